// Copyright (c) 2024, Jay Shah, Ganesh Bikshandi, Ying Zhang, Vijay Thakkar, Pradeep Ramani, Tri Dao.
// Splitting the different template instantiations to different files to speed up compilation.
// This file is auto-generated. See "generate_kernels.py"

#include "flash_fwd_hdim64_e4m3_paged_softcap_sm90.cu"
#include "flash_fwd_hdim96_e4m3_paged_softcap_sm90.cu"
#include "flash_fwd_hdim128_e4m3_paged_softcap_sm90.cu"
#include "flash_fwd_hdim192_e4m3_paged_softcap_sm90.cu"
#include "flash_fwd_hdim256_e4m3_paged_softcap_sm90.cu"

// ===== COMPILED SASS (sm_90a) =====

	.target	sm_90a

	.elftype	@"ET_EXEC"


//--------------------- .note.nv.tkinfo           --------------------------
	.section	.note.nv.tkinfo,"",@"SHT_NOTE"
	.sectionflags	@"SHF_NOTE_NV_TKINFO"
	.tkinfo
        /*0018*/ 	.word	0x00000002
        /*0030*/ 	.string	""
        /*0030*/ 	.string	"ptxas"
        /*0030*/ 	.string	"Cuda compilation tools, release 13.0, V13.0.88"
        /*0030*/ 	.string	"Build cuda_13.0.r13.0/compiler.36424714_0"
        /*0030*/ 	.string	"-arch sm_90a -m 64 "



//--------------------- .note.nv.cuinfo           --------------------------
	.section	.note.nv.cuinfo,"",@"SHT_NOTE"
	.sectionflags	@"SHF_NOTE_NV_CUINFO"
        /*0018*/ 	.short	0x0002
        /*001a*/ 	.short	0x005a
        /*001c*/ 	.short	0x0082
	.zero		2


//--------------------- .nv.info                  --------------------------
	.section	.nv.info,"",@"SHT_CUDA_INFO"
	.align	4


	//----- nvinfo : EIATTR_REGCOUNT
	.align		4
        /*0000*/ 	.byte	0x04, 0x2f
        /*0002*/ 	.short	(.L_56 - .L_55)
	.align		4
.L_55:
        /*0004*/ 	.word	index@(_ZN7cutlass13device_kernelIN5flash11enable_sm90INS1_16FlashAttnFwdSm90INS1_25CollectiveMainloopFwdSm90ILi2EN4cute5tupleIJNS5_1CILi1EEES8_S8_EEENS6_IJNS7_ILi192EEENS7_ILi160EEENS7_ILi64EEEEEELi64ENS_12float_e4m3_tEfNS_4arch4Sm90ELb1ELb0ELb1ELb1ELb1ELb1ELb0ELb1ELb1ELb1ELb0ELb0EEENS1_21CollectiveEpilogueFwdINS6_IJSA_SC_SB_EEES9_NS_10bfloat16_tESG_Li384ELb1ELb1ELb0ELb1EEENS1_36VarlenDynamicPersistentTileSchedulerILi192ELi160ELi384ELi128ELb0ELb1ELb1ELb1ELb1ELb1EEEEEEEEEvNT_6ParamsE)
        /*0008*/ 	.word	0x00000080


	//----- nvinfo : EIATTR_FRAME_SIZE
	.align		4
.L_56:
        /*000c*/ 	.byte	0x04, 0x11
        /*000e*/ 	.short	(.L_58 - .L_57)
	.align		4
.L_57:
        /*0010*/ 	.word	index@(_ZN7cutlass13device_kernelIN5flash11enable_sm90INS1_16FlashAttnFwdSm90INS1_25CollectiveMainloopFwdSm90ILi2EN4cute5tupleIJNS5_1CILi1EEES8_S8_EEENS6_IJNS7_ILi192EEENS7_ILi160EEENS7_ILi64EEEEEELi64ENS_12float_e4m3_tEfNS_4arch4Sm90ELb1ELb0ELb1ELb1ELb1ELb1ELb0ELb1ELb1ELb1ELb0ELb0EEENS1_21CollectiveEpilogueFwdINS6_IJSA_SC_SB_EEES9_NS_10bfloat16_tESG_Li384ELb1ELb1ELb0ELb1EEENS1_36VarlenDynamicPersistentTileSchedulerILi192ELi160ELi384ELi128ELb0ELb1ELb1ELb1ELb1ELb1EEEEEEEEEvNT_6ParamsE)
        /*0014*/ 	.word	0x00000090


	//----- nvinfo : EIATTR_REGCOUNT
	.align		4
.L_58:
        /*0018*/ 	.byte	0x04, 0x2f
        /*001a*/ 	.short	(.L_60 - .L_59)
	.align		4
.L_59:
        /*001c*/ 	.word	index@(_ZN7cutlass13device_kernelIN5flash11enable_sm90INS1_16FlashAttnFwdSm90INS1_25CollectiveMainloopFwdSm90ILi2EN4cute5tupleIJNS5_1CILi1EEES8_S8_EEENS6_IJNS7_ILi192EEENS7_ILi160EEENS7_ILi64EEEEEELi64ENS_12float_e4m3_tEfNS_4arch4Sm90ELb1ELb0ELb1ELb1ELb1ELb0ELb0ELb1ELb1ELb1ELb0ELb0EEENS1_21CollectiveEpilogueFwdINS6_IJSA_SC_SB_EEES9_NS_10bfloat16_tESG_Li384ELb1ELb1ELb0ELb1EEENS1_36VarlenDynamicPersistentTileSchedulerILi192ELi160ELi384ELi128ELb0ELb1ELb1ELb1ELb1ELb1EEEEEEEEEvNT_6ParamsE)
        /*0020*/ 	.word	0x00000080


	//----- nvinfo : EIATTR_FRAME_SIZE
	.align		4
.L_60:
        /*0024*/ 	.byte	0x04, 0x11
        /*0026*/ 	.short	(.L_62 - .L_61)
	.align		4
.L_61:
        /*0028*/ 	.word	index@(_ZN7cutlass13device_kernelIN5flash11enable_sm90INS1_16FlashAttnFwdSm90INS1_25CollectiveMainloopFwdSm90ILi2EN4cute5tupleIJNS5_1CILi1EEES8_S8_EEENS6_IJNS7_ILi192EEENS7_ILi160EEENS7_ILi64EEEEEELi64ENS_12float_e4m3_tEfNS_4arch4Sm90ELb1ELb0ELb1ELb1ELb1ELb0ELb0ELb1ELb1ELb1ELb0ELb0EEENS1_21CollectiveEpilogueFwdINS6_IJSA_SC_SB_EEES9_NS_10bfloat16_tESG_Li384ELb1ELb1ELb0ELb1EEENS1_36VarlenDynamicPersistentTileSchedulerILi192ELi160ELi384ELi128ELb0ELb1ELb1ELb1ELb1ELb1EEEEEEEEEvNT_6ParamsE)
        /*002c*/ 	.word	0x00000038


	//----- nvinfo : EIATTR_REGCOUNT
	.align		4
.L_62:
        /*0030*/ 	.byte	0x04, 0x2f
        /*0032*/ 	.short	(.L_64 - .L_63)
	.align		4
.L_63:
        /*0034*/ 	.word	index@(_ZN7cutlass13device_kernelIN5flash11enable_sm90INS1_16FlashAttnFwdSm90INS1_25CollectiveMainloopFwdSm90ILi2EN4cute5tupleIJNS5_1CILi1EEES8_S8_EEENS6_IJNS7_ILi192EEENS7_ILi160EEENS7_ILi64EEEEEELi64ENS_12float_e4m3_tEfNS_4arch4Sm90ELb1ELb0ELb1ELb0ELb1ELb0ELb0ELb1ELb1ELb1ELb0ELb0EEENS1_21CollectiveEpilogueFwdINS6_IJSA_SC_SB_EEES9_NS_10bfloat16_tESG_Li384ELb0ELb1ELb0ELb1EEENS1_30DynamicPersistentTileSchedulerILi384ELi128ELb0ELb1ELb1EEEEEEEEEvNT_6ParamsE)
        /*0038*/ 	.word	0x00000080


	//----- nvinfo : EIATTR_FRAME_SIZE
	.align		4
.L_64:
        /*003c*/ 	.byte	0x04, 0x11
        /*003e*/ 	.short	(.L_66 - .L_65)
	.align		4
.L_65:
        /*0040*/ 	.word	index@(_ZN7cutlass13device_kernelIN5flash11enable_sm90INS1_16FlashAttnFwdSm90INS1_25CollectiveMainloopFwdSm90ILi2EN4cute5tupleIJNS5_1CILi1EEES8_S8_EEENS6_IJNS7_ILi192EEENS7_ILi160EEENS7_ILi64EEEEEELi64ENS_12float_e4m3_tEfNS_4arch4Sm90ELb1ELb0ELb1ELb0ELb1ELb0ELb0ELb1ELb1ELb1ELb0ELb0EEENS1_21CollectiveEpilogueFwdINS6_IJSA_SC_SB_EEES9_NS_10bfloat16_tESG_Li384ELb0ELb1ELb0ELb1EEENS1_30DynamicPersistentTileSchedulerILi384ELi128ELb0ELb1ELb1EEEEEEEEEvNT_6ParamsE)
        /*0044*/ 	.word	0x00000038


	//----- nvinfo : EIATTR_REGCOUNT
	.align		4
.L_66:
        /*0048*/ 	.byte	0x04, 0x2f
        /*004a*/ 	.short	(.L_68 - .L_67)
	.align		4
.L_67:
        /*004c*/ 	.word	index@(_ZN7cutlass13device_kernelIN5flash11enable_sm90INS1_16FlashAttnFwdSm90INS1_25CollectiveMainloopFwdSm90ILi2EN4cute5tupleIJNS5_1CILi1EEES8_S8_EEENS6_IJNS7_ILi192EEENS7_ILi160EEENS7_ILi64EEEEEELi64ENS_12float_e4m3_tEfNS_4arch4Sm90ELb0ELb1ELb1ELb1ELb1ELb1ELb0ELb1ELb1ELb1ELb0ELb0EEENS1_21CollectiveEpilogueFwdINS6_IJSA_SC_SB_EEES9_NS_10bfloat16_tESG_Li384ELb1ELb1ELb0ELb1EEENS1_36VarlenDynamicPersistentTileSchedulerILi192ELi160ELi384ELi128ELb0ELb1ELb1ELb1ELb0ELb1EEEEEEEEEvNT_6ParamsE)
        /*0050*/ 	.word	0x00000080


	//----- nvinfo : EIATTR_FRAME_SIZE
	.align		4
.L_68:
        /*0054*/ 	.byte	0x04, 0x11
        /*0056*/ 	.short	(.L_70 - .L_69)
	.align		4
.L_69:
        /*0058*/ 	.word	index@(_ZN7cutlass13device_kernelIN5flash11enable_sm90INS1_16FlashAttnFwdSm90INS1_25CollectiveMainloopFwdSm90ILi2EN4cute5tupleIJNS5_1CILi1EEES8_S8_EEENS6_IJNS7_ILi192EEENS7_ILi160EEENS7_ILi64EEEEEELi64ENS_12float_e4m3_tEfNS_4arch4Sm90ELb0ELb1ELb1ELb1ELb1ELb1ELb0ELb1ELb1ELb1ELb0ELb0EEENS1_21CollectiveEpilogueFwdINS6_IJSA_SC_SB_EEES9_NS_10bfloat16_tESG_Li384ELb1ELb1ELb0ELb1EEENS1_36VarlenDynamicPersistentTileSchedulerILi192ELi160ELi384ELi128ELb0ELb1ELb1ELb1ELb0ELb1EEEEEEEEEvNT_6ParamsE)
        /*005c*/ 	.word	0x00000068


	//----- nvinfo : EIATTR_REGCOUNT
	.align		4
.L_70:
        /*0060*/ 	.byte	0x04, 0x2f
        /*0062*/ 	.short	(.L_72 - .L_71)
	.align		4
.L_71:
        /*0064*/ 	.word	index@(_ZN7cutlass13device_kernelIN5flash11enable_sm90INS1_16FlashAttnFwdSm90INS1_25CollectiveMainloopFwdSm90ILi2EN4cute5tupleIJNS5_1CILi1EEES8_S8_EEENS6_IJNS7_ILi192EEENS7_ILi160EEENS7_ILi64EEEEEELi64ENS_12float_e4m3_tEfNS_4arch4Sm90ELb0ELb1ELb1ELb1ELb1ELb0ELb0ELb1ELb1ELb1ELb0ELb0EEENS1_21CollectiveEpilogueFwdINS6_IJSA_SC_SB_EEES9_NS_10bfloat16_tESG_Li384ELb1ELb1ELb0ELb1EEENS1_36VarlenDynamicPersistentTileSchedulerILi192ELi160ELi384ELi128ELb0ELb1ELb1ELb1ELb0ELb1EEEEEEEEEvNT_6ParamsE)
        /*0068*/ 	.word	0x00000080


	//----- nvinfo : EIATTR_FRAME_SIZE
	.align		4
.L_72:
        /*006c*/ 	.byte	0x04, 0x11
        /*006e*/ 	.short	(.L_74 - .L_73)
	.align		4
.L_73:
        /*0070*/ 	.word	index@(_ZN7cutlass13device_kernelIN5flash11enable_sm90INS1_16FlashAttnFwdSm90INS1_25CollectiveMainloopFwdSm90ILi2EN4cute5tupleIJNS5_1CILi1EEES8_S8_EEENS6_IJNS7_ILi192EEENS7_ILi160EEENS7_ILi64EEEEEELi64ENS_12float_e4m3_tEfNS_4arch4Sm90ELb0ELb1ELb1ELb1ELb1ELb0ELb0ELb1ELb1ELb1ELb0ELb0EEENS1_21CollectiveEpilogueFwdINS6_IJSA_SC_SB_EEES9_NS_10bfloat16_tESG_Li384ELb1ELb1ELb0ELb1EEENS1_36VarlenDynamicPersistentTileSchedulerILi192ELi160ELi384ELi128ELb0ELb1ELb1ELb1ELb0ELb1EEEEEEEEEvNT_6ParamsE)
        /*0074*/ 	.word	0x00000038


	//----- nvinfo : EIATTR_REGCOUNT
	.align		4
.L_74:
        /*0078*/ 	.byte	0x04, 0x2f
        /*007a*/ 	.short	(.L_76 - .L_75)
	.align		4
.L_75:
        /*007c*/ 	.word	index@(_ZN7cutlass13device_kernelIN5flash11enable_sm90INS1_16FlashAttnFwdSm90INS1_25CollectiveMainloopFwdSm90ILi2EN4cute5tupleIJNS5_1CILi1EEES8_S8_EEENS6_IJNS7_ILi192EEENS7_ILi160EEENS7_ILi64EEEEEELi64ENS_12float_e4m3_tEfNS_4arch4Sm90ELb0ELb1ELb1ELb0ELb1ELb0ELb0ELb1ELb1ELb1ELb0ELb0EEENS1_21CollectiveEpilogueFwdINS6_IJSA_SC_SB_EEES9_NS_10bfloat16_tESG_Li384ELb0ELb1ELb0ELb1EEENS1_30DynamicPersistentTileSchedulerILi384ELi128ELb0ELb1ELb1EEEEEEEEEvNT_6ParamsE)
        /*0080*/ 	.word	0x00000080


	//----- nvinfo : EIATTR_FRAME_SIZE
	.align		4
.L_76:
        /*0084*/ 	.byte	0x04, 0x11
        /*0086*/ 	.short	(.L_78 - .L_77)
	.align		4
.L_77:
        /*0088*/ 	.word	index@(_ZN7cutlass13device_kernelIN5flash11enable_sm90INS1_16FlashAttnFwdSm90INS1_25CollectiveMainloopFwdSm90ILi2EN4cute5tupleIJNS5_1CILi1EEES8_S8_EEENS6_IJNS7_ILi192EEENS7_ILi160EEENS7_ILi64EEEEEELi64ENS_12float_e4m3_tEfNS_4arch4Sm90ELb0ELb1ELb1ELb0ELb1ELb0ELb0ELb1ELb1ELb1ELb0ELb0EEENS1_21CollectiveEpilogueFwdINS6_IJSA_SC_SB_EEES9_NS_10bfloat16_tESG_Li384ELb0ELb1ELb0ELb1EEENS1_30DynamicPersistentTileSchedulerILi384ELi128ELb0ELb1ELb1EEEEEEEEEvNT_6ParamsE)
        /*008c*/ 	.word	0x00000038


	//----- nvinfo : EIATTR_REGCOUNT
	.align		4
.L_78:
        /*0090*/ 	.byte	0x04, 0x2f
        /*0092*/ 	.short	(.L_80 - .L_79)
	.align		4
.L_79:
        /*0094*/ 	.word	index@(_ZN7cutlass13device_kernelIN5flash11enable_sm90INS1_16FlashAttnFwdSm90INS1_25CollectiveMainloopFwdSm90ILi2EN4cute5tupleIJNS5_1CILi1EEES8_S8_EEENS6_IJNS7_ILi192EEENS7_ILi160EEENS7_ILi64EEEEEELi64ENS_12float_e4m3_tEfNS_4arch4Sm90ELb0ELb0ELb1ELb1ELb1ELb1ELb0ELb1ELb1ELb1ELb0ELb0EEENS1_21CollectiveEpilogueFwdINS6_IJSA_SC_SB_EEES9_NS_10bfloat16_tESG_Li384ELb1ELb1ELb0ELb1EEENS1_36VarlenDynamicPersistentTileSchedulerILi192ELi160ELi384ELi128ELb0ELb1ELb1ELb0ELb1ELb1EEEEEEEEEvNT_6ParamsE)
        /*0098*/ 	.word	0x00000080


	//----- nvinfo : EIATTR_FRAME_SIZE
	.align		4
.L_80:
        /*009c*/ 	.byte	0x04, 0x11
        /*009e*/ 	.short	(.L_82 - .L_81)
	.align		4
.L_81:
        /*00a0*/ 	.word	index@(_ZN7cutlass13device_kernelIN5flash11enable_sm90INS1_16FlashAttnFwdSm90INS1_25CollectiveMainloopFwdSm90ILi2EN4cute5tupleIJNS5_1CILi1EEES8_S8_EEENS6_IJNS7_ILi192EEENS7_ILi160EEENS7_ILi64EEEEEELi64ENS_12float_e4m3_tEfNS_4arch4Sm90ELb0ELb0ELb1ELb1ELb1ELb1ELb0ELb1ELb1ELb1ELb0ELb0EEENS1_21CollectiveEpilogueFwdINS6_IJSA_SC_SB_EEES9_NS_10bfloat16_tESG_Li384ELb1ELb1ELb0ELb1EEENS1_36VarlenDynamicPersistentTileSchedulerILi192ELi160ELi384ELi128ELb0ELb1ELb1ELb0ELb1ELb1EEEEEEEEEvNT_6ParamsE)
        /*00a4*/ 	.word	0x00000090


	//----- nvinfo : EIATTR_REGCOUNT
	.align		4
.L_82:
        /*00a8*/ 	.byte	0x04, 0x2f
        /*00aa*/ 	.short	(.L_84 - .L_83)
	.align		4
.L_83:
        /*00ac*/ 	.word	index@(_ZN7cutlass13device_kernelIN5flash11enable_sm90INS1_16FlashAttnFwdSm90INS1_25CollectiveMainloopFwdSm90ILi2EN4cute5tupleIJNS5_1CILi1EEES8_S8_EEENS6_IJNS7_ILi192EEENS7_ILi160EEENS7_ILi64EEEEEELi64ENS_12float_e4m3_tEfNS_4arch4Sm90ELb0ELb0ELb1ELb1ELb1ELb0ELb0ELb1ELb1ELb1ELb0ELb0EEENS1_21CollectiveEpilogueFwdINS6_IJSA_SC_SB_EEES9_NS_10bfloat16_tESG_Li384ELb1ELb1ELb0ELb1EEENS1_36VarlenDynamicPersistentTileSchedulerILi192ELi160ELi384ELi128ELb0ELb1ELb1ELb0ELb1ELb1EEEEEEEEEvNT_6ParamsE)
        /*00b0*/ 	.word	0x00000080


	//----- nvinfo : EIATTR_FRAME_SIZE
	.align		4
.L_84:
        /*00b4*/ 	.byte	0x04, 0x11
        /*00b6*/ 	.short	(.L_86 - .L_85)
	.align		4
.L_85:
        /*00b8*/ 	.word	index@(_ZN7cutlass13device_kernelIN5flash11enable_sm90INS1_16FlashAttnFwdSm90INS1_25CollectiveMainloopFwdSm90ILi2EN4cute5tupleIJNS5_1CILi1EEES8_S8_EEENS6_IJNS7_ILi192EEENS7_ILi160EEENS7_ILi64EEEEEELi64ENS_12float_e4m3_tEfNS_4arch4Sm90ELb0ELb0ELb1ELb1ELb1ELb0ELb0ELb1ELb1ELb1ELb0ELb0EEENS1_21CollectiveEpilogueFwdINS6_IJSA_SC_SB_EEES9_NS_10bfloat16_tESG_Li384ELb1ELb1ELb0ELb1EEENS1_36VarlenDynamicPersistentTileSchedulerILi192ELi160ELi384ELi128ELb0ELb1ELb1ELb0ELb1ELb1EEEEEEEEEvNT_6ParamsE)
        /*00bc*/ 	.word	0x00000038


	//----- nvinfo : EIATTR_REGCOUNT
	.align		4
.L_86:
        /*00c0*/ 	.byte	0x04, 0x2f
        /*00c2*/ 	.short	(.L_88 - .L_87)
	.align		4
.L_87:
        /*00c4*/ 	.word	index@(_ZN7cutlass13device_kernelIN5flash11enable_sm90INS1_16FlashAttnFwdSm90INS1_25CollectiveMainloopFwdSm90ILi2EN4cute5tupleIJNS5_1CILi1EEES8_S8_EEENS6_IJNS7_ILi192EEENS7_ILi160EEENS7_ILi64EEEEEELi64ENS_12float_e4m3_tEfNS_4arch4Sm90ELb0ELb0ELb1ELb0ELb1ELb0ELb0ELb1ELb1ELb1ELb0ELb0EEENS1_21CollectiveEpilogueFwdINS6_IJSA_SC_SB_EEES9_NS_10bfloat16_tESG_Li384ELb0ELb1ELb0ELb1EEENS1_29StaticPersistentTileSchedulerILb0EEEEEEEEEvNT_6ParamsE)
        /*00c8*/ 	.word	0x00000080


	//----- nvinfo : EIATTR_FRAME_SIZE
	.align		4
.L_88:
        /*00cc*/ 	.byte	0x04, 0x11
        /*00ce*/ 	.short	(.L_90 - .L_89)
	.align		4
.L_89:
        /*00d0*/ 	.word	index@(_ZN7cutlass13device_kernelIN5flash11enable_sm90INS1_16FlashAttnFwdSm90INS1_25CollectiveMainloopFwdSm90ILi2EN4cute5tupleIJNS5_1CILi1EEES8_S8_EEENS6_IJNS7_ILi192EEENS7_ILi160EEENS7_ILi64EEEEEELi64ENS_12float_e4m3_tEfNS_4arch4Sm90ELb0ELb0ELb1ELb0ELb1ELb0ELb0ELb1ELb1ELb1ELb0ELb0EEENS1_21CollectiveEpilogueFwdINS6_IJSA_SC_SB_EEES9_NS_10bfloat16_tESG_Li384ELb0ELb1ELb0ELb1EEENS1_29StaticPersistentTileSchedulerILb0EEEEEEEEEvNT_6ParamsE)
        /*00d4*/ 	.word	0x00000030


	//----- nvinfo : EIATTR_REGCOUNT
	.align		4
.L_90:
        /*00d8*/ 	.byte	0x04, 0x2f
        /*00da*/ 	.short	(.L_92 - .L_91)
	.align		4
.L_91:
        /*00dc*/ 	.word	index@(_ZN7cutlass13device_kernelIN5flash11enable_sm90INS1_16FlashAttnFwdSm90INS1_25CollectiveMainloopFwdSm90ILi2EN4cute5tupleIJNS5_1CILi1EEES8_S8_EEENS6_IJNS7_ILi192EEENS7_ILi128EEENS7_ILi96EEEEEELi96ENS_12float_e4m3_tEfNS_4arch4Sm90ELb1ELb0ELb1ELb1ELb1ELb1ELb0ELb1ELb1ELb1ELb0ELb0EEENS1_21CollectiveEpilogueFwdINS6_IJSA_SC_SB_EEES9_NS_10bfloat16_tESG_Li384ELb1ELb1ELb0ELb1EEENS1_36VarlenDynamicPersistentTileSchedulerILi192ELi128ELi384ELi128ELb0ELb1ELb1ELb1ELb1ELb1EEEEEEEEEvNT_6ParamsE)
        /*00e0*/ 	.word	0x00000080


	//----- nvinfo : EIATTR_FRAME_SIZE
	.align		4
.L_92:
        /*00e4*/ 	.byte	0x04, 0x11
        /*00e6*/ 	.short	(.L_94 - .L_93)
	.align		4
.L_93:
        /*00e8*/ 	.word	index@(_ZN7cutlass13device_kernelIN5flash11enable_sm90INS1_16FlashAttnFwdSm90INS1_25CollectiveMainloopFwdSm90ILi2EN4cute5tupleIJNS5_1CILi1EEES8_S8_EEENS6_IJNS7_ILi192EEENS7_ILi128EEENS7_ILi96EEEEEELi96ENS_12float_e4m3_tEfNS_4arch4Sm90ELb1ELb0ELb1ELb1ELb1ELb1ELb0ELb1ELb1ELb1ELb0ELb0EEENS1_21CollectiveEpilogueFwdINS6_IJSA_SC_SB_EEES9_NS_10bfloat16_tESG_Li384ELb1ELb1ELb0ELb1EEENS1_36VarlenDynamicPersistentTileSchedulerILi192ELi128ELi384ELi128ELb0ELb1ELb1ELb1ELb1ELb1EEEEEEEEEvNT_6ParamsE)
        /*00ec*/ 	.word	0x00000088


	//----- nvinfo : EIATTR_REGCOUNT
	.align		4
.L_94:
        /*00f0*/ 	.byte	0x04, 0x2f
        /*00f2*/ 	.short	(.L_96 - .L_95)
	.align		4
.L_95:
        /*00f4*/ 	.word	index@(_ZN7cutlass13device_kernelIN5flash11enable_sm90INS1_16FlashAttnFwdSm90INS1_25CollectiveMainloopFwdSm90ILi2EN4cute5tupleIJNS5_1CILi1EEES8_S8_EEENS6_IJNS7_ILi192EEENS7_ILi128EEENS7_ILi96EEEEEELi96ENS_12float_e4m3_tEfNS_4arch4Sm90ELb1ELb0ELb1ELb1ELb1ELb0ELb0ELb1ELb1ELb1ELb0ELb0EEENS1_21CollectiveEpilogueFwdINS6_IJSA_SC_SB_EEES9_NS_10bfloat16_tESG_Li384ELb1ELb1ELb0ELb1EEENS1_36VarlenDynamicPersistentTileSchedulerILi192ELi128ELi384ELi128ELb0ELb1ELb1ELb1ELb1ELb1EEEEEEEEEvNT_6ParamsE)
        /*00f8*/ 	.word	0x00000080


	//----- nvinfo : EIATTR_FRAME_SIZE
	.align		4
.L_96:
        /*00fc*/ 	.byte	0x04, 0x11
        /*00fe*/ 	.short	(.L_98 - .L_97)
	.align		4
.L_97:
        /*0100*/ 	.word	index@(_ZN7cutlass13device_kernelIN5flash11enable_sm90INS1_16FlashAttnFwdSm90INS1_25CollectiveMainloopFwdSm90ILi2EN4cute5tupleIJNS5_1CILi1EEES8_S8_EEENS6_IJNS7_ILi192EEENS7_ILi128EEENS7_ILi96EEEEEELi96ENS_12float_e4m3_tEfNS_4arch4Sm90ELb1ELb0ELb1ELb1ELb1ELb0ELb0ELb1ELb1ELb1ELb0ELb0EEENS1_21CollectiveEpilogueFwdINS6_IJSA_SC_SB_EEES9_NS_10bfloat16_tESG_Li384ELb1ELb1ELb0ELb1EEENS1_36VarlenDynamicPersistentTileSchedulerILi192ELi128ELi384ELi128ELb0ELb1ELb1ELb1ELb1ELb1EEEEEEEEEvNT_6ParamsE)
        /*0104*/ 	.word	0x00000020


	//----- nvinfo : EIATTR_REGCOUNT
	.align		4
.L_98:
        /*0108*/ 	.byte	0x04, 0x2f
        /*010a*/ 	.short	(.L_100 - .L_99)
	.align		4
.L_99:
        /*010c*/ 	.word	index@(_ZN7cutlass13device_kernelIN5flash11enable_sm90INS1_16FlashAttnFwdSm90INS1_25CollectiveMainloopFwdSm90ILi2EN4cute5tupleIJNS5_1CILi1EEES8_S8_EEENS6_IJNS7_ILi192EEENS7_ILi128EEENS7_ILi96EEEEEELi96ENS_12float_e4m3_tEfNS_4arch4Sm90ELb1ELb0ELb1ELb0ELb1ELb0ELb0ELb1ELb1ELb1ELb0ELb0EEENS1_21CollectiveEpilogueFwdINS6_IJSA_SC_SB_EEES9_NS_10bfloat16_tESG_Li384ELb0ELb1ELb0ELb1EEENS1_30DynamicPersistentTileSchedulerILi384ELi128ELb0ELb1ELb1EEEEEEEEEvNT_6ParamsE)
        /*0110*/ 	.word	0x00000080


	//----- nvinfo : EIATTR_FRAME_SIZE
	.align		4
.L_100:
        /*0114*/ 	.byte	0x04, 0x11
        /*0116*/ 	.short	(.L_102 - .L_101)
	.align		4
.L_101:
        /*0118*/ 	.word	index@(_ZN7cutlass13device_kernelIN5flash11enable_sm90INS1_16FlashAttnFwdSm90INS1_25CollectiveMainloopFwdSm90ILi2EN4cute5tupleIJNS5_1CILi1EEES8_S8_EEENS6_IJNS7_ILi192EEENS7_ILi128EEENS7_ILi96EEEEEELi96ENS_12float_e4m3_tEfNS_4arch4Sm90ELb1ELb0ELb1ELb0ELb1ELb0ELb0ELb1ELb1ELb1ELb0ELb0EEENS1_21CollectiveEpilogueFwdINS6_IJSA_SC_SB_EEES9_NS_10bfloat16_tESG_Li384ELb0ELb1ELb0ELb1EEENS1_30DynamicPersistentTileSchedulerILi384ELi128ELb0ELb1ELb1EEEEEEEEEvNT_6ParamsE)
        /*011c*/ 	.word	0x00000020


	//----- nvinfo : EIATTR_REGCOUNT
	.align		4
.L_102:
        /*0120*/ 	.byte	0x04, 0x2f
        /*0122*/ 	.short	(.L_104 - .L_103)
	.align		4
.L_103:
        /*0124*/ 	.word	index@(_ZN7cutlass13device_kernelIN5flash11enable_sm90INS1_16FlashAttnFwdSm90INS1_25CollectiveMainloopFwdSm90ILi2EN4cute5tupleIJNS5_1CILi1EEES8_S8_EEENS6_IJNS7_ILi192EEENS7_ILi128EEENS7_ILi96EEEEEELi96ENS_12float_e4m3_tEfNS_4arch4Sm90ELb0ELb1ELb1ELb1ELb1ELb1ELb0ELb1ELb1ELb1ELb0ELb0EEENS1_21CollectiveEpilogueFwdINS6_IJSA_SC_SB_EEES9_NS_10bfloat16_tESG_Li384ELb1ELb1ELb0ELb1EEENS1_36VarlenDynamicPersistentTileSchedulerILi192ELi128ELi384ELi128ELb0ELb1ELb1ELb1ELb0ELb1EEEEEEEEEvNT_6ParamsE)
        /*0128*/ 	.word	0x00000080


	//----- nvinfo : EIATTR_FRAME_SIZE
	.align		4
.L_104:
        /*012c*/ 	.byte	0x04, 0x11
        /*012e*/ 	.short	(.L_106 - .L_105)
	.align		4
.L_105:
        /*0130*/ 	.word	index@(_ZN7cutlass13device_kernelIN5flash11enable_sm90INS1_16FlashAttnFwdSm90INS1_25CollectiveMainloopFwdSm90ILi2EN4cute5tupleIJNS5_1CILi1EEES8_S8_EEENS6_IJNS7_ILi192EEENS7_ILi128EEENS7_ILi96EEEEEELi96ENS_12float_e4m3_tEfNS_4arch4Sm90ELb0ELb1ELb1ELb1ELb1ELb1ELb0ELb1ELb1ELb1ELb0ELb0EEENS1_21CollectiveEpilogueFwdINS6_IJSA_SC_SB_EEES9_NS_10bfloat16_tESG_Li384ELb1ELb1ELb0ELb1EEENS1_36VarlenDynamicPersistentTileSchedulerILi192ELi128ELi384ELi128ELb0ELb1ELb1ELb1ELb0ELb1EEEEEEEEEvNT_6ParamsE)
        /*0134*/ 	.word	0x00000090


	//----- nvinfo : EIATTR_REGCOUNT
	.align		4
.L_106:
        /*0138*/ 	.byte	0x04, 0x2f
        /*013a*/ 	.short	(.L_108 - .L_107)
	.align		4
.L_107:
        /*013c*/ 	.word	index@(_ZN7cutlass13device_kernelIN5flash11enable_sm90INS1_16FlashAttnFwdSm90INS1_25CollectiveMainloopFwdSm90ILi2EN4cute5tupleIJNS5_1CILi1EEES8_S8_EEENS6_IJNS7_ILi192EEENS7_ILi128EEENS7_ILi96EEEEEELi96ENS_12float_e4m3_tEfNS_4arch4Sm90ELb0ELb1ELb1ELb1ELb1ELb0ELb0ELb1ELb1ELb1ELb0ELb0EEENS1_21CollectiveEpilogueFwdINS6_IJSA_SC_SB_EEES9_NS_10bfloat16_tESG_Li384ELb1ELb1ELb0ELb1EEENS1_36VarlenDynamicPersistentTileSchedulerILi192ELi128ELi384ELi128ELb0ELb1ELb1ELb1ELb0ELb1EEEEEEEEEvNT_6ParamsE)
        /*0140*/ 	.word	0x00000080


	//----- nvinfo : EIATTR_FRAME_SIZE
	.align		4
.L_108:
        /*0144*/ 	.byte	0x04, 0x11
        /*0146*/ 	.short	(.L_110 - .L_109)
	.align		4
.L_109:
        /*0148*/ 	.word	index@(_ZN7cutlass13device_kernelIN5flash11enable_sm90INS1_16FlashAttnFwdSm90INS1_25CollectiveMainloopFwdSm90ILi2EN4cute5tupleIJNS5_1CILi1EEES8_S8_EEENS6_IJNS7_ILi192EEENS7_ILi128EEENS7_ILi96EEEEEELi96ENS_12float_e4m3_tEfNS_4arch4Sm90ELb0ELb1ELb1ELb1ELb1ELb0ELb0ELb1ELb1ELb1ELb0ELb0EEENS1_21CollectiveEpilogueFwdINS6_IJSA_SC_SB_EEES9_NS_10bfloat16_tESG_Li384ELb1ELb1ELb0ELb1EEENS1_36VarlenDynamicPersistentTileSchedulerILi192ELi128ELi384ELi128ELb0ELb1ELb1ELb1ELb0ELb1EEEEEEEEEvNT_6ParamsE)
        /*014c*/ 	.word	0x00000030


	//----- nvinfo : EIATTR_REGCOUNT
	.align		4
.L_110:
        /*0150*/ 	.byte	0x04, 0x2f
        /*0152*/ 	.short	(.L_112 - .L_111)
	.align		4
.L_111:
        /*0154*/ 	.word	index@(_ZN7cutlass13device_kernelIN5flash11enable_sm90INS1_16FlashAttnFwdSm90INS1_25CollectiveMainloopFwdSm90ILi2EN4cute5tupleIJNS5_1CILi1EEES8_S8_EEENS6_IJNS7_ILi192EEENS7_ILi128EEENS7_ILi96EEEEEELi96ENS_12float_e4m3_tEfNS_4arch4Sm90ELb0ELb1ELb1ELb0ELb1ELb0ELb0ELb1ELb1ELb1ELb0ELb0EEENS1_21CollectiveEpilogueFwdINS6_IJSA_SC_SB_EEES9_NS_10bfloat16_tESG_Li384ELb0ELb1ELb0ELb1EEENS1_30DynamicPersistentTileSchedulerILi384ELi128ELb0ELb1ELb1EEEEEEEEEvNT_6ParamsE)
        /*0158*/ 	.word	0x00000080


	//----- nvinfo : EIATTR_FRAME_SIZE
	.align		4
.L_112:
        /*015c*/ 	.byte	0x04, 0x11
        /*015e*/ 	.short	(.L_114 - .L_113)
	.align		4
.L_113:
        /*0160*/ 	.word	index@(_ZN7cutlass13device_kernelIN5flash11enable_sm90INS1_16FlashAttnFwdSm90INS1_25CollectiveMainloopFwdSm90ILi2EN4cute5tupleIJNS5_1CILi1EEES8_S8_EEENS6_IJNS7_ILi192EEENS7_ILi128EEENS7_ILi96EEEEEELi96ENS_12float_e4m3_tEfNS_4arch4Sm90ELb0ELb1ELb1ELb0ELb1ELb0ELb0ELb1ELb1ELb1ELb0ELb0EEENS1_21CollectiveEpilogueFwdINS6_IJSA_SC_SB_EEES9_NS_10bfloat16_tESG_Li384ELb0ELb1ELb0ELb1EEENS1_30DynamicPersistentTileSchedulerILi384ELi128ELb0ELb1ELb1EEEEEEEEEvNT_6ParamsE)
        /*0164*/ 	.word	0x00000020


	//----- nvinfo : EIATTR_REGCOUNT
	.align		4
.L_114:
        /*0168*/ 	.byte	0x04, 0x2f
        /*016a*/ 	.short	(.L_116 - .L_115)
	.align		4
.L_115:
        /*016c*/ 	.word	index@(_ZN7cutlass13device_kernelIN5flash11enable_sm90INS1_16FlashAttnFwdSm90INS1_25CollectiveMainloopFwdSm90ILi2EN4cute5tupleIJNS5_1CILi1EEES8_S8_EEENS6_IJNS7_ILi192EEENS7_ILi128EEENS7_ILi96EEEEEELi96ENS_12float_e4m3_tEfNS_4arch4Sm90ELb0ELb0ELb1ELb1ELb1ELb1ELb0ELb1ELb1ELb1ELb0ELb0EEENS1_21CollectiveEpilogueFwdINS6_IJSA_SC_SB_EEES9_NS_10bfloat16_tESG_Li384ELb1ELb1ELb0ELb1EEENS1_36VarlenDynamicPersistentTileSchedulerILi192ELi128ELi384ELi128ELb0ELb1ELb1ELb0ELb1ELb1EEEEEEEEEvNT_6ParamsE)
        /*0170*/ 	.word	0x00000080


	//----- nvinfo : EIATTR_FRAME_SIZE
	.align		4
.L_116:
        /*0174*/ 	.byte	0x04, 0x11
        /*0176*/ 	.short	(.L_118 - .L_117)
	.align		4
.L_117:
        /*0178*/ 	.word	index@(_ZN7cutlass13device_kernelIN5flash11enable_sm90INS1_16FlashAttnFwdSm90INS1_25CollectiveMainloopFwdSm90ILi2EN4cute5tupleIJNS5_1CILi1EEES8_S8_EEENS6_IJNS7_ILi192EEENS7_ILi128EEENS7_ILi96EEEEEELi96ENS_12float_e4m3_tEfNS_4arch4Sm90ELb0ELb0ELb1ELb1ELb1ELb1ELb0ELb1ELb1ELb1ELb0ELb0EEENS1_21CollectiveEpilogueFwdINS6_IJSA_SC_SB_EEES9_NS_10bfloat16_tESG_Li384ELb1ELb1ELb0ELb1EEENS1_36VarlenDynamicPersistentTileSchedulerILi192ELi128ELi384ELi128ELb0ELb1ELb1ELb0ELb1ELb1EEEEEEEEEvNT_6ParamsE)
        /*017c*/ 	.word	0x00000080


	//----- nvinfo : EIATTR_REGCOUNT
	.align		4
.L_118:
        /*0180*/ 	.byte	0x04, 0x2f
        /*0182*/ 	.short	(.L_120 - .L_119)
	.align		4
.L_119:
        /*0184*/ 	.word	index@(_ZN7cutlass13device_kernelIN5flash11enable_sm90INS1_16FlashAttnFwdSm90INS1_25CollectiveMainloopFwdSm90ILi2EN4cute5tupleIJNS5_1CILi1EEES8_S8_EEENS6_IJNS7_ILi192EEENS7_ILi128EEENS7_ILi96EEEEEELi96ENS_12float_e4m3_tEfNS_4arch4Sm90ELb0ELb0ELb1ELb1ELb1ELb0ELb0ELb1ELb1ELb1ELb0ELb0EEENS1_21CollectiveEpilogueFwdINS6_IJSA_SC_SB_EEES9_NS_10bfloat16_tESG_Li384ELb1ELb1ELb0ELb1EEENS1_36VarlenDynamicPersistentTileSchedulerILi192ELi128ELi384ELi128ELb0ELb1ELb1ELb0ELb1ELb1EEEEEEEEEvNT_6ParamsE)
        /*0188*/ 	.word	0x00000080


	//----- nvinfo : EIATTR_FRAME_SIZE
	.align		4
.L_120:
        /*018c*/ 	.byte	0x04, 0x11
        /*018e*/ 	.short	(.L_122 - .L_121)
	.align		4
.L_121:
        /*0190*/ 	.word	index@(_ZN7cutlass13device_kernelIN5flash11enable_sm90INS1_16FlashAttnFwdSm90INS1_25CollectiveMainloopFwdSm90ILi2EN4cute5tupleIJNS5_1CILi1EEES8_S8_EEENS6_IJNS7_ILi192EEENS7_ILi128EEENS7_ILi96EEEEEELi96ENS_12float_e4m3_tEfNS_4arch4Sm90ELb0ELb0ELb1ELb1ELb1ELb0ELb0ELb1ELb1ELb1ELb0ELb0EEENS1_21CollectiveEpilogueFwdINS6_IJSA_SC_SB_EEES9_NS_10bfloat16_tESG_Li384ELb1ELb1ELb0ELb1EEENS1_36VarlenDynamicPersistentTileSchedulerILi192ELi128ELi384ELi128ELb0ELb1ELb1ELb0ELb1ELb1EEEEEEEEEvNT_6ParamsE)
        /*0194*/ 	.word	0x00000020


	//----- nvinfo : EIATTR_REGCOUNT
	.align		4
.L_122:
        /*0198*/ 	.byte	0x04, 0x2f
        /*019a*/ 	.short	(.L_124 - .L_123)
	.align		4
.L_123:
        /*019c*/ 	.word	index@(_ZN7cutlass13device_kernelIN5flash11enable_sm90INS1_16FlashAttnFwdSm90INS1_25CollectiveMainloopFwdSm90ILi2EN4cute5tupleIJNS5_1CILi1EEES8_S8_EEENS6_IJNS7_ILi192EEENS7_ILi128EEENS7_ILi96EEEEEELi96ENS_12float_e4m3_tEfNS_4arch4Sm90ELb0ELb0ELb1ELb0ELb1ELb0ELb0ELb1ELb1ELb1ELb0ELb0EEENS1_21CollectiveEpilogueFwdINS6_IJSA_SC_SB_EEES9_NS_10bfloat16_tESG_Li384ELb0ELb1ELb0ELb1EEENS1_29StaticPersistentTileSchedulerILb0EEEEEEEEEvNT_6ParamsE)
        /*01a0*/ 	.word	0x00000080


	//----- nvinfo : EIATTR_FRAME_SIZE
	.align		4
.L_124:
        /*01a4*/ 	.byte	0x04, 0x11
        /*01a6*/ 	.short	(.L_126 - .L_125)
	.align		4
.L_125:
        /*01a8*/ 	.word	index@(_ZN7cutlass13device_kernelIN5flash11enable_sm90INS1_16FlashAttnFwdSm90INS1_25CollectiveMainloopFwdSm90ILi2EN4cute5tupleIJNS5_1CILi1EEES8_S8_EEENS6_IJNS7_ILi192EEENS7_ILi128EEENS7_ILi96EEEEEELi96ENS_12float_e4m3_tEfNS_4arch4Sm90ELb0ELb0ELb1ELb0ELb1ELb0ELb0ELb1ELb1ELb1ELb0ELb0EEENS1_21CollectiveEpilogueFwdINS6_IJSA_SC_SB_EEES9_NS_10bfloat16_tESG_Li384ELb0ELb1ELb0ELb1EEENS1_29StaticPersistentTileSchedulerILb0EEEEEEEEEvNT_6ParamsE)
        /*01ac*/ 	.word	0x00000018


	//----- nvinfo : EIATTR_REGCOUNT
	.align		4
.L_126:
        /*01b0*/ 	.byte	0x04, 0x2f
        /*01b2*/ 	.short	(.L_128 - .L_127)
	.align		4
.L_127:
        /*01b4*/ 	.word	index@(_ZN7cutlass13device_kernelIN5flash11enable_sm90INS1_16FlashAttnFwdSm90INS1_25CollectiveMainloopFwdSm90ILi2EN4cute5tupleIJNS5_1CILi1EEES8_S8_EEENS6_IJNS7_ILi128EEENS7_ILi160EEESA_EEELi128ENS_12float_e4m3_tEfNS_4arch4Sm90ELb1ELb0ELb1ELb1ELb1ELb1ELb0ELb1ELb1ELb1ELb0ELb0EEENS1_21CollectiveEpilogueFwdINS6_IJSA_SA_SB_EEES9_NS_10bfloat16_tESF_Li256ELb1ELb1ELb0ELb1EEENS1_36VarlenDynamicPersistentTileSchedulerILi128ELi160ELi256ELi128ELb0ELb1ELb1ELb1ELb1ELb1EEEEEEEEEvNT_6ParamsE)
        /*01b8*/ 	.word	0x000000a8


	//----- nvinfo : EIATTR_FRAME_SIZE
	.align		4
.L_128:
        /*01bc*/ 	.byte	0x04, 0x11
        /*01be*/ 	.short	(.L_130 - .L_129)
	.align		4
.L_129:
        /*01c0*/ 	.word	index@(_ZN7cutlass13device_kernelIN5flash11enable_sm90INS1_16FlashAttnFwdSm90INS1_25CollectiveMainloopFwdSm90ILi2EN4cute5tupleIJNS5_1CILi1EEES8_S8_EEENS6_IJNS7_ILi128EEENS7_ILi160EEESA_EEELi128ENS_12float_e4m3_tEfNS_4arch4Sm90ELb1ELb0ELb1ELb1ELb1ELb1ELb0ELb1ELb1ELb1ELb0ELb0EEENS1_21CollectiveEpilogueFwdINS6_IJSA_SA_SB_EEES9_NS_10bfloat16_tESF_Li256ELb1ELb1ELb0ELb1EEENS1_36VarlenDynamicPersistentTileSchedulerILi128ELi160ELi256ELi128ELb0ELb1ELb1ELb1ELb1ELb1EEEEEEEEEvNT_6ParamsE)
        /*01c4*/ 	.word	0x00000048


	//----- nvinfo : EIATTR_REGCOUNT
	.align		4
.L_130:
        /*01c8*/ 	.byte	0x04, 0x2f
        /*01ca*/ 	.short	(.L_132 - .L_131)
	.align		4
.L_131:
        /*01cc*/ 	.word	index@(_ZN7cutlass13device_kernelIN5flash11enable_sm90INS1_16FlashAttnFwdSm90INS1_25CollectiveMainloopFwdSm90ILi2EN4cute5tupleIJNS5_1CILi1EEES8_S8_EEENS6_IJNS7_ILi128EEENS7_ILi160EEESA_EEELi128ENS_12float_e4m3_tEfNS_4arch4Sm90ELb1ELb0ELb1ELb1ELb1ELb0ELb0ELb1ELb1ELb1ELb0ELb0EEENS1_21CollectiveEpilogueFwdINS6_IJSA_SA_SB_EEES9_NS_10bfloat16_tESF_Li256ELb1ELb1ELb0ELb1EEENS1_36VarlenDynamicPersistentTileSchedulerILi128ELi160ELi256ELi128ELb0ELb1ELb1ELb1ELb1ELb1EEEEEEEEEvNT_6ParamsE)
        /*01d0*/ 	.word	0x000000a8


	//----- nvinfo : EIATTR_FRAME_SIZE
	.align		4
.L_132:
        /*01d4*/ 	.byte	0x04, 0x11
        /*01d6*/ 	.short	(.L_134 - .L_133)
	.align		4
.L_133:
        /*01d8*/ 	.word	index@(_ZN7cutlass13device_kernelIN5flash11enable_sm90INS1_16FlashAttnFwdSm90INS1_25CollectiveMainloopFwdSm90ILi2EN4cute5tupleIJNS5_1CILi1EEES8_S8_EEENS6_IJNS7_ILi128EEENS7_ILi160EEESA_EEELi128ENS_12float_e4m3_tEfNS_4arch4Sm90ELb1ELb0ELb1ELb1ELb1ELb0ELb0ELb1ELb1ELb1ELb0ELb0EEENS1_21CollectiveEpilogueFwdINS6_IJSA_SA_SB_EEES9_NS_10bfloat16_tESF_Li256ELb1ELb1ELb0ELb1EEENS1_36VarlenDynamicPersistentTileSchedulerILi128ELi160ELi256ELi128ELb0ELb1ELb1ELb1ELb1ELb1EEEEEEEEEvNT_6ParamsE)
        /*01dc*/ 	.word	0x00000020


	//----- nvinfo : EIATTR_REGCOUNT
	.align		4
.L_134:
        /*01e0*/ 	.byte	0x04, 0x2f
        /*01e2*/ 	.short	(.L_136 - .L_135)
	.align		4
.L_135:
        /*01e4*/ 	.word	index@(_ZN7cutlass13device_kernelIN5flash11enable_sm90INS1_16FlashAttnFwdSm90INS1_25CollectiveMainloopFwdSm90ILi2EN4cute5tupleIJNS5_1CILi1EEES8_S8_EEENS6_IJNS7_ILi128EEENS7_ILi160EEESA_EEELi128ENS_12float_e4m3_tEfNS_4arch4Sm90ELb1ELb0ELb1ELb0ELb1ELb0ELb0ELb1ELb1ELb1ELb0ELb0EEENS1_21CollectiveEpilogueFwdINS6_IJSA_SA_SB_EEES9_NS_10bfloat16_tESF_Li256ELb0ELb1ELb0ELb1EEENS1_30DynamicPersistentTileSchedulerILi256ELi128ELb0ELb1ELb1EEEEEEEEEvNT_6ParamsE)
        /*01e8*/ 	.word	0x000000a8


	//----- nvinfo : EIATTR_FRAME_SIZE
	.align		4
.L_136:
        /*01ec*/ 	.byte	0x04, 0x11
        /*01ee*/ 	.short	(.L_138 - .L_137)
	.align		4
.L_137:
        /*01f0*/ 	.word	index@(_ZN7cutlass13device_kernelIN5flash11enable_sm90INS1_16FlashAttnFwdSm90INS1_25CollectiveMainloopFwdSm90ILi2EN4cute5tupleIJNS5_1CILi1EEES8_S8_EEENS6_IJNS7_ILi128EEENS7_ILi160EEESA_EEELi128ENS_12float_e4m3_tEfNS_4arch4Sm90ELb1ELb0ELb1ELb0ELb1ELb0ELb0ELb1ELb1ELb1ELb0ELb0EEENS1_21CollectiveEpilogueFwdINS6_IJSA_SA_SB_EEES9_NS_10bfloat16_tESF_Li256ELb0ELb1ELb0ELb1EEENS1_30DynamicPersistentTileSchedulerILi256ELi128ELb0ELb1ELb1EEEEEEEEEvNT_6ParamsE)
        /*01f4*/ 	.word	0x00000028


	//----- nvinfo : EIATTR_REGCOUNT
	.align		4
.L_138:
        /*01f8*/ 	.byte	0x04, 0x2f
        /*01fa*/ 	.short	(.L_140 - .L_139)
	.align		4
.L_139:
        /*01fc*/ 	.word	index@(_ZN7cutlass13device_kernelIN5flash11enable_sm90INS1_16FlashAttnFwdSm90INS1_25CollectiveMainloopFwdSm90ILi2EN4cute5tupleIJNS5_1CILi1EEES8_S8_EEENS6_IJNS7_ILi128EEENS7_ILi160EEESA_EEELi128ENS_12float_e4m3_tEfNS_4arch4Sm90ELb0ELb1ELb1ELb1ELb1ELb1ELb0ELb1ELb1ELb1ELb0ELb0EEENS1_21CollectiveEpilogueFwdINS6_IJSA_SA_SB_EEES9_NS_10bfloat16_tESF_Li256ELb1ELb1ELb0ELb1EEENS1_36VarlenDynamicPersistentTileSchedulerILi128ELi160ELi256ELi128ELb0ELb1ELb1ELb1ELb0ELb1EEEEEEEEEvNT_6ParamsE)
        /*0200*/ 	.word	0x000000a8


	//----- nvinfo : EIATTR_FRAME_SIZE
	.align		4
.L_140:
        /*0204*/ 	.byte	0x04, 0x11
        /*0206*/ 	.short	(.L_142 - .L_141)
	.align		4
.L_141:
        /*0208*/ 	.word	index@(_ZN7cutlass13device_kernelIN5flash11enable_sm90INS1_16FlashAttnFwdSm90INS1_25CollectiveMainloopFwdSm90ILi2EN4cute5tupleIJNS5_1CILi1EEES8_S8_EEENS6_IJNS7_ILi128EEENS7_ILi160EEESA_EEELi128ENS_12float_e4m3_tEfNS_4arch4Sm90ELb0ELb1ELb1ELb1ELb1ELb1ELb0ELb1ELb1ELb1ELb0ELb0EEENS1_21CollectiveEpilogueFwdINS6_IJSA_SA_SB_EEES9_NS_10bfloat16_tESF_Li256ELb1ELb1ELb0ELb1EEENS1_36VarlenDynamicPersistentTileSchedulerILi128ELi160ELi256ELi128ELb0ELb1ELb1ELb1ELb0ELb1EEEEEEEEEvNT_6ParamsE)
        /*020c*/ 	.word	0x00000050


	//----- nvinfo : EIATTR_REGCOUNT
	.align		4
.L_142:
        /*0210*/ 	.byte	0x04, 0x2f
        /*0212*/ 	.short	(.L_144 - .L_143)
	.align		4
.L_143:
        /*0214*/ 	.word	index@(_ZN7cutlass13device_kernelIN5flash11enable_sm90INS1_16FlashAttnFwdSm90INS1_25CollectiveMainloopFwdSm90ILi2EN4cute5tupleIJNS5_1CILi1EEES8_S8_EEENS6_IJNS7_ILi128EEENS7_ILi160EEESA_EEELi128ENS_12float_e4m3_tEfNS_4arch4Sm90ELb0ELb1ELb1ELb1ELb1ELb0ELb0ELb1ELb1ELb1ELb0ELb0EEENS1_21CollectiveEpilogueFwdINS6_IJSA_SA_SB_EEES9_NS_10bfloat16_tESF_Li256ELb1ELb1ELb0ELb1EEENS1_36VarlenDynamicPersistentTileSchedulerILi128ELi160ELi256ELi128ELb0ELb1ELb1ELb1ELb0ELb1EEEEEEEEEvNT_6ParamsE)
        /*0218*/ 	.word	0x000000a8


	//----- nvinfo : EIATTR_FRAME_SIZE
	.align		4
.L_144:
        /*021c*/ 	.byte	0x04, 0x11
        /*021e*/ 	.short	(.L_146 - .L_145)
	.align		4
.L_145:
        /*0220*/ 	.word	index@(_ZN7cutlass13device_kernelIN5flash11enable_sm90INS1_16FlashAttnFwdSm90INS1_25CollectiveMainloopFwdSm90ILi2EN4cute5tupleIJNS5_1CILi1EEES8_S8_EEENS6_IJNS7_ILi128EEENS7_ILi160EEESA_EEELi128ENS_12float_e4m3_tEfNS_4arch4Sm90ELb0ELb1ELb1ELb1ELb1ELb0ELb0ELb1ELb1ELb1ELb0ELb0EEENS1_21CollectiveEpilogueFwdINS6_IJSA_SA_SB_EEES9_NS_10bfloat16_tESF_Li256ELb1ELb1ELb0ELb1EEENS1_36VarlenDynamicPersistentTileSchedulerILi128ELi160ELi256ELi128ELb0ELb1ELb1ELb1ELb0ELb1EEEEEEEEEvNT_6ParamsE)
        /*0224*/ 	.word	0x00000028


	//----- nvinfo : EIATTR_REGCOUNT
	.align		4
.L_146:
        /*0228*/ 	.byte	0x04, 0x2f
        /*022a*/ 	.short	(.L_148 - .L_147)
	.align		4
.L_147:
        /*022c*/ 	.word	index@(_ZN7cutlass13device_kernelIN5flash11enable_sm90INS1_16FlashAttnFwdSm90INS1_25CollectiveMainloopFwdSm90ILi2EN4cute5tupleIJNS5_1CILi1EEES8_S8_EEENS6_IJNS7_ILi128EEENS7_ILi160EEESA_EEELi128ENS_12float_e4m3_tEfNS_4arch4Sm90ELb0ELb1ELb1ELb0ELb1ELb0ELb0ELb1ELb1ELb1ELb0ELb0EEENS1_21CollectiveEpilogueFwdINS6_IJSA_SA_SB_EEES9_NS_10bfloat16_tESF_Li256ELb0ELb1ELb0ELb1EEENS1_30DynamicPersistentTileSchedulerILi256ELi128ELb0ELb1ELb1EEEEEEEEEvNT_6ParamsE)
        /*0230*/ 	.word	0x000000a8


	//----- nvinfo : EIATTR_FRAME_SIZE
	.align		4
.L_148:
        /*0234*/ 	.byte	0x04, 0x11
        /*0236*/ 	.short	(.L_150 - .L_149)
	.align		4
.L_149:
        /*0238*/ 	.word	index@(_ZN7cutlass13device_kernelIN5flash11enable_sm90INS1_16FlashAttnFwdSm90INS1_25CollectiveMainloopFwdSm90ILi2EN4cute5tupleIJNS5_1CILi1EEES8_S8_EEENS6_IJNS7_ILi128EEENS7_ILi160EEESA_EEELi128ENS_12float_e4m3_tEfNS_4arch4Sm90ELb0ELb1ELb1ELb0ELb1ELb0ELb0ELb1ELb1ELb1ELb0ELb0EEENS1_21CollectiveEpilogueFwdINS6_IJSA_SA_SB_EEES9_NS_10bfloat16_tESF_Li256ELb0ELb1ELb0ELb1EEENS1_30DynamicPersistentTileSchedulerILi256ELi128ELb0ELb1ELb1EEEEEEEEEvNT_6ParamsE)
        /*023c*/ 	.word	0x00000028


	//----- nvinfo : EIATTR_REGCOUNT
	.align		4
.L_150:
        /*0240*/ 	.byte	0x04, 0x2f
        /*0242*/ 	.short	(.L_152 - .L_151)
	.align		4
.L_151:
        /*0244*/ 	.word	index@(_ZN7cutlass13device_kernelIN5flash11enable_sm90INS1_16FlashAttnFwdSm90INS1_25CollectiveMainloopFwdSm90ILi2EN4cute5tupleIJNS5_1CILi1EEES8_S8_EEENS6_IJNS7_ILi128EEENS7_ILi160EEESA_EEELi128ENS_12float_e4m3_tEfNS_4arch4Sm90ELb0ELb0ELb1ELb1ELb1ELb1ELb0ELb1ELb1ELb1ELb0ELb0EEENS1_21CollectiveEpilogueFwdINS6_IJSA_SA_SB_EEES9_NS_10bfloat16_tESF_Li256ELb1ELb1ELb0ELb1EEENS1_36VarlenDynamicPersistentTileSchedulerILi128ELi160ELi256ELi128ELb0ELb1ELb1ELb0ELb1ELb1EEEEEEEEEvNT_6ParamsE)
        /*0248*/ 	.word	0x000000a8


	//----- nvinfo : EIATTR_FRAME_SIZE
	.align		4
.L_152:
        /*024c*/ 	.byte	0x04, 0x11
        /*024e*/ 	.short	(.L_154 - .L_153)
	.align		4
.L_153:
        /*0250*/ 	.word	index@(_ZN7cutlass13device_kernelIN5flash11enable_sm90INS1_16FlashAttnFwdSm90INS1_25CollectiveMainloopFwdSm90ILi2EN4cute5tupleIJNS5_1CILi1EEES8_S8_EEENS6_IJNS7_ILi128EEENS7_ILi160EEESA_EEELi128ENS_12float_e4m3_tEfNS_4arch4Sm90ELb0ELb0ELb1ELb1ELb1ELb1ELb0ELb1ELb1ELb1ELb0ELb0EEENS1_21CollectiveEpilogueFwdINS6_IJSA_SA_SB_EEES9_NS_10bfloat16_tESF_Li256ELb1ELb1ELb0ELb1EEENS1_36VarlenDynamicPersistentTileSchedulerILi128ELi160ELi256ELi128ELb0ELb1ELb1ELb0ELb1ELb1EEEEEEEEEvNT_6ParamsE)
        /*0254*/ 	.word	0x00000050


	//----- nvinfo : EIATTR_REGCOUNT
	.align		4
.L_154:
        /*0258*/ 	.byte	0x04, 0x2f
        /*025a*/ 	.short	(.L_156 - .L_155)
	.align		4
.L_155:
        /*025c*/ 	.word	index@(_ZN7cutlass13device_kernelIN5flash11enable_sm90INS1_16FlashAttnFwdSm90INS1_25CollectiveMainloopFwdSm90ILi2EN4cute5tupleIJNS5_1CILi1EEES8_S8_EEENS6_IJNS7_ILi128EEENS7_ILi160EEESA_EEELi128ENS_12float_e4m3_tEfNS_4arch4Sm90ELb0ELb0ELb1ELb1ELb1ELb0ELb0ELb1ELb1ELb1ELb0ELb0EEENS1_21CollectiveEpilogueFwdINS6_IJSA_SA_SB_EEES9_NS_10bfloat16_tESF_Li256ELb1ELb1ELb0ELb1EEENS1_36VarlenDynamicPersistentTileSchedulerILi128ELi160ELi256ELi128ELb0ELb1ELb1ELb0ELb1ELb1EEEEEEEEEvNT_6ParamsE)
        /*0260*/ 	.word	0x000000a8


	//----- nvinfo : EIATTR_FRAME_SIZE
	.align		4
.L_156:
        /*0264*/ 	.byte	0x04, 0x11
        /*0266*/ 	.short	(.L_158 - .L_157)
	.align		4
.L_157:
        /*0268*/ 	.word	index@(_ZN7cutlass13device_kernelIN5flash11enable_sm90INS1_16FlashAttnFwdSm90INS1_25CollectiveMainloopFwdSm90ILi2EN4cute5tupleIJNS5_1CILi1EEES8_S8_EEENS6_IJNS7_ILi128EEENS7_ILi160EEESA_EEELi128ENS_12float_e4m3_tEfNS_4arch4Sm90ELb0ELb0ELb1ELb1ELb1ELb0ELb0ELb1ELb1ELb1ELb0ELb0EEENS1_21CollectiveEpilogueFwdINS6_IJSA_SA_SB_EEES9_NS_10bfloat16_tESF_Li256ELb1ELb1ELb0ELb1EEENS1_36VarlenDynamicPersistentTileSchedulerILi128ELi160ELi256ELi128ELb0ELb1ELb1ELb0ELb1ELb1EEEEEEEEEvNT_6ParamsE)
        /*026c*/ 	.word	0x00000020


	//----- nvinfo : EIATTR_REGCOUNT
	.align		4
.L_158:
        /*0270*/ 	.byte	0x04, 0x2f
        /*0272*/ 	.short	(.L_160 - .L_159)
	.align		4
.L_159:
        /*0274*/ 	.word	index@(_ZN7cutlass13device_kernelIN5flash11enable_sm90INS1_16FlashAttnFwdSm90INS1_25CollectiveMainloopFwdSm90ILi2EN4cute5tupleIJNS5_1CILi1EEES8_S8_EEENS6_IJNS7_ILi128EEENS7_ILi160EEESA_EEELi128ENS_12float_e4m3_tEfNS_4arch4Sm90ELb0ELb0ELb1ELb0ELb1ELb0ELb0ELb1ELb1ELb1ELb0ELb0EEENS1_21CollectiveEpilogueFwdINS6_IJSA_SA_SB_EEES9_NS_10bfloat16_tESF_Li256ELb0ELb1ELb0ELb1EEENS1_29StaticPersistentTileSchedulerILb0EEEEEEEEEvNT_6ParamsE)
        /*0278*/ 	.word	0x000000a8


	//----- nvinfo : EIATTR_FRAME_SIZE
	.align		4
.L_160:
        /*027c*/ 	.byte	0x04, 0x11
        /*027e*/ 	.short	(.L_162 - .L_161)
	.align		4
.L_161:
        /*0280*/ 	.word	index@(_ZN7cutlass13device_kernelIN5flash11enable_sm90INS1_16FlashAttnFwdSm90INS1_25CollectiveMainloopFwdSm90ILi2EN4cute5tupleIJNS5_1CILi1EEES8_S8_EEENS6_IJNS7_ILi128EEENS7_ILi160EEESA_EEELi128ENS_12float_e4m3_tEfNS_4arch4Sm90ELb0ELb0ELb1ELb0ELb1ELb0ELb0ELb1ELb1ELb1ELb0ELb0EEENS1_21CollectiveEpilogueFwdINS6_IJSA_SA_SB_EEES9_NS_10bfloat16_tESF_Li256ELb0ELb1ELb0ELb1EEENS1_29StaticPersistentTileSchedulerILb0EEEEEEEEEvNT_6ParamsE)
        /*0284*/ 	.word	0x00000030


	//----- nvinfo : EIATTR_REGCOUNT
	.align		4
.L_162:
        /*0288*/ 	.byte	0x04, 0x2f
        /*028a*/ 	.short	(.L_164 - .L_163)
	.align		4
.L_163:
        /*028c*/ 	.word	index@(_ZN7cutlass13device_kernelIN5flash11enable_sm90INS1_16FlashAttnFwdSm90INS1_25CollectiveMainloopFwdSm90ILi2EN4cute5tupleIJNS5_1CILi1EEES8_S8_EEENS6_IJNS7_ILi128EEENS7_ILi160EEENS7_ILi192EEEEEELi192ENS_12float_e4m3_tEfNS_4arch4Sm90ELb1ELb0ELb1ELb1ELb1ELb1ELb0ELb1ELb1ELb1ELb0ELb0EEENS1_21CollectiveEpilogueFwdINS6_IJSA_SC_SB_EEES9_NS_10bfloat16_tESG_Li256ELb1ELb1ELb0ELb1EEENS1_36VarlenDynamicPersistentTileSchedulerILi128ELi160ELi256ELi128ELb0ELb1ELb1ELb1ELb1ELb1EEEEEEEEEvNT_6ParamsE)
        /*0290*/ 	.word	0x000000a8


	//----- nvinfo : EIATTR_FRAME_SIZE
	.align		4
.L_164:
        /*0294*/ 	.byte	0x04, 0x11
        /*0296*/ 	.short	(.L_166 - .L_165)
	.align		4
.L_165:
        /*0298*/ 	.word	index@(_ZN7cutlass13device_kernelIN5flash11enable_sm90INS1_16FlashAttnFwdSm90INS1_25CollectiveMainloopFwdSm90ILi2EN4cute5tupleIJNS5_1CILi1EEES8_S8_EEENS6_IJNS7_ILi128EEENS7_ILi160EEENS7_ILi192EEEEEELi192ENS_12float_e4m3_tEfNS_4arch4Sm90ELb1ELb0ELb1ELb1ELb1ELb1ELb0ELb1ELb1ELb1ELb0ELb0EEENS1_21CollectiveEpilogueFwdINS6_IJSA_SC_SB_EEES9_NS_10bfloat16_tESG_Li256ELb1ELb1ELb0ELb1EEENS1_36VarlenDynamicPersistentTileSchedulerILi128ELi160ELi256ELi128ELb0ELb1ELb1ELb1ELb1ELb1EEEEEEEEEvNT_6ParamsE)
        /*029c*/ 	.word	0x00000078


	//----- nvinfo : EIATTR_REGCOUNT
	.align		4
.L_166:
        /*02a0*/ 	.byte	0x04, 0x2f
        /*02a2*/ 	.short	(.L_168 - .L_167)
	.align		4
.L_167:
        /*02a4*/ 	.word	index@(_ZN7cutlass13device_kernelIN5flash11enable_sm90INS1_16FlashAttnFwdSm90INS1_25CollectiveMainloopFwdSm90ILi2EN4cute5tupleIJNS5_1CILi1EEES8_S8_EEENS6_IJNS7_ILi128EEENS7_ILi160EEENS7_ILi192EEEEEELi192ENS_12float_e4m3_tEfNS_4arch4Sm90ELb1ELb0ELb1ELb1ELb1ELb0ELb0ELb1ELb1ELb1ELb0ELb0EEENS1_21CollectiveEpilogueFwdINS6_IJSA_SC_SB_EEES9_NS_10bfloat16_tESG_Li256ELb1ELb1ELb0ELb1EEENS1_36VarlenDynamicPersistentTileSchedulerILi128ELi160ELi256ELi128ELb0ELb1ELb1ELb1ELb1ELb1EEEEEEEEEvNT_6ParamsE)
        /*02a8*/ 	.word	0x000000a8


	//----- nvinfo : EIATTR_FRAME_SIZE
	.align		4
.L_168:
        /*02ac*/ 	.byte	0x04, 0x11
        /*02ae*/ 	.short	(.L_170 - .L_169)
	.align		4
.L_169:
        /*02b0*/ 	.word	index@(_ZN7cutlass13device_kernelIN5flash11enable_sm90INS1_16FlashAttnFwdSm90INS1_25CollectiveMainloopFwdSm90ILi2EN4cute5tupleIJNS5_1CILi1EEES8_S8_EEENS6_IJNS7_ILi128EEENS7_ILi160EEENS7_ILi192EEEEEELi192ENS_12float_e4m3_tEfNS_4arch4Sm90ELb1ELb0ELb1ELb1ELb1ELb0ELb0ELb1ELb1ELb1ELb0ELb0EEENS1_21CollectiveEpilogueFwdINS6_IJSA_SC_SB_EEES9_NS_10bfloat16_tESG_Li256ELb1ELb1ELb0ELb1EEENS1_36VarlenDynamicPersistentTileSchedulerILi128ELi160ELi256ELi128ELb0ELb1ELb1ELb1ELb1ELb1EEEEEEEEEvNT_6ParamsE)
        /*02b4*/ 	.word	0x00000018


	//----- nvinfo : EIATTR_REGCOUNT
	.align		4
.L_170:
        /*02b8*/ 	.byte	0x04, 0x2f
        /*02ba*/ 	.short	(.L_172 - .L_171)
	.align		4
.L_171:
        /*02bc*/ 	.word	index@(_ZN7cutlass13device_kernelIN5flash11enable_sm90INS1_16FlashAttnFwdSm90INS1_25CollectiveMainloopFwdSm90ILi2EN4cute5tupleIJNS5_1CILi1EEES8_S8_EEENS6_IJNS7_ILi128EEENS7_ILi160EEENS7_ILi192EEEEEELi192ENS_12float_e4m3_tEfNS_4arch4Sm90ELb1ELb0ELb1ELb0ELb1ELb0ELb0ELb1ELb1ELb1ELb0ELb0EEENS1_21CollectiveEpilogueFwdINS6_IJSA_SC_SB_EEES9_NS_10bfloat16_tESG_Li256ELb0ELb1ELb0ELb1EEENS1_30DynamicPersistentTileSchedulerILi256ELi128ELb0ELb1ELb1EEEEEEEEEvNT_6ParamsE)
        /*02c0*/ 	.word	0x000000a8


	//----- nvinfo : EIATTR_FRAME_SIZE
	.align		4
.L_172:
        /*02c4*/ 	.byte	0x04, 0x11
        /*02c6*/ 	.short	(.L_174 - .L_173)
	.align		4
.L_173:
        /*02c8*/ 	.word	index@(_ZN7cutlass13device_kernelIN5flash11enable_sm90INS1_16FlashAttnFwdSm90INS1_25CollectiveMainloopFwdSm90ILi2EN4cute5tupleIJNS5_1CILi1EEES8_S8_EEENS6_IJNS7_ILi128EEENS7_ILi160EEENS7_ILi192EEEEEELi192ENS_12float_e4m3_tEfNS_4arch4Sm90ELb1ELb0ELb1ELb0ELb1ELb0ELb0ELb1ELb1ELb1ELb0ELb0EEENS1_21CollectiveEpilogueFwdINS6_IJSA_SC_SB_EEES9_NS_10bfloat16_tESG_Li256ELb0ELb1ELb0ELb1EEENS1_30DynamicPersistentTileSchedulerILi256ELi128ELb0ELb1ELb1EEEEEEEEEvNT_6ParamsE)
        /*02cc*/ 	.word	0x00000020


	//----- nvinfo : EIATTR_REGCOUNT
	.align		4
.L_174:
        /*02d0*/ 	.byte	0x04, 0x2f
        /*02d2*/ 	.short	(.L_176 - .L_175)
	.align		4
.L_175:
        /*02d4*/ 	.word	index@(_ZN7cutlass13device_kernelIN5flash11enable_sm90INS1_16FlashAttnFwdSm90INS1_25CollectiveMainloopFwdSm90ILi2EN4cute5tupleIJNS5_1CILi1EEES8_S8_EEENS6_IJNS7_ILi128EEESA_NS7_ILi192EEEEEELi192ENS_12float_e4m3_tEfNS_4arch4Sm90ELb0ELb1ELb1ELb1ELb1ELb1ELb0ELb1ELb1ELb1ELb0ELb0EEENS1_21CollectiveEpilogueFwdINS6_IJSA_SB_SA_EEES9_NS_10bfloat16_tESF_Li256ELb1ELb1ELb0ELb1EEENS1_36VarlenDynamicPersistentTileSchedulerILi128ELi128ELi256ELi128ELb0ELb1ELb1ELb1ELb0ELb1EEEEEEEEEvNT_6ParamsE)
        /*02d8*/ 	.word	0x000000a8


	//----- nvinfo : EIATTR_FRAME_SIZE
	.align		4
.L_176:
        /*02dc*/ 	.byte	0x04, 0x11
        /*02de*/ 	.short	(.L_178 - .L_177)
	.align		4
.L_177:
        /*02e0*/ 	.word	index@(_ZN7cutlass13device_kernelIN5flash11enable_sm90INS1_16FlashAttnFwdSm90INS1_25CollectiveMainloopFwdSm90ILi2EN4cute5tupleIJNS5_1CILi1EEES8_S8_EEENS6_IJNS7_ILi128EEESA_NS7_ILi192EEEEEELi192ENS_12float_e4m3_tEfNS_4arch4Sm90ELb0ELb1ELb1ELb1ELb1ELb1ELb0ELb1ELb1ELb1ELb0ELb0EEENS1_21CollectiveEpilogueFwdINS6_IJSA_SB_SA_EEES9_NS_10bfloat16_tESF_Li256ELb1ELb1ELb0ELb1EEENS1_36VarlenDynamicPersistentTileSchedulerILi128ELi128ELi256ELi128ELb0ELb1ELb1ELb1ELb0ELb1EEEEEEEEEvNT_6ParamsE)
        /*02e4*/ 	.word	0x00000058


	//----- nvinfo : EIATTR_REGCOUNT
	.align		4
.L_178:
        /*02e8*/ 	.byte	0x04, 0x2f
        /*02ea*/ 	.short	(.L_180 - .L_179)
	.align		4
.L_179:
        /*02ec*/ 	.word	index@(_ZN7cutlass13device_kernelIN5flash11enable_sm90INS1_16FlashAttnFwdSm90INS1_25CollectiveMainloopFwdSm90ILi2EN4cute5tupleIJNS5_1CILi1EEES8_S8_EEENS6_IJNS7_ILi128EEESA_NS7_ILi192EEEEEELi192ENS_12float_e4m3_tEfNS_4arch4Sm90ELb0ELb1ELb1ELb1ELb1ELb0ELb0ELb1ELb1ELb1ELb0ELb0EEENS1_21CollectiveEpilogueFwdINS6_IJSA_SB_SA_EEES9_NS_10bfloat16_tESF_Li256ELb1ELb1ELb0ELb1EEENS1_36VarlenDynamicPersistentTileSchedulerILi128ELi128ELi256ELi128ELb0ELb1ELb1ELb1ELb0ELb1EEEEEEEEEvNT_6ParamsE)
        /*02f0*/ 	.word	0x000000a8


	//----- nvinfo : EIATTR_FRAME_SIZE
	.align		4
.L_180:
        /*02f4*/ 	.byte	0x04, 0x11
        /*02f6*/ 	.short	(.L_182 - .L_181)
	.align		4
.L_181:
        /*02f8*/ 	.word	index@(_ZN7cutlass13device_kernelIN5flash11enable_sm90INS1_16FlashAttnFwdSm90INS1_25CollectiveMainloopFwdSm90ILi2EN4cute5tupleIJNS5_1CILi1EEES8_S8_EEENS6_IJNS7_ILi128EEESA_NS7_ILi192EEEEEELi192ENS_12float_e4m3_tEfNS_4arch4Sm90ELb0ELb1ELb1ELb1ELb1ELb0ELb0ELb1ELb1ELb1ELb0ELb0EEENS1_21CollectiveEpilogueFwdINS6_IJSA_SB_SA_EEES9_NS_10bfloat16_tESF_Li256ELb1ELb1ELb0ELb1EEENS1_36VarlenDynamicPersistentTileSchedulerILi128ELi128ELi256ELi128ELb0ELb1ELb1ELb1ELb0ELb1EEEEEEEEEvNT_6ParamsE)
        /*02fc*/ 	.word	0x00000020


	//----- nvinfo : EIATTR_REGCOUNT
	.align		4
.L_182:
        /*0300*/ 	.byte	0x04, 0x2f
        /*0302*/ 	.short	(.L_184 - .L_183)
	.align		4
.L_183:
        /*0304*/ 	.word	index@(_ZN7cutlass13device_kernelIN5flash11enable_sm90INS1_16FlashAttnFwdSm90INS1_25CollectiveMainloopFwdSm90ILi2EN4cute5tupleIJNS5_1CILi1EEES8_S8_EEENS6_IJNS7_ILi128EEESA_NS7_ILi192EEEEEELi192ENS_12float_e4m3_tEfNS_4arch4Sm90ELb0ELb1ELb1ELb0ELb1ELb0ELb0ELb1ELb1ELb1ELb0ELb0EEENS1_21CollectiveEpilogueFwdINS6_IJSA_SB_SA_EEES9_NS_10bfloat16_tESF_Li256ELb0ELb1ELb0ELb1EEENS1_30DynamicPersistentTileSchedulerILi256ELi128ELb0ELb1ELb1EEEEEEEEEvNT_6ParamsE)
        /*0308*/ 	.word	0x000000a8


	//----- nvinfo : EIATTR_FRAME_SIZE
	.align		4
.L_184:
        /*030c*/ 	.byte	0x04, 0x11
        /*030e*/ 	.short	(.L_186 - .L_185)
	.align		4
.L_185:
        /*0310*/ 	.word	index@(_ZN7cutlass13device_kernelIN5flash11enable_sm90INS1_16FlashAttnFwdSm90INS1_25CollectiveMainloopFwdSm90ILi2EN4cute5tupleIJNS5_1CILi1EEES8_S8_EEENS6_IJNS7_ILi128EEESA_NS7_ILi192EEEEEELi192ENS_12float_e4m3_tEfNS_4arch4Sm90ELb0ELb1ELb1ELb0ELb1ELb0ELb0ELb1ELb1ELb1ELb0ELb0EEENS1_21CollectiveEpilogueFwdINS6_IJSA_SB_SA_EEES9_NS_10bfloat16_tESF_Li256ELb0ELb1ELb0ELb1EEENS1_30DynamicPersistentTileSchedulerILi256ELi128ELb0ELb1ELb1EEEEEEEEEvNT_6ParamsE)
        /*0314*/ 	.word	0x00000010


	//----- nvinfo : EIATTR_REGCOUNT
	.align		4
.L_186:
        /*0318*/ 	.byte	0x04, 0x2f
        /*031a*/ 	.short	(.L_188 - .L_187)
	.align		4
.L_187:
        /*031c*/ 	.word	index@(_ZN7cutlass13device_kernelIN5flash11enable_sm90INS1_16FlashAttnFwdSm90INS1_25CollectiveMainloopFwdSm90ILi2EN4cute5tupleIJNS5_1CILi1EEES8_S8_EEENS6_IJNS7_ILi128EEENS7_ILi160EEENS7_ILi192EEEEEELi192ENS_12float_e4m3_tEfNS_4arch4Sm90ELb0ELb0ELb1ELb1ELb1ELb1ELb0ELb1ELb1ELb1ELb0ELb0EEENS1_21CollectiveEpilogueFwdINS6_IJSA_SC_SB_EEES9_NS_10bfloat16_tESG_Li256ELb1ELb1ELb0ELb1EEENS1_36VarlenDynamicPersistentTileSchedulerILi128ELi160ELi256ELi128ELb0ELb1ELb1ELb0ELb1ELb1EEEEEEEEEvNT_6ParamsE)
        /*0320*/ 	.word	0x000000a8


	//----- nvinfo : EIATTR_FRAME_SIZE
	.align		4
.L_188:
        /*0324*/ 	.byte	0x04, 0x11
        /*0326*/ 	.short	(.L_190 - .L_189)
	.align		4
.L_189:
        /*0328*/ 	.word	index@(_ZN7cutlass13device_kernelIN5flash11enable_sm90INS1_16FlashAttnFwdSm90INS1_25CollectiveMainloopFwdSm90ILi2EN4cute5tupleIJNS5_1CILi1EEES8_S8_EEENS6_IJNS7_ILi128EEENS7_ILi160EEENS7_ILi192EEEEEELi192ENS_12float_e4m3_tEfNS_4arch4Sm90ELb0ELb0ELb1ELb1ELb1ELb1ELb0ELb1ELb1ELb1ELb0ELb0EEENS1_21CollectiveEpilogueFwdINS6_IJSA_SC_SB_EEES9_NS_10bfloat16_tESG_Li256ELb1ELb1ELb0ELb1EEENS1_36VarlenDynamicPersistentTileSchedulerILi128ELi160ELi256ELi128ELb0ELb1ELb1ELb0ELb1ELb1EEEEEEEEEvNT_6ParamsE)
        /*032c*/ 	.word	0x00000070


	//----- nvinfo : EIATTR_REGCOUNT
	.align		4
.L_190:
        /*0330*/ 	.byte	0x04, 0x2f
        /*0332*/ 	.short	(.L_192 - .L_191)
	.align		4
.L_191:
        /*0334*/ 	.word	index@(_ZN7cutlass13device_kernelIN5flash11enable_sm90INS1_16FlashAttnFwdSm90INS1_25CollectiveMainloopFwdSm90ILi2EN4cute5tupleIJNS5_1CILi1EEES8_S8_EEENS6_IJNS7_ILi128EEENS7_ILi160EEENS7_ILi192EEEEEELi192ENS_12float_e4m3_tEfNS_4arch4Sm90ELb0ELb0ELb1ELb1ELb1ELb0ELb0ELb1ELb1ELb1ELb0ELb0EEENS1_21CollectiveEpilogueFwdINS6_IJSA_SC_SB_EEES9_NS_10bfloat16_tESG_Li256ELb1ELb1ELb0ELb1EEENS1_36VarlenDynamicPersistentTileSchedulerILi128ELi160ELi256ELi128ELb0ELb1ELb1ELb0ELb1ELb1EEEEEEEEEvNT_6ParamsE)
        /*0338*/ 	.word	0x000000a8


	//----- nvinfo : EIATTR_FRAME_SIZE
	.align		4
.L_192:
        /*033c*/ 	.byte	0x04, 0x11
        /*033e*/ 	.short	(.L_194 - .L_193)
	.align		4
.L_193:
        /*0340*/ 	.word	index@(_ZN7cutlass13device_kernelIN5flash11enable_sm90INS1_16FlashAttnFwdSm90INS1_25CollectiveMainloopFwdSm90ILi2EN4cute5tupleIJNS5_1CILi1EEES8_S8_EEENS6_IJNS7_ILi128EEENS7_ILi160EEENS7_ILi192EEEEEELi192ENS_12float_e4m3_tEfNS_4arch4Sm90ELb0ELb0ELb1ELb1ELb1ELb0ELb0ELb1ELb1ELb1ELb0ELb0EEENS1_21CollectiveEpilogueFwdINS6_IJSA_SC_SB_EEES9_NS_10bfloat16_tESG_Li256ELb1ELb1ELb0ELb1EEENS1_36VarlenDynamicPersistentTileSchedulerILi128ELi160ELi256ELi128ELb0ELb1ELb1ELb0ELb1ELb1EEEEEEEEEvNT_6ParamsE)
        /*0344*/ 	.word	0x00000020


	//----- nvinfo : EIATTR_REGCOUNT
	.align		4
.L_194:
        /*0348*/ 	.byte	0x04, 0x2f
        /*034a*/ 	.short	(.L_196 - .L_195)
	.align		4
.L_195:
        /*034c*/ 	.word	index@(_ZN7cutlass13device_kernelIN5flash11enable_sm90INS1_16FlashAttnFwdSm90INS1_25CollectiveMainloopFwdSm90ILi2EN4cute5tupleIJNS5_1CILi1EEES8_S8_EEENS6_IJNS7_ILi128EEENS7_ILi160EEENS7_ILi192EEEEEELi192ENS_12float_e4m3_tEfNS_4arch4Sm90ELb0ELb0ELb1ELb0ELb1ELb0ELb0ELb1ELb1ELb1ELb0ELb0EEENS1_21CollectiveEpilogueFwdINS6_IJSA_SC_SB_EEES9_NS_10bfloat16_tESG_Li256ELb0ELb1ELb0ELb1EEENS1_29StaticPersistentTileSchedulerILb0EEEEEEEEEvNT_6ParamsE)
        /*0350*/ 	.word	0x000000a8


	//----- nvinfo : EIATTR_FRAME_SIZE
	.align		4
.L_196:
        /*0354*/ 	.byte	0x04, 0x11
        /*0356*/ 	.short	(.L_198 - .L_197)
	.align		4
.L_197:
        /*0358*/ 	.word	index@(_ZN7cutlass13device_kernelIN5flash11enable_sm90INS1_16FlashAttnFwdSm90INS1_25CollectiveMainloopFwdSm90ILi2EN4cute5tupleIJNS5_1CILi1EEES8_S8_EEENS6_IJNS7_ILi128EEENS7_ILi160EEENS7_ILi192EEEEEELi192ENS_12float_e4m3_tEfNS_4arch4Sm90ELb0ELb0ELb1ELb0ELb1ELb0ELb0ELb1ELb1ELb1ELb0ELb0EEENS1_21CollectiveEpilogueFwdINS6_IJSA_SC_SB_EEES9_NS_10bfloat16_tESG_Li256ELb0ELb1ELb0ELb1EEENS1_29StaticPersistentTileSchedulerILb0EEEEEEEEEvNT_6ParamsE)
        /*035c*/ 	.word	0x00000020


	//----- nvinfo : EIATTR_REGCOUNT
	.align		4
.L_198:
        /*0360*/ 	.byte	0x04, 0x2f
        /*0362*/ 	.short	(.L_200 - .L_199)
	.align		4
.L_199:
        /*0364*/ 	.word	index@(_ZN7cutlass13device_kernelIN5flash11enable_sm90INS1_16FlashAttnFwdSm90INS1_25CollectiveMainloopFwdSm90ILi2EN4cute5tupleIJNS5_1CILi1EEES8_S8_EEENS6_IJNS7_ILi128EEESA_NS7_ILi256EEEEEELi256ENS_12float_e4m3_tEfNS_4arch4Sm90ELb1ELb0ELb1ELb1ELb1ELb1ELb0ELb1ELb0ELb1ELb0ELb0EEENS1_21CollectiveEpilogueFwdINS6_IJSA_SB_SA_EEES9_NS_10bfloat16_tESF_Li256ELb1ELb1ELb0ELb1EEENS1_36VarlenDynamicPersistentTileSchedulerILi128ELi128ELi256ELi128ELb0ELb1ELb1ELb1ELb1ELb1EEEEEEEEEvNT_6ParamsE)
        /*0368*/ 	.word	0x000000a8


	//----- nvinfo : EIATTR_FRAME_SIZE
	.align		4
.L_200:
        /*036c*/ 	.byte	0x04, 0x11
        /*036e*/ 	.short	(.L_202 - .L_201)
	.align		4
.L_201:
        /*0370*/ 	.word	index@(_ZN7cutlass13device_kernelIN5flash11enable_sm90INS1_16FlashAttnFwdSm90INS1_25CollectiveMainloopFwdSm90ILi2EN4cute5tupleIJNS5_1CILi1EEES8_S8_EEENS6_IJNS7_ILi128EEESA_NS7_ILi256EEEEEELi256ENS_12float_e4m3_tEfNS_4arch4Sm90ELb1ELb0ELb1ELb1ELb1ELb1ELb0ELb1ELb0ELb1ELb0ELb0EEENS1_21CollectiveEpilogueFwdINS6_IJSA_SB_SA_EEES9_NS_10bfloat16_tESF_Li256ELb1ELb1ELb0ELb1EEENS1_36VarlenDynamicPersistentTileSchedulerILi128ELi128ELi256ELi128ELb0ELb1ELb1ELb1ELb1ELb1EEEEEEEEEvNT_6ParamsE)
        /*0374*/ 	.word	0x00000058


	//----- nvinfo : EIATTR_REGCOUNT
	.align		4
.L_202:
        /*0378*/ 	.byte	0x04, 0x2f
        /*037a*/ 	.short	(.L_204 - .L_203)
	.align		4
.L_203:
        /*037c*/ 	.word	index@(_ZN7cutlass13device_kernelIN5flash11enable_sm90INS1_16FlashAttnFwdSm90INS1_25CollectiveMainloopFwdSm90ILi2EN4cute5tupleIJNS5_1CILi1EEES8_S8_EEENS6_IJNS7_ILi128EEESA_NS7_ILi256EEEEEELi256ENS_12float_e4m3_tEfNS_4arch4Sm90ELb1ELb0ELb1ELb1ELb1ELb0ELb0ELb1ELb0ELb1ELb0ELb0EEENS1_21CollectiveEpilogueFwdINS6_IJSA_SB_SA_EEES9_NS_10bfloat16_tESF_Li256ELb1ELb1ELb0ELb1EEENS1_36VarlenDynamicPersistentTileSchedulerILi128ELi128ELi256ELi128ELb0ELb1ELb1ELb1ELb1ELb1EEEEEEEEEvNT_6ParamsE)
        /*0380*/ 	.word	0x000000a8


	//----- nvinfo : EIATTR_FRAME_SIZE
	.align		4
.L_204:
        /*0384*/ 	.byte	0x04, 0x11
        /*0386*/ 	.short	(.L_206 - .L_205)
	.align		4
.L_205:
        /*0388*/ 	.word	index@(_ZN7cutlass13device_kernelIN5flash11enable_sm90INS1_16FlashAttnFwdSm90INS1_25CollectiveMainloopFwdSm90ILi2EN4cute5tupleIJNS5_1CILi1EEES8_S8_EEENS6_IJNS7_ILi128EEESA_NS7_ILi256EEEEEELi256ENS_12float_e4m3_tEfNS_4arch4Sm90ELb1ELb0ELb1ELb1ELb1ELb0ELb0ELb1ELb0ELb1ELb0ELb0EEENS1_21CollectiveEpilogueFwdINS6_IJSA_SB_SA_EEES9_NS_10bfloat16_tESF_Li256ELb1ELb1ELb0ELb1EEENS1_36VarlenDynamicPersistentTileSchedulerILi128ELi128ELi256ELi128ELb0ELb1ELb1ELb1ELb1ELb1EEEEEEEEEvNT_6ParamsE)
        /*038c*/ 	.word	0x00000010


	//----- nvinfo : EIATTR_REGCOUNT
	.align		4
.L_206:
        /*0390*/ 	.byte	0x04, 0x2f
        /*0392*/ 	.short	(.L_208 - .L_207)
	.align		4
.L_207:
        /*0394*/ 	.word	index@(_ZN7cutlass13device_kernelIN5flash11enable_sm90INS1_16FlashAttnFwdSm90INS1_25CollectiveMainloopFwdSm90ILi2EN4cute5tupleIJNS5_1CILi1EEES8_S8_EEENS6_IJNS7_ILi128EEESA_NS7_ILi256EEEEEELi256ENS_12float_e4m3_tEfNS_4arch4Sm90ELb1ELb0ELb1ELb0ELb1ELb0ELb0ELb1ELb0ELb1ELb0ELb0EEENS1_21CollectiveEpilogueFwdINS6_IJSA_SB_SA_EEES9_NS_10bfloat16_tESF_Li256ELb0ELb1ELb0ELb1EEENS1_30DynamicPersistentTileSchedulerILi256ELi128ELb0ELb1ELb1EEEEEEEEEvNT_6ParamsE)
        /*0398*/ 	.word	0x000000a8


	//----- nvinfo : EIATTR_FRAME_SIZE
	.align		4
.L_208:
        /*039c*/ 	.byte	0x04, 0x11
        /*039e*/ 	.short	(.L_210 - .L_209)
	.align		4
.L_209:
        /*03a0*/ 	.word	index@(_ZN7cutlass13device_kernelIN5flash11enable_sm90INS1_16FlashAttnFwdSm90INS1_25CollectiveMainloopFwdSm90ILi2EN4cute5tupleIJNS5_1CILi1EEES8_S8_EEENS6_IJNS7_ILi128EEESA_NS7_ILi256EEEEEELi256ENS_12float_e4m3_tEfNS_4arch4Sm90ELb1ELb0ELb1ELb0ELb1ELb0ELb0ELb1ELb0ELb1ELb0ELb0EEENS1_21CollectiveEpilogueFwdINS6_IJSA_SB_SA_EEES9_NS_10bfloat16_tESF_Li256ELb0ELb1ELb0ELb1EEENS1_30DynamicPersistentTileSchedulerILi256ELi128ELb0ELb1ELb1EEEEEEEEEvNT_6ParamsE)
        /*03a4*/ 	.word	0x00000010


	//----- nvinfo : EIATTR_REGCOUNT
	.align		4
.L_210:
        /*03a8*/ 	.byte	0x04, 0x2f
        /*03aa*/ 	.short	(.L_212 - .L_211)
	.align		4
.L_211:
        /*03ac*/ 	.word	index@(_ZN7cutlass13device_kernelIN5flash11enable_sm90INS1_16FlashAttnFwdSm90INS1_25CollectiveMainloopFwdSm90ILi2EN4cute5tupleIJNS5_1CILi1EEES8_S8_EEENS6_IJNS7_ILi128EEENS7_ILi64EEENS7_ILi256EEEEEELi256ENS_12float_e4m3_tEfNS_4arch4Sm90ELb0ELb1ELb1ELb1ELb1ELb1ELb0ELb1ELb0ELb1ELb0ELb0EEENS1_21CollectiveEpilogueFwdINS6_IJSA_SC_SB_EEES9_NS_10bfloat16_tESG_Li256ELb1ELb1ELb0ELb1EEENS1_36VarlenDynamicPersistentTileSchedulerILi128ELi64ELi256ELi128ELb0ELb1ELb1ELb1ELb0ELb1EEEEEEEEEvNT_6ParamsE)
        /*03b0*/ 	.word	0x000000a8


	//----- nvinfo : EIATTR_FRAME_SIZE
	.align		4
.L_212:
        /*03b4*/ 	.byte	0x04, 0x11
        /*03b6*/ 	.short	(.L_214 - .L_213)
	.align		4
.L_213:
        /*03b8*/ 	.word	index@(_ZN7cutlass13device_kernelIN5flash11enable_sm90INS1_16FlashAttnFwdSm90INS1_25CollectiveMainloopFwdSm90ILi2EN4cute5tupleIJNS5_1CILi1EEES8_S8_EEENS6_IJNS7_ILi128EEENS7_ILi64EEENS7_ILi256EEEEEELi256ENS_12float_e4m3_tEfNS_4arch4Sm90ELb0ELb1ELb1ELb1ELb1ELb1ELb0ELb1ELb0ELb1ELb0ELb0EEENS1_21CollectiveEpilogueFwdINS6_IJSA_SC_SB_EEES9_NS_10bfloat16_tESG_Li256ELb1ELb1ELb0ELb1EEENS1_36VarlenDynamicPersistentTileSchedulerILi128ELi64ELi256ELi128ELb0ELb1ELb1ELb1ELb0ELb1EEEEEEEEEvNT_6ParamsE)
        /*03bc*/ 	.word	0x00000038


	//----- nvinfo : EIATTR_REGCOUNT
	.align		4
.L_214:
        /*03c0*/ 	.byte	0x04, 0x2f
        /*03c2*/ 	.short	(.L_216 - .L_215)
	.align		4
.L_215:
        /*03c4*/ 	.word	index@(_ZN7cutlass13device_kernelIN5flash11enable_sm90INS1_16FlashAttnFwdSm90INS1_25CollectiveMainloopFwdSm90ILi2EN4cute5tupleIJNS5_1CILi1EEES8_S8_EEENS6_IJNS7_ILi128EEENS7_ILi64EEENS7_ILi256EEEEEELi256ENS_12float_e4m3_tEfNS_4arch4Sm90ELb0ELb1ELb1ELb1ELb1ELb0ELb0ELb1ELb0ELb1ELb0ELb0EEENS1_21CollectiveEpilogueFwdINS6_IJSA_SC_SB_EEES9_NS_10bfloat16_tESG_Li256ELb1ELb1ELb0ELb1EEENS1_36VarlenDynamicPersistentTileSchedulerILi128ELi64ELi256ELi128ELb0ELb1ELb1ELb1ELb0ELb1EEEEEEEEEvNT_6ParamsE)
        /*03c8*/ 	.word	0x000000a8


	//----- nvinfo : EIATTR_FRAME_SIZE
	.align		4
.L_216:
        /*03cc*/ 	.byte	0x04, 0x11
        /*03ce*/ 	.short	(.L_218 - .L_217)
	.align		4
.L_217:
        /*03d0*/ 	.word	index@(_ZN7cutlass13device_kernelIN5flash11enable_sm90INS1_16FlashAttnFwdSm90INS1_25CollectiveMainloopFwdSm90ILi2EN4cute5tupleIJNS5_1CILi1EEES8_S8_EEENS6_IJNS7_ILi128EEENS7_ILi64EEENS7_ILi256EEEEEELi256ENS_12float_e4m3_tEfNS_4arch4Sm90ELb0ELb1ELb1ELb1ELb1ELb0ELb0ELb1ELb0ELb1ELb0ELb0EEENS1_21CollectiveEpilogueFwdINS6_IJSA_SC_SB_EEES9_NS_10bfloat16_tESG_Li256ELb1ELb1ELb0ELb1EEENS1_36VarlenDynamicPersistentTileSchedulerILi128ELi64ELi256ELi128ELb0ELb1ELb1ELb1ELb0ELb1EEEEEEEEEvNT_6ParamsE)
        /*03d4*/ 	.word	0x00000018


	//----- nvinfo : EIATTR_REGCOUNT
	.align		4
.L_218:
        /*03d8*/ 	.byte	0x04, 0x2f
        /*03da*/ 	.short	(.L_220 - .L_219)
	.align		4
.L_219:
        /*03dc*/ 	.word	index@(_ZN7cutlass13device_kernelIN5flash11enable_sm90INS1_16FlashAttnFwdSm90INS1_25CollectiveMainloopFwdSm90ILi2EN4cute5tupleIJNS5_1CILi1EEES8_S8_EEENS6_IJNS7_ILi128EEENS7_ILi64EEENS7_ILi256EEEEEELi256ENS_12float_e4m3_tEfNS_4arch4Sm90ELb0ELb1ELb1ELb0ELb1ELb0ELb0ELb1ELb0ELb1ELb0ELb0EEENS1_21CollectiveEpilogueFwdINS6_IJSA_SC_SB_EEES9_NS_10bfloat16_tESG_Li256ELb0ELb1ELb0ELb1EEENS1_30DynamicPersistentTileSchedulerILi256ELi128ELb0ELb1ELb1EEEEEEEEEvNT_6ParamsE)
        /*03e0*/ 	.word	0x000000a8


	//----- nvinfo : EIATTR_FRAME_SIZE
	.align		4
.L_220:
        /*03e4*/ 	.byte	0x04, 0x11
        /*03e6*/ 	.short	(.L_222 - .L_221)
	.align		4
.L_221:
        /*03e8*/ 	.word	index@(_ZN7cutlass13device_kernelIN5flash11enable_sm90INS1_16FlashAttnFwdSm90INS1_25CollectiveMainloopFwdSm90ILi2EN4cute5tupleIJNS5_1CILi1EEES8_S8_EEENS6_IJNS7_ILi128EEENS7_ILi64EEENS7_ILi256EEEEEELi256ENS_12float_e4m3_tEfNS_4arch4Sm90ELb0ELb1ELb1ELb0ELb1ELb0ELb0ELb1ELb0ELb1ELb0ELb0EEENS1_21CollectiveEpilogueFwdINS6_IJSA_SC_SB_EEES9_NS_10bfloat16_tESG_Li256ELb0ELb1ELb0ELb1EEENS1_30DynamicPersistentTileSchedulerILi256ELi128ELb0ELb1ELb1EEEEEEEEEvNT_6ParamsE)
        /*03ec*/ 	.word	0x00000008


	//----- nvinfo : EIATTR_REGCOUNT
	.align		4
.L_222:
        /*03f0*/ 	.byte	0x04, 0x2f
        /*03f2*/ 	.short	(.L_224 - .L_223)
	.align		4
.L_223:
        /*03f4*/ 	.word	index@(_ZN7cutlass13device_kernelIN5flash11enable_sm90INS1_16FlashAttnFwdSm90INS1_25CollectiveMainloopFwdSm90ILi2EN4cute5tupleIJNS5_1CILi1EEES8_S8_EEENS6_IJNS7_ILi128EEESA_NS7_ILi256EEEEEELi256ENS_12float_e4m3_tEfNS_4arch4Sm90ELb0ELb0ELb1ELb1ELb1ELb1ELb0ELb1ELb0ELb1ELb0ELb0EEENS1_21CollectiveEpilogueFwdINS6_IJSA_SB_SA_EEES9_NS_10bfloat16_tESF_Li256ELb1ELb1ELb0ELb1EEENS1_36VarlenDynamicPersistentTileSchedulerILi128ELi128ELi256ELi128ELb0ELb1ELb1ELb0ELb1ELb1EEEEEEEEEvNT_6ParamsE)
        /*03f8*/ 	.word	0x000000a8


	//----- nvinfo : EIATTR_FRAME_SIZE
	.align		4
.L_224:
        /*03fc*/ 	.byte	0x04, 0x11
        /*03fe*/ 	.short	(.L_226 - .L_225)
	.align		4
.L_225:
        /*0400*/ 	.word	index@(_ZN7cutlass13device_kernelIN5flash11enable_sm90INS1_16FlashAttnFwdSm90INS1_25CollectiveMainloopFwdSm90ILi2EN4cute5tupleIJNS5_1CILi1EEES8_S8_EEENS6_IJNS7_ILi128EEESA_NS7_ILi256EEEEEELi256ENS_12float_e4m3_tEfNS_4arch4Sm90ELb0ELb0ELb1ELb1ELb1ELb1ELb0ELb1ELb0ELb1ELb0ELb0EEENS1_21CollectiveEpilogueFwdINS6_IJSA_SB_SA_EEES9_NS_10bfloat16_tESF_Li256ELb1ELb1ELb0ELb1EEENS1_36VarlenDynamicPersistentTileSchedulerILi128ELi128ELi256ELi128ELb0ELb1ELb1ELb0ELb1ELb1EEEEEEEEEvNT_6ParamsE)
        /*0404*/ 	.word	0x00000068


	//----- nvinfo : EIATTR_REGCOUNT
	.align		4
.L_226:
        /*0408*/ 	.byte	0x04, 0x2f
        /*040a*/ 	.short	(.L_228 - .L_227)
	.align		4
.L_227:
        /*040c*/ 	.word	index@(_ZN7cutlass13device_kernelIN5flash11enable_sm90INS1_16FlashAttnFwdSm90INS1_25CollectiveMainloopFwdSm90ILi2EN4cute5tupleIJNS5_1CILi1EEES8_S8_EEENS6_IJNS7_ILi128EEESA_NS7_ILi256EEEEEELi256ENS_12float_e4m3_tEfNS_4arch4Sm90ELb0ELb0ELb1ELb1ELb1ELb0ELb0ELb1ELb0ELb1ELb0ELb0EEENS1_21CollectiveEpilogueFwdINS6_IJSA_SB_SA_EEES9_NS_10bfloat16_tESF_Li256ELb1ELb1ELb0ELb1EEENS1_36VarlenDynamicPersistentTileSchedulerILi128ELi128ELi256ELi128ELb0ELb1ELb1ELb0ELb1ELb1EEEEEEEEEvNT_6ParamsE)
        /*0410*/ 	.word	0x000000a8


	//----- nvinfo : EIATTR_FRAME_SIZE
	.align		4
.L_228:
        /*0414*/ 	.byte	0x04, 0x11
        /*0416*/ 	.short	(.L_230 - .L_229)
	.align		4
.L_229:
        /*0418*/ 	.word	index@(_ZN7cutlass13device_kernelIN5flash11enable_sm90INS1_16FlashAttnFwdSm90INS1_25CollectiveMainloopFwdSm90ILi2EN4cute5tupleIJNS5_1CILi1EEES8_S8_EEENS6_IJNS7_ILi128EEESA_NS7_ILi256EEEEEELi256ENS_12float_e4m3_tEfNS_4arch4Sm90ELb0ELb0ELb1ELb1ELb1ELb0ELb0ELb1ELb0ELb1ELb0ELb0EEENS1_21CollectiveEpilogueFwdINS6_IJSA_SB_SA_EEES9_NS_10bfloat16_tESF_Li256ELb1ELb1ELb0ELb1EEENS1_36VarlenDynamicPersistentTileSchedulerILi128ELi128ELi256ELi128ELb0ELb1ELb1ELb0ELb1ELb1EEEEEEEEEvNT_6ParamsE)
        /*041c*/ 	.word	0x00000010


	//----- nvinfo : EIATTR_REGCOUNT
	.align		4
.L_230:
        /*0420*/ 	.byte	0x04, 0x2f
        /*0422*/ 	.short	(.L_232 - .L_231)
	.align		4
.L_231:
        /*0424*/ 	.word	index@(_ZN7cutlass13device_kernelIN5flash11enable_sm90INS1_16FlashAttnFwdSm90INS1_25CollectiveMainloopFwdSm90ILi2EN4cute5tupleIJNS5_1CILi1EEES8_S8_EEENS6_IJNS7_ILi128EEESA_NS7_ILi256EEEEEELi256ENS_12float_e4m3_tEfNS_4arch4Sm90ELb0ELb0ELb1ELb0ELb1ELb0ELb0ELb1ELb0ELb1ELb0ELb0EEENS1_21CollectiveEpilogueFwdINS6_IJSA_SB_SA_EEES9_NS_10bfloat16_tESF_Li256ELb0ELb1ELb0ELb1EEENS1_29StaticPersistentTileSchedulerILb0EEEEEEEEEvNT_6ParamsE)
        /*0428*/ 	.word	0x000000a8


	//----- nvinfo : EIATTR_FRAME_SIZE
	.align		4
.L_232:
        /*042c*/ 	.byte	0x04, 0x11
        /*042e*/ 	.short	(.L_234 - .L_233)
	.align		4
.L_233:
        /*0430*/ 	.word	index@(_ZN7cutlass13device_kernelIN5flash11enable_sm90INS1_16FlashAttnFwdSm90INS1_25CollectiveMainloopFwdSm90ILi2EN4cute5tupleIJNS5_1CILi1EEES8_S8_EEENS6_IJNS7_ILi128EEESA_NS7_ILi256EEEEEELi256ENS_12float_e4m3_tEfNS_4arch4Sm90ELb0ELb0ELb1ELb0ELb1ELb0ELb0ELb1ELb0ELb1ELb0ELb0EEENS1_21CollectiveEpilogueFwdINS6_IJSA_SB_SA_EEES9_NS_10bfloat16_tESF_Li256ELb0ELb1ELb0ELb1EEENS1_29StaticPersistentTileSchedulerILb0EEEEEEEEEvNT_6ParamsE)
        /*0434*/ 	.word	0x00000010


	//----- nvinfo : EIATTR_MIN_STACK_SIZE
	.align		4
.L_234:
        /*0438*/ 	.byte	0x04, 0x12
        /*043a*/ 	.short	(.L_236 - .L_235)
	.align		4
.L_235:
        /*043c*/ 	.word	index@(_ZN7cutlass13device_kernelIN5flash11enable_sm90INS1_16FlashAttnFwdSm90INS1_25CollectiveMainloopFwdSm90ILi2EN4cute5tupleIJNS5_1CILi1EEES8_S8_EEENS6_IJNS7_ILi128EEESA_NS7_ILi256EEEEEELi256ENS_12float_e4m3_tEfNS_4arch4Sm90ELb0ELb0ELb1ELb0ELb1ELb0ELb0ELb1ELb0ELb1ELb0ELb0EEENS1_21CollectiveEpilogueFwdINS6_IJSA_SB_SA_EEES9_NS_10bfloat16_tESF_Li256ELb0ELb1ELb0ELb1EEENS1_29StaticPersistentTileSchedulerILb0EEEEEEEEEvNT_6ParamsE)
        /*0440*/ 	.word	0x00000010


	//----- nvinfo : EIATTR_MIN_STACK_SIZE
	.align		4
.L_236:
        /*0444*/ 	.byte	0x04, 0x12
        /*0446*/ 	.short	(.L_238 - .L_237)
	.align		4
.L_237:
        /*0448*/ 	.word	index@(_ZN7cutlass13device_kernelIN5flash11enable_sm90INS1_16FlashAttnFwdSm90INS1_25CollectiveMainloopFwdSm90ILi2EN4cute5tupleIJNS5_1CILi1EEES8_S8_EEENS6_IJNS7_ILi128EEESA_NS7_ILi256EEEEEELi256ENS_12float_e4m3_tEfNS_4arch4Sm90ELb0ELb0ELb1ELb1ELb1ELb0ELb0ELb1ELb0ELb1ELb0ELb0EEENS1_21CollectiveEpilogueFwdINS6_IJSA_SB_SA_EEES9_NS_10bfloat16_tESF_Li256ELb1ELb1ELb0ELb1EEENS1_36VarlenDynamicPersistentTileSchedulerILi128ELi128ELi256ELi128ELb0ELb1ELb1ELb0ELb1ELb1EEEEEEEEEvNT_6ParamsE)
        /*044c*/ 	.word	0x00000010


	//----- nvinfo : EIATTR_MIN_STACK_SIZE
	.align		4
.L_238:
        /*0450*/ 	.byte	0x04, 0x12
        /*0452*/ 	.short	(.L_240 - .L_239)
	.align		4
.L_239:
        /*0454*/ 	.word	index@(_ZN7cutlass13device_kernelIN5flash11enable_sm90INS1_16FlashAttnFwdSm90INS1_25CollectiveMainloopFwdSm90ILi2EN4cute5tupleIJNS5_1CILi1EEES8_S8_EEENS6_IJNS7_ILi128EEESA_NS7_ILi256EEEEEELi256ENS_12float_e4m3_tEfNS_4arch4Sm90ELb0ELb0ELb1ELb1ELb1ELb1ELb0ELb1ELb0ELb1ELb0ELb0EEENS1_21CollectiveEpilogueFwdINS6_IJSA_SB_SA_EEES9_NS_10bfloat16_tESF_Li256ELb1ELb1ELb0ELb1EEENS1_36VarlenDynamicPersistentTileSchedulerILi128ELi128ELi256ELi128ELb0ELb1ELb1ELb0ELb1ELb1EEEEEEEEEvNT_6ParamsE)
        /*0458*/ 	.word	0x00000068


	//----- nvinfo : EIATTR_MIN_STACK_SIZE
	.align		4
.L_240:
        /*045c*/ 	.byte	0x04, 0x12
        /*045e*/ 	.short	(.L_242 - .L_241)
	.align		4
.L_241:
        /*0460*/ 	.word	index@(_ZN7cutlass13device_kernelIN5flash11enable_sm90INS1_16FlashAttnFwdSm90INS1_25CollectiveMainloopFwdSm90ILi2EN4cute5tupleIJNS5_1CILi1EEES8_S8_EEENS6_IJNS7_ILi128EEENS7_ILi64EEENS7_ILi256EEEEEELi256ENS_12float_e4m3_tEfNS_4arch4Sm90ELb0ELb1ELb1ELb0ELb1ELb0ELb0ELb1ELb0ELb1ELb0ELb0EEENS1_21CollectiveEpilogueFwdINS6_IJSA_SC_SB_EEES9_NS_10bfloat16_tESG_Li256ELb0ELb1ELb0ELb1EEENS1_30DynamicPersistentTileSchedulerILi256ELi128ELb0ELb1ELb1EEEEEEEEEvNT_6ParamsE)
        /*0464*/ 	.word	0x00000008


	//----- nvinfo : EIATTR_MIN_STACK_SIZE
	.align		4
.L_242:
        /*0468*/ 	.byte	0x04, 0x12
        /*046a*/ 	.short	(.L_244 - .L_243)
	.align		4
.L_243:
        /*046c*/ 	.word	index@(_ZN7cutlass13device_kernelIN5flash11enable_sm90INS1_16FlashAttnFwdSm90INS1_25CollectiveMainloopFwdSm90ILi2EN4cute5tupleIJNS5_1CILi1EEES8_S8_EEENS6_IJNS7_ILi128EEENS7_ILi64EEENS7_ILi256EEEEEELi256ENS_12float_e4m3_tEfNS_4arch4Sm90ELb0ELb1ELb1ELb1ELb1ELb0ELb0ELb1ELb0ELb1ELb0ELb0EEENS1_21CollectiveEpilogueFwdINS6_IJSA_SC_SB_EEES9_NS_10bfloat16_tESG_Li256ELb1ELb1ELb0ELb1EEENS1_36VarlenDynamicPersistentTileSchedulerILi128ELi64ELi256ELi128ELb0ELb1ELb1ELb1ELb0ELb1EEEEEEEEEvNT_6ParamsE)
        /*0470*/ 	.word	0x00000018


	//----- nvinfo : EIATTR_MIN_STACK_SIZE
	.align		4
.L_244:
        /*0474*/ 	.byte	0x04, 0x12
        /*0476*/ 	.short	(.L_246 - .L_245)
	.align		4
.L_245:
        /*0478*/ 	.word	index@(_ZN7cutlass13device_kernelIN5flash11enable_sm90INS1_16FlashAttnFwdSm90INS1_25CollectiveMainloopFwdSm90ILi2EN4cute5tupleIJNS5_1CILi1EEES8_S8_EEENS6_IJNS7_ILi128EEENS7_ILi64EEENS7_ILi256EEEEEELi256ENS_12float_e4m3_tEfNS_4arch4Sm90ELb0ELb1ELb1ELb1ELb1ELb1ELb0ELb1ELb0ELb1ELb0ELb0EEENS1_21CollectiveEpilogueFwdINS6_IJSA_SC_SB_EEES9_NS_10bfloat16_tESG_Li256ELb1ELb1ELb0ELb1EEENS1_36VarlenDynamicPersistentTileSchedulerILi128ELi64ELi256ELi128ELb0ELb1ELb1ELb1ELb0ELb1EEEEEEEEEvNT_6ParamsE)
        /*047c*/ 	.word	0x00000038


	//----- nvinfo : EIATTR_MIN_STACK_SIZE
	.align		4
.L_246:
        /*0480*/ 	.byte	0x04, 0x12
        /*0482*/ 	.short	(.L_248 - .L_247)
	.align		4
.L_247:
        /*0484*/ 	.word	index@(_ZN7cutlass13device_kernelIN5flash11enable_sm90INS1_16FlashAttnFwdSm90INS1_25CollectiveMainloopFwdSm90ILi2EN4cute5tupleIJNS5_1CILi1EEES8_S8_EEENS6_IJNS7_ILi128EEESA_NS7_ILi256EEEEEELi256ENS_12float_e4m3_tEfNS_4arch4Sm90ELb1ELb0ELb1ELb0ELb1ELb0ELb0ELb1ELb0ELb1ELb0ELb0EEENS1_21CollectiveEpilogueFwdINS6_IJSA_SB_SA_EEES9_NS_10bfloat16_tESF_Li256ELb0ELb1ELb0ELb1EEENS1_30DynamicPersistentTileSchedulerILi256ELi128ELb0ELb1ELb1EEEEEEEEEvNT_6ParamsE)
        /*0488*/ 	.word	0x00000010


	//----- nvinfo : EIATTR_MIN_STACK_SIZE
	.align		4
.L_248:
        /*048c*/ 	.byte	0x04, 0x12
        /*048e*/ 	.short	(.L_250 - .L_249)
	.align		4
.L_249:
        /*0490*/ 	.word	index@(_ZN7cutlass13device_kernelIN5flash11enable_sm90INS1_16FlashAttnFwdSm90INS1_25CollectiveMainloopFwdSm90ILi2EN4cute5tupleIJNS5_1CILi1EEES8_S8_EEENS6_IJNS7_ILi128EEESA_NS7_ILi256EEEEEELi256ENS_12float_e4m3_tEfNS_4arch4Sm90ELb1ELb0ELb1ELb1ELb1ELb0ELb0ELb1ELb0ELb1ELb0ELb0EEENS1_21CollectiveEpilogueFwdINS6_IJSA_SB_SA_EEES9_NS_10bfloat16_tESF_Li256ELb1ELb1ELb0ELb1EEENS1_36VarlenDynamicPersistentTileSchedulerILi128ELi128ELi256ELi128ELb0ELb1ELb1ELb1ELb1ELb1EEEEEEEEEvNT_6ParamsE)
        /*0494*/ 	.word	0x00000010


	//----- nvinfo : EIATTR_MIN_STACK_SIZE
	.align		4
.L_250:
        /*0498*/ 	.byte	0x04, 0x12
        /*049a*/ 	.short	(.L_252 - .L_251)
	.align		4
.L_251:
        /*049c*/ 	.word	index@(_ZN7cutlass13device_kernelIN5flash11enable_sm90INS1_16FlashAttnFwdSm90INS1_25CollectiveMainloopFwdSm90ILi2EN4cute5tupleIJNS5_1CILi1EEES8_S8_EEENS6_IJNS7_ILi128EEESA_NS7_ILi256EEEEEELi256ENS_12float_e4m3_tEfNS_4arch4Sm90ELb1ELb0ELb1ELb1ELb1ELb1ELb0ELb1ELb0ELb1ELb0ELb0EEENS1_21CollectiveEpilogueFwdINS6_IJSA_SB_SA_EEES9_NS_10bfloat16_tESF_Li256ELb1ELb1ELb0ELb1EEENS1_36VarlenDynamicPersistentTileSchedulerILi128ELi128ELi256ELi128ELb0ELb1ELb1ELb1ELb1ELb1EEEEEEEEEvNT_6ParamsE)
        /*04a0*/ 	.word	0x00000058


	//----- nvinfo : EIATTR_MIN_STACK_SIZE
	.align		4
.L_252:
        /*04a4*/ 	.byte	0x04, 0x12
        /*04a6*/ 	.short	(.L_254 - .L_253)
	.align		4
.L_253:
        /*04a8*/ 	.word	index@(_ZN7cutlass13device_kernelIN5flash11enable_sm90INS1_16FlashAttnFwdSm90INS1_25CollectiveMainloopFwdSm90ILi2EN4cute5tupleIJNS5_1CILi1EEES8_S8_EEENS6_IJNS7_ILi128EEENS7_ILi160EEENS7_ILi192EEEEEELi192ENS_12float_e4m3_tEfNS_4arch4Sm90ELb0ELb0ELb1ELb0ELb1ELb0ELb0ELb1ELb1ELb1ELb0ELb0EEENS1_21CollectiveEpilogueFwdINS6_IJSA_SC_SB_EEES9_NS_10bfloat16_tESG_Li256ELb0ELb1ELb0ELb1EEENS1_29StaticPersistentTileSchedulerILb0EEEEEEEEEvNT_6ParamsE)
        /*04ac*/ 	.word	0x00000020


	//----- nvinfo : EIATTR_MIN_STACK_SIZE
	.align		4
.L_254:
        /*04b0*/ 	.byte	0x04, 0x12
        /*04b2*/ 	.short	(.L_256 - .L_255)
	.align		4
.L_255:
        /*04b4*/ 	.word	index@(_ZN7cutlass13device_kernelIN5flash11enable_sm90INS1_16FlashAttnFwdSm90INS1_25CollectiveMainloopFwdSm90ILi2EN4cute5tupleIJNS5_1CILi1EEES8_S8_EEENS6_IJNS7_ILi128EEENS7_ILi160EEENS7_ILi192EEEEEELi192ENS_12float_e4m3_tEfNS_4arch4Sm90ELb0ELb0ELb1ELb1ELb1ELb0ELb0ELb1ELb1ELb1ELb0ELb0EEENS1_21CollectiveEpilogueFwdINS6_IJSA_SC_SB_EEES9_NS_10bfloat16_tESG_Li256ELb1ELb1ELb0ELb1EEENS1_36VarlenDynamicPersistentTileSchedulerILi128ELi160ELi256ELi128ELb0ELb1ELb1ELb0ELb1ELb1EEEEEEEEEvNT_6ParamsE)
        /*04b8*/ 	.word	0x00000020


	//----- nvinfo : EIATTR_MIN_STACK_SIZE
	.align		4
.L_256:
        /*04bc*/ 	.byte	0x04, 0x12
        /*04be*/ 	.short	(.L_258 - .L_257)
	.align		4
.L_257:
        /*04c0*/ 	.word	index@(_ZN7cutlass13device_kernelIN5flash11enable_sm90INS1_16FlashAttnFwdSm90INS1_25CollectiveMainloopFwdSm90ILi2EN4cute5tupleIJNS5_1CILi1EEES8_S8_EEENS6_IJNS7_ILi128EEENS7_ILi160EEENS7_ILi192EEEEEELi192ENS_12float_e4m3_tEfNS_4arch4Sm90ELb0ELb0ELb1ELb1ELb1ELb1ELb0ELb1ELb1ELb1ELb0ELb0EEENS1_21CollectiveEpilogueFwdINS6_IJSA_SC_SB_EEES9_NS_10bfloat16_tESG_Li256ELb1ELb1ELb0ELb1EEENS1_36VarlenDynamicPersistentTileSchedulerILi128ELi160ELi256ELi128ELb0ELb1ELb1ELb0ELb1ELb1EEEEEEEEEvNT_6ParamsE)
        /*04c4*/ 	.word	0x00000070


	//----- nvinfo : EIATTR_MIN_STACK_SIZE
	.align		4
.L_258:
        /*04c8*/ 	.byte	0x04, 0x12
        /*04ca*/ 	.short	(.L_260 - .L_259)
	.align		4
.L_259:
        /*04cc*/ 	.word	index@(_ZN7cutlass13device_kernelIN5flash11enable_sm90INS1_16FlashAttnFwdSm90INS1_25CollectiveMainloopFwdSm90ILi2EN4cute5tupleIJNS5_1CILi1EEES8_S8_EEENS6_IJNS7_ILi128EEESA_NS7_ILi192EEEEEELi192ENS_12float_e4m3_tEfNS_4arch4Sm90ELb0ELb1ELb1ELb0ELb1ELb0ELb0ELb1ELb1ELb1ELb0ELb0EEENS1_21CollectiveEpilogueFwdINS6_IJSA_SB_SA_EEES9_NS_10bfloat16_tESF_Li256ELb0ELb1ELb0ELb1EEENS1_30DynamicPersistentTileSchedulerILi256ELi128ELb0ELb1ELb1EEEEEEEEEvNT_6ParamsE)
        /*04d0*/ 	.word	0x00000010


	//----- nvinfo : EIATTR_MIN_STACK_SIZE
	.align		4
.L_260:
        /*04d4*/ 	.byte	0x04, 0x12
        /*04d6*/ 	.short	(.L_262 - .L_261)
	.align		4
.L_261:
        /*04d8*/ 	.word	index@(_ZN7cutlass13device_kernelIN5flash11enable_sm90INS1_16FlashAttnFwdSm90INS1_25CollectiveMainloopFwdSm90ILi2EN4cute5tupleIJNS5_1CILi1EEES8_S8_EEENS6_IJNS7_ILi128EEESA_NS7_ILi192EEEEEELi192ENS_12float_e4m3_tEfNS_4arch4Sm90ELb0ELb1ELb1ELb1ELb1ELb0ELb0ELb1ELb1ELb1ELb0ELb0EEENS1_21CollectiveEpilogueFwdINS6_IJSA_SB_SA_EEES9_NS_10bfloat16_tESF_Li256ELb1ELb1ELb0ELb1EEENS1_36VarlenDynamicPersistentTileSchedulerILi128ELi128ELi256ELi128ELb0ELb1ELb1ELb1ELb0ELb1EEEEEEEEEvNT_6ParamsE)
        /*04dc*/ 	.word	0x00000020


	//----- nvinfo : EIATTR_MIN_STACK_SIZE
	.align		4
.L_262:
        /*04e0*/ 	.byte	0x04, 0x12
        /*04e2*/ 	.short	(.L_264 - .L_263)
	.align		4
.L_263:
        /*04e4*/ 	.word	index@(_ZN7cutlass13device_kernelIN5flash11enable_sm90INS1_16FlashAttnFwdSm90INS1_25CollectiveMainloopFwdSm90ILi2EN4cute5tupleIJNS5_1CILi1EEES8_S8_EEENS6_IJNS7_ILi128EEESA_NS7_ILi192EEEEEELi192ENS_12float_e4m3_tEfNS_4arch4Sm90ELb0ELb1ELb1ELb1ELb1ELb1ELb0ELb1ELb1ELb1ELb0ELb0EEENS1_21CollectiveEpilogueFwdINS6_IJSA_SB_SA_EEES9_NS_10bfloat16_tESF_Li256ELb1ELb1ELb0ELb1EEENS1_36VarlenDynamicPersistentTileSchedulerILi128ELi128ELi256ELi128ELb0ELb1ELb1ELb1ELb0ELb1EEEEEEEEEvNT_6ParamsE)
        /*04e8*/ 	.word	0x00000058


	//----- nvinfo : EIATTR_MIN_STACK_SIZE
	.align		4
.L_264:
        /*04ec*/ 	.byte	0x04, 0x12
        /*04ee*/ 	.short	(.L_266 - .L_265)
	.align		4
.L_265:
        /*04f0*/ 	.word	index@(_ZN7cutlass13device_kernelIN5flash11enable_sm90INS1_16FlashAttnFwdSm90INS1_25CollectiveMainloopFwdSm90ILi2EN4cute5tupleIJNS5_1CILi1EEES8_S8_EEENS6_IJNS7_ILi128EEENS7_ILi160EEENS7_ILi192EEEEEELi192ENS_12float_e4m3_tEfNS_4arch4Sm90ELb1ELb0ELb1ELb0ELb1ELb0ELb0ELb1ELb1ELb1ELb0ELb0EEENS1_21CollectiveEpilogueFwdINS6_IJSA_SC_SB_EEES9_NS_10bfloat16_tESG_Li256ELb0ELb1ELb0ELb1EEENS1_30DynamicPersistentTileSchedulerILi256ELi128ELb0ELb1ELb1EEEEEEEEEvNT_6ParamsE)
        /*04f4*/ 	.word	0x00000020


	//----- nvinfo : EIATTR_MIN_STACK_SIZE
	.align		4
.L_266:
        /*04f8*/ 	.byte	0x04, 0x12
        /*04fa*/ 	.short	(.L_268 - .L_267)
	.align		4
.L_267:
        /*04fc*/ 	.word	index@(_ZN7cutlass13device_kernelIN5flash11enable_sm90INS1_16FlashAttnFwdSm90INS1_25CollectiveMainloopFwdSm90ILi2EN4cute5tupleIJNS5_1CILi1EEES8_S8_EEENS6_IJNS7_ILi128EEENS7_ILi160EEENS7_ILi192EEEEEELi192ENS_12float_e4m3_tEfNS_4arch4Sm90ELb1ELb0ELb1ELb1ELb1ELb0ELb0ELb1ELb1ELb1ELb0ELb0EEENS1_21CollectiveEpilogueFwdINS6_IJSA_SC_SB_EEES9_NS_10bfloat16_tESG_Li256ELb1ELb1ELb0ELb1EEENS1_36VarlenDynamicPersistentTileSchedulerILi128ELi160ELi256ELi128ELb0ELb1ELb1ELb1ELb1ELb1EEEEEEEEEvNT_6ParamsE)
        /*0500*/ 	.word	0x00000018


	//----- nvinfo : EIATTR_MIN_STACK_SIZE
	.align		4
.L_268:
        /*0504*/ 	.byte	0x04, 0x12
        /*0506*/ 	.short	(.L_270 - .L_269)
	.align		4
.L_269:
        /*0508*/ 	.word	index@(_ZN7cutlass13device_kernelIN5flash11enable_sm90INS1_16FlashAttnFwdSm90INS1_25CollectiveMainloopFwdSm90ILi2EN4cute5tupleIJNS5_1CILi1EEES8_S8_EEENS6_IJNS7_ILi128EEENS7_ILi160EEENS7_ILi192EEEEEELi192ENS_12float_e4m3_tEfNS_4arch4Sm90ELb1ELb0ELb1ELb1ELb1ELb1ELb0ELb1ELb1ELb1ELb0ELb0EEENS1_21CollectiveEpilogueFwdINS6_IJSA_SC_SB_EEES9_NS_10bfloat16_tESG_Li256ELb1ELb1ELb0ELb1EEENS1_36VarlenDynamicPersistentTileSchedulerILi128ELi160ELi256ELi128ELb0ELb1ELb1ELb1ELb1ELb1EEEEEEEEEvNT_6ParamsE)
        /*050c*/ 	.word	0x00000078


	//----- nvinfo : EIATTR_MIN_STACK_SIZE
	.align		4
.L_270:
        /*0510*/ 	.byte	0x04, 0x12
        /*0512*/ 	.short	(.L_272 - .L_271)
	.align		4
.L_271:
        /*0514*/ 	.word	index@(_ZN7cutlass13device_kernelIN5flash11enable_sm90INS1_16FlashAttnFwdSm90INS1_25CollectiveMainloopFwdSm90ILi2EN4cute5tupleIJNS5_1CILi1EEES8_S8_EEENS6_IJNS7_ILi128EEENS7_ILi160EEESA_EEELi128ENS_12float_e4m3_tEfNS_4arch4Sm90ELb0ELb0ELb1ELb0ELb1ELb0ELb0ELb1ELb1ELb1ELb0ELb0EEENS1_21CollectiveEpilogueFwdINS6_IJSA_SA_SB_EEES9_NS_10bfloat16_tESF_Li256ELb0ELb1ELb0ELb1EEENS1_29StaticPersistentTileSchedulerILb0EEEEEEEEEvNT_6ParamsE)
        /*0518*/ 	.word	0x00000030


	//----- nvinfo : EIATTR_MIN_STACK_SIZE
	.align		4
.L_272:
        /*051c*/ 	.byte	0x04, 0x12
        /*051e*/ 	.short	(.L_274 - .L_273)
	.align		4
.L_273:
        /*0520*/ 	.word	index@(_ZN7cutlass13device_kernelIN5flash11enable_sm90INS1_16FlashAttnFwdSm90INS1_25CollectiveMainloopFwdSm90ILi2EN4cute5tupleIJNS5_1CILi1EEES8_S8_EEENS6_IJNS7_ILi128EEENS7_ILi160EEESA_EEELi128ENS_12float_e4m3_tEfNS_4arch4Sm90ELb0ELb0ELb1ELb1ELb1ELb0ELb0ELb1ELb1ELb1ELb0ELb0EEENS1_21CollectiveEpilogueFwdINS6_IJSA_SA_SB_EEES9_NS_10bfloat16_tESF_Li256ELb1ELb1ELb0ELb1EEENS1_36VarlenDynamicPersistentTileSchedulerILi128ELi160ELi256ELi128ELb0ELb1ELb1ELb0ELb1ELb1EEEEEEEEEvNT_6ParamsE)
        /*0524*/ 	.word	0x00000020


	//----- nvinfo : EIATTR_MIN_STACK_SIZE
	.align		4
.L_274:
        /*0528*/ 	.byte	0x04, 0x12
        /*052a*/ 	.short	(.L_276 - .L_275)
	.align		4
.L_275:
        /*052c*/ 	.word	index@(_ZN7cutlass13device_kernelIN5flash11enable_sm90INS1_16FlashAttnFwdSm90INS1_25CollectiveMainloopFwdSm90ILi2EN4cute5tupleIJNS5_1CILi1EEES8_S8_EEENS6_IJNS7_ILi128EEENS7_ILi160EEESA_EEELi128ENS_12float_e4m3_tEfNS_4arch4Sm90ELb0ELb0ELb1ELb1ELb1ELb1ELb0ELb1ELb1ELb1ELb0ELb0EEENS1_21CollectiveEpilogueFwdINS6_IJSA_SA_SB_EEES9_NS_10bfloat16_tESF_Li256ELb1ELb1ELb0ELb1EEENS1_36VarlenDynamicPersistentTileSchedulerILi128ELi160ELi256ELi128ELb0ELb1ELb1ELb0ELb1ELb1EEEEEEEEEvNT_6ParamsE)
        /*0530*/ 	.word	0x00000050


	//----- nvinfo : EIATTR_MIN_STACK_SIZE
	.align		4
.L_276:
        /*0534*/ 	.byte	0x04, 0x12
        /*0536*/ 	.short	(.L_278 - .L_277)
	.align		4
.L_277:
        /*0538*/ 	.word	index@(_ZN7cutlass13device_kernelIN5flash11enable_sm90INS1_16FlashAttnFwdSm90INS1_25CollectiveMainloopFwdSm90ILi2EN4cute5tupleIJNS5_1CILi1EEES8_S8_EEENS6_IJNS7_ILi128EEENS7_ILi160EEESA_EEELi128ENS_12float_e4m3_tEfNS_4arch4Sm90ELb0ELb1ELb1ELb0ELb1ELb0ELb0ELb1ELb1ELb1ELb0ELb0EEENS1_21CollectiveEpilogueFwdINS6_IJSA_SA_SB_EEES9_NS_10bfloat16_tESF_Li256ELb0ELb1ELb0ELb1EEENS1_30DynamicPersistentTileSchedulerILi256ELi128ELb0ELb1ELb1EEEEEEEEEvNT_6ParamsE)
        /*053c*/ 	.word	0x00000028


	//----- nvinfo : EIATTR_MIN_STACK_SIZE
	.align		4
.L_278:
        /*0540*/ 	.byte	0x04, 0x12
        /*0542*/ 	.short	(.L_280 - .L_279)
	.align		4
.L_279:
        /*0544*/ 	.word	index@(_ZN7cutlass13device_kernelIN5flash11enable_sm90INS1_16FlashAttnFwdSm90INS1_25CollectiveMainloopFwdSm90ILi2EN4cute5tupleIJNS5_1CILi1EEES8_S8_EEENS6_IJNS7_ILi128EEENS7_ILi160EEESA_EEELi128ENS_12float_e4m3_tEfNS_4arch4Sm90ELb0ELb1ELb1ELb1ELb1ELb0ELb0ELb1ELb1ELb1ELb0ELb0EEENS1_21CollectiveEpilogueFwdINS6_IJSA_SA_SB_EEES9_NS_10bfloat16_tESF_Li256ELb1ELb1ELb0ELb1EEENS1_36VarlenDynamicPersistentTileSchedulerILi128ELi160ELi256ELi128ELb0ELb1ELb1ELb1ELb0ELb1EEEEEEEEEvNT_6ParamsE)
        /*0548*/ 	.word	0x00000028


	//----- nvinfo : EIATTR_MIN_STACK_SIZE
	.align		4
.L_280:
        /*054c*/ 	.byte	0x04, 0x12
        /*054e*/ 	.short	(.L_282 - .L_281)
	.align		4
.L_281:
        /*0550*/ 	.word	index@(_ZN7cutlass13device_kernelIN5flash11enable_sm90INS1_16FlashAttnFwdSm90INS1_25CollectiveMainloopFwdSm90ILi2EN4cute5tupleIJNS5_1CILi1EEES8_S8_EEENS6_IJNS7_ILi128EEENS7_ILi160EEESA_EEELi128ENS_12float_e4m3_tEfNS_4arch4Sm90ELb0ELb1ELb1ELb1ELb1ELb1ELb0ELb1ELb1ELb1ELb0ELb0EEENS1_21CollectiveEpilogueFwdINS6_IJSA_SA_SB_EEES9_NS_10bfloat16_tESF_Li256ELb1ELb1ELb0ELb1EEENS1_36VarlenDynamicPersistentTileSchedulerILi128ELi160ELi256ELi128ELb0ELb1ELb1ELb1ELb0ELb1EEEEEEEEEvNT_6ParamsE)
        /*0554*/ 	.word	0x00000050


	//----- nvinfo : EIATTR_MIN_STACK_SIZE
	.align		4
.L_282:
        /*0558*/ 	.byte	0x04, 0x12
        /*055a*/ 	.short	(.L_284 - .L_283)
	.align		4
.L_283:
        /*055c*/ 	.word	index@(_ZN7cutlass13device_kernelIN5flash11enable_sm90INS1_16FlashAttnFwdSm90INS1_25CollectiveMainloopFwdSm90ILi2EN4cute5tupleIJNS5_1CILi1EEES8_S8_EEENS6_IJNS7_ILi128EEENS7_ILi160EEESA_EEELi128ENS_12float_e4m3_tEfNS_4arch4Sm90ELb1ELb0ELb1ELb0ELb1ELb0ELb0ELb1ELb1ELb1ELb0ELb0EEENS1_21CollectiveEpilogueFwdINS6_IJSA_SA_SB_EEES9_NS_10bfloat16_tESF_Li256ELb0ELb1ELb0ELb1EEENS1_30DynamicPersistentTileSchedulerILi256ELi128ELb0ELb1ELb1EEEEEEEEEvNT_6ParamsE)
        /*0560*/ 	.word	0x00000028


	//----- nvinfo : EIATTR_MIN_STACK_SIZE
	.align		4
.L_284:
        /*0564*/ 	.byte	0x04, 0x12
        /*0566*/ 	.short	(.L_286 - .L_285)
	.align		4
.L_285:
        /*0568*/ 	.word	index@(_ZN7cutlass13device_kernelIN5flash11enable_sm90INS1_16FlashAttnFwdSm90INS1_25CollectiveMainloopFwdSm90ILi2EN4cute5tupleIJNS5_1CILi1EEES8_S8_EEENS6_IJNS7_ILi128EEENS7_ILi160EEESA_EEELi128ENS_12float_e4m3_tEfNS_4arch4Sm90ELb1ELb0ELb1ELb1ELb1ELb0ELb0ELb1ELb1ELb1ELb0ELb0EEENS1_21CollectiveEpilogueFwdINS6_IJSA_SA_SB_EEES9_NS_10bfloat16_tESF_Li256ELb1ELb1ELb0ELb1EEENS1_36VarlenDynamicPersistentTileSchedulerILi128ELi160ELi256ELi128ELb0ELb1ELb1ELb1ELb1ELb1EEEEEEEEEvNT_6ParamsE)
        /*056c*/ 	.word	0x00000020


	//----- nvinfo : EIATTR_MIN_STACK_SIZE
	.align		4
.L_286:
        /*0570*/ 	.byte	0x04, 0x12
        /*0572*/ 	.short	(.L_288 - .L_287)
	.align		4
.L_287:
        /*0574*/ 	.word	index@(_ZN7cutlass13device_kernelIN5flash11enable_sm90INS1_16FlashAttnFwdSm90INS1_25CollectiveMainloopFwdSm90ILi2EN4cute5tupleIJNS5_1CILi1EEES8_S8_EEENS6_IJNS7_ILi128EEENS7_ILi160EEESA_EEELi128ENS_12float_e4m3_tEfNS_4arch4Sm90ELb1ELb0ELb1ELb1ELb1ELb1ELb0ELb1ELb1ELb1ELb0ELb0EEENS1_21CollectiveEpilogueFwdINS6_IJSA_SA_SB_EEES9_NS_10bfloat16_tESF_Li256ELb1ELb1ELb0ELb1EEENS1_36VarlenDynamicPersistentTileSchedulerILi128ELi160ELi256ELi128ELb0ELb1ELb1ELb1ELb1ELb1EEEEEEEEEvNT_6ParamsE)
        /*0578*/ 	.word	0x00000048


	//----- nvinfo : EIATTR_MIN_STACK_SIZE
	.align		4
.L_288:
        /*057c*/ 	.byte	0x04, 0x12
        /*057e*/ 	.short	(.L_290 - .L_289)
	.align		4
.L_289:
        /*0580*/ 	.word	index@(_ZN7cutlass13device_kernelIN5flash11enable_sm90INS1_16FlashAttnFwdSm90INS1_25CollectiveMainloopFwdSm90ILi2EN4cute5tupleIJNS5_1CILi1EEES8_S8_EEENS6_IJNS7_ILi192EEENS7_ILi128EEENS7_ILi96EEEEEELi96ENS_12float_e4m3_tEfNS_4arch4Sm90ELb0ELb0ELb1ELb0ELb1ELb0ELb0ELb1ELb1ELb1ELb0ELb0EEENS1_21CollectiveEpilogueFwdINS6_IJSA_SC_SB_EEES9_NS_10bfloat16_tESG_Li384ELb0ELb1ELb0ELb1EEENS1_29StaticPersistentTileSchedulerILb0EEEEEEEEEvNT_6ParamsE)
        /*0584*/ 	.word	0x00000018


	//----- nvinfo : EIATTR_MIN_STACK_SIZE
	.align		4
.L_290:
        /*0588*/ 	.byte	0x04, 0x12
        /*058a*/ 	.short	(.L_292 - .L_291)
	.align		4
.L_291:
        /*058c*/ 	.word	index@(_ZN7cutlass13device_kernelIN5flash11enable_sm90INS1_16FlashAttnFwdSm90INS1_25CollectiveMainloopFwdSm90ILi2EN4cute5tupleIJNS5_1CILi1EEES8_S8_EEENS6_IJNS7_ILi192EEENS7_ILi128EEENS7_ILi96EEEEEELi96ENS_12float_e4m3_tEfNS_4arch4Sm90ELb0ELb0ELb1ELb1ELb1ELb0ELb0ELb1ELb1ELb1ELb0ELb0EEENS1_21CollectiveEpilogueFwdINS6_IJSA_SC_SB_EEES9_NS_10bfloat16_tESG_Li384ELb1ELb1ELb0ELb1EEENS1_36VarlenDynamicPersistentTileSchedulerILi192ELi128ELi384ELi128ELb0ELb1ELb1ELb0ELb1ELb1EEEEEEEEEvNT_6ParamsE)
        /*0590*/ 	.word	0x00000020


	//----- nvinfo : EIATTR_MIN_STACK_SIZE
	.align		4
.L_292:
        /*0594*/ 	.byte	0x04, 0x12
        /*0596*/ 	.short	(.L_294 - .L_293)
	.align		4
.L_293:
        /*0598*/ 	.word	index@(_ZN7cutlass13device_kernelIN5flash11enable_sm90INS1_16FlashAttnFwdSm90INS1_25CollectiveMainloopFwdSm90ILi2EN4cute5tupleIJNS5_1CILi1EEES8_S8_EEENS6_IJNS7_ILi192EEENS7_ILi128EEENS7_ILi96EEEEEELi96ENS_12float_e4m3_tEfNS_4arch4Sm90ELb0ELb0ELb1ELb1ELb1ELb1ELb0ELb1ELb1ELb1ELb0ELb0EEENS1_21CollectiveEpilogueFwdINS6_IJSA_SC_SB_EEES9_NS_10bfloat16_tESG_Li384ELb1ELb1ELb0ELb1EEENS1_36VarlenDynamicPersistentTileSchedulerILi192ELi128ELi384ELi128ELb0ELb1ELb1ELb0ELb1ELb1EEEEEEEEEvNT_6ParamsE)
        /*059c*/ 	.word	0x00000080


	//----- nvinfo : EIATTR_MIN_STACK_SIZE
	.align		4
.L_294:
        /*05a0*/ 	.byte	0x04, 0x12
        /*05a2*/ 	.short	(.L_296 - .L_295)
	.align		4
.L_295:
        /*05a4*/ 	.word	index@(_ZN7cutlass13device_kernelIN5flash11enable_sm90INS1_16FlashAttnFwdSm90INS1_25CollectiveMainloopFwdSm90ILi2EN4cute5tupleIJNS5_1CILi1EEES8_S8_EEENS6_IJNS7_ILi192EEENS7_ILi128EEENS7_ILi96EEEEEELi96ENS_12float_e4m3_tEfNS_4arch4Sm90ELb0ELb1ELb1ELb0ELb1ELb0ELb0ELb1ELb1ELb1ELb0ELb0EEENS1_21CollectiveEpilogueFwdINS6_IJSA_SC_SB_EEES9_NS_10bfloat16_tESG_Li384ELb0ELb1ELb0ELb1EEENS1_30DynamicPersistentTileSchedulerILi384ELi128ELb0ELb1ELb1EEEEEEEEEvNT_6ParamsE)
        /*05a8*/ 	.word	0x00000020


	//----- nvinfo : EIATTR_MIN_STACK_SIZE
	.align		4
.L_296:
        /*05ac*/ 	.byte	0x04, 0x12
        /*05ae*/ 	.short	(.L_298 - .L_297)
	.align		4
.L_297:
        /*05b0*/ 	.word	index@(_ZN7cutlass13device_kernelIN5flash11enable_sm90INS1_16FlashAttnFwdSm90INS1_25CollectiveMainloopFwdSm90ILi2EN4cute5tupleIJNS5_1CILi1EEES8_S8_EEENS6_IJNS7_ILi192EEENS7_ILi128EEENS7_ILi96EEEEEELi96ENS_12float_e4m3_tEfNS_4arch4Sm90ELb0ELb1ELb1ELb1ELb1ELb0ELb0ELb1ELb1ELb1ELb0ELb0EEENS1_21CollectiveEpilogueFwdINS6_IJSA_SC_SB_EEES9_NS_10bfloat16_tESG_Li384ELb1ELb1ELb0ELb1EEENS1_36VarlenDynamicPersistentTileSchedulerILi192ELi128ELi384ELi128ELb0ELb1ELb1ELb1ELb0ELb1EEEEEEEEEvNT_6ParamsE)
        /*05b4*/ 	.word	0x00000030


	//----- nvinfo : EIATTR_MIN_STACK_SIZE
	.align		4
.L_298:
        /*05b8*/ 	.byte	0x04, 0x12
        /*05ba*/ 	.short	(.L_300 - .L_299)
	.align		4
.L_299:
        /*05bc*/ 	.word	index@(_ZN7cutlass13device_kernelIN5flash11enable_sm90INS1_16FlashAttnFwdSm90INS1_25CollectiveMainloopFwdSm90ILi2EN4cute5tupleIJNS5_1CILi1EEES8_S8_EEENS6_IJNS7_ILi192EEENS7_ILi128EEENS7_ILi96EEEEEELi96ENS_12float_e4m3_tEfNS_4arch4Sm90ELb0ELb1ELb1ELb1ELb1ELb1ELb0ELb1ELb1ELb1ELb0ELb0EEENS1_21CollectiveEpilogueFwdINS6_IJSA_SC_SB_EEES9_NS_10bfloat16_tESG_Li384ELb1ELb1ELb0ELb1EEENS1_36VarlenDynamicPersistentTileSchedulerILi192ELi128ELi384ELi128ELb0ELb1ELb1ELb1ELb0ELb1EEEEEEEEEvNT_6ParamsE)
        /*05c0*/ 	.word	0x00000090


	//----- nvinfo : EIATTR_MIN_STACK_SIZE
	.align		4
.L_300:
        /*05c4*/ 	.byte	0x04, 0x12
        /*05c6*/ 	.short	(.L_302 - .L_301)
	.align		4
.L_301:
        /*05c8*/ 	.word	index@(_ZN7cutlass13device_kernelIN5flash11enable_sm90INS1_16FlashAttnFwdSm90INS1_25CollectiveMainloopFwdSm90ILi2EN4cute5tupleIJNS5_1CILi1EEES8_S8_EEENS6_IJNS7_ILi192EEENS7_ILi128EEENS7_ILi96EEEEEELi96ENS_12float_e4m3_tEfNS_4arch4Sm90ELb1ELb0ELb1ELb0ELb1ELb0ELb0ELb1ELb1ELb1ELb0ELb0EEENS1_21CollectiveEpilogueFwdINS6_IJSA_SC_SB_EEES9_NS_10bfloat16_tESG_Li384ELb0ELb1ELb0ELb1EEENS1_30DynamicPersistentTileSchedulerILi384ELi128ELb0ELb1ELb1EEEEEEEEEvNT_6ParamsE)
        /*05cc*/ 	.word	0x00000020


	//----- nvinfo : EIATTR_MIN_STACK_SIZE
	.align		4
.L_302:
        /*05d0*/ 	.byte	0x04, 0x12
        /*05d2*/ 	.short	(.L_304 - .L_303)
	.align		4
.L_303:
        /*05d4*/ 	.word	index@(_ZN7cutlass13device_kernelIN5flash11enable_sm90INS1_16FlashAttnFwdSm90INS1_25CollectiveMainloopFwdSm90ILi2EN4cute5tupleIJNS5_1CILi1EEES8_S8_EEENS6_IJNS7_ILi192EEENS7_ILi128EEENS7_ILi96EEEEEELi96ENS_12float_e4m3_tEfNS_4arch4Sm90ELb1ELb0ELb1ELb1ELb1ELb0ELb0ELb1ELb1ELb1ELb0ELb0EEENS1_21CollectiveEpilogueFwdINS6_IJSA_SC_SB_EEES9_NS_10bfloat16_tESG_Li384ELb1ELb1ELb0ELb1EEENS1_36VarlenDynamicPersistentTileSchedulerILi192ELi128ELi384ELi128ELb0ELb1ELb1ELb1ELb1ELb1EEEEEEEEEvNT_6ParamsE)
        /*05d8*/ 	.word	0x00000020


	//----- nvinfo : EIATTR_MIN_STACK_SIZE
	.align		4
.L_304:
        /*05dc*/ 	.byte	0x04, 0x12
        /*05de*/ 	.short	(.L_306 - .L_305)
	.align		4
.L_305:
        /*05e0*/ 	.word	index@(_ZN7cutlass13device_kernelIN5flash11enable_sm90INS1_16FlashAttnFwdSm90INS1_25CollectiveMainloopFwdSm90ILi2EN4cute5tupleIJNS5_1CILi1EEES8_S8_EEENS6_IJNS7_ILi192EEENS7_ILi128EEENS7_ILi96EEEEEELi96ENS_12float_e4m3_tEfNS_4arch4Sm90ELb1ELb0ELb1ELb1ELb1ELb1ELb0ELb1ELb1ELb1ELb0ELb0EEENS1_21CollectiveEpilogueFwdINS6_IJSA_SC_SB_EEES9_NS_10bfloat16_tESG_Li384ELb1ELb1ELb0ELb1EEENS1_36VarlenDynamicPersistentTileSchedulerILi192ELi128ELi384ELi128ELb0ELb1ELb1ELb1ELb1ELb1EEEEEEEEEvNT_6ParamsE)
        /*05e4*/ 	.word	0x00000088


	//----- nvinfo : EIATTR_MIN_STACK_SIZE
	.align		4
.L_306:
        /*05e8*/ 	.byte	0x04, 0x12
        /*05ea*/ 	.short	(.L_308 - .L_307)
	.align		4
.L_307:
        /*05ec*/ 	.word	index@(_ZN7cutlass13device_kernelIN5flash11enable_sm90INS1_16FlashAttnFwdSm90INS1_25CollectiveMainloopFwdSm90ILi2EN4cute5tupleIJNS5_1CILi1EEES8_S8_EEENS6_IJNS7_ILi192EEENS7_ILi160EEENS7_ILi64EEEEEELi64ENS_12float_e4m3_tEfNS_4arch4Sm90ELb0ELb0ELb1ELb0ELb1ELb0ELb0ELb1ELb1ELb1ELb0ELb0EEENS1_21CollectiveEpilogueFwdINS6_IJSA_SC_SB_EEES9_NS_10bfloat16_tESG_Li384ELb0ELb1ELb0ELb1EEENS1_29StaticPersistentTileSchedulerILb0EEEEEEEEEvNT_6ParamsE)
        /*05f0*/ 	.word	0x00000030


	//----- nvinfo : EIATTR_MIN_STACK_SIZE
	.align		4
.L_308:
        /*05f4*/ 	.byte	0x04, 0x12
        /*05f6*/ 	.short	(.L_310 - .L_309)
	.align		4
.L_309:
        /*05f8*/ 	.word	index@(_ZN7cutlass13device_kernelIN5flash11enable_sm90INS1_16FlashAttnFwdSm90INS1_25CollectiveMainloopFwdSm90ILi2EN4cute5tupleIJNS5_1CILi1EEES8_S8_EEENS6_IJNS7_ILi192EEENS7_ILi160EEENS7_ILi64EEEEEELi64ENS_12float_e4m3_tEfNS_4arch4Sm90ELb0ELb0ELb1ELb1ELb1ELb0ELb0ELb1ELb1ELb1ELb0ELb0EEENS1_21CollectiveEpilogueFwdINS6_IJSA_SC_SB_EEES9_NS_10bfloat16_tESG_Li384ELb1ELb1ELb0ELb1EEENS1_36VarlenDynamicPersistentTileSchedulerILi192ELi160ELi384ELi128ELb0ELb1ELb1ELb0ELb1ELb1EEEEEEEEEvNT_6ParamsE)
        /*05fc*/ 	.word	0x00000038


	//----- nvinfo : EIATTR_MIN_STACK_SIZE
	.align		4
.L_310:
        /*0600*/ 	.byte	0x04, 0x12
        /*0602*/ 	.short	(.L_312 - .L_311)
	.align		4
.L_311:
        /*0604*/ 	.word	index@(_ZN7cutlass13device_kernelIN5flash11enable_sm90INS1_16FlashAttnFwdSm90INS1_25CollectiveMainloopFwdSm90ILi2EN4cute5tupleIJNS5_1CILi1EEES8_S8_EEENS6_IJNS7_ILi192EEENS7_ILi160EEENS7_ILi64EEEEEELi64ENS_12float_e4m3_tEfNS_4arch4Sm90ELb0ELb0ELb1ELb1ELb1ELb1ELb0ELb1ELb1ELb1ELb0ELb0EEENS1_21CollectiveEpilogueFwdINS6_IJSA_SC_SB_EEES9_NS_10bfloat16_tESG_Li384ELb1ELb1ELb0ELb1EEENS1_36VarlenDynamicPersistentTileSchedulerILi192ELi160ELi384ELi128ELb0ELb1ELb1ELb0ELb1ELb1EEEEEEEEEvNT_6ParamsE)
        /*0608*/ 	.word	0x00000090


	//----- nvinfo : EIATTR_MIN_STACK_SIZE
	.align		4
.L_312:
        /*060c*/ 	.byte	0x04, 0x12
        /*060e*/ 	.short	(.L_314 - .L_313)
	.align		4
.L_313:
        /*0610*/ 	.word	index@(_ZN7cutlass13device_kernelIN5flash11enable_sm90INS1_16FlashAttnFwdSm90INS1_25CollectiveMainloopFwdSm90ILi2EN4cute5tupleIJNS5_1CILi1EEES8_S8_EEENS6_IJNS7_ILi192EEENS7_ILi160EEENS7_ILi64EEEEEELi64ENS_12float_e4m3_tEfNS_4arch4Sm90ELb0ELb1ELb1ELb0ELb1ELb0ELb0ELb1ELb1ELb1ELb0ELb0EEENS1_21CollectiveEpilogueFwdINS6_IJSA_SC_SB_EEES9_NS_10bfloat16_tESG_Li384ELb0ELb1ELb0ELb1EEENS1_30DynamicPersistentTileSchedulerILi384ELi128ELb0ELb1ELb1EEEEEEEEEvNT_6ParamsE)
        /*0614*/ 	.word	0x00000038


	//----- nvinfo : EIATTR_MIN_STACK_SIZE
	.align		4
.L_314:
        /*0618*/ 	.byte	0x04, 0x12
        /*061a*/ 	.short	(.L_316 - .L_315)
	.align		4
.L_315:
        /*061c*/ 	.word	index@(_ZN7cutlass13device_kernelIN5flash11enable_sm90INS1_16FlashAttnFwdSm90INS1_25CollectiveMainloopFwdSm90ILi2EN4cute5tupleIJNS5_1CILi1EEES8_S8_EEENS6_IJNS7_ILi192EEENS7_ILi160EEENS7_ILi64EEEEEELi64ENS_12float_e4m3_tEfNS_4arch4Sm90ELb0ELb1ELb1ELb1ELb1ELb0ELb0ELb1ELb1ELb1ELb0ELb0EEENS1_21CollectiveEpilogueFwdINS6_IJSA_SC_SB_EEES9_NS_10bfloat16_tESG_Li384ELb1ELb1ELb0ELb1EEENS1_36VarlenDynamicPersistentTileSchedulerILi192ELi160ELi384ELi128ELb0ELb1ELb1ELb1ELb0ELb1EEEEEEEEEvNT_6ParamsE)
        /*0620*/ 	.word	0x00000038


	//----- nvinfo : EIATTR_MIN_STACK_SIZE
	.align		4
.L_316:
        /*0624*/ 	.byte	0x04, 0x12
        /*0626*/ 	.short	(.L_318 - .L_317)
	.align		4
.L_317:
        /*0628*/ 	.word	index@(_ZN7cutlass13device_kernelIN5flash11enable_sm90INS1_16FlashAttnFwdSm90INS1_25CollectiveMainloopFwdSm90ILi2EN4cute5tupleIJNS5_1CILi1EEES8_S8_EEENS6_IJNS7_ILi192EEENS7_ILi160EEENS7_ILi64EEEEEELi64ENS_12float_e4m3_tEfNS_4arch4Sm90ELb0ELb1ELb1ELb1ELb1ELb1ELb0ELb1ELb1ELb1ELb0ELb0EEENS1_21CollectiveEpilogueFwdINS6_IJSA_SC_SB_EEES9_NS_10bfloat16_tESG_Li384ELb1ELb1ELb0ELb1EEENS1_36VarlenDynamicPersistentTileSchedulerILi192ELi160ELi384ELi128ELb0ELb1ELb1ELb1ELb0ELb1EEEEEEEEEvNT_6ParamsE)
        /*062c*/ 	.word	0x00000068


	//----- nvinfo : EIATTR_MIN_STACK_SIZE
	.align		4
.L_318:
        /*0630*/ 	.byte	0x04, 0x12
        /*0632*/ 	.short	(.L_320 - .L_319)
	.align		4
.L_319:
        /*0634*/ 	.word	index@(_ZN7cutlass13device_kernelIN5flash11enable_sm90INS1_16FlashAttnFwdSm90INS1_25CollectiveMainloopFwdSm90ILi2EN4cute5tupleIJNS5_1CILi1EEES8_S8_EEENS6_IJNS7_ILi192EEENS7_ILi160EEENS7_ILi64EEEEEELi64ENS_12float_e4m3_tEfNS_4arch4Sm90ELb1ELb0ELb1ELb0ELb1ELb0ELb0ELb1ELb1ELb1ELb0ELb0EEENS1_21CollectiveEpilogueFwdINS6_IJSA_SC_SB_EEES9_NS_10bfloat16_tESG_Li384ELb0ELb1ELb0ELb1EEENS1_30DynamicPersistentTileSchedulerILi384ELi128ELb0ELb1ELb1EEEEEEEEEvNT_6ParamsE)
        /*0638*/ 	.word	0x00000038


	//----- nvinfo : EIATTR_MIN_STACK_SIZE
	.align		4
.L_320:
        /*063c*/ 	.byte	0x04, 0x12
        /*063e*/ 	.short	(.L_322 - .L_321)
	.align		4
.L_321:
        /*0640*/ 	.word	index@(_ZN7cutlass13device_kernelIN5flash11enable_sm90INS1_16FlashAttnFwdSm90INS1_25CollectiveMainloopFwdSm90ILi2EN4cute5tupleIJNS5_1CILi1EEES8_S8_EEENS6_IJNS7_ILi192EEENS7_ILi160EEENS7_ILi64EEEEEELi64ENS_12float_e4m3_tEfNS_4arch4Sm90ELb1ELb0ELb1ELb1ELb1ELb0ELb0ELb1ELb1ELb1ELb0ELb0EEENS1_21CollectiveEpilogueFwdINS6_IJSA_SC_SB_EEES9_NS_10bfloat16_tESG_Li384ELb1ELb1ELb0ELb1EEENS1_36VarlenDynamicPersistentTileSchedulerILi192ELi160ELi384ELi128ELb0ELb1ELb1ELb1ELb1ELb1EEEEEEEEEvNT_6ParamsE)
        /*0644*/ 	.word	0x00000038


	//----- nvinfo : EIATTR_MIN_STACK_SIZE
	.align		4
.L_322:
        /*0648*/ 	.byte	0x04, 0x12
        /*064a*/ 	.short	(.L_324 - .L_323)
	.align		4
.L_323:
        /*064c*/ 	.word	index@(_ZN7cutlass13device_kernelIN5flash11enable_sm90INS1_16FlashAttnFwdSm90INS1_25CollectiveMainloopFwdSm90ILi2EN4cute5tupleIJNS5_1CILi1EEES8_S8_EEENS6_IJNS7_ILi192EEENS7_ILi160EEENS7_ILi64EEEEEELi64ENS_12float_e4m3_tEfNS_4arch4Sm90ELb1ELb0ELb1ELb1ELb1ELb1ELb0ELb1ELb1ELb1ELb0ELb0EEENS1_21CollectiveEpilogueFwdINS6_IJSA_SC_SB_EEES9_NS_10bfloat16_tESG_Li384ELb1ELb1ELb0ELb1EEENS1_36VarlenDynamicPersistentTileSchedulerILi192ELi160ELi384ELi128ELb0ELb1ELb1ELb1ELb1ELb1EEEEEEEEEvNT_6ParamsE)
        /*0650*/ 	.word	0x00000090
.L_324:


//--------------------- .nv.compat                --------------------------
	.section	.nv.compat,"",@"SHT_CUDA_COMPAT_INFO"
	.align	4
        /*0000*/ 	.byte	0x02, 0x09, 0x01, 0x00, 0x02, 0x02, 0x04, 0x00, 0x02, 0x05, 0x05, 0x00, 0x03, 0x07, 0x01, 0x01
        /*0010*/ 	.byte	0x02, 0x03, 0x01, 0x00, 0x02, 0x06, 0x01, 0x00, 0x04, 0x0b, 0x08, 0x00, 0x00, 0x00, 0x00, 0x00
        /*0020*/ 	.byte	0x00, 0x00, 0x00, 0x00


//--------------------- .nv.info._ZN7cutlass13device_kernelIN5flash11enable_sm90INS1_16FlashAttnFwdSm90INS1_25CollectiveMainloopFwdSm90ILi2EN4cute5tupleIJNS5_1CILi1EEES8_S8_EEENS6_IJNS7_ILi128EEESA_NS7_ILi256EEEEEELi256ENS_12float_e4m3_tEfNS_4arch4Sm90ELb0ELb0ELb1ELb0ELb1ELb0ELb0ELb1ELb0ELb1ELb0ELb0EEENS1_21CollectiveEpilogueFwdINS6_IJSA_SB_SA_EEES9_NS_10bfloat16_tESF_Li256ELb0ELb1ELb0ELb1EEENS1_29StaticPersistentTileSchedulerILb0EEEEEEEEEvNT_6ParamsE --------------------------
	.section	.nv.info._ZN7cutlass13device_kernelIN5flash11enable_sm90INS1_16FlashAttnFwdSm90INS1_25CollectiveMainloopFwdSm90ILi2EN4cute5tupleIJNS5_1CILi1EEES8_S8_EEENS6_IJNS7_ILi128EEESA_NS7_ILi256EEEEEELi256ENS_12float_e4m3_tEfNS_4arch4Sm90ELb0ELb0ELb1ELb0ELb1ELb0ELb0ELb1ELb0ELb1ELb0ELb0EEENS1_21CollectiveEpilogueFwdINS6_IJSA_SB_SA_EEES9_NS_10bfloat16_tESF_Li256ELb0ELb1ELb0ELb1EEENS1_29StaticPersistentTileSchedulerILb0EEEEEEEEEvNT_6ParamsE,"",@"SHT_CUDA_INFO"
	.sectionflags	@""
	.align	4


	//----- nvinfo : EIATTR_CUDA_API_VERSION
	.align		4
        /*0000*/ 	.byte	0x04, 0x37
        /*0002*/ 	.short	(.L_326 - .L_325)
.L_325:
        /*0004*/ 	.word	0x00000082


	//----- nvinfo : EIATTR_KPARAM_INFO
	.align		4
.L_326:
        /*0008*/ 	.byte	0x04, 0x17
        /*000a*/ 	.short	(.L_328 - .L_327)
.L_327:
        /*000c*/ 	.word	0x00000000
        /*0010*/ 	.short	0x0000
        /*0012*/ 	.short	0x0070
        /*0014*/ 	.byte	0x00, 0xf0, 0x01, 0x28


	//----- nvinfo : EIATTR_SPARSE_MMA_MASK
	.align		4
.L_328:
        /*0018*/ 	.byte	0x03, 0x50
        /*001a*/ 	.short	0x0000


	//----- nvinfo : EIATTR_MAXREG_COUNT
	.align		4
        /*001c*/ 	.byte	0x03, 0x1b
        /*001e*/ 	.short	0x00a8


	//----- nvinfo : EIATTR_NUM_BARRIERS
	.align		4
        /*0020*/ 	.byte	0x02, 0x4c
        /*0022*/ 	.byte	0x10
	.zero		1


	//----- nvinfo : EIATTR_EXTERNS
	.align		4
        /*0024*/ 	.byte	0x04, 0x0f
        /*0026*/ 	.short	(.L_330 - .L_329)


	//   ....[0]....
	.align		4
.L_329:
        /*0028*/ 	.word	index@(__assertfail)


	//----- nvinfo : EIATTR_ANNOTATIONS
	.align		4
.L_330:
        /*002c*/ 	.byte	0x04, 0x55
        /*002e*/ 	.short	(.L_332 - .L_331)


	//   ....[0]....
.L_331:
        /*0030*/ 	.word	0x00000001
        /*0034*/ 	.byte	0xd0, 0xa3, 0x00, 0x00, 0x01, 0x00, 0x00, 0x00, 0xa0, 0xa4, 0x00, 0x00, 0x01, 0x00, 0x00, 0x00
        /*0044*/ 	.byte	0xe0, 0xa4, 0x00, 0x00, 0x01, 0x00, 0x00, 0x00, 0x60, 0xa5, 0x00, 0x00, 0x01, 0x00, 0x00, 0x00
        /*0054*/ 	.byte	0xe0, 0xaf, 0x00, 0x00, 0x01, 0x00, 0x00, 0x00, 0xb0, 0xb9, 0x00, 0x00, 0x01, 0x00, 0x00, 0x00
        /*0064*/ 	.byte	0xd0, 0xda, 0x00, 0x00, 0x01, 0x00, 0x00, 0x00, 0x80, 0xe0, 0x00, 0x00, 0x01, 0x00, 0x00, 0x00
        /*0074*/ 	.byte	0xf0, 0xe4, 0x00, 0x00, 0x01, 0x00, 0x00, 0x00, 0x30, 0xe5, 0x00, 0x00


	//----- nvinfo : EIATTR_MERCURY_ISA_VERSION
	.align		4
.L_332:
        /*0080*/ 	.byte	0x03, 0x5f
        /*0082*/ 	.short	0x0101


	//----- nvinfo : EIATTR_INT_WARP_WIDE_INSTR_OFFSETS
	.align		4
        /*0084*/ 	.byte	0x04, 0x31
        /*0086*/ 	.short	(.L_334 - .L_333)


	//   ....[0]....
.L_333:
        /*0088*/ 	.word	0x000000c0


	//   ....[1]....
        /*008c*/ 	.word	0x000000d0


	//   ....[2]....
        /*0090*/ 	.word	0x00000170


	//----- nvinfo : EIATTR_COOP_GROUP_MASK_REGIDS
	.align		4
.L_334:
        /*0094*/ 	.byte	0x04, 0x29
        /*0096*/ 	.short	(.L_336 - .L_335)


	//   ....[0]....
.L_335:
        /*0098*/ 	.word	0xffffffff


	//   ....[1]....
        /*009c*/ 	.word	0xffffffff


	//   ....[2]....
        /*00a0*/ 	.word	0xffffffff


	//   ....[3]....
        /*00a4*/ 	.word	0xffffffff


	//   ....[4]....
        /*00a8*/ 	.word	0xffffffff


	//   ....[5]....
        /*00ac*/ 	.word	0xffffffff


	//   ....[6]....
        /*00b0*/ 	.word	0xffffffff


	//   ....[7]....
        /*00b4*/ 	.word	0xffffffff


	//   ....[8]....
        /*00b8*/ 	.word	0xffffffff


	//   ....[9]....
        /*00bc*/ 	.word	0xffffffff


	//   ....[10]....
        /*00c0*/ 	.word	0xffffffff


	//   ....[11]....
        /*00c4*/ 	.word	0xffffffff


	//   ....[12]....
        /*00c8*/ 	.word	0xffffffff


	//   ....[13]....
        /*00cc*/ 	.word	0xffffffff


	//   ....[14]....
        /*00d0*/ 	.word	0xffffffff


	//   ....[15]....
        /*00d4*/ 	.word	0xffffffff


	//   ....[16]....
        /*00d8*/ 	.word	0xffffffff


	//   ....[17]....
        /*00dc*/ 	.word	0xffffffff


	//   ....[18]....
        /*00e0*/ 	.word	0xffffffff


	//   ....[19]....
        /*00e4*/ 	.word	0xffffffff


	//   ....[20]....
        /*00e8*/ 	.word	0xffffffff


	//   ....[21]....
        /*00ec*/ 	.word	0xffffffff


	//   ....[22]....
        /*00f0*/ 	.word	0xffffffff


	//   ....[23]....
        /*00f4*/ 	.word	0xffffffff


	//   ....[24]....
        /*00f8*/ 	.word	0xffffffff


	//   ....[25]....
        /*00fc*/ 	.word	0xffffffff


	//   ....[26]....
        /*0100*/ 	.word	0xffffffff


	//   ....[27]....
        /*0104*/ 	.word	0xffffffff


	//   ....[28]....
        /*0108*/ 	.word	0xffffffff


	//   ....[29]....
        /*010c*/ 	.word	0xffffffff


	//   ....[30]....
        /*0110*/ 	.word	0xffffffff


	//   ....[31]....
        /*0114*/ 	.word	0xffffffff


	//   ....[32]....
        /*0118*/ 	.word	0xffffffff


	//   ....[33]....
        /*011c*/ 	.word	0xffffffff


	//   ....[34]....
        /*0120*/ 	.word	0xffffffff


	//   ....[35]....
        /*0124*/ 	.word	0xffffffff


	//   ....[36]....
        /*0128*/ 	.word	0xffffffff


	//   ....[37]....
        /*012c*/ 	.word	0xffffffff


	//   ....[38]....
        /*0130*/ 	.word	0xffffffff


	//   ....[39]....
        /*0134*/ 	.word	0xffffffff


	//   ....[40]....
        /*0138*/ 	.word	0xffffffff


	//   ....[41]....
        /*013c*/ 	.word	0xffffffff


	//   ....[42]....
        /*0140*/ 	.word	0xffffffff


	//   ....[43]....
        /*0144*/ 	.word	0xffffffff


	//   ....[44]....
        /*0148*/ 	.word	0xffffffff


	//   ....[45]....
        /*014c*/ 	.word	0xffffffff


	//   ....[46]....
        /*0150*/ 	.word	0xffffffff


	//   ....[47]....
        /*0154*/ 	.word	0xffffffff


	//   ....[48]....
        /*0158*/ 	.word	0xffffffff


	//   ....[49]....
        /*015c*/ 	.word	0xffffffff


	//   ....[50]....
        /*0160*/ 	.word	0xffffffff


	//   ....[51]....
        /*0164*/ 	.word	0xffffffff


	//   ....[52]....
        /*0168*/ 	.word	0xffffffff


	//   ....[53]....
        /*016c*/ 	.word	0xffffffff


	//   ....[54]....
        /*0170*/ 	.word	0xffffffff


	//   ....[55]....
        /*0174*/ 	.word	0xffffffff


	//   ....[56]....
        /*0178*/ 	.word	0xffffffff


	//   ....[57]....
        /*017c*/ 	.word	0xffffffff


	//   ....[58]....
        /*0180*/ 	.word	0xffffffff


	//   ....[59]....
        /*0184*/ 	.word	0xffffffff


	//   ....[60]....
        /*0188*/ 	.word	0xffffffff


	//   ....[61]....
        /*018c*/ 	.word	0xffffffff


	//   ....[62]....
        /*0190*/ 	.word	0xffffffff


	//   ....[63]....
        /*0194*/ 	.word	0xffffffff


	//   ....[64]....
        /*0198*/ 	.word	0xffffffff


	//   ....[65]....
        /*019c*/ 	.word	0xffffffff


	//   ....[66]....
        /*01a0*/ 	.word	0xffffffff


	//   ....[67]....
        /*01a4*/ 	.word	0xffffffff


	//   ....[68]....
        /*01a8*/ 	.word	0xffffffff


	//   ....[69]....
        /*01ac*/ 	.word	0xffffffff


	//   ....[70]....
        /*01b0*/ 	.word	0xffffffff


	//   ....[71]....
        /*01b4*/ 	.word	0xffffffff


	//   ....[72]....
        /*01b8*/ 	.word	0xffffffff


	//   ....[73]....
        /*01bc*/ 	.word	0xffffffff


	//   ....[74]....
        /*01c0*/ 	.word	0xffffffff


	//   ....[75]....
        /*01c4*/ 	.word	0xffffffff


	//   ....[76]....
        /*01c8*/ 	.word	0xffffffff


	//   ....[77]....
        /*01cc*/ 	.word	0xffffffff


	//   ....[78]....
        /*01d0*/ 	.word	0xffffffff


	//   ....[79]....
        /*01d4*/ 	.word	0xffffffff


	//   ....[80]....
        /*01d8*/ 	.word	0xffffffff


	//   ....[81]....
        /*01dc*/ 	.word	0xffffffff


	//   ....[82]....
        /*01e0*/ 	.word	0xffffffff


	//   ....[83]....
        /*01e4*/ 	.word	0xffffffff


	//   ....[84]....
        /*01e8*/ 	.word	0xffffffff


	//   ....[85]....
        /*01ec*/ 	.word	0xffffffff


	//   ....[86]....
        /*01f0*/ 	.word	0xffffffff


	//   ....[87]....
        /*01f4*/ 	.word	0xffffffff


	//   ....[88]....
        /*01f8*/ 	.word	0xffffffff


	//   ....[89]....
        /*01fc*/ 	.word	0xffffffff


	//   ....[90]....
        /*0200*/ 	.word	0xffffffff


	//   ....[91]....
        /*0204*/ 	.word	0xffffffff


	//   ....[92]....
        /*0208*/ 	.word	0xffffffff


	//   ....[93]....
        /*020c*/ 	.word	0xffffffff


	//   ....[94]....
        /*0210*/ 	.word	0xffffffff


	//   ....[95]....
        /*0214*/ 	.word	0xffffffff


	//   ....[96]....
        /*0218*/ 	.word	0xffffffff


	//   ....[97]....
        /*021c*/ 	.word	0xffffffff


	//   ....[98]....
        /*0220*/ 	.word	0xffffffff


	//   ....[99]....
        /*0224*/ 	.word	0xffffffff


	//   ....[100]....
        /*0228*/ 	.word	0xffffffff


	//   ....[101]....
        /*022c*/ 	.word	0xffffffff


	//   ....[102]....
        /*0230*/ 	.word	0xffffffff


	//   ....[103]....
        /*0234*/ 	.word	0xffffffff


	//   ....[104]....
        /*0238*/ 	.word	0xffffffff


	//   ....[105]....
        /*023c*/ 	.word	0xffffffff


	//   ....[106]....
        /*0240*/ 	.word	0xffffffff


	//   ....[107]....
        /*0244*/ 	.word	0xffffffff


	//   ....[108]....
        /*0248*/ 	.word	0xffffffff


	//   ....[109]....
        /*024c*/ 	.word	0xffffffff


	//   ....[110]....
        /*0250*/ 	.word	0xffffffff


	//   ....[111]....
        /*0254*/ 	.word	0xffffffff


	//   ....[112]....
        /*0258*/ 	.word	0xffffffff


	//   ....[113]....
        /*025c*/ 	.word	0xffffffff


	//   ....[114]....
        /*0260*/ 	.word	0xffffffff


	//   ....[115]....
        /*0264*/ 	.word	0xffffffff


	//   ....[116]....
        /*0268*/ 	.word	0xffffffff


	//   ....[117]....
        /*026c*/ 	.word	0xffffffff


	//   ....[118]....
        /*0270*/ 	.word	0xffffffff


	//   ....[119]....
        /*0274*/ 	.word	0xffffffff


	//   ....[120]....
        /*0278*/ 	.word	0xffffffff


	//   ....[121]....
        /*027c*/ 	.word	0xffffffff


	//   ....[122]....
        /*0280*/ 	.word	0xffffffff


	//   ....[123]....
        /*0284*/ 	.word	0xffffffff


	//   ....[124]....
        /*0288*/ 	.word	0xffffffff


	//   ....[125]....
        /*028c*/ 	.word	0xffffffff


	//   ....[126]....
        /*0290*/ 	.word	0xffffffff


	//   ....[127]....
        /*0294*/ 	.word	0xffffffff


	//   ....[128]....
        /*0298*/ 	.word	0xffffffff


	//   ....[129]....
        /*029c*/ 	.word	0xffffffff


	//   ....[130]....
        /*02a0*/ 	.word	0xffffffff


	//   ....[131]....
        /*02a4*/ 	.word	0xffffffff


	//   ....[132]....
        /*02a8*/ 	.word	0xffffffff


	//   ....[133]....
        /*02ac*/ 	.word	0xffffffff


	//   ....[134]....
        /*02b0*/ 	.word	0xffffffff


	//   ....[135]....
        /*02b4*/ 	.word	0xffffffff


	//   ....[136]....
        /*02b8*/ 	.word	0xffffffff


	//   ....[137]....
        /*02bc*/ 	.word	0xffffffff


	//   ....[138]....
        /*02c0*/ 	.word	0xffffffff


	//   ....[139]....
        /*02c4*/ 	.word	0xffffffff


	//   ....[140]....
        /*02c8*/ 	.word	0xffffffff


	//   ....[141]....
        /*02cc*/ 	.word	0xffffffff


	//   ....[142]....
        /*02d0*/ 	.word	0xffffffff


	//   ....[143]....
        /*02d4*/ 	.word	0xffffffff


	//   ....[144]....
        /*02d8*/ 	.word	0xffffffff


	//   ....[145]....
        /*02dc*/ 	.word	0xffffffff


	//   ....[146]....
        /*02e0*/ 	.word	0xffffffff


	//   ....[147]....
        /*02e4*/ 	.word	0xffffffff


	//   ....[148]....
        /*02e8*/ 	.word	0xffffffff


	//   ....[149]....
        /*02ec*/ 	.word	0xffffffff


	//   ....[150]....
        /*02f0*/ 	.word	0xffffffff


	//   ....[151]....
        /*02f4*/ 	.word	0xffffffff


	//   ....[152]....
        /*02f8*/ 	.word	0xffffffff


	//   ....[153]....
        /*02fc*/ 	.word	0xffffffff


	//   ....[154]....
        /*0300*/ 	.word	0xffffffff


	//   ....[155]....
        /*0304*/ 	.word	0xffffffff


	//   ....[156]....
        /*0308*/ 	.word	0xffffffff


	//   ....[157]....
        /*030c*/ 	.word	0xffffffff


	//   ....[158]....
        /*0310*/ 	.word	0xffffffff


	//   ....[159]....
        /*0314*/ 	.word	0xffffffff


	//   ....[160]....
        /*0318*/ 	.word	0xffffffff


	//   ....[161]....
        /*031c*/ 	.word	0xffffffff


	//   ....[162]....
        /*0320*/ 	.word	0xffffffff


	//   ....[163]....
        /*0324*/ 	.word	0xffffffff


	//   ....[164]....
        /*0328*/ 	.word	0xffffffff


	//   ....[165]....
        /*032c*/ 	.word	0xffffffff


	//   ....[166]....
        /*0330*/ 	.word	0xffffffff


	//   ....[167]....
        /*0334*/ 	.word	0xffffffff


	//   ....[168]....
        /*0338*/ 	.word	0xffffffff


	//   ....[169]....
        /*033c*/ 	.word	0xffffffff


	//   ....[170]....
        /*0340*/ 	.word	0xffffffff


	//   ....[171]....
        /*0344*/ 	.word	0xffffffff


	//   ....[172]....
        /*0348*/ 	.word	0xffffffff


	//   ....[173]....
        /*034c*/ 	.word	0xffffffff


	//   ....[174]....
        /*0350*/ 	.word	0xffffffff


	//   ....[175]....
        /*0354*/ 	.word	0xffffffff


	//   ....[176]....
        /*0358*/ 	.word	0x0500000f


	//   ....[177]....
        /*035c*/ 	.word	0x0500000f


	//   ....[178]....
        /*0360*/ 	.word	0x0500000f


	//   ....[179]....
        /*0364*/ 	.word	0x0500000f


	//   ....[180]....
        /*0368*/ 	.word	0x0500000f


	//   ....[181]....
        /*036c*/ 	.word	0x0500000f


	//   ....[182]....
        /*0370*/ 	.word	0x0500000f


	//   ....[183]....
        /*0374*/ 	.word	0x0500000f


	//   ....[184]....
        /*0378*/ 	.word	0x0500000f


	//   ....[185]....
        /*037c*/ 	.word	0x0500000f


	//   ....[186]....
        /*0380*/ 	.word	0x0500000f


	//   ....[187]....
        /*0384*/ 	.word	0x0500000f


	//   ....[188]....
        /*0388*/ 	.word	0x0500000f


	//   ....[189]....
        /*038c*/ 	.word	0x0500000f


	//   ....[190]....
        /*0390*/ 	.word	0x0500000f


	//   ....[191]....
        /*0394*/ 	.word	0x0500000f


	//   ....[192]....
        /*0398*/ 	.word	0x0500000f


	//   ....[193]....
        /*039c*/ 	.word	0x0500000f


	//   ....[194]....
        /*03a0*/ 	.word	0x0500000f


	//   ....[195]....
        /*03a4*/ 	.word	0x0500000f


	//   ....[196]....
        /*03a8*/ 	.word	0x0500000f


	//   ....[197]....
        /*03ac*/ 	.word	0x0500000f


	//   ....[198]....
        /*03b0*/ 	.word	0x0500000f


	//   ....[199]....
        /*03b4*/ 	.word	0x0500000f


	//   ....[200]....
        /*03b8*/ 	.word	0x0500000f


	//   ....[201]....
        /*03bc*/ 	.word	0x0500000f


	//   ....[202]....
        /*03c0*/ 	.word	0x0500000f


	//   ....[203]....
        /*03c4*/ 	.word	0x0500000f


	//   ....[204]....
        /*03c8*/ 	.word	0x0500000f


	//   ....[205]....
        /*03cc*/ 	.word	0x0500000f


	//   ....[206]....
        /*03d0*/ 	.word	0x0500000f


	//   ....[207]....
        /*03d4*/ 	.word	0x0500000f


	//   ....[208]....
        /*03d8*/ 	.word	0x0500000f


	//   ....[209]....
        /*03dc*/ 	.word	0x0500000f


	//   ....[210]....
        /*03e0*/ 	.word	0x0500000f


	//   ....[211]....
        /*03e4*/ 	.word	0x0500000f


	//   ....[212]....
        /*03e8*/ 	.word	0x0500000f


	//   ....[213]....
        /*03ec*/ 	.word	0x0500000f


	//   ....[214]....
        /*03f0*/ 	.word	0x0500000f


	//   ....[215]....
        /*03f4*/ 	.word	0x0500000f


	//   ....[216]....
        /*03f8*/ 	.word	0x0500000f


	//   ....[217]....
        /*03fc*/ 	.word	0x0500000f


	//   ....[218]....
        /*0400*/ 	.word	0x0500000f


	//   ....[219]....
        /*0404*/ 	.word	0x0500000f


	//   ....[220]....
        /*0408*/ 	.word	0x0500000f


	//   ....[221]....
        /*040c*/ 	.word	0x0500000f


	//   ....[222]....
        /*0410*/ 	.word	0x0500000f


	//   ....[223]....
        /*0414*/ 	.word	0x0500000f


	//   ....[224]....
        /*0418*/ 	.word	0x0500000f


	//   ....[225]....
        /*041c*/ 	.word	0x0500000f


	//   ....[226]....
        /*0420*/ 	.word	0x0500000f


	//   ....[227]....
        /*0424*/ 	.word	0x0500000f


	//   ....[228]....
        /*0428*/ 	.word	0x0500000f


	//   ....[229]....
        /*042c*/ 	.word	0x0500000f


	//   ....[230]....
        /*0430*/ 	.word	0x0500000f


	//   ....[231]....
        /*0434*/ 	.word	0x0500000f


	//   ....[232]....
        /*0438*/ 	.word	0x0500000f


	//   ....[233]....
        /*043c*/ 	.word	0x0500000f


	//   ....[234]....
        /*0440*/ 	.word	0x0500000f


	//   ....[235]....
        /*0444*/ 	.word	0x0500000f


	//   ....[236]....
        /*0448*/ 	.word	0x0500000f


	//   ....[237]....
        /*044c*/ 	.word	0x0500000f


	//   ....[238]....
        /*0450*/ 	.word	0x0500000f


	//   ....[239]....
        /*0454*/ 	.word	0x0500000f


	//   ....[240]....
        /*0458*/ 	.word	0x0500000f


	//   ....[241]....
        /*045c*/ 	.word	0x0500000f


	//   ....[242]....
        /*0460*/ 	.word	0x0500000f


	//   ....[243]....
        /*0464*/ 	.word	0x0500000f


	//   ....[244]....
        /*0468*/ 	.word	0x0500000f


	//   ....[245]....
        /*046c*/ 	.word	0x0500000f


	//   ....[246]....
        /*0470*/ 	.word	0x0500000f


	//   ....[247]....
        /*0474*/ 	.word	0x0500000f


	//   ....[248]....
        /*0478*/ 	.word	0x0500000f


	//   ....[249]....
        /*047c*/ 	.word	0x0500000f


	//   ....[250]....
        /*0480*/ 	.word	0x0500000f


	//   ....[251]....
        /*0484*/ 	.word	0x0500000f


	//   ....[252]....
        /*0488*/ 	.word	0x0500000f


	//   ....[253]....
        /*048c*/ 	.word	0x0500000f


	//   ....[254]....
        /*0490*/ 	.word	0x0500000f


	//   ....[255]....
        /*0494*/ 	.word	0x0500000f


	//   ....[0]....
        /*0498*/ 	.word	0x0500000f


	//----- nvinfo : EIATTR_COOP_GROUP_INSTR_OFFSETS
	.align		4
.L_336:
        /*049c*/ 	.byte	0x04, 0x28
        /*049e*/ 	.short	(.L_338 - .L_337)


	//   ....[0]....
.L_337:
        /*04a0*/ 	.word	0x00000080


	//   ....[1]....
        /*04a4*/ 	.word	0x00000090


	//   ....[2]....
        /*04a8*/ 	.word	0x000002d0


	//   ....[3]....
        /*04ac*/ 	.word	0x00000430


	//   ....[4]....
        /*04b0*/ 	.word	0x00000550


	//   ....[5]....
        /*04b4*/ 	.word	0x000006b0


	//   ....[6]....
        /*04b8*/ 	.word	0x00000d10


	//   ....[7]....
        /*04bc*/ 	.word	0x00002960


	//   ....[8]....
        /*04c0*/ 	.word	0x000029e0


	//   ....[9]....
        /*04c4*/ 	.word	0x00002f30


	//   ....[10]....
        /*04c8*/ 	.word	0x00002f90


	//   ....[11]....
        /*04cc*/ 	.word	0x00004a90


	//   ....[12]....
        /*04d0*/ 	.word	0x00004b10


	//   ....[13]....
        /*04d4*/ 	.word	0x00005100


	//   ....[14]....
        /*04d8*/ 	.word	0x000051f0


	//   ....[15]....
        /*04dc*/ 	.word	0x000068e0


	//   ....[16]....
        /*04e0*/ 	.word	0x000069d0


	//   ....[17]....
        /*04e4*/ 	.word	0x00006a90


	//   ....[18]....
        /*04e8*/ 	.word	0x00006ad0


	//   ....[19]....
        /*04ec*/ 	.word	0x00007ce0


	//   ....[20]....
        /*04f0*/ 	.word	0x00007d20


	//   ....[21]....
        /*04f4*/ 	.word	0x00007f20


	//   ....[22]....
        /*04f8*/ 	.word	0x00007f50


	//   ....[23]....
        /*04fc*/ 	.word	0x00007f80


	//   ....[24]....
        /*0500*/ 	.word	0x00007fa0


	//   ....[25]....
        /*0504*/ 	.word	0x00007fd0


	//   ....[26]....
        /*0508*/ 	.word	0x00007ff0


	//   ....[27]....
        /*050c*/ 	.word	0x00008030


	//   ....[28]....
        /*0510*/ 	.word	0x00008070


	//   ....[29]....
        /*0514*/ 	.word	0x000080a0


	//   ....[30]....
        /*0518*/ 	.word	0x000080e0


	//   ....[31]....
        /*051c*/ 	.word	0x00008120


	//   ....[32]....
        /*0520*/ 	.word	0x00008150


	//   ....[33]....
        /*0524*/ 	.word	0x00008180


	//   ....[34]....
        /*0528*/ 	.word	0x000081b0


	//   ....[35]....
        /*052c*/ 	.word	0x000081e0


	//   ....[36]....
        /*0530*/ 	.word	0x00008240


	//   ....[37]....
        /*0534*/ 	.word	0x00008270


	//   ....[38]....
        /*0538*/ 	.word	0x00008380


	//   ....[39]....
        /*053c*/ 	.word	0x000083c0


	//   ....[40]....
        /*0540*/ 	.word	0x00008400


	//   ....[41]....
        /*0544*/ 	.word	0x00008440


	//   ....[42]....
        /*0548*/ 	.word	0x00008540


	//   ....[43]....
        /*054c*/ 	.word	0x00008570


	//   ....[44]....
        /*0550*/ 	.word	0x000085a0


	//   ....[45]....
        /*0554*/ 	.word	0x000085c0


	//   ....[46]....
        /*0558*/ 	.word	0x000085f0


	//   ....[47]....
        /*055c*/ 	.word	0x00008610


	//   ....[48]....
        /*0560*/ 	.word	0x00008630


	//   ....[49]....
        /*0564*/ 	.word	0x00008650


	//   ....[50]....
        /*0568*/ 	.word	0x00008670


	//   ....[51]....
        /*056c*/ 	.word	0x00008a20


	//   ....[52]....
        /*0570*/ 	.word	0x00008a40


	//   ....[53]....
        /*0574*/ 	.word	0x00008a60


	//   ....[54]....
        /*0578*/ 	.word	0x00008a80


	//   ....[55]....
        /*057c*/ 	.word	0x00008aa0


	//   ....[56]....
        /*0580*/ 	.word	0x00008ac0


	//   ....[57]....
        /*0584*/ 	.word	0x00008ae0


	//   ....[58]....
        /*0588*/ 	.word	0x00008b00


	//   ....[59]....
        /*058c*/ 	.word	0x00008b10


	//   ....[60]....
        /*0590*/ 	.word	0x00008b20


	//   ....[61]....
        /*0594*/ 	.word	0x00008b30


	//   ....[62]....
        /*0598*/ 	.word	0x00008b40


	//   ....[63]....
        /*059c*/ 	.word	0x00008b50


	//   ....[64]....
        /*05a0*/ 	.word	0x00008b60


	//   ....[65]....
        /*05a4*/ 	.word	0x00008b70


	//   ....[66]....
        /*05a8*/ 	.word	0x00008b80


	//   ....[67]....
        /*05ac*/ 	.word	0x00008b90


	//   ....[68]....
        /*05b0*/ 	.word	0x00008ba0


	//   ....[69]....
        /*05b4*/ 	.word	0x00008bb0


	//   ....[70]....
        /*05b8*/ 	.word	0x00008bc0


	//   ....[71]....
        /*05bc*/ 	.word	0x00008bd0


	//   ....[72]....
        /*05c0*/ 	.word	0x00008be0


	//   ....[73]....
        /*05c4*/ 	.word	0x00008bf0


	//   ....[74]....
        /*05c8*/ 	.word	0x00008c20


	//   ....[75]....
        /*05cc*/ 	.word	0x00008ca0


	//   ....[76]....
        /*05d0*/ 	.word	0x00008d10


	//   ....[77]....
        /*05d4*/ 	.word	0x00008d40


	//   ....[78]....
        /*05d8*/ 	.word	0x00008d80


	//   ....[79]....
        /*05dc*/ 	.word	0x00008db0


	//   ....[80]....
        /*05e0*/ 	.word	0x00008de0


	//   ....[81]....
        /*05e4*/ 	.word	0x00008e20


	//   ....[82]....
        /*05e8*/ 	.word	0x00008f60


	//   ....[83]....
        /*05ec*/ 	.word	0x00009270


	//   ....[84]....
        /*05f0*/ 	.word	0x000092a0


	//   ....[85]....
        /*05f4*/ 	.word	0x000093e0


	//   ....[86]....
        /*05f8*/ 	.word	0x00009410


	//   ....[87]....
        /*05fc*/ 	.word	0x000098e0


	//   ....[88]....
        /*0600*/ 	.word	0x00009920


	//   ....[89]....
        /*0604*/ 	.word	0x00009a70


	//   ....[90]....
        /*0608*/ 	.word	0x00009a90


	//   ....[91]....
        /*060c*/ 	.word	0x00009bc0


	//   ....[92]....
        /*0610*/ 	.word	0x00009be0


	//   ....[93]....
        /*0614*/ 	.word	0x00009d20


	//   ....[94]....
        /*0618*/ 	.word	0x00009d60


	//   ....[95]....
        /*061c*/ 	.word	0x0000b3d0


	//   ....[96]....
        /*0620*/ 	.word	0x0000b410


	//   ....[97]....
        /*0624*/ 	.word	0x0000b480


	//   ....[98]....
        /*0628*/ 	.word	0x0000b530


	//   ....[99]....
        /*062c*/ 	.word	0x0000b550


	//   ....[100]....
        /*0630*/ 	.word	0x0000b5b0


	//   ....[101]....
        /*0634*/ 	.word	0x0000b5d0


	//   ....[102]....
        /*0638*/ 	.word	0x0000b630


	//   ....[103]....
        /*063c*/ 	.word	0x0000b650


	//   ....[104]....
        /*0640*/ 	.word	0x0000b6b0


	//   ....[105]....
        /*0644*/ 	.word	0x0000b6d0


	//   ....[106]....
        /*0648*/ 	.word	0x0000b710


	//   ....[107]....
        /*064c*/ 	.word	0x0000b730


	//   ....[108]....
        /*0650*/ 	.word	0x0000b770


	//   ....[109]....
        /*0654*/ 	.word	0x0000b790


	//   ....[110]....
        /*0658*/ 	.word	0x0000b7a0


	//   ....[111]....
        /*065c*/ 	.word	0x0000bb10


	//   ....[112]....
        /*0660*/ 	.word	0x0000bb40


	//   ....[113]....
        /*0664*/ 	.word	0x0000bb70


	//   ....[114]....
        /*0668*/ 	.word	0x0000bb80


	//   ....[115]....
        /*066c*/ 	.word	0x0000bb90


	//   ....[116]....
        /*0670*/ 	.word	0x0000bba0


	//   ....[117]....
        /*0674*/ 	.word	0x0000bbc0


	//   ....[118]....
        /*0678*/ 	.word	0x0000bbf0


	//   ....[119]....
        /*067c*/ 	.word	0x0000bc10


	//   ....[120]....
        /*0680*/ 	.word	0x0000bc80


	//   ....[121]....
        /*0684*/ 	.word	0x0000bcf0


	//   ....[122]....
        /*0688*/ 	.word	0x0000bd50


	//   ....[123]....
        /*068c*/ 	.word	0x0000bdb0


	//   ....[124]....
        /*0690*/ 	.word	0x0000bde0


	//   ....[125]....
        /*0694*/ 	.word	0x0000be10


	//   ....[126]....
        /*0698*/ 	.word	0x0000bf00


	//   ....[127]....
        /*069c*/ 	.word	0x0000c570


	//   ....[128]....
        /*06a0*/ 	.word	0x0000c590


	//   ....[129]....
        /*06a4*/ 	.word	0x0000c5c0


	//   ....[130]....
        /*06a8*/ 	.word	0x0000c600


	//   ....[131]....
        /*06ac*/ 	.word	0x0000c670


	//   ....[132]....
        /*06b0*/ 	.word	0x0000c690


	//   ....[133]....
        /*06b4*/ 	.word	0x0000c710


	//   ....[134]....
        /*06b8*/ 	.word	0x0000c730


	//   ....[135]....
        /*06bc*/ 	.word	0x0000c7b0


	//   ....[136]....
        /*06c0*/ 	.word	0x0000c7d0


	//   ....[137]....
        /*06c4*/ 	.word	0x0000c850


	//   ....[138]....
        /*06c8*/ 	.word	0x0000c870


	//   ....[139]....
        /*06cc*/ 	.word	0x0000c8f0


	//   ....[140]....
        /*06d0*/ 	.word	0x0000c910


	//   ....[141]....
        /*06d4*/ 	.word	0x0000c990


	//   ....[142]....
        /*06d8*/ 	.word	0x0000c9b0


	//   ....[143]....
        /*06dc*/ 	.word	0x0000cfb0


	//   ....[144]....
        /*06e0*/ 	.word	0x0000cfd0


	//   ....[145]....
        /*06e4*/ 	.word	0x0000d030


	//   ....[146]....
        /*06e8*/ 	.word	0x0000d040


	//   ....[147]....
        /*06ec*/ 	.word	0x0000d090


	//   ....[148]....
        /*06f0*/ 	.word	0x0000d0a0


	//   ....[149]....
        /*06f4*/ 	.word	0x0000d0f0


	//   ....[150]....
        /*06f8*/ 	.word	0x0000d100


	//   ....[151]....
        /*06fc*/ 	.word	0x0000d150


	//   ....[152]....
        /*0700*/ 	.word	0x0000d160


	//   ....[153]....
        /*0704*/ 	.word	0x0000d1b0


	//   ....[154]....
        /*0708*/ 	.word	0x0000d1c0


	//   ....[155]....
        /*070c*/ 	.word	0x0000d210


	//   ....[156]....
        /*0710*/ 	.word	0x0000d220


	//   ....[157]....
        /*0714*/ 	.word	0x0000d230


	//   ....[158]....
        /*0718*/ 	.word	0x0000d280


	//   ....[159]....
        /*071c*/ 	.word	0x0000d590


	//   ....[160]....
        /*0720*/ 	.word	0x0000d5a0


	//   ....[161]....
        /*0724*/ 	.word	0x0000d5b0


	//   ....[162]....
        /*0728*/ 	.word	0x0000d5c0


	//   ....[163]....
        /*072c*/ 	.word	0x0000d5d0


	//   ....[164]....
        /*0730*/ 	.word	0x0000d5f0


	//   ....[165]....
        /*0734*/ 	.word	0x0000d610


	//   ....[166]....
        /*0738*/ 	.word	0x0000d650


	//   ....[167]....
        /*073c*/ 	.word	0x0000d680


	//   ....[168]....
        /*0740*/ 	.word	0x0000d700


	//   ....[169]....
        /*0744*/ 	.word	0x0000d710


	//   ....[170]....
        /*0748*/ 	.word	0x0000d750


	//   ....[171]....
        /*074c*/ 	.word	0x0000d770


	//   ....[172]....
        /*0750*/ 	.word	0x0000d7b0


	//   ....[173]....
        /*0754*/ 	.word	0x0000d7d0


	//   ....[174]....
        /*0758*/ 	.word	0x0000d800


	//   ....[175]....
        /*075c*/ 	.word	0x0000ef00


	//   ....[176]....
        /*0760*/ 	.word	0x0000f460


	//   ....[177]....
        /*0764*/ 	.word	0x0000f540


	//   ....[178]....
        /*0768*/ 	.word	0x0000f620


	//   ....[179]....
        /*076c*/ 	.word	0x0000f680


	//   ....[180]....
        /*0770*/ 	.word	0x0000f750


	//   ....[181]....
        /*0774*/ 	.word	0x0000f7b0


	//   ....[182]....
        /*0778*/ 	.word	0x0000f880


	//   ....[183]....
        /*077c*/ 	.word	0x0000f8e0


	//   ....[184]....
        /*0780*/ 	.word	0x0000f9b0


	//   ....[185]....
        /*0784*/ 	.word	0x0000fa10


	//   ....[186]....
        /*0788*/ 	.word	0x0000fae0


	//   ....[187]....
        /*078c*/ 	.word	0x0000fb40


	//   ....[188]....
        /*0790*/ 	.word	0x0000fc10


	//   ....[189]....
        /*0794*/ 	.word	0x0000fc70


	//   ....[190]....
        /*0798*/ 	.word	0x0000fd20


	//   ....[191]....
        /*079c*/ 	.word	0x0000fd80


	//   ....[192]....
        /*07a0*/ 	.word	0x0000fe30


	//   ....[193]....
        /*07a4*/ 	.word	0x0000ff10


	//   ....[194]....
        /*07a8*/ 	.word	0x0000ffb0


	//   ....[195]....
        /*07ac*/ 	.word	0x00010010


	//   ....[196]....
        /*07b0*/ 	.word	0x000100f0


	//   ....[197]....
        /*07b4*/ 	.word	0x000101d0


	//   ....[198]....
        /*07b8*/ 	.word	0x00010270


	//   ....[199]....
        /*07bc*/ 	.word	0x00010300


	//   ....[200]....
        /*07c0*/ 	.word	0x000103b0


	//   ....[201]....
        /*07c4*/ 	.word	0x00010410


	//   ....[202]....
        /*07c8*/ 	.word	0x00010500


	//   ....[203]....
        /*07cc*/ 	.word	0x00010560


	//   ....[204]....
        /*07d0*/ 	.word	0x00010650


	//   ....[205]....
        /*07d4*/ 	.word	0x00010740


	//   ....[206]....
        /*07d8*/ 	.word	0x000107e0


	//   ....[207]....
        /*07dc*/ 	.word	0x00010880


	//   ....[208]....
        /*07e0*/ 	.word	0x00010920


	//   ....[209]....
        /*07e4*/ 	.word	0x000109b0


	//   ....[210]....
        /*07e8*/ 	.word	0x00010a20


	//   ....[211]....
        /*07ec*/ 	.word	0x00010aa0


	//   ....[212]....
        /*07f0*/ 	.word	0x00010b50


	//   ....[213]....
        /*07f4*/ 	.word	0x00010bc0


	//   ....[214]....
        /*07f8*/ 	.word	0x00010ca0


	//   ....[215]....
        /*07fc*/ 	.word	0x00010d10


	//   ....[216]....
        /*0800*/ 	.word	0x00010df0


	//   ....[217]....
        /*0804*/ 	.word	0x00010e60


	//   ....[218]....
        /*0808*/ 	.word	0x00010f40


	//   ....[219]....
        /*080c*/ 	.word	0x00010fc0


	//   ....[220]....
        /*0810*/ 	.word	0x00011090


	//   ....[221]....
        /*0814*/ 	.word	0x00011100


	//   ....[222]....
        /*0818*/ 	.word	0x000111e0


	//   ....[223]....
        /*081c*/ 	.word	0x00011250


	//   ....[224]....
        /*0820*/ 	.word	0x00011310


	//   ....[225]....
        /*0824*/ 	.word	0x00011440


	//   ....[226]....
        /*0828*/ 	.word	0x000114e0


	//   ....[227]....
        /*082c*/ 	.word	0x00011540


	//   ....[228]....
        /*0830*/ 	.word	0x00011600


	//   ....[229]....
        /*0834*/ 	.word	0x00011660


	//   ....[230]....
        /*0838*/ 	.word	0x00011720


	//   ....[231]....
        /*083c*/ 	.word	0x00011780


	//   ....[232]....
        /*0840*/ 	.word	0x00011840


	//   ....[233]....
        /*0844*/ 	.word	0x000118a0


	//   ....[234]....
        /*0848*/ 	.word	0x00011960


	//   ....[235]....
        /*084c*/ 	.word	0x000119c0


	//   ....[236]....
        /*0850*/ 	.word	0x00011a80


	//   ....[237]....
        /*0854*/ 	.word	0x00011ae0


	//   ....[238]....
        /*0858*/ 	.word	0x00011ba0


	//   ....[239]....
        /*085c*/ 	.word	0x00011c00


	//   ....[240]....
        /*0860*/ 	.word	0x00011cc0


	//   ....[241]....
        /*0864*/ 	.word	0x00011db0


	//   ....[242]....
        /*0868*/ 	.word	0x00011e40


	//   ....[243]....
        /*086c*/ 	.word	0x00011ea0


	//   ....[244]....
        /*0870*/ 	.word	0x00011f50


	//   ....[245]....
        /*0874*/ 	.word	0x00011fb0


	//   ....[246]....
        /*0878*/ 	.word	0x00012060


	//   ....[247]....
        /*087c*/ 	.word	0x000120e0


	//   ....[248]....
        /*0880*/ 	.word	0x00012180


	//   ....[249]....
        /*0884*/ 	.word	0x000121e0


	//   ....[250]....
        /*0888*/ 	.word	0x000122a0


	//   ....[251]....
        /*088c*/ 	.word	0x00012300


	//   ....[252]....
        /*0890*/ 	.word	0x000123c0


	//   ....[253]....
        /*0894*/ 	.word	0x00012420


	//   ....[254]....
        /*0898*/ 	.word	0x000124e0


	//   ....[255]....
        /*089c*/ 	.word	0x00012540


	//   ....[0]....
        /*08a0*/ 	.word	0x00012600


	//----- nvinfo : EIATTR_REG_RECONFIG
	.align		4
.L_338:
        /*08a4*/ 	.byte	0x01, 0x54
	.zero		2


	//----- nvinfo : EIATTR_SYSCALL_OFFSETS
	.align		4
        /*08a8*/ 	.byte	0x04, 0x46
        /*08aa*/ 	.short	(.L_340 - .L_339)


	//   ....[0]....
.L_339:
        /*08ac*/ 	.word	0x00001070


	//   ....[1]....
        /*08b0*/ 	.word	0x0000ab40


	//   ....[2]....
        /*08b4*/ 	.word	0x0000aca0


	//   ....[3]....
        /*08b8*/ 	.word	0x0000ade0


	//   ....[4]....
        /*08bc*/ 	.word	0x0000af00


	//   ....[5]....
        /*08c0*/ 	.word	0x0000c1e0


	//----- nvinfo : EIATTR_MBARRIER_INSTR_OFFSETS
	.align		4
.L_340:
        /*08c4*/ 	.byte	0x04, 0x39
        /*08c6*/ 	.short	(.L_342 - .L_341)


	//   ....[0]....
.L_341:
        /*08c8*/ 	.word	0x00000180
        /*08cc*/ 	.word	0x000000ff
        /*08d0*/ 	.word	0x00038800
        /*08d4*/ 	.short	0x0100
        /*08d6*/ 	.byte	0x08
	.zero		1


	//   ....[1]....
        /*08d8*/ 	.word	0x00000190
        /*08dc*/ 	.word	0x000000ff
        /*08e0*/ 	.word	0x00038820
        /*08e4*/ 	.short	0x0100
        /*08e6*/ 	.byte	0x08
	.zero		1


	//   ....[2]....
        /*08e8*/ 	.word	0x00000280
        /*08ec*/ 	.word	0x000000ff
        /*08f0*/ 	.word	0x00038830
        /*08f4*/ 	.short	0x0100
        /*08f6*/ 	.byte	0x08
	.zero		1


	//   ....[3]....
        /*08f8*/ 	.word	0x00000290
        /*08fc*/ 	.word	0x000000ff
        /*0900*/ 	.word	0x00038840
        /*0904*/ 	.short	0x0100
        /*0906*/ 	.byte	0x08
	.zero		1


	//   ....[4]....
        /*0908*/ 	.word	0x000002a0
        /*090c*/ 	.word	0x000000ff
        /*0910*/ 	.word	0x00038838
        /*0914*/ 	.short	0x0100
        /*0916*/ 	.byte	0x08
	.zero		1


	//   ....[5]....
        /*0918*/ 	.word	0x000002b0
        /*091c*/ 	.word	0x000000ff
        /*0920*/ 	.word	0x00038848
        /*0924*/ 	.short	0x0100
        /*0926*/ 	.byte	0x08
	.zero		1


	//   ....[6]....
        /*0928*/ 	.word	0x000003e0
        /*092c*/ 	.word	0x000000ff
        /*0930*/ 	.word	0x00038850
        /*0934*/ 	.short	0x0100
        /*0936*/ 	.byte	0x08
	.zero		1


	//   ....[7]....
        /*0938*/ 	.word	0x000003f0
        /*093c*/ 	.word	0x000000ff
        /*0940*/ 	.word	0x00038860
        /*0944*/ 	.short	0x0100
        /*0946*/ 	.byte	0x08
	.zero		1


	//   ....[8]....
        /*0948*/ 	.word	0x00000400
        /*094c*/ 	.word	0x000000ff
        /*0950*/ 	.word	0x00038858
        /*0954*/ 	.short	0x0100
        /*0956*/ 	.byte	0x08
	.zero		1


	//   ....[9]....
        /*0958*/ 	.word	0x00000410
        /*095c*/ 	.word	0x000000ff
        /*0960*/ 	.word	0x00038868
        /*0964*/ 	.short	0x0100
        /*0966*/ 	.byte	0x08
	.zero		1


	//   ....[10]....
        /*0968*/ 	.word	0x00000500
        /*096c*/ 	.word	0x000000ff
        /*0970*/ 	.word	0x00038870
        /*0974*/ 	.short	0x0100
        /*0976*/ 	.byte	0x06
	.zero		1


	//   ....[11]....
        /*0978*/ 	.word	0x00000510
        /*097c*/ 	.word	0x000000ff
        /*0980*/ 	.word	0x00038880
        /*0984*/ 	.short	0x0100
        /*0986*/ 	.byte	0x06
	.zero		1


	//   ....[12]....
        /*0988*/ 	.word	0x00000520
        /*098c*/ 	.word	0x000000ff
        /*0990*/ 	.word	0x00038878
        /*0994*/ 	.short	0x0100
        /*0996*/ 	.byte	0x06
	.zero		1


	//   ....[13]....
        /*0998*/ 	.word	0x00000530
        /*099c*/ 	.word	0x000000ff
        /*09a0*/ 	.word	0x00038888
        /*09a4*/ 	.short	0x0100
        /*09a6*/ 	.byte	0x06
	.zero		1


	//   ....[14]....
        /*09a8*/ 	.word	0x00000660
        /*09ac*/ 	.word	0x000000ff
        /*09b0*/ 	.word	0x00038890
        /*09b4*/ 	.short	0x0100
        /*09b6*/ 	.byte	0x08
	.zero		1


	//   ....[15]....
        /*09b8*/ 	.word	0x00000670
        /*09bc*/ 	.word	0x000000ff
        /*09c0*/ 	.word	0x000388a0
        /*09c4*/ 	.short	0x0100
        /*09c6*/ 	.byte	0x08
	.zero		1


	//   ....[16]....
        /*09c8*/ 	.word	0x00000680
        /*09cc*/ 	.word	0x000000ff
        /*09d0*/ 	.word	0x00038898
        /*09d4*/ 	.short	0x0100
        /*09d6*/ 	.byte	0x08
	.zero		1


	//   ....[17]....
        /*09d8*/ 	.word	0x00000690
        /*09dc*/ 	.word	0x000000ff
        /*09e0*/ 	.word	0x000388a8
        /*09e4*/ 	.short	0x0100
        /*09e6*/ 	.byte	0x08
	.zero		1


	//   ....[18]....
        /*09e8*/ 	.word	0x000007e0
        /*09ec*/ 	.word	0x000000ff
        /*09f0*/ 	.word	0x000388b0
        /*09f4*/ 	.short	0x0100
        /*09f6*/ 	.byte	0x08
	.zero		1


	//   ....[19]....
        /*09f8*/ 	.word	0x000007f0
        /*09fc*/ 	.word	0x000000ff
        /*0a00*/ 	.word	0x000388c0
        /*0a04*/ 	.short	0x0100
        /*0a06*/ 	.byte	0x08
	.zero		1


	//   ....[20]....
        /*0a08*/ 	.word	0x00000800
        /*0a0c*/ 	.word	0x000000ff
        /*0a10*/ 	.word	0x000388b8
        /*0a14*/ 	.short	0x0100
        /*0a16*/ 	.byte	0x08
	.zero		1


	//   ....[21]....
        /*0a18*/ 	.word	0x00000810
        /*0a1c*/ 	.word	0x000000ff
        /*0a20*/ 	.word	0x000388c8
        /*0a24*/ 	.short	0x0100
        /*0a26*/ 	.byte	0x08
	.zero		1


	//   ....[22]....
        /*0a28*/ 	.word	0x000013f0
        /*0a2c*/ 	.word	0x000000ff
        /*0a30*/ 	.word	0x00038800
        /*0a34*/ 	.short	0x010a
        /*0a36*/ 	.byte	0x32
	.zero		1


	//   ....[23]....
        /*0a38*/ 	.word	0x000014e0
        /*0a3c*/ 	.word	0x000000ff
        /*0a40*/ 	.word	0x00038830
        /*0a44*/ 	.short	0x010a
        /*0a46*/ 	.byte	0x33
	.zero		1


	//   ....[24]....
        /*0a48*/ 	.word	0x00001520
        /*0a4c*/ 	.word	0x000000ff
        /*0a50*/ 	.word	0x00038830
        /*0a54*/ 	.short	0x010a
        /*0a56*/ 	.byte	0x33
	.zero		1


	//   ....[25]....
        /*0a58*/ 	.word	0x00001f90
        /*0a5c*/ 	.word	0x000000ff
        /*0a60*/ 	.word	0x00000000
        /*0a64*/ 	.short	0x0101
        /*0a66*/ 	.byte	0x06
	.zero		1


	//   ....[26]....
        /*0a68*/ 	.word	0x00003ae0
        /*0a6c*/ 	.word	0x000000ff
        /*0a70*/ 	.word	0x00038850
        /*0a74*/ 	.short	0x010a
        /*0a76*/ 	.byte	0x33
	.zero		1


	//   ....[27]....
        /*0a78*/ 	.word	0x00003b20
        /*0a7c*/ 	.word	0x000000ff
        /*0a80*/ 	.word	0x00038850
        /*0a84*/ 	.short	0x010a
        /*0a86*/ 	.byte	0x33
	.zero		1


	//   ....[28]....
        /*0a88*/ 	.word	0x00003d70
        /*0a8c*/ 	.word	0x000000ff
        /*0a90*/ 	.word	0x00000000
        /*0a94*/ 	.short	0x0101
        /*0a96*/ 	.byte	0x33
	.zero		1


	//   ....[29]....
        /*0a98*/ 	.word	0x00003ef0
        /*0a9c*/ 	.word	0x000000ff
        /*0aa0*/ 	.word	0x00038830
        /*0aa4*/ 	.short	0x010a
        /*0aa6*/ 	.byte	0x2e
	.zero		1


	//   ....[30]....
        /*0aa8*/ 	.word	0x00003f40
        /*0aac*/ 	.word	0x000000ff
        /*0ab0*/ 	.word	0x00038830
        /*0ab4*/ 	.short	0x010a
        /*0ab6*/ 	.byte	0x2e
	.zero		1


	//   ....[31]....
        /*0ab8*/ 	.word	0x000046b0
        /*0abc*/ 	.word	0x000000ff
        /*0ac0*/ 	.word	0x00000000
        /*0ac4*/ 	.short	0x0101
        /*0ac6*/ 	.byte	0x06
	.zero		1


	//   ....[32]....
        /*0ac8*/ 	.word	0x000065d0
        /*0acc*/ 	.word	0x000000ff
        /*0ad0*/ 	.word	0x00038850
        /*0ad4*/ 	.short	0x010a
        /*0ad6*/ 	.byte	0x2e
	.zero		1


	//   ....[33]....
        /*0ad8*/ 	.word	0x00006630
        /*0adc*/ 	.word	0x000000ff
        /*0ae0*/ 	.word	0x00038850
        /*0ae4*/ 	.short	0x010a
        /*0ae6*/ 	.byte	0x2e
	.zero		1


	//   ....[34]....
        /*0ae8*/ 	.word	0x00006840
        /*0aec*/ 	.word	0x000000ff
        /*0af0*/ 	.word	0x00000000
        /*0af4*/ 	.short	0x0101
        /*0af6*/ 	.byte	0x2e
	.zero		1


	//   ....[35]....
        /*0af8*/ 	.word	0x00009900
        /*0afc*/ 	.word	0x000000ff
        /*0b00*/ 	.word	0x00000000
        /*0b04*/ 	.short	0x0101
        /*0b06*/ 	.byte	0x06
	.zero		1


	//   ....[36]....
        /*0b08*/ 	.word	0x0000b250
        /*0b0c*/ 	.word	0x00000006
        /*0b10*/ 	.word	0x00038880
        /*0b14*/ 	.short	0x010a
        /*0b16*/ 	.byte	0x3f
	.zero		1


	//   ....[37]....
        /*0b18*/ 	.word	0x0000b880
        /*0b1c*/ 	.word	0x00000006
        /*0b20*/ 	.word	0x00038870
        /*0b24*/ 	.short	0x0107
        /*0b26*/ 	.byte	0x3f
	.zero		1


	//   ....[38]....
        /*0b28*/ 	.word	0x0000b940
        /*0b2c*/ 	.word	0x00000006
        /*0b30*/ 	.word	0x00038870
        /*0b34*/ 	.short	0x0101
        /*0b36*/ 	.byte	0x3f
	.zero		1


	//   ....[39]....
        /*0b38*/ 	.word	0x0000b970
        /*0b3c*/ 	.word	0x00000006
        /*0b40*/ 	.word	0x00038840
        /*0b44*/ 	.short	0x010a
        /*0b46*/ 	.byte	0x3f
	.zero		1


	//   ....[40]....
        /*0b48*/ 	.word	0x0000bfc0
        /*0b4c*/ 	.word	0x00000006
        /*0b50*/ 	.word	0x00038830
        /*0b54*/ 	.short	0x0107
        /*0b56*/ 	.byte	0x3f
	.zero		1


	//   ....[41]....
        /*0b58*/ 	.word	0x0000c080
        /*0b5c*/ 	.word	0x00000006
        /*0b60*/ 	.word	0x00038830
        /*0b64*/ 	.short	0x0101
        /*0b66*/ 	.byte	0x3f
	.zero		1


	//   ....[42]....
        /*0b68*/ 	.word	0x0000ca70
        /*0b6c*/ 	.word	0x000000ff
        /*0b70*/ 	.word	0x00038800
        /*0b74*/ 	.short	0x0107
        /*0b76*/ 	.byte	0x29
	.zero		1


	//   ....[43]....
        /*0b78*/ 	.word	0x0000cac0
        /*0b7c*/ 	.word	0x000000ff
        /*0b80*/ 	.word	0x00038800
        /*0b84*/ 	.short	0x0101
        /*0b86*/ 	.byte	0x29
	.zero		1


	//   ....[44]....
        /*0b88*/ 	.word	0x0000caf0
        /*0b8c*/ 	.word	0x000000ff
        /*0b90*/ 	.word	0x00038820
        /*0b94*/ 	.short	0x010a
        /*0b96*/ 	.byte	0x29
	.zero		1


	//   ....[45]....
        /*0b98*/ 	.word	0x0000ce20
        /*0b9c*/ 	.word	0x00000000
        /*0ba0*/ 	.word	0x00038880
        /*0ba4*/ 	.short	0x010a
        /*0ba6*/ 	.byte	0x3f
	.zero		1


	//   ....[46]....
        /*0ba8*/ 	.word	0x0000d310
        /*0bac*/ 	.word	0x00000000
        /*0bb0*/ 	.word	0x00038870
        /*0bb4*/ 	.short	0x0107
        /*0bb6*/ 	.byte	0x3f
	.zero		1


	//   ....[47]....
        /*0bb8*/ 	.word	0x0000d3d0
        /*0bbc*/ 	.word	0x00000000
        /*0bc0*/ 	.word	0x00038870
        /*0bc4*/ 	.short	0x0101
        /*0bc6*/ 	.byte	0x3f
	.zero		1


	//   ....[48]....
        /*0bc8*/ 	.word	0x0000d400
        /*0bcc*/ 	.word	0x00000000
        /*0bd0*/ 	.word	0x00038840
        /*0bd4*/ 	.short	0x010a
        /*0bd6*/ 	.byte	0x3f
	.zero		1


	//   ....[49]....
        /*0bd8*/ 	.word	0x0000d8d0
        /*0bdc*/ 	.word	0x00000000
        /*0be0*/ 	.word	0x00038830
        /*0be4*/ 	.short	0x0107
        /*0be6*/ 	.byte	0x3f
	.zero		1


	//   ....[50]....
        /*0be8*/ 	.word	0x0000d990
        /*0bec*/ 	.word	0x00000000
        /*0bf0*/ 	.word	0x00038830
        /*0bf4*/ 	.short	0x0101
        /*0bf6*/ 	.byte	0x3f
	.zero		1


	//   ....[51]....
        /*0bf8*/ 	.word	0x0000da20
        /*0bfc*/ 	.word	0x00000003
        /*0c00*/ 	.word	0x00038870
        /*0c04*/ 	.short	0x010a
        /*0c06*/ 	.byte	0x3f
	.zero		1


	//   ....[52]....
        /*0c08*/ 	.word	0x0000dab0
        /*0c0c*/ 	.word	0x00000003
        /*0c10*/ 	.word	0x00038860
        /*0c14*/ 	.short	0x010a
        /*0c16*/ 	.byte	0x3f
	.zero		1


	//   ....[53]....
        /*0c18*/ 	.word	0x0000e310
        /*0c1c*/ 	.word	0x00000003
        /*0c20*/ 	.word	0x00038850
        /*0c24*/ 	.short	0x0101
        /*0c26*/ 	.byte	0x3f
	.zero		1


	//   ....[54]....
        /*0c28*/ 	.word	0x0000e3a0
        /*0c2c*/ 	.word	0x00000003
        /*0c30*/ 	.word	0x00000000
        /*0c34*/ 	.short	0x0101
        /*0c36*/ 	.byte	0x3f
	.zero		1


	//   ....[55]....
        /*0c38*/ 	.word	0x0000e440
        /*0c3c*/ 	.word	0x00000012
        /*0c40*/ 	.word	0x00038870
        /*0c44*/ 	.short	0x010a
        /*0c46*/ 	.byte	0x3f
	.zero		1


	//   ....[56]....
        /*0c48*/ 	.word	0x0000e4d0
        /*0c4c*/ 	.word	0x00000012
        /*0c50*/ 	.word	0x00038860
        /*0c54*/ 	.short	0x010a
        /*0c56*/ 	.byte	0x3f
	.zero		1


	//   ....[57]....
        /*0c58*/ 	.word	0x0000ed30
        /*0c5c*/ 	.word	0x00000012
        /*0c60*/ 	.word	0x00038850
        /*0c64*/ 	.short	0x0101
        /*0c66*/ 	.byte	0x3f
	.zero		1


	//   ....[58]....
        /*0c68*/ 	.word	0x0000ee20
        /*0c6c*/ 	.word	0x00000012
        /*0c70*/ 	.word	0x00000000
        /*0c74*/ 	.short	0x0101
        /*0c76*/ 	.byte	0x3f
	.zero		1


	//   ....[59]....
        /*0c78*/ 	.word	0x0000eeb0
        /*0c7c*/ 	.word	0x00000004
        /*0c80*/ 	.word	0x00038820
        /*0c84*/ 	.short	0x010a
        /*0c86*/ 	.byte	0x3f
	.zero		1


	//   ....[60]....
        /*0c88*/ 	.word	0x0000efe0
        /*0c8c*/ 	.word	0x00000003
        /*0c90*/ 	.word	0x00038840
        /*0c94*/ 	.short	0x010a
        /*0c96*/ 	.byte	0x3f
	.zero		1


	//   ....[61]....
        /*0c98*/ 	.word	0x0000f080
        /*0c9c*/ 	.word	0x00000019
        /*0ca0*/ 	.word	0x00038840
        /*0ca4*/ 	.short	0x010a
        /*0ca6*/ 	.byte	0x3f
	.zero		1


	//   ....[62]....
        /*0ca8*/ 	.word	0x0000f0c0
        /*0cac*/ 	.word	0x00000003
        /*0cb0*/ 	.word	0x00038860
        /*0cb4*/ 	.short	0x010a
        /*0cb6*/ 	.byte	0x3f
	.zero		1


	//   ....[63]....
        /*0cb8*/ 	.word	0x0000f100
        /*0cbc*/ 	.word	0x00000019
        /*0cc0*/ 	.word	0x00038860
        /*0cc4*/ 	.short	0x010a
        /*0cc6*/ 	.byte	0x3f
	.zero		1


	//   ....[64]....
        /*0cc8*/ 	.word	0x0000f140
        /*0ccc*/ 	.word	0x00000003
        /*0cd0*/ 	.word	0x00038880
        /*0cd4*/ 	.short	0x010a
        /*0cd6*/ 	.byte	0x3f
	.zero		1


	//   ....[65]....
        /*0cd8*/ 	.word	0x0000f180
        /*0cdc*/ 	.word	0x00000019
        /*0ce0*/ 	.word	0x00038880
        /*0ce4*/ 	.short	0x010a
        /*0ce6*/ 	.byte	0x3f
	.zero		1


	//   ....[66]....
        /*0ce8*/ 	.word	0x0000f1f0
        /*0cec*/ 	.word	0x00000003
        /*0cf0*/ 	.word	0x00038800
        /*0cf4*/ 	.short	0x010a
        /*0cf6*/ 	.byte	0x3f
	.zero		1


	//   ....[67]....
        /*0cf8*/ 	.word	0x0000f250
        /*0cfc*/ 	.word	0x00000003
        /*0d00*/ 	.word	0x00038830
        /*0d04*/ 	.short	0x010a
        /*0d06*/ 	.byte	0x3f
	.zero		1


	//   ....[68]....
        /*0d08*/ 	.word	0x0000f2b0
        /*0d0c*/ 	.word	0x00000007
        /*0d10*/ 	.word	0x00038850
        /*0d14*/ 	.short	0x010a
        /*0d16*/ 	.byte	0x3f
	.zero		1


	//   ....[69]....
        /*0d18*/ 	.word	0x0000f320
        /*0d1c*/ 	.word	0x00000002
        /*0d20*/ 	.word	0x00038830
        /*0d24*/ 	.short	0x010a
        /*0d26*/ 	.byte	0x3f
	.zero		1


	//   ....[70]....
        /*0d28*/ 	.word	0x0000f390
        /*0d2c*/ 	.word	0x00000006
        /*0d30*/ 	.word	0x00038850
        /*0d34*/ 	.short	0x010a
        /*0d36*/ 	.byte	0x3f
	.zero		1


	//   ....[71]....
        /*0d38*/ 	.word	0x0000f490
        /*0d3c*/ 	.word	0x00000006
        /*0d40*/ 	.word	0x00038880
        /*0d44*/ 	.short	0x010a
        /*0d46*/ 	.byte	0x3f
	.zero		1


	//   ....[72]....
        /*0d48*/ 	.word	0x0000fe60
        /*0d4c*/ 	.word	0x00000006
        /*0d50*/ 	.word	0x00038840
        /*0d54*/ 	.short	0x010a
        /*0d56*/ 	.byte	0x3f
	.zero		1


	//   ....[73]....
        /*0d58*/ 	.word	0x00011340
        /*0d5c*/ 	.word	0x00000013
        /*0d60*/ 	.word	0x00038820
        /*0d64*/ 	.short	0x010a
        /*0d66*/ 	.byte	0x3f
	.zero		1


	//   ....[74]....
        /*0d68*/ 	.word	0x00011390
        /*0d6c*/ 	.word	0x00000000
        /*0d70*/ 	.word	0x00038880
        /*0d74*/ 	.short	0x010a
        /*0d76*/ 	.byte	0x3f
	.zero		1


	//   ....[75]....
        /*0d78*/ 	.word	0x00011d00
        /*0d7c*/ 	.word	0x00000000
        /*0d80*/ 	.word	0x00038840
        /*0d84*/ 	.short	0x010a
        /*0d86*/ 	.byte	0x3f
	.zero		1


	//   ....[76]....
        /*0d88*/ 	.word	0x00012630
        /*0d8c*/ 	.word	0x00000003
        /*0d90*/ 	.word	0x00038870
        /*0d94*/ 	.short	0x010a
        /*0d96*/ 	.byte	0x3f
	.zero		1


	//   ....[77]....
        /*0d98*/ 	.word	0x00012680
        /*0d9c*/ 	.word	0x00000003
        /*0da0*/ 	.word	0x00038860
        /*0da4*/ 	.short	0x010a
        /*0da6*/ 	.byte	0x3f
	.zero		1


	//   ....[78]....
        /*0da8*/ 	.word	0x000126d0
        /*0dac*/ 	.word	0x00000012
        /*0db0*/ 	.word	0x00038870
        /*0db4*/ 	.short	0x010a
        /*0db6*/ 	.byte	0x3f
	.zero		1


	//   ....[79]....
        /*0db8*/ 	.word	0x00012720
        /*0dbc*/ 	.word	0x00000012
        /*0dc0*/ 	.word	0x00038860
        /*0dc4*/ 	.short	0x010a
        /*0dc6*/ 	.byte	0x3f
	.zero		1


	//   ....[80]....
        /*0dc8*/ 	.word	0x00012770
        /*0dcc*/ 	.word	0x00000004
        /*0dd0*/ 	.word	0x00038820
        /*0dd4*/ 	.short	0x010a
        /*0dd6*/ 	.byte	0x3f
	.zero		1


	//   ....[81]....
        /*0dd8*/ 	.word	0x000127c0
        /*0ddc*/ 	.word	0x00000003
        /*0de0*/ 	.word	0x00038840
        /*0de4*/ 	.short	0x010a
        /*0de6*/ 	.byte	0x3f
	.zero		1


	//   ....[82]....
        /*0de8*/ 	.word	0x00012810
        /*0dec*/ 	.word	0x00000019
        /*0df0*/ 	.word	0x00038840
        /*0df4*/ 	.short	0x010a
        /*0df6*/ 	.byte	0x3f
	.zero		1


	//   ....[83]....
        /*0df8*/ 	.word	0x00012860
        /*0dfc*/ 	.word	0x00000003
        /*0e00*/ 	.word	0x00038860
        /*0e04*/ 	.short	0x010a
        /*0e06*/ 	.byte	0x3f
	.zero		1


	//   ....[84]....
        /*0e08*/ 	.word	0x000128b0
        /*0e0c*/ 	.word	0x00000019
        /*0e10*/ 	.word	0x00038860
        /*0e14*/ 	.short	0x010a
        /*0e16*/ 	.byte	0x3f
	.zero		1


	//   ....[85]....
        /*0e18*/ 	.word	0x00012900
        /*0e1c*/ 	.word	0x00000003
        /*0e20*/ 	.word	0x00038880
        /*0e24*/ 	.short	0x010a
        /*0e26*/ 	.byte	0x3f
	.zero		1


	//----- nvinfo : EIATTR_NUM_MBARRIERS
	.align		4
.L_342:
        /*0e28*/ 	.byte	0x03, 0x38
        /*0e2a*/ 	.short	0x0016


	//----- nvinfo : EIATTR_EXIT_INSTR_OFFSETS
	.align		4
        /*0e2c*/ 	.byte	0x04, 0x1c
        /*0e2e*/ 	.short	(.L_344 - .L_343)


	//   ....[0]....
.L_343:
        /*0e30*/ 	.word	0x00000970


	//   ....[1]....
        /*0e34*/ 	.word	0x00009ec0


	//   ....[2]....
        /*0e38*/ 	.word	0x0000ef20


	//   ....[3]....
        /*0e3c*/ 	.word	0x0000f1d0


	//----- nvinfo : EIATTR_MAX_THREADS
	.align		4
.L_344:
        /*0e40*/ 	.byte	0x04, 0x05
        /*0e42*/ 	.short	(.L_346 - .L_345)
.L_345:
        /*0e44*/ 	.word	0x00000180
        /*0e48*/ 	.word	0x00000001
        /*0e4c*/ 	.word	0x00000001


	//----- nvinfo : EIATTR_CRS_STACK_SIZE
	.align		4
.L_346:
        /*0e50*/ 	.byte	0x04, 0x1e
        /*0e52*/ 	.short	(.L_348 - .L_347)
.L_347:
        /*0e54*/ 	.word	0x00000000


	//----- nvinfo : EIATTR_CBANK_PARAM_SIZE
	.align		4
.L_348:
        /*0e58*/ 	.byte	0x03, 0x19
        /*0e5a*/ 	.short	0x0a70


	//----- nvinfo : EIATTR_PARAM_CBANK
	.align		4
        /*0e5c*/ 	.byte	0x04, 0x0a
        /*0e5e*/ 	.short	(.L_350 - .L_349)
	.align		4
.L_349:
        /*0e60*/ 	.word	index@(.nv.constant0._ZN7cutlass13device_kernelIN5flash11enable_sm90INS1_16FlashAttnFwdSm90INS1_25CollectiveMainloopFwdSm90ILi2EN4cute5tupleIJNS5_1CILi1EEES8_S8_EEENS6_IJNS7_ILi128EEESA_NS7_ILi256EEEEEELi256ENS_12float_e4m3_tEfNS_4arch4Sm90ELb0ELb0ELb1ELb0ELb1ELb0ELb0ELb1ELb0ELb1ELb0ELb0EEENS1_21CollectiveEpilogueFwdINS6_IJSA_SB_SA_EEES9_NS_10bfloat16_tESF_Li256ELb0ELb1ELb0ELb1EEENS1_29StaticPersistentTileSchedulerILb0EEEEEEEEEvNT_6ParamsE)
        /*0e64*/ 	.short	0x0210
        /*0e66*/ 	.short	0x0a70


	//----- nvinfo : EIATTR_SW_WAR
	.align		4
.L_350:
        /*0e68*/ 	.byte	0x04, 0x36
        /*0e6a*/ 	.short	(.L_352 - .L_351)
.L_351:
        /*0e6c*/ 	.word	0x00000008
.L_352:


//--------------------- .nv.info._ZN7cutlass13device_kernelIN5flash11enable_sm90INS1_16FlashAttnFwdSm90INS1_25CollectiveMainloopFwdSm90ILi2EN4cute5tupleIJNS5_1CILi1EEES8_S8_EEENS6_IJNS7_ILi128EEESA_NS7_ILi256EEEEEELi256ENS_12float_e4m3_tEfNS_4arch4Sm90ELb0ELb0ELb1ELb1ELb1ELb0ELb0ELb1ELb0ELb1ELb0ELb0EEENS1_21CollectiveEpilogueFwdINS6_IJSA_SB_SA_EEES9_NS_10bfloat16_tESF_Li256ELb1ELb1ELb0ELb1EEENS1_36VarlenDynamicPersistentTileSchedulerILi128ELi128ELi256ELi128ELb0ELb1ELb1ELb0ELb1ELb1EEEEEEEEEvNT_6ParamsE --------------------------
	.section	.nv.info._ZN7cutlass13device_kernelIN5flash11enable_sm90INS1_16FlashAttnFwdSm90INS1_25CollectiveMainloopFwdSm90ILi2EN4cute5tupleIJNS5_1CILi1EEES8_S8_EEENS6_IJNS7_ILi128EEESA_NS7_ILi256EEEEEELi256ENS_12float_e4m3_tEfNS_4arch4Sm90ELb0ELb0ELb1ELb1ELb1ELb0ELb0ELb1ELb0ELb1ELb0ELb0EEENS1_21CollectiveEpilogueFwdINS6_IJSA_SB_SA_EEES9_NS_10bfloat16_tESF_Li256ELb1ELb1ELb0ELb1EEENS1_36VarlenDynamicPersistentTileSchedulerILi128ELi128ELi256ELi128ELb0ELb1ELb1ELb0ELb1ELb1EEEEEEEEEvNT_6ParamsE,"",@"SHT_CUDA_INFO"
	.sectionflags	@""
	.align	4


	//----- nvinfo : EIATTR_CUDA_API_VERSION
	.align		4
        /*0000*/ 	.byte	0x04, 0x37
        /*0002*/ 	.short	(.L_354 - .L_353)
.L_353:
        /*0004*/ 	.word	0x00000082


	//----- nvinfo : EIATTR_KPARAM_INFO
	.align		4
.L_354:
        /*0008*/ 	.byte	0x04, 0x17
        /*000a*/ 	.short	(.L_356 - .L_355)
.L_355:
        /*000c*/ 	.word	0x00000000
        /*0010*/ 	.short	0x0000
        /*0012*/ 	.short	0x0070
        /*0014*/ 	.byte	0x00, 0xf0, 0x01, 0x2a


	//----- nvinfo : EIATTR_SPARSE_MMA_MASK
	.align		4
.L_356:
        /*0018*/ 	.byte	0x03, 0x50
        /*001a*/ 	.short	0x0000


	//----- nvinfo : EIATTR_MAXREG_COUNT
	.align		4
        /*001c*/ 	.byte	0x03, 0x1b
        /*001e*/ 	.short	0x00a8


	//----- nvinfo : EIATTR_NUM_BARRIERS
	.align		4
        /*0020*/ 	.byte	0x02, 0x4c
        /*0022*/ 	.byte	0x10
	.zero		1


	//----- nvinfo : EIATTR_EXTERNS
	.align		4
        /*0024*/ 	.byte	0x04, 0x0f
        /*0026*/ 	.short	(.L_358 - .L_357)


	//   ....[0]....
	.align		4
.L_357:
        /*0028*/ 	.word	index@(__assertfail)


	//----- nvinfo : EIATTR_ANNOTATIONS
	.align		4
.L_358:
        /*002c*/ 	.byte	0x04, 0x55
        /*002e*/ 	.short	(.L_360 - .L_359)


	//   ....[0]....
.L_359:
        /*0030*/ 	.word	0x00000001
        /*0034*/ 	.byte	0xa0, 0xbe, 0x00, 0x00, 0x01, 0x00, 0x00, 0x00, 0x40, 0xbf, 0x00, 0x00, 0x01, 0x00, 0x00, 0x00
        /*0044*/ 	.byte	0x60, 0xc1, 0x00, 0x00, 0x01, 0x00, 0x00, 0x00, 0x90, 0xc1, 0x00, 0x00, 0x01, 0x00, 0x00, 0x00
        /*0054*/ 	.byte	0x90, 0xd1, 0x00, 0x00, 0x01, 0x00, 0x00, 0x00, 0xe0, 0xd9, 0x00, 0x00, 0x01, 0x00, 0x00, 0x00
        /*0064*/ 	.byte	0x00, 0xe4, 0x00, 0x00, 0x01, 0x00, 0x00, 0x00, 0x40, 0xed, 0x00, 0x00, 0x01, 0x00, 0x00, 0x00
        /*0074*/ 	.byte	0x60, 0xed, 0x00, 0x00, 0x01, 0x00, 0x00, 0x00, 0x30, 0xfe, 0x00, 0x00, 0x01, 0x00, 0x00, 0x00
        /*0084*/ 	.byte	0xc0, 0x09, 0x01, 0x00, 0x01, 0x00, 0x00, 0x00, 0xa0, 0x1c, 0x01, 0x00, 0x01, 0x00, 0x00, 0x00
        /*0094*/ 	.byte	0x70, 0x23, 0x01, 0x00, 0x01, 0x00, 0x00, 0x00, 0x20, 0x2f, 0x01, 0x00


	//----- nvinfo : EIATTR_MERCURY_ISA_VERSION
	.align		4
.L_360:
        /*00a0*/ 	.byte	0x03, 0x5f
        /*00a2*/ 	.short	0x0101


	//----- nvinfo : EIATTR_UNUSED_LOAD_BYTE_OFFSET
	.align		4
        /*00a4*/ 	.byte	0x04, 0x44
        /*00a6*/ 	.short	(.L_362 - .L_361)


	//   ....[0]....
.L_361:
        /*00a8*/ 	.word	0x00000980
        /*00ac*/ 	.word	0x0000fff0


	//   ....[1]....
        /*00b0*/ 	.word	0x00007b30
        /*00b4*/ 	.word	0x0000fff0


	//----- nvinfo : EIATTR_INT_WARP_WIDE_INSTR_OFFSETS
	.align		4
.L_362:
        /*00b8*/ 	.byte	0x04, 0x31
        /*00ba*/ 	.short	(.L_364 - .L_363)


	//   ....[0]....
.L_363:
        /*00bc*/ 	.word	0x000000c0


	//   ....[1]....
        /*00c0*/ 	.word	0x000000d0


	//   ....[2]....
        /*00c4*/ 	.word	0x00000170


	//   ....[3]....
        /*00c8*/ 	.word	0x0000c780


	//   ....[4]....
        /*00cc*/ 	.word	0x0000c810


	//   ....[5]....
        /*00d0*/ 	.word	0x00010800


	//   ....[6]....
        /*00d4*/ 	.word	0x00010890


	//----- nvinfo : EIATTR_COOP_GROUP_MASK_REGIDS
	.align		4
.L_364:
        /*00d8*/ 	.byte	0x04, 0x29
        /*00da*/ 	.short	(.L_366 - .L_365)


	//   ....[0]....
.L_365:
        /*00dc*/ 	.word	0xffffffff


	//   ....[1]....
        /*00e0*/ 	.word	0xffffffff


	//   ....[2]....
        /*00e4*/ 	.word	0xffffffff


	//   ....[3]....
        /*00e8*/ 	.word	0xffffffff


	//   ....[4]....
        /*00ec*/ 	.word	0xffffffff


	//   ....[5]....
        /*00f0*/ 	.word	0xffffffff


	//   ....[6]....
        /*00f4*/ 	.word	0xffffffff


	//   ....[7]....
        /*00f8*/ 	.word	0xffffffff


	//   ....[8]....
        /*00fc*/ 	.word	0xffffffff


	//   ....[9]....
        /*0100*/ 	.word	0xffffffff


	//   ....[10]....
        /*0104*/ 	.word	0xffffffff


	//   ....[11]....
        /*0108*/ 	.word	0xffffffff


	//   ....[12]....
        /*010c*/ 	.word	0xffffffff


	//   ....[13]....
        /*0110*/ 	.word	0xffffffff


	//   ....[14]....
        /*0114*/ 	.word	0xffffffff


	//   ....[15]....
        /*0118*/ 	.word	0xffffffff


	//   ....[16]....
        /*011c*/ 	.word	0xffffffff


	//   ....[17]....
        /*0120*/ 	.word	0xffffffff


	//   ....[18]....
        /*0124*/ 	.word	0xffffffff


	//   ....[19]....
        /*0128*/ 	.word	0xffffffff


	//   ....[20]....
        /*012c*/ 	.word	0xffffffff


	//   ....[21]....
        /*0130*/ 	.word	0xffffffff


	//   ....[22]....
        /*0134*/ 	.word	0xffffffff


	//   ....[23]....
        /*0138*/ 	.word	0xffffffff


	//   ....[24]....
        /*013c*/ 	.word	0xffffffff


	//   ....[25]....
        /*0140*/ 	.word	0xffffffff


	//   ....[26]....
        /*0144*/ 	.word	0xffffffff


	//   ....[27]....
        /*0148*/ 	.word	0xffffffff


	//   ....[28]....
        /*014c*/ 	.word	0xffffffff


	//   ....[29]....
        /*0150*/ 	.word	0xffffffff


	//   ....[30]....
        /*0154*/ 	.word	0xffffffff


	//   ....[31]....
        /*0158*/ 	.word	0xffffffff


	//   ....[32]....
        /*015c*/ 	.word	0xffffffff


	//   ....[33]....
        /*0160*/ 	.word	0xffffffff


	//   ....[34]....
        /*0164*/ 	.word	0xffffffff


	//   ....[35]....
        /*0168*/ 	.word	0xffffffff


	//   ....[36]....
        /*016c*/ 	.word	0xffffffff


	//   ....[37]....
        /*0170*/ 	.word	0xffffffff


	//   ....[38]....
        /*0174*/ 	.word	0xffffffff


	//   ....[39]....
        /*0178*/ 	.word	0xffffffff


	//   ....[40]....
        /*017c*/ 	.word	0xffffffff


	//   ....[41]....
        /*0180*/ 	.word	0xffffffff


	//   ....[42]....
        /*0184*/ 	.word	0xffffffff


	//   ....[43]....
        /*0188*/ 	.word	0xffffffff


	//   ....[44]....
        /*018c*/ 	.word	0xffffffff


	//   ....[45]....
        /*0190*/ 	.word	0xffffffff


	//   ....[46]....
        /*0194*/ 	.word	0xffffffff


	//   ....[47]....
        /*0198*/ 	.word	0xffffffff


	//   ....[48]....
        /*019c*/ 	.word	0xffffffff


	//   ....[49]....
        /*01a0*/ 	.word	0xffffffff


	//   ....[50]....
        /*01a4*/ 	.word	0xffffffff


	//   ....[51]....
        /*01a8*/ 	.word	0xffffffff


	//   ....[52]....
        /*01ac*/ 	.word	0xffffffff


	//   ....[53]....
        /*01b0*/ 	.word	0xffffffff


	//   ....[54]....
        /*01b4*/ 	.word	0xffffffff


	//   ....[55]....
        /*01b8*/ 	.word	0xffffffff


	//   ....[56]....
        /*01bc*/ 	.word	0xffffffff


	//   ....[57]....
        /*01c0*/ 	.word	0xffffffff


	//   ....[58]....
        /*01c4*/ 	.word	0xffffffff


	//   ....[59]....
        /*01c8*/ 	.word	0xffffffff


	//   ....[60]....
        /*01cc*/ 	.word	0xffffffff


	//   ....[61]....
        /*01d0*/ 	.word	0xffffffff


	//   ....[62]....
        /*01d4*/ 	.word	0xffffffff


	//   ....[63]....
        /*01d8*/ 	.word	0xffffffff


	//   ....[64]....
        /*01dc*/ 	.word	0xffffffff


	//   ....[65]....
        /*01e0*/ 	.word	0xffffffff


	//   ....[66]....
        /*01e4*/ 	.word	0xffffffff


	//   ....[67]....
        /*01e8*/ 	.word	0xffffffff


	//   ....[68]....
        /*01ec*/ 	.word	0xffffffff


	//   ....[69]....
        /*01f0*/ 	.word	0xffffffff


	//   ....[70]....
        /*01f4*/ 	.word	0xffffffff


	//   ....[71]....
        /*01f8*/ 	.word	0xffffffff


	//   ....[72]....
        /*01fc*/ 	.word	0xffffffff


	//   ....[73]....
        /*0200*/ 	.word	0xffffffff


	//   ....[74]....
        /*0204*/ 	.word	0xffffffff


	//   ....[75]....
        /*0208*/ 	.word	0xffffffff


	//   ....[76]....
        /*020c*/ 	.word	0xffffffff


	//   ....[77]....
        /*0210*/ 	.word	0xffffffff


	//   ....[78]....
        /*0214*/ 	.word	0xffffffff


	//   ....[79]....
        /*0218*/ 	.word	0xffffffff


	//   ....[80]....
        /*021c*/ 	.word	0xffffffff


	//   ....[81]....
        /*0220*/ 	.word	0xffffffff


	//   ....[82]....
        /*0224*/ 	.word	0xffffffff


	//   ....[83]....
        /*0228*/ 	.word	0xffffffff


	//   ....[84]....
        /*022c*/ 	.word	0xffffffff


	//   ....[85]....
        /*0230*/ 	.word	0xffffffff


	//   ....[86]....
        /*0234*/ 	.word	0xffffffff


	//   ....[87]....
        /*0238*/ 	.word	0xffffffff


	//   ....[88]....
        /*023c*/ 	.word	0xffffffff


	//   ....[89]....
        /*0240*/ 	.word	0xffffffff


	//   ....[90]....
        /*0244*/ 	.word	0xffffffff


	//   ....[91]....
        /*0248*/ 	.word	0xffffffff


	//   ....[92]....
        /*024c*/ 	.word	0xffffffff


	//   ....[93]....
        /*0250*/ 	.word	0xffffffff


	//   ....[94]....
        /*0254*/ 	.word	0xffffffff


	//   ....[95]....
        /*0258*/ 	.word	0xffffffff


	//   ....[96]....
        /*025c*/ 	.word	0xffffffff


	//   ....[97]....
        /*0260*/ 	.word	0xffffffff


	//   ....[98]....
        /*0264*/ 	.word	0xffffffff


	//   ....[99]....
        /*0268*/ 	.word	0xffffffff


	//   ....[100]....
        /*026c*/ 	.word	0xffffffff


	//   ....[101]....
        /*0270*/ 	.word	0xffffffff


	//   ....[102]....
        /*0274*/ 	.word	0xffffffff


	//   ....[103]....
        /*0278*/ 	.word	0xffffffff


	//   ....[104]....
        /*027c*/ 	.word	0xffffffff


	//   ....[105]....
        /*0280*/ 	.word	0xffffffff


	//   ....[106]....
        /*0284*/ 	.word	0xffffffff


	//   ....[107]....
        /*0288*/ 	.word	0xffffffff


	//   ....[108]....
        /*028c*/ 	.word	0xffffffff


	//   ....[109]....
        /*0290*/ 	.word	0xffffffff


	//   ....[110]....
        /*0294*/ 	.word	0xffffffff


	//   ....[111]....
        /*0298*/ 	.word	0xffffffff


	//   ....[112]....
        /*029c*/ 	.word	0xffffffff


	//   ....[113]....
        /*02a0*/ 	.word	0xffffffff


	//   ....[114]....
        /*02a4*/ 	.word	0xffffffff


	//   ....[115]....
        /*02a8*/ 	.word	0xffffffff


	//   ....[116]....
        /*02ac*/ 	.word	0xffffffff


	//   ....[117]....
        /*02b0*/ 	.word	0xffffffff


	//   ....[118]....
        /*02b4*/ 	.word	0xffffffff


	//   ....[119]....
        /*02b8*/ 	.word	0xffffffff


	//   ....[120]....
        /*02bc*/ 	.word	0xffffffff


	//   ....[121]....
        /*02c0*/ 	.word	0xffffffff


	//   ....[122]....
        /*02c4*/ 	.word	0xffffffff


	//   ....[123]....
        /*02c8*/ 	.word	0xffffffff


	//   ....[124]....
        /*02cc*/ 	.word	0xffffffff


	//   ....[125]....
        /*02d0*/ 	.word	0xffffffff


	//   ....[126]....
        /*02d4*/ 	.word	0xffffffff


	//   ....[127]....
        /*02d8*/ 	.word	0xffffffff


	//   ....[128]....
        /*02dc*/ 	.word	0xffffffff


	//   ....[129]....
        /*02e0*/ 	.word	0xffffffff


	//   ....[130]....
        /*02e4*/ 	.word	0xffffffff


	//   ....[131]....
        /*02e8*/ 	.word	0xffffffff


	//   ....[132]....
        /*02ec*/ 	.word	0xffffffff


	//   ....[133]....
        /*02f0*/ 	.word	0xffffffff


	//   ....[134]....
        /*02f4*/ 	.word	0xffffffff


	//   ....[135]....
        /*02f8*/ 	.word	0xffffffff


	//   ....[136]....
        /*02fc*/ 	.word	0xffffffff


	//   ....[137]....
        /*0300*/ 	.word	0xffffffff


	//   ....[138]....
        /*0304*/ 	.word	0xffffffff


	//   ....[139]....
        /*0308*/ 	.word	0xffffffff


	//   ....[140]....
        /*030c*/ 	.word	0xffffffff


	//   ....[141]....
        /*0310*/ 	.word	0xffffffff


	//   ....[142]....
        /*0314*/ 	.word	0xffffffff


	//   ....[143]....
        /*0318*/ 	.word	0xffffffff


	//   ....[144]....
        /*031c*/ 	.word	0xffffffff


	//   ....[145]....
        /*0320*/ 	.word	0xffffffff


	//   ....[146]....
        /*0324*/ 	.word	0xffffffff


	//   ....[147]....
        /*0328*/ 	.word	0xffffffff


	//   ....[148]....
        /*032c*/ 	.word	0xffffffff


	//   ....[149]....
        /*0330*/ 	.word	0xffffffff


	//   ....[150]....
        /*0334*/ 	.word	0xffffffff


	//   ....[151]....
        /*0338*/ 	.word	0xffffffff


	//   ....[152]....
        /*033c*/ 	.word	0xffffffff


	//   ....[153]....
        /*0340*/ 	.word	0xffffffff


	//   ....[154]....
        /*0344*/ 	.word	0xffffffff


	//   ....[155]....
        /*0348*/ 	.word	0xffffffff


	//   ....[156]....
        /*034c*/ 	.word	0xffffffff


	//   ....[157]....
        /*0350*/ 	.word	0xffffffff


	//   ....[158]....
        /*0354*/ 	.word	0xffffffff


	//   ....[159]....
        /*0358*/ 	.word	0xffffffff


	//   ....[160]....
        /*035c*/ 	.word	0xffffffff


	//   ....[161]....
        /*0360*/ 	.word	0xffffffff


	//   ....[162]....
        /*0364*/ 	.word	0xffffffff


	//   ....[163]....
        /*0368*/ 	.word	0xffffffff


	//   ....[164]....
        /*036c*/ 	.word	0xffffffff


	//   ....[165]....
        /*0370*/ 	.word	0xffffffff


	//   ....[166]....
        /*0374*/ 	.word	0xffffffff


	//   ....[167]....
        /*0378*/ 	.word	0xffffffff


	//   ....[168]....
        /*037c*/ 	.word	0xffffffff


	//   ....[169]....
        /*0380*/ 	.word	0xffffffff


	//   ....[170]....
        /*0384*/ 	.word	0xffffffff


	//   ....[171]....
        /*0388*/ 	.word	0xffffffff


	//   ....[172]....
        /*038c*/ 	.word	0xffffffff


	//   ....[173]....
        /*0390*/ 	.word	0xffffffff


	//   ....[174]....
        /*0394*/ 	.word	0xffffffff


	//   ....[175]....
        /*0398*/ 	.word	0xffffffff


	//   ....[176]....
        /*039c*/ 	.word	0xffffffff


	//   ....[177]....
        /*03a0*/ 	.word	0xffffffff


	//   ....[178]....
        /*03a4*/ 	.word	0xffffffff


	//   ....[179]....
        /*03a8*/ 	.word	0xffffffff


	//   ....[180]....
        /*03ac*/ 	.word	0xffffffff


	//   ....[181]....
        /*03b0*/ 	.word	0xffffffff


	//   ....[182]....
        /*03b4*/ 	.word	0xffffffff


	//   ....[183]....
        /*03b8*/ 	.word	0xffffffff


	//   ....[184]....
        /*03bc*/ 	.word	0xffffffff


	//   ....[185]....
        /*03c0*/ 	.word	0xffffffff


	//   ....[186]....
        /*03c4*/ 	.word	0xffffffff


	//   ....[187]....
        /*03c8*/ 	.word	0xffffffff


	//   ....[188]....
        /*03cc*/ 	.word	0xffffffff


	//   ....[189]....
        /*03d0*/ 	.word	0xffffffff


	//   ....[190]....
        /*03d4*/ 	.word	0xffffffff


	//   ....[191]....
        /*03d8*/ 	.word	0xffffffff


	//   ....[192]....
        /*03dc*/ 	.word	0xffffffff


	//   ....[193]....
        /*03e0*/ 	.word	0xffffffff


	//   ....[194]....
        /*03e4*/ 	.word	0xffffffff


	//   ....[195]....
        /*03e8*/ 	.word	0xffffffff


	//   ....[196]....
        /*03ec*/ 	.word	0xffffffff


	//   ....[197]....
        /*03f0*/ 	.word	0xffffffff


	//   ....[198]....
        /*03f4*/ 	.word	0xffffffff


	//   ....[199]....
        /*03f8*/ 	.word	0xffffffff


	//   ....[200]....
        /*03fc*/ 	.word	0xffffffff


	//   ....[201]....
        /*0400*/ 	.word	0xffffffff


	//   ....[202]....
        /*0404*/ 	.word	0xffffffff


	//   ....[203]....
        /*0408*/ 	.word	0xffffffff


	//   ....[204]....
        /*040c*/ 	.word	0xffffffff


	//   ....[205]....
        /*0410*/ 	.word	0xffffffff


	//   ....[206]....
        /*0414*/ 	.word	0xffffffff


	//   ....[207]....
        /*0418*/ 	.word	0xffffffff


	//   ....[208]....
        /*041c*/ 	.word	0xffffffff


	//   ....[209]....
        /*0420*/ 	.word	0xffffffff


	//   ....[210]....
        /*0424*/ 	.word	0xffffffff


	//   ....[211]....
        /*0428*/ 	.word	0xffffffff


	//   ....[212]....
        /*042c*/ 	.word	0xffffffff


	//   ....[213]....
        /*0430*/ 	.word	0xffffffff


	//   ....[214]....
        /*0434*/ 	.word	0xffffffff


	//   ....[215]....
        /*0438*/ 	.word	0xffffffff


	//   ....[216]....
        /*043c*/ 	.word	0xffffffff


	//   ....[217]....
        /*0440*/ 	.word	0x0500000f


	//   ....[218]....
        /*0444*/ 	.word	0x0500000f


	//   ....[219]....
        /*0448*/ 	.word	0x0500000f


	//   ....[220]....
        /*044c*/ 	.word	0x0500000f


	//   ....[221]....
        /*0450*/ 	.word	0x0500000f


	//   ....[222]....
        /*0454*/ 	.word	0x0500000f


	//   ....[223]....
        /*0458*/ 	.word	0x0500000f


	//   ....[224]....
        /*045c*/ 	.word	0x0500000f


	//   ....[225]....
        /*0460*/ 	.word	0x0500000f


	//   ....[226]....
        /*0464*/ 	.word	0x0500000f


	//   ....[227]....
        /*0468*/ 	.word	0x0500000f


	//   ....[228]....
        /*046c*/ 	.word	0x0500000f


	//   ....[229]....
        /*0470*/ 	.word	0x0500000f


	//   ....[230]....
        /*0474*/ 	.word	0x0500000f


	//   ....[231]....
        /*0478*/ 	.word	0x0500000f


	//   ....[232]....
        /*047c*/ 	.word	0x0500000f


	//   ....[233]....
        /*0480*/ 	.word	0x0500000f


	//   ....[234]....
        /*0484*/ 	.word	0x0500000f


	//   ....[235]....
        /*0488*/ 	.word	0x0500000f


	//   ....[236]....
        /*048c*/ 	.word	0x0500000f


	//   ....[237]....
        /*0490*/ 	.word	0x0500000f


	//   ....[238]....
        /*0494*/ 	.word	0x0500000f


	//   ....[239]....
        /*0498*/ 	.word	0x0500000f


	//   ....[240]....
        /*049c*/ 	.word	0x0500000f


	//   ....[241]....
        /*04a0*/ 	.word	0x0500000f


	//   ....[242]....
        /*04a4*/ 	.word	0x0500000f


	//   ....[243]....
        /*04a8*/ 	.word	0x0500000f


	//   ....[244]....
        /*04ac*/ 	.word	0x0500000f


	//   ....[245]....
        /*04b0*/ 	.word	0x0500000f


	//   ....[246]....
        /*04b4*/ 	.word	0x0500000f


	//   ....[247]....
        /*04b8*/ 	.word	0x0500000f


	//   ....[248]....
        /*04bc*/ 	.word	0x0500000f


	//   ....[249]....
        /*04c0*/ 	.word	0x0500000f


	//   ....[250]....
        /*04c4*/ 	.word	0x0500000f


	//   ....[251]....
        /*04c8*/ 	.word	0x0500000f


	//   ....[252]....
        /*04cc*/ 	.word	0x0500000f


	//   ....[253]....
        /*04d0*/ 	.word	0x0500000f


	//   ....[254]....
        /*04d4*/ 	.word	0x0500000f


	//   ....[255]....
        /*04d8*/ 	.word	0x0500000f


	//   ....[0]....
        /*04dc*/ 	.word	0x0500000f


	//   ....[1]....
        /*04e0*/ 	.word	0x0500000f


	//   ....[2]....
        /*04e4*/ 	.word	0x0500000f


	//   ....[3]....
        /*04e8*/ 	.word	0x0500000f


	//   ....[4]....
        /*04ec*/ 	.word	0x0500000f


	//   ....[5]....
        /*04f0*/ 	.word	0x0500000f


	//   ....[6]....
        /*04f4*/ 	.word	0x0500000f


	//   ....[7]....
        /*04f8*/ 	.word	0x0500000f


	//   ....[8]....
        /*04fc*/ 	.word	0x0500000f


	//   ....[9]....
        /*0500*/ 	.word	0x0500000f


	//   ....[10]....
        /*0504*/ 	.word	0x0500000f


	//   ....[11]....
        /*0508*/ 	.word	0x0500000f


	//   ....[12]....
        /*050c*/ 	.word	0x0500000f


	//   ....[13]....
        /*0510*/ 	.word	0x0500000f


	//   ....[14]....
        /*0514*/ 	.word	0x0500000f


	//   ....[15]....
        /*0518*/ 	.word	0x0500000f


	//   ....[16]....
        /*051c*/ 	.word	0x0500000f


	//   ....[17]....
        /*0520*/ 	.word	0x0500000f


	//   ....[18]....
        /*0524*/ 	.word	0x0500000f


	//   ....[19]....
        /*0528*/ 	.word	0x0500000f


	//   ....[20]....
        /*052c*/ 	.word	0x0500000f


	//   ....[21]....
        /*0530*/ 	.word	0x0500000f


	//   ....[22]....
        /*0534*/ 	.word	0x0500000f


	//   ....[23]....
        /*0538*/ 	.word	0x0500000f


	//   ....[24]....
        /*053c*/ 	.word	0x0500000f


	//   ....[25]....
        /*0540*/ 	.word	0x0500000f


	//   ....[26]....
        /*0544*/ 	.word	0x0500000f


	//   ....[27]....
        /*0548*/ 	.word	0x0500000f


	//   ....[28]....
        /*054c*/ 	.word	0x0500000f


	//   ....[29]....
        /*0550*/ 	.word	0x0500000f


	//   ....[30]....
        /*0554*/ 	.word	0x0500000f


	//   ....[31]....
        /*0558*/ 	.word	0x0500000f


	//   ....[32]....
        /*055c*/ 	.word	0x0500000f


	//   ....[33]....
        /*0560*/ 	.word	0x0500000f


	//   ....[34]....
        /*0564*/ 	.word	0x0500000f


	//   ....[35]....
        /*0568*/ 	.word	0x0500000f


	//   ....[36]....
        /*056c*/ 	.word	0x0500000f


	//   ....[37]....
        /*0570*/ 	.word	0x0500000f


	//   ....[38]....
        /*0574*/ 	.word	0x0500000f


	//   ....[39]....
        /*0578*/ 	.word	0x0500000f


	//   ....[40]....
        /*057c*/ 	.word	0x0500000f


	//   ....[41]....
        /*0580*/ 	.word	0x0500000f


	//   ....[42]....
        /*0584*/ 	.word	0x0500000f


	//----- nvinfo : EIATTR_COOP_GROUP_INSTR_OFFSETS
	.align		4
.L_366:
        /*0588*/ 	.byte	0x04, 0x28
        /*058a*/ 	.short	(.L_368 - .L_367)


	//   ....[0]....
.L_367:
        /*058c*/ 	.word	0x00000080


	//   ....[1]....
        /*0590*/ 	.word	0x00000090


	//   ....[2]....
        /*0594*/ 	.word	0x000002d0


	//   ....[3]....
        /*0598*/ 	.word	0x00000430


	//   ....[4]....
        /*059c*/ 	.word	0x00000550


	//   ....[5]....
        /*05a0*/ 	.word	0x000006b0


	//   ....[6]....
        /*05a4*/ 	.word	0x00001580


	//   ....[7]....
        /*05a8*/ 	.word	0x00003010


	//   ....[8]....
        /*05ac*/ 	.word	0x00003090


	//   ....[9]....
        /*05b0*/ 	.word	0x000035b0


	//   ....[10]....
        /*05b4*/ 	.word	0x00003620


	//   ....[11]....
        /*05b8*/ 	.word	0x00005120


	//   ....[12]....
        /*05bc*/ 	.word	0x000051a0


	//   ....[13]....
        /*05c0*/ 	.word	0x00005770


	//   ....[14]....
        /*05c4*/ 	.word	0x00005840


	//   ....[15]....
        /*05c8*/ 	.word	0x000070a0


	//   ....[16]....
        /*05cc*/ 	.word	0x000070d0


	//   ....[17]....
        /*05d0*/ 	.word	0x00007140


	//   ....[18]....
        /*05d4*/ 	.word	0x00007160


	//   ....[19]....
        /*05d8*/ 	.word	0x000086c0


	//   ....[20]....
        /*05dc*/ 	.word	0x000086f0


	//   ....[21]....
        /*05e0*/ 	.word	0x00008720


	//   ....[22]....
        /*05e4*/ 	.word	0x00008750


	//   ....[23]....
        /*05e8*/ 	.word	0x00008780


	//   ....[24]....
        /*05ec*/ 	.word	0x000087c0


	//   ....[25]....
        /*05f0*/ 	.word	0x000087f0


	//   ....[26]....
        /*05f4*/ 	.word	0x00008820


	//   ....[27]....
        /*05f8*/ 	.word	0x00008850


	//   ....[28]....
        /*05fc*/ 	.word	0x00008880


	//   ....[29]....
        /*0600*/ 	.word	0x000088b0


	//   ....[30]....
        /*0604*/ 	.word	0x000088e0


	//   ....[31]....
        /*0608*/ 	.word	0x00008910


	//   ....[32]....
        /*060c*/ 	.word	0x00008940


	//   ....[33]....
        /*0610*/ 	.word	0x00008970


	//   ....[34]....
        /*0614*/ 	.word	0x000089a0


	//   ....[35]....
        /*0618*/ 	.word	0x000089d0


	//   ....[36]....
        /*061c*/ 	.word	0x00008a00


	//   ....[37]....
        /*0620*/ 	.word	0x00008a30


	//   ....[38]....
        /*0624*/ 	.word	0x00008a60


	//   ....[39]....
        /*0628*/ 	.word	0x00008a90


	//   ....[40]....
        /*062c*/ 	.word	0x00008ac0


	//   ....[41]....
        /*0630*/ 	.word	0x00008af0


	//   ....[42]....
        /*0634*/ 	.word	0x00008b20


	//   ....[43]....
        /*0638*/ 	.word	0x00008b50


	//   ....[44]....
        /*063c*/ 	.word	0x00008b80


	//   ....[45]....
        /*0640*/ 	.word	0x00008bb0


	//   ....[46]....
        /*0644*/ 	.word	0x00008be0


	//   ....[47]....
        /*0648*/ 	.word	0x00008c10


	//   ....[48]....
        /*064c*/ 	.word	0x00008c40


	//   ....[49]....
        /*0650*/ 	.word	0x00008c70


	//   ....[50]....
        /*0654*/ 	.word	0x00008ca0


	//   ....[51]....
        /*0658*/ 	.word	0x00008cd0


	//   ....[52]....
        /*065c*/ 	.word	0x00008d00


	//   ....[53]....
        /*0660*/ 	.word	0x00008d30


	//   ....[54]....
        /*0664*/ 	.word	0x00008d60


	//   ....[55]....
        /*0668*/ 	.word	0x00008df0


	//   ....[56]....
        /*066c*/ 	.word	0x00008e00


	//   ....[57]....
        /*0670*/ 	.word	0x00008e10


	//   ....[58]....
        /*0674*/ 	.word	0x00008e30


	//   ....[59]....
        /*0678*/ 	.word	0x00008e40


	//   ....[60]....
        /*067c*/ 	.word	0x00008e60


	//   ....[61]....
        /*0680*/ 	.word	0x00008e70


	//   ....[62]....
        /*0684*/ 	.word	0x00008e80


	//   ....[63]....
        /*0688*/ 	.word	0x00008e90


	//   ....[64]....
        /*068c*/ 	.word	0x00008eb0


	//   ....[65]....
        /*0690*/ 	.word	0x00008ee0


	//   ....[66]....
        /*0694*/ 	.word	0x00008f00


	//   ....[67]....
        /*0698*/ 	.word	0x00008f10


	//   ....[68]....
        /*069c*/ 	.word	0x00008f20


	//   ....[69]....
        /*06a0*/ 	.word	0x00008f30


	//   ....[70]....
        /*06a4*/ 	.word	0x00008f40


	//   ....[71]....
        /*06a8*/ 	.word	0x00008f50


	//   ....[72]....
        /*06ac*/ 	.word	0x00008f60


	//   ....[73]....
        /*06b0*/ 	.word	0x00008f70


	//   ....[74]....
        /*06b4*/ 	.word	0x00008f80


	//   ....[75]....
        /*06b8*/ 	.word	0x00008f90


	//   ....[76]....
        /*06bc*/ 	.word	0x00008fb0


	//   ....[77]....
        /*06c0*/ 	.word	0x00008fd0


	//   ....[78]....
        /*06c4*/ 	.word	0x00008fe0


	//   ....[79]....
        /*06c8*/ 	.word	0x00008ff0


	//   ....[80]....
        /*06cc*/ 	.word	0x00009010


	//   ....[81]....
        /*06d0*/ 	.word	0x00009040


	//   ....[82]....
        /*06d4*/ 	.word	0x00009070


	//   ....[83]....
        /*06d8*/ 	.word	0x000098e0


	//   ....[84]....
        /*06dc*/ 	.word	0x00009920


	//   ....[85]....
        /*06e0*/ 	.word	0x000099c0


	//   ....[86]....
        /*06e4*/ 	.word	0x000099f0


	//   ....[87]....
        /*06e8*/ 	.word	0x0000a1e0


	//   ....[88]....
        /*06ec*/ 	.word	0x0000a200


	//   ....[89]....
        /*06f0*/ 	.word	0x0000a350


	//   ....[90]....
        /*06f4*/ 	.word	0x0000a370


	//   ....[91]....
        /*06f8*/ 	.word	0x0000a4b0


	//   ....[92]....
        /*06fc*/ 	.word	0x0000a4d0


	//   ....[93]....
        /*0700*/ 	.word	0x0000a620


	//   ....[94]....
        /*0704*/ 	.word	0x0000a640


	//   ....[95]....
        /*0708*/ 	.word	0x0000af90


	//   ....[96]....
        /*070c*/ 	.word	0x0000afc0


	//   ....[97]....
        /*0710*/ 	.word	0x0000b110


	//   ....[98]....
        /*0714*/ 	.word	0x0000b130


	//   ....[99]....
        /*0718*/ 	.word	0x0000b270


	//   ....[100]....
        /*071c*/ 	.word	0x0000b290


	//   ....[101]....
        /*0720*/ 	.word	0x0000b3e0


	//   ....[102]....
        /*0724*/ 	.word	0x0000b400


	//   ....[103]....
        /*0728*/ 	.word	0x0000b5c0


	//   ....[104]....
        /*072c*/ 	.word	0x0000b770


	//   ....[105]....
        /*0730*/ 	.word	0x0000b7a0


	//   ....[106]....
        /*0734*/ 	.word	0x0000b7d0


	//   ....[107]....
        /*0738*/ 	.word	0x0000b800


	//   ....[108]....
        /*073c*/ 	.word	0x0000b830


	//   ....[109]....
        /*0740*/ 	.word	0x0000b870


	//   ....[110]....
        /*0744*/ 	.word	0x0000b9c0


	//   ....[111]....
        /*0748*/ 	.word	0x0000b9f0


	//   ....[112]....
        /*074c*/ 	.word	0x0000ba20


	//   ....[113]....
        /*0750*/ 	.word	0x0000ba50


	//   ....[114]....
        /*0754*/ 	.word	0x0000ba80


	//   ....[115]....
        /*0758*/ 	.word	0x0000bac0


	//   ....[116]....
        /*075c*/ 	.word	0x0000bb40


	//   ....[117]....
        /*0760*/ 	.word	0x0000bb80


	//   ....[118]....
        /*0764*/ 	.word	0x0000bc10


	//   ....[119]....
        /*0768*/ 	.word	0x0000d390


	//   ....[120]....
        /*076c*/ 	.word	0x0000d3d0


	//   ....[121]....
        /*0770*/ 	.word	0x0000d4e0


	//   ....[122]....
        /*0774*/ 	.word	0x0000d4f0


	//   ....[123]....
        /*0778*/ 	.word	0x0000d560


	//   ....[124]....
        /*077c*/ 	.word	0x0000d570


	//   ....[125]....
        /*0780*/ 	.word	0x0000d5e0


	//   ....[126]....
        /*0784*/ 	.word	0x0000d5f0


	//   ....[127]....
        /*0788*/ 	.word	0x0000d660


	//   ....[128]....
        /*078c*/ 	.word	0x0000d670


	//   ....[129]....
        /*0790*/ 	.word	0x0000d6e0


	//   ....[130]....
        /*0794*/ 	.word	0x0000d6f0


	//   ....[131]....
        /*0798*/ 	.word	0x0000d760


	//   ....[132]....
        /*079c*/ 	.word	0x0000d770


	//   ....[133]....
        /*07a0*/ 	.word	0x0000d780


	//   ....[134]....
        /*07a4*/ 	.word	0x0000d800


	//   ....[135]....
        /*07a8*/ 	.word	0x0000db90


	//   ....[136]....
        /*07ac*/ 	.word	0x0000dbc0


	//   ....[137]....
        /*07b0*/ 	.word	0x0000dbe0


	//   ....[138]....
        /*07b4*/ 	.word	0x0000dce0


	//   ....[139]....
        /*07b8*/ 	.word	0x0000dcf0


	//   ....[140]....
        /*07bc*/ 	.word	0x0000dd80


	//   ....[141]....
        /*07c0*/ 	.word	0x0000dd90


	//   ....[142]....
        /*07c4*/ 	.word	0x0000de20


	//   ....[143]....
        /*07c8*/ 	.word	0x0000de30


	//   ....[144]....
        /*07cc*/ 	.word	0x0000deb0


	//   ....[145]....
        /*07d0*/ 	.word	0x0000dec0


	//   ....[146]....
        /*07d4*/ 	.word	0x0000df40


	//   ....[147]....
        /*07d8*/ 	.word	0x0000df50


	//   ....[148]....
        /*07dc*/ 	.word	0x0000dfd0


	//   ....[149]....
        /*07e0*/ 	.word	0x0000dfe0


	//   ....[150]....
        /*07e4*/ 	.word	0x0000dff0


	//   ....[151]....
        /*07e8*/ 	.word	0x0000e780


	//   ....[152]....
        /*07ec*/ 	.word	0x0000e7b0


	//   ....[153]....
        /*07f0*/ 	.word	0x0000e7e0


	//   ....[154]....
        /*07f4*/ 	.word	0x0000e860


	//   ....[155]....
        /*07f8*/ 	.word	0x0000e8b0


	//   ....[156]....
        /*07fc*/ 	.word	0x0000e900


	//   ....[157]....
        /*0800*/ 	.word	0x0000e950


	//   ....[158]....
        /*0804*/ 	.word	0x0000e9a0


	//   ....[159]....
        /*0808*/ 	.word	0x0000e9f0


	//   ....[160]....
        /*080c*/ 	.word	0x0000ea40


	//   ....[161]....
        /*0810*/ 	.word	0x0000ea90


	//   ....[162]....
        /*0814*/ 	.word	0x0000eae0


	//   ....[163]....
        /*0818*/ 	.word	0x0000eb30


	//   ....[164]....
        /*081c*/ 	.word	0x0000eb70


	//   ....[165]....
        /*0820*/ 	.word	0x0000eb90


	//   ....[166]....
        /*0824*/ 	.word	0x0000ebd0


	//   ....[167]....
        /*0828*/ 	.word	0x0000f2e0


	//   ....[168]....
        /*082c*/ 	.word	0x0000f300


	//   ....[169]....
        /*0830*/ 	.word	0x0000f360


	//   ....[170]....
        /*0834*/ 	.word	0x0000f370


	//   ....[171]....
        /*0838*/ 	.word	0x0000f3c0


	//   ....[172]....
        /*083c*/ 	.word	0x0000f3d0


	//   ....[173]....
        /*0840*/ 	.word	0x0000f420


	//   ....[174]....
        /*0844*/ 	.word	0x0000f430


	//   ....[175]....
        /*0848*/ 	.word	0x0000f480


	//   ....[176]....
        /*084c*/ 	.word	0x0000f490


	//   ....[177]....
        /*0850*/ 	.word	0x0000f4e0


	//   ....[178]....
        /*0854*/ 	.word	0x0000f4f0


	//   ....[179]....
        /*0858*/ 	.word	0x0000f540


	//   ....[180]....
        /*085c*/ 	.word	0x0000f550


	//   ....[181]....
        /*0860*/ 	.word	0x0000f560


	//   ....[182]....
        /*0864*/ 	.word	0x0000f5b0


	//   ....[183]....
        /*0868*/ 	.word	0x0000f8e0


	//   ....[184]....
        /*086c*/ 	.word	0x0000f8f0


	//   ....[185]....
        /*0870*/ 	.word	0x0000f950


	//   ....[186]....
        /*0874*/ 	.word	0x0000f960


	//   ....[187]....
        /*0878*/ 	.word	0x0000f9b0


	//   ....[188]....
        /*087c*/ 	.word	0x0000f9c0


	//   ....[189]....
        /*0880*/ 	.word	0x0000fa10


	//   ....[190]....
        /*0884*/ 	.word	0x0000fa20


	//   ....[191]....
        /*0888*/ 	.word	0x0000fa70


	//   ....[192]....
        /*088c*/ 	.word	0x0000fa80


	//   ....[193]....
        /*0890*/ 	.word	0x0000fad0


	//   ....[194]....
        /*0894*/ 	.word	0x0000fae0


	//   ....[195]....
        /*0898*/ 	.word	0x0000fb30


	//   ....[196]....
        /*089c*/ 	.word	0x0000fb40


	//   ....[197]....
        /*08a0*/ 	.word	0x0000fb50


	//   ....[198]....
        /*08a4*/ 	.word	0x0000fba0


	//   ....[199]....
        /*08a8*/ 	.word	0x00011500


	//   ....[200]....
        /*08ac*/ 	.word	0x00011530


	//   ....[201]....
        /*08b0*/ 	.word	0x00011560


	//   ....[202]....
        /*08b4*/ 	.word	0x00011570


	//   ....[203]....
        /*08b8*/ 	.word	0x000115a0


	//   ....[204]....
        /*08bc*/ 	.word	0x000115b0


	//   ....[205]....
        /*08c0*/ 	.word	0x000115e0


	//   ....[206]....
        /*08c4*/ 	.word	0x00011620


	//   ....[207]....
        /*08c8*/ 	.word	0x00011760


	//   ....[208]....
        /*08cc*/ 	.word	0x00011790


	//   ....[209]....
        /*08d0*/ 	.word	0x000117c0


	//   ....[210]....
        /*08d4*/ 	.word	0x000117f0


	//   ....[211]....
        /*08d8*/ 	.word	0x00011820


	//   ....[212]....
        /*08dc*/ 	.word	0x00011860


	//   ....[213]....
        /*08e0*/ 	.word	0x000118f0


	//   ....[214]....
        /*08e4*/ 	.word	0x00011930


	//   ....[215]....
        /*08e8*/ 	.word	0x000119c0


	//   ....[216]....
        /*08ec*/ 	.word	0x00011dc0


	//   ....[217]....
        /*08f0*/ 	.word	0x00012340


	//   ....[218]....
        /*08f4*/ 	.word	0x00012430


	//   ....[219]....
        /*08f8*/ 	.word	0x00012520


	//   ....[220]....
        /*08fc*/ 	.word	0x00012620


	//   ....[221]....
        /*0900*/ 	.word	0x000126d0


	//   ....[222]....
        /*0904*/ 	.word	0x00012730


	//   ....[223]....
        /*0908*/ 	.word	0x00012810


	//   ....[224]....
        /*090c*/ 	.word	0x00012870


	//   ....[225]....
        /*0910*/ 	.word	0x00012950


	//   ....[226]....
        /*0914*/ 	.word	0x000129b0


	//   ....[227]....
        /*0918*/ 	.word	0x00012a90


	//   ....[228]....
        /*091c*/ 	.word	0x00012af0


	//   ....[229]....
        /*0920*/ 	.word	0x00012bd0


	//   ....[230]....
        /*0924*/ 	.word	0x00012c30


	//   ....[231]....
        /*0928*/ 	.word	0x00012d10


	//   ....[232]....
        /*092c*/ 	.word	0x00012d70


	//   ....[233]....
        /*0930*/ 	.word	0x00012e40


	//   ....[234]....
        /*0934*/ 	.word	0x00012fe0


	//   ....[235]....
        /*0938*/ 	.word	0x00013070


	//   ....[236]....
        /*093c*/ 	.word	0x00013190


	//   ....[237]....
        /*0940*/ 	.word	0x000131e0


	//   ....[238]....
        /*0944*/ 	.word	0x00013300


	//   ....[239]....
        /*0948*/ 	.word	0x00013350


	//   ....[240]....
        /*094c*/ 	.word	0x00013470


	//   ....[241]....
        /*0950*/ 	.word	0x000134c0


	//   ....[242]....
        /*0954*/ 	.word	0x000135c0


	//   ....[243]....
        /*0958*/ 	.word	0x00013660


	//   ....[244]....
        /*095c*/ 	.word	0x000136c0


	//   ....[245]....
        /*0960*/ 	.word	0x000137b0


	//   ....[246]....
        /*0964*/ 	.word	0x00013810


	//   ....[247]....
        /*0968*/ 	.word	0x00013900


	//   ....[248]....
        /*096c*/ 	.word	0x00013960


	//   ....[249]....
        /*0970*/ 	.word	0x00013a50


	//   ....[250]....
        /*0974*/ 	.word	0x00013af0


	//   ....[251]....
        /*0978*/ 	.word	0x00013b60


	//   ....[252]....
        /*097c*/ 	.word	0x00013bc0


	//   ....[253]....
        /*0980*/ 	.word	0x00013cb0


	//   ....[254]....
        /*0984*/ 	.word	0x00013d30


	//   ....[255]....
        /*0988*/ 	.word	0x00013e00


	//   ....[0]....
        /*098c*/ 	.word	0x00013e80


	//   ....[1]....
        /*0990*/ 	.word	0x00013f50


	//   ....[2]....
        /*0994*/ 	.word	0x00013fd0


	//   ....[3]....
        /*0998*/ 	.word	0x000140a0


	//   ....[4]....
        /*099c*/ 	.word	0x00014120


	//   ....[5]....
        /*09a0*/ 	.word	0x000141f0


	//   ....[6]....
        /*09a4*/ 	.word	0x00014270


	//   ....[7]....
        /*09a8*/ 	.word	0x00014330


	//   ....[8]....
        /*09ac*/ 	.word	0x000143b0


	//   ....[9]....
        /*09b0*/ 	.word	0x00014460


	//   ....[10]....
        /*09b4*/ 	.word	0x00014590


	//   ....[11]....
        /*09b8*/ 	.word	0x00014630


	//   ....[12]....
        /*09bc*/ 	.word	0x00014690


	//   ....[13]....
        /*09c0*/ 	.word	0x00014750


	//   ....[14]....
        /*09c4*/ 	.word	0x000147b0


	//   ....[15]....
        /*09c8*/ 	.word	0x00014870


	//   ....[16]....
        /*09cc*/ 	.word	0x000148d0


	//   ....[17]....
        /*09d0*/ 	.word	0x00014990


	//   ....[18]....
        /*09d4*/ 	.word	0x000149f0


	//   ....[19]....
        /*09d8*/ 	.word	0x00014ab0


	//   ....[20]....
        /*09dc*/ 	.word	0x00014b10


	//   ....[21]....
        /*09e0*/ 	.word	0x00014bd0


	//   ....[22]....
        /*09e4*/ 	.word	0x00014c30


	//   ....[23]....
        /*09e8*/ 	.word	0x00014cf0


	//   ....[24]....
        /*09ec*/ 	.word	0x00014d50


	//   ....[25]....
        /*09f0*/ 	.word	0x00014e10


	//   ....[26]....
        /*09f4*/ 	.word	0x00014f00


	//   ....[27]....
        /*09f8*/ 	.word	0x00014f90


	//   ....[28]....
        /*09fc*/ 	.word	0x00014ff0


	//   ....[29]....
        /*0a00*/ 	.word	0x000150b0


	//   ....[30]....
        /*0a04*/ 	.word	0x00015110


	//   ....[31]....
        /*0a08*/ 	.word	0x000151d0


	//   ....[32]....
        /*0a0c*/ 	.word	0x00015230


	//   ....[33]....
        /*0a10*/ 	.word	0x000152f0


	//   ....[34]....
        /*0a14*/ 	.word	0x00015350


	//   ....[35]....
        /*0a18*/ 	.word	0x00015410


	//   ....[36]....
        /*0a1c*/ 	.word	0x00015470


	//   ....[37]....
        /*0a20*/ 	.word	0x00015530


	//   ....[38]....
        /*0a24*/ 	.word	0x00015590


	//   ....[39]....
        /*0a28*/ 	.word	0x00015650


	//   ....[40]....
        /*0a2c*/ 	.word	0x000156b0


	//   ....[41]....
        /*0a30*/ 	.word	0x00015770


	//   ....[42]....
        /*0a34*/ 	.word	0x000159d0


	//----- nvinfo : EIATTR_REG_RECONFIG
	.align		4
.L_368:
        /*0a38*/ 	.byte	0x01, 0x54
	.zero		2


	//----- nvinfo : EIATTR_SYSCALL_OFFSETS
	.align		4
        /*0a3c*/ 	.byte	0x04, 0x46
        /*0a3e*/ 	.short	(.L_370 - .L_369)


	//   ....[0]....
.L_369:
        /*0a40*/ 	.word	0x00001770


	//   ....[1]....
        /*0a44*/ 	.word	0x0000c970


	//   ....[2]....
        /*0a48*/ 	.word	0x0000cae0


	//   ....[3]....
        /*0a4c*/ 	.word	0x0000cc30


	//   ....[4]....
        /*0a50*/ 	.word	0x0000cd70


	//   ....[5]....
        /*0a54*/ 	.word	0x0000e3e0


	//----- nvinfo : EIATTR_MBARRIER_INSTR_OFFSETS
	.align		4
.L_370:
        /*0a58*/ 	.byte	0x04, 0x39
        /*0a5a*/ 	.short	(.L_372 - .L_371)


	//   ....[0]....
.L_371:
        /*0a5c*/ 	.word	0x00000180
        /*0a60*/ 	.word	0x000000ff
        /*0a64*/ 	.word	0x00038800
        /*0a68*/ 	.short	0x0100
        /*0a6a*/ 	.byte	0x08
	.zero		1


	//   ....[1]....
        /*0a6c*/ 	.word	0x00000190
        /*0a70*/ 	.word	0x000000ff
        /*0a74*/ 	.word	0x00038820
        /*0a78*/ 	.short	0x0100
        /*0a7a*/ 	.byte	0x08
	.zero		1


	//   ....[2]....
        /*0a7c*/ 	.word	0x00000280
        /*0a80*/ 	.word	0x000000ff
        /*0a84*/ 	.word	0x00038830
        /*0a88*/ 	.short	0x0100
        /*0a8a*/ 	.byte	0x08
	.zero		1


	//   ....[3]....
        /*0a8c*/ 	.word	0x00000290
        /*0a90*/ 	.word	0x000000ff
        /*0a94*/ 	.word	0x00038840
        /*0a98*/ 	.short	0x0100
        /*0a9a*/ 	.byte	0x08
	.zero		1


	//   ....[4]....
        /*0a9c*/ 	.word	0x000002a0
        /*0aa0*/ 	.word	0x000000ff
        /*0aa4*/ 	.word	0x00038838
        /*0aa8*/ 	.short	0x0100
        /*0aaa*/ 	.byte	0x08
	.zero		1


	//   ....[5]....
        /*0aac*/ 	.word	0x000002b0
        /*0ab0*/ 	.word	0x000000ff
        /*0ab4*/ 	.word	0x00038848
        /*0ab8*/ 	.short	0x0100
        /*0aba*/ 	.byte	0x08
	.zero		1


	//   ....[6]....
        /*0abc*/ 	.word	0x000003e0
        /*0ac0*/ 	.word	0x000000ff
        /*0ac4*/ 	.word	0x00038850
        /*0ac8*/ 	.short	0x0100
        /*0aca*/ 	.byte	0x08
	.zero		1


	//   ....[7]....
        /*0acc*/ 	.word	0x000003f0
        /*0ad0*/ 	.word	0x000000ff
        /*0ad4*/ 	.word	0x00038860
        /*0ad8*/ 	.short	0x0100
        /*0ada*/ 	.byte	0x08
	.zero		1


	//   ....[8]....
        /*0adc*/ 	.word	0x00000400
        /*0ae0*/ 	.word	0x000000ff
        /*0ae4*/ 	.word	0x00038858
        /*0ae8*/ 	.short	0x0100
        /*0aea*/ 	.byte	0x08
	.zero		1


	//   ....[9]....
        /*0aec*/ 	.word	0x00000410
        /*0af0*/ 	.word	0x000000ff
        /*0af4*/ 	.word	0x00038868
        /*0af8*/ 	.short	0x0100
        /*0afa*/ 	.byte	0x08
	.zero		1


	//   ....[10]....
        /*0afc*/ 	.word	0x00000500
        /*0b00*/ 	.word	0x000000ff
        /*0b04*/ 	.word	0x00038870
        /*0b08*/ 	.short	0x0100
        /*0b0a*/ 	.byte	0x06
	.zero		1


	//   ....[11]....
        /*0b0c*/ 	.word	0x00000510
        /*0b10*/ 	.word	0x000000ff
        /*0b14*/ 	.word	0x00038880
        /*0b18*/ 	.short	0x0100
        /*0b1a*/ 	.byte	0x06
	.zero		1


	//   ....[12]....
        /*0b1c*/ 	.word	0x00000520
        /*0b20*/ 	.word	0x000000ff
        /*0b24*/ 	.word	0x00038878
        /*0b28*/ 	.short	0x0100
        /*0b2a*/ 	.byte	0x06
	.zero		1


	//   ....[13]....
        /*0b2c*/ 	.word	0x00000530
        /*0b30*/ 	.word	0x000000ff
        /*0b34*/ 	.word	0x00038888
        /*0b38*/ 	.short	0x0100
        /*0b3a*/ 	.byte	0x06
	.zero		1


	//   ....[14]....
        /*0b3c*/ 	.word	0x00000660
        /*0b40*/ 	.word	0x000000ff
        /*0b44*/ 	.word	0x00038890
        /*0b48*/ 	.short	0x0100
        /*0b4a*/ 	.byte	0x08
	.zero		1


	//   ....[15]....
        /*0b4c*/ 	.word	0x00000670
        /*0b50*/ 	.word	0x000000ff
        /*0b54*/ 	.word	0x000388a0
        /*0b58*/ 	.short	0x0100
        /*0b5a*/ 	.byte	0x08
	.zero		1


	//   ....[16]....
        /*0b5c*/ 	.word	0x00000680
        /*0b60*/ 	.word	0x000000ff
        /*0b64*/ 	.word	0x00038898
        /*0b68*/ 	.short	0x0100
        /*0b6a*/ 	.byte	0x08
	.zero		1


	//   ....[17]....
        /*0b6c*/ 	.word	0x00000690
        /*0b70*/ 	.word	0x000000ff
        /*0b74*/ 	.word	0x000388a8
        /*0b78*/ 	.short	0x0100
        /*0b7a*/ 	.byte	0x08
	.zero		1


	//   ....[18]....
        /*0b7c*/ 	.word	0x000007e0
        /*0b80*/ 	.word	0x000000ff
        /*0b84*/ 	.word	0x000388b0
        /*0b88*/ 	.short	0x0100
        /*0b8a*/ 	.byte	0x08
	.zero		1


	//   ....[19]....
        /*0b8c*/ 	.word	0x000007f0
        /*0b90*/ 	.word	0x000000ff
        /*0b94*/ 	.word	0x000388c0
        /*0b98*/ 	.short	0x0100
        /*0b9a*/ 	.byte	0x08
	.zero		1


	//   ....[20]....
        /*0b9c*/ 	.word	0x00000800
        /*0ba0*/ 	.word	0x000000ff
        /*0ba4*/ 	.word	0x000388b8
        /*0ba8*/ 	.short	0x0100
        /*0baa*/ 	.byte	0x08
	.zero		1


	//   ....[21]....
        /*0bac*/ 	.word	0x00000810
        /*0bb0*/ 	.word	0x000000ff
        /*0bb4*/ 	.word	0x000388c8
        /*0bb8*/ 	.short	0x0100
        /*0bba*/ 	.byte	0x08
	.zero		1


	//   ....[22]....
        /*0bbc*/ 	.word	0x00001a90
        /*0bc0*/ 	.word	0x000000ff
        /*0bc4*/ 	.word	0x00038800
        /*0bc8*/ 	.short	0x010a
        /*0bca*/ 	.byte	0x34
	.zero		1


	//   ....[23]....
        /*0bcc*/ 	.word	0x00001b80
        /*0bd0*/ 	.word	0x000000ff
        /*0bd4*/ 	.word	0x00038830
        /*0bd8*/ 	.short	0x010a
        /*0bda*/ 	.byte	0x35
	.zero		1


	//   ....[24]....
        /*0bdc*/ 	.word	0x00001bc0
        /*0be0*/ 	.word	0x000000ff
        /*0be4*/ 	.word	0x00038830
        /*0be8*/ 	.short	0x010a
        /*0bea*/ 	.byte	0x35
	.zero		1


	//   ....[25]....
        /*0bec*/ 	.word	0x00002630
        /*0bf0*/ 	.word	0x000000ff
        /*0bf4*/ 	.word	0x00000000
        /*0bf8*/ 	.short	0x0101
        /*0bfa*/ 	.byte	0x06
	.zero		1


	//   ....[26]....
        /*0bfc*/ 	.word	0x00004180
        /*0c00*/ 	.word	0x000000ff
        /*0c04*/ 	.word	0x00038850
        /*0c08*/ 	.short	0x010a
        /*0c0a*/ 	.byte	0x35
	.zero		1


	//   ....[27]....
        /*0c0c*/ 	.word	0x000041c0
        /*0c10*/ 	.word	0x000000ff
        /*0c14*/ 	.word	0x00038850
        /*0c18*/ 	.short	0x010a
        /*0c1a*/ 	.byte	0x35
	.zero		1


	//   ....[28]....
        /*0c1c*/ 	.word	0x00004410
        /*0c20*/ 	.word	0x000000ff
        /*0c24*/ 	.word	0x00000000
        /*0c28*/ 	.short	0x0101
        /*0c2a*/ 	.byte	0x35
	.zero		1


	//   ....[29]....
        /*0c2c*/ 	.word	0x00004590
        /*0c30*/ 	.word	0x000000ff
        /*0c34*/ 	.word	0x00038830
        /*0c38*/ 	.short	0x010a
        /*0c3a*/ 	.byte	0x2f
	.zero		1


	//   ....[30]....
        /*0c3c*/ 	.word	0x000045e0
        /*0c40*/ 	.word	0x000000ff
        /*0c44*/ 	.word	0x00038830
        /*0c48*/ 	.short	0x010a
        /*0c4a*/ 	.byte	0x2f
	.zero		1


	//   ....[31]....
        /*0c4c*/ 	.word	0x00004d80
        /*0c50*/ 	.word	0x000000ff
        /*0c54*/ 	.word	0x00000000
        /*0c58*/ 	.short	0x0101
        /*0c5a*/ 	.byte	0x06
	.zero		1


	//   ....[32]....
        /*0c5c*/ 	.word	0x00006c70
        /*0c60*/ 	.word	0x000000ff
        /*0c64*/ 	.word	0x00038850
        /*0c68*/ 	.short	0x010a
        /*0c6a*/ 	.byte	0x2f
	.zero		1


	//   ....[33]....
        /*0c6c*/ 	.word	0x00006cd0
        /*0c70*/ 	.word	0x000000ff
        /*0c74*/ 	.word	0x00038850
        /*0c78*/ 	.short	0x010a
        /*0c7a*/ 	.byte	0x2f
	.zero		1


	//   ....[34]....
        /*0c7c*/ 	.word	0x00006ee0
        /*0c80*/ 	.word	0x000000ff
        /*0c84*/ 	.word	0x00000000
        /*0c88*/ 	.short	0x0101
        /*0c8a*/ 	.byte	0x2f
	.zero		1


	//   ....[35]....
        /*0c8c*/ 	.word	0x0000a1d0
        /*0c90*/ 	.word	0x00000004
        /*0c94*/ 	.word	0x00000000
        /*0c98*/ 	.short	0x0101
        /*0c9a*/ 	.byte	0x3f
	.zero		1


	//   ....[36]....
        /*0c9c*/ 	.word	0x0000d180
        /*0ca0*/ 	.word	0x00000006
        /*0ca4*/ 	.word	0x00038880
        /*0ca8*/ 	.short	0x010a
        /*0caa*/ 	.byte	0x3f
	.zero		1


	//   ....[37]....
        /*0cac*/ 	.word	0x0000d8f0
        /*0cb0*/ 	.word	0x00000006
        /*0cb4*/ 	.word	0x00038870
        /*0cb8*/ 	.short	0x0107
        /*0cba*/ 	.byte	0x3f
	.zero		1


	//   ....[38]....
        /*0cbc*/ 	.word	0x0000d9b0
        /*0cc0*/ 	.word	0x00000006
        /*0cc4*/ 	.word	0x00038870
        /*0cc8*/ 	.short	0x0101
        /*0cca*/ 	.byte	0x3f
	.zero		1


	//   ....[39]....
        /*0ccc*/ 	.word	0x0000da00
        /*0cd0*/ 	.word	0x00000006
        /*0cd4*/ 	.word	0x00038840
        /*0cd8*/ 	.short	0x010a
        /*0cda*/ 	.byte	0x3f
	.zero		1


	//   ....[40]....
        /*0cdc*/ 	.word	0x0000e110
        /*0ce0*/ 	.word	0x00000006
        /*0ce4*/ 	.word	0x00038830
        /*0ce8*/ 	.short	0x0107
        /*0cea*/ 	.byte	0x3f
	.zero		1


	//   ....[41]....
        /*0cec*/ 	.word	0x0000e1d0
        /*0cf0*/ 	.word	0x00000006
        /*0cf4*/ 	.word	0x00038830
        /*0cf8*/ 	.short	0x0101
        /*0cfa*/ 	.byte	0x3f
	.zero		1


	//   ....[42]....
        /*0cfc*/ 	.word	0x0000ecc0
        /*0d00*/ 	.word	0x00000017
        /*0d04*/ 	.word	0x00038800
        /*0d08*/ 	.short	0x0107
        /*0d0a*/ 	.byte	0x3f
	.zero		1


	//   ....[43]....
        /*0d0c*/ 	.word	0x0000edc0
        /*0d10*/ 	.word	0x00000017
        /*0d14*/ 	.word	0x00038800
        /*0d18*/ 	.short	0x0101
        /*0d1a*/ 	.byte	0x3f
	.zero		1


	//   ....[44]....
        /*0d1c*/ 	.word	0x0000ede0
        /*0d20*/ 	.word	0x00000017
        /*0d24*/ 	.word	0x00038820
        /*0d28*/ 	.short	0x010a
        /*0d2a*/ 	.byte	0x3f
	.zero		1


	//   ....[45]....
        /*0d2c*/ 	.word	0x0000f130
        /*0d30*/ 	.word	0x00000000
        /*0d34*/ 	.word	0x00038880
        /*0d38*/ 	.short	0x010a
        /*0d3a*/ 	.byte	0x3f
	.zero		1


	//   ....[46]....
        /*0d3c*/ 	.word	0x0000f640
        /*0d40*/ 	.word	0x00000000
        /*0d44*/ 	.word	0x00038870
        /*0d48*/ 	.short	0x0107
        /*0d4a*/ 	.byte	0x3f
	.zero		1


	//   ....[47]....
        /*0d4c*/ 	.word	0x0000f700
        /*0d50*/ 	.word	0x00000000
        /*0d54*/ 	.word	0x00038870
        /*0d58*/ 	.short	0x0101
        /*0d5a*/ 	.byte	0x3f
	.zero		1


	//   ....[48]....
        /*0d5c*/ 	.word	0x0000f730
        /*0d60*/ 	.word	0x00000000
        /*0d64*/ 	.word	0x00038840
        /*0d68*/ 	.short	0x010a
        /*0d6a*/ 	.byte	0x3f
	.zero		1


	//   ....[49]....
        /*0d6c*/ 	.word	0x0000fc30
        /*0d70*/ 	.word	0x00000000
        /*0d74*/ 	.word	0x00038830
        /*0d78*/ 	.short	0x0107
        /*0d7a*/ 	.byte	0x3f
	.zero		1


	//   ....[50]....
        /*0d7c*/ 	.word	0x0000fcf0
        /*0d80*/ 	.word	0x00000000
        /*0d84*/ 	.word	0x00038830
        /*0d88*/ 	.short	0x0101
        /*0d8a*/ 	.byte	0x3f
	.zero		1


	//   ....[51]....
        /*0d8c*/ 	.word	0x0000fd80
        /*0d90*/ 	.word	0x00000000
        /*0d94*/ 	.word	0x00038870
        /*0d98*/ 	.short	0x010a
        /*0d9a*/ 	.byte	0x3f
	.zero		1


	//   ....[52]....
        /*0d9c*/ 	.word	0x0000fe10
        /*0da0*/ 	.word	0x00000000
        /*0da4*/ 	.word	0x00038860
        /*0da8*/ 	.short	0x010a
        /*0daa*/ 	.byte	0x3f
	.zero		1


	//   ....[53]....
        /*0dac*/ 	.word	0x000106e0
        /*0db0*/ 	.word	0x00000000
        /*0db4*/ 	.word	0x00038850
        /*0db8*/ 	.short	0x0101
        /*0dba*/ 	.byte	0x3f
	.zero		1


	//   ....[54]....
        /*0dbc*/ 	.word	0x00010760
        /*0dc0*/ 	.word	0x00000000
        /*0dc4*/ 	.word	0x00000000
        /*0dc8*/ 	.short	0x0101
        /*0dca*/ 	.byte	0x3f
	.zero		1


	//   ....[55]....
        /*0dcc*/ 	.word	0x00010920
        /*0dd0*/ 	.word	0x00000002
        /*0dd4*/ 	.word	0x00038870
        /*0dd8*/ 	.short	0x010a
        /*0dda*/ 	.byte	0x3f
	.zero		1


	//   ....[56]....
        /*0ddc*/ 	.word	0x000109a0
        /*0de0*/ 	.word	0x00000002
        /*0de4*/ 	.word	0x00038860
        /*0de8*/ 	.short	0x010a
        /*0dea*/ 	.byte	0x3f
	.zero		1


	//   ....[57]....
        /*0dec*/ 	.word	0x00011280
        /*0df0*/ 	.word	0x00000002
        /*0df4*/ 	.word	0x00038850
        /*0df8*/ 	.short	0x0101
        /*0dfa*/ 	.byte	0x3f
	.zero		1


	//   ....[58]....
        /*0dfc*/ 	.word	0x00011300
        /*0e00*/ 	.word	0x00000002
        /*0e04*/ 	.word	0x00000000
        /*0e08*/ 	.short	0x0101
        /*0e0a*/ 	.byte	0x3f
	.zero		1


	//   ....[59]....
        /*0e0c*/ 	.word	0x00011d40
        /*0e10*/ 	.word	0x00000005
        /*0e14*/ 	.word	0x00038820
        /*0e18*/ 	.short	0x010a
        /*0e1a*/ 	.byte	0x3f
	.zero		1


	//   ....[60]....
        /*0e1c*/ 	.word	0x00011ec0
        /*0e20*/ 	.word	0x00000003
        /*0e24*/ 	.word	0x00038840
        /*0e28*/ 	.short	0x010a
        /*0e2a*/ 	.byte	0x3f
	.zero		1


	//   ....[61]....
        /*0e2c*/ 	.word	0x00011f60
        /*0e30*/ 	.word	0x00000019
        /*0e34*/ 	.word	0x00038840
        /*0e38*/ 	.short	0x010a
        /*0e3a*/ 	.byte	0x3f
	.zero		1


	//   ....[62]....
        /*0e3c*/ 	.word	0x00011fa0
        /*0e40*/ 	.word	0x00000003
        /*0e44*/ 	.word	0x00038860
        /*0e48*/ 	.short	0x010a
        /*0e4a*/ 	.byte	0x3f
	.zero		1


	//   ....[63]....
        /*0e4c*/ 	.word	0x00011fe0
        /*0e50*/ 	.word	0x00000019
        /*0e54*/ 	.word	0x00038860
        /*0e58*/ 	.short	0x010a
        /*0e5a*/ 	.byte	0x3f
	.zero		1


	//   ....[64]....
        /*0e5c*/ 	.word	0x00012020
        /*0e60*/ 	.word	0x00000003
        /*0e64*/ 	.word	0x00038880
        /*0e68*/ 	.short	0x010a
        /*0e6a*/ 	.byte	0x3f
	.zero		1


	//   ....[65]....
        /*0e6c*/ 	.word	0x00012060
        /*0e70*/ 	.word	0x00000019
        /*0e74*/ 	.word	0x00038880
        /*0e78*/ 	.short	0x010a
        /*0e7a*/ 	.byte	0x3f
	.zero		1


	//   ....[66]....
        /*0e7c*/ 	.word	0x000120d0
        /*0e80*/ 	.word	0x00000004
        /*0e84*/ 	.word	0x00038800
        /*0e88*/ 	.short	0x010a
        /*0e8a*/ 	.byte	0x3f
	.zero		1


	//   ....[67]....
        /*0e8c*/ 	.word	0x00012130
        /*0e90*/ 	.word	0x00000004
        /*0e94*/ 	.word	0x00038830
        /*0e98*/ 	.short	0x010a
        /*0e9a*/ 	.byte	0x3f
	.zero		1


	//   ....[68]....
        /*0e9c*/ 	.word	0x00012190
        /*0ea0*/ 	.word	0x00000008
        /*0ea4*/ 	.word	0x00038850
        /*0ea8*/ 	.short	0x010a
        /*0eaa*/ 	.byte	0x3f
	.zero		1


	//   ....[69]....
        /*0eac*/ 	.word	0x00012200
        /*0eb0*/ 	.word	0x00000003
        /*0eb4*/ 	.word	0x00038830
        /*0eb8*/ 	.short	0x010a
        /*0eba*/ 	.byte	0x3f
	.zero		1


	//   ....[70]....
        /*0ebc*/ 	.word	0x00012270
        /*0ec0*/ 	.word	0x00000007
        /*0ec4*/ 	.word	0x00038850
        /*0ec8*/ 	.short	0x010a
        /*0eca*/ 	.byte	0x3f
	.zero		1


	//   ....[71]....
        /*0ecc*/ 	.word	0x00012380
        /*0ed0*/ 	.word	0x00000006
        /*0ed4*/ 	.word	0x00038880
        /*0ed8*/ 	.short	0x010a
        /*0eda*/ 	.byte	0x3f
	.zero		1


	//   ....[72]....
        /*0edc*/ 	.word	0x00012f30
        /*0ee0*/ 	.word	0x00000006
        /*0ee4*/ 	.word	0x00038840
        /*0ee8*/ 	.short	0x010a
        /*0eea*/ 	.byte	0x3f
	.zero		1


	//   ....[73]....
        /*0eec*/ 	.word	0x00014490
        /*0ef0*/ 	.word	0x00000017
        /*0ef4*/ 	.word	0x00038820
        /*0ef8*/ 	.short	0x010a
        /*0efa*/ 	.byte	0x3f
	.zero		1


	//   ....[74]....
        /*0efc*/ 	.word	0x000144e0
        /*0f00*/ 	.word	0x00000000
        /*0f04*/ 	.word	0x00038880
        /*0f08*/ 	.short	0x010a
        /*0f0a*/ 	.byte	0x3f
	.zero		1


	//   ....[75]....
        /*0f0c*/ 	.word	0x00014e50
        /*0f10*/ 	.word	0x00000000
        /*0f14*/ 	.word	0x00038840
        /*0f18*/ 	.short	0x010a
        /*0f1a*/ 	.byte	0x3f
	.zero		1


	//   ....[76]....
        /*0f1c*/ 	.word	0x000157b0
        /*0f20*/ 	.word	0x00000000
        /*0f24*/ 	.word	0x00038870
        /*0f28*/ 	.short	0x010a
        /*0f2a*/ 	.byte	0x3f
	.zero		1


	//   ....[77]....
        /*0f2c*/ 	.word	0x00015800
        /*0f30*/ 	.word	0x00000000
        /*0f34*/ 	.word	0x00038860
        /*0f38*/ 	.short	0x010a
        /*0f3a*/ 	.byte	0x3f
	.zero		1


	//   ....[78]....
        /*0f3c*/ 	.word	0x00015850
        /*0f40*/ 	.word	0x00000002
        /*0f44*/ 	.word	0x00038870
        /*0f48*/ 	.short	0x010a
        /*0f4a*/ 	.byte	0x3f
	.zero		1


	//   ....[79]....
        /*0f4c*/ 	.word	0x000158a0
        /*0f50*/ 	.word	0x00000002
        /*0f54*/ 	.word	0x00038860
        /*0f58*/ 	.short	0x010a
        /*0f5a*/ 	.byte	0x3f
	.zero		1


	//   ....[80]....
        /*0f5c*/ 	.word	0x000158f0
        /*0f60*/ 	.word	0x00000005
        /*0f64*/ 	.word	0x00038820
        /*0f68*/ 	.short	0x010a
        /*0f6a*/ 	.byte	0x3f
	.zero		1


	//   ....[81]....
        /*0f6c*/ 	.word	0x00015a90
        /*0f70*/ 	.word	0x00000003
        /*0f74*/ 	.word	0x00038840
        /*0f78*/ 	.short	0x010a
        /*0f7a*/ 	.byte	0x3f
	.zero		1


	//   ....[82]....
        /*0f7c*/ 	.word	0x00015ae0
        /*0f80*/ 	.word	0x00000019
        /*0f84*/ 	.word	0x00038840
        /*0f88*/ 	.short	0x010a
        /*0f8a*/ 	.byte	0x3f
	.zero		1


	//   ....[83]....
        /*0f8c*/ 	.word	0x00015b30
        /*0f90*/ 	.word	0x00000003
        /*0f94*/ 	.word	0x00038860
        /*0f98*/ 	.short	0x010a
        /*0f9a*/ 	.byte	0x3f
	.zero		1


	//   ....[84]....
        /*0f9c*/ 	.word	0x00015b80
        /*0fa0*/ 	.word	0x00000019
        /*0fa4*/ 	.word	0x00038860
        /*0fa8*/ 	.short	0x010a
        /*0faa*/ 	.byte	0x3f
	.zero		1


	//   ....[85]....
        /*0fac*/ 	.word	0x00015bd0
        /*0fb0*/ 	.word	0x00000003
        /*0fb4*/ 	.word	0x00038880
        /*0fb8*/ 	.short	0x010a
        /*0fba*/ 	.byte	0x3f
	.zero		1


	//----- nvinfo : EIATTR_NUM_MBARRIERS
	.align		4
.L_372:
        /*0fbc*/ 	.byte	0x03, 0x38
        /*0fbe*/ 	.short	0x0016


	//----- nvinfo : EIATTR_EXIT_INSTR_OFFSETS
	.align		4
        /*0fc0*/ 	.byte	0x04, 0x1c
        /*0fc2*/ 	.short	(.L_374 - .L_373)


	//   ....[0]....
.L_373:
        /*0fc4*/ 	.word	0x000009c0


	//   ....[1]....
        /*0fc8*/ 	.word	0x0000b570


	//   ....[2]....
        /*0fcc*/ 	.word	0x000120b0


	//----- nvinfo : EIATTR_MAX_THREADS
	.align		4
.L_374:
        /*0fd0*/ 	.byte	0x04, 0x05
        /*0fd2*/ 	.short	(.L_376 - .L_375)
.L_375:
        /*0fd4*/ 	.word	0x00000180
        /*0fd8*/ 	.word	0x00000001
        /*0fdc*/ 	.word	0x00000001


	//----- nvinfo : EIATTR_CRS_STACK_SIZE
	.align		4
.L_376:
        /*0fe0*/ 	.byte	0x04, 0x1e
        /*0fe2*/ 	.short	(.L_378 - .L_377)
.L_377:
        /*0fe4*/ 	.word	0x00000000


	//----- nvinfo : EIATTR_CBANK_PARAM_SIZE
	.align		4
.L_378:
        /*0fe8*/ 	.byte	0x03, 0x19
        /*0fea*/ 	.short	0x0af0


	//----- nvinfo : EIATTR_PARAM_CBANK
	.align		4
        /*0fec*/ 	.byte	0x04, 0x0a
        /*0fee*/ 	.short	(.L_380 - .L_379)
	.align		4
.L_379:
        /*0ff0*/ 	.word	index@(.nv.constant0._ZN7cutlass13device_kernelIN5flash11enable_sm90INS1_16FlashAttnFwdSm90INS1_25CollectiveMainloopFwdSm90ILi2EN4cute5tupleIJNS5_1CILi1EEES8_S8_EEENS6_IJNS7_ILi128EEESA_NS7_ILi256EEEEEELi256ENS_12float_e4m3_tEfNS_4arch4Sm90ELb0ELb0ELb1ELb1ELb1ELb0ELb0ELb1ELb0ELb1ELb0ELb0EEENS1_21CollectiveEpilogueFwdINS6_IJSA_SB_SA_EEES9_NS_10bfloat16_tESF_Li256ELb1ELb1ELb0ELb1EEENS1_36VarlenDynamicPersistentTileSchedulerILi128ELi128ELi256ELi128ELb0ELb1ELb1ELb0ELb1ELb1EEEEEEEEEvNT_6ParamsE)
        /*0ff4*/ 	.short	0x0210
        /*0ff6*/ 	.short	0x0af0


	//----- nvinfo : EIATTR_SW_WAR
	.align		4
.L_380:
        /*0ff8*/ 	.byte	0x04, 0x36
        /*0ffa*/ 	.short	(.L_382 - .L_381)
.L_381:
        /*0ffc*/ 	.word	0x00000008
.L_382:


//--------------------- .nv.info._ZN7cutlass13device_kernelIN5flash11enable_sm90INS1_16FlashAttnFwdSm90INS1_25CollectiveMainloopFwdSm90ILi2EN4cute5tupleIJNS5_1CILi1EEES8_S8_EEENS6_IJNS7_ILi128EEESA_NS7_ILi256EEEEEELi256ENS_12float_e4m3_tEfNS_4arch4Sm90ELb0ELb0ELb1ELb1ELb1ELb1ELb0ELb1ELb0ELb1ELb0ELb0EEENS1_21CollectiveEpilogueFwdINS6_IJSA_SB_SA_EEES9_NS_10bfloat16_tESF_Li256ELb1ELb1ELb0ELb1EEENS1_36VarlenDynamicPersistentTileSchedulerILi128ELi128ELi256ELi128ELb0ELb1ELb1ELb0ELb1ELb1EEEEEEEEEvNT_6ParamsE --------------------------
	.section	.nv.info._ZN7cutlass13device_kernelIN5flash11enable_sm90INS1_16FlashAttnFwdSm90INS1_25CollectiveMainloopFwdSm90ILi2EN4cute5tupleIJNS5_1CILi1EEES8_S8_EEENS6_IJNS7_ILi128EEESA_NS7_ILi256EEEEEELi256ENS_12float_e4m3_tEfNS_4arch4Sm90ELb0ELb0ELb1ELb1ELb1ELb1ELb0ELb1ELb0ELb1ELb0ELb0EEENS1_21CollectiveEpilogueFwdINS6_IJSA_SB_SA_EEES9_NS_10bfloat16_tESF_Li256ELb1ELb1ELb0ELb1EEENS1_36VarlenDynamicPersistentTileSchedulerILi128ELi128ELi256ELi128ELb0ELb1ELb1ELb0ELb1ELb1EEEEEEEEEvNT_6ParamsE,"",@"SHT_CUDA_INFO"
	.sectionflags	@""
	.align	4


	//----- nvinfo : EIATTR_CUDA_API_VERSION
	.align		4
        /*0000*/ 	.byte	0x04, 0x37
        /*0002*/ 	.short	(.L_384 - .L_383)
.L_383:
        /*0004*/ 	.word	0x00000082


	//----- nvinfo : EIATTR_KPARAM_INFO
	.align		4
.L_384:
        /*0008*/ 	.byte	0x04, 0x17
        /*000a*/ 	.short	(.L_386 - .L_385)
.L_385:
        /*000c*/ 	.word	0x00000000
        /*0010*/ 	.short	0x0000
        /*0012*/ 	.short	0x0070
        /*0014*/ 	.byte	0x00, 0xf0, 0x01, 0x2a


	//----- nvinfo : EIATTR_SPARSE_MMA_MASK
	.align		4
.L_386:
        /*0018*/ 	.byte	0x03, 0x50
        /*001a*/ 	.short	0x0000


	//----- nvinfo : EIATTR_MAXREG_COUNT
	.align		4
        /*001c*/ 	.byte	0x03, 0x1b
        /*001e*/ 	.short	0x00a8


	//----- nvinfo : EIATTR_NUM_BARRIERS
	.align		4
        /*0020*/ 	.byte	0x02, 0x4c
        /*0022*/ 	.byte	0x10
	.zero		1


	//----- nvinfo : EIATTR_EXTERNS
	.align		4
        /*0024*/ 	.byte	0x04, 0x0f
        /*0026*/ 	.short	(.L_388 - .L_387)


	//   ....[0]....
	.align		4
.L_387:
        /*0028*/ 	.word	index@(__assertfail)


	//----- nvinfo : EIATTR_ANNOTATIONS
	.align		4
.L_388:
        /*002c*/ 	.byte	0x04, 0x55
        /*002e*/ 	.short	(.L_390 - .L_389)


	//   ....[0]....
.L_389:
        /*0030*/ 	.word	0x00000001
        /*0034*/ 	.byte	0x80, 0x09, 0x00, 0x00, 0x01, 0x00, 0x00, 0x00, 0xe0, 0x0a, 0x00, 0x00, 0x01, 0x00, 0x00, 0x00
        /* <DEDUP_REMOVED lines=57> */
        /*03d4*/ 	.byte	0xf0, 0x5c, 0x02, 0x00


	//----- nvinfo : EIATTR_MERCURY_ISA_VERSION
	.align		4
.L_390:
        /*03d8*/ 	.byte	0x03, 0x5f
        /*03da*/ 	.short	0x0101


	//----- nvinfo : EIATTR_UNUSED_LOAD_BYTE_OFFSET
	.align		4
        /*03dc*/ 	.byte	0x04, 0x44
        /*03de*/ 	.short	(.L_392 - .L_391)


	//   ....[0]....
.L_391:
        /*03e0*/ 	.word	0x00000aa0
        /*03e4*/ 	.word	0x0000fff0


	//   ....[1]....
        /*03e8*/ 	.word	0x0001a2b0
        /*03ec*/ 	.word	0x0000fff0


	//----- nvinfo : EIATTR_INT_WARP_WIDE_INSTR_OFFSETS
	.align		4
.L_392:
        /*03f0*/ 	.byte	0x04, 0x31
        /*03f2*/ 	.short	(.L_394 - .L_393)


	//   ....[0]....
.L_393:
        /*03f4*/ 	.word	0x00000130


	//   ....[1]....
        /*03f8*/ 	.word	0x00000170


	//   ....[2]....
        /*03fc*/ 	.word	0x000001e0


	//   ....[3]....
        /*0400*/ 	.word	0x00020350


	//   ....[4]....
        /*0404*/ 	.word	0x000203e0


	//   ....[5]....
        /*0408*/ 	.word	0x00024540


	//   ....[6]....
        /*040c*/ 	.word	0x000245d0


	//----- nvinfo : EIATTR_COOP_GROUP_MASK_REGIDS
	.align		4
.L_394:
        /*0410*/ 	.byte	0x04, 0x29
        /*0412*/ 	.short	(.L_396 - .L_395)


	//   ....[0]....
.L_395:
        /*0414*/ 	.word	0xffffffff


	//   ....[1]....
        /*0418*/ 	.word	0xffffffff


	//   ....[2]....
        /*041c*/ 	.word	0xffffffff


	//   ....[3]....
        /*0420*/ 	.word	0xffffffff


	//   ....[4]....
        /*0424*/ 	.word	0xffffffff


	//   ....[5]....
        /*0428*/ 	.word	0xffffffff


	//   ....[6]....
        /*042c*/ 	.word	0xffffffff


	//   ....[7]....
        /*0430*/ 	.word	0xffffffff


	//   ....[8]....
        /*0434*/ 	.word	0xffffffff


	//   ....[9]....
        /*0438*/ 	.word	0xffffffff


	//   ....[10]....
        /*043c*/ 	.word	0xffffffff


	//   ....[11]....
        /*0440*/ 	.word	0xffffffff


	//   ....[12]....
        /*0444*/ 	.word	0xffffffff


	//   ....[13]....
        /*0448*/ 	.word	0xffffffff


	//   ....[14]....
        /*044c*/ 	.word	0xffffffff


	//   ....[15]....
        /*0450*/ 	.word	0xffffffff


	//   ....[16]....
        /*0454*/ 	.word	0xffffffff


	//   ....[17]....
        /*0458*/ 	.word	0xffffffff


	//   ....[18]....
        /*045c*/ 	.word	0xffffffff


	//   ....[19]....
        /*0460*/ 	.word	0xffffffff


	//   ....[20]....
        /*0464*/ 	.word	0xffffffff


	//   ....[21]....
        /*0468*/ 	.word	0xffffffff


	//   ....[22]....
        /*046c*/ 	.word	0xffffffff


	//   ....[23]....
        /*0470*/ 	.word	0xffffffff


	//   ....[24]....
        /*0474*/ 	.word	0xffffffff


	//   ....[25]....
        /*0478*/ 	.word	0xffffffff


	//   ....[26]....
        /*047c*/ 	.word	0xffffffff


	//   ....[27]....
        /*0480*/ 	.word	0xffffffff


	//   ....[28]....
        /*0484*/ 	.word	0xffffffff


	//   ....[29]....
        /*0488*/ 	.word	0xffffffff


	//   ....[30]....
        /*048c*/ 	.word	0xffffffff


	//   ....[31]....
        /*0490*/ 	.word	0xffffffff


	//   ....[32]....
        /*0494*/ 	.word	0xffffffff


	//   ....[33]....
        /*0498*/ 	.word	0xffffffff


	//   ....[34]....
        /*049c*/ 	.word	0xffffffff


	//   ....[35]....
        /*04a0*/ 	.word	0xffffffff


	//   ....[36]....
        /*04a4*/ 	.word	0xffffffff


	//   ....[37]....
        /*04a8*/ 	.word	0xffffffff


	//   ....[38]....
        /*04ac*/ 	.word	0xffffffff


	//   ....[39]....
        /*04b0*/ 	.word	0xffffffff


	//   ....[40]....
        /*04b4*/ 	.word	0xffffffff


	//   ....[41]....
        /*04b8*/ 	.word	0xffffffff


	//   ....[42]....
        /*04bc*/ 	.word	0xffffffff


	//   ....[43]....
        /*04c0*/ 	.word	0xffffffff


	//   ....[44]....
        /*04c4*/ 	.word	0xffffffff


	//   ....[45]....
        /*04c8*/ 	.word	0xffffffff


	//   ....[46]....
        /*04cc*/ 	.word	0xffffffff


	//   ....[47]....
        /*04d0*/ 	.word	0xffffffff


	//   ....[48]....
        /*04d4*/ 	.word	0xffffffff


	//   ....[49]....
        /*04d8*/ 	.word	0xffffffff


	//   ....[50]....
        /*04dc*/ 	.word	0xffffffff


	//   ....[51]....
        /*04e0*/ 	.word	0xffffffff


	//   ....[52]....
        /*04e4*/ 	.word	0xffffffff


	//   ....[53]....
        /*04e8*/ 	.word	0xffffffff


	//   ....[54]....
        /*04ec*/ 	.word	0xffffffff


	//   ....[55]....
        /*04f0*/ 	.word	0xffffffff


	//   ....[56]....
        /*04f4*/ 	.word	0xffffffff


	//   ....[57]....
        /*04f8*/ 	.word	0xffffffff


	//   ....[58]....
        /*04fc*/ 	.word	0xffffffff


	//   ....[59]....
        /*0500*/ 	.word	0xffffffff


	//   ....[60]....
        /*0504*/ 	.word	0xffffffff


	//   ....[61]....
        /*0508*/ 	.word	0xffffffff


	//   ....[62]....
        /*050c*/ 	.word	0xffffffff


	//   ....[63]....
        /*0510*/ 	.word	0xffffffff


	//   ....[64]....
        /*0514*/ 	.word	0xffffffff


	//   ....[65]....
        /*0518*/ 	.word	0xffffffff


	//   ....[66]....
        /*051c*/ 	.word	0xffffffff


	//   ....[67]....
        /*0520*/ 	.word	0xffffffff


	//   ....[68]....
        /*0524*/ 	.word	0xffffffff


	//   ....[69]....
        /*0528*/ 	.word	0xffffffff


	//   ....[70]....
        /*052c*/ 	.word	0xffffffff


	//   ....[71]....
        /*0530*/ 	.word	0xffffffff


	//   ....[72]....
        /*0534*/ 	.word	0xffffffff


	//   ....[73]....
        /*0538*/ 	.word	0xffffffff


	//   ....[74]....
        /*053c*/ 	.word	0xffffffff


	//   ....[75]....
        /*0540*/ 	.word	0xffffffff


	//   ....[76]....
        /*0544*/ 	.word	0xffffffff


	//   ....[77]....
        /*0548*/ 	.word	0xffffffff


	//   ....[78]....
        /*054c*/ 	.word	0xffffffff


	//   ....[79]....
        /*0550*/ 	.word	0xffffffff


	//   ....[80]....
        /*0554*/ 	.word	0xffffffff


	//   ....[81]....
        /*0558*/ 	.word	0xffffffff


	//   ....[82]....
        /*055c*/ 	.word	0xffffffff


	//   ....[83]....
        /*0560*/ 	.word	0xffffffff


	//   ....[84]....
        /*0564*/ 	.word	0xffffffff


	//   ....[85]....
        /*0568*/ 	.word	0xffffffff


	//   ....[86]....
        /*056c*/ 	.word	0xffffffff


	//   ....[87]....
        /*0570*/ 	.word	0xffffffff


	//   ....[88]....
        /*0574*/ 	.word	0xffffffff


	//   ....[89]....
        /*0578*/ 	.word	0xffffffff


	//   ....[90]....
        /*057c*/ 	.word	0xffffffff


	//   ....[91]....
        /*0580*/ 	.word	0xffffffff


	//   ....[92]....
        /*0584*/ 	.word	0xffffffff


	//   ....[93]....
        /*0588*/ 	.word	0xffffffff


	//   ....[94]....
        /*058c*/ 	.word	0xffffffff


	//   ....[95]....
        /*0590*/ 	.word	0xffffffff


	//   ....[96]....
        /*0594*/ 	.word	0xffffffff


	//   ....[97]....
        /*0598*/ 	.word	0xffffffff


	//   ....[98]....
        /*059c*/ 	.word	0xffffffff


	//   ....[99]....
        /*05a0*/ 	.word	0xffffffff


	//   ....[100]....
        /*05a4*/ 	.word	0xffffffff


	//   ....[101]....
        /*05a8*/ 	.word	0xffffffff


	//   ....[102]....
        /*05ac*/ 	.word	0xffffffff


	//   ....[103]....
        /*05b0*/ 	.word	0xffffffff


	//   ....[104]....
        /*05b4*/ 	.word	0xffffffff


	//   ....[105]....
        /*05b8*/ 	.word	0xffffffff


	//   ....[106]....
        /*05bc*/ 	.word	0xffffffff


	//   ....[107]....
        /*05c0*/ 	.word	0xffffffff


	//   ....[108]....
        /*05c4*/ 	.word	0xffffffff


	//   ....[109]....
        /*05c8*/ 	.word	0xffffffff


	//   ....[110]....
        /*05cc*/ 	.word	0xffffffff


	//   ....[111]....
        /*05d0*/ 	.word	0xffffffff


	//   ....[112]....
        /*05d4*/ 	.word	0xffffffff


	//   ....[113]....
        /*05d8*/ 	.word	0xffffffff


	//   ....[114]....
        /*05dc*/ 	.word	0xffffffff


	//   ....[115]....
        /*05e0*/ 	.word	0xffffffff


	//   ....[116]....
        /*05e4*/ 	.word	0xffffffff


	//   ....[117]....
        /*05e8*/ 	.word	0xffffffff


	//   ....[118]....
        /*05ec*/ 	.word	0xffffffff


	//   ....[119]....
        /*05f0*/ 	.word	0xffffffff


	//   ....[120]....
        /*05f4*/ 	.word	0xffffffff


	//   ....[121]....
        /*05f8*/ 	.word	0xffffffff


	//   ....[122]....
        /*05fc*/ 	.word	0xffffffff


	//   ....[123]....
        /*0600*/ 	.word	0xffffffff


	//   ....[124]....
        /*0604*/ 	.word	0xffffffff


	//   ....[125]....
        /*0608*/ 	.word	0xffffffff


	//   ....[126]....
        /*060c*/ 	.word	0xffffffff


	//   ....[127]....
        /*0610*/ 	.word	0xffffffff


	//   ....[128]....
        /*0614*/ 	.word	0xffffffff


	//   ....[129]....
        /*0618*/ 	.word	0xffffffff


	//   ....[130]....
        /*061c*/ 	.word	0xffffffff


	//   ....[131]....
        /*0620*/ 	.word	0xffffffff


	//   ....[132]....
        /*0624*/ 	.word	0xffffffff


	//   ....[133]....
        /*0628*/ 	.word	0xffffffff


	//   ....[134]....
        /*062c*/ 	.word	0xffffffff


	//   ....[135]....
        /*0630*/ 	.word	0xffffffff


	//   ....[136]....
        /*0634*/ 	.word	0xffffffff


	//   ....[137]....
        /*0638*/ 	.word	0xffffffff


	//   ....[138]....
        /*063c*/ 	.word	0xffffffff


	//   ....[139]....
        /*0640*/ 	.word	0xffffffff


	//   ....[140]....
        /*0644*/ 	.word	0xffffffff


	//   ....[141]....
        /*0648*/ 	.word	0xffffffff


	//   ....[142]....
        /*064c*/ 	.word	0xffffffff


	//   ....[143]....
        /*0650*/ 	.word	0xffffffff


	//   ....[144]....
        /*0654*/ 	.word	0xffffffff


	//   ....[145]....
        /*0658*/ 	.word	0xffffffff


	//   ....[146]....
        /*065c*/ 	.word	0xffffffff


	//   ....[147]....
        /*0660*/ 	.word	0xffffffff


	//   ....[148]....
        /*0664*/ 	.word	0xffffffff


	//   ....[149]....
        /*0668*/ 	.word	0xffffffff


	//   ....[150]....
        /*066c*/ 	.word	0xffffffff


	//   ....[151]....
        /*0670*/ 	.word	0xffffffff


	//   ....[152]....
        /*0674*/ 	.word	0xffffffff


	//   ....[153]....
        /*0678*/ 	.word	0xffffffff


	//   ....[154]....
        /*067c*/ 	.word	0xffffffff


	//   ....[155]....
        /*0680*/ 	.word	0xffffffff


	//   ....[156]....
        /*0684*/ 	.word	0xffffffff


	//   ....[157]....
        /*0688*/ 	.word	0xffffffff


	//   ....[158]....
        /*068c*/ 	.word	0xffffffff


	//   ....[159]....
        /*0690*/ 	.word	0xffffffff


	//   ....[160]....
        /*0694*/ 	.word	0xffffffff


	//   ....[161]....
        /*0698*/ 	.word	0xffffffff


	//   ....[162]....
        /*069c*/ 	.word	0xffffffff


	//   ....[163]....
        /*06a0*/ 	.word	0xffffffff


	//   ....[164]....
        /*06a4*/ 	.word	0xffffffff


	//   ....[165]....
        /*06a8*/ 	.word	0xffffffff


	//   ....[166]....
        /*06ac*/ 	.word	0xffffffff


	//   ....[167]....
        /*06b0*/ 	.word	0xffffffff


	//   ....[168]....
        /*06b4*/ 	.word	0xffffffff


	//   ....[169]....
        /*06b8*/ 	.word	0xffffffff


	//   ....[170]....
        /*06bc*/ 	.word	0xffffffff


	//   ....[171]....
        /*06c0*/ 	.word	0xffffffff


	//   ....[172]....
        /*06c4*/ 	.word	0xffffffff


	//   ....[173]....
        /*06c8*/ 	.word	0xffffffff


	//   ....[174]....
        /*06cc*/ 	.word	0xffffffff


	//   ....[175]....
        /*06d0*/ 	.word	0xffffffff


	//   ....[176]....
        /*06d4*/ 	.word	0xffffffff


	//   ....[177]....
        /*06d8*/ 	.word	0xffffffff


	//   ....[178]....
        /*06dc*/ 	.word	0xffffffff


	//   ....[179]....
        /*06e0*/ 	.word	0xffffffff


	//   ....[180]....
        /*06e4*/ 	.word	0xffffffff


	//   ....[181]....
        /*06e8*/ 	.word	0xffffffff


	//   ....[182]....
        /*06ec*/ 	.word	0xffffffff


	//   ....[183]....
        /*06f0*/ 	.word	0xffffffff


	//   ....[184]....
        /*06f4*/ 	.word	0xffffffff


	//   ....[185]....
        /*06f8*/ 	.word	0xffffffff


	//   ....[186]....
        /*06fc*/ 	.word	0xffffffff


	//   ....[187]....
        /*0700*/ 	.word	0xffffffff


	//   ....[188]....
        /*0704*/ 	.word	0xffffffff


	//   ....[189]....
        /*0708*/ 	.word	0xffffffff


	//   ....[190]....
        /*070c*/ 	.word	0xffffffff


	//   ....[191]....
        /*0710*/ 	.word	0xffffffff


	//   ....[192]....
        /*0714*/ 	.word	0xffffffff


	//   ....[193]....
        /*0718*/ 	.word	0xffffffff


	//   ....[194]....
        /*071c*/ 	.word	0xffffffff


	//   ....[195]....
        /*0720*/ 	.word	0xffffffff


	//   ....[196]....
        /*0724*/ 	.word	0xffffffff


	//   ....[197]....
        /*0728*/ 	.word	0xffffffff


	//   ....[198]....
        /*072c*/ 	.word	0xffffffff


	//   ....[199]....
        /*0730*/ 	.word	0xffffffff


	//   ....[200]....
        /*0734*/ 	.word	0xffffffff


	//   ....[201]....
        /*0738*/ 	.word	0xffffffff


	//   ....[202]....
        /*073c*/ 	.word	0xffffffff


	//   ....[203]....
        /*0740*/ 	.word	0xffffffff


	//   ....[204]....
        /*0744*/ 	.word	0xffffffff


	//   ....[205]....
        /*0748*/ 	.word	0xffffffff


	//   ....[206]....
        /*074c*/ 	.word	0xffffffff


	//   ....[207]....
        /*0750*/ 	.word	0xffffffff


	//   ....[208]....
        /*0754*/ 	.word	0xffffffff


	//   ....[209]....
        /*0758*/ 	.word	0xffffffff


	//   ....[210]....
        /*075c*/ 	.word	0xffffffff


	//   ....[211]....
        /*0760*/ 	.word	0xffffffff


	//   ....[212]....
        /*0764*/ 	.word	0xffffffff


	//   ....[213]....
        /*0768*/ 	.word	0xffffffff


	//   ....[214]....
        /*076c*/ 	.word	0xffffffff


	//   ....[215]....
        /*0770*/ 	.word	0xffffffff


	//   ....[216]....
        /*0774*/ 	.word	0xffffffff


	//   ....[217]....
        /*0778*/ 	.word	0xffffffff


	//   ....[218]....
        /*077c*/ 	.word	0xffffffff


	//   ....[219]....
        /*0780*/ 	.word	0xffffffff


	//   ....[220]....
        /*0784*/ 	.word	0xffffffff


	//   ....[221]....
        /*0788*/ 	.word	0xffffffff


	//   ....[222]....
        /*078c*/ 	.word	0xffffffff


	//   ....[223]....
        /*0790*/ 	.word	0xffffffff


	//   ....[224]....
        /*0794*/ 	.word	0xffffffff


	//   ....[225]....
        /*0798*/ 	.word	0xffffffff


	//   ....[226]....
        /*079c*/ 	.word	0xffffffff


	//   ....[227]....
        /*07a0*/ 	.word	0xffffffff


	//   ....[228]....
        /*07a4*/ 	.word	0xffffffff


	//   ....[229]....
        /*07a8*/ 	.word	0xffffffff


	//   ....[230]....
        /*07ac*/ 	.word	0xffffffff


	//   ....[231]....
        /*07b0*/ 	.word	0xffffffff


	//   ....[232]....
        /*07b4*/ 	.word	0xffffffff


	//   ....[233]....
        /*07b8*/ 	.word	0xffffffff


	//   ....[234]....
        /*07bc*/ 	.word	0xffffffff


	//   ....[235]....
        /*07c0*/ 	.word	0xffffffff


	//   ....[236]....
        /*07c4*/ 	.word	0xffffffff


	//   ....[237]....
        /*07c8*/ 	.word	0xffffffff


	//   ....[238]....
        /*07cc*/ 	.word	0xffffffff


	//   ....[239]....
        /*07d0*/ 	.word	0xffffffff


	//   ....[240]....
        /*07d4*/ 	.word	0xffffffff


	//   ....[241]....
        /*07d8*/ 	.word	0xffffffff


	//   ....[242]....
        /*07dc*/ 	.word	0xffffffff


	//   ....[243]....
        /*07e0*/ 	.word	0xffffffff


	//   ....[244]....
        /*07e4*/ 	.word	0xffffffff


	//   ....[245]....
        /*07e8*/ 	.word	0xffffffff


	//   ....[246]....
        /*07ec*/ 	.word	0xffffffff


	//   ....[247]....
        /*07f0*/ 	.word	0xffffffff


	//   ....[248]....
        /*07f4*/ 	.word	0xffffffff


	//   ....[249]....
        /*07f8*/ 	.word	0xffffffff


	//   ....[250]....
        /*07fc*/ 	.word	0xffffffff


	//   ....[251]....
        /*0800*/ 	.word	0xffffffff


	//   ....[252]....
        /*0804*/ 	.word	0xffffffff


	//   ....[253]....
        /*0808*/ 	.word	0xffffffff


	//   ....[254]....
        /*080c*/ 	.word	0xffffffff


	//   ....[255]....
        /*0810*/ 	.word	0xffffffff


	//   ....[0]....
        /*0814*/ 	.word	0xffffffff


	//   ....[1]....
        /*0818*/ 	.word	0xffffffff


	//   ....[2]....
        /*081c*/ 	.word	0xffffffff


	//   ....[3]....
        /*0820*/ 	.word	0x0500000f


	//   ....[4]....
        /*0824*/ 	.word	0x0500000f


	//   ....[5]....
        /*0828*/ 	.word	0x0500000f


	//   ....[6]....
        /*082c*/ 	.word	0x0500000f


	//   ....[7]....
        /*0830*/ 	.word	0x0500000f


	//   ....[8]....
        /*0834*/ 	.word	0x0500000f


	//   ....[9]....
        /*0838*/ 	.word	0x0500000f


	//   ....[10]....
        /*083c*/ 	.word	0x0500000f


	//   ....[11]....
        /*0840*/ 	.word	0x0500000f


	//   ....[12]....
        /*0844*/ 	.word	0x0500000f


	//   ....[13]....
        /*0848*/ 	.word	0x0500000f


	//   ....[14]....
        /*084c*/ 	.word	0x0500000f


	//   ....[15]....
        /*0850*/ 	.word	0x0500000f


	//   ....[16]....
        /*0854*/ 	.word	0x0500000f


	//   ....[17]....
        /*0858*/ 	.word	0x0500000f


	//   ....[18]....
        /*085c*/ 	.word	0x0500000f


	//   ....[19]....
        /*0860*/ 	.word	0x0500000f


	//   ....[20]....
        /*0864*/ 	.word	0x0500000f


	//   ....[21]....
        /*0868*/ 	.word	0x0500000f


	//   ....[22]....
        /*086c*/ 	.word	0x0500000f


	//   ....[23]....
        /*0870*/ 	.word	0x0500000f


	//   ....[24]....
        /*0874*/ 	.word	0x0500000f


	//   ....[25]....
        /*0878*/ 	.word	0x0500000f


	//   ....[26]....
        /*087c*/ 	.word	0x0500000f


	//   ....[27]....
        /*0880*/ 	.word	0x0500000f


	//   ....[28]....
        /*0884*/ 	.word	0x0500000f


	//   ....[29]....
        /*0888*/ 	.word	0x0500000f


	//   ....[30]....
        /*088c*/ 	.word	0x0500000f


	//   ....[31]....
        /*0890*/ 	.word	0x0500000f


	//   ....[32]....
        /*0894*/ 	.word	0x0500000f


	//   ....[33]....
        /*0898*/ 	.word	0x0500000f


	//   ....[34]....
        /*089c*/ 	.word	0x0500000f


	//   ....[35]....
        /*08a0*/ 	.word	0x0500000f


	//   ....[36]....
        /*08a4*/ 	.word	0x0500000f


	//   ....[37]....
        /*08a8*/ 	.word	0x0500000f


	//   ....[38]....
        /*08ac*/ 	.word	0x0500000f


	//   ....[39]....
        /*08b0*/ 	.word	0x0500000f


	//   ....[40]....
        /*08b4*/ 	.word	0x0500000f


	//   ....[41]....
        /*08b8*/ 	.word	0x0500000f


	//   ....[42]....
        /*08bc*/ 	.word	0x0500000f


	//   ....[43]....
        /*08c0*/ 	.word	0x0500000f


	//   ....[44]....
        /*08c4*/ 	.word	0x0500000f


	//   ....[45]....
        /*08c8*/ 	.word	0x0500000f


	//   ....[46]....
        /*08cc*/ 	.word	0x0500000f


	//   ....[47]....
        /*08d0*/ 	.word	0x0500000f


	//   ....[48]....
        /*08d4*/ 	.word	0x0500000f


	//   ....[49]....
        /*08d8*/ 	.word	0x0500000f


	//   ....[50]....
        /*08dc*/ 	.word	0x0500000f


	//   ....[51]....
        /*08e0*/ 	.word	0x0500000f


	//   ....[52]....
        /*08e4*/ 	.word	0x0500000f


	//   ....[53]....
        /*08e8*/ 	.word	0x0500000f


	//   ....[54]....
        /*08ec*/ 	.word	0x0500000f


	//   ....[55]....
        /*08f0*/ 	.word	0x0500000f


	//   ....[56]....
        /*08f4*/ 	.word	0x0500000f


	//   ....[57]....
        /*08f8*/ 	.word	0x0500000f


	//   ....[58]....
        /*08fc*/ 	.word	0x0500000f


	//   ....[59]....
        /*0900*/ 	.word	0x0500000f


	//   ....[60]....
        /*0904*/ 	.word	0x0500000f


	//   ....[61]....
        /*0908*/ 	.word	0x0500000f


	//   ....[62]....
        /*090c*/ 	.word	0x0500000f


	//   ....[63]....
        /*0910*/ 	.word	0x0500000f


	//   ....[64]....
        /*0914*/ 	.word	0x0500000f


	//   ....[65]....
        /*0918*/ 	.word	0x0500000f


	//   ....[66]....
        /*091c*/ 	.word	0x0500000f


	//   ....[67]....
        /*0920*/ 	.word	0x0500000f


	//   ....[68]....
        /*0924*/ 	.word	0x0500000f


	//   ....[69]....
        /*0928*/ 	.word	0x0500000f


	//   ....[70]....
        /*092c*/ 	.word	0x0500000f


	//   ....[71]....
        /*0930*/ 	.word	0x0500000f


	//   ....[72]....
        /*0934*/ 	.word	0x0500000f


	//   ....[73]....
        /*0938*/ 	.word	0x0500000f


	//   ....[74]....
        /*093c*/ 	.word	0x0500000f


	//   ....[75]....
        /*0940*/ 	.word	0x0500000f


	//   ....[76]....
        /*0944*/ 	.word	0x0500000f


	//   ....[77]....
        /*0948*/ 	.word	0x0500000f


	//   ....[78]....
        /*094c*/ 	.word	0x0500000f


	//   ....[79]....
        /*0950*/ 	.word	0x0500000f


	//   ....[80]....
        /*0954*/ 	.word	0x0500000f


	//   ....[81]....
        /*0958*/ 	.word	0x0500000f


	//   ....[82]....
        /*095c*/ 	.word	0x0500000f


	//   ....[83]....
        /*0960*/ 	.word	0x0500000f


	//   ....[84]....
        /*0964*/ 	.word	0x0500000f


	//   ....[85]....
        /*0968*/ 	.word	0x0500000f


	//   ....[86]....
        /*096c*/ 	.word	0x0500000f


	//   ....[87]....
        /*0970*/ 	.word	0x0500000f


	//   ....[88]....
        /*0974*/ 	.word	0x0500000f


	//   ....[89]....
        /*0978*/ 	.word	0x0500000f


	//   ....[90]....
        /*097c*/ 	.word	0x0500000f


	//   ....[91]....
        /*0980*/ 	.word	0x0500000f


	//   ....[92]....
        /*0984*/ 	.word	0x0500000f


	//   ....[93]....
        /*0988*/ 	.word	0x0500000f


	//   ....[94]....
        /*098c*/ 	.word	0x0500000f


	//   ....[95]....
        /*0990*/ 	.word	0x0500000f


	//   ....[96]....
        /*0994*/ 	.word	0x0500000f


	//   ....[97]....
        /*0998*/ 	.word	0x0500000f


	//   ....[98]....
        /*099c*/ 	.word	0x0500000f


	//   ....[99]....
        /*09a0*/ 	.word	0x0500000f


	//   ....[100]....
        /*09a4*/ 	.word	0x0500000f


	//   ....[101]....
        /*09a8*/ 	.word	0x0500000f


	//   ....[102]....
        /*09ac*/ 	.word	0x0500000f


	//   ....[103]....
        /*09b0*/ 	.word	0x0500000f


	//   ....[104]....
        /*09b4*/ 	.word	0x0500000f


	//   ....[105]....
        /*09b8*/ 	.word	0x0500000f


	//   ....[106]....
        /*09bc*/ 	.word	0x0500000f


	//   ....[107]....
        /*09c0*/ 	.word	0x0500000f


	//   ....[108]....
        /*09c4*/ 	.word	0x0500000f


	//   ....[109]....
        /*09c8*/ 	.word	0x0500000f


	//   ....[110]....
        /*09cc*/ 	.word	0x0500000f


	//   ....[111]....
        /*09d0*/ 	.word	0x0500000f


	//   ....[112]....
        /*09d4*/ 	.word	0x0500000f


	//   ....[113]....
        /*09d8*/ 	.word	0x0500000f


	//   ....[114]....
        /*09dc*/ 	.word	0x0500000f


	//   ....[115]....
        /*09e0*/ 	.word	0x0500000f


	//   ....[116]....
        /*09e4*/ 	.word	0x0500000f


	//   ....[117]....
        /*09e8*/ 	.word	0x0500000f


	//   ....[118]....
        /*09ec*/ 	.word	0x0500000f


	//   ....[119]....
        /*09f0*/ 	.word	0x0500000f


	//   ....[120]....
        /*09f4*/ 	.word	0x0500000f


	//   ....[121]....
        /*09f8*/ 	.word	0x0500000f


	//   ....[122]....
        /*09fc*/ 	.word	0x0500000f


	//   ....[123]....
        /*0a00*/ 	.word	0x0500000f


	//   ....[124]....
        /*0a04*/ 	.word	0x0500000f


	//   ....[125]....
        /*0a08*/ 	.word	0x0500000f


	//   ....[126]....
        /*0a0c*/ 	.word	0x0500000f


	//   ....[127]....
        /*0a10*/ 	.word	0x0500000f


	//   ....[128]....
        /*0a14*/ 	.word	0x0500000f


	//   ....[129]....
        /*0a18*/ 	.word	0x0500000f


	//   ....[130]....
        /*0a1c*/ 	.word	0x0500000f


	//   ....[131]....
        /*0a20*/ 	.word	0x0500000f


	//   ....[132]....
        /*0a24*/ 	.word	0x0500000f


	//   ....[133]....
        /*0a28*/ 	.word	0x0500000f


	//   ....[134]....
        /*0a2c*/ 	.word	0x0500000f


	//   ....[135]....
        /*0a30*/ 	.word	0x0500000f


	//   ....[136]....
        /*0a34*/ 	.word	0x0500000f


	//   ....[137]....
        /*0a38*/ 	.word	0x0500000f


	//   ....[138]....
        /*0a3c*/ 	.word	0x0500000f


	//   ....[139]....
        /*0a40*/ 	.word	0x0500000f


	//   ....[140]....
        /*0a44*/ 	.word	0x0500000f


	//   ....[141]....
        /*0a48*/ 	.word	0x0500000f


	//   ....[142]....
        /*0a4c*/ 	.word	0x0500000f


	//   ....[143]....
        /*0a50*/ 	.word	0x0500000f


	//   ....[144]....
        /*0a54*/ 	.word	0x0500000f


	//   ....[145]....
        /*0a58*/ 	.word	0x0500000f


	//   ....[146]....
        /*0a5c*/ 	.word	0x0500000f


	//   ....[147]....
        /*0a60*/ 	.word	0x0500000f


	//   ....[148]....
        /*0a64*/ 	.word	0x0500000f


	//   ....[149]....
        /*0a68*/ 	.word	0x0500000f


	//   ....[150]....
        /*0a6c*/ 	.word	0x0500000f


	//   ....[151]....
        /*0a70*/ 	.word	0x0500000f


	//   ....[152]....
        /*0a74*/ 	.word	0x0500000f


	//   ....[153]....
        /*0a78*/ 	.word	0x0500000f


	//   ....[154]....
        /*0a7c*/ 	.word	0x0500000f


	//   ....[155]....
        /*0a80*/ 	.word	0x0500000f


	//   ....[156]....
        /*0a84*/ 	.word	0x0500000f


	//   ....[157]....
        /*0a88*/ 	.word	0x0500000f


	//   ....[158]....
        /*0a8c*/ 	.word	0x0500000f


	//   ....[159]....
        /*0a90*/ 	.word	0x0500000f


	//   ....[160]....
        /*0a94*/ 	.word	0x0500000f


	//   ....[161]....
        /*0a98*/ 	.word	0x0500000f


	//   ....[162]....
        /*0a9c*/ 	.word	0x0500000f


	//   ....[163]....
        /*0aa0*/ 	.word	0x0500000f


	//   ....[164]....
        /*0aa4*/ 	.word	0x0500000f


	//   ....[165]....
        /*0aa8*/ 	.word	0x0500000f


	//   ....[166]....
        /*0aac*/ 	.word	0x0500000f


	//   ....[167]....
        /*0ab0*/ 	.word	0x0500000f


	//   ....[168]....
        /*0ab4*/ 	.word	0x0500000f


	//   ....[169]....
        /*0ab8*/ 	.word	0x0500000f


	//   ....[170]....
        /*0abc*/ 	.word	0x0500000f


	//   ....[171]....
        /*0ac0*/ 	.word	0x0500000f


	//   ....[172]....
        /*0ac4*/ 	.word	0x0500000f


	//   ....[173]....
        /*0ac8*/ 	.word	0x0500000f


	//   ....[174]....
        /*0acc*/ 	.word	0x0500000f


	//   ....[175]....
        /*0ad0*/ 	.word	0x0500000f


	//   ....[176]....
        /*0ad4*/ 	.word	0x0500000f


	//   ....[177]....
        /*0ad8*/ 	.word	0x0500000f


	//   ....[178]....
        /*0adc*/ 	.word	0x0500000f


	//   ....[179]....
        /*0ae0*/ 	.word	0x0500000f


	//   ....[180]....
        /*0ae4*/ 	.word	0x0500000f


	//   ....[181]....
        /*0ae8*/ 	.word	0x0500000f


	//   ....[182]....
        /*0aec*/ 	.word	0x0500000f


	//   ....[183]....
        /*0af0*/ 	.word	0x0500000f


	//   ....[184]....
        /*0af4*/ 	.word	0x0500000f


	//   ....[185]....
        /*0af8*/ 	.word	0x0500000f


	//   ....[186]....
        /*0afc*/ 	.word	0x0500000f


	//   ....[187]....
        /*0b00*/ 	.word	0x0500000f


	//   ....[188]....
        /*0b04*/ 	.word	0x0500000f


	//   ....[189]....
        /*0b08*/ 	.word	0x0500000f


	//   ....[190]....
        /*0b0c*/ 	.word	0x0500000f


	//   ....[191]....
        /*0b10*/ 	.word	0x0500000f


	//   ....[192]....
        /*0b14*/ 	.word	0x0500000f


	//   ....[193]....
        /*0b18*/ 	.word	0x0500000f


	//   ....[194]....
        /*0b1c*/ 	.word	0x0500000f


	//   ....[195]....
        /*0b20*/ 	.word	0x0500000f


	//   ....[196]....
        /*0b24*/ 	.word	0x0500000f


	//   ....[197]....
        /*0b28*/ 	.word	0x0500000f


	//   ....[198]....
        /*0b2c*/ 	.word	0x0500000f


	//   ....[199]....
        /*0b30*/ 	.word	0x0500000f


	//   ....[200]....
        /*0b34*/ 	.word	0x0500000f


	//   ....[201]....
        /*0b38*/ 	.word	0x0500000f


	//   ....[202]....
        /*0b3c*/ 	.word	0x0500000f


	//   ....[203]....
        /*0b40*/ 	.word	0x0500000f


	//   ....[204]....
        /*0b44*/ 	.word	0x0500000f


	//   ....[205]....
        /*0b48*/ 	.word	0x0500000f


	//   ....[206]....
        /*0b4c*/ 	.word	0x0500000f


	//   ....[207]....
        /*0b50*/ 	.word	0x0500000f


	//----- nvinfo : EIATTR_COOP_GROUP_INSTR_OFFSETS
	.align		4
.L_396:
        /*0b54*/ 	.byte	0x04, 0x28
        /*0b56*/ 	.short	(.L_398 - .L_397)


	//   ....[0]....
.L_397:
        /*0b58*/ 	.word	0x00000070


	//   ....[1]....
        /*0b5c*/ 	.word	0x00000140


	//   ....[2]....
        /*0b60*/ 	.word	0x00000190


	//   ....[3]....
        /*0b64*/ 	.word	0x000003c0


	//   ....[4]....
        /*0b68*/ 	.word	0x00000520


	//   ....[5]....
        /*0b6c*/ 	.word	0x00000640


	//   ....[6]....
        /*0b70*/ 	.word	0x000007a0


	//   ....[7]....
        /*0b74*/ 	.word	0x00002d80


	//   ....[8]....
        /*0b78*/ 	.word	0x00002d90


	//   ....[9]....
        /*0b7c*/ 	.word	0x00003ca0


	//   ....[10]....
        /*0b80*/ 	.word	0x00003cb0


	//   ....[11]....
        /*0b84*/ 	.word	0x00004bd0


	//   ....[12]....
        /*0b88*/ 	.word	0x00004be0


	//   ....[13]....
        /*0b8c*/ 	.word	0x00005b30


	//   ....[14]....
        /*0b90*/ 	.word	0x00005b40


	//   ....[15]....
        /*0b94*/ 	.word	0x00007120


	//   ....[16]....
        /*0b98*/ 	.word	0x00007130


	//   ....[17]....
        /*0b9c*/ 	.word	0x00008100


	//   ....[18]....
        /*0ba0*/ 	.word	0x00008110


	//   ....[19]....
        /*0ba4*/ 	.word	0x00009160


	//   ....[20]....
        /*0ba8*/ 	.word	0x00009170


	//   ....[21]....
        /*0bac*/ 	.word	0x0000a1b0


	//   ....[22]....
        /*0bb0*/ 	.word	0x0000a1c0


	//   ....[23]....
        /*0bb4*/ 	.word	0x0000b3c0


	//   ....[24]....
        /*0bb8*/ 	.word	0x0000b3d0


	//   ....[25]....
        /*0bbc*/ 	.word	0x0000b4e0


	//   ....[26]....
        /*0bc0*/ 	.word	0x0000b4f0


	//   ....[27]....
        /*0bc4*/ 	.word	0x0000b610


	//   ....[28]....
        /*0bc8*/ 	.word	0x0000b620


	//   ....[29]....
        /*0bcc*/ 	.word	0x0000b740


	//   ....[30]....
        /*0bd0*/ 	.word	0x0000b750


	//   ....[31]....
        /*0bd4*/ 	.word	0x0000bad0


	//   ....[32]....
        /*0bd8*/ 	.word	0x0000baf0


	//   ....[33]....
        /*0bdc*/ 	.word	0x0000bbd0


	//   ....[34]....
        /*0be0*/ 	.word	0x0000bbf0


	//   ....[35]....
        /*0be4*/ 	.word	0x0000bcd0


	//   ....[36]....
        /*0be8*/ 	.word	0x0000bcf0


	//   ....[37]....
        /*0bec*/ 	.word	0x0000bdd0


	//   ....[38]....
        /*0bf0*/ 	.word	0x0000bdf0


	//   ....[39]....
        /*0bf4*/ 	.word	0x0000c580


	//   ....[40]....
        /*0bf8*/ 	.word	0x0000cd70


	//   ....[41]....
        /*0bfc*/ 	.word	0x0000cd80


	//   ....[42]....
        /*0c00*/ 	.word	0x0000cd90


	//   ....[43]....
        /*0c04*/ 	.word	0x0000cda0


	//   ....[44]....
        /*0c08*/ 	.word	0x000103f0


	//   ....[45]....
        /*0c0c*/ 	.word	0x00010400


	//   ....[46]....
        /*0c10*/ 	.word	0x00010410


	//   ....[47]....
        /*0c14*/ 	.word	0x00010420


	//   ....[48]....
        /*0c18*/ 	.word	0x000153e0


	//   ....[49]....
        /*0c1c*/ 	.word	0x00015420


	//   ....[50]....
        /*0c20*/ 	.word	0x00015950


	//   ....[51]....
        /*0c24*/ 	.word	0x000159c0


	//   ....[52]....
        /*0c28*/ 	.word	0x00017640


	//   ....[53]....
        /*0c2c*/ 	.word	0x00017660


	//   ....[54]....
        /*0c30*/ 	.word	0x00018300


	//   ....[55]....
        /*0c34*/ 	.word	0x000183a0


	//   ....[56]....
        /*0c38*/ 	.word	0x000197c0


	//   ....[57]....
        /*0c3c*/ 	.word	0x000197d0


	//   ....[58]....
        /*0c40*/ 	.word	0x00019800


	//   ....[59]....
        /*0c44*/ 	.word	0x00019810


	//   ....[60]....
        /*0c48*/ 	.word	0x0001ae80


	//   ....[61]....
        /*0c4c*/ 	.word	0x0001aeb0


	//   ....[62]....
        /*0c50*/ 	.word	0x0001aee0


	//   ....[63]....
        /*0c54*/ 	.word	0x0001af10


	//   ....[64]....
        /*0c58*/ 	.word	0x0001af40


	//   ....[65]....
        /*0c5c*/ 	.word	0x0001af70


	//   ....[66]....
        /*0c60*/ 	.word	0x0001afa0


	//   ....[67]....
        /*0c64*/ 	.word	0x0001afd0


	//   ....[68]....
        /*0c68*/ 	.word	0x0001b000


	//   ....[69]....
        /*0c6c*/ 	.word	0x0001b030


	//   ....[70]....
        /*0c70*/ 	.word	0x0001b060


	//   ....[71]....
        /*0c74*/ 	.word	0x0001b090


	//   ....[72]....
        /*0c78*/ 	.word	0x0001b0c0


	//   ....[73]....
        /*0c7c*/ 	.word	0x0001b0f0


	//   ....[74]....
        /*0c80*/ 	.word	0x0001b120


	//   ....[75]....
        /*0c84*/ 	.word	0x0001b150


	//   ....[76]....
        /*0c88*/ 	.word	0x0001b180


	//   ....[77]....
        /*0c8c*/ 	.word	0x0001b1b0


	//   ....[78]....
        /*0c90*/ 	.word	0x0001b1e0


	//   ....[79]....
        /*0c94*/ 	.word	0x0001b210


	//   ....[80]....
        /*0c98*/ 	.word	0x0001b240


	//   ....[81]....
        /*0c9c*/ 	.word	0x0001b270


	//   ....[82]....
        /*0ca0*/ 	.word	0x0001b2a0


	//   ....[83]....
        /*0ca4*/ 	.word	0x0001b2d0


	//   ....[84]....
        /*0ca8*/ 	.word	0x0001b300


	//   ....[85]....
        /*0cac*/ 	.word	0x0001b330


	//   ....[86]....
        /*0cb0*/ 	.word	0x0001b360


	//   ....[87]....
        /*0cb4*/ 	.word	0x0001b390


	//   ....[88]....
        /*0cb8*/ 	.word	0x0001b3c0


	//   ....[89]....
        /*0cbc*/ 	.word	0x0001b3f0


	//   ....[90]....
        /*0cc0*/ 	.word	0x0001b420


	//   ....[91]....
        /*0cc4*/ 	.word	0x0001b450


	//   ....[92]....
        /*0cc8*/ 	.word	0x0001b480


	//   ....[93]....
        /*0ccc*/ 	.word	0x0001b4b0


	//   ....[94]....
        /*0cd0*/ 	.word	0x0001b4e0


	//   ....[95]....
        /*0cd4*/ 	.word	0x0001b510


	//   ....[96]....
        /*0cd8*/ 	.word	0x0001b540


	//   ....[97]....
        /*0cdc*/ 	.word	0x0001b570


	//   ....[98]....
        /*0ce0*/ 	.word	0x0001b5a0


	//   ....[99]....
        /*0ce4*/ 	.word	0x0001b5d0


	//   ....[100]....
        /*0ce8*/ 	.word	0x0001b600


	//   ....[101]....
        /*0cec*/ 	.word	0x0001b620


	//   ....[102]....
        /*0cf0*/ 	.word	0x0001b630


	//   ....[103]....
        /*0cf4*/ 	.word	0x0001b640


	//   ....[104]....
        /*0cf8*/ 	.word	0x0001b650


	//   ....[105]....
        /*0cfc*/ 	.word	0x0001b660


	//   ....[106]....
        /*0d00*/ 	.word	0x0001b670


	//   ....[107]....
        /*0d04*/ 	.word	0x0001b680


	//   ....[108]....
        /*0d08*/ 	.word	0x0001b690


	//   ....[109]....
        /*0d0c*/ 	.word	0x0001b6a0


	//   ....[110]....
        /*0d10*/ 	.word	0x0001b6d0


	//   ....[111]....
        /*0d14*/ 	.word	0x0001b6e0


	//   ....[112]....
        /*0d18*/ 	.word	0x0001b6f0


	//   ....[113]....
        /*0d1c*/ 	.word	0x0001b700


	//   ....[114]....
        /*0d20*/ 	.word	0x0001b710


	//   ....[115]....
        /*0d24*/ 	.word	0x0001b720


	//   ....[116]....
        /*0d28*/ 	.word	0x0001b730


	//   ....[117]....
        /*0d2c*/ 	.word	0x0001b740


	//   ....[118]....
        /*0d30*/ 	.word	0x0001b750


	//   ....[119]....
        /*0d34*/ 	.word	0x0001b760


	//   ....[120]....
        /*0d38*/ 	.word	0x0001b770


	//   ....[121]....
        /*0d3c*/ 	.word	0x0001b780


	//   ....[122]....
        /*0d40*/ 	.word	0x0001b790


	//   ....[123]....
        /*0d44*/ 	.word	0x0001b7a0


	//   ....[124]....
        /*0d48*/ 	.word	0x0001c2d0


	//   ....[125]....
        /*0d4c*/ 	.word	0x0001c310


	//   ....[126]....
        /*0d50*/ 	.word	0x0001c350


	//   ....[127]....
        /*0d54*/ 	.word	0x0001c380


	//   ....[128]....
        /*0d58*/ 	.word	0x0001cb20


	//   ....[129]....
        /*0d5c*/ 	.word	0x0001cb40


	//   ....[130]....
        /*0d60*/ 	.word	0x0001ccc0


	//   ....[131]....
        /*0d64*/ 	.word	0x0001cce0


	//   ....[132]....
        /*0d68*/ 	.word	0x0001ce20


	//   ....[133]....
        /*0d6c*/ 	.word	0x0001ce40


	//   ....[134]....
        /*0d70*/ 	.word	0x0001cf90


	//   ....[135]....
        /*0d74*/ 	.word	0x0001cfb0


	//   ....[136]....
        /*0d78*/ 	.word	0x0001d910


	//   ....[137]....
        /*0d7c*/ 	.word	0x0001d920


	//   ....[138]....
        /*0d80*/ 	.word	0x0001dab0


	//   ....[139]....
        /*0d84*/ 	.word	0x0001dac0


	//   ....[140]....
        /*0d88*/ 	.word	0x0001dc50


	//   ....[141]....
        /*0d8c*/ 	.word	0x0001dc60


	//   ....[142]....
        /*0d90*/ 	.word	0x0001ddf0


	//   ....[143]....
        /*0d94*/ 	.word	0x0001de00


	//   ....[144]....
        /*0d98*/ 	.word	0x0001dfe0


	//   ....[145]....
        /*0d9c*/ 	.word	0x0001e190


	//   ....[146]....
        /*0da0*/ 	.word	0x0001e1c0


	//   ....[147]....
        /*0da4*/ 	.word	0x0001e1f0


	//   ....[148]....
        /*0da8*/ 	.word	0x0001e220


	//   ....[149]....
        /*0dac*/ 	.word	0x0001e250


	//   ....[150]....
        /*0db0*/ 	.word	0x0001e280


	//   ....[151]....
        /*0db4*/ 	.word	0x0001e3f0


	//   ....[152]....
        /*0db8*/ 	.word	0x0001e420


	//   ....[153]....
        /*0dbc*/ 	.word	0x0001e450


	//   ....[154]....
        /*0dc0*/ 	.word	0x0001e480


	//   ....[155]....
        /*0dc4*/ 	.word	0x0001e4b0


	//   ....[156]....
        /*0dc8*/ 	.word	0x0001e4e0


	//   ....[157]....
        /*0dcc*/ 	.word	0x0001e570


	//   ....[158]....
        /*0dd0*/ 	.word	0x0001e5a0


	//   ....[159]....
        /*0dd4*/ 	.word	0x0001e620


	//   ....[160]....
        /*0dd8*/ 	.word	0x0001f2f0


	//   ....[161]....
        /*0ddc*/ 	.word	0x00020f70


	//   ....[162]....
        /*0de0*/ 	.word	0x00020fa0


	//   ....[163]....
        /*0de4*/ 	.word	0x000210c0


	//   ....[164]....
        /*0de8*/ 	.word	0x000210d0


	//   ....[165]....
        /*0dec*/ 	.word	0x00021140


	//   ....[166]....
        /*0df0*/ 	.word	0x00021150


	//   ....[167]....
        /*0df4*/ 	.word	0x000211c0


	//   ....[168]....
        /*0df8*/ 	.word	0x000211d0


	//   ....[169]....
        /*0dfc*/ 	.word	0x00021240


	//   ....[170]....
        /*0e00*/ 	.word	0x00021250


	//   ....[171]....
        /*0e04*/ 	.word	0x000212c0


	//   ....[172]....
        /*0e08*/ 	.word	0x000212d0


	//   ....[173]....
        /*0e0c*/ 	.word	0x00021340


	//   ....[174]....
        /*0e10*/ 	.word	0x00021350


	//   ....[175]....
        /*0e14*/ 	.word	0x00021360


	//   ....[176]....
        /*0e18*/ 	.word	0x00021370


	//   ....[177]....
        /*0e1c*/ 	.word	0x00021770


	//   ....[178]....
        /*0e20*/ 	.word	0x000217a0


	//   ....[179]....
        /*0e24*/ 	.word	0x000218c0


	//   ....[180]....
        /*0e28*/ 	.word	0x000218d0


	//   ....[181]....
        /*0e2c*/ 	.word	0x00021960


	//   ....[182]....
        /*0e30*/ 	.word	0x00021970


	//   ....[183]....
        /*0e34*/ 	.word	0x00021a00


	//   ....[184]....
        /*0e38*/ 	.word	0x00021a10


	//   ....[185]....
        /*0e3c*/ 	.word	0x00021a90


	//   ....[186]....
        /*0e40*/ 	.word	0x00021aa0


	//   ....[187]....
        /*0e44*/ 	.word	0x00021b20


	//   ....[188]....
        /*0e48*/ 	.word	0x00021b30


	//   ....[189]....
        /*0e4c*/ 	.word	0x00021bb0


	//   ....[190]....
        /*0e50*/ 	.word	0x00021bc0


	//   ....[191]....
        /*0e54*/ 	.word	0x00021bd0


	//   ....[192]....
        /*0e58*/ 	.word	0x00021be0


	//   ....[193]....
        /*0e5c*/ 	.word	0x00022370


	//   ....[194]....
        /*0e60*/ 	.word	0x000223a0


	//   ....[195]....
        /*0e64*/ 	.word	0x00022450


	//   ....[196]....
        /*0e68*/ 	.word	0x00022470


	//   ....[197]....
        /*0e6c*/ 	.word	0x00022500


	//   ....[198]....
        /*0e70*/ 	.word	0x00022520


	//   ....[199]....
        /*0e74*/ 	.word	0x000225b0


	//   ....[200]....
        /*0e78*/ 	.word	0x000225d0


	//   ....[201]....
        /*0e7c*/ 	.word	0x00022660


	//   ....[202]....
        /*0e80*/ 	.word	0x00022680


	//   ....[203]....
        /*0e84*/ 	.word	0x00022710


	//   ....[204]....
        /*0e88*/ 	.word	0x00022730


	//   ....[205]....
        /*0e8c*/ 	.word	0x000227c0


	//   ....[206]....
        /*0e90*/ 	.word	0x000227e0


	//   ....[207]....
        /*0e94*/ 	.word	0x000227f0


	//   ....[208]....
        /*0e98*/ 	.word	0x00022800


	//   ....[209]....
        /*0e9c*/ 	.word	0x00022f70


	//   ....[210]....
        /*0ea0*/ 	.word	0x00022f90


	//   ....[211]....
        /*0ea4*/ 	.word	0x00022ff0


	//   ....[212]....
        /*0ea8*/ 	.word	0x00023000


	//   ....[213]....
        /*0eac*/ 	.word	0x00023050


	//   ....[214]....
        /*0eb0*/ 	.word	0x00023060


	//   ....[215]....
        /*0eb4*/ 	.word	0x000230b0


	//   ....[216]....
        /*0eb8*/ 	.word	0x000230c0


	//   ....[217]....
        /*0ebc*/ 	.word	0x00023110


	//   ....[218]....
        /*0ec0*/ 	.word	0x00023120


	//   ....[219]....
        /*0ec4*/ 	.word	0x00023170


	//   ....[220]....
        /*0ec8*/ 	.word	0x00023180


	//   ....[221]....
        /*0ecc*/ 	.word	0x000231d0


	//   ....[222]....
        /*0ed0*/ 	.word	0x000231e0


	//   ....[223]....
        /*0ed4*/ 	.word	0x000231f0


	//   ....[224]....
        /*0ed8*/ 	.word	0x00023240


	//   ....[225]....
        /*0edc*/ 	.word	0x00023570


	//   ....[226]....
        /*0ee0*/ 	.word	0x00023580


	//   ....[227]....
        /*0ee4*/ 	.word	0x000235e0


	//   ....[228]....
        /*0ee8*/ 	.word	0x000235f0


	//   ....[229]....
        /*0eec*/ 	.word	0x00023640


	//   ....[230]....
        /*0ef0*/ 	.word	0x00023650


	//   ....[231]....
        /*0ef4*/ 	.word	0x000236a0


	//   ....[232]....
        /*0ef8*/ 	.word	0x000236b0


	//   ....[233]....
        /*0efc*/ 	.word	0x00023700


	//   ....[234]....
        /*0f00*/ 	.word	0x00023710


	//   ....[235]....
        /*0f04*/ 	.word	0x00023760


	//   ....[236]....
        /*0f08*/ 	.word	0x00023770


	//   ....[237]....
        /*0f0c*/ 	.word	0x000237c0


	//   ....[238]....
        /*0f10*/ 	.word	0x000237d0


	//   ....[239]....
        /*0f14*/ 	.word	0x000237e0


	//   ....[240]....
        /*0f18*/ 	.word	0x00023830


	//   ....[241]....
        /*0f1c*/ 	.word	0x000252d0


	//   ....[242]....
        /*0f20*/ 	.word	0x00025300


	//   ....[243]....
        /*0f24*/ 	.word	0x00025340


	//   ....[244]....
        /*0f28*/ 	.word	0x00025370


	//   ....[245]....
        /*0f2c*/ 	.word	0x000253a0


	//   ....[246]....
        /*0f30*/ 	.word	0x000253d0


	//   ....[247]....
        /*0f34*/ 	.word	0x00025400


	//   ....[248]....
        /*0f38*/ 	.word	0x00025430


	//   ....[249]....
        /*0f3c*/ 	.word	0x000255b0


	//   ....[250]....
        /*0f40*/ 	.word	0x000255e0


	//   ....[251]....
        /*0f44*/ 	.word	0x00025610


	//   ....[252]....
        /*0f48*/ 	.word	0x00025640


	//   ....[253]....
        /*0f4c*/ 	.word	0x00025670


	//   ....[254]....
        /*0f50*/ 	.word	0x000256a0


	//   ....[255]....
        /*0f54*/ 	.word	0x00025760


	//   ....[0]....
        /*0f58*/ 	.word	0x00025780


	//   ....[1]....
        /*0f5c*/ 	.word	0x000257f0


	//   ....[2]....
        /*0f60*/ 	.word	0x00025c80


	//   ....[3]....
        /*0f64*/ 	.word	0x00026040


	//   ....[4]....
        /*0f68*/ 	.word	0x000260d0


	//   ....[5]....
        /*0f6c*/ 	.word	0x00026170


	//   ....[6]....
        /*0f70*/ 	.word	0x00026200


	//   ....[7]....
        /*0f74*/ 	.word	0x000262a0


	//   ....[8]....
        /*0f78*/ 	.word	0x00026330


	//   ....[9]....
        /*0f7c*/ 	.word	0x000263d0


	//   ....[10]....
        /*0f80*/ 	.word	0x00026460


	//   ....[11]....
        /*0f84*/ 	.word	0x00026550


	//   ....[12]....
        /*0f88*/ 	.word	0x000265e0


	//   ....[13]....
        /*0f8c*/ 	.word	0x00026680


	//   ....[14]....
        /*0f90*/ 	.word	0x00026710


	//   ....[15]....
        /*0f94*/ 	.word	0x000267b0


	//   ....[16]....
        /*0f98*/ 	.word	0x00026840


	//   ....[17]....
        /*0f9c*/ 	.word	0x000268e0


	//   ....[18]....
        /*0fa0*/ 	.word	0x00026970


	//   ....[19]....
        /*0fa4*/ 	.word	0x00026a60


	//   ....[20]....
        /*0fa8*/ 	.word	0x00026af0


	//   ....[21]....
        /*0fac*/ 	.word	0x00026b80


	//   ....[22]....
        /*0fb0*/ 	.word	0x00026c10


	//   ....[23]....
        /*0fb4*/ 	.word	0x00026ca0


	//   ....[24]....
        /*0fb8*/ 	.word	0x00026d30


	//   ....[25]....
        /*0fbc*/ 	.word	0x00026dc0


	//   ....[26]....
        /*0fc0*/ 	.word	0x00026e50


	//   ....[27]....
        /*0fc4*/ 	.word	0x00026f20


	//   ....[28]....
        /*0fc8*/ 	.word	0x00026fc0


	//   ....[29]....
        /*0fcc*/ 	.word	0x00027050


	//   ....[30]....
        /*0fd0*/ 	.word	0x000270a0


	//   ....[31]....
        /*0fd4*/ 	.word	0x000270f0


	//   ....[32]....
        /*0fd8*/ 	.word	0x000271d0


	//   ....[33]....
        /*0fdc*/ 	.word	0x00027260


	//   ....[34]....
        /*0fe0*/ 	.word	0x000272b0


	//   ....[35]....
        /*0fe4*/ 	.word	0x00027300


	//   ....[36]....
        /*0fe8*/ 	.word	0x00027600


	//   ....[37]....
        /*0fec*/ 	.word	0x00027720


	//   ....[38]....
        /*0ff0*/ 	.word	0x00027840


	//   ....[39]....
        /*0ff4*/ 	.word	0x00027960


	//   ....[40]....
        /*0ff8*/ 	.word	0x00027a80


	//   ....[41]....
        /*0ffc*/ 	.word	0x00027af0


	//   ....[42]....
        /*1000*/ 	.word	0x00027b50


	//   ....[43]....
        /*1004*/ 	.word	0x00027bb0


	//   ....[44]....
        /*1008*/ 	.word	0x00027c10


	//   ....[45]....
        /*100c*/ 	.word	0x00027c90


	//   ....[46]....
        /*1010*/ 	.word	0x00027cf0


	//   ....[47]....
        /*1014*/ 	.word	0x00027d60


	//   ....[48]....
        /*1018*/ 	.word	0x00027dc0


	//   ....[49]....
        /*101c*/ 	.word	0x00027e30


	//   ....[50]....
        /*1020*/ 	.word	0x00027e90


	//   ....[51]....
        /*1024*/ 	.word	0x00027f00


	//   ....[52]....
        /*1028*/ 	.word	0x00027f60


	//   ....[53]....
        /*102c*/ 	.word	0x00027fe0


	//   ....[54]....
        /*1030*/ 	.word	0x00028040


	//   ....[55]....
        /*1034*/ 	.word	0x000280d0


	//   ....[56]....
        /*1038*/ 	.word	0x00028130


	//   ....[57]....
        /*103c*/ 	.word	0x00028190


	//   ....[58]....
        /*1040*/ 	.word	0x000281f0


	//   ....[59]....
        /*1044*/ 	.word	0x00028260


	//   ....[60]....
        /*1048*/ 	.word	0x000282c0


	//   ....[61]....
        /*104c*/ 	.word	0x00028330


	//   ....[62]....
        /*1050*/ 	.word	0x00028390


	//   ....[63]....
        /*1054*/ 	.word	0x00028400


	//   ....[64]....
        /*1058*/ 	.word	0x00028460


	//   ....[65]....
        /*105c*/ 	.word	0x000284d0


	//   ....[66]....
        /*1060*/ 	.word	0x00028530


	//   ....[67]....
        /*1064*/ 	.word	0x000285a0


	//   ....[68]....
        /*1068*/ 	.word	0x00028600


	//   ....[69]....
        /*106c*/ 	.word	0x00028670


	//   ....[70]....
        /*1070*/ 	.word	0x000286d0


	//   ....[71]....
        /*1074*/ 	.word	0x00028730


	//   ....[72]....
        /*1078*/ 	.word	0x00028790


	//   ....[73]....
        /*107c*/ 	.word	0x000287f0


	//   ....[74]....
        /*1080*/ 	.word	0x00028850


	//   ....[75]....
        /*1084*/ 	.word	0x000288b0


	//   ....[76]....
        /*1088*/ 	.word	0x00028910


	//   ....[77]....
        /*108c*/ 	.word	0x00028980


	//   ....[78]....
        /*1090*/ 	.word	0x000289e0


	//   ....[79]....
        /*1094*/ 	.word	0x00028a60


	//   ....[80]....
        /*1098*/ 	.word	0x00028ac0


	//   ....[81]....
        /*109c*/ 	.word	0x00028b20


	//   ....[82]....
        /*10a0*/ 	.word	0x00028b80


	//   ....[83]....
        /*10a4*/ 	.word	0x00028c00


	//   ....[84]....
        /*10a8*/ 	.word	0x00028c60


	//   ....[85]....
        /*10ac*/ 	.word	0x00028cc0


	//   ....[86]....
        /*10b0*/ 	.word	0x00028d20


	//   ....[87]....
        /*10b4*/ 	.word	0x00028d80


	//   ....[88]....
        /*10b8*/ 	.word	0x00028de0


	//   ....[89]....
        /*10bc*/ 	.word	0x00028e40


	//   ....[90]....
        /*10c0*/ 	.word	0x00028ea0


	//   ....[91]....
        /*10c4*/ 	.word	0x00028f00


	//   ....[92]....
        /*10c8*/ 	.word	0x00028f60


	//   ....[93]....
        /*10cc*/ 	.word	0x00028fc0


	//   ....[94]....
        /*10d0*/ 	.word	0x00029020


	//   ....[95]....
        /*10d4*/ 	.word	0x00029080


	//   ....[96]....
        /*10d8*/ 	.word	0x000290e0


	//   ....[97]....
        /*10dc*/ 	.word	0x00029140


	//   ....[98]....
        /*10e0*/ 	.word	0x000291f0


	//   ....[99]....
        /*10e4*/ 	.word	0x000292a0


	//   ....[100]....
        /*10e8*/ 	.word	0x00029510


	//   ....[101]....
        /*10ec*/ 	.word	0x00029560


	//   ....[102]....
        /*10f0*/ 	.word	0x000295f0


	//   ....[103]....
        /*10f4*/ 	.word	0x00029680


	//   ....[104]....
        /*10f8*/ 	.word	0x00029710


	//   ....[105]....
        /*10fc*/ 	.word	0x000297a0


	//   ....[106]....
        /*1100*/ 	.word	0x00029830


	//   ....[107]....
        /*1104*/ 	.word	0x000298c0


	//   ....[108]....
        /*1108*/ 	.word	0x00029980


	//   ....[109]....
        /*110c*/ 	.word	0x00029c60


	//   ....[110]....
        /*1110*/ 	.word	0x00029d50


	//   ....[111]....
        /*1114*/ 	.word	0x00029e00


	//   ....[112]....
        /*1118*/ 	.word	0x00029f40


	//   ....[113]....
        /*111c*/ 	.word	0x00029ff0


	//   ....[114]....
        /*1120*/ 	.word	0x0002a050


	//   ....[115]....
        /*1124*/ 	.word	0x0002a130


	//   ....[116]....
        /*1128*/ 	.word	0x0002a190


	//   ....[117]....
        /*112c*/ 	.word	0x0002a270


	//   ....[118]....
        /*1130*/ 	.word	0x0002a2d0


	//   ....[119]....
        /*1134*/ 	.word	0x0002a3b0


	//   ....[120]....
        /*1138*/ 	.word	0x0002a410


	//   ....[121]....
        /*113c*/ 	.word	0x0002a4f0


	//   ....[122]....
        /*1140*/ 	.word	0x0002a550


	//   ....[123]....
        /*1144*/ 	.word	0x0002a630


	//   ....[124]....
        /*1148*/ 	.word	0x0002a690


	//   ....[125]....
        /*114c*/ 	.word	0x0002a760


	//   ....[126]....
        /*1150*/ 	.word	0x0002a8f0


	//   ....[127]....
        /*1154*/ 	.word	0x0002a980


	//   ....[128]....
        /*1158*/ 	.word	0x0002aaa0


	//   ....[129]....
        /*115c*/ 	.word	0x0002aaf0


	//   ....[130]....
        /*1160*/ 	.word	0x0002ac10


	//   ....[131]....
        /*1164*/ 	.word	0x0002ac60


	//   ....[132]....
        /*1168*/ 	.word	0x0002ad80


	//   ....[133]....
        /*116c*/ 	.word	0x0002add0


	//   ....[134]....
        /*1170*/ 	.word	0x0002aed0


	//   ....[135]....
        /*1174*/ 	.word	0x0002af70


	//   ....[136]....
        /*1178*/ 	.word	0x0002afd0


	//   ....[137]....
        /*117c*/ 	.word	0x0002b0c0


	//   ....[138]....
        /*1180*/ 	.word	0x0002b120


	//   ....[139]....
        /*1184*/ 	.word	0x0002b210


	//   ....[140]....
        /*1188*/ 	.word	0x0002b270


	//   ....[141]....
        /*118c*/ 	.word	0x0002b310


	//   ....[142]....
        /*1190*/ 	.word	0x0002b420


	//   ....[143]....
        /*1194*/ 	.word	0x0002b480


	//   ....[144]....
        /*1198*/ 	.word	0x0002b4e0


	//   ....[145]....
        /*119c*/ 	.word	0x0002b5f0


	//   ....[146]....
        /*11a0*/ 	.word	0x0002b650


	//   ....[147]....
        /*11a4*/ 	.word	0x0002b760


	//   ....[148]....
        /*11a8*/ 	.word	0x0002b7c0


	//   ....[149]....
        /*11ac*/ 	.word	0x0002b8d0


	//   ....[150]....
        /*11b0*/ 	.word	0x0002b930


	//   ....[151]....
        /*11b4*/ 	.word	0x0002ba40


	//   ....[152]....
        /*11b8*/ 	.word	0x0002baa0


	//   ....[153]....
        /*11bc*/ 	.word	0x0002bbb0


	//   ....[154]....
        /*11c0*/ 	.word	0x0002bc10


	//   ....[155]....
        /*11c4*/ 	.word	0x0002bd10


	//   ....[156]....
        /*11c8*/ 	.word	0x0002bd70


	//   ....[157]....
        /*11cc*/ 	.word	0x0002be10


	//   ....[158]....
        /*11d0*/ 	.word	0x0002bfa0


	//   ....[159]....
        /*11d4*/ 	.word	0x0002c040


	//   ....[160]....
        /*11d8*/ 	.word	0x0002c0a0


	//   ....[161]....
        /*11dc*/ 	.word	0x0002c160


	//   ....[162]....
        /*11e0*/ 	.word	0x0002c1c0


	//   ....[163]....
        /*11e4*/ 	.word	0x0002c280


	//   ....[164]....
        /*11e8*/ 	.word	0x0002c2e0


	//   ....[165]....
        /*11ec*/ 	.word	0x0002c3a0


	//   ....[166]....
        /*11f0*/ 	.word	0x0002c400


	//   ....[167]....
        /*11f4*/ 	.word	0x0002c4c0


	//   ....[168]....
        /*11f8*/ 	.word	0x0002c520


	//   ....[169]....
        /*11fc*/ 	.word	0x0002c5e0


	//   ....[170]....
        /*1200*/ 	.word	0x0002c640


	//   ....[171]....
        /*1204*/ 	.word	0x0002c700


	//   ....[172]....
        /*1208*/ 	.word	0x0002c760


	//   ....[173]....
        /*120c*/ 	.word	0x0002c820


	//   ....[174]....
        /*1210*/ 	.word	0x0002c910


	//   ....[175]....
        /*1214*/ 	.word	0x0002c9a0


	//   ....[176]....
        /*1218*/ 	.word	0x0002ca00


	//   ....[177]....
        /*121c*/ 	.word	0x0002cac0


	//   ....[178]....
        /*1220*/ 	.word	0x0002cb20


	//   ....[179]....
        /*1224*/ 	.word	0x0002cbe0


	//   ....[180]....
        /*1228*/ 	.word	0x0002cc40


	//   ....[181]....
        /*122c*/ 	.word	0x0002cd00


	//   ....[182]....
        /*1230*/ 	.word	0x0002cd60


	//   ....[183]....
        /*1234*/ 	.word	0x0002ce20


	//   ....[184]....
        /*1238*/ 	.word	0x0002ce80


	//   ....[185]....
        /*123c*/ 	.word	0x0002cf40


	//   ....[186]....
        /*1240*/ 	.word	0x0002cfa0


	//   ....[187]....
        /*1244*/ 	.word	0x0002d060


	//   ....[188]....
        /*1248*/ 	.word	0x0002d0c0


	//   ....[189]....
        /*124c*/ 	.word	0x0002d180


	//   ....[190]....
        /*1250*/ 	.word	0x0002d360


	//   ....[191]....
        /*1254*/ 	.word	0x0002d400


	//   ....[192]....
        /*1258*/ 	.word	0x0002d520


	//   ....[193]....
        /*125c*/ 	.word	0x0002d590


	//   ....[194]....
        /*1260*/ 	.word	0x0002d600


	//   ....[195]....
        /*1264*/ 	.word	0x0002d670


	//   ....[196]....
        /*1268*/ 	.word	0x0002d6e0


	//   ....[197]....
        /*126c*/ 	.word	0x0002d760


	//   ....[198]....
        /*1270*/ 	.word	0x0002d7f0


	//   ....[199]....
        /*1274*/ 	.word	0x0002d880


	//   ....[200]....
        /*1278*/ 	.word	0x0002d8f0


	//   ....[201]....
        /*127c*/ 	.word	0x0002d960


	//   ....[202]....
        /*1280*/ 	.word	0x0002d9d0


	//   ....[203]....
        /*1284*/ 	.word	0x0002da50


	//   ....[204]....
        /*1288*/ 	.word	0x0002dac0


	//   ....[205]....
        /*128c*/ 	.word	0x0002db60


	//   ....[206]....
        /*1290*/ 	.word	0x0002dbf0


	//   ....[207]....
        /*1294*/ 	.word	0x0002dd10


	//----- nvinfo : EIATTR_REG_RECONFIG
	.align		4
.L_398:
        /*1298*/ 	.byte	0x01, 0x54
	.zero		2


	//----- nvinfo : EIATTR_SYSCALL_OFFSETS
	.align		4
        /*129c*/ 	.byte	0x04, 0x46
        /*129e*/ 	.short	(.L_400 - .L_399)


	//   ....[0]....
.L_399:
        /*12a0*/ 	.word	0x000017c0


	//   ....[1]....
        /*12a4*/ 	.word	0x00001910


	//   ....[2]....
        /*12a8*/ 	.word	0x0000c740


	//   ....[3]....
        /*12ac*/ 	.word	0x0000ccf0


	//   ....[4]....
        /*12b0*/ 	.word	0x00020540


	//   ....[5]....
        /*12b4*/ 	.word	0x000206b0


	//   ....[6]....
        /*12b8*/ 	.word	0x00020800


	//   ....[7]....
        /*12bc*/ 	.word	0x00020940


	//   ....[8]....
        /*12c0*/ 	.word	0x00021ff0


	//----- nvinfo : EIATTR_MBARRIER_INSTR_OFFSETS
	.align		4
.L_400:
        /*12c4*/ 	.byte	0x04, 0x39
        /*12c6*/ 	.short	(.L_402 - .L_401)


	//   ....[0]....
.L_401:
        /*12c8*/ 	.word	0x00000270
        /*12cc*/ 	.word	0x000000ff
        /*12d0*/ 	.word	0x00038800
        /*12d4*/ 	.short	0x0100
        /*12d6*/ 	.byte	0x08
	.zero		1


	//   ....[1]....
        /*12d8*/ 	.word	0x00000280
        /*12dc*/ 	.word	0x000000ff
        /*12e0*/ 	.word	0x00038820
        /*12e4*/ 	.short	0x0100
        /*12e6*/ 	.byte	0x08
	.zero		1


	//   ....[2]....
        /*12e8*/ 	.word	0x00000370
        /*12ec*/ 	.word	0x000000ff
        /*12f0*/ 	.word	0x00038830
        /*12f4*/ 	.short	0x0100
        /*12f6*/ 	.byte	0x08
	.zero		1


	//   ....[3]....
        /*12f8*/ 	.word	0x00000380
        /*12fc*/ 	.word	0x000000ff
        /*1300*/ 	.word	0x00038840
        /*1304*/ 	.short	0x0100
        /*1306*/ 	.byte	0x08
	.zero		1


	//   ....[4]....
        /*1308*/ 	.word	0x00000390
        /*130c*/ 	.word	0x000000ff
        /*1310*/ 	.word	0x00038838
        /*1314*/ 	.short	0x0100
        /*1316*/ 	.byte	0x08
	.zero		1


	//   ....[5]....
        /*1318*/ 	.word	0x000003a0
        /*131c*/ 	.word	0x000000ff
        /*1320*/ 	.word	0x00038848
        /*1324*/ 	.short	0x0100
        /*1326*/ 	.byte	0x08
	.zero		1


	//   ....[6]....
        /*1328*/ 	.word	0x000004d0
        /*132c*/ 	.word	0x000000ff
        /*1330*/ 	.word	0x00038850
        /*1334*/ 	.short	0x0100
        /*1336*/ 	.byte	0x08
	.zero		1


	//   ....[7]....
        /*1338*/ 	.word	0x000004e0
        /*133c*/ 	.word	0x000000ff
        /*1340*/ 	.word	0x00038860
        /*1344*/ 	.short	0x0100
        /*1346*/ 	.byte	0x08
	.zero		1


	//   ....[8]....
        /*1348*/ 	.word	0x000004f0
        /*134c*/ 	.word	0x000000ff
        /*1350*/ 	.word	0x00038858
        /*1354*/ 	.short	0x0100
        /*1356*/ 	.byte	0x08
	.zero		1


	//   ....[9]....
        /*1358*/ 	.word	0x00000500
        /*135c*/ 	.word	0x000000ff
        /*1360*/ 	.word	0x00038868
        /*1364*/ 	.short	0x0100
        /*1366*/ 	.byte	0x08
	.zero		1


	//   ....[10]....
        /*1368*/ 	.word	0x000005f0
        /*136c*/ 	.word	0x000000ff
        /*1370*/ 	.word	0x00038870
        /*1374*/ 	.short	0x0100
        /*1376*/ 	.byte	0x06
	.zero		1


	//   ....[11]....
        /*1378*/ 	.word	0x00000600
        /*137c*/ 	.word	0x000000ff
        /*1380*/ 	.word	0x00038880
        /*1384*/ 	.short	0x0100
        /*1386*/ 	.byte	0x06
	.zero		1


	//   ....[12]....
        /*1388*/ 	.word	0x00000610
        /*138c*/ 	.word	0x000000ff
        /*1390*/ 	.word	0x00038878
        /*1394*/ 	.short	0x0100
        /*1396*/ 	.byte	0x06
	.zero		1


	//   ....[13]....
        /*1398*/ 	.word	0x00000620
        /*139c*/ 	.word	0x000000ff
        /*13a0*/ 	.word	0x00038888
        /*13a4*/ 	.short	0x0100
        /*13a6*/ 	.byte	0x06
	.zero		1


	//   ....[14]....
        /*13a8*/ 	.word	0x00000750
        /*13ac*/ 	.word	0x000000ff
        /*13b0*/ 	.word	0x00038890
        /*13b4*/ 	.short	0x0100
        /*13b6*/ 	.byte	0x08
	.zero		1


	//   ....[15]....
        /*13b8*/ 	.word	0x00000760
        /*13bc*/ 	.word	0x000000ff
        /*13c0*/ 	.word	0x000388a0
        /*13c4*/ 	.short	0x0100
        /*13c6*/ 	.byte	0x08
	.zero		1


	//   ....[16]....
        /*13c8*/ 	.word	0x00000770
        /*13cc*/ 	.word	0x000000ff
        /*13d0*/ 	.word	0x00038898
        /*13d4*/ 	.short	0x0100
        /*13d6*/ 	.byte	0x08
	.zero		1


	//   ....[17]....
        /*13d8*/ 	.word	0x00000780
        /*13dc*/ 	.word	0x000000ff
        /*13e0*/ 	.word	0x000388a8
        /*13e4*/ 	.short	0x0100
        /*13e6*/ 	.byte	0x08
	.zero		1


	//   ....[18]....
        /*13e8*/ 	.word	0x000008c0
        /*13ec*/ 	.word	0x000000ff
        /*13f0*/ 	.word	0x000388b0
        /*13f4*/ 	.short	0x0100
        /*13f6*/ 	.byte	0x08
	.zero		1


	//   ....[19]....
        /*13f8*/ 	.word	0x000008d0
        /*13fc*/ 	.word	0x000000ff
        /*1400*/ 	.word	0x000388c0
        /*1404*/ 	.short	0x0100
        /*1406*/ 	.byte	0x08
	.zero		1


	//   ....[20]....
        /*1408*/ 	.word	0x000008e0
        /*140c*/ 	.word	0x000000ff
        /*1410*/ 	.word	0x000388b8
        /*1414*/ 	.short	0x0100
        /*1416*/ 	.byte	0x08
	.zero		1


	//   ....[21]....
        /*1418*/ 	.word	0x000008f0
        /*141c*/ 	.word	0x000000ff
        /*1420*/ 	.word	0x000388c8
        /*1424*/ 	.short	0x0100
        /*1426*/ 	.byte	0x08
	.zero		1


	//   ....[22]....
        /*1428*/ 	.word	0x00002d30
        /*142c*/ 	.word	0x00000050
        /*1430*/ 	.word	0x00038890
        /*1434*/ 	.short	0x010a
        /*1436*/ 	.byte	0x3f
	.zero		1


	//   ....[23]....
        /*1438*/ 	.word	0x000070c0
        /*143c*/ 	.word	0x00000050
        /*1440*/ 	.word	0x00038890
        /*1444*/ 	.short	0x010a
        /*1446*/ 	.byte	0x3f
	.zero		1


	//   ....[24]....
        /*1448*/ 	.word	0x0000b210
        /*144c*/ 	.word	0x00000050
        /*1450*/ 	.word	0x00038890
        /*1454*/ 	.short	0x010a
        /*1456*/ 	.byte	0x3f
	.zero		1


	//   ....[25]....
        /*1458*/ 	.word	0x0000b910
        /*145c*/ 	.word	0x0000000b
        /*1460*/ 	.word	0x00000000
        /*1464*/ 	.short	0x0101
        /*1466*/ 	.byte	0x3f
	.zero		1


	//   ....[26]....
        /*1468*/ 	.word	0x0000b950
        /*146c*/ 	.word	0x00000050
        /*1470*/ 	.word	0x000388b0
        /*1474*/ 	.short	0x010a
        /*1476*/ 	.byte	0x3f
	.zero		1


	//   ....[27]....
        /*1478*/ 	.word	0x0000bf70
        /*147c*/ 	.word	0x00000050
        /*1480*/ 	.word	0x00000000
        /*1484*/ 	.short	0x0101
        /*1486*/ 	.byte	0x3f
	.zero		1


	//   ....[28]....
        /*1488*/ 	.word	0x0000ca60
        /*148c*/ 	.word	0x00000017
        /*1490*/ 	.word	0x00038800
        /*1494*/ 	.short	0x010a
        /*1496*/ 	.byte	0x3f
	.zero		1


	//   ....[29]....
        /*1498*/ 	.word	0x0000cab0
        /*149c*/ 	.word	0x00000017
        /*14a0*/ 	.word	0x00038800
        /*14a4*/ 	.short	0x010a
        /*14a6*/ 	.byte	0x3f
	.zero		1


	//   ....[30]....
        /*14a8*/ 	.word	0x0000cfe0
        /*14ac*/ 	.word	0x00000017
        /*14b0*/ 	.word	0x00038800
        /*14b4*/ 	.short	0x010a
        /*14b6*/ 	.byte	0x3f
	.zero		1


	//   ....[31]....
        /*14b8*/ 	.word	0x00010630
        /*14bc*/ 	.word	0x00000017
        /*14c0*/ 	.word	0x00038800
        /*14c4*/ 	.short	0x010a
        /*14c6*/ 	.byte	0x3f
	.zero		1


	//   ....[32]....
        /*14c8*/ 	.word	0x00013d00
        /*14cc*/ 	.word	0x00000000
        /*14d0*/ 	.word	0x00038830
        /*14d4*/ 	.short	0x010a
        /*14d6*/ 	.byte	0x3f
	.zero		1


	//   ....[33]....
        /*14d8*/ 	.word	0x00013d40
        /*14dc*/ 	.word	0x00000000
        /*14e0*/ 	.word	0x00038830
        /*14e4*/ 	.short	0x010a
        /*14e6*/ 	.byte	0x3f
	.zero		1


	//   ....[34]....
        /*14e8*/ 	.word	0x000160e0
        /*14ec*/ 	.word	0x00000004
        /*14f0*/ 	.word	0x00000000
        /*14f4*/ 	.short	0x0101
        /*14f6*/ 	.byte	0x3f
	.zero		1


	//   ....[35]....
        /*14f8*/ 	.word	0x00016570
        /*14fc*/ 	.word	0x00000000
        /*1500*/ 	.word	0x00038850
        /*1504*/ 	.short	0x010a
        /*1506*/ 	.byte	0x3f
	.zero		1


	//   ....[36]....
        /*1508*/ 	.word	0x000165c0
        /*150c*/ 	.word	0x00000000
        /*1510*/ 	.word	0x00038850
        /*1514*/ 	.short	0x010a
        /*1516*/ 	.byte	0x3f
	.zero		1


	//   ....[37]....
        /*1518*/ 	.word	0x000168c0
        /*151c*/ 	.word	0x00000000
        /*1520*/ 	.word	0x00000000
        /*1524*/ 	.short	0x0101
        /*1526*/ 	.byte	0x3f
	.zero		1


	//   ....[38]....
        /*1528*/ 	.word	0x000169e0
        /*152c*/ 	.word	0x00000005
        /*1530*/ 	.word	0x00038830
        /*1534*/ 	.short	0x010a
        /*1536*/ 	.byte	0x3f
	.zero		1


	//   ....[39]....
        /*1538*/ 	.word	0x00016a80
        /*153c*/ 	.word	0x00000005
        /*1540*/ 	.word	0x00038830
        /*1544*/ 	.short	0x010a
        /*1546*/ 	.byte	0x3f
	.zero		1


	//   ....[40]....
        /*1548*/ 	.word	0x00018880
        /*154c*/ 	.word	0x0000000e
        /*1550*/ 	.word	0x00000000
        /*1554*/ 	.short	0x0101
        /*1556*/ 	.byte	0x3f
	.zero		1


	//   ....[41]....
        /*1558*/ 	.word	0x000192f0
        /*155c*/ 	.word	0x00000005
        /*1560*/ 	.word	0x00038850
        /*1564*/ 	.short	0x010a
        /*1566*/ 	.byte	0x3f
	.zero		1


	//   ....[42]....
        /*1568*/ 	.word	0x00019360
        /*156c*/ 	.word	0x00000005
        /*1570*/ 	.word	0x00038850
        /*1574*/ 	.short	0x010a
        /*1576*/ 	.byte	0x3f
	.zero		1


	//   ....[43]....
        /*1578*/ 	.word	0x00019620
        /*157c*/ 	.word	0x00000005
        /*1580*/ 	.word	0x00000000
        /*1584*/ 	.short	0x0101
        /*1586*/ 	.byte	0x3f
	.zero		1


	//   ....[44]....
        /*1588*/ 	.word	0x0001cb30
        /*158c*/ 	.word	0x00000000
        /*1590*/ 	.word	0x00000000
        /*1594*/ 	.short	0x0101
        /*1596*/ 	.byte	0x3f
	.zero		1


	//   ....[45]....
        /*1598*/ 	.word	0x0001f3d0
        /*159c*/ 	.word	0x00000017
        /*15a0*/ 	.word	0x00038820
        /*15a4*/ 	.short	0x010a
        /*15a6*/ 	.byte	0x3f
	.zero		1


	//   ....[46]....
        /*15a8*/ 	.word	0x0001f460
        /*15ac*/ 	.word	0x00000008
        /*15b0*/ 	.word	0x000388a0
        /*15b4*/ 	.short	0x010a
        /*15b6*/ 	.byte	0x3f
	.zero		1


	//   ....[47]....
        /*15b8*/ 	.word	0x0001f7b0
        /*15bc*/ 	.word	0x00000008
        /*15c0*/ 	.word	0x000388c0
        /*15c4*/ 	.short	0x010a
        /*15c6*/ 	.byte	0x3f
	.zero		1


	//   ....[48]....
        /*15c8*/ 	.word	0x0001fbd0
        /*15cc*/ 	.word	0x00000008
        /*15d0*/ 	.word	0x000388a0
        /*15d4*/ 	.short	0x010a
        /*15d6*/ 	.byte	0x3f
	.zero		1


	//   ....[49]....
        /*15d8*/ 	.word	0x0001ff10
        /*15dc*/ 	.word	0x00000008
        /*15e0*/ 	.word	0x000388c0
        /*15e4*/ 	.short	0x010a
        /*15e6*/ 	.byte	0x3f
	.zero		1


	//   ....[50]....
        /*15e8*/ 	.word	0x00020d50
        /*15ec*/ 	.word	0x00000006
        /*15f0*/ 	.word	0x00038880
        /*15f4*/ 	.short	0x010a
        /*15f6*/ 	.byte	0x3f
	.zero		1


	//   ....[51]....
        /*15f8*/ 	.word	0x000214d0
        /*15fc*/ 	.word	0x00000006
        /*1600*/ 	.word	0x00038870
        /*1604*/ 	.short	0x0107
        /*1606*/ 	.byte	0x3f
	.zero		1


	//   ....[52]....
        /*1608*/ 	.word	0x00021580
        /*160c*/ 	.word	0x00000006
        /*1610*/ 	.word	0x00038870
        /*1614*/ 	.short	0x0101
        /*1616*/ 	.byte	0x3f
	.zero		1


	//   ....[53]....
        /*1618*/ 	.word	0x000215b0
        /*161c*/ 	.word	0x00000006
        /*1620*/ 	.word	0x00038840
        /*1624*/ 	.short	0x010a
        /*1626*/ 	.byte	0x3f
	.zero		1


	//   ....[54]....
        /*1628*/ 	.word	0x00021d10
        /*162c*/ 	.word	0x00000006
        /*1630*/ 	.word	0x00038830
        /*1634*/ 	.short	0x0107
        /*1636*/ 	.byte	0x3f
	.zero		1


	//   ....[55]....
        /*1638*/ 	.word	0x00021dd0
        /*163c*/ 	.word	0x00000006
        /*1640*/ 	.word	0x00038830
        /*1644*/ 	.short	0x0101
        /*1646*/ 	.byte	0x3f
	.zero		1


	//   ....[56]....
        /*1648*/ 	.word	0x00022940
        /*164c*/ 	.word	0x00000017
        /*1650*/ 	.word	0x00038800
        /*1654*/ 	.short	0x0107
        /*1656*/ 	.byte	0x3f
	.zero		1


	//   ....[57]....
        /*1658*/ 	.word	0x00022a40
        /*165c*/ 	.word	0x00000017
        /*1660*/ 	.word	0x00038800
        /*1664*/ 	.short	0x0101
        /*1666*/ 	.byte	0x3f
	.zero		1


	//   ....[58]....
        /*1668*/ 	.word	0x00022a70
        /*166c*/ 	.word	0x00000017
        /*1670*/ 	.word	0x00038820
        /*1674*/ 	.short	0x010a
        /*1676*/ 	.byte	0x3f
	.zero		1


	//   ....[59]....
        /*1678*/ 	.word	0x00022da0
        /*167c*/ 	.word	0x00000000
        /*1680*/ 	.word	0x00038880
        /*1684*/ 	.short	0x010a
        /*1686*/ 	.byte	0x3f
	.zero		1


	//   ....[60]....
        /*1688*/ 	.word	0x000232d0
        /*168c*/ 	.word	0x00000000
        /*1690*/ 	.word	0x00038870
        /*1694*/ 	.short	0x0107
        /*1696*/ 	.byte	0x3f
	.zero		1


	//   ....[61]....
        /*1698*/ 	.word	0x00023380
        /*169c*/ 	.word	0x00000000
        /*16a0*/ 	.word	0x00038870
        /*16a4*/ 	.short	0x0101
        /*16a6*/ 	.byte	0x3f
	.zero		1


	//   ....[62]....
        /*16a8*/ 	.word	0x000233b0
        /*16ac*/ 	.word	0x00000000
        /*16b0*/ 	.word	0x00038840
        /*16b4*/ 	.short	0x010a
        /*16b6*/ 	.byte	0x3f
	.zero		1


	//   ....[63]....
        /*16b8*/ 	.word	0x000238c0
        /*16bc*/ 	.word	0x00000000
        /*16c0*/ 	.word	0x00038830
        /*16c4*/ 	.short	0x0107
        /*16c6*/ 	.byte	0x3f
	.zero		1


	//   ....[64]....
        /*16c8*/ 	.word	0x00023970
        /*16cc*/ 	.word	0x00000000
        /*16d0*/ 	.word	0x00038830
        /*16d4*/ 	.short	0x0101
        /*16d6*/ 	.byte	0x3f
	.zero		1


	//   ....[65]....
        /*16d8*/ 	.word	0x00023a00
        /*16dc*/ 	.word	0x00000002
        /*16e0*/ 	.word	0x00038870
        /*16e4*/ 	.short	0x010a
        /*16e6*/ 	.byte	0x3f
	.zero		1


	//   ....[66]....
        /*16e8*/ 	.word	0x00023a80
        /*16ec*/ 	.word	0x00000002
        /*16f0*/ 	.word	0x00038860
        /*16f4*/ 	.short	0x010a
        /*16f6*/ 	.byte	0x3f
	.zero		1


	//   ....[67]....
        /*16f8*/ 	.word	0x00024410
        /*16fc*/ 	.word	0x00000002
        /*1700*/ 	.word	0x00038850
        /*1704*/ 	.short	0x0101
        /*1706*/ 	.byte	0x3f
	.zero		1


	//   ....[68]....
        /*1708*/ 	.word	0x000244a0
        /*170c*/ 	.word	0x00000002
        /*1710*/ 	.word	0x00000000
        /*1714*/ 	.short	0x0101
        /*1716*/ 	.byte	0x3f
	.zero		1


	//   ....[69]....
        /*1718*/ 	.word	0x00024660
        /*171c*/ 	.word	0x00000000
        /*1720*/ 	.word	0x00038870
        /*1724*/ 	.short	0x010a
        /*1726*/ 	.byte	0x3f
	.zero		1


	//   ....[70]....
        /*1728*/ 	.word	0x000246d0
        /*172c*/ 	.word	0x00000000
        /*1730*/ 	.word	0x00038860
        /*1734*/ 	.short	0x010a
        /*1736*/ 	.byte	0x3f
	.zero		1


	//   ....[71]....
        /*1738*/ 	.word	0x00025070
        /*173c*/ 	.word	0x00000000
        /*1740*/ 	.word	0x00038850
        /*1744*/ 	.short	0x0101
        /*1746*/ 	.byte	0x3f
	.zero		1


	//   ....[72]....
        /*1748*/ 	.word	0x00025110
        /*174c*/ 	.word	0x00000000
        /*1750*/ 	.word	0x00000000
        /*1754*/ 	.short	0x0101
        /*1756*/ 	.byte	0x3f
	.zero		1


	//   ....[73]....
        /*1758*/ 	.word	0x00025c00
        /*175c*/ 	.word	0x00000005
        /*1760*/ 	.word	0x00038820
        /*1764*/ 	.short	0x010a
        /*1766*/ 	.byte	0x3f
	.zero		1


	//   ....[74]....
        /*1768*/ 	.word	0x00025d90
        /*176c*/ 	.word	0x00000003
        /*1770*/ 	.word	0x00038840
        /*1774*/ 	.short	0x010a
        /*1776*/ 	.byte	0x3f
	.zero		1


	//   ....[75]....
        /*1778*/ 	.word	0x00025e30
        /*177c*/ 	.word	0x0000001b
        /*1780*/ 	.word	0x00038840
        /*1784*/ 	.short	0x010a
        /*1786*/ 	.byte	0x3f
	.zero		1


	//   ....[76]....
        /*1788*/ 	.word	0x00025e70
        /*178c*/ 	.word	0x00000003
        /*1790*/ 	.word	0x00038860
        /*1794*/ 	.short	0x010a
        /*1796*/ 	.byte	0x3f
	.zero		1


	//   ....[77]....
        /*1798*/ 	.word	0x00025eb0
        /*179c*/ 	.word	0x0000001b
        /*17a0*/ 	.word	0x00038860
        /*17a4*/ 	.short	0x010a
        /*17a6*/ 	.byte	0x3f
	.zero		1


	//   ....[78]....
        /*17a8*/ 	.word	0x00025ef0
        /*17ac*/ 	.word	0x00000003
        /*17b0*/ 	.word	0x00038880
        /*17b4*/ 	.short	0x010a
        /*17b6*/ 	.byte	0x3f
	.zero		1


	//   ....[79]....
        /*17b8*/ 	.word	0x00025f30
        /*17bc*/ 	.word	0x0000001b
        /*17c0*/ 	.word	0x00038880
        /*17c4*/ 	.short	0x010a
        /*17c6*/ 	.byte	0x3f
	.zero		1


	//   ....[80]....
        /*17c8*/ 	.word	0x00025f90
        /*17cc*/ 	.word	0x00000050
        /*17d0*/ 	.word	0x00038890
        /*17d4*/ 	.short	0x010a
        /*17d6*/ 	.byte	0x3f
	.zero		1


	//   ....[81]....
        /*17d8*/ 	.word	0x000264a0
        /*17dc*/ 	.word	0x00000050
        /*17e0*/ 	.word	0x00038890
        /*17e4*/ 	.short	0x010a
        /*17e6*/ 	.byte	0x3f
	.zero		1


	//   ....[82]....
        /*17e8*/ 	.word	0x000269b0
        /*17ec*/ 	.word	0x00000050
        /*17f0*/ 	.word	0x00038890
        /*17f4*/ 	.short	0x010a
        /*17f6*/ 	.byte	0x3f
	.zero		1


	//   ....[83]....
        /*17f8*/ 	.word	0x00026e80
        /*17fc*/ 	.word	0x00000050
        /*1800*/ 	.word	0x000388b0
        /*1804*/ 	.short	0x010a
        /*1806*/ 	.byte	0x3f
	.zero		1


	//   ....[84]....
        /*1808*/ 	.word	0x00027120
        /*180c*/ 	.word	0x00000017
        /*1810*/ 	.word	0x00038800
        /*1814*/ 	.short	0x010a
        /*1816*/ 	.byte	0x3f
	.zero		1


	//   ....[85]....
        /*1818*/ 	.word	0x00027330
        /*181c*/ 	.word	0x00000017
        /*1820*/ 	.word	0x00038800
        /*1824*/ 	.short	0x010a
        /*1826*/ 	.byte	0x3f
	.zero		1


	//   ....[86]....
        /*1828*/ 	.word	0x00027380
        /*182c*/ 	.word	0x00000000
        /*1830*/ 	.word	0x00038830
        /*1834*/ 	.short	0x010a
        /*1836*/ 	.byte	0x3f
	.zero		1


	//   ....[87]....
        /*1838*/ 	.word	0x000273d0
        /*183c*/ 	.word	0x00000000
        /*1840*/ 	.word	0x00038850
        /*1844*/ 	.short	0x010a
        /*1846*/ 	.byte	0x3f
	.zero		1


	//   ....[88]....
        /*1848*/ 	.word	0x00027420
        /*184c*/ 	.word	0x00000005
        /*1850*/ 	.word	0x00038830
        /*1854*/ 	.short	0x010a
        /*1856*/ 	.byte	0x3f
	.zero		1


	//   ....[89]....
        /*1858*/ 	.word	0x00027470
        /*185c*/ 	.word	0x00000005
        /*1860*/ 	.word	0x00038850
        /*1864*/ 	.short	0x010a
        /*1866*/ 	.byte	0x3f
	.zero		1


	//   ....[90]....
        /*1868*/ 	.word	0x00029a40
        /*186c*/ 	.word	0x00000017
        /*1870*/ 	.word	0x00038820
        /*1874*/ 	.short	0x010a
        /*1876*/ 	.byte	0x3f
	.zero		1


	//   ....[91]....
        /*1878*/ 	.word	0x00029a90
        /*187c*/ 	.word	0x00000008
        /*1880*/ 	.word	0x000388a0
        /*1884*/ 	.short	0x010a
        /*1886*/ 	.byte	0x3f
	.zero		1


	//   ....[92]....
        /*1888*/ 	.word	0x00029ae0
        /*188c*/ 	.word	0x00000008
        /*1890*/ 	.word	0x000388c0
        /*1894*/ 	.short	0x010a
        /*1896*/ 	.byte	0x3f
	.zero		1


	//   ....[93]....
        /*1898*/ 	.word	0x00029b30
        /*189c*/ 	.word	0x00000008
        /*18a0*/ 	.word	0x000388a0
        /*18a4*/ 	.short	0x010a
        /*18a6*/ 	.byte	0x3f
	.zero		1


	//   ....[94]....
        /*18a8*/ 	.word	0x00029b80
        /*18ac*/ 	.word	0x00000008
        /*18b0*/ 	.word	0x000388c0
        /*18b4*/ 	.short	0x010a
        /*18b6*/ 	.byte	0x3f
	.zero		1


	//   ....[95]....
        /*18b8*/ 	.word	0x00029ca0
        /*18bc*/ 	.word	0x00000006
        /*18c0*/ 	.word	0x00038880
        /*18c4*/ 	.short	0x010a
        /*18c6*/ 	.byte	0x3f
	.zero		1


	//   ....[96]....
        /*18c8*/ 	.word	0x0002a840
        /*18cc*/ 	.word	0x00000006
        /*18d0*/ 	.word	0x00038840
        /*18d4*/ 	.short	0x010a
        /*18d6*/ 	.byte	0x3f
	.zero		1


	//   ....[97]....
        /*18d8*/ 	.word	0x0002bea0
        /*18dc*/ 	.word	0x00000017
        /*18e0*/ 	.word	0x00038820
        /*18e4*/ 	.short	0x010a
        /*18e6*/ 	.byte	0x3f
	.zero		1


	//   ....[98]....
        /*18e8*/ 	.word	0x0002bef0
        /*18ec*/ 	.word	0x00000000
        /*18f0*/ 	.word	0x00038880
        /*18f4*/ 	.short	0x010a
        /*18f6*/ 	.byte	0x3f
	.zero		1


	//   ....[99]....
        /*18f8*/ 	.word	0x0002c860
        /*18fc*/ 	.word	0x00000000
        /*1900*/ 	.word	0x00038840
        /*1904*/ 	.short	0x010a
        /*1906*/ 	.byte	0x3f
	.zero		1


	//   ....[100]....
        /*1908*/ 	.word	0x0002d1c0
        /*190c*/ 	.word	0x00000002
        /*1910*/ 	.word	0x00038870
        /*1914*/ 	.short	0x010a
        /*1916*/ 	.byte	0x3f
	.zero		1


	//   ....[101]....
        /*1918*/ 	.word	0x0002d210
        /*191c*/ 	.word	0x00000002
        /*1920*/ 	.word	0x00038860
        /*1924*/ 	.short	0x010a
        /*1926*/ 	.byte	0x3f
	.zero		1


	//   ....[102]....
        /*1928*/ 	.word	0x0002d260
        /*192c*/ 	.word	0x00000000
        /*1930*/ 	.word	0x00038870
        /*1934*/ 	.short	0x010a
        /*1936*/ 	.byte	0x3f
	.zero		1


	//   ....[103]....
        /*1938*/ 	.word	0x0002d2b0
        /*193c*/ 	.word	0x00000000
        /*1940*/ 	.word	0x00038860
        /*1944*/ 	.short	0x010a
        /*1946*/ 	.byte	0x3f
	.zero		1


	//   ....[104]....
        /*1948*/ 	.word	0x0002dc30
        /*194c*/ 	.word	0x00000005
        /*1950*/ 	.word	0x00038820
        /*1954*/ 	.short	0x010a
        /*1956*/ 	.byte	0x3f
	.zero		1


	//   ....[105]....
        /*1958*/ 	.word	0x0002ddd0
        /*195c*/ 	.word	0x00000003
        /*1960*/ 	.word	0x00038840
        /*1964*/ 	.short	0x010a
        /*1966*/ 	.byte	0x3f
	.zero		1


	//   ....[106]....
        /*1968*/ 	.word	0x0002de20
        /*196c*/ 	.word	0x0000001b
        /*1970*/ 	.word	0x00038840
        /*1974*/ 	.short	0x010a
        /*1976*/ 	.byte	0x3f
	.zero		1


	//   ....[107]....
        /*1978*/ 	.word	0x0002de70
        /*197c*/ 	.word	0x00000003
        /*1980*/ 	.word	0x00038860
        /*1984*/ 	.short	0x010a
        /*1986*/ 	.byte	0x3f
	.zero		1


	//   ....[108]....
        /*1988*/ 	.word	0x0002dec0
        /*198c*/ 	.word	0x0000001b
        /*1990*/ 	.word	0x00038860
        /*1994*/ 	.short	0x010a
        /*1996*/ 	.byte	0x3f
	.zero		1


	//   ....[109]....
        /*1998*/ 	.word	0x0002df10
        /*199c*/ 	.word	0x00000003
        /*19a0*/ 	.word	0x00038880
        /*19a4*/ 	.short	0x010a
        /*19a6*/ 	.byte	0x3f
	.zero		1


	//----- nvinfo : EIATTR_NUM_MBARRIERS
	.align		4
.L_402:
        /*19a8*/ 	.byte	0x03, 0x38
        /*19aa*/ 	.short	0x0016


	//----- nvinfo : EIATTR_EXIT_INSTR_OFFSETS
	.align		4
        /*19ac*/ 	.byte	0x04, 0x1c
        /*19ae*/ 	.short	(.L_404 - .L_403)


	//   ....[0]....
.L_403:
        /*19b0*/ 	.word	0x00025f80


	//----- nvinfo : EIATTR_MAX_THREADS
	.align		4
.L_404:
        /*19b4*/ 	.byte	0x04, 0x05
        /*19b6*/ 	.short	(.L_406 - .L_405)
.L_405:
        /*19b8*/ 	.word	0x00000180
        /*19bc*/ 	.word	0x00000001
        /*19c0*/ 	.word	0x00000001


	//----- nvinfo : EIATTR_CRS_STACK_SIZE
	.align		4
.L_406:
        /*19c4*/ 	.byte	0x04, 0x1e
        /*19c6*/ 	.short	(.L_408 - .L_407)
.L_407:
        /*19c8*/ 	.word	0x00000000


	//----- nvinfo : EIATTR_CBANK_PARAM_SIZE
	.align		4
.L_408:
        /*19cc*/ 	.byte	0x03, 0x19
        /*19ce*/ 	.short	0x0af0


	//----- nvinfo : EIATTR_PARAM_CBANK
	.align		4
        /*19d0*/ 	.byte	0x04, 0x0a
        /*19d2*/ 	.short	(.L_410 - .L_409)
	.align		4
.L_409:
        /*19d4*/ 	.word	index@(.nv.constant0._ZN7cutlass13device_kernelIN5flash11enable_sm90INS1_16FlashAttnFwdSm90INS1_25CollectiveMainloopFwdSm90ILi2EN4cute5tupleIJNS5_1CILi1EEES8_S8_EEENS6_IJNS7_ILi128EEESA_NS7_ILi256EEEEEELi256ENS_12float_e4m3_tEfNS_4arch4Sm90ELb0ELb0ELb1ELb1ELb1ELb1ELb0ELb1ELb0ELb1ELb0ELb0EEENS1_21CollectiveEpilogueFwdINS6_IJSA_SB_SA_EEES9_NS_10bfloat16_tESF_Li256ELb1ELb1ELb0ELb1EEENS1_36VarlenDynamicPersistentTileSchedulerILi128ELi128ELi256ELi128ELb0ELb1ELb1ELb0ELb1ELb1EEEEEEEEEvNT_6ParamsE)
        /*19d8*/ 	.short	0x0210
        /*19da*/ 	.short	0x0af0


	//----- nvinfo : EIATTR_SW_WAR
	.align		4
.L_410:
        /*19dc*/ 	.byte	0x04, 0x36
        /*19de*/ 	.short	(.L_412 - .L_411)
.L_411:
        /*19e0*/ 	.word	0x00000008
.L_412:


//--------------------- .nv.info._ZN7cutlass13device_kernelIN5flash11enable_sm90INS1_16FlashAttnFwdSm90INS1_25CollectiveMainloopFwdSm90ILi2EN4cute5tupleIJNS5_1CILi1EEES8_S8_EEENS6_IJNS7_ILi128EEENS7_ILi64EEENS7_ILi256EEEEEELi256ENS_12float_e4m3_tEfNS_4arch4Sm90ELb0ELb1ELb1ELb0ELb1ELb0ELb0ELb1ELb0ELb1ELb0ELb0EEENS1_21CollectiveEpilogueFwdINS6_IJSA_SC_SB_EEES9_NS_10bfloat16_tESG_Li256ELb0ELb1ELb0ELb1EEENS1_30DynamicPersistentTileSchedulerILi256ELi128ELb0ELb1ELb1EEEEEEEEEvNT_6ParamsE --------------------------
	.section	.nv.info._ZN7cutlass13device_kernelIN5flash11enable_sm90INS1_16FlashAttnFwdSm90INS1_25CollectiveMainloopFwdSm90ILi2EN4cute5tupleIJNS5_1CILi1EEES8_S8_EEENS6_IJNS7_ILi128EEENS7_ILi64EEENS7_ILi256EEEEEELi256ENS_12float_e4m3_tEfNS_4arch4Sm90ELb0ELb1ELb1ELb0ELb1ELb0ELb0ELb1ELb0ELb1ELb0ELb0EEENS1_21CollectiveEpilogueFwdINS6_IJSA_SC_SB_EEES9_NS_10bfloat16_tESG_Li256ELb0ELb1ELb0ELb1EEENS1_30DynamicPersistentTileSchedulerILi256ELi128ELb0ELb1ELb1EEEEEEEEEvNT_6ParamsE,"",@"SHT_CUDA_INFO"
	.sectionflags	@""
	.align	4


	//----- nvinfo : EIATTR_CUDA_API_VERSION
	.align		4
        /*0000*/ 	.byte	0x04, 0x37
        /*0002*/ 	.short	(.L_414 - .L_413)
.L_413:
        /*0004*/ 	.word	0x00000082


	//----- nvinfo : EIATTR_KPARAM_INFO
	.align		4
.L_414:
        /*0008*/ 	.byte	0x04, 0x17
        /*000a*/ 	.short	(.L_416 - .L_415)
.L_415:
        /*000c*/ 	.word	0x00000000
        /*0010*/ 	.short	0x0000
        /*0012*/ 	.short	0x0070
        /*0014*/ 	.byte	0x00, 0xf0, 0x01, 0x2a


	//----- nvinfo : EIATTR_SPARSE_MMA_MASK
	.align		4
.L_416:
        /*0018*/ 	.byte	0x03, 0x50
        /*001a*/ 	.short	0x0000


	//----- nvinfo : EIATTR_MAXREG_COUNT
	.align		4
        /*001c*/ 	.byte	0x03, 0x1b
        /*001e*/ 	.short	0x00a8


	//----- nvinfo : EIATTR_NUM_BARRIERS
	.align		4
        /*0020*/ 	.byte	0x02, 0x4c
        /*0022*/ 	.byte	0x10
	.zero		1


	//----- nvinfo : EIATTR_EXTERNS
	.align		4
        /*0024*/ 	.byte	0x04, 0x0f
        /*0026*/ 	.short	(.L_418 - .L_417)


	//   ....[0]....
	.align		4
.L_417:
        /*0028*/ 	.word	index@(__assertfail)


	//----- nvinfo : EIATTR_ANNOTATIONS
	.align		4
.L_418:
        /*002c*/ 	.byte	0x04, 0x55
        /*002e*/ 	.short	(.L_420 - .L_419)


	//   ....[0]....
.L_419:
        /*0030*/ 	.word	0x00000001
        /*0034*/ 	.byte	0xc0, 0xf6, 0x00, 0x00, 0x01, 0x00, 0x00, 0x00, 0xb0, 0xfa, 0x00, 0x00, 0x01, 0x00, 0x00, 0x00
        /*0044*/ 	.byte	0xf0, 0xfa, 0x00, 0x00, 0x01, 0x00, 0x00, 0x00, 0x30, 0xfc, 0x00, 0x00, 0x01, 0x00, 0x00, 0x00
        /*0054*/ 	.byte	0x30, 0x05, 0x01, 0x00, 0x01, 0x00, 0x00, 0x00, 0xf0, 0x22, 0x01, 0x00, 0x01, 0x00, 0x00, 0x00
        /*0064*/ 	.byte	0x10, 0x23, 0x01, 0x00, 0x01, 0x00, 0x00, 0x00, 0x50, 0x37, 0x01, 0x00, 0x01, 0x00, 0x00, 0x00
        /*0074*/ 	.byte	0x00, 0x3e, 0x01, 0x00, 0x01, 0x00, 0x00, 0x00, 0x90, 0x3e, 0x01, 0x00, 0x01, 0x00, 0x00, 0x00
        /*0084*/ 	.byte	0x20, 0x3f, 0x01, 0x00, 0x01, 0x00, 0x00, 0x00, 0x40, 0x3f, 0x01, 0x00, 0x01, 0x00, 0x00, 0x00
        /*0094*/ 	.byte	0x80, 0x3f, 0x01, 0x00


	//----- nvinfo : EIATTR_MERCURY_ISA_VERSION
	.align		4
.L_420:
        /*0098*/ 	.byte	0x03, 0x5f
        /*009a*/ 	.short	0x0101


	//----- nvinfo : EIATTR_INT_WARP_WIDE_INSTR_OFFSETS
	.align		4
        /*009c*/ 	.byte	0x04, 0x31
        /*009e*/ 	.short	(.L_422 - .L_421)


	//   ....[0]....
.L_421:
        /*00a0*/ 	.word	0x000000c0


	//   ....[1]....
        /*00a4*/ 	.word	0x000000d0


	//   ....[2]....
        /*00a8*/ 	.word	0x00000170


	//   ....[3]....
        /*00ac*/ 	.word	0x00010480


	//   ....[4]....
        /*00b0*/ 	.word	0x00010510


	//   ....[5]....
        /*00b4*/ 	.word	0x000136a0


	//   ....[6]....
        /*00b8*/ 	.word	0x00013730


	//----- nvinfo : EIATTR_COOP_GROUP_MASK_REGIDS
	.align		4
.L_422:
        /*00bc*/ 	.byte	0x04, 0x29
        /*00be*/ 	.short	(.L_424 - .L_423)


	//   ....[0]....
.L_423:
        /*00c0*/ 	.word	0xffffffff


	//   ....[1]....
        /*00c4*/ 	.word	0xffffffff


	//   ....[2]....
        /*00c8*/ 	.word	0xffffffff


	//   ....[3]....
        /*00cc*/ 	.word	0xffffffff


	//   ....[4]....
        /*00d0*/ 	.word	0xffffffff


	//   ....[5]....
        /*00d4*/ 	.word	0xffffffff


	//   ....[6]....
        /*00d8*/ 	.word	0xffffffff


	//   ....[7]....
        /*00dc*/ 	.word	0xffffffff


	//   ....[8]....
        /*00e0*/ 	.word	0xffffffff


	//   ....[9]....
        /*00e4*/ 	.word	0xffffffff


	//   ....[10]....
        /*00e8*/ 	.word	0xffffffff


	//   ....[11]....
        /*00ec*/ 	.word	0xffffffff


	//   ....[12]....
        /*00f0*/ 	.word	0xffffffff


	//   ....[13]....
        /*00f4*/ 	.word	0xffffffff


	//   ....[14]....
        /*00f8*/ 	.word	0xffffffff


	//   ....[15]....
        /*00fc*/ 	.word	0xffffffff


	//   ....[16]....
        /*0100*/ 	.word	0xffffffff


	//   ....[17]....
        /*0104*/ 	.word	0xffffffff


	//   ....[18]....
        /*0108*/ 	.word	0xffffffff


	//   ....[19]....
        /*010c*/ 	.word	0xffffffff


	//   ....[20]....
        /*0110*/ 	.word	0xffffffff


	//   ....[21]....
        /*0114*/ 	.word	0xffffffff


	//   ....[22]....
        /*0118*/ 	.word	0xffffffff


	//   ....[23]....
        /*011c*/ 	.word	0xffffffff


	//   ....[24]....
        /*0120*/ 	.word	0xffffffff


	//   ....[25]....
        /*0124*/ 	.word	0xffffffff


	//   ....[26]....
        /*0128*/ 	.word	0xffffffff


	//   ....[27]....
        /*012c*/ 	.word	0xffffffff


	//   ....[28]....
        /*0130*/ 	.word	0xffffffff


	//   ....[29]....
        /*0134*/ 	.word	0xffffffff


	//   ....[30]....
        /*0138*/ 	.word	0xffffffff


	//   ....[31]....
        /*013c*/ 	.word	0xffffffff


	//   ....[32]....
        /*0140*/ 	.word	0xffffffff


	//   ....[33]....
        /*0144*/ 	.word	0xffffffff


	//   ....[34]....
        /*0148*/ 	.word	0xffffffff


	//   ....[35]....
        /*014c*/ 	.word	0xffffffff


	//   ....[36]....
        /*0150*/ 	.word	0xffffffff


	//   ....[37]....
        /*0154*/ 	.word	0xffffffff


	//   ....[38]....
        /*0158*/ 	.word	0xffffffff


	//   ....[39]....
        /*015c*/ 	.word	0xffffffff


	//   ....[40]....
        /*0160*/ 	.word	0xffffffff


	//   ....[41]....
        /*0164*/ 	.word	0xffffffff


	//   ....[42]....
        /*0168*/ 	.word	0xffffffff


	//   ....[43]....
        /*016c*/ 	.word	0xffffffff


	//   ....[44]....
        /*0170*/ 	.word	0xffffffff


	//   ....[45]....
        /*0174*/ 	.word	0xffffffff


	//   ....[46]....
        /*0178*/ 	.word	0xffffffff


	//   ....[47]....
        /*017c*/ 	.word	0xffffffff


	//   ....[48]....
        /*0180*/ 	.word	0xffffffff


	//   ....[49]....
        /*0184*/ 	.word	0xffffffff


	//   ....[50]....
        /*0188*/ 	.word	0xffffffff


	//   ....[51]....
        /*018c*/ 	.word	0xffffffff


	//   ....[52]....
        /*0190*/ 	.word	0xffffffff


	//   ....[53]....
        /*0194*/ 	.word	0xffffffff


	//   ....[54]....
        /*0198*/ 	.word	0xffffffff


	//   ....[55]....
        /*019c*/ 	.word	0xffffffff


	//   ....[56]....
        /*01a0*/ 	.word	0xffffffff


	//   ....[57]....
        /*01a4*/ 	.word	0xffffffff


	//   ....[58]....
        /*01a8*/ 	.word	0xffffffff


	//   ....[59]....
        /*01ac*/ 	.word	0xffffffff


	//   ....[60]....
        /*01b0*/ 	.word	0xffffffff


	//   ....[61]....
        /*01b4*/ 	.word	0xffffffff


	//   ....[62]....
        /*01b8*/ 	.word	0xffffffff


	//   ....[63]....
        /*01bc*/ 	.word	0xffffffff


	//   ....[64]....
        /*01c0*/ 	.word	0xffffffff


	//   ....[65]....
        /*01c4*/ 	.word	0xffffffff


	//   ....[66]....
        /*01c8*/ 	.word	0xffffffff


	//   ....[67]....
        /*01cc*/ 	.word	0xffffffff


	//   ....[68]....
        /*01d0*/ 	.word	0xffffffff


	//   ....[69]....
        /*01d4*/ 	.word	0xffffffff


	//   ....[70]....
        /*01d8*/ 	.word	0xffffffff


	//   ....[71]....
        /*01dc*/ 	.word	0xffffffff


	//   ....[72]....
        /*01e0*/ 	.word	0xffffffff


	//   ....[73]....
        /*01e4*/ 	.word	0xffffffff


	//   ....[74]....
        /*01e8*/ 	.word	0xffffffff


	//   ....[75]....
        /*01ec*/ 	.word	0xffffffff


	//   ....[76]....
        /*01f0*/ 	.word	0xffffffff


	//   ....[77]....
        /*01f4*/ 	.word	0xffffffff


	//   ....[78]....
        /*01f8*/ 	.word	0xffffffff


	//   ....[79]....
        /*01fc*/ 	.word	0xffffffff


	//   ....[80]....
        /*0200*/ 	.word	0xffffffff


	//   ....[81]....
        /*0204*/ 	.word	0xffffffff


	//   ....[82]....
        /*0208*/ 	.word	0xffffffff


	//   ....[83]....
        /*020c*/ 	.word	0xffffffff


	//   ....[84]....
        /*0210*/ 	.word	0xffffffff


	//   ....[85]....
        /*0214*/ 	.word	0xffffffff


	//   ....[86]....
        /*0218*/ 	.word	0xffffffff


	//   ....[87]....
        /*021c*/ 	.word	0xffffffff


	//   ....[88]....
        /*0220*/ 	.word	0xffffffff


	//   ....[89]....
        /*0224*/ 	.word	0xffffffff


	//   ....[90]....
        /*0228*/ 	.word	0xffffffff


	//   ....[91]....
        /*022c*/ 	.word	0xffffffff


	//   ....[92]....
        /*0230*/ 	.word	0xffffffff


	//   ....[93]....
        /*0234*/ 	.word	0xffffffff


	//   ....[94]....
        /*0238*/ 	.word	0xffffffff


	//   ....[95]....
        /*023c*/ 	.word	0xffffffff


	//   ....[96]....
        /*0240*/ 	.word	0xffffffff


	//   ....[97]....
        /*0244*/ 	.word	0xffffffff


	//   ....[98]....
        /*0248*/ 	.word	0xffffffff


	//   ....[99]....
        /*024c*/ 	.word	0xffffffff


	//   ....[100]....
        /*0250*/ 	.word	0xffffffff


	//   ....[101]....
        /*0254*/ 	.word	0xffffffff


	//   ....[102]....
        /*0258*/ 	.word	0xffffffff


	//   ....[103]....
        /*025c*/ 	.word	0xffffffff


	//   ....[104]....
        /*0260*/ 	.word	0xffffffff


	//   ....[105]....
        /*0264*/ 	.word	0xffffffff


	//   ....[106]....
        /*0268*/ 	.word	0xffffffff


	//   ....[107]....
        /*026c*/ 	.word	0xffffffff


	//   ....[108]....
        /*0270*/ 	.word	0xffffffff


	//   ....[109]....
        /*0274*/ 	.word	0xffffffff


	//   ....[110]....
        /*0278*/ 	.word	0xffffffff


	//   ....[111]....
        /*027c*/ 	.word	0xffffffff


	//   ....[112]....
        /*0280*/ 	.word	0xffffffff


	//   ....[113]....
        /*0284*/ 	.word	0xffffffff


	//   ....[114]....
        /*0288*/ 	.word	0xffffffff


	//   ....[115]....
        /*028c*/ 	.word	0xffffffff


	//   ....[116]....
        /*0290*/ 	.word	0xffffffff


	//   ....[117]....
        /*0294*/ 	.word	0xffffffff


	//   ....[118]....
        /*0298*/ 	.word	0xffffffff


	//   ....[119]....
        /*029c*/ 	.word	0xffffffff


	//   ....[120]....
        /*02a0*/ 	.word	0xffffffff


	//   ....[121]....
        /*02a4*/ 	.word	0xffffffff


	//   ....[122]....
        /*02a8*/ 	.word	0xffffffff


	//   ....[123]....
        /*02ac*/ 	.word	0xffffffff


	//   ....[124]....
        /*02b0*/ 	.word	0xffffffff


	//   ....[125]....
        /*02b4*/ 	.word	0xffffffff


	//   ....[126]....
        /*02b8*/ 	.word	0xffffffff


	//   ....[127]....
        /*02bc*/ 	.word	0xffffffff


	//   ....[128]....
        /*02c0*/ 	.word	0xffffffff


	//   ....[129]....
        /*02c4*/ 	.word	0xffffffff


	//   ....[130]....
        /*02c8*/ 	.word	0xffffffff


	//   ....[131]....
        /*02cc*/ 	.word	0xffffffff


	//   ....[132]....
        /*02d0*/ 	.word	0xffffffff


	//   ....[133]....
        /*02d4*/ 	.word	0xffffffff


	//   ....[134]....
        /*02d8*/ 	.word	0xffffffff


	//   ....[135]....
        /*02dc*/ 	.word	0xffffffff


	//   ....[136]....
        /*02e0*/ 	.word	0xffffffff


	//   ....[137]....
        /*02e4*/ 	.word	0xffffffff


	//   ....[138]....
        /*02e8*/ 	.word	0xffffffff


	//   ....[139]....
        /*02ec*/ 	.word	0xffffffff


	//   ....[140]....
        /*02f0*/ 	.word	0xffffffff


	//   ....[141]....
        /*02f4*/ 	.word	0xffffffff


	//   ....[142]....
        /*02f8*/ 	.word	0xffffffff


	//   ....[143]....
        /*02fc*/ 	.word	0xffffffff


	//   ....[144]....
        /*0300*/ 	.word	0xffffffff


	//   ....[145]....
        /*0304*/ 	.word	0xffffffff


	//   ....[146]....
        /*0308*/ 	.word	0xffffffff


	//   ....[147]....
        /*030c*/ 	.word	0xffffffff


	//   ....[148]....
        /*0310*/ 	.word	0xffffffff


	//   ....[149]....
        /*0314*/ 	.word	0xffffffff


	//   ....[150]....
        /*0318*/ 	.word	0xffffffff


	//   ....[151]....
        /*031c*/ 	.word	0xffffffff


	//   ....[152]....
        /*0320*/ 	.word	0xffffffff


	//   ....[153]....
        /*0324*/ 	.word	0xffffffff


	//   ....[154]....
        /*0328*/ 	.word	0xffffffff


	//   ....[155]....
        /*032c*/ 	.word	0xffffffff


	//   ....[156]....
        /*0330*/ 	.word	0xffffffff


	//   ....[157]....
        /*0334*/ 	.word	0xffffffff


	//   ....[158]....
        /*0338*/ 	.word	0xffffffff


	//   ....[159]....
        /*033c*/ 	.word	0xffffffff


	//   ....[160]....
        /*0340*/ 	.word	0xffffffff


	//   ....[161]....
        /*0344*/ 	.word	0xffffffff


	//   ....[162]....
        /*0348*/ 	.word	0xffffffff


	//   ....[163]....
        /*034c*/ 	.word	0xffffffff


	//   ....[164]....
        /*0350*/ 	.word	0xffffffff


	//   ....[165]....
        /*0354*/ 	.word	0xffffffff


	//   ....[166]....
        /*0358*/ 	.word	0xffffffff


	//   ....[167]....
        /*035c*/ 	.word	0xffffffff


	//   ....[168]....
        /*0360*/ 	.word	0x0500000f


	//   ....[169]....
        /*0364*/ 	.word	0x0500000f


	//   ....[170]....
        /*0368*/ 	.word	0x0500000f


	//   ....[171]....
        /*036c*/ 	.word	0x0500000f


	//   ....[172]....
        /*0370*/ 	.word	0x0500000f


	//   ....[173]....
        /*0374*/ 	.word	0x0500000f


	//   ....[174]....
        /*0378*/ 	.word	0x0500000f


	//   ....[175]....
        /*037c*/ 	.word	0x0500000f


	//   ....[176]....
        /*0380*/ 	.word	0x0500000f


	//   ....[177]....
        /*0384*/ 	.word	0x0500000f


	//   ....[178]....
        /*0388*/ 	.word	0x0500000f


	//   ....[179]....
        /*038c*/ 	.word	0x0500000f


	//   ....[180]....
        /*0390*/ 	.word	0x0500000f


	//   ....[181]....
        /*0394*/ 	.word	0x0500000f


	//   ....[182]....
        /*0398*/ 	.word	0x0500000f


	//   ....[183]....
        /*039c*/ 	.word	0x0500000f


	//   ....[184]....
        /*03a0*/ 	.word	0x0500000f


	//   ....[185]....
        /*03a4*/ 	.word	0x0500000f


	//   ....[186]....
        /*03a8*/ 	.word	0x0500000f


	//   ....[187]....
        /*03ac*/ 	.word	0x0500000f


	//   ....[188]....
        /*03b0*/ 	.word	0x0500000f


	//   ....[189]....
        /*03b4*/ 	.word	0x0500000f


	//   ....[190]....
        /*03b8*/ 	.word	0x0500000f


	//   ....[191]....
        /*03bc*/ 	.word	0x0500000f


	//   ....[192]....
        /*03c0*/ 	.word	0x0500000f


	//   ....[193]....
        /*03c4*/ 	.word	0x0500000f


	//   ....[194]....
        /*03c8*/ 	.word	0x0500000f


	//   ....[195]....
        /*03cc*/ 	.word	0x0500000f


	//   ....[196]....
        /*03d0*/ 	.word	0x0500000f


	//   ....[197]....
        /*03d4*/ 	.word	0x0500000f


	//   ....[198]....
        /*03d8*/ 	.word	0x0500000f


	//   ....[199]....
        /*03dc*/ 	.word	0x0500000f


	//   ....[200]....
        /*03e0*/ 	.word	0x0500000f


	//   ....[201]....
        /*03e4*/ 	.word	0x0500000f


	//   ....[202]....
        /*03e8*/ 	.word	0x0500000f


	//   ....[203]....
        /*03ec*/ 	.word	0x0500000f


	//   ....[204]....
        /*03f0*/ 	.word	0x0500000f


	//   ....[205]....
        /*03f4*/ 	.word	0x0500000f


	//   ....[206]....
        /*03f8*/ 	.word	0x0500000f


	//   ....[207]....
        /*03fc*/ 	.word	0x0500000f


	//   ....[208]....
        /*0400*/ 	.word	0x0500000f


	//   ....[209]....
        /*0404*/ 	.word	0x0500000f


	//   ....[210]....
        /*0408*/ 	.word	0x0500000f


	//   ....[211]....
        /*040c*/ 	.word	0x0500000f


	//   ....[212]....
        /*0410*/ 	.word	0x0500000f


	//   ....[213]....
        /*0414*/ 	.word	0x0500000f


	//   ....[214]....
        /*0418*/ 	.word	0x0500000f


	//   ....[215]....
        /*041c*/ 	.word	0x0500000f


	//   ....[216]....
        /*0420*/ 	.word	0x0500000f


	//   ....[217]....
        /*0424*/ 	.word	0x0500000f


	//----- nvinfo : EIATTR_COOP_GROUP_INSTR_OFFSETS
	.align		4
.L_424:
        /*0428*/ 	.byte	0x04, 0x28
        /*042a*/ 	.short	(.L_426 - .L_425)


	//   ....[0]....
.L_425:
        /*042c*/ 	.word	0x00000080


	//   ....[1]....
        /*0430*/ 	.word	0x00000090


	//   ....[2]....
        /*0434*/ 	.word	0x000002d0


	//   ....[3]....
        /*0438*/ 	.word	0x00000430


	//   ....[4]....
        /*043c*/ 	.word	0x00000550


	//   ....[5]....
        /*0440*/ 	.word	0x000006b0


	//   ....[6]....
        /*0444*/ 	.word	0x000019b0


	//   ....[7]....
        /*0448*/ 	.word	0x00002630


	//   ....[8]....
        /*044c*/ 	.word	0x00002c10


	//   ....[9]....
        /*0450*/ 	.word	0x00003660


	//   ....[10]....
        /*0454*/ 	.word	0x00003730


	//   ....[11]....
        /*0458*/ 	.word	0x000039a0


	//   ....[12]....
        /*045c*/ 	.word	0x00003a20


	//   ....[13]....
        /*0460*/ 	.word	0x00004ad0


	//   ....[14]....
        /*0464*/ 	.word	0x00005040


	//   ....[15]....
        /*0468*/ 	.word	0x00005730


	//   ....[16]....
        /*046c*/ 	.word	0x00005830


	//   ....[17]....
        /*0470*/ 	.word	0x00005bd0


	//   ....[18]....
        /*0474*/ 	.word	0x00005cc0


	//   ....[19]....
        /*0478*/ 	.word	0x00007800


	//   ....[20]....
        /*047c*/ 	.word	0x00007870


	//   ....[21]....
        /*0480*/ 	.word	0x00007b70


	//   ....[22]....
        /*0484*/ 	.word	0x00007ce0


	//   ....[23]....
        /*0488*/ 	.word	0x000092a0


	//   ....[24]....
        /*048c*/ 	.word	0x000097f0


	//   ....[25]....
        /*0490*/ 	.word	0x00009ee0


	//   ....[26]....
        /*0494*/ 	.word	0x00009fe0


	//   ....[27]....
        /*0498*/ 	.word	0x0000a3b0


	//   ....[28]....
        /*049c*/ 	.word	0x0000a460


	//   ....[29]....
        /*04a0*/ 	.word	0x0000b620


	//   ....[30]....
        /*04a4*/ 	.word	0x0000b650


	//   ....[31]....
        /*04a8*/ 	.word	0x0000b6c0


	//   ....[32]....
        /*04ac*/ 	.word	0x0000b6e0


	//   ....[33]....
        /*04b0*/ 	.word	0x0000d140


	//   ....[34]....
        /*04b4*/ 	.word	0x0000d180


	//   ....[35]....
        /*04b8*/ 	.word	0x0000d1b0


	//   ....[36]....
        /*04bc*/ 	.word	0x0000d1e0


	//   ....[37]....
        /*04c0*/ 	.word	0x0000d210


	//   ....[38]....
        /*04c4*/ 	.word	0x0000d240


	//   ....[39]....
        /*04c8*/ 	.word	0x0000d270


	//   ....[40]....
        /*04cc*/ 	.word	0x0000d2a0


	//   ....[41]....
        /*04d0*/ 	.word	0x0000d2d0


	//   ....[42]....
        /*04d4*/ 	.word	0x0000d300


	//   ....[43]....
        /*04d8*/ 	.word	0x0000d330


	//   ....[44]....
        /*04dc*/ 	.word	0x0000d360


	//   ....[45]....
        /*04e0*/ 	.word	0x0000d390


	//   ....[46]....
        /*04e4*/ 	.word	0x0000d3c0


	//   ....[47]....
        /*04e8*/ 	.word	0x0000d3f0


	//   ....[48]....
        /*04ec*/ 	.word	0x0000d420


	//   ....[49]....
        /*04f0*/ 	.word	0x0000d450


	//   ....[50]....
        /*04f4*/ 	.word	0x0000d480


	//   ....[51]....
        /*04f8*/ 	.word	0x0000d4b0


	//   ....[52]....
        /*04fc*/ 	.word	0x0000d4e0


	//   ....[53]....
        /*0500*/ 	.word	0x0000d520


	//   ....[54]....
        /*0504*/ 	.word	0x0000d550


	//   ....[55]....
        /*0508*/ 	.word	0x0000d580


	//   ....[56]....
        /*050c*/ 	.word	0x0000d5b0


	//   ....[57]....
        /*0510*/ 	.word	0x0000d5e0


	//   ....[58]....
        /*0514*/ 	.word	0x0000d610


	//   ....[59]....
        /*0518*/ 	.word	0x0000d640


	//   ....[60]....
        /*051c*/ 	.word	0x0000d670


	//   ....[61]....
        /*0520*/ 	.word	0x0000d6a0


	//   ....[62]....
        /*0524*/ 	.word	0x0000d6d0


	//   ....[63]....
        /*0528*/ 	.word	0x0000d710


	//   ....[64]....
        /*052c*/ 	.word	0x0000d740


	//   ....[65]....
        /*0530*/ 	.word	0x0000d780


	//   ....[66]....
        /*0534*/ 	.word	0x0000d7b0


	//   ....[67]....
        /*0538*/ 	.word	0x0000d7e0


	//   ....[68]....
        /*053c*/ 	.word	0x0000d810


	//   ....[69]....
        /*0540*/ 	.word	0x0000d840


	//   ....[70]....
        /*0544*/ 	.word	0x0000d870


	//   ....[71]....
        /*0548*/ 	.word	0x0000d8b0


	//   ....[72]....
        /*054c*/ 	.word	0x0000d8e0


	//   ....[73]....
        /*0550*/ 	.word	0x0000d920


	//   ....[74]....
        /*0554*/ 	.word	0x0000d950


	//   ....[75]....
        /*0558*/ 	.word	0x0000d980


	//   ....[76]....
        /*055c*/ 	.word	0x0000d9c0


	//   ....[77]....
        /*0560*/ 	.word	0x0000d9d0


	//   ....[78]....
        /*0564*/ 	.word	0x0000d9e0


	//   ....[79]....
        /*0568*/ 	.word	0x0000d9f0


	//   ....[80]....
        /*056c*/ 	.word	0x0000da00


	//   ....[81]....
        /*0570*/ 	.word	0x0000da10


	//   ....[82]....
        /*0574*/ 	.word	0x0000da20


	//   ....[83]....
        /*0578*/ 	.word	0x0000da30


	//   ....[84]....
        /*057c*/ 	.word	0x0000da40


	//   ....[85]....
        /*0580*/ 	.word	0x0000da50


	//   ....[86]....
        /*0584*/ 	.word	0x0000da60


	//   ....[87]....
        /*0588*/ 	.word	0x0000da70


	//   ....[88]....
        /*058c*/ 	.word	0x0000da80


	//   ....[89]....
        /*0590*/ 	.word	0x0000da90


	//   ....[90]....
        /*0594*/ 	.word	0x0000daa0


	//   ....[91]....
        /*0598*/ 	.word	0x0000dab0


	//   ....[92]....
        /*059c*/ 	.word	0x0000dac0


	//   ....[93]....
        /*05a0*/ 	.word	0x0000dad0


	//   ....[94]....
        /*05a4*/ 	.word	0x0000dae0


	//   ....[95]....
        /*05a8*/ 	.word	0x0000daf0


	//   ....[96]....
        /*05ac*/ 	.word	0x0000db00


	//   ....[97]....
        /*05b0*/ 	.word	0x0000df00


	//   ....[98]....
        /*05b4*/ 	.word	0x0000df30


	//   ....[99]....
        /*05b8*/ 	.word	0x0000df60


	//   ....[100]....
        /*05bc*/ 	.word	0x0000e000


	//   ....[101]....
        /*05c0*/ 	.word	0x0000e500


	//   ....[102]....
        /*05c4*/ 	.word	0x0000e530


	//   ....[103]....
        /*05c8*/ 	.word	0x0000e680


	//   ....[104]....
        /*05cc*/ 	.word	0x0000e6a0


	//   ....[105]....
        /*05d0*/ 	.word	0x0000e7e0


	//   ....[106]....
        /*05d4*/ 	.word	0x0000e800


	//   ....[107]....
        /*05d8*/ 	.word	0x0000e950


	//   ....[108]....
        /*05dc*/ 	.word	0x0000e970


	//   ....[109]....
        /*05e0*/ 	.word	0x0000f090


	//   ....[110]....
        /*05e4*/ 	.word	0x0000f0b0


	//   ....[111]....
        /*05e8*/ 	.word	0x0000f1f0


	//   ....[112]....
        /*05ec*/ 	.word	0x0000f210


	//   ....[113]....
        /*05f0*/ 	.word	0x0000f350


	//   ....[114]....
        /*05f4*/ 	.word	0x0000f370


	//   ....[115]....
        /*05f8*/ 	.word	0x0000f4c0


	//   ....[116]....
        /*05fc*/ 	.word	0x0000f4e0


	//   ....[117]....
        /*0600*/ 	.word	0x0000f6f0


	//   ....[118]....
        /*0604*/ 	.word	0x000110a0


	//   ....[119]....
        /*0608*/ 	.word	0x000110e0


	//   ....[120]....
        /*060c*/ 	.word	0x00011110


	//   ....[121]....
        /*0610*/ 	.word	0x00011180


	//   ....[122]....
        /*0614*/ 	.word	0x00011190


	//   ....[123]....
        /*0618*/ 	.word	0x00011200


	//   ....[124]....
        /*061c*/ 	.word	0x00011210


	//   ....[125]....
        /*0620*/ 	.word	0x00011220


	//   ....[126]....
        /*0624*/ 	.word	0x000115b0


	//   ....[127]....
        /*0628*/ 	.word	0x000115d0


	//   ....[128]....
        /*062c*/ 	.word	0x000115e0


	//   ....[129]....
        /*0630*/ 	.word	0x00011620


	//   ....[130]....
        /*0634*/ 	.word	0x00011680


	//   ....[131]....
        /*0638*/ 	.word	0x000116a0


	//   ....[132]....
        /*063c*/ 	.word	0x00011710


	//   ....[133]....
        /*0640*/ 	.word	0x00011740


	//   ....[134]....
        /*0644*/ 	.word	0x00011d70


	//   ....[135]....
        /*0648*/ 	.word	0x00011d90


	//   ....[136]....
        /*064c*/ 	.word	0x00011dc0


	//   ....[137]....
        /*0650*/ 	.word	0x00011e00


	//   ....[138]....
        /*0654*/ 	.word	0x00011e70


	//   ....[139]....
        /*0658*/ 	.word	0x00011e90


	//   ....[140]....
        /*065c*/ 	.word	0x00011f10


	//   ....[141]....
        /*0660*/ 	.word	0x00011f30


	//   ....[142]....
        /*0664*/ 	.word	0x00011fb0


	//   ....[143]....
        /*0668*/ 	.word	0x00011fd0


	//   ....[144]....
        /*066c*/ 	.word	0x00012050


	//   ....[145]....
        /*0670*/ 	.word	0x00012070


	//   ....[146]....
        /*0674*/ 	.word	0x000120f0


	//   ....[147]....
        /*0678*/ 	.word	0x00012110


	//   ....[148]....
        /*067c*/ 	.word	0x00012190


	//   ....[149]....
        /*0680*/ 	.word	0x000121b0


	//   ....[150]....
        /*0684*/ 	.word	0x000128d0


	//   ....[151]....
        /*0688*/ 	.word	0x000128f0


	//   ....[152]....
        /*068c*/ 	.word	0x00012950


	//   ....[153]....
        /*0690*/ 	.word	0x00012960


	//   ....[154]....
        /*0694*/ 	.word	0x000129b0


	//   ....[155]....
        /*0698*/ 	.word	0x000129c0


	//   ....[156]....
        /*069c*/ 	.word	0x000129d0


	//   ....[157]....
        /*06a0*/ 	.word	0x00012a20


	//   ....[158]....
        /*06a4*/ 	.word	0x00012d30


	//   ....[159]....
        /*06a8*/ 	.word	0x00012d40


	//   ....[160]....
        /*06ac*/ 	.word	0x00012d50


	//   ....[161]....
        /*06b0*/ 	.word	0x00012d70


	//   ....[162]....
        /*06b4*/ 	.word	0x00012dc0


	//   ....[163]....
        /*06b8*/ 	.word	0x00012dd0


	//   ....[164]....
        /*06bc*/ 	.word	0x00012df0


	//   ....[165]....
        /*06c0*/ 	.word	0x00012e30


	//   ....[166]....
        /*06c4*/ 	.word	0x00013f00


	//   ....[167]....
        /*06c8*/ 	.word	0x000140a0


	//   ....[168]....
        /*06cc*/ 	.word	0x00014780


	//   ....[169]....
        /*06d0*/ 	.word	0x00014860


	//   ....[170]....
        /*06d4*/ 	.word	0x00014930


	//   ....[171]....
        /*06d8*/ 	.word	0x00014990


	//   ....[172]....
        /*06dc*/ 	.word	0x00014a70


	//   ....[173]....
        /*06e0*/ 	.word	0x00014ad0


	//   ....[174]....
        /*06e4*/ 	.word	0x00014bb0


	//   ....[175]....
        /*06e8*/ 	.word	0x00014c10


	//   ....[176]....
        /*06ec*/ 	.word	0x00014cf0


	//   ....[177]....
        /*06f0*/ 	.word	0x00014e10


	//   ....[178]....
        /*06f4*/ 	.word	0x00014ea0


	//   ....[179]....
        /*06f8*/ 	.word	0x00014f70


	//   ....[180]....
        /*06fc*/ 	.word	0x00015010


	//   ....[181]....
        /*0700*/ 	.word	0x00015080


	//   ....[182]....
        /*0704*/ 	.word	0x00015140


	//   ....[183]....
        /*0708*/ 	.word	0x000151b0


	//   ....[184]....
        /*070c*/ 	.word	0x00015270


	//   ....[185]....
        /*0710*/ 	.word	0x00015300


	//   ....[186]....
        /*0714*/ 	.word	0x00015370


	//   ....[187]....
        /*0718*/ 	.word	0x000153f0


	//   ....[188]....
        /*071c*/ 	.word	0x000154a0


	//   ....[189]....
        /*0720*/ 	.word	0x00015510


	//   ....[190]....
        /*0724*/ 	.word	0x000155f0


	//   ....[191]....
        /*0728*/ 	.word	0x00015660


	//   ....[192]....
        /*072c*/ 	.word	0x00015740


	//   ....[193]....
        /*0730*/ 	.word	0x000157b0


	//   ....[194]....
        /*0734*/ 	.word	0x00015890


	//   ....[195]....
        /*0738*/ 	.word	0x00015900


	//   ....[196]....
        /*073c*/ 	.word	0x000159e0


	//   ....[197]....
        /*0740*/ 	.word	0x00015a50


	//   ....[198]....
        /*0744*/ 	.word	0x00015b30


	//   ....[199]....
        /*0748*/ 	.word	0x00015ba0


	//   ....[200]....
        /*074c*/ 	.word	0x00015c60


	//   ....[201]....
        /*0750*/ 	.word	0x00015d90


	//   ....[202]....
        /*0754*/ 	.word	0x00015e30


	//   ....[203]....
        /*0758*/ 	.word	0x00015e90


	//   ....[204]....
        /*075c*/ 	.word	0x00015f50


	//   ....[205]....
        /*0760*/ 	.word	0x00015fb0


	//   ....[206]....
        /*0764*/ 	.word	0x00016070


	//   ....[207]....
        /*0768*/ 	.word	0x000160d0


	//   ....[208]....
        /*076c*/ 	.word	0x00016190


	//   ....[209]....
        /*0770*/ 	.word	0x00016280


	//   ....[210]....
        /*0774*/ 	.word	0x00016310


	//   ....[211]....
        /*0778*/ 	.word	0x00016370


	//   ....[212]....
        /*077c*/ 	.word	0x00016420


	//   ....[213]....
        /*0780*/ 	.word	0x00016480


	//   ....[214]....
        /*0784*/ 	.word	0x00016530


	//   ....[215]....
        /*0788*/ 	.word	0x00016590


	//   ....[216]....
        /*078c*/ 	.word	0x00016640


	//   ....[217]....
        /*0790*/ 	.word	0x00016890


	//----- nvinfo : EIATTR_REG_RECONFIG
	.align		4
.L_426:
        /*0794*/ 	.byte	0x01, 0x54
	.zero		2


	//----- nvinfo : EIATTR_SYSCALL_OFFSETS
	.align		4
        /*0798*/ 	.byte	0x04, 0x46
        /*079a*/ 	.short	(.L_428 - .L_427)


	//   ....[0]....
.L_427:
        /*079c*/ 	.word	0x00001b90


	//   ....[1]....
        /*07a0*/ 	.word	0x00010680


	//   ....[2]....
        /*07a4*/ 	.word	0x000107f0


	//   ....[3]....
        /*07a8*/ 	.word	0x00010940


	//   ....[4]....
        /*07ac*/ 	.word	0x00010a80


	//   ....[5]....
        /*07b0*/ 	.word	0x00011a00


	//----- nvinfo : EIATTR_MBARRIER_INSTR_OFFSETS
	.align		4
.L_428:
        /*07b4*/ 	.byte	0x04, 0x39
        /*07b6*/ 	.short	(.L_430 - .L_429)


	//   ....[0]....
.L_429:
        /*07b8*/ 	.word	0x00000180
        /*07bc*/ 	.word	0x000000ff
        /*07c0*/ 	.word	0x00028400
        /*07c4*/ 	.short	0x0100
        /*07c6*/ 	.byte	0x08
	.zero		1


	//   ....[1]....
        /*07c8*/ 	.word	0x00000190
        /*07cc*/ 	.word	0x000000ff
        /*07d0*/ 	.word	0x00028420
        /*07d4*/ 	.short	0x0100
        /*07d6*/ 	.byte	0x08
	.zero		1


	//   ....[2]....
        /*07d8*/ 	.word	0x00000280
        /*07dc*/ 	.word	0x000000ff
        /*07e0*/ 	.word	0x00028430
        /*07e4*/ 	.short	0x0100
        /*07e6*/ 	.byte	0x08
	.zero		1


	//   ....[3]....
        /*07e8*/ 	.word	0x00000290
        /*07ec*/ 	.word	0x000000ff
        /*07f0*/ 	.word	0x00028440
        /*07f4*/ 	.short	0x0100
        /*07f6*/ 	.byte	0x08
	.zero		1


	//   ....[4]....
        /*07f8*/ 	.word	0x000002a0
        /*07fc*/ 	.word	0x000000ff
        /*0800*/ 	.word	0x00028438
        /*0804*/ 	.short	0x0100
        /*0806*/ 	.byte	0x08
	.zero		1


	//   ....[5]....
        /*0808*/ 	.word	0x000002b0
        /*080c*/ 	.word	0x000000ff
        /*0810*/ 	.word	0x00028448
        /*0814*/ 	.short	0x0100
        /*0816*/ 	.byte	0x08
	.zero		1


	//   ....[6]....
        /*0818*/ 	.word	0x000003e0
        /*081c*/ 	.word	0x000000ff
        /*0820*/ 	.word	0x00028450
        /*0824*/ 	.short	0x0100
        /*0826*/ 	.byte	0x08
	.zero		1


	//   ....[7]....
        /*0828*/ 	.word	0x000003f0
        /*082c*/ 	.word	0x000000ff
        /*0830*/ 	.word	0x00028460
        /*0834*/ 	.short	0x0100
        /*0836*/ 	.byte	0x08
	.zero		1


	//   ....[8]....
        /*0838*/ 	.word	0x00000400
        /*083c*/ 	.word	0x000000ff
        /*0840*/ 	.word	0x00028458
        /*0844*/ 	.short	0x0100
        /*0846*/ 	.byte	0x08
	.zero		1


	//   ....[9]....
        /*0848*/ 	.word	0x00000410
        /*084c*/ 	.word	0x000000ff
        /*0850*/ 	.word	0x00028468
        /*0854*/ 	.short	0x0100
        /*0856*/ 	.byte	0x08
	.zero		1


	//   ....[10]....
        /*0858*/ 	.word	0x00000500
        /*085c*/ 	.word	0x000000ff
        /*0860*/ 	.word	0x00028470
        /*0864*/ 	.short	0x0100
        /*0866*/ 	.byte	0x06
	.zero		1


	//   ....[11]....
        /*0868*/ 	.word	0x00000510
        /*086c*/ 	.word	0x000000ff
        /*0870*/ 	.word	0x00028480
        /*0874*/ 	.short	0x0100
        /*0876*/ 	.byte	0x06
	.zero		1


	//   ....[12]....
        /*0878*/ 	.word	0x00000520
        /*087c*/ 	.word	0x000000ff
        /*0880*/ 	.word	0x00028478
        /*0884*/ 	.short	0x0100
        /*0886*/ 	.byte	0x06
	.zero		1


	//   ....[13]....
        /*0888*/ 	.word	0x00000530
        /*088c*/ 	.word	0x000000ff
        /*0890*/ 	.word	0x00028488
        /*0894*/ 	.short	0x0100
        /*0896*/ 	.byte	0x06
	.zero		1


	//   ....[14]....
        /*0898*/ 	.word	0x00000660
        /*089c*/ 	.word	0x000000ff
        /*08a0*/ 	.word	0x00028490
        /*08a4*/ 	.short	0x0100
        /*08a6*/ 	.byte	0x08
	.zero		1


	//   ....[15]....
        /*08a8*/ 	.word	0x00000670
        /*08ac*/ 	.word	0x000000ff
        /*08b0*/ 	.word	0x000284a0
        /*08b4*/ 	.short	0x0100
        /*08b6*/ 	.byte	0x08
	.zero		1


	//   ....[16]....
        /*08b8*/ 	.word	0x00000680
        /*08bc*/ 	.word	0x000000ff
        /*08c0*/ 	.word	0x00028498
        /*08c4*/ 	.short	0x0100
        /*08c6*/ 	.byte	0x08
	.zero		1


	//   ....[17]....
        /*08c8*/ 	.word	0x00000690
        /*08cc*/ 	.word	0x000000ff
        /*08d0*/ 	.word	0x000284a8
        /*08d4*/ 	.short	0x0100
        /*08d6*/ 	.byte	0x08
	.zero		1


	//   ....[18]....
        /*08d8*/ 	.word	0x000007e0
        /*08dc*/ 	.word	0x000000ff
        /*08e0*/ 	.word	0x000284b0
        /*08e4*/ 	.short	0x0100
        /*08e6*/ 	.byte	0x08
	.zero		1


	//   ....[19]....
        /*08e8*/ 	.word	0x000007f0
        /*08ec*/ 	.word	0x000000ff
        /*08f0*/ 	.word	0x000284c0
        /*08f4*/ 	.short	0x0100
        /*08f6*/ 	.byte	0x08
	.zero		1


	//   ....[20]....
        /*08f8*/ 	.word	0x00000800
        /*08fc*/ 	.word	0x000000ff
        /*0900*/ 	.word	0x000284b8
        /*0904*/ 	.short	0x0100
        /*0906*/ 	.byte	0x08
	.zero		1


	//   ....[21]....
        /*0908*/ 	.word	0x00000810
        /*090c*/ 	.word	0x000000ff
        /*0910*/ 	.word	0x000284c8
        /*0914*/ 	.short	0x0100
        /*0916*/ 	.byte	0x08
	.zero		1


	//   ....[22]....
        /*0918*/ 	.word	0x00001ed0
        /*091c*/ 	.word	0x000000ff
        /*0920*/ 	.word	0x00028400
        /*0924*/ 	.short	0x010a
        /*0926*/ 	.byte	0x31
	.zero		1


	//   ....[23]....
        /*0928*/ 	.word	0x00001fd0
        /*092c*/ 	.word	0x000000ff
        /*0930*/ 	.word	0x00028430
        /*0934*/ 	.short	0x010a
        /*0936*/ 	.byte	0x36
	.zero		1


	//   ....[24]....
        /*0938*/ 	.word	0x00002010
        /*093c*/ 	.word	0x000000ff
        /*0940*/ 	.word	0x00028430
        /*0944*/ 	.short	0x010a
        /*0946*/ 	.byte	0x36
	.zero		1


	//   ....[25]....
        /*0948*/ 	.word	0x00002770
        /*094c*/ 	.word	0x000000ff
        /*0950*/ 	.word	0x00000000
        /*0954*/ 	.short	0x0101
        /*0956*/ 	.byte	0x06
	.zero		1


	//   ....[26]....
        /*0958*/ 	.word	0x00004040
        /*095c*/ 	.word	0x000000ff
        /*0960*/ 	.word	0x00028450
        /*0964*/ 	.short	0x010a
        /*0966*/ 	.byte	0x36
	.zero		1


	//   ....[27]....
        /*0968*/ 	.word	0x00004080
        /*096c*/ 	.word	0x000000ff
        /*0970*/ 	.word	0x00028450
        /*0974*/ 	.short	0x010a
        /*0976*/ 	.byte	0x36
	.zero		1


	//   ....[28]....
        /*0978*/ 	.word	0x00004280
        /*097c*/ 	.word	0x000000ff
        /*0980*/ 	.word	0x00000000
        /*0984*/ 	.short	0x0101
        /*0986*/ 	.byte	0x36
	.zero		1


	//   ....[29]....
        /*0988*/ 	.word	0x000045b0
        /*098c*/ 	.word	0x000000ff
        /*0990*/ 	.word	0x00028430
        /*0994*/ 	.short	0x010a
        /*0996*/ 	.byte	0x38
	.zero		1


	//   ....[30]....
        /*0998*/ 	.word	0x000045f0
        /*099c*/ 	.word	0x000000ff
        /*09a0*/ 	.word	0x00028430
        /*09a4*/ 	.short	0x010a
        /*09a6*/ 	.byte	0x38
	.zero		1


	//   ....[31]....
        /*09a8*/ 	.word	0x00004c50
        /*09ac*/ 	.word	0x000000ff
        /*09b0*/ 	.word	0x00000000
        /*09b4*/ 	.short	0x0101
        /*09b6*/ 	.byte	0x06
	.zero		1


	//   ....[32]....
        /*09b8*/ 	.word	0x00006ae0
        /*09bc*/ 	.word	0x000000ff
        /*09c0*/ 	.word	0x00028450
        /*09c4*/ 	.short	0x010a
        /*09c6*/ 	.byte	0x38
	.zero		1


	//   ....[33]....
        /*09c8*/ 	.word	0x00006b30
        /*09cc*/ 	.word	0x000000ff
        /*09d0*/ 	.word	0x00028450
        /*09d4*/ 	.short	0x010a
        /*09d6*/ 	.byte	0x38
	.zero		1


	//   ....[34]....
        /*09d8*/ 	.word	0x00006ca0
        /*09dc*/ 	.word	0x000000ff
        /*09e0*/ 	.word	0x00000000
        /*09e4*/ 	.short	0x0101
        /*09e6*/ 	.byte	0x38
	.zero		1


	//   ....[35]....
        /*09e8*/ 	.word	0x00007050
        /*09ec*/ 	.word	0x000000ff
        /*09f0*/ 	.word	0x00028430
        /*09f4*/ 	.short	0x010a
        /*09f6*/ 	.byte	0x35
	.zero		1


	//   ....[36]....
        /*09f8*/ 	.word	0x00007090
        /*09fc*/ 	.word	0x000000ff
        /*0a00*/ 	.word	0x00028430
        /*0a04*/ 	.short	0x010a
        /*0a06*/ 	.byte	0x35
	.zero		1


	//   ....[37]....
        /*0a08*/ 	.word	0x000075f0
        /*0a0c*/ 	.word	0x000000ff
        /*0a10*/ 	.word	0x00000000
        /*0a14*/ 	.short	0x0101
        /*0a16*/ 	.byte	0x06
	.zero		1


	//   ....[38]....
        /*0a18*/ 	.word	0x00008a40
        /*0a1c*/ 	.word	0x000000ff
        /*0a20*/ 	.word	0x00028450
        /*0a24*/ 	.short	0x010a
        /*0a26*/ 	.byte	0x35
	.zero		1


	//   ....[39]....
        /*0a28*/ 	.word	0x00008a90
        /*0a2c*/ 	.word	0x000000ff
        /*0a30*/ 	.word	0x00028450
        /*0a34*/ 	.short	0x010a
        /*0a36*/ 	.byte	0x35
	.zero		1


	//   ....[40]....
        /*0a38*/ 	.word	0x00008be0
        /*0a3c*/ 	.word	0x000000ff
        /*0a40*/ 	.word	0x00000000
        /*0a44*/ 	.short	0x0101
        /*0a46*/ 	.byte	0x35
	.zero		1


	//   ....[41]....
        /*0a48*/ 	.word	0x00008d80
        /*0a4c*/ 	.word	0x000000ff
        /*0a50*/ 	.word	0x00028430
        /*0a54*/ 	.short	0x010a
        /*0a56*/ 	.byte	0x39
	.zero		1


	//   ....[42]....
        /*0a58*/ 	.word	0x00008dc0
        /*0a5c*/ 	.word	0x000000ff
        /*0a60*/ 	.word	0x00028430
        /*0a64*/ 	.short	0x010a
        /*0a66*/ 	.byte	0x39
	.zero		1


	//   ....[43]....
        /*0a68*/ 	.word	0x000093f0
        /*0a6c*/ 	.word	0x000000ff
        /*0a70*/ 	.word	0x00000000
        /*0a74*/ 	.short	0x0101
        /*0a76*/ 	.byte	0x06
	.zero		1


	//   ....[44]....
        /*0a78*/ 	.word	0x0000b290
        /*0a7c*/ 	.word	0x000000ff
        /*0a80*/ 	.word	0x00028450
        /*0a84*/ 	.short	0x010a
        /*0a86*/ 	.byte	0x39
	.zero		1


	//   ....[45]....
        /*0a88*/ 	.word	0x0000b2e0
        /*0a8c*/ 	.word	0x000000ff
        /*0a90*/ 	.word	0x00028450
        /*0a94*/ 	.short	0x010a
        /*0a96*/ 	.byte	0x39
	.zero		1


	//   ....[46]....
        /*0a98*/ 	.word	0x0000b450
        /*0a9c*/ 	.word	0x000000ff
        /*0aa0*/ 	.word	0x00000000
        /*0aa4*/ 	.short	0x0101
        /*0aa6*/ 	.byte	0x39
	.zero		1


	//   ....[47]....
        /*0aa8*/ 	.word	0x0000e510
        /*0aac*/ 	.word	0x000000ff
        /*0ab0*/ 	.word	0x00000000
        /*0ab4*/ 	.short	0x0101
        /*0ab6*/ 	.byte	0x05
	.zero		1


	//   ....[48]....
        /*0ab8*/ 	.word	0x00010ec0
        /*0abc*/ 	.word	0x00000000
        /*0ac0*/ 	.word	0x00028480
        /*0ac4*/ 	.short	0x010a
        /*0ac6*/ 	.byte	0x3f
	.zero		1


	//   ....[49]....
        /*0ac8*/ 	.word	0x00011340
        /*0acc*/ 	.word	0x00000000
        /*0ad0*/ 	.word	0x00028470
        /*0ad4*/ 	.short	0x0107
        /*0ad6*/ 	.byte	0x3f
	.zero		1


	//   ....[50]....
        /*0ad8*/ 	.word	0x00011400
        /*0adc*/ 	.word	0x00000000
        /*0ae0*/ 	.word	0x00028470
        /*0ae4*/ 	.short	0x0101
        /*0ae6*/ 	.byte	0x3f
	.zero		1


	//   ....[51]....
        /*0ae8*/ 	.word	0x00011430
        /*0aec*/ 	.word	0x00000000
        /*0af0*/ 	.word	0x00028440
        /*0af4*/ 	.short	0x010a
        /*0af6*/ 	.byte	0x3f
	.zero		1


	//   ....[52]....
        /*0af8*/ 	.word	0x000117e0
        /*0afc*/ 	.word	0x00000000
        /*0b00*/ 	.word	0x00028430
        /*0b04*/ 	.short	0x0107
        /*0b06*/ 	.byte	0x3f
	.zero		1


	//   ....[53]....
        /*0b08*/ 	.word	0x000118a0
        /*0b0c*/ 	.word	0x00000000
        /*0b10*/ 	.word	0x00028430
        /*0b14*/ 	.short	0x0101
        /*0b16*/ 	.byte	0x3f
	.zero		1


	//   ....[54]....
        /*0b18*/ 	.word	0x00012280
        /*0b1c*/ 	.word	0x00000011
        /*0b20*/ 	.word	0x00028400
        /*0b24*/ 	.short	0x0107
        /*0b26*/ 	.byte	0x3f
	.zero		1


	//   ....[55]....
        /*0b28*/ 	.word	0x00012370
        /*0b2c*/ 	.word	0x00000011
        /*0b30*/ 	.word	0x00028400
        /*0b34*/ 	.short	0x0101
        /*0b36*/ 	.byte	0x3f
	.zero		1


	//   ....[56]....
        /*0b38*/ 	.word	0x00012390
        /*0b3c*/ 	.word	0x00000011
        /*0b40*/ 	.word	0x00028420
        /*0b44*/ 	.short	0x010a
        /*0b46*/ 	.byte	0x3f
	.zero		1


	//   ....[57]....
        /*0b48*/ 	.word	0x00012730
        /*0b4c*/ 	.word	0x00000000
        /*0b50*/ 	.word	0x00028480
        /*0b54*/ 	.short	0x010a
        /*0b56*/ 	.byte	0x3f
	.zero		1


	//   ....[58]....
        /*0b58*/ 	.word	0x00012ab0
        /*0b5c*/ 	.word	0x00000000
        /*0b60*/ 	.word	0x00028470
        /*0b64*/ 	.short	0x0107
        /*0b66*/ 	.byte	0x3f
	.zero		1


	//   ....[59]....
        /*0b68*/ 	.word	0x00012b70
        /*0b6c*/ 	.word	0x00000000
        /*0b70*/ 	.word	0x00028470
        /*0b74*/ 	.short	0x0101
        /*0b76*/ 	.byte	0x3f
	.zero		1


	//   ....[60]....
        /*0b78*/ 	.word	0x00012ba0
        /*0b7c*/ 	.word	0x00000000
        /*0b80*/ 	.word	0x00028440
        /*0b84*/ 	.short	0x010a
        /*0b86*/ 	.byte	0x3f
	.zero		1


	//   ....[61]....
        /*0b88*/ 	.word	0x00012ef0
        /*0b8c*/ 	.word	0x00000000
        /*0b90*/ 	.word	0x00028430
        /*0b94*/ 	.short	0x0107
        /*0b96*/ 	.byte	0x3f
	.zero		1


	//   ....[62]....
        /*0b98*/ 	.word	0x00012fb0
        /*0b9c*/ 	.word	0x00000000
        /*0ba0*/ 	.word	0x00028430
        /*0ba4*/ 	.short	0x0101
        /*0ba6*/ 	.byte	0x3f
	.zero		1


	//   ....[63]....
        /*0ba8*/ 	.word	0x00013040
        /*0bac*/ 	.word	0x00000000
        /*0bb0*/ 	.word	0x00028470
        /*0bb4*/ 	.short	0x010a
        /*0bb6*/ 	.byte	0x3f
	.zero		1


	//   ....[64]....
        /*0bb8*/ 	.word	0x000130d0
        /*0bbc*/ 	.word	0x00000000
        /*0bc0*/ 	.word	0x00028460
        /*0bc4*/ 	.short	0x010a
        /*0bc6*/ 	.byte	0x3f
	.zero		1


	//   ....[65]....
        /*0bc8*/ 	.word	0x00013590
        /*0bcc*/ 	.word	0x00000000
        /*0bd0*/ 	.word	0x00028450
        /*0bd4*/ 	.short	0x0101
        /*0bd6*/ 	.byte	0x3f
	.zero		1


	//   ....[66]....
        /*0bd8*/ 	.word	0x00013610
        /*0bdc*/ 	.word	0x00000000
        /*0be0*/ 	.word	0x00000000
        /*0be4*/ 	.short	0x0101
        /*0be6*/ 	.byte	0x3f
	.zero		1


	//   ....[67]....
        /*0be8*/ 	.word	0x000137e0
        /*0bec*/ 	.word	0x00000002
        /*0bf0*/ 	.word	0x00028470
        /*0bf4*/ 	.short	0x010a
        /*0bf6*/ 	.byte	0x3f
	.zero		1


	//   ....[68]....
        /*0bf8*/ 	.word	0x00013860
        /*0bfc*/ 	.word	0x00000002
        /*0c00*/ 	.word	0x00028460
        /*0c04*/ 	.short	0x010a
        /*0c06*/ 	.byte	0x3f
	.zero		1


	//   ....[69]....
        /*0c08*/ 	.word	0x00013d30
        /*0c0c*/ 	.word	0x00000002
        /*0c10*/ 	.word	0x00028450
        /*0c14*/ 	.short	0x0101
        /*0c16*/ 	.byte	0x3f
	.zero		1


	//   ....[70]....
        /*0c18*/ 	.word	0x00013db0
        /*0c1c*/ 	.word	0x00000002
        /*0c20*/ 	.word	0x00000000
        /*0c24*/ 	.short	0x0101
        /*0c26*/ 	.byte	0x3f
	.zero		1


	//   ....[71]....
        /*0c28*/ 	.word	0x00014020
        /*0c2c*/ 	.word	0x00000005
        /*0c30*/ 	.word	0x00028420
        /*0c34*/ 	.short	0x010a
        /*0c36*/ 	.byte	0x3f
	.zero		1


	//   ....[72]....
        /*0c38*/ 	.word	0x000141a0
        /*0c3c*/ 	.word	0x00000003
        /*0c40*/ 	.word	0x00028440
        /*0c44*/ 	.short	0x010a
        /*0c46*/ 	.byte	0x3f
	.zero		1


	//   ....[73]....
        /*0c48*/ 	.word	0x00014240
        /*0c4c*/ 	.word	0x00000013
        /*0c50*/ 	.word	0x00028440
        /*0c54*/ 	.short	0x010a
        /*0c56*/ 	.byte	0x3f
	.zero		1


	//   ....[74]....
        /*0c58*/ 	.word	0x00014280
        /*0c5c*/ 	.word	0x00000003
        /*0c60*/ 	.word	0x00028460
        /*0c64*/ 	.short	0x010a
        /*0c66*/ 	.byte	0x3f
	.zero		1


	//   ....[75]....
        /*0c68*/ 	.word	0x000142c0
        /*0c6c*/ 	.word	0x00000013
        /*0c70*/ 	.word	0x00028460
        /*0c74*/ 	.short	0x010a
        /*0c76*/ 	.byte	0x3f
	.zero		1


	//   ....[76]....
        /*0c78*/ 	.word	0x00014300
        /*0c7c*/ 	.word	0x00000003
        /*0c80*/ 	.word	0x00028480
        /*0c84*/ 	.short	0x010a
        /*0c86*/ 	.byte	0x3f
	.zero		1


	//   ....[77]....
        /*0c88*/ 	.word	0x00014340
        /*0c8c*/ 	.word	0x00000013
        /*0c90*/ 	.word	0x00028480
        /*0c94*/ 	.short	0x010a
        /*0c96*/ 	.byte	0x3f
	.zero		1


	//   ....[78]....
        /*0c98*/ 	.word	0x000143b0
        /*0c9c*/ 	.word	0x00000003
        /*0ca0*/ 	.word	0x00028400
        /*0ca4*/ 	.short	0x010a
        /*0ca6*/ 	.byte	0x3f
	.zero		1


	//   ....[79]....
        /*0ca8*/ 	.word	0x00014410
        /*0cac*/ 	.word	0x00000003
        /*0cb0*/ 	.word	0x00028430
        /*0cb4*/ 	.short	0x010a
        /*0cb6*/ 	.byte	0x3f
	.zero		1


	//   ....[80]....
        /*0cb8*/ 	.word	0x00014470
        /*0cbc*/ 	.word	0x00000009
        /*0cc0*/ 	.word	0x00028450
        /*0cc4*/ 	.short	0x010a
        /*0cc6*/ 	.byte	0x3f
	.zero		1


	//   ....[81]....
        /*0cc8*/ 	.word	0x000144d0
        /*0ccc*/ 	.word	0x00000005
        /*0cd0*/ 	.word	0x00028430
        /*0cd4*/ 	.short	0x010a
        /*0cd6*/ 	.byte	0x3f
	.zero		1


	//   ....[82]....
        /*0cd8*/ 	.word	0x00014530
        /*0cdc*/ 	.word	0x0000000b
        /*0ce0*/ 	.word	0x00028450
        /*0ce4*/ 	.short	0x010a
        /*0ce6*/ 	.byte	0x3f
	.zero		1


	//   ....[83]....
        /*0ce8*/ 	.word	0x00014590
        /*0cec*/ 	.word	0x00000005
        /*0cf0*/ 	.word	0x00028430
        /*0cf4*/ 	.short	0x010a
        /*0cf6*/ 	.byte	0x3f
	.zero		1


	//   ....[84]....
        /*0cf8*/ 	.word	0x000145f0
        /*0cfc*/ 	.word	0x0000000b
        /*0d00*/ 	.word	0x00028450
        /*0d04*/ 	.short	0x010a
        /*0d06*/ 	.byte	0x3f
	.zero		1


	//   ....[85]....
        /*0d08*/ 	.word	0x00014650
        /*0d0c*/ 	.word	0x00000005
        /*0d10*/ 	.word	0x00028430
        /*0d14*/ 	.short	0x010a
        /*0d16*/ 	.byte	0x3f
	.zero		1


	//   ....[86]....
        /*0d18*/ 	.word	0x000146b0
        /*0d1c*/ 	.word	0x0000000b
        /*0d20*/ 	.word	0x00028450
        /*0d24*/ 	.short	0x010a
        /*0d26*/ 	.byte	0x3f
	.zero		1


	//   ....[87]....
        /*0d28*/ 	.word	0x000147b0
        /*0d2c*/ 	.word	0x00000000
        /*0d30*/ 	.word	0x00028480
        /*0d34*/ 	.short	0x010a
        /*0d36*/ 	.byte	0x3f
	.zero		1


	//   ....[88]....
        /*0d38*/ 	.word	0x00014d60
        /*0d3c*/ 	.word	0x00000000
        /*0d40*/ 	.word	0x00028440
        /*0d44*/ 	.short	0x010a
        /*0d46*/ 	.byte	0x3f
	.zero		1


	//   ....[89]....
        /*0d48*/ 	.word	0x00015c90
        /*0d4c*/ 	.word	0x00000011
        /*0d50*/ 	.word	0x00028420
        /*0d54*/ 	.short	0x010a
        /*0d56*/ 	.byte	0x3f
	.zero		1


	//   ....[90]....
        /*0d58*/ 	.word	0x00015ce0
        /*0d5c*/ 	.word	0x00000000
        /*0d60*/ 	.word	0x00028480
        /*0d64*/ 	.short	0x010a
        /*0d66*/ 	.byte	0x3f
	.zero		1


	//   ....[91]....
        /*0d68*/ 	.word	0x000161d0
        /*0d6c*/ 	.word	0x00000000
        /*0d70*/ 	.word	0x00028440
        /*0d74*/ 	.short	0x010a
        /*0d76*/ 	.byte	0x3f
	.zero		1


	//   ....[92]....
        /*0d78*/ 	.word	0x00016670
        /*0d7c*/ 	.word	0x00000000
        /*0d80*/ 	.word	0x00028470
        /*0d84*/ 	.short	0x010a
        /*0d86*/ 	.byte	0x3f
	.zero		1


	//   ....[93]....
        /*0d88*/ 	.word	0x000166c0
        /*0d8c*/ 	.word	0x00000000
        /*0d90*/ 	.word	0x00028460
        /*0d94*/ 	.short	0x010a
        /*0d96*/ 	.byte	0x3f
	.zero		1


	//   ....[94]....
        /*0d98*/ 	.word	0x00016710
        /*0d9c*/ 	.word	0x00000002
        /*0da0*/ 	.word	0x00028470
        /*0da4*/ 	.short	0x010a
        /*0da6*/ 	.byte	0x3f
	.zero		1


	//   ....[95]....
        /*0da8*/ 	.word	0x00016760
        /*0dac*/ 	.word	0x00000002
        /*0db0*/ 	.word	0x00028460
        /*0db4*/ 	.short	0x010a
        /*0db6*/ 	.byte	0x3f
	.zero		1


	//   ....[96]....
        /*0db8*/ 	.word	0x000167b0
        /*0dbc*/ 	.word	0x00000005
        /*0dc0*/ 	.word	0x00028420
        /*0dc4*/ 	.short	0x010a
        /*0dc6*/ 	.byte	0x3f
	.zero		1


	//   ....[97]....
        /*0dc8*/ 	.word	0x00016950
        /*0dcc*/ 	.word	0x00000003
        /*0dd0*/ 	.word	0x00028440
        /*0dd4*/ 	.short	0x010a
        /*0dd6*/ 	.byte	0x3f
	.zero		1


	//   ....[98]....
        /*0dd8*/ 	.word	0x000169a0
        /*0ddc*/ 	.word	0x00000013
        /*0de0*/ 	.word	0x00028440
        /*0de4*/ 	.short	0x010a
        /*0de6*/ 	.byte	0x3f
	.zero		1


	//   ....[99]....
        /*0de8*/ 	.word	0x000169f0
        /*0dec*/ 	.word	0x00000003
        /*0df0*/ 	.word	0x00028460
        /*0df4*/ 	.short	0x010a
        /*0df6*/ 	.byte	0x3f
	.zero		1


	//   ....[100]....
        /*0df8*/ 	.word	0x00016a40
        /*0dfc*/ 	.word	0x00000013
        /*0e00*/ 	.word	0x00028460
        /*0e04*/ 	.short	0x010a
        /*0e06*/ 	.byte	0x3f
	.zero		1


	//   ....[101]....
        /*0e08*/ 	.word	0x00016a90
        /*0e0c*/ 	.word	0x00000003
        /*0e10*/ 	.word	0x00028480
        /*0e14*/ 	.short	0x010a
        /*0e16*/ 	.byte	0x3f
	.zero		1


	//----- nvinfo : EIATTR_NUM_MBARRIERS
	.align		4
.L_430:
        /*0e18*/ 	.byte	0x03, 0x38
        /*0e1a*/ 	.short	0x0016


	//----- nvinfo : EIATTR_EXIT_INSTR_OFFSETS
	.align		4
        /*0e1c*/ 	.byte	0x04, 0x1c
        /*0e1e*/ 	.short	(.L_432 - .L_431)


	//   ....[0]....
.L_431:
        /*0e20*/ 	.word	0x00000990


	//   ....[1]....
        /*0e24*/ 	.word	0x0000f660


	//   ....[2]....
        /*0e28*/ 	.word	0x00014390


	//----- nvinfo : EIATTR_MAX_THREADS
	.align		4
.L_432:
        /*0e2c*/ 	.byte	0x04, 0x05
        /*0e2e*/ 	.short	(.L_434 - .L_433)
.L_433:
        /*0e30*/ 	.word	0x00000180
        /*0e34*/ 	.word	0x00000001
        /*0e38*/ 	.word	0x00000001


	//----- nvinfo : EIATTR_CRS_STACK_SIZE
	.align		4
.L_434:
        /*0e3c*/ 	.byte	0x04, 0x1e
        /*0e3e*/ 	.short	(.L_436 - .L_435)
.L_435:
        /*0e40*/ 	.word	0x00000000


	//----- nvinfo : EIATTR_CBANK_PARAM_SIZE
	.align		4
.L_436:
        /*0e44*/ 	.byte	0x03, 0x19
        /*0e46*/ 	.short	0x0af0


	//----- nvinfo : EIATTR_PARAM_CBANK
	.align		4
        /*0e48*/ 	.byte	0x04, 0x0a
        /*0e4a*/ 	.short	(.L_438 - .L_437)
	.align		4
.L_437:
        /*0e4c*/ 	.word	index@(.nv.constant0._ZN7cutlass13device_kernelIN5flash11enable_sm90INS1_16FlashAttnFwdSm90INS1_25CollectiveMainloopFwdSm90ILi2EN4cute5tupleIJNS5_1CILi1EEES8_S8_EEENS6_IJNS7_ILi128EEENS7_ILi64EEENS7_ILi256EEEEEELi256ENS_12float_e4m3_tEfNS_4arch4Sm90ELb0ELb1ELb1ELb0ELb1ELb0ELb0ELb1ELb0ELb1ELb0ELb0EEENS1_21CollectiveEpilogueFwdINS6_IJSA_SC_SB_EEES9_NS_10bfloat16_tESG_Li256ELb0ELb1ELb0ELb1EEENS1_30DynamicPersistentTileSchedulerILi256ELi128ELb0ELb1ELb1EEEEEEEEEvNT_6ParamsE)
        /*0e50*/ 	.short	0x0210
        /*0e52*/ 	.short	0x0af0


	//----- nvinfo : EIATTR_SW_WAR
	.align		4
.L_438:
        /*0e54*/ 	.byte	0x04, 0x36
        /*0e56*/ 	.short	(.L_440 - .L_439)
.L_439:
        /*0e58*/ 	.word	0x00000008
.L_440:


//--------------------- .nv.info._ZN7cutlass13device_kernelIN5flash11enable_sm90INS1_16FlashAttnFwdSm90INS1_25CollectiveMainloopFwdSm90ILi2EN4cute5tupleIJNS5_1CILi1EEES8_S8_EEENS6_IJNS7_ILi128EEENS7_ILi64EEENS7_ILi256EEEEEELi256ENS_12float_e4m3_tEfNS_4arch4Sm90ELb0ELb1ELb1ELb1ELb1ELb0ELb0ELb1ELb0ELb1ELb0ELb0EEENS1_21CollectiveEpilogueFwdINS6_IJSA_SC_SB_EEES9_NS_10bfloat16_tESG_Li256ELb1ELb1ELb0ELb1EEENS1_36VarlenDynamicPersistentTileSchedulerILi128ELi64ELi256ELi128ELb0ELb1ELb1ELb1ELb0ELb1EEEEEEEEEvNT_6ParamsE --------------------------
	.section	.nv.info._ZN7cutlass13device_kernelIN5flash11enable_sm90INS1_16FlashAttnFwdSm90INS1_25CollectiveMainloopFwdSm90ILi2EN4cute5tupleIJNS5_1CILi1EEES8_S8_EEENS6_IJNS7_ILi128EEENS7_ILi64EEENS7_ILi256EEEEEELi256ENS_12float_e4m3_tEfNS_4arch4Sm90ELb0ELb1ELb1ELb1ELb1ELb0ELb0ELb1ELb0ELb1ELb0ELb0EEENS1_21CollectiveEpilogueFwdINS6_IJSA_SC_SB_EEES9_NS_10bfloat16_tESG_Li256ELb1ELb1ELb0ELb1EEENS1_36VarlenDynamicPersistentTileSchedulerILi128ELi64ELi256ELi128ELb0ELb1ELb1ELb1ELb0ELb1EEEEEEEEEvNT_6ParamsE,"",@"SHT_CUDA_INFO"
	.sectionflags	@""
	.align	4


	//----- nvinfo : EIATTR_CUDA_API_VERSION
	.align		4
        /*0000*/ 	.byte	0x04, 0x37
        /*0002*/ 	.short	(.L_442 - .L_441)
.L_441:
        /*0004*/ 	.word	0x00000082


	//----- nvinfo : EIATTR_KPARAM_INFO
	.align		4
.L_442:
        /*0008*/ 	.byte	0x04, 0x17
        /*000a*/ 	.short	(.L_444 - .L_443)
.L_443:
        /*000c*/ 	.word	0x00000000
        /*0010*/ 	.short	0x0000
        /*0012*/ 	.short	0x0070
        /*0014*/ 	.byte	0x00, 0xf0, 0x01, 0x2a


	//----- nvinfo : EIATTR_SPARSE_MMA_MASK
	.align		4
.L_444:
        /*0018*/ 	.byte	0x03, 0x50
        /*001a*/ 	.short	0x0000


	//----- nvinfo : EIATTR_MAXREG_COUNT
	.align		4
        /*001c*/ 	.byte	0x03, 0x1b
        /*001e*/ 	.short	0x00a8


	//----- nvinfo : EIATTR_NUM_BARRIERS
	.align		4
        /*0020*/ 	.byte	0x02, 0x4c
        /*0022*/ 	.byte	0x10
	.zero		1


	//----- nvinfo : EIATTR_EXTERNS
	.align		4
        /*0024*/ 	.byte	0x04, 0x0f
        /*0026*/ 	.short	(.L_446 - .L_445)


	//   ....[0]....
	.align		4
.L_445:
        /*0028*/ 	.word	index@(__assertfail)


	//----- nvinfo : EIATTR_ANNOTATIONS
	.align		4
.L_446:
        /*002c*/ 	.byte	0x04, 0x55
        /*002e*/ 	.short	(.L_448 - .L_447)


	//   ....[0]....
.L_447:
        /*0030*/ 	.word	0x00000001
        /*0034*/ 	.byte	0x20, 0x08, 0x01, 0x00, 0x01, 0x00, 0x00, 0x00, 0xc0, 0x08, 0x01, 0x00, 0x01, 0x00, 0x00, 0x00
        /*0044*/ 	.byte	0x10, 0x0b, 0x01, 0x00, 0x01, 0x00, 0x00, 0x00, 0x50, 0x29, 0x01, 0x00, 0x01, 0x00, 0x00, 0x00
        /*0054*/ 	.byte	0x90, 0x2a, 0x01, 0x00, 0x01, 0x00, 0x00, 0x00, 0xd0, 0x2a, 0x01, 0x00, 0x01, 0x00, 0x00, 0x00
        /*0064*/ 	.byte	0xe0, 0x33, 0x01, 0x00, 0x01, 0x00, 0x00, 0x00, 0x00, 0x34, 0x01, 0x00, 0x01, 0x00, 0x00, 0x00
        /*0074*/ 	.byte	0x10, 0x5b, 0x01, 0x00


	//----- nvinfo : EIATTR_MERCURY_ISA_VERSION
	.align		4
.L_448:
        /*0078*/ 	.byte	0x03, 0x5f
        /*007a*/ 	.short	0x0101


	//----- nvinfo : EIATTR_UNUSED_LOAD_BYTE_OFFSET
	.align		4
        /*007c*/ 	.byte	0x04, 0x44
        /*007e*/ 	.short	(.L_450 - .L_449)


	//   ....[0]....
.L_449:
        /*0080*/ 	.word	0x00000980
        /*0084*/ 	.word	0x0000fff0


	//   ....[1]....
        /*0088*/ 	.word	0x0000c230
        /*008c*/ 	.word	0x0000fff0


	//----- nvinfo : EIATTR_INT_WARP_WIDE_INSTR_OFFSETS
	.align		4
.L_450:
        /*0090*/ 	.byte	0x04, 0x31
        /*0092*/ 	.short	(.L_452 - .L_451)


	//   ....[0]....
.L_451:
        /*0094*/ 	.word	0x000000c0


	//   ....[1]....
        /*0098*/ 	.word	0x000000d0


	//   ....[2]....
        /*009c*/ 	.word	0x00000170


	//   ....[3]....
        /*00a0*/ 	.word	0x00011440


	//   ....[4]....
        /*00a4*/ 	.word	0x000114d0


	//   ....[5]....
        /*00a8*/ 	.word	0x000147d0


	//   ....[6]....
        /*00ac*/ 	.word	0x00014860


	//----- nvinfo : EIATTR_COOP_GROUP_MASK_REGIDS
	.align		4
.L_452:
        /*00b0*/ 	.byte	0x04, 0x29
        /*00b2*/ 	.short	(.L_454 - .L_453)


	//   ....[0]....
.L_453:
        /*00b4*/ 	.word	0xffffffff


	//   ....[1]....
        /*00b8*/ 	.word	0xffffffff


	//   ....[2]....
        /*00bc*/ 	.word	0xffffffff


	//   ....[3]....
        /*00c0*/ 	.word	0xffffffff


	//   ....[4]....
        /*00c4*/ 	.word	0xffffffff


	//   ....[5]....
        /*00c8*/ 	.word	0xffffffff


	//   ....[6]....
        /*00cc*/ 	.word	0xffffffff


	//   ....[7]....
        /*00d0*/ 	.word	0xffffffff


	//   ....[8]....
        /*00d4*/ 	.word	0xffffffff


	//   ....[9]....
        /*00d8*/ 	.word	0xffffffff


	//   ....[10]....
        /*00dc*/ 	.word	0xffffffff


	//   ....[11]....
        /*00e0*/ 	.word	0xffffffff


	//   ....[12]....
        /*00e4*/ 	.word	0xffffffff


	//   ....[13]....
        /*00e8*/ 	.word	0xffffffff


	//   ....[14]....
        /*00ec*/ 	.word	0xffffffff


	//   ....[15]....
        /*00f0*/ 	.word	0xffffffff


	//   ....[16]....
        /*00f4*/ 	.word	0xffffffff


	//   ....[17]....
        /*00f8*/ 	.word	0xffffffff


	//   ....[18]....
        /*00fc*/ 	.word	0xffffffff


	//   ....[19]....
        /*0100*/ 	.word	0xffffffff


	//   ....[20]....
        /*0104*/ 	.word	0xffffffff


	//   ....[21]....
        /*0108*/ 	.word	0xffffffff


	//   ....[22]....
        /*010c*/ 	.word	0xffffffff


	//   ....[23]....
        /*0110*/ 	.word	0xffffffff


	//   ....[24]....
        /*0114*/ 	.word	0xffffffff


	//   ....[25]....
        /*0118*/ 	.word	0xffffffff


	//   ....[26]....
        /*011c*/ 	.word	0xffffffff


	//   ....[27]....
        /*0120*/ 	.word	0xffffffff


	//   ....[28]....
        /*0124*/ 	.word	0xffffffff


	//   ....[29]....
        /*0128*/ 	.word	0xffffffff


	//   ....[30]....
        /*012c*/ 	.word	0xffffffff


	//   ....[31]....
        /*0130*/ 	.word	0xffffffff


	//   ....[32]....
        /*0134*/ 	.word	0xffffffff


	//   ....[33]....
        /*0138*/ 	.word	0xffffffff


	//   ....[34]....
        /*013c*/ 	.word	0xffffffff


	//   ....[35]....
        /*0140*/ 	.word	0xffffffff


	//   ....[36]....
        /*0144*/ 	.word	0xffffffff


	//   ....[37]....
        /*0148*/ 	.word	0xffffffff


	//   ....[38]....
        /*014c*/ 	.word	0xffffffff


	//   ....[39]....
        /*0150*/ 	.word	0xffffffff


	//   ....[40]....
        /*0154*/ 	.word	0xffffffff


	//   ....[41]....
        /*0158*/ 	.word	0xffffffff


	//   ....[42]....
        /*015c*/ 	.word	0xffffffff


	//   ....[43]....
        /*0160*/ 	.word	0xffffffff


	//   ....[44]....
        /*0164*/ 	.word	0xffffffff


	//   ....[45]....
        /*0168*/ 	.word	0xffffffff


	//   ....[46]....
        /*016c*/ 	.word	0xffffffff


	//   ....[47]....
        /*0170*/ 	.word	0xffffffff


	//   ....[48]....
        /*0174*/ 	.word	0xffffffff


	//   ....[49]....
        /*0178*/ 	.word	0xffffffff


	//   ....[50]....
        /*017c*/ 	.word	0xffffffff


	//   ....[51]....
        /*0180*/ 	.word	0xffffffff


	//   ....[52]....
        /*0184*/ 	.word	0xffffffff


	//   ....[53]....
        /*0188*/ 	.word	0xffffffff


	//   ....[54]....
        /*018c*/ 	.word	0xffffffff


	//   ....[55]....
        /*0190*/ 	.word	0xffffffff


	//   ....[56]....
        /*0194*/ 	.word	0xffffffff


	//   ....[57]....
        /*0198*/ 	.word	0xffffffff


	//   ....[58]....
        /*019c*/ 	.word	0xffffffff


	//   ....[59]....
        /*01a0*/ 	.word	0xffffffff


	//   ....[60]....
        /*01a4*/ 	.word	0xffffffff


	//   ....[61]....
        /*01a8*/ 	.word	0xffffffff


	//   ....[62]....
        /*01ac*/ 	.word	0xffffffff


	//   ....[63]....
        /*01b0*/ 	.word	0xffffffff


	//   ....[64]....
        /*01b4*/ 	.word	0xffffffff


	//   ....[65]....
        /*01b8*/ 	.word	0xffffffff


	//   ....[66]....
        /*01bc*/ 	.word	0xffffffff


	//   ....[67]....
        /*01c0*/ 	.word	0xffffffff


	//   ....[68]....
        /*01c4*/ 	.word	0xffffffff


	//   ....[69]....
        /*01c8*/ 	.word	0xffffffff


	//   ....[70]....
        /*01cc*/ 	.word	0xffffffff


	//   ....[71]....
        /*01d0*/ 	.word	0xffffffff


	//   ....[72]....
        /*01d4*/ 	.word	0xffffffff


	//   ....[73]....
        /*01d8*/ 	.word	0xffffffff


	//   ....[74]....
        /*01dc*/ 	.word	0xffffffff


	//   ....[75]....
        /*01e0*/ 	.word	0xffffffff


	//   ....[76]....
        /*01e4*/ 	.word	0xffffffff


	//   ....[77]....
        /*01e8*/ 	.word	0xffffffff


	//   ....[78]....
        /*01ec*/ 	.word	0xffffffff


	//   ....[79]....
        /*01f0*/ 	.word	0xffffffff


	//   ....[80]....
        /*01f4*/ 	.word	0xffffffff


	//   ....[81]....
        /*01f8*/ 	.word	0xffffffff


	//   ....[82]....
        /*01fc*/ 	.word	0xffffffff


	//   ....[83]....
        /*0200*/ 	.word	0xffffffff


	//   ....[84]....
        /*0204*/ 	.word	0xffffffff


	//   ....[85]....
        /*0208*/ 	.word	0xffffffff


	//   ....[86]....
        /*020c*/ 	.word	0xffffffff


	//   ....[87]....
        /*0210*/ 	.word	0xffffffff


	//   ....[88]....
        /*0214*/ 	.word	0xffffffff


	//   ....[89]....
        /*0218*/ 	.word	0xffffffff


	//   ....[90]....
        /*021c*/ 	.word	0xffffffff


	//   ....[91]....
        /*0220*/ 	.word	0xffffffff


	//   ....[92]....
        /*0224*/ 	.word	0xffffffff


	//   ....[93]....
        /*0228*/ 	.word	0xffffffff


	//   ....[94]....
        /*022c*/ 	.word	0xffffffff


	//   ....[95]....
        /*0230*/ 	.word	0xffffffff


	//   ....[96]....
        /*0234*/ 	.word	0xffffffff


	//   ....[97]....
        /*0238*/ 	.word	0xffffffff


	//   ....[98]....
        /*023c*/ 	.word	0xffffffff


	//   ....[99]....
        /*0240*/ 	.word	0xffffffff


	//   ....[100]....
        /*0244*/ 	.word	0xffffffff


	//   ....[101]....
        /*0248*/ 	.word	0xffffffff


	//   ....[102]....
        /*024c*/ 	.word	0xffffffff


	//   ....[103]....
        /*0250*/ 	.word	0xffffffff


	//   ....[104]....
        /*0254*/ 	.word	0xffffffff


	//   ....[105]....
        /*0258*/ 	.word	0xffffffff


	//   ....[106]....
        /*025c*/ 	.word	0xffffffff


	//   ....[107]....
        /*0260*/ 	.word	0xffffffff


	//   ....[108]....
        /*0264*/ 	.word	0xffffffff


	//   ....[109]....
        /*0268*/ 	.word	0xffffffff


	//   ....[110]....
        /*026c*/ 	.word	0xffffffff


	//   ....[111]....
        /*0270*/ 	.word	0xffffffff


	//   ....[112]....
        /*0274*/ 	.word	0xffffffff


	//   ....[113]....
        /*0278*/ 	.word	0xffffffff


	//   ....[114]....
        /*027c*/ 	.word	0xffffffff


	//   ....[115]....
        /*0280*/ 	.word	0xffffffff


	//   ....[116]....
        /*0284*/ 	.word	0xffffffff


	//   ....[117]....
        /*0288*/ 	.word	0xffffffff


	//   ....[118]....
        /*028c*/ 	.word	0xffffffff


	//   ....[119]....
        /*0290*/ 	.word	0xffffffff


	//   ....[120]....
        /*0294*/ 	.word	0xffffffff


	//   ....[121]....
        /*0298*/ 	.word	0xffffffff


	//   ....[122]....
        /*029c*/ 	.word	0xffffffff


	//   ....[123]....
        /*02a0*/ 	.word	0xffffffff


	//   ....[124]....
        /*02a4*/ 	.word	0xffffffff


	//   ....[125]....
        /*02a8*/ 	.word	0xffffffff


	//   ....[126]....
        /*02ac*/ 	.word	0xffffffff


	//   ....[127]....
        /*02b0*/ 	.word	0xffffffff


	//   ....[128]....
        /*02b4*/ 	.word	0xffffffff


	//   ....[129]....
        /*02b8*/ 	.word	0xffffffff


	//   ....[130]....
        /*02bc*/ 	.word	0xffffffff


	//   ....[131]....
        /*02c0*/ 	.word	0xffffffff


	//   ....[132]....
        /*02c4*/ 	.word	0xffffffff


	//   ....[133]....
        /*02c8*/ 	.word	0xffffffff


	//   ....[134]....
        /*02cc*/ 	.word	0xffffffff


	//   ....[135]....
        /*02d0*/ 	.word	0xffffffff


	//   ....[136]....
        /*02d4*/ 	.word	0xffffffff


	//   ....[137]....
        /*02d8*/ 	.word	0xffffffff


	//   ....[138]....
        /*02dc*/ 	.word	0xffffffff


	//   ....[139]....
        /*02e0*/ 	.word	0xffffffff


	//   ....[140]....
        /*02e4*/ 	.word	0xffffffff


	//   ....[141]....
        /*02e8*/ 	.word	0xffffffff


	//   ....[142]....
        /*02ec*/ 	.word	0xffffffff


	//   ....[143]....
        /*02f0*/ 	.word	0xffffffff


	//   ....[144]....
        /*02f4*/ 	.word	0xffffffff


	//   ....[145]....
        /*02f8*/ 	.word	0xffffffff


	//   ....[146]....
        /*02fc*/ 	.word	0xffffffff


	//   ....[147]....
        /*0300*/ 	.word	0xffffffff


	//   ....[148]....
        /*0304*/ 	.word	0xffffffff


	//   ....[149]....
        /*0308*/ 	.word	0xffffffff


	//   ....[150]....
        /*030c*/ 	.word	0xffffffff


	//   ....[151]....
        /*0310*/ 	.word	0xffffffff


	//   ....[152]....
        /*0314*/ 	.word	0xffffffff


	//   ....[153]....
        /*0318*/ 	.word	0xffffffff


	//   ....[154]....
        /*031c*/ 	.word	0xffffffff


	//   ....[155]....
        /*0320*/ 	.word	0xffffffff


	//   ....[156]....
        /*0324*/ 	.word	0xffffffff


	//   ....[157]....
        /*0328*/ 	.word	0xffffffff


	//   ....[158]....
        /*032c*/ 	.word	0xffffffff


	//   ....[159]....
        /*0330*/ 	.word	0xffffffff


	//   ....[160]....
        /*0334*/ 	.word	0xffffffff


	//   ....[161]....
        /*0338*/ 	.word	0xffffffff


	//   ....[162]....
        /*033c*/ 	.word	0xffffffff


	//   ....[163]....
        /*0340*/ 	.word	0xffffffff


	//   ....[164]....
        /*0344*/ 	.word	0xffffffff


	//   ....[165]....
        /*0348*/ 	.word	0xffffffff


	//   ....[166]....
        /*034c*/ 	.word	0xffffffff


	//   ....[167]....
        /*0350*/ 	.word	0xffffffff


	//   ....[168]....
        /*0354*/ 	.word	0xffffffff


	//   ....[169]....
        /*0358*/ 	.word	0xffffffff


	//   ....[170]....
        /*035c*/ 	.word	0xffffffff


	//   ....[171]....
        /*0360*/ 	.word	0xffffffff


	//   ....[172]....
        /*0364*/ 	.word	0xffffffff


	//   ....[173]....
        /*0368*/ 	.word	0xffffffff


	//   ....[174]....
        /*036c*/ 	.word	0xffffffff


	//   ....[175]....
        /*0370*/ 	.word	0xffffffff


	//   ....[176]....
        /*0374*/ 	.word	0xffffffff


	//   ....[177]....
        /*0378*/ 	.word	0xffffffff


	//   ....[178]....
        /*037c*/ 	.word	0xffffffff


	//   ....[179]....
        /*0380*/ 	.word	0xffffffff


	//   ....[180]....
        /*0384*/ 	.word	0xffffffff


	//   ....[181]....
        /*0388*/ 	.word	0xffffffff


	//   ....[182]....
        /*038c*/ 	.word	0xffffffff


	//   ....[183]....
        /*0390*/ 	.word	0xffffffff


	//   ....[184]....
        /*0394*/ 	.word	0xffffffff


	//   ....[185]....
        /*0398*/ 	.word	0xffffffff


	//   ....[186]....
        /*039c*/ 	.word	0xffffffff


	//   ....[187]....
        /*03a0*/ 	.word	0xffffffff


	//   ....[188]....
        /*03a4*/ 	.word	0xffffffff


	//   ....[189]....
        /*03a8*/ 	.word	0xffffffff


	//   ....[190]....
        /*03ac*/ 	.word	0xffffffff


	//   ....[191]....
        /*03b0*/ 	.word	0xffffffff


	//   ....[192]....
        /*03b4*/ 	.word	0xffffffff


	//   ....[193]....
        /*03b8*/ 	.word	0xffffffff


	//   ....[194]....
        /*03bc*/ 	.word	0xffffffff


	//   ....[195]....
        /*03c0*/ 	.word	0xffffffff


	//   ....[196]....
        /*03c4*/ 	.word	0xffffffff


	//   ....[197]....
        /*03c8*/ 	.word	0xffffffff


	//   ....[198]....
        /*03cc*/ 	.word	0xffffffff


	//   ....[199]....
        /*03d0*/ 	.word	0x0500000f


	//   ....[200]....
        /*03d4*/ 	.word	0x0500000f


	//   ....[201]....
        /*03d8*/ 	.word	0x0500000f


	//   ....[202]....
        /*03dc*/ 	.word	0x0500000f


	//   ....[203]....
        /*03e0*/ 	.word	0x0500000f


	//   ....[204]....
        /*03e4*/ 	.word	0x0500000f


	//   ....[205]....
        /*03e8*/ 	.word	0x0500000f


	//   ....[206]....
        /*03ec*/ 	.word	0x0500000f


	//   ....[207]....
        /*03f0*/ 	.word	0x0500000f


	//   ....[208]....
        /*03f4*/ 	.word	0x0500000f


	//   ....[209]....
        /*03f8*/ 	.word	0x0500000f


	//   ....[210]....
        /*03fc*/ 	.word	0x0500000f


	//   ....[211]....
        /*0400*/ 	.word	0x0500000f


	//   ....[212]....
        /*0404*/ 	.word	0x0500000f


	//   ....[213]....
        /*0408*/ 	.word	0x0500000f


	//   ....[214]....
        /*040c*/ 	.word	0x0500000f


	//   ....[215]....
        /*0410*/ 	.word	0x0500000f


	//   ....[216]....
        /*0414*/ 	.word	0x0500000f


	//   ....[217]....
        /*0418*/ 	.word	0x0500000f


	//   ....[218]....
        /*041c*/ 	.word	0x0500000f


	//   ....[219]....
        /*0420*/ 	.word	0x0500000f


	//   ....[220]....
        /*0424*/ 	.word	0x0500000f


	//   ....[221]....
        /*0428*/ 	.word	0x0500000f


	//   ....[222]....
        /*042c*/ 	.word	0x0500000f


	//   ....[223]....
        /*0430*/ 	.word	0x0500000f


	//   ....[224]....
        /*0434*/ 	.word	0x0500000f


	//   ....[225]....
        /*0438*/ 	.word	0x0500000f


	//   ....[226]....
        /*043c*/ 	.word	0x0500000f


	//   ....[227]....
        /*0440*/ 	.word	0x0500000f


	//   ....[228]....
        /*0444*/ 	.word	0x0500000f


	//   ....[229]....
        /*0448*/ 	.word	0x0500000f


	//   ....[230]....
        /*044c*/ 	.word	0x0500000f


	//   ....[231]....
        /*0450*/ 	.word	0x0500000f


	//   ....[232]....
        /*0454*/ 	.word	0x0500000f


	//   ....[233]....
        /*0458*/ 	.word	0x0500000f


	//   ....[234]....
        /*045c*/ 	.word	0x0500000f


	//   ....[235]....
        /*0460*/ 	.word	0x0500000f


	//   ....[236]....
        /*0464*/ 	.word	0x0500000f


	//   ....[237]....
        /*0468*/ 	.word	0x0500000f


	//   ....[238]....
        /*046c*/ 	.word	0x0500000f


	//   ....[239]....
        /*0470*/ 	.word	0x0500000f


	//   ....[240]....
        /*0474*/ 	.word	0x0500000f


	//   ....[241]....
        /*0478*/ 	.word	0x0500000f


	//   ....[242]....
        /*047c*/ 	.word	0x0500000f


	//   ....[243]....
        /*0480*/ 	.word	0x0500000f


	//   ....[244]....
        /*0484*/ 	.word	0x0500000f


	//   ....[245]....
        /*0488*/ 	.word	0x0500000f


	//   ....[246]....
        /*048c*/ 	.word	0x0500000f


	//   ....[247]....
        /*0490*/ 	.word	0x0500000f


	//   ....[248]....
        /*0494*/ 	.word	0x0500000f


	//----- nvinfo : EIATTR_COOP_GROUP_INSTR_OFFSETS
	.align		4
.L_454:
        /*0498*/ 	.byte	0x04, 0x28
        /*049a*/ 	.short	(.L_456 - .L_455)


	//   ....[0]....
.L_455:
        /*049c*/ 	.word	0x00000080


	//   ....[1]....
        /*04a0*/ 	.word	0x00000090


	//   ....[2]....
        /*04a4*/ 	.word	0x000002d0


	//   ....[3]....
        /*04a8*/ 	.word	0x00000430


	//   ....[4]....
        /*04ac*/ 	.word	0x00000550


	//   ....[5]....
        /*04b0*/ 	.word	0x000006b0


	//   ....[6]....
        /*04b4*/ 	.word	0x00001b40


	//   ....[7]....
        /*04b8*/ 	.word	0x000027c0


	//   ....[8]....
        /*04bc*/ 	.word	0x00002d80


	//   ....[9]....
        /*04c0*/ 	.word	0x00003680


	//   ....[10]....
        /*04c4*/ 	.word	0x00003800


	//   ....[11]....
        /*04c8*/ 	.word	0x00003b00


	//   ....[12]....
        /*04cc*/ 	.word	0x00003b70


	//   ....[13]....
        /*04d0*/ 	.word	0x00004c50


	//   ....[14]....
        /*04d4*/ 	.word	0x000051a0


	//   ....[15]....
        /*04d8*/ 	.word	0x00005890


	//   ....[16]....
        /*04dc*/ 	.word	0x00005990


	//   ....[17]....
        /*04e0*/ 	.word	0x00005d30


	//   ....[18]....
        /*04e4*/ 	.word	0x00005e20


	//   ....[19]....
        /*04e8*/ 	.word	0x000079b0


	//   ....[20]....
        /*04ec*/ 	.word	0x00007a40


	//   ....[21]....
        /*04f0*/ 	.word	0x00007d40


	//   ....[22]....
        /*04f4*/ 	.word	0x00007f00


	//   ....[23]....
        /*04f8*/ 	.word	0x00009430


	//   ....[24]....
        /*04fc*/ 	.word	0x00009970


	//   ....[25]....
        /*0500*/ 	.word	0x0000a060


	//   ....[26]....
        /*0504*/ 	.word	0x0000a160


	//   ....[27]....
        /*0508*/ 	.word	0x0000a500


	//   ....[28]....
        /*050c*/ 	.word	0x0000a5f0


	//   ....[29]....
        /*0510*/ 	.word	0x0000b7a0


	//   ....[30]....
        /*0514*/ 	.word	0x0000b7d0


	//   ....[31]....
        /*0518*/ 	.word	0x0000b840


	//   ....[32]....
        /*051c*/ 	.word	0x0000b860


	//   ....[33]....
        /*0520*/ 	.word	0x0000cde0


	//   ....[34]....
        /*0524*/ 	.word	0x0000ce10


	//   ....[35]....
        /*0528*/ 	.word	0x0000ce40


	//   ....[36]....
        /*052c*/ 	.word	0x0000ce70


	//   ....[37]....
        /*0530*/ 	.word	0x0000cea0


	//   ....[38]....
        /*0534*/ 	.word	0x0000ced0


	//   ....[39]....
        /*0538*/ 	.word	0x0000cf00


	//   ....[40]....
        /*053c*/ 	.word	0x0000cf30


	//   ....[41]....
        /*0540*/ 	.word	0x0000cf60


	//   ....[42]....
        /*0544*/ 	.word	0x0000cf90


	//   ....[43]....
        /*0548*/ 	.word	0x0000cfc0


	//   ....[44]....
        /*054c*/ 	.word	0x0000cff0


	//   ....[45]....
        /*0550*/ 	.word	0x0000d030


	//   ....[46]....
        /*0554*/ 	.word	0x0000d060


	//   ....[47]....
        /*0558*/ 	.word	0x0000d090


	//   ....[48]....
        /*055c*/ 	.word	0x0000d0c0


	//   ....[49]....
        /*0560*/ 	.word	0x0000d0f0


	//   ....[50]....
        /*0564*/ 	.word	0x0000d120


	//   ....[51]....
        /*0568*/ 	.word	0x0000d150


	//   ....[52]....
        /*056c*/ 	.word	0x0000d180


	//   ....[53]....
        /*0570*/ 	.word	0x0000d1b0


	//   ....[54]....
        /*0574*/ 	.word	0x0000d1e0


	//   ....[55]....
        /*0578*/ 	.word	0x0000d210


	//   ....[56]....
        /*057c*/ 	.word	0x0000d240


	//   ....[57]....
        /*0580*/ 	.word	0x0000d270


	//   ....[58]....
        /*0584*/ 	.word	0x0000d2b0


	//   ....[59]....
        /*0588*/ 	.word	0x0000d2e0


	//   ....[60]....
        /*058c*/ 	.word	0x0000d310


	//   ....[61]....
        /*0590*/ 	.word	0x0000d340


	//   ....[62]....
        /*0594*/ 	.word	0x0000d370


	//   ....[63]....
        /*0598*/ 	.word	0x0000d3a0


	//   ....[64]....
        /*059c*/ 	.word	0x0000d3d0


	//   ....[65]....
        /*05a0*/ 	.word	0x0000d400


	//   ....[66]....
        /*05a4*/ 	.word	0x0000d430


	//   ....[67]....
        /*05a8*/ 	.word	0x0000d460


	//   ....[68]....
        /*05ac*/ 	.word	0x0000d490


	//   ....[69]....
        /*05b0*/ 	.word	0x0000d4c0


	//   ....[70]....
        /*05b4*/ 	.word	0x0000d4d0


	//   ....[71]....
        /*05b8*/ 	.word	0x0000d4e0


	//   ....[72]....
        /*05bc*/ 	.word	0x0000d4f0


	//   ....[73]....
        /*05c0*/ 	.word	0x0000d500


	//   ....[74]....
        /*05c4*/ 	.word	0x0000d510


	//   ....[75]....
        /*05c8*/ 	.word	0x0000d530


	//   ....[76]....
        /*05cc*/ 	.word	0x0000d550


	//   ....[77]....
        /*05d0*/ 	.word	0x0000d560


	//   ....[78]....
        /*05d4*/ 	.word	0x0000d580


	//   ....[79]....
        /*05d8*/ 	.word	0x0000d590


	//   ....[80]....
        /*05dc*/ 	.word	0x0000d5b0


	//   ....[81]....
        /*05e0*/ 	.word	0x0000d5c0


	//   ....[82]....
        /*05e4*/ 	.word	0x0000d5e0


	//   ....[83]....
        /*05e8*/ 	.word	0x0000d5f0


	//   ....[84]....
        /*05ec*/ 	.word	0x0000d610


	//   ....[85]....
        /*05f0*/ 	.word	0x0000d620


	//   ....[86]....
        /*05f4*/ 	.word	0x0000d640


	//   ....[87]....
        /*05f8*/ 	.word	0x0000d650


	//   ....[88]....
        /*05fc*/ 	.word	0x0000d670


	//   ....[89]....
        /*0600*/ 	.word	0x0000d680


	//   ....[90]....
        /*0604*/ 	.word	0x0000d6b0


	//   ....[91]....
        /*0608*/ 	.word	0x0000d6e0


	//   ....[92]....
        /*060c*/ 	.word	0x0000d6f0


	//   ....[93]....
        /*0610*/ 	.word	0x0000d710


	//   ....[94]....
        /*0614*/ 	.word	0x0000d720


	//   ....[95]....
        /*0618*/ 	.word	0x0000d740


	//   ....[96]....
        /*061c*/ 	.word	0x0000d750


	//   ....[97]....
        /*0620*/ 	.word	0x0000dfb0


	//   ....[98]....
        /*0624*/ 	.word	0x0000dff0


	//   ....[99]....
        /*0628*/ 	.word	0x0000e020


	//   ....[100]....
        /*062c*/ 	.word	0x0000e050


	//   ....[101]....
        /*0630*/ 	.word	0x0000e8d0


	//   ....[102]....
        /*0634*/ 	.word	0x0000e910


	//   ....[103]....
        /*0638*/ 	.word	0x0000ea50


	//   ....[104]....
        /*063c*/ 	.word	0x0000ea70


	//   ....[105]....
        /*0640*/ 	.word	0x0000ebb0


	//   ....[106]....
        /*0644*/ 	.word	0x0000ebd0


	//   ....[107]....
        /*0648*/ 	.word	0x0000ed20


	//   ....[108]....
        /*064c*/ 	.word	0x0000ed40


	//   ....[109]....
        /*0650*/ 	.word	0x0000f690


	//   ....[110]....
        /*0654*/ 	.word	0x0000f6b0


	//   ....[111]....
        /*0658*/ 	.word	0x0000f7f0


	//   ....[112]....
        /*065c*/ 	.word	0x0000f810


	//   ....[113]....
        /*0660*/ 	.word	0x0000f950


	//   ....[114]....
        /*0664*/ 	.word	0x0000f970


	//   ....[115]....
        /*0668*/ 	.word	0x0000fac0


	//   ....[116]....
        /*066c*/ 	.word	0x0000fae0


	//   ....[117]....
        /*0670*/ 	.word	0x0000fcb0


	//   ....[118]....
        /*0674*/ 	.word	0x0000fe50


	//   ....[119]....
        /*0678*/ 	.word	0x0000fe80


	//   ....[120]....
        /*067c*/ 	.word	0x0000feb0


	//   ....[121]....
        /*0680*/ 	.word	0x0000fee0


	//   ....[122]....
        /*0684*/ 	.word	0x0000ff10


	//   ....[123]....
        /*0688*/ 	.word	0x0000ff50


	//   ....[124]....
        /*068c*/ 	.word	0x000100a0


	//   ....[125]....
        /*0690*/ 	.word	0x000100d0


	//   ....[126]....
        /*0694*/ 	.word	0x00010100


	//   ....[127]....
        /*0698*/ 	.word	0x00010130


	//   ....[128]....
        /*069c*/ 	.word	0x00010160


	//   ....[129]....
        /*06a0*/ 	.word	0x000101a0


	//   ....[130]....
        /*06a4*/ 	.word	0x00010230


	//   ....[131]....
        /*06a8*/ 	.word	0x00010290


	//   ....[132]....
        /*06ac*/ 	.word	0x00010330


	//   ....[133]....
        /*06b0*/ 	.word	0x00012060


	//   ....[134]....
        /*06b4*/ 	.word	0x000120a0


	//   ....[135]....
        /*06b8*/ 	.word	0x00012150


	//   ....[136]....
        /*06bc*/ 	.word	0x00012160


	//   ....[137]....
        /*06c0*/ 	.word	0x000121d0


	//   ....[138]....
        /*06c4*/ 	.word	0x000121e0


	//   ....[139]....
        /*06c8*/ 	.word	0x000121f0


	//   ....[140]....
        /*06cc*/ 	.word	0x00012270


	//   ....[141]....
        /*06d0*/ 	.word	0x000125b0


	//   ....[142]....
        /*06d4*/ 	.word	0x000125d0


	//   ....[143]....
        /*06d8*/ 	.word	0x00012610


	//   ....[144]....
        /*06dc*/ 	.word	0x00012640


	//   ....[145]....
        /*06e0*/ 	.word	0x00012690


	//   ....[146]....
        /*06e4*/ 	.word	0x000126c0


	//   ....[147]....
        /*06e8*/ 	.word	0x000126e0


	//   ....[148]....
        /*06ec*/ 	.word	0x00012720


	//   ....[149]....
        /*06f0*/ 	.word	0x00012e20


	//   ....[150]....
        /*06f4*/ 	.word	0x00012e50


	//   ....[151]....
        /*06f8*/ 	.word	0x00012eb0


	//   ....[152]....
        /*06fc*/ 	.word	0x00012f00


	//   ....[153]....
        /*0700*/ 	.word	0x00012f50


	//   ....[154]....
        /*0704*/ 	.word	0x00012fa0


	//   ....[155]....
        /*0708*/ 	.word	0x00012ff0


	//   ....[156]....
        /*070c*/ 	.word	0x00013040


	//   ....[157]....
        /*0710*/ 	.word	0x00013090


	//   ....[158]....
        /*0714*/ 	.word	0x000130e0


	//   ....[159]....
        /*0718*/ 	.word	0x00013130


	//   ....[160]....
        /*071c*/ 	.word	0x00013180


	//   ....[161]....
        /*0720*/ 	.word	0x000131d0


	//   ....[162]....
        /*0724*/ 	.word	0x00013210


	//   ....[163]....
        /*0728*/ 	.word	0x00013230


	//   ....[164]....
        /*072c*/ 	.word	0x00013270


	//   ....[165]....
        /*0730*/ 	.word	0x000139d0


	//   ....[166]....
        /*0734*/ 	.word	0x000139f0


	//   ....[167]....
        /*0738*/ 	.word	0x00013a50


	//   ....[168]....
        /*073c*/ 	.word	0x00013a60


	//   ....[169]....
        /*0740*/ 	.word	0x00013ab0


	//   ....[170]....
        /*0744*/ 	.word	0x00013ac0


	//   ....[171]....
        /*0748*/ 	.word	0x00013ad0


	//   ....[172]....
        /*074c*/ 	.word	0x00013b20


	//   ....[173]....
        /*0750*/ 	.word	0x00013e50


	//   ....[174]....
        /*0754*/ 	.word	0x00013e60


	//   ....[175]....
        /*0758*/ 	.word	0x00013e70


	//   ....[176]....
        /*075c*/ 	.word	0x00013ec0


	//   ....[177]....
        /*0760*/ 	.word	0x00013ed0


	//   ....[178]....
        /*0764*/ 	.word	0x00013f20


	//   ....[179]....
        /*0768*/ 	.word	0x00013f30


	//   ....[180]....
        /*076c*/ 	.word	0x00013f40


	//   ....[181]....
        /*0770*/ 	.word	0x000150c0


	//   ....[182]....
        /*0774*/ 	.word	0x000150f0


	//   ....[183]....
        /*0778*/ 	.word	0x00015120


	//   ....[184]....
        /*077c*/ 	.word	0x00015140


	//   ....[185]....
        /*0780*/ 	.word	0x00015170


	//   ....[186]....
        /*0784*/ 	.word	0x000151a0


	//   ....[187]....
        /*0788*/ 	.word	0x000151d0


	//   ....[188]....
        /*078c*/ 	.word	0x000151e0


	//   ....[189]....
        /*0790*/ 	.word	0x00015310


	//   ....[190]....
        /*0794*/ 	.word	0x00015340


	//   ....[191]....
        /*0798*/ 	.word	0x00015370


	//   ....[192]....
        /*079c*/ 	.word	0x000153a0


	//   ....[193]....
        /*07a0*/ 	.word	0x000153d0


	//   ....[194]....
        /*07a4*/ 	.word	0x00015410


	//   ....[195]....
        /*07a8*/ 	.word	0x000154c0


	//   ....[196]....
        /*07ac*/ 	.word	0x00015530


	//   ....[197]....
        /*07b0*/ 	.word	0x000155d0


	//   ....[198]....
        /*07b4*/ 	.word	0x00015c30


	//   ....[199]....
        /*07b8*/ 	.word	0x00016310


	//   ....[200]....
        /*07bc*/ 	.word	0x000163f0


	//   ....[201]....
        /*07c0*/ 	.word	0x000164c0


	//   ....[202]....
        /*07c4*/ 	.word	0x00016590


	//   ....[203]....
        /*07c8*/ 	.word	0x00016640


	//   ....[204]....
        /*07cc*/ 	.word	0x000166a0


	//   ....[205]....
        /*07d0*/ 	.word	0x00016780


	//   ....[206]....
        /*07d4*/ 	.word	0x000167e0


	//   ....[207]....
        /*07d8*/ 	.word	0x000168b0


	//   ....[208]....
        /*07dc*/ 	.word	0x000169f0


	//   ....[209]....
        /*07e0*/ 	.word	0x00016a80


	//   ....[210]....
        /*07e4*/ 	.word	0x00016b50


	//   ....[211]....
        /*07e8*/ 	.word	0x00016bf0


	//   ....[212]....
        /*07ec*/ 	.word	0x00016c70


	//   ....[213]....
        /*07f0*/ 	.word	0x00016d20


	//   ....[214]....
        /*07f4*/ 	.word	0x00016da0


	//   ....[215]....
        /*07f8*/ 	.word	0x00016e50


	//   ....[216]....
        /*07fc*/ 	.word	0x00016ef0


	//   ....[217]....
        /*0800*/ 	.word	0x00016f60


	//   ....[218]....
        /*0804*/ 	.word	0x00016fe0


	//   ....[219]....
        /*0808*/ 	.word	0x000170a0


	//   ....[220]....
        /*080c*/ 	.word	0x00017120


	//   ....[221]....
        /*0810*/ 	.word	0x000171f0


	//   ....[222]....
        /*0814*/ 	.word	0x00017270


	//   ....[223]....
        /*0818*/ 	.word	0x00017340


	//   ....[224]....
        /*081c*/ 	.word	0x000173c0


	//   ....[225]....
        /*0820*/ 	.word	0x00017490


	//   ....[226]....
        /*0824*/ 	.word	0x00017510


	//   ....[227]....
        /*0828*/ 	.word	0x000175e0


	//   ....[228]....
        /*082c*/ 	.word	0x00017660


	//   ....[229]....
        /*0830*/ 	.word	0x00017720


	//   ....[230]....
        /*0834*/ 	.word	0x000177a0


	//   ....[231]....
        /*0838*/ 	.word	0x00017850


	//   ....[232]....
        /*083c*/ 	.word	0x00017980


	//   ....[233]....
        /*0840*/ 	.word	0x00017a20


	//   ....[234]....
        /*0844*/ 	.word	0x00017a80


	//   ....[235]....
        /*0848*/ 	.word	0x00017b40


	//   ....[236]....
        /*084c*/ 	.word	0x00017ba0


	//   ....[237]....
        /*0850*/ 	.word	0x00017c60


	//   ....[238]....
        /*0854*/ 	.word	0x00017cc0


	//   ....[239]....
        /*0858*/ 	.word	0x00017d80


	//   ....[240]....
        /*085c*/ 	.word	0x00017e70


	//   ....[241]....
        /*0860*/ 	.word	0x00017f00


	//   ....[242]....
        /*0864*/ 	.word	0x00017f60


	//   ....[243]....
        /*0868*/ 	.word	0x00018020


	//   ....[244]....
        /*086c*/ 	.word	0x00018080


	//   ....[245]....
        /*0870*/ 	.word	0x00018140


	//   ....[246]....
        /*0874*/ 	.word	0x000181a0


	//   ....[247]....
        /*0878*/ 	.word	0x00018260


	//   ....[248]....
        /*087c*/ 	.word	0x000184b0


	//----- nvinfo : EIATTR_REG_RECONFIG
	.align		4
.L_456:
        /*0880*/ 	.byte	0x01, 0x54
	.zero		2


	//----- nvinfo : EIATTR_SYSCALL_OFFSETS
	.align		4
        /*0884*/ 	.byte	0x04, 0x46
        /*0886*/ 	.short	(.L_458 - .L_457)


	//   ....[0]....
.L_457:
        /*0888*/ 	.word	0x00001d20


	//   ....[1]....
        /*088c*/ 	.word	0x00011630


	//   ....[2]....
        /*0890*/ 	.word	0x000117a0


	//   ....[3]....
        /*0894*/ 	.word	0x000118f0


	//   ....[4]....
        /*0898*/ 	.word	0x00011a30


	//   ....[5]....
        /*089c*/ 	.word	0x00012a70


	//----- nvinfo : EIATTR_MBARRIER_INSTR_OFFSETS
	.align		4
.L_458:
        /*08a0*/ 	.byte	0x04, 0x39
        /*08a2*/ 	.short	(.L_460 - .L_459)


	//   ....[0]....
.L_459:
        /*08a4*/ 	.word	0x00000180
        /*08a8*/ 	.word	0x000000ff
        /*08ac*/ 	.word	0x00028400
        /*08b0*/ 	.short	0x0100
        /*08b2*/ 	.byte	0x08
	.zero		1


	//   ....[1]....
        /*08b4*/ 	.word	0x00000190
        /*08b8*/ 	.word	0x000000ff
        /*08bc*/ 	.word	0x00028420
        /*08c0*/ 	.short	0x0100
        /*08c2*/ 	.byte	0x08
	.zero		1


	//   ....[2]....
        /*08c4*/ 	.word	0x00000280
        /*08c8*/ 	.word	0x000000ff
        /*08cc*/ 	.word	0x00028430
        /*08d0*/ 	.short	0x0100
        /*08d2*/ 	.byte	0x08
	.zero		1


	//   ....[3]....
        /*08d4*/ 	.word	0x00000290
        /*08d8*/ 	.word	0x000000ff
        /*08dc*/ 	.word	0x00028440
        /*08e0*/ 	.short	0x0100
        /*08e2*/ 	.byte	0x08
	.zero		1


	//   ....[4]....
        /*08e4*/ 	.word	0x000002a0
        /*08e8*/ 	.word	0x000000ff
        /*08ec*/ 	.word	0x00028438
        /*08f0*/ 	.short	0x0100
        /*08f2*/ 	.byte	0x08
	.zero		1


	//   ....[5]....
        /*08f4*/ 	.word	0x000002b0
        /*08f8*/ 	.word	0x000000ff
        /*08fc*/ 	.word	0x00028448
        /*0900*/ 	.short	0x0100
        /*0902*/ 	.byte	0x08
	.zero		1


	//   ....[6]....
        /*0904*/ 	.word	0x000003e0
        /*0908*/ 	.word	0x000000ff
        /*090c*/ 	.word	0x00028450
        /*0910*/ 	.short	0x0100
        /*0912*/ 	.byte	0x08
	.zero		1


	//   ....[7]....
        /*0914*/ 	.word	0x000003f0
        /*0918*/ 	.word	0x000000ff
        /*091c*/ 	.word	0x00028460
        /*0920*/ 	.short	0x0100
        /*0922*/ 	.byte	0x08
	.zero		1


	//   ....[8]....
        /*0924*/ 	.word	0x00000400
        /*0928*/ 	.word	0x000000ff
        /*092c*/ 	.word	0x00028458
        /*0930*/ 	.short	0x0100
        /*0932*/ 	.byte	0x08
	.zero		1


	//   ....[9]....
        /*0934*/ 	.word	0x00000410
        /*0938*/ 	.word	0x000000ff
        /*093c*/ 	.word	0x00028468
        /*0940*/ 	.short	0x0100
        /*0942*/ 	.byte	0x08
	.zero		1


	//   ....[10]....
        /*0944*/ 	.word	0x00000500
        /*0948*/ 	.word	0x000000ff
        /*094c*/ 	.word	0x00028470
        /*0950*/ 	.short	0x0100
        /*0952*/ 	.byte	0x06
	.zero		1


	//   ....[11]....
        /*0954*/ 	.word	0x00000510
        /*0958*/ 	.word	0x000000ff
        /*095c*/ 	.word	0x00028480
        /*0960*/ 	.short	0x0100
        /*0962*/ 	.byte	0x06
	.zero		1


	//   ....[12]....
        /*0964*/ 	.word	0x00000520
        /*0968*/ 	.word	0x000000ff
        /*096c*/ 	.word	0x00028478
        /*0970*/ 	.short	0x0100
        /*0972*/ 	.byte	0x06
	.zero		1


	//   ....[13]....
        /*0974*/ 	.word	0x00000530
        /*0978*/ 	.word	0x000000ff
        /*097c*/ 	.word	0x00028488
        /*0980*/ 	.short	0x0100
        /*0982*/ 	.byte	0x06
	.zero		1


	//   ....[14]....
        /*0984*/ 	.word	0x00000660
        /*0988*/ 	.word	0x000000ff
        /*098c*/ 	.word	0x00028490
        /*0990*/ 	.short	0x0100
        /*0992*/ 	.byte	0x08
	.zero		1


	//   ....[15]....
        /*0994*/ 	.word	0x00000670
        /*0998*/ 	.word	0x000000ff
        /*099c*/ 	.word	0x000284a0
        /*09a0*/ 	.short	0x0100
        /*09a2*/ 	.byte	0x08
	.zero		1


	//   ....[16]....
        /*09a4*/ 	.word	0x00000680
        /*09a8*/ 	.word	0x000000ff
        /*09ac*/ 	.word	0x00028498
        /*09b0*/ 	.short	0x0100
        /*09b2*/ 	.byte	0x08
	.zero		1


	//   ....[17]....
        /*09b4*/ 	.word	0x00000690
        /*09b8*/ 	.word	0x000000ff
        /*09bc*/ 	.word	0x000284a8
        /*09c0*/ 	.short	0x0100
        /*09c2*/ 	.byte	0x08
	.zero		1


	//   ....[18]....
        /*09c4*/ 	.word	0x000007e0
        /*09c8*/ 	.word	0x000000ff
        /*09cc*/ 	.word	0x000284b0
        /*09d0*/ 	.short	0x0100
        /*09d2*/ 	.byte	0x08
	.zero		1


	//   ....[19]....
        /*09d4*/ 	.word	0x000007f0
        /*09d8*/ 	.word	0x000000ff
        /*09dc*/ 	.word	0x000284c0
        /*09e0*/ 	.short	0x0100
        /*09e2*/ 	.byte	0x08
	.zero		1


	//   ....[20]....
        /*09e4*/ 	.word	0x00000800
        /*09e8*/ 	.word	0x000000ff
        /*09ec*/ 	.word	0x000284b8
        /*09f0*/ 	.short	0x0100
        /*09f2*/ 	.byte	0x08
	.zero		1


	//   ....[21]....
        /*09f4*/ 	.word	0x00000810
        /*09f8*/ 	.word	0x000000ff
        /*09fc*/ 	.word	0x000284c8
        /*0a00*/ 	.short	0x0100
        /*0a02*/ 	.byte	0x08
	.zero		1


	//   ....[22]....
        /*0a04*/ 	.word	0x00002060
        /*0a08*/ 	.word	0x000000ff
        /*0a0c*/ 	.word	0x00028400
        /*0a10*/ 	.short	0x010a
        /*0a12*/ 	.byte	0x34
	.zero		1


	//   ....[23]....
        /*0a14*/ 	.word	0x00002160
        /*0a18*/ 	.word	0x000000ff
        /*0a1c*/ 	.word	0x00028430
        /*0a20*/ 	.short	0x010a
        /*0a22*/ 	.byte	0x39
	.zero		1


	//   ....[24]....
        /*0a24*/ 	.word	0x000021a0
        /*0a28*/ 	.word	0x000000ff
        /*0a2c*/ 	.word	0x00028430
        /*0a30*/ 	.short	0x010a
        /*0a32*/ 	.byte	0x39
	.zero		1


	//   ....[25]....
        /*0a34*/ 	.word	0x00002900
        /*0a38*/ 	.word	0x000000ff
        /*0a3c*/ 	.word	0x00000000
        /*0a40*/ 	.short	0x0101
        /*0a42*/ 	.byte	0x06
	.zero		1


	//   ....[26]....
        /*0a44*/ 	.word	0x000041b0
        /*0a48*/ 	.word	0x000000ff
        /*0a4c*/ 	.word	0x00028450
        /*0a50*/ 	.short	0x010a
        /*0a52*/ 	.byte	0x39
	.zero		1


	//   ....[27]....
        /*0a54*/ 	.word	0x000041f0
        /*0a58*/ 	.word	0x000000ff
        /*0a5c*/ 	.word	0x00028450
        /*0a60*/ 	.short	0x010a
        /*0a62*/ 	.byte	0x39
	.zero		1


	//   ....[28]....
        /*0a64*/ 	.word	0x000043f0
        /*0a68*/ 	.word	0x000000ff
        /*0a6c*/ 	.word	0x00000000
        /*0a70*/ 	.short	0x0101
        /*0a72*/ 	.byte	0x39
	.zero		1


	//   ....[29]....
        /*0a74*/ 	.word	0x00004730
        /*0a78*/ 	.word	0x000000ff
        /*0a7c*/ 	.word	0x00028430
        /*0a80*/ 	.short	0x010a
        /*0a82*/ 	.byte	0x3b
	.zero		1


	//   ....[30]....
        /*0a84*/ 	.word	0x00004770
        /*0a88*/ 	.word	0x000000ff
        /*0a8c*/ 	.word	0x00028430
        /*0a90*/ 	.short	0x010a
        /*0a92*/ 	.byte	0x3b
	.zero		1


	//   ....[31]....
        /*0a94*/ 	.word	0x00004db0
        /*0a98*/ 	.word	0x000000ff
        /*0a9c*/ 	.word	0x00000000
        /*0aa0*/ 	.short	0x0101
        /*0aa2*/ 	.byte	0x06
	.zero		1


	//   ....[32]....
        /*0aa4*/ 	.word	0x00006c40
        /*0aa8*/ 	.word	0x000000ff
        /*0aac*/ 	.word	0x00028450
        /*0ab0*/ 	.short	0x010a
        /*0ab2*/ 	.byte	0x3b
	.zero		1


	//   ....[33]....
        /*0ab4*/ 	.word	0x00006c90
        /*0ab8*/ 	.word	0x000000ff
        /*0abc*/ 	.word	0x00028450
        /*0ac0*/ 	.short	0x010a
        /*0ac2*/ 	.byte	0x3b
	.zero		1


	//   ....[34]....
        /*0ac4*/ 	.word	0x00006e10
        /*0ac8*/ 	.word	0x000000ff
        /*0acc*/ 	.word	0x00000000
        /*0ad0*/ 	.short	0x0101
        /*0ad2*/ 	.byte	0x3b
	.zero		1


	//   ....[35]....
        /*0ad4*/ 	.word	0x000071f0
        /*0ad8*/ 	.word	0x000000ff
        /*0adc*/ 	.word	0x00028430
        /*0ae0*/ 	.short	0x010a
        /*0ae2*/ 	.byte	0x38
	.zero		1


	//   ....[36]....
        /*0ae4*/ 	.word	0x00007230
        /*0ae8*/ 	.word	0x000000ff
        /*0aec*/ 	.word	0x00028430
        /*0af0*/ 	.short	0x010a
        /*0af2*/ 	.byte	0x38
	.zero		1


	//   ....[37]....
        /*0af4*/ 	.word	0x00007790
        /*0af8*/ 	.word	0x000000ff
        /*0afc*/ 	.word	0x00000000
        /*0b00*/ 	.short	0x0101
        /*0b02*/ 	.byte	0x06
	.zero		1


	//   ....[38]....
        /*0b04*/ 	.word	0x00008be0
        /*0b08*/ 	.word	0x000000ff
        /*0b0c*/ 	.word	0x00028450
        /*0b10*/ 	.short	0x010a
        /*0b12*/ 	.byte	0x38
	.zero		1


	//   ....[39]....
        /*0b14*/ 	.word	0x00008c30
        /*0b18*/ 	.word	0x000000ff
        /*0b1c*/ 	.word	0x00028450
        /*0b20*/ 	.short	0x010a
        /*0b22*/ 	.byte	0x38
	.zero		1


	//   ....[40]....
        /*0b24*/ 	.word	0x00008d80
        /*0b28*/ 	.word	0x000000ff
        /*0b2c*/ 	.word	0x00000000
        /*0b30*/ 	.short	0x0101
        /*0b32*/ 	.byte	0x38
	.zero		1


	//   ....[41]....
        /*0b34*/ 	.word	0x00008f10
        /*0b38*/ 	.word	0x000000ff
        /*0b3c*/ 	.word	0x00028430
        /*0b40*/ 	.short	0x010a
        /*0b42*/ 	.byte	0x3b
	.zero		1


	//   ....[42]....
        /*0b44*/ 	.word	0x00008f50
        /*0b48*/ 	.word	0x000000ff
        /*0b4c*/ 	.word	0x00028430
        /*0b50*/ 	.short	0x010a
        /*0b52*/ 	.byte	0x3b
	.zero		1


	//   ....[43]....
        /*0b54*/ 	.word	0x00009580
        /*0b58*/ 	.word	0x000000ff
        /*0b5c*/ 	.word	0x00000000
        /*0b60*/ 	.short	0x0101
        /*0b62*/ 	.byte	0x06
	.zero		1


	//   ....[44]....
        /*0b64*/ 	.word	0x0000b410
        /*0b68*/ 	.word	0x000000ff
        /*0b6c*/ 	.word	0x00028450
        /*0b70*/ 	.short	0x010a
        /*0b72*/ 	.byte	0x3b
	.zero		1


	//   ....[45]....
        /*0b74*/ 	.word	0x0000b460
        /*0b78*/ 	.word	0x000000ff
        /*0b7c*/ 	.word	0x00028450
        /*0b80*/ 	.short	0x010a
        /*0b82*/ 	.byte	0x3b
	.zero		1


	//   ....[46]....
        /*0b84*/ 	.word	0x0000b5d0
        /*0b88*/ 	.word	0x000000ff
        /*0b8c*/ 	.word	0x00000000
        /*0b90*/ 	.short	0x0101
        /*0b92*/ 	.byte	0x3b
	.zero		1


	//   ....[47]....
        /*0b94*/ 	.word	0x0000e900
        /*0b98*/ 	.word	0x000000ff
        /*0b9c*/ 	.word	0x00000000
        /*0ba0*/ 	.short	0x0101
        /*0ba2*/ 	.byte	0x06
	.zero		1


	//   ....[48]....
        /*0ba4*/ 	.word	0x00011e80
        /*0ba8*/ 	.word	0x00000000
        /*0bac*/ 	.word	0x00028480
        /*0bb0*/ 	.short	0x010a
        /*0bb2*/ 	.byte	0x3f
	.zero		1


	//   ....[49]....
        /*0bb4*/ 	.word	0x00012320
        /*0bb8*/ 	.word	0x00000000
        /*0bbc*/ 	.word	0x00028470
        /*0bc0*/ 	.short	0x0107
        /*0bc2*/ 	.byte	0x3f
	.zero		1


	//   ....[50]....
        /*0bc4*/ 	.word	0x000123e0
        /*0bc8*/ 	.word	0x00000000
        /*0bcc*/ 	.word	0x00028470
        /*0bd0*/ 	.short	0x0101
        /*0bd2*/ 	.byte	0x3f
	.zero		1


	//   ....[51]....
        /*0bd4*/ 	.word	0x00012410
        /*0bd8*/ 	.word	0x00000000
        /*0bdc*/ 	.word	0x00028440
        /*0be0*/ 	.short	0x010a
        /*0be2*/ 	.byte	0x3f
	.zero		1


	//   ....[52]....
        /*0be4*/ 	.word	0x000127e0
        /*0be8*/ 	.word	0x00000000
        /*0bec*/ 	.word	0x00028430
        /*0bf0*/ 	.short	0x0107
        /*0bf2*/ 	.byte	0x3f
	.zero		1


	//   ....[53]....
        /*0bf4*/ 	.word	0x000128a0
        /*0bf8*/ 	.word	0x00000000
        /*0bfc*/ 	.word	0x00028430
        /*0c00*/ 	.short	0x0101
        /*0c02*/ 	.byte	0x3f
	.zero		1


	//   ....[54]....
        /*0c04*/ 	.word	0x00013360
        /*0c08*/ 	.word	0x00000016
        /*0c0c*/ 	.word	0x00028400
        /*0c10*/ 	.short	0x0107
        /*0c12*/ 	.byte	0x3f
	.zero		1


	//   ....[55]....
        /*0c14*/ 	.word	0x00013460
        /*0c18*/ 	.word	0x00000016
        /*0c1c*/ 	.word	0x00028400
        /*0c20*/ 	.short	0x0101
        /*0c22*/ 	.byte	0x3f
	.zero		1


	//   ....[56]....
        /*0c24*/ 	.word	0x00013480
        /*0c28*/ 	.word	0x00000016
        /*0c2c*/ 	.word	0x00028420
        /*0c30*/ 	.short	0x010a
        /*0c32*/ 	.byte	0x3f
	.zero		1


	//   ....[57]....
        /*0c34*/ 	.word	0x00013810
        /*0c38*/ 	.word	0x00000000
        /*0c3c*/ 	.word	0x00028480
        /*0c40*/ 	.short	0x010a
        /*0c42*/ 	.byte	0x3f
	.zero		1


	//   ....[58]....
        /*0c44*/ 	.word	0x00013bb0
        /*0c48*/ 	.word	0x00000000
        /*0c4c*/ 	.word	0x00028470
        /*0c50*/ 	.short	0x0107
        /*0c52*/ 	.byte	0x3f
	.zero		1


	//   ....[59]....
        /*0c54*/ 	.word	0x00013c70
        /*0c58*/ 	.word	0x00000000
        /*0c5c*/ 	.word	0x00028470
        /*0c60*/ 	.short	0x0101
        /*0c62*/ 	.byte	0x3f
	.zero		1


	//   ....[60]....
        /*0c64*/ 	.word	0x00013ca0
        /*0c68*/ 	.word	0x00000000
        /*0c6c*/ 	.word	0x00028440
        /*0c70*/ 	.short	0x010a
        /*0c72*/ 	.byte	0x3f
	.zero		1


	//   ....[61]....
        /*0c74*/ 	.word	0x00014010
        /*0c78*/ 	.word	0x00000000
        /*0c7c*/ 	.word	0x00028430
        /*0c80*/ 	.short	0x0107
        /*0c82*/ 	.byte	0x3f
	.zero		1


	//   ....[62]....
        /*0c84*/ 	.word	0x000140d0
        /*0c88*/ 	.word	0x00000000
        /*0c8c*/ 	.word	0x00028430
        /*0c90*/ 	.short	0x0101
        /*0c92*/ 	.byte	0x3f
	.zero		1


	//   ....[63]....
        /*0c94*/ 	.word	0x00014160
        /*0c98*/ 	.word	0x00000000
        /*0c9c*/ 	.word	0x00028470
        /*0ca0*/ 	.short	0x010a
        /*0ca2*/ 	.byte	0x3f
	.zero		1


	//   ....[64]....
        /*0ca4*/ 	.word	0x000141f0
        /*0ca8*/ 	.word	0x00000000
        /*0cac*/ 	.word	0x00028460
        /*0cb0*/ 	.short	0x010a
        /*0cb2*/ 	.byte	0x3f
	.zero		1


	//   ....[65]....
        /*0cb4*/ 	.word	0x000146b0
        /*0cb8*/ 	.word	0x00000000
        /*0cbc*/ 	.word	0x00028450
        /*0cc0*/ 	.short	0x0101
        /*0cc2*/ 	.byte	0x3f
	.zero		1


	//   ....[66]....
        /*0cc4*/ 	.word	0x00014730
        /*0cc8*/ 	.word	0x00000003
        /*0ccc*/ 	.word	0x00000000
        /*0cd0*/ 	.short	0x0101
        /*0cd2*/ 	.byte	0x3f
	.zero		1


	//   ....[67]....
        /*0cd4*/ 	.word	0x000148f0
        /*0cd8*/ 	.word	0x00000002
        /*0cdc*/ 	.word	0x00028470
        /*0ce0*/ 	.short	0x010a
        /*0ce2*/ 	.byte	0x3f
	.zero		1


	//   ....[68]....
        /*0ce4*/ 	.word	0x00014970
        /*0ce8*/ 	.word	0x00000002
        /*0cec*/ 	.word	0x00028460
        /*0cf0*/ 	.short	0x010a
        /*0cf2*/ 	.byte	0x3f
	.zero		1


	//   ....[69]....
        /*0cf4*/ 	.word	0x00014e40
        /*0cf8*/ 	.word	0x00000002
        /*0cfc*/ 	.word	0x00028450
        /*0d00*/ 	.short	0x0101
        /*0d02*/ 	.byte	0x3f
	.zero		1


	//   ....[70]....
        /*0d04*/ 	.word	0x00014ec0
        /*0d08*/ 	.word	0x00000003
        /*0d0c*/ 	.word	0x00000000
        /*0d10*/ 	.short	0x0101
        /*0d12*/ 	.byte	0x3f
	.zero		1


	//   ....[71]....
        /*0d14*/ 	.word	0x00015bb0
        /*0d18*/ 	.word	0x00000005
        /*0d1c*/ 	.word	0x00028420
        /*0d20*/ 	.short	0x010a
        /*0d22*/ 	.byte	0x3f
	.zero		1


	//   ....[72]....
        /*0d24*/ 	.word	0x00015d30
        /*0d28*/ 	.word	0x00000003
        /*0d2c*/ 	.word	0x00028440
        /*0d30*/ 	.short	0x010a
        /*0d32*/ 	.byte	0x3f
	.zero		1


	//   ....[73]....
        /*0d34*/ 	.word	0x00015dd0
        /*0d38*/ 	.word	0x00000017
        /*0d3c*/ 	.word	0x00028440
        /*0d40*/ 	.short	0x010a
        /*0d42*/ 	.byte	0x3f
	.zero		1


	//   ....[74]....
        /*0d44*/ 	.word	0x00015e10
        /*0d48*/ 	.word	0x00000003
        /*0d4c*/ 	.word	0x00028460
        /*0d50*/ 	.short	0x010a
        /*0d52*/ 	.byte	0x3f
	.zero		1


	//   ....[75]....
        /*0d54*/ 	.word	0x00015e50
        /*0d58*/ 	.word	0x00000017
        /*0d5c*/ 	.word	0x00028460
        /*0d60*/ 	.short	0x010a
        /*0d62*/ 	.byte	0x3f
	.zero		1


	//   ....[76]....
        /*0d64*/ 	.word	0x00015e90
        /*0d68*/ 	.word	0x00000003
        /*0d6c*/ 	.word	0x00028480
        /*0d70*/ 	.short	0x010a
        /*0d72*/ 	.byte	0x3f
	.zero		1


	//   ....[77]....
        /*0d74*/ 	.word	0x00015ed0
        /*0d78*/ 	.word	0x00000017
        /*0d7c*/ 	.word	0x00028480
        /*0d80*/ 	.short	0x010a
        /*0d82*/ 	.byte	0x3f
	.zero		1


	//   ....[78]....
        /*0d84*/ 	.word	0x00015f40
        /*0d88*/ 	.word	0x00000003
        /*0d8c*/ 	.word	0x00028400
        /*0d90*/ 	.short	0x010a
        /*0d92*/ 	.byte	0x3f
	.zero		1


	//   ....[79]....
        /*0d94*/ 	.word	0x00015fa0
        /*0d98*/ 	.word	0x00000003
        /*0d9c*/ 	.word	0x00028430
        /*0da0*/ 	.short	0x010a
        /*0da2*/ 	.byte	0x3f
	.zero		1


	//   ....[80]....
        /*0da4*/ 	.word	0x00016000
        /*0da8*/ 	.word	0x00000009
        /*0dac*/ 	.word	0x00028450
        /*0db0*/ 	.short	0x010a
        /*0db2*/ 	.byte	0x3f
	.zero		1


	//   ....[81]....
        /*0db4*/ 	.word	0x00016060
        /*0db8*/ 	.word	0x00000005
        /*0dbc*/ 	.word	0x00028430
        /*0dc0*/ 	.short	0x010a
        /*0dc2*/ 	.byte	0x3f
	.zero		1


	//   ....[82]....
        /*0dc4*/ 	.word	0x000160c0
        /*0dc8*/ 	.word	0x0000000b
        /*0dcc*/ 	.word	0x00028450
        /*0dd0*/ 	.short	0x010a
        /*0dd2*/ 	.byte	0x3f
	.zero		1


	//   ....[83]....
        /*0dd4*/ 	.word	0x00016120
        /*0dd8*/ 	.word	0x00000002
        /*0ddc*/ 	.word	0x00028430
        /*0de0*/ 	.short	0x010a
        /*0de2*/ 	.byte	0x3f
	.zero		1


	//   ....[84]....
        /*0de4*/ 	.word	0x00016180
        /*0de8*/ 	.word	0x0000000a
        /*0dec*/ 	.word	0x00028450
        /*0df0*/ 	.short	0x010a
        /*0df2*/ 	.byte	0x3f
	.zero		1


	//   ....[85]....
        /*0df4*/ 	.word	0x000161e0
        /*0df8*/ 	.word	0x00000002
        /*0dfc*/ 	.word	0x00028430
        /*0e00*/ 	.short	0x010a
        /*0e02*/ 	.byte	0x3f
	.zero		1


	//   ....[86]....
        /*0e04*/ 	.word	0x00016240
        /*0e08*/ 	.word	0x0000000a
        /*0e0c*/ 	.word	0x00028450
        /*0e10*/ 	.short	0x010a
        /*0e12*/ 	.byte	0x3f
	.zero		1


	//   ....[87]....
        /*0e14*/ 	.word	0x00016340
        /*0e18*/ 	.word	0x00000000
        /*0e1c*/ 	.word	0x00028480
        /*0e20*/ 	.short	0x010a
        /*0e22*/ 	.byte	0x3f
	.zero		1


	//   ....[88]....
        /*0e24*/ 	.word	0x00016940
        /*0e28*/ 	.word	0x00000000
        /*0e2c*/ 	.word	0x00028440
        /*0e30*/ 	.short	0x010a
        /*0e32*/ 	.byte	0x3f
	.zero		1


	//   ....[89]....
        /*0e34*/ 	.word	0x00017880
        /*0e38*/ 	.word	0x00000016
        /*0e3c*/ 	.word	0x00028420
        /*0e40*/ 	.short	0x010a
        /*0e42*/ 	.byte	0x3f
	.zero		1


	//   ....[90]....
        /*0e44*/ 	.word	0x000178d0
        /*0e48*/ 	.word	0x00000000
        /*0e4c*/ 	.word	0x00028480
        /*0e50*/ 	.short	0x010a
        /*0e52*/ 	.byte	0x3f
	.zero		1


	//   ....[91]....
        /*0e54*/ 	.word	0x00017dc0
        /*0e58*/ 	.word	0x00000000
        /*0e5c*/ 	.word	0x00028440
        /*0e60*/ 	.short	0x010a
        /*0e62*/ 	.byte	0x3f
	.zero		1


	//   ....[92]....
        /*0e64*/ 	.word	0x00018290
        /*0e68*/ 	.word	0x00000000
        /*0e6c*/ 	.word	0x00028470
        /*0e70*/ 	.short	0x010a
        /*0e72*/ 	.byte	0x3f
	.zero		1


	//   ....[93]....
        /*0e74*/ 	.word	0x000182e0
        /*0e78*/ 	.word	0x00000000
        /*0e7c*/ 	.word	0x00028460
        /*0e80*/ 	.short	0x010a
        /*0e82*/ 	.byte	0x3f
	.zero		1


	//   ....[94]....
        /*0e84*/ 	.word	0x00018330
        /*0e88*/ 	.word	0x00000002
        /*0e8c*/ 	.word	0x00028470
        /*0e90*/ 	.short	0x010a
        /*0e92*/ 	.byte	0x3f
	.zero		1


	//   ....[95]....
        /*0e94*/ 	.word	0x00018380
        /*0e98*/ 	.word	0x00000002
        /*0e9c*/ 	.word	0x00028460
        /*0ea0*/ 	.short	0x010a
        /*0ea2*/ 	.byte	0x3f
	.zero		1


	//   ....[96]....
        /*0ea4*/ 	.word	0x000183d0
        /*0ea8*/ 	.word	0x00000005
        /*0eac*/ 	.word	0x00028420
        /*0eb0*/ 	.short	0x010a
        /*0eb2*/ 	.byte	0x3f
	.zero		1


	//   ....[97]....
        /*0eb4*/ 	.word	0x00018570
        /*0eb8*/ 	.word	0x00000003
        /*0ebc*/ 	.word	0x00028440
        /*0ec0*/ 	.short	0x010a
        /*0ec2*/ 	.byte	0x3f
	.zero		1


	//   ....[98]....
        /*0ec4*/ 	.word	0x000185c0
        /*0ec8*/ 	.word	0x00000017
        /*0ecc*/ 	.word	0x00028440
        /*0ed0*/ 	.short	0x010a
        /*0ed2*/ 	.byte	0x3f
	.zero		1


	//   ....[99]....
        /*0ed4*/ 	.word	0x00018610
        /*0ed8*/ 	.word	0x00000003
        /*0edc*/ 	.word	0x00028460
        /*0ee0*/ 	.short	0x010a
        /*0ee2*/ 	.byte	0x3f
	.zero		1


	//   ....[100]....
        /*0ee4*/ 	.word	0x00018660
        /*0ee8*/ 	.word	0x00000017
        /*0eec*/ 	.word	0x00028460
        /*0ef0*/ 	.short	0x010a
        /*0ef2*/ 	.byte	0x3f
	.zero		1


	//   ....[101]....
        /*0ef4*/ 	.word	0x000186b0
        /*0ef8*/ 	.word	0x00000003
        /*0efc*/ 	.word	0x00028480
        /*0f00*/ 	.short	0x010a
        /*0f02*/ 	.byte	0x3f
	.zero		1


	//----- nvinfo : EIATTR_NUM_MBARRIERS
	.align		4
.L_460:
        /*0f04*/ 	.byte	0x03, 0x38
        /*0f06*/ 	.short	0x0016


	//----- nvinfo : EIATTR_EXIT_INSTR_OFFSETS
	.align		4
        /*0f08*/ 	.byte	0x04, 0x1c
        /*0f0a*/ 	.short	(.L_462 - .L_461)


	//   ....[0]....
.L_461:
        /*0f0c*/ 	.word	0x000009c0


	//   ....[1]....
        /*0f10*/ 	.word	0x0000fc60


	//   ....[2]....
        /*0f14*/ 	.word	0x00015f20


	//----- nvinfo : EIATTR_MAX_THREADS
	.align		4
.L_462:
        /*0f18*/ 	.byte	0x04, 0x05
        /*0f1a*/ 	.short	(.L_464 - .L_463)
.L_463:
        /*0f1c*/ 	.word	0x00000180
        /*0f20*/ 	.word	0x00000001
        /*0f24*/ 	.word	0x00000001


	//----- nvinfo : EIATTR_CRS_STACK_SIZE
	.align		4
.L_464:
        /*0f28*/ 	.byte	0x04, 0x1e
        /*0f2a*/ 	.short	(.L_466 - .L_465)
.L_465:
        /*0f2c*/ 	.word	0x00000000


	//----- nvinfo : EIATTR_CBANK_PARAM_SIZE
	.align		4
.L_466:
        /*0f30*/ 	.byte	0x03, 0x19
        /*0f32*/ 	.short	0x0af0


	//----- nvinfo : EIATTR_PARAM_CBANK
	.align		4
        /*0f34*/ 	.byte	0x04, 0x0a
        /*0f36*/ 	.short	(.L_468 - .L_467)
	.align		4
.L_467:
        /*0f38*/ 	.word	index@(.nv.constant0._ZN7cutlass13device_kernelIN5flash11enable_sm90INS1_16FlashAttnFwdSm90INS1_25CollectiveMainloopFwdSm90ILi2EN4cute5tupleIJNS5_1CILi1EEES8_S8_EEENS6_IJNS7_ILi128EEENS7_ILi64EEENS7_ILi256EEEEEELi256ENS_12float_e4m3_tEfNS_4arch4Sm90ELb0ELb1ELb1ELb1ELb1ELb0ELb0ELb1ELb0ELb1ELb0ELb0EEENS1_21CollectiveEpilogueFwdINS6_IJSA_SC_SB_EEES9_NS_10bfloat16_tESG_Li256ELb1ELb1ELb0ELb1EEENS1_36VarlenDynamicPersistentTileSchedulerILi128ELi64ELi256ELi128ELb0ELb1ELb1ELb1ELb0ELb1EEEEEEEEEvNT_6ParamsE)
        /*0f3c*/ 	.short	0x0210
        /*0f3e*/ 	.short	0x0af0


	//----- nvinfo : EIATTR_SW_WAR
	.align		4
.L_468:
        /*0f40*/ 	.byte	0x04, 0x36
        /*0f42*/ 	.short	(.L_470 - .L_469)
.L_469:
        /*0f44*/ 	.word	0x00000008
.L_470:


//--------------------- .nv.info._ZN7cutlass13device_kernelIN5flash11enable_sm90INS1_16FlashAttnFwdSm90INS1_25CollectiveMainloopFwdSm90ILi2EN4cute5tupleIJNS5_1CILi1EEES8_S8_EEENS6_IJNS7_ILi128EEENS7_ILi64EEENS7_ILi256EEEEEELi256ENS_12float_e4m3_tEfNS_4arch4Sm90ELb0ELb1ELb1ELb1ELb1ELb1ELb0ELb1ELb0ELb1ELb0ELb0EEENS1_21CollectiveEpilogueFwdINS6_IJSA_SC_SB_EEES9_NS_10bfloat16_tESG_Li256ELb1ELb1ELb0ELb1EEENS1_36VarlenDynamicPersistentTileSchedulerILi128ELi64ELi256ELi128ELb0ELb1ELb1ELb1ELb0ELb1EEEEEEEEEvNT_6ParamsE --------------------------
	.section	.nv.info._ZN7cutlass13device_kernelIN5flash11enable_sm90INS1_16FlashAttnFwdSm90INS1_25CollectiveMainloopFwdSm90ILi2EN4cute5tupleIJNS5_1CILi1EEES8_S8_EEENS6_IJNS7_ILi128EEENS7_ILi64EEENS7_ILi256EEEEEELi256ENS_12float_e4m3_tEfNS_4arch4Sm90ELb0ELb1ELb1ELb1ELb1ELb1ELb0ELb1ELb0ELb1ELb0ELb0EEENS1_21CollectiveEpilogueFwdINS6_IJSA_SC_SB_EEES9_NS_10bfloat16_tESG_Li256ELb1ELb1ELb0ELb1EEENS1_36VarlenDynamicPersistentTileSchedulerILi128ELi64ELi256ELi128ELb0ELb1ELb1ELb1ELb0ELb1EEEEEEEEEvNT_6ParamsE,"",@"SHT_CUDA_INFO"
	.sectionflags	@""
	.align	4


	//----- nvinfo : EIATTR_CUDA_API_VERSION
	.align		4
        /*0000*/ 	.byte	0x04, 0x37
        /*0002*/ 	.short	(.L_472 - .L_471)
.L_471:
        /*0004*/ 	.word	0x00000082


	//----- nvinfo : EIATTR_KPARAM_INFO
	.align		4
.L_472:
        /*0008*/ 	.byte	0x04, 0x17
        /*000a*/ 	.short	(.L_474 - .L_473)
.L_473:
        /*000c*/ 	.word	0x00000000
        /*0010*/ 	.short	0x0000
        /*0012*/ 	.short	0x0070
        /*0014*/ 	.byte	0x00, 0xf0, 0x01, 0x2a


	//----- nvinfo : EIATTR_SPARSE_MMA_MASK
	.align		4
.L_474:
        /*0018*/ 	.byte	0x03, 0x50
        /*001a*/ 	.short	0x0000


	//----- nvinfo : EIATTR_MAXREG_COUNT
	.align		4
        /*001c*/ 	.byte	0x03, 0x1b
        /*001e*/ 	.short	0x00a8


	//----- nvinfo : EIATTR_NUM_BARRIERS
	.align		4
        /*0020*/ 	.byte	0x02, 0x4c
        /*0022*/ 	.byte	0x10
	.zero		1


	//----- nvinfo : EIATTR_EXTERNS
	.align		4
        /*0024*/ 	.byte	0x04, 0x0f
        /*0026*/ 	.short	(.L_476 - .L_475)


	//   ....[0]....
	.align		4
.L_475:
        /*0028*/ 	.word	index@(__assertfail)


	//----- nvinfo : EIATTR_ANNOTATIONS
	.align		4
.L_476:
        /*002c*/ 	.byte	0x04, 0x55
        /*002e*/ 	.short	(.L_478 - .L_477)


	//   ....[0]....
.L_477:
        /* <DEDUP_REMOVED lines=24> */
        /*01a4*/ 	.byte	0x40, 0x74, 0x02, 0x00, 0x01, 0x00, 0x00, 0x00, 0xd0, 0x75, 0x02, 0x00


	//----- nvinfo : EIATTR_MERCURY_ISA_VERSION
	.align		4
.L_478:
        /*01b0*/ 	.byte	0x03, 0x5f
        /*01b2*/ 	.short	0x0101


	//----- nvinfo : EIATTR_UNUSED_LOAD_BYTE_OFFSET
	.align		4
        /*01b4*/ 	.byte	0x04, 0x44
        /*01b6*/ 	.short	(.L_480 - .L_479)


	//   ....[0]....
.L_479:
        /*01b8*/ 	.word	0x00000aa0
        /*01bc*/ 	.word	0x0000fff0


	//   ....[1]....
        /*01c0*/ 	.word	0x0001c3d0
        /*01c4*/ 	.word	0x0000fff0


	//----- nvinfo : EIATTR_INT_WARP_WIDE_INSTR_OFFSETS
	.align		4
.L_480:
        /*01c8*/ 	.byte	0x04, 0x31
        /*01ca*/ 	.short	(.L_482 - .L_481)


	//   ....[0]....
.L_481:
        /*01cc*/ 	.word	0x00000130


	//   ....[1]....
        /*01d0*/ 	.word	0x00000170


	//   ....[2]....
        /*01d4*/ 	.word	0x000001e0


	//   ....[3]....
        /*01d8*/ 	.word	0x00022ae0


	//   ....[4]....
        /*01dc*/ 	.word	0x00022b70


	//   ....[5]....
        /*01e0*/ 	.word	0x00025ff0


	//   ....[6]....
        /*01e4*/ 	.word	0x00026080


	//----- nvinfo : EIATTR_COOP_GROUP_MASK_REGIDS
	.align		4
.L_482:
        /*01e8*/ 	.byte	0x04, 0x29
        /*01ea*/ 	.short	(.L_484 - .L_483)


	//   ....[0]....
.L_483:
        /*01ec*/ 	.word	0xffffffff


	//   ....[1]....
        /*01f0*/ 	.word	0xffffffff


	//   ....[2]....
        /*01f4*/ 	.word	0xffffffff


	//   ....[3]....
        /*01f8*/ 	.word	0xffffffff


	//   ....[4]....
        /*01fc*/ 	.word	0xffffffff


	//   ....[5]....
        /*0200*/ 	.word	0xffffffff


	//   ....[6]....
        /*0204*/ 	.word	0xffffffff


	//   ....[7]....
        /*0208*/ 	.word	0xffffffff


	//   ....[8]....
        /*020c*/ 	.word	0xffffffff


	//   ....[9]....
        /*0210*/ 	.word	0xffffffff


	//   ....[10]....
        /*0214*/ 	.word	0xffffffff


	//   ....[11]....
        /*0218*/ 	.word	0xffffffff


	//   ....[12]....
        /*021c*/ 	.word	0xffffffff


	//   ....[13]....
        /*0220*/ 	.word	0xffffffff


	//   ....[14]....
        /*0224*/ 	.word	0xffffffff


	//   ....[15]....
        /*0228*/ 	.word	0xffffffff


	//   ....[16]....
        /*022c*/ 	.word	0xffffffff


	//   ....[17]....
        /*0230*/ 	.word	0xffffffff


	//   ....[18]....
        /*0234*/ 	.word	0xffffffff


	//   ....[19]....
        /*0238*/ 	.word	0xffffffff


	//   ....[20]....
        /*023c*/ 	.word	0xffffffff


	//   ....[21]....
        /*0240*/ 	.word	0xffffffff


	//   ....[22]....
        /*0244*/ 	.word	0xffffffff


	//   ....[23]....
        /*0248*/ 	.word	0xffffffff


	//   ....[24]....
        /*024c*/ 	.word	0xffffffff


	//   ....[25]....
        /*0250*/ 	.word	0xffffffff


	//   ....[26]....
        /*0254*/ 	.word	0xffffffff


	//   ....[27]....
        /*0258*/ 	.word	0xffffffff


	//   ....[28]....
        /*025c*/ 	.word	0xffffffff


	//   ....[29]....
        /*0260*/ 	.word	0xffffffff


	//   ....[30]....
        /*0264*/ 	.word	0xffffffff


	//   ....[31]....
        /*0268*/ 	.word	0xffffffff


	//   ....[32]....
        /*026c*/ 	.word	0xffffffff


	//   ....[33]....
        /*0270*/ 	.word	0xffffffff


	//   ....[34]....
        /*0274*/ 	.word	0xffffffff


	//   ....[35]....
        /*0278*/ 	.word	0xffffffff


	//   ....[36]....
        /*027c*/ 	.word	0xffffffff


	//   ....[37]....
        /*0280*/ 	.word	0xffffffff


	//   ....[38]....
        /*0284*/ 	.word	0xffffffff


	//   ....[39]....
        /*0288*/ 	.word	0xffffffff


	//   ....[40]....
        /*028c*/ 	.word	0xffffffff


	//   ....[41]....
        /*0290*/ 	.word	0xffffffff


	//   ....[42]....
        /*0294*/ 	.word	0xffffffff


	//   ....[43]....
        /*0298*/ 	.word	0xffffffff


	//   ....[44]....
        /*029c*/ 	.word	0xffffffff


	//   ....[45]....
        /*02a0*/ 	.word	0xffffffff


	//   ....[46]....
        /*02a4*/ 	.word	0xffffffff


	//   ....[47]....
        /*02a8*/ 	.word	0xffffffff


	//   ....[48]....
        /*02ac*/ 	.word	0xffffffff


	//   ....[49]....
        /*02b0*/ 	.word	0xffffffff


	//   ....[50]....
        /*02b4*/ 	.word	0xffffffff


	//   ....[51]....
        /*02b8*/ 	.word	0xffffffff


	//   ....[52]....
        /*02bc*/ 	.word	0xffffffff


	//   ....[53]....
        /*02c0*/ 	.word	0xffffffff


	//   ....[54]....
        /*02c4*/ 	.word	0xffffffff


	//   ....[55]....
        /*02c8*/ 	.word	0xffffffff


	//   ....[56]....
        /*02cc*/ 	.word	0xffffffff


	//   ....[57]....
        /*02d0*/ 	.word	0xffffffff


	//   ....[58]....
        /*02d4*/ 	.word	0xffffffff


	//   ....[59]....
        /*02d8*/ 	.word	0xffffffff


	//   ....[60]....
        /*02dc*/ 	.word	0xffffffff


	//   ....[61]....
        /*02e0*/ 	.word	0xffffffff


	//   ....[62]....
        /*02e4*/ 	.word	0xffffffff


	//   ....[63]....
        /*02e8*/ 	.word	0xffffffff


	//   ....[64]....
        /*02ec*/ 	.word	0xffffffff


	//   ....[65]....
        /*02f0*/ 	.word	0xffffffff


	//   ....[66]....
        /*02f4*/ 	.word	0xffffffff


	//   ....[67]....
        /*02f8*/ 	.word	0xffffffff


	//   ....[68]....
        /*02fc*/ 	.word	0xffffffff


	//   ....[69]....
        /*0300*/ 	.word	0xffffffff


	//   ....[70]....
        /*0304*/ 	.word	0xffffffff


	//   ....[71]....
        /*0308*/ 	.word	0xffffffff


	//   ....[72]....
        /*030c*/ 	.word	0xffffffff


	//   ....[73]....
        /*0310*/ 	.word	0xffffffff


	//   ....[74]....
        /*0314*/ 	.word	0xffffffff


	//   ....[75]....
        /*0318*/ 	.word	0xffffffff


	//   ....[76]....
        /*031c*/ 	.word	0xffffffff


	//   ....[77]....
        /*0320*/ 	.word	0xffffffff


	//   ....[78]....
        /*0324*/ 	.word	0xffffffff


	//   ....[79]....
        /*0328*/ 	.word	0xffffffff


	//   ....[80]....
        /*032c*/ 	.word	0xffffffff


	//   ....[81]....
        /*0330*/ 	.word	0xffffffff


	//   ....[82]....
        /*0334*/ 	.word	0xffffffff


	//   ....[83]....
        /*0338*/ 	.word	0xffffffff


	//   ....[84]....
        /*033c*/ 	.word	0xffffffff


	//   ....[85]....
        /*0340*/ 	.word	0xffffffff


	//   ....[86]....
        /*0344*/ 	.word	0xffffffff


	//   ....[87]....
        /*0348*/ 	.word	0xffffffff


	//   ....[88]....
        /*034c*/ 	.word	0xffffffff


	//   ....[89]....
        /*0350*/ 	.word	0xffffffff


	//   ....[90]....
        /*0354*/ 	.word	0xffffffff


	//   ....[91]....
        /*0358*/ 	.word	0xffffffff


	//   ....[92]....
        /*035c*/ 	.word	0xffffffff


	//   ....[93]....
        /*0360*/ 	.word	0xffffffff


	//   ....[94]....
        /*0364*/ 	.word	0xffffffff


	//   ....[95]....
        /*0368*/ 	.word	0xffffffff


	//   ....[96]....
        /*036c*/ 	.word	0xffffffff


	//   ....[97]....
        /*0370*/ 	.word	0xffffffff


	//   ....[98]....
        /*0374*/ 	.word	0xffffffff


	//   ....[99]....
        /*0378*/ 	.word	0xffffffff


	//   ....[100]....
        /*037c*/ 	.word	0xffffffff


	//   ....[101]....
        /*0380*/ 	.word	0xffffffff


	//   ....[102]....
        /*0384*/ 	.word	0xffffffff


	//   ....[103]....
        /*0388*/ 	.word	0xffffffff


	//   ....[104]....
        /*038c*/ 	.word	0xffffffff


	//   ....[105]....
        /*0390*/ 	.word	0xffffffff


	//   ....[106]....
        /*0394*/ 	.word	0xffffffff


	//   ....[107]....
        /*0398*/ 	.word	0xffffffff


	//   ....[108]....
        /*039c*/ 	.word	0xffffffff


	//   ....[109]....
        /*03a0*/ 	.word	0xffffffff


	//   ....[110]....
        /*03a4*/ 	.word	0xffffffff


	//   ....[111]....
        /*03a8*/ 	.word	0xffffffff


	//   ....[112]....
        /*03ac*/ 	.word	0xffffffff


	//   ....[113]....
        /*03b0*/ 	.word	0xffffffff


	//   ....[114]....
        /*03b4*/ 	.word	0xffffffff


	//   ....[115]....
        /*03b8*/ 	.word	0xffffffff


	//   ....[116]....
        /*03bc*/ 	.word	0xffffffff


	//   ....[117]....
        /*03c0*/ 	.word	0xffffffff


	//   ....[118]....
        /*03c4*/ 	.word	0xffffffff


	//   ....[119]....
        /*03c8*/ 	.word	0xffffffff


	//   ....[120]....
        /*03cc*/ 	.word	0xffffffff


	//   ....[121]....
        /*03d0*/ 	.word	0xffffffff


	//   ....[122]....
        /*03d4*/ 	.word	0xffffffff


	//   ....[123]....
        /*03d8*/ 	.word	0xffffffff


	//   ....[124]....
        /*03dc*/ 	.word	0xffffffff


	//   ....[125]....
        /*03e0*/ 	.word	0xffffffff


	//   ....[126]....
        /*03e4*/ 	.word	0xffffffff


	//   ....[127]....
        /*03e8*/ 	.word	0xffffffff


	//   ....[128]....
        /*03ec*/ 	.word	0xffffffff


	//   ....[129]....
        /*03f0*/ 	.word	0xffffffff


	//   ....[130]....
        /*03f4*/ 	.word	0xffffffff


	//   ....[131]....
        /*03f8*/ 	.word	0xffffffff


	//   ....[132]....
        /*03fc*/ 	.word	0xffffffff


	//   ....[133]....
        /*0400*/ 	.word	0xffffffff


	//   ....[134]....
        /*0404*/ 	.word	0xffffffff


	//   ....[135]....
        /*0408*/ 	.word	0xffffffff


	//   ....[136]....
        /*040c*/ 	.word	0xffffffff


	//   ....[137]....
        /*0410*/ 	.word	0xffffffff


	//   ....[138]....
        /*0414*/ 	.word	0xffffffff


	//   ....[139]....
        /*0418*/ 	.word	0xffffffff


	//   ....[140]....
        /*041c*/ 	.word	0xffffffff


	//   ....[141]....
        /*0420*/ 	.word	0xffffffff


	//   ....[142]....
        /*0424*/ 	.word	0xffffffff


	//   ....[143]....
        /*0428*/ 	.word	0xffffffff


	//   ....[144]....
        /*042c*/ 	.word	0xffffffff


	//   ....[145]....
        /*0430*/ 	.word	0xffffffff


	//   ....[146]....
        /*0434*/ 	.word	0xffffffff


	//   ....[147]....
        /*0438*/ 	.word	0xffffffff


	//   ....[148]....
        /*043c*/ 	.word	0xffffffff


	//   ....[149]....
        /*0440*/ 	.word	0xffffffff


	//   ....[150]....
        /*0444*/ 	.word	0xffffffff


	//   ....[151]....
        /*0448*/ 	.word	0xffffffff


	//   ....[152]....
        /*044c*/ 	.word	0xffffffff


	//   ....[153]....
        /*0450*/ 	.word	0xffffffff


	//   ....[154]....
        /*0454*/ 	.word	0xffffffff


	//   ....[155]....
        /*0458*/ 	.word	0xffffffff


	//   ....[156]....
        /*045c*/ 	.word	0xffffffff


	//   ....[157]....
        /*0460*/ 	.word	0xffffffff


	//   ....[158]....
        /*0464*/ 	.word	0xffffffff


	//   ....[159]....
        /*0468*/ 	.word	0xffffffff


	//   ....[160]....
        /*046c*/ 	.word	0xffffffff


	//   ....[161]....
        /*0470*/ 	.word	0xffffffff


	//   ....[162]....
        /*0474*/ 	.word	0xffffffff


	//   ....[163]....
        /*0478*/ 	.word	0xffffffff


	//   ....[164]....
        /*047c*/ 	.word	0xffffffff


	//   ....[165]....
        /*0480*/ 	.word	0xffffffff


	//   ....[166]....
        /*0484*/ 	.word	0xffffffff


	//   ....[167]....
        /*0488*/ 	.word	0xffffffff


	//   ....[168]....
        /*048c*/ 	.word	0xffffffff


	//   ....[169]....
        /*0490*/ 	.word	0xffffffff


	//   ....[170]....
        /*0494*/ 	.word	0xffffffff


	//   ....[171]....
        /*0498*/ 	.word	0xffffffff


	//   ....[172]....
        /*049c*/ 	.word	0xffffffff


	//   ....[173]....
        /*04a0*/ 	.word	0xffffffff


	//   ....[174]....
        /*04a4*/ 	.word	0xffffffff


	//   ....[175]....
        /*04a8*/ 	.word	0xffffffff


	//   ....[176]....
        /*04ac*/ 	.word	0xffffffff


	//   ....[177]....
        /*04b0*/ 	.word	0xffffffff


	//   ....[178]....
        /*04b4*/ 	.word	0xffffffff


	//   ....[179]....
        /*04b8*/ 	.word	0xffffffff


	//   ....[180]....
        /*04bc*/ 	.word	0xffffffff


	//   ....[181]....
        /*04c0*/ 	.word	0xffffffff


	//   ....[182]....
        /*04c4*/ 	.word	0xffffffff


	//   ....[183]....
        /*04c8*/ 	.word	0xffffffff


	//   ....[184]....
        /*04cc*/ 	.word	0xffffffff


	//   ....[185]....
        /*04d0*/ 	.word	0xffffffff


	//   ....[186]....
        /*04d4*/ 	.word	0xffffffff


	//   ....[187]....
        /*04d8*/ 	.word	0xffffffff


	//   ....[188]....
        /*04dc*/ 	.word	0xffffffff


	//   ....[189]....
        /*04e0*/ 	.word	0xffffffff


	//   ....[190]....
        /*04e4*/ 	.word	0xffffffff


	//   ....[191]....
        /*04e8*/ 	.word	0xffffffff


	//   ....[192]....
        /*04ec*/ 	.word	0xffffffff


	//   ....[193]....
        /*04f0*/ 	.word	0xffffffff


	//   ....[194]....
        /*04f4*/ 	.word	0xffffffff


	//   ....[195]....
        /*04f8*/ 	.word	0xffffffff


	//   ....[196]....
        /*04fc*/ 	.word	0xffffffff


	//   ....[197]....
        /*0500*/ 	.word	0xffffffff


	//   ....[198]....
        /*0504*/ 	.word	0xffffffff


	//   ....[199]....
        /*0508*/ 	.word	0xffffffff


	//   ....[200]....
        /*050c*/ 	.word	0xffffffff


	//   ....[201]....
        /*0510*/ 	.word	0xffffffff


	//   ....[202]....
        /*0514*/ 	.word	0xffffffff


	//   ....[203]....
        /*0518*/ 	.word	0xffffffff


	//   ....[204]....
        /*051c*/ 	.word	0xffffffff


	//   ....[205]....
        /*0520*/ 	.word	0xffffffff


	//   ....[206]....
        /*0524*/ 	.word	0xffffffff


	//   ....[207]....
        /*0528*/ 	.word	0xffffffff


	//   ....[208]....
        /*052c*/ 	.word	0xffffffff


	//   ....[209]....
        /*0530*/ 	.word	0xffffffff


	//   ....[210]....
        /*0534*/ 	.word	0xffffffff


	//   ....[211]....
        /*0538*/ 	.word	0xffffffff


	//   ....[212]....
        /*053c*/ 	.word	0xffffffff


	//   ....[213]....
        /*0540*/ 	.word	0xffffffff


	//   ....[214]....
        /*0544*/ 	.word	0xffffffff


	//   ....[215]....
        /*0548*/ 	.word	0xffffffff


	//   ....[216]....
        /*054c*/ 	.word	0xffffffff


	//   ....[217]....
        /*0550*/ 	.word	0xffffffff


	//   ....[218]....
        /*0554*/ 	.word	0xffffffff


	//   ....[219]....
        /*0558*/ 	.word	0xffffffff


	//   ....[220]....
        /*055c*/ 	.word	0xffffffff


	//   ....[221]....
        /*0560*/ 	.word	0xffffffff


	//   ....[222]....
        /*0564*/ 	.word	0xffffffff


	//   ....[223]....
        /*0568*/ 	.word	0xffffffff


	//   ....[224]....
        /*056c*/ 	.word	0xffffffff


	//   ....[225]....
        /*0570*/ 	.word	0xffffffff


	//   ....[226]....
        /*0574*/ 	.word	0xffffffff


	//   ....[227]....
        /*0578*/ 	.word	0xffffffff


	//   ....[228]....
        /*057c*/ 	.word	0xffffffff


	//   ....[229]....
        /*0580*/ 	.word	0xffffffff


	//   ....[230]....
        /*0584*/ 	.word	0xffffffff


	//   ....[231]....
        /*0588*/ 	.word	0xffffffff


	//   ....[232]....
        /*058c*/ 	.word	0xffffffff


	//   ....[233]....
        /*0590*/ 	.word	0xffffffff


	//   ....[234]....
        /*0594*/ 	.word	0xffffffff


	//   ....[235]....
        /*0598*/ 	.word	0xffffffff


	//   ....[236]....
        /*059c*/ 	.word	0xffffffff


	//   ....[237]....
        /*05a0*/ 	.word	0xffffffff


	//   ....[238]....
        /*05a4*/ 	.word	0xffffffff


	//   ....[239]....
        /*05a8*/ 	.word	0xffffffff


	//   ....[240]....
        /*05ac*/ 	.word	0xffffffff


	//   ....[241]....
        /*05b0*/ 	.word	0xffffffff


	//   ....[242]....
        /*05b4*/ 	.word	0xffffffff


	//   ....[243]....
        /*05b8*/ 	.word	0xffffffff


	//   ....[244]....
        /*05bc*/ 	.word	0xffffffff


	//   ....[245]....
        /*05c0*/ 	.word	0xffffffff


	//   ....[246]....
        /*05c4*/ 	.word	0xffffffff


	//   ....[247]....
        /*05c8*/ 	.word	0xffffffff


	//   ....[248]....
        /*05cc*/ 	.word	0xffffffff


	//   ....[249]....
        /*05d0*/ 	.word	0x0500000f


	//   ....[250]....
        /*05d4*/ 	.word	0x0500000f


	//   ....[251]....
        /*05d8*/ 	.word	0x0500000f


	//   ....[252]....
        /*05dc*/ 	.word	0x0500000f


	//   ....[253]....
        /*05e0*/ 	.word	0x0500000f


	//   ....[254]....
        /*05e4*/ 	.word	0x0500000f


	//   ....[255]....
        /*05e8*/ 	.word	0x0500000f


	//   ....[0]....
        /*05ec*/ 	.word	0x0500000f


	//   ....[1]....
        /*05f0*/ 	.word	0x0500000f


	//   ....[2]....
        /*05f4*/ 	.word	0x0500000f


	//   ....[3]....
        /*05f8*/ 	.word	0x0500000f


	//   ....[4]....
        /*05fc*/ 	.word	0x0500000f


	//   ....[5]....
        /*0600*/ 	.word	0x0500000f


	//   ....[6]....
        /*0604*/ 	.word	0x0500000f


	//   ....[7]....
        /*0608*/ 	.word	0x0500000f


	//   ....[8]....
        /*060c*/ 	.word	0x0500000f


	//   ....[9]....
        /*0610*/ 	.word	0x0500000f


	//   ....[10]....
        /*0614*/ 	.word	0x0500000f


	//   ....[11]....
        /*0618*/ 	.word	0x0500000f


	//   ....[12]....
        /*061c*/ 	.word	0x0500000f


	//   ....[13]....
        /*0620*/ 	.word	0x0500000f


	//   ....[14]....
        /*0624*/ 	.word	0x0500000f


	//   ....[15]....
        /*0628*/ 	.word	0x0500000f


	//   ....[16]....
        /*062c*/ 	.word	0x0500000f


	//   ....[17]....
        /*0630*/ 	.word	0x0500000f


	//   ....[18]....
        /*0634*/ 	.word	0x0500000f


	//   ....[19]....
        /*0638*/ 	.word	0x0500000f


	//   ....[20]....
        /*063c*/ 	.word	0x0500000f


	//   ....[21]....
        /*0640*/ 	.word	0x0500000f


	//   ....[22]....
        /*0644*/ 	.word	0x0500000f


	//   ....[23]....
        /*0648*/ 	.word	0x0500000f


	//   ....[24]....
        /*064c*/ 	.word	0x0500000f


	//   ....[25]....
        /*0650*/ 	.word	0x0500000f


	//   ....[26]....
        /*0654*/ 	.word	0x0500000f


	//   ....[27]....
        /*0658*/ 	.word	0x0500000f


	//   ....[28]....
        /*065c*/ 	.word	0x0500000f


	//   ....[29]....
        /*0660*/ 	.word	0x0500000f


	//   ....[30]....
        /*0664*/ 	.word	0x0500000f


	//   ....[31]....
        /*0668*/ 	.word	0x0500000f


	//   ....[32]....
        /*066c*/ 	.word	0x0500000f


	//   ....[33]....
        /*0670*/ 	.word	0x0500000f


	//   ....[34]....
        /*0674*/ 	.word	0x0500000f


	//   ....[35]....
        /*0678*/ 	.word	0x0500000f


	//   ....[36]....
        /*067c*/ 	.word	0x0500000f


	//   ....[37]....
        /*0680*/ 	.word	0x0500000f


	//   ....[38]....
        /*0684*/ 	.word	0x0500000f


	//   ....[39]....
        /*0688*/ 	.word	0x0500000f


	//   ....[40]....
        /*068c*/ 	.word	0x0500000f


	//   ....[41]....
        /*0690*/ 	.word	0x0500000f


	//   ....[42]....
        /*0694*/ 	.word	0x0500000f


	//   ....[43]....
        /*0698*/ 	.word	0x0500000f


	//   ....[44]....
        /*069c*/ 	.word	0x0500000f


	//   ....[45]....
        /*06a0*/ 	.word	0x0500000f


	//   ....[46]....
        /*06a4*/ 	.word	0x0500000f


	//   ....[47]....
        /*06a8*/ 	.word	0x0500000f


	//   ....[48]....
        /*06ac*/ 	.word	0x0500000f


	//   ....[49]....
        /*06b0*/ 	.word	0x0500000f


	//   ....[50]....
        /*06b4*/ 	.word	0x0500000f


	//   ....[51]....
        /*06b8*/ 	.word	0x0500000f


	//   ....[52]....
        /*06bc*/ 	.word	0x0500000f


	//   ....[53]....
        /*06c0*/ 	.word	0x0500000f


	//   ....[54]....
        /*06c4*/ 	.word	0x0500000f


	//   ....[55]....
        /*06c8*/ 	.word	0x0500000f


	//   ....[56]....
        /*06cc*/ 	.word	0x0500000f


	//   ....[57]....
        /*06d0*/ 	.word	0x0500000f


	//   ....[58]....
        /*06d4*/ 	.word	0x0500000f


	//   ....[59]....
        /*06d8*/ 	.word	0x0500000f


	//   ....[60]....
        /*06dc*/ 	.word	0x0500000f


	//   ....[61]....
        /*06e0*/ 	.word	0x0500000f


	//   ....[62]....
        /*06e4*/ 	.word	0x0500000f


	//   ....[63]....
        /*06e8*/ 	.word	0x0500000f


	//   ....[64]....
        /*06ec*/ 	.word	0x0500000f


	//   ....[65]....
        /*06f0*/ 	.word	0x0500000f


	//   ....[66]....
        /*06f4*/ 	.word	0x0500000f


	//   ....[67]....
        /*06f8*/ 	.word	0x0500000f


	//   ....[68]....
        /*06fc*/ 	.word	0x0500000f


	//   ....[69]....
        /*0700*/ 	.word	0x0500000f


	//   ....[70]....
        /*0704*/ 	.word	0x0500000f


	//   ....[71]....
        /*0708*/ 	.word	0x0500000f


	//   ....[72]....
        /*070c*/ 	.word	0x0500000f


	//   ....[73]....
        /*0710*/ 	.word	0x0500000f


	//   ....[74]....
        /*0714*/ 	.word	0x0500000f


	//   ....[75]....
        /*0718*/ 	.word	0x0500000f


	//   ....[76]....
        /*071c*/ 	.word	0x0500000f


	//   ....[77]....
        /*0720*/ 	.word	0x0500000f


	//   ....[78]....
        /*0724*/ 	.word	0x0500000f


	//   ....[79]....
        /*0728*/ 	.word	0x0500000f


	//   ....[80]....
        /*072c*/ 	.word	0x0500000f


	//   ....[81]....
        /*0730*/ 	.word	0x0500000f


	//   ....[82]....
        /*0734*/ 	.word	0x0500000f


	//   ....[83]....
        /*0738*/ 	.word	0x0500000f


	//   ....[84]....
        /*073c*/ 	.word	0x0500000f


	//   ....[85]....
        /*0740*/ 	.word	0x0500000f


	//   ....[86]....
        /*0744*/ 	.word	0x0500000f


	//   ....[87]....
        /*0748*/ 	.word	0x0500000f


	//   ....[88]....
        /*074c*/ 	.word	0x0500000f


	//   ....[89]....
        /*0750*/ 	.word	0x0500000f


	//   ....[90]....
        /*0754*/ 	.word	0x0500000f


	//   ....[91]....
        /*0758*/ 	.word	0x0500000f


	//   ....[92]....
        /*075c*/ 	.word	0x0500000f


	//   ....[93]....
        /*0760*/ 	.word	0x0500000f


	//   ....[94]....
        /*0764*/ 	.word	0x0500000f


	//   ....[95]....
        /*0768*/ 	.word	0x0500000f


	//   ....[96]....
        /*076c*/ 	.word	0x0500000f


	//   ....[97]....
        /*0770*/ 	.word	0x0500000f


	//   ....[98]....
        /*0774*/ 	.word	0x0500000f


	//   ....[99]....
        /*0778*/ 	.word	0x0500000f


	//   ....[100]....
        /*077c*/ 	.word	0x0500000f


	//   ....[101]....
        /*0780*/ 	.word	0x0500000f


	//   ....[102]....
        /*0784*/ 	.word	0x0500000f


	//   ....[103]....
        /*0788*/ 	.word	0x0500000f


	//   ....[104]....
        /*078c*/ 	.word	0x0500000f


	//   ....[105]....
        /*0790*/ 	.word	0x0500000f


	//   ....[106]....
        /*0794*/ 	.word	0x0500000f


	//   ....[107]....
        /*0798*/ 	.word	0x0500000f


	//   ....[108]....
        /*079c*/ 	.word	0x0500000f


	//   ....[109]....
        /*07a0*/ 	.word	0x0500000f


	//   ....[110]....
        /*07a4*/ 	.word	0x0500000f


	//   ....[111]....
        /*07a8*/ 	.word	0x0500000f


	//   ....[112]....
        /*07ac*/ 	.word	0x0500000f


	//   ....[113]....
        /*07b0*/ 	.word	0x0500000f


	//   ....[114]....
        /*07b4*/ 	.word	0x0500000f


	//   ....[115]....
        /*07b8*/ 	.word	0x0500000f


	//   ....[116]....
        /*07bc*/ 	.word	0x0500000f


	//   ....[117]....
        /*07c0*/ 	.word	0x0500000f


	//   ....[118]....
        /*07c4*/ 	.word	0x0500000f


	//   ....[119]....
        /*07c8*/ 	.word	0x0500000f


	//   ....[120]....
        /*07cc*/ 	.word	0x0500000f


	//   ....[121]....
        /*07d0*/ 	.word	0x0500000f


	//   ....[122]....
        /*07d4*/ 	.word	0x0500000f


	//   ....[123]....
        /*07d8*/ 	.word	0x0500000f


	//   ....[124]....
        /*07dc*/ 	.word	0x0500000f


	//   ....[125]....
        /*07e0*/ 	.word	0x0500000f


	//   ....[126]....
        /*07e4*/ 	.word	0x0500000f


	//   ....[127]....
        /*07e8*/ 	.word	0x0500000f


	//   ....[128]....
        /*07ec*/ 	.word	0x0500000f


	//   ....[129]....
        /*07f0*/ 	.word	0x0500000f


	//   ....[130]....
        /*07f4*/ 	.word	0x0500000f


	//   ....[131]....
        /*07f8*/ 	.word	0x0500000f


	//   ....[132]....
        /*07fc*/ 	.word	0x0500000f


	//   ....[133]....
        /*0800*/ 	.word	0x0500000f


	//   ....[134]....
        /*0804*/ 	.word	0x0500000f


	//   ....[135]....
        /*0808*/ 	.word	0x0500000f


	//   ....[136]....
        /*080c*/ 	.word	0x0500000f


	//   ....[137]....
        /*0810*/ 	.word	0x0500000f


	//   ....[138]....
        /*0814*/ 	.word	0x0500000f


	//   ....[139]....
        /*0818*/ 	.word	0x0500000f


	//   ....[140]....
        /*081c*/ 	.word	0x0500000f


	//   ....[141]....
        /*0820*/ 	.word	0x0500000f


	//   ....[142]....
        /*0824*/ 	.word	0x0500000f


	//   ....[143]....
        /*0828*/ 	.word	0x0500000f


	//   ....[144]....
        /*082c*/ 	.word	0x0500000f


	//   ....[145]....
        /*0830*/ 	.word	0x0500000f


	//   ....[146]....
        /*0834*/ 	.word	0x0500000f


	//   ....[147]....
        /*0838*/ 	.word	0x0500000f


	//   ....[148]....
        /*083c*/ 	.word	0x0500000f


	//   ....[149]....
        /*0840*/ 	.word	0x0500000f


	//   ....[150]....
        /*0844*/ 	.word	0x0500000f


	//   ....[151]....
        /*0848*/ 	.word	0x0500000f


	//   ....[152]....
        /*084c*/ 	.word	0x0500000f


	//   ....[153]....
        /*0850*/ 	.word	0x0500000f


	//   ....[154]....
        /*0854*/ 	.word	0x0500000f


	//   ....[155]....
        /*0858*/ 	.word	0x0500000f


	//   ....[156]....
        /*085c*/ 	.word	0x0500000f


	//   ....[157]....
        /*0860*/ 	.word	0x0500000f


	//   ....[158]....
        /*0864*/ 	.word	0x0500000f


	//   ....[159]....
        /*0868*/ 	.word	0x0500000f


	//   ....[160]....
        /*086c*/ 	.word	0x0500000f


	//   ....[161]....
        /*0870*/ 	.word	0x0500000f


	//   ....[162]....
        /*0874*/ 	.word	0x0500000f


	//   ....[163]....
        /*0878*/ 	.word	0x0500000f


	//   ....[164]....
        /*087c*/ 	.word	0x0500000f


	//   ....[165]....
        /*0880*/ 	.word	0x0500000f


	//   ....[166]....
        /*0884*/ 	.word	0x0500000f


	//   ....[167]....
        /*0888*/ 	.word	0x0500000f


	//   ....[168]....
        /*088c*/ 	.word	0x0500000f


	//   ....[169]....
        /*0890*/ 	.word	0x0500000f


	//   ....[170]....
        /*0894*/ 	.word	0x0500000f


	//   ....[171]....
        /*0898*/ 	.word	0x0500000f


	//   ....[172]....
        /*089c*/ 	.word	0x0500000f


	//   ....[173]....
        /*08a0*/ 	.word	0x0500000f


	//   ....[174]....
        /*08a4*/ 	.word	0x0500000f


	//   ....[175]....
        /*08a8*/ 	.word	0x0500000f


	//   ....[176]....
        /*08ac*/ 	.word	0x0500000f


	//   ....[177]....
        /*08b0*/ 	.word	0x0500000f


	//----- nvinfo : EIATTR_COOP_GROUP_INSTR_OFFSETS
	.align		4
.L_484:
        /*08b4*/ 	.byte	0x04, 0x28
        /*08b6*/ 	.short	(.L_486 - .L_485)


	//   ....[0]....
.L_485:
        /*08b8*/ 	.word	0x00000070


	//   ....[1]....
        /*08bc*/ 	.word	0x00000140


	//   ....[2]....
        /*08c0*/ 	.word	0x00000190


	//   ....[3]....
        /*08c4*/ 	.word	0x000003c0


	//   ....[4]....
        /*08c8*/ 	.word	0x00000520


	//   ....[5]....
        /*08cc*/ 	.word	0x00000640


	//   ....[6]....
        /*08d0*/ 	.word	0x000007a0


	//   ....[7]....
        /*08d4*/ 	.word	0x00002c70


	//   ....[8]....
        /*08d8*/ 	.word	0x00002c80


	//   ....[9]....
        /*08dc*/ 	.word	0x00003bb0


	//   ....[10]....
        /*08e0*/ 	.word	0x00003bc0


	//   ....[11]....
        /*08e4*/ 	.word	0x00004dd0


	//   ....[12]....
        /*08e8*/ 	.word	0x00004de0


	//   ....[13]....
        /*08ec*/ 	.word	0x00005d80


	//   ....[14]....
        /*08f0*/ 	.word	0x00005d90


	//   ....[15]....
        /*08f4*/ 	.word	0x00006f90


	//   ....[16]....
        /*08f8*/ 	.word	0x00006fa0


	//   ....[17]....
        /*08fc*/ 	.word	0x000070b0


	//   ....[18]....
        /*0900*/ 	.word	0x000070c0


	//   ....[19]....
        /*0904*/ 	.word	0x00007430


	//   ....[20]....
        /*0908*/ 	.word	0x00007450


	//   ....[21]....
        /*090c*/ 	.word	0x00007540


	//   ....[22]....
        /*0910*/ 	.word	0x00007560


	//   ....[23]....
        /*0914*/ 	.word	0x000080d0


	//   ....[24]....
        /*0918*/ 	.word	0x00008a50


	//   ....[25]....
        /*091c*/ 	.word	0x00008a60


	//   ....[26]....
        /*0920*/ 	.word	0x00008a70


	//   ....[27]....
        /*0924*/ 	.word	0x00008a80


	//   ....[28]....
        /*0928*/ 	.word	0x00008c80


	//   ....[29]....
        /*092c*/ 	.word	0x00008c90


	//   ....[30]....
        /*0930*/ 	.word	0x00008ca0


	//   ....[31]....
        /*0934*/ 	.word	0x00008cb0


	//   ....[32]....
        /*0938*/ 	.word	0x00008e90


	//   ....[33]....
        /*093c*/ 	.word	0x00008ea0


	//   ....[34]....
        /*0940*/ 	.word	0x00008eb0


	//   ....[35]....
        /*0944*/ 	.word	0x00008ec0


	//   ....[36]....
        /*0948*/ 	.word	0x000090c0


	//   ....[37]....
        /*094c*/ 	.word	0x000090d0


	//   ....[38]....
        /*0950*/ 	.word	0x000090e0


	//   ....[39]....
        /*0954*/ 	.word	0x000090f0


	//   ....[40]....
        /*0958*/ 	.word	0x0000d3b0


	//   ....[41]....
        /*095c*/ 	.word	0x0000d3d0


	//   ....[42]....
        /*0960*/ 	.word	0x0000d3e0


	//   ....[43]....
        /*0964*/ 	.word	0x0000d3f0


	//   ....[44]....
        /*0968*/ 	.word	0x0000d4e0


	//   ....[45]....
        /*096c*/ 	.word	0x0000d500


	//   ....[46]....
        /*0970*/ 	.word	0x0000d510


	//   ....[47]....
        /*0974*/ 	.word	0x0000d520


	//   ....[48]....
        /*0978*/ 	.word	0x0000d700


	//   ....[49]....
        /*097c*/ 	.word	0x0000d720


	//   ....[50]....
        /*0980*/ 	.word	0x0000d740


	//   ....[51]....
        /*0984*/ 	.word	0x0000d750


	//   ....[52]....
        /*0988*/ 	.word	0x0000d820


	//   ....[53]....
        /*098c*/ 	.word	0x0000d850


	//   ....[54]....
        /*0990*/ 	.word	0x0000d860


	//   ....[55]....
        /*0994*/ 	.word	0x0000d870


	//   ....[56]....
        /*0998*/ 	.word	0x000125a0


	//   ....[57]....
        /*099c*/ 	.word	0x00012990


	//   ....[58]....
        /*09a0*/ 	.word	0x00013280


	//   ....[59]....
        /*09a4*/ 	.word	0x00013390


	//   ....[60]....
        /*09a8*/ 	.word	0x000137b0


	//   ....[61]....
        /*09ac*/ 	.word	0x00013810


	//   ....[62]....
        /*09b0*/ 	.word	0x00014b10


	//   ....[63]....
        /*09b4*/ 	.word	0x00014f70


	//   ....[64]....
        /*09b8*/ 	.word	0x00015650


	//   ....[65]....
        /*09bc*/ 	.word	0x00015750


	//   ....[66]....
        /*09c0*/ 	.word	0x00015c60


	//   ....[67]....
        /*09c4*/ 	.word	0x00016010


	//   ....[68]....
        /*09c8*/ 	.word	0x00017830


	//   ....[69]....
        /*09cc*/ 	.word	0x00017850


	//   ....[70]....
        /*09d0*/ 	.word	0x000181b0


	//   ....[71]....
        /*09d4*/ 	.word	0x00018260


	//   ....[72]....
        /*09d8*/ 	.word	0x00019680


	//   ....[73]....
        /*09dc*/ 	.word	0x00019ad0


	//   ....[74]....
        /*09e0*/ 	.word	0x0001a080


	//   ....[75]....
        /*09e4*/ 	.word	0x0001a0a0


	//   ....[76]....
        /*09e8*/ 	.word	0x0001ab30


	//   ....[77]....
        /*09ec*/ 	.word	0x0001aca0


	//   ....[78]....
        /*09f0*/ 	.word	0x0001b910


	//   ....[79]....
        /*09f4*/ 	.word	0x0001b940


	//   ....[80]....
        /*09f8*/ 	.word	0x0001b9b0


	//   ....[81]....
        /*09fc*/ 	.word	0x0001b9c0


	//   ....[82]....
        /*0a00*/ 	.word	0x0001cf10


	//   ....[83]....
        /*0a04*/ 	.word	0x0001cf50


	//   ....[84]....
        /*0a08*/ 	.word	0x0001cf80


	//   ....[85]....
        /*0a0c*/ 	.word	0x0001cfb0


	//   ....[86]....
        /*0a10*/ 	.word	0x0001cfe0


	//   ....[87]....
        /*0a14*/ 	.word	0x0001d010


	//   ....[88]....
        /*0a18*/ 	.word	0x0001d040


	//   ....[89]....
        /*0a1c*/ 	.word	0x0001d070


	//   ....[90]....
        /*0a20*/ 	.word	0x0001d0a0


	//   ....[91]....
        /*0a24*/ 	.word	0x0001d0d0


	//   ....[92]....
        /*0a28*/ 	.word	0x0001d100


	//   ....[93]....
        /*0a2c*/ 	.word	0x0001d130


	//   ....[94]....
        /*0a30*/ 	.word	0x0001d160


	//   ....[95]....
        /*0a34*/ 	.word	0x0001d190


	//   ....[96]....
        /*0a38*/ 	.word	0x0001d1c0


	//   ....[97]....
        /*0a3c*/ 	.word	0x0001d1f0


	//   ....[98]....
        /*0a40*/ 	.word	0x0001d220


	//   ....[99]....
        /*0a44*/ 	.word	0x0001d250


	//   ....[100]....
        /*0a48*/ 	.word	0x0001d280


	//   ....[101]....
        /*0a4c*/ 	.word	0x0001d2b0


	//   ....[102]....
        /*0a50*/ 	.word	0x0001d2e0


	//   ....[103]....
        /*0a54*/ 	.word	0x0001d310


	//   ....[104]....
        /*0a58*/ 	.word	0x0001d340


	//   ....[105]....
        /*0a5c*/ 	.word	0x0001d370


	//   ....[106]....
        /*0a60*/ 	.word	0x0001d3a0


	//   ....[107]....
        /*0a64*/ 	.word	0x0001d3d0


	//   ....[108]....
        /*0a68*/ 	.word	0x0001d400


	//   ....[109]....
        /*0a6c*/ 	.word	0x0001d430


	//   ....[110]....
        /*0a70*/ 	.word	0x0001d460


	//   ....[111]....
        /*0a74*/ 	.word	0x0001d490


	//   ....[112]....
        /*0a78*/ 	.word	0x0001d4c0


	//   ....[113]....
        /*0a7c*/ 	.word	0x0001d4f0


	//   ....[114]....
        /*0a80*/ 	.word	0x0001d520


	//   ....[115]....
        /*0a84*/ 	.word	0x0001d550


	//   ....[116]....
        /*0a88*/ 	.word	0x0001d580


	//   ....[117]....
        /*0a8c*/ 	.word	0x0001d5b0


	//   ....[118]....
        /*0a90*/ 	.word	0x0001d5e0


	//   ....[119]....
        /*0a94*/ 	.word	0x0001d610


	//   ....[120]....
        /*0a98*/ 	.word	0x0001d640


	//   ....[121]....
        /*0a9c*/ 	.word	0x0001d670


	//   ....[122]....
        /*0aa0*/ 	.word	0x0001d6a0


	//   ....[123]....
        /*0aa4*/ 	.word	0x0001d6c0


	//   ....[124]....
        /*0aa8*/ 	.word	0x0001d6d0


	//   ....[125]....
        /*0aac*/ 	.word	0x0001d6e0


	//   ....[126]....
        /*0ab0*/ 	.word	0x0001d6f0


	//   ....[127]....
        /*0ab4*/ 	.word	0x0001d700


	//   ....[128]....
        /*0ab8*/ 	.word	0x0001d730


	//   ....[129]....
        /*0abc*/ 	.word	0x0001d750


	//   ....[130]....
        /*0ac0*/ 	.word	0x0001d780


	//   ....[131]....
        /*0ac4*/ 	.word	0x0001d7a0


	//   ....[132]....
        /*0ac8*/ 	.word	0x0001d7b0


	//   ....[133]....
        /*0acc*/ 	.word	0x0001d7c0


	//   ....[134]....
        /*0ad0*/ 	.word	0x0001d7d0


	//   ....[135]....
        /*0ad4*/ 	.word	0x0001d7e0


	//   ....[136]....
        /*0ad8*/ 	.word	0x0001d810


	//   ....[137]....
        /*0adc*/ 	.word	0x0001d840


	//   ....[138]....
        /*0ae0*/ 	.word	0x0001d850


	//   ....[139]....
        /*0ae4*/ 	.word	0x0001d880


	//   ....[140]....
        /*0ae8*/ 	.word	0x0001d890


	//   ....[141]....
        /*0aec*/ 	.word	0x0001d8c0


	//   ....[142]....
        /*0af0*/ 	.word	0x0001d8f0


	//   ....[143]....
        /*0af4*/ 	.word	0x0001d920


	//   ....[144]....
        /*0af8*/ 	.word	0x0001d930


	//   ....[145]....
        /*0afc*/ 	.word	0x0001d960


	//   ....[146]....
        /*0b00*/ 	.word	0x0001e080


	//   ....[147]....
        /*0b04*/ 	.word	0x0001e0e0


	//   ....[148]....
        /*0b08*/ 	.word	0x0001e110


	//   ....[149]....
        /*0b0c*/ 	.word	0x0001e140


	//   ....[150]....
        /*0b10*/ 	.word	0x0001e9c0


	//   ....[151]....
        /*0b14*/ 	.word	0x0001ea00


	//   ....[152]....
        /*0b18*/ 	.word	0x0001eb40


	//   ....[153]....
        /*0b1c*/ 	.word	0x0001eb60


	//   ....[154]....
        /*0b20*/ 	.word	0x0001eca0


	//   ....[155]....
        /*0b24*/ 	.word	0x0001ecc0


	//   ....[156]....
        /*0b28*/ 	.word	0x0001ee10


	//   ....[157]....
        /*0b2c*/ 	.word	0x0001ee30


	//   ....[158]....
        /*0b30*/ 	.word	0x0001f6a0


	//   ....[159]....
        /*0b34*/ 	.word	0x0001f6b0


	//   ....[160]....
        /*0b38*/ 	.word	0x0001f840


	//   ....[161]....
        /*0b3c*/ 	.word	0x0001f850


	//   ....[162]....
        /*0b40*/ 	.word	0x0001f9e0


	//   ....[163]....
        /*0b44*/ 	.word	0x0001f9f0


	//   ....[164]....
        /*0b48*/ 	.word	0x0001fb80


	//   ....[165]....
        /*0b4c*/ 	.word	0x0001fb90


	//   ....[166]....
        /*0b50*/ 	.word	0x0001fd70


	//   ....[167]....
        /*0b54*/ 	.word	0x0001ff20


	//   ....[168]....
        /*0b58*/ 	.word	0x0001ff50


	//   ....[169]....
        /*0b5c*/ 	.word	0x0001ff80


	//   ....[170]....
        /*0b60*/ 	.word	0x0001ffb0


	//   ....[171]....
        /*0b64*/ 	.word	0x0001ffe0


	//   ....[172]....
        /*0b68*/ 	.word	0x00020010


	//   ....[173]....
        /*0b6c*/ 	.word	0x00020180


	//   ....[174]....
        /*0b70*/ 	.word	0x000201b0


	//   ....[175]....
        /*0b74*/ 	.word	0x000201e0


	//   ....[176]....
        /*0b78*/ 	.word	0x00020210


	//   ....[177]....
        /*0b7c*/ 	.word	0x00020240


	//   ....[178]....
        /*0b80*/ 	.word	0x00020270


	//   ....[179]....
        /*0b84*/ 	.word	0x00020300


	//   ....[180]....
        /*0b88*/ 	.word	0x00020360


	//   ....[181]....
        /*0b8c*/ 	.word	0x000203f0


	//   ....[182]....
        /*0b90*/ 	.word	0x00021660


	//   ....[183]....
        /*0b94*/ 	.word	0x000236d0


	//   ....[184]....
        /*0b98*/ 	.word	0x00023700


	//   ....[185]....
        /*0b9c*/ 	.word	0x00023780


	//   ....[186]....
        /*0ba0*/ 	.word	0x000237c0


	//   ....[187]....
        /*0ba4*/ 	.word	0x00023800


	//   ....[188]....
        /*0ba8*/ 	.word	0x00023810


	//   ....[189]....
        /*0bac*/ 	.word	0x00023850


	//   ....[190]....
        /*0bb0*/ 	.word	0x00023860


	//   ....[191]....
        /*0bb4*/ 	.word	0x00023c00


	//   ....[192]....
        /*0bb8*/ 	.word	0x00023c20


	//   ....[193]....
        /*0bbc*/ 	.word	0x00023cb0


	//   ....[194]....
        /*0bc0*/ 	.word	0x00023cc0


	//   ....[195]....
        /*0bc4*/ 	.word	0x00023d40


	//   ....[196]....
        /*0bc8*/ 	.word	0x00023d50


	//   ....[197]....
        /*0bcc*/ 	.word	0x00023d60


	//   ....[198]....
        /*0bd0*/ 	.word	0x00023d70


	//   ....[199]....
        /*0bd4*/ 	.word	0x00024520


	//   ....[200]....
        /*0bd8*/ 	.word	0x00024550


	//   ....[201]....
        /*0bdc*/ 	.word	0x00024600


	//   ....[202]....
        /*0be0*/ 	.word	0x00024620


	//   ....[203]....
        /*0be4*/ 	.word	0x000246b0


	//   ....[204]....
        /*0be8*/ 	.word	0x000246d0


	//   ....[205]....
        /*0bec*/ 	.word	0x00024760


	//   ....[206]....
        /*0bf0*/ 	.word	0x00024780


	//   ....[207]....
        /*0bf4*/ 	.word	0x00024810


	//   ....[208]....
        /*0bf8*/ 	.word	0x00024830


	//   ....[209]....
        /*0bfc*/ 	.word	0x000248c0


	//   ....[210]....
        /*0c00*/ 	.word	0x000248e0


	//   ....[211]....
        /*0c04*/ 	.word	0x00024970


	//   ....[212]....
        /*0c08*/ 	.word	0x00024990


	//   ....[213]....
        /*0c0c*/ 	.word	0x000249a0


	//   ....[214]....
        /*0c10*/ 	.word	0x000249b0


	//   ....[215]....
        /*0c14*/ 	.word	0x00025130


	//   ....[216]....
        /*0c18*/ 	.word	0x00025150


	//   ....[217]....
        /*0c1c*/ 	.word	0x000251b0


	//   ....[218]....
        /*0c20*/ 	.word	0x000251c0


	//   ....[219]....
        /*0c24*/ 	.word	0x00025210


	//   ....[220]....
        /*0c28*/ 	.word	0x00025220


	//   ....[221]....
        /*0c2c*/ 	.word	0x00025230


	//   ....[222]....
        /*0c30*/ 	.word	0x00025280


	//   ....[223]....
        /*0c34*/ 	.word	0x000255a0


	//   ....[224]....
        /*0c38*/ 	.word	0x000255b0


	//   ....[225]....
        /*0c3c*/ 	.word	0x00025610


	//   ....[226]....
        /*0c40*/ 	.word	0x00025620


	//   ....[227]....
        /*0c44*/ 	.word	0x00025670


	//   ....[228]....
        /*0c48*/ 	.word	0x00025680


	//   ....[229]....
        /*0c4c*/ 	.word	0x00025690


	//   ....[230]....
        /*0c50*/ 	.word	0x000256e0


	//   ....[231]....
        /*0c54*/ 	.word	0x00026990


	//   ....[232]....
        /*0c58*/ 	.word	0x000269e0


	//   ....[233]....
        /*0c5c*/ 	.word	0x00026a10


	//   ....[234]....
        /*0c60*/ 	.word	0x00026a40


	//   ....[235]....
        /*0c64*/ 	.word	0x00026a50


	//   ....[236]....
        /*0c68*/ 	.word	0x00026a80


	//   ....[237]....
        /*0c6c*/ 	.word	0x00026ab0


	//   ....[238]....
        /*0c70*/ 	.word	0x00026ae0


	//   ....[239]....
        /*0c74*/ 	.word	0x00026c60


	//   ....[240]....
        /*0c78*/ 	.word	0x00026c90


	//   ....[241]....
        /*0c7c*/ 	.word	0x00026cc0


	//   ....[242]....
        /*0c80*/ 	.word	0x00026cf0


	//   ....[243]....
        /*0c84*/ 	.word	0x00026d20


	//   ....[244]....
        /*0c88*/ 	.word	0x00026d50


	//   ....[245]....
        /*0c8c*/ 	.word	0x00026e10


	//   ....[246]....
        /*0c90*/ 	.word	0x00026e30


	//   ....[247]....
        /*0c94*/ 	.word	0x00026ea0


	//   ....[248]....
        /*0c98*/ 	.word	0x00027560


	//   ....[249]....
        /*0c9c*/ 	.word	0x00027920


	//   ....[250]....
        /*0ca0*/ 	.word	0x000279b0


	//   ....[251]....
        /*0ca4*/ 	.word	0x00027a40


	//   ....[252]....
        /*0ca8*/ 	.word	0x00027ad0


	//   ....[253]....
        /*0cac*/ 	.word	0x00027bb0


	//   ....[254]....
        /*0cb0*/ 	.word	0x00027c40


	//   ....[255]....
        /*0cb4*/ 	.word	0x00027ce0


	//   ....[0]....
        /*0cb8*/ 	.word	0x00027d70


	//   ....[1]....
        /*0cbc*/ 	.word	0x00027e50


	//   ....[2]....
        /*0cc0*/ 	.word	0x00027ee0


	//   ....[3]....
        /*0cc4*/ 	.word	0x00027f70


	//   ....[4]....
        /*0cc8*/ 	.word	0x00028000


	//   ....[5]....
        /*0ccc*/ 	.word	0x00028130


	//   ....[6]....
        /*0cd0*/ 	.word	0x000281d0


	//   ....[7]....
        /*0cd4*/ 	.word	0x00028260


	//   ....[8]....
        /*0cd8*/ 	.word	0x000282b0


	//   ....[9]....
        /*0cdc*/ 	.word	0x00028300


	//   ....[10]....
        /*0ce0*/ 	.word	0x00028390


	//   ....[11]....
        /*0ce4*/ 	.word	0x00028420


	//   ....[12]....
        /*0ce8*/ 	.word	0x00028470


	//   ....[13]....
        /*0cec*/ 	.word	0x000284c0


	//   ....[14]....
        /*0cf0*/ 	.word	0x00028550


	//   ....[15]....
        /*0cf4*/ 	.word	0x000285e0


	//   ....[16]....
        /*0cf8*/ 	.word	0x00028630


	//   ....[17]....
        /*0cfc*/ 	.word	0x00028680


	//   ....[18]....
        /*0d00*/ 	.word	0x00028710


	//   ....[19]....
        /*0d04*/ 	.word	0x000287a0


	//   ....[20]....
        /*0d08*/ 	.word	0x000287f0


	//   ....[21]....
        /*0d0c*/ 	.word	0x00028840


	//   ....[22]....
        /*0d10*/ 	.word	0x00028930


	//   ....[23]....
        /*0d14*/ 	.word	0x000289e0


	//   ....[24]....
        /*0d18*/ 	.word	0x00028a40


	//   ....[25]....
        /*0d1c*/ 	.word	0x00028ac0


	//   ....[26]....
        /*0d20*/ 	.word	0x00028bb0


	//   ....[27]....
        /*0d24*/ 	.word	0x00028c00


	//   ....[28]....
        /*0d28*/ 	.word	0x00028c50


	//   ....[29]....
        /*0d2c*/ 	.word	0x00028ca0


	//   ....[30]....
        /*0d30*/ 	.word	0x00028dc0


	//   ....[31]....
        /*0d34*/ 	.word	0x00028e60


	//   ....[32]....
        /*0d38*/ 	.word	0x00028ec0


	//   ....[33]....
        /*0d3c*/ 	.word	0x00028f40


	//   ....[34]....
        /*0d40*/ 	.word	0x00029040


	//   ....[35]....
        /*0d44*/ 	.word	0x00029090


	//   ....[36]....
        /*0d48*/ 	.word	0x000290e0


	//   ....[37]....
        /*0d4c*/ 	.word	0x00029130


	//   ....[38]....
        /*0d50*/ 	.word	0x00029580


	//   ....[39]....
        /*0d54*/ 	.word	0x000296b0


	//   ....[40]....
        /*0d58*/ 	.word	0x000297d0


	//   ....[41]....
        /*0d5c*/ 	.word	0x00029900


	//   ....[42]....
        /*0d60*/ 	.word	0x00029a20


	//   ....[43]....
        /*0d64*/ 	.word	0x00029af0


	//   ....[44]....
        /*0d68*/ 	.word	0x00029b50


	//   ....[45]....
        /*0d6c*/ 	.word	0x00029bb0


	//   ....[46]....
        /*0d70*/ 	.word	0x00029c10


	//   ....[47]....
        /*0d74*/ 	.word	0x00029c70


	//   ....[48]....
        /*0d78*/ 	.word	0x00029cd0


	//   ....[49]....
        /*0d7c*/ 	.word	0x00029d30


	//   ....[50]....
        /*0d80*/ 	.word	0x00029d90


	//   ....[51]....
        /*0d84*/ 	.word	0x00029df0


	//   ....[52]....
        /*0d88*/ 	.word	0x00029e50


	//   ....[53]....
        /*0d8c*/ 	.word	0x00029ed0


	//   ....[54]....
        /*0d90*/ 	.word	0x00029f30


	//   ....[55]....
        /*0d94*/ 	.word	0x00029fb0


	//   ....[56]....
        /*0d98*/ 	.word	0x0002a010


	//   ....[57]....
        /*0d9c*/ 	.word	0x0002a090


	//   ....[58]....
        /*0da0*/ 	.word	0x0002a0f0


	//   ....[59]....
        /*0da4*/ 	.word	0x0002a170


	//   ....[60]....
        /*0da8*/ 	.word	0x0002a1d0


	//   ....[61]....
        /*0dac*/ 	.word	0x0002a250


	//   ....[62]....
        /*0db0*/ 	.word	0x0002a2b0


	//   ....[63]....
        /*0db4*/ 	.word	0x0002a330


	//   ....[64]....
        /*0db8*/ 	.word	0x0002a390


	//   ....[65]....
        /*0dbc*/ 	.word	0x0002a3f0


	//   ....[66]....
        /*0dc0*/ 	.word	0x0002a470


	//   ....[67]....
        /*0dc4*/ 	.word	0x0002a4d0


	//   ....[68]....
        /*0dc8*/ 	.word	0x0002a530


	//   ....[69]....
        /*0dcc*/ 	.word	0x0002a590


	//   ....[70]....
        /*0dd0*/ 	.word	0x0002a5f0


	//   ....[71]....
        /*0dd4*/ 	.word	0x0002a650


	//   ....[72]....
        /*0dd8*/ 	.word	0x0002a6d0


	//   ....[73]....
        /*0ddc*/ 	.word	0x0002a730


	//   ....[74]....
        /*0de0*/ 	.word	0x0002a7b0


	//   ....[75]....
        /*0de4*/ 	.word	0x0002a810


	//   ....[76]....
        /*0de8*/ 	.word	0x0002a890


	//   ....[77]....
        /*0dec*/ 	.word	0x0002a8f0


	//   ....[78]....
        /*0df0*/ 	.word	0x0002a950


	//   ....[79]....
        /*0df4*/ 	.word	0x0002a9b0


	//   ....[80]....
        /*0df8*/ 	.word	0x0002aa10


	//   ....[81]....
        /*0dfc*/ 	.word	0x0002aa90


	//   ....[82]....
        /*0e00*/ 	.word	0x0002aaf0


	//   ....[83]....
        /*0e04*/ 	.word	0x0002ab70


	//   ....[84]....
        /*0e08*/ 	.word	0x0002abd0


	//   ....[85]....
        /*0e0c*/ 	.word	0x0002ac30


	//   ....[86]....
        /*0e10*/ 	.word	0x0002aca0


	//   ....[87]....
        /*0e14*/ 	.word	0x0002ad20


	//   ....[88]....
        /*0e18*/ 	.word	0x0002ad80


	//   ....[89]....
        /*0e1c*/ 	.word	0x0002ae00


	//   ....[90]....
        /*0e20*/ 	.word	0x0002ae60


	//   ....[91]....
        /*0e24*/ 	.word	0x0002aee0


	//   ....[92]....
        /*0e28*/ 	.word	0x0002af40


	//   ....[93]....
        /*0e2c*/ 	.word	0x0002afa0


	//   ....[94]....
        /*0e30*/ 	.word	0x0002b000


	//   ....[95]....
        /*0e34*/ 	.word	0x0002b080


	//   ....[96]....
        /*0e38*/ 	.word	0x0002b0e0


	//   ....[97]....
        /*0e3c*/ 	.word	0x0002b160


	//   ....[98]....
        /*0e40*/ 	.word	0x0002b1c0


	//   ....[99]....
        /*0e44*/ 	.word	0x0002b220


	//   ....[100]....
        /*0e48*/ 	.word	0x0002b2e0


	//   ....[101]....
        /*0e4c*/ 	.word	0x0002b3c0


	//   ....[102]....
        /*0e50*/ 	.word	0x0002b510


	//   ....[103]....
        /*0e54*/ 	.word	0x0002b560


	//   ....[104]....
        /*0e58*/ 	.word	0x0002b5f0


	//   ....[105]....
        /*0e5c*/ 	.word	0x0002b680


	//   ....[106]....
        /*0e60*/ 	.word	0x0002b710


	//   ....[107]....
        /*0e64*/ 	.word	0x0002b7a0


	//   ....[108]....
        /*0e68*/ 	.word	0x0002b830


	//   ....[109]....
        /*0e6c*/ 	.word	0x0002b8c0


	//   ....[110]....
        /*0e70*/ 	.word	0x0002b980


	//   ....[111]....
        /*0e74*/ 	.word	0x0002bc60


	//   ....[112]....
        /*0e78*/ 	.word	0x0002bd50


	//   ....[113]....
        /*0e7c*/ 	.word	0x0002be00


	//   ....[114]....
        /*0e80*/ 	.word	0x0002bf00


	//   ....[115]....
        /*0e84*/ 	.word	0x0002bfb0


	//   ....[116]....
        /*0e88*/ 	.word	0x0002c010


	//   ....[117]....
        /*0e8c*/ 	.word	0x0002c0e0


	//   ....[118]....
        /*0e90*/ 	.word	0x0002c180


	//   ....[119]....
        /*0e94*/ 	.word	0x0002c250


	//   ....[120]....
        /*0e98*/ 	.word	0x0002c390


	//   ....[121]....
        /*0e9c*/ 	.word	0x0002c420


	//   ....[122]....
        /*0ea0*/ 	.word	0x0002c520


	//   ....[123]....
        /*0ea4*/ 	.word	0x0002c5c0


	//   ....[124]....
        /*0ea8*/ 	.word	0x0002c620


	//   ....[125]....
        /*0eac*/ 	.word	0x0002c710


	//   ....[126]....
        /*0eb0*/ 	.word	0x0002c770


	//   ....[127]....
        /*0eb4*/ 	.word	0x0002c810


	//   ....[128]....
        /*0eb8*/ 	.word	0x0002c910


	//   ....[129]....
        /*0ebc*/ 	.word	0x0002c980


	//   ....[130]....
        /*0ec0*/ 	.word	0x0002c9e0


	//   ....[131]....
        /*0ec4*/ 	.word	0x0002cae0


	//   ....[132]....
        /*0ec8*/ 	.word	0x0002cb40


	//   ....[133]....
        /*0ecc*/ 	.word	0x0002cc50


	//   ....[134]....
        /*0ed0*/ 	.word	0x0002ccb0


	//   ....[135]....
        /*0ed4*/ 	.word	0x0002cdc0


	//   ....[136]....
        /*0ed8*/ 	.word	0x0002ce20


	//   ....[137]....
        /*0edc*/ 	.word	0x0002cf30


	//   ....[138]....
        /*0ee0*/ 	.word	0x0002cf90


	//   ....[139]....
        /*0ee4*/ 	.word	0x0002d0a0


	//   ....[140]....
        /*0ee8*/ 	.word	0x0002d100


	//   ....[141]....
        /*0eec*/ 	.word	0x0002d210


	//   ....[142]....
        /*0ef0*/ 	.word	0x0002d270


	//   ....[143]....
        /*0ef4*/ 	.word	0x0002d310


	//   ....[144]....
        /*0ef8*/ 	.word	0x0002d4a0


	//   ....[145]....
        /*0efc*/ 	.word	0x0002d540


	//   ....[146]....
        /*0f00*/ 	.word	0x0002d5a0


	//   ....[147]....
        /*0f04*/ 	.word	0x0002d660


	//   ....[148]....
        /*0f08*/ 	.word	0x0002d6c0


	//   ....[149]....
        /*0f0c*/ 	.word	0x0002d780


	//   ....[150]....
        /*0f10*/ 	.word	0x0002d7e0


	//   ....[151]....
        /*0f14*/ 	.word	0x0002d8a0


	//   ....[152]....
        /*0f18*/ 	.word	0x0002d990


	//   ....[153]....
        /*0f1c*/ 	.word	0x0002da20


	//   ....[154]....
        /*0f20*/ 	.word	0x0002da80


	//   ....[155]....
        /*0f24*/ 	.word	0x0002db40


	//   ....[156]....
        /*0f28*/ 	.word	0x0002dba0


	//   ....[157]....
        /*0f2c*/ 	.word	0x0002dc60


	//   ....[158]....
        /*0f30*/ 	.word	0x0002dcc0


	//   ....[159]....
        /*0f34*/ 	.word	0x0002dd80


	//   ....[160]....
        /*0f38*/ 	.word	0x0002df60


	//   ....[161]....
        /*0f3c*/ 	.word	0x0002e000


	//   ....[162]....
        /*0f40*/ 	.word	0x0002e120


	//   ....[163]....
        /*0f44*/ 	.word	0x0002e190


	//   ....[164]....
        /*0f48*/ 	.word	0x0002e200


	//   ....[165]....
        /*0f4c*/ 	.word	0x0002e270


	//   ....[166]....
        /*0f50*/ 	.word	0x0002e2e0


	//   ....[167]....
        /*0f54*/ 	.word	0x0002e360


	//   ....[168]....
        /*0f58*/ 	.word	0x0002e3f0


	//   ....[169]....
        /*0f5c*/ 	.word	0x0002e480


	//   ....[170]....
        /*0f60*/ 	.word	0x0002e4f0


	//   ....[171]....
        /*0f64*/ 	.word	0x0002e560


	//   ....[172]....
        /*0f68*/ 	.word	0x0002e5d0


	//   ....[173]....
        /*0f6c*/ 	.word	0x0002e650


	//   ....[174]....
        /*0f70*/ 	.word	0x0002e6c0


	//   ....[175]....
        /*0f74*/ 	.word	0x0002e760


	//   ....[176]....
        /*0f78*/ 	.word	0x0002e7f0


	//   ....[177]....
        /*0f7c*/ 	.word	0x0002e910


	//----- nvinfo : EIATTR_REG_RECONFIG
	.align		4
.L_486:
        /*0f80*/ 	.byte	0x01, 0x54
	.zero		2


	//----- nvinfo : EIATTR_SYSCALL_OFFSETS
	.align		4
        /*0f84*/ 	.byte	0x04, 0x46
        /*0f86*/ 	.short	(.L_488 - .L_487)


	//   ....[0]....
.L_487:
        /*0f88*/ 	.word	0x00001d70


	//   ....[1]....
        /*0f8c*/ 	.word	0x00001ec0


	//   ....[2]....
        /*0f90*/ 	.word	0x00008280


	//   ....[3]....
        /*0f94*/ 	.word	0x00008830


	//   ....[4]....
        /*0f98*/ 	.word	0x00022cd0


	//   ....[5]....
        /*0f9c*/ 	.word	0x00022e40


	//   ....[6]....
        /*0fa0*/ 	.word	0x00022f90


	//   ....[7]....
        /*0fa4*/ 	.word	0x000230d0


	//   ....[8]....
        /*0fa8*/ 	.word	0x000241a0


	//----- nvinfo : EIATTR_MBARRIER_INSTR_OFFSETS
	.align		4
.L_488:
        /*0fac*/ 	.byte	0x04, 0x39
        /*0fae*/ 	.short	(.L_490 - .L_489)


	//   ....[0]....
.L_489:
        /*0fb0*/ 	.word	0x00000270
        /*0fb4*/ 	.word	0x000000ff
        /*0fb8*/ 	.word	0x00028400
        /*0fbc*/ 	.short	0x0100
        /*0fbe*/ 	.byte	0x08
	.zero		1


	//   ....[1]....
        /*0fc0*/ 	.word	0x00000280
        /*0fc4*/ 	.word	0x000000ff
        /*0fc8*/ 	.word	0x00028420
        /*0fcc*/ 	.short	0x0100
        /*0fce*/ 	.byte	0x08
	.zero		1


	//   ....[2]....
        /*0fd0*/ 	.word	0x00000370
        /*0fd4*/ 	.word	0x000000ff
        /*0fd8*/ 	.word	0x00028430
        /*0fdc*/ 	.short	0x0100
        /*0fde*/ 	.byte	0x08
	.zero		1


	//   ....[3]....
        /*0fe0*/ 	.word	0x00000380
        /*0fe4*/ 	.word	0x000000ff
        /*0fe8*/ 	.word	0x00028440
        /*0fec*/ 	.short	0x0100
        /*0fee*/ 	.byte	0x08
	.zero		1


	//   ....[4]....
        /*0ff0*/ 	.word	0x00000390
        /*0ff4*/ 	.word	0x000000ff
        /*0ff8*/ 	.word	0x00028438
        /*0ffc*/ 	.short	0x0100
        /*0ffe*/ 	.byte	0x08
	.zero		1


	//   ....[5]....
        /*1000*/ 	.word	0x000003a0
        /*1004*/ 	.word	0x000000ff
        /*1008*/ 	.word	0x00028448
        /*100c*/ 	.short	0x0100
        /*100e*/ 	.byte	0x08
	.zero		1


	//   ....[6]....
        /*1010*/ 	.word	0x000004d0
        /*1014*/ 	.word	0x000000ff
        /*1018*/ 	.word	0x00028450
        /*101c*/ 	.short	0x0100
        /*101e*/ 	.byte	0x08
	.zero		1


	//   ....[7]....
        /*1020*/ 	.word	0x000004e0
        /*1024*/ 	.word	0x000000ff
        /*1028*/ 	.word	0x00028460
        /*102c*/ 	.short	0x0100
        /*102e*/ 	.byte	0x08
	.zero		1


	//   ....[8]....
        /*1030*/ 	.word	0x000004f0
        /*1034*/ 	.word	0x000000ff
        /*1038*/ 	.word	0x00028458
        /*103c*/ 	.short	0x0100
        /*103e*/ 	.byte	0x08
	.zero		1


	//   ....[9]....
        /*1040*/ 	.word	0x00000500
        /*1044*/ 	.word	0x000000ff
        /*1048*/ 	.word	0x00028468
        /*104c*/ 	.short	0x0100
        /*104e*/ 	.byte	0x08
	.zero		1


	//   ....[10]....
        /*1050*/ 	.word	0x000005f0
        /*1054*/ 	.word	0x000000ff
        /*1058*/ 	.word	0x00028470
        /*105c*/ 	.short	0x0100
        /*105e*/ 	.byte	0x06
	.zero		1


	//   ....[11]....
        /*1060*/ 	.word	0x00000600
        /*1064*/ 	.word	0x000000ff
        /*1068*/ 	.word	0x00028480
        /*106c*/ 	.short	0x0100
        /*106e*/ 	.byte	0x06
	.zero		1


	//   ....[12]....
        /*1070*/ 	.word	0x00000610
        /*1074*/ 	.word	0x000000ff
        /*1078*/ 	.word	0x00028478
        /*107c*/ 	.short	0x0100
        /*107e*/ 	.byte	0x06
	.zero		1


	//   ....[13]....
        /*1080*/ 	.word	0x00000620
        /*1084*/ 	.word	0x000000ff
        /*1088*/ 	.word	0x00028488
        /*108c*/ 	.short	0x0100
        /*108e*/ 	.byte	0x06
	.zero		1


	//   ....[14]....
        /*1090*/ 	.word	0x00000750
        /*1094*/ 	.word	0x000000ff
        /*1098*/ 	.word	0x00028490
        /*109c*/ 	.short	0x0100
        /*109e*/ 	.byte	0x08
	.zero		1


	//   ....[15]....
        /*10a0*/ 	.word	0x00000760
        /*10a4*/ 	.word	0x000000ff
        /*10a8*/ 	.word	0x000284a0
        /*10ac*/ 	.short	0x0100
        /*10ae*/ 	.byte	0x08
	.zero		1


	//   ....[16]....
        /*10b0*/ 	.word	0x00000770
        /*10b4*/ 	.word	0x000000ff
        /*10b8*/ 	.word	0x00028498
        /*10bc*/ 	.short	0x0100
        /*10be*/ 	.byte	0x08
	.zero		1


	//   ....[17]....
        /*10c0*/ 	.word	0x00000780
        /*10c4*/ 	.word	0x000000ff
        /*10c8*/ 	.word	0x000284a8
        /*10cc*/ 	.short	0x0100
        /*10ce*/ 	.byte	0x08
	.zero		1


	//   ....[18]....
        /*10d0*/ 	.word	0x000008c0
        /*10d4*/ 	.word	0x000000ff
        /*10d8*/ 	.word	0x000284b0
        /*10dc*/ 	.short	0x0100
        /*10de*/ 	.byte	0x08
	.zero		1


	//   ....[19]....
        /*10e0*/ 	.word	0x000008d0
        /*10e4*/ 	.word	0x000000ff
        /*10e8*/ 	.word	0x000284c0
        /*10ec*/ 	.short	0x0100
        /*10ee*/ 	.byte	0x08
	.zero		1


	//   ....[20]....
        /*10f0*/ 	.word	0x000008e0
        /*10f4*/ 	.word	0x000000ff
        /*10f8*/ 	.word	0x000284b8
        /*10fc*/ 	.short	0x0100
        /*10fe*/ 	.byte	0x08
	.zero		1


	//   ....[21]....
        /*1100*/ 	.word	0x000008f0
        /*1104*/ 	.word	0x000000ff
        /*1108*/ 	.word	0x000284c8
        /*110c*/ 	.short	0x0100
        /*110e*/ 	.byte	0x08
	.zero		1


	//   ....[22]....
        /*1110*/ 	.word	0x00002c20
        /*1114*/ 	.word	0x00000048
        /*1118*/ 	.word	0x00028490
        /*111c*/ 	.short	0x010a
        /*111e*/ 	.byte	0x3f
	.zero		1


	//   ....[23]....
        /*1120*/ 	.word	0x00004d70
        /*1124*/ 	.word	0x00000048
        /*1128*/ 	.word	0x00028490
        /*112c*/ 	.short	0x010a
        /*112e*/ 	.byte	0x3f
	.zero		1


	//   ....[24]....
        /*1130*/ 	.word	0x00006de0
        /*1134*/ 	.word	0x00000048
        /*1138*/ 	.word	0x00028490
        /*113c*/ 	.short	0x010a
        /*113e*/ 	.byte	0x3f
	.zero		1


	//   ....[25]....
        /*1140*/ 	.word	0x00007280
        /*1144*/ 	.word	0x00000000
        /*1148*/ 	.word	0x00000000
        /*114c*/ 	.short	0x0101
        /*114e*/ 	.byte	0x3f
	.zero		1


	//   ....[26]....
        /*1150*/ 	.word	0x000072c0
        /*1154*/ 	.word	0x00000048
        /*1158*/ 	.word	0x000284b0
        /*115c*/ 	.short	0x010a
        /*115e*/ 	.byte	0x3f
	.zero		1


	//   ....[27]....
        /*1160*/ 	.word	0x000076f0
        /*1164*/ 	.word	0x00000048
        /*1168*/ 	.word	0x00000000
        /*116c*/ 	.short	0x0101
        /*116e*/ 	.byte	0x3f
	.zero		1


	//   ....[28]....
        /*1170*/ 	.word	0x00008590
        /*1174*/ 	.word	0x000000b8
        /*1178*/ 	.word	0x00028400
        /*117c*/ 	.short	0x010a
        /*117e*/ 	.byte	0x3f
	.zero		1


	//   ....[29]....
        /*1180*/ 	.word	0x000085e0
        /*1184*/ 	.word	0x000000b8
        /*1188*/ 	.word	0x00028400
        /*118c*/ 	.short	0x010a
        /*118e*/ 	.byte	0x3f
	.zero		1


	//   ....[30]....
        /*1190*/ 	.word	0x000092f0
        /*1194*/ 	.word	0x000000b8
        /*1198*/ 	.word	0x00028400
        /*119c*/ 	.short	0x010a
        /*119e*/ 	.byte	0x3f
	.zero		1


	//   ....[31]....
        /*11a0*/ 	.word	0x0000da60
        /*11a4*/ 	.word	0x000000b8
        /*11a8*/ 	.word	0x00028400
        /*11ac*/ 	.short	0x010a
        /*11ae*/ 	.byte	0x3f
	.zero		1


	//   ....[32]....
        /*11b0*/ 	.word	0x00011bd0
        /*11b4*/ 	.word	0x00000005
        /*11b8*/ 	.word	0x00028430
        /*11bc*/ 	.short	0x010a
        /*11be*/ 	.byte	0x3f
	.zero		1


	//   ....[33]....
        /*11c0*/ 	.word	0x00011c10
        /*11c4*/ 	.word	0x00000005
        /*11c8*/ 	.word	0x00028430
        /*11cc*/ 	.short	0x010a
        /*11ce*/ 	.byte	0x3f
	.zero		1


	//   ....[34]....
        /*11d0*/ 	.word	0x000125f0
        /*11d4*/ 	.word	0x00000003
        /*11d8*/ 	.word	0x00000000
        /*11dc*/ 	.short	0x0101
        /*11de*/ 	.byte	0x3f
	.zero		1


	//   ....[35]....
        /*11e0*/ 	.word	0x00013dd0
        /*11e4*/ 	.word	0x00000005
        /*11e8*/ 	.word	0x00028450
        /*11ec*/ 	.short	0x010a
        /*11ee*/ 	.byte	0x3f
	.zero		1


	//   ....[36]....
        /*11f0*/ 	.word	0x00013e20
        /*11f4*/ 	.word	0x00000005
        /*11f8*/ 	.word	0x00028450
        /*11fc*/ 	.short	0x010a
        /*11fe*/ 	.byte	0x3f
	.zero		1


	//   ....[37]....
        /*1200*/ 	.word	0x00014050
        /*1204*/ 	.word	0x00000005
        /*1208*/ 	.word	0x00000000
        /*120c*/ 	.short	0x0101
        /*120e*/ 	.byte	0x3f
	.zero		1


	//   ....[38]....
        /*1210*/ 	.word	0x00014380
        /*1214*/ 	.word	0x0000000a
        /*1218*/ 	.word	0x00028430
        /*121c*/ 	.short	0x010a
        /*121e*/ 	.byte	0x3f
	.zero		1


	//   ....[39]....
        /*1220*/ 	.word	0x00014400
        /*1224*/ 	.word	0x0000000a
        /*1228*/ 	.word	0x00028430
        /*122c*/ 	.short	0x010a
        /*122e*/ 	.byte	0x3f
	.zero		1


	//   ....[40]....
        /*1230*/ 	.word	0x00014b50
        /*1234*/ 	.word	0x0000000c
        /*1238*/ 	.word	0x00000000
        /*123c*/ 	.short	0x0101
        /*123e*/ 	.byte	0x3f
	.zero		1


	//   ....[41]....
        /*1240*/ 	.word	0x000169e0
        /*1244*/ 	.word	0x0000000a
        /*1248*/ 	.word	0x00028450
        /*124c*/ 	.short	0x010a
        /*124e*/ 	.byte	0x3f
	.zero		1


	//   ....[42]....
        /*1250*/ 	.word	0x00016a50
        /*1254*/ 	.word	0x0000000a
        /*1258*/ 	.word	0x00028450
        /*125c*/ 	.short	0x010a
        /*125e*/ 	.byte	0x3f
	.zero		1


	//   ....[43]....
        /*1260*/ 	.word	0x00016c30
        /*1264*/ 	.word	0x0000000a
        /*1268*/ 	.word	0x00000000
        /*126c*/ 	.short	0x0101
        /*126e*/ 	.byte	0x3f
	.zero		1


	//   ....[44]....
        /*1270*/ 	.word	0x00016ff0
        /*1274*/ 	.word	0x0000000c
        /*1278*/ 	.word	0x00028430
        /*127c*/ 	.short	0x010a
        /*127e*/ 	.byte	0x3f
	.zero		1


	//   ....[45]....
        /*1280*/ 	.word	0x00017070
        /*1284*/ 	.word	0x0000000c
        /*1288*/ 	.word	0x00028430
        /*128c*/ 	.short	0x010a
        /*128e*/ 	.byte	0x3f
	.zero		1


	//   ....[46]....
        /*1290*/ 	.word	0x00018730
        /*1294*/ 	.word	0x0000000e
        /*1298*/ 	.word	0x00000000
        /*129c*/ 	.short	0x0101
        /*129e*/ 	.byte	0x3f
	.zero		1


	//   ....[47]....
        /*12a0*/ 	.word	0x00018bb0
        /*12a4*/ 	.word	0x0000000c
        /*12a8*/ 	.word	0x00028450
        /*12ac*/ 	.short	0x010a
        /*12ae*/ 	.byte	0x3f
	.zero		1


	//   ....[48]....
        /*12b0*/ 	.word	0x00018c20
        /*12b4*/ 	.word	0x0000000c
        /*12b8*/ 	.word	0x00028450
        /*12bc*/ 	.short	0x010a
        /*12be*/ 	.byte	0x3f
	.zero		1


	//   ....[49]....
        /*12c0*/ 	.word	0x00018de0
        /*12c4*/ 	.word	0x0000000c
        /*12c8*/ 	.word	0x00000000
        /*12cc*/ 	.short	0x0101
        /*12ce*/ 	.byte	0x3f
	.zero		1


	//   ....[50]....
        /*12d0*/ 	.word	0x00018f00
        /*12d4*/ 	.word	0x0000000b
        /*12d8*/ 	.word	0x00028430
        /*12dc*/ 	.short	0x010a
        /*12de*/ 	.byte	0x3f
	.zero		1


	//   ....[51]....
        /*12e0*/ 	.word	0x00018f80
        /*12e4*/ 	.word	0x0000000b
        /*12e8*/ 	.word	0x00028430
        /*12ec*/ 	.short	0x010a
        /*12ee*/ 	.byte	0x3f
	.zero		1


	//   ....[52]....
        /*12f0*/ 	.word	0x000196e0
        /*12f4*/ 	.word	0x00000006
        /*12f8*/ 	.word	0x00000000
        /*12fc*/ 	.short	0x0101
        /*12fe*/ 	.byte	0x3f
	.zero		1


	//   ....[53]....
        /*1300*/ 	.word	0x0001b520
        /*1304*/ 	.word	0x0000000b
        /*1308*/ 	.word	0x00028450
        /*130c*/ 	.short	0x010a
        /*130e*/ 	.byte	0x3f
	.zero		1


	//   ....[54]....
        /*1310*/ 	.word	0x0001b590
        /*1314*/ 	.word	0x0000000b
        /*1318*/ 	.word	0x00028450
        /*131c*/ 	.short	0x010a
        /*131e*/ 	.byte	0x3f
	.zero		1


	//   ....[55]....
        /*1320*/ 	.word	0x0001b770
        /*1324*/ 	.word	0x0000000b
        /*1328*/ 	.word	0x00000000
        /*132c*/ 	.short	0x0101
        /*132e*/ 	.byte	0x3f
	.zero		1


	//   ....[56]....
        /*1330*/ 	.word	0x0001e9f0
        /*1334*/ 	.word	0x00000000
        /*1338*/ 	.word	0x00000000
        /*133c*/ 	.short	0x0101
        /*133e*/ 	.byte	0x3f
	.zero		1


	//   ....[57]....
        /*1340*/ 	.word	0x00021740
        /*1344*/ 	.word	0x00000017
        /*1348*/ 	.word	0x00028420
        /*134c*/ 	.short	0x010a
        /*134e*/ 	.byte	0x3f
	.zero		1


	//   ....[58]....
        /*1350*/ 	.word	0x000217d0
        /*1354*/ 	.word	0x0000000c
        /*1358*/ 	.word	0x000284a0
        /*135c*/ 	.short	0x010a
        /*135e*/ 	.byte	0x3f
	.zero		1


	//   ....[59]....
        /*1360*/ 	.word	0x00021b20
        /*1364*/ 	.word	0x0000000c
        /*1368*/ 	.word	0x000284c0
        /*136c*/ 	.short	0x010a
        /*136e*/ 	.byte	0x3f
	.zero		1


	//   ....[60]....
        /*1370*/ 	.word	0x00021f40
        /*1374*/ 	.word	0x0000000b
        /*1378*/ 	.word	0x000284a0
        /*137c*/ 	.short	0x010a
        /*137e*/ 	.byte	0x3f
	.zero		1


	//   ....[61]....
        /*1380*/ 	.word	0x00022280
        /*1384*/ 	.word	0x0000000b
        /*1388*/ 	.word	0x000284c0
        /*138c*/ 	.short	0x010a
        /*138e*/ 	.byte	0x3f
	.zero		1


	//   ....[62]....
        /*1390*/ 	.word	0x000234f0
        /*1394*/ 	.word	0x00000006
        /*1398*/ 	.word	0x00028480
        /*139c*/ 	.short	0x010a
        /*139e*/ 	.byte	0x3f
	.zero		1


	//   ....[63]....
        /*13a0*/ 	.word	0x00023980
        /*13a4*/ 	.word	0x00000006
        /*13a8*/ 	.word	0x00028470
        /*13ac*/ 	.short	0x0107
        /*13ae*/ 	.byte	0x3f
	.zero		1


	//   ....[64]....
        /*13b0*/ 	.word	0x00023a30
        /*13b4*/ 	.word	0x00000006
        /*13b8*/ 	.word	0x00028470
        /*13bc*/ 	.short	0x0101
        /*13be*/ 	.byte	0x3f
	.zero		1


	//   ....[65]....
        /*13c0*/ 	.word	0x00023a60
        /*13c4*/ 	.word	0x00000006
        /*13c8*/ 	.word	0x00028440
        /*13cc*/ 	.short	0x010a
        /*13ce*/ 	.byte	0x3f
	.zero		1


	//   ....[66]....
        /*13d0*/ 	.word	0x00023e90
        /*13d4*/ 	.word	0x00000006
        /*13d8*/ 	.word	0x00028430
        /*13dc*/ 	.short	0x0107
        /*13de*/ 	.byte	0x3f
	.zero		1


	//   ....[67]....
        /*13e0*/ 	.word	0x00023f50
        /*13e4*/ 	.word	0x00000006
        /*13e8*/ 	.word	0x00028430
        /*13ec*/ 	.short	0x0101
        /*13ee*/ 	.byte	0x3f
	.zero		1


	//   ....[68]....
        /*13f0*/ 	.word	0x00024af0
        /*13f4*/ 	.word	0x00000017
        /*13f8*/ 	.word	0x00028400
        /*13fc*/ 	.short	0x0107
        /*13fe*/ 	.byte	0x3f
	.zero		1


	//   ....[69]....
        /*1400*/ 	.word	0x00024c00
        /*1404*/ 	.word	0x00000017
        /*1408*/ 	.word	0x00028400
        /*140c*/ 	.short	0x0101
        /*140e*/ 	.byte	0x3f
	.zero		1


	//   ....[70]....
        /*1410*/ 	.word	0x00024c20
        /*1414*/ 	.word	0x00000017
        /*1418*/ 	.word	0x00028420
        /*141c*/ 	.short	0x010a
        /*141e*/ 	.byte	0x3f
	.zero		1


	//   ....[71]....
        /*1420*/ 	.word	0x00024f60
        /*1424*/ 	.word	0x00000000
        /*1428*/ 	.word	0x00028480
        /*142c*/ 	.short	0x010a
        /*142e*/ 	.byte	0x3f
	.zero		1


	//   ....[72]....
        /*1430*/ 	.word	0x00025310
        /*1434*/ 	.word	0x00000000
        /*1438*/ 	.word	0x00028470
        /*143c*/ 	.short	0x0107
        /*143e*/ 	.byte	0x3f
	.zero		1


	//   ....[73]....
        /*1440*/ 	.word	0x000253c0
        /*1444*/ 	.word	0x00000000
        /*1448*/ 	.word	0x00028470
        /*144c*/ 	.short	0x0101
        /*144e*/ 	.byte	0x3f
	.zero		1


	//   ....[74]....
        /*1450*/ 	.word	0x000253f0
        /*1454*/ 	.word	0x00000000
        /*1458*/ 	.word	0x00028440
        /*145c*/ 	.short	0x010a
        /*145e*/ 	.byte	0x3f
	.zero		1


	//   ....[75]....
        /*1460*/ 	.word	0x00025770
        /*1464*/ 	.word	0x00000000
        /*1468*/ 	.word	0x00028430
        /*146c*/ 	.short	0x0107
        /*146e*/ 	.byte	0x3f
	.zero		1


	//   ....[76]....
        /*1470*/ 	.word	0x00025820
        /*1474*/ 	.word	0x00000000
        /*1478*/ 	.word	0x00028430
        /*147c*/ 	.short	0x0101
        /*147e*/ 	.byte	0x3f
	.zero		1


	//   ....[77]....
        /*1480*/ 	.word	0x000258b0
        /*1484*/ 	.word	0x00000003
        /*1488*/ 	.word	0x00028470
        /*148c*/ 	.short	0x010a
        /*148e*/ 	.byte	0x3f
	.zero		1


	//   ....[78]....
        /*1490*/ 	.word	0x00025930
        /*1494*/ 	.word	0x00000003
        /*1498*/ 	.word	0x00028460
        /*149c*/ 	.short	0x010a
        /*149e*/ 	.byte	0x3f
	.zero		1


	//   ....[79]....
        /*14a0*/ 	.word	0x00025ec0
        /*14a4*/ 	.word	0x00000003
        /*14a8*/ 	.word	0x00028450
        /*14ac*/ 	.short	0x0101
        /*14ae*/ 	.byte	0x3f
	.zero		1


	//   ....[80]....
        /*14b0*/ 	.word	0x00025f50
        /*14b4*/ 	.word	0x00000003
        /*14b8*/ 	.word	0x00000000
        /*14bc*/ 	.short	0x0101
        /*14be*/ 	.byte	0x3f
	.zero		1


	//   ....[81]....
        /*14c0*/ 	.word	0x00026110
        /*14c4*/ 	.word	0x00000000
        /*14c8*/ 	.word	0x00028470
        /*14cc*/ 	.short	0x010a
        /*14ce*/ 	.byte	0x3f
	.zero		1


	//   ....[82]....
        /*14d0*/ 	.word	0x00026180
        /*14d4*/ 	.word	0x00000000
        /*14d8*/ 	.word	0x00028460
        /*14dc*/ 	.short	0x010a
        /*14de*/ 	.byte	0x3f
	.zero		1


	//   ....[83]....
        /*14e0*/ 	.word	0x00026720
        /*14e4*/ 	.word	0x00000000
        /*14e8*/ 	.word	0x00028450
        /*14ec*/ 	.short	0x0101
        /*14ee*/ 	.byte	0x3f
	.zero		1


	//   ....[84]....
        /*14f0*/ 	.word	0x000267e0
        /*14f4*/ 	.word	0x00000000
        /*14f8*/ 	.word	0x00000000
        /*14fc*/ 	.short	0x0101
        /*14fe*/ 	.byte	0x3f
	.zero		1


	//   ....[85]....
        /*1500*/ 	.word	0x000274e0
        /*1504*/ 	.word	0x00000004
        /*1508*/ 	.word	0x00028420
        /*150c*/ 	.short	0x010a
        /*150e*/ 	.byte	0x3f
	.zero		1


	//   ....[86]....
        /*1510*/ 	.word	0x00027670
        /*1514*/ 	.word	0x00000005
        /*1518*/ 	.word	0x00028440
        /*151c*/ 	.short	0x010a
        /*151e*/ 	.byte	0x3f
	.zero		1


	//   ....[87]....
        /*1520*/ 	.word	0x00027710
        /*1524*/ 	.word	0x00000019
        /*1528*/ 	.word	0x00028440
        /*152c*/ 	.short	0x010a
        /*152e*/ 	.byte	0x3f
	.zero		1


	//   ....[88]....
        /*1530*/ 	.word	0x00027750
        /*1534*/ 	.word	0x00000005
        /*1538*/ 	.word	0x00028460
        /*153c*/ 	.short	0x010a
        /*153e*/ 	.byte	0x3f
	.zero		1


	//   ....[89]....
        /*1540*/ 	.word	0x00027790
        /*1544*/ 	.word	0x00000019
        /*1548*/ 	.word	0x00028460
        /*154c*/ 	.short	0x010a
        /*154e*/ 	.byte	0x3f
	.zero		1


	//   ....[90]....
        /*1550*/ 	.word	0x000277d0
        /*1554*/ 	.word	0x00000005
        /*1558*/ 	.word	0x00028480
        /*155c*/ 	.short	0x010a
        /*155e*/ 	.byte	0x3f
	.zero		1


	//   ....[91]....
        /*1560*/ 	.word	0x00027810
        /*1564*/ 	.word	0x00000019
        /*1568*/ 	.word	0x00028480
        /*156c*/ 	.short	0x010a
        /*156e*/ 	.byte	0x3f
	.zero		1


	//   ....[92]....
        /*1570*/ 	.word	0x00027870
        /*1574*/ 	.word	0x00000048
        /*1578*/ 	.word	0x00028490
        /*157c*/ 	.short	0x010a
        /*157e*/ 	.byte	0x3f
	.zero		1


	//   ....[93]....
        /*1580*/ 	.word	0x00027b00
        /*1584*/ 	.word	0x00000048
        /*1588*/ 	.word	0x00028490
        /*158c*/ 	.short	0x010a
        /*158e*/ 	.byte	0x3f
	.zero		1


	//   ....[94]....
        /*1590*/ 	.word	0x00027da0
        /*1594*/ 	.word	0x00000048
        /*1598*/ 	.word	0x00028490
        /*159c*/ 	.short	0x010a
        /*159e*/ 	.byte	0x3f
	.zero		1


	//   ....[95]....
        /*15a0*/ 	.word	0x00028030
        /*15a4*/ 	.word	0x00000048
        /*15a8*/ 	.word	0x000284b0
        /*15ac*/ 	.short	0x010a
        /*15ae*/ 	.byte	0x3f
	.zero		1


	//   ....[96]....
        /*15b0*/ 	.word	0x00028870
        /*15b4*/ 	.word	0x000000b8
        /*15b8*/ 	.word	0x00028400
        /*15bc*/ 	.short	0x010a
        /*15be*/ 	.byte	0x3f
	.zero		1


	//   ....[97]....
        /*15c0*/ 	.word	0x000291f0
        /*15c4*/ 	.word	0x000000b8
        /*15c8*/ 	.word	0x00028400
        /*15cc*/ 	.short	0x010a
        /*15ce*/ 	.byte	0x3f
	.zero		1


	//   ....[98]....
        /*15d0*/ 	.word	0x00029240
        /*15d4*/ 	.word	0x00000005
        /*15d8*/ 	.word	0x00028430
        /*15dc*/ 	.short	0x010a
        /*15de*/ 	.byte	0x3f
	.zero		1


	//   ....[99]....
        /*15e0*/ 	.word	0x00029290
        /*15e4*/ 	.word	0x00000005
        /*15e8*/ 	.word	0x00028450
        /*15ec*/ 	.short	0x010a
        /*15ee*/ 	.byte	0x3f
	.zero		1


	//   ....[100]....
        /*15f0*/ 	.word	0x000292e0
        /*15f4*/ 	.word	0x0000000a
        /*15f8*/ 	.word	0x00028430
        /*15fc*/ 	.short	0x010a
        /*15fe*/ 	.byte	0x3f
	.zero		1


	//   ....[101]....
        /*1600*/ 	.word	0x00029330
        /*1604*/ 	.word	0x0000000a
        /*1608*/ 	.word	0x00028450
        /*160c*/ 	.short	0x010a
        /*160e*/ 	.byte	0x3f
	.zero		1


	//   ....[102]....
        /*1610*/ 	.word	0x00029380
        /*1614*/ 	.word	0x0000000c
        /*1618*/ 	.word	0x00028430
        /*161c*/ 	.short	0x010a
        /*161e*/ 	.byte	0x3f
	.zero		1


	//   ....[103]....
        /*1620*/ 	.word	0x000293d0
        /*1624*/ 	.word	0x0000000c
        /*1628*/ 	.word	0x00028450
        /*162c*/ 	.short	0x010a
        /*162e*/ 	.byte	0x3f
	.zero		1


	//   ....[104]....
        /*1630*/ 	.word	0x00029420
        /*1634*/ 	.word	0x0000000b
        /*1638*/ 	.word	0x00028430
        /*163c*/ 	.short	0x010a
        /*163e*/ 	.byte	0x3f
	.zero		1


	//   ....[105]....
        /*1640*/ 	.word	0x00029470
        /*1644*/ 	.word	0x0000000b
        /*1648*/ 	.word	0x00028450
        /*164c*/ 	.short	0x010a
        /*164e*/ 	.byte	0x3f
	.zero		1


	//   ....[106]....
        /*1650*/ 	.word	0x0002ba40
        /*1654*/ 	.word	0x00000017
        /*1658*/ 	.word	0x00028420
        /*165c*/ 	.short	0x010a
        /*165e*/ 	.byte	0x3f
	.zero		1


	//   ....[107]....
        /*1660*/ 	.word	0x0002ba90
        /*1664*/ 	.word	0x0000000c
        /*1668*/ 	.word	0x000284a0
        /*166c*/ 	.short	0x010a
        /*166e*/ 	.byte	0x3f
	.zero		1


	//   ....[108]....
        /*1670*/ 	.word	0x0002bae0
        /*1674*/ 	.word	0x0000000c
        /*1678*/ 	.word	0x000284c0
        /*167c*/ 	.short	0x010a
        /*167e*/ 	.byte	0x3f
	.zero		1


	//   ....[109]....
        /*1680*/ 	.word	0x0002bb30
        /*1684*/ 	.word	0x0000000b
        /*1688*/ 	.word	0x000284a0
        /*168c*/ 	.short	0x010a
        /*168e*/ 	.byte	0x3f
	.zero		1


	//   ....[110]....
        /*1690*/ 	.word	0x0002bb80
        /*1694*/ 	.word	0x0000000b
        /*1698*/ 	.word	0x000284c0
        /*169c*/ 	.short	0x010a
        /*169e*/ 	.byte	0x3f
	.zero		1


	//   ....[111]....
        /*16a0*/ 	.word	0x0002bca0
        /*16a4*/ 	.word	0x00000006
        /*16a8*/ 	.word	0x00028480
        /*16ac*/ 	.short	0x010a
        /*16ae*/ 	.byte	0x3f
	.zero		1


	//   ....[112]....
        /*16b0*/ 	.word	0x0002c2e0
        /*16b4*/ 	.word	0x00000006
        /*16b8*/ 	.word	0x00028440
        /*16bc*/ 	.short	0x010a
        /*16be*/ 	.byte	0x3f
	.zero		1


	//   ....[113]....
        /*16c0*/ 	.word	0x0002d3a0
        /*16c4*/ 	.word	0x00000017
        /*16c8*/ 	.word	0x00028420
        /*16cc*/ 	.short	0x010a
        /*16ce*/ 	.byte	0x3f
	.zero		1


	//   ....[114]....
        /*16d0*/ 	.word	0x0002d3f0
        /*16d4*/ 	.word	0x00000000
        /*16d8*/ 	.word	0x00028480
        /*16dc*/ 	.short	0x010a
        /*16de*/ 	.byte	0x3f
	.zero		1


	//   ....[115]....
        /*16e0*/ 	.word	0x0002d8e0
        /*16e4*/ 	.word	0x00000000
        /*16e8*/ 	.word	0x00028440
        /*16ec*/ 	.short	0x010a
        /*16ee*/ 	.byte	0x3f
	.zero		1


	//   ....[116]....
        /*16f0*/ 	.word	0x0002ddc0
        /*16f4*/ 	.word	0x00000003
        /*16f8*/ 	.word	0x00028470
        /*16fc*/ 	.short	0x010a
        /*16fe*/ 	.byte	0x3f
	.zero		1


	//   ....[117]....
        /*1700*/ 	.word	0x0002de10
        /*1704*/ 	.word	0x00000003
        /*1708*/ 	.word	0x00028460
        /*170c*/ 	.short	0x010a
        /*170e*/ 	.byte	0x3f
	.zero		1


	//   ....[118]....
        /*1710*/ 	.word	0x0002de60
        /*1714*/ 	.word	0x00000000
        /*1718*/ 	.word	0x00028470
        /*171c*/ 	.short	0x010a
        /*171e*/ 	.byte	0x3f
	.zero		1


	//   ....[119]....
        /*1720*/ 	.word	0x0002deb0
        /*1724*/ 	.word	0x00000000
        /*1728*/ 	.word	0x00028460
        /*172c*/ 	.short	0x010a
        /*172e*/ 	.byte	0x3f
	.zero		1


	//   ....[120]....
        /*1730*/ 	.word	0x0002e830
        /*1734*/ 	.word	0x00000004
        /*1738*/ 	.word	0x00028420
        /*173c*/ 	.short	0x010a
        /*173e*/ 	.byte	0x3f
	.zero		1


	//   ....[121]....
        /*1740*/ 	.word	0x0002e9d0
        /*1744*/ 	.word	0x00000005
        /*1748*/ 	.word	0x00028440
        /*174c*/ 	.short	0x010a
        /*174e*/ 	.byte	0x3f
	.zero		1


	//   ....[122]....
        /*1750*/ 	.word	0x0002ea20
        /*1754*/ 	.word	0x00000019
        /*1758*/ 	.word	0x00028440
        /*175c*/ 	.short	0x010a
        /*175e*/ 	.byte	0x3f
	.zero		1


	//   ....[123]....
        /*1760*/ 	.word	0x0002ea70
        /*1764*/ 	.word	0x00000005
        /*1768*/ 	.word	0x00028460
        /*176c*/ 	.short	0x010a
        /*176e*/ 	.byte	0x3f
	.zero		1


	//   ....[124]....
        /*1770*/ 	.word	0x0002eac0
        /*1774*/ 	.word	0x00000019
        /*1778*/ 	.word	0x00028460
        /*177c*/ 	.short	0x010a
        /*177e*/ 	.byte	0x3f
	.zero		1


	//   ....[125]....
        /*1780*/ 	.word	0x0002eb10
        /*1784*/ 	.word	0x00000005
        /*1788*/ 	.word	0x00028480
        /*178c*/ 	.short	0x010a
        /*178e*/ 	.byte	0x3f
	.zero		1


	//----- nvinfo : EIATTR_NUM_MBARRIERS
	.align		4
.L_490:
        /*1790*/ 	.byte	0x03, 0x38
        /*1792*/ 	.short	0x0016


	//----- nvinfo : EIATTR_EXIT_INSTR_OFFSETS
	.align		4
        /*1794*/ 	.byte	0x04, 0x1c
        /*1796*/ 	.short	(.L_492 - .L_491)


	//   ....[0]....
.L_491:
        /*1798*/ 	.word	0x00027860


	//----- nvinfo : EIATTR_MAX_THREADS
	.align		4
.L_492:
        /*179c*/ 	.byte	0x04, 0x05
        /*179e*/ 	.short	(.L_494 - .L_493)
.L_493:
        /*17a0*/ 	.word	0x00000180
        /*17a4*/ 	.word	0x00000001
        /*17a8*/ 	.word	0x00000001


	//----- nvinfo : EIATTR_CRS_STACK_SIZE
	.align		4
.L_494:
        /*17ac*/ 	.byte	0x04, 0x1e
        /*17ae*/ 	.short	(.L_496 - .L_495)
.L_495:
        /*17b0*/ 	.word	0x00000000


	//----- nvinfo : EIATTR_CBANK_PARAM_SIZE
	.align		4
.L_496:
        /*17b4*/ 	.byte	0x03, 0x19
        /*17b6*/ 	.short	0x0af0


	//----- nvinfo : EIATTR_PARAM_CBANK
	.align		4
        /*17b8*/ 	.byte	0x04, 0x0a
        /*17ba*/ 	.short	(.L_498 - .L_497)
	.align		4
.L_497:
        /*17bc*/ 	.word	index@(.nv.constant0._ZN7cutlass13device_kernelIN5flash11enable_sm90INS1_16FlashAttnFwdSm90INS1_25CollectiveMainloopFwdSm90ILi2EN4cute5tupleIJNS5_1CILi1EEES8_S8_EEENS6_IJNS7_ILi128EEENS7_ILi64EEENS7_ILi256EEEEEELi256ENS_12float_e4m3_tEfNS_4arch4Sm90ELb0ELb1ELb1ELb1ELb1ELb1ELb0ELb1ELb0ELb1ELb0ELb0EEENS1_21CollectiveEpilogueFwdINS6_IJSA_SC_SB_EEES9_NS_10bfloat16_tESG_Li256ELb1ELb1ELb0ELb1EEENS1_36VarlenDynamicPersistentTileSchedulerILi128ELi64ELi256ELi128ELb0ELb1ELb1ELb1ELb0ELb1EEEEEEEEEvNT_6ParamsE)
        /*17c0*/ 	.short	0x0210
        /*17c2*/ 	.short	0x0af0


	//----- nvinfo : EIATTR_SW_WAR
	.align		4
.L_498:
        /*17c4*/ 	.byte	0x04, 0x36
        /*17c6*/ 	.short	(.L_500 - .L_499)
.L_499:
        /*17c8*/ 	.word	0x00000008
.L_500:


//--------------------- .nv.info._ZN7cutlass13device_kernelIN5flash11enable_sm90INS1_16FlashAttnFwdSm90INS1_25CollectiveMainloopFwdSm90ILi2EN4cute5tupleIJNS5_1CILi1EEES8_S8_EEENS6_IJNS7_ILi128EEESA_NS7_ILi256EEEEEELi256ENS_12float_e4m3_tEfNS_4arch4Sm90ELb1ELb0ELb1ELb0ELb1ELb0ELb0ELb1ELb0ELb1ELb0ELb0EEENS1_21CollectiveEpilogueFwdINS6_IJSA_SB_SA_EEES9_NS_10bfloat16_tESF_Li256ELb0ELb1ELb0ELb1EEENS1_30DynamicPersistentTileSchedulerILi256ELi128ELb0ELb1ELb1EEEEEEEEEvNT_6ParamsE --------------------------
	.section	.nv.info._ZN7cutlass13device_kernelIN5flash11enable_sm90INS1_16FlashAttnFwdSm90INS1_25CollectiveMainloopFwdSm90ILi2EN4cute5tupleIJNS5_1CILi1EEES8_S8_EEENS6_IJNS7_ILi128EEESA_NS7_ILi256EEEEEELi256ENS_12float_e4m3_tEfNS_4arch4Sm90ELb1ELb0ELb1ELb0ELb1ELb0ELb0ELb1ELb0ELb1ELb0ELb0EEENS1_21CollectiveEpilogueFwdINS6_IJSA_SB_SA_EEES9_NS_10bfloat16_tESF_Li256ELb0ELb1ELb0ELb1EEENS1_30DynamicPersistentTileSchedulerILi256ELi128ELb0ELb1ELb1EEEEEEEEEvNT_6ParamsE,"",@"SHT_CUDA_INFO"
	.sectionflags	@""
	.align	4


	//----- nvinfo : EIATTR_CUDA_API_VERSION
	.align		4
        /*0000*/ 	.byte	0x04, 0x37
        /*0002*/ 	.short	(.L_502 - .L_501)
.L_501:
        /*0004*/ 	.word	0x00000082


	//----- nvinfo : EIATTR_KPARAM_INFO
	.align		4
.L_502:
        /*0008*/ 	.byte	0x04, 0x17
        /*000a*/ 	.short	(.L_504 - .L_503)
.L_503:
        /*000c*/ 	.word	0x00000000
        /*0010*/ 	.short	0x0000
        /*0012*/ 	.short	0x0070
        /*0014*/ 	.byte	0x00, 0xf0, 0x01, 0x2a


	//----- nvinfo : EIATTR_SPARSE_MMA_MASK
	.align		4
.L_504:
        /*0018*/ 	.byte	0x03, 0x50
        /*001a*/ 	.short	0x0000


	//----- nvinfo : EIATTR_MAXREG_COUNT
	.align		4
        /*001c*/ 	.byte	0x03, 0x1b
        /*001e*/ 	.short	0x00a8


	//----- nvinfo : EIATTR_NUM_BARRIERS
	.align		4
        /*0020*/ 	.byte	0x02, 0x4c
        /*0022*/ 	.byte	0x10
	.zero		1


	//----- nvinfo : EIATTR_EXTERNS
	.align		4
        /*0024*/ 	.byte	0x04, 0x0f
        /*0026*/ 	.short	(.L_506 - .L_505)


	//   ....[0]....
	.align		4
.L_505:
        /*0028*/ 	.word	index@(__assertfail)


	//----- nvinfo : EIATTR_ANNOTATIONS
	.align		4
.L_506:
        /*002c*/ 	.byte	0x04, 0x55
        /*002e*/ 	.short	(.L_508 - .L_507)


	//   ....[0]....
.L_507:
        /* <DEDUP_REMOVED lines=10> */


	//----- nvinfo : EIATTR_MERCURY_ISA_VERSION
	.align		4
.L_508:
        /*00c0*/ 	.byte	0x03, 0x5f
        /*00c2*/ 	.short	0x0101


	//----- nvinfo : EIATTR_INT_WARP_WIDE_INSTR_OFFSETS
	.align		4
        /*00c4*/ 	.byte	0x04, 0x31
        /*00c6*/ 	.short	(.L_510 - .L_509)


	//   ....[0]....
.L_509:
        /*00c8*/ 	.word	0x000000c0


	//   ....[1]....
        /*00cc*/ 	.word	0x000000d0


	//   ....[2]....
        /*00d0*/ 	.word	0x00000170


	//   ....[3]....
        /*00d4*/ 	.word	0x0000f430


	//   ....[4]....
        /*00d8*/ 	.word	0x0000f4c0


	//   ....[5]....
        /*00dc*/ 	.word	0x00013280


	//   ....[6]....
        /*00e0*/ 	.word	0x00013310


	//----- nvinfo : EIATTR_COOP_GROUP_MASK_REGIDS
	.align		4
.L_510:
        /*00e4*/ 	.byte	0x04, 0x29
        /*00e6*/ 	.short	(.L_512 - .L_511)


	//   ....[0]....
.L_511:
        /*00e8*/ 	.word	0xffffffff


	//   ....[1]....
        /*00ec*/ 	.word	0xffffffff


	//   ....[2]....
        /*00f0*/ 	.word	0xffffffff


	//   ....[3]....
        /*00f4*/ 	.word	0xffffffff


	//   ....[4]....
        /*00f8*/ 	.word	0xffffffff


	//   ....[5]....
        /*00fc*/ 	.word	0xffffffff


	//   ....[6]....
        /*0100*/ 	.word	0xffffffff


	//   ....[7]....
        /*0104*/ 	.word	0xffffffff


	//   ....[8]....
        /*0108*/ 	.word	0xffffffff


	//   ....[9]....
        /*010c*/ 	.word	0xffffffff


	//   ....[10]....
        /*0110*/ 	.word	0xffffffff


	//   ....[11]....
        /*0114*/ 	.word	0xffffffff


	//   ....[12]....
        /*0118*/ 	.word	0xffffffff


	//   ....[13]....
        /*011c*/ 	.word	0xffffffff


	//   ....[14]....
        /*0120*/ 	.word	0xffffffff


	//   ....[15]....
        /*0124*/ 	.word	0xffffffff


	//   ....[16]....
        /*0128*/ 	.word	0xffffffff


	//   ....[17]....
        /*012c*/ 	.word	0xffffffff


	//   ....[18]....
        /*0130*/ 	.word	0xffffffff


	//   ....[19]....
        /*0134*/ 	.word	0xffffffff


	//   ....[20]....
        /*0138*/ 	.word	0xffffffff


	//   ....[21]....
        /*013c*/ 	.word	0xffffffff


	//   ....[22]....
        /*0140*/ 	.word	0xffffffff


	//   ....[23]....
        /*0144*/ 	.word	0xffffffff


	//   ....[24]....
        /*0148*/ 	.word	0xffffffff


	//   ....[25]....
        /*014c*/ 	.word	0xffffffff


	//   ....[26]....
        /*0150*/ 	.word	0xffffffff


	//   ....[27]....
        /*0154*/ 	.word	0xffffffff


	//   ....[28]....
        /*0158*/ 	.word	0xffffffff


	//   ....[29]....
        /*015c*/ 	.word	0xffffffff


	//   ....[30]....
        /*0160*/ 	.word	0xffffffff


	//   ....[31]....
        /*0164*/ 	.word	0xffffffff


	//   ....[32]....
        /*0168*/ 	.word	0xffffffff


	//   ....[33]....
        /*016c*/ 	.word	0xffffffff


	//   ....[34]....
        /*0170*/ 	.word	0xffffffff


	//   ....[35]....
        /*0174*/ 	.word	0xffffffff


	//   ....[36]....
        /*0178*/ 	.word	0xffffffff


	//   ....[37]....
        /*017c*/ 	.word	0xffffffff


	//   ....[38]....
        /*0180*/ 	.word	0xffffffff


	//   ....[39]....
        /*0184*/ 	.word	0xffffffff


	//   ....[40]....
        /*0188*/ 	.word	0xffffffff


	//   ....[41]....
        /*018c*/ 	.word	0xffffffff


	//   ....[42]....
        /*0190*/ 	.word	0xffffffff


	//   ....[43]....
        /*0194*/ 	.word	0xffffffff


	//   ....[44]....
        /*0198*/ 	.word	0xffffffff


	//   ....[45]....
        /*019c*/ 	.word	0xffffffff


	//   ....[46]....
        /*01a0*/ 	.word	0xffffffff


	//   ....[47]....
        /*01a4*/ 	.word	0xffffffff


	//   ....[48]....
        /*01a8*/ 	.word	0xffffffff


	//   ....[49]....
        /*01ac*/ 	.word	0xffffffff


	//   ....[50]....
        /*01b0*/ 	.word	0xffffffff


	//   ....[51]....
        /*01b4*/ 	.word	0xffffffff


	//   ....[52]....
        /*01b8*/ 	.word	0xffffffff


	//   ....[53]....
        /*01bc*/ 	.word	0xffffffff


	//   ....[54]....
        /*01c0*/ 	.word	0xffffffff


	//   ....[55]....
        /*01c4*/ 	.word	0xffffffff


	//   ....[56]....
        /*01c8*/ 	.word	0xffffffff


	//   ....[57]....
        /*01cc*/ 	.word	0xffffffff


	//   ....[58]....
        /*01d0*/ 	.word	0xffffffff


	//   ....[59]....
        /*01d4*/ 	.word	0xffffffff


	//   ....[60]....
        /*01d8*/ 	.word	0xffffffff


	//   ....[61]....
        /*01dc*/ 	.word	0xffffffff


	//   ....[62]....
        /*01e0*/ 	.word	0xffffffff


	//   ....[63]....
        /*01e4*/ 	.word	0xffffffff


	//   ....[64]....
        /*01e8*/ 	.word	0xffffffff


	//   ....[65]....
        /*01ec*/ 	.word	0xffffffff


	//   ....[66]....
        /*01f0*/ 	.word	0xffffffff


	//   ....[67]....
        /*01f4*/ 	.word	0xffffffff


	//   ....[68]....
        /*01f8*/ 	.word	0xffffffff


	//   ....[69]....
        /*01fc*/ 	.word	0xffffffff


	//   ....[70]....
        /*0200*/ 	.word	0xffffffff


	//   ....[71]....
        /*0204*/ 	.word	0xffffffff


	//   ....[72]....
        /*0208*/ 	.word	0xffffffff


	//   ....[73]....
        /*020c*/ 	.word	0xffffffff


	//   ....[74]....
        /*0210*/ 	.word	0xffffffff


	//   ....[75]....
        /*0214*/ 	.word	0xffffffff


	//   ....[76]....
        /*0218*/ 	.word	0xffffffff


	//   ....[77]....
        /*021c*/ 	.word	0xffffffff


	//   ....[78]....
        /*0220*/ 	.word	0xffffffff


	//   ....[79]....
        /*0224*/ 	.word	0xffffffff


	//   ....[80]....
        /*0228*/ 	.word	0xffffffff


	//   ....[81]....
        /*022c*/ 	.word	0xffffffff


	//   ....[82]....
        /*0230*/ 	.word	0xffffffff


	//   ....[83]....
        /*0234*/ 	.word	0xffffffff


	//   ....[84]....
        /*0238*/ 	.word	0xffffffff


	//   ....[85]....
        /*023c*/ 	.word	0xffffffff


	//   ....[86]....
        /*0240*/ 	.word	0xffffffff


	//   ....[87]....
        /*0244*/ 	.word	0xffffffff


	//   ....[88]....
        /*0248*/ 	.word	0xffffffff


	//   ....[89]....
        /*024c*/ 	.word	0xffffffff


	//   ....[90]....
        /*0250*/ 	.word	0xffffffff


	//   ....[91]....
        /*0254*/ 	.word	0xffffffff


	//   ....[92]....
        /*0258*/ 	.word	0xffffffff


	//   ....[93]....
        /*025c*/ 	.word	0xffffffff


	//   ....[94]....
        /*0260*/ 	.word	0xffffffff


	//   ....[95]....
        /*0264*/ 	.word	0xffffffff


	//   ....[96]....
        /*0268*/ 	.word	0xffffffff


	//   ....[97]....
        /*026c*/ 	.word	0xffffffff


	//   ....[98]....
        /*0270*/ 	.word	0xffffffff


	//   ....[99]....
        /*0274*/ 	.word	0xffffffff


	//   ....[100]....
        /*0278*/ 	.word	0xffffffff


	//   ....[101]....
        /*027c*/ 	.word	0xffffffff


	//   ....[102]....
        /*0280*/ 	.word	0xffffffff


	//   ....[103]....
        /*0284*/ 	.word	0xffffffff


	//   ....[104]....
        /*0288*/ 	.word	0xffffffff


	//   ....[105]....
        /*028c*/ 	.word	0xffffffff


	//   ....[106]....
        /*0290*/ 	.word	0xffffffff


	//   ....[107]....
        /*0294*/ 	.word	0xffffffff


	//   ....[108]....
        /*0298*/ 	.word	0xffffffff


	//   ....[109]....
        /*029c*/ 	.word	0xffffffff


	//   ....[110]....
        /*02a0*/ 	.word	0xffffffff


	//   ....[111]....
        /*02a4*/ 	.word	0xffffffff


	//   ....[112]....
        /*02a8*/ 	.word	0xffffffff


	//   ....[113]....
        /*02ac*/ 	.word	0xffffffff


	//   ....[114]....
        /*02b0*/ 	.word	0xffffffff


	//   ....[115]....
        /*02b4*/ 	.word	0xffffffff


	//   ....[116]....
        /*02b8*/ 	.word	0xffffffff


	//   ....[117]....
        /*02bc*/ 	.word	0xffffffff


	//   ....[118]....
        /*02c0*/ 	.word	0xffffffff


	//   ....[119]....
        /*02c4*/ 	.word	0xffffffff


	//   ....[120]....
        /*02c8*/ 	.word	0xffffffff


	//   ....[121]....
        /*02cc*/ 	.word	0xffffffff


	//   ....[122]....
        /*02d0*/ 	.word	0xffffffff


	//   ....[123]....
        /*02d4*/ 	.word	0xffffffff


	//   ....[124]....
        /*02d8*/ 	.word	0xffffffff


	//   ....[125]....
        /*02dc*/ 	.word	0xffffffff


	//   ....[126]....
        /*02e0*/ 	.word	0xffffffff


	//   ....[127]....
        /*02e4*/ 	.word	0xffffffff


	//   ....[128]....
        /*02e8*/ 	.word	0xffffffff


	//   ....[129]....
        /*02ec*/ 	.word	0xffffffff


	//   ....[130]....
        /*02f0*/ 	.word	0xffffffff


	//   ....[131]....
        /*02f4*/ 	.word	0xffffffff


	//   ....[132]....
        /*02f8*/ 	.word	0xffffffff


	//   ....[133]....
        /*02fc*/ 	.word	0xffffffff


	//   ....[134]....
        /*0300*/ 	.word	0xffffffff


	//   ....[135]....
        /*0304*/ 	.word	0xffffffff


	//   ....[136]....
        /*0308*/ 	.word	0xffffffff


	//   ....[137]....
        /*030c*/ 	.word	0xffffffff


	//   ....[138]....
        /*0310*/ 	.word	0xffffffff


	//   ....[139]....
        /*0314*/ 	.word	0xffffffff


	//   ....[140]....
        /*0318*/ 	.word	0xffffffff


	//   ....[141]....
        /*031c*/ 	.word	0xffffffff


	//   ....[142]....
        /*0320*/ 	.word	0xffffffff


	//   ....[143]....
        /*0324*/ 	.word	0xffffffff


	//   ....[144]....
        /*0328*/ 	.word	0xffffffff


	//   ....[145]....
        /*032c*/ 	.word	0xffffffff


	//   ....[146]....
        /*0330*/ 	.word	0xffffffff


	//   ....[147]....
        /*0334*/ 	.word	0xffffffff


	//   ....[148]....
        /*0338*/ 	.word	0xffffffff


	//   ....[149]....
        /*033c*/ 	.word	0xffffffff


	//   ....[150]....
        /*0340*/ 	.word	0xffffffff


	//   ....[151]....
        /*0344*/ 	.word	0xffffffff


	//   ....[152]....
        /*0348*/ 	.word	0xffffffff


	//   ....[153]....
        /*034c*/ 	.word	0xffffffff


	//   ....[154]....
        /*0350*/ 	.word	0xffffffff


	//   ....[155]....
        /*0354*/ 	.word	0xffffffff


	//   ....[156]....
        /*0358*/ 	.word	0xffffffff


	//   ....[157]....
        /*035c*/ 	.word	0xffffffff


	//   ....[158]....
        /*0360*/ 	.word	0xffffffff


	//   ....[159]....
        /*0364*/ 	.word	0xffffffff


	//   ....[160]....
        /*0368*/ 	.word	0xffffffff


	//   ....[161]....
        /*036c*/ 	.word	0xffffffff


	//   ....[162]....
        /*0370*/ 	.word	0xffffffff


	//   ....[163]....
        /*0374*/ 	.word	0xffffffff


	//   ....[164]....
        /*0378*/ 	.word	0xffffffff


	//   ....[165]....
        /*037c*/ 	.word	0xffffffff


	//   ....[166]....
        /*0380*/ 	.word	0xffffffff


	//   ....[167]....
        /*0384*/ 	.word	0xffffffff


	//   ....[168]....
        /*0388*/ 	.word	0xffffffff


	//   ....[169]....
        /*038c*/ 	.word	0xffffffff


	//   ....[170]....
        /*0390*/ 	.word	0xffffffff


	//   ....[171]....
        /*0394*/ 	.word	0xffffffff


	//   ....[172]....
        /*0398*/ 	.word	0xffffffff


	//   ....[173]....
        /*039c*/ 	.word	0xffffffff


	//   ....[174]....
        /*03a0*/ 	.word	0xffffffff


	//   ....[175]....
        /*03a4*/ 	.word	0xffffffff


	//   ....[176]....
        /*03a8*/ 	.word	0xffffffff


	//   ....[177]....
        /*03ac*/ 	.word	0xffffffff


	//   ....[178]....
        /*03b0*/ 	.word	0xffffffff


	//   ....[179]....
        /*03b4*/ 	.word	0xffffffff


	//   ....[180]....
        /*03b8*/ 	.word	0xffffffff


	//   ....[181]....
        /*03bc*/ 	.word	0xffffffff


	//   ....[182]....
        /*03c0*/ 	.word	0xffffffff


	//   ....[183]....
        /*03c4*/ 	.word	0xffffffff


	//   ....[184]....
        /*03c8*/ 	.word	0xffffffff


	//   ....[185]....
        /*03cc*/ 	.word	0xffffffff


	//   ....[186]....
        /*03d0*/ 	.word	0xffffffff


	//   ....[187]....
        /*03d4*/ 	.word	0xffffffff


	//   ....[188]....
        /*03d8*/ 	.word	0xffffffff


	//   ....[189]....
        /*03dc*/ 	.word	0xffffffff


	//   ....[190]....
        /*03e0*/ 	.word	0xffffffff


	//   ....[191]....
        /*03e4*/ 	.word	0xffffffff


	//   ....[192]....
        /*03e8*/ 	.word	0xffffffff


	//   ....[193]....
        /*03ec*/ 	.word	0xffffffff


	//   ....[194]....
        /*03f0*/ 	.word	0x0500000f


	//   ....[195]....
        /*03f4*/ 	.word	0x0500000f


	//   ....[196]....
        /*03f8*/ 	.word	0x0500000f


	//   ....[197]....
        /*03fc*/ 	.word	0x0500000f


	//   ....[198]....
        /*0400*/ 	.word	0x0500000f


	//   ....[199]....
        /*0404*/ 	.word	0x0500000f


	//   ....[200]....
        /*0408*/ 	.word	0x0500000f


	//   ....[201]....
        /*040c*/ 	.word	0x0500000f


	//   ....[202]....
        /*0410*/ 	.word	0x0500000f


	//   ....[203]....
        /*0414*/ 	.word	0x0500000f


	//   ....[204]....
        /*0418*/ 	.word	0x0500000f


	//   ....[205]....
        /*041c*/ 	.word	0x0500000f


	//   ....[206]....
        /*0420*/ 	.word	0x0500000f


	//   ....[207]....
        /*0424*/ 	.word	0x0500000f


	//   ....[208]....
        /*0428*/ 	.word	0x0500000f


	//   ....[209]....
        /*042c*/ 	.word	0x0500000f


	//   ....[210]....
        /*0430*/ 	.word	0x0500000f


	//   ....[211]....
        /*0434*/ 	.word	0x0500000f


	//   ....[212]....
        /*0438*/ 	.word	0x0500000f


	//   ....[213]....
        /*043c*/ 	.word	0x0500000f


	//   ....[214]....
        /*0440*/ 	.word	0x0500000f


	//   ....[215]....
        /*0444*/ 	.word	0x0500000f


	//   ....[216]....
        /*0448*/ 	.word	0x0500000f


	//   ....[217]....
        /*044c*/ 	.word	0x0500000f


	//   ....[218]....
        /*0450*/ 	.word	0x0500000f


	//   ....[219]....
        /*0454*/ 	.word	0x0500000f


	//   ....[220]....
        /*0458*/ 	.word	0x0500000f


	//   ....[221]....
        /*045c*/ 	.word	0x0500000f


	//   ....[222]....
        /*0460*/ 	.word	0x0500000f


	//   ....[223]....
        /*0464*/ 	.word	0x0500000f


	//   ....[224]....
        /*0468*/ 	.word	0x0500000f


	//   ....[225]....
        /*046c*/ 	.word	0x0500000f


	//   ....[226]....
        /*0470*/ 	.word	0x0500000f


	//   ....[227]....
        /*0474*/ 	.word	0x0500000f


	//   ....[228]....
        /*0478*/ 	.word	0x0500000f


	//   ....[229]....
        /*047c*/ 	.word	0x0500000f


	//   ....[230]....
        /*0480*/ 	.word	0x0500000f


	//   ....[231]....
        /*0484*/ 	.word	0x0500000f


	//   ....[232]....
        /*0488*/ 	.word	0x0500000f


	//   ....[233]....
        /*048c*/ 	.word	0x0500000f


	//   ....[234]....
        /*0490*/ 	.word	0x0500000f


	//   ....[235]....
        /*0494*/ 	.word	0x0500000f


	//   ....[236]....
        /*0498*/ 	.word	0x0500000f


	//   ....[237]....
        /*049c*/ 	.word	0x0500000f


	//   ....[238]....
        /*04a0*/ 	.word	0x0500000f


	//   ....[239]....
        /*04a4*/ 	.word	0x0500000f


	//   ....[240]....
        /*04a8*/ 	.word	0x0500000f


	//   ....[241]....
        /*04ac*/ 	.word	0x0500000f


	//   ....[242]....
        /*04b0*/ 	.word	0x0500000f


	//   ....[243]....
        /*04b4*/ 	.word	0x0500000f


	//   ....[244]....
        /*04b8*/ 	.word	0x0500000f


	//   ....[245]....
        /*04bc*/ 	.word	0x0500000f


	//   ....[246]....
        /*04c0*/ 	.word	0x0500000f


	//   ....[247]....
        /*04c4*/ 	.word	0x0500000f


	//   ....[248]....
        /*04c8*/ 	.word	0x0500000f


	//   ....[249]....
        /*04cc*/ 	.word	0x0500000f


	//   ....[250]....
        /*04d0*/ 	.word	0x0500000f


	//   ....[251]....
        /*04d4*/ 	.word	0x0500000f


	//   ....[252]....
        /*04d8*/ 	.word	0x0500000f


	//   ....[253]....
        /*04dc*/ 	.word	0x0500000f


	//   ....[254]....
        /*04e0*/ 	.word	0x0500000f


	//   ....[255]....
        /*04e4*/ 	.word	0x0500000f


	//   ....[0]....
        /*04e8*/ 	.word	0x0500000f


	//   ....[1]....
        /*04ec*/ 	.word	0x0500000f


	//   ....[2]....
        /*04f0*/ 	.word	0x0500000f


	//   ....[3]....
        /*04f4*/ 	.word	0x0500000f


	//   ....[4]....
        /*04f8*/ 	.word	0x0500000f


	//   ....[5]....
        /*04fc*/ 	.word	0x0500000f


	//   ....[6]....
        /*0500*/ 	.word	0x0500000f


	//   ....[7]....
        /*0504*/ 	.word	0x0500000f


	//   ....[8]....
        /*0508*/ 	.word	0x0500000f


	//   ....[9]....
        /*050c*/ 	.word	0x0500000f


	//   ....[10]....
        /*0510*/ 	.word	0x0500000f


	//   ....[11]....
        /*0514*/ 	.word	0x0500000f


	//   ....[12]....
        /*0518*/ 	.word	0x0500000f


	//   ....[13]....
        /*051c*/ 	.word	0x0500000f


	//   ....[14]....
        /*0520*/ 	.word	0x0500000f


	//   ....[15]....
        /*0524*/ 	.word	0x0500000f


	//   ....[16]....
        /*0528*/ 	.word	0x0500000f


	//   ....[17]....
        /*052c*/ 	.word	0x0500000f


	//   ....[18]....
        /*0530*/ 	.word	0x0500000f


	//   ....[19]....
        /*0534*/ 	.word	0x0500000f


	//----- nvinfo : EIATTR_COOP_GROUP_INSTR_OFFSETS
	.align		4
.L_512:
        /*0538*/ 	.byte	0x04, 0x28
        /*053a*/ 	.short	(.L_514 - .L_513)


	//   ....[0]....
.L_513:
        /*053c*/ 	.word	0x00000080


	//   ....[1]....
        /*0540*/ 	.word	0x00000090


	//   ....[2]....
        /*0544*/ 	.word	0x000002d0


	//   ....[3]....
        /*0548*/ 	.word	0x00000430


	//   ....[4]....
        /*054c*/ 	.word	0x00000550


	//   ....[5]....
        /*0550*/ 	.word	0x000006b0


	//   ....[6]....
        /*0554*/ 	.word	0x00001620


	//   ....[7]....
        /*0558*/ 	.word	0x00002280


	//   ....[8]....
        /*055c*/ 	.word	0x00002770


	//   ....[9]....
        /*0560*/ 	.word	0x00002ec0


	//   ....[10]....
        /*0564*/ 	.word	0x00002f20


	//   ....[11]....
        /*0568*/ 	.word	0x00003920


	//   ....[12]....
        /*056c*/ 	.word	0x000039a0


	//   ....[13]....
        /*0570*/ 	.word	0x00004f40


	//   ....[14]....
        /*0574*/ 	.word	0x000051b0


	//   ....[15]....
        /*0578*/ 	.word	0x00005cc0


	//   ....[16]....
        /*057c*/ 	.word	0x00005e00


	//   ....[17]....
        /*0580*/ 	.word	0x00006600


	//   ....[18]....
        /*0584*/ 	.word	0x00006670


	//   ....[19]....
        /*0588*/ 	.word	0x000089e0


	//   ....[20]....
        /*058c*/ 	.word	0x00008a70


	//   ....[21]....
        /*0590*/ 	.word	0x00009060


	//   ....[22]....
        /*0594*/ 	.word	0x000091b0


	//   ....[23]....
        /*0598*/ 	.word	0x0000a960


	//   ....[24]....
        /*059c*/ 	.word	0x0000a990


	//   ....[25]....
        /*05a0*/ 	.word	0x0000aa00


	//   ....[26]....
        /*05a4*/ 	.word	0x0000aa20


	//   ....[27]....
        /*05a8*/ 	.word	0x0000c480


	//   ....[28]....
        /*05ac*/ 	.word	0x0000c4b0


	//   ....[29]....
        /*05b0*/ 	.word	0x0000c4e0


	//   ....[30]....
        /*05b4*/ 	.word	0x0000c510


	//   ....[31]....
        /*05b8*/ 	.word	0x0000c540


	//   ....[32]....
        /*05bc*/ 	.word	0x0000c570


	//   ....[33]....
        /*05c0*/ 	.word	0x0000c5a0


	//   ....[34]....
        /*05c4*/ 	.word	0x0000c5d0


	//   ....[35]....
        /*05c8*/ 	.word	0x0000c600


	//   ....[36]....
        /*05cc*/ 	.word	0x0000c630


	//   ....[37]....
        /*05d0*/ 	.word	0x0000c660


	//   ....[38]....
        /*05d4*/ 	.word	0x0000c690


	//   ....[39]....
        /*05d8*/ 	.word	0x0000c6c0


	//   ....[40]....
        /*05dc*/ 	.word	0x0000c6f0


	//   ....[41]....
        /*05e0*/ 	.word	0x0000c720


	//   ....[42]....
        /*05e4*/ 	.word	0x0000c750


	//   ....[43]....
        /*05e8*/ 	.word	0x0000c780


	//   ....[44]....
        /*05ec*/ 	.word	0x0000c7b0


	//   ....[45]....
        /*05f0*/ 	.word	0x0000c7e0


	//   ....[46]....
        /*05f4*/ 	.word	0x0000c810


	//   ....[47]....
        /*05f8*/ 	.word	0x0000c840


	//   ....[48]....
        /*05fc*/ 	.word	0x0000c880


	//   ....[49]....
        /*0600*/ 	.word	0x0000c8b0


	//   ....[50]....
        /*0604*/ 	.word	0x0000c8e0


	//   ....[51]....
        /*0608*/ 	.word	0x0000c910


	//   ....[52]....
        /*060c*/ 	.word	0x0000c940


	//   ....[53]....
        /*0610*/ 	.word	0x0000c970


	//   ....[54]....
        /*0614*/ 	.word	0x0000c9a0


	//   ....[55]....
        /*0618*/ 	.word	0x0000c9d0


	//   ....[56]....
        /*061c*/ 	.word	0x0000ca00


	//   ....[57]....
        /*0620*/ 	.word	0x0000ca30


	//   ....[58]....
        /*0624*/ 	.word	0x0000ca70


	//   ....[59]....
        /*0628*/ 	.word	0x0000caa0


	//   ....[60]....
        /*062c*/ 	.word	0x0000cae0


	//   ....[61]....
        /*0630*/ 	.word	0x0000cb10


	//   ....[62]....
        /*0634*/ 	.word	0x0000cb40


	//   ....[63]....
        /*0638*/ 	.word	0x0000cb70


	//   ....[64]....
        /*063c*/ 	.word	0x0000cba0


	//   ....[65]....
        /*0640*/ 	.word	0x0000cbd0


	//   ....[66]....
        /*0644*/ 	.word	0x0000cc10


	//   ....[67]....
        /*0648*/ 	.word	0x0000cc40


	//   ....[68]....
        /*064c*/ 	.word	0x0000cc80


	//   ....[69]....
        /*0650*/ 	.word	0x0000ccb0


	//   ....[70]....
        /*0654*/ 	.word	0x0000cce0


	//   ....[71]....
        /*0658*/ 	.word	0x0000cd20


	//   ....[72]....
        /*065c*/ 	.word	0x0000cd30


	//   ....[73]....
        /*0660*/ 	.word	0x0000cd40


	//   ....[74]....
        /*0664*/ 	.word	0x0000cd50


	//   ....[75]....
        /*0668*/ 	.word	0x0000cd60


	//   ....[76]....
        /*066c*/ 	.word	0x0000cd70


	//   ....[77]....
        /*0670*/ 	.word	0x0000cd80


	//   ....[78]....
        /*0674*/ 	.word	0x0000cd90


	//   ....[79]....
        /*0678*/ 	.word	0x0000cda0


	//   ....[80]....
        /*067c*/ 	.word	0x0000cdb0


	//   ....[81]....
        /*0680*/ 	.word	0x0000cdc0


	//   ....[82]....
        /*0684*/ 	.word	0x0000cdd0


	//   ....[83]....
        /*0688*/ 	.word	0x0000cde0


	//   ....[84]....
        /*068c*/ 	.word	0x0000cdf0


	//   ....[85]....
        /*0690*/ 	.word	0x0000ce00


	//   ....[86]....
        /*0694*/ 	.word	0x0000ce10


	//   ....[87]....
        /*0698*/ 	.word	0x0000ce20


	//   ....[88]....
        /*069c*/ 	.word	0x0000ce30


	//   ....[89]....
        /*06a0*/ 	.word	0x0000ce40


	//   ....[90]....
        /*06a4*/ 	.word	0x0000ce50


	//   ....[91]....
        /*06a8*/ 	.word	0x0000d250


	//   ....[92]....
        /*06ac*/ 	.word	0x0000d280


	//   ....[93]....
        /*06b0*/ 	.word	0x0000d2b0


	//   ....[94]....
        /*06b4*/ 	.word	0x0000d350


	//   ....[95]....
        /*06b8*/ 	.word	0x0000d850


	//   ....[96]....
        /*06bc*/ 	.word	0x0000d880


	//   ....[97]....
        /*06c0*/ 	.word	0x0000d9d0


	//   ....[98]....
        /*06c4*/ 	.word	0x0000d9f0


	//   ....[99]....
        /*06c8*/ 	.word	0x0000db30


	//   ....[100]....
        /*06cc*/ 	.word	0x0000db50


	//   ....[101]....
        /*06d0*/ 	.word	0x0000dca0


	//   ....[102]....
        /*06d4*/ 	.word	0x0000dcc0


	//   ....[103]....
        /*06d8*/ 	.word	0x0000e3e0


	//   ....[104]....
        /*06dc*/ 	.word	0x0000e400


	//   ....[105]....
        /*06e0*/ 	.word	0x0000e540


	//   ....[106]....
        /*06e4*/ 	.word	0x0000e560


	//   ....[107]....
        /*06e8*/ 	.word	0x0000e6a0


	//   ....[108]....
        /*06ec*/ 	.word	0x0000e6c0


	//   ....[109]....
        /*06f0*/ 	.word	0x0000e810


	//   ....[110]....
        /*06f4*/ 	.word	0x0000e830


	//   ....[111]....
        /*06f8*/ 	.word	0x0000ea40


	//   ....[112]....
        /*06fc*/ 	.word	0x00010000


	//   ....[113]....
        /*0700*/ 	.word	0x00010040


	//   ....[114]....
        /*0704*/ 	.word	0x00010140


	//   ....[115]....
        /*0708*/ 	.word	0x00010150


	//   ....[116]....
        /*070c*/ 	.word	0x000101c0


	//   ....[117]....
        /*0710*/ 	.word	0x000101d0


	//   ....[118]....
        /*0714*/ 	.word	0x00010240


	//   ....[119]....
        /*0718*/ 	.word	0x00010250


	//   ....[120]....
        /*071c*/ 	.word	0x000102c0


	//   ....[121]....
        /*0720*/ 	.word	0x000102d0


	//   ....[122]....
        /*0724*/ 	.word	0x00010340


	//   ....[123]....
        /*0728*/ 	.word	0x00010350


	//   ....[124]....
        /*072c*/ 	.word	0x000103c0


	//   ....[125]....
        /*0730*/ 	.word	0x000103d0


	//   ....[126]....
        /*0734*/ 	.word	0x000103e0


	//   ....[127]....
        /*0738*/ 	.word	0x00010460


	//   ....[128]....
        /*073c*/ 	.word	0x000107e0


	//   ....[129]....
        /*0740*/ 	.word	0x00010810


	//   ....[130]....
        /*0744*/ 	.word	0x00010840


	//   ....[131]....
        /*0748*/ 	.word	0x00010910


	//   ....[132]....
        /*074c*/ 	.word	0x00010920


	//   ....[133]....
        /*0750*/ 	.word	0x000109a0


	//   ....[134]....
        /*0754*/ 	.word	0x000109e0


	//   ....[135]....
        /*0758*/ 	.word	0x00010a20


	//   ....[136]....
        /*075c*/ 	.word	0x00010a70


	//   ....[137]....
        /*0760*/ 	.word	0x00010aa0


	//   ....[138]....
        /*0764*/ 	.word	0x00010ae0


	//   ....[139]....
        /*0768*/ 	.word	0x00010b20


	//   ....[140]....
        /*076c*/ 	.word	0x00010b70


	//   ....[141]....
        /*0770*/ 	.word	0x00010ba0


	//   ....[142]....
        /*0774*/ 	.word	0x00010bf0


	//   ....[143]....
        /*0778*/ 	.word	0x00010c20


	//   ....[144]....
        /*077c*/ 	.word	0x00011280


	//   ....[145]....
        /*0780*/ 	.word	0x000112a0


	//   ....[146]....
        /*0784*/ 	.word	0x000112c0


	//   ....[147]....
        /*0788*/ 	.word	0x00011320


	//   ....[148]....
        /*078c*/ 	.word	0x00011390


	//   ....[149]....
        /*0790*/ 	.word	0x000113b0


	//   ....[150]....
        /*0794*/ 	.word	0x00011430


	//   ....[151]....
        /*0798*/ 	.word	0x00011450


	//   ....[152]....
        /*079c*/ 	.word	0x000114d0


	//   ....[153]....
        /*07a0*/ 	.word	0x000114f0


	//   ....[154]....
        /*07a4*/ 	.word	0x00011570


	//   ....[155]....
        /*07a8*/ 	.word	0x00011590


	//   ....[156]....
        /*07ac*/ 	.word	0x00011610


	//   ....[157]....
        /*07b0*/ 	.word	0x00011640


	//   ....[158]....
        /*07b4*/ 	.word	0x00011680


	//   ....[159]....
        /*07b8*/ 	.word	0x000116d0


	//   ....[160]....
        /*07bc*/ 	.word	0x00011da0


	//   ....[161]....
        /*07c0*/ 	.word	0x00011dc0


	//   ....[162]....
        /*07c4*/ 	.word	0x00011e20


	//   ....[163]....
        /*07c8*/ 	.word	0x00011e30


	//   ....[164]....
        /*07cc*/ 	.word	0x00011e80


	//   ....[165]....
        /*07d0*/ 	.word	0x00011e90


	//   ....[166]....
        /*07d4*/ 	.word	0x00011ee0


	//   ....[167]....
        /*07d8*/ 	.word	0x00011ef0


	//   ....[168]....
        /*07dc*/ 	.word	0x00011f40


	//   ....[169]....
        /*07e0*/ 	.word	0x00011f50


	//   ....[170]....
        /*07e4*/ 	.word	0x00011fa0


	//   ....[171]....
        /*07e8*/ 	.word	0x00011fb0


	//   ....[172]....
        /*07ec*/ 	.word	0x00012000


	//   ....[173]....
        /*07f0*/ 	.word	0x00012010


	//   ....[174]....
        /*07f4*/ 	.word	0x00012020


	//   ....[175]....
        /*07f8*/ 	.word	0x00012070


	//   ....[176]....
        /*07fc*/ 	.word	0x00012380


	//   ....[177]....
        /*0800*/ 	.word	0x00012390


	//   ....[178]....
        /*0804*/ 	.word	0x000123b0


	//   ....[179]....
        /*0808*/ 	.word	0x000123f0


	//   ....[180]....
        /*080c*/ 	.word	0x00012410


	//   ....[181]....
        /*0810*/ 	.word	0x00012450


	//   ....[182]....
        /*0814*/ 	.word	0x00012470


	//   ....[183]....
        /*0818*/ 	.word	0x000124b0


	//   ....[184]....
        /*081c*/ 	.word	0x000124d0


	//   ....[185]....
        /*0820*/ 	.word	0x00012510


	//   ....[186]....
        /*0824*/ 	.word	0x00012530


	//   ....[187]....
        /*0828*/ 	.word	0x00012570


	//   ....[188]....
        /*082c*/ 	.word	0x00012590


	//   ....[189]....
        /*0830*/ 	.word	0x000125d0


	//   ....[190]....
        /*0834*/ 	.word	0x000125f0


	//   ....[191]....
        /*0838*/ 	.word	0x00012600


	//   ....[192]....
        /*083c*/ 	.word	0x00013ef0


	//   ....[193]....
        /*0840*/ 	.word	0x00014090


	//   ....[194]....
        /*0844*/ 	.word	0x000146d0


	//   ....[195]....
        /*0848*/ 	.word	0x000147b0


	//   ....[196]....
        /*084c*/ 	.word	0x000148a0


	//   ....[197]....
        /*0850*/ 	.word	0x00014910


	//   ....[198]....
        /*0854*/ 	.word	0x000149f0


	//   ....[199]....
        /*0858*/ 	.word	0x00014a50


	//   ....[200]....
        /*085c*/ 	.word	0x00014b30


	//   ....[201]....
        /*0860*/ 	.word	0x00014b90


	//   ....[202]....
        /*0864*/ 	.word	0x00014c70


	//   ....[203]....
        /*0868*/ 	.word	0x00014cd0


	//   ....[204]....
        /*086c*/ 	.word	0x00014db0


	//   ....[205]....
        /*0870*/ 	.word	0x00014e10


	//   ....[206]....
        /*0874*/ 	.word	0x00014ef0


	//   ....[207]....
        /*0878*/ 	.word	0x00014f50


	//   ....[208]....
        /*087c*/ 	.word	0x00015030


	//   ....[209]....
        /*0880*/ 	.word	0x00015090


	//   ....[210]....
        /*0884*/ 	.word	0x00015170


	//   ....[211]....
        /*0888*/ 	.word	0x00015320


	//   ....[212]....
        /*088c*/ 	.word	0x000153d0


	//   ....[213]....
        /*0890*/ 	.word	0x000154e0


	//   ....[214]....
        /*0894*/ 	.word	0x00015530


	//   ....[215]....
        /*0898*/ 	.word	0x00015620


	//   ....[216]....
        /*089c*/ 	.word	0x00015670


	//   ....[217]....
        /*08a0*/ 	.word	0x00015760


	//   ....[218]....
        /*08a4*/ 	.word	0x000157b0


	//   ....[219]....
        /*08a8*/ 	.word	0x00015830


	//   ....[220]....
        /*08ac*/ 	.word	0x00015900


	//   ....[221]....
        /*08b0*/ 	.word	0x00015980


	//   ....[222]....
        /*08b4*/ 	.word	0x00015a30


	//   ....[223]....
        /*08b8*/ 	.word	0x00015ab0


	//   ....[224]....
        /*08bc*/ 	.word	0x00015b60


	//   ....[225]....
        /*08c0*/ 	.word	0x00015be0


	//   ....[226]....
        /*08c4*/ 	.word	0x00015c90


	//   ....[227]....
        /*08c8*/ 	.word	0x00015d20


	//   ....[228]....
        /*08cc*/ 	.word	0x00015da0


	//   ....[229]....
        /*08d0*/ 	.word	0x00015e20


	//   ....[230]....
        /*08d4*/ 	.word	0x00015ed0


	//   ....[231]....
        /*08d8*/ 	.word	0x00015f40


	//   ....[232]....
        /*08dc*/ 	.word	0x00016020


	//   ....[233]....
        /*08e0*/ 	.word	0x00016090


	//   ....[234]....
        /*08e4*/ 	.word	0x00016170


	//   ....[235]....
        /*08e8*/ 	.word	0x000161e0


	//   ....[236]....
        /*08ec*/ 	.word	0x000162c0


	//   ....[237]....
        /*08f0*/ 	.word	0x00016330


	//   ....[238]....
        /*08f4*/ 	.word	0x00016410


	//   ....[239]....
        /*08f8*/ 	.word	0x00016480


	//   ....[240]....
        /*08fc*/ 	.word	0x00016560


	//   ....[241]....
        /*0900*/ 	.word	0x000165d0


	//   ....[242]....
        /*0904*/ 	.word	0x00016690


	//   ....[243]....
        /*0908*/ 	.word	0x000167c0


	//   ....[244]....
        /*090c*/ 	.word	0x00016860


	//   ....[245]....
        /*0910*/ 	.word	0x000168c0


	//   ....[246]....
        /*0914*/ 	.word	0x00016980


	//   ....[247]....
        /*0918*/ 	.word	0x000169e0


	//   ....[248]....
        /*091c*/ 	.word	0x00016aa0


	//   ....[249]....
        /*0920*/ 	.word	0x00016b00


	//   ....[250]....
        /*0924*/ 	.word	0x00016bc0


	//   ....[251]....
        /*0928*/ 	.word	0x00016c20


	//   ....[252]....
        /*092c*/ 	.word	0x00016ce0


	//   ....[253]....
        /*0930*/ 	.word	0x00016d40


	//   ....[254]....
        /*0934*/ 	.word	0x00016e00


	//   ....[255]....
        /*0938*/ 	.word	0x00016e60


	//   ....[0]....
        /*093c*/ 	.word	0x00016f20


	//   ....[1]....
        /*0940*/ 	.word	0x00016f80


	//   ....[2]....
        /*0944*/ 	.word	0x00017040


	//   ....[3]....
        /*0948*/ 	.word	0x00017130


	//   ....[4]....
        /*094c*/ 	.word	0x000171c0


	//   ....[5]....
        /*0950*/ 	.word	0x00017220


	//   ....[6]....
        /*0954*/ 	.word	0x000172d0


	//   ....[7]....
        /*0958*/ 	.word	0x00017330


	//   ....[8]....
        /*095c*/ 	.word	0x000173e0


	//   ....[9]....
        /*0960*/ 	.word	0x00017440


	//   ....[10]....
        /*0964*/ 	.word	0x000174f0


	//   ....[11]....
        /*0968*/ 	.word	0x00017550


	//   ....[12]....
        /*096c*/ 	.word	0x00017600


	//   ....[13]....
        /*0970*/ 	.word	0x00017660


	//   ....[14]....
        /*0974*/ 	.word	0x00017710


	//   ....[15]....
        /*0978*/ 	.word	0x00017770


	//   ....[16]....
        /*097c*/ 	.word	0x00017820


	//   ....[17]....
        /*0980*/ 	.word	0x00017880


	//   ....[18]....
        /*0984*/ 	.word	0x00017930


	//   ....[19]....
        /*0988*/ 	.word	0x00017b80


	//----- nvinfo : EIATTR_REG_RECONFIG
	.align		4
.L_514:
        /*098c*/ 	.byte	0x01, 0x54
	.zero		2


	//----- nvinfo : EIATTR_SYSCALL_OFFSETS
	.align		4
        /*0990*/ 	.byte	0x04, 0x46
        /*0992*/ 	.short	(.L_516 - .L_515)


	//   ....[0]....
.L_515:
        /*0994*/ 	.word	0x00001800


	//   ....[1]....
        /*0998*/ 	.word	0x0000f630


	//   ....[2]....
        /*099c*/ 	.word	0x0000f7a0


	//   ....[3]....
        /*09a0*/ 	.word	0x0000f8f0


	//   ....[4]....
        /*09a4*/ 	.word	0x0000fa30


	//   ....[5]....
        /*09a8*/ 	.word	0x00010ef0


	//----- nvinfo : EIATTR_MBARRIER_INSTR_OFFSETS
	.align		4
.L_516:
        /*09ac*/ 	.byte	0x04, 0x39
        /*09ae*/ 	.short	(.L_518 - .L_517)


	//   ....[0]....
.L_517:
        /*09b0*/ 	.word	0x00000180
        /*09b4*/ 	.word	0x000000ff
        /*09b8*/ 	.word	0x00038800
        /*09bc*/ 	.short	0x0100
        /*09be*/ 	.byte	0x08
	.zero		1


	//   ....[1]....
        /*09c0*/ 	.word	0x00000190
        /*09c4*/ 	.word	0x000000ff
        /*09c8*/ 	.word	0x00038820
        /*09cc*/ 	.short	0x0100
        /*09ce*/ 	.byte	0x08
	.zero		1


	//   ....[2]....
        /*09d0*/ 	.word	0x00000280
        /*09d4*/ 	.word	0x000000ff
        /*09d8*/ 	.word	0x00038830
        /*09dc*/ 	.short	0x0100
        /*09de*/ 	.byte	0x08
	.zero		1


	//   ....[3]....
        /*09e0*/ 	.word	0x00000290
        /*09e4*/ 	.word	0x000000ff
        /*09e8*/ 	.word	0x00038840
        /*09ec*/ 	.short	0x0100
        /*09ee*/ 	.byte	0x08
	.zero		1


	//   ....[4]....
        /*09f0*/ 	.word	0x000002a0
        /*09f4*/ 	.word	0x000000ff
        /*09f8*/ 	.word	0x00038838
        /*09fc*/ 	.short	0x0100
        /*09fe*/ 	.byte	0x08
	.zero		1


	//   ....[5]....
        /*0a00*/ 	.word	0x000002b0
        /*0a04*/ 	.word	0x000000ff
        /*0a08*/ 	.word	0x00038848
        /*0a0c*/ 	.short	0x0100
        /*0a0e*/ 	.byte	0x08
	.zero		1


	//   ....[6]....
        /*0a10*/ 	.word	0x000003e0
        /*0a14*/ 	.word	0x000000ff
        /*0a18*/ 	.word	0x00038850
        /*0a1c*/ 	.short	0x0100
        /*0a1e*/ 	.byte	0x08
	.zero		1


	//   ....[7]....
        /*0a20*/ 	.word	0x000003f0
        /*0a24*/ 	.word	0x000000ff
        /*0a28*/ 	.word	0x00038860
        /*0a2c*/ 	.short	0x0100
        /*0a2e*/ 	.byte	0x08
	.zero		1


	//   ....[8]....
        /*0a30*/ 	.word	0x00000400
        /*0a34*/ 	.word	0x000000ff
        /*0a38*/ 	.word	0x00038858
        /*0a3c*/ 	.short	0x0100
        /*0a3e*/ 	.byte	0x08
	.zero		1


	//   ....[9]....
        /*0a40*/ 	.word	0x00000410
        /*0a44*/ 	.word	0x000000ff
        /*0a48*/ 	.word	0x00038868
        /*0a4c*/ 	.short	0x0100
        /*0a4e*/ 	.byte	0x08
	.zero		1


	//   ....[10]....
        /*0a50*/ 	.word	0x00000500
        /*0a54*/ 	.word	0x000000ff
        /*0a58*/ 	.word	0x00038870
        /*0a5c*/ 	.short	0x0100
        /*0a5e*/ 	.byte	0x06
	.zero		1


	//   ....[11]....
        /*0a60*/ 	.word	0x00000510
        /*0a64*/ 	.word	0x000000ff
        /*0a68*/ 	.word	0x00038880
        /*0a6c*/ 	.short	0x0100
        /*0a6e*/ 	.byte	0x06
	.zero		1


	//   ....[12]....
        /*0a70*/ 	.word	0x00000520
        /*0a74*/ 	.word	0x000000ff
        /*0a78*/ 	.word	0x00038878
        /*0a7c*/ 	.short	0x0100
        /*0a7e*/ 	.byte	0x06
	.zero		1


	//   ....[13]....
        /*0a80*/ 	.word	0x00000530
        /*0a84*/ 	.word	0x000000ff
        /*0a88*/ 	.word	0x00038888
        /*0a8c*/ 	.short	0x0100
        /*0a8e*/ 	.byte	0x06
	.zero		1


	//   ....[14]....
        /*0a90*/ 	.word	0x00000660
        /*0a94*/ 	.word	0x000000ff
        /*0a98*/ 	.word	0x00038890
        /*0a9c*/ 	.short	0x0100
        /*0a9e*/ 	.byte	0x08
	.zero		1


	//   ....[15]....
        /*0aa0*/ 	.word	0x00000670
        /*0aa4*/ 	.word	0x000000ff
        /*0aa8*/ 	.word	0x000388a0
        /*0aac*/ 	.short	0x0100
        /*0aae*/ 	.byte	0x08
	.zero		1


	//   ....[16]....
        /*0ab0*/ 	.word	0x00000680
        /*0ab4*/ 	.word	0x000000ff
        /*0ab8*/ 	.word	0x00038898
        /*0abc*/ 	.short	0x0100
        /*0abe*/ 	.byte	0x08
	.zero		1


	//   ....[17]....
        /*0ac0*/ 	.word	0x00000690
        /*0ac4*/ 	.word	0x000000ff
        /*0ac8*/ 	.word	0x000388a8
        /*0acc*/ 	.short	0x0100
        /*0ace*/ 	.byte	0x08
	.zero		1


	//   ....[18]....
        /*0ad0*/ 	.word	0x000007e0
        /*0ad4*/ 	.word	0x000000ff
        /*0ad8*/ 	.word	0x000388b0
        /*0adc*/ 	.short	0x0100
        /*0ade*/ 	.byte	0x08
	.zero		1


	//   ....[19]....
        /*0ae0*/ 	.word	0x000007f0
        /*0ae4*/ 	.word	0x000000ff
        /*0ae8*/ 	.word	0x000388c0
        /*0aec*/ 	.short	0x0100
        /*0aee*/ 	.byte	0x08
	.zero		1


	//   ....[20]....
        /*0af0*/ 	.word	0x00000800
        /*0af4*/ 	.word	0x000000ff
        /*0af8*/ 	.word	0x000388b8
        /*0afc*/ 	.short	0x0100
        /*0afe*/ 	.byte	0x08
	.zero		1


	//   ....[21]....
        /*0b00*/ 	.word	0x00000810
        /*0b04*/ 	.word	0x000000ff
        /*0b08*/ 	.word	0x000388c8
        /*0b0c*/ 	.short	0x0100
        /*0b0e*/ 	.byte	0x08
	.zero		1


	//   ....[22]....
        /*0b10*/ 	.word	0x00001b40
        /*0b14*/ 	.word	0x000000ff
        /*0b18*/ 	.word	0x00038800
        /*0b1c*/ 	.short	0x010a
        /*0b1e*/ 	.byte	0x2f
	.zero		1


	//   ....[23]....
        /*0b20*/ 	.word	0x00001c30
        /*0b24*/ 	.word	0x000000ff
        /*0b28*/ 	.word	0x00038830
        /*0b2c*/ 	.short	0x010a
        /*0b2e*/ 	.byte	0x34
	.zero		1


	//   ....[24]....
        /*0b30*/ 	.word	0x00001c70
        /*0b34*/ 	.word	0x000000ff
        /*0b38*/ 	.word	0x00038830
        /*0b3c*/ 	.short	0x010a
        /*0b3e*/ 	.byte	0x34
	.zero		1


	//   ....[25]....
        /*0b40*/ 	.word	0x00002930
        /*0b44*/ 	.word	0x000000ff
        /*0b48*/ 	.word	0x00000000
        /*0b4c*/ 	.short	0x0101
        /*0b4e*/ 	.byte	0x06
	.zero		1


	//   ....[26]....
        /*0b50*/ 	.word	0x00004560
        /*0b54*/ 	.word	0x000000ff
        /*0b58*/ 	.word	0x00038850
        /*0b5c*/ 	.short	0x010a
        /*0b5e*/ 	.byte	0x34
	.zero		1


	//   ....[27]....
        /*0b60*/ 	.word	0x000045a0
        /*0b64*/ 	.word	0x000000ff
        /*0b68*/ 	.word	0x00038850
        /*0b6c*/ 	.short	0x010a
        /*0b6e*/ 	.byte	0x34
	.zero		1


	//   ....[28]....
        /*0b70*/ 	.word	0x00004860
        /*0b74*/ 	.word	0x000000ff
        /*0b78*/ 	.word	0x00000000
        /*0b7c*/ 	.short	0x0101
        /*0b7e*/ 	.byte	0x34
	.zero		1


	//   ....[29]....
        /*0b80*/ 	.word	0x00004a20
        /*0b84*/ 	.word	0x000000ff
        /*0b88*/ 	.word	0x00038830
        /*0b8c*/ 	.short	0x010a
        /*0b8e*/ 	.byte	0x34
	.zero		1


	//   ....[30]....
        /*0b90*/ 	.word	0x00004a70
        /*0b94*/ 	.word	0x000000ff
        /*0b98*/ 	.word	0x00038830
        /*0b9c*/ 	.short	0x010a
        /*0b9e*/ 	.byte	0x34
	.zero		1


	//   ....[31]....
        /*0ba0*/ 	.word	0x00005490
        /*0ba4*/ 	.word	0x000000ff
        /*0ba8*/ 	.word	0x00000000
        /*0bac*/ 	.short	0x0101
        /*0bae*/ 	.byte	0x06
	.zero		1


	//   ....[32]....
        /*0bb0*/ 	.word	0x00007a80
        /*0bb4*/ 	.word	0x000000ff
        /*0bb8*/ 	.word	0x00038850
        /*0bbc*/ 	.short	0x010a
        /*0bbe*/ 	.byte	0x34
	.zero		1


	//   ....[33]....
        /*0bc0*/ 	.word	0x00007ae0
        /*0bc4*/ 	.word	0x000000ff
        /*0bc8*/ 	.word	0x00038850
        /*0bcc*/ 	.short	0x010a
        /*0bce*/ 	.byte	0x34
	.zero		1


	//   ....[34]....
        /*0bd0*/ 	.word	0x00007d20
        /*0bd4*/ 	.word	0x000000ff
        /*0bd8*/ 	.word	0x00000000
        /*0bdc*/ 	.short	0x0101
        /*0bde*/ 	.byte	0x34
	.zero		1


	//   ....[35]....
        /*0be0*/ 	.word	0x00007e60
        /*0be4*/ 	.word	0x000000ff
        /*0be8*/ 	.word	0x00038830
        /*0bec*/ 	.short	0x010a
        /*0bee*/ 	.byte	0x2e
	.zero		1


	//   ....[36]....
        /*0bf0*/ 	.word	0x00007ea0
        /*0bf4*/ 	.word	0x000000ff
        /*0bf8*/ 	.word	0x00038830
        /*0bfc*/ 	.short	0x010a
        /*0bfe*/ 	.byte	0x2e
	.zero		1


	//   ....[37]....
        /*0c00*/ 	.word	0x00008660
        /*0c04*/ 	.word	0x000000ff
        /*0c08*/ 	.word	0x00000000
        /*0c0c*/ 	.short	0x0101
        /*0c0e*/ 	.byte	0x06
	.zero		1


	//   ....[38]....
        /*0c10*/ 	.word	0x0000a520
        /*0c14*/ 	.word	0x000000ff
        /*0c18*/ 	.word	0x00038850
        /*0c1c*/ 	.short	0x010a
        /*0c1e*/ 	.byte	0x2e
	.zero		1


	//   ....[39]....
        /*0c20*/ 	.word	0x0000a570
        /*0c24*/ 	.word	0x000000ff
        /*0c28*/ 	.word	0x00038850
        /*0c2c*/ 	.short	0x010a
        /*0c2e*/ 	.byte	0x2e
	.zero		1


	//   ....[40]....
        /*0c30*/ 	.word	0x0000a7a0
        /*0c34*/ 	.word	0x000000ff
        /*0c38*/ 	.word	0x00000000
        /*0c3c*/ 	.short	0x0101
        /*0c3e*/ 	.byte	0x2e
	.zero		1


	//   ....[41]....
        /*0c40*/ 	.word	0x0000d860
        /*0c44*/ 	.word	0x000000ff
        /*0c48*/ 	.word	0x00000000
        /*0c4c*/ 	.short	0x0101
        /*0c4e*/ 	.byte	0x05
	.zero		1


	//   ....[42]....
        /*0c50*/ 	.word	0x0000fe10
        /*0c54*/ 	.word	0x00000006
        /*0c58*/ 	.word	0x00038880
        /*0c5c*/ 	.short	0x010a
        /*0c5e*/ 	.byte	0x3f
	.zero		1


	//   ....[43]....
        /*0c60*/ 	.word	0x00010570
        /*0c64*/ 	.word	0x00000006
        /*0c68*/ 	.word	0x00038870
        /*0c6c*/ 	.short	0x0107
        /*0c6e*/ 	.byte	0x3f
	.zero		1


	//   ....[44]....
        /*0c70*/ 	.word	0x00010630
        /*0c74*/ 	.word	0x00000006
        /*0c78*/ 	.word	0x00038870
        /*0c7c*/ 	.short	0x0101
        /*0c7e*/ 	.byte	0x3f
	.zero		1


	//   ....[45]....
        /*0c80*/ 	.word	0x00010660
        /*0c84*/ 	.word	0x00000006
        /*0c88*/ 	.word	0x00038840
        /*0c8c*/ 	.short	0x010a
        /*0c8e*/ 	.byte	0x3f
	.zero		1


	//   ....[46]....
        /*0c90*/ 	.word	0x00010cd0
        /*0c94*/ 	.word	0x00000006
        /*0c98*/ 	.word	0x00038830
        /*0c9c*/ 	.short	0x0107
        /*0c9e*/ 	.byte	0x3f
	.zero		1


	//   ....[47]....
        /*0ca0*/ 	.word	0x00010da0
        /*0ca4*/ 	.word	0x00000006
        /*0ca8*/ 	.word	0x00038830
        /*0cac*/ 	.short	0x0101
        /*0cae*/ 	.byte	0x3f
	.zero		1


	//   ....[48]....
        /*0cb0*/ 	.word	0x000117a0
        /*0cb4*/ 	.word	0x00000012
        /*0cb8*/ 	.word	0x00038800
        /*0cbc*/ 	.short	0x0107
        /*0cbe*/ 	.byte	0x3f
	.zero		1


	//   ....[49]....
        /*0cc0*/ 	.word	0x00011890
        /*0cc4*/ 	.word	0x00000012
        /*0cc8*/ 	.word	0x00038800
        /*0ccc*/ 	.short	0x0101
        /*0cce*/ 	.byte	0x3f
	.zero		1


	//   ....[50]....
        /*0cd0*/ 	.word	0x000118b0
        /*0cd4*/ 	.word	0x00000012
        /*0cd8*/ 	.word	0x00038820
        /*0cdc*/ 	.short	0x010a
        /*0cde*/ 	.byte	0x3f
	.zero		1


	//   ....[51]....
        /*0ce0*/ 	.word	0x00011c10
        /*0ce4*/ 	.word	0x00000000
        /*0ce8*/ 	.word	0x00038880
        /*0cec*/ 	.short	0x010a
        /*0cee*/ 	.byte	0x3f
	.zero		1


	//   ....[52]....
        /*0cf0*/ 	.word	0x00012100
        /*0cf4*/ 	.word	0x00000000
        /*0cf8*/ 	.word	0x00038870
        /*0cfc*/ 	.short	0x0107
        /*0cfe*/ 	.byte	0x3f
	.zero		1


	//   ....[53]....
        /*0d00*/ 	.word	0x000121c0
        /*0d04*/ 	.word	0x00000000
        /*0d08*/ 	.word	0x00038870
        /*0d0c*/ 	.short	0x0101
        /*0d0e*/ 	.byte	0x3f
	.zero		1


	//   ....[54]....
        /*0d10*/ 	.word	0x000121f0
        /*0d14*/ 	.word	0x00000000
        /*0d18*/ 	.word	0x00038840
        /*0d1c*/ 	.short	0x010a
        /*0d1e*/ 	.byte	0x3f
	.zero		1


	//   ....[55]....
        /*0d20*/ 	.word	0x000126c0
        /*0d24*/ 	.word	0x00000000
        /*0d28*/ 	.word	0x00038830
        /*0d2c*/ 	.short	0x0107
        /*0d2e*/ 	.byte	0x3f
	.zero		1


	//   ....[56]....
        /*0d30*/ 	.word	0x00012780
        /*0d34*/ 	.word	0x00000000
        /*0d38*/ 	.word	0x00038830
        /*0d3c*/ 	.short	0x0101
        /*0d3e*/ 	.byte	0x3f
	.zero		1


	//   ....[57]....
        /*0d40*/ 	.word	0x00012810
        /*0d44*/ 	.word	0x00000000
        /*0d48*/ 	.word	0x00038870
        /*0d4c*/ 	.short	0x010a
        /*0d4e*/ 	.byte	0x3f
	.zero		1


	//   ....[58]....
        /*0d50*/ 	.word	0x000128a0
        /*0d54*/ 	.word	0x00000000
        /*0d58*/ 	.word	0x00038860
        /*0d5c*/ 	.short	0x010a
        /*0d5e*/ 	.byte	0x3f
	.zero		1


	//   ....[59]....
        /*0d60*/ 	.word	0x00013170
        /*0d64*/ 	.word	0x00000000
        /*0d68*/ 	.word	0x00038850
        /*0d6c*/ 	.short	0x0101
        /*0d6e*/ 	.byte	0x3f
	.zero		1


	//   ....[60]....
        /*0d70*/ 	.word	0x000131f0
        /*0d74*/ 	.word	0x00000000
        /*0d78*/ 	.word	0x00000000
        /*0d7c*/ 	.short	0x0101
        /*0d7e*/ 	.byte	0x3f
	.zero		1


	//   ....[61]....
        /*0d80*/ 	.word	0x000133c0
        /*0d84*/ 	.word	0x00000002
        /*0d88*/ 	.word	0x00038870
        /*0d8c*/ 	.short	0x010a
        /*0d8e*/ 	.byte	0x3f
	.zero		1


	//   ....[62]....
        /*0d90*/ 	.word	0x00013440
        /*0d94*/ 	.word	0x00000002
        /*0d98*/ 	.word	0x00038860
        /*0d9c*/ 	.short	0x010a
        /*0d9e*/ 	.byte	0x3f
	.zero		1


	//   ....[63]....
        /*0da0*/ 	.word	0x00013d20
        /*0da4*/ 	.word	0x00000002
        /*0da8*/ 	.word	0x00038850
        /*0dac*/ 	.short	0x0101
        /*0dae*/ 	.byte	0x3f
	.zero		1


	//   ....[64]....
        /*0db0*/ 	.word	0x00013da0
        /*0db4*/ 	.word	0x00000002
        /*0db8*/ 	.word	0x00000000
        /*0dbc*/ 	.short	0x0101
        /*0dbe*/ 	.byte	0x3f
	.zero		1


	//   ....[65]....
        /*0dc0*/ 	.word	0x00014010
        /*0dc4*/ 	.word	0x00000005
        /*0dc8*/ 	.word	0x00038820
        /*0dcc*/ 	.short	0x010a
        /*0dce*/ 	.byte	0x3f
	.zero		1


	//   ....[66]....
        /*0dd0*/ 	.word	0x00014190
        /*0dd4*/ 	.word	0x00000003
        /*0dd8*/ 	.word	0x00038840
        /*0ddc*/ 	.short	0x010a
        /*0dde*/ 	.byte	0x3f
	.zero		1


	//   ....[67]....
        /*0de0*/ 	.word	0x00014230
        /*0de4*/ 	.word	0x00000005
        /*0de8*/ 	.word	0x00038840
        /*0dec*/ 	.short	0x010a
        /*0dee*/ 	.byte	0x3f
	.zero		1


	//   ....[68]....
        /*0df0*/ 	.word	0x00014270
        /*0df4*/ 	.word	0x00000003
        /*0df8*/ 	.word	0x00038860
        /*0dfc*/ 	.short	0x010a
        /*0dfe*/ 	.byte	0x3f
	.zero		1


	//   ....[69]....
        /*0e00*/ 	.word	0x000142b0
        /*0e04*/ 	.word	0x00000005
        /*0e08*/ 	.word	0x00038860
        /*0e0c*/ 	.short	0x010a
        /*0e0e*/ 	.byte	0x3f
	.zero		1


	//   ....[70]....
        /*0e10*/ 	.word	0x000142f0
        /*0e14*/ 	.word	0x00000003
        /*0e18*/ 	.word	0x00038880
        /*0e1c*/ 	.short	0x010a
        /*0e1e*/ 	.byte	0x3f
	.zero		1


	//   ....[71]....
        /*0e20*/ 	.word	0x00014330
        /*0e24*/ 	.word	0x00000005
        /*0e28*/ 	.word	0x00038880
        /*0e2c*/ 	.short	0x010a
        /*0e2e*/ 	.byte	0x3f
	.zero		1


	//   ....[72]....
        /*0e30*/ 	.word	0x000143a0
        /*0e34*/ 	.word	0x00000003
        /*0e38*/ 	.word	0x00038800
        /*0e3c*/ 	.short	0x010a
        /*0e3e*/ 	.byte	0x3f
	.zero		1


	//   ....[73]....
        /*0e40*/ 	.word	0x00014400
        /*0e44*/ 	.word	0x00000003
        /*0e48*/ 	.word	0x00038830
        /*0e4c*/ 	.short	0x010a
        /*0e4e*/ 	.byte	0x3f
	.zero		1


	//   ....[74]....
        /*0e50*/ 	.word	0x00014460
        /*0e54*/ 	.word	0x00000007
        /*0e58*/ 	.word	0x00038850
        /*0e5c*/ 	.short	0x010a
        /*0e5e*/ 	.byte	0x3f
	.zero		1


	//   ....[75]....
        /*0e60*/ 	.word	0x000144d0
        /*0e64*/ 	.word	0x00000004
        /*0e68*/ 	.word	0x00038830
        /*0e6c*/ 	.short	0x010a
        /*0e6e*/ 	.byte	0x3f
	.zero		1


	//   ....[76]....
        /*0e70*/ 	.word	0x00014540
        /*0e74*/ 	.word	0x00000006
        /*0e78*/ 	.word	0x00038850
        /*0e7c*/ 	.short	0x010a
        /*0e7e*/ 	.byte	0x3f
	.zero		1


	//   ....[77]....
        /*0e80*/ 	.word	0x000145a0
        /*0e84*/ 	.word	0x00000004
        /*0e88*/ 	.word	0x00038830
        /*0e8c*/ 	.short	0x010a
        /*0e8e*/ 	.byte	0x3f
	.zero		1


	//   ....[78]....
        /*0e90*/ 	.word	0x00014600
        /*0e94*/ 	.word	0x00000008
        /*0e98*/ 	.word	0x00038850
        /*0e9c*/ 	.short	0x010a
        /*0e9e*/ 	.byte	0x3f
	.zero		1


	//   ....[79]....
        /*0ea0*/ 	.word	0x00014700
        /*0ea4*/ 	.word	0x00000006
        /*0ea8*/ 	.word	0x00038880
        /*0eac*/ 	.short	0x010a
        /*0eae*/ 	.byte	0x3f
	.zero		1


	//   ....[80]....
        /*0eb0*/ 	.word	0x00015270
        /*0eb4*/ 	.word	0x00000006
        /*0eb8*/ 	.word	0x00038840
        /*0ebc*/ 	.short	0x010a
        /*0ebe*/ 	.byte	0x3f
	.zero		1


	//   ....[81]....
        /*0ec0*/ 	.word	0x000166c0
        /*0ec4*/ 	.word	0x00000012
        /*0ec8*/ 	.word	0x00038820
        /*0ecc*/ 	.short	0x010a
        /*0ece*/ 	.byte	0x3f
	.zero		1


	//   ....[82]....
        /*0ed0*/ 	.word	0x00016710
        /*0ed4*/ 	.word	0x00000000
        /*0ed8*/ 	.word	0x00038880
        /*0edc*/ 	.short	0x010a
        /*0ede*/ 	.byte	0x3f
	.zero		1


	//   ....[83]....
        /*0ee0*/ 	.word	0x00017080
        /*0ee4*/ 	.word	0x00000000
        /*0ee8*/ 	.word	0x00038840
        /*0eec*/ 	.short	0x010a
        /*0eee*/ 	.byte	0x3f
	.zero		1


	//   ....[84]....
        /*0ef0*/ 	.word	0x00017960
        /*0ef4*/ 	.word	0x00000000
        /*0ef8*/ 	.word	0x00038870
        /*0efc*/ 	.short	0x010a
        /*0efe*/ 	.byte	0x3f
	.zero		1


	//   ....[85]....
        /*0f00*/ 	.word	0x000179b0
        /*0f04*/ 	.word	0x00000000
        /*0f08*/ 	.word	0x00038860
        /*0f0c*/ 	.short	0x010a
        /*0f0e*/ 	.byte	0x3f
	.zero		1


	//   ....[86]....
        /*0f10*/ 	.word	0x00017a00
        /*0f14*/ 	.word	0x00000002
        /*0f18*/ 	.word	0x00038870
        /*0f1c*/ 	.short	0x010a
        /*0f1e*/ 	.byte	0x3f
	.zero		1


	//   ....[87]....
        /*0f20*/ 	.word	0x00017a50
        /*0f24*/ 	.word	0x00000002
        /*0f28*/ 	.word	0x00038860
        /*0f2c*/ 	.short	0x010a
        /*0f2e*/ 	.byte	0x3f
	.zero		1


	//   ....[88]....
        /*0f30*/ 	.word	0x00017aa0
        /*0f34*/ 	.word	0x00000005
        /*0f38*/ 	.word	0x00038820
        /*0f3c*/ 	.short	0x010a
        /*0f3e*/ 	.byte	0x3f
	.zero		1


	//   ....[89]....
        /*0f40*/ 	.word	0x00017c40
        /*0f44*/ 	.word	0x00000003
        /*0f48*/ 	.word	0x00038840
        /*0f4c*/ 	.short	0x010a
        /*0f4e*/ 	.byte	0x3f
	.zero		1


	//   ....[90]....
        /*0f50*/ 	.word	0x00017c90
        /*0f54*/ 	.word	0x00000005
        /*0f58*/ 	.word	0x00038840
        /*0f5c*/ 	.short	0x010a
        /*0f5e*/ 	.byte	0x3f
	.zero		1


	//   ....[91]....
        /*0f60*/ 	.word	0x00017ce0
        /*0f64*/ 	.word	0x00000003
        /*0f68*/ 	.word	0x00038860
        /*0f6c*/ 	.short	0x010a
        /*0f6e*/ 	.byte	0x3f
	.zero		1


	//   ....[92]....
        /*0f70*/ 	.word	0x00017d30
        /*0f74*/ 	.word	0x00000005
        /*0f78*/ 	.word	0x00038860
        /*0f7c*/ 	.short	0x010a
        /*0f7e*/ 	.byte	0x3f
	.zero		1


	//   ....[93]....
        /*0f80*/ 	.word	0x00017d80
        /*0f84*/ 	.word	0x00000003
        /*0f88*/ 	.word	0x00038880
        /*0f8c*/ 	.short	0x010a
        /*0f8e*/ 	.byte	0x3f
	.zero		1


	//----- nvinfo : EIATTR_NUM_MBARRIERS
	.align		4
.L_518:
        /*0f90*/ 	.byte	0x03, 0x38
        /*0f92*/ 	.short	0x0016


	//----- nvinfo : EIATTR_EXIT_INSTR_OFFSETS
	.align		4
        /*0f94*/ 	.byte	0x04, 0x1c
        /*0f96*/ 	.short	(.L_520 - .L_519)


	//   ....[0]....
.L_519:
        /*0f98*/ 	.word	0x00000990


	//   ....[1]....
        /*0f9c*/ 	.word	0x0000e9b0


	//   ....[2]....
        /*0fa0*/ 	.word	0x00014380


	//----- nvinfo : EIATTR_MAX_THREADS
	.align		4
.L_520:
        /*0fa4*/ 	.byte	0x04, 0x05
        /*0fa6*/ 	.short	(.L_522 - .L_521)
.L_521:
        /*0fa8*/ 	.word	0x00000180
        /*0fac*/ 	.word	0x00000001
        /*0fb0*/ 	.word	0x00000001


	//----- nvinfo : EIATTR_CRS_STACK_SIZE
	.align		4
.L_522:
        /*0fb4*/ 	.byte	0x04, 0x1e
        /*0fb6*/ 	.short	(.L_524 - .L_523)
.L_523:
        /*0fb8*/ 	.word	0x00000000


	//----- nvinfo : EIATTR_CBANK_PARAM_SIZE
	.align		4
.L_524:
        /*0fbc*/ 	.byte	0x03, 0x19
        /*0fbe*/ 	.short	0x0af0


	//----- nvinfo : EIATTR_PARAM_CBANK
	.align		4
        /*0fc0*/ 	.byte	0x04, 0x0a
        /*0fc2*/ 	.short	(.L_526 - .L_525)
	.align		4
.L_525:
        /*0fc4*/ 	.word	index@(.nv.constant0._ZN7cutlass13device_kernelIN5flash11enable_sm90INS1_16FlashAttnFwdSm90INS1_25CollectiveMainloopFwdSm90ILi2EN4cute5tupleIJNS5_1CILi1EEES8_S8_EEENS6_IJNS7_ILi128EEESA_NS7_ILi256EEEEEELi256ENS_12float_e4m3_tEfNS_4arch4Sm90ELb1ELb0ELb1ELb0ELb1ELb0ELb0ELb1ELb0ELb1ELb0ELb0EEENS1_21CollectiveEpilogueFwdINS6_IJSA_SB_SA_EEES9_NS_10bfloat16_tESF_Li256ELb0ELb1ELb0ELb1EEENS1_30DynamicPersistentTileSchedulerILi256ELi128ELb0ELb1ELb1EEEEEEEEEvNT_6ParamsE)
        /*0fc8*/ 	.short	0x0210
        /*0fca*/ 	.short	0x0af0


	//----- nvinfo : EIATTR_SW_WAR
	.align		4
.L_526:
        /*0fcc*/ 	.byte	0x04, 0x36
        /*0fce*/ 	.short	(.L_528 - .L_527)
.L_527:
        /*0fd0*/ 	.word	0x00000008
.L_528:


//--------------------- .nv.info._ZN7cutlass13device_kernelIN5flash11enable_sm90INS1_16FlashAttnFwdSm90INS1_25CollectiveMainloopFwdSm90ILi2EN4cute5tupleIJNS5_1CILi1EEES8_S8_EEENS6_IJNS7_ILi128EEESA_NS7_ILi256EEEEEELi256ENS_12float_e4m3_tEfNS_4arch4Sm90ELb1ELb0ELb1ELb1ELb1ELb0ELb0ELb1ELb0ELb1ELb0ELb0EEENS1_21CollectiveEpilogueFwdINS6_IJSA_SB_SA_EEES9_NS_10bfloat16_tESF_Li256ELb1ELb1ELb0ELb1EEENS1_36VarlenDynamicPersistentTileSchedulerILi128ELi128ELi256ELi128ELb0ELb1ELb1ELb1ELb1ELb1EEEEEEEEEvNT_6ParamsE --------------------------
	.section	.nv.info._ZN7cutlass13device_kernelIN5flash11enable_sm90INS1_16FlashAttnFwdSm90INS1_25CollectiveMainloopFwdSm90ILi2EN4cute5tupleIJNS5_1CILi1EEES8_S8_EEENS6_IJNS7_ILi128EEESA_NS7_ILi256EEEEEELi256ENS_12float_e4m3_tEfNS_4arch4Sm90ELb1ELb0ELb1ELb1ELb1ELb0ELb0ELb1ELb0ELb1ELb0ELb0EEENS1_21CollectiveEpilogueFwdINS6_IJSA_SB_SA_EEES9_NS_10bfloat16_tESF_Li256ELb1ELb1ELb0ELb1EEENS1_36VarlenDynamicPersistentTileSchedulerILi128ELi128ELi256ELi128ELb0ELb1ELb1ELb1ELb1ELb1EEEEEEEEEvNT_6ParamsE,"",@"SHT_CUDA_INFO"
	.sectionflags	@""
	.align	4


	//----- nvinfo : EIATTR_CUDA_API_VERSION
	.align		4
        /*0000*/ 	.byte	0x04, 0x37
        /*0002*/ 	.short	(.L_530 - .L_529)
.L_529:
        /*0004*/ 	.word	0x00000082


	//----- nvinfo : EIATTR_KPARAM_INFO
	.align		4
.L_530:
        /*0008*/ 	.byte	0x04, 0x17
        /*000a*/ 	.short	(.L_532 - .L_531)
.L_531:
        /*000c*/ 	.word	0x00000000
        /*0010*/ 	.short	0x0000
        /*0012*/ 	.short	0x0070
        /*0014*/ 	.byte	0x00, 0xf0, 0x01, 0x2a


	//----- nvinfo : EIATTR_SPARSE_MMA_MASK
	.align		4
.L_532:
        /*0018*/ 	.byte	0x03, 0x50
        /*001a*/ 	.short	0x0000


	//----- nvinfo : EIATTR_MAXREG_COUNT
	.align		4
        /*001c*/ 	.byte	0x03, 0x1b
        /*001e*/ 	.short	0x00a8


	//----- nvinfo : EIATTR_NUM_BARRIERS
	.align		4
        /*0020*/ 	.byte	0x02, 0x4c
        /*0022*/ 	.byte	0x10
	.zero		1


	//----- nvinfo : EIATTR_EXTERNS
	.align		4
        /*0024*/ 	.byte	0x04, 0x0f
        /*0026*/ 	.short	(.L_534 - .L_533)


	//   ....[0]....
	.align		4
.L_533:
        /*0028*/ 	.word	index@(__assertfail)


	//----- nvinfo : EIATTR_ANNOTATIONS
	.align		4
.L_534:
        /*002c*/ 	.byte	0x04, 0x55
        /*002e*/ 	.short	(.L_536 - .L_535)


	//   ....[0]....
.L_535:
        /* <DEDUP_REMOVED lines=8> */


	//----- nvinfo : EIATTR_MERCURY_ISA_VERSION
	.align		4
.L_536:
        /*00a0*/ 	.byte	0x03, 0x5f
        /*00a2*/ 	.short	0x0101


	//----- nvinfo : EIATTR_UNUSED_LOAD_BYTE_OFFSET
	.align		4
        /*00a4*/ 	.byte	0x04, 0x44
        /*00a6*/ 	.short	(.L_538 - .L_537)


	//   ....[0]....
.L_537:
        /*00a8*/ 	.word	0x00000980
        /*00ac*/ 	.word	0x0000fff0


	//   ....[1]....
        /*00b0*/ 	.word	0x0000b530
        /*00b4*/ 	.word	0x0000fff0


	//----- nvinfo : EIATTR_INT_WARP_WIDE_INSTR_OFFSETS
	.align		4
.L_538:
        /*00b8*/ 	.byte	0x04, 0x31
        /*00ba*/ 	.short	(.L_540 - .L_539)


	//   ....[0]....
.L_539:
        /*00bc*/ 	.word	0x000000c0


	//   ....[1]....
        /*00c0*/ 	.word	0x000000d0


	//   ....[2]....
        /*00c4*/ 	.word	0x00000170


	//   ....[3]....
        /*00c8*/ 	.word	0x000104d0


	//   ....[4]....
        /*00cc*/ 	.word	0x00010560


	//   ....[5]....
        /*00d0*/ 	.word	0x00014560


	//   ....[6]....
        /*00d4*/ 	.word	0x000145f0


	//----- nvinfo : EIATTR_COOP_GROUP_MASK_REGIDS
	.align		4
.L_540:
        /*00d8*/ 	.byte	0x04, 0x29
        /*00da*/ 	.short	(.L_542 - .L_541)


	//   ....[0]....
.L_541:
        /*00dc*/ 	.word	0xffffffff


	//   ....[1]....
        /*00e0*/ 	.word	0xffffffff


	//   ....[2]....
        /*00e4*/ 	.word	0xffffffff


	//   ....[3]....
        /*00e8*/ 	.word	0xffffffff


	//   ....[4]....
        /*00ec*/ 	.word	0xffffffff


	//   ....[5]....
        /*00f0*/ 	.word	0xffffffff


	//   ....[6]....
        /*00f4*/ 	.word	0xffffffff


	//   ....[7]....
        /*00f8*/ 	.word	0xffffffff


	//   ....[8]....
        /*00fc*/ 	.word	0xffffffff


	//   ....[9]....
        /*0100*/ 	.word	0xffffffff


	//   ....[10]....
        /*0104*/ 	.word	0xffffffff


	//   ....[11]....
        /*0108*/ 	.word	0xffffffff


	//   ....[12]....
        /*010c*/ 	.word	0xffffffff


	//   ....[13]....
        /*0110*/ 	.word	0xffffffff


	//   ....[14]....
        /*0114*/ 	.word	0xffffffff


	//   ....[15]....
        /*0118*/ 	.word	0xffffffff


	//   ....[16]....
        /*011c*/ 	.word	0xffffffff


	//   ....[17]....
        /*0120*/ 	.word	0xffffffff


	//   ....[18]....
        /*0124*/ 	.word	0xffffffff


	//   ....[19]....
        /*0128*/ 	.word	0xffffffff


	//   ....[20]....
        /*012c*/ 	.word	0xffffffff


	//   ....[21]....
        /*0130*/ 	.word	0xffffffff


	//   ....[22]....
        /*0134*/ 	.word	0xffffffff


	//   ....[23]....
        /*0138*/ 	.word	0xffffffff


	//   ....[24]....
        /*013c*/ 	.word	0xffffffff


	//   ....[25]....
        /*0140*/ 	.word	0xffffffff


	//   ....[26]....
        /*0144*/ 	.word	0xffffffff


	//   ....[27]....
        /*0148*/ 	.word	0xffffffff


	//   ....[28]....
        /*014c*/ 	.word	0xffffffff


	//   ....[29]....
        /*0150*/ 	.word	0xffffffff


	//   ....[30]....
        /*0154*/ 	.word	0xffffffff


	//   ....[31]....
        /*0158*/ 	.word	0xffffffff


	//   ....[32]....
        /*015c*/ 	.word	0xffffffff


	//   ....[33]....
        /*0160*/ 	.word	0xffffffff


	//   ....[34]....
        /*0164*/ 	.word	0xffffffff


	//   ....[35]....
        /*0168*/ 	.word	0xffffffff


	//   ....[36]....
        /*016c*/ 	.word	0xffffffff


	//   ....[37]....
        /*0170*/ 	.word	0xffffffff


	//   ....[38]....
        /*0174*/ 	.word	0xffffffff


	//   ....[39]....
        /*0178*/ 	.word	0xffffffff


	//   ....[40]....
        /*017c*/ 	.word	0xffffffff


	//   ....[41]....
        /*0180*/ 	.word	0xffffffff


	//   ....[42]....
        /*0184*/ 	.word	0xffffffff


	//   ....[43]....
        /*0188*/ 	.word	0xffffffff


	//   ....[44]....
        /*018c*/ 	.word	0xffffffff


	//   ....[45]....
        /*0190*/ 	.word	0xffffffff


	//   ....[46]....
        /*0194*/ 	.word	0xffffffff


	//   ....[47]....
        /*0198*/ 	.word	0xffffffff


	//   ....[48]....
        /*019c*/ 	.word	0xffffffff


	//   ....[49]....
        /*01a0*/ 	.word	0xffffffff


	//   ....[50]....
        /*01a4*/ 	.word	0xffffffff


	//   ....[51]....
        /*01a8*/ 	.word	0xffffffff


	//   ....[52]....
        /*01ac*/ 	.word	0xffffffff


	//   ....[53]....
        /*01b0*/ 	.word	0xffffffff


	//   ....[54]....
        /*01b4*/ 	.word	0xffffffff


	//   ....[55]....
        /*01b8*/ 	.word	0xffffffff


	//   ....[56]....
        /*01bc*/ 	.word	0xffffffff


	//   ....[57]....
        /*01c0*/ 	.word	0xffffffff


	//   ....[58]....
        /*01c4*/ 	.word	0xffffffff


	//   ....[59]....
        /*01c8*/ 	.word	0xffffffff


	//   ....[60]....
        /*01cc*/ 	.word	0xffffffff


	//   ....[61]....
        /*01d0*/ 	.word	0xffffffff


	//   ....[62]....
        /*01d4*/ 	.word	0xffffffff


	//   ....[63]....
        /*01d8*/ 	.word	0xffffffff


	//   ....[64]....
        /*01dc*/ 	.word	0xffffffff


	//   ....[65]....
        /*01e0*/ 	.word	0xffffffff


	//   ....[66]....
        /*01e4*/ 	.word	0xffffffff


	//   ....[67]....
        /*01e8*/ 	.word	0xffffffff


	//   ....[68]....
        /*01ec*/ 	.word	0xffffffff


	//   ....[69]....
        /*01f0*/ 	.word	0xffffffff


	//   ....[70]....
        /*01f4*/ 	.word	0xffffffff


	//   ....[71]....
        /*01f8*/ 	.word	0xffffffff


	//   ....[72]....
        /*01fc*/ 	.word	0xffffffff


	//   ....[73]....
        /*0200*/ 	.word	0xffffffff


	//   ....[74]....
        /*0204*/ 	.word	0xffffffff


	//   ....[75]....
        /*0208*/ 	.word	0xffffffff


	//   ....[76]....
        /*020c*/ 	.word	0xffffffff


	//   ....[77]....
        /*0210*/ 	.word	0xffffffff


	//   ....[78]....
        /*0214*/ 	.word	0xffffffff


	//   ....[79]....
        /*0218*/ 	.word	0xffffffff


	//   ....[80]....
        /*021c*/ 	.word	0xffffffff


	//   ....[81]....
        /*0220*/ 	.word	0xffffffff


	//   ....[82]....
        /*0224*/ 	.word	0xffffffff


	//   ....[83]....
        /*0228*/ 	.word	0xffffffff


	//   ....[84]....
        /*022c*/ 	.word	0xffffffff


	//   ....[85]....
        /*0230*/ 	.word	0xffffffff


	//   ....[86]....
        /*0234*/ 	.word	0xffffffff


	//   ....[87]....
        /*0238*/ 	.word	0xffffffff


	//   ....[88]....
        /*023c*/ 	.word	0xffffffff


	//   ....[89]....
        /*0240*/ 	.word	0xffffffff


	//   ....[90]....
        /*0244*/ 	.word	0xffffffff


	//   ....[91]....
        /*0248*/ 	.word	0xffffffff


	//   ....[92]....
        /*024c*/ 	.word	0xffffffff


	//   ....[93]....
        /*0250*/ 	.word	0xffffffff


	//   ....[94]....
        /*0254*/ 	.word	0xffffffff


	//   ....[95]....
        /*0258*/ 	.word	0xffffffff


	//   ....[96]....
        /*025c*/ 	.word	0xffffffff


	//   ....[97]....
        /*0260*/ 	.word	0xffffffff


	//   ....[98]....
        /*0264*/ 	.word	0xffffffff


	//   ....[99]....
        /*0268*/ 	.word	0xffffffff


	//   ....[100]....
        /*026c*/ 	.word	0xffffffff


	//   ....[101]....
        /*0270*/ 	.word	0xffffffff


	//   ....[102]....
        /*0274*/ 	.word	0xffffffff


	//   ....[103]....
        /*0278*/ 	.word	0xffffffff


	//   ....[104]....
        /*027c*/ 	.word	0xffffffff


	//   ....[105]....
        /*0280*/ 	.word	0xffffffff


	//   ....[106]....
        /*0284*/ 	.word	0xffffffff


	//   ....[107]....
        /*0288*/ 	.word	0xffffffff


	//   ....[108]....
        /*028c*/ 	.word	0xffffffff


	//   ....[109]....
        /*0290*/ 	.word	0xffffffff


	//   ....[110]....
        /*0294*/ 	.word	0xffffffff


	//   ....[111]....
        /*0298*/ 	.word	0xffffffff


	//   ....[112]....
        /*029c*/ 	.word	0xffffffff


	//   ....[113]....
        /*02a0*/ 	.word	0xffffffff


	//   ....[114]....
        /*02a4*/ 	.word	0xffffffff


	//   ....[115]....
        /*02a8*/ 	.word	0xffffffff


	//   ....[116]....
        /*02ac*/ 	.word	0xffffffff


	//   ....[117]....
        /*02b0*/ 	.word	0xffffffff


	//   ....[118]....
        /*02b4*/ 	.word	0xffffffff


	//   ....[119]....
        /*02b8*/ 	.word	0xffffffff


	//   ....[120]....
        /*02bc*/ 	.word	0xffffffff


	//   ....[121]....
        /*02c0*/ 	.word	0xffffffff


	//   ....[122]....
        /*02c4*/ 	.word	0xffffffff


	//   ....[123]....
        /*02c8*/ 	.word	0xffffffff


	//   ....[124]....
        /*02cc*/ 	.word	0xffffffff


	//   ....[125]....
        /*02d0*/ 	.word	0xffffffff


	//   ....[126]....
        /*02d4*/ 	.word	0xffffffff


	//   ....[127]....
        /*02d8*/ 	.word	0xffffffff


	//   ....[128]....
        /*02dc*/ 	.word	0xffffffff


	//   ....[129]....
        /*02e0*/ 	.word	0xffffffff


	//   ....[130]....
        /*02e4*/ 	.word	0xffffffff


	//   ....[131]....
        /*02e8*/ 	.word	0xffffffff


	//   ....[132]....
        /*02ec*/ 	.word	0xffffffff


	//   ....[133]....
        /*02f0*/ 	.word	0xffffffff


	//   ....[134]....
        /*02f4*/ 	.word	0xffffffff


	//   ....[135]....
        /*02f8*/ 	.word	0xffffffff


	//   ....[136]....
        /*02fc*/ 	.word	0xffffffff


	//   ....[137]....
        /*0300*/ 	.word	0xffffffff


	//   ....[138]....
        /*0304*/ 	.word	0xffffffff


	//   ....[139]....
        /*0308*/ 	.word	0xffffffff


	//   ....[140]....
        /*030c*/ 	.word	0xffffffff


	//   ....[141]....
        /*0310*/ 	.word	0xffffffff


	//   ....[142]....
        /*0314*/ 	.word	0xffffffff


	//   ....[143]....
        /*0318*/ 	.word	0xffffffff


	//   ....[144]....
        /*031c*/ 	.word	0xffffffff


	//   ....[145]....
        /*0320*/ 	.word	0xffffffff


	//   ....[146]....
        /*0324*/ 	.word	0xffffffff


	//   ....[147]....
        /*0328*/ 	.word	0xffffffff


	//   ....[148]....
        /*032c*/ 	.word	0xffffffff


	//   ....[149]....
        /*0330*/ 	.word	0xffffffff


	//   ....[150]....
        /*0334*/ 	.word	0xffffffff


	//   ....[151]....
        /*0338*/ 	.word	0xffffffff


	//   ....[152]....
        /*033c*/ 	.word	0xffffffff


	//   ....[153]....
        /*0340*/ 	.word	0xffffffff


	//   ....[154]....
        /*0344*/ 	.word	0xffffffff


	//   ....[155]....
        /*0348*/ 	.word	0xffffffff


	//   ....[156]....
        /*034c*/ 	.word	0xffffffff


	//   ....[157]....
        /*0350*/ 	.word	0xffffffff


	//   ....[158]....
        /*0354*/ 	.word	0xffffffff


	//   ....[159]....
        /*0358*/ 	.word	0xffffffff


	//   ....[160]....
        /*035c*/ 	.word	0xffffffff


	//   ....[161]....
        /*0360*/ 	.word	0xffffffff


	//   ....[162]....
        /*0364*/ 	.word	0xffffffff


	//   ....[163]....
        /*0368*/ 	.word	0xffffffff


	//   ....[164]....
        /*036c*/ 	.word	0xffffffff


	//   ....[165]....
        /*0370*/ 	.word	0xffffffff


	//   ....[166]....
        /*0374*/ 	.word	0xffffffff


	//   ....[167]....
        /*0378*/ 	.word	0xffffffff


	//   ....[168]....
        /*037c*/ 	.word	0xffffffff


	//   ....[169]....
        /*0380*/ 	.word	0xffffffff


	//   ....[170]....
        /*0384*/ 	.word	0xffffffff


	//   ....[171]....
        /*0388*/ 	.word	0xffffffff


	//   ....[172]....
        /*038c*/ 	.word	0xffffffff


	//   ....[173]....
        /*0390*/ 	.word	0xffffffff


	//   ....[174]....
        /*0394*/ 	.word	0xffffffff


	//   ....[175]....
        /*0398*/ 	.word	0xffffffff


	//   ....[176]....
        /*039c*/ 	.word	0xffffffff


	//   ....[177]....
        /*03a0*/ 	.word	0xffffffff


	//   ....[178]....
        /*03a4*/ 	.word	0xffffffff


	//   ....[179]....
        /*03a8*/ 	.word	0xffffffff


	//   ....[180]....
        /*03ac*/ 	.word	0xffffffff


	//   ....[181]....
        /*03b0*/ 	.word	0xffffffff


	//   ....[182]....
        /*03b4*/ 	.word	0xffffffff


	//   ....[183]....
        /*03b8*/ 	.word	0xffffffff


	//   ....[184]....
        /*03bc*/ 	.word	0xffffffff


	//   ....[185]....
        /*03c0*/ 	.word	0xffffffff


	//   ....[186]....
        /*03c4*/ 	.word	0xffffffff


	//   ....[187]....
        /*03c8*/ 	.word	0xffffffff


	//   ....[188]....
        /*03cc*/ 	.word	0xffffffff


	//   ....[189]....
        /*03d0*/ 	.word	0xffffffff


	//   ....[190]....
        /*03d4*/ 	.word	0xffffffff


	//   ....[191]....
        /*03d8*/ 	.word	0xffffffff


	//   ....[192]....
        /*03dc*/ 	.word	0xffffffff


	//   ....[193]....
        /*03e0*/ 	.word	0xffffffff


	//   ....[194]....
        /*03e4*/ 	.word	0xffffffff


	//   ....[195]....
        /*03e8*/ 	.word	0xffffffff


	//   ....[196]....
        /*03ec*/ 	.word	0xffffffff


	//   ....[197]....
        /*03f0*/ 	.word	0xffffffff


	//   ....[198]....
        /*03f4*/ 	.word	0xffffffff


	//   ....[199]....
        /*03f8*/ 	.word	0xffffffff


	//   ....[200]....
        /*03fc*/ 	.word	0xffffffff


	//   ....[201]....
        /*0400*/ 	.word	0xffffffff


	//   ....[202]....
        /*0404*/ 	.word	0xffffffff


	//   ....[203]....
        /*0408*/ 	.word	0xffffffff


	//   ....[204]....
        /*040c*/ 	.word	0xffffffff


	//   ....[205]....
        /*0410*/ 	.word	0xffffffff


	//   ....[206]....
        /*0414*/ 	.word	0xffffffff


	//   ....[207]....
        /*0418*/ 	.word	0xffffffff


	//   ....[208]....
        /*041c*/ 	.word	0xffffffff


	//   ....[209]....
        /*0420*/ 	.word	0xffffffff


	//   ....[210]....
        /*0424*/ 	.word	0xffffffff


	//   ....[211]....
        /*0428*/ 	.word	0xffffffff


	//   ....[212]....
        /*042c*/ 	.word	0xffffffff


	//   ....[213]....
        /*0430*/ 	.word	0xffffffff


	//   ....[214]....
        /*0434*/ 	.word	0xffffffff


	//   ....[215]....
        /*0438*/ 	.word	0xffffffff


	//   ....[216]....
        /*043c*/ 	.word	0xffffffff


	//   ....[217]....
        /*0440*/ 	.word	0xffffffff


	//   ....[218]....
        /*0444*/ 	.word	0xffffffff


	//   ....[219]....
        /*0448*/ 	.word	0xffffffff


	//   ....[220]....
        /*044c*/ 	.word	0xffffffff


	//   ....[221]....
        /*0450*/ 	.word	0xffffffff


	//   ....[222]....
        /*0454*/ 	.word	0xffffffff


	//   ....[223]....
        /*0458*/ 	.word	0xffffffff


	//   ....[224]....
        /*045c*/ 	.word	0xffffffff


	//   ....[225]....
        /*0460*/ 	.word	0x0500000f


	//   ....[226]....
        /*0464*/ 	.word	0x0500000f


	//   ....[227]....
        /*0468*/ 	.word	0x0500000f


	//   ....[228]....
        /*046c*/ 	.word	0x0500000f


	//   ....[229]....
        /*0470*/ 	.word	0x0500000f


	//   ....[230]....
        /*0474*/ 	.word	0x0500000f


	//   ....[231]....
        /*0478*/ 	.word	0x0500000f


	//   ....[232]....
        /*047c*/ 	.word	0x0500000f


	//   ....[233]....
        /*0480*/ 	.word	0x0500000f


	//   ....[234]....
        /*0484*/ 	.word	0x0500000f


	//   ....[235]....
        /*0488*/ 	.word	0x0500000f


	//   ....[236]....
        /*048c*/ 	.word	0x0500000f


	//   ....[237]....
        /*0490*/ 	.word	0x0500000f


	//   ....[238]....
        /*0494*/ 	.word	0x0500000f


	//   ....[239]....
        /*0498*/ 	.word	0x0500000f


	//   ....[240]....
        /*049c*/ 	.word	0x0500000f


	//   ....[241]....
        /*04a0*/ 	.word	0x0500000f


	//   ....[242]....
        /*04a4*/ 	.word	0x0500000f


	//   ....[243]....
        /*04a8*/ 	.word	0x0500000f


	//   ....[244]....
        /*04ac*/ 	.word	0x0500000f


	//   ....[245]....
        /*04b0*/ 	.word	0x0500000f


	//   ....[246]....
        /*04b4*/ 	.word	0x0500000f


	//   ....[247]....
        /*04b8*/ 	.word	0x0500000f


	//   ....[248]....
        /*04bc*/ 	.word	0x0500000f


	//   ....[249]....
        /*04c0*/ 	.word	0x0500000f


	//   ....[250]....
        /*04c4*/ 	.word	0x0500000f


	//   ....[251]....
        /*04c8*/ 	.word	0x0500000f


	//   ....[252]....
        /*04cc*/ 	.word	0x0500000f


	//   ....[253]....
        /*04d0*/ 	.word	0x0500000f


	//   ....[254]....
        /*04d4*/ 	.word	0x0500000f


	//   ....[255]....
        /*04d8*/ 	.word	0x0500000f


	//   ....[0]....
        /*04dc*/ 	.word	0x0500000f


	//   ....[1]....
        /*04e0*/ 	.word	0x0500000f


	//   ....[2]....
        /*04e4*/ 	.word	0x0500000f


	//   ....[3]....
        /*04e8*/ 	.word	0x0500000f


	//   ....[4]....
        /*04ec*/ 	.word	0x0500000f


	//   ....[5]....
        /*04f0*/ 	.word	0x0500000f


	//   ....[6]....
        /*04f4*/ 	.word	0x0500000f


	//   ....[7]....
        /*04f8*/ 	.word	0x0500000f


	//   ....[8]....
        /*04fc*/ 	.word	0x0500000f


	//   ....[9]....
        /*0500*/ 	.word	0x0500000f


	//   ....[10]....
        /*0504*/ 	.word	0x0500000f


	//   ....[11]....
        /*0508*/ 	.word	0x0500000f


	//   ....[12]....
        /*050c*/ 	.word	0x0500000f


	//   ....[13]....
        /*0510*/ 	.word	0x0500000f


	//   ....[14]....
        /*0514*/ 	.word	0x0500000f


	//   ....[15]....
        /*0518*/ 	.word	0x0500000f


	//   ....[16]....
        /*051c*/ 	.word	0x0500000f


	//   ....[17]....
        /*0520*/ 	.word	0x0500000f


	//   ....[18]....
        /*0524*/ 	.word	0x0500000f


	//   ....[19]....
        /*0528*/ 	.word	0x0500000f


	//   ....[20]....
        /*052c*/ 	.word	0x0500000f


	//   ....[21]....
        /*0530*/ 	.word	0x0500000f


	//   ....[22]....
        /*0534*/ 	.word	0x0500000f


	//   ....[23]....
        /*0538*/ 	.word	0x0500000f


	//   ....[24]....
        /*053c*/ 	.word	0x0500000f


	//   ....[25]....
        /*0540*/ 	.word	0x0500000f


	//   ....[26]....
        /*0544*/ 	.word	0x0500000f


	//   ....[27]....
        /*0548*/ 	.word	0x0500000f


	//   ....[28]....
        /*054c*/ 	.word	0x0500000f


	//   ....[29]....
        /*0550*/ 	.word	0x0500000f


	//   ....[30]....
        /*0554*/ 	.word	0x0500000f


	//   ....[31]....
        /*0558*/ 	.word	0x0500000f


	//   ....[32]....
        /*055c*/ 	.word	0x0500000f


	//   ....[33]....
        /*0560*/ 	.word	0x0500000f


	//   ....[34]....
        /*0564*/ 	.word	0x0500000f


	//   ....[35]....
        /*0568*/ 	.word	0x0500000f


	//   ....[36]....
        /*056c*/ 	.word	0x0500000f


	//   ....[37]....
        /*0570*/ 	.word	0x0500000f


	//   ....[38]....
        /*0574*/ 	.word	0x0500000f


	//   ....[39]....
        /*0578*/ 	.word	0x0500000f


	//   ....[40]....
        /*057c*/ 	.word	0x0500000f


	//   ....[41]....
        /*0580*/ 	.word	0x0500000f


	//   ....[42]....
        /*0584*/ 	.word	0x0500000f


	//   ....[43]....
        /*0588*/ 	.word	0x0500000f


	//   ....[44]....
        /*058c*/ 	.word	0x0500000f


	//   ....[45]....
        /*0590*/ 	.word	0x0500000f


	//   ....[46]....
        /*0594*/ 	.word	0x0500000f


	//   ....[47]....
        /*0598*/ 	.word	0x0500000f


	//   ....[48]....
        /*059c*/ 	.word	0x0500000f


	//   ....[49]....
        /*05a0*/ 	.word	0x0500000f


	//   ....[50]....
        /*05a4*/ 	.word	0x0500000f


	//----- nvinfo : EIATTR_COOP_GROUP_INSTR_OFFSETS
	.align		4
.L_542:
        /*05a8*/ 	.byte	0x04, 0x28
        /*05aa*/ 	.short	(.L_544 - .L_543)


	//   ....[0]....
.L_543:
        /*05ac*/ 	.word	0x00000080


	//   ....[1]....
        /*05b0*/ 	.word	0x00000090


	//   ....[2]....
        /*05b4*/ 	.word	0x000002d0


	//   ....[3]....
        /*05b8*/ 	.word	0x00000430


	//   ....[4]....
        /*05bc*/ 	.word	0x00000550


	//   ....[5]....
        /*05c0*/ 	.word	0x000006b0


	//   ....[6]....
        /*05c4*/ 	.word	0x00001800


	//   ....[7]....
        /*05c8*/ 	.word	0x00002440


	//   ....[8]....
        /*05cc*/ 	.word	0x00002880


	//   ....[9]....
        /*05d0*/ 	.word	0x00003020


	//   ....[10]....
        /*05d4*/ 	.word	0x00003080


	//   ....[11]....
        /*05d8*/ 	.word	0x00003a90


	//   ....[12]....
        /*05dc*/ 	.word	0x00003b10


	//   ....[13]....
        /*05e0*/ 	.word	0x00005090


	//   ....[14]....
        /*05e4*/ 	.word	0x00005ca0


	//   ....[15]....
        /*05e8*/ 	.word	0x00005d00


	//   ....[16]....
        /*05ec*/ 	.word	0x00005d10


	//   ....[17]....
        /*05f0*/ 	.word	0x00006780


	//   ....[18]....
        /*05f4*/ 	.word	0x000067f0


	//   ....[19]....
        /*05f8*/ 	.word	0x00008b20


	//   ....[20]....
        /*05fc*/ 	.word	0x00008bb0


	//   ....[21]....
        /*0600*/ 	.word	0x000091a0


	//   ....[22]....
        /*0604*/ 	.word	0x000092f0


	//   ....[23]....
        /*0608*/ 	.word	0x0000aa90


	//   ....[24]....
        /*060c*/ 	.word	0x0000aac0


	//   ....[25]....
        /*0610*/ 	.word	0x0000ab30


	//   ....[26]....
        /*0614*/ 	.word	0x0000ab50


	//   ....[27]....
        /*0618*/ 	.word	0x0000c0e0


	//   ....[28]....
        /*061c*/ 	.word	0x0000c110


	//   ....[29]....
        /*0620*/ 	.word	0x0000c140


	//   ....[30]....
        /*0624*/ 	.word	0x0000c170


	//   ....[31]....
        /*0628*/ 	.word	0x0000c1a0


	//   ....[32]....
        /*062c*/ 	.word	0x0000c1d0


	//   ....[33]....
        /*0630*/ 	.word	0x0000c200


	//   ....[34]....
        /*0634*/ 	.word	0x0000c230


	//   ....[35]....
        /*0638*/ 	.word	0x0000c260


	//   ....[36]....
        /*063c*/ 	.word	0x0000c290


	//   ....[37]....
        /*0640*/ 	.word	0x0000c2c0


	//   ....[38]....
        /*0644*/ 	.word	0x0000c2f0


	//   ....[39]....
        /*0648*/ 	.word	0x0000c330


	//   ....[40]....
        /*064c*/ 	.word	0x0000c360


	//   ....[41]....
        /*0650*/ 	.word	0x0000c390


	//   ....[42]....
        /*0654*/ 	.word	0x0000c3c0


	//   ....[43]....
        /*0658*/ 	.word	0x0000c3f0


	//   ....[44]....
        /*065c*/ 	.word	0x0000c420


	//   ....[45]....
        /*0660*/ 	.word	0x0000c450


	//   ....[46]....
        /*0664*/ 	.word	0x0000c480


	//   ....[47]....
        /*0668*/ 	.word	0x0000c4b0


	//   ....[48]....
        /*066c*/ 	.word	0x0000c4e0


	//   ....[49]....
        /*0670*/ 	.word	0x0000c510


	//   ....[50]....
        /*0674*/ 	.word	0x0000c540


	//   ....[51]....
        /*0678*/ 	.word	0x0000c570


	//   ....[52]....
        /*067c*/ 	.word	0x0000c5b0


	//   ....[53]....
        /*0680*/ 	.word	0x0000c5e0


	//   ....[54]....
        /*0684*/ 	.word	0x0000c610


	//   ....[55]....
        /*0688*/ 	.word	0x0000c640


	//   ....[56]....
        /*068c*/ 	.word	0x0000c670


	//   ....[57]....
        /*0690*/ 	.word	0x0000c6a0


	//   ....[58]....
        /*0694*/ 	.word	0x0000c6d0


	//   ....[59]....
        /*0698*/ 	.word	0x0000c700


	//   ....[60]....
        /*069c*/ 	.word	0x0000c730


	//   ....[61]....
        /*06a0*/ 	.word	0x0000c760


	//   ....[62]....
        /*06a4*/ 	.word	0x0000c790


	//   ....[63]....
        /*06a8*/ 	.word	0x0000c7c0


	//   ....[64]....
        /*06ac*/ 	.word	0x0000c7d0


	//   ....[65]....
        /*06b0*/ 	.word	0x0000c7e0


	//   ....[66]....
        /*06b4*/ 	.word	0x0000c7f0


	//   ....[67]....
        /*06b8*/ 	.word	0x0000c800


	//   ....[68]....
        /*06bc*/ 	.word	0x0000c810


	//   ....[69]....
        /*06c0*/ 	.word	0x0000c830


	//   ....[70]....
        /*06c4*/ 	.word	0x0000c850


	//   ....[71]....
        /*06c8*/ 	.word	0x0000c860


	//   ....[72]....
        /*06cc*/ 	.word	0x0000c880


	//   ....[73]....
        /*06d0*/ 	.word	0x0000c890


	//   ....[74]....
        /*06d4*/ 	.word	0x0000c8b0


	//   ....[75]....
        /*06d8*/ 	.word	0x0000c8c0


	//   ....[76]....
        /*06dc*/ 	.word	0x0000c8e0


	//   ....[77]....
        /*06e0*/ 	.word	0x0000c8f0


	//   ....[78]....
        /*06e4*/ 	.word	0x0000c910


	//   ....[79]....
        /*06e8*/ 	.word	0x0000c920


	//   ....[80]....
        /*06ec*/ 	.word	0x0000c940


	//   ....[81]....
        /*06f0*/ 	.word	0x0000c950


	//   ....[82]....
        /*06f4*/ 	.word	0x0000c970


	//   ....[83]....
        /*06f8*/ 	.word	0x0000c980


	//   ....[84]....
        /*06fc*/ 	.word	0x0000c9b0


	//   ....[85]....
        /*0700*/ 	.word	0x0000c9e0


	//   ....[86]....
        /*0704*/ 	.word	0x0000c9f0


	//   ....[87]....
        /*0708*/ 	.word	0x0000ca10


	//   ....[88]....
        /*070c*/ 	.word	0x0000ca20


	//   ....[89]....
        /*0710*/ 	.word	0x0000ca40


	//   ....[90]....
        /*0714*/ 	.word	0x0000ca50


	//   ....[91]....
        /*0718*/ 	.word	0x0000d2a0


	//   ....[92]....
        /*071c*/ 	.word	0x0000d2e0


	//   ....[93]....
        /*0720*/ 	.word	0x0000d310


	//   ....[94]....
        /*0724*/ 	.word	0x0000d340


	//   ....[95]....
        /*0728*/ 	.word	0x0000dbc0


	//   ....[96]....
        /*072c*/ 	.word	0x0000dc00


	//   ....[97]....
        /*0730*/ 	.word	0x0000dd40


	//   ....[98]....
        /*0734*/ 	.word	0x0000dd60


	//   ....[99]....
        /*0738*/ 	.word	0x0000dea0


	//   ....[100]....
        /*073c*/ 	.word	0x0000dec0


	//   ....[101]....
        /*0740*/ 	.word	0x0000e010


	//   ....[102]....
        /*0744*/ 	.word	0x0000e030


	//   ....[103]....
        /*0748*/ 	.word	0x0000e970


	//   ....[104]....
        /*074c*/ 	.word	0x0000e990


	//   ....[105]....
        /*0750*/ 	.word	0x0000ead0


	//   ....[106]....
        /*0754*/ 	.word	0x0000eaf0


	//   ....[107]....
        /*0758*/ 	.word	0x0000ec30


	//   ....[108]....
        /*075c*/ 	.word	0x0000ec50


	//   ....[109]....
        /*0760*/ 	.word	0x0000eda0


	//   ....[110]....
        /*0764*/ 	.word	0x0000edc0


	//   ....[111]....
        /*0768*/ 	.word	0x0000ef90


	//   ....[112]....
        /*076c*/ 	.word	0x0000f140


	//   ....[113]....
        /*0770*/ 	.word	0x0000f170


	//   ....[114]....
        /*0774*/ 	.word	0x0000f1a0


	//   ....[115]....
        /*0778*/ 	.word	0x0000f1d0


	//   ....[116]....
        /*077c*/ 	.word	0x0000f200


	//   ....[117]....
        /*0780*/ 	.word	0x0000f240


	//   ....[118]....
        /*0784*/ 	.word	0x0000f390


	//   ....[119]....
        /*0788*/ 	.word	0x0000f3c0


	//   ....[120]....
        /*078c*/ 	.word	0x0000f3f0


	//   ....[121]....
        /*0790*/ 	.word	0x0000f420


	//   ....[122]....
        /*0794*/ 	.word	0x0000f450


	//   ....[123]....
        /*0798*/ 	.word	0x0000f490


	//   ....[124]....
        /*079c*/ 	.word	0x0000f510


	//   ....[125]....
        /*07a0*/ 	.word	0x0000f5b0


	//   ....[126]....
        /*07a4*/ 	.word	0x0000f650


	//   ....[127]....
        /*07a8*/ 	.word	0x000110e0


	//   ....[128]....
        /*07ac*/ 	.word	0x00011120


	//   ....[129]....
        /*07b0*/ 	.word	0x00011230


	//   ....[130]....
        /*07b4*/ 	.word	0x00011240


	//   ....[131]....
        /*07b8*/ 	.word	0x000112b0


	//   ....[132]....
        /*07bc*/ 	.word	0x000112c0


	//   ....[133]....
        /*07c0*/ 	.word	0x00011330


	//   ....[134]....
        /*07c4*/ 	.word	0x00011340


	//   ....[135]....
        /*07c8*/ 	.word	0x000113b0


	//   ....[136]....
        /*07cc*/ 	.word	0x000113c0


	//   ....[137]....
        /*07d0*/ 	.word	0x00011430


	//   ....[138]....
        /*07d4*/ 	.word	0x00011440


	//   ....[139]....
        /*07d8*/ 	.word	0x000114b0


	//   ....[140]....
        /*07dc*/ 	.word	0x000114c0


	//   ....[141]....
        /*07e0*/ 	.word	0x000114d0


	//   ....[142]....
        /*07e4*/ 	.word	0x00011550


	//   ....[143]....
        /*07e8*/ 	.word	0x000118e0


	//   ....[144]....
        /*07ec*/ 	.word	0x00011910


	//   ....[145]....
        /*07f0*/ 	.word	0x00011930


	//   ....[146]....
        /*07f4*/ 	.word	0x00011a30


	//   ....[147]....
        /*07f8*/ 	.word	0x00011a40


	//   ....[148]....
        /*07fc*/ 	.word	0x00011ad0


	//   ....[149]....
        /*0800*/ 	.word	0x00011ae0


	//   ....[150]....
        /*0804*/ 	.word	0x00011b70


	//   ....[151]....
        /*0808*/ 	.word	0x00011b80


	//   ....[152]....
        /*080c*/ 	.word	0x00011c00


	//   ....[153]....
        /*0810*/ 	.word	0x00011c10


	//   ....[154]....
        /*0814*/ 	.word	0x00011c90


	//   ....[155]....
        /*0818*/ 	.word	0x00011ca0


	//   ....[156]....
        /*081c*/ 	.word	0x00011d20


	//   ....[157]....
        /*0820*/ 	.word	0x00011d30


	//   ....[158]....
        /*0824*/ 	.word	0x00011d40


	//   ....[159]....
        /*0828*/ 	.word	0x000124e0


	//   ....[160]....
        /*082c*/ 	.word	0x00012510


	//   ....[161]....
        /*0830*/ 	.word	0x00012540


	//   ....[162]....
        /*0834*/ 	.word	0x000125b0


	//   ....[163]....
        /*0838*/ 	.word	0x00012600


	//   ....[164]....
        /*083c*/ 	.word	0x00012650


	//   ....[165]....
        /*0840*/ 	.word	0x00012690


	//   ....[166]....
        /*0844*/ 	.word	0x000126f0


	//   ....[167]....
        /*0848*/ 	.word	0x00012740


	//   ....[168]....
        /*084c*/ 	.word	0x00012790


	//   ....[169]....
        /*0850*/ 	.word	0x000127e0


	//   ....[170]....
        /*0854*/ 	.word	0x00012830


	//   ....[171]....
        /*0858*/ 	.word	0x00012880


	//   ....[172]....
        /*085c*/ 	.word	0x000128d0


	//   ....[173]....
        /*0860*/ 	.word	0x000128f0


	//   ....[174]....
        /*0864*/ 	.word	0x00012930


	//   ....[175]....
        /*0868*/ 	.word	0x00013040


	//   ....[176]....
        /*086c*/ 	.word	0x00013060


	//   ....[177]....
        /*0870*/ 	.word	0x000130c0


	//   ....[178]....
        /*0874*/ 	.word	0x000130d0


	//   ....[179]....
        /*0878*/ 	.word	0x00013120


	//   ....[180]....
        /*087c*/ 	.word	0x00013130


	//   ....[181]....
        /*0880*/ 	.word	0x00013180


	//   ....[182]....
        /*0884*/ 	.word	0x00013190


	//   ....[183]....
        /*0888*/ 	.word	0x000131e0


	//   ....[184]....
        /*088c*/ 	.word	0x000131f0


	//   ....[185]....
        /*0890*/ 	.word	0x00013240


	//   ....[186]....
        /*0894*/ 	.word	0x00013250


	//   ....[187]....
        /*0898*/ 	.word	0x000132a0


	//   ....[188]....
        /*089c*/ 	.word	0x000132b0


	//   ....[189]....
        /*08a0*/ 	.word	0x000132c0


	//   ....[190]....
        /*08a4*/ 	.word	0x00013310


	//   ....[191]....
        /*08a8*/ 	.word	0x00013640


	//   ....[192]....
        /*08ac*/ 	.word	0x00013650


	//   ....[193]....
        /*08b0*/ 	.word	0x000136b0


	//   ....[194]....
        /*08b4*/ 	.word	0x000136c0


	//   ....[195]....
        /*08b8*/ 	.word	0x00013710


	//   ....[196]....
        /*08bc*/ 	.word	0x00013720


	//   ....[197]....
        /*08c0*/ 	.word	0x00013770


	//   ....[198]....
        /*08c4*/ 	.word	0x00013780


	//   ....[199]....
        /*08c8*/ 	.word	0x000137d0


	//   ....[200]....
        /*08cc*/ 	.word	0x000137e0


	//   ....[201]....
        /*08d0*/ 	.word	0x00013830


	//   ....[202]....
        /*08d4*/ 	.word	0x00013840


	//   ....[203]....
        /*08d8*/ 	.word	0x00013890


	//   ....[204]....
        /*08dc*/ 	.word	0x000138a0


	//   ....[205]....
        /*08e0*/ 	.word	0x000138b0


	//   ....[206]....
        /*08e4*/ 	.word	0x00013900


	//   ....[207]....
        /*08e8*/ 	.word	0x00015260


	//   ....[208]....
        /*08ec*/ 	.word	0x00015290


	//   ....[209]....
        /*08f0*/ 	.word	0x000152c0


	//   ....[210]....
        /*08f4*/ 	.word	0x000152f0


	//   ....[211]....
        /*08f8*/ 	.word	0x00015300


	//   ....[212]....
        /*08fc*/ 	.word	0x00015320


	//   ....[213]....
        /*0900*/ 	.word	0x00015340


	//   ....[214]....
        /*0904*/ 	.word	0x00015380


	//   ....[215]....
        /*0908*/ 	.word	0x000154c0


	//   ....[216]....
        /*090c*/ 	.word	0x000154f0


	//   ....[217]....
        /*0910*/ 	.word	0x00015530


	//   ....[218]....
        /*0914*/ 	.word	0x00015560


	//   ....[219]....
        /*0918*/ 	.word	0x00015590


	//   ....[220]....
        /*091c*/ 	.word	0x000155c0


	//   ....[221]....
        /*0920*/ 	.word	0x00015660


	//   ....[222]....
        /*0924*/ 	.word	0x00015700


	//   ....[223]....
        /*0928*/ 	.word	0x000157b0


	//   ....[224]....
        /*092c*/ 	.word	0x00015d70


	//   ....[225]....
        /*0930*/ 	.word	0x000163b0


	//   ....[226]....
        /*0934*/ 	.word	0x000164a0


	//   ....[227]....
        /*0938*/ 	.word	0x00016590


	//   ....[228]....
        /*093c*/ 	.word	0x00016690


	//   ....[229]....
        /*0940*/ 	.word	0x00016740


	//   ....[230]....
        /*0944*/ 	.word	0x000167a0


	//   ....[231]....
        /*0948*/ 	.word	0x00016880


	//   ....[232]....
        /*094c*/ 	.word	0x000168e0


	//   ....[233]....
        /*0950*/ 	.word	0x000169c0


	//   ....[234]....
        /*0954*/ 	.word	0x00016a20


	//   ....[235]....
        /*0958*/ 	.word	0x00016b00


	//   ....[236]....
        /*095c*/ 	.word	0x00016b60


	//   ....[237]....
        /*0960*/ 	.word	0x00016c40


	//   ....[238]....
        /*0964*/ 	.word	0x00016ca0


	//   ....[239]....
        /*0968*/ 	.word	0x00016d80


	//   ....[240]....
        /*096c*/ 	.word	0x00016de0


	//   ....[241]....
        /*0970*/ 	.word	0x00016eb0


	//   ....[242]....
        /*0974*/ 	.word	0x00017050


	//   ....[243]....
        /*0978*/ 	.word	0x000170e0


	//   ....[244]....
        /*097c*/ 	.word	0x00017200


	//   ....[245]....
        /*0980*/ 	.word	0x00017250


	//   ....[246]....
        /*0984*/ 	.word	0x00017370


	//   ....[247]....
        /*0988*/ 	.word	0x000173c0


	//   ....[248]....
        /*098c*/ 	.word	0x000174e0


	//   ....[249]....
        /*0990*/ 	.word	0x00017530


	//   ....[250]....
        /*0994*/ 	.word	0x00017630


	//   ....[251]....
        /*0998*/ 	.word	0x000176d0


	//   ....[252]....
        /*099c*/ 	.word	0x00017730


	//   ....[253]....
        /*09a0*/ 	.word	0x00017820


	//   ....[254]....
        /*09a4*/ 	.word	0x00017880


	//   ....[255]....
        /*09a8*/ 	.word	0x00017970


	//   ....[0]....
        /*09ac*/ 	.word	0x000179d0


	//   ....[1]....
        /*09b0*/ 	.word	0x00017ac0


	//   ....[2]....
        /*09b4*/ 	.word	0x00017b60


	//   ....[3]....
        /*09b8*/ 	.word	0x00017bd0


	//   ....[4]....
        /*09bc*/ 	.word	0x00017c30


	//   ....[5]....
        /*09c0*/ 	.word	0x00017d10


	//   ....[6]....
        /*09c4*/ 	.word	0x00017d90


	//   ....[7]....
        /*09c8*/ 	.word	0x00017e60


	//   ....[8]....
        /*09cc*/ 	.word	0x00017ee0


	//   ....[9]....
        /*09d0*/ 	.word	0x00017fb0


	//   ....[10]....
        /*09d4*/ 	.word	0x00018030


	//   ....[11]....
        /*09d8*/ 	.word	0x00018100


	//   ....[12]....
        /*09dc*/ 	.word	0x00018180


	//   ....[13]....
        /*09e0*/ 	.word	0x00018250


	//   ....[14]....
        /*09e4*/ 	.word	0x000182d0


	//   ....[15]....
        /*09e8*/ 	.word	0x000183a0


	//   ....[16]....
        /*09ec*/ 	.word	0x00018420


	//   ....[17]....
        /*09f0*/ 	.word	0x000184d0


	//   ....[18]....
        /*09f4*/ 	.word	0x00018600


	//   ....[19]....
        /*09f8*/ 	.word	0x000186a0


	//   ....[20]....
        /*09fc*/ 	.word	0x00018700


	//   ....[21]....
        /*0a00*/ 	.word	0x000187c0


	//   ....[22]....
        /*0a04*/ 	.word	0x00018820


	//   ....[23]....
        /*0a08*/ 	.word	0x000188e0


	//   ....[24]....
        /*0a0c*/ 	.word	0x00018940


	//   ....[25]....
        /*0a10*/ 	.word	0x00018a00


	//   ....[26]....
        /*0a14*/ 	.word	0x00018a60


	//   ....[27]....
        /*0a18*/ 	.word	0x00018b20


	//   ....[28]....
        /*0a1c*/ 	.word	0x00018b80


	//   ....[29]....
        /*0a20*/ 	.word	0x00018c40


	//   ....[30]....
        /*0a24*/ 	.word	0x00018ca0


	//   ....[31]....
        /*0a28*/ 	.word	0x00018d60


	//   ....[32]....
        /*0a2c*/ 	.word	0x00018dc0


	//   ....[33]....
        /*0a30*/ 	.word	0x00018e80


	//   ....[34]....
        /*0a34*/ 	.word	0x00018f70


	//   ....[35]....
        /*0a38*/ 	.word	0x00019000


	//   ....[36]....
        /*0a3c*/ 	.word	0x00019060


	//   ....[37]....
        /*0a40*/ 	.word	0x00019120


	//   ....[38]....
        /*0a44*/ 	.word	0x00019180


	//   ....[39]....
        /*0a48*/ 	.word	0x00019240


	//   ....[40]....
        /*0a4c*/ 	.word	0x000192a0


	//   ....[41]....
        /*0a50*/ 	.word	0x00019360


	//   ....[42]....
        /*0a54*/ 	.word	0x000193c0


	//   ....[43]....
        /*0a58*/ 	.word	0x00019480


	//   ....[44]....
        /*0a5c*/ 	.word	0x000194e0


	//   ....[45]....
        /*0a60*/ 	.word	0x000195a0


	//   ....[46]....
        /*0a64*/ 	.word	0x00019600


	//   ....[47]....
        /*0a68*/ 	.word	0x000196c0


	//   ....[48]....
        /*0a6c*/ 	.word	0x00019720


	//   ....[49]....
        /*0a70*/ 	.word	0x000197e0


	//   ....[50]....
        /*0a74*/ 	.word	0x00019a40


	//----- nvinfo : EIATTR_REG_RECONFIG
	.align		4
.L_544:
        /*0a78*/ 	.byte	0x01, 0x54
	.zero		2


	//----- nvinfo : EIATTR_SYSCALL_OFFSETS
	.align		4
        /*0a7c*/ 	.byte	0x04, 0x46
        /*0a7e*/ 	.short	(.L_546 - .L_545)


	//   ....[0]....
.L_545:
        /*0a80*/ 	.word	0x000019e0


	//   ....[1]....
        /*0a84*/ 	.word	0x000106c0


	//   ....[2]....
        /*0a88*/ 	.word	0x00010830


	//   ....[3]....
        /*0a8c*/ 	.word	0x00010980


	//   ....[4]....
        /*0a90*/ 	.word	0x00010ac0


	//   ....[5]....
        /*0a94*/ 	.word	0x00012130


	//----- nvinfo : EIATTR_MBARRIER_INSTR_OFFSETS
	.align		4
.L_546:
        /*0a98*/ 	.byte	0x04, 0x39
        /*0a9a*/ 	.short	(.L_548 - .L_547)


	//   ....[0]....
.L_547:
        /*0a9c*/ 	.word	0x00000180
        /*0aa0*/ 	.word	0x000000ff
        /*0aa4*/ 	.word	0x00038800
        /*0aa8*/ 	.short	0x0100
        /*0aaa*/ 	.byte	0x08
	.zero		1


	//   ....[1]....
        /*0aac*/ 	.word	0x00000190
        /*0ab0*/ 	.word	0x000000ff
        /*0ab4*/ 	.word	0x00038820
        /*0ab8*/ 	.short	0x0100
        /*0aba*/ 	.byte	0x08
	.zero		1


	//   ....[2]....
        /*0abc*/ 	.word	0x00000280
        /*0ac0*/ 	.word	0x000000ff
        /*0ac4*/ 	.word	0x00038830
        /*0ac8*/ 	.short	0x0100
        /*0aca*/ 	.byte	0x08
	.zero		1


	//   ....[3]....
        /*0acc*/ 	.word	0x00000290
        /*0ad0*/ 	.word	0x000000ff
        /*0ad4*/ 	.word	0x00038840
        /*0ad8*/ 	.short	0x0100
        /*0ada*/ 	.byte	0x08
	.zero		1


	//   ....[4]....
        /*0adc*/ 	.word	0x000002a0
        /*0ae0*/ 	.word	0x000000ff
        /*0ae4*/ 	.word	0x00038838
        /*0ae8*/ 	.short	0x0100
        /*0aea*/ 	.byte	0x08
	.zero		1


	//   ....[5]....
        /*0aec*/ 	.word	0x000002b0
        /*0af0*/ 	.word	0x000000ff
        /*0af4*/ 	.word	0x00038848
        /*0af8*/ 	.short	0x0100
        /*0afa*/ 	.byte	0x08
	.zero		1


	//   ....[6]....
        /*0afc*/ 	.word	0x000003e0
        /*0b00*/ 	.word	0x000000ff
        /*0b04*/ 	.word	0x00038850
        /*0b08*/ 	.short	0x0100
        /*0b0a*/ 	.byte	0x08
	.zero		1


	//   ....[7]....
        /*0b0c*/ 	.word	0x000003f0
        /*0b10*/ 	.word	0x000000ff
        /*0b14*/ 	.word	0x00038860
        /*0b18*/ 	.short	0x0100
        /*0b1a*/ 	.byte	0x08
	.zero		1


	//   ....[8]....
        /*0b1c*/ 	.word	0x00000400
        /*0b20*/ 	.word	0x000000ff
        /*0b24*/ 	.word	0x00038858
        /*0b28*/ 	.short	0x0100
        /*0b2a*/ 	.byte	0x08
	.zero		1


	//   ....[9]....
        /*0b2c*/ 	.word	0x00000410
        /*0b30*/ 	.word	0x000000ff
        /*0b34*/ 	.word	0x00038868
        /*0b38*/ 	.short	0x0100
        /*0b3a*/ 	.byte	0x08
	.zero		1


	//   ....[10]....
        /*0b3c*/ 	.word	0x00000500
        /*0b40*/ 	.word	0x000000ff
        /*0b44*/ 	.word	0x00038870
        /*0b48*/ 	.short	0x0100
        /*0b4a*/ 	.byte	0x06
	.zero		1


	//   ....[11]....
        /*0b4c*/ 	.word	0x00000510
        /*0b50*/ 	.word	0x000000ff
        /*0b54*/ 	.word	0x00038880
        /*0b58*/ 	.short	0x0100
        /*0b5a*/ 	.byte	0x06
	.zero		1


	//   ....[12]....
        /*0b5c*/ 	.word	0x00000520
        /*0b60*/ 	.word	0x000000ff
        /*0b64*/ 	.word	0x00038878
        /*0b68*/ 	.short	0x0100
        /*0b6a*/ 	.byte	0x06
	.zero		1


	//   ....[13]....
        /*0b6c*/ 	.word	0x00000530
        /*0b70*/ 	.word	0x000000ff
        /*0b74*/ 	.word	0x00038888
        /*0b78*/ 	.short	0x0100
        /*0b7a*/ 	.byte	0x06
	.zero		1


	//   ....[14]....
        /*0b7c*/ 	.word	0x00000660
        /*0b80*/ 	.word	0x000000ff
        /*0b84*/ 	.word	0x00038890
        /*0b88*/ 	.short	0x0100
        /*0b8a*/ 	.byte	0x08
	.zero		1


	//   ....[15]....
        /*0b8c*/ 	.word	0x00000670
        /*0b90*/ 	.word	0x000000ff
        /*0b94*/ 	.word	0x000388a0
        /*0b98*/ 	.short	0x0100
        /*0b9a*/ 	.byte	0x08
	.zero		1


	//   ....[16]....
        /*0b9c*/ 	.word	0x00000680
        /*0ba0*/ 	.word	0x000000ff
        /*0ba4*/ 	.word	0x00038898
        /*0ba8*/ 	.short	0x0100
        /*0baa*/ 	.byte	0x08
	.zero		1


	//   ....[17]....
        /*0bac*/ 	.word	0x00000690
        /*0bb0*/ 	.word	0x000000ff
        /*0bb4*/ 	.word	0x000388a8
        /*0bb8*/ 	.short	0x0100
        /*0bba*/ 	.byte	0x08
	.zero		1


	//   ....[18]....
        /*0bbc*/ 	.word	0x000007e0
        /*0bc0*/ 	.word	0x000000ff
        /*0bc4*/ 	.word	0x000388b0
        /*0bc8*/ 	.short	0x0100
        /*0bca*/ 	.byte	0x08
	.zero		1


	//   ....[19]....
        /*0bcc*/ 	.word	0x000007f0
        /*0bd0*/ 	.word	0x000000ff
        /*0bd4*/ 	.word	0x000388c0
        /*0bd8*/ 	.short	0x0100
        /*0bda*/ 	.byte	0x08
	.zero		1


	//   ....[20]....
        /*0bdc*/ 	.word	0x00000800
        /*0be0*/ 	.word	0x000000ff
        /*0be4*/ 	.word	0x000388b8
        /*0be8*/ 	.short	0x0100
        /*0bea*/ 	.byte	0x08
	.zero		1


	//   ....[21]....
        /*0bec*/ 	.word	0x00000810
        /*0bf0*/ 	.word	0x000000ff
        /*0bf4*/ 	.word	0x000388c8
        /*0bf8*/ 	.short	0x0100
        /*0bfa*/ 	.byte	0x08
	.zero		1


	//   ....[22]....
        /*0bfc*/ 	.word	0x00001d00
        /*0c00*/ 	.word	0x000000ff
        /*0c04*/ 	.word	0x00038800
        /*0c08*/ 	.short	0x010a
        /*0c0a*/ 	.byte	0x32
	.zero		1


	//   ....[23]....
        /*0c0c*/ 	.word	0x00001df0
        /*0c10*/ 	.word	0x000000ff
        /*0c14*/ 	.word	0x00038830
        /*0c18*/ 	.short	0x010a
        /*0c1a*/ 	.byte	0x37
	.zero		1


	//   ....[24]....
        /*0c1c*/ 	.word	0x00001e30
        /*0c20*/ 	.word	0x000000ff
        /*0c24*/ 	.word	0x00038830
        /*0c28*/ 	.short	0x010a
        /*0c2a*/ 	.byte	0x37
	.zero		1


	//   ....[25]....
        /*0c2c*/ 	.word	0x00002a50
        /*0c30*/ 	.word	0x000000ff
        /*0c34*/ 	.word	0x00000000
        /*0c38*/ 	.short	0x0101
        /*0c3a*/ 	.byte	0x06
	.zero		1


	//   ....[26]....
        /*0c3c*/ 	.word	0x000046c0
        /*0c40*/ 	.word	0x000000ff
        /*0c44*/ 	.word	0x00038850
        /*0c48*/ 	.short	0x010a
        /*0c4a*/ 	.byte	0x37
	.zero		1


	//   ....[27]....
        /*0c4c*/ 	.word	0x00004700
        /*0c50*/ 	.word	0x000000ff
        /*0c54*/ 	.word	0x00038850
        /*0c58*/ 	.short	0x010a
        /*0c5a*/ 	.byte	0x37
	.zero		1


	//   ....[28]....
        /*0c5c*/ 	.word	0x000049a0
        /*0c60*/ 	.word	0x000000ff
        /*0c64*/ 	.word	0x00000000
        /*0c68*/ 	.short	0x0101
        /*0c6a*/ 	.byte	0x37
	.zero		1


	//   ....[29]....
        /*0c6c*/ 	.word	0x00004b60
        /*0c70*/ 	.word	0x000000ff
        /*0c74*/ 	.word	0x00038830
        /*0c78*/ 	.short	0x010a
        /*0c7a*/ 	.byte	0x36
	.zero		1


	//   ....[30]....
        /*0c7c*/ 	.word	0x00004bb0
        /*0c80*/ 	.word	0x000000ff
        /*0c84*/ 	.word	0x00038830
        /*0c88*/ 	.short	0x010a
        /*0c8a*/ 	.byte	0x36
	.zero		1


	//   ....[31]....
        /*0c8c*/ 	.word	0x00005540
        /*0c90*/ 	.word	0x000000ff
        /*0c94*/ 	.word	0x00000000
        /*0c98*/ 	.short	0x0101
        /*0c9a*/ 	.byte	0x06
	.zero		1


	//   ....[32]....
        /*0c9c*/ 	.word	0x00007bc0
        /*0ca0*/ 	.word	0x000000ff
        /*0ca4*/ 	.word	0x00038850
        /*0ca8*/ 	.short	0x010a
        /*0caa*/ 	.byte	0x36
	.zero		1


	//   ....[33]....
        /*0cac*/ 	.word	0x00007c20
        /*0cb0*/ 	.word	0x000000ff
        /*0cb4*/ 	.word	0x00038850
        /*0cb8*/ 	.short	0x010a
        /*0cba*/ 	.byte	0x36
	.zero		1


	//   ....[34]....
        /*0cbc*/ 	.word	0x00007e60
        /*0cc0*/ 	.word	0x000000ff
        /*0cc4*/ 	.word	0x00000000
        /*0cc8*/ 	.short	0x0101
        /*0cca*/ 	.byte	0x36
	.zero		1


	//   ....[35]....
        /*0ccc*/ 	.word	0x00007fa0
        /*0cd0*/ 	.word	0x000000ff
        /*0cd4*/ 	.word	0x00038830
        /*0cd8*/ 	.short	0x010a
        /*0cda*/ 	.byte	0x30
	.zero		1


	//   ....[36]....
        /*0cdc*/ 	.word	0x00007fe0
        /*0ce0*/ 	.word	0x000000ff
        /*0ce4*/ 	.word	0x00038830
        /*0ce8*/ 	.short	0x010a
        /*0cea*/ 	.byte	0x30
	.zero		1


	//   ....[37]....
        /*0cec*/ 	.word	0x000087a0
        /*0cf0*/ 	.word	0x000000ff
        /*0cf4*/ 	.word	0x00000000
        /*0cf8*/ 	.short	0x0101
        /*0cfa*/ 	.byte	0x06
	.zero		1


	//   ....[38]....
        /*0cfc*/ 	.word	0x0000a660
        /*0d00*/ 	.word	0x000000ff
        /*0d04*/ 	.word	0x00038850
        /*0d08*/ 	.short	0x010a
        /*0d0a*/ 	.byte	0x30
	.zero		1


	//   ....[39]....
        /*0d0c*/ 	.word	0x0000a6b0
        /*0d10*/ 	.word	0x000000ff
        /*0d14*/ 	.word	0x00038850
        /*0d18*/ 	.short	0x010a
        /*0d1a*/ 	.byte	0x30
	.zero		1


	//   ....[40]....
        /*0d1c*/ 	.word	0x0000a8e0
        /*0d20*/ 	.word	0x000000ff
        /*0d24*/ 	.word	0x00000000
        /*0d28*/ 	.short	0x0101
        /*0d2a*/ 	.byte	0x30
	.zero		1


	//   ....[41]....
        /*0d2c*/ 	.word	0x0000dbf0
        /*0d30*/ 	.word	0x000000ff
        /*0d34*/ 	.word	0x00000000
        /*0d38*/ 	.short	0x0101
        /*0d3a*/ 	.byte	0x07
	.zero		1


	//   ....[42]....
        /*0d3c*/ 	.word	0x00010ed0
        /*0d40*/ 	.word	0x00000006
        /*0d44*/ 	.word	0x00038880
        /*0d48*/ 	.short	0x010a
        /*0d4a*/ 	.byte	0x3f
	.zero		1


	//   ....[43]....
        /*0d4c*/ 	.word	0x00011640
        /*0d50*/ 	.word	0x00000006
        /*0d54*/ 	.word	0x00038870
        /*0d58*/ 	.short	0x0107
        /*0d5a*/ 	.byte	0x3f
	.zero		1


	//   ....[44]....
        /*0d5c*/ 	.word	0x00011700
        /*0d60*/ 	.word	0x00000006
        /*0d64*/ 	.word	0x00038870
        /*0d68*/ 	.short	0x0101
        /*0d6a*/ 	.byte	0x3f
	.zero		1


	//   ....[45]....
        /*0d6c*/ 	.word	0x00011750
        /*0d70*/ 	.word	0x00000006
        /*0d74*/ 	.word	0x00038840
        /*0d78*/ 	.short	0x010a
        /*0d7a*/ 	.byte	0x3f
	.zero		1


	//   ....[46]....
        /*0d7c*/ 	.word	0x00011e60
        /*0d80*/ 	.word	0x00000006
        /*0d84*/ 	.word	0x00038830
        /*0d88*/ 	.short	0x0107
        /*0d8a*/ 	.byte	0x3f
	.zero		1


	//   ....[47]....
        /*0d8c*/ 	.word	0x00011f20
        /*0d90*/ 	.word	0x00000006
        /*0d94*/ 	.word	0x00038830
        /*0d98*/ 	.short	0x0101
        /*0d9a*/ 	.byte	0x3f
	.zero		1


	//   ....[48]....
        /*0d9c*/ 	.word	0x00012a20
        /*0da0*/ 	.word	0x00000017
        /*0da4*/ 	.word	0x00038800
        /*0da8*/ 	.short	0x0107
        /*0daa*/ 	.byte	0x3f
	.zero		1


	//   ....[49]....
        /*0dac*/ 	.word	0x00012b20
        /*0db0*/ 	.word	0x00000017
        /*0db4*/ 	.word	0x00038800
        /*0db8*/ 	.short	0x0101
        /*0dba*/ 	.byte	0x3f
	.zero		1


	//   ....[50]....
        /*0dbc*/ 	.word	0x00012b40
        /*0dc0*/ 	.word	0x00000017
        /*0dc4*/ 	.word	0x00038820
        /*0dc8*/ 	.short	0x010a
        /*0dca*/ 	.byte	0x3f
	.zero		1


	//   ....[51]....
        /*0dcc*/ 	.word	0x00012e90
        /*0dd0*/ 	.word	0x00000000
        /*0dd4*/ 	.word	0x00038880
        /*0dd8*/ 	.short	0x010a
        /*0dda*/ 	.byte	0x3f
	.zero		1


	//   ....[52]....
        /*0ddc*/ 	.word	0x000133a0
        /*0de0*/ 	.word	0x00000000
        /*0de4*/ 	.word	0x00038870
        /*0de8*/ 	.short	0x0107
        /*0dea*/ 	.byte	0x3f
	.zero		1


	//   ....[53]....
        /*0dec*/ 	.word	0x00013460
        /*0df0*/ 	.word	0x00000000
        /*0df4*/ 	.word	0x00038870
        /*0df8*/ 	.short	0x0101
        /*0dfa*/ 	.byte	0x3f
	.zero		1


	//   ....[54]....
        /*0dfc*/ 	.word	0x00013490
        /*0e00*/ 	.word	0x00000000
        /*0e04*/ 	.word	0x00038840
        /*0e08*/ 	.short	0x010a
        /*0e0a*/ 	.byte	0x3f
	.zero		1


	//   ....[55]....
        /*0e0c*/ 	.word	0x00013990
        /*0e10*/ 	.word	0x00000000
        /*0e14*/ 	.word	0x00038830
        /*0e18*/ 	.short	0x0107
        /*0e1a*/ 	.byte	0x3f
	.zero		1


	//   ....[56]....
        /*0e1c*/ 	.word	0x00013a50
        /*0e20*/ 	.word	0x00000000
        /*0e24*/ 	.word	0x00038830
        /*0e28*/ 	.short	0x0101
        /*0e2a*/ 	.byte	0x3f
	.zero		1


	//   ....[57]....
        /*0e2c*/ 	.word	0x00013ae0
        /*0e30*/ 	.word	0x00000000
        /*0e34*/ 	.word	0x00038870
        /*0e38*/ 	.short	0x010a
        /*0e3a*/ 	.byte	0x3f
	.zero		1


	//   ....[58]....
        /*0e3c*/ 	.word	0x00013b70
        /*0e40*/ 	.word	0x00000000
        /*0e44*/ 	.word	0x00038860
        /*0e48*/ 	.short	0x010a
        /*0e4a*/ 	.byte	0x3f
	.zero		1


	//   ....[59]....
        /*0e4c*/ 	.word	0x00014440
        /*0e50*/ 	.word	0x00000000
        /*0e54*/ 	.word	0x00038850
        /*0e58*/ 	.short	0x0101
        /*0e5a*/ 	.byte	0x3f
	.zero		1


	//   ....[60]....
        /*0e5c*/ 	.word	0x000144c0
        /*0e60*/ 	.word	0x00000000
        /*0e64*/ 	.word	0x00000000
        /*0e68*/ 	.short	0x0101
        /*0e6a*/ 	.byte	0x3f
	.zero		1


	//   ....[61]....
        /*0e6c*/ 	.word	0x00014680
        /*0e70*/ 	.word	0x00000002
        /*0e74*/ 	.word	0x00038870
        /*0e78*/ 	.short	0x010a
        /*0e7a*/ 	.byte	0x3f
	.zero		1


	//   ....[62]....
        /*0e7c*/ 	.word	0x00014700
        /*0e80*/ 	.word	0x00000002
        /*0e84*/ 	.word	0x00038860
        /*0e88*/ 	.short	0x010a
        /*0e8a*/ 	.byte	0x3f
	.zero		1


	//   ....[63]....
        /*0e8c*/ 	.word	0x00014fe0
        /*0e90*/ 	.word	0x00000002
        /*0e94*/ 	.word	0x00038850
        /*0e98*/ 	.short	0x0101
        /*0e9a*/ 	.byte	0x3f
	.zero		1


	//   ....[64]....
        /*0e9c*/ 	.word	0x00015060
        /*0ea0*/ 	.word	0x00000002
        /*0ea4*/ 	.word	0x00000000
        /*0ea8*/ 	.short	0x0101
        /*0eaa*/ 	.byte	0x3f
	.zero		1


	//   ....[65]....
        /*0eac*/ 	.word	0x00015cf0
        /*0eb0*/ 	.word	0x00000005
        /*0eb4*/ 	.word	0x00038820
        /*0eb8*/ 	.short	0x010a
        /*0eba*/ 	.byte	0x3f
	.zero		1


	//   ....[66]....
        /*0ebc*/ 	.word	0x00015e70
        /*0ec0*/ 	.word	0x00000003
        /*0ec4*/ 	.word	0x00038840
        /*0ec8*/ 	.short	0x010a
        /*0eca*/ 	.byte	0x3f
	.zero		1


	//   ....[67]....
        /*0ecc*/ 	.word	0x00015f10
        /*0ed0*/ 	.word	0x00000019
        /*0ed4*/ 	.word	0x00038840
        /*0ed8*/ 	.short	0x010a
        /*0eda*/ 	.byte	0x3f
	.zero		1


	//   ....[68]....
        /*0edc*/ 	.word	0x00015f50
        /*0ee0*/ 	.word	0x00000003
        /*0ee4*/ 	.word	0x00038860
        /*0ee8*/ 	.short	0x010a
        /*0eea*/ 	.byte	0x3f
	.zero		1


	//   ....[69]....
        /*0eec*/ 	.word	0x00015f90
        /*0ef0*/ 	.word	0x00000019
        /*0ef4*/ 	.word	0x00038860
        /*0ef8*/ 	.short	0x010a
        /*0efa*/ 	.byte	0x3f
	.zero		1


	//   ....[70]....
        /*0efc*/ 	.word	0x00015fd0
        /*0f00*/ 	.word	0x00000003
        /*0f04*/ 	.word	0x00038880
        /*0f08*/ 	.short	0x010a
        /*0f0a*/ 	.byte	0x3f
	.zero		1


	//   ....[71]....
        /*0f0c*/ 	.word	0x00016010
        /*0f10*/ 	.word	0x00000019
        /*0f14*/ 	.word	0x00038880
        /*0f18*/ 	.short	0x010a
        /*0f1a*/ 	.byte	0x3f
	.zero		1


	//   ....[72]....
        /*0f1c*/ 	.word	0x00016080
        /*0f20*/ 	.word	0x00000003
        /*0f24*/ 	.word	0x00038800
        /*0f28*/ 	.short	0x010a
        /*0f2a*/ 	.byte	0x3f
	.zero		1


	//   ....[73]....
        /*0f2c*/ 	.word	0x000160e0
        /*0f30*/ 	.word	0x00000003
        /*0f34*/ 	.word	0x00038830
        /*0f38*/ 	.short	0x010a
        /*0f3a*/ 	.byte	0x3f
	.zero		1


	//   ....[74]....
        /*0f3c*/ 	.word	0x00016140
        /*0f40*/ 	.word	0x00000007
        /*0f44*/ 	.word	0x00038850
        /*0f48*/ 	.short	0x010a
        /*0f4a*/ 	.byte	0x3f
	.zero		1


	//   ....[75]....
        /*0f4c*/ 	.word	0x000161b0
        /*0f50*/ 	.word	0x00000004
        /*0f54*/ 	.word	0x00038830
        /*0f58*/ 	.short	0x010a
        /*0f5a*/ 	.byte	0x3f
	.zero		1


	//   ....[76]....
        /*0f5c*/ 	.word	0x00016220
        /*0f60*/ 	.word	0x00000006
        /*0f64*/ 	.word	0x00038850
        /*0f68*/ 	.short	0x010a
        /*0f6a*/ 	.byte	0x3f
	.zero		1


	//   ....[77]....
        /*0f6c*/ 	.word	0x00016280
        /*0f70*/ 	.word	0x00000004
        /*0f74*/ 	.word	0x00038830
        /*0f78*/ 	.short	0x010a
        /*0f7a*/ 	.byte	0x3f
	.zero		1


	//   ....[78]....
        /*0f7c*/ 	.word	0x000162e0
        /*0f80*/ 	.word	0x00000008
        /*0f84*/ 	.word	0x00038850
        /*0f88*/ 	.short	0x010a
        /*0f8a*/ 	.byte	0x3f
	.zero		1


	//   ....[79]....
        /*0f8c*/ 	.word	0x000163f0
        /*0f90*/ 	.word	0x00000006
        /*0f94*/ 	.word	0x00038880
        /*0f98*/ 	.short	0x010a
        /*0f9a*/ 	.byte	0x3f
	.zero		1


	//   ....[80]....
        /*0f9c*/ 	.word	0x00016fa0
        /*0fa0*/ 	.word	0x00000006
        /*0fa4*/ 	.word	0x00038840
        /*0fa8*/ 	.short	0x010a
        /*0faa*/ 	.byte	0x3f
	.zero		1


	//   ....[81]....
        /*0fac*/ 	.word	0x00018500
        /*0fb0*/ 	.word	0x00000017
        /*0fb4*/ 	.word	0x00038820
        /*0fb8*/ 	.short	0x010a
        /*0fba*/ 	.byte	0x3f
	.zero		1


	//   ....[82]....
        /*0fbc*/ 	.word	0x00018550
        /*0fc0*/ 	.word	0x00000000
        /*0fc4*/ 	.word	0x00038880
        /*0fc8*/ 	.short	0x010a
        /*0fca*/ 	.byte	0x3f
	.zero		1


	//   ....[83]....
        /*0fcc*/ 	.word	0x00018ec0
        /*0fd0*/ 	.word	0x00000000
        /*0fd4*/ 	.word	0x00038840
        /*0fd8*/ 	.short	0x010a
        /*0fda*/ 	.byte	0x3f
	.zero		1


	//   ....[84]....
        /*0fdc*/ 	.word	0x00019820
        /*0fe0*/ 	.word	0x00000000
        /*0fe4*/ 	.word	0x00038870
        /*0fe8*/ 	.short	0x010a
        /*0fea*/ 	.byte	0x3f
	.zero		1


	//   ....[85]....
        /*0fec*/ 	.word	0x00019870
        /*0ff0*/ 	.word	0x00000000
        /*0ff4*/ 	.word	0x00038860
        /*0ff8*/ 	.short	0x010a
        /*0ffa*/ 	.byte	0x3f
	.zero		1


	//   ....[86]....
        /*0ffc*/ 	.word	0x000198c0
        /*1000*/ 	.word	0x00000002
        /*1004*/ 	.word	0x00038870
        /*1008*/ 	.short	0x010a
        /*100a*/ 	.byte	0x3f
	.zero		1


	//   ....[87]....
        /*100c*/ 	.word	0x00019910
        /*1010*/ 	.word	0x00000002
        /*1014*/ 	.word	0x00038860
        /*1018*/ 	.short	0x010a
        /*101a*/ 	.byte	0x3f
	.zero		1


	//   ....[88]....
        /*101c*/ 	.word	0x00019960
        /*1020*/ 	.word	0x00000005
        /*1024*/ 	.word	0x00038820
        /*1028*/ 	.short	0x010a
        /*102a*/ 	.byte	0x3f
	.zero		1


	//   ....[89]....
        /*102c*/ 	.word	0x00019b00
        /*1030*/ 	.word	0x00000003
        /*1034*/ 	.word	0x00038840
        /*1038*/ 	.short	0x010a
        /*103a*/ 	.byte	0x3f
	.zero		1


	//   ....[90]....
        /*103c*/ 	.word	0x00019b50
        /*1040*/ 	.word	0x00000019
        /*1044*/ 	.word	0x00038840
        /*1048*/ 	.short	0x010a
        /*104a*/ 	.byte	0x3f
	.zero		1


	//   ....[91]....
        /*104c*/ 	.word	0x00019ba0
        /*1050*/ 	.word	0x00000003
        /*1054*/ 	.word	0x00038860
        /*1058*/ 	.short	0x010a
        /*105a*/ 	.byte	0x3f
	.zero		1


	//   ....[92]....
        /*105c*/ 	.word	0x00019bf0
        /*1060*/ 	.word	0x00000019
        /*1064*/ 	.word	0x00038860
        /*1068*/ 	.short	0x010a
        /*106a*/ 	.byte	0x3f
	.zero		1


	//   ....[93]....
        /*106c*/ 	.word	0x00019c40
        /*1070*/ 	.word	0x00000003
        /*1074*/ 	.word	0x00038880
        /*1078*/ 	.short	0x010a
        /*107a*/ 	.byte	0x3f
	.zero		1


	//----- nvinfo : EIATTR_NUM_MBARRIERS
	.align		4
.L_548:
        /*107c*/ 	.byte	0x03, 0x38
        /*107e*/ 	.short	0x0016


	//----- nvinfo : EIATTR_EXIT_INSTR_OFFSETS
	.align		4
        /*1080*/ 	.byte	0x04, 0x1c
        /*1082*/ 	.short	(.L_550 - .L_549)


	//   ....[0]....
.L_549:
        /*1084*/ 	.word	0x000009c0


	//   ....[1]....
        /*1088*/ 	.word	0x0000ef40


	//   ....[2]....
        /*108c*/ 	.word	0x00016060


	//----- nvinfo : EIATTR_MAX_THREADS
	.align		4
.L_550:
        /*1090*/ 	.byte	0x04, 0x05
        /*1092*/ 	.short	(.L_552 - .L_551)
.L_551:
        /*1094*/ 	.word	0x00000180
        /*1098*/ 	.word	0x00000001
        /*109c*/ 	.word	0x00000001


	//----- nvinfo : EIATTR_CRS_STACK_SIZE
	.align		4
.L_552:
        /*10a0*/ 	.byte	0x04, 0x1e
        /*10a2*/ 	.short	(.L_554 - .L_553)
.L_553:
        /*10a4*/ 	.word	0x00000000


	//----- nvinfo : EIATTR_CBANK_PARAM_SIZE
	.align		4
.L_554:
        /*10a8*/ 	.byte	0x03, 0x19
        /*10aa*/ 	.short	0x0af0


	//----- nvinfo : EIATTR_PARAM_CBANK
	.align		4
        /*10ac*/ 	.byte	0x04, 0x0a
        /*10ae*/ 	.short	(.L_556 - .L_555)
	.align		4
.L_555:
        /*10b0*/ 	.word	index@(.nv.constant0._ZN7cutlass13device_kernelIN5flash11enable_sm90INS1_16FlashAttnFwdSm90INS1_25CollectiveMainloopFwdSm90ILi2EN4cute5tupleIJNS5_1CILi1EEES8_S8_EEENS6_IJNS7_ILi128EEESA_NS7_ILi256EEEEEELi256ENS_12float_e4m3_tEfNS_4arch4Sm90ELb1ELb0ELb1ELb1ELb1ELb0ELb0ELb1ELb0ELb1ELb0ELb0EEENS1_21CollectiveEpilogueFwdINS6_IJSA_SB_SA_EEES9_NS_10bfloat16_tESF_Li256ELb1ELb1ELb0ELb1EEENS1_36VarlenDynamicPersistentTileSchedulerILi128ELi128ELi256ELi128ELb0ELb1ELb1ELb1ELb1ELb1EEEEEEEEEvNT_6ParamsE)
        /*10b4*/ 	.short	0x0210
        /*10b6*/ 	.short	0x0af0


	//----- nvinfo : EIATTR_SW_WAR
	.align		4
.L_556:
        /*10b8*/ 	.byte	0x04, 0x36
        /*10ba*/ 	.short	(.L_558 - .L_557)
.L_557:
        /*10bc*/ 	.word	0x00000008
.L_558:


//--------------------- .nv.info._ZN7cutlass13device_kernelIN5flash11enable_sm90INS1_16FlashAttnFwdSm90INS1_25CollectiveMainloopFwdSm90ILi2EN4cute5tupleIJNS5_1CILi1EEES8_S8_EEENS6_IJNS7_ILi128EEESA_NS7_ILi256EEEEEELi256ENS_12float_e4m3_tEfNS_4arch4Sm90ELb1ELb0ELb1ELb1ELb1ELb1ELb0ELb1ELb0ELb1ELb0ELb0EEENS1_21CollectiveEpilogueFwdINS6_IJSA_SB_SA_EEES9_NS_10bfloat16_tESF_Li256ELb1ELb1ELb0ELb1EEENS1_36VarlenDynamicPersistentTileSchedulerILi128ELi128ELi256ELi128ELb0ELb1ELb1ELb1ELb1ELb1EEEEEEEEEvNT_6ParamsE --------------------------
	.section	.nv.info._ZN7cutlass13device_kernelIN5flash11enable_sm90INS1_16FlashAttnFwdSm90INS1_25CollectiveMainloopFwdSm90ILi2EN4cute5tupleIJNS5_1CILi1EEES8_S8_EEENS6_IJNS7_ILi128EEESA_NS7_ILi256EEEEEELi256ENS_12float_e4m3_tEfNS_4arch4Sm90ELb1ELb0ELb1ELb1ELb1ELb1ELb0ELb1ELb0ELb1ELb0ELb0EEENS1_21CollectiveEpilogueFwdINS6_IJSA_SB_SA_EEES9_NS_10bfloat16_tESF_Li256ELb1ELb1ELb0ELb1EEENS1_36VarlenDynamicPersistentTileSchedulerILi128ELi128ELi256ELi128ELb0ELb1ELb1ELb1ELb1ELb1EEEEEEEEEvNT_6ParamsE,"",@"SHT_CUDA_INFO"
	.sectionflags	@""
	.align	4


	//----- nvinfo : EIATTR_CUDA_API_VERSION
	.align		4
        /*0000*/ 	.byte	0x04, 0x37
        /*0002*/ 	.short	(.L_560 - .L_559)
.L_559:
        /*0004*/ 	.word	0x00000082


	//----- nvinfo : EIATTR_KPARAM_INFO
	.align		4
.L_560:
        /*0008*/ 	.byte	0x04, 0x17
        /*000a*/ 	.short	(.L_562 - .L_561)
.L_561:
        /*000c*/ 	.word	0x00000000
        /*0010*/ 	.short	0x0000
        /*0012*/ 	.short	0x0070
        /*0014*/ 	.byte	0x00, 0xf0, 0x01, 0x2a


	//----- nvinfo : EIATTR_SPARSE_MMA_MASK
	.align		4
.L_562:
        /*0018*/ 	.byte	0x03, 0x50
        /*001a*/ 	.short	0x0000


	//----- nvinfo : EIATTR_MAXREG_COUNT
	.align		4
        /*001c*/ 	.byte	0x03, 0x1b
        /*001e*/ 	.short	0x00a8


	//----- nvinfo : EIATTR_NUM_BARRIERS
	.align		4
        /*0020*/ 	.byte	0x02, 0x4c
        /*0022*/ 	.byte	0x10
	.zero		1


	//----- nvinfo : EIATTR_EXTERNS
	.align		4
        /*0024*/ 	.byte	0x04, 0x0f
        /*0026*/ 	.short	(.L_564 - .L_563)


	//   ....[0]....
	.align		4
.L_563:
        /*0028*/ 	.word	index@(__assertfail)


	//----- nvinfo : EIATTR_ANNOTATIONS
	.align		4
.L_564:
        /*002c*/ 	.byte	0x04, 0x55
        /*002e*/ 	.short	(.L_566 - .L_565)


	//   ....[0]....
.L_565:
        /* <DEDUP_REMOVED lines=77> */


	//----- nvinfo : EIATTR_MERCURY_ISA_VERSION
	.align		4
.L_566:
        /*04e8*/ 	.byte	0x03, 0x5f
        /*04ea*/ 	.short	0x0101


	//----- nvinfo : EIATTR_UNUSED_LOAD_BYTE_OFFSET
	.align		4
        /*04ec*/ 	.byte	0x04, 0x44
        /*04ee*/ 	.short	(.L_568 - .L_567)


	//   ....[0]....
.L_567:
        /*04f0*/ 	.word	0x00000ab0
        /*04f4*/ 	.word	0x0000fff0


	//   ....[1]....
        /*04f8*/ 	.word	0x000205c0
        /*04fc*/ 	.word	0x0000fff0


	//----- nvinfo : EIATTR_INT_WARP_WIDE_INSTR_OFFSETS
	.align		4
.L_568:
        /*0500*/ 	.byte	0x04, 0x31
        /*0502*/ 	.short	(.L_570 - .L_569)


	//   ....[0]....
.L_569:
        /*0504*/ 	.word	0x00000130


	//   ....[1]....
        /*0508*/ 	.word	0x00000170


	//   ....[2]....
        /*050c*/ 	.word	0x000001e0


	//   ....[3]....
        /*0510*/ 	.word	0x00026990


	//   ....[4]....
        /*0514*/ 	.word	0x00026a20


	//   ....[5]....
        /*0518*/ 	.word	0x0002ac70


	//   ....[6]....
        /*051c*/ 	.word	0x0002ad00


	//----- nvinfo : EIATTR_COOP_GROUP_MASK_REGIDS
	.align		4
.L_570:
        /*0520*/ 	.byte	0x04, 0x29
        /*0522*/ 	.short	(.L_572 - .L_571)


	//   ....[0]....
.L_571:
        /*0524*/ 	.word	0xffffffff


	//   ....[1]....
        /*0528*/ 	.word	0xffffffff


	//   ....[2]....
        /*052c*/ 	.word	0xffffffff


	//   ....[3]....
        /*0530*/ 	.word	0xffffffff


	//   ....[4]....
        /*0534*/ 	.word	0xffffffff


	//   ....[5]....
        /*0538*/ 	.word	0xffffffff


	//   ....[6]....
        /*053c*/ 	.word	0xffffffff


	//   ....[7]....
        /*0540*/ 	.word	0xffffffff


	//   ....[8]....
        /*0544*/ 	.word	0xffffffff


	//   ....[9]....
        /*0548*/ 	.word	0xffffffff


	//   ....[10]....
        /*054c*/ 	.word	0xffffffff


	//   ....[11]....
        /*0550*/ 	.word	0xffffffff


	//   ....[12]....
        /*0554*/ 	.word	0xffffffff


	//   ....[13]....
        /*0558*/ 	.word	0xffffffff


	//   ....[14]....
        /*055c*/ 	.word	0xffffffff


	//   ....[15]....
        /*0560*/ 	.word	0xffffffff


	//   ....[16]....
        /*0564*/ 	.word	0xffffffff


	//   ....[17]....
        /*0568*/ 	.word	0xffffffff


	//   ....[18]....
        /*056c*/ 	.word	0xffffffff


	//   ....[19]....
        /*0570*/ 	.word	0xffffffff


	//   ....[20]....
        /*0574*/ 	.word	0xffffffff


	//   ....[21]....
        /*0578*/ 	.word	0xffffffff


	//   ....[22]....
        /*057c*/ 	.word	0xffffffff


	//   ....[23]....
        /*0580*/ 	.word	0xffffffff


	//   ....[24]....
        /*0584*/ 	.word	0xffffffff


	//   ....[25]....
        /*0588*/ 	.word	0xffffffff


	//   ....[26]....
        /*058c*/ 	.word	0xffffffff


	//   ....[27]....
        /*0590*/ 	.word	0xffffffff


	//   ....[28]....
        /*0594*/ 	.word	0xffffffff


	//   ....[29]....
        /*0598*/ 	.word	0xffffffff


	//   ....[30]....
        /*059c*/ 	.word	0xffffffff


	//   ....[31]....
        /*05a0*/ 	.word	0xffffffff


	//   ....[32]....
        /*05a4*/ 	.word	0xffffffff


	//   ....[33]....
        /*05a8*/ 	.word	0xffffffff


	//   ....[34]....
        /*05ac*/ 	.word	0xffffffff


	//   ....[35]....
        /*05b0*/ 	.word	0xffffffff


	//   ....[36]....
        /*05b4*/ 	.word	0xffffffff


	//   ....[37]....
        /*05b8*/ 	.word	0xffffffff


	//   ....[38]....
        /*05bc*/ 	.word	0xffffffff


	//   ....[39]....
        /*05c0*/ 	.word	0xffffffff


	//   ....[40]....
        /*05c4*/ 	.word	0xffffffff


	//   ....[41]....
        /*05c8*/ 	.word	0xffffffff


	//   ....[42]....
        /*05cc*/ 	.word	0xffffffff


	//   ....[43]....
        /*05d0*/ 	.word	0xffffffff


	//   ....[44]....
        /*05d4*/ 	.word	0xffffffff


	//   ....[45]....
        /*05d8*/ 	.word	0xffffffff


	//   ....[46]....
        /*05dc*/ 	.word	0xffffffff


	//   ....[47]....
        /*05e0*/ 	.word	0xffffffff


	//   ....[48]....
        /*05e4*/ 	.word	0xffffffff


	//   ....[49]....
        /*05e8*/ 	.word	0xffffffff


	//   ....[50]....
        /*05ec*/ 	.word	0xffffffff


	//   ....[51]....
        /*05f0*/ 	.word	0xffffffff


	//   ....[52]....
        /*05f4*/ 	.word	0xffffffff


	//   ....[53]....
        /*05f8*/ 	.word	0xffffffff


	//   ....[54]....
        /*05fc*/ 	.word	0xffffffff


	//   ....[55]....
        /*0600*/ 	.word	0xffffffff


	//   ....[56]....
        /*0604*/ 	.word	0xffffffff


	//   ....[57]....
        /*0608*/ 	.word	0xffffffff


	//   ....[58]....
        /*060c*/ 	.word	0xffffffff


	//   ....[59]....
        /*0610*/ 	.word	0xffffffff


	//   ....[60]....
        /*0614*/ 	.word	0xffffffff


	//   ....[61]....
        /*0618*/ 	.word	0xffffffff


	//   ....[62]....
        /*061c*/ 	.word	0xffffffff


	//   ....[63]....
        /*0620*/ 	.word	0xffffffff


	//   ....[64]....
        /*0624*/ 	.word	0xffffffff


	//   ....[65]....
        /*0628*/ 	.word	0xffffffff


	//   ....[66]....
        /*062c*/ 	.word	0xffffffff


	//   ....[67]....
        /*0630*/ 	.word	0xffffffff


	//   ....[68]....
        /*0634*/ 	.word	0xffffffff


	//   ....[69]....
        /*0638*/ 	.word	0xffffffff


	//   ....[70]....
        /*063c*/ 	.word	0xffffffff


	//   ....[71]....
        /*0640*/ 	.word	0xffffffff


	//   ....[72]....
        /*0644*/ 	.word	0xffffffff


	//   ....[73]....
        /*0648*/ 	.word	0xffffffff


	//   ....[74]....
        /*064c*/ 	.word	0xffffffff


	//   ....[75]....
        /*0650*/ 	.word	0xffffffff


	//   ....[76]....
        /*0654*/ 	.word	0xffffffff


	//   ....[77]....
        /*0658*/ 	.word	0xffffffff


	//   ....[78]....
        /*065c*/ 	.word	0xffffffff


	//   ....[79]....
        /*0660*/ 	.word	0xffffffff


	//   ....[80]....
        /*0664*/ 	.word	0xffffffff


	//   ....[81]....
        /*0668*/ 	.word	0xffffffff


	//   ....[82]....
        /*066c*/ 	.word	0xffffffff


	//   ....[83]....
        /*0670*/ 	.word	0xffffffff


	//   ....[84]....
        /*0674*/ 	.word	0xffffffff


	//   ....[85]....
        /*0678*/ 	.word	0xffffffff


	//   ....[86]....
        /*067c*/ 	.word	0xffffffff


	//   ....[87]....
        /*0680*/ 	.word	0xffffffff


	//   ....[88]....
        /*0684*/ 	.word	0xffffffff


	//   ....[89]....
        /*0688*/ 	.word	0xffffffff


	//   ....[90]....
        /*068c*/ 	.word	0xffffffff


	//   ....[91]....
        /*0690*/ 	.word	0xffffffff


	//   ....[92]....
        /*0694*/ 	.word	0xffffffff


	//   ....[93]....
        /*0698*/ 	.word	0xffffffff


	//   ....[94]....
        /*069c*/ 	.word	0xffffffff


	//   ....[95]....
        /*06a0*/ 	.word	0xffffffff


	//   ....[96]....
        /*06a4*/ 	.word	0xffffffff


	//   ....[97]....
        /*06a8*/ 	.word	0xffffffff


	//   ....[98]....
        /*06ac*/ 	.word	0xffffffff


	//   ....[99]....
        /*06b0*/ 	.word	0xffffffff


	//   ....[100]....
        /*06b4*/ 	.word	0xffffffff


	//   ....[101]....
        /*06b8*/ 	.word	0xffffffff


	//   ....[102]....
        /*06bc*/ 	.word	0xffffffff


	//   ....[103]....
        /*06c0*/ 	.word	0xffffffff


	//   ....[104]....
        /*06c4*/ 	.word	0xffffffff


	//   ....[105]....
        /*06c8*/ 	.word	0xffffffff


	//   ....[106]....
        /*06cc*/ 	.word	0xffffffff


	//   ....[107]....
        /*06d0*/ 	.word	0xffffffff


	//   ....[108]....
        /*06d4*/ 	.word	0xffffffff


	//   ....[109]....
        /*06d8*/ 	.word	0xffffffff


	//   ....[110]....
        /*06dc*/ 	.word	0xffffffff


	//   ....[111]....
        /*06e0*/ 	.word	0xffffffff


	//   ....[112]....
        /*06e4*/ 	.word	0xffffffff


	//   ....[113]....
        /*06e8*/ 	.word	0xffffffff


	//   ....[114]....
        /*06ec*/ 	.word	0xffffffff


	//   ....[115]....
        /*06f0*/ 	.word	0xffffffff


	//   ....[116]....
        /*06f4*/ 	.word	0xffffffff


	//   ....[117]....
        /*06f8*/ 	.word	0xffffffff


	//   ....[118]....
        /*06fc*/ 	.word	0xffffffff


	//   ....[119]....
        /*0700*/ 	.word	0xffffffff


	//   ....[120]....
        /*0704*/ 	.word	0xffffffff


	//   ....[121]....
        /*0708*/ 	.word	0xffffffff


	//   ....[122]....
        /*070c*/ 	.word	0xffffffff


	//   ....[123]....
        /*0710*/ 	.word	0xffffffff


	//   ....[124]....
        /*0714*/ 	.word	0xffffffff


	//   ....[125]....
        /*0718*/ 	.word	0xffffffff


	//   ....[126]....
        /*071c*/ 	.word	0xffffffff


	//   ....[127]....
        /*0720*/ 	.word	0xffffffff


	//   ....[128]....
        /*0724*/ 	.word	0xffffffff


	//   ....[129]....
        /*0728*/ 	.word	0xffffffff


	//   ....[130]....
        /*072c*/ 	.word	0xffffffff


	//   ....[131]....
        /*0730*/ 	.word	0xffffffff


	//   ....[132]....
        /*0734*/ 	.word	0xffffffff


	//   ....[133]....
        /*0738*/ 	.word	0xffffffff


	//   ....[134]....
        /*073c*/ 	.word	0xffffffff


	//   ....[135]....
        /*0740*/ 	.word	0xffffffff


	//   ....[136]....
        /*0744*/ 	.word	0xffffffff


	//   ....[137]....
        /*0748*/ 	.word	0xffffffff


	//   ....[138]....
        /*074c*/ 	.word	0xffffffff


	//   ....[139]....
        /*0750*/ 	.word	0xffffffff


	//   ....[140]....
        /*0754*/ 	.word	0xffffffff


	//   ....[141]....
        /*0758*/ 	.word	0xffffffff


	//   ....[142]....
        /*075c*/ 	.word	0xffffffff


	//   ....[143]....
        /*0760*/ 	.word	0xffffffff


	//   ....[144]....
        /*0764*/ 	.word	0xffffffff


	//   ....[145]....
        /*0768*/ 	.word	0xffffffff


	//   ....[146]....
        /*076c*/ 	.word	0xffffffff


	//   ....[147]....
        /*0770*/ 	.word	0xffffffff


	//   ....[148]....
        /*0774*/ 	.word	0xffffffff


	//   ....[149]....
        /*0778*/ 	.word	0xffffffff


	//   ....[150]....
        /*077c*/ 	.word	0xffffffff


	//   ....[151]....
        /*0780*/ 	.word	0xffffffff


	//   ....[152]....
        /*0784*/ 	.word	0xffffffff


	//   ....[153]....
        /*0788*/ 	.word	0xffffffff


	//   ....[154]....
        /*078c*/ 	.word	0xffffffff


	//   ....[155]....
        /*0790*/ 	.word	0xffffffff


	//   ....[156]....
        /*0794*/ 	.word	0xffffffff


	//   ....[157]....
        /*0798*/ 	.word	0xffffffff


	//   ....[158]....
        /*079c*/ 	.word	0xffffffff


	//   ....[159]....
        /*07a0*/ 	.word	0xffffffff


	//   ....[160]....
        /*07a4*/ 	.word	0xffffffff


	//   ....[161]....
        /*07a8*/ 	.word	0xffffffff


	//   ....[162]....
        /*07ac*/ 	.word	0xffffffff


	//   ....[163]....
        /*07b0*/ 	.word	0xffffffff


	//   ....[164]....
        /*07b4*/ 	.word	0xffffffff


	//   ....[165]....
        /*07b8*/ 	.word	0xffffffff


	//   ....[166]....
        /*07bc*/ 	.word	0xffffffff


	//   ....[167]....
        /*07c0*/ 	.word	0xffffffff


	//   ....[168]....
        /*07c4*/ 	.word	0xffffffff


	//   ....[169]....
        /*07c8*/ 	.word	0xffffffff


	//   ....[170]....
        /*07cc*/ 	.word	0xffffffff


	//   ....[171]....
        /*07d0*/ 	.word	0xffffffff


	//   ....[172]....
        /*07d4*/ 	.word	0xffffffff


	//   ....[173]....
        /*07d8*/ 	.word	0xffffffff


	//   ....[174]....
        /*07dc*/ 	.word	0xffffffff


	//   ....[175]....
        /*07e0*/ 	.word	0xffffffff


	//   ....[176]....
        /*07e4*/ 	.word	0xffffffff


	//   ....[177]....
        /*07e8*/ 	.word	0xffffffff


	//   ....[178]....
        /*07ec*/ 	.word	0xffffffff


	//   ....[179]....
        /*07f0*/ 	.word	0xffffffff


	//   ....[180]....
        /*07f4*/ 	.word	0xffffffff


	//   ....[181]....
        /*07f8*/ 	.word	0xffffffff


	//   ....[182]....
        /*07fc*/ 	.word	0xffffffff


	//   ....[183]....
        /*0800*/ 	.word	0xffffffff


	//   ....[184]....
        /*0804*/ 	.word	0xffffffff


	//   ....[185]....
        /*0808*/ 	.word	0xffffffff


	//   ....[186]....
        /*080c*/ 	.word	0xffffffff


	//   ....[187]....
        /*0810*/ 	.word	0xffffffff


	//   ....[188]....
        /*0814*/ 	.word	0xffffffff


	//   ....[189]....
        /*0818*/ 	.word	0xffffffff


	//   ....[190]....
        /*081c*/ 	.word	0xffffffff


	//   ....[191]....
        /*0820*/ 	.word	0xffffffff


	//   ....[192]....
        /*0824*/ 	.word	0xffffffff


	//   ....[193]....
        /*0828*/ 	.word	0xffffffff


	//   ....[194]....
        /*082c*/ 	.word	0xffffffff


	//   ....[195]....
        /*0830*/ 	.word	0xffffffff


	//   ....[196]....
        /*0834*/ 	.word	0xffffffff


	//   ....[197]....
        /*0838*/ 	.word	0xffffffff


	//   ....[198]....
        /*083c*/ 	.word	0xffffffff


	//   ....[199]....
        /*0840*/ 	.word	0xffffffff


	//   ....[200]....
        /*0844*/ 	.word	0xffffffff


	//   ....[201]....
        /*0848*/ 	.word	0xffffffff


	//   ....[202]....
        /*084c*/ 	.word	0xffffffff


	//   ....[203]....
        /*0850*/ 	.word	0xffffffff


	//   ....[204]....
        /*0854*/ 	.word	0xffffffff


	//   ....[205]....
        /*0858*/ 	.word	0xffffffff


	//   ....[206]....
        /*085c*/ 	.word	0xffffffff


	//   ....[207]....
        /*0860*/ 	.word	0xffffffff


	//   ....[208]....
        /*0864*/ 	.word	0xffffffff


	//   ....[209]....
        /*0868*/ 	.word	0xffffffff


	//   ....[210]....
        /*086c*/ 	.word	0xffffffff


	//   ....[211]....
        /*0870*/ 	.word	0xffffffff


	//   ....[212]....
        /*0874*/ 	.word	0xffffffff


	//   ....[213]....
        /*0878*/ 	.word	0xffffffff


	//   ....[214]....
        /*087c*/ 	.word	0xffffffff


	//   ....[215]....
        /*0880*/ 	.word	0xffffffff


	//   ....[216]....
        /*0884*/ 	.word	0xffffffff


	//   ....[217]....
        /*0888*/ 	.word	0xffffffff


	//   ....[218]....
        /*088c*/ 	.word	0xffffffff


	//   ....[219]....
        /*0890*/ 	.word	0xffffffff


	//   ....[220]....
        /*0894*/ 	.word	0xffffffff


	//   ....[221]....
        /*0898*/ 	.word	0xffffffff


	//   ....[222]....
        /*089c*/ 	.word	0xffffffff


	//   ....[223]....
        /*08a0*/ 	.word	0xffffffff


	//   ....[224]....
        /*08a4*/ 	.word	0xffffffff


	//   ....[225]....
        /*08a8*/ 	.word	0xffffffff


	//   ....[226]....
        /*08ac*/ 	.word	0xffffffff


	//   ....[227]....
        /*08b0*/ 	.word	0xffffffff


	//   ....[228]....
        /*08b4*/ 	.word	0xffffffff


	//   ....[229]....
        /*08b8*/ 	.word	0xffffffff


	//   ....[230]....
        /*08bc*/ 	.word	0xffffffff


	//   ....[231]....
        /*08c0*/ 	.word	0xffffffff


	//   ....[232]....
        /*08c4*/ 	.word	0xffffffff


	//   ....[233]....
        /*08c8*/ 	.word	0xffffffff


	//   ....[234]....
        /*08cc*/ 	.word	0xffffffff


	//   ....[235]....
        /*08d0*/ 	.word	0xffffffff


	//   ....[236]....
        /*08d4*/ 	.word	0xffffffff


	//   ....[237]....
        /*08d8*/ 	.word	0xffffffff


	//   ....[238]....
        /*08dc*/ 	.word	0xffffffff


	//   ....[239]....
        /*08e0*/ 	.word	0xffffffff


	//   ....[240]....
        /*08e4*/ 	.word	0xffffffff


	//   ....[241]....
        /*08e8*/ 	.word	0xffffffff


	//   ....[242]....
        /*08ec*/ 	.word	0xffffffff


	//   ....[243]....
        /*08f0*/ 	.word	0xffffffff


	//   ....[244]....
        /*08f4*/ 	.word	0xffffffff


	//   ....[245]....
        /*08f8*/ 	.word	0xffffffff


	//   ....[246]....
        /*08fc*/ 	.word	0xffffffff


	//   ....[247]....
        /*0900*/ 	.word	0xffffffff


	//   ....[248]....
        /*0904*/ 	.word	0xffffffff


	//   ....[249]....
        /*0908*/ 	.word	0xffffffff


	//   ....[250]....
        /*090c*/ 	.word	0xffffffff


	//   ....[251]....
        /*0910*/ 	.word	0xffffffff


	//   ....[252]....
        /*0914*/ 	.word	0xffffffff


	//   ....[253]....
        /*0918*/ 	.word	0xffffffff


	//   ....[254]....
        /*091c*/ 	.word	0xffffffff


	//   ....[255]....
        /*0920*/ 	.word	0xffffffff


	//   ....[0]....
        /*0924*/ 	.word	0xffffffff


	//   ....[1]....
        /*0928*/ 	.word	0xffffffff


	//   ....[2]....
        /*092c*/ 	.word	0xffffffff


	//   ....[3]....
        /*0930*/ 	.word	0xffffffff


	//   ....[4]....
        /*0934*/ 	.word	0xffffffff


	//   ....[5]....
        /*0938*/ 	.word	0xffffffff


	//   ....[6]....
        /*093c*/ 	.word	0xffffffff


	//   ....[7]....
        /*0940*/ 	.word	0xffffffff


	//   ....[8]....
        /*0944*/ 	.word	0xffffffff


	//   ....[9]....
        /*0948*/ 	.word	0xffffffff


	//   ....[10]....
        /*094c*/ 	.word	0xffffffff


	//   ....[11]....
        /*0950*/ 	.word	0xffffffff


	//   ....[12]....
        /*0954*/ 	.word	0xffffffff


	//   ....[13]....
        /*0958*/ 	.word	0xffffffff


	//   ....[14]....
        /*095c*/ 	.word	0xffffffff


	//   ....[15]....
        /*0960*/ 	.word	0xffffffff


	//   ....[16]....
        /*0964*/ 	.word	0xffffffff


	//   ....[17]....
        /*0968*/ 	.word	0xffffffff


	//   ....[18]....
        /*096c*/ 	.word	0xffffffff


	//   ....[19]....
        /*0970*/ 	.word	0xffffffff


	//   ....[20]....
        /*0974*/ 	.word	0xffffffff


	//   ....[21]....
        /*0978*/ 	.word	0xffffffff


	//   ....[22]....
        /*097c*/ 	.word	0xffffffff


	//   ....[23]....
        /*0980*/ 	.word	0xffffffff


	//   ....[24]....
        /*0984*/ 	.word	0xffffffff


	//   ....[25]....
        /*0988*/ 	.word	0xffffffff


	//   ....[26]....
        /*098c*/ 	.word	0xffffffff


	//   ....[27]....
        /*0990*/ 	.word	0xffffffff


	//   ....[28]....
        /*0994*/ 	.word	0xffffffff


	//   ....[29]....
        /*0998*/ 	.word	0xffffffff


	//   ....[30]....
        /*099c*/ 	.word	0xffffffff


	//   ....[31]....
        /*09a0*/ 	.word	0xffffffff


	//   ....[32]....
        /*09a4*/ 	.word	0xffffffff


	//   ....[33]....
        /*09a8*/ 	.word	0xffffffff


	//   ....[34]....
        /*09ac*/ 	.word	0xffffffff


	//   ....[35]....
        /*09b0*/ 	.word	0x0500000f


	//   ....[36]....
        /*09b4*/ 	.word	0x0500000f


	//   ....[37]....
        /*09b8*/ 	.word	0x0500000f


	//   ....[38]....
        /*09bc*/ 	.word	0x0500000f


	//   ....[39]....
        /*09c0*/ 	.word	0x0500000f


	//   ....[40]....
        /*09c4*/ 	.word	0x0500000f


	//   ....[41]....
        /*09c8*/ 	.word	0x0500000f


	//   ....[42]....
        /*09cc*/ 	.word	0x0500000f


	//   ....[43]....
        /*09d0*/ 	.word	0x0500000f


	//   ....[44]....
        /*09d4*/ 	.word	0x0500000f


	//   ....[45]....
        /*09d8*/ 	.word	0x0500000f


	//   ....[46]....
        /*09dc*/ 	.word	0x0500000f


	//   ....[47]....
        /*09e0*/ 	.word	0x0500000f


	//   ....[48]....
        /*09e4*/ 	.word	0x0500000f


	//   ....[49]....
        /*09e8*/ 	.word	0x0500000f


	//   ....[50]....
        /*09ec*/ 	.word	0x0500000f


	//   ....[51]....
        /*09f0*/ 	.word	0x0500000f


	//   ....[52]....
        /*09f4*/ 	.word	0x0500000f


	//   ....[53]....
        /*09f8*/ 	.word	0x0500000f


	//   ....[54]....
        /*09fc*/ 	.word	0x0500000f


	//   ....[55]....
        /*0a00*/ 	.word	0x0500000f


	//   ....[56]....
        /*0a04*/ 	.word	0x0500000f


	//   ....[57]....
        /*0a08*/ 	.word	0x0500000f


	//   ....[58]....
        /*0a0c*/ 	.word	0x0500000f


	//   ....[59]....
        /*0a10*/ 	.word	0x0500000f


	//   ....[60]....
        /*0a14*/ 	.word	0x0500000f


	//   ....[61]....
        /*0a18*/ 	.word	0x0500000f


	//   ....[62]....
        /*0a1c*/ 	.word	0x0500000f


	//   ....[63]....
        /*0a20*/ 	.word	0x0500000f


	//   ....[64]....
        /*0a24*/ 	.word	0x0500000f


	//   ....[65]....
        /*0a28*/ 	.word	0x0500000f


	//   ....[66]....
        /*0a2c*/ 	.word	0x0500000f


	//   ....[67]....
        /*0a30*/ 	.word	0x0500000f


	//   ....[68]....
        /*0a34*/ 	.word	0x0500000f


	//   ....[69]....
        /*0a38*/ 	.word	0x0500000f


	//   ....[70]....
        /*0a3c*/ 	.word	0x0500000f


	//   ....[71]....
        /*0a40*/ 	.word	0x0500000f


	//   ....[72]....
        /*0a44*/ 	.word	0x0500000f


	//   ....[73]....
        /*0a48*/ 	.word	0x0500000f


	//   ....[74]....
        /*0a4c*/ 	.word	0x0500000f


	//   ....[75]....
        /*0a50*/ 	.word	0x0500000f


	//   ....[76]....
        /*0a54*/ 	.word	0x0500000f


	//   ....[77]....
        /*0a58*/ 	.word	0x0500000f


	//   ....[78]....
        /*0a5c*/ 	.word	0x0500000f


	//   ....[79]....
        /*0a60*/ 	.word	0x0500000f


	//   ....[80]....
        /*0a64*/ 	.word	0x0500000f


	//   ....[81]....
        /*0a68*/ 	.word	0x0500000f


	//   ....[82]....
        /*0a6c*/ 	.word	0x0500000f


	//   ....[83]....
        /*0a70*/ 	.word	0x0500000f


	//   ....[84]....
        /*0a74*/ 	.word	0x0500000f


	//   ....[85]....
        /*0a78*/ 	.word	0x0500000f


	//   ....[86]....
        /*0a7c*/ 	.word	0x0500000f


	//   ....[87]....
        /*0a80*/ 	.word	0x0500000f


	//   ....[88]....
        /*0a84*/ 	.word	0x0500000f


	//   ....[89]....
        /*0a88*/ 	.word	0x0500000f


	//   ....[90]....
        /*0a8c*/ 	.word	0x0500000f


	//   ....[91]....
        /*0a90*/ 	.word	0x0500000f


	//   ....[92]....
        /*0a94*/ 	.word	0x0500000f


	//   ....[93]....
        /*0a98*/ 	.word	0x0500000f


	//   ....[94]....
        /*0a9c*/ 	.word	0x0500000f


	//   ....[95]....
        /*0aa0*/ 	.word	0x0500000f


	//   ....[96]....
        /*0aa4*/ 	.word	0x0500000f


	//   ....[97]....
        /*0aa8*/ 	.word	0x0500000f


	//   ....[98]....
        /*0aac*/ 	.word	0x0500000f


	//   ....[99]....
        /*0ab0*/ 	.word	0x0500000f


	//   ....[100]....
        /*0ab4*/ 	.word	0x0500000f


	//   ....[101]....
        /*0ab8*/ 	.word	0x0500000f


	//   ....[102]....
        /*0abc*/ 	.word	0x0500000f


	//   ....[103]....
        /*0ac0*/ 	.word	0x0500000f


	//   ....[104]....
        /*0ac4*/ 	.word	0x0500000f


	//   ....[105]....
        /*0ac8*/ 	.word	0x0500000f


	//   ....[106]....
        /*0acc*/ 	.word	0x0500000f


	//   ....[107]....
        /*0ad0*/ 	.word	0x0500000f


	//   ....[108]....
        /*0ad4*/ 	.word	0x0500000f


	//   ....[109]....
        /*0ad8*/ 	.word	0x0500000f


	//   ....[110]....
        /*0adc*/ 	.word	0x0500000f


	//   ....[111]....
        /*0ae0*/ 	.word	0x0500000f


	//   ....[112]....
        /*0ae4*/ 	.word	0x0500000f


	//   ....[113]....
        /*0ae8*/ 	.word	0x0500000f


	//   ....[114]....
        /*0aec*/ 	.word	0x0500000f


	//   ....[115]....
        /*0af0*/ 	.word	0x0500000f


	//   ....[116]....
        /*0af4*/ 	.word	0x0500000f


	//   ....[117]....
        /*0af8*/ 	.word	0x0500000f


	//   ....[118]....
        /*0afc*/ 	.word	0x0500000f


	//   ....[119]....
        /*0b00*/ 	.word	0x0500000f


	//   ....[120]....
        /*0b04*/ 	.word	0x0500000f


	//   ....[121]....
        /*0b08*/ 	.word	0x0500000f


	//   ....[122]....
        /*0b0c*/ 	.word	0x0500000f


	//   ....[123]....
        /*0b10*/ 	.word	0x0500000f


	//   ....[124]....
        /*0b14*/ 	.word	0x0500000f


	//   ....[125]....
        /*0b18*/ 	.word	0x0500000f


	//   ....[126]....
        /*0b1c*/ 	.word	0x0500000f


	//   ....[127]....
        /*0b20*/ 	.word	0x0500000f


	//   ....[128]....
        /*0b24*/ 	.word	0x0500000f


	//   ....[129]....
        /*0b28*/ 	.word	0x0500000f


	//   ....[130]....
        /*0b2c*/ 	.word	0x0500000f


	//   ....[131]....
        /*0b30*/ 	.word	0x0500000f


	//   ....[132]....
        /*0b34*/ 	.word	0x0500000f


	//   ....[133]....
        /*0b38*/ 	.word	0x0500000f


	//   ....[134]....
        /*0b3c*/ 	.word	0x0500000f


	//   ....[135]....
        /*0b40*/ 	.word	0x0500000f


	//   ....[136]....
        /*0b44*/ 	.word	0x0500000f


	//   ....[137]....
        /*0b48*/ 	.word	0x0500000f


	//   ....[138]....
        /*0b4c*/ 	.word	0x0500000f


	//   ....[139]....
        /*0b50*/ 	.word	0x0500000f


	//   ....[140]....
        /*0b54*/ 	.word	0x0500000f


	//   ....[141]....
        /*0b58*/ 	.word	0x0500000f


	//   ....[142]....
        /*0b5c*/ 	.word	0x0500000f


	//   ....[143]....
        /*0b60*/ 	.word	0x0500000f


	//   ....[144]....
        /*0b64*/ 	.word	0x0500000f


	//   ....[145]....
        /*0b68*/ 	.word	0x0500000f


	//   ....[146]....
        /*0b6c*/ 	.word	0x0500000f


	//   ....[147]....
        /*0b70*/ 	.word	0x0500000f


	//   ....[148]....
        /*0b74*/ 	.word	0x0500000f


	//   ....[149]....
        /*0b78*/ 	.word	0x0500000f


	//   ....[150]....
        /*0b7c*/ 	.word	0x0500000f


	//   ....[151]....
        /*0b80*/ 	.word	0x0500000f


	//   ....[152]....
        /*0b84*/ 	.word	0x0500000f


	//   ....[153]....
        /*0b88*/ 	.word	0x0500000f


	//   ....[154]....
        /*0b8c*/ 	.word	0x0500000f


	//   ....[155]....
        /*0b90*/ 	.word	0x0500000f


	//   ....[156]....
        /*0b94*/ 	.word	0x0500000f


	//   ....[157]....
        /*0b98*/ 	.word	0x0500000f


	//   ....[158]....
        /*0b9c*/ 	.word	0x0500000f


	//   ....[159]....
        /*0ba0*/ 	.word	0x0500000f


	//   ....[160]....
        /*0ba4*/ 	.word	0x0500000f


	//   ....[161]....
        /*0ba8*/ 	.word	0x0500000f


	//   ....[162]....
        /*0bac*/ 	.word	0x0500000f


	//   ....[163]....
        /*0bb0*/ 	.word	0x0500000f


	//   ....[164]....
        /*0bb4*/ 	.word	0x0500000f


	//   ....[165]....
        /*0bb8*/ 	.word	0x0500000f


	//   ....[166]....
        /*0bbc*/ 	.word	0x0500000f


	//   ....[167]....
        /*0bc0*/ 	.word	0x0500000f


	//   ....[168]....
        /*0bc4*/ 	.word	0x0500000f


	//   ....[169]....
        /*0bc8*/ 	.word	0x0500000f


	//   ....[170]....
        /*0bcc*/ 	.word	0x0500000f


	//   ....[171]....
        /*0bd0*/ 	.word	0x0500000f


	//   ....[172]....
        /*0bd4*/ 	.word	0x0500000f


	//   ....[173]....
        /*0bd8*/ 	.word	0x0500000f


	//   ....[174]....
        /*0bdc*/ 	.word	0x0500000f


	//   ....[175]....
        /*0be0*/ 	.word	0x0500000f


	//   ....[176]....
        /*0be4*/ 	.word	0x0500000f


	//   ....[177]....
        /*0be8*/ 	.word	0x0500000f


	//   ....[178]....
        /*0bec*/ 	.word	0x0500000f


	//   ....[179]....
        /*0bf0*/ 	.word	0x0500000f


	//   ....[180]....
        /*0bf4*/ 	.word	0x0500000f


	//   ....[181]....
        /*0bf8*/ 	.word	0x0500000f


	//   ....[182]....
        /*0bfc*/ 	.word	0x0500000f


	//   ....[183]....
        /*0c00*/ 	.word	0x0500000f


	//   ....[184]....
        /*0c04*/ 	.word	0x0500000f


	//   ....[185]....
        /*0c08*/ 	.word	0x0500000f


	//   ....[186]....
        /*0c0c*/ 	.word	0x0500000f


	//   ....[187]....
        /*0c10*/ 	.word	0x0500000f


	//   ....[188]....
        /*0c14*/ 	.word	0x0500000f


	//   ....[189]....
        /*0c18*/ 	.word	0x0500000f


	//   ....[190]....
        /*0c1c*/ 	.word	0x0500000f


	//   ....[191]....
        /*0c20*/ 	.word	0x0500000f


	//   ....[192]....
        /*0c24*/ 	.word	0x0500000f


	//   ....[193]....
        /*0c28*/ 	.word	0x0500000f


	//   ....[194]....
        /*0c2c*/ 	.word	0x0500000f


	//   ....[195]....
        /*0c30*/ 	.word	0x0500000f


	//   ....[196]....
        /*0c34*/ 	.word	0x0500000f


	//   ....[197]....
        /*0c38*/ 	.word	0x0500000f


	//   ....[198]....
        /*0c3c*/ 	.word	0x0500000f


	//   ....[199]....
        /*0c40*/ 	.word	0x0500000f


	//   ....[200]....
        /*0c44*/ 	.word	0x0500000f


	//   ....[201]....
        /*0c48*/ 	.word	0x0500000f


	//   ....[202]....
        /*0c4c*/ 	.word	0x0500000f


	//   ....[203]....
        /*0c50*/ 	.word	0x0500000f


	//   ....[204]....
        /*0c54*/ 	.word	0x0500000f


	//   ....[205]....
        /*0c58*/ 	.word	0x0500000f


	//   ....[206]....
        /*0c5c*/ 	.word	0x0500000f


	//   ....[207]....
        /*0c60*/ 	.word	0x0500000f


	//   ....[208]....
        /*0c64*/ 	.word	0x0500000f


	//   ....[209]....
        /*0c68*/ 	.word	0x0500000f


	//   ....[210]....
        /*0c6c*/ 	.word	0x0500000f


	//   ....[211]....
        /*0c70*/ 	.word	0x0500000f


	//   ....[212]....
        /*0c74*/ 	.word	0x0500000f


	//   ....[213]....
        /*0c78*/ 	.word	0x0500000f


	//   ....[214]....
        /*0c7c*/ 	.word	0x0500000f


	//   ....[215]....
        /*0c80*/ 	.word	0x0500000f


	//   ....[216]....
        /*0c84*/ 	.word	0x0500000f


	//   ....[217]....
        /*0c88*/ 	.word	0x0500000f


	//   ....[218]....
        /*0c8c*/ 	.word	0x0500000f


	//   ....[219]....
        /*0c90*/ 	.word	0x0500000f


	//   ....[220]....
        /*0c94*/ 	.word	0x0500000f


	//   ....[221]....
        /*0c98*/ 	.word	0x0500000f


	//   ....[222]....
        /*0c9c*/ 	.word	0x0500000f


	//   ....[223]....
        /*0ca0*/ 	.word	0x0500000f


	//   ....[224]....
        /*0ca4*/ 	.word	0x0500000f


	//   ....[225]....
        /*0ca8*/ 	.word	0x0500000f


	//   ....[226]....
        /*0cac*/ 	.word	0x0500000f


	//   ....[227]....
        /*0cb0*/ 	.word	0x0500000f


	//   ....[228]....
        /*0cb4*/ 	.word	0x0500000f


	//   ....[229]....
        /*0cb8*/ 	.word	0x0500000f


	//   ....[230]....
        /*0cbc*/ 	.word	0x0500000f


	//   ....[231]....
        /*0cc0*/ 	.word	0x0500000f


	//   ....[232]....
        /*0cc4*/ 	.word	0x0500000f


	//   ....[233]....
        /*0cc8*/ 	.word	0x0500000f


	//   ....[234]....
        /*0ccc*/ 	.word	0x0500000f


	//   ....[235]....
        /*0cd0*/ 	.word	0x0500000f


	//   ....[236]....
        /*0cd4*/ 	.word	0x0500000f


	//   ....[237]....
        /*0cd8*/ 	.word	0x0500000f


	//   ....[238]....
        /*0cdc*/ 	.word	0x0500000f


	//   ....[239]....
        /*0ce0*/ 	.word	0x0500000f


	//   ....[240]....
        /*0ce4*/ 	.word	0x0500000f


	//   ....[241]....
        /*0ce8*/ 	.word	0x0500000f


	//   ....[242]....
        /*0cec*/ 	.word	0x0500000f


	//   ....[243]....
        /*0cf0*/ 	.word	0x0500000f


	//   ....[244]....
        /*0cf4*/ 	.word	0x0500000f


	//   ....[245]....
        /*0cf8*/ 	.word	0x0500000f


	//   ....[246]....
        /*0cfc*/ 	.word	0x0500000f


	//   ....[247]....
        /*0d00*/ 	.word	0x0500000f


	//   ....[248]....
        /*0d04*/ 	.word	0x0500000f


	//   ....[249]....
        /*0d08*/ 	.word	0x0500000f


	//   ....[250]....
        /*0d0c*/ 	.word	0x0500000f


	//   ....[251]....
        /*0d10*/ 	.word	0x0500000f


	//   ....[252]....
        /*0d14*/ 	.word	0x0500000f


	//   ....[253]....
        /*0d18*/ 	.word	0x0500000f


	//   ....[254]....
        /*0d1c*/ 	.word	0x0500000f


	//   ....[255]....
        /*0d20*/ 	.word	0x0500000f


	//   ....[0]....
        /*0d24*/ 	.word	0x0500000f


	//   ....[1]....
        /*0d28*/ 	.word	0x0500000f


	//   ....[2]....
        /*0d2c*/ 	.word	0x0500000f


	//   ....[3]....
        /*0d30*/ 	.word	0x0500000f


	//   ....[4]....
        /*0d34*/ 	.word	0x0500000f


	//   ....[5]....
        /*0d38*/ 	.word	0x0500000f


	//   ....[6]....
        /*0d3c*/ 	.word	0x0500000f


	//   ....[7]....
        /*0d40*/ 	.word	0x0500000f


	//----- nvinfo : EIATTR_COOP_GROUP_INSTR_OFFSETS
	.align		4
.L_572:
        /*0d44*/ 	.byte	0x04, 0x28
        /*0d46*/ 	.short	(.L_574 - .L_573)


	//   ....[0]....
.L_573:
        /*0d48*/ 	.word	0x00000070


	//   ....[1]....
        /*0d4c*/ 	.word	0x00000140


	//   ....[2]....
        /*0d50*/ 	.word	0x00000190


	//   ....[3]....
        /*0d54*/ 	.word	0x000003c0


	//   ....[4]....
        /*0d58*/ 	.word	0x00000520


	//   ....[5]....
        /*0d5c*/ 	.word	0x00000640


	//   ....[6]....
        /*0d60*/ 	.word	0x000007a0


	//   ....[7]....
        /*0d64*/ 	.word	0x000030f0


	//   ....[8]....
        /*0d68*/ 	.word	0x00003100


	//   ....[9]....
        /*0d6c*/ 	.word	0x00004020


	//   ....[10]....
        /*0d70*/ 	.word	0x00004030


	//   ....[11]....
        /*0d74*/ 	.word	0x00004f40


	//   ....[12]....
        /*0d78*/ 	.word	0x00004f50


	//   ....[13]....
        /*0d7c*/ 	.word	0x00005ea0


	//   ....[14]....
        /*0d80*/ 	.word	0x00005eb0


	//   ....[15]....
        /*0d84*/ 	.word	0x00007460


	//   ....[16]....
        /*0d88*/ 	.word	0x00007470


	//   ....[17]....
        /*0d8c*/ 	.word	0x00008490


	//   ....[18]....
        /*0d90*/ 	.word	0x000084a0


	//   ....[19]....
        /*0d94*/ 	.word	0x000094b0


	//   ....[20]....
        /*0d98*/ 	.word	0x000094c0


	//   ....[21]....
        /*0d9c*/ 	.word	0x0000a4c0


	//   ....[22]....
        /*0da0*/ 	.word	0x0000a4d0


	//   ....[23]....
        /*0da4*/ 	.word	0x0000b6c0


	//   ....[24]....
        /*0da8*/ 	.word	0x0000b6d0


	//   ....[25]....
        /*0dac*/ 	.word	0x0000b7e0


	//   ....[26]....
        /*0db0*/ 	.word	0x0000b7f0


	//   ....[27]....
        /*0db4*/ 	.word	0x0000b910


	//   ....[28]....
        /*0db8*/ 	.word	0x0000b920


	//   ....[29]....
        /*0dbc*/ 	.word	0x0000ba40


	//   ....[30]....
        /*0dc0*/ 	.word	0x0000ba50


	//   ....[31]....
        /*0dc4*/ 	.word	0x0000bdd0


	//   ....[32]....
        /*0dc8*/ 	.word	0x0000bdf0


	//   ....[33]....
        /*0dcc*/ 	.word	0x0000bed0


	//   ....[34]....
        /*0dd0*/ 	.word	0x0000bef0


	//   ....[35]....
        /*0dd4*/ 	.word	0x0000bfd0


	//   ....[36]....
        /*0dd8*/ 	.word	0x0000bff0


	//   ....[37]....
        /*0ddc*/ 	.word	0x0000c0d0


	//   ....[38]....
        /*0de0*/ 	.word	0x0000c0f0


	//   ....[39]....
        /*0de4*/ 	.word	0x0000c930


	//   ....[40]....
        /*0de8*/ 	.word	0x0000d310


	//   ....[41]....
        /*0dec*/ 	.word	0x0000d320


	//   ....[42]....
        /*0df0*/ 	.word	0x0000d330


	//   ....[43]....
        /*0df4*/ 	.word	0x0000d340


	//   ....[44]....
        /*0df8*/ 	.word	0x0000d540


	//   ....[45]....
        /*0dfc*/ 	.word	0x0000d550


	//   ....[46]....
        /*0e00*/ 	.word	0x0000d560


	//   ....[47]....
        /*0e04*/ 	.word	0x0000d570


	//   ....[48]....
        /*0e08*/ 	.word	0x0000d750


	//   ....[49]....
        /*0e0c*/ 	.word	0x0000d760


	//   ....[50]....
        /*0e10*/ 	.word	0x0000d770


	//   ....[51]....
        /*0e14*/ 	.word	0x0000d780


	//   ....[52]....
        /*0e18*/ 	.word	0x0000d980


	//   ....[53]....
        /*0e1c*/ 	.word	0x0000d990


	//   ....[54]....
        /*0e20*/ 	.word	0x0000d9a0


	//   ....[55]....
        /*0e24*/ 	.word	0x0000d9b0


	//   ....[56]....
        /*0e28*/ 	.word	0x00011ca0


	//   ....[57]....
        /*0e2c*/ 	.word	0x00011cc0


	//   ....[58]....
        /*0e30*/ 	.word	0x00011cd0


	//   ....[59]....
        /*0e34*/ 	.word	0x00011ce0


	//   ....[60]....
        /*0e38*/ 	.word	0x00011dd0


	//   ....[61]....
        /*0e3c*/ 	.word	0x00011df0


	//   ....[62]....
        /*0e40*/ 	.word	0x00011e00


	//   ....[63]....
        /*0e44*/ 	.word	0x00011e10


	//   ....[64]....
        /*0e48*/ 	.word	0x00011ff0


	//   ....[65]....
        /*0e4c*/ 	.word	0x00012010


	//   ....[66]....
        /*0e50*/ 	.word	0x00012030


	//   ....[67]....
        /*0e54*/ 	.word	0x00012040


	//   ....[68]....
        /*0e58*/ 	.word	0x00012110


	//   ....[69]....
        /*0e5c*/ 	.word	0x00012140


	//   ....[70]....
        /*0e60*/ 	.word	0x00012150


	//   ....[71]....
        /*0e64*/ 	.word	0x00012160


	//   ....[72]....
        /*0e68*/ 	.word	0x00017240


	//   ....[73]....
        /*0e6c*/ 	.word	0x000179e0


	//   ....[74]....
        /*0e70*/ 	.word	0x00017a00


	//   ....[75]....
        /*0e74*/ 	.word	0x00017a20


	//   ....[76]....
        /*0e78*/ 	.word	0x000182f0


	//   ....[77]....
        /*0e7c*/ 	.word	0x00018320


	//   ....[78]....
        /*0e80*/ 	.word	0x00019cb0


	//   ....[79]....
        /*0e84*/ 	.word	0x00019dc0


	//   ....[80]....
        /*0e88*/ 	.word	0x0001adb0


	//   ....[81]....
        /*0e8c*/ 	.word	0x0001add0


	//   ....[82]....
        /*0e90*/ 	.word	0x0001b410


	//   ....[83]....
        /*0e94*/ 	.word	0x0001b430


	//   ....[84]....
        /*0e98*/ 	.word	0x0001d870


	//   ....[85]....
        /*0e9c*/ 	.word	0x0001d890


	//   ....[86]....
        /*0ea0*/ 	.word	0x0001e5e0


	//   ....[87]....
        /*0ea4*/ 	.word	0x0001e680


	//   ....[88]....
        /*0ea8*/ 	.word	0x0001fad0


	//   ....[89]....
        /*0eac*/ 	.word	0x0001fae0


	//   ....[90]....
        /*0eb0*/ 	.word	0x0001fb10


	//   ....[91]....
        /*0eb4*/ 	.word	0x0001fb20


	//   ....[92]....
        /*0eb8*/ 	.word	0x00021180


	//   ....[93]....
        /*0ebc*/ 	.word	0x000211b0


	//   ....[94]....
        /*0ec0*/ 	.word	0x000211e0


	//   ....[95]....
        /*0ec4*/ 	.word	0x000212d0


	//   ....[96]....
        /*0ec8*/ 	.word	0x00021340


	//   ....[97]....
        /*0ecc*/ 	.word	0x00021370


	//   ....[98]....
        /*0ed0*/ 	.word	0x000213a0


	//   ....[99]....
        /*0ed4*/ 	.word	0x000213d0


	//   ....[100]....
        /*0ed8*/ 	.word	0x00021400


	//   ....[101]....
        /*0edc*/ 	.word	0x00021430


	//   ....[102]....
        /*0ee0*/ 	.word	0x00021460


	//   ....[103]....
        /*0ee4*/ 	.word	0x00021490


	//   ....[104]....
        /*0ee8*/ 	.word	0x000214c0


	//   ....[105]....
        /*0eec*/ 	.word	0x000214f0


	//   ....[106]....
        /*0ef0*/ 	.word	0x00021520


	//   ....[107]....
        /*0ef4*/ 	.word	0x00021550


	//   ....[108]....
        /*0ef8*/ 	.word	0x00021580


	//   ....[109]....
        /*0efc*/ 	.word	0x000215b0


	//   ....[110]....
        /*0f00*/ 	.word	0x000215e0


	//   ....[111]....
        /*0f04*/ 	.word	0x00021610


	//   ....[112]....
        /*0f08*/ 	.word	0x00021640


	//   ....[113]....
        /*0f0c*/ 	.word	0x00021670


	//   ....[114]....
        /*0f10*/ 	.word	0x000216a0


	//   ....[115]....
        /*0f14*/ 	.word	0x000216d0


	//   ....[116]....
        /*0f18*/ 	.word	0x00021700


	//   ....[117]....
        /*0f1c*/ 	.word	0x00021730


	//   ....[118]....
        /*0f20*/ 	.word	0x00021760


	//   ....[119]....
        /*0f24*/ 	.word	0x00021780


	//   ....[120]....
        /*0f28*/ 	.word	0x000217a0


	//   ....[121]....
        /*0f2c*/ 	.word	0x000217d0


	//   ....[122]....
        /*0f30*/ 	.word	0x00021800


	//   ....[123]....
        /*0f34*/ 	.word	0x00021830


	//   ....[124]....
        /*0f38*/ 	.word	0x00021860


	//   ....[125]....
        /*0f3c*/ 	.word	0x00021890


	//   ....[126]....
        /*0f40*/ 	.word	0x000218c0


	//   ....[127]....
        /*0f44*/ 	.word	0x000218f0


	//   ....[128]....
        /*0f48*/ 	.word	0x00021900


	//   ....[129]....
        /*0f4c*/ 	.word	0x00021910


	//   ....[130]....
        /*0f50*/ 	.word	0x00021920


	//   ....[131]....
        /*0f54*/ 	.word	0x00021930


	//   ....[132]....
        /*0f58*/ 	.word	0x00021940


	//   ....[133]....
        /*0f5c*/ 	.word	0x00021950


	//   ....[134]....
        /*0f60*/ 	.word	0x00021980


	//   ....[135]....
        /*0f64*/ 	.word	0x000219b0


	//   ....[136]....
        /*0f68*/ 	.word	0x000219e0


	//   ....[137]....
        /*0f6c*/ 	.word	0x000219f0


	//   ....[138]....
        /*0f70*/ 	.word	0x00021a00


	//   ....[139]....
        /*0f74*/ 	.word	0x00021a20


	//   ....[140]....
        /*0f78*/ 	.word	0x00021a30


	//   ....[141]....
        /*0f7c*/ 	.word	0x00021a40


	//   ....[142]....
        /*0f80*/ 	.word	0x00021a50


	//   ....[143]....
        /*0f84*/ 	.word	0x00021a60


	//   ....[144]....
        /*0f88*/ 	.word	0x00021a70


	//   ....[145]....
        /*0f8c*/ 	.word	0x00021a90


	//   ....[146]....
        /*0f90*/ 	.word	0x00021ac0


	//   ....[147]....
        /*0f94*/ 	.word	0x00021af0


	//   ....[148]....
        /*0f98*/ 	.word	0x00021b20


	//   ....[149]....
        /*0f9c*/ 	.word	0x00021b50


	//   ....[150]....
        /*0fa0*/ 	.word	0x00021b80


	//   ....[151]....
        /*0fa4*/ 	.word	0x00021bb0


	//   ....[152]....
        /*0fa8*/ 	.word	0x00021be0


	//   ....[153]....
        /*0fac*/ 	.word	0x00021bf0


	//   ....[154]....
        /*0fb0*/ 	.word	0x00021c00


	//   ....[155]....
        /*0fb4*/ 	.word	0x00021c10


	//   ....[156]....
        /*0fb8*/ 	.word	0x00022480


	//   ....[157]....
        /*0fbc*/ 	.word	0x000224c0


	//   ....[158]....
        /*0fc0*/ 	.word	0x000224f0


	//   ....[159]....
        /*0fc4*/ 	.word	0x00022520


	//   ....[160]....
        /*0fc8*/ 	.word	0x00022da0


	//   ....[161]....
        /*0fcc*/ 	.word	0x00022dd0


	//   ....[162]....
        /*0fd0*/ 	.word	0x00022f30


	//   ....[163]....
        /*0fd4*/ 	.word	0x00022f50


	//   ....[164]....
        /*0fd8*/ 	.word	0x00023090


	//   ....[165]....
        /*0fdc*/ 	.word	0x000230b0


	//   ....[166]....
        /*0fe0*/ 	.word	0x00023200


	//   ....[167]....
        /*0fe4*/ 	.word	0x00023220


	//   ....[168]....
        /*0fe8*/ 	.word	0x00023b50


	//   ....[169]....
        /*0fec*/ 	.word	0x00023b60


	//   ....[170]....
        /*0ff0*/ 	.word	0x00023cf0


	//   ....[171]....
        /*0ff4*/ 	.word	0x00023d00


	//   ....[172]....
        /*0ff8*/ 	.word	0x00023e90


	//   ....[173]....
        /*0ffc*/ 	.word	0x00023ea0


	//   ....[174]....
        /*1000*/ 	.word	0x00024030


	//   ....[175]....
        /*1004*/ 	.word	0x00024040


	//   ....[176]....
        /*1008*/ 	.word	0x00024220


	//   ....[177]....
        /*100c*/ 	.word	0x000243f0


	//   ....[178]....
        /*1010*/ 	.word	0x00024420


	//   ....[179]....
        /*1014*/ 	.word	0x00024450


	//   ....[180]....
        /*1018*/ 	.word	0x00024480


	//   ....[181]....
        /*101c*/ 	.word	0x000244b0


	//   ....[182]....
        /*1020*/ 	.word	0x000244e0


	//   ....[183]....
        /*1024*/ 	.word	0x00024650


	//   ....[184]....
        /*1028*/ 	.word	0x00024680


	//   ....[185]....
        /*102c*/ 	.word	0x000246b0


	//   ....[186]....
        /*1030*/ 	.word	0x000246e0


	//   ....[187]....
        /*1034*/ 	.word	0x00024710


	//   ....[188]....
        /*1038*/ 	.word	0x00024740


	//   ....[189]....
        /*103c*/ 	.word	0x000247d0


	//   ....[190]....
        /*1040*/ 	.word	0x00024830


	//   ....[191]....
        /*1044*/ 	.word	0x000248c0


	//   ....[192]....
        /*1048*/ 	.word	0x00025860


	//   ....[193]....
        /*104c*/ 	.word	0x00027610


	//   ....[194]....
        /*1050*/ 	.word	0x00027630


	//   ....[195]....
        /*1054*/ 	.word	0x00027730


	//   ....[196]....
        /*1058*/ 	.word	0x00027740


	//   ....[197]....
        /*105c*/ 	.word	0x000277b0


	//   ....[198]....
        /*1060*/ 	.word	0x000277c0


	//   ....[199]....
        /*1064*/ 	.word	0x00027830


	//   ....[200]....
        /*1068*/ 	.word	0x00027840


	//   ....[201]....
        /*106c*/ 	.word	0x000278b0


	//   ....[202]....
        /*1070*/ 	.word	0x000278c0


	//   ....[203]....
        /*1074*/ 	.word	0x00027970


	//   ....[204]....
        /*1078*/ 	.word	0x00027980


	//   ....[205]....
        /*107c*/ 	.word	0x000279f0


	//   ....[206]....
        /*1080*/ 	.word	0x00027a00


	//   ....[207]....
        /*1084*/ 	.word	0x00027a10


	//   ....[208]....
        /*1088*/ 	.word	0x00027a20


	//   ....[209]....
        /*108c*/ 	.word	0x00027e50


	//   ....[210]....
        /*1090*/ 	.word	0x00027e80


	//   ....[211]....
        /*1094*/ 	.word	0x00027fb0


	//   ....[212]....
        /*1098*/ 	.word	0x00027fc0


	//   ....[213]....
        /*109c*/ 	.word	0x00028050


	//   ....[214]....
        /*10a0*/ 	.word	0x00028060


	//   ....[215]....
        /*10a4*/ 	.word	0x000280f0


	//   ....[216]....
        /*10a8*/ 	.word	0x00028100


	//   ....[217]....
        /*10ac*/ 	.word	0x00028180


	//   ....[218]....
        /*10b0*/ 	.word	0x00028190


	//   ....[219]....
        /*10b4*/ 	.word	0x00028210


	//   ....[220]....
        /*10b8*/ 	.word	0x00028220


	//   ....[221]....
        /*10bc*/ 	.word	0x000282a0


	//   ....[222]....
        /*10c0*/ 	.word	0x000282b0


	//   ....[223]....
        /*10c4*/ 	.word	0x000282c0


	//   ....[224]....
        /*10c8*/ 	.word	0x000282d0


	//   ....[225]....
        /*10cc*/ 	.word	0x00028a50


	//   ....[226]....
        /*10d0*/ 	.word	0x00028a80


	//   ....[227]....
        /*10d4*/ 	.word	0x00028b30


	//   ....[228]....
        /*10d8*/ 	.word	0x00028b50


	//   ....[229]....
        /*10dc*/ 	.word	0x00028be0


	//   ....[230]....
        /*10e0*/ 	.word	0x00028c00


	//   ....[231]....
        /*10e4*/ 	.word	0x00028c90


	//   ....[232]....
        /*10e8*/ 	.word	0x00028cb0


	//   ....[233]....
        /*10ec*/ 	.word	0x00028d40


	//   ....[234]....
        /*10f0*/ 	.word	0x00028d60


	//   ....[235]....
        /*10f4*/ 	.word	0x00028df0


	//   ....[236]....
        /*10f8*/ 	.word	0x00028e10


	//   ....[237]....
        /*10fc*/ 	.word	0x00028ea0


	//   ....[238]....
        /*1100*/ 	.word	0x00028ec0


	//   ....[239]....
        /*1104*/ 	.word	0x00028ed0


	//   ....[240]....
        /*1108*/ 	.word	0x00028ee0


	//   ....[241]....
        /*110c*/ 	.word	0x00029660


	//   ....[242]....
        /*1110*/ 	.word	0x00029680


	//   ....[243]....
        /*1114*/ 	.word	0x000296e0


	//   ....[244]....
        /*1118*/ 	.word	0x000296f0


	//   ....[245]....
        /*111c*/ 	.word	0x00029740


	//   ....[246]....
        /*1120*/ 	.word	0x00029750


	//   ....[247]....
        /*1124*/ 	.word	0x000297a0


	//   ....[248]....
        /*1128*/ 	.word	0x000297b0


	//   ....[249]....
        /*112c*/ 	.word	0x00029800


	//   ....[250]....
        /*1130*/ 	.word	0x00029810


	//   ....[251]....
        /*1134*/ 	.word	0x00029860


	//   ....[252]....
        /*1138*/ 	.word	0x00029870


	//   ....[253]....
        /*113c*/ 	.word	0x000298c0


	//   ....[254]....
        /*1140*/ 	.word	0x000298d0


	//   ....[255]....
        /*1144*/ 	.word	0x000298e0


	//   ....[0]....
        /*1148*/ 	.word	0x00029930


	//   ....[1]....
        /*114c*/ 	.word	0x00029c70


	//   ....[2]....
        /*1150*/ 	.word	0x00029c80


	//   ....[3]....
        /*1154*/ 	.word	0x00029ce0


	//   ....[4]....
        /*1158*/ 	.word	0x00029cf0


	//   ....[5]....
        /*115c*/ 	.word	0x00029d40


	//   ....[6]....
        /*1160*/ 	.word	0x00029d50


	//   ....[7]....
        /*1164*/ 	.word	0x00029da0


	//   ....[8]....
        /*1168*/ 	.word	0x00029db0


	//   ....[9]....
        /*116c*/ 	.word	0x00029e00


	//   ....[10]....
        /*1170*/ 	.word	0x00029e10


	//   ....[11]....
        /*1174*/ 	.word	0x00029e60


	//   ....[12]....
        /*1178*/ 	.word	0x00029e70


	//   ....[13]....
        /*117c*/ 	.word	0x00029ec0


	//   ....[14]....
        /*1180*/ 	.word	0x00029ed0


	//   ....[15]....
        /*1184*/ 	.word	0x00029ee0


	//   ....[16]....
        /*1188*/ 	.word	0x00029f30


	//   ....[17]....
        /*118c*/ 	.word	0x0002ba30


	//   ....[18]....
        /*1190*/ 	.word	0x0002ba60


	//   ....[19]....
        /*1194*/ 	.word	0x0002baa0


	//   ....[20]....
        /*1198*/ 	.word	0x0002bad0


	//   ....[21]....
        /*119c*/ 	.word	0x0002bb00


	//   ....[22]....
        /*11a0*/ 	.word	0x0002bb30


	//   ....[23]....
        /*11a4*/ 	.word	0x0002bb60


	//   ....[24]....
        /*11a8*/ 	.word	0x0002bb90


	//   ....[25]....
        /*11ac*/ 	.word	0x0002bd10


	//   ....[26]....
        /*11b0*/ 	.word	0x0002bd40


	//   ....[27]....
        /*11b4*/ 	.word	0x0002bd70


	//   ....[28]....
        /*11b8*/ 	.word	0x0002bda0


	//   ....[29]....
        /*11bc*/ 	.word	0x0002bdd0


	//   ....[30]....
        /*11c0*/ 	.word	0x0002be00


	//   ....[31]....
        /*11c4*/ 	.word	0x0002bec0


	//   ....[32]....
        /*11c8*/ 	.word	0x0002bee0


	//   ....[33]....
        /*11cc*/ 	.word	0x0002bf50


	//   ....[34]....
        /*11d0*/ 	.word	0x0002c610


	//   ....[35]....
        /*11d4*/ 	.word	0x0002c9d0


	//   ....[36]....
        /*11d8*/ 	.word	0x0002ca60


	//   ....[37]....
        /*11dc*/ 	.word	0x0002cb00


	//   ....[38]....
        /*11e0*/ 	.word	0x0002cb90


	//   ....[39]....
        /*11e4*/ 	.word	0x0002cc30


	//   ....[40]....
        /*11e8*/ 	.word	0x0002ccc0


	//   ....[41]....
        /*11ec*/ 	.word	0x0002cd60


	//   ....[42]....
        /*11f0*/ 	.word	0x0002cdf0


	//   ....[43]....
        /*11f4*/ 	.word	0x0002cee0


	//   ....[44]....
        /*11f8*/ 	.word	0x0002cf70


	//   ....[45]....
        /*11fc*/ 	.word	0x0002d010


	//   ....[46]....
        /*1200*/ 	.word	0x0002d0a0


	//   ....[47]....
        /*1204*/ 	.word	0x0002d140


	//   ....[48]....
        /*1208*/ 	.word	0x0002d1d0


	//   ....[49]....
        /*120c*/ 	.word	0x0002d270


	//   ....[50]....
        /*1210*/ 	.word	0x0002d300


	//   ....[51]....
        /*1214*/ 	.word	0x0002d3f0


	//   ....[52]....
        /*1218*/ 	.word	0x0002d480


	//   ....[53]....
        /*121c*/ 	.word	0x0002d510


	//   ....[54]....
        /*1220*/ 	.word	0x0002d5a0


	//   ....[55]....
        /*1224*/ 	.word	0x0002d630


	//   ....[56]....
        /*1228*/ 	.word	0x0002d6c0


	//   ....[57]....
        /*122c*/ 	.word	0x0002d750


	//   ....[58]....
        /*1230*/ 	.word	0x0002d7e0


	//   ....[59]....
        /*1234*/ 	.word	0x0002d8b0


	//   ....[60]....
        /*1238*/ 	.word	0x0002d950


	//   ....[61]....
        /*123c*/ 	.word	0x0002d9e0


	//   ....[62]....
        /*1240*/ 	.word	0x0002da30


	//   ....[63]....
        /*1244*/ 	.word	0x0002da80


	//   ....[64]....
        /*1248*/ 	.word	0x0002db10


	//   ....[65]....
        /*124c*/ 	.word	0x0002dba0


	//   ....[66]....
        /*1250*/ 	.word	0x0002dbf0


	//   ....[67]....
        /*1254*/ 	.word	0x0002dc40


	//   ....[68]....
        /*1258*/ 	.word	0x0002dcd0


	//   ....[69]....
        /*125c*/ 	.word	0x0002dd60


	//   ....[70]....
        /*1260*/ 	.word	0x0002ddb0


	//   ....[71]....
        /*1264*/ 	.word	0x0002de00


	//   ....[72]....
        /*1268*/ 	.word	0x0002de90


	//   ....[73]....
        /*126c*/ 	.word	0x0002df20


	//   ....[74]....
        /*1270*/ 	.word	0x0002df70


	//   ....[75]....
        /*1274*/ 	.word	0x0002dfc0


	//   ....[76]....
        /*1278*/ 	.word	0x0002e0b0


	//   ....[77]....
        /*127c*/ 	.word	0x0002e160


	//   ....[78]....
        /*1280*/ 	.word	0x0002e1c0


	//   ....[79]....
        /*1284*/ 	.word	0x0002e240


	//   ....[80]....
        /*1288*/ 	.word	0x0002e330


	//   ....[81]....
        /*128c*/ 	.word	0x0002e380


	//   ....[82]....
        /*1290*/ 	.word	0x0002e3d0


	//   ....[83]....
        /*1294*/ 	.word	0x0002e420


	//   ....[84]....
        /*1298*/ 	.word	0x0002e540


	//   ....[85]....
        /*129c*/ 	.word	0x0002e5e0


	//   ....[86]....
        /*12a0*/ 	.word	0x0002e640


	//   ....[87]....
        /*12a4*/ 	.word	0x0002e6c0


	//   ....[88]....
        /*12a8*/ 	.word	0x0002e7c0


	//   ....[89]....
        /*12ac*/ 	.word	0x0002e810


	//   ....[90]....
        /*12b0*/ 	.word	0x0002e860


	//   ....[91]....
        /*12b4*/ 	.word	0x0002e8b0


	//   ....[92]....
        /*12b8*/ 	.word	0x0002ec50


	//   ....[93]....
        /*12bc*/ 	.word	0x0002ed80


	//   ....[94]....
        /*12c0*/ 	.word	0x0002eea0


	//   ....[95]....
        /*12c4*/ 	.word	0x0002efc0


	//   ....[96]....
        /*12c8*/ 	.word	0x0002f0f0


	//   ....[97]....
        /*12cc*/ 	.word	0x0002f1c0


	//   ....[98]....
        /*12d0*/ 	.word	0x0002f220


	//   ....[99]....
        /*12d4*/ 	.word	0x0002f280


	//   ....[100]....
        /*12d8*/ 	.word	0x0002f2e0


	//   ....[101]....
        /*12dc*/ 	.word	0x0002f360


	//   ....[102]....
        /*12e0*/ 	.word	0x0002f3c0


	//   ....[103]....
        /*12e4*/ 	.word	0x0002f440


	//   ....[104]....
        /*12e8*/ 	.word	0x0002f4a0


	//   ....[105]....
        /*12ec*/ 	.word	0x0002f520


	//   ....[106]....
        /*12f0*/ 	.word	0x0002f580


	//   ....[107]....
        /*12f4*/ 	.word	0x0002f5e0


	//   ....[108]....
        /*12f8*/ 	.word	0x0002f640


	//   ....[109]....
        /*12fc*/ 	.word	0x0002f6a0


	//   ....[110]....
        /*1300*/ 	.word	0x0002f700


	//   ....[111]....
        /*1304*/ 	.word	0x0002f780


	//   ....[112]....
        /*1308*/ 	.word	0x0002f7e0


	//   ....[113]....
        /*130c*/ 	.word	0x0002f860


	//   ....[114]....
        /*1310*/ 	.word	0x0002f8c0


	//   ....[115]....
        /*1314*/ 	.word	0x0002f940


	//   ....[116]....
        /*1318*/ 	.word	0x0002f9a0


	//   ....[117]....
        /*131c*/ 	.word	0x0002fa20


	//   ....[118]....
        /*1320*/ 	.word	0x0002fa80


	//   ....[119]....
        /*1324*/ 	.word	0x0002fb00


	//   ....[120]....
        /*1328*/ 	.word	0x0002fb60


	//   ....[121]....
        /*132c*/ 	.word	0x0002fbe0


	//   ....[122]....
        /*1330*/ 	.word	0x0002fc40


	//   ....[123]....
        /*1334*/ 	.word	0x0002fcc0


	//   ....[124]....
        /*1338*/ 	.word	0x0002fd20


	//   ....[125]....
        /*133c*/ 	.word	0x0002fda0


	//   ....[126]....
        /*1340*/ 	.word	0x0002fe00


	//   ....[127]....
        /*1344*/ 	.word	0x0002fe60


	//   ....[128]....
        /*1348*/ 	.word	0x0002fec0


	//   ....[129]....
        /*134c*/ 	.word	0x0002ff20


	//   ....[130]....
        /*1350*/ 	.word	0x0002ff80


	//   ....[131]....
        /*1354*/ 	.word	0x00030000


	//   ....[132]....
        /*1358*/ 	.word	0x00030060


	//   ....[133]....
        /*135c*/ 	.word	0x000300d0


	//   ....[134]....
        /*1360*/ 	.word	0x00030130


	//   ....[135]....
        /*1364*/ 	.word	0x000301a0


	//   ....[136]....
        /*1368*/ 	.word	0x00030200


	//   ....[137]....
        /*136c*/ 	.word	0x00030280


	//   ....[138]....
        /*1370*/ 	.word	0x000302e0


	//   ....[139]....
        /*1374*/ 	.word	0x00030340


	//   ....[140]....
        /*1378*/ 	.word	0x000303a0


	//   ....[141]....
        /*137c*/ 	.word	0x00030420


	//   ....[142]....
        /*1380*/ 	.word	0x00030480


	//   ....[143]....
        /*1384*/ 	.word	0x00030500


	//   ....[144]....
        /*1388*/ 	.word	0x00030560


	//   ....[145]....
        /*138c*/ 	.word	0x000305d0


	//   ....[146]....
        /*1390*/ 	.word	0x00030630


	//   ....[147]....
        /*1394*/ 	.word	0x000306a0


	//   ....[148]....
        /*1398*/ 	.word	0x00030700


	//   ....[149]....
        /*139c*/ 	.word	0x00030760


	//   ....[150]....
        /*13a0*/ 	.word	0x000307c0


	//   ....[151]....
        /*13a4*/ 	.word	0x00030830


	//   ....[152]....
        /*13a8*/ 	.word	0x00030890


	//   ....[153]....
        /*13ac*/ 	.word	0x00030910


	//   ....[154]....
        /*13b0*/ 	.word	0x000309c0


	//   ....[155]....
        /*13b4*/ 	.word	0x00030a80


	//   ....[156]....
        /*13b8*/ 	.word	0x00030be0


	//   ....[157]....
        /*13bc*/ 	.word	0x00030c30


	//   ....[158]....
        /*13c0*/ 	.word	0x00030cc0


	//   ....[159]....
        /*13c4*/ 	.word	0x00030d50


	//   ....[160]....
        /*13c8*/ 	.word	0x00030de0


	//   ....[161]....
        /*13cc*/ 	.word	0x00030e70


	//   ....[162]....
        /*13d0*/ 	.word	0x00030f00


	//   ....[163]....
        /*13d4*/ 	.word	0x00030f90


	//   ....[164]....
        /*13d8*/ 	.word	0x00031050


	//   ....[165]....
        /*13dc*/ 	.word	0x00031330


	//   ....[166]....
        /*13e0*/ 	.word	0x00031420


	//   ....[167]....
        /*13e4*/ 	.word	0x000314d0


	//   ....[168]....
        /*13e8*/ 	.word	0x00031550


	//   ....[169]....
        /*13ec*/ 	.word	0x00031680


	//   ....[170]....
        /*13f0*/ 	.word	0x000316e0


	//   ....[171]....
        /*13f4*/ 	.word	0x000317c0


	//   ....[172]....
        /*13f8*/ 	.word	0x00031820


	//   ....[173]....
        /*13fc*/ 	.word	0x00031900


	//   ....[174]....
        /*1400*/ 	.word	0x00031960


	//   ....[175]....
        /*1404*/ 	.word	0x00031a40


	//   ....[176]....
        /*1408*/ 	.word	0x00031aa0


	//   ....[177]....
        /*140c*/ 	.word	0x00031bc0


	//   ....[178]....
        /*1410*/ 	.word	0x00031c20


	//   ....[179]....
        /*1414*/ 	.word	0x00031d00


	//   ....[180]....
        /*1418*/ 	.word	0x00031d60


	//   ....[181]....
        /*141c*/ 	.word	0x00031e30


	//   ....[182]....
        /*1420*/ 	.word	0x00031fd0


	//   ....[183]....
        /*1424*/ 	.word	0x00032060


	//   ....[184]....
        /*1428*/ 	.word	0x00032180


	//   ....[185]....
        /*142c*/ 	.word	0x000321d0


	//   ....[186]....
        /*1430*/ 	.word	0x000322f0


	//   ....[187]....
        /*1434*/ 	.word	0x00032340


	//   ....[188]....
        /*1438*/ 	.word	0x00032460


	//   ....[189]....
        /*143c*/ 	.word	0x000324b0


	//   ....[190]....
        /*1440*/ 	.word	0x000325b0


	//   ....[191]....
        /*1444*/ 	.word	0x00032650


	//   ....[192]....
        /*1448*/ 	.word	0x000326b0


	//   ....[193]....
        /*144c*/ 	.word	0x000327a0


	//   ....[194]....
        /*1450*/ 	.word	0x00032800


	//   ....[195]....
        /*1454*/ 	.word	0x000328f0


	//   ....[196]....
        /*1458*/ 	.word	0x00032950


	//   ....[197]....
        /*145c*/ 	.word	0x000329f0


	//   ....[198]....
        /*1460*/ 	.word	0x00032af0


	//   ....[199]....
        /*1464*/ 	.word	0x00032b60


	//   ....[200]....
        /*1468*/ 	.word	0x00032bc0


	//   ....[201]....
        /*146c*/ 	.word	0x00032cd0


	//   ....[202]....
        /*1470*/ 	.word	0x00032d30


	//   ....[203]....
        /*1474*/ 	.word	0x00032e40


	//   ....[204]....
        /*1478*/ 	.word	0x00032ea0


	//   ....[205]....
        /*147c*/ 	.word	0x00032fb0


	//   ....[206]....
        /*1480*/ 	.word	0x00033010


	//   ....[207]....
        /*1484*/ 	.word	0x00033120


	//   ....[208]....
        /*1488*/ 	.word	0x00033180


	//   ....[209]....
        /*148c*/ 	.word	0x00033290


	//   ....[210]....
        /*1490*/ 	.word	0x000332f0


	//   ....[211]....
        /*1494*/ 	.word	0x000333f0


	//   ....[212]....
        /*1498*/ 	.word	0x00033450


	//   ....[213]....
        /*149c*/ 	.word	0x00033530


	//   ....[214]....
        /*14a0*/ 	.word	0x000336b0


	//   ....[215]....
        /*14a4*/ 	.word	0x00033750


	//   ....[216]....
        /*14a8*/ 	.word	0x000337b0


	//   ....[217]....
        /*14ac*/ 	.word	0x00033870


	//   ....[218]....
        /*14b0*/ 	.word	0x000338d0


	//   ....[219]....
        /*14b4*/ 	.word	0x00033990


	//   ....[220]....
        /*14b8*/ 	.word	0x000339f0


	//   ....[221]....
        /*14bc*/ 	.word	0x00033ab0


	//   ....[222]....
        /*14c0*/ 	.word	0x00033b10


	//   ....[223]....
        /*14c4*/ 	.word	0x00033bd0


	//   ....[224]....
        /*14c8*/ 	.word	0x00033c30


	//   ....[225]....
        /*14cc*/ 	.word	0x00033cf0


	//   ....[226]....
        /*14d0*/ 	.word	0x00033d50


	//   ....[227]....
        /*14d4*/ 	.word	0x00033e10


	//   ....[228]....
        /*14d8*/ 	.word	0x00033e70


	//   ....[229]....
        /*14dc*/ 	.word	0x00033f30


	//   ....[230]....
        /*14e0*/ 	.word	0x00034020


	//   ....[231]....
        /*14e4*/ 	.word	0x000340b0


	//   ....[232]....
        /*14e8*/ 	.word	0x00034110


	//   ....[233]....
        /*14ec*/ 	.word	0x000341d0


	//   ....[234]....
        /*14f0*/ 	.word	0x00034230


	//   ....[235]....
        /*14f4*/ 	.word	0x000342f0


	//   ....[236]....
        /*14f8*/ 	.word	0x00034350


	//   ....[237]....
        /*14fc*/ 	.word	0x00034410


	//   ....[238]....
        /*1500*/ 	.word	0x00034470


	//   ....[239]....
        /*1504*/ 	.word	0x00034530


	//   ....[240]....
        /*1508*/ 	.word	0x00034590


	//   ....[241]....
        /*150c*/ 	.word	0x00034650


	//   ....[242]....
        /*1510*/ 	.word	0x000346b0


	//   ....[243]....
        /*1514*/ 	.word	0x00034770


	//   ....[244]....
        /*1518*/ 	.word	0x000347d0


	//   ....[245]....
        /*151c*/ 	.word	0x00034890


	//   ....[246]....
        /*1520*/ 	.word	0x00034a70


	//   ....[247]....
        /*1524*/ 	.word	0x00034b10


	//   ....[248]....
        /*1528*/ 	.word	0x00034c30


	//   ....[249]....
        /*152c*/ 	.word	0x00034ca0


	//   ....[250]....
        /*1530*/ 	.word	0x00034d10


	//   ....[251]....
        /*1534*/ 	.word	0x00034d80


	//   ....[252]....
        /*1538*/ 	.word	0x00034df0


	//   ....[253]....
        /*153c*/ 	.word	0x00034e70


	//   ....[254]....
        /*1540*/ 	.word	0x00034f00


	//   ....[255]....
        /*1544*/ 	.word	0x00034f90


	//   ....[0]....
        /*1548*/ 	.word	0x00035000


	//   ....[1]....
        /*154c*/ 	.word	0x00035070


	//   ....[2]....
        /*1550*/ 	.word	0x000350e0


	//   ....[3]....
        /*1554*/ 	.word	0x00035160


	//   ....[4]....
        /*1558*/ 	.word	0x000351d0


	//   ....[5]....
        /*155c*/ 	.word	0x00035270


	//   ....[6]....
        /*1560*/ 	.word	0x00035300


	//   ....[7]....
        /*1564*/ 	.word	0x00035430


	//----- nvinfo : EIATTR_REG_RECONFIG
	.align		4
.L_574:
        /*1568*/ 	.byte	0x01, 0x54
	.zero		2


	//----- nvinfo : EIATTR_SYSCALL_OFFSETS
	.align		4
        /*156c*/ 	.byte	0x04, 0x46
        /*156e*/ 	.short	(.L_576 - .L_575)


	//   ....[0]....
.L_575:
        /*1570*/ 	.word	0x00001ab0


	//   ....[1]....
        /*1574*/ 	.word	0x00001c00


	//   ....[2]....
        /*1578*/ 	.word	0x0000caf0


	//   ....[3]....
        /*157c*/ 	.word	0x0000d080


	//   ....[4]....
        /*1580*/ 	.word	0x00026b80


	//   ....[5]....
        /*1584*/ 	.word	0x00026d10


	//   ....[6]....
        /*1588*/ 	.word	0x00026e60


	//   ....[7]....
        /*158c*/ 	.word	0x00026fb0


	//   ....[8]....
        /*1590*/ 	.word	0x000286e0


	//----- nvinfo : EIATTR_MBARRIER_INSTR_OFFSETS
	.align		4
.L_576:
        /*1594*/ 	.byte	0x04, 0x39
        /*1596*/ 	.short	(.L_578 - .L_577)


	//   ....[0]....
.L_577:
        /*1598*/ 	.word	0x00000270
        /*159c*/ 	.word	0x000000ff
        /*15a0*/ 	.word	0x00038800
        /*15a4*/ 	.short	0x0100
        /*15a6*/ 	.byte	0x08
	.zero		1


	//   ....[1]....
        /*15a8*/ 	.word	0x00000280
        /*15ac*/ 	.word	0x000000ff
        /*15b0*/ 	.word	0x00038820
        /*15b4*/ 	.short	0x0100
        /*15b6*/ 	.byte	0x08
	.zero		1


	//   ....[2]....
        /*15b8*/ 	.word	0x00000370
        /*15bc*/ 	.word	0x000000ff
        /*15c0*/ 	.word	0x00038830
        /*15c4*/ 	.short	0x0100
        /*15c6*/ 	.byte	0x08
	.zero		1


	//   ....[3]....
        /*15c8*/ 	.word	0x00000380
        /*15cc*/ 	.word	0x000000ff
        /*15d0*/ 	.word	0x00038840
        /*15d4*/ 	.short	0x0100
        /*15d6*/ 	.byte	0x08
	.zero		1


	//   ....[4]....
        /*15d8*/ 	.word	0x00000390
        /*15dc*/ 	.word	0x000000ff
        /*15e0*/ 	.word	0x00038838
        /*15e4*/ 	.short	0x0100
        /*15e6*/ 	.byte	0x08
	.zero		1


	//   ....[5]....
        /*15e8*/ 	.word	0x000003a0
        /*15ec*/ 	.word	0x000000ff
        /*15f0*/ 	.word	0x00038848
        /*15f4*/ 	.short	0x0100
        /*15f6*/ 	.byte	0x08
	.zero		1


	//   ....[6]....
        /*15f8*/ 	.word	0x000004d0
        /*15fc*/ 	.word	0x000000ff
        /*1600*/ 	.word	0x00038850
        /*1604*/ 	.short	0x0100
        /*1606*/ 	.byte	0x08
	.zero		1


	//   ....[7]....
        /*1608*/ 	.word	0x000004e0
        /*160c*/ 	.word	0x000000ff
        /*1610*/ 	.word	0x00038860
        /*1614*/ 	.short	0x0100
        /*1616*/ 	.byte	0x08
	.zero		1


	//   ....[8]....
        /*1618*/ 	.word	0x000004f0
        /*161c*/ 	.word	0x000000ff
        /*1620*/ 	.word	0x00038858
        /*1624*/ 	.short	0x0100
        /*1626*/ 	.byte	0x08
	.zero		1


	//   ....[9]....
        /*1628*/ 	.word	0x00000500
        /*162c*/ 	.word	0x000000ff
        /*1630*/ 	.word	0x00038868
        /*1634*/ 	.short	0x0100
        /*1636*/ 	.byte	0x08
	.zero		1


	//   ....[10]....
        /*1638*/ 	.word	0x000005f0
        /*163c*/ 	.word	0x000000ff
        /*1640*/ 	.word	0x00038870
        /*1644*/ 	.short	0x0100
        /*1646*/ 	.byte	0x06
	.zero		1


	//   ....[11]....
        /*1648*/ 	.word	0x00000600
        /*164c*/ 	.word	0x000000ff
        /*1650*/ 	.word	0x00038880
        /*1654*/ 	.short	0x0100
        /*1656*/ 	.byte	0x06
	.zero		1


	//   ....[12]....
        /*1658*/ 	.word	0x00000610
        /*165c*/ 	.word	0x000000ff
        /*1660*/ 	.word	0x00038878
        /*1664*/ 	.short	0x0100
        /*1666*/ 	.byte	0x06
	.zero		1


	//   ....[13]....
        /*1668*/ 	.word	0x00000620
        /*166c*/ 	.word	0x000000ff
        /*1670*/ 	.word	0x00038888
        /*1674*/ 	.short	0x0100
        /*1676*/ 	.byte	0x06
	.zero		1


	//   ....[14]....
        /*1678*/ 	.word	0x00000750
        /*167c*/ 	.word	0x000000ff
        /*1680*/ 	.word	0x00038890
        /*1684*/ 	.short	0x0100
        /*1686*/ 	.byte	0x08
	.zero		1


	//   ....[15]....
        /*1688*/ 	.word	0x00000760
        /*168c*/ 	.word	0x000000ff
        /*1690*/ 	.word	0x000388a0
        /*1694*/ 	.short	0x0100
        /*1696*/ 	.byte	0x08
	.zero		1


	//   ....[16]....
        /*1698*/ 	.word	0x00000770
        /*169c*/ 	.word	0x000000ff
        /*16a0*/ 	.word	0x00038898
        /*16a4*/ 	.short	0x0100
        /*16a6*/ 	.byte	0x08
	.zero		1


	//   ....[17]....
        /*16a8*/ 	.word	0x00000780
        /*16ac*/ 	.word	0x000000ff
        /*16b0*/ 	.word	0x000388a8
        /*16b4*/ 	.short	0x0100
        /*16b6*/ 	.byte	0x08
	.zero		1


	//   ....[18]....
        /*16b8*/ 	.word	0x000008c0
        /*16bc*/ 	.word	0x000000ff
        /*16c0*/ 	.word	0x000388b0
        /*16c4*/ 	.short	0x0100
        /*16c6*/ 	.byte	0x08
	.zero		1


	//   ....[19]....
        /*16c8*/ 	.word	0x000008d0
        /*16cc*/ 	.word	0x000000ff
        /*16d0*/ 	.word	0x000388c0
        /*16d4*/ 	.short	0x0100
        /*16d6*/ 	.byte	0x08
	.zero		1


	//   ....[20]....
        /*16d8*/ 	.word	0x000008e0
        /*16dc*/ 	.word	0x000000ff
        /*16e0*/ 	.word	0x000388b8
        /*16e4*/ 	.short	0x0100
        /*16e6*/ 	.byte	0x08
	.zero		1


	//   ....[21]....
        /*16e8*/ 	.word	0x000008f0
        /*16ec*/ 	.word	0x000000ff
        /*16f0*/ 	.word	0x000388c8
        /*16f4*/ 	.short	0x0100
        /*16f6*/ 	.byte	0x08
	.zero		1


	//   ....[22]....
        /*16f8*/ 	.word	0x000030a0
        /*16fc*/ 	.word	0x00000050
        /*1700*/ 	.word	0x00038890
        /*1704*/ 	.short	0x010a
        /*1706*/ 	.byte	0x3f
	.zero		1


	//   ....[23]....
        /*1708*/ 	.word	0x00007400
        /*170c*/ 	.word	0x00000050
        /*1710*/ 	.word	0x00038890
        /*1714*/ 	.short	0x010a
        /*1716*/ 	.byte	0x3f
	.zero		1


	//   ....[24]....
        /*1718*/ 	.word	0x0000b510
        /*171c*/ 	.word	0x00000050
        /*1720*/ 	.word	0x00038890
        /*1724*/ 	.short	0x010a
        /*1726*/ 	.byte	0x3f
	.zero		1


	//   ....[25]....
        /*1728*/ 	.word	0x0000bc10
        /*172c*/ 	.word	0x0000000b
        /*1730*/ 	.word	0x00000000
        /*1734*/ 	.short	0x0101
        /*1736*/ 	.byte	0x3f
	.zero		1


	//   ....[26]....
        /*1738*/ 	.word	0x0000bc50
        /*173c*/ 	.word	0x00000050
        /*1740*/ 	.word	0x000388b0
        /*1744*/ 	.short	0x010a
        /*1746*/ 	.byte	0x3f
	.zero		1


	//   ....[27]....
        /*1748*/ 	.word	0x0000c270
        /*174c*/ 	.word	0x00000050
        /*1750*/ 	.word	0x00000000
        /*1754*/ 	.short	0x0101
        /*1756*/ 	.byte	0x3f
	.zero		1


	//   ....[28]....
        /*1758*/ 	.word	0x0000ce10
        /*175c*/ 	.word	0x00000016
        /*1760*/ 	.word	0x00038800
        /*1764*/ 	.short	0x010a
        /*1766*/ 	.byte	0x3f
	.zero		1


	//   ....[29]....
        /*1768*/ 	.word	0x0000ce60
        /*176c*/ 	.word	0x00000016
        /*1770*/ 	.word	0x00038800
        /*1774*/ 	.short	0x010a
        /*1776*/ 	.byte	0x3f
	.zero		1


	//   ....[30]....
        /*1778*/ 	.word	0x0000dbc0
        /*177c*/ 	.word	0x00000016
        /*1780*/ 	.word	0x00038800
        /*1784*/ 	.short	0x010a
        /*1786*/ 	.byte	0x3f
	.zero		1


	//   ....[31]....
        /*1788*/ 	.word	0x00012370
        /*178c*/ 	.word	0x00000016
        /*1790*/ 	.word	0x00038800
        /*1794*/ 	.short	0x010a
        /*1796*/ 	.byte	0x3f
	.zero		1


	//   ....[32]....
        /*1798*/ 	.word	0x000165f0
        /*179c*/ 	.word	0x00000005
        /*17a0*/ 	.word	0x00038830
        /*17a4*/ 	.short	0x010a
        /*17a6*/ 	.byte	0x3f
	.zero		1


	//   ....[33]....
        /*17a8*/ 	.word	0x00016630
        /*17ac*/ 	.word	0x00000005
        /*17b0*/ 	.word	0x00038830
        /*17b4*/ 	.short	0x010a
        /*17b6*/ 	.byte	0x3f
	.zero		1


	//   ....[34]....
        /*17b8*/ 	.word	0x00018be0
        /*17bc*/ 	.word	0x0000001d
        /*17c0*/ 	.word	0x00000000
        /*17c4*/ 	.short	0x0101
        /*17c6*/ 	.byte	0x3f
	.zero		1


	//   ....[35]....
        /*17c8*/ 	.word	0x00019100
        /*17cc*/ 	.word	0x00000005
        /*17d0*/ 	.word	0x00038850
        /*17d4*/ 	.short	0x010a
        /*17d6*/ 	.byte	0x3f
	.zero		1


	//   ....[36]....
        /*17d8*/ 	.word	0x00019150
        /*17dc*/ 	.word	0x00000005
        /*17e0*/ 	.word	0x00038850
        /*17e4*/ 	.short	0x010a
        /*17e6*/ 	.byte	0x3f
	.zero		1


	//   ....[37]....
        /*17e8*/ 	.word	0x000194f0
        /*17ec*/ 	.word	0x00000005
        /*17f0*/ 	.word	0x00000000
        /*17f4*/ 	.short	0x0101
        /*17f6*/ 	.byte	0x3f
	.zero		1


	//   ....[38]....
        /*17f8*/ 	.word	0x00019620
        /*17fc*/ 	.word	0x00000006
        /*1800*/ 	.word	0x00038830
        /*1804*/ 	.short	0x010a
        /*1806*/ 	.byte	0x3f
	.zero		1


	//   ....[39]....
        /*1808*/ 	.word	0x000196c0
        /*180c*/ 	.word	0x00000006
        /*1810*/ 	.word	0x00038830
        /*1814*/ 	.short	0x010a
        /*1816*/ 	.byte	0x3f
	.zero		1


	//   ....[40]....
        /*1818*/ 	.word	0x0001b6a0
        /*181c*/ 	.word	0x00000003
        /*1820*/ 	.word	0x00000000
        /*1824*/ 	.short	0x0101
        /*1826*/ 	.byte	0x3f
	.zero		1


	//   ....[41]....
        /*1828*/ 	.word	0x0001c890
        /*182c*/ 	.word	0x00000006
        /*1830*/ 	.word	0x00038850
        /*1834*/ 	.short	0x010a
        /*1836*/ 	.byte	0x3f
	.zero		1


	//   ....[42]....
        /*1838*/ 	.word	0x0001c900
        /*183c*/ 	.word	0x00000006
        /*1840*/ 	.word	0x00038850
        /*1844*/ 	.short	0x010a
        /*1846*/ 	.byte	0x3f
	.zero		1


	//   ....[43]....
        /*1848*/ 	.word	0x0001cbe0
        /*184c*/ 	.word	0x00000006
        /*1850*/ 	.word	0x00000000
        /*1854*/ 	.short	0x0101
        /*1856*/ 	.byte	0x3f
	.zero		1


	//   ....[44]....
        /*1858*/ 	.word	0x0001ccf0
        /*185c*/ 	.word	0x00000006
        /*1860*/ 	.word	0x00038830
        /*1864*/ 	.short	0x010a
        /*1866*/ 	.byte	0x3f
	.zero		1


	//   ....[45]....
        /*1868*/ 	.word	0x0001cd90
        /*186c*/ 	.word	0x00000006
        /*1870*/ 	.word	0x00038830
        /*1874*/ 	.short	0x010a
        /*1876*/ 	.byte	0x3f
	.zero		1


	//   ....[46]....
        /*1878*/ 	.word	0x0001eb90
        /*187c*/ 	.word	0x00000099
        /*1880*/ 	.word	0x00000000
        /*1884*/ 	.short	0x0101
        /*1886*/ 	.byte	0x3f
	.zero		1


	//   ....[47]....
        /*1888*/ 	.word	0x0001f5e0
        /*188c*/ 	.word	0x00000006
        /*1890*/ 	.word	0x00038850
        /*1894*/ 	.short	0x010a
        /*1896*/ 	.byte	0x3f
	.zero		1


	//   ....[48]....
        /*1898*/ 	.word	0x0001f650
        /*189c*/ 	.word	0x00000006
        /*18a0*/ 	.word	0x00038850
        /*18a4*/ 	.short	0x010a
        /*18a6*/ 	.byte	0x3f
	.zero		1


	//   ....[49]....
        /*18a8*/ 	.word	0x0001f930
        /*18ac*/ 	.word	0x00000006
        /*18b0*/ 	.word	0x00000000
        /*18b4*/ 	.short	0x0101
        /*18b6*/ 	.byte	0x3f
	.zero		1


	//   ....[50]....
        /*18b8*/ 	.word	0x00022d90
        /*18bc*/ 	.word	0x00000000
        /*18c0*/ 	.word	0x00000000
        /*18c4*/ 	.short	0x0101
        /*18c6*/ 	.byte	0x3f
	.zero		1


	//   ....[51]....
        /*18c8*/ 	.word	0x00025940
        /*18cc*/ 	.word	0x00000017
        /*18d0*/ 	.word	0x00038820
        /*18d4*/ 	.short	0x010a
        /*18d6*/ 	.byte	0x3f
	.zero		1


	//   ....[52]....
        /*18d8*/ 	.word	0x000259d0
        /*18dc*/ 	.word	0x00000008
        /*18e0*/ 	.word	0x000388a0
        /*18e4*/ 	.short	0x010a
        /*18e6*/ 	.byte	0x3f
	.zero		1


	//   ....[53]....
        /*18e8*/ 	.word	0x00025d20
        /*18ec*/ 	.word	0x00000008
        /*18f0*/ 	.word	0x000388c0
        /*18f4*/ 	.short	0x010a
        /*18f6*/ 	.byte	0x3f
	.zero		1


	//   ....[54]....
        /*18f8*/ 	.word	0x00026140
        /*18fc*/ 	.word	0x00000008
        /*1900*/ 	.word	0x000388a0
        /*1904*/ 	.short	0x010a
        /*1906*/ 	.byte	0x3f
	.zero		1


	//   ....[55]....
        /*1908*/ 	.word	0x00026480
        /*190c*/ 	.word	0x00000008
        /*1910*/ 	.word	0x000388c0
        /*1914*/ 	.short	0x010a
        /*1916*/ 	.byte	0x3f
	.zero		1


	//   ....[56]....
        /*1918*/ 	.word	0x000273e0
        /*191c*/ 	.word	0x00000006
        /*1920*/ 	.word	0x00038880
        /*1924*/ 	.short	0x010a
        /*1926*/ 	.byte	0x3f
	.zero		1


	//   ....[57]....
        /*1928*/ 	.word	0x00027b90
        /*192c*/ 	.word	0x00000006
        /*1930*/ 	.word	0x00038870
        /*1934*/ 	.short	0x0107
        /*1936*/ 	.byte	0x3f
	.zero		1


	//   ....[58]....
        /*1938*/ 	.word	0x00027c50
        /*193c*/ 	.word	0x00000006
        /*1940*/ 	.word	0x00038870
        /*1944*/ 	.short	0x0101
        /*1946*/ 	.byte	0x3f
	.zero		1


	//   ....[59]....
        /*1948*/ 	.word	0x00027c80
        /*194c*/ 	.word	0x00000006
        /*1950*/ 	.word	0x00038840
        /*1954*/ 	.short	0x010a
        /*1956*/ 	.byte	0x3f
	.zero		1


	//   ....[60]....
        /*1958*/ 	.word	0x00028400
        /*195c*/ 	.word	0x00000006
        /*1960*/ 	.word	0x00038830
        /*1964*/ 	.short	0x0107
        /*1966*/ 	.byte	0x3f
	.zero		1


	//   ....[61]....
        /*1968*/ 	.word	0x000284f0
        /*196c*/ 	.word	0x00000006
        /*1970*/ 	.word	0x00038830
        /*1974*/ 	.short	0x0101
        /*1976*/ 	.byte	0x3f
	.zero		1


	//   ....[62]....
        /*1978*/ 	.word	0x00029020
        /*197c*/ 	.word	0x00000017
        /*1980*/ 	.word	0x00038800
        /*1984*/ 	.short	0x0107
        /*1986*/ 	.byte	0x3f
	.zero		1


	//   ....[63]....
        /*1988*/ 	.word	0x00029130
        /*198c*/ 	.word	0x00000017
        /*1990*/ 	.word	0x00038800
        /*1994*/ 	.short	0x0101
        /*1996*/ 	.byte	0x3f
	.zero		1


	//   ....[64]....
        /*1998*/ 	.word	0x00029150
        /*199c*/ 	.word	0x00000017
        /*19a0*/ 	.word	0x00038820
        /*19a4*/ 	.short	0x010a
        /*19a6*/ 	.byte	0x3f
	.zero		1


	//   ....[65]....
        /*19a8*/ 	.word	0x00029490
        /*19ac*/ 	.word	0x00000000
        /*19b0*/ 	.word	0x00038880
        /*19b4*/ 	.short	0x010a
        /*19b6*/ 	.byte	0x3f
	.zero		1


	//   ....[66]....
        /*19b8*/ 	.word	0x000299c0
        /*19bc*/ 	.word	0x00000000
        /*19c0*/ 	.word	0x00038870
        /*19c4*/ 	.short	0x0107
        /*19c6*/ 	.byte	0x3f
	.zero		1


	//   ....[67]....
        /*19c8*/ 	.word	0x00029a80
        /*19cc*/ 	.word	0x00000000
        /*19d0*/ 	.word	0x00038870
        /*19d4*/ 	.short	0x0101
        /*19d6*/ 	.byte	0x3f
	.zero		1


	//   ....[68]....
        /*19d8*/ 	.word	0x00029ab0
        /*19dc*/ 	.word	0x00000000
        /*19e0*/ 	.word	0x00038840
        /*19e4*/ 	.short	0x010a
        /*19e6*/ 	.byte	0x3f
	.zero		1


	//   ....[69]....
        /*19e8*/ 	.word	0x00029fc0
        /*19ec*/ 	.word	0x00000000
        /*19f0*/ 	.word	0x00038830
        /*19f4*/ 	.short	0x0107
        /*19f6*/ 	.byte	0x3f
	.zero		1


	//   ....[70]....
        /*19f8*/ 	.word	0x0002a080
        /*19fc*/ 	.word	0x00000000
        /*1a00*/ 	.word	0x00038830
        /*1a04*/ 	.short	0x0101
        /*1a06*/ 	.byte	0x3f
	.zero		1


	//   ....[71]....
        /*1a08*/ 	.word	0x0002a110
        /*1a0c*/ 	.word	0x00000002
        /*1a10*/ 	.word	0x00038870
        /*1a14*/ 	.short	0x010a
        /*1a16*/ 	.byte	0x3f
	.zero		1


	//   ....[72]....
        /*1a18*/ 	.word	0x0002a1a0
        /*1a1c*/ 	.word	0x00000002
        /*1a20*/ 	.word	0x00038860
        /*1a24*/ 	.short	0x010a
        /*1a26*/ 	.byte	0x3f
	.zero		1


	//   ....[73]....
        /*1a28*/ 	.word	0x0002ab40
        /*1a2c*/ 	.word	0x00000002
        /*1a30*/ 	.word	0x00038850
        /*1a34*/ 	.short	0x0101
        /*1a36*/ 	.byte	0x3f
	.zero		1


	//   ....[74]....
        /*1a38*/ 	.word	0x0002abd0
        /*1a3c*/ 	.word	0x00000002
        /*1a40*/ 	.word	0x00000000
        /*1a44*/ 	.short	0x0101
        /*1a46*/ 	.byte	0x3f
	.zero		1


	//   ....[75]....
        /*1a48*/ 	.word	0x0002ad90
        /*1a4c*/ 	.word	0x00000000
        /*1a50*/ 	.word	0x00038870
        /*1a54*/ 	.short	0x010a
        /*1a56*/ 	.byte	0x3f
	.zero		1


	//   ....[76]....
        /*1a58*/ 	.word	0x0002ae10
        /*1a5c*/ 	.word	0x00000000
        /*1a60*/ 	.word	0x00038860
        /*1a64*/ 	.short	0x010a
        /*1a66*/ 	.byte	0x3f
	.zero		1


	//   ....[77]....
        /*1a68*/ 	.word	0x0002b7c0
        /*1a6c*/ 	.word	0x00000000
        /*1a70*/ 	.word	0x00038850
        /*1a74*/ 	.short	0x0101
        /*1a76*/ 	.byte	0x3f
	.zero		1


	//   ....[78]....
        /*1a78*/ 	.word	0x0002b880
        /*1a7c*/ 	.word	0x00000000
        /*1a80*/ 	.word	0x00000000
        /*1a84*/ 	.short	0x0101
        /*1a86*/ 	.byte	0x3f
	.zero		1


	//   ....[79]....
        /*1a88*/ 	.word	0x0002c590
        /*1a8c*/ 	.word	0x00000007
        /*1a90*/ 	.word	0x00038820
        /*1a94*/ 	.short	0x010a
        /*1a96*/ 	.byte	0x3f
	.zero		1


	//   ....[80]....
        /*1a98*/ 	.word	0x0002c720
        /*1a9c*/ 	.word	0x00000005
        /*1aa0*/ 	.word	0x00038840
        /*1aa4*/ 	.short	0x010a
        /*1aa6*/ 	.byte	0x3f
	.zero		1


	//   ....[81]....
        /*1aa8*/ 	.word	0x0002c7c0
        /*1aac*/ 	.word	0x00000003
        /*1ab0*/ 	.word	0x00038840
        /*1ab4*/ 	.short	0x010a
        /*1ab6*/ 	.byte	0x3f
	.zero		1


	//   ....[82]....
        /*1ab8*/ 	.word	0x0002c800
        /*1abc*/ 	.word	0x00000005
        /*1ac0*/ 	.word	0x00038860
        /*1ac4*/ 	.short	0x010a
        /*1ac6*/ 	.byte	0x3f
	.zero		1


	//   ....[83]....
        /*1ac8*/ 	.word	0x0002c840
        /*1acc*/ 	.word	0x00000003
        /*1ad0*/ 	.word	0x00038860
        /*1ad4*/ 	.short	0x010a
        /*1ad6*/ 	.byte	0x3f
	.zero		1


	//   ....[84]....
        /*1ad8*/ 	.word	0x0002c880
        /*1adc*/ 	.word	0x00000005
        /*1ae0*/ 	.word	0x00038880
        /*1ae4*/ 	.short	0x010a
        /*1ae6*/ 	.byte	0x3f
	.zero		1


	//   ....[85]....
        /*1ae8*/ 	.word	0x0002c8c0
        /*1aec*/ 	.word	0x00000003
        /*1af0*/ 	.word	0x00038880
        /*1af4*/ 	.short	0x010a
        /*1af6*/ 	.byte	0x3f
	.zero		1


	//   ....[86]....
        /*1af8*/ 	.word	0x0002c920
        /*1afc*/ 	.word	0x00000050
        /*1b00*/ 	.word	0x00038890
        /*1b04*/ 	.short	0x010a
        /*1b06*/ 	.byte	0x3f
	.zero		1


	//   ....[87]....
        /*1b08*/ 	.word	0x0002ce30
        /*1b0c*/ 	.word	0x00000050
        /*1b10*/ 	.word	0x00038890
        /*1b14*/ 	.short	0x010a
        /*1b16*/ 	.byte	0x3f
	.zero		1


	//   ....[88]....
        /*1b18*/ 	.word	0x0002d340
        /*1b1c*/ 	.word	0x00000050
        /*1b20*/ 	.word	0x00038890
        /*1b24*/ 	.short	0x010a
        /*1b26*/ 	.byte	0x3f
	.zero		1


	//   ....[89]....
        /*1b28*/ 	.word	0x0002d810
        /*1b2c*/ 	.word	0x00000050
        /*1b30*/ 	.word	0x000388b0
        /*1b34*/ 	.short	0x010a
        /*1b36*/ 	.byte	0x3f
	.zero		1


	//   ....[90]....
        /*1b38*/ 	.word	0x0002dff0
        /*1b3c*/ 	.word	0x00000016
        /*1b40*/ 	.word	0x00038800
        /*1b44*/ 	.short	0x010a
        /*1b46*/ 	.byte	0x3f
	.zero		1


	//   ....[91]....
        /*1b48*/ 	.word	0x0002e960
        /*1b4c*/ 	.word	0x00000016
        /*1b50*/ 	.word	0x00038800
        /*1b54*/ 	.short	0x010a
        /*1b56*/ 	.byte	0x3f
	.zero		1


	//   ....[92]....
        /*1b58*/ 	.word	0x0002e9b0
        /*1b5c*/ 	.word	0x00000005
        /*1b60*/ 	.word	0x00038830
        /*1b64*/ 	.short	0x010a
        /*1b66*/ 	.byte	0x3f
	.zero		1


	//   ....[93]....
        /*1b68*/ 	.word	0x0002ea00
        /*1b6c*/ 	.word	0x00000005
        /*1b70*/ 	.word	0x00038850
        /*1b74*/ 	.short	0x010a
        /*1b76*/ 	.byte	0x3f
	.zero		1


	//   ....[94]....
        /*1b78*/ 	.word	0x0002ea50
        /*1b7c*/ 	.word	0x00000006
        /*1b80*/ 	.word	0x00038830
        /*1b84*/ 	.short	0x010a
        /*1b86*/ 	.byte	0x3f
	.zero		1


	//   ....[95]....
        /*1b88*/ 	.word	0x0002eaa0
        /*1b8c*/ 	.word	0x00000006
        /*1b90*/ 	.word	0x00038850
        /*1b94*/ 	.short	0x010a
        /*1b96*/ 	.byte	0x3f
	.zero		1


	//   ....[96]....
        /*1b98*/ 	.word	0x0002eaf0
        /*1b9c*/ 	.word	0x00000006
        /*1ba0*/ 	.word	0x00038830
        /*1ba4*/ 	.short	0x010a
        /*1ba6*/ 	.byte	0x3f
	.zero		1


	//   ....[97]....
        /*1ba8*/ 	.word	0x0002eb40
        /*1bac*/ 	.word	0x00000006
        /*1bb0*/ 	.word	0x00038850
        /*1bb4*/ 	.short	0x010a
        /*1bb6*/ 	.byte	0x3f
	.zero		1


	//   ....[98]....
        /*1bb8*/ 	.word	0x00031110
        /*1bbc*/ 	.word	0x00000017
        /*1bc0*/ 	.word	0x00038820
        /*1bc4*/ 	.short	0x010a
        /*1bc6*/ 	.byte	0x3f
	.zero		1


	//   ....[99]....
        /*1bc8*/ 	.word	0x00031160
        /*1bcc*/ 	.word	0x00000008
        /*1bd0*/ 	.word	0x000388a0
        /*1bd4*/ 	.short	0x010a
        /*1bd6*/ 	.byte	0x3f
	.zero		1


	//   ....[100]....
        /*1bd8*/ 	.word	0x000311b0
        /*1bdc*/ 	.word	0x00000008
        /*1be0*/ 	.word	0x000388c0
        /*1be4*/ 	.short	0x010a
        /*1be6*/ 	.byte	0x3f
	.zero		1


	//   ....[101]....
        /*1be8*/ 	.word	0x00031200
        /*1bec*/ 	.word	0x00000008
        /*1bf0*/ 	.word	0x000388a0
        /*1bf4*/ 	.short	0x010a
        /*1bf6*/ 	.byte	0x3f
	.zero		1


	//   ....[102]....
        /*1bf8*/ 	.word	0x00031250
        /*1bfc*/ 	.word	0x00000008
        /*1c00*/ 	.word	0x000388c0
        /*1c04*/ 	.short	0x010a
        /*1c06*/ 	.byte	0x3f
	.zero		1


	//   ....[103]....
        /*1c08*/ 	.word	0x00031370
        /*1c0c*/ 	.word	0x00000006
        /*1c10*/ 	.word	0x00038880
        /*1c14*/ 	.short	0x010a
        /*1c16*/ 	.byte	0x3f
	.zero		1


	//   ....[104]....
        /*1c18*/ 	.word	0x00031f20
        /*1c1c*/ 	.word	0x00000006
        /*1c20*/ 	.word	0x00038840
        /*1c24*/ 	.short	0x010a
        /*1c26*/ 	.byte	0x3f
	.zero		1


	//   ....[105]....
        /*1c28*/ 	.word	0x000335b0
        /*1c2c*/ 	.word	0x00000017
        /*1c30*/ 	.word	0x00038820
        /*1c34*/ 	.short	0x010a
        /*1c36*/ 	.byte	0x3f
	.zero		1


	//   ....[106]....
        /*1c38*/ 	.word	0x00033600
        /*1c3c*/ 	.word	0x00000000
        /*1c40*/ 	.word	0x00038880
        /*1c44*/ 	.short	0x010a
        /*1c46*/ 	.byte	0x3f
	.zero		1


	//   ....[107]....
        /*1c48*/ 	.word	0x00033f70
        /*1c4c*/ 	.word	0x00000000
        /*1c50*/ 	.word	0x00038840
        /*1c54*/ 	.short	0x010a
        /*1c56*/ 	.byte	0x3f
	.zero		1


	//   ....[108]....
        /*1c58*/ 	.word	0x000348d0
        /*1c5c*/ 	.word	0x00000002
        /*1c60*/ 	.word	0x00038870
        /*1c64*/ 	.short	0x010a
        /*1c66*/ 	.byte	0x3f
	.zero		1


	//   ....[109]....
        /*1c68*/ 	.word	0x00034920
        /*1c6c*/ 	.word	0x00000002
        /*1c70*/ 	.word	0x00038860
        /*1c74*/ 	.short	0x010a
        /*1c76*/ 	.byte	0x3f
	.zero		1


	//   ....[110]....
        /*1c78*/ 	.word	0x00034970
        /*1c7c*/ 	.word	0x00000000
        /*1c80*/ 	.word	0x00038870
        /*1c84*/ 	.short	0x010a
        /*1c86*/ 	.byte	0x3f
	.zero		1


	//   ....[111]....
        /*1c88*/ 	.word	0x000349c0
        /*1c8c*/ 	.word	0x00000000
        /*1c90*/ 	.word	0x00038860
        /*1c94*/ 	.short	0x010a
        /*1c96*/ 	.byte	0x3f
	.zero		1


	//   ....[112]....
        /*1c98*/ 	.word	0x00035350
        /*1c9c*/ 	.word	0x00000007
        /*1ca0*/ 	.word	0x00038820
        /*1ca4*/ 	.short	0x010a
        /*1ca6*/ 	.byte	0x3f
	.zero		1


	//   ....[113]....
        /*1ca8*/ 	.word	0x000354f0
        /*1cac*/ 	.word	0x00000005
        /*1cb0*/ 	.word	0x00038840
        /*1cb4*/ 	.short	0x010a
        /*1cb6*/ 	.byte	0x3f
	.zero		1


	//   ....[114]....
        /*1cb8*/ 	.word	0x00035540
        /*1cbc*/ 	.word	0x00000003
        /*1cc0*/ 	.word	0x00038840
        /*1cc4*/ 	.short	0x010a
        /*1cc6*/ 	.byte	0x3f
	.zero		1


	//   ....[115]....
        /*1cc8*/ 	.word	0x00035590
        /*1ccc*/ 	.word	0x00000005
        /*1cd0*/ 	.word	0x00038860
        /*1cd4*/ 	.short	0x010a
        /*1cd6*/ 	.byte	0x3f
	.zero		1


	//   ....[116]....
        /*1cd8*/ 	.word	0x000355e0
        /*1cdc*/ 	.word	0x00000003
        /*1ce0*/ 	.word	0x00038860
        /*1ce4*/ 	.short	0x010a
        /*1ce6*/ 	.byte	0x3f
	.zero		1


	//   ....[117]....
        /*1ce8*/ 	.word	0x00035630
        /*1cec*/ 	.word	0x00000005
        /*1cf0*/ 	.word	0x00038880
        /*1cf4*/ 	.short	0x010a
        /*1cf6*/ 	.byte	0x3f
	.zero		1


	//----- nvinfo : EIATTR_NUM_MBARRIERS
	.align		4
.L_578:
        /*1cf8*/ 	.byte	0x03, 0x38
        /*1cfa*/ 	.short	0x0016


	//----- nvinfo : EIATTR_EXIT_INSTR_OFFSETS
	.align		4
        /*1cfc*/ 	.byte	0x04, 0x1c
        /*1cfe*/ 	.short	(.L_580 - .L_579)


	//   ....[0]....
.L_579:
        /*1d00*/ 	.word	0x0002c910


	//----- nvinfo : EIATTR_MAX_THREADS
	.align		4
.L_580:
        /*1d04*/ 	.byte	0x04, 0x05
        /*1d06*/ 	.short	(.L_582 - .L_581)
.L_581:
        /*1d08*/ 	.word	0x00000180
        /*1d0c*/ 	.word	0x00000001
        /*1d10*/ 	.word	0x00000001


	//----- nvinfo : EIATTR_CRS_STACK_SIZE
	.align		4
.L_582:
        /*1d14*/ 	.byte	0x04, 0x1e
        /*1d16*/ 	.short	(.L_584 - .L_583)
.L_583:
        /*1d18*/ 	.word	0x00000000


	//----- nvinfo : EIATTR_CBANK_PARAM_SIZE
	.align		4
.L_584:
        /*1d1c*/ 	.byte	0x03, 0x19
        /*1d1e*/ 	.short	0x0af0


	//----- nvinfo : EIATTR_PARAM_CBANK
	.align		4
        /*1d20*/ 	.byte	0x04, 0x0a
        /*1d22*/ 	.short	(.L_586 - .L_585)
	.align		4
.L_585:
        /*1d24*/ 	.word	index@(.nv.constant0._ZN7cutlass13device_kernelIN5flash11enable_sm90INS1_16FlashAttnFwdSm90INS1_25CollectiveMainloopFwdSm90ILi2EN4cute5tupleIJNS5_1CILi1EEES8_S8_EEENS6_IJNS7_ILi128EEESA_NS7_ILi256EEEEEELi256ENS_12float_e4m3_tEfNS_4arch4Sm90ELb1ELb0ELb1ELb1ELb1ELb1ELb0ELb1ELb0ELb1ELb0ELb0EEENS1_21CollectiveEpilogueFwdINS6_IJSA_SB_SA_EEES9_NS_10bfloat16_tESF_Li256ELb1ELb1ELb0ELb1EEENS1_36VarlenDynamicPersistentTileSchedulerILi128ELi128ELi256ELi128ELb0ELb1ELb1ELb1ELb1ELb1EEEEEEEEEvNT_6ParamsE)
        /*1d28*/ 	.short	0x0210
        /*1d2a*/ 	.short	0x0af0


	//----- nvinfo : EIATTR_SW_WAR
	.align		4
.L_586:
        /*1d2c*/ 	.byte	0x04, 0x36
        /*1d2e*/ 	.short	(.L_588 - .L_587)
.L_587:
        /*1d30*/ 	.word	0x00000008
.L_588:


//--------------------- .nv.info._ZN7cutlass13device_kernelIN5flash11enable_sm90INS1_16FlashAttnFwdSm90INS1_25CollectiveMainloopFwdSm90ILi2EN4cute5tupleIJNS5_1CILi1EEES8_S8_EEENS6_IJNS7_ILi128EEENS7_ILi160EEENS7_ILi192EEEEEELi192ENS_12float_e4m3_tEfNS_4arch4Sm90ELb0ELb0ELb1ELb0ELb1ELb0ELb0ELb1ELb1ELb1ELb0ELb0EEENS1_21CollectiveEpilogueFwdINS6_IJSA_SC_SB_EEES9_NS_10bfloat16_tESG_Li256ELb0ELb1ELb0ELb1EEENS1_29StaticPersistentTileSchedulerILb0EEEEEEEEEvNT_6ParamsE --------------------------
	.section	.nv.info._ZN7cutlass13device_kernelIN5flash11enable_sm90INS1_16FlashAttnFwdSm90INS1_25CollectiveMainloopFwdSm90ILi2EN4cute5tupleIJNS5_1CILi1EEES8_S8_EEENS6_IJNS7_ILi128EEENS7_ILi160EEENS7_ILi192EEEEEELi192ENS_12float_e4m3_tEfNS_4arch4Sm90ELb0ELb0ELb1ELb0ELb1ELb0ELb0ELb1ELb1ELb1ELb0ELb0EEENS1_21CollectiveEpilogueFwdINS6_IJSA_SC_SB_EEES9_NS_10bfloat16_tESG_Li256ELb0ELb1ELb0ELb1EEENS1_29StaticPersistentTileSchedulerILb0EEEEEEEEEvNT_6ParamsE,"",@"SHT_CUDA_INFO"
	.sectionflags	@""
	.align	4


	//----- nvinfo : EIATTR_CUDA_API_VERSION
	.align		4
        /*0000*/ 	.byte	0x04, 0x37
        /*0002*/ 	.short	(.L_590 - .L_589)
.L_589:
        /*0004*/ 	.word	0x00000082


	//----- nvinfo : EIATTR_KPARAM_INFO
	.align		4
.L_590:
        /*0008*/ 	.byte	0x04, 0x17
        /*000a*/ 	.short	(.L_592 - .L_591)
.L_591:
        /*000c*/ 	.word	0x00000000
        /*0010*/ 	.short	0x0000
        /*0012*/ 	.short	0x0070
        /*0014*/ 	.byte	0x00, 0xf0, 0x01, 0x28


	//----- nvinfo : EIATTR_SPARSE_MMA_MASK
	.align		4
.L_592:
        /*0018*/ 	.byte	0x03, 0x50
        /*001a*/ 	.short	0x0000


	//----- nvinfo : EIATTR_MAXREG_COUNT
	.align		4
        /*001c*/ 	.byte	0x03, 0x1b
        /*001e*/ 	.short	0x00a8


	//----- nvinfo : EIATTR_NUM_BARRIERS
	.align		4
        /*0020*/ 	.byte	0x02, 0x4c
        /*0022*/ 	.byte	0x10
	.zero		1


	//----- nvinfo : EIATTR_EXTERNS
	.align		4
        /*0024*/ 	.byte	0x04, 0x0f
        /*0026*/ 	.short	(.L_594 - .L_593)


	//   ....[0]....
	.align		4
.L_593:
        /*0028*/ 	.word	index@(__assertfail)


	//----- nvinfo : EIATTR_ANNOTATIONS
	.align		4
.L_594:
        /*002c*/ 	.byte	0x04, 0x55
        /*002e*/ 	.short	(.L_596 - .L_595)


	//   ....[0]....
.L_595:
        /* <DEDUP_REMOVED lines=10> */


	//----- nvinfo : EIATTR_MERCURY_ISA_VERSION
	.align		4
.L_596:
        /*00b8*/ 	.byte	0x03, 0x5f
        /*00ba*/ 	.short	0x0101


	//----- nvinfo : EIATTR_INT_WARP_WIDE_INSTR_OFFSETS
	.align		4
        /*00bc*/ 	.byte	0x04, 0x31
        /*00be*/ 	.short	(.L_598 - .L_597)


	//   ....[0]....
.L_597:
        /*00c0*/ 	.word	0x000000c0


	//   ....[1]....
        /*00c4*/ 	.word	0x000000d0


	//   ....[2]....
        /*00c8*/ 	.word	0x00000170


	//----- nvinfo : EIATTR_COOP_GROUP_MASK_REGIDS
	.align		4
.L_598:
        /*00cc*/ 	.byte	0x04, 0x29
        /*00ce*/ 	.short	(.L_600 - .L_599)


	//   ....[0]....
.L_599:
        /*00d0*/ 	.word	0xffffffff


	//   ....[1]....
        /*00d4*/ 	.word	0xffffffff


	//   ....[2]....
        /*00d8*/ 	.word	0xffffffff


	//   ....[3]....
        /*00dc*/ 	.word	0xffffffff


	//   ....[4]....
        /*00e0*/ 	.word	0xffffffff


	//   ....[5]....
        /*00e4*/ 	.word	0xffffffff


	//   ....[6]....
        /*00e8*/ 	.word	0xffffffff


	//   ....[7]....
        /*00ec*/ 	.word	0xffffffff


	//   ....[8]....
        /*00f0*/ 	.word	0xffffffff


	//   ....[9]....
        /*00f4*/ 	.word	0xffffffff


	//   ....[10]....
        /*00f8*/ 	.word	0xffffffff


	//   ....[11]....
        /*00fc*/ 	.word	0xffffffff


	//   ....[12]....
        /*0100*/ 	.word	0xffffffff


	//   ....[13]....
        /*0104*/ 	.word	0xffffffff


	//   ....[14]....
        /*0108*/ 	.word	0xffffffff


	//   ....[15]....
        /*010c*/ 	.word	0xffffffff


	//   ....[16]....
        /*0110*/ 	.word	0xffffffff


	//   ....[17]....
        /*0114*/ 	.word	0xffffffff


	//   ....[18]....
        /*0118*/ 	.word	0xffffffff


	//   ....[19]....
        /*011c*/ 	.word	0xffffffff


	//   ....[20]....
        /*0120*/ 	.word	0xffffffff


	//   ....[21]....
        /*0124*/ 	.word	0xffffffff


	//   ....[22]....
        /*0128*/ 	.word	0xffffffff


	//   ....[23]....
        /*012c*/ 	.word	0xffffffff


	//   ....[24]....
        /*0130*/ 	.word	0xffffffff


	//   ....[25]....
        /*0134*/ 	.word	0xffffffff


	//   ....[26]....
        /*0138*/ 	.word	0xffffffff


	//   ....[27]....
        /*013c*/ 	.word	0xffffffff


	//   ....[28]....
        /*0140*/ 	.word	0xffffffff


	//   ....[29]....
        /*0144*/ 	.word	0xffffffff


	//   ....[30]....
        /*0148*/ 	.word	0xffffffff


	//   ....[31]....
        /*014c*/ 	.word	0xffffffff


	//   ....[32]....
        /*0150*/ 	.word	0xffffffff


	//   ....[33]....
        /*0154*/ 	.word	0xffffffff


	//   ....[34]....
        /*0158*/ 	.word	0xffffffff


	//   ....[35]....
        /*015c*/ 	.word	0xffffffff


	//   ....[36]....
        /*0160*/ 	.word	0xffffffff


	//   ....[37]....
        /*0164*/ 	.word	0xffffffff


	//   ....[38]....
        /*0168*/ 	.word	0xffffffff


	//   ....[39]....
        /*016c*/ 	.word	0xffffffff


	//   ....[40]....
        /*0170*/ 	.word	0xffffffff


	//   ....[41]....
        /*0174*/ 	.word	0xffffffff


	//   ....[42]....
        /*0178*/ 	.word	0xffffffff


	//   ....[43]....
        /*017c*/ 	.word	0xffffffff


	//   ....[44]....
        /*0180*/ 	.word	0xffffffff


	//   ....[45]....
        /*0184*/ 	.word	0xffffffff


	//   ....[46]....
        /*0188*/ 	.word	0xffffffff


	//   ....[47]....
        /*018c*/ 	.word	0xffffffff


	//   ....[48]....
        /*0190*/ 	.word	0xffffffff


	//   ....[49]....
        /*0194*/ 	.word	0xffffffff


	//   ....[50]....
        /*0198*/ 	.word	0xffffffff


	//   ....[51]....
        /*019c*/ 	.word	0xffffffff


	//   ....[52]....
        /*01a0*/ 	.word	0xffffffff


	//   ....[53]....
        /*01a4*/ 	.word	0xffffffff


	//   ....[54]....
        /*01a8*/ 	.word	0xffffffff


	//   ....[55]....
        /*01ac*/ 	.word	0xffffffff


	//   ....[56]....
        /*01b0*/ 	.word	0xffffffff


	//   ....[57]....
        /*01b4*/ 	.word	0xffffffff


	//   ....[58]....
        /*01b8*/ 	.word	0xffffffff


	//   ....[59]....
        /*01bc*/ 	.word	0xffffffff


	//   ....[60]....
        /*01c0*/ 	.word	0xffffffff


	//   ....[61]....
        /*01c4*/ 	.word	0xffffffff


	//   ....[62]....
        /*01c8*/ 	.word	0xffffffff


	//   ....[63]....
        /*01cc*/ 	.word	0xffffffff


	//   ....[64]....
        /*01d0*/ 	.word	0xffffffff


	//   ....[65]....
        /*01d4*/ 	.word	0xffffffff


	//   ....[66]....
        /*01d8*/ 	.word	0xffffffff


	//   ....[67]....
        /*01dc*/ 	.word	0xffffffff


	//   ....[68]....
        /*01e0*/ 	.word	0xffffffff


	//   ....[69]....
        /*01e4*/ 	.word	0xffffffff


	//   ....[70]....
        /*01e8*/ 	.word	0xffffffff


	//   ....[71]....
        /*01ec*/ 	.word	0xffffffff


	//   ....[72]....
        /*01f0*/ 	.word	0xffffffff


	//   ....[73]....
        /*01f4*/ 	.word	0xffffffff


	//   ....[74]....
        /*01f8*/ 	.word	0xffffffff


	//   ....[75]....
        /*01fc*/ 	.word	0xffffffff


	//   ....[76]....
        /*0200*/ 	.word	0xffffffff


	//   ....[77]....
        /*0204*/ 	.word	0xffffffff


	//   ....[78]....
        /*0208*/ 	.word	0xffffffff


	//   ....[79]....
        /*020c*/ 	.word	0xffffffff


	//   ....[80]....
        /*0210*/ 	.word	0xffffffff


	//   ....[81]....
        /*0214*/ 	.word	0xffffffff


	//   ....[82]....
        /*0218*/ 	.word	0xffffffff


	//   ....[83]....
        /*021c*/ 	.word	0xffffffff


	//   ....[84]....
        /*0220*/ 	.word	0xffffffff


	//   ....[85]....
        /*0224*/ 	.word	0xffffffff


	//   ....[86]....
        /*0228*/ 	.word	0xffffffff


	//   ....[87]....
        /*022c*/ 	.word	0xffffffff


	//   ....[88]....
        /*0230*/ 	.word	0xffffffff


	//   ....[89]....
        /*0234*/ 	.word	0xffffffff


	//   ....[90]....
        /*0238*/ 	.word	0xffffffff


	//   ....[91]....
        /*023c*/ 	.word	0xffffffff


	//   ....[92]....
        /*0240*/ 	.word	0xffffffff


	//   ....[93]....
        /*0244*/ 	.word	0xffffffff


	//   ....[94]....
        /*0248*/ 	.word	0xffffffff


	//   ....[95]....
        /*024c*/ 	.word	0xffffffff


	//   ....[96]....
        /*0250*/ 	.word	0xffffffff


	//   ....[97]....
        /*0254*/ 	.word	0xffffffff


	//   ....[98]....
        /*0258*/ 	.word	0xffffffff


	//   ....[99]....
        /*025c*/ 	.word	0xffffffff


	//   ....[100]....
        /*0260*/ 	.word	0xffffffff


	//   ....[101]....
        /*0264*/ 	.word	0xffffffff


	//   ....[102]....
        /*0268*/ 	.word	0xffffffff


	//   ....[103]....
        /*026c*/ 	.word	0xffffffff


	//   ....[104]....
        /*0270*/ 	.word	0xffffffff


	//   ....[105]....
        /*0274*/ 	.word	0xffffffff


	//   ....[106]....
        /*0278*/ 	.word	0xffffffff


	//   ....[107]....
        /*027c*/ 	.word	0xffffffff


	//   ....[108]....
        /*0280*/ 	.word	0xffffffff


	//   ....[109]....
        /*0284*/ 	.word	0xffffffff


	//   ....[110]....
        /*0288*/ 	.word	0xffffffff


	//   ....[111]....
        /*028c*/ 	.word	0xffffffff


	//   ....[112]....
        /*0290*/ 	.word	0xffffffff


	//   ....[113]....
        /*0294*/ 	.word	0xffffffff


	//   ....[114]....
        /*0298*/ 	.word	0xffffffff


	//   ....[115]....
        /*029c*/ 	.word	0xffffffff


	//   ....[116]....
        /*02a0*/ 	.word	0xffffffff


	//   ....[117]....
        /*02a4*/ 	.word	0xffffffff


	//   ....[118]....
        /*02a8*/ 	.word	0xffffffff


	//   ....[119]....
        /*02ac*/ 	.word	0xffffffff


	//   ....[120]....
        /*02b0*/ 	.word	0xffffffff


	//   ....[121]....
        /*02b4*/ 	.word	0xffffffff


	//   ....[122]....
        /*02b8*/ 	.word	0xffffffff


	//   ....[123]....
        /*02bc*/ 	.word	0xffffffff


	//   ....[124]....
        /*02c0*/ 	.word	0xffffffff


	//   ....[125]....
        /*02c4*/ 	.word	0xffffffff


	//   ....[126]....
        /*02c8*/ 	.word	0xffffffff


	//   ....[127]....
        /*02cc*/ 	.word	0xffffffff


	//   ....[128]....
        /*02d0*/ 	.word	0x0500000f


	//   ....[129]....
        /*02d4*/ 	.word	0x0500000f


	//   ....[130]....
        /*02d8*/ 	.word	0x0500000f


	//   ....[131]....
        /*02dc*/ 	.word	0x0500000f


	//   ....[132]....
        /*02e0*/ 	.word	0x0500000f


	//   ....[133]....
        /*02e4*/ 	.word	0x0500000f


	//   ....[134]....
        /*02e8*/ 	.word	0x0500000f


	//   ....[135]....
        /*02ec*/ 	.word	0x0500000f


	//   ....[136]....
        /*02f0*/ 	.word	0x0500000f


	//   ....[137]....
        /*02f4*/ 	.word	0x0500000f


	//   ....[138]....
        /*02f8*/ 	.word	0x0500000f


	//   ....[139]....
        /*02fc*/ 	.word	0x0500000f


	//   ....[140]....
        /*0300*/ 	.word	0x0500000f


	//   ....[141]....
        /*0304*/ 	.word	0x0500000f


	//   ....[142]....
        /*0308*/ 	.word	0x0500000f


	//   ....[143]....
        /*030c*/ 	.word	0x0500000f


	//   ....[144]....
        /*0310*/ 	.word	0x0500000f


	//   ....[145]....
        /*0314*/ 	.word	0x0500000f


	//   ....[146]....
        /*0318*/ 	.word	0x0500000f


	//   ....[147]....
        /*031c*/ 	.word	0x0500000f


	//   ....[148]....
        /*0320*/ 	.word	0x0500000f


	//   ....[149]....
        /*0324*/ 	.word	0x0500000f


	//   ....[150]....
        /*0328*/ 	.word	0x0500000f


	//   ....[151]....
        /*032c*/ 	.word	0x0500000f


	//   ....[152]....
        /*0330*/ 	.word	0x0500000f


	//   ....[153]....
        /*0334*/ 	.word	0x0500000f


	//   ....[154]....
        /*0338*/ 	.word	0x0500000f


	//   ....[155]....
        /*033c*/ 	.word	0x0500000f


	//   ....[156]....
        /*0340*/ 	.word	0x0500000f


	//   ....[157]....
        /*0344*/ 	.word	0x0500000f


	//   ....[158]....
        /*0348*/ 	.word	0x0500000f


	//   ....[159]....
        /*034c*/ 	.word	0x0500000f


	//   ....[160]....
        /*0350*/ 	.word	0x0500000f


	//   ....[161]....
        /*0354*/ 	.word	0x0500000f


	//   ....[162]....
        /*0358*/ 	.word	0x0500000f


	//   ....[163]....
        /*035c*/ 	.word	0x0500000f


	//   ....[164]....
        /*0360*/ 	.word	0x0500000f


	//   ....[165]....
        /*0364*/ 	.word	0x0500000f


	//   ....[166]....
        /*0368*/ 	.word	0x0500000f


	//   ....[167]....
        /*036c*/ 	.word	0x0500000f


	//   ....[168]....
        /*0370*/ 	.word	0x0500000f


	//   ....[169]....
        /*0374*/ 	.word	0x0500000f


	//   ....[170]....
        /*0378*/ 	.word	0x0500000f


	//   ....[171]....
        /*037c*/ 	.word	0x0500000f


	//   ....[172]....
        /*0380*/ 	.word	0x0500000f


	//   ....[173]....
        /*0384*/ 	.word	0x0500000f


	//   ....[174]....
        /*0388*/ 	.word	0x0500000f


	//   ....[175]....
        /*038c*/ 	.word	0x0500000f


	//   ....[176]....
        /*0390*/ 	.word	0x0500000f


	//----- nvinfo : EIATTR_COOP_GROUP_INSTR_OFFSETS
	.align		4
.L_600:
        /*0394*/ 	.byte	0x04, 0x28
        /*0396*/ 	.short	(.L_602 - .L_601)


	//   ....[0]....
.L_601:
        /*0398*/ 	.word	0x00000080


	//   ....[1]....
        /*039c*/ 	.word	0x00000090


	//   ....[2]....
        /*03a0*/ 	.word	0x000002d0


	//   ....[3]....
        /*03a4*/ 	.word	0x00000430


	//   ....[4]....
        /*03a8*/ 	.word	0x00000550


	//   ....[5]....
        /*03ac*/ 	.word	0x000006b0


	//   ....[6]....
        /*03b0*/ 	.word	0x00000d00


	//   ....[7]....
        /*03b4*/ 	.word	0x00003740


	//   ....[8]....
        /*03b8*/ 	.word	0x00003780


	//   ....[9]....
        /*03bc*/ 	.word	0x00003e40


	//   ....[10]....
        /*03c0*/ 	.word	0x00003f00


	//   ....[11]....
        /*03c4*/ 	.word	0x00007390


	//   ....[12]....
        /*03c8*/ 	.word	0x000073c0


	//   ....[13]....
        /*03cc*/ 	.word	0x000073e0


	//   ....[14]....
        /*03d0*/ 	.word	0x00007400


	//   ....[15]....
        /*03d4*/ 	.word	0x00009110


	//   ....[16]....
        /*03d8*/ 	.word	0x00009120


	//   ....[17]....
        /*03dc*/ 	.word	0x00009150


	//   ....[18]....
        /*03e0*/ 	.word	0x00009160


	//   ....[19]....
        /*03e4*/ 	.word	0x0000a590


	//   ....[20]....
        /*03e8*/ 	.word	0x0000a5d0


	//   ....[21]....
        /*03ec*/ 	.word	0x0000a610


	//   ....[22]....
        /*03f0*/ 	.word	0x0000a650


	//   ....[23]....
        /*03f4*/ 	.word	0x0000a670


	//   ....[24]....
        /*03f8*/ 	.word	0x0000a690


	//   ....[25]....
        /*03fc*/ 	.word	0x0000a6a0


	//   ....[26]....
        /*0400*/ 	.word	0x0000a6b0


	//   ....[27]....
        /*0404*/ 	.word	0x0000a6c0


	//   ....[28]....
        /*0408*/ 	.word	0x0000a6d0


	//   ....[29]....
        /*040c*/ 	.word	0x0000a6e0


	//   ....[30]....
        /*0410*/ 	.word	0x0000a6f0


	//   ....[31]....
        /*0414*/ 	.word	0x0000a750


	//   ....[32]....
        /*0418*/ 	.word	0x0000a780


	//   ....[33]....
        /*041c*/ 	.word	0x0000a7e0


	//   ....[34]....
        /*0420*/ 	.word	0x0000a820


	//   ....[35]....
        /*0424*/ 	.word	0x0000a860


	//   ....[36]....
        /*0428*/ 	.word	0x0000a880


	//   ....[37]....
        /*042c*/ 	.word	0x0000a8b0


	//   ....[38]....
        /*0430*/ 	.word	0x0000a8d0


	//   ....[39]....
        /*0434*/ 	.word	0x0000a8f0


	//   ....[40]....
        /*0438*/ 	.word	0x0000a910


	//   ....[41]....
        /*043c*/ 	.word	0x0000a930


	//   ....[42]....
        /*0440*/ 	.word	0x0000a940


	//   ....[43]....
        /*0444*/ 	.word	0x0000a980


	//   ....[44]....
        /*0448*/ 	.word	0x0000a9b0


	//   ....[45]....
        /*044c*/ 	.word	0x0000a9e0


	//   ....[46]....
        /*0450*/ 	.word	0x0000aa00


	//   ....[47]....
        /*0454*/ 	.word	0x0000aa20


	//   ....[48]....
        /*0458*/ 	.word	0x0000aa40


	//   ....[49]....
        /*045c*/ 	.word	0x0000aa60


	//   ....[50]....
        /*0460*/ 	.word	0x0000aa70


	//   ....[51]....
        /*0464*/ 	.word	0x0000aa80


	//   ....[52]....
        /*0468*/ 	.word	0x0000aa90


	//   ....[53]....
        /*046c*/ 	.word	0x0000aaa0


	//   ....[54]....
        /*0470*/ 	.word	0x0000aab0


	//   ....[55]....
        /*0474*/ 	.word	0x0000aad0


	//   ....[56]....
        /*0478*/ 	.word	0x0000aaf0


	//   ....[57]....
        /*047c*/ 	.word	0x0000ab10


	//   ....[58]....
        /*0480*/ 	.word	0x0000ab70


	//   ....[59]....
        /*0484*/ 	.word	0x0000ab80


	//   ....[60]....
        /*0488*/ 	.word	0x0000ab90


	//   ....[61]....
        /*048c*/ 	.word	0x0000aba0


	//   ....[62]....
        /*0490*/ 	.word	0x0000abb0


	//   ....[63]....
        /*0494*/ 	.word	0x0000abc0


	//   ....[64]....
        /*0498*/ 	.word	0x0000abd0


	//   ....[65]....
        /*049c*/ 	.word	0x0000abe0


	//   ....[66]....
        /*04a0*/ 	.word	0x0000abf0


	//   ....[67]....
        /*04a4*/ 	.word	0x0000b130


	//   ....[68]....
        /*04a8*/ 	.word	0x0000b160


	//   ....[69]....
        /*04ac*/ 	.word	0x0000b240


	//   ....[70]....
        /*04b0*/ 	.word	0x0000b260


	//   ....[71]....
        /*04b4*/ 	.word	0x0000b730


	//   ....[72]....
        /*04b8*/ 	.word	0x0000b770


	//   ....[73]....
        /*04bc*/ 	.word	0x0000b880


	//   ....[74]....
        /*04c0*/ 	.word	0x0000b8a0


	//   ....[75]....
        /*04c4*/ 	.word	0x0000b990


	//   ....[76]....
        /*04c8*/ 	.word	0x0000b9b0


	//   ....[77]....
        /*04cc*/ 	.word	0x0000bab0


	//   ....[78]....
        /*04d0*/ 	.word	0x0000baf0


	//   ....[79]....
        /*04d4*/ 	.word	0x0000d3f0


	//   ....[80]....
        /*04d8*/ 	.word	0x0000d420


	//   ....[81]....
        /*04dc*/ 	.word	0x0000d430


	//   ....[82]....
        /*04e0*/ 	.word	0x0000d450


	//   ....[83]....
        /*04e4*/ 	.word	0x0000d4d0


	//   ....[84]....
        /*04e8*/ 	.word	0x0000d5e0


	//   ....[85]....
        /*04ec*/ 	.word	0x0000d5f0


	//   ....[86]....
        /*04f0*/ 	.word	0x0000d680


	//   ....[87]....
        /*04f4*/ 	.word	0x0000d6b0


	//   ....[88]....
        /*04f8*/ 	.word	0x0000d6f0


	//   ....[89]....
        /*04fc*/ 	.word	0x0000db30


	//   ....[90]....
        /*0500*/ 	.word	0x0000db60


	//   ....[91]....
        /*0504*/ 	.word	0x0000db90


	//   ....[92]....
        /*0508*/ 	.word	0x0000dbc0


	//   ....[93]....
        /*050c*/ 	.word	0x0000dbe0


	//   ....[94]....
        /*0510*/ 	.word	0x0000dc20


	//   ....[95]....
        /*0514*/ 	.word	0x0000dc40


	//   ....[96]....
        /*0518*/ 	.word	0x0000dc50


	//   ....[97]....
        /*051c*/ 	.word	0x0000dc70


	//   ....[98]....
        /*0520*/ 	.word	0x0000dca0


	//   ....[99]....
        /*0524*/ 	.word	0x0000e4b0


	//   ....[100]....
        /*0528*/ 	.word	0x0000e4d0


	//   ....[101]....
        /*052c*/ 	.word	0x0000e500


	//   ....[102]....
        /*0530*/ 	.word	0x0000e540


	//   ....[103]....
        /*0534*/ 	.word	0x0000e5c0


	//   ....[104]....
        /*0538*/ 	.word	0x0000e5f0


	//   ....[105]....
        /*053c*/ 	.word	0x0000e670


	//   ....[106]....
        /*0540*/ 	.word	0x0000e690


	//   ....[107]....
        /*0544*/ 	.word	0x0000eef0


	//   ....[108]....
        /*0548*/ 	.word	0x0000ef00


	//   ....[109]....
        /*054c*/ 	.word	0x0000ef10


	//   ....[110]....
        /*0550*/ 	.word	0x0000ef50


	//   ....[111]....
        /*0554*/ 	.word	0x0000ef90


	//   ....[112]....
        /*0558*/ 	.word	0x0000efa0


	//   ....[113]....
        /*055c*/ 	.word	0x0000f000


	//   ....[114]....
        /*0560*/ 	.word	0x0000f030


	//   ....[115]....
        /*0564*/ 	.word	0x0000f070


	//   ....[116]....
        /*0568*/ 	.word	0x0000f0d0


	//   ....[117]....
        /*056c*/ 	.word	0x0000f4b0


	//   ....[118]....
        /*0570*/ 	.word	0x0000f4c0


	//   ....[119]....
        /*0574*/ 	.word	0x0000f4d0


	//   ....[120]....
        /*0578*/ 	.word	0x0000f4e0


	//   ....[121]....
        /*057c*/ 	.word	0x0000f500


	//   ....[122]....
        /*0580*/ 	.word	0x0000f520


	//   ....[123]....
        /*0584*/ 	.word	0x0000f570


	//   ....[124]....
        /*0588*/ 	.word	0x0000f5a0


	//   ....[125]....
        /*058c*/ 	.word	0x0000f5b0


	//   ....[126]....
        /*0590*/ 	.word	0x0000f5c0


	//   ....[127]....
        /*0594*/ 	.word	0x000110d0


	//   ....[128]....
        /*0598*/ 	.word	0x00011600


	//   ....[129]....
        /*059c*/ 	.word	0x000116e0


	//   ....[130]....
        /*05a0*/ 	.word	0x000117c0


	//   ....[131]....
        /*05a4*/ 	.word	0x00011820


	//   ....[132]....
        /*05a8*/ 	.word	0x00011930


	//   ....[133]....
        /*05ac*/ 	.word	0x00011990


	//   ....[134]....
        /*05b0*/ 	.word	0x00011a90


	//   ....[135]....
        /*05b4*/ 	.word	0x00011af0


	//   ....[136]....
        /*05b8*/ 	.word	0x00011bd0


	//   ....[137]....
        /*05bc*/ 	.word	0x00011c30


	//   ....[138]....
        /*05c0*/ 	.word	0x00011d00


	//   ....[139]....
        /*05c4*/ 	.word	0x00011de0


	//   ....[140]....
        /*05c8*/ 	.word	0x00011ea0


	//   ....[141]....
        /*05cc*/ 	.word	0x00011f10


	//   ....[142]....
        /*05d0*/ 	.word	0x00011fe0


	//   ....[143]....
        /*05d4*/ 	.word	0x000120c0


	//   ....[144]....
        /*05d8*/ 	.word	0x00012170


	//   ....[145]....
        /*05dc*/ 	.word	0x000121d0


	//   ....[146]....
        /*05e0*/ 	.word	0x000122c0


	//   ....[147]....
        /*05e4*/ 	.word	0x00012320


	//   ....[148]....
        /*05e8*/ 	.word	0x00012400


	//   ....[149]....
        /*05ec*/ 	.word	0x00012490


	//   ....[150]....
        /*05f0*/ 	.word	0x00012500


	//   ....[151]....
        /*05f4*/ 	.word	0x00012580


	//   ....[152]....
        /*05f8*/ 	.word	0x00012640


	//   ....[153]....
        /*05fc*/ 	.word	0x000126b0


	//   ....[154]....
        /*0600*/ 	.word	0x000127a0


	//   ....[155]....
        /*0604*/ 	.word	0x00012810


	//   ....[156]....
        /*0608*/ 	.word	0x000128e0


	//   ....[157]....
        /*060c*/ 	.word	0x00012a10


	//   ....[158]....
        /*0610*/ 	.word	0x00012aa0


	//   ....[159]....
        /*0614*/ 	.word	0x00012b00


	//   ....[160]....
        /*0618*/ 	.word	0x00012be0


	//   ....[161]....
        /*061c*/ 	.word	0x00012c40


	//   ....[162]....
        /*0620*/ 	.word	0x00012d10


	//   ....[163]....
        /*0624*/ 	.word	0x00012d70


	//   ....[164]....
        /*0628*/ 	.word	0x00012e40


	//   ....[165]....
        /*062c*/ 	.word	0x00012ea0


	//   ....[166]....
        /*0630*/ 	.word	0x00012f70


	//   ....[167]....
        /*0634*/ 	.word	0x00013060


	//   ....[168]....
        /*0638*/ 	.word	0x000130f0


	//   ....[169]....
        /*063c*/ 	.word	0x00013150


	//   ....[170]....
        /*0640*/ 	.word	0x00013210


	//   ....[171]....
        /*0644*/ 	.word	0x00013270


	//   ....[172]....
        /*0648*/ 	.word	0x00013330


	//   ....[173]....
        /*064c*/ 	.word	0x00013390


	//   ....[174]....
        /*0650*/ 	.word	0x00013460


	//   ....[175]....
        /*0654*/ 	.word	0x000134c0


	//   ....[176]....
        /*0658*/ 	.word	0x00013590


	//----- nvinfo : EIATTR_REG_RECONFIG
	.align		4
.L_602:
        /*065c*/ 	.byte	0x01, 0x54
	.zero		2


	//----- nvinfo : EIATTR_SYSCALL_OFFSETS
	.align		4
        /*0660*/ 	.byte	0x04, 0x46
        /*0662*/ 	.short	(.L_604 - .L_603)


	//   ....[0]....
.L_603:
        /*0664*/ 	.word	0x00001060


	//   ....[1]....
        /*0668*/ 	.word	0x0000c8d0


	//   ....[2]....
        /*066c*/ 	.word	0x0000ca30


	//   ....[3]....
        /*0670*/ 	.word	0x0000cb70


	//   ....[4]....
        /*0674*/ 	.word	0x0000cc90


	//   ....[5]....
        /*0678*/ 	.word	0x0000e110


	//----- nvinfo : EIATTR_MBARRIER_INSTR_OFFSETS
	.align		4
.L_604:
        /*067c*/ 	.byte	0x04, 0x39
        /*067e*/ 	.short	(.L_606 - .L_605)


	//   ....[0]....
.L_605:
        /*0680*/ 	.word	0x00000180
        /*0684*/ 	.word	0x000000ff
        /*0688*/ 	.word	0x00033400
        /*068c*/ 	.short	0x0100
        /*068e*/ 	.byte	0x08
	.zero		1


	//   ....[1]....
        /*0690*/ 	.word	0x00000190
        /*0694*/ 	.word	0x000000ff
        /*0698*/ 	.word	0x00033420
        /*069c*/ 	.short	0x0100
        /*069e*/ 	.byte	0x08
	.zero		1


	//   ....[2]....
        /*06a0*/ 	.word	0x00000280
        /*06a4*/ 	.word	0x000000ff
        /*06a8*/ 	.word	0x00033430
        /*06ac*/ 	.short	0x0100
        /*06ae*/ 	.byte	0x08
	.zero		1


	//   ....[3]....
        /*06b0*/ 	.word	0x00000290
        /*06b4*/ 	.word	0x000000ff
        /*06b8*/ 	.word	0x00033440
        /*06bc*/ 	.short	0x0100
        /*06be*/ 	.byte	0x08
	.zero		1


	//   ....[4]....
        /*06c0*/ 	.word	0x000002a0
        /*06c4*/ 	.word	0x000000ff
        /*06c8*/ 	.word	0x00033438
        /*06cc*/ 	.short	0x0100
        /*06ce*/ 	.byte	0x08
	.zero		1


	//   ....[5]....
        /*06d0*/ 	.word	0x000002b0
        /*06d4*/ 	.word	0x000000ff
        /*06d8*/ 	.word	0x00033448
        /*06dc*/ 	.short	0x0100
        /*06de*/ 	.byte	0x08
	.zero		1


	//   ....[6]....
        /*06e0*/ 	.word	0x000003e0
        /*06e4*/ 	.word	0x000000ff
        /*06e8*/ 	.word	0x00033450
        /*06ec*/ 	.short	0x0100
        /*06ee*/ 	.byte	0x08
	.zero		1


	//   ....[7]....
        /*06f0*/ 	.word	0x000003f0
        /*06f4*/ 	.word	0x000000ff
        /*06f8*/ 	.word	0x00033460
        /*06fc*/ 	.short	0x0100
        /*06fe*/ 	.byte	0x08
	.zero		1


	//   ....[8]....
        /*0700*/ 	.word	0x00000400
        /*0704*/ 	.word	0x000000ff
        /*0708*/ 	.word	0x00033458
        /*070c*/ 	.short	0x0100
        /*070e*/ 	.byte	0x08
	.zero		1


	//   ....[9]....
        /*0710*/ 	.word	0x00000410
        /*0714*/ 	.word	0x000000ff
        /*0718*/ 	.word	0x00033468
        /*071c*/ 	.short	0x0100
        /*071e*/ 	.byte	0x08
	.zero		1


	//   ....[10]....
        /*0720*/ 	.word	0x00000500
        /*0724*/ 	.word	0x000000ff
        /*0728*/ 	.word	0x00033470
        /*072c*/ 	.short	0x0100
        /*072e*/ 	.byte	0x06
	.zero		1


	//   ....[11]....
        /*0730*/ 	.word	0x00000510
        /*0734*/ 	.word	0x000000ff
        /*0738*/ 	.word	0x00033480
        /*073c*/ 	.short	0x0100
        /*073e*/ 	.byte	0x06
	.zero		1


	//   ....[12]....
        /*0740*/ 	.word	0x00000520
        /*0744*/ 	.word	0x000000ff
        /*0748*/ 	.word	0x00033478
        /*074c*/ 	.short	0x0100
        /*074e*/ 	.byte	0x06
	.zero		1


	//   ....[13]....
        /*0750*/ 	.word	0x00000530
        /*0754*/ 	.word	0x000000ff
        /*0758*/ 	.word	0x00033488
        /*075c*/ 	.short	0x0100
        /*075e*/ 	.byte	0x06
	.zero		1


	//   ....[14]....
        /*0760*/ 	.word	0x00000660
        /*0764*/ 	.word	0x000000ff
        /*0768*/ 	.word	0x00033490
        /*076c*/ 	.short	0x0100
        /*076e*/ 	.byte	0x08
	.zero		1


	//   ....[15]....
        /*0770*/ 	.word	0x00000670
        /*0774*/ 	.word	0x000000ff
        /*0778*/ 	.word	0x000334a0
        /*077c*/ 	.short	0x0100
        /*077e*/ 	.byte	0x08
	.zero		1


	//   ....[16]....
        /*0780*/ 	.word	0x00000680
        /*0784*/ 	.word	0x000000ff
        /*0788*/ 	.word	0x00033498
        /*078c*/ 	.short	0x0100
        /*078e*/ 	.byte	0x08
	.zero		1


	//   ....[17]....
        /*0790*/ 	.word	0x00000690
        /*0794*/ 	.word	0x000000ff
        /*0798*/ 	.word	0x000334a8
        /*079c*/ 	.short	0x0100
        /*079e*/ 	.byte	0x08
	.zero		1


	//   ....[18]....
        /*07a0*/ 	.word	0x000007e0
        /*07a4*/ 	.word	0x000000ff
        /*07a8*/ 	.word	0x000334b0
        /*07ac*/ 	.short	0x0100
        /*07ae*/ 	.byte	0x08
	.zero		1


	//   ....[19]....
        /*07b0*/ 	.word	0x000007f0
        /*07b4*/ 	.word	0x000000ff
        /*07b8*/ 	.word	0x000334c0
        /*07bc*/ 	.short	0x0100
        /*07be*/ 	.byte	0x08
	.zero		1


	//   ....[20]....
        /*07c0*/ 	.word	0x00000800
        /*07c4*/ 	.word	0x000000ff
        /*07c8*/ 	.word	0x000334b8
        /*07cc*/ 	.short	0x0100
        /*07ce*/ 	.byte	0x08
	.zero		1


	//   ....[21]....
        /*07d0*/ 	.word	0x00000810
        /*07d4*/ 	.word	0x000000ff
        /*07d8*/ 	.word	0x000334c8
        /*07dc*/ 	.short	0x0100
        /*07de*/ 	.byte	0x08
	.zero		1


	//   ....[22]....
        /*07e0*/ 	.word	0x000013f0
        /*07e4*/ 	.word	0x000000ff
        /*07e8*/ 	.word	0x00033400
        /*07ec*/ 	.short	0x010a
        /*07ee*/ 	.byte	0x27
	.zero		1


	//   ....[23]....
        /*07f0*/ 	.word	0x00001490
        /*07f4*/ 	.word	0x00000003
        /*07f8*/ 	.word	0x00033430
        /*07fc*/ 	.short	0x010a
        /*07fe*/ 	.byte	0x3f
	.zero		1


	//   ....[24]....
        /*0800*/ 	.word	0x000014e0
        /*0804*/ 	.word	0x00000003
        /*0808*/ 	.word	0x00033430
        /*080c*/ 	.short	0x010a
        /*080e*/ 	.byte	0x3f
	.zero		1


	//   ....[25]....
        /*0810*/ 	.word	0x00002960
        /*0814*/ 	.word	0x000000ff
        /*0818*/ 	.word	0x00000000
        /*081c*/ 	.short	0x0101
        /*081e*/ 	.byte	0x07
	.zero		1


	//   ....[26]....
        /*0820*/ 	.word	0x00005570
        /*0824*/ 	.word	0x000000ff
        /*0828*/ 	.word	0x00033430
        /*082c*/ 	.short	0x010a
        /*082e*/ 	.byte	0x06
	.zero		1


	//   ....[27]....
        /*0830*/ 	.word	0x000055b0
        /*0834*/ 	.word	0x000000ff
        /*0838*/ 	.word	0x00033430
        /*083c*/ 	.short	0x010a
        /*083e*/ 	.byte	0x06
	.zero		1


	//   ....[28]....
        /*0840*/ 	.word	0x000061d0
        /*0844*/ 	.word	0x000000ff
        /*0848*/ 	.word	0x00033450
        /*084c*/ 	.short	0x010a
        /*084e*/ 	.byte	0x06
	.zero		1


	//   ....[29]....
        /*0850*/ 	.word	0x00006210
        /*0854*/ 	.word	0x000000ff
        /*0858*/ 	.word	0x00033450
        /*085c*/ 	.short	0x010a
        /*085e*/ 	.byte	0x06
	.zero		1


	//   ....[30]....
        /*0860*/ 	.word	0x00006b50
        /*0864*/ 	.word	0x000000ff
        /*0868*/ 	.word	0x00000000
        /*086c*/ 	.short	0x0101
        /*086e*/ 	.byte	0x07
	.zero		1


	//   ....[31]....
        /*0870*/ 	.word	0x00008500
        /*0874*/ 	.word	0x000000ff
        /*0878*/ 	.word	0x00000000
        /*087c*/ 	.short	0x0101
        /*087e*/ 	.byte	0x07
	.zero		1


	//   ....[32]....
        /*0880*/ 	.word	0x00008d80
        /*0884*/ 	.word	0x000000ff
        /*0888*/ 	.word	0x00033450
        /*088c*/ 	.short	0x010a
        /*088e*/ 	.byte	0x04
	.zero		1


	//   ....[33]....
        /*0890*/ 	.word	0x00008dc0
        /*0894*/ 	.word	0x000000ff
        /*0898*/ 	.word	0x00033450
        /*089c*/ 	.short	0x010a
        /*089e*/ 	.byte	0x04
	.zero		1


	//   ....[34]....
        /*08a0*/ 	.word	0x0000a5f0
        /*08a4*/ 	.word	0x000000ff
        /*08a8*/ 	.word	0x00000000
        /*08ac*/ 	.short	0x0101
        /*08ae*/ 	.byte	0x04
	.zero		1


	//   ....[35]....
        /*08b0*/ 	.word	0x0000b750
        /*08b4*/ 	.word	0x000000ff
        /*08b8*/ 	.word	0x00000000
        /*08bc*/ 	.short	0x0101
        /*08be*/ 	.byte	0x27
	.zero		1


	//   ....[36]....
        /*08c0*/ 	.word	0x0000d180
        /*08c4*/ 	.word	0x00000004
        /*08c8*/ 	.word	0x00033480
        /*08cc*/ 	.short	0x010a
        /*08ce*/ 	.byte	0x3f
	.zero		1


	//   ....[37]....
        /*08d0*/ 	.word	0x0000d810
        /*08d4*/ 	.word	0x00000004
        /*08d8*/ 	.word	0x00033470
        /*08dc*/ 	.short	0x0107
        /*08de*/ 	.byte	0x3f
	.zero		1


	//   ....[38]....
        /*08e0*/ 	.word	0x0000d8d0
        /*08e4*/ 	.word	0x00000004
        /*08e8*/ 	.word	0x00033470
        /*08ec*/ 	.short	0x0101
        /*08ee*/ 	.byte	0x3f
	.zero		1


	//   ....[39]....
        /*08f0*/ 	.word	0x0000d900
        /*08f4*/ 	.word	0x00000004
        /*08f8*/ 	.word	0x00033440
        /*08fc*/ 	.short	0x010a
        /*08fe*/ 	.byte	0x3f
	.zero		1


	//   ....[40]....
        /*0900*/ 	.word	0x0000dee0
        /*0904*/ 	.word	0x00000004
        /*0908*/ 	.word	0x00033430
        /*090c*/ 	.short	0x0107
        /*090e*/ 	.byte	0x3f
	.zero		1


	//   ....[41]....
        /*0910*/ 	.word	0x0000dfb0
        /*0914*/ 	.word	0x00000004
        /*0918*/ 	.word	0x00033430
        /*091c*/ 	.short	0x0101
        /*091e*/ 	.byte	0x3f
	.zero		1


	//   ....[42]....
        /*0920*/ 	.word	0x0000e770
        /*0924*/ 	.word	0x000000ff
        /*0928*/ 	.word	0x00033400
        /*092c*/ 	.short	0x0107
        /*092e*/ 	.byte	0x29
	.zero		1


	//   ....[43]....
        /*0930*/ 	.word	0x0000e7c0
        /*0934*/ 	.word	0x000000ff
        /*0938*/ 	.word	0x00033400
        /*093c*/ 	.short	0x0101
        /*093e*/ 	.byte	0x29
	.zero		1


	//   ....[44]....
        /*0940*/ 	.word	0x0000e7f0
        /*0944*/ 	.word	0x000000ff
        /*0948*/ 	.word	0x00033420
        /*094c*/ 	.short	0x010a
        /*094e*/ 	.byte	0x29
	.zero		1


	//   ....[45]....
        /*0950*/ 	.word	0x0000ec70
        /*0954*/ 	.word	0x00000004
        /*0958*/ 	.word	0x00033480
        /*095c*/ 	.short	0x010a
        /*095e*/ 	.byte	0x3f
	.zero		1


	//   ....[46]....
        /*0960*/ 	.word	0x0000f170
        /*0964*/ 	.word	0x00000004
        /*0968*/ 	.word	0x00033470
        /*096c*/ 	.short	0x0107
        /*096e*/ 	.byte	0x3f
	.zero		1


	//   ....[47]....
        /*0970*/ 	.word	0x0000f230
        /*0974*/ 	.word	0x00000004
        /*0978*/ 	.word	0x00033470
        /*097c*/ 	.short	0x0101
        /*097e*/ 	.byte	0x3f
	.zero		1


	//   ....[48]....
        /*0980*/ 	.word	0x0000f260
        /*0984*/ 	.word	0x00000004
        /*0988*/ 	.word	0x00033440
        /*098c*/ 	.short	0x010a
        /*098e*/ 	.byte	0x3f
	.zero		1


	//   ....[49]....
        /*0990*/ 	.word	0x0000f720
        /*0994*/ 	.word	0x00000004
        /*0998*/ 	.word	0x00033430
        /*099c*/ 	.short	0x0107
        /*099e*/ 	.byte	0x3f
	.zero		1


	//   ....[50]....
        /*09a0*/ 	.word	0x0000f7f0
        /*09a4*/ 	.word	0x00000004
        /*09a8*/ 	.word	0x00033430
        /*09ac*/ 	.short	0x0101
        /*09ae*/ 	.byte	0x3f
	.zero		1


	//   ....[51]....
        /*09b0*/ 	.word	0x0000f870
        /*09b4*/ 	.word	0x00000002
        /*09b8*/ 	.word	0x00033470
        /*09bc*/ 	.short	0x010a
        /*09be*/ 	.byte	0x3f
	.zero		1


	//   ....[52]....
        /*09c0*/ 	.word	0x0000f900
        /*09c4*/ 	.word	0x00000002
        /*09c8*/ 	.word	0x00033460
        /*09cc*/ 	.short	0x010a
        /*09ce*/ 	.byte	0x3f
	.zero		1


	//   ....[53]....
        /*09d0*/ 	.word	0x00010320
        /*09d4*/ 	.word	0x00000002
        /*09d8*/ 	.word	0x00033450
        /*09dc*/ 	.short	0x0101
        /*09de*/ 	.byte	0x3f
	.zero		1


	//   ....[54]....
        /*09e0*/ 	.word	0x000103b0
        /*09e4*/ 	.word	0x00000002
        /*09e8*/ 	.word	0x00000000
        /*09ec*/ 	.short	0x0101
        /*09ee*/ 	.byte	0x3f
	.zero		1


	//   ....[55]....
        /*09f0*/ 	.word	0x00010450
        /*09f4*/ 	.word	0x00000002
        /*09f8*/ 	.word	0x00033470
        /*09fc*/ 	.short	0x010a
        /*09fe*/ 	.byte	0x3f
	.zero		1


	//   ....[56]....
        /*0a00*/ 	.word	0x000104e0
        /*0a04*/ 	.word	0x00000002
        /*0a08*/ 	.word	0x00033460
        /*0a0c*/ 	.short	0x010a
        /*0a0e*/ 	.byte	0x3f
	.zero		1


	//   ....[57]....
        /*0a10*/ 	.word	0x00010f00
        /*0a14*/ 	.word	0x00000002
        /*0a18*/ 	.word	0x00033450
        /*0a1c*/ 	.short	0x0101
        /*0a1e*/ 	.byte	0x3f
	.zero		1


	//   ....[58]....
        /*0a20*/ 	.word	0x00010ff0
        /*0a24*/ 	.word	0x00000002
        /*0a28*/ 	.word	0x00000000
        /*0a2c*/ 	.short	0x0101
        /*0a2e*/ 	.byte	0x3f
	.zero		1


	//   ....[59]....
        /*0a30*/ 	.word	0x00011080
        /*0a34*/ 	.word	0x00000005
        /*0a38*/ 	.word	0x00033420
        /*0a3c*/ 	.short	0x010a
        /*0a3e*/ 	.byte	0x3f
	.zero		1


	//   ....[60]....
        /*0a40*/ 	.word	0x000111b0
        /*0a44*/ 	.word	0x00000003
        /*0a48*/ 	.word	0x00033440
        /*0a4c*/ 	.short	0x010a
        /*0a4e*/ 	.byte	0x3f
	.zero		1


	//   ....[61]....
        /*0a50*/ 	.word	0x00011250
        /*0a54*/ 	.word	0x00000005
        /*0a58*/ 	.word	0x00033440
        /*0a5c*/ 	.short	0x010a
        /*0a5e*/ 	.byte	0x3f
	.zero		1


	//   ....[62]....
        /*0a60*/ 	.word	0x00011290
        /*0a64*/ 	.word	0x00000003
        /*0a68*/ 	.word	0x00033460
        /*0a6c*/ 	.short	0x010a
        /*0a6e*/ 	.byte	0x3f
	.zero		1


	//   ....[63]....
        /*0a70*/ 	.word	0x000112d0
        /*0a74*/ 	.word	0x00000005
        /*0a78*/ 	.word	0x00033460
        /*0a7c*/ 	.short	0x010a
        /*0a7e*/ 	.byte	0x3f
	.zero		1


	//   ....[64]....
        /*0a80*/ 	.word	0x00011310
        /*0a84*/ 	.word	0x00000003
        /*0a88*/ 	.word	0x00033480
        /*0a8c*/ 	.short	0x010a
        /*0a8e*/ 	.byte	0x3f
	.zero		1


	//   ....[65]....
        /*0a90*/ 	.word	0x00011350
        /*0a94*/ 	.word	0x00000005
        /*0a98*/ 	.word	0x00033480
        /*0a9c*/ 	.short	0x010a
        /*0a9e*/ 	.byte	0x3f
	.zero		1


	//   ....[66]....
        /*0aa0*/ 	.word	0x000113c0
        /*0aa4*/ 	.word	0x00000003
        /*0aa8*/ 	.word	0x00033400
        /*0aac*/ 	.short	0x010a
        /*0aae*/ 	.byte	0x3f
	.zero		1


	//   ....[67]....
        /*0ab0*/ 	.word	0x00011410
        /*0ab4*/ 	.word	0x00000003
        /*0ab8*/ 	.word	0x00033430
        /*0abc*/ 	.short	0x010a
        /*0abe*/ 	.byte	0x3f
	.zero		1


	//   ....[68]....
        /*0ac0*/ 	.word	0x00011470
        /*0ac4*/ 	.word	0x00000008
        /*0ac8*/ 	.word	0x00033430
        /*0acc*/ 	.short	0x010a
        /*0ace*/ 	.byte	0x3f
	.zero		1


	//   ....[69]....
        /*0ad0*/ 	.word	0x000114d0
        /*0ad4*/ 	.word	0x00000008
        /*0ad8*/ 	.word	0x00033450
        /*0adc*/ 	.short	0x010a
        /*0ade*/ 	.byte	0x3f
	.zero		1


	//   ....[70]....
        /*0ae0*/ 	.word	0x00011530
        /*0ae4*/ 	.word	0x00000003
        /*0ae8*/ 	.word	0x00033450
        /*0aec*/ 	.short	0x010a
        /*0aee*/ 	.byte	0x3f
	.zero		1


	//   ....[71]....
        /*0af0*/ 	.word	0x00011630
        /*0af4*/ 	.word	0x00000004
        /*0af8*/ 	.word	0x00033480
        /*0afc*/ 	.short	0x010a
        /*0afe*/ 	.byte	0x3f
	.zero		1


	//   ....[72]....
        /*0b00*/ 	.word	0x00011d30
        /*0b04*/ 	.word	0x00000004
        /*0b08*/ 	.word	0x00033440
        /*0b0c*/ 	.short	0x010a
        /*0b0e*/ 	.byte	0x3f
	.zero		1


	//   ....[73]....
        /*0b10*/ 	.word	0x00012910
        /*0b14*/ 	.word	0x0000001d
        /*0b18*/ 	.word	0x00033420
        /*0b1c*/ 	.short	0x010a
        /*0b1e*/ 	.byte	0x3f
	.zero		1


	//   ....[74]....
        /*0b20*/ 	.word	0x00012960
        /*0b24*/ 	.word	0x00000004
        /*0b28*/ 	.word	0x00033480
        /*0b2c*/ 	.short	0x010a
        /*0b2e*/ 	.byte	0x3f
	.zero		1


	//   ....[75]....
        /*0b30*/ 	.word	0x00012fb0
        /*0b34*/ 	.word	0x00000004
        /*0b38*/ 	.word	0x00033440
        /*0b3c*/ 	.short	0x010a
        /*0b3e*/ 	.byte	0x3f
	.zero		1


	//   ....[76]....
        /*0b40*/ 	.word	0x000135c0
        /*0b44*/ 	.word	0x00000002
        /*0b48*/ 	.word	0x00033470
        /*0b4c*/ 	.short	0x010a
        /*0b4e*/ 	.byte	0x3f
	.zero		1


	//   ....[77]....
        /*0b50*/ 	.word	0x00013610
        /*0b54*/ 	.word	0x00000002
        /*0b58*/ 	.word	0x00033460
        /*0b5c*/ 	.short	0x010a
        /*0b5e*/ 	.byte	0x3f
	.zero		1


	//   ....[78]....
        /*0b60*/ 	.word	0x00013660
        /*0b64*/ 	.word	0x00000002
        /*0b68*/ 	.word	0x00033470
        /*0b6c*/ 	.short	0x010a
        /*0b6e*/ 	.byte	0x3f
	.zero		1


	//   ....[79]....
        /*0b70*/ 	.word	0x000136b0
        /*0b74*/ 	.word	0x00000002
        /*0b78*/ 	.word	0x00033460
        /*0b7c*/ 	.short	0x010a
        /*0b7e*/ 	.byte	0x3f
	.zero		1


	//   ....[80]....
        /*0b80*/ 	.word	0x00013700
        /*0b84*/ 	.word	0x00000005
        /*0b88*/ 	.word	0x00033420
        /*0b8c*/ 	.short	0x010a
        /*0b8e*/ 	.byte	0x3f
	.zero		1


	//   ....[81]....
        /*0b90*/ 	.word	0x00013750
        /*0b94*/ 	.word	0x00000003
        /*0b98*/ 	.word	0x00033440
        /*0b9c*/ 	.short	0x010a
        /*0b9e*/ 	.byte	0x3f
	.zero		1


	//   ....[82]....
        /*0ba0*/ 	.word	0x000137a0
        /*0ba4*/ 	.word	0x00000005
        /*0ba8*/ 	.word	0x00033440
        /*0bac*/ 	.short	0x010a
        /*0bae*/ 	.byte	0x3f
	.zero		1


	//   ....[83]....
        /*0bb0*/ 	.word	0x000137f0
        /*0bb4*/ 	.word	0x00000003
        /*0bb8*/ 	.word	0x00033460
        /*0bbc*/ 	.short	0x010a
        /*0bbe*/ 	.byte	0x3f
	.zero		1


	//   ....[84]....
        /*0bc0*/ 	.word	0x00013840
        /*0bc4*/ 	.word	0x00000005
        /*0bc8*/ 	.word	0x00033460
        /*0bcc*/ 	.short	0x010a
        /*0bce*/ 	.byte	0x3f
	.zero		1


	//   ....[85]....
        /*0bd0*/ 	.word	0x00013890
        /*0bd4*/ 	.word	0x00000003
        /*0bd8*/ 	.word	0x00033480
        /*0bdc*/ 	.short	0x010a
        /*0bde*/ 	.byte	0x3f
	.zero		1


	//----- nvinfo : EIATTR_NUM_MBARRIERS
	.align		4
.L_606:
        /*0be0*/ 	.byte	0x03, 0x38
        /*0be2*/ 	.short	0x0016


	//----- nvinfo : EIATTR_EXIT_INSTR_OFFSETS
	.align		4
        /*0be4*/ 	.byte	0x04, 0x1c
        /*0be6*/ 	.short	(.L_608 - .L_607)


	//   ....[0]....
.L_607:
        /*0be8*/ 	.word	0x00000970


	//   ....[1]....
        /*0bec*/ 	.word	0x0000bc10


	//   ....[2]....
        /*0bf0*/ 	.word	0x000110f0


	//   ....[3]....
        /*0bf4*/ 	.word	0x000113a0


	//----- nvinfo : EIATTR_MAX_THREADS
	.align		4
.L_608:
        /*0bf8*/ 	.byte	0x04, 0x05
        /*0bfa*/ 	.short	(.L_610 - .L_609)
.L_609:
        /*0bfc*/ 	.word	0x00000180
        /*0c00*/ 	.word	0x00000001
        /*0c04*/ 	.word	0x00000001


	//----- nvinfo : EIATTR_CRS_STACK_SIZE
	.align		4
.L_610:
        /*0c08*/ 	.byte	0x04, 0x1e
        /*0c0a*/ 	.short	(.L_612 - .L_611)
.L_611:
        /*0c0c*/ 	.word	0x00000000


	//----- nvinfo : EIATTR_CBANK_PARAM_SIZE
	.align		4
.L_612:
        /*0c10*/ 	.byte	0x03, 0x19
        /*0c12*/ 	.short	0x0a70


	//----- nvinfo : EIATTR_PARAM_CBANK
	.align		4
        /*0c14*/ 	.byte	0x04, 0x0a
        /*0c16*/ 	.short	(.L_614 - .L_613)
	.align		4
.L_613:
        /*0c18*/ 	.word	index@(.nv.constant0._ZN7cutlass13device_kernelIN5flash11enable_sm90INS1_16FlashAttnFwdSm90INS1_25CollectiveMainloopFwdSm90ILi2EN4cute5tupleIJNS5_1CILi1EEES8_S8_EEENS6_IJNS7_ILi128EEENS7_ILi160EEENS7_ILi192EEEEEELi192ENS_12float_e4m3_tEfNS_4arch4Sm90ELb0ELb0ELb1ELb0ELb1ELb0ELb0ELb1ELb1ELb1ELb0ELb0EEENS1_21CollectiveEpilogueFwdINS6_IJSA_SC_SB_EEES9_NS_10bfloat16_tESG_Li256ELb0ELb1ELb0ELb1EEENS1_29StaticPersistentTileSchedulerILb0EEEEEEEEEvNT_6ParamsE)
        /*0c1c*/ 	.short	0x0210
        /*0c1e*/ 	.short	0x0a70


	//----- nvinfo : EIATTR_SW_WAR
	.align		4
.L_614:
        /*0c20*/ 	.byte	0x04, 0x36
        /*0c22*/ 	.short	(.L_616 - .L_615)
.L_615:
        /*0c24*/ 	.word	0x00000008
.L_616:


//--------------------- .nv.info._ZN7cutlass13device_kernelIN5flash11enable_sm90INS1_16FlashAttnFwdSm90INS1_25CollectiveMainloopFwdSm90ILi2EN4cute5tupleIJNS5_1CILi1EEES8_S8_EEENS6_IJNS7_ILi128EEENS7_ILi160EEENS7_ILi192EEEEEELi192ENS_12float_e4m3_tEfNS_4arch4Sm90ELb0ELb0ELb1ELb1ELb1ELb0ELb0ELb1ELb1ELb1ELb0ELb0EEENS1_21CollectiveEpilogueFwdINS6_IJSA_SC_SB_EEES9_NS_10bfloat16_tESG_Li256ELb1ELb1ELb0ELb1EEENS1_36VarlenDynamicPersistentTileSchedulerILi128ELi160ELi256ELi128ELb0ELb1ELb1ELb0ELb1ELb1EEEEEEEEEvNT_6ParamsE --------------------------
	.section	.nv.info._ZN7cutlass13device_kernelIN5flash11enable_sm90INS1_16FlashAttnFwdSm90INS1_25CollectiveMainloopFwdSm90ILi2EN4cute5tupleIJNS5_1CILi1EEES8_S8_EEENS6_IJNS7_ILi128EEENS7_ILi160EEENS7_ILi192EEEEEELi192ENS_12float_e4m3_tEfNS_4arch4Sm90ELb0ELb0ELb1ELb1ELb1ELb0ELb0ELb1ELb1ELb1ELb0ELb0EEENS1_21CollectiveEpilogueFwdINS6_IJSA_SC_SB_EEES9_NS_10bfloat16_tESG_Li256ELb1ELb1ELb0ELb1EEENS1_36VarlenDynamicPersistentTileSchedulerILi128ELi160ELi256ELi128ELb0ELb1ELb1ELb0ELb1ELb1EEEEEEEEEvNT_6ParamsE,"",@"SHT_CUDA_INFO"
	.sectionflags	@""
	.align	4


	//----- nvinfo : EIATTR_CUDA_API_VERSION
	.align		4
        /*0000*/ 	.byte	0x04, 0x37
        /*0002*/ 	.short	(.L_618 - .L_617)
.L_617:
        /*0004*/ 	.word	0x00000082


	//----- nvinfo : EIATTR_KPARAM_INFO
	.align		4
.L_618:
        /*0008*/ 	.byte	0x04, 0x17
        /*000a*/ 	.short	(.L_620 - .L_619)
.L_619:
        /*000c*/ 	.word	0x00000000
        /*0010*/ 	.short	0x0000
        /*0012*/ 	.short	0x0070
        /*0014*/ 	.byte	0x00, 0xf0, 0x01, 0x2a


	//----- nvinfo : EIATTR_SPARSE_MMA_MASK
	.align		4
.L_620:
        /*0018*/ 	.byte	0x03, 0x50
        /*001a*/ 	.short	0x0000


	//----- nvinfo : EIATTR_MAXREG_COUNT
	.align		4
        /*001c*/ 	.byte	0x03, 0x1b
        /*001e*/ 	.short	0x00a8


	//----- nvinfo : EIATTR_NUM_BARRIERS
	.align		4
        /*0020*/ 	.byte	0x02, 0x4c
        /*0022*/ 	.byte	0x10
	.zero		1


	//----- nvinfo : EIATTR_EXTERNS
	.align		4
        /*0024*/ 	.byte	0x04, 0x0f
        /*0026*/ 	.short	(.L_622 - .L_621)


	//   ....[0]....
	.align		4
.L_621:
        /*0028*/ 	.word	index@(__assertfail)


	//----- nvinfo : EIATTR_ANNOTATIONS
	.align		4
.L_622:
        /*002c*/ 	.byte	0x04, 0x55
        /*002e*/ 	.short	(.L_624 - .L_623)


	//   ....[0]....
.L_623:
        /* <DEDUP_REMOVED lines=15> */


	//----- nvinfo : EIATTR_MERCURY_ISA_VERSION
	.align		4
.L_624:
        /*0110*/ 	.byte	0x03, 0x5f
        /*0112*/ 	.short	0x0101


	//----- nvinfo : EIATTR_UNUSED_LOAD_BYTE_OFFSET
	.align		4
        /*0114*/ 	.byte	0x04, 0x44
        /*0116*/ 	.short	(.L_626 - .L_625)


	//   ....[0]....
.L_625:
        /*0118*/ 	.word	0x00000980
        /*011c*/ 	.word	0x0000fff0


	//   ....[1]....
        /*0120*/ 	.word	0x0000a090
        /*0124*/ 	.word	0x0000fff0


	//----- nvinfo : EIATTR_INT_WARP_WIDE_INSTR_OFFSETS
	.align		4
.L_626:
        /*0128*/ 	.byte	0x04, 0x31
        /*012a*/ 	.short	(.L_628 - .L_627)


	//   ....[0]....
.L_627:
        /*012c*/ 	.word	0x000000c0


	//   ....[1]....
        /*0130*/ 	.word	0x000000d0


	//   ....[2]....
        /*0134*/ 	.word	0x00000170


	//   ....[3]....
        /*0138*/ 	.word	0x0000e390


	//   ....[4]....
        /*013c*/ 	.word	0x0000e420


	//   ....[5]....
        /*0140*/ 	.word	0x00012820


	//   ....[6]....
        /*0144*/ 	.word	0x000128b0


	//----- nvinfo : EIATTR_COOP_GROUP_MASK_REGIDS
	.align		4
.L_628:
        /*0148*/ 	.byte	0x04, 0x29
        /*014a*/ 	.short	(.L_630 - .L_629)


	//   ....[0]....
.L_629:
        /*014c*/ 	.word	0xffffffff


	//   ....[1]....
        /*0150*/ 	.word	0xffffffff


	//   ....[2]....
        /*0154*/ 	.word	0xffffffff


	//   ....[3]....
        /*0158*/ 	.word	0xffffffff


	//   ....[4]....
        /*015c*/ 	.word	0xffffffff


	//   ....[5]....
        /*0160*/ 	.word	0xffffffff


	//   ....[6]....
        /*0164*/ 	.word	0xffffffff


	//   ....[7]....
        /*0168*/ 	.word	0xffffffff


	//   ....[8]....
        /*016c*/ 	.word	0xffffffff


	//   ....[9]....
        /*0170*/ 	.word	0xffffffff


	//   ....[10]....
        /*0174*/ 	.word	0xffffffff


	//   ....[11]....
        /*0178*/ 	.word	0xffffffff


	//   ....[12]....
        /*017c*/ 	.word	0xffffffff


	//   ....[13]....
        /*0180*/ 	.word	0xffffffff


	//   ....[14]....
        /*0184*/ 	.word	0xffffffff


	//   ....[15]....
        /*0188*/ 	.word	0xffffffff


	//   ....[16]....
        /*018c*/ 	.word	0xffffffff


	//   ....[17]....
        /*0190*/ 	.word	0xffffffff


	//   ....[18]....
        /*0194*/ 	.word	0xffffffff


	//   ....[19]....
        /*0198*/ 	.word	0xffffffff


	//   ....[20]....
        /*019c*/ 	.word	0xffffffff


	//   ....[21]....
        /*01a0*/ 	.word	0xffffffff


	//   ....[22]....
        /*01a4*/ 	.word	0xffffffff


	//   ....[23]....
        /*01a8*/ 	.word	0xffffffff


	//   ....[24]....
        /*01ac*/ 	.word	0xffffffff


	//   ....[25]....
        /*01b0*/ 	.word	0xffffffff


	//   ....[26]....
        /*01b4*/ 	.word	0xffffffff


	//   ....[27]....
        /*01b8*/ 	.word	0xffffffff


	//   ....[28]....
        /*01bc*/ 	.word	0xffffffff


	//   ....[29]....
        /*01c0*/ 	.word	0xffffffff


	//   ....[30]....
        /*01c4*/ 	.word	0xffffffff


	//   ....[31]....
        /*01c8*/ 	.word	0xffffffff


	//   ....[32]....
        /*01cc*/ 	.word	0xffffffff


	//   ....[33]....
        /*01d0*/ 	.word	0xffffffff


	//   ....[34]....
        /*01d4*/ 	.word	0xffffffff


	//   ....[35]....
        /*01d8*/ 	.word	0xffffffff


	//   ....[36]....
        /*01dc*/ 	.word	0xffffffff


	//   ....[37]....
        /*01e0*/ 	.word	0xffffffff


	//   ....[38]....
        /*01e4*/ 	.word	0xffffffff


	//   ....[39]....
        /*01e8*/ 	.word	0xffffffff


	//   ....[40]....
        /*01ec*/ 	.word	0xffffffff


	//   ....[41]....
        /*01f0*/ 	.word	0xffffffff


	//   ....[42]....
        /*01f4*/ 	.word	0xffffffff


	//   ....[43]....
        /*01f8*/ 	.word	0xffffffff


	//   ....[44]....
        /*01fc*/ 	.word	0xffffffff


	//   ....[45]....
        /*0200*/ 	.word	0xffffffff


	//   ....[46]....
        /*0204*/ 	.word	0xffffffff


	//   ....[47]....
        /*0208*/ 	.word	0xffffffff


	//   ....[48]....
        /*020c*/ 	.word	0xffffffff


	//   ....[49]....
        /*0210*/ 	.word	0xffffffff


	//   ....[50]....
        /*0214*/ 	.word	0xffffffff


	//   ....[51]....
        /*0218*/ 	.word	0xffffffff


	//   ....[52]....
        /*021c*/ 	.word	0xffffffff


	//   ....[53]....
        /*0220*/ 	.word	0xffffffff


	//   ....[54]....
        /*0224*/ 	.word	0xffffffff


	//   ....[55]....
        /*0228*/ 	.word	0xffffffff


	//   ....[56]....
        /*022c*/ 	.word	0xffffffff


	//   ....[57]....
        /*0230*/ 	.word	0xffffffff


	//   ....[58]....
        /*0234*/ 	.word	0xffffffff


	//   ....[59]....
        /*0238*/ 	.word	0xffffffff


	//   ....[60]....
        /*023c*/ 	.word	0xffffffff


	//   ....[61]....
        /*0240*/ 	.word	0xffffffff


	//   ....[62]....
        /*0244*/ 	.word	0xffffffff


	//   ....[63]....
        /*0248*/ 	.word	0xffffffff


	//   ....[64]....
        /*024c*/ 	.word	0xffffffff


	//   ....[65]....
        /*0250*/ 	.word	0xffffffff


	//   ....[66]....
        /*0254*/ 	.word	0xffffffff


	//   ....[67]....
        /*0258*/ 	.word	0xffffffff


	//   ....[68]....
        /*025c*/ 	.word	0xffffffff


	//   ....[69]....
        /*0260*/ 	.word	0xffffffff


	//   ....[70]....
        /*0264*/ 	.word	0xffffffff


	//   ....[71]....
        /*0268*/ 	.word	0xffffffff


	//   ....[72]....
        /*026c*/ 	.word	0xffffffff


	//   ....[73]....
        /*0270*/ 	.word	0xffffffff


	//   ....[74]....
        /*0274*/ 	.word	0xffffffff


	//   ....[75]....
        /*0278*/ 	.word	0xffffffff


	//   ....[76]....
        /*027c*/ 	.word	0xffffffff


	//   ....[77]....
        /*0280*/ 	.word	0xffffffff


	//   ....[78]....
        /*0284*/ 	.word	0xffffffff


	//   ....[79]....
        /*0288*/ 	.word	0xffffffff


	//   ....[80]....
        /*028c*/ 	.word	0xffffffff


	//   ....[81]....
        /*0290*/ 	.word	0xffffffff


	//   ....[82]....
        /*0294*/ 	.word	0xffffffff


	//   ....[83]....
        /*0298*/ 	.word	0xffffffff


	//   ....[84]....
        /*029c*/ 	.word	0xffffffff


	//   ....[85]....
        /*02a0*/ 	.word	0xffffffff


	//   ....[86]....
        /*02a4*/ 	.word	0xffffffff


	//   ....[87]....
        /*02a8*/ 	.word	0xffffffff


	//   ....[88]....
        /*02ac*/ 	.word	0xffffffff


	//   ....[89]....
        /*02b0*/ 	.word	0xffffffff


	//   ....[90]....
        /*02b4*/ 	.word	0xffffffff


	//   ....[91]....
        /*02b8*/ 	.word	0xffffffff


	//   ....[92]....
        /*02bc*/ 	.word	0xffffffff


	//   ....[93]....
        /*02c0*/ 	.word	0xffffffff


	//   ....[94]....
        /*02c4*/ 	.word	0xffffffff


	//   ....[95]....
        /*02c8*/ 	.word	0xffffffff


	//   ....[96]....
        /*02cc*/ 	.word	0xffffffff


	//   ....[97]....
        /*02d0*/ 	.word	0xffffffff


	//   ....[98]....
        /*02d4*/ 	.word	0xffffffff


	//   ....[99]....
        /*02d8*/ 	.word	0xffffffff


	//   ....[100]....
        /*02dc*/ 	.word	0xffffffff


	//   ....[101]....
        /*02e0*/ 	.word	0xffffffff


	//   ....[102]....
        /*02e4*/ 	.word	0xffffffff


	//   ....[103]....
        /*02e8*/ 	.word	0xffffffff


	//   ....[104]....
        /*02ec*/ 	.word	0xffffffff


	//   ....[105]....
        /*02f0*/ 	.word	0xffffffff


	//   ....[106]....
        /*02f4*/ 	.word	0xffffffff


	//   ....[107]....
        /*02f8*/ 	.word	0xffffffff


	//   ....[108]....
        /*02fc*/ 	.word	0xffffffff


	//   ....[109]....
        /*0300*/ 	.word	0xffffffff


	//   ....[110]....
        /*0304*/ 	.word	0xffffffff


	//   ....[111]....
        /*0308*/ 	.word	0xffffffff


	//   ....[112]....
        /*030c*/ 	.word	0xffffffff


	//   ....[113]....
        /*0310*/ 	.word	0xffffffff


	//   ....[114]....
        /*0314*/ 	.word	0xffffffff


	//   ....[115]....
        /*0318*/ 	.word	0xffffffff


	//   ....[116]....
        /*031c*/ 	.word	0xffffffff


	//   ....[117]....
        /*0320*/ 	.word	0xffffffff


	//   ....[118]....
        /*0324*/ 	.word	0xffffffff


	//   ....[119]....
        /*0328*/ 	.word	0xffffffff


	//   ....[120]....
        /*032c*/ 	.word	0xffffffff


	//   ....[121]....
        /*0330*/ 	.word	0xffffffff


	//   ....[122]....
        /*0334*/ 	.word	0xffffffff


	//   ....[123]....
        /*0338*/ 	.word	0xffffffff


	//   ....[124]....
        /*033c*/ 	.word	0xffffffff


	//   ....[125]....
        /*0340*/ 	.word	0xffffffff


	//   ....[126]....
        /*0344*/ 	.word	0xffffffff


	//   ....[127]....
        /*0348*/ 	.word	0xffffffff


	//   ....[128]....
        /*034c*/ 	.word	0xffffffff


	//   ....[129]....
        /*0350*/ 	.word	0xffffffff


	//   ....[130]....
        /*0354*/ 	.word	0xffffffff


	//   ....[131]....
        /*0358*/ 	.word	0xffffffff


	//   ....[132]....
        /*035c*/ 	.word	0xffffffff


	//   ....[133]....
        /*0360*/ 	.word	0xffffffff


	//   ....[134]....
        /*0364*/ 	.word	0xffffffff


	//   ....[135]....
        /*0368*/ 	.word	0xffffffff


	//   ....[136]....
        /*036c*/ 	.word	0xffffffff


	//   ....[137]....
        /*0370*/ 	.word	0xffffffff


	//   ....[138]....
        /*0374*/ 	.word	0xffffffff


	//   ....[139]....
        /*0378*/ 	.word	0xffffffff


	//   ....[140]....
        /*037c*/ 	.word	0xffffffff


	//   ....[141]....
        /*0380*/ 	.word	0xffffffff


	//   ....[142]....
        /*0384*/ 	.word	0xffffffff


	//   ....[143]....
        /*0388*/ 	.word	0xffffffff


	//   ....[144]....
        /*038c*/ 	.word	0xffffffff


	//   ....[145]....
        /*0390*/ 	.word	0xffffffff


	//   ....[146]....
        /*0394*/ 	.word	0xffffffff


	//   ....[147]....
        /*0398*/ 	.word	0xffffffff


	//   ....[148]....
        /*039c*/ 	.word	0xffffffff


	//   ....[149]....
        /*03a0*/ 	.word	0xffffffff


	//   ....[150]....
        /*03a4*/ 	.word	0xffffffff


	//   ....[151]....
        /*03a8*/ 	.word	0xffffffff


	//   ....[152]....
        /*03ac*/ 	.word	0xffffffff


	//   ....[153]....
        /*03b0*/ 	.word	0xffffffff


	//   ....[154]....
        /*03b4*/ 	.word	0xffffffff


	//   ....[155]....
        /*03b8*/ 	.word	0xffffffff


	//   ....[156]....
        /*03bc*/ 	.word	0xffffffff


	//   ....[157]....
        /*03c0*/ 	.word	0xffffffff


	//   ....[158]....
        /*03c4*/ 	.word	0xffffffff


	//   ....[159]....
        /*03c8*/ 	.word	0xffffffff


	//   ....[160]....
        /*03cc*/ 	.word	0xffffffff


	//   ....[161]....
        /*03d0*/ 	.word	0xffffffff


	//   ....[162]....
        /*03d4*/ 	.word	0xffffffff


	//   ....[163]....
        /*03d8*/ 	.word	0xffffffff


	//   ....[164]....
        /*03dc*/ 	.word	0xffffffff


	//   ....[165]....
        /*03e0*/ 	.word	0xffffffff


	//   ....[166]....
        /*03e4*/ 	.word	0xffffffff


	//   ....[167]....
        /*03e8*/ 	.word	0xffffffff


	//   ....[168]....
        /*03ec*/ 	.word	0xffffffff


	//   ....[169]....
        /*03f0*/ 	.word	0x0500000f


	//   ....[170]....
        /*03f4*/ 	.word	0x0500000f


	//   ....[171]....
        /*03f8*/ 	.word	0x0500000f


	//   ....[172]....
        /*03fc*/ 	.word	0x0500000f


	//   ....[173]....
        /*0400*/ 	.word	0x0500000f


	//   ....[174]....
        /*0404*/ 	.word	0x0500000f


	//   ....[175]....
        /*0408*/ 	.word	0x0500000f


	//   ....[176]....
        /*040c*/ 	.word	0x0500000f


	//   ....[177]....
        /*0410*/ 	.word	0x0500000f


	//   ....[178]....
        /*0414*/ 	.word	0x0500000f


	//   ....[179]....
        /*0418*/ 	.word	0x0500000f


	//   ....[180]....
        /*041c*/ 	.word	0x0500000f


	//   ....[181]....
        /*0420*/ 	.word	0x0500000f


	//   ....[182]....
        /*0424*/ 	.word	0x0500000f


	//   ....[183]....
        /*0428*/ 	.word	0x0500000f


	//   ....[184]....
        /*042c*/ 	.word	0x0500000f


	//   ....[185]....
        /*0430*/ 	.word	0x0500000f


	//   ....[186]....
        /*0434*/ 	.word	0x0500000f


	//   ....[187]....
        /*0438*/ 	.word	0x0500000f


	//   ....[188]....
        /*043c*/ 	.word	0x0500000f


	//   ....[189]....
        /*0440*/ 	.word	0x0500000f


	//   ....[190]....
        /*0444*/ 	.word	0x0500000f


	//   ....[191]....
        /*0448*/ 	.word	0x0500000f


	//   ....[192]....
        /*044c*/ 	.word	0x0500000f


	//   ....[193]....
        /*0450*/ 	.word	0x0500000f


	//   ....[194]....
        /*0454*/ 	.word	0x0500000f


	//   ....[195]....
        /*0458*/ 	.word	0x0500000f


	//   ....[196]....
        /*045c*/ 	.word	0x0500000f


	//   ....[197]....
        /*0460*/ 	.word	0x0500000f


	//   ....[198]....
        /*0464*/ 	.word	0x0500000f


	//   ....[199]....
        /*0468*/ 	.word	0x0500000f


	//   ....[200]....
        /*046c*/ 	.word	0x0500000f


	//   ....[201]....
        /*0470*/ 	.word	0x0500000f


	//   ....[202]....
        /*0474*/ 	.word	0x0500000f


	//   ....[203]....
        /*0478*/ 	.word	0x0500000f


	//   ....[204]....
        /*047c*/ 	.word	0x0500000f


	//   ....[205]....
        /*0480*/ 	.word	0x0500000f


	//   ....[206]....
        /*0484*/ 	.word	0x0500000f


	//   ....[207]....
        /*0488*/ 	.word	0x0500000f


	//   ....[208]....
        /*048c*/ 	.word	0x0500000f


	//   ....[209]....
        /*0490*/ 	.word	0x0500000f


	//   ....[210]....
        /*0494*/ 	.word	0x0500000f


	//   ....[211]....
        /*0498*/ 	.word	0x0500000f


	//   ....[212]....
        /*049c*/ 	.word	0x0500000f


	//   ....[213]....
        /*04a0*/ 	.word	0x0500000f


	//   ....[214]....
        /*04a4*/ 	.word	0x0500000f


	//   ....[215]....
        /*04a8*/ 	.word	0x0500000f


	//   ....[216]....
        /*04ac*/ 	.word	0x0500000f


	//   ....[217]....
        /*04b0*/ 	.word	0x0500000f


	//   ....[218]....
        /*04b4*/ 	.word	0x0500000f


	//----- nvinfo : EIATTR_COOP_GROUP_INSTR_OFFSETS
	.align		4
.L_630:
        /*04b8*/ 	.byte	0x04, 0x28
        /*04ba*/ 	.short	(.L_632 - .L_631)


	//   ....[0]....
.L_631:
        /*04bc*/ 	.word	0x00000080


	//   ....[1]....
        /*04c0*/ 	.word	0x00000090


	//   ....[2]....
        /*04c4*/ 	.word	0x000002d0


	//   ....[3]....
        /*04c8*/ 	.word	0x00000430


	//   ....[4]....
        /*04cc*/ 	.word	0x00000550


	//   ....[5]....
        /*04d0*/ 	.word	0x000006b0


	//   ....[6]....
        /*04d4*/ 	.word	0x00001470


	//   ....[7]....
        /*04d8*/ 	.word	0x00003cc0


	//   ....[8]....
        /*04dc*/ 	.word	0x00003d10


	//   ....[9]....
        /*04e0*/ 	.word	0x00004420


	//   ....[10]....
        /*04e4*/ 	.word	0x000044d0


	//   ....[11]....
        /*04e8*/ 	.word	0x000079b0


	//   ....[12]....
        /*04ec*/ 	.word	0x000079e0


	//   ....[13]....
        /*04f0*/ 	.word	0x00007a00


	//   ....[14]....
        /*04f4*/ 	.word	0x00007a20


	//   ....[15]....
        /*04f8*/ 	.word	0x00009710


	//   ....[16]....
        /*04fc*/ 	.word	0x00009720


	//   ....[17]....
        /*0500*/ 	.word	0x00009780


	//   ....[18]....
        /*0504*/ 	.word	0x00009790


	//   ....[19]....
        /*0508*/ 	.word	0x0000abe0


	//   ....[20]....
        /*050c*/ 	.word	0x0000ac10


	//   ....[21]....
        /*0510*/ 	.word	0x0000ac40


	//   ....[22]....
        /*0514*/ 	.word	0x0000ac70


	//   ....[23]....
        /*0518*/ 	.word	0x0000aca0


	//   ....[24]....
        /*051c*/ 	.word	0x0000acd0


	//   ....[25]....
        /*0520*/ 	.word	0x0000ace0


	//   ....[26]....
        /*0524*/ 	.word	0x0000acf0


	//   ....[27]....
        /*0528*/ 	.word	0x0000ad00


	//   ....[28]....
        /*052c*/ 	.word	0x0000ad10


	//   ....[29]....
        /*0530*/ 	.word	0x0000ad20


	//   ....[30]....
        /*0534*/ 	.word	0x0000ad50


	//   ....[31]....
        /*0538*/ 	.word	0x0000ad90


	//   ....[32]....
        /*053c*/ 	.word	0x0000adc0


	//   ....[33]....
        /*0540*/ 	.word	0x0000adf0


	//   ....[34]....
        /*0544*/ 	.word	0x0000ae00


	//   ....[35]....
        /*0548*/ 	.word	0x0000ae10


	//   ....[36]....
        /*054c*/ 	.word	0x0000ae40


	//   ....[37]....
        /*0550*/ 	.word	0x0000ae70


	//   ....[38]....
        /*0554*/ 	.word	0x0000ae80


	//   ....[39]....
        /*0558*/ 	.word	0x0000ae90


	//   ....[40]....
        /*055c*/ 	.word	0x0000aec0


	//   ....[41]....
        /*0560*/ 	.word	0x0000aef0


	//   ....[42]....
        /*0564*/ 	.word	0x0000af00


	//   ....[43]....
        /*0568*/ 	.word	0x0000af60


	//   ....[44]....
        /*056c*/ 	.word	0x0000af70


	//   ....[45]....
        /*0570*/ 	.word	0x0000af80


	//   ....[46]....
        /*0574*/ 	.word	0x0000af90


	//   ....[47]....
        /*0578*/ 	.word	0x0000afb0


	//   ....[48]....
        /*057c*/ 	.word	0x0000afc0


	//   ....[49]....
        /*0580*/ 	.word	0x0000afd0


	//   ....[50]....
        /*0584*/ 	.word	0x0000afe0


	//   ....[51]....
        /*0588*/ 	.word	0x0000aff0


	//   ....[52]....
        /*058c*/ 	.word	0x0000b010


	//   ....[53]....
        /*0590*/ 	.word	0x0000b020


	//   ....[54]....
        /*0594*/ 	.word	0x0000b030


	//   ....[55]....
        /*0598*/ 	.word	0x0000b040


	//   ....[56]....
        /*059c*/ 	.word	0x0000b050


	//   ....[57]....
        /*05a0*/ 	.word	0x0000b060


	//   ....[58]....
        /*05a4*/ 	.word	0x0000b070


	//   ....[59]....
        /*05a8*/ 	.word	0x0000b080


	//   ....[60]....
        /*05ac*/ 	.word	0x0000b090


	//   ....[61]....
        /*05b0*/ 	.word	0x0000b0a0


	//   ....[62]....
        /*05b4*/ 	.word	0x0000b0c0


	//   ....[63]....
        /*05b8*/ 	.word	0x0000b0d0


	//   ....[64]....
        /*05bc*/ 	.word	0x0000b0f0


	//   ....[65]....
        /*05c0*/ 	.word	0x0000b100


	//   ....[66]....
        /*05c4*/ 	.word	0x0000b110


	//   ....[67]....
        /*05c8*/ 	.word	0x0000b850


	//   ....[68]....
        /*05cc*/ 	.word	0x0000b880


	//   ....[69]....
        /*05d0*/ 	.word	0x0000b8b0


	//   ....[70]....
        /*05d4*/ 	.word	0x0000b8f0


	//   ....[71]....
        /*05d8*/ 	.word	0x0000c000


	//   ....[72]....
        /*05dc*/ 	.word	0x0000c040


	//   ....[73]....
        /*05e0*/ 	.word	0x0000c140


	//   ....[74]....
        /*05e4*/ 	.word	0x0000c160


	//   ....[75]....
        /*05e8*/ 	.word	0x0000c260


	//   ....[76]....
        /*05ec*/ 	.word	0x0000c280


	//   ....[77]....
        /*05f0*/ 	.word	0x0000c390


	//   ....[78]....
        /*05f4*/ 	.word	0x0000c3b0


	//   ....[79]....
        /*05f8*/ 	.word	0x0000cce0


	//   ....[80]....
        /*05fc*/ 	.word	0x0000cd00


	//   ....[81]....
        /*0600*/ 	.word	0x0000ce00


	//   ....[82]....
        /*0604*/ 	.word	0x0000ce20


	//   ....[83]....
        /*0608*/ 	.word	0x0000cf20


	//   ....[84]....
        /*060c*/ 	.word	0x0000cf40


	//   ....[85]....
        /*0610*/ 	.word	0x0000d050


	//   ....[86]....
        /*0614*/ 	.word	0x0000d070


	//   ....[87]....
        /*0618*/ 	.word	0x0000d1f0


	//   ....[88]....
        /*061c*/ 	.word	0x0000d3a0


	//   ....[89]....
        /*0620*/ 	.word	0x0000d3d0


	//   ....[90]....
        /*0624*/ 	.word	0x0000d400


	//   ....[91]....
        /*0628*/ 	.word	0x0000d430


	//   ....[92]....
        /*062c*/ 	.word	0x0000d460


	//   ....[93]....
        /*0630*/ 	.word	0x0000d4a0


	//   ....[94]....
        /*0634*/ 	.word	0x0000d5f0


	//   ....[95]....
        /*0638*/ 	.word	0x0000d620


	//   ....[96]....
        /*063c*/ 	.word	0x0000d650


	//   ....[97]....
        /*0640*/ 	.word	0x0000d680


	//   ....[98]....
        /*0644*/ 	.word	0x0000d6b0


	//   ....[99]....
        /*0648*/ 	.word	0x0000d6f0


	//   ....[100]....
        /*064c*/ 	.word	0x0000d770


	//   ....[101]....
        /*0650*/ 	.word	0x0000d7b0


	//   ....[102]....
        /*0654*/ 	.word	0x0000d840


	//   ....[103]....
        /*0658*/ 	.word	0x0000f310


	//   ....[104]....
        /*065c*/ 	.word	0x0000f340


	//   ....[105]....
        /*0660*/ 	.word	0x0000f370


	//   ....[106]....
        /*0664*/ 	.word	0x0000f480


	//   ....[107]....
        /*0668*/ 	.word	0x0000f490


	//   ....[108]....
        /*066c*/ 	.word	0x0000f520


	//   ....[109]....
        /*0670*/ 	.word	0x0000f530


	//   ....[110]....
        /*0674*/ 	.word	0x0000f540


	//   ....[111]....
        /*0678*/ 	.word	0x0000f5d0


	//   ....[112]....
        /*067c*/ 	.word	0x0000f670


	//   ....[113]....
        /*0680*/ 	.word	0x0000fa80


	//   ....[114]....
        /*0684*/ 	.word	0x0000fac0


	//   ....[115]....
        /*0688*/ 	.word	0x0000faf0


	//   ....[116]....
        /*068c*/ 	.word	0x0000fb10


	//   ....[117]....
        /*0690*/ 	.word	0x0000fbe0


	//   ....[118]....
        /*0694*/ 	.word	0x0000fbf0


	//   ....[119]....
        /*0698*/ 	.word	0x0000fc80


	//   ....[120]....
        /*069c*/ 	.word	0x0000fc90


	//   ....[121]....
        /*06a0*/ 	.word	0x0000fca0


	//   ....[122]....
        /*06a4*/ 	.word	0x0000fcb0


	//   ....[123]....
        /*06a8*/ 	.word	0x00010580


	//   ....[124]....
        /*06ac*/ 	.word	0x000105b0


	//   ....[125]....
        /*06b0*/ 	.word	0x00010610


	//   ....[126]....
        /*06b4*/ 	.word	0x00010670


	//   ....[127]....
        /*06b8*/ 	.word	0x000106c0


	//   ....[128]....
        /*06bc*/ 	.word	0x00010710


	//   ....[129]....
        /*06c0*/ 	.word	0x00010730


	//   ....[130]....
        /*06c4*/ 	.word	0x00010770


	//   ....[131]....
        /*06c8*/ 	.word	0x00011180


	//   ....[132]....
        /*06cc*/ 	.word	0x00011190


	//   ....[133]....
        /*06d0*/ 	.word	0x000111a0


	//   ....[134]....
        /*06d4*/ 	.word	0x000111e0


	//   ....[135]....
        /*06d8*/ 	.word	0x00011220


	//   ....[136]....
        /*06dc*/ 	.word	0x00011230


	//   ....[137]....
        /*06e0*/ 	.word	0x00011290


	//   ....[138]....
        /*06e4*/ 	.word	0x000112c0


	//   ....[139]....
        /*06e8*/ 	.word	0x00011300


	//   ....[140]....
        /*06ec*/ 	.word	0x00011360


	//   ....[141]....
        /*06f0*/ 	.word	0x00011790


	//   ....[142]....
        /*06f4*/ 	.word	0x000117a0


	//   ....[143]....
        /*06f8*/ 	.word	0x000117b0


	//   ....[144]....
        /*06fc*/ 	.word	0x000117c0


	//   ....[145]....
        /*0700*/ 	.word	0x000117d0


	//   ....[146]....
        /*0704*/ 	.word	0x00011830


	//   ....[147]....
        /*0708*/ 	.word	0x00011840


	//   ....[148]....
        /*070c*/ 	.word	0x000118a0


	//   ....[149]....
        /*0710*/ 	.word	0x000118d0


	//   ....[150]....
        /*0714*/ 	.word	0x00011910


	//   ....[151]....
        /*0718*/ 	.word	0x00013780


	//   ....[152]....
        /*071c*/ 	.word	0x000137b0


	//   ....[153]....
        /*0720*/ 	.word	0x000137e0


	//   ....[154]....
        /*0724*/ 	.word	0x000137f0


	//   ....[155]....
        /*0728*/ 	.word	0x00013820


	//   ....[156]....
        /*072c*/ 	.word	0x00013830


	//   ....[157]....
        /*0730*/ 	.word	0x00013860


	//   ....[158]....
        /*0734*/ 	.word	0x000138a0


	//   ....[159]....
        /*0738*/ 	.word	0x000139e0


	//   ....[160]....
        /*073c*/ 	.word	0x00013a10


	//   ....[161]....
        /*0740*/ 	.word	0x00013a40


	//   ....[162]....
        /*0744*/ 	.word	0x00013a70


	//   ....[163]....
        /*0748*/ 	.word	0x00013aa0


	//   ....[164]....
        /*074c*/ 	.word	0x00013ae0


	//   ....[165]....
        /*0750*/ 	.word	0x00013b70


	//   ....[166]....
        /*0754*/ 	.word	0x00013bb0


	//   ....[167]....
        /*0758*/ 	.word	0x00013c40


	//   ....[168]....
        /*075c*/ 	.word	0x00014060


	//   ....[169]....
        /*0760*/ 	.word	0x000145b0


	//   ....[170]....
        /*0764*/ 	.word	0x000146a0


	//   ....[171]....
        /*0768*/ 	.word	0x00014760


	//   ....[172]....
        /*076c*/ 	.word	0x000148f0


	//   ....[173]....
        /*0770*/ 	.word	0x00014980


	//   ....[174]....
        /*0774*/ 	.word	0x000149e0


	//   ....[175]....
        /*0778*/ 	.word	0x00014ae0


	//   ....[176]....
        /*077c*/ 	.word	0x00014b40


	//   ....[177]....
        /*0780*/ 	.word	0x00014c10


	//   ....[178]....
        /*0784*/ 	.word	0x00014cd0


	//   ....[179]....
        /*0788*/ 	.word	0x00014da0


	//   ....[180]....
        /*078c*/ 	.word	0x00014f30


	//   ....[181]....
        /*0790*/ 	.word	0x00014ff0


	//   ....[182]....
        /*0794*/ 	.word	0x00015140


	//   ....[183]....
        /*0798*/ 	.word	0x00015190


	//   ....[184]....
        /*079c*/ 	.word	0x00015290


	//   ....[185]....
        /*07a0*/ 	.word	0x00015340


	//   ....[186]....
        /*07a4*/ 	.word	0x000153a0


	//   ....[187]....
        /*07a8*/ 	.word	0x00015440


	//   ....[188]....
        /*07ac*/ 	.word	0x00015500


	//   ....[189]....
        /*07b0*/ 	.word	0x000155f0


	//   ....[190]....
        /*07b4*/ 	.word	0x00015690


	//   ....[191]....
        /*07b8*/ 	.word	0x00015700


	//   ....[192]....
        /*07bc*/ 	.word	0x00015780


	//   ....[193]....
        /*07c0*/ 	.word	0x00015850


	//   ....[194]....
        /*07c4*/ 	.word	0x000158d0


	//   ....[195]....
        /*07c8*/ 	.word	0x000159a0


	//   ....[196]....
        /*07cc*/ 	.word	0x00015a20


	//   ....[197]....
        /*07d0*/ 	.word	0x00015ae0


	//   ....[198]....
        /*07d4*/ 	.word	0x00015c10


	//   ....[199]....
        /*07d8*/ 	.word	0x00015ca0


	//   ....[200]....
        /*07dc*/ 	.word	0x00015d00


	//   ....[201]....
        /*07e0*/ 	.word	0x00015de0


	//   ....[202]....
        /*07e4*/ 	.word	0x00015e40


	//   ....[203]....
        /*07e8*/ 	.word	0x00015f10


	//   ....[204]....
        /*07ec*/ 	.word	0x00015f70


	//   ....[205]....
        /*07f0*/ 	.word	0x00016040


	//   ....[206]....
        /*07f4*/ 	.word	0x000160a0


	//   ....[207]....
        /*07f8*/ 	.word	0x00016170


	//   ....[208]....
        /*07fc*/ 	.word	0x00016260


	//   ....[209]....
        /*0800*/ 	.word	0x000162f0


	//   ....[210]....
        /*0804*/ 	.word	0x00016350


	//   ....[211]....
        /*0808*/ 	.word	0x00016420


	//   ....[212]....
        /*080c*/ 	.word	0x00016480


	//   ....[213]....
        /*0810*/ 	.word	0x00016550


	//   ....[214]....
        /*0814*/ 	.word	0x000165b0


	//   ....[215]....
        /*0818*/ 	.word	0x00016680


	//   ....[216]....
        /*081c*/ 	.word	0x000166e0


	//   ....[217]....
        /*0820*/ 	.word	0x000167b0


	//   ....[218]....
        /*0824*/ 	.word	0x00016a00


	//----- nvinfo : EIATTR_REG_RECONFIG
	.align		4
.L_632:
        /*0828*/ 	.byte	0x01, 0x54
	.zero		2


	//----- nvinfo : EIATTR_SYSCALL_OFFSETS
	.align		4
        /*082c*/ 	.byte	0x04, 0x46
        /*082e*/ 	.short	(.L_634 - .L_633)


	//   ....[0]....
.L_633:
        /*0830*/ 	.word	0x00001650


	//   ....[1]....
        /*0834*/ 	.word	0x0000e580


	//   ....[2]....
        /*0838*/ 	.word	0x0000e6f0


	//   ....[3]....
        /*083c*/ 	.word	0x0000e840


	//   ....[4]....
        /*0840*/ 	.word	0x0000e980


	//   ....[5]....
        /*0844*/ 	.word	0x000101b0


	//----- nvinfo : EIATTR_MBARRIER_INSTR_OFFSETS
	.align		4
.L_634:
        /*0848*/ 	.byte	0x04, 0x39
        /*084a*/ 	.short	(.L_636 - .L_635)


	//   ....[0]....
.L_635:
        /*084c*/ 	.word	0x00000180
        /*0850*/ 	.word	0x000000ff
        /*0854*/ 	.word	0x00033400
        /*0858*/ 	.short	0x0100
        /*085a*/ 	.byte	0x08
	.zero		1


	//   ....[1]....
        /*085c*/ 	.word	0x00000190
        /*0860*/ 	.word	0x000000ff
        /*0864*/ 	.word	0x00033420
        /*0868*/ 	.short	0x0100
        /*086a*/ 	.byte	0x08
	.zero		1


	//   ....[2]....
        /*086c*/ 	.word	0x00000280
        /*0870*/ 	.word	0x000000ff
        /*0874*/ 	.word	0x00033430
        /*0878*/ 	.short	0x0100
        /*087a*/ 	.byte	0x08
	.zero		1


	//   ....[3]....
        /*087c*/ 	.word	0x00000290
        /*0880*/ 	.word	0x000000ff
        /*0884*/ 	.word	0x00033440
        /*0888*/ 	.short	0x0100
        /*088a*/ 	.byte	0x08
	.zero		1


	//   ....[4]....
        /*088c*/ 	.word	0x000002a0
        /*0890*/ 	.word	0x000000ff
        /*0894*/ 	.word	0x00033438
        /*0898*/ 	.short	0x0100
        /*089a*/ 	.byte	0x08
	.zero		1


	//   ....[5]....
        /*089c*/ 	.word	0x000002b0
        /*08a0*/ 	.word	0x000000ff
        /*08a4*/ 	.word	0x00033448
        /*08a8*/ 	.short	0x0100
        /*08aa*/ 	.byte	0x08
	.zero		1


	//   ....[6]....
        /*08ac*/ 	.word	0x000003e0
        /*08b0*/ 	.word	0x000000ff
        /*08b4*/ 	.word	0x00033450
        /*08b8*/ 	.short	0x0100
        /*08ba*/ 	.byte	0x08
	.zero		1


	//   ....[7]....
        /*08bc*/ 	.word	0x000003f0
        /*08c0*/ 	.word	0x000000ff
        /*08c4*/ 	.word	0x00033460
        /*08c8*/ 	.short	0x0100
        /*08ca*/ 	.byte	0x08
	.zero		1


	//   ....[8]....
        /*08cc*/ 	.word	0x00000400
        /*08d0*/ 	.word	0x000000ff
        /*08d4*/ 	.word	0x00033458
        /*08d8*/ 	.short	0x0100
        /*08da*/ 	.byte	0x08
	.zero		1


	//   ....[9]....
        /*08dc*/ 	.word	0x00000410
        /*08e0*/ 	.word	0x000000ff
        /*08e4*/ 	.word	0x00033468
        /*08e8*/ 	.short	0x0100
        /*08ea*/ 	.byte	0x08
	.zero		1


	//   ....[10]....
        /*08ec*/ 	.word	0x00000500
        /*08f0*/ 	.word	0x000000ff
        /*08f4*/ 	.word	0x00033470
        /*08f8*/ 	.short	0x0100
        /*08fa*/ 	.byte	0x06
	.zero		1


	//   ....[11]....
        /*08fc*/ 	.word	0x00000510
        /*0900*/ 	.word	0x000000ff
        /*0904*/ 	.word	0x00033480
        /*0908*/ 	.short	0x0100
        /*090a*/ 	.byte	0x06
	.zero		1


	//   ....[12]....
        /*090c*/ 	.word	0x00000520
        /*0910*/ 	.word	0x000000ff
        /*0914*/ 	.word	0x00033478
        /*0918*/ 	.short	0x0100
        /*091a*/ 	.byte	0x06
	.zero		1


	//   ....[13]....
        /*091c*/ 	.word	0x00000530
        /*0920*/ 	.word	0x000000ff
        /*0924*/ 	.word	0x00033488
        /*0928*/ 	.short	0x0100
        /*092a*/ 	.byte	0x06
	.zero		1


	//   ....[14]....
        /*092c*/ 	.word	0x00000660
        /*0930*/ 	.word	0x000000ff
        /*0934*/ 	.word	0x00033490
        /*0938*/ 	.short	0x0100
        /*093a*/ 	.byte	0x08
	.zero		1


	//   ....[15]....
        /*093c*/ 	.word	0x00000670
        /*0940*/ 	.word	0x000000ff
        /*0944*/ 	.word	0x000334a0
        /*0948*/ 	.short	0x0100
        /*094a*/ 	.byte	0x08
	.zero		1


	//   ....[16]....
        /*094c*/ 	.word	0x00000680
        /*0950*/ 	.word	0x000000ff
        /*0954*/ 	.word	0x00033498
        /*0958*/ 	.short	0x0100
        /*095a*/ 	.byte	0x08
	.zero		1


	//   ....[17]....
        /*095c*/ 	.word	0x00000690
        /*0960*/ 	.word	0x000000ff
        /*0964*/ 	.word	0x000334a8
        /*0968*/ 	.short	0x0100
        /*096a*/ 	.byte	0x08
	.zero		1


	//   ....[18]....
        /*096c*/ 	.word	0x000007e0
        /*0970*/ 	.word	0x000000ff
        /*0974*/ 	.word	0x000334b0
        /*0978*/ 	.short	0x0100
        /*097a*/ 	.byte	0x08
	.zero		1


	//   ....[19]....
        /*097c*/ 	.word	0x000007f0
        /*0980*/ 	.word	0x000000ff
        /*0984*/ 	.word	0x000334c0
        /*0988*/ 	.short	0x0100
        /*098a*/ 	.byte	0x08
	.zero		1


	//   ....[20]....
        /*098c*/ 	.word	0x00000800
        /*0990*/ 	.word	0x000000ff
        /*0994*/ 	.word	0x000334b8
        /*0998*/ 	.short	0x0100
        /*099a*/ 	.byte	0x08
	.zero		1


	//   ....[21]....
        /*099c*/ 	.word	0x00000810
        /*09a0*/ 	.word	0x000000ff
        /*09a4*/ 	.word	0x000334c8
        /*09a8*/ 	.short	0x0100
        /*09aa*/ 	.byte	0x08
	.zero		1


	//   ....[22]....
        /*09ac*/ 	.word	0x00001980
        /*09b0*/ 	.word	0x000000ff
        /*09b4*/ 	.word	0x00033400
        /*09b8*/ 	.short	0x010a
        /*09ba*/ 	.byte	0x2f
	.zero		1


	//   ....[23]....
        /*09bc*/ 	.word	0x00001a20
        /*09c0*/ 	.word	0x00000003
        /*09c4*/ 	.word	0x00033430
        /*09c8*/ 	.short	0x010a
        /*09ca*/ 	.byte	0x3f
	.zero		1


	//   ....[24]....
        /*09cc*/ 	.word	0x00001a70
        /*09d0*/ 	.word	0x00000003
        /*09d4*/ 	.word	0x00033430
        /*09d8*/ 	.short	0x010a
        /*09da*/ 	.byte	0x3f
	.zero		1


	//   ....[25]....
        /*09dc*/ 	.word	0x00002f30
        /*09e0*/ 	.word	0x000000ff
        /*09e4*/ 	.word	0x00000000
        /*09e8*/ 	.short	0x0101
        /*09ea*/ 	.byte	0x07
	.zero		1


	//   ....[26]....
        /*09ec*/ 	.word	0x00005b30
        /*09f0*/ 	.word	0x000000ff
        /*09f4*/ 	.word	0x00033430
        /*09f8*/ 	.short	0x010a
        /*09fa*/ 	.byte	0x06
	.zero		1


	//   ....[27]....
        /*09fc*/ 	.word	0x00005b70
        /*0a00*/ 	.word	0x000000ff
        /*0a04*/ 	.word	0x00033430
        /*0a08*/ 	.short	0x010a
        /*0a0a*/ 	.byte	0x06
	.zero		1


	//   ....[28]....
        /*0a0c*/ 	.word	0x000067c0
        /*0a10*/ 	.word	0x000000ff
        /*0a14*/ 	.word	0x00033450
        /*0a18*/ 	.short	0x010a
        /*0a1a*/ 	.byte	0x06
	.zero		1


	//   ....[29]....
        /*0a1c*/ 	.word	0x00006800
        /*0a20*/ 	.word	0x000000ff
        /*0a24*/ 	.word	0x00033450
        /*0a28*/ 	.short	0x010a
        /*0a2a*/ 	.byte	0x06
	.zero		1


	//   ....[30]....
        /*0a2c*/ 	.word	0x00007170
        /*0a30*/ 	.word	0x000000ff
        /*0a34*/ 	.word	0x00000000
        /*0a38*/ 	.short	0x0101
        /*0a3a*/ 	.byte	0x07
	.zero		1


	//   ....[31]....
        /*0a3c*/ 	.word	0x00008b20
        /*0a40*/ 	.word	0x000000ff
        /*0a44*/ 	.word	0x00000000
        /*0a48*/ 	.short	0x0101
        /*0a4a*/ 	.byte	0x07
	.zero		1


	//   ....[32]....
        /*0a4c*/ 	.word	0x000093d0
        /*0a50*/ 	.word	0x000000ff
        /*0a54*/ 	.word	0x00033450
        /*0a58*/ 	.short	0x010a
        /*0a5a*/ 	.byte	0x10
	.zero		1


	//   ....[33]....
        /*0a5c*/ 	.word	0x00009410
        /*0a60*/ 	.word	0x000000ff
        /*0a64*/ 	.word	0x00033450
        /*0a68*/ 	.short	0x010a
        /*0a6a*/ 	.byte	0x10
	.zero		1


	//   ....[34]....
        /*0a6c*/ 	.word	0x00009c50
        /*0a70*/ 	.word	0x000000ff
        /*0a74*/ 	.word	0x00000000
        /*0a78*/ 	.short	0x0101
        /*0a7a*/ 	.byte	0x04
	.zero		1


	//   ....[35]....
        /*0a7c*/ 	.word	0x0000c030
        /*0a80*/ 	.word	0x00000004
        /*0a84*/ 	.word	0x00000000
        /*0a88*/ 	.short	0x0101
        /*0a8a*/ 	.byte	0x3f
	.zero		1


	//   ....[36]....
        /*0a8c*/ 	.word	0x0000f000
        /*0a90*/ 	.word	0x00000004
        /*0a94*/ 	.word	0x00033480
        /*0a98*/ 	.short	0x010a
        /*0a9a*/ 	.byte	0x3f
	.zero		1


	//   ....[37]....
        /*0a9c*/ 	.word	0x0000f740
        /*0aa0*/ 	.word	0x00000004
        /*0aa4*/ 	.word	0x00033470
        /*0aa8*/ 	.short	0x0107
        /*0aaa*/ 	.byte	0x3f
	.zero		1


	//   ....[38]....
        /*0aac*/ 	.word	0x0000f800
        /*0ab0*/ 	.word	0x00000004
        /*0ab4*/ 	.word	0x00033470
        /*0ab8*/ 	.short	0x0101
        /*0aba*/ 	.byte	0x3f
	.zero		1


	//   ....[39]....
        /*0abc*/ 	.word	0x0000f850
        /*0ac0*/ 	.word	0x00000004
        /*0ac4*/ 	.word	0x00033440
        /*0ac8*/ 	.short	0x010a
        /*0aca*/ 	.byte	0x3f
	.zero		1


	//   ....[40]....
        /*0acc*/ 	.word	0x0000fed0
        /*0ad0*/ 	.word	0x00000004
        /*0ad4*/ 	.word	0x00033430
        /*0ad8*/ 	.short	0x0107
        /*0ada*/ 	.byte	0x3f
	.zero		1


	//   ....[41]....
        /*0adc*/ 	.word	0x0000ffa0
        /*0ae0*/ 	.word	0x00000004
        /*0ae4*/ 	.word	0x00033430
        /*0ae8*/ 	.short	0x0101
        /*0aea*/ 	.byte	0x3f
	.zero		1


	//   ....[42]....
        /*0aec*/ 	.word	0x00010880
        /*0af0*/ 	.word	0x00000012
        /*0af4*/ 	.word	0x00033400
        /*0af8*/ 	.short	0x0107
        /*0afa*/ 	.byte	0x3f
	.zero		1


	//   ....[43]....
        /*0afc*/ 	.word	0x00010980
        /*0b00*/ 	.word	0x00000012
        /*0b04*/ 	.word	0x00033400
        /*0b08*/ 	.short	0x0101
        /*0b0a*/ 	.byte	0x3f
	.zero		1


	//   ....[44]....
        /*0b0c*/ 	.word	0x000109a0
        /*0b10*/ 	.word	0x00000012
        /*0b14*/ 	.word	0x00033420
        /*0b18*/ 	.short	0x010a
        /*0b1a*/ 	.byte	0x3f
	.zero		1


	//   ....[45]....
        /*0b1c*/ 	.word	0x00010ec0
        /*0b20*/ 	.word	0x00000004
        /*0b24*/ 	.word	0x00033480
        /*0b28*/ 	.short	0x010a
        /*0b2a*/ 	.byte	0x3f
	.zero		1


	//   ....[46]....
        /*0b2c*/ 	.word	0x00011400
        /*0b30*/ 	.word	0x00000004
        /*0b34*/ 	.word	0x00033470
        /*0b38*/ 	.short	0x0107
        /*0b3a*/ 	.byte	0x3f
	.zero		1


	//   ....[47]....
        /*0b3c*/ 	.word	0x000114c0
        /*0b40*/ 	.word	0x00000004
        /*0b44*/ 	.word	0x00033470
        /*0b48*/ 	.short	0x0101
        /*0b4a*/ 	.byte	0x3f
	.zero		1


	//   ....[48]....
        /*0b4c*/ 	.word	0x000114f0
        /*0b50*/ 	.word	0x00000004
        /*0b54*/ 	.word	0x00033440
        /*0b58*/ 	.short	0x010a
        /*0b5a*/ 	.byte	0x3f
	.zero		1


	//   ....[49]....
        /*0b5c*/ 	.word	0x00011a00
        /*0b60*/ 	.word	0x00000004
        /*0b64*/ 	.word	0x00033430
        /*0b68*/ 	.short	0x0107
        /*0b6a*/ 	.byte	0x3f
	.zero		1


	//   ....[50]....
        /*0b6c*/ 	.word	0x00011ad0
        /*0b70*/ 	.word	0x00000004
        /*0b74*/ 	.word	0x00033430
        /*0b78*/ 	.short	0x0101
        /*0b7a*/ 	.byte	0x3f
	.zero		1


	//   ....[51]....
        /*0b7c*/ 	.word	0x00011b50
        /*0b80*/ 	.word	0x00000002
        /*0b84*/ 	.word	0x00033470
        /*0b88*/ 	.short	0x010a
        /*0b8a*/ 	.byte	0x3f
	.zero		1


	//   ....[52]....
        /*0b8c*/ 	.word	0x00011be0
        /*0b90*/ 	.word	0x00000002
        /*0b94*/ 	.word	0x00033460
        /*0b98*/ 	.short	0x010a
        /*0b9a*/ 	.byte	0x3f
	.zero		1


	//   ....[53]....
        /*0b9c*/ 	.word	0x000126f0
        /*0ba0*/ 	.word	0x00000002
        /*0ba4*/ 	.word	0x00033450
        /*0ba8*/ 	.short	0x0101
        /*0baa*/ 	.byte	0x3f
	.zero		1


	//   ....[54]....
        /*0bac*/ 	.word	0x00012780
        /*0bb0*/ 	.word	0x00000002
        /*0bb4*/ 	.word	0x00000000
        /*0bb8*/ 	.short	0x0101
        /*0bba*/ 	.byte	0x3f
	.zero		1


	//   ....[55]....
        /*0bbc*/ 	.word	0x00012940
        /*0bc0*/ 	.word	0x00000000
        /*0bc4*/ 	.word	0x00033470
        /*0bc8*/ 	.short	0x010a
        /*0bca*/ 	.byte	0x3f
	.zero		1


	//   ....[56]....
        /*0bcc*/ 	.word	0x000129c0
        /*0bd0*/ 	.word	0x00000000
        /*0bd4*/ 	.word	0x00033460
        /*0bd8*/ 	.short	0x010a
        /*0bda*/ 	.byte	0x3f
	.zero		1


	//   ....[57]....
        /*0bdc*/ 	.word	0x000134e0
        /*0be0*/ 	.word	0x00000000
        /*0be4*/ 	.word	0x00033450
        /*0be8*/ 	.short	0x0101
        /*0bea*/ 	.byte	0x3f
	.zero		1


	//   ....[58]....
        /*0bec*/ 	.word	0x000135a0
        /*0bf0*/ 	.word	0x00000000
        /*0bf4*/ 	.word	0x00000000
        /*0bf8*/ 	.short	0x0101
        /*0bfa*/ 	.byte	0x3f
	.zero		1


	//   ....[59]....
        /*0bfc*/ 	.word	0x00013fe0
        /*0c00*/ 	.word	0x00000004
        /*0c04*/ 	.word	0x00033420
        /*0c08*/ 	.short	0x010a
        /*0c0a*/ 	.byte	0x3f
	.zero		1


	//   ....[60]....
        /*0c0c*/ 	.word	0x00014160
        /*0c10*/ 	.word	0x00000005
        /*0c14*/ 	.word	0x00033440
        /*0c18*/ 	.short	0x010a
        /*0c1a*/ 	.byte	0x3f
	.zero		1


	//   ....[61]....
        /*0c1c*/ 	.word	0x00014200
        /*0c20*/ 	.word	0x0000001f
        /*0c24*/ 	.word	0x00033440
        /*0c28*/ 	.short	0x010a
        /*0c2a*/ 	.byte	0x3f
	.zero		1


	//   ....[62]....
        /*0c2c*/ 	.word	0x00014240
        /*0c30*/ 	.word	0x00000005
        /*0c34*/ 	.word	0x00033460
        /*0c38*/ 	.short	0x010a
        /*0c3a*/ 	.byte	0x3f
	.zero		1


	//   ....[63]....
        /*0c3c*/ 	.word	0x00014280
        /*0c40*/ 	.word	0x0000001f
        /*0c44*/ 	.word	0x00033460
        /*0c48*/ 	.short	0x010a
        /*0c4a*/ 	.byte	0x3f
	.zero		1


	//   ....[64]....
        /*0c4c*/ 	.word	0x000142c0
        /*0c50*/ 	.word	0x00000005
        /*0c54*/ 	.word	0x00033480
        /*0c58*/ 	.short	0x010a
        /*0c5a*/ 	.byte	0x3f
	.zero		1


	//   ....[65]....
        /*0c5c*/ 	.word	0x00014300
        /*0c60*/ 	.word	0x0000001f
        /*0c64*/ 	.word	0x00033480
        /*0c68*/ 	.short	0x010a
        /*0c6a*/ 	.byte	0x3f
	.zero		1


	//   ....[66]....
        /*0c6c*/ 	.word	0x00014370
        /*0c70*/ 	.word	0x00000003
        /*0c74*/ 	.word	0x00033400
        /*0c78*/ 	.short	0x010a
        /*0c7a*/ 	.byte	0x3f
	.zero		1


	//   ....[67]....
        /*0c7c*/ 	.word	0x000143c0
        /*0c80*/ 	.word	0x00000003
        /*0c84*/ 	.word	0x00033430
        /*0c88*/ 	.short	0x010a
        /*0c8a*/ 	.byte	0x3f
	.zero		1


	//   ....[68]....
        /*0c8c*/ 	.word	0x00014420
        /*0c90*/ 	.word	0x00000008
        /*0c94*/ 	.word	0x00033430
        /*0c98*/ 	.short	0x010a
        /*0c9a*/ 	.byte	0x3f
	.zero		1


	//   ....[69]....
        /*0c9c*/ 	.word	0x00014480
        /*0ca0*/ 	.word	0x00000008
        /*0ca4*/ 	.word	0x00033450
        /*0ca8*/ 	.short	0x010a
        /*0caa*/ 	.byte	0x3f
	.zero		1


	//   ....[70]....
        /*0cac*/ 	.word	0x000144e0
        /*0cb0*/ 	.word	0x00000003
        /*0cb4*/ 	.word	0x00033450
        /*0cb8*/ 	.short	0x010a
        /*0cba*/ 	.byte	0x3f
	.zero		1


	//   ....[71]....
        /*0cbc*/ 	.word	0x000145f0
        /*0cc0*/ 	.word	0x00000004
        /*0cc4*/ 	.word	0x00033480
        /*0cc8*/ 	.short	0x010a
        /*0cca*/ 	.byte	0x3f
	.zero		1


	//   ....[72]....
        /*0ccc*/ 	.word	0x00014e80
        /*0cd0*/ 	.word	0x00000004
        /*0cd4*/ 	.word	0x00033440
        /*0cd8*/ 	.short	0x010a
        /*0cda*/ 	.byte	0x3f
	.zero		1


	//   ....[73]....
        /*0cdc*/ 	.word	0x00015b10
        /*0ce0*/ 	.word	0x00000012
        /*0ce4*/ 	.word	0x00033420
        /*0ce8*/ 	.short	0x010a
        /*0cea*/ 	.byte	0x3f
	.zero		1


	//   ....[74]....
        /*0cec*/ 	.word	0x00015b60
        /*0cf0*/ 	.word	0x00000004
        /*0cf4*/ 	.word	0x00033480
        /*0cf8*/ 	.short	0x010a
        /*0cfa*/ 	.byte	0x3f
	.zero		1


	//   ....[75]....
        /*0cfc*/ 	.word	0x000161b0
        /*0d00*/ 	.word	0x00000004
        /*0d04*/ 	.word	0x00033440
        /*0d08*/ 	.short	0x010a
        /*0d0a*/ 	.byte	0x3f
	.zero		1


	//   ....[76]....
        /*0d0c*/ 	.word	0x000167e0
        /*0d10*/ 	.word	0x00000002
        /*0d14*/ 	.word	0x00033470
        /*0d18*/ 	.short	0x010a
        /*0d1a*/ 	.byte	0x3f
	.zero		1


	//   ....[77]....
        /*0d1c*/ 	.word	0x00016830
        /*0d20*/ 	.word	0x00000002
        /*0d24*/ 	.word	0x00033460
        /*0d28*/ 	.short	0x010a
        /*0d2a*/ 	.byte	0x3f
	.zero		1


	//   ....[78]....
        /*0d2c*/ 	.word	0x00016880
        /*0d30*/ 	.word	0x00000000
        /*0d34*/ 	.word	0x00033470
        /*0d38*/ 	.short	0x010a
        /*0d3a*/ 	.byte	0x3f
	.zero		1


	//   ....[79]....
        /*0d3c*/ 	.word	0x000168d0
        /*0d40*/ 	.word	0x00000000
        /*0d44*/ 	.word	0x00033460
        /*0d48*/ 	.short	0x010a
        /*0d4a*/ 	.byte	0x3f
	.zero		1


	//   ....[80]....
        /*0d4c*/ 	.word	0x00016920
        /*0d50*/ 	.word	0x00000004
        /*0d54*/ 	.word	0x00033420
        /*0d58*/ 	.short	0x010a
        /*0d5a*/ 	.byte	0x3f
	.zero		1


	//   ....[81]....
        /*0d5c*/ 	.word	0x00016ac0
        /*0d60*/ 	.word	0x00000005
        /*0d64*/ 	.word	0x00033440
        /*0d68*/ 	.short	0x010a
        /*0d6a*/ 	.byte	0x3f
	.zero		1


	//   ....[82]....
        /*0d6c*/ 	.word	0x00016b10
        /*0d70*/ 	.word	0x0000001f
        /*0d74*/ 	.word	0x00033440
        /*0d78*/ 	.short	0x010a
        /*0d7a*/ 	.byte	0x3f
	.zero		1


	//   ....[83]....
        /*0d7c*/ 	.word	0x00016b60
        /*0d80*/ 	.word	0x00000005
        /*0d84*/ 	.word	0x00033460
        /*0d88*/ 	.short	0x010a
        /*0d8a*/ 	.byte	0x3f
	.zero		1


	//   ....[84]....
        /*0d8c*/ 	.word	0x00016bb0
        /*0d90*/ 	.word	0x0000001f
        /*0d94*/ 	.word	0x00033460
        /*0d98*/ 	.short	0x010a
        /*0d9a*/ 	.byte	0x3f
	.zero		1


	//   ....[85]....
        /*0d9c*/ 	.word	0x00016c00
        /*0da0*/ 	.word	0x00000005
        /*0da4*/ 	.word	0x00033480
        /*0da8*/ 	.short	0x010a
        /*0daa*/ 	.byte	0x3f
	.zero		1


	//----- nvinfo : EIATTR_NUM_MBARRIERS
	.align		4
.L_636:
        /*0dac*/ 	.byte	0x03, 0x38
        /*0dae*/ 	.short	0x0016


	//----- nvinfo : EIATTR_EXIT_INSTR_OFFSETS
	.align		4
        /*0db0*/ 	.byte	0x04, 0x1c
        /*0db2*/ 	.short	(.L_638 - .L_637)


	//   ....[0]....
.L_637:
        /*0db4*/ 	.word	0x000009c0


	//   ....[1]....
        /*0db8*/ 	.word	0x0000d1a0


	//   ....[2]....
        /*0dbc*/ 	.word	0x00014350


	//----- nvinfo : EIATTR_MAX_THREADS
	.align		4
.L_638:
        /*0dc0*/ 	.byte	0x04, 0x05
        /*0dc2*/ 	.short	(.L_640 - .L_639)
.L_639:
        /*0dc4*/ 	.word	0x00000180
        /*0dc8*/ 	.word	0x00000001
        /*0dcc*/ 	.word	0x00000001


	//----- nvinfo : EIATTR_CRS_STACK_SIZE
	.align		4
.L_640:
        /*0dd0*/ 	.byte	0x04, 0x1e
        /*0dd2*/ 	.short	(.L_642 - .L_641)
.L_641:
        /*0dd4*/ 	.word	0x00000000


	//----- nvinfo : EIATTR_CBANK_PARAM_SIZE
	.align		4
.L_642:
        /*0dd8*/ 	.byte	0x03, 0x19
        /*0dda*/ 	.short	0x0af0


	//----- nvinfo : EIATTR_PARAM_CBANK
	.align		4
        /*0ddc*/ 	.byte	0x04, 0x0a
        /*0dde*/ 	.short	(.L_644 - .L_643)
	.align		4
.L_643:
        /*0de0*/ 	.word	index@(.nv.constant0._ZN7cutlass13device_kernelIN5flash11enable_sm90INS1_16FlashAttnFwdSm90INS1_25CollectiveMainloopFwdSm90ILi2EN4cute5tupleIJNS5_1CILi1EEES8_S8_EEENS6_IJNS7_ILi128EEENS7_ILi160EEENS7_ILi192EEEEEELi192ENS_12float_e4m3_tEfNS_4arch4Sm90ELb0ELb0ELb1ELb1ELb1ELb0ELb0ELb1ELb1ELb1ELb0ELb0EEENS1_21CollectiveEpilogueFwdINS6_IJSA_SC_SB_EEES9_NS_10bfloat16_tESG_Li256ELb1ELb1ELb0ELb1EEENS1_36VarlenDynamicPersistentTileSchedulerILi128ELi160ELi256ELi128ELb0ELb1ELb1ELb0ELb1ELb1EEEEEEEEEvNT_6ParamsE)
        /*0de4*/ 	.short	0x0210
        /*0de6*/ 	.short	0x0af0


	//----- nvinfo : EIATTR_SW_WAR
	.align		4
.L_644:
        /*0de8*/ 	.byte	0x04, 0x36
        /*0dea*/ 	.short	(.L_646 - .L_645)
.L_645:
        /*0dec*/ 	.word	0x00000008
.L_646:


//--------------------- .nv.info._ZN7cutlass13device_kernelIN5flash11enable_sm90INS1_16FlashAttnFwdSm90INS1_25CollectiveMainloopFwdSm90ILi2EN4cute5tupleIJNS5_1CILi1EEES8_S8_EEENS6_IJNS7_ILi128EEENS7_ILi160EEENS7_ILi192EEEEEELi192ENS_12float_e4m3_tEfNS_4arch4Sm90ELb0ELb0ELb1ELb1ELb1ELb1ELb0ELb1ELb1ELb1ELb0ELb0EEENS1_21CollectiveEpilogueFwdINS6_IJSA_SC_SB_EEES9_NS_10bfloat16_tESG_Li256ELb1ELb1ELb0ELb1EEENS1_36VarlenDynamicPersistentTileSchedulerILi128ELi160ELi256ELi128ELb0ELb1ELb1ELb0ELb1ELb1EEEEEEEEEvNT_6ParamsE --------------------------
	.section	.nv.info._ZN7cutlass13device_kernelIN5flash11enable_sm90INS1_16FlashAttnFwdSm90INS1_25CollectiveMainloopFwdSm90ILi2EN4cute5tupleIJNS5_1CILi1EEES8_S8_EEENS6_IJNS7_ILi128EEENS7_ILi160EEENS7_ILi192EEEEEELi192ENS_12float_e4m3_tEfNS_4arch4Sm90ELb0ELb0ELb1ELb1ELb1ELb1ELb0ELb1ELb1ELb1ELb0ELb0EEENS1_21CollectiveEpilogueFwdINS6_IJSA_SC_SB_EEES9_NS_10bfloat16_tESG_Li256ELb1ELb1ELb0ELb1EEENS1_36VarlenDynamicPersistentTileSchedulerILi128ELi160ELi256ELi128ELb0ELb1ELb1ELb0ELb1ELb1EEEEEEEEEvNT_6ParamsE,"",@"SHT_CUDA_INFO"
	.sectionflags	@""
	.align	4


	//----- nvinfo : EIATTR_CUDA_API_VERSION
	.align		4
        /*0000*/ 	.byte	0x04, 0x37
        /*0002*/ 	.short	(.L_648 - .L_647)
.L_647:
        /*0004*/ 	.word	0x00000082


	//----- nvinfo : EIATTR_KPARAM_INFO
	.align		4
.L_648:
        /*0008*/ 	.byte	0x04, 0x17
        /*000a*/ 	.short	(.L_650 - .L_649)
.L_649:
        /*000c*/ 	.word	0x00000000
        /*0010*/ 	.short	0x0000
        /*0012*/ 	.short	0x0070
        /*0014*/ 	.byte	0x00, 0xf0, 0x01, 0x2a


	//----- nvinfo : EIATTR_SPARSE_MMA_MASK
	.align		4
.L_650:
        /*0018*/ 	.byte	0x03, 0x50
        /*001a*/ 	.short	0x0000


	//----- nvinfo : EIATTR_MAXREG_COUNT
	.align		4
        /*001c*/ 	.byte	0x03, 0x1b
        /*001e*/ 	.short	0x00a8


	//----- nvinfo : EIATTR_NUM_BARRIERS
	.align		4
        /*0020*/ 	.byte	0x02, 0x4c
        /*0022*/ 	.byte	0x10
	.zero		1


	//----- nvinfo : EIATTR_EXTERNS
	.align		4
        /*0024*/ 	.byte	0x04, 0x0f
        /*0026*/ 	.short	(.L_652 - .L_651)


	//   ....[0]....
	.align		4
.L_651:
        /*0028*/ 	.word	index@(__assertfail)


	//----- nvinfo : EIATTR_ANNOTATIONS
	.align		4
.L_652:
        /*002c*/ 	.byte	0x04, 0x55
        /*002e*/ 	.short	(.L_654 - .L_653)


	//   ....[0]....
.L_653:
        /* <DEDUP_REMOVED lines=103> */


	//----- nvinfo : EIATTR_MERCURY_ISA_VERSION
	.align		4
.L_654:
        /*0688*/ 	.byte	0x03, 0x5f
        /*068a*/ 	.short	0x0101


	//----- nvinfo : EIATTR_UNUSED_LOAD_BYTE_OFFSET
	.align		4
        /*068c*/ 	.byte	0x04, 0x44
        /*068e*/ 	.short	(.L_656 - .L_655)


	//   ....[0]....
.L_655:
        /*0690*/ 	.word	0x00000a80
        /*0694*/ 	.word	0x0000fff0


	//   ....[1]....
        /*0698*/ 	.word	0x000212f0
        /*069c*/ 	.word	0x0000fff0


	//----- nvinfo : EIATTR_INT_WARP_WIDE_INSTR_OFFSETS
	.align		4
.L_656:
        /*06a0*/ 	.byte	0x04, 0x31
        /*06a2*/ 	.short	(.L_658 - .L_657)


	//   ....[0]....
.L_657:
        /*06a4*/ 	.word	0x00000130


	//   ....[1]....
        /*06a8*/ 	.word	0x00000170


	//   ....[2]....
        /*06ac*/ 	.word	0x000001e0


	//   ....[3]....
        /*06b0*/ 	.word	0x00026e70


	//   ....[4]....
        /*06b4*/ 	.word	0x00026f00


	//   ....[5]....
        /*06b8*/ 	.word	0x0002b610


	//   ....[6]....
        /*06bc*/ 	.word	0x0002b6a0


	//----- nvinfo : EIATTR_COOP_GROUP_MASK_REGIDS
	.align		4
.L_658:
        /*06c0*/ 	.byte	0x04, 0x29
        /*06c2*/ 	.short	(.L_660 - .L_659)


	//   ....[0]....
.L_659:
        /*06c4*/ 	.word	0xffffffff


	//   ....[1]....
        /*06c8*/ 	.word	0xffffffff


	//   ....[2]....
        /*06cc*/ 	.word	0xffffffff


	//   ....[3]....
        /*06d0*/ 	.word	0xffffffff


	//   ....[4]....
        /*06d4*/ 	.word	0xffffffff


	//   ....[5]....
        /*06d8*/ 	.word	0xffffffff


	//   ....[6]....
        /*06dc*/ 	.word	0xffffffff


	//   ....[7]....
        /*06e0*/ 	.word	0xffffffff


	//   ....[8]....
        /*06e4*/ 	.word	0xffffffff


	//   ....[9]....
        /*06e8*/ 	.word	0xffffffff


	//   ....[10]....
        /*06ec*/ 	.word	0xffffffff


	//   ....[11]....
        /*06f0*/ 	.word	0xffffffff


	//   ....[12]....
        /*06f4*/ 	.word	0xffffffff


	//   ....[13]....
        /*06f8*/ 	.word	0xffffffff


	//   ....[14]....
        /*06fc*/ 	.word	0xffffffff


	//   ....[15]....
        /*0700*/ 	.word	0xffffffff


	//   ....[16]....
        /*0704*/ 	.word	0xffffffff


	//   ....[17]....
        /*0708*/ 	.word	0xffffffff


	//   ....[18]....
        /*070c*/ 	.word	0xffffffff


	//   ....[19]....
        /*0710*/ 	.word	0xffffffff


	//   ....[20]....
        /*0714*/ 	.word	0xffffffff


	//   ....[21]....
        /*0718*/ 	.word	0xffffffff


	//   ....[22]....
        /*071c*/ 	.word	0xffffffff


	//   ....[23]....
        /*0720*/ 	.word	0xffffffff


	//   ....[24]....
        /*0724*/ 	.word	0xffffffff


	//   ....[25]....
        /*0728*/ 	.word	0xffffffff


	//   ....[26]....
        /*072c*/ 	.word	0xffffffff


	//   ....[27]....
        /*0730*/ 	.word	0xffffffff


	//   ....[28]....
        /*0734*/ 	.word	0xffffffff


	//   ....[29]....
        /*0738*/ 	.word	0xffffffff


	//   ....[30]....
        /*073c*/ 	.word	0xffffffff


	//   ....[31]....
        /*0740*/ 	.word	0xffffffff


	//   ....[32]....
        /*0744*/ 	.word	0xffffffff


	//   ....[33]....
        /*0748*/ 	.word	0xffffffff


	//   ....[34]....
        /*074c*/ 	.word	0xffffffff


	//   ....[35]....
        /*0750*/ 	.word	0xffffffff


	//   ....[36]....
        /*0754*/ 	.word	0xffffffff


	//   ....[37]....
        /*0758*/ 	.word	0xffffffff


	//   ....[38]....
        /*075c*/ 	.word	0xffffffff


	//   ....[39]....
        /*0760*/ 	.word	0xffffffff


	//   ....[40]....
        /*0764*/ 	.word	0xffffffff


	//   ....[41]....
        /*0768*/ 	.word	0xffffffff


	//   ....[42]....
        /*076c*/ 	.word	0xffffffff


	//   ....[43]....
        /*0770*/ 	.word	0xffffffff


	//   ....[44]....
        /*0774*/ 	.word	0xffffffff


	//   ....[45]....
        /*0778*/ 	.word	0xffffffff


	//   ....[46]....
        /*077c*/ 	.word	0xffffffff


	//   ....[47]....
        /*0780*/ 	.word	0xffffffff


	//   ....[48]....
        /*0784*/ 	.word	0xffffffff


	//   ....[49]....
        /*0788*/ 	.word	0xffffffff


	//   ....[50]....
        /*078c*/ 	.word	0xffffffff


	//   ....[51]....
        /*0790*/ 	.word	0xffffffff


	//   ....[52]....
        /*0794*/ 	.word	0xffffffff


	//   ....[53]....
        /*0798*/ 	.word	0xffffffff


	//   ....[54]....
        /*079c*/ 	.word	0xffffffff


	//   ....[55]....
        /*07a0*/ 	.word	0xffffffff


	//   ....[56]....
        /*07a4*/ 	.word	0xffffffff


	//   ....[57]....
        /*07a8*/ 	.word	0xffffffff


	//   ....[58]....
        /*07ac*/ 	.word	0xffffffff


	//   ....[59]....
        /*07b0*/ 	.word	0xffffffff


	//   ....[60]....
        /*07b4*/ 	.word	0xffffffff


	//   ....[61]....
        /*07b8*/ 	.word	0xffffffff


	//   ....[62]....
        /*07bc*/ 	.word	0xffffffff


	//   ....[63]....
        /*07c0*/ 	.word	0xffffffff


	//   ....[64]....
        /*07c4*/ 	.word	0xffffffff


	//   ....[65]....
        /*07c8*/ 	.word	0xffffffff


	//   ....[66]....
        /*07cc*/ 	.word	0xffffffff


	//   ....[67]....
        /*07d0*/ 	.word	0xffffffff


	//   ....[68]....
        /*07d4*/ 	.word	0xffffffff


	//   ....[69]....
        /*07d8*/ 	.word	0xffffffff


	//   ....[70]....
        /*07dc*/ 	.word	0xffffffff


	//   ....[71]....
        /*07e0*/ 	.word	0xffffffff


	//   ....[72]....
        /*07e4*/ 	.word	0xffffffff


	//   ....[73]....
        /*07e8*/ 	.word	0xffffffff


	//   ....[74]....
        /*07ec*/ 	.word	0xffffffff


	//   ....[75]....
        /*07f0*/ 	.word	0xffffffff


	//   ....[76]....
        /*07f4*/ 	.word	0xffffffff


	//   ....[77]....
        /*07f8*/ 	.word	0xffffffff


	//   ....[78]....
        /*07fc*/ 	.word	0xffffffff


	//   ....[79]....
        /*0800*/ 	.word	0xffffffff


	//   ....[80]....
        /*0804*/ 	.word	0xffffffff


	//   ....[81]....
        /*0808*/ 	.word	0xffffffff


	//   ....[82]....
        /*080c*/ 	.word	0xffffffff


	//   ....[83]....
        /*0810*/ 	.word	0xffffffff


	//   ....[84]....
        /*0814*/ 	.word	0xffffffff


	//   ....[85]....
        /*0818*/ 	.word	0xffffffff


	//   ....[86]....
        /*081c*/ 	.word	0xffffffff


	//   ....[87]....
        /*0820*/ 	.word	0xffffffff


	//   ....[88]....
        /*0824*/ 	.word	0xffffffff


	//   ....[89]....
        /*0828*/ 	.word	0xffffffff


	//   ....[90]....
        /*082c*/ 	.word	0xffffffff


	//   ....[91]....
        /*0830*/ 	.word	0xffffffff


	//   ....[92]....
        /*0834*/ 	.word	0xffffffff


	//   ....[93]....
        /*0838*/ 	.word	0xffffffff


	//   ....[94]....
        /*083c*/ 	.word	0xffffffff


	//   ....[95]....
        /*0840*/ 	.word	0xffffffff


	//   ....[96]....
        /*0844*/ 	.word	0xffffffff


	//   ....[97]....
        /*0848*/ 	.word	0xffffffff


	//   ....[98]....
        /*084c*/ 	.word	0xffffffff


	//   ....[99]....
        /*0850*/ 	.word	0xffffffff


	//   ....[100]....
        /*0854*/ 	.word	0xffffffff


	//   ....[101]....
        /*0858*/ 	.word	0xffffffff


	//   ....[102]....
        /*085c*/ 	.word	0xffffffff


	//   ....[103]....
        /*0860*/ 	.word	0xffffffff


	//   ....[104]....
        /*0864*/ 	.word	0xffffffff


	//   ....[105]....
        /*0868*/ 	.word	0xffffffff


	//   ....[106]....
        /*086c*/ 	.word	0xffffffff


	//   ....[107]....
        /*0870*/ 	.word	0xffffffff


	//   ....[108]....
        /*0874*/ 	.word	0xffffffff


	//   ....[109]....
        /*0878*/ 	.word	0xffffffff


	//   ....[110]....
        /*087c*/ 	.word	0xffffffff


	//   ....[111]....
        /*0880*/ 	.word	0xffffffff


	//   ....[112]....
        /*0884*/ 	.word	0xffffffff


	//   ....[113]....
        /*0888*/ 	.word	0xffffffff


	//   ....[114]....
        /*088c*/ 	.word	0xffffffff


	//   ....[115]....
        /*0890*/ 	.word	0xffffffff


	//   ....[116]....
        /*0894*/ 	.word	0xffffffff


	//   ....[117]....
        /*0898*/ 	.word	0xffffffff


	//   ....[118]....
        /*089c*/ 	.word	0xffffffff


	//   ....[119]....
        /*08a0*/ 	.word	0xffffffff


	//   ....[120]....
        /*08a4*/ 	.word	0xffffffff


	//   ....[121]....
        /*08a8*/ 	.word	0xffffffff


	//   ....[122]....
        /*08ac*/ 	.word	0xffffffff


	//   ....[123]....
        /*08b0*/ 	.word	0xffffffff


	//   ....[124]....
        /*08b4*/ 	.word	0xffffffff


	//   ....[125]....
        /*08b8*/ 	.word	0xffffffff


	//   ....[126]....
        /*08bc*/ 	.word	0xffffffff


	//   ....[127]....
        /*08c0*/ 	.word	0xffffffff


	//   ....[128]....
        /*08c4*/ 	.word	0xffffffff


	//   ....[129]....
        /*08c8*/ 	.word	0xffffffff


	//   ....[130]....
        /*08cc*/ 	.word	0xffffffff


	//   ....[131]....
        /*08d0*/ 	.word	0xffffffff


	//   ....[132]....
        /*08d4*/ 	.word	0xffffffff


	//   ....[133]....
        /*08d8*/ 	.word	0xffffffff


	//   ....[134]....
        /*08dc*/ 	.word	0xffffffff


	//   ....[135]....
        /*08e0*/ 	.word	0xffffffff


	//   ....[136]....
        /*08e4*/ 	.word	0xffffffff


	//   ....[137]....
        /*08e8*/ 	.word	0xffffffff


	//   ....[138]....
        /*08ec*/ 	.word	0xffffffff


	//   ....[139]....
        /*08f0*/ 	.word	0xffffffff


	//   ....[140]....
        /*08f4*/ 	.word	0xffffffff


	//   ....[141]....
        /*08f8*/ 	.word	0xffffffff


	//   ....[142]....
        /*08fc*/ 	.word	0xffffffff


	//   ....[143]....
        /*0900*/ 	.word	0xffffffff


	//   ....[144]....
        /*0904*/ 	.word	0xffffffff


	//   ....[145]....
        /*0908*/ 	.word	0xffffffff


	//   ....[146]....
        /*090c*/ 	.word	0xffffffff


	//   ....[147]....
        /*0910*/ 	.word	0xffffffff


	//   ....[148]....
        /*0914*/ 	.word	0xffffffff


	//   ....[149]....
        /*0918*/ 	.word	0xffffffff


	//   ....[150]....
        /*091c*/ 	.word	0xffffffff


	//   ....[151]....
        /*0920*/ 	.word	0xffffffff


	//   ....[152]....
        /*0924*/ 	.word	0xffffffff


	//   ....[153]....
        /*0928*/ 	.word	0xffffffff


	//   ....[154]....
        /*092c*/ 	.word	0xffffffff


	//   ....[155]....
        /*0930*/ 	.word	0xffffffff


	//   ....[156]....
        /*0934*/ 	.word	0xffffffff


	//   ....[157]....
        /*0938*/ 	.word	0xffffffff


	//   ....[158]....
        /*093c*/ 	.word	0xffffffff


	//   ....[159]....
        /*0940*/ 	.word	0xffffffff


	//   ....[160]....
        /*0944*/ 	.word	0xffffffff


	//   ....[161]....
        /*0948*/ 	.word	0xffffffff


	//   ....[162]....
        /*094c*/ 	.word	0xffffffff


	//   ....[163]....
        /*0950*/ 	.word	0xffffffff


	//   ....[164]....
        /*0954*/ 	.word	0xffffffff


	//   ....[165]....
        /*0958*/ 	.word	0xffffffff


	//   ....[166]....
        /*095c*/ 	.word	0xffffffff


	//   ....[167]....
        /*0960*/ 	.word	0xffffffff


	//   ....[168]....
        /*0964*/ 	.word	0xffffffff


	//   ....[169]....
        /*0968*/ 	.word	0xffffffff


	//   ....[170]....
        /*096c*/ 	.word	0xffffffff


	//   ....[171]....
        /*0970*/ 	.word	0xffffffff


	//   ....[172]....
        /*0974*/ 	.word	0xffffffff


	//   ....[173]....
        /*0978*/ 	.word	0xffffffff


	//   ....[174]....
        /*097c*/ 	.word	0xffffffff


	//   ....[175]....
        /*0980*/ 	.word	0xffffffff


	//   ....[176]....
        /*0984*/ 	.word	0xffffffff


	//   ....[177]....
        /*0988*/ 	.word	0xffffffff


	//   ....[178]....
        /*098c*/ 	.word	0xffffffff


	//   ....[179]....
        /*0990*/ 	.word	0xffffffff


	//   ....[180]....
        /*0994*/ 	.word	0xffffffff


	//   ....[181]....
        /*0998*/ 	.word	0xffffffff


	//   ....[182]....
        /*099c*/ 	.word	0xffffffff


	//   ....[183]....
        /*09a0*/ 	.word	0xffffffff


	//   ....[184]....
        /*09a4*/ 	.word	0xffffffff


	//   ....[185]....
        /*09a8*/ 	.word	0xffffffff


	//   ....[186]....
        /*09ac*/ 	.word	0xffffffff


	//   ....[187]....
        /*09b0*/ 	.word	0xffffffff


	//   ....[188]....
        /*09b4*/ 	.word	0xffffffff


	//   ....[189]....
        /*09b8*/ 	.word	0xffffffff


	//   ....[190]....
        /*09bc*/ 	.word	0xffffffff


	//   ....[191]....
        /*09c0*/ 	.word	0xffffffff


	//   ....[192]....
        /*09c4*/ 	.word	0xffffffff


	//   ....[193]....
        /*09c8*/ 	.word	0xffffffff


	//   ....[194]....
        /*09cc*/ 	.word	0xffffffff


	//   ....[195]....
        /*09d0*/ 	.word	0x0500000f


	//   ....[196]....
        /*09d4*/ 	.word	0x0500000f


	//   ....[197]....
        /*09d8*/ 	.word	0x0500000f


	//   ....[198]....
        /*09dc*/ 	.word	0x0500000f


	//   ....[199]....
        /*09e0*/ 	.word	0x0500000f


	//   ....[200]....
        /*09e4*/ 	.word	0x0500000f


	//   ....[201]....
        /*09e8*/ 	.word	0x0500000f


	//   ....[202]....
        /*09ec*/ 	.word	0x0500000f


	//   ....[203]....
        /*09f0*/ 	.word	0x0500000f


	//   ....[204]....
        /*09f4*/ 	.word	0x0500000f


	//   ....[205]....
        /*09f8*/ 	.word	0x0500000f


	//   ....[206]....
        /*09fc*/ 	.word	0x0500000f


	//   ....[207]....
        /*0a00*/ 	.word	0x0500000f


	//   ....[208]....
        /*0a04*/ 	.word	0x0500000f


	//   ....[209]....
        /*0a08*/ 	.word	0x0500000f


	//   ....[210]....
        /*0a0c*/ 	.word	0x0500000f


	//   ....[211]....
        /*0a10*/ 	.word	0x0500000f


	//   ....[212]....
        /*0a14*/ 	.word	0x0500000f


	//   ....[213]....
        /*0a18*/ 	.word	0x0500000f


	//   ....[214]....
        /*0a1c*/ 	.word	0x0500000f


	//   ....[215]....
        /*0a20*/ 	.word	0x0500000f


	//   ....[216]....
        /*0a24*/ 	.word	0x0500000f


	//   ....[217]....
        /*0a28*/ 	.word	0x0500000f


	//   ....[218]....
        /*0a2c*/ 	.word	0x0500000f


	//   ....[219]....
        /*0a30*/ 	.word	0x0500000f


	//   ....[220]....
        /*0a34*/ 	.word	0x0500000f


	//   ....[221]....
        /*0a38*/ 	.word	0x0500000f


	//   ....[222]....
        /*0a3c*/ 	.word	0x0500000f


	//   ....[223]....
        /*0a40*/ 	.word	0x0500000f


	//   ....[224]....
        /*0a44*/ 	.word	0x0500000f


	//   ....[225]....
        /*0a48*/ 	.word	0x0500000f


	//   ....[226]....
        /*0a4c*/ 	.word	0x0500000f


	//   ....[227]....
        /*0a50*/ 	.word	0x0500000f


	//   ....[228]....
        /*0a54*/ 	.word	0x0500000f


	//   ....[229]....
        /*0a58*/ 	.word	0x0500000f


	//   ....[230]....
        /*0a5c*/ 	.word	0x0500000f


	//   ....[231]....
        /*0a60*/ 	.word	0x0500000f


	//   ....[232]....
        /*0a64*/ 	.word	0x0500000f


	//   ....[233]....
        /*0a68*/ 	.word	0x0500000f


	//   ....[234]....
        /*0a6c*/ 	.word	0x0500000f


	//   ....[235]....
        /*0a70*/ 	.word	0x0500000f


	//   ....[236]....
        /*0a74*/ 	.word	0x0500000f


	//   ....[237]....
        /*0a78*/ 	.word	0x0500000f


	//   ....[238]....
        /*0a7c*/ 	.word	0x0500000f


	//   ....[239]....
        /*0a80*/ 	.word	0x0500000f


	//   ....[240]....
        /*0a84*/ 	.word	0x0500000f


	//   ....[241]....
        /*0a88*/ 	.word	0x0500000f


	//   ....[242]....
        /*0a8c*/ 	.word	0x0500000f


	//   ....[243]....
        /*0a90*/ 	.word	0x0500000f


	//   ....[244]....
        /*0a94*/ 	.word	0x0500000f


	//   ....[245]....
        /*0a98*/ 	.word	0x0500000f


	//   ....[246]....
        /*0a9c*/ 	.word	0x0500000f


	//   ....[247]....
        /*0aa0*/ 	.word	0x0500000f


	//   ....[248]....
        /*0aa4*/ 	.word	0x0500000f


	//   ....[249]....
        /*0aa8*/ 	.word	0x0500000f


	//   ....[250]....
        /*0aac*/ 	.word	0x0500000f


	//   ....[251]....
        /*0ab0*/ 	.word	0x0500000f


	//   ....[252]....
        /*0ab4*/ 	.word	0x0500000f


	//   ....[253]....
        /*0ab8*/ 	.word	0x0500000f


	//   ....[254]....
        /*0abc*/ 	.word	0x0500000f


	//   ....[255]....
        /*0ac0*/ 	.word	0x0500000f


	//   ....[0]....
        /*0ac4*/ 	.word	0x0500000f


	//   ....[1]....
        /*0ac8*/ 	.word	0x0500000f


	//   ....[2]....
        /*0acc*/ 	.word	0x0500000f


	//   ....[3]....
        /*0ad0*/ 	.word	0x0500000f


	//   ....[4]....
        /*0ad4*/ 	.word	0x0500000f


	//   ....[5]....
        /*0ad8*/ 	.word	0x0500000f


	//   ....[6]....
        /*0adc*/ 	.word	0x0500000f


	//   ....[7]....
        /*0ae0*/ 	.word	0x0500000f


	//   ....[8]....
        /*0ae4*/ 	.word	0x0500000f


	//   ....[9]....
        /*0ae8*/ 	.word	0x0500000f


	//   ....[10]....
        /*0aec*/ 	.word	0x0500000f


	//   ....[11]....
        /*0af0*/ 	.word	0x0500000f


	//   ....[12]....
        /*0af4*/ 	.word	0x0500000f


	//   ....[13]....
        /*0af8*/ 	.word	0x0500000f


	//   ....[14]....
        /*0afc*/ 	.word	0x0500000f


	//   ....[15]....
        /*0b00*/ 	.word	0x0500000f


	//   ....[16]....
        /*0b04*/ 	.word	0x0500000f


	//   ....[17]....
        /*0b08*/ 	.word	0x0500000f


	//   ....[18]....
        /*0b0c*/ 	.word	0x0500000f


	//   ....[19]....
        /*0b10*/ 	.word	0x0500000f


	//   ....[20]....
        /*0b14*/ 	.word	0x0500000f


	//   ....[21]....
        /*0b18*/ 	.word	0x0500000f


	//   ....[22]....
        /*0b1c*/ 	.word	0x0500000f


	//   ....[23]....
        /*0b20*/ 	.word	0x0500000f


	//   ....[24]....
        /*0b24*/ 	.word	0x0500000f


	//   ....[25]....
        /*0b28*/ 	.word	0x0500000f


	//   ....[26]....
        /*0b2c*/ 	.word	0x0500000f


	//   ....[27]....
        /*0b30*/ 	.word	0x0500000f


	//   ....[28]....
        /*0b34*/ 	.word	0x0500000f


	//   ....[29]....
        /*0b38*/ 	.word	0x0500000f


	//   ....[30]....
        /*0b3c*/ 	.word	0x0500000f


	//   ....[31]....
        /*0b40*/ 	.word	0x0500000f


	//   ....[32]....
        /*0b44*/ 	.word	0x0500000f


	//   ....[33]....
        /*0b48*/ 	.word	0x0500000f


	//   ....[34]....
        /*0b4c*/ 	.word	0x0500000f


	//   ....[35]....
        /*0b50*/ 	.word	0x0500000f


	//   ....[36]....
        /*0b54*/ 	.word	0x0500000f


	//   ....[37]....
        /*0b58*/ 	.word	0x0500000f


	//   ....[38]....
        /*0b5c*/ 	.word	0x0500000f


	//   ....[39]....
        /*0b60*/ 	.word	0x0500000f


	//   ....[40]....
        /*0b64*/ 	.word	0x0500000f


	//   ....[41]....
        /*0b68*/ 	.word	0x0500000f


	//   ....[42]....
        /*0b6c*/ 	.word	0x0500000f


	//   ....[43]....
        /*0b70*/ 	.word	0x0500000f


	//   ....[44]....
        /*0b74*/ 	.word	0x0500000f


	//   ....[45]....
        /*0b78*/ 	.word	0x0500000f


	//   ....[46]....
        /*0b7c*/ 	.word	0x0500000f


	//   ....[47]....
        /*0b80*/ 	.word	0x0500000f


	//   ....[48]....
        /*0b84*/ 	.word	0x0500000f


	//   ....[49]....
        /*0b88*/ 	.word	0x0500000f


	//   ....[50]....
        /*0b8c*/ 	.word	0x0500000f


	//   ....[51]....
        /*0b90*/ 	.word	0x0500000f


	//   ....[52]....
        /*0b94*/ 	.word	0x0500000f


	//   ....[53]....
        /*0b98*/ 	.word	0x0500000f


	//   ....[54]....
        /*0b9c*/ 	.word	0x0500000f


	//   ....[55]....
        /*0ba0*/ 	.word	0x0500000f


	//   ....[56]....
        /*0ba4*/ 	.word	0x0500000f


	//   ....[57]....
        /*0ba8*/ 	.word	0x0500000f


	//   ....[58]....
        /*0bac*/ 	.word	0x0500000f


	//   ....[59]....
        /*0bb0*/ 	.word	0x0500000f


	//   ....[60]....
        /*0bb4*/ 	.word	0x0500000f


	//   ....[61]....
        /*0bb8*/ 	.word	0x0500000f


	//   ....[62]....
        /*0bbc*/ 	.word	0x0500000f


	//   ....[63]....
        /*0bc0*/ 	.word	0x0500000f


	//   ....[64]....
        /*0bc4*/ 	.word	0x0500000f


	//   ....[65]....
        /*0bc8*/ 	.word	0x0500000f


	//   ....[66]....
        /*0bcc*/ 	.word	0x0500000f


	//   ....[67]....
        /*0bd0*/ 	.word	0x0500000f


	//   ....[68]....
        /*0bd4*/ 	.word	0x0500000f


	//   ....[69]....
        /*0bd8*/ 	.word	0x0500000f


	//   ....[70]....
        /*0bdc*/ 	.word	0x0500000f


	//   ....[71]....
        /*0be0*/ 	.word	0x0500000f


	//   ....[72]....
        /*0be4*/ 	.word	0x0500000f


	//   ....[73]....
        /*0be8*/ 	.word	0x0500000f


	//   ....[74]....
        /*0bec*/ 	.word	0x0500000f


	//   ....[75]....
        /*0bf0*/ 	.word	0x0500000f


	//   ....[76]....
        /*0bf4*/ 	.word	0x0500000f


	//   ....[77]....
        /*0bf8*/ 	.word	0x0500000f


	//   ....[78]....
        /*0bfc*/ 	.word	0x0500000f


	//   ....[79]....
        /*0c00*/ 	.word	0x0500000f


	//   ....[80]....
        /*0c04*/ 	.word	0x0500000f


	//   ....[81]....
        /*0c08*/ 	.word	0x0500000f


	//   ....[82]....
        /*0c0c*/ 	.word	0x0500000f


	//   ....[83]....
        /*0c10*/ 	.word	0x0500000f


	//----- nvinfo : EIATTR_COOP_GROUP_INSTR_OFFSETS
	.align		4
.L_660:
        /*0c14*/ 	.byte	0x04, 0x28
        /*0c16*/ 	.short	(.L_662 - .L_661)


	//   ....[0]....
.L_661:
        /*0c18*/ 	.word	0x00000070


	//   ....[1]....
        /*0c1c*/ 	.word	0x00000140


	//   ....[2]....
        /*0c20*/ 	.word	0x00000190


	//   ....[3]....
        /*0c24*/ 	.word	0x000003c0


	//   ....[4]....
        /*0c28*/ 	.word	0x00000520


	//   ....[5]....
        /*0c2c*/ 	.word	0x00000640


	//   ....[6]....
        /*0c30*/ 	.word	0x000007a0


	//   ....[7]....
        /*0c34*/ 	.word	0x00003410


	//   ....[8]....
        /*0c38*/ 	.word	0x00003420


	//   ....[9]....
        /*0c3c*/ 	.word	0x000061f0


	//   ....[10]....
        /*0c40*/ 	.word	0x00006200


	//   ....[11]....
        /*0c44*/ 	.word	0x00009870


	//   ....[12]....
        /*0c48*/ 	.word	0x00009880


	//   ....[13]....
        /*0c4c*/ 	.word	0x0000c850


	//   ....[14]....
        /*0c50*/ 	.word	0x0000c860


	//   ....[15]....
        /*0c54*/ 	.word	0x0000fac0


	//   ....[16]....
        /*0c58*/ 	.word	0x0000fad0


	//   ....[17]....
        /*0c5c*/ 	.word	0x0000fd80


	//   ....[18]....
        /*0c60*/ 	.word	0x0000fd90


	//   ....[19]....
        /*0c64*/ 	.word	0x00010340


	//   ....[20]....
        /*0c68*/ 	.word	0x00010360


	//   ....[21]....
        /*0c6c*/ 	.word	0x000105a0


	//   ....[22]....
        /*0c70*/ 	.word	0x000105c0


	//   ....[23]....
        /*0c74*/ 	.word	0x00010db0


	//   ....[24]....
        /*0c78*/ 	.word	0x000115d0


	//   ....[25]....
        /*0c7c*/ 	.word	0x000115e0


	//   ....[26]....
        /*0c80*/ 	.word	0x000115f0


	//   ....[27]....
        /*0c84*/ 	.word	0x00011600


	//   ....[28]....
        /*0c88*/ 	.word	0x00014c10


	//   ....[29]....
        /*0c8c*/ 	.word	0x00014c20


	//   ....[30]....
        /*0c90*/ 	.word	0x00014c30


	//   ....[31]....
        /*0c94*/ 	.word	0x00014c40


	//   ....[32]....
        /*0c98*/ 	.word	0x0001a880


	//   ....[33]....
        /*0c9c*/ 	.word	0x0001a8c0


	//   ....[34]....
        /*0ca0*/ 	.word	0x0001af70


	//   ....[35]....
        /*0ca4*/ 	.word	0x0001b020


	//   ....[36]....
        /*0ca8*/ 	.word	0x0001e7a0


	//   ....[37]....
        /*0cac*/ 	.word	0x0001e800


	//   ....[38]....
        /*0cb0*/ 	.word	0x0001ebd0


	//   ....[39]....
        /*0cb4*/ 	.word	0x0001ebf0


	//   ....[40]....
        /*0cb8*/ 	.word	0x000208f0


	//   ....[41]....
        /*0cbc*/ 	.word	0x00020950


	//   ....[42]....
        /*0cc0*/ 	.word	0x00020970


	//   ....[43]....
        /*0cc4*/ 	.word	0x00020990


	//   ....[44]....
        /*0cc8*/ 	.word	0x00021c20


	//   ....[45]....
        /*0ccc*/ 	.word	0x00021c80


	//   ....[46]....
        /*0cd0*/ 	.word	0x00021cb0


	//   ....[47]....
        /*0cd4*/ 	.word	0x00021ce0


	//   ....[48]....
        /*0cd8*/ 	.word	0x00021d10


	//   ....[49]....
        /*0cdc*/ 	.word	0x00021d40


	//   ....[50]....
        /*0ce0*/ 	.word	0x00021d70


	//   ....[51]....
        /*0ce4*/ 	.word	0x00021da0


	//   ....[52]....
        /*0ce8*/ 	.word	0x00021dd0


	//   ....[53]....
        /*0cec*/ 	.word	0x00021e00


	//   ....[54]....
        /*0cf0*/ 	.word	0x00021e30


	//   ....[55]....
        /*0cf4*/ 	.word	0x00021e60


	//   ....[56]....
        /*0cf8*/ 	.word	0x00021e90


	//   ....[57]....
        /*0cfc*/ 	.word	0x00021ec0


	//   ....[58]....
        /*0d00*/ 	.word	0x00021ef0


	//   ....[59]....
        /*0d04*/ 	.word	0x00021f20


	//   ....[60]....
        /*0d08*/ 	.word	0x00021f50


	//   ....[61]....
        /*0d0c*/ 	.word	0x00021f80


	//   ....[62]....
        /*0d10*/ 	.word	0x00021fb0


	//   ....[63]....
        /*0d14*/ 	.word	0x00021fe0


	//   ....[64]....
        /*0d18*/ 	.word	0x00022010


	//   ....[65]....
        /*0d1c*/ 	.word	0x00022040


	//   ....[66]....
        /*0d20*/ 	.word	0x00022070


	//   ....[67]....
        /*0d24*/ 	.word	0x000220a0


	//   ....[68]....
        /*0d28*/ 	.word	0x000220d0


	//   ....[69]....
        /*0d2c*/ 	.word	0x00022100


	//   ....[70]....
        /*0d30*/ 	.word	0x00022130


	//   ....[71]....
        /*0d34*/ 	.word	0x00022160


	//   ....[72]....
        /*0d38*/ 	.word	0x00022190


	//   ....[73]....
        /*0d3c*/ 	.word	0x000221c0


	//   ....[74]....
        /*0d40*/ 	.word	0x000221d0


	//   ....[75]....
        /*0d44*/ 	.word	0x000221f0


	//   ....[76]....
        /*0d48*/ 	.word	0x00022210


	//   ....[77]....
        /*0d4c*/ 	.word	0x00022220


	//   ....[78]....
        /*0d50*/ 	.word	0x00022250


	//   ....[79]....
        /*0d54*/ 	.word	0x00022270


	//   ....[80]....
        /*0d58*/ 	.word	0x000222a0


	//   ....[81]....
        /*0d5c*/ 	.word	0x000222c0


	//   ....[82]....
        /*0d60*/ 	.word	0x000222e0


	//   ....[83]....
        /*0d64*/ 	.word	0x00022310


	//   ....[84]....
        /*0d68*/ 	.word	0x00022340


	//   ....[85]....
        /*0d6c*/ 	.word	0x00022360


	//   ....[86]....
        /*0d70*/ 	.word	0x00022390


	//   ....[87]....
        /*0d74*/ 	.word	0x000223c0


	//   ....[88]....
        /*0d78*/ 	.word	0x000223f0


	//   ....[89]....
        /*0d7c*/ 	.word	0x00022420


	//   ....[90]....
        /*0d80*/ 	.word	0x00022450


	//   ....[91]....
        /*0d84*/ 	.word	0x00022460


	//   ....[92]....
        /*0d88*/ 	.word	0x00022c60


	//   ....[93]....
        /*0d8c*/ 	.word	0x00022cc0


	//   ....[94]....
        /*0d90*/ 	.word	0x00022de0


	//   ....[95]....
        /*0d94*/ 	.word	0x00022e60


	//   ....[96]....
        /*0d98*/ 	.word	0x00023430


	//   ....[97]....
        /*0d9c*/ 	.word	0x00023460


	//   ....[98]....
        /*0da0*/ 	.word	0x000235a0


	//   ....[99]....
        /*0da4*/ 	.word	0x000235c0


	//   ....[100]....
        /*0da8*/ 	.word	0x000236c0


	//   ....[101]....
        /*0dac*/ 	.word	0x000236e0


	//   ....[102]....
        /*0db0*/ 	.word	0x000237f0


	//   ....[103]....
        /*0db4*/ 	.word	0x00023810


	//   ....[104]....
        /*0db8*/ 	.word	0x00024130


	//   ....[105]....
        /*0dbc*/ 	.word	0x00024140


	//   ....[106]....
        /*0dc0*/ 	.word	0x000242a0


	//   ....[107]....
        /*0dc4*/ 	.word	0x000242b0


	//   ....[108]....
        /*0dc8*/ 	.word	0x00024400


	//   ....[109]....
        /*0dcc*/ 	.word	0x00024410


	//   ....[110]....
        /*0dd0*/ 	.word	0x00024560


	//   ....[111]....
        /*0dd4*/ 	.word	0x00024570


	//   ....[112]....
        /*0dd8*/ 	.word	0x00024710


	//   ....[113]....
        /*0ddc*/ 	.word	0x000248e0


	//   ....[114]....
        /*0de0*/ 	.word	0x00024910


	//   ....[115]....
        /*0de4*/ 	.word	0x00024940


	//   ....[116]....
        /*0de8*/ 	.word	0x00024970


	//   ....[117]....
        /*0dec*/ 	.word	0x000249a0


	//   ....[118]....
        /*0df0*/ 	.word	0x000249d0


	//   ....[119]....
        /*0df4*/ 	.word	0x00024b40


	//   ....[120]....
        /*0df8*/ 	.word	0x00024b70


	//   ....[121]....
        /*0dfc*/ 	.word	0x00024ba0


	//   ....[122]....
        /*0e00*/ 	.word	0x00024bd0


	//   ....[123]....
        /*0e04*/ 	.word	0x00024c00


	//   ....[124]....
        /*0e08*/ 	.word	0x00024c30


	//   ....[125]....
        /*0e0c*/ 	.word	0x00024cc0


	//   ....[126]....
        /*0e10*/ 	.word	0x00024cf0


	//   ....[127]....
        /*0e14*/ 	.word	0x00024d70


	//   ....[128]....
        /*0e18*/ 	.word	0x000259d0


	//   ....[129]....
        /*0e1c*/ 	.word	0x00027eb0


	//   ....[130]....
        /*0e20*/ 	.word	0x00027ec0


	//   ....[131]....
        /*0e24*/ 	.word	0x00027ff0


	//   ....[132]....
        /*0e28*/ 	.word	0x00028050


	//   ....[133]....
        /*0e2c*/ 	.word	0x00028090


	//   ....[134]....
        /*0e30*/ 	.word	0x000280a0


	//   ....[135]....
        /*0e34*/ 	.word	0x00028100


	//   ....[136]....
        /*0e38*/ 	.word	0x00028110


	//   ....[137]....
        /*0e3c*/ 	.word	0x00028230


	//   ....[138]....
        /*0e40*/ 	.word	0x00028240


	//   ....[139]....
        /*0e44*/ 	.word	0x00028720


	//   ....[140]....
        /*0e48*/ 	.word	0x00028740


	//   ....[141]....
        /*0e4c*/ 	.word	0x00028770


	//   ....[142]....
        /*0e50*/ 	.word	0x000288a0


	//   ....[143]....
        /*0e54*/ 	.word	0x000288b0


	//   ....[144]....
        /*0e58*/ 	.word	0x00028940


	//   ....[145]....
        /*0e5c*/ 	.word	0x00028950


	//   ....[146]....
        /*0e60*/ 	.word	0x00028960


	//   ....[147]....
        /*0e64*/ 	.word	0x00028970


	//   ....[148]....
        /*0e68*/ 	.word	0x00028a50


	//   ....[149]....
        /*0e6c*/ 	.word	0x00029280


	//   ....[150]....
        /*0e70*/ 	.word	0x000292b0


	//   ....[151]....
        /*0e74*/ 	.word	0x000292d0


	//   ....[152]....
        /*0e78*/ 	.word	0x00029370


	//   ....[153]....
        /*0e7c*/ 	.word	0x00029390


	//   ....[154]....
        /*0e80*/ 	.word	0x00029430


	//   ....[155]....
        /*0e84*/ 	.word	0x00029450


	//   ....[156]....
        /*0e88*/ 	.word	0x00029460


	//   ....[157]....
        /*0e8c*/ 	.word	0x00029ed0


	//   ....[158]....
        /*0e90*/ 	.word	0x00029ee0


	//   ....[159]....
        /*0e94*/ 	.word	0x00029ef0


	//   ....[160]....
        /*0e98*/ 	.word	0x00029f50


	//   ....[161]....
        /*0e9c*/ 	.word	0x00029f90


	//   ....[162]....
        /*0ea0*/ 	.word	0x00029fa0


	//   ....[163]....
        /*0ea4*/ 	.word	0x0002a000


	//   ....[164]....
        /*0ea8*/ 	.word	0x0002a030


	//   ....[165]....
        /*0eac*/ 	.word	0x0002a070


	//   ....[166]....
        /*0eb0*/ 	.word	0x0002a0d0


	//   ....[167]....
        /*0eb4*/ 	.word	0x0002a580


	//   ....[168]....
        /*0eb8*/ 	.word	0x0002a590


	//   ....[169]....
        /*0ebc*/ 	.word	0x0002a5a0


	//   ....[170]....
        /*0ec0*/ 	.word	0x0002a5b0


	//   ....[171]....
        /*0ec4*/ 	.word	0x0002a610


	//   ....[172]....
        /*0ec8*/ 	.word	0x0002a620


	//   ....[173]....
        /*0ecc*/ 	.word	0x0002a680


	//   ....[174]....
        /*0ed0*/ 	.word	0x0002a6b0


	//   ....[175]....
        /*0ed4*/ 	.word	0x0002a6f0


	//   ....[176]....
        /*0ed8*/ 	.word	0x0002a750


	//   ....[177]....
        /*0edc*/ 	.word	0x0002c550


	//   ....[178]....
        /*0ee0*/ 	.word	0x0002c580


	//   ....[179]....
        /*0ee4*/ 	.word	0x0002c5b0


	//   ....[180]....
        /*0ee8*/ 	.word	0x0002c5e0


	//   ....[181]....
        /*0eec*/ 	.word	0x0002c610


	//   ....[182]....
        /*0ef0*/ 	.word	0x0002c640


	//   ....[183]....
        /*0ef4*/ 	.word	0x0002c670


	//   ....[184]....
        /*0ef8*/ 	.word	0x0002c6a0


	//   ....[185]....
        /*0efc*/ 	.word	0x0002c820


	//   ....[186]....
        /*0f00*/ 	.word	0x0002c850


	//   ....[187]....
        /*0f04*/ 	.word	0x0002c880


	//   ....[188]....
        /*0f08*/ 	.word	0x0002c8b0


	//   ....[189]....
        /*0f0c*/ 	.word	0x0002c8e0


	//   ....[190]....
        /*0f10*/ 	.word	0x0002c910


	//   ....[191]....
        /*0f14*/ 	.word	0x0002c9d0


	//   ....[192]....
        /*0f18*/ 	.word	0x0002c9f0


	//   ....[193]....
        /*0f1c*/ 	.word	0x0002ca60


	//   ....[194]....
        /*0f20*/ 	.word	0x0002cef0


	//   ....[195]....
        /*0f24*/ 	.word	0x0002d290


	//   ....[196]....
        /*0f28*/ 	.word	0x0002d320


	//   ....[197]....
        /*0f2c*/ 	.word	0x0002d3c0


	//   ....[198]....
        /*0f30*/ 	.word	0x0002d450


	//   ....[199]....
        /*0f34*/ 	.word	0x0002d540


	//   ....[200]....
        /*0f38*/ 	.word	0x0002d5d0


	//   ....[201]....
        /*0f3c*/ 	.word	0x0002d670


	//   ....[202]....
        /*0f40*/ 	.word	0x0002d700


	//   ....[203]....
        /*0f44*/ 	.word	0x0002d7f0


	//   ....[204]....
        /*0f48*/ 	.word	0x0002d880


	//   ....[205]....
        /*0f4c*/ 	.word	0x0002d920


	//   ....[206]....
        /*0f50*/ 	.word	0x0002d9b0


	//   ....[207]....
        /*0f54*/ 	.word	0x0002da90


	//   ....[208]....
        /*0f58*/ 	.word	0x0002db40


	//   ....[209]....
        /*0f5c*/ 	.word	0x0002dbd0


	//   ....[210]....
        /*0f60*/ 	.word	0x0002dc20


	//   ....[211]....
        /*0f64*/ 	.word	0x0002dc70


	//   ....[212]....
        /*0f68*/ 	.word	0x0002dd50


	//   ....[213]....
        /*0f6c*/ 	.word	0x0002dde0


	//   ....[214]....
        /*0f70*/ 	.word	0x0002de30


	//   ....[215]....
        /*0f74*/ 	.word	0x0002de80


	//   ....[216]....
        /*0f78*/ 	.word	0x0002e0e0


	//   ....[217]....
        /*0f7c*/ 	.word	0x0002e200


	//   ....[218]....
        /*0f80*/ 	.word	0x0002e320


	//   ....[219]....
        /*0f84*/ 	.word	0x0002e450


	//   ....[220]....
        /*0f88*/ 	.word	0x0002e500


	//   ....[221]....
        /*0f8c*/ 	.word	0x0002e580


	//   ....[222]....
        /*0f90*/ 	.word	0x0002e5e0


	//   ....[223]....
        /*0f94*/ 	.word	0x0002e660


	//   ....[224]....
        /*0f98*/ 	.word	0x0002e6c0


	//   ....[225]....
        /*0f9c*/ 	.word	0x0002e740


	//   ....[226]....
        /*0fa0*/ 	.word	0x0002e7a0


	//   ....[227]....
        /*0fa4*/ 	.word	0x0002e820


	//   ....[228]....
        /*0fa8*/ 	.word	0x0002e880


	//   ....[229]....
        /*0fac*/ 	.word	0x0002e900


	//   ....[230]....
        /*0fb0*/ 	.word	0x0002e960


	//   ....[231]....
        /*0fb4*/ 	.word	0x0002e9c0


	//   ....[232]....
        /*0fb8*/ 	.word	0x0002ea20


	//   ....[233]....
        /*0fbc*/ 	.word	0x0002ea80


	//   ....[234]....
        /*0fc0*/ 	.word	0x0002eae0


	//   ....[235]....
        /*0fc4*/ 	.word	0x0002eb40


	//   ....[236]....
        /*0fc8*/ 	.word	0x0002eba0


	//   ....[237]....
        /*0fcc*/ 	.word	0x0002ec10


	//   ....[238]....
        /*0fd0*/ 	.word	0x0002ec70


	//   ....[239]....
        /*0fd4*/ 	.word	0x0002ed00


	//   ....[240]....
        /*0fd8*/ 	.word	0x0002ed60


	//   ....[241]....
        /*0fdc*/ 	.word	0x0002edc0


	//   ....[242]....
        /*0fe0*/ 	.word	0x0002ee20


	//   ....[243]....
        /*0fe4*/ 	.word	0x0002eec0


	//   ....[244]....
        /*0fe8*/ 	.word	0x0002ef20


	//   ....[245]....
        /*0fec*/ 	.word	0x0002efb0


	//   ....[246]....
        /*0ff0*/ 	.word	0x0002f010


	//   ....[247]....
        /*0ff4*/ 	.word	0x0002f090


	//   ....[248]....
        /*0ff8*/ 	.word	0x0002f0f0


	//   ....[249]....
        /*0ffc*/ 	.word	0x0002f150


	//   ....[250]....
        /*1000*/ 	.word	0x0002f1b0


	//   ....[251]....
        /*1004*/ 	.word	0x0002f230


	//   ....[252]....
        /*1008*/ 	.word	0x0002f290


	//   ....[253]....
        /*100c*/ 	.word	0x0002f310


	//   ....[254]....
        /*1010*/ 	.word	0x0002f370


	//   ....[255]....
        /*1014*/ 	.word	0x0002f3d0


	//   ....[0]....
        /*1018*/ 	.word	0x0002f430


	//   ....[1]....
        /*101c*/ 	.word	0x0002f4a0


	//   ....[2]....
        /*1020*/ 	.word	0x0002f500


	//   ....[3]....
        /*1024*/ 	.word	0x0002f580


	//   ....[4]....
        /*1028*/ 	.word	0x0002f5e0


	//   ....[5]....
        /*102c*/ 	.word	0x0002f650


	//   ....[6]....
        /*1030*/ 	.word	0x0002f6c0


	//   ....[7]....
        /*1034*/ 	.word	0x0002f730


	//   ....[8]....
        /*1038*/ 	.word	0x0002f880


	//   ....[9]....
        /*103c*/ 	.word	0x0002f8d0


	//   ....[10]....
        /*1040*/ 	.word	0x0002f960


	//   ....[11]....
        /*1044*/ 	.word	0x0002f9f0


	//   ....[12]....
        /*1048*/ 	.word	0x0002fa80


	//   ....[13]....
        /*104c*/ 	.word	0x0002fb10


	//   ....[14]....
        /*1050*/ 	.word	0x0002fba0


	//   ....[15]....
        /*1054*/ 	.word	0x0002fc30


	//   ....[16]....
        /*1058*/ 	.word	0x0002fcf0


	//   ....[17]....
        /*105c*/ 	.word	0x0002ffd0


	//   ....[18]....
        /*1060*/ 	.word	0x000300d0


	//   ....[19]....
        /*1064*/ 	.word	0x00030170


	//   ....[20]....
        /*1068*/ 	.word	0x00030320


	//   ....[21]....
        /*106c*/ 	.word	0x000303d0


	//   ....[22]....
        /*1070*/ 	.word	0x00030480


	//   ....[23]....
        /*1074*/ 	.word	0x00030560


	//   ....[24]....
        /*1078*/ 	.word	0x000305e0


	//   ....[25]....
        /*107c*/ 	.word	0x000306c0


	//   ....[26]....
        /*1080*/ 	.word	0x000307d0


	//   ....[27]....
        /*1084*/ 	.word	0x000308a0


	//   ....[28]....
        /*1088*/ 	.word	0x00030a10


	//   ....[29]....
        /*108c*/ 	.word	0x00030ac0


	//   ....[30]....
        /*1090*/ 	.word	0x00030c70


	//   ....[31]....
        /*1094*/ 	.word	0x00030cc0


	//   ....[32]....
        /*1098*/ 	.word	0x00030dc0


	//   ....[33]....
        /*109c*/ 	.word	0x00030e70


	//   ....[34]....
        /*10a0*/ 	.word	0x00030ed0


	//   ....[35]....
        /*10a4*/ 	.word	0x00030fb0


	//   ....[36]....
        /*10a8*/ 	.word	0x00031060


	//   ....[37]....
        /*10ac*/ 	.word	0x00031130


	//   ....[38]....
        /*10b0*/ 	.word	0x000311f0


	//   ....[39]....
        /*10b4*/ 	.word	0x00031250


	//   ....[40]....
        /*10b8*/ 	.word	0x000312b0


	//   ....[41]....
        /*10bc*/ 	.word	0x000313c0


	//   ....[42]....
        /*10c0*/ 	.word	0x00031420


	//   ....[43]....
        /*10c4*/ 	.word	0x00031540


	//   ....[44]....
        /*10c8*/ 	.word	0x000315a0


	//   ....[45]....
        /*10cc*/ 	.word	0x000316a0


	//   ....[46]....
        /*10d0*/ 	.word	0x000317d0


	//   ....[47]....
        /*10d4*/ 	.word	0x00031860


	//   ....[48]....
        /*10d8*/ 	.word	0x000318c0


	//   ....[49]....
        /*10dc*/ 	.word	0x000319b0


	//   ....[50]....
        /*10e0*/ 	.word	0x00031a30


	//   ....[51]....
        /*10e4*/ 	.word	0x00031b00


	//   ....[52]....
        /*10e8*/ 	.word	0x00031b70


	//   ....[53]....
        /*10ec*/ 	.word	0x00031c00


	//   ....[54]....
        /*10f0*/ 	.word	0x00031cd0


	//   ....[55]....
        /*10f4*/ 	.word	0x00031d20


	//   ....[56]....
        /*10f8*/ 	.word	0x00031eb0


	//   ....[57]....
        /*10fc*/ 	.word	0x00031f40


	//   ....[58]....
        /*1100*/ 	.word	0x00031fa0


	//   ....[59]....
        /*1104*/ 	.word	0x00032070


	//   ....[60]....
        /*1108*/ 	.word	0x000320d0


	//   ....[61]....
        /*110c*/ 	.word	0x000321a0


	//   ....[62]....
        /*1110*/ 	.word	0x00032200


	//   ....[63]....
        /*1114*/ 	.word	0x000322d0


	//   ....[64]....
        /*1118*/ 	.word	0x00032330


	//   ....[65]....
        /*111c*/ 	.word	0x00032400


	//   ....[66]....
        /*1120*/ 	.word	0x000325e0


	//   ....[67]....
        /*1124*/ 	.word	0x00032680


	//   ....[68]....
        /*1128*/ 	.word	0x000327a0


	//   ....[69]....
        /*112c*/ 	.word	0x00032810


	//   ....[70]....
        /*1130*/ 	.word	0x00032880


	//   ....[71]....
        /*1134*/ 	.word	0x000328f0


	//   ....[72]....
        /*1138*/ 	.word	0x00032960


	//   ....[73]....
        /*113c*/ 	.word	0x000329e0


	//   ....[74]....
        /*1140*/ 	.word	0x00032a70


	//   ....[75]....
        /*1144*/ 	.word	0x00032b00


	//   ....[76]....
        /*1148*/ 	.word	0x00032b70


	//   ....[77]....
        /*114c*/ 	.word	0x00032be0


	//   ....[78]....
        /*1150*/ 	.word	0x00032c50


	//   ....[79]....
        /*1154*/ 	.word	0x00032cd0


	//   ....[80]....
        /*1158*/ 	.word	0x00032d40


	//   ....[81]....
        /*115c*/ 	.word	0x00032de0


	//   ....[82]....
        /*1160*/ 	.word	0x00032e70


	//   ....[83]....
        /*1164*/ 	.word	0x00032f90


	//----- nvinfo : EIATTR_REG_RECONFIG
	.align		4
.L_662:
        /*1168*/ 	.byte	0x01, 0x54
	.zero		2


	//----- nvinfo : EIATTR_SYSCALL_OFFSETS
	.align		4
        /*116c*/ 	.byte	0x04, 0x46
        /*116e*/ 	.short	(.L_664 - .L_663)


	//   ....[0]....
.L_663:
        /*1170*/ 	.word	0x000019d0


	//   ....[1]....
        /*1174*/ 	.word	0x00001b20


	//   ....[2]....
        /*1178*/ 	.word	0x00010f40


	//   ....[3]....
        /*117c*/ 	.word	0x00011500


	//   ....[4]....
        /*1180*/ 	.word	0x00027060


	//   ....[5]....
        /*1184*/ 	.word	0x000271f0


	//   ....[6]....
        /*1188*/ 	.word	0x00027340


	//   ....[7]....
        /*118c*/ 	.word	0x00027480


	//   ....[8]....
        /*1190*/ 	.word	0x00028ea0


	//----- nvinfo : EIATTR_MBARRIER_INSTR_OFFSETS
	.align		4
.L_664:
        /*1194*/ 	.byte	0x04, 0x39
        /*1196*/ 	.short	(.L_666 - .L_665)


	//   ....[0]....
.L_665:
        /*1198*/ 	.word	0x00000270
        /*119c*/ 	.word	0x000000ff
        /*11a0*/ 	.word	0x00033400
        /*11a4*/ 	.short	0x0100
        /*11a6*/ 	.byte	0x08
	.zero		1


	//   ....[1]....
        /*11a8*/ 	.word	0x00000280
        /*11ac*/ 	.word	0x000000ff
        /*11b0*/ 	.word	0x00033420
        /*11b4*/ 	.short	0x0100
        /*11b6*/ 	.byte	0x08
	.zero		1


	//   ....[2]....
        /*11b8*/ 	.word	0x00000370
        /*11bc*/ 	.word	0x000000ff
        /*11c0*/ 	.word	0x00033430
        /*11c4*/ 	.short	0x0100
        /*11c6*/ 	.byte	0x08
	.zero		1


	//   ....[3]....
        /*11c8*/ 	.word	0x00000380
        /*11cc*/ 	.word	0x000000ff
        /*11d0*/ 	.word	0x00033440
        /*11d4*/ 	.short	0x0100
        /*11d6*/ 	.byte	0x08
	.zero		1


	//   ....[4]....
        /*11d8*/ 	.word	0x00000390
        /*11dc*/ 	.word	0x000000ff
        /*11e0*/ 	.word	0x00033438
        /*11e4*/ 	.short	0x0100
        /*11e6*/ 	.byte	0x08
	.zero		1


	//   ....[5]....
        /*11e8*/ 	.word	0x000003a0
        /*11ec*/ 	.word	0x000000ff
        /*11f0*/ 	.word	0x00033448
        /*11f4*/ 	.short	0x0100
        /*11f6*/ 	.byte	0x08
	.zero		1


	//   ....[6]....
        /*11f8*/ 	.word	0x000004d0
        /*11fc*/ 	.word	0x000000ff
        /*1200*/ 	.word	0x00033450
        /*1204*/ 	.short	0x0100
        /*1206*/ 	.byte	0x08
	.zero		1


	//   ....[7]....
        /*1208*/ 	.word	0x000004e0
        /*120c*/ 	.word	0x000000ff
        /*1210*/ 	.word	0x00033460
        /*1214*/ 	.short	0x0100
        /*1216*/ 	.byte	0x08
	.zero		1


	//   ....[8]....
        /*1218*/ 	.word	0x000004f0
        /*121c*/ 	.word	0x000000ff
        /*1220*/ 	.word	0x00033458
        /*1224*/ 	.short	0x0100
        /*1226*/ 	.byte	0x08
	.zero		1


	//   ....[9]....
        /*1228*/ 	.word	0x00000500
        /*122c*/ 	.word	0x000000ff
        /*1230*/ 	.word	0x00033468
        /*1234*/ 	.short	0x0100
        /*1236*/ 	.byte	0x08
	.zero		1


	//   ....[10]....
        /*1238*/ 	.word	0x000005f0
        /*123c*/ 	.word	0x000000ff
        /*1240*/ 	.word	0x00033470
        /*1244*/ 	.short	0x0100
        /*1246*/ 	.byte	0x06
	.zero		1


	//   ....[11]....
        /*1248*/ 	.word	0x00000600
        /*124c*/ 	.word	0x000000ff
        /*1250*/ 	.word	0x00033480
        /*1254*/ 	.short	0x0100
        /*1256*/ 	.byte	0x06
	.zero		1


	//   ....[12]....
        /*1258*/ 	.word	0x00000610
        /*125c*/ 	.word	0x000000ff
        /*1260*/ 	.word	0x00033478
        /*1264*/ 	.short	0x0100
        /*1266*/ 	.byte	0x06
	.zero		1


	//   ....[13]....
        /*1268*/ 	.word	0x00000620
        /*126c*/ 	.word	0x000000ff
        /*1270*/ 	.word	0x00033488
        /*1274*/ 	.short	0x0100
        /*1276*/ 	.byte	0x06
	.zero		1


	//   ....[14]....
        /*1278*/ 	.word	0x00000750
        /*127c*/ 	.word	0x000000ff
        /*1280*/ 	.word	0x00033490
        /*1284*/ 	.short	0x0100
        /*1286*/ 	.byte	0x08
	.zero		1


	//   ....[15]....
        /*1288*/ 	.word	0x00000760
        /*128c*/ 	.word	0x000000ff
        /*1290*/ 	.word	0x000334a0
        /*1294*/ 	.short	0x0100
        /*1296*/ 	.byte	0x08
	.zero		1


	//   ....[16]....
        /*1298*/ 	.word	0x00000770
        /*129c*/ 	.word	0x000000ff
        /*12a0*/ 	.word	0x00033498
        /*12a4*/ 	.short	0x0100
        /*12a6*/ 	.byte	0x08
	.zero		1


	//   ....[17]....
        /*12a8*/ 	.word	0x00000780
        /*12ac*/ 	.word	0x000000ff
        /*12b0*/ 	.word	0x000334a8
        /*12b4*/ 	.short	0x0100
        /*12b6*/ 	.byte	0x08
	.zero		1


	//   ....[18]....
        /*12b8*/ 	.word	0x000008c0
        /*12bc*/ 	.word	0x000000ff
        /*12c0*/ 	.word	0x000334b0
        /*12c4*/ 	.short	0x0100
        /*12c6*/ 	.byte	0x08
	.zero		1


	//   ....[19]....
        /*12c8*/ 	.word	0x000008d0
        /*12cc*/ 	.word	0x000000ff
        /*12d0*/ 	.word	0x000334c0
        /*12d4*/ 	.short	0x0100
        /*12d6*/ 	.byte	0x08
	.zero		1


	//   ....[20]....
        /*12d8*/ 	.word	0x000008e0
        /*12dc*/ 	.word	0x000000ff
        /*12e0*/ 	.word	0x000334b8
        /*12e4*/ 	.short	0x0100
        /*12e6*/ 	.byte	0x08
	.zero		1


	//   ....[21]....
        /*12e8*/ 	.word	0x000008f0
        /*12ec*/ 	.word	0x000000ff
        /*12f0*/ 	.word	0x000334c8
        /*12f4*/ 	.short	0x0100
        /*12f6*/ 	.byte	0x08
	.zero		1


	//   ....[22]....
        /*12f8*/ 	.word	0x000033c0
        /*12fc*/ 	.word	0x0000005d
        /*1300*/ 	.word	0x00033490
        /*1304*/ 	.short	0x010a
        /*1306*/ 	.byte	0x3f
	.zero		1


	//   ....[23]....
        /*1308*/ 	.word	0x00009810
        /*130c*/ 	.word	0x0000005d
        /*1310*/ 	.word	0x00033490
        /*1314*/ 	.short	0x010a
        /*1316*/ 	.byte	0x3f
	.zero		1


	//   ....[24]....
        /*1318*/ 	.word	0x0000f8c0
        /*131c*/ 	.word	0x0000005d
        /*1320*/ 	.word	0x00033490
        /*1324*/ 	.short	0x010a
        /*1326*/ 	.byte	0x3f
	.zero		1


	//   ....[25]....
        /*1328*/ 	.word	0x000100f0
        /*132c*/ 	.word	0x0000000b
        /*1330*/ 	.word	0x00000000
        /*1334*/ 	.short	0x0101
        /*1336*/ 	.byte	0x3f
	.zero		1


	//   ....[26]....
        /*1338*/ 	.word	0x00010130
        /*133c*/ 	.word	0x0000005d
        /*1340*/ 	.word	0x000334b0
        /*1344*/ 	.short	0x010a
        /*1346*/ 	.byte	0x3f
	.zero		1


	//   ....[27]....
        /*1348*/ 	.word	0x000108e0
        /*134c*/ 	.word	0x0000005d
        /*1350*/ 	.word	0x00000000
        /*1354*/ 	.short	0x0101
        /*1356*/ 	.byte	0x3f
	.zero		1


	//   ....[28]....
        /*1358*/ 	.word	0x00011260
        /*135c*/ 	.word	0x00000012
        /*1360*/ 	.word	0x00033400
        /*1364*/ 	.short	0x010a
        /*1366*/ 	.byte	0x3f
	.zero		1


	//   ....[29]....
        /*1368*/ 	.word	0x000112b0
        /*136c*/ 	.word	0x00000012
        /*1370*/ 	.word	0x00033400
        /*1374*/ 	.short	0x010a
        /*1376*/ 	.byte	0x3f
	.zero		1


	//   ....[30]....
        /*1378*/ 	.word	0x00011be0
        /*137c*/ 	.word	0x00000012
        /*1380*/ 	.word	0x00033400
        /*1384*/ 	.short	0x010a
        /*1386*/ 	.byte	0x3f
	.zero		1


	//   ....[31]....
        /*1388*/ 	.word	0x00015070
        /*138c*/ 	.word	0x00000012
        /*1390*/ 	.word	0x00033400
        /*1394*/ 	.short	0x010a
        /*1396*/ 	.byte	0x3f
	.zero		1


	//   ....[32]....
        /*1398*/ 	.word	0x00018200
        /*139c*/ 	.word	0x00000000
        /*13a0*/ 	.word	0x00033430
        /*13a4*/ 	.short	0x010a
        /*13a6*/ 	.byte	0x3f
	.zero		1


	//   ....[33]....
        /*13a8*/ 	.word	0x00018250
        /*13ac*/ 	.word	0x00000000
        /*13b0*/ 	.word	0x00033430
        /*13b4*/ 	.short	0x010a
        /*13b6*/ 	.byte	0x3f
	.zero		1


	//   ....[34]....
        /*13b8*/ 	.word	0x0001b480
        /*13bc*/ 	.word	0x00000014
        /*13c0*/ 	.word	0x00000000
        /*13c4*/ 	.short	0x0101
        /*13c6*/ 	.byte	0x3f
	.zero		1


	//   ....[35]....
        /*13c8*/ 	.word	0x0001c750
        /*13cc*/ 	.word	0x00000005
        /*13d0*/ 	.word	0x00033430
        /*13d4*/ 	.short	0x010a
        /*13d6*/ 	.byte	0x3f
	.zero		1


	//   ....[36]....
        /*13d8*/ 	.word	0x0001c7a0
        /*13dc*/ 	.word	0x00000005
        /*13e0*/ 	.word	0x00033430
        /*13e4*/ 	.short	0x010a
        /*13e6*/ 	.byte	0x3f
	.zero		1


	//   ....[37]....
        /*13e8*/ 	.word	0x0001d8b0
        /*13ec*/ 	.word	0x00000004
        /*13f0*/ 	.word	0x00033450
        /*13f4*/ 	.short	0x010a
        /*13f6*/ 	.byte	0x3f
	.zero		1


	//   ....[38]....
        /*13f8*/ 	.word	0x0001d8f0
        /*13fc*/ 	.word	0x00000004
        /*1400*/ 	.word	0x00033450
        /*1404*/ 	.short	0x010a
        /*1406*/ 	.byte	0x3f
	.zero		1


	//   ....[39]....
        /*1408*/ 	.word	0x0001e3c0
        /*140c*/ 	.word	0x000000bf
        /*1410*/ 	.word	0x00000000
        /*1414*/ 	.short	0x0101
        /*1416*/ 	.byte	0x3f
	.zero		1


	//   ....[40]....
        /*1418*/ 	.word	0x0001fc90
        /*141c*/ 	.word	0x00000000
        /*1420*/ 	.word	0x00000000
        /*1424*/ 	.short	0x0101
        /*1426*/ 	.byte	0x3f
	.zero		1


	//   ....[41]....
        /*1428*/ 	.word	0x00020550
        /*142c*/ 	.word	0x0000000d
        /*1430*/ 	.word	0x00033450
        /*1434*/ 	.short	0x010a
        /*1436*/ 	.byte	0x3f
	.zero		1


	//   ....[42]....
        /*1438*/ 	.word	0x000205d0
        /*143c*/ 	.word	0x0000000d
        /*1440*/ 	.word	0x00033450
        /*1444*/ 	.short	0x010a
        /*1446*/ 	.byte	0x3f
	.zero		1


	//   ....[43]....
        /*1448*/ 	.word	0x00020c60
        /*144c*/ 	.word	0x00000002
        /*1450*/ 	.word	0x00000000
        /*1454*/ 	.short	0x0101
        /*1456*/ 	.byte	0x3f
	.zero		1


	//   ....[44]....
        /*1458*/ 	.word	0x000234a0
        /*145c*/ 	.word	0x00000000
        /*1460*/ 	.word	0x00000000
        /*1464*/ 	.short	0x0101
        /*1466*/ 	.byte	0x3f
	.zero		1


	//   ....[45]....
        /*1468*/ 	.word	0x00025ab0
        /*146c*/ 	.word	0x00000017
        /*1470*/ 	.word	0x00033420
        /*1474*/ 	.short	0x010a
        /*1476*/ 	.byte	0x3f
	.zero		1


	//   ....[46]....
        /*1478*/ 	.word	0x00025b70
        /*147c*/ 	.word	0x00000009
        /*1480*/ 	.word	0x000334a0
        /*1484*/ 	.short	0x010a
        /*1486*/ 	.byte	0x3f
	.zero		1


	//   ....[47]....
        /*1488*/ 	.word	0x00025fa0
        /*148c*/ 	.word	0x00000009
        /*1490*/ 	.word	0x000334c0
        /*1494*/ 	.short	0x010a
        /*1496*/ 	.byte	0x3f
	.zero		1


	//   ....[48]....
        /*1498*/ 	.word	0x00026500
        /*149c*/ 	.word	0x00000006
        /*14a0*/ 	.word	0x000334a0
        /*14a4*/ 	.short	0x010a
        /*14a6*/ 	.byte	0x3f
	.zero		1


	//   ....[49]....
        /*14a8*/ 	.word	0x00026920
        /*14ac*/ 	.word	0x00000006
        /*14b0*/ 	.word	0x000334c0
        /*14b4*/ 	.short	0x010a
        /*14b6*/ 	.byte	0x3f
	.zero		1


	//   ....[50]....
        /*14b8*/ 	.word	0x00027b20
        /*14bc*/ 	.word	0x00000004
        /*14c0*/ 	.word	0x00033480
        /*14c4*/ 	.short	0x010a
        /*14c6*/ 	.byte	0x3f
	.zero		1


	//   ....[51]....
        /*14c8*/ 	.word	0x00028370
        /*14cc*/ 	.word	0x00000004
        /*14d0*/ 	.word	0x00033470
        /*14d4*/ 	.short	0x0107
        /*14d6*/ 	.byte	0x3f
	.zero		1


	//   ....[52]....
        /*14d8*/ 	.word	0x00028430
        /*14dc*/ 	.word	0x00000004
        /*14e0*/ 	.word	0x00033470
        /*14e4*/ 	.short	0x0101
        /*14e6*/ 	.byte	0x3f
	.zero		1


	//   ....[53]....
        /*14e8*/ 	.word	0x00028480
        /*14ec*/ 	.word	0x00000004
        /*14f0*/ 	.word	0x00033440
        /*14f4*/ 	.short	0x010a
        /*14f6*/ 	.byte	0x3f
	.zero		1


	//   ....[54]....
        /*14f8*/ 	.word	0x00028bb0
        /*14fc*/ 	.word	0x00000004
        /*1500*/ 	.word	0x00033430
        /*1504*/ 	.short	0x0107
        /*1506*/ 	.byte	0x3f
	.zero		1


	//   ....[55]....
        /*1508*/ 	.word	0x00028c90
        /*150c*/ 	.word	0x00000004
        /*1510*/ 	.word	0x00033430
        /*1514*/ 	.short	0x0101
        /*1516*/ 	.byte	0x3f
	.zero		1


	//   ....[56]....
        /*1518*/ 	.word	0x000295c0
        /*151c*/ 	.word	0x00000017
        /*1520*/ 	.word	0x00033400
        /*1524*/ 	.short	0x0107
        /*1526*/ 	.byte	0x3f
	.zero		1


	//   ....[57]....
        /*1528*/ 	.word	0x000296c0
        /*152c*/ 	.word	0x00000017
        /*1530*/ 	.word	0x00033400
        /*1534*/ 	.short	0x0101
        /*1536*/ 	.byte	0x3f
	.zero		1


	//   ....[58]....
        /*1538*/ 	.word	0x000296e0
        /*153c*/ 	.word	0x00000017
        /*1540*/ 	.word	0x00033420
        /*1544*/ 	.short	0x010a
        /*1546*/ 	.byte	0x3f
	.zero		1


	//   ....[59]....
        /*1548*/ 	.word	0x00029bb0
        /*154c*/ 	.word	0x00000004
        /*1550*/ 	.word	0x00033480
        /*1554*/ 	.short	0x010a
        /*1556*/ 	.byte	0x3f
	.zero		1


	//   ....[60]....
        /*1558*/ 	.word	0x0002a1a0
        /*155c*/ 	.word	0x00000004
        /*1560*/ 	.word	0x00033470
        /*1564*/ 	.short	0x0107
        /*1566*/ 	.byte	0x3f
	.zero		1


	//   ....[61]....
        /*1568*/ 	.word	0x0002a260
        /*156c*/ 	.word	0x00000004
        /*1570*/ 	.word	0x00033470
        /*1574*/ 	.short	0x0101
        /*1576*/ 	.byte	0x3f
	.zero		1


	//   ....[62]....
        /*1578*/ 	.word	0x0002a290
        /*157c*/ 	.word	0x00000004
        /*1580*/ 	.word	0x00033440
        /*1584*/ 	.short	0x010a
        /*1586*/ 	.byte	0x3f
	.zero		1


	//   ....[63]....
        /*1588*/ 	.word	0x0002a7f0
        /*158c*/ 	.word	0x00000004
        /*1590*/ 	.word	0x00033430
        /*1594*/ 	.short	0x0107
        /*1596*/ 	.byte	0x3f
	.zero		1


	//   ....[64]....
        /*1598*/ 	.word	0x0002a8c0
        /*159c*/ 	.word	0x00000004
        /*15a0*/ 	.word	0x00033430
        /*15a4*/ 	.short	0x0101
        /*15a6*/ 	.byte	0x3f
	.zero		1


	//   ....[65]....
        /*15a8*/ 	.word	0x0002a940
        /*15ac*/ 	.word	0x00000002
        /*15b0*/ 	.word	0x00033470
        /*15b4*/ 	.short	0x010a
        /*15b6*/ 	.byte	0x3f
	.zero		1


	//   ....[66]....
        /*15b8*/ 	.word	0x0002a9d0
        /*15bc*/ 	.word	0x00000002
        /*15c0*/ 	.word	0x00033460
        /*15c4*/ 	.short	0x010a
        /*15c6*/ 	.byte	0x3f
	.zero		1


	//   ....[67]....
        /*15c8*/ 	.word	0x0002b4e0
        /*15cc*/ 	.word	0x00000002
        /*15d0*/ 	.word	0x00033450
        /*15d4*/ 	.short	0x0101
        /*15d6*/ 	.byte	0x3f
	.zero		1


	//   ....[68]....
        /*15d8*/ 	.word	0x0002b570
        /*15dc*/ 	.word	0x00000002
        /*15e0*/ 	.word	0x00000000
        /*15e4*/ 	.short	0x0101
        /*15e6*/ 	.byte	0x3f
	.zero		1


	//   ....[69]....
        /*15e8*/ 	.word	0x0002b730
        /*15ec*/ 	.word	0x00000000
        /*15f0*/ 	.word	0x00033470
        /*15f4*/ 	.short	0x010a
        /*15f6*/ 	.byte	0x3f
	.zero		1


	//   ....[70]....
        /*15f8*/ 	.word	0x0002b7b0
        /*15fc*/ 	.word	0x00000000
        /*1600*/ 	.word	0x00033460
        /*1604*/ 	.short	0x010a
        /*1606*/ 	.byte	0x3f
	.zero		1


	//   ....[71]....
        /*1608*/ 	.word	0x0002c2d0
        /*160c*/ 	.word	0x00000000
        /*1610*/ 	.word	0x00033450
        /*1614*/ 	.short	0x0101
        /*1616*/ 	.byte	0x3f
	.zero		1


	//   ....[72]....
        /*1618*/ 	.word	0x0002c370
        /*161c*/ 	.word	0x00000000
        /*1620*/ 	.word	0x00000000
        /*1624*/ 	.short	0x0101
        /*1626*/ 	.byte	0x3f
	.zero		1


	//   ....[73]....
        /*1628*/ 	.word	0x0002ce70
        /*162c*/ 	.word	0x00000005
        /*1630*/ 	.word	0x00033420
        /*1634*/ 	.short	0x010a
        /*1636*/ 	.byte	0x3f
	.zero		1


	//   ....[74]....
        /*1638*/ 	.word	0x0002cfe0
        /*163c*/ 	.word	0x00000003
        /*1640*/ 	.word	0x00033440
        /*1644*/ 	.short	0x010a
        /*1646*/ 	.byte	0x3f
	.zero		1


	//   ....[75]....
        /*1648*/ 	.word	0x0002d080
        /*164c*/ 	.word	0x00000005
        /*1650*/ 	.word	0x00033440
        /*1654*/ 	.short	0x010a
        /*1656*/ 	.byte	0x3f
	.zero		1


	//   ....[76]....
        /*1658*/ 	.word	0x0002d0c0
        /*165c*/ 	.word	0x00000003
        /*1660*/ 	.word	0x00033460
        /*1664*/ 	.short	0x010a
        /*1666*/ 	.byte	0x3f
	.zero		1


	//   ....[77]....
        /*1668*/ 	.word	0x0002d100
        /*166c*/ 	.word	0x00000005
        /*1670*/ 	.word	0x00033460
        /*1674*/ 	.short	0x010a
        /*1676*/ 	.byte	0x3f
	.zero		1


	//   ....[78]....
        /*1678*/ 	.word	0x0002d140
        /*167c*/ 	.word	0x00000003
        /*1680*/ 	.word	0x00033480
        /*1684*/ 	.short	0x010a
        /*1686*/ 	.byte	0x3f
	.zero		1


	//   ....[79]....
        /*1688*/ 	.word	0x0002d180
        /*168c*/ 	.word	0x00000005
        /*1690*/ 	.word	0x00033480
        /*1694*/ 	.short	0x010a
        /*1696*/ 	.byte	0x3f
	.zero		1


	//   ....[80]....
        /*1698*/ 	.word	0x0002d1e0
        /*169c*/ 	.word	0x0000005d
        /*16a0*/ 	.word	0x00033490
        /*16a4*/ 	.short	0x010a
        /*16a6*/ 	.byte	0x3f
	.zero		1


	//   ....[81]....
        /*16a8*/ 	.word	0x0002d490
        /*16ac*/ 	.word	0x0000005d
        /*16b0*/ 	.word	0x00033490
        /*16b4*/ 	.short	0x010a
        /*16b6*/ 	.byte	0x3f
	.zero		1


	//   ....[82]....
        /*16b8*/ 	.word	0x0002d740
        /*16bc*/ 	.word	0x0000005d
        /*16c0*/ 	.word	0x00033490
        /*16c4*/ 	.short	0x010a
        /*16c6*/ 	.byte	0x3f
	.zero		1


	//   ....[83]....
        /*16c8*/ 	.word	0x0002d9f0
        /*16cc*/ 	.word	0x0000005d
        /*16d0*/ 	.word	0x000334b0
        /*16d4*/ 	.short	0x010a
        /*16d6*/ 	.byte	0x3f
	.zero		1


	//   ....[84]....
        /*16d8*/ 	.word	0x0002dca0
        /*16dc*/ 	.word	0x00000012
        /*16e0*/ 	.word	0x00033400
        /*16e4*/ 	.short	0x010a
        /*16e6*/ 	.byte	0x3f
	.zero		1


	//   ....[85]....
        /*16e8*/ 	.word	0x0002deb0
        /*16ec*/ 	.word	0x00000012
        /*16f0*/ 	.word	0x00033400
        /*16f4*/ 	.short	0x010a
        /*16f6*/ 	.byte	0x3f
	.zero		1


	//   ....[86]....
        /*16f8*/ 	.word	0x0002df00
        /*16fc*/ 	.word	0x00000000
        /*1700*/ 	.word	0x00033430
        /*1704*/ 	.short	0x010a
        /*1706*/ 	.byte	0x3f
	.zero		1


	//   ....[87]....
        /*1708*/ 	.word	0x0002df50
        /*170c*/ 	.word	0x00000005
        /*1710*/ 	.word	0x00033430
        /*1714*/ 	.short	0x010a
        /*1716*/ 	.byte	0x3f
	.zero		1


	//   ....[88]....
        /*1718*/ 	.word	0x0002dfa0
        /*171c*/ 	.word	0x00000004
        /*1720*/ 	.word	0x00033450
        /*1724*/ 	.short	0x010a
        /*1726*/ 	.byte	0x3f
	.zero		1


	//   ....[89]....
        /*1728*/ 	.word	0x0002dff0
        /*172c*/ 	.word	0x0000000d
        /*1730*/ 	.word	0x00033450
        /*1734*/ 	.short	0x010a
        /*1736*/ 	.byte	0x3f
	.zero		1


	//   ....[90]....
        /*1738*/ 	.word	0x0002fdb0
        /*173c*/ 	.word	0x00000017
        /*1740*/ 	.word	0x00033420
        /*1744*/ 	.short	0x010a
        /*1746*/ 	.byte	0x3f
	.zero		1


	//   ....[91]....
        /*1748*/ 	.word	0x0002fe00
        /*174c*/ 	.word	0x00000009
        /*1750*/ 	.word	0x000334a0
        /*1754*/ 	.short	0x010a
        /*1756*/ 	.byte	0x3f
	.zero		1


	//   ....[92]....
        /*1758*/ 	.word	0x0002fe50
        /*175c*/ 	.word	0x00000009
        /*1760*/ 	.word	0x000334c0
        /*1764*/ 	.short	0x010a
        /*1766*/ 	.byte	0x3f
	.zero		1


	//   ....[93]....
        /*1768*/ 	.word	0x0002fea0
        /*176c*/ 	.word	0x00000006
        /*1770*/ 	.word	0x000334a0
        /*1774*/ 	.short	0x010a
        /*1776*/ 	.byte	0x3f
	.zero		1


	//   ....[94]....
        /*1778*/ 	.word	0x0002fef0
        /*177c*/ 	.word	0x00000006
        /*1780*/ 	.word	0x000334c0
        /*1784*/ 	.short	0x010a
        /*1786*/ 	.byte	0x3f
	.zero		1


	//   ....[95]....
        /*1788*/ 	.word	0x00030020
        /*178c*/ 	.word	0x00000004
        /*1790*/ 	.word	0x00033480
        /*1794*/ 	.short	0x010a
        /*1796*/ 	.byte	0x3f
	.zero		1


	//   ....[96]....
        /*1798*/ 	.word	0x00030960
        /*179c*/ 	.word	0x00000004
        /*17a0*/ 	.word	0x00033440
        /*17a4*/ 	.short	0x010a
        /*17a6*/ 	.byte	0x3f
	.zero		1


	//   ....[97]....
        /*17a8*/ 	.word	0x000316d0
        /*17ac*/ 	.word	0x00000017
        /*17b0*/ 	.word	0x00033420
        /*17b4*/ 	.short	0x010a
        /*17b6*/ 	.byte	0x3f
	.zero		1


	//   ....[98]....
        /*17b8*/ 	.word	0x00031720
        /*17bc*/ 	.word	0x00000004
        /*17c0*/ 	.word	0x00033480
        /*17c4*/ 	.short	0x010a
        /*17c6*/ 	.byte	0x3f
	.zero		1


	//   ....[99]....
        /*17c8*/ 	.word	0x00031e00
        /*17cc*/ 	.word	0x00000004
        /*17d0*/ 	.word	0x00033440
        /*17d4*/ 	.short	0x010a
        /*17d6*/ 	.byte	0x3f
	.zero		1


	//   ....[100]....
        /*17d8*/ 	.word	0x00032440
        /*17dc*/ 	.word	0x00000002
        /*17e0*/ 	.word	0x00033470
        /*17e4*/ 	.short	0x010a
        /*17e6*/ 	.byte	0x3f
	.zero		1


	//   ....[101]....
        /*17e8*/ 	.word	0x00032490
        /*17ec*/ 	.word	0x00000002
        /*17f0*/ 	.word	0x00033460
        /*17f4*/ 	.short	0x010a
        /*17f6*/ 	.byte	0x3f
	.zero		1


	//   ....[102]....
        /*17f8*/ 	.word	0x000324e0
        /*17fc*/ 	.word	0x00000000
        /*1800*/ 	.word	0x00033470
        /*1804*/ 	.short	0x010a
        /*1806*/ 	.byte	0x3f
	.zero		1


	//   ....[103]....
        /*1808*/ 	.word	0x00032530
        /*180c*/ 	.word	0x00000000
        /*1810*/ 	.word	0x00033460
        /*1814*/ 	.short	0x010a
        /*1816*/ 	.byte	0x3f
	.zero		1


	//   ....[104]....
        /*1818*/ 	.word	0x00032eb0
        /*181c*/ 	.word	0x00000005
        /*1820*/ 	.word	0x00033420
        /*1824*/ 	.short	0x010a
        /*1826*/ 	.byte	0x3f
	.zero		1


	//   ....[105]....
        /*1828*/ 	.word	0x00033050
        /*182c*/ 	.word	0x00000003
        /*1830*/ 	.word	0x00033440
        /*1834*/ 	.short	0x010a
        /*1836*/ 	.byte	0x3f
	.zero		1


	//   ....[106]....
        /*1838*/ 	.word	0x000330a0
        /*183c*/ 	.word	0x00000005
        /*1840*/ 	.word	0x00033440
        /*1844*/ 	.short	0x010a
        /*1846*/ 	.byte	0x3f
	.zero		1


	//   ....[107]....
        /*1848*/ 	.word	0x000330f0
        /*184c*/ 	.word	0x00000003
        /*1850*/ 	.word	0x00033460
        /*1854*/ 	.short	0x010a
        /*1856*/ 	.byte	0x3f
	.zero		1


	//   ....[108]....
        /*1858*/ 	.word	0x00033140
        /*185c*/ 	.word	0x00000005
        /*1860*/ 	.word	0x00033460
        /*1864*/ 	.short	0x010a
        /*1866*/ 	.byte	0x3f
	.zero		1


	//   ....[109]....
        /*1868*/ 	.word	0x00033190
        /*186c*/ 	.word	0x00000003
        /*1870*/ 	.word	0x00033480
        /*1874*/ 	.short	0x010a
        /*1876*/ 	.byte	0x3f
	.zero		1


	//----- nvinfo : EIATTR_NUM_MBARRIERS
	.align		4
.L_666:
        /*1878*/ 	.byte	0x03, 0x38
        /*187a*/ 	.short	0x0016


	//----- nvinfo : EIATTR_EXIT_INSTR_OFFSETS
	.align		4
        /*187c*/ 	.byte	0x04, 0x1c
        /*187e*/ 	.short	(.L_668 - .L_667)


	//   ....[0]....
.L_667:
        /*1880*/ 	.word	0x0002d1d0


	//----- nvinfo : EIATTR_MAX_THREADS
	.align		4
.L_668:
        /*1884*/ 	.byte	0x04, 0x05
        /*1886*/ 	.short	(.L_670 - .L_669)
.L_669:
        /*1888*/ 	.word	0x00000180
        /*188c*/ 	.word	0x00000001
        /*1890*/ 	.word	0x00000001


	//----- nvinfo : EIATTR_CRS_STACK_SIZE
	.align		4
.L_670:
        /*1894*/ 	.byte	0x04, 0x1e
        /*1896*/ 	.short	(.L_672 - .L_671)
.L_671:
        /*1898*/ 	.word	0x00000000


	//----- nvinfo : EIATTR_CBANK_PARAM_SIZE
	.align		4
.L_672:
        /*189c*/ 	.byte	0x03, 0x19
        /*189e*/ 	.short	0x0af0


	//----- nvinfo : EIATTR_PARAM_CBANK
	.align		4
        /*18a0*/ 	.byte	0x04, 0x0a
        /*18a2*/ 	.short	(.L_674 - .L_673)
	.align		4
.L_673:
        /*18a4*/ 	.word	index@(.nv.constant0._ZN7cutlass13device_kernelIN5flash11enable_sm90INS1_16FlashAttnFwdSm90INS1_25CollectiveMainloopFwdSm90ILi2EN4cute5tupleIJNS5_1CILi1EEES8_S8_EEENS6_IJNS7_ILi128EEENS7_ILi160EEENS7_ILi192EEEEEELi192ENS_12float_e4m3_tEfNS_4arch4Sm90ELb0ELb0ELb1ELb1ELb1ELb1ELb0ELb1ELb1ELb1ELb0ELb0EEENS1_21CollectiveEpilogueFwdINS6_IJSA_SC_SB_EEES9_NS_10bfloat16_tESG_Li256ELb1ELb1ELb0ELb1EEENS1_36VarlenDynamicPersistentTileSchedulerILi128ELi160ELi256ELi128ELb0ELb1ELb1ELb0ELb1ELb1EEEEEEEEEvNT_6ParamsE)
        /*18a8*/ 	.short	0x0210
        /*18aa*/ 	.short	0x0af0


	//----- nvinfo : EIATTR_SW_WAR
	.align		4
.L_674:
        /*18ac*/ 	.byte	0x04, 0x36
        /*18ae*/ 	.short	(.L_676 - .L_675)
.L_675:
        /*18b0*/ 	.word	0x00000008
.L_676:


//--------------------- .nv.info._ZN7cutlass13device_kernelIN5flash11enable_sm90INS1_16FlashAttnFwdSm90INS1_25CollectiveMainloopFwdSm90ILi2EN4cute5tupleIJNS5_1CILi1EEES8_S8_EEENS6_IJNS7_ILi128EEESA_NS7_ILi192EEEEEELi192ENS_12float_e4m3_tEfNS_4arch4Sm90ELb0ELb1ELb1ELb0ELb1ELb0ELb0ELb1ELb1ELb1ELb0ELb0EEENS1_21CollectiveEpilogueFwdINS6_IJSA_SB_SA_EEES9_NS_10bfloat16_tESF_Li256ELb0ELb1ELb0ELb1EEENS1_30DynamicPersistentTileSchedulerILi256ELi128ELb0ELb1ELb1EEEEEEEEEvNT_6ParamsE --------------------------
	.section	.nv.info._ZN7cutlass13device_kernelIN5flash11enable_sm90INS1_16FlashAttnFwdSm90INS1_25CollectiveMainloopFwdSm90ILi2EN4cute5tupleIJNS5_1CILi1EEES8_S8_EEENS6_IJNS7_ILi128EEESA_NS7_ILi192EEEEEELi192ENS_12float_e4m3_tEfNS_4arch4Sm90ELb0ELb1ELb1ELb0ELb1ELb0ELb0ELb1ELb1ELb1ELb0ELb0EEENS1_21CollectiveEpilogueFwdINS6_IJSA_SB_SA_EEES9_NS_10bfloat16_tESF_Li256ELb0ELb1ELb0ELb1EEENS1_30DynamicPersistentTileSchedulerILi256ELi128ELb0ELb1ELb1EEEEEEEEEvNT_6ParamsE,"",@"SHT_CUDA_INFO"
	.sectionflags	@""
	.align	4


	//----- nvinfo : EIATTR_CUDA_API_VERSION
	.align		4
        /*0000*/ 	.byte	0x04, 0x37
        /*0002*/ 	.short	(.L_678 - .L_677)
.L_677:
        /*0004*/ 	.word	0x00000082


	//----- nvinfo : EIATTR_KPARAM_INFO
	.align		4
.L_678:
        /*0008*/ 	.byte	0x04, 0x17
        /*000a*/ 	.short	(.L_680 - .L_679)
.L_679:
        /*000c*/ 	.word	0x00000000
        /*0010*/ 	.short	0x0000
        /*0012*/ 	.short	0x0070
        /*0014*/ 	.byte	0x00, 0xf0, 0x01, 0x2a


	//----- nvinfo : EIATTR_SPARSE_MMA_MASK
	.align		4
.L_680:
        /*0018*/ 	.byte	0x03, 0x50
        /*001a*/ 	.short	0x0000


	//----- nvinfo : EIATTR_MAXREG_COUNT
	.align		4
        /*001c*/ 	.byte	0x03, 0x1b
        /*001e*/ 	.short	0x00a8


	//----- nvinfo : EIATTR_NUM_BARRIERS
	.align		4
        /*0020*/ 	.byte	0x02, 0x4c
        /*0022*/ 	.byte	0x10
	.zero		1


	//----- nvinfo : EIATTR_EXTERNS
	.align		4
        /*0024*/ 	.byte	0x04, 0x0f
        /*0026*/ 	.short	(.L_682 - .L_681)


	//   ....[0]....
	.align		4
.L_681:
        /*0028*/ 	.word	index@(__assertfail)


	//----- nvinfo : EIATTR_ANNOTATIONS
	.align		4
.L_682:
        /*002c*/ 	.byte	0x04, 0x55
        /*002e*/ 	.short	(.L_684 - .L_683)


	//   ....[0]....
.L_683:
        /* <DEDUP_REMOVED lines=10> */


	//----- nvinfo : EIATTR_MERCURY_ISA_VERSION
	.align		4
.L_684:
        /*00c0*/ 	.byte	0x03, 0x5f
        /*00c2*/ 	.short	0x0101


	//----- nvinfo : EIATTR_INT_WARP_WIDE_INSTR_OFFSETS
	.align		4
        /*00c4*/ 	.byte	0x04, 0x31
        /*00c6*/ 	.short	(.L_686 - .L_685)


	//   ....[0]....
.L_685:
        /*00c8*/ 	.word	0x000000c0


	//   ....[1]....
        /*00cc*/ 	.word	0x000000d0


	//   ....[2]....
        /*00d0*/ 	.word	0x00000170


	//   ....[3]....
        /*00d4*/ 	.word	0x000140f0


	//   ....[4]....
        /*00d8*/ 	.word	0x00014180


	//   ....[5]....
        /*00dc*/ 	.word	0x00017530


	//   ....[6]....
        /*00e0*/ 	.word	0x000175c0


	//----- nvinfo : EIATTR_COOP_GROUP_MASK_REGIDS
	.align		4
.L_686:
        /*00e4*/ 	.byte	0x04, 0x29
        /*00e6*/ 	.short	(.L_688 - .L_687)


	//   ....[0]....
.L_687:
        /*00e8*/ 	.word	0xffffffff


	//   ....[1]....
        /*00ec*/ 	.word	0xffffffff


	//   ....[2]....
        /*00f0*/ 	.word	0xffffffff


	//   ....[3]....
        /*00f4*/ 	.word	0xffffffff


	//   ....[4]....
        /*00f8*/ 	.word	0xffffffff


	//   ....[5]....
        /*00fc*/ 	.word	0xffffffff


	//   ....[6]....
        /*0100*/ 	.word	0xffffffff


	//   ....[7]....
        /*0104*/ 	.word	0xffffffff


	//   ....[8]....
        /*0108*/ 	.word	0xffffffff


	//   ....[9]....
        /*010c*/ 	.word	0xffffffff


	//   ....[10]....
        /*0110*/ 	.word	0xffffffff


	//   ....[11]....
        /*0114*/ 	.word	0xffffffff


	//   ....[12]....
        /*0118*/ 	.word	0xffffffff


	//   ....[13]....
        /*011c*/ 	.word	0xffffffff


	//   ....[14]....
        /*0120*/ 	.word	0xffffffff


	//   ....[15]....
        /*0124*/ 	.word	0xffffffff


	//   ....[16]....
        /*0128*/ 	.word	0xffffffff


	//   ....[17]....
        /*012c*/ 	.word	0xffffffff


	//   ....[18]....
        /*0130*/ 	.word	0xffffffff


	//   ....[19]....
        /*0134*/ 	.word	0xffffffff


	//   ....[20]....
        /*0138*/ 	.word	0xffffffff


	//   ....[21]....
        /*013c*/ 	.word	0xffffffff


	//   ....[22]....
        /*0140*/ 	.word	0xffffffff


	//   ....[23]....
        /*0144*/ 	.word	0xffffffff


	//   ....[24]....
        /*0148*/ 	.word	0xffffffff


	//   ....[25]....
        /*014c*/ 	.word	0xffffffff


	//   ....[26]....
        /*0150*/ 	.word	0xffffffff


	//   ....[27]....
        /*0154*/ 	.word	0xffffffff


	//   ....[28]....
        /*0158*/ 	.word	0xffffffff


	//   ....[29]....
        /*015c*/ 	.word	0xffffffff


	//   ....[30]....
        /*0160*/ 	.word	0xffffffff


	//   ....[31]....
        /*0164*/ 	.word	0xffffffff


	//   ....[32]....
        /*0168*/ 	.word	0xffffffff


	//   ....[33]....
        /*016c*/ 	.word	0xffffffff


	//   ....[34]....
        /*0170*/ 	.word	0xffffffff


	//   ....[35]....
        /*0174*/ 	.word	0xffffffff


	//   ....[36]....
        /*0178*/ 	.word	0xffffffff


	//   ....[37]....
        /*017c*/ 	.word	0xffffffff


	//   ....[38]....
        /*0180*/ 	.word	0xffffffff


	//   ....[39]....
        /*0184*/ 	.word	0xffffffff


	//   ....[40]....
        /*0188*/ 	.word	0xffffffff


	//   ....[41]....
        /*018c*/ 	.word	0xffffffff


	//   ....[42]....
        /*0190*/ 	.word	0xffffffff


	//   ....[43]....
        /*0194*/ 	.word	0xffffffff


	//   ....[44]....
        /*0198*/ 	.word	0xffffffff


	//   ....[45]....
        /*019c*/ 	.word	0xffffffff


	//   ....[46]....
        /*01a0*/ 	.word	0xffffffff


	//   ....[47]....
        /*01a4*/ 	.word	0xffffffff


	//   ....[48]....
        /*01a8*/ 	.word	0xffffffff


	//   ....[49]....
        /*01ac*/ 	.word	0xffffffff


	//   ....[50]....
        /*01b0*/ 	.word	0xffffffff


	//   ....[51]....
        /*01b4*/ 	.word	0xffffffff


	//   ....[52]....
        /*01b8*/ 	.word	0xffffffff


	//   ....[53]....
        /*01bc*/ 	.word	0xffffffff


	//   ....[54]....
        /*01c0*/ 	.word	0xffffffff


	//   ....[55]....
        /*01c4*/ 	.word	0xffffffff


	//   ....[56]....
        /*01c8*/ 	.word	0xffffffff


	//   ....[57]....
        /*01cc*/ 	.word	0xffffffff


	//   ....[58]....
        /*01d0*/ 	.word	0xffffffff


	//   ....[59]....
        /*01d4*/ 	.word	0xffffffff


	//   ....[60]....
        /*01d8*/ 	.word	0xffffffff


	//   ....[61]....
        /*01dc*/ 	.word	0xffffffff


	//   ....[62]....
        /*01e0*/ 	.word	0xffffffff


	//   ....[63]....
        /*01e4*/ 	.word	0xffffffff


	//   ....[64]....
        /*01e8*/ 	.word	0xffffffff


	//   ....[65]....
        /*01ec*/ 	.word	0xffffffff


	//   ....[66]....
        /*01f0*/ 	.word	0xffffffff


	//   ....[67]....
        /*01f4*/ 	.word	0xffffffff


	//   ....[68]....
        /*01f8*/ 	.word	0xffffffff


	//   ....[69]....
        /*01fc*/ 	.word	0xffffffff


	//   ....[70]....
        /*0200*/ 	.word	0xffffffff


	//   ....[71]....
        /*0204*/ 	.word	0xffffffff


	//   ....[72]....
        /*0208*/ 	.word	0xffffffff


	//   ....[73]....
        /*020c*/ 	.word	0xffffffff


	//   ....[74]....
        /*0210*/ 	.word	0xffffffff


	//   ....[75]....
        /*0214*/ 	.word	0xffffffff


	//   ....[76]....
        /*0218*/ 	.word	0xffffffff


	//   ....[77]....
        /*021c*/ 	.word	0xffffffff


	//   ....[78]....
        /*0220*/ 	.word	0xffffffff


	//   ....[79]....
        /*0224*/ 	.word	0xffffffff


	//   ....[80]....
        /*0228*/ 	.word	0xffffffff


	//   ....[81]....
        /*022c*/ 	.word	0xffffffff


	//   ....[82]....
        /*0230*/ 	.word	0xffffffff


	//   ....[83]....
        /*0234*/ 	.word	0xffffffff


	//   ....[84]....
        /*0238*/ 	.word	0xffffffff


	//   ....[85]....
        /*023c*/ 	.word	0xffffffff


	//   ....[86]....
        /*0240*/ 	.word	0xffffffff


	//   ....[87]....
        /*0244*/ 	.word	0xffffffff


	//   ....[88]....
        /*0248*/ 	.word	0xffffffff


	//   ....[89]....
        /*024c*/ 	.word	0xffffffff


	//   ....[90]....
        /*0250*/ 	.word	0xffffffff


	//   ....[91]....
        /*0254*/ 	.word	0xffffffff


	//   ....[92]....
        /*0258*/ 	.word	0xffffffff


	//   ....[93]....
        /*025c*/ 	.word	0xffffffff


	//   ....[94]....
        /*0260*/ 	.word	0xffffffff


	//   ....[95]....
        /*0264*/ 	.word	0xffffffff


	//   ....[96]....
        /*0268*/ 	.word	0xffffffff


	//   ....[97]....
        /*026c*/ 	.word	0xffffffff


	//   ....[98]....
        /*0270*/ 	.word	0xffffffff


	//   ....[99]....
        /*0274*/ 	.word	0xffffffff


	//   ....[100]....
        /*0278*/ 	.word	0xffffffff


	//   ....[101]....
        /*027c*/ 	.word	0xffffffff


	//   ....[102]....
        /*0280*/ 	.word	0xffffffff


	//   ....[103]....
        /*0284*/ 	.word	0xffffffff


	//   ....[104]....
        /*0288*/ 	.word	0xffffffff


	//   ....[105]....
        /*028c*/ 	.word	0xffffffff


	//   ....[106]....
        /*0290*/ 	.word	0xffffffff


	//   ....[107]....
        /*0294*/ 	.word	0xffffffff


	//   ....[108]....
        /*0298*/ 	.word	0xffffffff


	//   ....[109]....
        /*029c*/ 	.word	0xffffffff


	//   ....[110]....
        /*02a0*/ 	.word	0xffffffff


	//   ....[111]....
        /*02a4*/ 	.word	0xffffffff


	//   ....[112]....
        /*02a8*/ 	.word	0xffffffff


	//   ....[113]....
        /*02ac*/ 	.word	0xffffffff


	//   ....[114]....
        /*02b0*/ 	.word	0xffffffff


	//   ....[115]....
        /*02b4*/ 	.word	0xffffffff


	//   ....[116]....
        /*02b8*/ 	.word	0xffffffff


	//   ....[117]....
        /*02bc*/ 	.word	0xffffffff


	//   ....[118]....
        /*02c0*/ 	.word	0xffffffff


	//   ....[119]....
        /*02c4*/ 	.word	0xffffffff


	//   ....[120]....
        /*02c8*/ 	.word	0xffffffff


	//   ....[121]....
        /*02cc*/ 	.word	0xffffffff


	//   ....[122]....
        /*02d0*/ 	.word	0xffffffff


	//   ....[123]....
        /*02d4*/ 	.word	0xffffffff


	//   ....[124]....
        /*02d8*/ 	.word	0xffffffff


	//   ....[125]....
        /*02dc*/ 	.word	0xffffffff


	//   ....[126]....
        /*02e0*/ 	.word	0xffffffff


	//   ....[127]....
        /*02e4*/ 	.word	0xffffffff


	//   ....[128]....
        /*02e8*/ 	.word	0xffffffff


	//   ....[129]....
        /*02ec*/ 	.word	0xffffffff


	//   ....[130]....
        /*02f0*/ 	.word	0xffffffff


	//   ....[131]....
        /*02f4*/ 	.word	0xffffffff


	//   ....[132]....
        /*02f8*/ 	.word	0xffffffff


	//   ....[133]....
        /*02fc*/ 	.word	0xffffffff


	//   ....[134]....
        /*0300*/ 	.word	0xffffffff


	//   ....[135]....
        /*0304*/ 	.word	0xffffffff


	//   ....[136]....
        /*0308*/ 	.word	0xffffffff


	//   ....[137]....
        /*030c*/ 	.word	0xffffffff


	//   ....[138]....
        /*0310*/ 	.word	0xffffffff


	//   ....[139]....
        /*0314*/ 	.word	0xffffffff


	//   ....[140]....
        /*0318*/ 	.word	0xffffffff


	//   ....[141]....
        /*031c*/ 	.word	0xffffffff


	//   ....[142]....
        /*0320*/ 	.word	0xffffffff


	//   ....[143]....
        /*0324*/ 	.word	0xffffffff


	//   ....[144]....
        /*0328*/ 	.word	0x0500000f


	//   ....[145]....
        /*032c*/ 	.word	0x0500000f


	//   ....[146]....
        /*0330*/ 	.word	0x0500000f


	//   ....[147]....
        /*0334*/ 	.word	0x0500000f


	//   ....[148]....
        /*0338*/ 	.word	0x0500000f


	//   ....[149]....
        /*033c*/ 	.word	0x0500000f


	//   ....[150]....
        /*0340*/ 	.word	0x0500000f


	//   ....[151]....
        /*0344*/ 	.word	0x0500000f


	//   ....[152]....
        /*0348*/ 	.word	0x0500000f


	//   ....[153]....
        /*034c*/ 	.word	0x0500000f


	//   ....[154]....
        /*0350*/ 	.word	0x0500000f


	//   ....[155]....
        /*0354*/ 	.word	0x0500000f


	//   ....[156]....
        /*0358*/ 	.word	0x0500000f


	//   ....[157]....
        /*035c*/ 	.word	0x0500000f


	//   ....[158]....
        /*0360*/ 	.word	0x0500000f


	//   ....[159]....
        /*0364*/ 	.word	0x0500000f


	//   ....[160]....
        /*0368*/ 	.word	0x0500000f


	//   ....[161]....
        /*036c*/ 	.word	0x0500000f


	//   ....[162]....
        /*0370*/ 	.word	0x0500000f


	//   ....[163]....
        /*0374*/ 	.word	0x0500000f


	//   ....[164]....
        /*0378*/ 	.word	0x0500000f


	//   ....[165]....
        /*037c*/ 	.word	0x0500000f


	//   ....[166]....
        /*0380*/ 	.word	0x0500000f


	//   ....[167]....
        /*0384*/ 	.word	0x0500000f


	//   ....[168]....
        /*0388*/ 	.word	0x0500000f


	//   ....[169]....
        /*038c*/ 	.word	0x0500000f


	//   ....[170]....
        /*0390*/ 	.word	0x0500000f


	//   ....[171]....
        /*0394*/ 	.word	0x0500000f


	//   ....[172]....
        /*0398*/ 	.word	0x0500000f


	//   ....[173]....
        /*039c*/ 	.word	0x0500000f


	//   ....[174]....
        /*03a0*/ 	.word	0x0500000f


	//   ....[175]....
        /*03a4*/ 	.word	0x0500000f


	//   ....[176]....
        /*03a8*/ 	.word	0x0500000f


	//   ....[177]....
        /*03ac*/ 	.word	0x0500000f


	//   ....[178]....
        /*03b0*/ 	.word	0x0500000f


	//   ....[179]....
        /*03b4*/ 	.word	0x0500000f


	//   ....[180]....
        /*03b8*/ 	.word	0x0500000f


	//   ....[181]....
        /*03bc*/ 	.word	0x0500000f


	//   ....[182]....
        /*03c0*/ 	.word	0x0500000f


	//   ....[183]....
        /*03c4*/ 	.word	0x0500000f


	//   ....[184]....
        /*03c8*/ 	.word	0x0500000f


	//   ....[185]....
        /*03cc*/ 	.word	0x0500000f


	//----- nvinfo : EIATTR_COOP_GROUP_INSTR_OFFSETS
	.align		4
.L_688:
        /*03d0*/ 	.byte	0x04, 0x28
        /*03d2*/ 	.short	(.L_690 - .L_689)


	//   ....[0]....
.L_689:
        /*03d4*/ 	.word	0x00000080


	//   ....[1]....
        /*03d8*/ 	.word	0x00000090


	//   ....[2]....
        /*03dc*/ 	.word	0x000002d0


	//   ....[3]....
        /*03e0*/ 	.word	0x00000430


	//   ....[4]....
        /*03e4*/ 	.word	0x00000550


	//   ....[5]....
        /*03e8*/ 	.word	0x000006b0


	//   ....[6]....
        /*03ec*/ 	.word	0x00001890


	//   ....[7]....
        /*03f0*/ 	.word	0x000023a0


	//   ....[8]....
        /*03f4*/ 	.word	0x00002d90


	//   ....[9]....
        /*03f8*/ 	.word	0x00003f50


	//   ....[10]....
        /*03fc*/ 	.word	0x00004060


	//   ....[11]....
        /*0400*/ 	.word	0x000048a0


	//   ....[12]....
        /*0404*/ 	.word	0x00004920


	//   ....[13]....
        /*0408*/ 	.word	0x00006190


	//   ....[14]....
        /*040c*/ 	.word	0x00006b00


	//   ....[15]....
        /*0410*/ 	.word	0x000076f0


	//   ....[16]....
        /*0414*/ 	.word	0x000077f0


	//   ....[17]....
        /*0418*/ 	.word	0x00007ff0


	//   ....[18]....
        /*041c*/ 	.word	0x000080a0


	//   ....[19]....
        /*0420*/ 	.word	0x0000a830


	//   ....[20]....
        /*0424*/ 	.word	0x0000a850


	//   ....[21]....
        /*0428*/ 	.word	0x0000a880


	//   ....[22]....
        /*042c*/ 	.word	0x0000a890


	//   ....[23]....
        /*0430*/ 	.word	0x0000c690


	//   ....[24]....
        /*0434*/ 	.word	0x0000cff0


	//   ....[25]....
        /*0438*/ 	.word	0x0000dbd0


	//   ....[26]....
        /*043c*/ 	.word	0x0000dc80


	//   ....[27]....
        /*0440*/ 	.word	0x0000e520


	//   ....[28]....
        /*0444*/ 	.word	0x0000e5e0


	//   ....[29]....
        /*0448*/ 	.word	0x0000fbb0


	//   ....[30]....
        /*044c*/ 	.word	0x0000fbc0


	//   ....[31]....
        /*0450*/ 	.word	0x0000fbf0


	//   ....[32]....
        /*0454*/ 	.word	0x0000fc00


	//   ....[33]....
        /*0458*/ 	.word	0x00011420


	//   ....[34]....
        /*045c*/ 	.word	0x00011450


	//   ....[35]....
        /*0460*/ 	.word	0x00011490


	//   ....[36]....
        /*0464*/ 	.word	0x000114c0


	//   ....[37]....
        /*0468*/ 	.word	0x00011500


	//   ....[38]....
        /*046c*/ 	.word	0x00011530


	//   ....[39]....
        /*0470*/ 	.word	0x00011560


	//   ....[40]....
        /*0474*/ 	.word	0x00011590


	//   ....[41]....
        /*0478*/ 	.word	0x000115c0


	//   ....[42]....
        /*047c*/ 	.word	0x000115f0


	//   ....[43]....
        /*0480*/ 	.word	0x00011620


	//   ....[44]....
        /*0484*/ 	.word	0x00011650


	//   ....[45]....
        /*0488*/ 	.word	0x00011690


	//   ....[46]....
        /*048c*/ 	.word	0x000116c0


	//   ....[47]....
        /*0490*/ 	.word	0x000116d0


	//   ....[48]....
        /*0494*/ 	.word	0x000116e0


	//   ....[49]....
        /*0498*/ 	.word	0x00011700


	//   ....[50]....
        /*049c*/ 	.word	0x00011710


	//   ....[51]....
        /*04a0*/ 	.word	0x00011720


	//   ....[52]....
        /*04a4*/ 	.word	0x00011750


	//   ....[53]....
        /*04a8*/ 	.word	0x00011780


	//   ....[54]....
        /*04ac*/ 	.word	0x00011790


	//   ....[55]....
        /*04b0*/ 	.word	0x000117a0


	//   ....[56]....
        /*04b4*/ 	.word	0x000117b0


	//   ....[57]....
        /*04b8*/ 	.word	0x000117c0


	//   ....[58]....
        /*04bc*/ 	.word	0x000117e0


	//   ....[59]....
        /*04c0*/ 	.word	0x000117f0


	//   ....[60]....
        /*04c4*/ 	.word	0x00011800


	//   ....[61]....
        /*04c8*/ 	.word	0x00011810


	//   ....[62]....
        /*04cc*/ 	.word	0x00011820


	//   ....[63]....
        /*04d0*/ 	.word	0x00011830


	//   ....[64]....
        /*04d4*/ 	.word	0x00011840


	//   ....[65]....
        /*04d8*/ 	.word	0x00011850


	//   ....[66]....
        /*04dc*/ 	.word	0x00011860


	//   ....[67]....
        /*04e0*/ 	.word	0x00011870


	//   ....[68]....
        /*04e4*/ 	.word	0x00011880


	//   ....[69]....
        /*04e8*/ 	.word	0x00011890


	//   ....[70]....
        /*04ec*/ 	.word	0x000118a0


	//   ....[71]....
        /*04f0*/ 	.word	0x000118b0


	//   ....[72]....
        /*04f4*/ 	.word	0x000118c0


	//   ....[73]....
        /*04f8*/ 	.word	0x000118d0


	//   ....[74]....
        /*04fc*/ 	.word	0x000118e0


	//   ....[75]....
        /*0500*/ 	.word	0x000118f0


	//   ....[76]....
        /*0504*/ 	.word	0x00011900


	//   ....[77]....
        /*0508*/ 	.word	0x00011910


	//   ....[78]....
        /*050c*/ 	.word	0x00011920


	//   ....[79]....
        /*0510*/ 	.word	0x00011930


	//   ....[80]....
        /*0514*/ 	.word	0x00011940


	//   ....[81]....
        /*0518*/ 	.word	0x00011c50


	//   ....[82]....
        /*051c*/ 	.word	0x00011c80


	//   ....[83]....
        /*0520*/ 	.word	0x00011cb0


	//   ....[84]....
        /*0524*/ 	.word	0x00011ce0


	//   ....[85]....
        /*0528*/ 	.word	0x000121f0


	//   ....[86]....
        /*052c*/ 	.word	0x00012230


	//   ....[87]....
        /*0530*/ 	.word	0x00012330


	//   ....[88]....
        /*0534*/ 	.word	0x00012350


	//   ....[89]....
        /*0538*/ 	.word	0x00012450


	//   ....[90]....
        /*053c*/ 	.word	0x00012470


	//   ....[91]....
        /*0540*/ 	.word	0x00012580


	//   ....[92]....
        /*0544*/ 	.word	0x000125a0


	//   ....[93]....
        /*0548*/ 	.word	0x00012c80


	//   ....[94]....
        /*054c*/ 	.word	0x00012ca0


	//   ....[95]....
        /*0550*/ 	.word	0x00012da0


	//   ....[96]....
        /*0554*/ 	.word	0x00012dc0


	//   ....[97]....
        /*0558*/ 	.word	0x00012ec0


	//   ....[98]....
        /*055c*/ 	.word	0x00012ee0


	//   ....[99]....
        /*0560*/ 	.word	0x00012ff0


	//   ....[100]....
        /*0564*/ 	.word	0x00013010


	//   ....[101]....
        /*0568*/ 	.word	0x000131e0


	//   ....[102]....
        /*056c*/ 	.word	0x00014cc0


	//   ....[103]....
        /*0570*/ 	.word	0x00014cf0


	//   ....[104]....
        /*0574*/ 	.word	0x00014dc0


	//   ....[105]....
        /*0578*/ 	.word	0x00014dd0


	//   ....[106]....
        /*057c*/ 	.word	0x00014e60


	//   ....[107]....
        /*0580*/ 	.word	0x00014e70


	//   ....[108]....
        /*0584*/ 	.word	0x00014e80


	//   ....[109]....
        /*0588*/ 	.word	0x00014f20


	//   ....[110]....
        /*058c*/ 	.word	0x00015280


	//   ....[111]....
        /*0590*/ 	.word	0x000152a0


	//   ....[112]....
        /*0594*/ 	.word	0x00015360


	//   ....[113]....
        /*0598*/ 	.word	0x00015370


	//   ....[114]....
        /*059c*/ 	.word	0x00015400


	//   ....[115]....
        /*05a0*/ 	.word	0x00015410


	//   ....[116]....
        /*05a4*/ 	.word	0x00015420


	//   ....[117]....
        /*05a8*/ 	.word	0x00015430


	//   ....[118]....
        /*05ac*/ 	.word	0x00015b30


	//   ....[119]....
        /*05b0*/ 	.word	0x00015b50


	//   ....[120]....
        /*05b4*/ 	.word	0x00015c10


	//   ....[121]....
        /*05b8*/ 	.word	0x00015c30


	//   ....[122]....
        /*05bc*/ 	.word	0x00015cd0


	//   ....[123]....
        /*05c0*/ 	.word	0x00015cf0


	//   ....[124]....
        /*05c4*/ 	.word	0x00015d00


	//   ....[125]....
        /*05c8*/ 	.word	0x00015d10


	//   ....[126]....
        /*05cc*/ 	.word	0x00016460


	//   ....[127]....
        /*05d0*/ 	.word	0x00016470


	//   ....[128]....
        /*05d4*/ 	.word	0x000164b0


	//   ....[129]....
        /*05d8*/ 	.word	0x000164f0


	//   ....[130]....
        /*05dc*/ 	.word	0x00016500


	//   ....[131]....
        /*05e0*/ 	.word	0x00016560


	//   ....[132]....
        /*05e4*/ 	.word	0x00016590


	//   ....[133]....
        /*05e8*/ 	.word	0x000165d0


	//   ....[134]....
        /*05ec*/ 	.word	0x00016900


	//   ....[135]....
        /*05f0*/ 	.word	0x00016910


	//   ....[136]....
        /*05f4*/ 	.word	0x00016920


	//   ....[137]....
        /*05f8*/ 	.word	0x00016980


	//   ....[138]....
        /*05fc*/ 	.word	0x00016990


	//   ....[139]....
        /*0600*/ 	.word	0x000169f0


	//   ....[140]....
        /*0604*/ 	.word	0x00016a20


	//   ....[141]....
        /*0608*/ 	.word	0x00016a60


	//   ....[142]....
        /*060c*/ 	.word	0x00018020


	//   ....[143]....
        /*0610*/ 	.word	0x000181b0


	//   ....[144]....
        /*0614*/ 	.word	0x00018880


	//   ....[145]....
        /*0618*/ 	.word	0x00018960


	//   ....[146]....
        /*061c*/ 	.word	0x00018a20


	//   ....[147]....
        /*0620*/ 	.word	0x00018a80


	//   ....[148]....
        /*0624*/ 	.word	0x00018b90


	//   ....[149]....
        /*0628*/ 	.word	0x00018bf0


	//   ....[150]....
        /*062c*/ 	.word	0x00018cf0


	//   ....[151]....
        /*0630*/ 	.word	0x00018d50


	//   ....[152]....
        /*0634*/ 	.word	0x00018e40


	//   ....[153]....
        /*0638*/ 	.word	0x00018f90


	//   ....[154]....
        /*063c*/ 	.word	0x00019050


	//   ....[155]....
        /*0640*/ 	.word	0x00019150


	//   ....[156]....
        /*0644*/ 	.word	0x00019200


	//   ....[157]....
        /*0648*/ 	.word	0x00019260


	//   ....[158]....
        /*064c*/ 	.word	0x00019360


	//   ....[159]....
        /*0650*/ 	.word	0x000193c0


	//   ....[160]....
        /*0654*/ 	.word	0x00019460


	//   ....[161]....
        /*0658*/ 	.word	0x00019570


	//   ....[162]....
        /*065c*/ 	.word	0x000195e0


	//   ....[163]....
        /*0660*/ 	.word	0x00019640


	//   ....[164]....
        /*0664*/ 	.word	0x00019750


	//   ....[165]....
        /*0668*/ 	.word	0x000197b0


	//   ....[166]....
        /*066c*/ 	.word	0x000198d0


	//   ....[167]....
        /*0670*/ 	.word	0x00019930


	//   ....[168]....
        /*0674*/ 	.word	0x000199d0


	//   ....[169]....
        /*0678*/ 	.word	0x00019b70


	//   ....[170]....
        /*067c*/ 	.word	0x00019c00


	//   ....[171]....
        /*0680*/ 	.word	0x00019c60


	//   ....[172]....
        /*0684*/ 	.word	0x00019d40


	//   ....[173]....
        /*0688*/ 	.word	0x00019da0


	//   ....[174]....
        /*068c*/ 	.word	0x00019e70


	//   ....[175]....
        /*0690*/ 	.word	0x00019ed0


	//   ....[176]....
        /*0694*/ 	.word	0x00019fa0


	//   ....[177]....
        /*0698*/ 	.word	0x0001a090


	//   ....[178]....
        /*069c*/ 	.word	0x0001a120


	//   ....[179]....
        /*06a0*/ 	.word	0x0001a180


	//   ....[180]....
        /*06a4*/ 	.word	0x0001a250


	//   ....[181]....
        /*06a8*/ 	.word	0x0001a2b0


	//   ....[182]....
        /*06ac*/ 	.word	0x0001a380


	//   ....[183]....
        /*06b0*/ 	.word	0x0001a3e0


	//   ....[184]....
        /*06b4*/ 	.word	0x0001a4b0


	//   ....[185]....
        /*06b8*/ 	.word	0x0001a710


	//----- nvinfo : EIATTR_REG_RECONFIG
	.align		4
.L_690:
        /*06bc*/ 	.byte	0x01, 0x54
	.zero		2


	//----- nvinfo : EIATTR_SYSCALL_OFFSETS
	.align		4
        /*06c0*/ 	.byte	0x04, 0x46
        /*06c2*/ 	.short	(.L_692 - .L_691)


	//   ....[0]....
.L_691:
        /*06c4*/ 	.word	0x00001a70


	//   ....[1]....
        /*06c8*/ 	.word	0x000142f0


	//   ....[2]....
        /*06cc*/ 	.word	0x00014460


	//   ....[3]....
        /*06d0*/ 	.word	0x000145b0


	//   ....[4]....
        /*06d4*/ 	.word	0x000146f0


	//   ....[5]....
        /*06d8*/ 	.word	0x00015790


	//----- nvinfo : EIATTR_MBARRIER_INSTR_OFFSETS
	.align		4
.L_692:
        /*06dc*/ 	.byte	0x04, 0x39
        /*06de*/ 	.short	(.L_694 - .L_693)


	//   ....[0]....
.L_693:
        /*06e0*/ 	.word	0x00000180
        /*06e4*/ 	.word	0x000000ff
        /*06e8*/ 	.word	0x0002a800
        /*06ec*/ 	.short	0x0100
        /*06ee*/ 	.byte	0x08
	.zero		1


	//   ....[1]....
        /*06f0*/ 	.word	0x00000190
        /*06f4*/ 	.word	0x000000ff
        /*06f8*/ 	.word	0x0002a820
        /*06fc*/ 	.short	0x0100
        /*06fe*/ 	.byte	0x08
	.zero		1


	//   ....[2]....
        /*0700*/ 	.word	0x00000280
        /*0704*/ 	.word	0x000000ff
        /*0708*/ 	.word	0x0002a830
        /*070c*/ 	.short	0x0100
        /*070e*/ 	.byte	0x08
	.zero		1


	//   ....[3]....
        /*0710*/ 	.word	0x00000290
        /*0714*/ 	.word	0x000000ff
        /*0718*/ 	.word	0x0002a840
        /*071c*/ 	.short	0x0100
        /*071e*/ 	.byte	0x08
	.zero		1


	//   ....[4]....
        /*0720*/ 	.word	0x000002a0
        /*0724*/ 	.word	0x000000ff
        /*0728*/ 	.word	0x0002a838
        /*072c*/ 	.short	0x0100
        /*072e*/ 	.byte	0x08
	.zero		1


	//   ....[5]....
        /*0730*/ 	.word	0x000002b0
        /*0734*/ 	.word	0x000000ff
        /*0738*/ 	.word	0x0002a848
        /*073c*/ 	.short	0x0100
        /*073e*/ 	.byte	0x08
	.zero		1


	//   ....[6]....
        /*0740*/ 	.word	0x000003e0
        /*0744*/ 	.word	0x000000ff
        /*0748*/ 	.word	0x0002a850
        /*074c*/ 	.short	0x0100
        /*074e*/ 	.byte	0x08
	.zero		1


	//   ....[7]....
        /*0750*/ 	.word	0x000003f0
        /*0754*/ 	.word	0x000000ff
        /*0758*/ 	.word	0x0002a860
        /*075c*/ 	.short	0x0100
        /*075e*/ 	.byte	0x08
	.zero		1


	//   ....[8]....
        /*0760*/ 	.word	0x00000400
        /*0764*/ 	.word	0x000000ff
        /*0768*/ 	.word	0x0002a858
        /*076c*/ 	.short	0x0100
        /*076e*/ 	.byte	0x08
	.zero		1


	//   ....[9]....
        /*0770*/ 	.word	0x00000410
        /*0774*/ 	.word	0x000000ff
        /*0778*/ 	.word	0x0002a868
        /*077c*/ 	.short	0x0100
        /*077e*/ 	.byte	0x08
	.zero		1


	//   ....[10]....
        /*0780*/ 	.word	0x00000500
        /*0784*/ 	.word	0x000000ff
        /*0788*/ 	.word	0x0002a870
        /*078c*/ 	.short	0x0100
        /*078e*/ 	.byte	0x06
	.zero		1


	//   ....[11]....
        /*0790*/ 	.word	0x00000510
        /*0794*/ 	.word	0x000000ff
        /*0798*/ 	.word	0x0002a880
        /*079c*/ 	.short	0x0100
        /*079e*/ 	.byte	0x06
	.zero		1


	//   ....[12]....
        /*07a0*/ 	.word	0x00000520
        /*07a4*/ 	.word	0x000000ff
        /*07a8*/ 	.word	0x0002a878
        /*07ac*/ 	.short	0x0100
        /*07ae*/ 	.byte	0x06
	.zero		1


	//   ....[13]....
        /*07b0*/ 	.word	0x00000530
        /*07b4*/ 	.word	0x000000ff
        /*07b8*/ 	.word	0x0002a888
        /*07bc*/ 	.short	0x0100
        /*07be*/ 	.byte	0x06
	.zero		1


	//   ....[14]....
        /*07c0*/ 	.word	0x00000660
        /*07c4*/ 	.word	0x000000ff
        /*07c8*/ 	.word	0x0002a890
        /*07cc*/ 	.short	0x0100
        /*07ce*/ 	.byte	0x08
	.zero		1


	//   ....[15]....
        /*07d0*/ 	.word	0x00000670
        /*07d4*/ 	.word	0x000000ff
        /*07d8*/ 	.word	0x0002a8a0
        /*07dc*/ 	.short	0x0100
        /*07de*/ 	.byte	0x08
	.zero		1


	//   ....[16]....
        /*07e0*/ 	.word	0x00000680
        /*07e4*/ 	.word	0x000000ff
        /*07e8*/ 	.word	0x0002a898
        /*07ec*/ 	.short	0x0100
        /*07ee*/ 	.byte	0x08
	.zero		1


	//   ....[17]....
        /*07f0*/ 	.word	0x00000690
        /*07f4*/ 	.word	0x000000ff
        /*07f8*/ 	.word	0x0002a8a8
        /*07fc*/ 	.short	0x0100
        /*07fe*/ 	.byte	0x08
	.zero		1


	//   ....[18]....
        /*0800*/ 	.word	0x000007e0
        /*0804*/ 	.word	0x000000ff
        /*0808*/ 	.word	0x0002a8b0
        /*080c*/ 	.short	0x0100
        /*080e*/ 	.byte	0x08
	.zero		1


	//   ....[19]....
        /*0810*/ 	.word	0x000007f0
        /*0814*/ 	.word	0x000000ff
        /*0818*/ 	.word	0x0002a8c0
        /*081c*/ 	.short	0x0100
        /*081e*/ 	.byte	0x08
	.zero		1


	//   ....[20]....
        /*0820*/ 	.word	0x00000800
        /*0824*/ 	.word	0x000000ff
        /*0828*/ 	.word	0x0002a8b8
        /*082c*/ 	.short	0x0100
        /*082e*/ 	.byte	0x08
	.zero		1


	//   ....[21]....
        /*0830*/ 	.word	0x00000810
        /*0834*/ 	.word	0x000000ff
        /*0838*/ 	.word	0x0002a8c8
        /*083c*/ 	.short	0x0100
        /*083e*/ 	.byte	0x08
	.zero		1


	//   ....[22]....
        /*0840*/ 	.word	0x00001dc0
        /*0844*/ 	.word	0x000000ff
        /*0848*/ 	.word	0x0002a800
        /*084c*/ 	.short	0x010a
        /*084e*/ 	.byte	0x24
	.zero		1


	//   ....[23]....
        /*0850*/ 	.word	0x00001e60
        /*0854*/ 	.word	0x0000000f
        /*0858*/ 	.word	0x0002a830
        /*085c*/ 	.short	0x010a
        /*085e*/ 	.byte	0x3f
	.zero		1


	//   ....[24]....
        /*0860*/ 	.word	0x00001ea0
        /*0864*/ 	.word	0x0000000f
        /*0868*/ 	.word	0x0002a830
        /*086c*/ 	.short	0x010a
        /*086e*/ 	.byte	0x3f
	.zero		1


	//   ....[25]....
        /*0870*/ 	.word	0x00002740
        /*0874*/ 	.word	0x000000ff
        /*0878*/ 	.word	0x00000000
        /*087c*/ 	.short	0x0101
        /*087e*/ 	.byte	0x06
	.zero		1


	//   ....[26]....
        /*0880*/ 	.word	0x00005a60
        /*0884*/ 	.word	0x000000ff
        /*0888*/ 	.word	0x0002a830
        /*088c*/ 	.short	0x010a
        /*088e*/ 	.byte	0x06
	.zero		1


	//   ....[27]....
        /*0890*/ 	.word	0x00005aa0
        /*0894*/ 	.word	0x000000ff
        /*0898*/ 	.word	0x0002a830
        /*089c*/ 	.short	0x010a
        /*089e*/ 	.byte	0x06
	.zero		1


	//   ....[28]....
        /*08a0*/ 	.word	0x00005d70
        /*08a4*/ 	.word	0x000000ff
        /*08a8*/ 	.word	0x0002a850
        /*08ac*/ 	.short	0x010a
        /*08ae*/ 	.byte	0x06
	.zero		1


	//   ....[29]....
        /*08b0*/ 	.word	0x00005db0
        /*08b4*/ 	.word	0x000000ff
        /*08b8*/ 	.word	0x0002a850
        /*08bc*/ 	.short	0x010a
        /*08be*/ 	.byte	0x06
	.zero		1


	//   ....[30]....
        /*08c0*/ 	.word	0x00006500
        /*08c4*/ 	.word	0x000000ff
        /*08c8*/ 	.word	0x00000000
        /*08cc*/ 	.short	0x0101
        /*08ce*/ 	.byte	0x06
	.zero		1


	//   ....[31]....
        /*08d0*/ 	.word	0x00008b90
        /*08d4*/ 	.word	0x000000ff
        /*08d8*/ 	.word	0x00000000
        /*08dc*/ 	.short	0x0101
        /*08de*/ 	.byte	0x06
	.zero		1


	//   ....[32]....
        /*08e0*/ 	.word	0x00009690
        /*08e4*/ 	.word	0x000000ff
        /*08e8*/ 	.word	0x0002a830
        /*08ec*/ 	.short	0x010a
        /*08ee*/ 	.byte	0x06
	.zero		1


	//   ....[33]....
        /*08f0*/ 	.word	0x000096d0
        /*08f4*/ 	.word	0x000000ff
        /*08f8*/ 	.word	0x0002a830
        /*08fc*/ 	.short	0x010a
        /*08fe*/ 	.byte	0x06
	.zero		1


	//   ....[34]....
        /*0900*/ 	.word	0x000099a0
        /*0904*/ 	.word	0x000000ff
        /*0908*/ 	.word	0x0002a850
        /*090c*/ 	.short	0x010a
        /*090e*/ 	.byte	0x06
	.zero		1


	//   ....[35]....
        /*0910*/ 	.word	0x000099e0
        /*0914*/ 	.word	0x000000ff
        /*0918*/ 	.word	0x0002a850
        /*091c*/ 	.short	0x010a
        /*091e*/ 	.byte	0x06
	.zero		1


	//   ....[36]....
        /*0920*/ 	.word	0x0000a0e0
        /*0924*/ 	.word	0x000000ff
        /*0928*/ 	.word	0x00000000
        /*092c*/ 	.short	0x0101
        /*092e*/ 	.byte	0x06
	.zero		1


	//   ....[37]....
        /*0930*/ 	.word	0x0000b690
        /*0934*/ 	.word	0x000000ff
        /*0938*/ 	.word	0x00000000
        /*093c*/ 	.short	0x0101
        /*093e*/ 	.byte	0x06
	.zero		1


	//   ....[38]....
        /*0940*/ 	.word	0x0000bf90
        /*0944*/ 	.word	0x000000ff
        /*0948*/ 	.word	0x0002a830
        /*094c*/ 	.short	0x010a
        /*094e*/ 	.byte	0x06
	.zero		1


	//   ....[39]....
        /*0950*/ 	.word	0x0000bfd0
        /*0954*/ 	.word	0x000000ff
        /*0958*/ 	.word	0x0002a830
        /*095c*/ 	.short	0x010a
        /*095e*/ 	.byte	0x06
	.zero		1


	//   ....[40]....
        /*0960*/ 	.word	0x0000c270
        /*0964*/ 	.word	0x000000ff
        /*0968*/ 	.word	0x0002a850
        /*096c*/ 	.short	0x010a
        /*096e*/ 	.byte	0x06
	.zero		1


	//   ....[41]....
        /*0970*/ 	.word	0x0000c2b0
        /*0974*/ 	.word	0x000000ff
        /*0978*/ 	.word	0x0002a850
        /*097c*/ 	.short	0x010a
        /*097e*/ 	.byte	0x06
	.zero		1


	//   ....[42]....
        /*0980*/ 	.word	0x0000c9f0
        /*0984*/ 	.word	0x000000ff
        /*0988*/ 	.word	0x00000000
        /*098c*/ 	.short	0x0101
        /*098e*/ 	.byte	0x06
	.zero		1


	//   ....[43]....
        /*0990*/ 	.word	0x0000f080
        /*0994*/ 	.word	0x000000ff
        /*0998*/ 	.word	0x00000000
        /*099c*/ 	.short	0x0101
        /*099e*/ 	.byte	0x06
	.zero		1


	//   ....[44]....
        /*09a0*/ 	.word	0x0000f870
        /*09a4*/ 	.word	0x000000ff
        /*09a8*/ 	.word	0x0002a850
        /*09ac*/ 	.short	0x010a
        /*09ae*/ 	.byte	0x09
	.zero		1


	//   ....[45]....
        /*09b0*/ 	.word	0x0000f8b0
        /*09b4*/ 	.word	0x000000ff
        /*09b8*/ 	.word	0x0002a850
        /*09bc*/ 	.short	0x010a
        /*09be*/ 	.byte	0x09
	.zero		1


	//   ....[46]....
        /*09c0*/ 	.word	0x0000ff80
        /*09c4*/ 	.word	0x000000ff
        /*09c8*/ 	.word	0x00000000
        /*09cc*/ 	.short	0x0101
        /*09ce*/ 	.byte	0x04
	.zero		1


	//   ....[47]....
        /*09d0*/ 	.word	0x00012220
        /*09d4*/ 	.word	0x00000003
        /*09d8*/ 	.word	0x00000000
        /*09dc*/ 	.short	0x0101
        /*09de*/ 	.byte	0x3f
	.zero		1


	//   ....[48]....
        /*09e0*/ 	.word	0x00014ae0
        /*09e4*/ 	.word	0x00000004
        /*09e8*/ 	.word	0x0002a880
        /*09ec*/ 	.short	0x010a
        /*09ee*/ 	.byte	0x3f
	.zero		1


	//   ....[49]....
        /*09f0*/ 	.word	0x00015010
        /*09f4*/ 	.word	0x00000004
        /*09f8*/ 	.word	0x0002a870
        /*09fc*/ 	.short	0x0107
        /*09fe*/ 	.byte	0x3f
	.zero		1


	//   ....[50]....
        /*0a00*/ 	.word	0x000150d0
        /*0a04*/ 	.word	0x00000004
        /*0a08*/ 	.word	0x0002a870
        /*0a0c*/ 	.short	0x0101
        /*0a0e*/ 	.byte	0x3f
	.zero		1


	//   ....[51]....
        /*0a10*/ 	.word	0x00015100
        /*0a14*/ 	.word	0x00000004
        /*0a18*/ 	.word	0x0002a840
        /*0a1c*/ 	.short	0x010a
        /*0a1e*/ 	.byte	0x3f
	.zero		1


	//   ....[52]....
        /*0a20*/ 	.word	0x00015570
        /*0a24*/ 	.word	0x00000004
        /*0a28*/ 	.word	0x0002a830
        /*0a2c*/ 	.short	0x0107
        /*0a2e*/ 	.byte	0x3f
	.zero		1


	//   ....[53]....
        /*0a30*/ 	.word	0x00015640
        /*0a34*/ 	.word	0x00000004
        /*0a38*/ 	.word	0x0002a830
        /*0a3c*/ 	.short	0x0101
        /*0a3e*/ 	.byte	0x3f
	.zero		1


	//   ....[54]....
        /*0a40*/ 	.word	0x00015e50
        /*0a44*/ 	.word	0x00000012
        /*0a48*/ 	.word	0x0002a800
        /*0a4c*/ 	.short	0x0107
        /*0a4e*/ 	.byte	0x3f
	.zero		1


	//   ....[55]....
        /*0a50*/ 	.word	0x00015f40
        /*0a54*/ 	.word	0x00000012
        /*0a58*/ 	.word	0x0002a800
        /*0a5c*/ 	.short	0x0101
        /*0a5e*/ 	.byte	0x3f
	.zero		1


	//   ....[56]....
        /*0a60*/ 	.word	0x00015f60
        /*0a64*/ 	.word	0x00000012
        /*0a68*/ 	.word	0x0002a820
        /*0a6c*/ 	.short	0x010a
        /*0a6e*/ 	.byte	0x3f
	.zero		1


	//   ....[57]....
        /*0a70*/ 	.word	0x000162c0
        /*0a74*/ 	.word	0x00000004
        /*0a78*/ 	.word	0x0002a880
        /*0a7c*/ 	.short	0x010a
        /*0a7e*/ 	.byte	0x3f
	.zero		1


	//   ....[58]....
        /*0a80*/ 	.word	0x00016670
        /*0a84*/ 	.word	0x00000004
        /*0a88*/ 	.word	0x0002a870
        /*0a8c*/ 	.short	0x0107
        /*0a8e*/ 	.byte	0x3f
	.zero		1


	//   ....[59]....
        /*0a90*/ 	.word	0x00016730
        /*0a94*/ 	.word	0x00000004
        /*0a98*/ 	.word	0x0002a870
        /*0a9c*/ 	.short	0x0101
        /*0a9e*/ 	.byte	0x3f
	.zero		1


	//   ....[60]....
        /*0aa0*/ 	.word	0x00016760
        /*0aa4*/ 	.word	0x00000004
        /*0aa8*/ 	.word	0x0002a840
        /*0aac*/ 	.short	0x010a
        /*0aae*/ 	.byte	0x3f
	.zero		1


	//   ....[61]....
        /*0ab0*/ 	.word	0x00016b00
        /*0ab4*/ 	.word	0x00000004
        /*0ab8*/ 	.word	0x0002a830
        /*0abc*/ 	.short	0x0107
        /*0abe*/ 	.byte	0x3f
	.zero		1


	//   ....[62]....
        /*0ac0*/ 	.word	0x00016bd0
        /*0ac4*/ 	.word	0x00000004
        /*0ac8*/ 	.word	0x0002a830
        /*0acc*/ 	.short	0x0101
        /*0ace*/ 	.byte	0x3f
	.zero		1


	//   ....[63]....
        /*0ad0*/ 	.word	0x00016c50
        /*0ad4*/ 	.word	0x00000000
        /*0ad8*/ 	.word	0x0002a870
        /*0adc*/ 	.short	0x010a
        /*0ade*/ 	.byte	0x3f
	.zero		1


	//   ....[64]....
        /*0ae0*/ 	.word	0x00016ce0
        /*0ae4*/ 	.word	0x00000000
        /*0ae8*/ 	.word	0x0002a860
        /*0aec*/ 	.short	0x010a
        /*0aee*/ 	.byte	0x3f
	.zero		1


	//   ....[65]....
        /*0af0*/ 	.word	0x00017420
        /*0af4*/ 	.word	0x00000000
        /*0af8*/ 	.word	0x0002a850
        /*0afc*/ 	.short	0x0101
        /*0afe*/ 	.byte	0x3f
	.zero		1


	//   ....[66]....
        /*0b00*/ 	.word	0x000174a0
        /*0b04*/ 	.word	0x00000003
        /*0b08*/ 	.word	0x00000000
        /*0b0c*/ 	.short	0x0101
        /*0b0e*/ 	.byte	0x3f
	.zero		1


	//   ....[67]....
        /*0b10*/ 	.word	0x00017670
        /*0b14*/ 	.word	0x00000000
        /*0b18*/ 	.word	0x0002a870
        /*0b1c*/ 	.short	0x010a
        /*0b1e*/ 	.byte	0x3f
	.zero		1


	//   ....[68]....
        /*0b20*/ 	.word	0x000176f0
        /*0b24*/ 	.word	0x00000000
        /*0b28*/ 	.word	0x0002a860
        /*0b2c*/ 	.short	0x010a
        /*0b2e*/ 	.byte	0x3f
	.zero		1


	//   ....[69]....
        /*0b30*/ 	.word	0x00017e40
        /*0b34*/ 	.word	0x00000000
        /*0b38*/ 	.word	0x0002a850
        /*0b3c*/ 	.short	0x0101
        /*0b3e*/ 	.byte	0x3f
	.zero		1


	//   ....[70]....
        /*0b40*/ 	.word	0x00017ec0
        /*0b44*/ 	.word	0x00000003
        /*0b48*/ 	.word	0x00000000
        /*0b4c*/ 	.short	0x0101
        /*0b4e*/ 	.byte	0x3f
	.zero		1


	//   ....[71]....
        /*0b50*/ 	.word	0x00018130
        /*0b54*/ 	.word	0x00000004
        /*0b58*/ 	.word	0x0002a820
        /*0b5c*/ 	.short	0x010a
        /*0b5e*/ 	.byte	0x3f
	.zero		1


	//   ....[72]....
        /*0b60*/ 	.word	0x000182b0
        /*0b64*/ 	.word	0x00000005
        /*0b68*/ 	.word	0x0002a840
        /*0b6c*/ 	.short	0x010a
        /*0b6e*/ 	.byte	0x3f
	.zero		1


	//   ....[73]....
        /*0b70*/ 	.word	0x00018350
        /*0b74*/ 	.word	0x00000017
        /*0b78*/ 	.word	0x0002a840
        /*0b7c*/ 	.short	0x010a
        /*0b7e*/ 	.byte	0x3f
	.zero		1


	//   ....[74]....
        /*0b80*/ 	.word	0x00018390
        /*0b84*/ 	.word	0x00000005
        /*0b88*/ 	.word	0x0002a860
        /*0b8c*/ 	.short	0x010a
        /*0b8e*/ 	.byte	0x3f
	.zero		1


	//   ....[75]....
        /*0b90*/ 	.word	0x000183d0
        /*0b94*/ 	.word	0x00000017
        /*0b98*/ 	.word	0x0002a860
        /*0b9c*/ 	.short	0x010a
        /*0b9e*/ 	.byte	0x3f
	.zero		1


	//   ....[76]....
        /*0ba0*/ 	.word	0x00018410
        /*0ba4*/ 	.word	0x00000005
        /*0ba8*/ 	.word	0x0002a880
        /*0bac*/ 	.short	0x010a
        /*0bae*/ 	.byte	0x3f
	.zero		1


	//   ....[77]....
        /*0bb0*/ 	.word	0x00018450
        /*0bb4*/ 	.word	0x00000017
        /*0bb8*/ 	.word	0x0002a880
        /*0bbc*/ 	.short	0x010a
        /*0bbe*/ 	.byte	0x3f
	.zero		1


	//   ....[78]....
        /*0bc0*/ 	.word	0x000184c0
        /*0bc4*/ 	.word	0x00000003
        /*0bc8*/ 	.word	0x0002a800
        /*0bcc*/ 	.short	0x010a
        /*0bce*/ 	.byte	0x3f
	.zero		1


	//   ....[79]....
        /*0bd0*/ 	.word	0x00018510
        /*0bd4*/ 	.word	0x0000000f
        /*0bd8*/ 	.word	0x0002a830
        /*0bdc*/ 	.short	0x010a
        /*0bde*/ 	.byte	0x3f
	.zero		1


	//   ....[80]....
        /*0be0*/ 	.word	0x00018570
        /*0be4*/ 	.word	0x00000008
        /*0be8*/ 	.word	0x0002a830
        /*0bec*/ 	.short	0x010a
        /*0bee*/ 	.byte	0x3f
	.zero		1


	//   ....[81]....
        /*0bf0*/ 	.word	0x000185d0
        /*0bf4*/ 	.word	0x00000008
        /*0bf8*/ 	.word	0x0002a850
        /*0bfc*/ 	.short	0x010a
        /*0bfe*/ 	.byte	0x3f
	.zero		1


	//   ....[82]....
        /*0c00*/ 	.word	0x00018630
        /*0c04*/ 	.word	0x00000009
        /*0c08*/ 	.word	0x0002a830
        /*0c0c*/ 	.short	0x010a
        /*0c0e*/ 	.byte	0x3f
	.zero		1


	//   ....[83]....
        /*0c10*/ 	.word	0x00018690
        /*0c14*/ 	.word	0x00000009
        /*0c18*/ 	.word	0x0002a850
        /*0c1c*/ 	.short	0x010a
        /*0c1e*/ 	.byte	0x3f
	.zero		1


	//   ....[84]....
        /*0c20*/ 	.word	0x000186f0
        /*0c24*/ 	.word	0x00000008
        /*0c28*/ 	.word	0x0002a830
        /*0c2c*/ 	.short	0x010a
        /*0c2e*/ 	.byte	0x3f
	.zero		1


	//   ....[85]....
        /*0c30*/ 	.word	0x00018750
        /*0c34*/ 	.word	0x00000008
        /*0c38*/ 	.word	0x0002a850
        /*0c3c*/ 	.short	0x010a
        /*0c3e*/ 	.byte	0x3f
	.zero		1


	//   ....[86]....
        /*0c40*/ 	.word	0x000187b0
        /*0c44*/ 	.word	0x00000005
        /*0c48*/ 	.word	0x0002a850
        /*0c4c*/ 	.short	0x010a
        /*0c4e*/ 	.byte	0x3f
	.zero		1


	//   ....[87]....
        /*0c50*/ 	.word	0x000188b0
        /*0c54*/ 	.word	0x00000004
        /*0c58*/ 	.word	0x0002a880
        /*0c5c*/ 	.short	0x010a
        /*0c5e*/ 	.byte	0x3f
	.zero		1


	//   ....[88]....
        /*0c60*/ 	.word	0x00018ee0
        /*0c64*/ 	.word	0x00000004
        /*0c68*/ 	.word	0x0002a840
        /*0c6c*/ 	.short	0x010a
        /*0c6e*/ 	.byte	0x3f
	.zero		1


	//   ....[89]....
        /*0c70*/ 	.word	0x00019a70
        /*0c74*/ 	.word	0x00000012
        /*0c78*/ 	.word	0x0002a820
        /*0c7c*/ 	.short	0x010a
        /*0c7e*/ 	.byte	0x3f
	.zero		1


	//   ....[90]....
        /*0c80*/ 	.word	0x00019ac0
        /*0c84*/ 	.word	0x00000004
        /*0c88*/ 	.word	0x0002a880
        /*0c8c*/ 	.short	0x010a
        /*0c8e*/ 	.byte	0x3f
	.zero		1


	//   ....[91]....
        /*0c90*/ 	.word	0x00019fe0
        /*0c94*/ 	.word	0x00000004
        /*0c98*/ 	.word	0x0002a840
        /*0c9c*/ 	.short	0x010a
        /*0c9e*/ 	.byte	0x3f
	.zero		1


	//   ....[92]....
        /*0ca0*/ 	.word	0x0001a4f0
        /*0ca4*/ 	.word	0x00000000
        /*0ca8*/ 	.word	0x0002a870
        /*0cac*/ 	.short	0x010a
        /*0cae*/ 	.byte	0x3f
	.zero		1


	//   ....[93]....
        /*0cb0*/ 	.word	0x0001a540
        /*0cb4*/ 	.word	0x00000000
        /*0cb8*/ 	.word	0x0002a860
        /*0cbc*/ 	.short	0x010a
        /*0cbe*/ 	.byte	0x3f
	.zero		1


	//   ....[94]....
        /*0cc0*/ 	.word	0x0001a590
        /*0cc4*/ 	.word	0x00000000
        /*0cc8*/ 	.word	0x0002a870
        /*0ccc*/ 	.short	0x010a
        /*0cce*/ 	.byte	0x3f
	.zero		1


	//   ....[95]....
        /*0cd0*/ 	.word	0x0001a5e0
        /*0cd4*/ 	.word	0x00000000
        /*0cd8*/ 	.word	0x0002a860
        /*0cdc*/ 	.short	0x010a
        /*0cde*/ 	.byte	0x3f
	.zero		1


	//   ....[96]....
        /*0ce0*/ 	.word	0x0001a630
        /*0ce4*/ 	.word	0x00000004
        /*0ce8*/ 	.word	0x0002a820
        /*0cec*/ 	.short	0x010a
        /*0cee*/ 	.byte	0x3f
	.zero		1


	//   ....[97]....
        /*0cf0*/ 	.word	0x0001a7d0
        /*0cf4*/ 	.word	0x00000005
        /*0cf8*/ 	.word	0x0002a840
        /*0cfc*/ 	.short	0x010a
        /*0cfe*/ 	.byte	0x3f
	.zero		1


	//   ....[98]....
        /*0d00*/ 	.word	0x0001a820
        /*0d04*/ 	.word	0x00000017
        /*0d08*/ 	.word	0x0002a840
        /*0d0c*/ 	.short	0x010a
        /*0d0e*/ 	.byte	0x3f
	.zero		1


	//   ....[99]....
        /*0d10*/ 	.word	0x0001a870
        /*0d14*/ 	.word	0x00000005
        /*0d18*/ 	.word	0x0002a860
        /*0d1c*/ 	.short	0x010a
        /*0d1e*/ 	.byte	0x3f
	.zero		1


	//   ....[100]....
        /*0d20*/ 	.word	0x0001a8c0
        /*0d24*/ 	.word	0x00000017
        /*0d28*/ 	.word	0x0002a860
        /*0d2c*/ 	.short	0x010a
        /*0d2e*/ 	.byte	0x3f
	.zero		1


	//   ....[101]....
        /*0d30*/ 	.word	0x0001a910
        /*0d34*/ 	.word	0x00000005
        /*0d38*/ 	.word	0x0002a880
        /*0d3c*/ 	.short	0x010a
        /*0d3e*/ 	.byte	0x3f
	.zero		1


	//----- nvinfo : EIATTR_NUM_MBARRIERS
	.align		4
.L_694:
        /*0d40*/ 	.byte	0x03, 0x38
        /*0d42*/ 	.short	0x0016


	//----- nvinfo : EIATTR_EXIT_INSTR_OFFSETS
	.align		4
        /*0d44*/ 	.byte	0x04, 0x1c
        /*0d46*/ 	.short	(.L_696 - .L_695)


	//   ....[0]....
.L_695:
        /*0d48*/ 	.word	0x00000990


	//   ....[1]....
        /*0d4c*/ 	.word	0x00013150


	//   ....[2]....
        /*0d50*/ 	.word	0x000184a0


	//----- nvinfo : EIATTR_MAX_THREADS
	.align		4
.L_696:
        /*0d54*/ 	.byte	0x04, 0x05
        /*0d56*/ 	.short	(.L_698 - .L_697)
.L_697:
        /*0d58*/ 	.word	0x00000180
        /*0d5c*/ 	.word	0x00000001
        /*0d60*/ 	.word	0x00000001


	//----- nvinfo : EIATTR_CRS_STACK_SIZE
	.align		4
.L_698:
        /*0d64*/ 	.byte	0x04, 0x1e
        /*0d66*/ 	.short	(.L_700 - .L_699)
.L_699:
        /*0d68*/ 	.word	0x00000000


	//----- nvinfo : EIATTR_CBANK_PARAM_SIZE
	.align		4
.L_700:
        /*0d6c*/ 	.byte	0x03, 0x19
        /*0d6e*/ 	.short	0x0af0


	//----- nvinfo : EIATTR_PARAM_CBANK
	.align		4
        /*0d70*/ 	.byte	0x04, 0x0a
        /*0d72*/ 	.short	(.L_702 - .L_701)
	.align		4
.L_701:
        /*0d74*/ 	.word	index@(.nv.constant0._ZN7cutlass13device_kernelIN5flash11enable_sm90INS1_16FlashAttnFwdSm90INS1_25CollectiveMainloopFwdSm90ILi2EN4cute5tupleIJNS5_1CILi1EEES8_S8_EEENS6_IJNS7_ILi128EEESA_NS7_ILi192EEEEEELi192ENS_12float_e4m3_tEfNS_4arch4Sm90ELb0ELb1ELb1ELb0ELb1ELb0ELb0ELb1ELb1ELb1ELb0ELb0EEENS1_21CollectiveEpilogueFwdINS6_IJSA_SB_SA_EEES9_NS_10bfloat16_tESF_Li256ELb0ELb1ELb0ELb1EEENS1_30DynamicPersistentTileSchedulerILi256ELi128ELb0ELb1ELb1EEEEEEEEEvNT_6ParamsE)
        /*0d78*/ 	.short	0x0210
        /*0d7a*/ 	.short	0x0af0


	//----- nvinfo : EIATTR_SW_WAR
	.align		4
.L_702:
        /*0d7c*/ 	.byte	0x04, 0x36
        /*0d7e*/ 	.short	(.L_704 - .L_703)
.L_703:
        /*0d80*/ 	.word	0x00000008
.L_704:


//--------------------- .nv.info._ZN7cutlass13device_kernelIN5flash11enable_sm90INS1_16FlashAttnFwdSm90INS1_25CollectiveMainloopFwdSm90ILi2EN4cute5tupleIJNS5_1CILi1EEES8_S8_EEENS6_IJNS7_ILi128EEESA_NS7_ILi192EEEEEELi192ENS_12float_e4m3_tEfNS_4arch4Sm90ELb0ELb1ELb1ELb1ELb1ELb0ELb0ELb1ELb1ELb1ELb0ELb0EEENS1_21CollectiveEpilogueFwdINS6_IJSA_SB_SA_EEES9_NS_10bfloat16_tESF_Li256ELb1ELb1ELb0ELb1EEENS1_36VarlenDynamicPersistentTileSchedulerILi128ELi128ELi256ELi128ELb0ELb1ELb1ELb1ELb0ELb1EEEEEEEEEvNT_6ParamsE --------------------------
	.section	.nv.info._ZN7cutlass13device_kernelIN5flash11enable_sm90INS1_16FlashAttnFwdSm90INS1_25CollectiveMainloopFwdSm90ILi2EN4cute5tupleIJNS5_1CILi1EEES8_S8_EEENS6_IJNS7_ILi128EEESA_NS7_ILi192EEEEEELi192ENS_12float_e4m3_tEfNS_4arch4Sm90ELb0ELb1ELb1ELb1ELb1ELb0ELb0ELb1ELb1ELb1ELb0ELb0EEENS1_21CollectiveEpilogueFwdINS6_IJSA_SB_SA_EEES9_NS_10bfloat16_tESF_Li256ELb1ELb1ELb0ELb1EEENS1_36VarlenDynamicPersistentTileSchedulerILi128ELi128ELi256ELi128ELb0ELb1ELb1ELb1ELb0ELb1EEEEEEEEEvNT_6ParamsE,"",@"SHT_CUDA_INFO"
	.sectionflags	@""
	.align	4


	//----- nvinfo : EIATTR_CUDA_API_VERSION
	.align		4
        /*0000*/ 	.byte	0x04, 0x37
        /*0002*/ 	.short	(.L_706 - .L_705)
.L_705:
        /*0004*/ 	.word	0x00000082


	//----- nvinfo : EIATTR_KPARAM_INFO
	.align		4
.L_706:
        /*0008*/ 	.byte	0x04, 0x17
        /*000a*/ 	.short	(.L_708 - .L_707)
.L_707:
        /*000c*/ 	.word	0x00000000
        /*0010*/ 	.short	0x0000
        /*0012*/ 	.short	0x0070
        /*0014*/ 	.byte	0x00, 0xf0, 0x01, 0x2a


	//----- nvinfo : EIATTR_SPARSE_MMA_MASK
	.align		4
.L_708:
        /*0018*/ 	.byte	0x03, 0x50
        /*001a*/ 	.short	0x0000


	//----- nvinfo : EIATTR_MAXREG_COUNT
	.align		4
        /*001c*/ 	.byte	0x03, 0x1b
        /*001e*/ 	.short	0x00a8


	//----- nvinfo : EIATTR_NUM_BARRIERS
	.align		4
        /*0020*/ 	.byte	0x02, 0x4c
        /*0022*/ 	.byte	0x10
	.zero		1


	//----- nvinfo : EIATTR_EXTERNS
	.align		4
        /*0024*/ 	.byte	0x04, 0x0f
        /*0026*/ 	.short	(.L_710 - .L_709)


	//   ....[0]....
	.align		4
.L_709:
        /*0028*/ 	.word	index@(__assertfail)


	//----- nvinfo : EIATTR_ANNOTATIONS
	.align		4
.L_710:
        /*002c*/ 	.byte	0x04, 0x55
        /*002e*/ 	.short	(.L_712 - .L_711)


	//   ....[0]....
.L_711:
        /* <DEDUP_REMOVED lines=9> */


	//----- nvinfo : EIATTR_MERCURY_ISA_VERSION
	.align		4
.L_712:
        /*00a8*/ 	.byte	0x03, 0x5f
        /*00aa*/ 	.short	0x0101


	//----- nvinfo : EIATTR_UNUSED_LOAD_BYTE_OFFSET
	.align		4
        /*00ac*/ 	.byte	0x04, 0x44
        /*00ae*/ 	.short	(.L_714 - .L_713)


	//   ....[0]....
.L_713:
        /*00b0*/ 	.word	0x00000980
        /*00b4*/ 	.word	0x0000fff0


	//   ....[1]....
        /*00b8*/ 	.word	0x00010640
        /*00bc*/ 	.word	0x0000fff0


	//----- nvinfo : EIATTR_INT_WARP_WIDE_INSTR_OFFSETS
	.align		4
.L_714:
        /*00c0*/ 	.byte	0x04, 0x31
        /*00c2*/ 	.short	(.L_716 - .L_715)


	//   ....[0]....
.L_715:
        /*00c4*/ 	.word	0x000000c0


	//   ....[1]....
        /*00c8*/ 	.word	0x000000d0


	//   ....[2]....
        /*00cc*/ 	.word	0x00000170


	//   ....[3]....
        /*00d0*/ 	.word	0x00014f50


	//   ....[4]....
        /*00d4*/ 	.word	0x00014fe0


	//   ....[5]....
        /*00d8*/ 	.word	0x000185d0


	//   ....[6]....
        /*00dc*/ 	.word	0x00018660


	//----- nvinfo : EIATTR_COOP_GROUP_MASK_REGIDS
	.align		4
.L_716:
        /*00e0*/ 	.byte	0x04, 0x29
        /*00e2*/ 	.short	(.L_718 - .L_717)


	//   ....[0]....
.L_717:
        /*00e4*/ 	.word	0xffffffff


	//   ....[1]....
        /*00e8*/ 	.word	0xffffffff


	//   ....[2]....
        /*00ec*/ 	.word	0xffffffff


	//   ....[3]....
        /*00f0*/ 	.word	0xffffffff


	//   ....[4]....
        /*00f4*/ 	.word	0xffffffff


	//   ....[5]....
        /*00f8*/ 	.word	0xffffffff


	//   ....[6]....
        /*00fc*/ 	.word	0xffffffff


	//   ....[7]....
        /*0100*/ 	.word	0xffffffff


	//   ....[8]....
        /*0104*/ 	.word	0xffffffff


	//   ....[9]....
        /*0108*/ 	.word	0xffffffff


	//   ....[10]....
        /*010c*/ 	.word	0xffffffff


	//   ....[11]....
        /*0110*/ 	.word	0xffffffff


	//   ....[12]....
        /*0114*/ 	.word	0xffffffff


	//   ....[13]....
        /*0118*/ 	.word	0xffffffff


	//   ....[14]....
        /*011c*/ 	.word	0xffffffff


	//   ....[15]....
        /*0120*/ 	.word	0xffffffff


	//   ....[16]....
        /*0124*/ 	.word	0xffffffff


	//   ....[17]....
        /*0128*/ 	.word	0xffffffff


	//   ....[18]....
        /*012c*/ 	.word	0xffffffff


	//   ....[19]....
        /*0130*/ 	.word	0xffffffff


	//   ....[20]....
        /*0134*/ 	.word	0xffffffff


	//   ....[21]....
        /*0138*/ 	.word	0xffffffff


	//   ....[22]....
        /*013c*/ 	.word	0xffffffff


	//   ....[23]....
        /*0140*/ 	.word	0xffffffff


	//   ....[24]....
        /*0144*/ 	.word	0xffffffff


	//   ....[25]....
        /*0148*/ 	.word	0xffffffff


	//   ....[26]....
        /*014c*/ 	.word	0xffffffff


	//   ....[27]....
        /*0150*/ 	.word	0xffffffff


	//   ....[28]....
        /*0154*/ 	.word	0xffffffff


	//   ....[29]....
        /*0158*/ 	.word	0xffffffff


	//   ....[30]....
        /*015c*/ 	.word	0xffffffff


	//   ....[31]....
        /*0160*/ 	.word	0xffffffff


	//   ....[32]....
        /*0164*/ 	.word	0xffffffff


	//   ....[33]....
        /*0168*/ 	.word	0xffffffff


	//   ....[34]....
        /*016c*/ 	.word	0xffffffff


	//   ....[35]....
        /*0170*/ 	.word	0xffffffff


	//   ....[36]....
        /*0174*/ 	.word	0xffffffff


	//   ....[37]....
        /*0178*/ 	.word	0xffffffff


	//   ....[38]....
        /*017c*/ 	.word	0xffffffff


	//   ....[39]....
        /*0180*/ 	.word	0xffffffff


	//   ....[40]....
        /*0184*/ 	.word	0xffffffff


	//   ....[41]....
        /*0188*/ 	.word	0xffffffff


	//   ....[42]....
        /*018c*/ 	.word	0xffffffff


	//   ....[43]....
        /*0190*/ 	.word	0xffffffff


	//   ....[44]....
        /*0194*/ 	.word	0xffffffff


	//   ....[45]....
        /*0198*/ 	.word	0xffffffff


	//   ....[46]....
        /*019c*/ 	.word	0xffffffff


	//   ....[47]....
        /*01a0*/ 	.word	0xffffffff


	//   ....[48]....
        /*01a4*/ 	.word	0xffffffff


	//   ....[49]....
        /*01a8*/ 	.word	0xffffffff


	//   ....[50]....
        /*01ac*/ 	.word	0xffffffff


	//   ....[51]....
        /*01b0*/ 	.word	0xffffffff


	//   ....[52]....
        /*01b4*/ 	.word	0xffffffff


	//   ....[53]....
        /*01b8*/ 	.word	0xffffffff


	//   ....[54]....
        /*01bc*/ 	.word	0xffffffff


	//   ....[55]....
        /*01c0*/ 	.word	0xffffffff


	//   ....[56]....
        /*01c4*/ 	.word	0xffffffff


	//   ....[57]....
        /*01c8*/ 	.word	0xffffffff


	//   ....[58]....
        /*01cc*/ 	.word	0xffffffff


	//   ....[59]....
        /*01d0*/ 	.word	0xffffffff


	//   ....[60]....
        /*01d4*/ 	.word	0xffffffff


	//   ....[61]....
        /*01d8*/ 	.word	0xffffffff


	//   ....[62]....
        /*01dc*/ 	.word	0xffffffff


	//   ....[63]....
        /*01e0*/ 	.word	0xffffffff


	//   ....[64]....
        /*01e4*/ 	.word	0xffffffff


	//   ....[65]....
        /*01e8*/ 	.word	0xffffffff


	//   ....[66]....
        /*01ec*/ 	.word	0xffffffff


	//   ....[67]....
        /*01f0*/ 	.word	0xffffffff


	//   ....[68]....
        /*01f4*/ 	.word	0xffffffff


	//   ....[69]....
        /*01f8*/ 	.word	0xffffffff


	//   ....[70]....
        /*01fc*/ 	.word	0xffffffff


	//   ....[71]....
        /*0200*/ 	.word	0xffffffff


	//   ....[72]....
        /*0204*/ 	.word	0xffffffff


	//   ....[73]....
        /*0208*/ 	.word	0xffffffff


	//   ....[74]....
        /*020c*/ 	.word	0xffffffff


	//   ....[75]....
        /*0210*/ 	.word	0xffffffff


	//   ....[76]....
        /*0214*/ 	.word	0xffffffff


	//   ....[77]....
        /*0218*/ 	.word	0xffffffff


	//   ....[78]....
        /*021c*/ 	.word	0xffffffff


	//   ....[79]....
        /*0220*/ 	.word	0xffffffff


	//   ....[80]....
        /*0224*/ 	.word	0xffffffff


	//   ....[81]....
        /*0228*/ 	.word	0xffffffff


	//   ....[82]....
        /*022c*/ 	.word	0xffffffff


	//   ....[83]....
        /*0230*/ 	.word	0xffffffff


	//   ....[84]....
        /*0234*/ 	.word	0xffffffff


	//   ....[85]....
        /*0238*/ 	.word	0xffffffff


	//   ....[86]....
        /*023c*/ 	.word	0xffffffff


	//   ....[87]....
        /*0240*/ 	.word	0xffffffff


	//   ....[88]....
        /*0244*/ 	.word	0xffffffff


	//   ....[89]....
        /*0248*/ 	.word	0xffffffff


	//   ....[90]....
        /*024c*/ 	.word	0xffffffff


	//   ....[91]....
        /*0250*/ 	.word	0xffffffff


	//   ....[92]....
        /*0254*/ 	.word	0xffffffff


	//   ....[93]....
        /*0258*/ 	.word	0xffffffff


	//   ....[94]....
        /*025c*/ 	.word	0xffffffff


	//   ....[95]....
        /*0260*/ 	.word	0xffffffff


	//   ....[96]....
        /*0264*/ 	.word	0xffffffff


	//   ....[97]....
        /*0268*/ 	.word	0xffffffff


	//   ....[98]....
        /*026c*/ 	.word	0xffffffff


	//   ....[99]....
        /*0270*/ 	.word	0xffffffff


	//   ....[100]....
        /*0274*/ 	.word	0xffffffff


	//   ....[101]....
        /*0278*/ 	.word	0xffffffff


	//   ....[102]....
        /*027c*/ 	.word	0xffffffff


	//   ....[103]....
        /*0280*/ 	.word	0xffffffff


	//   ....[104]....
        /*0284*/ 	.word	0xffffffff


	//   ....[105]....
        /*0288*/ 	.word	0xffffffff


	//   ....[106]....
        /*028c*/ 	.word	0xffffffff


	//   ....[107]....
        /*0290*/ 	.word	0xffffffff


	//   ....[108]....
        /*0294*/ 	.word	0xffffffff


	//   ....[109]....
        /*0298*/ 	.word	0xffffffff


	//   ....[110]....
        /*029c*/ 	.word	0xffffffff


	//   ....[111]....
        /*02a0*/ 	.word	0xffffffff


	//   ....[112]....
        /*02a4*/ 	.word	0xffffffff


	//   ....[113]....
        /*02a8*/ 	.word	0xffffffff


	//   ....[114]....
        /*02ac*/ 	.word	0xffffffff


	//   ....[115]....
        /*02b0*/ 	.word	0xffffffff


	//   ....[116]....
        /*02b4*/ 	.word	0xffffffff


	//   ....[117]....
        /*02b8*/ 	.word	0xffffffff


	//   ....[118]....
        /*02bc*/ 	.word	0xffffffff


	//   ....[119]....
        /*02c0*/ 	.word	0xffffffff


	//   ....[120]....
        /*02c4*/ 	.word	0xffffffff


	//   ....[121]....
        /*02c8*/ 	.word	0xffffffff


	//   ....[122]....
        /*02cc*/ 	.word	0xffffffff


	//   ....[123]....
        /*02d0*/ 	.word	0xffffffff


	//   ....[124]....
        /*02d4*/ 	.word	0xffffffff


	//   ....[125]....
        /*02d8*/ 	.word	0xffffffff


	//   ....[126]....
        /*02dc*/ 	.word	0xffffffff


	//   ....[127]....
        /*02e0*/ 	.word	0xffffffff


	//   ....[128]....
        /*02e4*/ 	.word	0xffffffff


	//   ....[129]....
        /*02e8*/ 	.word	0xffffffff


	//   ....[130]....
        /*02ec*/ 	.word	0xffffffff


	//   ....[131]....
        /*02f0*/ 	.word	0xffffffff


	//   ....[132]....
        /*02f4*/ 	.word	0xffffffff


	//   ....[133]....
        /*02f8*/ 	.word	0xffffffff


	//   ....[134]....
        /*02fc*/ 	.word	0xffffffff


	//   ....[135]....
        /*0300*/ 	.word	0xffffffff


	//   ....[136]....
        /*0304*/ 	.word	0xffffffff


	//   ....[137]....
        /*0308*/ 	.word	0xffffffff


	//   ....[138]....
        /*030c*/ 	.word	0xffffffff


	//   ....[139]....
        /*0310*/ 	.word	0xffffffff


	//   ....[140]....
        /*0314*/ 	.word	0xffffffff


	//   ....[141]....
        /*0318*/ 	.word	0xffffffff


	//   ....[142]....
        /*031c*/ 	.word	0xffffffff


	//   ....[143]....
        /*0320*/ 	.word	0xffffffff


	//   ....[144]....
        /*0324*/ 	.word	0xffffffff


	//   ....[145]....
        /*0328*/ 	.word	0xffffffff


	//   ....[146]....
        /*032c*/ 	.word	0xffffffff


	//   ....[147]....
        /*0330*/ 	.word	0xffffffff


	//   ....[148]....
        /*0334*/ 	.word	0xffffffff


	//   ....[149]....
        /*0338*/ 	.word	0xffffffff


	//   ....[150]....
        /*033c*/ 	.word	0xffffffff


	//   ....[151]....
        /*0340*/ 	.word	0xffffffff


	//   ....[152]....
        /*0344*/ 	.word	0xffffffff


	//   ....[153]....
        /*0348*/ 	.word	0xffffffff


	//   ....[154]....
        /*034c*/ 	.word	0xffffffff


	//   ....[155]....
        /*0350*/ 	.word	0xffffffff


	//   ....[156]....
        /*0354*/ 	.word	0xffffffff


	//   ....[157]....
        /*0358*/ 	.word	0xffffffff


	//   ....[158]....
        /*035c*/ 	.word	0xffffffff


	//   ....[159]....
        /*0360*/ 	.word	0xffffffff


	//   ....[160]....
        /*0364*/ 	.word	0xffffffff


	//   ....[161]....
        /*0368*/ 	.word	0xffffffff


	//   ....[162]....
        /*036c*/ 	.word	0xffffffff


	//   ....[163]....
        /*0370*/ 	.word	0xffffffff


	//   ....[164]....
        /*0374*/ 	.word	0xffffffff


	//   ....[165]....
        /*0378*/ 	.word	0xffffffff


	//   ....[166]....
        /*037c*/ 	.word	0xffffffff


	//   ....[167]....
        /*0380*/ 	.word	0xffffffff


	//   ....[168]....
        /*0384*/ 	.word	0xffffffff


	//   ....[169]....
        /*0388*/ 	.word	0xffffffff


	//   ....[170]....
        /*038c*/ 	.word	0xffffffff


	//   ....[171]....
        /*0390*/ 	.word	0xffffffff


	//   ....[172]....
        /*0394*/ 	.word	0xffffffff


	//   ....[173]....
        /*0398*/ 	.word	0xffffffff


	//   ....[174]....
        /*039c*/ 	.word	0xffffffff


	//   ....[175]....
        /*03a0*/ 	.word	0x0500000f


	//   ....[176]....
        /*03a4*/ 	.word	0x0500000f


	//   ....[177]....
        /*03a8*/ 	.word	0x0500000f


	//   ....[178]....
        /*03ac*/ 	.word	0x0500000f


	//   ....[179]....
        /*03b0*/ 	.word	0x0500000f


	//   ....[180]....
        /*03b4*/ 	.word	0x0500000f


	//   ....[181]....
        /*03b8*/ 	.word	0x0500000f


	//   ....[182]....
        /*03bc*/ 	.word	0x0500000f


	//   ....[183]....
        /*03c0*/ 	.word	0x0500000f


	//   ....[184]....
        /*03c4*/ 	.word	0x0500000f


	//   ....[185]....
        /*03c8*/ 	.word	0x0500000f


	//   ....[186]....
        /*03cc*/ 	.word	0x0500000f


	//   ....[187]....
        /*03d0*/ 	.word	0x0500000f


	//   ....[188]....
        /*03d4*/ 	.word	0x0500000f


	//   ....[189]....
        /*03d8*/ 	.word	0x0500000f


	//   ....[190]....
        /*03dc*/ 	.word	0x0500000f


	//   ....[191]....
        /*03e0*/ 	.word	0x0500000f


	//   ....[192]....
        /*03e4*/ 	.word	0x0500000f


	//   ....[193]....
        /*03e8*/ 	.word	0x0500000f


	//   ....[194]....
        /*03ec*/ 	.word	0x0500000f


	//   ....[195]....
        /*03f0*/ 	.word	0x0500000f


	//   ....[196]....
        /*03f4*/ 	.word	0x0500000f


	//   ....[197]....
        /*03f8*/ 	.word	0x0500000f


	//   ....[198]....
        /*03fc*/ 	.word	0x0500000f


	//   ....[199]....
        /*0400*/ 	.word	0x0500000f


	//   ....[200]....
        /*0404*/ 	.word	0x0500000f


	//   ....[201]....
        /*0408*/ 	.word	0x0500000f


	//   ....[202]....
        /*040c*/ 	.word	0x0500000f


	//   ....[203]....
        /*0410*/ 	.word	0x0500000f


	//   ....[204]....
        /*0414*/ 	.word	0x0500000f


	//   ....[205]....
        /*0418*/ 	.word	0x0500000f


	//   ....[206]....
        /*041c*/ 	.word	0x0500000f


	//   ....[207]....
        /*0420*/ 	.word	0x0500000f


	//   ....[208]....
        /*0424*/ 	.word	0x0500000f


	//   ....[209]....
        /*0428*/ 	.word	0x0500000f


	//   ....[210]....
        /*042c*/ 	.word	0x0500000f


	//   ....[211]....
        /*0430*/ 	.word	0x0500000f


	//   ....[212]....
        /*0434*/ 	.word	0x0500000f


	//   ....[213]....
        /*0438*/ 	.word	0x0500000f


	//   ....[214]....
        /*043c*/ 	.word	0x0500000f


	//   ....[215]....
        /*0440*/ 	.word	0x0500000f


	//   ....[216]....
        /*0444*/ 	.word	0x0500000f


	//----- nvinfo : EIATTR_COOP_GROUP_INSTR_OFFSETS
	.align		4
.L_718:
        /*0448*/ 	.byte	0x04, 0x28
        /*044a*/ 	.short	(.L_720 - .L_719)


	//   ....[0]....
.L_719:
        /*044c*/ 	.word	0x00000080


	//   ....[1]....
        /*0450*/ 	.word	0x00000090


	//   ....[2]....
        /*0454*/ 	.word	0x000002d0


	//   ....[3]....
        /*0458*/ 	.word	0x00000430


	//   ....[4]....
        /*045c*/ 	.word	0x00000550


	//   ....[5]....
        /*0460*/ 	.word	0x000006b0


	//   ....[6]....
        /*0464*/ 	.word	0x00001a10


	//   ....[7]....
        /*0468*/ 	.word	0x00002520


	//   ....[8]....
        /*046c*/ 	.word	0x00003890


	//   ....[9]....
        /*0470*/ 	.word	0x000040b0


	//   ....[10]....
        /*0474*/ 	.word	0x000043e0


	//   ....[11]....
        /*0478*/ 	.word	0x00004a00


	//   ....[12]....
        /*047c*/ 	.word	0x00004a90


	//   ....[13]....
        /*0480*/ 	.word	0x000062f0


	//   ....[14]....
        /*0484*/ 	.word	0x00006c40


	//   ....[15]....
        /*0488*/ 	.word	0x00007830


	//   ....[16]....
        /*048c*/ 	.word	0x00007930


	//   ....[17]....
        /*0490*/ 	.word	0x00008150


	//   ....[18]....
        /*0494*/ 	.word	0x000081f0


	//   ....[19]....
        /*0498*/ 	.word	0x0000a9c0


	//   ....[20]....
        /*049c*/ 	.word	0x0000a9d0


	//   ....[21]....
        /*04a0*/ 	.word	0x0000aa00


	//   ....[22]....
        /*04a4*/ 	.word	0x0000aa10


	//   ....[23]....
        /*04a8*/ 	.word	0x0000c7f0


	//   ....[24]....
        /*04ac*/ 	.word	0x0000d140


	//   ....[25]....
        /*04b0*/ 	.word	0x0000dd30


	//   ....[26]....
        /*04b4*/ 	.word	0x0000de30


	//   ....[27]....
        /*04b8*/ 	.word	0x0000e650


	//   ....[28]....
        /*04bc*/ 	.word	0x0000e6f0


	//   ....[29]....
        /*04c0*/ 	.word	0x0000fcf0


	//   ....[30]....
        /*04c4*/ 	.word	0x0000fd00


	//   ....[31]....
        /*04c8*/ 	.word	0x0000fd30


	//   ....[32]....
        /*04cc*/ 	.word	0x0000fd40


	//   ....[33]....
        /*04d0*/ 	.word	0x000111b0


	//   ....[34]....
        /*04d4*/ 	.word	0x000111e0


	//   ....[35]....
        /*04d8*/ 	.word	0x00011210


	//   ....[36]....
        /*04dc*/ 	.word	0x00011240


	//   ....[37]....
        /*04e0*/ 	.word	0x00011270


	//   ....[38]....
        /*04e4*/ 	.word	0x00011290


	//   ....[39]....
        /*04e8*/ 	.word	0x000112a0


	//   ....[40]....
        /*04ec*/ 	.word	0x000112b0


	//   ....[41]....
        /*04f0*/ 	.word	0x000112c0


	//   ....[42]....
        /*04f4*/ 	.word	0x000112d0


	//   ....[43]....
        /*04f8*/ 	.word	0x000112e0


	//   ....[44]....
        /*04fc*/ 	.word	0x00011310


	//   ....[45]....
        /*0500*/ 	.word	0x00011340


	//   ....[46]....
        /*0504*/ 	.word	0x00011370


	//   ....[47]....
        /*0508*/ 	.word	0x000113a0


	//   ....[48]....
        /*050c*/ 	.word	0x000113b0


	//   ....[49]....
        /*0510*/ 	.word	0x000113c0


	//   ....[50]....
        /*0514*/ 	.word	0x000113f0


	//   ....[51]....
        /*0518*/ 	.word	0x00011420


	//   ....[52]....
        /*051c*/ 	.word	0x00011430


	//   ....[53]....
        /*0520*/ 	.word	0x00011440


	//   ....[54]....
        /*0524*/ 	.word	0x00011470


	//   ....[55]....
        /*0528*/ 	.word	0x000114a0


	//   ....[56]....
        /*052c*/ 	.word	0x000114b0


	//   ....[57]....
        /*0530*/ 	.word	0x000114c0


	//   ....[58]....
        /*0534*/ 	.word	0x000114d0


	//   ....[59]....
        /*0538*/ 	.word	0x000114e0


	//   ....[60]....
        /*053c*/ 	.word	0x000114f0


	//   ....[61]....
        /*0540*/ 	.word	0x00011500


	//   ....[62]....
        /*0544*/ 	.word	0x00011510


	//   ....[63]....
        /*0548*/ 	.word	0x00011520


	//   ....[64]....
        /*054c*/ 	.word	0x00011530


	//   ....[65]....
        /*0550*/ 	.word	0x00011540


	//   ....[66]....
        /*0554*/ 	.word	0x00011550


	//   ....[67]....
        /*0558*/ 	.word	0x00011560


	//   ....[68]....
        /*055c*/ 	.word	0x00011570


	//   ....[69]....
        /*0560*/ 	.word	0x00011590


	//   ....[70]....
        /*0564*/ 	.word	0x000115c0


	//   ....[71]....
        /*0568*/ 	.word	0x000115f0


	//   ....[72]....
        /*056c*/ 	.word	0x00011620


	//   ....[73]....
        /*0570*/ 	.word	0x00011650


	//   ....[74]....
        /*0574*/ 	.word	0x00011670


	//   ....[75]....
        /*0578*/ 	.word	0x00011680


	//   ....[76]....
        /*057c*/ 	.word	0x00011690


	//   ....[77]....
        /*0580*/ 	.word	0x000116c0


	//   ....[78]....
        /*0584*/ 	.word	0x000116d0


	//   ....[79]....
        /*0588*/ 	.word	0x00011700


	//   ....[80]....
        /*058c*/ 	.word	0x00011730


	//   ....[81]....
        /*0590*/ 	.word	0x00011dd0


	//   ....[82]....
        /*0594*/ 	.word	0x00011e00


	//   ....[83]....
        /*0598*/ 	.word	0x00011e30


	//   ....[84]....
        /*059c*/ 	.word	0x00011e60


	//   ....[85]....
        /*05a0*/ 	.word	0x00012590


	//   ....[86]....
        /*05a4*/ 	.word	0x000125d0


	//   ....[87]....
        /*05a8*/ 	.word	0x000126d0


	//   ....[88]....
        /*05ac*/ 	.word	0x000126f0


	//   ....[89]....
        /*05b0*/ 	.word	0x000127f0


	//   ....[90]....
        /*05b4*/ 	.word	0x00012810


	//   ....[91]....
        /*05b8*/ 	.word	0x00012920


	//   ....[92]....
        /*05bc*/ 	.word	0x00012940


	//   ....[93]....
        /*05c0*/ 	.word	0x00013250


	//   ....[94]....
        /*05c4*/ 	.word	0x00013270


	//   ....[95]....
        /*05c8*/ 	.word	0x00013370


	//   ....[96]....
        /*05cc*/ 	.word	0x00013390


	//   ....[97]....
        /*05d0*/ 	.word	0x00013490


	//   ....[98]....
        /*05d4*/ 	.word	0x000134b0


	//   ....[99]....
        /*05d8*/ 	.word	0x000135c0


	//   ....[100]....
        /*05dc*/ 	.word	0x000135e0


	//   ....[101]....
        /*05e0*/ 	.word	0x00013770


	//   ....[102]....
        /*05e4*/ 	.word	0x00013900


	//   ....[103]....
        /*05e8*/ 	.word	0x00013930


	//   ....[104]....
        /*05ec*/ 	.word	0x00013960


	//   ....[105]....
        /*05f0*/ 	.word	0x00013990


	//   ....[106]....
        /*05f4*/ 	.word	0x000139c0


	//   ....[107]....
        /*05f8*/ 	.word	0x00013a00


	//   ....[108]....
        /*05fc*/ 	.word	0x00013b50


	//   ....[109]....
        /*0600*/ 	.word	0x00013b80


	//   ....[110]....
        /*0604*/ 	.word	0x00013bb0


	//   ....[111]....
        /*0608*/ 	.word	0x00013be0


	//   ....[112]....
        /*060c*/ 	.word	0x00013c10


	//   ....[113]....
        /*0610*/ 	.word	0x00013c50


	//   ....[114]....
        /*0614*/ 	.word	0x00013ce0


	//   ....[115]....
        /*0618*/ 	.word	0x00013d40


	//   ....[116]....
        /*061c*/ 	.word	0x00013dd0


	//   ....[117]....
        /*0620*/ 	.word	0x00015b60


	//   ....[118]....
        /*0624*/ 	.word	0x00015b90


	//   ....[119]....
        /*0628*/ 	.word	0x00015cc0


	//   ....[120]....
        /*062c*/ 	.word	0x00015cd0


	//   ....[121]....
        /*0630*/ 	.word	0x00015d60


	//   ....[122]....
        /*0634*/ 	.word	0x00015d70


	//   ....[123]....
        /*0638*/ 	.word	0x00015d80


	//   ....[124]....
        /*063c*/ 	.word	0x00015e20


	//   ....[125]....
        /*0640*/ 	.word	0x000161a0


	//   ....[126]....
        /*0644*/ 	.word	0x000161c0


	//   ....[127]....
        /*0648*/ 	.word	0x00016260


	//   ....[128]....
        /*064c*/ 	.word	0x00016270


	//   ....[129]....
        /*0650*/ 	.word	0x00016300


	//   ....[130]....
        /*0654*/ 	.word	0x00016310


	//   ....[131]....
        /*0658*/ 	.word	0x00016320


	//   ....[132]....
        /*065c*/ 	.word	0x00016330


	//   ....[133]....
        /*0660*/ 	.word	0x00016b00


	//   ....[134]....
        /*0664*/ 	.word	0x00016b30


	//   ....[135]....
        /*0668*/ 	.word	0x00016bf0


	//   ....[136]....
        /*066c*/ 	.word	0x00016c10


	//   ....[137]....
        /*0670*/ 	.word	0x00016cb0


	//   ....[138]....
        /*0674*/ 	.word	0x00016cd0


	//   ....[139]....
        /*0678*/ 	.word	0x00016ce0


	//   ....[140]....
        /*067c*/ 	.word	0x00016cf0


	//   ....[141]....
        /*0680*/ 	.word	0x000174c0


	//   ....[142]....
        /*0684*/ 	.word	0x000174d0


	//   ....[143]....
        /*0688*/ 	.word	0x00017510


	//   ....[144]....
        /*068c*/ 	.word	0x00017550


	//   ....[145]....
        /*0690*/ 	.word	0x00017560


	//   ....[146]....
        /*0694*/ 	.word	0x000175c0


	//   ....[147]....
        /*0698*/ 	.word	0x000175f0


	//   ....[148]....
        /*069c*/ 	.word	0x00017630


	//   ....[149]....
        /*06a0*/ 	.word	0x00017990


	//   ....[150]....
        /*06a4*/ 	.word	0x000179a0


	//   ....[151]....
        /*06a8*/ 	.word	0x000179b0


	//   ....[152]....
        /*06ac*/ 	.word	0x00017a10


	//   ....[153]....
        /*06b0*/ 	.word	0x00017a20


	//   ....[154]....
        /*06b4*/ 	.word	0x00017a80


	//   ....[155]....
        /*06b8*/ 	.word	0x00017ab0


	//   ....[156]....
        /*06bc*/ 	.word	0x00017af0


	//   ....[157]....
        /*06c0*/ 	.word	0x00019130


	//   ....[158]....
        /*06c4*/ 	.word	0x00019140


	//   ....[159]....
        /*06c8*/ 	.word	0x00019170


	//   ....[160]....
        /*06cc*/ 	.word	0x000191a0


	//   ....[161]....
        /*06d0*/ 	.word	0x000191e0


	//   ....[162]....
        /*06d4*/ 	.word	0x00019210


	//   ....[163]....
        /*06d8*/ 	.word	0x00019240


	//   ....[164]....
        /*06dc*/ 	.word	0x00019250


	//   ....[165]....
        /*06e0*/ 	.word	0x00019380


	//   ....[166]....
        /*06e4*/ 	.word	0x000193b0


	//   ....[167]....
        /*06e8*/ 	.word	0x000193e0


	//   ....[168]....
        /*06ec*/ 	.word	0x00019410


	//   ....[169]....
        /*06f0*/ 	.word	0x00019440


	//   ....[170]....
        /*06f4*/ 	.word	0x00019480


	//   ....[171]....
        /*06f8*/ 	.word	0x00019530


	//   ....[172]....
        /*06fc*/ 	.word	0x00019570


	//   ....[173]....
        /*0700*/ 	.word	0x000195d0


	//   ....[174]....
        /*0704*/ 	.word	0x00019be0


	//   ....[175]....
        /*0708*/ 	.word	0x0001a2b0


	//   ....[176]....
        /*070c*/ 	.word	0x0001a390


	//   ....[177]....
        /*0710*/ 	.word	0x0001a450


	//   ....[178]....
        /*0714*/ 	.word	0x0001a5d0


	//   ....[179]....
        /*0718*/ 	.word	0x0001a660


	//   ....[180]....
        /*071c*/ 	.word	0x0001a6c0


	//   ....[181]....
        /*0720*/ 	.word	0x0001a7c0


	//   ....[182]....
        /*0724*/ 	.word	0x0001a820


	//   ....[183]....
        /*0728*/ 	.word	0x0001a8f0


	//   ....[184]....
        /*072c*/ 	.word	0x0001aa70


	//   ....[185]....
        /*0730*/ 	.word	0x0001ab00


	//   ....[186]....
        /*0734*/ 	.word	0x0001ac00


	//   ....[187]....
        /*0738*/ 	.word	0x0001acb0


	//   ....[188]....
        /*073c*/ 	.word	0x0001ad10


	//   ....[189]....
        /*0740*/ 	.word	0x0001ae10


	//   ....[190]....
        /*0744*/ 	.word	0x0001ae70


	//   ....[191]....
        /*0748*/ 	.word	0x0001af10


	//   ....[192]....
        /*074c*/ 	.word	0x0001b020


	//   ....[193]....
        /*0750*/ 	.word	0x0001b090


	//   ....[194]....
        /*0754*/ 	.word	0x0001b0f0


	//   ....[195]....
        /*0758*/ 	.word	0x0001b200


	//   ....[196]....
        /*075c*/ 	.word	0x0001b260


	//   ....[197]....
        /*0760*/ 	.word	0x0001b380


	//   ....[198]....
        /*0764*/ 	.word	0x0001b3e0


	//   ....[199]....
        /*0768*/ 	.word	0x0001b480


	//   ....[200]....
        /*076c*/ 	.word	0x0001b620


	//   ....[201]....
        /*0770*/ 	.word	0x0001b6b0


	//   ....[202]....
        /*0774*/ 	.word	0x0001b710


	//   ....[203]....
        /*0778*/ 	.word	0x0001b7f0


	//   ....[204]....
        /*077c*/ 	.word	0x0001b850


	//   ....[205]....
        /*0780*/ 	.word	0x0001b920


	//   ....[206]....
        /*0784*/ 	.word	0x0001b980


	//   ....[207]....
        /*0788*/ 	.word	0x0001ba50


	//   ....[208]....
        /*078c*/ 	.word	0x0001bb40


	//   ....[209]....
        /*0790*/ 	.word	0x0001bbd0


	//   ....[210]....
        /*0794*/ 	.word	0x0001bc30


	//   ....[211]....
        /*0798*/ 	.word	0x0001bd00


	//   ....[212]....
        /*079c*/ 	.word	0x0001bd60


	//   ....[213]....
        /*07a0*/ 	.word	0x0001be30


	//   ....[214]....
        /*07a4*/ 	.word	0x0001be90


	//   ....[215]....
        /*07a8*/ 	.word	0x0001bf60


	//   ....[216]....
        /*07ac*/ 	.word	0x0001c1c0


	//----- nvinfo : EIATTR_REG_RECONFIG
	.align		4
.L_720:
        /*07b0*/ 	.byte	0x01, 0x54
	.zero		2


	//----- nvinfo : EIATTR_SYSCALL_OFFSETS
	.align		4
        /*07b4*/ 	.byte	0x04, 0x46
        /*07b6*/ 	.short	(.L_722 - .L_721)


	//   ....[0]....
.L_721:
        /*07b8*/ 	.word	0x00001bf0


	//   ....[1]....
        /*07bc*/ 	.word	0x00015140


	//   ....[2]....
        /*07c0*/ 	.word	0x000152b0


	//   ....[3]....
        /*07c4*/ 	.word	0x00015400


	//   ....[4]....
        /*07c8*/ 	.word	0x00015540


	//   ....[5]....
        /*07cc*/ 	.word	0x00016700


	//----- nvinfo : EIATTR_MBARRIER_INSTR_OFFSETS
	.align		4
.L_722:
        /*07d0*/ 	.byte	0x04, 0x39
        /*07d2*/ 	.short	(.L_724 - .L_723)


	//   ....[0]....
.L_723:
        /*07d4*/ 	.word	0x00000180
        /*07d8*/ 	.word	0x000000ff
        /*07dc*/ 	.word	0x0002a800
        /*07e0*/ 	.short	0x0100
        /*07e2*/ 	.byte	0x08
	.zero		1


	//   ....[1]....
        /*07e4*/ 	.word	0x00000190
        /*07e8*/ 	.word	0x000000ff
        /*07ec*/ 	.word	0x0002a820
        /*07f0*/ 	.short	0x0100
        /*07f2*/ 	.byte	0x08
	.zero		1


	//   ....[2]....
        /*07f4*/ 	.word	0x00000280
        /*07f8*/ 	.word	0x000000ff
        /*07fc*/ 	.word	0x0002a830
        /*0800*/ 	.short	0x0100
        /*0802*/ 	.byte	0x08
	.zero		1


	//   ....[3]....
        /*0804*/ 	.word	0x00000290
        /*0808*/ 	.word	0x000000ff
        /*080c*/ 	.word	0x0002a840
        /*0810*/ 	.short	0x0100
        /*0812*/ 	.byte	0x08
	.zero		1


	//   ....[4]....
        /*0814*/ 	.word	0x000002a0
        /*0818*/ 	.word	0x000000ff
        /*081c*/ 	.word	0x0002a838
        /*0820*/ 	.short	0x0100
        /*0822*/ 	.byte	0x08
	.zero		1


	//   ....[5]....
        /*0824*/ 	.word	0x000002b0
        /*0828*/ 	.word	0x000000ff
        /*082c*/ 	.word	0x0002a848
        /*0830*/ 	.short	0x0100
        /*0832*/ 	.byte	0x08
	.zero		1


	//   ....[6]....
        /*0834*/ 	.word	0x000003e0
        /*0838*/ 	.word	0x000000ff
        /*083c*/ 	.word	0x0002a850
        /*0840*/ 	.short	0x0100
        /*0842*/ 	.byte	0x08
	.zero		1


	//   ....[7]....
        /*0844*/ 	.word	0x000003f0
        /*0848*/ 	.word	0x000000ff
        /*084c*/ 	.word	0x0002a860
        /*0850*/ 	.short	0x0100
        /*0852*/ 	.byte	0x08
	.zero		1


	//   ....[8]....
        /*0854*/ 	.word	0x00000400
        /*0858*/ 	.word	0x000000ff
        /*085c*/ 	.word	0x0002a858
        /*0860*/ 	.short	0x0100
        /*0862*/ 	.byte	0x08
	.zero		1


	//   ....[9]....
        /*0864*/ 	.word	0x00000410
        /*0868*/ 	.word	0x000000ff
        /*086c*/ 	.word	0x0002a868
        /*0870*/ 	.short	0x0100
        /*0872*/ 	.byte	0x08
	.zero		1


	//   ....[10]....
        /*0874*/ 	.word	0x00000500
        /*0878*/ 	.word	0x000000ff
        /*087c*/ 	.word	0x0002a870
        /*0880*/ 	.short	0x0100
        /*0882*/ 	.byte	0x06
	.zero		1


	//   ....[11]....
        /*0884*/ 	.word	0x00000510
        /*0888*/ 	.word	0x000000ff
        /*088c*/ 	.word	0x0002a880
        /*0890*/ 	.short	0x0100
        /*0892*/ 	.byte	0x06
	.zero		1


	//   ....[12]....
        /*0894*/ 	.word	0x00000520
        /*0898*/ 	.word	0x000000ff
        /*089c*/ 	.word	0x0002a878
        /*08a0*/ 	.short	0x0100
        /*08a2*/ 	.byte	0x06
	.zero		1


	//   ....[13]....
        /*08a4*/ 	.word	0x00000530
        /*08a8*/ 	.word	0x000000ff
        /*08ac*/ 	.word	0x0002a888
        /*08b0*/ 	.short	0x0100
        /*08b2*/ 	.byte	0x06
	.zero		1


	//   ....[14]....
        /*08b4*/ 	.word	0x00000660
        /*08b8*/ 	.word	0x000000ff
        /*08bc*/ 	.word	0x0002a890
        /*08c0*/ 	.short	0x0100
        /*08c2*/ 	.byte	0x08
	.zero		1


	//   ....[15]....
        /*08c4*/ 	.word	0x00000670
        /*08c8*/ 	.word	0x000000ff
        /*08cc*/ 	.word	0x0002a8a0
        /*08d0*/ 	.short	0x0100
        /*08d2*/ 	.byte	0x08
	.zero		1


	//   ....[16]....
        /*08d4*/ 	.word	0x00000680
        /*08d8*/ 	.word	0x000000ff
        /*08dc*/ 	.word	0x0002a898
        /*08e0*/ 	.short	0x0100
        /*08e2*/ 	.byte	0x08
	.zero		1


	//   ....[17]....
        /*08e4*/ 	.word	0x00000690
        /*08e8*/ 	.word	0x000000ff
        /*08ec*/ 	.word	0x0002a8a8
        /*08f0*/ 	.short	0x0100
        /*08f2*/ 	.byte	0x08
	.zero		1


	//   ....[18]....
        /*08f4*/ 	.word	0x000007e0
        /*08f8*/ 	.word	0x000000ff
        /*08fc*/ 	.word	0x0002a8b0
        /*0900*/ 	.short	0x0100
        /*0902*/ 	.byte	0x08
	.zero		1


	//   ....[19]....
        /*0904*/ 	.word	0x000007f0
        /*0908*/ 	.word	0x000000ff
        /*090c*/ 	.word	0x0002a8c0
        /*0910*/ 	.short	0x0100
        /*0912*/ 	.byte	0x08
	.zero		1


	//   ....[20]....
        /*0914*/ 	.word	0x00000800
        /*0918*/ 	.word	0x000000ff
        /*091c*/ 	.word	0x0002a8b8
        /*0920*/ 	.short	0x0100
        /*0922*/ 	.byte	0x08
	.zero		1


	//   ....[21]....
        /*0924*/ 	.word	0x00000810
        /*0928*/ 	.word	0x000000ff
        /*092c*/ 	.word	0x0002a8c8
        /*0930*/ 	.short	0x0100
        /*0932*/ 	.byte	0x08
	.zero		1


	//   ....[22]....
        /*0934*/ 	.word	0x00001f40
        /*0938*/ 	.word	0x000000ff
        /*093c*/ 	.word	0x0002a800
        /*0940*/ 	.short	0x010a
        /*0942*/ 	.byte	0x24
	.zero		1


	//   ....[23]....
        /*0944*/ 	.word	0x00001fe0
        /*0948*/ 	.word	0x00000009
        /*094c*/ 	.word	0x0002a830
        /*0950*/ 	.short	0x010a
        /*0952*/ 	.byte	0x3f
	.zero		1


	//   ....[24]....
        /*0954*/ 	.word	0x00002020
        /*0958*/ 	.word	0x00000009
        /*095c*/ 	.word	0x0002a830
        /*0960*/ 	.short	0x010a
        /*0962*/ 	.byte	0x3f
	.zero		1


	//   ....[25]....
        /*0964*/ 	.word	0x00002890
        /*0968*/ 	.word	0x000000ff
        /*096c*/ 	.word	0x00000000
        /*0970*/ 	.short	0x0101
        /*0972*/ 	.byte	0x06
	.zero		1


	//   ....[26]....
        /*0974*/ 	.word	0x00005bc0
        /*0978*/ 	.word	0x000000ff
        /*097c*/ 	.word	0x0002a830
        /*0980*/ 	.short	0x010a
        /*0982*/ 	.byte	0x06
	.zero		1


	//   ....[27]....
        /*0984*/ 	.word	0x00005c00
        /*0988*/ 	.word	0x000000ff
        /*098c*/ 	.word	0x0002a830
        /*0990*/ 	.short	0x010a
        /*0992*/ 	.byte	0x06
	.zero		1


	//   ....[28]....
        /*0994*/ 	.word	0x00005ed0
        /*0998*/ 	.word	0x000000ff
        /*099c*/ 	.word	0x0002a850
        /*09a0*/ 	.short	0x010a
        /*09a2*/ 	.byte	0x06
	.zero		1


	//   ....[29]....
        /*09a4*/ 	.word	0x00005f10
        /*09a8*/ 	.word	0x000000ff
        /*09ac*/ 	.word	0x0002a850
        /*09b0*/ 	.short	0x010a
        /*09b2*/ 	.byte	0x06
	.zero		1


	//   ....[30]....
        /*09b4*/ 	.word	0x00006650
        /*09b8*/ 	.word	0x000000ff
        /*09bc*/ 	.word	0x00000000
        /*09c0*/ 	.short	0x0101
        /*09c2*/ 	.byte	0x06
	.zero		1


	//   ....[31]....
        /*09c4*/ 	.word	0x00008cd0
        /*09c8*/ 	.word	0x000000ff
        /*09cc*/ 	.word	0x00000000
        /*09d0*/ 	.short	0x0101
        /*09d2*/ 	.byte	0x06
	.zero		1


	//   ....[32]....
        /*09d4*/ 	.word	0x00009800
        /*09d8*/ 	.word	0x000000ff
        /*09dc*/ 	.word	0x0002a830
        /*09e0*/ 	.short	0x010a
        /*09e2*/ 	.byte	0x06
	.zero		1


	//   ....[33]....
        /*09e4*/ 	.word	0x00009840
        /*09e8*/ 	.word	0x000000ff
        /*09ec*/ 	.word	0x0002a830
        /*09f0*/ 	.short	0x010a
        /*09f2*/ 	.byte	0x06
	.zero		1


	//   ....[34]....
        /*09f4*/ 	.word	0x00009b10
        /*09f8*/ 	.word	0x000000ff
        /*09fc*/ 	.word	0x0002a850
        /*0a00*/ 	.short	0x010a
        /*0a02*/ 	.byte	0x06
	.zero		1


	//   ....[35]....
        /*0a04*/ 	.word	0x00009b50
        /*0a08*/ 	.word	0x000000ff
        /*0a0c*/ 	.word	0x0002a850
        /*0a10*/ 	.short	0x010a
        /*0a12*/ 	.byte	0x06
	.zero		1


	//   ....[36]....
        /*0a14*/ 	.word	0x0000a270
        /*0a18*/ 	.word	0x000000ff
        /*0a1c*/ 	.word	0x00000000
        /*0a20*/ 	.short	0x0101
        /*0a22*/ 	.byte	0x06
	.zero		1


	//   ....[37]....
        /*0a24*/ 	.word	0x0000b800
        /*0a28*/ 	.word	0x000000ff
        /*0a2c*/ 	.word	0x00000000
        /*0a30*/ 	.short	0x0101
        /*0a32*/ 	.byte	0x06
	.zero		1


	//   ....[38]....
        /*0a34*/ 	.word	0x0000c0f0
        /*0a38*/ 	.word	0x000000ff
        /*0a3c*/ 	.word	0x0002a830
        /*0a40*/ 	.short	0x010a
        /*0a42*/ 	.byte	0x06
	.zero		1


	//   ....[39]....
        /*0a44*/ 	.word	0x0000c130
        /*0a48*/ 	.word	0x000000ff
        /*0a4c*/ 	.word	0x0002a830
        /*0a50*/ 	.short	0x010a
        /*0a52*/ 	.byte	0x06
	.zero		1


	//   ....[40]....
        /*0a54*/ 	.word	0x0000c3d0
        /*0a58*/ 	.word	0x000000ff
        /*0a5c*/ 	.word	0x0002a850
        /*0a60*/ 	.short	0x010a
        /*0a62*/ 	.byte	0x06
	.zero		1


	//   ....[41]....
        /*0a64*/ 	.word	0x0000c410
        /*0a68*/ 	.word	0x000000ff
        /*0a6c*/ 	.word	0x0002a850
        /*0a70*/ 	.short	0x010a
        /*0a72*/ 	.byte	0x06
	.zero		1


	//   ....[42]....
        /*0a74*/ 	.word	0x0000cb50
        /*0a78*/ 	.word	0x000000ff
        /*0a7c*/ 	.word	0x00000000
        /*0a80*/ 	.short	0x0101
        /*0a82*/ 	.byte	0x06
	.zero		1


	//   ....[43]....
        /*0a84*/ 	.word	0x0000f1d0
        /*0a88*/ 	.word	0x000000ff
        /*0a8c*/ 	.word	0x00000000
        /*0a90*/ 	.short	0x0101
        /*0a92*/ 	.byte	0x06
	.zero		1


	//   ....[44]....
        /*0a94*/ 	.word	0x0000f9c0
        /*0a98*/ 	.word	0x000000ff
        /*0a9c*/ 	.word	0x0002a850
        /*0aa0*/ 	.short	0x010a
        /*0aa2*/ 	.byte	0x09
	.zero		1


	//   ....[45]....
        /*0aa4*/ 	.word	0x0000fa00
        /*0aa8*/ 	.word	0x000000ff
        /*0aac*/ 	.word	0x0002a850
        /*0ab0*/ 	.short	0x010a
        /*0ab2*/ 	.byte	0x09
	.zero		1


	//   ....[46]....
        /*0ab4*/ 	.word	0x000100c0
        /*0ab8*/ 	.word	0x000000ff
        /*0abc*/ 	.word	0x00000000
        /*0ac0*/ 	.short	0x0101
        /*0ac2*/ 	.byte	0x04
	.zero		1


	//   ....[47]....
        /*0ac4*/ 	.word	0x000125c0
        /*0ac8*/ 	.word	0x00000003
        /*0acc*/ 	.word	0x00000000
        /*0ad0*/ 	.short	0x0101
        /*0ad2*/ 	.byte	0x3f
	.zero		1


	//   ....[48]....
        /*0ad4*/ 	.word	0x00015980
        /*0ad8*/ 	.word	0x00000004
        /*0adc*/ 	.word	0x0002a880
        /*0ae0*/ 	.short	0x010a
        /*0ae2*/ 	.byte	0x3f
	.zero		1


	//   ....[49]....
        /*0ae4*/ 	.word	0x00015ef0
        /*0ae8*/ 	.word	0x00000004
        /*0aec*/ 	.word	0x0002a870
        /*0af0*/ 	.short	0x0107
        /*0af2*/ 	.byte	0x3f
	.zero		1


	//   ....[50]....
        /*0af4*/ 	.word	0x00015fb0
        /*0af8*/ 	.word	0x00000004
        /*0afc*/ 	.word	0x0002a870
        /*0b00*/ 	.short	0x0101
        /*0b02*/ 	.byte	0x3f
	.zero		1


	//   ....[51]....
        /*0b04*/ 	.word	0x00015fe0
        /*0b08*/ 	.word	0x00000004
        /*0b0c*/ 	.word	0x0002a840
        /*0b10*/ 	.short	0x010a
        /*0b12*/ 	.byte	0x3f
	.zero		1


	//   ....[52]....
        /*0b14*/ 	.word	0x00016470
        /*0b18*/ 	.word	0x00000004
        /*0b1c*/ 	.word	0x0002a830
        /*0b20*/ 	.short	0x0107
        /*0b22*/ 	.byte	0x3f
	.zero		1


	//   ....[53]....
        /*0b24*/ 	.word	0x00016530
        /*0b28*/ 	.word	0x00000004
        /*0b2c*/ 	.word	0x0002a830
        /*0b30*/ 	.short	0x0101
        /*0b32*/ 	.byte	0x3f
	.zero		1


	//   ....[54]....
        /*0b34*/ 	.word	0x00016e50
        /*0b38*/ 	.word	0x00000017
        /*0b3c*/ 	.word	0x0002a800
        /*0b40*/ 	.short	0x0107
        /*0b42*/ 	.byte	0x3f
	.zero		1


	//   ....[55]....
        /*0b44*/ 	.word	0x00016f50
        /*0b48*/ 	.word	0x00000017
        /*0b4c*/ 	.word	0x0002a800
        /*0b50*/ 	.short	0x0101
        /*0b52*/ 	.byte	0x3f
	.zero		1


	//   ....[56]....
        /*0b54*/ 	.word	0x00016f70
        /*0b58*/ 	.word	0x00000017
        /*0b5c*/ 	.word	0x0002a820
        /*0b60*/ 	.short	0x010a
        /*0b62*/ 	.byte	0x3f
	.zero		1


	//   ....[57]....
        /*0b64*/ 	.word	0x000172e0
        /*0b68*/ 	.word	0x00000004
        /*0b6c*/ 	.word	0x0002a880
        /*0b70*/ 	.short	0x010a
        /*0b72*/ 	.byte	0x3f
	.zero		1


	//   ....[58]....
        /*0b74*/ 	.word	0x000176d0
        /*0b78*/ 	.word	0x00000004
        /*0b7c*/ 	.word	0x0002a870
        /*0b80*/ 	.short	0x0107
        /*0b82*/ 	.byte	0x3f
	.zero		1


	//   ....[59]....
        /*0b84*/ 	.word	0x00017790
        /*0b88*/ 	.word	0x00000004
        /*0b8c*/ 	.word	0x0002a870
        /*0b90*/ 	.short	0x0101
        /*0b92*/ 	.byte	0x3f
	.zero		1


	//   ....[60]....
        /*0b94*/ 	.word	0x000177c0
        /*0b98*/ 	.word	0x00000004
        /*0b9c*/ 	.word	0x0002a840
        /*0ba0*/ 	.short	0x010a
        /*0ba2*/ 	.byte	0x3f
	.zero		1


	//   ....[61]....
        /*0ba4*/ 	.word	0x00017b90
        /*0ba8*/ 	.word	0x00000004
        /*0bac*/ 	.word	0x0002a830
        /*0bb0*/ 	.short	0x0107
        /*0bb2*/ 	.byte	0x3f
	.zero		1


	//   ....[62]....
        /*0bb4*/ 	.word	0x00017c60
        /*0bb8*/ 	.word	0x00000004
        /*0bbc*/ 	.word	0x0002a830
        /*0bc0*/ 	.short	0x0101
        /*0bc2*/ 	.byte	0x3f
	.zero		1


	//   ....[63]....
        /*0bc4*/ 	.word	0x00017ce0
        /*0bc8*/ 	.word	0x00000000
        /*0bcc*/ 	.word	0x0002a870
        /*0bd0*/ 	.short	0x010a
        /*0bd2*/ 	.byte	0x3f
	.zero		1


	//   ....[64]....
        /*0bd4*/ 	.word	0x00017d70
        /*0bd8*/ 	.word	0x00000000
        /*0bdc*/ 	.word	0x0002a860
        /*0be0*/ 	.short	0x010a
        /*0be2*/ 	.byte	0x3f
	.zero		1


	//   ....[65]....
        /*0be4*/ 	.word	0x000184b0
        /*0be8*/ 	.word	0x00000000
        /*0bec*/ 	.word	0x0002a850
        /*0bf0*/ 	.short	0x0101
        /*0bf2*/ 	.byte	0x3f
	.zero		1


	//   ....[66]....
        /*0bf4*/ 	.word	0x00018530
        /*0bf8*/ 	.word	0x00000000
        /*0bfc*/ 	.word	0x00000000
        /*0c00*/ 	.short	0x0101
        /*0c02*/ 	.byte	0x3f
	.zero		1


	//   ....[67]....
        /*0c04*/ 	.word	0x000186f0
        /*0c08*/ 	.word	0x00000002
        /*0c0c*/ 	.word	0x0002a870
        /*0c10*/ 	.short	0x010a
        /*0c12*/ 	.byte	0x3f
	.zero		1


	//   ....[68]....
        /*0c14*/ 	.word	0x00018770
        /*0c18*/ 	.word	0x00000002
        /*0c1c*/ 	.word	0x0002a860
        /*0c20*/ 	.short	0x010a
        /*0c22*/ 	.byte	0x3f
	.zero		1


	//   ....[69]....
        /*0c24*/ 	.word	0x00018ec0
        /*0c28*/ 	.word	0x00000002
        /*0c2c*/ 	.word	0x0002a850
        /*0c30*/ 	.short	0x0101
        /*0c32*/ 	.byte	0x3f
	.zero		1


	//   ....[70]....
        /*0c34*/ 	.word	0x00018f40
        /*0c38*/ 	.word	0x00000002
        /*0c3c*/ 	.word	0x00000000
        /*0c40*/ 	.short	0x0101
        /*0c42*/ 	.byte	0x3f
	.zero		1


	//   ....[71]....
        /*0c44*/ 	.word	0x00019b60
        /*0c48*/ 	.word	0x00000007
        /*0c4c*/ 	.word	0x0002a820
        /*0c50*/ 	.short	0x010a
        /*0c52*/ 	.byte	0x3f
	.zero		1


	//   ....[72]....
        /*0c54*/ 	.word	0x00019ce0
        /*0c58*/ 	.word	0x00000005
        /*0c5c*/ 	.word	0x0002a840
        /*0c60*/ 	.short	0x010a
        /*0c62*/ 	.byte	0x3f
	.zero		1


	//   ....[73]....
        /*0c64*/ 	.word	0x00019d80
        /*0c68*/ 	.word	0x00000003
        /*0c6c*/ 	.word	0x0002a840
        /*0c70*/ 	.short	0x010a
        /*0c72*/ 	.byte	0x3f
	.zero		1


	//   ....[74]....
        /*0c74*/ 	.word	0x00019dc0
        /*0c78*/ 	.word	0x00000005
        /*0c7c*/ 	.word	0x0002a860
        /*0c80*/ 	.short	0x010a
        /*0c82*/ 	.byte	0x3f
	.zero		1


	//   ....[75]....
        /*0c84*/ 	.word	0x00019e00
        /*0c88*/ 	.word	0x00000003
        /*0c8c*/ 	.word	0x0002a860
        /*0c90*/ 	.short	0x010a
        /*0c92*/ 	.byte	0x3f
	.zero		1


	//   ....[76]....
        /*0c94*/ 	.word	0x00019e40
        /*0c98*/ 	.word	0x00000005
        /*0c9c*/ 	.word	0x0002a880
        /*0ca0*/ 	.short	0x010a
        /*0ca2*/ 	.byte	0x3f
	.zero		1


	//   ....[77]....
        /*0ca4*/ 	.word	0x00019e80
        /*0ca8*/ 	.word	0x00000003
        /*0cac*/ 	.word	0x0002a880
        /*0cb0*/ 	.short	0x010a
        /*0cb2*/ 	.byte	0x3f
	.zero		1


	//   ....[78]....
        /*0cb4*/ 	.word	0x00019ef0
        /*0cb8*/ 	.word	0x00000003
        /*0cbc*/ 	.word	0x0002a800
        /*0cc0*/ 	.short	0x010a
        /*0cc2*/ 	.byte	0x3f
	.zero		1


	//   ....[79]....
        /*0cc4*/ 	.word	0x00019f40
        /*0cc8*/ 	.word	0x00000009
        /*0ccc*/ 	.word	0x0002a830
        /*0cd0*/ 	.short	0x010a
        /*0cd2*/ 	.byte	0x3f
	.zero		1


	//   ....[80]....
        /*0cd4*/ 	.word	0x00019fa0
        /*0cd8*/ 	.word	0x00000008
        /*0cdc*/ 	.word	0x0002a830
        /*0ce0*/ 	.short	0x010a
        /*0ce2*/ 	.byte	0x3f
	.zero		1


	//   ....[81]....
        /*0ce4*/ 	.word	0x0001a000
        /*0ce8*/ 	.word	0x00000008
        /*0cec*/ 	.word	0x0002a850
        /*0cf0*/ 	.short	0x010a
        /*0cf2*/ 	.byte	0x3f
	.zero		1


	//   ....[82]....
        /*0cf4*/ 	.word	0x0001a060
        /*0cf8*/ 	.word	0x00000008
        /*0cfc*/ 	.word	0x0002a830
        /*0d00*/ 	.short	0x010a
        /*0d02*/ 	.byte	0x3f
	.zero		1


	//   ....[83]....
        /*0d04*/ 	.word	0x0001a0c0
        /*0d08*/ 	.word	0x00000008
        /*0d0c*/ 	.word	0x0002a850
        /*0d10*/ 	.short	0x010a
        /*0d12*/ 	.byte	0x3f
	.zero		1


	//   ....[84]....
        /*0d14*/ 	.word	0x0001a120
        /*0d18*/ 	.word	0x00000008
        /*0d1c*/ 	.word	0x0002a830
        /*0d20*/ 	.short	0x010a
        /*0d22*/ 	.byte	0x3f
	.zero		1


	//   ....[85]....
        /*0d24*/ 	.word	0x0001a180
        /*0d28*/ 	.word	0x00000008
        /*0d2c*/ 	.word	0x0002a850
        /*0d30*/ 	.short	0x010a
        /*0d32*/ 	.byte	0x3f
	.zero		1


	//   ....[86]....
        /*0d34*/ 	.word	0x0001a1e0
        /*0d38*/ 	.word	0x00000005
        /*0d3c*/ 	.word	0x0002a850
        /*0d40*/ 	.short	0x010a
        /*0d42*/ 	.byte	0x3f
	.zero		1


	//   ....[87]....
        /*0d44*/ 	.word	0x0001a2e0
        /*0d48*/ 	.word	0x00000004
        /*0d4c*/ 	.word	0x0002a880
        /*0d50*/ 	.short	0x010a
        /*0d52*/ 	.byte	0x3f
	.zero		1


	//   ....[88]....
        /*0d54*/ 	.word	0x0001a9c0
        /*0d58*/ 	.word	0x00000004
        /*0d5c*/ 	.word	0x0002a840
        /*0d60*/ 	.short	0x010a
        /*0d62*/ 	.byte	0x3f
	.zero		1


	//   ....[89]....
        /*0d64*/ 	.word	0x0001b520
        /*0d68*/ 	.word	0x00000017
        /*0d6c*/ 	.word	0x0002a820
        /*0d70*/ 	.short	0x010a
        /*0d72*/ 	.byte	0x3f
	.zero		1


	//   ....[90]....
        /*0d74*/ 	.word	0x0001b570
        /*0d78*/ 	.word	0x00000004
        /*0d7c*/ 	.word	0x0002a880
        /*0d80*/ 	.short	0x010a
        /*0d82*/ 	.byte	0x3f
	.zero		1


	//   ....[91]....
        /*0d84*/ 	.word	0x0001ba90
        /*0d88*/ 	.word	0x00000004
        /*0d8c*/ 	.word	0x0002a840
        /*0d90*/ 	.short	0x010a
        /*0d92*/ 	.byte	0x3f
	.zero		1


	//   ....[92]....
        /*0d94*/ 	.word	0x0001bfa0
        /*0d98*/ 	.word	0x00000000
        /*0d9c*/ 	.word	0x0002a870
        /*0da0*/ 	.short	0x010a
        /*0da2*/ 	.byte	0x3f
	.zero		1


	//   ....[93]....
        /*0da4*/ 	.word	0x0001bff0
        /*0da8*/ 	.word	0x00000000
        /*0dac*/ 	.word	0x0002a860
        /*0db0*/ 	.short	0x010a
        /*0db2*/ 	.byte	0x3f
	.zero		1


	//   ....[94]....
        /*0db4*/ 	.word	0x0001c040
        /*0db8*/ 	.word	0x00000002
        /*0dbc*/ 	.word	0x0002a870
        /*0dc0*/ 	.short	0x010a
        /*0dc2*/ 	.byte	0x3f
	.zero		1


	//   ....[95]....
        /*0dc4*/ 	.word	0x0001c090
        /*0dc8*/ 	.word	0x00000002
        /*0dcc*/ 	.word	0x0002a860
        /*0dd0*/ 	.short	0x010a
        /*0dd2*/ 	.byte	0x3f
	.zero		1


	//   ....[96]....
        /*0dd4*/ 	.word	0x0001c0e0
        /*0dd8*/ 	.word	0x00000007
        /*0ddc*/ 	.word	0x0002a820
        /*0de0*/ 	.short	0x010a
        /*0de2*/ 	.byte	0x3f
	.zero		1


	//   ....[97]....
        /*0de4*/ 	.word	0x0001c280
        /*0de8*/ 	.word	0x00000005
        /*0dec*/ 	.word	0x0002a840
        /*0df0*/ 	.short	0x010a
        /*0df2*/ 	.byte	0x3f
	.zero		1


	//   ....[98]....
        /*0df4*/ 	.word	0x0001c2d0
        /*0df8*/ 	.word	0x00000003
        /*0dfc*/ 	.word	0x0002a840
        /*0e00*/ 	.short	0x010a
        /*0e02*/ 	.byte	0x3f
	.zero		1


	//   ....[99]....
        /*0e04*/ 	.word	0x0001c320
        /*0e08*/ 	.word	0x00000005
        /*0e0c*/ 	.word	0x0002a860
        /*0e10*/ 	.short	0x010a
        /*0e12*/ 	.byte	0x3f
	.zero		1


	//   ....[100]....
        /*0e14*/ 	.word	0x0001c370
        /*0e18*/ 	.word	0x00000003
        /*0e1c*/ 	.word	0x0002a860
        /*0e20*/ 	.short	0x010a
        /*0e22*/ 	.byte	0x3f
	.zero		1


	//   ....[101]....
        /*0e24*/ 	.word	0x0001c3c0
        /*0e28*/ 	.word	0x00000005
        /*0e2c*/ 	.word	0x0002a880
        /*0e30*/ 	.short	0x010a
        /*0e32*/ 	.byte	0x3f
	.zero		1


	//----- nvinfo : EIATTR_NUM_MBARRIERS
	.align		4
.L_724:
        /*0e34*/ 	.byte	0x03, 0x38
        /*0e36*/ 	.short	0x0016


	//----- nvinfo : EIATTR_EXIT_INSTR_OFFSETS
	.align		4
        /*0e38*/ 	.byte	0x04, 0x1c
        /*0e3a*/ 	.short	(.L_726 - .L_725)


	//   ....[0]....
.L_725:
        /*0e3c*/ 	.word	0x000009c0


	//   ....[1]....
        /*0e40*/ 	.word	0x00013720


	//   ....[2]....
        /*0e44*/ 	.word	0x00019ed0


	//----- nvinfo : EIATTR_MAX_THREADS
	.align		4
.L_726:
        /*0e48*/ 	.byte	0x04, 0x05
        /*0e4a*/ 	.short	(.L_728 - .L_727)
.L_727:
        /*0e4c*/ 	.word	0x00000180
        /*0e50*/ 	.word	0x00000001
        /*0e54*/ 	.word	0x00000001


	//----- nvinfo : EIATTR_CRS_STACK_SIZE
	.align		4
.L_728:
        /*0e58*/ 	.byte	0x04, 0x1e
        /*0e5a*/ 	.short	(.L_730 - .L_729)
.L_729:
        /*0e5c*/ 	.word	0x00000000


	//----- nvinfo : EIATTR_CBANK_PARAM_SIZE
	.align		4
.L_730:
        /*0e60*/ 	.byte	0x03, 0x19
        /*0e62*/ 	.short	0x0af0


	//----- nvinfo : EIATTR_PARAM_CBANK
	.align		4
        /*0e64*/ 	.byte	0x04, 0x0a
        /*0e66*/ 	.short	(.L_732 - .L_731)
	.align		4
.L_731:
        /*0e68*/ 	.word	index@(.nv.constant0._ZN7cutlass13device_kernelIN5flash11enable_sm90INS1_16FlashAttnFwdSm90INS1_25CollectiveMainloopFwdSm90ILi2EN4cute5tupleIJNS5_1CILi1EEES8_S8_EEENS6_IJNS7_ILi128EEESA_NS7_ILi192EEEEEELi192ENS_12float_e4m3_tEfNS_4arch4Sm90ELb0ELb1ELb1ELb1ELb1ELb0ELb0ELb1ELb1ELb1ELb0ELb0EEENS1_21CollectiveEpilogueFwdINS6_IJSA_SB_SA_EEES9_NS_10bfloat16_tESF_Li256ELb1ELb1ELb0ELb1EEENS1_36VarlenDynamicPersistentTileSchedulerILi128ELi128ELi256ELi128ELb0ELb1ELb1ELb1ELb0ELb1EEEEEEEEEvNT_6ParamsE)
        /*0e6c*/ 	.short	0x0210
        /*0e6e*/ 	.short	0x0af0


	//----- nvinfo : EIATTR_SW_WAR
	.align		4
.L_732:
        /*0e70*/ 	.byte	0x04, 0x36
        /*0e72*/ 	.short	(.L_734 - .L_733)
.L_733:
        /*0e74*/ 	.word	0x00000008
.L_734:


//--------------------- .nv.info._ZN7cutlass13device_kernelIN5flash11enable_sm90INS1_16FlashAttnFwdSm90INS1_25CollectiveMainloopFwdSm90ILi2EN4cute5tupleIJNS5_1CILi1EEES8_S8_EEENS6_IJNS7_ILi128EEESA_NS7_ILi192EEEEEELi192ENS_12float_e4m3_tEfNS_4arch4Sm90ELb0ELb1ELb1ELb1ELb1ELb1ELb0ELb1ELb1ELb1ELb0ELb0EEENS1_21CollectiveEpilogueFwdINS6_IJSA_SB_SA_EEES9_NS_10bfloat16_tESF_Li256ELb1ELb1ELb0ELb1EEENS1_36VarlenDynamicPersistentTileSchedulerILi128ELi128ELi256ELi128ELb0ELb1ELb1ELb1ELb0ELb1EEEEEEEEEvNT_6ParamsE --------------------------
	.section	.nv.info._ZN7cutlass13device_kernelIN5flash11enable_sm90INS1_16FlashAttnFwdSm90INS1_25CollectiveMainloopFwdSm90ILi2EN4cute5tupleIJNS5_1CILi1EEES8_S8_EEENS6_IJNS7_ILi128EEESA_NS7_ILi192EEEEEELi192ENS_12float_e4m3_tEfNS_4arch4Sm90ELb0ELb1ELb1ELb1ELb1ELb1ELb0ELb1ELb1ELb1ELb0ELb0EEENS1_21CollectiveEpilogueFwdINS6_IJSA_SB_SA_EEES9_NS_10bfloat16_tESF_Li256ELb1ELb1ELb0ELb1EEENS1_36VarlenDynamicPersistentTileSchedulerILi128ELi128ELi256ELi128ELb0ELb1ELb1ELb1ELb0ELb1EEEEEEEEEvNT_6ParamsE,"",@"SHT_CUDA_INFO"
	.sectionflags	@""
	.align	4


	//----- nvinfo : EIATTR_CUDA_API_VERSION
	.align		4
        /*0000*/ 	.byte	0x04, 0x37
        /*0002*/ 	.short	(.L_736 - .L_735)
.L_735:
        /*0004*/ 	.word	0x00000082


	//----- nvinfo : EIATTR_KPARAM_INFO
	.align		4
.L_736:
        /*0008*/ 	.byte	0x04, 0x17
        /*000a*/ 	.short	(.L_738 - .L_737)
.L_737:
        /*000c*/ 	.word	0x00000000
        /*0010*/ 	.short	0x0000
        /*0012*/ 	.short	0x0070
        /*0014*/ 	.byte	0x00, 0xf0, 0x01, 0x2a


	//----- nvinfo : EIATTR_SPARSE_MMA_MASK
	.align		4
.L_738:
        /*0018*/ 	.byte	0x03, 0x50
        /*001a*/ 	.short	0x0000


	//----- nvinfo : EIATTR_MAXREG_COUNT
	.align		4
        /*001c*/ 	.byte	0x03, 0x1b
        /*001e*/ 	.short	0x00a8


	//----- nvinfo : EIATTR_NUM_BARRIERS
	.align		4
        /*0020*/ 	.byte	0x02, 0x4c
        /*0022*/ 	.byte	0x10
	.zero		1


	//----- nvinfo : EIATTR_EXTERNS
	.align		4
        /*0024*/ 	.byte	0x04, 0x0f
        /*0026*/ 	.short	(.L_740 - .L_739)


	//   ....[0]....
	.align		4
.L_739:
        /*0028*/ 	.word	index@(__assertfail)


	//----- nvinfo : EIATTR_ANNOTATIONS
	.align		4
.L_740:
        /*002c*/ 	.byte	0x04, 0x55
        /*002e*/ 	.short	(.L_742 - .L_741)


	//   ....[0]....
.L_741:
        /* <DEDUP_REMOVED lines=37> */


	//----- nvinfo : EIATTR_MERCURY_ISA_VERSION
	.align		4
.L_742:
        /*0270*/ 	.byte	0x03, 0x5f
        /*0272*/ 	.short	0x0101


	//----- nvinfo : EIATTR_UNUSED_LOAD_BYTE_OFFSET
	.align		4
        /*0274*/ 	.byte	0x04, 0x44
        /*0276*/ 	.short	(.L_744 - .L_743)


	//   ....[0]....
.L_743:
        /*0278*/ 	.word	0x00000a80
        /*027c*/ 	.word	0x0000fff0


	//   ....[1]....
        /*0280*/ 	.word	0x00020310
        /*0284*/ 	.word	0x0000fff0


	//----- nvinfo : EIATTR_INT_WARP_WIDE_INSTR_OFFSETS
	.align		4
.L_744:
        /*0288*/ 	.byte	0x04, 0x31
        /*028a*/ 	.short	(.L_746 - .L_745)


	//   ....[0]....
.L_745:
        /*028c*/ 	.word	0x00000130


	//   ....[1]....
        /*0290*/ 	.word	0x00000170


	//   ....[2]....
        /*0294*/ 	.word	0x000001e0


	//   ....[3]....
        /*0298*/ 	.word	0x000268e0


	//   ....[4]....
        /*029c*/ 	.word	0x00026970


	//   ....[5]....
        /*02a0*/ 	.word	0x00029f50


	//   ....[6]....
        /*02a4*/ 	.word	0x00029fe0


	//----- nvinfo : EIATTR_COOP_GROUP_MASK_REGIDS
	.align		4
.L_746:
        /*02a8*/ 	.byte	0x04, 0x29
        /*02aa*/ 	.short	(.L_748 - .L_747)


	//   ....[0]....
.L_747:
        /*02ac*/ 	.word	0xffffffff


	//   ....[1]....
        /*02b0*/ 	.word	0xffffffff


	//   ....[2]....
        /*02b4*/ 	.word	0xffffffff


	//   ....[3]....
        /*02b8*/ 	.word	0xffffffff


	//   ....[4]....
        /*02bc*/ 	.word	0xffffffff


	//   ....[5]....
        /*02c0*/ 	.word	0xffffffff


	//   ....[6]....
        /*02c4*/ 	.word	0xffffffff


	//   ....[7]....
        /*02c8*/ 	.word	0xffffffff


	//   ....[8]....
        /*02cc*/ 	.word	0xffffffff


	//   ....[9]....
        /*02d0*/ 	.word	0xffffffff


	//   ....[10]....
        /*02d4*/ 	.word	0xffffffff


	//   ....[11]....
        /*02d8*/ 	.word	0xffffffff


	//   ....[12]....
        /*02dc*/ 	.word	0xffffffff


	//   ....[13]....
        /*02e0*/ 	.word	0xffffffff


	//   ....[14]....
        /*02e4*/ 	.word	0xffffffff


	//   ....[15]....
        /*02e8*/ 	.word	0xffffffff


	//   ....[16]....
        /*02ec*/ 	.word	0xffffffff


	//   ....[17]....
        /*02f0*/ 	.word	0xffffffff


	//   ....[18]....
        /*02f4*/ 	.word	0xffffffff


	//   ....[19]....
        /*02f8*/ 	.word	0xffffffff


	//   ....[20]....
        /*02fc*/ 	.word	0xffffffff


	//   ....[21]....
        /*0300*/ 	.word	0xffffffff


	//   ....[22]....
        /*0304*/ 	.word	0xffffffff


	//   ....[23]....
        /*0308*/ 	.word	0xffffffff


	//   ....[24]....
        /*030c*/ 	.word	0xffffffff


	//   ....[25]....
        /*0310*/ 	.word	0xffffffff


	//   ....[26]....
        /*0314*/ 	.word	0xffffffff


	//   ....[27]....
        /*0318*/ 	.word	0xffffffff


	//   ....[28]....
        /*031c*/ 	.word	0xffffffff


	//   ....[29]....
        /*0320*/ 	.word	0xffffffff


	//   ....[30]....
        /*0324*/ 	.word	0xffffffff


	//   ....[31]....
        /*0328*/ 	.word	0xffffffff


	//   ....[32]....
        /*032c*/ 	.word	0xffffffff


	//   ....[33]....
        /*0330*/ 	.word	0xffffffff


	//   ....[34]....
        /*0334*/ 	.word	0xffffffff


	//   ....[35]....
        /*0338*/ 	.word	0xffffffff


	//   ....[36]....
        /*033c*/ 	.word	0xffffffff


	//   ....[37]....
        /*0340*/ 	.word	0xffffffff


	//   ....[38]....
        /*0344*/ 	.word	0xffffffff


	//   ....[39]....
        /*0348*/ 	.word	0xffffffff


	//   ....[40]....
        /*034c*/ 	.word	0xffffffff


	//   ....[41]....
        /*0350*/ 	.word	0xffffffff


	//   ....[42]....
        /*0354*/ 	.word	0xffffffff


	//   ....[43]....
        /*0358*/ 	.word	0xffffffff


	//   ....[44]....
        /*035c*/ 	.word	0xffffffff


	//   ....[45]....
        /*0360*/ 	.word	0xffffffff


	//   ....[46]....
        /*0364*/ 	.word	0xffffffff


	//   ....[47]....
        /*0368*/ 	.word	0xffffffff


	//   ....[48]....
        /*036c*/ 	.word	0xffffffff


	//   ....[49]....
        /*0370*/ 	.word	0xffffffff


	//   ....[50]....
        /*0374*/ 	.word	0xffffffff


	//   ....[51]....
        /*0378*/ 	.word	0xffffffff


	//   ....[52]....
        /*037c*/ 	.word	0xffffffff


	//   ....[53]....
        /*0380*/ 	.word	0xffffffff


	//   ....[54]....
        /*0384*/ 	.word	0xffffffff


	//   ....[55]....
        /*0388*/ 	.word	0xffffffff


	//   ....[56]....
        /*038c*/ 	.word	0xffffffff


	//   ....[57]....
        /*0390*/ 	.word	0xffffffff


	//   ....[58]....
        /*0394*/ 	.word	0xffffffff


	//   ....[59]....
        /*0398*/ 	.word	0xffffffff


	//   ....[60]....
        /*039c*/ 	.word	0xffffffff


	//   ....[61]....
        /*03a0*/ 	.word	0xffffffff


	//   ....[62]....
        /*03a4*/ 	.word	0xffffffff


	//   ....[63]....
        /*03a8*/ 	.word	0xffffffff


	//   ....[64]....
        /*03ac*/ 	.word	0xffffffff


	//   ....[65]....
        /*03b0*/ 	.word	0xffffffff


	//   ....[66]....
        /*03b4*/ 	.word	0xffffffff


	//   ....[67]....
        /*03b8*/ 	.word	0xffffffff


	//   ....[68]....
        /*03bc*/ 	.word	0xffffffff


	//   ....[69]....
        /*03c0*/ 	.word	0xffffffff


	//   ....[70]....
        /*03c4*/ 	.word	0xffffffff


	//   ....[71]....
        /*03c8*/ 	.word	0xffffffff


	//   ....[72]....
        /*03cc*/ 	.word	0xffffffff


	//   ....[73]....
        /*03d0*/ 	.word	0xffffffff


	//   ....[74]....
        /*03d4*/ 	.word	0xffffffff


	//   ....[75]....
        /*03d8*/ 	.word	0xffffffff


	//   ....[76]....
        /*03dc*/ 	.word	0xffffffff


	//   ....[77]....
        /*03e0*/ 	.word	0xffffffff


	//   ....[78]....
        /*03e4*/ 	.word	0xffffffff


	//   ....[79]....
        /*03e8*/ 	.word	0xffffffff


	//   ....[80]....
        /*03ec*/ 	.word	0xffffffff


	//   ....[81]....
        /*03f0*/ 	.word	0xffffffff


	//   ....[82]....
        /*03f4*/ 	.word	0xffffffff


	//   ....[83]....
        /*03f8*/ 	.word	0xffffffff


	//   ....[84]....
        /*03fc*/ 	.word	0xffffffff


	//   ....[85]....
        /*0400*/ 	.word	0xffffffff


	//   ....[86]....
        /*0404*/ 	.word	0xffffffff


	//   ....[87]....
        /*0408*/ 	.word	0xffffffff


	//   ....[88]....
        /*040c*/ 	.word	0xffffffff


	//   ....[89]....
        /*0410*/ 	.word	0xffffffff


	//   ....[90]....
        /*0414*/ 	.word	0xffffffff


	//   ....[91]....
        /*0418*/ 	.word	0xffffffff


	//   ....[92]....
        /*041c*/ 	.word	0xffffffff


	//   ....[93]....
        /*0420*/ 	.word	0xffffffff


	//   ....[94]....
        /*0424*/ 	.word	0xffffffff


	//   ....[95]....
        /*0428*/ 	.word	0xffffffff


	//   ....[96]....
        /*042c*/ 	.word	0xffffffff


	//   ....[97]....
        /*0430*/ 	.word	0xffffffff


	//   ....[98]....
        /*0434*/ 	.word	0xffffffff


	//   ....[99]....
        /*0438*/ 	.word	0xffffffff


	//   ....[100]....
        /*043c*/ 	.word	0xffffffff


	//   ....[101]....
        /*0440*/ 	.word	0xffffffff


	//   ....[102]....
        /*0444*/ 	.word	0xffffffff


	//   ....[103]....
        /*0448*/ 	.word	0xffffffff


	//   ....[104]....
        /*044c*/ 	.word	0xffffffff


	//   ....[105]....
        /*0450*/ 	.word	0xffffffff


	//   ....[106]....
        /*0454*/ 	.word	0xffffffff


	//   ....[107]....
        /*0458*/ 	.word	0xffffffff


	//   ....[108]....
        /*045c*/ 	.word	0xffffffff


	//   ....[109]....
        /*0460*/ 	.word	0xffffffff


	//   ....[110]....
        /*0464*/ 	.word	0xffffffff


	//   ....[111]....
        /*0468*/ 	.word	0xffffffff


	//   ....[112]....
        /*046c*/ 	.word	0xffffffff


	//   ....[113]....
        /*0470*/ 	.word	0xffffffff


	//   ....[114]....
        /*0474*/ 	.word	0xffffffff


	//   ....[115]....
        /*0478*/ 	.word	0xffffffff


	//   ....[116]....
        /*047c*/ 	.word	0xffffffff


	//   ....[117]....
        /*0480*/ 	.word	0xffffffff


	//   ....[118]....
        /*0484*/ 	.word	0xffffffff


	//   ....[119]....
        /*0488*/ 	.word	0xffffffff


	//   ....[120]....
        /*048c*/ 	.word	0xffffffff


	//   ....[121]....
        /*0490*/ 	.word	0xffffffff


	//   ....[122]....
        /*0494*/ 	.word	0xffffffff


	//   ....[123]....
        /*0498*/ 	.word	0xffffffff


	//   ....[124]....
        /*049c*/ 	.word	0xffffffff


	//   ....[125]....
        /*04a0*/ 	.word	0xffffffff


	//   ....[126]....
        /*04a4*/ 	.word	0xffffffff


	//   ....[127]....
        /*04a8*/ 	.word	0xffffffff


	//   ....[128]....
        /*04ac*/ 	.word	0xffffffff


	//   ....[129]....
        /*04b0*/ 	.word	0xffffffff


	//   ....[130]....
        /*04b4*/ 	.word	0xffffffff


	//   ....[131]....
        /*04b8*/ 	.word	0xffffffff


	//   ....[132]....
        /*04bc*/ 	.word	0xffffffff


	//   ....[133]....
        /*04c0*/ 	.word	0xffffffff


	//   ....[134]....
        /*04c4*/ 	.word	0xffffffff


	//   ....[135]....
        /*04c8*/ 	.word	0xffffffff


	//   ....[136]....
        /*04cc*/ 	.word	0xffffffff


	//   ....[137]....
        /*04d0*/ 	.word	0xffffffff


	//   ....[138]....
        /*04d4*/ 	.word	0xffffffff


	//   ....[139]....
        /*04d8*/ 	.word	0xffffffff


	//   ....[140]....
        /*04dc*/ 	.word	0xffffffff


	//   ....[141]....
        /*04e0*/ 	.word	0xffffffff


	//   ....[142]....
        /*04e4*/ 	.word	0xffffffff


	//   ....[143]....
        /*04e8*/ 	.word	0xffffffff


	//   ....[144]....
        /*04ec*/ 	.word	0xffffffff


	//   ....[145]....
        /*04f0*/ 	.word	0xffffffff


	//   ....[146]....
        /*04f4*/ 	.word	0xffffffff


	//   ....[147]....
        /*04f8*/ 	.word	0xffffffff


	//   ....[148]....
        /*04fc*/ 	.word	0xffffffff


	//   ....[149]....
        /*0500*/ 	.word	0xffffffff


	//   ....[150]....
        /*0504*/ 	.word	0xffffffff


	//   ....[151]....
        /*0508*/ 	.word	0xffffffff


	//   ....[152]....
        /*050c*/ 	.word	0xffffffff


	//   ....[153]....
        /*0510*/ 	.word	0xffffffff


	//   ....[154]....
        /*0514*/ 	.word	0xffffffff


	//   ....[155]....
        /*0518*/ 	.word	0xffffffff


	//   ....[156]....
        /*051c*/ 	.word	0xffffffff


	//   ....[157]....
        /*0520*/ 	.word	0xffffffff


	//   ....[158]....
        /*0524*/ 	.word	0xffffffff


	//   ....[159]....
        /*0528*/ 	.word	0xffffffff


	//   ....[160]....
        /*052c*/ 	.word	0xffffffff


	//   ....[161]....
        /*0530*/ 	.word	0xffffffff


	//   ....[162]....
        /*0534*/ 	.word	0xffffffff


	//   ....[163]....
        /*0538*/ 	.word	0xffffffff


	//   ....[164]....
        /*053c*/ 	.word	0xffffffff


	//   ....[165]....
        /*0540*/ 	.word	0xffffffff


	//   ....[166]....
        /*0544*/ 	.word	0xffffffff


	//   ....[167]....
        /*0548*/ 	.word	0xffffffff


	//   ....[168]....
        /*054c*/ 	.word	0xffffffff


	//   ....[169]....
        /*0550*/ 	.word	0xffffffff


	//   ....[170]....
        /*0554*/ 	.word	0xffffffff


	//   ....[171]....
        /*0558*/ 	.word	0xffffffff


	//   ....[172]....
        /*055c*/ 	.word	0xffffffff


	//   ....[173]....
        /*0560*/ 	.word	0xffffffff


	//   ....[174]....
        /*0564*/ 	.word	0xffffffff


	//   ....[175]....
        /*0568*/ 	.word	0xffffffff


	//   ....[176]....
        /*056c*/ 	.word	0xffffffff


	//   ....[177]....
        /*0570*/ 	.word	0xffffffff


	//   ....[178]....
        /*0574*/ 	.word	0xffffffff


	//   ....[179]....
        /*0578*/ 	.word	0xffffffff


	//   ....[180]....
        /*057c*/ 	.word	0xffffffff


	//   ....[181]....
        /*0580*/ 	.word	0xffffffff


	//   ....[182]....
        /*0584*/ 	.word	0xffffffff


	//   ....[183]....
        /*0588*/ 	.word	0xffffffff


	//   ....[184]....
        /*058c*/ 	.word	0xffffffff


	//   ....[185]....
        /*0590*/ 	.word	0xffffffff


	//   ....[186]....
        /*0594*/ 	.word	0xffffffff


	//   ....[187]....
        /*0598*/ 	.word	0xffffffff


	//   ....[188]....
        /*059c*/ 	.word	0xffffffff


	//   ....[189]....
        /*05a0*/ 	.word	0xffffffff


	//   ....[190]....
        /*05a4*/ 	.word	0xffffffff


	//   ....[191]....
        /*05a8*/ 	.word	0xffffffff


	//   ....[192]....
        /*05ac*/ 	.word	0xffffffff


	//   ....[193]....
        /*05b0*/ 	.word	0x0500000f


	//   ....[194]....
        /*05b4*/ 	.word	0x0500000f


	//   ....[195]....
        /*05b8*/ 	.word	0x0500000f


	//   ....[196]....
        /*05bc*/ 	.word	0x0500000f


	//   ....[197]....
        /*05c0*/ 	.word	0x0500000f


	//   ....[198]....
        /*05c4*/ 	.word	0x0500000f


	//   ....[199]....
        /*05c8*/ 	.word	0x0500000f


	//   ....[200]....
        /*05cc*/ 	.word	0x0500000f


	//   ....[201]....
        /*05d0*/ 	.word	0x0500000f


	//   ....[202]....
        /*05d4*/ 	.word	0x0500000f


	//   ....[203]....
        /*05d8*/ 	.word	0x0500000f


	//   ....[204]....
        /*05dc*/ 	.word	0x0500000f


	//   ....[205]....
        /*05e0*/ 	.word	0x0500000f


	//   ....[206]....
        /*05e4*/ 	.word	0x0500000f


	//   ....[207]....
        /*05e8*/ 	.word	0x0500000f


	//   ....[208]....
        /*05ec*/ 	.word	0x0500000f


	//   ....[209]....
        /*05f0*/ 	.word	0x0500000f


	//   ....[210]....
        /*05f4*/ 	.word	0x0500000f


	//   ....[211]....
        /*05f8*/ 	.word	0x0500000f


	//   ....[212]....
        /*05fc*/ 	.word	0x0500000f


	//   ....[213]....
        /*0600*/ 	.word	0x0500000f


	//   ....[214]....
        /*0604*/ 	.word	0x0500000f


	//   ....[215]....
        /*0608*/ 	.word	0x0500000f


	//   ....[216]....
        /*060c*/ 	.word	0x0500000f


	//   ....[217]....
        /*0610*/ 	.word	0x0500000f


	//   ....[218]....
        /*0614*/ 	.word	0x0500000f


	//   ....[219]....
        /*0618*/ 	.word	0x0500000f


	//   ....[220]....
        /*061c*/ 	.word	0x0500000f


	//   ....[221]....
        /*0620*/ 	.word	0x0500000f


	//   ....[222]....
        /*0624*/ 	.word	0x0500000f


	//   ....[223]....
        /*0628*/ 	.word	0x0500000f


	//   ....[224]....
        /*062c*/ 	.word	0x0500000f


	//   ....[225]....
        /*0630*/ 	.word	0x0500000f


	//   ....[226]....
        /*0634*/ 	.word	0x0500000f


	//   ....[227]....
        /*0638*/ 	.word	0x0500000f


	//   ....[228]....
        /*063c*/ 	.word	0x0500000f


	//   ....[229]....
        /*0640*/ 	.word	0x0500000f


	//   ....[230]....
        /*0644*/ 	.word	0x0500000f


	//   ....[231]....
        /*0648*/ 	.word	0x0500000f


	//   ....[232]....
        /*064c*/ 	.word	0x0500000f


	//   ....[233]....
        /*0650*/ 	.word	0x0500000f


	//   ....[234]....
        /*0654*/ 	.word	0x0500000f


	//   ....[235]....
        /*0658*/ 	.word	0x0500000f


	//   ....[236]....
        /*065c*/ 	.word	0x0500000f


	//   ....[237]....
        /*0660*/ 	.word	0x0500000f


	//   ....[238]....
        /*0664*/ 	.word	0x0500000f


	//   ....[239]....
        /*0668*/ 	.word	0x0500000f


	//   ....[240]....
        /*066c*/ 	.word	0x0500000f


	//   ....[241]....
        /*0670*/ 	.word	0x0500000f


	//   ....[242]....
        /*0674*/ 	.word	0x0500000f


	//   ....[243]....
        /*0678*/ 	.word	0x0500000f


	//   ....[244]....
        /*067c*/ 	.word	0x0500000f


	//   ....[245]....
        /*0680*/ 	.word	0x0500000f


	//   ....[246]....
        /*0684*/ 	.word	0x0500000f


	//   ....[247]....
        /*0688*/ 	.word	0x0500000f


	//   ....[248]....
        /*068c*/ 	.word	0x0500000f


	//   ....[249]....
        /*0690*/ 	.word	0x0500000f


	//   ....[250]....
        /*0694*/ 	.word	0x0500000f


	//   ....[251]....
        /*0698*/ 	.word	0x0500000f


	//   ....[252]....
        /*069c*/ 	.word	0x0500000f


	//   ....[253]....
        /*06a0*/ 	.word	0x0500000f


	//   ....[254]....
        /*06a4*/ 	.word	0x0500000f


	//   ....[255]....
        /*06a8*/ 	.word	0x0500000f


	//   ....[0]....
        /*06ac*/ 	.word	0x0500000f


	//   ....[1]....
        /*06b0*/ 	.word	0x0500000f


	//   ....[2]....
        /*06b4*/ 	.word	0x0500000f


	//   ....[3]....
        /*06b8*/ 	.word	0x0500000f


	//   ....[4]....
        /*06bc*/ 	.word	0x0500000f


	//   ....[5]....
        /*06c0*/ 	.word	0x0500000f


	//   ....[6]....
        /*06c4*/ 	.word	0x0500000f


	//   ....[7]....
        /*06c8*/ 	.word	0x0500000f


	//   ....[8]....
        /*06cc*/ 	.word	0x0500000f


	//   ....[9]....
        /*06d0*/ 	.word	0x0500000f


	//   ....[10]....
        /*06d4*/ 	.word	0x0500000f


	//   ....[11]....
        /*06d8*/ 	.word	0x0500000f


	//   ....[12]....
        /*06dc*/ 	.word	0x0500000f


	//   ....[13]....
        /*06e0*/ 	.word	0x0500000f


	//   ....[14]....
        /*06e4*/ 	.word	0x0500000f


	//   ....[15]....
        /*06e8*/ 	.word	0x0500000f


	//   ....[16]....
        /*06ec*/ 	.word	0x0500000f


	//   ....[17]....
        /*06f0*/ 	.word	0x0500000f


	//   ....[18]....
        /*06f4*/ 	.word	0x0500000f


	//   ....[19]....
        /*06f8*/ 	.word	0x0500000f


	//   ....[20]....
        /*06fc*/ 	.word	0x0500000f


	//   ....[21]....
        /*0700*/ 	.word	0x0500000f


	//   ....[22]....
        /*0704*/ 	.word	0x0500000f


	//   ....[23]....
        /*0708*/ 	.word	0x0500000f


	//   ....[24]....
        /*070c*/ 	.word	0x0500000f


	//   ....[25]....
        /*0710*/ 	.word	0x0500000f


	//   ....[26]....
        /*0714*/ 	.word	0x0500000f


	//   ....[27]....
        /*0718*/ 	.word	0x0500000f


	//   ....[28]....
        /*071c*/ 	.word	0x0500000f


	//   ....[29]....
        /*0720*/ 	.word	0x0500000f


	//   ....[30]....
        /*0724*/ 	.word	0x0500000f


	//   ....[31]....
        /*0728*/ 	.word	0x0500000f


	//   ....[32]....
        /*072c*/ 	.word	0x0500000f


	//   ....[33]....
        /*0730*/ 	.word	0x0500000f


	//   ....[34]....
        /*0734*/ 	.word	0x0500000f


	//   ....[35]....
        /*0738*/ 	.word	0x0500000f


	//   ....[36]....
        /*073c*/ 	.word	0x0500000f


	//   ....[37]....
        /*0740*/ 	.word	0x0500000f


	//   ....[38]....
        /*0744*/ 	.word	0x0500000f


	//   ....[39]....
        /*0748*/ 	.word	0x0500000f


	//   ....[40]....
        /*074c*/ 	.word	0x0500000f


	//   ....[41]....
        /*0750*/ 	.word	0x0500000f


	//   ....[42]....
        /*0754*/ 	.word	0x0500000f


	//   ....[43]....
        /*0758*/ 	.word	0x0500000f


	//   ....[44]....
        /*075c*/ 	.word	0x0500000f


	//   ....[45]....
        /*0760*/ 	.word	0x0500000f


	//   ....[46]....
        /*0764*/ 	.word	0x0500000f


	//   ....[47]....
        /*0768*/ 	.word	0x0500000f


	//   ....[48]....
        /*076c*/ 	.word	0x0500000f


	//   ....[49]....
        /*0770*/ 	.word	0x0500000f


	//   ....[50]....
        /*0774*/ 	.word	0x0500000f


	//   ....[51]....
        /*0778*/ 	.word	0x0500000f


	//   ....[52]....
        /*077c*/ 	.word	0x0500000f


	//   ....[53]....
        /*0780*/ 	.word	0x0500000f


	//   ....[54]....
        /*0784*/ 	.word	0x0500000f


	//   ....[55]....
        /*0788*/ 	.word	0x0500000f


	//   ....[56]....
        /*078c*/ 	.word	0x0500000f


	//   ....[57]....
        /*0790*/ 	.word	0x0500000f


	//   ....[58]....
        /*0794*/ 	.word	0x0500000f


	//   ....[59]....
        /*0798*/ 	.word	0x0500000f


	//   ....[60]....
        /*079c*/ 	.word	0x0500000f


	//   ....[61]....
        /*07a0*/ 	.word	0x0500000f


	//   ....[62]....
        /*07a4*/ 	.word	0x0500000f


	//   ....[63]....
        /*07a8*/ 	.word	0x0500000f


	//   ....[64]....
        /*07ac*/ 	.word	0x0500000f


	//   ....[65]....
        /*07b0*/ 	.word	0x0500000f


	//   ....[66]....
        /*07b4*/ 	.word	0x0500000f


	//   ....[67]....
        /*07b8*/ 	.word	0x0500000f


	//----- nvinfo : EIATTR_COOP_GROUP_INSTR_OFFSETS
	.align		4
.L_748:
        /*07bc*/ 	.byte	0x04, 0x28
        /*07be*/ 	.short	(.L_750 - .L_749)


	//   ....[0]....
.L_749:
        /*07c0*/ 	.word	0x00000070


	//   ....[1]....
        /*07c4*/ 	.word	0x00000140


	//   ....[2]....
        /*07c8*/ 	.word	0x00000190


	//   ....[3]....
        /*07cc*/ 	.word	0x000003c0


	//   ....[4]....
        /*07d0*/ 	.word	0x00000520


	//   ....[5]....
        /*07d4*/ 	.word	0x00000640


	//   ....[6]....
        /*07d8*/ 	.word	0x000007a0


	//   ....[7]....
        /*07dc*/ 	.word	0x000030a0


	//   ....[8]....
        /*07e0*/ 	.word	0x000030b0


	//   ....[9]....
        /*07e4*/ 	.word	0x000061e0


	//   ....[10]....
        /*07e8*/ 	.word	0x000061f0


	//   ....[11]....
        /*07ec*/ 	.word	0x000093a0


	//   ....[12]....
        /*07f0*/ 	.word	0x000093b0


	//   ....[13]....
        /*07f4*/ 	.word	0x00009860


	//   ....[14]....
        /*07f8*/ 	.word	0x00009880


	//   ....[15]....
        /*07fc*/ 	.word	0x0000a480


	//   ....[16]....
        /*0800*/ 	.word	0x0000add0


	//   ....[17]....
        /*0804*/ 	.word	0x0000ade0


	//   ....[18]....
        /*0808*/ 	.word	0x0000adf0


	//   ....[19]....
        /*080c*/ 	.word	0x0000ae00


	//   ....[20]....
        /*0810*/ 	.word	0x0000e450


	//   ....[21]....
        /*0814*/ 	.word	0x0000e460


	//   ....[22]....
        /*0818*/ 	.word	0x0000e470


	//   ....[23]....
        /*081c*/ 	.word	0x0000e480


	//   ....[24]....
        /*0820*/ 	.word	0x000122a0


	//   ....[25]....
        /*0824*/ 	.word	0x00013140


	//   ....[26]....
        /*0828*/ 	.word	0x00013a00


	//   ....[27]....
        /*082c*/ 	.word	0x00013ac0


	//   ....[28]....
        /*0830*/ 	.word	0x000143e0


	//   ....[29]....
        /*0834*/ 	.word	0x00014430


	//   ....[30]....
        /*0838*/ 	.word	0x00015f30


	//   ....[31]....
        /*083c*/ 	.word	0x00016670


	//   ....[32]....
        /*0840*/ 	.word	0x00017020


	//   ....[33]....
        /*0844*/ 	.word	0x00017040


	//   ....[34]....
        /*0848*/ 	.word	0x00017cf0


	//   ....[35]....
        /*084c*/ 	.word	0x00017d20


	//   ....[36]....
        /*0850*/ 	.word	0x0001a160


	//   ....[37]....
        /*0854*/ 	.word	0x0001a1c0


	//   ....[38]....
        /*0858*/ 	.word	0x0001a5b0


	//   ....[39]....
        /*085c*/ 	.word	0x0001a5d0


	//   ....[40]....
        /*0860*/ 	.word	0x0001c620


	//   ....[41]....
        /*0864*/ 	.word	0x0001cdc0


	//   ....[42]....
        /*0868*/ 	.word	0x0001d770


	//   ....[43]....
        /*086c*/ 	.word	0x0001d790


	//   ....[44]....
        /*0870*/ 	.word	0x0001e450


	//   ....[45]....
        /*0874*/ 	.word	0x0001e470


	//   ....[46]....
        /*0878*/ 	.word	0x0001f940


	//   ....[47]....
        /*087c*/ 	.word	0x0001f950


	//   ....[48]....
        /*0880*/ 	.word	0x0001f9d0


	//   ....[49]....
        /*0884*/ 	.word	0x0001f9e0


	//   ....[50]....
        /*0888*/ 	.word	0x00020be0


	//   ....[51]....
        /*088c*/ 	.word	0x00020c10


	//   ....[52]....
        /*0890*/ 	.word	0x00020c40


	//   ....[53]....
        /*0894*/ 	.word	0x00020c70


	//   ....[54]....
        /*0898*/ 	.word	0x00020ca0


	//   ....[55]....
        /*089c*/ 	.word	0x00020cd0


	//   ....[56]....
        /*08a0*/ 	.word	0x00020d00


	//   ....[57]....
        /*08a4*/ 	.word	0x00020d30


	//   ....[58]....
        /*08a8*/ 	.word	0x00020d60


	//   ....[59]....
        /*08ac*/ 	.word	0x00020d90


	//   ....[60]....
        /*08b0*/ 	.word	0x00020dc0


	//   ....[61]....
        /*08b4*/ 	.word	0x00020df0


	//   ....[62]....
        /*08b8*/ 	.word	0x00020e20


	//   ....[63]....
        /*08bc*/ 	.word	0x00020e50


	//   ....[64]....
        /*08c0*/ 	.word	0x00020e80


	//   ....[65]....
        /*08c4*/ 	.word	0x00020eb0


	//   ....[66]....
        /*08c8*/ 	.word	0x00020ee0


	//   ....[67]....
        /*08cc*/ 	.word	0x00020f10


	//   ....[68]....
        /*08d0*/ 	.word	0x00020f40


	//   ....[69]....
        /*08d4*/ 	.word	0x00020f70


	//   ....[70]....
        /*08d8*/ 	.word	0x00020fa0


	//   ....[71]....
        /*08dc*/ 	.word	0x00020fd0


	//   ....[72]....
        /*08e0*/ 	.word	0x00021000


	//   ....[73]....
        /*08e4*/ 	.word	0x00021030


	//   ....[74]....
        /*08e8*/ 	.word	0x00021060


	//   ....[75]....
        /*08ec*/ 	.word	0x00021090


	//   ....[76]....
        /*08f0*/ 	.word	0x000210c0


	//   ....[77]....
        /*08f4*/ 	.word	0x000210f0


	//   ....[78]....
        /*08f8*/ 	.word	0x00021120


	//   ....[79]....
        /*08fc*/ 	.word	0x00021150


	//   ....[80]....
        /*0900*/ 	.word	0x00021180


	//   ....[81]....
        /*0904*/ 	.word	0x000211b0


	//   ....[82]....
        /*0908*/ 	.word	0x000211e0


	//   ....[83]....
        /*090c*/ 	.word	0x00021210


	//   ....[84]....
        /*0910*/ 	.word	0x00021240


	//   ....[85]....
        /*0914*/ 	.word	0x00021260


	//   ....[86]....
        /*0918*/ 	.word	0x00021270


	//   ....[87]....
        /*091c*/ 	.word	0x00021280


	//   ....[88]....
        /*0920*/ 	.word	0x000212b0


	//   ....[89]....
        /*0924*/ 	.word	0x000212e0


	//   ....[90]....
        /*0928*/ 	.word	0x00021310


	//   ....[91]....
        /*092c*/ 	.word	0x00021340


	//   ....[92]....
        /*0930*/ 	.word	0x00021370


	//   ....[93]....
        /*0934*/ 	.word	0x000213a0


	//   ....[94]....
        /*0938*/ 	.word	0x000213d0


	//   ....[95]....
        /*093c*/ 	.word	0x000213e0


	//   ....[96]....
        /*0940*/ 	.word	0x000213f0


	//   ....[97]....
        /*0944*/ 	.word	0x00021400


	//   ....[98]....
        /*0948*/ 	.word	0x00021bc0


	//   ....[99]....
        /*094c*/ 	.word	0x00021c00


	//   ....[100]....
        /*0950*/ 	.word	0x00021d00


	//   ....[101]....
        /*0954*/ 	.word	0x00021d60


	//   ....[102]....
        /*0958*/ 	.word	0x00022330


	//   ....[103]....
        /*095c*/ 	.word	0x00022350


	//   ....[104]....
        /*0960*/ 	.word	0x00022470


	//   ....[105]....
        /*0964*/ 	.word	0x00022490


	//   ....[106]....
        /*0968*/ 	.word	0x00022590


	//   ....[107]....
        /*096c*/ 	.word	0x000225b0


	//   ....[108]....
        /*0970*/ 	.word	0x000226c0


	//   ....[109]....
        /*0974*/ 	.word	0x000226e0


	//   ....[110]....
        /*0978*/ 	.word	0x00022f80


	//   ....[111]....
        /*097c*/ 	.word	0x00022f90


	//   ....[112]....
        /*0980*/ 	.word	0x00023160


	//   ....[113]....
        /*0984*/ 	.word	0x00023170


	//   ....[114]....
        /*0988*/ 	.word	0x00023330


	//   ....[115]....
        /*098c*/ 	.word	0x00023340


	//   ....[116]....
        /*0990*/ 	.word	0x00023500


	//   ....[117]....
        /*0994*/ 	.word	0x00023510


	//   ....[118]....
        /*0998*/ 	.word	0x00023720


	//   ....[119]....
        /*099c*/ 	.word	0x000238d0


	//   ....[120]....
        /*09a0*/ 	.word	0x00023900


	//   ....[121]....
        /*09a4*/ 	.word	0x00023930


	//   ....[122]....
        /*09a8*/ 	.word	0x00023960


	//   ....[123]....
        /*09ac*/ 	.word	0x00023990


	//   ....[124]....
        /*09b0*/ 	.word	0x000239c0


	//   ....[125]....
        /*09b4*/ 	.word	0x00023b30


	//   ....[126]....
        /*09b8*/ 	.word	0x00023b60


	//   ....[127]....
        /*09bc*/ 	.word	0x00023b90


	//   ....[128]....
        /*09c0*/ 	.word	0x00023bc0


	//   ....[129]....
        /*09c4*/ 	.word	0x00023bf0


	//   ....[130]....
        /*09c8*/ 	.word	0x00023c20


	//   ....[131]....
        /*09cc*/ 	.word	0x00023cb0


	//   ....[132]....
        /*09d0*/ 	.word	0x00023d10


	//   ....[133]....
        /*09d4*/ 	.word	0x00023da0


	//   ....[134]....
        /*09d8*/ 	.word	0x00025080


	//   ....[135]....
        /*09dc*/ 	.word	0x00027490


	//   ....[136]....
        /*09e0*/ 	.word	0x000274c0


	//   ....[137]....
        /*09e4*/ 	.word	0x00027590


	//   ....[138]....
        /*09e8*/ 	.word	0x000275f0


	//   ....[139]....
        /*09ec*/ 	.word	0x00027630


	//   ....[140]....
        /*09f0*/ 	.word	0x00027640


	//   ....[141]....
        /*09f4*/ 	.word	0x000276a0


	//   ....[142]....
        /*09f8*/ 	.word	0x000276b0


	//   ....[143]....
        /*09fc*/ 	.word	0x00027ac0


	//   ....[144]....
        /*0a00*/ 	.word	0x00027ae0


	//   ....[145]....
        /*0a04*/ 	.word	0x00027b80


	//   ....[146]....
        /*0a08*/ 	.word	0x00027b90


	//   ....[147]....
        /*0a0c*/ 	.word	0x00027c20


	//   ....[148]....
        /*0a10*/ 	.word	0x00027c30


	//   ....[149]....
        /*0a14*/ 	.word	0x00027c40


	//   ....[150]....
        /*0a18*/ 	.word	0x00027c50


	//   ....[151]....
        /*0a1c*/ 	.word	0x00028460


	//   ....[152]....
        /*0a20*/ 	.word	0x00028490


	//   ....[153]....
        /*0a24*/ 	.word	0x00028550


	//   ....[154]....
        /*0a28*/ 	.word	0x00028570


	//   ....[155]....
        /*0a2c*/ 	.word	0x00028610


	//   ....[156]....
        /*0a30*/ 	.word	0x00028630


	//   ....[157]....
        /*0a34*/ 	.word	0x00028640


	//   ....[158]....
        /*0a38*/ 	.word	0x000286d0


	//   ....[159]....
        /*0a3c*/ 	.word	0x00028e00


	//   ....[160]....
        /*0a40*/ 	.word	0x00028e10


	//   ....[161]....
        /*0a44*/ 	.word	0x00028e50


	//   ....[162]....
        /*0a48*/ 	.word	0x00028e90


	//   ....[163]....
        /*0a4c*/ 	.word	0x00028ea0


	//   ....[164]....
        /*0a50*/ 	.word	0x00028f00


	//   ....[165]....
        /*0a54*/ 	.word	0x00028f30


	//   ....[166]....
        /*0a58*/ 	.word	0x00028f70


	//   ....[167]....
        /*0a5c*/ 	.word	0x000292d0


	//   ....[168]....
        /*0a60*/ 	.word	0x000292e0


	//   ....[169]....
        /*0a64*/ 	.word	0x000292f0


	//   ....[170]....
        /*0a68*/ 	.word	0x00029350


	//   ....[171]....
        /*0a6c*/ 	.word	0x00029360


	//   ....[172]....
        /*0a70*/ 	.word	0x000293c0


	//   ....[173]....
        /*0a74*/ 	.word	0x000293f0


	//   ....[174]....
        /*0a78*/ 	.word	0x00029430


	//   ....[175]....
        /*0a7c*/ 	.word	0x0002aad0


	//   ....[176]....
        /*0a80*/ 	.word	0x0002ab00


	//   ....[177]....
        /*0a84*/ 	.word	0x0002ab40


	//   ....[178]....
        /*0a88*/ 	.word	0x0002ab70


	//   ....[179]....
        /*0a8c*/ 	.word	0x0002aba0


	//   ....[180]....
        /*0a90*/ 	.word	0x0002abd0


	//   ....[181]....
        /*0a94*/ 	.word	0x0002ac00


	//   ....[182]....
        /*0a98*/ 	.word	0x0002ac30


	//   ....[183]....
        /*0a9c*/ 	.word	0x0002adb0


	//   ....[184]....
        /*0aa0*/ 	.word	0x0002ade0


	//   ....[185]....
        /*0aa4*/ 	.word	0x0002ae10


	//   ....[186]....
        /*0aa8*/ 	.word	0x0002ae40


	//   ....[187]....
        /*0aac*/ 	.word	0x0002ae70


	//   ....[188]....
        /*0ab0*/ 	.word	0x0002aea0


	//   ....[189]....
        /*0ab4*/ 	.word	0x0002af60


	//   ....[190]....
        /*0ab8*/ 	.word	0x0002af80


	//   ....[191]....
        /*0abc*/ 	.word	0x0002aff0


	//   ....[192]....
        /*0ac0*/ 	.word	0x0002b6b0


	//   ....[193]....
        /*0ac4*/ 	.word	0x0002ba50


	//   ....[194]....
        /*0ac8*/ 	.word	0x0002bae0


	//   ....[195]....
        /*0acc*/ 	.word	0x0002bbc0


	//   ....[196]....
        /*0ad0*/ 	.word	0x0002bc50


	//   ....[197]....
        /*0ad4*/ 	.word	0x0002bd30


	//   ....[198]....
        /*0ad8*/ 	.word	0x0002bdc0


	//   ....[199]....
        /*0adc*/ 	.word	0x0002bf00


	//   ....[200]....
        /*0ae0*/ 	.word	0x0002bfa0


	//   ....[201]....
        /*0ae4*/ 	.word	0x0002c030


	//   ....[202]....
        /*0ae8*/ 	.word	0x0002c080


	//   ....[203]....
        /*0aec*/ 	.word	0x0002c0d0


	//   ....[204]....
        /*0af0*/ 	.word	0x0002c1a0


	//   ....[205]....
        /*0af4*/ 	.word	0x0002c230


	//   ....[206]....
        /*0af8*/ 	.word	0x0002c280


	//   ....[207]....
        /*0afc*/ 	.word	0x0002c2d0


	//   ....[208]....
        /*0b00*/ 	.word	0x0002c660


	//   ....[209]....
        /*0b04*/ 	.word	0x0002c790


	//   ....[210]....
        /*0b08*/ 	.word	0x0002c8b0


	//   ....[211]....
        /*0b0c*/ 	.word	0x0002c9e0


	//   ....[212]....
        /*0b10*/ 	.word	0x0002caa0


	//   ....[213]....
        /*0b14*/ 	.word	0x0002cb20


	//   ....[214]....
        /*0b18*/ 	.word	0x0002cb80


	//   ....[215]....
        /*0b1c*/ 	.word	0x0002cbe0


	//   ....[216]....
        /*0b20*/ 	.word	0x0002cc40


	//   ....[217]....
        /*0b24*/ 	.word	0x0002ccc0


	//   ....[218]....
        /*0b28*/ 	.word	0x0002cd20


	//   ....[219]....
        /*0b2c*/ 	.word	0x0002cda0


	//   ....[220]....
        /*0b30*/ 	.word	0x0002ce00


	//   ....[221]....
        /*0b34*/ 	.word	0x0002ce80


	//   ....[222]....
        /*0b38*/ 	.word	0x0002cee0


	//   ....[223]....
        /*0b3c*/ 	.word	0x0002cf60


	//   ....[224]....
        /*0b40*/ 	.word	0x0002cfc0


	//   ....[225]....
        /*0b44*/ 	.word	0x0002d040


	//   ....[226]....
        /*0b48*/ 	.word	0x0002d0a0


	//   ....[227]....
        /*0b4c*/ 	.word	0x0002d120


	//   ....[228]....
        /*0b50*/ 	.word	0x0002d180


	//   ....[229]....
        /*0b54*/ 	.word	0x0002d200


	//   ....[230]....
        /*0b58*/ 	.word	0x0002d260


	//   ....[231]....
        /*0b5c*/ 	.word	0x0002d2e0


	//   ....[232]....
        /*0b60*/ 	.word	0x0002d340


	//   ....[233]....
        /*0b64*/ 	.word	0x0002d3c0


	//   ....[234]....
        /*0b68*/ 	.word	0x0002d420


	//   ....[235]....
        /*0b6c*/ 	.word	0x0002d4a0


	//   ....[236]....
        /*0b70*/ 	.word	0x0002d500


	//   ....[237]....
        /*0b74*/ 	.word	0x0002d560


	//   ....[238]....
        /*0b78*/ 	.word	0x0002d5c0


	//   ....[239]....
        /*0b7c*/ 	.word	0x0002d620


	//   ....[240]....
        /*0b80*/ 	.word	0x0002d680


	//   ....[241]....
        /*0b84*/ 	.word	0x0002d700


	//   ....[242]....
        /*0b88*/ 	.word	0x0002d760


	//   ....[243]....
        /*0b8c*/ 	.word	0x0002d7e0


	//   ....[244]....
        /*0b90*/ 	.word	0x0002d840


	//   ....[245]....
        /*0b94*/ 	.word	0x0002d8c0


	//   ....[246]....
        /*0b98*/ 	.word	0x0002d920


	//   ....[247]....
        /*0b9c*/ 	.word	0x0002d9a0


	//   ....[248]....
        /*0ba0*/ 	.word	0x0002da00


	//   ....[249]....
        /*0ba4*/ 	.word	0x0002da80


	//   ....[250]....
        /*0ba8*/ 	.word	0x0002dae0


	//   ....[251]....
        /*0bac*/ 	.word	0x0002db40


	//   ....[252]....
        /*0bb0*/ 	.word	0x0002dba0


	//   ....[253]....
        /*0bb4*/ 	.word	0x0002dc20


	//   ....[254]....
        /*0bb8*/ 	.word	0x0002dc90


	//   ....[255]....
        /*0bbc*/ 	.word	0x0002dd10


	//   ....[0]....
        /*0bc0*/ 	.word	0x0002de20


	//   ....[1]....
        /*0bc4*/ 	.word	0x0002de70


	//   ....[2]....
        /*0bc8*/ 	.word	0x0002df00


	//   ....[3]....
        /*0bcc*/ 	.word	0x0002df90


	//   ....[4]....
        /*0bd0*/ 	.word	0x0002e020


	//   ....[5]....
        /*0bd4*/ 	.word	0x0002e0b0


	//   ....[6]....
        /*0bd8*/ 	.word	0x0002e140


	//   ....[7]....
        /*0bdc*/ 	.word	0x0002e1d0


	//   ....[8]....
        /*0be0*/ 	.word	0x0002e290


	//   ....[9]....
        /*0be4*/ 	.word	0x0002e570


	//   ....[10]....
        /*0be8*/ 	.word	0x0002e660


	//   ....[11]....
        /*0bec*/ 	.word	0x0002e710


	//   ....[12]....
        /*0bf0*/ 	.word	0x0002e8a0


	//   ....[13]....
        /*0bf4*/ 	.word	0x0002e930


	//   ....[14]....
        /*0bf8*/ 	.word	0x0002e990


	//   ....[15]....
        /*0bfc*/ 	.word	0x0002ea60


	//   ....[16]....
        /*0c00*/ 	.word	0x0002eb20


	//   ....[17]....
        /*0c04*/ 	.word	0x0002ebf0


	//   ....[18]....
        /*0c08*/ 	.word	0x0002ed70


	//   ....[19]....
        /*0c0c*/ 	.word	0x0002ee00


	//   ....[20]....
        /*0c10*/ 	.word	0x0002ef00


	//   ....[21]....
        /*0c14*/ 	.word	0x0002efb0


	//   ....[22]....
        /*0c18*/ 	.word	0x0002f010


	//   ....[23]....
        /*0c1c*/ 	.word	0x0002f110


	//   ....[24]....
        /*0c20*/ 	.word	0x0002f170


	//   ....[25]....
        /*0c24*/ 	.word	0x0002f210


	//   ....[26]....
        /*0c28*/ 	.word	0x0002f320


	//   ....[27]....
        /*0c2c*/ 	.word	0x0002f390


	//   ....[28]....
        /*0c30*/ 	.word	0x0002f3f0


	//   ....[29]....
        /*0c34*/ 	.word	0x0002f500


	//   ....[30]....
        /*0c38*/ 	.word	0x0002f560


	//   ....[31]....
        /*0c3c*/ 	.word	0x0002f680


	//   ....[32]....
        /*0c40*/ 	.word	0x0002f6e0


	//   ....[33]....
        /*0c44*/ 	.word	0x0002f780


	//   ....[34]....
        /*0c48*/ 	.word	0x0002f920


	//   ....[35]....
        /*0c4c*/ 	.word	0x0002f9b0


	//   ....[36]....
        /*0c50*/ 	.word	0x0002fa10


	//   ....[37]....
        /*0c54*/ 	.word	0x0002faf0


	//   ....[38]....
        /*0c58*/ 	.word	0x0002fb50


	//   ....[39]....
        /*0c5c*/ 	.word	0x0002fc20


	//   ....[40]....
        /*0c60*/ 	.word	0x0002fc80


	//   ....[41]....
        /*0c64*/ 	.word	0x0002fd50


	//   ....[42]....
        /*0c68*/ 	.word	0x0002fe40


	//   ....[43]....
        /*0c6c*/ 	.word	0x0002fed0


	//   ....[44]....
        /*0c70*/ 	.word	0x0002ff30


	//   ....[45]....
        /*0c74*/ 	.word	0x00030000


	//   ....[46]....
        /*0c78*/ 	.word	0x00030060


	//   ....[47]....
        /*0c7c*/ 	.word	0x00030130


	//   ....[48]....
        /*0c80*/ 	.word	0x00030190


	//   ....[49]....
        /*0c84*/ 	.word	0x00030260


	//   ....[50]....
        /*0c88*/ 	.word	0x00030440


	//   ....[51]....
        /*0c8c*/ 	.word	0x000304e0


	//   ....[52]....
        /*0c90*/ 	.word	0x00030600


	//   ....[53]....
        /*0c94*/ 	.word	0x00030670


	//   ....[54]....
        /*0c98*/ 	.word	0x000306e0


	//   ....[55]....
        /*0c9c*/ 	.word	0x00030750


	//   ....[56]....
        /*0ca0*/ 	.word	0x000307c0


	//   ....[57]....
        /*0ca4*/ 	.word	0x00030840


	//   ....[58]....
        /*0ca8*/ 	.word	0x000308d0


	//   ....[59]....
        /*0cac*/ 	.word	0x00030970


	//   ....[60]....
        /*0cb0*/ 	.word	0x000309e0


	//   ....[61]....
        /*0cb4*/ 	.word	0x00030a50


	//   ....[62]....
        /*0cb8*/ 	.word	0x00030ac0


	//   ....[63]....
        /*0cbc*/ 	.word	0x00030b40


	//   ....[64]....
        /*0cc0*/ 	.word	0x00030bb0


	//   ....[65]....
        /*0cc4*/ 	.word	0x00030c50


	//   ....[66]....
        /*0cc8*/ 	.word	0x00030ce0


	//   ....[67]....
        /*0ccc*/ 	.word	0x00030e10


	//----- nvinfo : EIATTR_REG_RECONFIG
	.align		4
.L_750:
        /*0cd0*/ 	.byte	0x01, 0x54
	.zero		2


	//----- nvinfo : EIATTR_SYSCALL_OFFSETS
	.align		4
        /*0cd4*/ 	.byte	0x04, 0x46
        /*0cd6*/ 	.short	(.L_752 - .L_751)


	//   ....[0]....
.L_751:
        /*0cd8*/ 	.word	0x00001e70


	//   ....[1]....
        /*0cdc*/ 	.word	0x00001fc0


	//   ....[2]....
        /*0ce0*/ 	.word	0x0000a610


	//   ....[3]....
        /*0ce4*/ 	.word	0x0000abb0


	//   ....[4]....
        /*0ce8*/ 	.word	0x00026ad0


	//   ....[5]....
        /*0cec*/ 	.word	0x00026c40


	//   ....[6]....
        /*0cf0*/ 	.word	0x00026d90


	//   ....[7]....
        /*0cf4*/ 	.word	0x00026ed0


	//   ....[8]....
        /*0cf8*/ 	.word	0x000280b0


	//----- nvinfo : EIATTR_MBARRIER_INSTR_OFFSETS
	.align		4
.L_752:
        /*0cfc*/ 	.byte	0x04, 0x39
        /*0cfe*/ 	.short	(.L_754 - .L_753)


	//   ....[0]....
.L_753:
        /*0d00*/ 	.word	0x00000270
        /*0d04*/ 	.word	0x000000ff
        /*0d08*/ 	.word	0x0002a800
        /*0d0c*/ 	.short	0x0100
        /*0d0e*/ 	.byte	0x08
	.zero		1


	//   ....[1]....
        /*0d10*/ 	.word	0x00000280
        /*0d14*/ 	.word	0x000000ff
        /*0d18*/ 	.word	0x0002a820
        /*0d1c*/ 	.short	0x0100
        /*0d1e*/ 	.byte	0x08
	.zero		1


	//   ....[2]....
        /*0d20*/ 	.word	0x00000370
        /*0d24*/ 	.word	0x000000ff
        /*0d28*/ 	.word	0x0002a830
        /*0d2c*/ 	.short	0x0100
        /*0d2e*/ 	.byte	0x08
	.zero		1


	//   ....[3]....
        /*0d30*/ 	.word	0x00000380
        /*0d34*/ 	.word	0x000000ff
        /*0d38*/ 	.word	0x0002a840
        /*0d3c*/ 	.short	0x0100
        /*0d3e*/ 	.byte	0x08
	.zero		1


	//   ....[4]....
        /*0d40*/ 	.word	0x00000390
        /*0d44*/ 	.word	0x000000ff
        /*0d48*/ 	.word	0x0002a838
        /*0d4c*/ 	.short	0x0100
        /*0d4e*/ 	.byte	0x08
	.zero		1


	//   ....[5]....
        /*0d50*/ 	.word	0x000003a0
        /*0d54*/ 	.word	0x000000ff
        /*0d58*/ 	.word	0x0002a848
        /*0d5c*/ 	.short	0x0100
        /*0d5e*/ 	.byte	0x08
	.zero		1


	//   ....[6]....
        /*0d60*/ 	.word	0x000004d0
        /*0d64*/ 	.word	0x000000ff
        /*0d68*/ 	.word	0x0002a850
        /*0d6c*/ 	.short	0x0100
        /*0d6e*/ 	.byte	0x08
	.zero		1


	//   ....[7]....
        /*0d70*/ 	.word	0x000004e0
        /*0d74*/ 	.word	0x000000ff
        /*0d78*/ 	.word	0x0002a860
        /*0d7c*/ 	.short	0x0100
        /*0d7e*/ 	.byte	0x08
	.zero		1


	//   ....[8]....
        /*0d80*/ 	.word	0x000004f0
        /*0d84*/ 	.word	0x000000ff
        /*0d88*/ 	.word	0x0002a858
        /*0d8c*/ 	.short	0x0100
        /*0d8e*/ 	.byte	0x08
	.zero		1


	//   ....[9]....
        /*0d90*/ 	.word	0x00000500
        /*0d94*/ 	.word	0x000000ff
        /*0d98*/ 	.word	0x0002a868
        /*0d9c*/ 	.short	0x0100
        /*0d9e*/ 	.byte	0x08
	.zero		1


	//   ....[10]....
        /*0da0*/ 	.word	0x000005f0
        /*0da4*/ 	.word	0x000000ff
        /*0da8*/ 	.word	0x0002a870
        /*0dac*/ 	.short	0x0100
        /*0dae*/ 	.byte	0x06
	.zero		1


	//   ....[11]....
        /*0db0*/ 	.word	0x00000600
        /*0db4*/ 	.word	0x000000ff
        /*0db8*/ 	.word	0x0002a880
        /*0dbc*/ 	.short	0x0100
        /*0dbe*/ 	.byte	0x06
	.zero		1


	//   ....[12]....
        /*0dc0*/ 	.word	0x00000610
        /*0dc4*/ 	.word	0x000000ff
        /*0dc8*/ 	.word	0x0002a878
        /*0dcc*/ 	.short	0x0100
        /*0dce*/ 	.byte	0x06
	.zero		1


	//   ....[13]....
        /*0dd0*/ 	.word	0x00000620
        /*0dd4*/ 	.word	0x000000ff
        /*0dd8*/ 	.word	0x0002a888
        /*0ddc*/ 	.short	0x0100
        /*0dde*/ 	.byte	0x06
	.zero		1


	//   ....[14]....
        /*0de0*/ 	.word	0x00000750
        /*0de4*/ 	.word	0x000000ff
        /*0de8*/ 	.word	0x0002a890
        /*0dec*/ 	.short	0x0100
        /*0dee*/ 	.byte	0x08
	.zero		1


	//   ....[15]....
        /*0df0*/ 	.word	0x00000760
        /*0df4*/ 	.word	0x000000ff
        /*0df8*/ 	.word	0x0002a8a0
        /*0dfc*/ 	.short	0x0100
        /*0dfe*/ 	.byte	0x08
	.zero		1


	//   ....[16]....
        /*0e00*/ 	.word	0x00000770
        /*0e04*/ 	.word	0x000000ff
        /*0e08*/ 	.word	0x0002a898
        /*0e0c*/ 	.short	0x0100
        /*0e0e*/ 	.byte	0x08
	.zero		1


	//   ....[17]....
        /*0e10*/ 	.word	0x00000780
        /*0e14*/ 	.word	0x000000ff
        /*0e18*/ 	.word	0x0002a8a8
        /*0e1c*/ 	.short	0x0100
        /*0e1e*/ 	.byte	0x08
	.zero		1


	//   ....[18]....
        /*0e20*/ 	.word	0x000008c0
        /*0e24*/ 	.word	0x000000ff
        /*0e28*/ 	.word	0x0002a8b0
        /*0e2c*/ 	.short	0x0100
        /*0e2e*/ 	.byte	0x08
	.zero		1


	//   ....[19]....
        /*0e30*/ 	.word	0x000008d0
        /*0e34*/ 	.word	0x000000ff
        /*0e38*/ 	.word	0x0002a8c0
        /*0e3c*/ 	.short	0x0100
        /*0e3e*/ 	.byte	0x08
	.zero		1


	//   ....[20]....
        /*0e40*/ 	.word	0x000008e0
        /*0e44*/ 	.word	0x000000ff
        /*0e48*/ 	.word	0x0002a8b8
        /*0e4c*/ 	.short	0x0100
        /*0e4e*/ 	.byte	0x08
	.zero		1


	//   ....[21]....
        /*0e50*/ 	.word	0x000008f0
        /*0e54*/ 	.word	0x000000ff
        /*0e58*/ 	.word	0x0002a8c8
        /*0e5c*/ 	.short	0x0100
        /*0e5e*/ 	.byte	0x08
	.zero		1


	//   ....[22]....
        /*0e60*/ 	.word	0x00003050
        /*0e64*/ 	.word	0x00000052
        /*0e68*/ 	.word	0x0002a890
        /*0e6c*/ 	.short	0x010a
        /*0e6e*/ 	.byte	0x3f
	.zero		1


	//   ....[23]....
        /*0e70*/ 	.word	0x00006190
        /*0e74*/ 	.word	0x00000052
        /*0e78*/ 	.word	0x0002a890
        /*0e7c*/ 	.short	0x010a
        /*0e7e*/ 	.byte	0x3f
	.zero		1


	//   ....[24]....
        /*0e80*/ 	.word	0x00009200
        /*0e84*/ 	.word	0x00000052
        /*0e88*/ 	.word	0x0002a890
        /*0e8c*/ 	.short	0x010a
        /*0e8e*/ 	.byte	0x3f
	.zero		1


	//   ....[25]....
        /*0e90*/ 	.word	0x000096c0
        /*0e94*/ 	.word	0x00000004
        /*0e98*/ 	.word	0x00000000
        /*0e9c*/ 	.short	0x0101
        /*0e9e*/ 	.byte	0x3f
	.zero		1


	//   ....[26]....
        /*0ea0*/ 	.word	0x00009700
        /*0ea4*/ 	.word	0x00000052
        /*0ea8*/ 	.word	0x0002a8b0
        /*0eac*/ 	.short	0x010a
        /*0eae*/ 	.byte	0x3f
	.zero		1


	//   ....[27]....
        /*0eb0*/ 	.word	0x00009ba0
        /*0eb4*/ 	.word	0x00000052
        /*0eb8*/ 	.word	0x00000000
        /*0ebc*/ 	.short	0x0101
        /*0ebe*/ 	.byte	0x3f
	.zero		1


	//   ....[28]....
        /*0ec0*/ 	.word	0x0000a930
        /*0ec4*/ 	.word	0x00000010
        /*0ec8*/ 	.word	0x0002a800
        /*0ecc*/ 	.short	0x010a
        /*0ece*/ 	.byte	0x3f
	.zero		1


	//   ....[29]....
        /*0ed0*/ 	.word	0x0000a980
        /*0ed4*/ 	.word	0x00000010
        /*0ed8*/ 	.word	0x0002a800
        /*0edc*/ 	.short	0x010a
        /*0ede*/ 	.byte	0x3f
	.zero		1


	//   ....[30]....
        /*0ee0*/ 	.word	0x0000b370
        /*0ee4*/ 	.word	0x00000010
        /*0ee8*/ 	.word	0x0002a800
        /*0eec*/ 	.short	0x010a
        /*0eee*/ 	.byte	0x3f
	.zero		1


	//   ....[31]....
        /*0ef0*/ 	.word	0x0000e8a0
        /*0ef4*/ 	.word	0x00000010
        /*0ef8*/ 	.word	0x0002a800
        /*0efc*/ 	.short	0x010a
        /*0efe*/ 	.byte	0x3f
	.zero		1


	//   ....[32]....
        /*0f00*/ 	.word	0x000119c0
        /*0f04*/ 	.word	0x00000008
        /*0f08*/ 	.word	0x0002a830
        /*0f0c*/ 	.short	0x010a
        /*0f0e*/ 	.byte	0x3f
	.zero		1


	//   ....[33]....
        /*0f10*/ 	.word	0x00011a00
        /*0f14*/ 	.word	0x00000008
        /*0f18*/ 	.word	0x0002a830
        /*0f1c*/ 	.short	0x010a
        /*0f1e*/ 	.byte	0x3f
	.zero		1


	//   ....[34]....
        /*0f20*/ 	.word	0x000122f0
        /*0f24*/ 	.word	0x00000008
        /*0f28*/ 	.word	0x00000000
        /*0f2c*/ 	.short	0x0101
        /*0f2e*/ 	.byte	0x3f
	.zero		1


	//   ....[35]....
        /*0f30*/ 	.word	0x00015550
        /*0f34*/ 	.word	0x00000007
        /*0f38*/ 	.word	0x0002a830
        /*0f3c*/ 	.short	0x010a
        /*0f3e*/ 	.byte	0x3f
	.zero		1


	//   ....[36]....
        /*0f40*/ 	.word	0x000155a0
        /*0f44*/ 	.word	0x00000007
        /*0f48*/ 	.word	0x0002a830
        /*0f4c*/ 	.short	0x010a
        /*0f4e*/ 	.byte	0x3f
	.zero		1


	//   ....[37]....
        /*0f50*/ 	.word	0x000158f0
        /*0f54*/ 	.word	0x00000007
        /*0f58*/ 	.word	0x0002a850
        /*0f5c*/ 	.short	0x010a
        /*0f5e*/ 	.byte	0x3f
	.zero		1


	//   ....[38]....
        /*0f60*/ 	.word	0x00015930
        /*0f64*/ 	.word	0x00000007
        /*0f68*/ 	.word	0x0002a850
        /*0f6c*/ 	.short	0x010a
        /*0f6e*/ 	.byte	0x3f
	.zero		1


	//   ....[39]....
        /*0f70*/ 	.word	0x00016010
        /*0f74*/ 	.word	0x0000007c
        /*0f78*/ 	.word	0x00000000
        /*0f7c*/ 	.short	0x0101
        /*0f7e*/ 	.byte	0x3f
	.zero		1


	//   ....[40]....
        /*0f80*/ 	.word	0x000186a0
        /*0f84*/ 	.word	0x00000011
        /*0f88*/ 	.word	0x00000000
        /*0f8c*/ 	.short	0x0101
        /*0f8e*/ 	.byte	0x3f
	.zero		1


	//   ....[41]....
        /*0f90*/ 	.word	0x00019240
        /*0f94*/ 	.word	0x00000007
        /*0f98*/ 	.word	0x0002a830
        /*0f9c*/ 	.short	0x010a
        /*0f9e*/ 	.byte	0x3f
	.zero		1


	//   ....[42]....
        /*0fa0*/ 	.word	0x00019290
        /*0fa4*/ 	.word	0x00000007
        /*0fa8*/ 	.word	0x0002a830
        /*0fac*/ 	.short	0x010a
        /*0fae*/ 	.byte	0x3f
	.zero		1


	//   ....[43]....
        /*0fb0*/ 	.word	0x00019610
        /*0fb4*/ 	.word	0x00000007
        /*0fb8*/ 	.word	0x0002a850
        /*0fbc*/ 	.short	0x010a
        /*0fbe*/ 	.byte	0x3f
	.zero		1


	//   ....[44]....
        /*0fc0*/ 	.word	0x00019650
        /*0fc4*/ 	.word	0x00000007
        /*0fc8*/ 	.word	0x0002a850
        /*0fcc*/ 	.short	0x010a
        /*0fce*/ 	.byte	0x3f
	.zero		1


	//   ....[45]....
        /*0fd0*/ 	.word	0x000199e0
        /*0fd4*/ 	.word	0x0000000a
        /*0fd8*/ 	.word	0x00000000
        /*0fdc*/ 	.short	0x0101
        /*0fde*/ 	.byte	0x3f
	.zero		1


	//   ....[46]....
        /*0fe0*/ 	.word	0x0001b360
        /*0fe4*/ 	.word	0x0000000f
        /*0fe8*/ 	.word	0x00000000
        /*0fec*/ 	.short	0x0101
        /*0fee*/ 	.byte	0x3f
	.zero		1


	//   ....[47]....
        /*0ff0*/ 	.word	0x0001bc70
        /*0ff4*/ 	.word	0x00000007
        /*0ff8*/ 	.word	0x0002a830
        /*0ffc*/ 	.short	0x010a
        /*0ffe*/ 	.byte	0x3f
	.zero		1


	//   ....[48]....
        /*1000*/ 	.word	0x0001bcc0
        /*1004*/ 	.word	0x00000007
        /*1008*/ 	.word	0x0002a830
        /*100c*/ 	.short	0x010a
        /*100e*/ 	.byte	0x3f
	.zero		1


	//   ....[49]....
        /*1010*/ 	.word	0x0001c040
        /*1014*/ 	.word	0x00000007
        /*1018*/ 	.word	0x0002a850
        /*101c*/ 	.short	0x010a
        /*101e*/ 	.byte	0x3f
	.zero		1


	//   ....[50]....
        /*1020*/ 	.word	0x0001c080
        /*1024*/ 	.word	0x00000007
        /*1028*/ 	.word	0x0002a850
        /*102c*/ 	.short	0x010a
        /*102e*/ 	.byte	0x3f
	.zero		1


	//   ....[51]....
        /*1030*/ 	.word	0x0001c460
        /*1034*/ 	.word	0x0000007a
        /*1038*/ 	.word	0x00000000
        /*103c*/ 	.short	0x0101
        /*103e*/ 	.byte	0x3f
	.zero		1


	//   ....[52]....
        /*1040*/ 	.word	0x0001ede0
        /*1044*/ 	.word	0x0000000d
        /*1048*/ 	.word	0x00000000
        /*104c*/ 	.short	0x0101
        /*104e*/ 	.byte	0x3f
	.zero		1


	//   ....[53]....
        /*1050*/ 	.word	0x0001f630
        /*1054*/ 	.word	0x00000002
        /*1058*/ 	.word	0x0002a850
        /*105c*/ 	.short	0x010a
        /*105e*/ 	.byte	0x3f
	.zero		1


	//   ....[54]....
        /*1060*/ 	.word	0x0001f6b0
        /*1064*/ 	.word	0x00000002
        /*1068*/ 	.word	0x0002a850
        /*106c*/ 	.short	0x010a
        /*106e*/ 	.byte	0x3f
	.zero		1


	//   ....[55]....
        /*1070*/ 	.word	0x0001fca0
        /*1074*/ 	.word	0x00000002
        /*1078*/ 	.word	0x00000000
        /*107c*/ 	.short	0x0101
        /*107e*/ 	.byte	0x3f
	.zero		1


	//   ....[56]....
        /*1080*/ 	.word	0x00022340
        /*1084*/ 	.word	0x00000000
        /*1088*/ 	.word	0x00000000
        /*108c*/ 	.short	0x0101
        /*108e*/ 	.byte	0x3f
	.zero		1


	//   ....[57]....
        /*1090*/ 	.word	0x00025160
        /*1094*/ 	.word	0x00000017
        /*1098*/ 	.word	0x0002a820
        /*109c*/ 	.short	0x010a
        /*109e*/ 	.byte	0x3f
	.zero		1


	//   ....[58]....
        /*10a0*/ 	.word	0x000251f0
        /*10a4*/ 	.word	0x0000000c
        /*10a8*/ 	.word	0x0002a8a0
        /*10ac*/ 	.short	0x010a
        /*10ae*/ 	.byte	0x3f
	.zero		1


	//   ....[59]....
        /*10b0*/ 	.word	0x00025640
        /*10b4*/ 	.word	0x0000000c
        /*10b8*/ 	.word	0x0002a8c0
        /*10bc*/ 	.short	0x010a
        /*10be*/ 	.byte	0x3f
	.zero		1


	//   ....[60]....
        /*10c0*/ 	.word	0x00025b50
        /*10c4*/ 	.word	0x00000006
        /*10c8*/ 	.word	0x0002a8a0
        /*10cc*/ 	.short	0x010a
        /*10ce*/ 	.byte	0x3f
	.zero		1


	//   ....[61]....
        /*10d0*/ 	.word	0x00025f90
        /*10d4*/ 	.word	0x00000006
        /*10d8*/ 	.word	0x0002a8c0
        /*10dc*/ 	.short	0x010a
        /*10de*/ 	.byte	0x3f
	.zero		1


	//   ....[62]....
        /*10e0*/ 	.word	0x000272e0
        /*10e4*/ 	.word	0x00000006
        /*10e8*/ 	.word	0x0002a880
        /*10ec*/ 	.short	0x010a
        /*10ee*/ 	.byte	0x3f
	.zero		1


	//   ....[63]....
        /*10f0*/ 	.word	0x00027810
        /*10f4*/ 	.word	0x00000006
        /*10f8*/ 	.word	0x0002a870
        /*10fc*/ 	.short	0x0107
        /*10fe*/ 	.byte	0x3f
	.zero		1


	//   ....[64]....
        /*1100*/ 	.word	0x000278d0
        /*1104*/ 	.word	0x00000006
        /*1108*/ 	.word	0x0002a870
        /*110c*/ 	.short	0x0101
        /*110e*/ 	.byte	0x3f
	.zero		1


	//   ....[65]....
        /*1110*/ 	.word	0x00027900
        /*1114*/ 	.word	0x00000006
        /*1118*/ 	.word	0x0002a840
        /*111c*/ 	.short	0x010a
        /*111e*/ 	.byte	0x3f
	.zero		1


	//   ....[66]....
        /*1120*/ 	.word	0x00027d90
        /*1124*/ 	.word	0x00000006
        /*1128*/ 	.word	0x0002a830
        /*112c*/ 	.short	0x0107
        /*112e*/ 	.byte	0x3f
	.zero		1


	//   ....[67]....
        /*1130*/ 	.word	0x00027e60
        /*1134*/ 	.word	0x00000006
        /*1138*/ 	.word	0x0002a830
        /*113c*/ 	.short	0x0101
        /*113e*/ 	.byte	0x3f
	.zero		1


	//   ....[68]....
        /*1140*/ 	.word	0x000287b0
        /*1144*/ 	.word	0x00000017
        /*1148*/ 	.word	0x0002a800
        /*114c*/ 	.short	0x0107
        /*114e*/ 	.byte	0x3f
	.zero		1


	//   ....[69]....
        /*1150*/ 	.word	0x000288b0
        /*1154*/ 	.word	0x00000017
        /*1158*/ 	.word	0x0002a800
        /*115c*/ 	.short	0x0101
        /*115e*/ 	.byte	0x3f
	.zero		1


	//   ....[70]....
        /*1160*/ 	.word	0x000288d0
        /*1164*/ 	.word	0x00000017
        /*1168*/ 	.word	0x0002a820
        /*116c*/ 	.short	0x010a
        /*116e*/ 	.byte	0x3f
	.zero		1


	//   ....[71]....
        /*1170*/ 	.word	0x00028c20
        /*1174*/ 	.word	0x00000004
        /*1178*/ 	.word	0x0002a880
        /*117c*/ 	.short	0x010a
        /*117e*/ 	.byte	0x3f
	.zero		1


	//   ....[72]....
        /*1180*/ 	.word	0x00029010
        /*1184*/ 	.word	0x00000004
        /*1188*/ 	.word	0x0002a870
        /*118c*/ 	.short	0x0107
        /*118e*/ 	.byte	0x3f
	.zero		1


	//   ....[73]....
        /*1190*/ 	.word	0x000290d0
        /*1194*/ 	.word	0x00000004
        /*1198*/ 	.word	0x0002a870
        /*119c*/ 	.short	0x0101
        /*119e*/ 	.byte	0x3f
	.zero		1


	//   ....[74]....
        /*11a0*/ 	.word	0x00029100
        /*11a4*/ 	.word	0x00000004
        /*11a8*/ 	.word	0x0002a840
        /*11ac*/ 	.short	0x010a
        /*11ae*/ 	.byte	0x3f
	.zero		1


	//   ....[75]....
        /*11b0*/ 	.word	0x000294d0
        /*11b4*/ 	.word	0x00000004
        /*11b8*/ 	.word	0x0002a830
        /*11bc*/ 	.short	0x0107
        /*11be*/ 	.byte	0x3f
	.zero		1


	//   ....[76]....
        /*11c0*/ 	.word	0x000295a0
        /*11c4*/ 	.word	0x00000004
        /*11c8*/ 	.word	0x0002a830
        /*11cc*/ 	.short	0x0101
        /*11ce*/ 	.byte	0x3f
	.zero		1


	//   ....[77]....
        /*11d0*/ 	.word	0x00029620
        /*11d4*/ 	.word	0x00000000
        /*11d8*/ 	.word	0x0002a870
        /*11dc*/ 	.short	0x010a
        /*11de*/ 	.byte	0x3f
	.zero		1


	//   ....[78]....
        /*11e0*/ 	.word	0x000296b0
        /*11e4*/ 	.word	0x00000000
        /*11e8*/ 	.word	0x0002a860
        /*11ec*/ 	.short	0x010a
        /*11ee*/ 	.byte	0x3f
	.zero		1


	//   ....[79]....
        /*11f0*/ 	.word	0x00029e20
        /*11f4*/ 	.word	0x00000000
        /*11f8*/ 	.word	0x0002a850
        /*11fc*/ 	.short	0x0101
        /*11fe*/ 	.byte	0x3f
	.zero		1


	//   ....[80]....
        /*1200*/ 	.word	0x00029eb0
        /*1204*/ 	.word	0x00000000
        /*1208*/ 	.word	0x00000000
        /*120c*/ 	.short	0x0101
        /*120e*/ 	.byte	0x3f
	.zero		1


	//   ....[81]....
        /*1210*/ 	.word	0x0002a070
        /*1214*/ 	.word	0x00000002
        /*1218*/ 	.word	0x0002a870
        /*121c*/ 	.short	0x010a
        /*121e*/ 	.byte	0x3f
	.zero		1


	//   ....[82]....
        /*1220*/ 	.word	0x0002a0f0
        /*1224*/ 	.word	0x00000002
        /*1228*/ 	.word	0x0002a860
        /*122c*/ 	.short	0x010a
        /*122e*/ 	.byte	0x3f
	.zero		1


	//   ....[83]....
        /*1230*/ 	.word	0x0002a870
        /*1234*/ 	.word	0x00000002
        /*1238*/ 	.word	0x0002a850
        /*123c*/ 	.short	0x0101
        /*123e*/ 	.byte	0x3f
	.zero		1


	//   ....[84]....
        /*1240*/ 	.word	0x0002a930
        /*1244*/ 	.word	0x00000002
        /*1248*/ 	.word	0x00000000
        /*124c*/ 	.short	0x0101
        /*124e*/ 	.byte	0x3f
	.zero		1


	//   ....[85]....
        /*1250*/ 	.word	0x0002b630
        /*1254*/ 	.word	0x00000007
        /*1258*/ 	.word	0x0002a820
        /*125c*/ 	.short	0x010a
        /*125e*/ 	.byte	0x3f
	.zero		1


	//   ....[86]....
        /*1260*/ 	.word	0x0002b7a0
        /*1264*/ 	.word	0x00000005
        /*1268*/ 	.word	0x0002a840
        /*126c*/ 	.short	0x010a
        /*126e*/ 	.byte	0x3f
	.zero		1


	//   ....[87]....
        /*1270*/ 	.word	0x0002b840
        /*1274*/ 	.word	0x00000003
        /*1278*/ 	.word	0x0002a840
        /*127c*/ 	.short	0x010a
        /*127e*/ 	.byte	0x3f
	.zero		1


	//   ....[88]....
        /*1280*/ 	.word	0x0002b880
        /*1284*/ 	.word	0x00000005
        /*1288*/ 	.word	0x0002a860
        /*128c*/ 	.short	0x010a
        /*128e*/ 	.byte	0x3f
	.zero		1


	//   ....[89]....
        /*1290*/ 	.word	0x0002b8c0
        /*1294*/ 	.word	0x00000003
        /*1298*/ 	.word	0x0002a860
        /*129c*/ 	.short	0x010a
        /*129e*/ 	.byte	0x3f
	.zero		1


	//   ....[90]....
        /*12a0*/ 	.word	0x0002b900
        /*12a4*/ 	.word	0x00000005
        /*12a8*/ 	.word	0x0002a880
        /*12ac*/ 	.short	0x010a
        /*12ae*/ 	.byte	0x3f
	.zero		1


	//   ....[91]....
        /*12b0*/ 	.word	0x0002b940
        /*12b4*/ 	.word	0x00000003
        /*12b8*/ 	.word	0x0002a880
        /*12bc*/ 	.short	0x010a
        /*12be*/ 	.byte	0x3f
	.zero		1


	//   ....[92]....
        /*12c0*/ 	.word	0x0002b9a0
        /*12c4*/ 	.word	0x00000052
        /*12c8*/ 	.word	0x0002a890
        /*12cc*/ 	.short	0x010a
        /*12ce*/ 	.byte	0x3f
	.zero		1


	//   ....[93]....
        /*12d0*/ 	.word	0x0002bb10
        /*12d4*/ 	.word	0x00000052
        /*12d8*/ 	.word	0x0002a890
        /*12dc*/ 	.short	0x010a
        /*12de*/ 	.byte	0x3f
	.zero		1


	//   ....[94]....
        /*12e0*/ 	.word	0x0002bc90
        /*12e4*/ 	.word	0x00000052
        /*12e8*/ 	.word	0x0002a890
        /*12ec*/ 	.short	0x010a
        /*12ee*/ 	.byte	0x3f
	.zero		1


	//   ....[95]....
        /*12f0*/ 	.word	0x0002be00
        /*12f4*/ 	.word	0x00000052
        /*12f8*/ 	.word	0x0002a8b0
        /*12fc*/ 	.short	0x010a
        /*12fe*/ 	.byte	0x3f
	.zero		1


	//   ....[96]....
        /*1300*/ 	.word	0x0002c100
        /*1304*/ 	.word	0x00000010
        /*1308*/ 	.word	0x0002a800
        /*130c*/ 	.short	0x010a
        /*130e*/ 	.byte	0x3f
	.zero		1


	//   ....[97]....
        /*1310*/ 	.word	0x0002c310
        /*1314*/ 	.word	0x00000010
        /*1318*/ 	.word	0x0002a800
        /*131c*/ 	.short	0x010a
        /*131e*/ 	.byte	0x3f
	.zero		1


	//   ....[98]....
        /*1320*/ 	.word	0x0002c360
        /*1324*/ 	.word	0x00000008
        /*1328*/ 	.word	0x0002a830
        /*132c*/ 	.short	0x010a
        /*132e*/ 	.byte	0x3f
	.zero		1


	//   ....[99]....
        /*1330*/ 	.word	0x0002c3b0
        /*1334*/ 	.word	0x00000007
        /*1338*/ 	.word	0x0002a830
        /*133c*/ 	.short	0x010a
        /*133e*/ 	.byte	0x3f
	.zero		1


	//   ....[100]....
        /*1340*/ 	.word	0x0002c400
        /*1344*/ 	.word	0x00000007
        /*1348*/ 	.word	0x0002a850
        /*134c*/ 	.short	0x010a
        /*134e*/ 	.byte	0x3f
	.zero		1


	//   ....[101]....
        /*1350*/ 	.word	0x0002c450
        /*1354*/ 	.word	0x00000007
        /*1358*/ 	.word	0x0002a830
        /*135c*/ 	.short	0x010a
        /*135e*/ 	.byte	0x3f
	.zero		1


	//   ....[102]....
        /*1360*/ 	.word	0x0002c4a0
        /*1364*/ 	.word	0x00000007
        /*1368*/ 	.word	0x0002a850
        /*136c*/ 	.short	0x010a
        /*136e*/ 	.byte	0x3f
	.zero		1


	//   ....[103]....
        /*1370*/ 	.word	0x0002c4f0
        /*1374*/ 	.word	0x00000007
        /*1378*/ 	.word	0x0002a830
        /*137c*/ 	.short	0x010a
        /*137e*/ 	.byte	0x3f
	.zero		1


	//   ....[104]....
        /*1380*/ 	.word	0x0002c540
        /*1384*/ 	.word	0x00000007
        /*1388*/ 	.word	0x0002a850
        /*138c*/ 	.short	0x010a
        /*138e*/ 	.byte	0x3f
	.zero		1


	//   ....[105]....
        /*1390*/ 	.word	0x0002c590
        /*1394*/ 	.word	0x00000002
        /*1398*/ 	.word	0x0002a850
        /*139c*/ 	.short	0x010a
        /*139e*/ 	.byte	0x3f
	.zero		1


	//   ....[106]....
        /*13a0*/ 	.word	0x0002e350
        /*13a4*/ 	.word	0x00000017
        /*13a8*/ 	.word	0x0002a820
        /*13ac*/ 	.short	0x010a
        /*13ae*/ 	.byte	0x3f
	.zero		1


	//   ....[107]....
        /*13b0*/ 	.word	0x0002e3a0
        /*13b4*/ 	.word	0x0000000c
        /*13b8*/ 	.word	0x0002a8a0
        /*13bc*/ 	.short	0x010a
        /*13be*/ 	.byte	0x3f
	.zero		1


	//   ....[108]....
        /*13c0*/ 	.word	0x0002e3f0
        /*13c4*/ 	.word	0x0000000c
        /*13c8*/ 	.word	0x0002a8c0
        /*13cc*/ 	.short	0x010a
        /*13ce*/ 	.byte	0x3f
	.zero		1


	//   ....[109]....
        /*13d0*/ 	.word	0x0002e440
        /*13d4*/ 	.word	0x00000006
        /*13d8*/ 	.word	0x0002a8a0
        /*13dc*/ 	.short	0x010a
        /*13de*/ 	.byte	0x3f
	.zero		1


	//   ....[110]....
        /*13e0*/ 	.word	0x0002e490
        /*13e4*/ 	.word	0x00000006
        /*13e8*/ 	.word	0x0002a8c0
        /*13ec*/ 	.short	0x010a
        /*13ee*/ 	.byte	0x3f
	.zero		1


	//   ....[111]....
        /*13f0*/ 	.word	0x0002e5b0
        /*13f4*/ 	.word	0x00000006
        /*13f8*/ 	.word	0x0002a880
        /*13fc*/ 	.short	0x010a
        /*13fe*/ 	.byte	0x3f
	.zero		1


	//   ....[112]....
        /*1400*/ 	.word	0x0002ecc0
        /*1404*/ 	.word	0x00000006
        /*1408*/ 	.word	0x0002a840
        /*140c*/ 	.short	0x010a
        /*140e*/ 	.byte	0x3f
	.zero		1


	//   ....[113]....
        /*1410*/ 	.word	0x0002f820
        /*1414*/ 	.word	0x00000017
        /*1418*/ 	.word	0x0002a820
        /*141c*/ 	.short	0x010a
        /*141e*/ 	.byte	0x3f
	.zero		1


	//   ....[114]....
        /*1420*/ 	.word	0x0002f870
        /*1424*/ 	.word	0x00000004
        /*1428*/ 	.word	0x0002a880
        /*142c*/ 	.short	0x010a
        /*142e*/ 	.byte	0x3f
	.zero		1


	//   ....[115]....
        /*1430*/ 	.word	0x0002fd90
        /*1434*/ 	.word	0x00000004
        /*1438*/ 	.word	0x0002a840
        /*143c*/ 	.short	0x010a
        /*143e*/ 	.byte	0x3f
	.zero		1


	//   ....[116]....
        /*1440*/ 	.word	0x000302a0
        /*1444*/ 	.word	0x00000000
        /*1448*/ 	.word	0x0002a870
        /*144c*/ 	.short	0x010a
        /*144e*/ 	.byte	0x3f
	.zero		1


	//   ....[117]....
        /*1450*/ 	.word	0x000302f0
        /*1454*/ 	.word	0x00000000
        /*1458*/ 	.word	0x0002a860
        /*145c*/ 	.short	0x010a
        /*145e*/ 	.byte	0x3f
	.zero		1


	//   ....[118]....
        /*1460*/ 	.word	0x00030340
        /*1464*/ 	.word	0x00000002
        /*1468*/ 	.word	0x0002a870
        /*146c*/ 	.short	0x010a
        /*146e*/ 	.byte	0x3f
	.zero		1


	//   ....[119]....
        /*1470*/ 	.word	0x00030390
        /*1474*/ 	.word	0x00000002
        /*1478*/ 	.word	0x0002a860
        /*147c*/ 	.short	0x010a
        /*147e*/ 	.byte	0x3f
	.zero		1


	//   ....[120]....
        /*1480*/ 	.word	0x00030d30
        /*1484*/ 	.word	0x00000007
        /*1488*/ 	.word	0x0002a820
        /*148c*/ 	.short	0x010a
        /*148e*/ 	.byte	0x3f
	.zero		1


	//   ....[121]....
        /*1490*/ 	.word	0x00030ed0
        /*1494*/ 	.word	0x00000005
        /*1498*/ 	.word	0x0002a840
        /*149c*/ 	.short	0x010a
        /*149e*/ 	.byte	0x3f
	.zero		1


	//   ....[122]....
        /*14a0*/ 	.word	0x00030f20
        /*14a4*/ 	.word	0x00000003
        /*14a8*/ 	.word	0x0002a840
        /*14ac*/ 	.short	0x010a
        /*14ae*/ 	.byte	0x3f
	.zero		1


	//   ....[123]....
        /*14b0*/ 	.word	0x00030f70
        /*14b4*/ 	.word	0x00000005
        /*14b8*/ 	.word	0x0002a860
        /*14bc*/ 	.short	0x010a
        /*14be*/ 	.byte	0x3f
	.zero		1


	//   ....[124]....
        /*14c0*/ 	.word	0x00030fc0
        /*14c4*/ 	.word	0x00000003
        /*14c8*/ 	.word	0x0002a860
        /*14cc*/ 	.short	0x010a
        /*14ce*/ 	.byte	0x3f
	.zero		1


	//   ....[125]....
        /*14d0*/ 	.word	0x00031010
        /*14d4*/ 	.word	0x00000005
        /*14d8*/ 	.word	0x0002a880
        /*14dc*/ 	.short	0x010a
        /*14de*/ 	.byte	0x3f
	.zero		1


	//----- nvinfo : EIATTR_NUM_MBARRIERS
	.align		4
.L_754:
        /*14e0*/ 	.byte	0x03, 0x38
        /*14e2*/ 	.short	0x0016


	//----- nvinfo : EIATTR_EXIT_INSTR_OFFSETS
	.align		4
        /*14e4*/ 	.byte	0x04, 0x1c
        /*14e6*/ 	.short	(.L_756 - .L_755)


	//   ....[0]....
.L_755:
        /*14e8*/ 	.word	0x0002b990


	//----- nvinfo : EIATTR_MAX_THREADS
	.align		4
.L_756:
        /*14ec*/ 	.byte	0x04, 0x05
        /*14ee*/ 	.short	(.L_758 - .L_757)
.L_757:
        /*14f0*/ 	.word	0x00000180
        /*14f4*/ 	.word	0x00000001
        /*14f8*/ 	.word	0x00000001


	//----- nvinfo : EIATTR_CRS_STACK_SIZE
	.align		4
.L_758:
        /*14fc*/ 	.byte	0x04, 0x1e
        /*14fe*/ 	.short	(.L_760 - .L_759)
.L_759:
        /*1500*/ 	.word	0x00000000


	//----- nvinfo : EIATTR_CBANK_PARAM_SIZE
	.align		4
.L_760:
        /*1504*/ 	.byte	0x03, 0x19
        /*1506*/ 	.short	0x0af0


	//----- nvinfo : EIATTR_PARAM_CBANK
	.align		4
        /*1508*/ 	.byte	0x04, 0x0a
        /*150a*/ 	.short	(.L_762 - .L_761)
	.align		4
.L_761:
        /*150c*/ 	.word	index@(.nv.constant0._ZN7cutlass13device_kernelIN5flash11enable_sm90INS1_16FlashAttnFwdSm90INS1_25CollectiveMainloopFwdSm90ILi2EN4cute5tupleIJNS5_1CILi1EEES8_S8_EEENS6_IJNS7_ILi128EEESA_NS7_ILi192EEEEEELi192ENS_12float_e4m3_tEfNS_4arch4Sm90ELb0ELb1ELb1ELb1ELb1ELb1ELb0ELb1ELb1ELb1ELb0ELb0EEENS1_21CollectiveEpilogueFwdINS6_IJSA_SB_SA_EEES9_NS_10bfloat16_tESF_Li256ELb1ELb1ELb0ELb1EEENS1_36VarlenDynamicPersistentTileSchedulerILi128ELi128ELi256ELi128ELb0ELb1ELb1ELb1ELb0ELb1EEEEEEEEEvNT_6ParamsE)
        /*1510*/ 	.short	0x0210
        /*1512*/ 	.short	0x0af0


	//----- nvinfo : EIATTR_SW_WAR
	.align		4
.L_762:
        /*1514*/ 	.byte	0x04, 0x36
        /*1516*/ 	.short	(.L_764 - .L_763)
.L_763:
        /*1518*/ 	.word	0x00000008
.L_764:


//--------------------- .nv.info._ZN7cutlass13device_kernelIN5flash11enable_sm90INS1_16FlashAttnFwdSm90INS1_25CollectiveMainloopFwdSm90ILi2EN4cute5tupleIJNS5_1CILi1EEES8_S8_EEENS6_IJNS7_ILi128EEENS7_ILi160EEENS7_ILi192EEEEEELi192ENS_12float_e4m3_tEfNS_4arch4Sm90ELb1ELb0ELb1ELb0ELb1ELb0ELb0ELb1ELb1ELb1ELb0ELb0EEENS1_21CollectiveEpilogueFwdINS6_IJSA_SC_SB_EEES9_NS_10bfloat16_tESG_Li256ELb0ELb1ELb0ELb1EEENS1_30DynamicPersistentTileSchedulerILi256ELi128ELb0ELb1ELb1EEEEEEEEEvNT_6ParamsE --------------------------
	.section	.nv.info._ZN7cutlass13device_kernelIN5flash11enable_sm90INS1_16FlashAttnFwdSm90INS1_25CollectiveMainloopFwdSm90ILi2EN4cute5tupleIJNS5_1CILi1EEES8_S8_EEENS6_IJNS7_ILi128EEENS7_ILi160EEENS7_ILi192EEEEEELi192ENS_12float_e4m3_tEfNS_4arch4Sm90ELb1ELb0ELb1ELb0ELb1ELb0ELb0ELb1ELb1ELb1ELb0ELb0EEENS1_21CollectiveEpilogueFwdINS6_IJSA_SC_SB_EEES9_NS_10bfloat16_tESG_Li256ELb0ELb1ELb0ELb1EEENS1_30DynamicPersistentTileSchedulerILi256ELi128ELb0ELb1ELb1EEEEEEEEEvNT_6ParamsE,"",@"SHT_CUDA_INFO"
	.sectionflags	@""
	.align	4


	//----- nvinfo : EIATTR_CUDA_API_VERSION
	.align		4
        /*0000*/ 	.byte	0x04, 0x37
        /*0002*/ 	.short	(.L_766 - .L_765)
.L_765:
        /*0004*/ 	.word	0x00000082


	//----- nvinfo : EIATTR_KPARAM_INFO
	.align		4
.L_766:
        /*0008*/ 	.byte	0x04, 0x17
        /*000a*/ 	.short	(.L_768 - .L_767)
.L_767:
        /*000c*/ 	.word	0x00000000
        /*0010*/ 	.short	0x0000
        /*0012*/ 	.short	0x0070
        /*0014*/ 	.byte	0x00, 0xf0, 0x01, 0x2a


	//----- nvinfo : EIATTR_SPARSE_MMA_MASK
	.align		4
.L_768:
        /*0018*/ 	.byte	0x03, 0x50
        /*001a*/ 	.short	0x0000


	//----- nvinfo : EIATTR_MAXREG_COUNT
	.align		4
        /*001c*/ 	.byte	0x03, 0x1b
        /*001e*/ 	.short	0x00a8


	//----- nvinfo : EIATTR_NUM_BARRIERS
	.align		4
        /*0020*/ 	.byte	0x02, 0x4c
        /*0022*/ 	.byte	0x10
	.zero		1


	//----- nvinfo : EIATTR_EXTERNS
	.align		4
        /*0024*/ 	.byte	0x04, 0x0f
        /*0026*/ 	.short	(.L_770 - .L_769)


	//   ....[0]....
	.align		4
.L_769:
        /*0028*/ 	.word	index@(__assertfail)


	//----- nvinfo : EIATTR_ANNOTATIONS
	.align		4
.L_770:
        /*002c*/ 	.byte	0x04, 0x55
        /*002e*/ 	.short	(.L_772 - .L_771)


	//   ....[0]....
.L_771:
        /* <DEDUP_REMOVED lines=16> */


	//----- nvinfo : EIATTR_MERCURY_ISA_VERSION
	.align		4
.L_772:
        /*0118*/ 	.byte	0x03, 0x5f
        /*011a*/ 	.short	0x0101


	//----- nvinfo : EIATTR_INT_WARP_WIDE_INSTR_OFFSETS
	.align		4
        /*011c*/ 	.byte	0x04, 0x31
        /*011e*/ 	.short	(.L_774 - .L_773)


	//   ....[0]....
.L_773:
        /*0120*/ 	.word	0x000000c0


	//   ....[1]....
        /*0124*/ 	.word	0x000000d0


	//   ....[2]....
        /*0128*/ 	.word	0x00000170


	//   ....[3]....
        /*012c*/ 	.word	0x00011be0


	//   ....[4]....
        /*0130*/ 	.word	0x00011c70


	//   ....[5]....
        /*0134*/ 	.word	0x00015d10


	//   ....[6]....
        /*0138*/ 	.word	0x00015da0


	//----- nvinfo : EIATTR_COOP_GROUP_MASK_REGIDS
	.align		4
.L_774:
        /*013c*/ 	.byte	0x04, 0x29
        /*013e*/ 	.short	(.L_776 - .L_775)


	//   ....[0]....
.L_775:
        /*0140*/ 	.word	0xffffffff


	//   ....[1]....
        /*0144*/ 	.word	0xffffffff


	//   ....[2]....
        /*0148*/ 	.word	0xffffffff


	//   ....[3]....
        /*014c*/ 	.word	0xffffffff


	//   ....[4]....
        /*0150*/ 	.word	0xffffffff


	//   ....[5]....
        /*0154*/ 	.word	0xffffffff


	//   ....[6]....
        /*0158*/ 	.word	0xffffffff


	//   ....[7]....
        /*015c*/ 	.word	0xffffffff


	//   ....[8]....
        /*0160*/ 	.word	0xffffffff


	//   ....[9]....
        /*0164*/ 	.word	0xffffffff


	//   ....[10]....
        /*0168*/ 	.word	0xffffffff


	//   ....[11]....
        /*016c*/ 	.word	0xffffffff


	//   ....[12]....
        /*0170*/ 	.word	0xffffffff


	//   ....[13]....
        /*0174*/ 	.word	0xffffffff


	//   ....[14]....
        /*0178*/ 	.word	0xffffffff


	//   ....[15]....
        /*017c*/ 	.word	0xffffffff


	//   ....[16]....
        /*0180*/ 	.word	0xffffffff


	//   ....[17]....
        /*0184*/ 	.word	0xffffffff


	//   ....[18]....
        /*0188*/ 	.word	0xffffffff


	//   ....[19]....
        /*018c*/ 	.word	0xffffffff


	//   ....[20]....
        /*0190*/ 	.word	0xffffffff


	//   ....[21]....
        /*0194*/ 	.word	0xffffffff


	//   ....[22]....
        /*0198*/ 	.word	0xffffffff


	//   ....[23]....
        /*019c*/ 	.word	0xffffffff


	//   ....[24]....
        /*01a0*/ 	.word	0xffffffff


	//   ....[25]....
        /*01a4*/ 	.word	0xffffffff


	//   ....[26]....
        /*01a8*/ 	.word	0xffffffff


	//   ....[27]....
        /*01ac*/ 	.word	0xffffffff


	//   ....[28]....
        /*01b0*/ 	.word	0xffffffff


	//   ....[29]....
        /*01b4*/ 	.word	0xffffffff


	//   ....[30]....
        /*01b8*/ 	.word	0xffffffff


	//   ....[31]....
        /*01bc*/ 	.word	0xffffffff


	//   ....[32]....
        /*01c0*/ 	.word	0xffffffff


	//   ....[33]....
        /*01c4*/ 	.word	0xffffffff


	//   ....[34]....
        /*01c8*/ 	.word	0xffffffff


	//   ....[35]....
        /*01cc*/ 	.word	0xffffffff


	//   ....[36]....
        /*01d0*/ 	.word	0xffffffff


	//   ....[37]....
        /*01d4*/ 	.word	0xffffffff


	//   ....[38]....
        /*01d8*/ 	.word	0xffffffff


	//   ....[39]....
        /*01dc*/ 	.word	0xffffffff


	//   ....[40]....
        /*01e0*/ 	.word	0xffffffff


	//   ....[41]....
        /*01e4*/ 	.word	0xffffffff


	//   ....[42]....
        /*01e8*/ 	.word	0xffffffff


	//   ....[43]....
        /*01ec*/ 	.word	0xffffffff


	//   ....[44]....
        /*01f0*/ 	.word	0xffffffff


	//   ....[45]....
        /*01f4*/ 	.word	0xffffffff


	//   ....[46]....
        /*01f8*/ 	.word	0xffffffff


	//   ....[47]....
        /*01fc*/ 	.word	0xffffffff


	//   ....[48]....
        /*0200*/ 	.word	0xffffffff


	//   ....[49]....
        /*0204*/ 	.word	0xffffffff


	//   ....[50]....
        /*0208*/ 	.word	0xffffffff


	//   ....[51]....
        /*020c*/ 	.word	0xffffffff


	//   ....[52]....
        /*0210*/ 	.word	0xffffffff


	//   ....[53]....
        /*0214*/ 	.word	0xffffffff


	//   ....[54]....
        /*0218*/ 	.word	0xffffffff


	//   ....[55]....
        /*021c*/ 	.word	0xffffffff


	//   ....[56]....
        /*0220*/ 	.word	0xffffffff


	//   ....[57]....
        /*0224*/ 	.word	0xffffffff


	//   ....[58]....
        /*0228*/ 	.word	0xffffffff


	//   ....[59]....
        /*022c*/ 	.word	0xffffffff


	//   ....[60]....
        /*0230*/ 	.word	0xffffffff


	//   ....[61]....
        /*0234*/ 	.word	0xffffffff


	//   ....[62]....
        /*0238*/ 	.word	0xffffffff


	//   ....[63]....
        /*023c*/ 	.word	0xffffffff


	//   ....[64]....
        /*0240*/ 	.word	0xffffffff


	//   ....[65]....
        /*0244*/ 	.word	0xffffffff


	//   ....[66]....
        /*0248*/ 	.word	0xffffffff


	//   ....[67]....
        /*024c*/ 	.word	0xffffffff


	//   ....[68]....
        /*0250*/ 	.word	0xffffffff


	//   ....[69]....
        /*0254*/ 	.word	0xffffffff


	//   ....[70]....
        /*0258*/ 	.word	0xffffffff


	//   ....[71]....
        /*025c*/ 	.word	0xffffffff


	//   ....[72]....
        /*0260*/ 	.word	0xffffffff


	//   ....[73]....
        /*0264*/ 	.word	0xffffffff


	//   ....[74]....
        /*0268*/ 	.word	0xffffffff


	//   ....[75]....
        /*026c*/ 	.word	0xffffffff


	//   ....[76]....
        /*0270*/ 	.word	0xffffffff


	//   ....[77]....
        /*0274*/ 	.word	0xffffffff


	//   ....[78]....
        /*0278*/ 	.word	0xffffffff


	//   ....[79]....
        /*027c*/ 	.word	0xffffffff


	//   ....[80]....
        /*0280*/ 	.word	0xffffffff


	//   ....[81]....
        /*0284*/ 	.word	0xffffffff


	//   ....[82]....
        /*0288*/ 	.word	0xffffffff


	//   ....[83]....
        /*028c*/ 	.word	0xffffffff


	//   ....[84]....
        /*0290*/ 	.word	0xffffffff


	//   ....[85]....
        /*0294*/ 	.word	0xffffffff


	//   ....[86]....
        /*0298*/ 	.word	0xffffffff


	//   ....[87]....
        /*029c*/ 	.word	0xffffffff


	//   ....[88]....
        /*02a0*/ 	.word	0xffffffff


	//   ....[89]....
        /*02a4*/ 	.word	0xffffffff


	//   ....[90]....
        /*02a8*/ 	.word	0xffffffff


	//   ....[91]....
        /*02ac*/ 	.word	0xffffffff


	//   ....[92]....
        /*02b0*/ 	.word	0xffffffff


	//   ....[93]....
        /*02b4*/ 	.word	0xffffffff


	//   ....[94]....
        /*02b8*/ 	.word	0xffffffff


	//   ....[95]....
        /*02bc*/ 	.word	0xffffffff


	//   ....[96]....
        /*02c0*/ 	.word	0xffffffff


	//   ....[97]....
        /*02c4*/ 	.word	0xffffffff


	//   ....[98]....
        /*02c8*/ 	.word	0xffffffff


	//   ....[99]....
        /*02cc*/ 	.word	0xffffffff


	//   ....[100]....
        /*02d0*/ 	.word	0xffffffff


	//   ....[101]....
        /*02d4*/ 	.word	0xffffffff


	//   ....[102]....
        /*02d8*/ 	.word	0xffffffff


	//   ....[103]....
        /*02dc*/ 	.word	0xffffffff


	//   ....[104]....
        /*02e0*/ 	.word	0xffffffff


	//   ....[105]....
        /*02e4*/ 	.word	0xffffffff


	//   ....[106]....
        /*02e8*/ 	.word	0xffffffff


	//   ....[107]....
        /*02ec*/ 	.word	0xffffffff


	//   ....[108]....
        /*02f0*/ 	.word	0xffffffff


	//   ....[109]....
        /*02f4*/ 	.word	0xffffffff


	//   ....[110]....
        /*02f8*/ 	.word	0xffffffff


	//   ....[111]....
        /*02fc*/ 	.word	0xffffffff


	//   ....[112]....
        /*0300*/ 	.word	0xffffffff


	//   ....[113]....
        /*0304*/ 	.word	0xffffffff


	//   ....[114]....
        /*0308*/ 	.word	0xffffffff


	//   ....[115]....
        /*030c*/ 	.word	0xffffffff


	//   ....[116]....
        /*0310*/ 	.word	0xffffffff


	//   ....[117]....
        /*0314*/ 	.word	0xffffffff


	//   ....[118]....
        /*0318*/ 	.word	0xffffffff


	//   ....[119]....
        /*031c*/ 	.word	0xffffffff


	//   ....[120]....
        /*0320*/ 	.word	0xffffffff


	//   ....[121]....
        /*0324*/ 	.word	0xffffffff


	//   ....[122]....
        /*0328*/ 	.word	0xffffffff


	//   ....[123]....
        /*032c*/ 	.word	0xffffffff


	//   ....[124]....
        /*0330*/ 	.word	0xffffffff


	//   ....[125]....
        /*0334*/ 	.word	0xffffffff


	//   ....[126]....
        /*0338*/ 	.word	0xffffffff


	//   ....[127]....
        /*033c*/ 	.word	0xffffffff


	//   ....[128]....
        /*0340*/ 	.word	0xffffffff


	//   ....[129]....
        /*0344*/ 	.word	0xffffffff


	//   ....[130]....
        /*0348*/ 	.word	0xffffffff


	//   ....[131]....
        /*034c*/ 	.word	0xffffffff


	//   ....[132]....
        /*0350*/ 	.word	0xffffffff


	//   ....[133]....
        /*0354*/ 	.word	0xffffffff


	//   ....[134]....
        /*0358*/ 	.word	0xffffffff


	//   ....[135]....
        /*035c*/ 	.word	0xffffffff


	//   ....[136]....
        /*0360*/ 	.word	0xffffffff


	//   ....[137]....
        /*0364*/ 	.word	0xffffffff


	//   ....[138]....
        /*0368*/ 	.word	0xffffffff


	//   ....[139]....
        /*036c*/ 	.word	0xffffffff


	//   ....[140]....
        /*0370*/ 	.word	0xffffffff


	//   ....[141]....
        /*0374*/ 	.word	0xffffffff


	//   ....[142]....
        /*0378*/ 	.word	0xffffffff


	//   ....[143]....
        /*037c*/ 	.word	0xffffffff


	//   ....[144]....
        /*0380*/ 	.word	0xffffffff


	//   ....[145]....
        /*0384*/ 	.word	0xffffffff


	//   ....[146]....
        /*0388*/ 	.word	0x0500000f


	//   ....[147]....
        /*038c*/ 	.word	0x0500000f


	//   ....[148]....
        /*0390*/ 	.word	0x0500000f


	//   ....[149]....
        /*0394*/ 	.word	0x0500000f


	//   ....[150]....
        /*0398*/ 	.word	0x0500000f


	//   ....[151]....
        /*039c*/ 	.word	0x0500000f


	//   ....[152]....
        /*03a0*/ 	.word	0x0500000f


	//   ....[153]....
        /*03a4*/ 	.word	0x0500000f


	//   ....[154]....
        /*03a8*/ 	.word	0x0500000f


	//   ....[155]....
        /*03ac*/ 	.word	0x0500000f


	//   ....[156]....
        /*03b0*/ 	.word	0x0500000f


	//   ....[157]....
        /*03b4*/ 	.word	0x0500000f


	//   ....[158]....
        /*03b8*/ 	.word	0x0500000f


	//   ....[159]....
        /*03bc*/ 	.word	0x0500000f


	//   ....[160]....
        /*03c0*/ 	.word	0x0500000f


	//   ....[161]....
        /*03c4*/ 	.word	0x0500000f


	//   ....[162]....
        /*03c8*/ 	.word	0x0500000f


	//   ....[163]....
        /*03cc*/ 	.word	0x0500000f


	//   ....[164]....
        /*03d0*/ 	.word	0x0500000f


	//   ....[165]....
        /*03d4*/ 	.word	0x0500000f


	//   ....[166]....
        /*03d8*/ 	.word	0x0500000f


	//   ....[167]....
        /*03dc*/ 	.word	0x0500000f


	//   ....[168]....
        /*03e0*/ 	.word	0x0500000f


	//   ....[169]....
        /*03e4*/ 	.word	0x0500000f


	//   ....[170]....
        /*03e8*/ 	.word	0x0500000f


	//   ....[171]....
        /*03ec*/ 	.word	0x0500000f


	//   ....[172]....
        /*03f0*/ 	.word	0x0500000f


	//   ....[173]....
        /*03f4*/ 	.word	0x0500000f


	//   ....[174]....
        /*03f8*/ 	.word	0x0500000f


	//   ....[175]....
        /*03fc*/ 	.word	0x0500000f


	//   ....[176]....
        /*0400*/ 	.word	0x0500000f


	//   ....[177]....
        /*0404*/ 	.word	0x0500000f


	//   ....[178]....
        /*0408*/ 	.word	0x0500000f


	//   ....[179]....
        /*040c*/ 	.word	0x0500000f


	//   ....[180]....
        /*0410*/ 	.word	0x0500000f


	//   ....[181]....
        /*0414*/ 	.word	0x0500000f


	//   ....[182]....
        /*0418*/ 	.word	0x0500000f


	//   ....[183]....
        /*041c*/ 	.word	0x0500000f


	//   ....[184]....
        /*0420*/ 	.word	0x0500000f


	//   ....[185]....
        /*0424*/ 	.word	0x0500000f


	//   ....[186]....
        /*0428*/ 	.word	0x0500000f


	//   ....[187]....
        /*042c*/ 	.word	0x0500000f


	//   ....[188]....
        /*0430*/ 	.word	0x0500000f


	//   ....[189]....
        /*0434*/ 	.word	0x0500000f


	//   ....[190]....
        /*0438*/ 	.word	0x0500000f


	//   ....[191]....
        /*043c*/ 	.word	0x0500000f


	//   ....[192]....
        /*0440*/ 	.word	0x0500000f


	//   ....[193]....
        /*0444*/ 	.word	0x0500000f


	//   ....[194]....
        /*0448*/ 	.word	0x0500000f


	//   ....[195]....
        /*044c*/ 	.word	0x0500000f


	//----- nvinfo : EIATTR_COOP_GROUP_INSTR_OFFSETS
	.align		4
.L_776:
        /*0450*/ 	.byte	0x04, 0x28
        /*0452*/ 	.short	(.L_778 - .L_777)


	//   ....[0]....
.L_777:
        /*0454*/ 	.word	0x00000080


	//   ....[1]....
        /*0458*/ 	.word	0x00000090


	//   ....[2]....
        /*045c*/ 	.word	0x000002d0


	//   ....[3]....
        /*0460*/ 	.word	0x00000430


	//   ....[4]....
        /*0464*/ 	.word	0x00000550


	//   ....[5]....
        /*0468*/ 	.word	0x000006b0


	//   ....[6]....
        /*046c*/ 	.word	0x00001510


	//   ....[7]....
        /*0470*/ 	.word	0x000029d0


	//   ....[8]....
        /*0474*/ 	.word	0x00002f10


	//   ....[9]....
        /*0478*/ 	.word	0x00003a50


	//   ....[10]....
        /*047c*/ 	.word	0x00003aa0


	//   ....[11]....
        /*0480*/ 	.word	0x00004800


	//   ....[12]....
        /*0484*/ 	.word	0x000048a0


	//   ....[13]....
        /*0488*/ 	.word	0x00006b60


	//   ....[14]....
        /*048c*/ 	.word	0x00006f90


	//   ....[15]....
        /*0490*/ 	.word	0x00007a60


	//   ....[16]....
        /*0494*/ 	.word	0x00007b40


	//   ....[17]....
        /*0498*/ 	.word	0x00008770


	//   ....[18]....
        /*049c*/ 	.word	0x000087c0


	//   ....[19]....
        /*04a0*/ 	.word	0x0000bd90


	//   ....[20]....
        /*04a4*/ 	.word	0x0000bdb0


	//   ....[21]....
        /*04a8*/ 	.word	0x0000bdf0


	//   ....[22]....
        /*04ac*/ 	.word	0x0000be00


	//   ....[23]....
        /*04b0*/ 	.word	0x0000db10


	//   ....[24]....
        /*04b4*/ 	.word	0x0000db20


	//   ....[25]....
        /*04b8*/ 	.word	0x0000db50


	//   ....[26]....
        /*04bc*/ 	.word	0x0000db60


	//   ....[27]....
        /*04c0*/ 	.word	0x0000f380


	//   ....[28]....
        /*04c4*/ 	.word	0x0000f3b0


	//   ....[29]....
        /*04c8*/ 	.word	0x0000f3f0


	//   ....[30]....
        /*04cc*/ 	.word	0x0000f420


	//   ....[31]....
        /*04d0*/ 	.word	0x0000f460


	//   ....[32]....
        /*04d4*/ 	.word	0x0000f490


	//   ....[33]....
        /*04d8*/ 	.word	0x0000f4c0


	//   ....[34]....
        /*04dc*/ 	.word	0x0000f4f0


	//   ....[35]....
        /*04e0*/ 	.word	0x0000f520


	//   ....[36]....
        /*04e4*/ 	.word	0x0000f550


	//   ....[37]....
        /*04e8*/ 	.word	0x0000f580


	//   ....[38]....
        /*04ec*/ 	.word	0x0000f5b0


	//   ....[39]....
        /*04f0*/ 	.word	0x0000f5f0


	//   ....[40]....
        /*04f4*/ 	.word	0x0000f620


	//   ....[41]....
        /*04f8*/ 	.word	0x0000f630


	//   ....[42]....
        /*04fc*/ 	.word	0x0000f640


	//   ....[43]....
        /*0500*/ 	.word	0x0000f660


	//   ....[44]....
        /*0504*/ 	.word	0x0000f670


	//   ....[45]....
        /*0508*/ 	.word	0x0000f680


	//   ....[46]....
        /*050c*/ 	.word	0x0000f6b0


	//   ....[47]....
        /*0510*/ 	.word	0x0000f6e0


	//   ....[48]....
        /*0514*/ 	.word	0x0000f6f0


	//   ....[49]....
        /*0518*/ 	.word	0x0000f700


	//   ....[50]....
        /*051c*/ 	.word	0x0000f710


	//   ....[51]....
        /*0520*/ 	.word	0x0000f720


	//   ....[52]....
        /*0524*/ 	.word	0x0000f740


	//   ....[53]....
        /*0528*/ 	.word	0x0000f750


	//   ....[54]....
        /*052c*/ 	.word	0x0000f760


	//   ....[55]....
        /*0530*/ 	.word	0x0000f770


	//   ....[56]....
        /*0534*/ 	.word	0x0000f780


	//   ....[57]....
        /*0538*/ 	.word	0x0000f790


	//   ....[58]....
        /*053c*/ 	.word	0x0000f7a0


	//   ....[59]....
        /*0540*/ 	.word	0x0000f7b0


	//   ....[60]....
        /*0544*/ 	.word	0x0000f7c0


	//   ....[61]....
        /*0548*/ 	.word	0x0000f7d0


	//   ....[62]....
        /*054c*/ 	.word	0x0000f7e0


	//   ....[63]....
        /*0550*/ 	.word	0x0000f7f0


	//   ....[64]....
        /*0554*/ 	.word	0x0000f800


	//   ....[65]....
        /*0558*/ 	.word	0x0000f810


	//   ....[66]....
        /*055c*/ 	.word	0x0000f820


	//   ....[67]....
        /*0560*/ 	.word	0x0000f830


	//   ....[68]....
        /*0564*/ 	.word	0x0000f840


	//   ....[69]....
        /*0568*/ 	.word	0x0000f850


	//   ....[70]....
        /*056c*/ 	.word	0x0000f860


	//   ....[71]....
        /*0570*/ 	.word	0x0000f870


	//   ....[72]....
        /*0574*/ 	.word	0x0000f880


	//   ....[73]....
        /*0578*/ 	.word	0x0000f890


	//   ....[74]....
        /*057c*/ 	.word	0x0000f8a0


	//   ....[75]....
        /*0580*/ 	.word	0x0000fbb0


	//   ....[76]....
        /*0584*/ 	.word	0x0000fbe0


	//   ....[77]....
        /*0588*/ 	.word	0x0000fc10


	//   ....[78]....
        /*058c*/ 	.word	0x0000fc40


	//   ....[79]....
        /*0590*/ 	.word	0x00010150


	//   ....[80]....
        /*0594*/ 	.word	0x00010190


	//   ....[81]....
        /*0598*/ 	.word	0x00010290


	//   ....[82]....
        /*059c*/ 	.word	0x000102b0


	//   ....[83]....
        /*05a0*/ 	.word	0x000103b0


	//   ....[84]....
        /*05a4*/ 	.word	0x000103d0


	//   ....[85]....
        /*05a8*/ 	.word	0x000104e0


	//   ....[86]....
        /*05ac*/ 	.word	0x00010500


	//   ....[87]....
        /*05b0*/ 	.word	0x00010be0


	//   ....[88]....
        /*05b4*/ 	.word	0x00010c00


	//   ....[89]....
        /*05b8*/ 	.word	0x00010d00


	//   ....[90]....
        /*05bc*/ 	.word	0x00010d20


	//   ....[91]....
        /*05c0*/ 	.word	0x00010e20


	//   ....[92]....
        /*05c4*/ 	.word	0x00010e40


	//   ....[93]....
        /*05c8*/ 	.word	0x00010f50


	//   ....[94]....
        /*05cc*/ 	.word	0x00010f70


	//   ....[95]....
        /*05d0*/ 	.word	0x00011140


	//   ....[96]....
        /*05d4*/ 	.word	0x00012ac0


	//   ....[97]....
        /*05d8*/ 	.word	0x00012af0


	//   ....[98]....
        /*05dc*/ 	.word	0x00012b20


	//   ....[99]....
        /*05e0*/ 	.word	0x00012bd0


	//   ....[100]....
        /*05e4*/ 	.word	0x00012be0


	//   ....[101]....
        /*05e8*/ 	.word	0x00012c70


	//   ....[102]....
        /*05ec*/ 	.word	0x00012c80


	//   ....[103]....
        /*05f0*/ 	.word	0x00012c90


	//   ....[104]....
        /*05f4*/ 	.word	0x00012d20


	//   ....[105]....
        /*05f8*/ 	.word	0x00012dd0


	//   ....[106]....
        /*05fc*/ 	.word	0x000131e0


	//   ....[107]....
        /*0600*/ 	.word	0x00013210


	//   ....[108]....
        /*0604*/ 	.word	0x00013220


	//   ....[109]....
        /*0608*/ 	.word	0x00013230


	//   ....[110]....
        /*060c*/ 	.word	0x00013280


	//   ....[111]....
        /*0610*/ 	.word	0x00013300


	//   ....[112]....
        /*0614*/ 	.word	0x00013320


	//   ....[113]....
        /*0618*/ 	.word	0x00013390


	//   ....[114]....
        /*061c*/ 	.word	0x000133b0


	//   ....[115]....
        /*0620*/ 	.word	0x00013430


	//   ....[116]....
        /*0624*/ 	.word	0x00013b30


	//   ....[117]....
        /*0628*/ 	.word	0x00013b50


	//   ....[118]....
        /*062c*/ 	.word	0x00013b70


	//   ....[119]....
        /*0630*/ 	.word	0x00013bd0


	//   ....[120]....
        /*0634*/ 	.word	0x00013c50


	//   ....[121]....
        /*0638*/ 	.word	0x00013c80


	//   ....[122]....
        /*063c*/ 	.word	0x00013d00


	//   ....[123]....
        /*0640*/ 	.word	0x00013d20


	//   ....[124]....
        /*0644*/ 	.word	0x000146c0


	//   ....[125]....
        /*0648*/ 	.word	0x000146d0


	//   ....[126]....
        /*064c*/ 	.word	0x000146e0


	//   ....[127]....
        /*0650*/ 	.word	0x00014720


	//   ....[128]....
        /*0654*/ 	.word	0x00014760


	//   ....[129]....
        /*0658*/ 	.word	0x00014770


	//   ....[130]....
        /*065c*/ 	.word	0x000147d0


	//   ....[131]....
        /*0660*/ 	.word	0x00014800


	//   ....[132]....
        /*0664*/ 	.word	0x00014840


	//   ....[133]....
        /*0668*/ 	.word	0x000148a0


	//   ....[134]....
        /*066c*/ 	.word	0x00014c90


	//   ....[135]....
        /*0670*/ 	.word	0x00014ca0


	//   ....[136]....
        /*0674*/ 	.word	0x00014cb0


	//   ....[137]....
        /*0678*/ 	.word	0x00014cc0


	//   ....[138]....
        /*067c*/ 	.word	0x00014ce0


	//   ....[139]....
        /*0680*/ 	.word	0x00014d30


	//   ....[140]....
        /*0684*/ 	.word	0x00014d50


	//   ....[141]....
        /*0688*/ 	.word	0x00014d60


	//   ....[142]....
        /*068c*/ 	.word	0x00014da0


	//   ....[143]....
        /*0690*/ 	.word	0x00014e20


	//   ....[144]....
        /*0694*/ 	.word	0x00016c10


	//   ....[145]....
        /*0698*/ 	.word	0x00016db0


	//   ....[146]....
        /*069c*/ 	.word	0x000173c0


	//   ....[147]....
        /*06a0*/ 	.word	0x000174a0


	//   ....[148]....
        /*06a4*/ 	.word	0x00017570


	//   ....[149]....
        /*06a8*/ 	.word	0x000175d0


	//   ....[150]....
        /*06ac*/ 	.word	0x000176e0


	//   ....[151]....
        /*06b0*/ 	.word	0x00017740


	//   ....[152]....
        /*06b4*/ 	.word	0x00017840


	//   ....[153]....
        /*06b8*/ 	.word	0x000178a0


	//   ....[154]....
        /*06bc*/ 	.word	0x00017970


	//   ....[155]....
        /*06c0*/ 	.word	0x00017a30


	//   ....[156]....
        /*06c4*/ 	.word	0x00017b20


	//   ....[157]....
        /*06c8*/ 	.word	0x00017c90


	//   ....[158]....
        /*06cc*/ 	.word	0x00017d30


	//   ....[159]....
        /*06d0*/ 	.word	0x00017e20


	//   ....[160]....
        /*06d4*/ 	.word	0x00017ec0


	//   ....[161]....
        /*06d8*/ 	.word	0x00017fa0


	//   ....[162]....
        /*06dc*/ 	.word	0x00018050


	//   ....[163]....
        /*06e0*/ 	.word	0x000180c0


	//   ....[164]....
        /*06e4*/ 	.word	0x00018190


	//   ....[165]....
        /*06e8*/ 	.word	0x00018200


	//   ....[166]....
        /*06ec*/ 	.word	0x000182d0


	//   ....[167]....
        /*06f0*/ 	.word	0x00018360


	//   ....[168]....
        /*06f4*/ 	.word	0x000183e0


	//   ....[169]....
        /*06f8*/ 	.word	0x00018460


	//   ....[170]....
        /*06fc*/ 	.word	0x00018520


	//   ....[171]....
        /*0700*/ 	.word	0x00018590


	//   ....[172]....
        /*0704*/ 	.word	0x00018680


	//   ....[173]....
        /*0708*/ 	.word	0x000186f0


	//   ....[174]....
        /*070c*/ 	.word	0x000187c0


	//   ....[175]....
        /*0710*/ 	.word	0x000188f0


	//   ....[176]....
        /*0714*/ 	.word	0x00018980


	//   ....[177]....
        /*0718*/ 	.word	0x000189e0


	//   ....[178]....
        /*071c*/ 	.word	0x00018ac0


	//   ....[179]....
        /*0720*/ 	.word	0x00018b20


	//   ....[180]....
        /*0724*/ 	.word	0x00018bf0


	//   ....[181]....
        /*0728*/ 	.word	0x00018c50


	//   ....[182]....
        /*072c*/ 	.word	0x00018d20


	//   ....[183]....
        /*0730*/ 	.word	0x00018d80


	//   ....[184]....
        /*0734*/ 	.word	0x00018e50


	//   ....[185]....
        /*0738*/ 	.word	0x00018f40


	//   ....[186]....
        /*073c*/ 	.word	0x00018fd0


	//   ....[187]....
        /*0740*/ 	.word	0x00019030


	//   ....[188]....
        /*0744*/ 	.word	0x000190f0


	//   ....[189]....
        /*0748*/ 	.word	0x00019150


	//   ....[190]....
        /*074c*/ 	.word	0x00019210


	//   ....[191]....
        /*0750*/ 	.word	0x00019270


	//   ....[192]....
        /*0754*/ 	.word	0x00019330


	//   ....[193]....
        /*0758*/ 	.word	0x00019390


	//   ....[194]....
        /*075c*/ 	.word	0x00019450


	//   ....[195]....
        /*0760*/ 	.word	0x000196a0


	//----- nvinfo : EIATTR_REG_RECONFIG
	.align		4
.L_778:
        /*0764*/ 	.byte	0x01, 0x54
	.zero		2


	//----- nvinfo : EIATTR_SYSCALL_OFFSETS
	.align		4
        /*0768*/ 	.byte	0x04, 0x46
        /*076a*/ 	.short	(.L_780 - .L_779)


	//   ....[0]....
.L_779:
        /*076c*/ 	.word	0x000016f0


	//   ....[1]....
        /*0770*/ 	.word	0x00011de0


	//   ....[2]....
        /*0774*/ 	.word	0x00011f50


	//   ....[3]....
        /*0778*/ 	.word	0x000120a0


	//   ....[4]....
        /*077c*/ 	.word	0x000121e0


	//   ....[5]....
        /*0780*/ 	.word	0x00013790


	//----- nvinfo : EIATTR_MBARRIER_INSTR_OFFSETS
	.align		4
.L_780:
        /*0784*/ 	.byte	0x04, 0x39
        /*0786*/ 	.short	(.L_782 - .L_781)


	//   ....[0]....
.L_781:
        /*0788*/ 	.word	0x00000180
        /*078c*/ 	.word	0x000000ff
        /*0790*/ 	.word	0x00033400
        /*0794*/ 	.short	0x0100
        /*0796*/ 	.byte	0x08
	.zero		1


	//   ....[1]....
        /*0798*/ 	.word	0x00000190
        /*079c*/ 	.word	0x000000ff
        /*07a0*/ 	.word	0x00033420
        /*07a4*/ 	.short	0x0100
        /*07a6*/ 	.byte	0x08
	.zero		1


	//   ....[2]....
        /*07a8*/ 	.word	0x00000280
        /*07ac*/ 	.word	0x000000ff
        /*07b0*/ 	.word	0x00033430
        /*07b4*/ 	.short	0x0100
        /*07b6*/ 	.byte	0x08
	.zero		1


	//   ....[3]....
        /*07b8*/ 	.word	0x00000290
        /*07bc*/ 	.word	0x000000ff
        /*07c0*/ 	.word	0x00033440
        /*07c4*/ 	.short	0x0100
        /*07c6*/ 	.byte	0x08
	.zero		1


	//   ....[4]....
        /*07c8*/ 	.word	0x000002a0
        /*07cc*/ 	.word	0x000000ff
        /*07d0*/ 	.word	0x00033438
        /*07d4*/ 	.short	0x0100
        /*07d6*/ 	.byte	0x08
	.zero		1


	//   ....[5]....
        /*07d8*/ 	.word	0x000002b0
        /*07dc*/ 	.word	0x000000ff
        /*07e0*/ 	.word	0x00033448
        /*07e4*/ 	.short	0x0100
        /*07e6*/ 	.byte	0x08
	.zero		1


	//   ....[6]....
        /*07e8*/ 	.word	0x000003e0
        /*07ec*/ 	.word	0x000000ff
        /*07f0*/ 	.word	0x00033450
        /*07f4*/ 	.short	0x0100
        /*07f6*/ 	.byte	0x08
	.zero		1


	//   ....[7]....
        /*07f8*/ 	.word	0x000003f0
        /*07fc*/ 	.word	0x000000ff
        /*0800*/ 	.word	0x00033460
        /*0804*/ 	.short	0x0100
        /*0806*/ 	.byte	0x08
	.zero		1


	//   ....[8]....
        /*0808*/ 	.word	0x00000400
        /*080c*/ 	.word	0x000000ff
        /*0810*/ 	.word	0x00033458
        /*0814*/ 	.short	0x0100
        /*0816*/ 	.byte	0x08
	.zero		1


	//   ....[9]....
        /*0818*/ 	.word	0x00000410
        /*081c*/ 	.word	0x000000ff
        /*0820*/ 	.word	0x00033468
        /*0824*/ 	.short	0x0100
        /*0826*/ 	.byte	0x08
	.zero		1


	//   ....[10]....
        /*0828*/ 	.word	0x00000500
        /*082c*/ 	.word	0x000000ff
        /*0830*/ 	.word	0x00033470
        /*0834*/ 	.short	0x0100
        /*0836*/ 	.byte	0x06
	.zero		1


	//   ....[11]....
        /*0838*/ 	.word	0x00000510
        /*083c*/ 	.word	0x000000ff
        /*0840*/ 	.word	0x00033480
        /*0844*/ 	.short	0x0100
        /*0846*/ 	.byte	0x06
	.zero		1


	//   ....[12]....
        /*0848*/ 	.word	0x00000520
        /*084c*/ 	.word	0x000000ff
        /*0850*/ 	.word	0x00033478
        /*0854*/ 	.short	0x0100
        /*0856*/ 	.byte	0x06
	.zero		1


	//   ....[13]....
        /*0858*/ 	.word	0x00000530
        /*085c*/ 	.word	0x000000ff
        /*0860*/ 	.word	0x00033488
        /*0864*/ 	.short	0x0100
        /*0866*/ 	.byte	0x06
	.zero		1


	//   ....[14]....
        /*0868*/ 	.word	0x00000660
        /*086c*/ 	.word	0x000000ff
        /*0870*/ 	.word	0x00033490
        /*0874*/ 	.short	0x0100
        /*0876*/ 	.byte	0x08
	.zero		1


	//   ....[15]....
        /*0878*/ 	.word	0x00000670
        /*087c*/ 	.word	0x000000ff
        /*0880*/ 	.word	0x000334a0
        /*0884*/ 	.short	0x0100
        /*0886*/ 	.byte	0x08
	.zero		1


	//   ....[16]....
        /*0888*/ 	.word	0x00000680
        /*088c*/ 	.word	0x000000ff
        /*0890*/ 	.word	0x00033498
        /*0894*/ 	.short	0x0100
        /*0896*/ 	.byte	0x08
	.zero		1


	//   ....[17]....
        /*0898*/ 	.word	0x00000690
        /*089c*/ 	.word	0x000000ff
        /*08a0*/ 	.word	0x000334a8
        /*08a4*/ 	.short	0x0100
        /*08a6*/ 	.byte	0x08
	.zero		1


	//   ....[18]....
        /*08a8*/ 	.word	0x000007e0
        /*08ac*/ 	.word	0x000000ff
        /*08b0*/ 	.word	0x000334b0
        /*08b4*/ 	.short	0x0100
        /*08b6*/ 	.byte	0x08
	.zero		1


	//   ....[19]....
        /*08b8*/ 	.word	0x000007f0
        /*08bc*/ 	.word	0x000000ff
        /*08c0*/ 	.word	0x000334c0
        /*08c4*/ 	.short	0x0100
        /*08c6*/ 	.byte	0x08
	.zero		1


	//   ....[20]....
        /*08c8*/ 	.word	0x00000800
        /*08cc*/ 	.word	0x000000ff
        /*08d0*/ 	.word	0x000334b8
        /*08d4*/ 	.short	0x0100
        /*08d6*/ 	.byte	0x08
	.zero		1


	//   ....[21]....
        /*08d8*/ 	.word	0x00000810
        /*08dc*/ 	.word	0x000000ff
        /*08e0*/ 	.word	0x000334c8
        /*08e4*/ 	.short	0x0100
        /*08e6*/ 	.byte	0x08
	.zero		1


	//   ....[22]....
        /*08e8*/ 	.word	0x00001a40
        /*08ec*/ 	.word	0x000000ff
        /*08f0*/ 	.word	0x00033400
        /*08f4*/ 	.short	0x010a
        /*08f6*/ 	.byte	0x29
	.zero		1


	//   ....[23]....
        /*08f8*/ 	.word	0x00001ae0
        /*08fc*/ 	.word	0x00000002
        /*0900*/ 	.word	0x00033430
        /*0904*/ 	.short	0x010a
        /*0906*/ 	.byte	0x3f
	.zero		1


	//   ....[24]....
        /*0908*/ 	.word	0x00001b20
        /*090c*/ 	.word	0x00000002
        /*0910*/ 	.word	0x00033430
        /*0914*/ 	.short	0x010a
        /*0916*/ 	.byte	0x3f
	.zero		1


	//   ....[25]....
        /*0918*/ 	.word	0x00003360
        /*091c*/ 	.word	0x000000ff
        /*0920*/ 	.word	0x00000000
        /*0924*/ 	.short	0x0101
        /*0926*/ 	.byte	0x07
	.zero		1


	//   ....[26]....
        /*0928*/ 	.word	0x00005a70
        /*092c*/ 	.word	0x000000ff
        /*0930*/ 	.word	0x00033430
        /*0934*/ 	.short	0x010a
        /*0936*/ 	.byte	0x06
	.zero		1


	//   ....[27]....
        /*0938*/ 	.word	0x00005ab0
        /*093c*/ 	.word	0x000000ff
        /*0940*/ 	.word	0x00033430
        /*0944*/ 	.short	0x010a
        /*0946*/ 	.byte	0x06
	.zero		1


	//   ....[28]....
        /*0948*/ 	.word	0x000066f0
        /*094c*/ 	.word	0x000000ff
        /*0950*/ 	.word	0x00033450
        /*0954*/ 	.short	0x010a
        /*0956*/ 	.byte	0x06
	.zero		1


	//   ....[29]....
        /*0958*/ 	.word	0x00006730
        /*095c*/ 	.word	0x000000ff
        /*0960*/ 	.word	0x00033450
        /*0964*/ 	.short	0x010a
        /*0966*/ 	.byte	0x06
	.zero		1


	//   ....[30]....
        /*0968*/ 	.word	0x000072f0
        /*096c*/ 	.word	0x000000ff
        /*0970*/ 	.word	0x00000000
        /*0974*/ 	.short	0x0101
        /*0976*/ 	.byte	0x07
	.zero		1


	//   ....[31]....
        /*0978*/ 	.word	0x000095e0
        /*097c*/ 	.word	0x000000ff
        /*0980*/ 	.word	0x00000000
        /*0984*/ 	.short	0x0101
        /*0986*/ 	.byte	0x07
	.zero		1


	//   ....[32]....
        /*0988*/ 	.word	0x00009f20
        /*098c*/ 	.word	0x000000ff
        /*0990*/ 	.word	0x00033430
        /*0994*/ 	.short	0x010a
        /*0996*/ 	.byte	0x06
	.zero		1


	//   ....[33]....
        /*0998*/ 	.word	0x00009f60
        /*099c*/ 	.word	0x000000ff
        /*09a0*/ 	.word	0x00033430
        /*09a4*/ 	.short	0x010a
        /*09a6*/ 	.byte	0x06
	.zero		1


	//   ....[34]....
        /*09a8*/ 	.word	0x0000aba0
        /*09ac*/ 	.word	0x000000ff
        /*09b0*/ 	.word	0x00033450
        /*09b4*/ 	.short	0x010a
        /*09b6*/ 	.byte	0x06
	.zero		1


	//   ....[35]....
        /*09b8*/ 	.word	0x0000abe0
        /*09bc*/ 	.word	0x000000ff
        /*09c0*/ 	.word	0x00033450
        /*09c4*/ 	.short	0x010a
        /*09c6*/ 	.byte	0x06
	.zero		1


	//   ....[36]....
        /*09c8*/ 	.word	0x0000b550
        /*09cc*/ 	.word	0x000000ff
        /*09d0*/ 	.word	0x00000000
        /*09d4*/ 	.short	0x0101
        /*09d6*/ 	.byte	0x07
	.zero		1


	//   ....[37]....
        /*09d8*/ 	.word	0x0000cef0
        /*09dc*/ 	.word	0x000000ff
        /*09e0*/ 	.word	0x00000000
        /*09e4*/ 	.short	0x0101
        /*09e6*/ 	.byte	0x07
	.zero		1


	//   ....[38]....
        /*09e8*/ 	.word	0x0000d770
        /*09ec*/ 	.word	0x000000ff
        /*09f0*/ 	.word	0x00033450
        /*09f4*/ 	.short	0x010a
        /*09f6*/ 	.byte	0x0b
	.zero		1


	//   ....[39]....
        /*09f8*/ 	.word	0x0000d7b0
        /*09fc*/ 	.word	0x000000ff
        /*0a00*/ 	.word	0x00033450
        /*0a04*/ 	.short	0x010a
        /*0a06*/ 	.byte	0x0b
	.zero		1


	//   ....[40]....
        /*0a08*/ 	.word	0x0000def0
        /*0a0c*/ 	.word	0x000000ff
        /*0a10*/ 	.word	0x00000000
        /*0a14*/ 	.short	0x0101
        /*0a16*/ 	.byte	0x04
	.zero		1


	//   ....[41]....
        /*0a18*/ 	.word	0x00010180
        /*0a1c*/ 	.word	0x00000003
        /*0a20*/ 	.word	0x00000000
        /*0a24*/ 	.short	0x0101
        /*0a26*/ 	.byte	0x3f
	.zero		1


	//   ....[42]....
        /*0a28*/ 	.word	0x000127e0
        /*0a2c*/ 	.word	0x00000004
        /*0a30*/ 	.word	0x00033480
        /*0a34*/ 	.short	0x010a
        /*0a36*/ 	.byte	0x3f
	.zero		1


	//   ....[43]....
        /*0a38*/ 	.word	0x00012ed0
        /*0a3c*/ 	.word	0x00000004
        /*0a40*/ 	.word	0x00033470
        /*0a44*/ 	.short	0x0107
        /*0a46*/ 	.byte	0x3f
	.zero		1


	//   ....[44]....
        /*0a48*/ 	.word	0x00012f90
        /*0a4c*/ 	.word	0x00000004
        /*0a50*/ 	.word	0x00033470
        /*0a54*/ 	.short	0x0101
        /*0a56*/ 	.byte	0x3f
	.zero		1


	//   ....[45]....
        /*0a58*/ 	.word	0x00012fc0
        /*0a5c*/ 	.word	0x00000004
        /*0a60*/ 	.word	0x00033440
        /*0a64*/ 	.short	0x010a
        /*0a66*/ 	.byte	0x3f
	.zero		1


	//   ....[46]....
        /*0a68*/ 	.word	0x00013560
        /*0a6c*/ 	.word	0x00000004
        /*0a70*/ 	.word	0x00033430
        /*0a74*/ 	.short	0x0107
        /*0a76*/ 	.byte	0x3f
	.zero		1


	//   ....[47]....
        /*0a78*/ 	.word	0x00013640
        /*0a7c*/ 	.word	0x00000004
        /*0a80*/ 	.word	0x00033430
        /*0a84*/ 	.short	0x0101
        /*0a86*/ 	.byte	0x3f
	.zero		1


	//   ....[48]....
        /*0a88*/ 	.word	0x00013e10
        /*0a8c*/ 	.word	0x00000012
        /*0a90*/ 	.word	0x00033400
        /*0a94*/ 	.short	0x0107
        /*0a96*/ 	.byte	0x3f
	.zero		1


	//   ....[49]....
        /*0a98*/ 	.word	0x00013f00
        /*0a9c*/ 	.word	0x00000012
        /*0aa0*/ 	.word	0x00033400
        /*0aa4*/ 	.short	0x0101
        /*0aa6*/ 	.byte	0x3f
	.zero		1


	//   ....[50]....
        /*0aa8*/ 	.word	0x00013f20
        /*0aac*/ 	.word	0x00000012
        /*0ab0*/ 	.word	0x00033420
        /*0ab4*/ 	.short	0x010a
        /*0ab6*/ 	.byte	0x3f
	.zero		1


	//   ....[51]....
        /*0ab8*/ 	.word	0x00014440
        /*0abc*/ 	.word	0x00000004
        /*0ac0*/ 	.word	0x00033480
        /*0ac4*/ 	.short	0x010a
        /*0ac6*/ 	.byte	0x3f
	.zero		1


	//   ....[52]....
        /*0ac8*/ 	.word	0x00014940
        /*0acc*/ 	.word	0x00000004
        /*0ad0*/ 	.word	0x00033470
        /*0ad4*/ 	.short	0x0107
        /*0ad6*/ 	.byte	0x3f
	.zero		1


	//   ....[53]....
        /*0ad8*/ 	.word	0x00014a00
        /*0adc*/ 	.word	0x00000004
        /*0ae0*/ 	.word	0x00033470
        /*0ae4*/ 	.short	0x0101
        /*0ae6*/ 	.byte	0x3f
	.zero		1


	//   ....[54]....
        /*0ae8*/ 	.word	0x00014a30
        /*0aec*/ 	.word	0x00000004
        /*0af0*/ 	.word	0x00033440
        /*0af4*/ 	.short	0x010a
        /*0af6*/ 	.byte	0x3f
	.zero		1


	//   ....[55]....
        /*0af8*/ 	.word	0x00014f00
        /*0afc*/ 	.word	0x00000004
        /*0b00*/ 	.word	0x00033430
        /*0b04*/ 	.short	0x0107
        /*0b06*/ 	.byte	0x3f
	.zero		1


	//   ....[56]....
        /*0b08*/ 	.word	0x00014fd0
        /*0b0c*/ 	.word	0x00000004
        /*0b10*/ 	.word	0x00033430
        /*0b14*/ 	.short	0x0101
        /*0b16*/ 	.byte	0x3f
	.zero		1


	//   ....[57]....
        /*0b18*/ 	.word	0x00015050
        /*0b1c*/ 	.word	0x00000002
        /*0b20*/ 	.word	0x00033470
        /*0b24*/ 	.short	0x010a
        /*0b26*/ 	.byte	0x3f
	.zero		1


	//   ....[58]....
        /*0b28*/ 	.word	0x000150e0
        /*0b2c*/ 	.word	0x00000002
        /*0b30*/ 	.word	0x00033460
        /*0b34*/ 	.short	0x010a
        /*0b36*/ 	.byte	0x3f
	.zero		1


	//   ....[59]....
        /*0b38*/ 	.word	0x00015bf0
        /*0b3c*/ 	.word	0x00000002
        /*0b40*/ 	.word	0x00033450
        /*0b44*/ 	.short	0x0101
        /*0b46*/ 	.byte	0x3f
	.zero		1


	//   ....[60]....
        /*0b48*/ 	.word	0x00015c80
        /*0b4c*/ 	.word	0x00000002
        /*0b50*/ 	.word	0x00000000
        /*0b54*/ 	.short	0x0101
        /*0b56*/ 	.byte	0x3f
	.zero		1


	//   ....[61]....
        /*0b58*/ 	.word	0x00015e50
        /*0b5c*/ 	.word	0x00000002
        /*0b60*/ 	.word	0x00033470
        /*0b64*/ 	.short	0x010a
        /*0b66*/ 	.byte	0x3f
	.zero		1


	//   ....[62]....
        /*0b68*/ 	.word	0x00015ee0
        /*0b6c*/ 	.word	0x00000002
        /*0b70*/ 	.word	0x00033460
        /*0b74*/ 	.short	0x010a
        /*0b76*/ 	.byte	0x3f
	.zero		1


	//   ....[63]....
        /*0b78*/ 	.word	0x000169f0
        /*0b7c*/ 	.word	0x00000002
        /*0b80*/ 	.word	0x00033450
        /*0b84*/ 	.short	0x0101
        /*0b86*/ 	.byte	0x3f
	.zero		1


	//   ....[64]....
        /*0b88*/ 	.word	0x00016ab0
        /*0b8c*/ 	.word	0x00000002
        /*0b90*/ 	.word	0x00000000
        /*0b94*/ 	.short	0x0101
        /*0b96*/ 	.byte	0x3f
	.zero		1


	//   ....[65]....
        /*0b98*/ 	.word	0x00016d30
        /*0b9c*/ 	.word	0x00000004
        /*0ba0*/ 	.word	0x00033420
        /*0ba4*/ 	.short	0x010a
        /*0ba6*/ 	.byte	0x3f
	.zero		1


	//   ....[66]....
        /*0ba8*/ 	.word	0x00016eb0
        /*0bac*/ 	.word	0x00000005
        /*0bb0*/ 	.word	0x00033440
        /*0bb4*/ 	.short	0x010a
        /*0bb6*/ 	.byte	0x3f
	.zero		1


	//   ....[67]....
        /*0bb8*/ 	.word	0x00016f50
        /*0bbc*/ 	.word	0x0000001f
        /*0bc0*/ 	.word	0x00033440
        /*0bc4*/ 	.short	0x010a
        /*0bc6*/ 	.byte	0x3f
	.zero		1


	//   ....[68]....
        /*0bc8*/ 	.word	0x00016f90
        /*0bcc*/ 	.word	0x00000005
        /*0bd0*/ 	.word	0x00033460
        /*0bd4*/ 	.short	0x010a
        /*0bd6*/ 	.byte	0x3f
	.zero		1


	//   ....[69]....
        /*0bd8*/ 	.word	0x00016fd0
        /*0bdc*/ 	.word	0x0000001f
        /*0be0*/ 	.word	0x00033460
        /*0be4*/ 	.short	0x010a
        /*0be6*/ 	.byte	0x3f
	.zero		1


	//   ....[70]....
        /*0be8*/ 	.word	0x00017010
        /*0bec*/ 	.word	0x00000005
        /*0bf0*/ 	.word	0x00033480
        /*0bf4*/ 	.short	0x010a
        /*0bf6*/ 	.byte	0x3f
	.zero		1


	//   ....[71]....
        /*0bf8*/ 	.word	0x00017050
        /*0bfc*/ 	.word	0x0000001f
        /*0c00*/ 	.word	0x00033480
        /*0c04*/ 	.short	0x010a
        /*0c06*/ 	.byte	0x3f
	.zero		1


	//   ....[72]....
        /*0c08*/ 	.word	0x000170c0
        /*0c0c*/ 	.word	0x00000003
        /*0c10*/ 	.word	0x00033400
        /*0c14*/ 	.short	0x010a
        /*0c16*/ 	.byte	0x3f
	.zero		1


	//   ....[73]....
        /*0c18*/ 	.word	0x00017110
        /*0c1c*/ 	.word	0x00000002
        /*0c20*/ 	.word	0x00033430
        /*0c24*/ 	.short	0x010a
        /*0c26*/ 	.byte	0x3f
	.zero		1


	//   ....[74]....
        /*0c28*/ 	.word	0x00017170
        /*0c2c*/ 	.word	0x00000007
        /*0c30*/ 	.word	0x00033430
        /*0c34*/ 	.short	0x010a
        /*0c36*/ 	.byte	0x3f
	.zero		1


	//   ....[75]....
        /*0c38*/ 	.word	0x000171d0
        /*0c3c*/ 	.word	0x00000007
        /*0c40*/ 	.word	0x00033450
        /*0c44*/ 	.short	0x010a
        /*0c46*/ 	.byte	0x3f
	.zero		1


	//   ....[76]....
        /*0c48*/ 	.word	0x00017230
        /*0c4c*/ 	.word	0x00000007
        /*0c50*/ 	.word	0x00033430
        /*0c54*/ 	.short	0x010a
        /*0c56*/ 	.byte	0x3f
	.zero		1


	//   ....[77]....
        /*0c58*/ 	.word	0x00017290
        /*0c5c*/ 	.word	0x00000007
        /*0c60*/ 	.word	0x00033450
        /*0c64*/ 	.short	0x010a
        /*0c66*/ 	.byte	0x3f
	.zero		1


	//   ....[78]....
        /*0c68*/ 	.word	0x000172f0
        /*0c6c*/ 	.word	0x00000005
        /*0c70*/ 	.word	0x00033450
        /*0c74*/ 	.short	0x010a
        /*0c76*/ 	.byte	0x3f
	.zero		1


	//   ....[79]....
        /*0c78*/ 	.word	0x000173f0
        /*0c7c*/ 	.word	0x00000004
        /*0c80*/ 	.word	0x00033480
        /*0c84*/ 	.short	0x010a
        /*0c86*/ 	.byte	0x3f
	.zero		1


	//   ....[80]....
        /*0c88*/ 	.word	0x00017be0
        /*0c8c*/ 	.word	0x00000004
        /*0c90*/ 	.word	0x00033440
        /*0c94*/ 	.short	0x010a
        /*0c96*/ 	.byte	0x3f
	.zero		1


	//   ....[81]....
        /*0c98*/ 	.word	0x000187f0
        /*0c9c*/ 	.word	0x00000012
        /*0ca0*/ 	.word	0x00033420
        /*0ca4*/ 	.short	0x010a
        /*0ca6*/ 	.byte	0x3f
	.zero		1


	//   ....[82]....
        /*0ca8*/ 	.word	0x00018840
        /*0cac*/ 	.word	0x00000004
        /*0cb0*/ 	.word	0x00033480
        /*0cb4*/ 	.short	0x010a
        /*0cb6*/ 	.byte	0x3f
	.zero		1


	//   ....[83]....
        /*0cb8*/ 	.word	0x00018e90
        /*0cbc*/ 	.word	0x00000004
        /*0cc0*/ 	.word	0x00033440
        /*0cc4*/ 	.short	0x010a
        /*0cc6*/ 	.byte	0x3f
	.zero		1


	//   ....[84]....
        /*0cc8*/ 	.word	0x00019480
        /*0ccc*/ 	.word	0x00000002
        /*0cd0*/ 	.word	0x00033470
        /*0cd4*/ 	.short	0x010a
        /*0cd6*/ 	.byte	0x3f
	.zero		1


	//   ....[85]....
        /*0cd8*/ 	.word	0x000194d0
        /*0cdc*/ 	.word	0x00000002
        /*0ce0*/ 	.word	0x00033460
        /*0ce4*/ 	.short	0x010a
        /*0ce6*/ 	.byte	0x3f
	.zero		1


	//   ....[86]....
        /*0ce8*/ 	.word	0x00019520
        /*0cec*/ 	.word	0x00000002
        /*0cf0*/ 	.word	0x00033470
        /*0cf4*/ 	.short	0x010a
        /*0cf6*/ 	.byte	0x3f
	.zero		1


	//   ....[87]....
        /*0cf8*/ 	.word	0x00019570
        /*0cfc*/ 	.word	0x00000002
        /*0d00*/ 	.word	0x00033460
        /*0d04*/ 	.short	0x010a
        /*0d06*/ 	.byte	0x3f
	.zero		1


	//   ....[88]....
        /*0d08*/ 	.word	0x000195c0
        /*0d0c*/ 	.word	0x00000004
        /*0d10*/ 	.word	0x00033420
        /*0d14*/ 	.short	0x010a
        /*0d16*/ 	.byte	0x3f
	.zero		1


	//   ....[89]....
        /*0d18*/ 	.word	0x00019760
        /*0d1c*/ 	.word	0x00000005
        /*0d20*/ 	.word	0x00033440
        /*0d24*/ 	.short	0x010a
        /*0d26*/ 	.byte	0x3f
	.zero		1


	//   ....[90]....
        /*0d28*/ 	.word	0x000197b0
        /*0d2c*/ 	.word	0x0000001f
        /*0d30*/ 	.word	0x00033440
        /*0d34*/ 	.short	0x010a
        /*0d36*/ 	.byte	0x3f
	.zero		1


	//   ....[91]....
        /*0d38*/ 	.word	0x00019800
        /*0d3c*/ 	.word	0x00000005
        /*0d40*/ 	.word	0x00033460
        /*0d44*/ 	.short	0x010a
        /*0d46*/ 	.byte	0x3f
	.zero		1


	//   ....[92]....
        /*0d48*/ 	.word	0x00019850
        /*0d4c*/ 	.word	0x0000001f
        /*0d50*/ 	.word	0x00033460
        /*0d54*/ 	.short	0x010a
        /*0d56*/ 	.byte	0x3f
	.zero		1


	//   ....[93]....
        /*0d58*/ 	.word	0x000198a0
        /*0d5c*/ 	.word	0x00000005
        /*0d60*/ 	.word	0x00033480
        /*0d64*/ 	.short	0x010a
        /*0d66*/ 	.byte	0x3f
	.zero		1


	//----- nvinfo : EIATTR_NUM_MBARRIERS
	.align		4
.L_782:
        /*0d68*/ 	.byte	0x03, 0x38
        /*0d6a*/ 	.short	0x0016


	//----- nvinfo : EIATTR_EXIT_INSTR_OFFSETS
	.align		4
        /*0d6c*/ 	.byte	0x04, 0x1c
        /*0d6e*/ 	.short	(.L_784 - .L_783)


	//   ....[0]....
.L_783:
        /*0d70*/ 	.word	0x000009a0


	//   ....[1]....
        /*0d74*/ 	.word	0x000110b0


	//   ....[2]....
        /*0d78*/ 	.word	0x000170a0


	//----- nvinfo : EIATTR_MAX_THREADS
	.align		4
.L_784:
        /*0d7c*/ 	.byte	0x04, 0x05
        /*0d7e*/ 	.short	(.L_786 - .L_785)
.L_785:
        /*0d80*/ 	.word	0x00000180
        /*0d84*/ 	.word	0x00000001
        /*0d88*/ 	.word	0x00000001


	//----- nvinfo : EIATTR_CRS_STACK_SIZE
	.align		4
.L_786:
        /*0d8c*/ 	.byte	0x04, 0x1e
        /*0d8e*/ 	.short	(.L_788 - .L_787)
.L_787:
        /*0d90*/ 	.word	0x00000000


	//----- nvinfo : EIATTR_CBANK_PARAM_SIZE
	.align		4
.L_788:
        /*0d94*/ 	.byte	0x03, 0x19
        /*0d96*/ 	.short	0x0af0


	//----- nvinfo : EIATTR_PARAM_CBANK
	.align		4
        /*0d98*/ 	.byte	0x04, 0x0a
        /*0d9a*/ 	.short	(.L_790 - .L_789)
	.align		4
.L_789:
        /*0d9c*/ 	.word	index@(.nv.constant0._ZN7cutlass13device_kernelIN5flash11enable_sm90INS1_16FlashAttnFwdSm90INS1_25CollectiveMainloopFwdSm90ILi2EN4cute5tupleIJNS5_1CILi1EEES8_S8_EEENS6_IJNS7_ILi128EEENS7_ILi160EEENS7_ILi192EEEEEELi192ENS_12float_e4m3_tEfNS_4arch4Sm90ELb1ELb0ELb1ELb0ELb1ELb0ELb0ELb1ELb1ELb1ELb0ELb0EEENS1_21CollectiveEpilogueFwdINS6_IJSA_SC_SB_EEES9_NS_10bfloat16_tESG_Li256ELb0ELb1ELb0ELb1EEENS1_30DynamicPersistentTileSchedulerILi256ELi128ELb0ELb1ELb1EEEEEEEEEvNT_6ParamsE)
        /*0da0*/ 	.short	0x0210
        /*0da2*/ 	.short	0x0af0


	//----- nvinfo : EIATTR_SW_WAR
	.align		4
.L_790:
        /*0da4*/ 	.byte	0x04, 0x36
        /*0da6*/ 	.short	(.L_792 - .L_791)
.L_791:
        /*0da8*/ 	.word	0x00000008
.L_792:


//--------------------- .nv.info._ZN7cutlass13device_kernelIN5flash11enable_sm90INS1_16FlashAttnFwdSm90INS1_25CollectiveMainloopFwdSm90ILi2EN4cute5tupleIJNS5_1CILi1EEES8_S8_EEENS6_IJNS7_ILi128EEENS7_ILi160EEENS7_ILi192EEEEEELi192ENS_12float_e4m3_tEfNS_4arch4Sm90ELb1ELb0ELb1ELb1ELb1ELb0ELb0ELb1ELb1ELb1ELb0ELb0EEENS1_21CollectiveEpilogueFwdINS6_IJSA_SC_SB_EEES9_NS_10bfloat16_tESG_Li256ELb1ELb1ELb0ELb1EEENS1_36VarlenDynamicPersistentTileSchedulerILi128ELi160ELi256ELi128ELb0ELb1ELb1ELb1ELb1ELb1EEEEEEEEEvNT_6ParamsE --------------------------
	.section	.nv.info._ZN7cutlass13device_kernelIN5flash11enable_sm90INS1_16FlashAttnFwdSm90INS1_25CollectiveMainloopFwdSm90ILi2EN4cute5tupleIJNS5_1CILi1EEES8_S8_EEENS6_IJNS7_ILi128EEENS7_ILi160EEENS7_ILi192EEEEEELi192ENS_12float_e4m3_tEfNS_4arch4Sm90ELb1ELb0ELb1ELb1ELb1ELb0ELb0ELb1ELb1ELb1ELb0ELb0EEENS1_21CollectiveEpilogueFwdINS6_IJSA_SC_SB_EEES9_NS_10bfloat16_tESG_Li256ELb1ELb1ELb0ELb1EEENS1_36VarlenDynamicPersistentTileSchedulerILi128ELi160ELi256ELi128ELb0ELb1ELb1ELb1ELb1ELb1EEEEEEEEEvNT_6ParamsE,"",@"SHT_CUDA_INFO"
	.sectionflags	@""
	.align	4


	//----- nvinfo : EIATTR_CUDA_API_VERSION
	.align		4
        /*0000*/ 	.byte	0x04, 0x37
        /*0002*/ 	.short	(.L_794 - .L_793)
.L_793:
        /*0004*/ 	.word	0x00000082


	//----- nvinfo : EIATTR_KPARAM_INFO
	.align		4
.L_794:
        /*0008*/ 	.byte	0x04, 0x17
        /*000a*/ 	.short	(.L_796 - .L_795)
.L_795:
        /*000c*/ 	.word	0x00000000
        /*0010*/ 	.short	0x0000
        /*0012*/ 	.short	0x0070
        /*0014*/ 	.byte	0x00, 0xf0, 0x01, 0x2a


	//----- nvinfo : EIATTR_SPARSE_MMA_MASK
	.align		4
.L_796:
        /*0018*/ 	.byte	0x03, 0x50
        /*001a*/ 	.short	0x0000


	//----- nvinfo : EIATTR_MAXREG_COUNT
	.align		4
        /*001c*/ 	.byte	0x03, 0x1b
        /*001e*/ 	.short	0x00a8


	//----- nvinfo : EIATTR_NUM_BARRIERS
	.align		4
        /*0020*/ 	.byte	0x02, 0x4c
        /*0022*/ 	.byte	0x10
	.zero		1


	//----- nvinfo : EIATTR_EXTERNS
	.align		4
        /*0024*/ 	.byte	0x04, 0x0f
        /*0026*/ 	.short	(.L_798 - .L_797)


	//   ....[0]....
	.align		4
.L_797:
        /*0028*/ 	.word	index@(__assertfail)


	//----- nvinfo : EIATTR_ANNOTATIONS
	.align		4
.L_798:
        /*002c*/ 	.byte	0x04, 0x55
        /*002e*/ 	.short	(.L_800 - .L_799)


	//   ....[0]....
.L_799:
        /* <DEDUP_REMOVED lines=13> */


	//----- nvinfo : EIATTR_MERCURY_ISA_VERSION
	.align		4
.L_800:
        /*00f0*/ 	.byte	0x03, 0x5f
        /*00f2*/ 	.short	0x0101


	//----- nvinfo : EIATTR_UNUSED_LOAD_BYTE_OFFSET
	.align		4
        /*00f4*/ 	.byte	0x04, 0x44
        /*00f6*/ 	.short	(.L_802 - .L_801)


	//   ....[0]....
.L_801:
        /*00f8*/ 	.word	0x00000980
        /*00fc*/ 	.word	0x0000fff0


	//   ....[1]....
        /*0100*/ 	.word	0x0000e510
        /*0104*/ 	.word	0x0000fff0


	//----- nvinfo : EIATTR_INT_WARP_WIDE_INSTR_OFFSETS
	.align		4
.L_802:
        /*0108*/ 	.byte	0x04, 0x31
        /*010a*/ 	.short	(.L_804 - .L_803)


	//   ....[0]....
.L_803:
        /*010c*/ 	.word	0x000000c0


	//   ....[1]....
        /*0110*/ 	.word	0x000000d0


	//   ....[2]....
        /*0114*/ 	.word	0x00000170


	//   ....[3]....
        /*0118*/ 	.word	0x00012b50


	//   ....[4]....
        /*011c*/ 	.word	0x00012be0


	//   ....[5]....
        /*0120*/ 	.word	0x00016fd0


	//   ....[6]....
        /*0124*/ 	.word	0x00017060


	//----- nvinfo : EIATTR_COOP_GROUP_MASK_REGIDS
	.align		4
.L_804:
        /*0128*/ 	.byte	0x04, 0x29
        /*012a*/ 	.short	(.L_806 - .L_805)


	//   ....[0]....
.L_805:
        /*012c*/ 	.word	0xffffffff


	//   ....[1]....
        /*0130*/ 	.word	0xffffffff


	//   ....[2]....
        /*0134*/ 	.word	0xffffffff


	//   ....[3]....
        /*0138*/ 	.word	0xffffffff


	//   ....[4]....
        /*013c*/ 	.word	0xffffffff


	//   ....[5]....
        /*0140*/ 	.word	0xffffffff


	//   ....[6]....
        /*0144*/ 	.word	0xffffffff


	//   ....[7]....
        /*0148*/ 	.word	0xffffffff


	//   ....[8]....
        /*014c*/ 	.word	0xffffffff


	//   ....[9]....
        /*0150*/ 	.word	0xffffffff


	//   ....[10]....
        /*0154*/ 	.word	0xffffffff


	//   ....[11]....
        /*0158*/ 	.word	0xffffffff


	//   ....[12]....
        /*015c*/ 	.word	0xffffffff


	//   ....[13]....
        /*0160*/ 	.word	0xffffffff


	//   ....[14]....
        /*0164*/ 	.word	0xffffffff


	//   ....[15]....
        /*0168*/ 	.word	0xffffffff


	//   ....[16]....
        /*016c*/ 	.word	0xffffffff


	//   ....[17]....
        /*0170*/ 	.word	0xffffffff


	//   ....[18]....
        /*0174*/ 	.word	0xffffffff


	//   ....[19]....
        /*0178*/ 	.word	0xffffffff


	//   ....[20]....
        /*017c*/ 	.word	0xffffffff


	//   ....[21]....
        /*0180*/ 	.word	0xffffffff


	//   ....[22]....
        /*0184*/ 	.word	0xffffffff


	//   ....[23]....
        /*0188*/ 	.word	0xffffffff


	//   ....[24]....
        /*018c*/ 	.word	0xffffffff


	//   ....[25]....
        /*0190*/ 	.word	0xffffffff


	//   ....[26]....
        /*0194*/ 	.word	0xffffffff


	//   ....[27]....
        /*0198*/ 	.word	0xffffffff


	//   ....[28]....
        /*019c*/ 	.word	0xffffffff


	//   ....[29]....
        /*01a0*/ 	.word	0xffffffff


	//   ....[30]....
        /*01a4*/ 	.word	0xffffffff


	//   ....[31]....
        /*01a8*/ 	.word	0xffffffff


	//   ....[32]....
        /*01ac*/ 	.word	0xffffffff


	//   ....[33]....
        /*01b0*/ 	.word	0xffffffff


	//   ....[34]....
        /*01b4*/ 	.word	0xffffffff


	//   ....[35]....
        /*01b8*/ 	.word	0xffffffff


	//   ....[36]....
        /*01bc*/ 	.word	0xffffffff


	//   ....[37]....
        /*01c0*/ 	.word	0xffffffff


	//   ....[38]....
        /*01c4*/ 	.word	0xffffffff


	//   ....[39]....
        /*01c8*/ 	.word	0xffffffff


	//   ....[40]....
        /*01cc*/ 	.word	0xffffffff


	//   ....[41]....
        /*01d0*/ 	.word	0xffffffff


	//   ....[42]....
        /*01d4*/ 	.word	0xffffffff


	//   ....[43]....
        /*01d8*/ 	.word	0xffffffff


	//   ....[44]....
        /*01dc*/ 	.word	0xffffffff


	//   ....[45]....
        /*01e0*/ 	.word	0xffffffff


	//   ....[46]....
        /*01e4*/ 	.word	0xffffffff


	//   ....[47]....
        /*01e8*/ 	.word	0xffffffff


	//   ....[48]....
        /*01ec*/ 	.word	0xffffffff


	//   ....[49]....
        /*01f0*/ 	.word	0xffffffff


	//   ....[50]....
        /*01f4*/ 	.word	0xffffffff


	//   ....[51]....
        /*01f8*/ 	.word	0xffffffff


	//   ....[52]....
        /*01fc*/ 	.word	0xffffffff


	//   ....[53]....
        /*0200*/ 	.word	0xffffffff


	//   ....[54]....
        /*0204*/ 	.word	0xffffffff


	//   ....[55]....
        /*0208*/ 	.word	0xffffffff


	//   ....[56]....
        /*020c*/ 	.word	0xffffffff


	//   ....[57]....
        /*0210*/ 	.word	0xffffffff


	//   ....[58]....
        /*0214*/ 	.word	0xffffffff


	//   ....[59]....
        /*0218*/ 	.word	0xffffffff


	//   ....[60]....
        /*021c*/ 	.word	0xffffffff


	//   ....[61]....
        /*0220*/ 	.word	0xffffffff


	//   ....[62]....
        /*0224*/ 	.word	0xffffffff


	//   ....[63]....
        /*0228*/ 	.word	0xffffffff


	//   ....[64]....
        /*022c*/ 	.word	0xffffffff


	//   ....[65]....
        /*0230*/ 	.word	0xffffffff


	//   ....[66]....
        /*0234*/ 	.word	0xffffffff


	//   ....[67]....
        /*0238*/ 	.word	0xffffffff


	//   ....[68]....
        /*023c*/ 	.word	0xffffffff


	//   ....[69]....
        /*0240*/ 	.word	0xffffffff


	//   ....[70]....
        /*0244*/ 	.word	0xffffffff


	//   ....[71]....
        /*0248*/ 	.word	0xffffffff


	//   ....[72]....
        /*024c*/ 	.word	0xffffffff


	//   ....[73]....
        /*0250*/ 	.word	0xffffffff


	//   ....[74]....
        /*0254*/ 	.word	0xffffffff


	//   ....[75]....
        /*0258*/ 	.word	0xffffffff


	//   ....[76]....
        /*025c*/ 	.word	0xffffffff


	//   ....[77]....
        /*0260*/ 	.word	0xffffffff


	//   ....[78]....
        /*0264*/ 	.word	0xffffffff


	//   ....[79]....
        /*0268*/ 	.word	0xffffffff


	//   ....[80]....
        /*026c*/ 	.word	0xffffffff


	//   ....[81]....
        /*0270*/ 	.word	0xffffffff


	//   ....[82]....
        /*0274*/ 	.word	0xffffffff


	//   ....[83]....
        /*0278*/ 	.word	0xffffffff


	//   ....[84]....
        /*027c*/ 	.word	0xffffffff


	//   ....[85]....
        /*0280*/ 	.word	0xffffffff


	//   ....[86]....
        /*0284*/ 	.word	0xffffffff


	//   ....[87]....
        /*0288*/ 	.word	0xffffffff


	//   ....[88]....
        /*028c*/ 	.word	0xffffffff


	//   ....[89]....
        /*0290*/ 	.word	0xffffffff


	//   ....[90]....
        /*0294*/ 	.word	0xffffffff


	//   ....[91]....
        /*0298*/ 	.word	0xffffffff


	//   ....[92]....
        /*029c*/ 	.word	0xffffffff


	//   ....[93]....
        /*02a0*/ 	.word	0xffffffff


	//   ....[94]....
        /*02a4*/ 	.word	0xffffffff


	//   ....[95]....
        /*02a8*/ 	.word	0xffffffff


	//   ....[96]....
        /*02ac*/ 	.word	0xffffffff


	//   ....[97]....
        /*02b0*/ 	.word	0xffffffff


	//   ....[98]....
        /*02b4*/ 	.word	0xffffffff


	//   ....[99]....
        /*02b8*/ 	.word	0xffffffff


	//   ....[100]....
        /*02bc*/ 	.word	0xffffffff


	//   ....[101]....
        /*02c0*/ 	.word	0xffffffff


	//   ....[102]....
        /*02c4*/ 	.word	0xffffffff


	//   ....[103]....
        /*02c8*/ 	.word	0xffffffff


	//   ....[104]....
        /*02cc*/ 	.word	0xffffffff


	//   ....[105]....
        /*02d0*/ 	.word	0xffffffff


	//   ....[106]....
        /*02d4*/ 	.word	0xffffffff


	//   ....[107]....
        /*02d8*/ 	.word	0xffffffff


	//   ....[108]....
        /*02dc*/ 	.word	0xffffffff


	//   ....[109]....
        /*02e0*/ 	.word	0xffffffff


	//   ....[110]....
        /*02e4*/ 	.word	0xffffffff


	//   ....[111]....
        /*02e8*/ 	.word	0xffffffff


	//   ....[112]....
        /*02ec*/ 	.word	0xffffffff


	//   ....[113]....
        /*02f0*/ 	.word	0xffffffff


	//   ....[114]....
        /*02f4*/ 	.word	0xffffffff


	//   ....[115]....
        /*02f8*/ 	.word	0xffffffff


	//   ....[116]....
        /*02fc*/ 	.word	0xffffffff


	//   ....[117]....
        /*0300*/ 	.word	0xffffffff


	//   ....[118]....
        /*0304*/ 	.word	0xffffffff


	//   ....[119]....
        /*0308*/ 	.word	0xffffffff


	//   ....[120]....
        /*030c*/ 	.word	0xffffffff


	//   ....[121]....
        /*0310*/ 	.word	0xffffffff


	//   ....[122]....
        /*0314*/ 	.word	0xffffffff


	//   ....[123]....
        /*0318*/ 	.word	0xffffffff


	//   ....[124]....
        /*031c*/ 	.word	0xffffffff


	//   ....[125]....
        /*0320*/ 	.word	0xffffffff


	//   ....[126]....
        /*0324*/ 	.word	0xffffffff


	//   ....[127]....
        /*0328*/ 	.word	0xffffffff


	//   ....[128]....
        /*032c*/ 	.word	0xffffffff


	//   ....[129]....
        /*0330*/ 	.word	0xffffffff


	//   ....[130]....
        /*0334*/ 	.word	0xffffffff


	//   ....[131]....
        /*0338*/ 	.word	0xffffffff


	//   ....[132]....
        /*033c*/ 	.word	0xffffffff


	//   ....[133]....
        /*0340*/ 	.word	0xffffffff


	//   ....[134]....
        /*0344*/ 	.word	0xffffffff


	//   ....[135]....
        /*0348*/ 	.word	0xffffffff


	//   ....[136]....
        /*034c*/ 	.word	0xffffffff


	//   ....[137]....
        /*0350*/ 	.word	0xffffffff


	//   ....[138]....
        /*0354*/ 	.word	0xffffffff


	//   ....[139]....
        /*0358*/ 	.word	0xffffffff


	//   ....[140]....
        /*035c*/ 	.word	0xffffffff


	//   ....[141]....
        /*0360*/ 	.word	0xffffffff


	//   ....[142]....
        /*0364*/ 	.word	0xffffffff


	//   ....[143]....
        /*0368*/ 	.word	0xffffffff


	//   ....[144]....
        /*036c*/ 	.word	0xffffffff


	//   ....[145]....
        /*0370*/ 	.word	0xffffffff


	//   ....[146]....
        /*0374*/ 	.word	0xffffffff


	//   ....[147]....
        /*0378*/ 	.word	0xffffffff


	//   ....[148]....
        /*037c*/ 	.word	0xffffffff


	//   ....[149]....
        /*0380*/ 	.word	0xffffffff


	//   ....[150]....
        /*0384*/ 	.word	0xffffffff


	//   ....[151]....
        /*0388*/ 	.word	0xffffffff


	//   ....[152]....
        /*038c*/ 	.word	0xffffffff


	//   ....[153]....
        /*0390*/ 	.word	0xffffffff


	//   ....[154]....
        /*0394*/ 	.word	0xffffffff


	//   ....[155]....
        /*0398*/ 	.word	0xffffffff


	//   ....[156]....
        /*039c*/ 	.word	0xffffffff


	//   ....[157]....
        /*03a0*/ 	.word	0xffffffff


	//   ....[158]....
        /*03a4*/ 	.word	0xffffffff


	//   ....[159]....
        /*03a8*/ 	.word	0xffffffff


	//   ....[160]....
        /*03ac*/ 	.word	0xffffffff


	//   ....[161]....
        /*03b0*/ 	.word	0xffffffff


	//   ....[162]....
        /*03b4*/ 	.word	0xffffffff


	//   ....[163]....
        /*03b8*/ 	.word	0xffffffff


	//   ....[164]....
        /*03bc*/ 	.word	0xffffffff


	//   ....[165]....
        /*03c0*/ 	.word	0xffffffff


	//   ....[166]....
        /*03c4*/ 	.word	0xffffffff


	//   ....[167]....
        /*03c8*/ 	.word	0xffffffff


	//   ....[168]....
        /*03cc*/ 	.word	0xffffffff


	//   ....[169]....
        /*03d0*/ 	.word	0xffffffff


	//   ....[170]....
        /*03d4*/ 	.word	0xffffffff


	//   ....[171]....
        /*03d8*/ 	.word	0xffffffff


	//   ....[172]....
        /*03dc*/ 	.word	0xffffffff


	//   ....[173]....
        /*03e0*/ 	.word	0xffffffff


	//   ....[174]....
        /*03e4*/ 	.word	0xffffffff


	//   ....[175]....
        /*03e8*/ 	.word	0xffffffff


	//   ....[176]....
        /*03ec*/ 	.word	0xffffffff


	//   ....[177]....
        /*03f0*/ 	.word	0x0500000f


	//   ....[178]....
        /*03f4*/ 	.word	0x0500000f


	//   ....[179]....
        /*03f8*/ 	.word	0x0500000f


	//   ....[180]....
        /*03fc*/ 	.word	0x0500000f


	//   ....[181]....
        /*0400*/ 	.word	0x0500000f


	//   ....[182]....
        /*0404*/ 	.word	0x0500000f


	//   ....[183]....
        /*0408*/ 	.word	0x0500000f


	//   ....[184]....
        /*040c*/ 	.word	0x0500000f


	//   ....[185]....
        /*0410*/ 	.word	0x0500000f


	//   ....[186]....
        /*0414*/ 	.word	0x0500000f


	//   ....[187]....
        /*0418*/ 	.word	0x0500000f


	//   ....[188]....
        /*041c*/ 	.word	0x0500000f


	//   ....[189]....
        /*0420*/ 	.word	0x0500000f


	//   ....[190]....
        /*0424*/ 	.word	0x0500000f


	//   ....[191]....
        /*0428*/ 	.word	0x0500000f


	//   ....[192]....
        /*042c*/ 	.word	0x0500000f


	//   ....[193]....
        /*0430*/ 	.word	0x0500000f


	//   ....[194]....
        /*0434*/ 	.word	0x0500000f


	//   ....[195]....
        /*0438*/ 	.word	0x0500000f


	//   ....[196]....
        /*043c*/ 	.word	0x0500000f


	//   ....[197]....
        /*0440*/ 	.word	0x0500000f


	//   ....[198]....
        /*0444*/ 	.word	0x0500000f


	//   ....[199]....
        /*0448*/ 	.word	0x0500000f


	//   ....[200]....
        /*044c*/ 	.word	0x0500000f


	//   ....[201]....
        /*0450*/ 	.word	0x0500000f


	//   ....[202]....
        /*0454*/ 	.word	0x0500000f


	//   ....[203]....
        /*0458*/ 	.word	0x0500000f


	//   ....[204]....
        /*045c*/ 	.word	0x0500000f


	//   ....[205]....
        /*0460*/ 	.word	0x0500000f


	//   ....[206]....
        /*0464*/ 	.word	0x0500000f


	//   ....[207]....
        /*0468*/ 	.word	0x0500000f


	//   ....[208]....
        /*046c*/ 	.word	0x0500000f


	//   ....[209]....
        /*0470*/ 	.word	0x0500000f


	//   ....[210]....
        /*0474*/ 	.word	0x0500000f


	//   ....[211]....
        /*0478*/ 	.word	0x0500000f


	//   ....[212]....
        /*047c*/ 	.word	0x0500000f


	//   ....[213]....
        /*0480*/ 	.word	0x0500000f


	//   ....[214]....
        /*0484*/ 	.word	0x0500000f


	//   ....[215]....
        /*0488*/ 	.word	0x0500000f


	//   ....[216]....
        /*048c*/ 	.word	0x0500000f


	//   ....[217]....
        /*0490*/ 	.word	0x0500000f


	//   ....[218]....
        /*0494*/ 	.word	0x0500000f


	//   ....[219]....
        /*0498*/ 	.word	0x0500000f


	//   ....[220]....
        /*049c*/ 	.word	0x0500000f


	//   ....[221]....
        /*04a0*/ 	.word	0x0500000f


	//   ....[222]....
        /*04a4*/ 	.word	0x0500000f


	//   ....[223]....
        /*04a8*/ 	.word	0x0500000f


	//   ....[224]....
        /*04ac*/ 	.word	0x0500000f


	//   ....[225]....
        /*04b0*/ 	.word	0x0500000f


	//   ....[226]....
        /*04b4*/ 	.word	0x0500000f


	//----- nvinfo : EIATTR_COOP_GROUP_INSTR_OFFSETS
	.align		4
.L_806:
        /*04b8*/ 	.byte	0x04, 0x28
        /*04ba*/ 	.short	(.L_808 - .L_807)


	//   ....[0]....
.L_807:
        /*04bc*/ 	.word	0x00000080


	//   ....[1]....
        /*04c0*/ 	.word	0x00000090


	//   ....[2]....
        /*04c4*/ 	.word	0x000002d0


	//   ....[3]....
        /*04c8*/ 	.word	0x00000430


	//   ....[4]....
        /*04cc*/ 	.word	0x00000550


	//   ....[5]....
        /*04d0*/ 	.word	0x000006b0


	//   ....[6]....
        /*04d4*/ 	.word	0x000016b0


	//   ....[7]....
        /*04d8*/ 	.word	0x00002b50


	//   ....[8]....
        /*04dc*/ 	.word	0x00003040


	//   ....[9]....
        /*04e0*/ 	.word	0x00003b70


	//   ....[10]....
        /*04e4*/ 	.word	0x00003bd0


	//   ....[11]....
        /*04e8*/ 	.word	0x00004920


	//   ....[12]....
        /*04ec*/ 	.word	0x00004980


	//   ....[13]....
        /*04f0*/ 	.word	0x00006c90


	//   ....[14]....
        /*04f4*/ 	.word	0x00007b20


	//   ....[15]....
        /*04f8*/ 	.word	0x00007b80


	//   ....[16]....
        /*04fc*/ 	.word	0x00007c60


	//   ....[17]....
        /*0500*/ 	.word	0x000088b0


	//   ....[18]....
        /*0504*/ 	.word	0x00008900


	//   ....[19]....
        /*0508*/ 	.word	0x0000be70


	//   ....[20]....
        /*050c*/ 	.word	0x0000be90


	//   ....[21]....
        /*0510*/ 	.word	0x0000bed0


	//   ....[22]....
        /*0514*/ 	.word	0x0000bee0


	//   ....[23]....
        /*0518*/ 	.word	0x0000dbc0


	//   ....[24]....
        /*051c*/ 	.word	0x0000dbd0


	//   ....[25]....
        /*0520*/ 	.word	0x0000dc00


	//   ....[26]....
        /*0524*/ 	.word	0x0000dc10


	//   ....[27]....
        /*0528*/ 	.word	0x0000f070


	//   ....[28]....
        /*052c*/ 	.word	0x0000f0a0


	//   ....[29]....
        /*0530*/ 	.word	0x0000f0d0


	//   ....[30]....
        /*0534*/ 	.word	0x0000f100


	//   ....[31]....
        /*0538*/ 	.word	0x0000f130


	//   ....[32]....
        /*053c*/ 	.word	0x0000f150


	//   ....[33]....
        /*0540*/ 	.word	0x0000f160


	//   ....[34]....
        /*0544*/ 	.word	0x0000f170


	//   ....[35]....
        /*0548*/ 	.word	0x0000f180


	//   ....[36]....
        /*054c*/ 	.word	0x0000f190


	//   ....[37]....
        /*0550*/ 	.word	0x0000f1a0


	//   ....[38]....
        /*0554*/ 	.word	0x0000f1d0


	//   ....[39]....
        /*0558*/ 	.word	0x0000f200


	//   ....[40]....
        /*055c*/ 	.word	0x0000f230


	//   ....[41]....
        /*0560*/ 	.word	0x0000f260


	//   ....[42]....
        /*0564*/ 	.word	0x0000f270


	//   ....[43]....
        /*0568*/ 	.word	0x0000f280


	//   ....[44]....
        /*056c*/ 	.word	0x0000f2b0


	//   ....[45]....
        /*0570*/ 	.word	0x0000f2e0


	//   ....[46]....
        /*0574*/ 	.word	0x0000f2f0


	//   ....[47]....
        /*0578*/ 	.word	0x0000f300


	//   ....[48]....
        /*057c*/ 	.word	0x0000f330


	//   ....[49]....
        /*0580*/ 	.word	0x0000f370


	//   ....[50]....
        /*0584*/ 	.word	0x0000f380


	//   ....[51]....
        /*0588*/ 	.word	0x0000f3b0


	//   ....[52]....
        /*058c*/ 	.word	0x0000f3e0


	//   ....[53]....
        /*0590*/ 	.word	0x0000f410


	//   ....[54]....
        /*0594*/ 	.word	0x0000f420


	//   ....[55]....
        /*0598*/ 	.word	0x0000f430


	//   ....[56]....
        /*059c*/ 	.word	0x0000f440


	//   ....[57]....
        /*05a0*/ 	.word	0x0000f450


	//   ....[58]....
        /*05a4*/ 	.word	0x0000f480


	//   ....[59]....
        /*05a8*/ 	.word	0x0000f490


	//   ....[60]....
        /*05ac*/ 	.word	0x0000f4a0


	//   ....[61]....
        /*05b0*/ 	.word	0x0000f4b0


	//   ....[62]....
        /*05b4*/ 	.word	0x0000f4c0


	//   ....[63]....
        /*05b8*/ 	.word	0x0000f4d0


	//   ....[64]....
        /*05bc*/ 	.word	0x0000f4e0


	//   ....[65]....
        /*05c0*/ 	.word	0x0000f4f0


	//   ....[66]....
        /*05c4*/ 	.word	0x0000f520


	//   ....[67]....
        /*05c8*/ 	.word	0x0000f550


	//   ....[68]....
        /*05cc*/ 	.word	0x0000f560


	//   ....[69]....
        /*05d0*/ 	.word	0x0000f570


	//   ....[70]....
        /*05d4*/ 	.word	0x0000f580


	//   ....[71]....
        /*05d8*/ 	.word	0x0000f5b0


	//   ....[72]....
        /*05dc*/ 	.word	0x0000f5c0


	//   ....[73]....
        /*05e0*/ 	.word	0x0000f5d0


	//   ....[74]....
        /*05e4*/ 	.word	0x0000f5e0


	//   ....[75]....
        /*05e8*/ 	.word	0x0000fc80


	//   ....[76]....
        /*05ec*/ 	.word	0x0000fcb0


	//   ....[77]....
        /*05f0*/ 	.word	0x0000fcf0


	//   ....[78]....
        /*05f4*/ 	.word	0x0000fd30


	//   ....[79]....
        /*05f8*/ 	.word	0x00010440


	//   ....[80]....
        /*05fc*/ 	.word	0x00010480


	//   ....[81]....
        /*0600*/ 	.word	0x00010580


	//   ....[82]....
        /*0604*/ 	.word	0x000105a0


	//   ....[83]....
        /*0608*/ 	.word	0x000106a0


	//   ....[84]....
        /*060c*/ 	.word	0x000106c0


	//   ....[85]....
        /*0610*/ 	.word	0x000107d0


	//   ....[86]....
        /*0614*/ 	.word	0x000107f0


	//   ....[87]....
        /*0618*/ 	.word	0x000110f0


	//   ....[88]....
        /*061c*/ 	.word	0x00011110


	//   ....[89]....
        /*0620*/ 	.word	0x00011210


	//   ....[90]....
        /*0624*/ 	.word	0x00011230


	//   ....[91]....
        /*0628*/ 	.word	0x00011330


	//   ....[92]....
        /*062c*/ 	.word	0x00011350


	//   ....[93]....
        /*0630*/ 	.word	0x00011460


	//   ....[94]....
        /*0634*/ 	.word	0x00011480


	//   ....[95]....
        /*0638*/ 	.word	0x00011600


	//   ....[96]....
        /*063c*/ 	.word	0x000117b0


	//   ....[97]....
        /*0640*/ 	.word	0x000117e0


	//   ....[98]....
        /*0644*/ 	.word	0x00011810


	//   ....[99]....
        /*0648*/ 	.word	0x00011840


	//   ....[100]....
        /*064c*/ 	.word	0x00011870


	//   ....[101]....
        /*0650*/ 	.word	0x000118b0


	//   ....[102]....
        /*0654*/ 	.word	0x00011a00


	//   ....[103]....
        /*0658*/ 	.word	0x00011a30


	//   ....[104]....
        /*065c*/ 	.word	0x00011a60


	//   ....[105]....
        /*0660*/ 	.word	0x00011a90


	//   ....[106]....
        /*0664*/ 	.word	0x00011ac0


	//   ....[107]....
        /*0668*/ 	.word	0x00011b00


	//   ....[108]....
        /*066c*/ 	.word	0x00011b80


	//   ....[109]....
        /*0670*/ 	.word	0x00011c20


	//   ....[110]....
        /*0674*/ 	.word	0x00011cc0


	//   ....[111]....
        /*0678*/ 	.word	0x00013ac0


	//   ....[112]....
        /*067c*/ 	.word	0x00013af0


	//   ....[113]....
        /*0680*/ 	.word	0x00013b20


	//   ....[114]....
        /*0684*/ 	.word	0x00013c30


	//   ....[115]....
        /*0688*/ 	.word	0x00013c40


	//   ....[116]....
        /*068c*/ 	.word	0x00013cd0


	//   ....[117]....
        /*0690*/ 	.word	0x00013ce0


	//   ....[118]....
        /*0694*/ 	.word	0x00013cf0


	//   ....[119]....
        /*0698*/ 	.word	0x00013d80


	//   ....[120]....
        /*069c*/ 	.word	0x00013e20


	//   ....[121]....
        /*06a0*/ 	.word	0x00014220


	//   ....[122]....
        /*06a4*/ 	.word	0x00014260


	//   ....[123]....
        /*06a8*/ 	.word	0x00014290


	//   ....[124]....
        /*06ac*/ 	.word	0x000142b0


	//   ....[125]....
        /*06b0*/ 	.word	0x00014380


	//   ....[126]....
        /*06b4*/ 	.word	0x00014390


	//   ....[127]....
        /*06b8*/ 	.word	0x00014420


	//   ....[128]....
        /*06bc*/ 	.word	0x00014430


	//   ....[129]....
        /*06c0*/ 	.word	0x00014440


	//   ....[130]....
        /*06c4*/ 	.word	0x00014510


	//   ....[131]....
        /*06c8*/ 	.word	0x00014d30


	//   ....[132]....
        /*06cc*/ 	.word	0x00014d60


	//   ....[133]....
        /*06d0*/ 	.word	0x00014dc0


	//   ....[134]....
        /*06d4*/ 	.word	0x00014e10


	//   ....[135]....
        /*06d8*/ 	.word	0x00014e60


	//   ....[136]....
        /*06dc*/ 	.word	0x00014ec0


	//   ....[137]....
        /*06e0*/ 	.word	0x00014ee0


	//   ....[138]....
        /*06e4*/ 	.word	0x00014f20


	//   ....[139]....
        /*06e8*/ 	.word	0x00015930


	//   ....[140]....
        /*06ec*/ 	.word	0x00015940


	//   ....[141]....
        /*06f0*/ 	.word	0x00015950


	//   ....[142]....
        /*06f4*/ 	.word	0x00015990


	//   ....[143]....
        /*06f8*/ 	.word	0x000159d0


	//   ....[144]....
        /*06fc*/ 	.word	0x000159e0


	//   ....[145]....
        /*0700*/ 	.word	0x00015a40


	//   ....[146]....
        /*0704*/ 	.word	0x00015a70


	//   ....[147]....
        /*0708*/ 	.word	0x00015ab0


	//   ....[148]....
        /*070c*/ 	.word	0x00015b10


	//   ....[149]....
        /*0710*/ 	.word	0x00015f40


	//   ....[150]....
        /*0714*/ 	.word	0x00015f50


	//   ....[151]....
        /*0718*/ 	.word	0x00015f60


	//   ....[152]....
        /*071c*/ 	.word	0x00015f70


	//   ....[153]....
        /*0720*/ 	.word	0x00015f80


	//   ....[154]....
        /*0724*/ 	.word	0x00015fe0


	//   ....[155]....
        /*0728*/ 	.word	0x00015ff0


	//   ....[156]....
        /*072c*/ 	.word	0x00016050


	//   ....[157]....
        /*0730*/ 	.word	0x00016080


	//   ....[158]....
        /*0734*/ 	.word	0x000160c0


	//   ....[159]....
        /*0738*/ 	.word	0x00017f30


	//   ....[160]....
        /*073c*/ 	.word	0x00017f60


	//   ....[161]....
        /*0740*/ 	.word	0x00017f90


	//   ....[162]....
        /*0744*/ 	.word	0x00017fc0


	//   ....[163]....
        /*0748*/ 	.word	0x00017fd0


	//   ....[164]....
        /*074c*/ 	.word	0x00017ff0


	//   ....[165]....
        /*0750*/ 	.word	0x00018010


	//   ....[166]....
        /*0754*/ 	.word	0x00018050


	//   ....[167]....
        /*0758*/ 	.word	0x00018190


	//   ....[168]....
        /*075c*/ 	.word	0x000181c0


	//   ....[169]....
        /*0760*/ 	.word	0x00018200


	//   ....[170]....
        /*0764*/ 	.word	0x00018230


	//   ....[171]....
        /*0768*/ 	.word	0x00018260


	//   ....[172]....
        /*076c*/ 	.word	0x00018290


	//   ....[173]....
        /*0770*/ 	.word	0x00018330


	//   ....[174]....
        /*0774*/ 	.word	0x000183d0


	//   ....[175]....
        /*0778*/ 	.word	0x00018480


	//   ....[176]....
        /*077c*/ 	.word	0x00018a70


	//   ....[177]....
        /*0780*/ 	.word	0x00019080


	//   ....[178]....
        /*0784*/ 	.word	0x00019160


	//   ....[179]....
        /*0788*/ 	.word	0x00019220


	//   ....[180]....
        /*078c*/ 	.word	0x000193b0


	//   ....[181]....
        /*0790*/ 	.word	0x00019440


	//   ....[182]....
        /*0794*/ 	.word	0x000194a0


	//   ....[183]....
        /*0798*/ 	.word	0x000195a0


	//   ....[184]....
        /*079c*/ 	.word	0x00019600


	//   ....[185]....
        /*07a0*/ 	.word	0x000196d0


	//   ....[186]....
        /*07a4*/ 	.word	0x00019790


	//   ....[187]....
        /*07a8*/ 	.word	0x00019860


	//   ....[188]....
        /*07ac*/ 	.word	0x000199e0


	//   ....[189]....
        /*07b0*/ 	.word	0x00019aa0


	//   ....[190]....
        /*07b4*/ 	.word	0x00019bf0


	//   ....[191]....
        /*07b8*/ 	.word	0x00019c40


	//   ....[192]....
        /*07bc*/ 	.word	0x00019d40


	//   ....[193]....
        /*07c0*/ 	.word	0x00019df0


	//   ....[194]....
        /*07c4*/ 	.word	0x00019e50


	//   ....[195]....
        /*07c8*/ 	.word	0x00019ef0


	//   ....[196]....
        /*07cc*/ 	.word	0x00019fc0


	//   ....[197]....
        /*07d0*/ 	.word	0x0001a090


	//   ....[198]....
        /*07d4*/ 	.word	0x0001a130


	//   ....[199]....
        /*07d8*/ 	.word	0x0001a1a0


	//   ....[200]....
        /*07dc*/ 	.word	0x0001a220


	//   ....[201]....
        /*07e0*/ 	.word	0x0001a2e0


	//   ....[202]....
        /*07e4*/ 	.word	0x0001a360


	//   ....[203]....
        /*07e8*/ 	.word	0x0001a440


	//   ....[204]....
        /*07ec*/ 	.word	0x0001a4c0


	//   ....[205]....
        /*07f0*/ 	.word	0x0001a580


	//   ....[206]....
        /*07f4*/ 	.word	0x0001a6b0


	//   ....[207]....
        /*07f8*/ 	.word	0x0001a740


	//   ....[208]....
        /*07fc*/ 	.word	0x0001a7a0


	//   ....[209]....
        /*0800*/ 	.word	0x0001a880


	//   ....[210]....
        /*0804*/ 	.word	0x0001a8e0


	//   ....[211]....
        /*0808*/ 	.word	0x0001a9b0


	//   ....[212]....
        /*080c*/ 	.word	0x0001aa10


	//   ....[213]....
        /*0810*/ 	.word	0x0001aae0


	//   ....[214]....
        /*0814*/ 	.word	0x0001ab40


	//   ....[215]....
        /*0818*/ 	.word	0x0001ac10


	//   ....[216]....
        /*081c*/ 	.word	0x0001ad00


	//   ....[217]....
        /*0820*/ 	.word	0x0001ad90


	//   ....[218]....
        /*0824*/ 	.word	0x0001adf0


	//   ....[219]....
        /*0828*/ 	.word	0x0001aec0


	//   ....[220]....
        /*082c*/ 	.word	0x0001af20


	//   ....[221]....
        /*0830*/ 	.word	0x0001aff0


	//   ....[222]....
        /*0834*/ 	.word	0x0001b050


	//   ....[223]....
        /*0838*/ 	.word	0x0001b120


	//   ....[224]....
        /*083c*/ 	.word	0x0001b180


	//   ....[225]....
        /*0840*/ 	.word	0x0001b250


	//   ....[226]....
        /*0844*/ 	.word	0x0001b4a0


	//----- nvinfo : EIATTR_REG_RECONFIG
	.align		4
.L_808:
        /*0848*/ 	.byte	0x01, 0x54
	.zero		2


	//----- nvinfo : EIATTR_SYSCALL_OFFSETS
	.align		4
        /*084c*/ 	.byte	0x04, 0x46
        /*084e*/ 	.short	(.L_810 - .L_809)


	//   ....[0]....
.L_809:
        /*0850*/ 	.word	0x00001890


	//   ....[1]....
        /*0854*/ 	.word	0x00012d40


	//   ....[2]....
        /*0858*/ 	.word	0x00012eb0


	//   ....[3]....
        /*085c*/ 	.word	0x00013000


	//   ....[4]....
        /*0860*/ 	.word	0x00013140


	//   ....[5]....
        /*0864*/ 	.word	0x00014950


	//----- nvinfo : EIATTR_MBARRIER_INSTR_OFFSETS
	.align		4
.L_810:
        /*0868*/ 	.byte	0x04, 0x39
        /*086a*/ 	.short	(.L_812 - .L_811)


	//   ....[0]....
.L_811:
        /*086c*/ 	.word	0x00000180
        /*0870*/ 	.word	0x000000ff
        /*0874*/ 	.word	0x00033400
        /*0878*/ 	.short	0x0100
        /*087a*/ 	.byte	0x08
	.zero		1


	//   ....[1]....
        /*087c*/ 	.word	0x00000190
        /*0880*/ 	.word	0x000000ff
        /*0884*/ 	.word	0x00033420
        /*0888*/ 	.short	0x0100
        /*088a*/ 	.byte	0x08
	.zero		1


	//   ....[2]....
        /*088c*/ 	.word	0x00000280
        /*0890*/ 	.word	0x000000ff
        /*0894*/ 	.word	0x00033430
        /*0898*/ 	.short	0x0100
        /*089a*/ 	.byte	0x08
	.zero		1


	//   ....[3]....
        /*089c*/ 	.word	0x00000290
        /*08a0*/ 	.word	0x000000ff
        /*08a4*/ 	.word	0x00033440
        /*08a8*/ 	.short	0x0100
        /*08aa*/ 	.byte	0x08
	.zero		1


	//   ....[4]....
        /*08ac*/ 	.word	0x000002a0
        /*08b0*/ 	.word	0x000000ff
        /*08b4*/ 	.word	0x00033438
        /*08b8*/ 	.short	0x0100
        /*08ba*/ 	.byte	0x08
	.zero		1


	//   ....[5]....
        /*08bc*/ 	.word	0x000002b0
        /*08c0*/ 	.word	0x000000ff
        /*08c4*/ 	.word	0x00033448
        /*08c8*/ 	.short	0x0100
        /*08ca*/ 	.byte	0x08
	.zero		1


	//   ....[6]....
        /*08cc*/ 	.word	0x000003e0
        /*08d0*/ 	.word	0x000000ff
        /*08d4*/ 	.word	0x00033450
        /*08d8*/ 	.short	0x0100
        /*08da*/ 	.byte	0x08
	.zero		1


	//   ....[7]....
        /*08dc*/ 	.word	0x000003f0
        /*08e0*/ 	.word	0x000000ff
        /*08e4*/ 	.word	0x00033460
        /*08e8*/ 	.short	0x0100
        /*08ea*/ 	.byte	0x08
	.zero		1


	//   ....[8]....
        /*08ec*/ 	.word	0x00000400
        /*08f0*/ 	.word	0x000000ff
        /*08f4*/ 	.word	0x00033458
        /*08f8*/ 	.short	0x0100
        /*08fa*/ 	.byte	0x08
	.zero		1


	//   ....[9]....
        /*08fc*/ 	.word	0x00000410
        /*0900*/ 	.word	0x000000ff
        /*0904*/ 	.word	0x00033468
        /*0908*/ 	.short	0x0100
        /*090a*/ 	.byte	0x08
	.zero		1


	//   ....[10]....
        /*090c*/ 	.word	0x00000500
        /*0910*/ 	.word	0x000000ff
        /*0914*/ 	.word	0x00033470
        /*0918*/ 	.short	0x0100
        /*091a*/ 	.byte	0x06
	.zero		1


	//   ....[11]....
        /*091c*/ 	.word	0x00000510
        /*0920*/ 	.word	0x000000ff
        /*0924*/ 	.word	0x00033480
        /*0928*/ 	.short	0x0100
        /*092a*/ 	.byte	0x06
	.zero		1


	//   ....[12]....
        /*092c*/ 	.word	0x00000520
        /*0930*/ 	.word	0x000000ff
        /*0934*/ 	.word	0x00033478
        /*0938*/ 	.short	0x0100
        /*093a*/ 	.byte	0x06
	.zero		1


	//   ....[13]....
        /*093c*/ 	.word	0x00000530
        /*0940*/ 	.word	0x000000ff
        /*0944*/ 	.word	0x00033488
        /*0948*/ 	.short	0x0100
        /*094a*/ 	.byte	0x06
	.zero		1


	//   ....[14]....
        /*094c*/ 	.word	0x00000660
        /*0950*/ 	.word	0x000000ff
        /*0954*/ 	.word	0x00033490
        /*0958*/ 	.short	0x0100
        /*095a*/ 	.byte	0x08
	.zero		1


	//   ....[15]....
        /*095c*/ 	.word	0x00000670
        /*0960*/ 	.word	0x000000ff
        /*0964*/ 	.word	0x000334a0
        /*0968*/ 	.short	0x0100
        /*096a*/ 	.byte	0x08
	.zero		1


	//   ....[16]....
        /*096c*/ 	.word	0x00000680
        /*0970*/ 	.word	0x000000ff
        /*0974*/ 	.word	0x00033498
        /*0978*/ 	.short	0x0100
        /*097a*/ 	.byte	0x08
	.zero		1


	//   ....[17]....
        /*097c*/ 	.word	0x00000690
        /*0980*/ 	.word	0x000000ff
        /*0984*/ 	.word	0x000334a8
        /*0988*/ 	.short	0x0100
        /*098a*/ 	.byte	0x08
	.zero		1


	//   ....[18]....
        /*098c*/ 	.word	0x000007e0
        /*0990*/ 	.word	0x000000ff
        /*0994*/ 	.word	0x000334b0
        /*0998*/ 	.short	0x0100
        /*099a*/ 	.byte	0x08
	.zero		1


	//   ....[19]....
        /*099c*/ 	.word	0x000007f0
        /*09a0*/ 	.word	0x000000ff
        /*09a4*/ 	.word	0x000334c0
        /*09a8*/ 	.short	0x0100
        /*09aa*/ 	.byte	0x08
	.zero		1


	//   ....[20]....
        /*09ac*/ 	.word	0x00000800
        /*09b0*/ 	.word	0x000000ff
        /*09b4*/ 	.word	0x000334b8
        /*09b8*/ 	.short	0x0100
        /*09ba*/ 	.byte	0x08
	.zero		1


	//   ....[21]....
        /*09bc*/ 	.word	0x00000810
        /*09c0*/ 	.word	0x000000ff
        /*09c4*/ 	.word	0x000334c8
        /*09c8*/ 	.short	0x0100
        /*09ca*/ 	.byte	0x08
	.zero		1


	//   ....[22]....
        /*09cc*/ 	.word	0x00001bc0
        /*09d0*/ 	.word	0x000000ff
        /*09d4*/ 	.word	0x00033400
        /*09d8*/ 	.short	0x010a
        /*09da*/ 	.byte	0x29
	.zero		1


	//   ....[23]....
        /*09dc*/ 	.word	0x00001c60
        /*09e0*/ 	.word	0x00000002
        /*09e4*/ 	.word	0x00033430
        /*09e8*/ 	.short	0x010a
        /*09ea*/ 	.byte	0x3f
	.zero		1


	//   ....[24]....
        /*09ec*/ 	.word	0x00001ca0
        /*09f0*/ 	.word	0x00000002
        /*09f4*/ 	.word	0x00033430
        /*09f8*/ 	.short	0x010a
        /*09fa*/ 	.byte	0x3f
	.zero		1


	//   ....[25]....
        /*09fc*/ 	.word	0x00003540
        /*0a00*/ 	.word	0x000000ff
        /*0a04*/ 	.word	0x00000000
        /*0a08*/ 	.short	0x0101
        /*0a0a*/ 	.byte	0x07
	.zero		1


	//   ....[26]....
        /*0a0c*/ 	.word	0x00005b90
        /*0a10*/ 	.word	0x000000ff
        /*0a14*/ 	.word	0x00033430
        /*0a18*/ 	.short	0x010a
        /*0a1a*/ 	.byte	0x06
	.zero		1


	//   ....[27]....
        /*0a1c*/ 	.word	0x00005bd0
        /*0a20*/ 	.word	0x000000ff
        /*0a24*/ 	.word	0x00033430
        /*0a28*/ 	.short	0x010a
        /*0a2a*/ 	.byte	0x06
	.zero		1


	//   ....[28]....
        /*0a2c*/ 	.word	0x00006810
        /*0a30*/ 	.word	0x000000ff
        /*0a34*/ 	.word	0x00033450
        /*0a38*/ 	.short	0x010a
        /*0a3a*/ 	.byte	0x06
	.zero		1


	//   ....[29]....
        /*0a3c*/ 	.word	0x00006850
        /*0a40*/ 	.word	0x000000ff
        /*0a44*/ 	.word	0x00033450
        /*0a48*/ 	.short	0x010a
        /*0a4a*/ 	.byte	0x06
	.zero		1


	//   ....[30]....
        /*0a4c*/ 	.word	0x000074d0
        /*0a50*/ 	.word	0x000000ff
        /*0a54*/ 	.word	0x00000000
        /*0a58*/ 	.short	0x0101
        /*0a5a*/ 	.byte	0x07
	.zero		1


	//   ....[31]....
        /*0a5c*/ 	.word	0x00009700
        /*0a60*/ 	.word	0x000000ff
        /*0a64*/ 	.word	0x00000000
        /*0a68*/ 	.short	0x0101
        /*0a6a*/ 	.byte	0x07
	.zero		1


	//   ....[32]....
        /*0a6c*/ 	.word	0x0000a030
        /*0a70*/ 	.word	0x000000ff
        /*0a74*/ 	.word	0x00033430
        /*0a78*/ 	.short	0x010a
        /*0a7a*/ 	.byte	0x06
	.zero		1


	//   ....[33]....
        /*0a7c*/ 	.word	0x0000a070
        /*0a80*/ 	.word	0x000000ff
        /*0a84*/ 	.word	0x00033430
        /*0a88*/ 	.short	0x010a
        /*0a8a*/ 	.byte	0x06
	.zero		1


	//   ....[34]....
        /*0a8c*/ 	.word	0x0000ac80
        /*0a90*/ 	.word	0x000000ff
        /*0a94*/ 	.word	0x00033450
        /*0a98*/ 	.short	0x010a
        /*0a9a*/ 	.byte	0x06
	.zero		1


	//   ....[35]....
        /*0a9c*/ 	.word	0x0000acc0
        /*0aa0*/ 	.word	0x000000ff
        /*0aa4*/ 	.word	0x00033450
        /*0aa8*/ 	.short	0x010a
        /*0aaa*/ 	.byte	0x06
	.zero		1


	//   ....[36]....
        /*0aac*/ 	.word	0x0000b630
        /*0ab0*/ 	.word	0x000000ff
        /*0ab4*/ 	.word	0x00000000
        /*0ab8*/ 	.short	0x0101
        /*0aba*/ 	.byte	0x07
	.zero		1


	//   ....[37]....
        /*0abc*/ 	.word	0x0000cfd0
        /*0ac0*/ 	.word	0x000000ff
        /*0ac4*/ 	.word	0x00000000
        /*0ac8*/ 	.short	0x0101
        /*0aca*/ 	.byte	0x07
	.zero		1


	//   ....[38]....
        /*0acc*/ 	.word	0x0000d850
        /*0ad0*/ 	.word	0x000000ff
        /*0ad4*/ 	.word	0x00033450
        /*0ad8*/ 	.short	0x010a
        /*0ada*/ 	.byte	0x0e
	.zero		1


	//   ....[39]....
        /*0adc*/ 	.word	0x0000d890
        /*0ae0*/ 	.word	0x000000ff
        /*0ae4*/ 	.word	0x00033450
        /*0ae8*/ 	.short	0x010a
        /*0aea*/ 	.byte	0x0e
	.zero		1


	//   ....[40]....
        /*0aec*/ 	.word	0x0000df90
        /*0af0*/ 	.word	0x000000ff
        /*0af4*/ 	.word	0x00000000
        /*0af8*/ 	.short	0x0101
        /*0afa*/ 	.byte	0x04
	.zero		1


	//   ....[41]....
        /*0afc*/ 	.word	0x00010470
        /*0b00*/ 	.word	0x00000003
        /*0b04*/ 	.word	0x00000000
        /*0b08*/ 	.short	0x0101
        /*0b0a*/ 	.byte	0x3f
	.zero		1


	//   ....[42]....
        /*0b0c*/ 	.word	0x000137c0
        /*0b10*/ 	.word	0x00000004
        /*0b14*/ 	.word	0x00033480
        /*0b18*/ 	.short	0x010a
        /*0b1a*/ 	.byte	0x3f
	.zero		1


	//   ....[43]....
        /*0b1c*/ 	.word	0x00013ef0
        /*0b20*/ 	.word	0x00000004
        /*0b24*/ 	.word	0x00033470
        /*0b28*/ 	.short	0x0107
        /*0b2a*/ 	.byte	0x3f
	.zero		1


	//   ....[44]....
        /*0b2c*/ 	.word	0x00013fb0
        /*0b30*/ 	.word	0x00000004
        /*0b34*/ 	.word	0x00033470
        /*0b38*/ 	.short	0x0101
        /*0b3a*/ 	.byte	0x3f
	.zero		1


	//   ....[45]....
        /*0b3c*/ 	.word	0x00013fe0
        /*0b40*/ 	.word	0x00000004
        /*0b44*/ 	.word	0x00033440
        /*0b48*/ 	.short	0x010a
        /*0b4a*/ 	.byte	0x3f
	.zero		1


	//   ....[46]....
        /*0b4c*/ 	.word	0x00014670
        /*0b50*/ 	.word	0x00000004
        /*0b54*/ 	.word	0x00033430
        /*0b58*/ 	.short	0x0107
        /*0b5a*/ 	.byte	0x3f
	.zero		1


	//   ....[47]....
        /*0b5c*/ 	.word	0x00014740
        /*0b60*/ 	.word	0x00000004
        /*0b64*/ 	.word	0x00033430
        /*0b68*/ 	.short	0x0101
        /*0b6a*/ 	.byte	0x3f
	.zero		1


	//   ....[48]....
        /*0b6c*/ 	.word	0x00015030
        /*0b70*/ 	.word	0x00000012
        /*0b74*/ 	.word	0x00033400
        /*0b78*/ 	.short	0x0107
        /*0b7a*/ 	.byte	0x3f
	.zero		1


	//   ....[49]....
        /*0b7c*/ 	.word	0x00015130
        /*0b80*/ 	.word	0x00000012
        /*0b84*/ 	.word	0x00033400
        /*0b88*/ 	.short	0x0101
        /*0b8a*/ 	.byte	0x3f
	.zero		1


	//   ....[50]....
        /*0b8c*/ 	.word	0x00015150
        /*0b90*/ 	.word	0x00000012
        /*0b94*/ 	.word	0x00033420
        /*0b98*/ 	.short	0x010a
        /*0b9a*/ 	.byte	0x3f
	.zero		1


	//   ....[51]....
        /*0b9c*/ 	.word	0x00015670
        /*0ba0*/ 	.word	0x00000004
        /*0ba4*/ 	.word	0x00033480
        /*0ba8*/ 	.short	0x010a
        /*0baa*/ 	.byte	0x3f
	.zero		1


	//   ....[52]....
        /*0bac*/ 	.word	0x00015bb0
        /*0bb0*/ 	.word	0x00000004
        /*0bb4*/ 	.word	0x00033470
        /*0bb8*/ 	.short	0x0107
        /*0bba*/ 	.byte	0x3f
	.zero		1


	//   ....[53]....
        /*0bbc*/ 	.word	0x00015c70
        /*0bc0*/ 	.word	0x00000004
        /*0bc4*/ 	.word	0x00033470
        /*0bc8*/ 	.short	0x0101
        /*0bca*/ 	.byte	0x3f
	.zero		1


	//   ....[54]....
        /*0bcc*/ 	.word	0x00015ca0
        /*0bd0*/ 	.word	0x00000004
        /*0bd4*/ 	.word	0x00033440
        /*0bd8*/ 	.short	0x010a
        /*0bda*/ 	.byte	0x3f
	.zero		1


	//   ....[55]....
        /*0bdc*/ 	.word	0x000161b0
        /*0be0*/ 	.word	0x00000004
        /*0be4*/ 	.word	0x00033430
        /*0be8*/ 	.short	0x0107
        /*0bea*/ 	.byte	0x3f
	.zero		1


	//   ....[56]....
        /*0bec*/ 	.word	0x00016280
        /*0bf0*/ 	.word	0x00000004
        /*0bf4*/ 	.word	0x00033430
        /*0bf8*/ 	.short	0x0101
        /*0bfa*/ 	.byte	0x3f
	.zero		1


	//   ....[57]....
        /*0bfc*/ 	.word	0x00016300
        /*0c00*/ 	.word	0x00000002
        /*0c04*/ 	.word	0x00033470
        /*0c08*/ 	.short	0x010a
        /*0c0a*/ 	.byte	0x3f
	.zero		1


	//   ....[58]....
        /*0c0c*/ 	.word	0x00016390
        /*0c10*/ 	.word	0x00000002
        /*0c14*/ 	.word	0x00033460
        /*0c18*/ 	.short	0x010a
        /*0c1a*/ 	.byte	0x3f
	.zero		1


	//   ....[59]....
        /*0c1c*/ 	.word	0x00016ea0
        /*0c20*/ 	.word	0x00000002
        /*0c24*/ 	.word	0x00033450
        /*0c28*/ 	.short	0x0101
        /*0c2a*/ 	.byte	0x3f
	.zero		1


	//   ....[60]....
        /*0c2c*/ 	.word	0x00016f30
        /*0c30*/ 	.word	0x00000002
        /*0c34*/ 	.word	0x00000000
        /*0c38*/ 	.short	0x0101
        /*0c3a*/ 	.byte	0x3f
	.zero		1


	//   ....[61]....
        /*0c3c*/ 	.word	0x000170f0
        /*0c40*/ 	.word	0x00000000
        /*0c44*/ 	.word	0x00033470
        /*0c48*/ 	.short	0x010a
        /*0c4a*/ 	.byte	0x3f
	.zero		1


	//   ....[62]....
        /*0c4c*/ 	.word	0x00017170
        /*0c50*/ 	.word	0x00000000
        /*0c54*/ 	.word	0x00033460
        /*0c58*/ 	.short	0x010a
        /*0c5a*/ 	.byte	0x3f
	.zero		1


	//   ....[63]....
        /*0c5c*/ 	.word	0x00017c90
        /*0c60*/ 	.word	0x00000000
        /*0c64*/ 	.word	0x00033450
        /*0c68*/ 	.short	0x0101
        /*0c6a*/ 	.byte	0x3f
	.zero		1


	//   ....[64]....
        /*0c6c*/ 	.word	0x00017d50
        /*0c70*/ 	.word	0x00000000
        /*0c74*/ 	.word	0x00000000
        /*0c78*/ 	.short	0x0101
        /*0c7a*/ 	.byte	0x3f
	.zero		1


	//   ....[65]....
        /*0c7c*/ 	.word	0x000189f0
        /*0c80*/ 	.word	0x00000004
        /*0c84*/ 	.word	0x00033420
        /*0c88*/ 	.short	0x010a
        /*0c8a*/ 	.byte	0x3f
	.zero		1


	//   ....[66]....
        /*0c8c*/ 	.word	0x00018b70
        /*0c90*/ 	.word	0x00000005
        /*0c94*/ 	.word	0x00033440
        /*0c98*/ 	.short	0x010a
        /*0c9a*/ 	.byte	0x3f
	.zero		1


	//   ....[67]....
        /*0c9c*/ 	.word	0x00018c10
        /*0ca0*/ 	.word	0x0000001f
        /*0ca4*/ 	.word	0x00033440
        /*0ca8*/ 	.short	0x010a
        /*0caa*/ 	.byte	0x3f
	.zero		1


	//   ....[68]....
        /*0cac*/ 	.word	0x00018c50
        /*0cb0*/ 	.word	0x00000005
        /*0cb4*/ 	.word	0x00033460
        /*0cb8*/ 	.short	0x010a
        /*0cba*/ 	.byte	0x3f
	.zero		1


	//   ....[69]....
        /*0cbc*/ 	.word	0x00018c90
        /*0cc0*/ 	.word	0x0000001f
        /*0cc4*/ 	.word	0x00033460
        /*0cc8*/ 	.short	0x010a
        /*0cca*/ 	.byte	0x3f
	.zero		1


	//   ....[70]....
        /*0ccc*/ 	.word	0x00018cd0
        /*0cd0*/ 	.word	0x00000005
        /*0cd4*/ 	.word	0x00033480
        /*0cd8*/ 	.short	0x010a
        /*0cda*/ 	.byte	0x3f
	.zero		1


	//   ....[71]....
        /*0cdc*/ 	.word	0x00018d10
        /*0ce0*/ 	.word	0x0000001f
        /*0ce4*/ 	.word	0x00033480
        /*0ce8*/ 	.short	0x010a
        /*0cea*/ 	.byte	0x3f
	.zero		1


	//   ....[72]....
        /*0cec*/ 	.word	0x00018d80
        /*0cf0*/ 	.word	0x00000003
        /*0cf4*/ 	.word	0x00033400
        /*0cf8*/ 	.short	0x010a
        /*0cfa*/ 	.byte	0x3f
	.zero		1


	//   ....[73]....
        /*0cfc*/ 	.word	0x00018dd0
        /*0d00*/ 	.word	0x00000002
        /*0d04*/ 	.word	0x00033430
        /*0d08*/ 	.short	0x010a
        /*0d0a*/ 	.byte	0x3f
	.zero		1


	//   ....[74]....
        /*0d0c*/ 	.word	0x00018e30
        /*0d10*/ 	.word	0x00000007
        /*0d14*/ 	.word	0x00033430
        /*0d18*/ 	.short	0x010a
        /*0d1a*/ 	.byte	0x3f
	.zero		1


	//   ....[75]....
        /*0d1c*/ 	.word	0x00018e90
        /*0d20*/ 	.word	0x00000007
        /*0d24*/ 	.word	0x00033450
        /*0d28*/ 	.short	0x010a
        /*0d2a*/ 	.byte	0x3f
	.zero		1


	//   ....[76]....
        /*0d2c*/ 	.word	0x00018ef0
        /*0d30*/ 	.word	0x00000007
        /*0d34*/ 	.word	0x00033430
        /*0d38*/ 	.short	0x010a
        /*0d3a*/ 	.byte	0x3f
	.zero		1


	//   ....[77]....
        /*0d3c*/ 	.word	0x00018f50
        /*0d40*/ 	.word	0x00000007
        /*0d44*/ 	.word	0x00033450
        /*0d48*/ 	.short	0x010a
        /*0d4a*/ 	.byte	0x3f
	.zero		1


	//   ....[78]....
        /*0d4c*/ 	.word	0x00018fb0
        /*0d50*/ 	.word	0x00000005
        /*0d54*/ 	.word	0x00033450
        /*0d58*/ 	.short	0x010a
        /*0d5a*/ 	.byte	0x3f
	.zero		1


	//   ....[79]....
        /*0d5c*/ 	.word	0x000190b0
        /*0d60*/ 	.word	0x00000004
        /*0d64*/ 	.word	0x00033480
        /*0d68*/ 	.short	0x010a
        /*0d6a*/ 	.byte	0x3f
	.zero		1


	//   ....[80]....
        /*0d6c*/ 	.word	0x00019930
        /*0d70*/ 	.word	0x00000004
        /*0d74*/ 	.word	0x00033440
        /*0d78*/ 	.short	0x010a
        /*0d7a*/ 	.byte	0x3f
	.zero		1


	//   ....[81]....
        /*0d7c*/ 	.word	0x0001a5b0
        /*0d80*/ 	.word	0x00000012
        /*0d84*/ 	.word	0x00033420
        /*0d88*/ 	.short	0x010a
        /*0d8a*/ 	.byte	0x3f
	.zero		1


	//   ....[82]....
        /*0d8c*/ 	.word	0x0001a600
        /*0d90*/ 	.word	0x00000004
        /*0d94*/ 	.word	0x00033480
        /*0d98*/ 	.short	0x010a
        /*0d9a*/ 	.byte	0x3f
	.zero		1


	//   ....[83]....
        /*0d9c*/ 	.word	0x0001ac50
        /*0da0*/ 	.word	0x00000004
        /*0da4*/ 	.word	0x00033440
        /*0da8*/ 	.short	0x010a
        /*0daa*/ 	.byte	0x3f
	.zero		1


	//   ....[84]....
        /*0dac*/ 	.word	0x0001b280
        /*0db0*/ 	.word	0x00000002
        /*0db4*/ 	.word	0x00033470
        /*0db8*/ 	.short	0x010a
        /*0dba*/ 	.byte	0x3f
	.zero		1


	//   ....[85]....
        /*0dbc*/ 	.word	0x0001b2d0
        /*0dc0*/ 	.word	0x00000002
        /*0dc4*/ 	.word	0x00033460
        /*0dc8*/ 	.short	0x010a
        /*0dca*/ 	.byte	0x3f
	.zero		1


	//   ....[86]....
        /*0dcc*/ 	.word	0x0001b320
        /*0dd0*/ 	.word	0x00000000
        /*0dd4*/ 	.word	0x00033470
        /*0dd8*/ 	.short	0x010a
        /*0dda*/ 	.byte	0x3f
	.zero		1


	//   ....[87]....
        /*0ddc*/ 	.word	0x0001b370
        /*0de0*/ 	.word	0x00000000
        /*0de4*/ 	.word	0x00033460
        /*0de8*/ 	.short	0x010a
        /*0dea*/ 	.byte	0x3f
	.zero		1


	//   ....[88]....
        /*0dec*/ 	.word	0x0001b3c0
        /*0df0*/ 	.word	0x00000004
        /*0df4*/ 	.word	0x00033420
        /*0df8*/ 	.short	0x010a
        /*0dfa*/ 	.byte	0x3f
	.zero		1


	//   ....[89]....
        /*0dfc*/ 	.word	0x0001b560
        /*0e00*/ 	.word	0x00000005
        /*0e04*/ 	.word	0x00033440
        /*0e08*/ 	.short	0x010a
        /*0e0a*/ 	.byte	0x3f
	.zero		1


	//   ....[90]....
        /*0e0c*/ 	.word	0x0001b5b0
        /*0e10*/ 	.word	0x0000001f
        /*0e14*/ 	.word	0x00033440
        /*0e18*/ 	.short	0x010a
        /*0e1a*/ 	.byte	0x3f
	.zero		1


	//   ....[91]....
        /*0e1c*/ 	.word	0x0001b600
        /*0e20*/ 	.word	0x00000005
        /*0e24*/ 	.word	0x00033460
        /*0e28*/ 	.short	0x010a
        /*0e2a*/ 	.byte	0x3f
	.zero		1


	//   ....[92]....
        /*0e2c*/ 	.word	0x0001b650
        /*0e30*/ 	.word	0x0000001f
        /*0e34*/ 	.word	0x00033460
        /*0e38*/ 	.short	0x010a
        /*0e3a*/ 	.byte	0x3f
	.zero		1


	//   ....[93]....
        /*0e3c*/ 	.word	0x0001b6a0
        /*0e40*/ 	.word	0x00000005
        /*0e44*/ 	.word	0x00033480
        /*0e48*/ 	.short	0x010a
        /*0e4a*/ 	.byte	0x3f
	.zero		1


	//----- nvinfo : EIATTR_NUM_MBARRIERS
	.align		4
.L_812:
        /*0e4c*/ 	.byte	0x03, 0x38
        /*0e4e*/ 	.short	0x0016


	//----- nvinfo : EIATTR_EXIT_INSTR_OFFSETS
	.align		4
        /*0e50*/ 	.byte	0x04, 0x1c
        /*0e52*/ 	.short	(.L_814 - .L_813)


	//   ....[0]....
.L_813:
        /*0e54*/ 	.word	0x000009c0


	//   ....[1]....
        /*0e58*/ 	.word	0x000115b0


	//   ....[2]....
        /*0e5c*/ 	.word	0x00018d60


	//----- nvinfo : EIATTR_MAX_THREADS
	.align		4
.L_814:
        /*0e60*/ 	.byte	0x04, 0x05
        /*0e62*/ 	.short	(.L_816 - .L_815)
.L_815:
        /*0e64*/ 	.word	0x00000180
        /*0e68*/ 	.word	0x00000001
        /*0e6c*/ 	.word	0x00000001


	//----- nvinfo : EIATTR_CRS_STACK_SIZE
	.align		4
.L_816:
        /*0e70*/ 	.byte	0x04, 0x1e
        /*0e72*/ 	.short	(.L_818 - .L_817)
.L_817:
        /*0e74*/ 	.word	0x00000000


	//----- nvinfo : EIATTR_CBANK_PARAM_SIZE
	.align		4
.L_818:
        /*0e78*/ 	.byte	0x03, 0x19
        /*0e7a*/ 	.short	0x0af0


	//----- nvinfo : EIATTR_PARAM_CBANK
	.align		4
        /*0e7c*/ 	.byte	0x04, 0x0a
        /*0e7e*/ 	.short	(.L_820 - .L_819)
	.align		4
.L_819:
        /*0e80*/ 	.word	index@(.nv.constant0._ZN7cutlass13device_kernelIN5flash11enable_sm90INS1_16FlashAttnFwdSm90INS1_25CollectiveMainloopFwdSm90ILi2EN4cute5tupleIJNS5_1CILi1EEES8_S8_EEENS6_IJNS7_ILi128EEENS7_ILi160EEENS7_ILi192EEEEEELi192ENS_12float_e4m3_tEfNS_4arch4Sm90ELb1ELb0ELb1ELb1ELb1ELb0ELb0ELb1ELb1ELb1ELb0ELb0EEENS1_21CollectiveEpilogueFwdINS6_IJSA_SC_SB_EEES9_NS_10bfloat16_tESG_Li256ELb1ELb1ELb0ELb1EEENS1_36VarlenDynamicPersistentTileSchedulerILi128ELi160ELi256ELi128ELb0ELb1ELb1ELb1ELb1ELb1EEEEEEEEEvNT_6ParamsE)
        /*0e84*/ 	.short	0x0210
        /*0e86*/ 	.short	0x0af0


	//----- nvinfo : EIATTR_SW_WAR
	.align		4
.L_820:
        /*0e88*/ 	.byte	0x04, 0x36
        /*0e8a*/ 	.short	(.L_822 - .L_821)
.L_821:
        /*0e8c*/ 	.word	0x00000008
.L_822:


//--------------------- .nv.info._ZN7cutlass13device_kernelIN5flash11enable_sm90INS1_16FlashAttnFwdSm90INS1_25CollectiveMainloopFwdSm90ILi2EN4cute5tupleIJNS5_1CILi1EEES8_S8_EEENS6_IJNS7_ILi128EEENS7_ILi160EEENS7_ILi192EEEEEELi192ENS_12float_e4m3_tEfNS_4arch4Sm90ELb1ELb0ELb1ELb1ELb1ELb1ELb0ELb1ELb1ELb1ELb0ELb0EEENS1_21CollectiveEpilogueFwdINS6_IJSA_SC_SB_EEES9_NS_10bfloat16_tESG_Li256ELb1ELb1ELb0ELb1EEENS1_36VarlenDynamicPersistentTileSchedulerILi128ELi160ELi256ELi128ELb0ELb1ELb1ELb1ELb1ELb1EEEEEEEEEvNT_6ParamsE --------------------------
	.section	.nv.info._ZN7cutlass13device_kernelIN5flash11enable_sm90INS1_16FlashAttnFwdSm90INS1_25CollectiveMainloopFwdSm90ILi2EN4cute5tupleIJNS5_1CILi1EEES8_S8_EEENS6_IJNS7_ILi128EEENS7_ILi160EEENS7_ILi192EEEEEELi192ENS_12float_e4m3_tEfNS_4arch4Sm90ELb1ELb0ELb1ELb1ELb1ELb1ELb0ELb1ELb1ELb1ELb0ELb0EEENS1_21CollectiveEpilogueFwdINS6_IJSA_SC_SB_EEES9_NS_10bfloat16_tESG_Li256ELb1ELb1ELb0ELb1EEENS1_36VarlenDynamicPersistentTileSchedulerILi128ELi160ELi256ELi128ELb0ELb1ELb1ELb1ELb1ELb1EEEEEEEEEvNT_6ParamsE,"",@"SHT_CUDA_INFO"
	.sectionflags	@""
	.align	4


	//----- nvinfo : EIATTR_CUDA_API_VERSION
	.align		4
        /*0000*/ 	.byte	0x04, 0x37
        /*0002*/ 	.short	(.L_824 - .L_823)
.L_823:
        /*0004*/ 	.word	0x00000082


	//----- nvinfo : EIATTR_KPARAM_INFO
	.align		4
.L_824:
        /*0008*/ 	.byte	0x04, 0x17
        /*000a*/ 	.short	(.L_826 - .L_825)
.L_825:
        /*000c*/ 	.word	0x00000000
        /*0010*/ 	.short	0x0000
        /*0012*/ 	.short	0x0070
        /*0014*/ 	.byte	0x00, 0xf0, 0x01, 0x2a


	//----- nvinfo : EIATTR_SPARSE_MMA_MASK
	.align		4
.L_826:
        /*0018*/ 	.byte	0x03, 0x50
        /*001a*/ 	.short	0x0000


	//----- nvinfo : EIATTR_MAXREG_COUNT
	.align		4
        /*001c*/ 	.byte	0x03, 0x1b
        /*001e*/ 	.short	0x00a8


	//----- nvinfo : EIATTR_NUM_BARRIERS
	.align		4
        /*0020*/ 	.byte	0x02, 0x4c
        /*0022*/ 	.byte	0x10
	.zero		1


	//----- nvinfo : EIATTR_EXTERNS
	.align		4
        /*0024*/ 	.byte	0x04, 0x0f
        /*0026*/ 	.short	(.L_828 - .L_827)


	//   ....[0]....
	.align		4
.L_827:
        /*0028*/ 	.word	index@(__assertfail)


	//----- nvinfo : EIATTR_ANNOTATIONS
	.align		4
.L_828:
        /*002c*/ 	.byte	0x04, 0x55
        /*002e*/ 	.short	(.L_830 - .L_829)


	//   ....[0]....
.L_829:
        /* <DEDUP_REMOVED lines=105> */


	//----- nvinfo : EIATTR_MERCURY_ISA_VERSION
	.align		4
.L_830:
        /*06b0*/ 	.byte	0x03, 0x5f
        /*06b2*/ 	.short	0x0101


	//----- nvinfo : EIATTR_UNUSED_LOAD_BYTE_OFFSET
	.align		4
        /*06b4*/ 	.byte	0x04, 0x44
        /*06b6*/ 	.short	(.L_832 - .L_831)


	//   ....[0]....
.L_831:
        /*06b8*/ 	.word	0x00000a90
        /*06bc*/ 	.word	0x0000fff0


	//   ....[1]....
        /*06c0*/ 	.word	0x00026170
        /*06c4*/ 	.word	0x0000fff0


	//----- nvinfo : EIATTR_INT_WARP_WIDE_INSTR_OFFSETS
	.align		4
.L_832:
        /*06c8*/ 	.byte	0x04, 0x31
        /*06ca*/ 	.short	(.L_834 - .L_833)


	//   ....[0]....
.L_833:
        /*06cc*/ 	.word	0x00000130


	//   ....[1]....
        /*06d0*/ 	.word	0x00000170


	//   ....[2]....
        /*06d4*/ 	.word	0x000001e0


	//   ....[3]....
        /*06d8*/ 	.word	0x0002c030


	//   ....[4]....
        /*06dc*/ 	.word	0x0002c0c0


	//   ....[5]....
        /*06e0*/ 	.word	0x000307a0


	//   ....[6]....
        /*06e4*/ 	.word	0x00030830


	//----- nvinfo : EIATTR_COOP_GROUP_MASK_REGIDS
	.align		4
.L_834:
        /*06e8*/ 	.byte	0x04, 0x29
        /*06ea*/ 	.short	(.L_836 - .L_835)


	//   ....[0]....
.L_835:
        /*06ec*/ 	.word	0xffffffff


	//   ....[1]....
        /*06f0*/ 	.word	0xffffffff


	//   ....[2]....
        /*06f4*/ 	.word	0xffffffff


	//   ....[3]....
        /*06f8*/ 	.word	0xffffffff


	//   ....[4]....
        /*06fc*/ 	.word	0xffffffff


	//   ....[5]....
        /*0700*/ 	.word	0xffffffff


	//   ....[6]....
        /*0704*/ 	.word	0xffffffff


	//   ....[7]....
        /*0708*/ 	.word	0xffffffff


	//   ....[8]....
        /*070c*/ 	.word	0xffffffff


	//   ....[9]....
        /*0710*/ 	.word	0xffffffff


	//   ....[10]....
        /*0714*/ 	.word	0xffffffff


	//   ....[11]....
        /*0718*/ 	.word	0xffffffff


	//   ....[12]....
        /*071c*/ 	.word	0xffffffff


	//   ....[13]....
        /*0720*/ 	.word	0xffffffff


	//   ....[14]....
        /*0724*/ 	.word	0xffffffff


	//   ....[15]....
        /*0728*/ 	.word	0xffffffff


	//   ....[16]....
        /*072c*/ 	.word	0xffffffff


	//   ....[17]....
        /*0730*/ 	.word	0xffffffff


	//   ....[18]....
        /*0734*/ 	.word	0xffffffff


	//   ....[19]....
        /*0738*/ 	.word	0xffffffff


	//   ....[20]....
        /*073c*/ 	.word	0xffffffff


	//   ....[21]....
        /*0740*/ 	.word	0xffffffff


	//   ....[22]....
        /*0744*/ 	.word	0xffffffff


	//   ....[23]....
        /*0748*/ 	.word	0xffffffff


	//   ....[24]....
        /*074c*/ 	.word	0xffffffff


	//   ....[25]....
        /*0750*/ 	.word	0xffffffff


	//   ....[26]....
        /*0754*/ 	.word	0xffffffff


	//   ....[27]....
        /*0758*/ 	.word	0xffffffff


	//   ....[28]....
        /*075c*/ 	.word	0xffffffff


	//   ....[29]....
        /*0760*/ 	.word	0xffffffff


	//   ....[30]....
        /*0764*/ 	.word	0xffffffff


	//   ....[31]....
        /*0768*/ 	.word	0xffffffff


	//   ....[32]....
        /*076c*/ 	.word	0xffffffff


	//   ....[33]....
        /*0770*/ 	.word	0xffffffff


	//   ....[34]....
        /*0774*/ 	.word	0xffffffff


	//   ....[35]....
        /*0778*/ 	.word	0xffffffff


	//   ....[36]....
        /*077c*/ 	.word	0xffffffff


	//   ....[37]....
        /*0780*/ 	.word	0xffffffff


	//   ....[38]....
        /*0784*/ 	.word	0xffffffff


	//   ....[39]....
        /*0788*/ 	.word	0xffffffff


	//   ....[40]....
        /*078c*/ 	.word	0xffffffff


	//   ....[41]....
        /*0790*/ 	.word	0xffffffff


	//   ....[42]....
        /*0794*/ 	.word	0xffffffff


	//   ....[43]....
        /*0798*/ 	.word	0xffffffff


	//   ....[44]....
        /*079c*/ 	.word	0xffffffff


	//   ....[45]....
        /*07a0*/ 	.word	0xffffffff


	//   ....[46]....
        /*07a4*/ 	.word	0xffffffff


	//   ....[47]....
        /*07a8*/ 	.word	0xffffffff


	//   ....[48]....
        /*07ac*/ 	.word	0xffffffff


	//   ....[49]....
        /*07b0*/ 	.word	0xffffffff


	//   ....[50]....
        /*07b4*/ 	.word	0xffffffff


	//   ....[51]....
        /*07b8*/ 	.word	0xffffffff


	//   ....[52]....
        /*07bc*/ 	.word	0xffffffff


	//   ....[53]....
        /*07c0*/ 	.word	0xffffffff


	//   ....[54]....
        /*07c4*/ 	.word	0xffffffff


	//   ....[55]....
        /*07c8*/ 	.word	0xffffffff


	//   ....[56]....
        /*07cc*/ 	.word	0xffffffff


	//   ....[57]....
        /*07d0*/ 	.word	0xffffffff


	//   ....[58]....
        /*07d4*/ 	.word	0xffffffff


	//   ....[59]....
        /*07d8*/ 	.word	0xffffffff


	//   ....[60]....
        /*07dc*/ 	.word	0xffffffff


	//   ....[61]....
        /*07e0*/ 	.word	0xffffffff


	//   ....[62]....
        /*07e4*/ 	.word	0xffffffff


	//   ....[63]....
        /*07e8*/ 	.word	0xffffffff


	//   ....[64]....
        /*07ec*/ 	.word	0xffffffff


	//   ....[65]....
        /*07f0*/ 	.word	0xffffffff


	//   ....[66]....
        /*07f4*/ 	.word	0xffffffff


	//   ....[67]....
        /*07f8*/ 	.word	0xffffffff


	//   ....[68]....
        /*07fc*/ 	.word	0xffffffff


	//   ....[69]....
        /*0800*/ 	.word	0xffffffff


	//   ....[70]....
        /*0804*/ 	.word	0xffffffff


	//   ....[71]....
        /*0808*/ 	.word	0xffffffff


	//   ....[72]....
        /*080c*/ 	.word	0xffffffff


	//   ....[73]....
        /*0810*/ 	.word	0xffffffff


	//   ....[74]....
        /*0814*/ 	.word	0xffffffff


	//   ....[75]....
        /*0818*/ 	.word	0xffffffff


	//   ....[76]....
        /*081c*/ 	.word	0xffffffff


	//   ....[77]....
        /*0820*/ 	.word	0xffffffff


	//   ....[78]....
        /*0824*/ 	.word	0xffffffff


	//   ....[79]....
        /*0828*/ 	.word	0xffffffff


	//   ....[80]....
        /*082c*/ 	.word	0xffffffff


	//   ....[81]....
        /*0830*/ 	.word	0xffffffff


	//   ....[82]....
        /*0834*/ 	.word	0xffffffff


	//   ....[83]....
        /*0838*/ 	.word	0xffffffff


	//   ....[84]....
        /*083c*/ 	.word	0xffffffff


	//   ....[85]....
        /*0840*/ 	.word	0xffffffff


	//   ....[86]....
        /*0844*/ 	.word	0xffffffff


	//   ....[87]....
        /*0848*/ 	.word	0xffffffff


	//   ....[88]....
        /*084c*/ 	.word	0xffffffff


	//   ....[89]....
        /*0850*/ 	.word	0xffffffff


	//   ....[90]....
        /*0854*/ 	.word	0xffffffff


	//   ....[91]....
        /*0858*/ 	.word	0xffffffff


	//   ....[92]....
        /*085c*/ 	.word	0xffffffff


	//   ....[93]....
        /*0860*/ 	.word	0xffffffff


	//   ....[94]....
        /*0864*/ 	.word	0xffffffff


	//   ....[95]....
        /*0868*/ 	.word	0xffffffff


	//   ....[96]....
        /*086c*/ 	.word	0xffffffff


	//   ....[97]....
        /*0870*/ 	.word	0xffffffff


	//   ....[98]....
        /*0874*/ 	.word	0xffffffff


	//   ....[99]....
        /*0878*/ 	.word	0xffffffff


	//   ....[100]....
        /*087c*/ 	.word	0xffffffff


	//   ....[101]....
        /*0880*/ 	.word	0xffffffff


	//   ....[102]....
        /*0884*/ 	.word	0xffffffff


	//   ....[103]....
        /*0888*/ 	.word	0xffffffff


	//   ....[104]....
        /*088c*/ 	.word	0xffffffff


	//   ....[105]....
        /*0890*/ 	.word	0xffffffff


	//   ....[106]....
        /*0894*/ 	.word	0xffffffff


	//   ....[107]....
        /*0898*/ 	.word	0xffffffff


	//   ....[108]....
        /*089c*/ 	.word	0xffffffff


	//   ....[109]....
        /*08a0*/ 	.word	0xffffffff


	//   ....[110]....
        /*08a4*/ 	.word	0xffffffff


	//   ....[111]....
        /*08a8*/ 	.word	0xffffffff


	//   ....[112]....
        /*08ac*/ 	.word	0xffffffff


	//   ....[113]....
        /*08b0*/ 	.word	0xffffffff


	//   ....[114]....
        /*08b4*/ 	.word	0xffffffff


	//   ....[115]....
        /*08b8*/ 	.word	0xffffffff


	//   ....[116]....
        /*08bc*/ 	.word	0xffffffff


	//   ....[117]....
        /*08c0*/ 	.word	0xffffffff


	//   ....[118]....
        /*08c4*/ 	.word	0xffffffff


	//   ....[119]....
        /*08c8*/ 	.word	0xffffffff


	//   ....[120]....
        /*08cc*/ 	.word	0xffffffff


	//   ....[121]....
        /*08d0*/ 	.word	0xffffffff


	//   ....[122]....
        /*08d4*/ 	.word	0xffffffff


	//   ....[123]....
        /*08d8*/ 	.word	0xffffffff


	//   ....[124]....
        /*08dc*/ 	.word	0xffffffff


	//   ....[125]....
        /*08e0*/ 	.word	0xffffffff


	//   ....[126]....
        /*08e4*/ 	.word	0xffffffff


	//   ....[127]....
        /*08e8*/ 	.word	0xffffffff


	//   ....[128]....
        /*08ec*/ 	.word	0xffffffff


	//   ....[129]....
        /*08f0*/ 	.word	0xffffffff


	//   ....[130]....
        /*08f4*/ 	.word	0xffffffff


	//   ....[131]....
        /*08f8*/ 	.word	0xffffffff


	//   ....[132]....
        /*08fc*/ 	.word	0xffffffff


	//   ....[133]....
        /*0900*/ 	.word	0xffffffff


	//   ....[134]....
        /*0904*/ 	.word	0xffffffff


	//   ....[135]....
        /*0908*/ 	.word	0xffffffff


	//   ....[136]....
        /*090c*/ 	.word	0xffffffff


	//   ....[137]....
        /*0910*/ 	.word	0xffffffff


	//   ....[138]....
        /*0914*/ 	.word	0xffffffff


	//   ....[139]....
        /*0918*/ 	.word	0xffffffff


	//   ....[140]....
        /*091c*/ 	.word	0xffffffff


	//   ....[141]....
        /*0920*/ 	.word	0xffffffff


	//   ....[142]....
        /*0924*/ 	.word	0xffffffff


	//   ....[143]....
        /*0928*/ 	.word	0xffffffff


	//   ....[144]....
        /*092c*/ 	.word	0xffffffff


	//   ....[145]....
        /*0930*/ 	.word	0xffffffff


	//   ....[146]....
        /*0934*/ 	.word	0xffffffff


	//   ....[147]....
        /*0938*/ 	.word	0xffffffff


	//   ....[148]....
        /*093c*/ 	.word	0xffffffff


	//   ....[149]....
        /*0940*/ 	.word	0xffffffff


	//   ....[150]....
        /*0944*/ 	.word	0xffffffff


	//   ....[151]....
        /*0948*/ 	.word	0xffffffff


	//   ....[152]....
        /*094c*/ 	.word	0xffffffff


	//   ....[153]....
        /*0950*/ 	.word	0xffffffff


	//   ....[154]....
        /*0954*/ 	.word	0xffffffff


	//   ....[155]....
        /*0958*/ 	.word	0xffffffff


	//   ....[156]....
        /*095c*/ 	.word	0xffffffff


	//   ....[157]....
        /*0960*/ 	.word	0xffffffff


	//   ....[158]....
        /*0964*/ 	.word	0xffffffff


	//   ....[159]....
        /*0968*/ 	.word	0xffffffff


	//   ....[160]....
        /*096c*/ 	.word	0xffffffff


	//   ....[161]....
        /*0970*/ 	.word	0xffffffff


	//   ....[162]....
        /*0974*/ 	.word	0xffffffff


	//   ....[163]....
        /*0978*/ 	.word	0xffffffff


	//   ....[164]....
        /*097c*/ 	.word	0xffffffff


	//   ....[165]....
        /*0980*/ 	.word	0xffffffff


	//   ....[166]....
        /*0984*/ 	.word	0xffffffff


	//   ....[167]....
        /*0988*/ 	.word	0xffffffff


	//   ....[168]....
        /*098c*/ 	.word	0xffffffff


	//   ....[169]....
        /*0990*/ 	.word	0xffffffff


	//   ....[170]....
        /*0994*/ 	.word	0xffffffff


	//   ....[171]....
        /*0998*/ 	.word	0xffffffff


	//   ....[172]....
        /*099c*/ 	.word	0xffffffff


	//   ....[173]....
        /*09a0*/ 	.word	0xffffffff


	//   ....[174]....
        /*09a4*/ 	.word	0xffffffff


	//   ....[175]....
        /*09a8*/ 	.word	0xffffffff


	//   ....[176]....
        /*09ac*/ 	.word	0xffffffff


	//   ....[177]....
        /*09b0*/ 	.word	0xffffffff


	//   ....[178]....
        /*09b4*/ 	.word	0xffffffff


	//   ....[179]....
        /*09b8*/ 	.word	0xffffffff


	//   ....[180]....
        /*09bc*/ 	.word	0xffffffff


	//   ....[181]....
        /*09c0*/ 	.word	0xffffffff


	//   ....[182]....
        /*09c4*/ 	.word	0xffffffff


	//   ....[183]....
        /*09c8*/ 	.word	0xffffffff


	//   ....[184]....
        /*09cc*/ 	.word	0xffffffff


	//   ....[185]....
        /*09d0*/ 	.word	0xffffffff


	//   ....[186]....
        /*09d4*/ 	.word	0xffffffff


	//   ....[187]....
        /*09d8*/ 	.word	0xffffffff


	//   ....[188]....
        /*09dc*/ 	.word	0xffffffff


	//   ....[189]....
        /*09e0*/ 	.word	0xffffffff


	//   ....[190]....
        /*09e4*/ 	.word	0xffffffff


	//   ....[191]....
        /*09e8*/ 	.word	0xffffffff


	//   ....[192]....
        /*09ec*/ 	.word	0xffffffff


	//   ....[193]....
        /*09f0*/ 	.word	0xffffffff


	//   ....[194]....
        /*09f4*/ 	.word	0xffffffff


	//   ....[195]....
        /*09f8*/ 	.word	0xffffffff


	//   ....[196]....
        /*09fc*/ 	.word	0xffffffff


	//   ....[197]....
        /*0a00*/ 	.word	0xffffffff


	//   ....[198]....
        /*0a04*/ 	.word	0xffffffff


	//   ....[199]....
        /*0a08*/ 	.word	0xffffffff


	//   ....[200]....
        /*0a0c*/ 	.word	0xffffffff


	//   ....[201]....
        /*0a10*/ 	.word	0xffffffff


	//   ....[202]....
        /*0a14*/ 	.word	0xffffffff


	//   ....[203]....
        /*0a18*/ 	.word	0x0500000f


	//   ....[204]....
        /*0a1c*/ 	.word	0x0500000f


	//   ....[205]....
        /*0a20*/ 	.word	0x0500000f


	//   ....[206]....
        /*0a24*/ 	.word	0x0500000f


	//   ....[207]....
        /*0a28*/ 	.word	0x0500000f


	//   ....[208]....
        /*0a2c*/ 	.word	0x0500000f


	//   ....[209]....
        /*0a30*/ 	.word	0x0500000f


	//   ....[210]....
        /*0a34*/ 	.word	0x0500000f


	//   ....[211]....
        /*0a38*/ 	.word	0x0500000f


	//   ....[212]....
        /*0a3c*/ 	.word	0x0500000f


	//   ....[213]....
        /*0a40*/ 	.word	0x0500000f


	//   ....[214]....
        /*0a44*/ 	.word	0x0500000f


	//   ....[215]....
        /*0a48*/ 	.word	0x0500000f


	//   ....[216]....
        /*0a4c*/ 	.word	0x0500000f


	//   ....[217]....
        /*0a50*/ 	.word	0x0500000f


	//   ....[218]....
        /*0a54*/ 	.word	0x0500000f


	//   ....[219]....
        /*0a58*/ 	.word	0x0500000f


	//   ....[220]....
        /*0a5c*/ 	.word	0x0500000f


	//   ....[221]....
        /*0a60*/ 	.word	0x0500000f


	//   ....[222]....
        /*0a64*/ 	.word	0x0500000f


	//   ....[223]....
        /*0a68*/ 	.word	0x0500000f


	//   ....[224]....
        /*0a6c*/ 	.word	0x0500000f


	//   ....[225]....
        /*0a70*/ 	.word	0x0500000f


	//   ....[226]....
        /*0a74*/ 	.word	0x0500000f


	//   ....[227]....
        /*0a78*/ 	.word	0x0500000f


	//   ....[228]....
        /*0a7c*/ 	.word	0x0500000f


	//   ....[229]....
        /*0a80*/ 	.word	0x0500000f


	//   ....[230]....
        /*0a84*/ 	.word	0x0500000f


	//   ....[231]....
        /*0a88*/ 	.word	0x0500000f


	//   ....[232]....
        /*0a8c*/ 	.word	0x0500000f


	//   ....[233]....
        /*0a90*/ 	.word	0x0500000f


	//   ....[234]....
        /*0a94*/ 	.word	0x0500000f


	//   ....[235]....
        /*0a98*/ 	.word	0x0500000f


	//   ....[236]....
        /*0a9c*/ 	.word	0x0500000f


	//   ....[237]....
        /*0aa0*/ 	.word	0x0500000f


	//   ....[238]....
        /*0aa4*/ 	.word	0x0500000f


	//   ....[239]....
        /*0aa8*/ 	.word	0x0500000f


	//   ....[240]....
        /*0aac*/ 	.word	0x0500000f


	//   ....[241]....
        /*0ab0*/ 	.word	0x0500000f


	//   ....[242]....
        /*0ab4*/ 	.word	0x0500000f


	//   ....[243]....
        /*0ab8*/ 	.word	0x0500000f


	//   ....[244]....
        /*0abc*/ 	.word	0x0500000f


	//   ....[245]....
        /*0ac0*/ 	.word	0x0500000f


	//   ....[246]....
        /*0ac4*/ 	.word	0x0500000f


	//   ....[247]....
        /*0ac8*/ 	.word	0x0500000f


	//   ....[248]....
        /*0acc*/ 	.word	0x0500000f


	//   ....[249]....
        /*0ad0*/ 	.word	0x0500000f


	//   ....[250]....
        /*0ad4*/ 	.word	0x0500000f


	//   ....[251]....
        /*0ad8*/ 	.word	0x0500000f


	//   ....[252]....
        /*0adc*/ 	.word	0x0500000f


	//   ....[253]....
        /*0ae0*/ 	.word	0x0500000f


	//   ....[254]....
        /*0ae4*/ 	.word	0x0500000f


	//   ....[255]....
        /*0ae8*/ 	.word	0x0500000f


	//   ....[0]....
        /*0aec*/ 	.word	0x0500000f


	//   ....[1]....
        /*0af0*/ 	.word	0x0500000f


	//   ....[2]....
        /*0af4*/ 	.word	0x0500000f


	//   ....[3]....
        /*0af8*/ 	.word	0x0500000f


	//   ....[4]....
        /*0afc*/ 	.word	0x0500000f


	//   ....[5]....
        /*0b00*/ 	.word	0x0500000f


	//   ....[6]....
        /*0b04*/ 	.word	0x0500000f


	//   ....[7]....
        /*0b08*/ 	.word	0x0500000f


	//   ....[8]....
        /*0b0c*/ 	.word	0x0500000f


	//   ....[9]....
        /*0b10*/ 	.word	0x0500000f


	//   ....[10]....
        /*0b14*/ 	.word	0x0500000f


	//   ....[11]....
        /*0b18*/ 	.word	0x0500000f


	//   ....[12]....
        /*0b1c*/ 	.word	0x0500000f


	//   ....[13]....
        /*0b20*/ 	.word	0x0500000f


	//   ....[14]....
        /*0b24*/ 	.word	0x0500000f


	//   ....[15]....
        /*0b28*/ 	.word	0x0500000f


	//   ....[16]....
        /*0b2c*/ 	.word	0x0500000f


	//   ....[17]....
        /*0b30*/ 	.word	0x0500000f


	//   ....[18]....
        /*0b34*/ 	.word	0x0500000f


	//   ....[19]....
        /*0b38*/ 	.word	0x0500000f


	//   ....[20]....
        /*0b3c*/ 	.word	0x0500000f


	//   ....[21]....
        /*0b40*/ 	.word	0x0500000f


	//   ....[22]....
        /*0b44*/ 	.word	0x0500000f


	//   ....[23]....
        /*0b48*/ 	.word	0x0500000f


	//   ....[24]....
        /*0b4c*/ 	.word	0x0500000f


	//   ....[25]....
        /*0b50*/ 	.word	0x0500000f


	//   ....[26]....
        /*0b54*/ 	.word	0x0500000f


	//   ....[27]....
        /*0b58*/ 	.word	0x0500000f


	//   ....[28]....
        /*0b5c*/ 	.word	0x0500000f


	//   ....[29]....
        /*0b60*/ 	.word	0x0500000f


	//   ....[30]....
        /*0b64*/ 	.word	0x0500000f


	//   ....[31]....
        /*0b68*/ 	.word	0x0500000f


	//   ....[32]....
        /*0b6c*/ 	.word	0x0500000f


	//   ....[33]....
        /*0b70*/ 	.word	0x0500000f


	//   ....[34]....
        /*0b74*/ 	.word	0x0500000f


	//   ....[35]....
        /*0b78*/ 	.word	0x0500000f


	//   ....[36]....
        /*0b7c*/ 	.word	0x0500000f


	//   ....[37]....
        /*0b80*/ 	.word	0x0500000f


	//   ....[38]....
        /*0b84*/ 	.word	0x0500000f


	//   ....[39]....
        /*0b88*/ 	.word	0x0500000f


	//   ....[40]....
        /*0b8c*/ 	.word	0x0500000f


	//   ....[41]....
        /*0b90*/ 	.word	0x0500000f


	//   ....[42]....
        /*0b94*/ 	.word	0x0500000f


	//   ....[43]....
        /*0b98*/ 	.word	0x0500000f


	//   ....[44]....
        /*0b9c*/ 	.word	0x0500000f


	//   ....[45]....
        /*0ba0*/ 	.word	0x0500000f


	//   ....[46]....
        /*0ba4*/ 	.word	0x0500000f


	//   ....[47]....
        /*0ba8*/ 	.word	0x0500000f


	//   ....[48]....
        /*0bac*/ 	.word	0x0500000f


	//   ....[49]....
        /*0bb0*/ 	.word	0x0500000f


	//   ....[50]....
        /*0bb4*/ 	.word	0x0500000f


	//   ....[51]....
        /*0bb8*/ 	.word	0x0500000f


	//   ....[52]....
        /*0bbc*/ 	.word	0x0500000f


	//   ....[53]....
        /*0bc0*/ 	.word	0x0500000f


	//   ....[54]....
        /*0bc4*/ 	.word	0x0500000f


	//   ....[55]....
        /*0bc8*/ 	.word	0x0500000f


	//   ....[56]....
        /*0bcc*/ 	.word	0x0500000f


	//   ....[57]....
        /*0bd0*/ 	.word	0x0500000f


	//   ....[58]....
        /*0bd4*/ 	.word	0x0500000f


	//   ....[59]....
        /*0bd8*/ 	.word	0x0500000f


	//   ....[60]....
        /*0bdc*/ 	.word	0x0500000f


	//   ....[61]....
        /*0be0*/ 	.word	0x0500000f


	//   ....[62]....
        /*0be4*/ 	.word	0x0500000f


	//   ....[63]....
        /*0be8*/ 	.word	0x0500000f


	//   ....[64]....
        /*0bec*/ 	.word	0x0500000f


	//   ....[65]....
        /*0bf0*/ 	.word	0x0500000f


	//   ....[66]....
        /*0bf4*/ 	.word	0x0500000f


	//   ....[67]....
        /*0bf8*/ 	.word	0x0500000f


	//   ....[68]....
        /*0bfc*/ 	.word	0x0500000f


	//   ....[69]....
        /*0c00*/ 	.word	0x0500000f


	//   ....[70]....
        /*0c04*/ 	.word	0x0500000f


	//   ....[71]....
        /*0c08*/ 	.word	0x0500000f


	//   ....[72]....
        /*0c0c*/ 	.word	0x0500000f


	//   ....[73]....
        /*0c10*/ 	.word	0x0500000f


	//   ....[74]....
        /*0c14*/ 	.word	0x0500000f


	//   ....[75]....
        /*0c18*/ 	.word	0x0500000f


	//   ....[76]....
        /*0c1c*/ 	.word	0x0500000f


	//   ....[77]....
        /*0c20*/ 	.word	0x0500000f


	//   ....[78]....
        /*0c24*/ 	.word	0x0500000f


	//   ....[79]....
        /*0c28*/ 	.word	0x0500000f


	//   ....[80]....
        /*0c2c*/ 	.word	0x0500000f


	//   ....[81]....
        /*0c30*/ 	.word	0x0500000f


	//   ....[82]....
        /*0c34*/ 	.word	0x0500000f


	//   ....[83]....
        /*0c38*/ 	.word	0x0500000f


	//   ....[84]....
        /*0c3c*/ 	.word	0x0500000f


	//   ....[85]....
        /*0c40*/ 	.word	0x0500000f


	//   ....[86]....
        /*0c44*/ 	.word	0x0500000f


	//   ....[87]....
        /*0c48*/ 	.word	0x0500000f


	//   ....[88]....
        /*0c4c*/ 	.word	0x0500000f


	//   ....[89]....
        /*0c50*/ 	.word	0x0500000f


	//   ....[90]....
        /*0c54*/ 	.word	0x0500000f


	//   ....[91]....
        /*0c58*/ 	.word	0x0500000f


	//----- nvinfo : EIATTR_COOP_GROUP_INSTR_OFFSETS
	.align		4
.L_836:
        /*0c5c*/ 	.byte	0x04, 0x28
        /*0c5e*/ 	.short	(.L_838 - .L_837)


	//   ....[0]....
.L_837:
        /*0c60*/ 	.word	0x00000070


	//   ....[1]....
        /*0c64*/ 	.word	0x00000140


	//   ....[2]....
        /*0c68*/ 	.word	0x00000190


	//   ....[3]....
        /*0c6c*/ 	.word	0x000003c0


	//   ....[4]....
        /*0c70*/ 	.word	0x00000520


	//   ....[5]....
        /*0c74*/ 	.word	0x00000640


	//   ....[6]....
        /*0c78*/ 	.word	0x000007a0


	//   ....[7]....
        /*0c7c*/ 	.word	0x00003680


	//   ....[8]....
        /*0c80*/ 	.word	0x00003690


	//   ....[9]....
        /*0c84*/ 	.word	0x00006450


	//   ....[10]....
        /*0c88*/ 	.word	0x00006460


	//   ....[11]....
        /*0c8c*/ 	.word	0x00009ac0


	//   ....[12]....
        /*0c90*/ 	.word	0x00009ad0


	//   ....[13]....
        /*0c94*/ 	.word	0x0000ca90


	//   ....[14]....
        /*0c98*/ 	.word	0x0000caa0


	//   ....[15]....
        /*0c9c*/ 	.word	0x0000fd00


	//   ....[16]....
        /*0ca0*/ 	.word	0x0000fd10


	//   ....[17]....
        /*0ca4*/ 	.word	0x0000ffb0


	//   ....[18]....
        /*0ca8*/ 	.word	0x0000ffc0


	//   ....[19]....
        /*0cac*/ 	.word	0x00010550


	//   ....[20]....
        /*0cb0*/ 	.word	0x00010570


	//   ....[21]....
        /*0cb4*/ 	.word	0x000107b0


	//   ....[22]....
        /*0cb8*/ 	.word	0x000107d0


	//   ....[23]....
        /*0cbc*/ 	.word	0x000110a0


	//   ....[24]....
        /*0cc0*/ 	.word	0x00011a50


	//   ....[25]....
        /*0cc4*/ 	.word	0x00011a60


	//   ....[26]....
        /*0cc8*/ 	.word	0x00011a70


	//   ....[27]....
        /*0ccc*/ 	.word	0x00011a80


	//   ....[28]....
        /*0cd0*/ 	.word	0x00015220


	//   ....[29]....
        /*0cd4*/ 	.word	0x00015230


	//   ....[30]....
        /*0cd8*/ 	.word	0x00015240


	//   ....[31]....
        /*0cdc*/ 	.word	0x00015250


	//   ....[32]....
        /*0ce0*/ 	.word	0x00019ef0


	//   ....[33]....
        /*0ce4*/ 	.word	0x0001a190


	//   ....[34]....
        /*0ce8*/ 	.word	0x0001aab0


	//   ....[35]....
        /*0cec*/ 	.word	0x0001aad0


	//   ....[36]....
        /*0cf0*/ 	.word	0x0001b580


	//   ....[37]....
        /*0cf4*/ 	.word	0x0001b5a0


	//   ....[38]....
        /*0cf8*/ 	.word	0x0001e520


	//   ....[39]....
        /*0cfc*/ 	.word	0x0001e530


	//   ....[40]....
        /*0d00*/ 	.word	0x0001f750


	//   ....[41]....
        /*0d04*/ 	.word	0x0001f770


	//   ....[42]....
        /*0d08*/ 	.word	0x0001fdf0


	//   ....[43]....
        /*0d0c*/ 	.word	0x0001fe20


	//   ....[44]....
        /*0d10*/ 	.word	0x00023520


	//   ....[45]....
        /*0d14*/ 	.word	0x00023580


	//   ....[46]....
        /*0d18*/ 	.word	0x00023a70


	//   ....[47]....
        /*0d1c*/ 	.word	0x00023a90


	//   ....[48]....
        /*0d20*/ 	.word	0x00025780


	//   ....[49]....
        /*0d24*/ 	.word	0x000257e0


	//   ....[50]....
        /*0d28*/ 	.word	0x00025800


	//   ....[51]....
        /*0d2c*/ 	.word	0x00025820


	//   ....[52]....
        /*0d30*/ 	.word	0x00026aa0


	//   ....[53]....
        /*0d34*/ 	.word	0x00026b00


	//   ....[54]....
        /*0d38*/ 	.word	0x00026b30


	//   ....[55]....
        /*0d3c*/ 	.word	0x00026b60


	//   ....[56]....
        /*0d40*/ 	.word	0x00026b90


	//   ....[57]....
        /*0d44*/ 	.word	0x00026bc0


	//   ....[58]....
        /*0d48*/ 	.word	0x00026bf0


	//   ....[59]....
        /*0d4c*/ 	.word	0x00026c20


	//   ....[60]....
        /*0d50*/ 	.word	0x00026c50


	//   ....[61]....
        /*0d54*/ 	.word	0x00026c80


	//   ....[62]....
        /*0d58*/ 	.word	0x00026cb0


	//   ....[63]....
        /*0d5c*/ 	.word	0x00026ce0


	//   ....[64]....
        /*0d60*/ 	.word	0x00026d10


	//   ....[65]....
        /*0d64*/ 	.word	0x00026d40


	//   ....[66]....
        /*0d68*/ 	.word	0x00026d70


	//   ....[67]....
        /*0d6c*/ 	.word	0x00026da0


	//   ....[68]....
        /*0d70*/ 	.word	0x00026dd0


	//   ....[69]....
        /*0d74*/ 	.word	0x00026e00


	//   ....[70]....
        /*0d78*/ 	.word	0x00026e30


	//   ....[71]....
        /*0d7c*/ 	.word	0x00026e60


	//   ....[72]....
        /*0d80*/ 	.word	0x00026e90


	//   ....[73]....
        /*0d84*/ 	.word	0x00026ec0


	//   ....[74]....
        /*0d88*/ 	.word	0x00026ef0


	//   ....[75]....
        /*0d8c*/ 	.word	0x00026f00


	//   ....[76]....
        /*0d90*/ 	.word	0x00026f10


	//   ....[77]....
        /*0d94*/ 	.word	0x00026f40


	//   ....[78]....
        /*0d98*/ 	.word	0x00026f70


	//   ....[79]....
        /*0d9c*/ 	.word	0x00026fa0


	//   ....[80]....
        /*0da0*/ 	.word	0x00026fd0


	//   ....[81]....
        /*0da4*/ 	.word	0x00026fe0


	//   ....[82]....
        /*0da8*/ 	.word	0x00027010


	//   ....[83]....
        /*0dac*/ 	.word	0x00027040


	//   ....[84]....
        /*0db0*/ 	.word	0x00027070


	//   ....[85]....
        /*0db4*/ 	.word	0x000270a0


	//   ....[86]....
        /*0db8*/ 	.word	0x000270d0


	//   ....[87]....
        /*0dbc*/ 	.word	0x00027100


	//   ....[88]....
        /*0dc0*/ 	.word	0x00027130


	//   ....[89]....
        /*0dc4*/ 	.word	0x00027140


	//   ....[90]....
        /*0dc8*/ 	.word	0x00027170


	//   ....[91]....
        /*0dcc*/ 	.word	0x000271a0


	//   ....[92]....
        /*0dd0*/ 	.word	0x000271d0


	//   ....[93]....
        /*0dd4*/ 	.word	0x00027200


	//   ....[94]....
        /*0dd8*/ 	.word	0x00027230


	//   ....[95]....
        /*0ddc*/ 	.word	0x00027260


	//   ....[96]....
        /*0de0*/ 	.word	0x00027290


	//   ....[97]....
        /*0de4*/ 	.word	0x000272a0


	//   ....[98]....
        /*0de8*/ 	.word	0x000272b0


	//   ....[99]....
        /*0dec*/ 	.word	0x000272c0


	//   ....[100]....
        /*0df0*/ 	.word	0x00027a30


	//   ....[101]....
        /*0df4*/ 	.word	0x00027a70


	//   ....[102]....
        /*0df8*/ 	.word	0x00027ab0


	//   ....[103]....
        /*0dfc*/ 	.word	0x00027af0


	//   ....[104]....
        /*0e00*/ 	.word	0x00028270


	//   ....[105]....
        /*0e04*/ 	.word	0x00028290


	//   ....[106]....
        /*0e08*/ 	.word	0x000283b0


	//   ....[107]....
        /*0e0c*/ 	.word	0x000283d0


	//   ....[108]....
        /*0e10*/ 	.word	0x000284d0


	//   ....[109]....
        /*0e14*/ 	.word	0x000284f0


	//   ....[110]....
        /*0e18*/ 	.word	0x00028600


	//   ....[111]....
        /*0e1c*/ 	.word	0x00028620


	//   ....[112]....
        /*0e20*/ 	.word	0x00028f30


	//   ....[113]....
        /*0e24*/ 	.word	0x00028f40


	//   ....[114]....
        /*0e28*/ 	.word	0x000290a0


	//   ....[115]....
        /*0e2c*/ 	.word	0x000290b0


	//   ....[116]....
        /*0e30*/ 	.word	0x00029200


	//   ....[117]....
        /*0e34*/ 	.word	0x00029210


	//   ....[118]....
        /*0e38*/ 	.word	0x00029360


	//   ....[119]....
        /*0e3c*/ 	.word	0x00029370


	//   ....[120]....
        /*0e40*/ 	.word	0x00029510


	//   ....[121]....
        /*0e44*/ 	.word	0x000296e0


	//   ....[122]....
        /*0e48*/ 	.word	0x00029710


	//   ....[123]....
        /*0e4c*/ 	.word	0x00029740


	//   ....[124]....
        /*0e50*/ 	.word	0x00029770


	//   ....[125]....
        /*0e54*/ 	.word	0x000297a0


	//   ....[126]....
        /*0e58*/ 	.word	0x000297d0


	//   ....[127]....
        /*0e5c*/ 	.word	0x00029940


	//   ....[128]....
        /*0e60*/ 	.word	0x00029970


	//   ....[129]....
        /*0e64*/ 	.word	0x000299a0


	//   ....[130]....
        /*0e68*/ 	.word	0x000299d0


	//   ....[131]....
        /*0e6c*/ 	.word	0x00029a00


	//   ....[132]....
        /*0e70*/ 	.word	0x00029a30


	//   ....[133]....
        /*0e74*/ 	.word	0x00029ac0


	//   ....[134]....
        /*0e78*/ 	.word	0x00029b20


	//   ....[135]....
        /*0e7c*/ 	.word	0x00029bb0


	//   ....[136]....
        /*0e80*/ 	.word	0x0002aad0


	//   ....[137]....
        /*0e84*/ 	.word	0x0002d070


	//   ....[138]....
        /*0e88*/ 	.word	0x0002d080


	//   ....[139]....
        /*0e8c*/ 	.word	0x0002d200


	//   ....[140]....
        /*0e90*/ 	.word	0x0002d210


	//   ....[141]....
        /*0e94*/ 	.word	0x0002d2a0


	//   ....[142]....
        /*0e98*/ 	.word	0x0002d2b0


	//   ....[143]....
        /*0e9c*/ 	.word	0x0002d2c0


	//   ....[144]....
        /*0ea0*/ 	.word	0x0002d350


	//   ....[145]....
        /*0ea4*/ 	.word	0x0002d3f0


	//   ....[146]....
        /*0ea8*/ 	.word	0x0002d400


	//   ....[147]....
        /*0eac*/ 	.word	0x0002d8d0


	//   ....[148]....
        /*0eb0*/ 	.word	0x0002d8f0


	//   ....[149]....
        /*0eb4*/ 	.word	0x0002d920


	//   ....[150]....
        /*0eb8*/ 	.word	0x0002da50


	//   ....[151]....
        /*0ebc*/ 	.word	0x0002da60


	//   ....[152]....
        /*0ec0*/ 	.word	0x0002daf0


	//   ....[153]....
        /*0ec4*/ 	.word	0x0002db00


	//   ....[154]....
        /*0ec8*/ 	.word	0x0002db10


	//   ....[155]....
        /*0ecc*/ 	.word	0x0002db20


	//   ....[156]....
        /*0ed0*/ 	.word	0x0002dc00


	//   ....[157]....
        /*0ed4*/ 	.word	0x0002e410


	//   ....[158]....
        /*0ed8*/ 	.word	0x0002e440


	//   ....[159]....
        /*0edc*/ 	.word	0x0002e470


	//   ....[160]....
        /*0ee0*/ 	.word	0x0002e520


	//   ....[161]....
        /*0ee4*/ 	.word	0x0002e530


	//   ....[162]....
        /*0ee8*/ 	.word	0x0002e5d0


	//   ....[163]....
        /*0eec*/ 	.word	0x0002e5e0


	//   ....[164]....
        /*0ef0*/ 	.word	0x0002e5f0


	//   ....[165]....
        /*0ef4*/ 	.word	0x0002f060


	//   ....[166]....
        /*0ef8*/ 	.word	0x0002f070


	//   ....[167]....
        /*0efc*/ 	.word	0x0002f080


	//   ....[168]....
        /*0f00*/ 	.word	0x0002f0e0


	//   ....[169]....
        /*0f04*/ 	.word	0x0002f120


	//   ....[170]....
        /*0f08*/ 	.word	0x0002f130


	//   ....[171]....
        /*0f0c*/ 	.word	0x0002f190


	//   ....[172]....
        /*0f10*/ 	.word	0x0002f1c0


	//   ....[173]....
        /*0f14*/ 	.word	0x0002f200


	//   ....[174]....
        /*0f18*/ 	.word	0x0002f260


	//   ....[175]....
        /*0f1c*/ 	.word	0x0002f710


	//   ....[176]....
        /*0f20*/ 	.word	0x0002f720


	//   ....[177]....
        /*0f24*/ 	.word	0x0002f730


	//   ....[178]....
        /*0f28*/ 	.word	0x0002f740


	//   ....[179]....
        /*0f2c*/ 	.word	0x0002f7a0


	//   ....[180]....
        /*0f30*/ 	.word	0x0002f7b0


	//   ....[181]....
        /*0f34*/ 	.word	0x0002f810


	//   ....[182]....
        /*0f38*/ 	.word	0x0002f840


	//   ....[183]....
        /*0f3c*/ 	.word	0x0002f880


	//   ....[184]....
        /*0f40*/ 	.word	0x0002f8e0


	//   ....[185]....
        /*0f44*/ 	.word	0x000316e0


	//   ....[186]....
        /*0f48*/ 	.word	0x00031730


	//   ....[187]....
        /*0f4c*/ 	.word	0x00031760


	//   ....[188]....
        /*0f50*/ 	.word	0x00031790


	//   ....[189]....
        /*0f54*/ 	.word	0x000317a0


	//   ....[190]....
        /*0f58*/ 	.word	0x000317d0


	//   ....[191]....
        /*0f5c*/ 	.word	0x00031800


	//   ....[192]....
        /*0f60*/ 	.word	0x00031830


	//   ....[193]....
        /*0f64*/ 	.word	0x000319b0


	//   ....[194]....
        /*0f68*/ 	.word	0x000319e0


	//   ....[195]....
        /*0f6c*/ 	.word	0x00031a10


	//   ....[196]....
        /*0f70*/ 	.word	0x00031a40


	//   ....[197]....
        /*0f74*/ 	.word	0x00031a70


	//   ....[198]....
        /*0f78*/ 	.word	0x00031aa0


	//   ....[199]....
        /*0f7c*/ 	.word	0x00031b60


	//   ....[200]....
        /*0f80*/ 	.word	0x00031b80


	//   ....[201]....
        /*0f84*/ 	.word	0x00031bf0


	//   ....[202]....
        /*0f88*/ 	.word	0x000322b0


	//   ....[203]....
        /*0f8c*/ 	.word	0x00032650


	//   ....[204]....
        /*0f90*/ 	.word	0x000326e0


	//   ....[205]....
        /*0f94*/ 	.word	0x00032780


	//   ....[206]....
        /*0f98*/ 	.word	0x00032810


	//   ....[207]....
        /*0f9c*/ 	.word	0x00032900


	//   ....[208]....
        /*0fa0*/ 	.word	0x00032990


	//   ....[209]....
        /*0fa4*/ 	.word	0x00032a30


	//   ....[210]....
        /*0fa8*/ 	.word	0x00032ac0


	//   ....[211]....
        /*0fac*/ 	.word	0x00032bb0


	//   ....[212]....
        /*0fb0*/ 	.word	0x00032c40


	//   ....[213]....
        /*0fb4*/ 	.word	0x00032ce0


	//   ....[214]....
        /*0fb8*/ 	.word	0x00032d70


	//   ....[215]....
        /*0fbc*/ 	.word	0x00032e50


	//   ....[216]....
        /*0fc0*/ 	.word	0x00032ef0


	//   ....[217]....
        /*0fc4*/ 	.word	0x00032f80


	//   ....[218]....
        /*0fc8*/ 	.word	0x00032fd0


	//   ....[219]....
        /*0fcc*/ 	.word	0x00033020


	//   ....[220]....
        /*0fd0*/ 	.word	0x000330f0


	//   ....[221]....
        /*0fd4*/ 	.word	0x00033180


	//   ....[222]....
        /*0fd8*/ 	.word	0x000331d0


	//   ....[223]....
        /*0fdc*/ 	.word	0x00033220


	//   ....[224]....
        /*0fe0*/ 	.word	0x00033590


	//   ....[225]....
        /*0fe4*/ 	.word	0x000336b0


	//   ....[226]....
        /*0fe8*/ 	.word	0x000337e0


	//   ....[227]....
        /*0fec*/ 	.word	0x000338f0


	//   ....[228]....
        /*0ff0*/ 	.word	0x00033950


	//   ....[229]....
        /*0ff4*/ 	.word	0x000339d0


	//   ....[230]....
        /*0ff8*/ 	.word	0x00033a30


	//   ....[231]....
        /*0ffc*/ 	.word	0x00033ab0


	//   ....[232]....
        /*1000*/ 	.word	0x00033b10


	//   ....[233]....
        /*1004*/ 	.word	0x00033b90


	//   ....[234]....
        /*1008*/ 	.word	0x00033bf0


	//   ....[235]....
        /*100c*/ 	.word	0x00033c70


	//   ....[236]....
        /*1010*/ 	.word	0x00033cd0


	//   ....[237]....
        /*1014*/ 	.word	0x00033d50


	//   ....[238]....
        /*1018*/ 	.word	0x00033db0


	//   ....[239]....
        /*101c*/ 	.word	0x00033e10


	//   ....[240]....
        /*1020*/ 	.word	0x00033e70


	//   ....[241]....
        /*1024*/ 	.word	0x00033ed0


	//   ....[242]....
        /*1028*/ 	.word	0x00033f30


	//   ....[243]....
        /*102c*/ 	.word	0x00033fb0


	//   ....[244]....
        /*1030*/ 	.word	0x00034010


	//   ....[245]....
        /*1034*/ 	.word	0x00034090


	//   ....[246]....
        /*1038*/ 	.word	0x000340f0


	//   ....[247]....
        /*103c*/ 	.word	0x00034170


	//   ....[248]....
        /*1040*/ 	.word	0x000341d0


	//   ....[249]....
        /*1044*/ 	.word	0x00034250


	//   ....[250]....
        /*1048*/ 	.word	0x000342b0


	//   ....[251]....
        /*104c*/ 	.word	0x00034330


	//   ....[252]....
        /*1050*/ 	.word	0x00034390


	//   ....[253]....
        /*1054*/ 	.word	0x00034400


	//   ....[254]....
        /*1058*/ 	.word	0x00034460


	//   ....[255]....
        /*105c*/ 	.word	0x000344e0


	//   ....[0]....
        /*1060*/ 	.word	0x00034540


	//   ....[1]....
        /*1064*/ 	.word	0x000345b0


	//   ....[2]....
        /*1068*/ 	.word	0x00034610


	//   ....[3]....
        /*106c*/ 	.word	0x00034680


	//   ....[4]....
        /*1070*/ 	.word	0x000346e0


	//   ....[5]....
        /*1074*/ 	.word	0x00034760


	//   ....[6]....
        /*1078*/ 	.word	0x000347c0


	//   ....[7]....
        /*107c*/ 	.word	0x00034820


	//   ....[8]....
        /*1080*/ 	.word	0x00034880


	//   ....[9]....
        /*1084*/ 	.word	0x00034900


	//   ....[10]....
        /*1088*/ 	.word	0x00034960


	//   ....[11]....
        /*108c*/ 	.word	0x000349d0


	//   ....[12]....
        /*1090*/ 	.word	0x00034a30


	//   ....[13]....
        /*1094*/ 	.word	0x00034a90


	//   ....[14]....
        /*1098*/ 	.word	0x00034b00


	//   ....[15]....
        /*109c*/ 	.word	0x00034b70


	//   ....[16]....
        /*10a0*/ 	.word	0x00034cd0


	//   ....[17]....
        /*10a4*/ 	.word	0x00034d20


	//   ....[18]....
        /*10a8*/ 	.word	0x00034db0


	//   ....[19]....
        /*10ac*/ 	.word	0x00034e40


	//   ....[20]....
        /*10b0*/ 	.word	0x00034ed0


	//   ....[21]....
        /*10b4*/ 	.word	0x00034f60


	//   ....[22]....
        /*10b8*/ 	.word	0x00034ff0


	//   ....[23]....
        /*10bc*/ 	.word	0x00035080


	//   ....[24]....
        /*10c0*/ 	.word	0x00035140


	//   ....[25]....
        /*10c4*/ 	.word	0x00035420


	//   ....[26]....
        /*10c8*/ 	.word	0x00035520


	//   ....[27]....
        /*10cc*/ 	.word	0x000355c0


	//   ....[28]....
        /*10d0*/ 	.word	0x00035780


	//   ....[29]....
        /*10d4*/ 	.word	0x00035820


	//   ....[30]....
        /*10d8*/ 	.word	0x00035930


	//   ....[31]....
        /*10dc*/ 	.word	0x000359f0


	//   ....[32]....
        /*10e0*/ 	.word	0x00035b00


	//   ....[33]....
        /*10e4*/ 	.word	0x00035bc0


	//   ....[34]....
        /*10e8*/ 	.word	0x00035c70


	//   ....[35]....
        /*10ec*/ 	.word	0x00035d40


	//   ....[36]....
        /*10f0*/ 	.word	0x00035eb0


	//   ....[37]....
        /*10f4*/ 	.word	0x00035f60


	//   ....[38]....
        /*10f8*/ 	.word	0x00036110


	//   ....[39]....
        /*10fc*/ 	.word	0x00036160


	//   ....[40]....
        /*1100*/ 	.word	0x00036260


	//   ....[41]....
        /*1104*/ 	.word	0x00036310


	//   ....[42]....
        /*1108*/ 	.word	0x00036370


	//   ....[43]....
        /*110c*/ 	.word	0x00036450


	//   ....[44]....
        /*1110*/ 	.word	0x00036500


	//   ....[45]....
        /*1114*/ 	.word	0x000365d0


	//   ....[46]....
        /*1118*/ 	.word	0x00036690


	//   ....[47]....
        /*111c*/ 	.word	0x000366f0


	//   ....[48]....
        /*1120*/ 	.word	0x00036750


	//   ....[49]....
        /*1124*/ 	.word	0x00036870


	//   ....[50]....
        /*1128*/ 	.word	0x000368d0


	//   ....[51]....
        /*112c*/ 	.word	0x000369e0


	//   ....[52]....
        /*1130*/ 	.word	0x00036a40


	//   ....[53]....
        /*1134*/ 	.word	0x00036b40


	//   ....[54]....
        /*1138*/ 	.word	0x00036c70


	//   ....[55]....
        /*113c*/ 	.word	0x00036d00


	//   ....[56]....
        /*1140*/ 	.word	0x00036d60


	//   ....[57]....
        /*1144*/ 	.word	0x00036e50


	//   ....[58]....
        /*1148*/ 	.word	0x00036ed0


	//   ....[59]....
        /*114c*/ 	.word	0x00036fa0


	//   ....[60]....
        /*1150*/ 	.word	0x00037010


	//   ....[61]....
        /*1154*/ 	.word	0x000370a0


	//   ....[62]....
        /*1158*/ 	.word	0x00037170


	//   ....[63]....
        /*115c*/ 	.word	0x000371c0


	//   ....[64]....
        /*1160*/ 	.word	0x00037350


	//   ....[65]....
        /*1164*/ 	.word	0x000373e0


	//   ....[66]....
        /*1168*/ 	.word	0x00037440


	//   ....[67]....
        /*116c*/ 	.word	0x00037510


	//   ....[68]....
        /*1170*/ 	.word	0x00037570


	//   ....[69]....
        /*1174*/ 	.word	0x00037640


	//   ....[70]....
        /*1178*/ 	.word	0x000376a0


	//   ....[71]....
        /*117c*/ 	.word	0x00037770


	//   ....[72]....
        /*1180*/ 	.word	0x000377d0


	//   ....[73]....
        /*1184*/ 	.word	0x000378a0


	//   ....[74]....
        /*1188*/ 	.word	0x00037a80


	//   ....[75]....
        /*118c*/ 	.word	0x00037b20


	//   ....[76]....
        /*1190*/ 	.word	0x00037c40


	//   ....[77]....
        /*1194*/ 	.word	0x00037cb0


	//   ....[78]....
        /*1198*/ 	.word	0x00037d20


	//   ....[79]....
        /*119c*/ 	.word	0x00037d90


	//   ....[80]....
        /*11a0*/ 	.word	0x00037e00


	//   ....[81]....
        /*11a4*/ 	.word	0x00037e80


	//   ....[82]....
        /*11a8*/ 	.word	0x00037f10


	//   ....[83]....
        /*11ac*/ 	.word	0x00037fa0


	//   ....[84]....
        /*11b0*/ 	.word	0x00038010


	//   ....[85]....
        /*11b4*/ 	.word	0x00038080


	//   ....[86]....
        /*11b8*/ 	.word	0x000380f0


	//   ....[87]....
        /*11bc*/ 	.word	0x00038170


	//   ....[88]....
        /*11c0*/ 	.word	0x000381e0


	//   ....[89]....
        /*11c4*/ 	.word	0x00038280


	//   ....[90]....
        /*11c8*/ 	.word	0x00038310


	//   ....[91]....
        /*11cc*/ 	.word	0x00038430


	//----- nvinfo : EIATTR_REG_RECONFIG
	.align		4
.L_838:
        /*11d0*/ 	.byte	0x01, 0x54
	.zero		2


	//----- nvinfo : EIATTR_SYSCALL_OFFSETS
	.align		4
        /*11d4*/ 	.byte	0x04, 0x46
        /*11d6*/ 	.short	(.L_840 - .L_839)


	//   ....[0]....
.L_839:
        /*11d8*/ 	.word	0x00001c40


	//   ....[1]....
        /*11dc*/ 	.word	0x00001d90


	//   ....[2]....
        /*11e0*/ 	.word	0x00011230


	//   ....[3]....
        /*11e4*/ 	.word	0x000117d0


	//   ....[4]....
        /*11e8*/ 	.word	0x0002c220


	//   ....[5]....
        /*11ec*/ 	.word	0x0002c3b0


	//   ....[6]....
        /*11f0*/ 	.word	0x0002c500


	//   ....[7]....
        /*11f4*/ 	.word	0x0002c640


	//   ....[8]....
        /*11f8*/ 	.word	0x0002e050


	//----- nvinfo : EIATTR_MBARRIER_INSTR_OFFSETS
	.align		4
.L_840:
        /*11fc*/ 	.byte	0x04, 0x39
        /*11fe*/ 	.short	(.L_842 - .L_841)


	//   ....[0]....
.L_841:
        /*1200*/ 	.word	0x00000270
        /*1204*/ 	.word	0x000000ff
        /*1208*/ 	.word	0x00033400
        /*120c*/ 	.short	0x0100
        /*120e*/ 	.byte	0x08
	.zero		1


	//   ....[1]....
        /*1210*/ 	.word	0x00000280
        /*1214*/ 	.word	0x000000ff
        /*1218*/ 	.word	0x00033420
        /*121c*/ 	.short	0x0100
        /*121e*/ 	.byte	0x08
	.zero		1


	//   ....[2]....
        /*1220*/ 	.word	0x00000370
        /*1224*/ 	.word	0x000000ff
        /*1228*/ 	.word	0x00033430
        /*122c*/ 	.short	0x0100
        /*122e*/ 	.byte	0x08
	.zero		1


	//   ....[3]....
        /*1230*/ 	.word	0x00000380
        /*1234*/ 	.word	0x000000ff
        /*1238*/ 	.word	0x00033440
        /*123c*/ 	.short	0x0100
        /*123e*/ 	.byte	0x08
	.zero		1


	//   ....[4]....
        /*1240*/ 	.word	0x00000390
        /*1244*/ 	.word	0x000000ff
        /*1248*/ 	.word	0x00033438
        /*124c*/ 	.short	0x0100
        /*124e*/ 	.byte	0x08
	.zero		1


	//   ....[5]....
        /*1250*/ 	.word	0x000003a0
        /*1254*/ 	.word	0x000000ff
        /*1258*/ 	.word	0x00033448
        /*125c*/ 	.short	0x0100
        /*125e*/ 	.byte	0x08
	.zero		1


	//   ....[6]....
        /*1260*/ 	.word	0x000004d0
        /*1264*/ 	.word	0x000000ff
        /*1268*/ 	.word	0x00033450
        /*126c*/ 	.short	0x0100
        /*126e*/ 	.byte	0x08
	.zero		1


	//   ....[7]....
        /*1270*/ 	.word	0x000004e0
        /*1274*/ 	.word	0x000000ff
        /*1278*/ 	.word	0x00033460
        /*127c*/ 	.short	0x0100
        /*127e*/ 	.byte	0x08
	.zero		1


	//   ....[8]....
        /*1280*/ 	.word	0x000004f0
        /*1284*/ 	.word	0x000000ff
        /*1288*/ 	.word	0x00033458
        /*128c*/ 	.short	0x0100
        /*128e*/ 	.byte	0x08
	.zero		1


	//   ....[9]....
        /*1290*/ 	.word	0x00000500
        /*1294*/ 	.word	0x000000ff
        /*1298*/ 	.word	0x00033468
        /*129c*/ 	.short	0x0100
        /*129e*/ 	.byte	0x08
	.zero		1


	//   ....[10]....
        /*12a0*/ 	.word	0x000005f0
        /*12a4*/ 	.word	0x000000ff
        /*12a8*/ 	.word	0x00033470
        /*12ac*/ 	.short	0x0100
        /*12ae*/ 	.byte	0x06
	.zero		1


	//   ....[11]....
        /*12b0*/ 	.word	0x00000600
        /*12b4*/ 	.word	0x000000ff
        /*12b8*/ 	.word	0x00033480
        /*12bc*/ 	.short	0x0100
        /*12be*/ 	.byte	0x06
	.zero		1


	//   ....[12]....
        /*12c0*/ 	.word	0x00000610
        /*12c4*/ 	.word	0x000000ff
        /*12c8*/ 	.word	0x00033478
        /*12cc*/ 	.short	0x0100
        /*12ce*/ 	.byte	0x06
	.zero		1


	//   ....[13]....
        /*12d0*/ 	.word	0x00000620
        /*12d4*/ 	.word	0x000000ff
        /*12d8*/ 	.word	0x00033488
        /*12dc*/ 	.short	0x0100
        /*12de*/ 	.byte	0x06
	.zero		1


	//   ....[14]....
        /*12e0*/ 	.word	0x00000750
        /*12e4*/ 	.word	0x000000ff
        /*12e8*/ 	.word	0x00033490
        /*12ec*/ 	.short	0x0100
        /*12ee*/ 	.byte	0x08
	.zero		1


	//   ....[15]....
        /*12f0*/ 	.word	0x00000760
        /*12f4*/ 	.word	0x000000ff
        /*12f8*/ 	.word	0x000334a0
        /*12fc*/ 	.short	0x0100
        /*12fe*/ 	.byte	0x08
	.zero		1


	//   ....[16]....
        /*1300*/ 	.word	0x00000770
        /*1304*/ 	.word	0x000000ff
        /*1308*/ 	.word	0x00033498
        /*130c*/ 	.short	0x0100
        /*130e*/ 	.byte	0x08
	.zero		1


	//   ....[17]....
        /*1310*/ 	.word	0x00000780
        /*1314*/ 	.word	0x000000ff
        /*1318*/ 	.word	0x000334a8
        /*131c*/ 	.short	0x0100
        /*131e*/ 	.byte	0x08
	.zero		1


	//   ....[18]....
        /*1320*/ 	.word	0x000008c0
        /*1324*/ 	.word	0x000000ff
        /*1328*/ 	.word	0x000334b0
        /*132c*/ 	.short	0x0100
        /*132e*/ 	.byte	0x08
	.zero		1


	//   ....[19]....
        /*1330*/ 	.word	0x000008d0
        /*1334*/ 	.word	0x000000ff
        /*1338*/ 	.word	0x000334c0
        /*133c*/ 	.short	0x0100
        /*133e*/ 	.byte	0x08
	.zero		1


	//   ....[20]....
        /*1340*/ 	.word	0x000008e0
        /*1344*/ 	.word	0x000000ff
        /*1348*/ 	.word	0x000334b8
        /*134c*/ 	.short	0x0100
        /*134e*/ 	.byte	0x08
	.zero		1


	//   ....[21]....
        /*1350*/ 	.word	0x000008f0
        /*1354*/ 	.word	0x000000ff
        /*1358*/ 	.word	0x000334c8
        /*135c*/ 	.short	0x0100
        /*135e*/ 	.byte	0x08
	.zero		1


	//   ....[22]....
        /*1360*/ 	.word	0x00003630
        /*1364*/ 	.word	0x0000005d
        /*1368*/ 	.word	0x00033490
        /*136c*/ 	.short	0x010a
        /*136e*/ 	.byte	0x3f
	.zero		1


	//   ....[23]....
        /*1370*/ 	.word	0x00009a60
        /*1374*/ 	.word	0x0000005d
        /*1378*/ 	.word	0x00033490
        /*137c*/ 	.short	0x010a
        /*137e*/ 	.byte	0x3f
	.zero		1


	//   ....[24]....
        /*1380*/ 	.word	0x0000fb00
        /*1384*/ 	.word	0x0000005d
        /*1388*/ 	.word	0x00033490
        /*138c*/ 	.short	0x010a
        /*138e*/ 	.byte	0x3f
	.zero		1


	//   ....[25]....
        /*1390*/ 	.word	0x00010310
        /*1394*/ 	.word	0x0000000b
        /*1398*/ 	.word	0x00000000
        /*139c*/ 	.short	0x0101
        /*139e*/ 	.byte	0x3f
	.zero		1


	//   ....[26]....
        /*13a0*/ 	.word	0x00010350
        /*13a4*/ 	.word	0x0000005d
        /*13a8*/ 	.word	0x000334b0
        /*13ac*/ 	.short	0x010a
        /*13ae*/ 	.byte	0x3f
	.zero		1


	//   ....[27]....
        /*13b0*/ 	.word	0x00010af0
        /*13b4*/ 	.word	0x0000005d
        /*13b8*/ 	.word	0x00000000
        /*13bc*/ 	.short	0x0101
        /*13be*/ 	.byte	0x3f
	.zero		1


	//   ....[28]....
        /*13c0*/ 	.word	0x00011550
        /*13c4*/ 	.word	0x00000012
        /*13c8*/ 	.word	0x00033400
        /*13cc*/ 	.short	0x010a
        /*13ce*/ 	.byte	0x3f
	.zero		1


	//   ....[29]....
        /*13d0*/ 	.word	0x000115a0
        /*13d4*/ 	.word	0x00000012
        /*13d8*/ 	.word	0x00033400
        /*13dc*/ 	.short	0x010a
        /*13de*/ 	.byte	0x3f
	.zero		1


	//   ....[30]....
        /*13e0*/ 	.word	0x00012050
        /*13e4*/ 	.word	0x00000012
        /*13e8*/ 	.word	0x00033400
        /*13ec*/ 	.short	0x010a
        /*13ee*/ 	.byte	0x3f
	.zero		1


	//   ....[31]....
        /*13f0*/ 	.word	0x00015660
        /*13f4*/ 	.word	0x00000012
        /*13f8*/ 	.word	0x00033400
        /*13fc*/ 	.short	0x010a
        /*13fe*/ 	.byte	0x3f
	.zero		1


	//   ....[32]....
        /*1400*/ 	.word	0x000187e0
        /*1404*/ 	.word	0x00000000
        /*1408*/ 	.word	0x00033430
        /*140c*/ 	.short	0x010a
        /*140e*/ 	.byte	0x3f
	.zero		1


	//   ....[33]....
        /*1410*/ 	.word	0x00018820
        /*1414*/ 	.word	0x00000000
        /*1418*/ 	.word	0x00033430
        /*141c*/ 	.short	0x010a
        /*141e*/ 	.byte	0x3f
	.zero		1


	//   ....[34]....
        /*1420*/ 	.word	0x0001b9d0
        /*1424*/ 	.word	0x0000003a
        /*1428*/ 	.word	0x00000000
        /*142c*/ 	.short	0x0101
        /*142e*/ 	.byte	0x3f
	.zero		1


	//   ....[35]....
        /*1430*/ 	.word	0x0001cbf0
        /*1434*/ 	.word	0x00000005
        /*1438*/ 	.word	0x00033430
        /*143c*/ 	.short	0x010a
        /*143e*/ 	.byte	0x3f
	.zero		1


	//   ....[36]....
        /*1440*/ 	.word	0x0001cc40
        /*1444*/ 	.word	0x00000005
        /*1448*/ 	.word	0x00033430
        /*144c*/ 	.short	0x010a
        /*144e*/ 	.byte	0x3f
	.zero		1


	//   ....[37]....
        /*1450*/ 	.word	0x0001dd40
        /*1454*/ 	.word	0x00000005
        /*1458*/ 	.word	0x00033450
        /*145c*/ 	.short	0x010a
        /*145e*/ 	.byte	0x3f
	.zero		1


	//   ....[38]....
        /*1460*/ 	.word	0x0001dd80
        /*1464*/ 	.word	0x00000005
        /*1468*/ 	.word	0x00033450
        /*146c*/ 	.short	0x010a
        /*146e*/ 	.byte	0x3f
	.zero		1


	//   ....[39]....
        /*1470*/ 	.word	0x00020250
        /*1474*/ 	.word	0x000000c1
        /*1478*/ 	.word	0x00000000
        /*147c*/ 	.short	0x0101
        /*147e*/ 	.byte	0x3f
	.zero		1


	//   ....[40]....
        /*1480*/ 	.word	0x00020ce0
        /*1484*/ 	.word	0x00000003
        /*1488*/ 	.word	0x00000000
        /*148c*/ 	.short	0x0101
        /*148e*/ 	.byte	0x3f
	.zero		1


	//   ....[41]....
        /*1490*/ 	.word	0x00021640
        /*1494*/ 	.word	0x00000004
        /*1498*/ 	.word	0x00033430
        /*149c*/ 	.short	0x010a
        /*149e*/ 	.byte	0x3f
	.zero		1


	//   ....[42]....
        /*14a0*/ 	.word	0x00021690
        /*14a4*/ 	.word	0x00000004
        /*14a8*/ 	.word	0x00033430
        /*14ac*/ 	.short	0x010a
        /*14ae*/ 	.byte	0x3f
	.zero		1


	//   ....[43]....
        /*14b0*/ 	.word	0x00022760
        /*14b4*/ 	.word	0x00000005
        /*14b8*/ 	.word	0x00033450
        /*14bc*/ 	.short	0x010a
        /*14be*/ 	.byte	0x3f
	.zero		1


	//   ....[44]....
        /*14c0*/ 	.word	0x000227a0
        /*14c4*/ 	.word	0x00000005
        /*14c8*/ 	.word	0x00033450
        /*14cc*/ 	.short	0x010a
        /*14ce*/ 	.byte	0x3f
	.zero		1


	//   ....[45]....
        /*14d0*/ 	.word	0x00022ba0
        /*14d4*/ 	.word	0x00000004
        /*14d8*/ 	.word	0x00000000
        /*14dc*/ 	.short	0x0101
        /*14de*/ 	.byte	0x3f
	.zero		1


	//   ....[46]....
        /*14e0*/ 	.word	0x00024b40
        /*14e4*/ 	.word	0x00000000
        /*14e8*/ 	.word	0x00000000
        /*14ec*/ 	.short	0x0101
        /*14ee*/ 	.byte	0x3f
	.zero		1


	//   ....[47]....
        /*14f0*/ 	.word	0x000253f0
        /*14f4*/ 	.word	0x0000000d
        /*14f8*/ 	.word	0x00033450
        /*14fc*/ 	.short	0x010a
        /*14fe*/ 	.byte	0x3f
	.zero		1


	//   ....[48]....
        /*1500*/ 	.word	0x00025470
        /*1504*/ 	.word	0x0000000d
        /*1508*/ 	.word	0x00033450
        /*150c*/ 	.short	0x010a
        /*150e*/ 	.byte	0x3f
	.zero		1


	//   ....[49]....
        /*1510*/ 	.word	0x00025ad0
        /*1514*/ 	.word	0x00000002
        /*1518*/ 	.word	0x00000000
        /*151c*/ 	.short	0x0101
        /*151e*/ 	.byte	0x3f
	.zero		1


	//   ....[50]....
        /*1520*/ 	.word	0x00028260
        /*1524*/ 	.word	0x00000000
        /*1528*/ 	.word	0x00000000
        /*152c*/ 	.short	0x0101
        /*152e*/ 	.byte	0x3f
	.zero		1


	//   ....[51]....
        /*1530*/ 	.word	0x0002abb0
        /*1534*/ 	.word	0x00000017
        /*1538*/ 	.word	0x00033420
        /*153c*/ 	.short	0x010a
        /*153e*/ 	.byte	0x3f
	.zero		1


	//   ....[52]....
        /*1540*/ 	.word	0x0002ac70
        /*1544*/ 	.word	0x0000000a
        /*1548*/ 	.word	0x000334a0
        /*154c*/ 	.short	0x010a
        /*154e*/ 	.byte	0x3f
	.zero		1


	//   ....[53]....
        /*1550*/ 	.word	0x0002b0a0
        /*1554*/ 	.word	0x0000000a
        /*1558*/ 	.word	0x000334c0
        /*155c*/ 	.short	0x010a
        /*155e*/ 	.byte	0x3f
	.zero		1


	//   ....[54]....
        /*1560*/ 	.word	0x0002b600
        /*1564*/ 	.word	0x00000009
        /*1568*/ 	.word	0x000334a0
        /*156c*/ 	.short	0x010a
        /*156e*/ 	.byte	0x3f
	.zero		1


	//   ....[55]....
        /*1570*/ 	.word	0x0002ba20
        /*1574*/ 	.word	0x00000009
        /*1578*/ 	.word	0x000334c0
        /*157c*/ 	.short	0x010a
        /*157e*/ 	.byte	0x3f
	.zero		1


	//   ....[56]....
        /*1580*/ 	.word	0x0002ccf0
        /*1584*/ 	.word	0x00000004
        /*1588*/ 	.word	0x00033480
        /*158c*/ 	.short	0x010a
        /*158e*/ 	.byte	0x3f
	.zero		1


	//   ....[57]....
        /*1590*/ 	.word	0x0002d530
        /*1594*/ 	.word	0x00000004
        /*1598*/ 	.word	0x00033470
        /*159c*/ 	.short	0x0107
        /*159e*/ 	.byte	0x3f
	.zero		1


	//   ....[58]....
        /*15a0*/ 	.word	0x0002d5f0
        /*15a4*/ 	.word	0x00000004
        /*15a8*/ 	.word	0x00033470
        /*15ac*/ 	.short	0x0101
        /*15ae*/ 	.byte	0x3f
	.zero		1


	//   ....[59]....
        /*15b0*/ 	.word	0x0002d640
        /*15b4*/ 	.word	0x00000004
        /*15b8*/ 	.word	0x00033440
        /*15bc*/ 	.short	0x010a
        /*15be*/ 	.byte	0x3f
	.zero		1


	//   ....[60]....
        /*15c0*/ 	.word	0x0002dd60
        /*15c4*/ 	.word	0x00000004
        /*15c8*/ 	.word	0x00033430
        /*15cc*/ 	.short	0x0107
        /*15ce*/ 	.byte	0x3f
	.zero		1


	//   ....[61]....
        /*15d0*/ 	.word	0x0002de40
        /*15d4*/ 	.word	0x00000004
        /*15d8*/ 	.word	0x00033430
        /*15dc*/ 	.short	0x0101
        /*15de*/ 	.byte	0x3f
	.zero		1


	//   ....[62]....
        /*15e0*/ 	.word	0x0002e750
        /*15e4*/ 	.word	0x00000017
        /*15e8*/ 	.word	0x00033400
        /*15ec*/ 	.short	0x0107
        /*15ee*/ 	.byte	0x3f
	.zero		1


	//   ....[63]....
        /*15f0*/ 	.word	0x0002e850
        /*15f4*/ 	.word	0x00000017
        /*15f8*/ 	.word	0x00033400
        /*15fc*/ 	.short	0x0101
        /*15fe*/ 	.byte	0x3f
	.zero		1


	//   ....[64]....
        /*1600*/ 	.word	0x0002e870
        /*1604*/ 	.word	0x00000017
        /*1608*/ 	.word	0x00033420
        /*160c*/ 	.short	0x010a
        /*160e*/ 	.byte	0x3f
	.zero		1


	//   ....[65]....
        /*1610*/ 	.word	0x0002ed40
        /*1614*/ 	.word	0x00000004
        /*1618*/ 	.word	0x00033480
        /*161c*/ 	.short	0x010a
        /*161e*/ 	.byte	0x3f
	.zero		1


	//   ....[66]....
        /*1620*/ 	.word	0x0002f330
        /*1624*/ 	.word	0x00000004
        /*1628*/ 	.word	0x00033470
        /*162c*/ 	.short	0x0107
        /*162e*/ 	.byte	0x3f
	.zero		1


	//   ....[67]....
        /*1630*/ 	.word	0x0002f3f0
        /*1634*/ 	.word	0x00000004
        /*1638*/ 	.word	0x00033470
        /*163c*/ 	.short	0x0101
        /*163e*/ 	.byte	0x3f
	.zero		1


	//   ....[68]....
        /*1640*/ 	.word	0x0002f420
        /*1644*/ 	.word	0x00000004
        /*1648*/ 	.word	0x00033440
        /*164c*/ 	.short	0x010a
        /*164e*/ 	.byte	0x3f
	.zero		1


	//   ....[69]....
        /*1650*/ 	.word	0x0002f980
        /*1654*/ 	.word	0x00000004
        /*1658*/ 	.word	0x00033430
        /*165c*/ 	.short	0x0107
        /*165e*/ 	.byte	0x3f
	.zero		1


	//   ....[70]....
        /*1660*/ 	.word	0x0002fa50
        /*1664*/ 	.word	0x00000004
        /*1668*/ 	.word	0x00033430
        /*166c*/ 	.short	0x0101
        /*166e*/ 	.byte	0x3f
	.zero		1


	//   ....[71]....
        /*1670*/ 	.word	0x0002fad0
        /*1674*/ 	.word	0x00000002
        /*1678*/ 	.word	0x00033470
        /*167c*/ 	.short	0x010a
        /*167e*/ 	.byte	0x3f
	.zero		1


	//   ....[72]....
        /*1680*/ 	.word	0x0002fb60
        /*1684*/ 	.word	0x00000002
        /*1688*/ 	.word	0x00033460
        /*168c*/ 	.short	0x010a
        /*168e*/ 	.byte	0x3f
	.zero		1


	//   ....[73]....
        /*1690*/ 	.word	0x00030670
        /*1694*/ 	.word	0x00000002
        /*1698*/ 	.word	0x00033450
        /*169c*/ 	.short	0x0101
        /*169e*/ 	.byte	0x3f
	.zero		1


	//   ....[74]....
        /*16a0*/ 	.word	0x00030700
        /*16a4*/ 	.word	0x00000002
        /*16a8*/ 	.word	0x00000000
        /*16ac*/ 	.short	0x0101
        /*16ae*/ 	.byte	0x3f
	.zero		1


	//   ....[75]....
        /*16b0*/ 	.word	0x000308c0
        /*16b4*/ 	.word	0x00000000
        /*16b8*/ 	.word	0x00033470
        /*16bc*/ 	.short	0x010a
        /*16be*/ 	.byte	0x3f
	.zero		1


	//   ....[76]....
        /*16c0*/ 	.word	0x00030940
        /*16c4*/ 	.word	0x00000000
        /*16c8*/ 	.word	0x00033460
        /*16cc*/ 	.short	0x010a
        /*16ce*/ 	.byte	0x3f
	.zero		1


	//   ....[77]....
        /*16d0*/ 	.word	0x00031460
        /*16d4*/ 	.word	0x00000000
        /*16d8*/ 	.word	0x00033450
        /*16dc*/ 	.short	0x0101
        /*16de*/ 	.byte	0x3f
	.zero		1


	//   ....[78]....
        /*16e0*/ 	.word	0x00031500
        /*16e4*/ 	.word	0x00000000
        /*16e8*/ 	.word	0x00000000
        /*16ec*/ 	.short	0x0101
        /*16ee*/ 	.byte	0x3f
	.zero		1


	//   ....[79]....
        /*16f0*/ 	.word	0x00032230
        /*16f4*/ 	.word	0x00000005
        /*16f8*/ 	.word	0x00033420
        /*16fc*/ 	.short	0x010a
        /*16fe*/ 	.byte	0x3f
	.zero		1


	//   ....[80]....
        /*1700*/ 	.word	0x000323a0
        /*1704*/ 	.word	0x00000003
        /*1708*/ 	.word	0x00033440
        /*170c*/ 	.short	0x010a
        /*170e*/ 	.byte	0x3f
	.zero		1


	//   ....[81]....
        /*1710*/ 	.word	0x00032440
        /*1714*/ 	.word	0x00000005
        /*1718*/ 	.word	0x00033440
        /*171c*/ 	.short	0x010a
        /*171e*/ 	.byte	0x3f
	.zero		1


	//   ....[82]....
        /*1720*/ 	.word	0x00032480
        /*1724*/ 	.word	0x00000003
        /*1728*/ 	.word	0x00033460
        /*172c*/ 	.short	0x010a
        /*172e*/ 	.byte	0x3f
	.zero		1


	//   ....[83]....
        /*1730*/ 	.word	0x000324c0
        /*1734*/ 	.word	0x00000005
        /*1738*/ 	.word	0x00033460
        /*173c*/ 	.short	0x010a
        /*173e*/ 	.byte	0x3f
	.zero		1


	//   ....[84]....
        /*1740*/ 	.word	0x00032500
        /*1744*/ 	.word	0x00000003
        /*1748*/ 	.word	0x00033480
        /*174c*/ 	.short	0x010a
        /*174e*/ 	.byte	0x3f
	.zero		1


	//   ....[85]....
        /*1750*/ 	.word	0x00032540
        /*1754*/ 	.word	0x00000005
        /*1758*/ 	.word	0x00033480
        /*175c*/ 	.short	0x010a
        /*175e*/ 	.byte	0x3f
	.zero		1


	//   ....[86]....
        /*1760*/ 	.word	0x000325a0
        /*1764*/ 	.word	0x0000005d
        /*1768*/ 	.word	0x00033490
        /*176c*/ 	.short	0x010a
        /*176e*/ 	.byte	0x3f
	.zero		1


	//   ....[87]....
        /*1770*/ 	.word	0x00032850
        /*1774*/ 	.word	0x0000005d
        /*1778*/ 	.word	0x00033490
        /*177c*/ 	.short	0x010a
        /*177e*/ 	.byte	0x3f
	.zero		1


	//   ....[88]....
        /*1780*/ 	.word	0x00032b00
        /*1784*/ 	.word	0x0000005d
        /*1788*/ 	.word	0x00033490
        /*178c*/ 	.short	0x010a
        /*178e*/ 	.byte	0x3f
	.zero		1


	//   ....[89]....
        /*1790*/ 	.word	0x00032db0
        /*1794*/ 	.word	0x0000005d
        /*1798*/ 	.word	0x000334b0
        /*179c*/ 	.short	0x010a
        /*179e*/ 	.byte	0x3f
	.zero		1


	//   ....[90]....
        /*17a0*/ 	.word	0x00033050
        /*17a4*/ 	.word	0x00000012
        /*17a8*/ 	.word	0x00033400
        /*17ac*/ 	.short	0x010a
        /*17ae*/ 	.byte	0x3f
	.zero		1


	//   ....[91]....
        /*17b0*/ 	.word	0x00033260
        /*17b4*/ 	.word	0x00000012
        /*17b8*/ 	.word	0x00033400
        /*17bc*/ 	.short	0x010a
        /*17be*/ 	.byte	0x3f
	.zero		1


	//   ....[92]....
        /*17c0*/ 	.word	0x000332b0
        /*17c4*/ 	.word	0x00000000
        /*17c8*/ 	.word	0x00033430
        /*17cc*/ 	.short	0x010a
        /*17ce*/ 	.byte	0x3f
	.zero		1


	//   ....[93]....
        /*17d0*/ 	.word	0x00033300
        /*17d4*/ 	.word	0x00000005
        /*17d8*/ 	.word	0x00033430
        /*17dc*/ 	.short	0x010a
        /*17de*/ 	.byte	0x3f
	.zero		1


	//   ....[94]....
        /*17e0*/ 	.word	0x00033350
        /*17e4*/ 	.word	0x00000005
        /*17e8*/ 	.word	0x00033450
        /*17ec*/ 	.short	0x010a
        /*17ee*/ 	.byte	0x3f
	.zero		1


	//   ....[95]....
        /*17f0*/ 	.word	0x000333a0
        /*17f4*/ 	.word	0x00000004
        /*17f8*/ 	.word	0x00033430
        /*17fc*/ 	.short	0x010a
        /*17fe*/ 	.byte	0x3f
	.zero		1


	//   ....[96]....
        /*1800*/ 	.word	0x000333f0
        /*1804*/ 	.word	0x00000005
        /*1808*/ 	.word	0x00033450
        /*180c*/ 	.short	0x010a
        /*180e*/ 	.byte	0x3f
	.zero		1


	//   ....[97]....
        /*1810*/ 	.word	0x00033440
        /*1814*/ 	.word	0x0000000d
        /*1818*/ 	.word	0x00033450
        /*181c*/ 	.short	0x010a
        /*181e*/ 	.byte	0x3f
	.zero		1


	//   ....[98]....
        /*1820*/ 	.word	0x00035200
        /*1824*/ 	.word	0x00000017
        /*1828*/ 	.word	0x00033420
        /*182c*/ 	.short	0x010a
        /*182e*/ 	.byte	0x3f
	.zero		1


	//   ....[99]....
        /*1830*/ 	.word	0x00035250
        /*1834*/ 	.word	0x0000000a
        /*1838*/ 	.word	0x000334a0
        /*183c*/ 	.short	0x010a
        /*183e*/ 	.byte	0x3f
	.zero		1


	//   ....[100]....
        /*1840*/ 	.word	0x000352a0
        /*1844*/ 	.word	0x0000000a
        /*1848*/ 	.word	0x000334c0
        /*184c*/ 	.short	0x010a
        /*184e*/ 	.byte	0x3f
	.zero		1


	//   ....[101]....
        /*1850*/ 	.word	0x000352f0
        /*1854*/ 	.word	0x00000009
        /*1858*/ 	.word	0x000334a0
        /*185c*/ 	.short	0x010a
        /*185e*/ 	.byte	0x3f
	.zero		1


	//   ....[102]....
        /*1860*/ 	.word	0x00035340
        /*1864*/ 	.word	0x00000009
        /*1868*/ 	.word	0x000334c0
        /*186c*/ 	.short	0x010a
        /*186e*/ 	.byte	0x3f
	.zero		1


	//   ....[103]....
        /*1870*/ 	.word	0x00035470
        /*1874*/ 	.word	0x00000004
        /*1878*/ 	.word	0x00033480
        /*187c*/ 	.short	0x010a
        /*187e*/ 	.byte	0x3f
	.zero		1


	//   ....[104]....
        /*1880*/ 	.word	0x00035e00
        /*1884*/ 	.word	0x00000004
        /*1888*/ 	.word	0x00033440
        /*188c*/ 	.short	0x010a
        /*188e*/ 	.byte	0x3f
	.zero		1


	//   ....[105]....
        /*1890*/ 	.word	0x00036b70
        /*1894*/ 	.word	0x00000017
        /*1898*/ 	.word	0x00033420
        /*189c*/ 	.short	0x010a
        /*189e*/ 	.byte	0x3f
	.zero		1


	//   ....[106]....
        /*18a0*/ 	.word	0x00036bc0
        /*18a4*/ 	.word	0x00000004
        /*18a8*/ 	.word	0x00033480
        /*18ac*/ 	.short	0x010a
        /*18ae*/ 	.byte	0x3f
	.zero		1


	//   ....[107]....
        /*18b0*/ 	.word	0x000372a0
        /*18b4*/ 	.word	0x00000004
        /*18b8*/ 	.word	0x00033440
        /*18bc*/ 	.short	0x010a
        /*18be*/ 	.byte	0x3f
	.zero		1


	//   ....[108]....
        /*18c0*/ 	.word	0x000378e0
        /*18c4*/ 	.word	0x00000002
        /*18c8*/ 	.word	0x00033470
        /*18cc*/ 	.short	0x010a
        /*18ce*/ 	.byte	0x3f
	.zero		1


	//   ....[109]....
        /*18d0*/ 	.word	0x00037930
        /*18d4*/ 	.word	0x00000002
        /*18d8*/ 	.word	0x00033460
        /*18dc*/ 	.short	0x010a
        /*18de*/ 	.byte	0x3f
	.zero		1


	//   ....[110]....
        /*18e0*/ 	.word	0x00037980
        /*18e4*/ 	.word	0x00000000
        /*18e8*/ 	.word	0x00033470
        /*18ec*/ 	.short	0x010a
        /*18ee*/ 	.byte	0x3f
	.zero		1


	//   ....[111]....
        /*18f0*/ 	.word	0x000379d0
        /*18f4*/ 	.word	0x00000000
        /*18f8*/ 	.word	0x00033460
        /*18fc*/ 	.short	0x010a
        /*18fe*/ 	.byte	0x3f
	.zero		1


	//   ....[112]....
        /*1900*/ 	.word	0x00038350
        /*1904*/ 	.word	0x00000005
        /*1908*/ 	.word	0x00033420
        /*190c*/ 	.short	0x010a
        /*190e*/ 	.byte	0x3f
	.zero		1


	//   ....[113]....
        /*1910*/ 	.word	0x000384f0
        /*1914*/ 	.word	0x00000003
        /*1918*/ 	.word	0x00033440
        /*191c*/ 	.short	0x010a
        /*191e*/ 	.byte	0x3f
	.zero		1


	//   ....[114]....
        /*1920*/ 	.word	0x00038540
        /*1924*/ 	.word	0x00000005
        /*1928*/ 	.word	0x00033440
        /*192c*/ 	.short	0x010a
        /*192e*/ 	.byte	0x3f
	.zero		1


	//   ....[115]....
        /*1930*/ 	.word	0x00038590
        /*1934*/ 	.word	0x00000003
        /*1938*/ 	.word	0x00033460
        /*193c*/ 	.short	0x010a
        /*193e*/ 	.byte	0x3f
	.zero		1


	//   ....[116]....
        /*1940*/ 	.word	0x000385e0
        /*1944*/ 	.word	0x00000005
        /*1948*/ 	.word	0x00033460
        /*194c*/ 	.short	0x010a
        /*194e*/ 	.byte	0x3f
	.zero		1


	//   ....[117]....
        /*1950*/ 	.word	0x00038630
        /*1954*/ 	.word	0x00000003
        /*1958*/ 	.word	0x00033480
        /*195c*/ 	.short	0x010a
        /*195e*/ 	.byte	0x3f
	.zero		1


	//----- nvinfo : EIATTR_NUM_MBARRIERS
	.align		4
.L_842:
        /*1960*/ 	.byte	0x03, 0x38
        /*1962*/ 	.short	0x0016


	//----- nvinfo : EIATTR_EXIT_INSTR_OFFSETS
	.align		4
        /*1964*/ 	.byte	0x04, 0x1c
        /*1966*/ 	.short	(.L_844 - .L_843)


	//   ....[0]....
.L_843:
        /*1968*/ 	.word	0x00032590


	//----- nvinfo : EIATTR_MAX_THREADS
	.align		4
.L_844:
        /*196c*/ 	.byte	0x04, 0x05
        /*196e*/ 	.short	(.L_846 - .L_845)
.L_845:
        /*1970*/ 	.word	0x00000180
        /*1974*/ 	.word	0x00000001
        /*1978*/ 	.word	0x00000001


	//----- nvinfo : EIATTR_CRS_STACK_SIZE
	.align		4
.L_846:
        /*197c*/ 	.byte	0x04, 0x1e
        /*197e*/ 	.short	(.L_848 - .L_847)
.L_847:
        /*1980*/ 	.word	0x00000000


	//----- nvinfo : EIATTR_CBANK_PARAM_SIZE
	.align		4
.L_848:
        /*1984*/ 	.byte	0x03, 0x19
        /*1986*/ 	.short	0x0af0


	//----- nvinfo : EIATTR_PARAM_CBANK
	.align		4
        /*1988*/ 	.byte	0x04, 0x0a
        /*198a*/ 	.short	(.L_850 - .L_849)
	.align		4
.L_849:
        /*198c*/ 	.word	index@(.nv.constant0._ZN7cutlass13device_kernelIN5flash11enable_sm90INS1_16FlashAttnFwdSm90INS1_25CollectiveMainloopFwdSm90ILi2EN4cute5tupleIJNS5_1CILi1EEES8_S8_EEENS6_IJNS7_ILi128EEENS7_ILi160EEENS7_ILi192EEEEEELi192ENS_12float_e4m3_tEfNS_4arch4Sm90ELb1ELb0ELb1ELb1ELb1ELb1ELb0ELb1ELb1ELb1ELb0ELb0EEENS1_21CollectiveEpilogueFwdINS6_IJSA_SC_SB_EEES9_NS_10bfloat16_tESG_Li256ELb1ELb1ELb0ELb1EEENS1_36VarlenDynamicPersistentTileSchedulerILi128ELi160ELi256ELi128ELb0ELb1ELb1ELb1ELb1ELb1EEEEEEEEEvNT_6ParamsE)
        /*1990*/ 	.short	0x0210
        /*1992*/ 	.short	0x0af0


	//----- nvinfo : EIATTR_SW_WAR
	.align		4
.L_850:
        /*1994*/ 	.byte	0x04, 0x36
        /*1996*/ 	.short	(.L_852 - .L_851)
.L_851:
        /*1998*/ 	.word	0x00000008
.L_852:


//--------------------- .nv.info._ZN7cutlass13device_kernelIN5flash11enable_sm90INS1_16FlashAttnFwdSm90INS1_25CollectiveMainloopFwdSm90ILi2EN4cute5tupleIJNS5_1CILi1EEES8_S8_EEENS6_IJNS7_ILi128EEENS7_ILi160EEESA_EEELi128ENS_12float_e4m3_tEfNS_4arch4Sm90ELb0ELb0ELb1ELb0ELb1ELb0ELb0ELb1ELb1ELb1ELb0ELb0EEENS1_21CollectiveEpilogueFwdINS6_IJSA_SA_SB_EEES9_NS_10bfloat16_tESF_Li256ELb0ELb1ELb0ELb1EEENS1_29StaticPersistentTileSchedulerILb0EEEEEEEEEvNT_6ParamsE --------------------------
	.section	.nv.info._ZN7cutlass13device_kernelIN5flash11enable_sm90INS1_16FlashAttnFwdSm90INS1_25CollectiveMainloopFwdSm90ILi2EN4cute5tupleIJNS5_1CILi1EEES8_S8_EEENS6_IJNS7_ILi128EEENS7_ILi160EEESA_EEELi128ENS_12float_e4m3_tEfNS_4arch4Sm90ELb0ELb0ELb1ELb0ELb1ELb0ELb0ELb1ELb1ELb1ELb0ELb0EEENS1_21CollectiveEpilogueFwdINS6_IJSA_SA_SB_EEES9_NS_10bfloat16_tESF_Li256ELb0ELb1ELb0ELb1EEENS1_29StaticPersistentTileSchedulerILb0EEEEEEEEEvNT_6ParamsE,"",@"SHT_CUDA_INFO"
	.sectionflags	@""
	.align	4


	//----- nvinfo : EIATTR_CUDA_API_VERSION
	.align		4
        /*0000*/ 	.byte	0x04, 0x37
        /*0002*/ 	.short	(.L_854 - .L_853)
.L_853:
        /*0004*/ 	.word	0x00000082


	//----- nvinfo : EIATTR_KPARAM_INFO
	.align		4
.L_854:
        /*0008*/ 	.byte	0x04, 0x17
        /*000a*/ 	.short	(.L_856 - .L_855)
.L_855:
        /*000c*/ 	.word	0x00000000
        /*0010*/ 	.short	0x0000
        /*0012*/ 	.short	0x0070
        /*0014*/ 	.byte	0x00, 0xf0, 0x01, 0x28


	//----- nvinfo : EIATTR_SPARSE_MMA_MASK
	.align		4
.L_856:
        /*0018*/ 	.byte	0x03, 0x50
        /*001a*/ 	.short	0x0000


	//----- nvinfo : EIATTR_MAXREG_COUNT
	.align		4
        /*001c*/ 	.byte	0x03, 0x1b
        /*001e*/ 	.short	0x00a8


	//----- nvinfo : EIATTR_NUM_BARRIERS
	.align		4
        /*0020*/ 	.byte	0x02, 0x4c
        /*0022*/ 	.byte	0x10
	.zero		1


	//----- nvinfo : EIATTR_EXTERNS
	.align		4
        /*0024*/ 	.byte	0x04, 0x0f
        /*0026*/ 	.short	(.L_858 - .L_857)


	//   ....[0]....
	.align		4
.L_857:
        /*0028*/ 	.word	index@(__assertfail)


	//----- nvinfo : EIATTR_ANNOTATIONS
	.align		4
.L_858:
        /*002c*/ 	.byte	0x04, 0x55
        /*002e*/ 	.short	(.L_860 - .L_859)


	//   ....[0]....
.L_859:
        /* <DEDUP_REMOVED lines=22> */


	//----- nvinfo : EIATTR_MERCURY_ISA_VERSION
	.align		4
.L_860:
        /*0180*/ 	.byte	0x03, 0x5f
        /*0182*/ 	.short	0x0101


	//----- nvinfo : EIATTR_INT_WARP_WIDE_INSTR_OFFSETS
	.align		4
        /*0184*/ 	.byte	0x04, 0x31
        /*0186*/ 	.short	(.L_862 - .L_861)


	//   ....[0]....
.L_861:
        /*0188*/ 	.word	0x000000c0


	//   ....[1]....
        /*018c*/ 	.word	0x000000d0


	//   ....[2]....
        /*0190*/ 	.word	0x00000170


	//----- nvinfo : EIATTR_COOP_GROUP_MASK_REGIDS
	.align		4
.L_862:
        /*0194*/ 	.byte	0x04, 0x29
        /*0196*/ 	.short	(.L_864 - .L_863)


	//   ....[0]....
.L_863:
        /*0198*/ 	.word	0xffffffff


	//   ....[1]....
        /*019c*/ 	.word	0xffffffff


	//   ....[2]....
        /*01a0*/ 	.word	0xffffffff


	//   ....[3]....
        /*01a4*/ 	.word	0xffffffff


	//   ....[4]....
        /*01a8*/ 	.word	0xffffffff


	//   ....[5]....
        /*01ac*/ 	.word	0xffffffff


	//   ....[6]....
        /*01b0*/ 	.word	0xffffffff


	//   ....[7]....
        /*01b4*/ 	.word	0xffffffff


	//   ....[8]....
        /*01b8*/ 	.word	0xffffffff


	//   ....[9]....
        /*01bc*/ 	.word	0xffffffff


	//   ....[10]....
        /*01c0*/ 	.word	0xffffffff


	//   ....[11]....
        /*01c4*/ 	.word	0xffffffff


	//   ....[12]....
        /*01c8*/ 	.word	0xffffffff


	//   ....[13]....
        /*01cc*/ 	.word	0xffffffff


	//   ....[14]....
        /*01d0*/ 	.word	0xffffffff


	//   ....[15]....
        /*01d4*/ 	.word	0xffffffff


	//   ....[16]....
        /*01d8*/ 	.word	0xffffffff


	//   ....[17]....
        /*01dc*/ 	.word	0xffffffff


	//   ....[18]....
        /*01e0*/ 	.word	0xffffffff


	//   ....[19]....
        /*01e4*/ 	.word	0xffffffff


	//   ....[20]....
        /*01e8*/ 	.word	0xffffffff


	//   ....[21]....
        /*01ec*/ 	.word	0xffffffff


	//   ....[22]....
        /*01f0*/ 	.word	0xffffffff


	//   ....[23]....
        /*01f4*/ 	.word	0xffffffff


	//   ....[24]....
        /*01f8*/ 	.word	0xffffffff


	//   ....[25]....
        /*01fc*/ 	.word	0xffffffff


	//   ....[26]....
        /*0200*/ 	.word	0xffffffff


	//   ....[27]....
        /*0204*/ 	.word	0xffffffff


	//   ....[28]....
        /*0208*/ 	.word	0xffffffff


	//   ....[29]....
        /*020c*/ 	.word	0xffffffff


	//   ....[30]....
        /*0210*/ 	.word	0xffffffff


	//   ....[31]....
        /*0214*/ 	.word	0xffffffff


	//   ....[32]....
        /*0218*/ 	.word	0xffffffff


	//   ....[33]....
        /*021c*/ 	.word	0xffffffff


	//   ....[34]....
        /*0220*/ 	.word	0xffffffff


	//   ....[35]....
        /*0224*/ 	.word	0xffffffff


	//   ....[36]....
        /*0228*/ 	.word	0xffffffff


	//   ....[37]....
        /*022c*/ 	.word	0xffffffff


	//   ....[38]....
        /*0230*/ 	.word	0xffffffff


	//   ....[39]....
        /*0234*/ 	.word	0xffffffff


	//   ....[40]....
        /*0238*/ 	.word	0xffffffff


	//   ....[41]....
        /*023c*/ 	.word	0xffffffff


	//   ....[42]....
        /*0240*/ 	.word	0xffffffff


	//   ....[43]....
        /*0244*/ 	.word	0xffffffff


	//   ....[44]....
        /*0248*/ 	.word	0xffffffff


	//   ....[45]....
        /*024c*/ 	.word	0xffffffff


	//   ....[46]....
        /*0250*/ 	.word	0xffffffff


	//   ....[47]....
        /*0254*/ 	.word	0xffffffff


	//   ....[48]....
        /*0258*/ 	.word	0xffffffff


	//   ....[49]....
        /*025c*/ 	.word	0xffffffff


	//   ....[50]....
        /*0260*/ 	.word	0xffffffff


	//   ....[51]....
        /*0264*/ 	.word	0xffffffff


	//   ....[52]....
        /*0268*/ 	.word	0xffffffff


	//   ....[53]....
        /*026c*/ 	.word	0xffffffff


	//   ....[54]....
        /*0270*/ 	.word	0xffffffff


	//   ....[55]....
        /*0274*/ 	.word	0xffffffff


	//   ....[56]....
        /*0278*/ 	.word	0xffffffff


	//   ....[57]....
        /*027c*/ 	.word	0xffffffff


	//   ....[58]....
        /*0280*/ 	.word	0xffffffff


	//   ....[59]....
        /*0284*/ 	.word	0xffffffff


	//   ....[60]....
        /*0288*/ 	.word	0xffffffff


	//   ....[61]....
        /*028c*/ 	.word	0xffffffff


	//   ....[62]....
        /*0290*/ 	.word	0xffffffff


	//   ....[63]....
        /*0294*/ 	.word	0xffffffff


	//   ....[64]....
        /*0298*/ 	.word	0xffffffff


	//   ....[65]....
        /*029c*/ 	.word	0xffffffff


	//   ....[66]....
        /*02a0*/ 	.word	0xffffffff


	//   ....[67]....
        /*02a4*/ 	.word	0xffffffff


	//   ....[68]....
        /*02a8*/ 	.word	0xffffffff


	//   ....[69]....
        /*02ac*/ 	.word	0xffffffff


	//   ....[70]....
        /*02b0*/ 	.word	0xffffffff


	//   ....[71]....
        /*02b4*/ 	.word	0xffffffff


	//   ....[72]....
        /*02b8*/ 	.word	0xffffffff


	//   ....[73]....
        /*02bc*/ 	.word	0xffffffff


	//   ....[74]....
        /*02c0*/ 	.word	0xffffffff


	//   ....[75]....
        /*02c4*/ 	.word	0xffffffff


	//   ....[76]....
        /*02c8*/ 	.word	0xffffffff


	//   ....[77]....
        /*02cc*/ 	.word	0xffffffff


	//   ....[78]....
        /*02d0*/ 	.word	0xffffffff


	//   ....[79]....
        /*02d4*/ 	.word	0xffffffff


	//   ....[80]....
        /*02d8*/ 	.word	0xffffffff


	//   ....[81]....
        /*02dc*/ 	.word	0xffffffff


	//   ....[82]....
        /*02e0*/ 	.word	0xffffffff


	//   ....[83]....
        /*02e4*/ 	.word	0xffffffff


	//   ....[84]....
        /*02e8*/ 	.word	0xffffffff


	//   ....[85]....
        /*02ec*/ 	.word	0xffffffff


	//   ....[86]....
        /*02f0*/ 	.word	0xffffffff


	//   ....[87]....
        /*02f4*/ 	.word	0xffffffff


	//   ....[88]....
        /*02f8*/ 	.word	0xffffffff


	//   ....[89]....
        /*02fc*/ 	.word	0xffffffff


	//   ....[90]....
        /*0300*/ 	.word	0xffffffff


	//   ....[91]....
        /*0304*/ 	.word	0xffffffff


	//   ....[92]....
        /*0308*/ 	.word	0xffffffff


	//   ....[93]....
        /*030c*/ 	.word	0xffffffff


	//   ....[94]....
        /*0310*/ 	.word	0xffffffff


	//   ....[95]....
        /*0314*/ 	.word	0xffffffff


	//   ....[96]....
        /*0318*/ 	.word	0xffffffff


	//   ....[97]....
        /*031c*/ 	.word	0xffffffff


	//   ....[98]....
        /*0320*/ 	.word	0xffffffff


	//   ....[99]....
        /*0324*/ 	.word	0xffffffff


	//   ....[100]....
        /*0328*/ 	.word	0xffffffff


	//   ....[101]....
        /*032c*/ 	.word	0xffffffff


	//   ....[102]....
        /*0330*/ 	.word	0xffffffff


	//   ....[103]....
        /*0334*/ 	.word	0xffffffff


	//   ....[104]....
        /*0338*/ 	.word	0xffffffff


	//   ....[105]....
        /*033c*/ 	.word	0xffffffff


	//   ....[106]....
        /*0340*/ 	.word	0xffffffff


	//   ....[107]....
        /*0344*/ 	.word	0xffffffff


	//   ....[108]....
        /*0348*/ 	.word	0xffffffff


	//   ....[109]....
        /*034c*/ 	.word	0xffffffff


	//   ....[110]....
        /*0350*/ 	.word	0xffffffff


	//   ....[111]....
        /*0354*/ 	.word	0xffffffff


	//   ....[112]....
        /*0358*/ 	.word	0xffffffff


	//   ....[113]....
        /*035c*/ 	.word	0xffffffff


	//   ....[114]....
        /*0360*/ 	.word	0xffffffff


	//   ....[115]....
        /*0364*/ 	.word	0xffffffff


	//   ....[116]....
        /*0368*/ 	.word	0xffffffff


	//   ....[117]....
        /*036c*/ 	.word	0xffffffff


	//   ....[118]....
        /*0370*/ 	.word	0xffffffff


	//   ....[119]....
        /*0374*/ 	.word	0xffffffff


	//   ....[120]....
        /*0378*/ 	.word	0xffffffff


	//   ....[121]....
        /*037c*/ 	.word	0xffffffff


	//   ....[122]....
        /*0380*/ 	.word	0xffffffff


	//   ....[123]....
        /*0384*/ 	.word	0xffffffff


	//   ....[124]....
        /*0388*/ 	.word	0xffffffff


	//   ....[125]....
        /*038c*/ 	.word	0xffffffff


	//   ....[126]....
        /*0390*/ 	.word	0xffffffff


	//   ....[127]....
        /*0394*/ 	.word	0xffffffff


	//   ....[128]....
        /*0398*/ 	.word	0xffffffff


	//   ....[129]....
        /*039c*/ 	.word	0xffffffff


	//   ....[130]....
        /*03a0*/ 	.word	0xffffffff


	//   ....[131]....
        /*03a4*/ 	.word	0xffffffff


	//   ....[132]....
        /*03a8*/ 	.word	0xffffffff


	//   ....[133]....
        /*03ac*/ 	.word	0xffffffff


	//   ....[134]....
        /*03b0*/ 	.word	0xffffffff


	//   ....[135]....
        /*03b4*/ 	.word	0xffffffff


	//   ....[136]....
        /*03b8*/ 	.word	0xffffffff


	//   ....[137]....
        /*03bc*/ 	.word	0xffffffff


	//   ....[138]....
        /*03c0*/ 	.word	0xffffffff


	//   ....[139]....
        /*03c4*/ 	.word	0xffffffff


	//   ....[140]....
        /*03c8*/ 	.word	0xffffffff


	//   ....[141]....
        /*03cc*/ 	.word	0xffffffff


	//   ....[142]....
        /*03d0*/ 	.word	0xffffffff


	//   ....[143]....
        /*03d4*/ 	.word	0xffffffff


	//   ....[144]....
        /*03d8*/ 	.word	0xffffffff


	//   ....[145]....
        /*03dc*/ 	.word	0xffffffff


	//   ....[146]....
        /*03e0*/ 	.word	0xffffffff


	//   ....[147]....
        /*03e4*/ 	.word	0xffffffff


	//   ....[148]....
        /*03e8*/ 	.word	0xffffffff


	//   ....[149]....
        /*03ec*/ 	.word	0xffffffff


	//   ....[150]....
        /*03f0*/ 	.word	0xffffffff


	//   ....[151]....
        /*03f4*/ 	.word	0xffffffff


	//   ....[152]....
        /*03f8*/ 	.word	0xffffffff


	//   ....[153]....
        /*03fc*/ 	.word	0xffffffff


	//   ....[154]....
        /*0400*/ 	.word	0xffffffff


	//   ....[155]....
        /*0404*/ 	.word	0xffffffff


	//   ....[156]....
        /*0408*/ 	.word	0xffffffff


	//   ....[157]....
        /*040c*/ 	.word	0xffffffff


	//   ....[158]....
        /*0410*/ 	.word	0xffffffff


	//   ....[159]....
        /*0414*/ 	.word	0xffffffff


	//   ....[160]....
        /*0418*/ 	.word	0x0500000f


	//   ....[161]....
        /*041c*/ 	.word	0x0500000f


	//   ....[162]....
        /*0420*/ 	.word	0x0500000f


	//   ....[163]....
        /*0424*/ 	.word	0x0500000f


	//   ....[164]....
        /*0428*/ 	.word	0x0500000f


	//   ....[165]....
        /*042c*/ 	.word	0x0500000f


	//   ....[166]....
        /*0430*/ 	.word	0x0500000f


	//   ....[167]....
        /*0434*/ 	.word	0x0500000f


	//   ....[168]....
        /*0438*/ 	.word	0x0500000f


	//   ....[169]....
        /*043c*/ 	.word	0x0500000f


	//   ....[170]....
        /*0440*/ 	.word	0x0500000f


	//   ....[171]....
        /*0444*/ 	.word	0x0500000f


	//   ....[172]....
        /*0448*/ 	.word	0x0500000f


	//   ....[173]....
        /*044c*/ 	.word	0x0500000f


	//   ....[174]....
        /*0450*/ 	.word	0x0500000f


	//   ....[175]....
        /*0454*/ 	.word	0x0500000f


	//   ....[176]....
        /*0458*/ 	.word	0x0500000f


	//   ....[177]....
        /*045c*/ 	.word	0x0500000f


	//   ....[178]....
        /*0460*/ 	.word	0x0500000f


	//   ....[179]....
        /*0464*/ 	.word	0x0500000f


	//   ....[180]....
        /*0468*/ 	.word	0x0500000f


	//   ....[181]....
        /*046c*/ 	.word	0x0500000f


	//   ....[182]....
        /*0470*/ 	.word	0x0500000f


	//   ....[183]....
        /*0474*/ 	.word	0x0500000f


	//   ....[184]....
        /*0478*/ 	.word	0x0500000f


	//   ....[185]....
        /*047c*/ 	.word	0x0500000f


	//   ....[186]....
        /*0480*/ 	.word	0x0500000f


	//   ....[187]....
        /*0484*/ 	.word	0x0500000f


	//   ....[188]....
        /*0488*/ 	.word	0x0500000f


	//   ....[189]....
        /*048c*/ 	.word	0x0500000f


	//   ....[190]....
        /*0490*/ 	.word	0x0500000f


	//   ....[191]....
        /*0494*/ 	.word	0x0500000f


	//   ....[192]....
        /*0498*/ 	.word	0x0500000f


	//   ....[193]....
        /*049c*/ 	.word	0x0500000f


	//   ....[194]....
        /*04a0*/ 	.word	0x0500000f


	//   ....[195]....
        /*04a4*/ 	.word	0x0500000f


	//   ....[196]....
        /*04a8*/ 	.word	0x0500000f


	//   ....[197]....
        /*04ac*/ 	.word	0x0500000f


	//   ....[198]....
        /*04b0*/ 	.word	0x0500000f


	//   ....[199]....
        /*04b4*/ 	.word	0x0500000f


	//   ....[200]....
        /*04b8*/ 	.word	0x0500000f


	//   ....[201]....
        /*04bc*/ 	.word	0x0500000f


	//   ....[202]....
        /*04c0*/ 	.word	0x0500000f


	//   ....[203]....
        /*04c4*/ 	.word	0x0500000f


	//   ....[204]....
        /*04c8*/ 	.word	0x0500000f


	//   ....[205]....
        /*04cc*/ 	.word	0x0500000f


	//   ....[206]....
        /*04d0*/ 	.word	0x0500000f


	//   ....[207]....
        /*04d4*/ 	.word	0x0500000f


	//   ....[208]....
        /*04d8*/ 	.word	0x0500000f


	//   ....[209]....
        /*04dc*/ 	.word	0x0500000f


	//   ....[210]....
        /*04e0*/ 	.word	0x0500000f


	//   ....[211]....
        /*04e4*/ 	.word	0x0500000f


	//   ....[212]....
        /*04e8*/ 	.word	0x0500000f


	//   ....[213]....
        /*04ec*/ 	.word	0x0500000f


	//   ....[214]....
        /*04f0*/ 	.word	0x0500000f


	//   ....[215]....
        /*04f4*/ 	.word	0x0500000f


	//   ....[216]....
        /*04f8*/ 	.word	0x0500000f


	//   ....[217]....
        /*04fc*/ 	.word	0x0500000f


	//   ....[218]....
        /*0500*/ 	.word	0x0500000f


	//   ....[219]....
        /*0504*/ 	.word	0x0500000f


	//   ....[220]....
        /*0508*/ 	.word	0x0500000f


	//   ....[221]....
        /*050c*/ 	.word	0x0500000f


	//   ....[222]....
        /*0510*/ 	.word	0x0500000f


	//   ....[223]....
        /*0514*/ 	.word	0x0500000f


	//   ....[224]....
        /*0518*/ 	.word	0x0500000f


	//   ....[225]....
        /*051c*/ 	.word	0x0500000f


	//   ....[226]....
        /*0520*/ 	.word	0x0500000f


	//   ....[227]....
        /*0524*/ 	.word	0x0500000f


	//   ....[228]....
        /*0528*/ 	.word	0x0500000f


	//   ....[229]....
        /*052c*/ 	.word	0x0500000f


	//   ....[230]....
        /*0530*/ 	.word	0x0500000f


	//   ....[231]....
        /*0534*/ 	.word	0x0500000f


	//   ....[232]....
        /*0538*/ 	.word	0x0500000f


	//   ....[233]....
        /*053c*/ 	.word	0x0500000f


	//   ....[234]....
        /*0540*/ 	.word	0x0500000f


	//   ....[235]....
        /*0544*/ 	.word	0x0500000f


	//   ....[236]....
        /*0548*/ 	.word	0x0500000f


	//   ....[237]....
        /*054c*/ 	.word	0x0500000f


	//   ....[238]....
        /*0550*/ 	.word	0x0500000f


	//   ....[239]....
        /*0554*/ 	.word	0x0500000f


	//   ....[240]....
        /*0558*/ 	.word	0x0500000f


	//   ....[241]....
        /*055c*/ 	.word	0x0500000f


	//   ....[242]....
        /*0560*/ 	.word	0x0500000f


	//   ....[243]....
        /*0564*/ 	.word	0x0500000f


	//   ....[244]....
        /*0568*/ 	.word	0x0500000f


	//   ....[245]....
        /*056c*/ 	.word	0x0500000f


	//   ....[246]....
        /*0570*/ 	.word	0x0500000f


	//   ....[247]....
        /*0574*/ 	.word	0x0500000f


	//   ....[248]....
        /*0578*/ 	.word	0x0500000f


	//   ....[249]....
        /*057c*/ 	.word	0x0500000f


	//   ....[250]....
        /*0580*/ 	.word	0x0500000f


	//   ....[251]....
        /*0584*/ 	.word	0x0500000f


	//   ....[252]....
        /*0588*/ 	.word	0x0500000f


	//   ....[253]....
        /*058c*/ 	.word	0x0500000f


	//   ....[254]....
        /*0590*/ 	.word	0x0500000f


	//   ....[255]....
        /*0594*/ 	.word	0x0500000f


	//   ....[0]....
        /*0598*/ 	.word	0x0500000f


	//----- nvinfo : EIATTR_COOP_GROUP_INSTR_OFFSETS
	.align		4
.L_864:
        /*059c*/ 	.byte	0x04, 0x28
        /*059e*/ 	.short	(.L_866 - .L_865)


	//   ....[0]....
.L_865:
        /*05a0*/ 	.word	0x00000080


	//   ....[1]....
        /*05a4*/ 	.word	0x00000090


	//   ....[2]....
        /*05a8*/ 	.word	0x000002d0


	//   ....[3]....
        /*05ac*/ 	.word	0x00000430


	//   ....[4]....
        /*05b0*/ 	.word	0x00000550


	//   ....[5]....
        /*05b4*/ 	.word	0x000006b0


	//   ....[6]....
        /*05b8*/ 	.word	0x00000ce0


	//   ....[7]....
        /*05bc*/ 	.word	0x00003270


	//   ....[8]....
        /*05c0*/ 	.word	0x00003310


	//   ....[9]....
        /*05c4*/ 	.word	0x00003780


	//   ....[10]....
        /*05c8*/ 	.word	0x00003800


	//   ....[11]....
        /*05cc*/ 	.word	0x00006840


	//   ....[12]....
        /*05d0*/ 	.word	0x00006870


	//   ....[13]....
        /*05d4*/ 	.word	0x00006890


	//   ....[14]....
        /*05d8*/ 	.word	0x000068b0


	//   ....[15]....
        /*05dc*/ 	.word	0x00008390


	//   ....[16]....
        /*05e0*/ 	.word	0x000083a0


	//   ....[17]....
        /*05e4*/ 	.word	0x00008420


	//   ....[18]....
        /*05e8*/ 	.word	0x00008430


	//   ....[19]....
        /*05ec*/ 	.word	0x000095b0


	//   ....[20]....
        /*05f0*/ 	.word	0x000095f0


	//   ....[21]....
        /*05f4*/ 	.word	0x00009630


	//   ....[22]....
        /*05f8*/ 	.word	0x00009670


	//   ....[23]....
        /*05fc*/ 	.word	0x000096b0


	//   ....[24]....
        /*0600*/ 	.word	0x000096e0


	//   ....[25]....
        /*0604*/ 	.word	0x00009710


	//   ....[26]....
        /*0608*/ 	.word	0x00009740


	//   ....[27]....
        /*060c*/ 	.word	0x00009770


	//   ....[28]....
        /*0610*/ 	.word	0x000097a0


	//   ....[29]....
        /*0614*/ 	.word	0x00009840


	//   ....[30]....
        /*0618*/ 	.word	0x00009870


	//   ....[31]....
        /*061c*/ 	.word	0x00009890


	//   ....[32]....
        /*0620*/ 	.word	0x000098a0


	//   ....[33]....
        /*0624*/ 	.word	0x000098b0


	//   ....[34]....
        /*0628*/ 	.word	0x000098c0


	//   ....[35]....
        /*062c*/ 	.word	0x000098d0


	//   ....[36]....
        /*0630*/ 	.word	0x00009900


	//   ....[37]....
        /*0634*/ 	.word	0x00009930


	//   ....[38]....
        /*0638*/ 	.word	0x00009940


	//   ....[39]....
        /*063c*/ 	.word	0x00009950


	//   ....[40]....
        /*0640*/ 	.word	0x00009960


	//   ....[41]....
        /*0644*/ 	.word	0x00009970


	//   ....[42]....
        /*0648*/ 	.word	0x00009990


	//   ....[43]....
        /*064c*/ 	.word	0x000099a0


	//   ....[44]....
        /*0650*/ 	.word	0x000099b0


	//   ....[45]....
        /*0654*/ 	.word	0x000099c0


	//   ....[46]....
        /*0658*/ 	.word	0x000099d0


	//   ....[47]....
        /*065c*/ 	.word	0x000099e0


	//   ....[48]....
        /*0660*/ 	.word	0x000099f0


	//   ....[49]....
        /*0664*/ 	.word	0x00009a00


	//   ....[50]....
        /*0668*/ 	.word	0x00009a10


	//   ....[51]....
        /*066c*/ 	.word	0x00009b60


	//   ....[52]....
        /*0670*/ 	.word	0x00009b90


	//   ....[53]....
        /*0674*/ 	.word	0x00009c70


	//   ....[54]....
        /*0678*/ 	.word	0x00009ca0


	//   ....[55]....
        /*067c*/ 	.word	0x0000a0a0


	//   ....[56]....
        /*0680*/ 	.word	0x0000a0e0


	//   ....[57]....
        /*0684*/ 	.word	0x0000a1b0


	//   ....[58]....
        /*0688*/ 	.word	0x0000a1d0


	//   ....[59]....
        /*068c*/ 	.word	0x0000a280


	//   ....[60]....
        /*0690*/ 	.word	0x0000a2a0


	//   ....[61]....
        /*0694*/ 	.word	0x0000a360


	//   ....[62]....
        /*0698*/ 	.word	0x0000a3a0


	//   ....[63]....
        /*069c*/ 	.word	0x0000bc00


	//   ....[64]....
        /*06a0*/ 	.word	0x0000bc10


	//   ....[65]....
        /*06a4*/ 	.word	0x0000bc20


	//   ....[66]....
        /*06a8*/ 	.word	0x0000bc40


	//   ....[67]....
        /*06ac*/ 	.word	0x0000bc60


	//   ....[68]....
        /*06b0*/ 	.word	0x0000bc80


	//   ....[69]....
        /*06b4*/ 	.word	0x0000bc90


	//   ....[70]....
        /*06b8*/ 	.word	0x0000bcc0


	//   ....[71]....
        /*06bc*/ 	.word	0x0000bce0


	//   ....[72]....
        /*06c0*/ 	.word	0x0000bd60


	//   ....[73]....
        /*06c4*/ 	.word	0x0000bd80


	//   ....[74]....
        /*06c8*/ 	.word	0x0000bd90


	//   ....[75]....
        /*06cc*/ 	.word	0x0000bdf0


	//   ....[76]....
        /*06d0*/ 	.word	0x0000be20


	//   ....[77]....
        /*06d4*/ 	.word	0x0000be50


	//   ....[78]....
        /*06d8*/ 	.word	0x0000be60


	//   ....[79]....
        /*06dc*/ 	.word	0x0000bee0


	//   ....[80]....
        /*06e0*/ 	.word	0x0000bf30


	//   ....[81]....
        /*06e4*/ 	.word	0x0000bf40


	//   ....[82]....
        /*06e8*/ 	.word	0x0000bf80


	//   ....[83]....
        /*06ec*/ 	.word	0x0000c410


	//   ....[84]....
        /*06f0*/ 	.word	0x0000c440


	//   ....[85]....
        /*06f4*/ 	.word	0x0000c470


	//   ....[86]....
        /*06f8*/ 	.word	0x0000c4a0


	//   ....[87]....
        /*06fc*/ 	.word	0x0000c4c0


	//   ....[88]....
        /*0700*/ 	.word	0x0000c4e0


	//   ....[89]....
        /*0704*/ 	.word	0x0000c500


	//   ....[90]....
        /*0708*/ 	.word	0x0000c510


	//   ....[91]....
        /*070c*/ 	.word	0x0000c530


	//   ....[92]....
        /*0710*/ 	.word	0x0000c540


	//   ....[93]....
        /*0714*/ 	.word	0x0000c560


	//   ....[94]....
        /*0718*/ 	.word	0x0000c580


	//   ....[95]....
        /*071c*/ 	.word	0x0000c590


	//   ....[96]....
        /*0720*/ 	.word	0x0000c5d0


	//   ....[97]....
        /*0724*/ 	.word	0x0000c600


	//   ....[98]....
        /*0728*/ 	.word	0x0000c6f0


	//   ....[99]....
        /*072c*/ 	.word	0x0000c740


	//   ....[100]....
        /*0730*/ 	.word	0x0000c770


	//   ....[101]....
        /*0734*/ 	.word	0x0000c780


	//   ....[102]....
        /*0738*/ 	.word	0x0000c830


	//   ....[103]....
        /*073c*/ 	.word	0x0000cf60


	//   ....[104]....
        /*0740*/ 	.word	0x0000cf80


	//   ....[105]....
        /*0744*/ 	.word	0x0000cfb0


	//   ....[106]....
        /*0748*/ 	.word	0x0000cff0


	//   ....[107]....
        /*074c*/ 	.word	0x0000d040


	//   ....[108]....
        /*0750*/ 	.word	0x0000d060


	//   ....[109]....
        /*0754*/ 	.word	0x0000d0b0


	//   ....[110]....
        /*0758*/ 	.word	0x0000d0d0


	//   ....[111]....
        /*075c*/ 	.word	0x0000d120


	//   ....[112]....
        /*0760*/ 	.word	0x0000d140


	//   ....[113]....
        /*0764*/ 	.word	0x0000d190


	//   ....[114]....
        /*0768*/ 	.word	0x0000d1b0


	//   ....[115]....
        /*076c*/ 	.word	0x0000d200


	//   ....[116]....
        /*0770*/ 	.word	0x0000d220


	//   ....[117]....
        /*0774*/ 	.word	0x0000d260


	//   ....[118]....
        /*0778*/ 	.word	0x0000d280


	//   ....[119]....
        /*077c*/ 	.word	0x0000db50


	//   ....[120]....
        /*0780*/ 	.word	0x0000db60


	//   ....[121]....
        /*0784*/ 	.word	0x0000db70


	//   ....[122]....
        /*0788*/ 	.word	0x0000db80


	//   ....[123]....
        /*078c*/ 	.word	0x0000db90


	//   ....[124]....
        /*0790*/ 	.word	0x0000dba0


	//   ....[125]....
        /*0794*/ 	.word	0x0000dbb0


	//   ....[126]....
        /*0798*/ 	.word	0x0000dbd0


	//   ....[127]....
        /*079c*/ 	.word	0x0000dbe0


	//   ....[128]....
        /*07a0*/ 	.word	0x0000dc10


	//   ....[129]....
        /*07a4*/ 	.word	0x0000dc30


	//   ....[130]....
        /*07a8*/ 	.word	0x0000dc90


	//   ....[131]....
        /*07ac*/ 	.word	0x0000dcc0


	//   ....[132]....
        /*07b0*/ 	.word	0x0000dcd0


	//   ....[133]....
        /*07b4*/ 	.word	0x0000dcf0


	//   ....[134]....
        /*07b8*/ 	.word	0x0000dd00


	//   ....[135]....
        /*07bc*/ 	.word	0x0000ddb0


	//   ....[136]....
        /*07c0*/ 	.word	0x0000ddc0


	//   ....[137]....
        /*07c4*/ 	.word	0x0000ddf0


	//   ....[138]....
        /*07c8*/ 	.word	0x0000de60


	//   ....[139]....
        /*07cc*/ 	.word	0x0000e270


	//   ....[140]....
        /*07d0*/ 	.word	0x0000e280


	//   ....[141]....
        /*07d4*/ 	.word	0x0000e290


	//   ....[142]....
        /*07d8*/ 	.word	0x0000e2a0


	//   ....[143]....
        /*07dc*/ 	.word	0x0000e2b0


	//   ....[144]....
        /*07e0*/ 	.word	0x0000e2c0


	//   ....[145]....
        /*07e4*/ 	.word	0x0000e2e0


	//   ....[146]....
        /*07e8*/ 	.word	0x0000e2f0


	//   ....[147]....
        /*07ec*/ 	.word	0x0000e310


	//   ....[148]....
        /*07f0*/ 	.word	0x0000e330


	//   ....[149]....
        /*07f4*/ 	.word	0x0000e370


	//   ....[150]....
        /*07f8*/ 	.word	0x0000e3b0


	//   ....[151]....
        /*07fc*/ 	.word	0x0000e3e0


	//   ....[152]....
        /*0800*/ 	.word	0x0000e410


	//   ....[153]....
        /*0804*/ 	.word	0x0000e450


	//   ....[154]....
        /*0808*/ 	.word	0x0000e460


	//   ....[155]....
        /*080c*/ 	.word	0x0000e470


	//   ....[156]....
        /*0810*/ 	.word	0x0000e490


	//   ....[157]....
        /*0814*/ 	.word	0x0000e4f0


	//   ....[158]....
        /*0818*/ 	.word	0x0000e510


	//   ....[159]....
        /*081c*/ 	.word	0x0000f680


	//   ....[160]....
        /*0820*/ 	.word	0x0000fbd0


	//   ....[161]....
        /*0824*/ 	.word	0x0000fcb0


	//   ....[162]....
        /*0828*/ 	.word	0x0000fd70


	//   ....[163]....
        /*082c*/ 	.word	0x0000fe00


	//   ....[164]....
        /*0830*/ 	.word	0x0000fec0


	//   ....[165]....
        /*0834*/ 	.word	0x0000ff20


	//   ....[166]....
        /*0838*/ 	.word	0x0000ffe0


	//   ....[167]....
        /*083c*/ 	.word	0x00010040


	//   ....[168]....
        /*0840*/ 	.word	0x00010100


	//   ....[169]....
        /*0844*/ 	.word	0x00010160


	//   ....[170]....
        /*0848*/ 	.word	0x00010220


	//   ....[171]....
        /*084c*/ 	.word	0x00010280


	//   ....[172]....
        /*0850*/ 	.word	0x00010340


	//   ....[173]....
        /*0854*/ 	.word	0x000103a0


	//   ....[174]....
        /*0858*/ 	.word	0x00010460


	//   ....[175]....
        /*085c*/ 	.word	0x000104c0


	//   ....[176]....
        /*0860*/ 	.word	0x00010570


	//   ....[177]....
        /*0864*/ 	.word	0x000105d0


	//   ....[178]....
        /*0868*/ 	.word	0x00010680


	//   ....[179]....
        /*086c*/ 	.word	0x000106e0


	//   ....[180]....
        /*0870*/ 	.word	0x00010790


	//   ....[181]....
        /*0874*/ 	.word	0x00010870


	//   ....[182]....
        /*0878*/ 	.word	0x00010920


	//   ....[183]....
        /*087c*/ 	.word	0x00010980


	//   ....[184]....
        /*0880*/ 	.word	0x00010a70


	//   ....[185]....
        /*0884*/ 	.word	0x00010ad0


	//   ....[186]....
        /*0888*/ 	.word	0x00010ba0


	//   ....[187]....
        /*088c*/ 	.word	0x00010c90


	//   ....[188]....
        /*0890*/ 	.word	0x00010ce0


	//   ....[189]....
        /*0894*/ 	.word	0x00010dd0


	//   ....[190]....
        /*0898*/ 	.word	0x00010e20


	//   ....[191]....
        /*089c*/ 	.word	0x00010ec0


	//   ....[192]....
        /*08a0*/ 	.word	0x00010f60


	//   ....[193]....
        /*08a4*/ 	.word	0x00010fc0


	//   ....[194]....
        /*08a8*/ 	.word	0x000110a0


	//   ....[195]....
        /*08ac*/ 	.word	0x00011100


	//   ....[196]....
        /*08b0*/ 	.word	0x000111d0


	//   ....[197]....
        /*08b4*/ 	.word	0x00011230


	//   ....[198]....
        /*08b8*/ 	.word	0x00011310


	//   ....[199]....
        /*08bc*/ 	.word	0x00011400


	//   ....[200]....
        /*08c0*/ 	.word	0x00011450


	//   ....[201]....
        /*08c4*/ 	.word	0x00011500


	//   ....[202]....
        /*08c8*/ 	.word	0x00011550


	//   ....[203]....
        /*08cc*/ 	.word	0x000115d0


	//   ....[204]....
        /*08d0*/ 	.word	0x00011670


	//   ....[205]....
        /*08d4*/ 	.word	0x000116d0


	//   ....[206]....
        /*08d8*/ 	.word	0x00011790


	//   ....[207]....
        /*08dc*/ 	.word	0x000117f0


	//   ....[208]....
        /*08e0*/ 	.word	0x000118b0


	//   ....[209]....
        /*08e4*/ 	.word	0x00011910


	//   ....[210]....
        /*08e8*/ 	.word	0x000119d0


	//   ....[211]....
        /*08ec*/ 	.word	0x00011a30


	//   ....[212]....
        /*08f0*/ 	.word	0x00011af0


	//   ....[213]....
        /*08f4*/ 	.word	0x00011b50


	//   ....[214]....
        /*08f8*/ 	.word	0x00011c10


	//   ....[215]....
        /*08fc*/ 	.word	0x00011c70


	//   ....[216]....
        /*0900*/ 	.word	0x00011d10


	//   ....[217]....
        /*0904*/ 	.word	0x00011e40


	//   ....[218]....
        /*0908*/ 	.word	0x00011ee0


	//   ....[219]....
        /*090c*/ 	.word	0x00011f60


	//   ....[220]....
        /*0910*/ 	.word	0x00012010


	//   ....[221]....
        /*0914*/ 	.word	0x00012070


	//   ....[222]....
        /*0918*/ 	.word	0x00012120


	//   ....[223]....
        /*091c*/ 	.word	0x00012180


	//   ....[224]....
        /*0920*/ 	.word	0x00012230


	//   ....[225]....
        /*0924*/ 	.word	0x00012290


	//   ....[226]....
        /*0928*/ 	.word	0x00012340


	//   ....[227]....
        /*092c*/ 	.word	0x000123a0


	//   ....[228]....
        /*0930*/ 	.word	0x00012450


	//   ....[229]....
        /*0934*/ 	.word	0x000124b0


	//   ....[230]....
        /*0938*/ 	.word	0x00012560


	//   ....[231]....
        /*093c*/ 	.word	0x000125c0


	//   ....[232]....
        /*0940*/ 	.word	0x00012670


	//   ....[233]....
        /*0944*/ 	.word	0x000126d0


	//   ....[234]....
        /*0948*/ 	.word	0x00012780


	//   ....[235]....
        /*094c*/ 	.word	0x000127e0


	//   ....[236]....
        /*0950*/ 	.word	0x00012890


	//   ....[237]....
        /*0954*/ 	.word	0x00012980


	//   ....[238]....
        /*0958*/ 	.word	0x00012a10


	//   ....[239]....
        /*095c*/ 	.word	0x00012a90


	//   ....[240]....
        /*0960*/ 	.word	0x00012b20


	//   ....[241]....
        /*0964*/ 	.word	0x00012b80


	//   ....[242]....
        /*0968*/ 	.word	0x00012c20


	//   ....[243]....
        /*096c*/ 	.word	0x00012c80


	//   ....[244]....
        /*0970*/ 	.word	0x00012d20


	//   ....[245]....
        /*0974*/ 	.word	0x00012d80


	//   ....[246]....
        /*0978*/ 	.word	0x00012e30


	//   ....[247]....
        /*097c*/ 	.word	0x00012e90


	//   ....[248]....
        /*0980*/ 	.word	0x00012f40


	//   ....[249]....
        /*0984*/ 	.word	0x00012fa0


	//   ....[250]....
        /*0988*/ 	.word	0x00013050


	//   ....[251]....
        /*098c*/ 	.word	0x000130b0


	//   ....[252]....
        /*0990*/ 	.word	0x00013150


	//   ....[253]....
        /*0994*/ 	.word	0x000131b0


	//   ....[254]....
        /*0998*/ 	.word	0x00013260


	//   ....[255]....
        /*099c*/ 	.word	0x000132c0


	//   ....[0]....
        /*09a0*/ 	.word	0x00013370


	//----- nvinfo : EIATTR_REG_RECONFIG
	.align		4
.L_866:
        /*09a4*/ 	.byte	0x01, 0x54
	.zero		2


	//----- nvinfo : EIATTR_SYSCALL_OFFSETS
	.align		4
        /*09a8*/ 	.byte	0x04, 0x46
        /*09aa*/ 	.short	(.L_868 - .L_867)


	//   ....[0]....
.L_867:
        /*09ac*/ 	.word	0x00001040


	//   ....[1]....
        /*09b0*/ 	.word	0x0000b0a0


	//   ....[2]....
        /*09b4*/ 	.word	0x0000b200


	//   ....[3]....
        /*09b8*/ 	.word	0x0000b340


	//   ....[4]....
        /*09bc*/ 	.word	0x0000b460


	//   ....[5]....
        /*09c0*/ 	.word	0x0000cbb0


	//----- nvinfo : EIATTR_MBARRIER_INSTR_OFFSETS
	.align		4
.L_868:
        /*09c4*/ 	.byte	0x04, 0x39
        /*09c6*/ 	.short	(.L_870 - .L_869)


	//   ....[0]....
.L_869:
        /*09c8*/ 	.word	0x00000180
        /*09cc*/ 	.word	0x000000ff
        /*09d0*/ 	.word	0x00022800
        /*09d4*/ 	.short	0x0100
        /*09d6*/ 	.byte	0x08
	.zero		1


	//   ....[1]....
        /*09d8*/ 	.word	0x00000190
        /*09dc*/ 	.word	0x000000ff
        /*09e0*/ 	.word	0x00022820
        /*09e4*/ 	.short	0x0100
        /*09e6*/ 	.byte	0x08
	.zero		1


	//   ....[2]....
        /*09e8*/ 	.word	0x00000280
        /*09ec*/ 	.word	0x000000ff
        /*09f0*/ 	.word	0x00022830
        /*09f4*/ 	.short	0x0100
        /*09f6*/ 	.byte	0x08
	.zero		1


	//   ....[3]....
        /*09f8*/ 	.word	0x00000290
        /*09fc*/ 	.word	0x000000ff
        /*0a00*/ 	.word	0x00022840
        /*0a04*/ 	.short	0x0100
        /*0a06*/ 	.byte	0x08
	.zero		1


	//   ....[4]....
        /*0a08*/ 	.word	0x000002a0
        /*0a0c*/ 	.word	0x000000ff
        /*0a10*/ 	.word	0x00022838
        /*0a14*/ 	.short	0x0100
        /*0a16*/ 	.byte	0x08
	.zero		1


	//   ....[5]....
        /*0a18*/ 	.word	0x000002b0
        /*0a1c*/ 	.word	0x000000ff
        /*0a20*/ 	.word	0x00022848
        /*0a24*/ 	.short	0x0100
        /*0a26*/ 	.byte	0x08
	.zero		1


	//   ....[6]....
        /*0a28*/ 	.word	0x000003e0
        /*0a2c*/ 	.word	0x000000ff
        /*0a30*/ 	.word	0x00022850
        /*0a34*/ 	.short	0x0100
        /*0a36*/ 	.byte	0x08
	.zero		1


	//   ....[7]....
        /*0a38*/ 	.word	0x000003f0
        /*0a3c*/ 	.word	0x000000ff
        /*0a40*/ 	.word	0x00022860
        /*0a44*/ 	.short	0x0100
        /*0a46*/ 	.byte	0x08
	.zero		1


	//   ....[8]....
        /*0a48*/ 	.word	0x00000400
        /*0a4c*/ 	.word	0x000000ff
        /*0a50*/ 	.word	0x00022858
        /*0a54*/ 	.short	0x0100
        /*0a56*/ 	.byte	0x08
	.zero		1


	//   ....[9]....
        /*0a58*/ 	.word	0x00000410
        /*0a5c*/ 	.word	0x000000ff
        /*0a60*/ 	.word	0x00022868
        /*0a64*/ 	.short	0x0100
        /*0a66*/ 	.byte	0x08
	.zero		1


	//   ....[10]....
        /*0a68*/ 	.word	0x00000500
        /*0a6c*/ 	.word	0x000000ff
        /*0a70*/ 	.word	0x00022870
        /*0a74*/ 	.short	0x0100
        /*0a76*/ 	.byte	0x06
	.zero		1


	//   ....[11]....
        /*0a78*/ 	.word	0x00000510
        /*0a7c*/ 	.word	0x000000ff
        /*0a80*/ 	.word	0x00022880
        /*0a84*/ 	.short	0x0100
        /*0a86*/ 	.byte	0x06
	.zero		1


	//   ....[12]....
        /*0a88*/ 	.word	0x00000520
        /*0a8c*/ 	.word	0x000000ff
        /*0a90*/ 	.word	0x00022878
        /*0a94*/ 	.short	0x0100
        /*0a96*/ 	.byte	0x06
	.zero		1


	//   ....[13]....
        /*0a98*/ 	.word	0x00000530
        /*0a9c*/ 	.word	0x000000ff
        /*0aa0*/ 	.word	0x00022888
        /*0aa4*/ 	.short	0x0100
        /*0aa6*/ 	.byte	0x06
	.zero		1


	//   ....[14]....
        /*0aa8*/ 	.word	0x00000660
        /*0aac*/ 	.word	0x000000ff
        /*0ab0*/ 	.word	0x00022890
        /*0ab4*/ 	.short	0x0100
        /*0ab6*/ 	.byte	0x08
	.zero		1


	//   ....[15]....
        /*0ab8*/ 	.word	0x00000670
        /*0abc*/ 	.word	0x000000ff
        /*0ac0*/ 	.word	0x000228a0
        /*0ac4*/ 	.short	0x0100
        /*0ac6*/ 	.byte	0x08
	.zero		1


	//   ....[16]....
        /*0ac8*/ 	.word	0x00000680
        /*0acc*/ 	.word	0x000000ff
        /*0ad0*/ 	.word	0x00022898
        /*0ad4*/ 	.short	0x0100
        /*0ad6*/ 	.byte	0x08
	.zero		1


	//   ....[17]....
        /*0ad8*/ 	.word	0x00000690
        /*0adc*/ 	.word	0x000000ff
        /*0ae0*/ 	.word	0x000228a8
        /*0ae4*/ 	.short	0x0100
        /*0ae6*/ 	.byte	0x08
	.zero		1


	//   ....[18]....
        /*0ae8*/ 	.word	0x000007e0
        /*0aec*/ 	.word	0x000000ff
        /*0af0*/ 	.word	0x000228b0
        /*0af4*/ 	.short	0x0100
        /*0af6*/ 	.byte	0x08
	.zero		1


	//   ....[19]....
        /*0af8*/ 	.word	0x000007f0
        /*0afc*/ 	.word	0x000000ff
        /*0b00*/ 	.word	0x000228c0
        /*0b04*/ 	.short	0x0100
        /*0b06*/ 	.byte	0x08
	.zero		1


	//   ....[20]....
        /*0b08*/ 	.word	0x00000800
        /*0b0c*/ 	.word	0x000000ff
        /*0b10*/ 	.word	0x000228b8
        /*0b14*/ 	.short	0x0100
        /*0b16*/ 	.byte	0x08
	.zero		1


	//   ....[21]....
        /*0b18*/ 	.word	0x00000810
        /*0b1c*/ 	.word	0x000000ff
        /*0b20*/ 	.word	0x000228c8
        /*0b24*/ 	.short	0x0100
        /*0b26*/ 	.byte	0x08
	.zero		1


	//   ....[22]....
        /*0b28*/ 	.word	0x000013d0
        /*0b2c*/ 	.word	0x000000ff
        /*0b30*/ 	.word	0x00022800
        /*0b34*/ 	.short	0x010a
        /*0b36*/ 	.byte	0x29
	.zero		1


	//   ....[23]....
        /*0b38*/ 	.word	0x00001470
        /*0b3c*/ 	.word	0x00000004
        /*0b40*/ 	.word	0x00022830
        /*0b44*/ 	.short	0x010a
        /*0b46*/ 	.byte	0x3f
	.zero		1


	//   ....[24]....
        /*0b48*/ 	.word	0x000014b0
        /*0b4c*/ 	.word	0x00000004
        /*0b50*/ 	.word	0x00022830
        /*0b54*/ 	.short	0x010a
        /*0b56*/ 	.byte	0x3f
	.zero		1


	//   ....[25]....
        /*0b58*/ 	.word	0x00002710
        /*0b5c*/ 	.word	0x000000ff
        /*0b60*/ 	.word	0x00000000
        /*0b64*/ 	.short	0x0101
        /*0b66*/ 	.byte	0x06
	.zero		1


	//   ....[26]....
        /*0b68*/ 	.word	0x00004de0
        /*0b6c*/ 	.word	0x000000ff
        /*0b70*/ 	.word	0x00022830
        /*0b74*/ 	.short	0x010a
        /*0b76*/ 	.byte	0x06
	.zero		1


	//   ....[27]....
        /*0b78*/ 	.word	0x00004e20
        /*0b7c*/ 	.word	0x000000ff
        /*0b80*/ 	.word	0x00022830
        /*0b84*/ 	.short	0x010a
        /*0b86*/ 	.byte	0x06
	.zero		1


	//   ....[28]....
        /*0b88*/ 	.word	0x00005690
        /*0b8c*/ 	.word	0x000000ff
        /*0b90*/ 	.word	0x00022850
        /*0b94*/ 	.short	0x010a
        /*0b96*/ 	.byte	0x06
	.zero		1


	//   ....[29]....
        /*0b98*/ 	.word	0x000056d0
        /*0b9c*/ 	.word	0x000000ff
        /*0ba0*/ 	.word	0x00022850
        /*0ba4*/ 	.short	0x010a
        /*0ba6*/ 	.byte	0x06
	.zero		1


	//   ....[30]....
        /*0ba8*/ 	.word	0x00006000
        /*0bac*/ 	.word	0x000000ff
        /*0bb0*/ 	.word	0x00000000
        /*0bb4*/ 	.short	0x0101
        /*0bb6*/ 	.byte	0x06
	.zero		1


	//   ....[31]....
        /*0bb8*/ 	.word	0x000079a0
        /*0bbc*/ 	.word	0x000000ff
        /*0bc0*/ 	.word	0x00000000
        /*0bc4*/ 	.short	0x0101
        /*0bc6*/ 	.byte	0x06
	.zero		1


	//   ....[32]....
        /*0bc8*/ 	.word	0x00008050
        /*0bcc*/ 	.word	0x000000ff
        /*0bd0*/ 	.word	0x00022850
        /*0bd4*/ 	.short	0x010a
        /*0bd6*/ 	.byte	0x04
	.zero		1


	//   ....[33]....
        /*0bd8*/ 	.word	0x00008090
        /*0bdc*/ 	.word	0x000000ff
        /*0be0*/ 	.word	0x00022850
        /*0be4*/ 	.short	0x010a
        /*0be6*/ 	.byte	0x04
	.zero		1


	//   ....[34]....
        /*0be8*/ 	.word	0x00008db0
        /*0bec*/ 	.word	0x000000ff
        /*0bf0*/ 	.word	0x00000000
        /*0bf4*/ 	.short	0x0101
        /*0bf6*/ 	.byte	0x04
	.zero		1


	//   ....[35]....
        /*0bf8*/ 	.word	0x0000a0c0
        /*0bfc*/ 	.word	0x000000ff
        /*0c00*/ 	.word	0x00000000
        /*0c04*/ 	.short	0x0101
        /*0c06*/ 	.byte	0x29
	.zero		1


	//   ....[36]....
        /*0c08*/ 	.word	0x0000b960
        /*0c0c*/ 	.word	0x00000000
        /*0c10*/ 	.word	0x00022880
        /*0c14*/ 	.short	0x010a
        /*0c16*/ 	.byte	0x3f
	.zero		1


	//   ....[37]....
        /*0c18*/ 	.word	0x0000c0a0
        /*0c1c*/ 	.word	0x00000000
        /*0c20*/ 	.word	0x00022870
        /*0c24*/ 	.short	0x0107
        /*0c26*/ 	.byte	0x3f
	.zero		1


	//   ....[38]....
        /*0c28*/ 	.word	0x0000c160
        /*0c2c*/ 	.word	0x00000000
        /*0c30*/ 	.word	0x00022870
        /*0c34*/ 	.short	0x0101
        /*0c36*/ 	.byte	0x3f
	.zero		1


	//   ....[39]....
        /*0c38*/ 	.word	0x0000c190
        /*0c3c*/ 	.word	0x00000000
        /*0c40*/ 	.word	0x00022840
        /*0c44*/ 	.short	0x010a
        /*0c46*/ 	.byte	0x3f
	.zero		1


	//   ....[40]....
        /*0c48*/ 	.word	0x0000c990
        /*0c4c*/ 	.word	0x00000000
        /*0c50*/ 	.word	0x00022830
        /*0c54*/ 	.short	0x0107
        /*0c56*/ 	.byte	0x3f
	.zero		1


	//   ....[41]....
        /*0c58*/ 	.word	0x0000ca50
        /*0c5c*/ 	.word	0x00000000
        /*0c60*/ 	.word	0x00022830
        /*0c64*/ 	.short	0x0101
        /*0c66*/ 	.byte	0x3f
	.zero		1


	//   ....[42]....
        /*0c68*/ 	.word	0x0000d320
        /*0c6c*/ 	.word	0x000000ff
        /*0c70*/ 	.word	0x00022800
        /*0c74*/ 	.short	0x0107
        /*0c76*/ 	.byte	0x2a
	.zero		1


	//   ....[43]....
        /*0c78*/ 	.word	0x0000d370
        /*0c7c*/ 	.word	0x000000ff
        /*0c80*/ 	.word	0x00022800
        /*0c84*/ 	.short	0x0101
        /*0c86*/ 	.byte	0x2a
	.zero		1


	//   ....[44]....
        /*0c88*/ 	.word	0x0000d3a0
        /*0c8c*/ 	.word	0x000000ff
        /*0c90*/ 	.word	0x00022820
        /*0c94*/ 	.short	0x010a
        /*0c96*/ 	.byte	0x2a
	.zero		1


	//   ....[45]....
        /*0c98*/ 	.word	0x0000d8d0
        /*0c9c*/ 	.word	0x00000000
        /*0ca0*/ 	.word	0x00022880
        /*0ca4*/ 	.short	0x010a
        /*0ca6*/ 	.byte	0x3f
	.zero		1


	//   ....[46]....
        /*0ca8*/ 	.word	0x0000df10
        /*0cac*/ 	.word	0x00000000
        /*0cb0*/ 	.word	0x00022870
        /*0cb4*/ 	.short	0x0107
        /*0cb6*/ 	.byte	0x3f
	.zero		1


	//   ....[47]....
        /*0cb8*/ 	.word	0x0000dfd0
        /*0cbc*/ 	.word	0x00000000
        /*0cc0*/ 	.word	0x00022870
        /*0cc4*/ 	.short	0x0101
        /*0cc6*/ 	.byte	0x3f
	.zero		1


	//   ....[48]....
        /*0cc8*/ 	.word	0x0000e000
        /*0ccc*/ 	.word	0x00000000
        /*0cd0*/ 	.word	0x00022840
        /*0cd4*/ 	.short	0x010a
        /*0cd6*/ 	.byte	0x3f
	.zero		1


	//   ....[49]....
        /*0cd8*/ 	.word	0x0000e5d0
        /*0cdc*/ 	.word	0x00000000
        /*0ce0*/ 	.word	0x00022830
        /*0ce4*/ 	.short	0x0107
        /*0ce6*/ 	.byte	0x3f
	.zero		1


	//   ....[50]....
        /*0ce8*/ 	.word	0x0000e690
        /*0cec*/ 	.word	0x00000000
        /*0cf0*/ 	.word	0x00022830
        /*0cf4*/ 	.short	0x0101
        /*0cf6*/ 	.byte	0x3f
	.zero		1


	//   ....[51]....
        /*0cf8*/ 	.word	0x0000e720
        /*0cfc*/ 	.word	0x00000000
        /*0d00*/ 	.word	0x00022870
        /*0d04*/ 	.short	0x010a
        /*0d06*/ 	.byte	0x3f
	.zero		1


	//   ....[52]....
        /*0d08*/ 	.word	0x0000e7b0
        /*0d0c*/ 	.word	0x00000000
        /*0d10*/ 	.word	0x00022860
        /*0d14*/ 	.short	0x010a
        /*0d16*/ 	.byte	0x3f
	.zero		1


	//   ....[53]....
        /*0d18*/ 	.word	0x0000ed30
        /*0d1c*/ 	.word	0x00000000
        /*0d20*/ 	.word	0x00022850
        /*0d24*/ 	.short	0x0101
        /*0d26*/ 	.byte	0x3f
	.zero		1


	//   ....[54]....
        /*0d28*/ 	.word	0x0000edb0
        /*0d2c*/ 	.word	0x00000000
        /*0d30*/ 	.word	0x00000000
        /*0d34*/ 	.short	0x0101
        /*0d36*/ 	.byte	0x3f
	.zero		1


	//   ....[55]....
        /*0d38*/ 	.word	0x0000ee70
        /*0d3c*/ 	.word	0x00000003
        /*0d40*/ 	.word	0x00022870
        /*0d44*/ 	.short	0x010a
        /*0d46*/ 	.byte	0x3f
	.zero		1


	//   ....[56]....
        /*0d48*/ 	.word	0x0000ef20
        /*0d4c*/ 	.word	0x00000003
        /*0d50*/ 	.word	0x00022860
        /*0d54*/ 	.short	0x010a
        /*0d56*/ 	.byte	0x3f
	.zero		1


	//   ....[57]....
        /*0d58*/ 	.word	0x0000f490
        /*0d5c*/ 	.word	0x00000003
        /*0d60*/ 	.word	0x00022850
        /*0d64*/ 	.short	0x0101
        /*0d66*/ 	.byte	0x3f
	.zero		1


	//   ....[58]....
        /*0d68*/ 	.word	0x0000f580
        /*0d6c*/ 	.word	0x00000003
        /*0d70*/ 	.word	0x00000000
        /*0d74*/ 	.short	0x0101
        /*0d76*/ 	.byte	0x3f
	.zero		1


	//   ....[59]....
        /*0d78*/ 	.word	0x0000f630
        /*0d7c*/ 	.word	0x00000004
        /*0d80*/ 	.word	0x00022820
        /*0d84*/ 	.short	0x010a
        /*0d86*/ 	.byte	0x3f
	.zero		1


	//   ....[60]....
        /*0d88*/ 	.word	0x0000f790
        /*0d8c*/ 	.word	0x00000003
        /*0d90*/ 	.word	0x00022840
        /*0d94*/ 	.short	0x010a
        /*0d96*/ 	.byte	0x3f
	.zero		1


	//   ....[61]....
        /*0d98*/ 	.word	0x0000f820
        /*0d9c*/ 	.word	0x00000025
        /*0da0*/ 	.word	0x00022840
        /*0da4*/ 	.short	0x010a
        /*0da6*/ 	.byte	0x3f
	.zero		1


	//   ....[62]....
        /*0da8*/ 	.word	0x0000f860
        /*0dac*/ 	.word	0x00000003
        /*0db0*/ 	.word	0x00022860
        /*0db4*/ 	.short	0x010a
        /*0db6*/ 	.byte	0x3f
	.zero		1


	//   ....[63]....
        /*0db8*/ 	.word	0x0000f8a0
        /*0dbc*/ 	.word	0x00000025
        /*0dc0*/ 	.word	0x00022860
        /*0dc4*/ 	.short	0x010a
        /*0dc6*/ 	.byte	0x3f
	.zero		1


	//   ....[64]....
        /*0dc8*/ 	.word	0x0000f8e0
        /*0dcc*/ 	.word	0x00000003
        /*0dd0*/ 	.word	0x00022880
        /*0dd4*/ 	.short	0x010a
        /*0dd6*/ 	.byte	0x3f
	.zero		1


	//   ....[65]....
        /*0dd8*/ 	.word	0x0000f920
        /*0ddc*/ 	.word	0x00000025
        /*0de0*/ 	.word	0x00022880
        /*0de4*/ 	.short	0x010a
        /*0de6*/ 	.byte	0x3f
	.zero		1


	//   ....[66]....
        /*0de8*/ 	.word	0x0000f990
        /*0dec*/ 	.word	0x00000003
        /*0df0*/ 	.word	0x00022800
        /*0df4*/ 	.short	0x010a
        /*0df6*/ 	.byte	0x3f
	.zero		1


	//   ....[67]....
        /*0df8*/ 	.word	0x0000f9e0
        /*0dfc*/ 	.word	0x00000004
        /*0e00*/ 	.word	0x00022830
        /*0e04*/ 	.short	0x010a
        /*0e06*/ 	.byte	0x3f
	.zero		1


	//   ....[68]....
        /*0e08*/ 	.word	0x0000fa40
        /*0e0c*/ 	.word	0x00000009
        /*0e10*/ 	.word	0x00022830
        /*0e14*/ 	.short	0x010a
        /*0e16*/ 	.byte	0x3f
	.zero		1


	//   ....[69]....
        /*0e18*/ 	.word	0x0000faa0
        /*0e1c*/ 	.word	0x00000009
        /*0e20*/ 	.word	0x00022850
        /*0e24*/ 	.short	0x010a
        /*0e26*/ 	.byte	0x3f
	.zero		1


	//   ....[70]....
        /*0e28*/ 	.word	0x0000fb00
        /*0e2c*/ 	.word	0x00000003
        /*0e30*/ 	.word	0x00022850
        /*0e34*/ 	.short	0x010a
        /*0e36*/ 	.byte	0x3f
	.zero		1


	//   ....[71]....
        /*0e38*/ 	.word	0x0000fc00
        /*0e3c*/ 	.word	0x00000000
        /*0e40*/ 	.word	0x00022880
        /*0e44*/ 	.short	0x010a
        /*0e46*/ 	.byte	0x3f
	.zero		1


	//   ....[72]....
        /*0e48*/ 	.word	0x000107c0
        /*0e4c*/ 	.word	0x00000000
        /*0e50*/ 	.word	0x00022840
        /*0e54*/ 	.short	0x010a
        /*0e56*/ 	.byte	0x3f
	.zero		1


	//   ....[73]....
        /*0e58*/ 	.word	0x00011d40
        /*0e5c*/ 	.word	0x00000024
        /*0e60*/ 	.word	0x00022820
        /*0e64*/ 	.short	0x010a
        /*0e66*/ 	.byte	0x3f
	.zero		1


	//   ....[74]....
        /*0e68*/ 	.word	0x00011d90
        /*0e6c*/ 	.word	0x00000000
        /*0e70*/ 	.word	0x00022880
        /*0e74*/ 	.short	0x010a
        /*0e76*/ 	.byte	0x3f
	.zero		1


	//   ....[75]....
        /*0e78*/ 	.word	0x000128d0
        /*0e7c*/ 	.word	0x00000000
        /*0e80*/ 	.word	0x00022840
        /*0e84*/ 	.short	0x010a
        /*0e86*/ 	.byte	0x3f
	.zero		1


	//   ....[76]....
        /*0e88*/ 	.word	0x000133b0
        /*0e8c*/ 	.word	0x00000000
        /*0e90*/ 	.word	0x00022870
        /*0e94*/ 	.short	0x010a
        /*0e96*/ 	.byte	0x3f
	.zero		1


	//   ....[77]....
        /*0e98*/ 	.word	0x00013400
        /*0e9c*/ 	.word	0x00000000
        /*0ea0*/ 	.word	0x00022860
        /*0ea4*/ 	.short	0x010a
        /*0ea6*/ 	.byte	0x3f
	.zero		1


	//   ....[78]....
        /*0ea8*/ 	.word	0x00013450
        /*0eac*/ 	.word	0x00000003
        /*0eb0*/ 	.word	0x00022870
        /*0eb4*/ 	.short	0x010a
        /*0eb6*/ 	.byte	0x3f
	.zero		1


	//   ....[79]....
        /*0eb8*/ 	.word	0x000134a0
        /*0ebc*/ 	.word	0x00000003
        /*0ec0*/ 	.word	0x00022860
        /*0ec4*/ 	.short	0x010a
        /*0ec6*/ 	.byte	0x3f
	.zero		1


	//   ....[80]....
        /*0ec8*/ 	.word	0x000134f0
        /*0ecc*/ 	.word	0x00000004
        /*0ed0*/ 	.word	0x00022820
        /*0ed4*/ 	.short	0x010a
        /*0ed6*/ 	.byte	0x3f
	.zero		1


	//   ....[81]....
        /*0ed8*/ 	.word	0x00013540
        /*0edc*/ 	.word	0x00000003
        /*0ee0*/ 	.word	0x00022840
        /*0ee4*/ 	.short	0x010a
        /*0ee6*/ 	.byte	0x3f
	.zero		1


	//   ....[82]....
        /*0ee8*/ 	.word	0x00013590
        /*0eec*/ 	.word	0x00000025
        /*0ef0*/ 	.word	0x00022840
        /*0ef4*/ 	.short	0x010a
        /*0ef6*/ 	.byte	0x3f
	.zero		1


	//   ....[83]....
        /*0ef8*/ 	.word	0x000135e0
        /*0efc*/ 	.word	0x00000003
        /*0f00*/ 	.word	0x00022860
        /*0f04*/ 	.short	0x010a
        /*0f06*/ 	.byte	0x3f
	.zero		1


	//   ....[84]....
        /*0f08*/ 	.word	0x00013630
        /*0f0c*/ 	.word	0x00000025
        /*0f10*/ 	.word	0x00022860
        /*0f14*/ 	.short	0x010a
        /*0f16*/ 	.byte	0x3f
	.zero		1


	//   ....[85]....
        /*0f18*/ 	.word	0x00013680
        /*0f1c*/ 	.word	0x00000003
        /*0f20*/ 	.word	0x00022880
        /*0f24*/ 	.short	0x010a
        /*0f26*/ 	.byte	0x3f
	.zero		1


	//----- nvinfo : EIATTR_NUM_MBARRIERS
	.align		4
.L_870:
        /*0f28*/ 	.byte	0x03, 0x38
        /*0f2a*/ 	.short	0x0016


	//----- nvinfo : EIATTR_EXIT_INSTR_OFFSETS
	.align		4
        /*0f2c*/ 	.byte	0x04, 0x1c
        /*0f2e*/ 	.short	(.L_872 - .L_871)


	//   ....[0]....
.L_871:
        /*0f30*/ 	.word	0x00000970


	//   ....[1]....
        /*0f34*/ 	.word	0x0000a480


	//   ....[2]....
        /*0f38*/ 	.word	0x0000f6a0


	//   ....[3]....
        /*0f3c*/ 	.word	0x0000f970


	//----- nvinfo : EIATTR_MAX_THREADS
	.align		4
.L_872:
        /*0f40*/ 	.byte	0x04, 0x05
        /*0f42*/ 	.short	(.L_874 - .L_873)
.L_873:
        /*0f44*/ 	.word	0x00000180
        /*0f48*/ 	.word	0x00000001
        /*0f4c*/ 	.word	0x00000001


	//----- nvinfo : EIATTR_CRS_STACK_SIZE
	.align		4
.L_874:
        /*0f50*/ 	.byte	0x04, 0x1e
        /*0f52*/ 	.short	(.L_876 - .L_875)
.L_875:
        /*0f54*/ 	.word	0x00000000


	//----- nvinfo : EIATTR_CBANK_PARAM_SIZE
	.align		4
.L_876:
        /*0f58*/ 	.byte	0x03, 0x19
        /*0f5a*/ 	.short	0x0a70


	//----- nvinfo : EIATTR_PARAM_CBANK
	.align		4
        /*0f5c*/ 	.byte	0x04, 0x0a
        /*0f5e*/ 	.short	(.L_878 - .L_877)
	.align		4
.L_877:
        /*0f60*/ 	.word	index@(.nv.constant0._ZN7cutlass13device_kernelIN5flash11enable_sm90INS1_16FlashAttnFwdSm90INS1_25CollectiveMainloopFwdSm90ILi2EN4cute5tupleIJNS5_1CILi1EEES8_S8_EEENS6_IJNS7_ILi128EEENS7_ILi160EEESA_EEELi128ENS_12float_e4m3_tEfNS_4arch4Sm90ELb0ELb0ELb1ELb0ELb1ELb0ELb0ELb1ELb1ELb1ELb0ELb0EEENS1_21CollectiveEpilogueFwdINS6_IJSA_SA_SB_EEES9_NS_10bfloat16_tESF_Li256ELb0ELb1ELb0ELb1EEENS1_29StaticPersistentTileSchedulerILb0EEEEEEEEEvNT_6ParamsE)
        /*0f64*/ 	.short	0x0210
        /*0f66*/ 	.short	0x0a70


	//----- nvinfo : EIATTR_SW_WAR
	.align		4
.L_878:
        /*0f68*/ 	.byte	0x04, 0x36
        /*0f6a*/ 	.short	(.L_880 - .L_879)
.L_879:
        /*0f6c*/ 	.word	0x00000008
.L_880:


//--------------------- .nv.info._ZN7cutlass13device_kernelIN5flash11enable_sm90INS1_16FlashAttnFwdSm90INS1_25CollectiveMainloopFwdSm90ILi2EN4cute5tupleIJNS5_1CILi1EEES8_S8_EEENS6_IJNS7_ILi128EEENS7_ILi160EEESA_EEELi128ENS_12float_e4m3_tEfNS_4arch4Sm90ELb0ELb0ELb1ELb1ELb1ELb0ELb0ELb1ELb1ELb1ELb0ELb0EEENS1_21CollectiveEpilogueFwdINS6_IJSA_SA_SB_EEES9_NS_10bfloat16_tESF_Li256ELb1ELb1ELb0ELb1EEENS1_36VarlenDynamicPersistentTileSchedulerILi128ELi160ELi256ELi128ELb0ELb1ELb1ELb0ELb1ELb1EEEEEEEEEvNT_6ParamsE --------------------------
	.section	.nv.info._ZN7cutlass13device_kernelIN5flash11enable_sm90INS1_16FlashAttnFwdSm90INS1_25CollectiveMainloopFwdSm90ILi2EN4cute5tupleIJNS5_1CILi1EEES8_S8_EEENS6_IJNS7_ILi128EEENS7_ILi160EEESA_EEELi128ENS_12float_e4m3_tEfNS_4arch4Sm90ELb0ELb0ELb1ELb1ELb1ELb0ELb0ELb1ELb1ELb1ELb0ELb0EEENS1_21CollectiveEpilogueFwdINS6_IJSA_SA_SB_EEES9_NS_10bfloat16_tESF_Li256ELb1ELb1ELb0ELb1EEENS1_36VarlenDynamicPersistentTileSchedulerILi128ELi160ELi256ELi128ELb0ELb1ELb1ELb0ELb1ELb1EEEEEEEEEvNT_6ParamsE,"",@"SHT_CUDA_INFO"
	.sectionflags	@""
	.align	4


	//----- nvinfo : EIATTR_CUDA_API_VERSION
	.align		4
        /*0000*/ 	.byte	0x04, 0x37
        /*0002*/ 	.short	(.L_882 - .L_881)
.L_881:
        /*0004*/ 	.word	0x00000082


	//----- nvinfo : EIATTR_KPARAM_INFO
	.align		4
.L_882:
        /*0008*/ 	.byte	0x04, 0x17
        /*000a*/ 	.short	(.L_884 - .L_883)
.L_883:
        /*000c*/ 	.word	0x00000000
        /*0010*/ 	.short	0x0000
        /*0012*/ 	.short	0x0070
        /*0014*/ 	.byte	0x00, 0xf0, 0x01, 0x2a


	//----- nvinfo : EIATTR_SPARSE_MMA_MASK
	.align		4
.L_884:
        /*0018*/ 	.byte	0x03, 0x50
        /*001a*/ 	.short	0x0000


	//----- nvinfo : EIATTR_MAXREG_COUNT
	.align		4
        /*001c*/ 	.byte	0x03, 0x1b
        /*001e*/ 	.short	0x00a8


	//----- nvinfo : EIATTR_NUM_BARRIERS
	.align		4
        /*0020*/ 	.byte	0x02, 0x4c
        /*0022*/ 	.byte	0x10
	.zero		1


	//----- nvinfo : EIATTR_EXTERNS
	.align		4
        /*0024*/ 	.byte	0x04, 0x0f
        /*0026*/ 	.short	(.L_886 - .L_885)


	//   ....[0]....
	.align		4
.L_885:
        /*0028*/ 	.word	index@(__assertfail)


	//----- nvinfo : EIATTR_ANNOTATIONS
	.align		4
.L_886:
        /*002c*/ 	.byte	0x04, 0x55
        /*002e*/ 	.short	(.L_888 - .L_887)


	//   ....[0]....
.L_887:
        /* <DEDUP_REMOVED lines=15> */


	//----- nvinfo : EIATTR_MERCURY_ISA_VERSION
	.align		4
.L_888:
        /*0108*/ 	.byte	0x03, 0x5f
        /*010a*/ 	.short	0x0101


	//----- nvinfo : EIATTR_UNUSED_LOAD_BYTE_OFFSET
	.align		4
        /*010c*/ 	.byte	0x04, 0x44
        /*010e*/ 	.short	(.L_890 - .L_889)


	//   ....[0]....
.L_889:
        /*0110*/ 	.word	0x00000980
        /*0114*/ 	.word	0x0000fff0


	//   ....[1]....
        /*0118*/ 	.word	0x00009070
        /*011c*/ 	.word	0x0000fff0


	//----- nvinfo : EIATTR_INT_WARP_WIDE_INSTR_OFFSETS
	.align		4
.L_890:
        /*0120*/ 	.byte	0x04, 0x31
        /*0122*/ 	.short	(.L_892 - .L_891)


	//   ....[0]....
.L_891:
        /*0124*/ 	.word	0x000000c0


	//   ....[1]....
        /*0128*/ 	.word	0x000000d0


	//   ....[2]....
        /*012c*/ 	.word	0x00000170


	//   ....[3]....
        /*0130*/ 	.word	0x0000ca70


	//   ....[4]....
        /*0134*/ 	.word	0x0000cb00


	//   ....[5]....
        /*0138*/ 	.word	0x00010c70


	//   ....[6]....
        /*013c*/ 	.word	0x00010d00


	//----- nvinfo : EIATTR_COOP_GROUP_MASK_REGIDS
	.align		4
.L_892:
        /*0140*/ 	.byte	0x04, 0x29
        /*0142*/ 	.short	(.L_894 - .L_893)


	//   ....[0]....
.L_893:
        /*0144*/ 	.word	0xffffffff


	//   ....[1]....
        /*0148*/ 	.word	0xffffffff


	//   ....[2]....
        /*014c*/ 	.word	0xffffffff


	//   ....[3]....
        /*0150*/ 	.word	0xffffffff


	//   ....[4]....
        /*0154*/ 	.word	0xffffffff


	//   ....[5]....
        /*0158*/ 	.word	0xffffffff


	//   ....[6]....
        /*015c*/ 	.word	0xffffffff


	//   ....[7]....
        /*0160*/ 	.word	0xffffffff


	//   ....[8]....
        /*0164*/ 	.word	0xffffffff


	//   ....[9]....
        /*0168*/ 	.word	0xffffffff


	//   ....[10]....
        /*016c*/ 	.word	0xffffffff


	//   ....[11]....
        /*0170*/ 	.word	0xffffffff


	//   ....[12]....
        /*0174*/ 	.word	0xffffffff


	//   ....[13]....
        /*0178*/ 	.word	0xffffffff


	//   ....[14]....
        /*017c*/ 	.word	0xffffffff


	//   ....[15]....
        /*0180*/ 	.word	0xffffffff


	//   ....[16]....
        /*0184*/ 	.word	0xffffffff


	//   ....[17]....
        /*0188*/ 	.word	0xffffffff


	//   ....[18]....
        /*018c*/ 	.word	0xffffffff


	//   ....[19]....
        /*0190*/ 	.word	0xffffffff


	//   ....[20]....
        /*0194*/ 	.word	0xffffffff


	//   ....[21]....
        /*0198*/ 	.word	0xffffffff


	//   ....[22]....
        /*019c*/ 	.word	0xffffffff


	//   ....[23]....
        /*01a0*/ 	.word	0xffffffff


	//   ....[24]....
        /*01a4*/ 	.word	0xffffffff


	//   ....[25]....
        /*01a8*/ 	.word	0xffffffff


	//   ....[26]....
        /*01ac*/ 	.word	0xffffffff


	//   ....[27]....
        /*01b0*/ 	.word	0xffffffff


	//   ....[28]....
        /*01b4*/ 	.word	0xffffffff


	//   ....[29]....
        /*01b8*/ 	.word	0xffffffff


	//   ....[30]....
        /*01bc*/ 	.word	0xffffffff


	//   ....[31]....
        /*01c0*/ 	.word	0xffffffff


	//   ....[32]....
        /*01c4*/ 	.word	0xffffffff


	//   ....[33]....
        /*01c8*/ 	.word	0xffffffff


	//   ....[34]....
        /*01cc*/ 	.word	0xffffffff


	//   ....[35]....
        /*01d0*/ 	.word	0xffffffff


	//   ....[36]....
        /*01d4*/ 	.word	0xffffffff


	//   ....[37]....
        /*01d8*/ 	.word	0xffffffff


	//   ....[38]....
        /*01dc*/ 	.word	0xffffffff


	//   ....[39]....
        /*01e0*/ 	.word	0xffffffff


	//   ....[40]....
        /*01e4*/ 	.word	0xffffffff


	//   ....[41]....
        /*01e8*/ 	.word	0xffffffff


	//   ....[42]....
        /*01ec*/ 	.word	0xffffffff


	//   ....[43]....
        /*01f0*/ 	.word	0xffffffff


	//   ....[44]....
        /*01f4*/ 	.word	0xffffffff


	//   ....[45]....
        /*01f8*/ 	.word	0xffffffff


	//   ....[46]....
        /*01fc*/ 	.word	0xffffffff


	//   ....[47]....
        /*0200*/ 	.word	0xffffffff


	//   ....[48]....
        /*0204*/ 	.word	0xffffffff


	//   ....[49]....
        /*0208*/ 	.word	0xffffffff


	//   ....[50]....
        /*020c*/ 	.word	0xffffffff


	//   ....[51]....
        /*0210*/ 	.word	0xffffffff


	//   ....[52]....
        /*0214*/ 	.word	0xffffffff


	//   ....[53]....
        /*0218*/ 	.word	0xffffffff


	//   ....[54]....
        /*021c*/ 	.word	0xffffffff


	//   ....[55]....
        /*0220*/ 	.word	0xffffffff


	//   ....[56]....
        /*0224*/ 	.word	0xffffffff


	//   ....[57]....
        /*0228*/ 	.word	0xffffffff


	//   ....[58]....
        /*022c*/ 	.word	0xffffffff


	//   ....[59]....
        /*0230*/ 	.word	0xffffffff


	//   ....[60]....
        /*0234*/ 	.word	0xffffffff


	//   ....[61]....
        /*0238*/ 	.word	0xffffffff


	//   ....[62]....
        /*023c*/ 	.word	0xffffffff


	//   ....[63]....
        /*0240*/ 	.word	0xffffffff


	//   ....[64]....
        /*0244*/ 	.word	0xffffffff


	//   ....[65]....
        /*0248*/ 	.word	0xffffffff


	//   ....[66]....
        /*024c*/ 	.word	0xffffffff


	//   ....[67]....
        /*0250*/ 	.word	0xffffffff


	//   ....[68]....
        /*0254*/ 	.word	0xffffffff


	//   ....[69]....
        /*0258*/ 	.word	0xffffffff


	//   ....[70]....
        /*025c*/ 	.word	0xffffffff


	//   ....[71]....
        /*0260*/ 	.word	0xffffffff


	//   ....[72]....
        /*0264*/ 	.word	0xffffffff


	//   ....[73]....
        /*0268*/ 	.word	0xffffffff


	//   ....[74]....
        /*026c*/ 	.word	0xffffffff


	//   ....[75]....
        /*0270*/ 	.word	0xffffffff


	//   ....[76]....
        /*0274*/ 	.word	0xffffffff


	//   ....[77]....
        /*0278*/ 	.word	0xffffffff


	//   ....[78]....
        /*027c*/ 	.word	0xffffffff


	//   ....[79]....
        /*0280*/ 	.word	0xffffffff


	//   ....[80]....
        /*0284*/ 	.word	0xffffffff


	//   ....[81]....
        /*0288*/ 	.word	0xffffffff


	//   ....[82]....
        /*028c*/ 	.word	0xffffffff


	//   ....[83]....
        /*0290*/ 	.word	0xffffffff


	//   ....[84]....
        /*0294*/ 	.word	0xffffffff


	//   ....[85]....
        /*0298*/ 	.word	0xffffffff


	//   ....[86]....
        /*029c*/ 	.word	0xffffffff


	//   ....[87]....
        /*02a0*/ 	.word	0xffffffff


	//   ....[88]....
        /*02a4*/ 	.word	0xffffffff


	//   ....[89]....
        /*02a8*/ 	.word	0xffffffff


	//   ....[90]....
        /*02ac*/ 	.word	0xffffffff


	//   ....[91]....
        /*02b0*/ 	.word	0xffffffff


	//   ....[92]....
        /*02b4*/ 	.word	0xffffffff


	//   ....[93]....
        /*02b8*/ 	.word	0xffffffff


	//   ....[94]....
        /*02bc*/ 	.word	0xffffffff


	//   ....[95]....
        /*02c0*/ 	.word	0xffffffff


	//   ....[96]....
        /*02c4*/ 	.word	0xffffffff


	//   ....[97]....
        /*02c8*/ 	.word	0xffffffff


	//   ....[98]....
        /*02cc*/ 	.word	0xffffffff


	//   ....[99]....
        /*02d0*/ 	.word	0xffffffff


	//   ....[100]....
        /*02d4*/ 	.word	0xffffffff


	//   ....[101]....
        /*02d8*/ 	.word	0xffffffff


	//   ....[102]....
        /*02dc*/ 	.word	0xffffffff


	//   ....[103]....
        /*02e0*/ 	.word	0xffffffff


	//   ....[104]....
        /*02e4*/ 	.word	0xffffffff


	//   ....[105]....
        /*02e8*/ 	.word	0xffffffff


	//   ....[106]....
        /*02ec*/ 	.word	0xffffffff


	//   ....[107]....
        /*02f0*/ 	.word	0xffffffff


	//   ....[108]....
        /*02f4*/ 	.word	0xffffffff


	//   ....[109]....
        /*02f8*/ 	.word	0xffffffff


	//   ....[110]....
        /*02fc*/ 	.word	0xffffffff


	//   ....[111]....
        /*0300*/ 	.word	0xffffffff


	//   ....[112]....
        /*0304*/ 	.word	0xffffffff


	//   ....[113]....
        /*0308*/ 	.word	0xffffffff


	//   ....[114]....
        /*030c*/ 	.word	0xffffffff


	//   ....[115]....
        /*0310*/ 	.word	0xffffffff


	//   ....[116]....
        /*0314*/ 	.word	0xffffffff


	//   ....[117]....
        /*0318*/ 	.word	0xffffffff


	//   ....[118]....
        /*031c*/ 	.word	0xffffffff


	//   ....[119]....
        /*0320*/ 	.word	0xffffffff


	//   ....[120]....
        /*0324*/ 	.word	0xffffffff


	//   ....[121]....
        /*0328*/ 	.word	0xffffffff


	//   ....[122]....
        /*032c*/ 	.word	0xffffffff


	//   ....[123]....
        /*0330*/ 	.word	0xffffffff


	//   ....[124]....
        /*0334*/ 	.word	0xffffffff


	//   ....[125]....
        /*0338*/ 	.word	0xffffffff


	//   ....[126]....
        /*033c*/ 	.word	0xffffffff


	//   ....[127]....
        /*0340*/ 	.word	0xffffffff


	//   ....[128]....
        /*0344*/ 	.word	0xffffffff


	//   ....[129]....
        /*0348*/ 	.word	0xffffffff


	//   ....[130]....
        /*034c*/ 	.word	0xffffffff


	//   ....[131]....
        /*0350*/ 	.word	0xffffffff


	//   ....[132]....
        /*0354*/ 	.word	0xffffffff


	//   ....[133]....
        /*0358*/ 	.word	0xffffffff


	//   ....[134]....
        /*035c*/ 	.word	0xffffffff


	//   ....[135]....
        /*0360*/ 	.word	0xffffffff


	//   ....[136]....
        /*0364*/ 	.word	0xffffffff


	//   ....[137]....
        /*0368*/ 	.word	0xffffffff


	//   ....[138]....
        /*036c*/ 	.word	0xffffffff


	//   ....[139]....
        /*0370*/ 	.word	0xffffffff


	//   ....[140]....
        /*0374*/ 	.word	0xffffffff


	//   ....[141]....
        /*0378*/ 	.word	0xffffffff


	//   ....[142]....
        /*037c*/ 	.word	0xffffffff


	//   ....[143]....
        /*0380*/ 	.word	0xffffffff


	//   ....[144]....
        /*0384*/ 	.word	0xffffffff


	//   ....[145]....
        /*0388*/ 	.word	0xffffffff


	//   ....[146]....
        /*038c*/ 	.word	0xffffffff


	//   ....[147]....
        /*0390*/ 	.word	0xffffffff


	//   ....[148]....
        /*0394*/ 	.word	0xffffffff


	//   ....[149]....
        /*0398*/ 	.word	0xffffffff


	//   ....[150]....
        /*039c*/ 	.word	0xffffffff


	//   ....[151]....
        /*03a0*/ 	.word	0xffffffff


	//   ....[152]....
        /*03a4*/ 	.word	0xffffffff


	//   ....[153]....
        /*03a8*/ 	.word	0xffffffff


	//   ....[154]....
        /*03ac*/ 	.word	0xffffffff


	//   ....[155]....
        /*03b0*/ 	.word	0xffffffff


	//   ....[156]....
        /*03b4*/ 	.word	0xffffffff


	//   ....[157]....
        /*03b8*/ 	.word	0xffffffff


	//   ....[158]....
        /*03bc*/ 	.word	0xffffffff


	//   ....[159]....
        /*03c0*/ 	.word	0xffffffff


	//   ....[160]....
        /*03c4*/ 	.word	0xffffffff


	//   ....[161]....
        /*03c8*/ 	.word	0xffffffff


	//   ....[162]....
        /*03cc*/ 	.word	0xffffffff


	//   ....[163]....
        /*03d0*/ 	.word	0xffffffff


	//   ....[164]....
        /*03d4*/ 	.word	0xffffffff


	//   ....[165]....
        /*03d8*/ 	.word	0xffffffff


	//   ....[166]....
        /*03dc*/ 	.word	0xffffffff


	//   ....[167]....
        /*03e0*/ 	.word	0xffffffff


	//   ....[168]....
        /*03e4*/ 	.word	0xffffffff


	//   ....[169]....
        /*03e8*/ 	.word	0xffffffff


	//   ....[170]....
        /*03ec*/ 	.word	0xffffffff


	//   ....[171]....
        /*03f0*/ 	.word	0xffffffff


	//   ....[172]....
        /*03f4*/ 	.word	0xffffffff


	//   ....[173]....
        /*03f8*/ 	.word	0xffffffff


	//   ....[174]....
        /*03fc*/ 	.word	0xffffffff


	//   ....[175]....
        /*0400*/ 	.word	0xffffffff


	//   ....[176]....
        /*0404*/ 	.word	0xffffffff


	//   ....[177]....
        /*0408*/ 	.word	0xffffffff


	//   ....[178]....
        /*040c*/ 	.word	0xffffffff


	//   ....[179]....
        /*0410*/ 	.word	0xffffffff


	//   ....[180]....
        /*0414*/ 	.word	0xffffffff


	//   ....[181]....
        /*0418*/ 	.word	0xffffffff


	//   ....[182]....
        /*041c*/ 	.word	0xffffffff


	//   ....[183]....
        /*0420*/ 	.word	0xffffffff


	//   ....[184]....
        /*0424*/ 	.word	0xffffffff


	//   ....[185]....
        /*0428*/ 	.word	0xffffffff


	//   ....[186]....
        /*042c*/ 	.word	0xffffffff


	//   ....[187]....
        /*0430*/ 	.word	0xffffffff


	//   ....[188]....
        /*0434*/ 	.word	0xffffffff


	//   ....[189]....
        /*0438*/ 	.word	0xffffffff


	//   ....[190]....
        /*043c*/ 	.word	0xffffffff


	//   ....[191]....
        /*0440*/ 	.word	0xffffffff


	//   ....[192]....
        /*0444*/ 	.word	0xffffffff


	//   ....[193]....
        /*0448*/ 	.word	0xffffffff


	//   ....[194]....
        /*044c*/ 	.word	0xffffffff


	//   ....[195]....
        /*0450*/ 	.word	0xffffffff


	//   ....[196]....
        /*0454*/ 	.word	0xffffffff


	//   ....[197]....
        /*0458*/ 	.word	0xffffffff


	//   ....[198]....
        /*045c*/ 	.word	0xffffffff


	//   ....[199]....
        /*0460*/ 	.word	0xffffffff


	//   ....[200]....
        /*0464*/ 	.word	0xffffffff


	//   ....[201]....
        /*0468*/ 	.word	0x0500000f


	//   ....[202]....
        /*046c*/ 	.word	0x0500000f


	//   ....[203]....
        /*0470*/ 	.word	0x0500000f


	//   ....[204]....
        /*0474*/ 	.word	0x0500000f


	//   ....[205]....
        /*0478*/ 	.word	0x0500000f


	//   ....[206]....
        /*047c*/ 	.word	0x0500000f


	//   ....[207]....
        /*0480*/ 	.word	0x0500000f


	//   ....[208]....
        /*0484*/ 	.word	0x0500000f


	//   ....[209]....
        /*0488*/ 	.word	0x0500000f


	//   ....[210]....
        /*048c*/ 	.word	0x0500000f


	//   ....[211]....
        /*0490*/ 	.word	0x0500000f


	//   ....[212]....
        /*0494*/ 	.word	0x0500000f


	//   ....[213]....
        /*0498*/ 	.word	0x0500000f


	//   ....[214]....
        /*049c*/ 	.word	0x0500000f


	//   ....[215]....
        /*04a0*/ 	.word	0x0500000f


	//   ....[216]....
        /*04a4*/ 	.word	0x0500000f


	//   ....[217]....
        /*04a8*/ 	.word	0x0500000f


	//   ....[218]....
        /*04ac*/ 	.word	0x0500000f


	//   ....[219]....
        /*04b0*/ 	.word	0x0500000f


	//   ....[220]....
        /*04b4*/ 	.word	0x0500000f


	//   ....[221]....
        /*04b8*/ 	.word	0x0500000f


	//   ....[222]....
        /*04bc*/ 	.word	0x0500000f


	//   ....[223]....
        /*04c0*/ 	.word	0x0500000f


	//   ....[224]....
        /*04c4*/ 	.word	0x0500000f


	//   ....[225]....
        /*04c8*/ 	.word	0x0500000f


	//   ....[226]....
        /*04cc*/ 	.word	0x0500000f


	//   ....[227]....
        /*04d0*/ 	.word	0x0500000f


	//   ....[228]....
        /*04d4*/ 	.word	0x0500000f


	//   ....[229]....
        /*04d8*/ 	.word	0x0500000f


	//   ....[230]....
        /*04dc*/ 	.word	0x0500000f


	//   ....[231]....
        /*04e0*/ 	.word	0x0500000f


	//   ....[232]....
        /*04e4*/ 	.word	0x0500000f


	//   ....[233]....
        /*04e8*/ 	.word	0x0500000f


	//   ....[234]....
        /*04ec*/ 	.word	0x0500000f


	//   ....[235]....
        /*04f0*/ 	.word	0x0500000f


	//   ....[236]....
        /*04f4*/ 	.word	0x0500000f


	//   ....[237]....
        /*04f8*/ 	.word	0x0500000f


	//   ....[238]....
        /*04fc*/ 	.word	0x0500000f


	//   ....[239]....
        /*0500*/ 	.word	0x0500000f


	//   ....[240]....
        /*0504*/ 	.word	0x0500000f


	//   ....[241]....
        /*0508*/ 	.word	0x0500000f


	//   ....[242]....
        /*050c*/ 	.word	0x0500000f


	//   ....[243]....
        /*0510*/ 	.word	0x0500000f


	//   ....[244]....
        /*0514*/ 	.word	0x0500000f


	//   ....[245]....
        /*0518*/ 	.word	0x0500000f


	//   ....[246]....
        /*051c*/ 	.word	0x0500000f


	//   ....[247]....
        /*0520*/ 	.word	0x0500000f


	//   ....[248]....
        /*0524*/ 	.word	0x0500000f


	//   ....[249]....
        /*0528*/ 	.word	0x0500000f


	//   ....[250]....
        /*052c*/ 	.word	0x0500000f


	//   ....[251]....
        /*0530*/ 	.word	0x0500000f


	//   ....[252]....
        /*0534*/ 	.word	0x0500000f


	//   ....[253]....
        /*0538*/ 	.word	0x0500000f


	//   ....[254]....
        /*053c*/ 	.word	0x0500000f


	//   ....[255]....
        /*0540*/ 	.word	0x0500000f


	//   ....[0]....
        /*0544*/ 	.word	0x0500000f


	//   ....[1]....
        /*0548*/ 	.word	0x0500000f


	//   ....[2]....
        /*054c*/ 	.word	0x0500000f


	//   ....[3]....
        /*0550*/ 	.word	0x0500000f


	//   ....[4]....
        /*0554*/ 	.word	0x0500000f


	//   ....[5]....
        /*0558*/ 	.word	0x0500000f


	//   ....[6]....
        /*055c*/ 	.word	0x0500000f


	//   ....[7]....
        /*0560*/ 	.word	0x0500000f


	//   ....[8]....
        /*0564*/ 	.word	0x0500000f


	//   ....[9]....
        /*0568*/ 	.word	0x0500000f


	//   ....[10]....
        /*056c*/ 	.word	0x0500000f


	//   ....[11]....
        /*0570*/ 	.word	0x0500000f


	//   ....[12]....
        /*0574*/ 	.word	0x0500000f


	//   ....[13]....
        /*0578*/ 	.word	0x0500000f


	//   ....[14]....
        /*057c*/ 	.word	0x0500000f


	//   ....[15]....
        /*0580*/ 	.word	0x0500000f


	//   ....[16]....
        /*0584*/ 	.word	0x0500000f


	//   ....[17]....
        /*0588*/ 	.word	0x0500000f


	//   ....[18]....
        /*058c*/ 	.word	0x0500000f


	//   ....[19]....
        /*0590*/ 	.word	0x0500000f


	//   ....[20]....
        /*0594*/ 	.word	0x0500000f


	//   ....[21]....
        /*0598*/ 	.word	0x0500000f


	//   ....[22]....
        /*059c*/ 	.word	0x0500000f


	//   ....[23]....
        /*05a0*/ 	.word	0x0500000f


	//   ....[24]....
        /*05a4*/ 	.word	0x0500000f


	//   ....[25]....
        /*05a8*/ 	.word	0x0500000f


	//   ....[26]....
        /*05ac*/ 	.word	0x0500000f


	//   ....[27]....
        /*05b0*/ 	.word	0x0500000f


	//   ....[28]....
        /*05b4*/ 	.word	0x0500000f


	//   ....[29]....
        /*05b8*/ 	.word	0x0500000f


	//   ....[30]....
        /*05bc*/ 	.word	0x0500000f


	//   ....[31]....
        /*05c0*/ 	.word	0x0500000f


	//   ....[32]....
        /*05c4*/ 	.word	0x0500000f


	//   ....[33]....
        /*05c8*/ 	.word	0x0500000f


	//   ....[34]....
        /*05cc*/ 	.word	0x0500000f


	//   ....[35]....
        /*05d0*/ 	.word	0x0500000f


	//   ....[36]....
        /*05d4*/ 	.word	0x0500000f


	//   ....[37]....
        /*05d8*/ 	.word	0x0500000f


	//   ....[38]....
        /*05dc*/ 	.word	0x0500000f


	//   ....[39]....
        /*05e0*/ 	.word	0x0500000f


	//   ....[40]....
        /*05e4*/ 	.word	0x0500000f


	//   ....[41]....
        /*05e8*/ 	.word	0x0500000f


	//   ....[42]....
        /*05ec*/ 	.word	0x0500000f


	//----- nvinfo : EIATTR_COOP_GROUP_INSTR_OFFSETS
	.align		4
.L_894:
        /*05f0*/ 	.byte	0x04, 0x28
        /*05f2*/ 	.short	(.L_896 - .L_895)


	//   ....[0]....
.L_895:
        /*05f4*/ 	.word	0x00000080


	//   ....[1]....
        /*05f8*/ 	.word	0x00000090


	//   ....[2]....
        /*05fc*/ 	.word	0x000002d0


	//   ....[3]....
        /*0600*/ 	.word	0x00000430


	//   ....[4]....
        /*0604*/ 	.word	0x00000550


	//   ....[5]....
        /*0608*/ 	.word	0x000006b0


	//   ....[6]....
        /*060c*/ 	.word	0x00001360


	//   ....[7]....
        /*0610*/ 	.word	0x00003700


	//   ....[8]....
        /*0614*/ 	.word	0x00003790


	//   ....[9]....
        /*0618*/ 	.word	0x00003be0


	//   ....[10]....
        /*061c*/ 	.word	0x00003cc0


	//   ....[11]....
        /*0620*/ 	.word	0x00006d60


	//   ....[12]....
        /*0624*/ 	.word	0x00006da0


	//   ....[13]....
        /*0628*/ 	.word	0x00006dc0


	//   ....[14]....
        /*062c*/ 	.word	0x00006de0


	//   ....[15]....
        /*0630*/ 	.word	0x000088f0


	//   ....[16]....
        /*0634*/ 	.word	0x00008900


	//   ....[17]....
        /*0638*/ 	.word	0x00008980


	//   ....[18]....
        /*063c*/ 	.word	0x00008990


	//   ....[19]....
        /*0640*/ 	.word	0x000098e0


	//   ....[20]....
        /*0644*/ 	.word	0x000098f0


	//   ....[21]....
        /*0648*/ 	.word	0x00009900


	//   ....[22]....
        /*064c*/ 	.word	0x00009910


	//   ....[23]....
        /*0650*/ 	.word	0x00009920


	//   ....[24]....
        /*0654*/ 	.word	0x00009930


	//   ....[25]....
        /*0658*/ 	.word	0x00009940


	//   ....[26]....
        /*065c*/ 	.word	0x00009950


	//   ....[27]....
        /*0660*/ 	.word	0x00009980


	//   ....[28]....
        /*0664*/ 	.word	0x00009990


	//   ....[29]....
        /*0668*/ 	.word	0x000099c0


	//   ....[30]....
        /*066c*/ 	.word	0x000099d0


	//   ....[31]....
        /*0670*/ 	.word	0x00009a00


	//   ....[32]....
        /*0674*/ 	.word	0x00009a10


	//   ....[33]....
        /*0678*/ 	.word	0x00009a20


	//   ....[34]....
        /*067c*/ 	.word	0x00009a50


	//   ....[35]....
        /*0680*/ 	.word	0x00009a70


	//   ....[36]....
        /*0684*/ 	.word	0x00009a80


	//   ....[37]....
        /*0688*/ 	.word	0x00009a90


	//   ....[38]....
        /*068c*/ 	.word	0x00009ac0


	//   ....[39]....
        /*0690*/ 	.word	0x00009ad0


	//   ....[40]....
        /*0694*/ 	.word	0x00009b00


	//   ....[41]....
        /*0698*/ 	.word	0x00009b10


	//   ....[42]....
        /*069c*/ 	.word	0x00009b20


	//   ....[43]....
        /*06a0*/ 	.word	0x00009b30


	//   ....[44]....
        /*06a4*/ 	.word	0x00009b60


	//   ....[45]....
        /*06a8*/ 	.word	0x00009ba0


	//   ....[46]....
        /*06ac*/ 	.word	0x00009bc0


	//   ....[47]....
        /*06b0*/ 	.word	0x00009be0


	//   ....[48]....
        /*06b4*/ 	.word	0x00009bf0


	//   ....[49]....
        /*06b8*/ 	.word	0x00009c20


	//   ....[50]....
        /*06bc*/ 	.word	0x00009c50


	//   ....[51]....
        /*06c0*/ 	.word	0x0000a250


	//   ....[52]....
        /*06c4*/ 	.word	0x0000a280


	//   ....[53]....
        /*06c8*/ 	.word	0x0000a2b0


	//   ....[54]....
        /*06cc*/ 	.word	0x0000a2e0


	//   ....[55]....
        /*06d0*/ 	.word	0x0000a8a0


	//   ....[56]....
        /*06d4*/ 	.word	0x0000a8c0


	//   ....[57]....
        /*06d8*/ 	.word	0x0000a990


	//   ....[58]....
        /*06dc*/ 	.word	0x0000a9b0


	//   ....[59]....
        /*06e0*/ 	.word	0x0000aa70


	//   ....[60]....
        /*06e4*/ 	.word	0x0000aa90


	//   ....[61]....
        /*06e8*/ 	.word	0x0000ab60


	//   ....[62]....
        /*06ec*/ 	.word	0x0000ab80


	//   ....[63]....
        /*06f0*/ 	.word	0x0000b470


	//   ....[64]....
        /*06f4*/ 	.word	0x0000b490


	//   ....[65]....
        /*06f8*/ 	.word	0x0000b550


	//   ....[66]....
        /*06fc*/ 	.word	0x0000b570


	//   ....[67]....
        /*0700*/ 	.word	0x0000b630


	//   ....[68]....
        /*0704*/ 	.word	0x0000b650


	//   ....[69]....
        /*0708*/ 	.word	0x0000b720


	//   ....[70]....
        /*070c*/ 	.word	0x0000b740


	//   ....[71]....
        /*0710*/ 	.word	0x0000b880


	//   ....[72]....
        /*0714*/ 	.word	0x0000ba30


	//   ....[73]....
        /*0718*/ 	.word	0x0000ba60


	//   ....[74]....
        /*071c*/ 	.word	0x0000ba90


	//   ....[75]....
        /*0720*/ 	.word	0x0000bac0


	//   ....[76]....
        /*0724*/ 	.word	0x0000baf0


	//   ....[77]....
        /*0728*/ 	.word	0x0000bb30


	//   ....[78]....
        /*072c*/ 	.word	0x0000bc80


	//   ....[79]....
        /*0730*/ 	.word	0x0000bcb0


	//   ....[80]....
        /*0734*/ 	.word	0x0000bce0


	//   ....[81]....
        /*0738*/ 	.word	0x0000bd10


	//   ....[82]....
        /*073c*/ 	.word	0x0000bd40


	//   ....[83]....
        /*0740*/ 	.word	0x0000bd80


	//   ....[84]....
        /*0744*/ 	.word	0x0000be00


	//   ....[85]....
        /*0748*/ 	.word	0x0000be40


	//   ....[86]....
        /*074c*/ 	.word	0x0000bed0


	//   ....[87]....
        /*0750*/ 	.word	0x0000d990


	//   ....[88]....
        /*0754*/ 	.word	0x0000d9c0


	//   ....[89]....
        /*0758*/ 	.word	0x0000da60


	//   ....[90]....
        /*075c*/ 	.word	0x0000da70


	//   ....[91]....
        /*0760*/ 	.word	0x0000dac0


	//   ....[92]....
        /*0764*/ 	.word	0x0000dad0


	//   ....[93]....
        /*0768*/ 	.word	0x0000db20


	//   ....[94]....
        /*076c*/ 	.word	0x0000db30


	//   ....[95]....
        /*0770*/ 	.word	0x0000db80


	//   ....[96]....
        /*0774*/ 	.word	0x0000db90


	//   ....[97]....
        /*0778*/ 	.word	0x0000dbe0


	//   ....[98]....
        /*077c*/ 	.word	0x0000dbf0


	//   ....[99]....
        /*0780*/ 	.word	0x0000dc40


	//   ....[100]....
        /*0784*/ 	.word	0x0000dc50


	//   ....[101]....
        /*0788*/ 	.word	0x0000dc60


	//   ....[102]....
        /*078c*/ 	.word	0x0000dcb0


	//   ....[103]....
        /*0790*/ 	.word	0x0000dd00


	//   ....[104]....
        /*0794*/ 	.word	0x0000dd10


	//   ....[105]....
        /*0798*/ 	.word	0x0000dd20


	//   ....[106]....
        /*079c*/ 	.word	0x0000dd80


	//   ....[107]....
        /*07a0*/ 	.word	0x0000e210


	//   ....[108]....
        /*07a4*/ 	.word	0x0000e240


	//   ....[109]....
        /*07a8*/ 	.word	0x0000e280


	//   ....[110]....
        /*07ac*/ 	.word	0x0000e2d0


	//   ....[111]....
        /*07b0*/ 	.word	0x0000e2f0


	//   ....[112]....
        /*07b4*/ 	.word	0x0000e350


	//   ....[113]....
        /*07b8*/ 	.word	0x0000e360


	//   ....[114]....
        /*07bc*/ 	.word	0x0000e3b0


	//   ....[115]....
        /*07c0*/ 	.word	0x0000e3e0


	//   ....[116]....
        /*07c4*/ 	.word	0x0000e440


	//   ....[117]....
        /*07c8*/ 	.word	0x0000e460


	//   ....[118]....
        /*07cc*/ 	.word	0x0000e4b0


	//   ....[119]....
        /*07d0*/ 	.word	0x0000e4d0


	//   ....[120]....
        /*07d4*/ 	.word	0x0000e520


	//   ....[121]....
        /*07d8*/ 	.word	0x0000e540


	//   ....[122]....
        /*07dc*/ 	.word	0x0000e550


	//   ....[123]....
        /*07e0*/ 	.word	0x0000e5e0


	//   ....[124]....
        /*07e4*/ 	.word	0x0000e600


	//   ....[125]....
        /*07e8*/ 	.word	0x0000e610


	//   ....[126]....
        /*07ec*/ 	.word	0x0000e660


	//   ....[127]....
        /*07f0*/ 	.word	0x0000ed50


	//   ....[128]....
        /*07f4*/ 	.word	0x0000ed80


	//   ....[129]....
        /*07f8*/ 	.word	0x0000edb0


	//   ....[130]....
        /*07fc*/ 	.word	0x0000edf0


	//   ....[131]....
        /*0800*/ 	.word	0x0000ee40


	//   ....[132]....
        /*0804*/ 	.word	0x0000ee60


	//   ....[133]....
        /*0808*/ 	.word	0x0000eeb0


	//   ....[134]....
        /*080c*/ 	.word	0x0000eed0


	//   ....[135]....
        /*0810*/ 	.word	0x0000ef20


	//   ....[136]....
        /*0814*/ 	.word	0x0000ef40


	//   ....[137]....
        /*0818*/ 	.word	0x0000ef90


	//   ....[138]....
        /*081c*/ 	.word	0x0000efb0


	//   ....[139]....
        /*0820*/ 	.word	0x0000f000


	//   ....[140]....
        /*0824*/ 	.word	0x0000f020


	//   ....[141]....
        /*0828*/ 	.word	0x0000f050


	//   ....[142]....
        /*082c*/ 	.word	0x0000f070


	//   ....[143]....
        /*0830*/ 	.word	0x0000f990


	//   ....[144]....
        /*0834*/ 	.word	0x0000f9b0


	//   ....[145]....
        /*0838*/ 	.word	0x0000f9c0


	//   ....[146]....
        /*083c*/ 	.word	0x0000f9d0


	//   ....[147]....
        /*0840*/ 	.word	0x0000f9e0


	//   ....[148]....
        /*0844*/ 	.word	0x0000f9f0


	//   ....[149]....
        /*0848*/ 	.word	0x0000fa40


	//   ....[150]....
        /*084c*/ 	.word	0x0000fa80


	//   ....[151]....
        /*0850*/ 	.word	0x0000fab0


	//   ....[152]....
        /*0854*/ 	.word	0x0000fac0


	//   ....[153]....
        /*0858*/ 	.word	0x0000fb00


	//   ....[154]....
        /*085c*/ 	.word	0x0000fb10


	//   ....[155]....
        /*0860*/ 	.word	0x0000fb50


	//   ....[156]....
        /*0864*/ 	.word	0x0000fb60


	//   ....[157]....
        /*0868*/ 	.word	0x0000fba0


	//   ....[158]....
        /*086c*/ 	.word	0x0000fbb0


	//   ....[159]....
        /*0870*/ 	.word	0x0000fbc0


	//   ....[160]....
        /*0874*/ 	.word	0x0000fbd0


	//   ....[161]....
        /*0878*/ 	.word	0x0000fbe0


	//   ....[162]....
        /*087c*/ 	.word	0x0000fc80


	//   ....[163]....
        /*0880*/ 	.word	0x00010040


	//   ....[164]....
        /*0884*/ 	.word	0x00010050


	//   ....[165]....
        /*0888*/ 	.word	0x00010060


	//   ....[166]....
        /*088c*/ 	.word	0x00010070


	//   ....[167]....
        /*0890*/ 	.word	0x00010080


	//   ....[168]....
        /*0894*/ 	.word	0x00010090


	//   ....[169]....
        /*0898*/ 	.word	0x000100b0


	//   ....[170]....
        /*089c*/ 	.word	0x00010100


	//   ....[171]....
        /*08a0*/ 	.word	0x00010140


	//   ....[172]....
        /*08a4*/ 	.word	0x00010160


	//   ....[173]....
        /*08a8*/ 	.word	0x00010170


	//   ....[174]....
        /*08ac*/ 	.word	0x000101b0


	//   ....[175]....
        /*08b0*/ 	.word	0x000101c0


	//   ....[176]....
        /*08b4*/ 	.word	0x00010200


	//   ....[177]....
        /*08b8*/ 	.word	0x00010210


	//   ....[178]....
        /*08bc*/ 	.word	0x00010250


	//   ....[179]....
        /*08c0*/ 	.word	0x00010260


	//   ....[180]....
        /*08c4*/ 	.word	0x00010270


	//   ....[181]....
        /*08c8*/ 	.word	0x00010280


	//   ....[182]....
        /*08cc*/ 	.word	0x00010290


	//   ....[183]....
        /*08d0*/ 	.word	0x00011680


	//   ....[184]....
        /*08d4*/ 	.word	0x000116b0


	//   ....[185]....
        /*08d8*/ 	.word	0x000116e0


	//   ....[186]....
        /*08dc*/ 	.word	0x000116f0


	//   ....[187]....
        /*08e0*/ 	.word	0x00011720


	//   ....[188]....
        /*08e4*/ 	.word	0x00011730


	//   ....[189]....
        /*08e8*/ 	.word	0x00011760


	//   ....[190]....
        /*08ec*/ 	.word	0x000117a0


	//   ....[191]....
        /*08f0*/ 	.word	0x000118e0


	//   ....[192]....
        /*08f4*/ 	.word	0x00011910


	//   ....[193]....
        /*08f8*/ 	.word	0x00011940


	//   ....[194]....
        /*08fc*/ 	.word	0x00011970


	//   ....[195]....
        /*0900*/ 	.word	0x000119a0


	//   ....[196]....
        /*0904*/ 	.word	0x000119e0


	//   ....[197]....
        /*0908*/ 	.word	0x00011a70


	//   ....[198]....
        /*090c*/ 	.word	0x00011ab0


	//   ....[199]....
        /*0910*/ 	.word	0x00011b40


	//   ....[200]....
        /*0914*/ 	.word	0x00011f60


	//   ....[201]....
        /*0918*/ 	.word	0x000124b0


	//   ....[202]....
        /*091c*/ 	.word	0x00012590


	//   ....[203]....
        /*0920*/ 	.word	0x00012680


	//   ....[204]....
        /*0924*/ 	.word	0x000126e0


	//   ....[205]....
        /*0928*/ 	.word	0x000127a0


	//   ....[206]....
        /*092c*/ 	.word	0x00012800


	//   ....[207]....
        /*0930*/ 	.word	0x000128c0


	//   ....[208]....
        /*0934*/ 	.word	0x00012920


	//   ....[209]....
        /*0938*/ 	.word	0x000129e0


	//   ....[210]....
        /*093c*/ 	.word	0x00012a40


	//   ....[211]....
        /*0940*/ 	.word	0x00012b00


	//   ....[212]....
        /*0944*/ 	.word	0x00012b60


	//   ....[213]....
        /*0948*/ 	.word	0x00012c20


	//   ....[214]....
        /*094c*/ 	.word	0x00012c80


	//   ....[215]....
        /*0950*/ 	.word	0x00012d40


	//   ....[216]....
        /*0954*/ 	.word	0x00012da0


	//   ....[217]....
        /*0958*/ 	.word	0x00012e60


	//   ....[218]....
        /*095c*/ 	.word	0x00012ec0


	//   ....[219]....
        /*0960*/ 	.word	0x00012f80


	//   ....[220]....
        /*0964*/ 	.word	0x00012fe0


	//   ....[221]....
        /*0968*/ 	.word	0x000130b0


	//   ....[222]....
        /*096c*/ 	.word	0x00013270


	//   ....[223]....
        /*0970*/ 	.word	0x00013300


	//   ....[224]....
        /*0974*/ 	.word	0x000133d0


	//   ....[225]....
        /*0978*/ 	.word	0x00013420


	//   ....[226]....
        /*097c*/ 	.word	0x000134f0


	//   ....[227]....
        /*0980*/ 	.word	0x00013540


	//   ....[228]....
        /*0984*/ 	.word	0x000135a0


	//   ....[229]....
        /*0988*/ 	.word	0x00013670


	//   ....[230]....
        /*098c*/ 	.word	0x000136d0


	//   ....[231]....
        /*0990*/ 	.word	0x000137a0


	//   ....[232]....
        /*0994*/ 	.word	0x00013800


	//   ....[233]....
        /*0998*/ 	.word	0x000138d0


	//   ....[234]....
        /*099c*/ 	.word	0x00013930


	//   ....[235]....
        /*09a0*/ 	.word	0x000139f0


	//   ....[236]....
        /*09a4*/ 	.word	0x00013a50


	//   ....[237]....
        /*09a8*/ 	.word	0x00013b10


	//   ....[238]....
        /*09ac*/ 	.word	0x00013b80


	//   ....[239]....
        /*09b0*/ 	.word	0x00013c30


	//   ....[240]....
        /*09b4*/ 	.word	0x00013cb0


	//   ....[241]....
        /*09b8*/ 	.word	0x00013d50


	//   ....[242]....
        /*09bc*/ 	.word	0x00013e00


	//   ....[243]....
        /*09c0*/ 	.word	0x00013e60


	//   ....[244]....
        /*09c4*/ 	.word	0x00013ee0


	//   ....[245]....
        /*09c8*/ 	.word	0x00013f90


	//   ....[246]....
        /*09cc*/ 	.word	0x00013ff0


	//   ....[247]....
        /*09d0*/ 	.word	0x000140b0


	//   ....[248]....
        /*09d4*/ 	.word	0x00014110


	//   ....[249]....
        /*09d8*/ 	.word	0x000141d0


	//   ....[250]....
        /*09dc*/ 	.word	0x00014230


	//   ....[251]....
        /*09e0*/ 	.word	0x000142f0


	//   ....[252]....
        /*09e4*/ 	.word	0x00014350


	//   ....[253]....
        /*09e8*/ 	.word	0x00014400


	//   ....[254]....
        /*09ec*/ 	.word	0x00014460


	//   ....[255]....
        /*09f0*/ 	.word	0x00014520


	//   ....[0]....
        /*09f4*/ 	.word	0x00014580


	//   ....[1]....
        /*09f8*/ 	.word	0x00014620


	//   ....[2]....
        /*09fc*/ 	.word	0x00014750


	//   ....[3]....
        /*0a00*/ 	.word	0x000147f0


	//   ....[4]....
        /*0a04*/ 	.word	0x00014850


	//   ....[5]....
        /*0a08*/ 	.word	0x00014900


	//   ....[6]....
        /*0a0c*/ 	.word	0x00014980


	//   ....[7]....
        /*0a10*/ 	.word	0x00014a10


	//   ....[8]....
        /*0a14*/ 	.word	0x00014aa0


	//   ....[9]....
        /*0a18*/ 	.word	0x00014b30


	//   ....[10]....
        /*0a1c*/ 	.word	0x00014b90


	//   ....[11]....
        /*0a20*/ 	.word	0x00014c40


	//   ....[12]....
        /*0a24*/ 	.word	0x00014ca0


	//   ....[13]....
        /*0a28*/ 	.word	0x00014d50


	//   ....[14]....
        /*0a2c*/ 	.word	0x00014db0


	//   ....[15]....
        /*0a30*/ 	.word	0x00014e60


	//   ....[16]....
        /*0a34*/ 	.word	0x00014ec0


	//   ....[17]....
        /*0a38*/ 	.word	0x00014f70


	//   ....[18]....
        /*0a3c*/ 	.word	0x00015000


	//   ....[19]....
        /*0a40*/ 	.word	0x00015090


	//   ....[20]....
        /*0a44*/ 	.word	0x00015110


	//   ....[21]....
        /*0a48*/ 	.word	0x000151a0


	//   ....[22]....
        /*0a4c*/ 	.word	0x00015290


	//   ....[23]....
        /*0a50*/ 	.word	0x00015320


	//   ....[24]....
        /*0a54*/ 	.word	0x00015380


	//   ....[25]....
        /*0a58*/ 	.word	0x00015430


	//   ....[26]....
        /*0a5c*/ 	.word	0x000154b0


	//   ....[27]....
        /*0a60*/ 	.word	0x00015540


	//   ....[28]....
        /*0a64*/ 	.word	0x000155d0


	//   ....[29]....
        /*0a68*/ 	.word	0x00015660


	//   ....[30]....
        /*0a6c*/ 	.word	0x000156c0


	//   ....[31]....
        /*0a70*/ 	.word	0x00015770


	//   ....[32]....
        /*0a74*/ 	.word	0x000157d0


	//   ....[33]....
        /*0a78*/ 	.word	0x00015880


	//   ....[34]....
        /*0a7c*/ 	.word	0x000158e0


	//   ....[35]....
        /*0a80*/ 	.word	0x00015990


	//   ....[36]....
        /*0a84*/ 	.word	0x000159f0


	//   ....[37]....
        /*0a88*/ 	.word	0x00015aa0


	//   ....[38]....
        /*0a8c*/ 	.word	0x00015b00


	//   ....[39]....
        /*0a90*/ 	.word	0x00015bb0


	//   ....[40]....
        /*0a94*/ 	.word	0x00015c10


	//   ....[41]....
        /*0a98*/ 	.word	0x00015cc0


	//   ....[42]....
        /*0a9c*/ 	.word	0x00015f10


	//----- nvinfo : EIATTR_REG_RECONFIG
	.align		4
.L_896:
        /*0aa0*/ 	.byte	0x01, 0x54
	.zero		2


	//----- nvinfo : EIATTR_SYSCALL_OFFSETS
	.align		4
        /*0aa4*/ 	.byte	0x04, 0x46
        /*0aa6*/ 	.short	(.L_898 - .L_897)


	//   ....[0]....
.L_897:
        /*0aa8*/ 	.word	0x00001540


	//   ....[1]....
        /*0aac*/ 	.word	0x0000cc60


	//   ....[2]....
        /*0ab0*/ 	.word	0x0000cdd0


	//   ....[3]....
        /*0ab4*/ 	.word	0x0000cf30


	//   ....[4]....
        /*0ab8*/ 	.word	0x0000d070


	//   ....[5]....
        /*0abc*/ 	.word	0x0000e9d0


	//----- nvinfo : EIATTR_MBARRIER_INSTR_OFFSETS
	.align		4
.L_898:
        /*0ac0*/ 	.byte	0x04, 0x39
        /*0ac2*/ 	.short	(.L_900 - .L_899)


	//   ....[0]....
.L_899:
        /*0ac4*/ 	.word	0x00000180
        /*0ac8*/ 	.word	0x000000ff
        /*0acc*/ 	.word	0x00022800
        /*0ad0*/ 	.short	0x0100
        /*0ad2*/ 	.byte	0x08
	.zero		1


	//   ....[1]....
        /*0ad4*/ 	.word	0x00000190
        /*0ad8*/ 	.word	0x000000ff
        /*0adc*/ 	.word	0x00022820
        /*0ae0*/ 	.short	0x0100
        /*0ae2*/ 	.byte	0x08
	.zero		1


	//   ....[2]....
        /*0ae4*/ 	.word	0x00000280
        /*0ae8*/ 	.word	0x000000ff
        /*0aec*/ 	.word	0x00022830
        /*0af0*/ 	.short	0x0100
        /*0af2*/ 	.byte	0x08
	.zero		1


	//   ....[3]....
        /*0af4*/ 	.word	0x00000290
        /*0af8*/ 	.word	0x000000ff
        /*0afc*/ 	.word	0x00022840
        /*0b00*/ 	.short	0x0100
        /*0b02*/ 	.byte	0x08
	.zero		1


	//   ....[4]....
        /*0b04*/ 	.word	0x000002a0
        /*0b08*/ 	.word	0x000000ff
        /*0b0c*/ 	.word	0x00022838
        /*0b10*/ 	.short	0x0100
        /*0b12*/ 	.byte	0x08
	.zero		1


	//   ....[5]....
        /*0b14*/ 	.word	0x000002b0
        /*0b18*/ 	.word	0x000000ff
        /*0b1c*/ 	.word	0x00022848
        /*0b20*/ 	.short	0x0100
        /*0b22*/ 	.byte	0x08
	.zero		1


	//   ....[6]....
        /*0b24*/ 	.word	0x000003e0
        /*0b28*/ 	.word	0x000000ff
        /*0b2c*/ 	.word	0x00022850
        /*0b30*/ 	.short	0x0100
        /*0b32*/ 	.byte	0x08
	.zero		1


	//   ....[7]....
        /*0b34*/ 	.word	0x000003f0
        /*0b38*/ 	.word	0x000000ff
        /*0b3c*/ 	.word	0x00022860
        /*0b40*/ 	.short	0x0100
        /*0b42*/ 	.byte	0x08
	.zero		1


	//   ....[8]....
        /*0b44*/ 	.word	0x00000400
        /*0b48*/ 	.word	0x000000ff
        /*0b4c*/ 	.word	0x00022858
        /*0b50*/ 	.short	0x0100
        /*0b52*/ 	.byte	0x08
	.zero		1


	//   ....[9]....
        /*0b54*/ 	.word	0x00000410
        /*0b58*/ 	.word	0x000000ff
        /*0b5c*/ 	.word	0x00022868
        /*0b60*/ 	.short	0x0100
        /*0b62*/ 	.byte	0x08
	.zero		1


	//   ....[10]....
        /*0b64*/ 	.word	0x00000500
        /*0b68*/ 	.word	0x000000ff
        /*0b6c*/ 	.word	0x00022870
        /*0b70*/ 	.short	0x0100
        /*0b72*/ 	.byte	0x06
	.zero		1


	//   ....[11]....
        /*0b74*/ 	.word	0x00000510
        /*0b78*/ 	.word	0x000000ff
        /*0b7c*/ 	.word	0x00022880
        /*0b80*/ 	.short	0x0100
        /*0b82*/ 	.byte	0x06
	.zero		1


	//   ....[12]....
        /*0b84*/ 	.word	0x00000520
        /*0b88*/ 	.word	0x000000ff
        /*0b8c*/ 	.word	0x00022878
        /*0b90*/ 	.short	0x0100
        /*0b92*/ 	.byte	0x06
	.zero		1


	//   ....[13]....
        /*0b94*/ 	.word	0x00000530
        /*0b98*/ 	.word	0x000000ff
        /*0b9c*/ 	.word	0x00022888
        /*0ba0*/ 	.short	0x0100
        /*0ba2*/ 	.byte	0x06
	.zero		1


	//   ....[14]....
        /*0ba4*/ 	.word	0x00000660
        /*0ba8*/ 	.word	0x000000ff
        /*0bac*/ 	.word	0x00022890
        /*0bb0*/ 	.short	0x0100
        /*0bb2*/ 	.byte	0x08
	.zero		1


	//   ....[15]....
        /*0bb4*/ 	.word	0x00000670
        /*0bb8*/ 	.word	0x000000ff
        /*0bbc*/ 	.word	0x000228a0
        /*0bc0*/ 	.short	0x0100
        /*0bc2*/ 	.byte	0x08
	.zero		1


	//   ....[16]....
        /*0bc4*/ 	.word	0x00000680
        /*0bc8*/ 	.word	0x000000ff
        /*0bcc*/ 	.word	0x00022898
        /*0bd0*/ 	.short	0x0100
        /*0bd2*/ 	.byte	0x08
	.zero		1


	//   ....[17]....
        /*0bd4*/ 	.word	0x00000690
        /*0bd8*/ 	.word	0x000000ff
        /*0bdc*/ 	.word	0x000228a8
        /*0be0*/ 	.short	0x0100
        /*0be2*/ 	.byte	0x08
	.zero		1


	//   ....[18]....
        /*0be4*/ 	.word	0x000007e0
        /*0be8*/ 	.word	0x000000ff
        /*0bec*/ 	.word	0x000228b0
        /*0bf0*/ 	.short	0x0100
        /*0bf2*/ 	.byte	0x08
	.zero		1


	//   ....[19]....
        /*0bf4*/ 	.word	0x000007f0
        /*0bf8*/ 	.word	0x000000ff
        /*0bfc*/ 	.word	0x000228c0
        /*0c00*/ 	.short	0x0100
        /*0c02*/ 	.byte	0x08
	.zero		1


	//   ....[20]....
        /*0c04*/ 	.word	0x00000800
        /*0c08*/ 	.word	0x000000ff
        /*0c0c*/ 	.word	0x000228b8
        /*0c10*/ 	.short	0x0100
        /*0c12*/ 	.byte	0x08
	.zero		1


	//   ....[21]....
        /*0c14*/ 	.word	0x00000810
        /*0c18*/ 	.word	0x000000ff
        /*0c1c*/ 	.word	0x000228c8
        /*0c20*/ 	.short	0x0100
        /*0c22*/ 	.byte	0x08
	.zero		1


	//   ....[22]....
        /*0c24*/ 	.word	0x00001870
        /*0c28*/ 	.word	0x000000ff
        /*0c2c*/ 	.word	0x00022800
        /*0c30*/ 	.short	0x010a
        /*0c32*/ 	.byte	0x34
	.zero		1


	//   ....[23]....
        /*0c34*/ 	.word	0x00001910
        /*0c38*/ 	.word	0x00000004
        /*0c3c*/ 	.word	0x00022830
        /*0c40*/ 	.short	0x010a
        /*0c42*/ 	.byte	0x3f
	.zero		1


	//   ....[24]....
        /*0c44*/ 	.word	0x00001950
        /*0c48*/ 	.word	0x00000004
        /*0c4c*/ 	.word	0x00022830
        /*0c50*/ 	.short	0x010a
        /*0c52*/ 	.byte	0x3f
	.zero		1


	//   ....[25]....
        /*0c54*/ 	.word	0x00002d10
        /*0c58*/ 	.word	0x000000ff
        /*0c5c*/ 	.word	0x00000000
        /*0c60*/ 	.short	0x0101
        /*0c62*/ 	.byte	0x06
	.zero		1


	//   ....[26]....
        /*0c64*/ 	.word	0x000052b0
        /*0c68*/ 	.word	0x000000ff
        /*0c6c*/ 	.word	0x00022830
        /*0c70*/ 	.short	0x010a
        /*0c72*/ 	.byte	0x06
	.zero		1


	//   ....[27]....
        /*0c74*/ 	.word	0x000052f0
        /*0c78*/ 	.word	0x000000ff
        /*0c7c*/ 	.word	0x00022830
        /*0c80*/ 	.short	0x010a
        /*0c82*/ 	.byte	0x06
	.zero		1


	//   ....[28]....
        /*0c84*/ 	.word	0x00005b90
        /*0c88*/ 	.word	0x000000ff
        /*0c8c*/ 	.word	0x00022850
        /*0c90*/ 	.short	0x010a
        /*0c92*/ 	.byte	0x06
	.zero		1


	//   ....[29]....
        /*0c94*/ 	.word	0x00005bd0
        /*0c98*/ 	.word	0x000000ff
        /*0c9c*/ 	.word	0x00022850
        /*0ca0*/ 	.short	0x010a
        /*0ca2*/ 	.byte	0x06
	.zero		1


	//   ....[30]....
        /*0ca4*/ 	.word	0x000064f0
        /*0ca8*/ 	.word	0x000000ff
        /*0cac*/ 	.word	0x00000000
        /*0cb0*/ 	.short	0x0101
        /*0cb2*/ 	.byte	0x06
	.zero		1


	//   ....[31]....
        /*0cb4*/ 	.word	0x00007ed0
        /*0cb8*/ 	.word	0x000000ff
        /*0cbc*/ 	.word	0x00000000
        /*0cc0*/ 	.short	0x0101
        /*0cc2*/ 	.byte	0x06
	.zero		1


	//   ....[32]....
        /*0cc4*/ 	.word	0x000085b0
        /*0cc8*/ 	.word	0x000000ff
        /*0ccc*/ 	.word	0x00022850
        /*0cd0*/ 	.short	0x010a
        /*0cd2*/ 	.byte	0x09
	.zero		1


	//   ....[33]....
        /*0cd4*/ 	.word	0x000085f0
        /*0cd8*/ 	.word	0x000000ff
        /*0cdc*/ 	.word	0x00022850
        /*0ce0*/ 	.short	0x010a
        /*0ce2*/ 	.byte	0x09
	.zero		1


	//   ....[34]....
        /*0ce4*/ 	.word	0x00008d40
        /*0ce8*/ 	.word	0x000000ff
        /*0cec*/ 	.word	0x00000000
        /*0cf0*/ 	.short	0x0101
        /*0cf2*/ 	.byte	0x04
	.zero		1


	//   ....[35]....
        /*0cf4*/ 	.word	0x0000a890
        /*0cf8*/ 	.word	0x00000004
        /*0cfc*/ 	.word	0x00000000
        /*0d00*/ 	.short	0x0101
        /*0d02*/ 	.byte	0x3f
	.zero		1


	//   ....[36]....
        /*0d04*/ 	.word	0x0000d650
        /*0d08*/ 	.word	0x00000000
        /*0d0c*/ 	.word	0x00022880
        /*0d10*/ 	.short	0x010a
        /*0d12*/ 	.byte	0x3f
	.zero		1


	//   ....[37]....
        /*0d14*/ 	.word	0x0000dee0
        /*0d18*/ 	.word	0x00000000
        /*0d1c*/ 	.word	0x00022870
        /*0d20*/ 	.short	0x0107
        /*0d22*/ 	.byte	0x3f
	.zero		1


	//   ....[38]....
        /*0d24*/ 	.word	0x0000dfa0
        /*0d28*/ 	.word	0x00000000
        /*0d2c*/ 	.word	0x00022870
        /*0d30*/ 	.short	0x0101
        /*0d32*/ 	.byte	0x3f
	.zero		1


	//   ....[39]....
        /*0d34*/ 	.word	0x0000dfd0
        /*0d38*/ 	.word	0x00000000
        /*0d3c*/ 	.word	0x00022840
        /*0d40*/ 	.short	0x010a
        /*0d42*/ 	.byte	0x3f
	.zero		1


	//   ....[40]....
        /*0d44*/ 	.word	0x0000e700
        /*0d48*/ 	.word	0x00000000
        /*0d4c*/ 	.word	0x00022830
        /*0d50*/ 	.short	0x0107
        /*0d52*/ 	.byte	0x3f
	.zero		1


	//   ....[41]....
        /*0d54*/ 	.word	0x0000e7c0
        /*0d58*/ 	.word	0x00000000
        /*0d5c*/ 	.word	0x00022830
        /*0d60*/ 	.short	0x0101
        /*0d62*/ 	.byte	0x3f
	.zero		1


	//   ....[42]....
        /*0d64*/ 	.word	0x0000f130
        /*0d68*/ 	.word	0x00000016
        /*0d6c*/ 	.word	0x00022800
        /*0d70*/ 	.short	0x0107
        /*0d72*/ 	.byte	0x3f
	.zero		1


	//   ....[43]....
        /*0d74*/ 	.word	0x0000f220
        /*0d78*/ 	.word	0x00000016
        /*0d7c*/ 	.word	0x00022800
        /*0d80*/ 	.short	0x0101
        /*0d82*/ 	.byte	0x3f
	.zero		1


	//   ....[44]....
        /*0d84*/ 	.word	0x0000f240
        /*0d88*/ 	.word	0x00000016
        /*0d8c*/ 	.word	0x00022820
        /*0d90*/ 	.short	0x010a
        /*0d92*/ 	.byte	0x3f
	.zero		1


	//   ....[45]....
        /*0d94*/ 	.word	0x0000f720
        /*0d98*/ 	.word	0x00000000
        /*0d9c*/ 	.word	0x00022880
        /*0da0*/ 	.short	0x010a
        /*0da2*/ 	.byte	0x3f
	.zero		1


	//   ....[46]....
        /*0da4*/ 	.word	0x0000fd00
        /*0da8*/ 	.word	0x00000000
        /*0dac*/ 	.word	0x00022870
        /*0db0*/ 	.short	0x0107
        /*0db2*/ 	.byte	0x3f
	.zero		1


	//   ....[47]....
        /*0db4*/ 	.word	0x0000fdc0
        /*0db8*/ 	.word	0x00000000
        /*0dbc*/ 	.word	0x00022870
        /*0dc0*/ 	.short	0x0101
        /*0dc2*/ 	.byte	0x3f
	.zero		1


	//   ....[48]....
        /*0dc4*/ 	.word	0x0000fdf0
        /*0dc8*/ 	.word	0x00000000
        /*0dcc*/ 	.word	0x00022840
        /*0dd0*/ 	.short	0x010a
        /*0dd2*/ 	.byte	0x3f
	.zero		1


	//   ....[49]....
        /*0dd4*/ 	.word	0x000103a0
        /*0dd8*/ 	.word	0x00000000
        /*0ddc*/ 	.word	0x00022830
        /*0de0*/ 	.short	0x0107
        /*0de2*/ 	.byte	0x3f
	.zero		1


	//   ....[50]....
        /*0de4*/ 	.word	0x00010460
        /*0de8*/ 	.word	0x00000000
        /*0dec*/ 	.word	0x00022830
        /*0df0*/ 	.short	0x0101
        /*0df2*/ 	.byte	0x3f
	.zero		1


	//   ....[51]....
        /*0df4*/ 	.word	0x000104f0
        /*0df8*/ 	.word	0x00000000
        /*0dfc*/ 	.word	0x00022870
        /*0e00*/ 	.short	0x010a
        /*0e02*/ 	.byte	0x3f
	.zero		1


	//   ....[52]....
        /*0e04*/ 	.word	0x00010580
        /*0e08*/ 	.word	0x00000000
        /*0e0c*/ 	.word	0x00022860
        /*0e10*/ 	.short	0x010a
        /*0e12*/ 	.byte	0x3f
	.zero		1


	//   ....[53]....
        /*0e14*/ 	.word	0x00010b40
        /*0e18*/ 	.word	0x00000000
        /*0e1c*/ 	.word	0x00022850
        /*0e20*/ 	.short	0x0101
        /*0e22*/ 	.byte	0x3f
	.zero		1


	//   ....[54]....
        /*0e24*/ 	.word	0x00010bd0
        /*0e28*/ 	.word	0x00000000
        /*0e2c*/ 	.word	0x00000000
        /*0e30*/ 	.short	0x0101
        /*0e32*/ 	.byte	0x3f
	.zero		1


	//   ....[55]....
        /*0e34*/ 	.word	0x00010d90
        /*0e38*/ 	.word	0x00000002
        /*0e3c*/ 	.word	0x00022870
        /*0e40*/ 	.short	0x010a
        /*0e42*/ 	.byte	0x3f
	.zero		1


	//   ....[56]....
        /*0e44*/ 	.word	0x00010e10
        /*0e48*/ 	.word	0x00000002
        /*0e4c*/ 	.word	0x00022860
        /*0e50*/ 	.short	0x010a
        /*0e52*/ 	.byte	0x3f
	.zero		1


	//   ....[57]....
        /*0e54*/ 	.word	0x000113e0
        /*0e58*/ 	.word	0x00000002
        /*0e5c*/ 	.word	0x00022850
        /*0e60*/ 	.short	0x0101
        /*0e62*/ 	.byte	0x3f
	.zero		1


	//   ....[58]....
        /*0e64*/ 	.word	0x000114a0
        /*0e68*/ 	.word	0x00000002
        /*0e6c*/ 	.word	0x00000000
        /*0e70*/ 	.short	0x0101
        /*0e72*/ 	.byte	0x3f
	.zero		1


	//   ....[59]....
        /*0e74*/ 	.word	0x00011ee0
        /*0e78*/ 	.word	0x00000004
        /*0e7c*/ 	.word	0x00022820
        /*0e80*/ 	.short	0x010a
        /*0e82*/ 	.byte	0x3f
	.zero		1


	//   ....[60]....
        /*0e84*/ 	.word	0x00012060
        /*0e88*/ 	.word	0x00000005
        /*0e8c*/ 	.word	0x00022840
        /*0e90*/ 	.short	0x010a
        /*0e92*/ 	.byte	0x3f
	.zero		1


	//   ....[61]....
        /*0e94*/ 	.word	0x00012100
        /*0e98*/ 	.word	0x00000021
        /*0e9c*/ 	.word	0x00022840
        /*0ea0*/ 	.short	0x010a
        /*0ea2*/ 	.byte	0x3f
	.zero		1


	//   ....[62]....
        /*0ea4*/ 	.word	0x00012140
        /*0ea8*/ 	.word	0x00000005
        /*0eac*/ 	.word	0x00022860
        /*0eb0*/ 	.short	0x010a
        /*0eb2*/ 	.byte	0x3f
	.zero		1


	//   ....[63]....
        /*0eb4*/ 	.word	0x00012180
        /*0eb8*/ 	.word	0x00000021
        /*0ebc*/ 	.word	0x00022860
        /*0ec0*/ 	.short	0x010a
        /*0ec2*/ 	.byte	0x3f
	.zero		1


	//   ....[64]....
        /*0ec4*/ 	.word	0x000121c0
        /*0ec8*/ 	.word	0x00000005
        /*0ecc*/ 	.word	0x00022880
        /*0ed0*/ 	.short	0x010a
        /*0ed2*/ 	.byte	0x3f
	.zero		1


	//   ....[65]....
        /*0ed4*/ 	.word	0x00012200
        /*0ed8*/ 	.word	0x00000021
        /*0edc*/ 	.word	0x00022880
        /*0ee0*/ 	.short	0x010a
        /*0ee2*/ 	.byte	0x3f
	.zero		1


	//   ....[66]....
        /*0ee4*/ 	.word	0x00012270
        /*0ee8*/ 	.word	0x00000003
        /*0eec*/ 	.word	0x00022800
        /*0ef0*/ 	.short	0x010a
        /*0ef2*/ 	.byte	0x3f
	.zero		1


	//   ....[67]....
        /*0ef4*/ 	.word	0x000122c0
        /*0ef8*/ 	.word	0x00000004
        /*0efc*/ 	.word	0x00022830
        /*0f00*/ 	.short	0x010a
        /*0f02*/ 	.byte	0x3f
	.zero		1


	//   ....[68]....
        /*0f04*/ 	.word	0x00012320
        /*0f08*/ 	.word	0x00000009
        /*0f0c*/ 	.word	0x00022830
        /*0f10*/ 	.short	0x010a
        /*0f12*/ 	.byte	0x3f
	.zero		1


	//   ....[69]....
        /*0f14*/ 	.word	0x00012380
        /*0f18*/ 	.word	0x00000009
        /*0f1c*/ 	.word	0x00022850
        /*0f20*/ 	.short	0x010a
        /*0f22*/ 	.byte	0x3f
	.zero		1


	//   ....[70]....
        /*0f24*/ 	.word	0x000123e0
        /*0f28*/ 	.word	0x00000003
        /*0f2c*/ 	.word	0x00022850
        /*0f30*/ 	.short	0x010a
        /*0f32*/ 	.byte	0x3f
	.zero		1


	//   ....[71]....
        /*0f34*/ 	.word	0x000124e0
        /*0f38*/ 	.word	0x00000000
        /*0f3c*/ 	.word	0x00022880
        /*0f40*/ 	.short	0x010a
        /*0f42*/ 	.byte	0x3f
	.zero		1


	//   ....[72]....
        /*0f44*/ 	.word	0x000131c0
        /*0f48*/ 	.word	0x00000000
        /*0f4c*/ 	.word	0x00022840
        /*0f50*/ 	.short	0x010a
        /*0f52*/ 	.byte	0x3f
	.zero		1


	//   ....[73]....
        /*0f54*/ 	.word	0x00014650
        /*0f58*/ 	.word	0x00000016
        /*0f5c*/ 	.word	0x00022820
        /*0f60*/ 	.short	0x010a
        /*0f62*/ 	.byte	0x3f
	.zero		1


	//   ....[74]....
        /*0f64*/ 	.word	0x000146a0
        /*0f68*/ 	.word	0x00000000
        /*0f6c*/ 	.word	0x00022880
        /*0f70*/ 	.short	0x010a
        /*0f72*/ 	.byte	0x3f
	.zero		1


	//   ....[75]....
        /*0f74*/ 	.word	0x000151e0
        /*0f78*/ 	.word	0x00000000
        /*0f7c*/ 	.word	0x00022840
        /*0f80*/ 	.short	0x010a
        /*0f82*/ 	.byte	0x3f
	.zero		1


	//   ....[76]....
        /*0f84*/ 	.word	0x00015cf0
        /*0f88*/ 	.word	0x00000000
        /*0f8c*/ 	.word	0x00022870
        /*0f90*/ 	.short	0x010a
        /*0f92*/ 	.byte	0x3f
	.zero		1


	//   ....[77]....
        /*0f94*/ 	.word	0x00015d40
        /*0f98*/ 	.word	0x00000000
        /*0f9c*/ 	.word	0x00022860
        /*0fa0*/ 	.short	0x010a
        /*0fa2*/ 	.byte	0x3f
	.zero		1


	//   ....[78]....
        /*0fa4*/ 	.word	0x00015d90
        /*0fa8*/ 	.word	0x00000002
        /*0fac*/ 	.word	0x00022870
        /*0fb0*/ 	.short	0x010a
        /*0fb2*/ 	.byte	0x3f
	.zero		1


	//   ....[79]....
        /*0fb4*/ 	.word	0x00015de0
        /*0fb8*/ 	.word	0x00000002
        /*0fbc*/ 	.word	0x00022860
        /*0fc0*/ 	.short	0x010a
        /*0fc2*/ 	.byte	0x3f
	.zero		1


	//   ....[80]....
        /*0fc4*/ 	.word	0x00015e30
        /*0fc8*/ 	.word	0x00000004
        /*0fcc*/ 	.word	0x00022820
        /*0fd0*/ 	.short	0x010a
        /*0fd2*/ 	.byte	0x3f
	.zero		1


	//   ....[81]....
        /*0fd4*/ 	.word	0x00015fd0
        /*0fd8*/ 	.word	0x00000005
        /*0fdc*/ 	.word	0x00022840
        /*0fe0*/ 	.short	0x010a
        /*0fe2*/ 	.byte	0x3f
	.zero		1


	//   ....[82]....
        /*0fe4*/ 	.word	0x00016020
        /*0fe8*/ 	.word	0x00000021
        /*0fec*/ 	.word	0x00022840
        /*0ff0*/ 	.short	0x010a
        /*0ff2*/ 	.byte	0x3f
	.zero		1


	//   ....[83]....
        /*0ff4*/ 	.word	0x00016070
        /*0ff8*/ 	.word	0x00000005
        /*0ffc*/ 	.word	0x00022860
        /*1000*/ 	.short	0x010a
        /*1002*/ 	.byte	0x3f
	.zero		1


	//   ....[84]....
        /*1004*/ 	.word	0x000160c0
        /*1008*/ 	.word	0x00000021
        /*100c*/ 	.word	0x00022860
        /*1010*/ 	.short	0x010a
        /*1012*/ 	.byte	0x3f
	.zero		1


	//   ....[85]....
        /*1014*/ 	.word	0x00016110
        /*1018*/ 	.word	0x00000005
        /*101c*/ 	.word	0x00022880
        /*1020*/ 	.short	0x010a
        /*1022*/ 	.byte	0x3f
	.zero		1


	//----- nvinfo : EIATTR_NUM_MBARRIERS
	.align		4
.L_900:
        /*1024*/ 	.byte	0x03, 0x38
        /*1026*/ 	.short	0x0016


	//----- nvinfo : EIATTR_EXIT_INSTR_OFFSETS
	.align		4
        /*1028*/ 	.byte	0x04, 0x1c
        /*102a*/ 	.short	(.L_902 - .L_901)


	//   ....[0]....
.L_901:
        /*102c*/ 	.word	0x000009c0


	//   ....[1]....
        /*1030*/ 	.word	0x0000b830


	//   ....[2]....
        /*1034*/ 	.word	0x00012250


	//----- nvinfo : EIATTR_MAX_THREADS
	.align		4
.L_902:
        /*1038*/ 	.byte	0x04, 0x05
        /*103a*/ 	.short	(.L_904 - .L_903)
.L_903:
        /*103c*/ 	.word	0x00000180
        /*1040*/ 	.word	0x00000001
        /*1044*/ 	.word	0x00000001


	//----- nvinfo : EIATTR_CRS_STACK_SIZE
	.align		4
.L_904:
        /*1048*/ 	.byte	0x04, 0x1e
        /*104a*/ 	.short	(.L_906 - .L_905)
.L_905:
        /*104c*/ 	.word	0x00000000


	//----- nvinfo : EIATTR_CBANK_PARAM_SIZE
	.align		4
.L_906:
        /*1050*/ 	.byte	0x03, 0x19
        /*1052*/ 	.short	0x0af0


	//----- nvinfo : EIATTR_PARAM_CBANK
	.align		4
        /*1054*/ 	.byte	0x04, 0x0a
        /*1056*/ 	.short	(.L_908 - .L_907)
	.align		4
.L_907:
        /*1058*/ 	.word	index@(.nv.constant0._ZN7cutlass13device_kernelIN5flash11enable_sm90INS1_16FlashAttnFwdSm90INS1_25CollectiveMainloopFwdSm90ILi2EN4cute5tupleIJNS5_1CILi1EEES8_S8_EEENS6_IJNS7_ILi128EEENS7_ILi160EEESA_EEELi128ENS_12float_e4m3_tEfNS_4arch4Sm90ELb0ELb0ELb1ELb1ELb1ELb0ELb0ELb1ELb1ELb1ELb0ELb0EEENS1_21CollectiveEpilogueFwdINS6_IJSA_SA_SB_EEES9_NS_10bfloat16_tESF_Li256ELb1ELb1ELb0ELb1EEENS1_36VarlenDynamicPersistentTileSchedulerILi128ELi160ELi256ELi128ELb0ELb1ELb1ELb0ELb1ELb1EEEEEEEEEvNT_6ParamsE)
        /*105c*/ 	.short	0x0210
        /*105e*/ 	.short	0x0af0


	//----- nvinfo : EIATTR_SW_WAR
	.align		4
.L_908:
        /*1060*/ 	.byte	0x04, 0x36
        /*1062*/ 	.short	(.L_910 - .L_909)
.L_909:
        /*1064*/ 	.word	0x00000008
.L_910:


//--------------------- .nv.info._ZN7cutlass13device_kernelIN5flash11enable_sm90INS1_16FlashAttnFwdSm90INS1_25CollectiveMainloopFwdSm90ILi2EN4cute5tupleIJNS5_1CILi1EEES8_S8_EEENS6_IJNS7_ILi128EEENS7_ILi160EEESA_EEELi128ENS_12float_e4m3_tEfNS_4arch4Sm90ELb0ELb0ELb1ELb1ELb1ELb1ELb0ELb1ELb1ELb1ELb0ELb0EEENS1_21CollectiveEpilogueFwdINS6_IJSA_SA_SB_EEES9_NS_10bfloat16_tESF_Li256ELb1ELb1ELb0ELb1EEENS1_36VarlenDynamicPersistentTileSchedulerILi128ELi160ELi256ELi128ELb0ELb1ELb1ELb0ELb1ELb1EEEEEEEEEvNT_6ParamsE --------------------------
	.section	.nv.info._ZN7cutlass13device_kernelIN5flash11enable_sm90INS1_16FlashAttnFwdSm90INS1_25CollectiveMainloopFwdSm90ILi2EN4cute5tupleIJNS5_1CILi1EEES8_S8_EEENS6_IJNS7_ILi128EEENS7_ILi160EEESA_EEELi128ENS_12float_e4m3_tEfNS_4arch4Sm90ELb0ELb0ELb1ELb1ELb1ELb1ELb0ELb1ELb1ELb1ELb0ELb0EEENS1_21CollectiveEpilogueFwdINS6_IJSA_SA_SB_EEES9_NS_10bfloat16_tESF_Li256ELb1ELb1ELb0ELb1EEENS1_36VarlenDynamicPersistentTileSchedulerILi128ELi160ELi256ELi128ELb0ELb1ELb1ELb0ELb1ELb1EEEEEEEEEvNT_6ParamsE,"",@"SHT_CUDA_INFO"
	.sectionflags	@""
	.align	4


	//----- nvinfo : EIATTR_CUDA_API_VERSION
	.align		4
        /*0000*/ 	.byte	0x04, 0x37
        /*0002*/ 	.short	(.L_912 - .L_911)
.L_911:
        /*0004*/ 	.word	0x00000082


	//----- nvinfo : EIATTR_KPARAM_INFO
	.align		4
.L_912:
        /*0008*/ 	.byte	0x04, 0x17
        /*000a*/ 	.short	(.L_914 - .L_913)
.L_913:
        /*000c*/ 	.word	0x00000000
        /*0010*/ 	.short	0x0000
        /*0012*/ 	.short	0x0070
        /*0014*/ 	.byte	0x00, 0xf0, 0x01, 0x2a


	//----- nvinfo : EIATTR_SPARSE_MMA_MASK
	.align		4
.L_914:
        /*0018*/ 	.byte	0x03, 0x50
        /*001a*/ 	.short	0x0000


	//----- nvinfo : EIATTR_MAXREG_COUNT
	.align		4
        /*001c*/ 	.byte	0x03, 0x1b
        /*001e*/ 	.short	0x00a8


	//----- nvinfo : EIATTR_NUM_BARRIERS
	.align		4
        /*0020*/ 	.byte	0x02, 0x4c
        /*0022*/ 	.byte	0x10
	.zero		1


	//----- nvinfo : EIATTR_EXTERNS
	.align		4
        /*0024*/ 	.byte	0x04, 0x0f
        /*0026*/ 	.short	(.L_916 - .L_915)


	//   ....[0]....
	.align		4
.L_915:
        /*0028*/ 	.word	index@(__assertfail)


	//----- nvinfo : EIATTR_ANNOTATIONS
	.align		4
.L_916:
        /*002c*/ 	.byte	0x04, 0x55
        /*002e*/ 	.short	(.L_918 - .L_917)


	//   ....[0]....
.L_917:
        /* <DEDUP_REMOVED lines=49> */


	//----- nvinfo : EIATTR_MERCURY_ISA_VERSION
	.align		4
.L_918:
        /*0330*/ 	.byte	0x03, 0x5f
        /*0332*/ 	.short	0x0101


	//----- nvinfo : EIATTR_UNUSED_LOAD_BYTE_OFFSET
	.align		4
        /*0334*/ 	.byte	0x04, 0x44
        /*0336*/ 	.short	(.L_920 - .L_919)


	//   ....[0]....
.L_919:
        /*0338*/ 	.word	0x00000a60
        /*033c*/ 	.word	0x0000fff0


	//   ....[1]....
        /*0340*/ 	.word	0x00015e40
        /*0344*/ 	.word	0x0000fff0


	//----- nvinfo : EIATTR_INT_WARP_WIDE_INSTR_OFFSETS
	.align		4
.L_920:
        /*0348*/ 	.byte	0x04, 0x31
        /*034a*/ 	.short	(.L_922 - .L_921)


	//   ....[0]....
.L_921:
        /*034c*/ 	.word	0x00000120


	//   ....[1]....
        /*0350*/ 	.word	0x000001c0


	//   ....[2]....
        /*0354*/ 	.word	0x00000230


	//   ....[3]....
        /*0358*/ 	.word	0x0001a610


	//   ....[4]....
        /*035c*/ 	.word	0x0001a6a0


	//   ....[5]....
        /*0360*/ 	.word	0x0001eae0


	//   ....[6]....
        /*0364*/ 	.word	0x0001eb70


	//----- nvinfo : EIATTR_COOP_GROUP_MASK_REGIDS
	.align		4
.L_922:
        /*0368*/ 	.byte	0x04, 0x29
        /*036a*/ 	.short	(.L_924 - .L_923)


	//   ....[0]....
.L_923:
        /*036c*/ 	.word	0xffffffff


	//   ....[1]....
        /*0370*/ 	.word	0xffffffff


	//   ....[2]....
        /*0374*/ 	.word	0xffffffff


	//   ....[3]....
        /*0378*/ 	.word	0xffffffff


	//   ....[4]....
        /*037c*/ 	.word	0xffffffff


	//   ....[5]....
        /*0380*/ 	.word	0xffffffff


	//   ....[6]....
        /*0384*/ 	.word	0xffffffff


	//   ....[7]....
        /*0388*/ 	.word	0xffffffff


	//   ....[8]....
        /*038c*/ 	.word	0xffffffff


	//   ....[9]....
        /*0390*/ 	.word	0xffffffff


	//   ....[10]....
        /*0394*/ 	.word	0xffffffff


	//   ....[11]....
        /*0398*/ 	.word	0xffffffff


	//   ....[12]....
        /*039c*/ 	.word	0xffffffff


	//   ....[13]....
        /*03a0*/ 	.word	0xffffffff


	//   ....[14]....
        /*03a4*/ 	.word	0xffffffff


	//   ....[15]....
        /*03a8*/ 	.word	0xffffffff


	//   ....[16]....
        /*03ac*/ 	.word	0xffffffff


	//   ....[17]....
        /*03b0*/ 	.word	0xffffffff


	//   ....[18]....
        /*03b4*/ 	.word	0xffffffff


	//   ....[19]....
        /*03b8*/ 	.word	0xffffffff


	//   ....[20]....
        /*03bc*/ 	.word	0xffffffff


	//   ....[21]....
        /*03c0*/ 	.word	0xffffffff


	//   ....[22]....
        /*03c4*/ 	.word	0xffffffff


	//   ....[23]....
        /*03c8*/ 	.word	0xffffffff


	//   ....[24]....
        /*03cc*/ 	.word	0xffffffff


	//   ....[25]....
        /*03d0*/ 	.word	0xffffffff


	//   ....[26]....
        /*03d4*/ 	.word	0xffffffff


	//   ....[27]....
        /*03d8*/ 	.word	0xffffffff


	//   ....[28]....
        /*03dc*/ 	.word	0xffffffff


	//   ....[29]....
        /*03e0*/ 	.word	0xffffffff


	//   ....[30]....
        /*03e4*/ 	.word	0xffffffff


	//   ....[31]....
        /*03e8*/ 	.word	0xffffffff


	//   ....[32]....
        /*03ec*/ 	.word	0xffffffff


	//   ....[33]....
        /*03f0*/ 	.word	0xffffffff


	//   ....[34]....
        /*03f4*/ 	.word	0xffffffff


	//   ....[35]....
        /*03f8*/ 	.word	0xffffffff


	//   ....[36]....
        /*03fc*/ 	.word	0xffffffff


	//   ....[37]....
        /*0400*/ 	.word	0xffffffff


	//   ....[38]....
        /*0404*/ 	.word	0xffffffff


	//   ....[39]....
        /*0408*/ 	.word	0xffffffff


	//   ....[40]....
        /*040c*/ 	.word	0xffffffff


	//   ....[41]....
        /*0410*/ 	.word	0xffffffff


	//   ....[42]....
        /*0414*/ 	.word	0xffffffff


	//   ....[43]....
        /*0418*/ 	.word	0xffffffff


	//   ....[44]....
        /*041c*/ 	.word	0xffffffff


	//   ....[45]....
        /*0420*/ 	.word	0xffffffff


	//   ....[46]....
        /*0424*/ 	.word	0xffffffff


	//   ....[47]....
        /*0428*/ 	.word	0xffffffff


	//   ....[48]....
        /*042c*/ 	.word	0xffffffff


	//   ....[49]....
        /*0430*/ 	.word	0xffffffff


	//   ....[50]....
        /*0434*/ 	.word	0xffffffff


	//   ....[51]....
        /*0438*/ 	.word	0xffffffff


	//   ....[52]....
        /*043c*/ 	.word	0xffffffff


	//   ....[53]....
        /*0440*/ 	.word	0xffffffff


	//   ....[54]....
        /*0444*/ 	.word	0xffffffff


	//   ....[55]....
        /*0448*/ 	.word	0xffffffff


	//   ....[56]....
        /*044c*/ 	.word	0xffffffff


	//   ....[57]....
        /*0450*/ 	.word	0xffffffff


	//   ....[58]....
        /*0454*/ 	.word	0xffffffff


	//   ....[59]....
        /*0458*/ 	.word	0xffffffff


	//   ....[60]....
        /*045c*/ 	.word	0xffffffff


	//   ....[61]....
        /*0460*/ 	.word	0xffffffff


	//   ....[62]....
        /*0464*/ 	.word	0xffffffff


	//   ....[63]....
        /*0468*/ 	.word	0xffffffff


	//   ....[64]....
        /*046c*/ 	.word	0xffffffff


	//   ....[65]....
        /*0470*/ 	.word	0xffffffff


	//   ....[66]....
        /*0474*/ 	.word	0xffffffff


	//   ....[67]....
        /*0478*/ 	.word	0xffffffff


	//   ....[68]....
        /*047c*/ 	.word	0xffffffff


	//   ....[69]....
        /*0480*/ 	.word	0xffffffff


	//   ....[70]....
        /*0484*/ 	.word	0xffffffff


	//   ....[71]....
        /*0488*/ 	.word	0xffffffff


	//   ....[72]....
        /*048c*/ 	.word	0xffffffff


	//   ....[73]....
        /*0490*/ 	.word	0xffffffff


	//   ....[74]....
        /*0494*/ 	.word	0xffffffff


	//   ....[75]....
        /*0498*/ 	.word	0xffffffff


	//   ....[76]....
        /*049c*/ 	.word	0xffffffff


	//   ....[77]....
        /*04a0*/ 	.word	0xffffffff


	//   ....[78]....
        /*04a4*/ 	.word	0xffffffff


	//   ....[79]....
        /*04a8*/ 	.word	0xffffffff


	//   ....[80]....
        /*04ac*/ 	.word	0xffffffff


	//   ....[81]....
        /*04b0*/ 	.word	0xffffffff


	//   ....[82]....
        /*04b4*/ 	.word	0xffffffff


	//   ....[83]....
        /*04b8*/ 	.word	0xffffffff


	//   ....[84]....
        /*04bc*/ 	.word	0xffffffff


	//   ....[85]....
        /*04c0*/ 	.word	0xffffffff


	//   ....[86]....
        /*04c4*/ 	.word	0xffffffff


	//   ....[87]....
        /*04c8*/ 	.word	0xffffffff


	//   ....[88]....
        /*04cc*/ 	.word	0xffffffff


	//   ....[89]....
        /*04d0*/ 	.word	0xffffffff


	//   ....[90]....
        /*04d4*/ 	.word	0xffffffff


	//   ....[91]....
        /*04d8*/ 	.word	0xffffffff


	//   ....[92]....
        /*04dc*/ 	.word	0xffffffff


	//   ....[93]....
        /*04e0*/ 	.word	0xffffffff


	//   ....[94]....
        /*04e4*/ 	.word	0xffffffff


	//   ....[95]....
        /*04e8*/ 	.word	0xffffffff


	//   ....[96]....
        /*04ec*/ 	.word	0xffffffff


	//   ....[97]....
        /*04f0*/ 	.word	0xffffffff


	//   ....[98]....
        /*04f4*/ 	.word	0xffffffff


	//   ....[99]....
        /*04f8*/ 	.word	0xffffffff


	//   ....[100]....
        /*04fc*/ 	.word	0xffffffff


	//   ....[101]....
        /*0500*/ 	.word	0xffffffff


	//   ....[102]....
        /*0504*/ 	.word	0xffffffff


	//   ....[103]....
        /*0508*/ 	.word	0xffffffff


	//   ....[104]....
        /*050c*/ 	.word	0xffffffff


	//   ....[105]....
        /*0510*/ 	.word	0xffffffff


	//   ....[106]....
        /*0514*/ 	.word	0xffffffff


	//   ....[107]....
        /*0518*/ 	.word	0xffffffff


	//   ....[108]....
        /*051c*/ 	.word	0xffffffff


	//   ....[109]....
        /*0520*/ 	.word	0xffffffff


	//   ....[110]....
        /*0524*/ 	.word	0xffffffff


	//   ....[111]....
        /*0528*/ 	.word	0xffffffff


	//   ....[112]....
        /*052c*/ 	.word	0xffffffff


	//   ....[113]....
        /*0530*/ 	.word	0xffffffff


	//   ....[114]....
        /*0534*/ 	.word	0xffffffff


	//   ....[115]....
        /*0538*/ 	.word	0xffffffff


	//   ....[116]....
        /*053c*/ 	.word	0xffffffff


	//   ....[117]....
        /*0540*/ 	.word	0xffffffff


	//   ....[118]....
        /*0544*/ 	.word	0xffffffff


	//   ....[119]....
        /*0548*/ 	.word	0xffffffff


	//   ....[120]....
        /*054c*/ 	.word	0xffffffff


	//   ....[121]....
        /*0550*/ 	.word	0xffffffff


	//   ....[122]....
        /*0554*/ 	.word	0xffffffff


	//   ....[123]....
        /*0558*/ 	.word	0xffffffff


	//   ....[124]....
        /*055c*/ 	.word	0xffffffff


	//   ....[125]....
        /*0560*/ 	.word	0xffffffff


	//   ....[126]....
        /*0564*/ 	.word	0xffffffff


	//   ....[127]....
        /*0568*/ 	.word	0xffffffff


	//   ....[128]....
        /*056c*/ 	.word	0xffffffff


	//   ....[129]....
        /*0570*/ 	.word	0xffffffff


	//   ....[130]....
        /*0574*/ 	.word	0xffffffff


	//   ....[131]....
        /*0578*/ 	.word	0xffffffff


	//   ....[132]....
        /*057c*/ 	.word	0xffffffff


	//   ....[133]....
        /*0580*/ 	.word	0xffffffff


	//   ....[134]....
        /*0584*/ 	.word	0xffffffff


	//   ....[135]....
        /*0588*/ 	.word	0xffffffff


	//   ....[136]....
        /*058c*/ 	.word	0xffffffff


	//   ....[137]....
        /*0590*/ 	.word	0xffffffff


	//   ....[138]....
        /*0594*/ 	.word	0xffffffff


	//   ....[139]....
        /*0598*/ 	.word	0xffffffff


	//   ....[140]....
        /*059c*/ 	.word	0xffffffff


	//   ....[141]....
        /*05a0*/ 	.word	0xffffffff


	//   ....[142]....
        /*05a4*/ 	.word	0xffffffff


	//   ....[143]....
        /*05a8*/ 	.word	0xffffffff


	//   ....[144]....
        /*05ac*/ 	.word	0xffffffff


	//   ....[145]....
        /*05b0*/ 	.word	0xffffffff


	//   ....[146]....
        /*05b4*/ 	.word	0xffffffff


	//   ....[147]....
        /*05b8*/ 	.word	0xffffffff


	//   ....[148]....
        /*05bc*/ 	.word	0xffffffff


	//   ....[149]....
        /*05c0*/ 	.word	0xffffffff


	//   ....[150]....
        /*05c4*/ 	.word	0xffffffff


	//   ....[151]....
        /*05c8*/ 	.word	0xffffffff


	//   ....[152]....
        /*05cc*/ 	.word	0xffffffff


	//   ....[153]....
        /*05d0*/ 	.word	0xffffffff


	//   ....[154]....
        /*05d4*/ 	.word	0xffffffff


	//   ....[155]....
        /*05d8*/ 	.word	0xffffffff


	//   ....[156]....
        /*05dc*/ 	.word	0xffffffff


	//   ....[157]....
        /*05e0*/ 	.word	0xffffffff


	//   ....[158]....
        /*05e4*/ 	.word	0xffffffff


	//   ....[159]....
        /*05e8*/ 	.word	0xffffffff


	//   ....[160]....
        /*05ec*/ 	.word	0xffffffff


	//   ....[161]....
        /*05f0*/ 	.word	0xffffffff


	//   ....[162]....
        /*05f4*/ 	.word	0xffffffff


	//   ....[163]....
        /*05f8*/ 	.word	0xffffffff


	//   ....[164]....
        /*05fc*/ 	.word	0xffffffff


	//   ....[165]....
        /*0600*/ 	.word	0xffffffff


	//   ....[166]....
        /*0604*/ 	.word	0xffffffff


	//   ....[167]....
        /*0608*/ 	.word	0xffffffff


	//   ....[168]....
        /*060c*/ 	.word	0xffffffff


	//   ....[169]....
        /*0610*/ 	.word	0xffffffff


	//   ....[170]....
        /*0614*/ 	.word	0xffffffff


	//   ....[171]....
        /*0618*/ 	.word	0xffffffff


	//   ....[172]....
        /*061c*/ 	.word	0xffffffff


	//   ....[173]....
        /*0620*/ 	.word	0xffffffff


	//   ....[174]....
        /*0624*/ 	.word	0xffffffff


	//   ....[175]....
        /*0628*/ 	.word	0xffffffff


	//   ....[176]....
        /*062c*/ 	.word	0xffffffff


	//   ....[177]....
        /*0630*/ 	.word	0xffffffff


	//   ....[178]....
        /*0634*/ 	.word	0xffffffff


	//   ....[179]....
        /*0638*/ 	.word	0xffffffff


	//   ....[180]....
        /*063c*/ 	.word	0xffffffff


	//   ....[181]....
        /*0640*/ 	.word	0xffffffff


	//   ....[182]....
        /*0644*/ 	.word	0xffffffff


	//   ....[183]....
        /*0648*/ 	.word	0xffffffff


	//   ....[184]....
        /*064c*/ 	.word	0xffffffff


	//   ....[185]....
        /*0650*/ 	.word	0xffffffff


	//   ....[186]....
        /*0654*/ 	.word	0xffffffff


	//   ....[187]....
        /*0658*/ 	.word	0xffffffff


	//   ....[188]....
        /*065c*/ 	.word	0xffffffff


	//   ....[189]....
        /*0660*/ 	.word	0xffffffff


	//   ....[190]....
        /*0664*/ 	.word	0xffffffff


	//   ....[191]....
        /*0668*/ 	.word	0xffffffff


	//   ....[192]....
        /*066c*/ 	.word	0xffffffff


	//   ....[193]....
        /*0670*/ 	.word	0xffffffff


	//   ....[194]....
        /*0674*/ 	.word	0xffffffff


	//   ....[195]....
        /*0678*/ 	.word	0xffffffff


	//   ....[196]....
        /*067c*/ 	.word	0xffffffff


	//   ....[197]....
        /*0680*/ 	.word	0xffffffff


	//   ....[198]....
        /*0684*/ 	.word	0xffffffff


	//   ....[199]....
        /*0688*/ 	.word	0xffffffff


	//   ....[200]....
        /*068c*/ 	.word	0xffffffff


	//   ....[201]....
        /*0690*/ 	.word	0xffffffff


	//   ....[202]....
        /*0694*/ 	.word	0xffffffff


	//   ....[203]....
        /*0698*/ 	.word	0xffffffff


	//   ....[204]....
        /*069c*/ 	.word	0xffffffff


	//   ....[205]....
        /*06a0*/ 	.word	0xffffffff


	//   ....[206]....
        /*06a4*/ 	.word	0xffffffff


	//   ....[207]....
        /*06a8*/ 	.word	0xffffffff


	//   ....[208]....
        /*06ac*/ 	.word	0xffffffff


	//   ....[209]....
        /*06b0*/ 	.word	0xffffffff


	//   ....[210]....
        /*06b4*/ 	.word	0xffffffff


	//   ....[211]....
        /*06b8*/ 	.word	0xffffffff


	//   ....[212]....
        /*06bc*/ 	.word	0xffffffff


	//   ....[213]....
        /*06c0*/ 	.word	0xffffffff


	//   ....[214]....
        /*06c4*/ 	.word	0xffffffff


	//   ....[215]....
        /*06c8*/ 	.word	0xffffffff


	//   ....[216]....
        /*06cc*/ 	.word	0xffffffff


	//   ....[217]....
        /*06d0*/ 	.word	0xffffffff


	//   ....[218]....
        /*06d4*/ 	.word	0xffffffff


	//   ....[219]....
        /*06d8*/ 	.word	0xffffffff


	//   ....[220]....
        /*06dc*/ 	.word	0xffffffff


	//   ....[221]....
        /*06e0*/ 	.word	0xffffffff


	//   ....[222]....
        /*06e4*/ 	.word	0xffffffff


	//   ....[223]....
        /*06e8*/ 	.word	0xffffffff


	//   ....[224]....
        /*06ec*/ 	.word	0xffffffff


	//   ....[225]....
        /*06f0*/ 	.word	0xffffffff


	//   ....[226]....
        /*06f4*/ 	.word	0xffffffff


	//   ....[227]....
        /*06f8*/ 	.word	0xffffffff


	//   ....[228]....
        /*06fc*/ 	.word	0xffffffff


	//   ....[229]....
        /*0700*/ 	.word	0xffffffff


	//   ....[230]....
        /*0704*/ 	.word	0xffffffff


	//   ....[231]....
        /*0708*/ 	.word	0xffffffff


	//   ....[232]....
        /*070c*/ 	.word	0xffffffff


	//   ....[233]....
        /*0710*/ 	.word	0xffffffff


	//   ....[234]....
        /*0714*/ 	.word	0xffffffff


	//   ....[235]....
        /*0718*/ 	.word	0x0500000f


	//   ....[236]....
        /*071c*/ 	.word	0x0500000f


	//   ....[237]....
        /*0720*/ 	.word	0x0500000f


	//   ....[238]....
        /*0724*/ 	.word	0x0500000f


	//   ....[239]....
        /*0728*/ 	.word	0x0500000f


	//   ....[240]....
        /*072c*/ 	.word	0x0500000f


	//   ....[241]....
        /*0730*/ 	.word	0x0500000f


	//   ....[242]....
        /*0734*/ 	.word	0x0500000f


	//   ....[243]....
        /*0738*/ 	.word	0x0500000f


	//   ....[244]....
        /*073c*/ 	.word	0x0500000f


	//   ....[245]....
        /*0740*/ 	.word	0x0500000f


	//   ....[246]....
        /*0744*/ 	.word	0x0500000f


	//   ....[247]....
        /*0748*/ 	.word	0x0500000f


	//   ....[248]....
        /*074c*/ 	.word	0x0500000f


	//   ....[249]....
        /*0750*/ 	.word	0x0500000f


	//   ....[250]....
        /*0754*/ 	.word	0x0500000f


	//   ....[251]....
        /*0758*/ 	.word	0x0500000f


	//   ....[252]....
        /*075c*/ 	.word	0x0500000f


	//   ....[253]....
        /*0760*/ 	.word	0x0500000f


	//   ....[254]....
        /*0764*/ 	.word	0x0500000f


	//   ....[255]....
        /*0768*/ 	.word	0x0500000f


	//   ....[0]....
        /*076c*/ 	.word	0x0500000f


	//   ....[1]....
        /*0770*/ 	.word	0x0500000f


	//   ....[2]....
        /*0774*/ 	.word	0x0500000f


	//   ....[3]....
        /*0778*/ 	.word	0x0500000f


	//   ....[4]....
        /*077c*/ 	.word	0x0500000f


	//   ....[5]....
        /*0780*/ 	.word	0x0500000f


	//   ....[6]....
        /*0784*/ 	.word	0x0500000f


	//   ....[7]....
        /*0788*/ 	.word	0x0500000f


	//   ....[8]....
        /*078c*/ 	.word	0x0500000f


	//   ....[9]....
        /*0790*/ 	.word	0x0500000f


	//   ....[10]....
        /*0794*/ 	.word	0x0500000f


	//   ....[11]....
        /*0798*/ 	.word	0x0500000f


	//   ....[12]....
        /*079c*/ 	.word	0x0500000f


	//   ....[13]....
        /*07a0*/ 	.word	0x0500000f


	//   ....[14]....
        /*07a4*/ 	.word	0x0500000f


	//   ....[15]....
        /*07a8*/ 	.word	0x0500000f


	//   ....[16]....
        /*07ac*/ 	.word	0x0500000f


	//   ....[17]....
        /*07b0*/ 	.word	0x0500000f


	//   ....[18]....
        /*07b4*/ 	.word	0x0500000f


	//   ....[19]....
        /*07b8*/ 	.word	0x0500000f


	//   ....[20]....
        /*07bc*/ 	.word	0x0500000f


	//   ....[21]....
        /*07c0*/ 	.word	0x0500000f


	//   ....[22]....
        /*07c4*/ 	.word	0x0500000f


	//   ....[23]....
        /*07c8*/ 	.word	0x0500000f


	//   ....[24]....
        /*07cc*/ 	.word	0x0500000f


	//   ....[25]....
        /*07d0*/ 	.word	0x0500000f


	//   ....[26]....
        /*07d4*/ 	.word	0x0500000f


	//   ....[27]....
        /*07d8*/ 	.word	0x0500000f


	//   ....[28]....
        /*07dc*/ 	.word	0x0500000f


	//   ....[29]....
        /*07e0*/ 	.word	0x0500000f


	//   ....[30]....
        /*07e4*/ 	.word	0x0500000f


	//   ....[31]....
        /*07e8*/ 	.word	0x0500000f


	//   ....[32]....
        /*07ec*/ 	.word	0x0500000f


	//   ....[33]....
        /*07f0*/ 	.word	0x0500000f


	//   ....[34]....
        /*07f4*/ 	.word	0x0500000f


	//   ....[35]....
        /*07f8*/ 	.word	0x0500000f


	//   ....[36]....
        /*07fc*/ 	.word	0x0500000f


	//   ....[37]....
        /*0800*/ 	.word	0x0500000f


	//   ....[38]....
        /*0804*/ 	.word	0x0500000f


	//   ....[39]....
        /*0808*/ 	.word	0x0500000f


	//   ....[40]....
        /*080c*/ 	.word	0x0500000f


	//   ....[41]....
        /*0810*/ 	.word	0x0500000f


	//   ....[42]....
        /*0814*/ 	.word	0x0500000f


	//   ....[43]....
        /*0818*/ 	.word	0x0500000f


	//   ....[44]....
        /*081c*/ 	.word	0x0500000f


	//   ....[45]....
        /*0820*/ 	.word	0x0500000f


	//   ....[46]....
        /*0824*/ 	.word	0x0500000f


	//   ....[47]....
        /*0828*/ 	.word	0x0500000f


	//   ....[48]....
        /*082c*/ 	.word	0x0500000f


	//   ....[49]....
        /*0830*/ 	.word	0x0500000f


	//   ....[50]....
        /*0834*/ 	.word	0x0500000f


	//   ....[51]....
        /*0838*/ 	.word	0x0500000f


	//   ....[52]....
        /*083c*/ 	.word	0x0500000f


	//   ....[53]....
        /*0840*/ 	.word	0x0500000f


	//   ....[54]....
        /*0844*/ 	.word	0x0500000f


	//   ....[55]....
        /*0848*/ 	.word	0x0500000f


	//   ....[56]....
        /*084c*/ 	.word	0x0500000f


	//   ....[57]....
        /*0850*/ 	.word	0x0500000f


	//   ....[58]....
        /*0854*/ 	.word	0x0500000f


	//   ....[59]....
        /*0858*/ 	.word	0x0500000f


	//   ....[60]....
        /*085c*/ 	.word	0x0500000f


	//   ....[61]....
        /*0860*/ 	.word	0x0500000f


	//   ....[62]....
        /*0864*/ 	.word	0x0500000f


	//   ....[63]....
        /*0868*/ 	.word	0x0500000f


	//   ....[64]....
        /*086c*/ 	.word	0x0500000f


	//   ....[65]....
        /*0870*/ 	.word	0x0500000f


	//   ....[66]....
        /*0874*/ 	.word	0x0500000f


	//   ....[67]....
        /*0878*/ 	.word	0x0500000f


	//   ....[68]....
        /*087c*/ 	.word	0x0500000f


	//   ....[69]....
        /*0880*/ 	.word	0x0500000f


	//   ....[70]....
        /*0884*/ 	.word	0x0500000f


	//   ....[71]....
        /*0888*/ 	.word	0x0500000f


	//   ....[72]....
        /*088c*/ 	.word	0x0500000f


	//   ....[73]....
        /*0890*/ 	.word	0x0500000f


	//   ....[74]....
        /*0894*/ 	.word	0x0500000f


	//   ....[75]....
        /*0898*/ 	.word	0x0500000f


	//   ....[76]....
        /*089c*/ 	.word	0x0500000f


	//   ....[77]....
        /*08a0*/ 	.word	0x0500000f


	//   ....[78]....
        /*08a4*/ 	.word	0x0500000f


	//   ....[79]....
        /*08a8*/ 	.word	0x0500000f


	//   ....[80]....
        /*08ac*/ 	.word	0x0500000f


	//   ....[81]....
        /*08b0*/ 	.word	0x0500000f


	//   ....[82]....
        /*08b4*/ 	.word	0x0500000f


	//   ....[83]....
        /*08b8*/ 	.word	0x0500000f


	//   ....[84]....
        /*08bc*/ 	.word	0x0500000f


	//   ....[85]....
        /*08c0*/ 	.word	0x0500000f


	//   ....[86]....
        /*08c4*/ 	.word	0x0500000f


	//   ....[87]....
        /*08c8*/ 	.word	0x0500000f


	//   ....[88]....
        /*08cc*/ 	.word	0x0500000f


	//   ....[89]....
        /*08d0*/ 	.word	0x0500000f


	//   ....[90]....
        /*08d4*/ 	.word	0x0500000f


	//   ....[91]....
        /*08d8*/ 	.word	0x0500000f


	//   ....[92]....
        /*08dc*/ 	.word	0x0500000f


	//   ....[93]....
        /*08e0*/ 	.word	0x0500000f


	//   ....[94]....
        /*08e4*/ 	.word	0x0500000f


	//   ....[95]....
        /*08e8*/ 	.word	0x0500000f


	//   ....[96]....
        /*08ec*/ 	.word	0x0500000f


	//   ....[97]....
        /*08f0*/ 	.word	0x0500000f


	//   ....[98]....
        /*08f4*/ 	.word	0x0500000f


	//   ....[99]....
        /*08f8*/ 	.word	0x0500000f


	//   ....[100]....
        /*08fc*/ 	.word	0x0500000f


	//   ....[101]....
        /*0900*/ 	.word	0x0500000f


	//   ....[102]....
        /*0904*/ 	.word	0x0500000f


	//   ....[103]....
        /*0908*/ 	.word	0x0500000f


	//   ....[104]....
        /*090c*/ 	.word	0x0500000f


	//   ....[105]....
        /*0910*/ 	.word	0x0500000f


	//   ....[106]....
        /*0914*/ 	.word	0x0500000f


	//   ....[107]....
        /*0918*/ 	.word	0x0500000f


	//   ....[108]....
        /*091c*/ 	.word	0x0500000f


	//   ....[109]....
        /*0920*/ 	.word	0x0500000f


	//   ....[110]....
        /*0924*/ 	.word	0x0500000f


	//   ....[111]....
        /*0928*/ 	.word	0x0500000f


	//   ....[112]....
        /*092c*/ 	.word	0x0500000f


	//   ....[113]....
        /*0930*/ 	.word	0x0500000f


	//   ....[114]....
        /*0934*/ 	.word	0x0500000f


	//   ....[115]....
        /*0938*/ 	.word	0x0500000f


	//   ....[116]....
        /*093c*/ 	.word	0x0500000f


	//   ....[117]....
        /*0940*/ 	.word	0x0500000f


	//   ....[118]....
        /*0944*/ 	.word	0x0500000f


	//   ....[119]....
        /*0948*/ 	.word	0x0500000f


	//   ....[120]....
        /*094c*/ 	.word	0x0500000f


	//   ....[121]....
        /*0950*/ 	.word	0x0500000f


	//   ....[122]....
        /*0954*/ 	.word	0x0500000f


	//   ....[123]....
        /*0958*/ 	.word	0x0500000f


	//   ....[124]....
        /*095c*/ 	.word	0x0500000f


	//   ....[125]....
        /*0960*/ 	.word	0x0500000f


	//   ....[126]....
        /*0964*/ 	.word	0x0500000f


	//   ....[127]....
        /*0968*/ 	.word	0x0500000f


	//   ....[128]....
        /*096c*/ 	.word	0x0500000f


	//   ....[129]....
        /*0970*/ 	.word	0x0500000f


	//   ....[130]....
        /*0974*/ 	.word	0x0500000f


	//   ....[131]....
        /*0978*/ 	.word	0x0500000f


	//   ....[132]....
        /*097c*/ 	.word	0x0500000f


	//   ....[133]....
        /*0980*/ 	.word	0x0500000f


	//   ....[134]....
        /*0984*/ 	.word	0x0500000f


	//   ....[135]....
        /*0988*/ 	.word	0x0500000f


	//   ....[136]....
        /*098c*/ 	.word	0x0500000f


	//   ....[137]....
        /*0990*/ 	.word	0x0500000f


	//   ....[138]....
        /*0994*/ 	.word	0x0500000f


	//   ....[139]....
        /*0998*/ 	.word	0x0500000f


	//   ....[140]....
        /*099c*/ 	.word	0x0500000f


	//   ....[141]....
        /*09a0*/ 	.word	0x0500000f


	//   ....[142]....
        /*09a4*/ 	.word	0x0500000f


	//   ....[143]....
        /*09a8*/ 	.word	0x0500000f


	//   ....[144]....
        /*09ac*/ 	.word	0x0500000f


	//   ....[145]....
        /*09b0*/ 	.word	0x0500000f


	//   ....[146]....
        /*09b4*/ 	.word	0x0500000f


	//   ....[147]....
        /*09b8*/ 	.word	0x0500000f


	//   ....[148]....
        /*09bc*/ 	.word	0x0500000f


	//   ....[149]....
        /*09c0*/ 	.word	0x0500000f


	//   ....[150]....
        /*09c4*/ 	.word	0x0500000f


	//   ....[151]....
        /*09c8*/ 	.word	0x0500000f


	//   ....[152]....
        /*09cc*/ 	.word	0x0500000f


	//   ....[153]....
        /*09d0*/ 	.word	0x0500000f


	//   ....[154]....
        /*09d4*/ 	.word	0x0500000f


	//   ....[155]....
        /*09d8*/ 	.word	0x0500000f


	//   ....[156]....
        /*09dc*/ 	.word	0x0500000f


	//   ....[157]....
        /*09e0*/ 	.word	0x0500000f


	//   ....[158]....
        /*09e4*/ 	.word	0x0500000f


	//   ....[159]....
        /*09e8*/ 	.word	0x0500000f


	//   ....[160]....
        /*09ec*/ 	.word	0x0500000f


	//   ....[161]....
        /*09f0*/ 	.word	0x0500000f


	//----- nvinfo : EIATTR_COOP_GROUP_INSTR_OFFSETS
	.align		4
.L_924:
        /*09f4*/ 	.byte	0x04, 0x28
        /*09f6*/ 	.short	(.L_926 - .L_925)


	//   ....[0]....
.L_925:
        /*09f8*/ 	.word	0x00000060


	//   ....[1]....
        /*09fc*/ 	.word	0x00000130


	//   ....[2]....
        /*0a00*/ 	.word	0x000001e0


	//   ....[3]....
        /*0a04*/ 	.word	0x000003a0


	//   ....[4]....
        /*0a08*/ 	.word	0x00000500


	//   ....[5]....
        /*0a0c*/ 	.word	0x00000620


	//   ....[6]....
        /*0a10*/ 	.word	0x00000780


	//   ....[7]....
        /*0a14*/ 	.word	0x000029c0


	//   ....[8]....
        /*0a18*/ 	.word	0x000029d0


	//   ....[9]....
        /*0a1c*/ 	.word	0x000038e0


	//   ....[10]....
        /*0a20*/ 	.word	0x000038f0


	//   ....[11]....
        /*0a24*/ 	.word	0x00004830


	//   ....[12]....
        /*0a28*/ 	.word	0x00004840


	//   ....[13]....
        /*0a2c*/ 	.word	0x00005bf0


	//   ....[14]....
        /*0a30*/ 	.word	0x00005c00


	//   ....[15]....
        /*0a34*/ 	.word	0x00006b60


	//   ....[16]....
        /*0a38*/ 	.word	0x00006b70


	//   ....[17]....
        /*0a3c*/ 	.word	0x00007b30


	//   ....[18]....
        /*0a40*/ 	.word	0x00007b40


	//   ....[19]....
        /*0a44*/ 	.word	0x00008cd0


	//   ....[20]....
        /*0a48*/ 	.word	0x00008ce0


	//   ....[21]....
        /*0a4c*/ 	.word	0x00008df0


	//   ....[22]....
        /*0a50*/ 	.word	0x00008e00


	//   ....[23]....
        /*0a54*/ 	.word	0x00008f20


	//   ....[24]....
        /*0a58*/ 	.word	0x00008f30


	//   ....[25]....
        /*0a5c*/ 	.word	0x000092a0


	//   ....[26]....
        /*0a60*/ 	.word	0x000092c0


	//   ....[27]....
        /*0a64*/ 	.word	0x000093b0


	//   ....[28]....
        /*0a68*/ 	.word	0x000093d0


	//   ....[29]....
        /*0a6c*/ 	.word	0x000094c0


	//   ....[30]....
        /*0a70*/ 	.word	0x000094e0


	//   ....[31]....
        /*0a74*/ 	.word	0x000099f0


	//   ....[32]....
        /*0a78*/ 	.word	0x0000a1c0


	//   ....[33]....
        /*0a7c*/ 	.word	0x0000a1d0


	//   ....[34]....
        /*0a80*/ 	.word	0x0000a1e0


	//   ....[35]....
        /*0a84*/ 	.word	0x0000a1f0


	//   ....[36]....
        /*0a88*/ 	.word	0x0000c070


	//   ....[37]....
        /*0a8c*/ 	.word	0x0000c080


	//   ....[38]....
        /*0a90*/ 	.word	0x0000c090


	//   ....[39]....
        /*0a94*/ 	.word	0x0000c0a0


	//   ....[40]....
        /*0a98*/ 	.word	0x00010030


	//   ....[41]....
        /*0a9c*/ 	.word	0x000100c0


	//   ....[42]....
        /*0aa0*/ 	.word	0x000104d0


	//   ....[43]....
        /*0aa4*/ 	.word	0x000105c0


	//   ....[44]....
        /*0aa8*/ 	.word	0x00013b00


	//   ....[45]....
        /*0aac*/ 	.word	0x00013b40


	//   ....[46]....
        /*0ab0*/ 	.word	0x00013b60


	//   ....[47]....
        /*0ab4*/ 	.word	0x00013b80


	//   ....[48]....
        /*0ab8*/ 	.word	0x000156a0


	//   ....[49]....
        /*0abc*/ 	.word	0x000156b0


	//   ....[50]....
        /*0ac0*/ 	.word	0x00015730


	//   ....[51]....
        /*0ac4*/ 	.word	0x00015740


	//   ....[52]....
        /*0ac8*/ 	.word	0x00016490


	//   ....[53]....
        /*0acc*/ 	.word	0x000164c0


	//   ....[54]....
        /*0ad0*/ 	.word	0x000164f0


	//   ....[55]....
        /*0ad4*/ 	.word	0x00016520


	//   ....[56]....
        /*0ad8*/ 	.word	0x00016550


	//   ....[57]....
        /*0adc*/ 	.word	0x00016580


	//   ....[58]....
        /*0ae0*/ 	.word	0x000165b0


	//   ....[59]....
        /*0ae4*/ 	.word	0x000165e0


	//   ....[60]....
        /*0ae8*/ 	.word	0x00016610


	//   ....[61]....
        /*0aec*/ 	.word	0x00016640


	//   ....[62]....
        /*0af0*/ 	.word	0x00016670


	//   ....[63]....
        /*0af4*/ 	.word	0x000166a0


	//   ....[64]....
        /*0af8*/ 	.word	0x000166d0


	//   ....[65]....
        /*0afc*/ 	.word	0x00016700


	//   ....[66]....
        /*0b00*/ 	.word	0x00016730


	//   ....[67]....
        /*0b04*/ 	.word	0x00016760


	//   ....[68]....
        /*0b08*/ 	.word	0x00016790


	//   ....[69]....
        /*0b0c*/ 	.word	0x000167c0


	//   ....[70]....
        /*0b10*/ 	.word	0x000167f0


	//   ....[71]....
        /*0b14*/ 	.word	0x00016810


	//   ....[72]....
        /*0b18*/ 	.word	0x00016840


	//   ....[73]....
        /*0b1c*/ 	.word	0x00016870


	//   ....[74]....
        /*0b20*/ 	.word	0x000168a0


	//   ....[75]....
        /*0b24*/ 	.word	0x000168d0


	//   ....[76]....
        /*0b28*/ 	.word	0x000168e0


	//   ....[77]....
        /*0b2c*/ 	.word	0x000168f0


	//   ....[78]....
        /*0b30*/ 	.word	0x00016910


	//   ....[79]....
        /*0b34*/ 	.word	0x00016920


	//   ....[80]....
        /*0b38*/ 	.word	0x00016930


	//   ....[81]....
        /*0b3c*/ 	.word	0x00016940


	//   ....[82]....
        /*0b40*/ 	.word	0x00016970


	//   ....[83]....
        /*0b44*/ 	.word	0x000169a0


	//   ....[84]....
        /*0b48*/ 	.word	0x00016f50


	//   ....[85]....
        /*0b4c*/ 	.word	0x00016f90


	//   ....[86]....
        /*0b50*/ 	.word	0x00016fc0


	//   ....[87]....
        /*0b54*/ 	.word	0x00017000


	//   ....[88]....
        /*0b58*/ 	.word	0x000175f0


	//   ....[89]....
        /*0b5c*/ 	.word	0x00017610


	//   ....[90]....
        /*0b60*/ 	.word	0x000176d0


	//   ....[91]....
        /*0b64*/ 	.word	0x000176f0


	//   ....[92]....
        /*0b68*/ 	.word	0x000177b0


	//   ....[93]....
        /*0b6c*/ 	.word	0x000177d0


	//   ....[94]....
        /*0b70*/ 	.word	0x000178a0


	//   ....[95]....
        /*0b74*/ 	.word	0x000178c0


	//   ....[96]....
        /*0b78*/ 	.word	0x000180a0


	//   ....[97]....
        /*0b7c*/ 	.word	0x000180b0


	//   ....[98]....
        /*0b80*/ 	.word	0x000181f0


	//   ....[99]....
        /*0b84*/ 	.word	0x00018200


	//   ....[100]....
        /*0b88*/ 	.word	0x00018330


	//   ....[101]....
        /*0b8c*/ 	.word	0x00018340


	//   ....[102]....
        /*0b90*/ 	.word	0x00018470


	//   ....[103]....
        /*0b94*/ 	.word	0x00018480


	//   ....[104]....
        /*0b98*/ 	.word	0x00018600


	//   ....[105]....
        /*0b9c*/ 	.word	0x000187b0


	//   ....[106]....
        /*0ba0*/ 	.word	0x000187e0


	//   ....[107]....
        /*0ba4*/ 	.word	0x00018810


	//   ....[108]....
        /*0ba8*/ 	.word	0x00018840


	//   ....[109]....
        /*0bac*/ 	.word	0x00018870


	//   ....[110]....
        /*0bb0*/ 	.word	0x000188a0


	//   ....[111]....
        /*0bb4*/ 	.word	0x00018a10


	//   ....[112]....
        /*0bb8*/ 	.word	0x00018a40


	//   ....[113]....
        /*0bbc*/ 	.word	0x00018a70


	//   ....[114]....
        /*0bc0*/ 	.word	0x00018aa0


	//   ....[115]....
        /*0bc4*/ 	.word	0x00018ad0


	//   ....[116]....
        /*0bc8*/ 	.word	0x00018b00


	//   ....[117]....
        /*0bcc*/ 	.word	0x00018b90


	//   ....[118]....
        /*0bd0*/ 	.word	0x00018bc0


	//   ....[119]....
        /*0bd4*/ 	.word	0x00018c40


	//   ....[120]....
        /*0bd8*/ 	.word	0x00019930


	//   ....[121]....
        /*0bdc*/ 	.word	0x0001b550


	//   ....[122]....
        /*0be0*/ 	.word	0x0001b580


	//   ....[123]....
        /*0be4*/ 	.word	0x0001b5b0


	//   ....[124]....
        /*0be8*/ 	.word	0x0001b610


	//   ....[125]....
        /*0bec*/ 	.word	0x0001b640


	//   ....[126]....
        /*0bf0*/ 	.word	0x0001b670


	//   ....[127]....
        /*0bf4*/ 	.word	0x0001b6a0


	//   ....[128]....
        /*0bf8*/ 	.word	0x0001b6c0


	//   ....[129]....
        /*0bfc*/ 	.word	0x0001b700


	//   ....[130]....
        /*0c00*/ 	.word	0x0001b730


	//   ....[131]....
        /*0c04*/ 	.word	0x0001b760


	//   ....[132]....
        /*0c08*/ 	.word	0x0001b790


	//   ....[133]....
        /*0c0c*/ 	.word	0x0001b7c0


	//   ....[134]....
        /*0c10*/ 	.word	0x0001b7f0


	//   ....[135]....
        /*0c14*/ 	.word	0x0001b800


	//   ....[136]....
        /*0c18*/ 	.word	0x0001b810


	//   ....[137]....
        /*0c1c*/ 	.word	0x0001b880


	//   ....[138]....
        /*0c20*/ 	.word	0x0001b8b0


	//   ....[139]....
        /*0c24*/ 	.word	0x0001b8e0


	//   ....[140]....
        /*0c28*/ 	.word	0x0001b910


	//   ....[141]....
        /*0c2c*/ 	.word	0x0001be10


	//   ....[142]....
        /*0c30*/ 	.word	0x0001be30


	//   ....[143]....
        /*0c34*/ 	.word	0x0001bf00


	//   ....[144]....
        /*0c38*/ 	.word	0x0001bf30


	//   ....[145]....
        /*0c3c*/ 	.word	0x0001bf70


	//   ....[146]....
        /*0c40*/ 	.word	0x0001bfa0


	//   ....[147]....
        /*0c44*/ 	.word	0x0001bfe0


	//   ....[148]....
        /*0c48*/ 	.word	0x0001c010


	//   ....[149]....
        /*0c4c*/ 	.word	0x0001c050


	//   ....[150]....
        /*0c50*/ 	.word	0x0001c080


	//   ....[151]....
        /*0c54*/ 	.word	0x0001c0c0


	//   ....[152]....
        /*0c58*/ 	.word	0x0001c0e0


	//   ....[153]....
        /*0c5c*/ 	.word	0x0001c120


	//   ....[154]....
        /*0c60*/ 	.word	0x0001c140


	//   ....[155]....
        /*0c64*/ 	.word	0x0001c150


	//   ....[156]....
        /*0c68*/ 	.word	0x0001c1a0


	//   ....[157]....
        /*0c6c*/ 	.word	0x0001c1b0


	//   ....[158]....
        /*0c70*/ 	.word	0x0001c1c0


	//   ....[159]....
        /*0c74*/ 	.word	0x0001c200


	//   ....[160]....
        /*0c78*/ 	.word	0x0001c220


	//   ....[161]....
        /*0c7c*/ 	.word	0x0001c970


	//   ....[162]....
        /*0c80*/ 	.word	0x0001c9a0


	//   ....[163]....
        /*0c84*/ 	.word	0x0001c9d0


	//   ....[164]....
        /*0c88*/ 	.word	0x0001ca10


	//   ....[165]....
        /*0c8c*/ 	.word	0x0001caa0


	//   ....[166]....
        /*0c90*/ 	.word	0x0001cac0


	//   ....[167]....
        /*0c94*/ 	.word	0x0001cb40


	//   ....[168]....
        /*0c98*/ 	.word	0x0001cb60


	//   ....[169]....
        /*0c9c*/ 	.word	0x0001cbe0


	//   ....[170]....
        /*0ca0*/ 	.word	0x0001cc00


	//   ....[171]....
        /*0ca4*/ 	.word	0x0001cc80


	//   ....[172]....
        /*0ca8*/ 	.word	0x0001cca0


	//   ....[173]....
        /*0cac*/ 	.word	0x0001cd20


	//   ....[174]....
        /*0cb0*/ 	.word	0x0001cd40


	//   ....[175]....
        /*0cb4*/ 	.word	0x0001cd50


	//   ....[176]....
        /*0cb8*/ 	.word	0x0001cdc0


	//   ....[177]....
        /*0cbc*/ 	.word	0x0001d6e0


	//   ....[178]....
        /*0cc0*/ 	.word	0x0001d700


	//   ....[179]....
        /*0cc4*/ 	.word	0x0001d710


	//   ....[180]....
        /*0cc8*/ 	.word	0x0001d720


	//   ....[181]....
        /*0ccc*/ 	.word	0x0001d730


	//   ....[182]....
        /*0cd0*/ 	.word	0x0001d780


	//   ....[183]....
        /*0cd4*/ 	.word	0x0001d7a0


	//   ....[184]....
        /*0cd8*/ 	.word	0x0001d7c0


	//   ....[185]....
        /*0cdc*/ 	.word	0x0001d7d0


	//   ....[186]....
        /*0ce0*/ 	.word	0x0001d810


	//   ....[187]....
        /*0ce4*/ 	.word	0x0001d820


	//   ....[188]....
        /*0ce8*/ 	.word	0x0001d860


	//   ....[189]....
        /*0cec*/ 	.word	0x0001d870


	//   ....[190]....
        /*0cf0*/ 	.word	0x0001d8b0


	//   ....[191]....
        /*0cf4*/ 	.word	0x0001d8c0


	//   ....[192]....
        /*0cf8*/ 	.word	0x0001d900


	//   ....[193]....
        /*0cfc*/ 	.word	0x0001d910


	//   ....[194]....
        /*0d00*/ 	.word	0x0001d920


	//   ....[195]....
        /*0d04*/ 	.word	0x0001d960


	//   ....[196]....
        /*0d08*/ 	.word	0x0001d9d0


	//   ....[197]....
        /*0d0c*/ 	.word	0x0001dda0


	//   ....[198]....
        /*0d10*/ 	.word	0x0001ddb0


	//   ....[199]....
        /*0d14*/ 	.word	0x0001ddc0


	//   ....[200]....
        /*0d18*/ 	.word	0x0001ddd0


	//   ....[201]....
        /*0d1c*/ 	.word	0x0001de20


	//   ....[202]....
        /*0d20*/ 	.word	0x0001de40


	//   ....[203]....
        /*0d24*/ 	.word	0x0001de60


	//   ....[204]....
        /*0d28*/ 	.word	0x0001de70


	//   ....[205]....
        /*0d2c*/ 	.word	0x0001deb0


	//   ....[206]....
        /*0d30*/ 	.word	0x0001dec0


	//   ....[207]....
        /*0d34*/ 	.word	0x0001df00


	//   ....[208]....
        /*0d38*/ 	.word	0x0001df10


	//   ....[209]....
        /*0d3c*/ 	.word	0x0001df50


	//   ....[210]....
        /*0d40*/ 	.word	0x0001df60


	//   ....[211]....
        /*0d44*/ 	.word	0x0001dfa0


	//   ....[212]....
        /*0d48*/ 	.word	0x0001dfb0


	//   ....[213]....
        /*0d4c*/ 	.word	0x0001dfc0


	//   ....[214]....
        /*0d50*/ 	.word	0x0001e000


	//   ....[215]....
        /*0d54*/ 	.word	0x0001e020


	//   ....[216]....
        /*0d58*/ 	.word	0x0001e080


	//   ....[217]....
        /*0d5c*/ 	.word	0x0001f600


	//   ....[218]....
        /*0d60*/ 	.word	0x0001f630


	//   ....[219]....
        /*0d64*/ 	.word	0x0001f670


	//   ....[220]....
        /*0d68*/ 	.word	0x0001f6a0


	//   ....[221]....
        /*0d6c*/ 	.word	0x0001f6d0


	//   ....[222]....
        /*0d70*/ 	.word	0x0001f700


	//   ....[223]....
        /*0d74*/ 	.word	0x0001f730


	//   ....[224]....
        /*0d78*/ 	.word	0x0001f760


	//   ....[225]....
        /*0d7c*/ 	.word	0x0001f8e0


	//   ....[226]....
        /*0d80*/ 	.word	0x0001f910


	//   ....[227]....
        /*0d84*/ 	.word	0x0001f940


	//   ....[228]....
        /*0d88*/ 	.word	0x0001f970


	//   ....[229]....
        /*0d8c*/ 	.word	0x0001f9a0


	//   ....[230]....
        /*0d90*/ 	.word	0x0001f9d0


	//   ....[231]....
        /*0d94*/ 	.word	0x0001fa90


	//   ....[232]....
        /*0d98*/ 	.word	0x0001fab0


	//   ....[233]....
        /*0d9c*/ 	.word	0x0001fb20


	//   ....[234]....
        /*0da0*/ 	.word	0x0001ffb0


	//   ....[235]....
        /*0da4*/ 	.word	0x00020370


	//   ....[236]....
        /*0da8*/ 	.word	0x00020400


	//   ....[237]....
        /*0dac*/ 	.word	0x00020490


	//   ....[238]....
        /*0db0*/ 	.word	0x00020520


	//   ....[239]....
        /*0db4*/ 	.word	0x000205b0


	//   ....[240]....
        /*0db8*/ 	.word	0x00020640


	//   ....[241]....
        /*0dbc*/ 	.word	0x00020720


	//   ....[242]....
        /*0dc0*/ 	.word	0x000207b0


	//   ....[243]....
        /*0dc4*/ 	.word	0x00020850


	//   ....[244]....
        /*0dc8*/ 	.word	0x000208e0


	//   ....[245]....
        /*0dcc*/ 	.word	0x00020970


	//   ....[246]....
        /*0dd0*/ 	.word	0x00020a00


	//   ....[247]....
        /*0dd4*/ 	.word	0x00020ae0


	//   ....[248]....
        /*0dd8*/ 	.word	0x00020b70


	//   ....[249]....
        /*0ddc*/ 	.word	0x00020c00


	//   ....[250]....
        /*0de0*/ 	.word	0x00020c90


	//   ....[251]....
        /*0de4*/ 	.word	0x00020d20


	//   ....[252]....
        /*0de8*/ 	.word	0x00020db0


	//   ....[253]....
        /*0dec*/ 	.word	0x00020e90


	//   ....[254]....
        /*0df0*/ 	.word	0x00020f40


	//   ....[255]....
        /*0df4*/ 	.word	0x00020fd0


	//   ....[0]....
        /*0df8*/ 	.word	0x00021020


	//   ....[1]....
        /*0dfc*/ 	.word	0x00021070


	//   ....[2]....
        /*0e00*/ 	.word	0x00021150


	//   ....[3]....
        /*0e04*/ 	.word	0x000211e0


	//   ....[4]....
        /*0e08*/ 	.word	0x00021230


	//   ....[5]....
        /*0e0c*/ 	.word	0x00021280


	//   ....[6]....
        /*0e10*/ 	.word	0x000214c0


	//   ....[7]....
        /*0e14*/ 	.word	0x000215e0


	//   ....[8]....
        /*0e18*/ 	.word	0x00021700


	//   ....[9]....
        /*0e1c*/ 	.word	0x000217b0


	//   ....[10]....
        /*0e20*/ 	.word	0x00021810


	//   ....[11]....
        /*0e24*/ 	.word	0x00021890


	//   ....[12]....
        /*0e28*/ 	.word	0x000218f0


	//   ....[13]....
        /*0e2c*/ 	.word	0x00021970


	//   ....[14]....
        /*0e30*/ 	.word	0x000219d0


	//   ....[15]....
        /*0e34*/ 	.word	0x00021a50


	//   ....[16]....
        /*0e38*/ 	.word	0x00021ab0


	//   ....[17]....
        /*0e3c*/ 	.word	0x00021b30


	//   ....[18]....
        /*0e40*/ 	.word	0x00021b90


	//   ....[19]....
        /*0e44*/ 	.word	0x00021c10


	//   ....[20]....
        /*0e48*/ 	.word	0x00021c70


	//   ....[21]....
        /*0e4c*/ 	.word	0x00021cd0


	//   ....[22]....
        /*0e50*/ 	.word	0x00021d30


	//   ....[23]....
        /*0e54*/ 	.word	0x00021dc0


	//   ....[24]....
        /*0e58*/ 	.word	0x00021e20


	//   ....[25]....
        /*0e5c*/ 	.word	0x00021ea0


	//   ....[26]....
        /*0e60*/ 	.word	0x00021f00


	//   ....[27]....
        /*0e64*/ 	.word	0x00021f70


	//   ....[28]....
        /*0e68*/ 	.word	0x00021fd0


	//   ....[29]....
        /*0e6c*/ 	.word	0x00022050


	//   ....[30]....
        /*0e70*/ 	.word	0x000220b0


	//   ....[31]....
        /*0e74*/ 	.word	0x00022130


	//   ....[32]....
        /*0e78*/ 	.word	0x00022190


	//   ....[33]....
        /*0e7c*/ 	.word	0x00022210


	//   ....[34]....
        /*0e80*/ 	.word	0x00022270


	//   ....[35]....
        /*0e84*/ 	.word	0x000222e0


	//   ....[36]....
        /*0e88*/ 	.word	0x00022340


	//   ....[37]....
        /*0e8c*/ 	.word	0x000223a0


	//   ....[38]....
        /*0e90*/ 	.word	0x00022490


	//   ....[39]....
        /*0e94*/ 	.word	0x000224e0


	//   ....[40]....
        /*0e98*/ 	.word	0x00022570


	//   ....[41]....
        /*0e9c*/ 	.word	0x00022600


	//   ....[42]....
        /*0ea0*/ 	.word	0x00022690


	//   ....[43]....
        /*0ea4*/ 	.word	0x00022720


	//   ....[44]....
        /*0ea8*/ 	.word	0x000227b0


	//   ....[45]....
        /*0eac*/ 	.word	0x00022840


	//   ....[46]....
        /*0eb0*/ 	.word	0x00022900


	//   ....[47]....
        /*0eb4*/ 	.word	0x00022be0


	//   ....[48]....
        /*0eb8*/ 	.word	0x00022ce0


	//   ....[49]....
        /*0ebc*/ 	.word	0x00022d90


	//   ....[50]....
        /*0ec0*/ 	.word	0x00022e20


	//   ....[51]....
        /*0ec4*/ 	.word	0x00022ef0


	//   ....[52]....
        /*0ec8*/ 	.word	0x00022f90


	//   ....[53]....
        /*0ecc*/ 	.word	0x00023020


	//   ....[54]....
        /*0ed0*/ 	.word	0x000230b0


	//   ....[55]....
        /*0ed4*/ 	.word	0x00023150


	//   ....[56]....
        /*0ed8*/ 	.word	0x000231e0


	//   ....[57]....
        /*0edc*/ 	.word	0x00023280


	//   ....[58]....
        /*0ee0*/ 	.word	0x00023310


	//   ....[59]....
        /*0ee4*/ 	.word	0x000233b0


	//   ....[60]....
        /*0ee8*/ 	.word	0x00023450


	//   ....[61]....
        /*0eec*/ 	.word	0x000234e0


	//   ....[62]....
        /*0ef0*/ 	.word	0x00023570


	//   ....[63]....
        /*0ef4*/ 	.word	0x00023610


	//   ....[64]....
        /*0ef8*/ 	.word	0x00023670


	//   ....[65]....
        /*0efc*/ 	.word	0x00023730


	//   ....[66]....
        /*0f00*/ 	.word	0x00023790


	//   ....[67]....
        /*0f04*/ 	.word	0x00023860


	//   ....[68]....
        /*0f08*/ 	.word	0x00023a30


	//   ....[69]....
        /*0f0c*/ 	.word	0x00023ac0


	//   ....[70]....
        /*0f10*/ 	.word	0x00023ba0


	//   ....[71]....
        /*0f14*/ 	.word	0x00023bf0


	//   ....[72]....
        /*0f18*/ 	.word	0x00023cd0


	//   ....[73]....
        /*0f1c*/ 	.word	0x00023d20


	//   ....[74]....
        /*0f20*/ 	.word	0x00023e00


	//   ....[75]....
        /*0f24*/ 	.word	0x00023e50


	//   ....[76]....
        /*0f28*/ 	.word	0x00023eb0


	//   ....[77]....
        /*0f2c*/ 	.word	0x00023f80


	//   ....[78]....
        /*0f30*/ 	.word	0x00024060


	//   ....[79]....
        /*0f34*/ 	.word	0x000240b0


	//   ....[80]....
        /*0f38*/ 	.word	0x00024110


	//   ....[81]....
        /*0f3c*/ 	.word	0x000241d0


	//   ....[82]....
        /*0f40*/ 	.word	0x00024230


	//   ....[83]....
        /*0f44*/ 	.word	0x000242f0


	//   ....[84]....
        /*0f48*/ 	.word	0x00024350


	//   ....[85]....
        /*0f4c*/ 	.word	0x00024400


	//   ....[86]....
        /*0f50*/ 	.word	0x00024460


	//   ....[87]....
        /*0f54*/ 	.word	0x00024530


	//   ....[88]....
        /*0f58*/ 	.word	0x000245e0


	//   ....[89]....
        /*0f5c*/ 	.word	0x00024640


	//   ....[90]....
        /*0f60*/ 	.word	0x000246a0


	//   ....[91]....
        /*0f64*/ 	.word	0x00024790


	//   ....[92]....
        /*0f68*/ 	.word	0x000247f0


	//   ....[93]....
        /*0f6c*/ 	.word	0x000248f0


	//   ....[94]....
        /*0f70*/ 	.word	0x00024950


	//   ....[95]....
        /*0f74*/ 	.word	0x00024a50


	//   ....[96]....
        /*0f78*/ 	.word	0x00024ab0


	//   ....[97]....
        /*0f7c*/ 	.word	0x00024bb0


	//   ....[98]....
        /*0f80*/ 	.word	0x00024c10


	//   ....[99]....
        /*0f84*/ 	.word	0x00024d10


	//   ....[100]....
        /*0f88*/ 	.word	0x00024d70


	//   ....[101]....
        /*0f8c*/ 	.word	0x00024e60


	//   ....[102]....
        /*0f90*/ 	.word	0x00024ec0


	//   ....[103]....
        /*0f94*/ 	.word	0x00024fa0


	//   ....[104]....
        /*0f98*/ 	.word	0x000250e0


	//   ....[105]....
        /*0f9c*/ 	.word	0x00025180


	//   ....[106]....
        /*0fa0*/ 	.word	0x000251e0


	//   ....[107]....
        /*0fa4*/ 	.word	0x00025290


	//   ....[108]....
        /*0fa8*/ 	.word	0x00025320


	//   ....[109]....
        /*0fac*/ 	.word	0x000253b0


	//   ....[110]....
        /*0fb0*/ 	.word	0x00025410


	//   ....[111]....
        /*0fb4*/ 	.word	0x000254c0


	//   ....[112]....
        /*0fb8*/ 	.word	0x00025520


	//   ....[113]....
        /*0fbc*/ 	.word	0x000255d0


	//   ....[114]....
        /*0fc0*/ 	.word	0x00025630


	//   ....[115]....
        /*0fc4*/ 	.word	0x000256e0


	//   ....[116]....
        /*0fc8*/ 	.word	0x00025740


	//   ....[117]....
        /*0fcc*/ 	.word	0x000257f0


	//   ....[118]....
        /*0fd0*/ 	.word	0x00025850


	//   ....[119]....
        /*0fd4*/ 	.word	0x00025900


	//   ....[120]....
        /*0fd8*/ 	.word	0x00025990


	//   ....[121]....
        /*0fdc*/ 	.word	0x00025a20


	//   ....[122]....
        /*0fe0*/ 	.word	0x00025aa0


	//   ....[123]....
        /*0fe4*/ 	.word	0x00025b30


	//   ....[124]....
        /*0fe8*/ 	.word	0x00025c20


	//   ....[125]....
        /*0fec*/ 	.word	0x00025cb0


	//   ....[126]....
        /*0ff0*/ 	.word	0x00025d10


	//   ....[127]....
        /*0ff4*/ 	.word	0x00025dc0


	//   ....[128]....
        /*0ff8*/ 	.word	0x00025e20


	//   ....[129]....
        /*0ffc*/ 	.word	0x00025ed0


	//   ....[130]....
        /*1000*/ 	.word	0x00025f30


	//   ....[131]....
        /*1004*/ 	.word	0x00025fe0


	//   ....[132]....
        /*1008*/ 	.word	0x00026040


	//   ....[133]....
        /*100c*/ 	.word	0x000260f0


	//   ....[134]....
        /*1010*/ 	.word	0x00026150


	//   ....[135]....
        /*1014*/ 	.word	0x00026200


	//   ....[136]....
        /*1018*/ 	.word	0x00026260


	//   ....[137]....
        /*101c*/ 	.word	0x00026310


	//   ....[138]....
        /*1020*/ 	.word	0x00026370


	//   ....[139]....
        /*1024*/ 	.word	0x00026420


	//   ....[140]....
        /*1028*/ 	.word	0x00026480


	//   ....[141]....
        /*102c*/ 	.word	0x00026530


	//   ....[142]....
        /*1030*/ 	.word	0x00026590


	//   ....[143]....
        /*1034*/ 	.word	0x00026640


	//   ....[144]....
        /*1038*/ 	.word	0x00026820


	//   ....[145]....
        /*103c*/ 	.word	0x000268c0


	//   ....[146]....
        /*1040*/ 	.word	0x000269e0


	//   ....[147]....
        /*1044*/ 	.word	0x00026a50


	//   ....[148]....
        /*1048*/ 	.word	0x00026ac0


	//   ....[149]....
        /*104c*/ 	.word	0x00026b30


	//   ....[150]....
        /*1050*/ 	.word	0x00026ba0


	//   ....[151]....
        /*1054*/ 	.word	0x00026c20


	//   ....[152]....
        /*1058*/ 	.word	0x00026cb0


	//   ....[153]....
        /*105c*/ 	.word	0x00026d40


	//   ....[154]....
        /*1060*/ 	.word	0x00026db0


	//   ....[155]....
        /*1064*/ 	.word	0x00026e20


	//   ....[156]....
        /*1068*/ 	.word	0x00026e90


	//   ....[157]....
        /*106c*/ 	.word	0x00026f10


	//   ....[158]....
        /*1070*/ 	.word	0x00026f80


	//   ....[159]....
        /*1074*/ 	.word	0x00027020


	//   ....[160]....
        /*1078*/ 	.word	0x000270b0


	//   ....[161]....
        /*107c*/ 	.word	0x000271d0


	//----- nvinfo : EIATTR_REG_RECONFIG
	.align		4
.L_926:
        /*1080*/ 	.byte	0x01, 0x54
	.zero		2


	//----- nvinfo : EIATTR_SYSCALL_OFFSETS
	.align		4
        /*1084*/ 	.byte	0x04, 0x46
        /*1086*/ 	.short	(.L_928 - .L_927)


	//   ....[0]....
.L_927:
        /*1088*/ 	.word	0x000017d0


	//   ....[1]....
        /*108c*/ 	.word	0x00001920


	//   ....[2]....
        /*1090*/ 	.word	0x00009b90


	//   ....[3]....
        /*1094*/ 	.word	0x0000a130


	//   ....[4]....
        /*1098*/ 	.word	0x0001a800


	//   ....[5]....
        /*109c*/ 	.word	0x0001a970


	//   ....[6]....
        /*10a0*/ 	.word	0x0001aac0


	//   ....[7]....
        /*10a4*/ 	.word	0x0001ac00


	//   ....[8]....
        /*10a8*/ 	.word	0x0001c600


	//----- nvinfo : EIATTR_MBARRIER_INSTR_OFFSETS
	.align		4
.L_928:
        /*10ac*/ 	.byte	0x04, 0x39
        /*10ae*/ 	.short	(.L_930 - .L_929)


	//   ....[0]....
.L_929:
        /*10b0*/ 	.word	0x00000250
        /*10b4*/ 	.word	0x000000ff
        /*10b8*/ 	.word	0x00022800
        /*10bc*/ 	.short	0x0100
        /*10be*/ 	.byte	0x08
	.zero		1


	//   ....[1]....
        /*10c0*/ 	.word	0x00000260
        /*10c4*/ 	.word	0x000000ff
        /*10c8*/ 	.word	0x00022820
        /*10cc*/ 	.short	0x0100
        /*10ce*/ 	.byte	0x08
	.zero		1


	//   ....[2]....
        /*10d0*/ 	.word	0x00000350
        /*10d4*/ 	.word	0x000000ff
        /*10d8*/ 	.word	0x00022830
        /*10dc*/ 	.short	0x0100
        /*10de*/ 	.byte	0x08
	.zero		1


	//   ....[3]....
        /*10e0*/ 	.word	0x00000360
        /*10e4*/ 	.word	0x000000ff
        /*10e8*/ 	.word	0x00022840
        /*10ec*/ 	.short	0x0100
        /*10ee*/ 	.byte	0x08
	.zero		1


	//   ....[4]....
        /*10f0*/ 	.word	0x00000370
        /*10f4*/ 	.word	0x000000ff
        /*10f8*/ 	.word	0x00022838
        /*10fc*/ 	.short	0x0100
        /*10fe*/ 	.byte	0x08
	.zero		1


	//   ....[5]....
        /*1100*/ 	.word	0x00000380
        /*1104*/ 	.word	0x000000ff
        /*1108*/ 	.word	0x00022848
        /*110c*/ 	.short	0x0100
        /*110e*/ 	.byte	0x08
	.zero		1


	//   ....[6]....
        /*1110*/ 	.word	0x000004b0
        /*1114*/ 	.word	0x000000ff
        /*1118*/ 	.word	0x00022850
        /*111c*/ 	.short	0x0100
        /*111e*/ 	.byte	0x08
	.zero		1


	//   ....[7]....
        /*1120*/ 	.word	0x000004c0
        /*1124*/ 	.word	0x000000ff
        /*1128*/ 	.word	0x00022860
        /*112c*/ 	.short	0x0100
        /*112e*/ 	.byte	0x08
	.zero		1


	//   ....[8]....
        /*1130*/ 	.word	0x000004d0
        /*1134*/ 	.word	0x000000ff
        /*1138*/ 	.word	0x00022858
        /*113c*/ 	.short	0x0100
        /*113e*/ 	.byte	0x08
	.zero		1


	//   ....[9]....
        /*1140*/ 	.word	0x000004e0
        /*1144*/ 	.word	0x000000ff
        /*1148*/ 	.word	0x00022868
        /*114c*/ 	.short	0x0100
        /*114e*/ 	.byte	0x08
	.zero		1


	//   ....[10]....
        /*1150*/ 	.word	0x000005d0
        /*1154*/ 	.word	0x000000ff
        /*1158*/ 	.word	0x00022870
        /*115c*/ 	.short	0x0100
        /*115e*/ 	.byte	0x06
	.zero		1


	//   ....[11]....
        /*1160*/ 	.word	0x000005e0
        /*1164*/ 	.word	0x000000ff
        /*1168*/ 	.word	0x00022880
        /*116c*/ 	.short	0x0100
        /*116e*/ 	.byte	0x06
	.zero		1


	//   ....[12]....
        /*1170*/ 	.word	0x000005f0
        /*1174*/ 	.word	0x000000ff
        /*1178*/ 	.word	0x00022878
        /*117c*/ 	.short	0x0100
        /*117e*/ 	.byte	0x06
	.zero		1


	//   ....[13]....
        /*1180*/ 	.word	0x00000600
        /*1184*/ 	.word	0x000000ff
        /*1188*/ 	.word	0x00022888
        /*118c*/ 	.short	0x0100
        /*118e*/ 	.byte	0x06
	.zero		1


	//   ....[14]....
        /*1190*/ 	.word	0x00000730
        /*1194*/ 	.word	0x000000ff
        /*1198*/ 	.word	0x00022890
        /*119c*/ 	.short	0x0100
        /*119e*/ 	.byte	0x08
	.zero		1


	//   ....[15]....
        /*11a0*/ 	.word	0x00000740
        /*11a4*/ 	.word	0x000000ff
        /*11a8*/ 	.word	0x000228a0
        /*11ac*/ 	.short	0x0100
        /*11ae*/ 	.byte	0x08
	.zero		1


	//   ....[16]....
        /*11b0*/ 	.word	0x00000750
        /*11b4*/ 	.word	0x000000ff
        /*11b8*/ 	.word	0x00022898
        /*11bc*/ 	.short	0x0100
        /*11be*/ 	.byte	0x08
	.zero		1


	//   ....[17]....
        /*11c0*/ 	.word	0x00000760
        /*11c4*/ 	.word	0x000000ff
        /*11c8*/ 	.word	0x000228a8
        /*11cc*/ 	.short	0x0100
        /*11ce*/ 	.byte	0x08
	.zero		1


	//   ....[18]....
        /*11d0*/ 	.word	0x000008a0
        /*11d4*/ 	.word	0x000000ff
        /*11d8*/ 	.word	0x000228b0
        /*11dc*/ 	.short	0x0100
        /*11de*/ 	.byte	0x08
	.zero		1


	//   ....[19]....
        /*11e0*/ 	.word	0x000008b0
        /*11e4*/ 	.word	0x000000ff
        /*11e8*/ 	.word	0x000228c0
        /*11ec*/ 	.short	0x0100
        /*11ee*/ 	.byte	0x08
	.zero		1


	//   ....[20]....
        /*11f0*/ 	.word	0x000008c0
        /*11f4*/ 	.word	0x000000ff
        /*11f8*/ 	.word	0x000228b8
        /*11fc*/ 	.short	0x0100
        /*11fe*/ 	.byte	0x08
	.zero		1


	//   ....[21]....
        /*1200*/ 	.word	0x000008d0
        /*1204*/ 	.word	0x000000ff
        /*1208*/ 	.word	0x000228c8
        /*120c*/ 	.short	0x0100
        /*120e*/ 	.byte	0x08
	.zero		1


	//   ....[22]....
        /*1210*/ 	.word	0x00002970
        /*1214*/ 	.word	0x00000058
        /*1218*/ 	.word	0x00022890
        /*121c*/ 	.short	0x010a
        /*121e*/ 	.byte	0x3f
	.zero		1


	//   ....[23]....
        /*1220*/ 	.word	0x00005b90
        /*1224*/ 	.word	0x00000058
        /*1228*/ 	.word	0x00022890
        /*122c*/ 	.short	0x010a
        /*122e*/ 	.byte	0x3f
	.zero		1


	//   ....[24]....
        /*1230*/ 	.word	0x00008b20
        /*1234*/ 	.word	0x00000058
        /*1238*/ 	.word	0x00022890
        /*123c*/ 	.short	0x010a
        /*123e*/ 	.byte	0x3f
	.zero		1


	//   ....[25]....
        /*1240*/ 	.word	0x000090f0
        /*1244*/ 	.word	0x00000004
        /*1248*/ 	.word	0x00000000
        /*124c*/ 	.short	0x0101
        /*124e*/ 	.byte	0x3f
	.zero		1


	//   ....[26]....
        /*1250*/ 	.word	0x00009130
        /*1254*/ 	.word	0x00000058
        /*1258*/ 	.word	0x000228b0
        /*125c*/ 	.short	0x010a
        /*125e*/ 	.byte	0x3f
	.zero		1


	//   ....[27]....
        /*1260*/ 	.word	0x00009670
        /*1264*/ 	.word	0x00000058
        /*1268*/ 	.word	0x00000000
        /*126c*/ 	.short	0x0101
        /*126e*/ 	.byte	0x3f
	.zero		1


	//   ....[28]....
        /*1270*/ 	.word	0x00009e90
        /*1274*/ 	.word	0x00000012
        /*1278*/ 	.word	0x00022800
        /*127c*/ 	.short	0x010a
        /*127e*/ 	.byte	0x3f
	.zero		1


	//   ....[29]....
        /*1280*/ 	.word	0x00009ee0
        /*1284*/ 	.word	0x00000012
        /*1288*/ 	.word	0x00022800
        /*128c*/ 	.short	0x010a
        /*128e*/ 	.byte	0x3f
	.zero		1


	//   ....[30]....
        /*1290*/ 	.word	0x0000a4b0
        /*1294*/ 	.word	0x00000012
        /*1298*/ 	.word	0x00022800
        /*129c*/ 	.short	0x010a
        /*129e*/ 	.byte	0x3f
	.zero		1


	//   ....[31]....
        /*12a0*/ 	.word	0x0000c280
        /*12a4*/ 	.word	0x00000012
        /*12a8*/ 	.word	0x00022800
        /*12ac*/ 	.short	0x010a
        /*12ae*/ 	.byte	0x3f
	.zero		1


	//   ....[32]....
        /*12b0*/ 	.word	0x0000dee0
        /*12b4*/ 	.word	0x00000003
        /*12b8*/ 	.word	0x00022830
        /*12bc*/ 	.short	0x010a
        /*12be*/ 	.byte	0x3f
	.zero		1


	//   ....[33]....
        /*12c0*/ 	.word	0x0000df70
        /*12c4*/ 	.word	0x00000003
        /*12c8*/ 	.word	0x00022830
        /*12cc*/ 	.short	0x010a
        /*12ce*/ 	.byte	0x3f
	.zero		1


	//   ....[34]....
        /*12d0*/ 	.word	0x00010960
        /*12d4*/ 	.word	0x00000028
        /*12d8*/ 	.word	0x00000000
        /*12dc*/ 	.short	0x0101
        /*12de*/ 	.byte	0x3f
	.zero		1


	//   ....[35]....
        /*12e0*/ 	.word	0x00011bd0
        /*12e4*/ 	.word	0x0000000d
        /*12e8*/ 	.word	0x00022830
        /*12ec*/ 	.short	0x010a
        /*12ee*/ 	.byte	0x3f
	.zero		1


	//   ....[36]....
        /*12f0*/ 	.word	0x00011c20
        /*12f4*/ 	.word	0x0000000d
        /*12f8*/ 	.word	0x00022830
        /*12fc*/ 	.short	0x010a
        /*12fe*/ 	.byte	0x3f
	.zero		1


	//   ....[37]....
        /*1300*/ 	.word	0x000128d0
        /*1304*/ 	.word	0x0000000d
        /*1308*/ 	.word	0x00022850
        /*130c*/ 	.short	0x010a
        /*130e*/ 	.byte	0x3f
	.zero		1


	//   ....[38]....
        /*1310*/ 	.word	0x00012910
        /*1314*/ 	.word	0x0000000d
        /*1318*/ 	.word	0x00022850
        /*131c*/ 	.short	0x010a
        /*131e*/ 	.byte	0x3f
	.zero		1


	//   ....[39]....
        /*1320*/ 	.word	0x00013fe0
        /*1324*/ 	.word	0x0000009f
        /*1328*/ 	.word	0x00000000
        /*132c*/ 	.short	0x0101
        /*132e*/ 	.byte	0x3f
	.zero		1


	//   ....[40]....
        /*1330*/ 	.word	0x00014ce0
        /*1334*/ 	.word	0x0000000c
        /*1338*/ 	.word	0x00000000
        /*133c*/ 	.short	0x0101
        /*133e*/ 	.byte	0x3f
	.zero		1


	//   ....[41]....
        /*1340*/ 	.word	0x00015330
        /*1344*/ 	.word	0x0000000b
        /*1348*/ 	.word	0x00022850
        /*134c*/ 	.short	0x010a
        /*134e*/ 	.byte	0x3f
	.zero		1


	//   ....[42]....
        /*1350*/ 	.word	0x000153b0
        /*1354*/ 	.word	0x0000000b
        /*1358*/ 	.word	0x00022850
        /*135c*/ 	.short	0x010a
        /*135e*/ 	.byte	0x3f
	.zero		1


	//   ....[43]....
        /*1360*/ 	.word	0x00015b70
        /*1364*/ 	.word	0x00000000
        /*1368*/ 	.word	0x00000000
        /*136c*/ 	.short	0x0101
        /*136e*/ 	.byte	0x3f
	.zero		1


	//   ....[44]....
        /*1370*/ 	.word	0x00017600
        /*1374*/ 	.word	0x00000000
        /*1378*/ 	.word	0x00000000
        /*137c*/ 	.short	0x0101
        /*137e*/ 	.byte	0x3f
	.zero		1


	//   ....[45]....
        /*1380*/ 	.word	0x00019a10
        /*1384*/ 	.word	0x00000016
        /*1388*/ 	.word	0x00022820
        /*138c*/ 	.short	0x010a
        /*138e*/ 	.byte	0x3f
	.zero		1


	//   ....[46]....
        /*1390*/ 	.word	0x00019ad0
        /*1394*/ 	.word	0x00000005
        /*1398*/ 	.word	0x000228a0
        /*139c*/ 	.short	0x010a
        /*139e*/ 	.byte	0x3f
	.zero		1


	//   ....[47]....
        /*13a0*/ 	.word	0x00019d00
        /*13a4*/ 	.word	0x00000005
        /*13a8*/ 	.word	0x000228c0
        /*13ac*/ 	.short	0x010a
        /*13ae*/ 	.byte	0x3f
	.zero		1


	//   ....[48]....
        /*13b0*/ 	.word	0x0001a080
        /*13b4*/ 	.word	0x00000005
        /*13b8*/ 	.word	0x000228a0
        /*13bc*/ 	.short	0x010a
        /*13be*/ 	.byte	0x3f
	.zero		1


	//   ....[49]....
        /*13c0*/ 	.word	0x0001a2a0
        /*13c4*/ 	.word	0x00000005
        /*13c8*/ 	.word	0x000228c0
        /*13cc*/ 	.short	0x010a
        /*13ce*/ 	.byte	0x3f
	.zero		1


	//   ....[50]....
        /*13d0*/ 	.word	0x0001b1e0
        /*13d4*/ 	.word	0x00000006
        /*13d8*/ 	.word	0x00022880
        /*13dc*/ 	.short	0x010a
        /*13de*/ 	.byte	0x3f
	.zero		1


	//   ....[51]....
        /*13e0*/ 	.word	0x0001ba90
        /*13e4*/ 	.word	0x00000006
        /*13e8*/ 	.word	0x00022870
        /*13ec*/ 	.short	0x0107
        /*13ee*/ 	.byte	0x3f
	.zero		1


	//   ....[52]....
        /*13f0*/ 	.word	0x0001bb50
        /*13f4*/ 	.word	0x00000006
        /*13f8*/ 	.word	0x00022870
        /*13fc*/ 	.short	0x0101
        /*13fe*/ 	.byte	0x3f
	.zero		1


	//   ....[53]....
        /*1400*/ 	.word	0x0001bba0
        /*1404*/ 	.word	0x00000006
        /*1408*/ 	.word	0x00022840
        /*140c*/ 	.short	0x010a
        /*140e*/ 	.byte	0x3f
	.zero		1


	//   ....[54]....
        /*1410*/ 	.word	0x0001c320
        /*1414*/ 	.word	0x00000006
        /*1418*/ 	.word	0x00022830
        /*141c*/ 	.short	0x0107
        /*141e*/ 	.byte	0x3f
	.zero		1


	//   ....[55]....
        /*1420*/ 	.word	0x0001c410
        /*1424*/ 	.word	0x00000006
        /*1428*/ 	.word	0x00022830
        /*142c*/ 	.short	0x0101
        /*142e*/ 	.byte	0x3f
	.zero		1


	//   ....[56]....
        /*1430*/ 	.word	0x0001ce60
        /*1434*/ 	.word	0x00000016
        /*1438*/ 	.word	0x00022800
        /*143c*/ 	.short	0x0107
        /*143e*/ 	.byte	0x3f
	.zero		1


	//   ....[57]....
        /*1440*/ 	.word	0x0001cf50
        /*1444*/ 	.word	0x00000016
        /*1448*/ 	.word	0x00022800
        /*144c*/ 	.short	0x0101
        /*144e*/ 	.byte	0x3f
	.zero		1


	//   ....[58]....
        /*1450*/ 	.word	0x0001cf70
        /*1454*/ 	.word	0x00000016
        /*1458*/ 	.word	0x00022820
        /*145c*/ 	.short	0x010a
        /*145e*/ 	.byte	0x3f
	.zero		1


	//   ....[59]....
        /*1460*/ 	.word	0x0001d460
        /*1464*/ 	.word	0x00000000
        /*1468*/ 	.word	0x00022880
        /*146c*/ 	.short	0x010a
        /*146e*/ 	.byte	0x3f
	.zero		1


	//   ....[60]....
        /*1470*/ 	.word	0x0001da50
        /*1474*/ 	.word	0x00000000
        /*1478*/ 	.word	0x00022870
        /*147c*/ 	.short	0x0107
        /*147e*/ 	.byte	0x3f
	.zero		1


	//   ....[61]....
        /*1480*/ 	.word	0x0001db10
        /*1484*/ 	.word	0x00000000
        /*1488*/ 	.word	0x00022870
        /*148c*/ 	.short	0x0101
        /*148e*/ 	.byte	0x3f
	.zero		1


	//   ....[62]....
        /*1490*/ 	.word	0x0001db40
        /*1494*/ 	.word	0x00000000
        /*1498*/ 	.word	0x00022840
        /*149c*/ 	.short	0x010a
        /*149e*/ 	.byte	0x3f
	.zero		1


	//   ....[63]....
        /*14a0*/ 	.word	0x0001e100
        /*14a4*/ 	.word	0x00000000
        /*14a8*/ 	.word	0x00022830
        /*14ac*/ 	.short	0x0107
        /*14ae*/ 	.byte	0x3f
	.zero		1


	//   ....[64]....
        /*14b0*/ 	.word	0x0001e1d0
        /*14b4*/ 	.word	0x00000000
        /*14b8*/ 	.word	0x00022830
        /*14bc*/ 	.short	0x0101
        /*14be*/ 	.byte	0x3f
	.zero		1


	//   ....[65]....
        /*14c0*/ 	.word	0x0001e250
        /*14c4*/ 	.word	0x00000000
        /*14c8*/ 	.word	0x00022870
        /*14cc*/ 	.short	0x010a
        /*14ce*/ 	.byte	0x3f
	.zero		1


	//   ....[66]....
        /*14d0*/ 	.word	0x0001e2e0
        /*14d4*/ 	.word	0x00000000
        /*14d8*/ 	.word	0x00022860
        /*14dc*/ 	.short	0x010a
        /*14de*/ 	.byte	0x3f
	.zero		1


	//   ....[67]....
        /*14e0*/ 	.word	0x0001e9b0
        /*14e4*/ 	.word	0x00000000
        /*14e8*/ 	.word	0x00022850
        /*14ec*/ 	.short	0x0101
        /*14ee*/ 	.byte	0x3f
	.zero		1


	//   ....[68]....
        /*14f0*/ 	.word	0x0001ea40
        /*14f4*/ 	.word	0x00000000
        /*14f8*/ 	.word	0x00000000
        /*14fc*/ 	.short	0x0101
        /*14fe*/ 	.byte	0x3f
	.zero		1


	//   ....[69]....
        /*1500*/ 	.word	0x0001ec10
        /*1504*/ 	.word	0x00000000
        /*1508*/ 	.word	0x00022870
        /*150c*/ 	.short	0x010a
        /*150e*/ 	.byte	0x3f
	.zero		1


	//   ....[70]....
        /*1510*/ 	.word	0x0001eca0
        /*1514*/ 	.word	0x00000000
        /*1518*/ 	.word	0x00022860
        /*151c*/ 	.short	0x010a
        /*151e*/ 	.byte	0x3f
	.zero		1


	//   ....[71]....
        /*1520*/ 	.word	0x0001f380
        /*1524*/ 	.word	0x00000000
        /*1528*/ 	.word	0x00022850
        /*152c*/ 	.short	0x0101
        /*152e*/ 	.byte	0x3f
	.zero		1


	//   ....[72]....
        /*1530*/ 	.word	0x0001f430
        /*1534*/ 	.word	0x00000000
        /*1538*/ 	.word	0x00000000
        /*153c*/ 	.short	0x0101
        /*153e*/ 	.byte	0x3f
	.zero		1


	//   ....[73]....
        /*1540*/ 	.word	0x0001ff30
        /*1544*/ 	.word	0x00000005
        /*1548*/ 	.word	0x00022820
        /*154c*/ 	.short	0x010a
        /*154e*/ 	.byte	0x3f
	.zero		1


	//   ....[74]....
        /*1550*/ 	.word	0x000200d0
        /*1554*/ 	.word	0x00000003
        /*1558*/ 	.word	0x00022840
        /*155c*/ 	.short	0x010a
        /*155e*/ 	.byte	0x3f
	.zero		1


	//   ....[75]....
        /*1560*/ 	.word	0x00020160
        /*1564*/ 	.word	0x00000005
        /*1568*/ 	.word	0x00022840
        /*156c*/ 	.short	0x010a
        /*156e*/ 	.byte	0x3f
	.zero		1


	//   ....[76]....
        /*1570*/ 	.word	0x000201a0
        /*1574*/ 	.word	0x00000003
        /*1578*/ 	.word	0x00022860
        /*157c*/ 	.short	0x010a
        /*157e*/ 	.byte	0x3f
	.zero		1


	//   ....[77]....
        /*1580*/ 	.word	0x000201e0
        /*1584*/ 	.word	0x00000005
        /*1588*/ 	.word	0x00022860
        /*158c*/ 	.short	0x010a
        /*158e*/ 	.byte	0x3f
	.zero		1


	//   ....[78]....
        /*1590*/ 	.word	0x00020220
        /*1594*/ 	.word	0x00000003
        /*1598*/ 	.word	0x00022880
        /*159c*/ 	.short	0x010a
        /*159e*/ 	.byte	0x3f
	.zero		1


	//   ....[79]....
        /*15a0*/ 	.word	0x00020260
        /*15a4*/ 	.word	0x00000005
        /*15a8*/ 	.word	0x00022880
        /*15ac*/ 	.short	0x010a
        /*15ae*/ 	.byte	0x3f
	.zero		1


	//   ....[80]....
        /*15b0*/ 	.word	0x000202c0
        /*15b4*/ 	.word	0x00000058
        /*15b8*/ 	.word	0x00022890
        /*15bc*/ 	.short	0x010a
        /*15be*/ 	.byte	0x3f
	.zero		1


	//   ....[81]....
        /*15c0*/ 	.word	0x00020670
        /*15c4*/ 	.word	0x00000058
        /*15c8*/ 	.word	0x00022890
        /*15cc*/ 	.short	0x010a
        /*15ce*/ 	.byte	0x3f
	.zero		1


	//   ....[82]....
        /*15d0*/ 	.word	0x00020a30
        /*15d4*/ 	.word	0x00000058
        /*15d8*/ 	.word	0x00022890
        /*15dc*/ 	.short	0x010a
        /*15de*/ 	.byte	0x3f
	.zero		1


	//   ....[83]....
        /*15e0*/ 	.word	0x00020de0
        /*15e4*/ 	.word	0x00000058
        /*15e8*/ 	.word	0x000228b0
        /*15ec*/ 	.short	0x010a
        /*15ee*/ 	.byte	0x3f
	.zero		1


	//   ....[84]....
        /*15f0*/ 	.word	0x000210a0
        /*15f4*/ 	.word	0x00000012
        /*15f8*/ 	.word	0x00022800
        /*15fc*/ 	.short	0x010a
        /*15fe*/ 	.byte	0x3f
	.zero		1


	//   ....[85]....
        /*1600*/ 	.word	0x000212c0
        /*1604*/ 	.word	0x00000012
        /*1608*/ 	.word	0x00022800
        /*160c*/ 	.short	0x010a
        /*160e*/ 	.byte	0x3f
	.zero		1


	//   ....[86]....
        /*1610*/ 	.word	0x00021310
        /*1614*/ 	.word	0x00000003
        /*1618*/ 	.word	0x00022830
        /*161c*/ 	.short	0x010a
        /*161e*/ 	.byte	0x3f
	.zero		1


	//   ....[87]....
        /*1620*/ 	.word	0x00021360
        /*1624*/ 	.word	0x0000000d
        /*1628*/ 	.word	0x00022830
        /*162c*/ 	.short	0x010a
        /*162e*/ 	.byte	0x3f
	.zero		1


	//   ....[88]....
        /*1630*/ 	.word	0x000213b0
        /*1634*/ 	.word	0x0000000d
        /*1638*/ 	.word	0x00022850
        /*163c*/ 	.short	0x010a
        /*163e*/ 	.byte	0x3f
	.zero		1


	//   ....[89]....
        /*1640*/ 	.word	0x00021400
        /*1644*/ 	.word	0x0000000b
        /*1648*/ 	.word	0x00022850
        /*164c*/ 	.short	0x010a
        /*164e*/ 	.byte	0x3f
	.zero		1


	//   ....[90]....
        /*1650*/ 	.word	0x000229c0
        /*1654*/ 	.word	0x00000016
        /*1658*/ 	.word	0x00022820
        /*165c*/ 	.short	0x010a
        /*165e*/ 	.byte	0x3f
	.zero		1


	//   ....[91]....
        /*1660*/ 	.word	0x00022a10
        /*1664*/ 	.word	0x00000005
        /*1668*/ 	.word	0x000228a0
        /*166c*/ 	.short	0x010a
        /*166e*/ 	.byte	0x3f
	.zero		1


	//   ....[92]....
        /*1670*/ 	.word	0x00022a60
        /*1674*/ 	.word	0x00000005
        /*1678*/ 	.word	0x000228c0
        /*167c*/ 	.short	0x010a
        /*167e*/ 	.byte	0x3f
	.zero		1


	//   ....[93]....
        /*1680*/ 	.word	0x00022ab0
        /*1684*/ 	.word	0x00000005
        /*1688*/ 	.word	0x000228a0
        /*168c*/ 	.short	0x010a
        /*168e*/ 	.byte	0x3f
	.zero		1


	//   ....[94]....
        /*1690*/ 	.word	0x00022b00
        /*1694*/ 	.word	0x00000005
        /*1698*/ 	.word	0x000228c0
        /*169c*/ 	.short	0x010a
        /*169e*/ 	.byte	0x3f
	.zero		1


	//   ....[95]....
        /*16a0*/ 	.word	0x00022c30
        /*16a4*/ 	.word	0x00000006
        /*16a8*/ 	.word	0x00022880
        /*16ac*/ 	.short	0x010a
        /*16ae*/ 	.byte	0x3f
	.zero		1


	//   ....[96]....
        /*16b0*/ 	.word	0x00023980
        /*16b4*/ 	.word	0x00000006
        /*16b8*/ 	.word	0x00022840
        /*16bc*/ 	.short	0x010a
        /*16be*/ 	.byte	0x3f
	.zero		1


	//   ....[97]....
        /*16c0*/ 	.word	0x00024fe0
        /*16c4*/ 	.word	0x00000016
        /*16c8*/ 	.word	0x00022820
        /*16cc*/ 	.short	0x010a
        /*16ce*/ 	.byte	0x3f
	.zero		1


	//   ....[98]....
        /*16d0*/ 	.word	0x00025030
        /*16d4*/ 	.word	0x00000000
        /*16d8*/ 	.word	0x00022880
        /*16dc*/ 	.short	0x010a
        /*16de*/ 	.byte	0x3f
	.zero		1


	//   ....[99]....
        /*16e0*/ 	.word	0x00025b70
        /*16e4*/ 	.word	0x00000000
        /*16e8*/ 	.word	0x00022840
        /*16ec*/ 	.short	0x010a
        /*16ee*/ 	.byte	0x3f
	.zero		1


	//   ....[100]....
        /*16f0*/ 	.word	0x00026680
        /*16f4*/ 	.word	0x00000000
        /*16f8*/ 	.word	0x00022870
        /*16fc*/ 	.short	0x010a
        /*16fe*/ 	.byte	0x3f
	.zero		1


	//   ....[101]....
        /*1700*/ 	.word	0x000266d0
        /*1704*/ 	.word	0x00000000
        /*1708*/ 	.word	0x00022860
        /*170c*/ 	.short	0x010a
        /*170e*/ 	.byte	0x3f
	.zero		1


	//   ....[102]....
        /*1710*/ 	.word	0x00026720
        /*1714*/ 	.word	0x00000000
        /*1718*/ 	.word	0x00022870
        /*171c*/ 	.short	0x010a
        /*171e*/ 	.byte	0x3f
	.zero		1


	//   ....[103]....
        /*1720*/ 	.word	0x00026770
        /*1724*/ 	.word	0x00000000
        /*1728*/ 	.word	0x00022860
        /*172c*/ 	.short	0x010a
        /*172e*/ 	.byte	0x3f
	.zero		1


	//   ....[104]....
        /*1730*/ 	.word	0x000270f0
        /*1734*/ 	.word	0x00000005
        /*1738*/ 	.word	0x00022820
        /*173c*/ 	.short	0x010a
        /*173e*/ 	.byte	0x3f
	.zero		1


	//   ....[105]....
        /*1740*/ 	.word	0x00027290
        /*1744*/ 	.word	0x00000003
        /*1748*/ 	.word	0x00022840
        /*174c*/ 	.short	0x010a
        /*174e*/ 	.byte	0x3f
	.zero		1


	//   ....[106]....
        /*1750*/ 	.word	0x000272e0
        /*1754*/ 	.word	0x00000005
        /*1758*/ 	.word	0x00022840
        /*175c*/ 	.short	0x010a
        /*175e*/ 	.byte	0x3f
	.zero		1


	//   ....[107]....
        /*1760*/ 	.word	0x00027330
        /*1764*/ 	.word	0x00000003
        /*1768*/ 	.word	0x00022860
        /*176c*/ 	.short	0x010a
        /*176e*/ 	.byte	0x3f
	.zero		1


	//   ....[108]....
        /*1770*/ 	.word	0x00027380
        /*1774*/ 	.word	0x00000005
        /*1778*/ 	.word	0x00022860
        /*177c*/ 	.short	0x010a
        /*177e*/ 	.byte	0x3f
	.zero		1


	//   ....[109]....
        /*1780*/ 	.word	0x000273d0
        /*1784*/ 	.word	0x00000003
        /*1788*/ 	.word	0x00022880
        /*178c*/ 	.short	0x010a
        /*178e*/ 	.byte	0x3f
	.zero		1


	//----- nvinfo : EIATTR_NUM_MBARRIERS
	.align		4
.L_930:
        /*1790*/ 	.byte	0x03, 0x38
        /*1792*/ 	.short	0x0016


	//----- nvinfo : EIATTR_EXIT_INSTR_OFFSETS
	.align		4
        /*1794*/ 	.byte	0x04, 0x1c
        /*1796*/ 	.short	(.L_932 - .L_931)


	//   ....[0]....
.L_931:
        /*1798*/ 	.word	0x000202b0


	//----- nvinfo : EIATTR_MAX_THREADS
	.align		4
.L_932:
        /*179c*/ 	.byte	0x04, 0x05
        /*179e*/ 	.short	(.L_934 - .L_933)
.L_933:
        /*17a0*/ 	.word	0x00000180
        /*17a4*/ 	.word	0x00000001
        /*17a8*/ 	.word	0x00000001


	//----- nvinfo : EIATTR_CRS_STACK_SIZE
	.align		4
.L_934:
        /*17ac*/ 	.byte	0x04, 0x1e
        /*17ae*/ 	.short	(.L_936 - .L_935)
.L_935:
        /*17b0*/ 	.word	0x00000000


	//----- nvinfo : EIATTR_CBANK_PARAM_SIZE
	.align		4
.L_936:
        /*17b4*/ 	.byte	0x03, 0x19
        /*17b6*/ 	.short	0x0af0


	//----- nvinfo : EIATTR_PARAM_CBANK
	.align		4
        /*17b8*/ 	.byte	0x04, 0x0a
        /*17ba*/ 	.short	(.L_938 - .L_937)
	.align		4
.L_937:
        /*17bc*/ 	.word	index@(.nv.constant0._ZN7cutlass13device_kernelIN5flash11enable_sm90INS1_16FlashAttnFwdSm90INS1_25CollectiveMainloopFwdSm90ILi2EN4cute5tupleIJNS5_1CILi1EEES8_S8_EEENS6_IJNS7_ILi128EEENS7_ILi160EEESA_EEELi128ENS_12float_e4m3_tEfNS_4arch4Sm90ELb0ELb0ELb1ELb1ELb1ELb1ELb0ELb1ELb1ELb1ELb0ELb0EEENS1_21CollectiveEpilogueFwdINS6_IJSA_SA_SB_EEES9_NS_10bfloat16_tESF_Li256ELb1ELb1ELb0ELb1EEENS1_36VarlenDynamicPersistentTileSchedulerILi128ELi160ELi256ELi128ELb0ELb1ELb1ELb0ELb1ELb1EEEEEEEEEvNT_6ParamsE)
        /*17c0*/ 	.short	0x0210
        /*17c2*/ 	.short	0x0af0


	//----- nvinfo : EIATTR_SW_WAR
	.align		4
.L_938:
        /*17c4*/ 	.byte	0x04, 0x36
        /*17c6*/ 	.short	(.L_940 - .L_939)
.L_939:
        /*17c8*/ 	.word	0x00000008
.L_940:


//--------------------- .nv.info._ZN7cutlass13device_kernelIN5flash11enable_sm90INS1_16FlashAttnFwdSm90INS1_25CollectiveMainloopFwdSm90ILi2EN4cute5tupleIJNS5_1CILi1EEES8_S8_EEENS6_IJNS7_ILi128EEENS7_ILi160EEESA_EEELi128ENS_12float_e4m3_tEfNS_4arch4Sm90ELb0ELb1ELb1ELb0ELb1ELb0ELb0ELb1ELb1ELb1ELb0ELb0EEENS1_21CollectiveEpilogueFwdINS6_IJSA_SA_SB_EEES9_NS_10bfloat16_tESF_Li256ELb0ELb1ELb0ELb1EEENS1_30DynamicPersistentTileSchedulerILi256ELi128ELb0ELb1ELb1EEEEEEEEEvNT_6ParamsE --------------------------
	.section	.nv.info._ZN7cutlass13device_kernelIN5flash11enable_sm90INS1_16FlashAttnFwdSm90INS1_25CollectiveMainloopFwdSm90ILi2EN4cute5tupleIJNS5_1CILi1EEES8_S8_EEENS6_IJNS7_ILi128EEENS7_ILi160EEESA_EEELi128ENS_12float_e4m3_tEfNS_4arch4Sm90ELb0ELb1ELb1ELb0ELb1ELb0ELb0ELb1ELb1ELb1ELb0ELb0EEENS1_21CollectiveEpilogueFwdINS6_IJSA_SA_SB_EEES9_NS_10bfloat16_tESF_Li256ELb0ELb1ELb0ELb1EEENS1_30DynamicPersistentTileSchedulerILi256ELi128ELb0ELb1ELb1EEEEEEEEEvNT_6ParamsE,"",@"SHT_CUDA_INFO"
	.sectionflags	@""
	.align	4


	//----- nvinfo : EIATTR_CUDA_API_VERSION
	.align		4
        /*0000*/ 	.byte	0x04, 0x37
        /*0002*/ 	.short	(.L_942 - .L_941)
.L_941:
        /*0004*/ 	.word	0x00000082


	//----- nvinfo : EIATTR_KPARAM_INFO
	.align		4
.L_942:
        /*0008*/ 	.byte	0x04, 0x17
        /*000a*/ 	.short	(.L_944 - .L_943)
.L_943:
        /*000c*/ 	.word	0x00000000
        /*0010*/ 	.short	0x0000
        /*0012*/ 	.short	0x0070
        /*0014*/ 	.byte	0x00, 0xf0, 0x01, 0x2a


	//----- nvinfo : EIATTR_SPARSE_MMA_MASK
	.align		4
.L_944:
        /*0018*/ 	.byte	0x03, 0x50
        /*001a*/ 	.short	0x0000


	//----- nvinfo : EIATTR_MAXREG_COUNT
	.align		4
        /*001c*/ 	.byte	0x03, 0x1b
        /*001e*/ 	.short	0x00a8


	//----- nvinfo : EIATTR_NUM_BARRIERS
	.align		4
        /*0020*/ 	.byte	0x02, 0x4c
        /*0022*/ 	.byte	0x10
	.zero		1


	//----- nvinfo : EIATTR_EXTERNS
	.align		4
        /*0024*/ 	.byte	0x04, 0x0f
        /*0026*/ 	.short	(.L_946 - .L_945)


	//   ....[0]....
	.align		4
.L_945:
        /*0028*/ 	.word	index@(__assertfail)


	//----- nvinfo : EIATTR_ANNOTATIONS
	.align		4
.L_946:
        /*002c*/ 	.byte	0x04, 0x55
        /*002e*/ 	.short	(.L_948 - .L_947)


	//   ....[0]....
.L_947:
        /* <DEDUP_REMOVED lines=20> */


	//----- nvinfo : EIATTR_MERCURY_ISA_VERSION
	.align		4
.L_948:
        /*0160*/ 	.byte	0x03, 0x5f
        /*0162*/ 	.short	0x0101


	//----- nvinfo : EIATTR_INT_WARP_WIDE_INSTR_OFFSETS
	.align		4
        /*0164*/ 	.byte	0x04, 0x31
        /*0166*/ 	.short	(.L_950 - .L_949)


	//   ....[0]....
.L_949:
        /*0168*/ 	.word	0x000000c0


	//   ....[1]....
        /*016c*/ 	.word	0x000000d0


	//   ....[2]....
        /*0170*/ 	.word	0x00000170


	//   ....[3]....
        /*0174*/ 	.word	0x000178f0


	//   ....[4]....
        /*0178*/ 	.word	0x00017980


	//   ....[5]....
        /*017c*/ 	.word	0x0001ba30


	//   ....[6]....
        /*0180*/ 	.word	0x0001bac0


	//----- nvinfo : EIATTR_COOP_GROUP_MASK_REGIDS
	.align		4
.L_950:
        /*0184*/ 	.byte	0x04, 0x29
        /*0186*/ 	.short	(.L_952 - .L_951)


	//   ....[0]....
.L_951:
        /*0188*/ 	.word	0xffffffff


	//   ....[1]....
        /*018c*/ 	.word	0xffffffff


	//   ....[2]....
        /*0190*/ 	.word	0xffffffff


	//   ....[3]....
        /*0194*/ 	.word	0xffffffff


	//   ....[4]....
        /*0198*/ 	.word	0xffffffff


	//   ....[5]....
        /*019c*/ 	.word	0xffffffff


	//   ....[6]....
        /*01a0*/ 	.word	0xffffffff


	//   ....[7]....
        /*01a4*/ 	.word	0xffffffff


	//   ....[8]....
        /*01a8*/ 	.word	0xffffffff


	//   ....[9]....
        /*01ac*/ 	.word	0xffffffff


	//   ....[10]....
        /*01b0*/ 	.word	0xffffffff


	//   ....[11]....
        /*01b4*/ 	.word	0xffffffff


	//   ....[12]....
        /*01b8*/ 	.word	0xffffffff


	//   ....[13]....
        /*01bc*/ 	.word	0xffffffff


	//   ....[14]....
        /*01c0*/ 	.word	0xffffffff


	//   ....[15]....
        /*01c4*/ 	.word	0xffffffff


	//   ....[16]....
        /*01c8*/ 	.word	0xffffffff


	//   ....[17]....
        /*01cc*/ 	.word	0xffffffff


	//   ....[18]....
        /*01d0*/ 	.word	0xffffffff


	//   ....[19]....
        /*01d4*/ 	.word	0xffffffff


	//   ....[20]....
        /*01d8*/ 	.word	0xffffffff


	//   ....[21]....
        /*01dc*/ 	.word	0xffffffff


	//   ....[22]....
        /*01e0*/ 	.word	0xffffffff


	//   ....[23]....
        /*01e4*/ 	.word	0xffffffff


	//   ....[24]....
        /*01e8*/ 	.word	0xffffffff


	//   ....[25]....
        /*01ec*/ 	.word	0xffffffff


	//   ....[26]....
        /*01f0*/ 	.word	0xffffffff


	//   ....[27]....
        /*01f4*/ 	.word	0xffffffff


	//   ....[28]....
        /*01f8*/ 	.word	0xffffffff


	//   ....[29]....
        /*01fc*/ 	.word	0xffffffff


	//   ....[30]....
        /*0200*/ 	.word	0xffffffff


	//   ....[31]....
        /*0204*/ 	.word	0xffffffff


	//   ....[32]....
        /*0208*/ 	.word	0xffffffff


	//   ....[33]....
        /*020c*/ 	.word	0xffffffff


	//   ....[34]....
        /*0210*/ 	.word	0xffffffff


	//   ....[35]....
        /*0214*/ 	.word	0xffffffff


	//   ....[36]....
        /*0218*/ 	.word	0xffffffff


	//   ....[37]....
        /*021c*/ 	.word	0xffffffff


	//   ....[38]....
        /*0220*/ 	.word	0xffffffff


	//   ....[39]....
        /*0224*/ 	.word	0xffffffff


	//   ....[40]....
        /*0228*/ 	.word	0xffffffff


	//   ....[41]....
        /*022c*/ 	.word	0xffffffff


	//   ....[42]....
        /*0230*/ 	.word	0xffffffff


	//   ....[43]....
        /*0234*/ 	.word	0xffffffff


	//   ....[44]....
        /*0238*/ 	.word	0xffffffff


	//   ....[45]....
        /*023c*/ 	.word	0xffffffff


	//   ....[46]....
        /*0240*/ 	.word	0xffffffff


	//   ....[47]....
        /*0244*/ 	.word	0xffffffff


	//   ....[48]....
        /*0248*/ 	.word	0xffffffff


	//   ....[49]....
        /*024c*/ 	.word	0xffffffff


	//   ....[50]....
        /*0250*/ 	.word	0xffffffff


	//   ....[51]....
        /*0254*/ 	.word	0xffffffff


	//   ....[52]....
        /*0258*/ 	.word	0xffffffff


	//   ....[53]....
        /*025c*/ 	.word	0xffffffff


	//   ....[54]....
        /*0260*/ 	.word	0xffffffff


	//   ....[55]....
        /*0264*/ 	.word	0xffffffff


	//   ....[56]....
        /*0268*/ 	.word	0xffffffff


	//   ....[57]....
        /*026c*/ 	.word	0xffffffff


	//   ....[58]....
        /*0270*/ 	.word	0xffffffff


	//   ....[59]....
        /*0274*/ 	.word	0xffffffff


	//   ....[60]....
        /*0278*/ 	.word	0xffffffff


	//   ....[61]....
        /*027c*/ 	.word	0xffffffff


	//   ....[62]....
        /*0280*/ 	.word	0xffffffff


	//   ....[63]....
        /*0284*/ 	.word	0xffffffff


	//   ....[64]....
        /*0288*/ 	.word	0xffffffff


	//   ....[65]....
        /*028c*/ 	.word	0xffffffff


	//   ....[66]....
        /*0290*/ 	.word	0xffffffff


	//   ....[67]....
        /*0294*/ 	.word	0xffffffff


	//   ....[68]....
        /*0298*/ 	.word	0xffffffff


	//   ....[69]....
        /*029c*/ 	.word	0xffffffff


	//   ....[70]....
        /*02a0*/ 	.word	0xffffffff


	//   ....[71]....
        /*02a4*/ 	.word	0xffffffff


	//   ....[72]....
        /*02a8*/ 	.word	0xffffffff


	//   ....[73]....
        /*02ac*/ 	.word	0xffffffff


	//   ....[74]....
        /*02b0*/ 	.word	0xffffffff


	//   ....[75]....
        /*02b4*/ 	.word	0xffffffff


	//   ....[76]....
        /*02b8*/ 	.word	0xffffffff


	//   ....[77]....
        /*02bc*/ 	.word	0xffffffff


	//   ....[78]....
        /*02c0*/ 	.word	0xffffffff


	//   ....[79]....
        /*02c4*/ 	.word	0xffffffff


	//   ....[80]....
        /*02c8*/ 	.word	0xffffffff


	//   ....[81]....
        /*02cc*/ 	.word	0xffffffff


	//   ....[82]....
        /*02d0*/ 	.word	0xffffffff


	//   ....[83]....
        /*02d4*/ 	.word	0xffffffff


	//   ....[84]....
        /*02d8*/ 	.word	0xffffffff


	//   ....[85]....
        /*02dc*/ 	.word	0xffffffff


	//   ....[86]....
        /*02e0*/ 	.word	0xffffffff


	//   ....[87]....
        /*02e4*/ 	.word	0xffffffff


	//   ....[88]....
        /*02e8*/ 	.word	0xffffffff


	//   ....[89]....
        /*02ec*/ 	.word	0xffffffff


	//   ....[90]....
        /*02f0*/ 	.word	0xffffffff


	//   ....[91]....
        /*02f4*/ 	.word	0xffffffff


	//   ....[92]....
        /*02f8*/ 	.word	0xffffffff


	//   ....[93]....
        /*02fc*/ 	.word	0xffffffff


	//   ....[94]....
        /*0300*/ 	.word	0xffffffff


	//   ....[95]....
        /*0304*/ 	.word	0xffffffff


	//   ....[96]....
        /*0308*/ 	.word	0xffffffff


	//   ....[97]....
        /*030c*/ 	.word	0xffffffff


	//   ....[98]....
        /*0310*/ 	.word	0xffffffff


	//   ....[99]....
        /*0314*/ 	.word	0xffffffff


	//   ....[100]....
        /*0318*/ 	.word	0xffffffff


	//   ....[101]....
        /*031c*/ 	.word	0xffffffff


	//   ....[102]....
        /*0320*/ 	.word	0xffffffff


	//   ....[103]....
        /*0324*/ 	.word	0xffffffff


	//   ....[104]....
        /*0328*/ 	.word	0xffffffff


	//   ....[105]....
        /*032c*/ 	.word	0xffffffff


	//   ....[106]....
        /*0330*/ 	.word	0xffffffff


	//   ....[107]....
        /*0334*/ 	.word	0xffffffff


	//   ....[108]....
        /*0338*/ 	.word	0xffffffff


	//   ....[109]....
        /*033c*/ 	.word	0xffffffff


	//   ....[110]....
        /*0340*/ 	.word	0xffffffff


	//   ....[111]....
        /*0344*/ 	.word	0xffffffff


	//   ....[112]....
        /*0348*/ 	.word	0xffffffff


	//   ....[113]....
        /*034c*/ 	.word	0xffffffff


	//   ....[114]....
        /*0350*/ 	.word	0xffffffff


	//   ....[115]....
        /*0354*/ 	.word	0xffffffff


	//   ....[116]....
        /*0358*/ 	.word	0xffffffff


	//   ....[117]....
        /*035c*/ 	.word	0xffffffff


	//   ....[118]....
        /*0360*/ 	.word	0xffffffff


	//   ....[119]....
        /*0364*/ 	.word	0xffffffff


	//   ....[120]....
        /*0368*/ 	.word	0xffffffff


	//   ....[121]....
        /*036c*/ 	.word	0xffffffff


	//   ....[122]....
        /*0370*/ 	.word	0xffffffff


	//   ....[123]....
        /*0374*/ 	.word	0xffffffff


	//   ....[124]....
        /*0378*/ 	.word	0xffffffff


	//   ....[125]....
        /*037c*/ 	.word	0xffffffff


	//   ....[126]....
        /*0380*/ 	.word	0xffffffff


	//   ....[127]....
        /*0384*/ 	.word	0xffffffff


	//   ....[128]....
        /*0388*/ 	.word	0xffffffff


	//   ....[129]....
        /*038c*/ 	.word	0xffffffff


	//   ....[130]....
        /*0390*/ 	.word	0xffffffff


	//   ....[131]....
        /*0394*/ 	.word	0xffffffff


	//   ....[132]....
        /*0398*/ 	.word	0xffffffff


	//   ....[133]....
        /*039c*/ 	.word	0xffffffff


	//   ....[134]....
        /*03a0*/ 	.word	0xffffffff


	//   ....[135]....
        /*03a4*/ 	.word	0xffffffff


	//   ....[136]....
        /*03a8*/ 	.word	0xffffffff


	//   ....[137]....
        /*03ac*/ 	.word	0xffffffff


	//   ....[138]....
        /*03b0*/ 	.word	0xffffffff


	//   ....[139]....
        /*03b4*/ 	.word	0xffffffff


	//   ....[140]....
        /*03b8*/ 	.word	0xffffffff


	//   ....[141]....
        /*03bc*/ 	.word	0xffffffff


	//   ....[142]....
        /*03c0*/ 	.word	0xffffffff


	//   ....[143]....
        /*03c4*/ 	.word	0xffffffff


	//   ....[144]....
        /*03c8*/ 	.word	0xffffffff


	//   ....[145]....
        /*03cc*/ 	.word	0xffffffff


	//   ....[146]....
        /*03d0*/ 	.word	0xffffffff


	//   ....[147]....
        /*03d4*/ 	.word	0xffffffff


	//   ....[148]....
        /*03d8*/ 	.word	0xffffffff


	//   ....[149]....
        /*03dc*/ 	.word	0xffffffff


	//   ....[150]....
        /*03e0*/ 	.word	0xffffffff


	//   ....[151]....
        /*03e4*/ 	.word	0xffffffff


	//   ....[152]....
        /*03e8*/ 	.word	0xffffffff


	//   ....[153]....
        /*03ec*/ 	.word	0xffffffff


	//   ....[154]....
        /*03f0*/ 	.word	0xffffffff


	//   ....[155]....
        /*03f4*/ 	.word	0xffffffff


	//   ....[156]....
        /*03f8*/ 	.word	0xffffffff


	//   ....[157]....
        /*03fc*/ 	.word	0xffffffff


	//   ....[158]....
        /*0400*/ 	.word	0xffffffff


	//   ....[159]....
        /*0404*/ 	.word	0xffffffff


	//   ....[160]....
        /*0408*/ 	.word	0xffffffff


	//   ....[161]....
        /*040c*/ 	.word	0xffffffff


	//   ....[162]....
        /*0410*/ 	.word	0xffffffff


	//   ....[163]....
        /*0414*/ 	.word	0xffffffff


	//   ....[164]....
        /*0418*/ 	.word	0xffffffff


	//   ....[165]....
        /*041c*/ 	.word	0xffffffff


	//   ....[166]....
        /*0420*/ 	.word	0xffffffff


	//   ....[167]....
        /*0424*/ 	.word	0xffffffff


	//   ....[168]....
        /*0428*/ 	.word	0xffffffff


	//   ....[169]....
        /*042c*/ 	.word	0xffffffff


	//   ....[170]....
        /*0430*/ 	.word	0xffffffff


	//   ....[171]....
        /*0434*/ 	.word	0xffffffff


	//   ....[172]....
        /*0438*/ 	.word	0xffffffff


	//   ....[173]....
        /*043c*/ 	.word	0xffffffff


	//   ....[174]....
        /*0440*/ 	.word	0xffffffff


	//   ....[175]....
        /*0444*/ 	.word	0xffffffff


	//   ....[176]....
        /*0448*/ 	.word	0xffffffff


	//   ....[177]....
        /*044c*/ 	.word	0xffffffff


	//   ....[178]....
        /*0450*/ 	.word	0xffffffff


	//   ....[179]....
        /*0454*/ 	.word	0xffffffff


	//   ....[180]....
        /*0458*/ 	.word	0xffffffff


	//   ....[181]....
        /*045c*/ 	.word	0xffffffff


	//   ....[182]....
        /*0460*/ 	.word	0xffffffff


	//   ....[183]....
        /*0464*/ 	.word	0xffffffff


	//   ....[184]....
        /*0468*/ 	.word	0x0500000f


	//   ....[185]....
        /*046c*/ 	.word	0x0500000f


	//   ....[186]....
        /*0470*/ 	.word	0x0500000f


	//   ....[187]....
        /*0474*/ 	.word	0x0500000f


	//   ....[188]....
        /*0478*/ 	.word	0x0500000f


	//   ....[189]....
        /*047c*/ 	.word	0x0500000f


	//   ....[190]....
        /*0480*/ 	.word	0x0500000f


	//   ....[191]....
        /*0484*/ 	.word	0x0500000f


	//   ....[192]....
        /*0488*/ 	.word	0x0500000f


	//   ....[193]....
        /*048c*/ 	.word	0x0500000f


	//   ....[194]....
        /*0490*/ 	.word	0x0500000f


	//   ....[195]....
        /*0494*/ 	.word	0x0500000f


	//   ....[196]....
        /*0498*/ 	.word	0x0500000f


	//   ....[197]....
        /*049c*/ 	.word	0x0500000f


	//   ....[198]....
        /*04a0*/ 	.word	0x0500000f


	//   ....[199]....
        /*04a4*/ 	.word	0x0500000f


	//   ....[200]....
        /*04a8*/ 	.word	0x0500000f


	//   ....[201]....
        /*04ac*/ 	.word	0x0500000f


	//   ....[202]....
        /*04b0*/ 	.word	0x0500000f


	//   ....[203]....
        /*04b4*/ 	.word	0x0500000f


	//   ....[204]....
        /*04b8*/ 	.word	0x0500000f


	//   ....[205]....
        /*04bc*/ 	.word	0x0500000f


	//   ....[206]....
        /*04c0*/ 	.word	0x0500000f


	//   ....[207]....
        /*04c4*/ 	.word	0x0500000f


	//   ....[208]....
        /*04c8*/ 	.word	0x0500000f


	//   ....[209]....
        /*04cc*/ 	.word	0x0500000f


	//   ....[210]....
        /*04d0*/ 	.word	0x0500000f


	//   ....[211]....
        /*04d4*/ 	.word	0x0500000f


	//   ....[212]....
        /*04d8*/ 	.word	0x0500000f


	//   ....[213]....
        /*04dc*/ 	.word	0x0500000f


	//   ....[214]....
        /*04e0*/ 	.word	0x0500000f


	//   ....[215]....
        /*04e4*/ 	.word	0x0500000f


	//   ....[216]....
        /*04e8*/ 	.word	0x0500000f


	//   ....[217]....
        /*04ec*/ 	.word	0x0500000f


	//   ....[218]....
        /*04f0*/ 	.word	0x0500000f


	//   ....[219]....
        /*04f4*/ 	.word	0x0500000f


	//   ....[220]....
        /*04f8*/ 	.word	0x0500000f


	//   ....[221]....
        /*04fc*/ 	.word	0x0500000f


	//   ....[222]....
        /*0500*/ 	.word	0x0500000f


	//   ....[223]....
        /*0504*/ 	.word	0x0500000f


	//   ....[224]....
        /*0508*/ 	.word	0x0500000f


	//   ....[225]....
        /*050c*/ 	.word	0x0500000f


	//   ....[226]....
        /*0510*/ 	.word	0x0500000f


	//   ....[227]....
        /*0514*/ 	.word	0x0500000f


	//   ....[228]....
        /*0518*/ 	.word	0x0500000f


	//   ....[229]....
        /*051c*/ 	.word	0x0500000f


	//   ....[230]....
        /*0520*/ 	.word	0x0500000f


	//   ....[231]....
        /*0524*/ 	.word	0x0500000f


	//   ....[232]....
        /*0528*/ 	.word	0x0500000f


	//   ....[233]....
        /*052c*/ 	.word	0x0500000f


	//   ....[234]....
        /*0530*/ 	.word	0x0500000f


	//   ....[235]....
        /*0534*/ 	.word	0x0500000f


	//   ....[236]....
        /*0538*/ 	.word	0x0500000f


	//   ....[237]....
        /*053c*/ 	.word	0x0500000f


	//   ....[238]....
        /*0540*/ 	.word	0x0500000f


	//   ....[239]....
        /*0544*/ 	.word	0x0500000f


	//   ....[240]....
        /*0548*/ 	.word	0x0500000f


	//   ....[241]....
        /*054c*/ 	.word	0x0500000f


	//   ....[242]....
        /*0550*/ 	.word	0x0500000f


	//   ....[243]....
        /*0554*/ 	.word	0x0500000f


	//   ....[244]....
        /*0558*/ 	.word	0x0500000f


	//   ....[245]....
        /*055c*/ 	.word	0x0500000f


	//   ....[246]....
        /*0560*/ 	.word	0x0500000f


	//   ....[247]....
        /*0564*/ 	.word	0x0500000f


	//   ....[248]....
        /*0568*/ 	.word	0x0500000f


	//   ....[249]....
        /*056c*/ 	.word	0x0500000f


	//   ....[250]....
        /*0570*/ 	.word	0x0500000f


	//   ....[251]....
        /*0574*/ 	.word	0x0500000f


	//   ....[252]....
        /*0578*/ 	.word	0x0500000f


	//   ....[253]....
        /*057c*/ 	.word	0x0500000f


	//   ....[254]....
        /*0580*/ 	.word	0x0500000f


	//   ....[255]....
        /*0584*/ 	.word	0x0500000f


	//   ....[0]....
        /*0588*/ 	.word	0x0500000f


	//   ....[1]....
        /*058c*/ 	.word	0x0500000f


	//   ....[2]....
        /*0590*/ 	.word	0x0500000f


	//   ....[3]....
        /*0594*/ 	.word	0x0500000f


	//   ....[4]....
        /*0598*/ 	.word	0x0500000f


	//   ....[5]....
        /*059c*/ 	.word	0x0500000f


	//   ....[6]....
        /*05a0*/ 	.word	0x0500000f


	//   ....[7]....
        /*05a4*/ 	.word	0x0500000f


	//   ....[8]....
        /*05a8*/ 	.word	0x0500000f


	//   ....[9]....
        /*05ac*/ 	.word	0x0500000f


	//   ....[10]....
        /*05b0*/ 	.word	0x0500000f


	//   ....[11]....
        /*05b4*/ 	.word	0x0500000f


	//   ....[12]....
        /*05b8*/ 	.word	0x0500000f


	//   ....[13]....
        /*05bc*/ 	.word	0x0500000f


	//   ....[14]....
        /*05c0*/ 	.word	0x0500000f


	//   ....[15]....
        /*05c4*/ 	.word	0x0500000f


	//   ....[16]....
        /*05c8*/ 	.word	0x0500000f


	//   ....[17]....
        /*05cc*/ 	.word	0x0500000f


	//   ....[18]....
        /*05d0*/ 	.word	0x0500000f


	//   ....[19]....
        /*05d4*/ 	.word	0x0500000f


	//   ....[20]....
        /*05d8*/ 	.word	0x0500000f


	//   ....[21]....
        /*05dc*/ 	.word	0x0500000f


	//   ....[22]....
        /*05e0*/ 	.word	0x0500000f


	//   ....[23]....
        /*05e4*/ 	.word	0x0500000f


	//   ....[24]....
        /*05e8*/ 	.word	0x0500000f


	//   ....[25]....
        /*05ec*/ 	.word	0x0500000f


	//----- nvinfo : EIATTR_COOP_GROUP_INSTR_OFFSETS
	.align		4
.L_952:
        /*05f0*/ 	.byte	0x04, 0x28
        /*05f2*/ 	.short	(.L_954 - .L_953)


	//   ....[0]....
.L_953:
        /*05f4*/ 	.word	0x00000080


	//   ....[1]....
        /*05f8*/ 	.word	0x00000090


	//   ....[2]....
        /*05fc*/ 	.word	0x000002d0


	//   ....[3]....
        /*0600*/ 	.word	0x00000430


	//   ....[4]....
        /*0604*/ 	.word	0x00000550


	//   ....[5]....
        /*0608*/ 	.word	0x000006b0


	//   ....[6]....
        /*060c*/ 	.word	0x00001770


	//   ....[7]....
        /*0610*/ 	.word	0x00002930


	//   ....[8]....
        /*0614*/ 	.word	0x00003690


	//   ....[9]....
        /*0618*/ 	.word	0x00004910


	//   ....[10]....
        /*061c*/ 	.word	0x000049e0


	//   ....[11]....
        /*0620*/ 	.word	0x00005460


	//   ....[12]....
        /*0624*/ 	.word	0x000054c0


	//   ....[13]....
        /*0628*/ 	.word	0x00007710


	//   ....[14]....
        /*062c*/ 	.word	0x00008ba0


	//   ....[15]....
        /*0630*/ 	.word	0x00009810


	//   ....[16]....
        /*0634*/ 	.word	0x000098d0


	//   ....[17]....
        /*0638*/ 	.word	0x0000a330


	//   ....[18]....
        /*063c*/ 	.word	0x0000a380


	//   ....[19]....
        /*0640*/ 	.word	0x0000d560


	//   ....[20]....
        /*0644*/ 	.word	0x0000d570


	//   ....[21]....
        /*0648*/ 	.word	0x0000d5a0


	//   ....[22]....
        /*064c*/ 	.word	0x0000d5b0


	//   ....[23]....
        /*0650*/ 	.word	0x0000fc90


	//   ....[24]....
        /*0654*/ 	.word	0x00010640


	//   ....[25]....
        /*0658*/ 	.word	0x00011c70


	//   ....[26]....
        /*065c*/ 	.word	0x00011d80


	//   ....[27]....
        /*0660*/ 	.word	0x000128f0


	//   ....[28]....
        /*0664*/ 	.word	0x00012940


	//   ....[29]....
        /*0668*/ 	.word	0x00014060


	//   ....[30]....
        /*066c*/ 	.word	0x00014070


	//   ....[31]....
        /*0670*/ 	.word	0x000140f0


	//   ....[32]....
        /*0674*/ 	.word	0x00014100


	//   ....[33]....
        /*0678*/ 	.word	0x000154d0


	//   ....[34]....
        /*067c*/ 	.word	0x000154e0


	//   ....[35]....
        /*0680*/ 	.word	0x000154f0


	//   ....[36]....
        /*0684*/ 	.word	0x00015500


	//   ....[37]....
        /*0688*/ 	.word	0x00015510


	//   ....[38]....
        /*068c*/ 	.word	0x00015520


	//   ....[39]....
        /*0690*/ 	.word	0x00015530


	//   ....[40]....
        /*0694*/ 	.word	0x00015540


	//   ....[41]....
        /*0698*/ 	.word	0x00015550


	//   ....[42]....
        /*069c*/ 	.word	0x00015580


	//   ....[43]....
        /*06a0*/ 	.word	0x000155c0


	//   ....[44]....
        /*06a4*/ 	.word	0x000155d0


	//   ....[45]....
        /*06a8*/ 	.word	0x00015600


	//   ....[46]....
        /*06ac*/ 	.word	0x00015610


	//   ....[47]....
        /*06b0*/ 	.word	0x00015620


	//   ....[48]....
        /*06b4*/ 	.word	0x00015630


	//   ....[49]....
        /*06b8*/ 	.word	0x00015640


	//   ....[50]....
        /*06bc*/ 	.word	0x00015650


	//   ....[51]....
        /*06c0*/ 	.word	0x00015660


	//   ....[52]....
        /*06c4*/ 	.word	0x00015670


	//   ....[53]....
        /*06c8*/ 	.word	0x00015680


	//   ....[54]....
        /*06cc*/ 	.word	0x00015690


	//   ....[55]....
        /*06d0*/ 	.word	0x000156a0


	//   ....[56]....
        /*06d4*/ 	.word	0x000156b0


	//   ....[57]....
        /*06d8*/ 	.word	0x000156c0


	//   ....[58]....
        /*06dc*/ 	.word	0x000156d0


	//   ....[59]....
        /*06e0*/ 	.word	0x00015700


	//   ....[60]....
        /*06e4*/ 	.word	0x00015730


	//   ....[61]....
        /*06e8*/ 	.word	0x00015750


	//   ....[62]....
        /*06ec*/ 	.word	0x00015760


	//   ....[63]....
        /*06f0*/ 	.word	0x00015770


	//   ....[64]....
        /*06f4*/ 	.word	0x00015780


	//   ....[65]....
        /*06f8*/ 	.word	0x00015870


	//   ....[66]....
        /*06fc*/ 	.word	0x000158a0


	//   ....[67]....
        /*0700*/ 	.word	0x000158d0


	//   ....[68]....
        /*0704*/ 	.word	0x00015900


	//   ....[69]....
        /*0708*/ 	.word	0x00015dc0


	//   ....[70]....
        /*070c*/ 	.word	0x00015e00


	//   ....[71]....
        /*0710*/ 	.word	0x00015ec0


	//   ....[72]....
        /*0714*/ 	.word	0x00015ee0


	//   ....[73]....
        /*0718*/ 	.word	0x00015fa0


	//   ....[74]....
        /*071c*/ 	.word	0x00015fc0


	//   ....[75]....
        /*0720*/ 	.word	0x00016090


	//   ....[76]....
        /*0724*/ 	.word	0x000160b0


	//   ....[77]....
        /*0728*/ 	.word	0x00016750


	//   ....[78]....
        /*072c*/ 	.word	0x00016770


	//   ....[79]....
        /*0730*/ 	.word	0x00016830


	//   ....[80]....
        /*0734*/ 	.word	0x00016850


	//   ....[81]....
        /*0738*/ 	.word	0x00016910


	//   ....[82]....
        /*073c*/ 	.word	0x00016930


	//   ....[83]....
        /*0740*/ 	.word	0x00016a00


	//   ....[84]....
        /*0744*/ 	.word	0x00016a20


	//   ....[85]....
        /*0748*/ 	.word	0x00016bb0


	//   ....[86]....
        /*074c*/ 	.word	0x000187f0


	//   ....[87]....
        /*0750*/ 	.word	0x00018830


	//   ....[88]....
        /*0754*/ 	.word	0x00018900


	//   ....[89]....
        /*0758*/ 	.word	0x00018910


	//   ....[90]....
        /*075c*/ 	.word	0x00018960


	//   ....[91]....
        /*0760*/ 	.word	0x00018970


	//   ....[92]....
        /*0764*/ 	.word	0x000189c0


	//   ....[93]....
        /*0768*/ 	.word	0x000189d0


	//   ....[94]....
        /*076c*/ 	.word	0x00018a20


	//   ....[95]....
        /*0770*/ 	.word	0x00018a30


	//   ....[96]....
        /*0774*/ 	.word	0x00018a80


	//   ....[97]....
        /*0778*/ 	.word	0x00018a90


	//   ....[98]....
        /*077c*/ 	.word	0x00018ae0


	//   ....[99]....
        /*0780*/ 	.word	0x00018af0


	//   ....[100]....
        /*0784*/ 	.word	0x00018b00


	//   ....[101]....
        /*0788*/ 	.word	0x00018b50


	//   ....[102]....
        /*078c*/ 	.word	0x00018ba0


	//   ....[103]....
        /*0790*/ 	.word	0x00018bb0


	//   ....[104]....
        /*0794*/ 	.word	0x00018bc0


	//   ....[105]....
        /*0798*/ 	.word	0x00018c20


	//   ....[106]....
        /*079c*/ 	.word	0x00019080


	//   ....[107]....
        /*07a0*/ 	.word	0x000190b0


	//   ....[108]....
        /*07a4*/ 	.word	0x00019120


	//   ....[109]....
        /*07a8*/ 	.word	0x00019150


	//   ....[110]....
        /*07ac*/ 	.word	0x00019190


	//   ....[111]....
        /*07b0*/ 	.word	0x000191c0


	//   ....[112]....
        /*07b4*/ 	.word	0x00019210


	//   ....[113]....
        /*07b8*/ 	.word	0x00019240


	//   ....[114]....
        /*07bc*/ 	.word	0x00019290


	//   ....[115]....
        /*07c0*/ 	.word	0x000192c0


	//   ....[116]....
        /*07c4*/ 	.word	0x00019310


	//   ....[117]....
        /*07c8*/ 	.word	0x00019330


	//   ....[118]....
        /*07cc*/ 	.word	0x00019380


	//   ....[119]....
        /*07d0*/ 	.word	0x000193a0


	//   ....[120]....
        /*07d4*/ 	.word	0x000193e0


	//   ....[121]....
        /*07d8*/ 	.word	0x00019400


	//   ....[122]....
        /*07dc*/ 	.word	0x00019420


	//   ....[123]....
        /*07e0*/ 	.word	0x00019460


	//   ....[124]....
        /*07e4*/ 	.word	0x00019480


	//   ....[125]....
        /*07e8*/ 	.word	0x000194e0


	//   ....[126]....
        /*07ec*/ 	.word	0x00019b10


	//   ....[127]....
        /*07f0*/ 	.word	0x00019b30


	//   ....[128]....
        /*07f4*/ 	.word	0x00019b60


	//   ....[129]....
        /*07f8*/ 	.word	0x00019ba0


	//   ....[130]....
        /*07fc*/ 	.word	0x00019bf0


	//   ....[131]....
        /*0800*/ 	.word	0x00019c10


	//   ....[132]....
        /*0804*/ 	.word	0x00019c60


	//   ....[133]....
        /*0808*/ 	.word	0x00019c80


	//   ....[134]....
        /*080c*/ 	.word	0x00019cd0


	//   ....[135]....
        /*0810*/ 	.word	0x00019cf0


	//   ....[136]....
        /*0814*/ 	.word	0x00019d40


	//   ....[137]....
        /*0818*/ 	.word	0x00019d60


	//   ....[138]....
        /*081c*/ 	.word	0x00019db0


	//   ....[139]....
        /*0820*/ 	.word	0x00019dd0


	//   ....[140]....
        /*0824*/ 	.word	0x00019e10


	//   ....[141]....
        /*0828*/ 	.word	0x00019e30


	//   ....[142]....
        /*082c*/ 	.word	0x0001a770


	//   ....[143]....
        /*0830*/ 	.word	0x0001a780


	//   ....[144]....
        /*0834*/ 	.word	0x0001a790


	//   ....[145]....
        /*0838*/ 	.word	0x0001a7a0


	//   ....[146]....
        /*083c*/ 	.word	0x0001a7b0


	//   ....[147]....
        /*0840*/ 	.word	0x0001a7c0


	//   ....[148]....
        /*0844*/ 	.word	0x0001a7e0


	//   ....[149]....
        /*0848*/ 	.word	0x0001a800


	//   ....[150]....
        /*084c*/ 	.word	0x0001a8c0


	//   ....[151]....
        /*0850*/ 	.word	0x0001a8d0


	//   ....[152]....
        /*0854*/ 	.word	0x0001a8e0


	//   ....[153]....
        /*0858*/ 	.word	0x0001a8f0


	//   ....[154]....
        /*085c*/ 	.word	0x0001a960


	//   ....[155]....
        /*0860*/ 	.word	0x0001a970


	//   ....[156]....
        /*0864*/ 	.word	0x0001a980


	//   ....[157]....
        /*0868*/ 	.word	0x0001a990


	//   ....[158]....
        /*086c*/ 	.word	0x0001a9b0


	//   ....[159]....
        /*0870*/ 	.word	0x0001a9d0


	//   ....[160]....
        /*0874*/ 	.word	0x0001aa10


	//   ....[161]....
        /*0878*/ 	.word	0x0001aa60


	//   ....[162]....
        /*087c*/ 	.word	0x0001ae10


	//   ....[163]....
        /*0880*/ 	.word	0x0001ae20


	//   ....[164]....
        /*0884*/ 	.word	0x0001ae30


	//   ....[165]....
        /*0888*/ 	.word	0x0001ae40


	//   ....[166]....
        /*088c*/ 	.word	0x0001ae50


	//   ....[167]....
        /*0890*/ 	.word	0x0001ae70


	//   ....[168]....
        /*0894*/ 	.word	0x0001ae90


	//   ....[169]....
        /*0898*/ 	.word	0x0001aef0


	//   ....[170]....
        /*089c*/ 	.word	0x0001af30


	//   ....[171]....
        /*08a0*/ 	.word	0x0001af40


	//   ....[172]....
        /*08a4*/ 	.word	0x0001af60


	//   ....[173]....
        /*08a8*/ 	.word	0x0001af80


	//   ....[174]....
        /*08ac*/ 	.word	0x0001af90


	//   ....[175]....
        /*08b0*/ 	.word	0x0001afe0


	//   ....[176]....
        /*08b4*/ 	.word	0x0001b000


	//   ....[177]....
        /*08b8*/ 	.word	0x0001b010


	//   ....[178]....
        /*08bc*/ 	.word	0x0001b020


	//   ....[179]....
        /*08c0*/ 	.word	0x0001b050


	//   ....[180]....
        /*08c4*/ 	.word	0x0001b070


	//   ....[181]....
        /*08c8*/ 	.word	0x0001b0b0


	//   ....[182]....
        /*08cc*/ 	.word	0x0001c3e0


	//   ....[183]....
        /*08d0*/ 	.word	0x0001c580


	//   ....[184]....
        /*08d4*/ 	.word	0x0001cc50


	//   ....[185]....
        /*08d8*/ 	.word	0x0001cd30


	//   ....[186]....
        /*08dc*/ 	.word	0x0001ce20


	//   ....[187]....
        /*08e0*/ 	.word	0x0001ce80


	//   ....[188]....
        /*08e4*/ 	.word	0x0001cf40


	//   ....[189]....
        /*08e8*/ 	.word	0x0001cfa0


	//   ....[190]....
        /*08ec*/ 	.word	0x0001d060


	//   ....[191]....
        /*08f0*/ 	.word	0x0001d0c0


	//   ....[192]....
        /*08f4*/ 	.word	0x0001d180


	//   ....[193]....
        /*08f8*/ 	.word	0x0001d1e0


	//   ....[194]....
        /*08fc*/ 	.word	0x0001d2a0


	//   ....[195]....
        /*0900*/ 	.word	0x0001d300


	//   ....[196]....
        /*0904*/ 	.word	0x0001d3c0


	//   ....[197]....
        /*0908*/ 	.word	0x0001d420


	//   ....[198]....
        /*090c*/ 	.word	0x0001d4e0


	//   ....[199]....
        /*0910*/ 	.word	0x0001d540


	//   ....[200]....
        /*0914*/ 	.word	0x0001d600


	//   ....[201]....
        /*0918*/ 	.word	0x0001d660


	//   ....[202]....
        /*091c*/ 	.word	0x0001d720


	//   ....[203]....
        /*0920*/ 	.word	0x0001d780


	//   ....[204]....
        /*0924*/ 	.word	0x0001d870


	//   ....[205]....
        /*0928*/ 	.word	0x0001da20


	//   ....[206]....
        /*092c*/ 	.word	0x0001dab0


	//   ....[207]....
        /*0930*/ 	.word	0x0001db80


	//   ....[208]....
        /*0934*/ 	.word	0x0001dbd0


	//   ....[209]....
        /*0938*/ 	.word	0x0001dca0


	//   ....[210]....
        /*093c*/ 	.word	0x0001dcf0


	//   ....[211]....
        /*0940*/ 	.word	0x0001ddd0


	//   ....[212]....
        /*0944*/ 	.word	0x0001de20


	//   ....[213]....
        /*0948*/ 	.word	0x0001dea0


	//   ....[214]....
        /*094c*/ 	.word	0x0001df50


	//   ....[215]....
        /*0950*/ 	.word	0x0001dfd0


	//   ....[216]....
        /*0954*/ 	.word	0x0001e080


	//   ....[217]....
        /*0958*/ 	.word	0x0001e100


	//   ....[218]....
        /*095c*/ 	.word	0x0001e1a0


	//   ....[219]....
        /*0960*/ 	.word	0x0001e220


	//   ....[220]....
        /*0964*/ 	.word	0x0001e2c0


	//   ....[221]....
        /*0968*/ 	.word	0x0001e330


	//   ....[222]....
        /*096c*/ 	.word	0x0001e3e0


	//   ....[223]....
        /*0970*/ 	.word	0x0001e450


	//   ....[224]....
        /*0974*/ 	.word	0x0001e500


	//   ....[225]....
        /*0978*/ 	.word	0x0001e590


	//   ....[226]....
        /*097c*/ 	.word	0x0001e600


	//   ....[227]....
        /*0980*/ 	.word	0x0001e680


	//   ....[228]....
        /*0984*/ 	.word	0x0001e720


	//   ....[229]....
        /*0988*/ 	.word	0x0001e780


	//   ....[230]....
        /*098c*/ 	.word	0x0001e840


	//   ....[231]....
        /*0990*/ 	.word	0x0001e8a0


	//   ....[232]....
        /*0994*/ 	.word	0x0001e960


	//   ....[233]....
        /*0998*/ 	.word	0x0001e9c0


	//   ....[234]....
        /*099c*/ 	.word	0x0001ea80


	//   ....[235]....
        /*09a0*/ 	.word	0x0001eae0


	//   ....[236]....
        /*09a4*/ 	.word	0x0001eba0


	//   ....[237]....
        /*09a8*/ 	.word	0x0001ec00


	//   ....[238]....
        /*09ac*/ 	.word	0x0001ecc0


	//   ....[239]....
        /*09b0*/ 	.word	0x0001ed20


	//   ....[240]....
        /*09b4*/ 	.word	0x0001edc0


	//   ....[241]....
        /*09b8*/ 	.word	0x0001eef0


	//   ....[242]....
        /*09bc*/ 	.word	0x0001ef80


	//   ....[243]....
        /*09c0*/ 	.word	0x0001f000


	//   ....[244]....
        /*09c4*/ 	.word	0x0001f0a0


	//   ....[245]....
        /*09c8*/ 	.word	0x0001f100


	//   ....[246]....
        /*09cc*/ 	.word	0x0001f1b0


	//   ....[247]....
        /*09d0*/ 	.word	0x0001f210


	//   ....[248]....
        /*09d4*/ 	.word	0x0001f2c0


	//   ....[249]....
        /*09d8*/ 	.word	0x0001f320


	//   ....[250]....
        /*09dc*/ 	.word	0x0001f3c0


	//   ....[251]....
        /*09e0*/ 	.word	0x0001f420


	//   ....[252]....
        /*09e4*/ 	.word	0x0001f4d0


	//   ....[253]....
        /*09e8*/ 	.word	0x0001f530


	//   ....[254]....
        /*09ec*/ 	.word	0x0001f5d0


	//   ....[255]....
        /*09f0*/ 	.word	0x0001f630


	//   ....[0]....
        /*09f4*/ 	.word	0x0001f6e0


	//   ....[1]....
        /*09f8*/ 	.word	0x0001f740


	//   ....[2]....
        /*09fc*/ 	.word	0x0001f7f0


	//   ....[3]....
        /*0a00*/ 	.word	0x0001f850


	//   ....[4]....
        /*0a04*/ 	.word	0x0001f900


	//   ....[5]....
        /*0a08*/ 	.word	0x0001f9f0


	//   ....[6]....
        /*0a0c*/ 	.word	0x0001fa80


	//   ....[7]....
        /*0a10*/ 	.word	0x0001fb00


	//   ....[8]....
        /*0a14*/ 	.word	0x0001fb90


	//   ....[9]....
        /*0a18*/ 	.word	0x0001fbf0


	//   ....[10]....
        /*0a1c*/ 	.word	0x0001fc90


	//   ....[11]....
        /*0a20*/ 	.word	0x0001fcf0


	//   ....[12]....
        /*0a24*/ 	.word	0x0001fda0


	//   ....[13]....
        /*0a28*/ 	.word	0x0001fe00


	//   ....[14]....
        /*0a2c*/ 	.word	0x0001fea0


	//   ....[15]....
        /*0a30*/ 	.word	0x0001ff00


	//   ....[16]....
        /*0a34*/ 	.word	0x0001ffb0


	//   ....[17]....
        /*0a38*/ 	.word	0x00020010


	//   ....[18]....
        /*0a3c*/ 	.word	0x000200b0


	//   ....[19]....
        /*0a40*/ 	.word	0x00020110


	//   ....[20]....
        /*0a44*/ 	.word	0x000201c0


	//   ....[21]....
        /*0a48*/ 	.word	0x00020220


	//   ....[22]....
        /*0a4c*/ 	.word	0x000202d0


	//   ....[23]....
        /*0a50*/ 	.word	0x00020330


	//   ....[24]....
        /*0a54*/ 	.word	0x000203e0


	//   ....[25]....
        /*0a58*/ 	.word	0x00020640


	//----- nvinfo : EIATTR_REG_RECONFIG
	.align		4
.L_954:
        /*0a5c*/ 	.byte	0x01, 0x54
	.zero		2


	//----- nvinfo : EIATTR_SYSCALL_OFFSETS
	.align		4
        /*0a60*/ 	.byte	0x04, 0x46
        /*0a62*/ 	.short	(.L_956 - .L_955)


	//   ....[0]....
.L_955:
        /*0a64*/ 	.word	0x00001950


	//   ....[1]....
        /*0a68*/ 	.word	0x00017af0


	//   ....[2]....
        /*0a6c*/ 	.word	0x00017c60


	//   ....[3]....
        /*0a70*/ 	.word	0x00017dc0


	//   ....[4]....
        /*0a74*/ 	.word	0x00017f00


	//   ....[5]....
        /*0a78*/ 	.word	0x000197a0


	//----- nvinfo : EIATTR_MBARRIER_INSTR_OFFSETS
	.align		4
.L_956:
        /*0a7c*/ 	.byte	0x04, 0x39
        /*0a7e*/ 	.short	(.L_958 - .L_957)


	//   ....[0]....
.L_957:
        /*0a80*/ 	.word	0x00000180
        /*0a84*/ 	.word	0x000000ff
        /*0a88*/ 	.word	0x00022800
        /*0a8c*/ 	.short	0x0100
        /*0a8e*/ 	.byte	0x08
	.zero		1


	//   ....[1]....
        /*0a90*/ 	.word	0x00000190
        /*0a94*/ 	.word	0x000000ff
        /*0a98*/ 	.word	0x00022820
        /*0a9c*/ 	.short	0x0100
        /*0a9e*/ 	.byte	0x08
	.zero		1


	//   ....[2]....
        /*0aa0*/ 	.word	0x00000280
        /*0aa4*/ 	.word	0x000000ff
        /*0aa8*/ 	.word	0x00022830
        /*0aac*/ 	.short	0x0100
        /*0aae*/ 	.byte	0x08
	.zero		1


	//   ....[3]....
        /*0ab0*/ 	.word	0x00000290
        /*0ab4*/ 	.word	0x000000ff
        /*0ab8*/ 	.word	0x00022840
        /*0abc*/ 	.short	0x0100
        /*0abe*/ 	.byte	0x08
	.zero		1


	//   ....[4]....
        /*0ac0*/ 	.word	0x000002a0
        /*0ac4*/ 	.word	0x000000ff
        /*0ac8*/ 	.word	0x00022838
        /*0acc*/ 	.short	0x0100
        /*0ace*/ 	.byte	0x08
	.zero		1


	//   ....[5]....
        /*0ad0*/ 	.word	0x000002b0
        /*0ad4*/ 	.word	0x000000ff
        /*0ad8*/ 	.word	0x00022848
        /*0adc*/ 	.short	0x0100
        /*0ade*/ 	.byte	0x08
	.zero		1


	//   ....[6]....
        /*0ae0*/ 	.word	0x000003e0
        /*0ae4*/ 	.word	0x000000ff
        /*0ae8*/ 	.word	0x00022850
        /*0aec*/ 	.short	0x0100
        /*0aee*/ 	.byte	0x08
	.zero		1


	//   ....[7]....
        /*0af0*/ 	.word	0x000003f0
        /*0af4*/ 	.word	0x000000ff
        /*0af8*/ 	.word	0x00022860
        /*0afc*/ 	.short	0x0100
        /*0afe*/ 	.byte	0x08
	.zero		1


	//   ....[8]....
        /*0b00*/ 	.word	0x00000400
        /*0b04*/ 	.word	0x000000ff
        /*0b08*/ 	.word	0x00022858
        /*0b0c*/ 	.short	0x0100
        /*0b0e*/ 	.byte	0x08
	.zero		1


	//   ....[9]....
        /*0b10*/ 	.word	0x00000410
        /*0b14*/ 	.word	0x000000ff
        /*0b18*/ 	.word	0x00022868
        /*0b1c*/ 	.short	0x0100
        /*0b1e*/ 	.byte	0x08
	.zero		1


	//   ....[10]....
        /*0b20*/ 	.word	0x00000500
        /*0b24*/ 	.word	0x000000ff
        /*0b28*/ 	.word	0x00022870
        /*0b2c*/ 	.short	0x0100
        /*0b2e*/ 	.byte	0x06
	.zero		1


	//   ....[11]....
        /*0b30*/ 	.word	0x00000510
        /*0b34*/ 	.word	0x000000ff
        /*0b38*/ 	.word	0x00022880
        /*0b3c*/ 	.short	0x0100
        /*0b3e*/ 	.byte	0x06
	.zero		1


	//   ....[12]....
        /*0b40*/ 	.word	0x00000520
        /*0b44*/ 	.word	0x000000ff
        /*0b48*/ 	.word	0x00022878
        /*0b4c*/ 	.short	0x0100
        /*0b4e*/ 	.byte	0x06
	.zero		1


	//   ....[13]....
        /*0b50*/ 	.word	0x00000530
        /*0b54*/ 	.word	0x000000ff
        /*0b58*/ 	.word	0x00022888
        /*0b5c*/ 	.short	0x0100
        /*0b5e*/ 	.byte	0x06
	.zero		1


	//   ....[14]....
        /*0b60*/ 	.word	0x00000660
        /*0b64*/ 	.word	0x000000ff
        /*0b68*/ 	.word	0x00022890
        /*0b6c*/ 	.short	0x0100
        /*0b6e*/ 	.byte	0x08
	.zero		1


	//   ....[15]....
        /*0b70*/ 	.word	0x00000670
        /*0b74*/ 	.word	0x000000ff
        /*0b78*/ 	.word	0x000228a0
        /*0b7c*/ 	.short	0x0100
        /*0b7e*/ 	.byte	0x08
	.zero		1


	//   ....[16]....
        /*0b80*/ 	.word	0x00000680
        /*0b84*/ 	.word	0x000000ff
        /*0b88*/ 	.word	0x00022898
        /*0b8c*/ 	.short	0x0100
        /*0b8e*/ 	.byte	0x08
	.zero		1


	//   ....[17]....
        /*0b90*/ 	.word	0x00000690
        /*0b94*/ 	.word	0x000000ff
        /*0b98*/ 	.word	0x000228a8
        /*0b9c*/ 	.short	0x0100
        /*0b9e*/ 	.byte	0x08
	.zero		1


	//   ....[18]....
        /*0ba0*/ 	.word	0x000007e0
        /*0ba4*/ 	.word	0x000000ff
        /*0ba8*/ 	.word	0x000228b0
        /*0bac*/ 	.short	0x0100
        /*0bae*/ 	.byte	0x08
	.zero		1


	//   ....[19]....
        /*0bb0*/ 	.word	0x000007f0
        /*0bb4*/ 	.word	0x000000ff
        /*0bb8*/ 	.word	0x000228c0
        /*0bbc*/ 	.short	0x0100
        /*0bbe*/ 	.byte	0x08
	.zero		1


	//   ....[20]....
        /*0bc0*/ 	.word	0x00000800
        /*0bc4*/ 	.word	0x000000ff
        /*0bc8*/ 	.word	0x000228b8
        /*0bcc*/ 	.short	0x0100
        /*0bce*/ 	.byte	0x08
	.zero		1


	//   ....[21]....
        /*0bd0*/ 	.word	0x00000810
        /*0bd4*/ 	.word	0x000000ff
        /*0bd8*/ 	.word	0x000228c8
        /*0bdc*/ 	.short	0x0100
        /*0bde*/ 	.byte	0x08
	.zero		1


	//   ....[22]....
        /*0be0*/ 	.word	0x00001ca0
        /*0be4*/ 	.word	0x000000ff
        /*0be8*/ 	.word	0x00022800
        /*0bec*/ 	.short	0x010a
        /*0bee*/ 	.byte	0x2b
	.zero		1


	//   ....[23]....
        /*0bf0*/ 	.word	0x00001d40
        /*0bf4*/ 	.word	0x0000006a
        /*0bf8*/ 	.word	0x00022830
        /*0bfc*/ 	.short	0x010a
        /*0bfe*/ 	.byte	0x3f
	.zero		1


	//   ....[24]....
        /*0c00*/ 	.word	0x00001d80
        /*0c04*/ 	.word	0x0000006a
        /*0c08*/ 	.word	0x00022830
        /*0c0c*/ 	.short	0x010a
        /*0c0e*/ 	.byte	0x3f
	.zero		1


	//   ....[25]....
        /*0c10*/ 	.word	0x00002c70
        /*0c14*/ 	.word	0x000000ff
        /*0c18*/ 	.word	0x00000000
        /*0c1c*/ 	.short	0x0101
        /*0c1e*/ 	.byte	0x06
	.zero		1


	//   ....[26]....
        /*0c20*/ 	.word	0x00006830
        /*0c24*/ 	.word	0x000000ff
        /*0c28*/ 	.word	0x00022830
        /*0c2c*/ 	.short	0x010a
        /*0c2e*/ 	.byte	0x06
	.zero		1


	//   ....[27]....
        /*0c30*/ 	.word	0x00006870
        /*0c34*/ 	.word	0x000000ff
        /*0c38*/ 	.word	0x00022830
        /*0c3c*/ 	.short	0x010a
        /*0c3e*/ 	.byte	0x06
	.zero		1


	//   ....[28]....
        /*0c40*/ 	.word	0x00007100
        /*0c44*/ 	.word	0x000000ff
        /*0c48*/ 	.word	0x00022850
        /*0c4c*/ 	.short	0x010a
        /*0c4e*/ 	.byte	0x06
	.zero		1


	//   ....[29]....
        /*0c50*/ 	.word	0x00007140
        /*0c54*/ 	.word	0x000000ff
        /*0c58*/ 	.word	0x00022850
        /*0c5c*/ 	.short	0x010a
        /*0c5e*/ 	.byte	0x06
	.zero		1


	//   ....[30]....
        /*0c60*/ 	.word	0x000079a0
        /*0c64*/ 	.word	0x000000ff
        /*0c68*/ 	.word	0x00000000
        /*0c6c*/ 	.short	0x0101
        /*0c6e*/ 	.byte	0x06
	.zero		1


	//   ....[31]....
        /*0c70*/ 	.word	0x0000b0e0
        /*0c74*/ 	.word	0x000000ff
        /*0c78*/ 	.word	0x00000000
        /*0c7c*/ 	.short	0x0101
        /*0c7e*/ 	.byte	0x06
	.zero		1


	//   ....[32]....
        /*0c80*/ 	.word	0x0000baa0
        /*0c84*/ 	.word	0x000000ff
        /*0c88*/ 	.word	0x00022830
        /*0c8c*/ 	.short	0x010a
        /*0c8e*/ 	.byte	0x06
	.zero		1


	//   ....[33]....
        /*0c90*/ 	.word	0x0000bae0
        /*0c94*/ 	.word	0x000000ff
        /*0c98*/ 	.word	0x00022830
        /*0c9c*/ 	.short	0x010a
        /*0c9e*/ 	.byte	0x06
	.zero		1


	//   ....[34]....
        /*0ca0*/ 	.word	0x0000c370
        /*0ca4*/ 	.word	0x000000ff
        /*0ca8*/ 	.word	0x00022850
        /*0cac*/ 	.short	0x010a
        /*0cae*/ 	.byte	0x06
	.zero		1


	//   ....[35]....
        /*0cb0*/ 	.word	0x0000c3b0
        /*0cb4*/ 	.word	0x000000ff
        /*0cb8*/ 	.word	0x00022850
        /*0cbc*/ 	.short	0x010a
        /*0cbe*/ 	.byte	0x06
	.zero		1


	//   ....[36]....
        /*0cc0*/ 	.word	0x0000cc70
        /*0cc4*/ 	.word	0x000000ff
        /*0cc8*/ 	.word	0x00000000
        /*0ccc*/ 	.short	0x0101
        /*0cce*/ 	.byte	0x06
	.zero		1


	//   ....[37]....
        /*0cd0*/ 	.word	0x0000e6b0
        /*0cd4*/ 	.word	0x000000ff
        /*0cd8*/ 	.word	0x00000000
        /*0cdc*/ 	.short	0x0101
        /*0cde*/ 	.byte	0x06
	.zero		1


	//   ....[38]....
        /*0ce0*/ 	.word	0x0000ee30
        /*0ce4*/ 	.word	0x000000ff
        /*0ce8*/ 	.word	0x00022830
        /*0cec*/ 	.short	0x010a
        /*0cee*/ 	.byte	0x06
	.zero		1


	//   ....[39]....
        /*0cf0*/ 	.word	0x0000ee70
        /*0cf4*/ 	.word	0x000000ff
        /*0cf8*/ 	.word	0x00022830
        /*0cfc*/ 	.short	0x010a
        /*0cfe*/ 	.byte	0x06
	.zero		1


	//   ....[40]....
        /*0d00*/ 	.word	0x0000f6d0
        /*0d04*/ 	.word	0x000000ff
        /*0d08*/ 	.word	0x00022850
        /*0d0c*/ 	.short	0x010a
        /*0d0e*/ 	.byte	0x06
	.zero		1


	//   ....[41]....
        /*0d10*/ 	.word	0x0000f710
        /*0d14*/ 	.word	0x000000ff
        /*0d18*/ 	.word	0x00022850
        /*0d1c*/ 	.short	0x010a
        /*0d1e*/ 	.byte	0x06
	.zero		1


	//   ....[42]....
        /*0d20*/ 	.word	0x0000ff60
        /*0d24*/ 	.word	0x000000ff
        /*0d28*/ 	.word	0x00000000
        /*0d2c*/ 	.short	0x0101
        /*0d2e*/ 	.byte	0x06
	.zero		1


	//   ....[43]....
        /*0d30*/ 	.word	0x000136a0
        /*0d34*/ 	.word	0x000000ff
        /*0d38*/ 	.word	0x00000000
        /*0d3c*/ 	.short	0x0101
        /*0d3e*/ 	.byte	0x06
	.zero		1


	//   ....[44]....
        /*0d40*/ 	.word	0x00013d10
        /*0d44*/ 	.word	0x000000ff
        /*0d48*/ 	.word	0x00022850
        /*0d4c*/ 	.short	0x010a
        /*0d4e*/ 	.byte	0x09
	.zero		1


	//   ....[45]....
        /*0d50*/ 	.word	0x00013d50
        /*0d54*/ 	.word	0x000000ff
        /*0d58*/ 	.word	0x00022850
        /*0d5c*/ 	.short	0x010a
        /*0d5e*/ 	.byte	0x09
	.zero		1


	//   ....[46]....
        /*0d60*/ 	.word	0x00014400
        /*0d64*/ 	.word	0x000000ff
        /*0d68*/ 	.word	0x00000000
        /*0d6c*/ 	.short	0x0101
        /*0d6e*/ 	.byte	0x04
	.zero		1


	//   ....[47]....
        /*0d70*/ 	.word	0x00015df0
        /*0d74*/ 	.word	0x00000004
        /*0d78*/ 	.word	0x00000000
        /*0d7c*/ 	.short	0x0101
        /*0d7e*/ 	.byte	0x3f
	.zero		1


	//   ....[48]....
        /*0d80*/ 	.word	0x00018500
        /*0d84*/ 	.word	0x00000000
        /*0d88*/ 	.word	0x00022880
        /*0d8c*/ 	.short	0x010a
        /*0d8e*/ 	.byte	0x3f
	.zero		1


	//   ....[49]....
        /*0d90*/ 	.word	0x00018d60
        /*0d94*/ 	.word	0x00000000
        /*0d98*/ 	.word	0x00022870
        /*0d9c*/ 	.short	0x0107
        /*0d9e*/ 	.byte	0x3f
	.zero		1


	//   ....[50]....
        /*0da0*/ 	.word	0x00018e20
        /*0da4*/ 	.word	0x00000000
        /*0da8*/ 	.word	0x00022870
        /*0dac*/ 	.short	0x0101
        /*0dae*/ 	.byte	0x3f
	.zero		1


	//   ....[51]....
        /*0db0*/ 	.word	0x00018e50
        /*0db4*/ 	.word	0x00000000
        /*0db8*/ 	.word	0x00022840
        /*0dbc*/ 	.short	0x010a
        /*0dbe*/ 	.byte	0x3f
	.zero		1


	//   ....[52]....
        /*0dc0*/ 	.word	0x00019580
        /*0dc4*/ 	.word	0x00000000
        /*0dc8*/ 	.word	0x00022830
        /*0dcc*/ 	.short	0x0107
        /*0dce*/ 	.byte	0x3f
	.zero		1


	//   ....[53]....
        /*0dd0*/ 	.word	0x00019640
        /*0dd4*/ 	.word	0x00000000
        /*0dd8*/ 	.word	0x00022830
        /*0ddc*/ 	.short	0x0101
        /*0dde*/ 	.byte	0x3f
	.zero		1


	//   ....[54]....
        /*0de0*/ 	.word	0x00019ee0
        /*0de4*/ 	.word	0x00000011
        /*0de8*/ 	.word	0x00022800
        /*0dec*/ 	.short	0x0107
        /*0dee*/ 	.byte	0x3f
	.zero		1


	//   ....[55]....
        /*0df0*/ 	.word	0x00019fd0
        /*0df4*/ 	.word	0x00000011
        /*0df8*/ 	.word	0x00022800
        /*0dfc*/ 	.short	0x0101
        /*0dfe*/ 	.byte	0x3f
	.zero		1


	//   ....[56]....
        /*0e00*/ 	.word	0x00019ff0
        /*0e04*/ 	.word	0x00000011
        /*0e08*/ 	.word	0x00022820
        /*0e0c*/ 	.short	0x010a
        /*0e0e*/ 	.byte	0x3f
	.zero		1


	//   ....[57]....
        /*0e10*/ 	.word	0x0001a510
        /*0e14*/ 	.word	0x00000000
        /*0e18*/ 	.word	0x00022880
        /*0e1c*/ 	.short	0x010a
        /*0e1e*/ 	.byte	0x3f
	.zero		1


	//   ....[58]....
        /*0e20*/ 	.word	0x0001aae0
        /*0e24*/ 	.word	0x00000000
        /*0e28*/ 	.word	0x00022870
        /*0e2c*/ 	.short	0x0107
        /*0e2e*/ 	.byte	0x3f
	.zero		1


	//   ....[59]....
        /*0e30*/ 	.word	0x0001aba0
        /*0e34*/ 	.word	0x00000000
        /*0e38*/ 	.word	0x00022870
        /*0e3c*/ 	.short	0x0101
        /*0e3e*/ 	.byte	0x3f
	.zero		1


	//   ....[60]....
        /*0e40*/ 	.word	0x0001abd0
        /*0e44*/ 	.word	0x00000000
        /*0e48*/ 	.word	0x00022840
        /*0e4c*/ 	.short	0x010a
        /*0e4e*/ 	.byte	0x3f
	.zero		1


	//   ....[61]....
        /*0e50*/ 	.word	0x0001b170
        /*0e54*/ 	.word	0x00000000
        /*0e58*/ 	.word	0x00022830
        /*0e5c*/ 	.short	0x0107
        /*0e5e*/ 	.byte	0x3f
	.zero		1


	//   ....[62]....
        /*0e60*/ 	.word	0x0001b230
        /*0e64*/ 	.word	0x00000000
        /*0e68*/ 	.word	0x00022830
        /*0e6c*/ 	.short	0x0101
        /*0e6e*/ 	.byte	0x3f
	.zero		1


	//   ....[63]....
        /*0e70*/ 	.word	0x0001b2c0
        /*0e74*/ 	.word	0x00000003
        /*0e78*/ 	.word	0x00022870
        /*0e7c*/ 	.short	0x010a
        /*0e7e*/ 	.byte	0x3f
	.zero		1


	//   ....[64]....
        /*0e80*/ 	.word	0x0001b350
        /*0e84*/ 	.word	0x00000003
        /*0e88*/ 	.word	0x00022860
        /*0e8c*/ 	.short	0x010a
        /*0e8e*/ 	.byte	0x3f
	.zero		1


	//   ....[65]....
        /*0e90*/ 	.word	0x0001b910
        /*0e94*/ 	.word	0x00000003
        /*0e98*/ 	.word	0x00022850
        /*0e9c*/ 	.short	0x0101
        /*0e9e*/ 	.byte	0x3f
	.zero		1


	//   ....[66]....
        /*0ea0*/ 	.word	0x0001b9a0
        /*0ea4*/ 	.word	0x00000003
        /*0ea8*/ 	.word	0x00000000
        /*0eac*/ 	.short	0x0101
        /*0eae*/ 	.byte	0x3f
	.zero		1


	//   ....[67]....
        /*0eb0*/ 	.word	0x0001bb70
        /*0eb4*/ 	.word	0x00000003
        /*0eb8*/ 	.word	0x00022870
        /*0ebc*/ 	.short	0x010a
        /*0ebe*/ 	.byte	0x3f
	.zero		1


	//   ....[68]....
        /*0ec0*/ 	.word	0x0001bc00
        /*0ec4*/ 	.word	0x00000003
        /*0ec8*/ 	.word	0x00022860
        /*0ecc*/ 	.short	0x010a
        /*0ece*/ 	.byte	0x3f
	.zero		1


	//   ....[69]....
        /*0ed0*/ 	.word	0x0001c1c0
        /*0ed4*/ 	.word	0x00000003
        /*0ed8*/ 	.word	0x00022850
        /*0edc*/ 	.short	0x0101
        /*0ede*/ 	.byte	0x3f
	.zero		1


	//   ....[70]....
        /*0ee0*/ 	.word	0x0001c260
        /*0ee4*/ 	.word	0x00000003
        /*0ee8*/ 	.word	0x00000000
        /*0eec*/ 	.short	0x0101
        /*0eee*/ 	.byte	0x3f
	.zero		1


	//   ....[71]....
        /*0ef0*/ 	.word	0x0001c500
        /*0ef4*/ 	.word	0x00000004
        /*0ef8*/ 	.word	0x00022820
        /*0efc*/ 	.short	0x010a
        /*0efe*/ 	.byte	0x3f
	.zero		1


	//   ....[72]....
        /*0f00*/ 	.word	0x0001c680
        /*0f04*/ 	.word	0x00000005
        /*0f08*/ 	.word	0x00022840
        /*0f0c*/ 	.short	0x010a
        /*0f0e*/ 	.byte	0x3f
	.zero		1


	//   ....[73]....
        /*0f10*/ 	.word	0x0001c720
        /*0f14*/ 	.word	0x0000001f
        /*0f18*/ 	.word	0x00022840
        /*0f1c*/ 	.short	0x010a
        /*0f1e*/ 	.byte	0x3f
	.zero		1


	//   ....[74]....
        /*0f20*/ 	.word	0x0001c760
        /*0f24*/ 	.word	0x00000005
        /*0f28*/ 	.word	0x00022860
        /*0f2c*/ 	.short	0x010a
        /*0f2e*/ 	.byte	0x3f
	.zero		1


	//   ....[75]....
        /*0f30*/ 	.word	0x0001c7a0
        /*0f34*/ 	.word	0x0000001f
        /*0f38*/ 	.word	0x00022860
        /*0f3c*/ 	.short	0x010a
        /*0f3e*/ 	.byte	0x3f
	.zero		1


	//   ....[76]....
        /*0f40*/ 	.word	0x0001c7e0
        /*0f44*/ 	.word	0x00000005
        /*0f48*/ 	.word	0x00022880
        /*0f4c*/ 	.short	0x010a
        /*0f4e*/ 	.byte	0x3f
	.zero		1


	//   ....[77]....
        /*0f50*/ 	.word	0x0001c820
        /*0f54*/ 	.word	0x0000001f
        /*0f58*/ 	.word	0x00022880
        /*0f5c*/ 	.short	0x010a
        /*0f5e*/ 	.byte	0x3f
	.zero		1


	//   ....[78]....
        /*0f60*/ 	.word	0x0001c890
        /*0f64*/ 	.word	0x00000003
        /*0f68*/ 	.word	0x00022800
        /*0f6c*/ 	.short	0x010a
        /*0f6e*/ 	.byte	0x3f
	.zero		1


	//   ....[79]....
        /*0f70*/ 	.word	0x0001c8e0
        /*0f74*/ 	.word	0x0000006a
        /*0f78*/ 	.word	0x00022830
        /*0f7c*/ 	.short	0x010a
        /*0f7e*/ 	.byte	0x3f
	.zero		1


	//   ....[80]....
        /*0f80*/ 	.word	0x0001c940
        /*0f84*/ 	.word	0x0000000a
        /*0f88*/ 	.word	0x00022830
        /*0f8c*/ 	.short	0x010a
        /*0f8e*/ 	.byte	0x3f
	.zero		1


	//   ....[81]....
        /*0f90*/ 	.word	0x0001c9a0
        /*0f94*/ 	.word	0x0000000a
        /*0f98*/ 	.word	0x00022850
        /*0f9c*/ 	.short	0x010a
        /*0f9e*/ 	.byte	0x3f
	.zero		1


	//   ....[82]....
        /*0fa0*/ 	.word	0x0001ca00
        /*0fa4*/ 	.word	0x0000000a
        /*0fa8*/ 	.word	0x00022830
        /*0fac*/ 	.short	0x010a
        /*0fae*/ 	.byte	0x3f
	.zero		1


	//   ....[83]....
        /*0fb0*/ 	.word	0x0001ca60
        /*0fb4*/ 	.word	0x0000000a
        /*0fb8*/ 	.word	0x00022850
        /*0fbc*/ 	.short	0x010a
        /*0fbe*/ 	.byte	0x3f
	.zero		1


	//   ....[84]....
        /*0fc0*/ 	.word	0x0001cac0
        /*0fc4*/ 	.word	0x0000000a
        /*0fc8*/ 	.word	0x00022830
        /*0fcc*/ 	.short	0x010a
        /*0fce*/ 	.byte	0x3f
	.zero		1


	//   ....[85]....
        /*0fd0*/ 	.word	0x0001cb20
        /*0fd4*/ 	.word	0x0000000a
        /*0fd8*/ 	.word	0x00022850
        /*0fdc*/ 	.short	0x010a
        /*0fde*/ 	.byte	0x3f
	.zero		1


	//   ....[86]....
        /*0fe0*/ 	.word	0x0001cb80
        /*0fe4*/ 	.word	0x00000005
        /*0fe8*/ 	.word	0x00022850
        /*0fec*/ 	.short	0x010a
        /*0fee*/ 	.byte	0x3f
	.zero		1


	//   ....[87]....
        /*0ff0*/ 	.word	0x0001cc80
        /*0ff4*/ 	.word	0x00000000
        /*0ff8*/ 	.word	0x00022880
        /*0ffc*/ 	.short	0x010a
        /*0ffe*/ 	.byte	0x3f
	.zero		1


	//   ....[88]....
        /*1000*/ 	.word	0x0001d970
        /*1004*/ 	.word	0x00000000
        /*1008*/ 	.word	0x00022840
        /*100c*/ 	.short	0x010a
        /*100e*/ 	.byte	0x3f
	.zero		1


	//   ....[89]....
        /*1010*/ 	.word	0x0001edf0
        /*1014*/ 	.word	0x00000011
        /*1018*/ 	.word	0x00022820
        /*101c*/ 	.short	0x010a
        /*101e*/ 	.byte	0x3f
	.zero		1


	//   ....[90]....
        /*1020*/ 	.word	0x0001ee40
        /*1024*/ 	.word	0x00000000
        /*1028*/ 	.word	0x00022880
        /*102c*/ 	.short	0x010a
        /*102e*/ 	.byte	0x3f
	.zero		1


	//   ....[91]....
        /*1030*/ 	.word	0x0001f940
        /*1034*/ 	.word	0x00000000
        /*1038*/ 	.word	0x00022840
        /*103c*/ 	.short	0x010a
        /*103e*/ 	.byte	0x3f
	.zero		1


	//   ....[92]....
        /*1040*/ 	.word	0x00020420
        /*1044*/ 	.word	0x00000003
        /*1048*/ 	.word	0x00022870
        /*104c*/ 	.short	0x010a
        /*104e*/ 	.byte	0x3f
	.zero		1


	//   ....[93]....
        /*1050*/ 	.word	0x00020470
        /*1054*/ 	.word	0x00000003
        /*1058*/ 	.word	0x00022860
        /*105c*/ 	.short	0x010a
        /*105e*/ 	.byte	0x3f
	.zero		1


	//   ....[94]....
        /*1060*/ 	.word	0x000204c0
        /*1064*/ 	.word	0x00000003
        /*1068*/ 	.word	0x00022870
        /*106c*/ 	.short	0x010a
        /*106e*/ 	.byte	0x3f
	.zero		1


	//   ....[95]....
        /*1070*/ 	.word	0x00020510
        /*1074*/ 	.word	0x00000003
        /*1078*/ 	.word	0x00022860
        /*107c*/ 	.short	0x010a
        /*107e*/ 	.byte	0x3f
	.zero		1


	//   ....[96]....
        /*1080*/ 	.word	0x00020560
        /*1084*/ 	.word	0x00000004
        /*1088*/ 	.word	0x00022820
        /*108c*/ 	.short	0x010a
        /*108e*/ 	.byte	0x3f
	.zero		1


	//   ....[97]....
        /*1090*/ 	.word	0x00020700
        /*1094*/ 	.word	0x00000005
        /*1098*/ 	.word	0x00022840
        /*109c*/ 	.short	0x010a
        /*109e*/ 	.byte	0x3f
	.zero		1


	//   ....[98]....
        /*10a0*/ 	.word	0x00020750
        /*10a4*/ 	.word	0x0000001f
        /*10a8*/ 	.word	0x00022840
        /*10ac*/ 	.short	0x010a
        /*10ae*/ 	.byte	0x3f
	.zero		1


	//   ....[99]....
        /*10b0*/ 	.word	0x000207a0
        /*10b4*/ 	.word	0x00000005
        /*10b8*/ 	.word	0x00022860
        /*10bc*/ 	.short	0x010a
        /*10be*/ 	.byte	0x3f
	.zero		1


	//   ....[100]....
        /*10c0*/ 	.word	0x000207f0
        /*10c4*/ 	.word	0x0000001f
        /*10c8*/ 	.word	0x00022860
        /*10cc*/ 	.short	0x010a
        /*10ce*/ 	.byte	0x3f
	.zero		1


	//   ....[101]....
        /*10d0*/ 	.word	0x00020840
        /*10d4*/ 	.word	0x00000005
        /*10d8*/ 	.word	0x00022880
        /*10dc*/ 	.short	0x010a
        /*10de*/ 	.byte	0x3f
	.zero		1


	//----- nvinfo : EIATTR_NUM_MBARRIERS
	.align		4
.L_958:
        /*10e0*/ 	.byte	0x03, 0x38
        /*10e2*/ 	.short	0x0016


	//----- nvinfo : EIATTR_EXIT_INSTR_OFFSETS
	.align		4
        /*10e4*/ 	.byte	0x04, 0x1c
        /*10e6*/ 	.short	(.L_960 - .L_959)


	//   ....[0]....
.L_959:
        /*10e8*/ 	.word	0x000009a0


	//   ....[1]....
        /*10ec*/ 	.word	0x00016b20


	//   ....[2]....
        /*10f0*/ 	.word	0x0001c870


	//----- nvinfo : EIATTR_MAX_THREADS
	.align		4
.L_960:
        /*10f4*/ 	.byte	0x04, 0x05
        /*10f6*/ 	.short	(.L_962 - .L_961)
.L_961:
        /*10f8*/ 	.word	0x00000180
        /*10fc*/ 	.word	0x00000001
        /*1100*/ 	.word	0x00000001


	//----- nvinfo : EIATTR_CRS_STACK_SIZE
	.align		4
.L_962:
        /*1104*/ 	.byte	0x04, 0x1e
        /*1106*/ 	.short	(.L_964 - .L_963)
.L_963:
        /*1108*/ 	.word	0x00000000


	//----- nvinfo : EIATTR_CBANK_PARAM_SIZE
	.align		4
.L_964:
        /*110c*/ 	.byte	0x03, 0x19
        /*110e*/ 	.short	0x0af0


	//----- nvinfo : EIATTR_PARAM_CBANK
	.align		4
        /*1110*/ 	.byte	0x04, 0x0a
        /*1112*/ 	.short	(.L_966 - .L_965)
	.align		4
.L_965:
        /*1114*/ 	.word	index@(.nv.constant0._ZN7cutlass13device_kernelIN5flash11enable_sm90INS1_16FlashAttnFwdSm90INS1_25CollectiveMainloopFwdSm90ILi2EN4cute5tupleIJNS5_1CILi1EEES8_S8_EEENS6_IJNS7_ILi128EEENS7_ILi160EEESA_EEELi128ENS_12float_e4m3_tEfNS_4arch4Sm90ELb0ELb1ELb1ELb0ELb1ELb0ELb0ELb1ELb1ELb1ELb0ELb0EEENS1_21CollectiveEpilogueFwdINS6_IJSA_SA_SB_EEES9_NS_10bfloat16_tESF_Li256ELb0ELb1ELb0ELb1EEENS1_30DynamicPersistentTileSchedulerILi256ELi128ELb0ELb1ELb1EEEEEEEEEvNT_6ParamsE)
        /*1118*/ 	.short	0x0210
        /*111a*/ 	.short	0x0af0


	//----- nvinfo : EIATTR_SW_WAR
	.align		4
.L_966:
        /*111c*/ 	.byte	0x04, 0x36
        /*111e*/ 	.short	(.L_968 - .L_967)
.L_967:
        /*1120*/ 	.word	0x00000008
.L_968:


//--------------------- .nv.info._ZN7cutlass13device_kernelIN5flash11enable_sm90INS1_16FlashAttnFwdSm90INS1_25CollectiveMainloopFwdSm90ILi2EN4cute5tupleIJNS5_1CILi1EEES8_S8_EEENS6_IJNS7_ILi128EEENS7_ILi160EEESA_EEELi128ENS_12float_e4m3_tEfNS_4arch4Sm90ELb0ELb1ELb1ELb1ELb1ELb0ELb0ELb1ELb1ELb1ELb0ELb0EEENS1_21CollectiveEpilogueFwdINS6_IJSA_SA_SB_EEES9_NS_10bfloat16_tESF_Li256ELb1ELb1ELb0ELb1EEENS1_36VarlenDynamicPersistentTileSchedulerILi128ELi160ELi256ELi128ELb0ELb1ELb1ELb1ELb0ELb1EEEEEEEEEvNT_6ParamsE --------------------------
	.section	.nv.info._ZN7cutlass13device_kernelIN5flash11enable_sm90INS1_16FlashAttnFwdSm90INS1_25CollectiveMainloopFwdSm90ILi2EN4cute5tupleIJNS5_1CILi1EEES8_S8_EEENS6_IJNS7_ILi128EEENS7_ILi160EEESA_EEELi128ENS_12float_e4m3_tEfNS_4arch4Sm90ELb0ELb1ELb1ELb1ELb1ELb0ELb0ELb1ELb1ELb1ELb0ELb0EEENS1_21CollectiveEpilogueFwdINS6_IJSA_SA_SB_EEES9_NS_10bfloat16_tESF_Li256ELb1ELb1ELb0ELb1EEENS1_36VarlenDynamicPersistentTileSchedulerILi128ELi160ELi256ELi128ELb0ELb1ELb1ELb1ELb0ELb1EEEEEEEEEvNT_6ParamsE,"",@"SHT_CUDA_INFO"
	.sectionflags	@""
	.align	4


	//----- nvinfo : EIATTR_CUDA_API_VERSION
	.align		4
        /*0000*/ 	.byte	0x04, 0x37
        /*0002*/ 	.short	(.L_970 - .L_969)
.L_969:
        /*0004*/ 	.word	0x00000082


	//----- nvinfo : EIATTR_KPARAM_INFO
	.align		4
.L_970:
        /*0008*/ 	.byte	0x04, 0x17
        /*000a*/ 	.short	(.L_972 - .L_971)
.L_971:
        /*000c*/ 	.word	0x00000000
        /*0010*/ 	.short	0x0000
        /*0012*/ 	.short	0x0070
        /*0014*/ 	.byte	0x00, 0xf0, 0x01, 0x2a


	//----- nvinfo : EIATTR_SPARSE_MMA_MASK
	.align		4
.L_972:
        /*0018*/ 	.byte	0x03, 0x50
        /*001a*/ 	.short	0x0000


	//----- nvinfo : EIATTR_MAXREG_COUNT
	.align		4
        /*001c*/ 	.byte	0x03, 0x1b
        /*001e*/ 	.short	0x00a8


	//----- nvinfo : EIATTR_NUM_BARRIERS
	.align		4
        /*0020*/ 	.byte	0x02, 0x4c
        /*0022*/ 	.byte	0x10
	.zero		1


	//----- nvinfo : EIATTR_EXTERNS
	.align		4
        /*0024*/ 	.byte	0x04, 0x0f
        /*0026*/ 	.short	(.L_974 - .L_973)


	//   ....[0]....
	.align		4
.L_973:
        /*0028*/ 	.word	index@(__assertfail)


	//----- nvinfo : EIATTR_ANNOTATIONS
	.align		4
.L_974:
        /*002c*/ 	.byte	0x04, 0x55
        /*002e*/ 	.short	(.L_976 - .L_975)


	//   ....[0]....
.L_975:
        /* <DEDUP_REMOVED lines=24> */


	//----- nvinfo : EIATTR_MERCURY_ISA_VERSION
	.align		4
.L_976:
        /*0198*/ 	.byte	0x03, 0x5f
        /*019a*/ 	.short	0x0101


	//----- nvinfo : EIATTR_UNUSED_LOAD_BYTE_OFFSET
	.align		4
        /*019c*/ 	.byte	0x04, 0x44
        /*019e*/ 	.short	(.L_978 - .L_977)


	//   ....[0]....
.L_977:
        /*01a0*/ 	.word	0x00000980
        /*01a4*/ 	.word	0x0000fff0


	//   ....[1]....
        /*01a8*/ 	.word	0x000148d0
        /*01ac*/ 	.word	0x0000fff0


	//----- nvinfo : EIATTR_INT_WARP_WIDE_INSTR_OFFSETS
	.align		4
.L_978:
        /*01b0*/ 	.byte	0x04, 0x31
        /*01b2*/ 	.short	(.L_980 - .L_979)


	//   ....[0]....
.L_979:
        /*01b4*/ 	.word	0x000000c0


	//   ....[1]....
        /*01b8*/ 	.word	0x000000d0


	//   ....[2]....
        /*01bc*/ 	.word	0x00000170


	//   ....[3]....
        /*01c0*/ 	.word	0x00018890


	//   ....[4]....
        /*01c4*/ 	.word	0x00018920


	//   ....[5]....
        /*01c8*/ 	.word	0x0001cb70


	//   ....[6]....
        /*01cc*/ 	.word	0x0001cc00


	//----- nvinfo : EIATTR_COOP_GROUP_MASK_REGIDS
	.align		4
.L_980:
        /*01d0*/ 	.byte	0x04, 0x29
        /*01d2*/ 	.short	(.L_982 - .L_981)


	//   ....[0]....
.L_981:
        /*01d4*/ 	.word	0xffffffff


	//   ....[1]....
        /*01d8*/ 	.word	0xffffffff


	//   ....[2]....
        /*01dc*/ 	.word	0xffffffff


	//   ....[3]....
        /*01e0*/ 	.word	0xffffffff


	//   ....[4]....
        /*01e4*/ 	.word	0xffffffff


	//   ....[5]....
        /*01e8*/ 	.word	0xffffffff


	//   ....[6]....
        /*01ec*/ 	.word	0xffffffff


	//   ....[7]....
        /*01f0*/ 	.word	0xffffffff


	//   ....[8]....
        /*01f4*/ 	.word	0xffffffff


	//   ....[9]....
        /*01f8*/ 	.word	0xffffffff


	//   ....[10]....
        /*01fc*/ 	.word	0xffffffff


	//   ....[11]....
        /*0200*/ 	.word	0xffffffff


	//   ....[12]....
        /*0204*/ 	.word	0xffffffff


	//   ....[13]....
        /*0208*/ 	.word	0xffffffff


	//   ....[14]....
        /*020c*/ 	.word	0xffffffff


	//   ....[15]....
        /*0210*/ 	.word	0xffffffff


	//   ....[16]....
        /*0214*/ 	.word	0xffffffff


	//   ....[17]....
        /*0218*/ 	.word	0xffffffff


	//   ....[18]....
        /*021c*/ 	.word	0xffffffff


	//   ....[19]....
        /*0220*/ 	.word	0xffffffff


	//   ....[20]....
        /*0224*/ 	.word	0xffffffff


	//   ....[21]....
        /*0228*/ 	.word	0xffffffff


	//   ....[22]....
        /*022c*/ 	.word	0xffffffff


	//   ....[23]....
        /*0230*/ 	.word	0xffffffff


	//   ....[24]....
        /*0234*/ 	.word	0xffffffff


	//   ....[25]....
        /*0238*/ 	.word	0xffffffff


	//   ....[26]....
        /*023c*/ 	.word	0xffffffff


	//   ....[27]....
        /*0240*/ 	.word	0xffffffff


	//   ....[28]....
        /*0244*/ 	.word	0xffffffff


	//   ....[29]....
        /*0248*/ 	.word	0xffffffff


	//   ....[30]....
        /*024c*/ 	.word	0xffffffff


	//   ....[31]....
        /*0250*/ 	.word	0xffffffff


	//   ....[32]....
        /*0254*/ 	.word	0xffffffff


	//   ....[33]....
        /*0258*/ 	.word	0xffffffff


	//   ....[34]....
        /*025c*/ 	.word	0xffffffff


	//   ....[35]....
        /*0260*/ 	.word	0xffffffff


	//   ....[36]....
        /*0264*/ 	.word	0xffffffff


	//   ....[37]....
        /*0268*/ 	.word	0xffffffff


	//   ....[38]....
        /*026c*/ 	.word	0xffffffff


	//   ....[39]....
        /*0270*/ 	.word	0xffffffff


	//   ....[40]....
        /*0274*/ 	.word	0xffffffff


	//   ....[41]....
        /*0278*/ 	.word	0xffffffff


	//   ....[42]....
        /*027c*/ 	.word	0xffffffff


	//   ....[43]....
        /*0280*/ 	.word	0xffffffff


	//   ....[44]....
        /*0284*/ 	.word	0xffffffff


	//   ....[45]....
        /*0288*/ 	.word	0xffffffff


	//   ....[46]....
        /*028c*/ 	.word	0xffffffff


	//   ....[47]....
        /*0290*/ 	.word	0xffffffff


	//   ....[48]....
        /*0294*/ 	.word	0xffffffff


	//   ....[49]....
        /*0298*/ 	.word	0xffffffff


	//   ....[50]....
        /*029c*/ 	.word	0xffffffff


	//   ....[51]....
        /*02a0*/ 	.word	0xffffffff


	//   ....[52]....
        /*02a4*/ 	.word	0xffffffff


	//   ....[53]....
        /*02a8*/ 	.word	0xffffffff


	//   ....[54]....
        /*02ac*/ 	.word	0xffffffff


	//   ....[55]....
        /*02b0*/ 	.word	0xffffffff


	//   ....[56]....
        /*02b4*/ 	.word	0xffffffff


	//   ....[57]....
        /*02b8*/ 	.word	0xffffffff


	//   ....[58]....
        /*02bc*/ 	.word	0xffffffff


	//   ....[59]....
        /*02c0*/ 	.word	0xffffffff


	//   ....[60]....
        /*02c4*/ 	.word	0xffffffff


	//   ....[61]....
        /*02c8*/ 	.word	0xffffffff


	//   ....[62]....
        /*02cc*/ 	.word	0xffffffff


	//   ....[63]....
        /*02d0*/ 	.word	0xffffffff


	//   ....[64]....
        /*02d4*/ 	.word	0xffffffff


	//   ....[65]....
        /*02d8*/ 	.word	0xffffffff


	//   ....[66]....
        /*02dc*/ 	.word	0xffffffff


	//   ....[67]....
        /*02e0*/ 	.word	0xffffffff


	//   ....[68]....
        /*02e4*/ 	.word	0xffffffff


	//   ....[69]....
        /*02e8*/ 	.word	0xffffffff


	//   ....[70]....
        /*02ec*/ 	.word	0xffffffff


	//   ....[71]....
        /*02f0*/ 	.word	0xffffffff


	//   ....[72]....
        /*02f4*/ 	.word	0xffffffff


	//   ....[73]....
        /*02f8*/ 	.word	0xffffffff


	//   ....[74]....
        /*02fc*/ 	.word	0xffffffff


	//   ....[75]....
        /*0300*/ 	.word	0xffffffff


	//   ....[76]....
        /*0304*/ 	.word	0xffffffff


	//   ....[77]....
        /*0308*/ 	.word	0xffffffff


	//   ....[78]....
        /*030c*/ 	.word	0xffffffff


	//   ....[79]....
        /*0310*/ 	.word	0xffffffff


	//   ....[80]....
        /*0314*/ 	.word	0xffffffff


	//   ....[81]....
        /*0318*/ 	.word	0xffffffff


	//   ....[82]....
        /*031c*/ 	.word	0xffffffff


	//   ....[83]....
        /*0320*/ 	.word	0xffffffff


	//   ....[84]....
        /*0324*/ 	.word	0xffffffff


	//   ....[85]....
        /*0328*/ 	.word	0xffffffff


	//   ....[86]....
        /*032c*/ 	.word	0xffffffff


	//   ....[87]....
        /*0330*/ 	.word	0xffffffff


	//   ....[88]....
        /*0334*/ 	.word	0xffffffff


	//   ....[89]....
        /*0338*/ 	.word	0xffffffff


	//   ....[90]....
        /*033c*/ 	.word	0xffffffff


	//   ....[91]....
        /*0340*/ 	.word	0xffffffff


	//   ....[92]....
        /*0344*/ 	.word	0xffffffff


	//   ....[93]....
        /*0348*/ 	.word	0xffffffff


	//   ....[94]....
        /*034c*/ 	.word	0xffffffff


	//   ....[95]....
        /*0350*/ 	.word	0xffffffff


	//   ....[96]....
        /*0354*/ 	.word	0xffffffff


	//   ....[97]....
        /*0358*/ 	.word	0xffffffff


	//   ....[98]....
        /*035c*/ 	.word	0xffffffff


	//   ....[99]....
        /*0360*/ 	.word	0xffffffff


	//   ....[100]....
        /*0364*/ 	.word	0xffffffff


	//   ....[101]....
        /*0368*/ 	.word	0xffffffff


	//   ....[102]....
        /*036c*/ 	.word	0xffffffff


	//   ....[103]....
        /*0370*/ 	.word	0xffffffff


	//   ....[104]....
        /*0374*/ 	.word	0xffffffff


	//   ....[105]....
        /*0378*/ 	.word	0xffffffff


	//   ....[106]....
        /*037c*/ 	.word	0xffffffff


	//   ....[107]....
        /*0380*/ 	.word	0xffffffff


	//   ....[108]....
        /*0384*/ 	.word	0xffffffff


	//   ....[109]....
        /*0388*/ 	.word	0xffffffff


	//   ....[110]....
        /*038c*/ 	.word	0xffffffff


	//   ....[111]....
        /*0390*/ 	.word	0xffffffff


	//   ....[112]....
        /*0394*/ 	.word	0xffffffff


	//   ....[113]....
        /*0398*/ 	.word	0xffffffff


	//   ....[114]....
        /*039c*/ 	.word	0xffffffff


	//   ....[115]....
        /*03a0*/ 	.word	0xffffffff


	//   ....[116]....
        /*03a4*/ 	.word	0xffffffff


	//   ....[117]....
        /*03a8*/ 	.word	0xffffffff


	//   ....[118]....
        /*03ac*/ 	.word	0xffffffff


	//   ....[119]....
        /*03b0*/ 	.word	0xffffffff


	//   ....[120]....
        /*03b4*/ 	.word	0xffffffff


	//   ....[121]....
        /*03b8*/ 	.word	0xffffffff


	//   ....[122]....
        /*03bc*/ 	.word	0xffffffff


	//   ....[123]....
        /*03c0*/ 	.word	0xffffffff


	//   ....[124]....
        /*03c4*/ 	.word	0xffffffff


	//   ....[125]....
        /*03c8*/ 	.word	0xffffffff


	//   ....[126]....
        /*03cc*/ 	.word	0xffffffff


	//   ....[127]....
        /*03d0*/ 	.word	0xffffffff


	//   ....[128]....
        /*03d4*/ 	.word	0xffffffff


	//   ....[129]....
        /*03d8*/ 	.word	0xffffffff


	//   ....[130]....
        /*03dc*/ 	.word	0xffffffff


	//   ....[131]....
        /*03e0*/ 	.word	0xffffffff


	//   ....[132]....
        /*03e4*/ 	.word	0xffffffff


	//   ....[133]....
        /*03e8*/ 	.word	0xffffffff


	//   ....[134]....
        /*03ec*/ 	.word	0xffffffff


	//   ....[135]....
        /*03f0*/ 	.word	0xffffffff


	//   ....[136]....
        /*03f4*/ 	.word	0xffffffff


	//   ....[137]....
        /*03f8*/ 	.word	0xffffffff


	//   ....[138]....
        /*03fc*/ 	.word	0xffffffff


	//   ....[139]....
        /*0400*/ 	.word	0xffffffff


	//   ....[140]....
        /*0404*/ 	.word	0xffffffff


	//   ....[141]....
        /*0408*/ 	.word	0xffffffff


	//   ....[142]....
        /*040c*/ 	.word	0xffffffff


	//   ....[143]....
        /*0410*/ 	.word	0xffffffff


	//   ....[144]....
        /*0414*/ 	.word	0xffffffff


	//   ....[145]....
        /*0418*/ 	.word	0xffffffff


	//   ....[146]....
        /*041c*/ 	.word	0xffffffff


	//   ....[147]....
        /*0420*/ 	.word	0xffffffff


	//   ....[148]....
        /*0424*/ 	.word	0xffffffff


	//   ....[149]....
        /*0428*/ 	.word	0xffffffff


	//   ....[150]....
        /*042c*/ 	.word	0xffffffff


	//   ....[151]....
        /*0430*/ 	.word	0xffffffff


	//   ....[152]....
        /*0434*/ 	.word	0xffffffff


	//   ....[153]....
        /*0438*/ 	.word	0xffffffff


	//   ....[154]....
        /*043c*/ 	.word	0xffffffff


	//   ....[155]....
        /*0440*/ 	.word	0xffffffff


	//   ....[156]....
        /*0444*/ 	.word	0xffffffff


	//   ....[157]....
        /*0448*/ 	.word	0xffffffff


	//   ....[158]....
        /*044c*/ 	.word	0xffffffff


	//   ....[159]....
        /*0450*/ 	.word	0xffffffff


	//   ....[160]....
        /*0454*/ 	.word	0xffffffff


	//   ....[161]....
        /*0458*/ 	.word	0xffffffff


	//   ....[162]....
        /*045c*/ 	.word	0xffffffff


	//   ....[163]....
        /*0460*/ 	.word	0xffffffff


	//   ....[164]....
        /*0464*/ 	.word	0xffffffff


	//   ....[165]....
        /*0468*/ 	.word	0xffffffff


	//   ....[166]....
        /*046c*/ 	.word	0xffffffff


	//   ....[167]....
        /*0470*/ 	.word	0xffffffff


	//   ....[168]....
        /*0474*/ 	.word	0xffffffff


	//   ....[169]....
        /*0478*/ 	.word	0xffffffff


	//   ....[170]....
        /*047c*/ 	.word	0xffffffff


	//   ....[171]....
        /*0480*/ 	.word	0xffffffff


	//   ....[172]....
        /*0484*/ 	.word	0xffffffff


	//   ....[173]....
        /*0488*/ 	.word	0xffffffff


	//   ....[174]....
        /*048c*/ 	.word	0xffffffff


	//   ....[175]....
        /*0490*/ 	.word	0xffffffff


	//   ....[176]....
        /*0494*/ 	.word	0xffffffff


	//   ....[177]....
        /*0498*/ 	.word	0xffffffff


	//   ....[178]....
        /*049c*/ 	.word	0xffffffff


	//   ....[179]....
        /*04a0*/ 	.word	0xffffffff


	//   ....[180]....
        /*04a4*/ 	.word	0xffffffff


	//   ....[181]....
        /*04a8*/ 	.word	0xffffffff


	//   ....[182]....
        /*04ac*/ 	.word	0xffffffff


	//   ....[183]....
        /*04b0*/ 	.word	0xffffffff


	//   ....[184]....
        /*04b4*/ 	.word	0xffffffff


	//   ....[185]....
        /*04b8*/ 	.word	0xffffffff


	//   ....[186]....
        /*04bc*/ 	.word	0xffffffff


	//   ....[187]....
        /*04c0*/ 	.word	0xffffffff


	//   ....[188]....
        /*04c4*/ 	.word	0xffffffff


	//   ....[189]....
        /*04c8*/ 	.word	0xffffffff


	//   ....[190]....
        /*04cc*/ 	.word	0xffffffff


	//   ....[191]....
        /*04d0*/ 	.word	0xffffffff


	//   ....[192]....
        /*04d4*/ 	.word	0xffffffff


	//   ....[193]....
        /*04d8*/ 	.word	0xffffffff


	//   ....[194]....
        /*04dc*/ 	.word	0xffffffff


	//   ....[195]....
        /*04e0*/ 	.word	0xffffffff


	//   ....[196]....
        /*04e4*/ 	.word	0xffffffff


	//   ....[197]....
        /*04e8*/ 	.word	0xffffffff


	//   ....[198]....
        /*04ec*/ 	.word	0xffffffff


	//   ....[199]....
        /*04f0*/ 	.word	0xffffffff


	//   ....[200]....
        /*04f4*/ 	.word	0xffffffff


	//   ....[201]....
        /*04f8*/ 	.word	0xffffffff


	//   ....[202]....
        /*04fc*/ 	.word	0xffffffff


	//   ....[203]....
        /*0500*/ 	.word	0xffffffff


	//   ....[204]....
        /*0504*/ 	.word	0xffffffff


	//   ....[205]....
        /*0508*/ 	.word	0xffffffff


	//   ....[206]....
        /*050c*/ 	.word	0xffffffff


	//   ....[207]....
        /*0510*/ 	.word	0xffffffff


	//   ....[208]....
        /*0514*/ 	.word	0xffffffff


	//   ....[209]....
        /*0518*/ 	.word	0xffffffff


	//   ....[210]....
        /*051c*/ 	.word	0xffffffff


	//   ....[211]....
        /*0520*/ 	.word	0xffffffff


	//   ....[212]....
        /*0524*/ 	.word	0xffffffff


	//   ....[213]....
        /*0528*/ 	.word	0xffffffff


	//   ....[214]....
        /*052c*/ 	.word	0xffffffff


	//   ....[215]....
        /*0530*/ 	.word	0x0500000f


	//   ....[216]....
        /*0534*/ 	.word	0x0500000f


	//   ....[217]....
        /*0538*/ 	.word	0x0500000f


	//   ....[218]....
        /*053c*/ 	.word	0x0500000f


	//   ....[219]....
        /*0540*/ 	.word	0x0500000f


	//   ....[220]....
        /*0544*/ 	.word	0x0500000f


	//   ....[221]....
        /*0548*/ 	.word	0x0500000f


	//   ....[222]....
        /*054c*/ 	.word	0x0500000f


	//   ....[223]....
        /*0550*/ 	.word	0x0500000f


	//   ....[224]....
        /*0554*/ 	.word	0x0500000f


	//   ....[225]....
        /*0558*/ 	.word	0x0500000f


	//   ....[226]....
        /*055c*/ 	.word	0x0500000f


	//   ....[227]....
        /*0560*/ 	.word	0x0500000f


	//   ....[228]....
        /*0564*/ 	.word	0x0500000f


	//   ....[229]....
        /*0568*/ 	.word	0x0500000f


	//   ....[230]....
        /*056c*/ 	.word	0x0500000f


	//   ....[231]....
        /*0570*/ 	.word	0x0500000f


	//   ....[232]....
        /*0574*/ 	.word	0x0500000f


	//   ....[233]....
        /*0578*/ 	.word	0x0500000f


	//   ....[234]....
        /*057c*/ 	.word	0x0500000f


	//   ....[235]....
        /*0580*/ 	.word	0x0500000f


	//   ....[236]....
        /*0584*/ 	.word	0x0500000f


	//   ....[237]....
        /*0588*/ 	.word	0x0500000f


	//   ....[238]....
        /*058c*/ 	.word	0x0500000f


	//   ....[239]....
        /*0590*/ 	.word	0x0500000f


	//   ....[240]....
        /*0594*/ 	.word	0x0500000f


	//   ....[241]....
        /*0598*/ 	.word	0x0500000f


	//   ....[242]....
        /*059c*/ 	.word	0x0500000f


	//   ....[243]....
        /*05a0*/ 	.word	0x0500000f


	//   ....[244]....
        /*05a4*/ 	.word	0x0500000f


	//   ....[245]....
        /*05a8*/ 	.word	0x0500000f


	//   ....[246]....
        /*05ac*/ 	.word	0x0500000f


	//   ....[247]....
        /*05b0*/ 	.word	0x0500000f


	//   ....[248]....
        /*05b4*/ 	.word	0x0500000f


	//   ....[249]....
        /*05b8*/ 	.word	0x0500000f


	//   ....[250]....
        /*05bc*/ 	.word	0x0500000f


	//   ....[251]....
        /*05c0*/ 	.word	0x0500000f


	//   ....[252]....
        /*05c4*/ 	.word	0x0500000f


	//   ....[253]....
        /*05c8*/ 	.word	0x0500000f


	//   ....[254]....
        /*05cc*/ 	.word	0x0500000f


	//   ....[255]....
        /*05d0*/ 	.word	0x0500000f


	//   ....[0]....
        /*05d4*/ 	.word	0x0500000f


	//   ....[1]....
        /*05d8*/ 	.word	0x0500000f


	//   ....[2]....
        /*05dc*/ 	.word	0x0500000f


	//   ....[3]....
        /*05e0*/ 	.word	0x0500000f


	//   ....[4]....
        /*05e4*/ 	.word	0x0500000f


	//   ....[5]....
        /*05e8*/ 	.word	0x0500000f


	//   ....[6]....
        /*05ec*/ 	.word	0x0500000f


	//   ....[7]....
        /*05f0*/ 	.word	0x0500000f


	//   ....[8]....
        /*05f4*/ 	.word	0x0500000f


	//   ....[9]....
        /*05f8*/ 	.word	0x0500000f


	//   ....[10]....
        /*05fc*/ 	.word	0x0500000f


	//   ....[11]....
        /*0600*/ 	.word	0x0500000f


	//   ....[12]....
        /*0604*/ 	.word	0x0500000f


	//   ....[13]....
        /*0608*/ 	.word	0x0500000f


	//   ....[14]....
        /*060c*/ 	.word	0x0500000f


	//   ....[15]....
        /*0610*/ 	.word	0x0500000f


	//   ....[16]....
        /*0614*/ 	.word	0x0500000f


	//   ....[17]....
        /*0618*/ 	.word	0x0500000f


	//   ....[18]....
        /*061c*/ 	.word	0x0500000f


	//   ....[19]....
        /*0620*/ 	.word	0x0500000f


	//   ....[20]....
        /*0624*/ 	.word	0x0500000f


	//   ....[21]....
        /*0628*/ 	.word	0x0500000f


	//   ....[22]....
        /*062c*/ 	.word	0x0500000f


	//   ....[23]....
        /*0630*/ 	.word	0x0500000f


	//   ....[24]....
        /*0634*/ 	.word	0x0500000f


	//   ....[25]....
        /*0638*/ 	.word	0x0500000f


	//   ....[26]....
        /*063c*/ 	.word	0x0500000f


	//   ....[27]....
        /*0640*/ 	.word	0x0500000f


	//   ....[28]....
        /*0644*/ 	.word	0x0500000f


	//   ....[29]....
        /*0648*/ 	.word	0x0500000f


	//   ....[30]....
        /*064c*/ 	.word	0x0500000f


	//   ....[31]....
        /*0650*/ 	.word	0x0500000f


	//   ....[32]....
        /*0654*/ 	.word	0x0500000f


	//   ....[33]....
        /*0658*/ 	.word	0x0500000f


	//   ....[34]....
        /*065c*/ 	.word	0x0500000f


	//   ....[35]....
        /*0660*/ 	.word	0x0500000f


	//   ....[36]....
        /*0664*/ 	.word	0x0500000f


	//   ....[37]....
        /*0668*/ 	.word	0x0500000f


	//   ....[38]....
        /*066c*/ 	.word	0x0500000f


	//   ....[39]....
        /*0670*/ 	.word	0x0500000f


	//   ....[40]....
        /*0674*/ 	.word	0x0500000f


	//   ....[41]....
        /*0678*/ 	.word	0x0500000f


	//   ....[42]....
        /*067c*/ 	.word	0x0500000f


	//   ....[43]....
        /*0680*/ 	.word	0x0500000f


	//   ....[44]....
        /*0684*/ 	.word	0x0500000f


	//   ....[45]....
        /*0688*/ 	.word	0x0500000f


	//   ....[46]....
        /*068c*/ 	.word	0x0500000f


	//   ....[47]....
        /*0690*/ 	.word	0x0500000f


	//   ....[48]....
        /*0694*/ 	.word	0x0500000f


	//   ....[49]....
        /*0698*/ 	.word	0x0500000f


	//   ....[50]....
        /*069c*/ 	.word	0x0500000f


	//   ....[51]....
        /*06a0*/ 	.word	0x0500000f


	//   ....[52]....
        /*06a4*/ 	.word	0x0500000f


	//   ....[53]....
        /*06a8*/ 	.word	0x0500000f


	//   ....[54]....
        /*06ac*/ 	.word	0x0500000f


	//   ....[55]....
        /*06b0*/ 	.word	0x0500000f


	//   ....[56]....
        /*06b4*/ 	.word	0x0500000f


	//----- nvinfo : EIATTR_COOP_GROUP_INSTR_OFFSETS
	.align		4
.L_982:
        /*06b8*/ 	.byte	0x04, 0x28
        /*06ba*/ 	.short	(.L_984 - .L_983)


	//   ....[0]....
.L_983:
        /*06bc*/ 	.word	0x00000080


	//   ....[1]....
        /*06c0*/ 	.word	0x00000090


	//   ....[2]....
        /*06c4*/ 	.word	0x000002d0


	//   ....[3]....
        /*06c8*/ 	.word	0x00000430


	//   ....[4]....
        /*06cc*/ 	.word	0x00000550


	//   ....[5]....
        /*06d0*/ 	.word	0x000006b0


	//   ....[6]....
        /*06d4*/ 	.word	0x00001880


	//   ....[7]....
        /*06d8*/ 	.word	0x00002a40


	//   ....[8]....
        /*06dc*/ 	.word	0x000037e0


	//   ....[9]....
        /*06e0*/ 	.word	0x000049d0


	//   ....[10]....
        /*06e4*/ 	.word	0x00004ab0


	//   ....[11]....
        /*06e8*/ 	.word	0x00005560


	//   ....[12]....
        /*06ec*/ 	.word	0x000055c0


	//   ....[13]....
        /*06f0*/ 	.word	0x000077c0


	//   ....[14]....
        /*06f4*/ 	.word	0x000088d0


	//   ....[15]....
        /*06f8*/ 	.word	0x000097c0


	//   ....[16]....
        /*06fc*/ 	.word	0x000098e0


	//   ....[17]....
        /*0700*/ 	.word	0x0000a410


	//   ....[18]....
        /*0704*/ 	.word	0x0000a480


	//   ....[19]....
        /*0708*/ 	.word	0x0000d640


	//   ....[20]....
        /*070c*/ 	.word	0x0000d660


	//   ....[21]....
        /*0710*/ 	.word	0x0000d690


	//   ....[22]....
        /*0714*/ 	.word	0x0000d6a0


	//   ....[23]....
        /*0718*/ 	.word	0x0000fd70


	//   ....[24]....
        /*071c*/ 	.word	0x00010e80


	//   ....[25]....
        /*0720*/ 	.word	0x00011d70


	//   ....[26]....
        /*0724*/ 	.word	0x00011e90


	//   ....[27]....
        /*0728*/ 	.word	0x000129c0


	//   ....[28]....
        /*072c*/ 	.word	0x00012a30


	//   ....[29]....
        /*0730*/ 	.word	0x00014130


	//   ....[30]....
        /*0734*/ 	.word	0x00014140


	//   ....[31]....
        /*0738*/ 	.word	0x000141c0


	//   ....[32]....
        /*073c*/ 	.word	0x000141d0


	//   ....[33]....
        /*0740*/ 	.word	0x00015160


	//   ....[34]....
        /*0744*/ 	.word	0x00015170


	//   ....[35]....
        /*0748*/ 	.word	0x00015180


	//   ....[36]....
        /*074c*/ 	.word	0x00015190


	//   ....[37]....
        /*0750*/ 	.word	0x000151a0


	//   ....[38]....
        /*0754*/ 	.word	0x000151b0


	//   ....[39]....
        /*0758*/ 	.word	0x000151c0


	//   ....[40]....
        /*075c*/ 	.word	0x000151d0


	//   ....[41]....
        /*0760*/ 	.word	0x00015200


	//   ....[42]....
        /*0764*/ 	.word	0x00015210


	//   ....[43]....
        /*0768*/ 	.word	0x00015240


	//   ....[44]....
        /*076c*/ 	.word	0x00015250


	//   ....[45]....
        /*0770*/ 	.word	0x00015280


	//   ....[46]....
        /*0774*/ 	.word	0x00015290


	//   ....[47]....
        /*0778*/ 	.word	0x000152a0


	//   ....[48]....
        /*077c*/ 	.word	0x000152d0


	//   ....[49]....
        /*0780*/ 	.word	0x00015300


	//   ....[50]....
        /*0784*/ 	.word	0x00015310


	//   ....[51]....
        /*0788*/ 	.word	0x00015320


	//   ....[52]....
        /*078c*/ 	.word	0x00015350


	//   ....[53]....
        /*0790*/ 	.word	0x000153b0


	//   ....[54]....
        /*0794*/ 	.word	0x000153c0


	//   ....[55]....
        /*0798*/ 	.word	0x000153d0


	//   ....[56]....
        /*079c*/ 	.word	0x000153f0


	//   ....[57]....
        /*07a0*/ 	.word	0x00015420


	//   ....[58]....
        /*07a4*/ 	.word	0x00015440


	//   ....[59]....
        /*07a8*/ 	.word	0x00015450


	//   ....[60]....
        /*07ac*/ 	.word	0x00015460


	//   ....[61]....
        /*07b0*/ 	.word	0x00015470


	//   ....[62]....
        /*07b4*/ 	.word	0x00015480


	//   ....[63]....
        /*07b8*/ 	.word	0x000154b0


	//   ....[64]....
        /*07bc*/ 	.word	0x000154d0


	//   ....[65]....
        /*07c0*/ 	.word	0x00015ab0


	//   ....[66]....
        /*07c4*/ 	.word	0x00015af0


	//   ....[67]....
        /*07c8*/ 	.word	0x00015b30


	//   ....[68]....
        /*07cc*/ 	.word	0x00015b70


	//   ....[69]....
        /*07d0*/ 	.word	0x000160e0


	//   ....[70]....
        /*07d4*/ 	.word	0x00016120


	//   ....[71]....
        /*07d8*/ 	.word	0x000161e0


	//   ....[72]....
        /*07dc*/ 	.word	0x00016200


	//   ....[73]....
        /*07e0*/ 	.word	0x000162c0


	//   ....[74]....
        /*07e4*/ 	.word	0x000162e0


	//   ....[75]....
        /*07e8*/ 	.word	0x000163b0


	//   ....[76]....
        /*07ec*/ 	.word	0x000163d0


	//   ....[77]....
        /*07f0*/ 	.word	0x00016ca0


	//   ....[78]....
        /*07f4*/ 	.word	0x00016cc0


	//   ....[79]....
        /*07f8*/ 	.word	0x00016d80


	//   ....[80]....
        /*07fc*/ 	.word	0x00016da0


	//   ....[81]....
        /*0800*/ 	.word	0x00016e60


	//   ....[82]....
        /*0804*/ 	.word	0x00016e80


	//   ....[83]....
        /*0808*/ 	.word	0x00016f50


	//   ....[84]....
        /*080c*/ 	.word	0x00016f70


	//   ....[85]....
        /*0810*/ 	.word	0x000170c0


	//   ....[86]....
        /*0814*/ 	.word	0x00017260


	//   ....[87]....
        /*0818*/ 	.word	0x00017290


	//   ....[88]....
        /*081c*/ 	.word	0x000172c0


	//   ....[89]....
        /*0820*/ 	.word	0x000172f0


	//   ....[90]....
        /*0824*/ 	.word	0x00017320


	//   ....[91]....
        /*0828*/ 	.word	0x00017360


	//   ....[92]....
        /*082c*/ 	.word	0x000174b0


	//   ....[93]....
        /*0830*/ 	.word	0x000174e0


	//   ....[94]....
        /*0834*/ 	.word	0x00017510


	//   ....[95]....
        /*0838*/ 	.word	0x00017540


	//   ....[96]....
        /*083c*/ 	.word	0x00017570


	//   ....[97]....
        /*0840*/ 	.word	0x000175b0


	//   ....[98]....
        /*0844*/ 	.word	0x00017640


	//   ....[99]....
        /*0848*/ 	.word	0x000176a0


	//   ....[100]....
        /*084c*/ 	.word	0x00017740


	//   ....[101]....
        /*0850*/ 	.word	0x00019790


	//   ....[102]....
        /*0854*/ 	.word	0x000197c0


	//   ....[103]....
        /*0858*/ 	.word	0x00019860


	//   ....[104]....
        /*085c*/ 	.word	0x00019870


	//   ....[105]....
        /*0860*/ 	.word	0x000198c0


	//   ....[106]....
        /*0864*/ 	.word	0x000198d0


	//   ....[107]....
        /*0868*/ 	.word	0x00019920


	//   ....[108]....
        /*086c*/ 	.word	0x00019930


	//   ....[109]....
        /*0870*/ 	.word	0x00019980


	//   ....[110]....
        /*0874*/ 	.word	0x00019990


	//   ....[111]....
        /*0878*/ 	.word	0x000199e0


	//   ....[112]....
        /*087c*/ 	.word	0x000199f0


	//   ....[113]....
        /*0880*/ 	.word	0x00019a40


	//   ....[114]....
        /*0884*/ 	.word	0x00019a50


	//   ....[115]....
        /*0888*/ 	.word	0x00019a60


	//   ....[116]....
        /*088c*/ 	.word	0x00019ab0


	//   ....[117]....
        /*0890*/ 	.word	0x00019b00


	//   ....[118]....
        /*0894*/ 	.word	0x00019b10


	//   ....[119]....
        /*0898*/ 	.word	0x00019b20


	//   ....[120]....
        /*089c*/ 	.word	0x00019b80


	//   ....[121]....
        /*08a0*/ 	.word	0x0001a020


	//   ....[122]....
        /*08a4*/ 	.word	0x0001a050


	//   ....[123]....
        /*08a8*/ 	.word	0x0001a070


	//   ....[124]....
        /*08ac*/ 	.word	0x0001a100


	//   ....[125]....
        /*08b0*/ 	.word	0x0001a110


	//   ....[126]....
        /*08b4*/ 	.word	0x0001a190


	//   ....[127]....
        /*08b8*/ 	.word	0x0001a1a0


	//   ....[128]....
        /*08bc*/ 	.word	0x0001a220


	//   ....[129]....
        /*08c0*/ 	.word	0x0001a230


	//   ....[130]....
        /*08c4*/ 	.word	0x0001a2b0


	//   ....[131]....
        /*08c8*/ 	.word	0x0001a2c0


	//   ....[132]....
        /*08cc*/ 	.word	0x0001a330


	//   ....[133]....
        /*08d0*/ 	.word	0x0001a340


	//   ....[134]....
        /*08d4*/ 	.word	0x0001a3b0


	//   ....[135]....
        /*08d8*/ 	.word	0x0001a3c0


	//   ....[136]....
        /*08dc*/ 	.word	0x0001a3d0


	//   ....[137]....
        /*08e0*/ 	.word	0x0001a480


	//   ....[138]....
        /*08e4*/ 	.word	0x0001a4a0


	//   ....[139]....
        /*08e8*/ 	.word	0x0001a4b0


	//   ....[140]....
        /*08ec*/ 	.word	0x0001a500


	//   ....[141]....
        /*08f0*/ 	.word	0x0001abc0


	//   ....[142]....
        /*08f4*/ 	.word	0x0001abf0


	//   ....[143]....
        /*08f8*/ 	.word	0x0001ac50


	//   ....[144]....
        /*08fc*/ 	.word	0x0001ac90


	//   ....[145]....
        /*0900*/ 	.word	0x0001acd0


	//   ....[146]....
        /*0904*/ 	.word	0x0001ad10


	//   ....[147]....
        /*0908*/ 	.word	0x0001ad50


	//   ....[148]....
        /*090c*/ 	.word	0x0001ad90


	//   ....[149]....
        /*0910*/ 	.word	0x0001add0


	//   ....[150]....
        /*0914*/ 	.word	0x0001ae10


	//   ....[151]....
        /*0918*/ 	.word	0x0001ae50


	//   ....[152]....
        /*091c*/ 	.word	0x0001ae90


	//   ....[153]....
        /*0920*/ 	.word	0x0001aed0


	//   ....[154]....
        /*0924*/ 	.word	0x0001af00


	//   ....[155]....
        /*0928*/ 	.word	0x0001af10


	//   ....[156]....
        /*092c*/ 	.word	0x0001af50


	//   ....[157]....
        /*0930*/ 	.word	0x0001b880


	//   ....[158]....
        /*0934*/ 	.word	0x0001b8a0


	//   ....[159]....
        /*0938*/ 	.word	0x0001b8b0


	//   ....[160]....
        /*093c*/ 	.word	0x0001b8c0


	//   ....[161]....
        /*0940*/ 	.word	0x0001b8d0


	//   ....[162]....
        /*0944*/ 	.word	0x0001b8e0


	//   ....[163]....
        /*0948*/ 	.word	0x0001b930


	//   ....[164]....
        /*094c*/ 	.word	0x0001b950


	//   ....[165]....
        /*0950*/ 	.word	0x0001b980


	//   ....[166]....
        /*0954*/ 	.word	0x0001b9b0


	//   ....[167]....
        /*0958*/ 	.word	0x0001b9c0


	//   ....[168]....
        /*095c*/ 	.word	0x0001ba00


	//   ....[169]....
        /*0960*/ 	.word	0x0001ba10


	//   ....[170]....
        /*0964*/ 	.word	0x0001ba50


	//   ....[171]....
        /*0968*/ 	.word	0x0001ba60


	//   ....[172]....
        /*096c*/ 	.word	0x0001baa0


	//   ....[173]....
        /*0970*/ 	.word	0x0001bab0


	//   ....[174]....
        /*0974*/ 	.word	0x0001bac0


	//   ....[175]....
        /*0978*/ 	.word	0x0001bad0


	//   ....[176]....
        /*097c*/ 	.word	0x0001bb70


	//   ....[177]....
        /*0980*/ 	.word	0x0001bf40


	//   ....[178]....
        /*0984*/ 	.word	0x0001bf50


	//   ....[179]....
        /*0988*/ 	.word	0x0001bf60


	//   ....[180]....
        /*098c*/ 	.word	0x0001bf70


	//   ....[181]....
        /*0990*/ 	.word	0x0001bf80


	//   ....[182]....
        /*0994*/ 	.word	0x0001bf90


	//   ....[183]....
        /*0998*/ 	.word	0x0001bfb0


	//   ....[184]....
        /*099c*/ 	.word	0x0001c000


	//   ....[185]....
        /*09a0*/ 	.word	0x0001c040


	//   ....[186]....
        /*09a4*/ 	.word	0x0001c060


	//   ....[187]....
        /*09a8*/ 	.word	0x0001c070


	//   ....[188]....
        /*09ac*/ 	.word	0x0001c0b0


	//   ....[189]....
        /*09b0*/ 	.word	0x0001c0c0


	//   ....[190]....
        /*09b4*/ 	.word	0x0001c100


	//   ....[191]....
        /*09b8*/ 	.word	0x0001c110


	//   ....[192]....
        /*09bc*/ 	.word	0x0001c150


	//   ....[193]....
        /*09c0*/ 	.word	0x0001c160


	//   ....[194]....
        /*09c4*/ 	.word	0x0001c170


	//   ....[195]....
        /*09c8*/ 	.word	0x0001c180


	//   ....[196]....
        /*09cc*/ 	.word	0x0001c190


	//   ....[197]....
        /*09d0*/ 	.word	0x0001d5c0


	//   ....[198]....
        /*09d4*/ 	.word	0x0001d5f0


	//   ....[199]....
        /*09d8*/ 	.word	0x0001d620


	//   ....[200]....
        /*09dc*/ 	.word	0x0001d640


	//   ....[201]....
        /*09e0*/ 	.word	0x0001d670


	//   ....[202]....
        /*09e4*/ 	.word	0x0001d6a0


	//   ....[203]....
        /*09e8*/ 	.word	0x0001d6d0


	//   ....[204]....
        /*09ec*/ 	.word	0x0001d6e0


	//   ....[205]....
        /*09f0*/ 	.word	0x0001d810


	//   ....[206]....
        /*09f4*/ 	.word	0x0001d840


	//   ....[207]....
        /*09f8*/ 	.word	0x0001d870


	//   ....[208]....
        /*09fc*/ 	.word	0x0001d8a0


	//   ....[209]....
        /*0a00*/ 	.word	0x0001d8d0


	//   ....[210]....
        /*0a04*/ 	.word	0x0001d910


	//   ....[211]....
        /*0a08*/ 	.word	0x0001d9c0


	//   ....[212]....
        /*0a0c*/ 	.word	0x0001da30


	//   ....[213]....
        /*0a10*/ 	.word	0x0001dad0


	//   ....[214]....
        /*0a14*/ 	.word	0x0001e150


	//   ....[215]....
        /*0a18*/ 	.word	0x0001e840


	//   ....[216]....
        /*0a1c*/ 	.word	0x0001e920


	//   ....[217]....
        /*0a20*/ 	.word	0x0001ea10


	//   ....[218]....
        /*0a24*/ 	.word	0x0001ea70


	//   ....[219]....
        /*0a28*/ 	.word	0x0001eb30


	//   ....[220]....
        /*0a2c*/ 	.word	0x0001eb90


	//   ....[221]....
        /*0a30*/ 	.word	0x0001ec50


	//   ....[222]....
        /*0a34*/ 	.word	0x0001ecb0


	//   ....[223]....
        /*0a38*/ 	.word	0x0001ed70


	//   ....[224]....
        /*0a3c*/ 	.word	0x0001edd0


	//   ....[225]....
        /*0a40*/ 	.word	0x0001ee90


	//   ....[226]....
        /*0a44*/ 	.word	0x0001eef0


	//   ....[227]....
        /*0a48*/ 	.word	0x0001efb0


	//   ....[228]....
        /*0a4c*/ 	.word	0x0001f010


	//   ....[229]....
        /*0a50*/ 	.word	0x0001f0d0


	//   ....[230]....
        /*0a54*/ 	.word	0x0001f130


	//   ....[231]....
        /*0a58*/ 	.word	0x0001f1f0


	//   ....[232]....
        /*0a5c*/ 	.word	0x0001f250


	//   ....[233]....
        /*0a60*/ 	.word	0x0001f310


	//   ....[234]....
        /*0a64*/ 	.word	0x0001f370


	//   ....[235]....
        /*0a68*/ 	.word	0x0001f440


	//   ....[236]....
        /*0a6c*/ 	.word	0x0001f600


	//   ....[237]....
        /*0a70*/ 	.word	0x0001f690


	//   ....[238]....
        /*0a74*/ 	.word	0x0001f790


	//   ....[239]....
        /*0a78*/ 	.word	0x0001f7e0


	//   ....[240]....
        /*0a7c*/ 	.word	0x0001f8e0


	//   ....[241]....
        /*0a80*/ 	.word	0x0001f930


	//   ....[242]....
        /*0a84*/ 	.word	0x0001f990


	//   ....[243]....
        /*0a88*/ 	.word	0x0001fa80


	//   ....[244]....
        /*0a8c*/ 	.word	0x0001fae0


	//   ....[245]....
        /*0a90*/ 	.word	0x0001fbd0


	//   ....[246]....
        /*0a94*/ 	.word	0x0001fc30


	//   ....[247]....
        /*0a98*/ 	.word	0x0001fd20


	//   ....[248]....
        /*0a9c*/ 	.word	0x0001fd80


	//   ....[249]....
        /*0aa0*/ 	.word	0x0001fe60


	//   ....[250]....
        /*0aa4*/ 	.word	0x0001fec0


	//   ....[251]....
        /*0aa8*/ 	.word	0x0001ff60


	//   ....[252]....
        /*0aac*/ 	.word	0x00020010


	//   ....[253]....
        /*0ab0*/ 	.word	0x000200c0


	//   ....[254]....
        /*0ab4*/ 	.word	0x00020140


	//   ....[255]....
        /*0ab8*/ 	.word	0x000201e0


	//   ....[0]....
        /*0abc*/ 	.word	0x00020280


	//   ....[1]....
        /*0ac0*/ 	.word	0x000202f0


	//   ....[2]....
        /*0ac4*/ 	.word	0x00020370


	//   ....[3]....
        /*0ac8*/ 	.word	0x00020420


	//   ....[4]....
        /*0acc*/ 	.word	0x000204a0


	//   ....[5]....
        /*0ad0*/ 	.word	0x00020550


	//   ....[6]....
        /*0ad4*/ 	.word	0x000205d0


	//   ....[7]....
        /*0ad8*/ 	.word	0x00020680


	//   ....[8]....
        /*0adc*/ 	.word	0x00020700


	//   ....[9]....
        /*0ae0*/ 	.word	0x000207b0


	//   ....[10]....
        /*0ae4*/ 	.word	0x00020830


	//   ....[11]....
        /*0ae8*/ 	.word	0x000208e0


	//   ....[12]....
        /*0aec*/ 	.word	0x00020960


	//   ....[13]....
        /*0af0*/ 	.word	0x00020a00


	//   ....[14]....
        /*0af4*/ 	.word	0x00020a80


	//   ....[15]....
        /*0af8*/ 	.word	0x00020b10


	//   ....[16]....
        /*0afc*/ 	.word	0x00020c40


	//   ....[17]....
        /*0b00*/ 	.word	0x00020ce0


	//   ....[18]....
        /*0b04*/ 	.word	0x00020d40


	//   ....[19]....
        /*0b08*/ 	.word	0x00020df0


	//   ....[20]....
        /*0b0c*/ 	.word	0x00020e70


	//   ....[21]....
        /*0b10*/ 	.word	0x00020f00


	//   ....[22]....
        /*0b14*/ 	.word	0x00020f90


	//   ....[23]....
        /*0b18*/ 	.word	0x00021020


	//   ....[24]....
        /*0b1c*/ 	.word	0x00021080


	//   ....[25]....
        /*0b20*/ 	.word	0x00021130


	//   ....[26]....
        /*0b24*/ 	.word	0x00021190


	//   ....[27]....
        /*0b28*/ 	.word	0x00021240


	//   ....[28]....
        /*0b2c*/ 	.word	0x000212a0


	//   ....[29]....
        /*0b30*/ 	.word	0x00021350


	//   ....[30]....
        /*0b34*/ 	.word	0x000213b0


	//   ....[31]....
        /*0b38*/ 	.word	0x00021460


	//   ....[32]....
        /*0b3c*/ 	.word	0x000214f0


	//   ....[33]....
        /*0b40*/ 	.word	0x00021580


	//   ....[34]....
        /*0b44*/ 	.word	0x00021600


	//   ....[35]....
        /*0b48*/ 	.word	0x00021690


	//   ....[36]....
        /*0b4c*/ 	.word	0x00021780


	//   ....[37]....
        /*0b50*/ 	.word	0x00021810


	//   ....[38]....
        /*0b54*/ 	.word	0x00021870


	//   ....[39]....
        /*0b58*/ 	.word	0x00021920


	//   ....[40]....
        /*0b5c*/ 	.word	0x000219a0


	//   ....[41]....
        /*0b60*/ 	.word	0x00021a30


	//   ....[42]....
        /*0b64*/ 	.word	0x00021ac0


	//   ....[43]....
        /*0b68*/ 	.word	0x00021b50


	//   ....[44]....
        /*0b6c*/ 	.word	0x00021bb0


	//   ....[45]....
        /*0b70*/ 	.word	0x00021c60


	//   ....[46]....
        /*0b74*/ 	.word	0x00021cc0


	//   ....[47]....
        /*0b78*/ 	.word	0x00021d70


	//   ....[48]....
        /*0b7c*/ 	.word	0x00021dd0


	//   ....[49]....
        /*0b80*/ 	.word	0x00021e80


	//   ....[50]....
        /*0b84*/ 	.word	0x00021ee0


	//   ....[51]....
        /*0b88*/ 	.word	0x00021f90


	//   ....[52]....
        /*0b8c*/ 	.word	0x00021ff0


	//   ....[53]....
        /*0b90*/ 	.word	0x000220a0


	//   ....[54]....
        /*0b94*/ 	.word	0x00022100


	//   ....[55]....
        /*0b98*/ 	.word	0x000221b0


	//   ....[56]....
        /*0b9c*/ 	.word	0x00022400


	//----- nvinfo : EIATTR_REG_RECONFIG
	.align		4
.L_984:
        /*0ba0*/ 	.byte	0x01, 0x54
	.zero		2


	//----- nvinfo : EIATTR_SYSCALL_OFFSETS
	.align		4
        /*0ba4*/ 	.byte	0x04, 0x46
        /*0ba6*/ 	.short	(.L_986 - .L_985)


	//   ....[0]....
.L_985:
        /*0ba8*/ 	.word	0x00001a60


	//   ....[1]....
        /*0bac*/ 	.word	0x00018a80


	//   ....[2]....
        /*0bb0*/ 	.word	0x00018bf0


	//   ....[3]....
        /*0bb4*/ 	.word	0x00018d50


	//   ....[4]....
        /*0bb8*/ 	.word	0x00018e90


	//   ....[5]....
        /*0bbc*/ 	.word	0x0001a820


	//----- nvinfo : EIATTR_MBARRIER_INSTR_OFFSETS
	.align		4
.L_986:
        /*0bc0*/ 	.byte	0x04, 0x39
        /*0bc2*/ 	.short	(.L_988 - .L_987)


	//   ....[0]....
.L_987:
        /*0bc4*/ 	.word	0x00000180
        /*0bc8*/ 	.word	0x000000ff
        /*0bcc*/ 	.word	0x00022800
        /*0bd0*/ 	.short	0x0100
        /*0bd2*/ 	.byte	0x08
	.zero		1


	//   ....[1]....
        /*0bd4*/ 	.word	0x00000190
        /*0bd8*/ 	.word	0x000000ff
        /*0bdc*/ 	.word	0x00022820
        /*0be0*/ 	.short	0x0100
        /*0be2*/ 	.byte	0x08
	.zero		1


	//   ....[2]....
        /*0be4*/ 	.word	0x00000280
        /*0be8*/ 	.word	0x000000ff
        /*0bec*/ 	.word	0x00022830
        /*0bf0*/ 	.short	0x0100
        /*0bf2*/ 	.byte	0x08
	.zero		1


	//   ....[3]....
        /*0bf4*/ 	.word	0x00000290
        /*0bf8*/ 	.word	0x000000ff
        /*0bfc*/ 	.word	0x00022840
        /*0c00*/ 	.short	0x0100
        /*0c02*/ 	.byte	0x08
	.zero		1


	//   ....[4]....
        /*0c04*/ 	.word	0x000002a0
        /*0c08*/ 	.word	0x000000ff
        /*0c0c*/ 	.word	0x00022838
        /*0c10*/ 	.short	0x0100
        /*0c12*/ 	.byte	0x08
	.zero		1


	//   ....[5]....
        /*0c14*/ 	.word	0x000002b0
        /*0c18*/ 	.word	0x000000ff
        /*0c1c*/ 	.word	0x00022848
        /*0c20*/ 	.short	0x0100
        /*0c22*/ 	.byte	0x08
	.zero		1


	//   ....[6]....
        /*0c24*/ 	.word	0x000003e0
        /*0c28*/ 	.word	0x000000ff
        /*0c2c*/ 	.word	0x00022850
        /*0c30*/ 	.short	0x0100
        /*0c32*/ 	.byte	0x08
	.zero		1


	//   ....[7]....
        /*0c34*/ 	.word	0x000003f0
        /*0c38*/ 	.word	0x000000ff
        /*0c3c*/ 	.word	0x00022860
        /*0c40*/ 	.short	0x0100
        /*0c42*/ 	.byte	0x08
	.zero		1


	//   ....[8]....
        /*0c44*/ 	.word	0x00000400
        /*0c48*/ 	.word	0x000000ff
        /*0c4c*/ 	.word	0x00022858
        /*0c50*/ 	.short	0x0100
        /*0c52*/ 	.byte	0x08
	.zero		1


	//   ....[9]....
        /*0c54*/ 	.word	0x00000410
        /*0c58*/ 	.word	0x000000ff
        /*0c5c*/ 	.word	0x00022868
        /*0c60*/ 	.short	0x0100
        /*0c62*/ 	.byte	0x08
	.zero		1


	//   ....[10]....
        /*0c64*/ 	.word	0x00000500
        /*0c68*/ 	.word	0x000000ff
        /*0c6c*/ 	.word	0x00022870
        /*0c70*/ 	.short	0x0100
        /*0c72*/ 	.byte	0x06
	.zero		1


	//   ....[11]....
        /*0c74*/ 	.word	0x00000510
        /*0c78*/ 	.word	0x000000ff
        /*0c7c*/ 	.word	0x00022880
        /*0c80*/ 	.short	0x0100
        /*0c82*/ 	.byte	0x06
	.zero		1


	//   ....[12]....
        /*0c84*/ 	.word	0x00000520
        /*0c88*/ 	.word	0x000000ff
        /*0c8c*/ 	.word	0x00022878
        /*0c90*/ 	.short	0x0100
        /*0c92*/ 	.byte	0x06
	.zero		1


	//   ....[13]....
        /*0c94*/ 	.word	0x00000530
        /*0c98*/ 	.word	0x000000ff
        /*0c9c*/ 	.word	0x00022888
        /*0ca0*/ 	.short	0x0100
        /*0ca2*/ 	.byte	0x06
	.zero		1


	//   ....[14]....
        /*0ca4*/ 	.word	0x00000660
        /*0ca8*/ 	.word	0x000000ff
        /*0cac*/ 	.word	0x00022890
        /*0cb0*/ 	.short	0x0100
        /*0cb2*/ 	.byte	0x08
	.zero		1


	//   ....[15]....
        /*0cb4*/ 	.word	0x00000670
        /*0cb8*/ 	.word	0x000000ff
        /*0cbc*/ 	.word	0x000228a0
        /*0cc0*/ 	.short	0x0100
        /*0cc2*/ 	.byte	0x08
	.zero		1


	//   ....[16]....
        /*0cc4*/ 	.word	0x00000680
        /*0cc8*/ 	.word	0x000000ff
        /*0ccc*/ 	.word	0x00022898
        /*0cd0*/ 	.short	0x0100
        /*0cd2*/ 	.byte	0x08
	.zero		1


	//   ....[17]....
        /*0cd4*/ 	.word	0x00000690
        /*0cd8*/ 	.word	0x000000ff
        /*0cdc*/ 	.word	0x000228a8
        /*0ce0*/ 	.short	0x0100
        /*0ce2*/ 	.byte	0x08
	.zero		1


	//   ....[18]....
        /*0ce4*/ 	.word	0x000007e0
        /*0ce8*/ 	.word	0x000000ff
        /*0cec*/ 	.word	0x000228b0
        /*0cf0*/ 	.short	0x0100
        /*0cf2*/ 	.byte	0x08
	.zero		1


	//   ....[19]....
        /*0cf4*/ 	.word	0x000007f0
        /*0cf8*/ 	.word	0x000000ff
        /*0cfc*/ 	.word	0x000228c0
        /*0d00*/ 	.short	0x0100
        /*0d02*/ 	.byte	0x08
	.zero		1


	//   ....[20]....
        /*0d04*/ 	.word	0x00000800
        /*0d08*/ 	.word	0x000000ff
        /*0d0c*/ 	.word	0x000228b8
        /*0d10*/ 	.short	0x0100
        /*0d12*/ 	.byte	0x08
	.zero		1


	//   ....[21]....
        /*0d14*/ 	.word	0x00000810
        /*0d18*/ 	.word	0x000000ff
        /*0d1c*/ 	.word	0x000228c8
        /*0d20*/ 	.short	0x0100
        /*0d22*/ 	.byte	0x08
	.zero		1


	//   ....[22]....
        /*0d24*/ 	.word	0x00001db0
        /*0d28*/ 	.word	0x000000ff
        /*0d2c*/ 	.word	0x00022800
        /*0d30*/ 	.short	0x010a
        /*0d32*/ 	.byte	0x2b
	.zero		1


	//   ....[23]....
        /*0d34*/ 	.word	0x00001e50
        /*0d38*/ 	.word	0x0000006a
        /*0d3c*/ 	.word	0x00022830
        /*0d40*/ 	.short	0x010a
        /*0d42*/ 	.byte	0x3f
	.zero		1


	//   ....[24]....
        /*0d44*/ 	.word	0x00001e90
        /*0d48*/ 	.word	0x0000006a
        /*0d4c*/ 	.word	0x00022830
        /*0d50*/ 	.short	0x010a
        /*0d52*/ 	.byte	0x3f
	.zero		1


	//   ....[25]....
        /*0d54*/ 	.word	0x00002d70
        /*0d58*/ 	.word	0x000000ff
        /*0d5c*/ 	.word	0x00000000
        /*0d60*/ 	.short	0x0101
        /*0d62*/ 	.byte	0x06
	.zero		1


	//   ....[26]....
        /*0d64*/ 	.word	0x00006930
        /*0d68*/ 	.word	0x000000ff
        /*0d6c*/ 	.word	0x00022830
        /*0d70*/ 	.short	0x010a
        /*0d72*/ 	.byte	0x06
	.zero		1


	//   ....[27]....
        /*0d74*/ 	.word	0x00006970
        /*0d78*/ 	.word	0x000000ff
        /*0d7c*/ 	.word	0x00022830
        /*0d80*/ 	.short	0x010a
        /*0d82*/ 	.byte	0x06
	.zero		1


	//   ....[28]....
        /*0d84*/ 	.word	0x00007200
        /*0d88*/ 	.word	0x000000ff
        /*0d8c*/ 	.word	0x00022850
        /*0d90*/ 	.short	0x010a
        /*0d92*/ 	.byte	0x06
	.zero		1


	//   ....[29]....
        /*0d94*/ 	.word	0x00007240
        /*0d98*/ 	.word	0x000000ff
        /*0d9c*/ 	.word	0x00022850
        /*0da0*/ 	.short	0x010a
        /*0da2*/ 	.byte	0x06
	.zero		1


	//   ....[30]....
        /*0da4*/ 	.word	0x00007a90
        /*0da8*/ 	.word	0x000000ff
        /*0dac*/ 	.word	0x00000000
        /*0db0*/ 	.short	0x0101
        /*0db2*/ 	.byte	0x06
	.zero		1


	//   ....[31]....
        /*0db4*/ 	.word	0x0000b1d0
        /*0db8*/ 	.word	0x000000ff
        /*0dbc*/ 	.word	0x00000000
        /*0dc0*/ 	.short	0x0101
        /*0dc2*/ 	.byte	0x06
	.zero		1


	//   ....[32]....
        /*0dc4*/ 	.word	0x0000bb90
        /*0dc8*/ 	.word	0x000000ff
        /*0dcc*/ 	.word	0x00022830
        /*0dd0*/ 	.short	0x010a
        /*0dd2*/ 	.byte	0x06
	.zero		1


	//   ....[33]....
        /*0dd4*/ 	.word	0x0000bbd0
        /*0dd8*/ 	.word	0x000000ff
        /*0ddc*/ 	.word	0x00022830
        /*0de0*/ 	.short	0x010a
        /*0de2*/ 	.byte	0x06
	.zero		1


	//   ....[34]....
        /*0de4*/ 	.word	0x0000c460
        /*0de8*/ 	.word	0x000000ff
        /*0dec*/ 	.word	0x00022850
        /*0df0*/ 	.short	0x010a
        /*0df2*/ 	.byte	0x06
	.zero		1


	//   ....[35]....
        /*0df4*/ 	.word	0x0000c4a0
        /*0df8*/ 	.word	0x000000ff
        /*0dfc*/ 	.word	0x00022850
        /*0e00*/ 	.short	0x010a
        /*0e02*/ 	.byte	0x06
	.zero		1


	//   ....[36]....
        /*0e04*/ 	.word	0x0000cd60
        /*0e08*/ 	.word	0x000000ff
        /*0e0c*/ 	.word	0x00000000
        /*0e10*/ 	.short	0x0101
        /*0e12*/ 	.byte	0x06
	.zero		1


	//   ....[37]....
        /*0e14*/ 	.word	0x0000e7a0
        /*0e18*/ 	.word	0x000000ff
        /*0e1c*/ 	.word	0x00000000
        /*0e20*/ 	.short	0x0101
        /*0e22*/ 	.byte	0x06
	.zero		1


	//   ....[38]....
        /*0e24*/ 	.word	0x0000ef10
        /*0e28*/ 	.word	0x000000ff
        /*0e2c*/ 	.word	0x00022830
        /*0e30*/ 	.short	0x010a
        /*0e32*/ 	.byte	0x06
	.zero		1


	//   ....[39]....
        /*0e34*/ 	.word	0x0000ef50
        /*0e38*/ 	.word	0x000000ff
        /*0e3c*/ 	.word	0x00022830
        /*0e40*/ 	.short	0x010a
        /*0e42*/ 	.byte	0x06
	.zero		1


	//   ....[40]....
        /*0e44*/ 	.word	0x0000f7b0
        /*0e48*/ 	.word	0x000000ff
        /*0e4c*/ 	.word	0x00022850
        /*0e50*/ 	.short	0x010a
        /*0e52*/ 	.byte	0x06
	.zero		1


	//   ....[41]....
        /*0e54*/ 	.word	0x0000f7f0
        /*0e58*/ 	.word	0x000000ff
        /*0e5c*/ 	.word	0x00022850
        /*0e60*/ 	.short	0x010a
        /*0e62*/ 	.byte	0x06
	.zero		1


	//   ....[42]....
        /*0e64*/ 	.word	0x00010040
        /*0e68*/ 	.word	0x000000ff
        /*0e6c*/ 	.word	0x00000000
        /*0e70*/ 	.short	0x0101
        /*0e72*/ 	.byte	0x06
	.zero		1


	//   ....[43]....
        /*0e74*/ 	.word	0x00013780
        /*0e78*/ 	.word	0x000000ff
        /*0e7c*/ 	.word	0x00000000
        /*0e80*/ 	.short	0x0101
        /*0e82*/ 	.byte	0x06
	.zero		1


	//   ....[44]....
        /*0e84*/ 	.word	0x00013df0
        /*0e88*/ 	.word	0x000000ff
        /*0e8c*/ 	.word	0x00022850
        /*0e90*/ 	.short	0x010a
        /*0e92*/ 	.byte	0x09
	.zero		1


	//   ....[45]....
        /*0e94*/ 	.word	0x00013e30
        /*0e98*/ 	.word	0x000000ff
        /*0e9c*/ 	.word	0x00022850
        /*0ea0*/ 	.short	0x010a
        /*0ea2*/ 	.byte	0x09
	.zero		1


	//   ....[46]....
        /*0ea4*/ 	.word	0x000144b0
        /*0ea8*/ 	.word	0x000000ff
        /*0eac*/ 	.word	0x00000000
        /*0eb0*/ 	.short	0x0101
        /*0eb2*/ 	.byte	0x04
	.zero		1


	//   ....[47]....
        /*0eb4*/ 	.word	0x00016110
        /*0eb8*/ 	.word	0x00000003
        /*0ebc*/ 	.word	0x00000000
        /*0ec0*/ 	.short	0x0101
        /*0ec2*/ 	.byte	0x3f
	.zero		1


	//   ....[48]....
        /*0ec4*/ 	.word	0x00019440
        /*0ec8*/ 	.word	0x00000000
        /*0ecc*/ 	.word	0x00022880
        /*0ed0*/ 	.short	0x010a
        /*0ed2*/ 	.byte	0x3f
	.zero		1


	//   ....[49]....
        /*0ed4*/ 	.word	0x00019ce0
        /*0ed8*/ 	.word	0x00000000
        /*0edc*/ 	.word	0x00022870
        /*0ee0*/ 	.short	0x0107
        /*0ee2*/ 	.byte	0x3f
	.zero		1


	//   ....[50]....
        /*0ee4*/ 	.word	0x00019da0
        /*0ee8*/ 	.word	0x00000000
        /*0eec*/ 	.word	0x00022870
        /*0ef0*/ 	.short	0x0101
        /*0ef2*/ 	.byte	0x3f
	.zero		1


	//   ....[51]....
        /*0ef4*/ 	.word	0x00019dd0
        /*0ef8*/ 	.word	0x00000000
        /*0efc*/ 	.word	0x00022840
        /*0f00*/ 	.short	0x010a
        /*0f02*/ 	.byte	0x3f
	.zero		1


	//   ....[52]....
        /*0f04*/ 	.word	0x0001a5a0
        /*0f08*/ 	.word	0x00000000
        /*0f0c*/ 	.word	0x00022830
        /*0f10*/ 	.short	0x0107
        /*0f12*/ 	.byte	0x3f
	.zero		1


	//   ....[53]....
        /*0f14*/ 	.word	0x0001a660
        /*0f18*/ 	.word	0x00000000
        /*0f1c*/ 	.word	0x00022830
        /*0f20*/ 	.short	0x0101
        /*0f22*/ 	.byte	0x3f
	.zero		1


	//   ....[54]....
        /*0f24*/ 	.word	0x0001b000
        /*0f28*/ 	.word	0x00000012
        /*0f2c*/ 	.word	0x00022800
        /*0f30*/ 	.short	0x0107
        /*0f32*/ 	.byte	0x3f
	.zero		1


	//   ....[55]....
        /*0f34*/ 	.word	0x0001b0f0
        /*0f38*/ 	.word	0x00000012
        /*0f3c*/ 	.word	0x00022800
        /*0f40*/ 	.short	0x0101
        /*0f42*/ 	.byte	0x3f
	.zero		1


	//   ....[56]....
        /*0f44*/ 	.word	0x0001b110
        /*0f48*/ 	.word	0x00000012
        /*0f4c*/ 	.word	0x00022820
        /*0f50*/ 	.short	0x010a
        /*0f52*/ 	.byte	0x3f
	.zero		1


	//   ....[57]....
        /*0f54*/ 	.word	0x0001b600
        /*0f58*/ 	.word	0x00000000
        /*0f5c*/ 	.word	0x00022880
        /*0f60*/ 	.short	0x010a
        /*0f62*/ 	.byte	0x3f
	.zero		1


	//   ....[58]....
        /*0f64*/ 	.word	0x0001bbf0
        /*0f68*/ 	.word	0x00000000
        /*0f6c*/ 	.word	0x00022870
        /*0f70*/ 	.short	0x0107
        /*0f72*/ 	.byte	0x3f
	.zero		1


	//   ....[59]....
        /*0f74*/ 	.word	0x0001bcb0
        /*0f78*/ 	.word	0x00000000
        /*0f7c*/ 	.word	0x00022870
        /*0f80*/ 	.short	0x0101
        /*0f82*/ 	.byte	0x3f
	.zero		1


	//   ....[60]....
        /*0f84*/ 	.word	0x0001bce0
        /*0f88*/ 	.word	0x00000000
        /*0f8c*/ 	.word	0x00022840
        /*0f90*/ 	.short	0x010a
        /*0f92*/ 	.byte	0x3f
	.zero		1


	//   ....[61]....
        /*0f94*/ 	.word	0x0001c2a0
        /*0f98*/ 	.word	0x00000000
        /*0f9c*/ 	.word	0x00022830
        /*0fa0*/ 	.short	0x0107
        /*0fa2*/ 	.byte	0x3f
	.zero		1


	//   ....[62]....
        /*0fa4*/ 	.word	0x0001c360
        /*0fa8*/ 	.word	0x00000000
        /*0fac*/ 	.word	0x00022830
        /*0fb0*/ 	.short	0x0101
        /*0fb2*/ 	.byte	0x3f
	.zero		1


	//   ....[63]....
        /*0fb4*/ 	.word	0x0001c3f0
        /*0fb8*/ 	.word	0x00000003
        /*0fbc*/ 	.word	0x00022870
        /*0fc0*/ 	.short	0x010a
        /*0fc2*/ 	.byte	0x3f
	.zero		1


	//   ....[64]....
        /*0fc4*/ 	.word	0x0001c480
        /*0fc8*/ 	.word	0x00000003
        /*0fcc*/ 	.word	0x00022860
        /*0fd0*/ 	.short	0x010a
        /*0fd2*/ 	.byte	0x3f
	.zero		1


	//   ....[65]....
        /*0fd4*/ 	.word	0x0001ca40
        /*0fd8*/ 	.word	0x00000003
        /*0fdc*/ 	.word	0x00022850
        /*0fe0*/ 	.short	0x0101
        /*0fe2*/ 	.byte	0x3f
	.zero		1


	//   ....[66]....
        /*0fe4*/ 	.word	0x0001cad0
        /*0fe8*/ 	.word	0x00000003
        /*0fec*/ 	.word	0x00000000
        /*0ff0*/ 	.short	0x0101
        /*0ff2*/ 	.byte	0x3f
	.zero		1


	//   ....[67]....
        /*0ff4*/ 	.word	0x0001cca0
        /*0ff8*/ 	.word	0x00000002
        /*0ffc*/ 	.word	0x00022870
        /*1000*/ 	.short	0x010a
        /*1002*/ 	.byte	0x3f
	.zero		1


	//   ....[68]....
        /*1004*/ 	.word	0x0001cd30
        /*1008*/ 	.word	0x00000002
        /*100c*/ 	.word	0x00022860
        /*1010*/ 	.short	0x010a
        /*1012*/ 	.byte	0x3f
	.zero		1


	//   ....[69]....
        /*1014*/ 	.word	0x0001d300
        /*1018*/ 	.word	0x00000002
        /*101c*/ 	.word	0x00022850
        /*1020*/ 	.short	0x0101
        /*1022*/ 	.byte	0x3f
	.zero		1


	//   ....[70]....
        /*1024*/ 	.word	0x0001d3c0
        /*1028*/ 	.word	0x00000002
        /*102c*/ 	.word	0x00000000
        /*1030*/ 	.short	0x0101
        /*1032*/ 	.byte	0x3f
	.zero		1


	//   ....[71]....
        /*1034*/ 	.word	0x0001e0d0
        /*1038*/ 	.word	0x00000005
        /*103c*/ 	.word	0x00022820
        /*1040*/ 	.short	0x010a
        /*1042*/ 	.byte	0x3f
	.zero		1


	//   ....[72]....
        /*1044*/ 	.word	0x0001e280
        /*1048*/ 	.word	0x00000003
        /*104c*/ 	.word	0x00022840
        /*1050*/ 	.short	0x010a
        /*1052*/ 	.byte	0x3f
	.zero		1


	//   ....[73]....
        /*1054*/ 	.word	0x0001e310
        /*1058*/ 	.word	0x00000023
        /*105c*/ 	.word	0x00022840
        /*1060*/ 	.short	0x010a
        /*1062*/ 	.byte	0x3f
	.zero		1


	//   ....[74]....
        /*1064*/ 	.word	0x0001e350
        /*1068*/ 	.word	0x00000003
        /*106c*/ 	.word	0x00022860
        /*1070*/ 	.short	0x010a
        /*1072*/ 	.byte	0x3f
	.zero		1


	//   ....[75]....
        /*1074*/ 	.word	0x0001e390
        /*1078*/ 	.word	0x00000023
        /*107c*/ 	.word	0x00022860
        /*1080*/ 	.short	0x010a
        /*1082*/ 	.byte	0x3f
	.zero		1


	//   ....[76]....
        /*1084*/ 	.word	0x0001e3d0
        /*1088*/ 	.word	0x00000003
        /*108c*/ 	.word	0x00022880
        /*1090*/ 	.short	0x010a
        /*1092*/ 	.byte	0x3f
	.zero		1


	//   ....[77]....
        /*1094*/ 	.word	0x0001e410
        /*1098*/ 	.word	0x00000023
        /*109c*/ 	.word	0x00022880
        /*10a0*/ 	.short	0x010a
        /*10a2*/ 	.byte	0x3f
	.zero		1


	//   ....[78]....
        /*10a4*/ 	.word	0x0001e480
        /*10a8*/ 	.word	0x00000003
        /*10ac*/ 	.word	0x00022800
        /*10b0*/ 	.short	0x010a
        /*10b2*/ 	.byte	0x3f
	.zero		1


	//   ....[79]....
        /*10b4*/ 	.word	0x0001e4d0
        /*10b8*/ 	.word	0x0000006a
        /*10bc*/ 	.word	0x00022830
        /*10c0*/ 	.short	0x010a
        /*10c2*/ 	.byte	0x3f
	.zero		1


	//   ....[80]....
        /*10c4*/ 	.word	0x0001e530
        /*10c8*/ 	.word	0x00000009
        /*10cc*/ 	.word	0x00022830
        /*10d0*/ 	.short	0x010a
        /*10d2*/ 	.byte	0x3f
	.zero		1


	//   ....[81]....
        /*10d4*/ 	.word	0x0001e590
        /*10d8*/ 	.word	0x00000009
        /*10dc*/ 	.word	0x00022850
        /*10e0*/ 	.short	0x010a
        /*10e2*/ 	.byte	0x3f
	.zero		1


	//   ....[82]....
        /*10e4*/ 	.word	0x0001e5f0
        /*10e8*/ 	.word	0x00000009
        /*10ec*/ 	.word	0x00022830
        /*10f0*/ 	.short	0x010a
        /*10f2*/ 	.byte	0x3f
	.zero		1


	//   ....[83]....
        /*10f4*/ 	.word	0x0001e650
        /*10f8*/ 	.word	0x00000009
        /*10fc*/ 	.word	0x00022850
        /*1100*/ 	.short	0x010a
        /*1102*/ 	.byte	0x3f
	.zero		1


	//   ....[84]....
        /*1104*/ 	.word	0x0001e6b0
        /*1108*/ 	.word	0x00000009
        /*110c*/ 	.word	0x00022830
        /*1110*/ 	.short	0x010a
        /*1112*/ 	.byte	0x3f
	.zero		1


	//   ....[85]....
        /*1114*/ 	.word	0x0001e710
        /*1118*/ 	.word	0x00000009
        /*111c*/ 	.word	0x00022850
        /*1120*/ 	.short	0x010a
        /*1122*/ 	.byte	0x3f
	.zero		1


	//   ....[86]....
        /*1124*/ 	.word	0x0001e770
        /*1128*/ 	.word	0x00000005
        /*112c*/ 	.word	0x00022850
        /*1130*/ 	.short	0x010a
        /*1132*/ 	.byte	0x3f
	.zero		1


	//   ....[87]....
        /*1134*/ 	.word	0x0001e870
        /*1138*/ 	.word	0x00000000
        /*113c*/ 	.word	0x00022880
        /*1140*/ 	.short	0x010a
        /*1142*/ 	.byte	0x3f
	.zero		1


	//   ....[88]....
        /*1144*/ 	.word	0x0001f550
        /*1148*/ 	.word	0x00000000
        /*114c*/ 	.word	0x00022840
        /*1150*/ 	.short	0x010a
        /*1152*/ 	.byte	0x3f
	.zero		1


	//   ....[89]....
        /*1154*/ 	.word	0x00020b40
        /*1158*/ 	.word	0x00000012
        /*115c*/ 	.word	0x00022820
        /*1160*/ 	.short	0x010a
        /*1162*/ 	.byte	0x3f
	.zero		1


	//   ....[90]....
        /*1164*/ 	.word	0x00020b90
        /*1168*/ 	.word	0x00000000
        /*116c*/ 	.word	0x00022880
        /*1170*/ 	.short	0x010a
        /*1172*/ 	.byte	0x3f
	.zero		1


	//   ....[91]....
        /*1174*/ 	.word	0x000216d0
        /*1178*/ 	.word	0x00000000
        /*117c*/ 	.word	0x00022840
        /*1180*/ 	.short	0x010a
        /*1182*/ 	.byte	0x3f
	.zero		1


	//   ....[92]....
        /*1184*/ 	.word	0x000221e0
        /*1188*/ 	.word	0x00000003
        /*118c*/ 	.word	0x00022870
        /*1190*/ 	.short	0x010a
        /*1192*/ 	.byte	0x3f
	.zero		1


	//   ....[93]....
        /*1194*/ 	.word	0x00022230
        /*1198*/ 	.word	0x00000003
        /*119c*/ 	.word	0x00022860
        /*11a0*/ 	.short	0x010a
        /*11a2*/ 	.byte	0x3f
	.zero		1


	//   ....[94]....
        /*11a4*/ 	.word	0x00022280
        /*11a8*/ 	.word	0x00000002
        /*11ac*/ 	.word	0x00022870
        /*11b0*/ 	.short	0x010a
        /*11b2*/ 	.byte	0x3f
	.zero		1


	//   ....[95]....
        /*11b4*/ 	.word	0x000222d0
        /*11b8*/ 	.word	0x00000002
        /*11bc*/ 	.word	0x00022860
        /*11c0*/ 	.short	0x010a
        /*11c2*/ 	.byte	0x3f
	.zero		1


	//   ....[96]....
        /*11c4*/ 	.word	0x00022320
        /*11c8*/ 	.word	0x00000005
        /*11cc*/ 	.word	0x00022820
        /*11d0*/ 	.short	0x010a
        /*11d2*/ 	.byte	0x3f
	.zero		1


	//   ....[97]....
        /*11d4*/ 	.word	0x000224c0
        /*11d8*/ 	.word	0x00000003
        /*11dc*/ 	.word	0x00022840
        /*11e0*/ 	.short	0x010a
        /*11e2*/ 	.byte	0x3f
	.zero		1


	//   ....[98]....
        /*11e4*/ 	.word	0x00022510
        /*11e8*/ 	.word	0x00000023
        /*11ec*/ 	.word	0x00022840
        /*11f0*/ 	.short	0x010a
        /*11f2*/ 	.byte	0x3f
	.zero		1


	//   ....[99]....
        /*11f4*/ 	.word	0x00022560
        /*11f8*/ 	.word	0x00000003
        /*11fc*/ 	.word	0x00022860
        /*1200*/ 	.short	0x010a
        /*1202*/ 	.byte	0x3f
	.zero		1


	//   ....[100]....
        /*1204*/ 	.word	0x000225b0
        /*1208*/ 	.word	0x00000023
        /*120c*/ 	.word	0x00022860
        /*1210*/ 	.short	0x010a
        /*1212*/ 	.byte	0x3f
	.zero		1


	//   ....[101]....
        /*1214*/ 	.word	0x00022600
        /*1218*/ 	.word	0x00000003
        /*121c*/ 	.word	0x00022880
        /*1220*/ 	.short	0x010a
        /*1222*/ 	.byte	0x3f
	.zero		1


	//----- nvinfo : EIATTR_NUM_MBARRIERS
	.align		4
.L_988:
        /*1224*/ 	.byte	0x03, 0x38
        /*1226*/ 	.short	0x0016


	//----- nvinfo : EIATTR_EXIT_INSTR_OFFSETS
	.align		4
        /*1228*/ 	.byte	0x04, 0x1c
        /*122a*/ 	.short	(.L_990 - .L_989)


	//   ....[0]....
.L_989:
        /*122c*/ 	.word	0x000009c0


	//   ....[1]....
        /*1230*/ 	.word	0x00017070


	//   ....[2]....
        /*1234*/ 	.word	0x0001e460


	//----- nvinfo : EIATTR_MAX_THREADS
	.align		4
.L_990:
        /*1238*/ 	.byte	0x04, 0x05
        /*123a*/ 	.short	(.L_992 - .L_991)
.L_991:
        /*123c*/ 	.word	0x00000180
        /*1240*/ 	.word	0x00000001
        /*1244*/ 	.word	0x00000001


	//----- nvinfo : EIATTR_CRS_STACK_SIZE
	.align		4
.L_992:
        /*1248*/ 	.byte	0x04, 0x1e
        /*124a*/ 	.short	(.L_994 - .L_993)
.L_993:
        /*124c*/ 	.word	0x00000000


	//----- nvinfo : EIATTR_CBANK_PARAM_SIZE
	.align		4
.L_994:
        /*1250*/ 	.byte	0x03, 0x19
        /*1252*/ 	.short	0x0af0


	//----- nvinfo : EIATTR_PARAM_CBANK
	.align		4
        /*1254*/ 	.byte	0x04, 0x0a
        /*1256*/ 	.short	(.L_996 - .L_995)
	.align		4
.L_995:
        /*1258*/ 	.word	index@(.nv.constant0._ZN7cutlass13device_kernelIN5flash11enable_sm90INS1_16FlashAttnFwdSm90INS1_25CollectiveMainloopFwdSm90ILi2EN4cute5tupleIJNS5_1CILi1EEES8_S8_EEENS6_IJNS7_ILi128EEENS7_ILi160EEESA_EEELi128ENS_12float_e4m3_tEfNS_4arch4Sm90ELb0ELb1ELb1ELb1ELb1ELb0ELb0ELb1ELb1ELb1ELb0ELb0EEENS1_21CollectiveEpilogueFwdINS6_IJSA_SA_SB_EEES9_NS_10bfloat16_tESF_Li256ELb1ELb1ELb0ELb1EEENS1_36VarlenDynamicPersistentTileSchedulerILi128ELi160ELi256ELi128ELb0ELb1ELb1ELb1ELb0ELb1EEEEEEEEEvNT_6ParamsE)
        /*125c*/ 	.short	0x0210
        /*125e*/ 	.short	0x0af0


	//----- nvinfo : EIATTR_SW_WAR
	.align		4
.L_996:
        /*1260*/ 	.byte	0x04, 0x36
        /*1262*/ 	.short	(.L_998 - .L_997)
.L_997:
        /*1264*/ 	.word	0x00000008
.L_998:


//--------------------- .nv.info._ZN7cutlass13device_kernelIN5flash11enable_sm90INS1_16FlashAttnFwdSm90INS1_25CollectiveMainloopFwdSm90ILi2EN4cute5tupleIJNS5_1CILi1EEES8_S8_EEENS6_IJNS7_ILi128EEENS7_ILi160EEESA_EEELi128ENS_12float_e4m3_tEfNS_4arch4Sm90ELb0ELb1ELb1ELb1ELb1ELb1ELb0ELb1ELb1ELb1ELb0ELb0EEENS1_21CollectiveEpilogueFwdINS6_IJSA_SA_SB_EEES9_NS_10bfloat16_tESF_Li256ELb1ELb1ELb0ELb1EEENS1_36VarlenDynamicPersistentTileSchedulerILi128ELi160ELi256ELi128ELb0ELb1ELb1ELb1ELb0ELb1EEEEEEEEEvNT_6ParamsE --------------------------
	.section	.nv.info._ZN7cutlass13device_kernelIN5flash11enable_sm90INS1_16FlashAttnFwdSm90INS1_25CollectiveMainloopFwdSm90ILi2EN4cute5tupleIJNS5_1CILi1EEES8_S8_EEENS6_IJNS7_ILi128EEENS7_ILi160EEESA_EEELi128ENS_12float_e4m3_tEfNS_4arch4Sm90ELb0ELb1ELb1ELb1ELb1ELb1ELb0ELb1ELb1ELb1ELb0ELb0EEENS1_21CollectiveEpilogueFwdINS6_IJSA_SA_SB_EEES9_NS_10bfloat16_tESF_Li256ELb1ELb1ELb0ELb1EEENS1_36VarlenDynamicPersistentTileSchedulerILi128ELi160ELi256ELi128ELb0ELb1ELb1ELb1ELb0ELb1EEEEEEEEEvNT_6ParamsE,"",@"SHT_CUDA_INFO"
	.sectionflags	@""
	.align	4


	//----- nvinfo : EIATTR_CUDA_API_VERSION
	.align		4
        /*0000*/ 	.byte	0x04, 0x37
        /*0002*/ 	.short	(.L_1000 - .L_999)
.L_999:
        /*0004*/ 	.word	0x00000082


	//----- nvinfo : EIATTR_KPARAM_INFO
	.align		4
.L_1000:
        /*0008*/ 	.byte	0x04, 0x17
        /*000a*/ 	.short	(.L_1002 - .L_1001)
.L_1001:
        /*000c*/ 	.word	0x00000000
        /*0010*/ 	.short	0x0000
        /*0012*/ 	.short	0x0070
        /*0014*/ 	.byte	0x00, 0xf0, 0x01, 0x2a


	//----- nvinfo : EIATTR_SPARSE_MMA_MASK
	.align		4
.L_1002:
        /*0018*/ 	.byte	0x03, 0x50
        /*001a*/ 	.short	0x0000


	//----- nvinfo : EIATTR_MAXREG_COUNT
	.align		4
        /*001c*/ 	.byte	0x03, 0x1b
        /*001e*/ 	.short	0x00a8


	//----- nvinfo : EIATTR_NUM_BARRIERS
	.align		4
        /*0020*/ 	.byte	0x02, 0x4c
        /*0022*/ 	.byte	0x10
	.zero		1


	//----- nvinfo : EIATTR_EXTERNS
	.align		4
        /*0024*/ 	.byte	0x04, 0x0f
        /*0026*/ 	.short	(.L_1004 - .L_1003)


	//   ....[0]....
	.align		4
.L_1003:
        /*0028*/ 	.word	index@(__assertfail)


	//----- nvinfo : EIATTR_ANNOTATIONS
	.align		4
.L_1004:
        /*002c*/ 	.byte	0x04, 0x55
        /*002e*/ 	.short	(.L_1006 - .L_1005)


	//   ....[0]....
.L_1005:
        /* <DEDUP_REMOVED lines=50> */


	//----- nvinfo : EIATTR_MERCURY_ISA_VERSION
	.align		4
.L_1006:
        /*0338*/ 	.byte	0x03, 0x5f
        /*033a*/ 	.short	0x0101


	//----- nvinfo : EIATTR_UNUSED_LOAD_BYTE_OFFSET
	.align		4
        /*033c*/ 	.byte	0x04, 0x44
        /*033e*/ 	.short	(.L_1008 - .L_1007)


	//   ....[0]....
.L_1007:
        /*0340*/ 	.word	0x00000a80
        /*0344*/ 	.word	0x0000fff0


	//   ....[1]....
        /*0348*/ 	.word	0x00023330
        /*034c*/ 	.word	0x0000fff0


	//----- nvinfo : EIATTR_INT_WARP_WIDE_INSTR_OFFSETS
	.align		4
.L_1008:
        /*0350*/ 	.byte	0x04, 0x31
        /*0352*/ 	.short	(.L_1010 - .L_1009)


	//   ....[0]....
.L_1009:
        /*0354*/ 	.word	0x00000120


	//   ....[1]....
        /*0358*/ 	.word	0x000001c0


	//   ....[2]....
        /*035c*/ 	.word	0x00000230


	//   ....[3]....
        /*0360*/ 	.word	0x000285d0


	//   ....[4]....
        /*0364*/ 	.word	0x00028660


	//   ....[5]....
        /*0368*/ 	.word	0x0002c9f0


	//   ....[6]....
        /*036c*/ 	.word	0x0002ca80


	//----- nvinfo : EIATTR_COOP_GROUP_MASK_REGIDS
	.align		4
.L_1010:
        /*0370*/ 	.byte	0x04, 0x29
        /*0372*/ 	.short	(.L_1012 - .L_1011)


	//   ....[0]....
.L_1011:
        /*0374*/ 	.word	0xffffffff


	//   ....[1]....
        /*0378*/ 	.word	0xffffffff


	//   ....[2]....
        /*037c*/ 	.word	0xffffffff


	//   ....[3]....
        /*0380*/ 	.word	0xffffffff


	//   ....[4]....
        /*0384*/ 	.word	0xffffffff


	//   ....[5]....
        /*0388*/ 	.word	0xffffffff


	//   ....[6]....
        /*038c*/ 	.word	0xffffffff


	//   ....[7]....
        /*0390*/ 	.word	0xffffffff


	//   ....[8]....
        /*0394*/ 	.word	0xffffffff


	//   ....[9]....
        /*0398*/ 	.word	0xffffffff


	//   ....[10]....
        /*039c*/ 	.word	0xffffffff


	//   ....[11]....
        /*03a0*/ 	.word	0xffffffff


	//   ....[12]....
        /*03a4*/ 	.word	0xffffffff


	//   ....[13]....
        /*03a8*/ 	.word	0xffffffff


	//   ....[14]....
        /*03ac*/ 	.word	0xffffffff


	//   ....[15]....
        /*03b0*/ 	.word	0xffffffff


	//   ....[16]....
        /*03b4*/ 	.word	0xffffffff


	//   ....[17]....
        /*03b8*/ 	.word	0xffffffff


	//   ....[18]....
        /*03bc*/ 	.word	0xffffffff


	//   ....[19]....
        /*03c0*/ 	.word	0xffffffff


	//   ....[20]....
        /*03c4*/ 	.word	0xffffffff


	//   ....[21]....
        /*03c8*/ 	.word	0xffffffff


	//   ....[22]....
        /*03cc*/ 	.word	0xffffffff


	//   ....[23]....
        /*03d0*/ 	.word	0xffffffff


	//   ....[24]....
        /*03d4*/ 	.word	0xffffffff


	//   ....[25]....
        /*03d8*/ 	.word	0xffffffff


	//   ....[26]....
        /*03dc*/ 	.word	0xffffffff


	//   ....[27]....
        /*03e0*/ 	.word	0xffffffff


	//   ....[28]....
        /*03e4*/ 	.word	0xffffffff


	//   ....[29]....
        /*03e8*/ 	.word	0xffffffff


	//   ....[30]....
        /*03ec*/ 	.word	0xffffffff


	//   ....[31]....
        /*03f0*/ 	.word	0xffffffff


	//   ....[32]....
        /*03f4*/ 	.word	0xffffffff


	//   ....[33]....
        /*03f8*/ 	.word	0xffffffff


	//   ....[34]....
        /*03fc*/ 	.word	0xffffffff


	//   ....[35]....
        /*0400*/ 	.word	0xffffffff


	//   ....[36]....
        /*0404*/ 	.word	0xffffffff


	//   ....[37]....
        /*0408*/ 	.word	0xffffffff


	//   ....[38]....
        /*040c*/ 	.word	0xffffffff


	//   ....[39]....
        /*0410*/ 	.word	0xffffffff


	//   ....[40]....
        /*0414*/ 	.word	0xffffffff


	//   ....[41]....
        /*0418*/ 	.word	0xffffffff


	//   ....[42]....
        /*041c*/ 	.word	0xffffffff


	//   ....[43]....
        /*0420*/ 	.word	0xffffffff


	//   ....[44]....
        /*0424*/ 	.word	0xffffffff


	//   ....[45]....
        /*0428*/ 	.word	0xffffffff


	//   ....[46]....
        /*042c*/ 	.word	0xffffffff


	//   ....[47]....
        /*0430*/ 	.word	0xffffffff


	//   ....[48]....
        /*0434*/ 	.word	0xffffffff


	//   ....[49]....
        /*0438*/ 	.word	0xffffffff


	//   ....[50]....
        /*043c*/ 	.word	0xffffffff


	//   ....[51]....
        /*0440*/ 	.word	0xffffffff


	//   ....[52]....
        /*0444*/ 	.word	0xffffffff


	//   ....[53]....
        /*0448*/ 	.word	0xffffffff


	//   ....[54]....
        /*044c*/ 	.word	0xffffffff


	//   ....[55]....
        /*0450*/ 	.word	0xffffffff


	//   ....[56]....
        /*0454*/ 	.word	0xffffffff


	//   ....[57]....
        /*0458*/ 	.word	0xffffffff


	//   ....[58]....
        /*045c*/ 	.word	0xffffffff


	//   ....[59]....
        /*0460*/ 	.word	0xffffffff


	//   ....[60]....
        /*0464*/ 	.word	0xffffffff


	//   ....[61]....
        /*0468*/ 	.word	0xffffffff


	//   ....[62]....
        /*046c*/ 	.word	0xffffffff


	//   ....[63]....
        /*0470*/ 	.word	0xffffffff


	//   ....[64]....
        /*0474*/ 	.word	0xffffffff


	//   ....[65]....
        /*0478*/ 	.word	0xffffffff


	//   ....[66]....
        /*047c*/ 	.word	0xffffffff


	//   ....[67]....
        /*0480*/ 	.word	0xffffffff


	//   ....[68]....
        /*0484*/ 	.word	0xffffffff


	//   ....[69]....
        /*0488*/ 	.word	0xffffffff


	//   ....[70]....
        /*048c*/ 	.word	0xffffffff


	//   ....[71]....
        /*0490*/ 	.word	0xffffffff


	//   ....[72]....
        /*0494*/ 	.word	0xffffffff


	//   ....[73]....
        /*0498*/ 	.word	0xffffffff


	//   ....[74]....
        /*049c*/ 	.word	0xffffffff


	//   ....[75]....
        /*04a0*/ 	.word	0xffffffff


	//   ....[76]....
        /*04a4*/ 	.word	0xffffffff


	//   ....[77]....
        /*04a8*/ 	.word	0xffffffff


	//   ....[78]....
        /*04ac*/ 	.word	0xffffffff


	//   ....[79]....
        /*04b0*/ 	.word	0xffffffff


	//   ....[80]....
        /*04b4*/ 	.word	0xffffffff


	//   ....[81]....
        /*04b8*/ 	.word	0xffffffff


	//   ....[82]....
        /*04bc*/ 	.word	0xffffffff


	//   ....[83]....
        /*04c0*/ 	.word	0xffffffff


	//   ....[84]....
        /*04c4*/ 	.word	0xffffffff


	//   ....[85]....
        /*04c8*/ 	.word	0xffffffff


	//   ....[86]....
        /*04cc*/ 	.word	0xffffffff


	//   ....[87]....
        /*04d0*/ 	.word	0xffffffff


	//   ....[88]....
        /*04d4*/ 	.word	0xffffffff


	//   ....[89]....
        /*04d8*/ 	.word	0xffffffff


	//   ....[90]....
        /*04dc*/ 	.word	0xffffffff


	//   ....[91]....
        /*04e0*/ 	.word	0xffffffff


	//   ....[92]....
        /*04e4*/ 	.word	0xffffffff


	//   ....[93]....
        /*04e8*/ 	.word	0xffffffff


	//   ....[94]....
        /*04ec*/ 	.word	0xffffffff


	//   ....[95]....
        /*04f0*/ 	.word	0xffffffff


	//   ....[96]....
        /*04f4*/ 	.word	0xffffffff


	//   ....[97]....
        /*04f8*/ 	.word	0xffffffff


	//   ....[98]....
        /*04fc*/ 	.word	0xffffffff


	//   ....[99]....
        /*0500*/ 	.word	0xffffffff


	//   ....[100]....
        /*0504*/ 	.word	0xffffffff


	//   ....[101]....
        /*0508*/ 	.word	0xffffffff


	//   ....[102]....
        /*050c*/ 	.word	0xffffffff


	//   ....[103]....
        /*0510*/ 	.word	0xffffffff


	//   ....[104]....
        /*0514*/ 	.word	0xffffffff


	//   ....[105]....
        /*0518*/ 	.word	0xffffffff


	//   ....[106]....
        /*051c*/ 	.word	0xffffffff


	//   ....[107]....
        /*0520*/ 	.word	0xffffffff


	//   ....[108]....
        /*0524*/ 	.word	0xffffffff


	//   ....[109]....
        /*0528*/ 	.word	0xffffffff


	//   ....[110]....
        /*052c*/ 	.word	0xffffffff


	//   ....[111]....
        /*0530*/ 	.word	0xffffffff


	//   ....[112]....
        /*0534*/ 	.word	0xffffffff


	//   ....[113]....
        /*0538*/ 	.word	0xffffffff


	//   ....[114]....
        /*053c*/ 	.word	0xffffffff


	//   ....[115]....
        /*0540*/ 	.word	0xffffffff


	//   ....[116]....
        /*0544*/ 	.word	0xffffffff


	//   ....[117]....
        /*0548*/ 	.word	0xffffffff


	//   ....[118]....
        /*054c*/ 	.word	0xffffffff


	//   ....[119]....
        /*0550*/ 	.word	0xffffffff


	//   ....[120]....
        /*0554*/ 	.word	0xffffffff


	//   ....[121]....
        /*0558*/ 	.word	0xffffffff


	//   ....[122]....
        /*055c*/ 	.word	0xffffffff


	//   ....[123]....
        /*0560*/ 	.word	0xffffffff


	//   ....[124]....
        /*0564*/ 	.word	0xffffffff


	//   ....[125]....
        /*0568*/ 	.word	0xffffffff


	//   ....[126]....
        /*056c*/ 	.word	0xffffffff


	//   ....[127]....
        /*0570*/ 	.word	0xffffffff


	//   ....[128]....
        /*0574*/ 	.word	0xffffffff


	//   ....[129]....
        /*0578*/ 	.word	0xffffffff


	//   ....[130]....
        /*057c*/ 	.word	0xffffffff


	//   ....[131]....
        /*0580*/ 	.word	0xffffffff


	//   ....[132]....
        /*0584*/ 	.word	0xffffffff


	//   ....[133]....
        /*0588*/ 	.word	0xffffffff


	//   ....[134]....
        /*058c*/ 	.word	0xffffffff


	//   ....[135]....
        /*0590*/ 	.word	0xffffffff


	//   ....[136]....
        /*0594*/ 	.word	0xffffffff


	//   ....[137]....
        /*0598*/ 	.word	0xffffffff


	//   ....[138]....
        /*059c*/ 	.word	0xffffffff


	//   ....[139]....
        /*05a0*/ 	.word	0xffffffff


	//   ....[140]....
        /*05a4*/ 	.word	0xffffffff


	//   ....[141]....
        /*05a8*/ 	.word	0xffffffff


	//   ....[142]....
        /*05ac*/ 	.word	0xffffffff


	//   ....[143]....
        /*05b0*/ 	.word	0xffffffff


	//   ....[144]....
        /*05b4*/ 	.word	0xffffffff


	//   ....[145]....
        /*05b8*/ 	.word	0xffffffff


	//   ....[146]....
        /*05bc*/ 	.word	0xffffffff


	//   ....[147]....
        /*05c0*/ 	.word	0xffffffff


	//   ....[148]....
        /*05c4*/ 	.word	0xffffffff


	//   ....[149]....
        /*05c8*/ 	.word	0xffffffff


	//   ....[150]....
        /*05cc*/ 	.word	0xffffffff


	//   ....[151]....
        /*05d0*/ 	.word	0xffffffff


	//   ....[152]....
        /*05d4*/ 	.word	0xffffffff


	//   ....[153]....
        /*05d8*/ 	.word	0xffffffff


	//   ....[154]....
        /*05dc*/ 	.word	0xffffffff


	//   ....[155]....
        /*05e0*/ 	.word	0xffffffff


	//   ....[156]....
        /*05e4*/ 	.word	0xffffffff


	//   ....[157]....
        /*05e8*/ 	.word	0xffffffff


	//   ....[158]....
        /*05ec*/ 	.word	0xffffffff


	//   ....[159]....
        /*05f0*/ 	.word	0xffffffff


	//   ....[160]....
        /*05f4*/ 	.word	0xffffffff


	//   ....[161]....
        /*05f8*/ 	.word	0xffffffff


	//   ....[162]....
        /*05fc*/ 	.word	0xffffffff


	//   ....[163]....
        /*0600*/ 	.word	0xffffffff


	//   ....[164]....
        /*0604*/ 	.word	0xffffffff


	//   ....[165]....
        /*0608*/ 	.word	0xffffffff


	//   ....[166]....
        /*060c*/ 	.word	0xffffffff


	//   ....[167]....
        /*0610*/ 	.word	0xffffffff


	//   ....[168]....
        /*0614*/ 	.word	0xffffffff


	//   ....[169]....
        /*0618*/ 	.word	0xffffffff


	//   ....[170]....
        /*061c*/ 	.word	0xffffffff


	//   ....[171]....
        /*0620*/ 	.word	0xffffffff


	//   ....[172]....
        /*0624*/ 	.word	0xffffffff


	//   ....[173]....
        /*0628*/ 	.word	0xffffffff


	//   ....[174]....
        /*062c*/ 	.word	0xffffffff


	//   ....[175]....
        /*0630*/ 	.word	0xffffffff


	//   ....[176]....
        /*0634*/ 	.word	0xffffffff


	//   ....[177]....
        /*0638*/ 	.word	0xffffffff


	//   ....[178]....
        /*063c*/ 	.word	0xffffffff


	//   ....[179]....
        /*0640*/ 	.word	0xffffffff


	//   ....[180]....
        /*0644*/ 	.word	0xffffffff


	//   ....[181]....
        /*0648*/ 	.word	0xffffffff


	//   ....[182]....
        /*064c*/ 	.word	0xffffffff


	//   ....[183]....
        /*0650*/ 	.word	0xffffffff


	//   ....[184]....
        /*0654*/ 	.word	0xffffffff


	//   ....[185]....
        /*0658*/ 	.word	0xffffffff


	//   ....[186]....
        /*065c*/ 	.word	0xffffffff


	//   ....[187]....
        /*0660*/ 	.word	0xffffffff


	//   ....[188]....
        /*0664*/ 	.word	0xffffffff


	//   ....[189]....
        /*0668*/ 	.word	0xffffffff


	//   ....[190]....
        /*066c*/ 	.word	0xffffffff


	//   ....[191]....
        /*0670*/ 	.word	0xffffffff


	//   ....[192]....
        /*0674*/ 	.word	0xffffffff


	//   ....[193]....
        /*0678*/ 	.word	0xffffffff


	//   ....[194]....
        /*067c*/ 	.word	0xffffffff


	//   ....[195]....
        /*0680*/ 	.word	0xffffffff


	//   ....[196]....
        /*0684*/ 	.word	0xffffffff


	//   ....[197]....
        /*0688*/ 	.word	0xffffffff


	//   ....[198]....
        /*068c*/ 	.word	0xffffffff


	//   ....[199]....
        /*0690*/ 	.word	0xffffffff


	//   ....[200]....
        /*0694*/ 	.word	0xffffffff


	//   ....[201]....
        /*0698*/ 	.word	0xffffffff


	//   ....[202]....
        /*069c*/ 	.word	0xffffffff


	//   ....[203]....
        /*06a0*/ 	.word	0xffffffff


	//   ....[204]....
        /*06a4*/ 	.word	0xffffffff


	//   ....[205]....
        /*06a8*/ 	.word	0xffffffff


	//   ....[206]....
        /*06ac*/ 	.word	0xffffffff


	//   ....[207]....
        /*06b0*/ 	.word	0xffffffff


	//   ....[208]....
        /*06b4*/ 	.word	0xffffffff


	//   ....[209]....
        /*06b8*/ 	.word	0xffffffff


	//   ....[210]....
        /*06bc*/ 	.word	0xffffffff


	//   ....[211]....
        /*06c0*/ 	.word	0xffffffff


	//   ....[212]....
        /*06c4*/ 	.word	0xffffffff


	//   ....[213]....
        /*06c8*/ 	.word	0xffffffff


	//   ....[214]....
        /*06cc*/ 	.word	0xffffffff


	//   ....[215]....
        /*06d0*/ 	.word	0xffffffff


	//   ....[216]....
        /*06d4*/ 	.word	0xffffffff


	//   ....[217]....
        /*06d8*/ 	.word	0xffffffff


	//   ....[218]....
        /*06dc*/ 	.word	0xffffffff


	//   ....[219]....
        /*06e0*/ 	.word	0xffffffff


	//   ....[220]....
        /*06e4*/ 	.word	0xffffffff


	//   ....[221]....
        /*06e8*/ 	.word	0xffffffff


	//   ....[222]....
        /*06ec*/ 	.word	0xffffffff


	//   ....[223]....
        /*06f0*/ 	.word	0xffffffff


	//   ....[224]....
        /*06f4*/ 	.word	0xffffffff


	//   ....[225]....
        /*06f8*/ 	.word	0xffffffff


	//   ....[226]....
        /*06fc*/ 	.word	0xffffffff


	//   ....[227]....
        /*0700*/ 	.word	0xffffffff


	//   ....[228]....
        /*0704*/ 	.word	0xffffffff


	//   ....[229]....
        /*0708*/ 	.word	0xffffffff


	//   ....[230]....
        /*070c*/ 	.word	0xffffffff


	//   ....[231]....
        /*0710*/ 	.word	0xffffffff


	//   ....[232]....
        /*0714*/ 	.word	0xffffffff


	//   ....[233]....
        /*0718*/ 	.word	0xffffffff


	//   ....[234]....
        /*071c*/ 	.word	0xffffffff


	//   ....[235]....
        /*0720*/ 	.word	0xffffffff


	//   ....[236]....
        /*0724*/ 	.word	0xffffffff


	//   ....[237]....
        /*0728*/ 	.word	0xffffffff


	//   ....[238]....
        /*072c*/ 	.word	0xffffffff


	//   ....[239]....
        /*0730*/ 	.word	0xffffffff


	//   ....[240]....
        /*0734*/ 	.word	0xffffffff


	//   ....[241]....
        /*0738*/ 	.word	0xffffffff


	//   ....[242]....
        /*073c*/ 	.word	0xffffffff


	//   ....[243]....
        /*0740*/ 	.word	0xffffffff


	//   ....[244]....
        /*0744*/ 	.word	0xffffffff


	//   ....[245]....
        /*0748*/ 	.word	0xffffffff


	//   ....[246]....
        /*074c*/ 	.word	0xffffffff


	//   ....[247]....
        /*0750*/ 	.word	0xffffffff


	//   ....[248]....
        /*0754*/ 	.word	0xffffffff


	//   ....[249]....
        /*0758*/ 	.word	0xffffffff


	//   ....[250]....
        /*075c*/ 	.word	0xffffffff


	//   ....[251]....
        /*0760*/ 	.word	0xffffffff


	//   ....[252]....
        /*0764*/ 	.word	0xffffffff


	//   ....[253]....
        /*0768*/ 	.word	0xffffffff


	//   ....[254]....
        /*076c*/ 	.word	0xffffffff


	//   ....[255]....
        /*0770*/ 	.word	0xffffffff


	//   ....[0]....
        /*0774*/ 	.word	0xffffffff


	//   ....[1]....
        /*0778*/ 	.word	0x0500000f


	//   ....[2]....
        /*077c*/ 	.word	0x0500000f


	//   ....[3]....
        /*0780*/ 	.word	0x0500000f


	//   ....[4]....
        /*0784*/ 	.word	0x0500000f


	//   ....[5]....
        /*0788*/ 	.word	0x0500000f


	//   ....[6]....
        /*078c*/ 	.word	0x0500000f


	//   ....[7]....
        /*0790*/ 	.word	0x0500000f


	//   ....[8]....
        /*0794*/ 	.word	0x0500000f


	//   ....[9]....
        /*0798*/ 	.word	0x0500000f


	//   ....[10]....
        /*079c*/ 	.word	0x0500000f


	//   ....[11]....
        /*07a0*/ 	.word	0x0500000f


	//   ....[12]....
        /*07a4*/ 	.word	0x0500000f


	//   ....[13]....
        /*07a8*/ 	.word	0x0500000f


	//   ....[14]....
        /*07ac*/ 	.word	0x0500000f


	//   ....[15]....
        /*07b0*/ 	.word	0x0500000f


	//   ....[16]....
        /*07b4*/ 	.word	0x0500000f


	//   ....[17]....
        /*07b8*/ 	.word	0x0500000f


	//   ....[18]....
        /*07bc*/ 	.word	0x0500000f


	//   ....[19]....
        /*07c0*/ 	.word	0x0500000f


	//   ....[20]....
        /*07c4*/ 	.word	0x0500000f


	//   ....[21]....
        /*07c8*/ 	.word	0x0500000f


	//   ....[22]....
        /*07cc*/ 	.word	0x0500000f


	//   ....[23]....
        /*07d0*/ 	.word	0x0500000f


	//   ....[24]....
        /*07d4*/ 	.word	0x0500000f


	//   ....[25]....
        /*07d8*/ 	.word	0x0500000f


	//   ....[26]....
        /*07dc*/ 	.word	0x0500000f


	//   ....[27]....
        /*07e0*/ 	.word	0x0500000f


	//   ....[28]....
        /*07e4*/ 	.word	0x0500000f


	//   ....[29]....
        /*07e8*/ 	.word	0x0500000f


	//   ....[30]....
        /*07ec*/ 	.word	0x0500000f


	//   ....[31]....
        /*07f0*/ 	.word	0x0500000f


	//   ....[32]....
        /*07f4*/ 	.word	0x0500000f


	//   ....[33]....
        /*07f8*/ 	.word	0x0500000f


	//   ....[34]....
        /*07fc*/ 	.word	0x0500000f


	//   ....[35]....
        /*0800*/ 	.word	0x0500000f


	//   ....[36]....
        /*0804*/ 	.word	0x0500000f


	//   ....[37]....
        /*0808*/ 	.word	0x0500000f


	//   ....[38]....
        /*080c*/ 	.word	0x0500000f


	//   ....[39]....
        /*0810*/ 	.word	0x0500000f


	//   ....[40]....
        /*0814*/ 	.word	0x0500000f


	//   ....[41]....
        /*0818*/ 	.word	0x0500000f


	//   ....[42]....
        /*081c*/ 	.word	0x0500000f


	//   ....[43]....
        /*0820*/ 	.word	0x0500000f


	//   ....[44]....
        /*0824*/ 	.word	0x0500000f


	//   ....[45]....
        /*0828*/ 	.word	0x0500000f


	//   ....[46]....
        /*082c*/ 	.word	0x0500000f


	//   ....[47]....
        /*0830*/ 	.word	0x0500000f


	//   ....[48]....
        /*0834*/ 	.word	0x0500000f


	//   ....[49]....
        /*0838*/ 	.word	0x0500000f


	//   ....[50]....
        /*083c*/ 	.word	0x0500000f


	//   ....[51]....
        /*0840*/ 	.word	0x0500000f


	//   ....[52]....
        /*0844*/ 	.word	0x0500000f


	//   ....[53]....
        /*0848*/ 	.word	0x0500000f


	//   ....[54]....
        /*084c*/ 	.word	0x0500000f


	//   ....[55]....
        /*0850*/ 	.word	0x0500000f


	//   ....[56]....
        /*0854*/ 	.word	0x0500000f


	//   ....[57]....
        /*0858*/ 	.word	0x0500000f


	//   ....[58]....
        /*085c*/ 	.word	0x0500000f


	//   ....[59]....
        /*0860*/ 	.word	0x0500000f


	//   ....[60]....
        /*0864*/ 	.word	0x0500000f


	//   ....[61]....
        /*0868*/ 	.word	0x0500000f


	//   ....[62]....
        /*086c*/ 	.word	0x0500000f


	//   ....[63]....
        /*0870*/ 	.word	0x0500000f


	//   ....[64]....
        /*0874*/ 	.word	0x0500000f


	//   ....[65]....
        /*0878*/ 	.word	0x0500000f


	//   ....[66]....
        /*087c*/ 	.word	0x0500000f


	//   ....[67]....
        /*0880*/ 	.word	0x0500000f


	//   ....[68]....
        /*0884*/ 	.word	0x0500000f


	//   ....[69]....
        /*0888*/ 	.word	0x0500000f


	//   ....[70]....
        /*088c*/ 	.word	0x0500000f


	//   ....[71]....
        /*0890*/ 	.word	0x0500000f


	//   ....[72]....
        /*0894*/ 	.word	0x0500000f


	//   ....[73]....
        /*0898*/ 	.word	0x0500000f


	//   ....[74]....
        /*089c*/ 	.word	0x0500000f


	//   ....[75]....
        /*08a0*/ 	.word	0x0500000f


	//   ....[76]....
        /*08a4*/ 	.word	0x0500000f


	//   ....[77]....
        /*08a8*/ 	.word	0x0500000f


	//   ....[78]....
        /*08ac*/ 	.word	0x0500000f


	//   ....[79]....
        /*08b0*/ 	.word	0x0500000f


	//   ....[80]....
        /*08b4*/ 	.word	0x0500000f


	//   ....[81]....
        /*08b8*/ 	.word	0x0500000f


	//   ....[82]....
        /*08bc*/ 	.word	0x0500000f


	//   ....[83]....
        /*08c0*/ 	.word	0x0500000f


	//   ....[84]....
        /*08c4*/ 	.word	0x0500000f


	//   ....[85]....
        /*08c8*/ 	.word	0x0500000f


	//   ....[86]....
        /*08cc*/ 	.word	0x0500000f


	//   ....[87]....
        /*08d0*/ 	.word	0x0500000f


	//   ....[88]....
        /*08d4*/ 	.word	0x0500000f


	//   ....[89]....
        /*08d8*/ 	.word	0x0500000f


	//   ....[90]....
        /*08dc*/ 	.word	0x0500000f


	//   ....[91]....
        /*08e0*/ 	.word	0x0500000f


	//   ....[92]....
        /*08e4*/ 	.word	0x0500000f


	//   ....[93]....
        /*08e8*/ 	.word	0x0500000f


	//   ....[94]....
        /*08ec*/ 	.word	0x0500000f


	//   ....[95]....
        /*08f0*/ 	.word	0x0500000f


	//   ....[96]....
        /*08f4*/ 	.word	0x0500000f


	//   ....[97]....
        /*08f8*/ 	.word	0x0500000f


	//   ....[98]....
        /*08fc*/ 	.word	0x0500000f


	//   ....[99]....
        /*0900*/ 	.word	0x0500000f


	//   ....[100]....
        /*0904*/ 	.word	0x0500000f


	//   ....[101]....
        /*0908*/ 	.word	0x0500000f


	//   ....[102]....
        /*090c*/ 	.word	0x0500000f


	//   ....[103]....
        /*0910*/ 	.word	0x0500000f


	//   ....[104]....
        /*0914*/ 	.word	0x0500000f


	//   ....[105]....
        /*0918*/ 	.word	0x0500000f


	//   ....[106]....
        /*091c*/ 	.word	0x0500000f


	//   ....[107]....
        /*0920*/ 	.word	0x0500000f


	//   ....[108]....
        /*0924*/ 	.word	0x0500000f


	//   ....[109]....
        /*0928*/ 	.word	0x0500000f


	//   ....[110]....
        /*092c*/ 	.word	0x0500000f


	//   ....[111]....
        /*0930*/ 	.word	0x0500000f


	//   ....[112]....
        /*0934*/ 	.word	0x0500000f


	//   ....[113]....
        /*0938*/ 	.word	0x0500000f


	//   ....[114]....
        /*093c*/ 	.word	0x0500000f


	//   ....[115]....
        /*0940*/ 	.word	0x0500000f


	//   ....[116]....
        /*0944*/ 	.word	0x0500000f


	//   ....[117]....
        /*0948*/ 	.word	0x0500000f


	//   ....[118]....
        /*094c*/ 	.word	0x0500000f


	//   ....[119]....
        /*0950*/ 	.word	0x0500000f


	//   ....[120]....
        /*0954*/ 	.word	0x0500000f


	//   ....[121]....
        /*0958*/ 	.word	0x0500000f


	//   ....[122]....
        /*095c*/ 	.word	0x0500000f


	//   ....[123]....
        /*0960*/ 	.word	0x0500000f


	//   ....[124]....
        /*0964*/ 	.word	0x0500000f


	//   ....[125]....
        /*0968*/ 	.word	0x0500000f


	//   ....[126]....
        /*096c*/ 	.word	0x0500000f


	//   ....[127]....
        /*0970*/ 	.word	0x0500000f


	//   ....[128]....
        /*0974*/ 	.word	0x0500000f


	//   ....[129]....
        /*0978*/ 	.word	0x0500000f


	//   ....[130]....
        /*097c*/ 	.word	0x0500000f


	//   ....[131]....
        /*0980*/ 	.word	0x0500000f


	//   ....[132]....
        /*0984*/ 	.word	0x0500000f


	//   ....[133]....
        /*0988*/ 	.word	0x0500000f


	//   ....[134]....
        /*098c*/ 	.word	0x0500000f


	//   ....[135]....
        /*0990*/ 	.word	0x0500000f


	//   ....[136]....
        /*0994*/ 	.word	0x0500000f


	//   ....[137]....
        /*0998*/ 	.word	0x0500000f


	//   ....[138]....
        /*099c*/ 	.word	0x0500000f


	//   ....[139]....
        /*09a0*/ 	.word	0x0500000f


	//   ....[140]....
        /*09a4*/ 	.word	0x0500000f


	//   ....[141]....
        /*09a8*/ 	.word	0x0500000f


	//   ....[142]....
        /*09ac*/ 	.word	0x0500000f


	//   ....[143]....
        /*09b0*/ 	.word	0x0500000f


	//   ....[144]....
        /*09b4*/ 	.word	0x0500000f


	//   ....[145]....
        /*09b8*/ 	.word	0x0500000f


	//   ....[146]....
        /*09bc*/ 	.word	0x0500000f


	//   ....[147]....
        /*09c0*/ 	.word	0x0500000f


	//   ....[148]....
        /*09c4*/ 	.word	0x0500000f


	//   ....[149]....
        /*09c8*/ 	.word	0x0500000f


	//   ....[150]....
        /*09cc*/ 	.word	0x0500000f


	//   ....[151]....
        /*09d0*/ 	.word	0x0500000f


	//   ....[152]....
        /*09d4*/ 	.word	0x0500000f


	//   ....[153]....
        /*09d8*/ 	.word	0x0500000f


	//   ....[154]....
        /*09dc*/ 	.word	0x0500000f


	//   ....[155]....
        /*09e0*/ 	.word	0x0500000f


	//   ....[156]....
        /*09e4*/ 	.word	0x0500000f


	//   ....[157]....
        /*09e8*/ 	.word	0x0500000f


	//   ....[158]....
        /*09ec*/ 	.word	0x0500000f


	//   ....[159]....
        /*09f0*/ 	.word	0x0500000f


	//   ....[160]....
        /*09f4*/ 	.word	0x0500000f


	//   ....[161]....
        /*09f8*/ 	.word	0x0500000f


	//   ....[162]....
        /*09fc*/ 	.word	0x0500000f


	//   ....[163]....
        /*0a00*/ 	.word	0x0500000f


	//   ....[164]....
        /*0a04*/ 	.word	0x0500000f


	//   ....[165]....
        /*0a08*/ 	.word	0x0500000f


	//   ....[166]....
        /*0a0c*/ 	.word	0x0500000f


	//   ....[167]....
        /*0a10*/ 	.word	0x0500000f


	//   ....[168]....
        /*0a14*/ 	.word	0x0500000f


	//   ....[169]....
        /*0a18*/ 	.word	0x0500000f


	//   ....[170]....
        /*0a1c*/ 	.word	0x0500000f


	//   ....[171]....
        /*0a20*/ 	.word	0x0500000f


	//   ....[172]....
        /*0a24*/ 	.word	0x0500000f


	//   ....[173]....
        /*0a28*/ 	.word	0x0500000f


	//   ....[174]....
        /*0a2c*/ 	.word	0x0500000f


	//   ....[175]....
        /*0a30*/ 	.word	0x0500000f


	//   ....[176]....
        /*0a34*/ 	.word	0x0500000f


	//   ....[177]....
        /*0a38*/ 	.word	0x0500000f


	//   ....[178]....
        /*0a3c*/ 	.word	0x0500000f


	//   ....[179]....
        /*0a40*/ 	.word	0x0500000f


	//   ....[180]....
        /*0a44*/ 	.word	0x0500000f


	//   ....[181]....
        /*0a48*/ 	.word	0x0500000f


	//   ....[182]....
        /*0a4c*/ 	.word	0x0500000f


	//   ....[183]....
        /*0a50*/ 	.word	0x0500000f


	//   ....[184]....
        /*0a54*/ 	.word	0x0500000f


	//   ....[185]....
        /*0a58*/ 	.word	0x0500000f


	//   ....[186]....
        /*0a5c*/ 	.word	0x0500000f


	//   ....[187]....
        /*0a60*/ 	.word	0x0500000f


	//   ....[188]....
        /*0a64*/ 	.word	0x0500000f


	//   ....[189]....
        /*0a68*/ 	.word	0x0500000f


	//   ....[190]....
        /*0a6c*/ 	.word	0x0500000f


	//   ....[191]....
        /*0a70*/ 	.word	0x0500000f


	//----- nvinfo : EIATTR_COOP_GROUP_INSTR_OFFSETS
	.align		4
.L_1012:
        /*0a74*/ 	.byte	0x04, 0x28
        /*0a76*/ 	.short	(.L_1014 - .L_1013)


	//   ....[0]....
.L_1013:
        /*0a78*/ 	.word	0x00000060


	//   ....[1]....
        /*0a7c*/ 	.word	0x00000130


	//   ....[2]....
        /*0a80*/ 	.word	0x000001e0


	//   ....[3]....
        /*0a84*/ 	.word	0x000003a0


	//   ....[4]....
        /*0a88*/ 	.word	0x00000500


	//   ....[5]....
        /*0a8c*/ 	.word	0x00000620


	//   ....[6]....
        /*0a90*/ 	.word	0x00000780


	//   ....[7]....
        /*0a94*/ 	.word	0x00002db0


	//   ....[8]....
        /*0a98*/ 	.word	0x00002dc0


	//   ....[9]....
        /*0a9c*/ 	.word	0x00003cd0


	//   ....[10]....
        /*0aa0*/ 	.word	0x00003ce0


	//   ....[11]....
        /*0aa4*/ 	.word	0x00004c20


	//   ....[12]....
        /*0aa8*/ 	.word	0x00004c30


	//   ....[13]....
        /*0aac*/ 	.word	0x00006000


	//   ....[14]....
        /*0ab0*/ 	.word	0x00006010


	//   ....[15]....
        /*0ab4*/ 	.word	0x00006f60


	//   ....[16]....
        /*0ab8*/ 	.word	0x00006f70


	//   ....[17]....
        /*0abc*/ 	.word	0x00007f40


	//   ....[18]....
        /*0ac0*/ 	.word	0x00007f50


	//   ....[19]....
        /*0ac4*/ 	.word	0x000090f0


	//   ....[20]....
        /*0ac8*/ 	.word	0x00009100


	//   ....[21]....
        /*0acc*/ 	.word	0x00009210


	//   ....[22]....
        /*0ad0*/ 	.word	0x00009220


	//   ....[23]....
        /*0ad4*/ 	.word	0x00009340


	//   ....[24]....
        /*0ad8*/ 	.word	0x00009350


	//   ....[25]....
        /*0adc*/ 	.word	0x000096c0


	//   ....[26]....
        /*0ae0*/ 	.word	0x000096e0


	//   ....[27]....
        /*0ae4*/ 	.word	0x000097d0


	//   ....[28]....
        /*0ae8*/ 	.word	0x000097f0


	//   ....[29]....
        /*0aec*/ 	.word	0x000098e0


	//   ....[30]....
        /*0af0*/ 	.word	0x00009900


	//   ....[31]....
        /*0af4*/ 	.word	0x0000a270


	//   ....[32]....
        /*0af8*/ 	.word	0x0000abe0


	//   ....[33]....
        /*0afc*/ 	.word	0x0000abf0


	//   ....[34]....
        /*0b00*/ 	.word	0x0000ac00


	//   ....[35]....
        /*0b04*/ 	.word	0x0000ac10


	//   ....[36]....
        /*0b08*/ 	.word	0x0000ae20


	//   ....[37]....
        /*0b0c*/ 	.word	0x0000ae30


	//   ....[38]....
        /*0b10*/ 	.word	0x0000ae40


	//   ....[39]....
        /*0b14*/ 	.word	0x0000ae50


	//   ....[40]....
        /*0b18*/ 	.word	0x0000d280


	//   ....[41]....
        /*0b1c*/ 	.word	0x0000d2a0


	//   ....[42]....
        /*0b20*/ 	.word	0x0000d2b0


	//   ....[43]....
        /*0b24*/ 	.word	0x0000d2c0


	//   ....[44]....
        /*0b28*/ 	.word	0x0000d3b0


	//   ....[45]....
        /*0b2c*/ 	.word	0x0000d3d0


	//   ....[46]....
        /*0b30*/ 	.word	0x0000d3e0


	//   ....[47]....
        /*0b34*/ 	.word	0x0000d3f0


	//   ....[48]....
        /*0b38*/ 	.word	0x000107b0


	//   ....[49]....
        /*0b3c*/ 	.word	0x00011080


	//   ....[50]....
        /*0b40*/ 	.word	0x00012600


	//   ....[51]....
        /*0b44*/ 	.word	0x00012700


	//   ....[52]....
        /*0b48*/ 	.word	0x00013140


	//   ....[53]....
        /*0b4c*/ 	.word	0x000131d0


	//   ....[54]....
        /*0b50*/ 	.word	0x00015970


	//   ....[55]....
        /*0b54*/ 	.word	0x00016150


	//   ....[56]....
        /*0b58*/ 	.word	0x00017de0


	//   ....[57]....
        /*0b5c*/ 	.word	0x00017e00


	//   ....[58]....
        /*0b60*/ 	.word	0x000183b0


	//   ....[59]....
        /*0b64*/ 	.word	0x00018440


	//   ....[60]....
        /*0b68*/ 	.word	0x0001bae0


	//   ....[61]....
        /*0b6c*/ 	.word	0x0001bb10


	//   ....[62]....
        /*0b70*/ 	.word	0x0001bb30


	//   ....[63]....
        /*0b74*/ 	.word	0x0001bb60


	//   ....[64]....
        /*0b78*/ 	.word	0x0001e950


	//   ....[65]....
        /*0b7c*/ 	.word	0x0001f130


	//   ....[66]....
        /*0b80*/ 	.word	0x00020790


	//   ....[67]....
        /*0b84*/ 	.word	0x000208a0


	//   ....[68]....
        /*0b88*/ 	.word	0x00021410


	//   ....[69]....
        /*0b8c*/ 	.word	0x00021470


	//   ....[70]....
        /*0b90*/ 	.word	0x00022b90


	//   ....[71]....
        /*0b94*/ 	.word	0x00022bf0


	//   ....[72]....
        /*0b98*/ 	.word	0x00022c10


	//   ....[73]....
        /*0b9c*/ 	.word	0x00022c30


	//   ....[74]....
        /*0ba0*/ 	.word	0x00023980


	//   ....[75]....
        /*0ba4*/ 	.word	0x000239b0


	//   ....[76]....
        /*0ba8*/ 	.word	0x000239e0


	//   ....[77]....
        /*0bac*/ 	.word	0x00023a10


	//   ....[78]....
        /*0bb0*/ 	.word	0x00023a40


	//   ....[79]....
        /*0bb4*/ 	.word	0x00023a70


	//   ....[80]....
        /*0bb8*/ 	.word	0x00023aa0


	//   ....[81]....
        /*0bbc*/ 	.word	0x00023ad0


	//   ....[82]....
        /*0bc0*/ 	.word	0x00023b00


	//   ....[83]....
        /*0bc4*/ 	.word	0x00023b30


	//   ....[84]....
        /*0bc8*/ 	.word	0x00023b60


	//   ....[85]....
        /*0bcc*/ 	.word	0x00023b90


	//   ....[86]....
        /*0bd0*/ 	.word	0x00023bc0


	//   ....[87]....
        /*0bd4*/ 	.word	0x00023bf0


	//   ....[88]....
        /*0bd8*/ 	.word	0x00023c20


	//   ....[89]....
        /*0bdc*/ 	.word	0x00023c50


	//   ....[90]....
        /*0be0*/ 	.word	0x00023c80


	//   ....[91]....
        /*0be4*/ 	.word	0x00023cb0


	//   ....[92]....
        /*0be8*/ 	.word	0x00023ce0


	//   ....[93]....
        /*0bec*/ 	.word	0x00023d10


	//   ....[94]....
        /*0bf0*/ 	.word	0x00023d40


	//   ....[95]....
        /*0bf4*/ 	.word	0x00023d70


	//   ....[96]....
        /*0bf8*/ 	.word	0x00023d90


	//   ....[97]....
        /*0bfc*/ 	.word	0x00023dc0


	//   ....[98]....
        /*0c00*/ 	.word	0x00023dd0


	//   ....[99]....
        /*0c04*/ 	.word	0x00023de0


	//   ....[100]....
        /*0c08*/ 	.word	0x00023e00


	//   ....[101]....
        /*0c0c*/ 	.word	0x00023e10


	//   ....[102]....
        /*0c10*/ 	.word	0x00023e20


	//   ....[103]....
        /*0c14*/ 	.word	0x00023e30


	//   ....[104]....
        /*0c18*/ 	.word	0x00023e60


	//   ....[105]....
        /*0c1c*/ 	.word	0x00023e90


	//   ....[106]....
        /*0c20*/ 	.word	0x00024470


	//   ....[107]....
        /*0c24*/ 	.word	0x000244b0


	//   ....[108]....
        /*0c28*/ 	.word	0x000244f0


	//   ....[109]....
        /*0c2c*/ 	.word	0x00024520


	//   ....[110]....
        /*0c30*/ 	.word	0x00024b30


	//   ....[111]....
        /*0c34*/ 	.word	0x00024b60


	//   ....[112]....
        /*0c38*/ 	.word	0x00024c20


	//   ....[113]....
        /*0c3c*/ 	.word	0x00024c40


	//   ....[114]....
        /*0c40*/ 	.word	0x00024d00


	//   ....[115]....
        /*0c44*/ 	.word	0x00024d20


	//   ....[116]....
        /*0c48*/ 	.word	0x00024df0


	//   ....[117]....
        /*0c4c*/ 	.word	0x00024e10


	//   ....[118]....
        /*0c50*/ 	.word	0x000255f0


	//   ....[119]....
        /*0c54*/ 	.word	0x00025600


	//   ....[120]....
        /*0c58*/ 	.word	0x00025740


	//   ....[121]....
        /*0c5c*/ 	.word	0x00025750


	//   ....[122]....
        /*0c60*/ 	.word	0x00025880


	//   ....[123]....
        /*0c64*/ 	.word	0x00025890


	//   ....[124]....
        /*0c68*/ 	.word	0x000259c0


	//   ....[125]....
        /*0c6c*/ 	.word	0x000259d0


	//   ....[126]....
        /*0c70*/ 	.word	0x00025b50


	//   ....[127]....
        /*0c74*/ 	.word	0x00025d00


	//   ....[128]....
        /*0c78*/ 	.word	0x00025d30


	//   ....[129]....
        /*0c7c*/ 	.word	0x00025d60


	//   ....[130]....
        /*0c80*/ 	.word	0x00025d90


	//   ....[131]....
        /*0c84*/ 	.word	0x00025dc0


	//   ....[132]....
        /*0c88*/ 	.word	0x00025df0


	//   ....[133]....
        /*0c8c*/ 	.word	0x00025f60


	//   ....[134]....
        /*0c90*/ 	.word	0x00025f90


	//   ....[135]....
        /*0c94*/ 	.word	0x00025fc0


	//   ....[136]....
        /*0c98*/ 	.word	0x00025ff0


	//   ....[137]....
        /*0c9c*/ 	.word	0x00026020


	//   ....[138]....
        /*0ca0*/ 	.word	0x00026050


	//   ....[139]....
        /*0ca4*/ 	.word	0x000260e0


	//   ....[140]....
        /*0ca8*/ 	.word	0x00026140


	//   ....[141]....
        /*0cac*/ 	.word	0x000261d0


	//   ....[142]....
        /*0cb0*/ 	.word	0x00027450


	//   ....[143]....
        /*0cb4*/ 	.word	0x00029510


	//   ....[144]....
        /*0cb8*/ 	.word	0x00029540


	//   ....[145]....
        /*0cbc*/ 	.word	0x00029570


	//   ....[146]....
        /*0cc0*/ 	.word	0x000295d0


	//   ....[147]....
        /*0cc4*/ 	.word	0x00029600


	//   ....[148]....
        /*0cc8*/ 	.word	0x00029630


	//   ....[149]....
        /*0ccc*/ 	.word	0x00029660


	//   ....[150]....
        /*0cd0*/ 	.word	0x00029690


	//   ....[151]....
        /*0cd4*/ 	.word	0x000296c0


	//   ....[152]....
        /*0cd8*/ 	.word	0x000296f0


	//   ....[153]....
        /*0cdc*/ 	.word	0x00029720


	//   ....[154]....
        /*0ce0*/ 	.word	0x00029750


	//   ....[155]....
        /*0ce4*/ 	.word	0x00029780


	//   ....[156]....
        /*0ce8*/ 	.word	0x000297b0


	//   ....[157]....
        /*0cec*/ 	.word	0x000297c0


	//   ....[158]....
        /*0cf0*/ 	.word	0x000297d0


	//   ....[159]....
        /*0cf4*/ 	.word	0x00029840


	//   ....[160]....
        /*0cf8*/ 	.word	0x00029870


	//   ....[161]....
        /*0cfc*/ 	.word	0x000298a0


	//   ....[162]....
        /*0d00*/ 	.word	0x000298d0


	//   ....[163]....
        /*0d04*/ 	.word	0x00029dd0


	//   ....[164]....
        /*0d08*/ 	.word	0x00029e00


	//   ....[165]....
        /*0d0c*/ 	.word	0x00029ec0


	//   ....[166]....
        /*0d10*/ 	.word	0x00029ef0


	//   ....[167]....
        /*0d14*/ 	.word	0x00029f30


	//   ....[168]....
        /*0d18*/ 	.word	0x00029f60


	//   ....[169]....
        /*0d1c*/ 	.word	0x00029fa0


	//   ....[170]....
        /*0d20*/ 	.word	0x00029fd0


	//   ....[171]....
        /*0d24*/ 	.word	0x0002a010


	//   ....[172]....
        /*0d28*/ 	.word	0x0002a040


	//   ....[173]....
        /*0d2c*/ 	.word	0x0002a080


	//   ....[174]....
        /*0d30*/ 	.word	0x0002a0a0


	//   ....[175]....
        /*0d34*/ 	.word	0x0002a0e0


	//   ....[176]....
        /*0d38*/ 	.word	0x0002a100


	//   ....[177]....
        /*0d3c*/ 	.word	0x0002a110


	//   ....[178]....
        /*0d40*/ 	.word	0x0002a160


	//   ....[179]....
        /*0d44*/ 	.word	0x0002a170


	//   ....[180]....
        /*0d48*/ 	.word	0x0002a180


	//   ....[181]....
        /*0d4c*/ 	.word	0x0002a1c0


	//   ....[182]....
        /*0d50*/ 	.word	0x0002a1e0


	//   ....[183]....
        /*0d54*/ 	.word	0x0002a8f0


	//   ....[184]....
        /*0d58*/ 	.word	0x0002a920


	//   ....[185]....
        /*0d5c*/ 	.word	0x0002a950


	//   ....[186]....
        /*0d60*/ 	.word	0x0002a980


	//   ....[187]....
        /*0d64*/ 	.word	0x0002aa10


	//   ....[188]....
        /*0d68*/ 	.word	0x0002aa20


	//   ....[189]....
        /*0d6c*/ 	.word	0x0002aa90


	//   ....[190]....
        /*0d70*/ 	.word	0x0002aaa0


	//   ....[191]....
        /*0d74*/ 	.word	0x0002ab10


	//   ....[192]....
        /*0d78*/ 	.word	0x0002ab20


	//   ....[193]....
        /*0d7c*/ 	.word	0x0002ab90


	//   ....[194]....
        /*0d80*/ 	.word	0x0002aba0


	//   ....[195]....
        /*0d84*/ 	.word	0x0002ac10


	//   ....[196]....
        /*0d88*/ 	.word	0x0002ac20


	//   ....[197]....
        /*0d8c*/ 	.word	0x0002ac30


	//   ....[198]....
        /*0d90*/ 	.word	0x0002ac70


	//   ....[199]....
        /*0d94*/ 	.word	0x0002b5f0


	//   ....[200]....
        /*0d98*/ 	.word	0x0002b610


	//   ....[201]....
        /*0d9c*/ 	.word	0x0002b620


	//   ....[202]....
        /*0da0*/ 	.word	0x0002b630


	//   ....[203]....
        /*0da4*/ 	.word	0x0002b640


	//   ....[204]....
        /*0da8*/ 	.word	0x0002b690


	//   ....[205]....
        /*0dac*/ 	.word	0x0002b6b0


	//   ....[206]....
        /*0db0*/ 	.word	0x0002b6d0


	//   ....[207]....
        /*0db4*/ 	.word	0x0002b6e0


	//   ....[208]....
        /*0db8*/ 	.word	0x0002b720


	//   ....[209]....
        /*0dbc*/ 	.word	0x0002b730


	//   ....[210]....
        /*0dc0*/ 	.word	0x0002b770


	//   ....[211]....
        /*0dc4*/ 	.word	0x0002b780


	//   ....[212]....
        /*0dc8*/ 	.word	0x0002b7c0


	//   ....[213]....
        /*0dcc*/ 	.word	0x0002b7d0


	//   ....[214]....
        /*0dd0*/ 	.word	0x0002b810


	//   ....[215]....
        /*0dd4*/ 	.word	0x0002b820


	//   ....[216]....
        /*0dd8*/ 	.word	0x0002b830


	//   ....[217]....
        /*0ddc*/ 	.word	0x0002b870


	//   ....[218]....
        /*0de0*/ 	.word	0x0002b8e0


	//   ....[219]....
        /*0de4*/ 	.word	0x0002bcb0


	//   ....[220]....
        /*0de8*/ 	.word	0x0002bcc0


	//   ....[221]....
        /*0dec*/ 	.word	0x0002bcd0


	//   ....[222]....
        /*0df0*/ 	.word	0x0002bce0


	//   ....[223]....
        /*0df4*/ 	.word	0x0002bd30


	//   ....[224]....
        /*0df8*/ 	.word	0x0002bd50


	//   ....[225]....
        /*0dfc*/ 	.word	0x0002bd70


	//   ....[226]....
        /*0e00*/ 	.word	0x0002bd80


	//   ....[227]....
        /*0e04*/ 	.word	0x0002bdc0


	//   ....[228]....
        /*0e08*/ 	.word	0x0002bdd0


	//   ....[229]....
        /*0e0c*/ 	.word	0x0002be10


	//   ....[230]....
        /*0e10*/ 	.word	0x0002be20


	//   ....[231]....
        /*0e14*/ 	.word	0x0002be60


	//   ....[232]....
        /*0e18*/ 	.word	0x0002be70


	//   ....[233]....
        /*0e1c*/ 	.word	0x0002beb0


	//   ....[234]....
        /*0e20*/ 	.word	0x0002bec0


	//   ....[235]....
        /*0e24*/ 	.word	0x0002bed0


	//   ....[236]....
        /*0e28*/ 	.word	0x0002bf10


	//   ....[237]....
        /*0e2c*/ 	.word	0x0002bf30


	//   ....[238]....
        /*0e30*/ 	.word	0x0002bf90


	//   ....[239]....
        /*0e34*/ 	.word	0x0002d510


	//   ....[240]....
        /*0e38*/ 	.word	0x0002d570


	//   ....[241]....
        /*0e3c*/ 	.word	0x0002d5a0


	//   ....[242]....
        /*0e40*/ 	.word	0x0002d5b0


	//   ....[243]....
        /*0e44*/ 	.word	0x0002d5e0


	//   ....[244]....
        /*0e48*/ 	.word	0x0002d610


	//   ....[245]....
        /*0e4c*/ 	.word	0x0002d640


	//   ....[246]....
        /*0e50*/ 	.word	0x0002d670


	//   ....[247]....
        /*0e54*/ 	.word	0x0002d7f0


	//   ....[248]....
        /*0e58*/ 	.word	0x0002d820


	//   ....[249]....
        /*0e5c*/ 	.word	0x0002d850


	//   ....[250]....
        /*0e60*/ 	.word	0x0002d880


	//   ....[251]....
        /*0e64*/ 	.word	0x0002d8b0


	//   ....[252]....
        /*0e68*/ 	.word	0x0002d8e0


	//   ....[253]....
        /*0e6c*/ 	.word	0x0002d9a0


	//   ....[254]....
        /*0e70*/ 	.word	0x0002d9c0


	//   ....[255]....
        /*0e74*/ 	.word	0x0002da30


	//   ....[0]....
        /*0e78*/ 	.word	0x0002e0f0


	//   ....[1]....
        /*0e7c*/ 	.word	0x0002e4b0


	//   ....[2]....
        /*0e80*/ 	.word	0x0002e540


	//   ....[3]....
        /*0e84*/ 	.word	0x0002e5d0


	//   ....[4]....
        /*0e88*/ 	.word	0x0002e660


	//   ....[5]....
        /*0e8c*/ 	.word	0x0002e6f0


	//   ....[6]....
        /*0e90*/ 	.word	0x0002e780


	//   ....[7]....
        /*0e94*/ 	.word	0x0002e860


	//   ....[8]....
        /*0e98*/ 	.word	0x0002e8f0


	//   ....[9]....
        /*0e9c*/ 	.word	0x0002e990


	//   ....[10]....
        /*0ea0*/ 	.word	0x0002ea20


	//   ....[11]....
        /*0ea4*/ 	.word	0x0002eab0


	//   ....[12]....
        /*0ea8*/ 	.word	0x0002eb40


	//   ....[13]....
        /*0eac*/ 	.word	0x0002ec20


	//   ....[14]....
        /*0eb0*/ 	.word	0x0002ecb0


	//   ....[15]....
        /*0eb4*/ 	.word	0x0002ed40


	//   ....[16]....
        /*0eb8*/ 	.word	0x0002edd0


	//   ....[17]....
        /*0ebc*/ 	.word	0x0002ee60


	//   ....[18]....
        /*0ec0*/ 	.word	0x0002eef0


	//   ....[19]....
        /*0ec4*/ 	.word	0x0002f020


	//   ....[20]....
        /*0ec8*/ 	.word	0x0002f0d0


	//   ....[21]....
        /*0ecc*/ 	.word	0x0002f160


	//   ....[22]....
        /*0ed0*/ 	.word	0x0002f1b0


	//   ....[23]....
        /*0ed4*/ 	.word	0x0002f200


	//   ....[24]....
        /*0ed8*/ 	.word	0x0002f290


	//   ....[25]....
        /*0edc*/ 	.word	0x0002f320


	//   ....[26]....
        /*0ee0*/ 	.word	0x0002f370


	//   ....[27]....
        /*0ee4*/ 	.word	0x0002f3c0


	//   ....[28]....
        /*0ee8*/ 	.word	0x0002f4b0


	//   ....[29]....
        /*0eec*/ 	.word	0x0002f560


	//   ....[30]....
        /*0ef0*/ 	.word	0x0002f5c0


	//   ....[31]....
        /*0ef4*/ 	.word	0x0002f640


	//   ....[32]....
        /*0ef8*/ 	.word	0x0002f730


	//   ....[33]....
        /*0efc*/ 	.word	0x0002f780


	//   ....[34]....
        /*0f00*/ 	.word	0x0002f7d0


	//   ....[35]....
        /*0f04*/ 	.word	0x0002f820


	//   ....[36]....
        /*0f08*/ 	.word	0x0002fc30


	//   ....[37]....
        /*0f0c*/ 	.word	0x0002fd60


	//   ....[38]....
        /*0f10*/ 	.word	0x0002fe90


	//   ....[39]....
        /*0f14*/ 	.word	0x0002ff10


	//   ....[40]....
        /*0f18*/ 	.word	0x0002ff70


	//   ....[41]....
        /*0f1c*/ 	.word	0x0002fff0


	//   ....[42]....
        /*0f20*/ 	.word	0x00030050


	//   ....[43]....
        /*0f24*/ 	.word	0x000300d0


	//   ....[44]....
        /*0f28*/ 	.word	0x00030130


	//   ....[45]....
        /*0f2c*/ 	.word	0x000301b0


	//   ....[46]....
        /*0f30*/ 	.word	0x00030210


	//   ....[47]....
        /*0f34*/ 	.word	0x00030290


	//   ....[48]....
        /*0f38*/ 	.word	0x000302f0


	//   ....[49]....
        /*0f3c*/ 	.word	0x00030370


	//   ....[50]....
        /*0f40*/ 	.word	0x000303d0


	//   ....[51]....
        /*0f44*/ 	.word	0x00030430


	//   ....[52]....
        /*0f48*/ 	.word	0x00030490


	//   ....[53]....
        /*0f4c*/ 	.word	0x00030520


	//   ....[54]....
        /*0f50*/ 	.word	0x00030580


	//   ....[55]....
        /*0f54*/ 	.word	0x00030600


	//   ....[56]....
        /*0f58*/ 	.word	0x00030660


	//   ....[57]....
        /*0f5c*/ 	.word	0x000306d0


	//   ....[58]....
        /*0f60*/ 	.word	0x00030730


	//   ....[59]....
        /*0f64*/ 	.word	0x000307b0


	//   ....[60]....
        /*0f68*/ 	.word	0x00030810


	//   ....[61]....
        /*0f6c*/ 	.word	0x00030890


	//   ....[62]....
        /*0f70*/ 	.word	0x000308f0


	//   ....[63]....
        /*0f74*/ 	.word	0x00030970


	//   ....[64]....
        /*0f78*/ 	.word	0x000309d0


	//   ....[65]....
        /*0f7c*/ 	.word	0x00030a40


	//   ....[66]....
        /*0f80*/ 	.word	0x00030aa0


	//   ....[67]....
        /*0f84*/ 	.word	0x00030b00


	//   ....[68]....
        /*0f88*/ 	.word	0x00030bf0


	//   ....[69]....
        /*0f8c*/ 	.word	0x00030c40


	//   ....[70]....
        /*0f90*/ 	.word	0x00030cd0


	//   ....[71]....
        /*0f94*/ 	.word	0x00030d60


	//   ....[72]....
        /*0f98*/ 	.word	0x00030df0


	//   ....[73]....
        /*0f9c*/ 	.word	0x00030e80


	//   ....[74]....
        /*0fa0*/ 	.word	0x00030f10


	//   ....[75]....
        /*0fa4*/ 	.word	0x00030fa0


	//   ....[76]....
        /*0fa8*/ 	.word	0x00031060


	//   ....[77]....
        /*0fac*/ 	.word	0x00031330


	//   ....[78]....
        /*0fb0*/ 	.word	0x00031430


	//   ....[79]....
        /*0fb4*/ 	.word	0x00031510


	//   ....[80]....
        /*0fb8*/ 	.word	0x00031570


	//   ....[81]....
        /*0fbc*/ 	.word	0x00031640


	//   ....[82]....
        /*0fc0*/ 	.word	0x000316d0


	//   ....[83]....
        /*0fc4*/ 	.word	0x00031770


	//   ....[84]....
        /*0fc8*/ 	.word	0x00031800


	//   ....[85]....
        /*0fcc*/ 	.word	0x000318a0


	//   ....[86]....
        /*0fd0*/ 	.word	0x00031930


	//   ....[87]....
        /*0fd4*/ 	.word	0x000319d0


	//   ....[88]....
        /*0fd8*/ 	.word	0x00031a60


	//   ....[89]....
        /*0fdc*/ 	.word	0x00031b00


	//   ....[90]....
        /*0fe0*/ 	.word	0x00031b90


	//   ....[91]....
        /*0fe4*/ 	.word	0x00031c30


	//   ....[92]....
        /*0fe8*/ 	.word	0x00031cc0


	//   ....[93]....
        /*0fec*/ 	.word	0x00031d60


	//   ....[94]....
        /*0ff0*/ 	.word	0x00031dc0


	//   ....[95]....
        /*0ff4*/ 	.word	0x00031e80


	//   ....[96]....
        /*0ff8*/ 	.word	0x00031ee0


	//   ....[97]....
        /*0ffc*/ 	.word	0x00031fb0


	//   ....[98]....
        /*1000*/ 	.word	0x00032180


	//   ....[99]....
        /*1004*/ 	.word	0x00032210


	//   ....[100]....
        /*1008*/ 	.word	0x000322f0


	//   ....[101]....
        /*100c*/ 	.word	0x00032340


	//   ....[102]....
        /*1010*/ 	.word	0x00032420


	//   ....[103]....
        /*1014*/ 	.word	0x00032470


	//   ....[104]....
        /*1018*/ 	.word	0x00032550


	//   ....[105]....
        /*101c*/ 	.word	0x000325a0


	//   ....[106]....
        /*1020*/ 	.word	0x00032600


	//   ....[107]....
        /*1024*/ 	.word	0x000326d0


	//   ....[108]....
        /*1028*/ 	.word	0x000327b0


	//   ....[109]....
        /*102c*/ 	.word	0x00032800


	//   ....[110]....
        /*1030*/ 	.word	0x00032860


	//   ....[111]....
        /*1034*/ 	.word	0x00032920


	//   ....[112]....
        /*1038*/ 	.word	0x00032980


	//   ....[113]....
        /*103c*/ 	.word	0x00032a40


	//   ....[114]....
        /*1040*/ 	.word	0x00032aa0


	//   ....[115]....
        /*1044*/ 	.word	0x00032b50


	//   ....[116]....
        /*1048*/ 	.word	0x00032bb0


	//   ....[117]....
        /*104c*/ 	.word	0x00032c80


	//   ....[118]....
        /*1050*/ 	.word	0x00032d30


	//   ....[119]....
        /*1054*/ 	.word	0x00032d90


	//   ....[120]....
        /*1058*/ 	.word	0x00032df0


	//   ....[121]....
        /*105c*/ 	.word	0x00032ec0


	//   ....[122]....
        /*1060*/ 	.word	0x00032f20


	//   ....[123]....
        /*1064*/ 	.word	0x00033010


	//   ....[124]....
        /*1068*/ 	.word	0x00033070


	//   ....[125]....
        /*106c*/ 	.word	0x00033150


	//   ....[126]....
        /*1070*/ 	.word	0x000331b0


	//   ....[127]....
        /*1074*/ 	.word	0x00033290


	//   ....[128]....
        /*1078*/ 	.word	0x000332f0


	//   ....[129]....
        /*107c*/ 	.word	0x000333d0


	//   ....[130]....
        /*1080*/ 	.word	0x00033430


	//   ....[131]....
        /*1084*/ 	.word	0x000334f0


	//   ....[132]....
        /*1088*/ 	.word	0x00033570


	//   ....[133]....
        /*108c*/ 	.word	0x00033630


	//   ....[134]....
        /*1090*/ 	.word	0x00033770


	//   ....[135]....
        /*1094*/ 	.word	0x00033810


	//   ....[136]....
        /*1098*/ 	.word	0x00033870


	//   ....[137]....
        /*109c*/ 	.word	0x00033920


	//   ....[138]....
        /*10a0*/ 	.word	0x000339b0


	//   ....[139]....
        /*10a4*/ 	.word	0x00033a40


	//   ....[140]....
        /*10a8*/ 	.word	0x00033aa0


	//   ....[141]....
        /*10ac*/ 	.word	0x00033b50


	//   ....[142]....
        /*10b0*/ 	.word	0x00033bb0


	//   ....[143]....
        /*10b4*/ 	.word	0x00033c60


	//   ....[144]....
        /*10b8*/ 	.word	0x00033cc0


	//   ....[145]....
        /*10bc*/ 	.word	0x00033d70


	//   ....[146]....
        /*10c0*/ 	.word	0x00033dd0


	//   ....[147]....
        /*10c4*/ 	.word	0x00033e80


	//   ....[148]....
        /*10c8*/ 	.word	0x00033ee0


	//   ....[149]....
        /*10cc*/ 	.word	0x00033f90


	//   ....[150]....
        /*10d0*/ 	.word	0x00034020


	//   ....[151]....
        /*10d4*/ 	.word	0x000340b0


	//   ....[152]....
        /*10d8*/ 	.word	0x00034130


	//   ....[153]....
        /*10dc*/ 	.word	0x000341c0


	//   ....[154]....
        /*10e0*/ 	.word	0x000342b0


	//   ....[155]....
        /*10e4*/ 	.word	0x00034340


	//   ....[156]....
        /*10e8*/ 	.word	0x000343a0


	//   ....[157]....
        /*10ec*/ 	.word	0x00034450


	//   ....[158]....
        /*10f0*/ 	.word	0x000344b0


	//   ....[159]....
        /*10f4*/ 	.word	0x00034560


	//   ....[160]....
        /*10f8*/ 	.word	0x000345c0


	//   ....[161]....
        /*10fc*/ 	.word	0x00034670


	//   ....[162]....
        /*1100*/ 	.word	0x000346d0


	//   ....[163]....
        /*1104*/ 	.word	0x00034780


	//   ....[164]....
        /*1108*/ 	.word	0x000347e0


	//   ....[165]....
        /*110c*/ 	.word	0x00034890


	//   ....[166]....
        /*1110*/ 	.word	0x000348f0


	//   ....[167]....
        /*1114*/ 	.word	0x000349a0


	//   ....[168]....
        /*1118*/ 	.word	0x00034a00


	//   ....[169]....
        /*111c*/ 	.word	0x00034ab0


	//   ....[170]....
        /*1120*/ 	.word	0x00034b10


	//   ....[171]....
        /*1124*/ 	.word	0x00034bc0


	//   ....[172]....
        /*1128*/ 	.word	0x00034c20


	//   ....[173]....
        /*112c*/ 	.word	0x00034cd0


	//   ....[174]....
        /*1130*/ 	.word	0x00034eb0


	//   ....[175]....
        /*1134*/ 	.word	0x00034f50


	//   ....[176]....
        /*1138*/ 	.word	0x00035070


	//   ....[177]....
        /*113c*/ 	.word	0x000350e0


	//   ....[178]....
        /*1140*/ 	.word	0x00035150


	//   ....[179]....
        /*1144*/ 	.word	0x000351c0


	//   ....[180]....
        /*1148*/ 	.word	0x00035230


	//   ....[181]....
        /*114c*/ 	.word	0x000352b0


	//   ....[182]....
        /*1150*/ 	.word	0x00035340


	//   ....[183]....
        /*1154*/ 	.word	0x000353d0


	//   ....[184]....
        /*1158*/ 	.word	0x00035440


	//   ....[185]....
        /*115c*/ 	.word	0x000354b0


	//   ....[186]....
        /*1160*/ 	.word	0x00035520


	//   ....[187]....
        /*1164*/ 	.word	0x000355a0


	//   ....[188]....
        /*1168*/ 	.word	0x00035610


	//   ....[189]....
        /*116c*/ 	.word	0x000356b0


	//   ....[190]....
        /*1170*/ 	.word	0x00035740


	//   ....[191]....
        /*1174*/ 	.word	0x00035870


	//----- nvinfo : EIATTR_REG_RECONFIG
	.align		4
.L_1014:
        /*1178*/ 	.byte	0x01, 0x54
	.zero		2


	//----- nvinfo : EIATTR_SYSCALL_OFFSETS
	.align		4
        /*117c*/ 	.byte	0x04, 0x46
        /*117e*/ 	.short	(.L_1016 - .L_1015)


	//   ....[0]....
.L_1015:
        /*1180*/ 	.word	0x00001b90


	//   ....[1]....
        /*1184*/ 	.word	0x00001ce0


	//   ....[2]....
        /*1188*/ 	.word	0x0000a410


	//   ....[3]....
        /*118c*/ 	.word	0x0000a9b0


	//   ....[4]....
        /*1190*/ 	.word	0x000287c0


	//   ....[5]....
        /*1194*/ 	.word	0x00028930


	//   ....[6]....
        /*1198*/ 	.word	0x00028a80


	//   ....[7]....
        /*119c*/ 	.word	0x00028bc0


	//   ....[8]....
        /*11a0*/ 	.word	0x0002a5a0


	//----- nvinfo : EIATTR_MBARRIER_INSTR_OFFSETS
	.align		4
.L_1016:
        /*11a4*/ 	.byte	0x04, 0x39
        /*11a6*/ 	.short	(.L_1018 - .L_1017)


	//   ....[0]....
.L_1017:
        /*11a8*/ 	.word	0x00000250
        /*11ac*/ 	.word	0x000000ff
        /*11b0*/ 	.word	0x00022800
        /*11b4*/ 	.short	0x0100
        /*11b6*/ 	.byte	0x08
	.zero		1


	//   ....[1]....
        /*11b8*/ 	.word	0x00000260
        /*11bc*/ 	.word	0x000000ff
        /*11c0*/ 	.word	0x00022820
        /*11c4*/ 	.short	0x0100
        /*11c6*/ 	.byte	0x08
	.zero		1


	//   ....[2]....
        /*11c8*/ 	.word	0x00000350
        /*11cc*/ 	.word	0x000000ff
        /*11d0*/ 	.word	0x00022830
        /*11d4*/ 	.short	0x0100
        /*11d6*/ 	.byte	0x08
	.zero		1


	//   ....[3]....
        /*11d8*/ 	.word	0x00000360
        /*11dc*/ 	.word	0x000000ff
        /*11e0*/ 	.word	0x00022840
        /*11e4*/ 	.short	0x0100
        /*11e6*/ 	.byte	0x08
	.zero		1


	//   ....[4]....
        /*11e8*/ 	.word	0x00000370
        /*11ec*/ 	.word	0x000000ff
        /*11f0*/ 	.word	0x00022838
        /*11f4*/ 	.short	0x0100
        /*11f6*/ 	.byte	0x08
	.zero		1


	//   ....[5]....
        /*11f8*/ 	.word	0x00000380
        /*11fc*/ 	.word	0x000000ff
        /*1200*/ 	.word	0x00022848
        /*1204*/ 	.short	0x0100
        /*1206*/ 	.byte	0x08
	.zero		1


	//   ....[6]....
        /*1208*/ 	.word	0x000004b0
        /*120c*/ 	.word	0x000000ff
        /*1210*/ 	.word	0x00022850
        /*1214*/ 	.short	0x0100
        /*1216*/ 	.byte	0x08
	.zero		1


	//   ....[7]....
        /*1218*/ 	.word	0x000004c0
        /*121c*/ 	.word	0x000000ff
        /*1220*/ 	.word	0x00022860
        /*1224*/ 	.short	0x0100
        /*1226*/ 	.byte	0x08
	.zero		1


	//   ....[8]....
        /*1228*/ 	.word	0x000004d0
        /*122c*/ 	.word	0x000000ff
        /*1230*/ 	.word	0x00022858
        /*1234*/ 	.short	0x0100
        /*1236*/ 	.byte	0x08
	.zero		1


	//   ....[9]....
        /*1238*/ 	.word	0x000004e0
        /*123c*/ 	.word	0x000000ff
        /*1240*/ 	.word	0x00022868
        /*1244*/ 	.short	0x0100
        /*1246*/ 	.byte	0x08
	.zero		1


	//   ....[10]....
        /*1248*/ 	.word	0x000005d0
        /*124c*/ 	.word	0x000000ff
        /*1250*/ 	.word	0x00022870
        /*1254*/ 	.short	0x0100
        /*1256*/ 	.byte	0x06
	.zero		1


	//   ....[11]....
        /*1258*/ 	.word	0x000005e0
        /*125c*/ 	.word	0x000000ff
        /*1260*/ 	.word	0x00022880
        /*1264*/ 	.short	0x0100
        /*1266*/ 	.byte	0x06
	.zero		1


	//   ....[12]....
        /*1268*/ 	.word	0x000005f0
        /*126c*/ 	.word	0x000000ff
        /*1270*/ 	.word	0x00022878
        /*1274*/ 	.short	0x0100
        /*1276*/ 	.byte	0x06
	.zero		1


	//   ....[13]....
        /*1278*/ 	.word	0x00000600
        /*127c*/ 	.word	0x000000ff
        /*1280*/ 	.word	0x00022888
        /*1284*/ 	.short	0x0100
        /*1286*/ 	.byte	0x06
	.zero		1


	//   ....[14]....
        /*1288*/ 	.word	0x00000730
        /*128c*/ 	.word	0x000000ff
        /*1290*/ 	.word	0x00022890
        /*1294*/ 	.short	0x0100
        /*1296*/ 	.byte	0x08
	.zero		1


	//   ....[15]....
        /*1298*/ 	.word	0x00000740
        /*129c*/ 	.word	0x000000ff
        /*12a0*/ 	.word	0x000228a0
        /*12a4*/ 	.short	0x0100
        /*12a6*/ 	.byte	0x08
	.zero		1


	//   ....[16]....
        /*12a8*/ 	.word	0x00000750
        /*12ac*/ 	.word	0x000000ff
        /*12b0*/ 	.word	0x00022898
        /*12b4*/ 	.short	0x0100
        /*12b6*/ 	.byte	0x08
	.zero		1


	//   ....[17]....
        /*12b8*/ 	.word	0x00000760
        /*12bc*/ 	.word	0x000000ff
        /*12c0*/ 	.word	0x000228a8
        /*12c4*/ 	.short	0x0100
        /*12c6*/ 	.byte	0x08
	.zero		1


	//   ....[18]....
        /*12c8*/ 	.word	0x000008a0
        /*12cc*/ 	.word	0x000000ff
        /*12d0*/ 	.word	0x000228b0
        /*12d4*/ 	.short	0x0100
        /*12d6*/ 	.byte	0x08
	.zero		1


	//   ....[19]....
        /*12d8*/ 	.word	0x000008b0
        /*12dc*/ 	.word	0x000000ff
        /*12e0*/ 	.word	0x000228c0
        /*12e4*/ 	.short	0x0100
        /*12e6*/ 	.byte	0x08
	.zero		1


	//   ....[20]....
        /*12e8*/ 	.word	0x000008c0
        /*12ec*/ 	.word	0x000000ff
        /*12f0*/ 	.word	0x000228b8
        /*12f4*/ 	.short	0x0100
        /*12f6*/ 	.byte	0x08
	.zero		1


	//   ....[21]....
        /*12f8*/ 	.word	0x000008d0
        /*12fc*/ 	.word	0x000000ff
        /*1300*/ 	.word	0x000228c8
        /*1304*/ 	.short	0x0100
        /*1306*/ 	.byte	0x08
	.zero		1


	//   ....[22]....
        /*1308*/ 	.word	0x00002d60
        /*130c*/ 	.word	0x00000057
        /*1310*/ 	.word	0x00022890
        /*1314*/ 	.short	0x010a
        /*1316*/ 	.byte	0x3f
	.zero		1


	//   ....[23]....
        /*1318*/ 	.word	0x00005fa0
        /*131c*/ 	.word	0x00000057
        /*1320*/ 	.word	0x00022890
        /*1324*/ 	.short	0x010a
        /*1326*/ 	.byte	0x3f
	.zero		1


	//   ....[24]....
        /*1328*/ 	.word	0x00008f40
        /*132c*/ 	.word	0x00000057
        /*1330*/ 	.word	0x00022890
        /*1334*/ 	.short	0x010a
        /*1336*/ 	.byte	0x3f
	.zero		1


	//   ....[25]....
        /*1338*/ 	.word	0x00009510
        /*133c*/ 	.word	0x00000004
        /*1340*/ 	.word	0x00000000
        /*1344*/ 	.short	0x0101
        /*1346*/ 	.byte	0x3f
	.zero		1


	//   ....[26]....
        /*1348*/ 	.word	0x00009550
        /*134c*/ 	.word	0x00000057
        /*1350*/ 	.word	0x000228b0
        /*1354*/ 	.short	0x010a
        /*1356*/ 	.byte	0x3f
	.zero		1


	//   ....[27]....
        /*1358*/ 	.word	0x00009a90
        /*135c*/ 	.word	0x00000057
        /*1360*/ 	.word	0x00000000
        /*1364*/ 	.short	0x0101
        /*1366*/ 	.byte	0x3f
	.zero		1


	//   ....[28]....
        /*1368*/ 	.word	0x0000a730
        /*136c*/ 	.word	0x00000011
        /*1370*/ 	.word	0x00022800
        /*1374*/ 	.short	0x010a
        /*1376*/ 	.byte	0x3f
	.zero		1


	//   ....[29]....
        /*1378*/ 	.word	0x0000a780
        /*137c*/ 	.word	0x00000011
        /*1380*/ 	.word	0x00022800
        /*1384*/ 	.short	0x010a
        /*1386*/ 	.byte	0x3f
	.zero		1


	//   ....[30]....
        /*1388*/ 	.word	0x0000b060
        /*138c*/ 	.word	0x00000011
        /*1390*/ 	.word	0x00022800
        /*1394*/ 	.short	0x010a
        /*1396*/ 	.byte	0x3f
	.zero		1


	//   ....[31]....
        /*1398*/ 	.word	0x0000d5f0
        /*139c*/ 	.word	0x00000011
        /*13a0*/ 	.word	0x00022800
        /*13a4*/ 	.short	0x010a
        /*13a6*/ 	.byte	0x3f
	.zero		1


	//   ....[32]....
        /*13a8*/ 	.word	0x0000f690
        /*13ac*/ 	.word	0x0000000e
        /*13b0*/ 	.word	0x00022830
        /*13b4*/ 	.short	0x010a
        /*13b6*/ 	.byte	0x3f
	.zero		1


	//   ....[33]....
        /*13b8*/ 	.word	0x0000f720
        /*13bc*/ 	.word	0x0000000e
        /*13c0*/ 	.word	0x00022830
        /*13c4*/ 	.short	0x010a
        /*13c6*/ 	.byte	0x3f
	.zero		1


	//   ....[34]....
        /*13c8*/ 	.word	0x00010930
        /*13cc*/ 	.word	0x0000000e
        /*13d0*/ 	.word	0x00000000
        /*13d4*/ 	.short	0x0101
        /*13d6*/ 	.byte	0x3f
	.zero		1


	//   ....[35]....
        /*13d8*/ 	.word	0x00014430
        /*13dc*/ 	.word	0x00000015
        /*13e0*/ 	.word	0x00022830
        /*13e4*/ 	.short	0x010a
        /*13e6*/ 	.byte	0x3f
	.zero		1


	//   ....[36]....
        /*13e8*/ 	.word	0x00014480
        /*13ec*/ 	.word	0x00000015
        /*13f0*/ 	.word	0x00022830
        /*13f4*/ 	.short	0x010a
        /*13f6*/ 	.byte	0x3f
	.zero		1


	//   ....[37]....
        /*13f8*/ 	.word	0x000150f0
        /*13fc*/ 	.word	0x00000015
        /*1400*/ 	.word	0x00022850
        /*1404*/ 	.short	0x010a
        /*1406*/ 	.byte	0x3f
	.zero		1


	//   ....[38]....
        /*1408*/ 	.word	0x00015130
        /*140c*/ 	.word	0x00000015
        /*1410*/ 	.word	0x00022850
        /*1414*/ 	.short	0x010a
        /*1416*/ 	.byte	0x3f
	.zero		1


	//   ....[39]....
        /*1418*/ 	.word	0x00015ad0
        /*141c*/ 	.word	0x00000058
        /*1420*/ 	.word	0x00000000
        /*1424*/ 	.short	0x0101
        /*1426*/ 	.byte	0x3f
	.zero		1


	//   ....[40]....
        /*1428*/ 	.word	0x000191d0
        /*142c*/ 	.word	0x00000014
        /*1430*/ 	.word	0x00000000
        /*1434*/ 	.short	0x0101
        /*1436*/ 	.byte	0x3f
	.zero		1


	//   ....[41]....
        /*1438*/ 	.word	0x00019bc0
        /*143c*/ 	.word	0x00000014
        /*1440*/ 	.word	0x00022830
        /*1444*/ 	.short	0x010a
        /*1446*/ 	.byte	0x3f
	.zero		1


	//   ....[42]....
        /*1448*/ 	.word	0x00019c10
        /*144c*/ 	.word	0x00000014
        /*1450*/ 	.word	0x00022830
        /*1454*/ 	.short	0x010a
        /*1456*/ 	.byte	0x3f
	.zero		1


	//   ....[43]....
        /*1458*/ 	.word	0x0001a8b0
        /*145c*/ 	.word	0x00000015
        /*1460*/ 	.word	0x00022850
        /*1464*/ 	.short	0x010a
        /*1466*/ 	.byte	0x3f
	.zero		1


	//   ....[44]....
        /*1468*/ 	.word	0x0001a8f0
        /*146c*/ 	.word	0x00000015
        /*1470*/ 	.word	0x00022850
        /*1474*/ 	.short	0x010a
        /*1476*/ 	.byte	0x3f
	.zero		1


	//   ....[45]....
        /*1478*/ 	.word	0x0001c200
        /*147c*/ 	.word	0x000000a8
        /*1480*/ 	.word	0x00000000
        /*1484*/ 	.short	0x0101
        /*1486*/ 	.byte	0x3f
	.zero		1


	//   ....[46]....
        /*1488*/ 	.word	0x0001cca0
        /*148c*/ 	.word	0x00000014
        /*1490*/ 	.word	0x00000000
        /*1494*/ 	.short	0x0101
        /*1496*/ 	.byte	0x3f
	.zero		1


	//   ....[47]....
        /*1498*/ 	.word	0x0001d3d0
        /*149c*/ 	.word	0x00000014
        /*14a0*/ 	.word	0x00022830
        /*14a4*/ 	.short	0x010a
        /*14a6*/ 	.byte	0x3f
	.zero		1


	//   ....[48]....
        /*14a8*/ 	.word	0x0001d420
        /*14ac*/ 	.word	0x00000014
        /*14b0*/ 	.word	0x00022830
        /*14b4*/ 	.short	0x010a
        /*14b6*/ 	.byte	0x3f
	.zero		1


	//   ....[49]....
        /*14b8*/ 	.word	0x0001e0c0
        /*14bc*/ 	.word	0x00000015
        /*14c0*/ 	.word	0x00022850
        /*14c4*/ 	.short	0x010a
        /*14c6*/ 	.byte	0x3f
	.zero		1


	//   ....[50]....
        /*14c8*/ 	.word	0x0001e100
        /*14cc*/ 	.word	0x00000015
        /*14d0*/ 	.word	0x00022850
        /*14d4*/ 	.short	0x010a
        /*14d6*/ 	.byte	0x3f
	.zero		1


	//   ....[51]....
        /*14d8*/ 	.word	0x0001eab0
        /*14dc*/ 	.word	0x00000058
        /*14e0*/ 	.word	0x00000000
        /*14e4*/ 	.short	0x0101
        /*14e6*/ 	.byte	0x3f
	.zero		1


	//   ....[52]....
        /*14e8*/ 	.word	0x000221b0
        /*14ec*/ 	.word	0x0000000f
        /*14f0*/ 	.word	0x00000000
        /*14f4*/ 	.short	0x0101
        /*14f6*/ 	.byte	0x3f
	.zero		1


	//   ....[53]....
        /*14f8*/ 	.word	0x00022810
        /*14fc*/ 	.word	0x0000000b
        /*1500*/ 	.word	0x00022850
        /*1504*/ 	.short	0x010a
        /*1506*/ 	.byte	0x3f
	.zero		1


	//   ....[54]....
        /*1508*/ 	.word	0x00022890
        /*150c*/ 	.word	0x0000000b
        /*1510*/ 	.word	0x00022850
        /*1514*/ 	.short	0x010a
        /*1516*/ 	.byte	0x3f
	.zero		1


	//   ....[55]....
        /*1518*/ 	.word	0x00023060
        /*151c*/ 	.word	0x00000000
        /*1520*/ 	.word	0x00000000
        /*1524*/ 	.short	0x0101
        /*1526*/ 	.byte	0x3f
	.zero		1


	//   ....[56]....
        /*1528*/ 	.word	0x00024b50
        /*152c*/ 	.word	0x00000000
        /*1530*/ 	.word	0x00000000
        /*1534*/ 	.short	0x0101
        /*1536*/ 	.byte	0x3f
	.zero		1


	//   ....[57]....
        /*1538*/ 	.word	0x00027530
        /*153c*/ 	.word	0x00000011
        /*1540*/ 	.word	0x00022820
        /*1544*/ 	.short	0x010a
        /*1546*/ 	.byte	0x3f
	.zero		1


	//   ....[58]....
        /*1548*/ 	.word	0x00027600
        /*154c*/ 	.word	0x00000005
        /*1550*/ 	.word	0x000228a0
        /*1554*/ 	.short	0x010a
        /*1556*/ 	.byte	0x3f
	.zero		1


	//   ....[59]....
        /*1558*/ 	.word	0x00027840
        /*155c*/ 	.word	0x00000005
        /*1560*/ 	.word	0x000228c0
        /*1564*/ 	.short	0x010a
        /*1566*/ 	.byte	0x3f
	.zero		1


	//   ....[60]....
        /*1568*/ 	.word	0x00027bf0
        /*156c*/ 	.word	0x00000005
        /*1570*/ 	.word	0x000228a0
        /*1574*/ 	.short	0x010a
        /*1576*/ 	.byte	0x3f
	.zero		1


	//   ....[61]....
        /*1578*/ 	.word	0x00027e20
        /*157c*/ 	.word	0x00000005
        /*1580*/ 	.word	0x000228c0
        /*1584*/ 	.short	0x010a
        /*1586*/ 	.byte	0x3f
	.zero		1


	//   ....[62]....
        /*1588*/ 	.word	0x000291b0
        /*158c*/ 	.word	0x00000004
        /*1590*/ 	.word	0x00022880
        /*1594*/ 	.short	0x010a
        /*1596*/ 	.byte	0x3f
	.zero		1


	//   ....[63]....
        /*1598*/ 	.word	0x00029a50
        /*159c*/ 	.word	0x00000004
        /*15a0*/ 	.word	0x00022870
        /*15a4*/ 	.short	0x0107
        /*15a6*/ 	.byte	0x3f
	.zero		1


	//   ....[64]....
        /*15a8*/ 	.word	0x00029b10
        /*15ac*/ 	.word	0x00000004
        /*15b0*/ 	.word	0x00022870
        /*15b4*/ 	.short	0x0101
        /*15b6*/ 	.byte	0x3f
	.zero		1


	//   ....[65]....
        /*15b8*/ 	.word	0x00029b60
        /*15bc*/ 	.word	0x00000004
        /*15c0*/ 	.word	0x00022840
        /*15c4*/ 	.short	0x010a
        /*15c6*/ 	.byte	0x3f
	.zero		1


	//   ....[66]....
        /*15c8*/ 	.word	0x0002a2c0
        /*15cc*/ 	.word	0x00000004
        /*15d0*/ 	.word	0x00022830
        /*15d4*/ 	.short	0x0107
        /*15d6*/ 	.byte	0x3f
	.zero		1


	//   ....[67]....
        /*15d8*/ 	.word	0x0002a3a0
        /*15dc*/ 	.word	0x00000004
        /*15e0*/ 	.word	0x00022830
        /*15e4*/ 	.short	0x0101
        /*15e6*/ 	.byte	0x3f
	.zero		1


	//   ....[68]....
        /*15e8*/ 	.word	0x0002ad20
        /*15ec*/ 	.word	0x00000011
        /*15f0*/ 	.word	0x00022800
        /*15f4*/ 	.short	0x0107
        /*15f6*/ 	.byte	0x3f
	.zero		1


	//   ....[69]....
        /*15f8*/ 	.word	0x0002ae10
        /*15fc*/ 	.word	0x00000011
        /*1600*/ 	.word	0x00022800
        /*1604*/ 	.short	0x0101
        /*1606*/ 	.byte	0x3f
	.zero		1


	//   ....[70]....
        /*1608*/ 	.word	0x0002ae30
        /*160c*/ 	.word	0x00000011
        /*1610*/ 	.word	0x00022820
        /*1614*/ 	.short	0x010a
        /*1616*/ 	.byte	0x3f
	.zero		1


	//   ....[71]....
        /*1618*/ 	.word	0x0002b370
        /*161c*/ 	.word	0x00000000
        /*1620*/ 	.word	0x00022880
        /*1624*/ 	.short	0x010a
        /*1626*/ 	.byte	0x3f
	.zero		1


	//   ....[72]....
        /*1628*/ 	.word	0x0002b960
        /*162c*/ 	.word	0x00000000
        /*1630*/ 	.word	0x00022870
        /*1634*/ 	.short	0x0107
        /*1636*/ 	.byte	0x3f
	.zero		1


	//   ....[73]....
        /*1638*/ 	.word	0x0002ba20
        /*163c*/ 	.word	0x00000000
        /*1640*/ 	.word	0x00022870
        /*1644*/ 	.short	0x0101
        /*1646*/ 	.byte	0x3f
	.zero		1


	//   ....[74]....
        /*1648*/ 	.word	0x0002ba50
        /*164c*/ 	.word	0x00000000
        /*1650*/ 	.word	0x00022840
        /*1654*/ 	.short	0x010a
        /*1656*/ 	.byte	0x3f
	.zero		1


	//   ....[75]....
        /*1658*/ 	.word	0x0002c010
        /*165c*/ 	.word	0x00000000
        /*1660*/ 	.word	0x00022830
        /*1664*/ 	.short	0x0107
        /*1666*/ 	.byte	0x3f
	.zero		1


	//   ....[76]....
        /*1668*/ 	.word	0x0002c0e0
        /*166c*/ 	.word	0x00000000
        /*1670*/ 	.word	0x00022830
        /*1674*/ 	.short	0x0101
        /*1676*/ 	.byte	0x3f
	.zero		1


	//   ....[77]....
        /*1678*/ 	.word	0x0002c160
        /*167c*/ 	.word	0x00000002
        /*1680*/ 	.word	0x00022870
        /*1684*/ 	.short	0x010a
        /*1686*/ 	.byte	0x3f
	.zero		1


	//   ....[78]....
        /*1688*/ 	.word	0x0002c1f0
        /*168c*/ 	.word	0x00000002
        /*1690*/ 	.word	0x00022860
        /*1694*/ 	.short	0x010a
        /*1696*/ 	.byte	0x3f
	.zero		1


	//   ....[79]....
        /*1698*/ 	.word	0x0002c8c0
        /*169c*/ 	.word	0x00000002
        /*16a0*/ 	.word	0x00022850
        /*16a4*/ 	.short	0x0101
        /*16a6*/ 	.byte	0x3f
	.zero		1


	//   ....[80]....
        /*16a8*/ 	.word	0x0002c950
        /*16ac*/ 	.word	0x00000002
        /*16b0*/ 	.word	0x00000000
        /*16b4*/ 	.short	0x0101
        /*16b6*/ 	.byte	0x3f
	.zero		1


	//   ....[81]....
        /*16b8*/ 	.word	0x0002cb20
        /*16bc*/ 	.word	0x00000000
        /*16c0*/ 	.word	0x00022870
        /*16c4*/ 	.short	0x010a
        /*16c6*/ 	.byte	0x3f
	.zero		1


	//   ....[82]....
        /*16c8*/ 	.word	0x0002cbb0
        /*16cc*/ 	.word	0x00000000
        /*16d0*/ 	.word	0x00022860
        /*16d4*/ 	.short	0x010a
        /*16d6*/ 	.byte	0x3f
	.zero		1


	//   ....[83]....
        /*16d8*/ 	.word	0x0002d290
        /*16dc*/ 	.word	0x00000000
        /*16e0*/ 	.word	0x00022850
        /*16e4*/ 	.short	0x0101
        /*16e6*/ 	.byte	0x3f
	.zero		1


	//   ....[84]....
        /*16e8*/ 	.word	0x0002d340
        /*16ec*/ 	.word	0x00000000
        /*16f0*/ 	.word	0x00000000
        /*16f4*/ 	.short	0x0101
        /*16f6*/ 	.byte	0x3f
	.zero		1


	//   ....[85]....
        /*16f8*/ 	.word	0x0002e070
        /*16fc*/ 	.word	0x00000005
        /*1700*/ 	.word	0x00022820
        /*1704*/ 	.short	0x010a
        /*1706*/ 	.byte	0x3f
	.zero		1


	//   ....[86]....
        /*1708*/ 	.word	0x0002e210
        /*170c*/ 	.word	0x00000003
        /*1710*/ 	.word	0x00022840
        /*1714*/ 	.short	0x010a
        /*1716*/ 	.byte	0x3f
	.zero		1


	//   ....[87]....
        /*1718*/ 	.word	0x0002e2a0
        /*171c*/ 	.word	0x00000023
        /*1720*/ 	.word	0x00022840
        /*1724*/ 	.short	0x010a
        /*1726*/ 	.byte	0x3f
	.zero		1


	//   ....[88]....
        /*1728*/ 	.word	0x0002e2e0
        /*172c*/ 	.word	0x00000003
        /*1730*/ 	.word	0x00022860
        /*1734*/ 	.short	0x010a
        /*1736*/ 	.byte	0x3f
	.zero		1


	//   ....[89]....
        /*1738*/ 	.word	0x0002e320
        /*173c*/ 	.word	0x00000023
        /*1740*/ 	.word	0x00022860
        /*1744*/ 	.short	0x010a
        /*1746*/ 	.byte	0x3f
	.zero		1


	//   ....[90]....
        /*1748*/ 	.word	0x0002e360
        /*174c*/ 	.word	0x00000003
        /*1750*/ 	.word	0x00022880
        /*1754*/ 	.short	0x010a
        /*1756*/ 	.byte	0x3f
	.zero		1


	//   ....[91]....
        /*1758*/ 	.word	0x0002e3a0
        /*175c*/ 	.word	0x00000023
        /*1760*/ 	.word	0x00022880
        /*1764*/ 	.short	0x010a
        /*1766*/ 	.byte	0x3f
	.zero		1


	//   ....[92]....
        /*1768*/ 	.word	0x0002e400
        /*176c*/ 	.word	0x00000057
        /*1770*/ 	.word	0x00022890
        /*1774*/ 	.short	0x010a
        /*1776*/ 	.byte	0x3f
	.zero		1


	//   ....[93]....
        /*1778*/ 	.word	0x0002e7b0
        /*177c*/ 	.word	0x00000057
        /*1780*/ 	.word	0x00022890
        /*1784*/ 	.short	0x010a
        /*1786*/ 	.byte	0x3f
	.zero		1


	//   ....[94]....
        /*1788*/ 	.word	0x0002eb70
        /*178c*/ 	.word	0x00000057
        /*1790*/ 	.word	0x00022890
        /*1794*/ 	.short	0x010a
        /*1796*/ 	.byte	0x3f
	.zero		1


	//   ....[95]....
        /*1798*/ 	.word	0x0002ef20
        /*179c*/ 	.word	0x00000057
        /*17a0*/ 	.word	0x000228b0
        /*17a4*/ 	.short	0x010a
        /*17a6*/ 	.byte	0x3f
	.zero		1


	//   ....[96]....
        /*17a8*/ 	.word	0x0002f3f0
        /*17ac*/ 	.word	0x00000011
        /*17b0*/ 	.word	0x00022800
        /*17b4*/ 	.short	0x010a
        /*17b6*/ 	.byte	0x3f
	.zero		1


	//   ....[97]....
        /*17b8*/ 	.word	0x0002f8e0
        /*17bc*/ 	.word	0x00000011
        /*17c0*/ 	.word	0x00022800
        /*17c4*/ 	.short	0x010a
        /*17c6*/ 	.byte	0x3f
	.zero		1


	//   ....[98]....
        /*17c8*/ 	.word	0x0002f930
        /*17cc*/ 	.word	0x0000000e
        /*17d0*/ 	.word	0x00022830
        /*17d4*/ 	.short	0x010a
        /*17d6*/ 	.byte	0x3f
	.zero		1


	//   ....[99]....
        /*17d8*/ 	.word	0x0002f980
        /*17dc*/ 	.word	0x00000015
        /*17e0*/ 	.word	0x00022830
        /*17e4*/ 	.short	0x010a
        /*17e6*/ 	.byte	0x3f
	.zero		1


	//   ....[100]....
        /*17e8*/ 	.word	0x0002f9d0
        /*17ec*/ 	.word	0x00000015
        /*17f0*/ 	.word	0x00022850
        /*17f4*/ 	.short	0x010a
        /*17f6*/ 	.byte	0x3f
	.zero		1


	//   ....[101]....
        /*17f8*/ 	.word	0x0002fa20
        /*17fc*/ 	.word	0x00000014
        /*1800*/ 	.word	0x00022830
        /*1804*/ 	.short	0x010a
        /*1806*/ 	.byte	0x3f
	.zero		1


	//   ....[102]....
        /*1808*/ 	.word	0x0002fa70
        /*180c*/ 	.word	0x00000015
        /*1810*/ 	.word	0x00022850
        /*1814*/ 	.short	0x010a
        /*1816*/ 	.byte	0x3f
	.zero		1


	//   ....[103]....
        /*1818*/ 	.word	0x0002fac0
        /*181c*/ 	.word	0x00000014
        /*1820*/ 	.word	0x00022830
        /*1824*/ 	.short	0x010a
        /*1826*/ 	.byte	0x3f
	.zero		1


	//   ....[104]....
        /*1828*/ 	.word	0x0002fb10
        /*182c*/ 	.word	0x00000015
        /*1830*/ 	.word	0x00022850
        /*1834*/ 	.short	0x010a
        /*1836*/ 	.byte	0x3f
	.zero		1


	//   ....[105]....
        /*1838*/ 	.word	0x0002fb60
        /*183c*/ 	.word	0x0000000b
        /*1840*/ 	.word	0x00022850
        /*1844*/ 	.short	0x010a
        /*1846*/ 	.byte	0x3f
	.zero		1


	//   ....[106]....
        /*1848*/ 	.word	0x00031120
        /*184c*/ 	.word	0x00000011
        /*1850*/ 	.word	0x00022820
        /*1854*/ 	.short	0x010a
        /*1856*/ 	.byte	0x3f
	.zero		1


	//   ....[107]....
        /*1858*/ 	.word	0x00031170
        /*185c*/ 	.word	0x00000005
        /*1860*/ 	.word	0x000228a0
        /*1864*/ 	.short	0x010a
        /*1866*/ 	.byte	0x3f
	.zero		1


	//   ....[108]....
        /*1868*/ 	.word	0x000311c0
        /*186c*/ 	.word	0x00000005
        /*1870*/ 	.word	0x000228c0
        /*1874*/ 	.short	0x010a
        /*1876*/ 	.byte	0x3f
	.zero		1


	//   ....[109]....
        /*1878*/ 	.word	0x00031210
        /*187c*/ 	.word	0x00000005
        /*1880*/ 	.word	0x000228a0
        /*1884*/ 	.short	0x010a
        /*1886*/ 	.byte	0x3f
	.zero		1


	//   ....[110]....
        /*1888*/ 	.word	0x00031260
        /*188c*/ 	.word	0x00000005
        /*1890*/ 	.word	0x000228c0
        /*1894*/ 	.short	0x010a
        /*1896*/ 	.byte	0x3f
	.zero		1


	//   ....[111]....
        /*1898*/ 	.word	0x00031380
        /*189c*/ 	.word	0x00000004
        /*18a0*/ 	.word	0x00022880
        /*18a4*/ 	.short	0x010a
        /*18a6*/ 	.byte	0x3f
	.zero		1


	//   ....[112]....
        /*18a8*/ 	.word	0x000320d0
        /*18ac*/ 	.word	0x00000004
        /*18b0*/ 	.word	0x00022840
        /*18b4*/ 	.short	0x010a
        /*18b6*/ 	.byte	0x3f
	.zero		1


	//   ....[113]....
        /*18b8*/ 	.word	0x00033670
        /*18bc*/ 	.word	0x00000011
        /*18c0*/ 	.word	0x00022820
        /*18c4*/ 	.short	0x010a
        /*18c6*/ 	.byte	0x3f
	.zero		1


	//   ....[114]....
        /*18c8*/ 	.word	0x000336c0
        /*18cc*/ 	.word	0x00000000
        /*18d0*/ 	.word	0x00022880
        /*18d4*/ 	.short	0x010a
        /*18d6*/ 	.byte	0x3f
	.zero		1


	//   ....[115]....
        /*18d8*/ 	.word	0x00034200
        /*18dc*/ 	.word	0x00000000
        /*18e0*/ 	.word	0x00022840
        /*18e4*/ 	.short	0x010a
        /*18e6*/ 	.byte	0x3f
	.zero		1


	//   ....[116]....
        /*18e8*/ 	.word	0x00034d10
        /*18ec*/ 	.word	0x00000002
        /*18f0*/ 	.word	0x00022870
        /*18f4*/ 	.short	0x010a
        /*18f6*/ 	.byte	0x3f
	.zero		1


	//   ....[117]....
        /*18f8*/ 	.word	0x00034d60
        /*18fc*/ 	.word	0x00000002
        /*1900*/ 	.word	0x00022860
        /*1904*/ 	.short	0x010a
        /*1906*/ 	.byte	0x3f
	.zero		1


	//   ....[118]....
        /*1908*/ 	.word	0x00034db0
        /*190c*/ 	.word	0x00000000
        /*1910*/ 	.word	0x00022870
        /*1914*/ 	.short	0x010a
        /*1916*/ 	.byte	0x3f
	.zero		1


	//   ....[119]....
        /*1918*/ 	.word	0x00034e00
        /*191c*/ 	.word	0x00000000
        /*1920*/ 	.word	0x00022860
        /*1924*/ 	.short	0x010a
        /*1926*/ 	.byte	0x3f
	.zero		1


	//   ....[120]....
        /*1928*/ 	.word	0x00035790
        /*192c*/ 	.word	0x00000005
        /*1930*/ 	.word	0x00022820
        /*1934*/ 	.short	0x010a
        /*1936*/ 	.byte	0x3f
	.zero		1


	//   ....[121]....
        /*1938*/ 	.word	0x00035930
        /*193c*/ 	.word	0x00000003
        /*1940*/ 	.word	0x00022840
        /*1944*/ 	.short	0x010a
        /*1946*/ 	.byte	0x3f
	.zero		1


	//   ....[122]....
        /*1948*/ 	.word	0x00035980
        /*194c*/ 	.word	0x00000023
        /*1950*/ 	.word	0x00022840
        /*1954*/ 	.short	0x010a
        /*1956*/ 	.byte	0x3f
	.zero		1


	//   ....[123]....
        /*1958*/ 	.word	0x000359d0
        /*195c*/ 	.word	0x00000003
        /*1960*/ 	.word	0x00022860
        /*1964*/ 	.short	0x010a
        /*1966*/ 	.byte	0x3f
	.zero		1


	//   ....[124]....
        /*1968*/ 	.word	0x00035a20
        /*196c*/ 	.word	0x00000023
        /*1970*/ 	.word	0x00022860
        /*1974*/ 	.short	0x010a
        /*1976*/ 	.byte	0x3f
	.zero		1


	//   ....[125]....
        /*1978*/ 	.word	0x00035a70
        /*197c*/ 	.word	0x00000003
        /*1980*/ 	.word	0x00022880
        /*1984*/ 	.short	0x010a
        /*1986*/ 	.byte	0x3f
	.zero		1


	//----- nvinfo : EIATTR_NUM_MBARRIERS
	.align		4
.L_1018:
        /*1988*/ 	.byte	0x03, 0x38
        /*198a*/ 	.short	0x0016


	//----- nvinfo : EIATTR_EXIT_INSTR_OFFSETS
	.align		4
        /*198c*/ 	.byte	0x04, 0x1c
        /*198e*/ 	.short	(.L_1020 - .L_1019)


	//   ....[0]....
.L_1019:
        /*1990*/ 	.word	0x0002e3f0


	//----- nvinfo : EIATTR_MAX_THREADS
	.align		4
.L_1020:
        /*1994*/ 	.byte	0x04, 0x05
        /*1996*/ 	.short	(.L_1022 - .L_1021)
.L_1021:
        /*1998*/ 	.word	0x00000180
        /*199c*/ 	.word	0x00000001
        /*19a0*/ 	.word	0x00000001


	//----- nvinfo : EIATTR_CRS_STACK_SIZE
	.align		4
.L_1022:
        /*19a4*/ 	.byte	0x04, 0x1e
        /*19a6*/ 	.short	(.L_1024 - .L_1023)
.L_1023:
        /*19a8*/ 	.word	0x00000000


	//----- nvinfo : EIATTR_CBANK_PARAM_SIZE
	.align		4
.L_1024:
        /*19ac*/ 	.byte	0x03, 0x19
        /*19ae*/ 	.short	0x0af0


	//----- nvinfo : EIATTR_PARAM_CBANK
	.align		4
        /*19b0*/ 	.byte	0x04, 0x0a
        /*19b2*/ 	.short	(.L_1026 - .L_1025)
	.align		4
.L_1025:
        /*19b4*/ 	.word	index@(.nv.constant0._ZN7cutlass13device_kernelIN5flash11enable_sm90INS1_16FlashAttnFwdSm90INS1_25CollectiveMainloopFwdSm90ILi2EN4cute5tupleIJNS5_1CILi1EEES8_S8_EEENS6_IJNS7_ILi128EEENS7_ILi160EEESA_EEELi128ENS_12float_e4m3_tEfNS_4arch4Sm90ELb0ELb1ELb1ELb1ELb1ELb1ELb0ELb1ELb1ELb1ELb0ELb0EEENS1_21CollectiveEpilogueFwdINS6_IJSA_SA_SB_EEES9_NS_10bfloat16_tESF_Li256ELb1ELb1ELb0ELb1EEENS1_36VarlenDynamicPersistentTileSchedulerILi128ELi160ELi256ELi128ELb0ELb1ELb1ELb1ELb0ELb1EEEEEEEEEvNT_6ParamsE)
        /*19b8*/ 	.short	0x0210
        /*19ba*/ 	.short	0x0af0


	//----- nvinfo : EIATTR_SW_WAR
	.align		4
.L_1026:
        /*19bc*/ 	.byte	0x04, 0x36
        /*19be*/ 	.short	(.L_1028 - .L_1027)
.L_1027:
        /*19c0*/ 	.word	0x00000008
.L_1028:


//--------------------- .nv.info._ZN7cutlass13device_kernelIN5flash11enable_sm90INS1_16FlashAttnFwdSm90INS1_25CollectiveMainloopFwdSm90ILi2EN4cute5tupleIJNS5_1CILi1EEES8_S8_EEENS6_IJNS7_ILi128EEENS7_ILi160EEESA_EEELi128ENS_12float_e4m3_tEfNS_4arch4Sm90ELb1ELb0ELb1ELb0ELb1ELb0ELb0ELb1ELb1ELb1ELb0ELb0EEENS1_21CollectiveEpilogueFwdINS6_IJSA_SA_SB_EEES9_NS_10bfloat16_tESF_Li256ELb0ELb1ELb0ELb1EEENS1_30DynamicPersistentTileSchedulerILi256ELi128ELb0ELb1ELb1EEEEEEEEEvNT_6ParamsE --------------------------
	.section	.nv.info._ZN7cutlass13device_kernelIN5flash11enable_sm90INS1_16FlashAttnFwdSm90INS1_25CollectiveMainloopFwdSm90ILi2EN4cute5tupleIJNS5_1CILi1EEES8_S8_EEENS6_IJNS7_ILi128EEENS7_ILi160EEESA_EEELi128ENS_12float_e4m3_tEfNS_4arch4Sm90ELb1ELb0ELb1ELb0ELb1ELb0ELb0ELb1ELb1ELb1ELb0ELb0EEENS1_21CollectiveEpilogueFwdINS6_IJSA_SA_SB_EEES9_NS_10bfloat16_tESF_Li256ELb0ELb1ELb0ELb1EEENS1_30DynamicPersistentTileSchedulerILi256ELi128ELb0ELb1ELb1EEEEEEEEEvNT_6ParamsE,"",@"SHT_CUDA_INFO"
	.sectionflags	@""
	.align	4


	//----- nvinfo : EIATTR_CUDA_API_VERSION
	.align		4
        /*0000*/ 	.byte	0x04, 0x37
        /*0002*/ 	.short	(.L_1030 - .L_1029)
.L_1029:
        /*0004*/ 	.word	0x00000082


	//----- nvinfo : EIATTR_KPARAM_INFO
	.align		4
.L_1030:
        /*0008*/ 	.byte	0x04, 0x17
        /*000a*/ 	.short	(.L_1032 - .L_1031)
.L_1031:
        /*000c*/ 	.word	0x00000000
        /*0010*/ 	.short	0x0000
        /*0012*/ 	.short	0x0070
        /*0014*/ 	.byte	0x00, 0xf0, 0x01, 0x2a


	//----- nvinfo : EIATTR_SPARSE_MMA_MASK
	.align		4
.L_1032:
        /*0018*/ 	.byte	0x03, 0x50
        /*001a*/ 	.short	0x0000


	//----- nvinfo : EIATTR_MAXREG_COUNT
	.align		4
        /*001c*/ 	.byte	0x03, 0x1b
        /*001e*/ 	.short	0x00a8


	//----- nvinfo : EIATTR_NUM_BARRIERS
	.align		4
        /*0020*/ 	.byte	0x02, 0x4c
        /*0022*/ 	.byte	0x10
	.zero		1


	//----- nvinfo : EIATTR_EXTERNS
	.align		4
        /*0024*/ 	.byte	0x04, 0x0f
        /*0026*/ 	.short	(.L_1034 - .L_1033)


	//   ....[0]....
	.align		4
.L_1033:
        /*0028*/ 	.word	index@(__assertfail)


	//----- nvinfo : EIATTR_ANNOTATIONS
	.align		4
.L_1034:
        /*002c*/ 	.byte	0x04, 0x55
        /*002e*/ 	.short	(.L_1036 - .L_1035)


	//   ....[0]....
.L_1035:
        /* <DEDUP_REMOVED lines=20> */


	//----- nvinfo : EIATTR_MERCURY_ISA_VERSION
	.align		4
.L_1036:
        /*0160*/ 	.byte	0x03, 0x5f
        /*0162*/ 	.short	0x0101


	//----- nvinfo : EIATTR_INT_WARP_WIDE_INSTR_OFFSETS
	.align		4
        /*0164*/ 	.byte	0x04, 0x31
        /*0166*/ 	.short	(.L_1038 - .L_1037)


	//   ....[0]....
.L_1037:
        /*0168*/ 	.word	0x000000c0


	//   ....[1]....
        /*016c*/ 	.word	0x000000d0


	//   ....[2]....
        /*0170*/ 	.word	0x00000170


	//   ....[3]....
        /*0174*/ 	.word	0x0000fdb0


	//   ....[4]....
        /*0178*/ 	.word	0x0000fe40


	//   ....[5]....
        /*017c*/ 	.word	0x00013f10


	//   ....[6]....
        /*0180*/ 	.word	0x00013fa0


	//----- nvinfo : EIATTR_COOP_GROUP_MASK_REGIDS
	.align		4
.L_1038:
        /*0184*/ 	.byte	0x04, 0x29
        /*0186*/ 	.short	(.L_1040 - .L_1039)


	//   ....[0]....
.L_1039:
        /*0188*/ 	.word	0xffffffff


	//   ....[1]....
        /*018c*/ 	.word	0xffffffff


	//   ....[2]....
        /*0190*/ 	.word	0xffffffff


	//   ....[3]....
        /*0194*/ 	.word	0xffffffff


	//   ....[4]....
        /*0198*/ 	.word	0xffffffff


	//   ....[5]....
        /*019c*/ 	.word	0xffffffff


	//   ....[6]....
        /*01a0*/ 	.word	0xffffffff


	//   ....[7]....
        /*01a4*/ 	.word	0xffffffff


	//   ....[8]....
        /*01a8*/ 	.word	0xffffffff


	//   ....[9]....
        /*01ac*/ 	.word	0xffffffff


	//   ....[10]....
        /*01b0*/ 	.word	0xffffffff


	//   ....[11]....
        /*01b4*/ 	.word	0xffffffff


	//   ....[12]....
        /*01b8*/ 	.word	0xffffffff


	//   ....[13]....
        /*01bc*/ 	.word	0xffffffff


	//   ....[14]....
        /*01c0*/ 	.word	0xffffffff


	//   ....[15]....
        /*01c4*/ 	.word	0xffffffff


	//   ....[16]....
        /*01c8*/ 	.word	0xffffffff


	//   ....[17]....
        /*01cc*/ 	.word	0xffffffff


	//   ....[18]....
        /*01d0*/ 	.word	0xffffffff


	//   ....[19]....
        /*01d4*/ 	.word	0xffffffff


	//   ....[20]....
        /*01d8*/ 	.word	0xffffffff


	//   ....[21]....
        /*01dc*/ 	.word	0xffffffff


	//   ....[22]....
        /*01e0*/ 	.word	0xffffffff


	//   ....[23]....
        /*01e4*/ 	.word	0xffffffff


	//   ....[24]....
        /*01e8*/ 	.word	0xffffffff


	//   ....[25]....
        /*01ec*/ 	.word	0xffffffff


	//   ....[26]....
        /*01f0*/ 	.word	0xffffffff


	//   ....[27]....
        /*01f4*/ 	.word	0xffffffff


	//   ....[28]....
        /*01f8*/ 	.word	0xffffffff


	//   ....[29]....
        /*01fc*/ 	.word	0xffffffff


	//   ....[30]....
        /*0200*/ 	.word	0xffffffff


	//   ....[31]....
        /*0204*/ 	.word	0xffffffff


	//   ....[32]....
        /*0208*/ 	.word	0xffffffff


	//   ....[33]....
        /*020c*/ 	.word	0xffffffff


	//   ....[34]....
        /*0210*/ 	.word	0xffffffff


	//   ....[35]....
        /*0214*/ 	.word	0xffffffff


	//   ....[36]....
        /*0218*/ 	.word	0xffffffff


	//   ....[37]....
        /*021c*/ 	.word	0xffffffff


	//   ....[38]....
        /*0220*/ 	.word	0xffffffff


	//   ....[39]....
        /*0224*/ 	.word	0xffffffff


	//   ....[40]....
        /*0228*/ 	.word	0xffffffff


	//   ....[41]....
        /*022c*/ 	.word	0xffffffff


	//   ....[42]....
        /*0230*/ 	.word	0xffffffff


	//   ....[43]....
        /*0234*/ 	.word	0xffffffff


	//   ....[44]....
        /*0238*/ 	.word	0xffffffff


	//   ....[45]....
        /*023c*/ 	.word	0xffffffff


	//   ....[46]....
        /*0240*/ 	.word	0xffffffff


	//   ....[47]....
        /*0244*/ 	.word	0xffffffff


	//   ....[48]....
        /*0248*/ 	.word	0xffffffff


	//   ....[49]....
        /*024c*/ 	.word	0xffffffff


	//   ....[50]....
        /*0250*/ 	.word	0xffffffff


	//   ....[51]....
        /*0254*/ 	.word	0xffffffff


	//   ....[52]....
        /*0258*/ 	.word	0xffffffff


	//   ....[53]....
        /*025c*/ 	.word	0xffffffff


	//   ....[54]....
        /*0260*/ 	.word	0xffffffff


	//   ....[55]....
        /*0264*/ 	.word	0xffffffff


	//   ....[56]....
        /*0268*/ 	.word	0xffffffff


	//   ....[57]....
        /*026c*/ 	.word	0xffffffff


	//   ....[58]....
        /*0270*/ 	.word	0xffffffff


	//   ....[59]....
        /*0274*/ 	.word	0xffffffff


	//   ....[60]....
        /*0278*/ 	.word	0xffffffff


	//   ....[61]....
        /*027c*/ 	.word	0xffffffff


	//   ....[62]....
        /*0280*/ 	.word	0xffffffff


	//   ....[63]....
        /*0284*/ 	.word	0xffffffff


	//   ....[64]....
        /*0288*/ 	.word	0xffffffff


	//   ....[65]....
        /*028c*/ 	.word	0xffffffff


	//   ....[66]....
        /*0290*/ 	.word	0xffffffff


	//   ....[67]....
        /*0294*/ 	.word	0xffffffff


	//   ....[68]....
        /*0298*/ 	.word	0xffffffff


	//   ....[69]....
        /*029c*/ 	.word	0xffffffff


	//   ....[70]....
        /*02a0*/ 	.word	0xffffffff


	//   ....[71]....
        /*02a4*/ 	.word	0xffffffff


	//   ....[72]....
        /*02a8*/ 	.word	0xffffffff


	//   ....[73]....
        /*02ac*/ 	.word	0xffffffff


	//   ....[74]....
        /*02b0*/ 	.word	0xffffffff


	//   ....[75]....
        /*02b4*/ 	.word	0xffffffff


	//   ....[76]....
        /*02b8*/ 	.word	0xffffffff


	//   ....[77]....
        /*02bc*/ 	.word	0xffffffff


	//   ....[78]....
        /*02c0*/ 	.word	0xffffffff


	//   ....[79]....
        /*02c4*/ 	.word	0xffffffff


	//   ....[80]....
        /*02c8*/ 	.word	0xffffffff


	//   ....[81]....
        /*02cc*/ 	.word	0xffffffff


	//   ....[82]....
        /*02d0*/ 	.word	0xffffffff


	//   ....[83]....
        /*02d4*/ 	.word	0xffffffff


	//   ....[84]....
        /*02d8*/ 	.word	0xffffffff


	//   ....[85]....
        /*02dc*/ 	.word	0xffffffff


	//   ....[86]....
        /*02e0*/ 	.word	0xffffffff


	//   ....[87]....
        /*02e4*/ 	.word	0xffffffff


	//   ....[88]....
        /*02e8*/ 	.word	0xffffffff


	//   ....[89]....
        /*02ec*/ 	.word	0xffffffff


	//   ....[90]....
        /*02f0*/ 	.word	0xffffffff


	//   ....[91]....
        /*02f4*/ 	.word	0xffffffff


	//   ....[92]....
        /*02f8*/ 	.word	0xffffffff


	//   ....[93]....
        /*02fc*/ 	.word	0xffffffff


	//   ....[94]....
        /*0300*/ 	.word	0xffffffff


	//   ....[95]....
        /*0304*/ 	.word	0xffffffff


	//   ....[96]....
        /*0308*/ 	.word	0xffffffff


	//   ....[97]....
        /*030c*/ 	.word	0xffffffff


	//   ....[98]....
        /*0310*/ 	.word	0xffffffff


	//   ....[99]....
        /*0314*/ 	.word	0xffffffff


	//   ....[100]....
        /*0318*/ 	.word	0xffffffff


	//   ....[101]....
        /*031c*/ 	.word	0xffffffff


	//   ....[102]....
        /*0320*/ 	.word	0xffffffff


	//   ....[103]....
        /*0324*/ 	.word	0xffffffff


	//   ....[104]....
        /*0328*/ 	.word	0xffffffff


	//   ....[105]....
        /*032c*/ 	.word	0xffffffff


	//   ....[106]....
        /*0330*/ 	.word	0xffffffff


	//   ....[107]....
        /*0334*/ 	.word	0xffffffff


	//   ....[108]....
        /*0338*/ 	.word	0xffffffff


	//   ....[109]....
        /*033c*/ 	.word	0xffffffff


	//   ....[110]....
        /*0340*/ 	.word	0xffffffff


	//   ....[111]....
        /*0344*/ 	.word	0xffffffff


	//   ....[112]....
        /*0348*/ 	.word	0xffffffff


	//   ....[113]....
        /*034c*/ 	.word	0xffffffff


	//   ....[114]....
        /*0350*/ 	.word	0xffffffff


	//   ....[115]....
        /*0354*/ 	.word	0xffffffff


	//   ....[116]....
        /*0358*/ 	.word	0xffffffff


	//   ....[117]....
        /*035c*/ 	.word	0xffffffff


	//   ....[118]....
        /*0360*/ 	.word	0xffffffff


	//   ....[119]....
        /*0364*/ 	.word	0xffffffff


	//   ....[120]....
        /*0368*/ 	.word	0xffffffff


	//   ....[121]....
        /*036c*/ 	.word	0xffffffff


	//   ....[122]....
        /*0370*/ 	.word	0xffffffff


	//   ....[123]....
        /*0374*/ 	.word	0xffffffff


	//   ....[124]....
        /*0378*/ 	.word	0xffffffff


	//   ....[125]....
        /*037c*/ 	.word	0xffffffff


	//   ....[126]....
        /*0380*/ 	.word	0xffffffff


	//   ....[127]....
        /*0384*/ 	.word	0xffffffff


	//   ....[128]....
        /*0388*/ 	.word	0xffffffff


	//   ....[129]....
        /*038c*/ 	.word	0xffffffff


	//   ....[130]....
        /*0390*/ 	.word	0xffffffff


	//   ....[131]....
        /*0394*/ 	.word	0xffffffff


	//   ....[132]....
        /*0398*/ 	.word	0xffffffff


	//   ....[133]....
        /*039c*/ 	.word	0xffffffff


	//   ....[134]....
        /*03a0*/ 	.word	0xffffffff


	//   ....[135]....
        /*03a4*/ 	.word	0xffffffff


	//   ....[136]....
        /*03a8*/ 	.word	0xffffffff


	//   ....[137]....
        /*03ac*/ 	.word	0xffffffff


	//   ....[138]....
        /*03b0*/ 	.word	0xffffffff


	//   ....[139]....
        /*03b4*/ 	.word	0xffffffff


	//   ....[140]....
        /*03b8*/ 	.word	0xffffffff


	//   ....[141]....
        /*03bc*/ 	.word	0xffffffff


	//   ....[142]....
        /*03c0*/ 	.word	0xffffffff


	//   ....[143]....
        /*03c4*/ 	.word	0xffffffff


	//   ....[144]....
        /*03c8*/ 	.word	0xffffffff


	//   ....[145]....
        /*03cc*/ 	.word	0xffffffff


	//   ....[146]....
        /*03d0*/ 	.word	0xffffffff


	//   ....[147]....
        /*03d4*/ 	.word	0xffffffff


	//   ....[148]....
        /*03d8*/ 	.word	0xffffffff


	//   ....[149]....
        /*03dc*/ 	.word	0xffffffff


	//   ....[150]....
        /*03e0*/ 	.word	0xffffffff


	//   ....[151]....
        /*03e4*/ 	.word	0xffffffff


	//   ....[152]....
        /*03e8*/ 	.word	0xffffffff


	//   ....[153]....
        /*03ec*/ 	.word	0xffffffff


	//   ....[154]....
        /*03f0*/ 	.word	0xffffffff


	//   ....[155]....
        /*03f4*/ 	.word	0xffffffff


	//   ....[156]....
        /*03f8*/ 	.word	0xffffffff


	//   ....[157]....
        /*03fc*/ 	.word	0xffffffff


	//   ....[158]....
        /*0400*/ 	.word	0xffffffff


	//   ....[159]....
        /*0404*/ 	.word	0xffffffff


	//   ....[160]....
        /*0408*/ 	.word	0xffffffff


	//   ....[161]....
        /*040c*/ 	.word	0xffffffff


	//   ....[162]....
        /*0410*/ 	.word	0xffffffff


	//   ....[163]....
        /*0414*/ 	.word	0xffffffff


	//   ....[164]....
        /*0418*/ 	.word	0xffffffff


	//   ....[165]....
        /*041c*/ 	.word	0xffffffff


	//   ....[166]....
        /*0420*/ 	.word	0xffffffff


	//   ....[167]....
        /*0424*/ 	.word	0xffffffff


	//   ....[168]....
        /*0428*/ 	.word	0xffffffff


	//   ....[169]....
        /*042c*/ 	.word	0xffffffff


	//   ....[170]....
        /*0430*/ 	.word	0xffffffff


	//   ....[171]....
        /*0434*/ 	.word	0xffffffff


	//   ....[172]....
        /*0438*/ 	.word	0xffffffff


	//   ....[173]....
        /*043c*/ 	.word	0xffffffff


	//   ....[174]....
        /*0440*/ 	.word	0xffffffff


	//   ....[175]....
        /*0444*/ 	.word	0xffffffff


	//   ....[176]....
        /*0448*/ 	.word	0xffffffff


	//   ....[177]....
        /*044c*/ 	.word	0xffffffff


	//   ....[178]....
        /*0450*/ 	.word	0x0500000f


	//   ....[179]....
        /*0454*/ 	.word	0x0500000f


	//   ....[180]....
        /*0458*/ 	.word	0x0500000f


	//   ....[181]....
        /*045c*/ 	.word	0x0500000f


	//   ....[182]....
        /*0460*/ 	.word	0x0500000f


	//   ....[183]....
        /*0464*/ 	.word	0x0500000f


	//   ....[184]....
        /*0468*/ 	.word	0x0500000f


	//   ....[185]....
        /*046c*/ 	.word	0x0500000f


	//   ....[186]....
        /*0470*/ 	.word	0x0500000f


	//   ....[187]....
        /*0474*/ 	.word	0x0500000f


	//   ....[188]....
        /*0478*/ 	.word	0x0500000f


	//   ....[189]....
        /*047c*/ 	.word	0x0500000f


	//   ....[190]....
        /*0480*/ 	.word	0x0500000f


	//   ....[191]....
        /*0484*/ 	.word	0x0500000f


	//   ....[192]....
        /*0488*/ 	.word	0x0500000f


	//   ....[193]....
        /*048c*/ 	.word	0x0500000f


	//   ....[194]....
        /*0490*/ 	.word	0x0500000f


	//   ....[195]....
        /*0494*/ 	.word	0x0500000f


	//   ....[196]....
        /*0498*/ 	.word	0x0500000f


	//   ....[197]....
        /*049c*/ 	.word	0x0500000f


	//   ....[198]....
        /*04a0*/ 	.word	0x0500000f


	//   ....[199]....
        /*04a4*/ 	.word	0x0500000f


	//   ....[200]....
        /*04a8*/ 	.word	0x0500000f


	//   ....[201]....
        /*04ac*/ 	.word	0x0500000f


	//   ....[202]....
        /*04b0*/ 	.word	0x0500000f


	//   ....[203]....
        /*04b4*/ 	.word	0x0500000f


	//   ....[204]....
        /*04b8*/ 	.word	0x0500000f


	//   ....[205]....
        /*04bc*/ 	.word	0x0500000f


	//   ....[206]....
        /*04c0*/ 	.word	0x0500000f


	//   ....[207]....
        /*04c4*/ 	.word	0x0500000f


	//   ....[208]....
        /*04c8*/ 	.word	0x0500000f


	//   ....[209]....
        /*04cc*/ 	.word	0x0500000f


	//   ....[210]....
        /*04d0*/ 	.word	0x0500000f


	//   ....[211]....
        /*04d4*/ 	.word	0x0500000f


	//   ....[212]....
        /*04d8*/ 	.word	0x0500000f


	//   ....[213]....
        /*04dc*/ 	.word	0x0500000f


	//   ....[214]....
        /*04e0*/ 	.word	0x0500000f


	//   ....[215]....
        /*04e4*/ 	.word	0x0500000f


	//   ....[216]....
        /*04e8*/ 	.word	0x0500000f


	//   ....[217]....
        /*04ec*/ 	.word	0x0500000f


	//   ....[218]....
        /*04f0*/ 	.word	0x0500000f


	//   ....[219]....
        /*04f4*/ 	.word	0x0500000f


	//   ....[220]....
        /*04f8*/ 	.word	0x0500000f


	//   ....[221]....
        /*04fc*/ 	.word	0x0500000f


	//   ....[222]....
        /*0500*/ 	.word	0x0500000f


	//   ....[223]....
        /*0504*/ 	.word	0x0500000f


	//   ....[224]....
        /*0508*/ 	.word	0x0500000f


	//   ....[225]....
        /*050c*/ 	.word	0x0500000f


	//   ....[226]....
        /*0510*/ 	.word	0x0500000f


	//   ....[227]....
        /*0514*/ 	.word	0x0500000f


	//   ....[228]....
        /*0518*/ 	.word	0x0500000f


	//   ....[229]....
        /*051c*/ 	.word	0x0500000f


	//   ....[230]....
        /*0520*/ 	.word	0x0500000f


	//   ....[231]....
        /*0524*/ 	.word	0x0500000f


	//   ....[232]....
        /*0528*/ 	.word	0x0500000f


	//   ....[233]....
        /*052c*/ 	.word	0x0500000f


	//   ....[234]....
        /*0530*/ 	.word	0x0500000f


	//   ....[235]....
        /*0534*/ 	.word	0x0500000f


	//   ....[236]....
        /*0538*/ 	.word	0x0500000f


	//   ....[237]....
        /*053c*/ 	.word	0x0500000f


	//   ....[238]....
        /*0540*/ 	.word	0x0500000f


	//   ....[239]....
        /*0544*/ 	.word	0x0500000f


	//   ....[240]....
        /*0548*/ 	.word	0x0500000f


	//   ....[241]....
        /*054c*/ 	.word	0x0500000f


	//   ....[242]....
        /*0550*/ 	.word	0x0500000f


	//   ....[243]....
        /*0554*/ 	.word	0x0500000f


	//   ....[244]....
        /*0558*/ 	.word	0x0500000f


	//   ....[245]....
        /*055c*/ 	.word	0x0500000f


	//   ....[246]....
        /*0560*/ 	.word	0x0500000f


	//   ....[247]....
        /*0564*/ 	.word	0x0500000f


	//   ....[248]....
        /*0568*/ 	.word	0x0500000f


	//   ....[249]....
        /*056c*/ 	.word	0x0500000f


	//   ....[250]....
        /*0570*/ 	.word	0x0500000f


	//   ....[251]....
        /*0574*/ 	.word	0x0500000f


	//   ....[252]....
        /*0578*/ 	.word	0x0500000f


	//   ....[253]....
        /*057c*/ 	.word	0x0500000f


	//   ....[254]....
        /*0580*/ 	.word	0x0500000f


	//   ....[255]....
        /*0584*/ 	.word	0x0500000f


	//   ....[0]....
        /*0588*/ 	.word	0x0500000f


	//   ....[1]....
        /*058c*/ 	.word	0x0500000f


	//   ....[2]....
        /*0590*/ 	.word	0x0500000f


	//   ....[3]....
        /*0594*/ 	.word	0x0500000f


	//   ....[4]....
        /*0598*/ 	.word	0x0500000f


	//   ....[5]....
        /*059c*/ 	.word	0x0500000f


	//   ....[6]....
        /*05a0*/ 	.word	0x0500000f


	//   ....[7]....
        /*05a4*/ 	.word	0x0500000f


	//   ....[8]....
        /*05a8*/ 	.word	0x0500000f


	//   ....[9]....
        /*05ac*/ 	.word	0x0500000f


	//   ....[10]....
        /*05b0*/ 	.word	0x0500000f


	//   ....[11]....
        /*05b4*/ 	.word	0x0500000f


	//   ....[12]....
        /*05b8*/ 	.word	0x0500000f


	//   ....[13]....
        /*05bc*/ 	.word	0x0500000f


	//   ....[14]....
        /*05c0*/ 	.word	0x0500000f


	//   ....[15]....
        /*05c4*/ 	.word	0x0500000f


	//   ....[16]....
        /*05c8*/ 	.word	0x0500000f


	//   ....[17]....
        /*05cc*/ 	.word	0x0500000f


	//   ....[18]....
        /*05d0*/ 	.word	0x0500000f


	//   ....[19]....
        /*05d4*/ 	.word	0x0500000f


	//----- nvinfo : EIATTR_COOP_GROUP_INSTR_OFFSETS
	.align		4
.L_1040:
        /*05d8*/ 	.byte	0x04, 0x28
        /*05da*/ 	.short	(.L_1042 - .L_1041)


	//   ....[0]....
.L_1041:
        /*05dc*/ 	.word	0x00000080


	//   ....[1]....
        /*05e0*/ 	.word	0x00000090


	//   ....[2]....
        /*05e4*/ 	.word	0x000002d0


	//   ....[3]....
        /*05e8*/ 	.word	0x00000430


	//   ....[4]....
        /*05ec*/ 	.word	0x00000550


	//   ....[5]....
        /*05f0*/ 	.word	0x000006b0


	//   ....[6]....
        /*05f4*/ 	.word	0x000013e0


	//   ....[7]....
        /*05f8*/ 	.word	0x00002480


	//   ....[8]....
        /*05fc*/ 	.word	0x000028a0


	//   ....[9]....
        /*0600*/ 	.word	0x00003480


	//   ....[10]....
        /*0604*/ 	.word	0x000034e0


	//   ....[11]....
        /*0608*/ 	.word	0x000041e0


	//   ....[12]....
        /*060c*/ 	.word	0x00004240


	//   ....[13]....
        /*0610*/ 	.word	0x00006130


	//   ....[14]....
        /*0614*/ 	.word	0x00006ff0


	//   ....[15]....
        /*0618*/ 	.word	0x00007050


	//   ....[16]....
        /*061c*/ 	.word	0x000070a0


	//   ....[17]....
        /*0620*/ 	.word	0x00007d70


	//   ....[18]....
        /*0624*/ 	.word	0x00007de0


	//   ....[19]....
        /*0628*/ 	.word	0x0000ad90


	//   ....[20]....
        /*062c*/ 	.word	0x0000adb0


	//   ....[21]....
        /*0630*/ 	.word	0x0000ade0


	//   ....[22]....
        /*0634*/ 	.word	0x0000adf0


	//   ....[23]....
        /*0638*/ 	.word	0x0000c8c0


	//   ....[24]....
        /*063c*/ 	.word	0x0000c8d0


	//   ....[25]....
        /*0640*/ 	.word	0x0000c950


	//   ....[26]....
        /*0644*/ 	.word	0x0000c960


	//   ....[27]....
        /*0648*/ 	.word	0x0000dcb0


	//   ....[28]....
        /*064c*/ 	.word	0x0000dcc0


	//   ....[29]....
        /*0650*/ 	.word	0x0000dcd0


	//   ....[30]....
        /*0654*/ 	.word	0x0000dce0


	//   ....[31]....
        /*0658*/ 	.word	0x0000dcf0


	//   ....[32]....
        /*065c*/ 	.word	0x0000dd00


	//   ....[33]....
        /*0660*/ 	.word	0x0000dd10


	//   ....[34]....
        /*0664*/ 	.word	0x0000dd20


	//   ....[35]....
        /*0668*/ 	.word	0x0000dd50


	//   ....[36]....
        /*066c*/ 	.word	0x0000dd60


	//   ....[37]....
        /*0670*/ 	.word	0x0000dd70


	//   ....[38]....
        /*0674*/ 	.word	0x0000dd80


	//   ....[39]....
        /*0678*/ 	.word	0x0000dd90


	//   ....[40]....
        /*067c*/ 	.word	0x0000dda0


	//   ....[41]....
        /*0680*/ 	.word	0x0000ddc0


	//   ....[42]....
        /*0684*/ 	.word	0x0000ddd0


	//   ....[43]....
        /*0688*/ 	.word	0x0000de00


	//   ....[44]....
        /*068c*/ 	.word	0x0000de10


	//   ....[45]....
        /*0690*/ 	.word	0x0000de30


	//   ....[46]....
        /*0694*/ 	.word	0x0000de40


	//   ....[47]....
        /*0698*/ 	.word	0x0000de50


	//   ....[48]....
        /*069c*/ 	.word	0x0000de60


	//   ....[49]....
        /*06a0*/ 	.word	0x0000de70


	//   ....[50]....
        /*06a4*/ 	.word	0x0000de80


	//   ....[51]....
        /*06a8*/ 	.word	0x0000dea0


	//   ....[52]....
        /*06ac*/ 	.word	0x0000ded0


	//   ....[53]....
        /*06b0*/ 	.word	0x0000df10


	//   ....[54]....
        /*06b4*/ 	.word	0x0000df50


	//   ....[55]....
        /*06b8*/ 	.word	0x0000df90


	//   ....[56]....
        /*06bc*/ 	.word	0x0000dfd0


	//   ....[57]....
        /*06c0*/ 	.word	0x0000dfe0


	//   ....[58]....
        /*06c4*/ 	.word	0x0000dff0


	//   ....[59]....
        /*06c8*/ 	.word	0x0000e0e0


	//   ....[60]....
        /*06cc*/ 	.word	0x0000e110


	//   ....[61]....
        /*06d0*/ 	.word	0x0000e140


	//   ....[62]....
        /*06d4*/ 	.word	0x0000e1a0


	//   ....[63]....
        /*06d8*/ 	.word	0x0000e620


	//   ....[64]....
        /*06dc*/ 	.word	0x0000e660


	//   ....[65]....
        /*06e0*/ 	.word	0x0000e720


	//   ....[66]....
        /*06e4*/ 	.word	0x0000e740


	//   ....[67]....
        /*06e8*/ 	.word	0x0000e800


	//   ....[68]....
        /*06ec*/ 	.word	0x0000e820


	//   ....[69]....
        /*06f0*/ 	.word	0x0000e8f0


	//   ....[70]....
        /*06f4*/ 	.word	0x0000e910


	//   ....[71]....
        /*06f8*/ 	.word	0x0000efb0


	//   ....[72]....
        /*06fc*/ 	.word	0x0000efd0


	//   ....[73]....
        /*0700*/ 	.word	0x0000f090


	//   ....[74]....
        /*0704*/ 	.word	0x0000f0b0


	//   ....[75]....
        /*0708*/ 	.word	0x0000f170


	//   ....[76]....
        /*070c*/ 	.word	0x0000f190


	//   ....[77]....
        /*0710*/ 	.word	0x0000f260


	//   ....[78]....
        /*0714*/ 	.word	0x0000f280


	//   ....[79]....
        /*0718*/ 	.word	0x0000f410


	//   ....[80]....
        /*071c*/ 	.word	0x00010cb0


	//   ....[81]....
        /*0720*/ 	.word	0x00010cf0


	//   ....[82]....
        /*0724*/ 	.word	0x00010dc0


	//   ....[83]....
        /*0728*/ 	.word	0x00010dd0


	//   ....[84]....
        /*072c*/ 	.word	0x00010e20


	//   ....[85]....
        /*0730*/ 	.word	0x00010e30


	//   ....[86]....
        /*0734*/ 	.word	0x00010e80


	//   ....[87]....
        /*0738*/ 	.word	0x00010e90


	//   ....[88]....
        /*073c*/ 	.word	0x00010ee0


	//   ....[89]....
        /*0740*/ 	.word	0x00010ef0


	//   ....[90]....
        /*0744*/ 	.word	0x00010f40


	//   ....[91]....
        /*0748*/ 	.word	0x00010f50


	//   ....[92]....
        /*074c*/ 	.word	0x00010fa0


	//   ....[93]....
        /*0750*/ 	.word	0x00010fb0


	//   ....[94]....
        /*0754*/ 	.word	0x00010fc0


	//   ....[95]....
        /*0758*/ 	.word	0x00011010


	//   ....[96]....
        /*075c*/ 	.word	0x00011060


	//   ....[97]....
        /*0760*/ 	.word	0x00011070


	//   ....[98]....
        /*0764*/ 	.word	0x00011080


	//   ....[99]....
        /*0768*/ 	.word	0x000110e0


	//   ....[100]....
        /*076c*/ 	.word	0x00011540


	//   ....[101]....
        /*0770*/ 	.word	0x00011570


	//   ....[102]....
        /*0774*/ 	.word	0x000115e0


	//   ....[103]....
        /*0778*/ 	.word	0x00011610


	//   ....[104]....
        /*077c*/ 	.word	0x00011650


	//   ....[105]....
        /*0780*/ 	.word	0x00011680


	//   ....[106]....
        /*0784*/ 	.word	0x000116c0


	//   ....[107]....
        /*0788*/ 	.word	0x00011700


	//   ....[108]....
        /*078c*/ 	.word	0x00011750


	//   ....[109]....
        /*0790*/ 	.word	0x00011780


	//   ....[110]....
        /*0794*/ 	.word	0x000117d0


	//   ....[111]....
        /*0798*/ 	.word	0x000117f0


	//   ....[112]....
        /*079c*/ 	.word	0x00011830


	//   ....[113]....
        /*07a0*/ 	.word	0x00011860


	//   ....[114]....
        /*07a4*/ 	.word	0x000118a0


	//   ....[115]....
        /*07a8*/ 	.word	0x000118c0


	//   ....[116]....
        /*07ac*/ 	.word	0x000118e0


	//   ....[117]....
        /*07b0*/ 	.word	0x00011920


	//   ....[118]....
        /*07b4*/ 	.word	0x00011940


	//   ....[119]....
        /*07b8*/ 	.word	0x00011990


	//   ....[120]....
        /*07bc*/ 	.word	0x00011fe0


	//   ....[121]....
        /*07c0*/ 	.word	0x00012000


	//   ....[122]....
        /*07c4*/ 	.word	0x00012020


	//   ....[123]....
        /*07c8*/ 	.word	0x00012080


	//   ....[124]....
        /*07cc*/ 	.word	0x000120d0


	//   ....[125]....
        /*07d0*/ 	.word	0x000120f0


	//   ....[126]....
        /*07d4*/ 	.word	0x00012140


	//   ....[127]....
        /*07d8*/ 	.word	0x00012160


	//   ....[128]....
        /*07dc*/ 	.word	0x000121b0


	//   ....[129]....
        /*07e0*/ 	.word	0x000121d0


	//   ....[130]....
        /*07e4*/ 	.word	0x00012220


	//   ....[131]....
        /*07e8*/ 	.word	0x00012240


	//   ....[132]....
        /*07ec*/ 	.word	0x00012290


	//   ....[133]....
        /*07f0*/ 	.word	0x000122b0


	//   ....[134]....
        /*07f4*/ 	.word	0x000122f0


	//   ....[135]....
        /*07f8*/ 	.word	0x00012310


	//   ....[136]....
        /*07fc*/ 	.word	0x00012c50


	//   ....[137]....
        /*0800*/ 	.word	0x00012c60


	//   ....[138]....
        /*0804*/ 	.word	0x00012c70


	//   ....[139]....
        /*0808*/ 	.word	0x00012c80


	//   ....[140]....
        /*080c*/ 	.word	0x00012c90


	//   ....[141]....
        /*0810*/ 	.word	0x00012ca0


	//   ....[142]....
        /*0814*/ 	.word	0x00012cc0


	//   ....[143]....
        /*0818*/ 	.word	0x00012ce0


	//   ....[144]....
        /*081c*/ 	.word	0x00012da0


	//   ....[145]....
        /*0820*/ 	.word	0x00012db0


	//   ....[146]....
        /*0824*/ 	.word	0x00012dc0


	//   ....[147]....
        /*0828*/ 	.word	0x00012dd0


	//   ....[148]....
        /*082c*/ 	.word	0x00012e40


	//   ....[149]....
        /*0830*/ 	.word	0x00012e50


	//   ....[150]....
        /*0834*/ 	.word	0x00012e60


	//   ....[151]....
        /*0838*/ 	.word	0x00012e70


	//   ....[152]....
        /*083c*/ 	.word	0x00012e90


	//   ....[153]....
        /*0840*/ 	.word	0x00012eb0


	//   ....[154]....
        /*0844*/ 	.word	0x00012ef0


	//   ....[155]....
        /*0848*/ 	.word	0x00012f40


	//   ....[156]....
        /*084c*/ 	.word	0x000132f0


	//   ....[157]....
        /*0850*/ 	.word	0x00013300


	//   ....[158]....
        /*0854*/ 	.word	0x00013310


	//   ....[159]....
        /*0858*/ 	.word	0x00013320


	//   ....[160]....
        /*085c*/ 	.word	0x00013330


	//   ....[161]....
        /*0860*/ 	.word	0x00013350


	//   ....[162]....
        /*0864*/ 	.word	0x00013370


	//   ....[163]....
        /*0868*/ 	.word	0x000133d0


	//   ....[164]....
        /*086c*/ 	.word	0x00013410


	//   ....[165]....
        /*0870*/ 	.word	0x00013420


	//   ....[166]....
        /*0874*/ 	.word	0x00013440


	//   ....[167]....
        /*0878*/ 	.word	0x00013460


	//   ....[168]....
        /*087c*/ 	.word	0x00013470


	//   ....[169]....
        /*0880*/ 	.word	0x000134c0


	//   ....[170]....
        /*0884*/ 	.word	0x000134e0


	//   ....[171]....
        /*0888*/ 	.word	0x000134f0


	//   ....[172]....
        /*088c*/ 	.word	0x00013500


	//   ....[173]....
        /*0890*/ 	.word	0x00013530


	//   ....[174]....
        /*0894*/ 	.word	0x00013550


	//   ....[175]....
        /*0898*/ 	.word	0x00013590


	//   ....[176]....
        /*089c*/ 	.word	0x000148c0


	//   ....[177]....
        /*08a0*/ 	.word	0x00014a60


	//   ....[178]....
        /*08a4*/ 	.word	0x00015070


	//   ....[179]....
        /*08a8*/ 	.word	0x00015150


	//   ....[180]....
        /*08ac*/ 	.word	0x00015240


	//   ....[181]....
        /*08b0*/ 	.word	0x000152a0


	//   ....[182]....
        /*08b4*/ 	.word	0x00015360


	//   ....[183]....
        /*08b8*/ 	.word	0x000153c0


	//   ....[184]....
        /*08bc*/ 	.word	0x00015480


	//   ....[185]....
        /*08c0*/ 	.word	0x000154e0


	//   ....[186]....
        /*08c4*/ 	.word	0x000155a0


	//   ....[187]....
        /*08c8*/ 	.word	0x00015600


	//   ....[188]....
        /*08cc*/ 	.word	0x000156c0


	//   ....[189]....
        /*08d0*/ 	.word	0x00015720


	//   ....[190]....
        /*08d4*/ 	.word	0x000157e0


	//   ....[191]....
        /*08d8*/ 	.word	0x00015840


	//   ....[192]....
        /*08dc*/ 	.word	0x00015900


	//   ....[193]....
        /*08e0*/ 	.word	0x00015960


	//   ....[194]....
        /*08e4*/ 	.word	0x00015a20


	//   ....[195]....
        /*08e8*/ 	.word	0x00015a80


	//   ....[196]....
        /*08ec*/ 	.word	0x00015b40


	//   ....[197]....
        /*08f0*/ 	.word	0x00015ba0


	//   ....[198]....
        /*08f4*/ 	.word	0x00015c90


	//   ....[199]....
        /*08f8*/ 	.word	0x00015e40


	//   ....[200]....
        /*08fc*/ 	.word	0x00015ed0


	//   ....[201]....
        /*0900*/ 	.word	0x00015fa0


	//   ....[202]....
        /*0904*/ 	.word	0x00015ff0


	//   ....[203]....
        /*0908*/ 	.word	0x000160c0


	//   ....[204]....
        /*090c*/ 	.word	0x00016110


	//   ....[205]....
        /*0910*/ 	.word	0x000161f0


	//   ....[206]....
        /*0914*/ 	.word	0x00016240


	//   ....[207]....
        /*0918*/ 	.word	0x000162c0


	//   ....[208]....
        /*091c*/ 	.word	0x00016370


	//   ....[209]....
        /*0920*/ 	.word	0x000163f0


	//   ....[210]....
        /*0924*/ 	.word	0x000164a0


	//   ....[211]....
        /*0928*/ 	.word	0x00016520


	//   ....[212]....
        /*092c*/ 	.word	0x000165c0


	//   ....[213]....
        /*0930*/ 	.word	0x00016640


	//   ....[214]....
        /*0934*/ 	.word	0x000166e0


	//   ....[215]....
        /*0938*/ 	.word	0x00016750


	//   ....[216]....
        /*093c*/ 	.word	0x00016800


	//   ....[217]....
        /*0940*/ 	.word	0x00016870


	//   ....[218]....
        /*0944*/ 	.word	0x00016920


	//   ....[219]....
        /*0948*/ 	.word	0x000169b0


	//   ....[220]....
        /*094c*/ 	.word	0x00016a30


	//   ....[221]....
        /*0950*/ 	.word	0x00016ab0


	//   ....[222]....
        /*0954*/ 	.word	0x00016b50


	//   ....[223]....
        /*0958*/ 	.word	0x00016bb0


	//   ....[224]....
        /*095c*/ 	.word	0x00016c70


	//   ....[225]....
        /*0960*/ 	.word	0x00016cd0


	//   ....[226]....
        /*0964*/ 	.word	0x00016d90


	//   ....[227]....
        /*0968*/ 	.word	0x00016df0


	//   ....[228]....
        /*096c*/ 	.word	0x00016eb0


	//   ....[229]....
        /*0970*/ 	.word	0x00016f10


	//   ....[230]....
        /*0974*/ 	.word	0x00016fd0


	//   ....[231]....
        /*0978*/ 	.word	0x00017030


	//   ....[232]....
        /*097c*/ 	.word	0x000170f0


	//   ....[233]....
        /*0980*/ 	.word	0x00017150


	//   ....[234]....
        /*0984*/ 	.word	0x000171f0


	//   ....[235]....
        /*0988*/ 	.word	0x00017320


	//   ....[236]....
        /*098c*/ 	.word	0x000173b0


	//   ....[237]....
        /*0990*/ 	.word	0x00017430


	//   ....[238]....
        /*0994*/ 	.word	0x000174d0


	//   ....[239]....
        /*0998*/ 	.word	0x00017530


	//   ....[240]....
        /*099c*/ 	.word	0x000175e0


	//   ....[241]....
        /*09a0*/ 	.word	0x00017640


	//   ....[242]....
        /*09a4*/ 	.word	0x000176f0


	//   ....[243]....
        /*09a8*/ 	.word	0x00017750


	//   ....[244]....
        /*09ac*/ 	.word	0x000177f0


	//   ....[245]....
        /*09b0*/ 	.word	0x00017850


	//   ....[246]....
        /*09b4*/ 	.word	0x00017900


	//   ....[247]....
        /*09b8*/ 	.word	0x00017960


	//   ....[248]....
        /*09bc*/ 	.word	0x00017a00


	//   ....[249]....
        /*09c0*/ 	.word	0x00017a60


	//   ....[250]....
        /*09c4*/ 	.word	0x00017b10


	//   ....[251]....
        /*09c8*/ 	.word	0x00017b70


	//   ....[252]....
        /*09cc*/ 	.word	0x00017c20


	//   ....[253]....
        /*09d0*/ 	.word	0x00017c80


	//   ....[254]....
        /*09d4*/ 	.word	0x00017d30


	//   ....[255]....
        /*09d8*/ 	.word	0x00017e20


	//   ....[0]....
        /*09dc*/ 	.word	0x00017eb0


	//   ....[1]....
        /*09e0*/ 	.word	0x00017f30


	//   ....[2]....
        /*09e4*/ 	.word	0x00017fc0


	//   ....[3]....
        /*09e8*/ 	.word	0x00018020


	//   ....[4]....
        /*09ec*/ 	.word	0x000180c0


	//   ....[5]....
        /*09f0*/ 	.word	0x00018120


	//   ....[6]....
        /*09f4*/ 	.word	0x000181d0


	//   ....[7]....
        /*09f8*/ 	.word	0x00018230


	//   ....[8]....
        /*09fc*/ 	.word	0x000182d0


	//   ....[9]....
        /*0a00*/ 	.word	0x00018330


	//   ....[10]....
        /*0a04*/ 	.word	0x000183e0


	//   ....[11]....
        /*0a08*/ 	.word	0x00018440


	//   ....[12]....
        /*0a0c*/ 	.word	0x000184e0


	//   ....[13]....
        /*0a10*/ 	.word	0x00018540


	//   ....[14]....
        /*0a14*/ 	.word	0x000185f0


	//   ....[15]....
        /*0a18*/ 	.word	0x00018650


	//   ....[16]....
        /*0a1c*/ 	.word	0x00018700


	//   ....[17]....
        /*0a20*/ 	.word	0x00018760


	//   ....[18]....
        /*0a24*/ 	.word	0x00018810


	//   ....[19]....
        /*0a28*/ 	.word	0x00018a70


	//----- nvinfo : EIATTR_REG_RECONFIG
	.align		4
.L_1042:
        /*0a2c*/ 	.byte	0x01, 0x54
	.zero		2


	//----- nvinfo : EIATTR_SYSCALL_OFFSETS
	.align		4
        /*0a30*/ 	.byte	0x04, 0x46
        /*0a32*/ 	.short	(.L_1044 - .L_1043)


	//   ....[0]....
.L_1043:
        /*0a34*/ 	.word	0x000015c0


	//   ....[1]....
        /*0a38*/ 	.word	0x0000ffb0


	//   ....[2]....
        /*0a3c*/ 	.word	0x00010120


	//   ....[3]....
        /*0a40*/ 	.word	0x00010280


	//   ....[4]....
        /*0a44*/ 	.word	0x000103c0


	//   ....[5]....
        /*0a48*/ 	.word	0x00011c60


	//----- nvinfo : EIATTR_MBARRIER_INSTR_OFFSETS
	.align		4
.L_1044:
        /*0a4c*/ 	.byte	0x04, 0x39
        /*0a4e*/ 	.short	(.L_1046 - .L_1045)


	//   ....[0]....
.L_1045:
        /*0a50*/ 	.word	0x00000180
        /*0a54*/ 	.word	0x000000ff
        /*0a58*/ 	.word	0x00022800
        /*0a5c*/ 	.short	0x0100
        /*0a5e*/ 	.byte	0x08
	.zero		1


	//   ....[1]....
        /*0a60*/ 	.word	0x00000190
        /*0a64*/ 	.word	0x000000ff
        /*0a68*/ 	.word	0x00022820
        /*0a6c*/ 	.short	0x0100
        /*0a6e*/ 	.byte	0x08
	.zero		1


	//   ....[2]....
        /*0a70*/ 	.word	0x00000280
        /*0a74*/ 	.word	0x000000ff
        /*0a78*/ 	.word	0x00022830
        /*0a7c*/ 	.short	0x0100
        /*0a7e*/ 	.byte	0x08
	.zero		1


	//   ....[3]....
        /*0a80*/ 	.word	0x00000290
        /*0a84*/ 	.word	0x000000ff
        /*0a88*/ 	.word	0x00022840
        /*0a8c*/ 	.short	0x0100
        /*0a8e*/ 	.byte	0x08
	.zero		1


	//   ....[4]....
        /*0a90*/ 	.word	0x000002a0
        /*0a94*/ 	.word	0x000000ff
        /*0a98*/ 	.word	0x00022838
        /*0a9c*/ 	.short	0x0100
        /*0a9e*/ 	.byte	0x08
	.zero		1


	//   ....[5]....
        /*0aa0*/ 	.word	0x000002b0
        /*0aa4*/ 	.word	0x000000ff
        /*0aa8*/ 	.word	0x00022848
        /*0aac*/ 	.short	0x0100
        /*0aae*/ 	.byte	0x08
	.zero		1


	//   ....[6]....
        /*0ab0*/ 	.word	0x000003e0
        /*0ab4*/ 	.word	0x000000ff
        /*0ab8*/ 	.word	0x00022850
        /*0abc*/ 	.short	0x0100
        /*0abe*/ 	.byte	0x08
	.zero		1


	//   ....[7]....
        /*0ac0*/ 	.word	0x000003f0
        /*0ac4*/ 	.word	0x000000ff
        /*0ac8*/ 	.word	0x00022860
        /*0acc*/ 	.short	0x0100
        /*0ace*/ 	.byte	0x08
	.zero		1


	//   ....[8]....
        /*0ad0*/ 	.word	0x00000400
        /*0ad4*/ 	.word	0x000000ff
        /*0ad8*/ 	.word	0x00022858
        /*0adc*/ 	.short	0x0100
        /*0ade*/ 	.byte	0x08
	.zero		1


	//   ....[9]....
        /*0ae0*/ 	.word	0x00000410
        /*0ae4*/ 	.word	0x000000ff
        /*0ae8*/ 	.word	0x00022868
        /*0aec*/ 	.short	0x0100
        /*0aee*/ 	.byte	0x08
	.zero		1


	//   ....[10]....
        /*0af0*/ 	.word	0x00000500
        /*0af4*/ 	.word	0x000000ff
        /*0af8*/ 	.word	0x00022870
        /*0afc*/ 	.short	0x0100
        /*0afe*/ 	.byte	0x06
	.zero		1


	//   ....[11]....
        /*0b00*/ 	.word	0x00000510
        /*0b04*/ 	.word	0x000000ff
        /*0b08*/ 	.word	0x00022880
        /*0b0c*/ 	.short	0x0100
        /*0b0e*/ 	.byte	0x06
	.zero		1


	//   ....[12]....
        /*0b10*/ 	.word	0x00000520
        /*0b14*/ 	.word	0x000000ff
        /*0b18*/ 	.word	0x00022878
        /*0b1c*/ 	.short	0x0100
        /*0b1e*/ 	.byte	0x06
	.zero		1


	//   ....[13]....
        /*0b20*/ 	.word	0x00000530
        /*0b24*/ 	.word	0x000000ff
        /*0b28*/ 	.word	0x00022888
        /*0b2c*/ 	.short	0x0100
        /*0b2e*/ 	.byte	0x06
	.zero		1


	//   ....[14]....
        /*0b30*/ 	.word	0x00000660
        /*0b34*/ 	.word	0x000000ff
        /*0b38*/ 	.word	0x00022890
        /*0b3c*/ 	.short	0x0100
        /*0b3e*/ 	.byte	0x08
	.zero		1


	//   ....[15]....
        /*0b40*/ 	.word	0x00000670
        /*0b44*/ 	.word	0x000000ff
        /*0b48*/ 	.word	0x000228a0
        /*0b4c*/ 	.short	0x0100
        /*0b4e*/ 	.byte	0x08
	.zero		1


	//   ....[16]....
        /*0b50*/ 	.word	0x00000680
        /*0b54*/ 	.word	0x000000ff
        /*0b58*/ 	.word	0x00022898
        /*0b5c*/ 	.short	0x0100
        /*0b5e*/ 	.byte	0x08
	.zero		1


	//   ....[17]....
        /*0b60*/ 	.word	0x00000690
        /*0b64*/ 	.word	0x000000ff
        /*0b68*/ 	.word	0x000228a8
        /*0b6c*/ 	.short	0x0100
        /*0b6e*/ 	.byte	0x08
	.zero		1


	//   ....[18]....
        /*0b70*/ 	.word	0x000007e0
        /*0b74*/ 	.word	0x000000ff
        /*0b78*/ 	.word	0x000228b0
        /*0b7c*/ 	.short	0x0100
        /*0b7e*/ 	.byte	0x08
	.zero		1


	//   ....[19]....
        /*0b80*/ 	.word	0x000007f0
        /*0b84*/ 	.word	0x000000ff
        /*0b88*/ 	.word	0x000228c0
        /*0b8c*/ 	.short	0x0100
        /*0b8e*/ 	.byte	0x08
	.zero		1


	//   ....[20]....
        /*0b90*/ 	.word	0x00000800
        /*0b94*/ 	.word	0x000000ff
        /*0b98*/ 	.word	0x000228b8
        /*0b9c*/ 	.short	0x0100
        /*0b9e*/ 	.byte	0x08
	.zero		1


	//   ....[21]....
        /*0ba0*/ 	.word	0x00000810
        /*0ba4*/ 	.word	0x000000ff
        /*0ba8*/ 	.word	0x000228c8
        /*0bac*/ 	.short	0x0100
        /*0bae*/ 	.byte	0x08
	.zero		1


	//   ....[22]....
        /*0bb0*/ 	.word	0x00001910
        /*0bb4*/ 	.word	0x000000ff
        /*0bb8*/ 	.word	0x00022800
        /*0bbc*/ 	.short	0x010a
        /*0bbe*/ 	.byte	0x2b
	.zero		1


	//   ....[23]....
        /*0bc0*/ 	.word	0x000019b0
        /*0bc4*/ 	.word	0x00000002
        /*0bc8*/ 	.word	0x00022830
        /*0bcc*/ 	.short	0x010a
        /*0bce*/ 	.byte	0x3f
	.zero		1


	//   ....[24]....
        /*0bd0*/ 	.word	0x000019f0
        /*0bd4*/ 	.word	0x00000002
        /*0bd8*/ 	.word	0x00022830
        /*0bdc*/ 	.short	0x010a
        /*0bde*/ 	.byte	0x3f
	.zero		1


	//   ....[25]....
        /*0be0*/ 	.word	0x00002f40
        /*0be4*/ 	.word	0x000000ff
        /*0be8*/ 	.word	0x00000000
        /*0bec*/ 	.short	0x0101
        /*0bee*/ 	.byte	0x06
	.zero		1


	//   ....[26]....
        /*0bf0*/ 	.word	0x000053f0
        /*0bf4*/ 	.word	0x000000ff
        /*0bf8*/ 	.word	0x00022830
        /*0bfc*/ 	.short	0x010a
        /*0bfe*/ 	.byte	0x06
	.zero		1


	//   ....[27]....
        /*0c00*/ 	.word	0x00005430
        /*0c04*/ 	.word	0x000000ff
        /*0c08*/ 	.word	0x00022830
        /*0c0c*/ 	.short	0x010a
        /*0c0e*/ 	.byte	0x06
	.zero		1


	//   ....[28]....
        /*0c10*/ 	.word	0x00005cc0
        /*0c14*/ 	.word	0x000000ff
        /*0c18*/ 	.word	0x00022850
        /*0c1c*/ 	.short	0x010a
        /*0c1e*/ 	.byte	0x06
	.zero		1


	//   ....[29]....
        /*0c20*/ 	.word	0x00005d00
        /*0c24*/ 	.word	0x000000ff
        /*0c28*/ 	.word	0x00022850
        /*0c2c*/ 	.short	0x010a
        /*0c2e*/ 	.byte	0x06
	.zero		1


	//   ....[30]....
        /*0c30*/ 	.word	0x000067f0
        /*0c34*/ 	.word	0x000000ff
        /*0c38*/ 	.word	0x00000000
        /*0c3c*/ 	.short	0x0101
        /*0c3e*/ 	.byte	0x06
	.zero		1


	//   ....[31]....
        /*0c40*/ 	.word	0x00008ba0
        /*0c44*/ 	.word	0x000000ff
        /*0c48*/ 	.word	0x00000000
        /*0c4c*/ 	.short	0x0101
        /*0c4e*/ 	.byte	0x06
	.zero		1


	//   ....[32]....
        /*0c50*/ 	.word	0x000092e0
        /*0c54*/ 	.word	0x000000ff
        /*0c58*/ 	.word	0x00022830
        /*0c5c*/ 	.short	0x010a
        /*0c5e*/ 	.byte	0x06
	.zero		1


	//   ....[33]....
        /*0c60*/ 	.word	0x00009320
        /*0c64*/ 	.word	0x000000ff
        /*0c68*/ 	.word	0x00022830
        /*0c6c*/ 	.short	0x010a
        /*0c6e*/ 	.byte	0x06
	.zero		1


	//   ....[34]....
        /*0c70*/ 	.word	0x00009bb0
        /*0c74*/ 	.word	0x000000ff
        /*0c78*/ 	.word	0x00022850
        /*0c7c*/ 	.short	0x010a
        /*0c7e*/ 	.byte	0x06
	.zero		1


	//   ....[35]....
        /*0c80*/ 	.word	0x00009bf0
        /*0c84*/ 	.word	0x000000ff
        /*0c88*/ 	.word	0x00022850
        /*0c8c*/ 	.short	0x010a
        /*0c8e*/ 	.byte	0x06
	.zero		1


	//   ....[36]....
        /*0c90*/ 	.word	0x0000a4c0
        /*0c94*/ 	.word	0x000000ff
        /*0c98*/ 	.word	0x00000000
        /*0c9c*/ 	.short	0x0101
        /*0c9e*/ 	.byte	0x06
	.zero		1


	//   ....[37]....
        /*0ca0*/ 	.word	0x0000bef0
        /*0ca4*/ 	.word	0x000000ff
        /*0ca8*/ 	.word	0x00000000
        /*0cac*/ 	.short	0x0101
        /*0cae*/ 	.byte	0x06
	.zero		1


	//   ....[38]....
        /*0cb0*/ 	.word	0x0000c570
        /*0cb4*/ 	.word	0x000000ff
        /*0cb8*/ 	.word	0x00022850
        /*0cbc*/ 	.short	0x010a
        /*0cbe*/ 	.byte	0x09
	.zero		1


	//   ....[39]....
        /*0cc0*/ 	.word	0x0000c5b0
        /*0cc4*/ 	.word	0x000000ff
        /*0cc8*/ 	.word	0x00022850
        /*0ccc*/ 	.short	0x010a
        /*0cce*/ 	.byte	0x09
	.zero		1


	//   ....[40]....
        /*0cd0*/ 	.word	0x0000cc50
        /*0cd4*/ 	.word	0x000000ff
        /*0cd8*/ 	.word	0x00000000
        /*0cdc*/ 	.short	0x0101
        /*0cde*/ 	.byte	0x04
	.zero		1


	//   ....[41]....
        /*0ce0*/ 	.word	0x0000e650
        /*0ce4*/ 	.word	0x00000003
        /*0ce8*/ 	.word	0x00000000
        /*0cec*/ 	.short	0x0101
        /*0cee*/ 	.byte	0x3f
	.zero		1


	//   ....[42]....
        /*0cf0*/ 	.word	0x000109c0
        /*0cf4*/ 	.word	0x00000000
        /*0cf8*/ 	.word	0x00022880
        /*0cfc*/ 	.short	0x010a
        /*0cfe*/ 	.byte	0x3f
	.zero		1


	//   ....[43]....
        /*0d00*/ 	.word	0x00011220
        /*0d04*/ 	.word	0x00000000
        /*0d08*/ 	.word	0x00022870
        /*0d0c*/ 	.short	0x0107
        /*0d0e*/ 	.byte	0x3f
	.zero		1


	//   ....[44]....
        /*0d10*/ 	.word	0x000112e0
        /*0d14*/ 	.word	0x00000000
        /*0d18*/ 	.word	0x00022870
        /*0d1c*/ 	.short	0x0101
        /*0d1e*/ 	.byte	0x3f
	.zero		1


	//   ....[45]....
        /*0d20*/ 	.word	0x00011310
        /*0d24*/ 	.word	0x00000000
        /*0d28*/ 	.word	0x00022840
        /*0d2c*/ 	.short	0x010a
        /*0d2e*/ 	.byte	0x3f
	.zero		1


	//   ....[46]....
        /*0d30*/ 	.word	0x00011a40
        /*0d34*/ 	.word	0x00000000
        /*0d38*/ 	.word	0x00022830
        /*0d3c*/ 	.short	0x0107
        /*0d3e*/ 	.byte	0x3f
	.zero		1


	//   ....[47]....
        /*0d40*/ 	.word	0x00011b00
        /*0d44*/ 	.word	0x00000000
        /*0d48*/ 	.word	0x00022830
        /*0d4c*/ 	.short	0x0101
        /*0d4e*/ 	.byte	0x3f
	.zero		1


	//   ....[48]....
        /*0d50*/ 	.word	0x000123c0
        /*0d54*/ 	.word	0x00000011
        /*0d58*/ 	.word	0x00022800
        /*0d5c*/ 	.short	0x0107
        /*0d5e*/ 	.byte	0x3f
	.zero		1


	//   ....[49]....
        /*0d60*/ 	.word	0x000124b0
        /*0d64*/ 	.word	0x00000011
        /*0d68*/ 	.word	0x00022800
        /*0d6c*/ 	.short	0x0101
        /*0d6e*/ 	.byte	0x3f
	.zero		1


	//   ....[50]....
        /*0d70*/ 	.word	0x000124d0
        /*0d74*/ 	.word	0x00000011
        /*0d78*/ 	.word	0x00022820
        /*0d7c*/ 	.short	0x010a
        /*0d7e*/ 	.byte	0x3f
	.zero		1


	//   ....[51]....
        /*0d80*/ 	.word	0x000129f0
        /*0d84*/ 	.word	0x00000000
        /*0d88*/ 	.word	0x00022880
        /*0d8c*/ 	.short	0x010a
        /*0d8e*/ 	.byte	0x3f
	.zero		1


	//   ....[52]....
        /*0d90*/ 	.word	0x00012fc0
        /*0d94*/ 	.word	0x00000000
        /*0d98*/ 	.word	0x00022870
        /*0d9c*/ 	.short	0x0107
        /*0d9e*/ 	.byte	0x3f
	.zero		1


	//   ....[53]....
        /*0da0*/ 	.word	0x00013080
        /*0da4*/ 	.word	0x00000000
        /*0da8*/ 	.word	0x00022870
        /*0dac*/ 	.short	0x0101
        /*0dae*/ 	.byte	0x3f
	.zero		1


	//   ....[54]....
        /*0db0*/ 	.word	0x000130b0
        /*0db4*/ 	.word	0x00000000
        /*0db8*/ 	.word	0x00022840
        /*0dbc*/ 	.short	0x010a
        /*0dbe*/ 	.byte	0x3f
	.zero		1


	//   ....[55]....
        /*0dc0*/ 	.word	0x00013650
        /*0dc4*/ 	.word	0x00000000
        /*0dc8*/ 	.word	0x00022830
        /*0dcc*/ 	.short	0x0107
        /*0dce*/ 	.byte	0x3f
	.zero		1


	//   ....[56]....
        /*0dd0*/ 	.word	0x00013710
        /*0dd4*/ 	.word	0x00000000
        /*0dd8*/ 	.word	0x00022830
        /*0ddc*/ 	.short	0x0101
        /*0dde*/ 	.byte	0x3f
	.zero		1


	//   ....[57]....
        /*0de0*/ 	.word	0x000137a0
        /*0de4*/ 	.word	0x00000003
        /*0de8*/ 	.word	0x00022870
        /*0dec*/ 	.short	0x010a
        /*0dee*/ 	.byte	0x3f
	.zero		1


	//   ....[58]....
        /*0df0*/ 	.word	0x00013830
        /*0df4*/ 	.word	0x00000003
        /*0df8*/ 	.word	0x00022860
        /*0dfc*/ 	.short	0x010a
        /*0dfe*/ 	.byte	0x3f
	.zero		1


	//   ....[59]....
        /*0e00*/ 	.word	0x00013df0
        /*0e04*/ 	.word	0x00000003
        /*0e08*/ 	.word	0x00022850
        /*0e0c*/ 	.short	0x0101
        /*0e0e*/ 	.byte	0x3f
	.zero		1


	//   ....[60]....
        /*0e10*/ 	.word	0x00013e80
        /*0e14*/ 	.word	0x00000003
        /*0e18*/ 	.word	0x00000000
        /*0e1c*/ 	.short	0x0101
        /*0e1e*/ 	.byte	0x3f
	.zero		1


	//   ....[61]....
        /*0e20*/ 	.word	0x00014050
        /*0e24*/ 	.word	0x00000003
        /*0e28*/ 	.word	0x00022870
        /*0e2c*/ 	.short	0x010a
        /*0e2e*/ 	.byte	0x3f
	.zero		1


	//   ....[62]....
        /*0e30*/ 	.word	0x000140e0
        /*0e34*/ 	.word	0x00000003
        /*0e38*/ 	.word	0x00022860
        /*0e3c*/ 	.short	0x010a
        /*0e3e*/ 	.byte	0x3f
	.zero		1


	//   ....[63]....
        /*0e40*/ 	.word	0x000146a0
        /*0e44*/ 	.word	0x00000003
        /*0e48*/ 	.word	0x00022850
        /*0e4c*/ 	.short	0x0101
        /*0e4e*/ 	.byte	0x3f
	.zero		1


	//   ....[64]....
        /*0e50*/ 	.word	0x00014740
        /*0e54*/ 	.word	0x00000003
        /*0e58*/ 	.word	0x00000000
        /*0e5c*/ 	.short	0x0101
        /*0e5e*/ 	.byte	0x3f
	.zero		1


	//   ....[65]....
        /*0e60*/ 	.word	0x000149e0
        /*0e64*/ 	.word	0x00000004
        /*0e68*/ 	.word	0x00022820
        /*0e6c*/ 	.short	0x010a
        /*0e6e*/ 	.byte	0x3f
	.zero		1


	//   ....[66]....
        /*0e70*/ 	.word	0x00014b60
        /*0e74*/ 	.word	0x00000005
        /*0e78*/ 	.word	0x00022840
        /*0e7c*/ 	.short	0x010a
        /*0e7e*/ 	.byte	0x3f
	.zero		1


	//   ....[67]....
        /*0e80*/ 	.word	0x00014c00
        /*0e84*/ 	.word	0x0000001f
        /*0e88*/ 	.word	0x00022840
        /*0e8c*/ 	.short	0x010a
        /*0e8e*/ 	.byte	0x3f
	.zero		1


	//   ....[68]....
        /*0e90*/ 	.word	0x00014c40
        /*0e94*/ 	.word	0x00000005
        /*0e98*/ 	.word	0x00022860
        /*0e9c*/ 	.short	0x010a
        /*0e9e*/ 	.byte	0x3f
	.zero		1


	//   ....[69]....
        /*0ea0*/ 	.word	0x00014c80
        /*0ea4*/ 	.word	0x0000001f
        /*0ea8*/ 	.word	0x00022860
        /*0eac*/ 	.short	0x010a
        /*0eae*/ 	.byte	0x3f
	.zero		1


	//   ....[70]....
        /*0eb0*/ 	.word	0x00014cc0
        /*0eb4*/ 	.word	0x00000005
        /*0eb8*/ 	.word	0x00022880
        /*0ebc*/ 	.short	0x010a
        /*0ebe*/ 	.byte	0x3f
	.zero		1


	//   ....[71]....
        /*0ec0*/ 	.word	0x00014d00
        /*0ec4*/ 	.word	0x0000001f
        /*0ec8*/ 	.word	0x00022880
        /*0ecc*/ 	.short	0x010a
        /*0ece*/ 	.byte	0x3f
	.zero		1


	//   ....[72]....
        /*0ed0*/ 	.word	0x00014d70
        /*0ed4*/ 	.word	0x00000003
        /*0ed8*/ 	.word	0x00022800
        /*0edc*/ 	.short	0x010a
        /*0ede*/ 	.byte	0x3f
	.zero		1


	//   ....[73]....
        /*0ee0*/ 	.word	0x00014dc0
        /*0ee4*/ 	.word	0x00000002
        /*0ee8*/ 	.word	0x00022830
        /*0eec*/ 	.short	0x010a
        /*0eee*/ 	.byte	0x3f
	.zero		1


	//   ....[74]....
        /*0ef0*/ 	.word	0x00014e20
        /*0ef4*/ 	.word	0x00000008
        /*0ef8*/ 	.word	0x00022830
        /*0efc*/ 	.short	0x010a
        /*0efe*/ 	.byte	0x3f
	.zero		1


	//   ....[75]....
        /*0f00*/ 	.word	0x00014e80
        /*0f04*/ 	.word	0x00000008
        /*0f08*/ 	.word	0x00022850
        /*0f0c*/ 	.short	0x010a
        /*0f0e*/ 	.byte	0x3f
	.zero		1


	//   ....[76]....
        /*0f10*/ 	.word	0x00014ee0
        /*0f14*/ 	.word	0x00000008
        /*0f18*/ 	.word	0x00022830
        /*0f1c*/ 	.short	0x010a
        /*0f1e*/ 	.byte	0x3f
	.zero		1


	//   ....[77]....
        /*0f20*/ 	.word	0x00014f40
        /*0f24*/ 	.word	0x00000008
        /*0f28*/ 	.word	0x00022850
        /*0f2c*/ 	.short	0x010a
        /*0f2e*/ 	.byte	0x3f
	.zero		1


	//   ....[78]....
        /*0f30*/ 	.word	0x00014fa0
        /*0f34*/ 	.word	0x00000005
        /*0f38*/ 	.word	0x00022850
        /*0f3c*/ 	.short	0x010a
        /*0f3e*/ 	.byte	0x3f
	.zero		1


	//   ....[79]....
        /*0f40*/ 	.word	0x000150a0
        /*0f44*/ 	.word	0x00000000
        /*0f48*/ 	.word	0x00022880
        /*0f4c*/ 	.short	0x010a
        /*0f4e*/ 	.byte	0x3f
	.zero		1


	//   ....[80]....
        /*0f50*/ 	.word	0x00015d90
        /*0f54*/ 	.word	0x00000000
        /*0f58*/ 	.word	0x00022840
        /*0f5c*/ 	.short	0x010a
        /*0f5e*/ 	.byte	0x3f
	.zero		1


	//   ....[81]....
        /*0f60*/ 	.word	0x00017220
        /*0f64*/ 	.word	0x00000011
        /*0f68*/ 	.word	0x00022820
        /*0f6c*/ 	.short	0x010a
        /*0f6e*/ 	.byte	0x3f
	.zero		1


	//   ....[82]....
        /*0f70*/ 	.word	0x00017270
        /*0f74*/ 	.word	0x00000000
        /*0f78*/ 	.word	0x00022880
        /*0f7c*/ 	.short	0x010a
        /*0f7e*/ 	.byte	0x3f
	.zero		1


	//   ....[83]....
        /*0f80*/ 	.word	0x00017d70
        /*0f84*/ 	.word	0x00000000
        /*0f88*/ 	.word	0x00022840
        /*0f8c*/ 	.short	0x010a
        /*0f8e*/ 	.byte	0x3f
	.zero		1


	//   ....[84]....
        /*0f90*/ 	.word	0x00018850
        /*0f94*/ 	.word	0x00000003
        /*0f98*/ 	.word	0x00022870
        /*0f9c*/ 	.short	0x010a
        /*0f9e*/ 	.byte	0x3f
	.zero		1


	//   ....[85]....
        /*0fa0*/ 	.word	0x000188a0
        /*0fa4*/ 	.word	0x00000003
        /*0fa8*/ 	.word	0x00022860
        /*0fac*/ 	.short	0x010a
        /*0fae*/ 	.byte	0x3f
	.zero		1


	//   ....[86]....
        /*0fb0*/ 	.word	0x000188f0
        /*0fb4*/ 	.word	0x00000003
        /*0fb8*/ 	.word	0x00022870
        /*0fbc*/ 	.short	0x010a
        /*0fbe*/ 	.byte	0x3f
	.zero		1


	//   ....[87]....
        /*0fc0*/ 	.word	0x00018940
        /*0fc4*/ 	.word	0x00000003
        /*0fc8*/ 	.word	0x00022860
        /*0fcc*/ 	.short	0x010a
        /*0fce*/ 	.byte	0x3f
	.zero		1


	//   ....[88]....
        /*0fd0*/ 	.word	0x00018990
        /*0fd4*/ 	.word	0x00000004
        /*0fd8*/ 	.word	0x00022820
        /*0fdc*/ 	.short	0x010a
        /*0fde*/ 	.byte	0x3f
	.zero		1


	//   ....[89]....
        /*0fe0*/ 	.word	0x00018b30
        /*0fe4*/ 	.word	0x00000005
        /*0fe8*/ 	.word	0x00022840
        /*0fec*/ 	.short	0x010a
        /*0fee*/ 	.byte	0x3f
	.zero		1


	//   ....[90]....
        /*0ff0*/ 	.word	0x00018b80
        /*0ff4*/ 	.word	0x0000001f
        /*0ff8*/ 	.word	0x00022840
        /*0ffc*/ 	.short	0x010a
        /*0ffe*/ 	.byte	0x3f
	.zero		1


	//   ....[91]....
        /*1000*/ 	.word	0x00018bd0
        /*1004*/ 	.word	0x00000005
        /*1008*/ 	.word	0x00022860
        /*100c*/ 	.short	0x010a
        /*100e*/ 	.byte	0x3f
	.zero		1


	//   ....[92]....
        /*1010*/ 	.word	0x00018c20
        /*1014*/ 	.word	0x0000001f
        /*1018*/ 	.word	0x00022860
        /*101c*/ 	.short	0x010a
        /*101e*/ 	.byte	0x3f
	.zero		1


	//   ....[93]....
        /*1020*/ 	.word	0x00018c70
        /*1024*/ 	.word	0x00000005
        /*1028*/ 	.word	0x00022880
        /*102c*/ 	.short	0x010a
        /*102e*/ 	.byte	0x3f
	.zero		1


	//----- nvinfo : EIATTR_NUM_MBARRIERS
	.align		4
.L_1046:
        /*1030*/ 	.byte	0x03, 0x38
        /*1032*/ 	.short	0x0016


	//----- nvinfo : EIATTR_EXIT_INSTR_OFFSETS
	.align		4
        /*1034*/ 	.byte	0x04, 0x1c
        /*1036*/ 	.short	(.L_1048 - .L_1047)


	//   ....[0]....
.L_1047:
        /*1038*/ 	.word	0x000009a0


	//   ....[1]....
        /*103c*/ 	.word	0x0000f380


	//   ....[2]....
        /*1040*/ 	.word	0x00014d50


	//----- nvinfo : EIATTR_MAX_THREADS
	.align		4
.L_1048:
        /*1044*/ 	.byte	0x04, 0x05
        /*1046*/ 	.short	(.L_1050 - .L_1049)
.L_1049:
        /*1048*/ 	.word	0x00000180
        /*104c*/ 	.word	0x00000001
        /*1050*/ 	.word	0x00000001


	//----- nvinfo : EIATTR_CRS_STACK_SIZE
	.align		4
.L_1050:
        /*1054*/ 	.byte	0x04, 0x1e
        /*1056*/ 	.short	(.L_1052 - .L_1051)
.L_1051:
        /*1058*/ 	.word	0x00000000


	//----- nvinfo : EIATTR_CBANK_PARAM_SIZE
	.align		4
.L_1052:
        /*105c*/ 	.byte	0x03, 0x19
        /*105e*/ 	.short	0x0af0


	//----- nvinfo : EIATTR_PARAM_CBANK
	.align		4
        /*1060*/ 	.byte	0x04, 0x0a
        /*1062*/ 	.short	(.L_1054 - .L_1053)
	.align		4
.L_1053:
        /*1064*/ 	.word	index@(.nv.constant0._ZN7cutlass13device_kernelIN5flash11enable_sm90INS1_16FlashAttnFwdSm90INS1_25CollectiveMainloopFwdSm90ILi2EN4cute5tupleIJNS5_1CILi1EEES8_S8_EEENS6_IJNS7_ILi128EEENS7_ILi160EEESA_EEELi128ENS_12float_e4m3_tEfNS_4arch4Sm90ELb1ELb0ELb1ELb0ELb1ELb0ELb0ELb1ELb1ELb1ELb0ELb0EEENS1_21CollectiveEpilogueFwdINS6_IJSA_SA_SB_EEES9_NS_10bfloat16_tESF_Li256ELb0ELb1ELb0ELb1EEENS1_30DynamicPersistentTileSchedulerILi256ELi128ELb0ELb1ELb1EEEEEEEEEvNT_6ParamsE)
        /*1068*/ 	.short	0x0210
        /*106a*/ 	.short	0x0af0


	//----- nvinfo : EIATTR_SW_WAR
	.align		4
.L_1054:
        /*106c*/ 	.byte	0x04, 0x36
        /*106e*/ 	.short	(.L_1056 - .L_1055)
.L_1055:
        /*1070*/ 	.word	0x00000008
.L_1056:


//--------------------- .nv.info._ZN7cutlass13device_kernelIN5flash11enable_sm90INS1_16FlashAttnFwdSm90INS1_25CollectiveMainloopFwdSm90ILi2EN4cute5tupleIJNS5_1CILi1EEES8_S8_EEENS6_IJNS7_ILi128EEENS7_ILi160EEESA_EEELi128ENS_12float_e4m3_tEfNS_4arch4Sm90ELb1ELb0ELb1ELb1ELb1ELb0ELb0ELb1ELb1ELb1ELb0ELb0EEENS1_21CollectiveEpilogueFwdINS6_IJSA_SA_SB_EEES9_NS_10bfloat16_tESF_Li256ELb1ELb1ELb0ELb1EEENS1_36VarlenDynamicPersistentTileSchedulerILi128ELi160ELi256ELi128ELb0ELb1ELb1ELb1ELb1ELb1EEEEEEEEEvNT_6ParamsE --------------------------
	.section	.nv.info._ZN7cutlass13device_kernelIN5flash11enable_sm90INS1_16FlashAttnFwdSm90INS1_25CollectiveMainloopFwdSm90ILi2EN4cute5tupleIJNS5_1CILi1EEES8_S8_EEENS6_IJNS7_ILi128EEENS7_ILi160EEESA_EEELi128ENS_12float_e4m3_tEfNS_4arch4Sm90ELb1ELb0ELb1ELb1ELb1ELb0ELb0ELb1ELb1ELb1ELb0ELb0EEENS1_21CollectiveEpilogueFwdINS6_IJSA_SA_SB_EEES9_NS_10bfloat16_tESF_Li256ELb1ELb1ELb0ELb1EEENS1_36VarlenDynamicPersistentTileSchedulerILi128ELi160ELi256ELi128ELb0ELb1ELb1ELb1ELb1ELb1EEEEEEEEEvNT_6ParamsE,"",@"SHT_CUDA_INFO"
	.sectionflags	@""
	.align	4


	//----- nvinfo : EIATTR_CUDA_API_VERSION
	.align		4
        /*0000*/ 	.byte	0x04, 0x37
        /*0002*/ 	.short	(.L_1058 - .L_1057)
.L_1057:
        /*0004*/ 	.word	0x00000082


	//----- nvinfo : EIATTR_KPARAM_INFO
	.align		4
.L_1058:
        /*0008*/ 	.byte	0x04, 0x17
        /*000a*/ 	.short	(.L_1060 - .L_1059)
.L_1059:
        /*000c*/ 	.word	0x00000000
        /*0010*/ 	.short	0x0000
        /*0012*/ 	.short	0x0070
        /*0014*/ 	.byte	0x00, 0xf0, 0x01, 0x2a


	//----- nvinfo : EIATTR_SPARSE_MMA_MASK
	.align		4
.L_1060:
        /*0018*/ 	.byte	0x03, 0x50
        /*001a*/ 	.short	0x0000


	//----- nvinfo : EIATTR_MAXREG_COUNT
	.align		4
        /*001c*/ 	.byte	0x03, 0x1b
        /*001e*/ 	.short	0x00a8


	//----- nvinfo : EIATTR_NUM_BARRIERS
	.align		4
        /*0020*/ 	.byte	0x02, 0x4c
        /*0022*/ 	.byte	0x10
	.zero		1


	//----- nvinfo : EIATTR_EXTERNS
	.align		4
        /*0024*/ 	.byte	0x04, 0x0f
        /*0026*/ 	.short	(.L_1062 - .L_1061)


	//   ....[0]....
	.align		4
.L_1061:
        /*0028*/ 	.word	index@(__assertfail)


	//----- nvinfo : EIATTR_ANNOTATIONS
	.align		4
.L_1062:
        /*002c*/ 	.byte	0x04, 0x55
        /*002e*/ 	.short	(.L_1064 - .L_1063)


	//   ....[0]....
.L_1063:
        /* <DEDUP_REMOVED lines=15> */


	//----- nvinfo : EIATTR_MERCURY_ISA_VERSION
	.align		4
.L_1064:
        /*0108*/ 	.byte	0x03, 0x5f
        /*010a*/ 	.short	0x0101


	//----- nvinfo : EIATTR_UNUSED_LOAD_BYTE_OFFSET
	.align		4
        /*010c*/ 	.byte	0x04, 0x44
        /*010e*/ 	.short	(.L_1066 - .L_1065)


	//   ....[0]....
.L_1065:
        /*0110*/ 	.word	0x00000980
        /*0114*/ 	.word	0x0000fff0


	//   ....[1]....
        /*0118*/ 	.word	0x0000d130
        /*011c*/ 	.word	0x0000fff0


	//----- nvinfo : EIATTR_INT_WARP_WIDE_INSTR_OFFSETS
	.align		4
.L_1066:
        /*0120*/ 	.byte	0x04, 0x31
        /*0122*/ 	.short	(.L_1068 - .L_1067)


	//   ....[0]....
.L_1067:
        /*0124*/ 	.word	0x000000c0


	//   ....[1]....
        /*0128*/ 	.word	0x000000d0


	//   ....[2]....
        /*012c*/ 	.word	0x00000170


	//   ....[3]....
        /*0130*/ 	.word	0x00010e50


	//   ....[4]....
        /*0134*/ 	.word	0x00010ee0


	//   ....[5]....
        /*0138*/ 	.word	0x00015060


	//   ....[6]....
        /*013c*/ 	.word	0x000150f0


	//----- nvinfo : EIATTR_COOP_GROUP_MASK_REGIDS
	.align		4
.L_1068:
        /*0140*/ 	.byte	0x04, 0x29
        /*0142*/ 	.short	(.L_1070 - .L_1069)


	//   ....[0]....
.L_1069:
        /*0144*/ 	.word	0xffffffff


	//   ....[1]....
        /*0148*/ 	.word	0xffffffff


	//   ....[2]....
        /*014c*/ 	.word	0xffffffff


	//   ....[3]....
        /*0150*/ 	.word	0xffffffff


	//   ....[4]....
        /*0154*/ 	.word	0xffffffff


	//   ....[5]....
        /*0158*/ 	.word	0xffffffff


	//   ....[6]....
        /*015c*/ 	.word	0xffffffff


	//   ....[7]....
        /*0160*/ 	.word	0xffffffff


	//   ....[8]....
        /*0164*/ 	.word	0xffffffff


	//   ....[9]....
        /*0168*/ 	.word	0xffffffff


	//   ....[10]....
        /*016c*/ 	.word	0xffffffff


	//   ....[11]....
        /*0170*/ 	.word	0xffffffff


	//   ....[12]....
        /*0174*/ 	.word	0xffffffff


	//   ....[13]....
        /*0178*/ 	.word	0xffffffff


	//   ....[14]....
        /*017c*/ 	.word	0xffffffff


	//   ....[15]....
        /*0180*/ 	.word	0xffffffff


	//   ....[16]....
        /*0184*/ 	.word	0xffffffff


	//   ....[17]....
        /*0188*/ 	.word	0xffffffff


	//   ....[18]....
        /*018c*/ 	.word	0xffffffff


	//   ....[19]....
        /*0190*/ 	.word	0xffffffff


	//   ....[20]....
        /*0194*/ 	.word	0xffffffff


	//   ....[21]....
        /*0198*/ 	.word	0xffffffff


	//   ....[22]....
        /*019c*/ 	.word	0xffffffff


	//   ....[23]....
        /*01a0*/ 	.word	0xffffffff


	//   ....[24]....
        /*01a4*/ 	.word	0xffffffff


	//   ....[25]....
        /*01a8*/ 	.word	0xffffffff


	//   ....[26]....
        /*01ac*/ 	.word	0xffffffff


	//   ....[27]....
        /*01b0*/ 	.word	0xffffffff


	//   ....[28]....
        /*01b4*/ 	.word	0xffffffff


	//   ....[29]....
        /*01b8*/ 	.word	0xffffffff


	//   ....[30]....
        /*01bc*/ 	.word	0xffffffff


	//   ....[31]....
        /*01c0*/ 	.word	0xffffffff


	//   ....[32]....
        /*01c4*/ 	.word	0xffffffff


	//   ....[33]....
        /*01c8*/ 	.word	0xffffffff


	//   ....[34]....
        /*01cc*/ 	.word	0xffffffff


	//   ....[35]....
        /*01d0*/ 	.word	0xffffffff


	//   ....[36]....
        /*01d4*/ 	.word	0xffffffff


	//   ....[37]....
        /*01d8*/ 	.word	0xffffffff


	//   ....[38]....
        /*01dc*/ 	.word	0xffffffff


	//   ....[39]....
        /*01e0*/ 	.word	0xffffffff


	//   ....[40]....
        /*01e4*/ 	.word	0xffffffff


	//   ....[41]....
        /*01e8*/ 	.word	0xffffffff


	//   ....[42]....
        /*01ec*/ 	.word	0xffffffff


	//   ....[43]....
        /*01f0*/ 	.word	0xffffffff


	//   ....[44]....
        /*01f4*/ 	.word	0xffffffff


	//   ....[45]....
        /*01f8*/ 	.word	0xffffffff


	//   ....[46]....
        /*01fc*/ 	.word	0xffffffff


	//   ....[47]....
        /*0200*/ 	.word	0xffffffff


	//   ....[48]....
        /*0204*/ 	.word	0xffffffff


	//   ....[49]....
        /*0208*/ 	.word	0xffffffff


	//   ....[50]....
        /*020c*/ 	.word	0xffffffff


	//   ....[51]....
        /*0210*/ 	.word	0xffffffff


	//   ....[52]....
        /*0214*/ 	.word	0xffffffff


	//   ....[53]....
        /*0218*/ 	.word	0xffffffff


	//   ....[54]....
        /*021c*/ 	.word	0xffffffff


	//   ....[55]....
        /*0220*/ 	.word	0xffffffff


	//   ....[56]....
        /*0224*/ 	.word	0xffffffff


	//   ....[57]....
        /*0228*/ 	.word	0xffffffff


	//   ....[58]....
        /*022c*/ 	.word	0xffffffff


	//   ....[59]....
        /*0230*/ 	.word	0xffffffff


	//   ....[60]....
        /*0234*/ 	.word	0xffffffff


	//   ....[61]....
        /*0238*/ 	.word	0xffffffff


	//   ....[62]....
        /*023c*/ 	.word	0xffffffff


	//   ....[63]....
        /*0240*/ 	.word	0xffffffff


	//   ....[64]....
        /*0244*/ 	.word	0xffffffff


	//   ....[65]....
        /*0248*/ 	.word	0xffffffff


	//   ....[66]....
        /*024c*/ 	.word	0xffffffff


	//   ....[67]....
        /*0250*/ 	.word	0xffffffff


	//   ....[68]....
        /*0254*/ 	.word	0xffffffff


	//   ....[69]....
        /*0258*/ 	.word	0xffffffff


	//   ....[70]....
        /*025c*/ 	.word	0xffffffff


	//   ....[71]....
        /*0260*/ 	.word	0xffffffff


	//   ....[72]....
        /*0264*/ 	.word	0xffffffff


	//   ....[73]....
        /*0268*/ 	.word	0xffffffff


	//   ....[74]....
        /*026c*/ 	.word	0xffffffff


	//   ....[75]....
        /*0270*/ 	.word	0xffffffff


	//   ....[76]....
        /*0274*/ 	.word	0xffffffff


	//   ....[77]....
        /*0278*/ 	.word	0xffffffff


	//   ....[78]....
        /*027c*/ 	.word	0xffffffff


	//   ....[79]....
        /*0280*/ 	.word	0xffffffff


	//   ....[80]....
        /*0284*/ 	.word	0xffffffff


	//   ....[81]....
        /*0288*/ 	.word	0xffffffff


	//   ....[82]....
        /*028c*/ 	.word	0xffffffff


	//   ....[83]....
        /*0290*/ 	.word	0xffffffff


	//   ....[84]....
        /*0294*/ 	.word	0xffffffff


	//   ....[85]....
        /*0298*/ 	.word	0xffffffff


	//   ....[86]....
        /*029c*/ 	.word	0xffffffff


	//   ....[87]....
        /*02a0*/ 	.word	0xffffffff


	//   ....[88]....
        /*02a4*/ 	.word	0xffffffff


	//   ....[89]....
        /*02a8*/ 	.word	0xffffffff


	//   ....[90]....
        /*02ac*/ 	.word	0xffffffff


	//   ....[91]....
        /*02b0*/ 	.word	0xffffffff


	//   ....[92]....
        /*02b4*/ 	.word	0xffffffff


	//   ....[93]....
        /*02b8*/ 	.word	0xffffffff


	//   ....[94]....
        /*02bc*/ 	.word	0xffffffff


	//   ....[95]....
        /*02c0*/ 	.word	0xffffffff


	//   ....[96]....
        /*02c4*/ 	.word	0xffffffff


	//   ....[97]....
        /*02c8*/ 	.word	0xffffffff


	//   ....[98]....
        /*02cc*/ 	.word	0xffffffff


	//   ....[99]....
        /*02d0*/ 	.word	0xffffffff


	//   ....[100]....
        /*02d4*/ 	.word	0xffffffff


	//   ....[101]....
        /*02d8*/ 	.word	0xffffffff


	//   ....[102]....
        /*02dc*/ 	.word	0xffffffff


	//   ....[103]....
        /*02e0*/ 	.word	0xffffffff


	//   ....[104]....
        /*02e4*/ 	.word	0xffffffff


	//   ....[105]....
        /*02e8*/ 	.word	0xffffffff


	//   ....[106]....
        /*02ec*/ 	.word	0xffffffff


	//   ....[107]....
        /*02f0*/ 	.word	0xffffffff


	//   ....[108]....
        /*02f4*/ 	.word	0xffffffff


	//   ....[109]....
        /*02f8*/ 	.word	0xffffffff


	//   ....[110]....
        /*02fc*/ 	.word	0xffffffff


	//   ....[111]....
        /*0300*/ 	.word	0xffffffff


	//   ....[112]....
        /*0304*/ 	.word	0xffffffff


	//   ....[113]....
        /*0308*/ 	.word	0xffffffff


	//   ....[114]....
        /*030c*/ 	.word	0xffffffff


	//   ....[115]....
        /*0310*/ 	.word	0xffffffff


	//   ....[116]....
        /*0314*/ 	.word	0xffffffff


	//   ....[117]....
        /*0318*/ 	.word	0xffffffff


	//   ....[118]....
        /*031c*/ 	.word	0xffffffff


	//   ....[119]....
        /*0320*/ 	.word	0xffffffff


	//   ....[120]....
        /*0324*/ 	.word	0xffffffff


	//   ....[121]....
        /*0328*/ 	.word	0xffffffff


	//   ....[122]....
        /*032c*/ 	.word	0xffffffff


	//   ....[123]....
        /*0330*/ 	.word	0xffffffff


	//   ....[124]....
        /*0334*/ 	.word	0xffffffff


	//   ....[125]....
        /*0338*/ 	.word	0xffffffff


	//   ....[126]....
        /*033c*/ 	.word	0xffffffff


	//   ....[127]....
        /*0340*/ 	.word	0xffffffff


	//   ....[128]....
        /*0344*/ 	.word	0xffffffff


	//   ....[129]....
        /*0348*/ 	.word	0xffffffff


	//   ....[130]....
        /*034c*/ 	.word	0xffffffff


	//   ....[131]....
        /*0350*/ 	.word	0xffffffff


	//   ....[132]....
        /*0354*/ 	.word	0xffffffff


	//   ....[133]....
        /*0358*/ 	.word	0xffffffff


	//   ....[134]....
        /*035c*/ 	.word	0xffffffff


	//   ....[135]....
        /*0360*/ 	.word	0xffffffff


	//   ....[136]....
        /*0364*/ 	.word	0xffffffff


	//   ....[137]....
        /*0368*/ 	.word	0xffffffff


	//   ....[138]....
        /*036c*/ 	.word	0xffffffff


	//   ....[139]....
        /*0370*/ 	.word	0xffffffff


	//   ....[140]....
        /*0374*/ 	.word	0xffffffff


	//   ....[141]....
        /*0378*/ 	.word	0xffffffff


	//   ....[142]....
        /*037c*/ 	.word	0xffffffff


	//   ....[143]....
        /*0380*/ 	.word	0xffffffff


	//   ....[144]....
        /*0384*/ 	.word	0xffffffff


	//   ....[145]....
        /*0388*/ 	.word	0xffffffff


	//   ....[146]....
        /*038c*/ 	.word	0xffffffff


	//   ....[147]....
        /*0390*/ 	.word	0xffffffff


	//   ....[148]....
        /*0394*/ 	.word	0xffffffff


	//   ....[149]....
        /*0398*/ 	.word	0xffffffff


	//   ....[150]....
        /*039c*/ 	.word	0xffffffff


	//   ....[151]....
        /*03a0*/ 	.word	0xffffffff


	//   ....[152]....
        /*03a4*/ 	.word	0xffffffff


	//   ....[153]....
        /*03a8*/ 	.word	0xffffffff


	//   ....[154]....
        /*03ac*/ 	.word	0xffffffff


	//   ....[155]....
        /*03b0*/ 	.word	0xffffffff


	//   ....[156]....
        /*03b4*/ 	.word	0xffffffff


	//   ....[157]....
        /*03b8*/ 	.word	0xffffffff


	//   ....[158]....
        /*03bc*/ 	.word	0xffffffff


	//   ....[159]....
        /*03c0*/ 	.word	0xffffffff


	//   ....[160]....
        /*03c4*/ 	.word	0xffffffff


	//   ....[161]....
        /*03c8*/ 	.word	0xffffffff


	//   ....[162]....
        /*03cc*/ 	.word	0xffffffff


	//   ....[163]....
        /*03d0*/ 	.word	0xffffffff


	//   ....[164]....
        /*03d4*/ 	.word	0xffffffff


	//   ....[165]....
        /*03d8*/ 	.word	0xffffffff


	//   ....[166]....
        /*03dc*/ 	.word	0xffffffff


	//   ....[167]....
        /*03e0*/ 	.word	0xffffffff


	//   ....[168]....
        /*03e4*/ 	.word	0xffffffff


	//   ....[169]....
        /*03e8*/ 	.word	0xffffffff


	//   ....[170]....
        /*03ec*/ 	.word	0xffffffff


	//   ....[171]....
        /*03f0*/ 	.word	0xffffffff


	//   ....[172]....
        /*03f4*/ 	.word	0xffffffff


	//   ....[173]....
        /*03f8*/ 	.word	0xffffffff


	//   ....[174]....
        /*03fc*/ 	.word	0xffffffff


	//   ....[175]....
        /*0400*/ 	.word	0xffffffff


	//   ....[176]....
        /*0404*/ 	.word	0xffffffff


	//   ....[177]....
        /*0408*/ 	.word	0xffffffff


	//   ....[178]....
        /*040c*/ 	.word	0xffffffff


	//   ....[179]....
        /*0410*/ 	.word	0xffffffff


	//   ....[180]....
        /*0414*/ 	.word	0xffffffff


	//   ....[181]....
        /*0418*/ 	.word	0xffffffff


	//   ....[182]....
        /*041c*/ 	.word	0xffffffff


	//   ....[183]....
        /*0420*/ 	.word	0xffffffff


	//   ....[184]....
        /*0424*/ 	.word	0xffffffff


	//   ....[185]....
        /*0428*/ 	.word	0xffffffff


	//   ....[186]....
        /*042c*/ 	.word	0xffffffff


	//   ....[187]....
        /*0430*/ 	.word	0xffffffff


	//   ....[188]....
        /*0434*/ 	.word	0xffffffff


	//   ....[189]....
        /*0438*/ 	.word	0xffffffff


	//   ....[190]....
        /*043c*/ 	.word	0xffffffff


	//   ....[191]....
        /*0440*/ 	.word	0xffffffff


	//   ....[192]....
        /*0444*/ 	.word	0xffffffff


	//   ....[193]....
        /*0448*/ 	.word	0xffffffff


	//   ....[194]....
        /*044c*/ 	.word	0xffffffff


	//   ....[195]....
        /*0450*/ 	.word	0xffffffff


	//   ....[196]....
        /*0454*/ 	.word	0xffffffff


	//   ....[197]....
        /*0458*/ 	.word	0xffffffff


	//   ....[198]....
        /*045c*/ 	.word	0xffffffff


	//   ....[199]....
        /*0460*/ 	.word	0xffffffff


	//   ....[200]....
        /*0464*/ 	.word	0xffffffff


	//   ....[201]....
        /*0468*/ 	.word	0xffffffff


	//   ....[202]....
        /*046c*/ 	.word	0xffffffff


	//   ....[203]....
        /*0470*/ 	.word	0xffffffff


	//   ....[204]....
        /*0474*/ 	.word	0xffffffff


	//   ....[205]....
        /*0478*/ 	.word	0xffffffff


	//   ....[206]....
        /*047c*/ 	.word	0xffffffff


	//   ....[207]....
        /*0480*/ 	.word	0xffffffff


	//   ....[208]....
        /*0484*/ 	.word	0xffffffff


	//   ....[209]....
        /*0488*/ 	.word	0x0500000f


	//   ....[210]....
        /*048c*/ 	.word	0x0500000f


	//   ....[211]....
        /*0490*/ 	.word	0x0500000f


	//   ....[212]....
        /*0494*/ 	.word	0x0500000f


	//   ....[213]....
        /*0498*/ 	.word	0x0500000f


	//   ....[214]....
        /*049c*/ 	.word	0x0500000f


	//   ....[215]....
        /*04a0*/ 	.word	0x0500000f


	//   ....[216]....
        /*04a4*/ 	.word	0x0500000f


	//   ....[217]....
        /*04a8*/ 	.word	0x0500000f


	//   ....[218]....
        /*04ac*/ 	.word	0x0500000f


	//   ....[219]....
        /*04b0*/ 	.word	0x0500000f


	//   ....[220]....
        /*04b4*/ 	.word	0x0500000f


	//   ....[221]....
        /*04b8*/ 	.word	0x0500000f


	//   ....[222]....
        /*04bc*/ 	.word	0x0500000f


	//   ....[223]....
        /*04c0*/ 	.word	0x0500000f


	//   ....[224]....
        /*04c4*/ 	.word	0x0500000f


	//   ....[225]....
        /*04c8*/ 	.word	0x0500000f


	//   ....[226]....
        /*04cc*/ 	.word	0x0500000f


	//   ....[227]....
        /*04d0*/ 	.word	0x0500000f


	//   ....[228]....
        /*04d4*/ 	.word	0x0500000f


	//   ....[229]....
        /*04d8*/ 	.word	0x0500000f


	//   ....[230]....
        /*04dc*/ 	.word	0x0500000f


	//   ....[231]....
        /*04e0*/ 	.word	0x0500000f


	//   ....[232]....
        /*04e4*/ 	.word	0x0500000f


	//   ....[233]....
        /*04e8*/ 	.word	0x0500000f


	//   ....[234]....
        /*04ec*/ 	.word	0x0500000f


	//   ....[235]....
        /*04f0*/ 	.word	0x0500000f


	//   ....[236]....
        /*04f4*/ 	.word	0x0500000f


	//   ....[237]....
        /*04f8*/ 	.word	0x0500000f


	//   ....[238]....
        /*04fc*/ 	.word	0x0500000f


	//   ....[239]....
        /*0500*/ 	.word	0x0500000f


	//   ....[240]....
        /*0504*/ 	.word	0x0500000f


	//   ....[241]....
        /*0508*/ 	.word	0x0500000f


	//   ....[242]....
        /*050c*/ 	.word	0x0500000f


	//   ....[243]....
        /*0510*/ 	.word	0x0500000f


	//   ....[244]....
        /*0514*/ 	.word	0x0500000f


	//   ....[245]....
        /*0518*/ 	.word	0x0500000f


	//   ....[246]....
        /*051c*/ 	.word	0x0500000f


	//   ....[247]....
        /*0520*/ 	.word	0x0500000f


	//   ....[248]....
        /*0524*/ 	.word	0x0500000f


	//   ....[249]....
        /*0528*/ 	.word	0x0500000f


	//   ....[250]....
        /*052c*/ 	.word	0x0500000f


	//   ....[251]....
        /*0530*/ 	.word	0x0500000f


	//   ....[252]....
        /*0534*/ 	.word	0x0500000f


	//   ....[253]....
        /*0538*/ 	.word	0x0500000f


	//   ....[254]....
        /*053c*/ 	.word	0x0500000f


	//   ....[255]....
        /*0540*/ 	.word	0x0500000f


	//   ....[0]....
        /*0544*/ 	.word	0x0500000f


	//   ....[1]....
        /*0548*/ 	.word	0x0500000f


	//   ....[2]....
        /*054c*/ 	.word	0x0500000f


	//   ....[3]....
        /*0550*/ 	.word	0x0500000f


	//   ....[4]....
        /*0554*/ 	.word	0x0500000f


	//   ....[5]....
        /*0558*/ 	.word	0x0500000f


	//   ....[6]....
        /*055c*/ 	.word	0x0500000f


	//   ....[7]....
        /*0560*/ 	.word	0x0500000f


	//   ....[8]....
        /*0564*/ 	.word	0x0500000f


	//   ....[9]....
        /*0568*/ 	.word	0x0500000f


	//   ....[10]....
        /*056c*/ 	.word	0x0500000f


	//   ....[11]....
        /*0570*/ 	.word	0x0500000f


	//   ....[12]....
        /*0574*/ 	.word	0x0500000f


	//   ....[13]....
        /*0578*/ 	.word	0x0500000f


	//   ....[14]....
        /*057c*/ 	.word	0x0500000f


	//   ....[15]....
        /*0580*/ 	.word	0x0500000f


	//   ....[16]....
        /*0584*/ 	.word	0x0500000f


	//   ....[17]....
        /*0588*/ 	.word	0x0500000f


	//   ....[18]....
        /*058c*/ 	.word	0x0500000f


	//   ....[19]....
        /*0590*/ 	.word	0x0500000f


	//   ....[20]....
        /*0594*/ 	.word	0x0500000f


	//   ....[21]....
        /*0598*/ 	.word	0x0500000f


	//   ....[22]....
        /*059c*/ 	.word	0x0500000f


	//   ....[23]....
        /*05a0*/ 	.word	0x0500000f


	//   ....[24]....
        /*05a4*/ 	.word	0x0500000f


	//   ....[25]....
        /*05a8*/ 	.word	0x0500000f


	//   ....[26]....
        /*05ac*/ 	.word	0x0500000f


	//   ....[27]....
        /*05b0*/ 	.word	0x0500000f


	//   ....[28]....
        /*05b4*/ 	.word	0x0500000f


	//   ....[29]....
        /*05b8*/ 	.word	0x0500000f


	//   ....[30]....
        /*05bc*/ 	.word	0x0500000f


	//   ....[31]....
        /*05c0*/ 	.word	0x0500000f


	//   ....[32]....
        /*05c4*/ 	.word	0x0500000f


	//   ....[33]....
        /*05c8*/ 	.word	0x0500000f


	//   ....[34]....
        /*05cc*/ 	.word	0x0500000f


	//   ....[35]....
        /*05d0*/ 	.word	0x0500000f


	//   ....[36]....
        /*05d4*/ 	.word	0x0500000f


	//   ....[37]....
        /*05d8*/ 	.word	0x0500000f


	//   ....[38]....
        /*05dc*/ 	.word	0x0500000f


	//   ....[39]....
        /*05e0*/ 	.word	0x0500000f


	//   ....[40]....
        /*05e4*/ 	.word	0x0500000f


	//   ....[41]....
        /*05e8*/ 	.word	0x0500000f


	//   ....[42]....
        /*05ec*/ 	.word	0x0500000f


	//   ....[43]....
        /*05f0*/ 	.word	0x0500000f


	//   ....[44]....
        /*05f4*/ 	.word	0x0500000f


	//   ....[45]....
        /*05f8*/ 	.word	0x0500000f


	//   ....[46]....
        /*05fc*/ 	.word	0x0500000f


	//   ....[47]....
        /*0600*/ 	.word	0x0500000f


	//   ....[48]....
        /*0604*/ 	.word	0x0500000f


	//   ....[49]....
        /*0608*/ 	.word	0x0500000f


	//   ....[50]....
        /*060c*/ 	.word	0x0500000f


	//----- nvinfo : EIATTR_COOP_GROUP_INSTR_OFFSETS
	.align		4
.L_1070:
        /*0610*/ 	.byte	0x04, 0x28
        /*0612*/ 	.short	(.L_1072 - .L_1071)


	//   ....[0]....
.L_1071:
        /*0614*/ 	.word	0x00000080


	//   ....[1]....
        /*0618*/ 	.word	0x00000090


	//   ....[2]....
        /*061c*/ 	.word	0x000002d0


	//   ....[3]....
        /*0620*/ 	.word	0x00000430


	//   ....[4]....
        /*0624*/ 	.word	0x00000550


	//   ....[5]....
        /*0628*/ 	.word	0x000006b0


	//   ....[6]....
        /*062c*/ 	.word	0x00001590


	//   ....[7]....
        /*0630*/ 	.word	0x000025e0


	//   ....[8]....
        /*0634*/ 	.word	0x00002930


	//   ....[9]....
        /*0638*/ 	.word	0x000035c0


	//   ....[10]....
        /*063c*/ 	.word	0x00003620


	//   ....[11]....
        /*0640*/ 	.word	0x00004300


	//   ....[12]....
        /*0644*/ 	.word	0x00004350


	//   ....[13]....
        /*0648*/ 	.word	0x00006260


	//   ....[14]....
        /*064c*/ 	.word	0x00007120


	//   ....[15]....
        /*0650*/ 	.word	0x00007180


	//   ....[16]....
        /*0654*/ 	.word	0x000071d0


	//   ....[17]....
        /*0658*/ 	.word	0x00007ea0


	//   ....[18]....
        /*065c*/ 	.word	0x00007f10


	//   ....[19]....
        /*0660*/ 	.word	0x0000ae80


	//   ....[20]....
        /*0664*/ 	.word	0x0000aea0


	//   ....[21]....
        /*0668*/ 	.word	0x0000aed0


	//   ....[22]....
        /*066c*/ 	.word	0x0000aee0


	//   ....[23]....
        /*0670*/ 	.word	0x0000c990


	//   ....[24]....
        /*0674*/ 	.word	0x0000c9a0


	//   ....[25]....
        /*0678*/ 	.word	0x0000ca20


	//   ....[26]....
        /*067c*/ 	.word	0x0000ca30


	//   ....[27]....
        /*0680*/ 	.word	0x0000d9b0


	//   ....[28]....
        /*0684*/ 	.word	0x0000d9c0


	//   ....[29]....
        /*0688*/ 	.word	0x0000d9d0


	//   ....[30]....
        /*068c*/ 	.word	0x0000d9e0


	//   ....[31]....
        /*0690*/ 	.word	0x0000d9f0


	//   ....[32]....
        /*0694*/ 	.word	0x0000da00


	//   ....[33]....
        /*0698*/ 	.word	0x0000da10


	//   ....[34]....
        /*069c*/ 	.word	0x0000da20


	//   ....[35]....
        /*06a0*/ 	.word	0x0000da50


	//   ....[36]....
        /*06a4*/ 	.word	0x0000da60


	//   ....[37]....
        /*06a8*/ 	.word	0x0000da90


	//   ....[38]....
        /*06ac*/ 	.word	0x0000daa0


	//   ....[39]....
        /*06b0*/ 	.word	0x0000dad0


	//   ....[40]....
        /*06b4*/ 	.word	0x0000dae0


	//   ....[41]....
        /*06b8*/ 	.word	0x0000db10


	//   ....[42]....
        /*06bc*/ 	.word	0x0000db20


	//   ....[43]....
        /*06c0*/ 	.word	0x0000db50


	//   ....[44]....
        /*06c4*/ 	.word	0x0000db60


	//   ....[45]....
        /*06c8*/ 	.word	0x0000db90


	//   ....[46]....
        /*06cc*/ 	.word	0x0000dba0


	//   ....[47]....
        /*06d0*/ 	.word	0x0000dbc0


	//   ....[48]....
        /*06d4*/ 	.word	0x0000dbd0


	//   ....[49]....
        /*06d8*/ 	.word	0x0000dc00


	//   ....[50]....
        /*06dc*/ 	.word	0x0000dc20


	//   ....[51]....
        /*06e0*/ 	.word	0x0000dc30


	//   ....[52]....
        /*06e4*/ 	.word	0x0000dc60


	//   ....[53]....
        /*06e8*/ 	.word	0x0000dcb0


	//   ....[54]....
        /*06ec*/ 	.word	0x0000dcc0


	//   ....[55]....
        /*06f0*/ 	.word	0x0000dcf0


	//   ....[56]....
        /*06f4*/ 	.word	0x0000dd20


	//   ....[57]....
        /*06f8*/ 	.word	0x0000dd40


	//   ....[58]....
        /*06fc*/ 	.word	0x0000dd50


	//   ....[59]....
        /*0700*/ 	.word	0x0000e2e0


	//   ....[60]....
        /*0704*/ 	.word	0x0000e320


	//   ....[61]....
        /*0708*/ 	.word	0x0000e360


	//   ....[62]....
        /*070c*/ 	.word	0x0000e3a0


	//   ....[63]....
        /*0710*/ 	.word	0x0000e920


	//   ....[64]....
        /*0714*/ 	.word	0x0000e960


	//   ....[65]....
        /*0718*/ 	.word	0x0000ea20


	//   ....[66]....
        /*071c*/ 	.word	0x0000ea40


	//   ....[67]....
        /*0720*/ 	.word	0x0000eb00


	//   ....[68]....
        /*0724*/ 	.word	0x0000eb20


	//   ....[69]....
        /*0728*/ 	.word	0x0000ebf0


	//   ....[70]....
        /*072c*/ 	.word	0x0000ec10


	//   ....[71]....
        /*0730*/ 	.word	0x0000f4d0


	//   ....[72]....
        /*0734*/ 	.word	0x0000f4f0


	//   ....[73]....
        /*0738*/ 	.word	0x0000f5b0


	//   ....[74]....
        /*073c*/ 	.word	0x0000f5d0


	//   ....[75]....
        /*0740*/ 	.word	0x0000f690


	//   ....[76]....
        /*0744*/ 	.word	0x0000f6b0


	//   ....[77]....
        /*0748*/ 	.word	0x0000f780


	//   ....[78]....
        /*074c*/ 	.word	0x0000f7a0


	//   ....[79]....
        /*0750*/ 	.word	0x0000f8e0


	//   ....[80]....
        /*0754*/ 	.word	0x0000fa90


	//   ....[81]....
        /*0758*/ 	.word	0x0000fac0


	//   ....[82]....
        /*075c*/ 	.word	0x0000faf0


	//   ....[83]....
        /*0760*/ 	.word	0x0000fb20


	//   ....[84]....
        /*0764*/ 	.word	0x0000fb50


	//   ....[85]....
        /*0768*/ 	.word	0x0000fb90


	//   ....[86]....
        /*076c*/ 	.word	0x0000fce0


	//   ....[87]....
        /*0770*/ 	.word	0x0000fd10


	//   ....[88]....
        /*0774*/ 	.word	0x0000fd40


	//   ....[89]....
        /*0778*/ 	.word	0x0000fd70


	//   ....[90]....
        /*077c*/ 	.word	0x0000fda0


	//   ....[91]....
        /*0780*/ 	.word	0x0000fde0


	//   ....[92]....
        /*0784*/ 	.word	0x0000fe60


	//   ....[93]....
        /*0788*/ 	.word	0x0000ff00


	//   ....[94]....
        /*078c*/ 	.word	0x0000ffa0


	//   ....[95]....
        /*0790*/ 	.word	0x00011d70


	//   ....[96]....
        /*0794*/ 	.word	0x00011da0


	//   ....[97]....
        /*0798*/ 	.word	0x00011e40


	//   ....[98]....
        /*079c*/ 	.word	0x00011e50


	//   ....[99]....
        /*07a0*/ 	.word	0x00011ea0


	//   ....[100]....
        /*07a4*/ 	.word	0x00011eb0


	//   ....[101]....
        /*07a8*/ 	.word	0x00011f00


	//   ....[102]....
        /*07ac*/ 	.word	0x00011f10


	//   ....[103]....
        /*07b0*/ 	.word	0x00011f60


	//   ....[104]....
        /*07b4*/ 	.word	0x00011f70


	//   ....[105]....
        /*07b8*/ 	.word	0x00011fc0


	//   ....[106]....
        /*07bc*/ 	.word	0x00011fd0


	//   ....[107]....
        /*07c0*/ 	.word	0x00012020


	//   ....[108]....
        /*07c4*/ 	.word	0x00012030


	//   ....[109]....
        /*07c8*/ 	.word	0x00012040


	//   ....[110]....
        /*07cc*/ 	.word	0x00012090


	//   ....[111]....
        /*07d0*/ 	.word	0x000120e0


	//   ....[112]....
        /*07d4*/ 	.word	0x000120f0


	//   ....[113]....
        /*07d8*/ 	.word	0x00012100


	//   ....[114]....
        /*07dc*/ 	.word	0x00012160


	//   ....[115]....
        /*07e0*/ 	.word	0x000125f0


	//   ....[116]....
        /*07e4*/ 	.word	0x00012620


	//   ....[117]....
        /*07e8*/ 	.word	0x00012660


	//   ....[118]....
        /*07ec*/ 	.word	0x000126b0


	//   ....[119]....
        /*07f0*/ 	.word	0x000126d0


	//   ....[120]....
        /*07f4*/ 	.word	0x00012710


	//   ....[121]....
        /*07f8*/ 	.word	0x00012740


	//   ....[122]....
        /*07fc*/ 	.word	0x00012790


	//   ....[123]....
        /*0800*/ 	.word	0x000127c0


	//   ....[124]....
        /*0804*/ 	.word	0x00012820


	//   ....[125]....
        /*0808*/ 	.word	0x00012840


	//   ....[126]....
        /*080c*/ 	.word	0x00012890


	//   ....[127]....
        /*0810*/ 	.word	0x000128b0


	//   ....[128]....
        /*0814*/ 	.word	0x00012900


	//   ....[129]....
        /*0818*/ 	.word	0x00012920


	//   ....[130]....
        /*081c*/ 	.word	0x00012930


	//   ....[131]....
        /*0820*/ 	.word	0x000129c0


	//   ....[132]....
        /*0824*/ 	.word	0x000129e0


	//   ....[133]....
        /*0828*/ 	.word	0x000129f0


	//   ....[134]....
        /*082c*/ 	.word	0x00012a30


	//   ....[135]....
        /*0830*/ 	.word	0x00013140


	//   ....[136]....
        /*0834*/ 	.word	0x00013170


	//   ....[137]....
        /*0838*/ 	.word	0x000131a0


	//   ....[138]....
        /*083c*/ 	.word	0x000131e0


	//   ....[139]....
        /*0840*/ 	.word	0x00013230


	//   ....[140]....
        /*0844*/ 	.word	0x00013250


	//   ....[141]....
        /*0848*/ 	.word	0x000132a0


	//   ....[142]....
        /*084c*/ 	.word	0x000132c0


	//   ....[143]....
        /*0850*/ 	.word	0x00013310


	//   ....[144]....
        /*0854*/ 	.word	0x00013330


	//   ....[145]....
        /*0858*/ 	.word	0x00013380


	//   ....[146]....
        /*085c*/ 	.word	0x000133a0


	//   ....[147]....
        /*0860*/ 	.word	0x000133f0


	//   ....[148]....
        /*0864*/ 	.word	0x00013410


	//   ....[149]....
        /*0868*/ 	.word	0x00013440


	//   ....[150]....
        /*086c*/ 	.word	0x00013460


	//   ....[151]....
        /*0870*/ 	.word	0x00013d80


	//   ....[152]....
        /*0874*/ 	.word	0x00013da0


	//   ....[153]....
        /*0878*/ 	.word	0x00013db0


	//   ....[154]....
        /*087c*/ 	.word	0x00013dc0


	//   ....[155]....
        /*0880*/ 	.word	0x00013dd0


	//   ....[156]....
        /*0884*/ 	.word	0x00013de0


	//   ....[157]....
        /*0888*/ 	.word	0x00013e30


	//   ....[158]....
        /*088c*/ 	.word	0x00013e70


	//   ....[159]....
        /*0890*/ 	.word	0x00013ea0


	//   ....[160]....
        /*0894*/ 	.word	0x00013eb0


	//   ....[161]....
        /*0898*/ 	.word	0x00013ef0


	//   ....[162]....
        /*089c*/ 	.word	0x00013f00


	//   ....[163]....
        /*08a0*/ 	.word	0x00013f40


	//   ....[164]....
        /*08a4*/ 	.word	0x00013f50


	//   ....[165]....
        /*08a8*/ 	.word	0x00013f90


	//   ....[166]....
        /*08ac*/ 	.word	0x00013fa0


	//   ....[167]....
        /*08b0*/ 	.word	0x00013fb0


	//   ....[168]....
        /*08b4*/ 	.word	0x00013fc0


	//   ....[169]....
        /*08b8*/ 	.word	0x00013fd0


	//   ....[170]....
        /*08bc*/ 	.word	0x00014070


	//   ....[171]....
        /*08c0*/ 	.word	0x00014430


	//   ....[172]....
        /*08c4*/ 	.word	0x00014440


	//   ....[173]....
        /*08c8*/ 	.word	0x00014450


	//   ....[174]....
        /*08cc*/ 	.word	0x00014460


	//   ....[175]....
        /*08d0*/ 	.word	0x00014470


	//   ....[176]....
        /*08d4*/ 	.word	0x00014480


	//   ....[177]....
        /*08d8*/ 	.word	0x000144a0


	//   ....[178]....
        /*08dc*/ 	.word	0x000144f0


	//   ....[179]....
        /*08e0*/ 	.word	0x00014530


	//   ....[180]....
        /*08e4*/ 	.word	0x00014550


	//   ....[181]....
        /*08e8*/ 	.word	0x00014560


	//   ....[182]....
        /*08ec*/ 	.word	0x000145a0


	//   ....[183]....
        /*08f0*/ 	.word	0x000145b0


	//   ....[184]....
        /*08f4*/ 	.word	0x000145f0


	//   ....[185]....
        /*08f8*/ 	.word	0x00014600


	//   ....[186]....
        /*08fc*/ 	.word	0x00014640


	//   ....[187]....
        /*0900*/ 	.word	0x00014650


	//   ....[188]....
        /*0904*/ 	.word	0x00014660


	//   ....[189]....
        /*0908*/ 	.word	0x00014670


	//   ....[190]....
        /*090c*/ 	.word	0x00014680


	//   ....[191]....
        /*0910*/ 	.word	0x00015a70


	//   ....[192]....
        /*0914*/ 	.word	0x00015aa0


	//   ....[193]....
        /*0918*/ 	.word	0x00015ad0


	//   ....[194]....
        /*091c*/ 	.word	0x00015b10


	//   ....[195]....
        /*0920*/ 	.word	0x00015b20


	//   ....[196]....
        /*0924*/ 	.word	0x00015b50


	//   ....[197]....
        /*0928*/ 	.word	0x00015b80


	//   ....[198]....
        /*092c*/ 	.word	0x00015b90


	//   ....[199]....
        /*0930*/ 	.word	0x00015cd0


	//   ....[200]....
        /*0934*/ 	.word	0x00015d00


	//   ....[201]....
        /*0938*/ 	.word	0x00015d30


	//   ....[202]....
        /*093c*/ 	.word	0x00015d60


	//   ....[203]....
        /*0940*/ 	.word	0x00015d90


	//   ....[204]....
        /*0944*/ 	.word	0x00015dd0


	//   ....[205]....
        /*0948*/ 	.word	0x00015e80


	//   ....[206]....
        /*094c*/ 	.word	0x00015f20


	//   ....[207]....
        /*0950*/ 	.word	0x00015fd0


	//   ....[208]....
        /*0954*/ 	.word	0x000165c0


	//   ....[209]....
        /*0958*/ 	.word	0x00016bd0


	//   ....[210]....
        /*095c*/ 	.word	0x00016cb0


	//   ....[211]....
        /*0960*/ 	.word	0x00016da0


	//   ....[212]....
        /*0964*/ 	.word	0x00016e00


	//   ....[213]....
        /*0968*/ 	.word	0x00016ec0


	//   ....[214]....
        /*096c*/ 	.word	0x00016f20


	//   ....[215]....
        /*0970*/ 	.word	0x00016fe0


	//   ....[216]....
        /*0974*/ 	.word	0x00017040


	//   ....[217]....
        /*0978*/ 	.word	0x00017100


	//   ....[218]....
        /*097c*/ 	.word	0x00017160


	//   ....[219]....
        /*0980*/ 	.word	0x00017220


	//   ....[220]....
        /*0984*/ 	.word	0x00017280


	//   ....[221]....
        /*0988*/ 	.word	0x00017340


	//   ....[222]....
        /*098c*/ 	.word	0x000173a0


	//   ....[223]....
        /*0990*/ 	.word	0x00017460


	//   ....[224]....
        /*0994*/ 	.word	0x000174c0


	//   ....[225]....
        /*0998*/ 	.word	0x00017580


	//   ....[226]....
        /*099c*/ 	.word	0x000175e0


	//   ....[227]....
        /*09a0*/ 	.word	0x000176a0


	//   ....[228]....
        /*09a4*/ 	.word	0x00017700


	//   ....[229]....
        /*09a8*/ 	.word	0x000177d0


	//   ....[230]....
        /*09ac*/ 	.word	0x00017990


	//   ....[231]....
        /*09b0*/ 	.word	0x00017a20


	//   ....[232]....
        /*09b4*/ 	.word	0x00017af0


	//   ....[233]....
        /*09b8*/ 	.word	0x00017b40


	//   ....[234]....
        /*09bc*/ 	.word	0x00017c10


	//   ....[235]....
        /*09c0*/ 	.word	0x00017c60


	//   ....[236]....
        /*09c4*/ 	.word	0x00017cc0


	//   ....[237]....
        /*09c8*/ 	.word	0x00017d90


	//   ....[238]....
        /*09cc*/ 	.word	0x00017df0


	//   ....[239]....
        /*09d0*/ 	.word	0x00017ec0


	//   ....[240]....
        /*09d4*/ 	.word	0x00017f20


	//   ....[241]....
        /*09d8*/ 	.word	0x00017ff0


	//   ....[242]....
        /*09dc*/ 	.word	0x00018050


	//   ....[243]....
        /*09e0*/ 	.word	0x00018110


	//   ....[244]....
        /*09e4*/ 	.word	0x00018170


	//   ....[245]....
        /*09e8*/ 	.word	0x00018230


	//   ....[246]....
        /*09ec*/ 	.word	0x000182b0


	//   ....[247]....
        /*09f0*/ 	.word	0x00018350


	//   ....[248]....
        /*09f4*/ 	.word	0x000183d0


	//   ....[249]....
        /*09f8*/ 	.word	0x00018470


	//   ....[250]....
        /*09fc*/ 	.word	0x00018510


	//   ....[251]....
        /*0a00*/ 	.word	0x00018580


	//   ....[252]....
        /*0a04*/ 	.word	0x00018600


	//   ....[253]....
        /*0a08*/ 	.word	0x000186b0


	//   ....[254]....
        /*0a0c*/ 	.word	0x00018710


	//   ....[255]....
        /*0a10*/ 	.word	0x000187d0


	//   ....[0]....
        /*0a14*/ 	.word	0x00018830


	//   ....[1]....
        /*0a18*/ 	.word	0x000188f0


	//   ....[2]....
        /*0a1c*/ 	.word	0x00018950


	//   ....[3]....
        /*0a20*/ 	.word	0x00018a10


	//   ....[4]....
        /*0a24*/ 	.word	0x00018a70


	//   ....[5]....
        /*0a28*/ 	.word	0x00018b20


	//   ....[6]....
        /*0a2c*/ 	.word	0x00018b80


	//   ....[7]....
        /*0a30*/ 	.word	0x00018c40


	//   ....[8]....
        /*0a34*/ 	.word	0x00018ca0


	//   ....[9]....
        /*0a38*/ 	.word	0x00018d40


	//   ....[10]....
        /*0a3c*/ 	.word	0x00018e70


	//   ....[11]....
        /*0a40*/ 	.word	0x00018f10


	//   ....[12]....
        /*0a44*/ 	.word	0x00018f70


	//   ....[13]....
        /*0a48*/ 	.word	0x00019020


	//   ....[14]....
        /*0a4c*/ 	.word	0x000190a0


	//   ....[15]....
        /*0a50*/ 	.word	0x00019130


	//   ....[16]....
        /*0a54*/ 	.word	0x000191c0


	//   ....[17]....
        /*0a58*/ 	.word	0x00019250


	//   ....[18]....
        /*0a5c*/ 	.word	0x000192b0


	//   ....[19]....
        /*0a60*/ 	.word	0x00019360


	//   ....[20]....
        /*0a64*/ 	.word	0x000193c0


	//   ....[21]....
        /*0a68*/ 	.word	0x00019470


	//   ....[22]....
        /*0a6c*/ 	.word	0x000194d0


	//   ....[23]....
        /*0a70*/ 	.word	0x00019580


	//   ....[24]....
        /*0a74*/ 	.word	0x000195e0


	//   ....[25]....
        /*0a78*/ 	.word	0x00019690


	//   ....[26]....
        /*0a7c*/ 	.word	0x00019720


	//   ....[27]....
        /*0a80*/ 	.word	0x000197b0


	//   ....[28]....
        /*0a84*/ 	.word	0x00019830


	//   ....[29]....
        /*0a88*/ 	.word	0x000198c0


	//   ....[30]....
        /*0a8c*/ 	.word	0x000199b0


	//   ....[31]....
        /*0a90*/ 	.word	0x00019a40


	//   ....[32]....
        /*0a94*/ 	.word	0x00019aa0


	//   ....[33]....
        /*0a98*/ 	.word	0x00019b50


	//   ....[34]....
        /*0a9c*/ 	.word	0x00019bd0


	//   ....[35]....
        /*0aa0*/ 	.word	0x00019c60


	//   ....[36]....
        /*0aa4*/ 	.word	0x00019cf0


	//   ....[37]....
        /*0aa8*/ 	.word	0x00019d80


	//   ....[38]....
        /*0aac*/ 	.word	0x00019de0


	//   ....[39]....
        /*0ab0*/ 	.word	0x00019e90


	//   ....[40]....
        /*0ab4*/ 	.word	0x00019ef0


	//   ....[41]....
        /*0ab8*/ 	.word	0x00019fa0


	//   ....[42]....
        /*0abc*/ 	.word	0x0001a000


	//   ....[43]....
        /*0ac0*/ 	.word	0x0001a0b0


	//   ....[44]....
        /*0ac4*/ 	.word	0x0001a110


	//   ....[45]....
        /*0ac8*/ 	.word	0x0001a1c0


	//   ....[46]....
        /*0acc*/ 	.word	0x0001a220


	//   ....[47]....
        /*0ad0*/ 	.word	0x0001a2d0


	//   ....[48]....
        /*0ad4*/ 	.word	0x0001a330


	//   ....[49]....
        /*0ad8*/ 	.word	0x0001a3e0


	//   ....[50]....
        /*0adc*/ 	.word	0x0001a630


	//----- nvinfo : EIATTR_REG_RECONFIG
	.align		4
.L_1072:
        /*0ae0*/ 	.byte	0x01, 0x54
	.zero		2


	//----- nvinfo : EIATTR_SYSCALL_OFFSETS
	.align		4
        /*0ae4*/ 	.byte	0x04, 0x46
        /*0ae6*/ 	.short	(.L_1074 - .L_1073)


	//   ....[0]....
.L_1073:
        /*0ae8*/ 	.word	0x00001770


	//   ....[1]....
        /*0aec*/ 	.word	0x00011040


	//   ....[2]....
        /*0af0*/ 	.word	0x000111b0


	//   ....[3]....
        /*0af4*/ 	.word	0x00011310


	//   ....[4]....
        /*0af8*/ 	.word	0x00011450


	//   ....[5]....
        /*0afc*/ 	.word	0x00012db0


	//----- nvinfo : EIATTR_MBARRIER_INSTR_OFFSETS
	.align		4
.L_1074:
        /*0b00*/ 	.byte	0x04, 0x39
        /*0b02*/ 	.short	(.L_1076 - .L_1075)


	//   ....[0]....
.L_1075:
        /*0b04*/ 	.word	0x00000180
        /*0b08*/ 	.word	0x000000ff
        /*0b0c*/ 	.word	0x00022800
        /*0b10*/ 	.short	0x0100
        /*0b12*/ 	.byte	0x08
	.zero		1


	//   ....[1]....
        /*0b14*/ 	.word	0x00000190
        /*0b18*/ 	.word	0x000000ff
        /*0b1c*/ 	.word	0x00022820
        /*0b20*/ 	.short	0x0100
        /*0b22*/ 	.byte	0x08
	.zero		1


	//   ....[2]....
        /*0b24*/ 	.word	0x00000280
        /*0b28*/ 	.word	0x000000ff
        /*0b2c*/ 	.word	0x00022830
        /*0b30*/ 	.short	0x0100
        /*0b32*/ 	.byte	0x08
	.zero		1


	//   ....[3]....
        /*0b34*/ 	.word	0x00000290
        /*0b38*/ 	.word	0x000000ff
        /*0b3c*/ 	.word	0x00022840
        /*0b40*/ 	.short	0x0100
        /*0b42*/ 	.byte	0x08
	.zero		1


	//   ....[4]....
        /*0b44*/ 	.word	0x000002a0
        /*0b48*/ 	.word	0x000000ff
        /*0b4c*/ 	.word	0x00022838
        /*0b50*/ 	.short	0x0100
        /*0b52*/ 	.byte	0x08
	.zero		1


	//   ....[5]....
        /*0b54*/ 	.word	0x000002b0
        /*0b58*/ 	.word	0x000000ff
        /*0b5c*/ 	.word	0x00022848
        /*0b60*/ 	.short	0x0100
        /*0b62*/ 	.byte	0x08
	.zero		1


	//   ....[6]....
        /*0b64*/ 	.word	0x000003e0
        /*0b68*/ 	.word	0x000000ff
        /*0b6c*/ 	.word	0x00022850
        /*0b70*/ 	.short	0x0100
        /*0b72*/ 	.byte	0x08
	.zero		1


	//   ....[7]....
        /*0b74*/ 	.word	0x000003f0
        /*0b78*/ 	.word	0x000000ff
        /*0b7c*/ 	.word	0x00022860
        /*0b80*/ 	.short	0x0100
        /*0b82*/ 	.byte	0x08
	.zero		1


	//   ....[8]....
        /*0b84*/ 	.word	0x00000400
        /*0b88*/ 	.word	0x000000ff
        /*0b8c*/ 	.word	0x00022858
        /*0b90*/ 	.short	0x0100
        /*0b92*/ 	.byte	0x08
	.zero		1


	//   ....[9]....
        /*0b94*/ 	.word	0x00000410
        /*0b98*/ 	.word	0x000000ff
        /*0b9c*/ 	.word	0x00022868
        /*0ba0*/ 	.short	0x0100
        /*0ba2*/ 	.byte	0x08
	.zero		1


	//   ....[10]....
        /*0ba4*/ 	.word	0x00000500
        /*0ba8*/ 	.word	0x000000ff
        /*0bac*/ 	.word	0x00022870
        /*0bb0*/ 	.short	0x0100
        /*0bb2*/ 	.byte	0x06
	.zero		1


	//   ....[11]....
        /*0bb4*/ 	.word	0x00000510
        /*0bb8*/ 	.word	0x000000ff
        /*0bbc*/ 	.word	0x00022880
        /*0bc0*/ 	.short	0x0100
        /*0bc2*/ 	.byte	0x06
	.zero		1


	//   ....[12]....
        /*0bc4*/ 	.word	0x00000520
        /*0bc8*/ 	.word	0x000000ff
        /*0bcc*/ 	.word	0x00022878
        /*0bd0*/ 	.short	0x0100
        /*0bd2*/ 	.byte	0x06
	.zero		1


	//   ....[13]....
        /*0bd4*/ 	.word	0x00000530
        /*0bd8*/ 	.word	0x000000ff
        /*0bdc*/ 	.word	0x00022888
        /*0be0*/ 	.short	0x0100
        /*0be2*/ 	.byte	0x06
	.zero		1


	//   ....[14]....
        /*0be4*/ 	.word	0x00000660
        /*0be8*/ 	.word	0x000000ff
        /*0bec*/ 	.word	0x00022890
        /*0bf0*/ 	.short	0x0100
        /*0bf2*/ 	.byte	0x08
	.zero		1


	//   ....[15]....
        /*0bf4*/ 	.word	0x00000670
        /*0bf8*/ 	.word	0x000000ff
        /*0bfc*/ 	.word	0x000228a0
        /*0c00*/ 	.short	0x0100
        /*0c02*/ 	.byte	0x08
	.zero		1


	//   ....[16]....
        /*0c04*/ 	.word	0x00000680
        /*0c08*/ 	.word	0x000000ff
        /*0c0c*/ 	.word	0x00022898
        /*0c10*/ 	.short	0x0100
        /*0c12*/ 	.byte	0x08
	.zero		1


	//   ....[17]....
        /*0c14*/ 	.word	0x00000690
        /*0c18*/ 	.word	0x000000ff
        /*0c1c*/ 	.word	0x000228a8
        /*0c20*/ 	.short	0x0100
        /*0c22*/ 	.byte	0x08
	.zero		1


	//   ....[18]....
        /*0c24*/ 	.word	0x000007e0
        /*0c28*/ 	.word	0x000000ff
        /*0c2c*/ 	.word	0x000228b0
        /*0c30*/ 	.short	0x0100
        /*0c32*/ 	.byte	0x08
	.zero		1


	//   ....[19]....
        /*0c34*/ 	.word	0x000007f0
        /*0c38*/ 	.word	0x000000ff
        /*0c3c*/ 	.word	0x000228c0
        /*0c40*/ 	.short	0x0100
        /*0c42*/ 	.byte	0x08
	.zero		1


	//   ....[20]....
        /*0c44*/ 	.word	0x00000800
        /*0c48*/ 	.word	0x000000ff
        /*0c4c*/ 	.word	0x000228b8
        /*0c50*/ 	.short	0x0100
        /*0c52*/ 	.byte	0x08
	.zero		1


	//   ....[21]....
        /*0c54*/ 	.word	0x00000810
        /*0c58*/ 	.word	0x000000ff
        /*0c5c*/ 	.word	0x000228c8
        /*0c60*/ 	.short	0x0100
        /*0c62*/ 	.byte	0x08
	.zero		1


	//   ....[22]....
        /*0c64*/ 	.word	0x00001aa0
        /*0c68*/ 	.word	0x000000ff
        /*0c6c*/ 	.word	0x00022800
        /*0c70*/ 	.short	0x010a
        /*0c72*/ 	.byte	0x2b
	.zero		1


	//   ....[23]....
        /*0c74*/ 	.word	0x00001b40
        /*0c78*/ 	.word	0x00000002
        /*0c7c*/ 	.word	0x00022830
        /*0c80*/ 	.short	0x010a
        /*0c82*/ 	.byte	0x3f
	.zero		1


	//   ....[24]....
        /*0c84*/ 	.word	0x00001b80
        /*0c88*/ 	.word	0x00000002
        /*0c8c*/ 	.word	0x00022830
        /*0c90*/ 	.short	0x010a
        /*0c92*/ 	.byte	0x3f
	.zero		1


	//   ....[25]....
        /*0c94*/ 	.word	0x00002d70
        /*0c98*/ 	.word	0x000000ff
        /*0c9c*/ 	.word	0x00000000
        /*0ca0*/ 	.short	0x0101
        /*0ca2*/ 	.byte	0x06
	.zero		1


	//   ....[26]....
        /*0ca4*/ 	.word	0x00005520
        /*0ca8*/ 	.word	0x000000ff
        /*0cac*/ 	.word	0x00022830
        /*0cb0*/ 	.short	0x010a
        /*0cb2*/ 	.byte	0x06
	.zero		1


	//   ....[27]....
        /*0cb4*/ 	.word	0x00005560
        /*0cb8*/ 	.word	0x000000ff
        /*0cbc*/ 	.word	0x00022830
        /*0cc0*/ 	.short	0x010a
        /*0cc2*/ 	.byte	0x06
	.zero		1


	//   ....[28]....
        /*0cc4*/ 	.word	0x00005df0
        /*0cc8*/ 	.word	0x000000ff
        /*0ccc*/ 	.word	0x00022850
        /*0cd0*/ 	.short	0x010a
        /*0cd2*/ 	.byte	0x06
	.zero		1


	//   ....[29]....
        /*0cd4*/ 	.word	0x00005e30
        /*0cd8*/ 	.word	0x000000ff
        /*0cdc*/ 	.word	0x00022850
        /*0ce0*/ 	.short	0x010a
        /*0ce2*/ 	.byte	0x06
	.zero		1


	//   ....[30]....
        /*0ce4*/ 	.word	0x00006970
        /*0ce8*/ 	.word	0x000000ff
        /*0cec*/ 	.word	0x00000000
        /*0cf0*/ 	.short	0x0101
        /*0cf2*/ 	.byte	0x06
	.zero		1


	//   ....[31]....
        /*0cf4*/ 	.word	0x00008cd0
        /*0cf8*/ 	.word	0x000000ff
        /*0cfc*/ 	.word	0x00000000
        /*0d00*/ 	.short	0x0101
        /*0d02*/ 	.byte	0x06
	.zero		1


	//   ....[32]....
        /*0d04*/ 	.word	0x00009400
        /*0d08*/ 	.word	0x000000ff
        /*0d0c*/ 	.word	0x00022830
        /*0d10*/ 	.short	0x010a
        /*0d12*/ 	.byte	0x06
	.zero		1


	//   ....[33]....
        /*0d14*/ 	.word	0x00009440
        /*0d18*/ 	.word	0x000000ff
        /*0d1c*/ 	.word	0x00022830
        /*0d20*/ 	.short	0x010a
        /*0d22*/ 	.byte	0x06
	.zero		1


	//   ....[34]....
        /*0d24*/ 	.word	0x00009ca0
        /*0d28*/ 	.word	0x000000ff
        /*0d2c*/ 	.word	0x00022850
        /*0d30*/ 	.short	0x010a
        /*0d32*/ 	.byte	0x06
	.zero		1


	//   ....[35]....
        /*0d34*/ 	.word	0x00009ce0
        /*0d38*/ 	.word	0x000000ff
        /*0d3c*/ 	.word	0x00022850
        /*0d40*/ 	.short	0x010a
        /*0d42*/ 	.byte	0x06
	.zero		1


	//   ....[36]....
        /*0d44*/ 	.word	0x0000a5b0
        /*0d48*/ 	.word	0x000000ff
        /*0d4c*/ 	.word	0x00000000
        /*0d50*/ 	.short	0x0101
        /*0d52*/ 	.byte	0x06
	.zero		1


	//   ....[37]....
        /*0d54*/ 	.word	0x0000bfe0
        /*0d58*/ 	.word	0x000000ff
        /*0d5c*/ 	.word	0x00000000
        /*0d60*/ 	.short	0x0101
        /*0d62*/ 	.byte	0x06
	.zero		1


	//   ....[38]....
        /*0d64*/ 	.word	0x0000c660
        /*0d68*/ 	.word	0x000000ff
        /*0d6c*/ 	.word	0x00022850
        /*0d70*/ 	.short	0x010a
        /*0d72*/ 	.byte	0x09
	.zero		1


	//   ....[39]....
        /*0d74*/ 	.word	0x0000c6a0
        /*0d78*/ 	.word	0x000000ff
        /*0d7c*/ 	.word	0x00022850
        /*0d80*/ 	.short	0x010a
        /*0d82*/ 	.byte	0x09
	.zero		1


	//   ....[40]....
        /*0d84*/ 	.word	0x0000cd10
        /*0d88*/ 	.word	0x000000ff
        /*0d8c*/ 	.word	0x00000000
        /*0d90*/ 	.short	0x0101
        /*0d92*/ 	.byte	0x04
	.zero		1


	//   ....[41]....
        /*0d94*/ 	.word	0x0000e950
        /*0d98*/ 	.word	0x00000003
        /*0d9c*/ 	.word	0x00000000
        /*0da0*/ 	.short	0x0101
        /*0da2*/ 	.byte	0x3f
	.zero		1


	//   ....[42]....
        /*0da4*/ 	.word	0x00011a30
        /*0da8*/ 	.word	0x00000000
        /*0dac*/ 	.word	0x00022880
        /*0db0*/ 	.short	0x010a
        /*0db2*/ 	.byte	0x3f
	.zero		1


	//   ....[43]....
        /*0db4*/ 	.word	0x000122c0
        /*0db8*/ 	.word	0x00000000
        /*0dbc*/ 	.word	0x00022870
        /*0dc0*/ 	.short	0x0107
        /*0dc2*/ 	.byte	0x3f
	.zero		1


	//   ....[44]....
        /*0dc4*/ 	.word	0x00012380
        /*0dc8*/ 	.word	0x00000000
        /*0dcc*/ 	.word	0x00022870
        /*0dd0*/ 	.short	0x0101
        /*0dd2*/ 	.byte	0x3f
	.zero		1


	//   ....[45]....
        /*0dd4*/ 	.word	0x000123b0
        /*0dd8*/ 	.word	0x00000000
        /*0ddc*/ 	.word	0x00022840
        /*0de0*/ 	.short	0x010a
        /*0de2*/ 	.byte	0x3f
	.zero		1


	//   ....[46]....
        /*0de4*/ 	.word	0x00012ae0
        /*0de8*/ 	.word	0x00000000
        /*0dec*/ 	.word	0x00022830
        /*0df0*/ 	.short	0x0107
        /*0df2*/ 	.byte	0x3f
	.zero		1


	//   ....[47]....
        /*0df4*/ 	.word	0x00012ba0
        /*0df8*/ 	.word	0x00000000
        /*0dfc*/ 	.word	0x00022830
        /*0e00*/ 	.short	0x0101
        /*0e02*/ 	.byte	0x3f
	.zero		1


	//   ....[48]....
        /*0e04*/ 	.word	0x00013520
        /*0e08*/ 	.word	0x00000016
        /*0e0c*/ 	.word	0x00022800
        /*0e10*/ 	.short	0x0107
        /*0e12*/ 	.byte	0x3f
	.zero		1


	//   ....[49]....
        /*0e14*/ 	.word	0x00013610
        /*0e18*/ 	.word	0x00000016
        /*0e1c*/ 	.word	0x00022800
        /*0e20*/ 	.short	0x0101
        /*0e22*/ 	.byte	0x3f
	.zero		1


	//   ....[50]....
        /*0e24*/ 	.word	0x00013630
        /*0e28*/ 	.word	0x00000016
        /*0e2c*/ 	.word	0x00022820
        /*0e30*/ 	.short	0x010a
        /*0e32*/ 	.byte	0x3f
	.zero		1


	//   ....[51]....
        /*0e34*/ 	.word	0x00013b10
        /*0e38*/ 	.word	0x00000000
        /*0e3c*/ 	.word	0x00022880
        /*0e40*/ 	.short	0x010a
        /*0e42*/ 	.byte	0x3f
	.zero		1


	//   ....[52]....
        /*0e44*/ 	.word	0x000140f0
        /*0e48*/ 	.word	0x00000000
        /*0e4c*/ 	.word	0x00022870
        /*0e50*/ 	.short	0x0107
        /*0e52*/ 	.byte	0x3f
	.zero		1


	//   ....[53]....
        /*0e54*/ 	.word	0x000141b0
        /*0e58*/ 	.word	0x00000000
        /*0e5c*/ 	.word	0x00022870
        /*0e60*/ 	.short	0x0101
        /*0e62*/ 	.byte	0x3f
	.zero		1


	//   ....[54]....
        /*0e64*/ 	.word	0x000141e0
        /*0e68*/ 	.word	0x00000000
        /*0e6c*/ 	.word	0x00022840
        /*0e70*/ 	.short	0x010a
        /*0e72*/ 	.byte	0x3f
	.zero		1


	//   ....[55]....
        /*0e74*/ 	.word	0x00014790
        /*0e78*/ 	.word	0x00000000
        /*0e7c*/ 	.word	0x00022830
        /*0e80*/ 	.short	0x0107
        /*0e82*/ 	.byte	0x3f
	.zero		1


	//   ....[56]....
        /*0e84*/ 	.word	0x00014850
        /*0e88*/ 	.word	0x00000000
        /*0e8c*/ 	.word	0x00022830
        /*0e90*/ 	.short	0x0101
        /*0e92*/ 	.byte	0x3f
	.zero		1


	//   ....[57]....
        /*0e94*/ 	.word	0x000148e0
        /*0e98*/ 	.word	0x00000000
        /*0e9c*/ 	.word	0x00022870
        /*0ea0*/ 	.short	0x010a
        /*0ea2*/ 	.byte	0x3f
	.zero		1


	//   ....[58]....
        /*0ea4*/ 	.word	0x00014970
        /*0ea8*/ 	.word	0x00000000
        /*0eac*/ 	.word	0x00022860
        /*0eb0*/ 	.short	0x010a
        /*0eb2*/ 	.byte	0x3f
	.zero		1


	//   ....[59]....
        /*0eb4*/ 	.word	0x00014f30
        /*0eb8*/ 	.word	0x00000000
        /*0ebc*/ 	.word	0x00022850
        /*0ec0*/ 	.short	0x0101
        /*0ec2*/ 	.byte	0x3f
	.zero		1


	//   ....[60]....
        /*0ec4*/ 	.word	0x00014fc0
        /*0ec8*/ 	.word	0x00000000
        /*0ecc*/ 	.word	0x00000000
        /*0ed0*/ 	.short	0x0101
        /*0ed2*/ 	.byte	0x3f
	.zero		1


	//   ....[61]....
        /*0ed4*/ 	.word	0x00015180
        /*0ed8*/ 	.word	0x00000002
        /*0edc*/ 	.word	0x00022870
        /*0ee0*/ 	.short	0x010a
        /*0ee2*/ 	.byte	0x3f
	.zero		1


	//   ....[62]....
        /*0ee4*/ 	.word	0x00015200
        /*0ee8*/ 	.word	0x00000002
        /*0eec*/ 	.word	0x00022860
        /*0ef0*/ 	.short	0x010a
        /*0ef2*/ 	.byte	0x3f
	.zero		1


	//   ....[63]....
        /*0ef4*/ 	.word	0x000157d0
        /*0ef8*/ 	.word	0x00000002
        /*0efc*/ 	.word	0x00022850
        /*0f00*/ 	.short	0x0101
        /*0f02*/ 	.byte	0x3f
	.zero		1


	//   ....[64]....
        /*0f04*/ 	.word	0x00015890
        /*0f08*/ 	.word	0x00000002
        /*0f0c*/ 	.word	0x00000000
        /*0f10*/ 	.short	0x0101
        /*0f12*/ 	.byte	0x3f
	.zero		1


	//   ....[65]....
        /*0f14*/ 	.word	0x00016540
        /*0f18*/ 	.word	0x00000004
        /*0f1c*/ 	.word	0x00022820
        /*0f20*/ 	.short	0x010a
        /*0f22*/ 	.byte	0x3f
	.zero		1


	//   ....[66]....
        /*0f24*/ 	.word	0x000166c0
        /*0f28*/ 	.word	0x00000005
        /*0f2c*/ 	.word	0x00022840
        /*0f30*/ 	.short	0x010a
        /*0f32*/ 	.byte	0x3f
	.zero		1


	//   ....[67]....
        /*0f34*/ 	.word	0x00016760
        /*0f38*/ 	.word	0x00000021
        /*0f3c*/ 	.word	0x00022840
        /*0f40*/ 	.short	0x010a
        /*0f42*/ 	.byte	0x3f
	.zero		1


	//   ....[68]....
        /*0f44*/ 	.word	0x000167a0
        /*0f48*/ 	.word	0x00000005
        /*0f4c*/ 	.word	0x00022860
        /*0f50*/ 	.short	0x010a
        /*0f52*/ 	.byte	0x3f
	.zero		1


	//   ....[69]....
        /*0f54*/ 	.word	0x000167e0
        /*0f58*/ 	.word	0x00000021
        /*0f5c*/ 	.word	0x00022860
        /*0f60*/ 	.short	0x010a
        /*0f62*/ 	.byte	0x3f
	.zero		1


	//   ....[70]....
        /*0f64*/ 	.word	0x00016820
        /*0f68*/ 	.word	0x00000005
        /*0f6c*/ 	.word	0x00022880
        /*0f70*/ 	.short	0x010a
        /*0f72*/ 	.byte	0x3f
	.zero		1


	//   ....[71]....
        /*0f74*/ 	.word	0x00016860
        /*0f78*/ 	.word	0x00000021
        /*0f7c*/ 	.word	0x00022880
        /*0f80*/ 	.short	0x010a
        /*0f82*/ 	.byte	0x3f
	.zero		1


	//   ....[72]....
        /*0f84*/ 	.word	0x000168d0
        /*0f88*/ 	.word	0x00000003
        /*0f8c*/ 	.word	0x00022800
        /*0f90*/ 	.short	0x010a
        /*0f92*/ 	.byte	0x3f
	.zero		1


	//   ....[73]....
        /*0f94*/ 	.word	0x00016920
        /*0f98*/ 	.word	0x00000002
        /*0f9c*/ 	.word	0x00022830
        /*0fa0*/ 	.short	0x010a
        /*0fa2*/ 	.byte	0x3f
	.zero		1


	//   ....[74]....
        /*0fa4*/ 	.word	0x00016980
        /*0fa8*/ 	.word	0x00000008
        /*0fac*/ 	.word	0x00022830
        /*0fb0*/ 	.short	0x010a
        /*0fb2*/ 	.byte	0x3f
	.zero		1


	//   ....[75]....
        /*0fb4*/ 	.word	0x000169e0
        /*0fb8*/ 	.word	0x00000008
        /*0fbc*/ 	.word	0x00022850
        /*0fc0*/ 	.short	0x010a
        /*0fc2*/ 	.byte	0x3f
	.zero		1


	//   ....[76]....
        /*0fc4*/ 	.word	0x00016a40
        /*0fc8*/ 	.word	0x00000008
        /*0fcc*/ 	.word	0x00022830
        /*0fd0*/ 	.short	0x010a
        /*0fd2*/ 	.byte	0x3f
	.zero		1


	//   ....[77]....
        /*0fd4*/ 	.word	0x00016aa0
        /*0fd8*/ 	.word	0x00000008
        /*0fdc*/ 	.word	0x00022850
        /*0fe0*/ 	.short	0x010a
        /*0fe2*/ 	.byte	0x3f
	.zero		1


	//   ....[78]....
        /*0fe4*/ 	.word	0x00016b00
        /*0fe8*/ 	.word	0x00000005
        /*0fec*/ 	.word	0x00022850
        /*0ff0*/ 	.short	0x010a
        /*0ff2*/ 	.byte	0x3f
	.zero		1


	//   ....[79]....
        /*0ff4*/ 	.word	0x00016c00
        /*0ff8*/ 	.word	0x00000000
        /*0ffc*/ 	.word	0x00022880
        /*1000*/ 	.short	0x010a
        /*1002*/ 	.byte	0x3f
	.zero		1


	//   ....[80]....
        /*1004*/ 	.word	0x000178e0
        /*1008*/ 	.word	0x00000000
        /*100c*/ 	.word	0x00022840
        /*1010*/ 	.short	0x010a
        /*1012*/ 	.byte	0x3f
	.zero		1


	//   ....[81]....
        /*1014*/ 	.word	0x00018d70
        /*1018*/ 	.word	0x00000016
        /*101c*/ 	.word	0x00022820
        /*1020*/ 	.short	0x010a
        /*1022*/ 	.byte	0x3f
	.zero		1


	//   ....[82]....
        /*1024*/ 	.word	0x00018dc0
        /*1028*/ 	.word	0x00000000
        /*102c*/ 	.word	0x00022880
        /*1030*/ 	.short	0x010a
        /*1032*/ 	.byte	0x3f
	.zero		1


	//   ....[83]....
        /*1034*/ 	.word	0x00019900
        /*1038*/ 	.word	0x00000000
        /*103c*/ 	.word	0x00022840
        /*1040*/ 	.short	0x010a
        /*1042*/ 	.byte	0x3f
	.zero		1


	//   ....[84]....
        /*1044*/ 	.word	0x0001a410
        /*1048*/ 	.word	0x00000000
        /*104c*/ 	.word	0x00022870
        /*1050*/ 	.short	0x010a
        /*1052*/ 	.byte	0x3f
	.zero		1


	//   ....[85]....
        /*1054*/ 	.word	0x0001a460
        /*1058*/ 	.word	0x00000000
        /*105c*/ 	.word	0x00022860
        /*1060*/ 	.short	0x010a
        /*1062*/ 	.byte	0x3f
	.zero		1


	//   ....[86]....
        /*1064*/ 	.word	0x0001a4b0
        /*1068*/ 	.word	0x00000002
        /*106c*/ 	.word	0x00022870
        /*1070*/ 	.short	0x010a
        /*1072*/ 	.byte	0x3f
	.zero		1


	//   ....[87]....
        /*1074*/ 	.word	0x0001a500
        /*1078*/ 	.word	0x00000002
        /*107c*/ 	.word	0x00022860
        /*1080*/ 	.short	0x010a
        /*1082*/ 	.byte	0x3f
	.zero		1


	//   ....[88]....
        /*1084*/ 	.word	0x0001a550
        /*1088*/ 	.word	0x00000004
        /*108c*/ 	.word	0x00022820
        /*1090*/ 	.short	0x010a
        /*1092*/ 	.byte	0x3f
	.zero		1


	//   ....[89]....
        /*1094*/ 	.word	0x0001a6f0
        /*1098*/ 	.word	0x00000005
        /*109c*/ 	.word	0x00022840
        /*10a0*/ 	.short	0x010a
        /*10a2*/ 	.byte	0x3f
	.zero		1


	//   ....[90]....
        /*10a4*/ 	.word	0x0001a740
        /*10a8*/ 	.word	0x00000021
        /*10ac*/ 	.word	0x00022840
        /*10b0*/ 	.short	0x010a
        /*10b2*/ 	.byte	0x3f
	.zero		1


	//   ....[91]....
        /*10b4*/ 	.word	0x0001a790
        /*10b8*/ 	.word	0x00000005
        /*10bc*/ 	.word	0x00022860
        /*10c0*/ 	.short	0x010a
        /*10c2*/ 	.byte	0x3f
	.zero		1


	//   ....[92]....
        /*10c4*/ 	.word	0x0001a7e0
        /*10c8*/ 	.word	0x00000021
        /*10cc*/ 	.word	0x00022860
        /*10d0*/ 	.short	0x010a
        /*10d2*/ 	.byte	0x3f
	.zero		1


	//   ....[93]....
        /*10d4*/ 	.word	0x0001a830
        /*10d8*/ 	.word	0x00000005
        /*10dc*/ 	.word	0x00022880
        /*10e0*/ 	.short	0x010a
        /*10e2*/ 	.byte	0x3f
	.zero		1


	//----- nvinfo : EIATTR_NUM_MBARRIERS
	.align		4
.L_1076:
        /*10e4*/ 	.byte	0x03, 0x38
        /*10e6*/ 	.short	0x0016


	//----- nvinfo : EIATTR_EXIT_INSTR_OFFSETS
	.align		4
        /*10e8*/ 	.byte	0x04, 0x1c
        /*10ea*/ 	.short	(.L_1078 - .L_1077)


	//   ....[0]....
.L_1077:
        /*10ec*/ 	.word	0x000009c0


	//   ....[1]....
        /*10f0*/ 	.word	0x0000f890


	//   ....[2]....
        /*10f4*/ 	.word	0x000168b0


	//----- nvinfo : EIATTR_MAX_THREADS
	.align		4
.L_1078:
        /*10f8*/ 	.byte	0x04, 0x05
        /*10fa*/ 	.short	(.L_1080 - .L_1079)
.L_1079:
        /*10fc*/ 	.word	0x00000180
        /*1100*/ 	.word	0x00000001
        /*1104*/ 	.word	0x00000001


	//----- nvinfo : EIATTR_CRS_STACK_SIZE
	.align		4
.L_1080:
        /*1108*/ 	.byte	0x04, 0x1e
        /*110a*/ 	.short	(.L_1082 - .L_1081)
.L_1081:
        /*110c*/ 	.word	0x00000000


	//----- nvinfo : EIATTR_CBANK_PARAM_SIZE
	.align		4
.L_1082:
        /*1110*/ 	.byte	0x03, 0x19
        /*1112*/ 	.short	0x0af0


	//----- nvinfo : EIATTR_PARAM_CBANK
	.align		4
        /*1114*/ 	.byte	0x04, 0x0a
        /*1116*/ 	.short	(.L_1084 - .L_1083)
	.align		4
.L_1083:
        /*1118*/ 	.word	index@(.nv.constant0._ZN7cutlass13device_kernelIN5flash11enable_sm90INS1_16FlashAttnFwdSm90INS1_25CollectiveMainloopFwdSm90ILi2EN4cute5tupleIJNS5_1CILi1EEES8_S8_EEENS6_IJNS7_ILi128EEENS7_ILi160EEESA_EEELi128ENS_12float_e4m3_tEfNS_4arch4Sm90ELb1ELb0ELb1ELb1ELb1ELb0ELb0ELb1ELb1ELb1ELb0ELb0EEENS1_21CollectiveEpilogueFwdINS6_IJSA_SA_SB_EEES9_NS_10bfloat16_tESF_Li256ELb1ELb1ELb0ELb1EEENS1_36VarlenDynamicPersistentTileSchedulerILi128ELi160ELi256ELi128ELb0ELb1ELb1ELb1ELb1ELb1EEEEEEEEEvNT_6ParamsE)
        /*111c*/ 	.short	0x0210
        /*111e*/ 	.short	0x0af0


	//----- nvinfo : EIATTR_SW_WAR
	.align		4
.L_1084:
        /*1120*/ 	.byte	0x04, 0x36
        /*1122*/ 	.short	(.L_1086 - .L_1085)
.L_1085:
        /*1124*/ 	.word	0x00000008
.L_1086:


//--------------------- .nv.info._ZN7cutlass13device_kernelIN5flash11enable_sm90INS1_16FlashAttnFwdSm90INS1_25CollectiveMainloopFwdSm90ILi2EN4cute5tupleIJNS5_1CILi1EEES8_S8_EEENS6_IJNS7_ILi128EEENS7_ILi160EEESA_EEELi128ENS_12float_e4m3_tEfNS_4arch4Sm90ELb1ELb0ELb1ELb1ELb1ELb1ELb0ELb1ELb1ELb1ELb0ELb0EEENS1_21CollectiveEpilogueFwdINS6_IJSA_SA_SB_EEES9_NS_10bfloat16_tESF_Li256ELb1ELb1ELb0ELb1EEENS1_36VarlenDynamicPersistentTileSchedulerILi128ELi160ELi256ELi128ELb0ELb1ELb1ELb1ELb1ELb1EEEEEEEEEvNT_6ParamsE --------------------------
	.section	.nv.info._ZN7cutlass13device_kernelIN5flash11enable_sm90INS1_16FlashAttnFwdSm90INS1_25CollectiveMainloopFwdSm90ILi2EN4cute5tupleIJNS5_1CILi1EEES8_S8_EEENS6_IJNS7_ILi128EEENS7_ILi160EEESA_EEELi128ENS_12float_e4m3_tEfNS_4arch4Sm90ELb1ELb0ELb1ELb1ELb1ELb1ELb0ELb1ELb1ELb1ELb0ELb0EEENS1_21CollectiveEpilogueFwdINS6_IJSA_SA_SB_EEES9_NS_10bfloat16_tESF_Li256ELb1ELb1ELb0ELb1EEENS1_36VarlenDynamicPersistentTileSchedulerILi128ELi160ELi256ELi128ELb0ELb1ELb1ELb1ELb1ELb1EEEEEEEEEvNT_6ParamsE,"",@"SHT_CUDA_INFO"
	.sectionflags	@""
	.align	4


	//----- nvinfo : EIATTR_CUDA_API_VERSION
	.align		4
        /*0000*/ 	.byte	0x04, 0x37
        /*0002*/ 	.short	(.L_1088 - .L_1087)
.L_1087:
        /*0004*/ 	.word	0x00000082


	//----- nvinfo : EIATTR_KPARAM_INFO
	.align		4
.L_1088:
        /*0008*/ 	.byte	0x04, 0x17
        /*000a*/ 	.short	(.L_1090 - .L_1089)
.L_1089:
        /*000c*/ 	.word	0x00000000
        /*0010*/ 	.short	0x0000
        /*0012*/ 	.short	0x0070
        /*0014*/ 	.byte	0x00, 0xf0, 0x01, 0x2a


	//----- nvinfo : EIATTR_SPARSE_MMA_MASK
	.align		4
.L_1090:
        /*0018*/ 	.byte	0x03, 0x50
        /*001a*/ 	.short	0x0000


	//----- nvinfo : EIATTR_MAXREG_COUNT
	.align		4
        /*001c*/ 	.byte	0x03, 0x1b
        /*001e*/ 	.short	0x00a8


	//----- nvinfo : EIATTR_NUM_BARRIERS
	.align		4
        /*0020*/ 	.byte	0x02, 0x4c
        /*0022*/ 	.byte	0x10
	.zero		1


	//----- nvinfo : EIATTR_EXTERNS
	.align		4
        /*0024*/ 	.byte	0x04, 0x0f
        /*0026*/ 	.short	(.L_1092 - .L_1091)


	//   ....[0]....
	.align		4
.L_1091:
        /*0028*/ 	.word	index@(__assertfail)


	//----- nvinfo : EIATTR_ANNOTATIONS
	.align		4
.L_1092:
        /*002c*/ 	.byte	0x04, 0x55
        /*002e*/ 	.short	(.L_1094 - .L_1093)


	//   ....[0]....
.L_1093:
        /* <DEDUP_REMOVED lines=44> */


	//----- nvinfo : EIATTR_MERCURY_ISA_VERSION
	.align		4
.L_1094:
        /*02e0*/ 	.byte	0x03, 0x5f
        /*02e2*/ 	.short	0x0101


	//----- nvinfo : EIATTR_UNUSED_LOAD_BYTE_OFFSET
	.align		4
        /*02e4*/ 	.byte	0x04, 0x44
        /*02e6*/ 	.short	(.L_1096 - .L_1095)


	//   ....[0]....
.L_1095:
        /*02e8*/ 	.word	0x00000a90
        /*02ec*/ 	.word	0x0000fff0


	//   ....[1]....
        /*02f0*/ 	.word	0x0001b740
        /*02f4*/ 	.word	0x0000fff0


	//----- nvinfo : EIATTR_INT_WARP_WIDE_INSTR_OFFSETS
	.align		4
.L_1096:
        /*02f8*/ 	.byte	0x04, 0x31
        /*02fa*/ 	.short	(.L_1098 - .L_1097)


	//   ....[0]....
.L_1097:
        /*02fc*/ 	.word	0x00000130


	//   ....[1]....
        /*0300*/ 	.word	0x00000170


	//   ....[2]....
        /*0304*/ 	.word	0x000001e0


	//   ....[3]....
        /*0308*/ 	.word	0x00020450


	//   ....[4]....
        /*030c*/ 	.word	0x000204f0


	//   ....[5]....
        /*0310*/ 	.word	0x000248a0


	//   ....[6]....
        /*0314*/ 	.word	0x00024940


	//----- nvinfo : EIATTR_COOP_GROUP_MASK_REGIDS
	.align		4
.L_1098:
        /*0318*/ 	.byte	0x04, 0x29
        /*031a*/ 	.short	(.L_1100 - .L_1099)


	//   ....[0]....
.L_1099:
        /*031c*/ 	.word	0xffffffff


	//   ....[1]....
        /*0320*/ 	.word	0xffffffff


	//   ....[2]....
        /*0324*/ 	.word	0xffffffff


	//   ....[3]....
        /*0328*/ 	.word	0xffffffff


	//   ....[4]....
        /*032c*/ 	.word	0xffffffff


	//   ....[5]....
        /*0330*/ 	.word	0xffffffff


	//   ....[6]....
        /*0334*/ 	.word	0xffffffff


	//   ....[7]....
        /*0338*/ 	.word	0xffffffff


	//   ....[8]....
        /*033c*/ 	.word	0xffffffff


	//   ....[9]....
        /*0340*/ 	.word	0xffffffff


	//   ....[10]....
        /*0344*/ 	.word	0xffffffff


	//   ....[11]....
        /*0348*/ 	.word	0xffffffff


	//   ....[12]....
        /*034c*/ 	.word	0xffffffff


	//   ....[13]....
        /*0350*/ 	.word	0xffffffff


	//   ....[14]....
        /*0354*/ 	.word	0xffffffff


	//   ....[15]....
        /*0358*/ 	.word	0xffffffff


	//   ....[16]....
        /*035c*/ 	.word	0xffffffff


	//   ....[17]....
        /*0360*/ 	.word	0xffffffff


	//   ....[18]....
        /*0364*/ 	.word	0xffffffff


	//   ....[19]....
        /*0368*/ 	.word	0xffffffff


	//   ....[20]....
        /*036c*/ 	.word	0xffffffff


	//   ....[21]....
        /*0370*/ 	.word	0xffffffff


	//   ....[22]....
        /*0374*/ 	.word	0xffffffff


	//   ....[23]....
        /*0378*/ 	.word	0xffffffff


	//   ....[24]....
        /*037c*/ 	.word	0xffffffff


	//   ....[25]....
        /*0380*/ 	.word	0xffffffff


	//   ....[26]....
        /*0384*/ 	.word	0xffffffff


	//   ....[27]....
        /*0388*/ 	.word	0xffffffff


	//   ....[28]....
        /*038c*/ 	.word	0xffffffff


	//   ....[29]....
        /*0390*/ 	.word	0xffffffff


	//   ....[30]....
        /*0394*/ 	.word	0xffffffff


	//   ....[31]....
        /*0398*/ 	.word	0xffffffff


	//   ....[32]....
        /*039c*/ 	.word	0xffffffff


	//   ....[33]....
        /*03a0*/ 	.word	0xffffffff


	//   ....[34]....
        /*03a4*/ 	.word	0xffffffff


	//   ....[35]....
        /*03a8*/ 	.word	0xffffffff


	//   ....[36]....
        /*03ac*/ 	.word	0xffffffff


	//   ....[37]....
        /*03b0*/ 	.word	0xffffffff


	//   ....[38]....
        /*03b4*/ 	.word	0xffffffff


	//   ....[39]....
        /*03b8*/ 	.word	0xffffffff


	//   ....[40]....
        /*03bc*/ 	.word	0xffffffff


	//   ....[41]....
        /*03c0*/ 	.word	0xffffffff


	//   ....[42]....
        /*03c4*/ 	.word	0xffffffff


	//   ....[43]....
        /*03c8*/ 	.word	0xffffffff


	//   ....[44]....
        /*03cc*/ 	.word	0xffffffff


	//   ....[45]....
        /*03d0*/ 	.word	0xffffffff


	//   ....[46]....
        /*03d4*/ 	.word	0xffffffff


	//   ....[47]....
        /*03d8*/ 	.word	0xffffffff


	//   ....[48]....
        /*03dc*/ 	.word	0xffffffff


	//   ....[49]....
        /*03e0*/ 	.word	0xffffffff


	//   ....[50]....
        /*03e4*/ 	.word	0xffffffff


	//   ....[51]....
        /*03e8*/ 	.word	0xffffffff


	//   ....[52]....
        /*03ec*/ 	.word	0xffffffff


	//   ....[53]....
        /*03f0*/ 	.word	0xffffffff


	//   ....[54]....
        /*03f4*/ 	.word	0xffffffff


	//   ....[55]....
        /*03f8*/ 	.word	0xffffffff


	//   ....[56]....
        /*03fc*/ 	.word	0xffffffff


	//   ....[57]....
        /*0400*/ 	.word	0xffffffff


	//   ....[58]....
        /*0404*/ 	.word	0xffffffff


	//   ....[59]....
        /*0408*/ 	.word	0xffffffff


	//   ....[60]....
        /*040c*/ 	.word	0xffffffff


	//   ....[61]....
        /*0410*/ 	.word	0xffffffff


	//   ....[62]....
        /*0414*/ 	.word	0xffffffff


	//   ....[63]....
        /*0418*/ 	.word	0xffffffff


	//   ....[64]....
        /*041c*/ 	.word	0xffffffff


	//   ....[65]....
        /*0420*/ 	.word	0xffffffff


	//   ....[66]....
        /*0424*/ 	.word	0xffffffff


	//   ....[67]....
        /*0428*/ 	.word	0xffffffff


	//   ....[68]....
        /*042c*/ 	.word	0xffffffff


	//   ....[69]....
        /*0430*/ 	.word	0xffffffff


	//   ....[70]....
        /*0434*/ 	.word	0xffffffff


	//   ....[71]....
        /*0438*/ 	.word	0xffffffff


	//   ....[72]....
        /*043c*/ 	.word	0xffffffff


	//   ....[73]....
        /*0440*/ 	.word	0xffffffff


	//   ....[74]....
        /*0444*/ 	.word	0xffffffff


	//   ....[75]....
        /*0448*/ 	.word	0xffffffff


	//   ....[76]....
        /*044c*/ 	.word	0xffffffff


	//   ....[77]....
        /*0450*/ 	.word	0xffffffff


	//   ....[78]....
        /*0454*/ 	.word	0xffffffff


	//   ....[79]....
        /*0458*/ 	.word	0xffffffff


	//   ....[80]....
        /*045c*/ 	.word	0xffffffff


	//   ....[81]....
        /*0460*/ 	.word	0xffffffff


	//   ....[82]....
        /*0464*/ 	.word	0xffffffff


	//   ....[83]....
        /*0468*/ 	.word	0xffffffff


	//   ....[84]....
        /*046c*/ 	.word	0xffffffff


	//   ....[85]....
        /*0470*/ 	.word	0xffffffff


	//   ....[86]....
        /*0474*/ 	.word	0xffffffff


	//   ....[87]....
        /*0478*/ 	.word	0xffffffff


	//   ....[88]....
        /*047c*/ 	.word	0xffffffff


	//   ....[89]....
        /*0480*/ 	.word	0xffffffff


	//   ....[90]....
        /*0484*/ 	.word	0xffffffff


	//   ....[91]....
        /*0488*/ 	.word	0xffffffff


	//   ....[92]....
        /*048c*/ 	.word	0xffffffff


	//   ....[93]....
        /*0490*/ 	.word	0xffffffff


	//   ....[94]....
        /*0494*/ 	.word	0xffffffff


	//   ....[95]....
        /*0498*/ 	.word	0xffffffff


	//   ....[96]....
        /*049c*/ 	.word	0xffffffff


	//   ....[97]....
        /*04a0*/ 	.word	0xffffffff


	//   ....[98]....
        /*04a4*/ 	.word	0xffffffff


	//   ....[99]....
        /*04a8*/ 	.word	0xffffffff


	//   ....[100]....
        /*04ac*/ 	.word	0xffffffff


	//   ....[101]....
        /*04b0*/ 	.word	0xffffffff


	//   ....[102]....
        /*04b4*/ 	.word	0xffffffff


	//   ....[103]....
        /*04b8*/ 	.word	0xffffffff


	//   ....[104]....
        /*04bc*/ 	.word	0xffffffff


	//   ....[105]....
        /*04c0*/ 	.word	0xffffffff


	//   ....[106]....
        /*04c4*/ 	.word	0xffffffff


	//   ....[107]....
        /*04c8*/ 	.word	0xffffffff


	//   ....[108]....
        /*04cc*/ 	.word	0xffffffff


	//   ....[109]....
        /*04d0*/ 	.word	0xffffffff


	//   ....[110]....
        /*04d4*/ 	.word	0xffffffff


	//   ....[111]....
        /*04d8*/ 	.word	0xffffffff


	//   ....[112]....
        /*04dc*/ 	.word	0xffffffff


	//   ....[113]....
        /*04e0*/ 	.word	0xffffffff


	//   ....[114]....
        /*04e4*/ 	.word	0xffffffff


	//   ....[115]....
        /*04e8*/ 	.word	0xffffffff


	//   ....[116]....
        /*04ec*/ 	.word	0xffffffff


	//   ....[117]....
        /*04f0*/ 	.word	0xffffffff


	//   ....[118]....
        /*04f4*/ 	.word	0xffffffff


	//   ....[119]....
        /*04f8*/ 	.word	0xffffffff


	//   ....[120]....
        /*04fc*/ 	.word	0xffffffff


	//   ....[121]....
        /*0500*/ 	.word	0xffffffff


	//   ....[122]....
        /*0504*/ 	.word	0xffffffff


	//   ....[123]....
        /*0508*/ 	.word	0xffffffff


	//   ....[124]....
        /*050c*/ 	.word	0xffffffff


	//   ....[125]....
        /*0510*/ 	.word	0xffffffff


	//   ....[126]....
        /*0514*/ 	.word	0xffffffff


	//   ....[127]....
        /*0518*/ 	.word	0xffffffff


	//   ....[128]....
        /*051c*/ 	.word	0xffffffff


	//   ....[129]....
        /*0520*/ 	.word	0xffffffff


	//   ....[130]....
        /*0524*/ 	.word	0xffffffff


	//   ....[131]....
        /*0528*/ 	.word	0xffffffff


	//   ....[132]....
        /*052c*/ 	.word	0xffffffff


	//   ....[133]....
        /*0530*/ 	.word	0xffffffff


	//   ....[134]....
        /*0534*/ 	.word	0xffffffff


	//   ....[135]....
        /*0538*/ 	.word	0xffffffff


	//   ....[136]....
        /*053c*/ 	.word	0xffffffff


	//   ....[137]....
        /*0540*/ 	.word	0xffffffff


	//   ....[138]....
        /*0544*/ 	.word	0xffffffff


	//   ....[139]....
        /*0548*/ 	.word	0xffffffff


	//   ....[140]....
        /*054c*/ 	.word	0xffffffff


	//   ....[141]....
        /*0550*/ 	.word	0xffffffff


	//   ....[142]....
        /*0554*/ 	.word	0xffffffff


	//   ....[143]....
        /*0558*/ 	.word	0xffffffff


	//   ....[144]....
        /*055c*/ 	.word	0xffffffff


	//   ....[145]....
        /*0560*/ 	.word	0xffffffff


	//   ....[146]....
        /*0564*/ 	.word	0xffffffff


	//   ....[147]....
        /*0568*/ 	.word	0xffffffff


	//   ....[148]....
        /*056c*/ 	.word	0xffffffff


	//   ....[149]....
        /*0570*/ 	.word	0xffffffff


	//   ....[150]....
        /*0574*/ 	.word	0xffffffff


	//   ....[151]....
        /*0578*/ 	.word	0xffffffff


	//   ....[152]....
        /*057c*/ 	.word	0xffffffff


	//   ....[153]....
        /*0580*/ 	.word	0xffffffff


	//   ....[154]....
        /*0584*/ 	.word	0xffffffff


	//   ....[155]....
        /*0588*/ 	.word	0xffffffff


	//   ....[156]....
        /*058c*/ 	.word	0xffffffff


	//   ....[157]....
        /*0590*/ 	.word	0xffffffff


	//   ....[158]....
        /*0594*/ 	.word	0xffffffff


	//   ....[159]....
        /*0598*/ 	.word	0xffffffff


	//   ....[160]....
        /*059c*/ 	.word	0xffffffff


	//   ....[161]....
        /*05a0*/ 	.word	0xffffffff


	//   ....[162]....
        /*05a4*/ 	.word	0xffffffff


	//   ....[163]....
        /*05a8*/ 	.word	0xffffffff


	//   ....[164]....
        /*05ac*/ 	.word	0xffffffff


	//   ....[165]....
        /*05b0*/ 	.word	0xffffffff


	//   ....[166]....
        /*05b4*/ 	.word	0xffffffff


	//   ....[167]....
        /*05b8*/ 	.word	0xffffffff


	//   ....[168]....
        /*05bc*/ 	.word	0xffffffff


	//   ....[169]....
        /*05c0*/ 	.word	0xffffffff


	//   ....[170]....
        /*05c4*/ 	.word	0xffffffff


	//   ....[171]....
        /*05c8*/ 	.word	0xffffffff


	//   ....[172]....
        /*05cc*/ 	.word	0xffffffff


	//   ....[173]....
        /*05d0*/ 	.word	0xffffffff


	//   ....[174]....
        /*05d4*/ 	.word	0xffffffff


	//   ....[175]....
        /*05d8*/ 	.word	0xffffffff


	//   ....[176]....
        /*05dc*/ 	.word	0xffffffff


	//   ....[177]....
        /*05e0*/ 	.word	0xffffffff


	//   ....[178]....
        /*05e4*/ 	.word	0xffffffff


	//   ....[179]....
        /*05e8*/ 	.word	0xffffffff


	//   ....[180]....
        /*05ec*/ 	.word	0xffffffff


	//   ....[181]....
        /*05f0*/ 	.word	0xffffffff


	//   ....[182]....
        /*05f4*/ 	.word	0xffffffff


	//   ....[183]....
        /*05f8*/ 	.word	0xffffffff


	//   ....[184]....
        /*05fc*/ 	.word	0xffffffff


	//   ....[185]....
        /*0600*/ 	.word	0xffffffff


	//   ....[186]....
        /*0604*/ 	.word	0xffffffff


	//   ....[187]....
        /*0608*/ 	.word	0xffffffff


	//   ....[188]....
        /*060c*/ 	.word	0xffffffff


	//   ....[189]....
        /*0610*/ 	.word	0xffffffff


	//   ....[190]....
        /*0614*/ 	.word	0xffffffff


	//   ....[191]....
        /*0618*/ 	.word	0xffffffff


	//   ....[192]....
        /*061c*/ 	.word	0xffffffff


	//   ....[193]....
        /*0620*/ 	.word	0xffffffff


	//   ....[194]....
        /*0624*/ 	.word	0xffffffff


	//   ....[195]....
        /*0628*/ 	.word	0xffffffff


	//   ....[196]....
        /*062c*/ 	.word	0xffffffff


	//   ....[197]....
        /*0630*/ 	.word	0xffffffff


	//   ....[198]....
        /*0634*/ 	.word	0xffffffff


	//   ....[199]....
        /*0638*/ 	.word	0xffffffff


	//   ....[200]....
        /*063c*/ 	.word	0xffffffff


	//   ....[201]....
        /*0640*/ 	.word	0xffffffff


	//   ....[202]....
        /*0644*/ 	.word	0xffffffff


	//   ....[203]....
        /*0648*/ 	.word	0xffffffff


	//   ....[204]....
        /*064c*/ 	.word	0xffffffff


	//   ....[205]....
        /*0650*/ 	.word	0xffffffff


	//   ....[206]....
        /*0654*/ 	.word	0xffffffff


	//   ....[207]....
        /*0658*/ 	.word	0xffffffff


	//   ....[208]....
        /*065c*/ 	.word	0xffffffff


	//   ....[209]....
        /*0660*/ 	.word	0xffffffff


	//   ....[210]....
        /*0664*/ 	.word	0xffffffff


	//   ....[211]....
        /*0668*/ 	.word	0xffffffff


	//   ....[212]....
        /*066c*/ 	.word	0xffffffff


	//   ....[213]....
        /*0670*/ 	.word	0xffffffff


	//   ....[214]....
        /*0674*/ 	.word	0xffffffff


	//   ....[215]....
        /*0678*/ 	.word	0xffffffff


	//   ....[216]....
        /*067c*/ 	.word	0xffffffff


	//   ....[217]....
        /*0680*/ 	.word	0xffffffff


	//   ....[218]....
        /*0684*/ 	.word	0xffffffff


	//   ....[219]....
        /*0688*/ 	.word	0xffffffff


	//   ....[220]....
        /*068c*/ 	.word	0xffffffff


	//   ....[221]....
        /*0690*/ 	.word	0xffffffff


	//   ....[222]....
        /*0694*/ 	.word	0xffffffff


	//   ....[223]....
        /*0698*/ 	.word	0xffffffff


	//   ....[224]....
        /*069c*/ 	.word	0xffffffff


	//   ....[225]....
        /*06a0*/ 	.word	0xffffffff


	//   ....[226]....
        /*06a4*/ 	.word	0xffffffff


	//   ....[227]....
        /*06a8*/ 	.word	0xffffffff


	//   ....[228]....
        /*06ac*/ 	.word	0xffffffff


	//   ....[229]....
        /*06b0*/ 	.word	0xffffffff


	//   ....[230]....
        /*06b4*/ 	.word	0xffffffff


	//   ....[231]....
        /*06b8*/ 	.word	0xffffffff


	//   ....[232]....
        /*06bc*/ 	.word	0xffffffff


	//   ....[233]....
        /*06c0*/ 	.word	0xffffffff


	//   ....[234]....
        /*06c4*/ 	.word	0xffffffff


	//   ....[235]....
        /*06c8*/ 	.word	0xffffffff


	//   ....[236]....
        /*06cc*/ 	.word	0xffffffff


	//   ....[237]....
        /*06d0*/ 	.word	0xffffffff


	//   ....[238]....
        /*06d4*/ 	.word	0xffffffff


	//   ....[239]....
        /*06d8*/ 	.word	0xffffffff


	//   ....[240]....
        /*06dc*/ 	.word	0xffffffff


	//   ....[241]....
        /*06e0*/ 	.word	0xffffffff


	//   ....[242]....
        /*06e4*/ 	.word	0xffffffff


	//   ....[243]....
        /*06e8*/ 	.word	0xffffffff


	//   ....[244]....
        /*06ec*/ 	.word	0xffffffff


	//   ....[245]....
        /*06f0*/ 	.word	0xffffffff


	//   ....[246]....
        /*06f4*/ 	.word	0xffffffff


	//   ....[247]....
        /*06f8*/ 	.word	0xffffffff


	//   ....[248]....
        /*06fc*/ 	.word	0xffffffff


	//   ....[249]....
        /*0700*/ 	.word	0xffffffff


	//   ....[250]....
        /*0704*/ 	.word	0xffffffff


	//   ....[251]....
        /*0708*/ 	.word	0x0500000f


	//   ....[252]....
        /*070c*/ 	.word	0x0500000f


	//   ....[253]....
        /*0710*/ 	.word	0x0500000f


	//   ....[254]....
        /*0714*/ 	.word	0x0500000f


	//   ....[255]....
        /*0718*/ 	.word	0x0500000f


	//   ....[0]....
        /*071c*/ 	.word	0x0500000f


	//   ....[1]....
        /*0720*/ 	.word	0x0500000f


	//   ....[2]....
        /*0724*/ 	.word	0x0500000f


	//   ....[3]....
        /*0728*/ 	.word	0x0500000f


	//   ....[4]....
        /*072c*/ 	.word	0x0500000f


	//   ....[5]....
        /*0730*/ 	.word	0x0500000f


	//   ....[6]....
        /*0734*/ 	.word	0x0500000f


	//   ....[7]....
        /*0738*/ 	.word	0x0500000f


	//   ....[8]....
        /*073c*/ 	.word	0x0500000f


	//   ....[9]....
        /*0740*/ 	.word	0x0500000f


	//   ....[10]....
        /*0744*/ 	.word	0x0500000f


	//   ....[11]....
        /*0748*/ 	.word	0x0500000f


	//   ....[12]....
        /*074c*/ 	.word	0x0500000f


	//   ....[13]....
        /*0750*/ 	.word	0x0500000f


	//   ....[14]....
        /*0754*/ 	.word	0x0500000f


	//   ....[15]....
        /*0758*/ 	.word	0x0500000f


	//   ....[16]....
        /*075c*/ 	.word	0x0500000f


	//   ....[17]....
        /*0760*/ 	.word	0x0500000f


	//   ....[18]....
        /*0764*/ 	.word	0x0500000f


	//   ....[19]....
        /*0768*/ 	.word	0x0500000f


	//   ....[20]....
        /*076c*/ 	.word	0x0500000f


	//   ....[21]....
        /*0770*/ 	.word	0x0500000f


	//   ....[22]....
        /*0774*/ 	.word	0x0500000f


	//   ....[23]....
        /*0778*/ 	.word	0x0500000f


	//   ....[24]....
        /*077c*/ 	.word	0x0500000f


	//   ....[25]....
        /*0780*/ 	.word	0x0500000f


	//   ....[26]....
        /*0784*/ 	.word	0x0500000f


	//   ....[27]....
        /*0788*/ 	.word	0x0500000f


	//   ....[28]....
        /*078c*/ 	.word	0x0500000f


	//   ....[29]....
        /*0790*/ 	.word	0x0500000f


	//   ....[30]....
        /*0794*/ 	.word	0x0500000f


	//   ....[31]....
        /*0798*/ 	.word	0x0500000f


	//   ....[32]....
        /*079c*/ 	.word	0x0500000f


	//   ....[33]....
        /*07a0*/ 	.word	0x0500000f


	//   ....[34]....
        /*07a4*/ 	.word	0x0500000f


	//   ....[35]....
        /*07a8*/ 	.word	0x0500000f


	//   ....[36]....
        /*07ac*/ 	.word	0x0500000f


	//   ....[37]....
        /*07b0*/ 	.word	0x0500000f


	//   ....[38]....
        /*07b4*/ 	.word	0x0500000f


	//   ....[39]....
        /*07b8*/ 	.word	0x0500000f


	//   ....[40]....
        /*07bc*/ 	.word	0x0500000f


	//   ....[41]....
        /*07c0*/ 	.word	0x0500000f


	//   ....[42]....
        /*07c4*/ 	.word	0x0500000f


	//   ....[43]....
        /*07c8*/ 	.word	0x0500000f


	//   ....[44]....
        /*07cc*/ 	.word	0x0500000f


	//   ....[45]....
        /*07d0*/ 	.word	0x0500000f


	//   ....[46]....
        /*07d4*/ 	.word	0x0500000f


	//   ....[47]....
        /*07d8*/ 	.word	0x0500000f


	//   ....[48]....
        /*07dc*/ 	.word	0x0500000f


	//   ....[49]....
        /*07e0*/ 	.word	0x0500000f


	//   ....[50]....
        /*07e4*/ 	.word	0x0500000f


	//   ....[51]....
        /*07e8*/ 	.word	0x0500000f


	//   ....[52]....
        /*07ec*/ 	.word	0x0500000f


	//   ....[53]....
        /*07f0*/ 	.word	0x0500000f


	//   ....[54]....
        /*07f4*/ 	.word	0x0500000f


	//   ....[55]....
        /*07f8*/ 	.word	0x0500000f


	//   ....[56]....
        /*07fc*/ 	.word	0x0500000f


	//   ....[57]....
        /*0800*/ 	.word	0x0500000f


	//   ....[58]....
        /*0804*/ 	.word	0x0500000f


	//   ....[59]....
        /*0808*/ 	.word	0x0500000f


	//   ....[60]....
        /*080c*/ 	.word	0x0500000f


	//   ....[61]....
        /*0810*/ 	.word	0x0500000f


	//   ....[62]....
        /*0814*/ 	.word	0x0500000f


	//   ....[63]....
        /*0818*/ 	.word	0x0500000f


	//   ....[64]....
        /*081c*/ 	.word	0x0500000f


	//   ....[65]....
        /*0820*/ 	.word	0x0500000f


	//   ....[66]....
        /*0824*/ 	.word	0x0500000f


	//   ....[67]....
        /*0828*/ 	.word	0x0500000f


	//   ....[68]....
        /*082c*/ 	.word	0x0500000f


	//   ....[69]....
        /*0830*/ 	.word	0x0500000f


	//   ....[70]....
        /*0834*/ 	.word	0x0500000f


	//   ....[71]....
        /*0838*/ 	.word	0x0500000f


	//   ....[72]....
        /*083c*/ 	.word	0x0500000f


	//   ....[73]....
        /*0840*/ 	.word	0x0500000f


	//   ....[74]....
        /*0844*/ 	.word	0x0500000f


	//   ....[75]....
        /*0848*/ 	.word	0x0500000f


	//   ....[76]....
        /*084c*/ 	.word	0x0500000f


	//   ....[77]....
        /*0850*/ 	.word	0x0500000f


	//   ....[78]....
        /*0854*/ 	.word	0x0500000f


	//   ....[79]....
        /*0858*/ 	.word	0x0500000f


	//   ....[80]....
        /*085c*/ 	.word	0x0500000f


	//   ....[81]....
        /*0860*/ 	.word	0x0500000f


	//   ....[82]....
        /*0864*/ 	.word	0x0500000f


	//   ....[83]....
        /*0868*/ 	.word	0x0500000f


	//   ....[84]....
        /*086c*/ 	.word	0x0500000f


	//   ....[85]....
        /*0870*/ 	.word	0x0500000f


	//   ....[86]....
        /*0874*/ 	.word	0x0500000f


	//   ....[87]....
        /*0878*/ 	.word	0x0500000f


	//   ....[88]....
        /*087c*/ 	.word	0x0500000f


	//   ....[89]....
        /*0880*/ 	.word	0x0500000f


	//   ....[90]....
        /*0884*/ 	.word	0x0500000f


	//   ....[91]....
        /*0888*/ 	.word	0x0500000f


	//   ....[92]....
        /*088c*/ 	.word	0x0500000f


	//   ....[93]....
        /*0890*/ 	.word	0x0500000f


	//   ....[94]....
        /*0894*/ 	.word	0x0500000f


	//   ....[95]....
        /*0898*/ 	.word	0x0500000f


	//   ....[96]....
        /*089c*/ 	.word	0x0500000f


	//   ....[97]....
        /*08a0*/ 	.word	0x0500000f


	//   ....[98]....
        /*08a4*/ 	.word	0x0500000f


	//   ....[99]....
        /*08a8*/ 	.word	0x0500000f


	//   ....[100]....
        /*08ac*/ 	.word	0x0500000f


	//   ....[101]....
        /*08b0*/ 	.word	0x0500000f


	//   ....[102]....
        /*08b4*/ 	.word	0x0500000f


	//   ....[103]....
        /*08b8*/ 	.word	0x0500000f


	//   ....[104]....
        /*08bc*/ 	.word	0x0500000f


	//   ....[105]....
        /*08c0*/ 	.word	0x0500000f


	//   ....[106]....
        /*08c4*/ 	.word	0x0500000f


	//   ....[107]....
        /*08c8*/ 	.word	0x0500000f


	//   ....[108]....
        /*08cc*/ 	.word	0x0500000f


	//   ....[109]....
        /*08d0*/ 	.word	0x0500000f


	//   ....[110]....
        /*08d4*/ 	.word	0x0500000f


	//   ....[111]....
        /*08d8*/ 	.word	0x0500000f


	//   ....[112]....
        /*08dc*/ 	.word	0x0500000f


	//   ....[113]....
        /*08e0*/ 	.word	0x0500000f


	//   ....[114]....
        /*08e4*/ 	.word	0x0500000f


	//   ....[115]....
        /*08e8*/ 	.word	0x0500000f


	//   ....[116]....
        /*08ec*/ 	.word	0x0500000f


	//   ....[117]....
        /*08f0*/ 	.word	0x0500000f


	//   ....[118]....
        /*08f4*/ 	.word	0x0500000f


	//   ....[119]....
        /*08f8*/ 	.word	0x0500000f


	//   ....[120]....
        /*08fc*/ 	.word	0x0500000f


	//   ....[121]....
        /*0900*/ 	.word	0x0500000f


	//   ....[122]....
        /*0904*/ 	.word	0x0500000f


	//   ....[123]....
        /*0908*/ 	.word	0x0500000f


	//   ....[124]....
        /*090c*/ 	.word	0x0500000f


	//   ....[125]....
        /*0910*/ 	.word	0x0500000f


	//   ....[126]....
        /*0914*/ 	.word	0x0500000f


	//   ....[127]....
        /*0918*/ 	.word	0x0500000f


	//   ....[128]....
        /*091c*/ 	.word	0x0500000f


	//   ....[129]....
        /*0920*/ 	.word	0x0500000f


	//   ....[130]....
        /*0924*/ 	.word	0x0500000f


	//   ....[131]....
        /*0928*/ 	.word	0x0500000f


	//   ....[132]....
        /*092c*/ 	.word	0x0500000f


	//   ....[133]....
        /*0930*/ 	.word	0x0500000f


	//   ....[134]....
        /*0934*/ 	.word	0x0500000f


	//   ....[135]....
        /*0938*/ 	.word	0x0500000f


	//   ....[136]....
        /*093c*/ 	.word	0x0500000f


	//   ....[137]....
        /*0940*/ 	.word	0x0500000f


	//   ....[138]....
        /*0944*/ 	.word	0x0500000f


	//   ....[139]....
        /*0948*/ 	.word	0x0500000f


	//   ....[140]....
        /*094c*/ 	.word	0x0500000f


	//   ....[141]....
        /*0950*/ 	.word	0x0500000f


	//   ....[142]....
        /*0954*/ 	.word	0x0500000f


	//   ....[143]....
        /*0958*/ 	.word	0x0500000f


	//   ....[144]....
        /*095c*/ 	.word	0x0500000f


	//   ....[145]....
        /*0960*/ 	.word	0x0500000f


	//   ....[146]....
        /*0964*/ 	.word	0x0500000f


	//   ....[147]....
        /*0968*/ 	.word	0x0500000f


	//   ....[148]....
        /*096c*/ 	.word	0x0500000f


	//   ....[149]....
        /*0970*/ 	.word	0x0500000f


	//   ....[150]....
        /*0974*/ 	.word	0x0500000f


	//   ....[151]....
        /*0978*/ 	.word	0x0500000f


	//   ....[152]....
        /*097c*/ 	.word	0x0500000f


	//   ....[153]....
        /*0980*/ 	.word	0x0500000f


	//   ....[154]....
        /*0984*/ 	.word	0x0500000f


	//   ....[155]....
        /*0988*/ 	.word	0x0500000f


	//   ....[156]....
        /*098c*/ 	.word	0x0500000f


	//   ....[157]....
        /*0990*/ 	.word	0x0500000f


	//   ....[158]....
        /*0994*/ 	.word	0x0500000f


	//   ....[159]....
        /*0998*/ 	.word	0x0500000f


	//   ....[160]....
        /*099c*/ 	.word	0x0500000f


	//   ....[161]....
        /*09a0*/ 	.word	0x0500000f


	//   ....[162]....
        /*09a4*/ 	.word	0x0500000f


	//   ....[163]....
        /*09a8*/ 	.word	0x0500000f


	//   ....[164]....
        /*09ac*/ 	.word	0x0500000f


	//   ....[165]....
        /*09b0*/ 	.word	0x0500000f


	//   ....[166]....
        /*09b4*/ 	.word	0x0500000f


	//   ....[167]....
        /*09b8*/ 	.word	0x0500000f


	//   ....[168]....
        /*09bc*/ 	.word	0x0500000f


	//   ....[169]....
        /*09c0*/ 	.word	0x0500000f


	//   ....[170]....
        /*09c4*/ 	.word	0x0500000f


	//   ....[171]....
        /*09c8*/ 	.word	0x0500000f


	//   ....[172]....
        /*09cc*/ 	.word	0x0500000f


	//   ....[173]....
        /*09d0*/ 	.word	0x0500000f


	//   ....[174]....
        /*09d4*/ 	.word	0x0500000f


	//   ....[175]....
        /*09d8*/ 	.word	0x0500000f


	//   ....[176]....
        /*09dc*/ 	.word	0x0500000f


	//   ....[177]....
        /*09e0*/ 	.word	0x0500000f


	//   ....[178]....
        /*09e4*/ 	.word	0x0500000f


	//   ....[179]....
        /*09e8*/ 	.word	0x0500000f


	//   ....[180]....
        /*09ec*/ 	.word	0x0500000f


	//   ....[181]....
        /*09f0*/ 	.word	0x0500000f


	//   ....[182]....
        /*09f4*/ 	.word	0x0500000f


	//   ....[183]....
        /*09f8*/ 	.word	0x0500000f


	//   ....[184]....
        /*09fc*/ 	.word	0x0500000f


	//   ....[185]....
        /*0a00*/ 	.word	0x0500000f


	//----- nvinfo : EIATTR_COOP_GROUP_INSTR_OFFSETS
	.align		4
.L_1100:
        /*0a04*/ 	.byte	0x04, 0x28
        /*0a06*/ 	.short	(.L_1102 - .L_1101)


	//   ....[0]....
.L_1101:
        /*0a08*/ 	.word	0x00000070


	//   ....[1]....
        /*0a0c*/ 	.word	0x00000140


	//   ....[2]....
        /*0a10*/ 	.word	0x00000190


	//   ....[3]....
        /*0a14*/ 	.word	0x000003c0


	//   ....[4]....
        /*0a18*/ 	.word	0x00000520


	//   ....[5]....
        /*0a1c*/ 	.word	0x00000640


	//   ....[6]....
        /*0a20*/ 	.word	0x000007a0


	//   ....[7]....
        /*0a24*/ 	.word	0x00002bd0


	//   ....[8]....
        /*0a28*/ 	.word	0x00002be0


	//   ....[9]....
        /*0a2c*/ 	.word	0x00003b10


	//   ....[10]....
        /*0a30*/ 	.word	0x00003b20


	//   ....[11]....
        /*0a34*/ 	.word	0x00004a80


	//   ....[12]....
        /*0a38*/ 	.word	0x00004a90


	//   ....[13]....
        /*0a3c*/ 	.word	0x00005ec0


	//   ....[14]....
        /*0a40*/ 	.word	0x00005ed0


	//   ....[15]....
        /*0a44*/ 	.word	0x00006e40


	//   ....[16]....
        /*0a48*/ 	.word	0x00006e50


	//   ....[17]....
        /*0a4c*/ 	.word	0x00007e30


	//   ....[18]....
        /*0a50*/ 	.word	0x00007e40


	//   ....[19]....
        /*0a54*/ 	.word	0x00009030


	//   ....[20]....
        /*0a58*/ 	.word	0x00009040


	//   ....[21]....
        /*0a5c*/ 	.word	0x00009160


	//   ....[22]....
        /*0a60*/ 	.word	0x00009170


	//   ....[23]....
        /*0a64*/ 	.word	0x000092a0


	//   ....[24]....
        /*0a68*/ 	.word	0x000092b0


	//   ....[25]....
        /*0a6c*/ 	.word	0x00009630


	//   ....[26]....
        /*0a70*/ 	.word	0x00009650


	//   ....[27]....
        /*0a74*/ 	.word	0x00009750


	//   ....[28]....
        /*0a78*/ 	.word	0x00009770


	//   ....[29]....
        /*0a7c*/ 	.word	0x00009870


	//   ....[30]....
        /*0a80*/ 	.word	0x00009890


	//   ....[31]....
        /*0a84*/ 	.word	0x00009ec0


	//   ....[32]....
        /*0a88*/ 	.word	0x0000a850


	//   ....[33]....
        /*0a8c*/ 	.word	0x0000a860


	//   ....[34]....
        /*0a90*/ 	.word	0x0000a870


	//   ....[35]....
        /*0a94*/ 	.word	0x0000a880


	//   ....[36]....
        /*0a98*/ 	.word	0x0000aaa0


	//   ....[37]....
        /*0a9c*/ 	.word	0x0000aab0


	//   ....[38]....
        /*0aa0*/ 	.word	0x0000aac0


	//   ....[39]....
        /*0aa4*/ 	.word	0x0000aad0


	//   ....[40]....
        /*0aa8*/ 	.word	0x0000cf40


	//   ....[41]....
        /*0aac*/ 	.word	0x0000cf70


	//   ....[42]....
        /*0ab0*/ 	.word	0x0000cf80


	//   ....[43]....
        /*0ab4*/ 	.word	0x0000cf90


	//   ....[44]....
        /*0ab8*/ 	.word	0x0000d080


	//   ....[45]....
        /*0abc*/ 	.word	0x0000d0a0


	//   ....[46]....
        /*0ac0*/ 	.word	0x0000d0b0


	//   ....[47]....
        /*0ac4*/ 	.word	0x0000d0c0


	//   ....[48]....
        /*0ac8*/ 	.word	0x00010540


	//   ....[49]....
        /*0acc*/ 	.word	0x00010560


	//   ....[50]....
        /*0ad0*/ 	.word	0x000110b0


	//   ....[51]....
        /*0ad4*/ 	.word	0x00011110


	//   ....[52]....
        /*0ad8*/ 	.word	0x00011d70


	//   ....[53]....
        /*0adc*/ 	.word	0x00011e10


	//   ....[54]....
        /*0ae0*/ 	.word	0x00014360


	//   ....[55]....
        /*0ae4*/ 	.word	0x000151c0


	//   ....[56]....
        /*0ae8*/ 	.word	0x00015210


	//   ....[57]....
        /*0aec*/ 	.word	0x000152f0


	//   ....[58]....
        /*0af0*/ 	.word	0x00015ed0


	//   ....[59]....
        /*0af4*/ 	.word	0x00015f30


	//   ....[60]....
        /*0af8*/ 	.word	0x00019370


	//   ....[61]....
        /*0afc*/ 	.word	0x00019390


	//   ....[62]....
        /*0b00*/ 	.word	0x000193c0


	//   ....[63]....
        /*0b04*/ 	.word	0x000193d0


	//   ....[64]....
        /*0b08*/ 	.word	0x0001af30


	//   ....[65]....
        /*0b0c*/ 	.word	0x0001af40


	//   ....[66]....
        /*0b10*/ 	.word	0x0001afc0


	//   ....[67]....
        /*0b14*/ 	.word	0x0001afd0


	//   ....[68]....
        /*0b18*/ 	.word	0x0001bda0


	//   ....[69]....
        /*0b1c*/ 	.word	0x0001bdd0


	//   ....[70]....
        /*0b20*/ 	.word	0x0001be00


	//   ....[71]....
        /*0b24*/ 	.word	0x0001be30


	//   ....[72]....
        /*0b28*/ 	.word	0x0001be60


	//   ....[73]....
        /*0b2c*/ 	.word	0x0001be90


	//   ....[74]....
        /*0b30*/ 	.word	0x0001bec0


	//   ....[75]....
        /*0b34*/ 	.word	0x0001bef0


	//   ....[76]....
        /*0b38*/ 	.word	0x0001bf20


	//   ....[77]....
        /*0b3c*/ 	.word	0x0001bf50


	//   ....[78]....
        /*0b40*/ 	.word	0x0001bf80


	//   ....[79]....
        /*0b44*/ 	.word	0x0001bfb0


	//   ....[80]....
        /*0b48*/ 	.word	0x0001bfe0


	//   ....[81]....
        /*0b4c*/ 	.word	0x0001c010


	//   ....[82]....
        /*0b50*/ 	.word	0x0001c040


	//   ....[83]....
        /*0b54*/ 	.word	0x0001c070


	//   ....[84]....
        /*0b58*/ 	.word	0x0001c0a0


	//   ....[85]....
        /*0b5c*/ 	.word	0x0001c0d0


	//   ....[86]....
        /*0b60*/ 	.word	0x0001c100


	//   ....[87]....
        /*0b64*/ 	.word	0x0001c130


	//   ....[88]....
        /*0b68*/ 	.word	0x0001c160


	//   ....[89]....
        /*0b6c*/ 	.word	0x0001c190


	//   ....[90]....
        /*0b70*/ 	.word	0x0001c1c0


	//   ....[91]....
        /*0b74*/ 	.word	0x0001c1e0


	//   ....[92]....
        /*0b78*/ 	.word	0x0001c1f0


	//   ....[93]....
        /*0b7c*/ 	.word	0x0001c200


	//   ....[94]....
        /*0b80*/ 	.word	0x0001c220


	//   ....[95]....
        /*0b84*/ 	.word	0x0001c230


	//   ....[96]....
        /*0b88*/ 	.word	0x0001c240


	//   ....[97]....
        /*0b8c*/ 	.word	0x0001c250


	//   ....[98]....
        /*0b90*/ 	.word	0x0001c280


	//   ....[99]....
        /*0b94*/ 	.word	0x0001c2b0


	//   ....[100]....
        /*0b98*/ 	.word	0x0001c890


	//   ....[101]....
        /*0b9c*/ 	.word	0x0001c8d0


	//   ....[102]....
        /*0ba0*/ 	.word	0x0001c900


	//   ....[103]....
        /*0ba4*/ 	.word	0x0001c930


	//   ....[104]....
        /*0ba8*/ 	.word	0x0001cf10


	//   ....[105]....
        /*0bac*/ 	.word	0x0001cf40


	//   ....[106]....
        /*0bb0*/ 	.word	0x0001d010


	//   ....[107]....
        /*0bb4*/ 	.word	0x0001d030


	//   ....[108]....
        /*0bb8*/ 	.word	0x0001d100


	//   ....[109]....
        /*0bbc*/ 	.word	0x0001d120


	//   ....[110]....
        /*0bc0*/ 	.word	0x0001d200


	//   ....[111]....
        /*0bc4*/ 	.word	0x0001d220


	//   ....[112]....
        /*0bc8*/ 	.word	0x0001da40


	//   ....[113]....
        /*0bcc*/ 	.word	0x0001da50


	//   ....[114]....
        /*0bd0*/ 	.word	0x0001dba0


	//   ....[115]....
        /*0bd4*/ 	.word	0x0001dbb0


	//   ....[116]....
        /*0bd8*/ 	.word	0x0001dcf0


	//   ....[117]....
        /*0bdc*/ 	.word	0x0001dd00


	//   ....[118]....
        /*0be0*/ 	.word	0x0001de40


	//   ....[119]....
        /*0be4*/ 	.word	0x0001de50


	//   ....[120]....
        /*0be8*/ 	.word	0x0001dfe0


	//   ....[121]....
        /*0bec*/ 	.word	0x0001e1a0


	//   ....[122]....
        /*0bf0*/ 	.word	0x0001e1d0


	//   ....[123]....
        /*0bf4*/ 	.word	0x0001e200


	//   ....[124]....
        /*0bf8*/ 	.word	0x0001e230


	//   ....[125]....
        /*0bfc*/ 	.word	0x0001e260


	//   ....[126]....
        /*0c00*/ 	.word	0x0001e290


	//   ....[127]....
        /*0c04*/ 	.word	0x0001e410


	//   ....[128]....
        /*0c08*/ 	.word	0x0001e440


	//   ....[129]....
        /*0c0c*/ 	.word	0x0001e470


	//   ....[130]....
        /*0c10*/ 	.word	0x0001e4a0


	//   ....[131]....
        /*0c14*/ 	.word	0x0001e4d0


	//   ....[132]....
        /*0c18*/ 	.word	0x0001e500


	//   ....[133]....
        /*0c1c*/ 	.word	0x0001e5a0


	//   ....[134]....
        /*0c20*/ 	.word	0x0001e600


	//   ....[135]....
        /*0c24*/ 	.word	0x0001e690


	//   ....[136]....
        /*0c28*/ 	.word	0x0001f6b0


	//   ....[137]....
        /*0c2c*/ 	.word	0x000213b0


	//   ....[138]....
        /*0c30*/ 	.word	0x000213e0


	//   ....[139]....
        /*0c34*/ 	.word	0x00021410


	//   ....[140]....
        /*0c38*/ 	.word	0x00021480


	//   ....[141]....
        /*0c3c*/ 	.word	0x000214b0


	//   ....[142]....
        /*0c40*/ 	.word	0x000214d0


	//   ....[143]....
        /*0c44*/ 	.word	0x00021510


	//   ....[144]....
        /*0c48*/ 	.word	0x00021540


	//   ....[145]....
        /*0c4c*/ 	.word	0x00021570


	//   ....[146]....
        /*0c50*/ 	.word	0x000215a0


	//   ....[147]....
        /*0c54*/ 	.word	0x000215d0


	//   ....[148]....
        /*0c58*/ 	.word	0x00021600


	//   ....[149]....
        /*0c5c*/ 	.word	0x00021630


	//   ....[150]....
        /*0c60*/ 	.word	0x00021660


	//   ....[151]....
        /*0c64*/ 	.word	0x00021670


	//   ....[152]....
        /*0c68*/ 	.word	0x00021680


	//   ....[153]....
        /*0c6c*/ 	.word	0x000216f0


	//   ....[154]....
        /*0c70*/ 	.word	0x00021720


	//   ....[155]....
        /*0c74*/ 	.word	0x00021750


	//   ....[156]....
        /*0c78*/ 	.word	0x00021780


	//   ....[157]....
        /*0c7c*/ 	.word	0x00021c80


	//   ....[158]....
        /*0c80*/ 	.word	0x00021cb0


	//   ....[159]....
        /*0c84*/ 	.word	0x00021d80


	//   ....[160]....
        /*0c88*/ 	.word	0x00021db0


	//   ....[161]....
        /*0c8c*/ 	.word	0x00021df0


	//   ....[162]....
        /*0c90*/ 	.word	0x00021e20


	//   ....[163]....
        /*0c94*/ 	.word	0x00021e60


	//   ....[164]....
        /*0c98*/ 	.word	0x00021e90


	//   ....[165]....
        /*0c9c*/ 	.word	0x00021ed0


	//   ....[166]....
        /*0ca0*/ 	.word	0x00021f00


	//   ....[167]....
        /*0ca4*/ 	.word	0x00021f40


	//   ....[168]....
        /*0ca8*/ 	.word	0x00021f60


	//   ....[169]....
        /*0cac*/ 	.word	0x00021fa0


	//   ....[170]....
        /*0cb0*/ 	.word	0x00021fc0


	//   ....[171]....
        /*0cb4*/ 	.word	0x00021fd0


	//   ....[172]....
        /*0cb8*/ 	.word	0x00022020


	//   ....[173]....
        /*0cbc*/ 	.word	0x00022030


	//   ....[174]....
        /*0cc0*/ 	.word	0x00022040


	//   ....[175]....
        /*0cc4*/ 	.word	0x00022080


	//   ....[176]....
        /*0cc8*/ 	.word	0x000220a0


	//   ....[177]....
        /*0ccc*/ 	.word	0x000227d0


	//   ....[178]....
        /*0cd0*/ 	.word	0x00022810


	//   ....[179]....
        /*0cd4*/ 	.word	0x00022840


	//   ....[180]....
        /*0cd8*/ 	.word	0x00022880


	//   ....[181]....
        /*0cdc*/ 	.word	0x00022900


	//   ....[182]....
        /*0ce0*/ 	.word	0x00022910


	//   ....[183]....
        /*0ce4*/ 	.word	0x00022980


	//   ....[184]....
        /*0ce8*/ 	.word	0x00022990


	//   ....[185]....
        /*0cec*/ 	.word	0x00022a00


	//   ....[186]....
        /*0cf0*/ 	.word	0x00022a10


	//   ....[187]....
        /*0cf4*/ 	.word	0x00022a80


	//   ....[188]....
        /*0cf8*/ 	.word	0x00022a90


	//   ....[189]....
        /*0cfc*/ 	.word	0x00022b00


	//   ....[190]....
        /*0d00*/ 	.word	0x00022b10


	//   ....[191]....
        /*0d04*/ 	.word	0x00022b20


	//   ....[192]....
        /*0d08*/ 	.word	0x00022b60


	//   ....[193]....
        /*0d0c*/ 	.word	0x000234a0


	//   ....[194]....
        /*0d10*/ 	.word	0x000234d0


	//   ....[195]....
        /*0d14*/ 	.word	0x000234e0


	//   ....[196]....
        /*0d18*/ 	.word	0x000234f0


	//   ....[197]....
        /*0d1c*/ 	.word	0x00023500


	//   ....[198]....
        /*0d20*/ 	.word	0x00023550


	//   ....[199]....
        /*0d24*/ 	.word	0x00023570


	//   ....[200]....
        /*0d28*/ 	.word	0x00023590


	//   ....[201]....
        /*0d2c*/ 	.word	0x000235a0


	//   ....[202]....
        /*0d30*/ 	.word	0x000235e0


	//   ....[203]....
        /*0d34*/ 	.word	0x000235f0


	//   ....[204]....
        /*0d38*/ 	.word	0x00023630


	//   ....[205]....
        /*0d3c*/ 	.word	0x00023640


	//   ....[206]....
        /*0d40*/ 	.word	0x00023680


	//   ....[207]....
        /*0d44*/ 	.word	0x00023690


	//   ....[208]....
        /*0d48*/ 	.word	0x000236d0


	//   ....[209]....
        /*0d4c*/ 	.word	0x000236e0


	//   ....[210]....
        /*0d50*/ 	.word	0x000236f0


	//   ....[211]....
        /*0d54*/ 	.word	0x00023730


	//   ....[212]....
        /*0d58*/ 	.word	0x000237a0


	//   ....[213]....
        /*0d5c*/ 	.word	0x00023b70


	//   ....[214]....
        /*0d60*/ 	.word	0x00023b90


	//   ....[215]....
        /*0d64*/ 	.word	0x00023ba0


	//   ....[216]....
        /*0d68*/ 	.word	0x00023bb0


	//   ....[217]....
        /*0d6c*/ 	.word	0x00023c00


	//   ....[218]....
        /*0d70*/ 	.word	0x00023c20


	//   ....[219]....
        /*0d74*/ 	.word	0x00023c40


	//   ....[220]....
        /*0d78*/ 	.word	0x00023c50


	//   ....[221]....
        /*0d7c*/ 	.word	0x00023c90


	//   ....[222]....
        /*0d80*/ 	.word	0x00023ca0


	//   ....[223]....
        /*0d84*/ 	.word	0x00023ce0


	//   ....[224]....
        /*0d88*/ 	.word	0x00023cf0


	//   ....[225]....
        /*0d8c*/ 	.word	0x00023d30


	//   ....[226]....
        /*0d90*/ 	.word	0x00023d40


	//   ....[227]....
        /*0d94*/ 	.word	0x00023d80


	//   ....[228]....
        /*0d98*/ 	.word	0x00023d90


	//   ....[229]....
        /*0d9c*/ 	.word	0x00023da0


	//   ....[230]....
        /*0da0*/ 	.word	0x00023de0


	//   ....[231]....
        /*0da4*/ 	.word	0x00023e00


	//   ....[232]....
        /*0da8*/ 	.word	0x00023e60


	//   ....[233]....
        /*0dac*/ 	.word	0x000253c0


	//   ....[234]....
        /*0db0*/ 	.word	0x000253f0


	//   ....[235]....
        /*0db4*/ 	.word	0x00025430


	//   ....[236]....
        /*0db8*/ 	.word	0x00025460


	//   ....[237]....
        /*0dbc*/ 	.word	0x00025490


	//   ....[238]....
        /*0dc0*/ 	.word	0x000254c0


	//   ....[239]....
        /*0dc4*/ 	.word	0x000254f0


	//   ....[240]....
        /*0dc8*/ 	.word	0x00025520


	//   ....[241]....
        /*0dcc*/ 	.word	0x000256b0


	//   ....[242]....
        /*0dd0*/ 	.word	0x000256e0


	//   ....[243]....
        /*0dd4*/ 	.word	0x00025710


	//   ....[244]....
        /*0dd8*/ 	.word	0x00025740


	//   ....[245]....
        /*0ddc*/ 	.word	0x00025770


	//   ....[246]....
        /*0de0*/ 	.word	0x000257a0


	//   ....[247]....
        /*0de4*/ 	.word	0x00025860


	//   ....[248]....
        /*0de8*/ 	.word	0x00025880


	//   ....[249]....
        /*0dec*/ 	.word	0x000258f0


	//   ....[250]....
        /*0df0*/ 	.word	0x00025fc0


	//   ....[251]....
        /*0df4*/ 	.word	0x000263a0


	//   ....[252]....
        /*0df8*/ 	.word	0x00026430


	//   ....[253]....
        /*0dfc*/ 	.word	0x000264c0


	//   ....[254]....
        /*0e00*/ 	.word	0x00026550


	//   ....[255]....
        /*0e04*/ 	.word	0x000265e0


	//   ....[0]....
        /*0e08*/ 	.word	0x00026670


	//   ....[1]....
        /*0e0c*/ 	.word	0x00026750


	//   ....[2]....
        /*0e10*/ 	.word	0x000267e0


	//   ....[3]....
        /*0e14*/ 	.word	0x00026880


	//   ....[4]....
        /*0e18*/ 	.word	0x00026910


	//   ....[5]....
        /*0e1c*/ 	.word	0x000269a0


	//   ....[6]....
        /*0e20*/ 	.word	0x00026a30


	//   ....[7]....
        /*0e24*/ 	.word	0x00026b10


	//   ....[8]....
        /*0e28*/ 	.word	0x00026ba0


	//   ....[9]....
        /*0e2c*/ 	.word	0x00026c30


	//   ....[10]....
        /*0e30*/ 	.word	0x00026cc0


	//   ....[11]....
        /*0e34*/ 	.word	0x00026d50


	//   ....[12]....
        /*0e38*/ 	.word	0x00026de0


	//   ....[13]....
        /*0e3c*/ 	.word	0x00026f10


	//   ....[14]....
        /*0e40*/ 	.word	0x00026fc0


	//   ....[15]....
        /*0e44*/ 	.word	0x00027050


	//   ....[16]....
        /*0e48*/ 	.word	0x000270a0


	//   ....[17]....
        /*0e4c*/ 	.word	0x000270f0


	//   ....[18]....
        /*0e50*/ 	.word	0x00027180


	//   ....[19]....
        /*0e54*/ 	.word	0x00027210


	//   ....[20]....
        /*0e58*/ 	.word	0x00027260


	//   ....[21]....
        /*0e5c*/ 	.word	0x000272b0


	//   ....[22]....
        /*0e60*/ 	.word	0x000273a0


	//   ....[23]....
        /*0e64*/ 	.word	0x00027450


	//   ....[24]....
        /*0e68*/ 	.word	0x000274b0


	//   ....[25]....
        /*0e6c*/ 	.word	0x00027530


	//   ....[26]....
        /*0e70*/ 	.word	0x00027630


	//   ....[27]....
        /*0e74*/ 	.word	0x00027680


	//   ....[28]....
        /*0e78*/ 	.word	0x000276d0


	//   ....[29]....
        /*0e7c*/ 	.word	0x00027720


	//   ....[30]....
        /*0e80*/ 	.word	0x00027a70


	//   ....[31]....
        /*0e84*/ 	.word	0x00027ba0


	//   ....[32]....
        /*0e88*/ 	.word	0x00027cc0


	//   ....[33]....
        /*0e8c*/ 	.word	0x00027d70


	//   ....[34]....
        /*0e90*/ 	.word	0x00027dd0


	//   ....[35]....
        /*0e94*/ 	.word	0x00027e50


	//   ....[36]....
        /*0e98*/ 	.word	0x00027eb0


	//   ....[37]....
        /*0e9c*/ 	.word	0x00027f30


	//   ....[38]....
        /*0ea0*/ 	.word	0x00027f90


	//   ....[39]....
        /*0ea4*/ 	.word	0x00028010


	//   ....[40]....
        /*0ea8*/ 	.word	0x00028070


	//   ....[41]....
        /*0eac*/ 	.word	0x000280f0


	//   ....[42]....
        /*0eb0*/ 	.word	0x00028150


	//   ....[43]....
        /*0eb4*/ 	.word	0x000281d0


	//   ....[44]....
        /*0eb8*/ 	.word	0x00028230


	//   ....[45]....
        /*0ebc*/ 	.word	0x00028290


	//   ....[46]....
        /*0ec0*/ 	.word	0x000282f0


	//   ....[47]....
        /*0ec4*/ 	.word	0x00028380


	//   ....[48]....
        /*0ec8*/ 	.word	0x000283e0


	//   ....[49]....
        /*0ecc*/ 	.word	0x00028460


	//   ....[50]....
        /*0ed0*/ 	.word	0x000284c0


	//   ....[51]....
        /*0ed4*/ 	.word	0x00028530


	//   ....[52]....
        /*0ed8*/ 	.word	0x00028590


	//   ....[53]....
        /*0edc*/ 	.word	0x00028610


	//   ....[54]....
        /*0ee0*/ 	.word	0x00028670


	//   ....[55]....
        /*0ee4*/ 	.word	0x000286f0


	//   ....[56]....
        /*0ee8*/ 	.word	0x00028750


	//   ....[57]....
        /*0eec*/ 	.word	0x000287d0


	//   ....[58]....
        /*0ef0*/ 	.word	0x00028830


	//   ....[59]....
        /*0ef4*/ 	.word	0x000288a0


	//   ....[60]....
        /*0ef8*/ 	.word	0x00028900


	//   ....[61]....
        /*0efc*/ 	.word	0x00028960


	//   ....[62]....
        /*0f00*/ 	.word	0x00028a50


	//   ....[63]....
        /*0f04*/ 	.word	0x00028aa0


	//   ....[64]....
        /*0f08*/ 	.word	0x00028b30


	//   ....[65]....
        /*0f0c*/ 	.word	0x00028bc0


	//   ....[66]....
        /*0f10*/ 	.word	0x00028c50


	//   ....[67]....
        /*0f14*/ 	.word	0x00028ce0


	//   ....[68]....
        /*0f18*/ 	.word	0x00028d70


	//   ....[69]....
        /*0f1c*/ 	.word	0x00028e00


	//   ....[70]....
        /*0f20*/ 	.word	0x00028ec0


	//   ....[71]....
        /*0f24*/ 	.word	0x000291a0


	//   ....[72]....
        /*0f28*/ 	.word	0x000292a0


	//   ....[73]....
        /*0f2c*/ 	.word	0x00029360


	//   ....[74]....
        /*0f30*/ 	.word	0x00029470


	//   ....[75]....
        /*0f34*/ 	.word	0x000294c0


	//   ....[76]....
        /*0f38*/ 	.word	0x000295b0


	//   ....[77]....
        /*0f3c*/ 	.word	0x00029600


	//   ....[78]....
        /*0f40*/ 	.word	0x000296f0


	//   ....[79]....
        /*0f44*/ 	.word	0x00029740


	//   ....[80]....
        /*0f48*/ 	.word	0x00029830


	//   ....[81]....
        /*0f4c*/ 	.word	0x00029880


	//   ....[82]....
        /*0f50*/ 	.word	0x00029970


	//   ....[83]....
        /*0f54*/ 	.word	0x000299c0


	//   ....[84]....
        /*0f58*/ 	.word	0x00029ab0


	//   ....[85]....
        /*0f5c*/ 	.word	0x00029b00


	//   ....[86]....
        /*0f60*/ 	.word	0x00029bf0


	//   ....[87]....
        /*0f64*/ 	.word	0x00029c40


	//   ....[88]....
        /*0f68*/ 	.word	0x00029d20


	//   ....[89]....
        /*0f6c*/ 	.word	0x00029d70


	//   ....[90]....
        /*0f70*/ 	.word	0x00029e60


	//   ....[91]....
        /*0f74*/ 	.word	0x00029f10


	//   ....[92]....
        /*0f78*/ 	.word	0x0002a080


	//   ....[93]....
        /*0f7c*/ 	.word	0x0002a110


	//   ....[94]....
        /*0f80*/ 	.word	0x0002a200


	//   ....[95]....
        /*0f84*/ 	.word	0x0002a250


	//   ....[96]....
        /*0f88*/ 	.word	0x0002a340


	//   ....[97]....
        /*0f8c*/ 	.word	0x0002a390


	//   ....[98]....
        /*0f90*/ 	.word	0x0002a480


	//   ....[99]....
        /*0f94*/ 	.word	0x0002a4d0


	//   ....[100]....
        /*0f98*/ 	.word	0x0002a5c0


	//   ....[101]....
        /*0f9c*/ 	.word	0x0002a610


	//   ....[102]....
        /*0fa0*/ 	.word	0x0002a700


	//   ....[103]....
        /*0fa4*/ 	.word	0x0002a750


	//   ....[104]....
        /*0fa8*/ 	.word	0x0002a830


	//   ....[105]....
        /*0fac*/ 	.word	0x0002a880


	//   ....[106]....
        /*0fb0*/ 	.word	0x0002a960


	//   ....[107]....
        /*0fb4*/ 	.word	0x0002a9b0


	//   ....[108]....
        /*0fb8*/ 	.word	0x0002aa80


	//   ....[109]....
        /*0fbc*/ 	.word	0x0002aad0


	//   ....[110]....
        /*0fc0*/ 	.word	0x0002abc0


	//   ....[111]....
        /*0fc4*/ 	.word	0x0002ac10


	//   ....[112]....
        /*0fc8*/ 	.word	0x0002acc0


	//   ....[113]....
        /*0fcc*/ 	.word	0x0002ad20


	//   ....[114]....
        /*0fd0*/ 	.word	0x0002ae10


	//   ....[115]....
        /*0fd4*/ 	.word	0x0002ae60


	//   ....[116]....
        /*0fd8*/ 	.word	0x0002af80


	//   ....[117]....
        /*0fdc*/ 	.word	0x0002afd0


	//   ....[118]....
        /*0fe0*/ 	.word	0x0002b0d0


	//   ....[119]....
        /*0fe4*/ 	.word	0x0002b120


	//   ....[120]....
        /*0fe8*/ 	.word	0x0002b220


	//   ....[121]....
        /*0fec*/ 	.word	0x0002b270


	//   ....[122]....
        /*0ff0*/ 	.word	0x0002b370


	//   ....[123]....
        /*0ff4*/ 	.word	0x0002b3c0


	//   ....[124]....
        /*0ff8*/ 	.word	0x0002b4b0


	//   ....[125]....
        /*0ffc*/ 	.word	0x0002b500


	//   ....[126]....
        /*1000*/ 	.word	0x0002b5e0


	//   ....[127]....
        /*1004*/ 	.word	0x0002b630


	//   ....[128]....
        /*1008*/ 	.word	0x0002b770


	//   ....[129]....
        /*100c*/ 	.word	0x0002b810


	//   ....[130]....
        /*1010*/ 	.word	0x0002b8e0


	//   ....[131]....
        /*1014*/ 	.word	0x0002b930


	//   ....[132]....
        /*1018*/ 	.word	0x0002ba10


	//   ....[133]....
        /*101c*/ 	.word	0x0002ba60


	//   ....[134]....
        /*1020*/ 	.word	0x0002bb30


	//   ....[135]....
        /*1024*/ 	.word	0x0002bb80


	//   ....[136]....
        /*1028*/ 	.word	0x0002bc50


	//   ....[137]....
        /*102c*/ 	.word	0x0002bca0


	//   ....[138]....
        /*1030*/ 	.word	0x0002bd70


	//   ....[139]....
        /*1034*/ 	.word	0x0002bdc0


	//   ....[140]....
        /*1038*/ 	.word	0x0002be90


	//   ....[141]....
        /*103c*/ 	.word	0x0002bee0


	//   ....[142]....
        /*1040*/ 	.word	0x0002bf40


	//   ....[143]....
        /*1044*/ 	.word	0x0002bfb0


	//   ....[144]....
        /*1048*/ 	.word	0x0002c0a0


	//   ....[145]....
        /*104c*/ 	.word	0x0002c0f0


	//   ....[146]....
        /*1050*/ 	.word	0x0002c1c0


	//   ....[147]....
        /*1054*/ 	.word	0x0002c210


	//   ....[148]....
        /*1058*/ 	.word	0x0002c300


	//   ....[149]....
        /*105c*/ 	.word	0x0002c390


	//   ....[150]....
        /*1060*/ 	.word	0x0002c460


	//   ....[151]....
        /*1064*/ 	.word	0x0002c4b0


	//   ....[152]....
        /*1068*/ 	.word	0x0002c580


	//   ....[153]....
        /*106c*/ 	.word	0x0002c5d0


	//   ....[154]....
        /*1070*/ 	.word	0x0002c6a0


	//   ....[155]....
        /*1074*/ 	.word	0x0002c6f0


	//   ....[156]....
        /*1078*/ 	.word	0x0002c7c0


	//   ....[157]....
        /*107c*/ 	.word	0x0002c810


	//   ....[158]....
        /*1080*/ 	.word	0x0002c8e0


	//   ....[159]....
        /*1084*/ 	.word	0x0002c930


	//   ....[160]....
        /*1088*/ 	.word	0x0002ca00


	//   ....[161]....
        /*108c*/ 	.word	0x0002ca50


	//   ....[162]....
        /*1090*/ 	.word	0x0002cab0


	//   ....[163]....
        /*1094*/ 	.word	0x0002cb20


	//   ....[164]....
        /*1098*/ 	.word	0x0002cc00


	//   ....[165]....
        /*109c*/ 	.word	0x0002cc50


	//   ....[166]....
        /*10a0*/ 	.word	0x0002cd20


	//   ....[167]....
        /*10a4*/ 	.word	0x0002cd70


	//   ....[168]....
        /*10a8*/ 	.word	0x0002cf50


	//   ....[169]....
        /*10ac*/ 	.word	0x0002cff0


	//   ....[170]....
        /*10b0*/ 	.word	0x0002d120


	//   ....[171]....
        /*10b4*/ 	.word	0x0002d190


	//   ....[172]....
        /*10b8*/ 	.word	0x0002d200


	//   ....[173]....
        /*10bc*/ 	.word	0x0002d270


	//   ....[174]....
        /*10c0*/ 	.word	0x0002d2e0


	//   ....[175]....
        /*10c4*/ 	.word	0x0002d360


	//   ....[176]....
        /*10c8*/ 	.word	0x0002d3f0


	//   ....[177]....
        /*10cc*/ 	.word	0x0002d480


	//   ....[178]....
        /*10d0*/ 	.word	0x0002d4f0


	//   ....[179]....
        /*10d4*/ 	.word	0x0002d560


	//   ....[180]....
        /*10d8*/ 	.word	0x0002d5d0


	//   ....[181]....
        /*10dc*/ 	.word	0x0002d650


	//   ....[182]....
        /*10e0*/ 	.word	0x0002d6c0


	//   ....[183]....
        /*10e4*/ 	.word	0x0002d760


	//   ....[184]....
        /*10e8*/ 	.word	0x0002d7f0


	//   ....[185]....
        /*10ec*/ 	.word	0x0002d920


	//----- nvinfo : EIATTR_REG_RECONFIG
	.align		4
.L_1102:
        /*10f0*/ 	.byte	0x01, 0x54
	.zero		2


	//----- nvinfo : EIATTR_SYSCALL_OFFSETS
	.align		4
        /*10f4*/ 	.byte	0x04, 0x46
        /*10f6*/ 	.short	(.L_1104 - .L_1103)


	//   ....[0]....
.L_1103:
        /*10f8*/ 	.word	0x00001940


	//   ....[1]....
        /*10fc*/ 	.word	0x00001a90


	//   ....[2]....
        /*1100*/ 	.word	0x0000a060


	//   ....[3]....
        /*1104*/ 	.word	0x0000a620


	//   ....[4]....
        /*1108*/ 	.word	0x00020650


	//   ....[5]....
        /*110c*/ 	.word	0x000207c0


	//   ....[6]....
        /*1110*/ 	.word	0x00020910


	//   ....[7]....
        /*1114*/ 	.word	0x00020a50


	//   ....[8]....
        /*1118*/ 	.word	0x00022480


	//----- nvinfo : EIATTR_MBARRIER_INSTR_OFFSETS
	.align		4
.L_1104:
        /*111c*/ 	.byte	0x04, 0x39
        /*111e*/ 	.short	(.L_1106 - .L_1105)


	//   ....[0]....
.L_1105:
        /*1120*/ 	.word	0x00000270
        /*1124*/ 	.word	0x000000ff
        /*1128*/ 	.word	0x00022800
        /*112c*/ 	.short	0x0100
        /*112e*/ 	.byte	0x08
	.zero		1


	//   ....[1]....
        /*1130*/ 	.word	0x00000280
        /*1134*/ 	.word	0x000000ff
        /*1138*/ 	.word	0x00022820
        /*113c*/ 	.short	0x0100
        /*113e*/ 	.byte	0x08
	.zero		1


	//   ....[2]....
        /*1140*/ 	.word	0x00000370
        /*1144*/ 	.word	0x000000ff
        /*1148*/ 	.word	0x00022830
        /*114c*/ 	.short	0x0100
        /*114e*/ 	.byte	0x08
	.zero		1


	//   ....[3]....
        /*1150*/ 	.word	0x00000380
        /*1154*/ 	.word	0x000000ff
        /*1158*/ 	.word	0x00022840
        /*115c*/ 	.short	0x0100
        /*115e*/ 	.byte	0x08
	.zero		1


	//   ....[4]....
        /*1160*/ 	.word	0x00000390
        /*1164*/ 	.word	0x000000ff
        /*1168*/ 	.word	0x00022838
        /*116c*/ 	.short	0x0100
        /*116e*/ 	.byte	0x08
	.zero		1


	//   ....[5]....
        /*1170*/ 	.word	0x000003a0
        /*1174*/ 	.word	0x000000ff
        /*1178*/ 	.word	0x00022848
        /*117c*/ 	.short	0x0100
        /*117e*/ 	.byte	0x08
	.zero		1


	//   ....[6]....
        /*1180*/ 	.word	0x000004d0
        /*1184*/ 	.word	0x000000ff
        /*1188*/ 	.word	0x00022850
        /*118c*/ 	.short	0x0100
        /*118e*/ 	.byte	0x08
	.zero		1


	//   ....[7]....
        /*1190*/ 	.word	0x000004e0
        /*1194*/ 	.word	0x000000ff
        /*1198*/ 	.word	0x00022860
        /*119c*/ 	.short	0x0100
        /*119e*/ 	.byte	0x08
	.zero		1


	//   ....[8]....
        /*11a0*/ 	.word	0x000004f0
        /*11a4*/ 	.word	0x000000ff
        /*11a8*/ 	.word	0x00022858
        /*11ac*/ 	.short	0x0100
        /*11ae*/ 	.byte	0x08
	.zero		1


	//   ....[9]....
        /*11b0*/ 	.word	0x00000500
        /*11b4*/ 	.word	0x000000ff
        /*11b8*/ 	.word	0x00022868
        /*11bc*/ 	.short	0x0100
        /*11be*/ 	.byte	0x08
	.zero		1


	//   ....[10]....
        /*11c0*/ 	.word	0x000005f0
        /*11c4*/ 	.word	0x000000ff
        /*11c8*/ 	.word	0x00022870
        /*11cc*/ 	.short	0x0100
        /*11ce*/ 	.byte	0x06
	.zero		1


	//   ....[11]....
        /*11d0*/ 	.word	0x00000600
        /*11d4*/ 	.word	0x000000ff
        /*11d8*/ 	.word	0x00022880
        /*11dc*/ 	.short	0x0100
        /*11de*/ 	.byte	0x06
	.zero		1


	//   ....[12]....
        /*11e0*/ 	.word	0x00000610
        /*11e4*/ 	.word	0x000000ff
        /*11e8*/ 	.word	0x00022878
        /*11ec*/ 	.short	0x0100
        /*11ee*/ 	.byte	0x06
	.zero		1


	//   ....[13]....
        /*11f0*/ 	.word	0x00000620
        /*11f4*/ 	.word	0x000000ff
        /*11f8*/ 	.word	0x00022888
        /*11fc*/ 	.short	0x0100
        /*11fe*/ 	.byte	0x06
	.zero		1


	//   ....[14]....
        /*1200*/ 	.word	0x00000750
        /*1204*/ 	.word	0x000000ff
        /*1208*/ 	.word	0x00022890
        /*120c*/ 	.short	0x0100
        /*120e*/ 	.byte	0x08
	.zero		1


	//   ....[15]....
        /*1210*/ 	.word	0x00000760
        /*1214*/ 	.word	0x000000ff
        /*1218*/ 	.word	0x000228a0
        /*121c*/ 	.short	0x0100
        /*121e*/ 	.byte	0x08
	.zero		1


	//   ....[16]....
        /*1220*/ 	.word	0x00000770
        /*1224*/ 	.word	0x000000ff
        /*1228*/ 	.word	0x00022898
        /*122c*/ 	.short	0x0100
        /*122e*/ 	.byte	0x08
	.zero		1


	//   ....[17]....
        /*1230*/ 	.word	0x00000780
        /*1234*/ 	.word	0x000000ff
        /*1238*/ 	.word	0x000228a8
        /*123c*/ 	.short	0x0100
        /*123e*/ 	.byte	0x08
	.zero		1


	//   ....[18]....
        /*1240*/ 	.word	0x000008c0
        /*1244*/ 	.word	0x000000ff
        /*1248*/ 	.word	0x000228b0
        /*124c*/ 	.short	0x0100
        /*124e*/ 	.byte	0x08
	.zero		1


	//   ....[19]....
        /*1250*/ 	.word	0x000008d0
        /*1254*/ 	.word	0x000000ff
        /*1258*/ 	.word	0x000228c0
        /*125c*/ 	.short	0x0100
        /*125e*/ 	.byte	0x08
	.zero		1


	//   ....[20]....
        /*1260*/ 	.word	0x000008e0
        /*1264*/ 	.word	0x000000ff
        /*1268*/ 	.word	0x000228b8
        /*126c*/ 	.short	0x0100
        /*126e*/ 	.byte	0x08
	.zero		1


	//   ....[21]....
        /*1270*/ 	.word	0x000008f0
        /*1274*/ 	.word	0x000000ff
        /*1278*/ 	.word	0x000228c8
        /*127c*/ 	.short	0x0100
        /*127e*/ 	.byte	0x08
	.zero		1


	//   ....[22]....
        /*1280*/ 	.word	0x00002b80
        /*1284*/ 	.word	0x00000058
        /*1288*/ 	.word	0x00022890
        /*128c*/ 	.short	0x010a
        /*128e*/ 	.byte	0x3f
	.zero		1


	//   ....[23]....
        /*1290*/ 	.word	0x00005e60
        /*1294*/ 	.word	0x00000058
        /*1298*/ 	.word	0x00022890
        /*129c*/ 	.short	0x010a
        /*129e*/ 	.byte	0x3f
	.zero		1


	//   ....[24]....
        /*12a0*/ 	.word	0x00008e80
        /*12a4*/ 	.word	0x00000058
        /*12a8*/ 	.word	0x00022890
        /*12ac*/ 	.short	0x010a
        /*12ae*/ 	.byte	0x3f
	.zero		1


	//   ....[25]....
        /*12b0*/ 	.word	0x00009480
        /*12b4*/ 	.word	0x00000004
        /*12b8*/ 	.word	0x00000000
        /*12bc*/ 	.short	0x0101
        /*12be*/ 	.byte	0x3f
	.zero		1


	//   ....[26]....
        /*12c0*/ 	.word	0x000094c0
        /*12c4*/ 	.word	0x00000058
        /*12c8*/ 	.word	0x000228b0
        /*12cc*/ 	.short	0x010a
        /*12ce*/ 	.byte	0x3f
	.zero		1


	//   ....[27]....
        /*12d0*/ 	.word	0x00009a30
        /*12d4*/ 	.word	0x00000058
        /*12d8*/ 	.word	0x00000000
        /*12dc*/ 	.short	0x0101
        /*12de*/ 	.byte	0x3f
	.zero		1


	//   ....[28]....
        /*12e0*/ 	.word	0x0000a3a0
        /*12e4*/ 	.word	0x00000012
        /*12e8*/ 	.word	0x00022800
        /*12ec*/ 	.short	0x010a
        /*12ee*/ 	.byte	0x3f
	.zero		1


	//   ....[29]....
        /*12f0*/ 	.word	0x0000a3f0
        /*12f4*/ 	.word	0x00000012
        /*12f8*/ 	.word	0x00022800
        /*12fc*/ 	.short	0x010a
        /*12fe*/ 	.byte	0x3f
	.zero		1


	//   ....[30]....
        /*1300*/ 	.word	0x0000ade0
        /*1304*/ 	.word	0x00000012
        /*1308*/ 	.word	0x00022800
        /*130c*/ 	.short	0x010a
        /*130e*/ 	.byte	0x3f
	.zero		1


	//   ....[31]....
        /*1310*/ 	.word	0x0000d350
        /*1314*/ 	.word	0x00000012
        /*1318*/ 	.word	0x00022800
        /*131c*/ 	.short	0x010a
        /*131e*/ 	.byte	0x3f
	.zero		1


	//   ....[32]....
        /*1320*/ 	.word	0x0000f3c0
        /*1324*/ 	.word	0x00000000
        /*1328*/ 	.word	0x00022830
        /*132c*/ 	.short	0x010a
        /*132e*/ 	.byte	0x3f
	.zero		1


	//   ....[33]....
        /*1330*/ 	.word	0x0000f450
        /*1334*/ 	.word	0x00000000
        /*1338*/ 	.word	0x00022830
        /*133c*/ 	.short	0x010a
        /*133e*/ 	.byte	0x3f
	.zero		1


	//   ....[34]....
        /*1340*/ 	.word	0x00012040
        /*1344*/ 	.word	0x00000050
        /*1348*/ 	.word	0x00000000
        /*134c*/ 	.short	0x0101
        /*134e*/ 	.byte	0x3f
	.zero		1


	//   ....[35]....
        /*1350*/ 	.word	0x000130e0
        /*1354*/ 	.word	0x0000000f
        /*1358*/ 	.word	0x00022830
        /*135c*/ 	.short	0x010a
        /*135e*/ 	.byte	0x3f
	.zero		1


	//   ....[36]....
        /*1360*/ 	.word	0x00013130
        /*1364*/ 	.word	0x0000000f
        /*1368*/ 	.word	0x00022830
        /*136c*/ 	.short	0x010a
        /*136e*/ 	.byte	0x3f
	.zero		1


	//   ....[37]....
        /*1370*/ 	.word	0x00013dd0
        /*1374*/ 	.word	0x0000000f
        /*1378*/ 	.word	0x00022850
        /*137c*/ 	.short	0x010a
        /*137e*/ 	.byte	0x3f
	.zero		1


	//   ....[38]....
        /*1380*/ 	.word	0x00013e10
        /*1384*/ 	.word	0x0000000f
        /*1388*/ 	.word	0x00022850
        /*138c*/ 	.short	0x010a
        /*138e*/ 	.byte	0x3f
	.zero		1


	//   ....[39]....
        /*1390*/ 	.word	0x00016190
        /*1394*/ 	.word	0x000000a7
        /*1398*/ 	.word	0x00000000
        /*139c*/ 	.short	0x0101
        /*139e*/ 	.byte	0x3f
	.zero		1


	//   ....[40]....
        /*13a0*/ 	.word	0x00016d20
        /*13a4*/ 	.word	0x0000000f
        /*13a8*/ 	.word	0x00000000
        /*13ac*/ 	.short	0x0101
        /*13ae*/ 	.byte	0x3f
	.zero		1


	//   ....[41]....
        /*13b0*/ 	.word	0x00017450
        /*13b4*/ 	.word	0x0000000e
        /*13b8*/ 	.word	0x00022830
        /*13bc*/ 	.short	0x010a
        /*13be*/ 	.byte	0x3f
	.zero		1


	//   ....[42]....
        /*13c0*/ 	.word	0x000174a0
        /*13c4*/ 	.word	0x0000000e
        /*13c8*/ 	.word	0x00022830
        /*13cc*/ 	.short	0x010a
        /*13ce*/ 	.byte	0x3f
	.zero		1


	//   ....[43]....
        /*13d0*/ 	.word	0x00018120
        /*13d4*/ 	.word	0x0000000f
        /*13d8*/ 	.word	0x00022850
        /*13dc*/ 	.short	0x010a
        /*13de*/ 	.byte	0x3f
	.zero		1


	//   ....[44]....
        /*13e0*/ 	.word	0x00018160
        /*13e4*/ 	.word	0x0000000f
        /*13e8*/ 	.word	0x00022850
        /*13ec*/ 	.short	0x010a
        /*13ee*/ 	.byte	0x3f
	.zero		1


	//   ....[45]....
        /*13f0*/ 	.word	0x0001a1c0
        /*13f4*/ 	.word	0x000000a7
        /*13f8*/ 	.word	0x00000000
        /*13fc*/ 	.short	0x0101
        /*13fe*/ 	.byte	0x3f
	.zero		1


	//   ....[46]....
        /*1400*/ 	.word	0x0001a540
        /*1404*/ 	.word	0x0000000f
        /*1408*/ 	.word	0x00000000
        /*140c*/ 	.short	0x0101
        /*140e*/ 	.byte	0x3f
	.zero		1


	//   ....[47]....
        /*1410*/ 	.word	0x0001abb0
        /*1414*/ 	.word	0x0000000b
        /*1418*/ 	.word	0x00022850
        /*141c*/ 	.short	0x010a
        /*141e*/ 	.byte	0x3f
	.zero		1


	//   ....[48]....
        /*1420*/ 	.word	0x0001ac30
        /*1424*/ 	.word	0x0000000b
        /*1428*/ 	.word	0x00022850
        /*142c*/ 	.short	0x010a
        /*142e*/ 	.byte	0x3f
	.zero		1


	//   ....[49]....
        /*1430*/ 	.word	0x0001b670
        /*1434*/ 	.word	0x00000000
        /*1438*/ 	.word	0x00000000
        /*143c*/ 	.short	0x0101
        /*143e*/ 	.byte	0x3f
	.zero		1


	//   ....[50]....
        /*1440*/ 	.word	0x0001cf30
        /*1444*/ 	.word	0x00000000
        /*1448*/ 	.word	0x00000000
        /*144c*/ 	.short	0x0101
        /*144e*/ 	.byte	0x3f
	.zero		1


	//   ....[51]....
        /*1450*/ 	.word	0x0001f790
        /*1454*/ 	.word	0x00000017
        /*1458*/ 	.word	0x00022820
        /*145c*/ 	.short	0x010a
        /*145e*/ 	.byte	0x3f
	.zero		1


	//   ....[52]....
        /*1460*/ 	.word	0x0001f850
        /*1464*/ 	.word	0x00000006
        /*1468*/ 	.word	0x000228a0
        /*146c*/ 	.short	0x010a
        /*146e*/ 	.byte	0x3f
	.zero		1


	//   ....[53]....
        /*1470*/ 	.word	0x0001fa80
        /*1474*/ 	.word	0x00000006
        /*1478*/ 	.word	0x000228c0
        /*147c*/ 	.short	0x010a
        /*147e*/ 	.byte	0x3f
	.zero		1


	//   ....[54]....
        /*1480*/ 	.word	0x0001fe00
        /*1484*/ 	.word	0x00000006
        /*1488*/ 	.word	0x000228a0
        /*148c*/ 	.short	0x010a
        /*148e*/ 	.byte	0x3f
	.zero		1


	//   ....[55]....
        /*1490*/ 	.word	0x00020020
        /*1494*/ 	.word	0x00000006
        /*1498*/ 	.word	0x000228c0
        /*149c*/ 	.short	0x010a
        /*149e*/ 	.byte	0x3f
	.zero		1


	//   ....[56]....
        /*14a0*/ 	.word	0x00021040
        /*14a4*/ 	.word	0x00000006
        /*14a8*/ 	.word	0x00022880
        /*14ac*/ 	.short	0x010a
        /*14ae*/ 	.byte	0x3f
	.zero		1


	//   ....[57]....
        /*14b0*/ 	.word	0x00021910
        /*14b4*/ 	.word	0x00000006
        /*14b8*/ 	.word	0x00022870
        /*14bc*/ 	.short	0x0107
        /*14be*/ 	.byte	0x3f
	.zero		1


	//   ....[58]....
        /*14c0*/ 	.word	0x000219c0
        /*14c4*/ 	.word	0x00000006
        /*14c8*/ 	.word	0x00022870
        /*14cc*/ 	.short	0x0101
        /*14ce*/ 	.byte	0x3f
	.zero		1


	//   ....[59]....
        /*14d0*/ 	.word	0x00021a10
        /*14d4*/ 	.word	0x00000006
        /*14d8*/ 	.word	0x00022840
        /*14dc*/ 	.short	0x010a
        /*14de*/ 	.byte	0x3f
	.zero		1


	//   ....[60]....
        /*14e0*/ 	.word	0x000221b0
        /*14e4*/ 	.word	0x00000006
        /*14e8*/ 	.word	0x00022830
        /*14ec*/ 	.short	0x0107
        /*14ee*/ 	.byte	0x3f
	.zero		1


	//   ....[61]....
        /*14f0*/ 	.word	0x00022290
        /*14f4*/ 	.word	0x00000006
        /*14f8*/ 	.word	0x00022830
        /*14fc*/ 	.short	0x0101
        /*14fe*/ 	.byte	0x3f
	.zero		1


	//   ....[62]....
        /*1500*/ 	.word	0x00022c20
        /*1504*/ 	.word	0x00000017
        /*1508*/ 	.word	0x00022800
        /*150c*/ 	.short	0x0107
        /*150e*/ 	.byte	0x3f
	.zero		1


	//   ....[63]....
        /*1510*/ 	.word	0x00022d10
        /*1514*/ 	.word	0x00000017
        /*1518*/ 	.word	0x00022800
        /*151c*/ 	.short	0x0101
        /*151e*/ 	.byte	0x3f
	.zero		1


	//   ....[64]....
        /*1520*/ 	.word	0x00022d40
        /*1524*/ 	.word	0x00000017
        /*1528*/ 	.word	0x00022820
        /*152c*/ 	.short	0x010a
        /*152e*/ 	.byte	0x3f
	.zero		1


	//   ....[65]....
        /*1530*/ 	.word	0x00023220
        /*1534*/ 	.word	0x00000000
        /*1538*/ 	.word	0x00022880
        /*153c*/ 	.short	0x010a
        /*153e*/ 	.byte	0x3f
	.zero		1


	//   ....[66]....
        /*1540*/ 	.word	0x00023830
        /*1544*/ 	.word	0x00000000
        /*1548*/ 	.word	0x00022870
        /*154c*/ 	.short	0x0107
        /*154e*/ 	.byte	0x3f
	.zero		1


	//   ....[67]....
        /*1550*/ 	.word	0x000238e0
        /*1554*/ 	.word	0x00000000
        /*1558*/ 	.word	0x00022870
        /*155c*/ 	.short	0x0101
        /*155e*/ 	.byte	0x3f
	.zero		1


	//   ....[68]....
        /*1560*/ 	.word	0x00023910
        /*1564*/ 	.word	0x00000000
        /*1568*/ 	.word	0x00022840
        /*156c*/ 	.short	0x010a
        /*156e*/ 	.byte	0x3f
	.zero		1


	//   ....[69]....
        /*1570*/ 	.word	0x00023ef0
        /*1574*/ 	.word	0x00000000
        /*1578*/ 	.word	0x00022830
        /*157c*/ 	.short	0x0107
        /*157e*/ 	.byte	0x3f
	.zero		1


	//   ....[70]....
        /*1580*/ 	.word	0x00023fa0
        /*1584*/ 	.word	0x00000000
        /*1588*/ 	.word	0x00022830
        /*158c*/ 	.short	0x0101
        /*158e*/ 	.byte	0x3f
	.zero		1


	//   ....[71]....
        /*1590*/ 	.word	0x00024030
        /*1594*/ 	.word	0x00000002
        /*1598*/ 	.word	0x00022870
        /*159c*/ 	.short	0x010a
        /*159e*/ 	.byte	0x3f
	.zero		1


	//   ....[72]....
        /*15a0*/ 	.word	0x000240b0
        /*15a4*/ 	.word	0x00000002
        /*15a8*/ 	.word	0x00022860
        /*15ac*/ 	.short	0x010a
        /*15ae*/ 	.byte	0x3f
	.zero		1


	//   ....[73]....
        /*15b0*/ 	.word	0x00024770
        /*15b4*/ 	.word	0x00000002
        /*15b8*/ 	.word	0x00022850
        /*15bc*/ 	.short	0x0101
        /*15be*/ 	.byte	0x3f
	.zero		1


	//   ....[74]....
        /*15c0*/ 	.word	0x00024800
        /*15c4*/ 	.word	0x00000002
        /*15c8*/ 	.word	0x00000000
        /*15cc*/ 	.short	0x0101
        /*15ce*/ 	.byte	0x3f
	.zero		1


	//   ....[75]....
        /*15d0*/ 	.word	0x000249e0
        /*15d4*/ 	.word	0x00000000
        /*15d8*/ 	.word	0x00022870
        /*15dc*/ 	.short	0x010a
        /*15de*/ 	.byte	0x3f
	.zero		1


	//   ....[76]....
        /*15e0*/ 	.word	0x00024a60
        /*15e4*/ 	.word	0x00000000
        /*15e8*/ 	.word	0x00022860
        /*15ec*/ 	.short	0x010a
        /*15ee*/ 	.byte	0x3f
	.zero		1


	//   ....[77]....
        /*15f0*/ 	.word	0x00025130
        /*15f4*/ 	.word	0x00000000
        /*15f8*/ 	.word	0x00022850
        /*15fc*/ 	.short	0x0101
        /*15fe*/ 	.byte	0x3f
	.zero		1


	//   ....[78]....
        /*1600*/ 	.word	0x000251e0
        /*1604*/ 	.word	0x00000000
        /*1608*/ 	.word	0x00000000
        /*160c*/ 	.short	0x0101
        /*160e*/ 	.byte	0x3f
	.zero		1


	//   ....[79]....
        /*1610*/ 	.word	0x00025f40
        /*1614*/ 	.word	0x00000005
        /*1618*/ 	.word	0x00022820
        /*161c*/ 	.short	0x010a
        /*161e*/ 	.byte	0x3f
	.zero		1


	//   ....[80]....
        /*1620*/ 	.word	0x00026100
        /*1624*/ 	.word	0x00000003
        /*1628*/ 	.word	0x00022840
        /*162c*/ 	.short	0x010a
        /*162e*/ 	.byte	0x3f
	.zero		1


	//   ....[81]....
        /*1630*/ 	.word	0x00026190
        /*1634*/ 	.word	0x00000005
        /*1638*/ 	.word	0x00022840
        /*163c*/ 	.short	0x010a
        /*163e*/ 	.byte	0x3f
	.zero		1


	//   ....[82]....
        /*1640*/ 	.word	0x000261d0
        /*1644*/ 	.word	0x00000003
        /*1648*/ 	.word	0x00022860
        /*164c*/ 	.short	0x010a
        /*164e*/ 	.byte	0x3f
	.zero		1


	//   ....[83]....
        /*1650*/ 	.word	0x00026210
        /*1654*/ 	.word	0x00000005
        /*1658*/ 	.word	0x00022860
        /*165c*/ 	.short	0x010a
        /*165e*/ 	.byte	0x3f
	.zero		1


	//   ....[84]....
        /*1660*/ 	.word	0x00026250
        /*1664*/ 	.word	0x00000003
        /*1668*/ 	.word	0x00022880
        /*166c*/ 	.short	0x010a
        /*166e*/ 	.byte	0x3f
	.zero		1


	//   ....[85]....
        /*1670*/ 	.word	0x00026290
        /*1674*/ 	.word	0x00000005
        /*1678*/ 	.word	0x00022880
        /*167c*/ 	.short	0x010a
        /*167e*/ 	.byte	0x3f
	.zero		1


	//   ....[86]....
        /*1680*/ 	.word	0x000262f0
        /*1684*/ 	.word	0x00000058
        /*1688*/ 	.word	0x00022890
        /*168c*/ 	.short	0x010a
        /*168e*/ 	.byte	0x3f
	.zero		1


	//   ....[87]....
        /*1690*/ 	.word	0x000266a0
        /*1694*/ 	.word	0x00000058
        /*1698*/ 	.word	0x00022890
        /*169c*/ 	.short	0x010a
        /*169e*/ 	.byte	0x3f
	.zero		1


	//   ....[88]....
        /*16a0*/ 	.word	0x00026a60
        /*16a4*/ 	.word	0x00000058
        /*16a8*/ 	.word	0x00022890
        /*16ac*/ 	.short	0x010a
        /*16ae*/ 	.byte	0x3f
	.zero		1


	//   ....[89]....
        /*16b0*/ 	.word	0x00026e10
        /*16b4*/ 	.word	0x00000058
        /*16b8*/ 	.word	0x000228b0
        /*16bc*/ 	.short	0x010a
        /*16be*/ 	.byte	0x3f
	.zero		1


	//   ....[90]....
        /*16c0*/ 	.word	0x000272e0
        /*16c4*/ 	.word	0x00000012
        /*16c8*/ 	.word	0x00022800
        /*16cc*/ 	.short	0x010a
        /*16ce*/ 	.byte	0x3f
	.zero		1


	//   ....[91]....
        /*16d0*/ 	.word	0x000277e0
        /*16d4*/ 	.word	0x00000012
        /*16d8*/ 	.word	0x00022800
        /*16dc*/ 	.short	0x010a
        /*16de*/ 	.byte	0x3f
	.zero		1


	//   ....[92]....
        /*16e0*/ 	.word	0x00027830
        /*16e4*/ 	.word	0x00000000
        /*16e8*/ 	.word	0x00022830
        /*16ec*/ 	.short	0x010a
        /*16ee*/ 	.byte	0x3f
	.zero		1


	//   ....[93]....
        /*16f0*/ 	.word	0x00027880
        /*16f4*/ 	.word	0x0000000f
        /*16f8*/ 	.word	0x00022830
        /*16fc*/ 	.short	0x010a
        /*16fe*/ 	.byte	0x3f
	.zero		1


	//   ....[94]....
        /*1700*/ 	.word	0x000278d0
        /*1704*/ 	.word	0x0000000f
        /*1708*/ 	.word	0x00022850
        /*170c*/ 	.short	0x010a
        /*170e*/ 	.byte	0x3f
	.zero		1


	//   ....[95]....
        /*1710*/ 	.word	0x00027920
        /*1714*/ 	.word	0x0000000e
        /*1718*/ 	.word	0x00022830
        /*171c*/ 	.short	0x010a
        /*171e*/ 	.byte	0x3f
	.zero		1


	//   ....[96]....
        /*1720*/ 	.word	0x00027970
        /*1724*/ 	.word	0x0000000f
        /*1728*/ 	.word	0x00022850
        /*172c*/ 	.short	0x010a
        /*172e*/ 	.byte	0x3f
	.zero		1


	//   ....[97]....
        /*1730*/ 	.word	0x000279c0
        /*1734*/ 	.word	0x0000000b
        /*1738*/ 	.word	0x00022850
        /*173c*/ 	.short	0x010a
        /*173e*/ 	.byte	0x3f
	.zero		1


	//   ....[98]....
        /*1740*/ 	.word	0x00028f80
        /*1744*/ 	.word	0x00000017
        /*1748*/ 	.word	0x00022820
        /*174c*/ 	.short	0x010a
        /*174e*/ 	.byte	0x3f
	.zero		1


	//   ....[99]....
        /*1750*/ 	.word	0x00028fd0
        /*1754*/ 	.word	0x00000006
        /*1758*/ 	.word	0x000228a0
        /*175c*/ 	.short	0x010a
        /*175e*/ 	.byte	0x3f
	.zero		1


	//   ....[100]....
        /*1760*/ 	.word	0x00029020
        /*1764*/ 	.word	0x00000006
        /*1768*/ 	.word	0x000228c0
        /*176c*/ 	.short	0x010a
        /*176e*/ 	.byte	0x3f
	.zero		1


	//   ....[101]....
        /*1770*/ 	.word	0x00029070
        /*1774*/ 	.word	0x00000006
        /*1778*/ 	.word	0x000228a0
        /*177c*/ 	.short	0x010a
        /*177e*/ 	.byte	0x3f
	.zero		1


	//   ....[102]....
        /*1780*/ 	.word	0x000290c0
        /*1784*/ 	.word	0x00000006
        /*1788*/ 	.word	0x000228c0
        /*178c*/ 	.short	0x010a
        /*178e*/ 	.byte	0x3f
	.zero		1


	//   ....[103]....
        /*1790*/ 	.word	0x000291f0
        /*1794*/ 	.word	0x00000006
        /*1798*/ 	.word	0x00022880
        /*179c*/ 	.short	0x010a
        /*179e*/ 	.byte	0x3f
	.zero		1


	//   ....[104]....
        /*17a0*/ 	.word	0x00029fd0
        /*17a4*/ 	.word	0x00000006
        /*17a8*/ 	.word	0x00022840
        /*17ac*/ 	.short	0x010a
        /*17ae*/ 	.byte	0x3f
	.zero		1


	//   ....[105]....
        /*17b0*/ 	.word	0x0002b670
        /*17b4*/ 	.word	0x00000017
        /*17b8*/ 	.word	0x00022820
        /*17bc*/ 	.short	0x010a
        /*17be*/ 	.byte	0x3f
	.zero		1


	//   ....[106]....
        /*17c0*/ 	.word	0x0002b6c0
        /*17c4*/ 	.word	0x00000000
        /*17c8*/ 	.word	0x00022880
        /*17cc*/ 	.short	0x010a
        /*17ce*/ 	.byte	0x3f
	.zero		1


	//   ....[107]....
        /*17d0*/ 	.word	0x0002c250
        /*17d4*/ 	.word	0x00000000
        /*17d8*/ 	.word	0x00022840
        /*17dc*/ 	.short	0x010a
        /*17de*/ 	.byte	0x3f
	.zero		1


	//   ....[108]....
        /*17e0*/ 	.word	0x0002cdb0
        /*17e4*/ 	.word	0x00000002
        /*17e8*/ 	.word	0x00022870
        /*17ec*/ 	.short	0x010a
        /*17ee*/ 	.byte	0x3f
	.zero		1


	//   ....[109]....
        /*17f0*/ 	.word	0x0002ce00
        /*17f4*/ 	.word	0x00000002
        /*17f8*/ 	.word	0x00022860
        /*17fc*/ 	.short	0x010a
        /*17fe*/ 	.byte	0x3f
	.zero		1


	//   ....[110]....
        /*1800*/ 	.word	0x0002ce50
        /*1804*/ 	.word	0x00000000
        /*1808*/ 	.word	0x00022870
        /*180c*/ 	.short	0x010a
        /*180e*/ 	.byte	0x3f
	.zero		1


	//   ....[111]....
        /*1810*/ 	.word	0x0002cea0
        /*1814*/ 	.word	0x00000000
        /*1818*/ 	.word	0x00022860
        /*181c*/ 	.short	0x010a
        /*181e*/ 	.byte	0x3f
	.zero		1


	//   ....[112]....
        /*1820*/ 	.word	0x0002d840
        /*1824*/ 	.word	0x00000005
        /*1828*/ 	.word	0x00022820
        /*182c*/ 	.short	0x010a
        /*182e*/ 	.byte	0x3f
	.zero		1


	//   ....[113]....
        /*1830*/ 	.word	0x0002d9e0
        /*1834*/ 	.word	0x00000003
        /*1838*/ 	.word	0x00022840
        /*183c*/ 	.short	0x010a
        /*183e*/ 	.byte	0x3f
	.zero		1


	//   ....[114]....
        /*1840*/ 	.word	0x0002da30
        /*1844*/ 	.word	0x00000005
        /*1848*/ 	.word	0x00022840
        /*184c*/ 	.short	0x010a
        /*184e*/ 	.byte	0x3f
	.zero		1


	//   ....[115]....
        /*1850*/ 	.word	0x0002da80
        /*1854*/ 	.word	0x00000003
        /*1858*/ 	.word	0x00022860
        /*185c*/ 	.short	0x010a
        /*185e*/ 	.byte	0x3f
	.zero		1


	//   ....[116]....
        /*1860*/ 	.word	0x0002dad0
        /*1864*/ 	.word	0x00000005
        /*1868*/ 	.word	0x00022860
        /*186c*/ 	.short	0x010a
        /*186e*/ 	.byte	0x3f
	.zero		1


	//   ....[117]....
        /*1870*/ 	.word	0x0002db20
        /*1874*/ 	.word	0x00000003
        /*1878*/ 	.word	0x00022880
        /*187c*/ 	.short	0x010a
        /*187e*/ 	.byte	0x3f
	.zero		1


	//----- nvinfo : EIATTR_NUM_MBARRIERS
	.align		4
.L_1106:
        /*1880*/ 	.byte	0x03, 0x38
        /*1882*/ 	.short	0x0016


	//----- nvinfo : EIATTR_EXIT_INSTR_OFFSETS
	.align		4
        /*1884*/ 	.byte	0x04, 0x1c
        /*1886*/ 	.short	(.L_1108 - .L_1107)


	//   ....[0]....
.L_1107:
        /*1888*/ 	.word	0x000262e0


	//----- nvinfo : EIATTR_MAX_THREADS
	.align		4
.L_1108:
        /*188c*/ 	.byte	0x04, 0x05
        /*188e*/ 	.short	(.L_1110 - .L_1109)
.L_1109:
        /*1890*/ 	.word	0x00000180
        /*1894*/ 	.word	0x00000001
        /*1898*/ 	.word	0x00000001


	//----- nvinfo : EIATTR_CRS_STACK_SIZE
	.align		4
.L_1110:
        /*189c*/ 	.byte	0x04, 0x1e
        /*189e*/ 	.short	(.L_1112 - .L_1111)
.L_1111:
        /*18a0*/ 	.word	0x00000000


	//----- nvinfo : EIATTR_CBANK_PARAM_SIZE
	.align		4
.L_1112:
        /*18a4*/ 	.byte	0x03, 0x19
        /*18a6*/ 	.short	0x0af0


	//----- nvinfo : EIATTR_PARAM_CBANK
	.align		4
        /*18a8*/ 	.byte	0x04, 0x0a
        /*18aa*/ 	.short	(.L_1114 - .L_1113)
	.align		4
.L_1113:
        /*18ac*/ 	.word	index@(.nv.constant0._ZN7cutlass13device_kernelIN5flash11enable_sm90INS1_16FlashAttnFwdSm90INS1_25CollectiveMainloopFwdSm90ILi2EN4cute5tupleIJNS5_1CILi1EEES8_S8_EEENS6_IJNS7_ILi128EEENS7_ILi160EEESA_EEELi128ENS_12float_e4m3_tEfNS_4arch4Sm90ELb1ELb0ELb1ELb1ELb1ELb1ELb0ELb1ELb1ELb1ELb0ELb0EEENS1_21CollectiveEpilogueFwdINS6_IJSA_SA_SB_EEES9_NS_10bfloat16_tESF_Li256ELb1ELb1ELb0ELb1EEENS1_36VarlenDynamicPersistentTileSchedulerILi128ELi160ELi256ELi128ELb0ELb1ELb1ELb1ELb1ELb1EEEEEEEEEvNT_6ParamsE)
        /*18b0*/ 	.short	0x0210
        /*18b2*/ 	.short	0x0af0


	//----- nvinfo : EIATTR_SW_WAR
	.align		4
.L_1114:
        /*18b4*/ 	.byte	0x04, 0x36
        /*18b6*/ 	.short	(.L_1116 - .L_1115)
.L_1115:
        /*18b8*/ 	.word	0x00000008
.L_1116:


//--------------------- .nv.info._ZN7cutlass13device_kernelIN5flash11enable_sm90INS1_16FlashAttnFwdSm90INS1_25CollectiveMainloopFwdSm90ILi2EN4cute5tupleIJNS5_1CILi1EEES8_S8_EEENS6_IJNS7_ILi192EEENS7_ILi128EEENS7_ILi96EEEEEELi96ENS_12float_e4m3_tEfNS_4arch4Sm90ELb0ELb0ELb1ELb0ELb1ELb0ELb0ELb1ELb1ELb1ELb0ELb0EEENS1_21CollectiveEpilogueFwdINS6_IJSA_SC_SB_EEES9_NS_10bfloat16_tESG_Li384ELb0ELb1ELb0ELb1EEENS1_29StaticPersistentTileSchedulerILb0EEEEEEEEEvNT_6ParamsE --------------------------
	.section	.nv.info._ZN7cutlass13device_kernelIN5flash11enable_sm90INS1_16FlashAttnFwdSm90INS1_25CollectiveMainloopFwdSm90ILi2EN4cute5tupleIJNS5_1CILi1EEES8_S8_EEENS6_IJNS7_ILi192EEENS7_ILi128EEENS7_ILi96EEEEEELi96ENS_12float_e4m3_tEfNS_4arch4Sm90ELb0ELb0ELb1ELb0ELb1ELb0ELb0ELb1ELb1ELb1ELb0ELb0EEENS1_21CollectiveEpilogueFwdINS6_IJSA_SC_SB_EEES9_NS_10bfloat16_tESG_Li384ELb0ELb1ELb0ELb1EEENS1_29StaticPersistentTileSchedulerILb0EEEEEEEEEvNT_6ParamsE,"",@"SHT_CUDA_INFO"
	.sectionflags	@""
	.align	4


	//----- nvinfo : EIATTR_CUDA_API_VERSION
	.align		4
        /*0000*/ 	.byte	0x04, 0x37
        /*0002*/ 	.short	(.L_1118 - .L_1117)
.L_1117:
        /*0004*/ 	.word	0x00000082


	//----- nvinfo : EIATTR_KPARAM_INFO
	.align		4
.L_1118:
        /*0008*/ 	.byte	0x04, 0x17
        /*000a*/ 	.short	(.L_1120 - .L_1119)
.L_1119:
        /*000c*/ 	.word	0x00000000
        /*0010*/ 	.short	0x0000
        /*0012*/ 	.short	0x0070
        /*0014*/ 	.byte	0x00, 0xf0, 0x01, 0x28


	//----- nvinfo : EIATTR_SPARSE_MMA_MASK
	.align		4
.L_1120:
        /*0018*/ 	.byte	0x03, 0x50
        /*001a*/ 	.short	0x0000


	//----- nvinfo : EIATTR_MAXREG_COUNT
	.align		4
        /*001c*/ 	.byte	0x03, 0x1b
        /*001e*/ 	.short	0x0080


	//----- nvinfo : EIATTR_NUM_BARRIERS
	.align		4
        /*0020*/ 	.byte	0x02, 0x4c
        /*0022*/ 	.byte	0x09
	.zero		1


	//----- nvinfo : EIATTR_EXTERNS
	.align		4
        /*0024*/ 	.byte	0x04, 0x0f
        /*0026*/ 	.short	(.L_1122 - .L_1121)


	//   ....[0]....
	.align		4
.L_1121:
        /*0028*/ 	.word	index@(__assertfail)


	//----- nvinfo : EIATTR_ANNOTATIONS
	.align		4
.L_1122:
        /*002c*/ 	.byte	0x04, 0x55
        /*002e*/ 	.short	(.L_1124 - .L_1123)


	//   ....[0]....
.L_1123:
        /* <DEDUP_REMOVED lines=9> */


	//----- nvinfo : EIATTR_MERCURY_ISA_VERSION
	.align		4
.L_1124:
        /*00b0*/ 	.byte	0x03, 0x5f
        /*00b2*/ 	.short	0x0101


	//----- nvinfo : EIATTR_INT_WARP_WIDE_INSTR_OFFSETS
	.align		4
        /*00b4*/ 	.byte	0x04, 0x31
        /*00b6*/ 	.short	(.L_1126 - .L_1125)


	//   ....[0]....
.L_1125:
        /*00b8*/ 	.word	0x000000c0


	//   ....[1]....
        /*00bc*/ 	.word	0x000000d0


	//   ....[2]....
        /*00c0*/ 	.word	0x00000170


	//----- nvinfo : EIATTR_COOP_GROUP_MASK_REGIDS
	.align		4
.L_1126:
        /*00c4*/ 	.byte	0x04, 0x29
        /*00c6*/ 	.short	(.L_1128 - .L_1127)


	//   ....[0]....
.L_1127:
        /*00c8*/ 	.word	0xffffffff


	//   ....[1]....
        /*00cc*/ 	.word	0xffffffff


	//   ....[2]....
        /*00d0*/ 	.word	0xffffffff


	//   ....[3]....
        /*00d4*/ 	.word	0xffffffff


	//   ....[4]....
        /*00d8*/ 	.word	0xffffffff


	//   ....[5]....
        /*00dc*/ 	.word	0xffffffff


	//   ....[6]....
        /*00e0*/ 	.word	0xffffffff


	//   ....[7]....
        /*00e4*/ 	.word	0xffffffff


	//   ....[8]....
        /*00e8*/ 	.word	0xffffffff


	//   ....[9]....
        /*00ec*/ 	.word	0xffffffff


	//   ....[10]....
        /*00f0*/ 	.word	0xffffffff


	//   ....[11]....
        /*00f4*/ 	.word	0xffffffff


	//   ....[12]....
        /*00f8*/ 	.word	0xffffffff


	//   ....[13]....
        /*00fc*/ 	.word	0xffffffff


	//   ....[14]....
        /*0100*/ 	.word	0xffffffff


	//   ....[15]....
        /*0104*/ 	.word	0xffffffff


	//   ....[16]....
        /*0108*/ 	.word	0xffffffff


	//   ....[17]....
        /*010c*/ 	.word	0xffffffff


	//   ....[18]....
        /*0110*/ 	.word	0xffffffff


	//   ....[19]....
        /*0114*/ 	.word	0xffffffff


	//   ....[20]....
        /*0118*/ 	.word	0xffffffff


	//   ....[21]....
        /*011c*/ 	.word	0xffffffff


	//   ....[22]....
        /*0120*/ 	.word	0xffffffff


	//   ....[23]....
        /*0124*/ 	.word	0xffffffff


	//   ....[24]....
        /*0128*/ 	.word	0xffffffff


	//   ....[25]....
        /*012c*/ 	.word	0xffffffff


	//   ....[26]....
        /*0130*/ 	.word	0xffffffff


	//   ....[27]....
        /*0134*/ 	.word	0xffffffff


	//   ....[28]....
        /*0138*/ 	.word	0xffffffff


	//   ....[29]....
        /*013c*/ 	.word	0xffffffff


	//   ....[30]....
        /*0140*/ 	.word	0xffffffff


	//   ....[31]....
        /*0144*/ 	.word	0xffffffff


	//   ....[32]....
        /*0148*/ 	.word	0xffffffff


	//   ....[33]....
        /*014c*/ 	.word	0xffffffff


	//   ....[34]....
        /*0150*/ 	.word	0xffffffff


	//   ....[35]....
        /*0154*/ 	.word	0xffffffff


	//   ....[36]....
        /*0158*/ 	.word	0xffffffff


	//   ....[37]....
        /*015c*/ 	.word	0xffffffff


	//   ....[38]....
        /*0160*/ 	.word	0xffffffff


	//   ....[39]....
        /*0164*/ 	.word	0xffffffff


	//   ....[40]....
        /*0168*/ 	.word	0xffffffff


	//   ....[41]....
        /*016c*/ 	.word	0xffffffff


	//   ....[42]....
        /*0170*/ 	.word	0xffffffff


	//   ....[43]....
        /*0174*/ 	.word	0xffffffff


	//   ....[44]....
        /*0178*/ 	.word	0xffffffff


	//   ....[45]....
        /*017c*/ 	.word	0xffffffff


	//   ....[46]....
        /*0180*/ 	.word	0xffffffff


	//   ....[47]....
        /*0184*/ 	.word	0xffffffff


	//   ....[48]....
        /*0188*/ 	.word	0xffffffff


	//   ....[49]....
        /*018c*/ 	.word	0xffffffff


	//   ....[50]....
        /*0190*/ 	.word	0xffffffff


	//   ....[51]....
        /*0194*/ 	.word	0xffffffff


	//   ....[52]....
        /*0198*/ 	.word	0xffffffff


	//   ....[53]....
        /*019c*/ 	.word	0xffffffff


	//   ....[54]....
        /*01a0*/ 	.word	0xffffffff


	//   ....[55]....
        /*01a4*/ 	.word	0xffffffff


	//   ....[56]....
        /*01a8*/ 	.word	0xffffffff


	//   ....[57]....
        /*01ac*/ 	.word	0xffffffff


	//   ....[58]....
        /*01b0*/ 	.word	0xffffffff


	//   ....[59]....
        /*01b4*/ 	.word	0xffffffff


	//   ....[60]....
        /*01b8*/ 	.word	0xffffffff


	//   ....[61]....
        /*01bc*/ 	.word	0xffffffff


	//   ....[62]....
        /*01c0*/ 	.word	0xffffffff


	//   ....[63]....
        /*01c4*/ 	.word	0xffffffff


	//   ....[64]....
        /*01c8*/ 	.word	0xffffffff


	//   ....[65]....
        /*01cc*/ 	.word	0xffffffff


	//   ....[66]....
        /*01d0*/ 	.word	0xffffffff


	//   ....[67]....
        /*01d4*/ 	.word	0xffffffff


	//   ....[68]....
        /*01d8*/ 	.word	0xffffffff


	//   ....[69]....
        /*01dc*/ 	.word	0xffffffff


	//   ....[70]....
        /*01e0*/ 	.word	0xffffffff


	//   ....[71]....
        /*01e4*/ 	.word	0xffffffff


	//   ....[72]....
        /*01e8*/ 	.word	0xffffffff


	//   ....[73]....
        /*01ec*/ 	.word	0xffffffff


	//   ....[74]....
        /*01f0*/ 	.word	0x0500000f


	//   ....[75]....
        /*01f4*/ 	.word	0x0500000f


	//   ....[76]....
        /*01f8*/ 	.word	0x0500000f


	//   ....[77]....
        /*01fc*/ 	.word	0x0500000f


	//   ....[78]....
        /*0200*/ 	.word	0x0500000f


	//   ....[79]....
        /*0204*/ 	.word	0x0500000f


	//   ....[80]....
        /*0208*/ 	.word	0x0500000f


	//   ....[81]....
        /*020c*/ 	.word	0x0500000f


	//   ....[82]....
        /*0210*/ 	.word	0x0500000f


	//   ....[83]....
        /*0214*/ 	.word	0x0500000f


	//   ....[84]....
        /*0218*/ 	.word	0x0500000f


	//   ....[85]....
        /*021c*/ 	.word	0x0500000f


	//   ....[86]....
        /*0220*/ 	.word	0x0500000f


	//   ....[87]....
        /*0224*/ 	.word	0x0500000f


	//   ....[88]....
        /*0228*/ 	.word	0x0500000f


	//   ....[89]....
        /*022c*/ 	.word	0x0500000f


	//   ....[90]....
        /*0230*/ 	.word	0x0500000f


	//   ....[91]....
        /*0234*/ 	.word	0x0500000f


	//   ....[92]....
        /*0238*/ 	.word	0x0500000f


	//   ....[93]....
        /*023c*/ 	.word	0x0500000f


	//   ....[94]....
        /*0240*/ 	.word	0x0500000f


	//   ....[95]....
        /*0244*/ 	.word	0x0500000f


	//   ....[96]....
        /*0248*/ 	.word	0x0500000f


	//----- nvinfo : EIATTR_COOP_GROUP_INSTR_OFFSETS
	.align		4
.L_1128:
        /*024c*/ 	.byte	0x04, 0x28
        /*024e*/ 	.short	(.L_1130 - .L_1129)


	//   ....[0]....
.L_1129:
        /*0250*/ 	.word	0x00000070


	//   ....[1]....
        /*0254*/ 	.word	0x000000b0


	//   ....[2]....
        /*0258*/ 	.word	0x000002d0


	//   ....[3]....
        /*025c*/ 	.word	0x00000430


	//   ....[4]....
        /*0260*/ 	.word	0x00000550


	//   ....[5]....
        /*0264*/ 	.word	0x000006b0


	//   ....[6]....
        /*0268*/ 	.word	0x00000ca0


	//   ....[7]....
        /*026c*/ 	.word	0x00002950


	//   ....[8]....
        /*0270*/ 	.word	0x000029b0


	//   ....[9]....
        /*0274*/ 	.word	0x00002f80


	//   ....[10]....
        /*0278*/ 	.word	0x00003000


	//   ....[11]....
        /*027c*/ 	.word	0x00004d70


	//   ....[12]....
        /*0280*/ 	.word	0x00004da0


	//   ....[13]....
        /*0284*/ 	.word	0x00004dc0


	//   ....[14]....
        /*0288*/ 	.word	0x00004de0


	//   ....[15]....
        /*028c*/ 	.word	0x00006400


	//   ....[16]....
        /*0290*/ 	.word	0x00006410


	//   ....[17]....
        /*0294*/ 	.word	0x00006490


	//   ....[18]....
        /*0298*/ 	.word	0x000064a0


	//   ....[19]....
        /*029c*/ 	.word	0x00007430


	//   ....[20]....
        /*02a0*/ 	.word	0x00007440


	//   ....[21]....
        /*02a4*/ 	.word	0x00007450


	//   ....[22]....
        /*02a8*/ 	.word	0x00007460


	//   ....[23]....
        /*02ac*/ 	.word	0x00007470


	//   ....[24]....
        /*02b0*/ 	.word	0x00007480


	//   ....[25]....
        /*02b4*/ 	.word	0x00007490


	//   ....[26]....
        /*02b8*/ 	.word	0x000074a0


	//   ....[27]....
        /*02bc*/ 	.word	0x000074c0


	//   ....[28]....
        /*02c0*/ 	.word	0x000074d0


	//   ....[29]....
        /*02c4*/ 	.word	0x000074e0


	//   ....[30]....
        /*02c8*/ 	.word	0x00007500


	//   ....[31]....
        /*02cc*/ 	.word	0x00007510


	//   ....[32]....
        /*02d0*/ 	.word	0x00007520


	//   ....[33]....
        /*02d4*/ 	.word	0x00007530


	//   ....[34]....
        /*02d8*/ 	.word	0x00007540


	//   ....[35]....
        /*02dc*/ 	.word	0x00007550


	//   ....[36]....
        /*02e0*/ 	.word	0x00007560


	//   ....[37]....
        /*02e4*/ 	.word	0x00007570


	//   ....[38]....
        /*02e8*/ 	.word	0x00007580


	//   ....[39]....
        /*02ec*/ 	.word	0x00007590


	//   ....[40]....
        /*02f0*/ 	.word	0x000075c0


	//   ....[41]....
        /*02f4*/ 	.word	0x000075f0


	//   ....[42]....
        /*02f8*/ 	.word	0x00007600


	//   ....[43]....
        /*02fc*/ 	.word	0x00007730


	//   ....[44]....
        /*0300*/ 	.word	0x00007760


	//   ....[45]....
        /*0304*/ 	.word	0x00007790


	//   ....[46]....
        /*0308*/ 	.word	0x000077c0


	//   ....[47]....
        /*030c*/ 	.word	0x00007c50


	//   ....[48]....
        /*0310*/ 	.word	0x00007c90


	//   ....[49]....
        /*0314*/ 	.word	0x00007da0


	//   ....[50]....
        /*0318*/ 	.word	0x00007de0


	//   ....[51]....
        /*031c*/ 	.word	0x00009270


	//   ....[52]....
        /*0320*/ 	.word	0x000092a0


	//   ....[53]....
        /*0324*/ 	.word	0x000092c0


	//   ....[54]....
        /*0328*/ 	.word	0x00009330


	//   ....[55]....
        /*032c*/ 	.word	0x000096d0


	//   ....[56]....
        /*0330*/ 	.word	0x000096f0


	//   ....[57]....
        /*0334*/ 	.word	0x00009700


	//   ....[58]....
        /*0338*/ 	.word	0x00009790


	//   ....[59]....
        /*033c*/ 	.word	0x00009f40


	//   ....[60]....
        /*0340*/ 	.word	0x00009f60


	//   ....[61]....
        /*0344*/ 	.word	0x00009f80


	//   ....[62]....
        /*0348*/ 	.word	0x00009f90


	//   ....[63]....
        /*034c*/ 	.word	0x00009fa0


	//   ....[64]....
        /*0350*/ 	.word	0x00009fb0


	//   ....[65]....
        /*0354*/ 	.word	0x0000a720


	//   ....[66]....
        /*0358*/ 	.word	0x0000a740


	//   ....[67]....
        /*035c*/ 	.word	0x0000a760


	//   ....[68]....
        /*0360*/ 	.word	0x0000a7c0


	//   ....[69]....
        /*0364*/ 	.word	0x0000ab50


	//   ....[70]....
        /*0368*/ 	.word	0x0000ab60


	//   ....[71]....
        /*036c*/ 	.word	0x0000ab70


	//   ....[72]....
        /*0370*/ 	.word	0x0000abd0


	//   ....[73]....
        /*0374*/ 	.word	0x0000ba40


	//   ....[74]....
        /*0378*/ 	.word	0x0000bf70


	//   ....[75]....
        /*037c*/ 	.word	0x0000c050


	//   ....[76]....
        /*0380*/ 	.word	0x0000c110


	//   ....[77]....
        /*0384*/ 	.word	0x0000c170


	//   ....[78]....
        /*0388*/ 	.word	0x0000c250


	//   ....[79]....
        /*038c*/ 	.word	0x0000c340


	//   ....[80]....
        /*0390*/ 	.word	0x0000c3e0


	//   ....[81]....
        /*0394*/ 	.word	0x0000c440


	//   ....[82]....
        /*0398*/ 	.word	0x0000c4e0


	//   ....[83]....
        /*039c*/ 	.word	0x0000c5e0


	//   ....[84]....
        /*03a0*/ 	.word	0x0000c640


	//   ....[85]....
        /*03a4*/ 	.word	0x0000c6a0


	//   ....[86]....
        /*03a8*/ 	.word	0x0000c780


	//   ....[87]....
        /*03ac*/ 	.word	0x0000c850


	//   ....[88]....
        /*03b0*/ 	.word	0x0000c920


	//   ....[89]....
        /*03b4*/ 	.word	0x0000ca50


	//   ....[90]....
        /*03b8*/ 	.word	0x0000cb00


	//   ....[91]....
        /*03bc*/ 	.word	0x0000cbb0


	//   ....[92]....
        /*03c0*/ 	.word	0x0000cc60


	//   ....[93]....
        /*03c4*/ 	.word	0x0000cd50


	//   ....[94]....
        /*03c8*/ 	.word	0x0000cde0


	//   ....[95]....
        /*03cc*/ 	.word	0x0000ce40


	//   ....[96]....
        /*03d0*/ 	.word	0x0000cf10


	//----- nvinfo : EIATTR_REG_RECONFIG
	.align		4
.L_1130:
        /*03d4*/ 	.byte	0x01, 0x54
	.zero		2


	//----- nvinfo : EIATTR_SYSCALL_OFFSETS
	.align		4
        /*03d8*/ 	.byte	0x04, 0x46
        /*03da*/ 	.short	(.L_1132 - .L_1131)


	//   ....[0]....
.L_1131:
        /*03dc*/ 	.word	0x00001000


	//   ....[1]....
        /*03e0*/ 	.word	0x00008980


	//   ....[2]....
        /*03e4*/ 	.word	0x00008ae0


	//   ....[3]....
        /*03e8*/ 	.word	0x00008c20


	//   ....[4]....
        /*03ec*/ 	.word	0x00008d40


	//   ....[5]....
        /*03f0*/ 	.word	0x00009a60


	//----- nvinfo : EIATTR_MBARRIER_INSTR_OFFSETS
	.align		4
.L_1132:
        /*03f4*/ 	.byte	0x04, 0x39
        /*03f6*/ 	.short	(.L_1134 - .L_1133)


	//   ....[0]....
.L_1133:
        /*03f8*/ 	.word	0x00000180
        /*03fc*/ 	.word	0x000000ff
        /*0400*/ 	.word	0x00019c00
        /*0404*/ 	.short	0x0100
        /*0406*/ 	.byte	0x08
	.zero		1


	//   ....[1]....
        /*0408*/ 	.word	0x00000190
        /*040c*/ 	.word	0x000000ff
        /*0410*/ 	.word	0x00019c20
        /*0414*/ 	.short	0x0100
        /*0416*/ 	.byte	0x08
	.zero		1


	//   ....[2]....
        /*0418*/ 	.word	0x00000280
        /*041c*/ 	.word	0x000000ff
        /*0420*/ 	.word	0x00019c30
        /*0424*/ 	.short	0x0100
        /*0426*/ 	.byte	0x08
	.zero		1


	//   ....[3]....
        /*0428*/ 	.word	0x00000290
        /*042c*/ 	.word	0x000000ff
        /*0430*/ 	.word	0x00019c40
        /*0434*/ 	.short	0x0100
        /*0436*/ 	.byte	0x08
	.zero		1


	//   ....[4]....
        /*0438*/ 	.word	0x000002a0
        /*043c*/ 	.word	0x000000ff
        /*0440*/ 	.word	0x00019c38
        /*0444*/ 	.short	0x0100
        /*0446*/ 	.byte	0x08
	.zero		1


	//   ....[5]....
        /*0448*/ 	.word	0x000002b0
        /*044c*/ 	.word	0x000000ff
        /*0450*/ 	.word	0x00019c48
        /*0454*/ 	.short	0x0100
        /*0456*/ 	.byte	0x08
	.zero		1


	//   ....[6]....
        /*0458*/ 	.word	0x000003e0
        /*045c*/ 	.word	0x000000ff
        /*0460*/ 	.word	0x00019c50
        /*0464*/ 	.short	0x0100
        /*0466*/ 	.byte	0x08
	.zero		1


	//   ....[7]....
        /*0468*/ 	.word	0x000003f0
        /*046c*/ 	.word	0x000000ff
        /*0470*/ 	.word	0x00019c60
        /*0474*/ 	.short	0x0100
        /*0476*/ 	.byte	0x08
	.zero		1


	//   ....[8]....
        /*0478*/ 	.word	0x00000400
        /*047c*/ 	.word	0x000000ff
        /*0480*/ 	.word	0x00019c58
        /*0484*/ 	.short	0x0100
        /*0486*/ 	.byte	0x08
	.zero		1


	//   ....[9]....
        /*0488*/ 	.word	0x00000410
        /*048c*/ 	.word	0x000000ff
        /*0490*/ 	.word	0x00019c68
        /*0494*/ 	.short	0x0100
        /*0496*/ 	.byte	0x08
	.zero		1


	//   ....[10]....
        /*0498*/ 	.word	0x00000500
        /*049c*/ 	.word	0x000000ff
        /*04a0*/ 	.word	0x00019c70
        /*04a4*/ 	.short	0x0100
        /*04a6*/ 	.byte	0x06
	.zero		1


	//   ....[11]....
        /*04a8*/ 	.word	0x00000510
        /*04ac*/ 	.word	0x000000ff
        /*04b0*/ 	.word	0x00019c80
        /*04b4*/ 	.short	0x0100
        /*04b6*/ 	.byte	0x06
	.zero		1


	//   ....[12]....
        /*04b8*/ 	.word	0x00000520
        /*04bc*/ 	.word	0x000000ff
        /*04c0*/ 	.word	0x00019c78
        /*04c4*/ 	.short	0x0100
        /*04c6*/ 	.byte	0x06
	.zero		1


	//   ....[13]....
        /*04c8*/ 	.word	0x00000530
        /*04cc*/ 	.word	0x000000ff
        /*04d0*/ 	.word	0x00019c88
        /*04d4*/ 	.short	0x0100
        /*04d6*/ 	.byte	0x06
	.zero		1


	//   ....[14]....
        /*04d8*/ 	.word	0x00000660
        /*04dc*/ 	.word	0x000000ff
        /*04e0*/ 	.word	0x00019c90
        /*04e4*/ 	.short	0x0100
        /*04e6*/ 	.byte	0x08
	.zero		1


	//   ....[15]....
        /*04e8*/ 	.word	0x00000670
        /*04ec*/ 	.word	0x000000ff
        /*04f0*/ 	.word	0x00019ca0
        /*04f4*/ 	.short	0x0100
        /*04f6*/ 	.byte	0x08
	.zero		1


	//   ....[16]....
        /*04f8*/ 	.word	0x00000680
        /*04fc*/ 	.word	0x000000ff
        /*0500*/ 	.word	0x00019c98
        /*0504*/ 	.short	0x0100
        /*0506*/ 	.byte	0x08
	.zero		1


	//   ....[17]....
        /*0508*/ 	.word	0x00000690
        /*050c*/ 	.word	0x000000ff
        /*0510*/ 	.word	0x00019ca8
        /*0514*/ 	.short	0x0100
        /*0516*/ 	.byte	0x08
	.zero		1


	//   ....[18]....
        /*0518*/ 	.word	0x000007e0
        /*051c*/ 	.word	0x000000ff
        /*0520*/ 	.word	0x00019cb0
        /*0524*/ 	.short	0x0100
        /*0526*/ 	.byte	0x08
	.zero		1


	//   ....[19]....
        /*0528*/ 	.word	0x000007f0
        /*052c*/ 	.word	0x000000ff
        /*0530*/ 	.word	0x00019cc0
        /*0534*/ 	.short	0x0100
        /*0536*/ 	.byte	0x08
	.zero		1


	//   ....[20]....
        /*0538*/ 	.word	0x00000800
        /*053c*/ 	.word	0x000000ff
        /*0540*/ 	.word	0x00019cb8
        /*0544*/ 	.short	0x0100
        /*0546*/ 	.byte	0x08
	.zero		1


	//   ....[21]....
        /*0548*/ 	.word	0x00000810
        /*054c*/ 	.word	0x000000ff
        /*0550*/ 	.word	0x00019cc8
        /*0554*/ 	.short	0x0100
        /*0556*/ 	.byte	0x08
	.zero		1


	//   ....[22]....
        /*0558*/ 	.word	0x00001390
        /*055c*/ 	.word	0x000000ff
        /*0560*/ 	.word	0x00019c00
        /*0564*/ 	.short	0x010a
        /*0566*/ 	.byte	0x32
	.zero		1


	//   ....[23]....
        /*0568*/ 	.word	0x00001430
        /*056c*/ 	.word	0x00000003
        /*0570*/ 	.word	0x00019c30
        /*0574*/ 	.short	0x010a
        /*0576*/ 	.byte	0x3f
	.zero		1


	//   ....[24]....
        /*0578*/ 	.word	0x00001480
        /*057c*/ 	.word	0x00000003
        /*0580*/ 	.word	0x00019c30
        /*0584*/ 	.short	0x010a
        /*0586*/ 	.byte	0x3f
	.zero		1


	//   ....[25]....
        /*0588*/ 	.word	0x00001ee0
        /*058c*/ 	.word	0x000000ff
        /*0590*/ 	.word	0x00000000
        /*0594*/ 	.short	0x0101
        /*0596*/ 	.byte	0x07
	.zero		1


	//   ....[26]....
        /*0598*/ 	.word	0x00003da0
        /*059c*/ 	.word	0x000000ff
        /*05a0*/ 	.word	0x00019c30
        /*05a4*/ 	.short	0x010a
        /*05a6*/ 	.byte	0x15
	.zero		1


	//   ....[27]....
        /*05a8*/ 	.word	0x00003de0
        /*05ac*/ 	.word	0x000000ff
        /*05b0*/ 	.word	0x00019c30
        /*05b4*/ 	.short	0x010a
        /*05b6*/ 	.byte	0x15
	.zero		1


	//   ....[28]....
        /*05b8*/ 	.word	0x00003f40
        /*05bc*/ 	.word	0x000000ff
        /*05c0*/ 	.word	0x00019c50
        /*05c4*/ 	.short	0x010a
        /*05c6*/ 	.byte	0x0b
	.zero		1


	//   ....[29]....
        /*05c8*/ 	.word	0x00003f80
        /*05cc*/ 	.word	0x000000ff
        /*05d0*/ 	.word	0x00019c50
        /*05d4*/ 	.short	0x010a
        /*05d6*/ 	.byte	0x0b
	.zero		1


	//   ....[30]....
        /*05d8*/ 	.word	0x00004660
        /*05dc*/ 	.word	0x000000ff
        /*05e0*/ 	.word	0x00000000
        /*05e4*/ 	.short	0x0101
        /*05e6*/ 	.byte	0x07
	.zero		1


	//   ....[31]....
        /*05e8*/ 	.word	0x00005bb0
        /*05ec*/ 	.word	0x000000ff
        /*05f0*/ 	.word	0x00000000
        /*05f4*/ 	.short	0x0101
        /*05f6*/ 	.byte	0x07
	.zero		1


	//   ....[32]....
        /*05f8*/ 	.word	0x00006110
        /*05fc*/ 	.word	0x000000ff
        /*0600*/ 	.word	0x00019c50
        /*0604*/ 	.short	0x010a
        /*0606*/ 	.byte	0x07
	.zero		1


	//   ....[33]....
        /*0608*/ 	.word	0x00006150
        /*060c*/ 	.word	0x000000ff
        /*0610*/ 	.word	0x00019c50
        /*0614*/ 	.short	0x010a
        /*0616*/ 	.byte	0x07
	.zero		1


	//   ....[34]....
        /*0618*/ 	.word	0x00006db0
        /*061c*/ 	.word	0x000000ff
        /*0620*/ 	.word	0x00000000
        /*0624*/ 	.short	0x0101
        /*0626*/ 	.byte	0x07
	.zero		1


	//   ....[35]....
        /*0628*/ 	.word	0x00007c70
        /*062c*/ 	.word	0x000000ff
        /*0630*/ 	.word	0x00000000
        /*0634*/ 	.short	0x0101
        /*0636*/ 	.byte	0x04
	.zero		1


	//   ....[36]....
        /*0638*/ 	.word	0x000090b0
        /*063c*/ 	.word	0x00000004
        /*0640*/ 	.word	0x00019c80
        /*0644*/ 	.short	0x010a
        /*0646*/ 	.byte	0x3f
	.zero		1


	//   ....[37]....
        /*0648*/ 	.word	0x00009400
        /*064c*/ 	.word	0x00000004
        /*0650*/ 	.word	0x00019c70
        /*0654*/ 	.short	0x0107
        /*0656*/ 	.byte	0x3f
	.zero		1


	//   ....[38]....
        /*0658*/ 	.word	0x000094c0
        /*065c*/ 	.word	0x00000004
        /*0660*/ 	.word	0x00019c70
        /*0664*/ 	.short	0x0101
        /*0666*/ 	.byte	0x3f
	.zero		1


	//   ....[39]....
        /*0668*/ 	.word	0x000094f0
        /*066c*/ 	.word	0x00000004
        /*0670*/ 	.word	0x00019c40
        /*0674*/ 	.short	0x010a
        /*0676*/ 	.byte	0x3f
	.zero		1


	//   ....[40]....
        /*0678*/ 	.word	0x00009840
        /*067c*/ 	.word	0x00000004
        /*0680*/ 	.word	0x00019c30
        /*0684*/ 	.short	0x0107
        /*0686*/ 	.byte	0x3f
	.zero		1


	//   ....[41]....
        /*0688*/ 	.word	0x00009900
        /*068c*/ 	.word	0x00000004
        /*0690*/ 	.word	0x00019c30
        /*0694*/ 	.short	0x0101
        /*0696*/ 	.byte	0x3f
	.zero		1


	//   ....[42]....
        /*0698*/ 	.word	0x0000a180
        /*069c*/ 	.word	0x000000ff
        /*06a0*/ 	.word	0x00019c00
        /*06a4*/ 	.short	0x0107
        /*06a6*/ 	.byte	0x2b
	.zero		1


	//   ....[43]....
        /*06a8*/ 	.word	0x0000a1d0
        /*06ac*/ 	.word	0x000000ff
        /*06b0*/ 	.word	0x00019c00
        /*06b4*/ 	.short	0x0101
        /*06b6*/ 	.byte	0x2b
	.zero		1


	//   ....[44]....
        /*06b8*/ 	.word	0x0000a200
        /*06bc*/ 	.word	0x000000ff
        /*06c0*/ 	.word	0x00019c20
        /*06c4*/ 	.short	0x010a
        /*06c6*/ 	.byte	0x2b
	.zero		1


	//   ....[45]....
        /*06c8*/ 	.word	0x0000a550
        /*06cc*/ 	.word	0x00000005
        /*06d0*/ 	.word	0x00019c80
        /*06d4*/ 	.short	0x010a
        /*06d6*/ 	.byte	0x3f
	.zero		1


	//   ....[46]....
        /*06d8*/ 	.word	0x0000a890
        /*06dc*/ 	.word	0x00000005
        /*06e0*/ 	.word	0x00019c70
        /*06e4*/ 	.short	0x0107
        /*06e6*/ 	.byte	0x3f
	.zero		1


	//   ....[47]....
        /*06e8*/ 	.word	0x0000a950
        /*06ec*/ 	.word	0x00000005
        /*06f0*/ 	.word	0x00019c70
        /*06f4*/ 	.short	0x0101
        /*06f6*/ 	.byte	0x3f
	.zero		1


	//   ....[48]....
        /*06f8*/ 	.word	0x0000a980
        /*06fc*/ 	.word	0x00000005
        /*0700*/ 	.word	0x00019c40
        /*0704*/ 	.short	0x010a
        /*0706*/ 	.byte	0x3f
	.zero		1


	//   ....[49]....
        /*0708*/ 	.word	0x0000ac70
        /*070c*/ 	.word	0x00000005
        /*0710*/ 	.word	0x00019c30
        /*0714*/ 	.short	0x0107
        /*0716*/ 	.byte	0x3f
	.zero		1


	//   ....[50]....
        /*0718*/ 	.word	0x0000ad40
        /*071c*/ 	.word	0x00000005
        /*0720*/ 	.word	0x00019c30
        /*0724*/ 	.short	0x0101
        /*0726*/ 	.byte	0x3f
	.zero		1


	//   ....[51]....
        /*0728*/ 	.word	0x0000adc0
        /*072c*/ 	.word	0x00000002
        /*0730*/ 	.word	0x00019c70
        /*0734*/ 	.short	0x010a
        /*0736*/ 	.byte	0x3f
	.zero		1


	//   ....[52]....
        /*0738*/ 	.word	0x0000ae50
        /*073c*/ 	.word	0x00000002
        /*0740*/ 	.word	0x00019c60
        /*0744*/ 	.short	0x010a
        /*0746*/ 	.byte	0x3f
	.zero		1


	//   ....[53]....
        /*0748*/ 	.word	0x0000b280
        /*074c*/ 	.word	0x00000002
        /*0750*/ 	.word	0x00019c50
        /*0754*/ 	.short	0x0101
        /*0756*/ 	.byte	0x3f
	.zero		1


	//   ....[54]....
        /*0758*/ 	.word	0x0000b310
        /*075c*/ 	.word	0x00000002
        /*0760*/ 	.word	0x00000000
        /*0764*/ 	.short	0x0101
        /*0766*/ 	.byte	0x3f
	.zero		1


	//   ....[55]....
        /*0768*/ 	.word	0x0000b3b0
        /*076c*/ 	.word	0x00000000
        /*0770*/ 	.word	0x00019c70
        /*0774*/ 	.short	0x010a
        /*0776*/ 	.byte	0x3f
	.zero		1


	//   ....[56]....
        /*0778*/ 	.word	0x0000b430
        /*077c*/ 	.word	0x00000000
        /*0780*/ 	.word	0x00019c60
        /*0784*/ 	.short	0x010a
        /*0786*/ 	.byte	0x3f
	.zero		1


	//   ....[57]....
        /*0788*/ 	.word	0x0000b870
        /*078c*/ 	.word	0x00000000
        /*0790*/ 	.word	0x00019c50
        /*0794*/ 	.short	0x0101
        /*0796*/ 	.byte	0x3f
	.zero		1


	//   ....[58]....
        /*0798*/ 	.word	0x0000b960
        /*079c*/ 	.word	0x00000000
        /*07a0*/ 	.word	0x00000000
        /*07a4*/ 	.short	0x0101
        /*07a6*/ 	.byte	0x3f
	.zero		1


	//   ....[59]....
        /*07a8*/ 	.word	0x0000b9f0
        /*07ac*/ 	.word	0x00000004
        /*07b0*/ 	.word	0x00019c20
        /*07b4*/ 	.short	0x010a
        /*07b6*/ 	.byte	0x3f
	.zero		1


	//   ....[60]....
        /*07b8*/ 	.word	0x0000bb20
        /*07bc*/ 	.word	0x00000005
        /*07c0*/ 	.word	0x00019c40
        /*07c4*/ 	.short	0x010a
        /*07c6*/ 	.byte	0x3f
	.zero		1


	//   ....[61]....
        /*07c8*/ 	.word	0x0000bbc0
        /*07cc*/ 	.word	0x00000013
        /*07d0*/ 	.word	0x00019c40
        /*07d4*/ 	.short	0x010a
        /*07d6*/ 	.byte	0x3f
	.zero		1


	//   ....[62]....
        /*07d8*/ 	.word	0x0000bc00
        /*07dc*/ 	.word	0x00000005
        /*07e0*/ 	.word	0x00019c60
        /*07e4*/ 	.short	0x010a
        /*07e6*/ 	.byte	0x3f
	.zero		1


	//   ....[63]....
        /*07e8*/ 	.word	0x0000bc40
        /*07ec*/ 	.word	0x00000013
        /*07f0*/ 	.word	0x00019c60
        /*07f4*/ 	.short	0x010a
        /*07f6*/ 	.byte	0x3f
	.zero		1


	//   ....[64]....
        /*07f8*/ 	.word	0x0000bc80
        /*07fc*/ 	.word	0x00000005
        /*0800*/ 	.word	0x00019c80
        /*0804*/ 	.short	0x010a
        /*0806*/ 	.byte	0x3f
	.zero		1


	//   ....[65]....
        /*0808*/ 	.word	0x0000bcc0
        /*080c*/ 	.word	0x00000013
        /*0810*/ 	.word	0x00019c80
        /*0814*/ 	.short	0x010a
        /*0816*/ 	.byte	0x3f
	.zero		1


	//   ....[66]....
        /*0818*/ 	.word	0x0000bd30
        /*081c*/ 	.word	0x00000003
        /*0820*/ 	.word	0x00019c00
        /*0824*/ 	.short	0x010a
        /*0826*/ 	.byte	0x3f
	.zero		1


	//   ....[67]....
        /*0828*/ 	.word	0x0000bd80
        /*082c*/ 	.word	0x00000003
        /*0830*/ 	.word	0x00019c30
        /*0834*/ 	.short	0x010a
        /*0836*/ 	.byte	0x3f
	.zero		1


	//   ....[68]....
        /*0838*/ 	.word	0x0000bde0
        /*083c*/ 	.word	0x00000008
        /*0840*/ 	.word	0x00019c30
        /*0844*/ 	.short	0x010a
        /*0846*/ 	.byte	0x3f
	.zero		1


	//   ....[69]....
        /*0848*/ 	.word	0x0000be40
        /*084c*/ 	.word	0x00000008
        /*0850*/ 	.word	0x00019c50
        /*0854*/ 	.short	0x010a
        /*0856*/ 	.byte	0x3f
	.zero		1


	//   ....[70]....
        /*0858*/ 	.word	0x0000bea0
        /*085c*/ 	.word	0x00000003
        /*0860*/ 	.word	0x00019c50
        /*0864*/ 	.short	0x010a
        /*0866*/ 	.byte	0x3f
	.zero		1


	//   ....[71]....
        /*0868*/ 	.word	0x0000bfa0
        /*086c*/ 	.word	0x00000004
        /*0870*/ 	.word	0x00019c80
        /*0874*/ 	.short	0x010a
        /*0876*/ 	.byte	0x3f
	.zero		1


	//   ....[72]....
        /*0878*/ 	.word	0x0000c290
        /*087c*/ 	.word	0x00000004
        /*0880*/ 	.word	0x00019c40
        /*0884*/ 	.short	0x010a
        /*0886*/ 	.byte	0x3f
	.zero		1


	//   ....[73]....
        /*0888*/ 	.word	0x0000c950
        /*088c*/ 	.word	0x0000001a
        /*0890*/ 	.word	0x00019c20
        /*0894*/ 	.short	0x010a
        /*0896*/ 	.byte	0x3f
	.zero		1


	//   ....[74]....
        /*0898*/ 	.word	0x0000c9a0
        /*089c*/ 	.word	0x00000005
        /*08a0*/ 	.word	0x00019c80
        /*08a4*/ 	.short	0x010a
        /*08a6*/ 	.byte	0x3f
	.zero		1


	//   ....[75]....
        /*08a8*/ 	.word	0x0000cca0
        /*08ac*/ 	.word	0x00000005
        /*08b0*/ 	.word	0x00019c40
        /*08b4*/ 	.short	0x010a
        /*08b6*/ 	.byte	0x3f
	.zero		1


	//   ....[76]....
        /*08b8*/ 	.word	0x0000cf50
        /*08bc*/ 	.word	0x00000002
        /*08c0*/ 	.word	0x00019c70
        /*08c4*/ 	.short	0x010a
        /*08c6*/ 	.byte	0x3f
	.zero		1


	//   ....[77]....
        /*08c8*/ 	.word	0x0000cfa0
        /*08cc*/ 	.word	0x00000002
        /*08d0*/ 	.word	0x00019c60
        /*08d4*/ 	.short	0x010a
        /*08d6*/ 	.byte	0x3f
	.zero		1


	//   ....[78]....
        /*08d8*/ 	.word	0x0000cff0
        /*08dc*/ 	.word	0x00000000
        /*08e0*/ 	.word	0x00019c70
        /*08e4*/ 	.short	0x010a
        /*08e6*/ 	.byte	0x3f
	.zero		1


	//   ....[79]....
        /*08e8*/ 	.word	0x0000d040
        /*08ec*/ 	.word	0x00000000
        /*08f0*/ 	.word	0x00019c60
        /*08f4*/ 	.short	0x010a
        /*08f6*/ 	.byte	0x3f
	.zero		1


	//   ....[80]....
        /*08f8*/ 	.word	0x0000d090
        /*08fc*/ 	.word	0x00000004
        /*0900*/ 	.word	0x00019c20
        /*0904*/ 	.short	0x010a
        /*0906*/ 	.byte	0x3f
	.zero		1


	//   ....[81]....
        /*0908*/ 	.word	0x0000d0e0
        /*090c*/ 	.word	0x00000005
        /*0910*/ 	.word	0x00019c40
        /*0914*/ 	.short	0x010a
        /*0916*/ 	.byte	0x3f
	.zero		1


	//   ....[82]....
        /*0918*/ 	.word	0x0000d130
        /*091c*/ 	.word	0x00000013
        /*0920*/ 	.word	0x00019c40
        /*0924*/ 	.short	0x010a
        /*0926*/ 	.byte	0x3f
	.zero		1


	//   ....[83]....
        /*0928*/ 	.word	0x0000d180
        /*092c*/ 	.word	0x00000005
        /*0930*/ 	.word	0x00019c60
        /*0934*/ 	.short	0x010a
        /*0936*/ 	.byte	0x3f
	.zero		1


	//   ....[84]....
        /*0938*/ 	.word	0x0000d1d0
        /*093c*/ 	.word	0x00000013
        /*0940*/ 	.word	0x00019c60
        /*0944*/ 	.short	0x010a
        /*0946*/ 	.byte	0x3f
	.zero		1


	//   ....[85]....
        /*0948*/ 	.word	0x0000d220
        /*094c*/ 	.word	0x00000005
        /*0950*/ 	.word	0x00019c80
        /*0954*/ 	.short	0x010a
        /*0956*/ 	.byte	0x3f
	.zero		1


	//----- nvinfo : EIATTR_NUM_MBARRIERS
	.align		4
.L_1134:
        /*0958*/ 	.byte	0x03, 0x38
        /*095a*/ 	.short	0x0016


	//----- nvinfo : EIATTR_EXIT_INSTR_OFFSETS
	.align		4
        /*095c*/ 	.byte	0x04, 0x1c
        /*095e*/ 	.short	(.L_1136 - .L_1135)


	//   ....[0]....
.L_1135:
        /*0960*/ 	.word	0x00000930


	//   ....[1]....
        /*0964*/ 	.word	0x00007f00


	//   ....[2]....
        /*0968*/ 	.word	0x0000ba60


	//   ....[3]....
        /*096c*/ 	.word	0x0000bd10


	//----- nvinfo : EIATTR_MAX_THREADS
	.align		4
.L_1136:
        /*0970*/ 	.byte	0x04, 0x05
        /*0972*/ 	.short	(.L_1138 - .L_1137)
.L_1137:
        /*0974*/ 	.word	0x00000200
        /*0978*/ 	.word	0x00000001
        /*097c*/ 	.word	0x00000001


	//----- nvinfo : EIATTR_CRS_STACK_SIZE
	.align		4
.L_1138:
        /*0980*/ 	.byte	0x04, 0x1e
        /*0982*/ 	.short	(.L_1140 - .L_1139)
.L_1139:
        /*0984*/ 	.word	0x00000000


	//----- nvinfo : EIATTR_CBANK_PARAM_SIZE
	.align		4
.L_1140:
        /*0988*/ 	.byte	0x03, 0x19
        /*098a*/ 	.short	0x0a70


	//----- nvinfo : EIATTR_PARAM_CBANK
	.align		4
        /*098c*/ 	.byte	0x04, 0x0a
        /*098e*/ 	.short	(.L_1142 - .L_1141)
	.align		4
.L_1141:
        /*0990*/ 	.word	index@(.nv.constant0._ZN7cutlass13device_kernelIN5flash11enable_sm90INS1_16FlashAttnFwdSm90INS1_25CollectiveMainloopFwdSm90ILi2EN4cute5tupleIJNS5_1CILi1EEES8_S8_EEENS6_IJNS7_ILi192EEENS7_ILi128EEENS7_ILi96EEEEEELi96ENS_12float_e4m3_tEfNS_4arch4Sm90ELb0ELb0ELb1ELb0ELb1ELb0ELb0ELb1ELb1ELb1ELb0ELb0EEENS1_21CollectiveEpilogueFwdINS6_IJSA_SC_SB_EEES9_NS_10bfloat16_tESG_Li384ELb0ELb1ELb0ELb1EEENS1_29StaticPersistentTileSchedulerILb0EEEEEEEEEvNT_6ParamsE)
        /*0994*/ 	.short	0x0210
        /*0996*/ 	.short	0x0a70


	//----- nvinfo : EIATTR_SW_WAR
	.align		4
.L_1142:
        /*0998*/ 	.byte	0x04, 0x36
        /*099a*/ 	.short	(.L_1144 - .L_1143)
.L_1143:
        /*099c*/ 	.word	0x00000008
.L_1144:


//--------------------- .nv.info._ZN7cutlass13device_kernelIN5flash11enable_sm90INS1_16FlashAttnFwdSm90INS1_25CollectiveMainloopFwdSm90ILi2EN4cute5tupleIJNS5_1CILi1EEES8_S8_EEENS6_IJNS7_ILi192EEENS7_ILi128EEENS7_ILi96EEEEEELi96ENS_12float_e4m3_tEfNS_4arch4Sm90ELb0ELb0ELb1ELb1ELb1ELb0ELb0ELb1ELb1ELb1ELb0ELb0EEENS1_21CollectiveEpilogueFwdINS6_IJSA_SC_SB_EEES9_NS_10bfloat16_tESG_Li384ELb1ELb1ELb0ELb1EEENS1_36VarlenDynamicPersistentTileSchedulerILi192ELi128ELi384ELi128ELb0ELb1ELb1ELb0ELb1ELb1EEEEEEEEEvNT_6ParamsE --------------------------
	.section	.nv.info._ZN7cutlass13device_kernelIN5flash11enable_sm90INS1_16FlashAttnFwdSm90INS1_25CollectiveMainloopFwdSm90ILi2EN4cute5tupleIJNS5_1CILi1EEES8_S8_EEENS6_IJNS7_ILi192EEENS7_ILi128EEENS7_ILi96EEEEEELi96ENS_12float_e4m3_tEfNS_4arch4Sm90ELb0ELb0ELb1ELb1ELb1ELb0ELb0ELb1ELb1ELb1ELb0ELb0EEENS1_21CollectiveEpilogueFwdINS6_IJSA_SC_SB_EEES9_NS_10bfloat16_tESG_Li384ELb1ELb1ELb0ELb1EEENS1_36VarlenDynamicPersistentTileSchedulerILi192ELi128ELi384ELi128ELb0ELb1ELb1ELb0ELb1ELb1EEEEEEEEEvNT_6ParamsE,"",@"SHT_CUDA_INFO"
	.sectionflags	@""
	.align	4


	//----- nvinfo : EIATTR_CUDA_API_VERSION
	.align		4
        /*0000*/ 	.byte	0x04, 0x37
        /*0002*/ 	.short	(.L_1146 - .L_1145)
.L_1145:
        /*0004*/ 	.word	0x00000082


	//----- nvinfo : EIATTR_KPARAM_INFO
	.align		4
.L_1146:
        /*0008*/ 	.byte	0x04, 0x17
        /*000a*/ 	.short	(.L_1148 - .L_1147)
.L_1147:
        /*000c*/ 	.word	0x00000000
        /*0010*/ 	.short	0x0000
        /*0012*/ 	.short	0x0070
        /*0014*/ 	.byte	0x00, 0xf0, 0x01, 0x2a


	//----- nvinfo : EIATTR_SPARSE_MMA_MASK
	.align		4
.L_1148:
        /*0018*/ 	.byte	0x03, 0x50
        /*001a*/ 	.short	0x0000


	//----- nvinfo : EIATTR_MAXREG_COUNT
	.align		4
        /*001c*/ 	.byte	0x03, 0x1b
        /*001e*/ 	.short	0x0080


	//----- nvinfo : EIATTR_NUM_BARRIERS
	.align		4
        /*0020*/ 	.byte	0x02, 0x4c
        /*0022*/ 	.byte	0x09
	.zero		1


	//----- nvinfo : EIATTR_EXTERNS
	.align		4
        /*0024*/ 	.byte	0x04, 0x0f
        /*0026*/ 	.short	(.L_1150 - .L_1149)


	//   ....[0]....
	.align		4
.L_1149:
        /*0028*/ 	.word	index@(__assertfail)


	//----- nvinfo : EIATTR_ANNOTATIONS
	.align		4
.L_1150:
        /*002c*/ 	.byte	0x04, 0x55
        /*002e*/ 	.short	(.L_1152 - .L_1151)


	//   ....[0]....
.L_1151:
        /* <DEDUP_REMOVED lines=18> */


	//----- nvinfo : EIATTR_MERCURY_ISA_VERSION
	.align		4
.L_1152:
        /*0138*/ 	.byte	0x03, 0x5f
        /*013a*/ 	.short	0x0101


	//----- nvinfo : EIATTR_UNUSED_LOAD_BYTE_OFFSET
	.align		4
        /*013c*/ 	.byte	0x04, 0x44
        /*013e*/ 	.short	(.L_1154 - .L_1153)


	//   ....[0]....
.L_1153:
        /*0140*/ 	.word	0x00000940
        /*0144*/ 	.word	0x0000fff0


	//   ....[1]....
        /*0148*/ 	.word	0x00006e40
        /*014c*/ 	.word	0x0000fff0


	//----- nvinfo : EIATTR_INT_WARP_WIDE_INSTR_OFFSETS
	.align		4
.L_1154:
        /*0150*/ 	.byte	0x04, 0x31
        /*0152*/ 	.short	(.L_1156 - .L_1155)


	//   ....[0]....
.L_1155:
        /*0154*/ 	.word	0x000000c0


	//   ....[1]....
        /*0158*/ 	.word	0x000000d0


	//   ....[2]....
        /*015c*/ 	.word	0x00000170


	//   ....[3]....
        /*0160*/ 	.word	0x0000a230


	//   ....[4]....
        /*0164*/ 	.word	0x0000a2c0


	//   ....[5]....
        /*0168*/ 	.word	0x0000d430


	//   ....[6]....
        /*016c*/ 	.word	0x0000d4c0


	//----- nvinfo : EIATTR_COOP_GROUP_MASK_REGIDS
	.align		4
.L_1156:
        /*0170*/ 	.byte	0x04, 0x29
        /*0172*/ 	.short	(.L_1158 - .L_1157)


	//   ....[0]....
.L_1157:
        /*0174*/ 	.word	0xffffffff


	//   ....[1]....
        /*0178*/ 	.word	0xffffffff


	//   ....[2]....
        /*017c*/ 	.word	0xffffffff


	//   ....[3]....
        /*0180*/ 	.word	0xffffffff


	//   ....[4]....
        /*0184*/ 	.word	0xffffffff


	//   ....[5]....
        /*0188*/ 	.word	0xffffffff


	//   ....[6]....
        /*018c*/ 	.word	0xffffffff


	//   ....[7]....
        /*0190*/ 	.word	0xffffffff


	//   ....[8]....
        /*0194*/ 	.word	0xffffffff


	//   ....[9]....
        /*0198*/ 	.word	0xffffffff


	//   ....[10]....
        /*019c*/ 	.word	0xffffffff


	//   ....[11]....
        /*01a0*/ 	.word	0xffffffff


	//   ....[12]....
        /*01a4*/ 	.word	0xffffffff


	//   ....[13]....
        /*01a8*/ 	.word	0xffffffff


	//   ....[14]....
        /*01ac*/ 	.word	0xffffffff


	//   ....[15]....
        /*01b0*/ 	.word	0xffffffff


	//   ....[16]....
        /*01b4*/ 	.word	0xffffffff


	//   ....[17]....
        /*01b8*/ 	.word	0xffffffff


	//   ....[18]....
        /*01bc*/ 	.word	0xffffffff


	//   ....[19]....
        /*01c0*/ 	.word	0xffffffff


	//   ....[20]....
        /*01c4*/ 	.word	0xffffffff


	//   ....[21]....
        /*01c8*/ 	.word	0xffffffff


	//   ....[22]....
        /*01cc*/ 	.word	0xffffffff


	//   ....[23]....
        /*01d0*/ 	.word	0xffffffff


	//   ....[24]....
        /*01d4*/ 	.word	0xffffffff


	//   ....[25]....
        /*01d8*/ 	.word	0xffffffff


	//   ....[26]....
        /*01dc*/ 	.word	0xffffffff


	//   ....[27]....
        /*01e0*/ 	.word	0xffffffff


	//   ....[28]....
        /*01e4*/ 	.word	0xffffffff


	//   ....[29]....
        /*01e8*/ 	.word	0xffffffff


	//   ....[30]....
        /*01ec*/ 	.word	0xffffffff


	//   ....[31]....
        /*01f0*/ 	.word	0xffffffff


	//   ....[32]....
        /*01f4*/ 	.word	0xffffffff


	//   ....[33]....
        /*01f8*/ 	.word	0xffffffff


	//   ....[34]....
        /*01fc*/ 	.word	0xffffffff


	//   ....[35]....
        /*0200*/ 	.word	0xffffffff


	//   ....[36]....
        /*0204*/ 	.word	0xffffffff


	//   ....[37]....
        /*0208*/ 	.word	0xffffffff


	//   ....[38]....
        /*020c*/ 	.word	0xffffffff


	//   ....[39]....
        /*0210*/ 	.word	0xffffffff


	//   ....[40]....
        /*0214*/ 	.word	0xffffffff


	//   ....[41]....
        /*0218*/ 	.word	0xffffffff


	//   ....[42]....
        /*021c*/ 	.word	0xffffffff


	//   ....[43]....
        /*0220*/ 	.word	0xffffffff


	//   ....[44]....
        /*0224*/ 	.word	0xffffffff


	//   ....[45]....
        /*0228*/ 	.word	0xffffffff


	//   ....[46]....
        /*022c*/ 	.word	0xffffffff


	//   ....[47]....
        /*0230*/ 	.word	0xffffffff


	//   ....[48]....
        /*0234*/ 	.word	0xffffffff


	//   ....[49]....
        /*0238*/ 	.word	0xffffffff


	//   ....[50]....
        /*023c*/ 	.word	0xffffffff


	//   ....[51]....
        /*0240*/ 	.word	0xffffffff


	//   ....[52]....
        /*0244*/ 	.word	0xffffffff


	//   ....[53]....
        /*0248*/ 	.word	0xffffffff


	//   ....[54]....
        /*024c*/ 	.word	0xffffffff


	//   ....[55]....
        /*0250*/ 	.word	0xffffffff


	//   ....[56]....
        /*0254*/ 	.word	0xffffffff


	//   ....[57]....
        /*0258*/ 	.word	0xffffffff


	//   ....[58]....
        /*025c*/ 	.word	0xffffffff


	//   ....[59]....
        /*0260*/ 	.word	0xffffffff


	//   ....[60]....
        /*0264*/ 	.word	0xffffffff


	//   ....[61]....
        /*0268*/ 	.word	0xffffffff


	//   ....[62]....
        /*026c*/ 	.word	0xffffffff


	//   ....[63]....
        /*0270*/ 	.word	0xffffffff


	//   ....[64]....
        /*0274*/ 	.word	0xffffffff


	//   ....[65]....
        /*0278*/ 	.word	0xffffffff


	//   ....[66]....
        /*027c*/ 	.word	0xffffffff


	//   ....[67]....
        /*0280*/ 	.word	0xffffffff


	//   ....[68]....
        /*0284*/ 	.word	0xffffffff


	//   ....[69]....
        /*0288*/ 	.word	0xffffffff


	//   ....[70]....
        /*028c*/ 	.word	0xffffffff


	//   ....[71]....
        /*0290*/ 	.word	0xffffffff


	//   ....[72]....
        /*0294*/ 	.word	0xffffffff


	//   ....[73]....
        /*0298*/ 	.word	0xffffffff


	//   ....[74]....
        /*029c*/ 	.word	0xffffffff


	//   ....[75]....
        /*02a0*/ 	.word	0xffffffff


	//   ....[76]....
        /*02a4*/ 	.word	0xffffffff


	//   ....[77]....
        /*02a8*/ 	.word	0xffffffff


	//   ....[78]....
        /*02ac*/ 	.word	0xffffffff


	//   ....[79]....
        /*02b0*/ 	.word	0xffffffff


	//   ....[80]....
        /*02b4*/ 	.word	0xffffffff


	//   ....[81]....
        /*02b8*/ 	.word	0xffffffff


	//   ....[82]....
        /*02bc*/ 	.word	0xffffffff


	//   ....[83]....
        /*02c0*/ 	.word	0xffffffff


	//   ....[84]....
        /*02c4*/ 	.word	0xffffffff


	//   ....[85]....
        /*02c8*/ 	.word	0xffffffff


	//   ....[86]....
        /*02cc*/ 	.word	0xffffffff


	//   ....[87]....
        /*02d0*/ 	.word	0xffffffff


	//   ....[88]....
        /*02d4*/ 	.word	0xffffffff


	//   ....[89]....
        /*02d8*/ 	.word	0xffffffff


	//   ....[90]....
        /*02dc*/ 	.word	0xffffffff


	//   ....[91]....
        /*02e0*/ 	.word	0xffffffff


	//   ....[92]....
        /*02e4*/ 	.word	0xffffffff


	//   ....[93]....
        /*02e8*/ 	.word	0xffffffff


	//   ....[94]....
        /*02ec*/ 	.word	0xffffffff


	//   ....[95]....
        /*02f0*/ 	.word	0xffffffff


	//   ....[96]....
        /*02f4*/ 	.word	0xffffffff


	//   ....[97]....
        /*02f8*/ 	.word	0xffffffff


	//   ....[98]....
        /*02fc*/ 	.word	0xffffffff


	//   ....[99]....
        /*0300*/ 	.word	0xffffffff


	//   ....[100]....
        /*0304*/ 	.word	0xffffffff


	//   ....[101]....
        /*0308*/ 	.word	0xffffffff


	//   ....[102]....
        /*030c*/ 	.word	0xffffffff


	//   ....[103]....
        /*0310*/ 	.word	0xffffffff


	//   ....[104]....
        /*0314*/ 	.word	0xffffffff


	//   ....[105]....
        /*0318*/ 	.word	0xffffffff


	//   ....[106]....
        /*031c*/ 	.word	0xffffffff


	//   ....[107]....
        /*0320*/ 	.word	0xffffffff


	//   ....[108]....
        /*0324*/ 	.word	0xffffffff


	//   ....[109]....
        /*0328*/ 	.word	0xffffffff


	//   ....[110]....
        /*032c*/ 	.word	0xffffffff


	//   ....[111]....
        /*0330*/ 	.word	0x0500000f


	//   ....[112]....
        /*0334*/ 	.word	0x0500000f


	//   ....[113]....
        /*0338*/ 	.word	0x0500000f


	//   ....[114]....
        /*033c*/ 	.word	0x0500000f


	//   ....[115]....
        /*0340*/ 	.word	0x0500000f


	//   ....[116]....
        /*0344*/ 	.word	0x0500000f


	//   ....[117]....
        /*0348*/ 	.word	0x0500000f


	//   ....[118]....
        /*034c*/ 	.word	0x0500000f


	//   ....[119]....
        /*0350*/ 	.word	0x0500000f


	//   ....[120]....
        /*0354*/ 	.word	0x0500000f


	//   ....[121]....
        /*0358*/ 	.word	0x0500000f


	//   ....[122]....
        /*035c*/ 	.word	0x0500000f


	//   ....[123]....
        /*0360*/ 	.word	0x0500000f


	//   ....[124]....
        /*0364*/ 	.word	0x0500000f


	//   ....[125]....
        /*0368*/ 	.word	0x0500000f


	//   ....[126]....
        /*036c*/ 	.word	0x0500000f


	//   ....[127]....
        /*0370*/ 	.word	0x0500000f


	//   ....[128]....
        /*0374*/ 	.word	0x0500000f


	//   ....[129]....
        /*0378*/ 	.word	0x0500000f


	//   ....[130]....
        /*037c*/ 	.word	0x0500000f


	//   ....[131]....
        /*0380*/ 	.word	0x0500000f


	//   ....[132]....
        /*0384*/ 	.word	0x0500000f


	//   ....[133]....
        /*0388*/ 	.word	0x0500000f


	//   ....[134]....
        /*038c*/ 	.word	0x0500000f


	//----- nvinfo : EIATTR_COOP_GROUP_INSTR_OFFSETS
	.align		4
.L_1158:
        /*0390*/ 	.byte	0x04, 0x28
        /*0392*/ 	.short	(.L_1160 - .L_1159)


	//   ....[0]....
.L_1159:
        /*0394*/ 	.word	0x00000070


	//   ....[1]....
        /*0398*/ 	.word	0x000000b0


	//   ....[2]....
        /*039c*/ 	.word	0x000002d0


	//   ....[3]....
        /*03a0*/ 	.word	0x00000430


	//   ....[4]....
        /*03a4*/ 	.word	0x00000550


	//   ....[5]....
        /*03a8*/ 	.word	0x000006b0


	//   ....[6]....
        /*03ac*/ 	.word	0x00001250


	//   ....[7]....
        /*03b0*/ 	.word	0x00002d30


	//   ....[8]....
        /*03b4*/ 	.word	0x00002d90


	//   ....[9]....
        /*03b8*/ 	.word	0x00003310


	//   ....[10]....
        /*03bc*/ 	.word	0x000033c0


	//   ....[11]....
        /*03c0*/ 	.word	0x00005140


	//   ....[12]....
        /*03c4*/ 	.word	0x00005170


	//   ....[13]....
        /*03c8*/ 	.word	0x00005190


	//   ....[14]....
        /*03cc*/ 	.word	0x000051b0


	//   ....[15]....
        /*03d0*/ 	.word	0x000067a0


	//   ....[16]....
        /*03d4*/ 	.word	0x000067c0


	//   ....[17]....
        /*03d8*/ 	.word	0x00006830


	//   ....[18]....
        /*03dc*/ 	.word	0x00006840


	//   ....[19]....
        /*03e0*/ 	.word	0x000074e0


	//   ....[20]....
        /*03e4*/ 	.word	0x000074f0


	//   ....[21]....
        /*03e8*/ 	.word	0x00007500


	//   ....[22]....
        /*03ec*/ 	.word	0x00007510


	//   ....[23]....
        /*03f0*/ 	.word	0x00007520


	//   ....[24]....
        /*03f4*/ 	.word	0x00007530


	//   ....[25]....
        /*03f8*/ 	.word	0x00007540


	//   ....[26]....
        /*03fc*/ 	.word	0x00007550


	//   ....[27]....
        /*0400*/ 	.word	0x00007580


	//   ....[28]....
        /*0404*/ 	.word	0x00007590


	//   ....[29]....
        /*0408*/ 	.word	0x000075a0


	//   ....[30]....
        /*040c*/ 	.word	0x000075d0


	//   ....[31]....
        /*0410*/ 	.word	0x00007600


	//   ....[32]....
        /*0414*/ 	.word	0x00007630


	//   ....[33]....
        /*0418*/ 	.word	0x00007670


	//   ....[34]....
        /*041c*/ 	.word	0x00007690


	//   ....[35]....
        /*0420*/ 	.word	0x000076b0


	//   ....[36]....
        /*0424*/ 	.word	0x000076c0


	//   ....[37]....
        /*0428*/ 	.word	0x000076e0


	//   ....[38]....
        /*042c*/ 	.word	0x000076f0


	//   ....[39]....
        /*0430*/ 	.word	0x00007700


	//   ....[40]....
        /*0434*/ 	.word	0x00007730


	//   ....[41]....
        /*0438*/ 	.word	0x00007760


	//   ....[42]....
        /*043c*/ 	.word	0x00007780


	//   ....[43]....
        /*0440*/ 	.word	0x00007d10


	//   ....[44]....
        /*0444*/ 	.word	0x00007d50


	//   ....[45]....
        /*0448*/ 	.word	0x00007d90


	//   ....[46]....
        /*044c*/ 	.word	0x00007dd0


	//   ....[47]....
        /*0450*/ 	.word	0x000082a0


	//   ....[48]....
        /*0454*/ 	.word	0x000082d0


	//   ....[49]....
        /*0458*/ 	.word	0x000083d0


	//   ....[50]....
        /*045c*/ 	.word	0x000083f0


	//   ....[51]....
        /*0460*/ 	.word	0x00008d00


	//   ....[52]....
        /*0464*/ 	.word	0x00008d10


	//   ....[53]....
        /*0468*/ 	.word	0x00008e10


	//   ....[54]....
        /*046c*/ 	.word	0x00008e30


	//   ....[55]....
        /*0470*/ 	.word	0x00008fa0


	//   ....[56]....
        /*0474*/ 	.word	0x00009170


	//   ....[57]....
        /*0478*/ 	.word	0x000091a0


	//   ....[58]....
        /*047c*/ 	.word	0x000091d0


	//   ....[59]....
        /*0480*/ 	.word	0x00009200


	//   ....[60]....
        /*0484*/ 	.word	0x00009230


	//   ....[61]....
        /*0488*/ 	.word	0x00009270


	//   ....[62]....
        /*048c*/ 	.word	0x000093c0


	//   ....[63]....
        /*0490*/ 	.word	0x000093f0


	//   ....[64]....
        /*0494*/ 	.word	0x00009420


	//   ....[65]....
        /*0498*/ 	.word	0x00009450


	//   ....[66]....
        /*049c*/ 	.word	0x00009480


	//   ....[67]....
        /*04a0*/ 	.word	0x000094c0


	//   ....[68]....
        /*04a4*/ 	.word	0x00009540


	//   ....[69]....
        /*04a8*/ 	.word	0x00009580


	//   ....[70]....
        /*04ac*/ 	.word	0x00009610


	//   ....[71]....
        /*04b0*/ 	.word	0x0000af10


	//   ....[72]....
        /*04b4*/ 	.word	0x0000af20


	//   ....[73]....
        /*04b8*/ 	.word	0x0000af30


	//   ....[74]....
        /*04bc*/ 	.word	0x0000b050


	//   ....[75]....
        /*04c0*/ 	.word	0x0000b480


	//   ....[76]....
        /*04c4*/ 	.word	0x0000b490


	//   ....[77]....
        /*04c8*/ 	.word	0x0000b4a0


	//   ....[78]....
        /*04cc*/ 	.word	0x0000b4b0


	//   ....[79]....
        /*04d0*/ 	.word	0x0000be10


	//   ....[80]....
        /*04d4*/ 	.word	0x0000be40


	//   ....[81]....
        /*04d8*/ 	.word	0x0000be60


	//   ....[82]....
        /*04dc*/ 	.word	0x0000be70


	//   ....[83]....
        /*04e0*/ 	.word	0x0000be80


	//   ....[84]....
        /*04e4*/ 	.word	0x0000bf80


	//   ....[85]....
        /*04e8*/ 	.word	0x0000c740


	//   ....[86]....
        /*04ec*/ 	.word	0x0000c760


	//   ....[87]....
        /*04f0*/ 	.word	0x0000c770


	//   ....[88]....
        /*04f4*/ 	.word	0x0000c7d0


	//   ....[89]....
        /*04f8*/ 	.word	0x0000cb90


	//   ....[90]....
        /*04fc*/ 	.word	0x0000cba0


	//   ....[91]....
        /*0500*/ 	.word	0x0000cbb0


	//   ....[92]....
        /*0504*/ 	.word	0x0000cc10


	//   ....[93]....
        /*0508*/ 	.word	0x0000dd00


	//   ....[94]....
        /*050c*/ 	.word	0x0000dd30


	//   ....[95]....
        /*0510*/ 	.word	0x0000dd60


	//   ....[96]....
        /*0514*/ 	.word	0x0000dd90


	//   ....[97]....
        /*0518*/ 	.word	0x0000dda0


	//   ....[98]....
        /*051c*/ 	.word	0x0000ddd0


	//   ....[99]....
        /*0520*/ 	.word	0x0000ddf0


	//   ....[100]....
        /*0524*/ 	.word	0x0000de20


	//   ....[101]....
        /*0528*/ 	.word	0x0000df60


	//   ....[102]....
        /*052c*/ 	.word	0x0000df90


	//   ....[103]....
        /*0530*/ 	.word	0x0000dfc0


	//   ....[104]....
        /*0534*/ 	.word	0x0000dff0


	//   ....[105]....
        /*0538*/ 	.word	0x0000e020


	//   ....[106]....
        /*053c*/ 	.word	0x0000e060


	//   ....[107]....
        /*0540*/ 	.word	0x0000e0f0


	//   ....[108]....
        /*0544*/ 	.word	0x0000e130


	//   ....[109]....
        /*0548*/ 	.word	0x0000e170


	//   ....[110]....
        /*054c*/ 	.word	0x0000e5d0


	//   ....[111]....
        /*0550*/ 	.word	0x0000eb20


	//   ....[112]....
        /*0554*/ 	.word	0x0000ec00


	//   ....[113]....
        /*0558*/ 	.word	0x0000eca0


	//   ....[114]....
        /*055c*/ 	.word	0x0000ee50


	//   ....[115]....
        /*0560*/ 	.word	0x0000eef0


	//   ....[116]....
        /*0564*/ 	.word	0x0000efe0


	//   ....[117]....
        /*0568*/ 	.word	0x0000f070


	//   ....[118]....
        /*056c*/ 	.word	0x0000f0d0


	//   ....[119]....
        /*0570*/ 	.word	0x0000f1b0


	//   ....[120]....
        /*0574*/ 	.word	0x0000f2b0


	//   ....[121]....
        /*0578*/ 	.word	0x0000f310


	//   ....[122]....
        /*057c*/ 	.word	0x0000f370


	//   ....[123]....
        /*0580*/ 	.word	0x0000f410


	//   ....[124]....
        /*0584*/ 	.word	0x0000f4d0


	//   ....[125]....
        /*0588*/ 	.word	0x0000f550


	//   ....[126]....
        /*058c*/ 	.word	0x0000f700


	//   ....[127]....
        /*0590*/ 	.word	0x0000f7a0


	//   ....[128]....
        /*0594*/ 	.word	0x0000f800


	//   ....[129]....
        /*0598*/ 	.word	0x0000f8d0


	//   ....[130]....
        /*059c*/ 	.word	0x0000f9c0


	//   ....[131]....
        /*05a0*/ 	.word	0x0000fa50


	//   ....[132]....
        /*05a4*/ 	.word	0x0000fab0


	//   ....[133]....
        /*05a8*/ 	.word	0x0000fb80


	//   ....[134]....
        /*05ac*/ 	.word	0x0000fde0


	//----- nvinfo : EIATTR_REG_RECONFIG
	.align		4
.L_1160:
        /*05b0*/ 	.byte	0x01, 0x54
	.zero		2


	//----- nvinfo : EIATTR_SYSCALL_OFFSETS
	.align		4
        /*05b4*/ 	.byte	0x04, 0x46
        /*05b6*/ 	.short	(.L_1162 - .L_1161)


	//   ....[0]....
.L_1161:
        /*05b8*/ 	.word	0x00001440


	//   ....[1]....
        /*05bc*/ 	.word	0x0000a420


	//   ....[2]....
        /*05c0*/ 	.word	0x0000a5b0


	//   ....[3]....
        /*05c4*/ 	.word	0x0000a700


	//   ....[4]....
        /*05c8*/ 	.word	0x0000a840


	//   ....[5]....
        /*05cc*/ 	.word	0x0000b8c0


	//----- nvinfo : EIATTR_MBARRIER_INSTR_OFFSETS
	.align		4
.L_1162:
        /*05d0*/ 	.byte	0x04, 0x39
        /*05d2*/ 	.short	(.L_1164 - .L_1163)


	//   ....[0]....
.L_1163:
        /*05d4*/ 	.word	0x00000180
        /*05d8*/ 	.word	0x000000ff
        /*05dc*/ 	.word	0x00019c00
        /*05e0*/ 	.short	0x0100
        /*05e2*/ 	.byte	0x08
	.zero		1


	//   ....[1]....
        /*05e4*/ 	.word	0x00000190
        /*05e8*/ 	.word	0x000000ff
        /*05ec*/ 	.word	0x00019c20
        /*05f0*/ 	.short	0x0100
        /*05f2*/ 	.byte	0x08
	.zero		1


	//   ....[2]....
        /*05f4*/ 	.word	0x00000280
        /*05f8*/ 	.word	0x000000ff
        /*05fc*/ 	.word	0x00019c30
        /*0600*/ 	.short	0x0100
        /*0602*/ 	.byte	0x08
	.zero		1


	//   ....[3]....
        /*0604*/ 	.word	0x00000290
        /*0608*/ 	.word	0x000000ff
        /*060c*/ 	.word	0x00019c40
        /*0610*/ 	.short	0x0100
        /*0612*/ 	.byte	0x08
	.zero		1


	//   ....[4]....
        /*0614*/ 	.word	0x000002a0
        /*0618*/ 	.word	0x000000ff
        /*061c*/ 	.word	0x00019c38
        /*0620*/ 	.short	0x0100
        /*0622*/ 	.byte	0x08
	.zero		1


	//   ....[5]....
        /*0624*/ 	.word	0x000002b0
        /*0628*/ 	.word	0x000000ff
        /*062c*/ 	.word	0x00019c48
        /*0630*/ 	.short	0x0100
        /*0632*/ 	.byte	0x08
	.zero		1


	//   ....[6]....
        /*0634*/ 	.word	0x000003e0
        /*0638*/ 	.word	0x000000ff
        /*063c*/ 	.word	0x00019c50
        /*0640*/ 	.short	0x0100
        /*0642*/ 	.byte	0x08
	.zero		1


	//   ....[7]....
        /*0644*/ 	.word	0x000003f0
        /*0648*/ 	.word	0x000000ff
        /*064c*/ 	.word	0x00019c60
        /*0650*/ 	.short	0x0100
        /*0652*/ 	.byte	0x08
	.zero		1


	//   ....[8]....
        /*0654*/ 	.word	0x00000400
        /*0658*/ 	.word	0x000000ff
        /*065c*/ 	.word	0x00019c58
        /*0660*/ 	.short	0x0100
        /*0662*/ 	.byte	0x08
	.zero		1


	//   ....[9]....
        /*0664*/ 	.word	0x00000410
        /*0668*/ 	.word	0x000000ff
        /*066c*/ 	.word	0x00019c68
        /*0670*/ 	.short	0x0100
        /*0672*/ 	.byte	0x08
	.zero		1


	//   ....[10]....
        /*0674*/ 	.word	0x00000500
        /*0678*/ 	.word	0x000000ff
        /*067c*/ 	.word	0x00019c70
        /*0680*/ 	.short	0x0100
        /*0682*/ 	.byte	0x06
	.zero		1


	//   ....[11]....
        /*0684*/ 	.word	0x00000510
        /*0688*/ 	.word	0x000000ff
        /*068c*/ 	.word	0x00019c80
        /*0690*/ 	.short	0x0100
        /*0692*/ 	.byte	0x06
	.zero		1


	//   ....[12]....
        /*0694*/ 	.word	0x00000520
        /*0698*/ 	.word	0x000000ff
        /*069c*/ 	.word	0x00019c78
        /*06a0*/ 	.short	0x0100
        /*06a2*/ 	.byte	0x06
	.zero		1


	//   ....[13]....
        /*06a4*/ 	.word	0x00000530
        /*06a8*/ 	.word	0x000000ff
        /*06ac*/ 	.word	0x00019c88
        /*06b0*/ 	.short	0x0100
        /*06b2*/ 	.byte	0x06
	.zero		1


	//   ....[14]....
        /*06b4*/ 	.word	0x00000660
        /*06b8*/ 	.word	0x000000ff
        /*06bc*/ 	.word	0x00019c90
        /*06c0*/ 	.short	0x0100
        /*06c2*/ 	.byte	0x08
	.zero		1


	//   ....[15]....
        /*06c4*/ 	.word	0x00000670
        /*06c8*/ 	.word	0x000000ff
        /*06cc*/ 	.word	0x00019ca0
        /*06d0*/ 	.short	0x0100
        /*06d2*/ 	.byte	0x08
	.zero		1


	//   ....[16]....
        /*06d4*/ 	.word	0x00000680
        /*06d8*/ 	.word	0x000000ff
        /*06dc*/ 	.word	0x00019c98
        /*06e0*/ 	.short	0x0100
        /*06e2*/ 	.byte	0x08
	.zero		1


	//   ....[17]....
        /*06e4*/ 	.word	0x00000690
        /*06e8*/ 	.word	0x000000ff
        /*06ec*/ 	.word	0x00019ca8
        /*06f0*/ 	.short	0x0100
        /*06f2*/ 	.byte	0x08
	.zero		1


	//   ....[18]....
        /*06f4*/ 	.word	0x000007e0
        /*06f8*/ 	.word	0x000000ff
        /*06fc*/ 	.word	0x00019cb0
        /*0700*/ 	.short	0x0100
        /*0702*/ 	.byte	0x08
	.zero		1


	//   ....[19]....
        /*0704*/ 	.word	0x000007f0
        /*0708*/ 	.word	0x000000ff
        /*070c*/ 	.word	0x00019cc0
        /*0710*/ 	.short	0x0100
        /*0712*/ 	.byte	0x08
	.zero		1


	//   ....[20]....
        /*0714*/ 	.word	0x00000800
        /*0718*/ 	.word	0x000000ff
        /*071c*/ 	.word	0x00019cb8
        /*0720*/ 	.short	0x0100
        /*0722*/ 	.byte	0x08
	.zero		1


	//   ....[21]....
        /*0724*/ 	.word	0x00000810
        /*0728*/ 	.word	0x000000ff
        /*072c*/ 	.word	0x00019cc8
        /*0730*/ 	.short	0x0100
        /*0732*/ 	.byte	0x08
	.zero		1


	//   ....[22]....
        /*0734*/ 	.word	0x00001770
        /*0738*/ 	.word	0x000000ff
        /*073c*/ 	.word	0x00019c00
        /*0740*/ 	.short	0x010a
        /*0742*/ 	.byte	0x31
	.zero		1


	//   ....[23]....
        /*0744*/ 	.word	0x00001810
        /*0748*/ 	.word	0x00000003
        /*074c*/ 	.word	0x00019c30
        /*0750*/ 	.short	0x010a
        /*0752*/ 	.byte	0x3f
	.zero		1


	//   ....[24]....
        /*0754*/ 	.word	0x00001860
        /*0758*/ 	.word	0x00000003
        /*075c*/ 	.word	0x00019c30
        /*0760*/ 	.short	0x010a
        /*0762*/ 	.byte	0x3f
	.zero		1


	//   ....[25]....
        /*0764*/ 	.word	0x000022c0
        /*0768*/ 	.word	0x000000ff
        /*076c*/ 	.word	0x00000000
        /*0770*/ 	.short	0x0101
        /*0772*/ 	.byte	0x06
	.zero		1


	//   ....[26]....
        /*0774*/ 	.word	0x00004180
        /*0778*/ 	.word	0x000000ff
        /*077c*/ 	.word	0x00019c30
        /*0780*/ 	.short	0x010a
        /*0782*/ 	.byte	0x13
	.zero		1


	//   ....[27]....
        /*0784*/ 	.word	0x000041c0
        /*0788*/ 	.word	0x000000ff
        /*078c*/ 	.word	0x00019c30
        /*0790*/ 	.short	0x010a
        /*0792*/ 	.byte	0x13
	.zero		1


	//   ....[28]....
        /*0794*/ 	.word	0x00004320
        /*0798*/ 	.word	0x000000ff
        /*079c*/ 	.word	0x00019c50
        /*07a0*/ 	.short	0x010a
        /*07a2*/ 	.byte	0x0b
	.zero		1


	//   ....[29]....
        /*07a4*/ 	.word	0x00004360
        /*07a8*/ 	.word	0x000000ff
        /*07ac*/ 	.word	0x00019c50
        /*07b0*/ 	.short	0x010a
        /*07b2*/ 	.byte	0x0b
	.zero		1


	//   ....[30]....
        /*07b4*/ 	.word	0x00004a30
        /*07b8*/ 	.word	0x000000ff
        /*07bc*/ 	.word	0x00000000
        /*07c0*/ 	.short	0x0101
        /*07c2*/ 	.byte	0x13
	.zero		1


	//   ....[31]....
        /*07c4*/ 	.word	0x00005f80
        /*07c8*/ 	.word	0x000000ff
        /*07cc*/ 	.word	0x00000000
        /*07d0*/ 	.short	0x0101
        /*07d2*/ 	.byte	0x06
	.zero		1


	//   ....[32]....
        /*07d4*/ 	.word	0x000064e0
        /*07d8*/ 	.word	0x000000ff
        /*07dc*/ 	.word	0x00019c50
        /*07e0*/ 	.short	0x010a
        /*07e2*/ 	.byte	0x0e
	.zero		1


	//   ....[33]....
        /*07e4*/ 	.word	0x00006520
        /*07e8*/ 	.word	0x000000ff
        /*07ec*/ 	.word	0x00019c50
        /*07f0*/ 	.short	0x010a
        /*07f2*/ 	.byte	0x0e
	.zero		1


	//   ....[34]....
        /*07f4*/ 	.word	0x00006b20
        /*07f8*/ 	.word	0x000000ff
        /*07fc*/ 	.word	0x00000000
        /*0800*/ 	.short	0x0101
        /*0802*/ 	.byte	0x04
	.zero		1


	//   ....[35]....
        /*0804*/ 	.word	0x000082c0
        /*0808*/ 	.word	0x00000008
        /*080c*/ 	.word	0x00000000
        /*0810*/ 	.short	0x0101
        /*0812*/ 	.byte	0x3f
	.zero		1


	//   ....[36]....
        /*0814*/ 	.word	0x0000ad00
        /*0818*/ 	.word	0x00000005
        /*081c*/ 	.word	0x00019c80
        /*0820*/ 	.short	0x010a
        /*0822*/ 	.byte	0x3f
	.zero		1


	//   ....[37]....
        /*0824*/ 	.word	0x0000b150
        /*0828*/ 	.word	0x00000005
        /*082c*/ 	.word	0x00019c70
        /*0830*/ 	.short	0x0107
        /*0832*/ 	.byte	0x3f
	.zero		1


	//   ....[38]....
        /*0834*/ 	.word	0x0000b210
        /*0838*/ 	.word	0x00000005
        /*083c*/ 	.word	0x00019c70
        /*0840*/ 	.short	0x0101
        /*0842*/ 	.byte	0x3f
	.zero		1


	//   ....[39]....
        /*0844*/ 	.word	0x0000b240
        /*0848*/ 	.word	0x00000005
        /*084c*/ 	.word	0x00019c40
        /*0850*/ 	.short	0x010a
        /*0852*/ 	.byte	0x3f
	.zero		1


	//   ....[40]....
        /*0854*/ 	.word	0x0000b5f0
        /*0858*/ 	.word	0x00000005
        /*085c*/ 	.word	0x00019c30
        /*0860*/ 	.short	0x0107
        /*0862*/ 	.byte	0x3f
	.zero		1


	//   ....[41]....
        /*0864*/ 	.word	0x0000b6b0
        /*0868*/ 	.word	0x00000005
        /*086c*/ 	.word	0x00019c30
        /*0870*/ 	.short	0x0101
        /*0872*/ 	.byte	0x3f
	.zero		1


	//   ....[42]....
        /*0874*/ 	.word	0x0000c060
        /*0878*/ 	.word	0x00000010
        /*087c*/ 	.word	0x00019c00
        /*0880*/ 	.short	0x0107
        /*0882*/ 	.byte	0x3f
	.zero		1


	//   ....[43]....
        /*0884*/ 	.word	0x0000c160
        /*0888*/ 	.word	0x00000010
        /*088c*/ 	.word	0x00019c00
        /*0890*/ 	.short	0x0101
        /*0892*/ 	.byte	0x3f
	.zero		1


	//   ....[44]....
        /*0894*/ 	.word	0x0000c180
        /*0898*/ 	.word	0x00000010
        /*089c*/ 	.word	0x00019c20
        /*08a0*/ 	.short	0x010a
        /*08a2*/ 	.byte	0x3f
	.zero		1


	//   ....[45]....
        /*08a4*/ 	.word	0x0000c500
        /*08a8*/ 	.word	0x00000000
        /*08ac*/ 	.word	0x00019c80
        /*08b0*/ 	.short	0x010a
        /*08b2*/ 	.byte	0x3f
	.zero		1


	//   ....[46]....
        /*08b4*/ 	.word	0x0000c870
        /*08b8*/ 	.word	0x00000000
        /*08bc*/ 	.word	0x00019c70
        /*08c0*/ 	.short	0x0107
        /*08c2*/ 	.byte	0x3f
	.zero		1


	//   ....[47]....
        /*08c4*/ 	.word	0x0000c930
        /*08c8*/ 	.word	0x00000000
        /*08cc*/ 	.word	0x00019c70
        /*08d0*/ 	.short	0x0101
        /*08d2*/ 	.byte	0x3f
	.zero		1


	//   ....[48]....
        /*08d4*/ 	.word	0x0000c960
        /*08d8*/ 	.word	0x00000000
        /*08dc*/ 	.word	0x00019c40
        /*08e0*/ 	.short	0x010a
        /*08e2*/ 	.byte	0x3f
	.zero		1


	//   ....[49]....
        /*08e4*/ 	.word	0x0000ccb0
        /*08e8*/ 	.word	0x00000000
        /*08ec*/ 	.word	0x00019c30
        /*08f0*/ 	.short	0x0107
        /*08f2*/ 	.byte	0x3f
	.zero		1


	//   ....[50]....
        /*08f4*/ 	.word	0x0000cd70
        /*08f8*/ 	.word	0x00000000
        /*08fc*/ 	.word	0x00019c30
        /*0900*/ 	.short	0x0101
        /*0902*/ 	.byte	0x3f
	.zero		1


	//   ....[51]....
        /*0904*/ 	.word	0x0000ce00
        /*0908*/ 	.word	0x00000002
        /*090c*/ 	.word	0x00019c70
        /*0910*/ 	.short	0x010a
        /*0912*/ 	.byte	0x3f
	.zero		1


	//   ....[52]....
        /*0914*/ 	.word	0x0000ce90
        /*0918*/ 	.word	0x00000002
        /*091c*/ 	.word	0x00019c60
        /*0920*/ 	.short	0x010a
        /*0922*/ 	.byte	0x3f
	.zero		1


	//   ....[53]....
        /*0924*/ 	.word	0x0000d300
        /*0928*/ 	.word	0x00000002
        /*092c*/ 	.word	0x00019c50
        /*0930*/ 	.short	0x0101
        /*0932*/ 	.byte	0x3f
	.zero		1


	//   ....[54]....
        /*0934*/ 	.word	0x0000d390
        /*0938*/ 	.word	0x00000002
        /*093c*/ 	.word	0x00000000
        /*0940*/ 	.short	0x0101
        /*0942*/ 	.byte	0x3f
	.zero		1


	//   ....[55]....
        /*0944*/ 	.word	0x0000d550
        /*0948*/ 	.word	0x00000000
        /*094c*/ 	.word	0x00019c70
        /*0950*/ 	.short	0x010a
        /*0952*/ 	.byte	0x3f
	.zero		1


	//   ....[56]....
        /*0954*/ 	.word	0x0000d5d0
        /*0958*/ 	.word	0x00000000
        /*095c*/ 	.word	0x00019c60
        /*0960*/ 	.short	0x010a
        /*0962*/ 	.byte	0x3f
	.zero		1


	//   ....[57]....
        /*0964*/ 	.word	0x0000da50
        /*0968*/ 	.word	0x00000000
        /*096c*/ 	.word	0x00019c50
        /*0970*/ 	.short	0x0101
        /*0972*/ 	.byte	0x3f
	.zero		1


	//   ....[58]....
        /*0974*/ 	.word	0x0000db10
        /*0978*/ 	.word	0x00000000
        /*097c*/ 	.word	0x00000000
        /*0980*/ 	.short	0x0101
        /*0982*/ 	.byte	0x3f
	.zero		1


	//   ....[59]....
        /*0984*/ 	.word	0x0000e550
        /*0988*/ 	.word	0x00000007
        /*098c*/ 	.word	0x00019c20
        /*0990*/ 	.short	0x010a
        /*0992*/ 	.byte	0x3f
	.zero		1


	//   ....[60]....
        /*0994*/ 	.word	0x0000e6d0
        /*0998*/ 	.word	0x00000005
        /*099c*/ 	.word	0x00019c40
        /*09a0*/ 	.short	0x010a
        /*09a2*/ 	.byte	0x3f
	.zero		1


	//   ....[61]....
        /*09a4*/ 	.word	0x0000e770
        /*09a8*/ 	.word	0x00000003
        /*09ac*/ 	.word	0x00019c40
        /*09b0*/ 	.short	0x010a
        /*09b2*/ 	.byte	0x3f
	.zero		1


	//   ....[62]....
        /*09b4*/ 	.word	0x0000e7b0
        /*09b8*/ 	.word	0x00000005
        /*09bc*/ 	.word	0x00019c60
        /*09c0*/ 	.short	0x010a
        /*09c2*/ 	.byte	0x3f
	.zero		1


	//   ....[63]....
        /*09c4*/ 	.word	0x0000e7f0
        /*09c8*/ 	.word	0x00000003
        /*09cc*/ 	.word	0x00019c60
        /*09d0*/ 	.short	0x010a
        /*09d2*/ 	.byte	0x3f
	.zero		1


	//   ....[64]....
        /*09d4*/ 	.word	0x0000e830
        /*09d8*/ 	.word	0x00000005
        /*09dc*/ 	.word	0x00019c80
        /*09e0*/ 	.short	0x010a
        /*09e2*/ 	.byte	0x3f
	.zero		1


	//   ....[65]....
        /*09e4*/ 	.word	0x0000e870
        /*09e8*/ 	.word	0x00000003
        /*09ec*/ 	.word	0x00019c80
        /*09f0*/ 	.short	0x010a
        /*09f2*/ 	.byte	0x3f
	.zero		1


	//   ....[66]....
        /*09f4*/ 	.word	0x0000e8e0
        /*09f8*/ 	.word	0x00000003
        /*09fc*/ 	.word	0x00019c00
        /*0a00*/ 	.short	0x010a
        /*0a02*/ 	.byte	0x3f
	.zero		1


	//   ....[67]....
        /*0a04*/ 	.word	0x0000e930
        /*0a08*/ 	.word	0x00000003
        /*0a0c*/ 	.word	0x00019c30
        /*0a10*/ 	.short	0x010a
        /*0a12*/ 	.byte	0x3f
	.zero		1


	//   ....[68]....
        /*0a14*/ 	.word	0x0000e990
        /*0a18*/ 	.word	0x00000008
        /*0a1c*/ 	.word	0x00019c30
        /*0a20*/ 	.short	0x010a
        /*0a22*/ 	.byte	0x3f
	.zero		1


	//   ....[69]....
        /*0a24*/ 	.word	0x0000e9f0
        /*0a28*/ 	.word	0x00000008
        /*0a2c*/ 	.word	0x00019c50
        /*0a30*/ 	.short	0x010a
        /*0a32*/ 	.byte	0x3f
	.zero		1


	//   ....[70]....
        /*0a34*/ 	.word	0x0000ea50
        /*0a38*/ 	.word	0x00000003
        /*0a3c*/ 	.word	0x00019c50
        /*0a40*/ 	.short	0x010a
        /*0a42*/ 	.byte	0x3f
	.zero		1


	//   ....[71]....
        /*0a44*/ 	.word	0x0000eb50
        /*0a48*/ 	.word	0x00000005
        /*0a4c*/ 	.word	0x00019c80
        /*0a50*/ 	.short	0x010a
        /*0a52*/ 	.byte	0x3f
	.zero		1


	//   ....[72]....
        /*0a54*/ 	.word	0x0000ef30
        /*0a58*/ 	.word	0x00000005
        /*0a5c*/ 	.word	0x00019c40
        /*0a60*/ 	.short	0x010a
        /*0a62*/ 	.byte	0x3f
	.zero		1


	//   ....[73]....
        /*0a64*/ 	.word	0x0000f600
        /*0a68*/ 	.word	0x00000010
        /*0a6c*/ 	.word	0x00019c20
        /*0a70*/ 	.short	0x010a
        /*0a72*/ 	.byte	0x3f
	.zero		1


	//   ....[74]....
        /*0a74*/ 	.word	0x0000f650
        /*0a78*/ 	.word	0x00000000
        /*0a7c*/ 	.word	0x00019c80
        /*0a80*/ 	.short	0x010a
        /*0a82*/ 	.byte	0x3f
	.zero		1


	//   ....[75]....
        /*0a84*/ 	.word	0x0000f910
        /*0a88*/ 	.word	0x00000000
        /*0a8c*/ 	.word	0x00019c40
        /*0a90*/ 	.short	0x010a
        /*0a92*/ 	.byte	0x3f
	.zero		1


	//   ....[76]....
        /*0a94*/ 	.word	0x0000fbc0
        /*0a98*/ 	.word	0x00000002
        /*0a9c*/ 	.word	0x00019c70
        /*0aa0*/ 	.short	0x010a
        /*0aa2*/ 	.byte	0x3f
	.zero		1


	//   ....[77]....
        /*0aa4*/ 	.word	0x0000fc10
        /*0aa8*/ 	.word	0x00000002
        /*0aac*/ 	.word	0x00019c60
        /*0ab0*/ 	.short	0x010a
        /*0ab2*/ 	.byte	0x3f
	.zero		1


	//   ....[78]....
        /*0ab4*/ 	.word	0x0000fc60
        /*0ab8*/ 	.word	0x00000000
        /*0abc*/ 	.word	0x00019c70
        /*0ac0*/ 	.short	0x010a
        /*0ac2*/ 	.byte	0x3f
	.zero		1


	//   ....[79]....
        /*0ac4*/ 	.word	0x0000fcb0
        /*0ac8*/ 	.word	0x00000000
        /*0acc*/ 	.word	0x00019c60
        /*0ad0*/ 	.short	0x010a
        /*0ad2*/ 	.byte	0x3f
	.zero		1


	//   ....[80]....
        /*0ad4*/ 	.word	0x0000fd00
        /*0ad8*/ 	.word	0x00000007
        /*0adc*/ 	.word	0x00019c20
        /*0ae0*/ 	.short	0x010a
        /*0ae2*/ 	.byte	0x3f
	.zero		1


	//   ....[81]....
        /*0ae4*/ 	.word	0x0000fea0
        /*0ae8*/ 	.word	0x00000005
        /*0aec*/ 	.word	0x00019c40
        /*0af0*/ 	.short	0x010a
        /*0af2*/ 	.byte	0x3f
	.zero		1


	//   ....[82]....
        /*0af4*/ 	.word	0x0000fef0
        /*0af8*/ 	.word	0x00000003
        /*0afc*/ 	.word	0x00019c40
        /*0b00*/ 	.short	0x010a
        /*0b02*/ 	.byte	0x3f
	.zero		1


	//   ....[83]....
        /*0b04*/ 	.word	0x0000ff40
        /*0b08*/ 	.word	0x00000005
        /*0b0c*/ 	.word	0x00019c60
        /*0b10*/ 	.short	0x010a
        /*0b12*/ 	.byte	0x3f
	.zero		1


	//   ....[84]....
        /*0b14*/ 	.word	0x0000ff90
        /*0b18*/ 	.word	0x00000003
        /*0b1c*/ 	.word	0x00019c60
        /*0b20*/ 	.short	0x010a
        /*0b22*/ 	.byte	0x3f
	.zero		1


	//   ....[85]....
        /*0b24*/ 	.word	0x0000ffe0
        /*0b28*/ 	.word	0x00000005
        /*0b2c*/ 	.word	0x00019c80
        /*0b30*/ 	.short	0x010a
        /*0b32*/ 	.byte	0x3f
	.zero		1


	//----- nvinfo : EIATTR_NUM_MBARRIERS
	.align		4
.L_1164:
        /*0b34*/ 	.byte	0x03, 0x38
        /*0b36*/ 	.short	0x0016


	//----- nvinfo : EIATTR_EXIT_INSTR_OFFSETS
	.align		4
        /*0b38*/ 	.byte	0x04, 0x1c
        /*0b3a*/ 	.short	(.L_1166 - .L_1165)


	//   ....[0]....
.L_1165:
        /*0b3c*/ 	.word	0x00000980


	//   ....[1]....
        /*0b40*/ 	.word	0x00008f50


	//   ....[2]....
        /*0b44*/ 	.word	0x0000e8c0


	//----- nvinfo : EIATTR_MAX_THREADS
	.align		4
.L_1166:
        /*0b48*/ 	.byte	0x04, 0x05
        /*0b4a*/ 	.short	(.L_1168 - .L_1167)
.L_1167:
        /*0b4c*/ 	.word	0x00000200
        /*0b50*/ 	.word	0x00000001
        /*0b54*/ 	.word	0x00000001


	//----- nvinfo : EIATTR_CRS_STACK_SIZE
	.align		4
.L_1168:
        /*0b58*/ 	.byte	0x04, 0x1e
        /*0b5a*/ 	.short	(.L_1170 - .L_1169)
.L_1169:
        /*0b5c*/ 	.word	0x00000000


	//----- nvinfo : EIATTR_CBANK_PARAM_SIZE
	.align		4
.L_1170:
        /*0b60*/ 	.byte	0x03, 0x19
        /*0b62*/ 	.short	0x0af0


	//----- nvinfo : EIATTR_PARAM_CBANK
	.align		4
        /*0b64*/ 	.byte	0x04, 0x0a
        /*0b66*/ 	.short	(.L_1172 - .L_1171)
	.align		4
.L_1171:
        /*0b68*/ 	.word	index@(.nv.constant0._ZN7cutlass13device_kernelIN5flash11enable_sm90INS1_16FlashAttnFwdSm90INS1_25CollectiveMainloopFwdSm90ILi2EN4cute5tupleIJNS5_1CILi1EEES8_S8_EEENS6_IJNS7_ILi192EEENS7_ILi128EEENS7_ILi96EEEEEELi96ENS_12float_e4m3_tEfNS_4arch4Sm90ELb0ELb0ELb1ELb1ELb1ELb0ELb0ELb1ELb1ELb1ELb0ELb0EEENS1_21CollectiveEpilogueFwdINS6_IJSA_SC_SB_EEES9_NS_10bfloat16_tESG_Li384ELb1ELb1ELb0ELb1EEENS1_36VarlenDynamicPersistentTileSchedulerILi192ELi128ELi384ELi128ELb0ELb1ELb1ELb0ELb1ELb1EEEEEEEEEvNT_6ParamsE)
        /*0b6c*/ 	.short	0x0210
        /*0b6e*/ 	.short	0x0af0


	//----- nvinfo : EIATTR_SW_WAR
	.align		4
.L_1172:
        /*0b70*/ 	.byte	0x04, 0x36
        /*0b72*/ 	.short	(.L_1174 - .L_1173)
.L_1173:
        /*0b74*/ 	.word	0x00000008
.L_1174:


//--------------------- .nv.info._ZN7cutlass13device_kernelIN5flash11enable_sm90INS1_16FlashAttnFwdSm90INS1_25CollectiveMainloopFwdSm90ILi2EN4cute5tupleIJNS5_1CILi1EEES8_S8_EEENS6_IJNS7_ILi192EEENS7_ILi128EEENS7_ILi96EEEEEELi96ENS_12float_e4m3_tEfNS_4arch4Sm90ELb0ELb0ELb1ELb1ELb1ELb1ELb0ELb1ELb1ELb1ELb0ELb0EEENS1_21CollectiveEpilogueFwdINS6_IJSA_SC_SB_EEES9_NS_10bfloat16_tESG_Li384ELb1ELb1ELb0ELb1EEENS1_36VarlenDynamicPersistentTileSchedulerILi192ELi128ELi384ELi128ELb0ELb1ELb1ELb0ELb1ELb1EEEEEEEEEvNT_6ParamsE --------------------------
	.section	.nv.info._ZN7cutlass13device_kernelIN5flash11enable_sm90INS1_16FlashAttnFwdSm90INS1_25CollectiveMainloopFwdSm90ILi2EN4cute5tupleIJNS5_1CILi1EEES8_S8_EEENS6_IJNS7_ILi192EEENS7_ILi128EEENS7_ILi96EEEEEELi96ENS_12float_e4m3_tEfNS_4arch4Sm90ELb0ELb0ELb1ELb1ELb1ELb1ELb0ELb1ELb1ELb1ELb0ELb0EEENS1_21CollectiveEpilogueFwdINS6_IJSA_SC_SB_EEES9_NS_10bfloat16_tESG_Li384ELb1ELb1ELb0ELb1EEENS1_36VarlenDynamicPersistentTileSchedulerILi192ELi128ELi384ELi128ELb0ELb1ELb1ELb0ELb1ELb1EEEEEEEEEvNT_6ParamsE,"",@"SHT_CUDA_INFO"
	.sectionflags	@""
	.align	4


	//----- nvinfo : EIATTR_CUDA_API_VERSION
	.align		4
        /*0000*/ 	.byte	0x04, 0x37
        /*0002*/ 	.short	(.L_1176 - .L_1175)
.L_1175:
        /*0004*/ 	.word	0x00000082


	//----- nvinfo : EIATTR_KPARAM_INFO
	.align		4
.L_1176:
        /*0008*/ 	.byte	0x04, 0x17
        /*000a*/ 	.short	(.L_1178 - .L_1177)
.L_1177:
        /*000c*/ 	.word	0x00000000
        /*0010*/ 	.short	0x0000
        /*0012*/ 	.short	0x0070
        /*0014*/ 	.byte	0x00, 0xf0, 0x01, 0x2a


	//----- nvinfo : EIATTR_SPARSE_MMA_MASK
	.align		4
.L_1178:
        /*0018*/ 	.byte	0x03, 0x50
        /*001a*/ 	.short	0x0000


	//----- nvinfo : EIATTR_MAXREG_COUNT
	.align		4
        /*001c*/ 	.byte	0x03, 0x1b
        /*001e*/ 	.short	0x0080


	//----- nvinfo : EIATTR_NUM_BARRIERS
	.align		4
        /*0020*/ 	.byte	0x02, 0x4c
        /*0022*/ 	.byte	0x10
	.zero		1


	//----- nvinfo : EIATTR_EXTERNS
	.align		4
        /*0024*/ 	.byte	0x04, 0x0f
        /*0026*/ 	.short	(.L_1180 - .L_1179)


	//   ....[0]....
	.align		4
.L_1179:
        /*0028*/ 	.word	index@(__assertfail)


	//----- nvinfo : EIATTR_ANNOTATIONS
	.align		4
.L_1180:
        /*002c*/ 	.byte	0x04, 0x55
        /*002e*/ 	.short	(.L_1182 - .L_1181)


	//   ....[0]....
.L_1181:
        /* <DEDUP_REMOVED lines=100> */


	//----- nvinfo : EIATTR_MERCURY_ISA_VERSION
	.align		4
.L_1182:
        /*0658*/ 	.byte	0x03, 0x5f
        /*065a*/ 	.short	0x0101


	//----- nvinfo : EIATTR_UNUSED_LOAD_BYTE_OFFSET
	.align		4
        /*065c*/ 	.byte	0x04, 0x44
        /*065e*/ 	.short	(.L_1184 - .L_1183)


	//   ....[0]....
.L_1183:
        /*0660*/ 	.word	0x00000a50
        /*0664*/ 	.word	0x0000fff0


	//   ....[1]....
        /*0668*/ 	.word	0x00010f60
        /*066c*/ 	.word	0x0000fff0


	//----- nvinfo : EIATTR_INT_WARP_WIDE_INSTR_OFFSETS
	.align		4
.L_1184:
        /*0670*/ 	.byte	0x04, 0x31
        /*0672*/ 	.short	(.L_1186 - .L_1185)


	//   ....[0]....
.L_1185:
        /*0674*/ 	.word	0x00000130


	//   ....[1]....
        /*0678*/ 	.word	0x00000170


	//   ....[2]....
        /*067c*/ 	.word	0x000001e0


	//   ....[3]....
        /*0680*/ 	.word	0x00015a10


	//   ....[4]....
        /*0684*/ 	.word	0x00015aa0


	//   ....[5]....
        /*0688*/ 	.word	0x00018d60


	//   ....[6]....
        /*068c*/ 	.word	0x00018df0


	//----- nvinfo : EIATTR_COOP_GROUP_MASK_REGIDS
	.align		4
.L_1186:
        /*0690*/ 	.byte	0x04, 0x29
        /*0692*/ 	.short	(.L_1188 - .L_1187)


	//   ....[0]....
.L_1187:
        /*0694*/ 	.word	0xffffffff


	//   ....[1]....
        /*0698*/ 	.word	0xffffffff


	//   ....[2]....
        /*069c*/ 	.word	0xffffffff


	//   ....[3]....
        /*06a0*/ 	.word	0xffffffff


	//   ....[4]....
        /*06a4*/ 	.word	0xffffffff


	//   ....[5]....
        /*06a8*/ 	.word	0xffffffff


	//   ....[6]....
        /*06ac*/ 	.word	0xffffffff


	//   ....[7]....
        /*06b0*/ 	.word	0xffffffff


	//   ....[8]....
        /*06b4*/ 	.word	0xffffffff


	//   ....[9]....
        /*06b8*/ 	.word	0xffffffff


	//   ....[10]....
        /*06bc*/ 	.word	0xffffffff


	//   ....[11]....
        /*06c0*/ 	.word	0xffffffff


	//   ....[12]....
        /*06c4*/ 	.word	0xffffffff


	//   ....[13]....
        /*06c8*/ 	.word	0xffffffff


	//   ....[14]....
        /*06cc*/ 	.word	0xffffffff


	//   ....[15]....
        /*06d0*/ 	.word	0xffffffff


	//   ....[16]....
        /*06d4*/ 	.word	0xffffffff


	//   ....[17]....
        /*06d8*/ 	.word	0xffffffff


	//   ....[18]....
        /*06dc*/ 	.word	0xffffffff


	//   ....[19]....
        /*06e0*/ 	.word	0xffffffff


	//   ....[20]....
        /*06e4*/ 	.word	0xffffffff


	//   ....[21]....
        /*06e8*/ 	.word	0xffffffff


	//   ....[22]....
        /*06ec*/ 	.word	0xffffffff


	//   ....[23]....
        /*06f0*/ 	.word	0xffffffff


	//   ....[24]....
        /*06f4*/ 	.word	0xffffffff


	//   ....[25]....
        /*06f8*/ 	.word	0xffffffff


	//   ....[26]....
        /*06fc*/ 	.word	0xffffffff


	//   ....[27]....
        /*0700*/ 	.word	0xffffffff


	//   ....[28]....
        /*0704*/ 	.word	0xffffffff


	//   ....[29]....
        /*0708*/ 	.word	0xffffffff


	//   ....[30]....
        /*070c*/ 	.word	0xffffffff


	//   ....[31]....
        /*0710*/ 	.word	0xffffffff


	//   ....[32]....
        /*0714*/ 	.word	0xffffffff


	//   ....[33]....
        /*0718*/ 	.word	0xffffffff


	//   ....[34]....
        /*071c*/ 	.word	0xffffffff


	//   ....[35]....
        /*0720*/ 	.word	0xffffffff


	//   ....[36]....
        /*0724*/ 	.word	0xffffffff


	//   ....[37]....
        /*0728*/ 	.word	0xffffffff


	//   ....[38]....
        /*072c*/ 	.word	0xffffffff


	//   ....[39]....
        /*0730*/ 	.word	0xffffffff


	//   ....[40]....
        /*0734*/ 	.word	0xffffffff


	//   ....[41]....
        /*0738*/ 	.word	0xffffffff


	//   ....[42]....
        /*073c*/ 	.word	0xffffffff


	//   ....[43]....
        /*0740*/ 	.word	0xffffffff


	//   ....[44]....
        /*0744*/ 	.word	0xffffffff


	//   ....[45]....
        /*0748*/ 	.word	0xffffffff


	//   ....[46]....
        /*074c*/ 	.word	0xffffffff


	//   ....[47]....
        /*0750*/ 	.word	0xffffffff


	//   ....[48]....
        /*0754*/ 	.word	0xffffffff


	//   ....[49]....
        /*0758*/ 	.word	0xffffffff


	//   ....[50]....
        /*075c*/ 	.word	0xffffffff


	//   ....[51]....
        /*0760*/ 	.word	0xffffffff


	//   ....[52]....
        /*0764*/ 	.word	0xffffffff


	//   ....[53]....
        /*0768*/ 	.word	0xffffffff


	//   ....[54]....
        /*076c*/ 	.word	0xffffffff


	//   ....[55]....
        /*0770*/ 	.word	0xffffffff


	//   ....[56]....
        /*0774*/ 	.word	0xffffffff


	//   ....[57]....
        /*0778*/ 	.word	0xffffffff


	//   ....[58]....
        /*077c*/ 	.word	0xffffffff


	//   ....[59]....
        /*0780*/ 	.word	0xffffffff


	//   ....[60]....
        /*0784*/ 	.word	0xffffffff


	//   ....[61]....
        /*0788*/ 	.word	0xffffffff


	//   ....[62]....
        /*078c*/ 	.word	0xffffffff


	//   ....[63]....
        /*0790*/ 	.word	0xffffffff


	//   ....[64]....
        /*0794*/ 	.word	0xffffffff


	//   ....[65]....
        /*0798*/ 	.word	0xffffffff


	//   ....[66]....
        /*079c*/ 	.word	0xffffffff


	//   ....[67]....
        /*07a0*/ 	.word	0xffffffff


	//   ....[68]....
        /*07a4*/ 	.word	0xffffffff


	//   ....[69]....
        /*07a8*/ 	.word	0xffffffff


	//   ....[70]....
        /*07ac*/ 	.word	0xffffffff


	//   ....[71]....
        /*07b0*/ 	.word	0xffffffff


	//   ....[72]....
        /*07b4*/ 	.word	0xffffffff


	//   ....[73]....
        /*07b8*/ 	.word	0xffffffff


	//   ....[74]....
        /*07bc*/ 	.word	0xffffffff


	//   ....[75]....
        /*07c0*/ 	.word	0xffffffff


	//   ....[76]....
        /*07c4*/ 	.word	0xffffffff


	//   ....[77]....
        /*07c8*/ 	.word	0xffffffff


	//   ....[78]....
        /*07cc*/ 	.word	0xffffffff


	//   ....[79]....
        /*07d0*/ 	.word	0xffffffff


	//   ....[80]....
        /*07d4*/ 	.word	0xffffffff


	//   ....[81]....
        /*07d8*/ 	.word	0xffffffff


	//   ....[82]....
        /*07dc*/ 	.word	0xffffffff


	//   ....[83]....
        /*07e0*/ 	.word	0xffffffff


	//   ....[84]....
        /*07e4*/ 	.word	0xffffffff


	//   ....[85]....
        /*07e8*/ 	.word	0xffffffff


	//   ....[86]....
        /*07ec*/ 	.word	0xffffffff


	//   ....[87]....
        /*07f0*/ 	.word	0xffffffff


	//   ....[88]....
        /*07f4*/ 	.word	0xffffffff


	//   ....[89]....
        /*07f8*/ 	.word	0xffffffff


	//   ....[90]....
        /*07fc*/ 	.word	0xffffffff


	//   ....[91]....
        /*0800*/ 	.word	0xffffffff


	//   ....[92]....
        /*0804*/ 	.word	0xffffffff


	//   ....[93]....
        /*0808*/ 	.word	0xffffffff


	//   ....[94]....
        /*080c*/ 	.word	0xffffffff


	//   ....[95]....
        /*0810*/ 	.word	0xffffffff


	//   ....[96]....
        /*0814*/ 	.word	0xffffffff


	//   ....[97]....
        /*0818*/ 	.word	0xffffffff


	//   ....[98]....
        /*081c*/ 	.word	0xffffffff


	//   ....[99]....
        /*0820*/ 	.word	0xffffffff


	//   ....[100]....
        /*0824*/ 	.word	0xffffffff


	//   ....[101]....
        /*0828*/ 	.word	0xffffffff


	//   ....[102]....
        /*082c*/ 	.word	0xffffffff


	//   ....[103]....
        /*0830*/ 	.word	0xffffffff


	//   ....[104]....
        /*0834*/ 	.word	0xffffffff


	//   ....[105]....
        /*0838*/ 	.word	0xffffffff


	//   ....[106]....
        /*083c*/ 	.word	0xffffffff


	//   ....[107]....
        /*0840*/ 	.word	0xffffffff


	//   ....[108]....
        /*0844*/ 	.word	0xffffffff


	//   ....[109]....
        /*0848*/ 	.word	0xffffffff


	//   ....[110]....
        /*084c*/ 	.word	0xffffffff


	//   ....[111]....
        /*0850*/ 	.word	0xffffffff


	//   ....[112]....
        /*0854*/ 	.word	0xffffffff


	//   ....[113]....
        /*0858*/ 	.word	0xffffffff


	//   ....[114]....
        /*085c*/ 	.word	0xffffffff


	//   ....[115]....
        /*0860*/ 	.word	0xffffffff


	//   ....[116]....
        /*0864*/ 	.word	0xffffffff


	//   ....[117]....
        /*0868*/ 	.word	0xffffffff


	//   ....[118]....
        /*086c*/ 	.word	0xffffffff


	//   ....[119]....
        /*0870*/ 	.word	0xffffffff


	//   ....[120]....
        /*0874*/ 	.word	0xffffffff


	//   ....[121]....
        /*0878*/ 	.word	0xffffffff


	//   ....[122]....
        /*087c*/ 	.word	0xffffffff


	//   ....[123]....
        /*0880*/ 	.word	0xffffffff


	//   ....[124]....
        /*0884*/ 	.word	0xffffffff


	//   ....[125]....
        /*0888*/ 	.word	0xffffffff


	//   ....[126]....
        /*088c*/ 	.word	0xffffffff


	//   ....[127]....
        /*0890*/ 	.word	0xffffffff


	//   ....[128]....
        /*0894*/ 	.word	0xffffffff


	//   ....[129]....
        /*0898*/ 	.word	0x0500000f


	//   ....[130]....
        /*089c*/ 	.word	0x0500000f


	//   ....[131]....
        /*08a0*/ 	.word	0x0500000f


	//   ....[132]....
        /*08a4*/ 	.word	0x0500000f


	//   ....[133]....
        /*08a8*/ 	.word	0x0500000f


	//   ....[134]....
        /*08ac*/ 	.word	0x0500000f


	//   ....[135]....
        /*08b0*/ 	.word	0x0500000f


	//   ....[136]....
        /*08b4*/ 	.word	0x0500000f


	//   ....[137]....
        /*08b8*/ 	.word	0x0500000f


	//   ....[138]....
        /*08bc*/ 	.word	0x0500000f


	//   ....[139]....
        /*08c0*/ 	.word	0x0500000f


	//   ....[140]....
        /*08c4*/ 	.word	0x0500000f


	//   ....[141]....
        /*08c8*/ 	.word	0x0500000f


	//   ....[142]....
        /*08cc*/ 	.word	0x0500000f


	//   ....[143]....
        /*08d0*/ 	.word	0x0500000f


	//   ....[144]....
        /*08d4*/ 	.word	0x0500000f


	//   ....[145]....
        /*08d8*/ 	.word	0x0500000f


	//   ....[146]....
        /*08dc*/ 	.word	0x0500000f


	//   ....[147]....
        /*08e0*/ 	.word	0x0500000f


	//   ....[148]....
        /*08e4*/ 	.word	0x0500000f


	//   ....[149]....
        /*08e8*/ 	.word	0x0500000f


	//   ....[150]....
        /*08ec*/ 	.word	0x0500000f


	//   ....[151]....
        /*08f0*/ 	.word	0x0500000f


	//   ....[152]....
        /*08f4*/ 	.word	0x0500000f


	//   ....[153]....
        /*08f8*/ 	.word	0x0500000f


	//   ....[154]....
        /*08fc*/ 	.word	0x0500000f


	//   ....[155]....
        /*0900*/ 	.word	0x0500000f


	//   ....[156]....
        /*0904*/ 	.word	0x0500000f


	//   ....[157]....
        /*0908*/ 	.word	0x0500000f


	//   ....[158]....
        /*090c*/ 	.word	0x0500000f


	//   ....[159]....
        /*0910*/ 	.word	0x0500000f


	//   ....[160]....
        /*0914*/ 	.word	0x0500000f


	//   ....[161]....
        /*0918*/ 	.word	0x0500000f


	//   ....[162]....
        /*091c*/ 	.word	0x0500000f


	//   ....[163]....
        /*0920*/ 	.word	0x0500000f


	//   ....[164]....
        /*0924*/ 	.word	0x0500000f


	//   ....[165]....
        /*0928*/ 	.word	0x0500000f


	//   ....[166]....
        /*092c*/ 	.word	0x0500000f


	//   ....[167]....
        /*0930*/ 	.word	0x0500000f


	//   ....[168]....
        /*0934*/ 	.word	0x0500000f


	//   ....[169]....
        /*0938*/ 	.word	0x0500000f


	//   ....[170]....
        /*093c*/ 	.word	0x0500000f


	//   ....[171]....
        /*0940*/ 	.word	0x0500000f


	//   ....[172]....
        /*0944*/ 	.word	0x0500000f


	//   ....[173]....
        /*0948*/ 	.word	0x0500000f


	//   ....[174]....
        /*094c*/ 	.word	0x0500000f


	//   ....[175]....
        /*0950*/ 	.word	0x0500000f


	//   ....[176]....
        /*0954*/ 	.word	0x0500000f


	//   ....[177]....
        /*0958*/ 	.word	0x0500000f


	//   ....[178]....
        /*095c*/ 	.word	0x0500000f


	//   ....[179]....
        /*0960*/ 	.word	0x0500000f


	//   ....[180]....
        /*0964*/ 	.word	0x0500000f


	//   ....[181]....
        /*0968*/ 	.word	0x0500000f


	//   ....[182]....
        /*096c*/ 	.word	0x0500000f


	//   ....[183]....
        /*0970*/ 	.word	0x0500000f


	//   ....[184]....
        /*0974*/ 	.word	0x0500000f


	//----- nvinfo : EIATTR_COOP_GROUP_INSTR_OFFSETS
	.align		4
.L_1188:
        /*0978*/ 	.byte	0x04, 0x28
        /*097a*/ 	.short	(.L_1190 - .L_1189)


	//   ....[0]....
.L_1189:
        /*097c*/ 	.word	0x00000070


	//   ....[1]....
        /*0980*/ 	.word	0x00000140


	//   ....[2]....
        /*0984*/ 	.word	0x00000190


	//   ....[3]....
        /*0988*/ 	.word	0x000003c0


	//   ....[4]....
        /*098c*/ 	.word	0x00000520


	//   ....[5]....
        /*0990*/ 	.word	0x00000640


	//   ....[6]....
        /*0994*/ 	.word	0x000007a0


	//   ....[7]....
        /*0998*/ 	.word	0x00002820


	//   ....[8]....
        /*099c*/ 	.word	0x00002830


	//   ....[9]....
        /*09a0*/ 	.word	0x000041f0


	//   ....[10]....
        /*09a4*/ 	.word	0x00004200


	//   ....[11]....
        /*09a8*/ 	.word	0x00006400


	//   ....[12]....
        /*09ac*/ 	.word	0x00006410


	//   ....[13]....
        /*09b0*/ 	.word	0x00006800


	//   ....[14]....
        /*09b4*/ 	.word	0x00006820


	//   ....[15]....
        /*09b8*/ 	.word	0x00006d80


	//   ....[16]....
        /*09bc*/ 	.word	0x000075b0


	//   ....[17]....
        /*09c0*/ 	.word	0x000075c0


	//   ....[18]....
        /*09c4*/ 	.word	0x000075d0


	//   ....[19]....
        /*09c8*/ 	.word	0x000075e0


	//   ....[20]....
        /*09cc*/ 	.word	0x000090f0


	//   ....[21]....
        /*09d0*/ 	.word	0x00009100


	//   ....[22]....
        /*09d4*/ 	.word	0x00009110


	//   ....[23]....
        /*09d8*/ 	.word	0x00009120


	//   ....[24]....
        /*09dc*/ 	.word	0x0000c8d0


	//   ....[25]....
        /*09e0*/ 	.word	0x0000c960


	//   ....[26]....
        /*09e4*/ 	.word	0x0000cc60


	//   ....[27]....
        /*09e8*/ 	.word	0x0000cc80


	//   ....[28]....
        /*09ec*/ 	.word	0x0000eee0


	//   ....[29]....
        /*09f0*/ 	.word	0x0000ef30


	//   ....[30]....
        /*09f4*/ 	.word	0x0000f1d0


	//   ....[31]....
        /*09f8*/ 	.word	0x0000f1f0


	//   ....[32]....
        /*09fc*/ 	.word	0x00010850


	//   ....[33]....
        /*0a00*/ 	.word	0x00010870


	//   ....[34]....
        /*0a04*/ 	.word	0x000108f0


	//   ....[35]....
        /*0a08*/ 	.word	0x00010900


	//   ....[36]....
        /*0a0c*/ 	.word	0x000114f0


	//   ....[37]....
        /*0a10*/ 	.word	0x00011520


	//   ....[38]....
        /*0a14*/ 	.word	0x00011550


	//   ....[39]....
        /*0a18*/ 	.word	0x00011580


	//   ....[40]....
        /*0a1c*/ 	.word	0x000115a0


	//   ....[41]....
        /*0a20*/ 	.word	0x000115c0


	//   ....[42]....
        /*0a24*/ 	.word	0x000115f0


	//   ....[43]....
        /*0a28*/ 	.word	0x00011610


	//   ....[44]....
        /*0a2c*/ 	.word	0x00011620


	//   ....[45]....
        /*0a30*/ 	.word	0x00011630


	//   ....[46]....
        /*0a34*/ 	.word	0x00011640


	//   ....[47]....
        /*0a38*/ 	.word	0x00011650


	//   ....[48]....
        /*0a3c*/ 	.word	0x00011680


	//   ....[49]....
        /*0a40*/ 	.word	0x00011690


	//   ....[50]....
        /*0a44*/ 	.word	0x000116a0


	//   ....[51]....
        /*0a48*/ 	.word	0x000116b0


	//   ....[52]....
        /*0a4c*/ 	.word	0x000116c0


	//   ....[53]....
        /*0a50*/ 	.word	0x000116d0


	//   ....[54]....
        /*0a54*/ 	.word	0x000116e0


	//   ....[55]....
        /*0a58*/ 	.word	0x000116f0


	//   ....[56]....
        /*0a5c*/ 	.word	0x00011700


	//   ....[57]....
        /*0a60*/ 	.word	0x00011710


	//   ....[58]....
        /*0a64*/ 	.word	0x00011720


	//   ....[59]....
        /*0a68*/ 	.word	0x00011730


	//   ....[60]....
        /*0a6c*/ 	.word	0x00011ed0


	//   ....[61]....
        /*0a70*/ 	.word	0x00011f10


	//   ....[62]....
        /*0a74*/ 	.word	0x00011f60


	//   ....[63]....
        /*0a78*/ 	.word	0x00011f70


	//   ....[64]....
        /*0a7c*/ 	.word	0x00012480


	//   ....[65]....
        /*0a80*/ 	.word	0x000124b0


	//   ....[66]....
        /*0a84*/ 	.word	0x000125b0


	//   ....[67]....
        /*0a88*/ 	.word	0x000125d0


	//   ....[68]....
        /*0a8c*/ 	.word	0x00012f10


	//   ....[69]....
        /*0a90*/ 	.word	0x00012f20


	//   ....[70]....
        /*0a94*/ 	.word	0x00013020


	//   ....[71]....
        /*0a98*/ 	.word	0x00013040


	//   ....[72]....
        /*0a9c*/ 	.word	0x000131b0


	//   ....[73]....
        /*0aa0*/ 	.word	0x00013380


	//   ....[74]....
        /*0aa4*/ 	.word	0x000133b0


	//   ....[75]....
        /*0aa8*/ 	.word	0x000133e0


	//   ....[76]....
        /*0aac*/ 	.word	0x00013410


	//   ....[77]....
        /*0ab0*/ 	.word	0x00013440


	//   ....[78]....
        /*0ab4*/ 	.word	0x00013470


	//   ....[79]....
        /*0ab8*/ 	.word	0x000135e0


	//   ....[80]....
        /*0abc*/ 	.word	0x00013610


	//   ....[81]....
        /*0ac0*/ 	.word	0x00013640


	//   ....[82]....
        /*0ac4*/ 	.word	0x00013670


	//   ....[83]....
        /*0ac8*/ 	.word	0x000136a0


	//   ....[84]....
        /*0acc*/ 	.word	0x000136d0


	//   ....[85]....
        /*0ad0*/ 	.word	0x00013760


	//   ....[86]....
        /*0ad4*/ 	.word	0x00013790


	//   ....[87]....
        /*0ad8*/ 	.word	0x00013810


	//   ....[88]....
        /*0adc*/ 	.word	0x00014560


	//   ....[89]....
        /*0ae0*/ 	.word	0x00016760


	//   ....[90]....
        /*0ae4*/ 	.word	0x00016770


	//   ....[91]....
        /*0ae8*/ 	.word	0x00016780


	//   ....[92]....
        /*0aec*/ 	.word	0x000168a0


	//   ....[93]....
        /*0af0*/ 	.word	0x00016ce0


	//   ....[94]....
        /*0af4*/ 	.word	0x00016cf0


	//   ....[95]....
        /*0af8*/ 	.word	0x00016d00


	//   ....[96]....
        /*0afc*/ 	.word	0x00016d10


	//   ....[97]....
        /*0b00*/ 	.word	0x000176d0


	//   ....[98]....
        /*0b04*/ 	.word	0x00017700


	//   ....[99]....
        /*0b08*/ 	.word	0x00017720


	//   ....[100]....
        /*0b0c*/ 	.word	0x00017730


	//   ....[101]....
        /*0b10*/ 	.word	0x00017830


	//   ....[102]....
        /*0b14*/ 	.word	0x00017840


	//   ....[103]....
        /*0b18*/ 	.word	0x00018030


	//   ....[104]....
        /*0b1c*/ 	.word	0x00018050


	//   ....[105]....
        /*0b20*/ 	.word	0x00018070


	//   ....[106]....
        /*0b24*/ 	.word	0x000180d0


	//   ....[107]....
        /*0b28*/ 	.word	0x000184c0


	//   ....[108]....
        /*0b2c*/ 	.word	0x000184d0


	//   ....[109]....
        /*0b30*/ 	.word	0x000184e0


	//   ....[110]....
        /*0b34*/ 	.word	0x00018540


	//   ....[111]....
        /*0b38*/ 	.word	0x000195f0


	//   ....[112]....
        /*0b3c*/ 	.word	0x00019650


	//   ....[113]....
        /*0b40*/ 	.word	0x00019680


	//   ....[114]....
        /*0b44*/ 	.word	0x000196b0


	//   ....[115]....
        /*0b48*/ 	.word	0x000196e0


	//   ....[116]....
        /*0b4c*/ 	.word	0x00019710


	//   ....[117]....
        /*0b50*/ 	.word	0x00019740


	//   ....[118]....
        /*0b54*/ 	.word	0x00019750


	//   ....[119]....
        /*0b58*/ 	.word	0x000198d0


	//   ....[120]....
        /*0b5c*/ 	.word	0x00019900


	//   ....[121]....
        /*0b60*/ 	.word	0x00019930


	//   ....[122]....
        /*0b64*/ 	.word	0x00019960


	//   ....[123]....
        /*0b68*/ 	.word	0x00019990


	//   ....[124]....
        /*0b6c*/ 	.word	0x000199c0


	//   ....[125]....
        /*0b70*/ 	.word	0x00019a80


	//   ....[126]....
        /*0b74*/ 	.word	0x00019aa0


	//   ....[127]....
        /*0b78*/ 	.word	0x00019b10


	//   ....[128]....
        /*0b7c*/ 	.word	0x00019fa0


	//   ....[129]....
        /*0b80*/ 	.word	0x0001a340


	//   ....[130]....
        /*0b84*/ 	.word	0x0001a3d0


	//   ....[131]....
        /*0b88*/ 	.word	0x0001a4b0


	//   ....[132]....
        /*0b8c*/ 	.word	0x0001a540


	//   ....[133]....
        /*0b90*/ 	.word	0x0001a620


	//   ....[134]....
        /*0b94*/ 	.word	0x0001a6b0


	//   ....[135]....
        /*0b98*/ 	.word	0x0001a790


	//   ....[136]....
        /*0b9c*/ 	.word	0x0001a820


	//   ....[137]....
        /*0ba0*/ 	.word	0x0001a870


	//   ....[138]....
        /*0ba4*/ 	.word	0x0001a8c0


	//   ....[139]....
        /*0ba8*/ 	.word	0x0001a9a0


	//   ....[140]....
        /*0bac*/ 	.word	0x0001aa30


	//   ....[141]....
        /*0bb0*/ 	.word	0x0001aa80


	//   ....[142]....
        /*0bb4*/ 	.word	0x0001aad0


	//   ....[143]....
        /*0bb8*/ 	.word	0x0001ad30


	//   ....[144]....
        /*0bbc*/ 	.word	0x0001b010


	//   ....[145]....
        /*0bc0*/ 	.word	0x0001b110


	//   ....[146]....
        /*0bc4*/ 	.word	0x0001b1b0


	//   ....[147]....
        /*0bc8*/ 	.word	0x0001b360


	//   ....[148]....
        /*0bcc*/ 	.word	0x0001b400


	//   ....[149]....
        /*0bd0*/ 	.word	0x0001b500


	//   ....[150]....
        /*0bd4*/ 	.word	0x0001b590


	//   ....[151]....
        /*0bd8*/ 	.word	0x0001b5f0


	//   ....[152]....
        /*0bdc*/ 	.word	0x0001b6d0


	//   ....[153]....
        /*0be0*/ 	.word	0x0001b7d0


	//   ....[154]....
        /*0be4*/ 	.word	0x0001b830


	//   ....[155]....
        /*0be8*/ 	.word	0x0001b890


	//   ....[156]....
        /*0bec*/ 	.word	0x0001b970


	//   ....[157]....
        /*0bf0*/ 	.word	0x0001ba40


	//   ....[158]....
        /*0bf4*/ 	.word	0x0001bb10


	//   ....[159]....
        /*0bf8*/ 	.word	0x0001bc50


	//   ....[160]....
        /*0bfc*/ 	.word	0x0001bd00


	//   ....[161]....
        /*0c00*/ 	.word	0x0001bdb0


	//   ....[162]....
        /*0c04*/ 	.word	0x0001be60


	//   ....[163]....
        /*0c08*/ 	.word	0x0001bf50


	//   ....[164]....
        /*0c0c*/ 	.word	0x0001bfe0


	//   ....[165]....
        /*0c10*/ 	.word	0x0001c040


	//   ....[166]....
        /*0c14*/ 	.word	0x0001c110


	//   ....[167]....
        /*0c18*/ 	.word	0x0001c2f0


	//   ....[168]....
        /*0c1c*/ 	.word	0x0001c390


	//   ....[169]....
        /*0c20*/ 	.word	0x0001c4b0


	//   ....[170]....
        /*0c24*/ 	.word	0x0001c530


	//   ....[171]....
        /*0c28*/ 	.word	0x0001c5b0


	//   ....[172]....
        /*0c2c*/ 	.word	0x0001c630


	//   ....[173]....
        /*0c30*/ 	.word	0x0001c6b0


	//   ....[174]....
        /*0c34*/ 	.word	0x0001c740


	//   ....[175]....
        /*0c38*/ 	.word	0x0001c7e0


	//   ....[176]....
        /*0c3c*/ 	.word	0x0001c880


	//   ....[177]....
        /*0c40*/ 	.word	0x0001c900


	//   ....[178]....
        /*0c44*/ 	.word	0x0001c980


	//   ....[179]....
        /*0c48*/ 	.word	0x0001ca00


	//   ....[180]....
        /*0c4c*/ 	.word	0x0001ca90


	//   ....[181]....
        /*0c50*/ 	.word	0x0001cb10


	//   ....[182]....
        /*0c54*/ 	.word	0x0001cbb0


	//   ....[183]....
        /*0c58*/ 	.word	0x0001cc40


	//   ....[184]....
        /*0c5c*/ 	.word	0x0001cd70


	//----- nvinfo : EIATTR_REG_RECONFIG
	.align		4
.L_1190:
        /*0c60*/ 	.byte	0x01, 0x54
	.zero		2


	//----- nvinfo : EIATTR_SYSCALL_OFFSETS
	.align		4
        /*0c64*/ 	.byte	0x04, 0x46
        /*0c66*/ 	.short	(.L_1192 - .L_1191)


	//   ....[0]....
.L_1191:
        /*0c68*/ 	.word	0x00001920


	//   ....[1]....
        /*0c6c*/ 	.word	0x00001a70


	//   ....[2]....
        /*0c70*/ 	.word	0x00006ef0


	//   ....[3]....
        /*0c74*/ 	.word	0x000074c0


	//   ....[4]....
        /*0c78*/ 	.word	0x00015c00


	//   ....[5]....
        /*0c7c*/ 	.word	0x00015d90


	//   ....[6]....
        /*0c80*/ 	.word	0x00015ee0


	//   ....[7]....
        /*0c84*/ 	.word	0x00016030


	//   ....[8]....
        /*0c88*/ 	.word	0x00017180


	//----- nvinfo : EIATTR_MBARRIER_INSTR_OFFSETS
	.align		4
.L_1192:
        /*0c8c*/ 	.byte	0x04, 0x39
        /*0c8e*/ 	.short	(.L_1194 - .L_1193)


	//   ....[0]....
.L_1193:
        /*0c90*/ 	.word	0x00000270
        /*0c94*/ 	.word	0x000000ff
        /*0c98*/ 	.word	0x00019c00
        /*0c9c*/ 	.short	0x0100
        /*0c9e*/ 	.byte	0x08
	.zero		1


	//   ....[1]....
        /*0ca0*/ 	.word	0x00000280
        /*0ca4*/ 	.word	0x000000ff
        /*0ca8*/ 	.word	0x00019c20
        /*0cac*/ 	.short	0x0100
        /*0cae*/ 	.byte	0x08
	.zero		1


	//   ....[2]....
        /*0cb0*/ 	.word	0x00000370
        /*0cb4*/ 	.word	0x000000ff
        /*0cb8*/ 	.word	0x00019c30
        /*0cbc*/ 	.short	0x0100
        /*0cbe*/ 	.byte	0x08
	.zero		1


	//   ....[3]....
        /*0cc0*/ 	.word	0x00000380
        /*0cc4*/ 	.word	0x000000ff
        /*0cc8*/ 	.word	0x00019c40
        /*0ccc*/ 	.short	0x0100
        /*0cce*/ 	.byte	0x08
	.zero		1


	//   ....[4]....
        /*0cd0*/ 	.word	0x00000390
        /*0cd4*/ 	.word	0x000000ff
        /*0cd8*/ 	.word	0x00019c38
        /*0cdc*/ 	.short	0x0100
        /*0cde*/ 	.byte	0x08
	.zero		1


	//   ....[5]....
        /*0ce0*/ 	.word	0x000003a0
        /*0ce4*/ 	.word	0x000000ff
        /*0ce8*/ 	.word	0x00019c48
        /*0cec*/ 	.short	0x0100
        /*0cee*/ 	.byte	0x08
	.zero		1


	//   ....[6]....
        /*0cf0*/ 	.word	0x000004d0
        /*0cf4*/ 	.word	0x000000ff
        /*0cf8*/ 	.word	0x00019c50
        /*0cfc*/ 	.short	0x0100
        /*0cfe*/ 	.byte	0x08
	.zero		1


	//   ....[7]....
        /*0d00*/ 	.word	0x000004e0
        /*0d04*/ 	.word	0x000000ff
        /*0d08*/ 	.word	0x00019c60
        /*0d0c*/ 	.short	0x0100
        /*0d0e*/ 	.byte	0x08
	.zero		1


	//   ....[8]....
        /*0d10*/ 	.word	0x000004f0
        /*0d14*/ 	.word	0x000000ff
        /*0d18*/ 	.word	0x00019c58
        /*0d1c*/ 	.short	0x0100
        /*0d1e*/ 	.byte	0x08
	.zero		1


	//   ....[9]....
        /*0d20*/ 	.word	0x00000500
        /*0d24*/ 	.word	0x000000ff
        /*0d28*/ 	.word	0x00019c68
        /*0d2c*/ 	.short	0x0100
        /*0d2e*/ 	.byte	0x08
	.zero		1


	//   ....[10]....
        /*0d30*/ 	.word	0x000005f0
        /*0d34*/ 	.word	0x000000ff
        /*0d38*/ 	.word	0x00019c70
        /*0d3c*/ 	.short	0x0100
        /*0d3e*/ 	.byte	0x06
	.zero		1


	//   ....[11]....
        /*0d40*/ 	.word	0x00000600
        /*0d44*/ 	.word	0x000000ff
        /*0d48*/ 	.word	0x00019c80
        /*0d4c*/ 	.short	0x0100
        /*0d4e*/ 	.byte	0x06
	.zero		1


	//   ....[12]....
        /*0d50*/ 	.word	0x00000610
        /*0d54*/ 	.word	0x000000ff
        /*0d58*/ 	.word	0x00019c78
        /*0d5c*/ 	.short	0x0100
        /*0d5e*/ 	.byte	0x06
	.zero		1


	//   ....[13]....
        /*0d60*/ 	.word	0x00000620
        /*0d64*/ 	.word	0x000000ff
        /*0d68*/ 	.word	0x00019c88
        /*0d6c*/ 	.short	0x0100
        /*0d6e*/ 	.byte	0x06
	.zero		1


	//   ....[14]....
        /*0d70*/ 	.word	0x00000750
        /*0d74*/ 	.word	0x000000ff
        /*0d78*/ 	.word	0x00019c90
        /*0d7c*/ 	.short	0x0100
        /*0d7e*/ 	.byte	0x08
	.zero		1


	//   ....[15]....
        /*0d80*/ 	.word	0x00000760
        /*0d84*/ 	.word	0x000000ff
        /*0d88*/ 	.word	0x00019ca0
        /*0d8c*/ 	.short	0x0100
        /*0d8e*/ 	.byte	0x08
	.zero		1


	//   ....[16]....
        /*0d90*/ 	.word	0x00000770
        /*0d94*/ 	.word	0x000000ff
        /*0d98*/ 	.word	0x00019c98
        /*0d9c*/ 	.short	0x0100
        /*0d9e*/ 	.byte	0x08
	.zero		1


	//   ....[17]....
        /*0da0*/ 	.word	0x00000780
        /*0da4*/ 	.word	0x000000ff
        /*0da8*/ 	.word	0x00019ca8
        /*0dac*/ 	.short	0x0100
        /*0dae*/ 	.byte	0x08
	.zero		1


	//   ....[18]....
        /*0db0*/ 	.word	0x000008c0
        /*0db4*/ 	.word	0x000000ff
        /*0db8*/ 	.word	0x00019cb0
        /*0dbc*/ 	.short	0x0100
        /*0dbe*/ 	.byte	0x08
	.zero		1


	//   ....[19]....
        /*0dc0*/ 	.word	0x000008d0
        /*0dc4*/ 	.word	0x000000ff
        /*0dc8*/ 	.word	0x00019cc0
        /*0dcc*/ 	.short	0x0100
        /*0dce*/ 	.byte	0x08
	.zero		1


	//   ....[20]....
        /*0dd0*/ 	.word	0x000008e0
        /*0dd4*/ 	.word	0x000000ff
        /*0dd8*/ 	.word	0x00019cb8
        /*0ddc*/ 	.short	0x0100
        /*0dde*/ 	.byte	0x08
	.zero		1


	//   ....[21]....
        /*0de0*/ 	.word	0x000008f0
        /*0de4*/ 	.word	0x000000ff
        /*0de8*/ 	.word	0x00019cc8
        /*0dec*/ 	.short	0x0100
        /*0dee*/ 	.byte	0x08
	.zero		1


	//   ....[22]....
        /*0df0*/ 	.word	0x000027d0
        /*0df4*/ 	.word	0x00000044
        /*0df8*/ 	.word	0x00019c90
        /*0dfc*/ 	.short	0x010a
        /*0dfe*/ 	.byte	0x3f
	.zero		1


	//   ....[23]....
        /*0e00*/ 	.word	0x000041a0
        /*0e04*/ 	.word	0x00000044
        /*0e08*/ 	.word	0x00019c90
        /*0e0c*/ 	.short	0x010a
        /*0e0e*/ 	.byte	0x3f
	.zero		1


	//   ....[24]....
        /*0e10*/ 	.word	0x00006220
        /*0e14*/ 	.word	0x00000044
        /*0e18*/ 	.word	0x00019c90
        /*0e1c*/ 	.short	0x010a
        /*0e1e*/ 	.byte	0x3f
	.zero		1


	//   ....[25]....
        /*0e20*/ 	.word	0x00006640
        /*0e24*/ 	.word	0x00000004
        /*0e28*/ 	.word	0x00000000
        /*0e2c*/ 	.short	0x0101
        /*0e2e*/ 	.byte	0x3f
	.zero		1


	//   ....[26]....
        /*0e30*/ 	.word	0x00006680
        /*0e34*/ 	.word	0x00000044
        /*0e38*/ 	.word	0x00019cb0
        /*0e3c*/ 	.short	0x010a
        /*0e3e*/ 	.byte	0x3f
	.zero		1


	//   ....[27]....
        /*0e40*/ 	.word	0x00006a50
        /*0e44*/ 	.word	0x00000044
        /*0e48*/ 	.word	0x00000000
        /*0e4c*/ 	.short	0x0101
        /*0e4e*/ 	.byte	0x3f
	.zero		1


	//   ....[28]....
        /*0e50*/ 	.word	0x00007220
        /*0e54*/ 	.word	0x00000012
        /*0e58*/ 	.word	0x00019c00
        /*0e5c*/ 	.short	0x010a
        /*0e5e*/ 	.byte	0x3f
	.zero		1


	//   ....[29]....
        /*0e60*/ 	.word	0x00007270
        /*0e64*/ 	.word	0x00000012
        /*0e68*/ 	.word	0x00019c00
        /*0e6c*/ 	.short	0x010a
        /*0e6e*/ 	.byte	0x3f
	.zero		1


	//   ....[30]....
        /*0e70*/ 	.word	0x00007910
        /*0e74*/ 	.word	0x00000012
        /*0e78*/ 	.word	0x00019c00
        /*0e7c*/ 	.short	0x010a
        /*0e7e*/ 	.byte	0x3f
	.zero		1


	//   ....[31]....
        /*0e80*/ 	.word	0x00009430
        /*0e84*/ 	.word	0x00000012
        /*0e88*/ 	.word	0x00019c00
        /*0e8c*/ 	.short	0x010a
        /*0e8e*/ 	.byte	0x3f
	.zero		1


	//   ....[32]....
        /*0e90*/ 	.word	0x0000b610
        /*0e94*/ 	.word	0x00000000
        /*0e98*/ 	.word	0x00019c30
        /*0e9c*/ 	.short	0x010a
        /*0e9e*/ 	.byte	0x3f
	.zero		1


	//   ....[33]....
        /*0ea0*/ 	.word	0x0000b6b0
        /*0ea4*/ 	.word	0x00000000
        /*0ea8*/ 	.word	0x00019c30
        /*0eac*/ 	.short	0x010a
        /*0eae*/ 	.byte	0x3f
	.zero		1


	//   ....[34]....
        /*0eb0*/ 	.word	0x0000d1c0
        /*0eb4*/ 	.word	0x00000029
        /*0eb8*/ 	.word	0x00000000
        /*0ebc*/ 	.short	0x0101
        /*0ebe*/ 	.byte	0x3f
	.zero		1


	//   ....[35]....
        /*0ec0*/ 	.word	0x0000e030
        /*0ec4*/ 	.word	0x0000000b
        /*0ec8*/ 	.word	0x00019c30
        /*0ecc*/ 	.short	0x010a
        /*0ece*/ 	.byte	0x3f
	.zero		1


	//   ....[36]....
        /*0ed0*/ 	.word	0x0000e0a0
        /*0ed4*/ 	.word	0x0000000b
        /*0ed8*/ 	.word	0x00019c30
        /*0edc*/ 	.short	0x010a
        /*0ede*/ 	.byte	0x3f
	.zero		1


	//   ....[37]....
        /*0ee0*/ 	.word	0x0000e2a0
        /*0ee4*/ 	.word	0x0000000c
        /*0ee8*/ 	.word	0x00019c50
        /*0eec*/ 	.short	0x010a
        /*0eee*/ 	.byte	0x3f
	.zero		1


	//   ....[38]....
        /*0ef0*/ 	.word	0x0000e2f0
        /*0ef4*/ 	.word	0x0000000c
        /*0ef8*/ 	.word	0x00019c50
        /*0efc*/ 	.short	0x010a
        /*0efe*/ 	.byte	0x3f
	.zero		1


	//   ....[39]....
        /*0f00*/ 	.word	0x0000ec00
        /*0f04*/ 	.word	0x00000031
        /*0f08*/ 	.word	0x00000000
        /*0f0c*/ 	.short	0x0101
        /*0f0e*/ 	.byte	0x3f
	.zero		1


	//   ....[40]....
        /*0f10*/ 	.word	0x0000fff0
        /*0f14*/ 	.word	0x0000000c
        /*0f18*/ 	.word	0x00000000
        /*0f1c*/ 	.short	0x0101
        /*0f1e*/ 	.byte	0x3f
	.zero		1


	//   ....[41]....
        /*0f20*/ 	.word	0x00010520
        /*0f24*/ 	.word	0x0000000a
        /*0f28*/ 	.word	0x00019c50
        /*0f2c*/ 	.short	0x010a
        /*0f2e*/ 	.byte	0x3f
	.zero		1


	//   ....[42]....
        /*0f30*/ 	.word	0x00010570
        /*0f34*/ 	.word	0x0000000a
        /*0f38*/ 	.word	0x00019c50
        /*0f3c*/ 	.short	0x010a
        /*0f3e*/ 	.byte	0x3f
	.zero		1


	//   ....[43]....
        /*0f40*/ 	.word	0x00010e20
        /*0f44*/ 	.word	0x00000004
        /*0f48*/ 	.word	0x00000000
        /*0f4c*/ 	.short	0x0101
        /*0f4e*/ 	.byte	0x3f
	.zero		1


	//   ....[44]....
        /*0f50*/ 	.word	0x000124a0
        /*0f54*/ 	.word	0x00000000
        /*0f58*/ 	.word	0x00000000
        /*0f5c*/ 	.short	0x0101
        /*0f5e*/ 	.byte	0x3f
	.zero		1


	//   ....[45]....
        /*0f60*/ 	.word	0x00014640
        /*0f64*/ 	.word	0x00000016
        /*0f68*/ 	.word	0x00019c20
        /*0f6c*/ 	.short	0x010a
        /*0f6e*/ 	.byte	0x3f
	.zero		1


	//   ....[46]....
        /*0f70*/ 	.word	0x00014700
        /*0f74*/ 	.word	0x00000007
        /*0f78*/ 	.word	0x00019ca0
        /*0f7c*/ 	.short	0x010a
        /*0f7e*/ 	.byte	0x3f
	.zero		1


	//   ....[47]....
        /*0f80*/ 	.word	0x00014b30
        /*0f84*/ 	.word	0x00000007
        /*0f88*/ 	.word	0x00019cc0
        /*0f8c*/ 	.short	0x010a
        /*0f8e*/ 	.byte	0x3f
	.zero		1


	//   ....[48]....
        /*0f90*/ 	.word	0x00015090
        /*0f94*/ 	.word	0x00000008
        /*0f98*/ 	.word	0x00019ca0
        /*0f9c*/ 	.short	0x010a
        /*0f9e*/ 	.byte	0x3f
	.zero		1


	//   ....[49]....
        /*0fa0*/ 	.word	0x000154b0
        /*0fa4*/ 	.word	0x00000008
        /*0fa8*/ 	.word	0x00019cc0
        /*0fac*/ 	.short	0x010a
        /*0fae*/ 	.byte	0x3f
	.zero		1


	//   ....[50]....
        /*0fb0*/ 	.word	0x00016530
        /*0fb4*/ 	.word	0x00000004
        /*0fb8*/ 	.word	0x00019c80
        /*0fbc*/ 	.short	0x010a
        /*0fbe*/ 	.byte	0x3f
	.zero		1


	//   ....[51]....
        /*0fc0*/ 	.word	0x000169a0
        /*0fc4*/ 	.word	0x00000004
        /*0fc8*/ 	.word	0x00019c70
        /*0fcc*/ 	.short	0x0107
        /*0fce*/ 	.byte	0x3f
	.zero		1


	//   ....[52]....
        /*0fd0*/ 	.word	0x00016a60
        /*0fd4*/ 	.word	0x00000004
        /*0fd8*/ 	.word	0x00019c70
        /*0fdc*/ 	.short	0x0101
        /*0fde*/ 	.byte	0x3f
	.zero		1


	//   ....[53]....
        /*0fe0*/ 	.word	0x00016ab0
        /*0fe4*/ 	.word	0x00000004
        /*0fe8*/ 	.word	0x00019c40
        /*0fec*/ 	.short	0x010a
        /*0fee*/ 	.byte	0x3f
	.zero		1


	//   ....[54]....
        /*0ff0*/ 	.word	0x00016e60
        /*0ff4*/ 	.word	0x00000004
        /*0ff8*/ 	.word	0x00019c30
        /*0ffc*/ 	.short	0x0107
        /*0ffe*/ 	.byte	0x3f
	.zero		1


	//   ....[55]....
        /*1000*/ 	.word	0x00016f30
        /*1004*/ 	.word	0x00000004
        /*1008*/ 	.word	0x00019c30
        /*100c*/ 	.short	0x0101
        /*100e*/ 	.byte	0x3f
	.zero		1


	//   ....[56]....
        /*1010*/ 	.word	0x00017920
        /*1014*/ 	.word	0x00000016
        /*1018*/ 	.word	0x00019c00
        /*101c*/ 	.short	0x0107
        /*101e*/ 	.byte	0x3f
	.zero		1


	//   ....[57]....
        /*1020*/ 	.word	0x00017a20
        /*1024*/ 	.word	0x00000016
        /*1028*/ 	.word	0x00019c00
        /*102c*/ 	.short	0x0101
        /*102e*/ 	.byte	0x3f
	.zero		1


	//   ....[58]....
        /*1030*/ 	.word	0x00017a40
        /*1034*/ 	.word	0x00000016
        /*1038*/ 	.word	0x00019c20
        /*103c*/ 	.short	0x010a
        /*103e*/ 	.byte	0x3f
	.zero		1


	//   ....[59]....
        /*1040*/ 	.word	0x00017dd0
        /*1044*/ 	.word	0x00000000
        /*1048*/ 	.word	0x00019c80
        /*104c*/ 	.short	0x010a
        /*104e*/ 	.byte	0x3f
	.zero		1


	//   ....[60]....
        /*1050*/ 	.word	0x000181a0
        /*1054*/ 	.word	0x00000000
        /*1058*/ 	.word	0x00019c70
        /*105c*/ 	.short	0x0107
        /*105e*/ 	.byte	0x3f
	.zero		1


	//   ....[61]....
        /*1060*/ 	.word	0x00018260
        /*1064*/ 	.word	0x00000000
        /*1068*/ 	.word	0x00019c70
        /*106c*/ 	.short	0x0101
        /*106e*/ 	.byte	0x3f
	.zero		1


	//   ....[62]....
        /*1070*/ 	.word	0x00018290
        /*1074*/ 	.word	0x00000000
        /*1078*/ 	.word	0x00019c40
        /*107c*/ 	.short	0x010a
        /*107e*/ 	.byte	0x3f
	.zero		1


	//   ....[63]....
        /*1080*/ 	.word	0x000185e0
        /*1084*/ 	.word	0x00000000
        /*1088*/ 	.word	0x00019c30
        /*108c*/ 	.short	0x0107
        /*108e*/ 	.byte	0x3f
	.zero		1


	//   ....[64]....
        /*1090*/ 	.word	0x000186a0
        /*1094*/ 	.word	0x00000000
        /*1098*/ 	.word	0x00019c30
        /*109c*/ 	.short	0x0101
        /*109e*/ 	.byte	0x3f
	.zero		1


	//   ....[65]....
        /*10a0*/ 	.word	0x00018730
        /*10a4*/ 	.word	0x00000002
        /*10a8*/ 	.word	0x00019c70
        /*10ac*/ 	.short	0x010a
        /*10ae*/ 	.byte	0x3f
	.zero		1


	//   ....[66]....
        /*10b0*/ 	.word	0x000187c0
        /*10b4*/ 	.word	0x00000002
        /*10b8*/ 	.word	0x00019c60
        /*10bc*/ 	.short	0x010a
        /*10be*/ 	.byte	0x3f
	.zero		1


	//   ....[67]....
        /*10c0*/ 	.word	0x00018c30
        /*10c4*/ 	.word	0x00000002
        /*10c8*/ 	.word	0x00019c50
        /*10cc*/ 	.short	0x0101
        /*10ce*/ 	.byte	0x3f
	.zero		1


	//   ....[68]....
        /*10d0*/ 	.word	0x00018cc0
        /*10d4*/ 	.word	0x00000002
        /*10d8*/ 	.word	0x00000000
        /*10dc*/ 	.short	0x0101
        /*10de*/ 	.byte	0x3f
	.zero		1


	//   ....[69]....
        /*10e0*/ 	.word	0x00018e80
        /*10e4*/ 	.word	0x00000000
        /*10e8*/ 	.word	0x00019c70
        /*10ec*/ 	.short	0x010a
        /*10ee*/ 	.byte	0x3f
	.zero		1


	//   ....[70]....
        /*10f0*/ 	.word	0x00018f00
        /*10f4*/ 	.word	0x00000000
        /*10f8*/ 	.word	0x00019c60
        /*10fc*/ 	.short	0x010a
        /*10fe*/ 	.byte	0x3f
	.zero		1


	//   ....[71]....
        /*1100*/ 	.word	0x00019380
        /*1104*/ 	.word	0x00000000
        /*1108*/ 	.word	0x00019c50
        /*110c*/ 	.short	0x0101
        /*110e*/ 	.byte	0x3f
	.zero		1


	//   ....[72]....
        /*1110*/ 	.word	0x00019440
        /*1114*/ 	.word	0x00000000
        /*1118*/ 	.word	0x00000000
        /*111c*/ 	.short	0x0101
        /*111e*/ 	.byte	0x3f
	.zero		1


	//   ....[73]....
        /*1120*/ 	.word	0x00019f20
        /*1124*/ 	.word	0x00000004
        /*1128*/ 	.word	0x00019c20
        /*112c*/ 	.short	0x010a
        /*112e*/ 	.byte	0x3f
	.zero		1


	//   ....[74]....
        /*1130*/ 	.word	0x0001a090
        /*1134*/ 	.word	0x00000005
        /*1138*/ 	.word	0x00019c40
        /*113c*/ 	.short	0x010a
        /*113e*/ 	.byte	0x3f
	.zero		1


	//   ....[75]....
        /*1140*/ 	.word	0x0001a130
        /*1144*/ 	.word	0x00000017
        /*1148*/ 	.word	0x00019c40
        /*114c*/ 	.short	0x010a
        /*114e*/ 	.byte	0x3f
	.zero		1


	//   ....[76]....
        /*1150*/ 	.word	0x0001a170
        /*1154*/ 	.word	0x00000005
        /*1158*/ 	.word	0x00019c60
        /*115c*/ 	.short	0x010a
        /*115e*/ 	.byte	0x3f
	.zero		1


	//   ....[77]....
        /*1160*/ 	.word	0x0001a1b0
        /*1164*/ 	.word	0x00000017
        /*1168*/ 	.word	0x00019c60
        /*116c*/ 	.short	0x010a
        /*116e*/ 	.byte	0x3f
	.zero		1


	//   ....[78]....
        /*1170*/ 	.word	0x0001a1f0
        /*1174*/ 	.word	0x00000005
        /*1178*/ 	.word	0x00019c80
        /*117c*/ 	.short	0x010a
        /*117e*/ 	.byte	0x3f
	.zero		1


	//   ....[79]....
        /*1180*/ 	.word	0x0001a230
        /*1184*/ 	.word	0x00000017
        /*1188*/ 	.word	0x00019c80
        /*118c*/ 	.short	0x010a
        /*118e*/ 	.byte	0x3f
	.zero		1


	//   ....[80]....
        /*1190*/ 	.word	0x0001a290
        /*1194*/ 	.word	0x00000044
        /*1198*/ 	.word	0x00019c90
        /*119c*/ 	.short	0x010a
        /*119e*/ 	.byte	0x3f
	.zero		1


	//   ....[81]....
        /*11a0*/ 	.word	0x0001a400
        /*11a4*/ 	.word	0x00000044
        /*11a8*/ 	.word	0x00019c90
        /*11ac*/ 	.short	0x010a
        /*11ae*/ 	.byte	0x3f
	.zero		1


	//   ....[82]....
        /*11b0*/ 	.word	0x0001a580
        /*11b4*/ 	.word	0x00000044
        /*11b8*/ 	.word	0x00019c90
        /*11bc*/ 	.short	0x010a
        /*11be*/ 	.byte	0x3f
	.zero		1


	//   ....[83]....
        /*11c0*/ 	.word	0x0001a6e0
        /*11c4*/ 	.word	0x00000044
        /*11c8*/ 	.word	0x00019cb0
        /*11cc*/ 	.short	0x010a
        /*11ce*/ 	.byte	0x3f
	.zero		1


	//   ....[84]....
        /*11d0*/ 	.word	0x0001a8f0
        /*11d4*/ 	.word	0x00000012
        /*11d8*/ 	.word	0x00019c00
        /*11dc*/ 	.short	0x010a
        /*11de*/ 	.byte	0x3f
	.zero		1


	//   ....[85]....
        /*11e0*/ 	.word	0x0001ab10
        /*11e4*/ 	.word	0x00000012
        /*11e8*/ 	.word	0x00019c00
        /*11ec*/ 	.short	0x010a
        /*11ee*/ 	.byte	0x3f
	.zero		1


	//   ....[86]....
        /*11f0*/ 	.word	0x0001ab60
        /*11f4*/ 	.word	0x00000000
        /*11f8*/ 	.word	0x00019c30
        /*11fc*/ 	.short	0x010a
        /*11fe*/ 	.byte	0x3f
	.zero		1


	//   ....[87]....
        /*1200*/ 	.word	0x0001abb0
        /*1204*/ 	.word	0x0000000b
        /*1208*/ 	.word	0x00019c30
        /*120c*/ 	.short	0x010a
        /*120e*/ 	.byte	0x3f
	.zero		1


	//   ....[88]....
        /*1210*/ 	.word	0x0001ac00
        /*1214*/ 	.word	0x0000000c
        /*1218*/ 	.word	0x00019c50
        /*121c*/ 	.short	0x010a
        /*121e*/ 	.byte	0x3f
	.zero		1


	//   ....[89]....
        /*1220*/ 	.word	0x0001ac50
        /*1224*/ 	.word	0x0000000a
        /*1228*/ 	.word	0x00019c50
        /*122c*/ 	.short	0x010a
        /*122e*/ 	.byte	0x3f
	.zero		1


	//   ....[90]....
        /*1230*/ 	.word	0x0001adf0
        /*1234*/ 	.word	0x00000016
        /*1238*/ 	.word	0x00019c20
        /*123c*/ 	.short	0x010a
        /*123e*/ 	.byte	0x3f
	.zero		1


	//   ....[91]....
        /*1240*/ 	.word	0x0001ae40
        /*1244*/ 	.word	0x00000007
        /*1248*/ 	.word	0x00019ca0
        /*124c*/ 	.short	0x010a
        /*124e*/ 	.byte	0x3f
	.zero		1


	//   ....[92]....
        /*1250*/ 	.word	0x0001ae90
        /*1254*/ 	.word	0x00000007
        /*1258*/ 	.word	0x00019cc0
        /*125c*/ 	.short	0x010a
        /*125e*/ 	.byte	0x3f
	.zero		1


	//   ....[93]....
        /*1260*/ 	.word	0x0001aee0
        /*1264*/ 	.word	0x00000008
        /*1268*/ 	.word	0x00019ca0
        /*126c*/ 	.short	0x010a
        /*126e*/ 	.byte	0x3f
	.zero		1


	//   ....[94]....
        /*1270*/ 	.word	0x0001af30
        /*1274*/ 	.word	0x00000008
        /*1278*/ 	.word	0x00019cc0
        /*127c*/ 	.short	0x010a
        /*127e*/ 	.byte	0x3f
	.zero		1


	//   ....[95]....
        /*1280*/ 	.word	0x0001b060
        /*1284*/ 	.word	0x00000004
        /*1288*/ 	.word	0x00019c80
        /*128c*/ 	.short	0x010a
        /*128e*/ 	.byte	0x3f
	.zero		1


	//   ....[96]....
        /*1290*/ 	.word	0x0001b450
        /*1294*/ 	.word	0x00000004
        /*1298*/ 	.word	0x00019c40
        /*129c*/ 	.short	0x010a
        /*129e*/ 	.byte	0x3f
	.zero		1


	//   ....[97]....
        /*12a0*/ 	.word	0x0001bb50
        /*12a4*/ 	.word	0x00000016
        /*12a8*/ 	.word	0x00019c20
        /*12ac*/ 	.short	0x010a
        /*12ae*/ 	.byte	0x3f
	.zero		1


	//   ....[98]....
        /*12b0*/ 	.word	0x0001bba0
        /*12b4*/ 	.word	0x00000000
        /*12b8*/ 	.word	0x00019c80
        /*12bc*/ 	.short	0x010a
        /*12be*/ 	.byte	0x3f
	.zero		1


	//   ....[99]....
        /*12c0*/ 	.word	0x0001bea0
        /*12c4*/ 	.word	0x00000000
        /*12c8*/ 	.word	0x00019c40
        /*12cc*/ 	.short	0x010a
        /*12ce*/ 	.byte	0x3f
	.zero		1


	//   ....[100]....
        /*12d0*/ 	.word	0x0001c150
        /*12d4*/ 	.word	0x00000002
        /*12d8*/ 	.word	0x00019c70
        /*12dc*/ 	.short	0x010a
        /*12de*/ 	.byte	0x3f
	.zero		1


	//   ....[101]....
        /*12e0*/ 	.word	0x0001c1a0
        /*12e4*/ 	.word	0x00000002
        /*12e8*/ 	.word	0x00019c60
        /*12ec*/ 	.short	0x010a
        /*12ee*/ 	.byte	0x3f
	.zero		1


	//   ....[102]....
        /*12f0*/ 	.word	0x0001c1f0
        /*12f4*/ 	.word	0x00000000
        /*12f8*/ 	.word	0x00019c70
        /*12fc*/ 	.short	0x010a
        /*12fe*/ 	.byte	0x3f
	.zero		1


	//   ....[103]....
        /*1300*/ 	.word	0x0001c240
        /*1304*/ 	.word	0x00000000
        /*1308*/ 	.word	0x00019c60
        /*130c*/ 	.short	0x010a
        /*130e*/ 	.byte	0x3f
	.zero		1


	//   ....[104]....
        /*1310*/ 	.word	0x0001cc90
        /*1314*/ 	.word	0x00000004
        /*1318*/ 	.word	0x00019c20
        /*131c*/ 	.short	0x010a
        /*131e*/ 	.byte	0x3f
	.zero		1


	//   ....[105]....
        /*1320*/ 	.word	0x0001ce30
        /*1324*/ 	.word	0x00000005
        /*1328*/ 	.word	0x00019c40
        /*132c*/ 	.short	0x010a
        /*132e*/ 	.byte	0x3f
	.zero		1


	//   ....[106]....
        /*1330*/ 	.word	0x0001ce80
        /*1334*/ 	.word	0x00000017
        /*1338*/ 	.word	0x00019c40
        /*133c*/ 	.short	0x010a
        /*133e*/ 	.byte	0x3f
	.zero		1


	//   ....[107]....
        /*1340*/ 	.word	0x0001ced0
        /*1344*/ 	.word	0x00000005
        /*1348*/ 	.word	0x00019c60
        /*134c*/ 	.short	0x010a
        /*134e*/ 	.byte	0x3f
	.zero		1


	//   ....[108]....
        /*1350*/ 	.word	0x0001cf20
        /*1354*/ 	.word	0x00000017
        /*1358*/ 	.word	0x00019c60
        /*135c*/ 	.short	0x010a
        /*135e*/ 	.byte	0x3f
	.zero		1


	//   ....[109]....
        /*1360*/ 	.word	0x0001cf70
        /*1364*/ 	.word	0x00000005
        /*1368*/ 	.word	0x00019c80
        /*136c*/ 	.short	0x010a
        /*136e*/ 	.byte	0x3f
	.zero		1


	//----- nvinfo : EIATTR_NUM_MBARRIERS
	.align		4
.L_1194:
        /*1370*/ 	.byte	0x03, 0x38
        /*1372*/ 	.short	0x0016


	//----- nvinfo : EIATTR_EXIT_INSTR_OFFSETS
	.align		4
        /*1374*/ 	.byte	0x04, 0x1c
        /*1376*/ 	.short	(.L_1196 - .L_1195)


	//   ....[0]....
.L_1195:
        /*1378*/ 	.word	0x0001a280


	//----- nvinfo : EIATTR_MAX_THREADS
	.align		4
.L_1196:
        /*137c*/ 	.byte	0x04, 0x05
        /*137e*/ 	.short	(.L_1198 - .L_1197)
.L_1197:
        /*1380*/ 	.word	0x00000200
        /*1384*/ 	.word	0x00000001
        /*1388*/ 	.word	0x00000001


	//----- nvinfo : EIATTR_CRS_STACK_SIZE
	.align		4
.L_1198:
        /*138c*/ 	.byte	0x04, 0x1e
        /*138e*/ 	.short	(.L_1200 - .L_1199)
.L_1199:
        /*1390*/ 	.word	0x00000000


	//----- nvinfo : EIATTR_CBANK_PARAM_SIZE
	.align		4
.L_1200:
        /*1394*/ 	.byte	0x03, 0x19
        /*1396*/ 	.short	0x0af0


	//----- nvinfo : EIATTR_PARAM_CBANK
	.align		4
        /*1398*/ 	.byte	0x04, 0x0a
        /*139a*/ 	.short	(.L_1202 - .L_1201)
	.align		4
.L_1201:
        /*139c*/ 	.word	index@(.nv.constant0._ZN7cutlass13device_kernelIN5flash11enable_sm90INS1_16FlashAttnFwdSm90INS1_25CollectiveMainloopFwdSm90ILi2EN4cute5tupleIJNS5_1CILi1EEES8_S8_EEENS6_IJNS7_ILi192EEENS7_ILi128EEENS7_ILi96EEEEEELi96ENS_12float_e4m3_tEfNS_4arch4Sm90ELb0ELb0ELb1ELb1ELb1ELb1ELb0ELb1ELb1ELb1ELb0ELb0EEENS1_21CollectiveEpilogueFwdINS6_IJSA_SC_SB_EEES9_NS_10bfloat16_tESG_Li384ELb1ELb1ELb0ELb1EEENS1_36VarlenDynamicPersistentTileSchedulerILi192ELi128ELi384ELi128ELb0ELb1ELb1ELb0ELb1ELb1EEEEEEEEEvNT_6ParamsE)
        /*13a0*/ 	.short	0x0210
        /*13a2*/ 	.short	0x0af0


	//----- nvinfo : EIATTR_SW_WAR
	.align		4
.L_1202:
        /*13a4*/ 	.byte	0x04, 0x36
        /*13a6*/ 	.short	(.L_1204 - .L_1203)
.L_1203:
        /*13a8*/ 	.word	0x00000008
.L_1204:


//--------------------- .nv.info._ZN7cutlass13device_kernelIN5flash11enable_sm90INS1_16FlashAttnFwdSm90INS1_25CollectiveMainloopFwdSm90ILi2EN4cute5tupleIJNS5_1CILi1EEES8_S8_EEENS6_IJNS7_ILi192EEENS7_ILi128EEENS7_ILi96EEEEEELi96ENS_12float_e4m3_tEfNS_4arch4Sm90ELb0ELb1ELb1ELb0ELb1ELb0ELb0ELb1ELb1ELb1ELb0ELb0EEENS1_21CollectiveEpilogueFwdINS6_IJSA_SC_SB_EEES9_NS_10bfloat16_tESG_Li384ELb0ELb1ELb0ELb1EEENS1_30DynamicPersistentTileSchedulerILi384ELi128ELb0ELb1ELb1EEEEEEEEEvNT_6ParamsE --------------------------
	.section	.nv.info._ZN7cutlass13device_kernelIN5flash11enable_sm90INS1_16FlashAttnFwdSm90INS1_25CollectiveMainloopFwdSm90ILi2EN4cute5tupleIJNS5_1CILi1EEES8_S8_EEENS6_IJNS7_ILi192EEENS7_ILi128EEENS7_ILi96EEEEEELi96ENS_12float_e4m3_tEfNS_4arch4Sm90ELb0ELb1ELb1ELb0ELb1ELb0ELb0ELb1ELb1ELb1ELb0ELb0EEENS1_21CollectiveEpilogueFwdINS6_IJSA_SC_SB_EEES9_NS_10bfloat16_tESG_Li384ELb0ELb1ELb0ELb1EEENS1_30DynamicPersistentTileSchedulerILi384ELi128ELb0ELb1ELb1EEEEEEEEEvNT_6ParamsE,"",@"SHT_CUDA_INFO"
	.sectionflags	@""
	.align	4


	//----- nvinfo : EIATTR_CUDA_API_VERSION
	.align		4
        /*0000*/ 	.byte	0x04, 0x37
        /*0002*/ 	.short	(.L_1206 - .L_1205)
.L_1205:
        /*0004*/ 	.word	0x00000082


	//----- nvinfo : EIATTR_KPARAM_INFO
	.align		4
.L_1206:
        /*0008*/ 	.byte	0x04, 0x17
        /*000a*/ 	.short	(.L_1208 - .L_1207)
.L_1207:
        /*000c*/ 	.word	0x00000000
        /*0010*/ 	.short	0x0000
        /*0012*/ 	.short	0x0070
        /*0014*/ 	.byte	0x00, 0xf0, 0x01, 0x2a


	//----- nvinfo : EIATTR_SPARSE_MMA_MASK
	.align		4
.L_1208:
        /*0018*/ 	.byte	0x03, 0x50
        /*001a*/ 	.short	0x0000


	//----- nvinfo : EIATTR_MAXREG_COUNT
	.align		4
        /*001c*/ 	.byte	0x03, 0x1b
        /*001e*/ 	.short	0x0080


	//----- nvinfo : EIATTR_NUM_BARRIERS
	.align		4
        /*0020*/ 	.byte	0x02, 0x4c
        /*0022*/ 	.byte	0x09
	.zero		1


	//----- nvinfo : EIATTR_EXTERNS
	.align		4
        /*0024*/ 	.byte	0x04, 0x0f
        /*0026*/ 	.short	(.L_1210 - .L_1209)


	//   ....[0]....
	.align		4
.L_1209:
        /*0028*/ 	.word	index@(__assertfail)


	//----- nvinfo : EIATTR_ANNOTATIONS
	.align		4
.L_1210:
        /*002c*/ 	.byte	0x04, 0x55
        /*002e*/ 	.short	(.L_1212 - .L_1211)


	//   ....[0]....
.L_1211:
        /* <DEDUP_REMOVED lines=17> */


	//----- nvinfo : EIATTR_MERCURY_ISA_VERSION
	.align		4
.L_1212:
        /*0130*/ 	.byte	0x03, 0x5f
        /*0132*/ 	.short	0x0101


	//----- nvinfo : EIATTR_INT_WARP_WIDE_INSTR_OFFSETS
	.align		4
        /*0134*/ 	.byte	0x04, 0x31
        /*0136*/ 	.short	(.L_1214 - .L_1213)


	//   ....[0]....
.L_1213:
        /*0138*/ 	.word	0x000000c0


	//   ....[1]....
        /*013c*/ 	.word	0x000000d0


	//   ....[2]....
        /*0140*/ 	.word	0x00000170


	//   ....[3]....
        /*0144*/ 	.word	0x00011c60


	//   ....[4]....
        /*0148*/ 	.word	0x00011cf0


	//   ....[5]....
        /*014c*/ 	.word	0x00014b00


	//   ....[6]....
        /*0150*/ 	.word	0x00014b90


	//----- nvinfo : EIATTR_COOP_GROUP_MASK_REGIDS
	.align		4
.L_1214:
        /*0154*/ 	.byte	0x04, 0x29
        /*0156*/ 	.short	(.L_1216 - .L_1215)


	//   ....[0]....
.L_1215:
        /*0158*/ 	.word	0xffffffff


	//   ....[1]....
        /*015c*/ 	.word	0xffffffff


	//   ....[2]....
        /*0160*/ 	.word	0xffffffff


	//   ....[3]....
        /*0164*/ 	.word	0xffffffff


	//   ....[4]....
        /*0168*/ 	.word	0xffffffff


	//   ....[5]....
        /*016c*/ 	.word	0xffffffff


	//   ....[6]....
        /*0170*/ 	.word	0xffffffff


	//   ....[7]....
        /*0174*/ 	.word	0xffffffff


	//   ....[8]....
        /*0178*/ 	.word	0xffffffff


	//   ....[9]....
        /*017c*/ 	.word	0xffffffff


	//   ....[10]....
        /*0180*/ 	.word	0xffffffff


	//   ....[11]....
        /*0184*/ 	.word	0xffffffff


	//   ....[12]....
        /*0188*/ 	.word	0xffffffff


	//   ....[13]....
        /*018c*/ 	.word	0xffffffff


	//   ....[14]....
        /*0190*/ 	.word	0xffffffff


	//   ....[15]....
        /*0194*/ 	.word	0xffffffff


	//   ....[16]....
        /*0198*/ 	.word	0xffffffff


	//   ....[17]....
        /*019c*/ 	.word	0xffffffff


	//   ....[18]....
        /*01a0*/ 	.word	0xffffffff


	//   ....[19]....
        /*01a4*/ 	.word	0xffffffff


	//   ....[20]....
        /*01a8*/ 	.word	0xffffffff


	//   ....[21]....
        /*01ac*/ 	.word	0xffffffff


	//   ....[22]....
        /*01b0*/ 	.word	0xffffffff


	//   ....[23]....
        /*01b4*/ 	.word	0xffffffff


	//   ....[24]....
        /*01b8*/ 	.word	0xffffffff


	//   ....[25]....
        /*01bc*/ 	.word	0xffffffff


	//   ....[26]....
        /*01c0*/ 	.word	0xffffffff


	//   ....[27]....
        /*01c4*/ 	.word	0xffffffff


	//   ....[28]....
        /*01c8*/ 	.word	0xffffffff


	//   ....[29]....
        /*01cc*/ 	.word	0xffffffff


	//   ....[30]....
        /*01d0*/ 	.word	0xffffffff


	//   ....[31]....
        /*01d4*/ 	.word	0xffffffff


	//   ....[32]....
        /*01d8*/ 	.word	0xffffffff


	//   ....[33]....
        /*01dc*/ 	.word	0xffffffff


	//   ....[34]....
        /*01e0*/ 	.word	0xffffffff


	//   ....[35]....
        /*01e4*/ 	.word	0xffffffff


	//   ....[36]....
        /*01e8*/ 	.word	0xffffffff


	//   ....[37]....
        /*01ec*/ 	.word	0xffffffff


	//   ....[38]....
        /*01f0*/ 	.word	0xffffffff


	//   ....[39]....
        /*01f4*/ 	.word	0xffffffff


	//   ....[40]....
        /*01f8*/ 	.word	0xffffffff


	//   ....[41]....
        /*01fc*/ 	.word	0xffffffff


	//   ....[42]....
        /*0200*/ 	.word	0xffffffff


	//   ....[43]....
        /*0204*/ 	.word	0xffffffff


	//   ....[44]....
        /*0208*/ 	.word	0xffffffff


	//   ....[45]....
        /*020c*/ 	.word	0xffffffff


	//   ....[46]....
        /*0210*/ 	.word	0xffffffff


	//   ....[47]....
        /*0214*/ 	.word	0xffffffff


	//   ....[48]....
        /*0218*/ 	.word	0xffffffff


	//   ....[49]....
        /*021c*/ 	.word	0xffffffff


	//   ....[50]....
        /*0220*/ 	.word	0xffffffff


	//   ....[51]....
        /*0224*/ 	.word	0xffffffff


	//   ....[52]....
        /*0228*/ 	.word	0xffffffff


	//   ....[53]....
        /*022c*/ 	.word	0xffffffff


	//   ....[54]....
        /*0230*/ 	.word	0xffffffff


	//   ....[55]....
        /*0234*/ 	.word	0xffffffff


	//   ....[56]....
        /*0238*/ 	.word	0xffffffff


	//   ....[57]....
        /*023c*/ 	.word	0xffffffff


	//   ....[58]....
        /*0240*/ 	.word	0xffffffff


	//   ....[59]....
        /*0244*/ 	.word	0xffffffff


	//   ....[60]....
        /*0248*/ 	.word	0xffffffff


	//   ....[61]....
        /*024c*/ 	.word	0xffffffff


	//   ....[62]....
        /*0250*/ 	.word	0xffffffff


	//   ....[63]....
        /*0254*/ 	.word	0xffffffff


	//   ....[64]....
        /*0258*/ 	.word	0xffffffff


	//   ....[65]....
        /*025c*/ 	.word	0xffffffff


	//   ....[66]....
        /*0260*/ 	.word	0xffffffff


	//   ....[67]....
        /*0264*/ 	.word	0xffffffff


	//   ....[68]....
        /*0268*/ 	.word	0xffffffff


	//   ....[69]....
        /*026c*/ 	.word	0xffffffff


	//   ....[70]....
        /*0270*/ 	.word	0xffffffff


	//   ....[71]....
        /*0274*/ 	.word	0xffffffff


	//   ....[72]....
        /*0278*/ 	.word	0xffffffff


	//   ....[73]....
        /*027c*/ 	.word	0xffffffff


	//   ....[74]....
        /*0280*/ 	.word	0xffffffff


	//   ....[75]....
        /*0284*/ 	.word	0xffffffff


	//   ....[76]....
        /*0288*/ 	.word	0xffffffff


	//   ....[77]....
        /*028c*/ 	.word	0xffffffff


	//   ....[78]....
        /*0290*/ 	.word	0xffffffff


	//   ....[79]....
        /*0294*/ 	.word	0xffffffff


	//   ....[80]....
        /*0298*/ 	.word	0xffffffff


	//   ....[81]....
        /*029c*/ 	.word	0xffffffff


	//   ....[82]....
        /*02a0*/ 	.word	0xffffffff


	//   ....[83]....
        /*02a4*/ 	.word	0xffffffff


	//   ....[84]....
        /*02a8*/ 	.word	0xffffffff


	//   ....[85]....
        /*02ac*/ 	.word	0xffffffff


	//   ....[86]....
        /*02b0*/ 	.word	0xffffffff


	//   ....[87]....
        /*02b4*/ 	.word	0xffffffff


	//   ....[88]....
        /*02b8*/ 	.word	0xffffffff


	//   ....[89]....
        /*02bc*/ 	.word	0xffffffff


	//   ....[90]....
        /*02c0*/ 	.word	0xffffffff


	//   ....[91]....
        /*02c4*/ 	.word	0xffffffff


	//   ....[92]....
        /*02c8*/ 	.word	0xffffffff


	//   ....[93]....
        /*02cc*/ 	.word	0xffffffff


	//   ....[94]....
        /*02d0*/ 	.word	0x0500000f


	//   ....[95]....
        /*02d4*/ 	.word	0x0500000f


	//   ....[96]....
        /*02d8*/ 	.word	0x0500000f


	//   ....[97]....
        /*02dc*/ 	.word	0x0500000f


	//   ....[98]....
        /*02e0*/ 	.word	0x0500000f


	//   ....[99]....
        /*02e4*/ 	.word	0x0500000f


	//   ....[100]....
        /*02e8*/ 	.word	0x0500000f


	//   ....[101]....
        /*02ec*/ 	.word	0x0500000f


	//   ....[102]....
        /*02f0*/ 	.word	0x0500000f


	//   ....[103]....
        /*02f4*/ 	.word	0x0500000f


	//   ....[104]....
        /*02f8*/ 	.word	0x0500000f


	//   ....[105]....
        /*02fc*/ 	.word	0x0500000f


	//   ....[106]....
        /*0300*/ 	.word	0x0500000f


	//   ....[107]....
        /*0304*/ 	.word	0x0500000f


	//   ....[108]....
        /*0308*/ 	.word	0x0500000f


	//   ....[109]....
        /*030c*/ 	.word	0x0500000f


	//   ....[110]....
        /*0310*/ 	.word	0x0500000f


	//   ....[111]....
        /*0314*/ 	.word	0x0500000f


	//   ....[112]....
        /*0318*/ 	.word	0x0500000f


	//   ....[113]....
        /*031c*/ 	.word	0x0500000f


	//   ....[114]....
        /*0320*/ 	.word	0x0500000f


	//   ....[115]....
        /*0324*/ 	.word	0x0500000f


	//   ....[116]....
        /*0328*/ 	.word	0x0500000f


	//   ....[117]....
        /*032c*/ 	.word	0x0500000f


	//----- nvinfo : EIATTR_COOP_GROUP_INSTR_OFFSETS
	.align		4
.L_1216:
        /*0330*/ 	.byte	0x04, 0x28
        /*0332*/ 	.short	(.L_1218 - .L_1217)


	//   ....[0]....
.L_1217:
        /*0334*/ 	.word	0x00000070


	//   ....[1]....
        /*0338*/ 	.word	0x000000b0


	//   ....[2]....
        /*033c*/ 	.word	0x000002d0


	//   ....[3]....
        /*0340*/ 	.word	0x00000430


	//   ....[4]....
        /*0344*/ 	.word	0x00000550


	//   ....[5]....
        /*0348*/ 	.word	0x000006b0


	//   ....[6]....
        /*034c*/ 	.word	0x00001690


	//   ....[7]....
        /*0350*/ 	.word	0x00002050


	//   ....[8]....
        /*0354*/ 	.word	0x00002a40


	//   ....[9]....
        /*0358*/ 	.word	0x00004000


	//   ....[10]....
        /*035c*/ 	.word	0x000040b0


	//   ....[11]....
        /*0360*/ 	.word	0x00004790


	//   ....[12]....
        /*0364*/ 	.word	0x000047e0


	//   ....[13]....
        /*0368*/ 	.word	0x00005d90


	//   ....[14]....
        /*036c*/ 	.word	0x00006600


	//   ....[15]....
        /*0370*/ 	.word	0x00007200


	//   ....[16]....
        /*0374*/ 	.word	0x00007300


	//   ....[17]....
        /*0378*/ 	.word	0x00007b40


	//   ....[18]....
        /*037c*/ 	.word	0x00007bd0


	//   ....[19]....
        /*0380*/ 	.word	0x00009e40


	//   ....[20]....
        /*0384*/ 	.word	0x00009e70


	//   ....[21]....
        /*0388*/ 	.word	0x00009e90


	//   ....[22]....
        /*038c*/ 	.word	0x00009eb0


	//   ....[23]....
        /*0390*/ 	.word	0x0000b8b0


	//   ....[24]....
        /*0394*/ 	.word	0x0000c170


	//   ....[25]....
        /*0398*/ 	.word	0x0000cd70


	//   ....[26]....
        /*039c*/ 	.word	0x0000ce70


	//   ....[27]....
        /*03a0*/ 	.word	0x0000d6d0


	//   ....[28]....
        /*03a4*/ 	.word	0x0000d750


	//   ....[29]....
        /*03a8*/ 	.word	0x0000e9d0


	//   ....[30]....
        /*03ac*/ 	.word	0x0000e9f0


	//   ....[31]....
        /*03b0*/ 	.word	0x0000ea60


	//   ....[32]....
        /*03b4*/ 	.word	0x0000ea70


	//   ....[33]....
        /*03b8*/ 	.word	0x0000faa0


	//   ....[34]....
        /*03bc*/ 	.word	0x0000fab0


	//   ....[35]....
        /*03c0*/ 	.word	0x0000fac0


	//   ....[36]....
        /*03c4*/ 	.word	0x0000fad0


	//   ....[37]....
        /*03c8*/ 	.word	0x0000fae0


	//   ....[38]....
        /*03cc*/ 	.word	0x0000faf0


	//   ....[39]....
        /*03d0*/ 	.word	0x0000fb00


	//   ....[40]....
        /*03d4*/ 	.word	0x0000fb10


	//   ....[41]....
        /*03d8*/ 	.word	0x0000fb20


	//   ....[42]....
        /*03dc*/ 	.word	0x0000fb40


	//   ....[43]....
        /*03e0*/ 	.word	0x0000fb50


	//   ....[44]....
        /*03e4*/ 	.word	0x0000fb60


	//   ....[45]....
        /*03e8*/ 	.word	0x0000fb80


	//   ....[46]....
        /*03ec*/ 	.word	0x0000fb90


	//   ....[47]....
        /*03f0*/ 	.word	0x0000fbc0


	//   ....[48]....
        /*03f4*/ 	.word	0x0000fbd0


	//   ....[49]....
        /*03f8*/ 	.word	0x0000fbe0


	//   ....[50]....
        /*03fc*/ 	.word	0x0000fbf0


	//   ....[51]....
        /*0400*/ 	.word	0x0000fc00


	//   ....[52]....
        /*0404*/ 	.word	0x0000fc10


	//   ....[53]....
        /*0408*/ 	.word	0x0000fc20


	//   ....[54]....
        /*040c*/ 	.word	0x0000fc30


	//   ....[55]....
        /*0410*/ 	.word	0x0000fc40


	//   ....[56]....
        /*0414*/ 	.word	0x0000fc50


	//   ....[57]....
        /*0418*/ 	.word	0x0000fd50


	//   ....[58]....
        /*041c*/ 	.word	0x0000fd80


	//   ....[59]....
        /*0420*/ 	.word	0x0000fed0


	//   ....[60]....
        /*0424*/ 	.word	0x0000ff10


	//   ....[61]....
        /*0428*/ 	.word	0x00010250


	//   ....[62]....
        /*042c*/ 	.word	0x00010280


	//   ....[63]....
        /*0430*/ 	.word	0x000103a0


	//   ....[64]....
        /*0434*/ 	.word	0x000103c0


	//   ....[65]....
        /*0438*/ 	.word	0x00010aa0


	//   ....[66]....
        /*043c*/ 	.word	0x00010ab0


	//   ....[67]....
        /*0440*/ 	.word	0x00010bb0


	//   ....[68]....
        /*0444*/ 	.word	0x00010bd0


	//   ....[69]....
        /*0448*/ 	.word	0x00010d90


	//   ....[70]....
        /*044c*/ 	.word	0x000128a0


	//   ....[71]....
        /*0450*/ 	.word	0x000128c0


	//   ....[72]....
        /*0454*/ 	.word	0x000128d0


	//   ....[73]....
        /*0458*/ 	.word	0x00012970


	//   ....[74]....
        /*045c*/ 	.word	0x00012d00


	//   ....[75]....
        /*0460*/ 	.word	0x00012d10


	//   ....[76]....
        /*0464*/ 	.word	0x00012d20


	//   ....[77]....
        /*0468*/ 	.word	0x00012d30


	//   ....[78]....
        /*046c*/ 	.word	0x00013580


	//   ....[79]....
        /*0470*/ 	.word	0x000135a0


	//   ....[80]....
        /*0474*/ 	.word	0x000135c0


	//   ....[81]....
        /*0478*/ 	.word	0x000135d0


	//   ....[82]....
        /*047c*/ 	.word	0x000135e0


	//   ....[83]....
        /*0480*/ 	.word	0x000136e0


	//   ....[84]....
        /*0484*/ 	.word	0x00013e40


	//   ....[85]....
        /*0488*/ 	.word	0x00013e60


	//   ....[86]....
        /*048c*/ 	.word	0x00013e80


	//   ....[87]....
        /*0490*/ 	.word	0x00013ee0


	//   ....[88]....
        /*0494*/ 	.word	0x00014270


	//   ....[89]....
        /*0498*/ 	.word	0x00014280


	//   ....[90]....
        /*049c*/ 	.word	0x00014290


	//   ....[91]....
        /*04a0*/ 	.word	0x000142f0


	//   ....[92]....
        /*04a4*/ 	.word	0x00015360


	//   ....[93]....
        /*04a8*/ 	.word	0x00015500


	//   ....[94]....
        /*04ac*/ 	.word	0x00015bd0


	//   ....[95]....
        /*04b0*/ 	.word	0x00015cb0


	//   ....[96]....
        /*04b4*/ 	.word	0x00015d50


	//   ....[97]....
        /*04b8*/ 	.word	0x00015db0


	//   ....[98]....
        /*04bc*/ 	.word	0x00015e90


	//   ....[99]....
        /*04c0*/ 	.word	0x00015fe0


	//   ....[100]....
        /*04c4*/ 	.word	0x00016070


	//   ....[101]....
        /*04c8*/ 	.word	0x000160d0


	//   ....[102]....
        /*04cc*/ 	.word	0x00016170


	//   ....[103]....
        /*04d0*/ 	.word	0x00016270


	//   ....[104]....
        /*04d4*/ 	.word	0x000162d0


	//   ....[105]....
        /*04d8*/ 	.word	0x00016330


	//   ....[106]....
        /*04dc*/ 	.word	0x000163d0


	//   ....[107]....
        /*04e0*/ 	.word	0x00016490


	//   ....[108]....
        /*04e4*/ 	.word	0x00016510


	//   ....[109]....
        /*04e8*/ 	.word	0x000166c0


	//   ....[110]....
        /*04ec*/ 	.word	0x00016770


	//   ....[111]....
        /*04f0*/ 	.word	0x00016820


	//   ....[112]....
        /*04f4*/ 	.word	0x000168d0


	//   ....[113]....
        /*04f8*/ 	.word	0x000169c0


	//   ....[114]....
        /*04fc*/ 	.word	0x00016a50


	//   ....[115]....
        /*0500*/ 	.word	0x00016ab0


	//   ....[116]....
        /*0504*/ 	.word	0x00016b80


	//   ....[117]....
        /*0508*/ 	.word	0x00016de0


	//----- nvinfo : EIATTR_REG_RECONFIG
	.align		4
.L_1218:
        /*050c*/ 	.byte	0x01, 0x54
	.zero		2


	//----- nvinfo : EIATTR_SYSCALL_OFFSETS
	.align		4
        /*0510*/ 	.byte	0x04, 0x46
        /*0512*/ 	.short	(.L_1220 - .L_1219)


	//   ....[0]....
.L_1219:
        /*0514*/ 	.word	0x00001870


	//   ....[1]....
        /*0518*/ 	.word	0x00011e60


	//   ....[2]....
        /*051c*/ 	.word	0x00011fd0


	//   ....[3]....
        /*0520*/ 	.word	0x00012120


	//   ....[4]....
        /*0524*/ 	.word	0x00012260


	//   ....[5]....
        /*0528*/ 	.word	0x00013070


	//----- nvinfo : EIATTR_MBARRIER_INSTR_OFFSETS
	.align		4
.L_1220:
        /*052c*/ 	.byte	0x04, 0x39
        /*052e*/ 	.short	(.L_1222 - .L_1221)


	//   ....[0]....
.L_1221:
        /*0530*/ 	.word	0x00000180
        /*0534*/ 	.word	0x000000ff
        /*0538*/ 	.word	0x00019c00
        /*053c*/ 	.short	0x0100
        /*053e*/ 	.byte	0x08
	.zero		1


	//   ....[1]....
        /*0540*/ 	.word	0x00000190
        /*0544*/ 	.word	0x000000ff
        /*0548*/ 	.word	0x00019c20
        /*054c*/ 	.short	0x0100
        /*054e*/ 	.byte	0x08
	.zero		1


	//   ....[2]....
        /*0550*/ 	.word	0x00000280
        /*0554*/ 	.word	0x000000ff
        /*0558*/ 	.word	0x00019c30
        /*055c*/ 	.short	0x0100
        /*055e*/ 	.byte	0x08
	.zero		1


	//   ....[3]....
        /*0560*/ 	.word	0x00000290
        /*0564*/ 	.word	0x000000ff
        /*0568*/ 	.word	0x00019c40
        /*056c*/ 	.short	0x0100
        /*056e*/ 	.byte	0x08
	.zero		1


	//   ....[4]....
        /*0570*/ 	.word	0x000002a0
        /*0574*/ 	.word	0x000000ff
        /*0578*/ 	.word	0x00019c38
        /*057c*/ 	.short	0x0100
        /*057e*/ 	.byte	0x08
	.zero		1


	//   ....[5]....
        /*0580*/ 	.word	0x000002b0
        /*0584*/ 	.word	0x000000ff
        /*0588*/ 	.word	0x00019c48
        /*058c*/ 	.short	0x0100
        /*058e*/ 	.byte	0x08
	.zero		1


	//   ....[6]....
        /*0590*/ 	.word	0x000003e0
        /*0594*/ 	.word	0x000000ff
        /*0598*/ 	.word	0x00019c50
        /*059c*/ 	.short	0x0100
        /*059e*/ 	.byte	0x08
	.zero		1


	//   ....[7]....
        /*05a0*/ 	.word	0x000003f0
        /*05a4*/ 	.word	0x000000ff
        /*05a8*/ 	.word	0x00019c60
        /*05ac*/ 	.short	0x0100
        /*05ae*/ 	.byte	0x08
	.zero		1


	//   ....[8]....
        /*05b0*/ 	.word	0x00000400
        /*05b4*/ 	.word	0x000000ff
        /*05b8*/ 	.word	0x00019c58
        /*05bc*/ 	.short	0x0100
        /*05be*/ 	.byte	0x08
	.zero		1


	//   ....[9]....
        /*05c0*/ 	.word	0x00000410
        /*05c4*/ 	.word	0x000000ff
        /*05c8*/ 	.word	0x00019c68
        /*05cc*/ 	.short	0x0100
        /*05ce*/ 	.byte	0x08
	.zero		1


	//   ....[10]....
        /*05d0*/ 	.word	0x00000500
        /*05d4*/ 	.word	0x000000ff
        /*05d8*/ 	.word	0x00019c70
        /*05dc*/ 	.short	0x0100
        /*05de*/ 	.byte	0x06
	.zero		1


	//   ....[11]....
        /*05e0*/ 	.word	0x00000510
        /*05e4*/ 	.word	0x000000ff
        /*05e8*/ 	.word	0x00019c80
        /*05ec*/ 	.short	0x0100
        /*05ee*/ 	.byte	0x06
	.zero		1


	//   ....[12]....
        /*05f0*/ 	.word	0x00000520
        /*05f4*/ 	.word	0x000000ff
        /*05f8*/ 	.word	0x00019c78
        /*05fc*/ 	.short	0x0100
        /*05fe*/ 	.byte	0x06
	.zero		1


	//   ....[13]....
        /*0600*/ 	.word	0x00000530
        /*0604*/ 	.word	0x000000ff
        /*0608*/ 	.word	0x00019c88
        /*060c*/ 	.short	0x0100
        /*060e*/ 	.byte	0x06
	.zero		1


	//   ....[14]....
        /*0610*/ 	.word	0x00000660
        /*0614*/ 	.word	0x000000ff
        /*0618*/ 	.word	0x00019c90
        /*061c*/ 	.short	0x0100
        /*061e*/ 	.byte	0x08
	.zero		1


	//   ....[15]....
        /*0620*/ 	.word	0x00000670
        /*0624*/ 	.word	0x000000ff
        /*0628*/ 	.word	0x00019ca0
        /*062c*/ 	.short	0x0100
        /*062e*/ 	.byte	0x08
	.zero		1


	//   ....[16]....
        /*0630*/ 	.word	0x00000680
        /*0634*/ 	.word	0x000000ff
        /*0638*/ 	.word	0x00019c98
        /*063c*/ 	.short	0x0100
        /*063e*/ 	.byte	0x08
	.zero		1


	//   ....[17]....
        /*0640*/ 	.word	0x00000690
        /*0644*/ 	.word	0x000000ff
        /*0648*/ 	.word	0x00019ca8
        /*064c*/ 	.short	0x0100
        /*064e*/ 	.byte	0x08
	.zero		1


	//   ....[18]....
        /*0650*/ 	.word	0x000007e0
        /*0654*/ 	.word	0x000000ff
        /*0658*/ 	.word	0x00019cb0
        /*065c*/ 	.short	0x0100
        /*065e*/ 	.byte	0x08
	.zero		1


	//   ....[19]....
        /*0660*/ 	.word	0x000007f0
        /*0664*/ 	.word	0x000000ff
        /*0668*/ 	.word	0x00019cc0
        /*066c*/ 	.short	0x0100
        /*066e*/ 	.byte	0x08
	.zero		1


	//   ....[20]....
        /*0670*/ 	.word	0x00000800
        /*0674*/ 	.word	0x000000ff
        /*0678*/ 	.word	0x00019cb8
        /*067c*/ 	.short	0x0100
        /*067e*/ 	.byte	0x08
	.zero		1


	//   ....[21]....
        /*0680*/ 	.word	0x00000810
        /*0684*/ 	.word	0x000000ff
        /*0688*/ 	.word	0x00019cc8
        /*068c*/ 	.short	0x0100
        /*068e*/ 	.byte	0x08
	.zero		1


	//   ....[22]....
        /*0690*/ 	.word	0x00001bc0
        /*0694*/ 	.word	0x000000ff
        /*0698*/ 	.word	0x00019c00
        /*069c*/ 	.short	0x010a
        /*069e*/ 	.byte	0x2e
	.zero		1


	//   ....[23]....
        /*06a0*/ 	.word	0x00001c60
        /*06a4*/ 	.word	0x0000000c
        /*06a8*/ 	.word	0x00019c30
        /*06ac*/ 	.short	0x010a
        /*06ae*/ 	.byte	0x3f
	.zero		1


	//   ....[24]....
        /*06b0*/ 	.word	0x00001ca0
        /*06b4*/ 	.word	0x0000000c
        /*06b8*/ 	.word	0x00019c30
        /*06bc*/ 	.short	0x010a
        /*06be*/ 	.byte	0x3f
	.zero		1


	//   ....[25]....
        /*06c0*/ 	.word	0x000023f0
        /*06c4*/ 	.word	0x000000ff
        /*06c8*/ 	.word	0x00000000
        /*06cc*/ 	.short	0x0101
        /*06ce*/ 	.byte	0x06
	.zero		1


	//   ....[26]....
        /*06d0*/ 	.word	0x00005720
        /*06d4*/ 	.word	0x000000ff
        /*06d8*/ 	.word	0x00019c30
        /*06dc*/ 	.short	0x010a
        /*06de*/ 	.byte	0x14
	.zero		1


	//   ....[27]....
        /*06e0*/ 	.word	0x00005760
        /*06e4*/ 	.word	0x000000ff
        /*06e8*/ 	.word	0x00019c30
        /*06ec*/ 	.short	0x010a
        /*06ee*/ 	.byte	0x14
	.zero		1


	//   ....[28]....
        /*06f0*/ 	.word	0x000058c0
        /*06f4*/ 	.word	0x000000ff
        /*06f8*/ 	.word	0x00019c50
        /*06fc*/ 	.short	0x010a
        /*06fe*/ 	.byte	0x0b
	.zero		1


	//   ....[29]....
        /*0700*/ 	.word	0x00005900
        /*0704*/ 	.word	0x000000ff
        /*0708*/ 	.word	0x00019c50
        /*070c*/ 	.short	0x010a
        /*070e*/ 	.byte	0x0b
	.zero		1


	//   ....[30]....
        /*0710*/ 	.word	0x00006050
        /*0714*/ 	.word	0x000000ff
        /*0718*/ 	.word	0x00000000
        /*071c*/ 	.short	0x0101
        /*071e*/ 	.byte	0x14
	.zero		1


	//   ....[31]....
        /*0720*/ 	.word	0x00008660
        /*0724*/ 	.word	0x000000ff
        /*0728*/ 	.word	0x00000000
        /*072c*/ 	.short	0x0101
        /*072e*/ 	.byte	0x07
	.zero		1


	//   ....[32]....
        /*0730*/ 	.word	0x00008e60
        /*0734*/ 	.word	0x000000ff
        /*0738*/ 	.word	0x00019c30
        /*073c*/ 	.short	0x010a
        /*073e*/ 	.byte	0x06
	.zero		1


	//   ....[33]....
        /*0740*/ 	.word	0x00008ea0
        /*0744*/ 	.word	0x000000ff
        /*0748*/ 	.word	0x00019c30
        /*074c*/ 	.short	0x010a
        /*074e*/ 	.byte	0x06
	.zero		1


	//   ....[34]....
        /*0750*/ 	.word	0x00009000
        /*0754*/ 	.word	0x000000ff
        /*0758*/ 	.word	0x00019c50
        /*075c*/ 	.short	0x010a
        /*075e*/ 	.byte	0x0b
	.zero		1


	//   ....[35]....
        /*0760*/ 	.word	0x00009040
        /*0764*/ 	.word	0x000000ff
        /*0768*/ 	.word	0x00019c50
        /*076c*/ 	.short	0x010a
        /*076e*/ 	.byte	0x0b
	.zero		1


	//   ....[36]....
        /*0770*/ 	.word	0x00009730
        /*0774*/ 	.word	0x000000ff
        /*0778*/ 	.word	0x00000000
        /*077c*/ 	.short	0x0101
        /*077e*/ 	.byte	0x07
	.zero		1


	//   ....[37]....
        /*0780*/ 	.word	0x0000ac80
        /*0784*/ 	.word	0x000000ff
        /*0788*/ 	.word	0x00000000
        /*078c*/ 	.short	0x0101
        /*078e*/ 	.byte	0x07
	.zero		1


	//   ....[38]....
        /*0790*/ 	.word	0x0000b290
        /*0794*/ 	.word	0x000000ff
        /*0798*/ 	.word	0x00019c30
        /*079c*/ 	.short	0x010a
        /*079e*/ 	.byte	0x06
	.zero		1


	//   ....[39]....
        /*07a0*/ 	.word	0x0000b2d0
        /*07a4*/ 	.word	0x000000ff
        /*07a8*/ 	.word	0x00019c30
        /*07ac*/ 	.short	0x010a
        /*07ae*/ 	.byte	0x06
	.zero		1


	//   ....[40]....
        /*07b0*/ 	.word	0x0000b430
        /*07b4*/ 	.word	0x000000ff
        /*07b8*/ 	.word	0x00019c50
        /*07bc*/ 	.short	0x010a
        /*07be*/ 	.byte	0x0b
	.zero		1


	//   ....[41]....
        /*07c0*/ 	.word	0x0000b470
        /*07c4*/ 	.word	0x000000ff
        /*07c8*/ 	.word	0x00019c50
        /*07cc*/ 	.short	0x010a
        /*07ce*/ 	.byte	0x0b
	.zero		1


	//   ....[42]....
        /*07d0*/ 	.word	0x0000bb70
        /*07d4*/ 	.word	0x000000ff
        /*07d8*/ 	.word	0x00000000
        /*07dc*/ 	.short	0x0101
        /*07de*/ 	.byte	0x06
	.zero		1


	//   ....[43]....
        /*07e0*/ 	.word	0x0000e1d0
        /*07e4*/ 	.word	0x000000ff
        /*07e8*/ 	.word	0x00000000
        /*07ec*/ 	.short	0x0101
        /*07ee*/ 	.byte	0x07
	.zero		1


	//   ....[44]....
        /*07f0*/ 	.word	0x0000e700
        /*07f4*/ 	.word	0x000000ff
        /*07f8*/ 	.word	0x00019c50
        /*07fc*/ 	.short	0x010a
        /*07fe*/ 	.byte	0x0e
	.zero		1


	//   ....[45]....
        /*0800*/ 	.word	0x0000e740
        /*0804*/ 	.word	0x000000ff
        /*0808*/ 	.word	0x00019c50
        /*080c*/ 	.short	0x010a
        /*080e*/ 	.byte	0x0e
	.zero		1


	//   ....[46]....
        /*0810*/ 	.word	0x0000ed50
        /*0814*/ 	.word	0x000000ff
        /*0818*/ 	.word	0x00000000
        /*081c*/ 	.short	0x0101
        /*081e*/ 	.byte	0x04
	.zero		1


	//   ....[47]....
        /*0820*/ 	.word	0x00010270
        /*0824*/ 	.word	0x00000003
        /*0828*/ 	.word	0x00000000
        /*082c*/ 	.short	0x0101
        /*082e*/ 	.byte	0x3f
	.zero		1


	//   ....[48]....
        /*0830*/ 	.word	0x00012660
        /*0834*/ 	.word	0x00000004
        /*0838*/ 	.word	0x00019c80
        /*083c*/ 	.short	0x010a
        /*083e*/ 	.byte	0x3f
	.zero		1


	//   ....[49]....
        /*0840*/ 	.word	0x00012a40
        /*0844*/ 	.word	0x00000004
        /*0848*/ 	.word	0x00019c70
        /*084c*/ 	.short	0x0107
        /*084e*/ 	.byte	0x3f
	.zero		1


	//   ....[50]....
        /*0850*/ 	.word	0x00012b00
        /*0854*/ 	.word	0x00000004
        /*0858*/ 	.word	0x00019c70
        /*085c*/ 	.short	0x0101
        /*085e*/ 	.byte	0x3f
	.zero		1


	//   ....[51]....
        /*0860*/ 	.word	0x00012b30
        /*0864*/ 	.word	0x00000004
        /*0868*/ 	.word	0x00019c40
        /*086c*/ 	.short	0x010a
        /*086e*/ 	.byte	0x3f
	.zero		1


	//   ....[52]....
        /*0870*/ 	.word	0x00012e50
        /*0874*/ 	.word	0x00000004
        /*0878*/ 	.word	0x00019c30
        /*087c*/ 	.short	0x0107
        /*087e*/ 	.byte	0x3f
	.zero		1


	//   ....[53]....
        /*0880*/ 	.word	0x00012f20
        /*0884*/ 	.word	0x00000004
        /*0888*/ 	.word	0x00019c30
        /*088c*/ 	.short	0x0101
        /*088e*/ 	.byte	0x3f
	.zero		1


	//   ....[54]....
        /*0890*/ 	.word	0x000137c0
        /*0894*/ 	.word	0x00000010
        /*0898*/ 	.word	0x00019c00
        /*089c*/ 	.short	0x0107
        /*089e*/ 	.byte	0x3f
	.zero		1


	//   ....[55]....
        /*08a0*/ 	.word	0x000138c0
        /*08a4*/ 	.word	0x00000010
        /*08a8*/ 	.word	0x00019c00
        /*08ac*/ 	.short	0x0101
        /*08ae*/ 	.byte	0x3f
	.zero		1


	//   ....[56]....
        /*08b0*/ 	.word	0x000138e0
        /*08b4*/ 	.word	0x00000010
        /*08b8*/ 	.word	0x00019c20
        /*08bc*/ 	.short	0x010a
        /*08be*/ 	.byte	0x3f
	.zero		1


	//   ....[57]....
        /*08c0*/ 	.word	0x00013c70
        /*08c4*/ 	.word	0x00000004
        /*08c8*/ 	.word	0x00019c80
        /*08cc*/ 	.short	0x010a
        /*08ce*/ 	.byte	0x3f
	.zero		1


	//   ....[58]....
        /*08d0*/ 	.word	0x00013fb0
        /*08d4*/ 	.word	0x00000004
        /*08d8*/ 	.word	0x00019c70
        /*08dc*/ 	.short	0x0107
        /*08de*/ 	.byte	0x3f
	.zero		1


	//   ....[59]....
        /*08e0*/ 	.word	0x00014070
        /*08e4*/ 	.word	0x00000004
        /*08e8*/ 	.word	0x00019c70
        /*08ec*/ 	.short	0x0101
        /*08ee*/ 	.byte	0x3f
	.zero		1


	//   ....[60]....
        /*08f0*/ 	.word	0x000140a0
        /*08f4*/ 	.word	0x00000004
        /*08f8*/ 	.word	0x00019c40
        /*08fc*/ 	.short	0x010a
        /*08fe*/ 	.byte	0x3f
	.zero		1


	//   ....[61]....
        /*0900*/ 	.word	0x00014390
        /*0904*/ 	.word	0x00000004
        /*0908*/ 	.word	0x00019c30
        /*090c*/ 	.short	0x0107
        /*090e*/ 	.byte	0x3f
	.zero		1


	//   ....[62]....
        /*0910*/ 	.word	0x00014460
        /*0914*/ 	.word	0x00000004
        /*0918*/ 	.word	0x00019c30
        /*091c*/ 	.short	0x0101
        /*091e*/ 	.byte	0x3f
	.zero		1


	//   ....[63]....
        /*0920*/ 	.word	0x000144e0
        /*0924*/ 	.word	0x00000002
        /*0928*/ 	.word	0x00019c70
        /*092c*/ 	.short	0x010a
        /*092e*/ 	.byte	0x3f
	.zero		1


	//   ....[64]....
        /*0930*/ 	.word	0x00014570
        /*0934*/ 	.word	0x00000002
        /*0938*/ 	.word	0x00019c60
        /*093c*/ 	.short	0x010a
        /*093e*/ 	.byte	0x3f
	.zero		1


	//   ....[65]....
        /*0940*/ 	.word	0x000149e0
        /*0944*/ 	.word	0x00000002
        /*0948*/ 	.word	0x00019c50
        /*094c*/ 	.short	0x0101
        /*094e*/ 	.byte	0x3f
	.zero		1


	//   ....[66]....
        /*0950*/ 	.word	0x00014a70
        /*0954*/ 	.word	0x00000002
        /*0958*/ 	.word	0x00000000
        /*095c*/ 	.short	0x0101
        /*095e*/ 	.byte	0x3f
	.zero		1


	//   ....[67]....
        /*0960*/ 	.word	0x00014c40
        /*0964*/ 	.word	0x00000000
        /*0968*/ 	.word	0x00019c70
        /*096c*/ 	.short	0x010a
        /*096e*/ 	.byte	0x3f
	.zero		1


	//   ....[68]....
        /*0970*/ 	.word	0x00014cc0
        /*0974*/ 	.word	0x00000000
        /*0978*/ 	.word	0x00019c60
        /*097c*/ 	.short	0x010a
        /*097e*/ 	.byte	0x3f
	.zero		1


	//   ....[69]....
        /*0980*/ 	.word	0x00015140
        /*0984*/ 	.word	0x00000000
        /*0988*/ 	.word	0x00019c50
        /*098c*/ 	.short	0x0101
        /*098e*/ 	.byte	0x3f
	.zero		1


	//   ....[70]....
        /*0990*/ 	.word	0x00015200
        /*0994*/ 	.word	0x00000000
        /*0998*/ 	.word	0x00000000
        /*099c*/ 	.short	0x0101
        /*099e*/ 	.byte	0x3f
	.zero		1


	//   ....[71]....
        /*09a0*/ 	.word	0x00015480
        /*09a4*/ 	.word	0x00000005
        /*09a8*/ 	.word	0x00019c20
        /*09ac*/ 	.short	0x010a
        /*09ae*/ 	.byte	0x3f
	.zero		1


	//   ....[72]....
        /*09b0*/ 	.word	0x00015600
        /*09b4*/ 	.word	0x00000003
        /*09b8*/ 	.word	0x00019c40
        /*09bc*/ 	.short	0x010a
        /*09be*/ 	.byte	0x3f
	.zero		1


	//   ....[73]....
        /*09c0*/ 	.word	0x000156a0
        /*09c4*/ 	.word	0x00000005
        /*09c8*/ 	.word	0x00019c40
        /*09cc*/ 	.short	0x010a
        /*09ce*/ 	.byte	0x3f
	.zero		1


	//   ....[74]....
        /*09d0*/ 	.word	0x000156e0
        /*09d4*/ 	.word	0x00000003
        /*09d8*/ 	.word	0x00019c60
        /*09dc*/ 	.short	0x010a
        /*09de*/ 	.byte	0x3f
	.zero		1


	//   ....[75]....
        /*09e0*/ 	.word	0x00015720
        /*09e4*/ 	.word	0x00000005
        /*09e8*/ 	.word	0x00019c60
        /*09ec*/ 	.short	0x010a
        /*09ee*/ 	.byte	0x3f
	.zero		1


	//   ....[76]....
        /*09f0*/ 	.word	0x00015760
        /*09f4*/ 	.word	0x00000003
        /*09f8*/ 	.word	0x00019c80
        /*09fc*/ 	.short	0x010a
        /*09fe*/ 	.byte	0x3f
	.zero		1


	//   ....[77]....
        /*0a00*/ 	.word	0x000157a0
        /*0a04*/ 	.word	0x00000005
        /*0a08*/ 	.word	0x00019c80
        /*0a0c*/ 	.short	0x010a
        /*0a0e*/ 	.byte	0x3f
	.zero		1


	//   ....[78]....
        /*0a10*/ 	.word	0x00015810
        /*0a14*/ 	.word	0x00000003
        /*0a18*/ 	.word	0x00019c00
        /*0a1c*/ 	.short	0x010a
        /*0a1e*/ 	.byte	0x3f
	.zero		1


	//   ....[79]....
        /*0a20*/ 	.word	0x00015860
        /*0a24*/ 	.word	0x0000000c
        /*0a28*/ 	.word	0x00019c30
        /*0a2c*/ 	.short	0x010a
        /*0a2e*/ 	.byte	0x3f
	.zero		1


	//   ....[80]....
        /*0a30*/ 	.word	0x000158c0
        /*0a34*/ 	.word	0x00000008
        /*0a38*/ 	.word	0x00019c30
        /*0a3c*/ 	.short	0x010a
        /*0a3e*/ 	.byte	0x3f
	.zero		1


	//   ....[81]....
        /*0a40*/ 	.word	0x00015920
        /*0a44*/ 	.word	0x00000008
        /*0a48*/ 	.word	0x00019c50
        /*0a4c*/ 	.short	0x010a
        /*0a4e*/ 	.byte	0x3f
	.zero		1


	//   ....[82]....
        /*0a50*/ 	.word	0x00015980
        /*0a54*/ 	.word	0x0000000a
        /*0a58*/ 	.word	0x00019c30
        /*0a5c*/ 	.short	0x010a
        /*0a5e*/ 	.byte	0x3f
	.zero		1


	//   ....[83]....
        /*0a60*/ 	.word	0x000159e0
        /*0a64*/ 	.word	0x0000000a
        /*0a68*/ 	.word	0x00019c50
        /*0a6c*/ 	.short	0x010a
        /*0a6e*/ 	.byte	0x3f
	.zero		1


	//   ....[84]....
        /*0a70*/ 	.word	0x00015a40
        /*0a74*/ 	.word	0x00000008
        /*0a78*/ 	.word	0x00019c30
        /*0a7c*/ 	.short	0x010a
        /*0a7e*/ 	.byte	0x3f
	.zero		1


	//   ....[85]....
        /*0a80*/ 	.word	0x00015aa0
        /*0a84*/ 	.word	0x00000008
        /*0a88*/ 	.word	0x00019c50
        /*0a8c*/ 	.short	0x010a
        /*0a8e*/ 	.byte	0x3f
	.zero		1


	//   ....[86]....
        /*0a90*/ 	.word	0x00015b00
        /*0a94*/ 	.word	0x00000005
        /*0a98*/ 	.word	0x00019c50
        /*0a9c*/ 	.short	0x010a
        /*0a9e*/ 	.byte	0x3f
	.zero		1


	//   ....[87]....
        /*0aa0*/ 	.word	0x00015c00
        /*0aa4*/ 	.word	0x00000004
        /*0aa8*/ 	.word	0x00019c80
        /*0aac*/ 	.short	0x010a
        /*0aae*/ 	.byte	0x3f
	.zero		1


	//   ....[88]....
        /*0ab0*/ 	.word	0x00015f30
        /*0ab4*/ 	.word	0x00000004
        /*0ab8*/ 	.word	0x00019c40
        /*0abc*/ 	.short	0x010a
        /*0abe*/ 	.byte	0x3f
	.zero		1


	//   ....[89]....
        /*0ac0*/ 	.word	0x000165c0
        /*0ac4*/ 	.word	0x00000010
        /*0ac8*/ 	.word	0x00019c20
        /*0acc*/ 	.short	0x010a
        /*0ace*/ 	.byte	0x3f
	.zero		1


	//   ....[90]....
        /*0ad0*/ 	.word	0x00016610
        /*0ad4*/ 	.word	0x00000004
        /*0ad8*/ 	.word	0x00019c80
        /*0adc*/ 	.short	0x010a
        /*0ade*/ 	.byte	0x3f
	.zero		1


	//   ....[91]....
        /*0ae0*/ 	.word	0x00016910
        /*0ae4*/ 	.word	0x00000004
        /*0ae8*/ 	.word	0x00019c40
        /*0aec*/ 	.short	0x010a
        /*0aee*/ 	.byte	0x3f
	.zero		1


	//   ....[92]....
        /*0af0*/ 	.word	0x00016bc0
        /*0af4*/ 	.word	0x00000002
        /*0af8*/ 	.word	0x00019c70
        /*0afc*/ 	.short	0x010a
        /*0afe*/ 	.byte	0x3f
	.zero		1


	//   ....[93]....
        /*0b00*/ 	.word	0x00016c10
        /*0b04*/ 	.word	0x00000002
        /*0b08*/ 	.word	0x00019c60
        /*0b0c*/ 	.short	0x010a
        /*0b0e*/ 	.byte	0x3f
	.zero		1


	//   ....[94]....
        /*0b10*/ 	.word	0x00016c60
        /*0b14*/ 	.word	0x00000000
        /*0b18*/ 	.word	0x00019c70
        /*0b1c*/ 	.short	0x010a
        /*0b1e*/ 	.byte	0x3f
	.zero		1


	//   ....[95]....
        /*0b20*/ 	.word	0x00016cb0
        /*0b24*/ 	.word	0x00000000
        /*0b28*/ 	.word	0x00019c60
        /*0b2c*/ 	.short	0x010a
        /*0b2e*/ 	.byte	0x3f
	.zero		1


	//   ....[96]....
        /*0b30*/ 	.word	0x00016d00
        /*0b34*/ 	.word	0x00000005
        /*0b38*/ 	.word	0x00019c20
        /*0b3c*/ 	.short	0x010a
        /*0b3e*/ 	.byte	0x3f
	.zero		1


	//   ....[97]....
        /*0b40*/ 	.word	0x00016ea0
        /*0b44*/ 	.word	0x00000003
        /*0b48*/ 	.word	0x00019c40
        /*0b4c*/ 	.short	0x010a
        /*0b4e*/ 	.byte	0x3f
	.zero		1


	//   ....[98]....
        /*0b50*/ 	.word	0x00016ef0
        /*0b54*/ 	.word	0x00000005
        /*0b58*/ 	.word	0x00019c40
        /*0b5c*/ 	.short	0x010a
        /*0b5e*/ 	.byte	0x3f
	.zero		1


	//   ....[99]....
        /*0b60*/ 	.word	0x00016f40
        /*0b64*/ 	.word	0x00000003
        /*0b68*/ 	.word	0x00019c60
        /*0b6c*/ 	.short	0x010a
        /*0b6e*/ 	.byte	0x3f
	.zero		1


	//   ....[100]....
        /*0b70*/ 	.word	0x00016f90
        /*0b74*/ 	.word	0x00000005
        /*0b78*/ 	.word	0x00019c60
        /*0b7c*/ 	.short	0x010a
        /*0b7e*/ 	.byte	0x3f
	.zero		1


	//   ....[101]....
        /*0b80*/ 	.word	0x00016fe0
        /*0b84*/ 	.word	0x00000003
        /*0b88*/ 	.word	0x00019c80
        /*0b8c*/ 	.short	0x010a
        /*0b8e*/ 	.byte	0x3f
	.zero		1


	//----- nvinfo : EIATTR_NUM_MBARRIERS
	.align		4
.L_1222:
        /*0b90*/ 	.byte	0x03, 0x38
        /*0b92*/ 	.short	0x0016


	//----- nvinfo : EIATTR_EXIT_INSTR_OFFSETS
	.align		4
        /*0b94*/ 	.byte	0x04, 0x1c
        /*0b96*/ 	.short	(.L_1224 - .L_1223)


	//   ....[0]....
.L_1223:
        /*0b98*/ 	.word	0x00000960


	//   ....[1]....
        /*0b9c*/ 	.word	0x00010d00


	//   ....[2]....
        /*0ba0*/ 	.word	0x000157f0


	//----- nvinfo : EIATTR_MAX_THREADS
	.align		4
.L_1224:
        /*0ba4*/ 	.byte	0x04, 0x05
        /*0ba6*/ 	.short	(.L_1226 - .L_1225)
.L_1225:
        /*0ba8*/ 	.word	0x00000200
        /*0bac*/ 	.word	0x00000001
        /*0bb0*/ 	.word	0x00000001


	//----- nvinfo : EIATTR_CRS_STACK_SIZE
	.align		4
.L_1226:
        /*0bb4*/ 	.byte	0x04, 0x1e
        /*0bb6*/ 	.short	(.L_1228 - .L_1227)
.L_1227:
        /*0bb8*/ 	.word	0x00000000


	//----- nvinfo : EIATTR_CBANK_PARAM_SIZE
	.align		4
.L_1228:
        /*0bbc*/ 	.byte	0x03, 0x19
        /*0bbe*/ 	.short	0x0af0


	//----- nvinfo : EIATTR_PARAM_CBANK
	.align		4
        /*0bc0*/ 	.byte	0x04, 0x0a
        /*0bc2*/ 	.short	(.L_1230 - .L_1229)
	.align		4
.L_1229:
        /*0bc4*/ 	.word	index@(.nv.constant0._ZN7cutlass13device_kernelIN5flash11enable_sm90INS1_16FlashAttnFwdSm90INS1_25CollectiveMainloopFwdSm90ILi2EN4cute5tupleIJNS5_1CILi1EEES8_S8_EEENS6_IJNS7_ILi192EEENS7_ILi128EEENS7_ILi96EEEEEELi96ENS_12float_e4m3_tEfNS_4arch4Sm90ELb0ELb1ELb1ELb0ELb1ELb0ELb0ELb1ELb1ELb1ELb0ELb0EEENS1_21CollectiveEpilogueFwdINS6_IJSA_SC_SB_EEES9_NS_10bfloat16_tESG_Li384ELb0ELb1ELb0ELb1EEENS1_30DynamicPersistentTileSchedulerILi384ELi128ELb0ELb1ELb1EEEEEEEEEvNT_6ParamsE)
        /*0bc8*/ 	.short	0x0210
        /*0bca*/ 	.short	0x0af0


	//----- nvinfo : EIATTR_SW_WAR
	.align		4
.L_1230:
        /*0bcc*/ 	.byte	0x04, 0x36
        /*0bce*/ 	.short	(.L_1232 - .L_1231)
.L_1231:
        /*0bd0*/ 	.word	0x00000008
.L_1232:


//--------------------- .nv.info._ZN7cutlass13device_kernelIN5flash11enable_sm90INS1_16FlashAttnFwdSm90INS1_25CollectiveMainloopFwdSm90ILi2EN4cute5tupleIJNS5_1CILi1EEES8_S8_EEENS6_IJNS7_ILi192EEENS7_ILi128EEENS7_ILi96EEEEEELi96ENS_12float_e4m3_tEfNS_4arch4Sm90ELb0ELb1ELb1ELb1ELb1ELb0ELb0ELb1ELb1ELb1ELb0ELb0EEENS1_21CollectiveEpilogueFwdINS6_IJSA_SC_SB_EEES9_NS_10bfloat16_tESG_Li384ELb1ELb1ELb0ELb1EEENS1_36VarlenDynamicPersistentTileSchedulerILi192ELi128ELi384ELi128ELb0ELb1ELb1ELb1ELb0ELb1EEEEEEEEEvNT_6ParamsE --------------------------
	.section	.nv.info._ZN7cutlass13device_kernelIN5flash11enable_sm90INS1_16FlashAttnFwdSm90INS1_25CollectiveMainloopFwdSm90ILi2EN4cute5tupleIJNS5_1CILi1EEES8_S8_EEENS6_IJNS7_ILi192EEENS7_ILi128EEENS7_ILi96EEEEEELi96ENS_12float_e4m3_tEfNS_4arch4Sm90ELb0ELb1ELb1ELb1ELb1ELb0ELb0ELb1ELb1ELb1ELb0ELb0EEENS1_21CollectiveEpilogueFwdINS6_IJSA_SC_SB_EEES9_NS_10bfloat16_tESG_Li384ELb1ELb1ELb0ELb1EEENS1_36VarlenDynamicPersistentTileSchedulerILi192ELi128ELi384ELi128ELb0ELb1ELb1ELb1ELb0ELb1EEEEEEEEEvNT_6ParamsE,"",@"SHT_CUDA_INFO"
	.sectionflags	@""
	.align	4


	//----- nvinfo : EIATTR_CUDA_API_VERSION
	.align		4
        /*0000*/ 	.byte	0x04, 0x37
        /*0002*/ 	.short	(.L_1234 - .L_1233)
.L_1233:
        /*0004*/ 	.word	0x00000082


	//----- nvinfo : EIATTR_KPARAM_INFO
	.align		4
.L_1234:
        /*0008*/ 	.byte	0x04, 0x17
        /*000a*/ 	.short	(.L_1236 - .L_1235)
.L_1235:
        /*000c*/ 	.word	0x00000000
        /*0010*/ 	.short	0x0000
        /*0012*/ 	.short	0x0070
        /*0014*/ 	.byte	0x00, 0xf0, 0x01, 0x2a


	//----- nvinfo : EIATTR_SPARSE_MMA_MASK
	.align		4
.L_1236:
        /*0018*/ 	.byte	0x03, 0x50
        /*001a*/ 	.short	0x0000


	//----- nvinfo : EIATTR_MAXREG_COUNT
	.align		4
        /*001c*/ 	.byte	0x03, 0x1b
        /*001e*/ 	.short	0x0080


	//----- nvinfo : EIATTR_NUM_BARRIERS
	.align		4
        /*0020*/ 	.byte	0x02, 0x4c
        /*0022*/ 	.byte	0x09
	.zero		1


	//----- nvinfo : EIATTR_EXTERNS
	.align		4
        /*0024*/ 	.byte	0x04, 0x0f
        /*0026*/ 	.short	(.L_1238 - .L_1237)


	//   ....[0]....
	.align		4
.L_1237:
        /*0028*/ 	.word	index@(__assertfail)


	//----- nvinfo : EIATTR_ANNOTATIONS
	.align		4
.L_1238:
        /*002c*/ 	.byte	0x04, 0x55
        /*002e*/ 	.short	(.L_1240 - .L_1239)


	//   ....[0]....
.L_1239:
        /* <DEDUP_REMOVED lines=17> */


	//----- nvinfo : EIATTR_MERCURY_ISA_VERSION
	.align		4
.L_1240:
        /*0128*/ 	.byte	0x03, 0x5f
        /*012a*/ 	.short	0x0101


	//----- nvinfo : EIATTR_UNUSED_LOAD_BYTE_OFFSET
	.align		4
        /*012c*/ 	.byte	0x04, 0x44
        /*012e*/ 	.short	(.L_1242 - .L_1241)


	//   ....[0]....
.L_1241:
        /*0130*/ 	.word	0x00000940
        /*0134*/ 	.word	0x0000fff0


	//   ....[1]....
        /*0138*/ 	.word	0x0000f1d0
        /*013c*/ 	.word	0x0000fff0


	//----- nvinfo : EIATTR_INT_WARP_WIDE_INSTR_OFFSETS
	.align		4
.L_1242:
        /*0140*/ 	.byte	0x04, 0x31
        /*0142*/ 	.short	(.L_1244 - .L_1243)


	//   ....[0]....
.L_1243:
        /*0144*/ 	.word	0x000000c0


	//   ....[1]....
        /*0148*/ 	.word	0x000000d0


	//   ....[2]....
        /*014c*/ 	.word	0x00000170


	//   ....[3]....
        /*0150*/ 	.word	0x00012b90


	//   ....[4]....
        /*0154*/ 	.word	0x00012c20


	//   ....[5]....
        /*0158*/ 	.word	0x00015dc0


	//   ....[6]....
        /*015c*/ 	.word	0x00015e50


	//----- nvinfo : EIATTR_COOP_GROUP_MASK_REGIDS
	.align		4
.L_1244:
        /*0160*/ 	.byte	0x04, 0x29
        /*0162*/ 	.short	(.L_1246 - .L_1245)


	//   ....[0]....
.L_1245:
        /*0164*/ 	.word	0xffffffff


	//   ....[1]....
        /*0168*/ 	.word	0xffffffff


	//   ....[2]....
        /*016c*/ 	.word	0xffffffff


	//   ....[3]....
        /*0170*/ 	.word	0xffffffff


	//   ....[4]....
        /*0174*/ 	.word	0xffffffff


	//   ....[5]....
        /*0178*/ 	.word	0xffffffff


	//   ....[6]....
        /*017c*/ 	.word	0xffffffff


	//   ....[7]....
        /*0180*/ 	.word	0xffffffff


	//   ....[8]....
        /*0184*/ 	.word	0xffffffff


	//   ....[9]....
        /*0188*/ 	.word	0xffffffff


	//   ....[10]....
        /*018c*/ 	.word	0xffffffff


	//   ....[11]....
        /*0190*/ 	.word	0xffffffff


	//   ....[12]....
        /*0194*/ 	.word	0xffffffff


	//   ....[13]....
        /*0198*/ 	.word	0xffffffff


	//   ....[14]....
        /*019c*/ 	.word	0xffffffff


	//   ....[15]....
        /*01a0*/ 	.word	0xffffffff


	//   ....[16]....
        /*01a4*/ 	.word	0xffffffff


	//   ....[17]....
        /*01a8*/ 	.word	0xffffffff


	//   ....[18]....
        /*01ac*/ 	.word	0xffffffff


	//   ....[19]....
        /*01b0*/ 	.word	0xffffffff


	//   ....[20]....
        /*01b4*/ 	.word	0xffffffff


	//   ....[21]....
        /*01b8*/ 	.word	0xffffffff


	//   ....[22]....
        /*01bc*/ 	.word	0xffffffff


	//   ....[23]....
        /*01c0*/ 	.word	0xffffffff


	//   ....[24]....
        /*01c4*/ 	.word	0xffffffff


	//   ....[25]....
        /*01c8*/ 	.word	0xffffffff


	//   ....[26]....
        /*01cc*/ 	.word	0xffffffff


	//   ....[27]....
        /*01d0*/ 	.word	0xffffffff


	//   ....[28]....
        /*01d4*/ 	.word	0xffffffff


	//   ....[29]....
        /*01d8*/ 	.word	0xffffffff


	//   ....[30]....
        /*01dc*/ 	.word	0xffffffff


	//   ....[31]....
        /*01e0*/ 	.word	0xffffffff


	//   ....[32]....
        /*01e4*/ 	.word	0xffffffff


	//   ....[33]....
        /*01e8*/ 	.word	0xffffffff


	//   ....[34]....
        /*01ec*/ 	.word	0xffffffff


	//   ....[35]....
        /*01f0*/ 	.word	0xffffffff


	//   ....[36]....
        /*01f4*/ 	.word	0xffffffff


	//   ....[37]....
        /*01f8*/ 	.word	0xffffffff


	//   ....[38]....
        /*01fc*/ 	.word	0xffffffff


	//   ....[39]....
        /*0200*/ 	.word	0xffffffff


	//   ....[40]....
        /*0204*/ 	.word	0xffffffff


	//   ....[41]....
        /*0208*/ 	.word	0xffffffff


	//   ....[42]....
        /*020c*/ 	.word	0xffffffff


	//   ....[43]....
        /*0210*/ 	.word	0xffffffff


	//   ....[44]....
        /*0214*/ 	.word	0xffffffff


	//   ....[45]....
        /*0218*/ 	.word	0xffffffff


	//   ....[46]....
        /*021c*/ 	.word	0xffffffff


	//   ....[47]....
        /*0220*/ 	.word	0xffffffff


	//   ....[48]....
        /*0224*/ 	.word	0xffffffff


	//   ....[49]....
        /*0228*/ 	.word	0xffffffff


	//   ....[50]....
        /*022c*/ 	.word	0xffffffff


	//   ....[51]....
        /*0230*/ 	.word	0xffffffff


	//   ....[52]....
        /*0234*/ 	.word	0xffffffff


	//   ....[53]....
        /*0238*/ 	.word	0xffffffff


	//   ....[54]....
        /*023c*/ 	.word	0xffffffff


	//   ....[55]....
        /*0240*/ 	.word	0xffffffff


	//   ....[56]....
        /*0244*/ 	.word	0xffffffff


	//   ....[57]....
        /*0248*/ 	.word	0xffffffff


	//   ....[58]....
        /*024c*/ 	.word	0xffffffff


	//   ....[59]....
        /*0250*/ 	.word	0xffffffff


	//   ....[60]....
        /*0254*/ 	.word	0xffffffff


	//   ....[61]....
        /*0258*/ 	.word	0xffffffff


	//   ....[62]....
        /*025c*/ 	.word	0xffffffff


	//   ....[63]....
        /*0260*/ 	.word	0xffffffff


	//   ....[64]....
        /*0264*/ 	.word	0xffffffff


	//   ....[65]....
        /*0268*/ 	.word	0xffffffff


	//   ....[66]....
        /*026c*/ 	.word	0xffffffff


	//   ....[67]....
        /*0270*/ 	.word	0xffffffff


	//   ....[68]....
        /*0274*/ 	.word	0xffffffff


	//   ....[69]....
        /*0278*/ 	.word	0xffffffff


	//   ....[70]....
        /*027c*/ 	.word	0xffffffff


	//   ....[71]....
        /*0280*/ 	.word	0xffffffff


	//   ....[72]....
        /*0284*/ 	.word	0xffffffff


	//   ....[73]....
        /*0288*/ 	.word	0xffffffff


	//   ....[74]....
        /*028c*/ 	.word	0xffffffff


	//   ....[75]....
        /*0290*/ 	.word	0xffffffff


	//   ....[76]....
        /*0294*/ 	.word	0xffffffff


	//   ....[77]....
        /*0298*/ 	.word	0xffffffff


	//   ....[78]....
        /*029c*/ 	.word	0xffffffff


	//   ....[79]....
        /*02a0*/ 	.word	0xffffffff


	//   ....[80]....
        /*02a4*/ 	.word	0xffffffff


	//   ....[81]....
        /*02a8*/ 	.word	0xffffffff


	//   ....[82]....
        /*02ac*/ 	.word	0xffffffff


	//   ....[83]....
        /*02b0*/ 	.word	0xffffffff


	//   ....[84]....
        /*02b4*/ 	.word	0xffffffff


	//   ....[85]....
        /*02b8*/ 	.word	0xffffffff


	//   ....[86]....
        /*02bc*/ 	.word	0xffffffff


	//   ....[87]....
        /*02c0*/ 	.word	0xffffffff


	//   ....[88]....
        /*02c4*/ 	.word	0xffffffff


	//   ....[89]....
        /*02c8*/ 	.word	0xffffffff


	//   ....[90]....
        /*02cc*/ 	.word	0xffffffff


	//   ....[91]....
        /*02d0*/ 	.word	0xffffffff


	//   ....[92]....
        /*02d4*/ 	.word	0xffffffff


	//   ....[93]....
        /*02d8*/ 	.word	0xffffffff


	//   ....[94]....
        /*02dc*/ 	.word	0xffffffff


	//   ....[95]....
        /*02e0*/ 	.word	0xffffffff


	//   ....[96]....
        /*02e4*/ 	.word	0xffffffff


	//   ....[97]....
        /*02e8*/ 	.word	0xffffffff


	//   ....[98]....
        /*02ec*/ 	.word	0xffffffff


	//   ....[99]....
        /*02f0*/ 	.word	0xffffffff


	//   ....[100]....
        /*02f4*/ 	.word	0xffffffff


	//   ....[101]....
        /*02f8*/ 	.word	0xffffffff


	//   ....[102]....
        /*02fc*/ 	.word	0xffffffff


	//   ....[103]....
        /*0300*/ 	.word	0xffffffff


	//   ....[104]....
        /*0304*/ 	.word	0xffffffff


	//   ....[105]....
        /*0308*/ 	.word	0xffffffff


	//   ....[106]....
        /*030c*/ 	.word	0xffffffff


	//   ....[107]....
        /*0310*/ 	.word	0xffffffff


	//   ....[108]....
        /*0314*/ 	.word	0xffffffff


	//   ....[109]....
        /*0318*/ 	.word	0xffffffff


	//   ....[110]....
        /*031c*/ 	.word	0xffffffff


	//   ....[111]....
        /*0320*/ 	.word	0xffffffff


	//   ....[112]....
        /*0324*/ 	.word	0xffffffff


	//   ....[113]....
        /*0328*/ 	.word	0xffffffff


	//   ....[114]....
        /*032c*/ 	.word	0xffffffff


	//   ....[115]....
        /*0330*/ 	.word	0xffffffff


	//   ....[116]....
        /*0334*/ 	.word	0xffffffff


	//   ....[117]....
        /*0338*/ 	.word	0xffffffff


	//   ....[118]....
        /*033c*/ 	.word	0xffffffff


	//   ....[119]....
        /*0340*/ 	.word	0xffffffff


	//   ....[120]....
        /*0344*/ 	.word	0xffffffff


	//   ....[121]....
        /*0348*/ 	.word	0xffffffff


	//   ....[122]....
        /*034c*/ 	.word	0xffffffff


	//   ....[123]....
        /*0350*/ 	.word	0xffffffff


	//   ....[124]....
        /*0354*/ 	.word	0xffffffff


	//   ....[125]....
        /*0358*/ 	.word	0x0500000f


	//   ....[126]....
        /*035c*/ 	.word	0x0500000f


	//   ....[127]....
        /*0360*/ 	.word	0x0500000f


	//   ....[128]....
        /*0364*/ 	.word	0x0500000f


	//   ....[129]....
        /*0368*/ 	.word	0x0500000f


	//   ....[130]....
        /*036c*/ 	.word	0x0500000f


	//   ....[131]....
        /*0370*/ 	.word	0x0500000f


	//   ....[132]....
        /*0374*/ 	.word	0x0500000f


	//   ....[133]....
        /*0378*/ 	.word	0x0500000f


	//   ....[134]....
        /*037c*/ 	.word	0x0500000f


	//   ....[135]....
        /*0380*/ 	.word	0x0500000f


	//   ....[136]....
        /*0384*/ 	.word	0x0500000f


	//   ....[137]....
        /*0388*/ 	.word	0x0500000f


	//   ....[138]....
        /*038c*/ 	.word	0x0500000f


	//   ....[139]....
        /*0390*/ 	.word	0x0500000f


	//   ....[140]....
        /*0394*/ 	.word	0x0500000f


	//   ....[141]....
        /*0398*/ 	.word	0x0500000f


	//   ....[142]....
        /*039c*/ 	.word	0x0500000f


	//   ....[143]....
        /*03a0*/ 	.word	0x0500000f


	//   ....[144]....
        /*03a4*/ 	.word	0x0500000f


	//   ....[145]....
        /*03a8*/ 	.word	0x0500000f


	//   ....[146]....
        /*03ac*/ 	.word	0x0500000f


	//   ....[147]....
        /*03b0*/ 	.word	0x0500000f


	//   ....[148]....
        /*03b4*/ 	.word	0x0500000f


	//----- nvinfo : EIATTR_COOP_GROUP_INSTR_OFFSETS
	.align		4
.L_1246:
        /*03b8*/ 	.byte	0x04, 0x28
        /*03ba*/ 	.short	(.L_1248 - .L_1247)


	//   ....[0]....
.L_1247:
        /*03bc*/ 	.word	0x00000070


	//   ....[1]....
        /*03c0*/ 	.word	0x000000b0


	//   ....[2]....
        /*03c4*/ 	.word	0x000002d0


	//   ....[3]....
        /*03c8*/ 	.word	0x00000430


	//   ....[4]....
        /*03cc*/ 	.word	0x00000550


	//   ....[5]....
        /*03d0*/ 	.word	0x000006b0


	//   ....[6]....
        /*03d4*/ 	.word	0x00001820


	//   ....[7]....
        /*03d8*/ 	.word	0x000021e0


	//   ....[8]....
        /*03dc*/ 	.word	0x000034f0


	//   ....[9]....
        /*03e0*/ 	.word	0x00004280


	//   ....[10]....
        /*03e4*/ 	.word	0x000042a0


	//   ....[11]....
        /*03e8*/ 	.word	0x000048e0


	//   ....[12]....
        /*03ec*/ 	.word	0x00004940


	//   ....[13]....
        /*03f0*/ 	.word	0x00005e10


	//   ....[14]....
        /*03f4*/ 	.word	0x00006750


	//   ....[15]....
        /*03f8*/ 	.word	0x00007350


	//   ....[16]....
        /*03fc*/ 	.word	0x00007450


	//   ....[17]....
        /*0400*/ 	.word	0x00007cb0


	//   ....[18]....
        /*0404*/ 	.word	0x00007d10


	//   ....[19]....
        /*0408*/ 	.word	0x00009ff0


	//   ....[20]....
        /*040c*/ 	.word	0x0000a010


	//   ....[21]....
        /*0410*/ 	.word	0x0000a040


	//   ....[22]....
        /*0414*/ 	.word	0x0000a050


	//   ....[23]....
        /*0418*/ 	.word	0x0000b9b0


	//   ....[24]....
        /*041c*/ 	.word	0x0000c2e0


	//   ....[25]....
        /*0420*/ 	.word	0x0000cee0


	//   ....[26]....
        /*0424*/ 	.word	0x0000cfe0


	//   ....[27]....
        /*0428*/ 	.word	0x0000d800


	//   ....[28]....
        /*042c*/ 	.word	0x0000d880


	//   ....[29]....
        /*0430*/ 	.word	0x0000eb30


	//   ....[30]....
        /*0434*/ 	.word	0x0000eb50


	//   ....[31]....
        /*0438*/ 	.word	0x0000ebc0


	//   ....[32]....
        /*043c*/ 	.word	0x0000ebd0


	//   ....[33]....
        /*0440*/ 	.word	0x0000f880


	//   ....[34]....
        /*0444*/ 	.word	0x0000f890


	//   ....[35]....
        /*0448*/ 	.word	0x0000f8a0


	//   ....[36]....
        /*044c*/ 	.word	0x0000f8b0


	//   ....[37]....
        /*0450*/ 	.word	0x0000f8c0


	//   ....[38]....
        /*0454*/ 	.word	0x0000f8d0


	//   ....[39]....
        /*0458*/ 	.word	0x0000f8e0


	//   ....[40]....
        /*045c*/ 	.word	0x0000f8f0


	//   ....[41]....
        /*0460*/ 	.word	0x0000f920


	//   ....[42]....
        /*0464*/ 	.word	0x0000f950


	//   ....[43]....
        /*0468*/ 	.word	0x0000f990


	//   ....[44]....
        /*046c*/ 	.word	0x0000f9a0


	//   ....[45]....
        /*0470*/ 	.word	0x0000f9c0


	//   ....[46]....
        /*0474*/ 	.word	0x0000f9d0


	//   ....[47]....
        /*0478*/ 	.word	0x0000fa00


	//   ....[48]....
        /*047c*/ 	.word	0x0000fa10


	//   ....[49]....
        /*0480*/ 	.word	0x0000fa30


	//   ....[50]....
        /*0484*/ 	.word	0x0000fa40


	//   ....[51]....
        /*0488*/ 	.word	0x0000fa50


	//   ....[52]....
        /*048c*/ 	.word	0x0000fa70


	//   ....[53]....
        /*0490*/ 	.word	0x0000faa0


	//   ....[54]....
        /*0494*/ 	.word	0x0000fab0


	//   ....[55]....
        /*0498*/ 	.word	0x0000fad0


	//   ....[56]....
        /*049c*/ 	.word	0x0000fae0


	//   ....[57]....
        /*04a0*/ 	.word	0x000100b0


	//   ....[58]....
        /*04a4*/ 	.word	0x000100f0


	//   ....[59]....
        /*04a8*/ 	.word	0x00010120


	//   ....[60]....
        /*04ac*/ 	.word	0x00010150


	//   ....[61]....
        /*04b0*/ 	.word	0x00010610


	//   ....[62]....
        /*04b4*/ 	.word	0x00010640


	//   ....[63]....
        /*04b8*/ 	.word	0x00010760


	//   ....[64]....
        /*04bc*/ 	.word	0x00010780


	//   ....[65]....
        /*04c0*/ 	.word	0x00011090


	//   ....[66]....
        /*04c4*/ 	.word	0x000110a0


	//   ....[67]....
        /*04c8*/ 	.word	0x000111a0


	//   ....[68]....
        /*04cc*/ 	.word	0x000111c0


	//   ....[69]....
        /*04d0*/ 	.word	0x00011340


	//   ....[70]....
        /*04d4*/ 	.word	0x000114e0


	//   ....[71]....
        /*04d8*/ 	.word	0x00011510


	//   ....[72]....
        /*04dc*/ 	.word	0x00011540


	//   ....[73]....
        /*04e0*/ 	.word	0x00011580


	//   ....[74]....
        /*04e4*/ 	.word	0x000115b0


	//   ....[75]....
        /*04e8*/ 	.word	0x000115f0


	//   ....[76]....
        /*04ec*/ 	.word	0x00011730


	//   ....[77]....
        /*04f0*/ 	.word	0x00011760


	//   ....[78]....
        /*04f4*/ 	.word	0x00011790


	//   ....[79]....
        /*04f8*/ 	.word	0x000117c0


	//   ....[80]....
        /*04fc*/ 	.word	0x000117f0


	//   ....[81]....
        /*0500*/ 	.word	0x00011830


	//   ....[82]....
        /*0504*/ 	.word	0x000118d0


	//   ....[83]....
        /*0508*/ 	.word	0x00011930


	//   ....[84]....
        /*050c*/ 	.word	0x000119e0


	//   ....[85]....
        /*0510*/ 	.word	0x00013830


	//   ....[86]....
        /*0514*/ 	.word	0x00013840


	//   ....[87]....
        /*0518*/ 	.word	0x00013850


	//   ....[88]....
        /*051c*/ 	.word	0x00013970


	//   ....[89]....
        /*0520*/ 	.word	0x00013da0


	//   ....[90]....
        /*0524*/ 	.word	0x00013db0


	//   ....[91]....
        /*0528*/ 	.word	0x00013dc0


	//   ....[92]....
        /*052c*/ 	.word	0x00013dd0


	//   ....[93]....
        /*0530*/ 	.word	0x00014730


	//   ....[94]....
        /*0534*/ 	.word	0x00014760


	//   ....[95]....
        /*0538*/ 	.word	0x00014780


	//   ....[96]....
        /*053c*/ 	.word	0x00014790


	//   ....[97]....
        /*0540*/ 	.word	0x00014890


	//   ....[98]....
        /*0544*/ 	.word	0x000148a0


	//   ....[99]....
        /*0548*/ 	.word	0x00015090


	//   ....[100]....
        /*054c*/ 	.word	0x000150b0


	//   ....[101]....
        /*0550*/ 	.word	0x000150d0


	//   ....[102]....
        /*0554*/ 	.word	0x00015130


	//   ....[103]....
        /*0558*/ 	.word	0x00015520


	//   ....[104]....
        /*055c*/ 	.word	0x00015530


	//   ....[105]....
        /*0560*/ 	.word	0x00015540


	//   ....[106]....
        /*0564*/ 	.word	0x000155a0


	//   ....[107]....
        /*0568*/ 	.word	0x00016680


	//   ....[108]....
        /*056c*/ 	.word	0x000166b0


	//   ....[109]....
        /*0570*/ 	.word	0x000166f0


	//   ....[110]....
        /*0574*/ 	.word	0x00016720


	//   ....[111]....
        /*0578*/ 	.word	0x00016730


	//   ....[112]....
        /*057c*/ 	.word	0x00016760


	//   ....[113]....
        /*0580*/ 	.word	0x00016780


	//   ....[114]....
        /*0584*/ 	.word	0x000167a0


	//   ....[115]....
        /*0588*/ 	.word	0x000168d0


	//   ....[116]....
        /*058c*/ 	.word	0x00016900


	//   ....[117]....
        /*0590*/ 	.word	0x00016930


	//   ....[118]....
        /*0594*/ 	.word	0x00016960


	//   ....[119]....
        /*0598*/ 	.word	0x00016990


	//   ....[120]....
        /*059c*/ 	.word	0x000169d0


	//   ....[121]....
        /*05a0*/ 	.word	0x00016a60


	//   ....[122]....
        /*05a4*/ 	.word	0x00016a90


	//   ....[123]....
        /*05a8*/ 	.word	0x00016b10


	//   ....[124]....
        /*05ac*/ 	.word	0x000171e0


	//   ....[125]....
        /*05b0*/ 	.word	0x000178b0


	//   ....[126]....
        /*05b4*/ 	.word	0x00017990


	//   ....[127]....
        /*05b8*/ 	.word	0x00017a30


	//   ....[128]....
        /*05bc*/ 	.word	0x00017be0


	//   ....[129]....
        /*05c0*/ 	.word	0x00017c80


	//   ....[130]....
        /*05c4*/ 	.word	0x00017d70


	//   ....[131]....
        /*05c8*/ 	.word	0x00017e00


	//   ....[132]....
        /*05cc*/ 	.word	0x00017e60


	//   ....[133]....
        /*05d0*/ 	.word	0x00017f00


	//   ....[134]....
        /*05d4*/ 	.word	0x00018010


	//   ....[135]....
        /*05d8*/ 	.word	0x00018070


	//   ....[136]....
        /*05dc*/ 	.word	0x000180d0


	//   ....[137]....
        /*05e0*/ 	.word	0x00018170


	//   ....[138]....
        /*05e4*/ 	.word	0x00018240


	//   ....[139]....
        /*05e8*/ 	.word	0x00018320


	//   ....[140]....
        /*05ec*/ 	.word	0x00018460


	//   ....[141]....
        /*05f0*/ 	.word	0x00018510


	//   ....[142]....
        /*05f4*/ 	.word	0x000185c0


	//   ....[143]....
        /*05f8*/ 	.word	0x00018670


	//   ....[144]....
        /*05fc*/ 	.word	0x00018760


	//   ....[145]....
        /*0600*/ 	.word	0x000187f0


	//   ....[146]....
        /*0604*/ 	.word	0x00018850


	//   ....[147]....
        /*0608*/ 	.word	0x00018920


	//   ....[148]....
        /*060c*/ 	.word	0x00018b80


	//----- nvinfo : EIATTR_REG_RECONFIG
	.align		4
.L_1248:
        /*0610*/ 	.byte	0x01, 0x54
	.zero		2


	//----- nvinfo : EIATTR_SYSCALL_OFFSETS
	.align		4
        /*0614*/ 	.byte	0x04, 0x46
        /*0616*/ 	.short	(.L_1250 - .L_1249)


	//   ....[0]....
.L_1249:
        /*0618*/ 	.word	0x00001a00


	//   ....[1]....
        /*061c*/ 	.word	0x00012d80


	//   ....[2]....
        /*0620*/ 	.word	0x00012ef0


	//   ....[3]....
        /*0624*/ 	.word	0x00013040


	//   ....[4]....
        /*0628*/ 	.word	0x00013180


	//   ....[5]....
        /*062c*/ 	.word	0x000141a0


	//----- nvinfo : EIATTR_MBARRIER_INSTR_OFFSETS
	.align		4
.L_1250:
        /*0630*/ 	.byte	0x04, 0x39
        /*0632*/ 	.short	(.L_1252 - .L_1251)


	//   ....[0]....
.L_1251:
        /*0634*/ 	.word	0x00000180
        /*0638*/ 	.word	0x000000ff
        /*063c*/ 	.word	0x00019c00
        /*0640*/ 	.short	0x0100
        /*0642*/ 	.byte	0x08
	.zero		1


	//   ....[1]....
        /*0644*/ 	.word	0x00000190
        /*0648*/ 	.word	0x000000ff
        /*064c*/ 	.word	0x00019c20
        /*0650*/ 	.short	0x0100
        /*0652*/ 	.byte	0x08
	.zero		1


	//   ....[2]....
        /*0654*/ 	.word	0x00000280
        /*0658*/ 	.word	0x000000ff
        /*065c*/ 	.word	0x00019c30
        /*0660*/ 	.short	0x0100
        /*0662*/ 	.byte	0x08
	.zero		1


	//   ....[3]....
        /*0664*/ 	.word	0x00000290
        /*0668*/ 	.word	0x000000ff
        /*066c*/ 	.word	0x00019c40
        /*0670*/ 	.short	0x0100
        /*0672*/ 	.byte	0x08
	.zero		1


	//   ....[4]....
        /*0674*/ 	.word	0x000002a0
        /*0678*/ 	.word	0x000000ff
        /*067c*/ 	.word	0x00019c38
        /*0680*/ 	.short	0x0100
        /*0682*/ 	.byte	0x08
	.zero		1


	//   ....[5]....
        /*0684*/ 	.word	0x000002b0
        /*0688*/ 	.word	0x000000ff
        /*068c*/ 	.word	0x00019c48
        /*0690*/ 	.short	0x0100
        /*0692*/ 	.byte	0x08
	.zero		1


	//   ....[6]....
        /*0694*/ 	.word	0x000003e0
        /*0698*/ 	.word	0x000000ff
        /*069c*/ 	.word	0x00019c50
        /*06a0*/ 	.short	0x0100
        /*06a2*/ 	.byte	0x08
	.zero		1


	//   ....[7]....
        /*06a4*/ 	.word	0x000003f0
        /*06a8*/ 	.word	0x000000ff
        /*06ac*/ 	.word	0x00019c60
        /*06b0*/ 	.short	0x0100
        /*06b2*/ 	.byte	0x08
	.zero		1


	//   ....[8]....
        /*06b4*/ 	.word	0x00000400
        /*06b8*/ 	.word	0x000000ff
        /*06bc*/ 	.word	0x00019c58
        /*06c0*/ 	.short	0x0100
        /*06c2*/ 	.byte	0x08
	.zero		1


	//   ....[9]....
        /*06c4*/ 	.word	0x00000410
        /*06c8*/ 	.word	0x000000ff
        /*06cc*/ 	.word	0x00019c68
        /*06d0*/ 	.short	0x0100
        /*06d2*/ 	.byte	0x08
	.zero		1


	//   ....[10]....
        /*06d4*/ 	.word	0x00000500
        /*06d8*/ 	.word	0x000000ff
        /*06dc*/ 	.word	0x00019c70
        /*06e0*/ 	.short	0x0100
        /*06e2*/ 	.byte	0x06
	.zero		1


	//   ....[11]....
        /*06e4*/ 	.word	0x00000510
        /*06e8*/ 	.word	0x000000ff
        /*06ec*/ 	.word	0x00019c80
        /*06f0*/ 	.short	0x0100
        /*06f2*/ 	.byte	0x06
	.zero		1


	//   ....[12]....
        /*06f4*/ 	.word	0x00000520
        /*06f8*/ 	.word	0x000000ff
        /*06fc*/ 	.word	0x00019c78
        /*0700*/ 	.short	0x0100
        /*0702*/ 	.byte	0x06
	.zero		1


	//   ....[13]....
        /*0704*/ 	.word	0x00000530
        /*0708*/ 	.word	0x000000ff
        /*070c*/ 	.word	0x00019c88
        /*0710*/ 	.short	0x0100
        /*0712*/ 	.byte	0x06
	.zero		1


	//   ....[14]....
        /*0714*/ 	.word	0x00000660
        /*0718*/ 	.word	0x000000ff
        /*071c*/ 	.word	0x00019c90
        /*0720*/ 	.short	0x0100
        /*0722*/ 	.byte	0x08
	.zero		1


	//   ....[15]....
        /*0724*/ 	.word	0x00000670
        /*0728*/ 	.word	0x000000ff
        /*072c*/ 	.word	0x00019ca0
        /*0730*/ 	.short	0x0100
        /*0732*/ 	.byte	0x08
	.zero		1


	//   ....[16]....
        /*0734*/ 	.word	0x00000680
        /*0738*/ 	.word	0x000000ff
        /*073c*/ 	.word	0x00019c98
        /*0740*/ 	.short	0x0100
        /*0742*/ 	.byte	0x08
	.zero		1


	//   ....[17]....
        /*0744*/ 	.word	0x00000690
        /*0748*/ 	.word	0x000000ff
        /*074c*/ 	.word	0x00019ca8
        /*0750*/ 	.short	0x0100
        /*0752*/ 	.byte	0x08
	.zero		1


	//   ....[18]....
        /*0754*/ 	.word	0x000007e0
        /*0758*/ 	.word	0x000000ff
        /*075c*/ 	.word	0x00019cb0
        /*0760*/ 	.short	0x0100
        /*0762*/ 	.byte	0x08
	.zero		1


	//   ....[19]....
        /*0764*/ 	.word	0x000007f0
        /*0768*/ 	.word	0x000000ff
        /*076c*/ 	.word	0x00019cc0
        /*0770*/ 	.short	0x0100
        /*0772*/ 	.byte	0x08
	.zero		1


	//   ....[20]....
        /*0774*/ 	.word	0x00000800
        /*0778*/ 	.word	0x000000ff
        /*077c*/ 	.word	0x00019cb8
        /*0780*/ 	.short	0x0100
        /*0782*/ 	.byte	0x08
	.zero		1


	//   ....[21]....
        /*0784*/ 	.word	0x00000810
        /*0788*/ 	.word	0x000000ff
        /*078c*/ 	.word	0x00019cc8
        /*0790*/ 	.short	0x0100
        /*0792*/ 	.byte	0x08
	.zero		1


	//   ....[22]....
        /*0794*/ 	.word	0x00001d50
        /*0798*/ 	.word	0x000000ff
        /*079c*/ 	.word	0x00019c00
        /*07a0*/ 	.short	0x010a
        /*07a2*/ 	.byte	0x2e
	.zero		1


	//   ....[23]....
        /*07a4*/ 	.word	0x00001df0
        /*07a8*/ 	.word	0x00000015
        /*07ac*/ 	.word	0x00019c30
        /*07b0*/ 	.short	0x010a
        /*07b2*/ 	.byte	0x3f
	.zero		1


	//   ....[24]....
        /*07b4*/ 	.word	0x00001e30
        /*07b8*/ 	.word	0x00000015
        /*07bc*/ 	.word	0x00019c30
        /*07c0*/ 	.short	0x010a
        /*07c2*/ 	.byte	0x3f
	.zero		1


	//   ....[25]....
        /*07c4*/ 	.word	0x00002560
        /*07c8*/ 	.word	0x000000ff
        /*07cc*/ 	.word	0x00000000
        /*07d0*/ 	.short	0x0101
        /*07d2*/ 	.byte	0x06
	.zero		1


	//   ....[26]....
        /*07d4*/ 	.word	0x00005890
        /*07d8*/ 	.word	0x000000ff
        /*07dc*/ 	.word	0x00019c30
        /*07e0*/ 	.short	0x010a
        /*07e2*/ 	.byte	0x14
	.zero		1


	//   ....[27]....
        /*07e4*/ 	.word	0x000058d0
        /*07e8*/ 	.word	0x000000ff
        /*07ec*/ 	.word	0x00019c30
        /*07f0*/ 	.short	0x010a
        /*07f2*/ 	.byte	0x14
	.zero		1


	//   ....[28]....
        /*07f4*/ 	.word	0x00005a30
        /*07f8*/ 	.word	0x000000ff
        /*07fc*/ 	.word	0x00019c50
        /*0800*/ 	.short	0x010a
        /*0802*/ 	.byte	0x0b
	.zero		1


	//   ....[29]....
        /*0804*/ 	.word	0x00005a70
        /*0808*/ 	.word	0x000000ff
        /*080c*/ 	.word	0x00019c50
        /*0810*/ 	.short	0x010a
        /*0812*/ 	.byte	0x0b
	.zero		1


	//   ....[30]....
        /*0814*/ 	.word	0x000061a0
        /*0818*/ 	.word	0x000000ff
        /*081c*/ 	.word	0x00000000
        /*0820*/ 	.short	0x0101
        /*0822*/ 	.byte	0x14
	.zero		1


	//   ....[31]....
        /*0824*/ 	.word	0x000087b0
        /*0828*/ 	.word	0x000000ff
        /*082c*/ 	.word	0x00000000
        /*0830*/ 	.short	0x0101
        /*0832*/ 	.byte	0x07
	.zero		1


	//   ....[32]....
        /*0834*/ 	.word	0x00008ff0
        /*0838*/ 	.word	0x000000ff
        /*083c*/ 	.word	0x00019c30
        /*0840*/ 	.short	0x010a
        /*0842*/ 	.byte	0x06
	.zero		1


	//   ....[33]....
        /*0844*/ 	.word	0x00009030
        /*0848*/ 	.word	0x000000ff
        /*084c*/ 	.word	0x00019c30
        /*0850*/ 	.short	0x010a
        /*0852*/ 	.byte	0x06
	.zero		1


	//   ....[34]....
        /*0854*/ 	.word	0x00009190
        /*0858*/ 	.word	0x000000ff
        /*085c*/ 	.word	0x00019c50
        /*0860*/ 	.short	0x010a
        /*0862*/ 	.byte	0x0b
	.zero		1


	//   ....[35]....
        /*0864*/ 	.word	0x000091d0
        /*0868*/ 	.word	0x000000ff
        /*086c*/ 	.word	0x00019c50
        /*0870*/ 	.short	0x010a
        /*0872*/ 	.byte	0x0b
	.zero		1


	//   ....[36]....
        /*0874*/ 	.word	0x00009850
        /*0878*/ 	.word	0x000000ff
        /*087c*/ 	.word	0x00000000
        /*0880*/ 	.short	0x0101
        /*0882*/ 	.byte	0x07
	.zero		1


	//   ....[37]....
        /*0884*/ 	.word	0x0000ae10
        /*0888*/ 	.word	0x000000ff
        /*088c*/ 	.word	0x00000000
        /*0890*/ 	.short	0x0101
        /*0892*/ 	.byte	0x07
	.zero		1


	//   ....[38]....
        /*0894*/ 	.word	0x0000b410
        /*0898*/ 	.word	0x000000ff
        /*089c*/ 	.word	0x00019c30
        /*08a0*/ 	.short	0x010a
        /*08a2*/ 	.byte	0x06
	.zero		1


	//   ....[39]....
        /*08a4*/ 	.word	0x0000b450
        /*08a8*/ 	.word	0x000000ff
        /*08ac*/ 	.word	0x00019c30
        /*08b0*/ 	.short	0x010a
        /*08b2*/ 	.byte	0x06
	.zero		1


	//   ....[40]....
        /*08b4*/ 	.word	0x0000b5b0
        /*08b8*/ 	.word	0x000000ff
        /*08bc*/ 	.word	0x00019c50
        /*08c0*/ 	.short	0x010a
        /*08c2*/ 	.byte	0x0b
	.zero		1


	//   ....[41]....
        /*08c4*/ 	.word	0x0000b5f0
        /*08c8*/ 	.word	0x000000ff
        /*08cc*/ 	.word	0x00019c50
        /*08d0*/ 	.short	0x010a
        /*08d2*/ 	.byte	0x0b
	.zero		1


	//   ....[42]....
        /*08d4*/ 	.word	0x0000bcf0
        /*08d8*/ 	.word	0x000000ff
        /*08dc*/ 	.word	0x00000000
        /*08e0*/ 	.short	0x0101
        /*08e2*/ 	.byte	0x06
	.zero		1


	//   ....[43]....
        /*08e4*/ 	.word	0x0000e340
        /*08e8*/ 	.word	0x000000ff
        /*08ec*/ 	.word	0x00000000
        /*08f0*/ 	.short	0x0101
        /*08f2*/ 	.byte	0x07
	.zero		1


	//   ....[44]....
        /*08f4*/ 	.word	0x0000e860
        /*08f8*/ 	.word	0x000000ff
        /*08fc*/ 	.word	0x00019c50
        /*0900*/ 	.short	0x010a
        /*0902*/ 	.byte	0x0e
	.zero		1


	//   ....[45]....
        /*0904*/ 	.word	0x0000e8a0
        /*0908*/ 	.word	0x000000ff
        /*090c*/ 	.word	0x00019c50
        /*0910*/ 	.short	0x010a
        /*0912*/ 	.byte	0x0e
	.zero		1


	//   ....[46]....
        /*0914*/ 	.word	0x0000eeb0
        /*0918*/ 	.word	0x000000ff
        /*091c*/ 	.word	0x00000000
        /*0920*/ 	.short	0x0101
        /*0922*/ 	.byte	0x04
	.zero		1


	//   ....[47]....
        /*0924*/ 	.word	0x00010630
        /*0928*/ 	.word	0x00000003
        /*092c*/ 	.word	0x00000000
        /*0930*/ 	.short	0x0101
        /*0932*/ 	.byte	0x3f
	.zero		1


	//   ....[48]....
        /*0934*/ 	.word	0x00013620
        /*0938*/ 	.word	0x00000005
        /*093c*/ 	.word	0x00019c80
        /*0940*/ 	.short	0x010a
        /*0942*/ 	.byte	0x3f
	.zero		1


	//   ....[49]....
        /*0944*/ 	.word	0x00013a70
        /*0948*/ 	.word	0x00000005
        /*094c*/ 	.word	0x00019c70
        /*0950*/ 	.short	0x0107
        /*0952*/ 	.byte	0x3f
	.zero		1


	//   ....[50]....
        /*0954*/ 	.word	0x00013b30
        /*0958*/ 	.word	0x00000005
        /*095c*/ 	.word	0x00019c70
        /*0960*/ 	.short	0x0101
        /*0962*/ 	.byte	0x3f
	.zero		1


	//   ....[51]....
        /*0964*/ 	.word	0x00013b60
        /*0968*/ 	.word	0x00000005
        /*096c*/ 	.word	0x00019c40
        /*0970*/ 	.short	0x010a
        /*0972*/ 	.byte	0x3f
	.zero		1


	//   ....[52]....
        /*0974*/ 	.word	0x00013f10
        /*0978*/ 	.word	0x00000005
        /*097c*/ 	.word	0x00019c30
        /*0980*/ 	.short	0x0107
        /*0982*/ 	.byte	0x3f
	.zero		1


	//   ....[53]....
        /*0984*/ 	.word	0x00013fd0
        /*0988*/ 	.word	0x00000005
        /*098c*/ 	.word	0x00019c30
        /*0990*/ 	.short	0x0101
        /*0992*/ 	.byte	0x3f
	.zero		1


	//   ....[54]....
        /*0994*/ 	.word	0x00014980
        /*0998*/ 	.word	0x00000016
        /*099c*/ 	.word	0x00019c00
        /*09a0*/ 	.short	0x0107
        /*09a2*/ 	.byte	0x3f
	.zero		1


	//   ....[55]....
        /*09a4*/ 	.word	0x00014a80
        /*09a8*/ 	.word	0x00000016
        /*09ac*/ 	.word	0x00019c00
        /*09b0*/ 	.short	0x0101
        /*09b2*/ 	.byte	0x3f
	.zero		1


	//   ....[56]....
        /*09b4*/ 	.word	0x00014aa0
        /*09b8*/ 	.word	0x00000016
        /*09bc*/ 	.word	0x00019c20
        /*09c0*/ 	.short	0x010a
        /*09c2*/ 	.byte	0x3f
	.zero		1


	//   ....[57]....
        /*09c4*/ 	.word	0x00014e30
        /*09c8*/ 	.word	0x00000000
        /*09cc*/ 	.word	0x00019c80
        /*09d0*/ 	.short	0x010a
        /*09d2*/ 	.byte	0x3f
	.zero		1


	//   ....[58]....
        /*09d4*/ 	.word	0x00015200
        /*09d8*/ 	.word	0x00000000
        /*09dc*/ 	.word	0x00019c70
        /*09e0*/ 	.short	0x0107
        /*09e2*/ 	.byte	0x3f
	.zero		1


	//   ....[59]....
        /*09e4*/ 	.word	0x000152c0
        /*09e8*/ 	.word	0x00000000
        /*09ec*/ 	.word	0x00019c70
        /*09f0*/ 	.short	0x0101
        /*09f2*/ 	.byte	0x3f
	.zero		1


	//   ....[60]....
        /*09f4*/ 	.word	0x000152f0
        /*09f8*/ 	.word	0x00000000
        /*09fc*/ 	.word	0x00019c40
        /*0a00*/ 	.short	0x010a
        /*0a02*/ 	.byte	0x3f
	.zero		1


	//   ....[61]....
        /*0a04*/ 	.word	0x00015640
        /*0a08*/ 	.word	0x00000000
        /*0a0c*/ 	.word	0x00019c30
        /*0a10*/ 	.short	0x0107
        /*0a12*/ 	.byte	0x3f
	.zero		1


	//   ....[62]....
        /*0a14*/ 	.word	0x00015700
        /*0a18*/ 	.word	0x00000000
        /*0a1c*/ 	.word	0x00019c30
        /*0a20*/ 	.short	0x0101
        /*0a22*/ 	.byte	0x3f
	.zero		1


	//   ....[63]....
        /*0a24*/ 	.word	0x00015790
        /*0a28*/ 	.word	0x00000002
        /*0a2c*/ 	.word	0x00019c70
        /*0a30*/ 	.short	0x010a
        /*0a32*/ 	.byte	0x3f
	.zero		1


	//   ....[64]....
        /*0a34*/ 	.word	0x00015820
        /*0a38*/ 	.word	0x00000002
        /*0a3c*/ 	.word	0x00019c60
        /*0a40*/ 	.short	0x010a
        /*0a42*/ 	.byte	0x3f
	.zero		1


	//   ....[65]....
        /*0a44*/ 	.word	0x00015c90
        /*0a48*/ 	.word	0x00000002
        /*0a4c*/ 	.word	0x00019c50
        /*0a50*/ 	.short	0x0101
        /*0a52*/ 	.byte	0x3f
	.zero		1


	//   ....[66]....
        /*0a54*/ 	.word	0x00015d20
        /*0a58*/ 	.word	0x00000002
        /*0a5c*/ 	.word	0x00000000
        /*0a60*/ 	.short	0x0101
        /*0a62*/ 	.byte	0x3f
	.zero		1


	//   ....[67]....
        /*0a64*/ 	.word	0x00015ee0
        /*0a68*/ 	.word	0x00000000
        /*0a6c*/ 	.word	0x00019c70
        /*0a70*/ 	.short	0x010a
        /*0a72*/ 	.byte	0x3f
	.zero		1


	//   ....[68]....
        /*0a74*/ 	.word	0x00015f60
        /*0a78*/ 	.word	0x00000000
        /*0a7c*/ 	.word	0x00019c60
        /*0a80*/ 	.short	0x010a
        /*0a82*/ 	.byte	0x3f
	.zero		1


	//   ....[69]....
        /*0a84*/ 	.word	0x000163e0
        /*0a88*/ 	.word	0x00000000
        /*0a8c*/ 	.word	0x00019c50
        /*0a90*/ 	.short	0x0101
        /*0a92*/ 	.byte	0x3f
	.zero		1


	//   ....[70]....
        /*0a94*/ 	.word	0x000164a0
        /*0a98*/ 	.word	0x00000000
        /*0a9c*/ 	.word	0x00000000
        /*0aa0*/ 	.short	0x0101
        /*0aa2*/ 	.byte	0x3f
	.zero		1


	//   ....[71]....
        /*0aa4*/ 	.word	0x00017160
        /*0aa8*/ 	.word	0x00000007
        /*0aac*/ 	.word	0x00019c20
        /*0ab0*/ 	.short	0x010a
        /*0ab2*/ 	.byte	0x3f
	.zero		1


	//   ....[72]....
        /*0ab4*/ 	.word	0x000172e0
        /*0ab8*/ 	.word	0x00000005
        /*0abc*/ 	.word	0x00019c40
        /*0ac0*/ 	.short	0x010a
        /*0ac2*/ 	.byte	0x3f
	.zero		1


	//   ....[73]....
        /*0ac4*/ 	.word	0x00017380
        /*0ac8*/ 	.word	0x00000003
        /*0acc*/ 	.word	0x00019c40
        /*0ad0*/ 	.short	0x010a
        /*0ad2*/ 	.byte	0x3f
	.zero		1


	//   ....[74]....
        /*0ad4*/ 	.word	0x000173c0
        /*0ad8*/ 	.word	0x00000005
        /*0adc*/ 	.word	0x00019c60
        /*0ae0*/ 	.short	0x010a
        /*0ae2*/ 	.byte	0x3f
	.zero		1


	//   ....[75]....
        /*0ae4*/ 	.word	0x00017400
        /*0ae8*/ 	.word	0x00000003
        /*0aec*/ 	.word	0x00019c60
        /*0af0*/ 	.short	0x010a
        /*0af2*/ 	.byte	0x3f
	.zero		1


	//   ....[76]....
        /*0af4*/ 	.word	0x00017440
        /*0af8*/ 	.word	0x00000005
        /*0afc*/ 	.word	0x00019c80
        /*0b00*/ 	.short	0x010a
        /*0b02*/ 	.byte	0x3f
	.zero		1


	//   ....[77]....
        /*0b04*/ 	.word	0x00017480
        /*0b08*/ 	.word	0x00000003
        /*0b0c*/ 	.word	0x00019c80
        /*0b10*/ 	.short	0x010a
        /*0b12*/ 	.byte	0x3f
	.zero		1


	//   ....[78]....
        /*0b14*/ 	.word	0x000174f0
        /*0b18*/ 	.word	0x00000003
        /*0b1c*/ 	.word	0x00019c00
        /*0b20*/ 	.short	0x010a
        /*0b22*/ 	.byte	0x3f
	.zero		1


	//   ....[79]....
        /*0b24*/ 	.word	0x00017540
        /*0b28*/ 	.word	0x00000015
        /*0b2c*/ 	.word	0x00019c30
        /*0b30*/ 	.short	0x010a
        /*0b32*/ 	.byte	0x3f
	.zero		1


	//   ....[80]....
        /*0b34*/ 	.word	0x000175a0
        /*0b38*/ 	.word	0x00000008
        /*0b3c*/ 	.word	0x00019c30
        /*0b40*/ 	.short	0x010a
        /*0b42*/ 	.byte	0x3f
	.zero		1


	//   ....[81]....
        /*0b44*/ 	.word	0x00017600
        /*0b48*/ 	.word	0x00000008
        /*0b4c*/ 	.word	0x00019c50
        /*0b50*/ 	.short	0x010a
        /*0b52*/ 	.byte	0x3f
	.zero		1


	//   ....[82]....
        /*0b54*/ 	.word	0x00017660
        /*0b58*/ 	.word	0x00000008
        /*0b5c*/ 	.word	0x00019c30
        /*0b60*/ 	.short	0x010a
        /*0b62*/ 	.byte	0x3f
	.zero		1


	//   ....[83]....
        /*0b64*/ 	.word	0x000176c0
        /*0b68*/ 	.word	0x00000008
        /*0b6c*/ 	.word	0x00019c50
        /*0b70*/ 	.short	0x010a
        /*0b72*/ 	.byte	0x3f
	.zero		1


	//   ....[84]....
        /*0b74*/ 	.word	0x00017720
        /*0b78*/ 	.word	0x00000008
        /*0b7c*/ 	.word	0x00019c30
        /*0b80*/ 	.short	0x010a
        /*0b82*/ 	.byte	0x3f
	.zero		1


	//   ....[85]....
        /*0b84*/ 	.word	0x00017780
        /*0b88*/ 	.word	0x00000008
        /*0b8c*/ 	.word	0x00019c50
        /*0b90*/ 	.short	0x010a
        /*0b92*/ 	.byte	0x3f
	.zero		1


	//   ....[86]....
        /*0b94*/ 	.word	0x000177e0
        /*0b98*/ 	.word	0x00000005
        /*0b9c*/ 	.word	0x00019c50
        /*0ba0*/ 	.short	0x010a
        /*0ba2*/ 	.byte	0x3f
	.zero		1


	//   ....[87]....
        /*0ba4*/ 	.word	0x000178e0
        /*0ba8*/ 	.word	0x00000005
        /*0bac*/ 	.word	0x00019c80
        /*0bb0*/ 	.short	0x010a
        /*0bb2*/ 	.byte	0x3f
	.zero		1


	//   ....[88]....
        /*0bb4*/ 	.word	0x00017cc0
        /*0bb8*/ 	.word	0x00000005
        /*0bbc*/ 	.word	0x00019c40
        /*0bc0*/ 	.short	0x010a
        /*0bc2*/ 	.byte	0x3f
	.zero		1


	//   ....[89]....
        /*0bc4*/ 	.word	0x00018360
        /*0bc8*/ 	.word	0x00000016
        /*0bcc*/ 	.word	0x00019c20
        /*0bd0*/ 	.short	0x010a
        /*0bd2*/ 	.byte	0x3f
	.zero		1


	//   ....[90]....
        /*0bd4*/ 	.word	0x000183b0
        /*0bd8*/ 	.word	0x00000000
        /*0bdc*/ 	.word	0x00019c80
        /*0be0*/ 	.short	0x010a
        /*0be2*/ 	.byte	0x3f
	.zero		1


	//   ....[91]....
        /*0be4*/ 	.word	0x000186b0
        /*0be8*/ 	.word	0x00000000
        /*0bec*/ 	.word	0x00019c40
        /*0bf0*/ 	.short	0x010a
        /*0bf2*/ 	.byte	0x3f
	.zero		1


	//   ....[92]....
        /*0bf4*/ 	.word	0x00018960
        /*0bf8*/ 	.word	0x00000002
        /*0bfc*/ 	.word	0x00019c70
        /*0c00*/ 	.short	0x010a
        /*0c02*/ 	.byte	0x3f
	.zero		1


	//   ....[93]....
        /*0c04*/ 	.word	0x000189b0
        /*0c08*/ 	.word	0x00000002
        /*0c0c*/ 	.word	0x00019c60
        /*0c10*/ 	.short	0x010a
        /*0c12*/ 	.byte	0x3f
	.zero		1


	//   ....[94]....
        /*0c14*/ 	.word	0x00018a00
        /*0c18*/ 	.word	0x00000000
        /*0c1c*/ 	.word	0x00019c70
        /*0c20*/ 	.short	0x010a
        /*0c22*/ 	.byte	0x3f
	.zero		1


	//   ....[95]....
        /*0c24*/ 	.word	0x00018a50
        /*0c28*/ 	.word	0x00000000
        /*0c2c*/ 	.word	0x00019c60
        /*0c30*/ 	.short	0x010a
        /*0c32*/ 	.byte	0x3f
	.zero		1


	//   ....[96]....
        /*0c34*/ 	.word	0x00018aa0
        /*0c38*/ 	.word	0x00000007
        /*0c3c*/ 	.word	0x00019c20
        /*0c40*/ 	.short	0x010a
        /*0c42*/ 	.byte	0x3f
	.zero		1


	//   ....[97]....
        /*0c44*/ 	.word	0x00018c40
        /*0c48*/ 	.word	0x00000005
        /*0c4c*/ 	.word	0x00019c40
        /*0c50*/ 	.short	0x010a
        /*0c52*/ 	.byte	0x3f
	.zero		1


	//   ....[98]....
        /*0c54*/ 	.word	0x00018c90
        /*0c58*/ 	.word	0x00000003
        /*0c5c*/ 	.word	0x00019c40
        /*0c60*/ 	.short	0x010a
        /*0c62*/ 	.byte	0x3f
	.zero		1


	//   ....[99]....
        /*0c64*/ 	.word	0x00018ce0
        /*0c68*/ 	.word	0x00000005
        /*0c6c*/ 	.word	0x00019c60
        /*0c70*/ 	.short	0x010a
        /*0c72*/ 	.byte	0x3f
	.zero		1


	//   ....[100]....
        /*0c74*/ 	.word	0x00018d30
        /*0c78*/ 	.word	0x00000003
        /*0c7c*/ 	.word	0x00019c60
        /*0c80*/ 	.short	0x010a
        /*0c82*/ 	.byte	0x3f
	.zero		1


	//   ....[101]....
        /*0c84*/ 	.word	0x00018d80
        /*0c88*/ 	.word	0x00000005
        /*0c8c*/ 	.word	0x00019c80
        /*0c90*/ 	.short	0x010a
        /*0c92*/ 	.byte	0x3f
	.zero		1


	//----- nvinfo : EIATTR_NUM_MBARRIERS
	.align		4
.L_1252:
        /*0c94*/ 	.byte	0x03, 0x38
        /*0c96*/ 	.short	0x0016


	//----- nvinfo : EIATTR_EXIT_INSTR_OFFSETS
	.align		4
        /*0c98*/ 	.byte	0x04, 0x1c
        /*0c9a*/ 	.short	(.L_1254 - .L_1253)


	//   ....[0]....
.L_1253:
        /*0c9c*/ 	.word	0x00000980


	//   ....[1]....
        /*0ca0*/ 	.word	0x000112f0


	//   ....[2]....
        /*0ca4*/ 	.word	0x000174d0


	//----- nvinfo : EIATTR_MAX_THREADS
	.align		4
.L_1254:
        /*0ca8*/ 	.byte	0x04, 0x05
        /*0caa*/ 	.short	(.L_1256 - .L_1255)
.L_1255:
        /*0cac*/ 	.word	0x00000200
        /*0cb0*/ 	.word	0x00000001
        /*0cb4*/ 	.word	0x00000001


	//----- nvinfo : EIATTR_CRS_STACK_SIZE
	.align		4
.L_1256:
        /*0cb8*/ 	.byte	0x04, 0x1e
        /*0cba*/ 	.short	(.L_1258 - .L_1257)
.L_1257:
        /*0cbc*/ 	.word	0x00000000


	//----- nvinfo : EIATTR_CBANK_PARAM_SIZE
	.align		4
.L_1258:
        /*0cc0*/ 	.byte	0x03, 0x19
        /*0cc2*/ 	.short	0x0af0


	//----- nvinfo : EIATTR_PARAM_CBANK
	.align		4
        /*0cc4*/ 	.byte	0x04, 0x0a
        /*0cc6*/ 	.short	(.L_1260 - .L_1259)
	.align		4
.L_1259:
        /*0cc8*/ 	.word	index@(.nv.constant0._ZN7cutlass13device_kernelIN5flash11enable_sm90INS1_16FlashAttnFwdSm90INS1_25CollectiveMainloopFwdSm90ILi2EN4cute5tupleIJNS5_1CILi1EEES8_S8_EEENS6_IJNS7_ILi192EEENS7_ILi128EEENS7_ILi96EEEEEELi96ENS_12float_e4m3_tEfNS_4arch4Sm90ELb0ELb1ELb1ELb1ELb1ELb0ELb0ELb1ELb1ELb1ELb0ELb0EEENS1_21CollectiveEpilogueFwdINS6_IJSA_SC_SB_EEES9_NS_10bfloat16_tESG_Li384ELb1ELb1ELb0ELb1EEENS1_36VarlenDynamicPersistentTileSchedulerILi192ELi128ELi384ELi128ELb0ELb1ELb1ELb1ELb0ELb1EEEEEEEEEvNT_6ParamsE)
        /*0ccc*/ 	.short	0x0210
        /*0cce*/ 	.short	0x0af0


	//----- nvinfo : EIATTR_SW_WAR
	.align		4
.L_1260:
        /*0cd0*/ 	.byte	0x04, 0x36
        /*0cd2*/ 	.short	(.L_1262 - .L_1261)
.L_1261:
        /*0cd4*/ 	.word	0x00000008
.L_1262:


//--------------------- .nv.info._ZN7cutlass13device_kernelIN5flash11enable_sm90INS1_16FlashAttnFwdSm90INS1_25CollectiveMainloopFwdSm90ILi2EN4cute5tupleIJNS5_1CILi1EEES8_S8_EEENS6_IJNS7_ILi192EEENS7_ILi128EEENS7_ILi96EEEEEELi96ENS_12float_e4m3_tEfNS_4arch4Sm90ELb0ELb1ELb1ELb1ELb1ELb1ELb0ELb1ELb1ELb1ELb0ELb0EEENS1_21CollectiveEpilogueFwdINS6_IJSA_SC_SB_EEES9_NS_10bfloat16_tESG_Li384ELb1ELb1ELb0ELb1EEENS1_36VarlenDynamicPersistentTileSchedulerILi192ELi128ELi384ELi128ELb0ELb1ELb1ELb1ELb0ELb1EEEEEEEEEvNT_6ParamsE --------------------------
	.section	.nv.info._ZN7cutlass13device_kernelIN5flash11enable_sm90INS1_16FlashAttnFwdSm90INS1_25CollectiveMainloopFwdSm90ILi2EN4cute5tupleIJNS5_1CILi1EEES8_S8_EEENS6_IJNS7_ILi192EEENS7_ILi128EEENS7_ILi96EEEEEELi96ENS_12float_e4m3_tEfNS_4arch4Sm90ELb0ELb1ELb1ELb1ELb1ELb1ELb0ELb1ELb1ELb1ELb0ELb0EEENS1_21CollectiveEpilogueFwdINS6_IJSA_SC_SB_EEES9_NS_10bfloat16_tESG_Li384ELb1ELb1ELb0ELb1EEENS1_36VarlenDynamicPersistentTileSchedulerILi192ELi128ELi384ELi128ELb0ELb1ELb1ELb1ELb0ELb1EEEEEEEEEvNT_6ParamsE,"",@"SHT_CUDA_INFO"
	.sectionflags	@""
	.align	4


	//----- nvinfo : EIATTR_CUDA_API_VERSION
	.align		4
        /*0000*/ 	.byte	0x04, 0x37
        /*0002*/ 	.short	(.L_1264 - .L_1263)
.L_1263:
        /*0004*/ 	.word	0x00000082


	//----- nvinfo : EIATTR_KPARAM_INFO
	.align		4
.L_1264:
        /*0008*/ 	.byte	0x04, 0x17
        /*000a*/ 	.short	(.L_1266 - .L_1265)
.L_1265:
        /*000c*/ 	.word	0x00000000
        /*0010*/ 	.short	0x0000
        /*0012*/ 	.short	0x0070
        /*0014*/ 	.byte	0x00, 0xf0, 0x01, 0x2a


	//----- nvinfo : EIATTR_SPARSE_MMA_MASK
	.align		4
.L_1266:
        /*0018*/ 	.byte	0x03, 0x50
        /*001a*/ 	.short	0x0000


	//----- nvinfo : EIATTR_MAXREG_COUNT
	.align		4
        /*001c*/ 	.byte	0x03, 0x1b
        /*001e*/ 	.short	0x0080


	//----- nvinfo : EIATTR_NUM_BARRIERS
	.align		4
        /*0020*/ 	.byte	0x02, 0x4c
        /*0022*/ 	.byte	0x10
	.zero		1


	//----- nvinfo : EIATTR_EXTERNS
	.align		4
        /*0024*/ 	.byte	0x04, 0x0f
        /*0026*/ 	.short	(.L_1268 - .L_1267)


	//   ....[0]....
	.align		4
.L_1267:
        /*0028*/ 	.word	index@(__assertfail)


	//----- nvinfo : EIATTR_ANNOTATIONS
	.align		4
.L_1268:
        /*002c*/ 	.byte	0x04, 0x55
        /*002e*/ 	.short	(.L_1270 - .L_1269)


	//   ....[0]....
.L_1269:
        /* <DEDUP_REMOVED lines=101> */


	//----- nvinfo : EIATTR_MERCURY_ISA_VERSION
	.align		4
.L_1270:
        /*0670*/ 	.byte	0x03, 0x5f
        /*0672*/ 	.short	0x0101


	//----- nvinfo : EIATTR_UNUSED_LOAD_BYTE_OFFSET
	.align		4
        /*0674*/ 	.byte	0x04, 0x44
        /*0676*/ 	.short	(.L_1272 - .L_1271)


	//   ....[0]....
.L_1271:
        /*0678*/ 	.word	0x00000a50
        /*067c*/ 	.word	0x0000fff0


	//   ....[1]....
        /*0680*/ 	.word	0x00019f70
        /*0684*/ 	.word	0x0000fff0


	//----- nvinfo : EIATTR_INT_WARP_WIDE_INSTR_OFFSETS
	.align		4
.L_1272:
        /*0688*/ 	.byte	0x04, 0x31
        /*068a*/ 	.short	(.L_1274 - .L_1273)


	//   ....[0]....
.L_1273:
        /*068c*/ 	.word	0x00000130


	//   ....[1]....
        /*0690*/ 	.word	0x00000170


	//   ....[2]....
        /*0694*/ 	.word	0x000001e0


	//   ....[3]....
        /*0698*/ 	.word	0x0001f370


	//   ....[4]....
        /*069c*/ 	.word	0x0001f400


	//   ....[5]....
        /*06a0*/ 	.word	0x00022610


	//   ....[6]....
        /*06a4*/ 	.word	0x000226a0


	//----- nvinfo : EIATTR_COOP_GROUP_MASK_REGIDS
	.align		4
.L_1274:
        /*06a8*/ 	.byte	0x04, 0x29
        /*06aa*/ 	.short	(.L_1276 - .L_1275)


	//   ....[0]....
.L_1275:
        /*06ac*/ 	.word	0xffffffff


	//   ....[1]....
        /*06b0*/ 	.word	0xffffffff


	//   ....[2]....
        /*06b4*/ 	.word	0xffffffff


	//   ....[3]....
        /*06b8*/ 	.word	0xffffffff


	//   ....[4]....
        /*06bc*/ 	.word	0xffffffff


	//   ....[5]....
        /*06c0*/ 	.word	0xffffffff


	//   ....[6]....
        /*06c4*/ 	.word	0xffffffff


	//   ....[7]....
        /*06c8*/ 	.word	0xffffffff


	//   ....[8]....
        /*06cc*/ 	.word	0xffffffff


	//   ....[9]....
        /*06d0*/ 	.word	0xffffffff


	//   ....[10]....
        /*06d4*/ 	.word	0xffffffff


	//   ....[11]....
        /*06d8*/ 	.word	0xffffffff


	//   ....[12]....
        /*06dc*/ 	.word	0xffffffff


	//   ....[13]....
        /*06e0*/ 	.word	0xffffffff


	//   ....[14]....
        /*06e4*/ 	.word	0xffffffff


	//   ....[15]....
        /*06e8*/ 	.word	0xffffffff


	//   ....[16]....
        /*06ec*/ 	.word	0xffffffff


	//   ....[17]....
        /*06f0*/ 	.word	0xffffffff


	//   ....[18]....
        /*06f4*/ 	.word	0xffffffff


	//   ....[19]....
        /*06f8*/ 	.word	0xffffffff


	//   ....[20]....
        /*06fc*/ 	.word	0xffffffff


	//   ....[21]....
        /*0700*/ 	.word	0xffffffff


	//   ....[22]....
        /*0704*/ 	.word	0xffffffff


	//   ....[23]....
        /*0708*/ 	.word	0xffffffff


	//   ....[24]....
        /*070c*/ 	.word	0xffffffff


	//   ....[25]....
        /*0710*/ 	.word	0xffffffff


	//   ....[26]....
        /*0714*/ 	.word	0xffffffff


	//   ....[27]....
        /*0718*/ 	.word	0xffffffff


	//   ....[28]....
        /*071c*/ 	.word	0xffffffff


	//   ....[29]....
        /*0720*/ 	.word	0xffffffff


	//   ....[30]....
        /*0724*/ 	.word	0xffffffff


	//   ....[31]....
        /*0728*/ 	.word	0xffffffff


	//   ....[32]....
        /*072c*/ 	.word	0xffffffff


	//   ....[33]....
        /*0730*/ 	.word	0xffffffff


	//   ....[34]....
        /*0734*/ 	.word	0xffffffff


	//   ....[35]....
        /*0738*/ 	.word	0xffffffff


	//   ....[36]....
        /*073c*/ 	.word	0xffffffff


	//   ....[37]....
        /*0740*/ 	.word	0xffffffff


	//   ....[38]....
        /*0744*/ 	.word	0xffffffff


	//   ....[39]....
        /*0748*/ 	.word	0xffffffff


	//   ....[40]....
        /*074c*/ 	.word	0xffffffff


	//   ....[41]....
        /*0750*/ 	.word	0xffffffff


	//   ....[42]....
        /*0754*/ 	.word	0xffffffff


	//   ....[43]....
        /*0758*/ 	.word	0xffffffff


	//   ....[44]....
        /*075c*/ 	.word	0xffffffff


	//   ....[45]....
        /*0760*/ 	.word	0xffffffff


	//   ....[46]....
        /*0764*/ 	.word	0xffffffff


	//   ....[47]....
        /*0768*/ 	.word	0xffffffff


	//   ....[48]....
        /*076c*/ 	.word	0xffffffff


	//   ....[49]....
        /*0770*/ 	.word	0xffffffff


	//   ....[50]....
        /*0774*/ 	.word	0xffffffff


	//   ....[51]....
        /*0778*/ 	.word	0xffffffff


	//   ....[52]....
        /*077c*/ 	.word	0xffffffff


	//   ....[53]....
        /*0780*/ 	.word	0xffffffff


	//   ....[54]....
        /*0784*/ 	.word	0xffffffff


	//   ....[55]....
        /*0788*/ 	.word	0xffffffff


	//   ....[56]....
        /*078c*/ 	.word	0xffffffff


	//   ....[57]....
        /*0790*/ 	.word	0xffffffff


	//   ....[58]....
        /*0794*/ 	.word	0xffffffff


	//   ....[59]....
        /*0798*/ 	.word	0xffffffff


	//   ....[60]....
        /*079c*/ 	.word	0xffffffff


	//   ....[61]....
        /*07a0*/ 	.word	0xffffffff


	//   ....[62]....
        /*07a4*/ 	.word	0xffffffff


	//   ....[63]....
        /*07a8*/ 	.word	0xffffffff


	//   ....[64]....
        /*07ac*/ 	.word	0xffffffff


	//   ....[65]....
        /*07b0*/ 	.word	0xffffffff


	//   ....[66]....
        /*07b4*/ 	.word	0xffffffff


	//   ....[67]....
        /*07b8*/ 	.word	0xffffffff


	//   ....[68]....
        /*07bc*/ 	.word	0xffffffff


	//   ....[69]....
        /*07c0*/ 	.word	0xffffffff


	//   ....[70]....
        /*07c4*/ 	.word	0xffffffff


	//   ....[71]....
        /*07c8*/ 	.word	0xffffffff


	//   ....[72]....
        /*07cc*/ 	.word	0xffffffff


	//   ....[73]....
        /*07d0*/ 	.word	0xffffffff


	//   ....[74]....
        /*07d4*/ 	.word	0xffffffff


	//   ....[75]....
        /*07d8*/ 	.word	0xffffffff


	//   ....[76]....
        /*07dc*/ 	.word	0xffffffff


	//   ....[77]....
        /*07e0*/ 	.word	0xffffffff


	//   ....[78]....
        /*07e4*/ 	.word	0xffffffff


	//   ....[79]....
        /*07e8*/ 	.word	0xffffffff


	//   ....[80]....
        /*07ec*/ 	.word	0xffffffff


	//   ....[81]....
        /*07f0*/ 	.word	0xffffffff


	//   ....[82]....
        /*07f4*/ 	.word	0xffffffff


	//   ....[83]....
        /*07f8*/ 	.word	0xffffffff


	//   ....[84]....
        /*07fc*/ 	.word	0xffffffff


	//   ....[85]....
        /*0800*/ 	.word	0xffffffff


	//   ....[86]....
        /*0804*/ 	.word	0xffffffff


	//   ....[87]....
        /*0808*/ 	.word	0xffffffff


	//   ....[88]....
        /*080c*/ 	.word	0xffffffff


	//   ....[89]....
        /*0810*/ 	.word	0xffffffff


	//   ....[90]....
        /*0814*/ 	.word	0xffffffff


	//   ....[91]....
        /*0818*/ 	.word	0xffffffff


	//   ....[92]....
        /*081c*/ 	.word	0xffffffff


	//   ....[93]....
        /*0820*/ 	.word	0xffffffff


	//   ....[94]....
        /*0824*/ 	.word	0xffffffff


	//   ....[95]....
        /*0828*/ 	.word	0xffffffff


	//   ....[96]....
        /*082c*/ 	.word	0xffffffff


	//   ....[97]....
        /*0830*/ 	.word	0xffffffff


	//   ....[98]....
        /*0834*/ 	.word	0xffffffff


	//   ....[99]....
        /*0838*/ 	.word	0xffffffff


	//   ....[100]....
        /*083c*/ 	.word	0xffffffff


	//   ....[101]....
        /*0840*/ 	.word	0xffffffff


	//   ....[102]....
        /*0844*/ 	.word	0xffffffff


	//   ....[103]....
        /*0848*/ 	.word	0xffffffff


	//   ....[104]....
        /*084c*/ 	.word	0xffffffff


	//   ....[105]....
        /*0850*/ 	.word	0xffffffff


	//   ....[106]....
        /*0854*/ 	.word	0xffffffff


	//   ....[107]....
        /*0858*/ 	.word	0xffffffff


	//   ....[108]....
        /*085c*/ 	.word	0xffffffff


	//   ....[109]....
        /*0860*/ 	.word	0xffffffff


	//   ....[110]....
        /*0864*/ 	.word	0xffffffff


	//   ....[111]....
        /*0868*/ 	.word	0xffffffff


	//   ....[112]....
        /*086c*/ 	.word	0xffffffff


	//   ....[113]....
        /*0870*/ 	.word	0xffffffff


	//   ....[114]....
        /*0874*/ 	.word	0xffffffff


	//   ....[115]....
        /*0878*/ 	.word	0xffffffff


	//   ....[116]....
        /*087c*/ 	.word	0xffffffff


	//   ....[117]....
        /*0880*/ 	.word	0xffffffff


	//   ....[118]....
        /*0884*/ 	.word	0xffffffff


	//   ....[119]....
        /*0888*/ 	.word	0xffffffff


	//   ....[120]....
        /*088c*/ 	.word	0xffffffff


	//   ....[121]....
        /*0890*/ 	.word	0xffffffff


	//   ....[122]....
        /*0894*/ 	.word	0xffffffff


	//   ....[123]....
        /*0898*/ 	.word	0xffffffff


	//   ....[124]....
        /*089c*/ 	.word	0xffffffff


	//   ....[125]....
        /*08a0*/ 	.word	0xffffffff


	//   ....[126]....
        /*08a4*/ 	.word	0xffffffff


	//   ....[127]....
        /*08a8*/ 	.word	0xffffffff


	//   ....[128]....
        /*08ac*/ 	.word	0xffffffff


	//   ....[129]....
        /*08b0*/ 	.word	0xffffffff


	//   ....[130]....
        /*08b4*/ 	.word	0xffffffff


	//   ....[131]....
        /*08b8*/ 	.word	0xffffffff


	//   ....[132]....
        /*08bc*/ 	.word	0xffffffff


	//   ....[133]....
        /*08c0*/ 	.word	0xffffffff


	//   ....[134]....
        /*08c4*/ 	.word	0xffffffff


	//   ....[135]....
        /*08c8*/ 	.word	0xffffffff


	//   ....[136]....
        /*08cc*/ 	.word	0xffffffff


	//   ....[137]....
        /*08d0*/ 	.word	0xffffffff


	//   ....[138]....
        /*08d4*/ 	.word	0xffffffff


	//   ....[139]....
        /*08d8*/ 	.word	0xffffffff


	//   ....[140]....
        /*08dc*/ 	.word	0xffffffff


	//   ....[141]....
        /*08e0*/ 	.word	0xffffffff


	//   ....[142]....
        /*08e4*/ 	.word	0xffffffff


	//   ....[143]....
        /*08e8*/ 	.word	0x0500000f


	//   ....[144]....
        /*08ec*/ 	.word	0x0500000f


	//   ....[145]....
        /*08f0*/ 	.word	0x0500000f


	//   ....[146]....
        /*08f4*/ 	.word	0x0500000f


	//   ....[147]....
        /*08f8*/ 	.word	0x0500000f


	//   ....[148]....
        /*08fc*/ 	.word	0x0500000f


	//   ....[149]....
        /*0900*/ 	.word	0x0500000f


	//   ....[150]....
        /*0904*/ 	.word	0x0500000f


	//   ....[151]....
        /*0908*/ 	.word	0x0500000f


	//   ....[152]....
        /*090c*/ 	.word	0x0500000f


	//   ....[153]....
        /*0910*/ 	.word	0x0500000f


	//   ....[154]....
        /*0914*/ 	.word	0x0500000f


	//   ....[155]....
        /*0918*/ 	.word	0x0500000f


	//   ....[156]....
        /*091c*/ 	.word	0x0500000f


	//   ....[157]....
        /*0920*/ 	.word	0x0500000f


	//   ....[158]....
        /*0924*/ 	.word	0x0500000f


	//   ....[159]....
        /*0928*/ 	.word	0x0500000f


	//   ....[160]....
        /*092c*/ 	.word	0x0500000f


	//   ....[161]....
        /*0930*/ 	.word	0x0500000f


	//   ....[162]....
        /*0934*/ 	.word	0x0500000f


	//   ....[163]....
        /*0938*/ 	.word	0x0500000f


	//   ....[164]....
        /*093c*/ 	.word	0x0500000f


	//   ....[165]....
        /*0940*/ 	.word	0x0500000f


	//   ....[166]....
        /*0944*/ 	.word	0x0500000f


	//   ....[167]....
        /*0948*/ 	.word	0x0500000f


	//   ....[168]....
        /*094c*/ 	.word	0x0500000f


	//   ....[169]....
        /*0950*/ 	.word	0x0500000f


	//   ....[170]....
        /*0954*/ 	.word	0x0500000f


	//   ....[171]....
        /*0958*/ 	.word	0x0500000f


	//   ....[172]....
        /*095c*/ 	.word	0x0500000f


	//   ....[173]....
        /*0960*/ 	.word	0x0500000f


	//   ....[174]....
        /*0964*/ 	.word	0x0500000f


	//   ....[175]....
        /*0968*/ 	.word	0x0500000f


	//   ....[176]....
        /*096c*/ 	.word	0x0500000f


	//   ....[177]....
        /*0970*/ 	.word	0x0500000f


	//   ....[178]....
        /*0974*/ 	.word	0x0500000f


	//   ....[179]....
        /*0978*/ 	.word	0x0500000f


	//   ....[180]....
        /*097c*/ 	.word	0x0500000f


	//   ....[181]....
        /*0980*/ 	.word	0x0500000f


	//   ....[182]....
        /*0984*/ 	.word	0x0500000f


	//   ....[183]....
        /*0988*/ 	.word	0x0500000f


	//   ....[184]....
        /*098c*/ 	.word	0x0500000f


	//   ....[185]....
        /*0990*/ 	.word	0x0500000f


	//   ....[186]....
        /*0994*/ 	.word	0x0500000f


	//   ....[187]....
        /*0998*/ 	.word	0x0500000f


	//   ....[188]....
        /*099c*/ 	.word	0x0500000f


	//   ....[189]....
        /*09a0*/ 	.word	0x0500000f


	//   ....[190]....
        /*09a4*/ 	.word	0x0500000f


	//   ....[191]....
        /*09a8*/ 	.word	0x0500000f


	//   ....[192]....
        /*09ac*/ 	.word	0x0500000f


	//   ....[193]....
        /*09b0*/ 	.word	0x0500000f


	//   ....[194]....
        /*09b4*/ 	.word	0x0500000f


	//   ....[195]....
        /*09b8*/ 	.word	0x0500000f


	//   ....[196]....
        /*09bc*/ 	.word	0x0500000f


	//   ....[197]....
        /*09c0*/ 	.word	0x0500000f


	//   ....[198]....
        /*09c4*/ 	.word	0x0500000f


	//----- nvinfo : EIATTR_COOP_GROUP_INSTR_OFFSETS
	.align		4
.L_1276:
        /*09c8*/ 	.byte	0x04, 0x28
        /*09ca*/ 	.short	(.L_1278 - .L_1277)


	//   ....[0]....
.L_1277:
        /*09cc*/ 	.word	0x00000070


	//   ....[1]....
        /*09d0*/ 	.word	0x00000140


	//   ....[2]....
        /*09d4*/ 	.word	0x00000190


	//   ....[3]....
        /*09d8*/ 	.word	0x000003c0


	//   ....[4]....
        /*09dc*/ 	.word	0x00000520


	//   ....[5]....
        /*09e0*/ 	.word	0x00000640


	//   ....[6]....
        /*09e4*/ 	.word	0x000007a0


	//   ....[7]....
        /*09e8*/ 	.word	0x00002c60


	//   ....[8]....
        /*09ec*/ 	.word	0x00002c70


	//   ....[9]....
        /*09f0*/ 	.word	0x00004660


	//   ....[10]....
        /*09f4*/ 	.word	0x00004670


	//   ....[11]....
        /*09f8*/ 	.word	0x00006860


	//   ....[12]....
        /*09fc*/ 	.word	0x00006870


	//   ....[13]....
        /*0a00*/ 	.word	0x00006c70


	//   ....[14]....
        /*0a04*/ 	.word	0x00006c90


	//   ....[15]....
        /*0a08*/ 	.word	0x00007650


	//   ....[16]....
        /*0a0c*/ 	.word	0x00008010


	//   ....[17]....
        /*0a10*/ 	.word	0x00008020


	//   ....[18]....
        /*0a14*/ 	.word	0x00008030


	//   ....[19]....
        /*0a18*/ 	.word	0x00008040


	//   ....[20]....
        /*0a1c*/ 	.word	0x00009d00


	//   ....[21]....
        /*0a20*/ 	.word	0x00009d10


	//   ....[22]....
        /*0a24*/ 	.word	0x00009d20


	//   ....[23]....
        /*0a28*/ 	.word	0x00009d30


	//   ....[24]....
        /*0a2c*/ 	.word	0x0000cb60


	//   ....[25]....
        /*0a30*/ 	.word	0x0000d080


	//   ....[26]....
        /*0a34*/ 	.word	0x0000e330


	//   ....[27]....
        /*0a38*/ 	.word	0x0000e430


	//   ....[28]....
        /*0a3c*/ 	.word	0x0000eae0


	//   ....[29]....
        /*0a40*/ 	.word	0x0000ebc0


	//   ....[30]....
        /*0a44*/ 	.word	0x000106e0


	//   ....[31]....
        /*0a48*/ 	.word	0x00010d00


	//   ....[32]....
        /*0a4c*/ 	.word	0x00011cc0


	//   ....[33]....
        /*0a50*/ 	.word	0x00011dc0


	//   ....[34]....
        /*0a54*/ 	.word	0x000122b0


	//   ....[35]....
        /*0a58*/ 	.word	0x00012320


	//   ....[36]....
        /*0a5c*/ 	.word	0x000146d0


	//   ....[37]....
        /*0a60*/ 	.word	0x00014720


	//   ....[38]....
        /*0a64*/ 	.word	0x000149b0


	//   ....[39]....
        /*0a68*/ 	.word	0x000149d0


	//   ....[40]....
        /*0a6c*/ 	.word	0x000167f0


	//   ....[41]....
        /*0a70*/ 	.word	0x00016e60


	//   ....[42]....
        /*0a74*/ 	.word	0x00017b90


	//   ....[43]....
        /*0a78*/ 	.word	0x00017db0


	//   ....[44]....
        /*0a7c*/ 	.word	0x000184b0


	//   ....[45]....
        /*0a80*/ 	.word	0x00018510


	//   ....[46]....
        /*0a84*/ 	.word	0x00019890


	//   ....[47]....
        /*0a88*/ 	.word	0x000198b0


	//   ....[48]....
        /*0a8c*/ 	.word	0x00019930


	//   ....[49]....
        /*0a90*/ 	.word	0x00019940


	//   ....[50]....
        /*0a94*/ 	.word	0x0001a570


	//   ....[51]....
        /*0a98*/ 	.word	0x0001a5a0


	//   ....[52]....
        /*0a9c*/ 	.word	0x0001a5c0


	//   ....[53]....
        /*0aa0*/ 	.word	0x0001a5e0


	//   ....[54]....
        /*0aa4*/ 	.word	0x0001a600


	//   ....[55]....
        /*0aa8*/ 	.word	0x0001a610


	//   ....[56]....
        /*0aac*/ 	.word	0x0001a620


	//   ....[57]....
        /*0ab0*/ 	.word	0x0001a630


	//   ....[58]....
        /*0ab4*/ 	.word	0x0001a640


	//   ....[59]....
        /*0ab8*/ 	.word	0x0001a650


	//   ....[60]....
        /*0abc*/ 	.word	0x0001a660


	//   ....[61]....
        /*0ac0*/ 	.word	0x0001a670


	//   ....[62]....
        /*0ac4*/ 	.word	0x0001a6b0


	//   ....[63]....
        /*0ac8*/ 	.word	0x0001a6c0


	//   ....[64]....
        /*0acc*/ 	.word	0x0001a6d0


	//   ....[65]....
        /*0ad0*/ 	.word	0x0001a6e0


	//   ....[66]....
        /*0ad4*/ 	.word	0x0001a6f0


	//   ....[67]....
        /*0ad8*/ 	.word	0x0001a700


	//   ....[68]....
        /*0adc*/ 	.word	0x0001a710


	//   ....[69]....
        /*0ae0*/ 	.word	0x0001a720


	//   ....[70]....
        /*0ae4*/ 	.word	0x0001a730


	//   ....[71]....
        /*0ae8*/ 	.word	0x0001a740


	//   ....[72]....
        /*0aec*/ 	.word	0x0001a750


	//   ....[73]....
        /*0af0*/ 	.word	0x0001a760


	//   ....[74]....
        /*0af4*/ 	.word	0x0001ae80


	//   ....[75]....
        /*0af8*/ 	.word	0x0001aec0


	//   ....[76]....
        /*0afc*/ 	.word	0x0001af20


	//   ....[77]....
        /*0b00*/ 	.word	0x0001af30


	//   ....[78]....
        /*0b04*/ 	.word	0x0001b470


	//   ....[79]....
        /*0b08*/ 	.word	0x0001b4a0


	//   ....[80]....
        /*0b0c*/ 	.word	0x0001b5a0


	//   ....[81]....
        /*0b10*/ 	.word	0x0001b5c0


	//   ....[82]....
        /*0b14*/ 	.word	0x0001bed0


	//   ....[83]....
        /*0b18*/ 	.word	0x0001bee0


	//   ....[84]....
        /*0b1c*/ 	.word	0x0001bfe0


	//   ....[85]....
        /*0b20*/ 	.word	0x0001c000


	//   ....[86]....
        /*0b24*/ 	.word	0x0001c170


	//   ....[87]....
        /*0b28*/ 	.word	0x0001c320


	//   ....[88]....
        /*0b2c*/ 	.word	0x0001c350


	//   ....[89]....
        /*0b30*/ 	.word	0x0001c380


	//   ....[90]....
        /*0b34*/ 	.word	0x0001c3b0


	//   ....[91]....
        /*0b38*/ 	.word	0x0001c3e0


	//   ....[92]....
        /*0b3c*/ 	.word	0x0001c410


	//   ....[93]....
        /*0b40*/ 	.word	0x0001c580


	//   ....[94]....
        /*0b44*/ 	.word	0x0001c5b0


	//   ....[95]....
        /*0b48*/ 	.word	0x0001c5e0


	//   ....[96]....
        /*0b4c*/ 	.word	0x0001c610


	//   ....[97]....
        /*0b50*/ 	.word	0x0001c640


	//   ....[98]....
        /*0b54*/ 	.word	0x0001c670


	//   ....[99]....
        /*0b58*/ 	.word	0x0001c710


	//   ....[100]....
        /*0b5c*/ 	.word	0x0001c770


	//   ....[101]....
        /*0b60*/ 	.word	0x0001c810


	//   ....[102]....
        /*0b64*/ 	.word	0x0001daa0


	//   ....[103]....
        /*0b68*/ 	.word	0x00020020


	//   ....[104]....
        /*0b6c*/ 	.word	0x00020030


	//   ....[105]....
        /*0b70*/ 	.word	0x00020040


	//   ....[106]....
        /*0b74*/ 	.word	0x00020160


	//   ....[107]....
        /*0b78*/ 	.word	0x00020570


	//   ....[108]....
        /*0b7c*/ 	.word	0x00020580


	//   ....[109]....
        /*0b80*/ 	.word	0x00020590


	//   ....[110]....
        /*0b84*/ 	.word	0x000205a0


	//   ....[111]....
        /*0b88*/ 	.word	0x00020f60


	//   ....[112]....
        /*0b8c*/ 	.word	0x00020f90


	//   ....[113]....
        /*0b90*/ 	.word	0x00020fb0


	//   ....[114]....
        /*0b94*/ 	.word	0x00020fc0


	//   ....[115]....
        /*0b98*/ 	.word	0x000210c0


	//   ....[116]....
        /*0b9c*/ 	.word	0x000210d0


	//   ....[117]....
        /*0ba0*/ 	.word	0x000218d0


	//   ....[118]....
        /*0ba4*/ 	.word	0x000218f0


	//   ....[119]....
        /*0ba8*/ 	.word	0x00021910


	//   ....[120]....
        /*0bac*/ 	.word	0x00021970


	//   ....[121]....
        /*0bb0*/ 	.word	0x00021d60


	//   ....[122]....
        /*0bb4*/ 	.word	0x00021d70


	//   ....[123]....
        /*0bb8*/ 	.word	0x00021d80


	//   ....[124]....
        /*0bbc*/ 	.word	0x00021de0


	//   ....[125]....
        /*0bc0*/ 	.word	0x00022ea0


	//   ....[126]....
        /*0bc4*/ 	.word	0x00022f00


	//   ....[127]....
        /*0bc8*/ 	.word	0x00022f30


	//   ....[128]....
        /*0bcc*/ 	.word	0x00022f40


	//   ....[129]....
        /*0bd0*/ 	.word	0x00022f70


	//   ....[130]....
        /*0bd4*/ 	.word	0x00022fa0


	//   ....[131]....
        /*0bd8*/ 	.word	0x00022fd0


	//   ....[132]....
        /*0bdc*/ 	.word	0x00023000


	//   ....[133]....
        /*0be0*/ 	.word	0x00023180


	//   ....[134]....
        /*0be4*/ 	.word	0x000231b0


	//   ....[135]....
        /*0be8*/ 	.word	0x000231e0


	//   ....[136]....
        /*0bec*/ 	.word	0x00023210


	//   ....[137]....
        /*0bf0*/ 	.word	0x00023240


	//   ....[138]....
        /*0bf4*/ 	.word	0x00023270


	//   ....[139]....
        /*0bf8*/ 	.word	0x00023330


	//   ....[140]....
        /*0bfc*/ 	.word	0x00023350


	//   ....[141]....
        /*0c00*/ 	.word	0x000233c0


	//   ....[142]....
        /*0c04*/ 	.word	0x00023a90


	//   ....[143]....
        /*0c08*/ 	.word	0x00023e30


	//   ....[144]....
        /*0c0c*/ 	.word	0x00023ec0


	//   ....[145]....
        /*0c10*/ 	.word	0x00023fa0


	//   ....[146]....
        /*0c14*/ 	.word	0x00024030


	//   ....[147]....
        /*0c18*/ 	.word	0x00024110


	//   ....[148]....
        /*0c1c*/ 	.word	0x000241a0


	//   ....[149]....
        /*0c20*/ 	.word	0x00024270


	//   ....[150]....
        /*0c24*/ 	.word	0x00024300


	//   ....[151]....
        /*0c28*/ 	.word	0x00024350


	//   ....[152]....
        /*0c2c*/ 	.word	0x000243a0


	//   ....[153]....
        /*0c30*/ 	.word	0x00024470


	//   ....[154]....
        /*0c34*/ 	.word	0x00024500


	//   ....[155]....
        /*0c38*/ 	.word	0x00024550


	//   ....[156]....
        /*0c3c*/ 	.word	0x000245a0


	//   ....[157]....
        /*0c40*/ 	.word	0x00024940


	//   ....[158]....
        /*0c44*/ 	.word	0x00024c20


	//   ....[159]....
        /*0c48*/ 	.word	0x00024d20


	//   ....[160]....
        /*0c4c*/ 	.word	0x00024db0


	//   ....[161]....
        /*0c50*/ 	.word	0x00024f70


	//   ....[162]....
        /*0c54*/ 	.word	0x00025010


	//   ....[163]....
        /*0c58*/ 	.word	0x00025110


	//   ....[164]....
        /*0c5c*/ 	.word	0x000251a0


	//   ....[165]....
        /*0c60*/ 	.word	0x00025200


	//   ....[166]....
        /*0c64*/ 	.word	0x000252a0


	//   ....[167]....
        /*0c68*/ 	.word	0x000253b0


	//   ....[168]....
        /*0c6c*/ 	.word	0x00025410


	//   ....[169]....
        /*0c70*/ 	.word	0x00025470


	//   ....[170]....
        /*0c74*/ 	.word	0x00025510


	//   ....[171]....
        /*0c78*/ 	.word	0x000255e0


	//   ....[172]....
        /*0c7c*/ 	.word	0x000256c0


	//   ....[173]....
        /*0c80*/ 	.word	0x00025800


	//   ....[174]....
        /*0c84*/ 	.word	0x000258b0


	//   ....[175]....
        /*0c88*/ 	.word	0x00025960


	//   ....[176]....
        /*0c8c*/ 	.word	0x00025a10


	//   ....[177]....
        /*0c90*/ 	.word	0x00025b00


	//   ....[178]....
        /*0c94*/ 	.word	0x00025b90


	//   ....[179]....
        /*0c98*/ 	.word	0x00025bf0


	//   ....[180]....
        /*0c9c*/ 	.word	0x00025cc0


	//   ....[181]....
        /*0ca0*/ 	.word	0x00025ea0


	//   ....[182]....
        /*0ca4*/ 	.word	0x00025f40


	//   ....[183]....
        /*0ca8*/ 	.word	0x00026060


	//   ....[184]....
        /*0cac*/ 	.word	0x000260e0


	//   ....[185]....
        /*0cb0*/ 	.word	0x00026160


	//   ....[186]....
        /*0cb4*/ 	.word	0x000261e0


	//   ....[187]....
        /*0cb8*/ 	.word	0x00026260


	//   ....[188]....
        /*0cbc*/ 	.word	0x000262f0


	//   ....[189]....
        /*0cc0*/ 	.word	0x00026390


	//   ....[190]....
        /*0cc4*/ 	.word	0x00026430


	//   ....[191]....
        /*0cc8*/ 	.word	0x000264b0


	//   ....[192]....
        /*0ccc*/ 	.word	0x00026530


	//   ....[193]....
        /*0cd0*/ 	.word	0x000265b0


	//   ....[194]....
        /*0cd4*/ 	.word	0x00026640


	//   ....[195]....
        /*0cd8*/ 	.word	0x000266c0


	//   ....[196]....
        /*0cdc*/ 	.word	0x00026760


	//   ....[197]....
        /*0ce0*/ 	.word	0x000267f0


	//   ....[198]....
        /*0ce4*/ 	.word	0x00026920


	//----- nvinfo : EIATTR_REG_RECONFIG
	.align		4
.L_1278:
        /*0ce8*/ 	.byte	0x01, 0x54
	.zero		2


	//----- nvinfo : EIATTR_SYSCALL_OFFSETS
	.align		4
        /*0cec*/ 	.byte	0x04, 0x46
        /*0cee*/ 	.short	(.L_1280 - .L_1279)


	//   ....[0]....
.L_1279:
        /*0cf0*/ 	.word	0x00001ce0


	//   ....[1]....
        /*0cf4*/ 	.word	0x00001e30


	//   ....[2]....
        /*0cf8*/ 	.word	0x000077c0


	//   ....[3]....
        /*0cfc*/ 	.word	0x00007d70


	//   ....[4]....
        /*0d00*/ 	.word	0x0001f560


	//   ....[5]....
        /*0d04*/ 	.word	0x0001f6d0


	//   ....[6]....
        /*0d08*/ 	.word	0x0001f820


	//   ....[7]....
        /*0d0c*/ 	.word	0x0001f960


	//   ....[8]....
        /*0d10*/ 	.word	0x00020a10


	//----- nvinfo : EIATTR_MBARRIER_INSTR_OFFSETS
	.align		4
.L_1280:
        /*0d14*/ 	.byte	0x04, 0x39
        /*0d16*/ 	.short	(.L_1282 - .L_1281)


	//   ....[0]....
.L_1281:
        /*0d18*/ 	.word	0x00000270
        /*0d1c*/ 	.word	0x000000ff
        /*0d20*/ 	.word	0x00019c00
        /*0d24*/ 	.short	0x0100
        /*0d26*/ 	.byte	0x08
	.zero		1


	//   ....[1]....
        /*0d28*/ 	.word	0x00000280
        /*0d2c*/ 	.word	0x000000ff
        /*0d30*/ 	.word	0x00019c20
        /*0d34*/ 	.short	0x0100
        /*0d36*/ 	.byte	0x08
	.zero		1


	//   ....[2]....
        /*0d38*/ 	.word	0x00000370
        /*0d3c*/ 	.word	0x000000ff
        /*0d40*/ 	.word	0x00019c30
        /*0d44*/ 	.short	0x0100
        /*0d46*/ 	.byte	0x08
	.zero		1


	//   ....[3]....
        /*0d48*/ 	.word	0x00000380
        /*0d4c*/ 	.word	0x000000ff
        /*0d50*/ 	.word	0x00019c40
        /*0d54*/ 	.short	0x0100
        /*0d56*/ 	.byte	0x08
	.zero		1


	//   ....[4]....
        /*0d58*/ 	.word	0x00000390
        /*0d5c*/ 	.word	0x000000ff
        /*0d60*/ 	.word	0x00019c38
        /*0d64*/ 	.short	0x0100
        /*0d66*/ 	.byte	0x08
	.zero		1


	//   ....[5]....
        /*0d68*/ 	.word	0x000003a0
        /*0d6c*/ 	.word	0x000000ff
        /*0d70*/ 	.word	0x00019c48
        /*0d74*/ 	.short	0x0100
        /*0d76*/ 	.byte	0x08
	.zero		1


	//   ....[6]....
        /*0d78*/ 	.word	0x000004d0
        /*0d7c*/ 	.word	0x000000ff
        /*0d80*/ 	.word	0x00019c50
        /*0d84*/ 	.short	0x0100
        /*0d86*/ 	.byte	0x08
	.zero		1


	//   ....[7]....
        /*0d88*/ 	.word	0x000004e0
        /*0d8c*/ 	.word	0x000000ff
        /*0d90*/ 	.word	0x00019c60
        /*0d94*/ 	.short	0x0100
        /*0d96*/ 	.byte	0x08
	.zero		1


	//   ....[8]....
        /*0d98*/ 	.word	0x000004f0
        /*0d9c*/ 	.word	0x000000ff
        /*0da0*/ 	.word	0x00019c58
        /*0da4*/ 	.short	0x0100
        /*0da6*/ 	.byte	0x08
	.zero		1


	//   ....[9]....
        /*0da8*/ 	.word	0x00000500
        /*0dac*/ 	.word	0x000000ff
        /*0db0*/ 	.word	0x00019c68
        /*0db4*/ 	.short	0x0100
        /*0db6*/ 	.byte	0x08
	.zero		1


	//   ....[10]....
        /*0db8*/ 	.word	0x000005f0
        /*0dbc*/ 	.word	0x000000ff
        /*0dc0*/ 	.word	0x00019c70
        /*0dc4*/ 	.short	0x0100
        /*0dc6*/ 	.byte	0x06
	.zero		1


	//   ....[11]....
        /*0dc8*/ 	.word	0x00000600
        /*0dcc*/ 	.word	0x000000ff
        /*0dd0*/ 	.word	0x00019c80
        /*0dd4*/ 	.short	0x0100
        /*0dd6*/ 	.byte	0x06
	.zero		1


	//   ....[12]....
        /*0dd8*/ 	.word	0x00000610
        /*0ddc*/ 	.word	0x000000ff
        /*0de0*/ 	.word	0x00019c78
        /*0de4*/ 	.short	0x0100
        /*0de6*/ 	.byte	0x06
	.zero		1


	//   ....[13]....
        /*0de8*/ 	.word	0x00000620
        /*0dec*/ 	.word	0x000000ff
        /*0df0*/ 	.word	0x00019c88
        /*0df4*/ 	.short	0x0100
        /*0df6*/ 	.byte	0x06
	.zero		1


	//   ....[14]....
        /*0df8*/ 	.word	0x00000750
        /*0dfc*/ 	.word	0x000000ff
        /*0e00*/ 	.word	0x00019c90
        /*0e04*/ 	.short	0x0100
        /*0e06*/ 	.byte	0x08
	.zero		1


	//   ....[15]....
        /*0e08*/ 	.word	0x00000760
        /*0e0c*/ 	.word	0x000000ff
        /*0e10*/ 	.word	0x00019ca0
        /*0e14*/ 	.short	0x0100
        /*0e16*/ 	.byte	0x08
	.zero		1


	//   ....[16]....
        /*0e18*/ 	.word	0x00000770
        /*0e1c*/ 	.word	0x000000ff
        /*0e20*/ 	.word	0x00019c98
        /*0e24*/ 	.short	0x0100
        /*0e26*/ 	.byte	0x08
	.zero		1


	//   ....[17]....
        /*0e28*/ 	.word	0x00000780
        /*0e2c*/ 	.word	0x000000ff
        /*0e30*/ 	.word	0x00019ca8
        /*0e34*/ 	.short	0x0100
        /*0e36*/ 	.byte	0x08
	.zero		1


	//   ....[18]....
        /*0e38*/ 	.word	0x000008c0
        /*0e3c*/ 	.word	0x000000ff
        /*0e40*/ 	.word	0x00019cb0
        /*0e44*/ 	.short	0x0100
        /*0e46*/ 	.byte	0x08
	.zero		1


	//   ....[19]....
        /*0e48*/ 	.word	0x000008d0
        /*0e4c*/ 	.word	0x000000ff
        /*0e50*/ 	.word	0x00019cc0
        /*0e54*/ 	.short	0x0100
        /*0e56*/ 	.byte	0x08
	.zero		1


	//   ....[20]....
        /*0e58*/ 	.word	0x000008e0
        /*0e5c*/ 	.word	0x000000ff
        /*0e60*/ 	.word	0x00019cb8
        /*0e64*/ 	.short	0x0100
        /*0e66*/ 	.byte	0x08
	.zero		1


	//   ....[21]....
        /*0e68*/ 	.word	0x000008f0
        /*0e6c*/ 	.word	0x000000ff
        /*0e70*/ 	.word	0x00019cc8
        /*0e74*/ 	.short	0x0100
        /*0e76*/ 	.byte	0x08
	.zero		1


	//   ....[22]....
        /*0e78*/ 	.word	0x00002c10
        /*0e7c*/ 	.word	0x00000044
        /*0e80*/ 	.word	0x00019c90
        /*0e84*/ 	.short	0x010a
        /*0e86*/ 	.byte	0x3f
	.zero		1


	//   ....[23]....
        /*0e88*/ 	.word	0x00004610
        /*0e8c*/ 	.word	0x00000044
        /*0e90*/ 	.word	0x00019c90
        /*0e94*/ 	.short	0x010a
        /*0e96*/ 	.byte	0x3f
	.zero		1


	//   ....[24]....
        /*0e98*/ 	.word	0x00006680
        /*0e9c*/ 	.word	0x00000044
        /*0ea0*/ 	.word	0x00019c90
        /*0ea4*/ 	.short	0x010a
        /*0ea6*/ 	.byte	0x3f
	.zero		1


	//   ....[25]....
        /*0ea8*/ 	.word	0x00006ab0
        /*0eac*/ 	.word	0x00000004
        /*0eb0*/ 	.word	0x00000000
        /*0eb4*/ 	.short	0x0101
        /*0eb6*/ 	.byte	0x3f
	.zero		1


	//   ....[26]....
        /*0eb8*/ 	.word	0x00006af0
        /*0ebc*/ 	.word	0x00000044
        /*0ec0*/ 	.word	0x00019cb0
        /*0ec4*/ 	.short	0x010a
        /*0ec6*/ 	.byte	0x3f
	.zero		1


	//   ....[27]....
        /*0ec8*/ 	.word	0x00006ee0
        /*0ecc*/ 	.word	0x00000044
        /*0ed0*/ 	.word	0x00000000
        /*0ed4*/ 	.short	0x0101
        /*0ed6*/ 	.byte	0x3f
	.zero		1


	//   ....[28]....
        /*0ed8*/ 	.word	0x00007af0
        /*0edc*/ 	.word	0x00000012
        /*0ee0*/ 	.word	0x00019c00
        /*0ee4*/ 	.short	0x010a
        /*0ee6*/ 	.byte	0x3f
	.zero		1


	//   ....[29]....
        /*0ee8*/ 	.word	0x00007b40
        /*0eec*/ 	.word	0x00000012
        /*0ef0*/ 	.word	0x00019c00
        /*0ef4*/ 	.short	0x010a
        /*0ef6*/ 	.byte	0x3f
	.zero		1


	//   ....[30]....
        /*0ef8*/ 	.word	0x00008370
        /*0efc*/ 	.word	0x00000012
        /*0f00*/ 	.word	0x00019c00
        /*0f04*/ 	.short	0x010a
        /*0f06*/ 	.byte	0x3f
	.zero		1


	//   ....[31]....
        /*0f08*/ 	.word	0x0000a030
        /*0f0c*/ 	.word	0x00000012
        /*0f10*/ 	.word	0x00019c00
        /*0f14*/ 	.short	0x010a
        /*0f16*/ 	.byte	0x3f
	.zero		1


	//   ....[32]....
        /*0f18*/ 	.word	0x0000c1f0
        /*0f1c*/ 	.word	0x00000003
        /*0f20*/ 	.word	0x00019c30
        /*0f24*/ 	.short	0x010a
        /*0f26*/ 	.byte	0x3f
	.zero		1


	//   ....[33]....
        /*0f28*/ 	.word	0x0000c290
        /*0f2c*/ 	.word	0x00000003
        /*0f30*/ 	.word	0x00019c30
        /*0f34*/ 	.short	0x010a
        /*0f36*/ 	.byte	0x3f
	.zero		1


	//   ....[34]....
        /*0f38*/ 	.word	0x0000cba0
        /*0f3c*/ 	.word	0x00000004
        /*0f40*/ 	.word	0x00000000
        /*0f44*/ 	.short	0x0101
        /*0f46*/ 	.byte	0x3f
	.zero		1


	//   ....[35]....
        /*0f48*/ 	.word	0x0000fcd0
        /*0f4c*/ 	.word	0x00000015
        /*0f50*/ 	.word	0x00019c30
        /*0f54*/ 	.short	0x010a
        /*0f56*/ 	.byte	0x3f
	.zero		1


	//   ....[36]....
        /*0f58*/ 	.word	0x0000fd40
        /*0f5c*/ 	.word	0x00000015
        /*0f60*/ 	.word	0x00019c30
        /*0f64*/ 	.short	0x010a
        /*0f66*/ 	.byte	0x3f
	.zero		1


	//   ....[37]....
        /*0f68*/ 	.word	0x0000ff50
        /*0f6c*/ 	.word	0x00000098
        /*0f70*/ 	.word	0x00019c50
        /*0f74*/ 	.short	0x010a
        /*0f76*/ 	.byte	0x3f
	.zero		1


	//   ....[38]....
        /*0f78*/ 	.word	0x0000ffa0
        /*0f7c*/ 	.word	0x00000098
        /*0f80*/ 	.word	0x00019c50
        /*0f84*/ 	.short	0x010a
        /*0f86*/ 	.byte	0x3f
	.zero		1


	//   ....[39]....
        /*0f88*/ 	.word	0x000107a0
        /*0f8c*/ 	.word	0x00000015
        /*0f90*/ 	.word	0x00000000
        /*0f94*/ 	.short	0x0101
        /*0f96*/ 	.byte	0x3f
	.zero		1


	//   ....[40]....
        /*0f98*/ 	.word	0x00012e60
        /*0f9c*/ 	.word	0x00000098
        /*0fa0*/ 	.word	0x00000000
        /*0fa4*/ 	.short	0x0101
        /*0fa6*/ 	.byte	0x3f
	.zero		1


	//   ....[41]....
        /*0fa8*/ 	.word	0x000137f0
        /*0fac*/ 	.word	0x0000000a
        /*0fb0*/ 	.word	0x00019c30
        /*0fb4*/ 	.short	0x010a
        /*0fb6*/ 	.byte	0x3f
	.zero		1


	//   ....[42]....
        /*0fb8*/ 	.word	0x00013860
        /*0fbc*/ 	.word	0x0000000a
        /*0fc0*/ 	.word	0x00019c30
        /*0fc4*/ 	.short	0x010a
        /*0fc6*/ 	.byte	0x3f
	.zero		1


	//   ....[43]....
        /*0fc8*/ 	.word	0x00013a70
        /*0fcc*/ 	.word	0x0000000f
        /*0fd0*/ 	.word	0x00019c50
        /*0fd4*/ 	.short	0x010a
        /*0fd6*/ 	.byte	0x3f
	.zero		1


	//   ....[44]....
        /*0fd8*/ 	.word	0x00013ac0
        /*0fdc*/ 	.word	0x0000000f
        /*0fe0*/ 	.word	0x00019c50
        /*0fe4*/ 	.short	0x010a
        /*0fe6*/ 	.byte	0x3f
	.zero		1


	//   ....[45]....
        /*0fe8*/ 	.word	0x000143b0
        /*0fec*/ 	.word	0x00000005
        /*0ff0*/ 	.word	0x00000000
        /*0ff4*/ 	.short	0x0101
        /*0ff6*/ 	.byte	0x3f
	.zero		1


	//   ....[46]....
        /*0ff8*/ 	.word	0x00015840
        /*0ffc*/ 	.word	0x0000000f
        /*1000*/ 	.word	0x00000000
        /*1004*/ 	.short	0x0101
        /*1006*/ 	.byte	0x3f
	.zero		1


	//   ....[47]....
        /*1008*/ 	.word	0x00015e10
        /*100c*/ 	.word	0x0000000a
        /*1010*/ 	.word	0x00019c30
        /*1014*/ 	.short	0x010a
        /*1016*/ 	.byte	0x3f
	.zero		1


	//   ....[48]....
        /*1018*/ 	.word	0x00015e80
        /*101c*/ 	.word	0x0000000a
        /*1020*/ 	.word	0x00019c30
        /*1024*/ 	.short	0x010a
        /*1026*/ 	.byte	0x3f
	.zero		1


	//   ....[49]....
        /*1028*/ 	.word	0x00016090
        /*102c*/ 	.word	0x00000014
        /*1030*/ 	.word	0x00019c50
        /*1034*/ 	.short	0x010a
        /*1036*/ 	.byte	0x3f
	.zero		1


	//   ....[50]....
        /*1038*/ 	.word	0x000160e0
        /*103c*/ 	.word	0x00000014
        /*1040*/ 	.word	0x00019c50
        /*1044*/ 	.short	0x010a
        /*1046*/ 	.byte	0x3f
	.zero		1


	//   ....[51]....
        /*1048*/ 	.word	0x000167b0
        /*104c*/ 	.word	0x00000005
        /*1050*/ 	.word	0x00000000
        /*1054*/ 	.short	0x0101
        /*1056*/ 	.byte	0x3f
	.zero		1


	//   ....[52]....
        /*1058*/ 	.word	0x00018fc0
        /*105c*/ 	.word	0x00000014
        /*1060*/ 	.word	0x00000000
        /*1064*/ 	.short	0x0101
        /*1066*/ 	.byte	0x3f
	.zero		1


	//   ....[53]....
        /*1068*/ 	.word	0x00019580
        /*106c*/ 	.word	0x0000000b
        /*1070*/ 	.word	0x00019c50
        /*1074*/ 	.short	0x010a
        /*1076*/ 	.byte	0x3f
	.zero		1


	//   ....[54]....
        /*1078*/ 	.word	0x000195d0
        /*107c*/ 	.word	0x0000000b
        /*1080*/ 	.word	0x00019c50
        /*1084*/ 	.short	0x010a
        /*1086*/ 	.byte	0x3f
	.zero		1


	//   ....[55]....
        /*1088*/ 	.word	0x00019ec0
        /*108c*/ 	.word	0x00000004
        /*1090*/ 	.word	0x00000000
        /*1094*/ 	.short	0x0101
        /*1096*/ 	.byte	0x3f
	.zero		1


	//   ....[56]....
        /*1098*/ 	.word	0x0001b490
        /*109c*/ 	.word	0x00000000
        /*10a0*/ 	.word	0x00000000
        /*10a4*/ 	.short	0x0101
        /*10a6*/ 	.byte	0x3f
	.zero		1


	//   ....[57]....
        /*10a8*/ 	.word	0x0001db80
        /*10ac*/ 	.word	0x00000017
        /*10b0*/ 	.word	0x00019c20
        /*10b4*/ 	.short	0x010a
        /*10b6*/ 	.byte	0x3f
	.zero		1


	//   ....[58]....
        /*10b8*/ 	.word	0x0001dc40
        /*10bc*/ 	.word	0x00000008
        /*10c0*/ 	.word	0x00019ca0
        /*10c4*/ 	.short	0x010a
        /*10c6*/ 	.byte	0x3f
	.zero		1


	//   ....[59]....
        /*10c8*/ 	.word	0x0001e070
        /*10cc*/ 	.word	0x00000008
        /*10d0*/ 	.word	0x00019cc0
        /*10d4*/ 	.short	0x010a
        /*10d6*/ 	.byte	0x3f
	.zero		1


	//   ....[60]....
        /*10d8*/ 	.word	0x0001e5d0
        /*10dc*/ 	.word	0x00000008
        /*10e0*/ 	.word	0x00019ca0
        /*10e4*/ 	.short	0x010a
        /*10e6*/ 	.byte	0x3f
	.zero		1


	//   ....[61]....
        /*10e8*/ 	.word	0x0001e9f0
        /*10ec*/ 	.word	0x00000008
        /*10f0*/ 	.word	0x00019cc0
        /*10f4*/ 	.short	0x010a
        /*10f6*/ 	.byte	0x3f
	.zero		1


	//   ....[62]....
        /*10f8*/ 	.word	0x0001fe00
        /*10fc*/ 	.word	0x00000004
        /*1100*/ 	.word	0x00019c80
        /*1104*/ 	.short	0x010a
        /*1106*/ 	.byte	0x3f
	.zero		1


	//   ....[63]....
        /*1108*/ 	.word	0x00020230
        /*110c*/ 	.word	0x00000004
        /*1110*/ 	.word	0x00019c70
        /*1114*/ 	.short	0x0107
        /*1116*/ 	.byte	0x3f
	.zero		1


	//   ....[64]....
        /*1118*/ 	.word	0x000202f0
        /*111c*/ 	.word	0x00000004
        /*1120*/ 	.word	0x00019c70
        /*1124*/ 	.short	0x0101
        /*1126*/ 	.byte	0x3f
	.zero		1


	//   ....[65]....
        /*1128*/ 	.word	0x00020340
        /*112c*/ 	.word	0x00000004
        /*1130*/ 	.word	0x00019c40
        /*1134*/ 	.short	0x010a
        /*1136*/ 	.byte	0x3f
	.zero		1


	//   ....[66]....
        /*1138*/ 	.word	0x000206f0
        /*113c*/ 	.word	0x00000004
        /*1140*/ 	.word	0x00019c30
        /*1144*/ 	.short	0x0107
        /*1146*/ 	.byte	0x3f
	.zero		1


	//   ....[67]....
        /*1148*/ 	.word	0x000207c0
        /*114c*/ 	.word	0x00000004
        /*1150*/ 	.word	0x00019c30
        /*1154*/ 	.short	0x0101
        /*1156*/ 	.byte	0x3f
	.zero		1


	//   ....[68]....
        /*1158*/ 	.word	0x000211b0
        /*115c*/ 	.word	0x00000017
        /*1160*/ 	.word	0x00019c00
        /*1164*/ 	.short	0x0107
        /*1166*/ 	.byte	0x3f
	.zero		1


	//   ....[69]....
        /*1168*/ 	.word	0x000212b0
        /*116c*/ 	.word	0x00000017
        /*1170*/ 	.word	0x00019c00
        /*1174*/ 	.short	0x0101
        /*1176*/ 	.byte	0x3f
	.zero		1


	//   ....[70]....
        /*1178*/ 	.word	0x000212d0
        /*117c*/ 	.word	0x00000017
        /*1180*/ 	.word	0x00019c20
        /*1184*/ 	.short	0x010a
        /*1186*/ 	.byte	0x3f
	.zero		1


	//   ....[71]....
        /*1188*/ 	.word	0x00021670
        /*118c*/ 	.word	0x00000000
        /*1190*/ 	.word	0x00019c80
        /*1194*/ 	.short	0x010a
        /*1196*/ 	.byte	0x3f
	.zero		1


	//   ....[72]....
        /*1198*/ 	.word	0x00021a40
        /*119c*/ 	.word	0x00000000
        /*11a0*/ 	.word	0x00019c70
        /*11a4*/ 	.short	0x0107
        /*11a6*/ 	.byte	0x3f
	.zero		1


	//   ....[73]....
        /*11a8*/ 	.word	0x00021b00
        /*11ac*/ 	.word	0x00000000
        /*11b0*/ 	.word	0x00019c70
        /*11b4*/ 	.short	0x0101
        /*11b6*/ 	.byte	0x3f
	.zero		1


	//   ....[74]....
        /*11b8*/ 	.word	0x00021b30
        /*11bc*/ 	.word	0x00000000
        /*11c0*/ 	.word	0x00019c40
        /*11c4*/ 	.short	0x010a
        /*11c6*/ 	.byte	0x3f
	.zero		1


	//   ....[75]....
        /*11c8*/ 	.word	0x00021e80
        /*11cc*/ 	.word	0x00000000
        /*11d0*/ 	.word	0x00019c30
        /*11d4*/ 	.short	0x0107
        /*11d6*/ 	.byte	0x3f
	.zero		1


	//   ....[76]....
        /*11d8*/ 	.word	0x00021f40
        /*11dc*/ 	.word	0x00000000
        /*11e0*/ 	.word	0x00019c30
        /*11e4*/ 	.short	0x0101
        /*11e6*/ 	.byte	0x3f
	.zero		1


	//   ....[77]....
        /*11e8*/ 	.word	0x00021fd0
        /*11ec*/ 	.word	0x00000002
        /*11f0*/ 	.word	0x00019c70
        /*11f4*/ 	.short	0x010a
        /*11f6*/ 	.byte	0x3f
	.zero		1


	//   ....[78]....
        /*11f8*/ 	.word	0x00022060
        /*11fc*/ 	.word	0x00000002
        /*1200*/ 	.word	0x00019c60
        /*1204*/ 	.short	0x010a
        /*1206*/ 	.byte	0x3f
	.zero		1


	//   ....[79]....
        /*1208*/ 	.word	0x000224e0
        /*120c*/ 	.word	0x00000002
        /*1210*/ 	.word	0x00019c50
        /*1214*/ 	.short	0x0101
        /*1216*/ 	.byte	0x3f
	.zero		1


	//   ....[80]....
        /*1218*/ 	.word	0x00022570
        /*121c*/ 	.word	0x00000002
        /*1220*/ 	.word	0x00000000
        /*1224*/ 	.short	0x0101
        /*1226*/ 	.byte	0x3f
	.zero		1


	//   ....[81]....
        /*1228*/ 	.word	0x00022730
        /*122c*/ 	.word	0x00000000
        /*1230*/ 	.word	0x00019c70
        /*1234*/ 	.short	0x010a
        /*1236*/ 	.byte	0x3f
	.zero		1


	//   ....[82]....
        /*1238*/ 	.word	0x000227b0
        /*123c*/ 	.word	0x00000000
        /*1240*/ 	.word	0x00019c60
        /*1244*/ 	.short	0x010a
        /*1246*/ 	.byte	0x3f
	.zero		1


	//   ....[83]....
        /*1248*/ 	.word	0x00022c40
        /*124c*/ 	.word	0x00000000
        /*1250*/ 	.word	0x00019c50
        /*1254*/ 	.short	0x0101
        /*1256*/ 	.byte	0x3f
	.zero		1


	//   ....[84]....
        /*1258*/ 	.word	0x00022ce0
        /*125c*/ 	.word	0x00000000
        /*1260*/ 	.word	0x00000000
        /*1264*/ 	.short	0x0101
        /*1266*/ 	.byte	0x3f
	.zero		1


	//   ....[85]....
        /*1268*/ 	.word	0x00023a10
        /*126c*/ 	.word	0x00000005
        /*1270*/ 	.word	0x00019c20
        /*1274*/ 	.short	0x010a
        /*1276*/ 	.byte	0x3f
	.zero		1


	//   ....[86]....
        /*1278*/ 	.word	0x00023b80
        /*127c*/ 	.word	0x00000003
        /*1280*/ 	.word	0x00019c40
        /*1284*/ 	.short	0x010a
        /*1286*/ 	.byte	0x3f
	.zero		1


	//   ....[87]....
        /*1288*/ 	.word	0x00023c20
        /*128c*/ 	.word	0x00000005
        /*1290*/ 	.word	0x00019c40
        /*1294*/ 	.short	0x010a
        /*1296*/ 	.byte	0x3f
	.zero		1


	//   ....[88]....
        /*1298*/ 	.word	0x00023c60
        /*129c*/ 	.word	0x00000003
        /*12a0*/ 	.word	0x00019c60
        /*12a4*/ 	.short	0x010a
        /*12a6*/ 	.byte	0x3f
	.zero		1


	//   ....[89]....
        /*12a8*/ 	.word	0x00023ca0
        /*12ac*/ 	.word	0x00000005
        /*12b0*/ 	.word	0x00019c60
        /*12b4*/ 	.short	0x010a
        /*12b6*/ 	.byte	0x3f
	.zero		1


	//   ....[90]....
        /*12b8*/ 	.word	0x00023ce0
        /*12bc*/ 	.word	0x00000003
        /*12c0*/ 	.word	0x00019c80
        /*12c4*/ 	.short	0x010a
        /*12c6*/ 	.byte	0x3f
	.zero		1


	//   ....[91]....
        /*12c8*/ 	.word	0x00023d20
        /*12cc*/ 	.word	0x00000005
        /*12d0*/ 	.word	0x00019c80
        /*12d4*/ 	.short	0x010a
        /*12d6*/ 	.byte	0x3f
	.zero		1


	//   ....[92]....
        /*12d8*/ 	.word	0x00023d80
        /*12dc*/ 	.word	0x00000044
        /*12e0*/ 	.word	0x00019c90
        /*12e4*/ 	.short	0x010a
        /*12e6*/ 	.byte	0x3f
	.zero		1


	//   ....[93]....
        /*12e8*/ 	.word	0x00023ef0
        /*12ec*/ 	.word	0x00000044
        /*12f0*/ 	.word	0x00019c90
        /*12f4*/ 	.short	0x010a
        /*12f6*/ 	.byte	0x3f
	.zero		1


	//   ....[94]....
        /*12f8*/ 	.word	0x00024070
        /*12fc*/ 	.word	0x00000044
        /*1300*/ 	.word	0x00019c90
        /*1304*/ 	.short	0x010a
        /*1306*/ 	.byte	0x3f
	.zero		1


	//   ....[95]....
        /*1308*/ 	.word	0x000241d0
        /*130c*/ 	.word	0x00000044
        /*1310*/ 	.word	0x00019cb0
        /*1314*/ 	.short	0x010a
        /*1316*/ 	.byte	0x3f
	.zero		1


	//   ....[96]....
        /*1318*/ 	.word	0x000243d0
        /*131c*/ 	.word	0x00000012
        /*1320*/ 	.word	0x00019c00
        /*1324*/ 	.short	0x010a
        /*1326*/ 	.byte	0x3f
	.zero		1


	//   ....[97]....
        /*1328*/ 	.word	0x000245e0
        /*132c*/ 	.word	0x00000012
        /*1330*/ 	.word	0x00019c00
        /*1334*/ 	.short	0x010a
        /*1336*/ 	.byte	0x3f
	.zero		1


	//   ....[98]....
        /*1338*/ 	.word	0x00024630
        /*133c*/ 	.word	0x00000003
        /*1340*/ 	.word	0x00019c30
        /*1344*/ 	.short	0x010a
        /*1346*/ 	.byte	0x3f
	.zero		1


	//   ....[99]....
        /*1348*/ 	.word	0x00024680
        /*134c*/ 	.word	0x00000015
        /*1350*/ 	.word	0x00019c30
        /*1354*/ 	.short	0x010a
        /*1356*/ 	.byte	0x3f
	.zero		1


	//   ....[100]....
        /*1358*/ 	.word	0x000246d0
        /*135c*/ 	.word	0x00000098
        /*1360*/ 	.word	0x00019c50
        /*1364*/ 	.short	0x010a
        /*1366*/ 	.byte	0x3f
	.zero		1


	//   ....[101]....
        /*1368*/ 	.word	0x00024720
        /*136c*/ 	.word	0x0000000a
        /*1370*/ 	.word	0x00019c30
        /*1374*/ 	.short	0x010a
        /*1376*/ 	.byte	0x3f
	.zero		1


	//   ....[102]....
        /*1378*/ 	.word	0x00024770
        /*137c*/ 	.word	0x0000000f
        /*1380*/ 	.word	0x00019c50
        /*1384*/ 	.short	0x010a
        /*1386*/ 	.byte	0x3f
	.zero		1


	//   ....[103]....
        /*1388*/ 	.word	0x000247c0
        /*138c*/ 	.word	0x0000000a
        /*1390*/ 	.word	0x00019c30
        /*1394*/ 	.short	0x010a
        /*1396*/ 	.byte	0x3f
	.zero		1


	//   ....[104]....
        /*1398*/ 	.word	0x00024810
        /*139c*/ 	.word	0x00000014
        /*13a0*/ 	.word	0x00019c50
        /*13a4*/ 	.short	0x010a
        /*13a6*/ 	.byte	0x3f
	.zero		1


	//   ....[105]....
        /*13a8*/ 	.word	0x00024860
        /*13ac*/ 	.word	0x0000000b
        /*13b0*/ 	.word	0x00019c50
        /*13b4*/ 	.short	0x010a
        /*13b6*/ 	.byte	0x3f
	.zero		1


	//   ....[106]....
        /*13b8*/ 	.word	0x00024a00
        /*13bc*/ 	.word	0x00000017
        /*13c0*/ 	.word	0x00019c20
        /*13c4*/ 	.short	0x010a
        /*13c6*/ 	.byte	0x3f
	.zero		1


	//   ....[107]....
        /*13c8*/ 	.word	0x00024a50
        /*13cc*/ 	.word	0x00000008
        /*13d0*/ 	.word	0x00019ca0
        /*13d4*/ 	.short	0x010a
        /*13d6*/ 	.byte	0x3f
	.zero		1


	//   ....[108]....
        /*13d8*/ 	.word	0x00024aa0
        /*13dc*/ 	.word	0x00000008
        /*13e0*/ 	.word	0x00019cc0
        /*13e4*/ 	.short	0x010a
        /*13e6*/ 	.byte	0x3f
	.zero		1


	//   ....[109]....
        /*13e8*/ 	.word	0x00024af0
        /*13ec*/ 	.word	0x00000008
        /*13f0*/ 	.word	0x00019ca0
        /*13f4*/ 	.short	0x010a
        /*13f6*/ 	.byte	0x3f
	.zero		1


	//   ....[110]....
        /*13f8*/ 	.word	0x00024b40
        /*13fc*/ 	.word	0x00000008
        /*1400*/ 	.word	0x00019cc0
        /*1404*/ 	.short	0x010a
        /*1406*/ 	.byte	0x3f
	.zero		1


	//   ....[111]....
        /*1408*/ 	.word	0x00024c70
        /*140c*/ 	.word	0x00000004
        /*1410*/ 	.word	0x00019c80
        /*1414*/ 	.short	0x010a
        /*1416*/ 	.byte	0x3f
	.zero		1


	//   ....[112]....
        /*1418*/ 	.word	0x00025060
        /*141c*/ 	.word	0x00000004
        /*1420*/ 	.word	0x00019c40
        /*1424*/ 	.short	0x010a
        /*1426*/ 	.byte	0x3f
	.zero		1


	//   ....[113]....
        /*1428*/ 	.word	0x00025700
        /*142c*/ 	.word	0x00000017
        /*1430*/ 	.word	0x00019c20
        /*1434*/ 	.short	0x010a
        /*1436*/ 	.byte	0x3f
	.zero		1


	//   ....[114]....
        /*1438*/ 	.word	0x00025750
        /*143c*/ 	.word	0x00000000
        /*1440*/ 	.word	0x00019c80
        /*1444*/ 	.short	0x010a
        /*1446*/ 	.byte	0x3f
	.zero		1


	//   ....[115]....
        /*1448*/ 	.word	0x00025a50
        /*144c*/ 	.word	0x00000000
        /*1450*/ 	.word	0x00019c40
        /*1454*/ 	.short	0x010a
        /*1456*/ 	.byte	0x3f
	.zero		1


	//   ....[116]....
        /*1458*/ 	.word	0x00025d00
        /*145c*/ 	.word	0x00000002
        /*1460*/ 	.word	0x00019c70
        /*1464*/ 	.short	0x010a
        /*1466*/ 	.byte	0x3f
	.zero		1


	//   ....[117]....
        /*1468*/ 	.word	0x00025d50
        /*146c*/ 	.word	0x00000002
        /*1470*/ 	.word	0x00019c60
        /*1474*/ 	.short	0x010a
        /*1476*/ 	.byte	0x3f
	.zero		1


	//   ....[118]....
        /*1478*/ 	.word	0x00025da0
        /*147c*/ 	.word	0x00000000
        /*1480*/ 	.word	0x00019c70
        /*1484*/ 	.short	0x010a
        /*1486*/ 	.byte	0x3f
	.zero		1


	//   ....[119]....
        /*1488*/ 	.word	0x00025df0
        /*148c*/ 	.word	0x00000000
        /*1490*/ 	.word	0x00019c60
        /*1494*/ 	.short	0x010a
        /*1496*/ 	.byte	0x3f
	.zero		1


	//   ....[120]....
        /*1498*/ 	.word	0x00026840
        /*149c*/ 	.word	0x00000005
        /*14a0*/ 	.word	0x00019c20
        /*14a4*/ 	.short	0x010a
        /*14a6*/ 	.byte	0x3f
	.zero		1


	//   ....[121]....
        /*14a8*/ 	.word	0x000269e0
        /*14ac*/ 	.word	0x00000003
        /*14b0*/ 	.word	0x00019c40
        /*14b4*/ 	.short	0x010a
        /*14b6*/ 	.byte	0x3f
	.zero		1


	//   ....[122]....
        /*14b8*/ 	.word	0x00026a30
        /*14bc*/ 	.word	0x00000005
        /*14c0*/ 	.word	0x00019c40
        /*14c4*/ 	.short	0x010a
        /*14c6*/ 	.byte	0x3f
	.zero		1


	//   ....[123]....
        /*14c8*/ 	.word	0x00026a80
        /*14cc*/ 	.word	0x00000003
        /*14d0*/ 	.word	0x00019c60
        /*14d4*/ 	.short	0x010a
        /*14d6*/ 	.byte	0x3f
	.zero		1


	//   ....[124]....
        /*14d8*/ 	.word	0x00026ad0
        /*14dc*/ 	.word	0x00000005
        /*14e0*/ 	.word	0x00019c60
        /*14e4*/ 	.short	0x010a
        /*14e6*/ 	.byte	0x3f
	.zero		1


	//   ....[125]....
        /*14e8*/ 	.word	0x00026b20
        /*14ec*/ 	.word	0x00000003
        /*14f0*/ 	.word	0x00019c80
        /*14f4*/ 	.short	0x010a
        /*14f6*/ 	.byte	0x3f
	.zero		1


	//----- nvinfo : EIATTR_NUM_MBARRIERS
	.align		4
.L_1282:
        /*14f8*/ 	.byte	0x03, 0x38
        /*14fa*/ 	.short	0x0016


	//----- nvinfo : EIATTR_EXIT_INSTR_OFFSETS
	.align		4
        /*14fc*/ 	.byte	0x04, 0x1c
        /*14fe*/ 	.short	(.L_1284 - .L_1283)


	//   ....[0]....
.L_1283:
        /*1500*/ 	.word	0x00023d70


	//----- nvinfo : EIATTR_MAX_THREADS
	.align		4
.L_1284:
        /*1504*/ 	.byte	0x04, 0x05
        /*1506*/ 	.short	(.L_1286 - .L_1285)
.L_1285:
        /*1508*/ 	.word	0x00000200
        /*150c*/ 	.word	0x00000001
        /*1510*/ 	.word	0x00000001


	//----- nvinfo : EIATTR_CRS_STACK_SIZE
	.align		4
.L_1286:
        /*1514*/ 	.byte	0x04, 0x1e
        /*1516*/ 	.short	(.L_1288 - .L_1287)
.L_1287:
        /*1518*/ 	.word	0x00000000


	//----- nvinfo : EIATTR_CBANK_PARAM_SIZE
	.align		4
.L_1288:
        /*151c*/ 	.byte	0x03, 0x19
        /*151e*/ 	.short	0x0af0


	//----- nvinfo : EIATTR_PARAM_CBANK
	.align		4
        /*1520*/ 	.byte	0x04, 0x0a
        /*1522*/ 	.short	(.L_1290 - .L_1289)
	.align		4
.L_1289:
        /*1524*/ 	.word	index@(.nv.constant0._ZN7cutlass13device_kernelIN5flash11enable_sm90INS1_16FlashAttnFwdSm90INS1_25CollectiveMainloopFwdSm90ILi2EN4cute5tupleIJNS5_1CILi1EEES8_S8_EEENS6_IJNS7_ILi192EEENS7_ILi128EEENS7_ILi96EEEEEELi96ENS_12float_e4m3_tEfNS_4arch4Sm90ELb0ELb1ELb1ELb1ELb1ELb1ELb0ELb1ELb1ELb1ELb0ELb0EEENS1_21CollectiveEpilogueFwdINS6_IJSA_SC_SB_EEES9_NS_10bfloat16_tESG_Li384ELb1ELb1ELb0ELb1EEENS1_36VarlenDynamicPersistentTileSchedulerILi192ELi128ELi384ELi128ELb0ELb1ELb1ELb1ELb0ELb1EEEEEEEEEvNT_6ParamsE)
        /*1528*/ 	.short	0x0210
        /*152a*/ 	.short	0x0af0


	//----- nvinfo : EIATTR_SW_WAR
	.align		4
.L_1290:
        /*152c*/ 	.byte	0x04, 0x36
        /*152e*/ 	.short	(.L_1292 - .L_1291)
.L_1291:
        /*1530*/ 	.word	0x00000008
.L_1292:


//--------------------- .nv.info._ZN7cutlass13device_kernelIN5flash11enable_sm90INS1_16FlashAttnFwdSm90INS1_25CollectiveMainloopFwdSm90ILi2EN4cute5tupleIJNS5_1CILi1EEES8_S8_EEENS6_IJNS7_ILi192EEENS7_ILi128EEENS7_ILi96EEEEEELi96ENS_12float_e4m3_tEfNS_4arch4Sm90ELb1ELb0ELb1ELb0ELb1ELb0ELb0ELb1ELb1ELb1ELb0ELb0EEENS1_21CollectiveEpilogueFwdINS6_IJSA_SC_SB_EEES9_NS_10bfloat16_tESG_Li384ELb0ELb1ELb0ELb1EEENS1_30DynamicPersistentTileSchedulerILi384ELi128ELb0ELb1ELb1EEEEEEEEEvNT_6ParamsE --------------------------
	.section	.nv.info._ZN7cutlass13device_kernelIN5flash11enable_sm90INS1_16FlashAttnFwdSm90INS1_25CollectiveMainloopFwdSm90ILi2EN4cute5tupleIJNS5_1CILi1EEES8_S8_EEENS6_IJNS7_ILi192EEENS7_ILi128EEENS7_ILi96EEEEEELi96ENS_12float_e4m3_tEfNS_4arch4Sm90ELb1ELb0ELb1ELb0ELb1ELb0ELb0ELb1ELb1ELb1ELb0ELb0EEENS1_21CollectiveEpilogueFwdINS6_IJSA_SC_SB_EEES9_NS_10bfloat16_tESG_Li384ELb0ELb1ELb0ELb1EEENS1_30DynamicPersistentTileSchedulerILi384ELi128ELb0ELb1ELb1EEEEEEEEEvNT_6ParamsE,"",@"SHT_CUDA_INFO"
	.sectionflags	@""
	.align	4


	//----- nvinfo : EIATTR_CUDA_API_VERSION
	.align		4
        /*0000*/ 	.byte	0x04, 0x37
        /*0002*/ 	.short	(.L_1294 - .L_1293)
.L_1293:
        /*0004*/ 	.word	0x00000082


	//----- nvinfo : EIATTR_KPARAM_INFO
	.align		4
.L_1294:
        /*0008*/ 	.byte	0x04, 0x17
        /*000a*/ 	.short	(.L_1296 - .L_1295)
.L_1295:
        /*000c*/ 	.word	0x00000000
        /*0010*/ 	.short	0x0000
        /*0012*/ 	.short	0x0070
        /*0014*/ 	.byte	0x00, 0xf0, 0x01, 0x2a


	//----- nvinfo : EIATTR_SPARSE_MMA_MASK
	.align		4
.L_1296:
        /*0018*/ 	.byte	0x03, 0x50
        /*001a*/ 	.short	0x0000


	//----- nvinfo : EIATTR_MAXREG_COUNT
	.align		4
        /*001c*/ 	.byte	0x03, 0x1b
        /*001e*/ 	.short	0x0080


	//----- nvinfo : EIATTR_NUM_BARRIERS
	.align		4
        /*0020*/ 	.byte	0x02, 0x4c
        /*0022*/ 	.byte	0x09
	.zero		1


	//----- nvinfo : EIATTR_EXTERNS
	.align		4
        /*0024*/ 	.byte	0x04, 0x0f
        /*0026*/ 	.short	(.L_1298 - .L_1297)


	//   ....[0]....
	.align		4
.L_1297:
        /*0028*/ 	.word	index@(__assertfail)


	//----- nvinfo : EIATTR_ANNOTATIONS
	.align		4
.L_1298:
        /*002c*/ 	.byte	0x04, 0x55
        /*002e*/ 	.short	(.L_1300 - .L_1299)


	//   ....[0]....
.L_1299:
        /* <DEDUP_REMOVED lines=17> */


	//----- nvinfo : EIATTR_MERCURY_ISA_VERSION
	.align		4
.L_1300:
        /*0130*/ 	.byte	0x03, 0x5f
        /*0132*/ 	.short	0x0101


	//----- nvinfo : EIATTR_INT_WARP_WIDE_INSTR_OFFSETS
	.align		4
        /*0134*/ 	.byte	0x04, 0x31
        /*0136*/ 	.short	(.L_1302 - .L_1301)


	//   ....[0]....
.L_1301:
        /*0138*/ 	.word	0x000000c0


	//   ....[1]....
        /*013c*/ 	.word	0x000000d0


	//   ....[2]....
        /*0140*/ 	.word	0x00000170


	//   ....[3]....
        /*0144*/ 	.word	0x0000c580


	//   ....[4]....
        /*0148*/ 	.word	0x0000c610


	//   ....[5]....
        /*014c*/ 	.word	0x0000f450


	//   ....[6]....
        /*0150*/ 	.word	0x0000f4e0


	//----- nvinfo : EIATTR_COOP_GROUP_MASK_REGIDS
	.align		4
.L_1302:
        /*0154*/ 	.byte	0x04, 0x29
        /*0156*/ 	.short	(.L_1304 - .L_1303)


	//   ....[0]....
.L_1303:
        /*0158*/ 	.word	0xffffffff


	//   ....[1]....
        /*015c*/ 	.word	0xffffffff


	//   ....[2]....
        /*0160*/ 	.word	0xffffffff


	//   ....[3]....
        /*0164*/ 	.word	0xffffffff


	//   ....[4]....
        /*0168*/ 	.word	0xffffffff


	//   ....[5]....
        /*016c*/ 	.word	0xffffffff


	//   ....[6]....
        /*0170*/ 	.word	0xffffffff


	//   ....[7]....
        /*0174*/ 	.word	0xffffffff


	//   ....[8]....
        /*0178*/ 	.word	0xffffffff


	//   ....[9]....
        /*017c*/ 	.word	0xffffffff


	//   ....[10]....
        /*0180*/ 	.word	0xffffffff


	//   ....[11]....
        /*0184*/ 	.word	0xffffffff


	//   ....[12]....
        /*0188*/ 	.word	0xffffffff


	//   ....[13]....
        /*018c*/ 	.word	0xffffffff


	//   ....[14]....
        /*0190*/ 	.word	0xffffffff


	//   ....[15]....
        /*0194*/ 	.word	0xffffffff


	//   ....[16]....
        /*0198*/ 	.word	0xffffffff


	//   ....[17]....
        /*019c*/ 	.word	0xffffffff


	//   ....[18]....
        /*01a0*/ 	.word	0xffffffff


	//   ....[19]....
        /*01a4*/ 	.word	0xffffffff


	//   ....[20]....
        /*01a8*/ 	.word	0xffffffff


	//   ....[21]....
        /*01ac*/ 	.word	0xffffffff


	//   ....[22]....
        /*01b0*/ 	.word	0xffffffff


	//   ....[23]....
        /*01b4*/ 	.word	0xffffffff


	//   ....[24]....
        /*01b8*/ 	.word	0xffffffff


	//   ....[25]....
        /*01bc*/ 	.word	0xffffffff


	//   ....[26]....
        /*01c0*/ 	.word	0xffffffff


	//   ....[27]....
        /*01c4*/ 	.word	0xffffffff


	//   ....[28]....
        /*01c8*/ 	.word	0xffffffff


	//   ....[29]....
        /*01cc*/ 	.word	0xffffffff


	//   ....[30]....
        /*01d0*/ 	.word	0xffffffff


	//   ....[31]....
        /*01d4*/ 	.word	0xffffffff


	//   ....[32]....
        /*01d8*/ 	.word	0xffffffff


	//   ....[33]....
        /*01dc*/ 	.word	0xffffffff


	//   ....[34]....
        /*01e0*/ 	.word	0xffffffff


	//   ....[35]....
        /*01e4*/ 	.word	0xffffffff


	//   ....[36]....
        /*01e8*/ 	.word	0xffffffff


	//   ....[37]....
        /*01ec*/ 	.word	0xffffffff


	//   ....[38]....
        /*01f0*/ 	.word	0xffffffff


	//   ....[39]....
        /*01f4*/ 	.word	0xffffffff


	//   ....[40]....
        /*01f8*/ 	.word	0xffffffff


	//   ....[41]....
        /*01fc*/ 	.word	0xffffffff


	//   ....[42]....
        /*0200*/ 	.word	0xffffffff


	//   ....[43]....
        /*0204*/ 	.word	0xffffffff


	//   ....[44]....
        /*0208*/ 	.word	0xffffffff


	//   ....[45]....
        /*020c*/ 	.word	0xffffffff


	//   ....[46]....
        /*0210*/ 	.word	0xffffffff


	//   ....[47]....
        /*0214*/ 	.word	0xffffffff


	//   ....[48]....
        /*0218*/ 	.word	0xffffffff


	//   ....[49]....
        /*021c*/ 	.word	0xffffffff


	//   ....[50]....
        /*0220*/ 	.word	0xffffffff


	//   ....[51]....
        /*0224*/ 	.word	0xffffffff


	//   ....[52]....
        /*0228*/ 	.word	0xffffffff


	//   ....[53]....
        /*022c*/ 	.word	0xffffffff


	//   ....[54]....
        /*0230*/ 	.word	0xffffffff


	//   ....[55]....
        /*0234*/ 	.word	0xffffffff


	//   ....[56]....
        /*0238*/ 	.word	0xffffffff


	//   ....[57]....
        /*023c*/ 	.word	0xffffffff


	//   ....[58]....
        /*0240*/ 	.word	0xffffffff


	//   ....[59]....
        /*0244*/ 	.word	0xffffffff


	//   ....[60]....
        /*0248*/ 	.word	0xffffffff


	//   ....[61]....
        /*024c*/ 	.word	0xffffffff


	//   ....[62]....
        /*0250*/ 	.word	0xffffffff


	//   ....[63]....
        /*0254*/ 	.word	0xffffffff


	//   ....[64]....
        /*0258*/ 	.word	0xffffffff


	//   ....[65]....
        /*025c*/ 	.word	0xffffffff


	//   ....[66]....
        /*0260*/ 	.word	0xffffffff


	//   ....[67]....
        /*0264*/ 	.word	0xffffffff


	//   ....[68]....
        /*0268*/ 	.word	0xffffffff


	//   ....[69]....
        /*026c*/ 	.word	0xffffffff


	//   ....[70]....
        /*0270*/ 	.word	0xffffffff


	//   ....[71]....
        /*0274*/ 	.word	0xffffffff


	//   ....[72]....
        /*0278*/ 	.word	0xffffffff


	//   ....[73]....
        /*027c*/ 	.word	0xffffffff


	//   ....[74]....
        /*0280*/ 	.word	0xffffffff


	//   ....[75]....
        /*0284*/ 	.word	0xffffffff


	//   ....[76]....
        /*0288*/ 	.word	0xffffffff


	//   ....[77]....
        /*028c*/ 	.word	0xffffffff


	//   ....[78]....
        /*0290*/ 	.word	0xffffffff


	//   ....[79]....
        /*0294*/ 	.word	0xffffffff


	//   ....[80]....
        /*0298*/ 	.word	0xffffffff


	//   ....[81]....
        /*029c*/ 	.word	0xffffffff


	//   ....[82]....
        /*02a0*/ 	.word	0xffffffff


	//   ....[83]....
        /*02a4*/ 	.word	0xffffffff


	//   ....[84]....
        /*02a8*/ 	.word	0xffffffff


	//   ....[85]....
        /*02ac*/ 	.word	0xffffffff


	//   ....[86]....
        /*02b0*/ 	.word	0xffffffff


	//   ....[87]....
        /*02b4*/ 	.word	0xffffffff


	//   ....[88]....
        /*02b8*/ 	.word	0x0500000f


	//   ....[89]....
        /*02bc*/ 	.word	0x0500000f


	//   ....[90]....
        /*02c0*/ 	.word	0x0500000f


	//   ....[91]....
        /*02c4*/ 	.word	0x0500000f


	//   ....[92]....
        /*02c8*/ 	.word	0x0500000f


	//   ....[93]....
        /*02cc*/ 	.word	0x0500000f


	//   ....[94]....
        /*02d0*/ 	.word	0x0500000f


	//   ....[95]....
        /*02d4*/ 	.word	0x0500000f


	//   ....[96]....
        /*02d8*/ 	.word	0x0500000f


	//   ....[97]....
        /*02dc*/ 	.word	0x0500000f


	//   ....[98]....
        /*02e0*/ 	.word	0x0500000f


	//   ....[99]....
        /*02e4*/ 	.word	0x0500000f


	//   ....[100]....
        /*02e8*/ 	.word	0x0500000f


	//   ....[101]....
        /*02ec*/ 	.word	0x0500000f


	//   ....[102]....
        /*02f0*/ 	.word	0x0500000f


	//   ....[103]....
        /*02f4*/ 	.word	0x0500000f


	//   ....[104]....
        /*02f8*/ 	.word	0x0500000f


	//   ....[105]....
        /*02fc*/ 	.word	0x0500000f


	//   ....[106]....
        /*0300*/ 	.word	0x0500000f


	//   ....[107]....
        /*0304*/ 	.word	0x0500000f


	//   ....[108]....
        /*0308*/ 	.word	0x0500000f


	//   ....[109]....
        /*030c*/ 	.word	0x0500000f


	//   ....[110]....
        /*0310*/ 	.word	0x0500000f


	//   ....[111]....
        /*0314*/ 	.word	0x0500000f


	//----- nvinfo : EIATTR_COOP_GROUP_INSTR_OFFSETS
	.align		4
.L_1304:
        /*0318*/ 	.byte	0x04, 0x28
        /*031a*/ 	.short	(.L_1306 - .L_1305)


	//   ....[0]....
.L_1305:
        /*031c*/ 	.word	0x00000070


	//   ....[1]....
        /*0320*/ 	.word	0x000000b0


	//   ....[2]....
        /*0324*/ 	.word	0x000002d0


	//   ....[3]....
        /*0328*/ 	.word	0x00000430


	//   ....[4]....
        /*032c*/ 	.word	0x00000550


	//   ....[5]....
        /*0330*/ 	.word	0x000006b0


	//   ....[6]....
        /*0334*/ 	.word	0x00001300


	//   ....[7]....
        /*0338*/ 	.word	0x00001cc0


	//   ....[8]....
        /*033c*/ 	.word	0x00002460


	//   ....[9]....
        /*0340*/ 	.word	0x00002b10


	//   ....[10]....
        /*0344*/ 	.word	0x00002b70


	//   ....[11]....
        /*0348*/ 	.word	0x00003560


	//   ....[12]....
        /*034c*/ 	.word	0x00003620


	//   ....[13]....
        /*0350*/ 	.word	0x000048c0


	//   ....[14]....
        /*0354*/ 	.word	0x00005400


	//   ....[15]....
        /*0358*/ 	.word	0x00005430


	//   ....[16]....
        /*035c*/ 	.word	0x000054a0


	//   ....[17]....
        /*0360*/ 	.word	0x00005f10


	//   ....[18]....
        /*0364*/ 	.word	0x00005f60


	//   ....[19]....
        /*0368*/ 	.word	0x00008090


	//   ....[20]....
        /*036c*/ 	.word	0x000080b0


	//   ....[21]....
        /*0370*/ 	.word	0x000080f0


	//   ....[22]....
        /*0374*/ 	.word	0x00008100


	//   ....[23]....
        /*0378*/ 	.word	0x000096b0


	//   ....[24]....
        /*037c*/ 	.word	0x000096d0


	//   ....[25]....
        /*0380*/ 	.word	0x00009740


	//   ....[26]....
        /*0384*/ 	.word	0x00009750


	//   ....[27]....
        /*0388*/ 	.word	0x0000a780


	//   ....[28]....
        /*038c*/ 	.word	0x0000a790


	//   ....[29]....
        /*0390*/ 	.word	0x0000a7a0


	//   ....[30]....
        /*0394*/ 	.word	0x0000a7b0


	//   ....[31]....
        /*0398*/ 	.word	0x0000a7c0


	//   ....[32]....
        /*039c*/ 	.word	0x0000a7d0


	//   ....[33]....
        /*03a0*/ 	.word	0x0000a7e0


	//   ....[34]....
        /*03a4*/ 	.word	0x0000a7f0


	//   ....[35]....
        /*03a8*/ 	.word	0x0000a810


	//   ....[36]....
        /*03ac*/ 	.word	0x0000a820


	//   ....[37]....
        /*03b0*/ 	.word	0x0000a830


	//   ....[38]....
        /*03b4*/ 	.word	0x0000a840


	//   ....[39]....
        /*03b8*/ 	.word	0x0000a850


	//   ....[40]....
        /*03bc*/ 	.word	0x0000a860


	//   ....[41]....
        /*03c0*/ 	.word	0x0000a870


	//   ....[42]....
        /*03c4*/ 	.word	0x0000a880


	//   ....[43]....
        /*03c8*/ 	.word	0x0000a890


	//   ....[44]....
        /*03cc*/ 	.word	0x0000a8a0


	//   ....[45]....
        /*03d0*/ 	.word	0x0000a8d0


	//   ....[46]....
        /*03d4*/ 	.word	0x0000a8f0


	//   ....[47]....
        /*03d8*/ 	.word	0x0000a910


	//   ....[48]....
        /*03dc*/ 	.word	0x0000a920


	//   ....[49]....
        /*03e0*/ 	.word	0x0000a930


	//   ....[50]....
        /*03e4*/ 	.word	0x0000a940


	//   ....[51]....
        /*03e8*/ 	.word	0x0000a9f0


	//   ....[52]....
        /*03ec*/ 	.word	0x0000aa50


	//   ....[53]....
        /*03f0*/ 	.word	0x0000aa80


	//   ....[54]....
        /*03f4*/ 	.word	0x0000aab0


	//   ....[55]....
        /*03f8*/ 	.word	0x0000af30


	//   ....[56]....
        /*03fc*/ 	.word	0x0000af60


	//   ....[57]....
        /*0400*/ 	.word	0x0000b070


	//   ....[58]....
        /*0404*/ 	.word	0x0000b090


	//   ....[59]....
        /*0408*/ 	.word	0x0000b760


	//   ....[60]....
        /*040c*/ 	.word	0x0000b770


	//   ....[61]....
        /*0410*/ 	.word	0x0000b870


	//   ....[62]....
        /*0414*/ 	.word	0x0000b890


	//   ....[63]....
        /*0418*/ 	.word	0x0000ba50


	//   ....[64]....
        /*041c*/ 	.word	0x0000d1c0


	//   ....[65]....
        /*0420*/ 	.word	0x0000d1e0


	//   ....[66]....
        /*0424*/ 	.word	0x0000d1f0


	//   ....[67]....
        /*0428*/ 	.word	0x0000d290


	//   ....[68]....
        /*042c*/ 	.word	0x0000d620


	//   ....[69]....
        /*0430*/ 	.word	0x0000d630


	//   ....[70]....
        /*0434*/ 	.word	0x0000d640


	//   ....[71]....
        /*0438*/ 	.word	0x0000d650


	//   ....[72]....
        /*043c*/ 	.word	0x0000dec0


	//   ....[73]....
        /*0440*/ 	.word	0x0000dee0


	//   ....[74]....
        /*0444*/ 	.word	0x0000df00


	//   ....[75]....
        /*0448*/ 	.word	0x0000df20


	//   ....[76]....
        /*044c*/ 	.word	0x0000df30


	//   ....[77]....
        /*0450*/ 	.word	0x0000e030


	//   ....[78]....
        /*0454*/ 	.word	0x0000e790


	//   ....[79]....
        /*0458*/ 	.word	0x0000e7b0


	//   ....[80]....
        /*045c*/ 	.word	0x0000e7d0


	//   ....[81]....
        /*0460*/ 	.word	0x0000e830


	//   ....[82]....
        /*0464*/ 	.word	0x0000ebc0


	//   ....[83]....
        /*0468*/ 	.word	0x0000ebd0


	//   ....[84]....
        /*046c*/ 	.word	0x0000ebe0


	//   ....[85]....
        /*0470*/ 	.word	0x0000ec40


	//   ....[86]....
        /*0474*/ 	.word	0x0000fcb0


	//   ....[87]....
        /*0478*/ 	.word	0x0000fe50


	//   ....[88]....
        /*047c*/ 	.word	0x00010460


	//   ....[89]....
        /*0480*/ 	.word	0x00010540


	//   ....[90]....
        /*0484*/ 	.word	0x000105e0


	//   ....[91]....
        /*0488*/ 	.word	0x00010640


	//   ....[92]....
        /*048c*/ 	.word	0x00010720


	//   ....[93]....
        /*0490*/ 	.word	0x00010870


	//   ....[94]....
        /*0494*/ 	.word	0x00010900


	//   ....[95]....
        /*0498*/ 	.word	0x00010960


	//   ....[96]....
        /*049c*/ 	.word	0x00010a00


	//   ....[97]....
        /*04a0*/ 	.word	0x00010b00


	//   ....[98]....
        /*04a4*/ 	.word	0x00010b70


	//   ....[99]....
        /*04a8*/ 	.word	0x00010bd0


	//   ....[100]....
        /*04ac*/ 	.word	0x00010c70


	//   ....[101]....
        /*04b0*/ 	.word	0x00010d30


	//   ....[102]....
        /*04b4*/ 	.word	0x00010db0


	//   ....[103]....
        /*04b8*/ 	.word	0x00010f60


	//   ....[104]....
        /*04bc*/ 	.word	0x00011010


	//   ....[105]....
        /*04c0*/ 	.word	0x000110c0


	//   ....[106]....
        /*04c4*/ 	.word	0x00011170


	//   ....[107]....
        /*04c8*/ 	.word	0x00011260


	//   ....[108]....
        /*04cc*/ 	.word	0x000112f0


	//   ....[109]....
        /*04d0*/ 	.word	0x00011350


	//   ....[110]....
        /*04d4*/ 	.word	0x00011420


	//   ....[111]....
        /*04d8*/ 	.word	0x00011680


	//----- nvinfo : EIATTR_REG_RECONFIG
	.align		4
.L_1306:
        /*04dc*/ 	.byte	0x01, 0x54
	.zero		2


	//----- nvinfo : EIATTR_SYSCALL_OFFSETS
	.align		4
        /*04e0*/ 	.byte	0x04, 0x46
        /*04e2*/ 	.short	(.L_1308 - .L_1307)


	//   ....[0]....
.L_1307:
        /*04e4*/ 	.word	0x000014e0


	//   ....[1]....
        /*04e8*/ 	.word	0x0000c780


	//   ....[2]....
        /*04ec*/ 	.word	0x0000c8f0


	//   ....[3]....
        /*04f0*/ 	.word	0x0000ca40


	//   ....[4]....
        /*04f4*/ 	.word	0x0000cb80


	//   ....[5]....
        /*04f8*/ 	.word	0x0000d990


	//----- nvinfo : EIATTR_MBARRIER_INSTR_OFFSETS
	.align		4
.L_1308:
        /*04fc*/ 	.byte	0x04, 0x39
        /*04fe*/ 	.short	(.L_1310 - .L_1309)


	//   ....[0]....
.L_1309:
        /*0500*/ 	.word	0x00000180
        /*0504*/ 	.word	0x000000ff
        /*0508*/ 	.word	0x00019c00
        /*050c*/ 	.short	0x0100
        /*050e*/ 	.byte	0x08
	.zero		1


	//   ....[1]....
        /*0510*/ 	.word	0x00000190
        /*0514*/ 	.word	0x000000ff
        /*0518*/ 	.word	0x00019c20
        /*051c*/ 	.short	0x0100
        /*051e*/ 	.byte	0x08
	.zero		1


	//   ....[2]....
        /*0520*/ 	.word	0x00000280
        /*0524*/ 	.word	0x000000ff
        /*0528*/ 	.word	0x00019c30
        /*052c*/ 	.short	0x0100
        /*052e*/ 	.byte	0x08
	.zero		1


	//   ....[3]....
        /*0530*/ 	.word	0x00000290
        /*0534*/ 	.word	0x000000ff
        /*0538*/ 	.word	0x00019c40
        /*053c*/ 	.short	0x0100
        /*053e*/ 	.byte	0x08
	.zero		1


	//   ....[4]....
        /*0540*/ 	.word	0x000002a0
        /*0544*/ 	.word	0x000000ff
        /*0548*/ 	.word	0x00019c38
        /*054c*/ 	.short	0x0100
        /*054e*/ 	.byte	0x08
	.zero		1


	//   ....[5]....
        /*0550*/ 	.word	0x000002b0
        /*0554*/ 	.word	0x000000ff
        /*0558*/ 	.word	0x00019c48
        /*055c*/ 	.short	0x0100
        /*055e*/ 	.byte	0x08
	.zero		1


	//   ....[6]....
        /*0560*/ 	.word	0x000003e0
        /*0564*/ 	.word	0x000000ff
        /*0568*/ 	.word	0x00019c50
        /*056c*/ 	.short	0x0100
        /*056e*/ 	.byte	0x08
	.zero		1


	//   ....[7]....
        /*0570*/ 	.word	0x000003f0
        /*0574*/ 	.word	0x000000ff
        /*0578*/ 	.word	0x00019c60
        /*057c*/ 	.short	0x0100
        /*057e*/ 	.byte	0x08
	.zero		1


	//   ....[8]....
        /*0580*/ 	.word	0x00000400
        /*0584*/ 	.word	0x000000ff
        /*0588*/ 	.word	0x00019c58
        /*058c*/ 	.short	0x0100
        /*058e*/ 	.byte	0x08
	.zero		1


	//   ....[9]....
        /*0590*/ 	.word	0x00000410
        /*0594*/ 	.word	0x000000ff
        /*0598*/ 	.word	0x00019c68
        /*059c*/ 	.short	0x0100
        /*059e*/ 	.byte	0x08
	.zero		1


	//   ....[10]....
        /*05a0*/ 	.word	0x00000500
        /*05a4*/ 	.word	0x000000ff
        /*05a8*/ 	.word	0x00019c70
        /*05ac*/ 	.short	0x0100
        /*05ae*/ 	.byte	0x06
	.zero		1


	//   ....[11]....
        /*05b0*/ 	.word	0x00000510
        /*05b4*/ 	.word	0x000000ff
        /*05b8*/ 	.word	0x00019c80
        /*05bc*/ 	.short	0x0100
        /*05be*/ 	.byte	0x06
	.zero		1


	//   ....[12]....
        /*05c0*/ 	.word	0x00000520
        /*05c4*/ 	.word	0x000000ff
        /*05c8*/ 	.word	0x00019c78
        /*05cc*/ 	.short	0x0100
        /*05ce*/ 	.byte	0x06
	.zero		1


	//   ....[13]....
        /*05d0*/ 	.word	0x00000530
        /*05d4*/ 	.word	0x000000ff
        /*05d8*/ 	.word	0x00019c88
        /*05dc*/ 	.short	0x0100
        /*05de*/ 	.byte	0x06
	.zero		1


	//   ....[14]....
        /*05e0*/ 	.word	0x00000660
        /*05e4*/ 	.word	0x000000ff
        /*05e8*/ 	.word	0x00019c90
        /*05ec*/ 	.short	0x0100
        /*05ee*/ 	.byte	0x08
	.zero		1


	//   ....[15]....
        /*05f0*/ 	.word	0x00000670
        /*05f4*/ 	.word	0x000000ff
        /*05f8*/ 	.word	0x00019ca0
        /*05fc*/ 	.short	0x0100
        /*05fe*/ 	.byte	0x08
	.zero		1


	//   ....[16]....
        /*0600*/ 	.word	0x00000680
        /*0604*/ 	.word	0x000000ff
        /*0608*/ 	.word	0x00019c98
        /*060c*/ 	.short	0x0100
        /*060e*/ 	.byte	0x08
	.zero		1


	//   ....[17]....
        /*0610*/ 	.word	0x00000690
        /*0614*/ 	.word	0x000000ff
        /*0618*/ 	.word	0x00019ca8
        /*061c*/ 	.short	0x0100
        /*061e*/ 	.byte	0x08
	.zero		1


	//   ....[18]....
        /*0620*/ 	.word	0x000007e0
        /*0624*/ 	.word	0x000000ff
        /*0628*/ 	.word	0x00019cb0
        /*062c*/ 	.short	0x0100
        /*062e*/ 	.byte	0x08
	.zero		1


	//   ....[19]....
        /*0630*/ 	.word	0x000007f0
        /*0634*/ 	.word	0x000000ff
        /*0638*/ 	.word	0x00019cc0
        /*063c*/ 	.short	0x0100
        /*063e*/ 	.byte	0x08
	.zero		1


	//   ....[20]....
        /*0640*/ 	.word	0x00000800
        /*0644*/ 	.word	0x000000ff
        /*0648*/ 	.word	0x00019cb8
        /*064c*/ 	.short	0x0100
        /*064e*/ 	.byte	0x08
	.zero		1


	//   ....[21]....
        /*0650*/ 	.word	0x00000810
        /*0654*/ 	.word	0x000000ff
        /*0658*/ 	.word	0x00019cc8
        /*065c*/ 	.short	0x0100
        /*065e*/ 	.byte	0x08
	.zero		1


	//   ....[22]....
        /*0660*/ 	.word	0x00001830
        /*0664*/ 	.word	0x000000ff
        /*0668*/ 	.word	0x00019c00
        /*066c*/ 	.short	0x010a
        /*066e*/ 	.byte	0x2e
	.zero		1


	//   ....[23]....
        /*0670*/ 	.word	0x000018d0
        /*0674*/ 	.word	0x00000002
        /*0678*/ 	.word	0x00019c30
        /*067c*/ 	.short	0x010a
        /*067e*/ 	.byte	0x3f
	.zero		1


	//   ....[24]....
        /*0680*/ 	.word	0x00001910
        /*0684*/ 	.word	0x00000002
        /*0688*/ 	.word	0x00019c30
        /*068c*/ 	.short	0x010a
        /*068e*/ 	.byte	0x3f
	.zero		1


	//   ....[25]....
        /*0690*/ 	.word	0x00002690
        /*0694*/ 	.word	0x000000ff
        /*0698*/ 	.word	0x00000000
        /*069c*/ 	.short	0x0101
        /*069e*/ 	.byte	0x06
	.zero		1


	//   ....[26]....
        /*06a0*/ 	.word	0x00004340
        /*06a4*/ 	.word	0x000000ff
        /*06a8*/ 	.word	0x00019c30
        /*06ac*/ 	.short	0x010a
        /*06ae*/ 	.byte	0x14
	.zero		1


	//   ....[27]....
        /*06b0*/ 	.word	0x00004380
        /*06b4*/ 	.word	0x000000ff
        /*06b8*/ 	.word	0x00019c30
        /*06bc*/ 	.short	0x010a
        /*06be*/ 	.byte	0x14
	.zero		1


	//   ....[28]....
        /*06c0*/ 	.word	0x000044e0
        /*06c4*/ 	.word	0x000000ff
        /*06c8*/ 	.word	0x00019c50
        /*06cc*/ 	.short	0x010a
        /*06ce*/ 	.byte	0x0b
	.zero		1


	//   ....[29]....
        /*06d0*/ 	.word	0x00004520
        /*06d4*/ 	.word	0x000000ff
        /*06d8*/ 	.word	0x00019c50
        /*06dc*/ 	.short	0x010a
        /*06de*/ 	.byte	0x0b
	.zero		1


	//   ....[30]....
        /*06e0*/ 	.word	0x00004d60
        /*06e4*/ 	.word	0x000000ff
        /*06e8*/ 	.word	0x00000000
        /*06ec*/ 	.short	0x0101
        /*06ee*/ 	.byte	0x14
	.zero		1


	//   ....[31]....
        /*06f0*/ 	.word	0x00006ae0
        /*06f4*/ 	.word	0x000000ff
        /*06f8*/ 	.word	0x00000000
        /*06fc*/ 	.short	0x0101
        /*06fe*/ 	.byte	0x06
	.zero		1


	//   ....[32]....
        /*0700*/ 	.word	0x000070a0
        /*0704*/ 	.word	0x000000ff
        /*0708*/ 	.word	0x00019c30
        /*070c*/ 	.short	0x010a
        /*070e*/ 	.byte	0x06
	.zero		1


	//   ....[33]....
        /*0710*/ 	.word	0x000070e0
        /*0714*/ 	.word	0x000000ff
        /*0718*/ 	.word	0x00019c30
        /*071c*/ 	.short	0x010a
        /*071e*/ 	.byte	0x06
	.zero		1


	//   ....[34]....
        /*0720*/ 	.word	0x00007240
        /*0724*/ 	.word	0x000000ff
        /*0728*/ 	.word	0x00019c50
        /*072c*/ 	.short	0x010a
        /*072e*/ 	.byte	0x0b
	.zero		1


	//   ....[35]....
        /*0730*/ 	.word	0x00007280
        /*0734*/ 	.word	0x000000ff
        /*0738*/ 	.word	0x00019c50
        /*073c*/ 	.short	0x010a
        /*073e*/ 	.byte	0x0b
	.zero		1


	//   ....[36]....
        /*0740*/ 	.word	0x000078f0
        /*0744*/ 	.word	0x000000ff
        /*0748*/ 	.word	0x00000000
        /*074c*/ 	.short	0x0101
        /*074e*/ 	.byte	0x06
	.zero		1


	//   ....[37]....
        /*0750*/ 	.word	0x00008eb0
        /*0754*/ 	.word	0x000000ff
        /*0758*/ 	.word	0x00000000
        /*075c*/ 	.short	0x0101
        /*075e*/ 	.byte	0x06
	.zero		1


	//   ....[38]....
        /*0760*/ 	.word	0x000093e0
        /*0764*/ 	.word	0x000000ff
        /*0768*/ 	.word	0x00019c50
        /*076c*/ 	.short	0x010a
        /*076e*/ 	.byte	0x0e
	.zero		1


	//   ....[39]....
        /*0770*/ 	.word	0x00009420
        /*0774*/ 	.word	0x000000ff
        /*0778*/ 	.word	0x00019c50
        /*077c*/ 	.short	0x010a
        /*077e*/ 	.byte	0x0e
	.zero		1


	//   ....[40]....
        /*0780*/ 	.word	0x00009a30
        /*0784*/ 	.word	0x000000ff
        /*0788*/ 	.word	0x00000000
        /*078c*/ 	.short	0x0101
        /*078e*/ 	.byte	0x04
	.zero		1


	//   ....[41]....
        /*0790*/ 	.word	0x0000af50
        /*0794*/ 	.word	0x00000003
        /*0798*/ 	.word	0x00000000
        /*079c*/ 	.short	0x0101
        /*079e*/ 	.byte	0x3f
	.zero		1


	//   ....[42]....
        /*07a0*/ 	.word	0x0000cf80
        /*07a4*/ 	.word	0x00000004
        /*07a8*/ 	.word	0x00019c80
        /*07ac*/ 	.short	0x010a
        /*07ae*/ 	.byte	0x3f
	.zero		1


	//   ....[43]....
        /*07b0*/ 	.word	0x0000d360
        /*07b4*/ 	.word	0x00000004
        /*07b8*/ 	.word	0x00019c70
        /*07bc*/ 	.short	0x0107
        /*07be*/ 	.byte	0x3f
	.zero		1


	//   ....[44]....
        /*07c0*/ 	.word	0x0000d420
        /*07c4*/ 	.word	0x00000004
        /*07c8*/ 	.word	0x00019c70
        /*07cc*/ 	.short	0x0101
        /*07ce*/ 	.byte	0x3f
	.zero		1


	//   ....[45]....
        /*07d0*/ 	.word	0x0000d450
        /*07d4*/ 	.word	0x00000004
        /*07d8*/ 	.word	0x00019c40
        /*07dc*/ 	.short	0x010a
        /*07de*/ 	.byte	0x3f
	.zero		1


	//   ....[46]....
        /*07e0*/ 	.word	0x0000d770
        /*07e4*/ 	.word	0x00000004
        /*07e8*/ 	.word	0x00019c30
        /*07ec*/ 	.short	0x0107
        /*07ee*/ 	.byte	0x3f
	.zero		1


	//   ....[47]....
        /*07f0*/ 	.word	0x0000d840
        /*07f4*/ 	.word	0x00000004
        /*07f8*/ 	.word	0x00019c30
        /*07fc*/ 	.short	0x0101
        /*07fe*/ 	.byte	0x3f
	.zero		1


	//   ....[48]....
        /*0800*/ 	.word	0x0000e110
        /*0804*/ 	.word	0x00000010
        /*0808*/ 	.word	0x00019c00
        /*080c*/ 	.short	0x0107
        /*080e*/ 	.byte	0x3f
	.zero		1


	//   ....[49]....
        /*0810*/ 	.word	0x0000e210
        /*0814*/ 	.word	0x00000010
        /*0818*/ 	.word	0x00019c00
        /*081c*/ 	.short	0x0101
        /*081e*/ 	.byte	0x3f
	.zero		1


	//   ....[50]....
        /*0820*/ 	.word	0x0000e230
        /*0824*/ 	.word	0x00000010
        /*0828*/ 	.word	0x00019c20
        /*082c*/ 	.short	0x010a
        /*082e*/ 	.byte	0x3f
	.zero		1


	//   ....[51]....
        /*0830*/ 	.word	0x0000e5c0
        /*0834*/ 	.word	0x00000004
        /*0838*/ 	.word	0x00019c80
        /*083c*/ 	.short	0x010a
        /*083e*/ 	.byte	0x3f
	.zero		1


	//   ....[52]....
        /*0840*/ 	.word	0x0000e900
        /*0844*/ 	.word	0x00000004
        /*0848*/ 	.word	0x00019c70
        /*084c*/ 	.short	0x0107
        /*084e*/ 	.byte	0x3f
	.zero		1


	//   ....[53]....
        /*0850*/ 	.word	0x0000e9c0
        /*0854*/ 	.word	0x00000004
        /*0858*/ 	.word	0x00019c70
        /*085c*/ 	.short	0x0101
        /*085e*/ 	.byte	0x3f
	.zero		1


	//   ....[54]....
        /*0860*/ 	.word	0x0000e9f0
        /*0864*/ 	.word	0x00000004
        /*0868*/ 	.word	0x00019c40
        /*086c*/ 	.short	0x010a
        /*086e*/ 	.byte	0x3f
	.zero		1


	//   ....[55]....
        /*0870*/ 	.word	0x0000ece0
        /*0874*/ 	.word	0x00000004
        /*0878*/ 	.word	0x00019c30
        /*087c*/ 	.short	0x0107
        /*087e*/ 	.byte	0x3f
	.zero		1


	//   ....[56]....
        /*0880*/ 	.word	0x0000edb0
        /*0884*/ 	.word	0x00000004
        /*0888*/ 	.word	0x00019c30
        /*088c*/ 	.short	0x0101
        /*088e*/ 	.byte	0x3f
	.zero		1


	//   ....[57]....
        /*0890*/ 	.word	0x0000ee30
        /*0894*/ 	.word	0x00000002
        /*0898*/ 	.word	0x00019c70
        /*089c*/ 	.short	0x010a
        /*089e*/ 	.byte	0x3f
	.zero		1


	//   ....[58]....
        /*08a0*/ 	.word	0x0000eec0
        /*08a4*/ 	.word	0x00000002
        /*08a8*/ 	.word	0x00019c60
        /*08ac*/ 	.short	0x010a
        /*08ae*/ 	.byte	0x3f
	.zero		1


	//   ....[59]....
        /*08b0*/ 	.word	0x0000f330
        /*08b4*/ 	.word	0x00000002
        /*08b8*/ 	.word	0x00019c50
        /*08bc*/ 	.short	0x0101
        /*08be*/ 	.byte	0x3f
	.zero		1


	//   ....[60]....
        /*08c0*/ 	.word	0x0000f3c0
        /*08c4*/ 	.word	0x00000002
        /*08c8*/ 	.word	0x00000000
        /*08cc*/ 	.short	0x0101
        /*08ce*/ 	.byte	0x3f
	.zero		1


	//   ....[61]....
        /*08d0*/ 	.word	0x0000f590
        /*08d4*/ 	.word	0x00000000
        /*08d8*/ 	.word	0x00019c70
        /*08dc*/ 	.short	0x010a
        /*08de*/ 	.byte	0x3f
	.zero		1


	//   ....[62]....
        /*08e0*/ 	.word	0x0000f610
        /*08e4*/ 	.word	0x00000000
        /*08e8*/ 	.word	0x00019c60
        /*08ec*/ 	.short	0x010a
        /*08ee*/ 	.byte	0x3f
	.zero		1


	//   ....[63]....
        /*08f0*/ 	.word	0x0000fa90
        /*08f4*/ 	.word	0x00000000
        /*08f8*/ 	.word	0x00019c50
        /*08fc*/ 	.short	0x0101
        /*08fe*/ 	.byte	0x3f
	.zero		1


	//   ....[64]....
        /*0900*/ 	.word	0x0000fb50
        /*0904*/ 	.word	0x00000000
        /*0908*/ 	.word	0x00000000
        /*090c*/ 	.short	0x0101
        /*090e*/ 	.byte	0x3f
	.zero		1


	//   ....[65]....
        /*0910*/ 	.word	0x0000fdd0
        /*0914*/ 	.word	0x00000005
        /*0918*/ 	.word	0x00019c20
        /*091c*/ 	.short	0x010a
        /*091e*/ 	.byte	0x3f
	.zero		1


	//   ....[66]....
        /*0920*/ 	.word	0x0000ff50
        /*0924*/ 	.word	0x00000003
        /*0928*/ 	.word	0x00019c40
        /*092c*/ 	.short	0x010a
        /*092e*/ 	.byte	0x3f
	.zero		1


	//   ....[67]....
        /*0930*/ 	.word	0x0000fff0
        /*0934*/ 	.word	0x00000005
        /*0938*/ 	.word	0x00019c40
        /*093c*/ 	.short	0x010a
        /*093e*/ 	.byte	0x3f
	.zero		1


	//   ....[68]....
        /*0940*/ 	.word	0x00010030
        /*0944*/ 	.word	0x00000003
        /*0948*/ 	.word	0x00019c60
        /*094c*/ 	.short	0x010a
        /*094e*/ 	.byte	0x3f
	.zero		1


	//   ....[69]....
        /*0950*/ 	.word	0x00010070
        /*0954*/ 	.word	0x00000005
        /*0958*/ 	.word	0x00019c60
        /*095c*/ 	.short	0x010a
        /*095e*/ 	.byte	0x3f
	.zero		1


	//   ....[70]....
        /*0960*/ 	.word	0x000100b0
        /*0964*/ 	.word	0x00000003
        /*0968*/ 	.word	0x00019c80
        /*096c*/ 	.short	0x010a
        /*096e*/ 	.byte	0x3f
	.zero		1


	//   ....[71]....
        /*0970*/ 	.word	0x000100f0
        /*0974*/ 	.word	0x00000005
        /*0978*/ 	.word	0x00019c80
        /*097c*/ 	.short	0x010a
        /*097e*/ 	.byte	0x3f
	.zero		1


	//   ....[72]....
        /*0980*/ 	.word	0x00010160
        /*0984*/ 	.word	0x00000003
        /*0988*/ 	.word	0x00019c00
        /*098c*/ 	.short	0x010a
        /*098e*/ 	.byte	0x3f
	.zero		1


	//   ....[73]....
        /*0990*/ 	.word	0x000101b0
        /*0994*/ 	.word	0x00000002
        /*0998*/ 	.word	0x00019c30
        /*099c*/ 	.short	0x010a
        /*099e*/ 	.byte	0x3f
	.zero		1


	//   ....[74]....
        /*09a0*/ 	.word	0x00010210
        /*09a4*/ 	.word	0x00000007
        /*09a8*/ 	.word	0x00019c30
        /*09ac*/ 	.short	0x010a
        /*09ae*/ 	.byte	0x3f
	.zero		1


	//   ....[75]....
        /*09b0*/ 	.word	0x00010270
        /*09b4*/ 	.word	0x00000007
        /*09b8*/ 	.word	0x00019c50
        /*09bc*/ 	.short	0x010a
        /*09be*/ 	.byte	0x3f
	.zero		1


	//   ....[76]....
        /*09c0*/ 	.word	0x000102d0
        /*09c4*/ 	.word	0x00000007
        /*09c8*/ 	.word	0x00019c30
        /*09cc*/ 	.short	0x010a
        /*09ce*/ 	.byte	0x3f
	.zero		1


	//   ....[77]....
        /*09d0*/ 	.word	0x00010330
        /*09d4*/ 	.word	0x00000007
        /*09d8*/ 	.word	0x00019c50
        /*09dc*/ 	.short	0x010a
        /*09de*/ 	.byte	0x3f
	.zero		1


	//   ....[78]....
        /*09e0*/ 	.word	0x00010390
        /*09e4*/ 	.word	0x00000005
        /*09e8*/ 	.word	0x00019c50
        /*09ec*/ 	.short	0x010a
        /*09ee*/ 	.byte	0x3f
	.zero		1


	//   ....[79]....
        /*09f0*/ 	.word	0x00010490
        /*09f4*/ 	.word	0x00000004
        /*09f8*/ 	.word	0x00019c80
        /*09fc*/ 	.short	0x010a
        /*09fe*/ 	.byte	0x3f
	.zero		1


	//   ....[80]....
        /*0a00*/ 	.word	0x000107c0
        /*0a04*/ 	.word	0x00000004
        /*0a08*/ 	.word	0x00019c40
        /*0a0c*/ 	.short	0x010a
        /*0a0e*/ 	.byte	0x3f
	.zero		1


	//   ....[81]....
        /*0a10*/ 	.word	0x00010e60
        /*0a14*/ 	.word	0x00000010
        /*0a18*/ 	.word	0x00019c20
        /*0a1c*/ 	.short	0x010a
        /*0a1e*/ 	.byte	0x3f
	.zero		1


	//   ....[82]....
        /*0a20*/ 	.word	0x00010eb0
        /*0a24*/ 	.word	0x00000004
        /*0a28*/ 	.word	0x00019c80
        /*0a2c*/ 	.short	0x010a
        /*0a2e*/ 	.byte	0x3f
	.zero		1


	//   ....[83]....
        /*0a30*/ 	.word	0x000111b0
        /*0a34*/ 	.word	0x00000004
        /*0a38*/ 	.word	0x00019c40
        /*0a3c*/ 	.short	0x010a
        /*0a3e*/ 	.byte	0x3f
	.zero		1


	//   ....[84]....
        /*0a40*/ 	.word	0x00011460
        /*0a44*/ 	.word	0x00000002
        /*0a48*/ 	.word	0x00019c70
        /*0a4c*/ 	.short	0x010a
        /*0a4e*/ 	.byte	0x3f
	.zero		1


	//   ....[85]....
        /*0a50*/ 	.word	0x000114b0
        /*0a54*/ 	.word	0x00000002
        /*0a58*/ 	.word	0x00019c60
        /*0a5c*/ 	.short	0x010a
        /*0a5e*/ 	.byte	0x3f
	.zero		1


	//   ....[86]....
        /*0a60*/ 	.word	0x00011500
        /*0a64*/ 	.word	0x00000000
        /*0a68*/ 	.word	0x00019c70
        /*0a6c*/ 	.short	0x010a
        /*0a6e*/ 	.byte	0x3f
	.zero		1


	//   ....[87]....
        /*0a70*/ 	.word	0x00011550
        /*0a74*/ 	.word	0x00000000
        /*0a78*/ 	.word	0x00019c60
        /*0a7c*/ 	.short	0x010a
        /*0a7e*/ 	.byte	0x3f
	.zero		1


	//   ....[88]....
        /*0a80*/ 	.word	0x000115a0
        /*0a84*/ 	.word	0x00000005
        /*0a88*/ 	.word	0x00019c20
        /*0a8c*/ 	.short	0x010a
        /*0a8e*/ 	.byte	0x3f
	.zero		1


	//   ....[89]....
        /*0a90*/ 	.word	0x00011740
        /*0a94*/ 	.word	0x00000003
        /*0a98*/ 	.word	0x00019c40
        /*0a9c*/ 	.short	0x010a
        /*0a9e*/ 	.byte	0x3f
	.zero		1


	//   ....[90]....
        /*0aa0*/ 	.word	0x00011790
        /*0aa4*/ 	.word	0x00000005
        /*0aa8*/ 	.word	0x00019c40
        /*0aac*/ 	.short	0x010a
        /*0aae*/ 	.byte	0x3f
	.zero		1


	//   ....[91]....
        /*0ab0*/ 	.word	0x000117e0
        /*0ab4*/ 	.word	0x00000003
        /*0ab8*/ 	.word	0x00019c60
        /*0abc*/ 	.short	0x010a
        /*0abe*/ 	.byte	0x3f
	.zero		1


	//   ....[92]....
        /*0ac0*/ 	.word	0x00011830
        /*0ac4*/ 	.word	0x00000005
        /*0ac8*/ 	.word	0x00019c60
        /*0acc*/ 	.short	0x010a
        /*0ace*/ 	.byte	0x3f
	.zero		1


	//   ....[93]....
        /*0ad0*/ 	.word	0x00011880
        /*0ad4*/ 	.word	0x00000003
        /*0ad8*/ 	.word	0x00019c80
        /*0adc*/ 	.short	0x010a
        /*0ade*/ 	.byte	0x3f
	.zero		1


	//----- nvinfo : EIATTR_NUM_MBARRIERS
	.align		4
.L_1310:
        /*0ae0*/ 	.byte	0x03, 0x38
        /*0ae2*/ 	.short	0x0016


	//----- nvinfo : EIATTR_EXIT_INSTR_OFFSETS
	.align		4
        /*0ae4*/ 	.byte	0x04, 0x1c
        /*0ae6*/ 	.short	(.L_1312 - .L_1311)


	//   ....[0]....
.L_1311:
        /*0ae8*/ 	.word	0x00000960


	//   ....[1]....
        /*0aec*/ 	.word	0x0000b9c0


	//   ....[2]....
        /*0af0*/ 	.word	0x00010140


	//----- nvinfo : EIATTR_MAX_THREADS
	.align		4
.L_1312:
        /*0af4*/ 	.byte	0x04, 0x05
        /*0af6*/ 	.short	(.L_1314 - .L_1313)
.L_1313:
        /*0af8*/ 	.word	0x00000200
        /*0afc*/ 	.word	0x00000001
        /*0b00*/ 	.word	0x00000001


	//----- nvinfo : EIATTR_CRS_STACK_SIZE
	.align		4
.L_1314:
        /*0b04*/ 	.byte	0x04, 0x1e
        /*0b06*/ 	.short	(.L_1316 - .L_1315)
.L_1315:
        /*0b08*/ 	.word	0x00000000


	//----- nvinfo : EIATTR_CBANK_PARAM_SIZE
	.align		4
.L_1316:
        /*0b0c*/ 	.byte	0x03, 0x19
        /*0b0e*/ 	.short	0x0af0


	//----- nvinfo : EIATTR_PARAM_CBANK
	.align		4
        /*0b10*/ 	.byte	0x04, 0x0a
        /*0b12*/ 	.short	(.L_1318 - .L_1317)
	.align		4
.L_1317:
        /*0b14*/ 	.word	index@(.nv.constant0._ZN7cutlass13device_kernelIN5flash11enable_sm90INS1_16FlashAttnFwdSm90INS1_25CollectiveMainloopFwdSm90ILi2EN4cute5tupleIJNS5_1CILi1EEES8_S8_EEENS6_IJNS7_ILi192EEENS7_ILi128EEENS7_ILi96EEEEEELi96ENS_12float_e4m3_tEfNS_4arch4Sm90ELb1ELb0ELb1ELb0ELb1ELb0ELb0ELb1ELb1ELb1ELb0ELb0EEENS1_21CollectiveEpilogueFwdINS6_IJSA_SC_SB_EEES9_NS_10bfloat16_tESG_Li384ELb0ELb1ELb0ELb1EEENS1_30DynamicPersistentTileSchedulerILi384ELi128ELb0ELb1ELb1EEEEEEEEEvNT_6ParamsE)
        /*0b18*/ 	.short	0x0210
        /*0b1a*/ 	.short	0x0af0


	//----- nvinfo : EIATTR_SW_WAR
	.align		4
.L_1318:
        /*0b1c*/ 	.byte	0x04, 0x36
        /*0b1e*/ 	.short	(.L_1320 - .L_1319)
.L_1319:
        /*0b20*/ 	.word	0x00000008
.L_1320:


//--------------------- .nv.info._ZN7cutlass13device_kernelIN5flash11enable_sm90INS1_16FlashAttnFwdSm90INS1_25CollectiveMainloopFwdSm90ILi2EN4cute5tupleIJNS5_1CILi1EEES8_S8_EEENS6_IJNS7_ILi192EEENS7_ILi128EEENS7_ILi96EEEEEELi96ENS_12float_e4m3_tEfNS_4arch4Sm90ELb1ELb0ELb1ELb1ELb1ELb0ELb0ELb1ELb1ELb1ELb0ELb0EEENS1_21CollectiveEpilogueFwdINS6_IJSA_SC_SB_EEES9_NS_10bfloat16_tESG_Li384ELb1ELb1ELb0ELb1EEENS1_36VarlenDynamicPersistentTileSchedulerILi192ELi128ELi384ELi128ELb0ELb1ELb1ELb1ELb1ELb1EEEEEEEEEvNT_6ParamsE --------------------------
	.section	.nv.info._ZN7cutlass13device_kernelIN5flash11enable_sm90INS1_16FlashAttnFwdSm90INS1_25CollectiveMainloopFwdSm90ILi2EN4cute5tupleIJNS5_1CILi1EEES8_S8_EEENS6_IJNS7_ILi192EEENS7_ILi128EEENS7_ILi96EEEEEELi96ENS_12float_e4m3_tEfNS_4arch4Sm90ELb1ELb0ELb1ELb1ELb1ELb0ELb0ELb1ELb1ELb1ELb0ELb0EEENS1_21CollectiveEpilogueFwdINS6_IJSA_SC_SB_EEES9_NS_10bfloat16_tESG_Li384ELb1ELb1ELb0ELb1EEENS1_36VarlenDynamicPersistentTileSchedulerILi192ELi128ELi384ELi128ELb0ELb1ELb1ELb1ELb1ELb1EEEEEEEEEvNT_6ParamsE,"",@"SHT_CUDA_INFO"
	.sectionflags	@""
	.align	4


	//----- nvinfo : EIATTR_CUDA_API_VERSION
	.align		4
        /*0000*/ 	.byte	0x04, 0x37
        /*0002*/ 	.short	(.L_1322 - .L_1321)
.L_1321:
        /*0004*/ 	.word	0x00000082


	//----- nvinfo : EIATTR_KPARAM_INFO
	.align		4
.L_1322:
        /*0008*/ 	.byte	0x04, 0x17
        /*000a*/ 	.short	(.L_1324 - .L_1323)
.L_1323:
        /*000c*/ 	.word	0x00000000
        /*0010*/ 	.short	0x0000
        /*0012*/ 	.short	0x0070
        /*0014*/ 	.byte	0x00, 0xf0, 0x01, 0x2a


	//----- nvinfo : EIATTR_SPARSE_MMA_MASK
	.align		4
.L_1324:
        /*0018*/ 	.byte	0x03, 0x50
        /*001a*/ 	.short	0x0000


	//----- nvinfo : EIATTR_MAXREG_COUNT
	.align		4
        /*001c*/ 	.byte	0x03, 0x1b
        /*001e*/ 	.short	0x0080


	//----- nvinfo : EIATTR_NUM_BARRIERS
	.align		4
        /*0020*/ 	.byte	0x02, 0x4c
        /*0022*/ 	.byte	0x09
	.zero		1


	//----- nvinfo : EIATTR_EXTERNS
	.align		4
        /*0024*/ 	.byte	0x04, 0x0f
        /*0026*/ 	.short	(.L_1326 - .L_1325)


	//   ....[0]....
	.align		4
.L_1325:
        /*0028*/ 	.word	index@(__assertfail)


	//----- nvinfo : EIATTR_ANNOTATIONS
	.align		4
.L_1326:
        /*002c*/ 	.byte	0x04, 0x55
        /*002e*/ 	.short	(.L_1328 - .L_1327)


	//   ....[0]....
.L_1327:
        /* <DEDUP_REMOVED lines=18> */


	//----- nvinfo : EIATTR_MERCURY_ISA_VERSION
	.align		4
.L_1328:
        /*0138*/ 	.byte	0x03, 0x5f
        /*013a*/ 	.short	0x0101


	//----- nvinfo : EIATTR_UNUSED_LOAD_BYTE_OFFSET
	.align		4
        /*013c*/ 	.byte	0x04, 0x44
        /*013e*/ 	.short	(.L_1330 - .L_1329)


	//   ....[0]....
.L_1329:
        /*0140*/ 	.word	0x00000940
        /*0144*/ 	.word	0x0000fff0


	//   ....[1]....
        /*0148*/ 	.word	0x00009e80
        /*014c*/ 	.word	0x0000fff0


	//----- nvinfo : EIATTR_INT_WARP_WIDE_INSTR_OFFSETS
	.align		4
.L_1330:
        /*0150*/ 	.byte	0x04, 0x31
        /*0152*/ 	.short	(.L_1332 - .L_1331)


	//   ....[0]....
.L_1331:
        /*0154*/ 	.word	0x000000c0


	//   ....[1]....
        /*0158*/ 	.word	0x000000d0


	//   ....[2]....
        /*015c*/ 	.word	0x00000170


	//   ....[3]....
        /*0160*/ 	.word	0x0000d590


	//   ....[4]....
        /*0164*/ 	.word	0x0000d620


	//   ....[5]....
        /*0168*/ 	.word	0x000107d0


	//   ....[6]....
        /*016c*/ 	.word	0x00010860


	//----- nvinfo : EIATTR_COOP_GROUP_MASK_REGIDS
	.align		4
.L_1332:
        /*0170*/ 	.byte	0x04, 0x29
        /*0172*/ 	.short	(.L_1334 - .L_1333)


	//   ....[0]....
.L_1333:
        /*0174*/ 	.word	0xffffffff


	//   ....[1]....
        /*0178*/ 	.word	0xffffffff


	//   ....[2]....
        /*017c*/ 	.word	0xffffffff


	//   ....[3]....
        /*0180*/ 	.word	0xffffffff


	//   ....[4]....
        /*0184*/ 	.word	0xffffffff


	//   ....[5]....
        /*0188*/ 	.word	0xffffffff


	//   ....[6]....
        /*018c*/ 	.word	0xffffffff


	//   ....[7]....
        /*0190*/ 	.word	0xffffffff


	//   ....[8]....
        /*0194*/ 	.word	0xffffffff


	//   ....[9]....
        /*0198*/ 	.word	0xffffffff


	//   ....[10]....
        /*019c*/ 	.word	0xffffffff


	//   ....[11]....
        /*01a0*/ 	.word	0xffffffff


	//   ....[12]....
        /*01a4*/ 	.word	0xffffffff


	//   ....[13]....
        /*01a8*/ 	.word	0xffffffff


	//   ....[14]....
        /*01ac*/ 	.word	0xffffffff


	//   ....[15]....
        /*01b0*/ 	.word	0xffffffff


	//   ....[16]....
        /*01b4*/ 	.word	0xffffffff


	//   ....[17]....
        /*01b8*/ 	.word	0xffffffff


	//   ....[18]....
        /*01bc*/ 	.word	0xffffffff


	//   ....[19]....
        /*01c0*/ 	.word	0xffffffff


	//   ....[20]....
        /*01c4*/ 	.word	0xffffffff


	//   ....[21]....
        /*01c8*/ 	.word	0xffffffff


	//   ....[22]....
        /*01cc*/ 	.word	0xffffffff


	//   ....[23]....
        /*01d0*/ 	.word	0xffffffff


	//   ....[24]....
        /*01d4*/ 	.word	0xffffffff


	//   ....[25]....
        /*01d8*/ 	.word	0xffffffff


	//   ....[26]....
        /*01dc*/ 	.word	0xffffffff


	//   ....[27]....
        /*01e0*/ 	.word	0xffffffff


	//   ....[28]....
        /*01e4*/ 	.word	0xffffffff


	//   ....[29]....
        /*01e8*/ 	.word	0xffffffff


	//   ....[30]....
        /*01ec*/ 	.word	0xffffffff


	//   ....[31]....
        /*01f0*/ 	.word	0xffffffff


	//   ....[32]....
        /*01f4*/ 	.word	0xffffffff


	//   ....[33]....
        /*01f8*/ 	.word	0xffffffff


	//   ....[34]....
        /*01fc*/ 	.word	0xffffffff


	//   ....[35]....
        /*0200*/ 	.word	0xffffffff


	//   ....[36]....
        /*0204*/ 	.word	0xffffffff


	//   ....[37]....
        /*0208*/ 	.word	0xffffffff


	//   ....[38]....
        /*020c*/ 	.word	0xffffffff


	//   ....[39]....
        /*0210*/ 	.word	0xffffffff


	//   ....[40]....
        /*0214*/ 	.word	0xffffffff


	//   ....[41]....
        /*0218*/ 	.word	0xffffffff


	//   ....[42]....
        /*021c*/ 	.word	0xffffffff


	//   ....[43]....
        /*0220*/ 	.word	0xffffffff


	//   ....[44]....
        /*0224*/ 	.word	0xffffffff


	//   ....[45]....
        /*0228*/ 	.word	0xffffffff


	//   ....[46]....
        /*022c*/ 	.word	0xffffffff


	//   ....[47]....
        /*0230*/ 	.word	0xffffffff


	//   ....[48]....
        /*0234*/ 	.word	0xffffffff


	//   ....[49]....
        /*0238*/ 	.word	0xffffffff


	//   ....[50]....
        /*023c*/ 	.word	0xffffffff


	//   ....[51]....
        /*0240*/ 	.word	0xffffffff


	//   ....[52]....
        /*0244*/ 	.word	0xffffffff


	//   ....[53]....
        /*0248*/ 	.word	0xffffffff


	//   ....[54]....
        /*024c*/ 	.word	0xffffffff


	//   ....[55]....
        /*0250*/ 	.word	0xffffffff


	//   ....[56]....
        /*0254*/ 	.word	0xffffffff


	//   ....[57]....
        /*0258*/ 	.word	0xffffffff


	//   ....[58]....
        /*025c*/ 	.word	0xffffffff


	//   ....[59]....
        /*0260*/ 	.word	0xffffffff


	//   ....[60]....
        /*0264*/ 	.word	0xffffffff


	//   ....[61]....
        /*0268*/ 	.word	0xffffffff


	//   ....[62]....
        /*026c*/ 	.word	0xffffffff


	//   ....[63]....
        /*0270*/ 	.word	0xffffffff


	//   ....[64]....
        /*0274*/ 	.word	0xffffffff


	//   ....[65]....
        /*0278*/ 	.word	0xffffffff


	//   ....[66]....
        /*027c*/ 	.word	0xffffffff


	//   ....[67]....
        /*0280*/ 	.word	0xffffffff


	//   ....[68]....
        /*0284*/ 	.word	0xffffffff


	//   ....[69]....
        /*0288*/ 	.word	0xffffffff


	//   ....[70]....
        /*028c*/ 	.word	0xffffffff


	//   ....[71]....
        /*0290*/ 	.word	0xffffffff


	//   ....[72]....
        /*0294*/ 	.word	0xffffffff


	//   ....[73]....
        /*0298*/ 	.word	0xffffffff


	//   ....[74]....
        /*029c*/ 	.word	0xffffffff


	//   ....[75]....
        /*02a0*/ 	.word	0xffffffff


	//   ....[76]....
        /*02a4*/ 	.word	0xffffffff


	//   ....[77]....
        /*02a8*/ 	.word	0xffffffff


	//   ....[78]....
        /*02ac*/ 	.word	0xffffffff


	//   ....[79]....
        /*02b0*/ 	.word	0xffffffff


	//   ....[80]....
        /*02b4*/ 	.word	0xffffffff


	//   ....[81]....
        /*02b8*/ 	.word	0xffffffff


	//   ....[82]....
        /*02bc*/ 	.word	0xffffffff


	//   ....[83]....
        /*02c0*/ 	.word	0xffffffff


	//   ....[84]....
        /*02c4*/ 	.word	0xffffffff


	//   ....[85]....
        /*02c8*/ 	.word	0xffffffff


	//   ....[86]....
        /*02cc*/ 	.word	0xffffffff


	//   ....[87]....
        /*02d0*/ 	.word	0xffffffff


	//   ....[88]....
        /*02d4*/ 	.word	0xffffffff


	//   ....[89]....
        /*02d8*/ 	.word	0xffffffff


	//   ....[90]....
        /*02dc*/ 	.word	0xffffffff


	//   ....[91]....
        /*02e0*/ 	.word	0xffffffff


	//   ....[92]....
        /*02e4*/ 	.word	0xffffffff


	//   ....[93]....
        /*02e8*/ 	.word	0xffffffff


	//   ....[94]....
        /*02ec*/ 	.word	0xffffffff


	//   ....[95]....
        /*02f0*/ 	.word	0xffffffff


	//   ....[96]....
        /*02f4*/ 	.word	0xffffffff


	//   ....[97]....
        /*02f8*/ 	.word	0xffffffff


	//   ....[98]....
        /*02fc*/ 	.word	0xffffffff


	//   ....[99]....
        /*0300*/ 	.word	0xffffffff


	//   ....[100]....
        /*0304*/ 	.word	0xffffffff


	//   ....[101]....
        /*0308*/ 	.word	0xffffffff


	//   ....[102]....
        /*030c*/ 	.word	0xffffffff


	//   ....[103]....
        /*0310*/ 	.word	0xffffffff


	//   ....[104]....
        /*0314*/ 	.word	0xffffffff


	//   ....[105]....
        /*0318*/ 	.word	0xffffffff


	//   ....[106]....
        /*031c*/ 	.word	0xffffffff


	//   ....[107]....
        /*0320*/ 	.word	0xffffffff


	//   ....[108]....
        /*0324*/ 	.word	0xffffffff


	//   ....[109]....
        /*0328*/ 	.word	0xffffffff


	//   ....[110]....
        /*032c*/ 	.word	0xffffffff


	//   ....[111]....
        /*0330*/ 	.word	0xffffffff


	//   ....[112]....
        /*0334*/ 	.word	0xffffffff


	//   ....[113]....
        /*0338*/ 	.word	0xffffffff


	//   ....[114]....
        /*033c*/ 	.word	0xffffffff


	//   ....[115]....
        /*0340*/ 	.word	0xffffffff


	//   ....[116]....
        /*0344*/ 	.word	0xffffffff


	//   ....[117]....
        /*0348*/ 	.word	0xffffffff


	//   ....[118]....
        /*034c*/ 	.word	0xffffffff


	//   ....[119]....
        /*0350*/ 	.word	0x0500000f


	//   ....[120]....
        /*0354*/ 	.word	0x0500000f


	//   ....[121]....
        /*0358*/ 	.word	0x0500000f


	//   ....[122]....
        /*035c*/ 	.word	0x0500000f


	//   ....[123]....
        /*0360*/ 	.word	0x0500000f


	//   ....[124]....
        /*0364*/ 	.word	0x0500000f


	//   ....[125]....
        /*0368*/ 	.word	0x0500000f


	//   ....[126]....
        /*036c*/ 	.word	0x0500000f


	//   ....[127]....
        /*0370*/ 	.word	0x0500000f


	//   ....[128]....
        /*0374*/ 	.word	0x0500000f


	//   ....[129]....
        /*0378*/ 	.word	0x0500000f


	//   ....[130]....
        /*037c*/ 	.word	0x0500000f


	//   ....[131]....
        /*0380*/ 	.word	0x0500000f


	//   ....[132]....
        /*0384*/ 	.word	0x0500000f


	//   ....[133]....
        /*0388*/ 	.word	0x0500000f


	//   ....[134]....
        /*038c*/ 	.word	0x0500000f


	//   ....[135]....
        /*0390*/ 	.word	0x0500000f


	//   ....[136]....
        /*0394*/ 	.word	0x0500000f


	//   ....[137]....
        /*0398*/ 	.word	0x0500000f


	//   ....[138]....
        /*039c*/ 	.word	0x0500000f


	//   ....[139]....
        /*03a0*/ 	.word	0x0500000f


	//   ....[140]....
        /*03a4*/ 	.word	0x0500000f


	//   ....[141]....
        /*03a8*/ 	.word	0x0500000f


	//   ....[142]....
        /*03ac*/ 	.word	0x0500000f


	//----- nvinfo : EIATTR_COOP_GROUP_INSTR_OFFSETS
	.align		4
.L_1334:
        /*03b0*/ 	.byte	0x04, 0x28
        /*03b2*/ 	.short	(.L_1336 - .L_1335)


	//   ....[0]....
.L_1335:
        /*03b4*/ 	.word	0x00000070


	//   ....[1]....
        /*03b8*/ 	.word	0x000000b0


	//   ....[2]....
        /*03bc*/ 	.word	0x000002d0


	//   ....[3]....
        /*03c0*/ 	.word	0x00000430


	//   ....[4]....
        /*03c4*/ 	.word	0x00000550


	//   ....[5]....
        /*03c8*/ 	.word	0x000006b0


	//   ....[6]....
        /*03cc*/ 	.word	0x000014c0


	//   ....[7]....
        /*03d0*/ 	.word	0x00001e60


	//   ....[8]....
        /*03d4*/ 	.word	0x00002620


	//   ....[9]....
        /*03d8*/ 	.word	0x00002c60


	//   ....[10]....
        /*03dc*/ 	.word	0x00002cc0


	//   ....[11]....
        /*03e0*/ 	.word	0x000036b0


	//   ....[12]....
        /*03e4*/ 	.word	0x00003740


	//   ....[13]....
        /*03e8*/ 	.word	0x00004a00


	//   ....[14]....
        /*03ec*/ 	.word	0x00004d60


	//   ....[15]....
        /*03f0*/ 	.word	0x000055d0


	//   ....[16]....
        /*03f4*/ 	.word	0x000056e0


	//   ....[17]....
        /*03f8*/ 	.word	0x00006010


	//   ....[18]....
        /*03fc*/ 	.word	0x00006080


	//   ....[19]....
        /*0400*/ 	.word	0x000081d0


	//   ....[20]....
        /*0404*/ 	.word	0x000081f0


	//   ....[21]....
        /*0408*/ 	.word	0x00008230


	//   ....[22]....
        /*040c*/ 	.word	0x00008240


	//   ....[23]....
        /*0410*/ 	.word	0x000097e0


	//   ....[24]....
        /*0414*/ 	.word	0x00009800


	//   ....[25]....
        /*0418*/ 	.word	0x00009870


	//   ....[26]....
        /*041c*/ 	.word	0x00009880


	//   ....[27]....
        /*0420*/ 	.word	0x0000a560


	//   ....[28]....
        /*0424*/ 	.word	0x0000a570


	//   ....[29]....
        /*0428*/ 	.word	0x0000a580


	//   ....[30]....
        /*042c*/ 	.word	0x0000a590


	//   ....[31]....
        /*0430*/ 	.word	0x0000a5a0


	//   ....[32]....
        /*0434*/ 	.word	0x0000a5b0


	//   ....[33]....
        /*0438*/ 	.word	0x0000a5c0


	//   ....[34]....
        /*043c*/ 	.word	0x0000a5d0


	//   ....[35]....
        /*0440*/ 	.word	0x0000a5f0


	//   ....[36]....
        /*0444*/ 	.word	0x0000a600


	//   ....[37]....
        /*0448*/ 	.word	0x0000a630


	//   ....[38]....
        /*044c*/ 	.word	0x0000a640


	//   ....[39]....
        /*0450*/ 	.word	0x0000a650


	//   ....[40]....
        /*0454*/ 	.word	0x0000a660


	//   ....[41]....
        /*0458*/ 	.word	0x0000a690


	//   ....[42]....
        /*045c*/ 	.word	0x0000a6a0


	//   ....[43]....
        /*0460*/ 	.word	0x0000a6d0


	//   ....[44]....
        /*0464*/ 	.word	0x0000a6e0


	//   ....[45]....
        /*0468*/ 	.word	0x0000a700


	//   ....[46]....
        /*046c*/ 	.word	0x0000a710


	//   ....[47]....
        /*0470*/ 	.word	0x0000a720


	//   ....[48]....
        /*0474*/ 	.word	0x0000a730


	//   ....[49]....
        /*0478*/ 	.word	0x0000a750


	//   ....[50]....
        /*047c*/ 	.word	0x0000a760


	//   ....[51]....
        /*0480*/ 	.word	0x0000ad20


	//   ....[52]....
        /*0484*/ 	.word	0x0000ad60


	//   ....[53]....
        /*0488*/ 	.word	0x0000ad90


	//   ....[54]....
        /*048c*/ 	.word	0x0000adc0


	//   ....[55]....
        /*0490*/ 	.word	0x0000b2c0


	//   ....[56]....
        /*0494*/ 	.word	0x0000b2e0


	//   ....[57]....
        /*0498*/ 	.word	0x0000b3e0


	//   ....[58]....
        /*049c*/ 	.word	0x0000b400


	//   ....[59]....
        /*04a0*/ 	.word	0x0000bcf0


	//   ....[60]....
        /*04a4*/ 	.word	0x0000bd00


	//   ....[61]....
        /*04a8*/ 	.word	0x0000be00


	//   ....[62]....
        /*04ac*/ 	.word	0x0000be20


	//   ....[63]....
        /*04b0*/ 	.word	0x0000bf90


	//   ....[64]....
        /*04b4*/ 	.word	0x0000c160


	//   ....[65]....
        /*04b8*/ 	.word	0x0000c190


	//   ....[66]....
        /*04bc*/ 	.word	0x0000c1c0


	//   ....[67]....
        /*04c0*/ 	.word	0x0000c1f0


	//   ....[68]....
        /*04c4*/ 	.word	0x0000c220


	//   ....[69]....
        /*04c8*/ 	.word	0x0000c260


	//   ....[70]....
        /*04cc*/ 	.word	0x0000c3b0


	//   ....[71]....
        /*04d0*/ 	.word	0x0000c3e0


	//   ....[72]....
        /*04d4*/ 	.word	0x0000c410


	//   ....[73]....
        /*04d8*/ 	.word	0x0000c440


	//   ....[74]....
        /*04dc*/ 	.word	0x0000c470


	//   ....[75]....
        /*04e0*/ 	.word	0x0000c4b0


	//   ....[76]....
        /*04e4*/ 	.word	0x0000c530


	//   ....[77]....
        /*04e8*/ 	.word	0x0000c5d0


	//   ....[78]....
        /*04ec*/ 	.word	0x0000c680


	//   ....[79]....
        /*04f0*/ 	.word	0x0000e270


	//   ....[80]....
        /*04f4*/ 	.word	0x0000e280


	//   ....[81]....
        /*04f8*/ 	.word	0x0000e290


	//   ....[82]....
        /*04fc*/ 	.word	0x0000e3b0


	//   ....[83]....
        /*0500*/ 	.word	0x0000e7e0


	//   ....[84]....
        /*0504*/ 	.word	0x0000e7f0


	//   ....[85]....
        /*0508*/ 	.word	0x0000e800


	//   ....[86]....
        /*050c*/ 	.word	0x0000e810


	//   ....[87]....
        /*0510*/ 	.word	0x0000f1b0


	//   ....[88]....
        /*0514*/ 	.word	0x0000f1e0


	//   ....[89]....
        /*0518*/ 	.word	0x0000f200


	//   ....[90]....
        /*051c*/ 	.word	0x0000f210


	//   ....[91]....
        /*0520*/ 	.word	0x0000f220


	//   ....[92]....
        /*0524*/ 	.word	0x0000f320


	//   ....[93]....
        /*0528*/ 	.word	0x0000fae0


	//   ....[94]....
        /*052c*/ 	.word	0x0000fb00


	//   ....[95]....
        /*0530*/ 	.word	0x0000fb10


	//   ....[96]....
        /*0534*/ 	.word	0x0000fb70


	//   ....[97]....
        /*0538*/ 	.word	0x0000ff30


	//   ....[98]....
        /*053c*/ 	.word	0x0000ff40


	//   ....[99]....
        /*0540*/ 	.word	0x0000ff50


	//   ....[100]....
        /*0544*/ 	.word	0x0000ffb0


	//   ....[101]....
        /*0548*/ 	.word	0x000110a0


	//   ....[102]....
        /*054c*/ 	.word	0x000110d0


	//   ....[103]....
        /*0550*/ 	.word	0x00011100


	//   ....[104]....
        /*0554*/ 	.word	0x00011140


	//   ....[105]....
        /*0558*/ 	.word	0x00011170


	//   ....[106]....
        /*055c*/ 	.word	0x00011180


	//   ....[107]....
        /*0560*/ 	.word	0x000111b0


	//   ....[108]....
        /*0564*/ 	.word	0x000111c0


	//   ....[109]....
        /*0568*/ 	.word	0x00011300


	//   ....[110]....
        /*056c*/ 	.word	0x00011330


	//   ....[111]....
        /*0570*/ 	.word	0x00011360


	//   ....[112]....
        /*0574*/ 	.word	0x00011390


	//   ....[113]....
        /*0578*/ 	.word	0x000113c0


	//   ....[114]....
        /*057c*/ 	.word	0x00011400


	//   ....[115]....
        /*0580*/ 	.word	0x000114a0


	//   ....[116]....
        /*0584*/ 	.word	0x00011530


	//   ....[117]....
        /*0588*/ 	.word	0x000115a0


	//   ....[118]....
        /*058c*/ 	.word	0x00011bd0


	//   ....[119]....
        /*0590*/ 	.word	0x000121e0


	//   ....[120]....
        /*0594*/ 	.word	0x000122c0


	//   ....[121]....
        /*0598*/ 	.word	0x00012360


	//   ....[122]....
        /*059c*/ 	.word	0x00012510


	//   ....[123]....
        /*05a0*/ 	.word	0x000125b0


	//   ....[124]....
        /*05a4*/ 	.word	0x000126a0


	//   ....[125]....
        /*05a8*/ 	.word	0x00012730


	//   ....[126]....
        /*05ac*/ 	.word	0x00012790


	//   ....[127]....
        /*05b0*/ 	.word	0x00012830


	//   ....[128]....
        /*05b4*/ 	.word	0x00012940


	//   ....[129]....
        /*05b8*/ 	.word	0x000129a0


	//   ....[130]....
        /*05bc*/ 	.word	0x00012a00


	//   ....[131]....
        /*05c0*/ 	.word	0x00012aa0


	//   ....[132]....
        /*05c4*/ 	.word	0x00012b60


	//   ....[133]....
        /*05c8*/ 	.word	0x00012be0


	//   ....[134]....
        /*05cc*/ 	.word	0x00012d90


	//   ....[135]....
        /*05d0*/ 	.word	0x00012e30


	//   ....[136]....
        /*05d4*/ 	.word	0x00012e90


	//   ....[137]....
        /*05d8*/ 	.word	0x00012f60


	//   ....[138]....
        /*05dc*/ 	.word	0x00013050


	//   ....[139]....
        /*05e0*/ 	.word	0x000130e0


	//   ....[140]....
        /*05e4*/ 	.word	0x00013140


	//   ....[141]....
        /*05e8*/ 	.word	0x00013210


	//   ....[142]....
        /*05ec*/ 	.word	0x00013470


	//----- nvinfo : EIATTR_REG_RECONFIG
	.align		4
.L_1336:
        /*05f0*/ 	.byte	0x01, 0x54
	.zero		2


	//----- nvinfo : EIATTR_SYSCALL_OFFSETS
	.align		4
        /*05f4*/ 	.byte	0x04, 0x46
        /*05f6*/ 	.short	(.L_1338 - .L_1337)


	//   ....[0]....
.L_1337:
        /*05f8*/ 	.word	0x000016a0


	//   ....[1]....
        /*05fc*/ 	.word	0x0000d780


	//   ....[2]....
        /*0600*/ 	.word	0x0000d910


	//   ....[3]....
        /*0604*/ 	.word	0x0000da60


	//   ....[4]....
        /*0608*/ 	.word	0x0000dba0


	//   ....[5]....
        /*060c*/ 	.word	0x0000ec20


	//----- nvinfo : EIATTR_MBARRIER_INSTR_OFFSETS
	.align		4
.L_1338:
        /*0610*/ 	.byte	0x04, 0x39
        /*0612*/ 	.short	(.L_1340 - .L_1339)


	//   ....[0]....
.L_1339:
        /*0614*/ 	.word	0x00000180
        /*0618*/ 	.word	0x000000ff
        /*061c*/ 	.word	0x00019c00
        /*0620*/ 	.short	0x0100
        /*0622*/ 	.byte	0x08
	.zero		1


	//   ....[1]....
        /*0624*/ 	.word	0x00000190
        /*0628*/ 	.word	0x000000ff
        /*062c*/ 	.word	0x00019c20
        /*0630*/ 	.short	0x0100
        /*0632*/ 	.byte	0x08
	.zero		1


	//   ....[2]....
        /*0634*/ 	.word	0x00000280
        /*0638*/ 	.word	0x000000ff
        /*063c*/ 	.word	0x00019c30
        /*0640*/ 	.short	0x0100
        /*0642*/ 	.byte	0x08
	.zero		1


	//   ....[3]....
        /*0644*/ 	.word	0x00000290
        /*0648*/ 	.word	0x000000ff
        /*064c*/ 	.word	0x00019c40
        /*0650*/ 	.short	0x0100
        /*0652*/ 	.byte	0x08
	.zero		1


	//   ....[4]....
        /*0654*/ 	.word	0x000002a0
        /*0658*/ 	.word	0x000000ff
        /*065c*/ 	.word	0x00019c38
        /*0660*/ 	.short	0x0100
        /*0662*/ 	.byte	0x08
	.zero		1


	//   ....[5]....
        /*0664*/ 	.word	0x000002b0
        /*0668*/ 	.word	0x000000ff
        /*066c*/ 	.word	0x00019c48
        /*0670*/ 	.short	0x0100
        /*0672*/ 	.byte	0x08
	.zero		1


	//   ....[6]....
        /*0674*/ 	.word	0x000003e0
        /*0678*/ 	.word	0x000000ff
        /*067c*/ 	.word	0x00019c50
        /*0680*/ 	.short	0x0100
        /*0682*/ 	.byte	0x08
	.zero		1


	//   ....[7]....
        /*0684*/ 	.word	0x000003f0
        /*0688*/ 	.word	0x000000ff
        /*068c*/ 	.word	0x00019c60
        /*0690*/ 	.short	0x0100
        /*0692*/ 	.byte	0x08
	.zero		1


	//   ....[8]....
        /*0694*/ 	.word	0x00000400
        /*0698*/ 	.word	0x000000ff
        /*069c*/ 	.word	0x00019c58
        /*06a0*/ 	.short	0x0100
        /*06a2*/ 	.byte	0x08
	.zero		1


	//   ....[9]....
        /*06a4*/ 	.word	0x00000410
        /*06a8*/ 	.word	0x000000ff
        /*06ac*/ 	.word	0x00019c68
        /*06b0*/ 	.short	0x0100
        /*06b2*/ 	.byte	0x08
	.zero		1


	//   ....[10]....
        /*06b4*/ 	.word	0x00000500
        /*06b8*/ 	.word	0x000000ff
        /*06bc*/ 	.word	0x00019c70
        /*06c0*/ 	.short	0x0100
        /*06c2*/ 	.byte	0x06
	.zero		1


	//   ....[11]....
        /*06c4*/ 	.word	0x00000510
        /*06c8*/ 	.word	0x000000ff
        /*06cc*/ 	.word	0x00019c80
        /*06d0*/ 	.short	0x0100
        /*06d2*/ 	.byte	0x06
	.zero		1


	//   ....[12]....
        /*06d4*/ 	.word	0x00000520
        /*06d8*/ 	.word	0x000000ff
        /*06dc*/ 	.word	0x00019c78
        /*06e0*/ 	.short	0x0100
        /*06e2*/ 	.byte	0x06
	.zero		1


	//   ....[13]....
        /*06e4*/ 	.word	0x00000530
        /*06e8*/ 	.word	0x000000ff
        /*06ec*/ 	.word	0x00019c88
        /*06f0*/ 	.short	0x0100
        /*06f2*/ 	.byte	0x06
	.zero		1


	//   ....[14]....
        /*06f4*/ 	.word	0x00000660
        /*06f8*/ 	.word	0x000000ff
        /*06fc*/ 	.word	0x00019c90
        /*0700*/ 	.short	0x0100
        /*0702*/ 	.byte	0x08
	.zero		1


	//   ....[15]....
        /*0704*/ 	.word	0x00000670
        /*0708*/ 	.word	0x000000ff
        /*070c*/ 	.word	0x00019ca0
        /*0710*/ 	.short	0x0100
        /*0712*/ 	.byte	0x08
	.zero		1


	//   ....[16]....
        /*0714*/ 	.word	0x00000680
        /*0718*/ 	.word	0x000000ff
        /*071c*/ 	.word	0x00019c98
        /*0720*/ 	.short	0x0100
        /*0722*/ 	.byte	0x08
	.zero		1


	//   ....[17]....
        /*0724*/ 	.word	0x00000690
        /*0728*/ 	.word	0x000000ff
        /*072c*/ 	.word	0x00019ca8
        /*0730*/ 	.short	0x0100
        /*0732*/ 	.byte	0x08
	.zero		1


	//   ....[18]....
        /*0734*/ 	.word	0x000007e0
        /*0738*/ 	.word	0x000000ff
        /*073c*/ 	.word	0x00019cb0
        /*0740*/ 	.short	0x0100
        /*0742*/ 	.byte	0x08
	.zero		1


	//   ....[19]....
        /*0744*/ 	.word	0x000007f0
        /*0748*/ 	.word	0x000000ff
        /*074c*/ 	.word	0x00019cc0
        /*0750*/ 	.short	0x0100
        /*0752*/ 	.byte	0x08
	.zero		1


	//   ....[20]....
        /*0754*/ 	.word	0x00000800
        /*0758*/ 	.word	0x000000ff
        /*075c*/ 	.word	0x00019cb8
        /*0760*/ 	.short	0x0100
        /*0762*/ 	.byte	0x08
	.zero		1


	//   ....[21]....
        /*0764*/ 	.word	0x00000810
        /*0768*/ 	.word	0x000000ff
        /*076c*/ 	.word	0x00019cc8
        /*0770*/ 	.short	0x0100
        /*0772*/ 	.byte	0x08
	.zero		1


	//   ....[22]....
        /*0774*/ 	.word	0x000019d0
        /*0778*/ 	.word	0x000000ff
        /*077c*/ 	.word	0x00019c00
        /*0780*/ 	.short	0x010a
        /*0782*/ 	.byte	0x2e
	.zero		1


	//   ....[23]....
        /*0784*/ 	.word	0x00001a70
        /*0788*/ 	.word	0x00000002
        /*078c*/ 	.word	0x00019c30
        /*0790*/ 	.short	0x010a
        /*0792*/ 	.byte	0x3f
	.zero		1


	//   ....[24]....
        /*0794*/ 	.word	0x00001ab0
        /*0798*/ 	.word	0x00000002
        /*079c*/ 	.word	0x00019c30
        /*07a0*/ 	.short	0x010a
        /*07a2*/ 	.byte	0x3f
	.zero		1


	//   ....[25]....
        /*07a4*/ 	.word	0x00002650
        /*07a8*/ 	.word	0x000000ff
        /*07ac*/ 	.word	0x00000000
        /*07b0*/ 	.short	0x0101
        /*07b2*/ 	.byte	0x06
	.zero		1


	//   ....[26]....
        /*07b4*/ 	.word	0x00004480
        /*07b8*/ 	.word	0x000000ff
        /*07bc*/ 	.word	0x00019c30
        /*07c0*/ 	.short	0x010a
        /*07c2*/ 	.byte	0x13
	.zero		1


	//   ....[27]....
        /*07c4*/ 	.word	0x000044c0
        /*07c8*/ 	.word	0x000000ff
        /*07cc*/ 	.word	0x00019c30
        /*07d0*/ 	.short	0x010a
        /*07d2*/ 	.byte	0x13
	.zero		1


	//   ....[28]....
        /*07d4*/ 	.word	0x00004620
        /*07d8*/ 	.word	0x000000ff
        /*07dc*/ 	.word	0x00019c50
        /*07e0*/ 	.short	0x010a
        /*07e2*/ 	.byte	0x0b
	.zero		1


	//   ....[29]....
        /*07e4*/ 	.word	0x00004660
        /*07e8*/ 	.word	0x000000ff
        /*07ec*/ 	.word	0x00019c50
        /*07f0*/ 	.short	0x010a
        /*07f2*/ 	.byte	0x0b
	.zero		1


	//   ....[30]....
        /*07f4*/ 	.word	0x00004ed0
        /*07f8*/ 	.word	0x000000ff
        /*07fc*/ 	.word	0x00000000
        /*0800*/ 	.short	0x0101
        /*0802*/ 	.byte	0x13
	.zero		1


	//   ....[31]....
        /*0804*/ 	.word	0x00006c20
        /*0808*/ 	.word	0x000000ff
        /*080c*/ 	.word	0x00000000
        /*0810*/ 	.short	0x0101
        /*0812*/ 	.byte	0x06
	.zero		1


	//   ....[32]....
        /*0814*/ 	.word	0x000071e0
        /*0818*/ 	.word	0x000000ff
        /*081c*/ 	.word	0x00019c30
        /*0820*/ 	.short	0x010a
        /*0822*/ 	.byte	0x06
	.zero		1


	//   ....[33]....
        /*0824*/ 	.word	0x00007220
        /*0828*/ 	.word	0x000000ff
        /*082c*/ 	.word	0x00019c30
        /*0830*/ 	.short	0x010a
        /*0832*/ 	.byte	0x06
	.zero		1


	//   ....[34]....
        /*0834*/ 	.word	0x00007380
        /*0838*/ 	.word	0x000000ff
        /*083c*/ 	.word	0x00019c50
        /*0840*/ 	.short	0x010a
        /*0842*/ 	.byte	0x0b
	.zero		1


	//   ....[35]....
        /*0844*/ 	.word	0x000073c0
        /*0848*/ 	.word	0x000000ff
        /*084c*/ 	.word	0x00019c50
        /*0850*/ 	.short	0x010a
        /*0852*/ 	.byte	0x0b
	.zero		1


	//   ....[36]....
        /*0854*/ 	.word	0x00007a30
        /*0858*/ 	.word	0x000000ff
        /*085c*/ 	.word	0x00000000
        /*0860*/ 	.short	0x0101
        /*0862*/ 	.byte	0x06
	.zero		1


	//   ....[37]....
        /*0864*/ 	.word	0x00008ff0
        /*0868*/ 	.word	0x000000ff
        /*086c*/ 	.word	0x00000000
        /*0870*/ 	.short	0x0101
        /*0872*/ 	.byte	0x06
	.zero		1


	//   ....[38]....
        /*0874*/ 	.word	0x00009520
        /*0878*/ 	.word	0x000000ff
        /*087c*/ 	.word	0x00019c50
        /*0880*/ 	.short	0x010a
        /*0882*/ 	.byte	0x0e
	.zero		1


	//   ....[39]....
        /*0884*/ 	.word	0x00009560
        /*0888*/ 	.word	0x000000ff
        /*088c*/ 	.word	0x00019c50
        /*0890*/ 	.short	0x010a
        /*0892*/ 	.byte	0x0e
	.zero		1


	//   ....[40]....
        /*0894*/ 	.word	0x00009b60
        /*0898*/ 	.word	0x000000ff
        /*089c*/ 	.word	0x00000000
        /*08a0*/ 	.short	0x0101
        /*08a2*/ 	.byte	0x04
	.zero		1


	//   ....[41]....
        /*08a4*/ 	.word	0x0000b2d0
        /*08a8*/ 	.word	0x00000003
        /*08ac*/ 	.word	0x00000000
        /*08b0*/ 	.short	0x0101
        /*08b2*/ 	.byte	0x3f
	.zero		1


	//   ....[42]....
        /*08b4*/ 	.word	0x0000e060
        /*08b8*/ 	.word	0x00000005
        /*08bc*/ 	.word	0x00019c80
        /*08c0*/ 	.short	0x010a
        /*08c2*/ 	.byte	0x3f
	.zero		1


	//   ....[43]....
        /*08c4*/ 	.word	0x0000e4b0
        /*08c8*/ 	.word	0x00000005
        /*08cc*/ 	.word	0x00019c70
        /*08d0*/ 	.short	0x0107
        /*08d2*/ 	.byte	0x3f
	.zero		1


	//   ....[44]....
        /*08d4*/ 	.word	0x0000e570
        /*08d8*/ 	.word	0x00000005
        /*08dc*/ 	.word	0x00019c70
        /*08e0*/ 	.short	0x0101
        /*08e2*/ 	.byte	0x3f
	.zero		1


	//   ....[45]....
        /*08e4*/ 	.word	0x0000e5a0
        /*08e8*/ 	.word	0x00000005
        /*08ec*/ 	.word	0x00019c40
        /*08f0*/ 	.short	0x010a
        /*08f2*/ 	.byte	0x3f
	.zero		1


	//   ....[46]....
        /*08f4*/ 	.word	0x0000e950
        /*08f8*/ 	.word	0x00000005
        /*08fc*/ 	.word	0x00019c30
        /*0900*/ 	.short	0x0107
        /*0902*/ 	.byte	0x3f
	.zero		1


	//   ....[47]....
        /*0904*/ 	.word	0x0000ea10
        /*0908*/ 	.word	0x00000005
        /*090c*/ 	.word	0x00019c30
        /*0910*/ 	.short	0x0101
        /*0912*/ 	.byte	0x3f
	.zero		1


	//   ....[48]....
        /*0914*/ 	.word	0x0000f400
        /*0918*/ 	.word	0x00000010
        /*091c*/ 	.word	0x00019c00
        /*0920*/ 	.short	0x0107
        /*0922*/ 	.byte	0x3f
	.zero		1


	//   ....[49]....
        /*0924*/ 	.word	0x0000f500
        /*0928*/ 	.word	0x00000010
        /*092c*/ 	.word	0x00019c00
        /*0930*/ 	.short	0x0101
        /*0932*/ 	.byte	0x3f
	.zero		1


	//   ....[50]....
        /*0934*/ 	.word	0x0000f520
        /*0938*/ 	.word	0x00000010
        /*093c*/ 	.word	0x00019c20
        /*0940*/ 	.short	0x010a
        /*0942*/ 	.byte	0x3f
	.zero		1


	//   ....[51]....
        /*0944*/ 	.word	0x0000f8a0
        /*0948*/ 	.word	0x00000000
        /*094c*/ 	.word	0x00019c80
        /*0950*/ 	.short	0x010a
        /*0952*/ 	.byte	0x3f
	.zero		1


	//   ....[52]....
        /*0954*/ 	.word	0x0000fc10
        /*0958*/ 	.word	0x00000000
        /*095c*/ 	.word	0x00019c70
        /*0960*/ 	.short	0x0107
        /*0962*/ 	.byte	0x3f
	.zero		1


	//   ....[53]....
        /*0964*/ 	.word	0x0000fcd0
        /*0968*/ 	.word	0x00000000
        /*096c*/ 	.word	0x00019c70
        /*0970*/ 	.short	0x0101
        /*0972*/ 	.byte	0x3f
	.zero		1


	//   ....[54]....
        /*0974*/ 	.word	0x0000fd00
        /*0978*/ 	.word	0x00000000
        /*097c*/ 	.word	0x00019c40
        /*0980*/ 	.short	0x010a
        /*0982*/ 	.byte	0x3f
	.zero		1


	//   ....[55]....
        /*0984*/ 	.word	0x00010050
        /*0988*/ 	.word	0x00000000
        /*098c*/ 	.word	0x00019c30
        /*0990*/ 	.short	0x0107
        /*0992*/ 	.byte	0x3f
	.zero		1


	//   ....[56]....
        /*0994*/ 	.word	0x00010110
        /*0998*/ 	.word	0x00000000
        /*099c*/ 	.word	0x00019c30
        /*09a0*/ 	.short	0x0101
        /*09a2*/ 	.byte	0x3f
	.zero		1


	//   ....[57]....
        /*09a4*/ 	.word	0x000101a0
        /*09a8*/ 	.word	0x00000002
        /*09ac*/ 	.word	0x00019c70
        /*09b0*/ 	.short	0x010a
        /*09b2*/ 	.byte	0x3f
	.zero		1


	//   ....[58]....
        /*09b4*/ 	.word	0x00010230
        /*09b8*/ 	.word	0x00000002
        /*09bc*/ 	.word	0x00019c60
        /*09c0*/ 	.short	0x010a
        /*09c2*/ 	.byte	0x3f
	.zero		1


	//   ....[59]....
        /*09c4*/ 	.word	0x000106a0
        /*09c8*/ 	.word	0x00000002
        /*09cc*/ 	.word	0x00019c50
        /*09d0*/ 	.short	0x0101
        /*09d2*/ 	.byte	0x3f
	.zero		1


	//   ....[60]....
        /*09d4*/ 	.word	0x00010730
        /*09d8*/ 	.word	0x00000002
        /*09dc*/ 	.word	0x00000000
        /*09e0*/ 	.short	0x0101
        /*09e2*/ 	.byte	0x3f
	.zero		1


	//   ....[61]....
        /*09e4*/ 	.word	0x000108f0
        /*09e8*/ 	.word	0x00000000
        /*09ec*/ 	.word	0x00019c70
        /*09f0*/ 	.short	0x010a
        /*09f2*/ 	.byte	0x3f
	.zero		1


	//   ....[62]....
        /*09f4*/ 	.word	0x00010970
        /*09f8*/ 	.word	0x00000000
        /*09fc*/ 	.word	0x00019c60
        /*0a00*/ 	.short	0x010a
        /*0a02*/ 	.byte	0x3f
	.zero		1


	//   ....[63]....
        /*0a04*/ 	.word	0x00010df0
        /*0a08*/ 	.word	0x00000000
        /*0a0c*/ 	.word	0x00019c50
        /*0a10*/ 	.short	0x0101
        /*0a12*/ 	.byte	0x3f
	.zero		1


	//   ....[64]....
        /*0a14*/ 	.word	0x00010eb0
        /*0a18*/ 	.word	0x00000000
        /*0a1c*/ 	.word	0x00000000
        /*0a20*/ 	.short	0x0101
        /*0a22*/ 	.byte	0x3f
	.zero		1


	//   ....[65]....
        /*0a24*/ 	.word	0x00011b50
        /*0a28*/ 	.word	0x00000007
        /*0a2c*/ 	.word	0x00019c20
        /*0a30*/ 	.short	0x010a
        /*0a32*/ 	.byte	0x3f
	.zero		1


	//   ....[66]....
        /*0a34*/ 	.word	0x00011cd0
        /*0a38*/ 	.word	0x00000005
        /*0a3c*/ 	.word	0x00019c40
        /*0a40*/ 	.short	0x010a
        /*0a42*/ 	.byte	0x3f
	.zero		1


	//   ....[67]....
        /*0a44*/ 	.word	0x00011d70
        /*0a48*/ 	.word	0x00000003
        /*0a4c*/ 	.word	0x00019c40
        /*0a50*/ 	.short	0x010a
        /*0a52*/ 	.byte	0x3f
	.zero		1


	//   ....[68]....
        /*0a54*/ 	.word	0x00011db0
        /*0a58*/ 	.word	0x00000005
        /*0a5c*/ 	.word	0x00019c60
        /*0a60*/ 	.short	0x010a
        /*0a62*/ 	.byte	0x3f
	.zero		1


	//   ....[69]....
        /*0a64*/ 	.word	0x00011df0
        /*0a68*/ 	.word	0x00000003
        /*0a6c*/ 	.word	0x00019c60
        /*0a70*/ 	.short	0x010a
        /*0a72*/ 	.byte	0x3f
	.zero		1


	//   ....[70]....
        /*0a74*/ 	.word	0x00011e30
        /*0a78*/ 	.word	0x00000005
        /*0a7c*/ 	.word	0x00019c80
        /*0a80*/ 	.short	0x010a
        /*0a82*/ 	.byte	0x3f
	.zero		1


	//   ....[71]....
        /*0a84*/ 	.word	0x00011e70
        /*0a88*/ 	.word	0x00000003
        /*0a8c*/ 	.word	0x00019c80
        /*0a90*/ 	.short	0x010a
        /*0a92*/ 	.byte	0x3f
	.zero		1


	//   ....[72]....
        /*0a94*/ 	.word	0x00011ee0
        /*0a98*/ 	.word	0x00000003
        /*0a9c*/ 	.word	0x00019c00
        /*0aa0*/ 	.short	0x010a
        /*0aa2*/ 	.byte	0x3f
	.zero		1


	//   ....[73]....
        /*0aa4*/ 	.word	0x00011f30
        /*0aa8*/ 	.word	0x00000002
        /*0aac*/ 	.word	0x00019c30
        /*0ab0*/ 	.short	0x010a
        /*0ab2*/ 	.byte	0x3f
	.zero		1


	//   ....[74]....
        /*0ab4*/ 	.word	0x00011f90
        /*0ab8*/ 	.word	0x00000007
        /*0abc*/ 	.word	0x00019c30
        /*0ac0*/ 	.short	0x010a
        /*0ac2*/ 	.byte	0x3f
	.zero		1


	//   ....[75]....
        /*0ac4*/ 	.word	0x00011ff0
        /*0ac8*/ 	.word	0x00000007
        /*0acc*/ 	.word	0x00019c50
        /*0ad0*/ 	.short	0x010a
        /*0ad2*/ 	.byte	0x3f
	.zero		1


	//   ....[76]....
        /*0ad4*/ 	.word	0x00012050
        /*0ad8*/ 	.word	0x00000007
        /*0adc*/ 	.word	0x00019c30
        /*0ae0*/ 	.short	0x010a
        /*0ae2*/ 	.byte	0x3f
	.zero		1


	//   ....[77]....
        /*0ae4*/ 	.word	0x000120b0
        /*0ae8*/ 	.word	0x00000007
        /*0aec*/ 	.word	0x00019c50
        /*0af0*/ 	.short	0x010a
        /*0af2*/ 	.byte	0x3f
	.zero		1


	//   ....[78]....
        /*0af4*/ 	.word	0x00012110
        /*0af8*/ 	.word	0x00000005
        /*0afc*/ 	.word	0x00019c50
        /*0b00*/ 	.short	0x010a
        /*0b02*/ 	.byte	0x3f
	.zero		1


	//   ....[79]....
        /*0b04*/ 	.word	0x00012210
        /*0b08*/ 	.word	0x00000005
        /*0b0c*/ 	.word	0x00019c80
        /*0b10*/ 	.short	0x010a
        /*0b12*/ 	.byte	0x3f
	.zero		1


	//   ....[80]....
        /*0b14*/ 	.word	0x000125f0
        /*0b18*/ 	.word	0x00000005
        /*0b1c*/ 	.word	0x00019c40
        /*0b20*/ 	.short	0x010a
        /*0b22*/ 	.byte	0x3f
	.zero		1


	//   ....[81]....
        /*0b24*/ 	.word	0x00012c90
        /*0b28*/ 	.word	0x00000010
        /*0b2c*/ 	.word	0x00019c20
        /*0b30*/ 	.short	0x010a
        /*0b32*/ 	.byte	0x3f
	.zero		1


	//   ....[82]....
        /*0b34*/ 	.word	0x00012ce0
        /*0b38*/ 	.word	0x00000000
        /*0b3c*/ 	.word	0x00019c80
        /*0b40*/ 	.short	0x010a
        /*0b42*/ 	.byte	0x3f
	.zero		1


	//   ....[83]....
        /*0b44*/ 	.word	0x00012fa0
        /*0b48*/ 	.word	0x00000000
        /*0b4c*/ 	.word	0x00019c40
        /*0b50*/ 	.short	0x010a
        /*0b52*/ 	.byte	0x3f
	.zero		1


	//   ....[84]....
        /*0b54*/ 	.word	0x00013250
        /*0b58*/ 	.word	0x00000002
        /*0b5c*/ 	.word	0x00019c70
        /*0b60*/ 	.short	0x010a
        /*0b62*/ 	.byte	0x3f
	.zero		1


	//   ....[85]....
        /*0b64*/ 	.word	0x000132a0
        /*0b68*/ 	.word	0x00000002
        /*0b6c*/ 	.word	0x00019c60
        /*0b70*/ 	.short	0x010a
        /*0b72*/ 	.byte	0x3f
	.zero		1


	//   ....[86]....
        /*0b74*/ 	.word	0x000132f0
        /*0b78*/ 	.word	0x00000000
        /*0b7c*/ 	.word	0x00019c70
        /*0b80*/ 	.short	0x010a
        /*0b82*/ 	.byte	0x3f
	.zero		1


	//   ....[87]....
        /*0b84*/ 	.word	0x00013340
        /*0b88*/ 	.word	0x00000000
        /*0b8c*/ 	.word	0x00019c60
        /*0b90*/ 	.short	0x010a
        /*0b92*/ 	.byte	0x3f
	.zero		1


	//   ....[88]....
        /*0b94*/ 	.word	0x00013390
        /*0b98*/ 	.word	0x00000007
        /*0b9c*/ 	.word	0x00019c20
        /*0ba0*/ 	.short	0x010a
        /*0ba2*/ 	.byte	0x3f
	.zero		1


	//   ....[89]....
        /*0ba4*/ 	.word	0x00013530
        /*0ba8*/ 	.word	0x00000005
        /*0bac*/ 	.word	0x00019c40
        /*0bb0*/ 	.short	0x010a
        /*0bb2*/ 	.byte	0x3f
	.zero		1


	//   ....[90]....
        /*0bb4*/ 	.word	0x00013580
        /*0bb8*/ 	.word	0x00000003
        /*0bbc*/ 	.word	0x00019c40
        /*0bc0*/ 	.short	0x010a
        /*0bc2*/ 	.byte	0x3f
	.zero		1


	//   ....[91]....
        /*0bc4*/ 	.word	0x000135d0
        /*0bc8*/ 	.word	0x00000005
        /*0bcc*/ 	.word	0x00019c60
        /*0bd0*/ 	.short	0x010a
        /*0bd2*/ 	.byte	0x3f
	.zero		1


	//   ....[92]....
        /*0bd4*/ 	.word	0x00013620
        /*0bd8*/ 	.word	0x00000003
        /*0bdc*/ 	.word	0x00019c60
        /*0be0*/ 	.short	0x010a
        /*0be2*/ 	.byte	0x3f
	.zero		1


	//   ....[93]....
        /*0be4*/ 	.word	0x00013670
        /*0be8*/ 	.word	0x00000005
        /*0bec*/ 	.word	0x00019c80
        /*0bf0*/ 	.short	0x010a
        /*0bf2*/ 	.byte	0x3f
	.zero		1


	//----- nvinfo : EIATTR_NUM_MBARRIERS
	.align		4
.L_1340:
        /*0bf4*/ 	.byte	0x03, 0x38
        /*0bf6*/ 	.short	0x0016


	//----- nvinfo : EIATTR_EXIT_INSTR_OFFSETS
	.align		4
        /*0bf8*/ 	.byte	0x04, 0x1c
        /*0bfa*/ 	.short	(.L_1342 - .L_1341)


	//   ....[0]....
.L_1341:
        /*0bfc*/ 	.word	0x00000980


	//   ....[1]....
        /*0c00*/ 	.word	0x0000bf40


	//   ....[2]....
        /*0c04*/ 	.word	0x00011ec0


	//----- nvinfo : EIATTR_MAX_THREADS
	.align		4
.L_1342:
        /*0c08*/ 	.byte	0x04, 0x05
        /*0c0a*/ 	.short	(.L_1344 - .L_1343)
.L_1343:
        /*0c0c*/ 	.word	0x00000200
        /*0c10*/ 	.word	0x00000001
        /*0c14*/ 	.word	0x00000001


	//----- nvinfo : EIATTR_CRS_STACK_SIZE
	.align		4
.L_1344:
        /*0c18*/ 	.byte	0x04, 0x1e
        /*0c1a*/ 	.short	(.L_1346 - .L_1345)
.L_1345:
        /*0c1c*/ 	.word	0x00000000


	//----- nvinfo : EIATTR_CBANK_PARAM_SIZE
	.align		4
.L_1346:
        /*0c20*/ 	.byte	0x03, 0x19
        /*0c22*/ 	.short	0x0af0


	//----- nvinfo : EIATTR_PARAM_CBANK
	.align		4
        /*0c24*/ 	.byte	0x04, 0x0a
        /*0c26*/ 	.short	(.L_1348 - .L_1347)
	.align		4
.L_1347:
        /*0c28*/ 	.word	index@(.nv.constant0._ZN7cutlass13device_kernelIN5flash11enable_sm90INS1_16FlashAttnFwdSm90INS1_25CollectiveMainloopFwdSm90ILi2EN4cute5tupleIJNS5_1CILi1EEES8_S8_EEENS6_IJNS7_ILi192EEENS7_ILi128EEENS7_ILi96EEEEEELi96ENS_12float_e4m3_tEfNS_4arch4Sm90ELb1ELb0ELb1ELb1ELb1ELb0ELb0ELb1ELb1ELb1ELb0ELb0EEENS1_21CollectiveEpilogueFwdINS6_IJSA_SC_SB_EEES9_NS_10bfloat16_tESG_Li384ELb1ELb1ELb0ELb1EEENS1_36VarlenDynamicPersistentTileSchedulerILi192ELi128ELi384ELi128ELb0ELb1ELb1ELb1ELb1ELb1EEEEEEEEEvNT_6ParamsE)
        /*0c2c*/ 	.short	0x0210
        /*0c2e*/ 	.short	0x0af0


	//----- nvinfo : EIATTR_SW_WAR
	.align		4
.L_1348:
        /*0c30*/ 	.byte	0x04, 0x36
        /*0c32*/ 	.short	(.L_1350 - .L_1349)
.L_1349:
        /*0c34*/ 	.word	0x00000008
.L_1350:


//--------------------- .nv.info._ZN7cutlass13device_kernelIN5flash11enable_sm90INS1_16FlashAttnFwdSm90INS1_25CollectiveMainloopFwdSm90ILi2EN4cute5tupleIJNS5_1CILi1EEES8_S8_EEENS6_IJNS7_ILi192EEENS7_ILi128EEENS7_ILi96EEEEEELi96ENS_12float_e4m3_tEfNS_4arch4Sm90ELb1ELb0ELb1ELb1ELb1ELb1ELb0ELb1ELb1ELb1ELb0ELb0EEENS1_21CollectiveEpilogueFwdINS6_IJSA_SC_SB_EEES9_NS_10bfloat16_tESG_Li384ELb1ELb1ELb0ELb1EEENS1_36VarlenDynamicPersistentTileSchedulerILi192ELi128ELi384ELi128ELb0ELb1ELb1ELb1ELb1ELb1EEEEEEEEEvNT_6ParamsE --------------------------
	.section	.nv.info._ZN7cutlass13device_kernelIN5flash11enable_sm90INS1_16FlashAttnFwdSm90INS1_25CollectiveMainloopFwdSm90ILi2EN4cute5tupleIJNS5_1CILi1EEES8_S8_EEENS6_IJNS7_ILi192EEENS7_ILi128EEENS7_ILi96EEEEEELi96ENS_12float_e4m3_tEfNS_4arch4Sm90ELb1ELb0ELb1ELb1ELb1ELb1ELb0ELb1ELb1ELb1ELb0ELb0EEENS1_21CollectiveEpilogueFwdINS6_IJSA_SC_SB_EEES9_NS_10bfloat16_tESG_Li384ELb1ELb1ELb0ELb1EEENS1_36VarlenDynamicPersistentTileSchedulerILi192ELi128ELi384ELi128ELb0ELb1ELb1ELb1ELb1ELb1EEEEEEEEEvNT_6ParamsE,"",@"SHT_CUDA_INFO"
	.sectionflags	@""
	.align	4


	//----- nvinfo : EIATTR_CUDA_API_VERSION
	.align		4
        /*0000*/ 	.byte	0x04, 0x37
        /*0002*/ 	.short	(.L_1352 - .L_1351)
.L_1351:
        /*0004*/ 	.word	0x00000082


	//----- nvinfo : EIATTR_KPARAM_INFO
	.align		4
.L_1352:
        /*0008*/ 	.byte	0x04, 0x17
        /*000a*/ 	.short	(.L_1354 - .L_1353)
.L_1353:
        /*000c*/ 	.word	0x00000000
        /*0010*/ 	.short	0x0000
        /*0012*/ 	.short	0x0070
        /*0014*/ 	.byte	0x00, 0xf0, 0x01, 0x2a


	//----- nvinfo : EIATTR_SPARSE_MMA_MASK
	.align		4
.L_1354:
        /*0018*/ 	.byte	0x03, 0x50
        /*001a*/ 	.short	0x0000


	//----- nvinfo : EIATTR_MAXREG_COUNT
	.align		4
        /*001c*/ 	.byte	0x03, 0x1b
        /*001e*/ 	.short	0x0080


	//----- nvinfo : EIATTR_NUM_BARRIERS
	.align		4
        /*0020*/ 	.byte	0x02, 0x4c
        /*0022*/ 	.byte	0x10
	.zero		1


	//----- nvinfo : EIATTR_EXTERNS
	.align		4
        /*0024*/ 	.byte	0x04, 0x0f
        /*0026*/ 	.short	(.L_1356 - .L_1355)


	//   ....[0]....
	.align		4
.L_1355:
        /*0028*/ 	.word	index@(__assertfail)


	//----- nvinfo : EIATTR_ANNOTATIONS
	.align		4
.L_1356:
        /*002c*/ 	.byte	0x04, 0x55
        /*002e*/ 	.short	(.L_1358 - .L_1357)


	//   ....[0]....
.L_1357:
        /* <DEDUP_REMOVED lines=104> */


	//----- nvinfo : EIATTR_MERCURY_ISA_VERSION
	.align		4
.L_1358:
        /*06a0*/ 	.byte	0x03, 0x5f
        /*06a2*/ 	.short	0x0101


	//----- nvinfo : EIATTR_UNUSED_LOAD_BYTE_OFFSET
	.align		4
        /*06a4*/ 	.byte	0x04, 0x44
        /*06a6*/ 	.short	(.L_1360 - .L_1359)


	//   ....[0]....
.L_1359:
        /*06a8*/ 	.word	0x00000a50
        /*06ac*/ 	.word	0x0000fff0


	//   ....[1]....
        /*06b0*/ 	.word	0x00014530
        /*06b4*/ 	.word	0x0000fff0


	//----- nvinfo : EIATTR_INT_WARP_WIDE_INSTR_OFFSETS
	.align		4
.L_1360:
        /*06b8*/ 	.byte	0x04, 0x31
        /*06ba*/ 	.short	(.L_1362 - .L_1361)


	//   ....[0]....
.L_1361:
        /*06bc*/ 	.word	0x00000130


	//   ....[1]....
        /*06c0*/ 	.word	0x00000170


	//   ....[2]....
        /*06c4*/ 	.word	0x000001e0


	//   ....[3]....
        /*06c8*/ 	.word	0x00019390


	//   ....[4]....
        /*06cc*/ 	.word	0x00019420


	//   ....[5]....
        /*06d0*/ 	.word	0x0001c680


	//   ....[6]....
        /*06d4*/ 	.word	0x0001c710


	//----- nvinfo : EIATTR_COOP_GROUP_MASK_REGIDS
	.align		4
.L_1362:
        /*06d8*/ 	.byte	0x04, 0x29
        /*06da*/ 	.short	(.L_1364 - .L_1363)


	//   ....[0]....
.L_1363:
        /*06dc*/ 	.word	0xffffffff


	//   ....[1]....
        /*06e0*/ 	.word	0xffffffff


	//   ....[2]....
        /*06e4*/ 	.word	0xffffffff


	//   ....[3]....
        /*06e8*/ 	.word	0xffffffff


	//   ....[4]....
        /*06ec*/ 	.word	0xffffffff


	//   ....[5]....
        /*06f0*/ 	.word	0xffffffff


	//   ....[6]....
        /*06f4*/ 	.word	0xffffffff


	//   ....[7]....
        /*06f8*/ 	.word	0xffffffff


	//   ....[8]....
        /*06fc*/ 	.word	0xffffffff


	//   ....[9]....
        /*0700*/ 	.word	0xffffffff


	//   ....[10]....
        /*0704*/ 	.word	0xffffffff


	//   ....[11]....
        /*0708*/ 	.word	0xffffffff


	//   ....[12]....
        /*070c*/ 	.word	0xffffffff


	//   ....[13]....
        /*0710*/ 	.word	0xffffffff


	//   ....[14]....
        /*0714*/ 	.word	0xffffffff


	//   ....[15]....
        /*0718*/ 	.word	0xffffffff


	//   ....[16]....
        /*071c*/ 	.word	0xffffffff


	//   ....[17]....
        /*0720*/ 	.word	0xffffffff


	//   ....[18]....
        /*0724*/ 	.word	0xffffffff


	//   ....[19]....
        /*0728*/ 	.word	0xffffffff


	//   ....[20]....
        /*072c*/ 	.word	0xffffffff


	//   ....[21]....
        /*0730*/ 	.word	0xffffffff


	//   ....[22]....
        /*0734*/ 	.word	0xffffffff


	//   ....[23]....
        /*0738*/ 	.word	0xffffffff


	//   ....[24]....
        /*073c*/ 	.word	0xffffffff


	//   ....[25]....
        /*0740*/ 	.word	0xffffffff


	//   ....[26]....
        /*0744*/ 	.word	0xffffffff


	//   ....[27]....
        /*0748*/ 	.word	0xffffffff


	//   ....[28]....
        /*074c*/ 	.word	0xffffffff


	//   ....[29]....
        /*0750*/ 	.word	0xffffffff


	//   ....[30]....
        /*0754*/ 	.word	0xffffffff


	//   ....[31]....
        /*0758*/ 	.word	0xffffffff


	//   ....[32]....
        /*075c*/ 	.word	0xffffffff


	//   ....[33]....
        /*0760*/ 	.word	0xffffffff


	//   ....[34]....
        /*0764*/ 	.word	0xffffffff


	//   ....[35]....
        /*0768*/ 	.word	0xffffffff


	//   ....[36]....
        /*076c*/ 	.word	0xffffffff


	//   ....[37]....
        /*0770*/ 	.word	0xffffffff


	//   ....[38]....
        /*0774*/ 	.word	0xffffffff


	//   ....[39]....
        /*0778*/ 	.word	0xffffffff


	//   ....[40]....
        /*077c*/ 	.word	0xffffffff


	//   ....[41]....
        /*0780*/ 	.word	0xffffffff


	//   ....[42]....
        /*0784*/ 	.word	0xffffffff


	//   ....[43]....
        /*0788*/ 	.word	0xffffffff


	//   ....[44]....
        /*078c*/ 	.word	0xffffffff


	//   ....[45]....
        /*0790*/ 	.word	0xffffffff


	//   ....[46]....
        /*0794*/ 	.word	0xffffffff


	//   ....[47]....
        /*0798*/ 	.word	0xffffffff


	//   ....[48]....
        /*079c*/ 	.word	0xffffffff


	//   ....[49]....
        /*07a0*/ 	.word	0xffffffff


	//   ....[50]....
        /*07a4*/ 	.word	0xffffffff


	//   ....[51]....
        /*07a8*/ 	.word	0xffffffff


	//   ....[52]....
        /*07ac*/ 	.word	0xffffffff


	//   ....[53]....
        /*07b0*/ 	.word	0xffffffff


	//   ....[54]....
        /*07b4*/ 	.word	0xffffffff


	//   ....[55]....
        /*07b8*/ 	.word	0xffffffff


	//   ....[56]....
        /*07bc*/ 	.word	0xffffffff


	//   ....[57]....
        /*07c0*/ 	.word	0xffffffff


	//   ....[58]....
        /*07c4*/ 	.word	0xffffffff


	//   ....[59]....
        /*07c8*/ 	.word	0xffffffff


	//   ....[60]....
        /*07cc*/ 	.word	0xffffffff


	//   ....[61]....
        /*07d0*/ 	.word	0xffffffff


	//   ....[62]....
        /*07d4*/ 	.word	0xffffffff


	//   ....[63]....
        /*07d8*/ 	.word	0xffffffff


	//   ....[64]....
        /*07dc*/ 	.word	0xffffffff


	//   ....[65]....
        /*07e0*/ 	.word	0xffffffff


	//   ....[66]....
        /*07e4*/ 	.word	0xffffffff


	//   ....[67]....
        /*07e8*/ 	.word	0xffffffff


	//   ....[68]....
        /*07ec*/ 	.word	0xffffffff


	//   ....[69]....
        /*07f0*/ 	.word	0xffffffff


	//   ....[70]....
        /*07f4*/ 	.word	0xffffffff


	//   ....[71]....
        /*07f8*/ 	.word	0xffffffff


	//   ....[72]....
        /*07fc*/ 	.word	0xffffffff


	//   ....[73]....
        /*0800*/ 	.word	0xffffffff


	//   ....[74]....
        /*0804*/ 	.word	0xffffffff


	//   ....[75]....
        /*0808*/ 	.word	0xffffffff


	//   ....[76]....
        /*080c*/ 	.word	0xffffffff


	//   ....[77]....
        /*0810*/ 	.word	0xffffffff


	//   ....[78]....
        /*0814*/ 	.word	0xffffffff


	//   ....[79]....
        /*0818*/ 	.word	0xffffffff


	//   ....[80]....
        /*081c*/ 	.word	0xffffffff


	//   ....[81]....
        /*0820*/ 	.word	0xffffffff


	//   ....[82]....
        /*0824*/ 	.word	0xffffffff


	//   ....[83]....
        /*0828*/ 	.word	0xffffffff


	//   ....[84]....
        /*082c*/ 	.word	0xffffffff


	//   ....[85]....
        /*0830*/ 	.word	0xffffffff


	//   ....[86]....
        /*0834*/ 	.word	0xffffffff


	//   ....[87]....
        /*0838*/ 	.word	0xffffffff


	//   ....[88]....
        /*083c*/ 	.word	0xffffffff


	//   ....[89]....
        /*0840*/ 	.word	0xffffffff


	//   ....[90]....
        /*0844*/ 	.word	0xffffffff


	//   ....[91]....
        /*0848*/ 	.word	0xffffffff


	//   ....[92]....
        /*084c*/ 	.word	0xffffffff


	//   ....[93]....
        /*0850*/ 	.word	0xffffffff


	//   ....[94]....
        /*0854*/ 	.word	0xffffffff


	//   ....[95]....
        /*0858*/ 	.word	0xffffffff


	//   ....[96]....
        /*085c*/ 	.word	0xffffffff


	//   ....[97]....
        /*0860*/ 	.word	0xffffffff


	//   ....[98]....
        /*0864*/ 	.word	0xffffffff


	//   ....[99]....
        /*0868*/ 	.word	0xffffffff


	//   ....[100]....
        /*086c*/ 	.word	0xffffffff


	//   ....[101]....
        /*0870*/ 	.word	0xffffffff


	//   ....[102]....
        /*0874*/ 	.word	0xffffffff


	//   ....[103]....
        /*0878*/ 	.word	0xffffffff


	//   ....[104]....
        /*087c*/ 	.word	0xffffffff


	//   ....[105]....
        /*0880*/ 	.word	0xffffffff


	//   ....[106]....
        /*0884*/ 	.word	0xffffffff


	//   ....[107]....
        /*0888*/ 	.word	0xffffffff


	//   ....[108]....
        /*088c*/ 	.word	0xffffffff


	//   ....[109]....
        /*0890*/ 	.word	0xffffffff


	//   ....[110]....
        /*0894*/ 	.word	0xffffffff


	//   ....[111]....
        /*0898*/ 	.word	0xffffffff


	//   ....[112]....
        /*089c*/ 	.word	0xffffffff


	//   ....[113]....
        /*08a0*/ 	.word	0xffffffff


	//   ....[114]....
        /*08a4*/ 	.word	0xffffffff


	//   ....[115]....
        /*08a8*/ 	.word	0xffffffff


	//   ....[116]....
        /*08ac*/ 	.word	0xffffffff


	//   ....[117]....
        /*08b0*/ 	.word	0xffffffff


	//   ....[118]....
        /*08b4*/ 	.word	0xffffffff


	//   ....[119]....
        /*08b8*/ 	.word	0xffffffff


	//   ....[120]....
        /*08bc*/ 	.word	0xffffffff


	//   ....[121]....
        /*08c0*/ 	.word	0xffffffff


	//   ....[122]....
        /*08c4*/ 	.word	0xffffffff


	//   ....[123]....
        /*08c8*/ 	.word	0xffffffff


	//   ....[124]....
        /*08cc*/ 	.word	0xffffffff


	//   ....[125]....
        /*08d0*/ 	.word	0xffffffff


	//   ....[126]....
        /*08d4*/ 	.word	0xffffffff


	//   ....[127]....
        /*08d8*/ 	.word	0xffffffff


	//   ....[128]....
        /*08dc*/ 	.word	0xffffffff


	//   ....[129]....
        /*08e0*/ 	.word	0xffffffff


	//   ....[130]....
        /*08e4*/ 	.word	0xffffffff


	//   ....[131]....
        /*08e8*/ 	.word	0xffffffff


	//   ....[132]....
        /*08ec*/ 	.word	0xffffffff


	//   ....[133]....
        /*08f0*/ 	.word	0xffffffff


	//   ....[134]....
        /*08f4*/ 	.word	0xffffffff


	//   ....[135]....
        /*08f8*/ 	.word	0xffffffff


	//   ....[136]....
        /*08fc*/ 	.word	0xffffffff


	//   ....[137]....
        /*0900*/ 	.word	0x0500000f


	//   ....[138]....
        /*0904*/ 	.word	0x0500000f


	//   ....[139]....
        /*0908*/ 	.word	0x0500000f


	//   ....[140]....
        /*090c*/ 	.word	0x0500000f


	//   ....[141]....
        /*0910*/ 	.word	0x0500000f


	//   ....[142]....
        /*0914*/ 	.word	0x0500000f


	//   ....[143]....
        /*0918*/ 	.word	0x0500000f


	//   ....[144]....
        /*091c*/ 	.word	0x0500000f


	//   ....[145]....
        /*0920*/ 	.word	0x0500000f


	//   ....[146]....
        /*0924*/ 	.word	0x0500000f


	//   ....[147]....
        /*0928*/ 	.word	0x0500000f


	//   ....[148]....
        /*092c*/ 	.word	0x0500000f


	//   ....[149]....
        /*0930*/ 	.word	0x0500000f


	//   ....[150]....
        /*0934*/ 	.word	0x0500000f


	//   ....[151]....
        /*0938*/ 	.word	0x0500000f


	//   ....[152]....
        /*093c*/ 	.word	0x0500000f


	//   ....[153]....
        /*0940*/ 	.word	0x0500000f


	//   ....[154]....
        /*0944*/ 	.word	0x0500000f


	//   ....[155]....
        /*0948*/ 	.word	0x0500000f


	//   ....[156]....
        /*094c*/ 	.word	0x0500000f


	//   ....[157]....
        /*0950*/ 	.word	0x0500000f


	//   ....[158]....
        /*0954*/ 	.word	0x0500000f


	//   ....[159]....
        /*0958*/ 	.word	0x0500000f


	//   ....[160]....
        /*095c*/ 	.word	0x0500000f


	//   ....[161]....
        /*0960*/ 	.word	0x0500000f


	//   ....[162]....
        /*0964*/ 	.word	0x0500000f


	//   ....[163]....
        /*0968*/ 	.word	0x0500000f


	//   ....[164]....
        /*096c*/ 	.word	0x0500000f


	//   ....[165]....
        /*0970*/ 	.word	0x0500000f


	//   ....[166]....
        /*0974*/ 	.word	0x0500000f


	//   ....[167]....
        /*0978*/ 	.word	0x0500000f


	//   ....[168]....
        /*097c*/ 	.word	0x0500000f


	//   ....[169]....
        /*0980*/ 	.word	0x0500000f


	//   ....[170]....
        /*0984*/ 	.word	0x0500000f


	//   ....[171]....
        /*0988*/ 	.word	0x0500000f


	//   ....[172]....
        /*098c*/ 	.word	0x0500000f


	//   ....[173]....
        /*0990*/ 	.word	0x0500000f


	//   ....[174]....
        /*0994*/ 	.word	0x0500000f


	//   ....[175]....
        /*0998*/ 	.word	0x0500000f


	//   ....[176]....
        /*099c*/ 	.word	0x0500000f


	//   ....[177]....
        /*09a0*/ 	.word	0x0500000f


	//   ....[178]....
        /*09a4*/ 	.word	0x0500000f


	//   ....[179]....
        /*09a8*/ 	.word	0x0500000f


	//   ....[180]....
        /*09ac*/ 	.word	0x0500000f


	//   ....[181]....
        /*09b0*/ 	.word	0x0500000f


	//   ....[182]....
        /*09b4*/ 	.word	0x0500000f


	//   ....[183]....
        /*09b8*/ 	.word	0x0500000f


	//   ....[184]....
        /*09bc*/ 	.word	0x0500000f


	//   ....[185]....
        /*09c0*/ 	.word	0x0500000f


	//   ....[186]....
        /*09c4*/ 	.word	0x0500000f


	//   ....[187]....
        /*09c8*/ 	.word	0x0500000f


	//   ....[188]....
        /*09cc*/ 	.word	0x0500000f


	//   ....[189]....
        /*09d0*/ 	.word	0x0500000f


	//   ....[190]....
        /*09d4*/ 	.word	0x0500000f


	//   ....[191]....
        /*09d8*/ 	.word	0x0500000f


	//   ....[192]....
        /*09dc*/ 	.word	0x0500000f


	//----- nvinfo : EIATTR_COOP_GROUP_INSTR_OFFSETS
	.align		4
.L_1364:
        /*09e0*/ 	.byte	0x04, 0x28
        /*09e2*/ 	.short	(.L_1366 - .L_1365)


	//   ....[0]....
.L_1365:
        /*09e4*/ 	.word	0x00000070


	//   ....[1]....
        /*09e8*/ 	.word	0x00000140


	//   ....[2]....
        /*09ec*/ 	.word	0x00000190


	//   ....[3]....
        /*09f0*/ 	.word	0x000003c0


	//   ....[4]....
        /*09f4*/ 	.word	0x00000520


	//   ....[5]....
        /*09f8*/ 	.word	0x00000640


	//   ....[6]....
        /*09fc*/ 	.word	0x000007a0


	//   ....[7]....
        /*0a00*/ 	.word	0x00002930


	//   ....[8]....
        /*0a04*/ 	.word	0x00002940


	//   ....[9]....
        /*0a08*/ 	.word	0x00004330


	//   ....[10]....
        /*0a0c*/ 	.word	0x00004340


	//   ....[11]....
        /*0a10*/ 	.word	0x00006570


	//   ....[12]....
        /*0a14*/ 	.word	0x00006580


	//   ....[13]....
        /*0a18*/ 	.word	0x00006980


	//   ....[14]....
        /*0a1c*/ 	.word	0x000069a0


	//   ....[15]....
        /*0a20*/ 	.word	0x00007000


	//   ....[16]....
        /*0a24*/ 	.word	0x000079c0


	//   ....[17]....
        /*0a28*/ 	.word	0x000079d0


	//   ....[18]....
        /*0a2c*/ 	.word	0x000079e0


	//   ....[19]....
        /*0a30*/ 	.word	0x000079f0


	//   ....[20]....
        /*0a34*/ 	.word	0x000096a0


	//   ....[21]....
        /*0a38*/ 	.word	0x000096b0


	//   ....[22]....
        /*0a3c*/ 	.word	0x000096c0


	//   ....[23]....
        /*0a40*/ 	.word	0x000096d0


	//   ....[24]....
        /*0a44*/ 	.word	0x0000c3c0


	//   ....[25]....
        /*0a48*/ 	.word	0x0000cc60


	//   ....[26]....
        /*0a4c*/ 	.word	0x0000cc70


	//   ....[27]....
        /*0a50*/ 	.word	0x0000cc90


	//   ....[28]....
        /*0a54*/ 	.word	0x0000d5b0


	//   ....[29]....
        /*0a58*/ 	.word	0x0000d5d0


	//   ....[30]....
        /*0a5c*/ 	.word	0x0000ee40


	//   ....[31]....
        /*0a60*/ 	.word	0x0000ee80


	//   ....[32]....
        /*0a64*/ 	.word	0x0000f940


	//   ....[33]....
        /*0a68*/ 	.word	0x0000f980


	//   ....[34]....
        /*0a6c*/ 	.word	0x000103e0


	//   ....[35]....
        /*0a70*/ 	.word	0x00010410


	//   ....[36]....
        /*0a74*/ 	.word	0x00012510


	//   ....[37]....
        /*0a78*/ 	.word	0x00012560


	//   ....[38]....
        /*0a7c*/ 	.word	0x000127f0


	//   ....[39]....
        /*0a80*/ 	.word	0x00012810


	//   ....[40]....
        /*0a84*/ 	.word	0x00013de0


	//   ....[41]....
        /*0a88*/ 	.word	0x00013e80


	//   ....[42]....
        /*0a8c*/ 	.word	0x00013f10


	//   ....[43]....
        /*0a90*/ 	.word	0x00013f20


	//   ....[44]....
        /*0a94*/ 	.word	0x00014b30


	//   ....[45]....
        /*0a98*/ 	.word	0x00014b60


	//   ....[46]....
        /*0a9c*/ 	.word	0x00014b80


	//   ....[47]....
        /*0aa0*/ 	.word	0x00014ba0


	//   ....[48]....
        /*0aa4*/ 	.word	0x00014bc0


	//   ....[49]....
        /*0aa8*/ 	.word	0x00014bd0


	//   ....[50]....
        /*0aac*/ 	.word	0x00014be0


	//   ....[51]....
        /*0ab0*/ 	.word	0x00014bf0


	//   ....[52]....
        /*0ab4*/ 	.word	0x00014c00


	//   ....[53]....
        /*0ab8*/ 	.word	0x00014c10


	//   ....[54]....
        /*0abc*/ 	.word	0x00014c20


	//   ....[55]....
        /*0ac0*/ 	.word	0x00014c30


	//   ....[56]....
        /*0ac4*/ 	.word	0x00014c60


	//   ....[57]....
        /*0ac8*/ 	.word	0x00014c70


	//   ....[58]....
        /*0acc*/ 	.word	0x00014c80


	//   ....[59]....
        /*0ad0*/ 	.word	0x00014c90


	//   ....[60]....
        /*0ad4*/ 	.word	0x00014ca0


	//   ....[61]....
        /*0ad8*/ 	.word	0x00014cb0


	//   ....[62]....
        /*0adc*/ 	.word	0x00014cc0


	//   ....[63]....
        /*0ae0*/ 	.word	0x00014cd0


	//   ....[64]....
        /*0ae4*/ 	.word	0x00014ce0


	//   ....[65]....
        /*0ae8*/ 	.word	0x00014cf0


	//   ....[66]....
        /*0aec*/ 	.word	0x00014d00


	//   ....[67]....
        /*0af0*/ 	.word	0x00014d10


	//   ....[68]....
        /*0af4*/ 	.word	0x00015490


	//   ....[69]....
        /*0af8*/ 	.word	0x000154c0


	//   ....[70]....
        /*0afc*/ 	.word	0x000154f0


	//   ....[71]....
        /*0b00*/ 	.word	0x00015510


	//   ....[72]....
        /*0b04*/ 	.word	0x00015a50


	//   ....[73]....
        /*0b08*/ 	.word	0x00015a80


	//   ....[74]....
        /*0b0c*/ 	.word	0x00015b80


	//   ....[75]....
        /*0b10*/ 	.word	0x00015ba0


	//   ....[76]....
        /*0b14*/ 	.word	0x000164d0


	//   ....[77]....
        /*0b18*/ 	.word	0x000164e0


	//   ....[78]....
        /*0b1c*/ 	.word	0x000165e0


	//   ....[79]....
        /*0b20*/ 	.word	0x00016600


	//   ....[80]....
        /*0b24*/ 	.word	0x00016770


	//   ....[81]....
        /*0b28*/ 	.word	0x00016940


	//   ....[82]....
        /*0b2c*/ 	.word	0x00016970


	//   ....[83]....
        /*0b30*/ 	.word	0x000169a0


	//   ....[84]....
        /*0b34*/ 	.word	0x000169d0


	//   ....[85]....
        /*0b38*/ 	.word	0x00016a00


	//   ....[86]....
        /*0b3c*/ 	.word	0x00016a30


	//   ....[87]....
        /*0b40*/ 	.word	0x00016ba0


	//   ....[88]....
        /*0b44*/ 	.word	0x00016bd0


	//   ....[89]....
        /*0b48*/ 	.word	0x00016c00


	//   ....[90]....
        /*0b4c*/ 	.word	0x00016c30


	//   ....[91]....
        /*0b50*/ 	.word	0x00016c60


	//   ....[92]....
        /*0b54*/ 	.word	0x00016c90


	//   ....[93]....
        /*0b58*/ 	.word	0x00016d30


	//   ....[94]....
        /*0b5c*/ 	.word	0x00016d90


	//   ....[95]....
        /*0b60*/ 	.word	0x00016e30


	//   ....[96]....
        /*0b64*/ 	.word	0x00017e10


	//   ....[97]....
        /*0b68*/ 	.word	0x0001a090


	//   ....[98]....
        /*0b6c*/ 	.word	0x0001a0a0


	//   ....[99]....
        /*0b70*/ 	.word	0x0001a0b0


	//   ....[100]....
        /*0b74*/ 	.word	0x0001a1d0


	//   ....[101]....
        /*0b78*/ 	.word	0x0001a610


	//   ....[102]....
        /*0b7c*/ 	.word	0x0001a620


	//   ....[103]....
        /*0b80*/ 	.word	0x0001a630


	//   ....[104]....
        /*0b84*/ 	.word	0x0001a640


	//   ....[105]....
        /*0b88*/ 	.word	0x0001b000


	//   ....[106]....
        /*0b8c*/ 	.word	0x0001b030


	//   ....[107]....
        /*0b90*/ 	.word	0x0001b050


	//   ....[108]....
        /*0b94*/ 	.word	0x0001b060


	//   ....[109]....
        /*0b98*/ 	.word	0x0001b160


	//   ....[110]....
        /*0b9c*/ 	.word	0x0001b170


	//   ....[111]....
        /*0ba0*/ 	.word	0x0001b950


	//   ....[112]....
        /*0ba4*/ 	.word	0x0001b970


	//   ....[113]....
        /*0ba8*/ 	.word	0x0001b990


	//   ....[114]....
        /*0bac*/ 	.word	0x0001b9f0


	//   ....[115]....
        /*0bb0*/ 	.word	0x0001bde0


	//   ....[116]....
        /*0bb4*/ 	.word	0x0001bdf0


	//   ....[117]....
        /*0bb8*/ 	.word	0x0001be00


	//   ....[118]....
        /*0bbc*/ 	.word	0x0001be60


	//   ....[119]....
        /*0bc0*/ 	.word	0x0001cf10


	//   ....[120]....
        /*0bc4*/ 	.word	0x0001cf70


	//   ....[121]....
        /*0bc8*/ 	.word	0x0001cfa0


	//   ....[122]....
        /*0bcc*/ 	.word	0x0001cfb0


	//   ....[123]....
        /*0bd0*/ 	.word	0x0001cfe0


	//   ....[124]....
        /*0bd4*/ 	.word	0x0001d010


	//   ....[125]....
        /*0bd8*/ 	.word	0x0001d040


	//   ....[126]....
        /*0bdc*/ 	.word	0x0001d070


	//   ....[127]....
        /*0be0*/ 	.word	0x0001d1f0


	//   ....[128]....
        /*0be4*/ 	.word	0x0001d220


	//   ....[129]....
        /*0be8*/ 	.word	0x0001d250


	//   ....[130]....
        /*0bec*/ 	.word	0x0001d280


	//   ....[131]....
        /*0bf0*/ 	.word	0x0001d2b0


	//   ....[132]....
        /*0bf4*/ 	.word	0x0001d2e0


	//   ....[133]....
        /*0bf8*/ 	.word	0x0001d3a0


	//   ....[134]....
        /*0bfc*/ 	.word	0x0001d3c0


	//   ....[135]....
        /*0c00*/ 	.word	0x0001d430


	//   ....[136]....
        /*0c04*/ 	.word	0x0001db00


	//   ....[137]....
        /*0c08*/ 	.word	0x0001dea0


	//   ....[138]....
        /*0c0c*/ 	.word	0x0001df30


	//   ....[139]....
        /*0c10*/ 	.word	0x0001e010


	//   ....[140]....
        /*0c14*/ 	.word	0x0001e0a0


	//   ....[141]....
        /*0c18*/ 	.word	0x0001e180


	//   ....[142]....
        /*0c1c*/ 	.word	0x0001e210


	//   ....[143]....
        /*0c20*/ 	.word	0x0001e2e0


	//   ....[144]....
        /*0c24*/ 	.word	0x0001e370


	//   ....[145]....
        /*0c28*/ 	.word	0x0001e3c0


	//   ....[146]....
        /*0c2c*/ 	.word	0x0001e410


	//   ....[147]....
        /*0c30*/ 	.word	0x0001e4e0


	//   ....[148]....
        /*0c34*/ 	.word	0x0001e570


	//   ....[149]....
        /*0c38*/ 	.word	0x0001e5c0


	//   ....[150]....
        /*0c3c*/ 	.word	0x0001e610


	//   ....[151]....
        /*0c40*/ 	.word	0x0001e910


	//   ....[152]....
        /*0c44*/ 	.word	0x0001ebf0


	//   ....[153]....
        /*0c48*/ 	.word	0x0001ecf0


	//   ....[154]....
        /*0c4c*/ 	.word	0x0001ed90


	//   ....[155]....
        /*0c50*/ 	.word	0x0001ef40


	//   ....[156]....
        /*0c54*/ 	.word	0x0001efe0


	//   ....[157]....
        /*0c58*/ 	.word	0x0001f0e0


	//   ....[158]....
        /*0c5c*/ 	.word	0x0001f170


	//   ....[159]....
        /*0c60*/ 	.word	0x0001f1d0


	//   ....[160]....
        /*0c64*/ 	.word	0x0001f270


	//   ....[161]....
        /*0c68*/ 	.word	0x0001f380


	//   ....[162]....
        /*0c6c*/ 	.word	0x0001f3e0


	//   ....[163]....
        /*0c70*/ 	.word	0x0001f440


	//   ....[164]....
        /*0c74*/ 	.word	0x0001f4e0


	//   ....[165]....
        /*0c78*/ 	.word	0x0001f5b0


	//   ....[166]....
        /*0c7c*/ 	.word	0x0001f690


	//   ....[167]....
        /*0c80*/ 	.word	0x0001f7d0


	//   ....[168]....
        /*0c84*/ 	.word	0x0001f880


	//   ....[169]....
        /*0c88*/ 	.word	0x0001f930


	//   ....[170]....
        /*0c8c*/ 	.word	0x0001f9e0


	//   ....[171]....
        /*0c90*/ 	.word	0x0001fad0


	//   ....[172]....
        /*0c94*/ 	.word	0x0001fb60


	//   ....[173]....
        /*0c98*/ 	.word	0x0001fbc0


	//   ....[174]....
        /*0c9c*/ 	.word	0x0001fc90


	//   ....[175]....
        /*0ca0*/ 	.word	0x0001fe70


	//   ....[176]....
        /*0ca4*/ 	.word	0x0001ff10


	//   ....[177]....
        /*0ca8*/ 	.word	0x00020030


	//   ....[178]....
        /*0cac*/ 	.word	0x000200b0


	//   ....[179]....
        /*0cb0*/ 	.word	0x00020130


	//   ....[180]....
        /*0cb4*/ 	.word	0x000201b0


	//   ....[181]....
        /*0cb8*/ 	.word	0x00020230


	//   ....[182]....
        /*0cbc*/ 	.word	0x000202c0


	//   ....[183]....
        /*0cc0*/ 	.word	0x00020360


	//   ....[184]....
        /*0cc4*/ 	.word	0x00020400


	//   ....[185]....
        /*0cc8*/ 	.word	0x00020480


	//   ....[186]....
        /*0ccc*/ 	.word	0x00020500


	//   ....[187]....
        /*0cd0*/ 	.word	0x00020580


	//   ....[188]....
        /*0cd4*/ 	.word	0x00020610


	//   ....[189]....
        /*0cd8*/ 	.word	0x00020690


	//   ....[190]....
        /*0cdc*/ 	.word	0x00020730


	//   ....[191]....
        /*0ce0*/ 	.word	0x000207c0


	//   ....[192]....
        /*0ce4*/ 	.word	0x000208f0


	//----- nvinfo : EIATTR_REG_RECONFIG
	.align		4
.L_1366:
        /*0ce8*/ 	.byte	0x01, 0x54
	.zero		2


	//----- nvinfo : EIATTR_SYSCALL_OFFSETS
	.align		4
        /*0cec*/ 	.byte	0x04, 0x46
        /*0cee*/ 	.short	(.L_1368 - .L_1367)


	//   ....[0]....
.L_1367:
        /*0cf0*/ 	.word	0x00001a10


	//   ....[1]....
        /*0cf4*/ 	.word	0x00001b60


	//   ....[2]....
        /*0cf8*/ 	.word	0x00007170


	//   ....[3]....
        /*0cfc*/ 	.word	0x00007720


	//   ....[4]....
        /*0d00*/ 	.word	0x00019580


	//   ....[5]....
        /*0d04*/ 	.word	0x00019710


	//   ....[6]....
        /*0d08*/ 	.word	0x00019860


	//   ....[7]....
        /*0d0c*/ 	.word	0x000199b0


	//   ....[8]....
        /*0d10*/ 	.word	0x0001aab0


	//----- nvinfo : EIATTR_MBARRIER_INSTR_OFFSETS
	.align		4
.L_1368:
        /*0d14*/ 	.byte	0x04, 0x39
        /*0d16*/ 	.short	(.L_1370 - .L_1369)


	//   ....[0]....
.L_1369:
        /*0d18*/ 	.word	0x00000270
        /*0d1c*/ 	.word	0x000000ff
        /*0d20*/ 	.word	0x00019c00
        /*0d24*/ 	.short	0x0100
        /*0d26*/ 	.byte	0x08
	.zero		1


	//   ....[1]....
        /*0d28*/ 	.word	0x00000280
        /*0d2c*/ 	.word	0x000000ff
        /*0d30*/ 	.word	0x00019c20
        /*0d34*/ 	.short	0x0100
        /*0d36*/ 	.byte	0x08
	.zero		1


	//   ....[2]....
        /*0d38*/ 	.word	0x00000370
        /*0d3c*/ 	.word	0x000000ff
        /*0d40*/ 	.word	0x00019c30
        /*0d44*/ 	.short	0x0100
        /*0d46*/ 	.byte	0x08
	.zero		1


	//   ....[3]....
        /*0d48*/ 	.word	0x00000380
        /*0d4c*/ 	.word	0x000000ff
        /*0d50*/ 	.word	0x00019c40
        /*0d54*/ 	.short	0x0100
        /*0d56*/ 	.byte	0x08
	.zero		1


	//   ....[4]....
        /*0d58*/ 	.word	0x00000390
        /*0d5c*/ 	.word	0x000000ff
        /*0d60*/ 	.word	0x00019c38
        /*0d64*/ 	.short	0x0100
        /*0d66*/ 	.byte	0x08
	.zero		1


	//   ....[5]....
        /*0d68*/ 	.word	0x000003a0
        /*0d6c*/ 	.word	0x000000ff
        /*0d70*/ 	.word	0x00019c48
        /*0d74*/ 	.short	0x0100
        /*0d76*/ 	.byte	0x08
	.zero		1


	//   ....[6]....
        /*0d78*/ 	.word	0x000004d0
        /*0d7c*/ 	.word	0x000000ff
        /*0d80*/ 	.word	0x00019c50
        /*0d84*/ 	.short	0x0100
        /*0d86*/ 	.byte	0x08
	.zero		1


	//   ....[7]....
        /*0d88*/ 	.word	0x000004e0
        /*0d8c*/ 	.word	0x000000ff
        /*0d90*/ 	.word	0x00019c60
        /*0d94*/ 	.short	0x0100
        /*0d96*/ 	.byte	0x08
	.zero		1


	//   ....[8]....
        /*0d98*/ 	.word	0x000004f0
        /*0d9c*/ 	.word	0x000000ff
        /*0da0*/ 	.word	0x00019c58
        /*0da4*/ 	.short	0x0100
        /*0da6*/ 	.byte	0x08
	.zero		1


	//   ....[9]....
        /*0da8*/ 	.word	0x00000500
        /*0dac*/ 	.word	0x000000ff
        /*0db0*/ 	.word	0x00019c68
        /*0db4*/ 	.short	0x0100
        /*0db6*/ 	.byte	0x08
	.zero		1


	//   ....[10]....
        /*0db8*/ 	.word	0x000005f0
        /*0dbc*/ 	.word	0x000000ff
        /*0dc0*/ 	.word	0x00019c70
        /*0dc4*/ 	.short	0x0100
        /*0dc6*/ 	.byte	0x06
	.zero		1


	//   ....[11]....
        /*0dc8*/ 	.word	0x00000600
        /*0dcc*/ 	.word	0x000000ff
        /*0dd0*/ 	.word	0x00019c80
        /*0dd4*/ 	.short	0x0100
        /*0dd6*/ 	.byte	0x06
	.zero		1


	//   ....[12]....
        /*0dd8*/ 	.word	0x00000610
        /*0ddc*/ 	.word	0x000000ff
        /*0de0*/ 	.word	0x00019c78
        /*0de4*/ 	.short	0x0100
        /*0de6*/ 	.byte	0x06
	.zero		1


	//   ....[13]....
        /*0de8*/ 	.word	0x00000620
        /*0dec*/ 	.word	0x000000ff
        /*0df0*/ 	.word	0x00019c88
        /*0df4*/ 	.short	0x0100
        /*0df6*/ 	.byte	0x06
	.zero		1


	//   ....[14]....
        /*0df8*/ 	.word	0x00000750
        /*0dfc*/ 	.word	0x000000ff
        /*0e00*/ 	.word	0x00019c90
        /*0e04*/ 	.short	0x0100
        /*0e06*/ 	.byte	0x08
	.zero		1


	//   ....[15]....
        /*0e08*/ 	.word	0x00000760
        /*0e0c*/ 	.word	0x000000ff
        /*0e10*/ 	.word	0x00019ca0
        /*0e14*/ 	.short	0x0100
        /*0e16*/ 	.byte	0x08
	.zero		1


	//   ....[16]....
        /*0e18*/ 	.word	0x00000770
        /*0e1c*/ 	.word	0x000000ff
        /*0e20*/ 	.word	0x00019c98
        /*0e24*/ 	.short	0x0100
        /*0e26*/ 	.byte	0x08
	.zero		1


	//   ....[17]....
        /*0e28*/ 	.word	0x00000780
        /*0e2c*/ 	.word	0x000000ff
        /*0e30*/ 	.word	0x00019ca8
        /*0e34*/ 	.short	0x0100
        /*0e36*/ 	.byte	0x08
	.zero		1


	//   ....[18]....
        /*0e38*/ 	.word	0x000008c0
        /*0e3c*/ 	.word	0x000000ff
        /*0e40*/ 	.word	0x00019cb0
        /*0e44*/ 	.short	0x0100
        /*0e46*/ 	.byte	0x08
	.zero		1


	//   ....[19]....
        /*0e48*/ 	.word	0x000008d0
        /*0e4c*/ 	.word	0x000000ff
        /*0e50*/ 	.word	0x00019cc0
        /*0e54*/ 	.short	0x0100
        /*0e56*/ 	.byte	0x08
	.zero		1


	//   ....[20]....
        /*0e58*/ 	.word	0x000008e0
        /*0e5c*/ 	.word	0x000000ff
        /*0e60*/ 	.word	0x00019cb8
        /*0e64*/ 	.short	0x0100
        /*0e66*/ 	.byte	0x08
	.zero		1


	//   ....[21]....
        /*0e68*/ 	.word	0x000008f0
        /*0e6c*/ 	.word	0x000000ff
        /*0e70*/ 	.word	0x00019cc8
        /*0e74*/ 	.short	0x0100
        /*0e76*/ 	.byte	0x08
	.zero		1


	//   ....[22]....
        /*0e78*/ 	.word	0x000028e0
        /*0e7c*/ 	.word	0x00000045
        /*0e80*/ 	.word	0x00019c90
        /*0e84*/ 	.short	0x010a
        /*0e86*/ 	.byte	0x3f
	.zero		1


	//   ....[23]....
        /*0e88*/ 	.word	0x000042e0
        /*0e8c*/ 	.word	0x00000045
        /*0e90*/ 	.word	0x00019c90
        /*0e94*/ 	.short	0x010a
        /*0e96*/ 	.byte	0x3f
	.zero		1


	//   ....[24]....
        /*0e98*/ 	.word	0x00006390
        /*0e9c*/ 	.word	0x00000045
        /*0ea0*/ 	.word	0x00019c90
        /*0ea4*/ 	.short	0x010a
        /*0ea6*/ 	.byte	0x3f
	.zero		1


	//   ....[25]....
        /*0ea8*/ 	.word	0x000067c0
        /*0eac*/ 	.word	0x00000004
        /*0eb0*/ 	.word	0x00000000
        /*0eb4*/ 	.short	0x0101
        /*0eb6*/ 	.byte	0x3f
	.zero		1


	//   ....[26]....
        /*0eb8*/ 	.word	0x00006800
        /*0ebc*/ 	.word	0x00000045
        /*0ec0*/ 	.word	0x00019cb0
        /*0ec4*/ 	.short	0x010a
        /*0ec6*/ 	.byte	0x3f
	.zero		1


	//   ....[27]....
        /*0ec8*/ 	.word	0x00006bf0
        /*0ecc*/ 	.word	0x00000045
        /*0ed0*/ 	.word	0x00000000
        /*0ed4*/ 	.short	0x0101
        /*0ed6*/ 	.byte	0x3f
	.zero		1


	//   ....[28]....
        /*0ed8*/ 	.word	0x000074a0
        /*0edc*/ 	.word	0x00000012
        /*0ee0*/ 	.word	0x00019c00
        /*0ee4*/ 	.short	0x010a
        /*0ee6*/ 	.byte	0x3f
	.zero		1


	//   ....[29]....
        /*0ee8*/ 	.word	0x000074f0
        /*0eec*/ 	.word	0x00000012
        /*0ef0*/ 	.word	0x00019c00
        /*0ef4*/ 	.short	0x010a
        /*0ef6*/ 	.byte	0x3f
	.zero		1


	//   ....[30]....
        /*0ef8*/ 	.word	0x00007d20
        /*0efc*/ 	.word	0x00000012
        /*0f00*/ 	.word	0x00019c00
        /*0f04*/ 	.short	0x010a
        /*0f06*/ 	.byte	0x3f
	.zero		1


	//   ....[31]....
        /*0f08*/ 	.word	0x000099e0
        /*0f0c*/ 	.word	0x00000012
        /*0f10*/ 	.word	0x00019c00
        /*0f14*/ 	.short	0x010a
        /*0f16*/ 	.byte	0x3f
	.zero		1


	//   ....[32]....
        /*0f18*/ 	.word	0x0000bba0
        /*0f1c*/ 	.word	0x00000000
        /*0f20*/ 	.word	0x00019c30
        /*0f24*/ 	.short	0x010a
        /*0f26*/ 	.byte	0x3f
	.zero		1


	//   ....[33]....
        /*0f28*/ 	.word	0x0000bc40
        /*0f2c*/ 	.word	0x00000000
        /*0f30*/ 	.word	0x00019c30
        /*0f34*/ 	.short	0x010a
        /*0f36*/ 	.byte	0x3f
	.zero		1


	//   ....[34]....
        /*0f38*/ 	.word	0x0000dd60
        /*0f3c*/ 	.word	0x00000021
        /*0f40*/ 	.word	0x00000000
        /*0f44*/ 	.short	0x0101
        /*0f46*/ 	.byte	0x3f
	.zero		1


	//   ....[35]....
        /*0f48*/ 	.word	0x0000e6b0
        /*0f4c*/ 	.word	0x00000014
        /*0f50*/ 	.word	0x00019c30
        /*0f54*/ 	.short	0x010a
        /*0f56*/ 	.byte	0x3f
	.zero		1


	//   ....[36]....
        /*0f58*/ 	.word	0x0000e720
        /*0f5c*/ 	.word	0x00000014
        /*0f60*/ 	.word	0x00019c30
        /*0f64*/ 	.short	0x010a
        /*0f66*/ 	.byte	0x3f
	.zero		1


	//   ....[37]....
        /*0f68*/ 	.word	0x0000e920
        /*0f6c*/ 	.word	0x0000000e
        /*0f70*/ 	.word	0x00019c50
        /*0f74*/ 	.short	0x010a
        /*0f76*/ 	.byte	0x3f
	.zero		1


	//   ....[38]....
        /*0f78*/ 	.word	0x0000e970
        /*0f7c*/ 	.word	0x0000000e
        /*0f80*/ 	.word	0x00019c50
        /*0f84*/ 	.short	0x010a
        /*0f86*/ 	.byte	0x3f
	.zero		1


	//   ....[39]....
        /*0f88*/ 	.word	0x0000efa0
        /*0f8c*/ 	.word	0x00000014
        /*0f90*/ 	.word	0x00000000
        /*0f94*/ 	.short	0x0101
        /*0f96*/ 	.byte	0x3f
	.zero		1


	//   ....[40]....
        /*0f98*/ 	.word	0x000110a0
        /*0f9c*/ 	.word	0x0000000e
        /*0fa0*/ 	.word	0x00000000
        /*0fa4*/ 	.short	0x0101
        /*0fa6*/ 	.byte	0x3f
	.zero		1


	//   ....[41]....
        /*0fa8*/ 	.word	0x00011640
        /*0fac*/ 	.word	0x0000000a
        /*0fb0*/ 	.word	0x00019c30
        /*0fb4*/ 	.short	0x010a
        /*0fb6*/ 	.byte	0x3f
	.zero		1


	//   ....[42]....
        /*0fb8*/ 	.word	0x000116b0
        /*0fbc*/ 	.word	0x0000000a
        /*0fc0*/ 	.word	0x00019c30
        /*0fc4*/ 	.short	0x010a
        /*0fc6*/ 	.byte	0x3f
	.zero		1


	//   ....[43]....
        /*0fc8*/ 	.word	0x000118b0
        /*0fcc*/ 	.word	0x0000000c
        /*0fd0*/ 	.word	0x00019c50
        /*0fd4*/ 	.short	0x010a
        /*0fd6*/ 	.byte	0x3f
	.zero		1


	//   ....[44]....
        /*0fd8*/ 	.word	0x00011900
        /*0fdc*/ 	.word	0x0000000c
        /*0fe0*/ 	.word	0x00019c50
        /*0fe4*/ 	.short	0x010a
        /*0fe6*/ 	.byte	0x3f
	.zero		1


	//   ....[45]....
        /*0fe8*/ 	.word	0x000121f0
        /*0fec*/ 	.word	0x0000000a
        /*0ff0*/ 	.word	0x00000000
        /*0ff4*/ 	.short	0x0101
        /*0ff6*/ 	.byte	0x3f
	.zero		1


	//   ....[46]....
        /*0ff8*/ 	.word	0x00013600
        /*0ffc*/ 	.word	0x0000000c
        /*1000*/ 	.word	0x00000000
        /*1004*/ 	.short	0x0101
        /*1006*/ 	.byte	0x3f
	.zero		1


	//   ....[47]....
        /*1008*/ 	.word	0x00013b30
        /*100c*/ 	.word	0x0000000c
        /*1010*/ 	.word	0x00019c50
        /*1014*/ 	.short	0x010a
        /*1016*/ 	.byte	0x3f
	.zero		1


	//   ....[48]....
        /*1018*/ 	.word	0x00013b80
        /*101c*/ 	.word	0x0000000c
        /*1020*/ 	.word	0x00019c50
        /*1024*/ 	.short	0x010a
        /*1026*/ 	.byte	0x3f
	.zero		1


	//   ....[49]....
        /*1028*/ 	.word	0x00014460
        /*102c*/ 	.word	0x00000004
        /*1030*/ 	.word	0x00000000
        /*1034*/ 	.short	0x0101
        /*1036*/ 	.byte	0x3f
	.zero		1


	//   ....[50]....
        /*1038*/ 	.word	0x00015a70
        /*103c*/ 	.word	0x00000000
        /*1040*/ 	.word	0x00000000
        /*1044*/ 	.short	0x0101
        /*1046*/ 	.byte	0x3f
	.zero		1


	//   ....[51]....
        /*1048*/ 	.word	0x00017ef0
        /*104c*/ 	.word	0x00000016
        /*1050*/ 	.word	0x00019c20
        /*1054*/ 	.short	0x010a
        /*1056*/ 	.byte	0x3f
	.zero		1


	//   ....[52]....
        /*1058*/ 	.word	0x00017fb0
        /*105c*/ 	.word	0x00000008
        /*1060*/ 	.word	0x00019ca0
        /*1064*/ 	.short	0x010a
        /*1066*/ 	.byte	0x3f
	.zero		1


	//   ....[53]....
        /*1068*/ 	.word	0x000183e0
        /*106c*/ 	.word	0x00000008
        /*1070*/ 	.word	0x00019cc0
        /*1074*/ 	.short	0x010a
        /*1076*/ 	.byte	0x3f
	.zero		1


	//   ....[54]....
        /*1078*/ 	.word	0x00018940
        /*107c*/ 	.word	0x00000008
        /*1080*/ 	.word	0x00019ca0
        /*1084*/ 	.short	0x010a
        /*1086*/ 	.byte	0x3f
	.zero		1


	//   ....[55]....
        /*1088*/ 	.word	0x00018d60
        /*108c*/ 	.word	0x00000008
        /*1090*/ 	.word	0x00019cc0
        /*1094*/ 	.short	0x010a
        /*1096*/ 	.byte	0x3f
	.zero		1


	//   ....[56]....
        /*1098*/ 	.word	0x00019ea0
        /*109c*/ 	.word	0x00000004
        /*10a0*/ 	.word	0x00019c80
        /*10a4*/ 	.short	0x010a
        /*10a6*/ 	.byte	0x3f
	.zero		1


	//   ....[57]....
        /*10a8*/ 	.word	0x0001a2d0
        /*10ac*/ 	.word	0x00000004
        /*10b0*/ 	.word	0x00019c70
        /*10b4*/ 	.short	0x0107
        /*10b6*/ 	.byte	0x3f
	.zero		1


	//   ....[58]....
        /*10b8*/ 	.word	0x0001a390
        /*10bc*/ 	.word	0x00000004
        /*10c0*/ 	.word	0x00019c70
        /*10c4*/ 	.short	0x0101
        /*10c6*/ 	.byte	0x3f
	.zero		1


	//   ....[59]....
        /*10c8*/ 	.word	0x0001a3e0
        /*10cc*/ 	.word	0x00000004
        /*10d0*/ 	.word	0x00019c40
        /*10d4*/ 	.short	0x010a
        /*10d6*/ 	.byte	0x3f
	.zero		1


	//   ....[60]....
        /*10d8*/ 	.word	0x0001a790
        /*10dc*/ 	.word	0x00000004
        /*10e0*/ 	.word	0x00019c30
        /*10e4*/ 	.short	0x0107
        /*10e6*/ 	.byte	0x3f
	.zero		1


	//   ....[61]....
        /*10e8*/ 	.word	0x0001a860
        /*10ec*/ 	.word	0x00000004
        /*10f0*/ 	.word	0x00019c30
        /*10f4*/ 	.short	0x0101
        /*10f6*/ 	.byte	0x3f
	.zero		1


	//   ....[62]....
        /*10f8*/ 	.word	0x0001b250
        /*10fc*/ 	.word	0x00000016
        /*1100*/ 	.word	0x00019c00
        /*1104*/ 	.short	0x0107
        /*1106*/ 	.byte	0x3f
	.zero		1


	//   ....[63]....
        /*1108*/ 	.word	0x0001b350
        /*110c*/ 	.word	0x00000016
        /*1110*/ 	.word	0x00019c00
        /*1114*/ 	.short	0x0101
        /*1116*/ 	.byte	0x3f
	.zero		1


	//   ....[64]....
        /*1118*/ 	.word	0x0001b370
        /*111c*/ 	.word	0x00000016
        /*1120*/ 	.word	0x00019c20
        /*1124*/ 	.short	0x010a
        /*1126*/ 	.byte	0x3f
	.zero		1


	//   ....[65]....
        /*1128*/ 	.word	0x0001b6f0
        /*112c*/ 	.word	0x00000000
        /*1130*/ 	.word	0x00019c80
        /*1134*/ 	.short	0x010a
        /*1136*/ 	.byte	0x3f
	.zero		1


	//   ....[66]....
        /*1138*/ 	.word	0x0001bac0
        /*113c*/ 	.word	0x00000000
        /*1140*/ 	.word	0x00019c70
        /*1144*/ 	.short	0x0107
        /*1146*/ 	.byte	0x3f
	.zero		1


	//   ....[67]....
        /*1148*/ 	.word	0x0001bb80
        /*114c*/ 	.word	0x00000000
        /*1150*/ 	.word	0x00019c70
        /*1154*/ 	.short	0x0101
        /*1156*/ 	.byte	0x3f
	.zero		1


	//   ....[68]....
        /*1158*/ 	.word	0x0001bbb0
        /*115c*/ 	.word	0x00000000
        /*1160*/ 	.word	0x00019c40
        /*1164*/ 	.short	0x010a
        /*1166*/ 	.byte	0x3f
	.zero		1


	//   ....[69]....
        /*1168*/ 	.word	0x0001bf00
        /*116c*/ 	.word	0x00000000
        /*1170*/ 	.word	0x00019c30
        /*1174*/ 	.short	0x0107
        /*1176*/ 	.byte	0x3f
	.zero		1


	//   ....[70]....
        /*1178*/ 	.word	0x0001bfc0
        /*117c*/ 	.word	0x00000000
        /*1180*/ 	.word	0x00019c30
        /*1184*/ 	.short	0x0101
        /*1186*/ 	.byte	0x3f
	.zero		1


	//   ....[71]....
        /*1188*/ 	.word	0x0001c050
        /*118c*/ 	.word	0x00000002
        /*1190*/ 	.word	0x00019c70
        /*1194*/ 	.short	0x010a
        /*1196*/ 	.byte	0x3f
	.zero		1


	//   ....[72]....
        /*1198*/ 	.word	0x0001c0e0
        /*119c*/ 	.word	0x00000002
        /*11a0*/ 	.word	0x00019c60
        /*11a4*/ 	.short	0x010a
        /*11a6*/ 	.byte	0x3f
	.zero		1


	//   ....[73]....
        /*11a8*/ 	.word	0x0001c550
        /*11ac*/ 	.word	0x00000002
        /*11b0*/ 	.word	0x00019c50
        /*11b4*/ 	.short	0x0101
        /*11b6*/ 	.byte	0x3f
	.zero		1


	//   ....[74]....
        /*11b8*/ 	.word	0x0001c5e0
        /*11bc*/ 	.word	0x00000002
        /*11c0*/ 	.word	0x00000000
        /*11c4*/ 	.short	0x0101
        /*11c6*/ 	.byte	0x3f
	.zero		1


	//   ....[75]....
        /*11c8*/ 	.word	0x0001c7a0
        /*11cc*/ 	.word	0x00000000
        /*11d0*/ 	.word	0x00019c70
        /*11d4*/ 	.short	0x010a
        /*11d6*/ 	.byte	0x3f
	.zero		1


	//   ....[76]....
        /*11d8*/ 	.word	0x0001c820
        /*11dc*/ 	.word	0x00000000
        /*11e0*/ 	.word	0x00019c60
        /*11e4*/ 	.short	0x010a
        /*11e6*/ 	.byte	0x3f
	.zero		1


	//   ....[77]....
        /*11e8*/ 	.word	0x0001cca0
        /*11ec*/ 	.word	0x00000000
        /*11f0*/ 	.word	0x00019c50
        /*11f4*/ 	.short	0x0101
        /*11f6*/ 	.byte	0x3f
	.zero		1


	//   ....[78]....
        /*11f8*/ 	.word	0x0001cd60
        /*11fc*/ 	.word	0x00000000
        /*1200*/ 	.word	0x00000000
        /*1204*/ 	.short	0x0101
        /*1206*/ 	.byte	0x3f
	.zero		1


	//   ....[79]....
        /*1208*/ 	.word	0x0001da80
        /*120c*/ 	.word	0x00000004
        /*1210*/ 	.word	0x00019c20
        /*1214*/ 	.short	0x010a
        /*1216*/ 	.byte	0x3f
	.zero		1


	//   ....[80]....
        /*1218*/ 	.word	0x0001dbf0
        /*121c*/ 	.word	0x00000005
        /*1220*/ 	.word	0x00019c40
        /*1224*/ 	.short	0x010a
        /*1226*/ 	.byte	0x3f
	.zero		1


	//   ....[81]....
        /*1228*/ 	.word	0x0001dc90
        /*122c*/ 	.word	0x00000017
        /*1230*/ 	.word	0x00019c40
        /*1234*/ 	.short	0x010a
        /*1236*/ 	.byte	0x3f
	.zero		1


	//   ....[82]....
        /*1238*/ 	.word	0x0001dcd0
        /*123c*/ 	.word	0x00000005
        /*1240*/ 	.word	0x00019c60
        /*1244*/ 	.short	0x010a
        /*1246*/ 	.byte	0x3f
	.zero		1


	//   ....[83]....
        /*1248*/ 	.word	0x0001dd10
        /*124c*/ 	.word	0x00000017
        /*1250*/ 	.word	0x00019c60
        /*1254*/ 	.short	0x010a
        /*1256*/ 	.byte	0x3f
	.zero		1


	//   ....[84]....
        /*1258*/ 	.word	0x0001dd50
        /*125c*/ 	.word	0x00000005
        /*1260*/ 	.word	0x00019c80
        /*1264*/ 	.short	0x010a
        /*1266*/ 	.byte	0x3f
	.zero		1


	//   ....[85]....
        /*1268*/ 	.word	0x0001dd90
        /*126c*/ 	.word	0x00000017
        /*1270*/ 	.word	0x00019c80
        /*1274*/ 	.short	0x010a
        /*1276*/ 	.byte	0x3f
	.zero		1


	//   ....[86]....
        /*1278*/ 	.word	0x0001ddf0
        /*127c*/ 	.word	0x00000045
        /*1280*/ 	.word	0x00019c90
        /*1284*/ 	.short	0x010a
        /*1286*/ 	.byte	0x3f
	.zero		1


	//   ....[87]....
        /*1288*/ 	.word	0x0001df60
        /*128c*/ 	.word	0x00000045
        /*1290*/ 	.word	0x00019c90
        /*1294*/ 	.short	0x010a
        /*1296*/ 	.byte	0x3f
	.zero		1


	//   ....[88]....
        /*1298*/ 	.word	0x0001e0e0
        /*129c*/ 	.word	0x00000045
        /*12a0*/ 	.word	0x00019c90
        /*12a4*/ 	.short	0x010a
        /*12a6*/ 	.byte	0x3f
	.zero		1


	//   ....[89]....
        /*12a8*/ 	.word	0x0001e240
        /*12ac*/ 	.word	0x00000045
        /*12b0*/ 	.word	0x00019cb0
        /*12b4*/ 	.short	0x010a
        /*12b6*/ 	.byte	0x3f
	.zero		1


	//   ....[90]....
        /*12b8*/ 	.word	0x0001e440
        /*12bc*/ 	.word	0x00000012
        /*12c0*/ 	.word	0x00019c00
        /*12c4*/ 	.short	0x010a
        /*12c6*/ 	.byte	0x3f
	.zero		1


	//   ....[91]....
        /*12c8*/ 	.word	0x0001e650
        /*12cc*/ 	.word	0x00000012
        /*12d0*/ 	.word	0x00019c00
        /*12d4*/ 	.short	0x010a
        /*12d6*/ 	.byte	0x3f
	.zero		1


	//   ....[92]....
        /*12d8*/ 	.word	0x0001e6a0
        /*12dc*/ 	.word	0x00000000
        /*12e0*/ 	.word	0x00019c30
        /*12e4*/ 	.short	0x010a
        /*12e6*/ 	.byte	0x3f
	.zero		1


	//   ....[93]....
        /*12e8*/ 	.word	0x0001e6f0
        /*12ec*/ 	.word	0x00000014
        /*12f0*/ 	.word	0x00019c30
        /*12f4*/ 	.short	0x010a
        /*12f6*/ 	.byte	0x3f
	.zero		1


	//   ....[94]....
        /*12f8*/ 	.word	0x0001e740
        /*12fc*/ 	.word	0x0000000e
        /*1300*/ 	.word	0x00019c50
        /*1304*/ 	.short	0x010a
        /*1306*/ 	.byte	0x3f
	.zero		1


	//   ....[95]....
        /*1308*/ 	.word	0x0001e790
        /*130c*/ 	.word	0x0000000a
        /*1310*/ 	.word	0x00019c30
        /*1314*/ 	.short	0x010a
        /*1316*/ 	.byte	0x3f
	.zero		1


	//   ....[96]....
        /*1318*/ 	.word	0x0001e7e0
        /*131c*/ 	.word	0x0000000c
        /*1320*/ 	.word	0x00019c50
        /*1324*/ 	.short	0x010a
        /*1326*/ 	.byte	0x3f
	.zero		1


	//   ....[97]....
        /*1328*/ 	.word	0x0001e830
        /*132c*/ 	.word	0x0000000c
        /*1330*/ 	.word	0x00019c50
        /*1334*/ 	.short	0x010a
        /*1336*/ 	.byte	0x3f
	.zero		1


	//   ....[98]....
        /*1338*/ 	.word	0x0001e9d0
        /*133c*/ 	.word	0x00000016
        /*1340*/ 	.word	0x00019c20
        /*1344*/ 	.short	0x010a
        /*1346*/ 	.byte	0x3f
	.zero		1


	//   ....[99]....
        /*1348*/ 	.word	0x0001ea20
        /*134c*/ 	.word	0x00000008
        /*1350*/ 	.word	0x00019ca0
        /*1354*/ 	.short	0x010a
        /*1356*/ 	.byte	0x3f
	.zero		1


	//   ....[100]....
        /*1358*/ 	.word	0x0001ea70
        /*135c*/ 	.word	0x00000008
        /*1360*/ 	.word	0x00019cc0
        /*1364*/ 	.short	0x010a
        /*1366*/ 	.byte	0x3f
	.zero		1


	//   ....[101]....
        /*1368*/ 	.word	0x0001eac0
        /*136c*/ 	.word	0x00000008
        /*1370*/ 	.word	0x00019ca0
        /*1374*/ 	.short	0x010a
        /*1376*/ 	.byte	0x3f
	.zero		1


	//   ....[102]....
        /*1378*/ 	.word	0x0001eb10
        /*137c*/ 	.word	0x00000008
        /*1380*/ 	.word	0x00019cc0
        /*1384*/ 	.short	0x010a
        /*1386*/ 	.byte	0x3f
	.zero		1


	//   ....[103]....
        /*1388*/ 	.word	0x0001ec40
        /*138c*/ 	.word	0x00000004
        /*1390*/ 	.word	0x00019c80
        /*1394*/ 	.short	0x010a
        /*1396*/ 	.byte	0x3f
	.zero		1


	//   ....[104]....
        /*1398*/ 	.word	0x0001f030
        /*139c*/ 	.word	0x00000004
        /*13a0*/ 	.word	0x00019c40
        /*13a4*/ 	.short	0x010a
        /*13a6*/ 	.byte	0x3f
	.zero		1


	//   ....[105]....
        /*13a8*/ 	.word	0x0001f6d0
        /*13ac*/ 	.word	0x00000016
        /*13b0*/ 	.word	0x00019c20
        /*13b4*/ 	.short	0x010a
        /*13b6*/ 	.byte	0x3f
	.zero		1


	//   ....[106]....
        /*13b8*/ 	.word	0x0001f720
        /*13bc*/ 	.word	0x00000000
        /*13c0*/ 	.word	0x00019c80
        /*13c4*/ 	.short	0x010a
        /*13c6*/ 	.byte	0x3f
	.zero		1


	//   ....[107]....
        /*13c8*/ 	.word	0x0001fa20
        /*13cc*/ 	.word	0x00000000
        /*13d0*/ 	.word	0x00019c40
        /*13d4*/ 	.short	0x010a
        /*13d6*/ 	.byte	0x3f
	.zero		1


	//   ....[108]....
        /*13d8*/ 	.word	0x0001fcd0
        /*13dc*/ 	.word	0x00000002
        /*13e0*/ 	.word	0x00019c70
        /*13e4*/ 	.short	0x010a
        /*13e6*/ 	.byte	0x3f
	.zero		1


	//   ....[109]....
        /*13e8*/ 	.word	0x0001fd20
        /*13ec*/ 	.word	0x00000002
        /*13f0*/ 	.word	0x00019c60
        /*13f4*/ 	.short	0x010a
        /*13f6*/ 	.byte	0x3f
	.zero		1


	//   ....[110]....
        /*13f8*/ 	.word	0x0001fd70
        /*13fc*/ 	.word	0x00000000
        /*1400*/ 	.word	0x00019c70
        /*1404*/ 	.short	0x010a
        /*1406*/ 	.byte	0x3f
	.zero		1


	//   ....[111]....
        /*1408*/ 	.word	0x0001fdc0
        /*140c*/ 	.word	0x00000000
        /*1410*/ 	.word	0x00019c60
        /*1414*/ 	.short	0x010a
        /*1416*/ 	.byte	0x3f
	.zero		1


	//   ....[112]....
        /*1418*/ 	.word	0x00020810
        /*141c*/ 	.word	0x00000004
        /*1420*/ 	.word	0x00019c20
        /*1424*/ 	.short	0x010a
        /*1426*/ 	.byte	0x3f
	.zero		1


	//   ....[113]....
        /*1428*/ 	.word	0x000209b0
        /*142c*/ 	.word	0x00000005
        /*1430*/ 	.word	0x00019c40
        /*1434*/ 	.short	0x010a
        /*1436*/ 	.byte	0x3f
	.zero		1


	//   ....[114]....
        /*1438*/ 	.word	0x00020a00
        /*143c*/ 	.word	0x00000017
        /*1440*/ 	.word	0x00019c40
        /*1444*/ 	.short	0x010a
        /*1446*/ 	.byte	0x3f
	.zero		1


	//   ....[115]....
        /*1448*/ 	.word	0x00020a50
        /*144c*/ 	.word	0x00000005
        /*1450*/ 	.word	0x00019c60
        /*1454*/ 	.short	0x010a
        /*1456*/ 	.byte	0x3f
	.zero		1


	//   ....[116]....
        /*1458*/ 	.word	0x00020aa0
        /*145c*/ 	.word	0x00000017
        /*1460*/ 	.word	0x00019c60
        /*1464*/ 	.short	0x010a
        /*1466*/ 	.byte	0x3f
	.zero		1


	//   ....[117]....
        /*1468*/ 	.word	0x00020af0
        /*146c*/ 	.word	0x00000005
        /*1470*/ 	.word	0x00019c80
        /*1474*/ 	.short	0x010a
        /*1476*/ 	.byte	0x3f
	.zero		1


	//----- nvinfo : EIATTR_NUM_MBARRIERS
	.align		4
.L_1370:
        /*1478*/ 	.byte	0x03, 0x38
        /*147a*/ 	.short	0x0016


	//----- nvinfo : EIATTR_EXIT_INSTR_OFFSETS
	.align		4
        /*147c*/ 	.byte	0x04, 0x1c
        /*147e*/ 	.short	(.L_1372 - .L_1371)


	//   ....[0]....
.L_1371:
        /*1480*/ 	.word	0x0001dde0


	//----- nvinfo : EIATTR_MAX_THREADS
	.align		4
.L_1372:
        /*1484*/ 	.byte	0x04, 0x05
        /*1486*/ 	.short	(.L_1374 - .L_1373)
.L_1373:
        /*1488*/ 	.word	0x00000200
        /*148c*/ 	.word	0x00000001
        /*1490*/ 	.word	0x00000001


	//----- nvinfo : EIATTR_CRS_STACK_SIZE
	.align		4
.L_1374:
        /*1494*/ 	.byte	0x04, 0x1e
        /*1496*/ 	.short	(.L_1376 - .L_1375)
.L_1375:
        /*1498*/ 	.word	0x00000000


	//----- nvinfo : EIATTR_CBANK_PARAM_SIZE
	.align		4
.L_1376:
        /*149c*/ 	.byte	0x03, 0x19
        /*149e*/ 	.short	0x0af0


	//----- nvinfo : EIATTR_PARAM_CBANK
	.align		4
        /*14a0*/ 	.byte	0x04, 0x0a
        /*14a2*/ 	.short	(.L_1378 - .L_1377)
	.align		4
.L_1377:
        /*14a4*/ 	.word	index@(.nv.constant0._ZN7cutlass13device_kernelIN5flash11enable_sm90INS1_16FlashAttnFwdSm90INS1_25CollectiveMainloopFwdSm90ILi2EN4cute5tupleIJNS5_1CILi1EEES8_S8_EEENS6_IJNS7_ILi192EEENS7_ILi128EEENS7_ILi96EEEEEELi96ENS_12float_e4m3_tEfNS_4arch4Sm90ELb1ELb0ELb1ELb1ELb1ELb1ELb0ELb1ELb1ELb1ELb0ELb0EEENS1_21CollectiveEpilogueFwdINS6_IJSA_SC_SB_EEES9_NS_10bfloat16_tESG_Li384ELb1ELb1ELb0ELb1EEENS1_36VarlenDynamicPersistentTileSchedulerILi192ELi128ELi384ELi128ELb0ELb1ELb1ELb1ELb1ELb1EEEEEEEEEvNT_6ParamsE)
        /*14a8*/ 	.short	0x0210
        /*14aa*/ 	.short	0x0af0


	//----- nvinfo : EIATTR_SW_WAR
	.align		4
.L_1378:
        /*14ac*/ 	.byte	0x04, 0x36
        /*14ae*/ 	.short	(.L_1380 - .L_1379)
.L_1379:
        /*14b0*/ 	.word	0x00000008
.L_1380:


//--------------------- .nv.info._ZN7cutlass13device_kernelIN5flash11enable_sm90INS1_16FlashAttnFwdSm90INS1_25CollectiveMainloopFwdSm90ILi2EN4cute5tupleIJNS5_1CILi1EEES8_S8_EEENS6_IJNS7_ILi192EEENS7_ILi160EEENS7_ILi64EEEEEELi64ENS_12float_e4m3_tEfNS_4arch4Sm90ELb0ELb0ELb1ELb0ELb1ELb0ELb0ELb1ELb1ELb1ELb0ELb0EEENS1_21CollectiveEpilogueFwdINS6_IJSA_SC_SB_EEES9_NS_10bfloat16_tESG_Li384ELb0ELb1ELb0ELb1EEENS1_29StaticPersistentTileSchedulerILb0EEEEEEEEEvNT_6ParamsE --------------------------
	.section	.nv.info._ZN7cutlass13device_kernelIN5flash11enable_sm90INS1_16FlashAttnFwdSm90INS1_25CollectiveMainloopFwdSm90ILi2EN4cute5tupleIJNS5_1CILi1EEES8_S8_EEENS6_IJNS7_ILi192EEENS7_ILi160EEENS7_ILi64EEEEEELi64ENS_12float_e4m3_tEfNS_4arch4Sm90ELb0ELb0ELb1ELb0ELb1ELb0ELb0ELb1ELb1ELb1ELb0ELb0EEENS1_21CollectiveEpilogueFwdINS6_IJSA_SC_SB_EEES9_NS_10bfloat16_tESG_Li384ELb0ELb1ELb0ELb1EEENS1_29StaticPersistentTileSchedulerILb0EEEEEEEEEvNT_6ParamsE,"",@"SHT_CUDA_INFO"
	.sectionflags	@""
	.align	4


	//----- nvinfo : EIATTR_CUDA_API_VERSION
	.align		4
        /*0000*/ 	.byte	0x04, 0x37
        /*0002*/ 	.short	(.L_1382 - .L_1381)
.L_1381:
        /*0004*/ 	.word	0x00000082


	//----- nvinfo : EIATTR_KPARAM_INFO
	.align		4
.L_1382:
        /*0008*/ 	.byte	0x04, 0x17
        /*000a*/ 	.short	(.L_1384 - .L_1383)
.L_1383:
        /*000c*/ 	.word	0x00000000
        /*0010*/ 	.short	0x0000
        /*0012*/ 	.short	0x0070
        /*0014*/ 	.byte	0x00, 0xf0, 0x01, 0x28


	//----- nvinfo : EIATTR_SPARSE_MMA_MASK
	.align		4
.L_1384:
        /*0018*/ 	.byte	0x03, 0x50
        /*001a*/ 	.short	0x0000


	//----- nvinfo : EIATTR_MAXREG_COUNT
	.align		4
        /*001c*/ 	.byte	0x03, 0x1b
        /*001e*/ 	.short	0x0080


	//----- nvinfo : EIATTR_NUM_BARRIERS
	.align		4
        /*0020*/ 	.byte	0x02, 0x4c
        /*0022*/ 	.byte	0x09
	.zero		1


	//----- nvinfo : EIATTR_EXTERNS
	.align		4
        /*0024*/ 	.byte	0x04, 0x0f
        /*0026*/ 	.short	(.L_1386 - .L_1385)


	//   ....[0]....
	.align		4
.L_1385:
        /*0028*/ 	.word	index@(__assertfail)


	//----- nvinfo : EIATTR_ANNOTATIONS
	.align		4
.L_1386:
        /*002c*/ 	.byte	0x04, 0x55
        /*002e*/ 	.short	(.L_1388 - .L_1387)


	//   ....[0]....
.L_1387:
        /* <DEDUP_REMOVED lines=27> */


	//----- nvinfo : EIATTR_MERCURY_ISA_VERSION
	.align		4
.L_1388:
        /*01d0*/ 	.byte	0x03, 0x5f
        /*01d2*/ 	.short	0x0101


	//----- nvinfo : EIATTR_INT_WARP_WIDE_INSTR_OFFSETS
	.align		4
        /*01d4*/ 	.byte	0x04, 0x31
        /*01d6*/ 	.short	(.L_1390 - .L_1389)


	//   ....[0]....
.L_1389:
        /*01d8*/ 	.word	0x000000c0


	//   ....[1]....
        /*01dc*/ 	.word	0x000000d0


	//   ....[2]....
        /*01e0*/ 	.word	0x00000170


	//----- nvinfo : EIATTR_COOP_GROUP_MASK_REGIDS
	.align		4
.L_1390:
        /*01e4*/ 	.byte	0x04, 0x29
        /*01e6*/ 	.short	(.L_1392 - .L_1391)


	//   ....[0]....
.L_1391:
        /*01e8*/ 	.word	0xffffffff


	//   ....[1]....
        /*01ec*/ 	.word	0xffffffff


	//   ....[2]....
        /*01f0*/ 	.word	0xffffffff


	//   ....[3]....
        /*01f4*/ 	.word	0xffffffff


	//   ....[4]....
        /*01f8*/ 	.word	0xffffffff


	//   ....[5]....
        /*01fc*/ 	.word	0xffffffff


	//   ....[6]....
        /*0200*/ 	.word	0xffffffff


	//   ....[7]....
        /*0204*/ 	.word	0xffffffff


	//   ....[8]....
        /*0208*/ 	.word	0xffffffff


	//   ....[9]....
        /*020c*/ 	.word	0xffffffff


	//   ....[10]....
        /*0210*/ 	.word	0xffffffff


	//   ....[11]....
        /*0214*/ 	.word	0xffffffff


	//   ....[12]....
        /*0218*/ 	.word	0xffffffff


	//   ....[13]....
        /*021c*/ 	.word	0xffffffff


	//   ....[14]....
        /*0220*/ 	.word	0xffffffff


	//   ....[15]....
        /*0224*/ 	.word	0xffffffff


	//   ....[16]....
        /*0228*/ 	.word	0xffffffff


	//   ....[17]....
        /*022c*/ 	.word	0xffffffff


	//   ....[18]....
        /*0230*/ 	.word	0xffffffff


	//   ....[19]....
        /*0234*/ 	.word	0xffffffff


	//   ....[20]....
        /*0238*/ 	.word	0xffffffff


	//   ....[21]....
        /*023c*/ 	.word	0xffffffff


	//   ....[22]....
        /*0240*/ 	.word	0xffffffff


	//   ....[23]....
        /*0244*/ 	.word	0xffffffff


	//   ....[24]....
        /*0248*/ 	.word	0xffffffff


	//   ....[25]....
        /*024c*/ 	.word	0xffffffff


	//   ....[26]....
        /*0250*/ 	.word	0xffffffff


	//   ....[27]....
        /*0254*/ 	.word	0xffffffff


	//   ....[28]....
        /*0258*/ 	.word	0xffffffff


	//   ....[29]....
        /*025c*/ 	.word	0xffffffff


	//   ....[30]....
        /*0260*/ 	.word	0xffffffff


	//   ....[31]....
        /*0264*/ 	.word	0xffffffff


	//   ....[32]....
        /*0268*/ 	.word	0xffffffff


	//   ....[33]....
        /*026c*/ 	.word	0xffffffff


	//   ....[34]....
        /*0270*/ 	.word	0xffffffff


	//   ....[35]....
        /*0274*/ 	.word	0xffffffff


	//   ....[36]....
        /*0278*/ 	.word	0xffffffff


	//   ....[37]....
        /*027c*/ 	.word	0xffffffff


	//   ....[38]....
        /*0280*/ 	.word	0xffffffff


	//   ....[39]....
        /*0284*/ 	.word	0xffffffff


	//   ....[40]....
        /*0288*/ 	.word	0xffffffff


	//   ....[41]....
        /*028c*/ 	.word	0xffffffff


	//   ....[42]....
        /*0290*/ 	.word	0xffffffff


	//   ....[43]....
        /*0294*/ 	.word	0xffffffff


	//   ....[44]....
        /*0298*/ 	.word	0xffffffff


	//   ....[45]....
        /*029c*/ 	.word	0xffffffff


	//   ....[46]....
        /*02a0*/ 	.word	0xffffffff


	//   ....[47]....
        /*02a4*/ 	.word	0xffffffff


	//   ....[48]....
        /*02a8*/ 	.word	0xffffffff


	//   ....[49]....
        /*02ac*/ 	.word	0xffffffff


	//   ....[50]....
        /*02b0*/ 	.word	0xffffffff


	//   ....[51]....
        /*02b4*/ 	.word	0xffffffff


	//   ....[52]....
        /*02b8*/ 	.word	0xffffffff


	//   ....[53]....
        /*02bc*/ 	.word	0xffffffff


	//   ....[54]....
        /*02c0*/ 	.word	0xffffffff


	//   ....[55]....
        /*02c4*/ 	.word	0xffffffff


	//   ....[56]....
        /*02c8*/ 	.word	0xffffffff


	//   ....[57]....
        /*02cc*/ 	.word	0xffffffff


	//   ....[58]....
        /*02d0*/ 	.word	0xffffffff


	//   ....[59]....
        /*02d4*/ 	.word	0xffffffff


	//   ....[60]....
        /*02d8*/ 	.word	0xffffffff


	//   ....[61]....
        /*02dc*/ 	.word	0xffffffff


	//   ....[62]....
        /*02e0*/ 	.word	0xffffffff


	//   ....[63]....
        /*02e4*/ 	.word	0xffffffff


	//   ....[64]....
        /*02e8*/ 	.word	0xffffffff


	//   ....[65]....
        /*02ec*/ 	.word	0xffffffff


	//   ....[66]....
        /*02f0*/ 	.word	0xffffffff


	//   ....[67]....
        /*02f4*/ 	.word	0xffffffff


	//   ....[68]....
        /*02f8*/ 	.word	0xffffffff


	//   ....[69]....
        /*02fc*/ 	.word	0xffffffff


	//   ....[70]....
        /*0300*/ 	.word	0xffffffff


	//   ....[71]....
        /*0304*/ 	.word	0xffffffff


	//   ....[72]....
        /*0308*/ 	.word	0xffffffff


	//   ....[73]....
        /*030c*/ 	.word	0xffffffff


	//   ....[74]....
        /*0310*/ 	.word	0xffffffff


	//   ....[75]....
        /*0314*/ 	.word	0xffffffff


	//   ....[76]....
        /*0318*/ 	.word	0xffffffff


	//   ....[77]....
        /*031c*/ 	.word	0xffffffff


	//   ....[78]....
        /*0320*/ 	.word	0xffffffff


	//   ....[79]....
        /*0324*/ 	.word	0xffffffff


	//   ....[80]....
        /*0328*/ 	.word	0xffffffff


	//   ....[81]....
        /*032c*/ 	.word	0xffffffff


	//   ....[82]....
        /*0330*/ 	.word	0xffffffff


	//   ....[83]....
        /*0334*/ 	.word	0xffffffff


	//   ....[84]....
        /*0338*/ 	.word	0xffffffff


	//   ....[85]....
        /*033c*/ 	.word	0xffffffff


	//   ....[86]....
        /*0340*/ 	.word	0xffffffff


	//   ....[87]....
        /*0344*/ 	.word	0xffffffff


	//   ....[88]....
        /*0348*/ 	.word	0xffffffff


	//   ....[89]....
        /*034c*/ 	.word	0xffffffff


	//   ....[90]....
        /*0350*/ 	.word	0xffffffff


	//   ....[91]....
        /*0354*/ 	.word	0xffffffff


	//   ....[92]....
        /*0358*/ 	.word	0xffffffff


	//   ....[93]....
        /*035c*/ 	.word	0xffffffff


	//   ....[94]....
        /*0360*/ 	.word	0xffffffff


	//   ....[95]....
        /*0364*/ 	.word	0xffffffff


	//   ....[96]....
        /*0368*/ 	.word	0xffffffff


	//   ....[97]....
        /*036c*/ 	.word	0xffffffff


	//   ....[98]....
        /*0370*/ 	.word	0xffffffff


	//   ....[99]....
        /*0374*/ 	.word	0xffffffff


	//   ....[100]....
        /*0378*/ 	.word	0x0500000f


	//   ....[101]....
        /*037c*/ 	.word	0x0500000f


	//   ....[102]....
        /*0380*/ 	.word	0x0500000f


	//   ....[103]....
        /*0384*/ 	.word	0x0500000f


	//   ....[104]....
        /*0388*/ 	.word	0x0500000f


	//   ....[105]....
        /*038c*/ 	.word	0x0500000f


	//   ....[106]....
        /*0390*/ 	.word	0x0500000f


	//   ....[107]....
        /*0394*/ 	.word	0x0500000f


	//   ....[108]....
        /*0398*/ 	.word	0x0500000f


	//   ....[109]....
        /*039c*/ 	.word	0x0500000f


	//   ....[110]....
        /*03a0*/ 	.word	0x0500000f


	//   ....[111]....
        /*03a4*/ 	.word	0x0500000f


	//   ....[112]....
        /*03a8*/ 	.word	0x0500000f


	//   ....[113]....
        /*03ac*/ 	.word	0x0500000f


	//   ....[114]....
        /*03b0*/ 	.word	0x0500000f


	//   ....[115]....
        /*03b4*/ 	.word	0x0500000f


	//   ....[116]....
        /*03b8*/ 	.word	0x0500000f


	//   ....[117]....
        /*03bc*/ 	.word	0x0500000f


	//   ....[118]....
        /*03c0*/ 	.word	0x0500000f


	//   ....[119]....
        /*03c4*/ 	.word	0x0500000f


	//   ....[120]....
        /*03c8*/ 	.word	0x0500000f


	//   ....[121]....
        /*03cc*/ 	.word	0x0500000f


	//   ....[122]....
        /*03d0*/ 	.word	0x0500000f


	//   ....[123]....
        /*03d4*/ 	.word	0x0500000f


	//   ....[124]....
        /*03d8*/ 	.word	0x0500000f


	//   ....[125]....
        /*03dc*/ 	.word	0x0500000f


	//   ....[126]....
        /*03e0*/ 	.word	0x0500000f


	//   ....[127]....
        /*03e4*/ 	.word	0x0500000f


	//   ....[128]....
        /*03e8*/ 	.word	0x0500000f


	//   ....[129]....
        /*03ec*/ 	.word	0x0500000f


	//   ....[130]....
        /*03f0*/ 	.word	0x0500000f


	//   ....[131]....
        /*03f4*/ 	.word	0x0500000f


	//   ....[132]....
        /*03f8*/ 	.word	0x0500000f


	//   ....[133]....
        /*03fc*/ 	.word	0x0500000f


	//   ....[134]....
        /*0400*/ 	.word	0x0500000f


	//   ....[135]....
        /*0404*/ 	.word	0x0500000f


	//   ....[136]....
        /*0408*/ 	.word	0x0500000f


	//   ....[137]....
        /*040c*/ 	.word	0x0500000f


	//   ....[138]....
        /*0410*/ 	.word	0x0500000f


	//   ....[139]....
        /*0414*/ 	.word	0x0500000f


	//   ....[140]....
        /*0418*/ 	.word	0x0500000f


	//   ....[141]....
        /*041c*/ 	.word	0x0500000f


	//   ....[142]....
        /*0420*/ 	.word	0x0500000f


	//   ....[143]....
        /*0424*/ 	.word	0x0500000f


	//   ....[144]....
        /*0428*/ 	.word	0x0500000f


	//   ....[145]....
        /*042c*/ 	.word	0x0500000f


	//   ....[146]....
        /*0430*/ 	.word	0x0500000f


	//   ....[147]....
        /*0434*/ 	.word	0x0500000f


	//   ....[148]....
        /*0438*/ 	.word	0x0500000f


	//   ....[149]....
        /*043c*/ 	.word	0x0500000f


	//   ....[150]....
        /*0440*/ 	.word	0x0500000f


	//   ....[151]....
        /*0444*/ 	.word	0x0500000f


	//   ....[152]....
        /*0448*/ 	.word	0x0500000f


	//----- nvinfo : EIATTR_COOP_GROUP_INSTR_OFFSETS
	.align		4
.L_1392:
        /*044c*/ 	.byte	0x04, 0x28
        /*044e*/ 	.short	(.L_1394 - .L_1393)


	//   ....[0]....
.L_1393:
        /*0450*/ 	.word	0x00000070


	//   ....[1]....
        /*0454*/ 	.word	0x000000b0


	//   ....[2]....
        /*0458*/ 	.word	0x000002d0


	//   ....[3]....
        /*045c*/ 	.word	0x00000430


	//   ....[4]....
        /*0460*/ 	.word	0x00000550


	//   ....[5]....
        /*0464*/ 	.word	0x000006b0


	//   ....[6]....
        /*0468*/ 	.word	0x00000cc0


	//   ....[7]....
        /*046c*/ 	.word	0x00002d20


	//   ....[8]....
        /*0470*/ 	.word	0x00002db0


	//   ....[9]....
        /*0474*/ 	.word	0x000033d0


	//   ....[10]....
        /*0478*/ 	.word	0x000034a0


	//   ....[11]....
        /*047c*/ 	.word	0x00005cf0


	//   ....[12]....
        /*0480*/ 	.word	0x00005d20


	//   ....[13]....
        /*0484*/ 	.word	0x00005d40


	//   ....[14]....
        /*0488*/ 	.word	0x00005d60


	//   ....[15]....
        /*048c*/ 	.word	0x00007640


	//   ....[16]....
        /*0490*/ 	.word	0x00007650


	//   ....[17]....
        /*0494*/ 	.word	0x000076d0


	//   ....[18]....
        /*0498*/ 	.word	0x000076e0


	//   ....[19]....
        /*049c*/ 	.word	0x000083c0


	//   ....[20]....
        /*04a0*/ 	.word	0x000083d0


	//   ....[21]....
        /*04a4*/ 	.word	0x000083e0


	//   ....[22]....
        /*04a8*/ 	.word	0x000083f0


	//   ....[23]....
        /*04ac*/ 	.word	0x00008400


	//   ....[24]....
        /*04b0*/ 	.word	0x00008410


	//   ....[25]....
        /*04b4*/ 	.word	0x00008420


	//   ....[26]....
        /*04b8*/ 	.word	0x00008430


	//   ....[27]....
        /*04bc*/ 	.word	0x00008440


	//   ....[28]....
        /*04c0*/ 	.word	0x00008450


	//   ....[29]....
        /*04c4*/ 	.word	0x00008460


	//   ....[30]....
        /*04c8*/ 	.word	0x00008490


	//   ....[31]....
        /*04cc*/ 	.word	0x000084a0


	//   ....[32]....
        /*04d0*/ 	.word	0x000084d0


	//   ....[33]....
        /*04d4*/ 	.word	0x000084e0


	//   ....[34]....
        /*04d8*/ 	.word	0x00008510


	//   ....[35]....
        /*04dc*/ 	.word	0x00008530


	//   ....[36]....
        /*04e0*/ 	.word	0x00008550


	//   ....[37]....
        /*04e4*/ 	.word	0x000085d0


	//   ....[38]....
        /*04e8*/ 	.word	0x00008600


	//   ....[39]....
        /*04ec*/ 	.word	0x00008a70


	//   ....[40]....
        /*04f0*/ 	.word	0x00008a90


	//   ....[41]....
        /*04f4*/ 	.word	0x00008ac0


	//   ....[42]....
        /*04f8*/ 	.word	0x00008af0


	//   ....[43]....
        /*04fc*/ 	.word	0x00008b10


	//   ....[44]....
        /*0500*/ 	.word	0x00008b20


	//   ....[45]....
        /*0504*/ 	.word	0x00008b30


	//   ....[46]....
        /*0508*/ 	.word	0x00008b40


	//   ....[47]....
        /*050c*/ 	.word	0x0000a1a0


	//   ....[48]....
        /*0510*/ 	.word	0x0000a1b0


	//   ....[49]....
        /*0514*/ 	.word	0x0000a1c0


	//   ....[50]....
        /*0518*/ 	.word	0x0000a270


	//   ....[51]....
        /*051c*/ 	.word	0x0000a280


	//   ....[52]....
        /*0520*/ 	.word	0x0000a2c0


	//   ....[53]....
        /*0524*/ 	.word	0x0000a2d0


	//   ....[54]....
        /*0528*/ 	.word	0x0000a2e0


	//   ....[55]....
        /*052c*/ 	.word	0x0000a320


	//   ....[56]....
        /*0530*/ 	.word	0x0000a360


	//   ....[57]....
        /*0534*/ 	.word	0x0000a7b0


	//   ....[58]....
        /*0538*/ 	.word	0x0000a7c0


	//   ....[59]....
        /*053c*/ 	.word	0x0000a7e0


	//   ....[60]....
        /*0540*/ 	.word	0x0000a820


	//   ....[61]....
        /*0544*/ 	.word	0x0000a890


	//   ....[62]....
        /*0548*/ 	.word	0x0000a8a0


	//   ....[63]....
        /*054c*/ 	.word	0x0000a920


	//   ....[64]....
        /*0550*/ 	.word	0x0000a930


	//   ....[65]....
        /*0554*/ 	.word	0x0000a940


	//   ....[66]....
        /*0558*/ 	.word	0x0000a950


	//   ....[67]....
        /*055c*/ 	.word	0x0000b210


	//   ....[68]....
        /*0560*/ 	.word	0x0000b230


	//   ....[69]....
        /*0564*/ 	.word	0x0000b260


	//   ....[70]....
        /*0568*/ 	.word	0x0000b2f0


	//   ....[71]....
        /*056c*/ 	.word	0x0000b300


	//   ....[72]....
        /*0570*/ 	.word	0x0000b390


	//   ....[73]....
        /*0574*/ 	.word	0x0000b3a0


	//   ....[74]....
        /*0578*/ 	.word	0x0000b3b0


	//   ....[75]....
        /*057c*/ 	.word	0x0000b450


	//   ....[76]....
        /*0580*/ 	.word	0x0000b490


	//   ....[77]....
        /*0584*/ 	.word	0x0000b4b0


	//   ....[78]....
        /*0588*/ 	.word	0x0000b4e0


	//   ....[79]....
        /*058c*/ 	.word	0x0000bdd0


	//   ....[80]....
        /*0590*/ 	.word	0x0000bde0


	//   ....[81]....
        /*0594*/ 	.word	0x0000be00


	//   ....[82]....
        /*0598*/ 	.word	0x0000be50


	//   ....[83]....
        /*059c*/ 	.word	0x0000be60


	//   ....[84]....
        /*05a0*/ 	.word	0x0000bea0


	//   ....[85]....
        /*05a4*/ 	.word	0x0000beb0


	//   ....[86]....
        /*05a8*/ 	.word	0x0000bec0


	//   ....[87]....
        /*05ac*/ 	.word	0x0000bf00


	//   ....[88]....
        /*05b0*/ 	.word	0x0000bf40


	//   ....[89]....
        /*05b4*/ 	.word	0x0000c370


	//   ....[90]....
        /*05b8*/ 	.word	0x0000c380


	//   ....[91]....
        /*05bc*/ 	.word	0x0000c390


	//   ....[92]....
        /*05c0*/ 	.word	0x0000c3a0


	//   ....[93]....
        /*05c4*/ 	.word	0x0000c3e0


	//   ....[94]....
        /*05c8*/ 	.word	0x0000c3f0


	//   ....[95]....
        /*05cc*/ 	.word	0x0000c430


	//   ....[96]....
        /*05d0*/ 	.word	0x0000c440


	//   ....[97]....
        /*05d4*/ 	.word	0x0000c450


	//   ....[98]....
        /*05d8*/ 	.word	0x0000c490


	//   ....[99]....
        /*05dc*/ 	.word	0x0000d2b0


	//   ....[100]....
        /*05e0*/ 	.word	0x0000d7f0


	//   ....[101]....
        /*05e4*/ 	.word	0x0000d8d0


	//   ....[102]....
        /*05e8*/ 	.word	0x0000d990


	//   ....[103]....
        /*05ec*/ 	.word	0x0000da40


	//   ....[104]....
        /*05f0*/ 	.word	0x0000db50


	//   ....[105]....
        /*05f4*/ 	.word	0x0000dbb0


	//   ....[106]....
        /*05f8*/ 	.word	0x0000dc60


	//   ....[107]....
        /*05fc*/ 	.word	0x0000dcc0


	//   ....[108]....
        /*0600*/ 	.word	0x0000dd70


	//   ....[109]....
        /*0604*/ 	.word	0x0000ddd0


	//   ....[110]....
        /*0608*/ 	.word	0x0000de80


	//   ....[111]....
        /*060c*/ 	.word	0x0000df70


	//   ....[112]....
        /*0610*/ 	.word	0x0000e020


	//   ....[113]....
        /*0614*/ 	.word	0x0000e080


	//   ....[114]....
        /*0618*/ 	.word	0x0000e1b0


	//   ....[115]....
        /*061c*/ 	.word	0x0000e210


	//   ....[116]....
        /*0620*/ 	.word	0x0000e300


	//   ....[117]....
        /*0624*/ 	.word	0x0000e360


	//   ....[118]....
        /*0628*/ 	.word	0x0000e450


	//   ....[119]....
        /*062c*/ 	.word	0x0000e4b0


	//   ....[120]....
        /*0630*/ 	.word	0x0000e580


	//   ....[121]....
        /*0634*/ 	.word	0x0000e610


	//   ....[122]....
        /*0638*/ 	.word	0x0000e680


	//   ....[123]....
        /*063c*/ 	.word	0x0000e6e0


	//   ....[124]....
        /*0640*/ 	.word	0x0000e7e0


	//   ....[125]....
        /*0644*/ 	.word	0x0000e840


	//   ....[126]....
        /*0648*/ 	.word	0x0000e930


	//   ....[127]....
        /*064c*/ 	.word	0x0000e990


	//   ....[128]....
        /*0650*/ 	.word	0x0000ea40


	//   ....[129]....
        /*0654*/ 	.word	0x0000eb00


	//   ....[130]....
        /*0658*/ 	.word	0x0000ebb0


	//   ....[131]....
        /*065c*/ 	.word	0x0000ec30


	//   ....[132]....
        /*0660*/ 	.word	0x0000ecc0


	//   ....[133]....
        /*0664*/ 	.word	0x0000edf0


	//   ....[134]....
        /*0668*/ 	.word	0x0000eea0


	//   ....[135]....
        /*066c*/ 	.word	0x0000ef50


	//   ....[136]....
        /*0670*/ 	.word	0x0000eff0


	//   ....[137]....
        /*0674*/ 	.word	0x0000f0a0


	//   ....[138]....
        /*0678*/ 	.word	0x0000f140


	//   ....[139]....
        /*067c*/ 	.word	0x0000f1f0


	//   ....[140]....
        /*0680*/ 	.word	0x0000f290


	//   ....[141]....
        /*0684*/ 	.word	0x0000f300


	//   ....[142]....
        /*0688*/ 	.word	0x0000f3c0


	//   ....[143]....
        /*068c*/ 	.word	0x0000f4b0


	//   ....[144]....
        /*0690*/ 	.word	0x0000f540


	//   ....[145]....
        /*0694*/ 	.word	0x0000f5a0


	//   ....[146]....
        /*0698*/ 	.word	0x0000f650


	//   ....[147]....
        /*069c*/ 	.word	0x0000f6b0


	//   ....[148]....
        /*06a0*/ 	.word	0x0000f760


	//   ....[149]....
        /*06a4*/ 	.word	0x0000f7c0


	//   ....[150]....
        /*06a8*/ 	.word	0x0000f870


	//   ....[151]....
        /*06ac*/ 	.word	0x0000f8d0


	//   ....[152]....
        /*06b0*/ 	.word	0x0000f980


	//----- nvinfo : EIATTR_REG_RECONFIG
	.align		4
.L_1394:
        /*06b4*/ 	.byte	0x01, 0x54
	.zero		2


	//----- nvinfo : EIATTR_SYSCALL_OFFSETS
	.align		4
        /*06b8*/ 	.byte	0x04, 0x46
        /*06ba*/ 	.short	(.L_1396 - .L_1395)


	//   ....[0]....
.L_1395:
        /*06bc*/ 	.word	0x00000ff0


	//   ....[1]....
        /*06c0*/ 	.word	0x00009610


	//   ....[2]....
        /*06c4*/ 	.word	0x00009790


	//   ....[3]....
        /*06c8*/ 	.word	0x000098d0


	//   ....[4]....
        /*06cc*/ 	.word	0x000099f0


	//   ....[5]....
        /*06d0*/ 	.word	0x0000ad30


	//----- nvinfo : EIATTR_MBARRIER_INSTR_OFFSETS
	.align		4
.L_1396:
        /*06d4*/ 	.byte	0x04, 0x39
        /*06d6*/ 	.short	(.L_1398 - .L_1397)


	//   ....[0]....
.L_1397:
        /*06d8*/ 	.word	0x00000180
        /*06dc*/ 	.word	0x000000ff
        /*06e0*/ 	.word	0x00013200
        /*06e4*/ 	.short	0x0100
        /*06e6*/ 	.byte	0x08
	.zero		1


	//   ....[1]....
        /*06e8*/ 	.word	0x00000190
        /*06ec*/ 	.word	0x000000ff
        /*06f0*/ 	.word	0x00013220
        /*06f4*/ 	.short	0x0100
        /*06f6*/ 	.byte	0x08
	.zero		1


	//   ....[2]....
        /*06f8*/ 	.word	0x00000280
        /*06fc*/ 	.word	0x000000ff
        /*0700*/ 	.word	0x00013230
        /*0704*/ 	.short	0x0100
        /*0706*/ 	.byte	0x08
	.zero		1


	//   ....[3]....
        /*0708*/ 	.word	0x00000290
        /*070c*/ 	.word	0x000000ff
        /*0710*/ 	.word	0x00013240
        /*0714*/ 	.short	0x0100
        /*0716*/ 	.byte	0x08
	.zero		1


	//   ....[4]....
        /*0718*/ 	.word	0x000002a0
        /*071c*/ 	.word	0x000000ff
        /*0720*/ 	.word	0x00013238
        /*0724*/ 	.short	0x0100
        /*0726*/ 	.byte	0x08
	.zero		1


	//   ....[5]....
        /*0728*/ 	.word	0x000002b0
        /*072c*/ 	.word	0x000000ff
        /*0730*/ 	.word	0x00013248
        /*0734*/ 	.short	0x0100
        /*0736*/ 	.byte	0x08
	.zero		1


	//   ....[6]....
        /*0738*/ 	.word	0x000003e0
        /*073c*/ 	.word	0x000000ff
        /*0740*/ 	.word	0x00013250
        /*0744*/ 	.short	0x0100
        /*0746*/ 	.byte	0x08
	.zero		1


	//   ....[7]....
        /*0748*/ 	.word	0x000003f0
        /*074c*/ 	.word	0x000000ff
        /*0750*/ 	.word	0x00013260
        /*0754*/ 	.short	0x0100
        /*0756*/ 	.byte	0x08
	.zero		1


	//   ....[8]....
        /*0758*/ 	.word	0x00000400
        /*075c*/ 	.word	0x000000ff
        /*0760*/ 	.word	0x00013258
        /*0764*/ 	.short	0x0100
        /*0766*/ 	.byte	0x08
	.zero		1


	//   ....[9]....
        /*0768*/ 	.word	0x00000410
        /*076c*/ 	.word	0x000000ff
        /*0770*/ 	.word	0x00013268
        /*0774*/ 	.short	0x0100
        /*0776*/ 	.byte	0x08
	.zero		1


	//   ....[10]....
        /*0778*/ 	.word	0x00000500
        /*077c*/ 	.word	0x000000ff
        /*0780*/ 	.word	0x00013270
        /*0784*/ 	.short	0x0100
        /*0786*/ 	.byte	0x06
	.zero		1


	//   ....[11]....
        /*0788*/ 	.word	0x00000510
        /*078c*/ 	.word	0x000000ff
        /*0790*/ 	.word	0x00013280
        /*0794*/ 	.short	0x0100
        /*0796*/ 	.byte	0x06
	.zero		1


	//   ....[12]....
        /*0798*/ 	.word	0x00000520
        /*079c*/ 	.word	0x000000ff
        /*07a0*/ 	.word	0x00013278
        /*07a4*/ 	.short	0x0100
        /*07a6*/ 	.byte	0x06
	.zero		1


	//   ....[13]....
        /*07a8*/ 	.word	0x00000530
        /*07ac*/ 	.word	0x000000ff
        /*07b0*/ 	.word	0x00013288
        /*07b4*/ 	.short	0x0100
        /*07b6*/ 	.byte	0x06
	.zero		1


	//   ....[14]....
        /*07b8*/ 	.word	0x00000660
        /*07bc*/ 	.word	0x000000ff
        /*07c0*/ 	.word	0x00013290
        /*07c4*/ 	.short	0x0100
        /*07c6*/ 	.byte	0x08
	.zero		1


	//   ....[15]....
        /*07c8*/ 	.word	0x00000670
        /*07cc*/ 	.word	0x000000ff
        /*07d0*/ 	.word	0x000132a0
        /*07d4*/ 	.short	0x0100
        /*07d6*/ 	.byte	0x08
	.zero		1


	//   ....[16]....
        /*07d8*/ 	.word	0x00000680
        /*07dc*/ 	.word	0x000000ff
        /*07e0*/ 	.word	0x00013298
        /*07e4*/ 	.short	0x0100
        /*07e6*/ 	.byte	0x08
	.zero		1


	//   ....[17]....
        /*07e8*/ 	.word	0x00000690
        /*07ec*/ 	.word	0x000000ff
        /*07f0*/ 	.word	0x000132a8
        /*07f4*/ 	.short	0x0100
        /*07f6*/ 	.byte	0x08
	.zero		1


	//   ....[18]....
        /*07f8*/ 	.word	0x000007e0
        /*07fc*/ 	.word	0x000000ff
        /*0800*/ 	.word	0x000132b0
        /*0804*/ 	.short	0x0100
        /*0806*/ 	.byte	0x08
	.zero		1


	//   ....[19]....
        /*0808*/ 	.word	0x000007f0
        /*080c*/ 	.word	0x000000ff
        /*0810*/ 	.word	0x000132c0
        /*0814*/ 	.short	0x0100
        /*0816*/ 	.byte	0x08
	.zero		1


	//   ....[20]....
        /*0818*/ 	.word	0x00000800
        /*081c*/ 	.word	0x000000ff
        /*0820*/ 	.word	0x000132b8
        /*0824*/ 	.short	0x0100
        /*0826*/ 	.byte	0x08
	.zero		1


	//   ....[21]....
        /*0828*/ 	.word	0x00000810
        /*082c*/ 	.word	0x000000ff
        /*0830*/ 	.word	0x000132c8
        /*0834*/ 	.short	0x0100
        /*0836*/ 	.byte	0x08
	.zero		1


	//   ....[22]....
        /*0838*/ 	.word	0x00001380
        /*083c*/ 	.word	0x00000019
        /*0840*/ 	.word	0x00013200
        /*0844*/ 	.short	0x010a
        /*0846*/ 	.byte	0x3f
	.zero		1


	//   ....[23]....
        /*0848*/ 	.word	0x00001420
        /*084c*/ 	.word	0x00000003
        /*0850*/ 	.word	0x00013230
        /*0854*/ 	.short	0x010a
        /*0856*/ 	.byte	0x3f
	.zero		1


	//   ....[24]....
        /*0858*/ 	.word	0x000014a0
        /*085c*/ 	.word	0x00000003
        /*0860*/ 	.word	0x00013230
        /*0864*/ 	.short	0x010a
        /*0866*/ 	.byte	0x3f
	.zero		1


	//   ....[25]....
        /*0868*/ 	.word	0x00002230
        /*086c*/ 	.word	0x00000028
        /*0870*/ 	.word	0x00000000
        /*0874*/ 	.short	0x0101
        /*0876*/ 	.byte	0x3f
	.zero		1


	//   ....[26]....
        /*0878*/ 	.word	0x000046c0
        /*087c*/ 	.word	0x000000ff
        /*0880*/ 	.word	0x00013230
        /*0884*/ 	.short	0x010a
        /*0886*/ 	.byte	0x07
	.zero		1


	//   ....[27]....
        /*0888*/ 	.word	0x00004700
        /*088c*/ 	.word	0x000000ff
        /*0890*/ 	.word	0x00013230
        /*0894*/ 	.short	0x010a
        /*0896*/ 	.byte	0x07
	.zero		1


	//   ....[28]....
        /*0898*/ 	.word	0x00004b50
        /*089c*/ 	.word	0x000000ff
        /*08a0*/ 	.word	0x00013250
        /*08a4*/ 	.short	0x010a
        /*08a6*/ 	.byte	0x0c
	.zero		1


	//   ....[29]....
        /*08a8*/ 	.word	0x00004b90
        /*08ac*/ 	.word	0x000000ff
        /*08b0*/ 	.word	0x00013250
        /*08b4*/ 	.short	0x010a
        /*08b6*/ 	.byte	0x0c
	.zero		1


	//   ....[30]....
        /*08b8*/ 	.word	0x000054b0
        /*08bc*/ 	.word	0x000000ff
        /*08c0*/ 	.word	0x00000000
        /*08c4*/ 	.short	0x0101
        /*08c6*/ 	.byte	0x07
	.zero		1


	//   ....[31]....
        /*08c8*/ 	.word	0x00006e20
        /*08cc*/ 	.word	0x000000ff
        /*08d0*/ 	.word	0x00000000
        /*08d4*/ 	.short	0x0101
        /*08d6*/ 	.byte	0x07
	.zero		1


	//   ....[32]....
        /*08d8*/ 	.word	0x00007300
        /*08dc*/ 	.word	0x000000ff
        /*08e0*/ 	.word	0x00013250
        /*08e4*/ 	.short	0x010a
        /*08e6*/ 	.byte	0x07
	.zero		1


	//   ....[33]....
        /*08e8*/ 	.word	0x00007340
        /*08ec*/ 	.word	0x000000ff
        /*08f0*/ 	.word	0x00013250
        /*08f4*/ 	.short	0x010a
        /*08f6*/ 	.byte	0x07
	.zero		1


	//   ....[34]....
        /*08f8*/ 	.word	0x00008010
        /*08fc*/ 	.word	0x000000ff
        /*0900*/ 	.word	0x00000000
        /*0904*/ 	.short	0x0101
        /*0906*/ 	.byte	0x07
	.zero		1


	//   ....[35]....
        /*0908*/ 	.word	0x00008990
        /*090c*/ 	.word	0x000000ff
        /*0910*/ 	.word	0x00000000
        /*0914*/ 	.short	0x0101
        /*0916*/ 	.byte	0x04
	.zero		1


	//   ....[36]....
        /*0918*/ 	.word	0x00009f10
        /*091c*/ 	.word	0x00000004
        /*0920*/ 	.word	0x00013280
        /*0924*/ 	.short	0x010a
        /*0926*/ 	.byte	0x3f
	.zero		1


	//   ....[37]....
        /*0928*/ 	.word	0x0000a430
        /*092c*/ 	.word	0x00000004
        /*0930*/ 	.word	0x00013270
        /*0934*/ 	.short	0x0107
        /*0936*/ 	.byte	0x3f
	.zero		1


	//   ....[38]....
        /*0938*/ 	.word	0x0000a4f0
        /*093c*/ 	.word	0x00000004
        /*0940*/ 	.word	0x00013270
        /*0944*/ 	.short	0x0101
        /*0946*/ 	.byte	0x3f
	.zero		1


	//   ....[39]....
        /*0948*/ 	.word	0x0000a520
        /*094c*/ 	.word	0x00000004
        /*0950*/ 	.word	0x00013240
        /*0954*/ 	.short	0x010a
        /*0956*/ 	.byte	0x3f
	.zero		1


	//   ....[40]....
        /*0958*/ 	.word	0x0000ab00
        /*095c*/ 	.word	0x00000004
        /*0960*/ 	.word	0x00013230
        /*0964*/ 	.short	0x0107
        /*0966*/ 	.byte	0x3f
	.zero		1


	//   ....[41]....
        /*0968*/ 	.word	0x0000abd0
        /*096c*/ 	.word	0x00000004
        /*0970*/ 	.word	0x00013230
        /*0974*/ 	.short	0x0101
        /*0976*/ 	.byte	0x3f
	.zero		1


	//   ....[42]....
        /*0978*/ 	.word	0x0000b580
        /*097c*/ 	.word	0x000000ff
        /*0980*/ 	.word	0x00013200
        /*0984*/ 	.short	0x0107
        /*0986*/ 	.byte	0x2a
	.zero		1


	//   ....[43]....
        /*0988*/ 	.word	0x0000b5d0
        /*098c*/ 	.word	0x000000ff
        /*0990*/ 	.word	0x00013200
        /*0994*/ 	.short	0x0101
        /*0996*/ 	.byte	0x2a
	.zero		1


	//   ....[44]....
        /*0998*/ 	.word	0x0000b600
        /*099c*/ 	.word	0x000000ff
        /*09a0*/ 	.word	0x00013220
        /*09a4*/ 	.short	0x010a
        /*09a6*/ 	.byte	0x2a
	.zero		1


	//   ....[45]....
        /*09a8*/ 	.word	0x0000bb30
        /*09ac*/ 	.word	0x00000000
        /*09b0*/ 	.word	0x00013280
        /*09b4*/ 	.short	0x010a
        /*09b6*/ 	.byte	0x3f
	.zero		1


	//   ....[46]....
        /*09b8*/ 	.word	0x0000bff0
        /*09bc*/ 	.word	0x00000000
        /*09c0*/ 	.word	0x00013270
        /*09c4*/ 	.short	0x0107
        /*09c6*/ 	.byte	0x3f
	.zero		1


	//   ....[47]....
        /*09c8*/ 	.word	0x0000c0b0
        /*09cc*/ 	.word	0x00000000
        /*09d0*/ 	.word	0x00013270
        /*09d4*/ 	.short	0x0101
        /*09d6*/ 	.byte	0x3f
	.zero		1


	//   ....[48]....
        /*09d8*/ 	.word	0x0000c0e0
        /*09dc*/ 	.word	0x00000000
        /*09e0*/ 	.word	0x00013240
        /*09e4*/ 	.short	0x010a
        /*09e6*/ 	.byte	0x3f
	.zero		1


	//   ....[49]....
        /*09e8*/ 	.word	0x0000c540
        /*09ec*/ 	.word	0x00000000
        /*09f0*/ 	.word	0x00013230
        /*09f4*/ 	.short	0x0107
        /*09f6*/ 	.byte	0x3f
	.zero		1


	//   ....[50]....
        /*09f8*/ 	.word	0x0000c600
        /*09fc*/ 	.word	0x00000000
        /*0a00*/ 	.word	0x00013230
        /*0a04*/ 	.short	0x0101
        /*0a06*/ 	.byte	0x3f
	.zero		1


	//   ....[51]....
        /*0a08*/ 	.word	0x0000c690
        /*0a0c*/ 	.word	0x00000000
        /*0a10*/ 	.word	0x00013270
        /*0a14*/ 	.short	0x010a
        /*0a16*/ 	.byte	0x3f
	.zero		1


	//   ....[52]....
        /*0a18*/ 	.word	0x0000c720
        /*0a1c*/ 	.word	0x00000000
        /*0a20*/ 	.word	0x00013260
        /*0a24*/ 	.short	0x010a
        /*0a26*/ 	.byte	0x3f
	.zero		1


	//   ....[53]....
        /*0a28*/ 	.word	0x0000cb00
        /*0a2c*/ 	.word	0x00000000
        /*0a30*/ 	.word	0x00013250
        /*0a34*/ 	.short	0x0101
        /*0a36*/ 	.byte	0x3f
	.zero		1


	//   ....[54]....
        /*0a38*/ 	.word	0x0000cb80
        /*0a3c*/ 	.word	0x00000000
        /*0a40*/ 	.word	0x00000000
        /*0a44*/ 	.short	0x0101
        /*0a46*/ 	.byte	0x3f
	.zero		1


	//   ....[55]....
        /*0a48*/ 	.word	0x0000cc40
        /*0a4c*/ 	.word	0x00000002
        /*0a50*/ 	.word	0x00013270
        /*0a54*/ 	.short	0x010a
        /*0a56*/ 	.byte	0x3f
	.zero		1


	//   ....[56]....
        /*0a58*/ 	.word	0x0000cce0
        /*0a5c*/ 	.word	0x00000002
        /*0a60*/ 	.word	0x00013260
        /*0a64*/ 	.short	0x010a
        /*0a66*/ 	.byte	0x3f
	.zero		1


	//   ....[57]....
        /*0a68*/ 	.word	0x0000d0c0
        /*0a6c*/ 	.word	0x00000002
        /*0a70*/ 	.word	0x00013250
        /*0a74*/ 	.short	0x0101
        /*0a76*/ 	.byte	0x3f
	.zero		1


	//   ....[58]....
        /*0a78*/ 	.word	0x0000d1b0
        /*0a7c*/ 	.word	0x00000002
        /*0a80*/ 	.word	0x00000000
        /*0a84*/ 	.short	0x0101
        /*0a86*/ 	.byte	0x3f
	.zero		1


	//   ....[59]....
        /*0a88*/ 	.word	0x0000d260
        /*0a8c*/ 	.word	0x00000004
        /*0a90*/ 	.word	0x00013220
        /*0a94*/ 	.short	0x010a
        /*0a96*/ 	.byte	0x3f
	.zero		1


	//   ....[60]....
        /*0a98*/ 	.word	0x0000d3c0
        /*0a9c*/ 	.word	0x00000003
        /*0aa0*/ 	.word	0x00013240
        /*0aa4*/ 	.short	0x010a
        /*0aa6*/ 	.byte	0x3f
	.zero		1


	//   ....[61]....
        /*0aa8*/ 	.word	0x0000d450
        /*0aac*/ 	.word	0x0000001d
        /*0ab0*/ 	.word	0x00013240
        /*0ab4*/ 	.short	0x010a
        /*0ab6*/ 	.byte	0x3f
	.zero		1


	//   ....[62]....
        /*0ab8*/ 	.word	0x0000d490
        /*0abc*/ 	.word	0x00000003
        /*0ac0*/ 	.word	0x00013260
        /*0ac4*/ 	.short	0x010a
        /*0ac6*/ 	.byte	0x3f
	.zero		1


	//   ....[63]....
        /*0ac8*/ 	.word	0x0000d4d0
        /*0acc*/ 	.word	0x0000001d
        /*0ad0*/ 	.word	0x00013260
        /*0ad4*/ 	.short	0x010a
        /*0ad6*/ 	.byte	0x3f
	.zero		1


	//   ....[64]....
        /*0ad8*/ 	.word	0x0000d510
        /*0adc*/ 	.word	0x00000003
        /*0ae0*/ 	.word	0x00013280
        /*0ae4*/ 	.short	0x010a
        /*0ae6*/ 	.byte	0x3f
	.zero		1


	//   ....[65]....
        /*0ae8*/ 	.word	0x0000d550
        /*0aec*/ 	.word	0x0000001d
        /*0af0*/ 	.word	0x00013280
        /*0af4*/ 	.short	0x010a
        /*0af6*/ 	.byte	0x3f
	.zero		1


	//   ....[66]....
        /*0af8*/ 	.word	0x0000d5b0
        /*0afc*/ 	.word	0x00000019
        /*0b00*/ 	.word	0x00013200
        /*0b04*/ 	.short	0x010a
        /*0b06*/ 	.byte	0x3f
	.zero		1


	//   ....[67]....
        /*0b08*/ 	.word	0x0000d600
        /*0b0c*/ 	.word	0x00000003
        /*0b10*/ 	.word	0x00013230
        /*0b14*/ 	.short	0x010a
        /*0b16*/ 	.byte	0x3f
	.zero		1


	//   ....[68]....
        /*0b18*/ 	.word	0x0000d660
        /*0b1c*/ 	.word	0x00000008
        /*0b20*/ 	.word	0x00013230
        /*0b24*/ 	.short	0x010a
        /*0b26*/ 	.byte	0x3f
	.zero		1


	//   ....[69]....
        /*0b28*/ 	.word	0x0000d6c0
        /*0b2c*/ 	.word	0x00000008
        /*0b30*/ 	.word	0x00013250
        /*0b34*/ 	.short	0x010a
        /*0b36*/ 	.byte	0x3f
	.zero		1


	//   ....[70]....
        /*0b38*/ 	.word	0x0000d720
        /*0b3c*/ 	.word	0x00000003
        /*0b40*/ 	.word	0x00013250
        /*0b44*/ 	.short	0x010a
        /*0b46*/ 	.byte	0x3f
	.zero		1


	//   ....[71]....
        /*0b48*/ 	.word	0x0000d820
        /*0b4c*/ 	.word	0x00000004
        /*0b50*/ 	.word	0x00013280
        /*0b54*/ 	.short	0x010a
        /*0b56*/ 	.byte	0x3f
	.zero		1


	//   ....[72]....
        /*0b58*/ 	.word	0x0000dec0
        /*0b5c*/ 	.word	0x00000004
        /*0b60*/ 	.word	0x00013240
        /*0b64*/ 	.short	0x010a
        /*0b66*/ 	.byte	0x3f
	.zero		1


	//   ....[73]....
        /*0b68*/ 	.word	0x0000ecf0
        /*0b6c*/ 	.word	0x0000001c
        /*0b70*/ 	.word	0x00013220
        /*0b74*/ 	.short	0x010a
        /*0b76*/ 	.byte	0x3f
	.zero		1


	//   ....[74]....
        /*0b78*/ 	.word	0x0000ed40
        /*0b7c*/ 	.word	0x00000000
        /*0b80*/ 	.word	0x00013280
        /*0b84*/ 	.short	0x010a
        /*0b86*/ 	.byte	0x3f
	.zero		1


	//   ....[75]....
        /*0b88*/ 	.word	0x0000f400
        /*0b8c*/ 	.word	0x00000000
        /*0b90*/ 	.word	0x00013240
        /*0b94*/ 	.short	0x010a
        /*0b96*/ 	.byte	0x3f
	.zero		1


	//   ....[76]....
        /*0b98*/ 	.word	0x0000f9b0
        /*0b9c*/ 	.word	0x00000000
        /*0ba0*/ 	.word	0x00013270
        /*0ba4*/ 	.short	0x010a
        /*0ba6*/ 	.byte	0x3f
	.zero		1


	//   ....[77]....
        /*0ba8*/ 	.word	0x0000fa00
        /*0bac*/ 	.word	0x00000000
        /*0bb0*/ 	.word	0x00013260
        /*0bb4*/ 	.short	0x010a
        /*0bb6*/ 	.byte	0x3f
	.zero		1


	//   ....[78]....
        /*0bb8*/ 	.word	0x0000fa50
        /*0bbc*/ 	.word	0x00000002
        /*0bc0*/ 	.word	0x00013270
        /*0bc4*/ 	.short	0x010a
        /*0bc6*/ 	.byte	0x3f
	.zero		1


	//   ....[79]....
        /*0bc8*/ 	.word	0x0000faa0
        /*0bcc*/ 	.word	0x00000002
        /*0bd0*/ 	.word	0x00013260
        /*0bd4*/ 	.short	0x010a
        /*0bd6*/ 	.byte	0x3f
	.zero		1


	//   ....[80]....
        /*0bd8*/ 	.word	0x0000faf0
        /*0bdc*/ 	.word	0x00000004
        /*0be0*/ 	.word	0x00013220
        /*0be4*/ 	.short	0x010a
        /*0be6*/ 	.byte	0x3f
	.zero		1


	//   ....[81]....
        /*0be8*/ 	.word	0x0000fb40
        /*0bec*/ 	.word	0x00000003
        /*0bf0*/ 	.word	0x00013240
        /*0bf4*/ 	.short	0x010a
        /*0bf6*/ 	.byte	0x3f
	.zero		1


	//   ....[82]....
        /*0bf8*/ 	.word	0x0000fb90
        /*0bfc*/ 	.word	0x0000001d
        /*0c00*/ 	.word	0x00013240
        /*0c04*/ 	.short	0x010a
        /*0c06*/ 	.byte	0x3f
	.zero		1


	//   ....[83]....
        /*0c08*/ 	.word	0x0000fbe0
        /*0c0c*/ 	.word	0x00000003
        /*0c10*/ 	.word	0x00013260
        /*0c14*/ 	.short	0x010a
        /*0c16*/ 	.byte	0x3f
	.zero		1


	//   ....[84]....
        /*0c18*/ 	.word	0x0000fc30
        /*0c1c*/ 	.word	0x0000001d
        /*0c20*/ 	.word	0x00013260
        /*0c24*/ 	.short	0x010a
        /*0c26*/ 	.byte	0x3f
	.zero		1


	//   ....[85]....
        /*0c28*/ 	.word	0x0000fc80
        /*0c2c*/ 	.word	0x00000003
        /*0c30*/ 	.word	0x00013280
        /*0c34*/ 	.short	0x010a
        /*0c36*/ 	.byte	0x3f
	.zero		1


	//----- nvinfo : EIATTR_NUM_MBARRIERS
	.align		4
.L_1398:
        /*0c38*/ 	.byte	0x03, 0x38
        /*0c3a*/ 	.short	0x0016


	//----- nvinfo : EIATTR_EXIT_INSTR_OFFSETS
	.align		4
        /*0c3c*/ 	.byte	0x04, 0x1c
        /*0c3e*/ 	.short	(.L_1400 - .L_1399)


	//   ....[0]....
.L_1399:
        /*0c40*/ 	.word	0x00000930


	//   ....[1]....
        /*0c44*/ 	.word	0x00008bf0


	//   ....[2]....
        /*0c48*/ 	.word	0x0000d2d0


	//   ....[3]....
        /*0c4c*/ 	.word	0x0000d5a0


	//----- nvinfo : EIATTR_MAX_THREADS
	.align		4
.L_1400:
        /*0c50*/ 	.byte	0x04, 0x05
        /*0c52*/ 	.short	(.L_1402 - .L_1401)
.L_1401:
        /*0c54*/ 	.word	0x00000200
        /*0c58*/ 	.word	0x00000001
        /*0c5c*/ 	.word	0x00000001


	//----- nvinfo : EIATTR_CRS_STACK_SIZE
	.align		4
.L_1402:
        /*0c60*/ 	.byte	0x04, 0x1e
        /*0c62*/ 	.short	(.L_1404 - .L_1403)
.L_1403:
        /*0c64*/ 	.word	0x00000000


	//----- nvinfo : EIATTR_CBANK_PARAM_SIZE
	.align		4
.L_1404:
        /*0c68*/ 	.byte	0x03, 0x19
        /*0c6a*/ 	.short	0x0a70


	//----- nvinfo : EIATTR_PARAM_CBANK
	.align		4
        /*0c6c*/ 	.byte	0x04, 0x0a
        /*0c6e*/ 	.short	(.L_1406 - .L_1405)
	.align		4
.L_1405:
        /*0c70*/ 	.word	index@(.nv.constant0._ZN7cutlass13device_kernelIN5flash11enable_sm90INS1_16FlashAttnFwdSm90INS1_25CollectiveMainloopFwdSm90ILi2EN4cute5tupleIJNS5_1CILi1EEES8_S8_EEENS6_IJNS7_ILi192EEENS7_ILi160EEENS7_ILi64EEEEEELi64ENS_12float_e4m3_tEfNS_4arch4Sm90ELb0ELb0ELb1ELb0ELb1ELb0ELb0ELb1ELb1ELb1ELb0ELb0EEENS1_21CollectiveEpilogueFwdINS6_IJSA_SC_SB_EEES9_NS_10bfloat16_tESG_Li384ELb0ELb1ELb0ELb1EEENS1_29StaticPersistentTileSchedulerILb0EEEEEEEEEvNT_6ParamsE)
        /*0c74*/ 	.short	0x0210
        /*0c76*/ 	.short	0x0a70


	//----- nvinfo : EIATTR_SW_WAR
	.align		4
.L_1406:
        /*0c78*/ 	.byte	0x04, 0x36
        /*0c7a*/ 	.short	(.L_1408 - .L_1407)
.L_1407:
        /*0c7c*/ 	.word	0x00000008
.L_1408:


//--------------------- .nv.info._ZN7cutlass13device_kernelIN5flash11enable_sm90INS1_16FlashAttnFwdSm90INS1_25CollectiveMainloopFwdSm90ILi2EN4cute5tupleIJNS5_1CILi1EEES8_S8_EEENS6_IJNS7_ILi192EEENS7_ILi160EEENS7_ILi64EEEEEELi64ENS_12float_e4m3_tEfNS_4arch4Sm90ELb0ELb0ELb1ELb1ELb1ELb0ELb0ELb1ELb1ELb1ELb0ELb0EEENS1_21CollectiveEpilogueFwdINS6_IJSA_SC_SB_EEES9_NS_10bfloat16_tESG_Li384ELb1ELb1ELb0ELb1EEENS1_36VarlenDynamicPersistentTileSchedulerILi192ELi160ELi384ELi128ELb0ELb1ELb1ELb0ELb1ELb1EEEEEEEEEvNT_6ParamsE --------------------------
	.section	.nv.info._ZN7cutlass13device_kernelIN5flash11enable_sm90INS1_16FlashAttnFwdSm90INS1_25CollectiveMainloopFwdSm90ILi2EN4cute5tupleIJNS5_1CILi1EEES8_S8_EEENS6_IJNS7_ILi192EEENS7_ILi160EEENS7_ILi64EEEEEELi64ENS_12float_e4m3_tEfNS_4arch4Sm90ELb0ELb0ELb1ELb1ELb1ELb0ELb0ELb1ELb1ELb1ELb0ELb0EEENS1_21CollectiveEpilogueFwdINS6_IJSA_SC_SB_EEES9_NS_10bfloat16_tESG_Li384ELb1ELb1ELb0ELb1EEENS1_36VarlenDynamicPersistentTileSchedulerILi192ELi160ELi384ELi128ELb0ELb1ELb1ELb0ELb1ELb1EEEEEEEEEvNT_6ParamsE,"",@"SHT_CUDA_INFO"
	.sectionflags	@""
	.align	4


	//----- nvinfo : EIATTR_CUDA_API_VERSION
	.align		4
        /*0000*/ 	.byte	0x04, 0x37
        /*0002*/ 	.short	(.L_1410 - .L_1409)
.L_1409:
        /*0004*/ 	.word	0x00000082


	//----- nvinfo : EIATTR_KPARAM_INFO
	.align		4
.L_1410:
        /*0008*/ 	.byte	0x04, 0x17
        /*000a*/ 	.short	(.L_1412 - .L_1411)
.L_1411:
        /*000c*/ 	.word	0x00000000
        /*0010*/ 	.short	0x0000
        /*0012*/ 	.short	0x0070
        /*0014*/ 	.byte	0x00, 0xf0, 0x01, 0x2a


	//----- nvinfo : EIATTR_SPARSE_MMA_MASK
	.align		4
.L_1412:
        /*0018*/ 	.byte	0x03, 0x50
        /*001a*/ 	.short	0x0000


	//----- nvinfo : EIATTR_MAXREG_COUNT
	.align		4
        /*001c*/ 	.byte	0x03, 0x1b
        /*001e*/ 	.short	0x0080


	//----- nvinfo : EIATTR_NUM_BARRIERS
	.align		4
        /*0020*/ 	.byte	0x02, 0x4c
        /*0022*/ 	.byte	0x09
	.zero		1


	//----- nvinfo : EIATTR_EXTERNS
	.align		4
        /*0024*/ 	.byte	0x04, 0x0f
        /*0026*/ 	.short	(.L_1414 - .L_1413)


	//   ....[0]....
	.align		4
.L_1413:
        /*0028*/ 	.word	index@(__assertfail)


	//----- nvinfo : EIATTR_ANNOTATIONS
	.align		4
.L_1414:
        /*002c*/ 	.byte	0x04, 0x55
        /*002e*/ 	.short	(.L_1416 - .L_1415)


	//   ....[0]....
.L_1415:
        /* <DEDUP_REMOVED lines=44> */


	//----- nvinfo : EIATTR_MERCURY_ISA_VERSION
	.align		4
.L_1416:
        /*02e0*/ 	.byte	0x03, 0x5f
        /*02e2*/ 	.short	0x0101


	//----- nvinfo : EIATTR_UNUSED_LOAD_BYTE_OFFSET
	.align		4
        /*02e4*/ 	.byte	0x04, 0x44
        /*02e6*/ 	.short	(.L_1418 - .L_1417)


	//   ....[0]....
.L_1417:
        /*02e8*/ 	.word	0x00000940
        /*02ec*/ 	.word	0x0000fff0


	//   ....[1]....
        /*02f0*/ 	.word	0x00007f40
        /*02f4*/ 	.word	0x0000fff0


	//----- nvinfo : EIATTR_INT_WARP_WIDE_INSTR_OFFSETS
	.align		4
.L_1418:
        /*02f8*/ 	.byte	0x04, 0x31
        /*02fa*/ 	.short	(.L_1420 - .L_1419)


	//   ....[0]....
.L_1419:
        /*02fc*/ 	.word	0x000000c0


	//   ....[1]....
        /*0300*/ 	.word	0x000000d0


	//   ....[2]....
        /*0304*/ 	.word	0x00000170


	//   ....[3]....
        /*0308*/ 	.word	0x0000ae80


	//   ....[4]....
        /*030c*/ 	.word	0x0000af10


	//   ....[5]....
        /*0310*/ 	.word	0x0000ec20


	//   ....[6]....
        /*0314*/ 	.word	0x0000ecb0


	//----- nvinfo : EIATTR_COOP_GROUP_MASK_REGIDS
	.align		4
.L_1420:
        /*0318*/ 	.byte	0x04, 0x29
        /*031a*/ 	.short	(.L_1422 - .L_1421)


	//   ....[0]....
.L_1421:
        /*031c*/ 	.word	0xffffffff


	//   ....[1]....
        /*0320*/ 	.word	0xffffffff


	//   ....[2]....
        /*0324*/ 	.word	0xffffffff


	//   ....[3]....
        /*0328*/ 	.word	0xffffffff


	//   ....[4]....
        /*032c*/ 	.word	0xffffffff


	//   ....[5]....
        /*0330*/ 	.word	0xffffffff


	//   ....[6]....
        /*0334*/ 	.word	0xffffffff


	//   ....[7]....
        /*0338*/ 	.word	0xffffffff


	//   ....[8]....
        /*033c*/ 	.word	0xffffffff


	//   ....[9]....
        /*0340*/ 	.word	0xffffffff


	//   ....[10]....
        /*0344*/ 	.word	0xffffffff


	//   ....[11]....
        /*0348*/ 	.word	0xffffffff


	//   ....[12]....
        /*034c*/ 	.word	0xffffffff


	//   ....[13]....
        /*0350*/ 	.word	0xffffffff


	//   ....[14]....
        /*0354*/ 	.word	0xffffffff


	//   ....[15]....
        /*0358*/ 	.word	0xffffffff


	//   ....[16]....
        /*035c*/ 	.word	0xffffffff


	//   ....[17]....
        /*0360*/ 	.word	0xffffffff


	//   ....[18]....
        /*0364*/ 	.word	0xffffffff


	//   ....[19]....
        /*0368*/ 	.word	0xffffffff


	//   ....[20]....
        /*036c*/ 	.word	0xffffffff


	//   ....[21]....
        /*0370*/ 	.word	0xffffffff


	//   ....[22]....
        /*0374*/ 	.word	0xffffffff


	//   ....[23]....
        /*0378*/ 	.word	0xffffffff


	//   ....[24]....
        /*037c*/ 	.word	0xffffffff


	//   ....[25]....
        /*0380*/ 	.word	0xffffffff


	//   ....[26]....
        /*0384*/ 	.word	0xffffffff


	//   ....[27]....
        /*0388*/ 	.word	0xffffffff


	//   ....[28]....
        /*038c*/ 	.word	0xffffffff


	//   ....[29]....
        /*0390*/ 	.word	0xffffffff


	//   ....[30]....
        /*0394*/ 	.word	0xffffffff


	//   ....[31]....
        /*0398*/ 	.word	0xffffffff


	//   ....[32]....
        /*039c*/ 	.word	0xffffffff


	//   ....[33]....
        /*03a0*/ 	.word	0xffffffff


	//   ....[34]....
        /*03a4*/ 	.word	0xffffffff


	//   ....[35]....
        /*03a8*/ 	.word	0xffffffff


	//   ....[36]....
        /*03ac*/ 	.word	0xffffffff


	//   ....[37]....
        /*03b0*/ 	.word	0xffffffff


	//   ....[38]....
        /*03b4*/ 	.word	0xffffffff


	//   ....[39]....
        /*03b8*/ 	.word	0xffffffff


	//   ....[40]....
        /*03bc*/ 	.word	0xffffffff


	//   ....[41]....
        /*03c0*/ 	.word	0xffffffff


	//   ....[42]....
        /*03c4*/ 	.word	0xffffffff


	//   ....[43]....
        /*03c8*/ 	.word	0xffffffff


	//   ....[44]....
        /*03cc*/ 	.word	0xffffffff


	//   ....[45]....
        /*03d0*/ 	.word	0xffffffff


	//   ....[46]....
        /*03d4*/ 	.word	0xffffffff


	//   ....[47]....
        /*03d8*/ 	.word	0xffffffff


	//   ....[48]....
        /*03dc*/ 	.word	0xffffffff


	//   ....[49]....
        /*03e0*/ 	.word	0xffffffff


	//   ....[50]....
        /*03e4*/ 	.word	0xffffffff


	//   ....[51]....
        /*03e8*/ 	.word	0xffffffff


	//   ....[52]....
        /*03ec*/ 	.word	0xffffffff


	//   ....[53]....
        /*03f0*/ 	.word	0xffffffff


	//   ....[54]....
        /*03f4*/ 	.word	0xffffffff


	//   ....[55]....
        /*03f8*/ 	.word	0xffffffff


	//   ....[56]....
        /*03fc*/ 	.word	0xffffffff


	//   ....[57]....
        /*0400*/ 	.word	0xffffffff


	//   ....[58]....
        /*0404*/ 	.word	0xffffffff


	//   ....[59]....
        /*0408*/ 	.word	0xffffffff


	//   ....[60]....
        /*040c*/ 	.word	0xffffffff


	//   ....[61]....
        /*0410*/ 	.word	0xffffffff


	//   ....[62]....
        /*0414*/ 	.word	0xffffffff


	//   ....[63]....
        /*0418*/ 	.word	0xffffffff


	//   ....[64]....
        /*041c*/ 	.word	0xffffffff


	//   ....[65]....
        /*0420*/ 	.word	0xffffffff


	//   ....[66]....
        /*0424*/ 	.word	0xffffffff


	//   ....[67]....
        /*0428*/ 	.word	0xffffffff


	//   ....[68]....
        /*042c*/ 	.word	0xffffffff


	//   ....[69]....
        /*0430*/ 	.word	0xffffffff


	//   ....[70]....
        /*0434*/ 	.word	0xffffffff


	//   ....[71]....
        /*0438*/ 	.word	0xffffffff


	//   ....[72]....
        /*043c*/ 	.word	0xffffffff


	//   ....[73]....
        /*0440*/ 	.word	0xffffffff


	//   ....[74]....
        /*0444*/ 	.word	0xffffffff


	//   ....[75]....
        /*0448*/ 	.word	0xffffffff


	//   ....[76]....
        /*044c*/ 	.word	0xffffffff


	//   ....[77]....
        /*0450*/ 	.word	0xffffffff


	//   ....[78]....
        /*0454*/ 	.word	0xffffffff


	//   ....[79]....
        /*0458*/ 	.word	0xffffffff


	//   ....[80]....
        /*045c*/ 	.word	0xffffffff


	//   ....[81]....
        /*0460*/ 	.word	0xffffffff


	//   ....[82]....
        /*0464*/ 	.word	0xffffffff


	//   ....[83]....
        /*0468*/ 	.word	0xffffffff


	//   ....[84]....
        /*046c*/ 	.word	0xffffffff


	//   ....[85]....
        /*0470*/ 	.word	0xffffffff


	//   ....[86]....
        /*0474*/ 	.word	0xffffffff


	//   ....[87]....
        /*0478*/ 	.word	0xffffffff


	//   ....[88]....
        /*047c*/ 	.word	0xffffffff


	//   ....[89]....
        /*0480*/ 	.word	0xffffffff


	//   ....[90]....
        /*0484*/ 	.word	0xffffffff


	//   ....[91]....
        /*0488*/ 	.word	0xffffffff


	//   ....[92]....
        /*048c*/ 	.word	0xffffffff


	//   ....[93]....
        /*0490*/ 	.word	0xffffffff


	//   ....[94]....
        /*0494*/ 	.word	0xffffffff


	//   ....[95]....
        /*0498*/ 	.word	0xffffffff


	//   ....[96]....
        /*049c*/ 	.word	0xffffffff


	//   ....[97]....
        /*04a0*/ 	.word	0xffffffff


	//   ....[98]....
        /*04a4*/ 	.word	0xffffffff


	//   ....[99]....
        /*04a8*/ 	.word	0xffffffff


	//   ....[100]....
        /*04ac*/ 	.word	0xffffffff


	//   ....[101]....
        /*04b0*/ 	.word	0xffffffff


	//   ....[102]....
        /*04b4*/ 	.word	0xffffffff


	//   ....[103]....
        /*04b8*/ 	.word	0xffffffff


	//   ....[104]....
        /*04bc*/ 	.word	0xffffffff


	//   ....[105]....
        /*04c0*/ 	.word	0xffffffff


	//   ....[106]....
        /*04c4*/ 	.word	0xffffffff


	//   ....[107]....
        /*04c8*/ 	.word	0xffffffff


	//   ....[108]....
        /*04cc*/ 	.word	0xffffffff


	//   ....[109]....
        /*04d0*/ 	.word	0xffffffff


	//   ....[110]....
        /*04d4*/ 	.word	0xffffffff


	//   ....[111]....
        /*04d8*/ 	.word	0xffffffff


	//   ....[112]....
        /*04dc*/ 	.word	0xffffffff


	//   ....[113]....
        /*04e0*/ 	.word	0xffffffff


	//   ....[114]....
        /*04e4*/ 	.word	0xffffffff


	//   ....[115]....
        /*04e8*/ 	.word	0xffffffff


	//   ....[116]....
        /*04ec*/ 	.word	0xffffffff


	//   ....[117]....
        /*04f0*/ 	.word	0xffffffff


	//   ....[118]....
        /*04f4*/ 	.word	0xffffffff


	//   ....[119]....
        /*04f8*/ 	.word	0xffffffff


	//   ....[120]....
        /*04fc*/ 	.word	0xffffffff


	//   ....[121]....
        /*0500*/ 	.word	0xffffffff


	//   ....[122]....
        /*0504*/ 	.word	0xffffffff


	//   ....[123]....
        /*0508*/ 	.word	0xffffffff


	//   ....[124]....
        /*050c*/ 	.word	0xffffffff


	//   ....[125]....
        /*0510*/ 	.word	0xffffffff


	//   ....[126]....
        /*0514*/ 	.word	0xffffffff


	//   ....[127]....
        /*0518*/ 	.word	0xffffffff


	//   ....[128]....
        /*051c*/ 	.word	0xffffffff


	//   ....[129]....
        /*0520*/ 	.word	0xffffffff


	//   ....[130]....
        /*0524*/ 	.word	0xffffffff


	//   ....[131]....
        /*0528*/ 	.word	0xffffffff


	//   ....[132]....
        /*052c*/ 	.word	0xffffffff


	//   ....[133]....
        /*0530*/ 	.word	0xffffffff


	//   ....[134]....
        /*0534*/ 	.word	0xffffffff


	//   ....[135]....
        /*0538*/ 	.word	0xffffffff


	//   ....[136]....
        /*053c*/ 	.word	0xffffffff


	//   ....[137]....
        /*0540*/ 	.word	0xffffffff


	//   ....[138]....
        /*0544*/ 	.word	0xffffffff


	//   ....[139]....
        /*0548*/ 	.word	0xffffffff


	//   ....[140]....
        /*054c*/ 	.word	0xffffffff


	//   ....[141]....
        /*0550*/ 	.word	0x0500000f


	//   ....[142]....
        /*0554*/ 	.word	0x0500000f


	//   ....[143]....
        /*0558*/ 	.word	0x0500000f


	//   ....[144]....
        /*055c*/ 	.word	0x0500000f


	//   ....[145]....
        /*0560*/ 	.word	0x0500000f


	//   ....[146]....
        /*0564*/ 	.word	0x0500000f


	//   ....[147]....
        /*0568*/ 	.word	0x0500000f


	//   ....[148]....
        /*056c*/ 	.word	0x0500000f


	//   ....[149]....
        /*0570*/ 	.word	0x0500000f


	//   ....[150]....
        /*0574*/ 	.word	0x0500000f


	//   ....[151]....
        /*0578*/ 	.word	0x0500000f


	//   ....[152]....
        /*057c*/ 	.word	0x0500000f


	//   ....[153]....
        /*0580*/ 	.word	0x0500000f


	//   ....[154]....
        /*0584*/ 	.word	0x0500000f


	//   ....[155]....
        /*0588*/ 	.word	0x0500000f


	//   ....[156]....
        /*058c*/ 	.word	0x0500000f


	//   ....[157]....
        /*0590*/ 	.word	0x0500000f


	//   ....[158]....
        /*0594*/ 	.word	0x0500000f


	//   ....[159]....
        /*0598*/ 	.word	0x0500000f


	//   ....[160]....
        /*059c*/ 	.word	0x0500000f


	//   ....[161]....
        /*05a0*/ 	.word	0x0500000f


	//   ....[162]....
        /*05a4*/ 	.word	0x0500000f


	//   ....[163]....
        /*05a8*/ 	.word	0x0500000f


	//   ....[164]....
        /*05ac*/ 	.word	0x0500000f


	//   ....[165]....
        /*05b0*/ 	.word	0x0500000f


	//   ....[166]....
        /*05b4*/ 	.word	0x0500000f


	//   ....[167]....
        /*05b8*/ 	.word	0x0500000f


	//   ....[168]....
        /*05bc*/ 	.word	0x0500000f


	//   ....[169]....
        /*05c0*/ 	.word	0x0500000f


	//   ....[170]....
        /*05c4*/ 	.word	0x0500000f


	//   ....[171]....
        /*05c8*/ 	.word	0x0500000f


	//   ....[172]....
        /*05cc*/ 	.word	0x0500000f


	//   ....[173]....
        /*05d0*/ 	.word	0x0500000f


	//   ....[174]....
        /*05d4*/ 	.word	0x0500000f


	//   ....[175]....
        /*05d8*/ 	.word	0x0500000f


	//   ....[176]....
        /*05dc*/ 	.word	0x0500000f


	//   ....[177]....
        /*05e0*/ 	.word	0x0500000f


	//   ....[178]....
        /*05e4*/ 	.word	0x0500000f


	//   ....[179]....
        /*05e8*/ 	.word	0x0500000f


	//   ....[180]....
        /*05ec*/ 	.word	0x0500000f


	//   ....[181]....
        /*05f0*/ 	.word	0x0500000f


	//   ....[182]....
        /*05f4*/ 	.word	0x0500000f


	//   ....[183]....
        /*05f8*/ 	.word	0x0500000f


	//   ....[184]....
        /*05fc*/ 	.word	0x0500000f


	//   ....[185]....
        /*0600*/ 	.word	0x0500000f


	//   ....[186]....
        /*0604*/ 	.word	0x0500000f


	//   ....[187]....
        /*0608*/ 	.word	0x0500000f


	//   ....[188]....
        /*060c*/ 	.word	0x0500000f


	//   ....[189]....
        /*0610*/ 	.word	0x0500000f


	//   ....[190]....
        /*0614*/ 	.word	0x0500000f


	//   ....[191]....
        /*0618*/ 	.word	0x0500000f


	//   ....[192]....
        /*061c*/ 	.word	0x0500000f


	//   ....[193]....
        /*0620*/ 	.word	0x0500000f


	//   ....[194]....
        /*0624*/ 	.word	0x0500000f


	//----- nvinfo : EIATTR_COOP_GROUP_INSTR_OFFSETS
	.align		4
.L_1422:
        /*0628*/ 	.byte	0x04, 0x28
        /*062a*/ 	.short	(.L_1424 - .L_1423)


	//   ....[0]....
.L_1423:
        /*062c*/ 	.word	0x00000070


	//   ....[1]....
        /*0630*/ 	.word	0x000000b0


	//   ....[2]....
        /*0634*/ 	.word	0x000002d0


	//   ....[3]....
        /*0638*/ 	.word	0x00000430


	//   ....[4]....
        /*063c*/ 	.word	0x00000550


	//   ....[5]....
        /*0640*/ 	.word	0x000006b0


	//   ....[6]....
        /*0644*/ 	.word	0x00001220


	//   ....[7]....
        /*0648*/ 	.word	0x000030b0


	//   ....[8]....
        /*064c*/ 	.word	0x00003130


	//   ....[9]....
        /*0650*/ 	.word	0x00003780


	//   ....[10]....
        /*0654*/ 	.word	0x00003850


	//   ....[11]....
        /*0658*/ 	.word	0x00006060


	//   ....[12]....
        /*065c*/ 	.word	0x00006090


	//   ....[13]....
        /*0660*/ 	.word	0x000060b0


	//   ....[14]....
        /*0664*/ 	.word	0x000060d0


	//   ....[15]....
        /*0668*/ 	.word	0x000079a0


	//   ....[16]....
        /*066c*/ 	.word	0x000079b0


	//   ....[17]....
        /*0670*/ 	.word	0x00007a30


	//   ....[18]....
        /*0674*/ 	.word	0x00007a40


	//   ....[19]....
        /*0678*/ 	.word	0x000084a0


	//   ....[20]....
        /*067c*/ 	.word	0x000084b0


	//   ....[21]....
        /*0680*/ 	.word	0x000084c0


	//   ....[22]....
        /*0684*/ 	.word	0x000084d0


	//   ....[23]....
        /*0688*/ 	.word	0x000084e0


	//   ....[24]....
        /*068c*/ 	.word	0x000084f0


	//   ....[25]....
        /*0690*/ 	.word	0x00008500


	//   ....[26]....
        /*0694*/ 	.word	0x00008510


	//   ....[27]....
        /*0698*/ 	.word	0x00008540


	//   ....[28]....
        /*069c*/ 	.word	0x00008550


	//   ....[29]....
        /*06a0*/ 	.word	0x00008560


	//   ....[30]....
        /*06a4*/ 	.word	0x00008570


	//   ....[31]....
        /*06a8*/ 	.word	0x000085a0


	//   ....[32]....
        /*06ac*/ 	.word	0x000085d0


	//   ....[33]....
        /*06b0*/ 	.word	0x00008600


	//   ....[34]....
        /*06b4*/ 	.word	0x00008610


	//   ....[35]....
        /*06b8*/ 	.word	0x00008a70


	//   ....[36]....
        /*06bc*/ 	.word	0x00008ab0


	//   ....[37]....
        /*06c0*/ 	.word	0x00008af0


	//   ....[38]....
        /*06c4*/ 	.word	0x00008b30


	//   ....[39]....
        /*06c8*/ 	.word	0x00008ff0


	//   ....[40]....
        /*06cc*/ 	.word	0x00009030


	//   ....[41]....
        /*06d0*/ 	.word	0x00009060


	//   ....[42]....
        /*06d4*/ 	.word	0x00009090


	//   ....[43]....
        /*06d8*/ 	.word	0x000090c0


	//   ....[44]....
        /*06dc*/ 	.word	0x000090e0


	//   ....[45]....
        /*06e0*/ 	.word	0x000090f0


	//   ....[46]....
        /*06e4*/ 	.word	0x00009120


	//   ....[47]....
        /*06e8*/ 	.word	0x00009a10


	//   ....[48]....
        /*06ec*/ 	.word	0x00009a40


	//   ....[49]....
        /*06f0*/ 	.word	0x00009a80


	//   ....[50]....
        /*06f4*/ 	.word	0x00009ab0


	//   ....[51]....
        /*06f8*/ 	.word	0x00009ae0


	//   ....[52]....
        /*06fc*/ 	.word	0x00009af0


	//   ....[53]....
        /*0700*/ 	.word	0x00009b00


	//   ....[54]....
        /*0704*/ 	.word	0x00009b20


	//   ....[55]....
        /*0708*/ 	.word	0x00009c70


	//   ....[56]....
        /*070c*/ 	.word	0x00009e40


	//   ....[57]....
        /*0710*/ 	.word	0x00009e70


	//   ....[58]....
        /*0714*/ 	.word	0x00009ea0


	//   ....[59]....
        /*0718*/ 	.word	0x00009ed0


	//   ....[60]....
        /*071c*/ 	.word	0x00009f00


	//   ....[61]....
        /*0720*/ 	.word	0x00009f40


	//   ....[62]....
        /*0724*/ 	.word	0x0000a090


	//   ....[63]....
        /*0728*/ 	.word	0x0000a0c0


	//   ....[64]....
        /*072c*/ 	.word	0x0000a0f0


	//   ....[65]....
        /*0730*/ 	.word	0x0000a120


	//   ....[66]....
        /*0734*/ 	.word	0x0000a150


	//   ....[67]....
        /*0738*/ 	.word	0x0000a190


	//   ....[68]....
        /*073c*/ 	.word	0x0000a210


	//   ....[69]....
        /*0740*/ 	.word	0x0000a250


	//   ....[70]....
        /*0744*/ 	.word	0x0000a2e0


	//   ....[71]....
        /*0748*/ 	.word	0x0000bee0


	//   ....[72]....
        /*074c*/ 	.word	0x0000bef0


	//   ....[73]....
        /*0750*/ 	.word	0x0000bf60


	//   ....[74]....
        /*0754*/ 	.word	0x0000bf80


	//   ....[75]....
        /*0758*/ 	.word	0x0000bfc0


	//   ....[76]....
        /*075c*/ 	.word	0x0000bfe0


	//   ....[77]....
        /*0760*/ 	.word	0x0000bff0


	//   ....[78]....
        /*0764*/ 	.word	0x0000c000


	//   ....[79]....
        /*0768*/ 	.word	0x0000c090


	//   ....[80]....
        /*076c*/ 	.word	0x0000c0b0


	//   ....[81]....
        /*0770*/ 	.word	0x0000c540


	//   ....[82]....
        /*0774*/ 	.word	0x0000c550


	//   ....[83]....
        /*0778*/ 	.word	0x0000c570


	//   ....[84]....
        /*077c*/ 	.word	0x0000c600


	//   ....[85]....
        /*0780*/ 	.word	0x0000c610


	//   ....[86]....
        /*0784*/ 	.word	0x0000c680


	//   ....[87]....
        /*0788*/ 	.word	0x0000c690


	//   ....[88]....
        /*078c*/ 	.word	0x0000c6a0


	//   ....[89]....
        /*0790*/ 	.word	0x0000c6b0


	//   ....[90]....
        /*0794*/ 	.word	0x0000c770


	//   ....[91]....
        /*0798*/ 	.word	0x0000d040


	//   ....[92]....
        /*079c*/ 	.word	0x0000d070


	//   ....[93]....
        /*07a0*/ 	.word	0x0000d110


	//   ....[94]....
        /*07a4*/ 	.word	0x0000d130


	//   ....[95]....
        /*07a8*/ 	.word	0x0000d1b0


	//   ....[96]....
        /*07ac*/ 	.word	0x0000d1d0


	//   ....[97]....
        /*07b0*/ 	.word	0x0000d1e0


	//   ....[98]....
        /*07b4*/ 	.word	0x0000d1f0


	//   ....[99]....
        /*07b8*/ 	.word	0x0000d2f0


	//   ....[100]....
        /*07bc*/ 	.word	0x0000d300


	//   ....[101]....
        /*07c0*/ 	.word	0x0000d310


	//   ....[102]....
        /*07c4*/ 	.word	0x0000d360


	//   ....[103]....
        /*07c8*/ 	.word	0x0000dd60


	//   ....[104]....
        /*07cc*/ 	.word	0x0000dd70


	//   ....[105]....
        /*07d0*/ 	.word	0x0000dd90


	//   ....[106]....
        /*07d4*/ 	.word	0x0000dde0


	//   ....[107]....
        /*07d8*/ 	.word	0x0000ddf0


	//   ....[108]....
        /*07dc*/ 	.word	0x0000de30


	//   ....[109]....
        /*07e0*/ 	.word	0x0000de40


	//   ....[110]....
        /*07e4*/ 	.word	0x0000de50


	//   ....[111]....
        /*07e8*/ 	.word	0x0000de90


	//   ....[112]....
        /*07ec*/ 	.word	0x0000ded0


	//   ....[113]....
        /*07f0*/ 	.word	0x0000e310


	//   ....[114]....
        /*07f4*/ 	.word	0x0000e320


	//   ....[115]....
        /*07f8*/ 	.word	0x0000e330


	//   ....[116]....
        /*07fc*/ 	.word	0x0000e370


	//   ....[117]....
        /*0800*/ 	.word	0x0000e380


	//   ....[118]....
        /*0804*/ 	.word	0x0000e3c0


	//   ....[119]....
        /*0808*/ 	.word	0x0000e3d0


	//   ....[120]....
        /*080c*/ 	.word	0x0000e3e0


	//   ....[121]....
        /*0810*/ 	.word	0x0000e420


	//   ....[122]....
        /*0814*/ 	.word	0x0000e460


	//   ....[123]....
        /*0818*/ 	.word	0x0000f520


	//   ....[124]....
        /*081c*/ 	.word	0x0000f550


	//   ....[125]....
        /*0820*/ 	.word	0x0000f580


	//   ....[126]....
        /*0824*/ 	.word	0x0000f590


	//   ....[127]....
        /*0828*/ 	.word	0x0000f5c0


	//   ....[128]....
        /*082c*/ 	.word	0x0000f5d0


	//   ....[129]....
        /*0830*/ 	.word	0x0000f600


	//   ....[130]....
        /*0834*/ 	.word	0x0000f640


	//   ....[131]....
        /*0838*/ 	.word	0x0000f780


	//   ....[132]....
        /*083c*/ 	.word	0x0000f7b0


	//   ....[133]....
        /*0840*/ 	.word	0x0000f7e0


	//   ....[134]....
        /*0844*/ 	.word	0x0000f810


	//   ....[135]....
        /*0848*/ 	.word	0x0000f840


	//   ....[136]....
        /*084c*/ 	.word	0x0000f880


	//   ....[137]....
        /*0850*/ 	.word	0x0000f910


	//   ....[138]....
        /*0854*/ 	.word	0x0000f950


	//   ....[139]....
        /*0858*/ 	.word	0x0000f9e0


	//   ....[140]....
        /*085c*/ 	.word	0x0000fe00


	//   ....[141]....
        /*0860*/ 	.word	0x00010370


	//   ....[142]....
        /*0864*/ 	.word	0x00010460


	//   ....[143]....
        /*0868*/ 	.word	0x000104f0


	//   ....[144]....
        /*086c*/ 	.word	0x000105c0


	//   ....[145]....
        /*0870*/ 	.word	0x00010670


	//   ....[146]....
        /*0874*/ 	.word	0x00010720


	//   ....[147]....
        /*0878*/ 	.word	0x000107c0


	//   ....[148]....
        /*087c*/ 	.word	0x00010860


	//   ....[149]....
        /*0880*/ 	.word	0x00010910


	//   ....[150]....
        /*0884*/ 	.word	0x00010990


	//   ....[151]....
        /*0888*/ 	.word	0x00010a60


	//   ....[152]....
        /*088c*/ 	.word	0x00010b90


	//   ....[153]....
        /*0890*/ 	.word	0x00010c40


	//   ....[154]....
        /*0894*/ 	.word	0x00010cc0


	//   ....[155]....
        /*0898*/ 	.word	0x00010db0


	//   ....[156]....
        /*089c*/ 	.word	0x00010e10


	//   ....[157]....
        /*08a0*/ 	.word	0x00010ef0


	//   ....[158]....
        /*08a4*/ 	.word	0x00010f50


	//   ....[159]....
        /*08a8*/ 	.word	0x00011030


	//   ....[160]....
        /*08ac*/ 	.word	0x00011090


	//   ....[161]....
        /*08b0*/ 	.word	0x00011160


	//   ....[162]....
        /*08b4*/ 	.word	0x00011210


	//   ....[163]....
        /*08b8*/ 	.word	0x00011280


	//   ....[164]....
        /*08bc*/ 	.word	0x000112e0


	//   ....[165]....
        /*08c0*/ 	.word	0x000113d0


	//   ....[166]....
        /*08c4*/ 	.word	0x00011430


	//   ....[167]....
        /*08c8*/ 	.word	0x00011530


	//   ....[168]....
        /*08cc*/ 	.word	0x00011590


	//   ....[169]....
        /*08d0*/ 	.word	0x00011670


	//   ....[170]....
        /*08d4*/ 	.word	0x000116f0


	//   ....[171]....
        /*08d8*/ 	.word	0x000117c0


	//   ....[172]....
        /*08dc*/ 	.word	0x00011840


	//   ....[173]....
        /*08e0*/ 	.word	0x00011900


	//   ....[174]....
        /*08e4*/ 	.word	0x00011a50


	//   ....[175]....
        /*08e8*/ 	.word	0x00011b00


	//   ....[176]....
        /*08ec*/ 	.word	0x00011bb0


	//   ....[177]....
        /*08f0*/ 	.word	0x00011c50


	//   ....[178]....
        /*08f4*/ 	.word	0x00011d00


	//   ....[179]....
        /*08f8*/ 	.word	0x00011da0


	//   ....[180]....
        /*08fc*/ 	.word	0x00011e50


	//   ....[181]....
        /*0900*/ 	.word	0x00011ef0


	//   ....[182]....
        /*0904*/ 	.word	0x00011f60


	//   ....[183]....
        /*0908*/ 	.word	0x00012020


	//   ....[184]....
        /*090c*/ 	.word	0x00012120


	//   ....[185]....
        /*0910*/ 	.word	0x000121b0


	//   ....[186]....
        /*0914*/ 	.word	0x00012210


	//   ....[187]....
        /*0918*/ 	.word	0x000122c0


	//   ....[188]....
        /*091c*/ 	.word	0x00012320


	//   ....[189]....
        /*0920*/ 	.word	0x000123d0


	//   ....[190]....
        /*0924*/ 	.word	0x00012430


	//   ....[191]....
        /*0928*/ 	.word	0x000124e0


	//   ....[192]....
        /*092c*/ 	.word	0x00012540


	//   ....[193]....
        /*0930*/ 	.word	0x000125f0


	//   ....[194]....
        /*0934*/ 	.word	0x00012850


	//----- nvinfo : EIATTR_REG_RECONFIG
	.align		4
.L_1424:
        /*0938*/ 	.byte	0x01, 0x54
	.zero		2


	//----- nvinfo : EIATTR_SYSCALL_OFFSETS
	.align		4
        /*093c*/ 	.byte	0x04, 0x46
        /*093e*/ 	.short	(.L_1426 - .L_1425)


	//   ....[0]....
.L_1425:
        /*0940*/ 	.word	0x000013e0


	//   ....[1]....
        /*0944*/ 	.word	0x0000b070


	//   ....[2]....
        /*0948*/ 	.word	0x0000b200


	//   ....[3]....
        /*094c*/ 	.word	0x0000b350


	//   ....[4]....
        /*0950*/ 	.word	0x0000b4a0


	//   ....[5]....
        /*0954*/ 	.word	0x0000cb70


	//----- nvinfo : EIATTR_MBARRIER_INSTR_OFFSETS
	.align		4
.L_1426:
        /*0958*/ 	.byte	0x04, 0x39
        /*095a*/ 	.short	(.L_1428 - .L_1427)


	//   ....[0]....
.L_1427:
        /*095c*/ 	.word	0x00000180
        /*0960*/ 	.word	0x000000ff
        /*0964*/ 	.word	0x00013200
        /*0968*/ 	.short	0x0100
        /*096a*/ 	.byte	0x08
	.zero		1


	//   ....[1]....
        /*096c*/ 	.word	0x00000190
        /*0970*/ 	.word	0x000000ff
        /*0974*/ 	.word	0x00013220
        /*0978*/ 	.short	0x0100
        /*097a*/ 	.byte	0x08
	.zero		1


	//   ....[2]....
        /*097c*/ 	.word	0x00000280
        /*0980*/ 	.word	0x000000ff
        /*0984*/ 	.word	0x00013230
        /*0988*/ 	.short	0x0100
        /*098a*/ 	.byte	0x08
	.zero		1


	//   ....[3]....
        /*098c*/ 	.word	0x00000290
        /*0990*/ 	.word	0x000000ff
        /*0994*/ 	.word	0x00013240
        /*0998*/ 	.short	0x0100
        /*099a*/ 	.byte	0x08
	.zero		1


	//   ....[4]....
        /*099c*/ 	.word	0x000002a0
        /*09a0*/ 	.word	0x000000ff
        /*09a4*/ 	.word	0x00013238
        /*09a8*/ 	.short	0x0100
        /*09aa*/ 	.byte	0x08
	.zero		1


	//   ....[5]....
        /*09ac*/ 	.word	0x000002b0
        /*09b0*/ 	.word	0x000000ff
        /*09b4*/ 	.word	0x00013248
        /*09b8*/ 	.short	0x0100
        /*09ba*/ 	.byte	0x08
	.zero		1


	//   ....[6]....
        /*09bc*/ 	.word	0x000003e0
        /*09c0*/ 	.word	0x000000ff
        /*09c4*/ 	.word	0x00013250
        /*09c8*/ 	.short	0x0100
        /*09ca*/ 	.byte	0x08
	.zero		1


	//   ....[7]....
        /*09cc*/ 	.word	0x000003f0
        /*09d0*/ 	.word	0x000000ff
        /*09d4*/ 	.word	0x00013260
        /*09d8*/ 	.short	0x0100
        /*09da*/ 	.byte	0x08
	.zero		1


	//   ....[8]....
        /*09dc*/ 	.word	0x00000400
        /*09e0*/ 	.word	0x000000ff
        /*09e4*/ 	.word	0x00013258
        /*09e8*/ 	.short	0x0100
        /*09ea*/ 	.byte	0x08
	.zero		1


	//   ....[9]....
        /*09ec*/ 	.word	0x00000410
        /*09f0*/ 	.word	0x000000ff
        /*09f4*/ 	.word	0x00013268
        /*09f8*/ 	.short	0x0100
        /*09fa*/ 	.byte	0x08
	.zero		1


	//   ....[10]....
        /*09fc*/ 	.word	0x00000500
        /*0a00*/ 	.word	0x000000ff
        /*0a04*/ 	.word	0x00013270
        /*0a08*/ 	.short	0x0100
        /*0a0a*/ 	.byte	0x06
	.zero		1


	//   ....[11]....
        /*0a0c*/ 	.word	0x00000510
        /*0a10*/ 	.word	0x000000ff
        /*0a14*/ 	.word	0x00013280
        /*0a18*/ 	.short	0x0100
        /*0a1a*/ 	.byte	0x06
	.zero		1


	//   ....[12]....
        /*0a1c*/ 	.word	0x00000520
        /*0a20*/ 	.word	0x000000ff
        /*0a24*/ 	.word	0x00013278
        /*0a28*/ 	.short	0x0100
        /*0a2a*/ 	.byte	0x06
	.zero		1


	//   ....[13]....
        /*0a2c*/ 	.word	0x00000530
        /*0a30*/ 	.word	0x000000ff
        /*0a34*/ 	.word	0x00013288
        /*0a38*/ 	.short	0x0100
        /*0a3a*/ 	.byte	0x06
	.zero		1


	//   ....[14]....
        /*0a3c*/ 	.word	0x00000660
        /*0a40*/ 	.word	0x000000ff
        /*0a44*/ 	.word	0x00013290
        /*0a48*/ 	.short	0x0100
        /*0a4a*/ 	.byte	0x08
	.zero		1


	//   ....[15]....
        /*0a4c*/ 	.word	0x00000670
        /*0a50*/ 	.word	0x000000ff
        /*0a54*/ 	.word	0x000132a0
        /*0a58*/ 	.short	0x0100
        /*0a5a*/ 	.byte	0x08
	.zero		1


	//   ....[16]....
        /*0a5c*/ 	.word	0x00000680
        /*0a60*/ 	.word	0x000000ff
        /*0a64*/ 	.word	0x00013298
        /*0a68*/ 	.short	0x0100
        /*0a6a*/ 	.byte	0x08
	.zero		1


	//   ....[17]....
        /*0a6c*/ 	.word	0x00000690
        /*0a70*/ 	.word	0x000000ff
        /*0a74*/ 	.word	0x000132a8
        /*0a78*/ 	.short	0x0100
        /*0a7a*/ 	.byte	0x08
	.zero		1


	//   ....[18]....
        /*0a7c*/ 	.word	0x000007e0
        /*0a80*/ 	.word	0x000000ff
        /*0a84*/ 	.word	0x000132b0
        /*0a88*/ 	.short	0x0100
        /*0a8a*/ 	.byte	0x08
	.zero		1


	//   ....[19]....
        /*0a8c*/ 	.word	0x000007f0
        /*0a90*/ 	.word	0x000000ff
        /*0a94*/ 	.word	0x000132c0
        /*0a98*/ 	.short	0x0100
        /*0a9a*/ 	.byte	0x08
	.zero		1


	//   ....[20]....
        /*0a9c*/ 	.word	0x00000800
        /*0aa0*/ 	.word	0x000000ff
        /*0aa4*/ 	.word	0x000132b8
        /*0aa8*/ 	.short	0x0100
        /*0aaa*/ 	.byte	0x08
	.zero		1


	//   ....[21]....
        /*0aac*/ 	.word	0x00000810
        /*0ab0*/ 	.word	0x000000ff
        /*0ab4*/ 	.word	0x000132c8
        /*0ab8*/ 	.short	0x0100
        /*0aba*/ 	.byte	0x08
	.zero		1


	//   ....[22]....
        /*0abc*/ 	.word	0x00001710
        /*0ac0*/ 	.word	0x00000019
        /*0ac4*/ 	.word	0x00013200
        /*0ac8*/ 	.short	0x010a
        /*0aca*/ 	.byte	0x3f
	.zero		1


	//   ....[23]....
        /*0acc*/ 	.word	0x000017b0
        /*0ad0*/ 	.word	0x00000003
        /*0ad4*/ 	.word	0x00013230
        /*0ad8*/ 	.short	0x010a
        /*0ada*/ 	.byte	0x3f
	.zero		1


	//   ....[24]....
        /*0adc*/ 	.word	0x00001830
        /*0ae0*/ 	.word	0x00000003
        /*0ae4*/ 	.word	0x00013230
        /*0ae8*/ 	.short	0x010a
        /*0aea*/ 	.byte	0x3f
	.zero		1


	//   ....[25]....
        /*0aec*/ 	.word	0x00002590
        /*0af0*/ 	.word	0x00000028
        /*0af4*/ 	.word	0x00000000
        /*0af8*/ 	.short	0x0101
        /*0afa*/ 	.byte	0x3f
	.zero		1


	//   ....[26]....
        /*0afc*/ 	.word	0x00004a50
        /*0b00*/ 	.word	0x000000ff
        /*0b04*/ 	.word	0x00013230
        /*0b08*/ 	.short	0x010a
        /*0b0a*/ 	.byte	0x12
	.zero		1


	//   ....[27]....
        /*0b0c*/ 	.word	0x00004a90
        /*0b10*/ 	.word	0x000000ff
        /*0b14*/ 	.word	0x00013230
        /*0b18*/ 	.short	0x010a
        /*0b1a*/ 	.byte	0x12
	.zero		1


	//   ....[28]....
        /*0b1c*/ 	.word	0x00004ee0
        /*0b20*/ 	.word	0x000000ff
        /*0b24*/ 	.word	0x00013250
        /*0b28*/ 	.short	0x010a
        /*0b2a*/ 	.byte	0x09
	.zero		1


	//   ....[29]....
        /*0b2c*/ 	.word	0x00004f20
        /*0b30*/ 	.word	0x000000ff
        /*0b34*/ 	.word	0x00013250
        /*0b38*/ 	.short	0x010a
        /*0b3a*/ 	.byte	0x09
	.zero		1


	//   ....[30]....
        /*0b3c*/ 	.word	0x00005800
        /*0b40*/ 	.word	0x000000ff
        /*0b44*/ 	.word	0x00000000
        /*0b48*/ 	.short	0x0101
        /*0b4a*/ 	.byte	0x12
	.zero		1


	//   ....[31]....
        /*0b4c*/ 	.word	0x00007190
        /*0b50*/ 	.word	0x000000ff
        /*0b54*/ 	.word	0x00000000
        /*0b58*/ 	.short	0x0101
        /*0b5a*/ 	.byte	0x06
	.zero		1


	//   ....[32]....
        /*0b5c*/ 	.word	0x00007670
        /*0b60*/ 	.word	0x000000ff
        /*0b64*/ 	.word	0x00013250
        /*0b68*/ 	.short	0x010a
        /*0b6a*/ 	.byte	0x0e
	.zero		1


	//   ....[33]....
        /*0b6c*/ 	.word	0x000076b0
        /*0b70*/ 	.word	0x000000ff
        /*0b74*/ 	.word	0x00013250
        /*0b78*/ 	.short	0x010a
        /*0b7a*/ 	.byte	0x0e
	.zero		1


	//   ....[34]....
        /*0b7c*/ 	.word	0x00007d20
        /*0b80*/ 	.word	0x000000ff
        /*0b84*/ 	.word	0x00000000
        /*0b88*/ 	.short	0x0101
        /*0b8a*/ 	.byte	0x04
	.zero		1


	//   ....[35]....
        /*0b8c*/ 	.word	0x000090d0
        /*0b90*/ 	.word	0x00000000
        /*0b94*/ 	.word	0x00000000
        /*0b98*/ 	.short	0x0101
        /*0b9a*/ 	.byte	0x3f
	.zero		1


	//   ....[36]....
        /*0b9c*/ 	.word	0x0000baf0
        /*0ba0*/ 	.word	0x00000007
        /*0ba4*/ 	.word	0x00013280
        /*0ba8*/ 	.short	0x010a
        /*0baa*/ 	.byte	0x3f
	.zero		1


	//   ....[37]....
        /*0bac*/ 	.word	0x0000c1d0
        /*0bb0*/ 	.word	0x00000007
        /*0bb4*/ 	.word	0x00013270
        /*0bb8*/ 	.short	0x0107
        /*0bba*/ 	.byte	0x3f
	.zero		1


	//   ....[38]....
        /*0bbc*/ 	.word	0x0000c290
        /*0bc0*/ 	.word	0x00000007
        /*0bc4*/ 	.word	0x00013270
        /*0bc8*/ 	.short	0x0101
        /*0bca*/ 	.byte	0x3f
	.zero		1


	//   ....[39]....
        /*0bcc*/ 	.word	0x0000c2e0
        /*0bd0*/ 	.word	0x00000007
        /*0bd4*/ 	.word	0x00013240
        /*0bd8*/ 	.short	0x010a
        /*0bda*/ 	.byte	0x3f
	.zero		1


	//   ....[40]....
        /*0bdc*/ 	.word	0x0000c880
        /*0be0*/ 	.word	0x00000007
        /*0be4*/ 	.word	0x00013230
        /*0be8*/ 	.short	0x0107
        /*0bea*/ 	.byte	0x3f
	.zero		1


	//   ....[41]....
        /*0bec*/ 	.word	0x0000c950
        /*0bf0*/ 	.word	0x00000007
        /*0bf4*/ 	.word	0x00013230
        /*0bf8*/ 	.short	0x0101
        /*0bfa*/ 	.byte	0x3f
	.zero		1


	//   ....[42]....
        /*0bfc*/ 	.word	0x0000d400
        /*0c00*/ 	.word	0x00000016
        /*0c04*/ 	.word	0x00013200
        /*0c08*/ 	.short	0x0107
        /*0c0a*/ 	.byte	0x3f
	.zero		1


	//   ....[43]....
        /*0c0c*/ 	.word	0x0000d4f0
        /*0c10*/ 	.word	0x00000016
        /*0c14*/ 	.word	0x00013200
        /*0c18*/ 	.short	0x0101
        /*0c1a*/ 	.byte	0x3f
	.zero		1


	//   ....[44]....
        /*0c1c*/ 	.word	0x0000d510
        /*0c20*/ 	.word	0x00000016
        /*0c24*/ 	.word	0x00013220
        /*0c28*/ 	.short	0x010a
        /*0c2a*/ 	.byte	0x3f
	.zero		1


	//   ....[45]....
        /*0c2c*/ 	.word	0x0000da70
        /*0c30*/ 	.word	0x00000000
        /*0c34*/ 	.word	0x00013280
        /*0c38*/ 	.short	0x010a
        /*0c3a*/ 	.byte	0x3f
	.zero		1


	//   ....[46]....
        /*0c3c*/ 	.word	0x0000df80
        /*0c40*/ 	.word	0x00000000
        /*0c44*/ 	.word	0x00013270
        /*0c48*/ 	.short	0x0107
        /*0c4a*/ 	.byte	0x3f
	.zero		1


	//   ....[47]....
        /*0c4c*/ 	.word	0x0000e040
        /*0c50*/ 	.word	0x00000000
        /*0c54*/ 	.word	0x00013270
        /*0c58*/ 	.short	0x0101
        /*0c5a*/ 	.byte	0x3f
	.zero		1


	//   ....[48]....
        /*0c5c*/ 	.word	0x0000e090
        /*0c60*/ 	.word	0x00000000
        /*0c64*/ 	.word	0x00013240
        /*0c68*/ 	.short	0x010a
        /*0c6a*/ 	.byte	0x3f
	.zero		1


	//   ....[49]....
        /*0c6c*/ 	.word	0x0000e4e0
        /*0c70*/ 	.word	0x00000000
        /*0c74*/ 	.word	0x00013230
        /*0c78*/ 	.short	0x0107
        /*0c7a*/ 	.byte	0x3f
	.zero		1


	//   ....[50]....
        /*0c7c*/ 	.word	0x0000e5a0
        /*0c80*/ 	.word	0x00000000
        /*0c84*/ 	.word	0x00013230
        /*0c88*/ 	.short	0x0101
        /*0c8a*/ 	.byte	0x3f
	.zero		1


	//   ....[51]....
        /*0c8c*/ 	.word	0x0000e630
        /*0c90*/ 	.word	0x00000002
        /*0c94*/ 	.word	0x00013270
        /*0c98*/ 	.short	0x010a
        /*0c9a*/ 	.byte	0x3f
	.zero		1


	//   ....[52]....
        /*0c9c*/ 	.word	0x0000e6c0
        /*0ca0*/ 	.word	0x00000002
        /*0ca4*/ 	.word	0x00013260
        /*0ca8*/ 	.short	0x010a
        /*0caa*/ 	.byte	0x3f
	.zero		1


	//   ....[53]....
        /*0cac*/ 	.word	0x0000eaf0
        /*0cb0*/ 	.word	0x00000002
        /*0cb4*/ 	.word	0x00013250
        /*0cb8*/ 	.short	0x0101
        /*0cba*/ 	.byte	0x3f
	.zero		1


	//   ....[54]....
        /*0cbc*/ 	.word	0x0000eb80
        /*0cc0*/ 	.word	0x00000002
        /*0cc4*/ 	.word	0x00000000
        /*0cc8*/ 	.short	0x0101
        /*0cca*/ 	.byte	0x3f
	.zero		1


	//   ....[55]....
        /*0ccc*/ 	.word	0x0000ed60
        /*0cd0*/ 	.word	0x00000000
        /*0cd4*/ 	.word	0x00013270
        /*0cd8*/ 	.short	0x010a
        /*0cda*/ 	.byte	0x3f
	.zero		1


	//   ....[56]....
        /*0cdc*/ 	.word	0x0000edf0
        /*0ce0*/ 	.word	0x00000000
        /*0ce4*/ 	.word	0x00013260
        /*0ce8*/ 	.short	0x010a
        /*0cea*/ 	.byte	0x3f
	.zero		1


	//   ....[57]....
        /*0cec*/ 	.word	0x0000f240
        /*0cf0*/ 	.word	0x00000000
        /*0cf4*/ 	.word	0x00013250
        /*0cf8*/ 	.short	0x0101
        /*0cfa*/ 	.byte	0x3f
	.zero		1


	//   ....[58]....
        /*0cfc*/ 	.word	0x0000f2c0
        /*0d00*/ 	.word	0x00000000
        /*0d04*/ 	.word	0x00000000
        /*0d08*/ 	.short	0x0101
        /*0d0a*/ 	.byte	0x3f
	.zero		1


	//   ....[59]....
        /*0d0c*/ 	.word	0x0000fd80
        /*0d10*/ 	.word	0x00000005
        /*0d14*/ 	.word	0x00013220
        /*0d18*/ 	.short	0x010a
        /*0d1a*/ 	.byte	0x3f
	.zero		1


	//   ....[60]....
        /*0d1c*/ 	.word	0x0000ff20
        /*0d20*/ 	.word	0x00000004
        /*0d24*/ 	.word	0x00013240
        /*0d28*/ 	.short	0x010a
        /*0d2a*/ 	.byte	0x3f
	.zero		1


	//   ....[61]....
        /*0d2c*/ 	.word	0x0000ffd0
        /*0d30*/ 	.word	0x00000005
        /*0d34*/ 	.word	0x00013240
        /*0d38*/ 	.short	0x010a
        /*0d3a*/ 	.byte	0x3f
	.zero		1


	//   ....[62]....
        /*0d3c*/ 	.word	0x00010010
        /*0d40*/ 	.word	0x00000004
        /*0d44*/ 	.word	0x00013260
        /*0d48*/ 	.short	0x010a
        /*0d4a*/ 	.byte	0x3f
	.zero		1


	//   ....[63]....
        /*0d4c*/ 	.word	0x00010050
        /*0d50*/ 	.word	0x00000005
        /*0d54*/ 	.word	0x00013260
        /*0d58*/ 	.short	0x010a
        /*0d5a*/ 	.byte	0x3f
	.zero		1


	//   ....[64]....
        /*0d5c*/ 	.word	0x00010090
        /*0d60*/ 	.word	0x00000004
        /*0d64*/ 	.word	0x00013280
        /*0d68*/ 	.short	0x010a
        /*0d6a*/ 	.byte	0x3f
	.zero		1


	//   ....[65]....
        /*0d6c*/ 	.word	0x000100d0
        /*0d70*/ 	.word	0x00000005
        /*0d74*/ 	.word	0x00013280
        /*0d78*/ 	.short	0x010a
        /*0d7a*/ 	.byte	0x3f
	.zero		1


	//   ....[66]....
        /*0d7c*/ 	.word	0x00010130
        /*0d80*/ 	.word	0x00000019
        /*0d84*/ 	.word	0x00013200
        /*0d88*/ 	.short	0x010a
        /*0d8a*/ 	.byte	0x3f
	.zero		1


	//   ....[67]....
        /*0d8c*/ 	.word	0x00010180
        /*0d90*/ 	.word	0x00000003
        /*0d94*/ 	.word	0x00013230
        /*0d98*/ 	.short	0x010a
        /*0d9a*/ 	.byte	0x3f
	.zero		1


	//   ....[68]....
        /*0d9c*/ 	.word	0x000101e0
        /*0da0*/ 	.word	0x00000008
        /*0da4*/ 	.word	0x00013230
        /*0da8*/ 	.short	0x010a
        /*0daa*/ 	.byte	0x3f
	.zero		1


	//   ....[69]....
        /*0dac*/ 	.word	0x00010240
        /*0db0*/ 	.word	0x00000008
        /*0db4*/ 	.word	0x00013250
        /*0db8*/ 	.short	0x010a
        /*0dba*/ 	.byte	0x3f
	.zero		1


	//   ....[70]....
        /*0dbc*/ 	.word	0x000102a0
        /*0dc0*/ 	.word	0x00000003
        /*0dc4*/ 	.word	0x00013250
        /*0dc8*/ 	.short	0x010a
        /*0dca*/ 	.byte	0x3f
	.zero		1


	//   ....[71]....
        /*0dcc*/ 	.word	0x000103b0
        /*0dd0*/ 	.word	0x00000007
        /*0dd4*/ 	.word	0x00013280
        /*0dd8*/ 	.short	0x010a
        /*0dda*/ 	.byte	0x3f
	.zero		1


	//   ....[72]....
        /*0ddc*/ 	.word	0x00010ae0
        /*0de0*/ 	.word	0x00000007
        /*0de4*/ 	.word	0x00013240
        /*0de8*/ 	.short	0x010a
        /*0dea*/ 	.byte	0x3f
	.zero		1


	//   ....[73]....
        /*0dec*/ 	.word	0x00011940
        /*0df0*/ 	.word	0x00000016
        /*0df4*/ 	.word	0x00013220
        /*0df8*/ 	.short	0x010a
        /*0dfa*/ 	.byte	0x3f
	.zero		1


	//   ....[74]....
        /*0dfc*/ 	.word	0x000119a0
        /*0e00*/ 	.word	0x00000000
        /*0e04*/ 	.word	0x00013280
        /*0e08*/ 	.short	0x010a
        /*0e0a*/ 	.byte	0x3f
	.zero		1


	//   ....[75]....
        /*0e0c*/ 	.word	0x00012070
        /*0e10*/ 	.word	0x00000000
        /*0e14*/ 	.word	0x00013240
        /*0e18*/ 	.short	0x010a
        /*0e1a*/ 	.byte	0x3f
	.zero		1


	//   ....[76]....
        /*0e1c*/ 	.word	0x00012630
        /*0e20*/ 	.word	0x00000002
        /*0e24*/ 	.word	0x00013270
        /*0e28*/ 	.short	0x010a
        /*0e2a*/ 	.byte	0x3f
	.zero		1


	//   ....[77]....
        /*0e2c*/ 	.word	0x00012680
        /*0e30*/ 	.word	0x00000002
        /*0e34*/ 	.word	0x00013260
        /*0e38*/ 	.short	0x010a
        /*0e3a*/ 	.byte	0x3f
	.zero		1


	//   ....[78]....
        /*0e3c*/ 	.word	0x000126d0
        /*0e40*/ 	.word	0x00000000
        /*0e44*/ 	.word	0x00013270
        /*0e48*/ 	.short	0x010a
        /*0e4a*/ 	.byte	0x3f
	.zero		1


	//   ....[79]....
        /*0e4c*/ 	.word	0x00012720
        /*0e50*/ 	.word	0x00000000
        /*0e54*/ 	.word	0x00013260
        /*0e58*/ 	.short	0x010a
        /*0e5a*/ 	.byte	0x3f
	.zero		1


	//   ....[80]....
        /*0e5c*/ 	.word	0x00012770
        /*0e60*/ 	.word	0x00000005
        /*0e64*/ 	.word	0x00013220
        /*0e68*/ 	.short	0x010a
        /*0e6a*/ 	.byte	0x3f
	.zero		1


	//   ....[81]....
        /*0e6c*/ 	.word	0x00012910
        /*0e70*/ 	.word	0x00000004
        /*0e74*/ 	.word	0x00013240
        /*0e78*/ 	.short	0x010a
        /*0e7a*/ 	.byte	0x3f
	.zero		1


	//   ....[82]....
        /*0e7c*/ 	.word	0x00012960
        /*0e80*/ 	.word	0x00000005
        /*0e84*/ 	.word	0x00013240
        /*0e88*/ 	.short	0x010a
        /*0e8a*/ 	.byte	0x3f
	.zero		1


	//   ....[83]....
        /*0e8c*/ 	.word	0x000129b0
        /*0e90*/ 	.word	0x00000004
        /*0e94*/ 	.word	0x00013260
        /*0e98*/ 	.short	0x010a
        /*0e9a*/ 	.byte	0x3f
	.zero		1


	//   ....[84]....
        /*0e9c*/ 	.word	0x00012a00
        /*0ea0*/ 	.word	0x00000005
        /*0ea4*/ 	.word	0x00013260
        /*0ea8*/ 	.short	0x010a
        /*0eaa*/ 	.byte	0x3f
	.zero		1


	//   ....[85]....
        /*0eac*/ 	.word	0x00012a50
        /*0eb0*/ 	.word	0x00000004
        /*0eb4*/ 	.word	0x00013280
        /*0eb8*/ 	.short	0x010a
        /*0eba*/ 	.byte	0x3f
	.zero		1


	//----- nvinfo : EIATTR_NUM_MBARRIERS
	.align		4
.L_1428:
        /*0ebc*/ 	.byte	0x03, 0x38
        /*0ebe*/ 	.short	0x0016


	//----- nvinfo : EIATTR_EXIT_INSTR_OFFSETS
	.align		4
        /*0ec0*/ 	.byte	0x04, 0x1c
        /*0ec2*/ 	.short	(.L_1430 - .L_1429)


	//   ....[0]....
.L_1429:
        /*0ec4*/ 	.word	0x00000980


	//   ....[1]....
        /*0ec8*/ 	.word	0x00009c20


	//   ....[2]....
        /*0ecc*/ 	.word	0x00010120


	//----- nvinfo : EIATTR_MAX_THREADS
	.align		4
.L_1430:
        /*0ed0*/ 	.byte	0x04, 0x05
        /*0ed2*/ 	.short	(.L_1432 - .L_1431)
.L_1431:
        /*0ed4*/ 	.word	0x00000200
        /*0ed8*/ 	.word	0x00000001
        /*0edc*/ 	.word	0x00000001


	//----- nvinfo : EIATTR_CRS_STACK_SIZE
	.align		4
.L_1432:
        /*0ee0*/ 	.byte	0x04, 0x1e
        /*0ee2*/ 	.short	(.L_1434 - .L_1433)
.L_1433:
        /*0ee4*/ 	.word	0x00000000


	//----- nvinfo : EIATTR_CBANK_PARAM_SIZE
	.align		4
.L_1434:
        /*0ee8*/ 	.byte	0x03, 0x19
        /*0eea*/ 	.short	0x0af0


	//----- nvinfo : EIATTR_PARAM_CBANK
	.align		4
        /*0eec*/ 	.byte	0x04, 0x0a
        /*0eee*/ 	.short	(.L_1436 - .L_1435)
	.align		4
.L_1435:
        /*0ef0*/ 	.word	index@(.nv.constant0._ZN7cutlass13device_kernelIN5flash11enable_sm90INS1_16FlashAttnFwdSm90INS1_25CollectiveMainloopFwdSm90ILi2EN4cute5tupleIJNS5_1CILi1EEES8_S8_EEENS6_IJNS7_ILi192EEENS7_ILi160EEENS7_ILi64EEEEEELi64ENS_12float_e4m3_tEfNS_4arch4Sm90ELb0ELb0ELb1ELb1ELb1ELb0ELb0ELb1ELb1ELb1ELb0ELb0EEENS1_21CollectiveEpilogueFwdINS6_IJSA_SC_SB_EEES9_NS_10bfloat16_tESG_Li384ELb1ELb1ELb0ELb1EEENS1_36VarlenDynamicPersistentTileSchedulerILi192ELi160ELi384ELi128ELb0ELb1ELb1ELb0ELb1ELb1EEEEEEEEEvNT_6ParamsE)
        /*0ef4*/ 	.short	0x0210
        /*0ef6*/ 	.short	0x0af0


	//----- nvinfo : EIATTR_SW_WAR
	.align		4
.L_1436:
        /*0ef8*/ 	.byte	0x04, 0x36
        /*0efa*/ 	.short	(.L_1438 - .L_1437)
.L_1437:
        /*0efc*/ 	.word	0x00000008
.L_1438:


//--------------------- .nv.info._ZN7cutlass13device_kernelIN5flash11enable_sm90INS1_16FlashAttnFwdSm90INS1_25CollectiveMainloopFwdSm90ILi2EN4cute5tupleIJNS5_1CILi1EEES8_S8_EEENS6_IJNS7_ILi192EEENS7_ILi160EEENS7_ILi64EEEEEELi64ENS_12float_e4m3_tEfNS_4arch4Sm90ELb0ELb0ELb1ELb1ELb1ELb1ELb0ELb1ELb1ELb1ELb0ELb0EEENS1_21CollectiveEpilogueFwdINS6_IJSA_SC_SB_EEES9_NS_10bfloat16_tESG_Li384ELb1ELb1ELb0ELb1EEENS1_36VarlenDynamicPersistentTileSchedulerILi192ELi160ELi384ELi128ELb0ELb1ELb1ELb0ELb1ELb1EEEEEEEEEvNT_6ParamsE --------------------------
	.section	.nv.info._ZN7cutlass13device_kernelIN5flash11enable_sm90INS1_16FlashAttnFwdSm90INS1_25CollectiveMainloopFwdSm90ILi2EN4cute5tupleIJNS5_1CILi1EEES8_S8_EEENS6_IJNS7_ILi192EEENS7_ILi160EEENS7_ILi64EEEEEELi64ENS_12float_e4m3_tEfNS_4arch4Sm90ELb0ELb0ELb1ELb1ELb1ELb1ELb0ELb1ELb1ELb1ELb0ELb0EEENS1_21CollectiveEpilogueFwdINS6_IJSA_SC_SB_EEES9_NS_10bfloat16_tESG_Li384ELb1ELb1ELb0ELb1EEENS1_36VarlenDynamicPersistentTileSchedulerILi192ELi160ELi384ELi128ELb0ELb1ELb1ELb0ELb1ELb1EEEEEEEEEvNT_6ParamsE,"",@"SHT_CUDA_INFO"
	.sectionflags	@""
	.align	4


	//----- nvinfo : EIATTR_CUDA_API_VERSION
	.align		4
        /*0000*/ 	.byte	0x04, 0x37
        /*0002*/ 	.short	(.L_1440 - .L_1439)
.L_1439:
        /*0004*/ 	.word	0x00000082


	//----- nvinfo : EIATTR_KPARAM_INFO
	.align		4
.L_1440:
        /*0008*/ 	.byte	0x04, 0x17
        /*000a*/ 	.short	(.L_1442 - .L_1441)
.L_1441:
        /*000c*/ 	.word	0x00000000
        /*0010*/ 	.short	0x0000
        /*0012*/ 	.short	0x0070
        /*0014*/ 	.byte	0x00, 0xf0, 0x01, 0x2a


	//----- nvinfo : EIATTR_SPARSE_MMA_MASK
	.align		4
.L_1442:
        /*0018*/ 	.byte	0x03, 0x50
        /*001a*/ 	.short	0x0000


	//----- nvinfo : EIATTR_MAXREG_COUNT
	.align		4
        /*001c*/ 	.byte	0x03, 0x1b
        /*001e*/ 	.short	0x0080


	//----- nvinfo : EIATTR_NUM_BARRIERS
	.align		4
        /*0020*/ 	.byte	0x02, 0x4c
        /*0022*/ 	.byte	0x10
	.zero		1


	//----- nvinfo : EIATTR_EXTERNS
	.align		4
        /*0024*/ 	.byte	0x04, 0x0f
        /*0026*/ 	.short	(.L_1444 - .L_1443)


	//   ....[0]....
	.align		4
.L_1443:
        /*0028*/ 	.word	index@(__assertfail)


	//----- nvinfo : EIATTR_ANNOTATIONS
	.align		4
.L_1444:
        /*002c*/ 	.byte	0x04, 0x55
        /*002e*/ 	.short	(.L_1446 - .L_1445)


	//   ....[0]....
.L_1445:
        /* <DEDUP_REMOVED lines=134> */


	//----- nvinfo : EIATTR_MERCURY_ISA_VERSION
	.align		4
.L_1446:
        /*0878*/ 	.byte	0x03, 0x5f
        /*087a*/ 	.short	0x0101


	//----- nvinfo : EIATTR_UNUSED_LOAD_BYTE_OFFSET
	.align		4
        /*087c*/ 	.byte	0x04, 0x44
        /*087e*/ 	.short	(.L_1448 - .L_1447)


	//   ....[0]....
.L_1447:
        /*0880*/ 	.word	0x00000a40
        /*0884*/ 	.word	0x0000fff0


	//   ....[1]....
        /*0888*/ 	.word	0x0000edf0
        /*088c*/ 	.word	0x0000fff0


	//----- nvinfo : EIATTR_INT_WARP_WIDE_INSTR_OFFSETS
	.align		4
.L_1448:
        /*0890*/ 	.byte	0x04, 0x31
        /*0892*/ 	.short	(.L_1450 - .L_1449)


	//   ....[0]....
.L_1449:
        /*0894*/ 	.word	0x00000120


	//   ....[1]....
        /*0898*/ 	.word	0x000001c0


	//   ....[2]....
        /*089c*/ 	.word	0x00000230


	//   ....[3]....
        /*08a0*/ 	.word	0x00012c30


	//   ....[4]....
        /*08a4*/ 	.word	0x00012cc0


	//   ....[5]....
        /*08a8*/ 	.word	0x00016a80


	//   ....[6]....
        /*08ac*/ 	.word	0x00016b10


	//----- nvinfo : EIATTR_COOP_GROUP_MASK_REGIDS
	.align		4
.L_1450:
        /*08b0*/ 	.byte	0x04, 0x29
        /*08b2*/ 	.short	(.L_1452 - .L_1451)


	//   ....[0]....
.L_1451:
        /*08b4*/ 	.word	0xffffffff


	//   ....[1]....
        /*08b8*/ 	.word	0xffffffff


	//   ....[2]....
        /*08bc*/ 	.word	0xffffffff


	//   ....[3]....
        /*08c0*/ 	.word	0xffffffff


	//   ....[4]....
        /*08c4*/ 	.word	0xffffffff


	//   ....[5]....
        /*08c8*/ 	.word	0xffffffff


	//   ....[6]....
        /*08cc*/ 	.word	0xffffffff


	//   ....[7]....
        /*08d0*/ 	.word	0xffffffff


	//   ....[8]....
        /*08d4*/ 	.word	0xffffffff


	//   ....[9]....
        /*08d8*/ 	.word	0xffffffff


	//   ....[10]....
        /*08dc*/ 	.word	0xffffffff


	//   ....[11]....
        /*08e0*/ 	.word	0xffffffff


	//   ....[12]....
        /*08e4*/ 	.word	0xffffffff


	//   ....[13]....
        /*08e8*/ 	.word	0xffffffff


	//   ....[14]....
        /*08ec*/ 	.word	0xffffffff


	//   ....[15]....
        /*08f0*/ 	.word	0xffffffff


	//   ....[16]....
        /*08f4*/ 	.word	0xffffffff


	//   ....[17]....
        /*08f8*/ 	.word	0xffffffff


	//   ....[18]....
        /*08fc*/ 	.word	0xffffffff


	//   ....[19]....
        /*0900*/ 	.word	0xffffffff


	//   ....[20]....
        /*0904*/ 	.word	0xffffffff


	//   ....[21]....
        /*0908*/ 	.word	0xffffffff


	//   ....[22]....
        /*090c*/ 	.word	0xffffffff


	//   ....[23]....
        /*0910*/ 	.word	0xffffffff


	//   ....[24]....
        /*0914*/ 	.word	0xffffffff


	//   ....[25]....
        /*0918*/ 	.word	0xffffffff


	//   ....[26]....
        /*091c*/ 	.word	0xffffffff


	//   ....[27]....
        /*0920*/ 	.word	0xffffffff


	//   ....[28]....
        /*0924*/ 	.word	0xffffffff


	//   ....[29]....
        /*0928*/ 	.word	0xffffffff


	//   ....[30]....
        /*092c*/ 	.word	0xffffffff


	//   ....[31]....
        /*0930*/ 	.word	0xffffffff


	//   ....[32]....
        /*0934*/ 	.word	0xffffffff


	//   ....[33]....
        /*0938*/ 	.word	0xffffffff


	//   ....[34]....
        /*093c*/ 	.word	0xffffffff


	//   ....[35]....
        /*0940*/ 	.word	0xffffffff


	//   ....[36]....
        /*0944*/ 	.word	0xffffffff


	//   ....[37]....
        /*0948*/ 	.word	0xffffffff


	//   ....[38]....
        /*094c*/ 	.word	0xffffffff


	//   ....[39]....
        /*0950*/ 	.word	0xffffffff


	//   ....[40]....
        /*0954*/ 	.word	0xffffffff


	//   ....[41]....
        /*0958*/ 	.word	0xffffffff


	//   ....[42]....
        /*095c*/ 	.word	0xffffffff


	//   ....[43]....
        /*0960*/ 	.word	0xffffffff


	//   ....[44]....
        /*0964*/ 	.word	0xffffffff


	//   ....[45]....
        /*0968*/ 	.word	0xffffffff


	//   ....[46]....
        /*096c*/ 	.word	0xffffffff


	//   ....[47]....
        /*0970*/ 	.word	0xffffffff


	//   ....[48]....
        /*0974*/ 	.word	0xffffffff


	//   ....[49]....
        /*0978*/ 	.word	0xffffffff


	//   ....[50]....
        /*097c*/ 	.word	0xffffffff


	//   ....[51]....
        /*0980*/ 	.word	0xffffffff


	//   ....[52]....
        /*0984*/ 	.word	0xffffffff


	//   ....[53]....
        /*0988*/ 	.word	0xffffffff


	//   ....[54]....
        /*098c*/ 	.word	0xffffffff


	//   ....[55]....
        /*0990*/ 	.word	0xffffffff


	//   ....[56]....
        /*0994*/ 	.word	0xffffffff


	//   ....[57]....
        /*0998*/ 	.word	0xffffffff


	//   ....[58]....
        /*099c*/ 	.word	0xffffffff


	//   ....[59]....
        /*09a0*/ 	.word	0xffffffff


	//   ....[60]....
        /*09a4*/ 	.word	0xffffffff


	//   ....[61]....
        /*09a8*/ 	.word	0xffffffff


	//   ....[62]....
        /*09ac*/ 	.word	0xffffffff


	//   ....[63]....
        /*09b0*/ 	.word	0xffffffff


	//   ....[64]....
        /*09b4*/ 	.word	0xffffffff


	//   ....[65]....
        /*09b8*/ 	.word	0xffffffff


	//   ....[66]....
        /*09bc*/ 	.word	0xffffffff


	//   ....[67]....
        /*09c0*/ 	.word	0xffffffff


	//   ....[68]....
        /*09c4*/ 	.word	0xffffffff


	//   ....[69]....
        /*09c8*/ 	.word	0xffffffff


	//   ....[70]....
        /*09cc*/ 	.word	0xffffffff


	//   ....[71]....
        /*09d0*/ 	.word	0xffffffff


	//   ....[72]....
        /*09d4*/ 	.word	0xffffffff


	//   ....[73]....
        /*09d8*/ 	.word	0xffffffff


	//   ....[74]....
        /*09dc*/ 	.word	0xffffffff


	//   ....[75]....
        /*09e0*/ 	.word	0xffffffff


	//   ....[76]....
        /*09e4*/ 	.word	0xffffffff


	//   ....[77]....
        /*09e8*/ 	.word	0xffffffff


	//   ....[78]....
        /*09ec*/ 	.word	0xffffffff


	//   ....[79]....
        /*09f0*/ 	.word	0xffffffff


	//   ....[80]....
        /*09f4*/ 	.word	0xffffffff


	//   ....[81]....
        /*09f8*/ 	.word	0xffffffff


	//   ....[82]....
        /*09fc*/ 	.word	0xffffffff


	//   ....[83]....
        /*0a00*/ 	.word	0xffffffff


	//   ....[84]....
        /*0a04*/ 	.word	0xffffffff


	//   ....[85]....
        /*0a08*/ 	.word	0xffffffff


	//   ....[86]....
        /*0a0c*/ 	.word	0xffffffff


	//   ....[87]....
        /*0a10*/ 	.word	0xffffffff


	//   ....[88]....
        /*0a14*/ 	.word	0xffffffff


	//   ....[89]....
        /*0a18*/ 	.word	0xffffffff


	//   ....[90]....
        /*0a1c*/ 	.word	0xffffffff


	//   ....[91]....
        /*0a20*/ 	.word	0xffffffff


	//   ....[92]....
        /*0a24*/ 	.word	0xffffffff


	//   ....[93]....
        /*0a28*/ 	.word	0xffffffff


	//   ....[94]....
        /*0a2c*/ 	.word	0xffffffff


	//   ....[95]....
        /*0a30*/ 	.word	0xffffffff


	//   ....[96]....
        /*0a34*/ 	.word	0xffffffff


	//   ....[97]....
        /*0a38*/ 	.word	0xffffffff


	//   ....[98]....
        /*0a3c*/ 	.word	0xffffffff


	//   ....[99]....
        /*0a40*/ 	.word	0xffffffff


	//   ....[100]....
        /*0a44*/ 	.word	0xffffffff


	//   ....[101]....
        /*0a48*/ 	.word	0xffffffff


	//   ....[102]....
        /*0a4c*/ 	.word	0xffffffff


	//   ....[103]....
        /*0a50*/ 	.word	0xffffffff


	//   ....[104]....
        /*0a54*/ 	.word	0xffffffff


	//   ....[105]....
        /*0a58*/ 	.word	0xffffffff


	//   ....[106]....
        /*0a5c*/ 	.word	0xffffffff


	//   ....[107]....
        /*0a60*/ 	.word	0xffffffff


	//   ....[108]....
        /*0a64*/ 	.word	0xffffffff


	//   ....[109]....
        /*0a68*/ 	.word	0xffffffff


	//   ....[110]....
        /*0a6c*/ 	.word	0xffffffff


	//   ....[111]....
        /*0a70*/ 	.word	0xffffffff


	//   ....[112]....
        /*0a74*/ 	.word	0xffffffff


	//   ....[113]....
        /*0a78*/ 	.word	0xffffffff


	//   ....[114]....
        /*0a7c*/ 	.word	0xffffffff


	//   ....[115]....
        /*0a80*/ 	.word	0xffffffff


	//   ....[116]....
        /*0a84*/ 	.word	0xffffffff


	//   ....[117]....
        /*0a88*/ 	.word	0xffffffff


	//   ....[118]....
        /*0a8c*/ 	.word	0xffffffff


	//   ....[119]....
        /*0a90*/ 	.word	0xffffffff


	//   ....[120]....
        /*0a94*/ 	.word	0xffffffff


	//   ....[121]....
        /*0a98*/ 	.word	0xffffffff


	//   ....[122]....
        /*0a9c*/ 	.word	0xffffffff


	//   ....[123]....
        /*0aa0*/ 	.word	0xffffffff


	//   ....[124]....
        /*0aa4*/ 	.word	0xffffffff


	//   ....[125]....
        /*0aa8*/ 	.word	0xffffffff


	//   ....[126]....
        /*0aac*/ 	.word	0xffffffff


	//   ....[127]....
        /*0ab0*/ 	.word	0xffffffff


	//   ....[128]....
        /*0ab4*/ 	.word	0xffffffff


	//   ....[129]....
        /*0ab8*/ 	.word	0xffffffff


	//   ....[130]....
        /*0abc*/ 	.word	0xffffffff


	//   ....[131]....
        /*0ac0*/ 	.word	0xffffffff


	//   ....[132]....
        /*0ac4*/ 	.word	0xffffffff


	//   ....[133]....
        /*0ac8*/ 	.word	0xffffffff


	//   ....[134]....
        /*0acc*/ 	.word	0xffffffff


	//   ....[135]....
        /*0ad0*/ 	.word	0xffffffff


	//   ....[136]....
        /*0ad4*/ 	.word	0xffffffff


	//   ....[137]....
        /*0ad8*/ 	.word	0xffffffff


	//   ....[138]....
        /*0adc*/ 	.word	0xffffffff


	//   ....[139]....
        /*0ae0*/ 	.word	0xffffffff


	//   ....[140]....
        /*0ae4*/ 	.word	0xffffffff


	//   ....[141]....
        /*0ae8*/ 	.word	0xffffffff


	//   ....[142]....
        /*0aec*/ 	.word	0xffffffff


	//   ....[143]....
        /*0af0*/ 	.word	0xffffffff


	//   ....[144]....
        /*0af4*/ 	.word	0xffffffff


	//   ....[145]....
        /*0af8*/ 	.word	0xffffffff


	//   ....[146]....
        /*0afc*/ 	.word	0xffffffff


	//   ....[147]....
        /*0b00*/ 	.word	0xffffffff


	//   ....[148]....
        /*0b04*/ 	.word	0xffffffff


	//   ....[149]....
        /*0b08*/ 	.word	0xffffffff


	//   ....[150]....
        /*0b0c*/ 	.word	0xffffffff


	//   ....[151]....
        /*0b10*/ 	.word	0xffffffff


	//   ....[152]....
        /*0b14*/ 	.word	0xffffffff


	//   ....[153]....
        /*0b18*/ 	.word	0xffffffff


	//   ....[154]....
        /*0b1c*/ 	.word	0xffffffff


	//   ....[155]....
        /*0b20*/ 	.word	0xffffffff


	//   ....[156]....
        /*0b24*/ 	.word	0xffffffff


	//   ....[157]....
        /*0b28*/ 	.word	0xffffffff


	//   ....[158]....
        /*0b2c*/ 	.word	0xffffffff


	//   ....[159]....
        /*0b30*/ 	.word	0x0500000f


	//   ....[160]....
        /*0b34*/ 	.word	0x0500000f


	//   ....[161]....
        /*0b38*/ 	.word	0x0500000f


	//   ....[162]....
        /*0b3c*/ 	.word	0x0500000f


	//   ....[163]....
        /*0b40*/ 	.word	0x0500000f


	//   ....[164]....
        /*0b44*/ 	.word	0x0500000f


	//   ....[165]....
        /*0b48*/ 	.word	0x0500000f


	//   ....[166]....
        /*0b4c*/ 	.word	0x0500000f


	//   ....[167]....
        /*0b50*/ 	.word	0x0500000f


	//   ....[168]....
        /*0b54*/ 	.word	0x0500000f


	//   ....[169]....
        /*0b58*/ 	.word	0x0500000f


	//   ....[170]....
        /*0b5c*/ 	.word	0x0500000f


	//   ....[171]....
        /*0b60*/ 	.word	0x0500000f


	//   ....[172]....
        /*0b64*/ 	.word	0x0500000f


	//   ....[173]....
        /*0b68*/ 	.word	0x0500000f


	//   ....[174]....
        /*0b6c*/ 	.word	0x0500000f


	//   ....[175]....
        /*0b70*/ 	.word	0x0500000f


	//   ....[176]....
        /*0b74*/ 	.word	0x0500000f


	//   ....[177]....
        /*0b78*/ 	.word	0x0500000f


	//   ....[178]....
        /*0b7c*/ 	.word	0x0500000f


	//   ....[179]....
        /*0b80*/ 	.word	0x0500000f


	//   ....[180]....
        /*0b84*/ 	.word	0x0500000f


	//   ....[181]....
        /*0b88*/ 	.word	0x0500000f


	//   ....[182]....
        /*0b8c*/ 	.word	0x0500000f


	//   ....[183]....
        /*0b90*/ 	.word	0x0500000f


	//   ....[184]....
        /*0b94*/ 	.word	0x0500000f


	//   ....[185]....
        /*0b98*/ 	.word	0x0500000f


	//   ....[186]....
        /*0b9c*/ 	.word	0x0500000f


	//   ....[187]....
        /*0ba0*/ 	.word	0x0500000f


	//   ....[188]....
        /*0ba4*/ 	.word	0x0500000f


	//   ....[189]....
        /*0ba8*/ 	.word	0x0500000f


	//   ....[190]....
        /*0bac*/ 	.word	0x0500000f


	//   ....[191]....
        /*0bb0*/ 	.word	0x0500000f


	//   ....[192]....
        /*0bb4*/ 	.word	0x0500000f


	//   ....[193]....
        /*0bb8*/ 	.word	0x0500000f


	//   ....[194]....
        /*0bbc*/ 	.word	0x0500000f


	//   ....[195]....
        /*0bc0*/ 	.word	0x0500000f


	//   ....[196]....
        /*0bc4*/ 	.word	0x0500000f


	//   ....[197]....
        /*0bc8*/ 	.word	0x0500000f


	//   ....[198]....
        /*0bcc*/ 	.word	0x0500000f


	//   ....[199]....
        /*0bd0*/ 	.word	0x0500000f


	//   ....[200]....
        /*0bd4*/ 	.word	0x0500000f


	//   ....[201]....
        /*0bd8*/ 	.word	0x0500000f


	//   ....[202]....
        /*0bdc*/ 	.word	0x0500000f


	//   ....[203]....
        /*0be0*/ 	.word	0x0500000f


	//   ....[204]....
        /*0be4*/ 	.word	0x0500000f


	//   ....[205]....
        /*0be8*/ 	.word	0x0500000f


	//   ....[206]....
        /*0bec*/ 	.word	0x0500000f


	//   ....[207]....
        /*0bf0*/ 	.word	0x0500000f


	//   ....[208]....
        /*0bf4*/ 	.word	0x0500000f


	//   ....[209]....
        /*0bf8*/ 	.word	0x0500000f


	//   ....[210]....
        /*0bfc*/ 	.word	0x0500000f


	//   ....[211]....
        /*0c00*/ 	.word	0x0500000f


	//   ....[212]....
        /*0c04*/ 	.word	0x0500000f


	//   ....[213]....
        /*0c08*/ 	.word	0x0500000f


	//   ....[214]....
        /*0c0c*/ 	.word	0x0500000f


	//   ....[215]....
        /*0c10*/ 	.word	0x0500000f


	//   ....[216]....
        /*0c14*/ 	.word	0x0500000f


	//   ....[217]....
        /*0c18*/ 	.word	0x0500000f


	//   ....[218]....
        /*0c1c*/ 	.word	0x0500000f


	//   ....[219]....
        /*0c20*/ 	.word	0x0500000f


	//   ....[220]....
        /*0c24*/ 	.word	0x0500000f


	//   ....[221]....
        /*0c28*/ 	.word	0x0500000f


	//   ....[222]....
        /*0c2c*/ 	.word	0x0500000f


	//   ....[223]....
        /*0c30*/ 	.word	0x0500000f


	//   ....[224]....
        /*0c34*/ 	.word	0x0500000f


	//   ....[225]....
        /*0c38*/ 	.word	0x0500000f


	//   ....[226]....
        /*0c3c*/ 	.word	0x0500000f


	//   ....[227]....
        /*0c40*/ 	.word	0x0500000f


	//   ....[228]....
        /*0c44*/ 	.word	0x0500000f


	//   ....[229]....
        /*0c48*/ 	.word	0x0500000f


	//   ....[230]....
        /*0c4c*/ 	.word	0x0500000f


	//   ....[231]....
        /*0c50*/ 	.word	0x0500000f


	//   ....[232]....
        /*0c54*/ 	.word	0x0500000f


	//   ....[233]....
        /*0c58*/ 	.word	0x0500000f


	//   ....[234]....
        /*0c5c*/ 	.word	0x0500000f


	//   ....[235]....
        /*0c60*/ 	.word	0x0500000f


	//   ....[236]....
        /*0c64*/ 	.word	0x0500000f


	//   ....[237]....
        /*0c68*/ 	.word	0x0500000f


	//   ....[238]....
        /*0c6c*/ 	.word	0x0500000f


	//   ....[239]....
        /*0c70*/ 	.word	0x0500000f


	//   ....[240]....
        /*0c74*/ 	.word	0x0500000f


	//   ....[241]....
        /*0c78*/ 	.word	0x0500000f


	//   ....[242]....
        /*0c7c*/ 	.word	0x0500000f


	//   ....[243]....
        /*0c80*/ 	.word	0x0500000f


	//   ....[244]....
        /*0c84*/ 	.word	0x0500000f


	//----- nvinfo : EIATTR_COOP_GROUP_INSTR_OFFSETS
	.align		4
.L_1452:
        /*0c88*/ 	.byte	0x04, 0x28
        /*0c8a*/ 	.short	(.L_1454 - .L_1453)


	//   ....[0]....
.L_1453:
        /*0c8c*/ 	.word	0x00000060


	//   ....[1]....
        /*0c90*/ 	.word	0x00000130


	//   ....[2]....
        /*0c94*/ 	.word	0x000001e0


	//   ....[3]....
        /*0c98*/ 	.word	0x000003a0


	//   ....[4]....
        /*0c9c*/ 	.word	0x00000500


	//   ....[5]....
        /*0ca0*/ 	.word	0x00000620


	//   ....[6]....
        /*0ca4*/ 	.word	0x00000780


	//   ....[7]....
        /*0ca8*/ 	.word	0x00002690


	//   ....[8]....
        /*0cac*/ 	.word	0x000026a0


	//   ....[9]....
        /*0cb0*/ 	.word	0x000038a0


	//   ....[10]....
        /*0cb4*/ 	.word	0x000038b0


	//   ....[11]....
        /*0cb8*/ 	.word	0x00004a90


	//   ....[12]....
        /*0cbc*/ 	.word	0x00004aa0


	//   ....[13]....
        /*0cc0*/ 	.word	0x00004e50


	//   ....[14]....
        /*0cc4*/ 	.word	0x00004e70


	//   ....[15]....
        /*0cc8*/ 	.word	0x000052a0


	//   ....[16]....
        /*0ccc*/ 	.word	0x00005ad0


	//   ....[17]....
        /*0cd0*/ 	.word	0x00005ae0


	//   ....[18]....
        /*0cd4*/ 	.word	0x00005af0


	//   ....[19]....
        /*0cd8*/ 	.word	0x00005b00


	//   ....[20]....
        /*0cdc*/ 	.word	0x00006e00


	//   ....[21]....
        /*0ce0*/ 	.word	0x00006e10


	//   ....[22]....
        /*0ce4*/ 	.word	0x00006e20


	//   ....[23]....
        /*0ce8*/ 	.word	0x00006e30


	//   ....[24]....
        /*0cec*/ 	.word	0x00009b80


	//   ....[25]....
        /*0cf0*/ 	.word	0x00009be0


	//   ....[26]....
        /*0cf4*/ 	.word	0x0000a070


	//   ....[27]....
        /*0cf8*/ 	.word	0x0000a090


	//   ....[28]....
        /*0cfc*/ 	.word	0x0000ca80


	//   ....[29]....
        /*0d00*/ 	.word	0x0000cae0


	//   ....[30]....
        /*0d04*/ 	.word	0x0000ceb0


	//   ....[31]....
        /*0d08*/ 	.word	0x0000ced0


	//   ....[32]....
        /*0d0c*/ 	.word	0x0000e7d0


	//   ....[33]....
        /*0d10*/ 	.word	0x0000e7e0


	//   ....[34]....
        /*0d14*/ 	.word	0x0000e870


	//   ....[35]....
        /*0d18*/ 	.word	0x0000e890


	//   ....[36]....
        /*0d1c*/ 	.word	0x0000f380


	//   ....[37]....
        /*0d20*/ 	.word	0x0000f390


	//   ....[38]....
        /*0d24*/ 	.word	0x0000f3a0


	//   ....[39]....
        /*0d28*/ 	.word	0x0000f3b0


	//   ....[40]....
        /*0d2c*/ 	.word	0x0000f3c0


	//   ....[41]....
        /*0d30*/ 	.word	0x0000f3d0


	//   ....[42]....
        /*0d34*/ 	.word	0x0000f3e0


	//   ....[43]....
        /*0d38*/ 	.word	0x0000f3f0


	//   ....[44]....
        /*0d3c*/ 	.word	0x0000f400


	//   ....[45]....
        /*0d40*/ 	.word	0x0000f410


	//   ....[46]....
        /*0d44*/ 	.word	0x0000f420


	//   ....[47]....
        /*0d48*/ 	.word	0x0000f430


	//   ....[48]....
        /*0d4c*/ 	.word	0x0000f440


	//   ....[49]....
        /*0d50*/ 	.word	0x0000f450


	//   ....[50]....
        /*0d54*/ 	.word	0x0000f460


	//   ....[51]....
        /*0d58*/ 	.word	0x0000f470


	//   ....[52]....
        /*0d5c*/ 	.word	0x0000f9c0


	//   ....[53]....
        /*0d60*/ 	.word	0x0000fa00


	//   ....[54]....
        /*0d64*/ 	.word	0x0000fa20


	//   ....[55]....
        /*0d68*/ 	.word	0x0000fa30


	//   ....[56]....
        /*0d6c*/ 	.word	0x0000ff60


	//   ....[57]....
        /*0d70*/ 	.word	0x0000ff70


	//   ....[58]....
        /*0d74*/ 	.word	0x0000ff80


	//   ....[59]....
        /*0d78*/ 	.word	0x0000ffa0


	//   ....[60]....
        /*0d7c*/ 	.word	0x0000ffc0


	//   ....[61]....
        /*0d80*/ 	.word	0x0000ffe0


	//   ....[62]....
        /*0d84*/ 	.word	0x000100a0


	//   ....[63]....
        /*0d88*/ 	.word	0x000100b0


	//   ....[64]....
        /*0d8c*/ 	.word	0x00010980


	//   ....[65]....
        /*0d90*/ 	.word	0x000109b0


	//   ....[66]....
        /*0d94*/ 	.word	0x000109c0


	//   ....[67]....
        /*0d98*/ 	.word	0x000109d0


	//   ....[68]....
        /*0d9c*/ 	.word	0x000109e0


	//   ....[69]....
        /*0da0*/ 	.word	0x000109f0


	//   ....[70]....
        /*0da4*/ 	.word	0x00010a00


	//   ....[71]....
        /*0da8*/ 	.word	0x00010a10


	//   ....[72]....
        /*0dac*/ 	.word	0x00010bd0


	//   ....[73]....
        /*0db0*/ 	.word	0x00010da0


	//   ....[74]....
        /*0db4*/ 	.word	0x00010dd0


	//   ....[75]....
        /*0db8*/ 	.word	0x00010e00


	//   ....[76]....
        /*0dbc*/ 	.word	0x00010e30


	//   ....[77]....
        /*0dc0*/ 	.word	0x00010e60


	//   ....[78]....
        /*0dc4*/ 	.word	0x00010e90


	//   ....[79]....
        /*0dc8*/ 	.word	0x00011000


	//   ....[80]....
        /*0dcc*/ 	.word	0x00011030


	//   ....[81]....
        /*0dd0*/ 	.word	0x00011060


	//   ....[82]....
        /*0dd4*/ 	.word	0x00011090


	//   ....[83]....
        /*0dd8*/ 	.word	0x000110c0


	//   ....[84]....
        /*0ddc*/ 	.word	0x000110f0


	//   ....[85]....
        /*0de0*/ 	.word	0x00011180


	//   ....[86]....
        /*0de4*/ 	.word	0x000111b0


	//   ....[87]....
        /*0de8*/ 	.word	0x00011230


	//   ....[88]....
        /*0dec*/ 	.word	0x00011ed0


	//   ....[89]....
        /*0df0*/ 	.word	0x00013cf0


	//   ....[90]....
        /*0df4*/ 	.word	0x00013d00


	//   ....[91]....
        /*0df8*/ 	.word	0x00013d70


	//   ....[92]....
        /*0dfc*/ 	.word	0x00013d90


	//   ....[93]....
        /*0e00*/ 	.word	0x00013e00


	//   ....[94]....
        /*0e04*/ 	.word	0x00013e20


	//   ....[95]....
        /*0e08*/ 	.word	0x00013e30


	//   ....[96]....
        /*0e0c*/ 	.word	0x00013e40


	//   ....[97]....
        /*0e10*/ 	.word	0x00013f30


	//   ....[98]....
        /*0e14*/ 	.word	0x00013f40


	//   ....[99]....
        /*0e18*/ 	.word	0x000143a0


	//   ....[100]....
        /*0e1c*/ 	.word	0x000143c0


	//   ....[101]....
        /*0e20*/ 	.word	0x00014420


	//   ....[102]....
        /*0e24*/ 	.word	0x00014440


	//   ....[103]....
        /*0e28*/ 	.word	0x00014480


	//   ....[104]....
        /*0e2c*/ 	.word	0x000144a0


	//   ....[105]....
        /*0e30*/ 	.word	0x000144b0


	//   ....[106]....
        /*0e34*/ 	.word	0x000144c0


	//   ....[107]....
        /*0e38*/ 	.word	0x00014550


	//   ....[108]....
        /*0e3c*/ 	.word	0x00014570


	//   ....[109]....
        /*0e40*/ 	.word	0x00014e60


	//   ....[110]....
        /*0e44*/ 	.word	0x00014e90


	//   ....[111]....
        /*0e48*/ 	.word	0x00014f30


	//   ....[112]....
        /*0e4c*/ 	.word	0x00014f50


	//   ....[113]....
        /*0e50*/ 	.word	0x00014fd0


	//   ....[114]....
        /*0e54*/ 	.word	0x00014ff0


	//   ....[115]....
        /*0e58*/ 	.word	0x00015060


	//   ....[116]....
        /*0e5c*/ 	.word	0x00015070


	//   ....[117]....
        /*0e60*/ 	.word	0x000150c0


	//   ....[118]....
        /*0e64*/ 	.word	0x000150d0


	//   ....[119]....
        /*0e68*/ 	.word	0x000150e0


	//   ....[120]....
        /*0e6c*/ 	.word	0x00015100


	//   ....[121]....
        /*0e70*/ 	.word	0x00015bb0


	//   ....[122]....
        /*0e74*/ 	.word	0x00015bc0


	//   ....[123]....
        /*0e78*/ 	.word	0x00015be0


	//   ....[124]....
        /*0e7c*/ 	.word	0x00015c30


	//   ....[125]....
        /*0e80*/ 	.word	0x00015c40


	//   ....[126]....
        /*0e84*/ 	.word	0x00015c80


	//   ....[127]....
        /*0e88*/ 	.word	0x00015c90


	//   ....[128]....
        /*0e8c*/ 	.word	0x00015ca0


	//   ....[129]....
        /*0e90*/ 	.word	0x00015ce0


	//   ....[130]....
        /*0e94*/ 	.word	0x00015d20


	//   ....[131]....
        /*0e98*/ 	.word	0x00016170


	//   ....[132]....
        /*0e9c*/ 	.word	0x00016180


	//   ....[133]....
        /*0ea0*/ 	.word	0x00016190


	//   ....[134]....
        /*0ea4*/ 	.word	0x000161d0


	//   ....[135]....
        /*0ea8*/ 	.word	0x000161e0


	//   ....[136]....
        /*0eac*/ 	.word	0x00016220


	//   ....[137]....
        /*0eb0*/ 	.word	0x00016230


	//   ....[138]....
        /*0eb4*/ 	.word	0x00016240


	//   ....[139]....
        /*0eb8*/ 	.word	0x00016280


	//   ....[140]....
        /*0ebc*/ 	.word	0x000162c0


	//   ....[141]....
        /*0ec0*/ 	.word	0x00017340


	//   ....[142]....
        /*0ec4*/ 	.word	0x00017370


	//   ....[143]....
        /*0ec8*/ 	.word	0x000173b0


	//   ....[144]....
        /*0ecc*/ 	.word	0x000173e0


	//   ....[145]....
        /*0ed0*/ 	.word	0x00017410


	//   ....[146]....
        /*0ed4*/ 	.word	0x00017440


	//   ....[147]....
        /*0ed8*/ 	.word	0x00017470


	//   ....[148]....
        /*0edc*/ 	.word	0x000174a0


	//   ....[149]....
        /*0ee0*/ 	.word	0x00017620


	//   ....[150]....
        /*0ee4*/ 	.word	0x00017650


	//   ....[151]....
        /*0ee8*/ 	.word	0x00017680


	//   ....[152]....
        /*0eec*/ 	.word	0x000176b0


	//   ....[153]....
        /*0ef0*/ 	.word	0x000176e0


	//   ....[154]....
        /*0ef4*/ 	.word	0x00017710


	//   ....[155]....
        /*0ef8*/ 	.word	0x000177d0


	//   ....[156]....
        /*0efc*/ 	.word	0x000177f0


	//   ....[157]....
        /*0f00*/ 	.word	0x00017860


	//   ....[158]....
        /*0f04*/ 	.word	0x00017cf0


	//   ....[159]....
        /*0f08*/ 	.word	0x000180b0


	//   ....[160]....
        /*0f0c*/ 	.word	0x00018140


	//   ....[161]....
        /*0f10*/ 	.word	0x00018210


	//   ....[162]....
        /*0f14*/ 	.word	0x000182a0


	//   ....[163]....
        /*0f18*/ 	.word	0x00018380


	//   ....[164]....
        /*0f1c*/ 	.word	0x00018410


	//   ....[165]....
        /*0f20*/ 	.word	0x000184f0


	//   ....[166]....
        /*0f24*/ 	.word	0x00018580


	//   ....[167]....
        /*0f28*/ 	.word	0x000185d0


	//   ....[168]....
        /*0f2c*/ 	.word	0x00018620


	//   ....[169]....
        /*0f30*/ 	.word	0x00018700


	//   ....[170]....
        /*0f34*/ 	.word	0x00018790


	//   ....[171]....
        /*0f38*/ 	.word	0x000187e0


	//   ....[172]....
        /*0f3c*/ 	.word	0x00018830


	//   ....[173]....
        /*0f40*/ 	.word	0x00018a80


	//   ....[174]....
        /*0f44*/ 	.word	0x00018d60


	//   ....[175]....
        /*0f48*/ 	.word	0x00018e60


	//   ....[176]....
        /*0f4c*/ 	.word	0x00018ef0


	//   ....[177]....
        /*0f50*/ 	.word	0x00018f50


	//   ....[178]....
        /*0f54*/ 	.word	0x00019020


	//   ....[179]....
        /*0f58*/ 	.word	0x00019080


	//   ....[180]....
        /*0f5c*/ 	.word	0x00019140


	//   ....[181]....
        /*0f60*/ 	.word	0x000191a0


	//   ....[182]....
        /*0f64*/ 	.word	0x00019260


	//   ....[183]....
        /*0f68*/ 	.word	0x00019370


	//   ....[184]....
        /*0f6c*/ 	.word	0x00019400


	//   ....[185]....
        /*0f70*/ 	.word	0x00019500


	//   ....[186]....
        /*0f74*/ 	.word	0x000195b0


	//   ....[187]....
        /*0f78*/ 	.word	0x00019610


	//   ....[188]....
        /*0f7c*/ 	.word	0x00019700


	//   ....[189]....
        /*0f80*/ 	.word	0x00019760


	//   ....[190]....
        /*0f84*/ 	.word	0x00019820


	//   ....[191]....
        /*0f88*/ 	.word	0x00019880


	//   ....[192]....
        /*0f8c*/ 	.word	0x00019940


	//   ....[193]....
        /*0f90*/ 	.word	0x000199a0


	//   ....[194]....
        /*0f94*/ 	.word	0x00019a70


	//   ....[195]....
        /*0f98*/ 	.word	0x00019b20


	//   ....[196]....
        /*0f9c*/ 	.word	0x00019b90


	//   ....[197]....
        /*0fa0*/ 	.word	0x00019bf0


	//   ....[198]....
        /*0fa4*/ 	.word	0x00019ce0


	//   ....[199]....
        /*0fa8*/ 	.word	0x00019d40


	//   ....[200]....
        /*0fac*/ 	.word	0x00019e40


	//   ....[201]....
        /*0fb0*/ 	.word	0x00019eb0


	//   ....[202]....
        /*0fb4*/ 	.word	0x00019fa0


	//   ....[203]....
        /*0fb8*/ 	.word	0x0001a000


	//   ....[204]....
        /*0fbc*/ 	.word	0x0001a0a0


	//   ....[205]....
        /*0fc0*/ 	.word	0x0001a160


	//   ....[206]....
        /*0fc4*/ 	.word	0x0001a230


	//   ....[207]....
        /*0fc8*/ 	.word	0x0001a380


	//   ....[208]....
        /*0fcc*/ 	.word	0x0001a430


	//   ....[209]....
        /*0fd0*/ 	.word	0x0001a4e0


	//   ....[210]....
        /*0fd4*/ 	.word	0x0001a580


	//   ....[211]....
        /*0fd8*/ 	.word	0x0001a630


	//   ....[212]....
        /*0fdc*/ 	.word	0x0001a6d0


	//   ....[213]....
        /*0fe0*/ 	.word	0x0001a780


	//   ....[214]....
        /*0fe4*/ 	.word	0x0001a820


	//   ....[215]....
        /*0fe8*/ 	.word	0x0001a890


	//   ....[216]....
        /*0fec*/ 	.word	0x0001a950


	//   ....[217]....
        /*0ff0*/ 	.word	0x0001aa50


	//   ....[218]....
        /*0ff4*/ 	.word	0x0001aae0


	//   ....[219]....
        /*0ff8*/ 	.word	0x0001ab40


	//   ....[220]....
        /*0ffc*/ 	.word	0x0001abf0


	//   ....[221]....
        /*1000*/ 	.word	0x0001ac50


	//   ....[222]....
        /*1004*/ 	.word	0x0001ad00


	//   ....[223]....
        /*1008*/ 	.word	0x0001ad60


	//   ....[224]....
        /*100c*/ 	.word	0x0001ae10


	//   ....[225]....
        /*1010*/ 	.word	0x0001ae70


	//   ....[226]....
        /*1014*/ 	.word	0x0001af20


	//   ....[227]....
        /*1018*/ 	.word	0x0001b100


	//   ....[228]....
        /*101c*/ 	.word	0x0001b1a0


	//   ....[229]....
        /*1020*/ 	.word	0x0001b2c0


	//   ....[230]....
        /*1024*/ 	.word	0x0001b330


	//   ....[231]....
        /*1028*/ 	.word	0x0001b3a0


	//   ....[232]....
        /*102c*/ 	.word	0x0001b410


	//   ....[233]....
        /*1030*/ 	.word	0x0001b480


	//   ....[234]....
        /*1034*/ 	.word	0x0001b500


	//   ....[235]....
        /*1038*/ 	.word	0x0001b590


	//   ....[236]....
        /*103c*/ 	.word	0x0001b630


	//   ....[237]....
        /*1040*/ 	.word	0x0001b6a0


	//   ....[238]....
        /*1044*/ 	.word	0x0001b710


	//   ....[239]....
        /*1048*/ 	.word	0x0001b780


	//   ....[240]....
        /*104c*/ 	.word	0x0001b800


	//   ....[241]....
        /*1050*/ 	.word	0x0001b870


	//   ....[242]....
        /*1054*/ 	.word	0x0001b910


	//   ....[243]....
        /*1058*/ 	.word	0x0001b9a0


	//   ....[244]....
        /*105c*/ 	.word	0x0001bad0


	//----- nvinfo : EIATTR_REG_RECONFIG
	.align		4
.L_1454:
        /*1060*/ 	.byte	0x01, 0x54
	.zero		2


	//----- nvinfo : EIATTR_SYSCALL_OFFSETS
	.align		4
        /*1064*/ 	.byte	0x04, 0x46
        /*1066*/ 	.short	(.L_1456 - .L_1455)


	//   ....[0]....
.L_1455:
        /*1068*/ 	.word	0x000018f0


	//   ....[1]....
        /*106c*/ 	.word	0x00001a40


	//   ....[2]....
        /*1070*/ 	.word	0x00005410


	//   ....[3]....
        /*1074*/ 	.word	0x000059f0


	//   ....[4]....
        /*1078*/ 	.word	0x00012e20


	//   ....[5]....
        /*107c*/ 	.word	0x00012fb0


	//   ....[6]....
        /*1080*/ 	.word	0x00013100


	//   ....[7]....
        /*1084*/ 	.word	0x00013250


	//   ....[8]....
        /*1088*/ 	.word	0x000149a0


	//----- nvinfo : EIATTR_MBARRIER_INSTR_OFFSETS
	.align		4
.L_1456:
        /*108c*/ 	.byte	0x04, 0x39
        /*108e*/ 	.short	(.L_1458 - .L_1457)


	//   ....[0]....
.L_1457:
        /*1090*/ 	.word	0x00000250
        /*1094*/ 	.word	0x000000ff
        /*1098*/ 	.word	0x00013200
        /*109c*/ 	.short	0x0100
        /*109e*/ 	.byte	0x08
	.zero		1


	//   ....[1]....
        /*10a0*/ 	.word	0x00000260
        /*10a4*/ 	.word	0x000000ff
        /*10a8*/ 	.word	0x00013220
        /*10ac*/ 	.short	0x0100
        /*10ae*/ 	.byte	0x08
	.zero		1


	//   ....[2]....
        /*10b0*/ 	.word	0x00000350
        /*10b4*/ 	.word	0x000000ff
        /*10b8*/ 	.word	0x00013230
        /*10bc*/ 	.short	0x0100
        /*10be*/ 	.byte	0x08
	.zero		1


	//   ....[3]....
        /*10c0*/ 	.word	0x00000360
        /*10c4*/ 	.word	0x000000ff
        /*10c8*/ 	.word	0x00013240
        /*10cc*/ 	.short	0x0100
        /*10ce*/ 	.byte	0x08
	.zero		1


	//   ....[4]....
        /*10d0*/ 	.word	0x00000370
        /*10d4*/ 	.word	0x000000ff
        /*10d8*/ 	.word	0x00013238
        /*10dc*/ 	.short	0x0100
        /*10de*/ 	.byte	0x08
	.zero		1


	//   ....[5]....
        /*10e0*/ 	.word	0x00000380
        /*10e4*/ 	.word	0x000000ff
        /*10e8*/ 	.word	0x00013248
        /*10ec*/ 	.short	0x0100
        /*10ee*/ 	.byte	0x08
	.zero		1


	//   ....[6]....
        /*10f0*/ 	.word	0x000004b0
        /*10f4*/ 	.word	0x000000ff
        /*10f8*/ 	.word	0x00013250
        /*10fc*/ 	.short	0x0100
        /*10fe*/ 	.byte	0x08
	.zero		1


	//   ....[7]....
        /*1100*/ 	.word	0x000004c0
        /*1104*/ 	.word	0x000000ff
        /*1108*/ 	.word	0x00013260
        /*110c*/ 	.short	0x0100
        /*110e*/ 	.byte	0x08
	.zero		1


	//   ....[8]....
        /*1110*/ 	.word	0x000004d0
        /*1114*/ 	.word	0x000000ff
        /*1118*/ 	.word	0x00013258
        /*111c*/ 	.short	0x0100
        /*111e*/ 	.byte	0x08
	.zero		1


	//   ....[9]....
        /*1120*/ 	.word	0x000004e0
        /*1124*/ 	.word	0x000000ff
        /*1128*/ 	.word	0x00013268
        /*112c*/ 	.short	0x0100
        /*112e*/ 	.byte	0x08
	.zero		1


	//   ....[10]....
        /*1130*/ 	.word	0x000005d0
        /*1134*/ 	.word	0x000000ff
        /*1138*/ 	.word	0x00013270
        /*113c*/ 	.short	0x0100
        /*113e*/ 	.byte	0x06
	.zero		1


	//   ....[11]....
        /*1140*/ 	.word	0x000005e0
        /*1144*/ 	.word	0x000000ff
        /*1148*/ 	.word	0x00013280
        /*114c*/ 	.short	0x0100
        /*114e*/ 	.byte	0x06
	.zero		1


	//   ....[12]....
        /*1150*/ 	.word	0x000005f0
        /*1154*/ 	.word	0x000000ff
        /*1158*/ 	.word	0x00013278
        /*115c*/ 	.short	0x0100
        /*115e*/ 	.byte	0x06
	.zero		1


	//   ....[13]....
        /*1160*/ 	.word	0x00000600
        /*1164*/ 	.word	0x000000ff
        /*1168*/ 	.word	0x00013288
        /*116c*/ 	.short	0x0100
        /*116e*/ 	.byte	0x06
	.zero		1


	//   ....[14]....
        /*1170*/ 	.word	0x00000730
        /*1174*/ 	.word	0x000000ff
        /*1178*/ 	.word	0x00013290
        /*117c*/ 	.short	0x0100
        /*117e*/ 	.byte	0x08
	.zero		1


	//   ....[15]....
        /*1180*/ 	.word	0x00000740
        /*1184*/ 	.word	0x000000ff
        /*1188*/ 	.word	0x000132a0
        /*118c*/ 	.short	0x0100
        /*118e*/ 	.byte	0x08
	.zero		1


	//   ....[16]....
        /*1190*/ 	.word	0x00000750
        /*1194*/ 	.word	0x000000ff
        /*1198*/ 	.word	0x00013298
        /*119c*/ 	.short	0x0100
        /*119e*/ 	.byte	0x08
	.zero		1


	//   ....[17]....
        /*11a0*/ 	.word	0x00000760
        /*11a4*/ 	.word	0x000000ff
        /*11a8*/ 	.word	0x000132a8
        /*11ac*/ 	.short	0x0100
        /*11ae*/ 	.byte	0x08
	.zero		1


	//   ....[18]....
        /*11b0*/ 	.word	0x000008a0
        /*11b4*/ 	.word	0x000000ff
        /*11b8*/ 	.word	0x000132b0
        /*11bc*/ 	.short	0x0100
        /*11be*/ 	.byte	0x08
	.zero		1


	//   ....[19]....
        /*11c0*/ 	.word	0x000008b0
        /*11c4*/ 	.word	0x000000ff
        /*11c8*/ 	.word	0x000132c0
        /*11cc*/ 	.short	0x0100
        /*11ce*/ 	.byte	0x08
	.zero		1


	//   ....[20]....
        /*11d0*/ 	.word	0x000008c0
        /*11d4*/ 	.word	0x000000ff
        /*11d8*/ 	.word	0x000132b8
        /*11dc*/ 	.short	0x0100
        /*11de*/ 	.byte	0x08
	.zero		1


	//   ....[21]....
        /*11e0*/ 	.word	0x000008d0
        /*11e4*/ 	.word	0x000000ff
        /*11e8*/ 	.word	0x000132c8
        /*11ec*/ 	.short	0x0100
        /*11ee*/ 	.byte	0x08
	.zero		1


	//   ....[22]....
        /*11f0*/ 	.word	0x00002640
        /*11f4*/ 	.word	0x00000042
        /*11f8*/ 	.word	0x00013290
        /*11fc*/ 	.short	0x010a
        /*11fe*/ 	.byte	0x3f
	.zero		1


	//   ....[23]....
        /*1200*/ 	.word	0x00003850
        /*1204*/ 	.word	0x00000042
        /*1208*/ 	.word	0x00013290
        /*120c*/ 	.short	0x010a
        /*120e*/ 	.byte	0x3f
	.zero		1


	//   ....[24]....
        /*1210*/ 	.word	0x000048a0
        /*1214*/ 	.word	0x00000042
        /*1218*/ 	.word	0x00013290
        /*121c*/ 	.short	0x010a
        /*121e*/ 	.byte	0x3f
	.zero		1


	//   ....[25]....
        /*1220*/ 	.word	0x00004c60
        /*1224*/ 	.word	0x00000004
        /*1228*/ 	.word	0x00000000
        /*122c*/ 	.short	0x0101
        /*122e*/ 	.byte	0x3f
	.zero		1


	//   ....[26]....
        /*1230*/ 	.word	0x00004ca0
        /*1234*/ 	.word	0x00000042
        /*1238*/ 	.word	0x000132b0
        /*123c*/ 	.short	0x010a
        /*123e*/ 	.byte	0x3f
	.zero		1


	//   ....[27]....
        /*1240*/ 	.word	0x00005040
        /*1244*/ 	.word	0x00000042
        /*1248*/ 	.word	0x00000000
        /*124c*/ 	.short	0x0101
        /*124e*/ 	.byte	0x3f
	.zero		1


	//   ....[28]....
        /*1250*/ 	.word	0x00005750
        /*1254*/ 	.word	0x00000012
        /*1258*/ 	.word	0x00013200
        /*125c*/ 	.short	0x010a
        /*125e*/ 	.byte	0x3f
	.zero		1


	//   ....[29]....
        /*1260*/ 	.word	0x000057a0
        /*1264*/ 	.word	0x00000012
        /*1268*/ 	.word	0x00013200
        /*126c*/ 	.short	0x010a
        /*126e*/ 	.byte	0x3f
	.zero		1


	//   ....[30]....
        /*1270*/ 	.word	0x00005d60
        /*1274*/ 	.word	0x00000012
        /*1278*/ 	.word	0x00013200
        /*127c*/ 	.short	0x010a
        /*127e*/ 	.byte	0x3f
	.zero		1


	//   ....[31]....
        /*1280*/ 	.word	0x00006ff0
        /*1284*/ 	.word	0x00000012
        /*1288*/ 	.word	0x00013200
        /*128c*/ 	.short	0x010a
        /*128e*/ 	.byte	0x3f
	.zero		1


	//   ....[32]....
        /*1290*/ 	.word	0x00008190
        /*1294*/ 	.word	0x00000000
        /*1298*/ 	.word	0x00013230
        /*129c*/ 	.short	0x010a
        /*129e*/ 	.byte	0x3f
	.zero		1


	//   ....[33]....
        /*12a0*/ 	.word	0x00008220
        /*12a4*/ 	.word	0x00000000
        /*12a8*/ 	.word	0x00013230
        /*12ac*/ 	.short	0x010a
        /*12ae*/ 	.byte	0x3f
	.zero		1


	//   ....[34]....
        /*12b0*/ 	.word	0x0000a840
        /*12b4*/ 	.word	0x00000028
        /*12b8*/ 	.word	0x00000000
        /*12bc*/ 	.short	0x0101
        /*12be*/ 	.byte	0x3f
	.zero		1


	//   ....[35]....
        /*12c0*/ 	.word	0x0000b5d0
        /*12c4*/ 	.word	0x0000000d
        /*12c8*/ 	.word	0x00013230
        /*12cc*/ 	.short	0x010a
        /*12ce*/ 	.byte	0x3f
	.zero		1


	//   ....[36]....
        /*12d0*/ 	.word	0x0000b650
        /*12d4*/ 	.word	0x0000000d
        /*12d8*/ 	.word	0x00013230
        /*12dc*/ 	.short	0x010a
        /*12de*/ 	.byte	0x3f
	.zero		1


	//   ....[37]....
        /*12e0*/ 	.word	0x0000bc10
        /*12e4*/ 	.word	0x0000000e
        /*12e8*/ 	.word	0x00013250
        /*12ec*/ 	.short	0x010a
        /*12ee*/ 	.byte	0x3f
	.zero		1


	//   ....[38]....
        /*12f0*/ 	.word	0x0000bc60
        /*12f4*/ 	.word	0x0000000e
        /*12f8*/ 	.word	0x00013250
        /*12fc*/ 	.short	0x010a
        /*12fe*/ 	.byte	0x3f
	.zero		1


	//   ....[39]....
        /*1300*/ 	.word	0x0000c6b0
        /*1304*/ 	.word	0x00000084
        /*1308*/ 	.word	0x00000000
        /*130c*/ 	.short	0x0101
        /*130e*/ 	.byte	0x3f
	.zero		1


	//   ....[40]....
        /*1310*/ 	.word	0x0000df50
        /*1314*/ 	.word	0x0000000e
        /*1318*/ 	.word	0x00000000
        /*131c*/ 	.short	0x0101
        /*131e*/ 	.byte	0x3f
	.zero		1


	//   ....[41]....
        /*1320*/ 	.word	0x0000e430
        /*1324*/ 	.word	0x00000008
        /*1328*/ 	.word	0x00013250
        /*132c*/ 	.short	0x010a
        /*132e*/ 	.byte	0x3f
	.zero		1


	//   ....[42]....
        /*1330*/ 	.word	0x0000e480
        /*1334*/ 	.word	0x00000008
        /*1338*/ 	.word	0x00013250
        /*133c*/ 	.short	0x010a
        /*133e*/ 	.byte	0x3f
	.zero		1


	//   ....[43]....
        /*1340*/ 	.word	0x0000eca0
        /*1344*/ 	.word	0x00000004
        /*1348*/ 	.word	0x00000000
        /*134c*/ 	.short	0x0101
        /*134e*/ 	.byte	0x3f
	.zero		1


	//   ....[44]....
        /*1350*/ 	.word	0x00010070
        /*1354*/ 	.word	0x00000000
        /*1358*/ 	.word	0x00000000
        /*135c*/ 	.short	0x0101
        /*135e*/ 	.byte	0x3f
	.zero		1


	//   ....[45]....
        /*1360*/ 	.word	0x00011fb0
        /*1364*/ 	.word	0x00000016
        /*1368*/ 	.word	0x00013220
        /*136c*/ 	.short	0x010a
        /*136e*/ 	.byte	0x3f
	.zero		1


	//   ....[46]....
        /*1370*/ 	.word	0x00012080
        /*1374*/ 	.word	0x00000005
        /*1378*/ 	.word	0x000132a0
        /*137c*/ 	.short	0x010a
        /*137e*/ 	.byte	0x3f
	.zero		1


	//   ....[47]....
        /*1380*/ 	.word	0x000122c0
        /*1384*/ 	.word	0x00000005
        /*1388*/ 	.word	0x000132c0
        /*138c*/ 	.short	0x010a
        /*138e*/ 	.byte	0x3f
	.zero		1


	//   ....[48]....
        /*1390*/ 	.word	0x00012670
        /*1394*/ 	.word	0x00000005
        /*1398*/ 	.word	0x000132a0
        /*139c*/ 	.short	0x010a
        /*139e*/ 	.byte	0x3f
	.zero		1


	//   ....[49]....
        /*13a0*/ 	.word	0x000128a0
        /*13a4*/ 	.word	0x00000005
        /*13a8*/ 	.word	0x000132c0
        /*13ac*/ 	.short	0x010a
        /*13ae*/ 	.byte	0x3f
	.zero		1


	//   ....[50]....
        /*13b0*/ 	.word	0x00013900
        /*13b4*/ 	.word	0x00000004
        /*13b8*/ 	.word	0x00013280
        /*13bc*/ 	.short	0x010a
        /*13be*/ 	.byte	0x3f
	.zero		1


	//   ....[51]....
        /*13c0*/ 	.word	0x00014010
        /*13c4*/ 	.word	0x00000004
        /*13c8*/ 	.word	0x00013270
        /*13cc*/ 	.short	0x0107
        /*13ce*/ 	.byte	0x3f
	.zero		1


	//   ....[52]....
        /*13d0*/ 	.word	0x000140d0
        /*13d4*/ 	.word	0x00000004
        /*13d8*/ 	.word	0x00013270
        /*13dc*/ 	.short	0x0101
        /*13de*/ 	.byte	0x3f
	.zero		1


	//   ....[53]....
        /*13e0*/ 	.word	0x00014120
        /*13e4*/ 	.word	0x00000004
        /*13e8*/ 	.word	0x00013240
        /*13ec*/ 	.short	0x010a
        /*13ee*/ 	.byte	0x3f
	.zero		1


	//   ....[54]....
        /*13f0*/ 	.word	0x00014680
        /*13f4*/ 	.word	0x00000004
        /*13f8*/ 	.word	0x00013230
        /*13fc*/ 	.short	0x0107
        /*13fe*/ 	.byte	0x3f
	.zero		1


	//   ....[55]....
        /*1400*/ 	.word	0x00014760
        /*1404*/ 	.word	0x00000004
        /*1408*/ 	.word	0x00013230
        /*140c*/ 	.short	0x0101
        /*140e*/ 	.byte	0x3f
	.zero		1


	//   ....[56]....
        /*1410*/ 	.word	0x00015240
        /*1414*/ 	.word	0x00000016
        /*1418*/ 	.word	0x00013200
        /*141c*/ 	.short	0x0107
        /*141e*/ 	.byte	0x3f
	.zero		1


	//   ....[57]....
        /*1420*/ 	.word	0x00015330
        /*1424*/ 	.word	0x00000016
        /*1428*/ 	.word	0x00013200
        /*142c*/ 	.short	0x0101
        /*142e*/ 	.byte	0x3f
	.zero		1


	//   ....[58]....
        /*1430*/ 	.word	0x00015350
        /*1434*/ 	.word	0x00000016
        /*1438*/ 	.word	0x00013220
        /*143c*/ 	.short	0x010a
        /*143e*/ 	.byte	0x3f
	.zero		1


	//   ....[59]....
        /*1440*/ 	.word	0x000158b0
        /*1444*/ 	.word	0x00000006
        /*1448*/ 	.word	0x00013280
        /*144c*/ 	.short	0x010a
        /*144e*/ 	.byte	0x3f
	.zero		1


	//   ....[60]....
        /*1450*/ 	.word	0x00015dd0
        /*1454*/ 	.word	0x00000006
        /*1458*/ 	.word	0x00013270
        /*145c*/ 	.short	0x0107
        /*145e*/ 	.byte	0x3f
	.zero		1


	//   ....[61]....
        /*1460*/ 	.word	0x00015e90
        /*1464*/ 	.word	0x00000006
        /*1468*/ 	.word	0x00013270
        /*146c*/ 	.short	0x0101
        /*146e*/ 	.byte	0x3f
	.zero		1


	//   ....[62]....
        /*1470*/ 	.word	0x00015ee0
        /*1474*/ 	.word	0x00000006
        /*1478*/ 	.word	0x00013240
        /*147c*/ 	.short	0x010a
        /*147e*/ 	.byte	0x3f
	.zero		1


	//   ....[63]....
        /*1480*/ 	.word	0x00016340
        /*1484*/ 	.word	0x00000006
        /*1488*/ 	.word	0x00013230
        /*148c*/ 	.short	0x0107
        /*148e*/ 	.byte	0x3f
	.zero		1


	//   ....[64]....
        /*1490*/ 	.word	0x00016410
        /*1494*/ 	.word	0x00000006
        /*1498*/ 	.word	0x00013230
        /*149c*/ 	.short	0x0101
        /*149e*/ 	.byte	0x3f
	.zero		1


	//   ....[65]....
        /*14a0*/ 	.word	0x00016490
        /*14a4*/ 	.word	0x00000002
        /*14a8*/ 	.word	0x00013270
        /*14ac*/ 	.short	0x010a
        /*14ae*/ 	.byte	0x3f
	.zero		1


	//   ....[66]....
        /*14b0*/ 	.word	0x00016520
        /*14b4*/ 	.word	0x00000002
        /*14b8*/ 	.word	0x00013260
        /*14bc*/ 	.short	0x010a
        /*14be*/ 	.byte	0x3f
	.zero		1


	//   ....[67]....
        /*14c0*/ 	.word	0x00016950
        /*14c4*/ 	.word	0x00000002
        /*14c8*/ 	.word	0x00013250
        /*14cc*/ 	.short	0x0101
        /*14ce*/ 	.byte	0x3f
	.zero		1


	//   ....[68]....
        /*14d0*/ 	.word	0x000169e0
        /*14d4*/ 	.word	0x00000002
        /*14d8*/ 	.word	0x00000000
        /*14dc*/ 	.short	0x0101
        /*14de*/ 	.byte	0x3f
	.zero		1


	//   ....[69]....
        /*14e0*/ 	.word	0x00016bc0
        /*14e4*/ 	.word	0x00000000
        /*14e8*/ 	.word	0x00013270
        /*14ec*/ 	.short	0x010a
        /*14ee*/ 	.byte	0x3f
	.zero		1


	//   ....[70]....
        /*14f0*/ 	.word	0x00016c50
        /*14f4*/ 	.word	0x00000000
        /*14f8*/ 	.word	0x00013260
        /*14fc*/ 	.short	0x010a
        /*14fe*/ 	.byte	0x3f
	.zero		1


	//   ....[71]....
        /*1500*/ 	.word	0x000170a0
        /*1504*/ 	.word	0x00000000
        /*1508*/ 	.word	0x00013250
        /*150c*/ 	.short	0x0101
        /*150e*/ 	.byte	0x3f
	.zero		1


	//   ....[72]....
        /*1510*/ 	.word	0x00017120
        /*1514*/ 	.word	0x00000000
        /*1518*/ 	.word	0x00000000
        /*151c*/ 	.short	0x0101
        /*151e*/ 	.byte	0x3f
	.zero		1


	//   ....[73]....
        /*1520*/ 	.word	0x00017c70
        /*1524*/ 	.word	0x00000005
        /*1528*/ 	.word	0x00013220
        /*152c*/ 	.short	0x010a
        /*152e*/ 	.byte	0x3f
	.zero		1


	//   ....[74]....
        /*1530*/ 	.word	0x00017e00
        /*1534*/ 	.word	0x00000004
        /*1538*/ 	.word	0x00013240
        /*153c*/ 	.short	0x010a
        /*153e*/ 	.byte	0x3f
	.zero		1


	//   ....[75]....
        /*1540*/ 	.word	0x00017eb0
        /*1544*/ 	.word	0x00000005
        /*1548*/ 	.word	0x00013240
        /*154c*/ 	.short	0x010a
        /*154e*/ 	.byte	0x3f
	.zero		1


	//   ....[76]....
        /*1550*/ 	.word	0x00017ef0
        /*1554*/ 	.word	0x00000004
        /*1558*/ 	.word	0x00013260
        /*155c*/ 	.short	0x010a
        /*155e*/ 	.byte	0x3f
	.zero		1


	//   ....[77]....
        /*1560*/ 	.word	0x00017f30
        /*1564*/ 	.word	0x00000005
        /*1568*/ 	.word	0x00013260
        /*156c*/ 	.short	0x010a
        /*156e*/ 	.byte	0x3f
	.zero		1


	//   ....[78]....
        /*1570*/ 	.word	0x00017f70
        /*1574*/ 	.word	0x00000004
        /*1578*/ 	.word	0x00013280
        /*157c*/ 	.short	0x010a
        /*157e*/ 	.byte	0x3f
	.zero		1


	//   ....[79]....
        /*1580*/ 	.word	0x00017fb0
        /*1584*/ 	.word	0x00000005
        /*1588*/ 	.word	0x00013280
        /*158c*/ 	.short	0x010a
        /*158e*/ 	.byte	0x3f
	.zero		1


	//   ....[80]....
        /*1590*/ 	.word	0x00018010
        /*1594*/ 	.word	0x00000042
        /*1598*/ 	.word	0x00013290
        /*159c*/ 	.short	0x010a
        /*159e*/ 	.byte	0x3f
	.zero		1


	//   ....[81]....
        /*15a0*/ 	.word	0x00018170
        /*15a4*/ 	.word	0x00000042
        /*15a8*/ 	.word	0x00013290
        /*15ac*/ 	.short	0x010a
        /*15ae*/ 	.byte	0x3f
	.zero		1


	//   ....[82]....
        /*15b0*/ 	.word	0x000182e0
        /*15b4*/ 	.word	0x00000042
        /*15b8*/ 	.word	0x00013290
        /*15bc*/ 	.short	0x010a
        /*15be*/ 	.byte	0x3f
	.zero		1


	//   ....[83]....
        /*15c0*/ 	.word	0x00018440
        /*15c4*/ 	.word	0x00000042
        /*15c8*/ 	.word	0x000132b0
        /*15cc*/ 	.short	0x010a
        /*15ce*/ 	.byte	0x3f
	.zero		1


	//   ....[84]....
        /*15d0*/ 	.word	0x00018650
        /*15d4*/ 	.word	0x00000012
        /*15d8*/ 	.word	0x00013200
        /*15dc*/ 	.short	0x010a
        /*15de*/ 	.byte	0x3f
	.zero		1


	//   ....[85]....
        /*15e0*/ 	.word	0x00018860
        /*15e4*/ 	.word	0x00000012
        /*15e8*/ 	.word	0x00013200
        /*15ec*/ 	.short	0x010a
        /*15ee*/ 	.byte	0x3f
	.zero		1


	//   ....[86]....
        /*15f0*/ 	.word	0x000188b0
        /*15f4*/ 	.word	0x00000000
        /*15f8*/ 	.word	0x00013230
        /*15fc*/ 	.short	0x010a
        /*15fe*/ 	.byte	0x3f
	.zero		1


	//   ....[87]....
        /*1600*/ 	.word	0x00018900
        /*1604*/ 	.word	0x0000000d
        /*1608*/ 	.word	0x00013230
        /*160c*/ 	.short	0x010a
        /*160e*/ 	.byte	0x3f
	.zero		1


	//   ....[88]....
        /*1610*/ 	.word	0x00018950
        /*1614*/ 	.word	0x0000000e
        /*1618*/ 	.word	0x00013250
        /*161c*/ 	.short	0x010a
        /*161e*/ 	.byte	0x3f
	.zero		1


	//   ....[89]....
        /*1620*/ 	.word	0x000189a0
        /*1624*/ 	.word	0x00000008
        /*1628*/ 	.word	0x00013250
        /*162c*/ 	.short	0x010a
        /*162e*/ 	.byte	0x3f
	.zero		1


	//   ....[90]....
        /*1630*/ 	.word	0x00018b40
        /*1634*/ 	.word	0x00000016
        /*1638*/ 	.word	0x00013220
        /*163c*/ 	.short	0x010a
        /*163e*/ 	.byte	0x3f
	.zero		1


	//   ....[91]....
        /*1640*/ 	.word	0x00018b90
        /*1644*/ 	.word	0x00000005
        /*1648*/ 	.word	0x000132a0
        /*164c*/ 	.short	0x010a
        /*164e*/ 	.byte	0x3f
	.zero		1


	//   ....[92]....
        /*1650*/ 	.word	0x00018be0
        /*1654*/ 	.word	0x00000005
        /*1658*/ 	.word	0x000132c0
        /*165c*/ 	.short	0x010a
        /*165e*/ 	.byte	0x3f
	.zero		1


	//   ....[93]....
        /*1660*/ 	.word	0x00018c30
        /*1664*/ 	.word	0x00000005
        /*1668*/ 	.word	0x000132a0
        /*166c*/ 	.short	0x010a
        /*166e*/ 	.byte	0x3f
	.zero		1


	//   ....[94]....
        /*1670*/ 	.word	0x00018c80
        /*1674*/ 	.word	0x00000005
        /*1678*/ 	.word	0x000132c0
        /*167c*/ 	.short	0x010a
        /*167e*/ 	.byte	0x3f
	.zero		1


	//   ....[95]....
        /*1680*/ 	.word	0x00018db0
        /*1684*/ 	.word	0x00000004
        /*1688*/ 	.word	0x00013280
        /*168c*/ 	.short	0x010a
        /*168e*/ 	.byte	0x3f
	.zero		1


	//   ....[96]....
        /*1690*/ 	.word	0x00019450
        /*1694*/ 	.word	0x00000004
        /*1698*/ 	.word	0x00013240
        /*169c*/ 	.short	0x010a
        /*169e*/ 	.byte	0x3f
	.zero		1


	//   ....[97]....
        /*16a0*/ 	.word	0x0001a270
        /*16a4*/ 	.word	0x00000016
        /*16a8*/ 	.word	0x00013220
        /*16ac*/ 	.short	0x010a
        /*16ae*/ 	.byte	0x3f
	.zero		1


	//   ....[98]....
        /*16b0*/ 	.word	0x0001a2d0
        /*16b4*/ 	.word	0x00000006
        /*16b8*/ 	.word	0x00013280
        /*16bc*/ 	.short	0x010a
        /*16be*/ 	.byte	0x3f
	.zero		1


	//   ....[99]....
        /*16c0*/ 	.word	0x0001a9a0
        /*16c4*/ 	.word	0x00000006
        /*16c8*/ 	.word	0x00013240
        /*16cc*/ 	.short	0x010a
        /*16ce*/ 	.byte	0x3f
	.zero		1


	//   ....[100]....
        /*16d0*/ 	.word	0x0001af60
        /*16d4*/ 	.word	0x00000002
        /*16d8*/ 	.word	0x00013270
        /*16dc*/ 	.short	0x010a
        /*16de*/ 	.byte	0x3f
	.zero		1


	//   ....[101]....
        /*16e0*/ 	.word	0x0001afb0
        /*16e4*/ 	.word	0x00000002
        /*16e8*/ 	.word	0x00013260
        /*16ec*/ 	.short	0x010a
        /*16ee*/ 	.byte	0x3f
	.zero		1


	//   ....[102]....
        /*16f0*/ 	.word	0x0001b000
        /*16f4*/ 	.word	0x00000000
        /*16f8*/ 	.word	0x00013270
        /*16fc*/ 	.short	0x010a
        /*16fe*/ 	.byte	0x3f
	.zero		1


	//   ....[103]....
        /*1700*/ 	.word	0x0001b050
        /*1704*/ 	.word	0x00000000
        /*1708*/ 	.word	0x00013260
        /*170c*/ 	.short	0x010a
        /*170e*/ 	.byte	0x3f
	.zero		1


	//   ....[104]....
        /*1710*/ 	.word	0x0001b9f0
        /*1714*/ 	.word	0x00000005
        /*1718*/ 	.word	0x00013220
        /*171c*/ 	.short	0x010a
        /*171e*/ 	.byte	0x3f
	.zero		1


	//   ....[105]....
        /*1720*/ 	.word	0x0001bb90
        /*1724*/ 	.word	0x00000004
        /*1728*/ 	.word	0x00013240
        /*172c*/ 	.short	0x010a
        /*172e*/ 	.byte	0x3f
	.zero		1


	//   ....[106]....
        /*1730*/ 	.word	0x0001bbe0
        /*1734*/ 	.word	0x00000005
        /*1738*/ 	.word	0x00013240
        /*173c*/ 	.short	0x010a
        /*173e*/ 	.byte	0x3f
	.zero		1


	//   ....[107]....
        /*1740*/ 	.word	0x0001bc30
        /*1744*/ 	.word	0x00000004
        /*1748*/ 	.word	0x00013260
        /*174c*/ 	.short	0x010a
        /*174e*/ 	.byte	0x3f
	.zero		1


	//   ....[108]....
        /*1750*/ 	.word	0x0001bc80
        /*1754*/ 	.word	0x00000005
        /*1758*/ 	.word	0x00013260
        /*175c*/ 	.short	0x010a
        /*175e*/ 	.byte	0x3f
	.zero		1


	//   ....[109]....
        /*1760*/ 	.word	0x0001bcd0
        /*1764*/ 	.word	0x00000004
        /*1768*/ 	.word	0x00013280
        /*176c*/ 	.short	0x010a
        /*176e*/ 	.byte	0x3f
	.zero		1


	//----- nvinfo : EIATTR_NUM_MBARRIERS
	.align		4
.L_1458:
        /*1770*/ 	.byte	0x03, 0x38
        /*1772*/ 	.short	0x0016


	//----- nvinfo : EIATTR_EXIT_INSTR_OFFSETS
	.align		4
        /*1774*/ 	.byte	0x04, 0x1c
        /*1776*/ 	.short	(.L_1460 - .L_1459)


	//   ....[0]....
.L_1459:
        /*1778*/ 	.word	0x00018000


	//----- nvinfo : EIATTR_MAX_THREADS
	.align		4
.L_1460:
        /*177c*/ 	.byte	0x04, 0x05
        /*177e*/ 	.short	(.L_1462 - .L_1461)
.L_1461:
        /*1780*/ 	.word	0x00000200
        /*1784*/ 	.word	0x00000001
        /*1788*/ 	.word	0x00000001


	//----- nvinfo : EIATTR_CRS_STACK_SIZE
	.align		4
.L_1462:
        /*178c*/ 	.byte	0x04, 0x1e
        /*178e*/ 	.short	(.L_1464 - .L_1463)
.L_1463:
        /*1790*/ 	.word	0x00000000


	//----- nvinfo : EIATTR_CBANK_PARAM_SIZE
	.align		4
.L_1464:
        /*1794*/ 	.byte	0x03, 0x19
        /*1796*/ 	.short	0x0af0


	//----- nvinfo : EIATTR_PARAM_CBANK
	.align		4
        /*1798*/ 	.byte	0x04, 0x0a
        /*179a*/ 	.short	(.L_1466 - .L_1465)
	.align		4
.L_1465:
        /*179c*/ 	.word	index@(.nv.constant0._ZN7cutlass13device_kernelIN5flash11enable_sm90INS1_16FlashAttnFwdSm90INS1_25CollectiveMainloopFwdSm90ILi2EN4cute5tupleIJNS5_1CILi1EEES8_S8_EEENS6_IJNS7_ILi192EEENS7_ILi160EEENS7_ILi64EEEEEELi64ENS_12float_e4m3_tEfNS_4arch4Sm90ELb0ELb0ELb1ELb1ELb1ELb1ELb0ELb1ELb1ELb1ELb0ELb0EEENS1_21CollectiveEpilogueFwdINS6_IJSA_SC_SB_EEES9_NS_10bfloat16_tESG_Li384ELb1ELb1ELb0ELb1EEENS1_36VarlenDynamicPersistentTileSchedulerILi192ELi160ELi384ELi128ELb0ELb1ELb1ELb0ELb1ELb1EEEEEEEEEvNT_6ParamsE)
        /*17a0*/ 	.short	0x0210
        /*17a2*/ 	.short	0x0af0


	//----- nvinfo : EIATTR_SW_WAR
	.align		4
.L_1466:
        /*17a4*/ 	.byte	0x04, 0x36
        /*17a6*/ 	.short	(.L_1468 - .L_1467)
.L_1467:
        /*17a8*/ 	.word	0x00000008
.L_1468:


//--------------------- .nv.info._ZN7cutlass13device_kernelIN5flash11enable_sm90INS1_16FlashAttnFwdSm90INS1_25CollectiveMainloopFwdSm90ILi2EN4cute5tupleIJNS5_1CILi1EEES8_S8_EEENS6_IJNS7_ILi192EEENS7_ILi160EEENS7_ILi64EEEEEELi64ENS_12float_e4m3_tEfNS_4arch4Sm90ELb0ELb1ELb1ELb0ELb1ELb0ELb0ELb1ELb1ELb1ELb0ELb0EEENS1_21CollectiveEpilogueFwdINS6_IJSA_SC_SB_EEES9_NS_10bfloat16_tESG_Li384ELb0ELb1ELb0ELb1EEENS1_30DynamicPersistentTileSchedulerILi384ELi128ELb0ELb1ELb1EEEEEEEEEvNT_6ParamsE --------------------------
	.section	.nv.info._ZN7cutlass13device_kernelIN5flash11enable_sm90INS1_16FlashAttnFwdSm90INS1_25CollectiveMainloopFwdSm90ILi2EN4cute5tupleIJNS5_1CILi1EEES8_S8_EEENS6_IJNS7_ILi192EEENS7_ILi160EEENS7_ILi64EEEEEELi64ENS_12float_e4m3_tEfNS_4arch4Sm90ELb0ELb1ELb1ELb0ELb1ELb0ELb0ELb1ELb1ELb1ELb0ELb0EEENS1_21CollectiveEpilogueFwdINS6_IJSA_SC_SB_EEES9_NS_10bfloat16_tESG_Li384ELb0ELb1ELb0ELb1EEENS1_30DynamicPersistentTileSchedulerILi384ELi128ELb0ELb1ELb1EEEEEEEEEvNT_6ParamsE,"",@"SHT_CUDA_INFO"
	.sectionflags	@""
	.align	4


	//----- nvinfo : EIATTR_CUDA_API_VERSION
	.align		4
        /*0000*/ 	.byte	0x04, 0x37
        /*0002*/ 	.short	(.L_1470 - .L_1469)
.L_1469:
        /*0004*/ 	.word	0x00000082


	//----- nvinfo : EIATTR_KPARAM_INFO
	.align		4
.L_1470:
        /*0008*/ 	.byte	0x04, 0x17
        /*000a*/ 	.short	(.L_1472 - .L_1471)
.L_1471:
        /*000c*/ 	.word	0x00000000
        /*0010*/ 	.short	0x0000
        /*0012*/ 	.short	0x0070
        /*0014*/ 	.byte	0x00, 0xf0, 0x01, 0x2a


	//----- nvinfo : EIATTR_SPARSE_MMA_MASK
	.align		4
.L_1472:
        /*0018*/ 	.byte	0x03, 0x50
        /*001a*/ 	.short	0x0000


	//----- nvinfo : EIATTR_MAXREG_COUNT
	.align		4
        /*001c*/ 	.byte	0x03, 0x1b
        /*001e*/ 	.short	0x0080


	//----- nvinfo : EIATTR_NUM_BARRIERS
	.align		4
        /*0020*/ 	.byte	0x02, 0x4c
        /*0022*/ 	.byte	0x09
	.zero		1


	//----- nvinfo : EIATTR_EXTERNS
	.align		4
        /*0024*/ 	.byte	0x04, 0x0f
        /*0026*/ 	.short	(.L_1474 - .L_1473)


	//   ....[0]....
	.align		4
.L_1473:
        /*0028*/ 	.word	index@(__assertfail)


	//----- nvinfo : EIATTR_ANNOTATIONS
	.align		4
.L_1474:
        /*002c*/ 	.byte	0x04, 0x55
        /*002e*/ 	.short	(.L_1476 - .L_1475)


	//   ....[0]....
.L_1475:
        /* <DEDUP_REMOVED lines=40> */


	//----- nvinfo : EIATTR_MERCURY_ISA_VERSION
	.align		4
.L_1476:
        /*02a0*/ 	.byte	0x03, 0x5f
        /*02a2*/ 	.short	0x0101


	//----- nvinfo : EIATTR_INT_WARP_WIDE_INSTR_OFFSETS
	.align		4
        /*02a4*/ 	.byte	0x04, 0x31
        /*02a6*/ 	.short	(.L_1478 - .L_1477)


	//   ....[0]....
.L_1477:
        /*02a8*/ 	.word	0x000000c0


	//   ....[1]....
        /*02ac*/ 	.word	0x000000d0


	//   ....[2]....
        /*02b0*/ 	.word	0x00000170


	//   ....[3]....
        /*02b4*/ 	.word	0x00015480


	//   ....[4]....
        /*02b8*/ 	.word	0x00015510


	//   ....[5]....
        /*02bc*/ 	.word	0x00018fc0


	//   ....[6]....
        /*02c0*/ 	.word	0x00019050


	//----- nvinfo : EIATTR_COOP_GROUP_MASK_REGIDS
	.align		4
.L_1478:
        /*02c4*/ 	.byte	0x04, 0x29
        /*02c6*/ 	.short	(.L_1480 - .L_1479)


	//   ....[0]....
.L_1479:
        /*02c8*/ 	.word	0xffffffff


	//   ....[1]....
        /*02cc*/ 	.word	0xffffffff


	//   ....[2]....
        /*02d0*/ 	.word	0xffffffff


	//   ....[3]....
        /*02d4*/ 	.word	0xffffffff


	//   ....[4]....
        /*02d8*/ 	.word	0xffffffff


	//   ....[5]....
        /*02dc*/ 	.word	0xffffffff


	//   ....[6]....
        /*02e0*/ 	.word	0xffffffff


	//   ....[7]....
        /*02e4*/ 	.word	0xffffffff


	//   ....[8]....
        /*02e8*/ 	.word	0xffffffff


	//   ....[9]....
        /*02ec*/ 	.word	0xffffffff


	//   ....[10]....
        /*02f0*/ 	.word	0xffffffff


	//   ....[11]....
        /*02f4*/ 	.word	0xffffffff


	//   ....[12]....
        /*02f8*/ 	.word	0xffffffff


	//   ....[13]....
        /*02fc*/ 	.word	0xffffffff


	//   ....[14]....
        /*0300*/ 	.word	0xffffffff


	//   ....[15]....
        /*0304*/ 	.word	0xffffffff


	//   ....[16]....
        /*0308*/ 	.word	0xffffffff


	//   ....[17]....
        /*030c*/ 	.word	0xffffffff


	//   ....[18]....
        /*0310*/ 	.word	0xffffffff


	//   ....[19]....
        /*0314*/ 	.word	0xffffffff


	//   ....[20]....
        /*0318*/ 	.word	0xffffffff


	//   ....[21]....
        /*031c*/ 	.word	0xffffffff


	//   ....[22]....
        /*0320*/ 	.word	0xffffffff


	//   ....[23]....
        /*0324*/ 	.word	0xffffffff


	//   ....[24]....
        /*0328*/ 	.word	0xffffffff


	//   ....[25]....
        /*032c*/ 	.word	0xffffffff


	//   ....[26]....
        /*0330*/ 	.word	0xffffffff


	//   ....[27]....
        /*0334*/ 	.word	0xffffffff


	//   ....[28]....
        /*0338*/ 	.word	0xffffffff


	//   ....[29]....
        /*033c*/ 	.word	0xffffffff


	//   ....[30]....
        /*0340*/ 	.word	0xffffffff


	//   ....[31]....
        /*0344*/ 	.word	0xffffffff


	//   ....[32]....
        /*0348*/ 	.word	0xffffffff


	//   ....[33]....
        /*034c*/ 	.word	0xffffffff


	//   ....[34]....
        /*0350*/ 	.word	0xffffffff


	//   ....[35]....
        /*0354*/ 	.word	0xffffffff


	//   ....[36]....
        /*0358*/ 	.word	0xffffffff


	//   ....[37]....
        /*035c*/ 	.word	0xffffffff


	//   ....[38]....
        /*0360*/ 	.word	0xffffffff


	//   ....[39]....
        /*0364*/ 	.word	0xffffffff


	//   ....[40]....
        /*0368*/ 	.word	0xffffffff


	//   ....[41]....
        /*036c*/ 	.word	0xffffffff


	//   ....[42]....
        /*0370*/ 	.word	0xffffffff


	//   ....[43]....
        /*0374*/ 	.word	0xffffffff


	//   ....[44]....
        /*0378*/ 	.word	0xffffffff


	//   ....[45]....
        /*037c*/ 	.word	0xffffffff


	//   ....[46]....
        /*0380*/ 	.word	0xffffffff


	//   ....[47]....
        /*0384*/ 	.word	0xffffffff


	//   ....[48]....
        /*0388*/ 	.word	0xffffffff


	//   ....[49]....
        /*038c*/ 	.word	0xffffffff


	//   ....[50]....
        /*0390*/ 	.word	0xffffffff


	//   ....[51]....
        /*0394*/ 	.word	0xffffffff


	//   ....[52]....
        /*0398*/ 	.word	0xffffffff


	//   ....[53]....
        /*039c*/ 	.word	0xffffffff


	//   ....[54]....
        /*03a0*/ 	.word	0xffffffff


	//   ....[55]....
        /*03a4*/ 	.word	0xffffffff


	//   ....[56]....
        /*03a8*/ 	.word	0xffffffff


	//   ....[57]....
        /*03ac*/ 	.word	0xffffffff


	//   ....[58]....
        /*03b0*/ 	.word	0xffffffff


	//   ....[59]....
        /*03b4*/ 	.word	0xffffffff


	//   ....[60]....
        /*03b8*/ 	.word	0xffffffff


	//   ....[61]....
        /*03bc*/ 	.word	0xffffffff


	//   ....[62]....
        /*03c0*/ 	.word	0xffffffff


	//   ....[63]....
        /*03c4*/ 	.word	0xffffffff


	//   ....[64]....
        /*03c8*/ 	.word	0xffffffff


	//   ....[65]....
        /*03cc*/ 	.word	0xffffffff


	//   ....[66]....
        /*03d0*/ 	.word	0xffffffff


	//   ....[67]....
        /*03d4*/ 	.word	0xffffffff


	//   ....[68]....
        /*03d8*/ 	.word	0xffffffff


	//   ....[69]....
        /*03dc*/ 	.word	0xffffffff


	//   ....[70]....
        /*03e0*/ 	.word	0xffffffff


	//   ....[71]....
        /*03e4*/ 	.word	0xffffffff


	//   ....[72]....
        /*03e8*/ 	.word	0xffffffff


	//   ....[73]....
        /*03ec*/ 	.word	0xffffffff


	//   ....[74]....
        /*03f0*/ 	.word	0xffffffff


	//   ....[75]....
        /*03f4*/ 	.word	0xffffffff


	//   ....[76]....
        /*03f8*/ 	.word	0xffffffff


	//   ....[77]....
        /*03fc*/ 	.word	0xffffffff


	//   ....[78]....
        /*0400*/ 	.word	0xffffffff


	//   ....[79]....
        /*0404*/ 	.word	0xffffffff


	//   ....[80]....
        /*0408*/ 	.word	0xffffffff


	//   ....[81]....
        /*040c*/ 	.word	0xffffffff


	//   ....[82]....
        /*0410*/ 	.word	0xffffffff


	//   ....[83]....
        /*0414*/ 	.word	0xffffffff


	//   ....[84]....
        /*0418*/ 	.word	0xffffffff


	//   ....[85]....
        /*041c*/ 	.word	0xffffffff


	//   ....[86]....
        /*0420*/ 	.word	0xffffffff


	//   ....[87]....
        /*0424*/ 	.word	0xffffffff


	//   ....[88]....
        /*0428*/ 	.word	0xffffffff


	//   ....[89]....
        /*042c*/ 	.word	0xffffffff


	//   ....[90]....
        /*0430*/ 	.word	0xffffffff


	//   ....[91]....
        /*0434*/ 	.word	0xffffffff


	//   ....[92]....
        /*0438*/ 	.word	0xffffffff


	//   ....[93]....
        /*043c*/ 	.word	0xffffffff


	//   ....[94]....
        /*0440*/ 	.word	0xffffffff


	//   ....[95]....
        /*0444*/ 	.word	0xffffffff


	//   ....[96]....
        /*0448*/ 	.word	0xffffffff


	//   ....[97]....
        /*044c*/ 	.word	0xffffffff


	//   ....[98]....
        /*0450*/ 	.word	0xffffffff


	//   ....[99]....
        /*0454*/ 	.word	0xffffffff


	//   ....[100]....
        /*0458*/ 	.word	0xffffffff


	//   ....[101]....
        /*045c*/ 	.word	0xffffffff


	//   ....[102]....
        /*0460*/ 	.word	0xffffffff


	//   ....[103]....
        /*0464*/ 	.word	0xffffffff


	//   ....[104]....
        /*0468*/ 	.word	0xffffffff


	//   ....[105]....
        /*046c*/ 	.word	0xffffffff


	//   ....[106]....
        /*0470*/ 	.word	0xffffffff


	//   ....[107]....
        /*0474*/ 	.word	0xffffffff


	//   ....[108]....
        /*0478*/ 	.word	0xffffffff


	//   ....[109]....
        /*047c*/ 	.word	0xffffffff


	//   ....[110]....
        /*0480*/ 	.word	0xffffffff


	//   ....[111]....
        /*0484*/ 	.word	0xffffffff


	//   ....[112]....
        /*0488*/ 	.word	0xffffffff


	//   ....[113]....
        /*048c*/ 	.word	0xffffffff


	//   ....[114]....
        /*0490*/ 	.word	0xffffffff


	//   ....[115]....
        /*0494*/ 	.word	0xffffffff


	//   ....[116]....
        /*0498*/ 	.word	0xffffffff


	//   ....[117]....
        /*049c*/ 	.word	0xffffffff


	//   ....[118]....
        /*04a0*/ 	.word	0xffffffff


	//   ....[119]....
        /*04a4*/ 	.word	0xffffffff


	//   ....[120]....
        /*04a8*/ 	.word	0xffffffff


	//   ....[121]....
        /*04ac*/ 	.word	0xffffffff


	//   ....[122]....
        /*04b0*/ 	.word	0xffffffff


	//   ....[123]....
        /*04b4*/ 	.word	0xffffffff


	//   ....[124]....
        /*04b8*/ 	.word	0x0500000f


	//   ....[125]....
        /*04bc*/ 	.word	0x0500000f


	//   ....[126]....
        /*04c0*/ 	.word	0x0500000f


	//   ....[127]....
        /*04c4*/ 	.word	0x0500000f


	//   ....[128]....
        /*04c8*/ 	.word	0x0500000f


	//   ....[129]....
        /*04cc*/ 	.word	0x0500000f


	//   ....[130]....
        /*04d0*/ 	.word	0x0500000f


	//   ....[131]....
        /*04d4*/ 	.word	0x0500000f


	//   ....[132]....
        /*04d8*/ 	.word	0x0500000f


	//   ....[133]....
        /*04dc*/ 	.word	0x0500000f


	//   ....[134]....
        /*04e0*/ 	.word	0x0500000f


	//   ....[135]....
        /*04e4*/ 	.word	0x0500000f


	//   ....[136]....
        /*04e8*/ 	.word	0x0500000f


	//   ....[137]....
        /*04ec*/ 	.word	0x0500000f


	//   ....[138]....
        /*04f0*/ 	.word	0x0500000f


	//   ....[139]....
        /*04f4*/ 	.word	0x0500000f


	//   ....[140]....
        /*04f8*/ 	.word	0x0500000f


	//   ....[141]....
        /*04fc*/ 	.word	0x0500000f


	//   ....[142]....
        /*0500*/ 	.word	0x0500000f


	//   ....[143]....
        /*0504*/ 	.word	0x0500000f


	//   ....[144]....
        /*0508*/ 	.word	0x0500000f


	//   ....[145]....
        /*050c*/ 	.word	0x0500000f


	//   ....[146]....
        /*0510*/ 	.word	0x0500000f


	//   ....[147]....
        /*0514*/ 	.word	0x0500000f


	//   ....[148]....
        /*0518*/ 	.word	0x0500000f


	//   ....[149]....
        /*051c*/ 	.word	0x0500000f


	//   ....[150]....
        /*0520*/ 	.word	0x0500000f


	//   ....[151]....
        /*0524*/ 	.word	0x0500000f


	//   ....[152]....
        /*0528*/ 	.word	0x0500000f


	//   ....[153]....
        /*052c*/ 	.word	0x0500000f


	//   ....[154]....
        /*0530*/ 	.word	0x0500000f


	//   ....[155]....
        /*0534*/ 	.word	0x0500000f


	//   ....[156]....
        /*0538*/ 	.word	0x0500000f


	//   ....[157]....
        /*053c*/ 	.word	0x0500000f


	//   ....[158]....
        /*0540*/ 	.word	0x0500000f


	//   ....[159]....
        /*0544*/ 	.word	0x0500000f


	//   ....[160]....
        /*0548*/ 	.word	0x0500000f


	//   ....[161]....
        /*054c*/ 	.word	0x0500000f


	//   ....[162]....
        /*0550*/ 	.word	0x0500000f


	//   ....[163]....
        /*0554*/ 	.word	0x0500000f


	//   ....[164]....
        /*0558*/ 	.word	0x0500000f


	//   ....[165]....
        /*055c*/ 	.word	0x0500000f


	//   ....[166]....
        /*0560*/ 	.word	0x0500000f


	//   ....[167]....
        /*0564*/ 	.word	0x0500000f


	//   ....[168]....
        /*0568*/ 	.word	0x0500000f


	//   ....[169]....
        /*056c*/ 	.word	0x0500000f


	//   ....[170]....
        /*0570*/ 	.word	0x0500000f


	//   ....[171]....
        /*0574*/ 	.word	0x0500000f


	//   ....[172]....
        /*0578*/ 	.word	0x0500000f


	//   ....[173]....
        /*057c*/ 	.word	0x0500000f


	//   ....[174]....
        /*0580*/ 	.word	0x0500000f


	//   ....[175]....
        /*0584*/ 	.word	0x0500000f


	//   ....[176]....
        /*0588*/ 	.word	0x0500000f


	//   ....[177]....
        /*058c*/ 	.word	0x0500000f


	//----- nvinfo : EIATTR_COOP_GROUP_INSTR_OFFSETS
	.align		4
.L_1480:
        /*0590*/ 	.byte	0x04, 0x28
        /*0592*/ 	.short	(.L_1482 - .L_1481)


	//   ....[0]....
.L_1481:
        /*0594*/ 	.word	0x00000070


	//   ....[1]....
        /*0598*/ 	.word	0x000000b0


	//   ....[2]....
        /*059c*/ 	.word	0x000002d0


	//   ....[3]....
        /*05a0*/ 	.word	0x00000430


	//   ....[4]....
        /*05a4*/ 	.word	0x00000550


	//   ....[5]....
        /*05a8*/ 	.word	0x000006b0


	//   ....[6]....
        /*05ac*/ 	.word	0x000016c0


	//   ....[7]....
        /*05b0*/ 	.word	0x000025f0


	//   ....[8]....
        /*05b4*/ 	.word	0x00002f60


	//   ....[9]....
        /*05b8*/ 	.word	0x00004920


	//   ....[10]....
        /*05bc*/ 	.word	0x000049e0


	//   ....[11]....
        /*05c0*/ 	.word	0x000051b0


	//   ....[12]....
        /*05c4*/ 	.word	0x00005240


	//   ....[13]....
        /*05c8*/ 	.word	0x00007040


	//   ....[14]....
        /*05cc*/ 	.word	0x00008670


	//   ....[15]....
        /*05d0*/ 	.word	0x00008ea0


	//   ....[16]....
        /*05d4*/ 	.word	0x00008fb0


	//   ....[17]....
        /*05d8*/ 	.word	0x00009b00


	//   ....[18]....
        /*05dc*/ 	.word	0x00009b90


	//   ....[19]....
        /*05e0*/ 	.word	0x0000c680


	//   ....[20]....
        /*05e4*/ 	.word	0x0000c6a0


	//   ....[21]....
        /*05e8*/ 	.word	0x0000c6c0


	//   ....[22]....
        /*05ec*/ 	.word	0x0000c6e0


	//   ....[23]....
        /*05f0*/ 	.word	0x0000e8c0


	//   ....[24]....
        /*05f4*/ 	.word	0x0000f100


	//   ....[25]....
        /*05f8*/ 	.word	0x00010740


	//   ....[26]....
        /*05fc*/ 	.word	0x00010850


	//   ....[27]....
        /*0600*/ 	.word	0x000113b0


	//   ....[28]....
        /*0604*/ 	.word	0x00011440


	//   ....[29]....
        /*0608*/ 	.word	0x000128f0


	//   ....[30]....
        /*060c*/ 	.word	0x00012900


	//   ....[31]....
        /*0610*/ 	.word	0x00012980


	//   ....[32]....
        /*0614*/ 	.word	0x00012990


	//   ....[33]....
        /*0618*/ 	.word	0x00013550


	//   ....[34]....
        /*061c*/ 	.word	0x00013590


	//   ....[35]....
        /*0620*/ 	.word	0x000135c0


	//   ....[36]....
        /*0624*/ 	.word	0x000135d0


	//   ....[37]....
        /*0628*/ 	.word	0x000135e0


	//   ....[38]....
        /*062c*/ 	.word	0x000135f0


	//   ....[39]....
        /*0630*/ 	.word	0x00013600


	//   ....[40]....
        /*0634*/ 	.word	0x00013610


	//   ....[41]....
        /*0638*/ 	.word	0x00013620


	//   ....[42]....
        /*063c*/ 	.word	0x00013630


	//   ....[43]....
        /*0640*/ 	.word	0x00013640


	//   ....[44]....
        /*0644*/ 	.word	0x00013660


	//   ....[45]....
        /*0648*/ 	.word	0x00013670


	//   ....[46]....
        /*064c*/ 	.word	0x00013680


	//   ....[47]....
        /*0650*/ 	.word	0x00013690


	//   ....[48]....
        /*0654*/ 	.word	0x000136a0


	//   ....[49]....
        /*0658*/ 	.word	0x000137f0


	//   ....[50]....
        /*065c*/ 	.word	0x00013820


	//   ....[51]....
        /*0660*/ 	.word	0x000138f0


	//   ....[52]....
        /*0664*/ 	.word	0x00013910


	//   ....[53]....
        /*0668*/ 	.word	0x00013cd0


	//   ....[54]....
        /*066c*/ 	.word	0x00013cf0


	//   ....[55]....
        /*0670*/ 	.word	0x00013d00


	//   ....[56]....
        /*0674*/ 	.word	0x00013d20


	//   ....[57]....
        /*0678*/ 	.word	0x00013d40


	//   ....[58]....
        /*067c*/ 	.word	0x00013d60


	//   ....[59]....
        /*0680*/ 	.word	0x00013e60


	//   ....[60]....
        /*0684*/ 	.word	0x00013e70


	//   ....[61]....
        /*0688*/ 	.word	0x000144c0


	//   ....[62]....
        /*068c*/ 	.word	0x00014500


	//   ....[63]....
        /*0690*/ 	.word	0x00014530


	//   ....[64]....
        /*0694*/ 	.word	0x00014560


	//   ....[65]....
        /*0698*/ 	.word	0x00014580


	//   ....[66]....
        /*069c*/ 	.word	0x00014590


	//   ....[67]....
        /*06a0*/ 	.word	0x000145a0


	//   ....[68]....
        /*06a4*/ 	.word	0x000145c0


	//   ....[69]....
        /*06a8*/ 	.word	0x00014740


	//   ....[70]....
        /*06ac*/ 	.word	0x00016410


	//   ....[71]....
        /*06b0*/ 	.word	0x00016440


	//   ....[72]....
        /*06b4*/ 	.word	0x00016460


	//   ....[73]....
        /*06b8*/ 	.word	0x000164e0


	//   ....[74]....
        /*06bc*/ 	.word	0x00016510


	//   ....[75]....
        /*06c0*/ 	.word	0x00016520


	//   ....[76]....
        /*06c4*/ 	.word	0x00016540


	//   ....[77]....
        /*06c8*/ 	.word	0x00016550


	//   ....[78]....
        /*06cc*/ 	.word	0x000165f0


	//   ....[79]....
        /*06d0*/ 	.word	0x00016610


	//   ....[80]....
        /*06d4*/ 	.word	0x00016a40


	//   ....[81]....
        /*06d8*/ 	.word	0x00016a50


	//   ....[82]....
        /*06dc*/ 	.word	0x00016a60


	//   ....[83]....
        /*06e0*/ 	.word	0x00016a80


	//   ....[84]....
        /*06e4*/ 	.word	0x00016b00


	//   ....[85]....
        /*06e8*/ 	.word	0x00016b10


	//   ....[86]....
        /*06ec*/ 	.word	0x00016b80


	//   ....[87]....
        /*06f0*/ 	.word	0x00016b90


	//   ....[88]....
        /*06f4*/ 	.word	0x00016ba0


	//   ....[89]....
        /*06f8*/ 	.word	0x00016bb0


	//   ....[90]....
        /*06fc*/ 	.word	0x00017450


	//   ....[91]....
        /*0700*/ 	.word	0x00017470


	//   ....[92]....
        /*0704*/ 	.word	0x00017490


	//   ....[93]....
        /*0708*/ 	.word	0x00017510


	//   ....[94]....
        /*070c*/ 	.word	0x00017530


	//   ....[95]....
        /*0710*/ 	.word	0x000175b0


	//   ....[96]....
        /*0714*/ 	.word	0x000175d0


	//   ....[97]....
        /*0718*/ 	.word	0x000175e0


	//   ....[98]....
        /*071c*/ 	.word	0x000175f0


	//   ....[99]....
        /*0720*/ 	.word	0x000176c0


	//   ....[100]....
        /*0724*/ 	.word	0x000176e0


	//   ....[101]....
        /*0728*/ 	.word	0x000176f0


	//   ....[102]....
        /*072c*/ 	.word	0x00018120


	//   ....[103]....
        /*0730*/ 	.word	0x00018130


	//   ....[104]....
        /*0734*/ 	.word	0x00018150


	//   ....[105]....
        /*0738*/ 	.word	0x000181a0


	//   ....[106]....
        /*073c*/ 	.word	0x000181b0


	//   ....[107]....
        /*0740*/ 	.word	0x000181f0


	//   ....[108]....
        /*0744*/ 	.word	0x00018200


	//   ....[109]....
        /*0748*/ 	.word	0x00018210


	//   ....[110]....
        /*074c*/ 	.word	0x00018250


	//   ....[111]....
        /*0750*/ 	.word	0x00018290


	//   ....[112]....
        /*0754*/ 	.word	0x000186c0


	//   ....[113]....
        /*0758*/ 	.word	0x000186d0


	//   ....[114]....
        /*075c*/ 	.word	0x000186e0


	//   ....[115]....
        /*0760*/ 	.word	0x00018720


	//   ....[116]....
        /*0764*/ 	.word	0x00018730


	//   ....[117]....
        /*0768*/ 	.word	0x00018770


	//   ....[118]....
        /*076c*/ 	.word	0x00018780


	//   ....[119]....
        /*0770*/ 	.word	0x00018790


	//   ....[120]....
        /*0774*/ 	.word	0x000187d0


	//   ....[121]....
        /*0778*/ 	.word	0x00018810


	//   ....[122]....
        /*077c*/ 	.word	0x00019850


	//   ....[123]....
        /*0780*/ 	.word	0x000199f0


	//   ....[124]....
        /*0784*/ 	.word	0x0001a0f0


	//   ....[125]....
        /*0788*/ 	.word	0x0001a1e0


	//   ....[126]....
        /*078c*/ 	.word	0x0001a2c0


	//   ....[127]....
        /*0790*/ 	.word	0x0001a340


	//   ....[128]....
        /*0794*/ 	.word	0x0001a420


	//   ....[129]....
        /*0798*/ 	.word	0x0001a4c0


	//   ....[130]....
        /*079c*/ 	.word	0x0001a560


	//   ....[131]....
        /*07a0*/ 	.word	0x0001a5e0


	//   ....[132]....
        /*07a4*/ 	.word	0x0001a680


	//   ....[133]....
        /*07a8*/ 	.word	0x0001a6e0


	//   ....[134]....
        /*07ac*/ 	.word	0x0001a7b0


	//   ....[135]....
        /*07b0*/ 	.word	0x0001a8c0


	//   ....[136]....
        /*07b4*/ 	.word	0x0001a970


	//   ....[137]....
        /*07b8*/ 	.word	0x0001a9f0


	//   ....[138]....
        /*07bc*/ 	.word	0x0001aad0


	//   ....[139]....
        /*07c0*/ 	.word	0x0001ab30


	//   ....[140]....
        /*07c4*/ 	.word	0x0001ac10


	//   ....[141]....
        /*07c8*/ 	.word	0x0001ac70


	//   ....[142]....
        /*07cc*/ 	.word	0x0001ad10


	//   ....[143]....
        /*07d0*/ 	.word	0x0001adb0


	//   ....[144]....
        /*07d4*/ 	.word	0x0001ae60


	//   ....[145]....
        /*07d8*/ 	.word	0x0001aef0


	//   ....[146]....
        /*07dc*/ 	.word	0x0001af60


	//   ....[147]....
        /*07e0*/ 	.word	0x0001afc0


	//   ....[148]....
        /*07e4*/ 	.word	0x0001b0b0


	//   ....[149]....
        /*07e8*/ 	.word	0x0001b110


	//   ....[150]....
        /*07ec*/ 	.word	0x0001b210


	//   ....[151]....
        /*07f0*/ 	.word	0x0001b270


	//   ....[152]....
        /*07f4*/ 	.word	0x0001b310


	//   ....[153]....
        /*07f8*/ 	.word	0x0001b3d0


	//   ....[154]....
        /*07fc*/ 	.word	0x0001b4c0


	//   ....[155]....
        /*0800*/ 	.word	0x0001b520


	//   ....[156]....
        /*0804*/ 	.word	0x0001b5e0


	//   ....[157]....
        /*0808*/ 	.word	0x0001b720


	//   ....[158]....
        /*080c*/ 	.word	0x0001b7d0


	//   ....[159]....
        /*0810*/ 	.word	0x0001b880


	//   ....[160]....
        /*0814*/ 	.word	0x0001b920


	//   ....[161]....
        /*0818*/ 	.word	0x0001b9d0


	//   ....[162]....
        /*081c*/ 	.word	0x0001ba70


	//   ....[163]....
        /*0820*/ 	.word	0x0001bb20


	//   ....[164]....
        /*0824*/ 	.word	0x0001bbc0


	//   ....[165]....
        /*0828*/ 	.word	0x0001bc30


	//   ....[166]....
        /*082c*/ 	.word	0x0001bcf0


	//   ....[167]....
        /*0830*/ 	.word	0x0001bdf0


	//   ....[168]....
        /*0834*/ 	.word	0x0001be80


	//   ....[169]....
        /*0838*/ 	.word	0x0001bee0


	//   ....[170]....
        /*083c*/ 	.word	0x0001bf90


	//   ....[171]....
        /*0840*/ 	.word	0x0001bff0


	//   ....[172]....
        /*0844*/ 	.word	0x0001c0a0


	//   ....[173]....
        /*0848*/ 	.word	0x0001c100


	//   ....[174]....
        /*084c*/ 	.word	0x0001c1b0


	//   ....[175]....
        /*0850*/ 	.word	0x0001c210


	//   ....[176]....
        /*0854*/ 	.word	0x0001c2c0


	//   ....[177]....
        /*0858*/ 	.word	0x0001c520


	//----- nvinfo : EIATTR_REG_RECONFIG
	.align		4
.L_1482:
        /*085c*/ 	.byte	0x01, 0x54
	.zero		2


	//----- nvinfo : EIATTR_SYSCALL_OFFSETS
	.align		4
        /*0860*/ 	.byte	0x04, 0x46
        /*0862*/ 	.short	(.L_1484 - .L_1483)


	//   ....[0]....
.L_1483:
        /*0864*/ 	.word	0x00001870


	//   ....[1]....
        /*0868*/ 	.word	0x00015680


	//   ....[2]....
        /*086c*/ 	.word	0x000157f0


	//   ....[3]....
        /*0870*/ 	.word	0x00015940


	//   ....[4]....
        /*0874*/ 	.word	0x00015a80


	//   ....[5]....
        /*0878*/ 	.word	0x00016f60


	//----- nvinfo : EIATTR_MBARRIER_INSTR_OFFSETS
	.align		4
.L_1484:
        /*087c*/ 	.byte	0x04, 0x39
        /*087e*/ 	.short	(.L_1486 - .L_1485)


	//   ....[0]....
.L_1485:
        /*0880*/ 	.word	0x00000180
        /*0884*/ 	.word	0x000000ff
        /*0888*/ 	.word	0x00013200
        /*088c*/ 	.short	0x0100
        /*088e*/ 	.byte	0x08
	.zero		1


	//   ....[1]....
        /*0890*/ 	.word	0x00000190
        /*0894*/ 	.word	0x000000ff
        /*0898*/ 	.word	0x00013220
        /*089c*/ 	.short	0x0100
        /*089e*/ 	.byte	0x08
	.zero		1


	//   ....[2]....
        /*08a0*/ 	.word	0x00000280
        /*08a4*/ 	.word	0x000000ff
        /*08a8*/ 	.word	0x00013230
        /*08ac*/ 	.short	0x0100
        /*08ae*/ 	.byte	0x08
	.zero		1


	//   ....[3]....
        /*08b0*/ 	.word	0x00000290
        /*08b4*/ 	.word	0x000000ff
        /*08b8*/ 	.word	0x00013240
        /*08bc*/ 	.short	0x0100
        /*08be*/ 	.byte	0x08
	.zero		1


	//   ....[4]....
        /*08c0*/ 	.word	0x000002a0
        /*08c4*/ 	.word	0x000000ff
        /*08c8*/ 	.word	0x00013238
        /*08cc*/ 	.short	0x0100
        /*08ce*/ 	.byte	0x08
	.zero		1


	//   ....[5]....
        /*08d0*/ 	.word	0x000002b0
        /*08d4*/ 	.word	0x000000ff
        /*08d8*/ 	.word	0x00013248
        /*08dc*/ 	.short	0x0100
        /*08de*/ 	.byte	0x08
	.zero		1


	//   ....[6]....
        /*08e0*/ 	.word	0x000003e0
        /*08e4*/ 	.word	0x000000ff
        /*08e8*/ 	.word	0x00013250
        /*08ec*/ 	.short	0x0100
        /*08ee*/ 	.byte	0x08
	.zero		1


	//   ....[7]....
        /*08f0*/ 	.word	0x000003f0
        /*08f4*/ 	.word	0x000000ff
        /*08f8*/ 	.word	0x00013260
        /*08fc*/ 	.short	0x0100
        /*08fe*/ 	.byte	0x08
	.zero		1


	//   ....[8]....
        /*0900*/ 	.word	0x00000400
        /*0904*/ 	.word	0x000000ff
        /*0908*/ 	.word	0x00013258
        /*090c*/ 	.short	0x0100
        /*090e*/ 	.byte	0x08
	.zero		1


	//   ....[9]....
        /*0910*/ 	.word	0x00000410
        /*0914*/ 	.word	0x000000ff
        /*0918*/ 	.word	0x00013268
        /*091c*/ 	.short	0x0100
        /*091e*/ 	.byte	0x08
	.zero		1


	//   ....[10]....
        /*0920*/ 	.word	0x00000500
        /*0924*/ 	.word	0x000000ff
        /*0928*/ 	.word	0x00013270
        /*092c*/ 	.short	0x0100
        /*092e*/ 	.byte	0x06
	.zero		1


	//   ....[11]....
        /*0930*/ 	.word	0x00000510
        /*0934*/ 	.word	0x000000ff
        /*0938*/ 	.word	0x00013280
        /*093c*/ 	.short	0x0100
        /*093e*/ 	.byte	0x06
	.zero		1


	//   ....[12]....
        /*0940*/ 	.word	0x00000520
        /*0944*/ 	.word	0x000000ff
        /*0948*/ 	.word	0x00013278
        /*094c*/ 	.short	0x0100
        /*094e*/ 	.byte	0x06
	.zero		1


	//   ....[13]....
        /*0950*/ 	.word	0x00000530
        /*0954*/ 	.word	0x000000ff
        /*0958*/ 	.word	0x00013288
        /*095c*/ 	.short	0x0100
        /*095e*/ 	.byte	0x06
	.zero		1


	//   ....[14]....
        /*0960*/ 	.word	0x00000660
        /*0964*/ 	.word	0x000000ff
        /*0968*/ 	.word	0x00013290
        /*096c*/ 	.short	0x0100
        /*096e*/ 	.byte	0x08
	.zero		1


	//   ....[15]....
        /*0970*/ 	.word	0x00000670
        /*0974*/ 	.word	0x000000ff
        /*0978*/ 	.word	0x000132a0
        /*097c*/ 	.short	0x0100
        /*097e*/ 	.byte	0x08
	.zero		1


	//   ....[16]....
        /*0980*/ 	.word	0x00000680
        /*0984*/ 	.word	0x000000ff
        /*0988*/ 	.word	0x00013298
        /*098c*/ 	.short	0x0100
        /*098e*/ 	.byte	0x08
	.zero		1


	//   ....[17]....
        /*0990*/ 	.word	0x00000690
        /*0994*/ 	.word	0x000000ff
        /*0998*/ 	.word	0x000132a8
        /*099c*/ 	.short	0x0100
        /*099e*/ 	.byte	0x08
	.zero		1


	//   ....[18]....
        /*09a0*/ 	.word	0x000007e0
        /*09a4*/ 	.word	0x000000ff
        /*09a8*/ 	.word	0x000132b0
        /*09ac*/ 	.short	0x0100
        /*09ae*/ 	.byte	0x08
	.zero		1


	//   ....[19]....
        /*09b0*/ 	.word	0x000007f0
        /*09b4*/ 	.word	0x000000ff
        /*09b8*/ 	.word	0x000132c0
        /*09bc*/ 	.short	0x0100
        /*09be*/ 	.byte	0x08
	.zero		1


	//   ....[20]....
        /*09c0*/ 	.word	0x00000800
        /*09c4*/ 	.word	0x000000ff
        /*09c8*/ 	.word	0x000132b8
        /*09cc*/ 	.short	0x0100
        /*09ce*/ 	.byte	0x08
	.zero		1


	//   ....[21]....
        /*09d0*/ 	.word	0x00000810
        /*09d4*/ 	.word	0x000000ff
        /*09d8*/ 	.word	0x000132c8
        /*09dc*/ 	.short	0x0100
        /*09de*/ 	.byte	0x08
	.zero		1


	//   ....[22]....
        /*09e0*/ 	.word	0x00001bc0
        /*09e4*/ 	.word	0x000000ff
        /*09e8*/ 	.word	0x00013200
        /*09ec*/ 	.short	0x010a
        /*09ee*/ 	.byte	0x2d
	.zero		1


	//   ....[23]....
        /*09f0*/ 	.word	0x00001c60
        /*09f4*/ 	.word	0x0000000b
        /*09f8*/ 	.word	0x00013230
        /*09fc*/ 	.short	0x010a
        /*09fe*/ 	.byte	0x3f
	.zero		1


	//   ....[24]....
        /*0a00*/ 	.word	0x00001ca0
        /*0a04*/ 	.word	0x0000000b
        /*0a08*/ 	.word	0x00013230
        /*0a0c*/ 	.short	0x010a
        /*0a0e*/ 	.byte	0x3f
	.zero		1


	//   ....[25]....
        /*0a10*/ 	.word	0x00002780
        /*0a14*/ 	.word	0x000000ff
        /*0a18*/ 	.word	0x00000000
        /*0a1c*/ 	.short	0x0101
        /*0a1e*/ 	.byte	0x06
	.zero		1


	//   ....[26]....
        /*0a20*/ 	.word	0x00006490
        /*0a24*/ 	.word	0x000000ff
        /*0a28*/ 	.word	0x00013230
        /*0a2c*/ 	.short	0x010a
        /*0a2e*/ 	.byte	0x18
	.zero		1


	//   ....[27]....
        /*0a30*/ 	.word	0x000064d0
        /*0a34*/ 	.word	0x000000ff
        /*0a38*/ 	.word	0x00013230
        /*0a3c*/ 	.short	0x010a
        /*0a3e*/ 	.byte	0x18
	.zero		1


	//   ....[28]....
        /*0a40*/ 	.word	0x00006920
        /*0a44*/ 	.word	0x000000ff
        /*0a48*/ 	.word	0x00013250
        /*0a4c*/ 	.short	0x010a
        /*0a4e*/ 	.byte	0x0b
	.zero		1


	//   ....[29]....
        /*0a50*/ 	.word	0x00006960
        /*0a54*/ 	.word	0x000000ff
        /*0a58*/ 	.word	0x00013250
        /*0a5c*/ 	.short	0x010a
        /*0a5e*/ 	.byte	0x0b
	.zero		1


	//   ....[30]....
        /*0a60*/ 	.word	0x000071d0
        /*0a64*/ 	.word	0x000000ff
        /*0a68*/ 	.word	0x00000000
        /*0a6c*/ 	.short	0x0101
        /*0a6e*/ 	.byte	0x18
	.zero		1


	//   ....[31]....
        /*0a70*/ 	.word	0x0000a880
        /*0a74*/ 	.word	0x000000ff
        /*0a78*/ 	.word	0x00000000
        /*0a7c*/ 	.short	0x0101
        /*0a7e*/ 	.byte	0x06
	.zero		1


	//   ....[32]....
        /*0a80*/ 	.word	0x0000b060
        /*0a84*/ 	.word	0x000000ff
        /*0a88*/ 	.word	0x00013230
        /*0a8c*/ 	.short	0x010a
        /*0a8e*/ 	.byte	0x15
	.zero		1


	//   ....[33]....
        /*0a90*/ 	.word	0x0000b0a0
        /*0a94*/ 	.word	0x000000ff
        /*0a98*/ 	.word	0x00013230
        /*0a9c*/ 	.short	0x010a
        /*0a9e*/ 	.byte	0x15
	.zero		1


	//   ....[34]....
        /*0aa0*/ 	.word	0x0000b4f0
        /*0aa4*/ 	.word	0x000000ff
        /*0aa8*/ 	.word	0x00013250
        /*0aac*/ 	.short	0x010a
        /*0aae*/ 	.byte	0x0b
	.zero		1


	//   ....[35]....
        /*0ab0*/ 	.word	0x0000b530
        /*0ab4*/ 	.word	0x000000ff
        /*0ab8*/ 	.word	0x00013250
        /*0abc*/ 	.short	0x010a
        /*0abe*/ 	.byte	0x0b
	.zero		1


	//   ....[36]....
        /*0ac0*/ 	.word	0x0000be40
        /*0ac4*/ 	.word	0x000000ff
        /*0ac8*/ 	.word	0x00000000
        /*0acc*/ 	.short	0x0101
        /*0ace*/ 	.byte	0x15
	.zero		1


	//   ....[37]....
        /*0ad0*/ 	.word	0x0000d7a0
        /*0ad4*/ 	.word	0x000000ff
        /*0ad8*/ 	.word	0x00000000
        /*0adc*/ 	.short	0x0101
        /*0ade*/ 	.byte	0x06
	.zero		1


	//   ....[38]....
        /*0ae0*/ 	.word	0x0000dd30
        /*0ae4*/ 	.word	0x000000ff
        /*0ae8*/ 	.word	0x00013230
        /*0aec*/ 	.short	0x010a
        /*0aee*/ 	.byte	0x06
	.zero		1


	//   ....[39]....
        /*0af0*/ 	.word	0x0000dd70
        /*0af4*/ 	.word	0x000000ff
        /*0af8*/ 	.word	0x00013230
        /*0afc*/ 	.short	0x010a
        /*0afe*/ 	.byte	0x06
	.zero		1


	//   ....[40]....
        /*0b00*/ 	.word	0x0000e1c0
        /*0b04*/ 	.word	0x000000ff
        /*0b08*/ 	.word	0x00013250
        /*0b0c*/ 	.short	0x010a
        /*0b0e*/ 	.byte	0x0b
	.zero		1


	//   ....[41]....
        /*0b10*/ 	.word	0x0000e200
        /*0b14*/ 	.word	0x000000ff
        /*0b18*/ 	.word	0x00013250
        /*0b1c*/ 	.short	0x010a
        /*0b1e*/ 	.byte	0x0b
	.zero		1


	//   ....[42]....
        /*0b20*/ 	.word	0x0000ea20
        /*0b24*/ 	.word	0x000000ff
        /*0b28*/ 	.word	0x00000000
        /*0b2c*/ 	.short	0x0101
        /*0b2e*/ 	.byte	0x06
	.zero		1


	//   ....[43]....
        /*0b30*/ 	.word	0x00012120
        /*0b34*/ 	.word	0x000000ff
        /*0b38*/ 	.word	0x00000000
        /*0b3c*/ 	.short	0x0101
        /*0b3e*/ 	.byte	0x06
	.zero		1


	//   ....[44]....
        /*0b40*/ 	.word	0x000125c0
        /*0b44*/ 	.word	0x000000ff
        /*0b48*/ 	.word	0x00013250
        /*0b4c*/ 	.short	0x010a
        /*0b4e*/ 	.byte	0x0e
	.zero		1


	//   ....[45]....
        /*0b50*/ 	.word	0x00012600
        /*0b54*/ 	.word	0x000000ff
        /*0b58*/ 	.word	0x00013250
        /*0b5c*/ 	.short	0x010a
        /*0b5e*/ 	.byte	0x0e
	.zero		1


	//   ....[46]....
        /*0b60*/ 	.word	0x00012c70
        /*0b64*/ 	.word	0x000000ff
        /*0b68*/ 	.word	0x00000000
        /*0b6c*/ 	.short	0x0101
        /*0b6e*/ 	.byte	0x04
	.zero		1


	//   ....[47]....
        /*0b70*/ 	.word	0x00013e20
        /*0b74*/ 	.word	0x00000000
        /*0b78*/ 	.word	0x00000000
        /*0b7c*/ 	.short	0x0101
        /*0b7e*/ 	.byte	0x3f
	.zero		1


	//   ....[48]....
        /*0b80*/ 	.word	0x000160c0
        /*0b84*/ 	.word	0x00000000
        /*0b88*/ 	.word	0x00013280
        /*0b8c*/ 	.short	0x010a
        /*0b8e*/ 	.byte	0x3f
	.zero		1


	//   ....[49]....
        /*0b90*/ 	.word	0x000166d0
        /*0b94*/ 	.word	0x00000000
        /*0b98*/ 	.word	0x00013270
        /*0b9c*/ 	.short	0x0107
        /*0b9e*/ 	.byte	0x3f
	.zero		1


	//   ....[50]....
        /*0ba0*/ 	.word	0x00016790
        /*0ba4*/ 	.word	0x00000000
        /*0ba8*/ 	.word	0x00013270
        /*0bac*/ 	.short	0x0101
        /*0bae*/ 	.byte	0x3f
	.zero		1


	//   ....[51]....
        /*0bb0*/ 	.word	0x000167e0
        /*0bb4*/ 	.word	0x00000000
        /*0bb8*/ 	.word	0x00013240
        /*0bbc*/ 	.short	0x010a
        /*0bbe*/ 	.byte	0x3f
	.zero		1


	//   ....[52]....
        /*0bc0*/ 	.word	0x00016d30
        /*0bc4*/ 	.word	0x00000000
        /*0bc8*/ 	.word	0x00013230
        /*0bcc*/ 	.short	0x0107
        /*0bce*/ 	.byte	0x3f
	.zero		1


	//   ....[53]....
        /*0bd0*/ 	.word	0x00016e00
        /*0bd4*/ 	.word	0x00000000
        /*0bd8*/ 	.word	0x00013230
        /*0bdc*/ 	.short	0x0101
        /*0bde*/ 	.byte	0x3f
	.zero		1


	//   ....[54]....
        /*0be0*/ 	.word	0x000177f0
        /*0be4*/ 	.word	0x00000011
        /*0be8*/ 	.word	0x00013200
        /*0bec*/ 	.short	0x0107
        /*0bee*/ 	.byte	0x3f
	.zero		1


	//   ....[55]....
        /*0bf0*/ 	.word	0x000178e0
        /*0bf4*/ 	.word	0x00000011
        /*0bf8*/ 	.word	0x00013200
        /*0bfc*/ 	.short	0x0101
        /*0bfe*/ 	.byte	0x3f
	.zero		1


	//   ....[56]....
        /*0c00*/ 	.word	0x00017900
        /*0c04*/ 	.word	0x00000011
        /*0c08*/ 	.word	0x00013220
        /*0c0c*/ 	.short	0x010a
        /*0c0e*/ 	.byte	0x3f
	.zero		1


	//   ....[57]....
        /*0c10*/ 	.word	0x00017e70
        /*0c14*/ 	.word	0x00000000
        /*0c18*/ 	.word	0x00013280
        /*0c1c*/ 	.short	0x010a
        /*0c1e*/ 	.byte	0x3f
	.zero		1


	//   ....[58]....
        /*0c20*/ 	.word	0x00018340
        /*0c24*/ 	.word	0x00000000
        /*0c28*/ 	.word	0x00013270
        /*0c2c*/ 	.short	0x0107
        /*0c2e*/ 	.byte	0x3f
	.zero		1


	//   ....[59]....
        /*0c30*/ 	.word	0x00018400
        /*0c34*/ 	.word	0x00000000
        /*0c38*/ 	.word	0x00013270
        /*0c3c*/ 	.short	0x0101
        /*0c3e*/ 	.byte	0x3f
	.zero		1


	//   ....[60]....
        /*0c40*/ 	.word	0x00018450
        /*0c44*/ 	.word	0x00000000
        /*0c48*/ 	.word	0x00013240
        /*0c4c*/ 	.short	0x010a
        /*0c4e*/ 	.byte	0x3f
	.zero		1


	//   ....[61]....
        /*0c50*/ 	.word	0x00018890
        /*0c54*/ 	.word	0x00000000
        /*0c58*/ 	.word	0x00013230
        /*0c5c*/ 	.short	0x0107
        /*0c5e*/ 	.byte	0x3f
	.zero		1


	//   ....[62]....
        /*0c60*/ 	.word	0x00018950
        /*0c64*/ 	.word	0x00000000
        /*0c68*/ 	.word	0x00013230
        /*0c6c*/ 	.short	0x0101
        /*0c6e*/ 	.byte	0x3f
	.zero		1


	//   ....[63]....
        /*0c70*/ 	.word	0x000189e0
        /*0c74*/ 	.word	0x00000002
        /*0c78*/ 	.word	0x00013270
        /*0c7c*/ 	.short	0x010a
        /*0c7e*/ 	.byte	0x3f
	.zero		1


	//   ....[64]....
        /*0c80*/ 	.word	0x00018a70
        /*0c84*/ 	.word	0x00000002
        /*0c88*/ 	.word	0x00013260
        /*0c8c*/ 	.short	0x010a
        /*0c8e*/ 	.byte	0x3f
	.zero		1


	//   ....[65]....
        /*0c90*/ 	.word	0x00018ea0
        /*0c94*/ 	.word	0x00000002
        /*0c98*/ 	.word	0x00013250
        /*0c9c*/ 	.short	0x0101
        /*0c9e*/ 	.byte	0x3f
	.zero		1


	//   ....[66]....
        /*0ca0*/ 	.word	0x00018f30
        /*0ca4*/ 	.word	0x00000002
        /*0ca8*/ 	.word	0x00000000
        /*0cac*/ 	.short	0x0101
        /*0cae*/ 	.byte	0x3f
	.zero		1


	//   ....[67]....
        /*0cb0*/ 	.word	0x00019120
        /*0cb4*/ 	.word	0x00000000
        /*0cb8*/ 	.word	0x00013270
        /*0cbc*/ 	.short	0x010a
        /*0cbe*/ 	.byte	0x3f
	.zero		1


	//   ....[68]....
        /*0cc0*/ 	.word	0x000191b0
        /*0cc4*/ 	.word	0x00000000
        /*0cc8*/ 	.word	0x00013260
        /*0ccc*/ 	.short	0x010a
        /*0cce*/ 	.byte	0x3f
	.zero		1


	//   ....[69]....
        /*0cd0*/ 	.word	0x00019600
        /*0cd4*/ 	.word	0x00000000
        /*0cd8*/ 	.word	0x00013250
        /*0cdc*/ 	.short	0x0101
        /*0cde*/ 	.byte	0x3f
	.zero		1


	//   ....[70]....
        /*0ce0*/ 	.word	0x00019680
        /*0ce4*/ 	.word	0x00000000
        /*0ce8*/ 	.word	0x00000000
        /*0cec*/ 	.short	0x0101
        /*0cee*/ 	.byte	0x3f
	.zero		1


	//   ....[71]....
        /*0cf0*/ 	.word	0x00019970
        /*0cf4*/ 	.word	0x00000005
        /*0cf8*/ 	.word	0x00013220
        /*0cfc*/ 	.short	0x010a
        /*0cfe*/ 	.byte	0x3f
	.zero		1


	//   ....[72]....
        /*0d00*/ 	.word	0x00019b10
        /*0d04*/ 	.word	0x00000004
        /*0d08*/ 	.word	0x00013240
        /*0d0c*/ 	.short	0x010a
        /*0d0e*/ 	.byte	0x3f
	.zero		1


	//   ....[73]....
        /*0d10*/ 	.word	0x00019bc0
        /*0d14*/ 	.word	0x00000005
        /*0d18*/ 	.word	0x00013240
        /*0d1c*/ 	.short	0x010a
        /*0d1e*/ 	.byte	0x3f
	.zero		1


	//   ....[74]....
        /*0d20*/ 	.word	0x00019c00
        /*0d24*/ 	.word	0x00000004
        /*0d28*/ 	.word	0x00013260
        /*0d2c*/ 	.short	0x010a
        /*0d2e*/ 	.byte	0x3f
	.zero		1


	//   ....[75]....
        /*0d30*/ 	.word	0x00019c40
        /*0d34*/ 	.word	0x00000005
        /*0d38*/ 	.word	0x00013260
        /*0d3c*/ 	.short	0x010a
        /*0d3e*/ 	.byte	0x3f
	.zero		1


	//   ....[76]....
        /*0d40*/ 	.word	0x00019c80
        /*0d44*/ 	.word	0x00000004
        /*0d48*/ 	.word	0x00013280
        /*0d4c*/ 	.short	0x010a
        /*0d4e*/ 	.byte	0x3f
	.zero		1


	//   ....[77]....
        /*0d50*/ 	.word	0x00019cc0
        /*0d54*/ 	.word	0x00000005
        /*0d58*/ 	.word	0x00013280
        /*0d5c*/ 	.short	0x010a
        /*0d5e*/ 	.byte	0x3f
	.zero		1


	//   ....[78]....
        /*0d60*/ 	.word	0x00019d30
        /*0d64*/ 	.word	0x00000003
        /*0d68*/ 	.word	0x00013200
        /*0d6c*/ 	.short	0x010a
        /*0d6e*/ 	.byte	0x3f
	.zero		1


	//   ....[79]....
        /*0d70*/ 	.word	0x00019d80
        /*0d74*/ 	.word	0x0000000b
        /*0d78*/ 	.word	0x00013230
        /*0d7c*/ 	.short	0x010a
        /*0d7e*/ 	.byte	0x3f
	.zero		1


	//   ....[80]....
        /*0d80*/ 	.word	0x00019de0
        /*0d84*/ 	.word	0x0000000a
        /*0d88*/ 	.word	0x00013230
        /*0d8c*/ 	.short	0x010a
        /*0d8e*/ 	.byte	0x3f
	.zero		1


	//   ....[81]....
        /*0d90*/ 	.word	0x00019e40
        /*0d94*/ 	.word	0x0000000a
        /*0d98*/ 	.word	0x00013250
        /*0d9c*/ 	.short	0x010a
        /*0d9e*/ 	.byte	0x3f
	.zero		1


	//   ....[82]....
        /*0da0*/ 	.word	0x00019ea0
        /*0da4*/ 	.word	0x0000000a
        /*0da8*/ 	.word	0x00013230
        /*0dac*/ 	.short	0x010a
        /*0dae*/ 	.byte	0x3f
	.zero		1


	//   ....[83]....
        /*0db0*/ 	.word	0x00019f00
        /*0db4*/ 	.word	0x0000000a
        /*0db8*/ 	.word	0x00013250
        /*0dbc*/ 	.short	0x010a
        /*0dbe*/ 	.byte	0x3f
	.zero		1


	//   ....[84]....
        /*0dc0*/ 	.word	0x00019f60
        /*0dc4*/ 	.word	0x0000000a
        /*0dc8*/ 	.word	0x00013230
        /*0dcc*/ 	.short	0x010a
        /*0dce*/ 	.byte	0x3f
	.zero		1


	//   ....[85]....
        /*0dd0*/ 	.word	0x00019fc0
        /*0dd4*/ 	.word	0x0000000a
        /*0dd8*/ 	.word	0x00013250
        /*0ddc*/ 	.short	0x010a
        /*0dde*/ 	.byte	0x3f
	.zero		1


	//   ....[86]....
        /*0de0*/ 	.word	0x0001a020
        /*0de4*/ 	.word	0x00000005
        /*0de8*/ 	.word	0x00013250
        /*0dec*/ 	.short	0x010a
        /*0dee*/ 	.byte	0x3f
	.zero		1


	//   ....[87]....
        /*0df0*/ 	.word	0x0001a130
        /*0df4*/ 	.word	0x00000000
        /*0df8*/ 	.word	0x00013280
        /*0dfc*/ 	.short	0x010a
        /*0dfe*/ 	.byte	0x3f
	.zero		1


	//   ....[88]....
        /*0e00*/ 	.word	0x0001a810
        /*0e04*/ 	.word	0x00000000
        /*0e08*/ 	.word	0x00013240
        /*0e0c*/ 	.short	0x010a
        /*0e0e*/ 	.byte	0x3f
	.zero		1


	//   ....[89]....
        /*0e10*/ 	.word	0x0001b610
        /*0e14*/ 	.word	0x00000011
        /*0e18*/ 	.word	0x00013220
        /*0e1c*/ 	.short	0x010a
        /*0e1e*/ 	.byte	0x3f
	.zero		1


	//   ....[90]....
        /*0e20*/ 	.word	0x0001b670
        /*0e24*/ 	.word	0x00000000
        /*0e28*/ 	.word	0x00013280
        /*0e2c*/ 	.short	0x010a
        /*0e2e*/ 	.byte	0x3f
	.zero		1


	//   ....[91]....
        /*0e30*/ 	.word	0x0001bd40
        /*0e34*/ 	.word	0x00000000
        /*0e38*/ 	.word	0x00013240
        /*0e3c*/ 	.short	0x010a
        /*0e3e*/ 	.byte	0x3f
	.zero		1


	//   ....[92]....
        /*0e40*/ 	.word	0x0001c300
        /*0e44*/ 	.word	0x00000002
        /*0e48*/ 	.word	0x00013270
        /*0e4c*/ 	.short	0x010a
        /*0e4e*/ 	.byte	0x3f
	.zero		1


	//   ....[93]....
        /*0e50*/ 	.word	0x0001c350
        /*0e54*/ 	.word	0x00000002
        /*0e58*/ 	.word	0x00013260
        /*0e5c*/ 	.short	0x010a
        /*0e5e*/ 	.byte	0x3f
	.zero		1


	//   ....[94]....
        /*0e60*/ 	.word	0x0001c3a0
        /*0e64*/ 	.word	0x00000000
        /*0e68*/ 	.word	0x00013270
        /*0e6c*/ 	.short	0x010a
        /*0e6e*/ 	.byte	0x3f
	.zero		1


	//   ....[95]....
        /*0e70*/ 	.word	0x0001c3f0
        /*0e74*/ 	.word	0x00000000
        /*0e78*/ 	.word	0x00013260
        /*0e7c*/ 	.short	0x010a
        /*0e7e*/ 	.byte	0x3f
	.zero		1


	//   ....[96]....
        /*0e80*/ 	.word	0x0001c440
        /*0e84*/ 	.word	0x00000005
        /*0e88*/ 	.word	0x00013220
        /*0e8c*/ 	.short	0x010a
        /*0e8e*/ 	.byte	0x3f
	.zero		1


	//   ....[97]....
        /*0e90*/ 	.word	0x0001c5e0
        /*0e94*/ 	.word	0x00000004
        /*0e98*/ 	.word	0x00013240
        /*0e9c*/ 	.short	0x010a
        /*0e9e*/ 	.byte	0x3f
	.zero		1


	//   ....[98]....
        /*0ea0*/ 	.word	0x0001c630
        /*0ea4*/ 	.word	0x00000005
        /*0ea8*/ 	.word	0x00013240
        /*0eac*/ 	.short	0x010a
        /*0eae*/ 	.byte	0x3f
	.zero		1


	//   ....[99]....
        /*0eb0*/ 	.word	0x0001c680
        /*0eb4*/ 	.word	0x00000004
        /*0eb8*/ 	.word	0x00013260
        /*0ebc*/ 	.short	0x010a
        /*0ebe*/ 	.byte	0x3f
	.zero		1


	//   ....[100]....
        /*0ec0*/ 	.word	0x0001c6d0
        /*0ec4*/ 	.word	0x00000005
        /*0ec8*/ 	.word	0x00013260
        /*0ecc*/ 	.short	0x010a
        /*0ece*/ 	.byte	0x3f
	.zero		1


	//   ....[101]....
        /*0ed0*/ 	.word	0x0001c720
        /*0ed4*/ 	.word	0x00000004
        /*0ed8*/ 	.word	0x00013280
        /*0edc*/ 	.short	0x010a
        /*0ede*/ 	.byte	0x3f
	.zero		1


	//----- nvinfo : EIATTR_NUM_MBARRIERS
	.align		4
.L_1486:
        /*0ee0*/ 	.byte	0x03, 0x38
        /*0ee2*/ 	.short	0x0016


	//----- nvinfo : EIATTR_EXIT_INSTR_OFFSETS
	.align		4
        /*0ee4*/ 	.byte	0x04, 0x1c
        /*0ee6*/ 	.short	(.L_1488 - .L_1487)


	//   ....[0]....
.L_1487:
        /*0ee8*/ 	.word	0x00000960


	//   ....[1]....
        /*0eec*/ 	.word	0x000146d0


	//   ....[2]....
        /*0ef0*/ 	.word	0x00019d10


	//----- nvinfo : EIATTR_MAX_THREADS
	.align		4
.L_1488:
        /*0ef4*/ 	.byte	0x04, 0x05
        /*0ef6*/ 	.short	(.L_1490 - .L_1489)
.L_1489:
        /*0ef8*/ 	.word	0x00000200
        /*0efc*/ 	.word	0x00000001
        /*0f00*/ 	.word	0x00000001


	//----- nvinfo : EIATTR_CRS_STACK_SIZE
	.align		4
.L_1490:
        /*0f04*/ 	.byte	0x04, 0x1e
        /*0f06*/ 	.short	(.L_1492 - .L_1491)
.L_1491:
        /*0f08*/ 	.word	0x00000000


	//----- nvinfo : EIATTR_CBANK_PARAM_SIZE
	.align		4
.L_1492:
        /*0f0c*/ 	.byte	0x03, 0x19
        /*0f0e*/ 	.short	0x0af0


	//----- nvinfo : EIATTR_PARAM_CBANK
	.align		4
        /*0f10*/ 	.byte	0x04, 0x0a
        /*0f12*/ 	.short	(.L_1494 - .L_1493)
	.align		4
.L_1493:
        /*0f14*/ 	.word	index@(.nv.constant0._ZN7cutlass13device_kernelIN5flash11enable_sm90INS1_16FlashAttnFwdSm90INS1_25CollectiveMainloopFwdSm90ILi2EN4cute5tupleIJNS5_1CILi1EEES8_S8_EEENS6_IJNS7_ILi192EEENS7_ILi160EEENS7_ILi64EEEEEELi64ENS_12float_e4m3_tEfNS_4arch4Sm90ELb0ELb1ELb1ELb0ELb1ELb0ELb0ELb1ELb1ELb1ELb0ELb0EEENS1_21CollectiveEpilogueFwdINS6_IJSA_SC_SB_EEES9_NS_10bfloat16_tESG_Li384ELb0ELb1ELb0ELb1EEENS1_30DynamicPersistentTileSchedulerILi384ELi128ELb0ELb1ELb1EEEEEEEEEvNT_6ParamsE)
        /*0f18*/ 	.short	0x0210
        /*0f1a*/ 	.short	0x0af0


	//----- nvinfo : EIATTR_SW_WAR
	.align		4
.L_1494:
        /*0f1c*/ 	.byte	0x04, 0x36
        /*0f1e*/ 	.short	(.L_1496 - .L_1495)
.L_1495:
        /*0f20*/ 	.word	0x00000008
.L_1496:


//--------------------- .nv.info._ZN7cutlass13device_kernelIN5flash11enable_sm90INS1_16FlashAttnFwdSm90INS1_25CollectiveMainloopFwdSm90ILi2EN4cute5tupleIJNS5_1CILi1EEES8_S8_EEENS6_IJNS7_ILi192EEENS7_ILi160EEENS7_ILi64EEEEEELi64ENS_12float_e4m3_tEfNS_4arch4Sm90ELb0ELb1ELb1ELb1ELb1ELb0ELb0ELb1ELb1ELb1ELb0ELb0EEENS1_21CollectiveEpilogueFwdINS6_IJSA_SC_SB_EEES9_NS_10bfloat16_tESG_Li384ELb1ELb1ELb0ELb1EEENS1_36VarlenDynamicPersistentTileSchedulerILi192ELi160ELi384ELi128ELb0ELb1ELb1ELb1ELb0ELb1EEEEEEEEEvNT_6ParamsE --------------------------
	.section	.nv.info._ZN7cutlass13device_kernelIN5flash11enable_sm90INS1_16FlashAttnFwdSm90INS1_25CollectiveMainloopFwdSm90ILi2EN4cute5tupleIJNS5_1CILi1EEES8_S8_EEENS6_IJNS7_ILi192EEENS7_ILi160EEENS7_ILi64EEEEEELi64ENS_12float_e4m3_tEfNS_4arch4Sm90ELb0ELb1ELb1ELb1ELb1ELb0ELb0ELb1ELb1ELb1ELb0ELb0EEENS1_21CollectiveEpilogueFwdINS6_IJSA_SC_SB_EEES9_NS_10bfloat16_tESG_Li384ELb1ELb1ELb0ELb1EEENS1_36VarlenDynamicPersistentTileSchedulerILi192ELi160ELi384ELi128ELb0ELb1ELb1ELb1ELb0ELb1EEEEEEEEEvNT_6ParamsE,"",@"SHT_CUDA_INFO"
	.sectionflags	@""
	.align	4


	//----- nvinfo : EIATTR_CUDA_API_VERSION
	.align		4
        /*0000*/ 	.byte	0x04, 0x37
        /*0002*/ 	.short	(.L_1498 - .L_1497)
.L_1497:
        /*0004*/ 	.word	0x00000082


	//----- nvinfo : EIATTR_KPARAM_INFO
	.align		4
.L_1498:
        /*0008*/ 	.byte	0x04, 0x17
        /*000a*/ 	.short	(.L_1500 - .L_1499)
.L_1499:
        /*000c*/ 	.word	0x00000000
        /*0010*/ 	.short	0x0000
        /*0012*/ 	.short	0x0070
        /*0014*/ 	.byte	0x00, 0xf0, 0x01, 0x2a


	//----- nvinfo : EIATTR_SPARSE_MMA_MASK
	.align		4
.L_1500:
        /*0018*/ 	.byte	0x03, 0x50
        /*001a*/ 	.short	0x0000


	//----- nvinfo : EIATTR_MAXREG_COUNT
	.align		4
        /*001c*/ 	.byte	0x03, 0x1b
        /*001e*/ 	.short	0x0080


	//----- nvinfo : EIATTR_NUM_BARRIERS
	.align		4
        /*0020*/ 	.byte	0x02, 0x4c
        /*0022*/ 	.byte	0x09
	.zero		1


	//----- nvinfo : EIATTR_EXTERNS
	.align		4
        /*0024*/ 	.byte	0x04, 0x0f
        /*0026*/ 	.short	(.L_1502 - .L_1501)


	//   ....[0]....
	.align		4
.L_1501:
        /*0028*/ 	.word	index@(__assertfail)


	//----- nvinfo : EIATTR_ANNOTATIONS
	.align		4
.L_1502:
        /*002c*/ 	.byte	0x04, 0x55
        /*002e*/ 	.short	(.L_1504 - .L_1503)


	//   ....[0]....
.L_1503:
        /* <DEDUP_REMOVED lines=41> */


	//----- nvinfo : EIATTR_MERCURY_ISA_VERSION
	.align		4
.L_1504:
        /*02b0*/ 	.byte	0x03, 0x5f
        /*02b2*/ 	.short	0x0101


	//----- nvinfo : EIATTR_UNUSED_LOAD_BYTE_OFFSET
	.align		4
        /*02b4*/ 	.byte	0x04, 0x44
        /*02b6*/ 	.short	(.L_1506 - .L_1505)


	//   ....[0]....
.L_1505:
        /*02b8*/ 	.word	0x00000940
        /*02bc*/ 	.word	0x0000fff0


	//   ....[1]....
        /*02c0*/ 	.word	0x00012f70
        /*02c4*/ 	.word	0x0000fff0


	//----- nvinfo : EIATTR_INT_WARP_WIDE_INSTR_OFFSETS
	.align		4
.L_1506:
        /*02c8*/ 	.byte	0x04, 0x31
        /*02ca*/ 	.short	(.L_1508 - .L_1507)


	//   ....[0]....
.L_1507:
        /*02cc*/ 	.word	0x000000c0


	//   ....[1]....
        /*02d0*/ 	.word	0x000000d0


	//   ....[2]....
        /*02d4*/ 	.word	0x00000170


	//   ....[3]....
        /*02d8*/ 	.word	0x00016440


	//   ....[4]....
        /*02dc*/ 	.word	0x000164d0


	//   ....[5]....
        /*02e0*/ 	.word	0x0001a100


	//   ....[6]....
        /*02e4*/ 	.word	0x0001a190


	//----- nvinfo : EIATTR_COOP_GROUP_MASK_REGIDS
	.align		4
.L_1508:
        /*02e8*/ 	.byte	0x04, 0x29
        /*02ea*/ 	.short	(.L_1510 - .L_1509)


	//   ....[0]....
.L_1509:
        /*02ec*/ 	.word	0xffffffff


	//   ....[1]....
        /*02f0*/ 	.word	0xffffffff


	//   ....[2]....
        /*02f4*/ 	.word	0xffffffff


	//   ....[3]....
        /*02f8*/ 	.word	0xffffffff


	//   ....[4]....
        /*02fc*/ 	.word	0xffffffff


	//   ....[5]....
        /*0300*/ 	.word	0xffffffff


	//   ....[6]....
        /*0304*/ 	.word	0xffffffff


	//   ....[7]....
        /*0308*/ 	.word	0xffffffff


	//   ....[8]....
        /*030c*/ 	.word	0xffffffff


	//   ....[9]....
        /*0310*/ 	.word	0xffffffff


	//   ....[10]....
        /*0314*/ 	.word	0xffffffff


	//   ....[11]....
        /*0318*/ 	.word	0xffffffff


	//   ....[12]....
        /*031c*/ 	.word	0xffffffff


	//   ....[13]....
        /*0320*/ 	.word	0xffffffff


	//   ....[14]....
        /*0324*/ 	.word	0xffffffff


	//   ....[15]....
        /*0328*/ 	.word	0xffffffff


	//   ....[16]....
        /*032c*/ 	.word	0xffffffff


	//   ....[17]....
        /*0330*/ 	.word	0xffffffff


	//   ....[18]....
        /*0334*/ 	.word	0xffffffff


	//   ....[19]....
        /*0338*/ 	.word	0xffffffff


	//   ....[20]....
        /*033c*/ 	.word	0xffffffff


	//   ....[21]....
        /*0340*/ 	.word	0xffffffff


	//   ....[22]....
        /*0344*/ 	.word	0xffffffff


	//   ....[23]....
        /*0348*/ 	.word	0xffffffff


	//   ....[24]....
        /*034c*/ 	.word	0xffffffff


	//   ....[25]....
        /*0350*/ 	.word	0xffffffff


	//   ....[26]....
        /*0354*/ 	.word	0xffffffff


	//   ....[27]....
        /*0358*/ 	.word	0xffffffff


	//   ....[28]....
        /*035c*/ 	.word	0xffffffff


	//   ....[29]....
        /*0360*/ 	.word	0xffffffff


	//   ....[30]....
        /*0364*/ 	.word	0xffffffff


	//   ....[31]....
        /*0368*/ 	.word	0xffffffff


	//   ....[32]....
        /*036c*/ 	.word	0xffffffff


	//   ....[33]....
        /*0370*/ 	.word	0xffffffff


	//   ....[34]....
        /*0374*/ 	.word	0xffffffff


	//   ....[35]....
        /*0378*/ 	.word	0xffffffff


	//   ....[36]....
        /*037c*/ 	.word	0xffffffff


	//   ....[37]....
        /*0380*/ 	.word	0xffffffff


	//   ....[38]....
        /*0384*/ 	.word	0xffffffff


	//   ....[39]....
        /*0388*/ 	.word	0xffffffff


	//   ....[40]....
        /*038c*/ 	.word	0xffffffff


	//   ....[41]....
        /*0390*/ 	.word	0xffffffff


	//   ....[42]....
        /*0394*/ 	.word	0xffffffff


	//   ....[43]....
        /*0398*/ 	.word	0xffffffff


	//   ....[44]....
        /*039c*/ 	.word	0xffffffff


	//   ....[45]....
        /*03a0*/ 	.word	0xffffffff


	//   ....[46]....
        /*03a4*/ 	.word	0xffffffff


	//   ....[47]....
        /*03a8*/ 	.word	0xffffffff


	//   ....[48]....
        /*03ac*/ 	.word	0xffffffff


	//   ....[49]....
        /*03b0*/ 	.word	0xffffffff


	//   ....[50]....
        /*03b4*/ 	.word	0xffffffff


	//   ....[51]....
        /*03b8*/ 	.word	0xffffffff


	//   ....[52]....
        /*03bc*/ 	.word	0xffffffff


	//   ....[53]....
        /*03c0*/ 	.word	0xffffffff


	//   ....[54]....
        /*03c4*/ 	.word	0xffffffff


	//   ....[55]....
        /*03c8*/ 	.word	0xffffffff


	//   ....[56]....
        /*03cc*/ 	.word	0xffffffff


	//   ....[57]....
        /*03d0*/ 	.word	0xffffffff


	//   ....[58]....
        /*03d4*/ 	.word	0xffffffff


	//   ....[59]....
        /*03d8*/ 	.word	0xffffffff


	//   ....[60]....
        /*03dc*/ 	.word	0xffffffff


	//   ....[61]....
        /*03e0*/ 	.word	0xffffffff


	//   ....[62]....
        /*03e4*/ 	.word	0xffffffff


	//   ....[63]....
        /*03e8*/ 	.word	0xffffffff


	//   ....[64]....
        /*03ec*/ 	.word	0xffffffff


	//   ....[65]....
        /*03f0*/ 	.word	0xffffffff


	//   ....[66]....
        /*03f4*/ 	.word	0xffffffff


	//   ....[67]....
        /*03f8*/ 	.word	0xffffffff


	//   ....[68]....
        /*03fc*/ 	.word	0xffffffff


	//   ....[69]....
        /*0400*/ 	.word	0xffffffff


	//   ....[70]....
        /*0404*/ 	.word	0xffffffff


	//   ....[71]....
        /*0408*/ 	.word	0xffffffff


	//   ....[72]....
        /*040c*/ 	.word	0xffffffff


	//   ....[73]....
        /*0410*/ 	.word	0xffffffff


	//   ....[74]....
        /*0414*/ 	.word	0xffffffff


	//   ....[75]....
        /*0418*/ 	.word	0xffffffff


	//   ....[76]....
        /*041c*/ 	.word	0xffffffff


	//   ....[77]....
        /*0420*/ 	.word	0xffffffff


	//   ....[78]....
        /*0424*/ 	.word	0xffffffff


	//   ....[79]....
        /*0428*/ 	.word	0xffffffff


	//   ....[80]....
        /*042c*/ 	.word	0xffffffff


	//   ....[81]....
        /*0430*/ 	.word	0xffffffff


	//   ....[82]....
        /*0434*/ 	.word	0xffffffff


	//   ....[83]....
        /*0438*/ 	.word	0xffffffff


	//   ....[84]....
        /*043c*/ 	.word	0xffffffff


	//   ....[85]....
        /*0440*/ 	.word	0xffffffff


	//   ....[86]....
        /*0444*/ 	.word	0xffffffff


	//   ....[87]....
        /*0448*/ 	.word	0xffffffff


	//   ....[88]....
        /*044c*/ 	.word	0xffffffff


	//   ....[89]....
        /*0450*/ 	.word	0xffffffff


	//   ....[90]....
        /*0454*/ 	.word	0xffffffff


	//   ....[91]....
        /*0458*/ 	.word	0xffffffff


	//   ....[92]....
        /*045c*/ 	.word	0xffffffff


	//   ....[93]....
        /*0460*/ 	.word	0xffffffff


	//   ....[94]....
        /*0464*/ 	.word	0xffffffff


	//   ....[95]....
        /*0468*/ 	.word	0xffffffff


	//   ....[96]....
        /*046c*/ 	.word	0xffffffff


	//   ....[97]....
        /*0470*/ 	.word	0xffffffff


	//   ....[98]....
        /*0474*/ 	.word	0xffffffff


	//   ....[99]....
        /*0478*/ 	.word	0xffffffff


	//   ....[100]....
        /*047c*/ 	.word	0xffffffff


	//   ....[101]....
        /*0480*/ 	.word	0xffffffff


	//   ....[102]....
        /*0484*/ 	.word	0xffffffff


	//   ....[103]....
        /*0488*/ 	.word	0xffffffff


	//   ....[104]....
        /*048c*/ 	.word	0xffffffff


	//   ....[105]....
        /*0490*/ 	.word	0xffffffff


	//   ....[106]....
        /*0494*/ 	.word	0xffffffff


	//   ....[107]....
        /*0498*/ 	.word	0xffffffff


	//   ....[108]....
        /*049c*/ 	.word	0xffffffff


	//   ....[109]....
        /*04a0*/ 	.word	0xffffffff


	//   ....[110]....
        /*04a4*/ 	.word	0xffffffff


	//   ....[111]....
        /*04a8*/ 	.word	0xffffffff


	//   ....[112]....
        /*04ac*/ 	.word	0xffffffff


	//   ....[113]....
        /*04b0*/ 	.word	0xffffffff


	//   ....[114]....
        /*04b4*/ 	.word	0xffffffff


	//   ....[115]....
        /*04b8*/ 	.word	0xffffffff


	//   ....[116]....
        /*04bc*/ 	.word	0xffffffff


	//   ....[117]....
        /*04c0*/ 	.word	0xffffffff


	//   ....[118]....
        /*04c4*/ 	.word	0xffffffff


	//   ....[119]....
        /*04c8*/ 	.word	0xffffffff


	//   ....[120]....
        /*04cc*/ 	.word	0xffffffff


	//   ....[121]....
        /*04d0*/ 	.word	0xffffffff


	//   ....[122]....
        /*04d4*/ 	.word	0xffffffff


	//   ....[123]....
        /*04d8*/ 	.word	0xffffffff


	//   ....[124]....
        /*04dc*/ 	.word	0xffffffff


	//   ....[125]....
        /*04e0*/ 	.word	0xffffffff


	//   ....[126]....
        /*04e4*/ 	.word	0xffffffff


	//   ....[127]....
        /*04e8*/ 	.word	0xffffffff


	//   ....[128]....
        /*04ec*/ 	.word	0xffffffff


	//   ....[129]....
        /*04f0*/ 	.word	0xffffffff


	//   ....[130]....
        /*04f4*/ 	.word	0xffffffff


	//   ....[131]....
        /*04f8*/ 	.word	0xffffffff


	//   ....[132]....
        /*04fc*/ 	.word	0xffffffff


	//   ....[133]....
        /*0500*/ 	.word	0xffffffff


	//   ....[134]....
        /*0504*/ 	.word	0xffffffff


	//   ....[135]....
        /*0508*/ 	.word	0xffffffff


	//   ....[136]....
        /*050c*/ 	.word	0xffffffff


	//   ....[137]....
        /*0510*/ 	.word	0xffffffff


	//   ....[138]....
        /*0514*/ 	.word	0xffffffff


	//   ....[139]....
        /*0518*/ 	.word	0xffffffff


	//   ....[140]....
        /*051c*/ 	.word	0xffffffff


	//   ....[141]....
        /*0520*/ 	.word	0xffffffff


	//   ....[142]....
        /*0524*/ 	.word	0xffffffff


	//   ....[143]....
        /*0528*/ 	.word	0xffffffff


	//   ....[144]....
        /*052c*/ 	.word	0xffffffff


	//   ....[145]....
        /*0530*/ 	.word	0xffffffff


	//   ....[146]....
        /*0534*/ 	.word	0xffffffff


	//   ....[147]....
        /*0538*/ 	.word	0xffffffff


	//   ....[148]....
        /*053c*/ 	.word	0xffffffff


	//   ....[149]....
        /*0540*/ 	.word	0xffffffff


	//   ....[150]....
        /*0544*/ 	.word	0xffffffff


	//   ....[151]....
        /*0548*/ 	.word	0xffffffff


	//   ....[152]....
        /*054c*/ 	.word	0xffffffff


	//   ....[153]....
        /*0550*/ 	.word	0xffffffff


	//   ....[154]....
        /*0554*/ 	.word	0xffffffff


	//   ....[155]....
        /*0558*/ 	.word	0x0500000f


	//   ....[156]....
        /*055c*/ 	.word	0x0500000f


	//   ....[157]....
        /*0560*/ 	.word	0x0500000f


	//   ....[158]....
        /*0564*/ 	.word	0x0500000f


	//   ....[159]....
        /*0568*/ 	.word	0x0500000f


	//   ....[160]....
        /*056c*/ 	.word	0x0500000f


	//   ....[161]....
        /*0570*/ 	.word	0x0500000f


	//   ....[162]....
        /*0574*/ 	.word	0x0500000f


	//   ....[163]....
        /*0578*/ 	.word	0x0500000f


	//   ....[164]....
        /*057c*/ 	.word	0x0500000f


	//   ....[165]....
        /*0580*/ 	.word	0x0500000f


	//   ....[166]....
        /*0584*/ 	.word	0x0500000f


	//   ....[167]....
        /*0588*/ 	.word	0x0500000f


	//   ....[168]....
        /*058c*/ 	.word	0x0500000f


	//   ....[169]....
        /*0590*/ 	.word	0x0500000f


	//   ....[170]....
        /*0594*/ 	.word	0x0500000f


	//   ....[171]....
        /*0598*/ 	.word	0x0500000f


	//   ....[172]....
        /*059c*/ 	.word	0x0500000f


	//   ....[173]....
        /*05a0*/ 	.word	0x0500000f


	//   ....[174]....
        /*05a4*/ 	.word	0x0500000f


	//   ....[175]....
        /*05a8*/ 	.word	0x0500000f


	//   ....[176]....
        /*05ac*/ 	.word	0x0500000f


	//   ....[177]....
        /*05b0*/ 	.word	0x0500000f


	//   ....[178]....
        /*05b4*/ 	.word	0x0500000f


	//   ....[179]....
        /*05b8*/ 	.word	0x0500000f


	//   ....[180]....
        /*05bc*/ 	.word	0x0500000f


	//   ....[181]....
        /*05c0*/ 	.word	0x0500000f


	//   ....[182]....
        /*05c4*/ 	.word	0x0500000f


	//   ....[183]....
        /*05c8*/ 	.word	0x0500000f


	//   ....[184]....
        /*05cc*/ 	.word	0x0500000f


	//   ....[185]....
        /*05d0*/ 	.word	0x0500000f


	//   ....[186]....
        /*05d4*/ 	.word	0x0500000f


	//   ....[187]....
        /*05d8*/ 	.word	0x0500000f


	//   ....[188]....
        /*05dc*/ 	.word	0x0500000f


	//   ....[189]....
        /*05e0*/ 	.word	0x0500000f


	//   ....[190]....
        /*05e4*/ 	.word	0x0500000f


	//   ....[191]....
        /*05e8*/ 	.word	0x0500000f


	//   ....[192]....
        /*05ec*/ 	.word	0x0500000f


	//   ....[193]....
        /*05f0*/ 	.word	0x0500000f


	//   ....[194]....
        /*05f4*/ 	.word	0x0500000f


	//   ....[195]....
        /*05f8*/ 	.word	0x0500000f


	//   ....[196]....
        /*05fc*/ 	.word	0x0500000f


	//   ....[197]....
        /*0600*/ 	.word	0x0500000f


	//   ....[198]....
        /*0604*/ 	.word	0x0500000f


	//   ....[199]....
        /*0608*/ 	.word	0x0500000f


	//   ....[200]....
        /*060c*/ 	.word	0x0500000f


	//   ....[201]....
        /*0610*/ 	.word	0x0500000f


	//   ....[202]....
        /*0614*/ 	.word	0x0500000f


	//   ....[203]....
        /*0618*/ 	.word	0x0500000f


	//   ....[204]....
        /*061c*/ 	.word	0x0500000f


	//   ....[205]....
        /*0620*/ 	.word	0x0500000f


	//   ....[206]....
        /*0624*/ 	.word	0x0500000f


	//   ....[207]....
        /*0628*/ 	.word	0x0500000f


	//   ....[208]....
        /*062c*/ 	.word	0x0500000f


	//----- nvinfo : EIATTR_COOP_GROUP_INSTR_OFFSETS
	.align		4
.L_1510:
        /*0630*/ 	.byte	0x04, 0x28
        /*0632*/ 	.short	(.L_1512 - .L_1511)


	//   ....[0]....
.L_1511:
        /*0634*/ 	.word	0x00000070


	//   ....[1]....
        /*0638*/ 	.word	0x000000b0


	//   ....[2]....
        /*063c*/ 	.word	0x000002d0


	//   ....[3]....
        /*0640*/ 	.word	0x00000430


	//   ....[4]....
        /*0644*/ 	.word	0x00000550


	//   ....[5]....
        /*0648*/ 	.word	0x000006b0


	//   ....[6]....
        /*064c*/ 	.word	0x000017b0


	//   ....[7]....
        /*0650*/ 	.word	0x000026e0


	//   ....[8]....
        /*0654*/ 	.word	0x00002fa0


	//   ....[9]....
        /*0658*/ 	.word	0x00004a10


	//   ....[10]....
        /*065c*/ 	.word	0x00004ac0


	//   ....[11]....
        /*0660*/ 	.word	0x000052e0


	//   ....[12]....
        /*0664*/ 	.word	0x00005360


	//   ....[13]....
        /*0668*/ 	.word	0x00007100


	//   ....[14]....
        /*066c*/ 	.word	0x00008740


	//   ....[15]....
        /*0670*/ 	.word	0x00008f60


	//   ....[16]....
        /*0674*/ 	.word	0x00009070


	//   ....[17]....
        /*0678*/ 	.word	0x00009bd0


	//   ....[18]....
        /*067c*/ 	.word	0x00009c60


	//   ....[19]....
        /*0680*/ 	.word	0x0000c750


	//   ....[20]....
        /*0684*/ 	.word	0x0000c770


	//   ....[21]....
        /*0688*/ 	.word	0x0000c790


	//   ....[22]....
        /*068c*/ 	.word	0x0000c7b0


	//   ....[23]....
        /*0690*/ 	.word	0x0000e980


	//   ....[24]....
        /*0694*/ 	.word	0x0000ffd0


	//   ....[25]....
        /*0698*/ 	.word	0x000107f0


	//   ....[26]....
        /*069c*/ 	.word	0x00010900


	//   ....[27]....
        /*06a0*/ 	.word	0x00011460


	//   ....[28]....
        /*06a4*/ 	.word	0x000114e0


	//   ....[29]....
        /*06a8*/ 	.word	0x000129c0


	//   ....[30]....
        /*06ac*/ 	.word	0x000129d0


	//   ....[31]....
        /*06b0*/ 	.word	0x00012a50


	//   ....[32]....
        /*06b4*/ 	.word	0x00012a60


	//   ....[33]....
        /*06b8*/ 	.word	0x000134f0


	//   ....[34]....
        /*06bc*/ 	.word	0x00013500


	//   ....[35]....
        /*06c0*/ 	.word	0x00013510


	//   ....[36]....
        /*06c4*/ 	.word	0x00013520


	//   ....[37]....
        /*06c8*/ 	.word	0x00013530


	//   ....[38]....
        /*06cc*/ 	.word	0x00013540


	//   ....[39]....
        /*06d0*/ 	.word	0x00013550


	//   ....[40]....
        /*06d4*/ 	.word	0x00013560


	//   ....[41]....
        /*06d8*/ 	.word	0x00013590


	//   ....[42]....
        /*06dc*/ 	.word	0x000135a0


	//   ....[43]....
        /*06e0*/ 	.word	0x000135d0


	//   ....[44]....
        /*06e4*/ 	.word	0x000135f0


	//   ....[45]....
        /*06e8*/ 	.word	0x00013620


	//   ....[46]....
        /*06ec*/ 	.word	0x00013630


	//   ....[47]....
        /*06f0*/ 	.word	0x00013660


	//   ....[48]....
        /*06f4*/ 	.word	0x00013670


	//   ....[49]....
        /*06f8*/ 	.word	0x00013ae0


	//   ....[50]....
        /*06fc*/ 	.word	0x00013af0


	//   ....[51]....
        /*0700*/ 	.word	0x00013b00


	//   ....[52]....
        /*0704*/ 	.word	0x00013b50


	//   ....[53]....
        /*0708*/ 	.word	0x00014070


	//   ....[54]....
        /*070c*/ 	.word	0x00014080


	//   ....[55]....
        /*0710*/ 	.word	0x00014090


	//   ....[56]....
        /*0714*/ 	.word	0x000140b0


	//   ....[57]....
        /*0718*/ 	.word	0x000140d0


	//   ....[58]....
        /*071c*/ 	.word	0x000140f0


	//   ....[59]....
        /*0720*/ 	.word	0x000141e0


	//   ....[60]....
        /*0724*/ 	.word	0x000141f0


	//   ....[61]....
        /*0728*/ 	.word	0x00014a60


	//   ....[62]....
        /*072c*/ 	.word	0x00014a90


	//   ....[63]....
        /*0730*/ 	.word	0x00014ad0


	//   ....[64]....
        /*0734*/ 	.word	0x00014b00


	//   ....[65]....
        /*0738*/ 	.word	0x00014b20


	//   ....[66]....
        /*073c*/ 	.word	0x00014b30


	//   ....[67]....
        /*0740*/ 	.word	0x00014b40


	//   ....[68]....
        /*0744*/ 	.word	0x00014b60


	//   ....[69]....
        /*0748*/ 	.word	0x00014cc0


	//   ....[70]....
        /*074c*/ 	.word	0x00014e60


	//   ....[71]....
        /*0750*/ 	.word	0x00014e90


	//   ....[72]....
        /*0754*/ 	.word	0x00014ec0


	//   ....[73]....
        /*0758*/ 	.word	0x00014f00


	//   ....[74]....
        /*075c*/ 	.word	0x00014f30


	//   ....[75]....
        /*0760*/ 	.word	0x00014f70


	//   ....[76]....
        /*0764*/ 	.word	0x000150b0


	//   ....[77]....
        /*0768*/ 	.word	0x000150e0


	//   ....[78]....
        /*076c*/ 	.word	0x00015110


	//   ....[79]....
        /*0770*/ 	.word	0x00015140


	//   ....[80]....
        /*0774*/ 	.word	0x00015170


	//   ....[81]....
        /*0778*/ 	.word	0x000151b0


	//   ....[82]....
        /*077c*/ 	.word	0x00015240


	//   ....[83]....
        /*0780*/ 	.word	0x000152a0


	//   ....[84]....
        /*0784*/ 	.word	0x00015340


	//   ....[85]....
        /*0788*/ 	.word	0x000173f0


	//   ....[86]....
        /*078c*/ 	.word	0x00017420


	//   ....[87]....
        /*0790*/ 	.word	0x00017430


	//   ....[88]....
        /*0794*/ 	.word	0x000174d0


	//   ....[89]....
        /*0798*/ 	.word	0x00017500


	//   ....[90]....
        /*079c*/ 	.word	0x00017510


	//   ....[91]....
        /*07a0*/ 	.word	0x00017530


	//   ....[92]....
        /*07a4*/ 	.word	0x00017540


	//   ....[93]....
        /*07a8*/ 	.word	0x000175a0


	//   ....[94]....
        /*07ac*/ 	.word	0x000175f0


	//   ....[95]....
        /*07b0*/ 	.word	0x00017a40


	//   ....[96]....
        /*07b4*/ 	.word	0x00017a50


	//   ....[97]....
        /*07b8*/ 	.word	0x00017a70


	//   ....[98]....
        /*07bc*/ 	.word	0x00017b00


	//   ....[99]....
        /*07c0*/ 	.word	0x00017b10


	//   ....[100]....
        /*07c4*/ 	.word	0x00017b80


	//   ....[101]....
        /*07c8*/ 	.word	0x00017b90


	//   ....[102]....
        /*07cc*/ 	.word	0x00017ba0


	//   ....[103]....
        /*07d0*/ 	.word	0x00017bb0


	//   ....[104]....
        /*07d4*/ 	.word	0x00017c70


	//   ....[105]....
        /*07d8*/ 	.word	0x00018510


	//   ....[106]....
        /*07dc*/ 	.word	0x00018540


	//   ....[107]....
        /*07e0*/ 	.word	0x000185d0


	//   ....[108]....
        /*07e4*/ 	.word	0x000185e0


	//   ....[109]....
        /*07e8*/ 	.word	0x00018650


	//   ....[110]....
        /*07ec*/ 	.word	0x00018660


	//   ....[111]....
        /*07f0*/ 	.word	0x00018670


	//   ....[112]....
        /*07f4*/ 	.word	0x00018680


	//   ....[113]....
        /*07f8*/ 	.word	0x00018760


	//   ....[114]....
        /*07fc*/ 	.word	0x00018770


	//   ....[115]....
        /*0800*/ 	.word	0x00018780


	//   ....[116]....
        /*0804*/ 	.word	0x00018790


	//   ....[117]....
        /*0808*/ 	.word	0x00019220


	//   ....[118]....
        /*080c*/ 	.word	0x00019230


	//   ....[119]....
        /*0810*/ 	.word	0x00019250


	//   ....[120]....
        /*0814*/ 	.word	0x000192a0


	//   ....[121]....
        /*0818*/ 	.word	0x000192b0


	//   ....[122]....
        /*081c*/ 	.word	0x000192f0


	//   ....[123]....
        /*0820*/ 	.word	0x00019300


	//   ....[124]....
        /*0824*/ 	.word	0x00019310


	//   ....[125]....
        /*0828*/ 	.word	0x00019350


	//   ....[126]....
        /*082c*/ 	.word	0x00019390


	//   ....[127]....
        /*0830*/ 	.word	0x000197f0


	//   ....[128]....
        /*0834*/ 	.word	0x00019800


	//   ....[129]....
        /*0838*/ 	.word	0x00019810


	//   ....[130]....
        /*083c*/ 	.word	0x00019850


	//   ....[131]....
        /*0840*/ 	.word	0x00019860


	//   ....[132]....
        /*0844*/ 	.word	0x000198a0


	//   ....[133]....
        /*0848*/ 	.word	0x000198b0


	//   ....[134]....
        /*084c*/ 	.word	0x000198c0


	//   ....[135]....
        /*0850*/ 	.word	0x00019900


	//   ....[136]....
        /*0854*/ 	.word	0x00019940


	//   ....[137]....
        /*0858*/ 	.word	0x0001a9f0


	//   ....[138]....
        /*085c*/ 	.word	0x0001aa00


	//   ....[139]....
        /*0860*/ 	.word	0x0001aa30


	//   ....[140]....
        /*0864*/ 	.word	0x0001aa60


	//   ....[141]....
        /*0868*/ 	.word	0x0001aa90


	//   ....[142]....
        /*086c*/ 	.word	0x0001aaa0


	//   ....[143]....
        /*0870*/ 	.word	0x0001aad0


	//   ....[144]....
        /*0874*/ 	.word	0x0001ab10


	//   ....[145]....
        /*0878*/ 	.word	0x0001ac40


	//   ....[146]....
        /*087c*/ 	.word	0x0001ac70


	//   ....[147]....
        /*0880*/ 	.word	0x0001aca0


	//   ....[148]....
        /*0884*/ 	.word	0x0001acd0


	//   ....[149]....
        /*0888*/ 	.word	0x0001ad00


	//   ....[150]....
        /*088c*/ 	.word	0x0001ad40


	//   ....[151]....
        /*0890*/ 	.word	0x0001ade0


	//   ....[152]....
        /*0894*/ 	.word	0x0001ae50


	//   ....[153]....
        /*0898*/ 	.word	0x0001ae90


	//   ....[154]....
        /*089c*/ 	.word	0x0001b560


	//   ....[155]....
        /*08a0*/ 	.word	0x0001bc60


	//   ....[156]....
        /*08a4*/ 	.word	0x0001bd50


	//   ....[157]....
        /*08a8*/ 	.word	0x0001be20


	//   ....[158]....
        /*08ac*/ 	.word	0x0001be90


	//   ....[159]....
        /*08b0*/ 	.word	0x0001bf70


	//   ....[160]....
        /*08b4*/ 	.word	0x0001c010


	//   ....[161]....
        /*08b8*/ 	.word	0x0001c0b0


	//   ....[162]....
        /*08bc*/ 	.word	0x0001c130


	//   ....[163]....
        /*08c0*/ 	.word	0x0001c1d0


	//   ....[164]....
        /*08c4*/ 	.word	0x0001c230


	//   ....[165]....
        /*08c8*/ 	.word	0x0001c300


	//   ....[166]....
        /*08cc*/ 	.word	0x0001c400


	//   ....[167]....
        /*08d0*/ 	.word	0x0001c4b0


	//   ....[168]....
        /*08d4*/ 	.word	0x0001c530


	//   ....[169]....
        /*08d8*/ 	.word	0x0001c620


	//   ....[170]....
        /*08dc*/ 	.word	0x0001c680


	//   ....[171]....
        /*08e0*/ 	.word	0x0001c760


	//   ....[172]....
        /*08e4*/ 	.word	0x0001c7c0


	//   ....[173]....
        /*08e8*/ 	.word	0x0001c860


	//   ....[174]....
        /*08ec*/ 	.word	0x0001c900


	//   ....[175]....
        /*08f0*/ 	.word	0x0001c9d0


	//   ....[176]....
        /*08f4*/ 	.word	0x0001ca80


	//   ....[177]....
        /*08f8*/ 	.word	0x0001caf0


	//   ....[178]....
        /*08fc*/ 	.word	0x0001cb50


	//   ....[179]....
        /*0900*/ 	.word	0x0001cc20


	//   ....[180]....
        /*0904*/ 	.word	0x0001cc80


	//   ....[181]....
        /*0908*/ 	.word	0x0001cd60


	//   ....[182]....
        /*090c*/ 	.word	0x0001cdc0


	//   ....[183]....
        /*0910*/ 	.word	0x0001cea0


	//   ....[184]....
        /*0914*/ 	.word	0x0001cf00


	//   ....[185]....
        /*0918*/ 	.word	0x0001cff0


	//   ....[186]....
        /*091c*/ 	.word	0x0001d050


	//   ....[187]....
        /*0920*/ 	.word	0x0001d110


	//   ....[188]....
        /*0924*/ 	.word	0x0001d260


	//   ....[189]....
        /*0928*/ 	.word	0x0001d310


	//   ....[190]....
        /*092c*/ 	.word	0x0001d3c0


	//   ....[191]....
        /*0930*/ 	.word	0x0001d460


	//   ....[192]....
        /*0934*/ 	.word	0x0001d510


	//   ....[193]....
        /*0938*/ 	.word	0x0001d5b0


	//   ....[194]....
        /*093c*/ 	.word	0x0001d660


	//   ....[195]....
        /*0940*/ 	.word	0x0001d700


	//   ....[196]....
        /*0944*/ 	.word	0x0001d770


	//   ....[197]....
        /*0948*/ 	.word	0x0001d830


	//   ....[198]....
        /*094c*/ 	.word	0x0001d930


	//   ....[199]....
        /*0950*/ 	.word	0x0001d9c0


	//   ....[200]....
        /*0954*/ 	.word	0x0001da20


	//   ....[201]....
        /*0958*/ 	.word	0x0001dad0


	//   ....[202]....
        /*095c*/ 	.word	0x0001db30


	//   ....[203]....
        /*0960*/ 	.word	0x0001dbe0


	//   ....[204]....
        /*0964*/ 	.word	0x0001dc40


	//   ....[205]....
        /*0968*/ 	.word	0x0001dcf0


	//   ....[206]....
        /*096c*/ 	.word	0x0001dd50


	//   ....[207]....
        /*0970*/ 	.word	0x0001de00


	//   ....[208]....
        /*0974*/ 	.word	0x0001e060


	//----- nvinfo : EIATTR_REG_RECONFIG
	.align		4
.L_1512:
        /*0978*/ 	.byte	0x01, 0x54
	.zero		2


	//----- nvinfo : EIATTR_SYSCALL_OFFSETS
	.align		4
        /*097c*/ 	.byte	0x04, 0x46
        /*097e*/ 	.short	(.L_1514 - .L_1513)


	//   ....[0]....
.L_1513:
        /*0980*/ 	.word	0x00001960


	//   ....[1]....
        /*0984*/ 	.word	0x00016630


	//   ....[2]....
        /*0988*/ 	.word	0x000167a0


	//   ....[3]....
        /*098c*/ 	.word	0x000168f0


	//   ....[4]....
        /*0990*/ 	.word	0x00016a30


	//   ....[5]....
        /*0994*/ 	.word	0x00018000


	//----- nvinfo : EIATTR_MBARRIER_INSTR_OFFSETS
	.align		4
.L_1514:
        /*0998*/ 	.byte	0x04, 0x39
        /*099a*/ 	.short	(.L_1516 - .L_1515)


	//   ....[0]....
.L_1515:
        /*099c*/ 	.word	0x00000180
        /*09a0*/ 	.word	0x000000ff
        /*09a4*/ 	.word	0x00013200
        /*09a8*/ 	.short	0x0100
        /*09aa*/ 	.byte	0x08
	.zero		1


	//   ....[1]....
        /*09ac*/ 	.word	0x00000190
        /*09b0*/ 	.word	0x000000ff
        /*09b4*/ 	.word	0x00013220
        /*09b8*/ 	.short	0x0100
        /*09ba*/ 	.byte	0x08
	.zero		1


	//   ....[2]....
        /*09bc*/ 	.word	0x00000280
        /*09c0*/ 	.word	0x000000ff
        /*09c4*/ 	.word	0x00013230
        /*09c8*/ 	.short	0x0100
        /*09ca*/ 	.byte	0x08
	.zero		1


	//   ....[3]....
        /*09cc*/ 	.word	0x00000290
        /*09d0*/ 	.word	0x000000ff
        /*09d4*/ 	.word	0x00013240
        /*09d8*/ 	.short	0x0100
        /*09da*/ 	.byte	0x08
	.zero		1


	//   ....[4]....
        /*09dc*/ 	.word	0x000002a0
        /*09e0*/ 	.word	0x000000ff
        /*09e4*/ 	.word	0x00013238
        /*09e8*/ 	.short	0x0100
        /*09ea*/ 	.byte	0x08
	.zero		1


	//   ....[5]....
        /*09ec*/ 	.word	0x000002b0
        /*09f0*/ 	.word	0x000000ff
        /*09f4*/ 	.word	0x00013248
        /*09f8*/ 	.short	0x0100
        /*09fa*/ 	.byte	0x08
	.zero		1


	//   ....[6]....
        /*09fc*/ 	.word	0x000003e0
        /*0a00*/ 	.word	0x000000ff
        /*0a04*/ 	.word	0x00013250
        /*0a08*/ 	.short	0x0100
        /*0a0a*/ 	.byte	0x08
	.zero		1


	//   ....[7]....
        /*0a0c*/ 	.word	0x000003f0
        /*0a10*/ 	.word	0x000000ff
        /*0a14*/ 	.word	0x00013260
        /*0a18*/ 	.short	0x0100
        /*0a1a*/ 	.byte	0x08
	.zero		1


	//   ....[8]....
        /*0a1c*/ 	.word	0x00000400
        /*0a20*/ 	.word	0x000000ff
        /*0a24*/ 	.word	0x00013258
        /*0a28*/ 	.short	0x0100
        /*0a2a*/ 	.byte	0x08
	.zero		1


	//   ....[9]....
        /*0a2c*/ 	.word	0x00000410
        /*0a30*/ 	.word	0x000000ff
        /*0a34*/ 	.word	0x00013268
        /*0a38*/ 	.short	0x0100
        /*0a3a*/ 	.byte	0x08
	.zero		1


	//   ....[10]....
        /*0a3c*/ 	.word	0x00000500
        /*0a40*/ 	.word	0x000000ff
        /*0a44*/ 	.word	0x00013270
        /*0a48*/ 	.short	0x0100
        /*0a4a*/ 	.byte	0x06
	.zero		1


	//   ....[11]....
        /*0a4c*/ 	.word	0x00000510
        /*0a50*/ 	.word	0x000000ff
        /*0a54*/ 	.word	0x00013280
        /*0a58*/ 	.short	0x0100
        /*0a5a*/ 	.byte	0x06
	.zero		1


	//   ....[12]....
        /*0a5c*/ 	.word	0x00000520
        /*0a60*/ 	.word	0x000000ff
        /*0a64*/ 	.word	0x00013278
        /*0a68*/ 	.short	0x0100
        /*0a6a*/ 	.byte	0x06
	.zero		1


	//   ....[13]....
        /*0a6c*/ 	.word	0x00000530
        /*0a70*/ 	.word	0x000000ff
        /*0a74*/ 	.word	0x00013288
        /*0a78*/ 	.short	0x0100
        /*0a7a*/ 	.byte	0x06
	.zero		1


	//   ....[14]....
        /*0a7c*/ 	.word	0x00000660
        /*0a80*/ 	.word	0x000000ff
        /*0a84*/ 	.word	0x00013290
        /*0a88*/ 	.short	0x0100
        /*0a8a*/ 	.byte	0x08
	.zero		1


	//   ....[15]....
        /*0a8c*/ 	.word	0x00000670
        /*0a90*/ 	.word	0x000000ff
        /*0a94*/ 	.word	0x000132a0
        /*0a98*/ 	.short	0x0100
        /*0a9a*/ 	.byte	0x08
	.zero		1


	//   ....[16]....
        /*0a9c*/ 	.word	0x00000680
        /*0aa0*/ 	.word	0x000000ff
        /*0aa4*/ 	.word	0x00013298
        /*0aa8*/ 	.short	0x0100
        /*0aaa*/ 	.byte	0x08
	.zero		1


	//   ....[17]....
        /*0aac*/ 	.word	0x00000690
        /*0ab0*/ 	.word	0x000000ff
        /*0ab4*/ 	.word	0x000132a8
        /*0ab8*/ 	.short	0x0100
        /*0aba*/ 	.byte	0x08
	.zero		1


	//   ....[18]....
        /*0abc*/ 	.word	0x000007e0
        /*0ac0*/ 	.word	0x000000ff
        /*0ac4*/ 	.word	0x000132b0
        /*0ac8*/ 	.short	0x0100
        /*0aca*/ 	.byte	0x08
	.zero		1


	//   ....[19]....
        /*0acc*/ 	.word	0x000007f0
        /*0ad0*/ 	.word	0x000000ff
        /*0ad4*/ 	.word	0x000132c0
        /*0ad8*/ 	.short	0x0100
        /*0ada*/ 	.byte	0x08
	.zero		1


	//   ....[20]....
        /*0adc*/ 	.word	0x00000800
        /*0ae0*/ 	.word	0x000000ff
        /*0ae4*/ 	.word	0x000132b8
        /*0ae8*/ 	.short	0x0100
        /*0aea*/ 	.byte	0x08
	.zero		1


	//   ....[21]....
        /*0aec*/ 	.word	0x00000810
        /*0af0*/ 	.word	0x000000ff
        /*0af4*/ 	.word	0x000132c8
        /*0af8*/ 	.short	0x0100
        /*0afa*/ 	.byte	0x08
	.zero		1


	//   ....[22]....
        /*0afc*/ 	.word	0x00001cb0
        /*0b00*/ 	.word	0x000000ff
        /*0b04*/ 	.word	0x00013200
        /*0b08*/ 	.short	0x010a
        /*0b0a*/ 	.byte	0x2d
	.zero		1


	//   ....[23]....
        /*0b0c*/ 	.word	0x00001d50
        /*0b10*/ 	.word	0x0000000c
        /*0b14*/ 	.word	0x00013230
        /*0b18*/ 	.short	0x010a
        /*0b1a*/ 	.byte	0x3f
	.zero		1


	//   ....[24]....
        /*0b1c*/ 	.word	0x00001d90
        /*0b20*/ 	.word	0x0000000c
        /*0b24*/ 	.word	0x00013230
        /*0b28*/ 	.short	0x010a
        /*0b2a*/ 	.byte	0x3f
	.zero		1


	//   ....[25]....
        /*0b2c*/ 	.word	0x00002860
        /*0b30*/ 	.word	0x000000ff
        /*0b34*/ 	.word	0x00000000
        /*0b38*/ 	.short	0x0101
        /*0b3a*/ 	.byte	0x06
	.zero		1


	//   ....[26]....
        /*0b3c*/ 	.word	0x00006570
        /*0b40*/ 	.word	0x000000ff
        /*0b44*/ 	.word	0x00013230
        /*0b48*/ 	.short	0x010a
        /*0b4a*/ 	.byte	0x18
	.zero		1


	//   ....[27]....
        /*0b4c*/ 	.word	0x000065b0
        /*0b50*/ 	.word	0x000000ff
        /*0b54*/ 	.word	0x00013230
        /*0b58*/ 	.short	0x010a
        /*0b5a*/ 	.byte	0x18
	.zero		1


	//   ....[28]....
        /*0b5c*/ 	.word	0x00006a00
        /*0b60*/ 	.word	0x000000ff
        /*0b64*/ 	.word	0x00013250
        /*0b68*/ 	.short	0x010a
        /*0b6a*/ 	.byte	0x0b
	.zero		1


	//   ....[29]....
        /*0b6c*/ 	.word	0x00006a40
        /*0b70*/ 	.word	0x000000ff
        /*0b74*/ 	.word	0x00013250
        /*0b78*/ 	.short	0x010a
        /*0b7a*/ 	.byte	0x0b
	.zero		1


	//   ....[30]....
        /*0b7c*/ 	.word	0x000072a0
        /*0b80*/ 	.word	0x000000ff
        /*0b84*/ 	.word	0x00000000
        /*0b88*/ 	.short	0x0101
        /*0b8a*/ 	.byte	0x18
	.zero		1


	//   ....[31]....
        /*0b8c*/ 	.word	0x0000a950
        /*0b90*/ 	.word	0x000000ff
        /*0b94*/ 	.word	0x00000000
        /*0b98*/ 	.short	0x0101
        /*0b9a*/ 	.byte	0x06
	.zero		1


	//   ....[32]....
        /*0b9c*/ 	.word	0x0000b130
        /*0ba0*/ 	.word	0x000000ff
        /*0ba4*/ 	.word	0x00013230
        /*0ba8*/ 	.short	0x010a
        /*0baa*/ 	.byte	0x15
	.zero		1


	//   ....[33]....
        /*0bac*/ 	.word	0x0000b170
        /*0bb0*/ 	.word	0x000000ff
        /*0bb4*/ 	.word	0x00013230
        /*0bb8*/ 	.short	0x010a
        /*0bba*/ 	.byte	0x15
	.zero		1


	//   ....[34]....
        /*0bbc*/ 	.word	0x0000b5c0
        /*0bc0*/ 	.word	0x000000ff
        /*0bc4*/ 	.word	0x00013250
        /*0bc8*/ 	.short	0x010a
        /*0bca*/ 	.byte	0x0b
	.zero		1


	//   ....[35]....
        /*0bcc*/ 	.word	0x0000b600
        /*0bd0*/ 	.word	0x000000ff
        /*0bd4*/ 	.word	0x00013250
        /*0bd8*/ 	.short	0x010a
        /*0bda*/ 	.byte	0x0b
	.zero		1


	//   ....[36]....
        /*0bdc*/ 	.word	0x0000bf10
        /*0be0*/ 	.word	0x000000ff
        /*0be4*/ 	.word	0x00000000
        /*0be8*/ 	.short	0x0101
        /*0bea*/ 	.byte	0x15
	.zero		1


	//   ....[37]....
        /*0bec*/ 	.word	0x0000d870
        /*0bf0*/ 	.word	0x000000ff
        /*0bf4*/ 	.word	0x00000000
        /*0bf8*/ 	.short	0x0101
        /*0bfa*/ 	.byte	0x06
	.zero		1


	//   ....[38]....
        /*0bfc*/ 	.word	0x0000ddf0
        /*0c00*/ 	.word	0x000000ff
        /*0c04*/ 	.word	0x00013230
        /*0c08*/ 	.short	0x010a
        /*0c0a*/ 	.byte	0x06
	.zero		1


	//   ....[39]....
        /*0c0c*/ 	.word	0x0000de30
        /*0c10*/ 	.word	0x000000ff
        /*0c14*/ 	.word	0x00013230
        /*0c18*/ 	.short	0x010a
        /*0c1a*/ 	.byte	0x06
	.zero		1


	//   ....[40]....
        /*0c1c*/ 	.word	0x0000e280
        /*0c20*/ 	.word	0x000000ff
        /*0c24*/ 	.word	0x00013250
        /*0c28*/ 	.short	0x010a
        /*0c2a*/ 	.byte	0x0b
	.zero		1


	//   ....[41]....
        /*0c2c*/ 	.word	0x0000e2c0
        /*0c30*/ 	.word	0x000000ff
        /*0c34*/ 	.word	0x00013250
        /*0c38*/ 	.short	0x010a
        /*0c3a*/ 	.byte	0x0b
	.zero		1


	//   ....[42]....
        /*0c3c*/ 	.word	0x0000eae0
        /*0c40*/ 	.word	0x000000ff
        /*0c44*/ 	.word	0x00000000
        /*0c48*/ 	.short	0x0101
        /*0c4a*/ 	.byte	0x06
	.zero		1


	//   ....[43]....
        /*0c4c*/ 	.word	0x000121e0
        /*0c50*/ 	.word	0x000000ff
        /*0c54*/ 	.word	0x00000000
        /*0c58*/ 	.short	0x0101
        /*0c5a*/ 	.byte	0x06
	.zero		1


	//   ....[44]....
        /*0c5c*/ 	.word	0x00012680
        /*0c60*/ 	.word	0x000000ff
        /*0c64*/ 	.word	0x00013250
        /*0c68*/ 	.short	0x010a
        /*0c6a*/ 	.byte	0x0e
	.zero		1


	//   ....[45]....
        /*0c6c*/ 	.word	0x000126c0
        /*0c70*/ 	.word	0x000000ff
        /*0c74*/ 	.word	0x00013250
        /*0c78*/ 	.short	0x010a
        /*0c7a*/ 	.byte	0x0e
	.zero		1


	//   ....[46]....
        /*0c7c*/ 	.word	0x00012d40
        /*0c80*/ 	.word	0x000000ff
        /*0c84*/ 	.word	0x00000000
        /*0c88*/ 	.short	0x0101
        /*0c8a*/ 	.byte	0x04
	.zero		1


	//   ....[47]....
        /*0c8c*/ 	.word	0x00014160
        /*0c90*/ 	.word	0x00000000
        /*0c94*/ 	.word	0x00000000
        /*0c98*/ 	.short	0x0101
        /*0c9a*/ 	.byte	0x3f
	.zero		1


	//   ....[48]....
        /*0c9c*/ 	.word	0x00016ff0
        /*0ca0*/ 	.word	0x00000007
        /*0ca4*/ 	.word	0x00013280
        /*0ca8*/ 	.short	0x010a
        /*0caa*/ 	.byte	0x3f
	.zero		1


	//   ....[49]....
        /*0cac*/ 	.word	0x000176b0
        /*0cb0*/ 	.word	0x00000007
        /*0cb4*/ 	.word	0x00013270
        /*0cb8*/ 	.short	0x0107
        /*0cba*/ 	.byte	0x3f
	.zero		1


	//   ....[50]....
        /*0cbc*/ 	.word	0x00017770
        /*0cc0*/ 	.word	0x00000007
        /*0cc4*/ 	.word	0x00013270
        /*0cc8*/ 	.short	0x0101
        /*0cca*/ 	.byte	0x3f
	.zero		1


	//   ....[51]....
        /*0ccc*/ 	.word	0x000177c0
        /*0cd0*/ 	.word	0x00000007
        /*0cd4*/ 	.word	0x00013240
        /*0cd8*/ 	.short	0x010a
        /*0cda*/ 	.byte	0x3f
	.zero		1


	//   ....[52]....
        /*0cdc*/ 	.word	0x00017d70
        /*0ce0*/ 	.word	0x00000007
        /*0ce4*/ 	.word	0x00013230
        /*0ce8*/ 	.short	0x0107
        /*0cea*/ 	.byte	0x3f
	.zero		1


	//   ....[53]....
        /*0cec*/ 	.word	0x00017e40
        /*0cf0*/ 	.word	0x00000007
        /*0cf4*/ 	.word	0x00013230
        /*0cf8*/ 	.short	0x0101
        /*0cfa*/ 	.byte	0x3f
	.zero		1


	//   ....[54]....
        /*0cfc*/ 	.word	0x00018870
        /*0d00*/ 	.word	0x00000011
        /*0d04*/ 	.word	0x00013200
        /*0d08*/ 	.short	0x0107
        /*0d0a*/ 	.byte	0x3f
	.zero		1


	//   ....[55]....
        /*0d0c*/ 	.word	0x00018960
        /*0d10*/ 	.word	0x00000011
        /*0d14*/ 	.word	0x00013200
        /*0d18*/ 	.short	0x0101
        /*0d1a*/ 	.byte	0x3f
	.zero		1


	//   ....[56]....
        /*0d1c*/ 	.word	0x00018980
        /*0d20*/ 	.word	0x00000011
        /*0d24*/ 	.word	0x00013220
        /*0d28*/ 	.short	0x010a
        /*0d2a*/ 	.byte	0x3f
	.zero		1


	//   ....[57]....
        /*0d2c*/ 	.word	0x00018ef0
        /*0d30*/ 	.word	0x00000000
        /*0d34*/ 	.word	0x00013280
        /*0d38*/ 	.short	0x010a
        /*0d3a*/ 	.byte	0x3f
	.zero		1


	//   ....[58]....
        /*0d3c*/ 	.word	0x00019440
        /*0d40*/ 	.word	0x00000000
        /*0d44*/ 	.word	0x00013270
        /*0d48*/ 	.short	0x0107
        /*0d4a*/ 	.byte	0x3f
	.zero		1


	//   ....[59]....
        /*0d4c*/ 	.word	0x00019500
        /*0d50*/ 	.word	0x00000000
        /*0d54*/ 	.word	0x00013270
        /*0d58*/ 	.short	0x0101
        /*0d5a*/ 	.byte	0x3f
	.zero		1


	//   ....[60]....
        /*0d5c*/ 	.word	0x00019550
        /*0d60*/ 	.word	0x00000000
        /*0d64*/ 	.word	0x00013240
        /*0d68*/ 	.short	0x010a
        /*0d6a*/ 	.byte	0x3f
	.zero		1


	//   ....[61]....
        /*0d6c*/ 	.word	0x000199c0
        /*0d70*/ 	.word	0x00000000
        /*0d74*/ 	.word	0x00013230
        /*0d78*/ 	.short	0x0107
        /*0d7a*/ 	.byte	0x3f
	.zero		1


	//   ....[62]....
        /*0d7c*/ 	.word	0x00019a80
        /*0d80*/ 	.word	0x00000000
        /*0d84*/ 	.word	0x00013230
        /*0d88*/ 	.short	0x0101
        /*0d8a*/ 	.byte	0x3f
	.zero		1


	//   ....[63]....
        /*0d8c*/ 	.word	0x00019b10
        /*0d90*/ 	.word	0x00000002
        /*0d94*/ 	.word	0x00013270
        /*0d98*/ 	.short	0x010a
        /*0d9a*/ 	.byte	0x3f
	.zero		1


	//   ....[64]....
        /*0d9c*/ 	.word	0x00019ba0
        /*0da0*/ 	.word	0x00000002
        /*0da4*/ 	.word	0x00013260
        /*0da8*/ 	.short	0x010a
        /*0daa*/ 	.byte	0x3f
	.zero		1


	//   ....[65]....
        /*0dac*/ 	.word	0x00019fd0
        /*0db0*/ 	.word	0x00000002
        /*0db4*/ 	.word	0x00013250
        /*0db8*/ 	.short	0x0101
        /*0dba*/ 	.byte	0x3f
	.zero		1


	//   ....[66]....
        /*0dbc*/ 	.word	0x0001a060
        /*0dc0*/ 	.word	0x00000002
        /*0dc4*/ 	.word	0x00000000
        /*0dc8*/ 	.short	0x0101
        /*0dca*/ 	.byte	0x3f
	.zero		1


	//   ....[67]....
        /*0dcc*/ 	.word	0x0001a240
        /*0dd0*/ 	.word	0x00000000
        /*0dd4*/ 	.word	0x00013270
        /*0dd8*/ 	.short	0x010a
        /*0dda*/ 	.byte	0x3f
	.zero		1


	//   ....[68]....
        /*0ddc*/ 	.word	0x0001a2d0
        /*0de0*/ 	.word	0x00000000
        /*0de4*/ 	.word	0x00013260
        /*0de8*/ 	.short	0x010a
        /*0dea*/ 	.byte	0x3f
	.zero		1


	//   ....[69]....
        /*0dec*/ 	.word	0x0001a720
        /*0df0*/ 	.word	0x00000000
        /*0df4*/ 	.word	0x00013250
        /*0df8*/ 	.short	0x0101
        /*0dfa*/ 	.byte	0x3f
	.zero		1


	//   ....[70]....
        /*0dfc*/ 	.word	0x0001a7a0
        /*0e00*/ 	.word	0x00000000
        /*0e04*/ 	.word	0x00000000
        /*0e08*/ 	.short	0x0101
        /*0e0a*/ 	.byte	0x3f
	.zero		1


	//   ....[71]....
        /*0e0c*/ 	.word	0x0001b4e0
        /*0e10*/ 	.word	0x00000005
        /*0e14*/ 	.word	0x00013220
        /*0e18*/ 	.short	0x010a
        /*0e1a*/ 	.byte	0x3f
	.zero		1


	//   ....[72]....
        /*0e1c*/ 	.word	0x0001b680
        /*0e20*/ 	.word	0x00000004
        /*0e24*/ 	.word	0x00013240
        /*0e28*/ 	.short	0x010a
        /*0e2a*/ 	.byte	0x3f
	.zero		1


	//   ....[73]....
        /*0e2c*/ 	.word	0x0001b730
        /*0e30*/ 	.word	0x00000005
        /*0e34*/ 	.word	0x00013240
        /*0e38*/ 	.short	0x010a
        /*0e3a*/ 	.byte	0x3f
	.zero		1


	//   ....[74]....
        /*0e3c*/ 	.word	0x0001b770
        /*0e40*/ 	.word	0x00000004
        /*0e44*/ 	.word	0x00013260
        /*0e48*/ 	.short	0x010a
        /*0e4a*/ 	.byte	0x3f
	.zero		1


	//   ....[75]....
        /*0e4c*/ 	.word	0x0001b7b0
        /*0e50*/ 	.word	0x00000005
        /*0e54*/ 	.word	0x00013260
        /*0e58*/ 	.short	0x010a
        /*0e5a*/ 	.byte	0x3f
	.zero		1


	//   ....[76]....
        /*0e5c*/ 	.word	0x0001b7f0
        /*0e60*/ 	.word	0x00000004
        /*0e64*/ 	.word	0x00013280
        /*0e68*/ 	.short	0x010a
        /*0e6a*/ 	.byte	0x3f
	.zero		1


	//   ....[77]....
        /*0e6c*/ 	.word	0x0001b830
        /*0e70*/ 	.word	0x00000005
        /*0e74*/ 	.word	0x00013280
        /*0e78*/ 	.short	0x010a
        /*0e7a*/ 	.byte	0x3f
	.zero		1


	//   ....[78]....
        /*0e7c*/ 	.word	0x0001b8a0
        /*0e80*/ 	.word	0x00000003
        /*0e84*/ 	.word	0x00013200
        /*0e88*/ 	.short	0x010a
        /*0e8a*/ 	.byte	0x3f
	.zero		1


	//   ....[79]....
        /*0e8c*/ 	.word	0x0001b8f0
        /*0e90*/ 	.word	0x0000000c
        /*0e94*/ 	.word	0x00013230
        /*0e98*/ 	.short	0x010a
        /*0e9a*/ 	.byte	0x3f
	.zero		1


	//   ....[80]....
        /*0e9c*/ 	.word	0x0001b950
        /*0ea0*/ 	.word	0x0000000a
        /*0ea4*/ 	.word	0x00013230
        /*0ea8*/ 	.short	0x010a
        /*0eaa*/ 	.byte	0x3f
	.zero		1


	//   ....[81]....
        /*0eac*/ 	.word	0x0001b9b0
        /*0eb0*/ 	.word	0x0000000a
        /*0eb4*/ 	.word	0x00013250
        /*0eb8*/ 	.short	0x010a
        /*0eba*/ 	.byte	0x3f
	.zero		1


	//   ....[82]....
        /*0ebc*/ 	.word	0x0001ba10
        /*0ec0*/ 	.word	0x0000000a
        /*0ec4*/ 	.word	0x00013230
        /*0ec8*/ 	.short	0x010a
        /*0eca*/ 	.byte	0x3f
	.zero		1


	//   ....[83]....
        /*0ecc*/ 	.word	0x0001ba70
        /*0ed0*/ 	.word	0x0000000a
        /*0ed4*/ 	.word	0x00013250
        /*0ed8*/ 	.short	0x010a
        /*0eda*/ 	.byte	0x3f
	.zero		1


	//   ....[84]....
        /*0edc*/ 	.word	0x0001bad0
        /*0ee0*/ 	.word	0x0000000a
        /*0ee4*/ 	.word	0x00013230
        /*0ee8*/ 	.short	0x010a
        /*0eea*/ 	.byte	0x3f
	.zero		1


	//   ....[85]....
        /*0eec*/ 	.word	0x0001bb30
        /*0ef0*/ 	.word	0x0000000a
        /*0ef4*/ 	.word	0x00013250
        /*0ef8*/ 	.short	0x010a
        /*0efa*/ 	.byte	0x3f
	.zero		1


	//   ....[86]....
        /*0efc*/ 	.word	0x0001bb90
        /*0f00*/ 	.word	0x00000005
        /*0f04*/ 	.word	0x00013250
        /*0f08*/ 	.short	0x010a
        /*0f0a*/ 	.byte	0x3f
	.zero		1


	//   ....[87]....
        /*0f0c*/ 	.word	0x0001bca0
        /*0f10*/ 	.word	0x00000007
        /*0f14*/ 	.word	0x00013280
        /*0f18*/ 	.short	0x010a
        /*0f1a*/ 	.byte	0x3f
	.zero		1


	//   ....[88]....
        /*0f1c*/ 	.word	0x0001c350
        /*0f20*/ 	.word	0x00000007
        /*0f24*/ 	.word	0x00013240
        /*0f28*/ 	.short	0x010a
        /*0f2a*/ 	.byte	0x3f
	.zero		1


	//   ....[89]....
        /*0f2c*/ 	.word	0x0001d150
        /*0f30*/ 	.word	0x00000011
        /*0f34*/ 	.word	0x00013220
        /*0f38*/ 	.short	0x010a
        /*0f3a*/ 	.byte	0x3f
	.zero		1


	//   ....[90]....
        /*0f3c*/ 	.word	0x0001d1b0
        /*0f40*/ 	.word	0x00000000
        /*0f44*/ 	.word	0x00013280
        /*0f48*/ 	.short	0x010a
        /*0f4a*/ 	.byte	0x3f
	.zero		1


	//   ....[91]....
        /*0f4c*/ 	.word	0x0001d880
        /*0f50*/ 	.word	0x00000000
        /*0f54*/ 	.word	0x00013240
        /*0f58*/ 	.short	0x010a
        /*0f5a*/ 	.byte	0x3f
	.zero		1


	//   ....[92]....
        /*0f5c*/ 	.word	0x0001de40
        /*0f60*/ 	.word	0x00000002
        /*0f64*/ 	.word	0x00013270
        /*0f68*/ 	.short	0x010a
        /*0f6a*/ 	.byte	0x3f
	.zero		1


	//   ....[93]....
        /*0f6c*/ 	.word	0x0001de90
        /*0f70*/ 	.word	0x00000002
        /*0f74*/ 	.word	0x00013260
        /*0f78*/ 	.short	0x010a
        /*0f7a*/ 	.byte	0x3f
	.zero		1


	//   ....[94]....
        /*0f7c*/ 	.word	0x0001dee0
        /*0f80*/ 	.word	0x00000000
        /*0f84*/ 	.word	0x00013270
        /*0f88*/ 	.short	0x010a
        /*0f8a*/ 	.byte	0x3f
	.zero		1


	//   ....[95]....
        /*0f8c*/ 	.word	0x0001df30
        /*0f90*/ 	.word	0x00000000
        /*0f94*/ 	.word	0x00013260
        /*0f98*/ 	.short	0x010a
        /*0f9a*/ 	.byte	0x3f
	.zero		1


	//   ....[96]....
        /*0f9c*/ 	.word	0x0001df80
        /*0fa0*/ 	.word	0x00000005
        /*0fa4*/ 	.word	0x00013220
        /*0fa8*/ 	.short	0x010a
        /*0faa*/ 	.byte	0x3f
	.zero		1


	//   ....[97]....
        /*0fac*/ 	.word	0x0001e120
        /*0fb0*/ 	.word	0x00000004
        /*0fb4*/ 	.word	0x00013240
        /*0fb8*/ 	.short	0x010a
        /*0fba*/ 	.byte	0x3f
	.zero		1


	//   ....[98]....
        /*0fbc*/ 	.word	0x0001e170
        /*0fc0*/ 	.word	0x00000005
        /*0fc4*/ 	.word	0x00013240
        /*0fc8*/ 	.short	0x010a
        /*0fca*/ 	.byte	0x3f
	.zero		1


	//   ....[99]....
        /*0fcc*/ 	.word	0x0001e1c0
        /*0fd0*/ 	.word	0x00000004
        /*0fd4*/ 	.word	0x00013260
        /*0fd8*/ 	.short	0x010a
        /*0fda*/ 	.byte	0x3f
	.zero		1


	//   ....[100]....
        /*0fdc*/ 	.word	0x0001e210
        /*0fe0*/ 	.word	0x00000005
        /*0fe4*/ 	.word	0x00013260
        /*0fe8*/ 	.short	0x010a
        /*0fea*/ 	.byte	0x3f
	.zero		1


	//   ....[101]....
        /*0fec*/ 	.word	0x0001e260
        /*0ff0*/ 	.word	0x00000004
        /*0ff4*/ 	.word	0x00013280
        /*0ff8*/ 	.short	0x010a
        /*0ffa*/ 	.byte	0x3f
	.zero		1


	//----- nvinfo : EIATTR_NUM_MBARRIERS
	.align		4
.L_1516:
        /*0ffc*/ 	.byte	0x03, 0x38
        /*0ffe*/ 	.short	0x0016


	//----- nvinfo : EIATTR_EXIT_INSTR_OFFSETS
	.align		4
        /*1000*/ 	.byte	0x04, 0x1c
        /*1002*/ 	.short	(.L_1518 - .L_1517)


	//   ....[0]....
.L_1517:
        /*1004*/ 	.word	0x00000980


	//   ....[1]....
        /*1008*/ 	.word	0x00014c70


	//   ....[2]....
        /*100c*/ 	.word	0x0001b880


	//----- nvinfo : EIATTR_MAX_THREADS
	.align		4
.L_1518:
        /*1010*/ 	.byte	0x04, 0x05
        /*1012*/ 	.short	(.L_1520 - .L_1519)
.L_1519:
        /*1014*/ 	.word	0x00000200
        /*1018*/ 	.word	0x00000001
        /*101c*/ 	.word	0x00000001


	//----- nvinfo : EIATTR_CRS_STACK_SIZE
	.align		4
.L_1520:
        /*1020*/ 	.byte	0x04, 0x1e
        /*1022*/ 	.short	(.L_1522 - .L_1521)
.L_1521:
        /*1024*/ 	.word	0x00000000


	//----- nvinfo : EIATTR_CBANK_PARAM_SIZE
	.align		4
.L_1522:
        /*1028*/ 	.byte	0x03, 0x19
        /*102a*/ 	.short	0x0af0


	//----- nvinfo : EIATTR_PARAM_CBANK
	.align		4
        /*102c*/ 	.byte	0x04, 0x0a
        /*102e*/ 	.short	(.L_1524 - .L_1523)
	.align		4
.L_1523:
        /*1030*/ 	.word	index@(.nv.constant0._ZN7cutlass13device_kernelIN5flash11enable_sm90INS1_16FlashAttnFwdSm90INS1_25CollectiveMainloopFwdSm90ILi2EN4cute5tupleIJNS5_1CILi1EEES8_S8_EEENS6_IJNS7_ILi192EEENS7_ILi160EEENS7_ILi64EEEEEELi64ENS_12float_e4m3_tEfNS_4arch4Sm90ELb0ELb1ELb1ELb1ELb1ELb0ELb0ELb1ELb1ELb1ELb0ELb0EEENS1_21CollectiveEpilogueFwdINS6_IJSA_SC_SB_EEES9_NS_10bfloat16_tESG_Li384ELb1ELb1ELb0ELb1EEENS1_36VarlenDynamicPersistentTileSchedulerILi192ELi160ELi384ELi128ELb0ELb1ELb1ELb1ELb0ELb1EEEEEEEEEvNT_6ParamsE)
        /*1034*/ 	.short	0x0210
        /*1036*/ 	.short	0x0af0


	//----- nvinfo : EIATTR_SW_WAR
	.align		4
.L_1524:
        /*1038*/ 	.byte	0x04, 0x36
        /*103a*/ 	.short	(.L_1526 - .L_1525)
.L_1525:
        /*103c*/ 	.word	0x00000008
.L_1526:


//--------------------- .nv.info._ZN7cutlass13device_kernelIN5flash11enable_sm90INS1_16FlashAttnFwdSm90INS1_25CollectiveMainloopFwdSm90ILi2EN4cute5tupleIJNS5_1CILi1EEES8_S8_EEENS6_IJNS7_ILi192EEENS7_ILi160EEENS7_ILi64EEEEEELi64ENS_12float_e4m3_tEfNS_4arch4Sm90ELb0ELb1ELb1ELb1ELb1ELb1ELb0ELb1ELb1ELb1ELb0ELb0EEENS1_21CollectiveEpilogueFwdINS6_IJSA_SC_SB_EEES9_NS_10bfloat16_tESG_Li384ELb1ELb1ELb0ELb1EEENS1_36VarlenDynamicPersistentTileSchedulerILi192ELi160ELi384ELi128ELb0ELb1ELb1ELb1ELb0ELb1EEEEEEEEEvNT_6ParamsE --------------------------
	.section	.nv.info._ZN7cutlass13device_kernelIN5flash11enable_sm90INS1_16FlashAttnFwdSm90INS1_25CollectiveMainloopFwdSm90ILi2EN4cute5tupleIJNS5_1CILi1EEES8_S8_EEENS6_IJNS7_ILi192EEENS7_ILi160EEENS7_ILi64EEEEEELi64ENS_12float_e4m3_tEfNS_4arch4Sm90ELb0ELb1ELb1ELb1ELb1ELb1ELb0ELb1ELb1ELb1ELb0ELb0EEENS1_21CollectiveEpilogueFwdINS6_IJSA_SC_SB_EEES9_NS_10bfloat16_tESG_Li384ELb1ELb1ELb0ELb1EEENS1_36VarlenDynamicPersistentTileSchedulerILi192ELi160ELi384ELi128ELb0ELb1ELb1ELb1ELb0ELb1EEEEEEEEEvNT_6ParamsE,"",@"SHT_CUDA_INFO"
	.sectionflags	@""
	.align	4


	//----- nvinfo : EIATTR_CUDA_API_VERSION
	.align		4
        /*0000*/ 	.byte	0x04, 0x37
        /*0002*/ 	.short	(.L_1528 - .L_1527)
.L_1527:
        /*0004*/ 	.word	0x00000082


	//----- nvinfo : EIATTR_KPARAM_INFO
	.align		4
.L_1528:
        /*0008*/ 	.byte	0x04, 0x17
        /*000a*/ 	.short	(.L_1530 - .L_1529)
.L_1529:
        /*000c*/ 	.word	0x00000000
        /*0010*/ 	.short	0x0000
        /*0012*/ 	.short	0x0070
        /*0014*/ 	.byte	0x00, 0xf0, 0x01, 0x2a


	//----- nvinfo : EIATTR_SPARSE_MMA_MASK
	.align		4
.L_1530:
        /*0018*/ 	.byte	0x03, 0x50
        /*001a*/ 	.short	0x0000


	//----- nvinfo : EIATTR_MAXREG_COUNT
	.align		4
        /*001c*/ 	.byte	0x03, 0x1b
        /*001e*/ 	.short	0x0080


	//----- nvinfo : EIATTR_NUM_BARRIERS
	.align		4
        /*0020*/ 	.byte	0x02, 0x4c
        /*0022*/ 	.byte	0x10
	.zero		1


	//----- nvinfo : EIATTR_EXTERNS
	.align		4
        /*0024*/ 	.byte	0x04, 0x0f
        /*0026*/ 	.short	(.L_1532 - .L_1531)


	//   ....[0]....
	.align		4
.L_1531:
        /*0028*/ 	.word	index@(__assertfail)


	//----- nvinfo : EIATTR_ANNOTATIONS
	.align		4
.L_1532:
        /*002c*/ 	.byte	0x04, 0x55
        /*002e*/ 	.short	(.L_1534 - .L_1533)


	//   ....[0]....
.L_1533:
        /* <DEDUP_REMOVED lines=128> */


	//----- nvinfo : EIATTR_MERCURY_ISA_VERSION
	.align		4
.L_1534:
        /*0820*/ 	.byte	0x03, 0x5f
        /*0822*/ 	.short	0x0101


	//----- nvinfo : EIATTR_UNUSED_LOAD_BYTE_OFFSET
	.align		4
        /*0824*/ 	.byte	0x04, 0x44
        /*0826*/ 	.short	(.L_1536 - .L_1535)


	//   ....[0]....
.L_1535:
        /*0828*/ 	.word	0x00000a40
        /*082c*/ 	.word	0x0000fff0


	//   ....[1]....
        /*0830*/ 	.word	0x0001ac90
        /*0834*/ 	.word	0x0000fff0


	//----- nvinfo : EIATTR_INT_WARP_WIDE_INSTR_OFFSETS
	.align		4
.L_1536:
        /*0838*/ 	.byte	0x04, 0x31
        /*083a*/ 	.short	(.L_1538 - .L_1537)


	//   ....[0]....
.L_1537:
        /*083c*/ 	.word	0x00000120


	//   ....[1]....
        /*0840*/ 	.word	0x00000160


	//   ....[2]....
        /*0844*/ 	.word	0x00000220


	//   ....[3]....
        /*0848*/ 	.word	0x0001f4a0


	//   ....[4]....
        /*084c*/ 	.word	0x0001f530


	//   ....[5]....
        /*0850*/ 	.word	0x00023230


	//   ....[6]....
        /*0854*/ 	.word	0x000232c0


	//----- nvinfo : EIATTR_COOP_GROUP_MASK_REGIDS
	.align		4
.L_1538:
        /*0858*/ 	.byte	0x04, 0x29
        /*085a*/ 	.short	(.L_1540 - .L_1539)


	//   ....[0]....
.L_1539:
        /*085c*/ 	.word	0xffffffff


	//   ....[1]....
        /*0860*/ 	.word	0xffffffff


	//   ....[2]....
        /*0864*/ 	.word	0xffffffff


	//   ....[3]....
        /*0868*/ 	.word	0xffffffff


	//   ....[4]....
        /*086c*/ 	.word	0xffffffff


	//   ....[5]....
        /*0870*/ 	.word	0xffffffff


	//   ....[6]....
        /*0874*/ 	.word	0xffffffff


	//   ....[7]....
        /*0878*/ 	.word	0xffffffff


	//   ....[8]....
        /*087c*/ 	.word	0xffffffff


	//   ....[9]....
        /*0880*/ 	.word	0xffffffff


	//   ....[10]....
        /*0884*/ 	.word	0xffffffff


	//   ....[11]....
        /*0888*/ 	.word	0xffffffff


	//   ....[12]....
        /*088c*/ 	.word	0xffffffff


	//   ....[13]....
        /*0890*/ 	.word	0xffffffff


	//   ....[14]....
        /*0894*/ 	.word	0xffffffff


	//   ....[15]....
        /*0898*/ 	.word	0xffffffff


	//   ....[16]....
        /*089c*/ 	.word	0xffffffff


	//   ....[17]....
        /*08a0*/ 	.word	0xffffffff


	//   ....[18]....
        /*08a4*/ 	.word	0xffffffff


	//   ....[19]....
        /*08a8*/ 	.word	0xffffffff


	//   ....[20]....
        /*08ac*/ 	.word	0xffffffff


	//   ....[21]....
        /*08b0*/ 	.word	0xffffffff


	//   ....[22]....
        /*08b4*/ 	.word	0xffffffff


	//   ....[23]....
        /*08b8*/ 	.word	0xffffffff


	//   ....[24]....
        /*08bc*/ 	.word	0xffffffff


	//   ....[25]....
        /*08c0*/ 	.word	0xffffffff


	//   ....[26]....
        /*08c4*/ 	.word	0xffffffff


	//   ....[27]....
        /*08c8*/ 	.word	0xffffffff


	//   ....[28]....
        /*08cc*/ 	.word	0xffffffff


	//   ....[29]....
        /*08d0*/ 	.word	0xffffffff


	//   ....[30]....
        /*08d4*/ 	.word	0xffffffff


	//   ....[31]....
        /*08d8*/ 	.word	0xffffffff


	//   ....[32]....
        /*08dc*/ 	.word	0xffffffff


	//   ....[33]....
        /*08e0*/ 	.word	0xffffffff


	//   ....[34]....
        /*08e4*/ 	.word	0xffffffff


	//   ....[35]....
        /*08e8*/ 	.word	0xffffffff


	//   ....[36]....
        /*08ec*/ 	.word	0xffffffff


	//   ....[37]....
        /*08f0*/ 	.word	0xffffffff


	//   ....[38]....
        /*08f4*/ 	.word	0xffffffff


	//   ....[39]....
        /*08f8*/ 	.word	0xffffffff


	//   ....[40]....
        /*08fc*/ 	.word	0xffffffff


	//   ....[41]....
        /*0900*/ 	.word	0xffffffff


	//   ....[42]....
        /*0904*/ 	.word	0xffffffff


	//   ....[43]....
        /*0908*/ 	.word	0xffffffff


	//   ....[44]....
        /*090c*/ 	.word	0xffffffff


	//   ....[45]....
        /*0910*/ 	.word	0xffffffff


	//   ....[46]....
        /*0914*/ 	.word	0xffffffff


	//   ....[47]....
        /*0918*/ 	.word	0xffffffff


	//   ....[48]....
        /*091c*/ 	.word	0xffffffff


	//   ....[49]....
        /*0920*/ 	.word	0xffffffff


	//   ....[50]....
        /*0924*/ 	.word	0xffffffff


	//   ....[51]....
        /*0928*/ 	.word	0xffffffff


	//   ....[52]....
        /*092c*/ 	.word	0xffffffff


	//   ....[53]....
        /*0930*/ 	.word	0xffffffff


	//   ....[54]....
        /*0934*/ 	.word	0xffffffff


	//   ....[55]....
        /*0938*/ 	.word	0xffffffff


	//   ....[56]....
        /*093c*/ 	.word	0xffffffff


	//   ....[57]....
        /*0940*/ 	.word	0xffffffff


	//   ....[58]....
        /*0944*/ 	.word	0xffffffff


	//   ....[59]....
        /*0948*/ 	.word	0xffffffff


	//   ....[60]....
        /*094c*/ 	.word	0xffffffff


	//   ....[61]....
        /*0950*/ 	.word	0xffffffff


	//   ....[62]....
        /*0954*/ 	.word	0xffffffff


	//   ....[63]....
        /*0958*/ 	.word	0xffffffff


	//   ....[64]....
        /*095c*/ 	.word	0xffffffff


	//   ....[65]....
        /*0960*/ 	.word	0xffffffff


	//   ....[66]....
        /*0964*/ 	.word	0xffffffff


	//   ....[67]....
        /*0968*/ 	.word	0xffffffff


	//   ....[68]....
        /*096c*/ 	.word	0xffffffff


	//   ....[69]....
        /*0970*/ 	.word	0xffffffff


	//   ....[70]....
        /*0974*/ 	.word	0xffffffff


	//   ....[71]....
        /*0978*/ 	.word	0xffffffff


	//   ....[72]....
        /*097c*/ 	.word	0xffffffff


	//   ....[73]....
        /*0980*/ 	.word	0xffffffff


	//   ....[74]....
        /*0984*/ 	.word	0xffffffff


	//   ....[75]....
        /*0988*/ 	.word	0xffffffff


	//   ....[76]....
        /*098c*/ 	.word	0xffffffff


	//   ....[77]....
        /*0990*/ 	.word	0xffffffff


	//   ....[78]....
        /*0994*/ 	.word	0xffffffff


	//   ....[79]....
        /*0998*/ 	.word	0xffffffff


	//   ....[80]....
        /*099c*/ 	.word	0xffffffff


	//   ....[81]....
        /*09a0*/ 	.word	0xffffffff


	//   ....[82]....
        /*09a4*/ 	.word	0xffffffff


	//   ....[83]....
        /*09a8*/ 	.word	0xffffffff


	//   ....[84]....
        /*09ac*/ 	.word	0xffffffff


	//   ....[85]....
        /*09b0*/ 	.word	0xffffffff


	//   ....[86]....
        /*09b4*/ 	.word	0xffffffff


	//   ....[87]....
        /*09b8*/ 	.word	0xffffffff


	//   ....[88]....
        /*09bc*/ 	.word	0xffffffff


	//   ....[89]....
        /*09c0*/ 	.word	0xffffffff


	//   ....[90]....
        /*09c4*/ 	.word	0xffffffff


	//   ....[91]....
        /*09c8*/ 	.word	0xffffffff


	//   ....[92]....
        /*09cc*/ 	.word	0xffffffff


	//   ....[93]....
        /*09d0*/ 	.word	0xffffffff


	//   ....[94]....
        /*09d4*/ 	.word	0xffffffff


	//   ....[95]....
        /*09d8*/ 	.word	0xffffffff


	//   ....[96]....
        /*09dc*/ 	.word	0xffffffff


	//   ....[97]....
        /*09e0*/ 	.word	0xffffffff


	//   ....[98]....
        /*09e4*/ 	.word	0xffffffff


	//   ....[99]....
        /*09e8*/ 	.word	0xffffffff


	//   ....[100]....
        /*09ec*/ 	.word	0xffffffff


	//   ....[101]....
        /*09f0*/ 	.word	0xffffffff


	//   ....[102]....
        /*09f4*/ 	.word	0xffffffff


	//   ....[103]....
        /*09f8*/ 	.word	0xffffffff


	//   ....[104]....
        /*09fc*/ 	.word	0xffffffff


	//   ....[105]....
        /*0a00*/ 	.word	0xffffffff


	//   ....[106]....
        /*0a04*/ 	.word	0xffffffff


	//   ....[107]....
        /*0a08*/ 	.word	0xffffffff


	//   ....[108]....
        /*0a0c*/ 	.word	0xffffffff


	//   ....[109]....
        /*0a10*/ 	.word	0xffffffff


	//   ....[110]....
        /*0a14*/ 	.word	0xffffffff


	//   ....[111]....
        /*0a18*/ 	.word	0xffffffff


	//   ....[112]....
        /*0a1c*/ 	.word	0xffffffff


	//   ....[113]....
        /*0a20*/ 	.word	0xffffffff


	//   ....[114]....
        /*0a24*/ 	.word	0xffffffff


	//   ....[115]....
        /*0a28*/ 	.word	0xffffffff


	//   ....[116]....
        /*0a2c*/ 	.word	0xffffffff


	//   ....[117]....
        /*0a30*/ 	.word	0xffffffff


	//   ....[118]....
        /*0a34*/ 	.word	0xffffffff


	//   ....[119]....
        /*0a38*/ 	.word	0xffffffff


	//   ....[120]....
        /*0a3c*/ 	.word	0xffffffff


	//   ....[121]....
        /*0a40*/ 	.word	0xffffffff


	//   ....[122]....
        /*0a44*/ 	.word	0xffffffff


	//   ....[123]....
        /*0a48*/ 	.word	0xffffffff


	//   ....[124]....
        /*0a4c*/ 	.word	0xffffffff


	//   ....[125]....
        /*0a50*/ 	.word	0xffffffff


	//   ....[126]....
        /*0a54*/ 	.word	0xffffffff


	//   ....[127]....
        /*0a58*/ 	.word	0xffffffff


	//   ....[128]....
        /*0a5c*/ 	.word	0xffffffff


	//   ....[129]....
        /*0a60*/ 	.word	0xffffffff


	//   ....[130]....
        /*0a64*/ 	.word	0xffffffff


	//   ....[131]....
        /*0a68*/ 	.word	0xffffffff


	//   ....[132]....
        /*0a6c*/ 	.word	0xffffffff


	//   ....[133]....
        /*0a70*/ 	.word	0xffffffff


	//   ....[134]....
        /*0a74*/ 	.word	0xffffffff


	//   ....[135]....
        /*0a78*/ 	.word	0xffffffff


	//   ....[136]....
        /*0a7c*/ 	.word	0xffffffff


	//   ....[137]....
        /*0a80*/ 	.word	0xffffffff


	//   ....[138]....
        /*0a84*/ 	.word	0xffffffff


	//   ....[139]....
        /*0a88*/ 	.word	0xffffffff


	//   ....[140]....
        /*0a8c*/ 	.word	0xffffffff


	//   ....[141]....
        /*0a90*/ 	.word	0xffffffff


	//   ....[142]....
        /*0a94*/ 	.word	0xffffffff


	//   ....[143]....
        /*0a98*/ 	.word	0xffffffff


	//   ....[144]....
        /*0a9c*/ 	.word	0xffffffff


	//   ....[145]....
        /*0aa0*/ 	.word	0xffffffff


	//   ....[146]....
        /*0aa4*/ 	.word	0xffffffff


	//   ....[147]....
        /*0aa8*/ 	.word	0xffffffff


	//   ....[148]....
        /*0aac*/ 	.word	0xffffffff


	//   ....[149]....
        /*0ab0*/ 	.word	0xffffffff


	//   ....[150]....
        /*0ab4*/ 	.word	0xffffffff


	//   ....[151]....
        /*0ab8*/ 	.word	0xffffffff


	//   ....[152]....
        /*0abc*/ 	.word	0xffffffff


	//   ....[153]....
        /*0ac0*/ 	.word	0xffffffff


	//   ....[154]....
        /*0ac4*/ 	.word	0xffffffff


	//   ....[155]....
        /*0ac8*/ 	.word	0xffffffff


	//   ....[156]....
        /*0acc*/ 	.word	0xffffffff


	//   ....[157]....
        /*0ad0*/ 	.word	0xffffffff


	//   ....[158]....
        /*0ad4*/ 	.word	0xffffffff


	//   ....[159]....
        /*0ad8*/ 	.word	0xffffffff


	//   ....[160]....
        /*0adc*/ 	.word	0xffffffff


	//   ....[161]....
        /*0ae0*/ 	.word	0xffffffff


	//   ....[162]....
        /*0ae4*/ 	.word	0xffffffff


	//   ....[163]....
        /*0ae8*/ 	.word	0xffffffff


	//   ....[164]....
        /*0aec*/ 	.word	0xffffffff


	//   ....[165]....
        /*0af0*/ 	.word	0xffffffff


	//   ....[166]....
        /*0af4*/ 	.word	0xffffffff


	//   ....[167]....
        /*0af8*/ 	.word	0xffffffff


	//   ....[168]....
        /*0afc*/ 	.word	0xffffffff


	//   ....[169]....
        /*0b00*/ 	.word	0xffffffff


	//   ....[170]....
        /*0b04*/ 	.word	0xffffffff


	//   ....[171]....
        /*0b08*/ 	.word	0xffffffff


	//   ....[172]....
        /*0b0c*/ 	.word	0xffffffff


	//   ....[173]....
        /*0b10*/ 	.word	0x0500000f


	//   ....[174]....
        /*0b14*/ 	.word	0x0500000f


	//   ....[175]....
        /*0b18*/ 	.word	0x0500000f


	//   ....[176]....
        /*0b1c*/ 	.word	0x0500000f


	//   ....[177]....
        /*0b20*/ 	.word	0x0500000f


	//   ....[178]....
        /*0b24*/ 	.word	0x0500000f


	//   ....[179]....
        /*0b28*/ 	.word	0x0500000f


	//   ....[180]....
        /*0b2c*/ 	.word	0x0500000f


	//   ....[181]....
        /*0b30*/ 	.word	0x0500000f


	//   ....[182]....
        /*0b34*/ 	.word	0x0500000f


	//   ....[183]....
        /*0b38*/ 	.word	0x0500000f


	//   ....[184]....
        /*0b3c*/ 	.word	0x0500000f


	//   ....[185]....
        /*0b40*/ 	.word	0x0500000f


	//   ....[186]....
        /*0b44*/ 	.word	0x0500000f


	//   ....[187]....
        /*0b48*/ 	.word	0x0500000f


	//   ....[188]....
        /*0b4c*/ 	.word	0x0500000f


	//   ....[189]....
        /*0b50*/ 	.word	0x0500000f


	//   ....[190]....
        /*0b54*/ 	.word	0x0500000f


	//   ....[191]....
        /*0b58*/ 	.word	0x0500000f


	//   ....[192]....
        /*0b5c*/ 	.word	0x0500000f


	//   ....[193]....
        /*0b60*/ 	.word	0x0500000f


	//   ....[194]....
        /*0b64*/ 	.word	0x0500000f


	//   ....[195]....
        /*0b68*/ 	.word	0x0500000f


	//   ....[196]....
        /*0b6c*/ 	.word	0x0500000f


	//   ....[197]....
        /*0b70*/ 	.word	0x0500000f


	//   ....[198]....
        /*0b74*/ 	.word	0x0500000f


	//   ....[199]....
        /*0b78*/ 	.word	0x0500000f


	//   ....[200]....
        /*0b7c*/ 	.word	0x0500000f


	//   ....[201]....
        /*0b80*/ 	.word	0x0500000f


	//   ....[202]....
        /*0b84*/ 	.word	0x0500000f


	//   ....[203]....
        /*0b88*/ 	.word	0x0500000f


	//   ....[204]....
        /*0b8c*/ 	.word	0x0500000f


	//   ....[205]....
        /*0b90*/ 	.word	0x0500000f


	//   ....[206]....
        /*0b94*/ 	.word	0x0500000f


	//   ....[207]....
        /*0b98*/ 	.word	0x0500000f


	//   ....[208]....
        /*0b9c*/ 	.word	0x0500000f


	//   ....[209]....
        /*0ba0*/ 	.word	0x0500000f


	//   ....[210]....
        /*0ba4*/ 	.word	0x0500000f


	//   ....[211]....
        /*0ba8*/ 	.word	0x0500000f


	//   ....[212]....
        /*0bac*/ 	.word	0x0500000f


	//   ....[213]....
        /*0bb0*/ 	.word	0x0500000f


	//   ....[214]....
        /*0bb4*/ 	.word	0x0500000f


	//   ....[215]....
        /*0bb8*/ 	.word	0x0500000f


	//   ....[216]....
        /*0bbc*/ 	.word	0x0500000f


	//   ....[217]....
        /*0bc0*/ 	.word	0x0500000f


	//   ....[218]....
        /*0bc4*/ 	.word	0x0500000f


	//   ....[219]....
        /*0bc8*/ 	.word	0x0500000f


	//   ....[220]....
        /*0bcc*/ 	.word	0x0500000f


	//   ....[221]....
        /*0bd0*/ 	.word	0x0500000f


	//   ....[222]....
        /*0bd4*/ 	.word	0x0500000f


	//   ....[223]....
        /*0bd8*/ 	.word	0x0500000f


	//   ....[224]....
        /*0bdc*/ 	.word	0x0500000f


	//   ....[225]....
        /*0be0*/ 	.word	0x0500000f


	//   ....[226]....
        /*0be4*/ 	.word	0x0500000f


	//   ....[227]....
        /*0be8*/ 	.word	0x0500000f


	//   ....[228]....
        /*0bec*/ 	.word	0x0500000f


	//   ....[229]....
        /*0bf0*/ 	.word	0x0500000f


	//   ....[230]....
        /*0bf4*/ 	.word	0x0500000f


	//   ....[231]....
        /*0bf8*/ 	.word	0x0500000f


	//   ....[232]....
        /*0bfc*/ 	.word	0x0500000f


	//   ....[233]....
        /*0c00*/ 	.word	0x0500000f


	//   ....[234]....
        /*0c04*/ 	.word	0x0500000f


	//   ....[235]....
        /*0c08*/ 	.word	0x0500000f


	//   ....[236]....
        /*0c0c*/ 	.word	0x0500000f


	//   ....[237]....
        /*0c10*/ 	.word	0x0500000f


	//   ....[238]....
        /*0c14*/ 	.word	0x0500000f


	//   ....[239]....
        /*0c18*/ 	.word	0x0500000f


	//   ....[240]....
        /*0c1c*/ 	.word	0x0500000f


	//   ....[241]....
        /*0c20*/ 	.word	0x0500000f


	//   ....[242]....
        /*0c24*/ 	.word	0x0500000f


	//   ....[243]....
        /*0c28*/ 	.word	0x0500000f


	//   ....[244]....
        /*0c2c*/ 	.word	0x0500000f


	//   ....[245]....
        /*0c30*/ 	.word	0x0500000f


	//   ....[246]....
        /*0c34*/ 	.word	0x0500000f


	//   ....[247]....
        /*0c38*/ 	.word	0x0500000f


	//   ....[248]....
        /*0c3c*/ 	.word	0x0500000f


	//   ....[249]....
        /*0c40*/ 	.word	0x0500000f


	//   ....[250]....
        /*0c44*/ 	.word	0x0500000f


	//   ....[251]....
        /*0c48*/ 	.word	0x0500000f


	//   ....[252]....
        /*0c4c*/ 	.word	0x0500000f


	//   ....[253]....
        /*0c50*/ 	.word	0x0500000f


	//   ....[254]....
        /*0c54*/ 	.word	0x0500000f


	//   ....[255]....
        /*0c58*/ 	.word	0x0500000f


	//   ....[0]....
        /*0c5c*/ 	.word	0x0500000f


	//   ....[1]....
        /*0c60*/ 	.word	0x0500000f


	//   ....[2]....
        /*0c64*/ 	.word	0x0500000f


	//----- nvinfo : EIATTR_COOP_GROUP_INSTR_OFFSETS
	.align		4
.L_1540:
        /*0c68*/ 	.byte	0x04, 0x28
        /*0c6a*/ 	.short	(.L_1542 - .L_1541)


	//   ....[0]....
.L_1541:
        /*0c6c*/ 	.word	0x00000060


	//   ....[1]....
        /*0c70*/ 	.word	0x00000130


	//   ....[2]....
        /*0c74*/ 	.word	0x00000230


	//   ....[3]....
        /*0c78*/ 	.word	0x000003a0


	//   ....[4]....
        /*0c7c*/ 	.word	0x00000500


	//   ....[5]....
        /*0c80*/ 	.word	0x00000620


	//   ....[6]....
        /*0c84*/ 	.word	0x00000780


	//   ....[7]....
        /*0c88*/ 	.word	0x00002950


	//   ....[8]....
        /*0c8c*/ 	.word	0x00002960


	//   ....[9]....
        /*0c90*/ 	.word	0x00003b50


	//   ....[10]....
        /*0c94*/ 	.word	0x00003b60


	//   ....[11]....
        /*0c98*/ 	.word	0x00004d50


	//   ....[12]....
        /*0c9c*/ 	.word	0x00004d60


	//   ....[13]....
        /*0ca0*/ 	.word	0x00005110


	//   ....[14]....
        /*0ca4*/ 	.word	0x00005130


	//   ....[15]....
        /*0ca8*/ 	.word	0x00005a10


	//   ....[16]....
        /*0cac*/ 	.word	0x00006440


	//   ....[17]....
        /*0cb0*/ 	.word	0x00006450


	//   ....[18]....
        /*0cb4*/ 	.word	0x00006460


	//   ....[19]....
        /*0cb8*/ 	.word	0x00006470


	//   ....[20]....
        /*0cbc*/ 	.word	0x00007950


	//   ....[21]....
        /*0cc0*/ 	.word	0x00007960


	//   ....[22]....
        /*0cc4*/ 	.word	0x00007970


	//   ....[23]....
        /*0cc8*/ 	.word	0x00007980


	//   ....[24]....
        /*0ccc*/ 	.word	0x00009b20


	//   ....[25]....
        /*0cd0*/ 	.word	0x0000af40


	//   ....[26]....
        /*0cd4*/ 	.word	0x0000b8e0


	//   ....[27]....
        /*0cd8*/ 	.word	0x0000b9e0


	//   ....[28]....
        /*0cdc*/ 	.word	0x0000c400


	//   ....[29]....
        /*0ce0*/ 	.word	0x0000c480


	//   ....[30]....
        /*0ce4*/ 	.word	0x0000e660


	//   ....[31]....
        /*0ce8*/ 	.word	0x0000ed00


	//   ....[32]....
        /*0cec*/ 	.word	0x00010830


	//   ....[33]....
        /*0cf0*/ 	.word	0x000109e0


	//   ....[34]....
        /*0cf4*/ 	.word	0x00011010


	//   ....[35]....
        /*0cf8*/ 	.word	0x00011070


	//   ....[36]....
        /*0cfc*/ 	.word	0x00013bd0


	//   ....[37]....
        /*0d00*/ 	.word	0x00013c20


	//   ....[38]....
        /*0d04*/ 	.word	0x00013ff0


	//   ....[39]....
        /*0d08*/ 	.word	0x00014010


	//   ....[40]....
        /*0d0c*/ 	.word	0x00016670


	//   ....[41]....
        /*0d10*/ 	.word	0x00016ce0


	//   ....[42]....
        /*0d14*/ 	.word	0x00018480


	//   ....[43]....
        /*0d18*/ 	.word	0x00018580


	//   ....[44]....
        /*0d1c*/ 	.word	0x00018ff0


	//   ....[45]....
        /*0d20*/ 	.word	0x00019050


	//   ....[46]....
        /*0d24*/ 	.word	0x0001a5f0


	//   ....[47]....
        /*0d28*/ 	.word	0x0001a620


	//   ....[48]....
        /*0d2c*/ 	.word	0x0001a710


	//   ....[49]....
        /*0d30*/ 	.word	0x0001a7e0


	//   ....[50]....
        /*0d34*/ 	.word	0x0001b2d0


	//   ....[51]....
        /*0d38*/ 	.word	0x0001b2e0


	//   ....[52]....
        /*0d3c*/ 	.word	0x0001b2f0


	//   ....[53]....
        /*0d40*/ 	.word	0x0001b300


	//   ....[54]....
        /*0d44*/ 	.word	0x0001b310


	//   ....[55]....
        /*0d48*/ 	.word	0x0001b320


	//   ....[56]....
        /*0d4c*/ 	.word	0x0001b330


	//   ....[57]....
        /*0d50*/ 	.word	0x0001b350


	//   ....[58]....
        /*0d54*/ 	.word	0x0001b380


	//   ....[59]....
        /*0d58*/ 	.word	0x0001b3a0


	//   ....[60]....
        /*0d5c*/ 	.word	0x0001b3d0


	//   ....[61]....
        /*0d60*/ 	.word	0x0001b3f0


	//   ....[62]....
        /*0d64*/ 	.word	0x0001b420


	//   ....[63]....
        /*0d68*/ 	.word	0x0001b430


	//   ....[64]....
        /*0d6c*/ 	.word	0x0001b460


	//   ....[65]....
        /*0d70*/ 	.word	0x0001b470


	//   ....[66]....
        /*0d74*/ 	.word	0x0001b990


	//   ....[67]....
        /*0d78*/ 	.word	0x0001b9d0


	//   ....[68]....
        /*0d7c*/ 	.word	0x0001ba10


	//   ....[69]....
        /*0d80*/ 	.word	0x0001ba50


	//   ....[70]....
        /*0d84*/ 	.word	0x0001bed0


	//   ....[71]....
        /*0d88*/ 	.word	0x0001bf10


	//   ....[72]....
        /*0d8c*/ 	.word	0x0001bf30


	//   ....[73]....
        /*0d90*/ 	.word	0x0001bf70


	//   ....[74]....
        /*0d94*/ 	.word	0x0001bf90


	//   ....[75]....
        /*0d98*/ 	.word	0x0001bfb0


	//   ....[76]....
        /*0d9c*/ 	.word	0x0001bfd0


	//   ....[77]....
        /*0da0*/ 	.word	0x0001c000


	//   ....[78]....
        /*0da4*/ 	.word	0x0001c800


	//   ....[79]....
        /*0da8*/ 	.word	0x0001c830


	//   ....[80]....
        /*0dac*/ 	.word	0x0001c870


	//   ....[81]....
        /*0db0*/ 	.word	0x0001c8a0


	//   ....[82]....
        /*0db4*/ 	.word	0x0001c8c0


	//   ....[83]....
        /*0db8*/ 	.word	0x0001c8d0


	//   ....[84]....
        /*0dbc*/ 	.word	0x0001c8e0


	//   ....[85]....
        /*0dc0*/ 	.word	0x0001c900


	//   ....[86]....
        /*0dc4*/ 	.word	0x0001ca60


	//   ....[87]....
        /*0dc8*/ 	.word	0x0001cc10


	//   ....[88]....
        /*0dcc*/ 	.word	0x0001cc40


	//   ....[89]....
        /*0dd0*/ 	.word	0x0001cc70


	//   ....[90]....
        /*0dd4*/ 	.word	0x0001cca0


	//   ....[91]....
        /*0dd8*/ 	.word	0x0001ccd0


	//   ....[92]....
        /*0ddc*/ 	.word	0x0001cd00


	//   ....[93]....
        /*0de0*/ 	.word	0x0001ce70


	//   ....[94]....
        /*0de4*/ 	.word	0x0001cea0


	//   ....[95]....
        /*0de8*/ 	.word	0x0001ced0


	//   ....[96]....
        /*0dec*/ 	.word	0x0001cf00


	//   ....[97]....
        /*0df0*/ 	.word	0x0001cf30


	//   ....[98]....
        /*0df4*/ 	.word	0x0001cf60


	//   ....[99]....
        /*0df8*/ 	.word	0x0001d010


	//   ....[100]....
        /*0dfc*/ 	.word	0x0001d070


	//   ....[101]....
        /*0e00*/ 	.word	0x0001d110


	//   ....[102]....
        /*0e04*/ 	.word	0x0001e310


	//   ....[103]....
        /*0e08*/ 	.word	0x000204b0


	//   ....[104]....
        /*0e0c*/ 	.word	0x000204e0


	//   ....[105]....
        /*0e10*/ 	.word	0x00020540


	//   ....[106]....
        /*0e14*/ 	.word	0x00020570


	//   ....[107]....
        /*0e18*/ 	.word	0x000205c0


	//   ....[108]....
        /*0e1c*/ 	.word	0x000205d0


	//   ....[109]....
        /*0e20*/ 	.word	0x000205f0


	//   ....[110]....
        /*0e24*/ 	.word	0x00020600


	//   ....[111]....
        /*0e28*/ 	.word	0x00020660


	//   ....[112]....
        /*0e2c*/ 	.word	0x000206b0


	//   ....[113]....
        /*0e30*/ 	.word	0x00020b00


	//   ....[114]....
        /*0e34*/ 	.word	0x00020b20


	//   ....[115]....
        /*0e38*/ 	.word	0x00020b80


	//   ....[116]....
        /*0e3c*/ 	.word	0x00020ba0


	//   ....[117]....
        /*0e40*/ 	.word	0x00020be0


	//   ....[118]....
        /*0e44*/ 	.word	0x00020c00


	//   ....[119]....
        /*0e48*/ 	.word	0x00020c10


	//   ....[120]....
        /*0e4c*/ 	.word	0x00020c20


	//   ....[121]....
        /*0e50*/ 	.word	0x00020cb0


	//   ....[122]....
        /*0e54*/ 	.word	0x00020cd0


	//   ....[123]....
        /*0e58*/ 	.word	0x000215b0


	//   ....[124]....
        /*0e5c*/ 	.word	0x000215e0


	//   ....[125]....
        /*0e60*/ 	.word	0x00021680


	//   ....[126]....
        /*0e64*/ 	.word	0x000216a0


	//   ....[127]....
        /*0e68*/ 	.word	0x00021720


	//   ....[128]....
        /*0e6c*/ 	.word	0x00021740


	//   ....[129]....
        /*0e70*/ 	.word	0x000217b0


	//   ....[130]....
        /*0e74*/ 	.word	0x000217c0


	//   ....[131]....
        /*0e78*/ 	.word	0x00021800


	//   ....[132]....
        /*0e7c*/ 	.word	0x00021820


	//   ....[133]....
        /*0e80*/ 	.word	0x00021830


	//   ....[134]....
        /*0e84*/ 	.word	0x00021840


	//   ....[135]....
        /*0e88*/ 	.word	0x00022350


	//   ....[136]....
        /*0e8c*/ 	.word	0x00022360


	//   ....[137]....
        /*0e90*/ 	.word	0x00022380


	//   ....[138]....
        /*0e94*/ 	.word	0x000223d0


	//   ....[139]....
        /*0e98*/ 	.word	0x000223e0


	//   ....[140]....
        /*0e9c*/ 	.word	0x00022420


	//   ....[141]....
        /*0ea0*/ 	.word	0x00022430


	//   ....[142]....
        /*0ea4*/ 	.word	0x00022440


	//   ....[143]....
        /*0ea8*/ 	.word	0x00022480


	//   ....[144]....
        /*0eac*/ 	.word	0x000224c0


	//   ....[145]....
        /*0eb0*/ 	.word	0x00022920


	//   ....[146]....
        /*0eb4*/ 	.word	0x00022930


	//   ....[147]....
        /*0eb8*/ 	.word	0x00022940


	//   ....[148]....
        /*0ebc*/ 	.word	0x00022980


	//   ....[149]....
        /*0ec0*/ 	.word	0x00022990


	//   ....[150]....
        /*0ec4*/ 	.word	0x000229d0


	//   ....[151]....
        /*0ec8*/ 	.word	0x000229e0


	//   ....[152]....
        /*0ecc*/ 	.word	0x000229f0


	//   ....[153]....
        /*0ed0*/ 	.word	0x00022a30


	//   ....[154]....
        /*0ed4*/ 	.word	0x00022a70


	//   ....[155]....
        /*0ed8*/ 	.word	0x00023ae0


	//   ....[156]....
        /*0edc*/ 	.word	0x00023b40


	//   ....[157]....
        /*0ee0*/ 	.word	0x00023b70


	//   ....[158]....
        /*0ee4*/ 	.word	0x00023b80


	//   ....[159]....
        /*0ee8*/ 	.word	0x00023bb0


	//   ....[160]....
        /*0eec*/ 	.word	0x00023be0


	//   ....[161]....
        /*0ef0*/ 	.word	0x00023c10


	//   ....[162]....
        /*0ef4*/ 	.word	0x00023c40


	//   ....[163]....
        /*0ef8*/ 	.word	0x00023dc0


	//   ....[164]....
        /*0efc*/ 	.word	0x00023df0


	//   ....[165]....
        /*0f00*/ 	.word	0x00023e20


	//   ....[166]....
        /*0f04*/ 	.word	0x00023e50


	//   ....[167]....
        /*0f08*/ 	.word	0x00023e80


	//   ....[168]....
        /*0f0c*/ 	.word	0x00023eb0


	//   ....[169]....
        /*0f10*/ 	.word	0x00023f70


	//   ....[170]....
        /*0f14*/ 	.word	0x00023f90


	//   ....[171]....
        /*0f18*/ 	.word	0x00024000


	//   ....[172]....
        /*0f1c*/ 	.word	0x000246c0


	//   ....[173]....
        /*0f20*/ 	.word	0x00024a80


	//   ....[174]....
        /*0f24*/ 	.word	0x00024b10


	//   ....[175]....
        /*0f28*/ 	.word	0x00024be0


	//   ....[176]....
        /*0f2c*/ 	.word	0x00024c70


	//   ....[177]....
        /*0f30*/ 	.word	0x00024d40


	//   ....[178]....
        /*0f34*/ 	.word	0x00024dd0


	//   ....[179]....
        /*0f38*/ 	.word	0x00024ea0


	//   ....[180]....
        /*0f3c*/ 	.word	0x00024f30


	//   ....[181]....
        /*0f40*/ 	.word	0x00024f80


	//   ....[182]....
        /*0f44*/ 	.word	0x00024fd0


	//   ....[183]....
        /*0f48*/ 	.word	0x000250a0


	//   ....[184]....
        /*0f4c*/ 	.word	0x00025130


	//   ....[185]....
        /*0f50*/ 	.word	0x00025180


	//   ....[186]....
        /*0f54*/ 	.word	0x000251d0


	//   ....[187]....
        /*0f58*/ 	.word	0x00025560


	//   ....[188]....
        /*0f5c*/ 	.word	0x00025840


	//   ....[189]....
        /*0f60*/ 	.word	0x00025940


	//   ....[190]....
        /*0f64*/ 	.word	0x00025a10


	//   ....[191]....
        /*0f68*/ 	.word	0x00025a80


	//   ....[192]....
        /*0f6c*/ 	.word	0x00025b60


	//   ....[193]....
        /*0f70*/ 	.word	0x00025be0


	//   ....[194]....
        /*0f74*/ 	.word	0x00025cb0


	//   ....[195]....
        /*0f78*/ 	.word	0x00025d30


	//   ....[196]....
        /*0f7c*/ 	.word	0x00025e00


	//   ....[197]....
        /*0f80*/ 	.word	0x00025e80


	//   ....[198]....
        /*0f84*/ 	.word	0x00025f50


	//   ....[199]....
        /*0f88*/ 	.word	0x00026050


	//   ....[200]....
        /*0f8c*/ 	.word	0x00026100


	//   ....[201]....
        /*0f90*/ 	.word	0x00026170


	//   ....[202]....
        /*0f94*/ 	.word	0x00026250


	//   ....[203]....
        /*0f98*/ 	.word	0x000262b0


	//   ....[204]....
        /*0f9c*/ 	.word	0x00026370


	//   ....[205]....
        /*0fa0*/ 	.word	0x000263d0


	//   ....[206]....
        /*0fa4*/ 	.word	0x00026490


	//   ....[207]....
        /*0fa8*/ 	.word	0x000264f0


	//   ....[208]....
        /*0fac*/ 	.word	0x000265c0


	//   ....[209]....
        /*0fb0*/ 	.word	0x00026670


	//   ....[210]....
        /*0fb4*/ 	.word	0x000266e0


	//   ....[211]....
        /*0fb8*/ 	.word	0x00026740


	//   ....[212]....
        /*0fbc*/ 	.word	0x00026830


	//   ....[213]....
        /*0fc0*/ 	.word	0x00026890


	//   ....[214]....
        /*0fc4*/ 	.word	0x00026990


	//   ....[215]....
        /*0fc8*/ 	.word	0x00026a00


	//   ....[216]....
        /*0fcc*/ 	.word	0x00026af0


	//   ....[217]....
        /*0fd0*/ 	.word	0x00026b50


	//   ....[218]....
        /*0fd4*/ 	.word	0x00026bf0


	//   ....[219]....
        /*0fd8*/ 	.word	0x00026cb0


	//   ....[220]....
        /*0fdc*/ 	.word	0x00026d80


	//   ....[221]....
        /*0fe0*/ 	.word	0x00026ed0


	//   ....[222]....
        /*0fe4*/ 	.word	0x00026f80


	//   ....[223]....
        /*0fe8*/ 	.word	0x00027030


	//   ....[224]....
        /*0fec*/ 	.word	0x000270d0


	//   ....[225]....
        /*0ff0*/ 	.word	0x00027180


	//   ....[226]....
        /*0ff4*/ 	.word	0x00027220


	//   ....[227]....
        /*0ff8*/ 	.word	0x000272d0


	//   ....[228]....
        /*0ffc*/ 	.word	0x00027370


	//   ....[229]....
        /*1000*/ 	.word	0x000273e0


	//   ....[230]....
        /*1004*/ 	.word	0x000274a0


	//   ....[231]....
        /*1008*/ 	.word	0x000275a0


	//   ....[232]....
        /*100c*/ 	.word	0x00027630


	//   ....[233]....
        /*1010*/ 	.word	0x00027690


	//   ....[234]....
        /*1014*/ 	.word	0x00027740


	//   ....[235]....
        /*1018*/ 	.word	0x000277a0


	//   ....[236]....
        /*101c*/ 	.word	0x00027850


	//   ....[237]....
        /*1020*/ 	.word	0x000278b0


	//   ....[238]....
        /*1024*/ 	.word	0x00027960


	//   ....[239]....
        /*1028*/ 	.word	0x000279c0


	//   ....[240]....
        /*102c*/ 	.word	0x00027a70


	//   ....[241]....
        /*1030*/ 	.word	0x00027c50


	//   ....[242]....
        /*1034*/ 	.word	0x00027cf0


	//   ....[243]....
        /*1038*/ 	.word	0x00027e10


	//   ....[244]....
        /*103c*/ 	.word	0x00027e80


	//   ....[245]....
        /*1040*/ 	.word	0x00027ef0


	//   ....[246]....
        /*1044*/ 	.word	0x00027f60


	//   ....[247]....
        /*1048*/ 	.word	0x00027fd0


	//   ....[248]....
        /*104c*/ 	.word	0x00028050


	//   ....[249]....
        /*1050*/ 	.word	0x000280e0


	//   ....[250]....
        /*1054*/ 	.word	0x00028180


	//   ....[251]....
        /*1058*/ 	.word	0x000281f0


	//   ....[252]....
        /*105c*/ 	.word	0x00028260


	//   ....[253]....
        /*1060*/ 	.word	0x000282d0


	//   ....[254]....
        /*1064*/ 	.word	0x00028350


	//   ....[255]....
        /*1068*/ 	.word	0x000283c0


	//   ....[0]....
        /*106c*/ 	.word	0x00028460


	//   ....[1]....
        /*1070*/ 	.word	0x000284f0


	//   ....[2]....
        /*1074*/ 	.word	0x00028620


	//----- nvinfo : EIATTR_REG_RECONFIG
	.align		4
.L_1542:
        /*1078*/ 	.byte	0x01, 0x54
	.zero		2


	//----- nvinfo : EIATTR_SYSCALL_OFFSETS
	.align		4
        /*107c*/ 	.byte	0x04, 0x46
        /*107e*/ 	.short	(.L_1544 - .L_1543)


	//   ....[0]....
.L_1543:
        /*1080*/ 	.word	0x00001b00


	//   ....[1]....
        /*1084*/ 	.word	0x00001c50


	//   ....[2]....
        /*1088*/ 	.word	0x00005b80


	//   ....[3]....
        /*108c*/ 	.word	0x00006160


	//   ....[4]....
        /*1090*/ 	.word	0x0001f690


	//   ....[5]....
        /*1094*/ 	.word	0x0001f800


	//   ....[6]....
        /*1098*/ 	.word	0x0001f950


	//   ....[7]....
        /*109c*/ 	.word	0x0001fa90


	//   ....[8]....
        /*10a0*/ 	.word	0x000210f0


	//----- nvinfo : EIATTR_MBARRIER_INSTR_OFFSETS
	.align		4
.L_1544:
        /*10a4*/ 	.byte	0x04, 0x39
        /*10a6*/ 	.short	(.L_1546 - .L_1545)


	//   ....[0]....
.L_1545:
        /*10a8*/ 	.word	0x00000250
        /*10ac*/ 	.word	0x000000ff
        /*10b0*/ 	.word	0x00013200
        /*10b4*/ 	.short	0x0100
        /*10b6*/ 	.byte	0x08
	.zero		1


	//   ....[1]....
        /*10b8*/ 	.word	0x00000260
        /*10bc*/ 	.word	0x000000ff
        /*10c0*/ 	.word	0x00013220
        /*10c4*/ 	.short	0x0100
        /*10c6*/ 	.byte	0x08
	.zero		1


	//   ....[2]....
        /*10c8*/ 	.word	0x00000350
        /*10cc*/ 	.word	0x000000ff
        /*10d0*/ 	.word	0x00013230
        /*10d4*/ 	.short	0x0100
        /*10d6*/ 	.byte	0x08
	.zero		1


	//   ....[3]....
        /*10d8*/ 	.word	0x00000360
        /*10dc*/ 	.word	0x000000ff
        /*10e0*/ 	.word	0x00013240
        /*10e4*/ 	.short	0x0100
        /*10e6*/ 	.byte	0x08
	.zero		1


	//   ....[4]....
        /*10e8*/ 	.word	0x00000370
        /*10ec*/ 	.word	0x000000ff
        /*10f0*/ 	.word	0x00013238
        /*10f4*/ 	.short	0x0100
        /*10f6*/ 	.byte	0x08
	.zero		1


	//   ....[5]....
        /*10f8*/ 	.word	0x00000380
        /*10fc*/ 	.word	0x000000ff
        /*1100*/ 	.word	0x00013248
        /*1104*/ 	.short	0x0100
        /*1106*/ 	.byte	0x08
	.zero		1


	//   ....[6]....
        /*1108*/ 	.word	0x000004b0
        /*110c*/ 	.word	0x000000ff
        /*1110*/ 	.word	0x00013250
        /*1114*/ 	.short	0x0100
        /*1116*/ 	.byte	0x08
	.zero		1


	//   ....[7]....
        /*1118*/ 	.word	0x000004c0
        /*111c*/ 	.word	0x000000ff
        /*1120*/ 	.word	0x00013260
        /*1124*/ 	.short	0x0100
        /*1126*/ 	.byte	0x08
	.zero		1


	//   ....[8]....
        /*1128*/ 	.word	0x000004d0
        /*112c*/ 	.word	0x000000ff
        /*1130*/ 	.word	0x00013258
        /*1134*/ 	.short	0x0100
        /*1136*/ 	.byte	0x08
	.zero		1


	//   ....[9]....
        /*1138*/ 	.word	0x000004e0
        /*113c*/ 	.word	0x000000ff
        /*1140*/ 	.word	0x00013268
        /*1144*/ 	.short	0x0100
        /*1146*/ 	.byte	0x08
	.zero		1


	//   ....[10]....
        /*1148*/ 	.word	0x000005d0
        /*114c*/ 	.word	0x000000ff
        /*1150*/ 	.word	0x00013270
        /*1154*/ 	.short	0x0100
        /*1156*/ 	.byte	0x06
	.zero		1


	//   ....[11]....
        /*1158*/ 	.word	0x000005e0
        /*115c*/ 	.word	0x000000ff
        /*1160*/ 	.word	0x00013280
        /*1164*/ 	.short	0x0100
        /*1166*/ 	.byte	0x06
	.zero		1


	//   ....[12]....
        /*1168*/ 	.word	0x000005f0
        /*116c*/ 	.word	0x000000ff
        /*1170*/ 	.word	0x00013278
        /*1174*/ 	.short	0x0100
        /*1176*/ 	.byte	0x06
	.zero		1


	//   ....[13]....
        /*1178*/ 	.word	0x00000600
        /*117c*/ 	.word	0x000000ff
        /*1180*/ 	.word	0x00013288
        /*1184*/ 	.short	0x0100
        /*1186*/ 	.byte	0x06
	.zero		1


	//   ....[14]....
        /*1188*/ 	.word	0x00000730
        /*118c*/ 	.word	0x000000ff
        /*1190*/ 	.word	0x00013290
        /*1194*/ 	.short	0x0100
        /*1196*/ 	.byte	0x08
	.zero		1


	//   ....[15]....
        /*1198*/ 	.word	0x00000740
        /*119c*/ 	.word	0x000000ff
        /*11a0*/ 	.word	0x000132a0
        /*11a4*/ 	.short	0x0100
        /*11a6*/ 	.byte	0x08
	.zero		1


	//   ....[16]....
        /*11a8*/ 	.word	0x00000750
        /*11ac*/ 	.word	0x000000ff
        /*11b0*/ 	.word	0x00013298
        /*11b4*/ 	.short	0x0100
        /*11b6*/ 	.byte	0x08
	.zero		1


	//   ....[17]....
        /*11b8*/ 	.word	0x00000760
        /*11bc*/ 	.word	0x000000ff
        /*11c0*/ 	.word	0x000132a8
        /*11c4*/ 	.short	0x0100
        /*11c6*/ 	.byte	0x08
	.zero		1


	//   ....[18]....
        /*11c8*/ 	.word	0x000008a0
        /*11cc*/ 	.word	0x000000ff
        /*11d0*/ 	.word	0x000132b0
        /*11d4*/ 	.short	0x0100
        /*11d6*/ 	.byte	0x08
	.zero		1


	//   ....[19]....
        /*11d8*/ 	.word	0x000008b0
        /*11dc*/ 	.word	0x000000ff
        /*11e0*/ 	.word	0x000132c0
        /*11e4*/ 	.short	0x0100
        /*11e6*/ 	.byte	0x08
	.zero		1


	//   ....[20]....
        /*11e8*/ 	.word	0x000008c0
        /*11ec*/ 	.word	0x000000ff
        /*11f0*/ 	.word	0x000132b8
        /*11f4*/ 	.short	0x0100
        /*11f6*/ 	.byte	0x08
	.zero		1


	//   ....[21]....
        /*11f8*/ 	.word	0x000008d0
        /*11fc*/ 	.word	0x000000ff
        /*1200*/ 	.word	0x000132c8
        /*1204*/ 	.short	0x0100
        /*1206*/ 	.byte	0x08
	.zero		1


	//   ....[22]....
        /*1208*/ 	.word	0x00002900
        /*120c*/ 	.word	0x00000030
        /*1210*/ 	.word	0x00013290
        /*1214*/ 	.short	0x010a
        /*1216*/ 	.byte	0x3f
	.zero		1


	//   ....[23]....
        /*1218*/ 	.word	0x00003b00
        /*121c*/ 	.word	0x00000030
        /*1220*/ 	.word	0x00013290
        /*1224*/ 	.short	0x010a
        /*1226*/ 	.byte	0x3f
	.zero		1


	//   ....[24]....
        /*1228*/ 	.word	0x00004b50
        /*122c*/ 	.word	0x00000030
        /*1230*/ 	.word	0x00013290
        /*1234*/ 	.short	0x010a
        /*1236*/ 	.byte	0x3f
	.zero		1


	//   ....[25]....
        /*1238*/ 	.word	0x00004f30
        /*123c*/ 	.word	0x00000000
        /*1240*/ 	.word	0x00000000
        /*1244*/ 	.short	0x0101
        /*1246*/ 	.byte	0x3f
	.zero		1


	//   ....[26]....
        /*1248*/ 	.word	0x00004f70
        /*124c*/ 	.word	0x00000030
        /*1250*/ 	.word	0x000132b0
        /*1254*/ 	.short	0x010a
        /*1256*/ 	.byte	0x3f
	.zero		1


	//   ....[27]....
        /*1258*/ 	.word	0x00005330
        /*125c*/ 	.word	0x00000030
        /*1260*/ 	.word	0x00000000
        /*1264*/ 	.short	0x0101
        /*1266*/ 	.byte	0x3f
	.zero		1


	//   ....[28]....
        /*1268*/ 	.word	0x00005ee0
        /*126c*/ 	.word	0x00000016
        /*1270*/ 	.word	0x00013200
        /*1274*/ 	.short	0x010a
        /*1276*/ 	.byte	0x3f
	.zero		1


	//   ....[29]....
        /*1278*/ 	.word	0x00005f30
        /*127c*/ 	.word	0x00000016
        /*1280*/ 	.word	0x00013200
        /*1284*/ 	.short	0x010a
        /*1286*/ 	.byte	0x3f
	.zero		1


	//   ....[30]....
        /*1288*/ 	.word	0x000066d0
        /*128c*/ 	.word	0x00000016
        /*1290*/ 	.word	0x00013200
        /*1294*/ 	.short	0x010a
        /*1296*/ 	.byte	0x3f
	.zero		1


	//   ....[31]....
        /*1298*/ 	.word	0x00007b40
        /*129c*/ 	.word	0x00000016
        /*12a0*/ 	.word	0x00013200
        /*12a4*/ 	.short	0x010a
        /*12a6*/ 	.byte	0x3f
	.zero		1


	//   ....[32]....
        /*12a8*/ 	.word	0x00008cd0
        /*12ac*/ 	.word	0x0000000c
        /*12b0*/ 	.word	0x00013230
        /*12b4*/ 	.short	0x010a
        /*12b6*/ 	.byte	0x3f
	.zero		1


	//   ....[33]....
        /*12b8*/ 	.word	0x00008d70
        /*12bc*/ 	.word	0x0000000c
        /*12c0*/ 	.word	0x00013230
        /*12c4*/ 	.short	0x010a
        /*12c6*/ 	.byte	0x3f
	.zero		1


	//   ....[34]....
        /*12c8*/ 	.word	0x00009b60
        /*12cc*/ 	.word	0x0000000c
        /*12d0*/ 	.word	0x00000000
        /*12d4*/ 	.short	0x0101
        /*12d6*/ 	.byte	0x3f
	.zero		1


	//   ....[35]....
        /*12d8*/ 	.word	0x0000d680
        /*12dc*/ 	.word	0x0000000e
        /*12e0*/ 	.word	0x00013230
        /*12e4*/ 	.short	0x010a
        /*12e6*/ 	.byte	0x3f
	.zero		1


	//   ....[36]....
        /*12e8*/ 	.word	0x0000d710
        /*12ec*/ 	.word	0x0000000e
        /*12f0*/ 	.word	0x00013230
        /*12f4*/ 	.short	0x010a
        /*12f6*/ 	.byte	0x3f
	.zero		1


	//   ....[37]....
        /*12f8*/ 	.word	0x0000dcd0
        /*12fc*/ 	.word	0x0000000f
        /*1300*/ 	.word	0x00013250
        /*1304*/ 	.short	0x010a
        /*1306*/ 	.byte	0x3f
	.zero		1


	//   ....[38]....
        /*1308*/ 	.word	0x0000dd20
        /*130c*/ 	.word	0x0000000f
        /*1310*/ 	.word	0x00013250
        /*1314*/ 	.short	0x010a
        /*1316*/ 	.byte	0x3f
	.zero		1


	//   ....[39]....
        /*1318*/ 	.word	0x0000e630
        /*131c*/ 	.word	0x0000000e
        /*1320*/ 	.word	0x00000000
        /*1324*/ 	.short	0x0101
        /*1326*/ 	.byte	0x3f
	.zero		1


	//   ....[40]....
        /*1328*/ 	.word	0x00011dd0
        /*132c*/ 	.word	0x0000000f
        /*1330*/ 	.word	0x00000000
        /*1334*/ 	.short	0x0101
        /*1336*/ 	.byte	0x3f
	.zero		1


	//   ....[41]....
        /*1338*/ 	.word	0x000126f0
        /*133c*/ 	.word	0x00000000
        /*1340*/ 	.word	0x00013230
        /*1344*/ 	.short	0x010a
        /*1346*/ 	.byte	0x3f
	.zero		1


	//   ....[42]....
        /*1348*/ 	.word	0x00012780
        /*134c*/ 	.word	0x00000000
        /*1350*/ 	.word	0x00013230
        /*1354*/ 	.short	0x010a
        /*1356*/ 	.byte	0x3f
	.zero		1


	//   ....[43]....
        /*1358*/ 	.word	0x00012d40
        /*135c*/ 	.word	0x00000003
        /*1360*/ 	.word	0x00013250
        /*1364*/ 	.short	0x010a
        /*1366*/ 	.byte	0x3f
	.zero		1


	//   ....[44]....
        /*1368*/ 	.word	0x00012d90
        /*136c*/ 	.word	0x00000003
        /*1370*/ 	.word	0x00013250
        /*1374*/ 	.short	0x010a
        /*1376*/ 	.byte	0x3f
	.zero		1


	//   ....[45]....
        /*1378*/ 	.word	0x000137f0
        /*137c*/ 	.word	0x00000000
        /*1380*/ 	.word	0x00000000
        /*1384*/ 	.short	0x0101
        /*1386*/ 	.byte	0x3f
	.zero		1


	//   ....[46]....
        /*1388*/ 	.word	0x00015090
        /*138c*/ 	.word	0x00000003
        /*1390*/ 	.word	0x00000000
        /*1394*/ 	.short	0x0101
        /*1396*/ 	.byte	0x3f
	.zero		1


	//   ....[47]....
        /*1398*/ 	.word	0x00015650
        /*139c*/ 	.word	0x00000000
        /*13a0*/ 	.word	0x00013230
        /*13a4*/ 	.short	0x010a
        /*13a6*/ 	.byte	0x3f
	.zero		1


	//   ....[48]....
        /*13a8*/ 	.word	0x000156e0
        /*13ac*/ 	.word	0x00000000
        /*13b0*/ 	.word	0x00013230
        /*13b4*/ 	.short	0x010a
        /*13b6*/ 	.byte	0x3f
	.zero		1


	//   ....[49]....
        /*13b8*/ 	.word	0x00015ca0
        /*13bc*/ 	.word	0x0000000c
        /*13c0*/ 	.word	0x00013250
        /*13c4*/ 	.short	0x010a
        /*13c6*/ 	.byte	0x3f
	.zero		1


	//   ....[50]....
        /*13c8*/ 	.word	0x00015cf0
        /*13cc*/ 	.word	0x0000000c
        /*13d0*/ 	.word	0x00013250
        /*13d4*/ 	.short	0x010a
        /*13d6*/ 	.byte	0x3f
	.zero		1


	//   ....[51]....
        /*13d8*/ 	.word	0x000166f0
        /*13dc*/ 	.word	0x00000000
        /*13e0*/ 	.word	0x00000000
        /*13e4*/ 	.short	0x0101
        /*13e6*/ 	.byte	0x3f
	.zero		1


	//   ....[52]....
        /*13e8*/ 	.word	0x00019df0
        /*13ec*/ 	.word	0x0000000c
        /*13f0*/ 	.word	0x00000000
        /*13f4*/ 	.short	0x0101
        /*13f6*/ 	.byte	0x3f
	.zero		1


	//   ....[53]....
        /*13f8*/ 	.word	0x0001a2f0
        /*13fc*/ 	.word	0x0000000d
        /*1400*/ 	.word	0x00013250
        /*1404*/ 	.short	0x010a
        /*1406*/ 	.byte	0x3f
	.zero		1


	//   ....[54]....
        /*1408*/ 	.word	0x0001a340
        /*140c*/ 	.word	0x0000000d
        /*1410*/ 	.word	0x00013250
        /*1414*/ 	.short	0x010a
        /*1416*/ 	.byte	0x3f
	.zero		1


	//   ....[55]....
        /*1418*/ 	.word	0x0001abd0
        /*141c*/ 	.word	0x00000000
        /*1420*/ 	.word	0x00000000
        /*1424*/ 	.short	0x0101
        /*1426*/ 	.byte	0x3f
	.zero		1


	//   ....[56]....
        /*1428*/ 	.word	0x0001bfa0
        /*142c*/ 	.word	0x00000002
        /*1430*/ 	.word	0x00000000
        /*1434*/ 	.short	0x0101
        /*1436*/ 	.byte	0x3f
	.zero		1


	//   ....[57]....
        /*1438*/ 	.word	0x0001e3f0
        /*143c*/ 	.word	0x00000011
        /*1440*/ 	.word	0x00013220
        /*1444*/ 	.short	0x010a
        /*1446*/ 	.byte	0x3f
	.zero		1


	//   ....[58]....
        /*1448*/ 	.word	0x0001e4c0
        /*144c*/ 	.word	0x00000005
        /*1450*/ 	.word	0x000132a0
        /*1454*/ 	.short	0x010a
        /*1456*/ 	.byte	0x3f
	.zero		1


	//   ....[59]....
        /*1458*/ 	.word	0x0001e700
        /*145c*/ 	.word	0x00000005
        /*1460*/ 	.word	0x000132c0
        /*1464*/ 	.short	0x010a
        /*1466*/ 	.byte	0x3f
	.zero		1


	//   ....[60]....
        /*1468*/ 	.word	0x0001eab0
        /*146c*/ 	.word	0x00000005
        /*1470*/ 	.word	0x000132a0
        /*1474*/ 	.short	0x010a
        /*1476*/ 	.byte	0x3f
	.zero		1


	//   ....[61]....
        /*1478*/ 	.word	0x0001ece0
        /*147c*/ 	.word	0x00000005
        /*1480*/ 	.word	0x000132c0
        /*1484*/ 	.short	0x010a
        /*1486*/ 	.byte	0x3f
	.zero		1


	//   ....[62]....
        /*1488*/ 	.word	0x000200f0
        /*148c*/ 	.word	0x00000004
        /*1490*/ 	.word	0x00013280
        /*1494*/ 	.short	0x010a
        /*1496*/ 	.byte	0x3f
	.zero		1


	//   ....[63]....
        /*1498*/ 	.word	0x00020770
        /*149c*/ 	.word	0x00000004
        /*14a0*/ 	.word	0x00013270
        /*14a4*/ 	.short	0x0107
        /*14a6*/ 	.byte	0x3f
	.zero		1


	//   ....[64]....
        /*14a8*/ 	.word	0x00020830
        /*14ac*/ 	.word	0x00000004
        /*14b0*/ 	.word	0x00013270
        /*14b4*/ 	.short	0x0101
        /*14b6*/ 	.byte	0x3f
	.zero		1


	//   ....[65]....
        /*14b8*/ 	.word	0x00020880
        /*14bc*/ 	.word	0x00000004
        /*14c0*/ 	.word	0x00013240
        /*14c4*/ 	.short	0x010a
        /*14c6*/ 	.byte	0x3f
	.zero		1


	//   ....[66]....
        /*14c8*/ 	.word	0x00020dd0
        /*14cc*/ 	.word	0x00000004
        /*14d0*/ 	.word	0x00013230
        /*14d4*/ 	.short	0x0107
        /*14d6*/ 	.byte	0x3f
	.zero		1


	//   ....[67]....
        /*14d8*/ 	.word	0x00020eb0
        /*14dc*/ 	.word	0x00000004
        /*14e0*/ 	.word	0x00013230
        /*14e4*/ 	.short	0x0101
        /*14e6*/ 	.byte	0x3f
	.zero		1


	//   ....[68]....
        /*14e8*/ 	.word	0x00021990
        /*14ec*/ 	.word	0x00000011
        /*14f0*/ 	.word	0x00013200
        /*14f4*/ 	.short	0x0107
        /*14f6*/ 	.byte	0x3f
	.zero		1


	//   ....[69]....
        /*14f8*/ 	.word	0x00021a80
        /*14fc*/ 	.word	0x00000011
        /*1500*/ 	.word	0x00013200
        /*1504*/ 	.short	0x0101
        /*1506*/ 	.byte	0x3f
	.zero		1


	//   ....[70]....
        /*1508*/ 	.word	0x00021aa0
        /*150c*/ 	.word	0x00000011
        /*1510*/ 	.word	0x00013220
        /*1514*/ 	.short	0x010a
        /*1516*/ 	.byte	0x3f
	.zero		1


	//   ....[71]....
        /*1518*/ 	.word	0x00022020
        /*151c*/ 	.word	0x00000006
        /*1520*/ 	.word	0x00013280
        /*1524*/ 	.short	0x010a
        /*1526*/ 	.byte	0x3f
	.zero		1


	//   ....[72]....
        /*1528*/ 	.word	0x00022570
        /*152c*/ 	.word	0x00000006
        /*1530*/ 	.word	0x00013270
        /*1534*/ 	.short	0x0107
        /*1536*/ 	.byte	0x3f
	.zero		1


	//   ....[73]....
        /*1538*/ 	.word	0x00022630
        /*153c*/ 	.word	0x00000006
        /*1540*/ 	.word	0x00013270
        /*1544*/ 	.short	0x0101
        /*1546*/ 	.byte	0x3f
	.zero		1


	//   ....[74]....
        /*1548*/ 	.word	0x00022680
        /*154c*/ 	.word	0x00000006
        /*1550*/ 	.word	0x00013240
        /*1554*/ 	.short	0x010a
        /*1556*/ 	.byte	0x3f
	.zero		1


	//   ....[75]....
        /*1558*/ 	.word	0x00022af0
        /*155c*/ 	.word	0x00000006
        /*1560*/ 	.word	0x00013230
        /*1564*/ 	.short	0x0107
        /*1566*/ 	.byte	0x3f
	.zero		1


	//   ....[76]....
        /*1568*/ 	.word	0x00022bc0
        /*156c*/ 	.word	0x00000006
        /*1570*/ 	.word	0x00013230
        /*1574*/ 	.short	0x0101
        /*1576*/ 	.byte	0x3f
	.zero		1


	//   ....[77]....
        /*1578*/ 	.word	0x00022c40
        /*157c*/ 	.word	0x00000002
        /*1580*/ 	.word	0x00013270
        /*1584*/ 	.short	0x010a
        /*1586*/ 	.byte	0x3f
	.zero		1


	//   ....[78]....
        /*1588*/ 	.word	0x00022cd0
        /*158c*/ 	.word	0x00000002
        /*1590*/ 	.word	0x00013260
        /*1594*/ 	.short	0x010a
        /*1596*/ 	.byte	0x3f
	.zero		1


	//   ....[79]....
        /*1598*/ 	.word	0x00023100
        /*159c*/ 	.word	0x00000002
        /*15a0*/ 	.word	0x00013250
        /*15a4*/ 	.short	0x0101
        /*15a6*/ 	.byte	0x3f
	.zero		1


	//   ....[80]....
        /*15a8*/ 	.word	0x00023190
        /*15ac*/ 	.word	0x00000002
        /*15b0*/ 	.word	0x00000000
        /*15b4*/ 	.short	0x0101
        /*15b6*/ 	.byte	0x3f
	.zero		1


	//   ....[81]....
        /*15b8*/ 	.word	0x00023370
        /*15bc*/ 	.word	0x00000000
        /*15c0*/ 	.word	0x00013270
        /*15c4*/ 	.short	0x010a
        /*15c6*/ 	.byte	0x3f
	.zero		1


	//   ....[82]....
        /*15c8*/ 	.word	0x00023400
        /*15cc*/ 	.word	0x00000000
        /*15d0*/ 	.word	0x00013260
        /*15d4*/ 	.short	0x010a
        /*15d6*/ 	.byte	0x3f
	.zero		1


	//   ....[83]....
        /*15d8*/ 	.word	0x00023850
        /*15dc*/ 	.word	0x00000000
        /*15e0*/ 	.word	0x00013250
        /*15e4*/ 	.short	0x0101
        /*15e6*/ 	.byte	0x3f
	.zero		1


	//   ....[84]....
        /*15e8*/ 	.word	0x000238d0
        /*15ec*/ 	.word	0x00000000
        /*15f0*/ 	.word	0x00000000
        /*15f4*/ 	.short	0x0101
        /*15f6*/ 	.byte	0x3f
	.zero		1


	//   ....[85]....
        /*15f8*/ 	.word	0x00024640
        /*15fc*/ 	.word	0x00000005
        /*1600*/ 	.word	0x00013220
        /*1604*/ 	.short	0x010a
        /*1606*/ 	.byte	0x3f
	.zero		1


	//   ....[86]....
        /*1608*/ 	.word	0x000247d0
        /*160c*/ 	.word	0x00000004
        /*1610*/ 	.word	0x00013240
        /*1614*/ 	.short	0x010a
        /*1616*/ 	.byte	0x3f
	.zero		1


	//   ....[87]....
        /*1618*/ 	.word	0x00024880
        /*161c*/ 	.word	0x00000005
        /*1620*/ 	.word	0x00013240
        /*1624*/ 	.short	0x010a
        /*1626*/ 	.byte	0x3f
	.zero		1


	//   ....[88]....
        /*1628*/ 	.word	0x000248c0
        /*162c*/ 	.word	0x00000004
        /*1630*/ 	.word	0x00013260
        /*1634*/ 	.short	0x010a
        /*1636*/ 	.byte	0x3f
	.zero		1


	//   ....[89]....
        /*1638*/ 	.word	0x00024900
        /*163c*/ 	.word	0x00000005
        /*1640*/ 	.word	0x00013260
        /*1644*/ 	.short	0x010a
        /*1646*/ 	.byte	0x3f
	.zero		1


	//   ....[90]....
        /*1648*/ 	.word	0x00024940
        /*164c*/ 	.word	0x00000004
        /*1650*/ 	.word	0x00013280
        /*1654*/ 	.short	0x010a
        /*1656*/ 	.byte	0x3f
	.zero		1


	//   ....[91]....
        /*1658*/ 	.word	0x00024980
        /*165c*/ 	.word	0x00000005
        /*1660*/ 	.word	0x00013280
        /*1664*/ 	.short	0x010a
        /*1666*/ 	.byte	0x3f
	.zero		1


	//   ....[92]....
        /*1668*/ 	.word	0x000249e0
        /*166c*/ 	.word	0x00000030
        /*1670*/ 	.word	0x00013290
        /*1674*/ 	.short	0x010a
        /*1676*/ 	.byte	0x3f
	.zero		1


	//   ....[93]....
        /*1678*/ 	.word	0x00024b40
        /*167c*/ 	.word	0x00000030
        /*1680*/ 	.word	0x00013290
        /*1684*/ 	.short	0x010a
        /*1686*/ 	.byte	0x3f
	.zero		1


	//   ....[94]....
        /*1688*/ 	.word	0x00024ca0
        /*168c*/ 	.word	0x00000030
        /*1690*/ 	.word	0x00013290
        /*1694*/ 	.short	0x010a
        /*1696*/ 	.byte	0x3f
	.zero		1


	//   ....[95]....
        /*1698*/ 	.word	0x00024e00
        /*169c*/ 	.word	0x00000030
        /*16a0*/ 	.word	0x000132b0
        /*16a4*/ 	.short	0x010a
        /*16a6*/ 	.byte	0x3f
	.zero		1


	//   ....[96]....
        /*16a8*/ 	.word	0x00025000
        /*16ac*/ 	.word	0x00000016
        /*16b0*/ 	.word	0x00013200
        /*16b4*/ 	.short	0x010a
        /*16b6*/ 	.byte	0x3f
	.zero		1


	//   ....[97]....
        /*16b8*/ 	.word	0x00025200
        /*16bc*/ 	.word	0x00000016
        /*16c0*/ 	.word	0x00013200
        /*16c4*/ 	.short	0x010a
        /*16c6*/ 	.byte	0x3f
	.zero		1


	//   ....[98]....
        /*16c8*/ 	.word	0x00025250
        /*16cc*/ 	.word	0x0000000c
        /*16d0*/ 	.word	0x00013230
        /*16d4*/ 	.short	0x010a
        /*16d6*/ 	.byte	0x3f
	.zero		1


	//   ....[99]....
        /*16d8*/ 	.word	0x000252a0
        /*16dc*/ 	.word	0x0000000e
        /*16e0*/ 	.word	0x00013230
        /*16e4*/ 	.short	0x010a
        /*16e6*/ 	.byte	0x3f
	.zero		1


	//   ....[100]....
        /*16e8*/ 	.word	0x000252f0
        /*16ec*/ 	.word	0x0000000f
        /*16f0*/ 	.word	0x00013250
        /*16f4*/ 	.short	0x010a
        /*16f6*/ 	.byte	0x3f
	.zero		1


	//   ....[101]....
        /*16f8*/ 	.word	0x00025340
        /*16fc*/ 	.word	0x00000000
        /*1700*/ 	.word	0x00013230
        /*1704*/ 	.short	0x010a
        /*1706*/ 	.byte	0x3f
	.zero		1


	//   ....[102]....
        /*1708*/ 	.word	0x00025390
        /*170c*/ 	.word	0x00000003
        /*1710*/ 	.word	0x00013250
        /*1714*/ 	.short	0x010a
        /*1716*/ 	.byte	0x3f
	.zero		1


	//   ....[103]....
        /*1718*/ 	.word	0x000253e0
        /*171c*/ 	.word	0x00000000
        /*1720*/ 	.word	0x00013230
        /*1724*/ 	.short	0x010a
        /*1726*/ 	.byte	0x3f
	.zero		1


	//   ....[104]....
        /*1728*/ 	.word	0x00025430
        /*172c*/ 	.word	0x0000000c
        /*1730*/ 	.word	0x00013250
        /*1734*/ 	.short	0x010a
        /*1736*/ 	.byte	0x3f
	.zero		1


	//   ....[105]....
        /*1738*/ 	.word	0x00025480
        /*173c*/ 	.word	0x0000000d
        /*1740*/ 	.word	0x00013250
        /*1744*/ 	.short	0x010a
        /*1746*/ 	.byte	0x3f
	.zero		1


	//   ....[106]....
        /*1748*/ 	.word	0x00025620
        /*174c*/ 	.word	0x00000011
        /*1750*/ 	.word	0x00013220
        /*1754*/ 	.short	0x010a
        /*1756*/ 	.byte	0x3f
	.zero		1


	//   ....[107]....
        /*1758*/ 	.word	0x00025670
        /*175c*/ 	.word	0x00000005
        /*1760*/ 	.word	0x000132a0
        /*1764*/ 	.short	0x010a
        /*1766*/ 	.byte	0x3f
	.zero		1


	//   ....[108]....
        /*1768*/ 	.word	0x000256c0
        /*176c*/ 	.word	0x00000005
        /*1770*/ 	.word	0x000132c0
        /*1774*/ 	.short	0x010a
        /*1776*/ 	.byte	0x3f
	.zero		1


	//   ....[109]....
        /*1778*/ 	.word	0x00025710
        /*177c*/ 	.word	0x00000005
        /*1780*/ 	.word	0x000132a0
        /*1784*/ 	.short	0x010a
        /*1786*/ 	.byte	0x3f
	.zero		1


	//   ....[110]....
        /*1788*/ 	.word	0x00025760
        /*178c*/ 	.word	0x00000005
        /*1790*/ 	.word	0x000132c0
        /*1794*/ 	.short	0x010a
        /*1796*/ 	.byte	0x3f
	.zero		1


	//   ....[111]....
        /*1798*/ 	.word	0x00025890
        /*179c*/ 	.word	0x00000004
        /*17a0*/ 	.word	0x00013280
        /*17a4*/ 	.short	0x010a
        /*17a6*/ 	.byte	0x3f
	.zero		1


	//   ....[112]....
        /*17a8*/ 	.word	0x00025fa0
        /*17ac*/ 	.word	0x00000004
        /*17b0*/ 	.word	0x00013240
        /*17b4*/ 	.short	0x010a
        /*17b6*/ 	.byte	0x3f
	.zero		1


	//   ....[113]....
        /*17b8*/ 	.word	0x00026dc0
        /*17bc*/ 	.word	0x00000011
        /*17c0*/ 	.word	0x00013220
        /*17c4*/ 	.short	0x010a
        /*17c6*/ 	.byte	0x3f
	.zero		1


	//   ....[114]....
        /*17c8*/ 	.word	0x00026e20
        /*17cc*/ 	.word	0x00000006
        /*17d0*/ 	.word	0x00013280
        /*17d4*/ 	.short	0x010a
        /*17d6*/ 	.byte	0x3f
	.zero		1


	//   ....[115]....
        /*17d8*/ 	.word	0x000274f0
        /*17dc*/ 	.word	0x00000006
        /*17e0*/ 	.word	0x00013240
        /*17e4*/ 	.short	0x010a
        /*17e6*/ 	.byte	0x3f
	.zero		1


	//   ....[116]....
        /*17e8*/ 	.word	0x00027ab0
        /*17ec*/ 	.word	0x00000002
        /*17f0*/ 	.word	0x00013270
        /*17f4*/ 	.short	0x010a
        /*17f6*/ 	.byte	0x3f
	.zero		1


	//   ....[117]....
        /*17f8*/ 	.word	0x00027b00
        /*17fc*/ 	.word	0x00000002
        /*1800*/ 	.word	0x00013260
        /*1804*/ 	.short	0x010a
        /*1806*/ 	.byte	0x3f
	.zero		1


	//   ....[118]....
        /*1808*/ 	.word	0x00027b50
        /*180c*/ 	.word	0x00000000
        /*1810*/ 	.word	0x00013270
        /*1814*/ 	.short	0x010a
        /*1816*/ 	.byte	0x3f
	.zero		1


	//   ....[119]....
        /*1818*/ 	.word	0x00027ba0
        /*181c*/ 	.word	0x00000000
        /*1820*/ 	.word	0x00013260
        /*1824*/ 	.short	0x010a
        /*1826*/ 	.byte	0x3f
	.zero		1


	//   ....[120]....
        /*1828*/ 	.word	0x00028540
        /*182c*/ 	.word	0x00000005
        /*1830*/ 	.word	0x00013220
        /*1834*/ 	.short	0x010a
        /*1836*/ 	.byte	0x3f
	.zero		1


	//   ....[121]....
        /*1838*/ 	.word	0x000286e0
        /*183c*/ 	.word	0x00000004
        /*1840*/ 	.word	0x00013240
        /*1844*/ 	.short	0x010a
        /*1846*/ 	.byte	0x3f
	.zero		1


	//   ....[122]....
        /*1848*/ 	.word	0x00028730
        /*184c*/ 	.word	0x00000005
        /*1850*/ 	.word	0x00013240
        /*1854*/ 	.short	0x010a
        /*1856*/ 	.byte	0x3f
	.zero		1


	//   ....[123]....
        /*1858*/ 	.word	0x00028780
        /*185c*/ 	.word	0x00000004
        /*1860*/ 	.word	0x00013260
        /*1864*/ 	.short	0x010a
        /*1866*/ 	.byte	0x3f
	.zero		1


	//   ....[124]....
        /*1868*/ 	.word	0x000287d0
        /*186c*/ 	.word	0x00000005
        /*1870*/ 	.word	0x00013260
        /*1874*/ 	.short	0x010a
        /*1876*/ 	.byte	0x3f
	.zero		1


	//   ....[125]....
        /*1878*/ 	.word	0x00028820
        /*187c*/ 	.word	0x00000004
        /*1880*/ 	.word	0x00013280
        /*1884*/ 	.short	0x010a
        /*1886*/ 	.byte	0x3f
	.zero		1


	//----- nvinfo : EIATTR_NUM_MBARRIERS
	.align		4
.L_1546:
        /*1888*/ 	.byte	0x03, 0x38
        /*188a*/ 	.short	0x0016


	//----- nvinfo : EIATTR_EXIT_INSTR_OFFSETS
	.align		4
        /*188c*/ 	.byte	0x04, 0x1c
        /*188e*/ 	.short	(.L_1548 - .L_1547)


	//   ....[0]....
.L_1547:
        /*1890*/ 	.word	0x000249d0


	//----- nvinfo : EIATTR_MAX_THREADS
	.align		4
.L_1548:
        /*1894*/ 	.byte	0x04, 0x05
        /*1896*/ 	.short	(.L_1550 - .L_1549)
.L_1549:
        /*1898*/ 	.word	0x00000200
        /*189c*/ 	.word	0x00000001
        /*18a0*/ 	.word	0x00000001


	//----- nvinfo : EIATTR_CRS_STACK_SIZE
	.align		4
.L_1550:
        /*18a4*/ 	.byte	0x04, 0x1e
        /*18a6*/ 	.short	(.L_1552 - .L_1551)
.L_1551:
        /*18a8*/ 	.word	0x00000000


	//----- nvinfo : EIATTR_CBANK_PARAM_SIZE
	.align		4
.L_1552:
        /*18ac*/ 	.byte	0x03, 0x19
        /*18ae*/ 	.short	0x0af0


	//----- nvinfo : EIATTR_PARAM_CBANK
	.align		4
        /*18b0*/ 	.byte	0x04, 0x0a
        /*18b2*/ 	.short	(.L_1554 - .L_1553)
	.align		4
.L_1553:
        /*18b4*/ 	.word	index@(.nv.constant0._ZN7cutlass13device_kernelIN5flash11enable_sm90INS1_16FlashAttnFwdSm90INS1_25CollectiveMainloopFwdSm90ILi2EN4cute5tupleIJNS5_1CILi1EEES8_S8_EEENS6_IJNS7_ILi192EEENS7_ILi160EEENS7_ILi64EEEEEELi64ENS_12float_e4m3_tEfNS_4arch4Sm90ELb0ELb1ELb1ELb1ELb1ELb1ELb0ELb1ELb1ELb1ELb0ELb0EEENS1_21CollectiveEpilogueFwdINS6_IJSA_SC_SB_EEES9_NS_10bfloat16_tESG_Li384ELb1ELb1ELb0ELb1EEENS1_36VarlenDynamicPersistentTileSchedulerILi192ELi160ELi384ELi128ELb0ELb1ELb1ELb1ELb0ELb1EEEEEEEEEvNT_6ParamsE)
        /*18b8*/ 	.short	0x0210
        /*18ba*/ 	.short	0x0af0


	//----- nvinfo : EIATTR_SW_WAR
	.align		4
.L_1554:
        /*18bc*/ 	.byte	0x04, 0x36
        /*18be*/ 	.short	(.L_1556 - .L_1555)
.L_1555:
        /*18c0*/ 	.word	0x00000008
.L_1556:


//--------------------- .nv.info._ZN7cutlass13device_kernelIN5flash11enable_sm90INS1_16FlashAttnFwdSm90INS1_25CollectiveMainloopFwdSm90ILi2EN4cute5tupleIJNS5_1CILi1EEES8_S8_EEENS6_IJNS7_ILi192EEENS7_ILi160EEENS7_ILi64EEEEEELi64ENS_12float_e4m3_tEfNS_4arch4Sm90ELb1ELb0ELb1ELb0ELb1ELb0ELb0ELb1ELb1ELb1ELb0ELb0EEENS1_21CollectiveEpilogueFwdINS6_IJSA_SC_SB_EEES9_NS_10bfloat16_tESG_Li384ELb0ELb1ELb0ELb1EEENS1_30DynamicPersistentTileSchedulerILi384ELi128ELb0ELb1ELb1EEEEEEEEEvNT_6ParamsE --------------------------
	.section	.nv.info._ZN7cutlass13device_kernelIN5flash11enable_sm90INS1_16FlashAttnFwdSm90INS1_25CollectiveMainloopFwdSm90ILi2EN4cute5tupleIJNS5_1CILi1EEES8_S8_EEENS6_IJNS7_ILi192EEENS7_ILi160EEENS7_ILi64EEEEEELi64ENS_12float_e4m3_tEfNS_4arch4Sm90ELb1ELb0ELb1ELb0ELb1ELb0ELb0ELb1ELb1ELb1ELb0ELb0EEENS1_21CollectiveEpilogueFwdINS6_IJSA_SC_SB_EEES9_NS_10bfloat16_tESG_Li384ELb0ELb1ELb0ELb1EEENS1_30DynamicPersistentTileSchedulerILi384ELi128ELb0ELb1ELb1EEEEEEEEEvNT_6ParamsE,"",@"SHT_CUDA_INFO"
	.sectionflags	@""
	.align	4


	//----- nvinfo : EIATTR_CUDA_API_VERSION
	.align		4
        /*0000*/ 	.byte	0x04, 0x37
        /*0002*/ 	.short	(.L_1558 - .L_1557)
.L_1557:
        /*0004*/ 	.word	0x00000082


	//----- nvinfo : EIATTR_KPARAM_INFO
	.align		4
.L_1558:
        /*0008*/ 	.byte	0x04, 0x17
        /*000a*/ 	.short	(.L_1560 - .L_1559)
.L_1559:
        /*000c*/ 	.word	0x00000000
        /*0010*/ 	.short	0x0000
        /*0012*/ 	.short	0x0070
        /*0014*/ 	.byte	0x00, 0xf0, 0x01, 0x2a


	//----- nvinfo : EIATTR_SPARSE_MMA_MASK
	.align		4
.L_1560:
        /*0018*/ 	.byte	0x03, 0x50
        /*001a*/ 	.short	0x0000


	//----- nvinfo : EIATTR_MAXREG_COUNT
	.align		4
        /*001c*/ 	.byte	0x03, 0x1b
        /*001e*/ 	.short	0x0080


	//----- nvinfo : EIATTR_NUM_BARRIERS
	.align		4
        /*0020*/ 	.byte	0x02, 0x4c
        /*0022*/ 	.byte	0x09
	.zero		1


	//----- nvinfo : EIATTR_EXTERNS
	.align		4
        /*0024*/ 	.byte	0x04, 0x0f
        /*0026*/ 	.short	(.L_1562 - .L_1561)


	//   ....[0]....
	.align		4
.L_1561:
        /*0028*/ 	.word	index@(__assertfail)


	//----- nvinfo : EIATTR_ANNOTATIONS
	.align		4
.L_1562:
        /*002c*/ 	.byte	0x04, 0x55
        /*002e*/ 	.short	(.L_1564 - .L_1563)


	//   ....[0]....
.L_1563:
        /* <DEDUP_REMOVED lines=45> */


	//----- nvinfo : EIATTR_MERCURY_ISA_VERSION
	.align		4
.L_1564:
        /*02e8*/ 	.byte	0x03, 0x5f
        /*02ea*/ 	.short	0x0101


	//----- nvinfo : EIATTR_INT_WARP_WIDE_INSTR_OFFSETS
	.align		4
        /*02ec*/ 	.byte	0x04, 0x31
        /*02ee*/ 	.short	(.L_1566 - .L_1565)


	//   ....[0]....
.L_1565:
        /*02f0*/ 	.word	0x000000c0


	//   ....[1]....
        /*02f4*/ 	.word	0x000000d0


	//   ....[2]....
        /*02f8*/ 	.word	0x00000170


	//   ....[3]....
        /*02fc*/ 	.word	0x0000dd20


	//   ....[4]....
        /*0300*/ 	.word	0x0000ddb0


	//   ....[5]....
        /*0304*/ 	.word	0x00011910


	//   ....[6]....
        /*0308*/ 	.word	0x000119a0


	//----- nvinfo : EIATTR_COOP_GROUP_MASK_REGIDS
	.align		4
.L_1566:
        /*030c*/ 	.byte	0x04, 0x29
        /*030e*/ 	.short	(.L_1568 - .L_1567)


	//   ....[0]....
.L_1567:
        /*0310*/ 	.word	0xffffffff


	//   ....[1]....
        /*0314*/ 	.word	0xffffffff


	//   ....[2]....
        /*0318*/ 	.word	0xffffffff


	//   ....[3]....
        /*031c*/ 	.word	0xffffffff


	//   ....[4]....
        /*0320*/ 	.word	0xffffffff


	//   ....[5]....
        /*0324*/ 	.word	0xffffffff


	//   ....[6]....
        /*0328*/ 	.word	0xffffffff


	//   ....[7]....
        /*032c*/ 	.word	0xffffffff


	//   ....[8]....
        /*0330*/ 	.word	0xffffffff


	//   ....[9]....
        /*0334*/ 	.word	0xffffffff


	//   ....[10]....
        /*0338*/ 	.word	0xffffffff


	//   ....[11]....
        /*033c*/ 	.word	0xffffffff


	//   ....[12]....
        /*0340*/ 	.word	0xffffffff


	//   ....[13]....
        /*0344*/ 	.word	0xffffffff


	//   ....[14]....
        /*0348*/ 	.word	0xffffffff


	//   ....[15]....
        /*034c*/ 	.word	0xffffffff


	//   ....[16]....
        /*0350*/ 	.word	0xffffffff


	//   ....[17]....
        /*0354*/ 	.word	0xffffffff


	//   ....[18]....
        /*0358*/ 	.word	0xffffffff


	//   ....[19]....
        /*035c*/ 	.word	0xffffffff


	//   ....[20]....
        /*0360*/ 	.word	0xffffffff


	//   ....[21]....
        /*0364*/ 	.word	0xffffffff


	//   ....[22]....
        /*0368*/ 	.word	0xffffffff


	//   ....[23]....
        /*036c*/ 	.word	0xffffffff


	//   ....[24]....
        /*0370*/ 	.word	0xffffffff


	//   ....[25]....
        /*0374*/ 	.word	0xffffffff


	//   ....[26]....
        /*0378*/ 	.word	0xffffffff


	//   ....[27]....
        /*037c*/ 	.word	0xffffffff


	//   ....[28]....
        /*0380*/ 	.word	0xffffffff


	//   ....[29]....
        /*0384*/ 	.word	0xffffffff


	//   ....[30]....
        /*0388*/ 	.word	0xffffffff


	//   ....[31]....
        /*038c*/ 	.word	0xffffffff


	//   ....[32]....
        /*0390*/ 	.word	0xffffffff


	//   ....[33]....
        /*0394*/ 	.word	0xffffffff


	//   ....[34]....
        /*0398*/ 	.word	0xffffffff


	//   ....[35]....
        /*039c*/ 	.word	0xffffffff


	//   ....[36]....
        /*03a0*/ 	.word	0xffffffff


	//   ....[37]....
        /*03a4*/ 	.word	0xffffffff


	//   ....[38]....
        /*03a8*/ 	.word	0xffffffff


	//   ....[39]....
        /*03ac*/ 	.word	0xffffffff


	//   ....[40]....
        /*03b0*/ 	.word	0xffffffff


	//   ....[41]....
        /*03b4*/ 	.word	0xffffffff


	//   ....[42]....
        /*03b8*/ 	.word	0xffffffff


	//   ....[43]....
        /*03bc*/ 	.word	0xffffffff


	//   ....[44]....
        /*03c0*/ 	.word	0xffffffff


	//   ....[45]....
        /*03c4*/ 	.word	0xffffffff


	//   ....[46]....
        /*03c8*/ 	.word	0xffffffff


	//   ....[47]....
        /*03cc*/ 	.word	0xffffffff


	//   ....[48]....
        /*03d0*/ 	.word	0xffffffff


	//   ....[49]....
        /*03d4*/ 	.word	0xffffffff


	//   ....[50]....
        /*03d8*/ 	.word	0xffffffff


	//   ....[51]....
        /*03dc*/ 	.word	0xffffffff


	//   ....[52]....
        /*03e0*/ 	.word	0xffffffff


	//   ....[53]....
        /*03e4*/ 	.word	0xffffffff


	//   ....[54]....
        /*03e8*/ 	.word	0xffffffff


	//   ....[55]....
        /*03ec*/ 	.word	0xffffffff


	//   ....[56]....
        /*03f0*/ 	.word	0xffffffff


	//   ....[57]....
        /*03f4*/ 	.word	0xffffffff


	//   ....[58]....
        /*03f8*/ 	.word	0xffffffff


	//   ....[59]....
        /*03fc*/ 	.word	0xffffffff


	//   ....[60]....
        /*0400*/ 	.word	0xffffffff


	//   ....[61]....
        /*0404*/ 	.word	0xffffffff


	//   ....[62]....
        /*0408*/ 	.word	0xffffffff


	//   ....[63]....
        /*040c*/ 	.word	0xffffffff


	//   ....[64]....
        /*0410*/ 	.word	0xffffffff


	//   ....[65]....
        /*0414*/ 	.word	0xffffffff


	//   ....[66]....
        /*0418*/ 	.word	0xffffffff


	//   ....[67]....
        /*041c*/ 	.word	0xffffffff


	//   ....[68]....
        /*0420*/ 	.word	0xffffffff


	//   ....[69]....
        /*0424*/ 	.word	0xffffffff


	//   ....[70]....
        /*0428*/ 	.word	0xffffffff


	//   ....[71]....
        /*042c*/ 	.word	0xffffffff


	//   ....[72]....
        /*0430*/ 	.word	0xffffffff


	//   ....[73]....
        /*0434*/ 	.word	0xffffffff


	//   ....[74]....
        /*0438*/ 	.word	0xffffffff


	//   ....[75]....
        /*043c*/ 	.word	0xffffffff


	//   ....[76]....
        /*0440*/ 	.word	0xffffffff


	//   ....[77]....
        /*0444*/ 	.word	0xffffffff


	//   ....[78]....
        /*0448*/ 	.word	0xffffffff


	//   ....[79]....
        /*044c*/ 	.word	0xffffffff


	//   ....[80]....
        /*0450*/ 	.word	0xffffffff


	//   ....[81]....
        /*0454*/ 	.word	0xffffffff


	//   ....[82]....
        /*0458*/ 	.word	0xffffffff


	//   ....[83]....
        /*045c*/ 	.word	0xffffffff


	//   ....[84]....
        /*0460*/ 	.word	0xffffffff


	//   ....[85]....
        /*0464*/ 	.word	0xffffffff


	//   ....[86]....
        /*0468*/ 	.word	0xffffffff


	//   ....[87]....
        /*046c*/ 	.word	0xffffffff


	//   ....[88]....
        /*0470*/ 	.word	0xffffffff


	//   ....[89]....
        /*0474*/ 	.word	0xffffffff


	//   ....[90]....
        /*0478*/ 	.word	0xffffffff


	//   ....[91]....
        /*047c*/ 	.word	0xffffffff


	//   ....[92]....
        /*0480*/ 	.word	0xffffffff


	//   ....[93]....
        /*0484*/ 	.word	0xffffffff


	//   ....[94]....
        /*0488*/ 	.word	0xffffffff


	//   ....[95]....
        /*048c*/ 	.word	0xffffffff


	//   ....[96]....
        /*0490*/ 	.word	0xffffffff


	//   ....[97]....
        /*0494*/ 	.word	0xffffffff


	//   ....[98]....
        /*0498*/ 	.word	0xffffffff


	//   ....[99]....
        /*049c*/ 	.word	0xffffffff


	//   ....[100]....
        /*04a0*/ 	.word	0xffffffff


	//   ....[101]....
        /*04a4*/ 	.word	0xffffffff


	//   ....[102]....
        /*04a8*/ 	.word	0xffffffff


	//   ....[103]....
        /*04ac*/ 	.word	0xffffffff


	//   ....[104]....
        /*04b0*/ 	.word	0xffffffff


	//   ....[105]....
        /*04b4*/ 	.word	0xffffffff


	//   ....[106]....
        /*04b8*/ 	.word	0xffffffff


	//   ....[107]....
        /*04bc*/ 	.word	0xffffffff


	//   ....[108]....
        /*04c0*/ 	.word	0xffffffff


	//   ....[109]....
        /*04c4*/ 	.word	0xffffffff


	//   ....[110]....
        /*04c8*/ 	.word	0xffffffff


	//   ....[111]....
        /*04cc*/ 	.word	0xffffffff


	//   ....[112]....
        /*04d0*/ 	.word	0xffffffff


	//   ....[113]....
        /*04d4*/ 	.word	0xffffffff


	//   ....[114]....
        /*04d8*/ 	.word	0xffffffff


	//   ....[115]....
        /*04dc*/ 	.word	0xffffffff


	//   ....[116]....
        /*04e0*/ 	.word	0xffffffff


	//   ....[117]....
        /*04e4*/ 	.word	0xffffffff


	//   ....[118]....
        /*04e8*/ 	.word	0x0500000f


	//   ....[119]....
        /*04ec*/ 	.word	0x0500000f


	//   ....[120]....
        /*04f0*/ 	.word	0x0500000f


	//   ....[121]....
        /*04f4*/ 	.word	0x0500000f


	//   ....[122]....
        /*04f8*/ 	.word	0x0500000f


	//   ....[123]....
        /*04fc*/ 	.word	0x0500000f


	//   ....[124]....
        /*0500*/ 	.word	0x0500000f


	//   ....[125]....
        /*0504*/ 	.word	0x0500000f


	//   ....[126]....
        /*0508*/ 	.word	0x0500000f


	//   ....[127]....
        /*050c*/ 	.word	0x0500000f


	//   ....[128]....
        /*0510*/ 	.word	0x0500000f


	//   ....[129]....
        /*0514*/ 	.word	0x0500000f


	//   ....[130]....
        /*0518*/ 	.word	0x0500000f


	//   ....[131]....
        /*051c*/ 	.word	0x0500000f


	//   ....[132]....
        /*0520*/ 	.word	0x0500000f


	//   ....[133]....
        /*0524*/ 	.word	0x0500000f


	//   ....[134]....
        /*0528*/ 	.word	0x0500000f


	//   ....[135]....
        /*052c*/ 	.word	0x0500000f


	//   ....[136]....
        /*0530*/ 	.word	0x0500000f


	//   ....[137]....
        /*0534*/ 	.word	0x0500000f


	//   ....[138]....
        /*0538*/ 	.word	0x0500000f


	//   ....[139]....
        /*053c*/ 	.word	0x0500000f


	//   ....[140]....
        /*0540*/ 	.word	0x0500000f


	//   ....[141]....
        /*0544*/ 	.word	0x0500000f


	//   ....[142]....
        /*0548*/ 	.word	0x0500000f


	//   ....[143]....
        /*054c*/ 	.word	0x0500000f


	//   ....[144]....
        /*0550*/ 	.word	0x0500000f


	//   ....[145]....
        /*0554*/ 	.word	0x0500000f


	//   ....[146]....
        /*0558*/ 	.word	0x0500000f


	//   ....[147]....
        /*055c*/ 	.word	0x0500000f


	//   ....[148]....
        /*0560*/ 	.word	0x0500000f


	//   ....[149]....
        /*0564*/ 	.word	0x0500000f


	//   ....[150]....
        /*0568*/ 	.word	0x0500000f


	//   ....[151]....
        /*056c*/ 	.word	0x0500000f


	//   ....[152]....
        /*0570*/ 	.word	0x0500000f


	//   ....[153]....
        /*0574*/ 	.word	0x0500000f


	//   ....[154]....
        /*0578*/ 	.word	0x0500000f


	//   ....[155]....
        /*057c*/ 	.word	0x0500000f


	//   ....[156]....
        /*0580*/ 	.word	0x0500000f


	//   ....[157]....
        /*0584*/ 	.word	0x0500000f


	//   ....[158]....
        /*0588*/ 	.word	0x0500000f


	//   ....[159]....
        /*058c*/ 	.word	0x0500000f


	//   ....[160]....
        /*0590*/ 	.word	0x0500000f


	//   ....[161]....
        /*0594*/ 	.word	0x0500000f


	//   ....[162]....
        /*0598*/ 	.word	0x0500000f


	//   ....[163]....
        /*059c*/ 	.word	0x0500000f


	//   ....[164]....
        /*05a0*/ 	.word	0x0500000f


	//   ....[165]....
        /*05a4*/ 	.word	0x0500000f


	//   ....[166]....
        /*05a8*/ 	.word	0x0500000f


	//   ....[167]....
        /*05ac*/ 	.word	0x0500000f


	//   ....[168]....
        /*05b0*/ 	.word	0x0500000f


	//   ....[169]....
        /*05b4*/ 	.word	0x0500000f


	//   ....[170]....
        /*05b8*/ 	.word	0x0500000f


	//   ....[171]....
        /*05bc*/ 	.word	0x0500000f


	//----- nvinfo : EIATTR_COOP_GROUP_INSTR_OFFSETS
	.align		4
.L_1568:
        /*05c0*/ 	.byte	0x04, 0x28
        /*05c2*/ 	.short	(.L_1570 - .L_1569)


	//   ....[0]....
.L_1569:
        /*05c4*/ 	.word	0x00000070


	//   ....[1]....
        /*05c8*/ 	.word	0x000000b0


	//   ....[2]....
        /*05cc*/ 	.word	0x000002d0


	//   ....[3]....
        /*05d0*/ 	.word	0x00000430


	//   ....[4]....
        /*05d4*/ 	.word	0x00000550


	//   ....[5]....
        /*05d8*/ 	.word	0x000006b0


	//   ....[6]....
        /*05dc*/ 	.word	0x00001290


	//   ....[7]....
        /*05e0*/ 	.word	0x00001f20


	//   ....[8]....
        /*05e4*/ 	.word	0x00002460


	//   ....[9]....
        /*05e8*/ 	.word	0x00002f10


	//   ....[10]....
        /*05ec*/ 	.word	0x00003000


	//   ....[11]....
        /*05f0*/ 	.word	0x00003c30


	//   ....[12]....
        /*05f4*/ 	.word	0x00003cc0


	//   ....[13]....
        /*05f8*/ 	.word	0x00005660


	//   ....[14]....
        /*05fc*/ 	.word	0x00006420


	//   ....[15]....
        /*0600*/ 	.word	0x00006510


	//   ....[16]....
        /*0604*/ 	.word	0x00006600


	//   ....[17]....
        /*0608*/ 	.word	0x00007280


	//   ....[18]....
        /*060c*/ 	.word	0x000072e0


	//   ....[19]....
        /*0610*/ 	.word	0x00009c00


	//   ....[20]....
        /*0614*/ 	.word	0x00009c20


	//   ....[21]....
        /*0618*/ 	.word	0x00009c40


	//   ....[22]....
        /*061c*/ 	.word	0x00009c70


	//   ....[23]....
        /*0620*/ 	.word	0x0000b500


	//   ....[24]....
        /*0624*/ 	.word	0x0000b510


	//   ....[25]....
        /*0628*/ 	.word	0x0000b590


	//   ....[26]....
        /*062c*/ 	.word	0x0000b5a0


	//   ....[27]....
        /*0630*/ 	.word	0x0000c110


	//   ....[28]....
        /*0634*/ 	.word	0x0000c150


	//   ....[29]....
        /*0638*/ 	.word	0x0000c190


	//   ....[30]....
        /*063c*/ 	.word	0x0000c1d0


	//   ....[31]....
        /*0640*/ 	.word	0x0000c210


	//   ....[32]....
        /*0644*/ 	.word	0x0000c250


	//   ....[33]....
        /*0648*/ 	.word	0x0000c280


	//   ....[34]....
        /*064c*/ 	.word	0x0000c2c0


	//   ....[35]....
        /*0650*/ 	.word	0x0000c2e0


	//   ....[36]....
        /*0654*/ 	.word	0x0000c300


	//   ....[37]....
        /*0658*/ 	.word	0x0000c320


	//   ....[38]....
        /*065c*/ 	.word	0x0000c330


	//   ....[39]....
        /*0660*/ 	.word	0x0000c340


	//   ....[40]....
        /*0664*/ 	.word	0x0000c350


	//   ....[41]....
        /*0668*/ 	.word	0x0000c370


	//   ....[42]....
        /*066c*/ 	.word	0x0000c390


	//   ....[43]....
        /*0670*/ 	.word	0x0000c3c0


	//   ....[44]....
        /*0674*/ 	.word	0x0000c3f0


	//   ....[45]....
        /*0678*/ 	.word	0x0000c420


	//   ....[46]....
        /*067c*/ 	.word	0x0000c450


	//   ....[47]....
        /*0680*/ 	.word	0x0000c910


	//   ....[48]....
        /*0684*/ 	.word	0x0000c950


	//   ....[49]....
        /*0688*/ 	.word	0x0000c980


	//   ....[50]....
        /*068c*/ 	.word	0x0000c9c0


	//   ....[51]....
        /*0690*/ 	.word	0x0000c9e0


	//   ....[52]....
        /*0694*/ 	.word	0x0000c9f0


	//   ....[53]....
        /*0698*/ 	.word	0x0000ca10


	//   ....[54]....
        /*069c*/ 	.word	0x0000ca30


	//   ....[55]....
        /*06a0*/ 	.word	0x0000d0c0


	//   ....[56]....
        /*06a4*/ 	.word	0x0000d100


	//   ....[57]....
        /*06a8*/ 	.word	0x0000d130


	//   ....[58]....
        /*06ac*/ 	.word	0x0000d160


	//   ....[59]....
        /*06b0*/ 	.word	0x0000d180


	//   ....[60]....
        /*06b4*/ 	.word	0x0000d190


	//   ....[61]....
        /*06b8*/ 	.word	0x0000d1a0


	//   ....[62]....
        /*06bc*/ 	.word	0x0000d1c0


	//   ....[63]....
        /*06c0*/ 	.word	0x0000d340


	//   ....[64]....
        /*06c4*/ 	.word	0x0000ed00


	//   ....[65]....
        /*06c8*/ 	.word	0x0000ed20


	//   ....[66]....
        /*06cc*/ 	.word	0x0000ed40


	//   ....[67]....
        /*06d0*/ 	.word	0x0000eda0


	//   ....[68]....
        /*06d4*/ 	.word	0x0000ede0


	//   ....[69]....
        /*06d8*/ 	.word	0x0000ee00


	//   ....[70]....
        /*06dc*/ 	.word	0x0000ee10


	//   ....[71]....
        /*06e0*/ 	.word	0x0000ee20


	//   ....[72]....
        /*06e4*/ 	.word	0x0000eec0


	//   ....[73]....
        /*06e8*/ 	.word	0x0000eed0


	//   ....[74]....
        /*06ec*/ 	.word	0x0000f360


	//   ....[75]....
        /*06f0*/ 	.word	0x0000f370


	//   ....[76]....
        /*06f4*/ 	.word	0x0000f380


	//   ....[77]....
        /*06f8*/ 	.word	0x0000f3a0


	//   ....[78]....
        /*06fc*/ 	.word	0x0000f420


	//   ....[79]....
        /*0700*/ 	.word	0x0000f430


	//   ....[80]....
        /*0704*/ 	.word	0x0000f4a0


	//   ....[81]....
        /*0708*/ 	.word	0x0000f4b0


	//   ....[82]....
        /*070c*/ 	.word	0x0000f4c0


	//   ....[83]....
        /*0710*/ 	.word	0x0000f4d0


	//   ....[84]....
        /*0714*/ 	.word	0x0000fd90


	//   ....[85]....
        /*0718*/ 	.word	0x0000fdb0


	//   ....[86]....
        /*071c*/ 	.word	0x0000fdd0


	//   ....[87]....
        /*0720*/ 	.word	0x0000fe60


	//   ....[88]....
        /*0724*/ 	.word	0x0000fe80


	//   ....[89]....
        /*0728*/ 	.word	0x0000ff00


	//   ....[90]....
        /*072c*/ 	.word	0x0000ff20


	//   ....[91]....
        /*0730*/ 	.word	0x0000ff30


	//   ....[92]....
        /*0734*/ 	.word	0x0000ff40


	//   ....[93]....
        /*0738*/ 	.word	0x00010010


	//   ....[94]....
        /*073c*/ 	.word	0x00010030


	//   ....[95]....
        /*0740*/ 	.word	0x00010040


	//   ....[96]....
        /*0744*/ 	.word	0x00010a70


	//   ....[97]....
        /*0748*/ 	.word	0x00010a80


	//   ....[98]....
        /*074c*/ 	.word	0x00010aa0


	//   ....[99]....
        /*0750*/ 	.word	0x00010af0


	//   ....[100]....
        /*0754*/ 	.word	0x00010b00


	//   ....[101]....
        /*0758*/ 	.word	0x00010b40


	//   ....[102]....
        /*075c*/ 	.word	0x00010b50


	//   ....[103]....
        /*0760*/ 	.word	0x00010b60


	//   ....[104]....
        /*0764*/ 	.word	0x00010ba0


	//   ....[105]....
        /*0768*/ 	.word	0x00010be0


	//   ....[106]....
        /*076c*/ 	.word	0x00011010


	//   ....[107]....
        /*0770*/ 	.word	0x00011020


	//   ....[108]....
        /*0774*/ 	.word	0x00011030


	//   ....[109]....
        /*0778*/ 	.word	0x00011070


	//   ....[110]....
        /*077c*/ 	.word	0x00011080


	//   ....[111]....
        /*0780*/ 	.word	0x000110c0


	//   ....[112]....
        /*0784*/ 	.word	0x000110d0


	//   ....[113]....
        /*0788*/ 	.word	0x000110e0


	//   ....[114]....
        /*078c*/ 	.word	0x00011120


	//   ....[115]....
        /*0790*/ 	.word	0x00011160


	//   ....[116]....
        /*0794*/ 	.word	0x000121b0


	//   ....[117]....
        /*0798*/ 	.word	0x00012350


	//   ....[118]....
        /*079c*/ 	.word	0x00012990


	//   ....[119]....
        /*07a0*/ 	.word	0x00012a80


	//   ....[120]....
        /*07a4*/ 	.word	0x00012b20


	//   ....[121]....
        /*07a8*/ 	.word	0x00012c10


	//   ....[122]....
        /*07ac*/ 	.word	0x00012cc0


	//   ....[123]....
        /*07b0*/ 	.word	0x00012d70


	//   ....[124]....
        /*07b4*/ 	.word	0x00012e10


	//   ....[125]....
        /*07b8*/ 	.word	0x00012eb0


	//   ....[126]....
        /*07bc*/ 	.word	0x00012f60


	//   ....[127]....
        /*07c0*/ 	.word	0x00012fe0


	//   ....[128]....
        /*07c4*/ 	.word	0x000130b0


	//   ....[129]....
        /*07c8*/ 	.word	0x000131e0


	//   ....[130]....
        /*07cc*/ 	.word	0x00013290


	//   ....[131]....
        /*07d0*/ 	.word	0x00013300


	//   ....[132]....
        /*07d4*/ 	.word	0x000133f0


	//   ....[133]....
        /*07d8*/ 	.word	0x00013450


	//   ....[134]....
        /*07dc*/ 	.word	0x00013530


	//   ....[135]....
        /*07e0*/ 	.word	0x00013590


	//   ....[136]....
        /*07e4*/ 	.word	0x00013630


	//   ....[137]....
        /*07e8*/ 	.word	0x000136d0


	//   ....[138]....
        /*07ec*/ 	.word	0x00013780


	//   ....[139]....
        /*07f0*/ 	.word	0x00013820


	//   ....[140]....
        /*07f4*/ 	.word	0x00013880


	//   ....[141]....
        /*07f8*/ 	.word	0x000138e0


	//   ....[142]....
        /*07fc*/ 	.word	0x000139e0


	//   ....[143]....
        /*0800*/ 	.word	0x00013a40


	//   ....[144]....
        /*0804*/ 	.word	0x00013b40


	//   ....[145]....
        /*0808*/ 	.word	0x00013ba0


	//   ....[146]....
        /*080c*/ 	.word	0x00013c80


	//   ....[147]....
        /*0810*/ 	.word	0x00013d00


	//   ....[148]....
        /*0814*/ 	.word	0x00013df0


	//   ....[149]....
        /*0818*/ 	.word	0x00013e50


	//   ....[150]....
        /*081c*/ 	.word	0x00013f10


	//   ....[151]....
        /*0820*/ 	.word	0x00014040


	//   ....[152]....
        /*0824*/ 	.word	0x000140f0


	//   ....[153]....
        /*0828*/ 	.word	0x000141a0


	//   ....[154]....
        /*082c*/ 	.word	0x00014240


	//   ....[155]....
        /*0830*/ 	.word	0x000142f0


	//   ....[156]....
        /*0834*/ 	.word	0x00014390


	//   ....[157]....
        /*0838*/ 	.word	0x00014440


	//   ....[158]....
        /*083c*/ 	.word	0x000144e0


	//   ....[159]....
        /*0840*/ 	.word	0x00014550


	//   ....[160]....
        /*0844*/ 	.word	0x00014610


	//   ....[161]....
        /*0848*/ 	.word	0x00014700


	//   ....[162]....
        /*084c*/ 	.word	0x00014790


	//   ....[163]....
        /*0850*/ 	.word	0x000147f0


	//   ....[164]....
        /*0854*/ 	.word	0x000148a0


	//   ....[165]....
        /*0858*/ 	.word	0x00014900


	//   ....[166]....
        /*085c*/ 	.word	0x000149b0


	//   ....[167]....
        /*0860*/ 	.word	0x00014a10


	//   ....[168]....
        /*0864*/ 	.word	0x00014ac0


	//   ....[169]....
        /*0868*/ 	.word	0x00014b20


	//   ....[170]....
        /*086c*/ 	.word	0x00014bd0


	//   ....[171]....
        /*0870*/ 	.word	0x00014e30


	//----- nvinfo : EIATTR_REG_RECONFIG
	.align		4
.L_1570:
        /*0874*/ 	.byte	0x01, 0x54
	.zero		2


	//----- nvinfo : EIATTR_SYSCALL_OFFSETS
	.align		4
        /*0878*/ 	.byte	0x04, 0x46
        /*087a*/ 	.short	(.L_1572 - .L_1571)


	//   ....[0]....
.L_1571:
        /*087c*/ 	.word	0x00001470


	//   ....[1]....
        /*0880*/ 	.word	0x0000df20


	//   ....[2]....
        /*0884*/ 	.word	0x0000e0b0


	//   ....[3]....
        /*0888*/ 	.word	0x0000e200


	//   ....[4]....
        /*088c*/ 	.word	0x0000e350


	//   ....[5]....
        /*0890*/ 	.word	0x0000f880


	//----- nvinfo : EIATTR_MBARRIER_INSTR_OFFSETS
	.align		4
.L_1572:
        /*0894*/ 	.byte	0x04, 0x39
        /*0896*/ 	.short	(.L_1574 - .L_1573)


	//   ....[0]....
.L_1573:
        /*0898*/ 	.word	0x00000180
        /*089c*/ 	.word	0x000000ff
        /*08a0*/ 	.word	0x00013200
        /*08a4*/ 	.short	0x0100
        /*08a6*/ 	.byte	0x08
	.zero		1


	//   ....[1]....
        /*08a8*/ 	.word	0x00000190
        /*08ac*/ 	.word	0x000000ff
        /*08b0*/ 	.word	0x00013220
        /*08b4*/ 	.short	0x0100
        /*08b6*/ 	.byte	0x08
	.zero		1


	//   ....[2]....
        /*08b8*/ 	.word	0x00000280
        /*08bc*/ 	.word	0x000000ff
        /*08c0*/ 	.word	0x00013230
        /*08c4*/ 	.short	0x0100
        /*08c6*/ 	.byte	0x08
	.zero		1


	//   ....[3]....
        /*08c8*/ 	.word	0x00000290
        /*08cc*/ 	.word	0x000000ff
        /*08d0*/ 	.word	0x00013240
        /*08d4*/ 	.short	0x0100
        /*08d6*/ 	.byte	0x08
	.zero		1


	//   ....[4]....
        /*08d8*/ 	.word	0x000002a0
        /*08dc*/ 	.word	0x000000ff
        /*08e0*/ 	.word	0x00013238
        /*08e4*/ 	.short	0x0100
        /*08e6*/ 	.byte	0x08
	.zero		1


	//   ....[5]....
        /*08e8*/ 	.word	0x000002b0
        /*08ec*/ 	.word	0x000000ff
        /*08f0*/ 	.word	0x00013248
        /*08f4*/ 	.short	0x0100
        /*08f6*/ 	.byte	0x08
	.zero		1


	//   ....[6]....
        /*08f8*/ 	.word	0x000003e0
        /*08fc*/ 	.word	0x000000ff
        /*0900*/ 	.word	0x00013250
        /*0904*/ 	.short	0x0100
        /*0906*/ 	.byte	0x08
	.zero		1


	//   ....[7]....
        /*0908*/ 	.word	0x000003f0
        /*090c*/ 	.word	0x000000ff
        /*0910*/ 	.word	0x00013260
        /*0914*/ 	.short	0x0100
        /*0916*/ 	.byte	0x08
	.zero		1


	//   ....[8]....
        /*0918*/ 	.word	0x00000400
        /*091c*/ 	.word	0x000000ff
        /*0920*/ 	.word	0x00013258
        /*0924*/ 	.short	0x0100
        /*0926*/ 	.byte	0x08
	.zero		1


	//   ....[9]....
        /*0928*/ 	.word	0x00000410
        /*092c*/ 	.word	0x000000ff
        /*0930*/ 	.word	0x00013268
        /*0934*/ 	.short	0x0100
        /*0936*/ 	.byte	0x08
	.zero		1


	//   ....[10]....
        /*0938*/ 	.word	0x00000500
        /*093c*/ 	.word	0x000000ff
        /*0940*/ 	.word	0x00013270
        /*0944*/ 	.short	0x0100
        /*0946*/ 	.byte	0x06
	.zero		1


	//   ....[11]....
        /*0948*/ 	.word	0x00000510
        /*094c*/ 	.word	0x000000ff
        /*0950*/ 	.word	0x00013280
        /*0954*/ 	.short	0x0100
        /*0956*/ 	.byte	0x06
	.zero		1


	//   ....[12]....
        /*0958*/ 	.word	0x00000520
        /*095c*/ 	.word	0x000000ff
        /*0960*/ 	.word	0x00013278
        /*0964*/ 	.short	0x0100
        /*0966*/ 	.byte	0x06
	.zero		1


	//   ....[13]....
        /*0968*/ 	.word	0x00000530
        /*096c*/ 	.word	0x000000ff
        /*0970*/ 	.word	0x00013288
        /*0974*/ 	.short	0x0100
        /*0976*/ 	.byte	0x06
	.zero		1


	//   ....[14]....
        /*0978*/ 	.word	0x00000660
        /*097c*/ 	.word	0x000000ff
        /*0980*/ 	.word	0x00013290
        /*0984*/ 	.short	0x0100
        /*0986*/ 	.byte	0x08
	.zero		1


	//   ....[15]....
        /*0988*/ 	.word	0x00000670
        /*098c*/ 	.word	0x000000ff
        /*0990*/ 	.word	0x000132a0
        /*0994*/ 	.short	0x0100
        /*0996*/ 	.byte	0x08
	.zero		1


	//   ....[16]....
        /*0998*/ 	.word	0x00000680
        /*099c*/ 	.word	0x000000ff
        /*09a0*/ 	.word	0x00013298
        /*09a4*/ 	.short	0x0100
        /*09a6*/ 	.byte	0x08
	.zero		1


	//   ....[17]....
        /*09a8*/ 	.word	0x00000690
        /*09ac*/ 	.word	0x000000ff
        /*09b0*/ 	.word	0x000132a8
        /*09b4*/ 	.short	0x0100
        /*09b6*/ 	.byte	0x08
	.zero		1


	//   ....[18]....
        /*09b8*/ 	.word	0x000007e0
        /*09bc*/ 	.word	0x000000ff
        /*09c0*/ 	.word	0x000132b0
        /*09c4*/ 	.short	0x0100
        /*09c6*/ 	.byte	0x08
	.zero		1


	//   ....[19]....
        /*09c8*/ 	.word	0x000007f0
        /*09cc*/ 	.word	0x000000ff
        /*09d0*/ 	.word	0x000132c0
        /*09d4*/ 	.short	0x0100
        /*09d6*/ 	.byte	0x08
	.zero		1


	//   ....[20]....
        /*09d8*/ 	.word	0x00000800
        /*09dc*/ 	.word	0x000000ff
        /*09e0*/ 	.word	0x000132b8
        /*09e4*/ 	.short	0x0100
        /*09e6*/ 	.byte	0x08
	.zero		1


	//   ....[21]....
        /*09e8*/ 	.word	0x00000810
        /*09ec*/ 	.word	0x000000ff
        /*09f0*/ 	.word	0x000132c8
        /*09f4*/ 	.short	0x0100
        /*09f6*/ 	.byte	0x08
	.zero		1


	//   ....[22]....
        /*09f8*/ 	.word	0x000017c0
        /*09fc*/ 	.word	0x000000ff
        /*0a00*/ 	.word	0x00013200
        /*0a04*/ 	.short	0x010a
        /*0a06*/ 	.byte	0x2d
	.zero		1


	//   ....[23]....
        /*0a08*/ 	.word	0x00001860
        /*0a0c*/ 	.word	0x00000002
        /*0a10*/ 	.word	0x00013230
        /*0a14*/ 	.short	0x010a
        /*0a16*/ 	.byte	0x3f
	.zero		1


	//   ....[24]....
        /*0a18*/ 	.word	0x000018a0
        /*0a1c*/ 	.word	0x00000002
        /*0a20*/ 	.word	0x00013230
        /*0a24*/ 	.short	0x010a
        /*0a26*/ 	.byte	0x3f
	.zero		1


	//   ....[25]....
        /*0a28*/ 	.word	0x00002750
        /*0a2c*/ 	.word	0x000000ff
        /*0a30*/ 	.word	0x00000000
        /*0a34*/ 	.short	0x0101
        /*0a36*/ 	.byte	0x06
	.zero		1


	//   ....[26]....
        /*0a38*/ 	.word	0x00004da0
        /*0a3c*/ 	.word	0x000000ff
        /*0a40*/ 	.word	0x00013230
        /*0a44*/ 	.short	0x010a
        /*0a46*/ 	.byte	0x16
	.zero		1


	//   ....[27]....
        /*0a48*/ 	.word	0x00004de0
        /*0a4c*/ 	.word	0x000000ff
        /*0a50*/ 	.word	0x00013230
        /*0a54*/ 	.short	0x010a
        /*0a56*/ 	.byte	0x16
	.zero		1


	//   ....[28]....
        /*0a58*/ 	.word	0x00005230
        /*0a5c*/ 	.word	0x000000ff
        /*0a60*/ 	.word	0x00013250
        /*0a64*/ 	.short	0x010a
        /*0a66*/ 	.byte	0x0b
	.zero		1


	//   ....[29]....
        /*0a68*/ 	.word	0x00005270
        /*0a6c*/ 	.word	0x000000ff
        /*0a70*/ 	.word	0x00013250
        /*0a74*/ 	.short	0x010a
        /*0a76*/ 	.byte	0x0b
	.zero		1


	//   ....[30]....
        /*0a78*/ 	.word	0x00005dd0
        /*0a7c*/ 	.word	0x000000ff
        /*0a80*/ 	.word	0x00000000
        /*0a84*/ 	.short	0x0101
        /*0a86*/ 	.byte	0x16
	.zero		1


	//   ....[31]....
        /*0a88*/ 	.word	0x00008090
        /*0a8c*/ 	.word	0x000000ff
        /*0a90*/ 	.word	0x00000000
        /*0a94*/ 	.short	0x0101
        /*0a96*/ 	.byte	0x06
	.zero		1


	//   ....[32]....
        /*0a98*/ 	.word	0x000085e0
        /*0a9c*/ 	.word	0x000000ff
        /*0aa0*/ 	.word	0x00013230
        /*0aa4*/ 	.short	0x010a
        /*0aa6*/ 	.byte	0x15
	.zero		1


	//   ....[33]....
        /*0aa8*/ 	.word	0x00008620
        /*0aac*/ 	.word	0x000000ff
        /*0ab0*/ 	.word	0x00013230
        /*0ab4*/ 	.short	0x010a
        /*0ab6*/ 	.byte	0x15
	.zero		1


	//   ....[34]....
        /*0ab8*/ 	.word	0x00008a70
        /*0abc*/ 	.word	0x000000ff
        /*0ac0*/ 	.word	0x00013250
        /*0ac4*/ 	.short	0x010a
        /*0ac6*/ 	.byte	0x0b
	.zero		1


	//   ....[35]....
        /*0ac8*/ 	.word	0x00008ab0
        /*0acc*/ 	.word	0x000000ff
        /*0ad0*/ 	.word	0x00013250
        /*0ad4*/ 	.short	0x010a
        /*0ad6*/ 	.byte	0x0b
	.zero		1


	//   ....[36]....
        /*0ad8*/ 	.word	0x000093a0
        /*0adc*/ 	.word	0x000000ff
        /*0ae0*/ 	.word	0x00000000
        /*0ae4*/ 	.short	0x0101
        /*0ae6*/ 	.byte	0x15
	.zero		1


	//   ....[37]....
        /*0ae8*/ 	.word	0x0000ad20
        /*0aec*/ 	.word	0x000000ff
        /*0af0*/ 	.word	0x00000000
        /*0af4*/ 	.short	0x0101
        /*0af6*/ 	.byte	0x06
	.zero		1


	//   ....[38]....
        /*0af8*/ 	.word	0x0000b1d0
        /*0afc*/ 	.word	0x000000ff
        /*0b00*/ 	.word	0x00013250
        /*0b04*/ 	.short	0x010a
        /*0b06*/ 	.byte	0x0e
	.zero		1


	//   ....[39]....
        /*0b08*/ 	.word	0x0000b210
        /*0b0c*/ 	.word	0x000000ff
        /*0b10*/ 	.word	0x00013250
        /*0b14*/ 	.short	0x010a
        /*0b16*/ 	.byte	0x0e
	.zero		1


	//   ....[40]....
        /*0b18*/ 	.word	0x0000b880
        /*0b1c*/ 	.word	0x000000ff
        /*0b20*/ 	.word	0x00000000
        /*0b24*/ 	.short	0x0101
        /*0b26*/ 	.byte	0x04
	.zero		1


	//   ....[41]....
        /*0b28*/ 	.word	0x0000c930
        /*0b2c*/ 	.word	0x00000000
        /*0b30*/ 	.word	0x00000000
        /*0b34*/ 	.short	0x0101
        /*0b36*/ 	.byte	0x3f
	.zero		1


	//   ....[42]....
        /*0b38*/ 	.word	0x0000e9c0
        /*0b3c*/ 	.word	0x00000000
        /*0b40*/ 	.word	0x00013280
        /*0b44*/ 	.short	0x010a
        /*0b46*/ 	.byte	0x3f
	.zero		1


	//   ....[43]....
        /*0b48*/ 	.word	0x0000eff0
        /*0b4c*/ 	.word	0x00000000
        /*0b50*/ 	.word	0x00013270
        /*0b54*/ 	.short	0x0107
        /*0b56*/ 	.byte	0x3f
	.zero		1


	//   ....[44]....
        /*0b58*/ 	.word	0x0000f0b0
        /*0b5c*/ 	.word	0x00000000
        /*0b60*/ 	.word	0x00013270
        /*0b64*/ 	.short	0x0101
        /*0b66*/ 	.byte	0x3f
	.zero		1


	//   ....[45]....
        /*0b68*/ 	.word	0x0000f100
        /*0b6c*/ 	.word	0x00000000
        /*0b70*/ 	.word	0x00013240
        /*0b74*/ 	.short	0x010a
        /*0b76*/ 	.byte	0x3f
	.zero		1


	//   ....[46]....
        /*0b78*/ 	.word	0x0000f650
        /*0b7c*/ 	.word	0x00000000
        /*0b80*/ 	.word	0x00013230
        /*0b84*/ 	.short	0x0107
        /*0b86*/ 	.byte	0x3f
	.zero		1


	//   ....[47]....
        /*0b88*/ 	.word	0x0000f720
        /*0b8c*/ 	.word	0x00000000
        /*0b90*/ 	.word	0x00013230
        /*0b94*/ 	.short	0x0101
        /*0b96*/ 	.byte	0x3f
	.zero		1


	//   ....[48]....
        /*0b98*/ 	.word	0x00010140
        /*0b9c*/ 	.word	0x00000010
        /*0ba0*/ 	.word	0x00013200
        /*0ba4*/ 	.short	0x0107
        /*0ba6*/ 	.byte	0x3f
	.zero		1


	//   ....[49]....
        /*0ba8*/ 	.word	0x00010230
        /*0bac*/ 	.word	0x00000010
        /*0bb0*/ 	.word	0x00013200
        /*0bb4*/ 	.short	0x0101
        /*0bb6*/ 	.byte	0x3f
	.zero		1


	//   ....[50]....
        /*0bb8*/ 	.word	0x00010250
        /*0bbc*/ 	.word	0x00000010
        /*0bc0*/ 	.word	0x00013220
        /*0bc4*/ 	.short	0x010a
        /*0bc6*/ 	.byte	0x3f
	.zero		1


	//   ....[51]....
        /*0bc8*/ 	.word	0x000107c0
        /*0bcc*/ 	.word	0x00000000
        /*0bd0*/ 	.word	0x00013280
        /*0bd4*/ 	.short	0x010a
        /*0bd6*/ 	.byte	0x3f
	.zero		1


	//   ....[52]....
        /*0bd8*/ 	.word	0x00010c90
        /*0bdc*/ 	.word	0x00000000
        /*0be0*/ 	.word	0x00013270
        /*0be4*/ 	.short	0x0107
        /*0be6*/ 	.byte	0x3f
	.zero		1


	//   ....[53]....
        /*0be8*/ 	.word	0x00010d50
        /*0bec*/ 	.word	0x00000000
        /*0bf0*/ 	.word	0x00013270
        /*0bf4*/ 	.short	0x0101
        /*0bf6*/ 	.byte	0x3f
	.zero		1


	//   ....[54]....
        /*0bf8*/ 	.word	0x00010d80
        /*0bfc*/ 	.word	0x00000000
        /*0c00*/ 	.word	0x00013240
        /*0c04*/ 	.short	0x010a
        /*0c06*/ 	.byte	0x3f
	.zero		1


	//   ....[55]....
        /*0c08*/ 	.word	0x000111e0
        /*0c0c*/ 	.word	0x00000000
        /*0c10*/ 	.word	0x00013230
        /*0c14*/ 	.short	0x0107
        /*0c16*/ 	.byte	0x3f
	.zero		1


	//   ....[56]....
        /*0c18*/ 	.word	0x000112a0
        /*0c1c*/ 	.word	0x00000000
        /*0c20*/ 	.word	0x00013230
        /*0c24*/ 	.short	0x0101
        /*0c26*/ 	.byte	0x3f
	.zero		1


	//   ....[57]....
        /*0c28*/ 	.word	0x00011330
        /*0c2c*/ 	.word	0x00000002
        /*0c30*/ 	.word	0x00013270
        /*0c34*/ 	.short	0x010a
        /*0c36*/ 	.byte	0x3f
	.zero		1


	//   ....[58]....
        /*0c38*/ 	.word	0x000113c0
        /*0c3c*/ 	.word	0x00000002
        /*0c40*/ 	.word	0x00013260
        /*0c44*/ 	.short	0x010a
        /*0c46*/ 	.byte	0x3f
	.zero		1


	//   ....[59]....
        /*0c48*/ 	.word	0x000117f0
        /*0c4c*/ 	.word	0x00000002
        /*0c50*/ 	.word	0x00013250
        /*0c54*/ 	.short	0x0101
        /*0c56*/ 	.byte	0x3f
	.zero		1


	//   ....[60]....
        /*0c58*/ 	.word	0x00011880
        /*0c5c*/ 	.word	0x00000002
        /*0c60*/ 	.word	0x00000000
        /*0c64*/ 	.short	0x0101
        /*0c66*/ 	.byte	0x3f
	.zero		1


	//   ....[61]....
        /*0c68*/ 	.word	0x00011a70
        /*0c6c*/ 	.word	0x00000000
        /*0c70*/ 	.word	0x00013270
        /*0c74*/ 	.short	0x010a
        /*0c76*/ 	.byte	0x3f
	.zero		1


	//   ....[62]....
        /*0c78*/ 	.word	0x00011b00
        /*0c7c*/ 	.word	0x00000000
        /*0c80*/ 	.word	0x00013260
        /*0c84*/ 	.short	0x010a
        /*0c86*/ 	.byte	0x3f
	.zero		1


	//   ....[63]....
        /*0c88*/ 	.word	0x00011f50
        /*0c8c*/ 	.word	0x00000000
        /*0c90*/ 	.word	0x00013250
        /*0c94*/ 	.short	0x0101
        /*0c96*/ 	.byte	0x3f
	.zero		1


	//   ....[64]....
        /*0c98*/ 	.word	0x00011fd0
        /*0c9c*/ 	.word	0x00000000
        /*0ca0*/ 	.word	0x00000000
        /*0ca4*/ 	.short	0x0101
        /*0ca6*/ 	.byte	0x3f
	.zero		1


	//   ....[65]....
        /*0ca8*/ 	.word	0x000122d0
        /*0cac*/ 	.word	0x00000005
        /*0cb0*/ 	.word	0x00013220
        /*0cb4*/ 	.short	0x010a
        /*0cb6*/ 	.byte	0x3f
	.zero		1


	//   ....[66]....
        /*0cb8*/ 	.word	0x00012470
        /*0cbc*/ 	.word	0x00000004
        /*0cc0*/ 	.word	0x00013240
        /*0cc4*/ 	.short	0x010a
        /*0cc6*/ 	.byte	0x3f
	.zero		1


	//   ....[67]....
        /*0cc8*/ 	.word	0x00012520
        /*0ccc*/ 	.word	0x00000005
        /*0cd0*/ 	.word	0x00013240
        /*0cd4*/ 	.short	0x010a
        /*0cd6*/ 	.byte	0x3f
	.zero		1


	//   ....[68]....
        /*0cd8*/ 	.word	0x00012560
        /*0cdc*/ 	.word	0x00000004
        /*0ce0*/ 	.word	0x00013260
        /*0ce4*/ 	.short	0x010a
        /*0ce6*/ 	.byte	0x3f
	.zero		1


	//   ....[69]....
        /*0ce8*/ 	.word	0x000125a0
        /*0cec*/ 	.word	0x00000005
        /*0cf0*/ 	.word	0x00013260
        /*0cf4*/ 	.short	0x010a
        /*0cf6*/ 	.byte	0x3f
	.zero		1


	//   ....[70]....
        /*0cf8*/ 	.word	0x000125e0
        /*0cfc*/ 	.word	0x00000004
        /*0d00*/ 	.word	0x00013280
        /*0d04*/ 	.short	0x010a
        /*0d06*/ 	.byte	0x3f
	.zero		1


	//   ....[71]....
        /*0d08*/ 	.word	0x00012620
        /*0d0c*/ 	.word	0x00000005
        /*0d10*/ 	.word	0x00013280
        /*0d14*/ 	.short	0x010a
        /*0d16*/ 	.byte	0x3f
	.zero		1


	//   ....[72]....
        /*0d18*/ 	.word	0x00012690
        /*0d1c*/ 	.word	0x00000003
        /*0d20*/ 	.word	0x00013200
        /*0d24*/ 	.short	0x010a
        /*0d26*/ 	.byte	0x3f
	.zero		1


	//   ....[73]....
        /*0d28*/ 	.word	0x000126e0
        /*0d2c*/ 	.word	0x00000002
        /*0d30*/ 	.word	0x00013230
        /*0d34*/ 	.short	0x010a
        /*0d36*/ 	.byte	0x3f
	.zero		1


	//   ....[74]....
        /*0d38*/ 	.word	0x00012740
        /*0d3c*/ 	.word	0x00000008
        /*0d40*/ 	.word	0x00013230
        /*0d44*/ 	.short	0x010a
        /*0d46*/ 	.byte	0x3f
	.zero		1


	//   ....[75]....
        /*0d48*/ 	.word	0x000127a0
        /*0d4c*/ 	.word	0x00000008
        /*0d50*/ 	.word	0x00013250
        /*0d54*/ 	.short	0x010a
        /*0d56*/ 	.byte	0x3f
	.zero		1


	//   ....[76]....
        /*0d58*/ 	.word	0x00012800
        /*0d5c*/ 	.word	0x00000008
        /*0d60*/ 	.word	0x00013230
        /*0d64*/ 	.short	0x010a
        /*0d66*/ 	.byte	0x3f
	.zero		1


	//   ....[77]....
        /*0d68*/ 	.word	0x00012860
        /*0d6c*/ 	.word	0x00000008
        /*0d70*/ 	.word	0x00013250
        /*0d74*/ 	.short	0x010a
        /*0d76*/ 	.byte	0x3f
	.zero		1


	//   ....[78]....
        /*0d78*/ 	.word	0x000128c0
        /*0d7c*/ 	.word	0x00000005
        /*0d80*/ 	.word	0x00013250
        /*0d84*/ 	.short	0x010a
        /*0d86*/ 	.byte	0x3f
	.zero		1


	//   ....[79]....
        /*0d88*/ 	.word	0x000129d0
        /*0d8c*/ 	.word	0x00000000
        /*0d90*/ 	.word	0x00013280
        /*0d94*/ 	.short	0x010a
        /*0d96*/ 	.byte	0x3f
	.zero		1


	//   ....[80]....
        /*0d98*/ 	.word	0x00013130
        /*0d9c*/ 	.word	0x00000000
        /*0da0*/ 	.word	0x00013240
        /*0da4*/ 	.short	0x010a
        /*0da6*/ 	.byte	0x3f
	.zero		1


	//   ....[81]....
        /*0da8*/ 	.word	0x00013f40
        /*0dac*/ 	.word	0x00000010
        /*0db0*/ 	.word	0x00013220
        /*0db4*/ 	.short	0x010a
        /*0db6*/ 	.byte	0x3f
	.zero		1


	//   ....[82]....
        /*0db8*/ 	.word	0x00013f90
        /*0dbc*/ 	.word	0x00000000
        /*0dc0*/ 	.word	0x00013280
        /*0dc4*/ 	.short	0x010a
        /*0dc6*/ 	.byte	0x3f
	.zero		1


	//   ....[83]....
        /*0dc8*/ 	.word	0x00014650
        /*0dcc*/ 	.word	0x00000000
        /*0dd0*/ 	.word	0x00013240
        /*0dd4*/ 	.short	0x010a
        /*0dd6*/ 	.byte	0x3f
	.zero		1


	//   ....[84]....
        /*0dd8*/ 	.word	0x00014c10
        /*0ddc*/ 	.word	0x00000002
        /*0de0*/ 	.word	0x00013270
        /*0de4*/ 	.short	0x010a
        /*0de6*/ 	.byte	0x3f
	.zero		1


	//   ....[85]....
        /*0de8*/ 	.word	0x00014c60
        /*0dec*/ 	.word	0x00000002
        /*0df0*/ 	.word	0x00013260
        /*0df4*/ 	.short	0x010a
        /*0df6*/ 	.byte	0x3f
	.zero		1


	//   ....[86]....
        /*0df8*/ 	.word	0x00014cb0
        /*0dfc*/ 	.word	0x00000000
        /*0e00*/ 	.word	0x00013270
        /*0e04*/ 	.short	0x010a
        /*0e06*/ 	.byte	0x3f
	.zero		1


	//   ....[87]....
        /*0e08*/ 	.word	0x00014d00
        /*0e0c*/ 	.word	0x00000000
        /*0e10*/ 	.word	0x00013260
        /*0e14*/ 	.short	0x010a
        /*0e16*/ 	.byte	0x3f
	.zero		1


	//   ....[88]....
        /*0e18*/ 	.word	0x00014d50
        /*0e1c*/ 	.word	0x00000005
        /*0e20*/ 	.word	0x00013220
        /*0e24*/ 	.short	0x010a
        /*0e26*/ 	.byte	0x3f
	.zero		1


	//   ....[89]....
        /*0e28*/ 	.word	0x00014ef0
        /*0e2c*/ 	.word	0x00000004
        /*0e30*/ 	.word	0x00013240
        /*0e34*/ 	.short	0x010a
        /*0e36*/ 	.byte	0x3f
	.zero		1


	//   ....[90]....
        /*0e38*/ 	.word	0x00014f40
        /*0e3c*/ 	.word	0x00000005
        /*0e40*/ 	.word	0x00013240
        /*0e44*/ 	.short	0x010a
        /*0e46*/ 	.byte	0x3f
	.zero		1


	//   ....[91]....
        /*0e48*/ 	.word	0x00014f90
        /*0e4c*/ 	.word	0x00000004
        /*0e50*/ 	.word	0x00013260
        /*0e54*/ 	.short	0x010a
        /*0e56*/ 	.byte	0x3f
	.zero		1


	//   ....[92]....
        /*0e58*/ 	.word	0x00014fe0
        /*0e5c*/ 	.word	0x00000005
        /*0e60*/ 	.word	0x00013260
        /*0e64*/ 	.short	0x010a
        /*0e66*/ 	.byte	0x3f
	.zero		1


	//   ....[93]....
        /*0e68*/ 	.word	0x00015030
        /*0e6c*/ 	.word	0x00000004
        /*0e70*/ 	.word	0x00013280
        /*0e74*/ 	.short	0x010a
        /*0e76*/ 	.byte	0x3f
	.zero		1


	//----- nvinfo : EIATTR_NUM_MBARRIERS
	.align		4
.L_1574:
        /*0e78*/ 	.byte	0x03, 0x38
        /*0e7a*/ 	.short	0x0016


	//----- nvinfo : EIATTR_EXIT_INSTR_OFFSETS
	.align		4
        /*0e7c*/ 	.byte	0x04, 0x1c
        /*0e7e*/ 	.short	(.L_1576 - .L_1575)


	//   ....[0]....
.L_1575:
        /*0e80*/ 	.word	0x00000960


	//   ....[1]....
        /*0e84*/ 	.word	0x0000d2d0


	//   ....[2]....
        /*0e88*/ 	.word	0x00012670


	//----- nvinfo : EIATTR_MAX_THREADS
	.align		4
.L_1576:
        /*0e8c*/ 	.byte	0x04, 0x05
        /*0e8e*/ 	.short	(.L_1578 - .L_1577)
.L_1577:
        /*0e90*/ 	.word	0x00000200
        /*0e94*/ 	.word	0x00000001
        /*0e98*/ 	.word	0x00000001


	//----- nvinfo : EIATTR_CRS_STACK_SIZE
	.align		4
.L_1578:
        /*0e9c*/ 	.byte	0x04, 0x1e
        /*0e9e*/ 	.short	(.L_1580 - .L_1579)
.L_1579:
        /*0ea0*/ 	.word	0x00000000


	//----- nvinfo : EIATTR_CBANK_PARAM_SIZE
	.align		4
.L_1580:
        /*0ea4*/ 	.byte	0x03, 0x19
        /*0ea6*/ 	.short	0x0af0


	//----- nvinfo : EIATTR_PARAM_CBANK
	.align		4
        /*0ea8*/ 	.byte	0x04, 0x0a
        /*0eaa*/ 	.short	(.L_1582 - .L_1581)
	.align		4
.L_1581:
        /*0eac*/ 	.word	index@(.nv.constant0._ZN7cutlass13device_kernelIN5flash11enable_sm90INS1_16FlashAttnFwdSm90INS1_25CollectiveMainloopFwdSm90ILi2EN4cute5tupleIJNS5_1CILi1EEES8_S8_EEENS6_IJNS7_ILi192EEENS7_ILi160EEENS7_ILi64EEEEEELi64ENS_12float_e4m3_tEfNS_4arch4Sm90ELb1ELb0ELb1ELb0ELb1ELb0ELb0ELb1ELb1ELb1ELb0ELb0EEENS1_21CollectiveEpilogueFwdINS6_IJSA_SC_SB_EEES9_NS_10bfloat16_tESG_Li384ELb0ELb1ELb0ELb1EEENS1_30DynamicPersistentTileSchedulerILi384ELi128ELb0ELb1ELb1EEEEEEEEEvNT_6ParamsE)
        /*0eb0*/ 	.short	0x0210
        /*0eb2*/ 	.short	0x0af0


	//----- nvinfo : EIATTR_SW_WAR
	.align		4
.L_1582:
        /*0eb4*/ 	.byte	0x04, 0x36
        /*0eb6*/ 	.short	(.L_1584 - .L_1583)
.L_1583:
        /*0eb8*/ 	.word	0x00000008
.L_1584:


//--------------------- .nv.info._ZN7cutlass13device_kernelIN5flash11enable_sm90INS1_16FlashAttnFwdSm90INS1_25CollectiveMainloopFwdSm90ILi2EN4cute5tupleIJNS5_1CILi1EEES8_S8_EEENS6_IJNS7_ILi192EEENS7_ILi160EEENS7_ILi64EEEEEELi64ENS_12float_e4m3_tEfNS_4arch4Sm90ELb1ELb0ELb1ELb1ELb1ELb0ELb0ELb1ELb1ELb1ELb0ELb0EEENS1_21CollectiveEpilogueFwdINS6_IJSA_SC_SB_EEES9_NS_10bfloat16_tESG_Li384ELb1ELb1ELb0ELb1EEENS1_36VarlenDynamicPersistentTileSchedulerILi192ELi160ELi384ELi128ELb0ELb1ELb1ELb1ELb1ELb1EEEEEEEEEvNT_6ParamsE --------------------------
	.section	.nv.info._ZN7cutlass13device_kernelIN5flash11enable_sm90INS1_16FlashAttnFwdSm90INS1_25CollectiveMainloopFwdSm90ILi2EN4cute5tupleIJNS5_1CILi1EEES8_S8_EEENS6_IJNS7_ILi192EEENS7_ILi160EEENS7_ILi64EEEEEELi64ENS_12float_e4m3_tEfNS_4arch4Sm90ELb1ELb0ELb1ELb1ELb1ELb0ELb0ELb1ELb1ELb1ELb0ELb0EEENS1_21CollectiveEpilogueFwdINS6_IJSA_SC_SB_EEES9_NS_10bfloat16_tESG_Li384ELb1ELb1ELb0ELb1EEENS1_36VarlenDynamicPersistentTileSchedulerILi192ELi160ELi384ELi128ELb0ELb1ELb1ELb1ELb1ELb1EEEEEEEEEvNT_6ParamsE,"",@"SHT_CUDA_INFO"
	.sectionflags	@""
	.align	4


	//----- nvinfo : EIATTR_CUDA_API_VERSION
	.align		4
        /*0000*/ 	.byte	0x04, 0x37
        /*0002*/ 	.short	(.L_1586 - .L_1585)
.L_1585:
        /*0004*/ 	.word	0x00000082


	//----- nvinfo : EIATTR_KPARAM_INFO
	.align		4
.L_1586:
        /*0008*/ 	.byte	0x04, 0x17
        /*000a*/ 	.short	(.L_1588 - .L_1587)
.L_1587:
        /*000c*/ 	.word	0x00000000
        /*0010*/ 	.short	0x0000
        /*0012*/ 	.short	0x0070
        /*0014*/ 	.byte	0x00, 0xf0, 0x01, 0x2a


	//----- nvinfo : EIATTR_SPARSE_MMA_MASK
	.align		4
.L_1588:
        /*0018*/ 	.byte	0x03, 0x50
        /*001a*/ 	.short	0x0000


	//----- nvinfo : EIATTR_MAXREG_COUNT
	.align		4
        /*001c*/ 	.byte	0x03, 0x1b
        /*001e*/ 	.short	0x0080


	//----- nvinfo : EIATTR_NUM_BARRIERS
	.align		4
        /*0020*/ 	.byte	0x02, 0x4c
        /*0022*/ 	.byte	0x09
	.zero		1


	//----- nvinfo : EIATTR_EXTERNS
	.align		4
        /*0024*/ 	.byte	0x04, 0x0f
        /*0026*/ 	.short	(.L_1590 - .L_1589)


	//   ....[0]....
	.align		4
.L_1589:
        /*0028*/ 	.word	index@(__assertfail)


	//----- nvinfo : EIATTR_ANNOTATIONS
	.align		4
.L_1590:
        /*002c*/ 	.byte	0x04, 0x55
        /*002e*/ 	.short	(.L_1592 - .L_1591)


	//   ....[0]....
.L_1591:
        /* <DEDUP_REMOVED lines=44> */


	//----- nvinfo : EIATTR_MERCURY_ISA_VERSION
	.align		4
.L_1592:
        /*02e0*/ 	.byte	0x03, 0x5f
        /*02e2*/ 	.short	0x0101


	//----- nvinfo : EIATTR_UNUSED_LOAD_BYTE_OFFSET
	.align		4
        /*02e4*/ 	.byte	0x04, 0x44
        /*02e6*/ 	.short	(.L_1594 - .L_1593)


	//   ....[0]....
.L_1593:
        /*02e8*/ 	.word	0x00000940
        /*02ec*/ 	.word	0x0000fff0


	//   ....[1]....
        /*02f0*/ 	.word	0x0000bbd0
        /*02f4*/ 	.word	0x0000fff0


	//----- nvinfo : EIATTR_INT_WARP_WIDE_INSTR_OFFSETS
	.align		4
.L_1594:
        /*02f8*/ 	.byte	0x04, 0x31
        /*02fa*/ 	.short	(.L_1596 - .L_1595)


	//   ....[0]....
.L_1595:
        /*02fc*/ 	.word	0x000000c0


	//   ....[1]....
        /*0300*/ 	.word	0x000000d0


	//   ....[2]....
        /*0304*/ 	.word	0x00000170


	//   ....[3]....
        /*0308*/ 	.word	0x0000ee00


	//   ....[4]....
        /*030c*/ 	.word	0x0000ee90


	//   ....[5]....
        /*0310*/ 	.word	0x00012be0


	//   ....[6]....
        /*0314*/ 	.word	0x00012c70


	//----- nvinfo : EIATTR_COOP_GROUP_MASK_REGIDS
	.align		4
.L_1596:
        /*0318*/ 	.byte	0x04, 0x29
        /*031a*/ 	.short	(.L_1598 - .L_1597)


	//   ....[0]....
.L_1597:
        /*031c*/ 	.word	0xffffffff


	//   ....[1]....
        /*0320*/ 	.word	0xffffffff


	//   ....[2]....
        /*0324*/ 	.word	0xffffffff


	//   ....[3]....
        /*0328*/ 	.word	0xffffffff


	//   ....[4]....
        /*032c*/ 	.word	0xffffffff


	//   ....[5]....
        /*0330*/ 	.word	0xffffffff


	//   ....[6]....
        /*0334*/ 	.word	0xffffffff


	//   ....[7]....
        /*0338*/ 	.word	0xffffffff


	//   ....[8]....
        /*033c*/ 	.word	0xffffffff


	//   ....[9]....
        /*0340*/ 	.word	0xffffffff


	//   ....[10]....
        /*0344*/ 	.word	0xffffffff


	//   ....[11]....
        /*0348*/ 	.word	0xffffffff


	//   ....[12]....
        /*034c*/ 	.word	0xffffffff


	//   ....[13]....
        /*0350*/ 	.word	0xffffffff


	//   ....[14]....
        /*0354*/ 	.word	0xffffffff


	//   ....[15]....
        /*0358*/ 	.word	0xffffffff


	//   ....[16]....
        /*035c*/ 	.word	0xffffffff


	//   ....[17]....
        /*0360*/ 	.word	0xffffffff


	//   ....[18]....
        /*0364*/ 	.word	0xffffffff


	//   ....[19]....
        /*0368*/ 	.word	0xffffffff


	//   ....[20]....
        /*036c*/ 	.word	0xffffffff


	//   ....[21]....
        /*0370*/ 	.word	0xffffffff


	//   ....[22]....
        /*0374*/ 	.word	0xffffffff


	//   ....[23]....
        /*0378*/ 	.word	0xffffffff


	//   ....[24]....
        /*037c*/ 	.word	0xffffffff


	//   ....[25]....
        /*0380*/ 	.word	0xffffffff


	//   ....[26]....
        /*0384*/ 	.word	0xffffffff


	//   ....[27]....
        /*0388*/ 	.word	0xffffffff


	//   ....[28]....
        /*038c*/ 	.word	0xffffffff


	//   ....[29]....
        /*0390*/ 	.word	0xffffffff


	//   ....[30]....
        /*0394*/ 	.word	0xffffffff


	//   ....[31]....
        /*0398*/ 	.word	0xffffffff


	//   ....[32]....
        /*039c*/ 	.word	0xffffffff


	//   ....[33]....
        /*03a0*/ 	.word	0xffffffff


	//   ....[34]....
        /*03a4*/ 	.word	0xffffffff


	//   ....[35]....
        /*03a8*/ 	.word	0xffffffff


	//   ....[36]....
        /*03ac*/ 	.word	0xffffffff


	//   ....[37]....
        /*03b0*/ 	.word	0xffffffff


	//   ....[38]....
        /*03b4*/ 	.word	0xffffffff


	//   ....[39]....
        /*03b8*/ 	.word	0xffffffff


	//   ....[40]....
        /*03bc*/ 	.word	0xffffffff


	//   ....[41]....
        /*03c0*/ 	.word	0xffffffff


	//   ....[42]....
        /*03c4*/ 	.word	0xffffffff


	//   ....[43]....
        /*03c8*/ 	.word	0xffffffff


	//   ....[44]....
        /*03cc*/ 	.word	0xffffffff


	//   ....[45]....
        /*03d0*/ 	.word	0xffffffff


	//   ....[46]....
        /*03d4*/ 	.word	0xffffffff


	//   ....[47]....
        /*03d8*/ 	.word	0xffffffff


	//   ....[48]....
        /*03dc*/ 	.word	0xffffffff


	//   ....[49]....
        /*03e0*/ 	.word	0xffffffff


	//   ....[50]....
        /*03e4*/ 	.word	0xffffffff


	//   ....[51]....
        /*03e8*/ 	.word	0xffffffff


	//   ....[52]....
        /*03ec*/ 	.word	0xffffffff


	//   ....[53]....
        /*03f0*/ 	.word	0xffffffff


	//   ....[54]....
        /*03f4*/ 	.word	0xffffffff


	//   ....[55]....
        /*03f8*/ 	.word	0xffffffff


	//   ....[56]....
        /*03fc*/ 	.word	0xffffffff


	//   ....[57]....
        /*0400*/ 	.word	0xffffffff


	//   ....[58]....
        /*0404*/ 	.word	0xffffffff


	//   ....[59]....
        /*0408*/ 	.word	0xffffffff


	//   ....[60]....
        /*040c*/ 	.word	0xffffffff


	//   ....[61]....
        /*0410*/ 	.word	0xffffffff


	//   ....[62]....
        /*0414*/ 	.word	0xffffffff


	//   ....[63]....
        /*0418*/ 	.word	0xffffffff


	//   ....[64]....
        /*041c*/ 	.word	0xffffffff


	//   ....[65]....
        /*0420*/ 	.word	0xffffffff


	//   ....[66]....
        /*0424*/ 	.word	0xffffffff


	//   ....[67]....
        /*0428*/ 	.word	0xffffffff


	//   ....[68]....
        /*042c*/ 	.word	0xffffffff


	//   ....[69]....
        /*0430*/ 	.word	0xffffffff


	//   ....[70]....
        /*0434*/ 	.word	0xffffffff


	//   ....[71]....
        /*0438*/ 	.word	0xffffffff


	//   ....[72]....
        /*043c*/ 	.word	0xffffffff


	//   ....[73]....
        /*0440*/ 	.word	0xffffffff


	//   ....[74]....
        /*0444*/ 	.word	0xffffffff


	//   ....[75]....
        /*0448*/ 	.word	0xffffffff


	//   ....[76]....
        /*044c*/ 	.word	0xffffffff


	//   ....[77]....
        /*0450*/ 	.word	0xffffffff


	//   ....[78]....
        /*0454*/ 	.word	0xffffffff


	//   ....[79]....
        /*0458*/ 	.word	0xffffffff


	//   ....[80]....
        /*045c*/ 	.word	0xffffffff


	//   ....[81]....
        /*0460*/ 	.word	0xffffffff


	//   ....[82]....
        /*0464*/ 	.word	0xffffffff


	//   ....[83]....
        /*0468*/ 	.word	0xffffffff


	//   ....[84]....
        /*046c*/ 	.word	0xffffffff


	//   ....[85]....
        /*0470*/ 	.word	0xffffffff


	//   ....[86]....
        /*0474*/ 	.word	0xffffffff


	//   ....[87]....
        /*0478*/ 	.word	0xffffffff


	//   ....[88]....
        /*047c*/ 	.word	0xffffffff


	//   ....[89]....
        /*0480*/ 	.word	0xffffffff


	//   ....[90]....
        /*0484*/ 	.word	0xffffffff


	//   ....[91]....
        /*0488*/ 	.word	0xffffffff


	//   ....[92]....
        /*048c*/ 	.word	0xffffffff


	//   ....[93]....
        /*0490*/ 	.word	0xffffffff


	//   ....[94]....
        /*0494*/ 	.word	0xffffffff


	//   ....[95]....
        /*0498*/ 	.word	0xffffffff


	//   ....[96]....
        /*049c*/ 	.word	0xffffffff


	//   ....[97]....
        /*04a0*/ 	.word	0xffffffff


	//   ....[98]....
        /*04a4*/ 	.word	0xffffffff


	//   ....[99]....
        /*04a8*/ 	.word	0xffffffff


	//   ....[100]....
        /*04ac*/ 	.word	0xffffffff


	//   ....[101]....
        /*04b0*/ 	.word	0xffffffff


	//   ....[102]....
        /*04b4*/ 	.word	0xffffffff


	//   ....[103]....
        /*04b8*/ 	.word	0xffffffff


	//   ....[104]....
        /*04bc*/ 	.word	0xffffffff


	//   ....[105]....
        /*04c0*/ 	.word	0xffffffff


	//   ....[106]....
        /*04c4*/ 	.word	0xffffffff


	//   ....[107]....
        /*04c8*/ 	.word	0xffffffff


	//   ....[108]....
        /*04cc*/ 	.word	0xffffffff


	//   ....[109]....
        /*04d0*/ 	.word	0xffffffff


	//   ....[110]....
        /*04d4*/ 	.word	0xffffffff


	//   ....[111]....
        /*04d8*/ 	.word	0xffffffff


	//   ....[112]....
        /*04dc*/ 	.word	0xffffffff


	//   ....[113]....
        /*04e0*/ 	.word	0xffffffff


	//   ....[114]....
        /*04e4*/ 	.word	0xffffffff


	//   ....[115]....
        /*04e8*/ 	.word	0xffffffff


	//   ....[116]....
        /*04ec*/ 	.word	0xffffffff


	//   ....[117]....
        /*04f0*/ 	.word	0xffffffff


	//   ....[118]....
        /*04f4*/ 	.word	0xffffffff


	//   ....[119]....
        /*04f8*/ 	.word	0xffffffff


	//   ....[120]....
        /*04fc*/ 	.word	0xffffffff


	//   ....[121]....
        /*0500*/ 	.word	0xffffffff


	//   ....[122]....
        /*0504*/ 	.word	0xffffffff


	//   ....[123]....
        /*0508*/ 	.word	0xffffffff


	//   ....[124]....
        /*050c*/ 	.word	0xffffffff


	//   ....[125]....
        /*0510*/ 	.word	0xffffffff


	//   ....[126]....
        /*0514*/ 	.word	0xffffffff


	//   ....[127]....
        /*0518*/ 	.word	0xffffffff


	//   ....[128]....
        /*051c*/ 	.word	0xffffffff


	//   ....[129]....
        /*0520*/ 	.word	0xffffffff


	//   ....[130]....
        /*0524*/ 	.word	0xffffffff


	//   ....[131]....
        /*0528*/ 	.word	0xffffffff


	//   ....[132]....
        /*052c*/ 	.word	0xffffffff


	//   ....[133]....
        /*0530*/ 	.word	0xffffffff


	//   ....[134]....
        /*0534*/ 	.word	0xffffffff


	//   ....[135]....
        /*0538*/ 	.word	0xffffffff


	//   ....[136]....
        /*053c*/ 	.word	0xffffffff


	//   ....[137]....
        /*0540*/ 	.word	0xffffffff


	//   ....[138]....
        /*0544*/ 	.word	0xffffffff


	//   ....[139]....
        /*0548*/ 	.word	0xffffffff


	//   ....[140]....
        /*054c*/ 	.word	0xffffffff


	//   ....[141]....
        /*0550*/ 	.word	0xffffffff


	//   ....[142]....
        /*0554*/ 	.word	0xffffffff


	//   ....[143]....
        /*0558*/ 	.word	0xffffffff


	//   ....[144]....
        /*055c*/ 	.word	0xffffffff


	//   ....[145]....
        /*0560*/ 	.word	0xffffffff


	//   ....[146]....
        /*0564*/ 	.word	0xffffffff


	//   ....[147]....
        /*0568*/ 	.word	0xffffffff


	//   ....[148]....
        /*056c*/ 	.word	0xffffffff


	//   ....[149]....
        /*0570*/ 	.word	0x0500000f


	//   ....[150]....
        /*0574*/ 	.word	0x0500000f


	//   ....[151]....
        /*0578*/ 	.word	0x0500000f


	//   ....[152]....
        /*057c*/ 	.word	0x0500000f


	//   ....[153]....
        /*0580*/ 	.word	0x0500000f


	//   ....[154]....
        /*0584*/ 	.word	0x0500000f


	//   ....[155]....
        /*0588*/ 	.word	0x0500000f


	//   ....[156]....
        /*058c*/ 	.word	0x0500000f


	//   ....[157]....
        /*0590*/ 	.word	0x0500000f


	//   ....[158]....
        /*0594*/ 	.word	0x0500000f


	//   ....[159]....
        /*0598*/ 	.word	0x0500000f


	//   ....[160]....
        /*059c*/ 	.word	0x0500000f


	//   ....[161]....
        /*05a0*/ 	.word	0x0500000f


	//   ....[162]....
        /*05a4*/ 	.word	0x0500000f


	//   ....[163]....
        /*05a8*/ 	.word	0x0500000f


	//   ....[164]....
        /*05ac*/ 	.word	0x0500000f


	//   ....[165]....
        /*05b0*/ 	.word	0x0500000f


	//   ....[166]....
        /*05b4*/ 	.word	0x0500000f


	//   ....[167]....
        /*05b8*/ 	.word	0x0500000f


	//   ....[168]....
        /*05bc*/ 	.word	0x0500000f


	//   ....[169]....
        /*05c0*/ 	.word	0x0500000f


	//   ....[170]....
        /*05c4*/ 	.word	0x0500000f


	//   ....[171]....
        /*05c8*/ 	.word	0x0500000f


	//   ....[172]....
        /*05cc*/ 	.word	0x0500000f


	//   ....[173]....
        /*05d0*/ 	.word	0x0500000f


	//   ....[174]....
        /*05d4*/ 	.word	0x0500000f


	//   ....[175]....
        /*05d8*/ 	.word	0x0500000f


	//   ....[176]....
        /*05dc*/ 	.word	0x0500000f


	//   ....[177]....
        /*05e0*/ 	.word	0x0500000f


	//   ....[178]....
        /*05e4*/ 	.word	0x0500000f


	//   ....[179]....
        /*05e8*/ 	.word	0x0500000f


	//   ....[180]....
        /*05ec*/ 	.word	0x0500000f


	//   ....[181]....
        /*05f0*/ 	.word	0x0500000f


	//   ....[182]....
        /*05f4*/ 	.word	0x0500000f


	//   ....[183]....
        /*05f8*/ 	.word	0x0500000f


	//   ....[184]....
        /*05fc*/ 	.word	0x0500000f


	//   ....[185]....
        /*0600*/ 	.word	0x0500000f


	//   ....[186]....
        /*0604*/ 	.word	0x0500000f


	//   ....[187]....
        /*0608*/ 	.word	0x0500000f


	//   ....[188]....
        /*060c*/ 	.word	0x0500000f


	//   ....[189]....
        /*0610*/ 	.word	0x0500000f


	//   ....[190]....
        /*0614*/ 	.word	0x0500000f


	//   ....[191]....
        /*0618*/ 	.word	0x0500000f


	//   ....[192]....
        /*061c*/ 	.word	0x0500000f


	//   ....[193]....
        /*0620*/ 	.word	0x0500000f


	//   ....[194]....
        /*0624*/ 	.word	0x0500000f


	//   ....[195]....
        /*0628*/ 	.word	0x0500000f


	//   ....[196]....
        /*062c*/ 	.word	0x0500000f


	//   ....[197]....
        /*0630*/ 	.word	0x0500000f


	//   ....[198]....
        /*0634*/ 	.word	0x0500000f


	//   ....[199]....
        /*0638*/ 	.word	0x0500000f


	//   ....[200]....
        /*063c*/ 	.word	0x0500000f


	//   ....[201]....
        /*0640*/ 	.word	0x0500000f


	//   ....[202]....
        /*0644*/ 	.word	0x0500000f


	//----- nvinfo : EIATTR_COOP_GROUP_INSTR_OFFSETS
	.align		4
.L_1598:
        /*0648*/ 	.byte	0x04, 0x28
        /*064a*/ 	.short	(.L_1600 - .L_1599)


	//   ....[0]....
.L_1599:
        /*064c*/ 	.word	0x00000070


	//   ....[1]....
        /*0650*/ 	.word	0x000000b0


	//   ....[2]....
        /*0654*/ 	.word	0x000002d0


	//   ....[3]....
        /*0658*/ 	.word	0x00000430


	//   ....[4]....
        /*065c*/ 	.word	0x00000550


	//   ....[5]....
        /*0660*/ 	.word	0x000006b0


	//   ....[6]....
        /*0664*/ 	.word	0x00001450


	//   ....[7]....
        /*0668*/ 	.word	0x000020c0


	//   ....[8]....
        /*066c*/ 	.word	0x00002f30


	//   ....[9]....
        /*0670*/ 	.word	0x00003060


	//   ....[10]....
        /*0674*/ 	.word	0x00003150


	//   ....[11]....
        /*0678*/ 	.word	0x00003d80


	//   ....[12]....
        /*067c*/ 	.word	0x00003e10


	//   ....[13]....
        /*0680*/ 	.word	0x000057a0


	//   ....[14]....
        /*0684*/ 	.word	0x00005930


	//   ....[15]....
        /*0688*/ 	.word	0x00006690


	//   ....[16]....
        /*068c*/ 	.word	0x00006750


	//   ....[17]....
        /*0690*/ 	.word	0x000073c0


	//   ....[18]....
        /*0694*/ 	.word	0x00007420


	//   ....[19]....
        /*0698*/ 	.word	0x00009d30


	//   ....[20]....
        /*069c*/ 	.word	0x00009d50


	//   ....[21]....
        /*06a0*/ 	.word	0x00009d70


	//   ....[22]....
        /*06a4*/ 	.word	0x00009da0


	//   ....[23]....
        /*06a8*/ 	.word	0x0000b630


	//   ....[24]....
        /*06ac*/ 	.word	0x0000b640


	//   ....[25]....
        /*06b0*/ 	.word	0x0000b6c0


	//   ....[26]....
        /*06b4*/ 	.word	0x0000b6d0


	//   ....[27]....
        /*06b8*/ 	.word	0x0000c130


	//   ....[28]....
        /*06bc*/ 	.word	0x0000c140


	//   ....[29]....
        /*06c0*/ 	.word	0x0000c150


	//   ....[30]....
        /*06c4*/ 	.word	0x0000c160


	//   ....[31]....
        /*06c8*/ 	.word	0x0000c170


	//   ....[32]....
        /*06cc*/ 	.word	0x0000c180


	//   ....[33]....
        /*06d0*/ 	.word	0x0000c190


	//   ....[34]....
        /*06d4*/ 	.word	0x0000c1a0


	//   ....[35]....
        /*06d8*/ 	.word	0x0000c1d0


	//   ....[36]....
        /*06dc*/ 	.word	0x0000c1e0


	//   ....[37]....
        /*06e0*/ 	.word	0x0000c200


	//   ....[38]....
        /*06e4*/ 	.word	0x0000c210


	//   ....[39]....
        /*06e8*/ 	.word	0x0000c240


	//   ....[40]....
        /*06ec*/ 	.word	0x0000c250


	//   ....[41]....
        /*06f0*/ 	.word	0x0000c280


	//   ....[42]....
        /*06f4*/ 	.word	0x0000c2a0


	//   ....[43]....
        /*06f8*/ 	.word	0x0000c6e0


	//   ....[44]....
        /*06fc*/ 	.word	0x0000c720


	//   ....[45]....
        /*0700*/ 	.word	0x0000c760


	//   ....[46]....
        /*0704*/ 	.word	0x0000c7a0


	//   ....[47]....
        /*0708*/ 	.word	0x0000cc70


	//   ....[48]....
        /*070c*/ 	.word	0x0000cca0


	//   ....[49]....
        /*0710*/ 	.word	0x0000ccc0


	//   ....[50]....
        /*0714*/ 	.word	0x0000ccf0


	//   ....[51]....
        /*0718*/ 	.word	0x0000cd10


	//   ....[52]....
        /*071c*/ 	.word	0x0000cd30


	//   ....[53]....
        /*0720*/ 	.word	0x0000cd40


	//   ....[54]....
        /*0724*/ 	.word	0x0000cd70


	//   ....[55]....
        /*0728*/ 	.word	0x0000d650


	//   ....[56]....
        /*072c*/ 	.word	0x0000d680


	//   ....[57]....
        /*0730*/ 	.word	0x0000d6c0


	//   ....[58]....
        /*0734*/ 	.word	0x0000d6f0


	//   ....[59]....
        /*0738*/ 	.word	0x0000d700


	//   ....[60]....
        /*073c*/ 	.word	0x0000d710


	//   ....[61]....
        /*0740*/ 	.word	0x0000d720


	//   ....[62]....
        /*0744*/ 	.word	0x0000d740


	//   ....[63]....
        /*0748*/ 	.word	0x0000d890


	//   ....[64]....
        /*074c*/ 	.word	0x0000da60


	//   ....[65]....
        /*0750*/ 	.word	0x0000da90


	//   ....[66]....
        /*0754*/ 	.word	0x0000dac0


	//   ....[67]....
        /*0758*/ 	.word	0x0000daf0


	//   ....[68]....
        /*075c*/ 	.word	0x0000db20


	//   ....[69]....
        /*0760*/ 	.word	0x0000db60


	//   ....[70]....
        /*0764*/ 	.word	0x0000dcb0


	//   ....[71]....
        /*0768*/ 	.word	0x0000dce0


	//   ....[72]....
        /*076c*/ 	.word	0x0000dd10


	//   ....[73]....
        /*0770*/ 	.word	0x0000dd40


	//   ....[74]....
        /*0774*/ 	.word	0x0000dd70


	//   ....[75]....
        /*0778*/ 	.word	0x0000ddb0


	//   ....[76]....
        /*077c*/ 	.word	0x0000de30


	//   ....[77]....
        /*0780*/ 	.word	0x0000ded0


	//   ....[78]....
        /*0784*/ 	.word	0x0000df70


	//   ....[79]....
        /*0788*/ 	.word	0x0000fe60


	//   ....[80]....
        /*078c*/ 	.word	0x0000fe70


	//   ....[81]....
        /*0790*/ 	.word	0x0000fee0


	//   ....[82]....
        /*0794*/ 	.word	0x0000ff00


	//   ....[83]....
        /*0798*/ 	.word	0x0000ff40


	//   ....[84]....
        /*079c*/ 	.word	0x0000ff60


	//   ....[85]....
        /*07a0*/ 	.word	0x0000ff70


	//   ....[86]....
        /*07a4*/ 	.word	0x0000ff80


	//   ....[87]....
        /*07a8*/ 	.word	0x00010010


	//   ....[88]....
        /*07ac*/ 	.word	0x00010030


	//   ....[89]....
        /*07b0*/ 	.word	0x000104c0


	//   ....[90]....
        /*07b4*/ 	.word	0x000104d0


	//   ....[91]....
        /*07b8*/ 	.word	0x000104f0


	//   ....[92]....
        /*07bc*/ 	.word	0x00010580


	//   ....[93]....
        /*07c0*/ 	.word	0x00010590


	//   ....[94]....
        /*07c4*/ 	.word	0x00010600


	//   ....[95]....
        /*07c8*/ 	.word	0x00010610


	//   ....[96]....
        /*07cc*/ 	.word	0x00010620


	//   ....[97]....
        /*07d0*/ 	.word	0x00010630


	//   ....[98]....
        /*07d4*/ 	.word	0x000106f0


	//   ....[99]....
        /*07d8*/ 	.word	0x00011000


	//   ....[100]....
        /*07dc*/ 	.word	0x00011030


	//   ....[101]....
        /*07e0*/ 	.word	0x000110d0


	//   ....[102]....
        /*07e4*/ 	.word	0x000110f0


	//   ....[103]....
        /*07e8*/ 	.word	0x00011170


	//   ....[104]....
        /*07ec*/ 	.word	0x00011190


	//   ....[105]....
        /*07f0*/ 	.word	0x000111a0


	//   ....[106]....
        /*07f4*/ 	.word	0x000111b0


	//   ....[107]....
        /*07f8*/ 	.word	0x000112b0


	//   ....[108]....
        /*07fc*/ 	.word	0x000112c0


	//   ....[109]....
        /*0800*/ 	.word	0x000112d0


	//   ....[110]....
        /*0804*/ 	.word	0x00011320


	//   ....[111]....
        /*0808*/ 	.word	0x00011d20


	//   ....[112]....
        /*080c*/ 	.word	0x00011d30


	//   ....[113]....
        /*0810*/ 	.word	0x00011d50


	//   ....[114]....
        /*0814*/ 	.word	0x00011da0


	//   ....[115]....
        /*0818*/ 	.word	0x00011db0


	//   ....[116]....
        /*081c*/ 	.word	0x00011df0


	//   ....[117]....
        /*0820*/ 	.word	0x00011e00


	//   ....[118]....
        /*0824*/ 	.word	0x00011e10


	//   ....[119]....
        /*0828*/ 	.word	0x00011e50


	//   ....[120]....
        /*082c*/ 	.word	0x00011e90


	//   ....[121]....
        /*0830*/ 	.word	0x000122d0


	//   ....[122]....
        /*0834*/ 	.word	0x000122e0


	//   ....[123]....
        /*0838*/ 	.word	0x000122f0


	//   ....[124]....
        /*083c*/ 	.word	0x00012330


	//   ....[125]....
        /*0840*/ 	.word	0x00012340


	//   ....[126]....
        /*0844*/ 	.word	0x00012380


	//   ....[127]....
        /*0848*/ 	.word	0x00012390


	//   ....[128]....
        /*084c*/ 	.word	0x000123a0


	//   ....[129]....
        /*0850*/ 	.word	0x000123e0


	//   ....[130]....
        /*0854*/ 	.word	0x00012420


	//   ....[131]....
        /*0858*/ 	.word	0x000134e0


	//   ....[132]....
        /*085c*/ 	.word	0x00013510


	//   ....[133]....
        /*0860*/ 	.word	0x00013540


	//   ....[134]....
        /*0864*/ 	.word	0x00013570


	//   ....[135]....
        /*0868*/ 	.word	0x00013580


	//   ....[136]....
        /*086c*/ 	.word	0x000135a0


	//   ....[137]....
        /*0870*/ 	.word	0x000135c0


	//   ....[138]....
        /*0874*/ 	.word	0x00013600


	//   ....[139]....
        /*0878*/ 	.word	0x00013740


	//   ....[140]....
        /*087c*/ 	.word	0x00013770


	//   ....[141]....
        /*0880*/ 	.word	0x000137b0


	//   ....[142]....
        /*0884*/ 	.word	0x000137e0


	//   ....[143]....
        /*0888*/ 	.word	0x00013810


	//   ....[144]....
        /*088c*/ 	.word	0x00013840


	//   ....[145]....
        /*0890*/ 	.word	0x000138e0


	//   ....[146]....
        /*0894*/ 	.word	0x00013980


	//   ....[147]....
        /*0898*/ 	.word	0x00013a20


	//   ....[148]....
        /*089c*/ 	.word	0x00014010


	//   ....[149]....
        /*08a0*/ 	.word	0x00014650


	//   ....[150]....
        /*08a4*/ 	.word	0x00014740


	//   ....[151]....
        /*08a8*/ 	.word	0x000147d0


	//   ....[152]....
        /*08ac*/ 	.word	0x00014890


	//   ....[153]....
        /*08b0*/ 	.word	0x00014950


	//   ....[154]....
        /*08b4*/ 	.word	0x00014a00


	//   ....[155]....
        /*08b8*/ 	.word	0x00014aa0


	//   ....[156]....
        /*08bc*/ 	.word	0x00014b40


	//   ....[157]....
        /*08c0*/ 	.word	0x00014bf0


	//   ....[158]....
        /*08c4*/ 	.word	0x00014c70


	//   ....[159]....
        /*08c8*/ 	.word	0x00014d40


	//   ....[160]....
        /*08cc*/ 	.word	0x00014e70


	//   ....[161]....
        /*08d0*/ 	.word	0x00014f20


	//   ....[162]....
        /*08d4*/ 	.word	0x00014f90


	//   ....[163]....
        /*08d8*/ 	.word	0x00015090


	//   ....[164]....
        /*08dc*/ 	.word	0x000150f0


	//   ....[165]....
        /*08e0*/ 	.word	0x000151d0


	//   ....[166]....
        /*08e4*/ 	.word	0x00015230


	//   ....[167]....
        /*08e8*/ 	.word	0x00015310


	//   ....[168]....
        /*08ec*/ 	.word	0x00015370


	//   ....[169]....
        /*08f0*/ 	.word	0x00015440


	//   ....[170]....
        /*08f4*/ 	.word	0x000154f0


	//   ....[171]....
        /*08f8*/ 	.word	0x00015560


	//   ....[172]....
        /*08fc*/ 	.word	0x000155c0


	//   ....[173]....
        /*0900*/ 	.word	0x000156b0


	//   ....[174]....
        /*0904*/ 	.word	0x00015710


	//   ....[175]....
        /*0908*/ 	.word	0x00015810


	//   ....[176]....
        /*090c*/ 	.word	0x00015870


	//   ....[177]....
        /*0910*/ 	.word	0x00015950


	//   ....[178]....
        /*0914*/ 	.word	0x000159d0


	//   ....[179]....
        /*0918*/ 	.word	0x00015aa0


	//   ....[180]....
        /*091c*/ 	.word	0x00015b20


	//   ....[181]....
        /*0920*/ 	.word	0x00015be0


	//   ....[182]....
        /*0924*/ 	.word	0x00015d30


	//   ....[183]....
        /*0928*/ 	.word	0x00015de0


	//   ....[184]....
        /*092c*/ 	.word	0x00015e90


	//   ....[185]....
        /*0930*/ 	.word	0x00015f30


	//   ....[186]....
        /*0934*/ 	.word	0x00015fe0


	//   ....[187]....
        /*0938*/ 	.word	0x00016080


	//   ....[188]....
        /*093c*/ 	.word	0x00016130


	//   ....[189]....
        /*0940*/ 	.word	0x000161d0


	//   ....[190]....
        /*0944*/ 	.word	0x00016240


	//   ....[191]....
        /*0948*/ 	.word	0x00016300


	//   ....[192]....
        /*094c*/ 	.word	0x00016400


	//   ....[193]....
        /*0950*/ 	.word	0x00016490


	//   ....[194]....
        /*0954*/ 	.word	0x000164f0


	//   ....[195]....
        /*0958*/ 	.word	0x000165a0


	//   ....[196]....
        /*095c*/ 	.word	0x00016600


	//   ....[197]....
        /*0960*/ 	.word	0x000166b0


	//   ....[198]....
        /*0964*/ 	.word	0x00016710


	//   ....[199]....
        /*0968*/ 	.word	0x000167c0


	//   ....[200]....
        /*096c*/ 	.word	0x00016820


	//   ....[201]....
        /*0970*/ 	.word	0x000168d0


	//   ....[202]....
        /*0974*/ 	.word	0x00016b30


	//----- nvinfo : EIATTR_REG_RECONFIG
	.align		4
.L_1600:
        /*0978*/ 	.byte	0x01, 0x54
	.zero		2


	//----- nvinfo : EIATTR_SYSCALL_OFFSETS
	.align		4
        /*097c*/ 	.byte	0x04, 0x46
        /*097e*/ 	.short	(.L_1602 - .L_1601)


	//   ....[0]....
.L_1601:
        /*0980*/ 	.word	0x00001630


	//   ....[1]....
        /*0984*/ 	.word	0x0000eff0


	//   ....[2]....
        /*0988*/ 	.word	0x0000f180


	//   ....[3]....
        /*098c*/ 	.word	0x0000f2d0


	//   ....[4]....
        /*0990*/ 	.word	0x0000f420


	//   ....[5]....
        /*0994*/ 	.word	0x00010af0


	//----- nvinfo : EIATTR_MBARRIER_INSTR_OFFSETS
	.align		4
.L_1602:
        /*0998*/ 	.byte	0x04, 0x39
        /*099a*/ 	.short	(.L_1604 - .L_1603)


	//   ....[0]....
.L_1603:
        /*099c*/ 	.word	0x00000180
        /*09a0*/ 	.word	0x000000ff
        /*09a4*/ 	.word	0x00013200
        /*09a8*/ 	.short	0x0100
        /*09aa*/ 	.byte	0x08
	.zero		1


	//   ....[1]....
        /*09ac*/ 	.word	0x00000190
        /*09b0*/ 	.word	0x000000ff
        /*09b4*/ 	.word	0x00013220
        /*09b8*/ 	.short	0x0100
        /*09ba*/ 	.byte	0x08
	.zero		1


	//   ....[2]....
        /*09bc*/ 	.word	0x00000280
        /*09c0*/ 	.word	0x000000ff
        /*09c4*/ 	.word	0x00013230
        /*09c8*/ 	.short	0x0100
        /*09ca*/ 	.byte	0x08
	.zero		1


	//   ....[3]....
        /*09cc*/ 	.word	0x00000290
        /*09d0*/ 	.word	0x000000ff
        /*09d4*/ 	.word	0x00013240
        /*09d8*/ 	.short	0x0100
        /*09da*/ 	.byte	0x08
	.zero		1


	//   ....[4]....
        /*09dc*/ 	.word	0x000002a0
        /*09e0*/ 	.word	0x000000ff
        /*09e4*/ 	.word	0x00013238
        /*09e8*/ 	.short	0x0100
        /*09ea*/ 	.byte	0x08
	.zero		1


	//   ....[5]....
        /*09ec*/ 	.word	0x000002b0
        /*09f0*/ 	.word	0x000000ff
        /*09f4*/ 	.word	0x00013248
        /*09f8*/ 	.short	0x0100
        /*09fa*/ 	.byte	0x08
	.zero		1


	//   ....[6]....
        /*09fc*/ 	.word	0x000003e0
        /*0a00*/ 	.word	0x000000ff
        /*0a04*/ 	.word	0x00013250
        /*0a08*/ 	.short	0x0100
        /*0a0a*/ 	.byte	0x08
	.zero		1


	//   ....[7]....
        /*0a0c*/ 	.word	0x000003f0
        /*0a10*/ 	.word	0x000000ff
        /*0a14*/ 	.word	0x00013260
        /*0a18*/ 	.short	0x0100
        /*0a1a*/ 	.byte	0x08
	.zero		1


	//   ....[8]....
        /*0a1c*/ 	.word	0x00000400
        /*0a20*/ 	.word	0x000000ff
        /*0a24*/ 	.word	0x00013258
        /*0a28*/ 	.short	0x0100
        /*0a2a*/ 	.byte	0x08
	.zero		1


	//   ....[9]....
        /*0a2c*/ 	.word	0x00000410
        /*0a30*/ 	.word	0x000000ff
        /*0a34*/ 	.word	0x00013268
        /*0a38*/ 	.short	0x0100
        /*0a3a*/ 	.byte	0x08
	.zero		1


	//   ....[10]....
        /*0a3c*/ 	.word	0x00000500
        /*0a40*/ 	.word	0x000000ff
        /*0a44*/ 	.word	0x00013270
        /*0a48*/ 	.short	0x0100
        /*0a4a*/ 	.byte	0x06
	.zero		1


	//   ....[11]....
        /*0a4c*/ 	.word	0x00000510
        /*0a50*/ 	.word	0x000000ff
        /*0a54*/ 	.word	0x00013280
        /*0a58*/ 	.short	0x0100
        /*0a5a*/ 	.byte	0x06
	.zero		1


	//   ....[12]....
        /*0a5c*/ 	.word	0x00000520
        /*0a60*/ 	.word	0x000000ff
        /*0a64*/ 	.word	0x00013278
        /*0a68*/ 	.short	0x0100
        /*0a6a*/ 	.byte	0x06
	.zero		1


	//   ....[13]....
        /*0a6c*/ 	.word	0x00000530
        /*0a70*/ 	.word	0x000000ff
        /*0a74*/ 	.word	0x00013288
        /*0a78*/ 	.short	0x0100
        /*0a7a*/ 	.byte	0x06
	.zero		1


	//   ....[14]....
        /*0a7c*/ 	.word	0x00000660
        /*0a80*/ 	.word	0x000000ff
        /*0a84*/ 	.word	0x00013290
        /*0a88*/ 	.short	0x0100
        /*0a8a*/ 	.byte	0x08
	.zero		1


	//   ....[15]....
        /*0a8c*/ 	.word	0x00000670
        /*0a90*/ 	.word	0x000000ff
        /*0a94*/ 	.word	0x000132a0
        /*0a98*/ 	.short	0x0100
        /*0a9a*/ 	.byte	0x08
	.zero		1


	//   ....[16]....
        /*0a9c*/ 	.word	0x00000680
        /*0aa0*/ 	.word	0x000000ff
        /*0aa4*/ 	.word	0x00013298
        /*0aa8*/ 	.short	0x0100
        /*0aaa*/ 	.byte	0x08
	.zero		1


	//   ....[17]....
        /*0aac*/ 	.word	0x00000690
        /*0ab0*/ 	.word	0x000000ff
        /*0ab4*/ 	.word	0x000132a8
        /*0ab8*/ 	.short	0x0100
        /*0aba*/ 	.byte	0x08
	.zero		1


	//   ....[18]....
        /*0abc*/ 	.word	0x000007e0
        /*0ac0*/ 	.word	0x000000ff
        /*0ac4*/ 	.word	0x000132b0
        /*0ac8*/ 	.short	0x0100
        /*0aca*/ 	.byte	0x08
	.zero		1


	//   ....[19]....
        /*0acc*/ 	.word	0x000007f0
        /*0ad0*/ 	.word	0x000000ff
        /*0ad4*/ 	.word	0x000132c0
        /*0ad8*/ 	.short	0x0100
        /*0ada*/ 	.byte	0x08
	.zero		1


	//   ....[20]....
        /*0adc*/ 	.word	0x00000800
        /*0ae0*/ 	.word	0x000000ff
        /*0ae4*/ 	.word	0x000132b8
        /*0ae8*/ 	.short	0x0100
        /*0aea*/ 	.byte	0x08
	.zero		1


	//   ....[21]....
        /*0aec*/ 	.word	0x00000810
        /*0af0*/ 	.word	0x000000ff
        /*0af4*/ 	.word	0x000132c8
        /*0af8*/ 	.short	0x0100
        /*0afa*/ 	.byte	0x08
	.zero		1


	//   ....[22]....
        /*0afc*/ 	.word	0x00001960
        /*0b00*/ 	.word	0x000000ff
        /*0b04*/ 	.word	0x00013200
        /*0b08*/ 	.short	0x010a
        /*0b0a*/ 	.byte	0x2d
	.zero		1


	//   ....[23]....
        /*0b0c*/ 	.word	0x00001a00
        /*0b10*/ 	.word	0x00000002
        /*0b14*/ 	.word	0x00013230
        /*0b18*/ 	.short	0x010a
        /*0b1a*/ 	.byte	0x3f
	.zero		1


	//   ....[24]....
        /*0b1c*/ 	.word	0x00001a40
        /*0b20*/ 	.word	0x00000002
        /*0b24*/ 	.word	0x00013230
        /*0b28*/ 	.short	0x010a
        /*0b2a*/ 	.byte	0x3f
	.zero		1


	//   ....[25]....
        /*0b2c*/ 	.word	0x00002880
        /*0b30*/ 	.word	0x000000ff
        /*0b34*/ 	.word	0x00000000
        /*0b38*/ 	.short	0x0101
        /*0b3a*/ 	.byte	0x06
	.zero		1


	//   ....[26]....
        /*0b3c*/ 	.word	0x00004ee0
        /*0b40*/ 	.word	0x000000ff
        /*0b44*/ 	.word	0x00013230
        /*0b48*/ 	.short	0x010a
        /*0b4a*/ 	.byte	0x15
	.zero		1


	//   ....[27]....
        /*0b4c*/ 	.word	0x00004f20
        /*0b50*/ 	.word	0x000000ff
        /*0b54*/ 	.word	0x00013230
        /*0b58*/ 	.short	0x010a
        /*0b5a*/ 	.byte	0x15
	.zero		1


	//   ....[28]....
        /*0b5c*/ 	.word	0x00005370
        /*0b60*/ 	.word	0x000000ff
        /*0b64*/ 	.word	0x00013250
        /*0b68*/ 	.short	0x010a
        /*0b6a*/ 	.byte	0x0b
	.zero		1


	//   ....[29]....
        /*0b6c*/ 	.word	0x000053b0
        /*0b70*/ 	.word	0x000000ff
        /*0b74*/ 	.word	0x00013250
        /*0b78*/ 	.short	0x010a
        /*0b7a*/ 	.byte	0x0b
	.zero		1


	//   ....[30]....
        /*0b7c*/ 	.word	0x00005fc0
        /*0b80*/ 	.word	0x000000ff
        /*0b84*/ 	.word	0x00000000
        /*0b88*/ 	.short	0x0101
        /*0b8a*/ 	.byte	0x15
	.zero		1


	//   ....[31]....
        /*0b8c*/ 	.word	0x000081c0
        /*0b90*/ 	.word	0x000000ff
        /*0b94*/ 	.word	0x00000000
        /*0b98*/ 	.short	0x0101
        /*0b9a*/ 	.byte	0x06
	.zero		1


	//   ....[32]....
        /*0b9c*/ 	.word	0x00008700
        /*0ba0*/ 	.word	0x000000ff
        /*0ba4*/ 	.word	0x00013230
        /*0ba8*/ 	.short	0x010a
        /*0baa*/ 	.byte	0x06
	.zero		1


	//   ....[33]....
        /*0bac*/ 	.word	0x00008740
        /*0bb0*/ 	.word	0x000000ff
        /*0bb4*/ 	.word	0x00013230
        /*0bb8*/ 	.short	0x010a
        /*0bba*/ 	.byte	0x06
	.zero		1


	//   ....[34]....
        /*0bbc*/ 	.word	0x00008b90
        /*0bc0*/ 	.word	0x000000ff
        /*0bc4*/ 	.word	0x00013250
        /*0bc8*/ 	.short	0x010a
        /*0bca*/ 	.byte	0x0b
	.zero		1


	//   ....[35]....
        /*0bcc*/ 	.word	0x00008bd0
        /*0bd0*/ 	.word	0x000000ff
        /*0bd4*/ 	.word	0x00013250
        /*0bd8*/ 	.short	0x010a
        /*0bda*/ 	.byte	0x0b
	.zero		1


	//   ....[36]....
        /*0bdc*/ 	.word	0x000094f0
        /*0be0*/ 	.word	0x000000ff
        /*0be4*/ 	.word	0x00000000
        /*0be8*/ 	.short	0x0101
        /*0bea*/ 	.byte	0x06
	.zero		1


	//   ....[37]....
        /*0bec*/ 	.word	0x0000ae50
        /*0bf0*/ 	.word	0x000000ff
        /*0bf4*/ 	.word	0x00000000
        /*0bf8*/ 	.short	0x0101
        /*0bfa*/ 	.byte	0x06
	.zero		1


	//   ....[38]....
        /*0bfc*/ 	.word	0x0000b300
        /*0c00*/ 	.word	0x000000ff
        /*0c04*/ 	.word	0x00013250
        /*0c08*/ 	.short	0x010a
        /*0c0a*/ 	.byte	0x0e
	.zero		1


	//   ....[39]....
        /*0c0c*/ 	.word	0x0000b340
        /*0c10*/ 	.word	0x000000ff
        /*0c14*/ 	.word	0x00013250
        /*0c18*/ 	.short	0x010a
        /*0c1a*/ 	.byte	0x0e
	.zero		1


	//   ....[40]....
        /*0c1c*/ 	.word	0x0000b9b0
        /*0c20*/ 	.word	0x000000ff
        /*0c24*/ 	.word	0x00000000
        /*0c28*/ 	.short	0x0101
        /*0c2a*/ 	.byte	0x04
	.zero		1


	//   ....[41]....
        /*0c2c*/ 	.word	0x0000cd20
        /*0c30*/ 	.word	0x00000000
        /*0c34*/ 	.word	0x00000000
        /*0c38*/ 	.short	0x0101
        /*0c3a*/ 	.byte	0x3f
	.zero		1


	//   ....[42]....
        /*0c3c*/ 	.word	0x0000fa70
        /*0c40*/ 	.word	0x00000007
        /*0c44*/ 	.word	0x00013280
        /*0c48*/ 	.short	0x010a
        /*0c4a*/ 	.byte	0x3f
	.zero		1


	//   ....[43]....
        /*0c4c*/ 	.word	0x00010150
        /*0c50*/ 	.word	0x00000007
        /*0c54*/ 	.word	0x00013270
        /*0c58*/ 	.short	0x0107
        /*0c5a*/ 	.byte	0x3f
	.zero		1


	//   ....[44]....
        /*0c5c*/ 	.word	0x00010210
        /*0c60*/ 	.word	0x00000007
        /*0c64*/ 	.word	0x00013270
        /*0c68*/ 	.short	0x0101
        /*0c6a*/ 	.byte	0x3f
	.zero		1


	//   ....[45]....
        /*0c6c*/ 	.word	0x00010260
        /*0c70*/ 	.word	0x00000007
        /*0c74*/ 	.word	0x00013240
        /*0c78*/ 	.short	0x010a
        /*0c7a*/ 	.byte	0x3f
	.zero		1


	//   ....[46]....
        /*0c7c*/ 	.word	0x00010800
        /*0c80*/ 	.word	0x00000007
        /*0c84*/ 	.word	0x00013230
        /*0c88*/ 	.short	0x0107
        /*0c8a*/ 	.byte	0x3f
	.zero		1


	//   ....[47]....
        /*0c8c*/ 	.word	0x000108d0
        /*0c90*/ 	.word	0x00000007
        /*0c94*/ 	.word	0x00013230
        /*0c98*/ 	.short	0x0101
        /*0c9a*/ 	.byte	0x3f
	.zero		1


	//   ....[48]....
        /*0c9c*/ 	.word	0x000113c0
        /*0ca0*/ 	.word	0x00000016
        /*0ca4*/ 	.word	0x00013200
        /*0ca8*/ 	.short	0x0107
        /*0caa*/ 	.byte	0x3f
	.zero		1


	//   ....[49]....
        /*0cac*/ 	.word	0x000114b0
        /*0cb0*/ 	.word	0x00000016
        /*0cb4*/ 	.word	0x00013200
        /*0cb8*/ 	.short	0x0101
        /*0cba*/ 	.byte	0x3f
	.zero		1


	//   ....[50]....
        /*0cbc*/ 	.word	0x000114d0
        /*0cc0*/ 	.word	0x00000016
        /*0cc4*/ 	.word	0x00013220
        /*0cc8*/ 	.short	0x010a
        /*0cca*/ 	.byte	0x3f
	.zero		1


	//   ....[51]....
        /*0ccc*/ 	.word	0x00011a30
        /*0cd0*/ 	.word	0x00000000
        /*0cd4*/ 	.word	0x00013280
        /*0cd8*/ 	.short	0x010a
        /*0cda*/ 	.byte	0x3f
	.zero		1


	//   ....[52]....
        /*0cdc*/ 	.word	0x00011f40
        /*0ce0*/ 	.word	0x00000000
        /*0ce4*/ 	.word	0x00013270
        /*0ce8*/ 	.short	0x0107
        /*0cea*/ 	.byte	0x3f
	.zero		1


	//   ....[53]....
        /*0cec*/ 	.word	0x00012000
        /*0cf0*/ 	.word	0x00000000
        /*0cf4*/ 	.word	0x00013270
        /*0cf8*/ 	.short	0x0101
        /*0cfa*/ 	.byte	0x3f
	.zero		1


	//   ....[54]....
        /*0cfc*/ 	.word	0x00012050
        /*0d00*/ 	.word	0x00000000
        /*0d04*/ 	.word	0x00013240
        /*0d08*/ 	.short	0x010a
        /*0d0a*/ 	.byte	0x3f
	.zero		1


	//   ....[55]....
        /*0d0c*/ 	.word	0x000124a0
        /*0d10*/ 	.word	0x00000000
        /*0d14*/ 	.word	0x00013230
        /*0d18*/ 	.short	0x0107
        /*0d1a*/ 	.byte	0x3f
	.zero		1


	//   ....[56]....
        /*0d1c*/ 	.word	0x00012560
        /*0d20*/ 	.word	0x00000000
        /*0d24*/ 	.word	0x00013230
        /*0d28*/ 	.short	0x0101
        /*0d2a*/ 	.byte	0x3f
	.zero		1


	//   ....[57]....
        /*0d2c*/ 	.word	0x000125f0
        /*0d30*/ 	.word	0x00000002
        /*0d34*/ 	.word	0x00013270
        /*0d38*/ 	.short	0x010a
        /*0d3a*/ 	.byte	0x3f
	.zero		1


	//   ....[58]....
        /*0d3c*/ 	.word	0x00012680
        /*0d40*/ 	.word	0x00000002
        /*0d44*/ 	.word	0x00013260
        /*0d48*/ 	.short	0x010a
        /*0d4a*/ 	.byte	0x3f
	.zero		1


	//   ....[59]....
        /*0d4c*/ 	.word	0x00012ab0
        /*0d50*/ 	.word	0x00000002
        /*0d54*/ 	.word	0x00013250
        /*0d58*/ 	.short	0x0101
        /*0d5a*/ 	.byte	0x3f
	.zero		1


	//   ....[60]....
        /*0d5c*/ 	.word	0x00012b40
        /*0d60*/ 	.word	0x00000002
        /*0d64*/ 	.word	0x00000000
        /*0d68*/ 	.short	0x0101
        /*0d6a*/ 	.byte	0x3f
	.zero		1


	//   ....[61]....
        /*0d6c*/ 	.word	0x00012d20
        /*0d70*/ 	.word	0x00000000
        /*0d74*/ 	.word	0x00013270
        /*0d78*/ 	.short	0x010a
        /*0d7a*/ 	.byte	0x3f
	.zero		1


	//   ....[62]....
        /*0d7c*/ 	.word	0x00012db0
        /*0d80*/ 	.word	0x00000000
        /*0d84*/ 	.word	0x00013260
        /*0d88*/ 	.short	0x010a
        /*0d8a*/ 	.byte	0x3f
	.zero		1


	//   ....[63]....
        /*0d8c*/ 	.word	0x00013200
        /*0d90*/ 	.word	0x00000000
        /*0d94*/ 	.word	0x00013250
        /*0d98*/ 	.short	0x0101
        /*0d9a*/ 	.byte	0x3f
	.zero		1


	//   ....[64]....
        /*0d9c*/ 	.word	0x00013280
        /*0da0*/ 	.word	0x00000000
        /*0da4*/ 	.word	0x00000000
        /*0da8*/ 	.short	0x0101
        /*0daa*/ 	.byte	0x3f
	.zero		1


	//   ....[65]....
        /*0dac*/ 	.word	0x00013f90
        /*0db0*/ 	.word	0x00000005
        /*0db4*/ 	.word	0x00013220
        /*0db8*/ 	.short	0x010a
        /*0dba*/ 	.byte	0x3f
	.zero		1


	//   ....[66]....
        /*0dbc*/ 	.word	0x00014130
        /*0dc0*/ 	.word	0x00000004
        /*0dc4*/ 	.word	0x00013240
        /*0dc8*/ 	.short	0x010a
        /*0dca*/ 	.byte	0x3f
	.zero		1


	//   ....[67]....
        /*0dcc*/ 	.word	0x000141e0
        /*0dd0*/ 	.word	0x00000005
        /*0dd4*/ 	.word	0x00013240
        /*0dd8*/ 	.short	0x010a
        /*0dda*/ 	.byte	0x3f
	.zero		1


	//   ....[68]....
        /*0ddc*/ 	.word	0x00014220
        /*0de0*/ 	.word	0x00000004
        /*0de4*/ 	.word	0x00013260
        /*0de8*/ 	.short	0x010a
        /*0dea*/ 	.byte	0x3f
	.zero		1


	//   ....[69]....
        /*0dec*/ 	.word	0x00014260
        /*0df0*/ 	.word	0x00000005
        /*0df4*/ 	.word	0x00013260
        /*0df8*/ 	.short	0x010a
        /*0dfa*/ 	.byte	0x3f
	.zero		1


	//   ....[70]....
        /*0dfc*/ 	.word	0x000142a0
        /*0e00*/ 	.word	0x00000004
        /*0e04*/ 	.word	0x00013280
        /*0e08*/ 	.short	0x010a
        /*0e0a*/ 	.byte	0x3f
	.zero		1


	//   ....[71]....
        /*0e0c*/ 	.word	0x000142e0
        /*0e10*/ 	.word	0x00000005
        /*0e14*/ 	.word	0x00013280
        /*0e18*/ 	.short	0x010a
        /*0e1a*/ 	.byte	0x3f
	.zero		1


	//   ....[72]....
        /*0e1c*/ 	.word	0x00014350
        /*0e20*/ 	.word	0x00000003
        /*0e24*/ 	.word	0x00013200
        /*0e28*/ 	.short	0x010a
        /*0e2a*/ 	.byte	0x3f
	.zero		1


	//   ....[73]....
        /*0e2c*/ 	.word	0x000143a0
        /*0e30*/ 	.word	0x00000002
        /*0e34*/ 	.word	0x00013230
        /*0e38*/ 	.short	0x010a
        /*0e3a*/ 	.byte	0x3f
	.zero		1


	//   ....[74]....
        /*0e3c*/ 	.word	0x00014400
        /*0e40*/ 	.word	0x00000008
        /*0e44*/ 	.word	0x00013230
        /*0e48*/ 	.short	0x010a
        /*0e4a*/ 	.byte	0x3f
	.zero		1


	//   ....[75]....
        /*0e4c*/ 	.word	0x00014460
        /*0e50*/ 	.word	0x00000008
        /*0e54*/ 	.word	0x00013250
        /*0e58*/ 	.short	0x010a
        /*0e5a*/ 	.byte	0x3f
	.zero		1


	//   ....[76]....
        /*0e5c*/ 	.word	0x000144c0
        /*0e60*/ 	.word	0x00000008
        /*0e64*/ 	.word	0x00013230
        /*0e68*/ 	.short	0x010a
        /*0e6a*/ 	.byte	0x3f
	.zero		1


	//   ....[77]....
        /*0e6c*/ 	.word	0x00014520
        /*0e70*/ 	.word	0x00000008
        /*0e74*/ 	.word	0x00013250
        /*0e78*/ 	.short	0x010a
        /*0e7a*/ 	.byte	0x3f
	.zero		1


	//   ....[78]....
        /*0e7c*/ 	.word	0x00014580
        /*0e80*/ 	.word	0x00000005
        /*0e84*/ 	.word	0x00013250
        /*0e88*/ 	.short	0x010a
        /*0e8a*/ 	.byte	0x3f
	.zero		1


	//   ....[79]....
        /*0e8c*/ 	.word	0x00014690
        /*0e90*/ 	.word	0x00000007
        /*0e94*/ 	.word	0x00013280
        /*0e98*/ 	.short	0x010a
        /*0e9a*/ 	.byte	0x3f
	.zero		1


	//   ....[80]....
        /*0e9c*/ 	.word	0x00014dc0
        /*0ea0*/ 	.word	0x00000007
        /*0ea4*/ 	.word	0x00013240
        /*0ea8*/ 	.short	0x010a
        /*0eaa*/ 	.byte	0x3f
	.zero		1


	//   ....[81]....
        /*0eac*/ 	.word	0x00015c20
        /*0eb0*/ 	.word	0x00000016
        /*0eb4*/ 	.word	0x00013220
        /*0eb8*/ 	.short	0x010a
        /*0eba*/ 	.byte	0x3f
	.zero		1


	//   ....[82]....
        /*0ebc*/ 	.word	0x00015c80
        /*0ec0*/ 	.word	0x00000000
        /*0ec4*/ 	.word	0x00013280
        /*0ec8*/ 	.short	0x010a
        /*0eca*/ 	.byte	0x3f
	.zero		1


	//   ....[83]....
        /*0ecc*/ 	.word	0x00016350
        /*0ed0*/ 	.word	0x00000000
        /*0ed4*/ 	.word	0x00013240
        /*0ed8*/ 	.short	0x010a
        /*0eda*/ 	.byte	0x3f
	.zero		1


	//   ....[84]....
        /*0edc*/ 	.word	0x00016910
        /*0ee0*/ 	.word	0x00000002
        /*0ee4*/ 	.word	0x00013270
        /*0ee8*/ 	.short	0x010a
        /*0eea*/ 	.byte	0x3f
	.zero		1


	//   ....[85]....
        /*0eec*/ 	.word	0x00016960
        /*0ef0*/ 	.word	0x00000002
        /*0ef4*/ 	.word	0x00013260
        /*0ef8*/ 	.short	0x010a
        /*0efa*/ 	.byte	0x3f
	.zero		1


	//   ....[86]....
        /*0efc*/ 	.word	0x000169b0
        /*0f00*/ 	.word	0x00000000
        /*0f04*/ 	.word	0x00013270
        /*0f08*/ 	.short	0x010a
        /*0f0a*/ 	.byte	0x3f
	.zero		1


	//   ....[87]....
        /*0f0c*/ 	.word	0x00016a00
        /*0f10*/ 	.word	0x00000000
        /*0f14*/ 	.word	0x00013260
        /*0f18*/ 	.short	0x010a
        /*0f1a*/ 	.byte	0x3f
	.zero		1


	//   ....[88]....
        /*0f1c*/ 	.word	0x00016a50
        /*0f20*/ 	.word	0x00000005
        /*0f24*/ 	.word	0x00013220
        /*0f28*/ 	.short	0x010a
        /*0f2a*/ 	.byte	0x3f
	.zero		1


	//   ....[89]....
        /*0f2c*/ 	.word	0x00016bf0
        /*0f30*/ 	.word	0x00000004
        /*0f34*/ 	.word	0x00013240
        /*0f38*/ 	.short	0x010a
        /*0f3a*/ 	.byte	0x3f
	.zero		1


	//   ....[90]....
        /*0f3c*/ 	.word	0x00016c40
        /*0f40*/ 	.word	0x00000005
        /*0f44*/ 	.word	0x00013240
        /*0f48*/ 	.short	0x010a
        /*0f4a*/ 	.byte	0x3f
	.zero		1


	//   ....[91]....
        /*0f4c*/ 	.word	0x00016c90
        /*0f50*/ 	.word	0x00000004
        /*0f54*/ 	.word	0x00013260
        /*0f58*/ 	.short	0x010a
        /*0f5a*/ 	.byte	0x3f
	.zero		1


	//   ....[92]....
        /*0f5c*/ 	.word	0x00016ce0
        /*0f60*/ 	.word	0x00000005
        /*0f64*/ 	.word	0x00013260
        /*0f68*/ 	.short	0x010a
        /*0f6a*/ 	.byte	0x3f
	.zero		1


	//   ....[93]....
        /*0f6c*/ 	.word	0x00016d30
        /*0f70*/ 	.word	0x00000004
        /*0f74*/ 	.word	0x00013280
        /*0f78*/ 	.short	0x010a
        /*0f7a*/ 	.byte	0x3f
	.zero		1


	//----- nvinfo : EIATTR_NUM_MBARRIERS
	.align		4
.L_1604:
        /*0f7c*/ 	.byte	0x03, 0x38
        /*0f7e*/ 	.short	0x0016


	//----- nvinfo : EIATTR_EXIT_INSTR_OFFSETS
	.align		4
        /*0f80*/ 	.byte	0x04, 0x1c
        /*0f82*/ 	.short	(.L_1606 - .L_1605)


	//   ....[0]....
.L_1605:
        /*0f84*/ 	.word	0x00000980


	//   ....[1]....
        /*0f88*/ 	.word	0x0000d840


	//   ....[2]....
        /*0f8c*/ 	.word	0x00014330


	//----- nvinfo : EIATTR_MAX_THREADS
	.align		4
.L_1606:
        /*0f90*/ 	.byte	0x04, 0x05
        /*0f92*/ 	.short	(.L_1608 - .L_1607)
.L_1607:
        /*0f94*/ 	.word	0x00000200
        /*0f98*/ 	.word	0x00000001
        /*0f9c*/ 	.word	0x00000001


	//----- nvinfo : EIATTR_CRS_STACK_SIZE
	.align		4
.L_1608:
        /*0fa0*/ 	.byte	0x04, 0x1e
        /*0fa2*/ 	.short	(.L_1610 - .L_1609)
.L_1609:
        /*0fa4*/ 	.word	0x00000000


	//----- nvinfo : EIATTR_CBANK_PARAM_SIZE
	.align		4
.L_1610:
        /*0fa8*/ 	.byte	0x03, 0x19
        /*0faa*/ 	.short	0x0af0


	//----- nvinfo : EIATTR_PARAM_CBANK
	.align		4
        /*0fac*/ 	.byte	0x04, 0x0a
        /*0fae*/ 	.short	(.L_1612 - .L_1611)
	.align		4
.L_1611:
        /*0fb0*/ 	.word	index@(.nv.constant0._ZN7cutlass13device_kernelIN5flash11enable_sm90INS1_16FlashAttnFwdSm90INS1_25CollectiveMainloopFwdSm90ILi2EN4cute5tupleIJNS5_1CILi1EEES8_S8_EEENS6_IJNS7_ILi192EEENS7_ILi160EEENS7_ILi64EEEEEELi64ENS_12float_e4m3_tEfNS_4arch4Sm90ELb1ELb0ELb1ELb1ELb1ELb0ELb0ELb1ELb1ELb1ELb0ELb0EEENS1_21CollectiveEpilogueFwdINS6_IJSA_SC_SB_EEES9_NS_10bfloat16_tESG_Li384ELb1ELb1ELb0ELb1EEENS1_36VarlenDynamicPersistentTileSchedulerILi192ELi160ELi384ELi128ELb0ELb1ELb1ELb1ELb1ELb1EEEEEEEEEvNT_6ParamsE)
        /*0fb4*/ 	.short	0x0210
        /*0fb6*/ 	.short	0x0af0


	//----- nvinfo : EIATTR_SW_WAR
	.align		4
.L_1612:
        /*0fb8*/ 	.byte	0x04, 0x36
        /*0fba*/ 	.short	(.L_1614 - .L_1613)
.L_1613:
        /*0fbc*/ 	.word	0x00000008
.L_1614:


//--------------------- .nv.info._ZN7cutlass13device_kernelIN5flash11enable_sm90INS1_16FlashAttnFwdSm90INS1_25CollectiveMainloopFwdSm90ILi2EN4cute5tupleIJNS5_1CILi1EEES8_S8_EEENS6_IJNS7_ILi192EEENS7_ILi160EEENS7_ILi64EEEEEELi64ENS_12float_e4m3_tEfNS_4arch4Sm90ELb1ELb0ELb1ELb1ELb1ELb1ELb0ELb1ELb1ELb1ELb0ELb0EEENS1_21CollectiveEpilogueFwdINS6_IJSA_SC_SB_EEES9_NS_10bfloat16_tESG_Li384ELb1ELb1ELb0ELb1EEENS1_36VarlenDynamicPersistentTileSchedulerILi192ELi160ELi384ELi128ELb0ELb1ELb1ELb1ELb1ELb1EEEEEEEEEvNT_6ParamsE --------------------------
	.section	.nv.info._ZN7cutlass13device_kernelIN5flash11enable_sm90INS1_16FlashAttnFwdSm90INS1_25CollectiveMainloopFwdSm90ILi2EN4cute5tupleIJNS5_1CILi1EEES8_S8_EEENS6_IJNS7_ILi192EEENS7_ILi160EEENS7_ILi64EEEEEELi64ENS_12float_e4m3_tEfNS_4arch4Sm90ELb1ELb0ELb1ELb1ELb1ELb1ELb0ELb1ELb1ELb1ELb0ELb0EEENS1_21CollectiveEpilogueFwdINS6_IJSA_SC_SB_EEES9_NS_10bfloat16_tESG_Li384ELb1ELb1ELb0ELb1EEENS1_36VarlenDynamicPersistentTileSchedulerILi192ELi160ELi384ELi128ELb0ELb1ELb1ELb1ELb1ELb1EEEEEEEEEvNT_6ParamsE,"",@"SHT_CUDA_INFO"
	.sectionflags	@""
	.align	4


	//----- nvinfo : EIATTR_CUDA_API_VERSION
	.align		4
        /*0000*/ 	.byte	0x04, 0x37
        /*0002*/ 	.short	(.L_1616 - .L_1615)
.L_1615:
        /*0004*/ 	.word	0x00000082


	//----- nvinfo : EIATTR_KPARAM_INFO
	.align		4
.L_1616:
        /*0008*/ 	.byte	0x04, 0x17
        /*000a*/ 	.short	(.L_1618 - .L_1617)
.L_1617:
        /*000c*/ 	.word	0x00000000
        /*0010*/ 	.short	0x0000
        /*0012*/ 	.short	0x0070
        /*0014*/ 	.byte	0x00, 0xf0, 0x01, 0x2a


	//----- nvinfo : EIATTR_SPARSE_MMA_MASK
	.align		4
.L_1618:
        /*0018*/ 	.byte	0x03, 0x50
        /*001a*/ 	.short	0x0000


	//----- nvinfo : EIATTR_MAXREG_COUNT
	.align		4
        /*001c*/ 	.byte	0x03, 0x1b
        /*001e*/ 	.short	0x0080


	//----- nvinfo : EIATTR_NUM_BARRIERS
	.align		4
        /*0020*/ 	.byte	0x02, 0x4c
        /*0022*/ 	.byte	0x10
	.zero		1


	//----- nvinfo : EIATTR_EXTERNS
	.align		4
        /*0024*/ 	.byte	0x04, 0x0f
        /*0026*/ 	.short	(.L_1620 - .L_1619)


	//   ....[0]....
	.align		4
.L_1619:
        /*0028*/ 	.word	index@(__assertfail)


	//----- nvinfo : EIATTR_ANNOTATIONS
	.align		4
.L_1620:
        /*002c*/ 	.byte	0x04, 0x55
        /*002e*/ 	.short	(.L_1622 - .L_1621)


	//   ....[0]....
.L_1621:
        /* <DEDUP_REMOVED lines=140> */


	//----- nvinfo : EIATTR_MERCURY_ISA_VERSION
	.align		4
.L_1622:
        /*08d8*/ 	.byte	0x03, 0x5f
        /*08da*/ 	.short	0x0101


	//----- nvinfo : EIATTR_UNUSED_LOAD_BYTE_OFFSET
	.align		4
        /*08dc*/ 	.byte	0x04, 0x44
        /*08de*/ 	.short	(.L_1624 - .L_1623)


	//   ....[0]....
.L_1623:
        /*08e0*/ 	.word	0x00000a40
        /*08e4*/ 	.word	0x0000fff0


	//   ....[1]....
        /*08e8*/ 	.word	0x000130a0
        /*08ec*/ 	.word	0x0000fff0


	//----- nvinfo : EIATTR_INT_WARP_WIDE_INSTR_OFFSETS
	.align		4
.L_1624:
        /*08f0*/ 	.byte	0x04, 0x31
        /*08f2*/ 	.short	(.L_1626 - .L_1625)


	//   ....[0]....
.L_1625:
        /*08f4*/ 	.word	0x00000120


	//   ....[1]....
        /*08f8*/ 	.word	0x000001c0


	//   ....[2]....
        /*08fc*/ 	.word	0x00000230


	//   ....[3]....
        /*0900*/ 	.word	0x000172c0


	//   ....[4]....
        /*0904*/ 	.word	0x00017350


	//   ....[5]....
        /*0908*/ 	.word	0x0001b070


	//   ....[6]....
        /*090c*/ 	.word	0x0001b100


	//----- nvinfo : EIATTR_COOP_GROUP_MASK_REGIDS
	.align		4
.L_1626:
        /*0910*/ 	.byte	0x04, 0x29
        /*0912*/ 	.short	(.L_1628 - .L_1627)


	//   ....[0]....
.L_1627:
        /*0914*/ 	.word	0xffffffff


	//   ....[1]....
        /*0918*/ 	.word	0xffffffff


	//   ....[2]....
        /*091c*/ 	.word	0xffffffff


	//   ....[3]....
        /*0920*/ 	.word	0xffffffff


	//   ....[4]....
        /*0924*/ 	.word	0xffffffff


	//   ....[5]....
        /*0928*/ 	.word	0xffffffff


	//   ....[6]....
        /*092c*/ 	.word	0xffffffff


	//   ....[7]....
        /*0930*/ 	.word	0xffffffff


	//   ....[8]....
        /*0934*/ 	.word	0xffffffff


	//   ....[9]....
        /*0938*/ 	.word	0xffffffff


	//   ....[10]....
        /*093c*/ 	.word	0xffffffff


	//   ....[11]....
        /*0940*/ 	.word	0xffffffff


	//   ....[12]....
        /*0944*/ 	.word	0xffffffff


	//   ....[13]....
        /*0948*/ 	.word	0xffffffff


	//   ....[14]....
        /*094c*/ 	.word	0xffffffff


	//   ....[15]....
        /*0950*/ 	.word	0xffffffff


	//   ....[16]....
        /*0954*/ 	.word	0xffffffff


	//   ....[17]....
        /*0958*/ 	.word	0xffffffff


	//   ....[18]....
        /*095c*/ 	.word	0xffffffff


	//   ....[19]....
        /*0960*/ 	.word	0xffffffff


	//   ....[20]....
        /*0964*/ 	.word	0xffffffff


	//   ....[21]....
        /*0968*/ 	.word	0xffffffff


	//   ....[22]....
        /*096c*/ 	.word	0xffffffff


	//   ....[23]....
        /*0970*/ 	.word	0xffffffff


	//   ....[24]....
        /*0974*/ 	.word	0xffffffff


	//   ....[25]....
        /*0978*/ 	.word	0xffffffff


	//   ....[26]....
        /*097c*/ 	.word	0xffffffff


	//   ....[27]....
        /*0980*/ 	.word	0xffffffff


	//   ....[28]....
        /*0984*/ 	.word	0xffffffff


	//   ....[29]....
        /*0988*/ 	.word	0xffffffff


	//   ....[30]....
        /*098c*/ 	.word	0xffffffff


	//   ....[31]....
        /*0990*/ 	.word	0xffffffff


	//   ....[32]....
        /*0994*/ 	.word	0xffffffff


	//   ....[33]....
        /*0998*/ 	.word	0xffffffff


	//   ....[34]....
        /*099c*/ 	.word	0xffffffff


	//   ....[35]....
        /*09a0*/ 	.word	0xffffffff


	//   ....[36]....
        /*09a4*/ 	.word	0xffffffff


	//   ....[37]....
        /*09a8*/ 	.word	0xffffffff


	//   ....[38]....
        /*09ac*/ 	.word	0xffffffff


	//   ....[39]....
        /*09b0*/ 	.word	0xffffffff


	//   ....[40]....
        /*09b4*/ 	.word	0xffffffff


	//   ....[41]....
        /*09b8*/ 	.word	0xffffffff


	//   ....[42]....
        /*09bc*/ 	.word	0xffffffff


	//   ....[43]....
        /*09c0*/ 	.word	0xffffffff


	//   ....[44]....
        /*09c4*/ 	.word	0xffffffff


	//   ....[45]....
        /*09c8*/ 	.word	0xffffffff


	//   ....[46]....
        /*09cc*/ 	.word	0xffffffff


	//   ....[47]....
        /*09d0*/ 	.word	0xffffffff


	//   ....[48]....
        /*09d4*/ 	.word	0xffffffff


	//   ....[49]....
        /*09d8*/ 	.word	0xffffffff


	//   ....[50]....
        /*09dc*/ 	.word	0xffffffff


	//   ....[51]....
        /*09e0*/ 	.word	0xffffffff


	//   ....[52]....
        /*09e4*/ 	.word	0xffffffff


	//   ....[53]....
        /*09e8*/ 	.word	0xffffffff


	//   ....[54]....
        /*09ec*/ 	.word	0xffffffff


	//   ....[55]....
        /*09f0*/ 	.word	0xffffffff


	//   ....[56]....
        /*09f4*/ 	.word	0xffffffff


	//   ....[57]....
        /*09f8*/ 	.word	0xffffffff


	//   ....[58]....
        /*09fc*/ 	.word	0xffffffff


	//   ....[59]....
        /*0a00*/ 	.word	0xffffffff


	//   ....[60]....
        /*0a04*/ 	.word	0xffffffff


	//   ....[61]....
        /*0a08*/ 	.word	0xffffffff


	//   ....[62]....
        /*0a0c*/ 	.word	0xffffffff


	//   ....[63]....
        /*0a10*/ 	.word	0xffffffff


	//   ....[64]....
        /*0a14*/ 	.word	0xffffffff


	//   ....[65]....
        /*0a18*/ 	.word	0xffffffff


	//   ....[66]....
        /*0a1c*/ 	.word	0xffffffff


	//   ....[67]....
        /*0a20*/ 	.word	0xffffffff


	//   ....[68]....
        /*0a24*/ 	.word	0xffffffff


	//   ....[69]....
        /*0a28*/ 	.word	0xffffffff


	//   ....[70]....
        /*0a2c*/ 	.word	0xffffffff


	//   ....[71]....
        /*0a30*/ 	.word	0xffffffff


	//   ....[72]....
        /*0a34*/ 	.word	0xffffffff


	//   ....[73]....
        /*0a38*/ 	.word	0xffffffff


	//   ....[74]....
        /*0a3c*/ 	.word	0xffffffff


	//   ....[75]....
        /*0a40*/ 	.word	0xffffffff


	//   ....[76]....
        /*0a44*/ 	.word	0xffffffff


	//   ....[77]....
        /*0a48*/ 	.word	0xffffffff


	//   ....[78]....
        /*0a4c*/ 	.word	0xffffffff


	//   ....[79]....
        /*0a50*/ 	.word	0xffffffff


	//   ....[80]....
        /*0a54*/ 	.word	0xffffffff


	//   ....[81]....
        /*0a58*/ 	.word	0xffffffff


	//   ....[82]....
        /*0a5c*/ 	.word	0xffffffff


	//   ....[83]....
        /*0a60*/ 	.word	0xffffffff


	//   ....[84]....
        /*0a64*/ 	.word	0xffffffff


	//   ....[85]....
        /*0a68*/ 	.word	0xffffffff


	//   ....[86]....
        /*0a6c*/ 	.word	0xffffffff


	//   ....[87]....
        /*0a70*/ 	.word	0xffffffff


	//   ....[88]....
        /*0a74*/ 	.word	0xffffffff


	//   ....[89]....
        /*0a78*/ 	.word	0xffffffff


	//   ....[90]....
        /*0a7c*/ 	.word	0xffffffff


	//   ....[91]....
        /*0a80*/ 	.word	0xffffffff


	//   ....[92]....
        /*0a84*/ 	.word	0xffffffff


	//   ....[93]....
        /*0a88*/ 	.word	0xffffffff


	//   ....[94]....
        /*0a8c*/ 	.word	0xffffffff


	//   ....[95]....
        /*0a90*/ 	.word	0xffffffff


	//   ....[96]....
        /*0a94*/ 	.word	0xffffffff


	//   ....[97]....
        /*0a98*/ 	.word	0xffffffff


	//   ....[98]....
        /*0a9c*/ 	.word	0xffffffff


	//   ....[99]....
        /*0aa0*/ 	.word	0xffffffff


	//   ....[100]....
        /*0aa4*/ 	.word	0xffffffff


	//   ....[101]....
        /*0aa8*/ 	.word	0xffffffff


	//   ....[102]....
        /*0aac*/ 	.word	0xffffffff


	//   ....[103]....
        /*0ab0*/ 	.word	0xffffffff


	//   ....[104]....
        /*0ab4*/ 	.word	0xffffffff


	//   ....[105]....
        /*0ab8*/ 	.word	0xffffffff


	//   ....[106]....
        /*0abc*/ 	.word	0xffffffff


	//   ....[107]....
        /*0ac0*/ 	.word	0xffffffff


	//   ....[108]....
        /*0ac4*/ 	.word	0xffffffff


	//   ....[109]....
        /*0ac8*/ 	.word	0xffffffff


	//   ....[110]....
        /*0acc*/ 	.word	0xffffffff


	//   ....[111]....
        /*0ad0*/ 	.word	0xffffffff


	//   ....[112]....
        /*0ad4*/ 	.word	0xffffffff


	//   ....[113]....
        /*0ad8*/ 	.word	0xffffffff


	//   ....[114]....
        /*0adc*/ 	.word	0xffffffff


	//   ....[115]....
        /*0ae0*/ 	.word	0xffffffff


	//   ....[116]....
        /*0ae4*/ 	.word	0xffffffff


	//   ....[117]....
        /*0ae8*/ 	.word	0xffffffff


	//   ....[118]....
        /*0aec*/ 	.word	0xffffffff


	//   ....[119]....
        /*0af0*/ 	.word	0xffffffff


	//   ....[120]....
        /*0af4*/ 	.word	0xffffffff


	//   ....[121]....
        /*0af8*/ 	.word	0xffffffff


	//   ....[122]....
        /*0afc*/ 	.word	0xffffffff


	//   ....[123]....
        /*0b00*/ 	.word	0xffffffff


	//   ....[124]....
        /*0b04*/ 	.word	0xffffffff


	//   ....[125]....
        /*0b08*/ 	.word	0xffffffff


	//   ....[126]....
        /*0b0c*/ 	.word	0xffffffff


	//   ....[127]....
        /*0b10*/ 	.word	0xffffffff


	//   ....[128]....
        /*0b14*/ 	.word	0xffffffff


	//   ....[129]....
        /*0b18*/ 	.word	0xffffffff


	//   ....[130]....
        /*0b1c*/ 	.word	0xffffffff


	//   ....[131]....
        /*0b20*/ 	.word	0xffffffff


	//   ....[132]....
        /*0b24*/ 	.word	0xffffffff


	//   ....[133]....
        /*0b28*/ 	.word	0xffffffff


	//   ....[134]....
        /*0b2c*/ 	.word	0xffffffff


	//   ....[135]....
        /*0b30*/ 	.word	0xffffffff


	//   ....[136]....
        /*0b34*/ 	.word	0xffffffff


	//   ....[137]....
        /*0b38*/ 	.word	0xffffffff


	//   ....[138]....
        /*0b3c*/ 	.word	0xffffffff


	//   ....[139]....
        /*0b40*/ 	.word	0xffffffff


	//   ....[140]....
        /*0b44*/ 	.word	0xffffffff


	//   ....[141]....
        /*0b48*/ 	.word	0xffffffff


	//   ....[142]....
        /*0b4c*/ 	.word	0xffffffff


	//   ....[143]....
        /*0b50*/ 	.word	0xffffffff


	//   ....[144]....
        /*0b54*/ 	.word	0xffffffff


	//   ....[145]....
        /*0b58*/ 	.word	0xffffffff


	//   ....[146]....
        /*0b5c*/ 	.word	0xffffffff


	//   ....[147]....
        /*0b60*/ 	.word	0xffffffff


	//   ....[148]....
        /*0b64*/ 	.word	0xffffffff


	//   ....[149]....
        /*0b68*/ 	.word	0xffffffff


	//   ....[150]....
        /*0b6c*/ 	.word	0xffffffff


	//   ....[151]....
        /*0b70*/ 	.word	0xffffffff


	//   ....[152]....
        /*0b74*/ 	.word	0xffffffff


	//   ....[153]....
        /*0b78*/ 	.word	0xffffffff


	//   ....[154]....
        /*0b7c*/ 	.word	0xffffffff


	//   ....[155]....
        /*0b80*/ 	.word	0xffffffff


	//   ....[156]....
        /*0b84*/ 	.word	0xffffffff


	//   ....[157]....
        /*0b88*/ 	.word	0xffffffff


	//   ....[158]....
        /*0b8c*/ 	.word	0xffffffff


	//   ....[159]....
        /*0b90*/ 	.word	0xffffffff


	//   ....[160]....
        /*0b94*/ 	.word	0xffffffff


	//   ....[161]....
        /*0b98*/ 	.word	0xffffffff


	//   ....[162]....
        /*0b9c*/ 	.word	0xffffffff


	//   ....[163]....
        /*0ba0*/ 	.word	0xffffffff


	//   ....[164]....
        /*0ba4*/ 	.word	0xffffffff


	//   ....[165]....
        /*0ba8*/ 	.word	0xffffffff


	//   ....[166]....
        /*0bac*/ 	.word	0xffffffff


	//   ....[167]....
        /*0bb0*/ 	.word	0x0500000f


	//   ....[168]....
        /*0bb4*/ 	.word	0x0500000f


	//   ....[169]....
        /*0bb8*/ 	.word	0x0500000f


	//   ....[170]....
        /*0bbc*/ 	.word	0x0500000f


	//   ....[171]....
        /*0bc0*/ 	.word	0x0500000f


	//   ....[172]....
        /*0bc4*/ 	.word	0x0500000f


	//   ....[173]....
        /*0bc8*/ 	.word	0x0500000f


	//   ....[174]....
        /*0bcc*/ 	.word	0x0500000f


	//   ....[175]....
        /*0bd0*/ 	.word	0x0500000f


	//   ....[176]....
        /*0bd4*/ 	.word	0x0500000f


	//   ....[177]....
        /*0bd8*/ 	.word	0x0500000f


	//   ....[178]....
        /*0bdc*/ 	.word	0x0500000f


	//   ....[179]....
        /*0be0*/ 	.word	0x0500000f


	//   ....[180]....
        /*0be4*/ 	.word	0x0500000f


	//   ....[181]....
        /*0be8*/ 	.word	0x0500000f


	//   ....[182]....
        /*0bec*/ 	.word	0x0500000f


	//   ....[183]....
        /*0bf0*/ 	.word	0x0500000f


	//   ....[184]....
        /*0bf4*/ 	.word	0x0500000f


	//   ....[185]....
        /*0bf8*/ 	.word	0x0500000f


	//   ....[186]....
        /*0bfc*/ 	.word	0x0500000f


	//   ....[187]....
        /*0c00*/ 	.word	0x0500000f


	//   ....[188]....
        /*0c04*/ 	.word	0x0500000f


	//   ....[189]....
        /*0c08*/ 	.word	0x0500000f


	//   ....[190]....
        /*0c0c*/ 	.word	0x0500000f


	//   ....[191]....
        /*0c10*/ 	.word	0x0500000f


	//   ....[192]....
        /*0c14*/ 	.word	0x0500000f


	//   ....[193]....
        /*0c18*/ 	.word	0x0500000f


	//   ....[194]....
        /*0c1c*/ 	.word	0x0500000f


	//   ....[195]....
        /*0c20*/ 	.word	0x0500000f


	//   ....[196]....
        /*0c24*/ 	.word	0x0500000f


	//   ....[197]....
        /*0c28*/ 	.word	0x0500000f


	//   ....[198]....
        /*0c2c*/ 	.word	0x0500000f


	//   ....[199]....
        /*0c30*/ 	.word	0x0500000f


	//   ....[200]....
        /*0c34*/ 	.word	0x0500000f


	//   ....[201]....
        /*0c38*/ 	.word	0x0500000f


	//   ....[202]....
        /*0c3c*/ 	.word	0x0500000f


	//   ....[203]....
        /*0c40*/ 	.word	0x0500000f


	//   ....[204]....
        /*0c44*/ 	.word	0x0500000f


	//   ....[205]....
        /*0c48*/ 	.word	0x0500000f


	//   ....[206]....
        /*0c4c*/ 	.word	0x0500000f


	//   ....[207]....
        /*0c50*/ 	.word	0x0500000f


	//   ....[208]....
        /*0c54*/ 	.word	0x0500000f


	//   ....[209]....
        /*0c58*/ 	.word	0x0500000f


	//   ....[210]....
        /*0c5c*/ 	.word	0x0500000f


	//   ....[211]....
        /*0c60*/ 	.word	0x0500000f


	//   ....[212]....
        /*0c64*/ 	.word	0x0500000f


	//   ....[213]....
        /*0c68*/ 	.word	0x0500000f


	//   ....[214]....
        /*0c6c*/ 	.word	0x0500000f


	//   ....[215]....
        /*0c70*/ 	.word	0x0500000f


	//   ....[216]....
        /*0c74*/ 	.word	0x0500000f


	//   ....[217]....
        /*0c78*/ 	.word	0x0500000f


	//   ....[218]....
        /*0c7c*/ 	.word	0x0500000f


	//   ....[219]....
        /*0c80*/ 	.word	0x0500000f


	//   ....[220]....
        /*0c84*/ 	.word	0x0500000f


	//   ....[221]....
        /*0c88*/ 	.word	0x0500000f


	//   ....[222]....
        /*0c8c*/ 	.word	0x0500000f


	//   ....[223]....
        /*0c90*/ 	.word	0x0500000f


	//   ....[224]....
        /*0c94*/ 	.word	0x0500000f


	//   ....[225]....
        /*0c98*/ 	.word	0x0500000f


	//   ....[226]....
        /*0c9c*/ 	.word	0x0500000f


	//   ....[227]....
        /*0ca0*/ 	.word	0x0500000f


	//   ....[228]....
        /*0ca4*/ 	.word	0x0500000f


	//   ....[229]....
        /*0ca8*/ 	.word	0x0500000f


	//   ....[230]....
        /*0cac*/ 	.word	0x0500000f


	//   ....[231]....
        /*0cb0*/ 	.word	0x0500000f


	//   ....[232]....
        /*0cb4*/ 	.word	0x0500000f


	//   ....[233]....
        /*0cb8*/ 	.word	0x0500000f


	//   ....[234]....
        /*0cbc*/ 	.word	0x0500000f


	//   ....[235]....
        /*0cc0*/ 	.word	0x0500000f


	//   ....[236]....
        /*0cc4*/ 	.word	0x0500000f


	//   ....[237]....
        /*0cc8*/ 	.word	0x0500000f


	//   ....[238]....
        /*0ccc*/ 	.word	0x0500000f


	//   ....[239]....
        /*0cd0*/ 	.word	0x0500000f


	//   ....[240]....
        /*0cd4*/ 	.word	0x0500000f


	//   ....[241]....
        /*0cd8*/ 	.word	0x0500000f


	//   ....[242]....
        /*0cdc*/ 	.word	0x0500000f


	//   ....[243]....
        /*0ce0*/ 	.word	0x0500000f


	//   ....[244]....
        /*0ce4*/ 	.word	0x0500000f


	//   ....[245]....
        /*0ce8*/ 	.word	0x0500000f


	//   ....[246]....
        /*0cec*/ 	.word	0x0500000f


	//   ....[247]....
        /*0cf0*/ 	.word	0x0500000f


	//   ....[248]....
        /*0cf4*/ 	.word	0x0500000f


	//   ....[249]....
        /*0cf8*/ 	.word	0x0500000f


	//   ....[250]....
        /*0cfc*/ 	.word	0x0500000f


	//   ....[251]....
        /*0d00*/ 	.word	0x0500000f


	//   ....[252]....
        /*0d04*/ 	.word	0x0500000f


	//----- nvinfo : EIATTR_COOP_GROUP_INSTR_OFFSETS
	.align		4
.L_1628:
        /*0d08*/ 	.byte	0x04, 0x28
        /*0d0a*/ 	.short	(.L_1630 - .L_1629)


	//   ....[0]....
.L_1629:
        /*0d0c*/ 	.word	0x00000060


	//   ....[1]....
        /*0d10*/ 	.word	0x00000130


	//   ....[2]....
        /*0d14*/ 	.word	0x000001e0


	//   ....[3]....
        /*0d18*/ 	.word	0x000003a0


	//   ....[4]....
        /*0d1c*/ 	.word	0x00000500


	//   ....[5]....
        /*0d20*/ 	.word	0x00000620


	//   ....[6]....
        /*0d24*/ 	.word	0x00000780


	//   ....[7]....
        /*0d28*/ 	.word	0x000027d0


	//   ....[8]....
        /*0d2c*/ 	.word	0x000027e0


	//   ....[9]....
        /*0d30*/ 	.word	0x00003a00


	//   ....[10]....
        /*0d34*/ 	.word	0x00003a10


	//   ....[11]....
        /*0d38*/ 	.word	0x00004bf0


	//   ....[12]....
        /*0d3c*/ 	.word	0x00004c00


	//   ....[13]....
        /*0d40*/ 	.word	0x00004fc0


	//   ....[14]....
        /*0d44*/ 	.word	0x00004fd0


	//   ....[15]....
        /*0d48*/ 	.word	0x00005500


	//   ....[16]....
        /*0d4c*/ 	.word	0x00005eb0


	//   ....[17]....
        /*0d50*/ 	.word	0x00005ec0


	//   ....[18]....
        /*0d54*/ 	.word	0x00005ed0


	//   ....[19]....
        /*0d58*/ 	.word	0x00005ee0


	//   ....[20]....
        /*0d5c*/ 	.word	0x000073b0


	//   ....[21]....
        /*0d60*/ 	.word	0x000073c0


	//   ....[22]....
        /*0d64*/ 	.word	0x000073d0


	//   ....[23]....
        /*0d68*/ 	.word	0x000073e0


	//   ....[24]....
        /*0d6c*/ 	.word	0x00009390


	//   ....[25]....
        /*0d70*/ 	.word	0x00009710


	//   ....[26]....
        /*0d74*/ 	.word	0x00009f80


	//   ....[27]....
        /*0d78*/ 	.word	0x00009fa0


	//   ....[28]....
        /*0d7c*/ 	.word	0x0000aa60


	//   ....[29]....
        /*0d80*/ 	.word	0x0000aa80


	//   ....[30]....
        /*0d84*/ 	.word	0x0000cbb0


	//   ....[31]....
        /*0d88*/ 	.word	0x0000cc90


	//   ....[32]....
        /*0d8c*/ 	.word	0x0000d7c0


	//   ....[33]....
        /*0d90*/ 	.word	0x0000d850


	//   ....[34]....
        /*0d94*/ 	.word	0x0000e280


	//   ....[35]....
        /*0d98*/ 	.word	0x0000e2a0


	//   ....[36]....
        /*0d9c*/ 	.word	0x00010da0


	//   ....[37]....
        /*0da0*/ 	.word	0x00010df0


	//   ....[38]....
        /*0da4*/ 	.word	0x000111c0


	//   ....[39]....
        /*0da8*/ 	.word	0x000111e0


	//   ....[40]....
        /*0dac*/ 	.word	0x00012a10


	//   ....[41]....
        /*0db0*/ 	.word	0x00012a20


	//   ....[42]....
        /*0db4*/ 	.word	0x00012b20


	//   ....[43]....
        /*0db8*/ 	.word	0x00012c00


	//   ....[44]....
        /*0dbc*/ 	.word	0x00013620


	//   ....[45]....
        /*0dc0*/ 	.word	0x00013630


	//   ....[46]....
        /*0dc4*/ 	.word	0x00013640


	//   ....[47]....
        /*0dc8*/ 	.word	0x00013650


	//   ....[48]....
        /*0dcc*/ 	.word	0x00013660


	//   ....[49]....
        /*0dd0*/ 	.word	0x00013670


	//   ....[50]....
        /*0dd4*/ 	.word	0x00013680


	//   ....[51]....
        /*0dd8*/ 	.word	0x00013690


	//   ....[52]....
        /*0ddc*/ 	.word	0x000136a0


	//   ....[53]....
        /*0de0*/ 	.word	0x000136b0


	//   ....[54]....
        /*0de4*/ 	.word	0x000136c0


	//   ....[55]....
        /*0de8*/ 	.word	0x000136d0


	//   ....[56]....
        /*0dec*/ 	.word	0x000136e0


	//   ....[57]....
        /*0df0*/ 	.word	0x000136f0


	//   ....[58]....
        /*0df4*/ 	.word	0x00013700


	//   ....[59]....
        /*0df8*/ 	.word	0x00013710


	//   ....[60]....
        /*0dfc*/ 	.word	0x00013c70


	//   ....[61]....
        /*0e00*/ 	.word	0x00013cb0


	//   ....[62]....
        /*0e04*/ 	.word	0x00013cd0


	//   ....[63]....
        /*0e08*/ 	.word	0x00013ce0


	//   ....[64]....
        /*0e0c*/ 	.word	0x000141f0


	//   ....[65]....
        /*0e10*/ 	.word	0x00014220


	//   ....[66]....
        /*0e14*/ 	.word	0x00014230


	//   ....[67]....
        /*0e18*/ 	.word	0x00014250


	//   ....[68]....
        /*0e1c*/ 	.word	0x00014270


	//   ....[69]....
        /*0e20*/ 	.word	0x00014290


	//   ....[70]....
        /*0e24*/ 	.word	0x00014350


	//   ....[71]....
        /*0e28*/ 	.word	0x00014360


	//   ....[72]....
        /*0e2c*/ 	.word	0x00014c10


	//   ....[73]....
        /*0e30*/ 	.word	0x00014c40


	//   ....[74]....
        /*0e34*/ 	.word	0x00014c60


	//   ....[75]....
        /*0e38*/ 	.word	0x00014c70


	//   ....[76]....
        /*0e3c*/ 	.word	0x00014c80


	//   ....[77]....
        /*0e40*/ 	.word	0x00014c90


	//   ....[78]....
        /*0e44*/ 	.word	0x00014ca0


	//   ....[79]....
        /*0e48*/ 	.word	0x00014cb0


	//   ....[80]....
        /*0e4c*/ 	.word	0x00014e70


	//   ....[81]....
        /*0e50*/ 	.word	0x00015040


	//   ....[82]....
        /*0e54*/ 	.word	0x00015070


	//   ....[83]....
        /*0e58*/ 	.word	0x000150a0


	//   ....[84]....
        /*0e5c*/ 	.word	0x000150d0


	//   ....[85]....
        /*0e60*/ 	.word	0x00015100


	//   ....[86]....
        /*0e64*/ 	.word	0x00015130


	//   ....[87]....
        /*0e68*/ 	.word	0x000152a0


	//   ....[88]....
        /*0e6c*/ 	.word	0x000152d0


	//   ....[89]....
        /*0e70*/ 	.word	0x00015300


	//   ....[90]....
        /*0e74*/ 	.word	0x00015330


	//   ....[91]....
        /*0e78*/ 	.word	0x00015360


	//   ....[92]....
        /*0e7c*/ 	.word	0x00015390


	//   ....[93]....
        /*0e80*/ 	.word	0x00015440


	//   ....[94]....
        /*0e84*/ 	.word	0x000154a0


	//   ....[95]....
        /*0e88*/ 	.word	0x00015540


	//   ....[96]....
        /*0e8c*/ 	.word	0x00016480


	//   ....[97]....
        /*0e90*/ 	.word	0x00018320


	//   ....[98]....
        /*0e94*/ 	.word	0x00018330


	//   ....[99]....
        /*0e98*/ 	.word	0x00018380


	//   ....[100]....
        /*0e9c*/ 	.word	0x000183a0


	//   ....[101]....
        /*0ea0*/ 	.word	0x00018400


	//   ....[102]....
        /*0ea4*/ 	.word	0x00018420


	//   ....[103]....
        /*0ea8*/ 	.word	0x00018430


	//   ....[104]....
        /*0eac*/ 	.word	0x00018440


	//   ....[105]....
        /*0eb0*/ 	.word	0x000184d0


	//   ....[106]....
        /*0eb4*/ 	.word	0x00018540


	//   ....[107]....
        /*0eb8*/ 	.word	0x000189a0


	//   ....[108]....
        /*0ebc*/ 	.word	0x000189c0


	//   ....[109]....
        /*0ec0*/ 	.word	0x00018a20


	//   ....[110]....
        /*0ec4*/ 	.word	0x00018a40


	//   ....[111]....
        /*0ec8*/ 	.word	0x00018a80


	//   ....[112]....
        /*0ecc*/ 	.word	0x00018aa0


	//   ....[113]....
        /*0ed0*/ 	.word	0x00018ab0


	//   ....[114]....
        /*0ed4*/ 	.word	0x00018ac0


	//   ....[115]....
        /*0ed8*/ 	.word	0x00018b50


	//   ....[116]....
        /*0edc*/ 	.word	0x00018b70


	//   ....[117]....
        /*0ee0*/ 	.word	0x00019450


	//   ....[118]....
        /*0ee4*/ 	.word	0x00019480


	//   ....[119]....
        /*0ee8*/ 	.word	0x00019520


	//   ....[120]....
        /*0eec*/ 	.word	0x00019540


	//   ....[121]....
        /*0ef0*/ 	.word	0x000195c0


	//   ....[122]....
        /*0ef4*/ 	.word	0x000195e0


	//   ....[123]....
        /*0ef8*/ 	.word	0x00019650


	//   ....[124]....
        /*0efc*/ 	.word	0x00019660


	//   ....[125]....
        /*0f00*/ 	.word	0x000196a0


	//   ....[126]....
        /*0f04*/ 	.word	0x000196c0


	//   ....[127]....
        /*0f08*/ 	.word	0x000196d0


	//   ....[128]....
        /*0f0c*/ 	.word	0x000196e0


	//   ....[129]....
        /*0f10*/ 	.word	0x0001a1a0


	//   ....[130]....
        /*0f14*/ 	.word	0x0001a1b0


	//   ....[131]....
        /*0f18*/ 	.word	0x0001a1d0


	//   ....[132]....
        /*0f1c*/ 	.word	0x0001a220


	//   ....[133]....
        /*0f20*/ 	.word	0x0001a230


	//   ....[134]....
        /*0f24*/ 	.word	0x0001a270


	//   ....[135]....
        /*0f28*/ 	.word	0x0001a280


	//   ....[136]....
        /*0f2c*/ 	.word	0x0001a290


	//   ....[137]....
        /*0f30*/ 	.word	0x0001a2d0


	//   ....[138]....
        /*0f34*/ 	.word	0x0001a310


	//   ....[139]....
        /*0f38*/ 	.word	0x0001a760


	//   ....[140]....
        /*0f3c*/ 	.word	0x0001a770


	//   ....[141]....
        /*0f40*/ 	.word	0x0001a780


	//   ....[142]....
        /*0f44*/ 	.word	0x0001a7c0


	//   ....[143]....
        /*0f48*/ 	.word	0x0001a7d0


	//   ....[144]....
        /*0f4c*/ 	.word	0x0001a810


	//   ....[145]....
        /*0f50*/ 	.word	0x0001a820


	//   ....[146]....
        /*0f54*/ 	.word	0x0001a830


	//   ....[147]....
        /*0f58*/ 	.word	0x0001a870


	//   ....[148]....
        /*0f5c*/ 	.word	0x0001a8b0


	//   ....[149]....
        /*0f60*/ 	.word	0x0001b930


	//   ....[150]....
        /*0f64*/ 	.word	0x0001b990


	//   ....[151]....
        /*0f68*/ 	.word	0x0001b9c0


	//   ....[152]....
        /*0f6c*/ 	.word	0x0001b9d0


	//   ....[153]....
        /*0f70*/ 	.word	0x0001ba00


	//   ....[154]....
        /*0f74*/ 	.word	0x0001ba30


	//   ....[155]....
        /*0f78*/ 	.word	0x0001ba60


	//   ....[156]....
        /*0f7c*/ 	.word	0x0001ba90


	//   ....[157]....
        /*0f80*/ 	.word	0x0001bc10


	//   ....[158]....
        /*0f84*/ 	.word	0x0001bc40


	//   ....[159]....
        /*0f88*/ 	.word	0x0001bc70


	//   ....[160]....
        /*0f8c*/ 	.word	0x0001bca0


	//   ....[161]....
        /*0f90*/ 	.word	0x0001bcd0


	//   ....[162]....
        /*0f94*/ 	.word	0x0001bd00


	//   ....[163]....
        /*0f98*/ 	.word	0x0001bdc0


	//   ....[164]....
        /*0f9c*/ 	.word	0x0001bde0


	//   ....[165]....
        /*0fa0*/ 	.word	0x0001be50


	//   ....[166]....
        /*0fa4*/ 	.word	0x0001c510


	//   ....[167]....
        /*0fa8*/ 	.word	0x0001c8d0


	//   ....[168]....
        /*0fac*/ 	.word	0x0001c960


	//   ....[169]....
        /*0fb0*/ 	.word	0x0001ca30


	//   ....[170]....
        /*0fb4*/ 	.word	0x0001cac0


	//   ....[171]....
        /*0fb8*/ 	.word	0x0001cba0


	//   ....[172]....
        /*0fbc*/ 	.word	0x0001cc30


	//   ....[173]....
        /*0fc0*/ 	.word	0x0001cd00


	//   ....[174]....
        /*0fc4*/ 	.word	0x0001cd90


	//   ....[175]....
        /*0fc8*/ 	.word	0x0001cde0


	//   ....[176]....
        /*0fcc*/ 	.word	0x0001ce30


	//   ....[177]....
        /*0fd0*/ 	.word	0x0001cf00


	//   ....[178]....
        /*0fd4*/ 	.word	0x0001cf90


	//   ....[179]....
        /*0fd8*/ 	.word	0x0001cfe0


	//   ....[180]....
        /*0fdc*/ 	.word	0x0001d030


	//   ....[181]....
        /*0fe0*/ 	.word	0x0001d320


	//   ....[182]....
        /*0fe4*/ 	.word	0x0001d600


	//   ....[183]....
        /*0fe8*/ 	.word	0x0001d700


	//   ....[184]....
        /*0fec*/ 	.word	0x0001d790


	//   ....[185]....
        /*0ff0*/ 	.word	0x0001d7f0


	//   ....[186]....
        /*0ff4*/ 	.word	0x0001d8c0


	//   ....[187]....
        /*0ff8*/ 	.word	0x0001d920


	//   ....[188]....
        /*0ffc*/ 	.word	0x0001d9e0


	//   ....[189]....
        /*1000*/ 	.word	0x0001da40


	//   ....[190]....
        /*1004*/ 	.word	0x0001db00


	//   ....[191]....
        /*1008*/ 	.word	0x0001dbb0


	//   ....[192]....
        /*100c*/ 	.word	0x0001dca0


	//   ....[193]....
        /*1010*/ 	.word	0x0001dda0


	//   ....[194]....
        /*1014*/ 	.word	0x0001de50


	//   ....[195]....
        /*1018*/ 	.word	0x0001deb0


	//   ....[196]....
        /*101c*/ 	.word	0x0001dfa0


	//   ....[197]....
        /*1020*/ 	.word	0x0001e000


	//   ....[198]....
        /*1024*/ 	.word	0x0001e0c0


	//   ....[199]....
        /*1028*/ 	.word	0x0001e120


	//   ....[200]....
        /*102c*/ 	.word	0x0001e1e0


	//   ....[201]....
        /*1030*/ 	.word	0x0001e240


	//   ....[202]....
        /*1034*/ 	.word	0x0001e310


	//   ....[203]....
        /*1038*/ 	.word	0x0001e3c0


	//   ....[204]....
        /*103c*/ 	.word	0x0001e430


	//   ....[205]....
        /*1040*/ 	.word	0x0001e490


	//   ....[206]....
        /*1044*/ 	.word	0x0001e580


	//   ....[207]....
        /*1048*/ 	.word	0x0001e5e0


	//   ....[208]....
        /*104c*/ 	.word	0x0001e6e0


	//   ....[209]....
        /*1050*/ 	.word	0x0001e750


	//   ....[210]....
        /*1054*/ 	.word	0x0001e840


	//   ....[211]....
        /*1058*/ 	.word	0x0001e8a0


	//   ....[212]....
        /*105c*/ 	.word	0x0001e940


	//   ....[213]....
        /*1060*/ 	.word	0x0001ea00


	//   ....[214]....
        /*1064*/ 	.word	0x0001ead0


	//   ....[215]....
        /*1068*/ 	.word	0x0001ec20


	//   ....[216]....
        /*106c*/ 	.word	0x0001ecd0


	//   ....[217]....
        /*1070*/ 	.word	0x0001ed80


	//   ....[218]....
        /*1074*/ 	.word	0x0001ee20


	//   ....[219]....
        /*1078*/ 	.word	0x0001eed0


	//   ....[220]....
        /*107c*/ 	.word	0x0001ef70


	//   ....[221]....
        /*1080*/ 	.word	0x0001f020


	//   ....[222]....
        /*1084*/ 	.word	0x0001f0c0


	//   ....[223]....
        /*1088*/ 	.word	0x0001f130


	//   ....[224]....
        /*108c*/ 	.word	0x0001f1f0


	//   ....[225]....
        /*1090*/ 	.word	0x0001f2f0


	//   ....[226]....
        /*1094*/ 	.word	0x0001f380


	//   ....[227]....
        /*1098*/ 	.word	0x0001f3e0


	//   ....[228]....
        /*109c*/ 	.word	0x0001f490


	//   ....[229]....
        /*10a0*/ 	.word	0x0001f4f0


	//   ....[230]....
        /*10a4*/ 	.word	0x0001f5a0


	//   ....[231]....
        /*10a8*/ 	.word	0x0001f600


	//   ....[232]....
        /*10ac*/ 	.word	0x0001f6b0


	//   ....[233]....
        /*10b0*/ 	.word	0x0001f710


	//   ....[234]....
        /*10b4*/ 	.word	0x0001f7c0


	//   ....[235]....
        /*10b8*/ 	.word	0x0001f9a0


	//   ....[236]....
        /*10bc*/ 	.word	0x0001fa40


	//   ....[237]....
        /*10c0*/ 	.word	0x0001fb60


	//   ....[238]....
        /*10c4*/ 	.word	0x0001fbd0


	//   ....[239]....
        /*10c8*/ 	.word	0x0001fc40


	//   ....[240]....
        /*10cc*/ 	.word	0x0001fcb0


	//   ....[241]....
        /*10d0*/ 	.word	0x0001fd20


	//   ....[242]....
        /*10d4*/ 	.word	0x0001fda0


	//   ....[243]....
        /*10d8*/ 	.word	0x0001fe30


	//   ....[244]....
        /*10dc*/ 	.word	0x0001fed0


	//   ....[245]....
        /*10e0*/ 	.word	0x0001ff40


	//   ....[246]....
        /*10e4*/ 	.word	0x0001ffb0


	//   ....[247]....
        /*10e8*/ 	.word	0x00020020


	//   ....[248]....
        /*10ec*/ 	.word	0x000200a0


	//   ....[249]....
        /*10f0*/ 	.word	0x00020110


	//   ....[250]....
        /*10f4*/ 	.word	0x000201b0


	//   ....[251]....
        /*10f8*/ 	.word	0x00020240


	//   ....[252]....
        /*10fc*/ 	.word	0x00020370


	//----- nvinfo : EIATTR_REG_RECONFIG
	.align		4
.L_1630:
        /*1100*/ 	.byte	0x01, 0x54
	.zero		2


	//----- nvinfo : EIATTR_SYSCALL_OFFSETS
	.align		4
        /*1104*/ 	.byte	0x04, 0x46
        /*1106*/ 	.short	(.L_1632 - .L_1631)


	//   ....[0]....
.L_1631:
        /*1108*/ 	.word	0x000019e0


	//   ....[1]....
        /*110c*/ 	.word	0x00001b30


	//   ....[2]....
        /*1110*/ 	.word	0x00005670


	//   ....[3]....
        /*1114*/ 	.word	0x00005c30


	//   ....[4]....
        /*1118*/ 	.word	0x000174b0


	//   ....[5]....
        /*111c*/ 	.word	0x00017640


	//   ....[6]....
        /*1120*/ 	.word	0x00017790


	//   ....[7]....
        /*1124*/ 	.word	0x000178e0


	//   ....[8]....
        /*1128*/ 	.word	0x00018f90


	//----- nvinfo : EIATTR_MBARRIER_INSTR_OFFSETS
	.align		4
.L_1632:
        /*112c*/ 	.byte	0x04, 0x39
        /*112e*/ 	.short	(.L_1634 - .L_1633)


	//   ....[0]....
.L_1633:
        /*1130*/ 	.word	0x00000250
        /*1134*/ 	.word	0x000000ff
        /*1138*/ 	.word	0x00013200
        /*113c*/ 	.short	0x0100
        /*113e*/ 	.byte	0x08
	.zero		1


	//   ....[1]....
        /*1140*/ 	.word	0x00000260
        /*1144*/ 	.word	0x000000ff
        /*1148*/ 	.word	0x00013220
        /*114c*/ 	.short	0x0100
        /*114e*/ 	.byte	0x08
	.zero		1


	//   ....[2]....
        /*1150*/ 	.word	0x00000350
        /*1154*/ 	.word	0x000000ff
        /*1158*/ 	.word	0x00013230
        /*115c*/ 	.short	0x0100
        /*115e*/ 	.byte	0x08
	.zero		1


	//   ....[3]....
        /*1160*/ 	.word	0x00000360
        /*1164*/ 	.word	0x000000ff
        /*1168*/ 	.word	0x00013240
        /*116c*/ 	.short	0x0100
        /*116e*/ 	.byte	0x08
	.zero		1


	//   ....[4]....
        /*1170*/ 	.word	0x00000370
        /*1174*/ 	.word	0x000000ff
        /*1178*/ 	.word	0x00013238
        /*117c*/ 	.short	0x0100
        /*117e*/ 	.byte	0x08
	.zero		1


	//   ....[5]....
        /*1180*/ 	.word	0x00000380
        /*1184*/ 	.word	0x000000ff
        /*1188*/ 	.word	0x00013248
        /*118c*/ 	.short	0x0100
        /*118e*/ 	.byte	0x08
	.zero		1


	//   ....[6]....
        /*1190*/ 	.word	0x000004b0
        /*1194*/ 	.word	0x000000ff
        /*1198*/ 	.word	0x00013250
        /*119c*/ 	.short	0x0100
        /*119e*/ 	.byte	0x08
	.zero		1


	//   ....[7]....
        /*11a0*/ 	.word	0x000004c0
        /*11a4*/ 	.word	0x000000ff
        /*11a8*/ 	.word	0x00013260
        /*11ac*/ 	.short	0x0100
        /*11ae*/ 	.byte	0x08
	.zero		1


	//   ....[8]....
        /*11b0*/ 	.word	0x000004d0
        /*11b4*/ 	.word	0x000000ff
        /*11b8*/ 	.word	0x00013258
        /*11bc*/ 	.short	0x0100
        /*11be*/ 	.byte	0x08
	.zero		1


	//   ....[9]....
        /*11c0*/ 	.word	0x000004e0
        /*11c4*/ 	.word	0x000000ff
        /*11c8*/ 	.word	0x00013268
        /*11cc*/ 	.short	0x0100
        /*11ce*/ 	.byte	0x08
	.zero		1


	//   ....[10]....
        /*11d0*/ 	.word	0x000005d0
        /*11d4*/ 	.word	0x000000ff
        /*11d8*/ 	.word	0x00013270
        /*11dc*/ 	.short	0x0100
        /*11de*/ 	.byte	0x06
	.zero		1


	//   ....[11]....
        /*11e0*/ 	.word	0x000005e0
        /*11e4*/ 	.word	0x000000ff
        /*11e8*/ 	.word	0x00013280
        /*11ec*/ 	.short	0x0100
        /*11ee*/ 	.byte	0x06
	.zero		1


	//   ....[12]....
        /*11f0*/ 	.word	0x000005f0
        /*11f4*/ 	.word	0x000000ff
        /*11f8*/ 	.word	0x00013278
        /*11fc*/ 	.short	0x0100
        /*11fe*/ 	.byte	0x06
	.zero		1


	//   ....[13]....
        /*1200*/ 	.word	0x00000600
        /*1204*/ 	.word	0x000000ff
        /*1208*/ 	.word	0x00013288
        /*120c*/ 	.short	0x0100
        /*120e*/ 	.byte	0x06
	.zero		1


	//   ....[14]....
        /*1210*/ 	.word	0x00000730
        /*1214*/ 	.word	0x000000ff
        /*1218*/ 	.word	0x00013290
        /*121c*/ 	.short	0x0100
        /*121e*/ 	.byte	0x08
	.zero		1


	//   ....[15]....
        /*1220*/ 	.word	0x00000740
        /*1224*/ 	.word	0x000000ff
        /*1228*/ 	.word	0x000132a0
        /*122c*/ 	.short	0x0100
        /*122e*/ 	.byte	0x08
	.zero		1


	//   ....[16]....
        /*1230*/ 	.word	0x00000750
        /*1234*/ 	.word	0x000000ff
        /*1238*/ 	.word	0x00013298
        /*123c*/ 	.short	0x0100
        /*123e*/ 	.byte	0x08
	.zero		1


	//   ....[17]....
        /*1240*/ 	.word	0x00000760
        /*1244*/ 	.word	0x000000ff
        /*1248*/ 	.word	0x000132a8
        /*124c*/ 	.short	0x0100
        /*124e*/ 	.byte	0x08
	.zero		1


	//   ....[18]....
        /*1250*/ 	.word	0x000008a0
        /*1254*/ 	.word	0x000000ff
        /*1258*/ 	.word	0x000132b0
        /*125c*/ 	.short	0x0100
        /*125e*/ 	.byte	0x08
	.zero		1


	//   ....[19]....
        /*1260*/ 	.word	0x000008b0
        /*1264*/ 	.word	0x000000ff
        /*1268*/ 	.word	0x000132c0
        /*126c*/ 	.short	0x0100
        /*126e*/ 	.byte	0x08
	.zero		1


	//   ....[20]....
        /*1270*/ 	.word	0x000008c0
        /*1274*/ 	.word	0x000000ff
        /*1278*/ 	.word	0x000132b8
        /*127c*/ 	.short	0x0100
        /*127e*/ 	.byte	0x08
	.zero		1


	//   ....[21]....
        /*1280*/ 	.word	0x000008d0
        /*1284*/ 	.word	0x000000ff
        /*1288*/ 	.word	0x000132c8
        /*128c*/ 	.short	0x0100
        /*128e*/ 	.byte	0x08
	.zero		1


	//   ....[22]....
        /*1290*/ 	.word	0x00002780
        /*1294*/ 	.word	0x00000041
        /*1298*/ 	.word	0x00013290
        /*129c*/ 	.short	0x010a
        /*129e*/ 	.byte	0x3f
	.zero		1


	//   ....[23]....
        /*12a0*/ 	.word	0x000039b0
        /*12a4*/ 	.word	0x00000041
        /*12a8*/ 	.word	0x00013290
        /*12ac*/ 	.short	0x010a
        /*12ae*/ 	.byte	0x3f
	.zero		1


	//   ....[24]....
        /*12b0*/ 	.word	0x00004a00
        /*12b4*/ 	.word	0x00000041
        /*12b8*/ 	.word	0x00013290
        /*12bc*/ 	.short	0x010a
        /*12be*/ 	.byte	0x3f
	.zero		1


	//   ....[25]....
        /*12c0*/ 	.word	0x00004dc0
        /*12c4*/ 	.word	0x00000004
        /*12c8*/ 	.word	0x00000000
        /*12cc*/ 	.short	0x0101
        /*12ce*/ 	.byte	0x3f
	.zero		1


	//   ....[26]....
        /*12d0*/ 	.word	0x00004e00
        /*12d4*/ 	.word	0x00000041
        /*12d8*/ 	.word	0x000132b0
        /*12dc*/ 	.short	0x010a
        /*12de*/ 	.byte	0x3f
	.zero		1


	//   ....[27]....
        /*12e0*/ 	.word	0x000051a0
        /*12e4*/ 	.word	0x00000041
        /*12e8*/ 	.word	0x00000000
        /*12ec*/ 	.short	0x0101
        /*12ee*/ 	.byte	0x3f
	.zero		1


	//   ....[28]....
        /*12f0*/ 	.word	0x000059b0
        /*12f4*/ 	.word	0x00000012
        /*12f8*/ 	.word	0x00013200
        /*12fc*/ 	.short	0x010a
        /*12fe*/ 	.byte	0x3f
	.zero		1


	//   ....[29]....
        /*1300*/ 	.word	0x00005a00
        /*1304*/ 	.word	0x00000012
        /*1308*/ 	.word	0x00013200
        /*130c*/ 	.short	0x010a
        /*130e*/ 	.byte	0x3f
	.zero		1


	//   ....[30]....
        /*1310*/ 	.word	0x00006160
        /*1314*/ 	.word	0x00000012
        /*1318*/ 	.word	0x00013200
        /*131c*/ 	.short	0x010a
        /*131e*/ 	.byte	0x3f
	.zero		1


	//   ....[31]....
        /*1320*/ 	.word	0x000075a0
        /*1324*/ 	.word	0x00000012
        /*1328*/ 	.word	0x00013200
        /*132c*/ 	.short	0x010a
        /*132e*/ 	.byte	0x3f
	.zero		1


	//   ....[32]....
        /*1330*/ 	.word	0x00008710
        /*1334*/ 	.word	0x00000000
        /*1338*/ 	.word	0x00013230
        /*133c*/ 	.short	0x010a
        /*133e*/ 	.byte	0x3f
	.zero		1


	//   ....[33]....
        /*1340*/ 	.word	0x000087b0
        /*1344*/ 	.word	0x00000000
        /*1348*/ 	.word	0x00013230
        /*134c*/ 	.short	0x010a
        /*134e*/ 	.byte	0x3f
	.zero		1


	//   ....[34]....
        /*1350*/ 	.word	0x0000ac60
        /*1354*/ 	.word	0x0000003f
        /*1358*/ 	.word	0x00000000
        /*135c*/ 	.short	0x0101
        /*135e*/ 	.byte	0x3f
	.zero		1


	//   ....[35]....
        /*1360*/ 	.word	0x0000be00
        /*1364*/ 	.word	0x00000014
        /*1368*/ 	.word	0x00013230
        /*136c*/ 	.short	0x010a
        /*136e*/ 	.byte	0x3f
	.zero		1


	//   ....[36]....
        /*1370*/ 	.word	0x0000be90
        /*1374*/ 	.word	0x00000014
        /*1378*/ 	.word	0x00013230
        /*137c*/ 	.short	0x010a
        /*137e*/ 	.byte	0x3f
	.zero		1


	//   ....[37]....
        /*1380*/ 	.word	0x0000c450
        /*1384*/ 	.word	0x0000000e
        /*1388*/ 	.word	0x00013250
        /*138c*/ 	.short	0x010a
        /*138e*/ 	.byte	0x3f
	.zero		1


	//   ....[38]....
        /*1390*/ 	.word	0x0000c4a0
        /*1394*/ 	.word	0x0000000e
        /*1398*/ 	.word	0x00013250
        /*139c*/ 	.short	0x010a
        /*139e*/ 	.byte	0x3f
	.zero		1


	//   ....[39]....
        /*13a0*/ 	.word	0x0000ceb0
        /*13a4*/ 	.word	0x00000014
        /*13a8*/ 	.word	0x00000000
        /*13ac*/ 	.short	0x0101
        /*13ae*/ 	.byte	0x3f
	.zero		1


	//   ....[40]....
        /*13b0*/ 	.word	0x0000f320
        /*13b4*/ 	.word	0x0000000e
        /*13b8*/ 	.word	0x00000000
        /*13bc*/ 	.short	0x0101
        /*13be*/ 	.byte	0x3f
	.zero		1


	//   ....[41]....
        /*13c0*/ 	.word	0x0000f8c0
        /*13c4*/ 	.word	0x0000000a
        /*13c8*/ 	.word	0x00013230
        /*13cc*/ 	.short	0x010a
        /*13ce*/ 	.byte	0x3f
	.zero		1


	//   ....[42]....
        /*13d0*/ 	.word	0x0000f950
        /*13d4*/ 	.word	0x0000000a
        /*13d8*/ 	.word	0x00013230
        /*13dc*/ 	.short	0x010a
        /*13de*/ 	.byte	0x3f
	.zero		1


	//   ....[43]....
        /*13e0*/ 	.word	0x0000ff10
        /*13e4*/ 	.word	0x0000000c
        /*13e8*/ 	.word	0x00013250
        /*13ec*/ 	.short	0x010a
        /*13ee*/ 	.byte	0x3f
	.zero		1


	//   ....[44]....
        /*13f0*/ 	.word	0x0000ff60
        /*13f4*/ 	.word	0x0000000c
        /*13f8*/ 	.word	0x00013250
        /*13fc*/ 	.short	0x010a
        /*13fe*/ 	.byte	0x3f
	.zero		1


	//   ....[45]....
        /*1400*/ 	.word	0x000109c0
        /*1404*/ 	.word	0x00000014
        /*1408*/ 	.word	0x00000000
        /*140c*/ 	.short	0x0101
        /*140e*/ 	.byte	0x3f
	.zero		1


	//   ....[46]....
        /*1410*/ 	.word	0x00012250
        /*1414*/ 	.word	0x0000000c
        /*1418*/ 	.word	0x00000000
        /*141c*/ 	.short	0x0101
        /*141e*/ 	.byte	0x3f
	.zero		1


	//   ....[47]....
        /*1420*/ 	.word	0x00012720
        /*1424*/ 	.word	0x0000000a
        /*1428*/ 	.word	0x00013250
        /*142c*/ 	.short	0x010a
        /*142e*/ 	.byte	0x3f
	.zero		1


	//   ....[48]....
        /*1430*/ 	.word	0x00012770
        /*1434*/ 	.word	0x0000000a
        /*1438*/ 	.word	0x00013250
        /*143c*/ 	.short	0x010a
        /*143e*/ 	.byte	0x3f
	.zero		1


	//   ....[49]....
        /*1440*/ 	.word	0x00012ff0
        /*1444*/ 	.word	0x0000000a
        /*1448*/ 	.word	0x00000000
        /*144c*/ 	.short	0x0101
        /*144e*/ 	.byte	0x3f
	.zero		1


	//   ....[50]....
        /*1450*/ 	.word	0x00014320
        /*1454*/ 	.word	0x00000000
        /*1458*/ 	.word	0x00000000
        /*145c*/ 	.short	0x0101
        /*145e*/ 	.byte	0x3f
	.zero		1


	//   ....[51]....
        /*1460*/ 	.word	0x00016560
        /*1464*/ 	.word	0x00000016
        /*1468*/ 	.word	0x00013220
        /*146c*/ 	.short	0x010a
        /*146e*/ 	.byte	0x3f
	.zero		1


	//   ....[52]....
        /*1470*/ 	.word	0x00016630
        /*1474*/ 	.word	0x00000005
        /*1478*/ 	.word	0x000132a0
        /*147c*/ 	.short	0x010a
        /*147e*/ 	.byte	0x3f
	.zero		1


	//   ....[53]....
        /*1480*/ 	.word	0x00016870
        /*1484*/ 	.word	0x00000005
        /*1488*/ 	.word	0x000132c0
        /*148c*/ 	.short	0x010a
        /*148e*/ 	.byte	0x3f
	.zero		1


	//   ....[54]....
        /*1490*/ 	.word	0x00016c20
        /*1494*/ 	.word	0x00000005
        /*1498*/ 	.word	0x000132a0
        /*149c*/ 	.short	0x010a
        /*149e*/ 	.byte	0x3f
	.zero		1


	//   ....[55]....
        /*14a0*/ 	.word	0x00016e50
        /*14a4*/ 	.word	0x00000005
        /*14a8*/ 	.word	0x000132c0
        /*14ac*/ 	.short	0x010a
        /*14ae*/ 	.byte	0x3f
	.zero		1


	//   ....[56]....
        /*14b0*/ 	.word	0x00017f50
        /*14b4*/ 	.word	0x00000004
        /*14b8*/ 	.word	0x00013280
        /*14bc*/ 	.short	0x010a
        /*14be*/ 	.byte	0x3f
	.zero		1


	//   ....[57]....
        /*14c0*/ 	.word	0x00018610
        /*14c4*/ 	.word	0x00000004
        /*14c8*/ 	.word	0x00013270
        /*14cc*/ 	.short	0x0107
        /*14ce*/ 	.byte	0x3f
	.zero		1


	//   ....[58]....
        /*14d0*/ 	.word	0x000186d0
        /*14d4*/ 	.word	0x00000004
        /*14d8*/ 	.word	0x00013270
        /*14dc*/ 	.short	0x0101
        /*14de*/ 	.byte	0x3f
	.zero		1


	//   ....[59]....
        /*14e0*/ 	.word	0x00018720
        /*14e4*/ 	.word	0x00000004
        /*14e8*/ 	.word	0x00013240
        /*14ec*/ 	.short	0x010a
        /*14ee*/ 	.byte	0x3f
	.zero		1


	//   ....[60]....
        /*14f0*/ 	.word	0x00018c80
        /*14f4*/ 	.word	0x00000004
        /*14f8*/ 	.word	0x00013230
        /*14fc*/ 	.short	0x0107
        /*14fe*/ 	.byte	0x3f
	.zero		1


	//   ....[61]....
        /*1500*/ 	.word	0x00018d60
        /*1504*/ 	.word	0x00000004
        /*1508*/ 	.word	0x00013230
        /*150c*/ 	.short	0x0101
        /*150e*/ 	.byte	0x3f
	.zero		1


	//   ....[62]....
        /*1510*/ 	.word	0x00019830
        /*1514*/ 	.word	0x00000016
        /*1518*/ 	.word	0x00013200
        /*151c*/ 	.short	0x0107
        /*151e*/ 	.byte	0x3f
	.zero		1


	//   ....[63]....
        /*1520*/ 	.word	0x00019920
        /*1524*/ 	.word	0x00000016
        /*1528*/ 	.word	0x00013200
        /*152c*/ 	.short	0x0101
        /*152e*/ 	.byte	0x3f
	.zero		1


	//   ....[64]....
        /*1530*/ 	.word	0x00019940
        /*1534*/ 	.word	0x00000016
        /*1538*/ 	.word	0x00013220
        /*153c*/ 	.short	0x010a
        /*153e*/ 	.byte	0x3f
	.zero		1


	//   ....[65]....
        /*1540*/ 	.word	0x00019ea0
        /*1544*/ 	.word	0x00000006
        /*1548*/ 	.word	0x00013280
        /*154c*/ 	.short	0x010a
        /*154e*/ 	.byte	0x3f
	.zero		1


	//   ....[66]....
        /*1550*/ 	.word	0x0001a3c0
        /*1554*/ 	.word	0x00000006
        /*1558*/ 	.word	0x00013270
        /*155c*/ 	.short	0x0107
        /*155e*/ 	.byte	0x3f
	.zero		1


	//   ....[67]....
        /*1560*/ 	.word	0x0001a480
        /*1564*/ 	.word	0x00000006
        /*1568*/ 	.word	0x00013270
        /*156c*/ 	.short	0x0101
        /*156e*/ 	.byte	0x3f
	.zero		1


	//   ....[68]....
        /*1570*/ 	.word	0x0001a4d0
        /*1574*/ 	.word	0x00000006
        /*1578*/ 	.word	0x00013240
        /*157c*/ 	.short	0x010a
        /*157e*/ 	.byte	0x3f
	.zero		1


	//   ....[69]....
        /*1580*/ 	.word	0x0001a930
        /*1584*/ 	.word	0x00000006
        /*1588*/ 	.word	0x00013230
        /*158c*/ 	.short	0x0107
        /*158e*/ 	.byte	0x3f
	.zero		1


	//   ....[70]....
        /*1590*/ 	.word	0x0001aa00
        /*1594*/ 	.word	0x00000006
        /*1598*/ 	.word	0x00013230
        /*159c*/ 	.short	0x0101
        /*159e*/ 	.byte	0x3f
	.zero		1


	//   ....[71]....
        /*15a0*/ 	.word	0x0001aa80
        /*15a4*/ 	.word	0x00000002
        /*15a8*/ 	.word	0x00013270
        /*15ac*/ 	.short	0x010a
        /*15ae*/ 	.byte	0x3f
	.zero		1


	//   ....[72]....
        /*15b0*/ 	.word	0x0001ab10
        /*15b4*/ 	.word	0x00000002
        /*15b8*/ 	.word	0x00013260
        /*15bc*/ 	.short	0x010a
        /*15be*/ 	.byte	0x3f
	.zero		1


	//   ....[73]....
        /*15c0*/ 	.word	0x0001af40
        /*15c4*/ 	.word	0x00000002
        /*15c8*/ 	.word	0x00013250
        /*15cc*/ 	.short	0x0101
        /*15ce*/ 	.byte	0x3f
	.zero		1


	//   ....[74]....
        /*15d0*/ 	.word	0x0001afd0
        /*15d4*/ 	.word	0x00000002
        /*15d8*/ 	.word	0x00000000
        /*15dc*/ 	.short	0x0101
        /*15de*/ 	.byte	0x3f
	.zero		1


	//   ....[75]....
        /*15e0*/ 	.word	0x0001b1b0
        /*15e4*/ 	.word	0x00000000
        /*15e8*/ 	.word	0x00013270
        /*15ec*/ 	.short	0x010a
        /*15ee*/ 	.byte	0x3f
	.zero		1


	//   ....[76]....
        /*15f0*/ 	.word	0x0001b240
        /*15f4*/ 	.word	0x00000000
        /*15f8*/ 	.word	0x00013260
        /*15fc*/ 	.short	0x010a
        /*15fe*/ 	.byte	0x3f
	.zero		1


	//   ....[77]....
        /*1600*/ 	.word	0x0001b690
        /*1604*/ 	.word	0x00000000
        /*1608*/ 	.word	0x00013250
        /*160c*/ 	.short	0x0101
        /*160e*/ 	.byte	0x3f
	.zero		1


	//   ....[78]....
        /*1610*/ 	.word	0x0001b710
        /*1614*/ 	.word	0x00000000
        /*1618*/ 	.word	0x00000000
        /*161c*/ 	.short	0x0101
        /*161e*/ 	.byte	0x3f
	.zero		1


	//   ....[79]....
        /*1620*/ 	.word	0x0001c490
        /*1624*/ 	.word	0x00000005
        /*1628*/ 	.word	0x00013220
        /*162c*/ 	.short	0x010a
        /*162e*/ 	.byte	0x3f
	.zero		1


	//   ....[80]....
        /*1630*/ 	.word	0x0001c620
        /*1634*/ 	.word	0x00000004
        /*1638*/ 	.word	0x00013240
        /*163c*/ 	.short	0x010a
        /*163e*/ 	.byte	0x3f
	.zero		1


	//   ....[81]....
        /*1640*/ 	.word	0x0001c6d0
        /*1644*/ 	.word	0x00000005
        /*1648*/ 	.word	0x00013240
        /*164c*/ 	.short	0x010a
        /*164e*/ 	.byte	0x3f
	.zero		1


	//   ....[82]....
        /*1650*/ 	.word	0x0001c710
        /*1654*/ 	.word	0x00000004
        /*1658*/ 	.word	0x00013260
        /*165c*/ 	.short	0x010a
        /*165e*/ 	.byte	0x3f
	.zero		1


	//   ....[83]....
        /*1660*/ 	.word	0x0001c750
        /*1664*/ 	.word	0x00000005
        /*1668*/ 	.word	0x00013260
        /*166c*/ 	.short	0x010a
        /*166e*/ 	.byte	0x3f
	.zero		1


	//   ....[84]....
        /*1670*/ 	.word	0x0001c790
        /*1674*/ 	.word	0x00000004
        /*1678*/ 	.word	0x00013280
        /*167c*/ 	.short	0x010a
        /*167e*/ 	.byte	0x3f
	.zero		1


	//   ....[85]....
        /*1680*/ 	.word	0x0001c7d0
        /*1684*/ 	.word	0x00000005
        /*1688*/ 	.word	0x00013280
        /*168c*/ 	.short	0x010a
        /*168e*/ 	.byte	0x3f
	.zero		1


	//   ....[86]....
        /*1690*/ 	.word	0x0001c830
        /*1694*/ 	.word	0x00000041
        /*1698*/ 	.word	0x00013290
        /*169c*/ 	.short	0x010a
        /*169e*/ 	.byte	0x3f
	.zero		1


	//   ....[87]....
        /*16a0*/ 	.word	0x0001c990
        /*16a4*/ 	.word	0x00000041
        /*16a8*/ 	.word	0x00013290
        /*16ac*/ 	.short	0x010a
        /*16ae*/ 	.byte	0x3f
	.zero		1


	//   ....[88]....
        /*16b0*/ 	.word	0x0001cb00
        /*16b4*/ 	.word	0x00000041
        /*16b8*/ 	.word	0x00013290
        /*16bc*/ 	.short	0x010a
        /*16be*/ 	.byte	0x3f
	.zero		1


	//   ....[89]....
        /*16c0*/ 	.word	0x0001cc60
        /*16c4*/ 	.word	0x00000041
        /*16c8*/ 	.word	0x000132b0
        /*16cc*/ 	.short	0x010a
        /*16ce*/ 	.byte	0x3f
	.zero		1


	//   ....[90]....
        /*16d0*/ 	.word	0x0001ce60
        /*16d4*/ 	.word	0x00000012
        /*16d8*/ 	.word	0x00013200
        /*16dc*/ 	.short	0x010a
        /*16de*/ 	.byte	0x3f
	.zero		1


	//   ....[91]....
        /*16e0*/ 	.word	0x0001d060
        /*16e4*/ 	.word	0x00000012
        /*16e8*/ 	.word	0x00013200
        /*16ec*/ 	.short	0x010a
        /*16ee*/ 	.byte	0x3f
	.zero		1


	//   ....[92]....
        /*16f0*/ 	.word	0x0001d0b0
        /*16f4*/ 	.word	0x00000000
        /*16f8*/ 	.word	0x00013230
        /*16fc*/ 	.short	0x010a
        /*16fe*/ 	.byte	0x3f
	.zero		1


	//   ....[93]....
        /*1700*/ 	.word	0x0001d100
        /*1704*/ 	.word	0x00000014
        /*1708*/ 	.word	0x00013230
        /*170c*/ 	.short	0x010a
        /*170e*/ 	.byte	0x3f
	.zero		1


	//   ....[94]....
        /*1710*/ 	.word	0x0001d150
        /*1714*/ 	.word	0x0000000e
        /*1718*/ 	.word	0x00013250
        /*171c*/ 	.short	0x010a
        /*171e*/ 	.byte	0x3f
	.zero		1


	//   ....[95]....
        /*1720*/ 	.word	0x0001d1a0
        /*1724*/ 	.word	0x0000000a
        /*1728*/ 	.word	0x00013230
        /*172c*/ 	.short	0x010a
        /*172e*/ 	.byte	0x3f
	.zero		1


	//   ....[96]....
        /*1730*/ 	.word	0x0001d1f0
        /*1734*/ 	.word	0x0000000c
        /*1738*/ 	.word	0x00013250
        /*173c*/ 	.short	0x010a
        /*173e*/ 	.byte	0x3f
	.zero		1


	//   ....[97]....
        /*1740*/ 	.word	0x0001d240
        /*1744*/ 	.word	0x0000000a
        /*1748*/ 	.word	0x00013250
        /*174c*/ 	.short	0x010a
        /*174e*/ 	.byte	0x3f
	.zero		1


	//   ....[98]....
        /*1750*/ 	.word	0x0001d3e0
        /*1754*/ 	.word	0x00000016
        /*1758*/ 	.word	0x00013220
        /*175c*/ 	.short	0x010a
        /*175e*/ 	.byte	0x3f
	.zero		1


	//   ....[99]....
        /*1760*/ 	.word	0x0001d430
        /*1764*/ 	.word	0x00000005
        /*1768*/ 	.word	0x000132a0
        /*176c*/ 	.short	0x010a
        /*176e*/ 	.byte	0x3f
	.zero		1


	//   ....[100]....
        /*1770*/ 	.word	0x0001d480
        /*1774*/ 	.word	0x00000005
        /*1778*/ 	.word	0x000132c0
        /*177c*/ 	.short	0x010a
        /*177e*/ 	.byte	0x3f
	.zero		1


	//   ....[101]....
        /*1780*/ 	.word	0x0001d4d0
        /*1784*/ 	.word	0x00000005
        /*1788*/ 	.word	0x000132a0
        /*178c*/ 	.short	0x010a
        /*178e*/ 	.byte	0x3f
	.zero		1


	//   ....[102]....
        /*1790*/ 	.word	0x0001d520
        /*1794*/ 	.word	0x00000005
        /*1798*/ 	.word	0x000132c0
        /*179c*/ 	.short	0x010a
        /*179e*/ 	.byte	0x3f
	.zero		1


	//   ....[103]....
        /*17a0*/ 	.word	0x0001d650
        /*17a4*/ 	.word	0x00000004
        /*17a8*/ 	.word	0x00013280
        /*17ac*/ 	.short	0x010a
        /*17ae*/ 	.byte	0x3f
	.zero		1


	//   ....[104]....
        /*17b0*/ 	.word	0x0001dcf0
        /*17b4*/ 	.word	0x00000004
        /*17b8*/ 	.word	0x00013240
        /*17bc*/ 	.short	0x010a
        /*17be*/ 	.byte	0x3f
	.zero		1


	//   ....[105]....
        /*17c0*/ 	.word	0x0001eb10
        /*17c4*/ 	.word	0x00000016
        /*17c8*/ 	.word	0x00013220
        /*17cc*/ 	.short	0x010a
        /*17ce*/ 	.byte	0x3f
	.zero		1


	//   ....[106]....
        /*17d0*/ 	.word	0x0001eb70
        /*17d4*/ 	.word	0x00000006
        /*17d8*/ 	.word	0x00013280
        /*17dc*/ 	.short	0x010a
        /*17de*/ 	.byte	0x3f
	.zero		1


	//   ....[107]....
        /*17e0*/ 	.word	0x0001f240
        /*17e4*/ 	.word	0x00000006
        /*17e8*/ 	.word	0x00013240
        /*17ec*/ 	.short	0x010a
        /*17ee*/ 	.byte	0x3f
	.zero		1


	//   ....[108]....
        /*17f0*/ 	.word	0x0001f800
        /*17f4*/ 	.word	0x00000002
        /*17f8*/ 	.word	0x00013270
        /*17fc*/ 	.short	0x010a
        /*17fe*/ 	.byte	0x3f
	.zero		1


	//   ....[109]....
        /*1800*/ 	.word	0x0001f850
        /*1804*/ 	.word	0x00000002
        /*1808*/ 	.word	0x00013260
        /*180c*/ 	.short	0x010a
        /*180e*/ 	.byte	0x3f
	.zero		1


	//   ....[110]....
        /*1810*/ 	.word	0x0001f8a0
        /*1814*/ 	.word	0x00000000
        /*1818*/ 	.word	0x00013270
        /*181c*/ 	.short	0x010a
        /*181e*/ 	.byte	0x3f
	.zero		1


	//   ....[111]....
        /*1820*/ 	.word	0x0001f8f0
        /*1824*/ 	.word	0x00000000
        /*1828*/ 	.word	0x00013260
        /*182c*/ 	.short	0x010a
        /*182e*/ 	.byte	0x3f
	.zero		1


	//   ....[112]....
        /*1830*/ 	.word	0x00020290
        /*1834*/ 	.word	0x00000005
        /*1838*/ 	.word	0x00013220
        /*183c*/ 	.short	0x010a
        /*183e*/ 	.byte	0x3f
	.zero		1


	//   ....[113]....
        /*1840*/ 	.word	0x00020430
        /*1844*/ 	.word	0x00000004
        /*1848*/ 	.word	0x00013240
        /*184c*/ 	.short	0x010a
        /*184e*/ 	.byte	0x3f
	.zero		1


	//   ....[114]....
        /*1850*/ 	.word	0x00020480
        /*1854*/ 	.word	0x00000005
        /*1858*/ 	.word	0x00013240
        /*185c*/ 	.short	0x010a
        /*185e*/ 	.byte	0x3f
	.zero		1


	//   ....[115]....
        /*1860*/ 	.word	0x000204d0
        /*1864*/ 	.word	0x00000004
        /*1868*/ 	.word	0x00013260
        /*186c*/ 	.short	0x010a
        /*186e*/ 	.byte	0x3f
	.zero		1


	//   ....[116]....
        /*1870*/ 	.word	0x00020520
        /*1874*/ 	.word	0x00000005
        /*1878*/ 	.word	0x00013260
        /*187c*/ 	.short	0x010a
        /*187e*/ 	.byte	0x3f
	.zero		1


	//   ....[117]....
        /*1880*/ 	.word	0x00020570
        /*1884*/ 	.word	0x00000004
        /*1888*/ 	.word	0x00013280
        /*188c*/ 	.short	0x010a
        /*188e*/ 	.byte	0x3f
	.zero		1


	//----- nvinfo : EIATTR_NUM_MBARRIERS
	.align		4
.L_1634:
        /*1890*/ 	.byte	0x03, 0x38
        /*1892*/ 	.short	0x0016


	//----- nvinfo : EIATTR_EXIT_INSTR_OFFSETS
	.align		4
        /*1894*/ 	.byte	0x04, 0x1c
        /*1896*/ 	.short	(.L_1636 - .L_1635)


	//   ....[0]....
.L_1635:
        /*1898*/ 	.word	0x0001c820


	//----- nvinfo : EIATTR_MAX_THREADS
	.align		4
.L_1636:
        /*189c*/ 	.byte	0x04, 0x05
        /*189e*/ 	.short	(.L_1638 - .L_1637)
.L_1637:
        /*18a0*/ 	.word	0x00000200
        /*18a4*/ 	.word	0x00000001
        /*18a8*/ 	.word	0x00000001


	//----- nvinfo : EIATTR_CRS_STACK_SIZE
	.align		4
.L_1638:
        /*18ac*/ 	.byte	0x04, 0x1e
        /*18ae*/ 	.short	(.L_1640 - .L_1639)
.L_1639:
        /*18b0*/ 	.word	0x00000000


	//----- nvinfo : EIATTR_CBANK_PARAM_SIZE
	.align		4
.L_1640:
        /*18b4*/ 	.byte	0x03, 0x19
        /*18b6*/ 	.short	0x0af0


	//----- nvinfo : EIATTR_PARAM_CBANK
	.align		4
        /*18b8*/ 	.byte	0x04, 0x0a
        /*18ba*/ 	.short	(.L_1642 - .L_1641)
	.align		4
.L_1641:
        /*18bc*/ 	.word	index@(.nv.constant0._ZN7cutlass13device_kernelIN5flash11enable_sm90INS1_16FlashAttnFwdSm90INS1_25CollectiveMainloopFwdSm90ILi2EN4cute5tupleIJNS5_1CILi1EEES8_S8_EEENS6_IJNS7_ILi192EEENS7_ILi160EEENS7_ILi64EEEEEELi64ENS_12float_e4m3_tEfNS_4arch4Sm90ELb1ELb0ELb1ELb1ELb1ELb1ELb0ELb1ELb1ELb1ELb0ELb0EEENS1_21CollectiveEpilogueFwdINS6_IJSA_SC_SB_EEES9_NS_10bfloat16_tESG_Li384ELb1ELb1ELb0ELb1EEENS1_36VarlenDynamicPersistentTileSchedulerILi192ELi160ELi384ELi128ELb0ELb1ELb1ELb1ELb1ELb1EEEEEEEEEvNT_6ParamsE)
        /*18c0*/ 	.short	0x0210
        /*18c2*/ 	.short	0x0af0


	//----- nvinfo : EIATTR_SW_WAR
	.align		4
.L_1642:
        /*18c4*/ 	.byte	0x04, 0x36
        /*18c6*/ 	.short	(.L_1644 - .L_1643)
.L_1643:
        /*18c8*/ 	.word	0x00000008
.L_1644:


//--------------------- .nv.callgraph             --------------------------
	.section	.nv.callgraph,"",@"SHT_CUDA_CALLGRAPH"
	.align	4
	.sectionentsize	8
	.align		4
        /*0000*/ 	.word	0x00000000
	.align		4
        /*0004*/ 	.word	0xffffffff
	.align		4
        /*0008*/ 	.word	index@(_ZN7cutlass13device_kernelIN5flash11enable_sm90INS1_16FlashAttnFwdSm90INS1_25CollectiveMainloopFwdSm90ILi2EN4cute5tupleIJNS5_1CILi1EEES8_S8_EEENS6_IJNS7_ILi128EEESA_NS7_ILi256EEEEEELi256ENS_12float_e4m3_tEfNS_4arch4Sm90ELb0ELb0ELb1ELb0ELb1ELb0ELb0ELb1ELb0ELb1ELb0ELb0EEENS1_21CollectiveEpilogueFwdINS6_IJSA_SB_SA_EEES9_NS_10bfloat16_tESF_Li256ELb0ELb1ELb0ELb1EEENS1_29StaticPersistentTileSchedulerILb0EEEEEEEEEvNT_6ParamsE)
	.align		4
        /*000c*/ 	.word	index@(__assertfail)
	.align		4
        /*0010*/ 	.word	index@(_ZN7cutlass13device_kernelIN5flash11enable_sm90INS1_16FlashAttnFwdSm90INS1_25CollectiveMainloopFwdSm90ILi2EN4cute5tupleIJNS5_1CILi1EEES8_S8_EEENS6_IJNS7_ILi128EEESA_NS7_ILi256EEEEEELi256ENS_12float_e4m3_tEfNS_4arch4Sm90ELb0ELb0ELb1ELb1ELb1ELb0ELb0ELb1ELb0ELb1ELb0ELb0EEENS1_21CollectiveEpilogueFwdINS6_IJSA_SB_SA_EEES9_NS_10bfloat16_tESF_Li256ELb1ELb1ELb0ELb1EEENS1_36VarlenDynamicPersistentTileSchedulerILi128ELi128ELi256ELi128ELb0ELb1ELb1ELb0ELb1ELb1EEEEEEEEEvNT_6ParamsE)
	.align		4
        /*0014*/ 	.word	index@(__assertfail)
	.align		4
        /*0018*/ 	.word	index@(_ZN7cutlass13device_kernelIN5flash11enable_sm90INS1_16FlashAttnFwdSm90INS1_25CollectiveMainloopFwdSm90ILi2EN4cute5tupleIJNS5_1CILi1EEES8_S8_EEENS6_IJNS7_ILi128EEESA_NS7_ILi256EEEEEELi256ENS_12float_e4m3_tEfNS_4arch4Sm90ELb0ELb0ELb1ELb1ELb1ELb1ELb0ELb1ELb0ELb1ELb0ELb0EEENS1_21CollectiveEpilogueFwdINS6_IJSA_SB_SA_EEES9_NS_10bfloat16_tESF_Li256ELb1ELb1ELb0ELb1EEENS1_36VarlenDynamicPersistentTileSchedulerILi128ELi128ELi256ELi128ELb0ELb1ELb1ELb0ELb1ELb1EEEEEEEEEvNT_6ParamsE)
	.align		4
        /*001c*/ 	.word	index@(__assertfail)
	.align		4
        /*0020*/ 	.word	index@(_ZN7cutlass13device_kernelIN5flash11enable_sm90INS1_16FlashAttnFwdSm90INS1_25CollectiveMainloopFwdSm90ILi2EN4cute5tupleIJNS5_1CILi1EEES8_S8_EEENS6_IJNS7_ILi128EEENS7_ILi64EEENS7_ILi256EEEEEELi256ENS_12float_e4m3_tEfNS_4arch4Sm90ELb0ELb1ELb1ELb0ELb1ELb0ELb0ELb1ELb0ELb1ELb0ELb0EEENS1_21CollectiveEpilogueFwdINS6_IJSA_SC_SB_EEES9_NS_10bfloat16_tESG_Li256ELb0ELb1ELb0ELb1EEENS1_30DynamicPersistentTileSchedulerILi256ELi128ELb0ELb1ELb1EEEEEEEEEvNT_6ParamsE)
	.align		4
        /*0024*/ 	.word	index@(__assertfail)
	.align		4
        /*0028*/ 	.word	index@(_ZN7cutlass13device_kernelIN5flash11enable_sm90INS1_16FlashAttnFwdSm90INS1_25CollectiveMainloopFwdSm90ILi2EN4cute5tupleIJNS5_1CILi1EEES8_S8_EEENS6_IJNS7_ILi128EEENS7_ILi64EEENS7_ILi256EEEEEELi256ENS_12float_e4m3_tEfNS_4arch4Sm90ELb0ELb1ELb1ELb1ELb1ELb0ELb0ELb1ELb0ELb1ELb0ELb0EEENS1_21CollectiveEpilogueFwdINS6_IJSA_SC_SB_EEES9_NS_10bfloat16_tESG_Li256ELb1ELb1ELb0ELb1EEENS1_36VarlenDynamicPersistentTileSchedulerILi128ELi64ELi256ELi128ELb0ELb1ELb1ELb1ELb0ELb1EEEEEEEEEvNT_6ParamsE)
	.align		4
        /*002c*/ 	.word	index@(__assertfail)
	.align		4
        /*0030*/ 	.word	index@(_ZN7cutlass13device_kernelIN5flash11enable_sm90INS1_16FlashAttnFwdSm90INS1_25CollectiveMainloopFwdSm90ILi2EN4cute5tupleIJNS5_1CILi1EEES8_S8_EEENS6_IJNS7_ILi128EEENS7_ILi64EEENS7_ILi256EEEEEELi256ENS_12float_e4m3_tEfNS_4arch4Sm90ELb0ELb1ELb1ELb1ELb1ELb1ELb0ELb1ELb0ELb1ELb0ELb0EEENS1_21CollectiveEpilogueFwdINS6_IJSA_SC_SB_EEES9_NS_10bfloat16_tESG_Li256ELb1ELb1ELb0ELb1EEENS1_36VarlenDynamicPersistentTileSchedulerILi128ELi64ELi256ELi128ELb0ELb1ELb1ELb1ELb0ELb1EEEEEEEEEvNT_6ParamsE)
	.align		4
        /*0034*/ 	.word	index@(__assertfail)
	.align		4
        /*0038*/ 	.word	index@(_ZN7cutlass13device_kernelIN5flash11enable_sm90INS1_16FlashAttnFwdSm90INS1_25CollectiveMainloopFwdSm90ILi2EN4cute5tupleIJNS5_1CILi1EEES8_S8_EEENS6_IJNS7_ILi128EEESA_NS7_ILi256EEEEEELi256ENS_12float_e4m3_tEfNS_4arch4Sm90ELb1ELb0ELb1ELb0ELb1ELb0ELb0ELb1ELb0ELb1ELb0ELb0EEENS1_21CollectiveEpilogueFwdINS6_IJSA_SB_SA_EEES9_NS_10bfloat16_tESF_Li256ELb0ELb1ELb0ELb1EEENS1_30DynamicPersistentTileSchedulerILi256ELi128ELb0ELb1ELb1EEEEEEEEEvNT_6ParamsE)
	.align		4
        /*003c*/ 	.word	index@(__assertfail)
	.align		4
        /*0040*/ 	.word	index@(_ZN7cutlass13device_kernelIN5flash11enable_sm90INS1_16FlashAttnFwdSm90INS1_25CollectiveMainloopFwdSm90ILi2EN4cute5tupleIJNS5_1CILi1EEES8_S8_EEENS6_IJNS7_ILi128EEESA_NS7_ILi256EEEEEELi256ENS_12float_e4m3_tEfNS_4arch4Sm90ELb1ELb0ELb1ELb1ELb1ELb0ELb0ELb1ELb0ELb1ELb0ELb0EEENS1_21CollectiveEpilogueFwdINS6_IJSA_SB_SA_EEES9_NS_10bfloat16_tESF_Li256ELb1ELb1ELb0ELb1EEENS1_36VarlenDynamicPersistentTileSchedulerILi128ELi128ELi256ELi128ELb0ELb1ELb1ELb1ELb1ELb1EEEEEEEEEvNT_6ParamsE)
	.align		4
        /*0044*/ 	.word	index@(__assertfail)
	.align		4
        /*0048*/ 	.word	index@(_ZN7cutlass13device_kernelIN5flash11enable_sm90INS1_16FlashAttnFwdSm90INS1_25CollectiveMainloopFwdSm90ILi2EN4cute5tupleIJNS5_1CILi1EEES8_S8_EEENS6_IJNS7_ILi128EEESA_NS7_ILi256EEEEEELi256ENS_12float_e4m3_tEfNS_4arch4Sm90ELb1ELb0ELb1ELb1ELb1ELb1ELb0ELb1ELb0ELb1ELb0ELb0EEENS1_21CollectiveEpilogueFwdINS6_IJSA_SB_SA_EEES9_NS_10bfloat16_tESF_Li256ELb1ELb1ELb0ELb1EEENS1_36VarlenDynamicPersistentTileSchedulerILi128ELi128ELi256ELi128ELb0ELb1ELb1ELb1ELb1ELb1EEEEEEEEEvNT_6ParamsE)
	.align		4
        /*004c*/ 	.word	index@(__assertfail)
	.align		4
        /*0050*/ 	.word	index@(_ZN7cutlass13device_kernelIN5flash11enable_sm90INS1_16FlashAttnFwdSm90INS1_25CollectiveMainloopFwdSm90ILi2EN4cute5tupleIJNS5_1CILi1EEES8_S8_EEENS6_IJNS7_ILi128EEENS7_ILi160EEENS7_ILi192EEEEEELi192ENS_12float_e4m3_tEfNS_4arch4Sm90ELb0ELb0ELb1ELb0ELb1ELb0ELb0ELb1ELb1ELb1ELb0ELb0EEENS1_21CollectiveEpilogueFwdINS6_IJSA_SC_SB_EEES9_NS_10bfloat16_tESG_Li256ELb0ELb1ELb0ELb1EEENS1_29StaticPersistentTileSchedulerILb0EEEEEEEEEvNT_6ParamsE)
	.align		4
        /*0054*/ 	.word	index@(__assertfail)
	.align		4
        /*0058*/ 	.word	index@(_ZN7cutlass13device_kernelIN5flash11enable_sm90INS1_16FlashAttnFwdSm90INS1_25CollectiveMainloopFwdSm90ILi2EN4cute5tupleIJNS5_1CILi1EEES8_S8_EEENS6_IJNS7_ILi128EEENS7_ILi160EEENS7_ILi192EEEEEELi192ENS_12float_e4m3_tEfNS_4arch4Sm90ELb0ELb0ELb1ELb1ELb1ELb0ELb0ELb1ELb1ELb1ELb0ELb0EEENS1_21CollectiveEpilogueFwdINS6_IJSA_SC_SB_EEES9_NS_10bfloat16_tESG_Li256ELb1ELb1ELb0ELb1EEENS1_36VarlenDynamicPersistentTileSchedulerILi128ELi160ELi256ELi128ELb0ELb1ELb1ELb0ELb1ELb1EEEEEEEEEvNT_6ParamsE)
	.align		4
        /*005c*/ 	.word	index@(__assertfail)
	.align		4
        /*0060*/ 	.word	index@(_ZN7cutlass13device_kernelIN5flash11enable_sm90INS1_16FlashAttnFwdSm90INS1_25CollectiveMainloopFwdSm90ILi2EN4cute5tupleIJNS5_1CILi1EEES8_S8_EEENS6_IJNS7_ILi128EEENS7_ILi160EEENS7_ILi192EEEEEELi192ENS_12float_e4m3_tEfNS_4arch4Sm90ELb0ELb0ELb1ELb1ELb1ELb1ELb0ELb1ELb1ELb1ELb0ELb0EEENS1_21CollectiveEpilogueFwdINS6_IJSA_SC_SB_EEES9_NS_10bfloat16_tESG_Li256ELb1ELb1ELb0ELb1EEENS1_36VarlenDynamicPersistentTileSchedulerILi128ELi160ELi256ELi128ELb0ELb1ELb1ELb0ELb1ELb1EEEEEEEEEvNT_6ParamsE)
	.align		4
        /*0064*/ 	.word	index@(__assertfail)
	.align		4
        /*0068*/ 	.word	index@(_ZN7cutlass13device_kernelIN5flash11enable_sm90INS1_16FlashAttnFwdSm90INS1_25CollectiveMainloopFwdSm90ILi2EN4cute5tupleIJNS5_1CILi1EEES8_S8_EEENS6_IJNS7_ILi128EEESA_NS7_ILi192EEEEEELi192ENS_12float_e4m3_tEfNS_4arch4Sm90ELb0ELb1ELb1ELb0ELb1ELb0ELb0ELb1ELb1ELb1ELb0ELb0EEENS1_21CollectiveEpilogueFwdINS6_IJSA_SB_SA_EEES9_NS_10bfloat16_tESF_Li256ELb0ELb1ELb0ELb1EEENS1_30DynamicPersistentTileSchedulerILi256ELi128ELb0ELb1ELb1EEEEEEEEEvNT_6ParamsE)
	.align		4
        /*006c*/ 	.word	index@(__assertfail)
	.align		4
        /*0070*/ 	.word	index@(_ZN7cutlass13device_kernelIN5flash11enable_sm90INS1_16FlashAttnFwdSm90INS1_25CollectiveMainloopFwdSm90ILi2EN4cute5tupleIJNS5_1CILi1EEES8_S8_EEENS6_IJNS7_ILi128EEESA_NS7_ILi192EEEEEELi192ENS_12float_e4m3_tEfNS_4arch4Sm90ELb0ELb1ELb1ELb1ELb1ELb0ELb0ELb1ELb1ELb1ELb0ELb0EEENS1_21CollectiveEpilogueFwdINS6_IJSA_SB_SA_EEES9_NS_10bfloat16_tESF_Li256ELb1ELb1ELb0ELb1EEENS1_36VarlenDynamicPersistentTileSchedulerILi128ELi128ELi256ELi128ELb0ELb1ELb1ELb1ELb0ELb1EEEEEEEEEvNT_6ParamsE)
	.align		4
        /*0074*/ 	.word	index@(__assertfail)
	.align		4
        /*0078*/ 	.word	index@(_ZN7cutlass13device_kernelIN5flash11enable_sm90INS1_16FlashAttnFwdSm90INS1_25CollectiveMainloopFwdSm90ILi2EN4cute5tupleIJNS5_1CILi1EEES8_S8_EEENS6_IJNS7_ILi128EEESA_NS7_ILi192EEEEEELi192ENS_12float_e4m3_tEfNS_4arch4Sm90ELb0ELb1ELb1ELb1ELb1ELb1ELb0ELb1ELb1ELb1ELb0ELb0EEENS1_21CollectiveEpilogueFwdINS6_IJSA_SB_SA_EEES9_NS_10bfloat16_tESF_Li256ELb1ELb1ELb0ELb1EEENS1_36VarlenDynamicPersistentTileSchedulerILi128ELi128ELi256ELi128ELb0ELb1ELb1ELb1ELb0ELb1EEEEEEEEEvNT_6ParamsE)
	.align		4
        /*007c*/ 	.word	index@(__assertfail)
	.align		4
        /*0080*/ 	.word	index@(_ZN7cutlass13device_kernelIN5flash11enable_sm90INS1_16FlashAttnFwdSm90INS1_25CollectiveMainloopFwdSm90ILi2EN4cute5tupleIJNS5_1CILi1EEES8_S8_EEENS6_IJNS7_ILi128EEENS7_ILi160EEENS7_ILi192EEEEEELi192ENS_12float_e4m3_tEfNS_4arch4Sm90ELb1ELb0ELb1ELb0ELb1ELb0ELb0ELb1ELb1ELb1ELb0ELb0EEENS1_21CollectiveEpilogueFwdINS6_IJSA_SC_SB_EEES9_NS_10bfloat16_tESG_Li256ELb0ELb1ELb0ELb1EEENS1_30DynamicPersistentTileSchedulerILi256ELi128ELb0ELb1ELb1EEEEEEEEEvNT_6ParamsE)
	.align		4
        /*0084*/ 	.word	index@(__assertfail)
	.align		4
        /*0088*/ 	.word	index@(_ZN7cutlass13device_kernelIN5flash11enable_sm90INS1_16FlashAttnFwdSm90INS1_25CollectiveMainloopFwdSm90ILi2EN4cute5tupleIJNS5_1CILi1EEES8_S8_EEENS6_IJNS7_ILi128EEENS7_ILi160EEENS7_ILi192EEEEEELi192ENS_12float_e4m3_tEfNS_4arch4Sm90ELb1ELb0ELb1ELb1ELb1ELb0ELb0ELb1ELb1ELb1ELb0ELb0EEENS1_21CollectiveEpilogueFwdINS6_IJSA_SC_SB_EEES9_NS_10bfloat16_tESG_Li256ELb1ELb1ELb0ELb1EEENS1_36VarlenDynamicPersistentTileSchedulerILi128ELi160ELi256ELi128ELb0ELb1ELb1ELb1ELb1ELb1EEEEEEEEEvNT_6ParamsE)
	.align		4
        /*008c*/ 	.word	index@(__assertfail)
	.align		4
        /*0090*/ 	.word	index@(_ZN7cutlass13device_kernelIN5flash11enable_sm90INS1_16FlashAttnFwdSm90INS1_25CollectiveMainloopFwdSm90ILi2EN4cute5tupleIJNS5_1CILi1EEES8_S8_EEENS6_IJNS7_ILi128EEENS7_ILi160EEENS7_ILi192EEEEEELi192ENS_12float_e4m3_tEfNS_4arch4Sm90ELb1ELb0ELb1ELb1ELb1ELb1ELb0ELb1ELb1ELb1ELb0ELb0EEENS1_21CollectiveEpilogueFwdINS6_IJSA_SC_SB_EEES9_NS_10bfloat16_tESG_Li256ELb1ELb1ELb0ELb1EEENS1_36VarlenDynamicPersistentTileSchedulerILi128ELi160ELi256ELi128ELb0ELb1ELb1ELb1ELb1ELb1EEEEEEEEEvNT_6ParamsE)
	.align		4
        /*0094*/ 	.word	index@(__assertfail)
	.align		4
        /*0098*/ 	.word	index@(_ZN7cutlass13device_kernelIN5flash11enable_sm90INS1_16FlashAttnFwdSm90INS1_25CollectiveMainloopFwdSm90ILi2EN4cute5tupleIJNS5_1CILi1EEES8_S8_EEENS6_IJNS7_ILi128EEENS7_ILi160EEESA_EEELi128ENS_12float_e4m3_tEfNS_4arch4Sm90ELb0ELb0ELb1ELb0ELb1ELb0ELb0ELb1ELb1ELb1ELb0ELb0EEENS1_21CollectiveEpilogueFwdINS6_IJSA_SA_SB_EEES9_NS_10bfloat16_tESF_Li256ELb0ELb1ELb0ELb1EEENS1_29StaticPersistentTileSchedulerILb0EEEEEEEEEvNT_6ParamsE)
	.align		4
        /*009c*/ 	.word	index@(__assertfail)
	.align		4
        /*00a0*/ 	.word	index@(_ZN7cutlass13device_kernelIN5flash11enable_sm90INS1_16FlashAttnFwdSm90INS1_25CollectiveMainloopFwdSm90ILi2EN4cute5tupleIJNS5_1CILi1EEES8_S8_EEENS6_IJNS7_ILi128EEENS7_ILi160EEESA_EEELi128ENS_12float_e4m3_tEfNS_4arch4Sm90ELb0ELb0ELb1ELb1ELb1ELb0ELb0ELb1ELb1ELb1ELb0ELb0EEENS1_21CollectiveEpilogueFwdINS6_IJSA_SA_SB_EEES9_NS_10bfloat16_tESF_Li256ELb1ELb1ELb0ELb1EEENS1_36VarlenDynamicPersistentTileSchedulerILi128ELi160ELi256ELi128ELb0ELb1ELb1ELb0ELb1ELb1EEEEEEEEEvNT_6ParamsE)
	.align		4
        /*00a4*/ 	.word	index@(__assertfail)
	.align		4
        /*00a8*/ 	.word	index@(_ZN7cutlass13device_kernelIN5flash11enable_sm90INS1_16FlashAttnFwdSm90INS1_25CollectiveMainloopFwdSm90ILi2EN4cute5tupleIJNS5_1CILi1EEES8_S8_EEENS6_IJNS7_ILi128EEENS7_ILi160EEESA_EEELi128ENS_12float_e4m3_tEfNS_4arch4Sm90ELb0ELb0ELb1ELb1ELb1ELb1ELb0ELb1ELb1ELb1ELb0ELb0EEENS1_21CollectiveEpilogueFwdINS6_IJSA_SA_SB_EEES9_NS_10bfloat16_tESF_Li256ELb1ELb1ELb0ELb1EEENS1_36VarlenDynamicPersistentTileSchedulerILi128ELi160ELi256ELi128ELb0ELb1ELb1ELb0ELb1ELb1EEEEEEEEEvNT_6ParamsE)
	.align		4
        /*00ac*/ 	.word	index@(__assertfail)
	.align		4
        /*00b0*/ 	.word	index@(_ZN7cutlass13device_kernelIN5flash11enable_sm90INS1_16FlashAttnFwdSm90INS1_25CollectiveMainloopFwdSm90ILi2EN4cute5tupleIJNS5_1CILi1EEES8_S8_EEENS6_IJNS7_ILi128EEENS7_ILi160EEESA_EEELi128ENS_12float_e4m3_tEfNS_4arch4Sm90ELb0ELb1ELb1ELb0ELb1ELb0ELb0ELb1ELb1ELb1ELb0ELb0EEENS1_21CollectiveEpilogueFwdINS6_IJSA_SA_SB_EEES9_NS_10bfloat16_tESF_Li256ELb0ELb1ELb0ELb1EEENS1_30DynamicPersistentTileSchedulerILi256ELi128ELb0ELb1ELb1EEEEEEEEEvNT_6ParamsE)
	.align		4
        /*00b4*/ 	.word	index@(__assertfail)
	.align		4
        /*00b8*/ 	.word	index@(_ZN7cutlass13device_kernelIN5flash11enable_sm90INS1_16FlashAttnFwdSm90INS1_25CollectiveMainloopFwdSm90ILi2EN4cute5tupleIJNS5_1CILi1EEES8_S8_EEENS6_IJNS7_ILi128EEENS7_ILi160EEESA_EEELi128ENS_12float_e4m3_tEfNS_4arch4Sm90ELb0ELb1ELb1ELb1ELb1ELb0ELb0ELb1ELb1ELb1ELb0ELb0EEENS1_21CollectiveEpilogueFwdINS6_IJSA_SA_SB_EEES9_NS_10bfloat16_tESF_Li256ELb1ELb1ELb0ELb1EEENS1_36VarlenDynamicPersistentTileSchedulerILi128ELi160ELi256ELi128ELb0ELb1ELb1ELb1ELb0ELb1EEEEEEEEEvNT_6ParamsE)
	.align		4
        /*00bc*/ 	.word	index@(__assertfail)
	.align		4
        /*00c0*/ 	.word	index@(_ZN7cutlass13device_kernelIN5flash11enable_sm90INS1_16FlashAttnFwdSm90INS1_25CollectiveMainloopFwdSm90ILi2EN4cute5tupleIJNS5_1CILi1EEES8_S8_EEENS6_IJNS7_ILi128EEENS7_ILi160EEESA_EEELi128ENS_12float_e4m3_tEfNS_4arch4Sm90ELb0ELb1ELb1ELb1ELb1ELb1ELb0ELb1ELb1ELb1ELb0ELb0EEENS1_21CollectiveEpilogueFwdINS6_IJSA_SA_SB_EEES9_NS_10bfloat16_tESF_Li256ELb1ELb1ELb0ELb1EEENS1_36VarlenDynamicPersistentTileSchedulerILi128ELi160ELi256ELi128ELb0ELb1ELb1ELb1ELb0ELb1EEEEEEEEEvNT_6ParamsE)
	.align		4
        /*00c4*/ 	.word	index@(__assertfail)
	.align		4
        /*00c8*/ 	.word	index@(_ZN7cutlass13device_kernelIN5flash11enable_sm90INS1_16FlashAttnFwdSm90INS1_25CollectiveMainloopFwdSm90ILi2EN4cute5tupleIJNS5_1CILi1EEES8_S8_EEENS6_IJNS7_ILi128EEENS7_ILi160EEESA_EEELi128ENS_12float_e4m3_tEfNS_4arch4Sm90ELb1ELb0ELb1ELb0ELb1ELb0ELb0ELb1ELb1ELb1ELb0ELb0EEENS1_21CollectiveEpilogueFwdINS6_IJSA_SA_SB_EEES9_NS_10bfloat16_tESF_Li256ELb0ELb1ELb0ELb1EEENS1_30DynamicPersistentTileSchedulerILi256ELi128ELb0ELb1ELb1EEEEEEEEEvNT_6ParamsE)
	.align		4
        /*00cc*/ 	.word	index@(__assertfail)
	.align		4
        /*00d0*/ 	.word	index@(_ZN7cutlass13device_kernelIN5flash11enable_sm90INS1_16FlashAttnFwdSm90INS1_25CollectiveMainloopFwdSm90ILi2EN4cute5tupleIJNS5_1CILi1EEES8_S8_EEENS6_IJNS7_ILi128EEENS7_ILi160EEESA_EEELi128ENS_12float_e4m3_tEfNS_4arch4Sm90ELb1ELb0ELb1ELb1ELb1ELb0ELb0ELb1ELb1ELb1ELb0ELb0EEENS1_21CollectiveEpilogueFwdINS6_IJSA_SA_SB_EEES9_NS_10bfloat16_tESF_Li256ELb1ELb1ELb0ELb1EEENS1_36VarlenDynamicPersistentTileSchedulerILi128ELi160ELi256ELi128ELb0ELb1ELb1ELb1ELb1ELb1EEEEEEEEEvNT_6ParamsE)
	.align		4
        /*00d4*/ 	.word	index@(__assertfail)
	.align		4
        /*00d8*/ 	.word	index@(_ZN7cutlass13device_kernelIN5flash11enable_sm90INS1_16FlashAttnFwdSm90INS1_25CollectiveMainloopFwdSm90ILi2EN4cute5tupleIJNS5_1CILi1EEES8_S8_EEENS6_IJNS7_ILi128EEENS7_ILi160EEESA_EEELi128ENS_12float_e4m3_tEfNS_4arch4Sm90ELb1ELb0ELb1ELb1ELb1ELb1ELb0ELb1ELb1ELb1ELb0ELb0EEENS1_21CollectiveEpilogueFwdINS6_IJSA_SA_SB_EEES9_NS_10bfloat16_tESF_Li256ELb1ELb1ELb0ELb1EEENS1_36VarlenDynamicPersistentTileSchedulerILi128ELi160ELi256ELi128ELb0ELb1ELb1ELb1ELb1ELb1EEEEEEEEEvNT_6ParamsE)
	.align		4
        /*00dc*/ 	.word	index@(__assertfail)
	.align		4
        /*00e0*/ 	.word	index@(_ZN7cutlass13device_kernelIN5flash11enable_sm90INS1_16FlashAttnFwdSm90INS1_25CollectiveMainloopFwdSm90ILi2EN4cute5tupleIJNS5_1CILi1EEES8_S8_EEENS6_IJNS7_ILi192EEENS7_ILi128EEENS7_ILi96EEEEEELi96ENS_12float_e4m3_tEfNS_4arch4Sm90ELb0ELb0ELb1ELb0ELb1ELb0ELb0ELb1ELb1ELb1ELb0ELb0EEENS1_21CollectiveEpilogueFwdINS6_IJSA_SC_SB_EEES9_NS_10bfloat16_tESG_Li384ELb0ELb1ELb0ELb1EEENS1_29StaticPersistentTileSchedulerILb0EEEEEEEEEvNT_6ParamsE)
	.align		4
        /*00e4*/ 	.word	index@(__assertfail)
	.align		4
        /*00e8*/ 	.word	index@(_ZN7cutlass13device_kernelIN5flash11enable_sm90INS1_16FlashAttnFwdSm90INS1_25CollectiveMainloopFwdSm90ILi2EN4cute5tupleIJNS5_1CILi1EEES8_S8_EEENS6_IJNS7_ILi192EEENS7_ILi128EEENS7_ILi96EEEEEELi96ENS_12float_e4m3_tEfNS_4arch4Sm90ELb0ELb0ELb1ELb1ELb1ELb0ELb0ELb1ELb1ELb1ELb0ELb0EEENS1_21CollectiveEpilogueFwdINS6_IJSA_SC_SB_EEES9_NS_10bfloat16_tESG_Li384ELb1ELb1ELb0ELb1EEENS1_36VarlenDynamicPersistentTileSchedulerILi192ELi128ELi384ELi128ELb0ELb1ELb1ELb0ELb1ELb1EEEEEEEEEvNT_6ParamsE)
	.align		4
        /*00ec*/ 	.word	index@(__assertfail)
	.align		4
        /*00f0*/ 	.word	index@(_ZN7cutlass13device_kernelIN5flash11enable_sm90INS1_16FlashAttnFwdSm90INS1_25CollectiveMainloopFwdSm90ILi2EN4cute5tupleIJNS5_1CILi1EEES8_S8_EEENS6_IJNS7_ILi192EEENS7_ILi128EEENS7_ILi96EEEEEELi96ENS_12float_e4m3_tEfNS_4arch4Sm90ELb0ELb0ELb1ELb1ELb1ELb1ELb0ELb1ELb1ELb1ELb0ELb0EEENS1_21CollectiveEpilogueFwdINS6_IJSA_SC_SB_EEES9_NS_10bfloat16_tESG_Li384ELb1ELb1ELb0ELb1EEENS1_36VarlenDynamicPersistentTileSchedulerILi192ELi128ELi384ELi128ELb0ELb1ELb1ELb0ELb1ELb1EEEEEEEEEvNT_6ParamsE)
	.align		4
        /*00f4*/ 	.word	index@(__assertfail)
	.align		4
        /*00f8*/ 	.word	index@(_ZN7cutlass13device_kernelIN5flash11enable_sm90INS1_16FlashAttnFwdSm90INS1_25CollectiveMainloopFwdSm90ILi2EN4cute5tupleIJNS5_1CILi1EEES8_S8_EEENS6_IJNS7_ILi192EEENS7_ILi128EEENS7_ILi96EEEEEELi96ENS_12float_e4m3_tEfNS_4arch4Sm90ELb0ELb1ELb1ELb0ELb1ELb0ELb0ELb1ELb1ELb1ELb0ELb0EEENS1_21CollectiveEpilogueFwdINS6_IJSA_SC_SB_EEES9_NS_10bfloat16_tESG_Li384ELb0ELb1ELb0ELb1EEENS1_30DynamicPersistentTileSchedulerILi384ELi128ELb0ELb1ELb1EEEEEEEEEvNT_6ParamsE)
	.align		4
        /*00fc*/ 	.word	index@(__assertfail)
	.align		4
        /*0100*/ 	.word	index@(_ZN7cutlass13device_kernelIN5flash11enable_sm90INS1_16FlashAttnFwdSm90INS1_25CollectiveMainloopFwdSm90ILi2EN4cute5tupleIJNS5_1CILi1EEES8_S8_EEENS6_IJNS7_ILi192EEENS7_ILi128EEENS7_ILi96EEEEEELi96ENS_12float_e4m3_tEfNS_4arch4Sm90ELb0ELb1ELb1ELb1ELb1ELb0ELb0ELb1ELb1ELb1ELb0ELb0EEENS1_21CollectiveEpilogueFwdINS6_IJSA_SC_SB_EEES9_NS_10bfloat16_tESG_Li384ELb1ELb1ELb0ELb1EEENS1_36VarlenDynamicPersistentTileSchedulerILi192ELi128ELi384ELi128ELb0ELb1ELb1ELb1ELb0ELb1EEEEEEEEEvNT_6ParamsE)
	.align		4
        /*0104*/ 	.word	index@(__assertfail)
	.align		4
        /*0108*/ 	.word	index@(_ZN7cutlass13device_kernelIN5flash11enable_sm90INS1_16FlashAttnFwdSm90INS1_25CollectiveMainloopFwdSm90ILi2EN4cute5tupleIJNS5_1CILi1EEES8_S8_EEENS6_IJNS7_ILi192EEENS7_ILi128EEENS7_ILi96EEEEEELi96ENS_12float_e4m3_tEfNS_4arch4Sm90ELb0ELb1ELb1ELb1ELb1ELb1ELb0ELb1ELb1ELb1ELb0ELb0EEENS1_21CollectiveEpilogueFwdINS6_IJSA_SC_SB_EEES9_NS_10bfloat16_tESG_Li384ELb1ELb1ELb0ELb1EEENS1_36VarlenDynamicPersistentTileSchedulerILi192ELi128ELi384ELi128ELb0ELb1ELb1ELb1ELb0ELb1EEEEEEEEEvNT_6ParamsE)
	.align		4
        /*010c*/ 	.word	index@(__assertfail)
	.align		4
        /*0110*/ 	.word	index@(_ZN7cutlass13device_kernelIN5flash11enable_sm90INS1_16FlashAttnFwdSm90INS1_25CollectiveMainloopFwdSm90ILi2EN4cute5tupleIJNS5_1CILi1EEES8_S8_EEENS6_IJNS7_ILi192EEENS7_ILi128EEENS7_ILi96EEEEEELi96ENS_12float_e4m3_tEfNS_4arch4Sm90ELb1ELb0ELb1ELb0ELb1ELb0ELb0ELb1ELb1ELb1ELb0ELb0EEENS1_21CollectiveEpilogueFwdINS6_IJSA_SC_SB_EEES9_NS_10bfloat16_tESG_Li384ELb0ELb1ELb0ELb1EEENS1_30DynamicPersistentTileSchedulerILi384ELi128ELb0ELb1ELb1EEEEEEEEEvNT_6ParamsE)
	.align		4
        /*0114*/ 	.word	index@(__assertfail)
	.align		4
        /*0118*/ 	.word	index@(_ZN7cutlass13device_kernelIN5flash11enable_sm90INS1_16FlashAttnFwdSm90INS1_25CollectiveMainloopFwdSm90ILi2EN4cute5tupleIJNS5_1CILi1EEES8_S8_EEENS6_IJNS7_ILi192EEENS7_ILi128EEENS7_ILi96EEEEEELi96ENS_12float_e4m3_tEfNS_4arch4Sm90ELb1ELb0ELb1ELb1ELb1ELb0ELb0ELb1ELb1ELb1ELb0ELb0EEENS1_21CollectiveEpilogueFwdINS6_IJSA_SC_SB_EEES9_NS_10bfloat16_tESG_Li384ELb1ELb1ELb0ELb1EEENS1_36VarlenDynamicPersistentTileSchedulerILi192ELi128ELi384ELi128ELb0ELb1ELb1ELb1ELb1ELb1EEEEEEEEEvNT_6ParamsE)
	.align		4
        /*011c*/ 	.word	index@(__assertfail)
	.align		4
        /*0120*/ 	.word	index@(_ZN7cutlass13device_kernelIN5flash11enable_sm90INS1_16FlashAttnFwdSm90INS1_25CollectiveMainloopFwdSm90ILi2EN4cute5tupleIJNS5_1CILi1EEES8_S8_EEENS6_IJNS7_ILi192EEENS7_ILi128EEENS7_ILi96EEEEEELi96ENS_12float_e4m3_tEfNS_4arch4Sm90ELb1ELb0ELb1ELb1ELb1ELb1ELb0ELb1ELb1ELb1ELb0ELb0EEENS1_21CollectiveEpilogueFwdINS6_IJSA_SC_SB_EEES9_NS_10bfloat16_tESG_Li384ELb1ELb1ELb0ELb1EEENS1_36VarlenDynamicPersistentTileSchedulerILi192ELi128ELi384ELi128ELb0ELb1ELb1ELb1ELb1ELb1EEEEEEEEEvNT_6ParamsE)
	.align		4
        /*0124*/ 	.word	index@(__assertfail)
	.align		4
        /*0128*/ 	.word	index@(_ZN7cutlass13device_kernelIN5flash11enable_sm90INS1_16FlashAttnFwdSm90INS1_25CollectiveMainloopFwdSm90ILi2EN4cute5tupleIJNS5_1CILi1EEES8_S8_EEENS6_IJNS7_ILi192EEENS7_ILi160EEENS7_ILi64EEEEEELi64ENS_12float_e4m3_tEfNS_4arch4Sm90ELb0ELb0ELb1ELb0ELb1ELb0ELb0ELb1ELb1ELb1ELb0ELb0EEENS1_21CollectiveEpilogueFwdINS6_IJSA_SC_SB_EEES9_NS_10bfloat16_tESG_Li384ELb0ELb1ELb0ELb1EEENS1_29StaticPersistentTileSchedulerILb0EEEEEEEEEvNT_6ParamsE)
	.align		4
        /*012c*/ 	.word	index@(__assertfail)
	.align		4
        /*0130*/ 	.word	index@(_ZN7cutlass13device_kernelIN5flash11enable_sm90INS1_16FlashAttnFwdSm90INS1_25CollectiveMainloopFwdSm90ILi2EN4cute5tupleIJNS5_1CILi1EEES8_S8_EEENS6_IJNS7_ILi192EEENS7_ILi160EEENS7_ILi64EEEEEELi64ENS_12float_e4m3_tEfNS_4arch4Sm90ELb0ELb0ELb1ELb1ELb1ELb0ELb0ELb1ELb1ELb1ELb0ELb0EEENS1_21CollectiveEpilogueFwdINS6_IJSA_SC_SB_EEES9_NS_10bfloat16_tESG_Li384ELb1ELb1ELb0ELb1EEENS1_36VarlenDynamicPersistentTileSchedulerILi192ELi160ELi384ELi128ELb0ELb1ELb1ELb0ELb1ELb1EEEEEEEEEvNT_6ParamsE)
	.align		4
        /*0134*/ 	.word	index@(__assertfail)
	.align		4
        /*0138*/ 	.word	index@(_ZN7cutlass13device_kernelIN5flash11enable_sm90INS1_16FlashAttnFwdSm90INS1_25CollectiveMainloopFwdSm90ILi2EN4cute5tupleIJNS5_1CILi1EEES8_S8_EEENS6_IJNS7_ILi192EEENS7_ILi160EEENS7_ILi64EEEEEELi64ENS_12float_e4m3_tEfNS_4arch4Sm90ELb0ELb0ELb1ELb1ELb1ELb1ELb0ELb1ELb1ELb1ELb0ELb0EEENS1_21CollectiveEpilogueFwdINS6_IJSA_SC_SB_EEES9_NS_10bfloat16_tESG_Li384ELb1ELb1ELb0ELb1EEENS1_36VarlenDynamicPersistentTileSchedulerILi192ELi160ELi384ELi128ELb0ELb1ELb1ELb0ELb1ELb1EEEEEEEEEvNT_6ParamsE)
	.align		4
        /*013c*/ 	.word	index@(__assertfail)
	.align		4
        /*0140*/ 	.word	index@(_ZN7cutlass13device_kernelIN5flash11enable_sm90INS1_16FlashAttnFwdSm90INS1_25CollectiveMainloopFwdSm90ILi2EN4cute5tupleIJNS5_1CILi1EEES8_S8_EEENS6_IJNS7_ILi192EEENS7_ILi160EEENS7_ILi64EEEEEELi64ENS_12float_e4m3_tEfNS_4arch4Sm90ELb0ELb1ELb1ELb0ELb1ELb0ELb0ELb1ELb1ELb1ELb0ELb0EEENS1_21CollectiveEpilogueFwdINS6_IJSA_SC_SB_EEES9_NS_10bfloat16_tESG_Li384ELb0ELb1ELb0ELb1EEENS1_30DynamicPersistentTileSchedulerILi384ELi128ELb0ELb1ELb1EEEEEEEEEvNT_6ParamsE)
	.align		4
        /*0144*/ 	.word	index@(__assertfail)
	.align		4
        /*0148*/ 	.word	index@(_ZN7cutlass13device_kernelIN5flash11enable_sm90INS1_16FlashAttnFwdSm90INS1_25CollectiveMainloopFwdSm90ILi2EN4cute5tupleIJNS5_1CILi1EEES8_S8_EEENS6_IJNS7_ILi192EEENS7_ILi160EEENS7_ILi64EEEEEELi64ENS_12float_e4m3_tEfNS_4arch4Sm90ELb0ELb1ELb1ELb1ELb1ELb0ELb0ELb1ELb1ELb1ELb0ELb0EEENS1_21CollectiveEpilogueFwdINS6_IJSA_SC_SB_EEES9_NS_10bfloat16_tESG_Li384ELb1ELb1ELb0ELb1EEENS1_36VarlenDynamicPersistentTileSchedulerILi192ELi160ELi384ELi128ELb0ELb1ELb1ELb1ELb0ELb1EEEEEEEEEvNT_6ParamsE)
	.align		4
        /*014c*/ 	.word	index@(__assertfail)
	.align		4
        /*0150*/ 	.word	index@(_ZN7cutlass13device_kernelIN5flash11enable_sm90INS1_16FlashAttnFwdSm90INS1_25CollectiveMainloopFwdSm90ILi2EN4cute5tupleIJNS5_1CILi1EEES8_S8_EEENS6_IJNS7_ILi192EEENS7_ILi160EEENS7_ILi64EEEEEELi64ENS_12float_e4m3_tEfNS_4arch4Sm90ELb0ELb1ELb1ELb1ELb1ELb1ELb0ELb1ELb1ELb1ELb0ELb0EEENS1_21CollectiveEpilogueFwdINS6_IJSA_SC_SB_EEES9_NS_10bfloat16_tESG_Li384ELb1ELb1ELb0ELb1EEENS1_36VarlenDynamicPersistentTileSchedulerILi192ELi160ELi384ELi128ELb0ELb1ELb1ELb1ELb0ELb1EEEEEEEEEvNT_6ParamsE)
	.align		4
        /*0154*/ 	.word	index@(__assertfail)
	.align		4
        /*0158*/ 	.word	index@(_ZN7cutlass13device_kernelIN5flash11enable_sm90INS1_16FlashAttnFwdSm90INS1_25CollectiveMainloopFwdSm90ILi2EN4cute5tupleIJNS5_1CILi1EEES8_S8_EEENS6_IJNS7_ILi192EEENS7_ILi160EEENS7_ILi64EEEEEELi64ENS_12float_e4m3_tEfNS_4arch4Sm90ELb1ELb0ELb1ELb0ELb1ELb0ELb0ELb1ELb1ELb1ELb0ELb0EEENS1_21CollectiveEpilogueFwdINS6_IJSA_SC_SB_EEES9_NS_10bfloat16_tESG_Li384ELb0ELb1ELb0ELb1EEENS1_30DynamicPersistentTileSchedulerILi384ELi128ELb0ELb1ELb1EEEEEEEEEvNT_6ParamsE)
	.align		4
        /*015c*/ 	.word	index@(__assertfail)
	.align		4
        /*0160*/ 	.word	index@(_ZN7cutlass13device_kernelIN5flash11enable_sm90INS1_16FlashAttnFwdSm90INS1_25CollectiveMainloopFwdSm90ILi2EN4cute5tupleIJNS5_1CILi1EEES8_S8_EEENS6_IJNS7_ILi192EEENS7_ILi160EEENS7_ILi64EEEEEELi64ENS_12float_e4m3_tEfNS_4arch4Sm90ELb1ELb0ELb1ELb1ELb1ELb0ELb0ELb1ELb1ELb1ELb0ELb0EEENS1_21CollectiveEpilogueFwdINS6_IJSA_SC_SB_EEES9_NS_10bfloat16_tESG_Li384ELb1ELb1ELb0ELb1EEENS1_36VarlenDynamicPersistentTileSchedulerILi192ELi160ELi384ELi128ELb0ELb1ELb1ELb1ELb1ELb1EEEEEEEEEvNT_6ParamsE)
	.align		4
        /*0164*/ 	.word	index@(__assertfail)
	.align		4
        /*0168*/ 	.word	index@(_ZN7cutlass13device_kernelIN5flash11enable_sm90INS1_16FlashAttnFwdSm90INS1_25CollectiveMainloopFwdSm90ILi2EN4cute5tupleIJNS5_1CILi1EEES8_S8_EEENS6_IJNS7_ILi192EEENS7_ILi160EEENS7_ILi64EEEEEELi64ENS_12float_e4m3_tEfNS_4arch4Sm90ELb1ELb0ELb1ELb1ELb1ELb1ELb0ELb1ELb1ELb1ELb0ELb0EEENS1_21CollectiveEpilogueFwdINS6_IJSA_SC_SB_EEES9_NS_10bfloat16_tESG_Li384ELb1ELb1ELb0ELb1EEENS1_36VarlenDynamicPersistentTileSchedulerILi192ELi160ELi384ELi128ELb0ELb1ELb1ELb1ELb1ELb1EEEEEEEEEvNT_6ParamsE)
	.align		4
        /*016c*/ 	.word	index@(__assertfail)
	.align		4
        /*0170*/ 	.word	0x00000000
	.align		4
        /*0174*/ 	.word	0xfffffffe
	.align		4
        /*0178*/ 	.word	0x00000000
	.align		4
        /*017c*/ 	.word	0xfffffffd
	.align		4
        /*0180*/ 	.word	0x00000000
	.align		4
        /*0184*/ 	.word	0xfffffffc


//--------------------- .nv.constant4             --------------------------
	.section	.nv.constant4,"a",@progbits
	.align	8
	.align		8
.nv.constant4:
        /*0000*/ 	.dword	__assertfail
	.align		8
        /*0008*/ 	.dword	__unnamed_1
	.align		8
        /*0010*/ 	.dword	__unnamed_2
	.align		8
        /*0018*/ 	.dword	__unnamed_3
	.align		8
        /*0020*/ 	.dword	__unnamed_4
	.align		8
        /*0028*/ 	.dword	__unnamed_5
	.align		8
        /*0030*/ 	.dword	__unnamed_6
	.align		8
        /*0038*/ 	.dword	_ZZN5flash28permute_output_fp8_VcolmajorIN4cute6TensorINS1_11ArrayEngineIN7cutlass10bfloat16_tELm32EEENS1_6LayoutINS1_5tupleIJNS8_IJNS1_1CILi2EEESA_NS9_ILi8EEEEEENS9_ILi1EEESD_EEENS8_IJNS8_IJSD_SA_NS9_ILi4EEEEEENS9_ILi0EEESH_EEEEEEEEEvRT_E9upper_map
	.align		8
        /*0040*/ 	.dword	__unnamed_7
	.align		8
        /*0048*/ 	.dword	__unnamed_8
	.align		8
        /*0050*/ 	.dword	__unnamed_9
	.align		8
        /*0058*/ 	.dword	__unnamed_10
	.align		8
        /*0060*/ 	.dword	__unnamed_11
	.align		8
        /*0068*/ 	.dword	__unnamed_12
	.align		8
        /*0070*/ 	.dword	_ZZN5flash28permute_output_fp8_VcolmajorIN4cute6TensorINS1_11ArrayEngineIN7cutlass10bfloat16_tELm48EEENS1_6LayoutINS1_5tupleIJNS8_IJNS1_1CILi2EEESA_NS9_ILi12EEEEEENS9_ILi1EEESD_EEENS8_IJNS8_IJSD_SA_NS9_ILi4EEEEEENS9_ILi0EEESH_EEEEEEEEEvRT_E9upper_map
	.align		8
        /*0078*/ 	.dword	__unnamed_13
	.align		8
        /*0080*/ 	.dword	__unnamed_14
	.align		8
        /*0088*/ 	.dword	__unnamed_15
	.align		8
        /*0090*/ 	.dword	__unnamed_16
	.align		8
        /*0098*/ 	.dword	__unnamed_17
	.align		8
        /*00a0*/ 	.dword	__unnamed_18
	.align		8
        /*00a8*/ 	.dword	_ZZN5flash28permute_output_fp8_VcolmajorIN4cute6TensorINS1_11ArrayEngineIN7cutlass10bfloat16_tELm64EEENS1_6LayoutINS1_5tupleIJNS8_IJNS1_1CILi2EEESA_NS9_ILi16EEEEEENS9_ILi1EEESD_EEENS8_IJNS8_IJSD_SA_NS9_ILi4EEEEEENS9_ILi0EEESH_EEEEEEEEEvRT_E9upper_map
	.align		8
        /*00b0*/ 	.dword	__unnamed_19
	.align		8
        /*00b8*/ 	.dword	__unnamed_20
	.align		8
        /*00c0*/ 	.dword	__unnamed_21
	.align		8
        /*00c8*/ 	.dword	__unnamed_22
	.align		8
        /*00d0*/ 	.dword	__unnamed_23
	.align		8
        /*00d8*/ 	.dword	_ZZN5flash28permute_output_fp8_VcolmajorIN4cute6TensorINS1_11ArrayEngineIN7cutlass10bfloat16_tELm96EEENS1_6LayoutINS1_5tupleIJNS8_IJNS1_1CILi2EEESA_NS9_ILi24EEEEEENS9_ILi1EEESD_EEENS8_IJNS8_IJSD_SA_NS9_ILi4EEEEEENS9_ILi0EEESH_EEEEEEEEEvRT_E9upper_map
	.align		8
        /*00e0*/ 	.dword	__unnamed_24
	.align		8
        /*00e8*/ 	.dword	__unnamed_25
	.align		8
        /*00f0*/ 	.dword	__unnamed_26
	.align		8
        /*00f8*/ 	.dword	__unnamed_27
	.align		8
        /*0100*/ 	.dword	__unnamed_28
	.align		8
        /*0108*/ 	.dword	__unnamed_29
	.align		8
        /*0110*/ 	.dword	__unnamed_30
	.align		8
        /*0118*/ 	.dword	__unnamed_31
	.align		8
        /*0120*/ 	.dword	__unnamed_32
	.align		8
        /*0128*/ 	.dword	_ZZN5flash28permute_output_fp8_VcolmajorIN4cute6TensorINS1_11ArrayEngineIN7cutlass10bfloat16_tELm128EEENS1_6LayoutINS1_5tupleIJNS8_IJNS1_1CILi2EEESA_NS9_ILi32EEEEEENS9_ILi1EEESD_EEENS8_IJNS8_IJSD_SA_NS9_ILi4EEEEEENS9_ILi0EEESH_EEEEEEEEEvRT_E9upper_map
	.align		8
        /*0130*/ 	.dword	__unnamed_33
	.align		8
        /*0138*/ 	.dword	__unnamed_34
	.align		8
        /*0140*/ 	.dword	__unnamed_35
	.align		8
        /*0148*/ 	.dword	__unnamed_36
	.align		8
        /*0150*/ 	.dword	__unnamed_37
	.align		8
        /*0158*/ 	.dword	_ZN80_INTERNAL_56c05319_44_flash_fwd_hdimall_e4m3_paged_softcap_sm90_cu_49158569_38834cuda3std3__45__cpo5beginE
	.align		8
        /*0160*/ 	.dword	_ZN80_INTERNAL_56c05319_44_flash_fwd_hdimall_e4m3_paged_softcap_sm90_cu_49158569_38834cuda3std3__45__cpo3endE
	.align		8
        /*0168*/ 	.dword	_ZN80_INTERNAL_56c05319_44_flash_fwd_hdimall_e4m3_paged_softcap_sm90_cu_49158569_38834cuda3std3__45__cpo6cbeginE
	.align		8
        /*0170*/ 	.dword	_ZN80_INTERNAL_56c05319_44_flash_fwd_hdimall_e4m3_paged_softcap_sm90_cu_49158569_38834cuda3std3__45__cpo4cendE
	.align		8
        /*0178*/ 	.dword	_ZN80_INTERNAL_56c05319_44_flash_fwd_hdimall_e4m3_paged_softcap_sm90_cu_49158569_38834cuda3std3__482_GLOBAL__N__56c05319_44_flash_fwd_hdimall_e4m3_paged_softcap_sm90_cu_49158569_38836ignoreE
	.align		8
        /*0180*/ 	.dword	_ZN80_INTERNAL_56c05319_44_flash_fwd_hdimall_e4m3_paged_softcap_sm90_cu_49158569_38834cuda3std3__419piecewise_constructE
	.align		8
        /*0188*/ 	.dword	_ZN80_INTERNAL_56c05319_44_flash_fwd_hdimall_e4m3_paged_softcap_sm90_cu_49158569_38834cuda3std3__48in_placeE
	.align		8
        /*0190*/ 	.dword	_ZN80_INTERNAL_56c05319_44_flash_fwd_hdimall_e4m3_paged_softcap_sm90_cu_49158569_38834cuda3std6ranges3__45__cpo4swapE
	.align		8
        /*0198*/ 	.dword	_ZN80_INTERNAL_56c05319_44_flash_fwd_hdimall_e4m3_paged_softcap_sm90_cu_49158569_38834cuda3std6ranges3__45__cpo9iter_moveE
	.align		8
        /*01a0*/ 	.dword	_ZN80_INTERNAL_56c05319_44_flash_fwd_hdimall_e4m3_paged_softcap_sm90_cu_49158569_38834cute7productE
	.align		8
        /*01a8*/ 	.dword	_ZN80_INTERNAL_56c05319_44_flash_fwd_hdimall_e4m3_paged_softcap_sm90_cu_49158569_38834cute1_E
	.align		8
        /*01b0*/ 	.dword	$str$23
	.align		8
        /*01b8*/ 	.dword	$str$24


//--------------------- .text._ZN7cutlass13device_kernelIN5flash11enable_sm90INS1_16FlashAttnFwdSm90INS1_25CollectiveMainloopFwdSm90ILi2EN4cute5tupleIJNS5_1CILi1EEES8_S8_EEENS6_IJNS7_ILi128EEESA_NS7_ILi256EEEEEELi256ENS_12float_e4m3_tEfNS_4arch4Sm90ELb0ELb0ELb1ELb0ELb1ELb0ELb0ELb1ELb0ELb1ELb0ELb0EEENS1_21CollectiveEpilogueFwdINS6_IJSA_SB_SA_EEES9_NS_10bfloat16_tESF_Li256ELb0ELb1ELb0ELb1EEENS1_29StaticPersistentTileSchedulerILb0EEEEEEEEEvNT_6ParamsE --------------------------
	.section	.text._ZN7cutlass13device_kernelIN5flash11enable_sm90INS1_16FlashAttnFwdSm90INS1_25CollectiveMainloopFwdSm90ILi2EN4cute5tupleIJNS5_1CILi1EEES8_S8_EEENS6_IJNS7_ILi128EEESA_NS7_ILi256EEEEEELi256ENS_12float_e4m3_tEfNS_4arch4Sm90ELb0ELb0ELb1ELb0ELb1ELb0ELb0ELb1ELb0ELb1ELb0ELb0EEENS1_21CollectiveEpilogueFwdINS6_IJSA_SB_SA_EEES9_NS_10bfloat16_tESF_Li256ELb0ELb1ELb0ELb1EEENS1_29StaticPersistentTileSchedulerILb0EEEEEEEEEvNT_6ParamsE,"ax",@progbits
	.align	128
.text._ZN7cutlass13device_kernelIN5flash11enable_sm90INS1_16FlashAttnFwdSm90INS1_25CollectiveMainloopFwdSm90ILi2EN4cute5tupleIJNS5_1CILi1EEES8_S8_EEENS6_IJNS7_ILi128EEESA_NS7_ILi256EEEEEELi256ENS_12float_e4m3_tEfNS_4arch4Sm90ELb0ELb0ELb1ELb0ELb1ELb0ELb0ELb1ELb0ELb1ELb0ELb0EEENS1_21CollectiveEpilogueFwdINS6_IJSA_SB_SA_EEES9_NS_10bfloat16_tESF_Li256ELb0ELb1ELb0ELb1EEENS1_29StaticPersistentTileSchedulerILb0EEEEEEEEEvNT_6ParamsE:
        .type           _ZN7cutlass13device_kernelIN5flash11enable_sm90INS1_16FlashAttnFwdSm90INS1_25CollectiveMainloopFwdSm90ILi2EN4cute5tupleIJNS5_1CILi1EEES8_S8_EEENS6_IJNS7_ILi128EEESA_NS7_ILi256EEEEEELi256ENS_12float_e4m3_tEfNS_4arch4Sm90ELb0ELb0ELb1ELb0ELb1ELb0ELb0ELb1ELb0ELb1ELb0ELb0EEENS1_21CollectiveEpilogueFwdINS6_IJSA_SB_SA_EEES9_NS_10bfloat16_tESF_Li256ELb0ELb1ELb0ELb1EEENS1_29StaticPersistentTileSchedulerILb0EEEEEEEEEvNT_6ParamsE,@function
        .size           _ZN7cutlass13device_kernelIN5flash11enable_sm90INS1_16FlashAttnFwdSm90INS1_25CollectiveMainloopFwdSm90ILi2EN4cute5tupleIJNS5_1CILi1EEES8_S8_EEENS6_IJNS7_ILi128EEESA_NS7_ILi256EEEEEELi256ENS_12float_e4m3_tEfNS_4arch4Sm90ELb0ELb0ELb1ELb0ELb1ELb0ELb0ELb1ELb0ELb1ELb0ELb0EEENS1_21CollectiveEpilogueFwdINS6_IJSA_SB_SA_EEES9_NS_10bfloat16_tESF_Li256ELb0ELb1ELb0ELb1EEENS1_29StaticPersistentTileSchedulerILb0EEEEEEEEEvNT_6ParamsE,(.L_x_15825 - _ZN7cutlass13device_kernelIN5flash11enable_sm90INS1_16FlashAttnFwdSm90INS1_25CollectiveMainloopFwdSm90ILi2EN4cute5tupleIJNS5_1CILi1EEES8_S8_EEENS6_IJNS7_ILi128EEESA_NS7_ILi256EEEEEELi256ENS_12float_e4m3_tEfNS_4arch4Sm90ELb0ELb0ELb1ELb0ELb1ELb0ELb0ELb1ELb0ELb1ELb0ELb0EEENS1_21CollectiveEpilogueFwdINS6_IJSA_SB_SA_EEES9_NS_10bfloat16_tESF_Li256ELb0ELb1ELb0ELb1EEENS1_29StaticPersistentTileSchedulerILb0EEEEEEEEEvNT_6ParamsE)
        .other          _ZN7cutlass13device_kernelIN5flash11enable_sm90INS1_16FlashAttnFwdSm90INS1_25CollectiveMainloopFwdSm90ILi2EN4cute5tupleIJNS5_1CILi1EEES8_S8_EEENS6_IJNS7_ILi128EEESA_NS7_ILi256EEEEEELi256ENS_12float_e4m3_tEfNS_4arch4Sm90ELb0ELb0ELb1ELb0ELb1ELb0ELb0ELb1ELb0ELb1ELb0ELb0EEENS1_21CollectiveEpilogueFwdINS6_IJSA_SB_SA_EEES9_NS_10bfloat16_tESF_Li256ELb0ELb1ELb0ELb1EEENS1_29StaticPersistentTileSchedulerILb0EEEEEEEEEvNT_6ParamsE,@"STO_CUDA_ENTRY STV_DEFAULT"
_ZN7cutlass13device_kernelIN5flash11enable_sm90INS1_16FlashAttnFwdSm90INS1_25CollectiveMainloopFwdSm90ILi2EN4cute5tupleIJNS5_1CILi1EEES8_S8_EEENS6_IJNS7_ILi128EEESA_NS7_ILi256EEEEEELi256ENS_12float_e4m3_tEfNS_4arch4Sm90ELb0ELb0ELb1ELb0ELb1ELb0ELb0ELb1ELb0ELb1ELb0ELb0EEENS1_21CollectiveEpilogueFwdINS6_IJSA_SB_SA_EEES9_NS_10bfloat16_tESF_Li256ELb0ELb1ELb0ELb1EEENS1_29StaticPersistentTileSchedulerILb0EEEEEEEEEvNT_6ParamsE:
[----:B------:R-:W0:Y:S02]  /*0000*/  LDC R1, c[0x0][0x28] ;  /* 0x00000a00ff017b82 */ /* 0x000e240000000800 */
[----:B0-----:R-:W-:Y:S01]  /*0010*/  VIADD R1, R1, 0xfffffff0 ;  /* 0xfffffff001017836 */ /* 0x001fe20000000000 */
[----:B------:R-:W0:Y:S01]  /*0020*/  S2R R3, SR_TID.X ;  /* 0x0000000000037919 */ /* 0x000e220000002100 */
[----:B------:R-:W-:Y:S01]  /*0030*/  ELECT P0, URZ, PT ;  /* 0x00000000003f782f */ /* 0x000fe20003800000 */
[----:B------:R-:W-:Y:S01]  /*0040*/  UMOV UR4, 0x80 ;  /* 0x0000008000047882 */ /* 0x000fe20000000000 */
[----:B------:R-:W-:Y:S01]  /*0050*/  UMOV UR7, 0x100 ;  /* 0x0000010000077882 */ /* 0x000fe20000000000 */
[--C-:B0-----:R-:W-:Y:S02]  /*0060*/  SHF.R.U32.HI R0, RZ, 0x5, R3.reuse ;  /* 0x00000005ff007819 */ /* 0x101fe40000011603 */
[----:B------:R-:W-:-:S03]  /*0070*/  SHF.R.U32.HI R3, RZ, 0x7, R3 ;  /* 0x00000007ff037819 */ /* 0x000fc60000011603 */
[----:B------:R-:W0:Y:S04]  /*0080*/  SHFL.IDX PT, R2, R0, RZ, 0x1f ;  /* 0x00001fff00027589 */ /* 0x000e2800000e0000 */
[----:B------:R-:W1:Y:S01]  /*0090*/  SHFL.IDX PT, R3, R3, RZ, 0x1f ;  /* 0x00001fff03037589 */ /* 0x000e6200000e0000 */
[C---:B0-----:R-:W-:Y:S02]  /*00a0*/  ISETP.NE.OR P0, PT, R2.reuse, RZ, !P0 ;  /* 0x000000ff0200720c */ /* 0x041fe40004705670 */
[----:B------:R-:W-:-:S11]  /*00b0*/  ISETP.NE.AND P1, PT, R2, RZ, PT ;  /* 0x000000ff0200720c */ /* 0x000fd60003f25270 */
[----:B------:R-:W-:Y:S01]  /*00c0*/  VOTEU.ALL UP0, P0 ;  /* 0x00000000003f7886 */ /* 0x000fe20000000000 */
[----:B------:R-:W-:-:S04]  /*00d0*/  VOTEU.ALL UP1, P0 ;  /* 0x00000000003f7886 */ /* 0x000fc80000020000 */
[----:B------:R-:W0:Y:S01]  /*00e0*/  @!UP0 S2UR UR8, SR_CgaCtaId ;  /* 0x00000000000889c3 */ /* 0x000e220000008800 */
[----:B------:R-:W-:Y:S01]  /*00f0*/  @!UP0 UMOV UR6, 0x400 ;  /* 0x0000040000068882 */ /* 0x000fe20000000000 */
[----:B------:R-:W-:-:S04]  /*0100*/  @!UP0 UIADD3 UR4, -UR4, 0x100000, URZ ;  /* 0x0010000004048890 */ /* 0x000fc8000fffe13f */
[----:B------:R-:W-:Y:S02]  /*0110*/  @!UP0 USHF.L.U32 UR5, UR4, 0xb, URZ ;  /* 0x0000000b04058899 */ /* 0x000fe4000800063f */
[----:B------:R-:W-:Y:S02]  /*0120*/  @!UP0 USHF.L.U32 UR4, UR4, 0x1, URZ ;  /* 0x0000000104048899 */ /* 0x000fe4000800063f */
[----:B0-----:R-:W-:Y:S02]  /*0130*/  @!UP0 ULEA UR8, UR8, UR6, 0x18 ;  /* 0x0000000608088291 */ /* 0x001fe4000f8ec03f */
[----:B------:R-:W-:-:S04]  /*0140*/  @!UP0 UIADD3 UR6, -UR7, 0x100000, URZ ;  /* 0x0010000007068890 */ /* 0x000fc8000fffe13f */
[----:B------:R-:W-:Y:S02]  /*0150*/  @!UP0 USHF.L.U32 UR7, UR6, 0xb, URZ ;  /* 0x0000000b06078899 */ /* 0x000fe4000800063f */
[----:B------:R-:W-:Y:S01]  /*0160*/  @!UP0 USHF.L.U32 UR6, UR6, 0x1, URZ ;  /* 0x0000000106068899 */ /* 0x000fe2000800063f */
[----:B------:R-:W-:-:S05]  /*0170*/  VOTEU.ALL UP0, P0 ;  /* 0x00000000003f7886 */ /* 0x000fca0000000000 */
[----:B------:R0:W2:Y:S06]  /*0180*/  @!UP0 SYNCS.EXCH.64 URZ, [UR8+0x38800], UR4 ;  /* 0x03880004083f85b2 */ /* 0x0000ac0008000100 */
[----:B------:R0:W3:Y:S02]  /*0190*/  @!UP1 SYNCS.EXCH.64 URZ, [UR8+0x38820], UR6 ;  /* 0x03882006083f95b2 */ /* 0x0000e40008000100 */
[----:B01----:R-:W-:Y:S05]  /*01a0*/  @P1 BRA `(.L_x_0) ;  /* 0x0000000000481947 */ /* 0x003fea0003800000 */
[----:B------:R-:W0:Y:S01]  /*01b0*/  S2UR UR5, SR_CgaCtaId ;  /* 0x00000000000579c3 */ /* 0x000e220000008800 */
[----:B------:R-:W-:Y:S01]  /*01c0*/  UMOV UR4, 0x400 ;  /* 0x0000040000047882 */ /* 0x000fe20000000000 */
[----:B------:R-:W-:Y:S01]  /*01d0*/  UMOV UR6, 0x80 ;  /* 0x0000008000067882 */ /* 0x000fe20000000000 */
[----:B------:R-:W-:Y:S01]  /*01e0*/  UMOV UR7, 0x100 ;  /* 0x0000010000077882 */ /* 0x000fe20000000000 */
[----:B------:R-:W-:Y:S01]  /*01f0*/  ELECT P0, URZ, PT ;  /* 0x00000000003f782f */ /* 0x000fe20003800000 */
[----:B0-----:R-:W-:Y:S02]  /*0200*/  ULEA UR8, UR5, UR4, 0x18 ;  /* 0x0000000405087291 */ /* 0x001fe4000f8ec03f */
[----:B------:R-:W-:-:S04]  /*0210*/  UIADD3 UR4, -UR6, 0x100000, URZ ;  /* 0x0010000006047890 */ /* 0x000fc8000fffe13f */
[----:B------:R-:W-:Y:S02]  /*0220*/  USHF.L.U32 UR5, UR4, 0xb, URZ ;  /* 0x0000000b04057899 */ /* 0x000fe4000800063f */
[----:B------:R-:W-:Y:S02]  /*0230*/  USHF.L.U32 UR4, UR4, 0x1, URZ ;  /* 0x0000000104047899 */ /* 0x000fe4000800063f */
[----:B------:R-:W-:-:S04]  /*0240*/  UIADD3 UR6, -UR7, 0x100000, URZ ;  /* 0x0010000007067890 */ /* 0x000fc8000fffe13f */
[----:B------:R-:W-:Y:S02]  /*0250*/  USHF.L.U32 UR7, UR6, 0xb, URZ ;  /* 0x0000000b06077899 */ /* 0x000fe4000800063f */
[----:B------:R-:W-:Y:S01]  /*0260*/  USHF.L.U32 UR6, UR6, 0x1, URZ ;  /* 0x0000000106067899 */ /* 0x000fe2000800063f */
[----:B------:R-:W0:Y:S03]  /*0270*/  FENCE.VIEW.ASYNC.S ;  /* 0x00000000000073c6 */ /* 0x000e260000000000 */
[----:B0-----:R0:W1:Y:S08]  /*0280*/  SYNCS.EXCH.64 URZ, [UR8+0x38830], UR4 ;  /* 0x03883004083f75b2 */ /* 0x0010700008000100 */
[----:B------:R0:W4:Y:S01]  /*0290*/  SYNCS.EXCH.64 URZ, [UR8+0x38840], UR6 ;  /* 0x03884006083f75b2 */ /* 0x0001220008000100 */
[----:B------:R0:W0:Y:S01]  /*02a0*/  SYNCS.EXCH.64 URZ, [UR8+0x38838], UR4 ;  /* 0x03883804083f75b2 */ /* 0x0000220008000100 */
[----:B------:R0:W0:Y:S01]  /*02b0*/  SYNCS.EXCH.64 URZ, [UR8+0x38848], UR6 ;  /* 0x03884806083f75b2 */ /* 0x0000220008000100 */
[----:B------:R-:W-:Y:S01]  /*02c0*/  NOP ;  /* 0x0000000000007918 */ /* 0x000fe20000000000 */
.L_x_0:
[----:B------:R-:W5:Y:S01]  /*02d0*/  SHFL.IDX PT, R2, R0, RZ, 0x1f ;  /* 0x00001fff00027589 */ /* 0x000f6200000e0000 */
[----:B------:R-:W-:Y:S01]  /*02e0*/  NOP ;  /* 0x0000000000007918 */ /* 0x000fe20000000000 */
[----:B-----5:R-:W-:-:S13]  /*02f0*/  ISETP.NE.AND P0, PT, R2, RZ, PT ;  /* 0x000000ff0200720c */ /* 0x020fda0003f05270 */
[----:B------:R-:W-:Y:S05]  /*0300*/  @P0 BRA `(.L_x_1) ;  /* 0x0000000000480947 */ /* 0x000fea0003800000 */
[----:B0-----:R-:W0:Y:S01]  /*0310*/  S2UR UR5, SR_CgaCtaId ;  /* 0x00000000000579c3 */ /* 0x001e220000008800 */
        /* <DEDUP_REMOVED lines=12> */
[----:B0-----:R0:W0:Y:S08]  /*03e0*/  SYNCS.EXCH.64 URZ, [UR8+0x38850], UR4 ;  /* 0x03885004083f75b2 */ /* 0x0010300008000100 */
[----:B------:R0:W0:Y:S01]  /*03f0*/  SYNCS.EXCH.64 URZ, [UR8+0x38860], UR6 ;  /* 0x03886006083f75b2 */ /* 0x0000220008000100 */
[----:B------:R0:W0:Y:S01]  /*0400*/  SYNCS.EXCH.64 URZ, [UR8+0x38858], UR4 ;  /* 0x03885804083f75b2 */ /* 0x0000220008000100 */
[----:B------:R0:W0:Y:S01]  /*0410*/  SYNCS.EXCH.64 URZ, [UR8+0x38868], UR6 ;  /* 0x03886806083f75b2 */ /* 0x0000220008000100 */
[----:B------:R-:W-:Y:S01]  /*0420*/  NOP ;  /* 0x0000000000007918 */ /* 0x000fe20000000000 */
.L_x_1:
[----:B------:R-:W5:Y:S01]  /*0430*/  SHFL.IDX PT, R2, R0, RZ, 0x1f ;  /* 0x00001fff00027589 */ /* 0x000f6200000e0000 */
[----:B------:R-:W-:Y:S01]  /*0440*/  NOP ;  /* 0x0000000000007918 */ /* 0x000fe20000000000 */
[----:B-----5:R-:W-:-:S13]  /*0450*/  ISETP.NE.AND P0, PT, R2, RZ, PT ;  /* 0x000000ff0200720c */ /* 0x020fda0003f05270 */
[----:B------:R-:W-:Y:S05]  /*0460*/  @P0 BRA `(.L_x_2) ;  /* 0x0000000000380947 */ /* 0x000fea0003800000 */
[----:B0-----:R-:W0:Y:S01]  /*0470*/  S2UR UR5, SR_CgaCtaId ;  /* 0x00000000000579c3 */ /* 0x001e220000008800 */
[----:B------:R-:W-:Y:S01]  /*0480*/  UMOV UR4, 0x400 ;  /* 0x0000040000047882 */ /* 0x000fe20000000000 */
[----:B------:R-:W-:Y:S01]  /*0490*/  UMOV UR7, 0x80 ;  /* 0x0000008000077882 */ /* 0x000fe20000000000 */
[----:B------:R-:W-:Y:S01]  /*04a0*/  ELECT P0, URZ, PT ;  /* 0x00000000003f782f */ /* 0x000fe20003800000 */
[----:B0-----:R-:W-:Y:S02]  /*04b0*/  ULEA UR6, UR5, UR4, 0x18 ;  /* 0x0000000405067291 */ /* 0x001fe4000f8ec03f */
[----:B------:R-:W-:-:S04]  /*04c0*/  UIADD3 UR4, -UR7, 0x100000, URZ ;  /* 0x0010000007047890 */ /* 0x000fc8000fffe13f */
[----:B------:R-:W-:Y:S02]  /*04d0*/  USHF.L.U32 UR5, UR4, 0xb, URZ ;  /* 0x0000000b04057899 */ /* 0x000fe4000800063f */
[----:B------:R-:W-:Y:S01]  /*04e0*/  USHF.L.U32 UR4, UR4, 0x1, URZ ;  /* 0x0000000104047899 */ /* 0x000fe2000800063f */
[----:B------:R-:W0:Y:S11]  /*04f0*/  FENCE.VIEW.ASYNC.S ;  /* 0x00000000000073c6 */ /* 0x000e360000000000 */
[----:B0-----:R0:W0:Y:S01]  /*0500*/  SYNCS.EXCH.64 URZ, [UR6+0x38870], UR4 ;  /* 0x03887004063f75b2 */ /* 0x0010220008000100 */
[----:B------:R0:W0:Y:S01]  /*0510*/  SYNCS.EXCH.64 URZ, [UR6+0x38880], UR4 ;  /* 0x03888004063f75b2 */ /* 0x0000220008000100 */
[----:B------:R0:W0:Y:S01]  /*0520*/  SYNCS.EXCH.64 URZ, [UR6+0x38878], UR4 ;  /* 0x03887804063f75b2 */ /* 0x0000220008000100 */
[----:B------:R0:W0:Y:S01]  /*0530*/  SYNCS.EXCH.64 URZ, [UR6+0x38888], UR4 ;  /* 0x03888804063f75b2 */ /* 0x0000220008000100 */
[----:B------:R-:W-:Y:S01]  /*0540*/  NOP ;  /* 0x0000000000007918 */ /* 0x000fe20000000000 */
.L_x_2:
        /* <DEDUP_REMOVED lines=22> */
.L_x_3:
[----:B------:R-:W5:Y:S01]  /*06b0*/  SHFL.IDX PT, R2, R0, RZ, 0x1f ;  /* 0x00001fff00027589 */ /* 0x000f6200000e0000 */
[----:B------:R-:W0:Y:S01]  /*06c0*/  S2UR UR45, SR_CgaCtaId ;  /* 0x00000000002d79c3 */ /* 0x000e220000008800 */
[----:B------:R-:W-:Y:S01]  /*06d0*/  R2UR UR9, R3 ;  /* 0x00000000030972ca */ /* 0x000fe200000e0000 */
[----:B------:R-:W-:Y:S01]  /*06e0*/  NOP ;  /* 0x0000000000007918 */ /* 0x000fe20000000000 */
[----:B-----5:R-:W-:-:S13]  /*06f0*/  ISETP.NE.AND P0, PT, R2, RZ, PT ;  /* 0x000000ff0200720c */ /* 0x020fda0003f05270 */
[----:B0-----:R-:W-:Y:S05]  /*0700*/  @P0 BRA `(.L_x_4) ;  /* 0x0000000000480947 */ /* 0x001fea0003800000 */
        /* <DEDUP_REMOVED lines=18> */
.L_x_4:
[----:B------:R-:W-:Y:S01]  /*0830*/  UISETP.NE.AND UP0, UPT, UR9, URZ, UPT ;  /* 0x0000003f0900728c */ /* 0x000fe2000bf05270 */
[----:B------:R-:W-:Y:S01]  /*0840*/  NOP ;  /* 0x0000000000007918 */ /* 0x000fe20000000000 */
[----:B------:R-:W-:Y:S01]  /*0850*/  UMOV UR38, 0x1 ;  /* 0x0000000100267882 */ /* 0x000fe20000000000 */
[----:B------:R-:W-:Y:S01]  /*0860*/  ULDC.64 UR48, c[0x0][0x208] ;  /* 0x0000820000307ab9 */ /* 0x000fe20000000a00 */
[----:B------:R-:W-:Y:S01]  /*0870*/  USEL UR38, UR38, 0x2, !UP0 ;  /* 0x0000000226267887 */ /* 0x000fe2000c000000 */
[----:B01234-:R-:W-:Y:S01]  /*0880*/  BAR.SYNC.DEFER_BLOCKING 0x0 ;  /* 0x0000000000007b1d */ /* 0x01ffe20000010000 */
[----:B------:R-:W-:-:S13]  /*0890*/  PLOP3.LUT P0, PT, PT, PT, UP0, 0x80, 0x0 ;  /* 0x000000000000781c */ /* 0x000fda0003f0f008 */
[----:B------:R-:W-:Y:S05]  /*08a0*/  @!P0 BRA `(.L_x_5) ;  /* 0x0000009400888947 */ /* 0x000fea0003800000 */
.L_x_6:
[----:B------:R-:W-:-:S08]  /*08b0*/  NOP ;  /* 0x0000000000007918 */ /* 0x000fd00000000000 */
[----:B------:R-:W0:Y:S02]  /*08c0*/  USETMAXREG.TRY_ALLOC.CTAPOOL UP0, 0xe8 ;  /* 0x000000e8000079c8 */ /* 0x000e240008000600 */
[----:B0-----:R-:W-:-:S13]  /*08d0*/  PLOP3.LUT P0, PT, PT, PT, UP0, 0x80, 0x0 ;  /* 0x000000000000781c */ /* 0x001fda0003f0f008 */
[----:B------:R-:W-:Y:S05]  /*08e0*/  @!P0 BRA `(.L_x_6) ;  /* 0xfffffffc00f08947 */ /* 0x000fea000383ffff */
[----:B------:R-:W0:Y:S01]  /*08f0*/  S2R R0, SR_TID.X ;  /* 0x0000000000007919 */ /* 0x000e220000002100 */
[----:B------:R-:W1:Y:S08]  /*0900*/  S2UR UR41, SR_CTAID.X ;  /* 0x00000000002979c3 */ /* 0x000e700000002500 */
[----:B------:R-:W-:Y:S06]  /*0910*/  BAR.ARV 0x8, 0x180 ;  /* 0x0206000000007b1d */ /* 0x000fec0000002000 */
[----:B0-----:R-:W-:-:S04]  /*0920*/  SHF.R.U32.HI R0, RZ, 0x7, R0 ;  /* 0x00000007ff007819 */ /* 0x001fc80000011600 */
[----:B------:R-:W-:Y:S02]  /*0930*/  ISETP.NE.AND P0, PT, R0, 0x1, PT ;  /* 0x000000010000780c */ /* 0x000fe40003f05270 */
[----:B------:R-:W1:Y:S11]  /*0940*/  LDC R0, c[0x0][0xc34] ;  /* 0x00030d00ff007b82 */ /* 0x000e760000000800 */
[----:B------:R-:W-:Y:S06]  /*0950*/  @!P0 BAR.ARV 0x9, 0x100 ;  /* 0x0244000000008b1d */ /* 0x000fec0000002000 */
[----:B-1----:R-:W-:-:S13]  /*0960*/  ISETP.LE.AND P0, PT, R0, UR41, PT ;  /* 0x0000002900007c0c */ /* 0x002fda000bf03270 */
[----:B------:R-:W-:Y:S05]  /*0970*/  @P0 EXIT ;  /* 0x000000000000094d */ /* 0x000fea0003800000 */
[----:B------:R-:W0:Y:S01]  /*0980*/  S2R R2, SR_TID.X ;  /* 0x0000000000027919 */ /* 0x000e220000002100 */
[----:B------:R-:W-:Y:S01]  /*0990*/  ULOP3.LUT UR43, UR38, 0x1, URZ, 0xfc, !UPT ;  /* 0x00000001262b7892 */ /* 0x000fe2000f8efc3f */
[----:B------:R-:W-:Y:S01]  /*09a0*/  UMOV UR42, URZ ;  /* 0x0000003f002a7c82 */ /* 0x000fe20008000000 */
[----:B------:R-:W-:Y:S01]  /*09b0*/  UMOV UR36, URZ ;  /* 0x0000003f00247c82 */ /* 0x000fe20008000000 */
[----:B------:R-:W-:Y:S01]  /*09c0*/  UMOV UR37, URZ ;  /* 0x0000003f00257c82 */ /* 0x000fe20008000000 */
[----:B0-----:R-:W-:-:S05]  /*09d0*/  VIADD R22, R2, 0xffffff80 ;  /* 0xffffff8002167836 */ /* 0x001fca0000000000 */
[----:B------:R-:W-:-:S04]  /*09e0*/  SHF.R.S32.HI R3, RZ, 0x1f, R22 ;  /* 0x0000001fff037819 */ /* 0x000fc80000011416 */
[CC--:B------:R-:W-:Y:S02]  /*09f0*/  LEA.HI R0, R3.reuse, R22.reuse, RZ, 0x7 ;  /* 0x0000001603007211 */ /* 0x0c0fe400078f38ff */
[CC--:B------:R-:W-:Y:S02]  /*0a00*/  LEA.HI R2, R3.reuse, R22.reuse, RZ, 0x4 ;  /* 0x0000001603027211 */ /* 0x0c0fe400078f20ff */
[----:B------:R-:W-:Y:S02]  /*0a10*/  LOP3.LUT R5, R0, 0xffffff80, RZ, 0xc0, !PT ;  /* 0xffffff8000057812 */ /* 0x000fe400078ec0ff */
[----:B------:R-:W-:Y:S02]  /*0a20*/  SHF.R.S32.HI R7, RZ, 0x4, R2 ;  /* 0x00000004ff077819 */ /* 0x000fe40000011402 */
[----:B------:R-:W-:Y:S01]  /*0a30*/  LEA.HI R10, R3, R22, RZ, 0x2 ;  /* 0x00000016030a7211 */ /* 0x000fe200078f10ff */
[----:B------:R-:W-:Y:S01]  /*0a40*/  IMAD.IADD R216, R22, 0x1, -R5 ;  /* 0x0000000116d87824 */ /* 0x000fe200078e0a05 */
[----:B------:R-:W-:-:S02]  /*0a50*/  LOP3.LUT R5, R2, 0x3fffff0, RZ, 0xc0, !PT ;  /* 0x03fffff002057812 */ /* 0x000fc400078ec0ff */
[----:B------:R-:W-:Y:S02]  /*0a60*/  LEA.HI R2, R2, R7, RZ, 0x1 ;  /* 0x0000000702027211 */ /* 0x000fe400078f08ff */
[----:B------:R-:W-:Y:S01]  /*0a70*/  SHF.R.S32.HI R9, RZ, 0x1f, R216 ;  /* 0x0000001fff097819 */ /* 0x000fe200000114d8 */
[----:B------:R-:W-:Y:S01]  /*0a80*/  IMAD.IADD R5, R22, 0x1, -R5 ;  /* 0x0000000116057824 */ /* 0x000fe200078e0a05 */
[----:B------:R-:W-:Y:S02]  /*0a90*/  LOP3.LUT R2, R2, 0x1ffffffe, RZ, 0xc0, !PT ;  /* 0x1ffffffe02027812 */ /* 0x000fe400078ec0ff */
[----:B------:R-:W-:Y:S02]  /*0aa0*/  LEA.HI R6, R9, R216, RZ, 0x2 ;  /* 0x000000d809067211 */ /* 0x000fe400078f10ff */
[----:B------:R-:W-:Y:S01]  /*0ab0*/  LEA.HI R4, R3, R22, RZ, 0x5 ;  /* 0x0000001603047211 */ /* 0x000fe200078f28ff */
[----:B------:R-:W-:Y:S01]  /*0ac0*/  IMAD.IADD R2, R7, 0x1, -R2 ;  /* 0x0000000107027824 */ /* 0x000fe200078e0a02 */
[----:B------:R-:W-:-:S02]  /*0ad0*/  SHF.R.S32.HI R8, RZ, 0x2, R6 ;  /* 0x00000002ff087819 */ /* 0x000fc40000011406 */
[----:B------:R-:W-:Y:S01]  /*0ae0*/  SHF.R.S32.HI R11, RZ, 0x1f, R6 ;  /* 0x0000001fff0b7819 */ /* 0x000fe20000011406 */
[----:B------:R-:W-:Y:S01]  /*0af0*/  IMAD.SHL.U32 R4, R4, 0x20, RZ ;  /* 0x0000002004047824 */ /* 0x000fe200078e00ff */
[----:B------:R-:W-:Y:S02]  /*0b00*/  LOP3.LUT R7, R10, 0xfffffffc, RZ, 0xc0, !PT ;  /* 0xfffffffc0a077812 */ /* 0x000fe400078ec0ff */
[----:B------:R-:W-:Y:S02]  /*0b10*/  LEA.HI R11, R11, R8, RZ, 0x3 ;  /* 0x000000080b0b7211 */ /* 0x000fe400078f18ff */
[----:B------:R-:W-:Y:S01]  /*0b20*/  LEA.HI R23, R3, R22, RZ, 0x3 ;  /* 0x0000001603177211 */ /* 0x000fe200078f18ff */
[----:B------:R-:W-:Y:S01]  /*0b30*/  IMAD.IADD R7, R22, 0x1, -R7 ;  /* 0x0000000116077824 */ /* 0x000fe200078e0a07 */
[----:B------:R-:W-:Y:S02]  /*0b40*/  LOP3.LUT R11, R11, 0xfffffff8, RZ, 0xc0, !PT ;  /* 0xfffffff80b0b7812 */ /* 0x000fe400078ec0ff */
[----:B------:R-:W-:-:S02]  /*0b50*/  SHF.R.S32.HI R217, RZ, 0x7, R0 ;  /* 0x00000007ffd97819 */ /* 0x000fc40000011400 */
[----:B------:R-:W-:Y:S01]  /*0b60*/  LEA.HI R9, R9, R216, RZ, 0x5 ;  /* 0x000000d809097211 */ /* 0x000fe200078f28ff */
[----:B------:R-:W-:Y:S01]  /*0b70*/  IMAD.IADD R8, R8, 0x1, -R11 ;  /* 0x0000000108087824 */ /* 0x000fe200078e0a0b */
[----:B------:R-:W-:Y:S02]  /*0b80*/  LOP3.LUT R11, R23, 0xfffffff8, RZ, 0xc0, !PT ;  /* 0xfffffff8170b7812 */ /* 0x000fe400078ec0ff */
[----:B------:R-:W-:Y:S02]  /*0b90*/  LEA.HI R0, R0, R217, RZ, 0x1 ;  /* 0x000000d900007211 */ /* 0x000fe400078f08ff */
[----:B------:R-:W-:Y:S01]  /*0ba0*/  LOP3.LUT R4, R4, 0xfffffc00, RZ, 0xc0, !PT ;  /* 0xfffffc0004047812 */ /* 0x000fe200078ec0ff */
[----:B------:R-:W-:Y:S01]  /*0bb0*/  IMAD.IADD R22, R22, 0x1, -R11 ;  /* 0x0000000116167824 */ /* 0x000fe200078e0a0b */
[----:B------:R-:W-:Y:S02]  /*0bc0*/  SHF.R.S32.HI R9, RZ, 0x5, R9 ;  /* 0x00000005ff097819 */ /* 0x000fe40000011409 */
[----:B------:R-:W-:Y:S01]  /*0bd0*/  LEA.HI R3, R7, R7, RZ, 0x1 ;  /* 0x0000000707037211 */ /* 0x000fe200078f08ff */
[----:B------:R-:W-:Y:S01]  /*0be0*/  IMAD R5, R5, 0x40, R4 ;  /* 0x0000004005057824 */ /* 0x000fe200078e0204 */
[----:B------:R-:W-:Y:S01]  /*0bf0*/  LOP3.LUT R0, R0, 0x3fffffe, RZ, 0xc0, !PT ;  /* 0x03fffffe00007812 */ /* 0x000fe200078ec0ff */
[----:B------:R-:W-:Y:S01]  /*0c00*/  IMAD.SHL.U32 R16, R22, 0x8, RZ ;  /* 0x0000000816107824 */ /* 0x000fe200078e00ff */
[----:B------:R-:W-:Y:S01]  /*0c10*/  LOP3.LUT R4, R3, 0x1ffffffe, RZ, 0xc0, !PT ;  /* 0x1ffffffe03047812 */ /* 0x000fe200078ec0ff */
[----:B------:R-:W-:Y:S01]  /*0c20*/  IMAD R9, R9, 0x10, R8 ;  /* 0x0000001009097824 */ /* 0x000fe200078e0208 */
[----:B------:R-:W-:Y:S01]  /*0c30*/  LOP3.LUT R219, R6, 0x7ffffffc, RZ, 0xc0, !PT ;  /* 0x7ffffffc06db7812 */ /* 0x000fe200078ec0ff */
[----:B------:R-:W-:Y:S01]  /*0c40*/  IMAD.IADD R0, R217, 0x1, -R0 ;  /* 0x00000001d9007824 */ /* 0x000fe200078e0a00 */
[----:B------:R-:W-:Y:S01]  /*0c50*/  SHF.R.S32.HI R23, RZ, 0x3, R23 ;  /* 0x00000003ff177819 */ /* 0x000fe20000011417 */
[----:B------:R-:W-:-:S02]  /*0c60*/  VIADD R19, R16, 0x40 ;  /* 0x0000004010137836 */ /* 0x000fc40000000000 */
[C---:B------:R-:W-:Y:S02]  /*0c70*/  VIADD R18, R16.reuse, 0x80 ;  /* 0x0000008010127836 */ /* 0x040fe40000000000 */
[----:B------:R-:W-:Y:S01]  /*0c80*/  VIADD R17, R16, 0xc0 ;  /* 0x000000c010117836 */ /* 0x000fe20000000000 */
[----:B------:R-:W-:Y:S01]  /*0c90*/  SHF.R.S32.HI R224, RZ, 0x1f, R19 ;  /* 0x0000001fffe07819 */ /* 0x000fe20000011413 */
[----:B------:R-:W-:Y:S01]  /*0ca0*/  IMAD.IADD R7, R7, 0x1, -R4 ;  /* 0x0000000107077824 */ /* 0x000fe200078e0a04 */
[----:B------:R-:W-:Y:S01]  /*0cb0*/  SHF.R.S32.HI R223, RZ, 0x1f, R18 ;  /* 0x0000001fffdf7819 */ /* 0x000fe20000011412 */
[----:B------:R-:W-:Y:S01]  /*0cc0*/  IMAD R218, R0, 0x40, R9 ;  /* 0x0000004000da7824 */ /* 0x000fe200078e0209 */
[----:B------:R-:W-:Y:S01]  /*0cd0*/  SHF.R.S32.HI R222, RZ, 0x1f, R17 ;  /* 0x0000001fffde7819 */ /* 0x000fe20000011411 */
[----:B------:R-:W-:Y:S02]  /*0ce0*/  IMAD R221, R2, 0x8, R5 ;  /* 0x0000000802dd7824 */ /* 0x000fe400078e0205 */
[----:B------:R-:W-:-:S02]  /*0cf0*/  IMAD.IADD R219, R216, 0x1, -R219 ;  /* 0x00000001d8db7824 */ /* 0x000fc400078e0adb */
[----:B------:R-:W-:-:S07]  /*0d00*/  IMAD R220, R7, 0x8, R218 ;  /* 0x0000000807dc7824 */ /* 0x000fce00078e02da */
.L_x_39:
[----:B------:R-:W0:Y:S01]  /*0d10*/  SHFL.IDX PT, R0, R217, RZ, 0x1f ;  /* 0x00001fffd9007589 */ /* 0x000e2200000e0000 */
[----:B------:R-:W-:Y:S01]  /*0d20*/  ULDC UR4, c[0x0][0xc38] ;  /* 0x00030e0000047ab9 */ /* 0x000fe20000000800 */
[----:B------:R-:W1:Y:S01]  /*0d30*/  S2UR UR44, SR_CgaCtaId ;  /* 0x00000000002c79c3 */ /* 0x000e620000008800 */
[----:B------:R-:W-:Y:S01]  /*0d40*/  UISETP.NE.AND UP0, UPT, UR4, 0x1, UPT ;  /* 0x000000010400788c */ /* 0x000fe2000bf05270 */
[----:B------:R-:W-:Y:S02]  /*0d50*/  UMOV UR39, UR41 ;  /* 0x0000002900277c82 */ /* 0x000fe40008000000 */
[----:B------:R-:W-:Y:S01]  /*0d60*/  ULDC UR4, c[0x0][0xc44] ;  /* 0x0003110000047ab9 */ /* 0x000fe20000000800 */
[----:B------:R-:W-:Y:S01]  /*0d70*/  ULDC.64 UR10, c[0x0][0x418] ;  /* 0x00010600000a7ab9 */ /* 0x000fe20000000a00 */
[----:B------:R-:W-:Y:S01]  /*0d80*/  UISETP.NE.AND UP1, UPT, UR4, 0x1, UPT ;  /* 0x000000010400788c */ /* 0x000fe2000bf25270 */
[----:B------:R-:W-:Y:S01]  /*0d90*/  UMOV UR50, 0x400 ;  /* 0x0000040000327882 */ /* 0x000fe20000000000 */
[----:B------:R-:W-:Y:S01]  /*0da0*/  ULDC UR47, c[0x0][0x424] ;  /* 0x00010900002f7ab9 */ /* 0x000fe20000000800 */
[----:B------:R-:W-:-:S03]  /*0db0*/  ULDC UR7, c[0x0][0x2f0] ;  /* 0x0000bc0000077ab9 */ /* 0x000fc60000000800 */
[----:B------:R-:W-:Y:S01]  /*0dc0*/  @UP0 ULDC UR4, c[0x0][0xc3c] ;  /* 0x00030f0000040ab9 */ /* 0x000fe20000000800 */
[----:B------:R-:W-:Y:S01]  /*0dd0*/  @UP0 ULDC UR6, c[0x0][0xc40] ;  /* 0x0003100000060ab9 */ /* 0x000fe20000000800 */
[----:B------:R-:W-:-:S03]  /*0de0*/  UIMAD.WIDE.U32 UR4, UR41, UR4, URZ ;  /* 0x00000004290472a5 */ /* 0x000fc6000f8e003f */
[----:B------:R-:W-:Y:S01]  /*0df0*/  @UP1 ULDC.64 UR8, c[0x0][0xc48] ;  /* 0x0003120000081ab9 */ /* 0x000fe20000000a00 */
[----:B------:R-:W-:Y:S02]  /*0e00*/  @UP0 USHF.R.U32.HI UR39, URZ, UR6, UR5 ;  /* 0x000000063f270299 */ /* 0x000fe40008011605 */
[----:B------:R-:W-:Y:S01]  /*0e10*/  UISETP.NE.U32.AND UP0, UPT, UR10, URZ, UPT ;  /* 0x0000003f0a00728c */ /* 0x000fe2000bf05070 */
[----:B0-----:R-:W-:Y:S01]  /*0e20*/  R2UR UR6, R0 ;  /* 0x00000000000672ca */ /* 0x001fe200000e0000 */
[----:B------:R-:W-:Y:S02]  /*0e30*/  UIMAD.WIDE.U32 UR4, UR39, UR8, URZ ;  /* 0x00000008270472a5 */ /* 0x000fe4000f8e003f */
[----:B-1----:R-:W-:Y:S02]  /*0e40*/  ULEA UR50, UR44, UR50, 0x18 ;  /* 0x000000322c327291 */ /* 0x002fe4000f8ec03f */
[----:B------:R-:W-:Y:S01]  /*0e50*/  UISETP.NE.AND.EX UP0, UPT, UR11, URZ, UPT, UP0 ;  /* 0x0000003f0b00728c */ /* 0x000fe2000bf05300 */
[----:B------:R-:W-:Y:S01]  /*0e60*/  UMOV UR40, UR39 ;  /* 0x0000002700287c82 */ /* 0x000fe20008000000 */
[----:B------:R-:W-:-:S02]  /*0e70*/  @UP1 USHF.R.U32.HI UR40, URZ, UR9, UR5 ;  /* 0x000000093f281299 */ /* 0x000fc40008011605 */
[----:B------:R-:W-:Y:S02]  /*0e80*/  UIADD3 UR5, UR50, 0x20400, URZ ;  /* 0x0002040032057890 */ /* 0x000fe4000fffe03f */
[----:B------:R-:W-:Y:S02]  /*0e90*/  USEL UR47, UR47, 0x1, UP0 ;  /* 0x000000012f2f7887 */ /* 0x000fe40008000000 */
[----:B------:R-:W-:Y:S02]  /*0ea0*/  ULEA.HI UR4, UR6, UR6, URZ, 0x1 ;  /* 0x0000000606047291 */ /* 0x000fe4000f8f083f */
[----:B------:R-:W-:Y:S02]  /*0eb0*/  ULOP3.LUT UP0, URZ, UR5, 0x3ff, URZ, 0xc0, !UPT ;  /* 0x000003ff053f7892 */ /* 0x000fe4000f80c03f */
[----:B------:R-:W-:Y:S02]  /*0ec0*/  ULOP3.LUT UR4, UR4, 0x1e, URZ, 0xc0, !UPT ;  /* 0x0000001e04047892 */ /* 0x000fe4000f8ec03f */
[----:B------:R-:W-:-:S02]  /*0ed0*/  UIMAD UR47, UR47, UR7, URZ ;  /* 0x000000072f2f72a4 */ /* 0x000fc4000f8e023f */
[----:B------:R-:W-:Y:S01]  /*0ee0*/  UIADD3 UR4, UR6, -UR4, URZ ;  /* 0x8000000406047290 */ /* 0x000fe2000fffe03f */
[----:B------:R-:W-:Y:S01]  /*0ef0*/  PLOP3.LUT P0, PT, PT, PT, UP0, 0x80, 0x0 ;  /* 0x000000000000781c */ /* 0x000fe20003f0f008 */
[----:B------:R-:W-:Y:S02]  /*0f00*/  UIADD3 UR6, UR47, 0x7f, URZ ;  /* 0x0000007f2f067890 */ /* 0x000fe4000fffe03f */
[----:B------:R-:W-:Y:S02]  /*0f10*/  ULEA UR4, UR4, UR5, 0xd ;  /* 0x0000000504047291 */ /* 0x000fe4000f8e683f */
[----:B------:R-:W-:Y:S02]  /*0f20*/  USHF.R.S32.HI UR5, URZ, 0x1f, UR6 ;  /* 0x0000001f3f057899 */ /* 0x000fe40008011406 */
[----:B------:R-:W-:Y:S02]  /*0f30*/  USHF.R.U32.HI UR4, URZ, 0x4, UR4 ;  /* 0x000000043f047899 */ /* 0x000fe40008011604 */
[----:B------:R-:W-:-:S02]  /*0f40*/  ULEA.HI UR5, UR5, UR6, URZ, 0x7 ;  /* 0x0000000605057291 */ /* 0x000fc4000f8f383f */
[----:B------:R-:W-:Y:S02]  /*0f50*/  ULOP3.LUT UR52, UR4, 0x3fff, URZ, 0xc0, !UPT ;  /* 0x00003fff04347892 */ /* 0x000fe4000f8ec03f */
[----:B------:R-:W-:Y:S01]  /*0f60*/  USHF.R.S32.HI UR46, URZ, 0x7, UR5 ;  /* 0x000000073f2e7899 */ /* 0x000fe20008011405 */
[----:B---34-:R-:W-:Y:S11]  /*0f70*/  @!P0 BRA `(.L_x_7) ;  /* 0x0000000000408947 */ /* 0x018ff60003800000 */
[----:B------:R-:W-:Y:S01]  /*0f80*/  MOV R0, 0x0 ;  /* 0x0000000000007802 */ /* 0x000fe20000000f00 */
[----:B------:R-:W-:Y:S01]  /*0f90*/  ULDC.64 UR4, c[0x4][0x1b0] ;  /* 0x01006c0000047ab9 */ /* 0x000fe20000000a00 */
[----:B------:R-:W-:Y:S01]  /*0fa0*/  ULDC.64 UR6, c[0x4][0x98] ;  /* 0x0100260000067ab9 */ /* 0x000fe20000000a00 */
[----:B------:R-:W-:Y:S01]  /*0fb0*/  MOV R4, UR4 ;  /* 0x0000000400047c02 */ /* 0x000fe20008000f00 */
[----:B------:R0:W1:Y:S01]  /*0fc0*/  LDC.64 R2, c[0x4][R0] ;  /* 0x0100000000027b82 */ /* 0x0000620000000a00 */
[----:B------:R-:W-:Y:S01]  /*0fd0*/  IMAD.U32 R5, RZ, RZ, UR5 ;  /* 0x00000005ff057e24 */ /* 0x000fe2000f8e00ff */
[----:B------:R-:W-:Y:S01]  /*0fe0*/  ULDC.64 UR4, c[0x4][0x1b8] ;  /* 0x01006e0000047ab9 */ /* 0x000fe20000000a00 */
[----:B------:R-:W-:Y:S02]  /*0ff0*/  IMAD.U32 R10, RZ, RZ, UR6 ;  /* 0x00000006ff0a7e24 */ /* 0x000fe4000f8e00ff */
[----:B------:R-:W-:Y:S02]  /*1000*/  IMAD.U32 R6, RZ, RZ, UR4 ;  /* 0x00000004ff067e24 */ /* 0x000fe4000f8e00ff */
[----:B------:R-:W-:-:S02]  /*1010*/  IMAD.U32 R7, RZ, RZ, UR5 ;  /* 0x00000005ff077e24 */ /* 0x000fc4000f8e00ff */
[----:B------:R-:W-:Y:S02]  /*1020*/  IMAD.U32 R11, RZ, RZ, UR7 ;  /* 0x00000007ff0b7e24 */ /* 0x000fe4000f8e00ff */
[----:B------:R-:W-:Y:S02]  /*1030*/  IMAD.MOV.U32 R8, RZ, RZ, 0x70 ;  /* 0x00000070ff087424 */ /* 0x000fe400078e00ff */
[----:B------:R-:W-:Y:S02]  /*1040*/  IMAD.MOV.U32 R12, RZ, RZ, 0x1 ;  /* 0x00000001ff0c7424 */ /* 0x000fe400078e00ff */
[----:B0-----:R-:W-:-:S07]  /*1050*/  IMAD.MOV.U32 R13, RZ, RZ, RZ ;  /* 0x000000ffff0d7224 */ /* 0x001fce00078e00ff */
[----:B------:R-:W-:-:S07]  /*1060*/  LEPC R20, `(.L_x_7) ;  /* 0x000000001014794e */ /* 0x000fce0000000000 */
[----:B-1----:R-:W-:Y:S05]  /*1070*/  CALL.ABS.NOINC R2 ;  /* 0x0000000002007343 */ /* 0x002fea0003c00000 */
.L_x_7:
[----:B------:R-:W-:Y:S01]  /*1080*/  ULDC.64 UR6, c[0x0][0x990] ;  /* 0x0002640000067ab9 */ /* 0x000fe20000000a00 */
[----:B------:R-:W-:Y:S01]  /*1090*/  ULDC.64 UR4, c[0x0][0x998] ;  /* 0x0002660000047ab9 */ /* 0x000fe20000000a00 */
[----:B------:R-:W-:Y:S01]  /*10a0*/  UISETP.NE.U32.AND UP0, UPT, UR6, URZ, UPT ;  /* 0x0000003f0600728c */ /* 0x000fe2000bf05070 */
[----:B------:R-:W-:Y:S01]  /*10b0*/  IMAD.MOV.U32 R5, RZ, RZ, 0x3f800000 ;  /* 0x3f800000ff057424 */ /* 0x000fe200078e00ff */
[----:B------:R-:W-:Y:S01]  /*10c0*/  UISETP.NE.U32.AND UP1, UPT, UR4, URZ, UPT ;  /* 0x0000003f0400728c */ /* 0x000fe2000bf25070 */
[----:B------:R-:W-:Y:S01]  /*10d0*/  IMAD.MOV.U32 R0, RZ, RZ, 0x3f800000 ;  /* 0x3f800000ff007424 */ /* 0x000fe200078e00ff */
[----:B------:R-:W-:Y:S02]  /*10e0*/  UISETP.NE.AND.EX UP0, UPT, UR7, URZ, UPT, UP0 ;  /* 0x0000003f0700728c */ /* 0x000fe4000bf05300 */
[----:B------:R-:W-:-:S04]  /*10f0*/  UISETP.NE.AND.EX UP1, UPT, UR5, URZ, UPT, UP1 ;  /* 0x0000003f0500728c */ /* 0x000fc8000bf25310 */
[----:B------:R-:W-:Y:S02]  /*1100*/  PLOP3.LUT P0, PT, PT, PT, UP0, 0x80, 0x0 ;  /* 0x000000000000781c */ /* 0x000fe40003f0f008 */
[----:B------:R-:W-:-:S03]  /*1110*/  PLOP3.LUT P1, PT, PT, PT, UP1, 0x80, 0x0 ;  /* 0x000000000000781c */ /* 0x000fc60003f2f018 */
[----:B------:R-:W-:Y:S02]  /*1120*/  @UP0 USHF.R.S32.HI UR8, URZ, 0x1f, UR40 ;  /* 0x0000001f3f080899 */ /* 0x000fe40008011428 */
[----:B------:R-:W-:Y:S01]  /*1130*/  @UP1 USHF.R.S32.HI UR9, URZ, 0x1f, UR40 ;  /* 0x0000001f3f091899 */ /* 0x000fe20008011428 */
[----:B------:R-:W-:Y:S01]  /*1140*/  @UP0 ULDC.64 UR12, c[0x0][0x9a8] ;  /* 0x00026a00000c0ab9 */ /* 0x000fe20000000a00 */
[----:B------:R-:W-:Y:S02]  /*1150*/  @UP0 UIADD3 UR16, -UR40, URZ, URZ ;  /* 0x0000003f28100290 */ /* 0x000fe4000fffe13f */
[----:B------:R-:W-:Y:S01]  /*1160*/  @UP1 UIADD3 UR20, -UR40, URZ, URZ ;  /* 0x0000003f28141290 */ /* 0x000fe2000fffe13f */
[----:B------:R-:W-:Y:S01]  /*1170*/  @UP1 ULDC.64 UR14, c[0x0][0x9b8] ;  /* 0x00026e00000e1ab9 */ /* 0x000fe20000000a00 */
[----:B------:R-:W-:Y:S02]  /*1180*/  @UP0 UIMAD.WIDE.U32 UR10, UR40, UR12, URZ ;  /* 0x0000000c280a02a5 */ /* 0x000fe4000f8e003f */
[----:B------:R-:W-:Y:S01]  /*1190*/  @UP0 UIMAD UR8, UR8, UR12, URZ ;  /* 0x0000000c080802a4 */ /* 0x000fe2000f8e023f */
[----:B------:R-:W-:Y:S01]  /*11a0*/  @UP0 ULDC UR17, c[0x0][0xc44] ;  /* 0x0003110000110ab9 */ /* 0x000fe20000000800 */
[----:B------:R-:W-:Y:S01]  /*11b0*/  @UP1 ULDC UR21, c[0x0][0xc44] ;  /* 0x0003110000151ab9 */ /* 0x000fe20000000800 */
[----:B------:R-:W-:-:S02]  /*11c0*/  @UP1 UIMAD UR12, UR9, UR14, URZ ;  /* 0x0000000e090c12a4 */ /* 0x000fc4000f8e023f */
[----:B------:R-:W-:Y:S02]  /*11d0*/  @UP0 UIMAD UR16, UR17, UR16, UR39 ;  /* 0x00000010111002a4 */ /* 0x000fe4000f8e0227 */
[----:B------:R-:W-:Y:S02]  /*11e0*/  @UP1 UIMAD UR20, UR21, UR20, UR39 ;  /* 0x00000014151412a4 */ /* 0x000fe4000f8e0227 */
[----:B------:R-:W-:Y:S02]  /*11f0*/  @UP0 UIMAD UR18, UR40, UR13, UR8 ;  /* 0x0000000d281202a4 */ /* 0x000fe4000f8e0208 */
[----:B------:R-:W-:Y:S02]  /*1200*/  @UP0 USHF.R.S32.HI UR17, URZ, 0x1f, UR16 ;  /* 0x0000001f3f110899 */ /* 0x000fe40008011410 */
[----:B------:R-:W-:Y:S02]  /*1210*/  @UP1 USHF.R.S32.HI UR21, URZ, 0x1f, UR20 ;  /* 0x0000001f3f151899 */ /* 0x000fe40008011414 */
[----:B------:R-:W-:-:S02]  /*1220*/  @UP1 UIMAD.WIDE.U32 UR8, UR40, UR14, URZ ;  /* 0x0000000e280812a5 */ /* 0x000fc4000f8e003f */
[----:B------:R-:W-:Y:S02]  /*1230*/  @UP1 UIMAD UR19, UR40, UR15, UR12 ;  /* 0x0000000f281312a4 */ /* 0x000fe4000f8e020c */
[----:B------:R-:W-:Y:S01]  /*1240*/  @UP0 UIADD3 UR11, UR11, UR18, URZ ;  /* 0x000000120b0b0290 */ /* 0x000fe2000fffe03f */
[----:B------:R-:W-:Y:S01]  /*1250*/  @UP0 ULDC.64 UR14, c[0x0][0x9b0] ;  /* 0x00026c00000e0ab9 */ /* 0x000fe20000000a00 */
[----:B------:R-:W-:Y:S01]  /*1260*/  @UP1 ULDC.64 UR12, c[0x0][0x9c0] ;  /* 0x00027000000c1ab9 */ /* 0x000fe20000000a00 */
[----:B------:R-:W-:Y:S02]  /*1270*/  @UP0 UIMAD UR17, UR17, UR14, URZ ;  /* 0x0000000e111102a4 */ /* 0x000fe4000f8e023f */
[----:B------:R-:W-:Y:S02]  /*1280*/  @UP1 UIMAD UR18, UR21, UR12, URZ ;  /* 0x0000000c151212a4 */ /* 0x000fe4000f8e023f */
[----:B------:R-:W-:Y:S02]  /*1290*/  @UP1 UIADD3 UR9, UR9, UR19, URZ ;  /* 0x0000001309091290 */ /* 0x000fe4000fffe03f */
[----:B------:R-:W-:-:S02]  /*12a0*/  @UP0 UIMAD UR17, UR16, UR15, UR17 ;  /* 0x0000000f101102a4 */ /* 0x000fc4000f8e0211 */
[----:B------:R-:W-:Y:S02]  /*12b0*/  @UP1 UIMAD UR18, UR20, UR13, UR18 ;  /* 0x0000000d141212a4 */ /* 0x000fe4000f8e0212 */
[----:B------:R-:W-:Y:S02]  /*12c0*/  @UP0 UIMAD.WIDE.U32 UR14, UR16, UR14, UR10 ;  /* 0x0000000e100e02a5 */ /* 0x000fe4000f8e000a */
[----:B------:R-:W-:Y:S02]  /*12d0*/  @UP1 UIMAD.WIDE.U32 UR12, UR20, UR12, UR8 ;  /* 0x0000000c140c12a5 */ /* 0x000fe4000f8e0008 */
[----:B------:R-:W-:Y:S02]  /*12e0*/  @UP0 UIADD3 UR9, UR15, UR17, URZ ;  /* 0x000000110f090290 */ /* 0x000fe4000fffe03f */
[----:B------:R-:W-:Y:S02]  /*12f0*/  @UP0 ULEA UR6, UP2, UR14, UR6, 0x2 ;  /* 0x000000060e060291 */ /* 0x000fe4000f84103f */
[----:B------:R-:W-:-:S02]  /*1300*/  @UP1 UIADD3 UR8, UR13, UR18, URZ ;  /* 0x000000120d081290 */ /* 0x000fc4000fffe03f */
[----:B------:R-:W-:Y:S02]  /*1310*/  @UP1 ULEA UR4, UP3, UR12, UR4, 0x2 ;  /* 0x000000040c041291 */ /* 0x000fe4000f86103f */
[----:B------:R-:W-:Y:S01]  /*1320*/  @UP0 ULEA.HI.X UR7, UR14, UR7, UR9, 0x2, UP2 ;  /* 0x000000070e070291 */ /* 0x000fe200090f1409 */
[----:B------:R-:W-:Y:S01]  /*1330*/  IMAD.U32 R2, RZ, RZ, UR6 ;  /* 0x00000006ff027e24 */ /* 0x000fe2000f8e00ff */
[----:B------:R-:W-:Y:S02]  /*1340*/  @UP1 ULEA.HI.X UR5, UR12, UR5, UR8, 0x2, UP3 ;  /* 0x000000050c051291 */ /* 0x000fe400098f1408 */
[----:B------:R-:W-:Y:S02]  /*1350*/  IMAD.U32 R6, RZ, RZ, UR4 ;  /* 0x00000004ff067e24 */ /* 0x000fe4000f8e00ff */
[----:B------:R-:W-:Y:S02]  /*1360*/  IMAD.U32 R3, RZ, RZ, UR7 ;  /* 0x00000007ff037e24 */ /* 0x000fe4000f8e00ff */
[----:B------:R-:W-:-:S03]  /*1370*/  IMAD.U32 R7, RZ, RZ, UR5 ;  /* 0x00000005ff077e24 */ /* 0x000fc6000f8e00ff */
[----:B------:R-:W2:Y:S04]  /*1380*/  @P0 LDG.E R5, desc[UR48][R2.64] ;  /* 0x0000003002050981 */ /* 0x000ea8000c1e1900 */
[----:B------:R-:W2:Y:S01]  /*1390*/  @P1 LDG.E R0, desc[UR48][R6.64] ;  /* 0x0000003006001981 */ /* 0x000ea2000c1e1900 */
[----:B------:R-:W-:Y:S01]  /*13a0*/  ULOP3.LUT UR4, UR42, 0x1, URZ, 0xc0, !UPT ;  /* 0x000000012a047892 */ /* 0x000fe2000f8ec03f */
[----:B------:R-:W0:Y:S05]  /*13b0*/  S2R R20, SR_TID.X ;  /* 0x0000000000147919 */ /* 0x000e2a0000002100 */
[----:B------:R-:W-:Y:S01]  /*13c0*/  IMAD.U32 R4, RZ, RZ, UR4 ;  /* 0x00000004ff047e24 */ /* 0x000fe2000f8e00ff */
[----:B------:R-:W-:-:S04]  /*13d0*/  ULDC UR4, c[0x0][0x9d8] ;  /* 0x0002760000047ab9 */ /* 0x000fc80000000800 */
[----:B------:R-:W-:-:S04]  /*13e0*/  SHF.L.U32 R4, R4, 0x1f, RZ ;  /* 0x0000001f04047819 */ /* 0x000fc800000006ff */
[----:B------:R-:W1:Y:S01]  /*13f0*/  SYNCS.PHASECHK.TRANS64.TRYWAIT P0, [UR50+0x38800], R4 ;  /* 0x03880004ff0075a7 */ /* 0x000e620008000172 */
[----:B0-----:R-:W-:Y:S01]  /*1400*/  SHF.R.U32.HI R20, RZ, 0x7, R20 ;  /* 0x00000007ff147819 */ /* 0x001fe20000011614 */
[----:B--2---:R-:W-:-:S04]  /*1410*/  FMUL.FTZ R0, R5, R0 ;  /* 0x0000000005007220 */ /* 0x004fc80000410000 */
[----:B------:R-:W-:Y:S02]  /*1420*/  VIADD R5, R20, 0x8 ;  /* 0x0000000814057836 */ /* 0x000fe40000000000 */
[----:B------:R-:W-:Y:S01]  /*1430*/  FMUL.FTZ R0, R0, UR4 ;  /* 0x0000000400007c20 */ /* 0x000fe20008410000 */
[----:B-1----:R-:W-:Y:S06]  /*1440*/  @!P0 BRA `(.L_x_8) ;  /* 0x000000dc00648947 */ /* 0x002fec0003800000 */
.L_x_105:
[----:B------:R-:W-:Y:S05]  /*1450*/  WARPSYNC.ALL ;  /* 0x0000000000007948 */ /* 0x000fea0003800000 */
[----:B------:R-:W-:Y:S01]  /*1460*/  UISETP.NE.AND UP0, UPT, UR43, 0x3, UPT ;  /* 0x000000032b00788c */ /* 0x000fe2000bf05270 */
[----:B------:R1:W-:Y:S05]  /*1470*/  BAR.SYNC.DEFER_BLOCKING R5, 0x100 ;  /* 0x000400050000751d */ /* 0x0003ea0000010000 */
[----:B------:R-:W-:-:S13]  /*1480*/  PLOP3.LUT P0, PT, PT, PT, UP0, 0x80, 0x0 ;  /* 0x000000000000781c */ /* 0x000fda0003f0f008 */
[----:B-1----:R-:W-:Y:S05]  /*1490*/  @!P0 BRA `(.L_x_9) ;  /* 0x0000000000048947 */ /* 0x002fea0003800000 */
[----:B------:R-:W-:Y:S01]  /*14a0*/  BPT.TRAP 0x1 ;  /* 0x000000040000795c */ /* 0x000fe20000300000 */
.L_x_9:
[----:B------:R-:W-:Y:S01]  /*14b0*/  ULEA UR51, UR37, UR50, 0x3 ;  /* 0x0000003225337291 */ /* 0x000fe2000f8e183f */
[----:B------:R-:W-:-:S05]  /*14c0*/  IMAD.U32 R6, RZ, RZ, UR36 ;  /* 0x00000024ff067e24 */ /* 0x000fca000f8e00ff */
[----:B------:R-:W-:-:S04]  /*14d0*/  SHF.L.U32 R6, R6, 0x1f, RZ ;  /* 0x0000001f06067819 */ /* 0x000fc800000006ff */
[----:B------:R1:W2:Y:S01]  /*14e0*/  SYNCS.PHASECHK.TRANS64.TRYWAIT P1, [UR51+0x38830], R6 ;  /* 0x03883006ff0075a7 */ /* 0x0002a20008020173 */
[----:B------:R-:W-:Y:S05]  /*14f0*/  @!P0 BRA `(.L_x_10) ;  /* 0x0000000000048947 */ /* 0x000fea0003800000 */
[----:B------:R-:W-:Y:S01]  /*1500*/  BPT.TRAP 0x1 ;  /* 0x000000040000795c */ /* 0x000fe20000300000 */
.L_x_10:
[----:B--2---:R-:W-:Y:S05]  /*1510*/  @P1 BRA `(.L_x_11) ;  /* 0x0000000000081947 */ /* 0x004fea0003800000 */
[----:B------:R-:W2:Y:S02]  /*1520*/  SYNCS.PHASECHK.TRANS64.TRYWAIT P1, [UR51+0x38830], R6 ;  /* 0x03883006ff0075a7 */ /* 0x000ea40008020173 */
[----:B--2---:R-:W-:Y:S05]  /*1530*/  @!P1 BRA `(.L_x_12) ;  /* 0x000000dc00409947 */ /* 0x004fea0003800000 */
.L_x_11:
[----:B------:R-:W-:Y:S01]  /*1540*/  UIADD3 UR4, UR50, 0x28400, URZ ;  /* 0x0002840032047890 */ /* 0x000fe2000fffe03f */
[----:B------:R-:W-:Y:S01]  /*1550*/  WARPGROUP.ARRIVE ;  /* 0x00000000000079c5 */ /* 0x000fe20000000000 */
[----:B------:R-:W-:-:S05]  /*1560*/  ULOP3.LUT UR32, UR52, 0x10000, URZ, 0xfc, !UPT ;  /* 0x0001000034207892 */ /* 0x000fca000f8efc3f */
[----:B------:R-:W2:Y:S01]  /*1570*/  S2R R2, SR_TID.X ;  /* 0x0000000000027919 */ /* 0x000ea20000002100 */
[----:B------:R-:W-:Y:S01]  /*1580*/  USHF.R.U32.HI UR4, URZ, 0x4, UR4 ;  /* 0x000000043f047899 */ /* 0x000fe20008011604 */
[----:B------:R-:W-:Y:S01]  /*1590*/  UMOV UR33, 0x40000040 ;  /* 0x4000004000217882 */ /* 0x000fe20000000000 */
[----:B------:R-:W-:Y:S02]  /*15a0*/  UMOV UR35, 0x40000040 ;  /* 0x4000004000237882 */ /* 0x000fe40000000000 */
[----:B------:R-:W-:Y:S01]  /*15b0*/  ULOP3.LUT UR4, UR4, 0x3fff, URZ, 0xc0, !UPT ;  /* 0x00003fff04047892 */ /* 0x000fe2000f8ec03f */
[----:B------:R-:W-:Y:S01]  /*15c0*/  UMOV UR5, 0x40000040 ;  /* 0x4000004000057882 */ /* 0x000fe20000000000 */
[----:B------:R-:W-:Y:S02]  /*15d0*/  UMOV UR7, 0x40000040 ;  /* 0x4000004000077882 */ /* 0x000fe40000000000 */
[----:B------:R-:W-:Y:S02]  /*15e0*/  ULOP3.LUT UR45, UR4, 0x10000, URZ, 0xfc, !UPT ;  /* 0x00010000042d7892 */ /* 0x000fe4000f8efc3f */
[----:B------:R-:W-:-:S02]  /*15f0*/  UIADD3 UR4, UR32, 0x2, URZ ;  /* 0x0000000220047890 */ /* 0x000fc4000fffe03f */
[----:B------:R-:W-:Y:S02]  /*1600*/  ULEA UR34, UR37, UR45, 0xb ;  /* 0x0000002d25227291 */ /* 0x000fe4000f8e583f */
[----:B------:R-:W-:Y:S02]  /*1610*/  UIADD3 UR8, UR32, 0x4, URZ ;  /* 0x0000000420087890 */ /* 0x000fe4000fffe03f */
[----:B------:R-:W-:Y:S02]  /*1620*/  UIADD3 UR6, UR34, 0x2, URZ ;  /* 0x0000000222067890 */ /* 0x000fe4000fffe03f */
[----:B------:R-:W-:Y:S01]  /*1630*/  UIADD3 UR10, UR34, 0x4, URZ ;  /* 0x00000004220a7890 */ /* 0x000fe2000fffe03f */
[----:B------:R-:W-:Y:S02]  /*1640*/  UMOV UR9, 0x40000040 ;  /* 0x4000004000097882 */ /* 0x000fe40000000000 */
[----:B------:R-:W-:Y:S01]  /*1650*/  QGMMA.64x128x32.F32.E4M3.E4M3 R24, gdesc[UR32], RZ, !UPT, gsb0 ;  /* 0x01e00000201879f3 */ /* 0x000fe2000c0008ff */
[----:B------:R-:W-:Y:S01]  /*1660*/  UMOV UR11, 0x40000040 ;  /* 0x40000040000b7882 */ /* 0x000fe20000000000 */
[----:B------:R-:W-:-:S02]  /*1670*/  UIADD3 UR12, UR32, 0x6, URZ ;  /* 0x00000006200c7890 */ /* 0x000fc4000fffe03f */
[----:B------:R-:W-:Y:S01]  /*1680*/  UIADD3 UR14, UR34, 0x6, URZ ;  /* 0x00000006220e7890 */ /* 0x000fe2000fffe03f */
[----:B------:R-:W-:Y:S01]  /*1690*/  UMOV UR13, 0x40000040 ;  /* 0x40000040000d7882 */ /* 0x000fe20000000000 */
[----:B------:R-:W-:Y:S01]  /*16a0*/  UMOV UR15, 0x40000040 ;  /* 0x40000040000f7882 */ /* 0x000fe20000000000 */
[----:B------:R-:W-:Y:S02]  /*16b0*/  UIADD3 UR16, UR32, 0x400, URZ ;  /* 0x0000040020107890 */ /* 0x000fe4000fffe03f */
[----:B------:R-:W-:Y:S01]  /*16c0*/  UIADD3 UR18, UR34, 0x400, URZ ;  /* 0x0000040022127890 */ /* 0x000fe2000fffe03f */
[----:B--2---:R-:W-:Y:S01]  /*16d0*/  SHF.R.U32.HI R2, RZ, 0x7, R2 ;  /* 0x00000007ff027819 */ /* 0x004fe20000011602 */
[----:B------:R-:W-:Y:S01]  /*16e0*/  UMOV UR17, 0x40000040 ;  /* 0x4000004000117882 */ /* 0x000fe20000000000 */
[----:B------:R-:W-:Y:S01]  /*16f0*/  UMOV UR19, 0x40000040 ;  /* 0x4000004000137882 */ /* 0x000fe20000000000 */
[----:B------:R-:W-:Y:S01]  /*1700*/  UIADD3 UR20, UR32, 0x402, URZ ;  /* 0x0000040220147890 */ /* 0x000fe2000fffe03f */
[----:B------:R-:W-:Y:S01]  /*1710*/  IADD3 R2, -R2, 0xb, RZ ;  /* 0x0000000b02027810 */ /* 0x000fe20007ffe1ff */
[----:B------:R-:W-:Y:S01]  /*1720*/  UIADD3 UR22, UR34, 0x402, URZ ;  /* 0x0000040222167890 */ /* 0x000fe2000fffe03f */
[----:B------:R-:W-:Y:S01]  /*1730*/  UMOV UR21, 0x40000040 ;  /* 0x4000004000157882 */ /* 0x000fe20000000000 */
[----:B------:R-:W-:Y:S01]  /*1740*/  UMOV UR23, 0x40000040 ;  /* 0x4000004000177882 */ /* 0x000fe20000000000 */
[----:B------:R-:W-:-:S02]  /*1750*/  UIADD3 UR24, UR32, 0x404, URZ ;  /* 0x0000040420187890 */ /* 0x000fc4000fffe03f */
[----:B------:R-:W-:Y:S01]  /*1760*/  UIADD3 UR26, UR34, 0x404, URZ ;  /* 0x00000404221a7890 */ /* 0x000fe2000fffe03f */
[----:B------:R-:W-:Y:S01]  /*1770*/  UMOV UR25, 0x40000040 ;  /* 0x4000004000197882 */ /* 0x000fe20000000000 */
[----:B------:R-:W-:Y:S01]  /*1780*/  UMOV UR27, 0x40000040 ;  /* 0x40000040001b7882 */ /* 0x000fe20000000000 */
[----:B------:R-:W-:Y:S02]  /*1790*/  UIADD3 UR28, UR32, 0x406, URZ ;  /* 0x00000406201c7890 */ /* 0x000fe4000fffe03f */
[----:B------:R-:W-:Y:S01]  /*17a0*/  UIADD3 UR30, UR34, 0x406, URZ ;  /* 0x00000406221e7890 */ /* 0x000fe2000fffe03f */
[----:B------:R-:W-:Y:S01]  /*17b0*/  UMOV UR29, 0x40000040 ;  /* 0x40000040001d7882 */ /* 0x000fe20000000000 */
[----:B------:R-:W-:Y:S01]  /*17c0*/  UMOV UR31, 0x40000040 ;  /* 0x40000040001f7882 */ /* 0x000fe20000000000 */
[----:B------:R-:W-:Y:S02]  /*17d0*/  WARPGROUP.DEPBAR.LE gsb0, 0x0 ;  /* 0x00008000000079c5 */ /* 0x000fe40000010000 */
[----:B------:R-:W-:-:S06]  /*17e0*/  WARPGROUP.ARRIVE ;  /* 0x00000000000079c5 */ /* 0x000fcc0000000000 */
[----:B------:R-:W-:Y:S03]  /*17f0*/  QGMMA.64x128x32.F32.E4M3.E4M3 R24, gdesc[UR4], R24, gsb0 ;  /* 0x01e00000041879f3 */ /* 0x000fe60008000818 */
[----:B------:R-:W-:Y:S02]  /*1800*/  WARPGROUP.DEPBAR.LE gsb0, 0x0 ;  /* 0x00008000000079c5 */ /* 0x000fe40000010000 */
[----:B------:R-:W-:-:S07]  /*1810*/  WARPGROUP.ARRIVE ;  /* 0x00000000000079c5 */ /* 0x000fce0000000000 */
        /* <DEDUP_REMOVED lines=17> */
[----:B------:R2:W-:Y:S06]  /*1930*/  BAR.ARV R2, 0x100 ;  /* 0x000400020000751d */ /* 0x0005ec0000002000 */
[----:B------:R-:W-:Y:S05]  /*1940*/  @!P0 BRA `(.L_x_13) ;  /* 0x0000000000048947 */ /* 0x000fea0003800000 */
[----:B------:R-:W-:Y:S01]  /*1950*/  BPT.TRAP 0x1 ;  /* 0x000000040000795c */ /* 0x000fe20000300000 */
.L_x_13:
[C---:B------:R-:W-:Y:S01]  /*1960*/  FMUL.FTZ R24, R0.reuse, R24 ;  /* 0x0000001800187220 */ /* 0x040fe20000410000 */
[C---:B------:R-:W-:Y:S01]  /*1970*/  FMUL.FTZ R25, R0.reuse, R25 ;  /* 0x0000001900197220 */ /* 0x040fe20000410000 */
[----:B------:R-:W-:Y:S01]  /*1980*/  UIMAD UR6, UR46, -0x80, UR47 ;  /* 0xffffff802e0678a4 */ /* 0x000fe2000f8e022f */
[C---:B------:R-:W-:Y:S01]  /*1990*/  FMUL.FTZ R28, R0.reuse, R28 ;  /* 0x0000001c001c7220 */ /* 0x040fe20000410000 */
[C---:B------:R-:W-:Y:S01]  /*19a0*/  FMUL.FTZ R38, R0.reuse, R38 ;  /* 0x0000002600267220 */ /* 0x040fe20000410000 */
[C---:B------:R-:W-:Y:S01]  /*19b0*/  FMUL.FTZ R29, R0.reuse, R29 ;  /* 0x0000001d001d7220 */ /* 0x040fe20000410000 */
[----:B------:R-:W-:Y:S01]  /*19c0*/  UIADD3 UR6, UR6, 0x80, URZ ;  /* 0x0000008006067890 */ /* 0x000fe2000fffe03f */
[----:B------:R-:W-:Y:S01]  /*19d0*/  MUFU.TANH R24, R24 ;  /* 0x0000001800187308 */ /* 0x000fe20000002400 */
[C---:B------:R-:W-:Y:S01]  /*19e0*/  FMUL.FTZ R32, R0.reuse, R32 ;  /* 0x0000002000207220 */ /* 0x040fe20000410000 */
[C---:B------:R-:W-:Y:S01]  /*19f0*/  FMUL.FTZ R33, R0.reuse, R33 ;  /* 0x0000002100217220 */ /* 0x040fe20000410000 */
[C---:B------:R-:W-:Y:S01]  /*1a00*/  FMUL.FTZ R26, R0.reuse, R26 ;  /* 0x0000001a001a7220 */ /* 0x040fe20000410000 */
[C---:B------:R-:W-:Y:S01]  /*1a10*/  FMUL.FTZ R39, R0.reuse, R39 ;  /* 0x0000002700277220 */ /* 0x040fe20000410000 */
[C---:B------:R-:W-:Y:S01]  /*1a20*/  FMUL.FTZ R42, R0.reuse, R42 ;  /* 0x0000002a002a7220 */ /* 0x040fe20000410000 */
[C---:B------:R-:W-:Y:S01]  /*1a30*/  FMUL.FTZ R36, R0.reuse, R36 ;  /* 0x0000002400247220 */ /* 0x040fe20000410000 */
[C---:B------:R-:W-:Y:S01]  /*1a40*/  FMUL.FTZ R27, R0.reuse, R27 ;  /* 0x0000001b001b7220 */ /* 0x040fe20000410000 */
        /* <DEDUP_REMOVED lines=8> */
[----:B------:R3:W-:Y:S01]  /*1ad0*/  MUFU.TANH R11, R38 ;  /* 0x00000026000b7308 */ /* 0x0007e20000002400 */
[C---:B------:R-:W-:Y:S01]  /*1ae0*/  FMUL.FTZ R41, R0.reuse, R41 ;  /* 0x0000002900297220 */ /* 0x040fe20000410000 */
[C---:B------:R-:W-:Y:S01]  /*1af0*/  FMUL.FTZ R34, R0.reuse, R34 ;  /* 0x0000002200227220 */ /* 0x040fe20000410000 */
[C---:B------:R-:W-:Y:S01]  /*1b00*/  FMUL.FTZ R50, R0.reuse, R50 ;  /* 0x0000003200327220 */ /* 0x040fe20000410000 */
[C---:B------:R-:W-:Y:S01]  /*1b10*/  FMUL.FTZ R44, R0.reuse, R44 ;  /* 0x0000002c002c7220 */ /* 0x040fe20000410000 */
[C---:B------:R-:W-:Y:S01]  /*1b20*/  FMUL.FTZ R35, R0.reuse, R35 ;  /* 0x0000002300237220 */ /* 0x040fe20000410000 */
[C---:B------:R-:W-:Y:S01]  /*1b30*/  FMUL.FTZ R55, R0.reuse, R55 ;  /* 0x0000003700377220 */ /* 0x040fe20000410000 */
[----:B------:R-:W-:Y:S01]  /*1b40*/  FMUL.FTZ R45, R0, R45 ;  /* 0x0000002d002d7220 */ /* 0x000fe20000410000 */
[----:B------:R-:W-:Y:S01]  /*1b50*/  MUFU.TANH R28, R28 ;  /* 0x0000001c001c7308 */ /* 0x000fe20000002400 */
[----:B---3--:R-:W-:-:S02]  /*1b60*/  IMAD.U32 R38, RZ, RZ, UR6 ;  /* 0x00000006ff267e24 */ /* 0x008fc4000f8e00ff */
[C---:B------:R-:W-:Y:S01]  /*1b70*/  FMUL.FTZ R58, R0.reuse, R58 ;  /* 0x0000003a003a7220 */ /* 0x040fe20000410000 */
[C---:B------:R-:W-:Y:S01]  /*1b80*/  FMUL.FTZ R48, R0.reuse, R48 ;  /* 0x0000003000307220 */ /* 0x040fe20000410000 */
[C---:B------:R-:W-:Y:S01]  /*1b90*/  FMUL.FTZ R63, R0.reuse, R63 ;  /* 0x0000003f003f7220 */ /* 0x040fe20000410000 */
[----:B------:R-:W-:Y:S02]  /*1ba0*/  IMAD R38, R219, -0x2, R38 ;  /* 0xfffffffedb267824 */ /* 0x000fe400078e0226 */
[C---:B------:R-:W-:Y:S01]  /*1bb0*/  FMUL.FTZ R49, R0.reuse, R49 ;  /* 0x0000003100317220 */ /* 0x040fe20000410000 */
[C---:B------:R-:W-:Y:S01]  /*1bc0*/  FMUL.FTZ R66, R0.reuse, R66 ;  /* 0x0000004200427220 */ /* 0x040fe20000410000 */
[----:B------:R-:W-:Y:S01]  /*1bd0*/  MUFU.TANH R29, R29 ;  /* 0x0000001d001d7308 */ /* 0x000fe20000002400 */
[----:B------:R-:W-:Y:S01]  /*1be0*/  FMUL.FTZ R52, R0, R52 ;  /* 0x0000003400347220 */ /* 0x000fe20000410000 */
[----:B------:R-:W-:Y:S01]  /*1bf0*/  ISETP.GT.AND P2, PT, R38, RZ, PT ;  /* 0x000000ff2600720c */ /* 0x000fe20003f44270 */
[----:B------:R-:W-:Y:S01]  /*1c00*/  FMUL.FTZ R53, R0, R53 ;  /* 0x0000003500357220 */ /* 0x000fe20000410000 */
[----:B------:R-:W-:Y:S01]  /*1c10*/  ISETP.GT.AND P1, PT, R38, 0x1, PT ;  /* 0x000000012600780c */ /* 0x000fe20003f24270 */
[----:B------:R-:W-:Y:S01]  /*1c20*/  FMUL.FTZ R71, R0, R71 ;  /* 0x0000004700477220 */ /* 0x000fe20000410000 */
[----:B------:R-:W-:Y:S01]  /*1c30*/  ISETP.GT.AND P6, PT, R38, 0x8, PT ;  /* 0x000000082600780c */ /* 0x000fe20003fc4270 */
[----:B------:R-:W-:Y:S01]  /*1c40*/  FMUL.FTZ R56, R0, R56 ;  /* 0x0000003800387220 */ /* 0x000fe20000410000 */
[----:B------:R-:W-:Y:S01]  /*1c50*/  MUFU.TANH R32, R32 ;  /* 0x0000002000207308 */ /* 0x000fe20000002400 */
[----:B------:R-:W-:Y:S01]  /*1c60*/  ISETP.GT.AND P5, PT, R38, 0x9, PT ;  /* 0x000000092600780c */ /* 0x000fe20003fa4270 */
[----:B------:R-:W-:Y:S01]  /*1c70*/  FMUL.FTZ R57, R0, R57 ;  /* 0x0000003900397220 */ /* 0x000fe20000410000 */
[----:B------:R-:W-:Y:S01]  /*1c80*/  ISETP.GT.AND P4, PT, R38, 0x10, PT ;  /* 0x000000102600780c */ /* 0x000fe20003f84270 */
[----:B------:R-:W-:Y:S01]  /*1c90*/  FMUL.FTZ R74, R0, R74 ;  /* 0x0000004a004a7220 */ /* 0x000fe20000410000 */
[----:B------:R-:W-:Y:S01]  /*1ca0*/  ISETP.GT.AND P3, PT, R38, 0x11, PT ;  /* 0x000000112600780c */ /* 0x000fe20003f64270 */
[C---:B------:R-:W-:Y:S01]  /*1cb0*/  FMUL.FTZ R51, R0.reuse, R51 ;  /* 0x0000003300337220 */ /* 0x040fe20000410000 */
[C---:B------:R-:W-:Y:S01]  /*1cc0*/  FMUL.FTZ R60, R0.reuse, R60 ;  /* 0x0000003c003c7220 */ /* 0x040fe20000410000 */
[----:B0-----:R-:W0:Y:S01]  /*1cd0*/  MUFU.TANH R3, R26 ;  /* 0x0000001a00037308 */ /* 0x001e220000002400 */
        /* <DEDUP_REMOVED lines=16> */
[----:B0-----:R-:W-:Y:S01]  /*1de0*/  FSEL R3, R3, -INF , P2 ;  /* 0xff80000003037808 */ /* 0x001fe20001000000 */
[C---:B------:R-:W-:Y:S01]  /*1df0*/  FMUL.FTZ R80, R0.reuse, R80 ;  /* 0x0000005000507220 */ /* 0x040fe20000410000 */
[C---:B------:R-:W-:Y:S01]  /*1e00*/  FMUL.FTZ R81, R0.reuse, R81 ;  /* 0x0000005100517220 */ /* 0x040fe20000410000 */
[C---:B------:R-:W-:Y:S01]  /*1e10*/  FMUL.FTZ R75, R0.reuse, R75 ;  /* 0x0000004b004b7220 */ /* 0x040fe20000410000 */
[C---:B------:R-:W-:Y:S01]  /*1e20*/  FMUL.FTZ R84, R0.reuse, R84 ;  /* 0x0000005400547220 */ /* 0x040fe20000410000 */
[----:B------:R-:W-:Y:S01]  /*1e30*/  FMUL.FTZ R85, R0, R85 ;  /* 0x0000005500557220 */ /* 0x000fe20000410000 */
[----:B------:R-:W-:Y:S01]  /*1e40*/  ULDC UR10, c[0x0][0x988] ;  /* 0x00026200000a7ab9 */ /* 0x000fe20000000800 */
[----:B------:R0:W-:Y:S01]  /*1e50*/  MUFU.TANH R13, R42 ;  /* 0x0000002a000d7308 */ /* 0x0001e20000002400 */
[----:B---3--:R-:W-:Y:S01]  /*1e60*/  FSEL R39, R24, -INF , P2 ;  /* 0xff80000018277808 */ /* 0x008fe20001000000 */
[----:B------:R-:W-:Y:S01]  /*1e70*/  FMUL.FTZ R78, R0, R78 ;  /* 0x0000004e004e7220 */ /* 0x000fe20000410000 */
[----:B------:R-:W-:Y:S01]  /*1e80*/  ISETP.GT.AND P2, PT, R38, 0x18, PT ;  /* 0x000000182600780c */ /* 0x000fe20003f44270 */
[C---:B------:R-:W-:Y:S01]  /*1e90*/  FMUL.FTZ R79, R0.reuse, R79 ;  /* 0x0000004f004f7220 */ /* 0x040fe20000410000 */
[----:B------:R-:W-:Y:S01]  /*1ea0*/  P2R R88, PR, RZ, 0x1 ;  /* 0x00000001ff587803 */ /* 0x000fe20000000000 */
[C---:B------:R-:W-:Y:S01]  /*1eb0*/  FMUL.FTZ R82, R0.reuse, R82 ;  /* 0x0000005200527220 */ /* 0x040fe20000410000 */
[----:B------:R-:W-:Y:S01]  /*1ec0*/  FSEL R11, R11, -INF , P2 ;  /* 0xff8000000b0b7808 */ /* 0x000fe20001000000 */
[----:B------:R-:W3:Y:S01]  /*1ed0*/  MUFU.TANH R4, R27 ;  /* 0x0000001b00047308 */ /* 0x000ee20000002400 */
[----:B0-----:R-:W-:Y:S01]  /*1ee0*/  FSEL R42, R25, -INF , P1 ;  /* 0xff800000192a7808 */ /* 0x001fe20000800000 */
[C---:B------:R-:W-:Y:S01]  /*1ef0*/  FMUL.FTZ R83, R0.reuse, R83 ;  /* 0x0000005300537220 */ /* 0x040fe20000410000 */
[C---:B------:R-:W-:Y:S01]  /*1f00*/  FMUL.FTZ R86, R0.reuse, R86 ;  /* 0x0000005600567220 */ /* 0x040fe20000410000 */
[----:B------:R-:W-:Y:S01]  /*1f10*/  FMUL.FTZ R87, R0, R87 ;  /* 0x0000005700577220 */ /* 0x000fe20000410000 */
[----:B------:R-:W-:Y:S01]  /*1f20*/  FMNMX.FTZ R24, R39, R42, !PT ;  /* 0x0000002a27187209 */ /* 0x000fe20007810000 */
[----:B------:R-:W-:-:S02]  /*1f30*/  UIADD3 UR6, UR51, 0x38840, URZ ;  /* 0x0003884033067890 */ /* 0x000fc4000fffe03f */
[----:B------:R-:W-:Y:S02]  /*1f40*/  MUFU.TANH R36, R36 ;  /* 0x0000002400247308 */ /* 0x000fe40000002400 */
[----:B------:R-:W-:-:S06]  /*1f50*/  UPRMT UR6, UR44, 0x654, UR6 ;  /* 0x000006542c067896 */ /* 0x000fcc0008000006 */
[----:B------:R0:W-:Y:S01]  /*1f60*/  MUFU.TANH R14, R43 ;  /* 0x0000002b000e7308 */ /* 0x0001e20000002400 */
[----:B---3--:R-:W-:Y:S02]  /*1f70*/  FSEL R4, R4, -INF , P1 ;  /* 0xff80000004047808 */ /* 0x008fe40000800000 */
[----:B------:R-:W-:Y:S01]  /*1f80*/  ISETP.GT.AND P1, PT, R38, 0x19, PT ;  /* 0x000000192600780c */ /* 0x000fe20003f24270 */
[----:B------:R-:W-:Y:S03]  /*1f90*/  SYNCS.ARRIVE.TRANS64.RED.A1T0 RZ, [UR6], RZ ;  /* 0x000000ffffff79a7 */ /* 0x000fe60008100406 */
[----:B------:R-:W-:Y:S01]  /*1fa0*/  FSEL R12, R12, -INF , P1 ;  /* 0xff8000000c0c7808 */ /* 0x000fe20000800000 */
[----:B------:R-:W3:Y:S01]  /*1fb0*/  MUFU.TANH R7, R30 ;  /* 0x0000001e00077308 */ /* 0x000ee20000002400 */
[----:B0-----:R-:W-:-:S04]  /*1fc0*/  FSEL R43, R28, -INF , P6 ;  /* 0xff8000001c2b7808 */ /* 0x001fc80003000000 */
[----:B------:R-:W-:-:S03]  /*1fd0*/  FMNMX.FTZ R25, R43, R24, !PT ;  /* 0x000000182b197209 */ /* 0x000fc60007810000 */
[----:B------:R-:W-:Y:S08]  /*1fe0*/  MUFU.TANH R37, R37 ;  /* 0x0000002500257308 */ /* 0x000ff00000002400 */
[----:B------:R0:W-:Y:S01]  /*1ff0*/  MUFU.TANH R15, R46 ;  /* 0x0000002e000f7308 */ /* 0x0001e20000002400 */
[----:B---3--:R-:W-:Y:S02]  /*2000*/  FSEL R7, R7, -INF , P6 ;  /* 0xff80000007077808 */ /* 0x008fe40003000000 */
[----:B------:R-:W-:-:S04]  /*2010*/  ISETP.GT.AND P6, PT, R38, 0x20, PT ;  /* 0x000000202600780c */ /* 0x000fc80003fc4270 */
        /* <DEDUP_REMOVED lines=20> */
[----:B------:R-:W0:Y:S08]  /*2160*/  MUFU.TANH R44, R44 ;  /* 0x0000002c002c7308 */ /* 0x000e300000002400 */
[----:B------:R4:W-:Y:S01]  /*2170*/  MUFU.TANH R26, R55 ;  /* 0x00000037001a7308 */ /* 0x0009e20000002400 */
[----:B---3--:R-:W-:Y:S02]  /*2180*/  FSEL R10, R10, -INF , P3 ;  /* 0xff8000000a0a7808 */ /* 0x008fe40001800000 */
[----:B------:R-:W-:-:S04]  /*2190*/  ISETP.GT.AND P3, PT, R38, 0x29, PT ;  /* 0x000000292600780c */ /* 0x000fc80003f64270 */
[----:B------:R-:W-:Y:S01]  /*21a0*/  FSEL R20, R20, -INF , P3 ;  /* 0xff80000014147808 */ /* 0x000fe20001800000 */
[----:B------:R-:W-:Y:S01]  /*21b0*/  MUFU.TANH R45, R45 ;  /* 0x0000002d002d7308 */ /* 0x000fe20000002400 */
[----:B----4-:R-:W-:Y:S02]  /*21c0*/  FSEL R55, R36, -INF , P2 ;  /* 0xff80000024377808 */ /* 0x010fe40001000000 */
[----:B0-----:R-:W-:Y:S02]  /*21d0*/  FSEL R44, R44, -INF , P4 ;  /* 0xff8000002c2c7808 */ /* 0x001fe40002000000 */
[----:B------:R-:W-:Y:S02]  /*21e0*/  FMNMX.FTZ R25, R55, R24, !PT ;  /* 0x0000001837197209 */ /* 0x000fe40007810000 */
[C---:B------:R-:W-:Y:S01]  /*21f0*/  ISETP.GT.AND P2, PT, R38.reuse, 0x30, PT ;  /* 0x000000302600780c */ /* 0x040fe20003f44270 */
[----:B------:R0:W3:Y:S01]  /*2200*/  MUFU.TANH R27, R58 ;  /* 0x0000003a001b7308 */ /* 0x0000e20000002400 */
[----:B------:R-:W-:-:S02]  /*2210*/  ISETP.GT.AND P4, PT, R38, 0x40, PT ;  /* 0x000000402600780c */ /* 0x000fc40003f84270 */
[----:B------:R-:W-:-:S05]  /*2220*/  FSEL R21, R21, -INF , P2 ;  /* 0xff80000015157808 */ /* 0x000fca0001000000 */
[----:B------:R-:W4:Y:S01]  /*2230*/  MUFU.TANH R48, R48 ;  /* 0x0000003000307308 */ /* 0x000f220000002400 */
[----:B0-----:R-:W-:Y:S02]  /*2240*/  FSEL R58, R37, -INF , P1 ;  /* 0xff800000253a7808 */ /* 0x001fe40000800000 */
[----:B------:R-:W-:Y:S02]  /*2250*/  ISETP.GT.AND P1, PT, R38, 0x31, PT ;  /* 0x000000312600780c */ /* 0x000fe40003f24270 */
[----:B------:R-:W-:-:S03]  /*2260*/  FMNMX.FTZ R24, R58, R25, !PT ;  /* 0x000000193a187209 */ /* 0x000fc60007810000 */
[----:B------:R0:W-:Y:S01]  /*2270*/  MUFU.TANH R30, R63 ;  /* 0x0000003f001e7308 */ /* 0x0001e20000002400 */
[----:B---3--:R-:W-:-:S07]  /*2280*/  FSEL R27, R27, -INF , P4 ;  /* 0xff8000001b1b7808 */ /* 0x008fce0002000000 */
[----:B------:R-:W-:Y:S01]  /*2290*/  MUFU.TANH R49, R49 ;  /* 0x0000003100317308 */ /* 0x000fe20000002400 */
[----:B0-----:R-:W-:Y:S02]  /*22a0*/  FSEL R63, R40, -INF , P6 ;  /* 0xff800000283f7808 */ /* 0x001fe40003000000 */
[----:B----4-:R-:W-:Y:S02]  /*22b0*/  FSEL R48, R48, -INF , P2 ;  /* 0xff80000030307808 */ /* 0x010fe40001000000 */
[----:B------:R-:W-:Y:S02]  /*22c0*/  FMNMX.FTZ R25, R63, R24, !PT ;  /* 0x000000183f197209 */ /* 0x000fe40007810000 */
[C---:B------:R-:W-:Y:S01]  /*22d0*/  ISETP.GT.AND P6, PT, R38.reuse, 0x38, PT ;  /* 0x000000382600780c */ /* 0x040fe20003fc4270 */
[----:B------:R0:W-:Y:S01]  /*22e0*/  MUFU.TANH R31, R66 ;  /* 0x00000042001f7308 */ /* 0x0001e20000002400 */
[----:B------:R-:W-:-:S07]  /*22f0*/  ISETP.GT.AND P2, PT, R38, 0x48, PT ;  /* 0x000000482600780c */ /* 0x000fce0003f44270 */
[----:B------:R-:W3:Y:S01]  /*2300*/  MUFU.TANH R52, R52 ;  /* 0x0000003400347308 */ /* 0x000ee20000002400 */
[----:B0-----:R-:W-:Y:S02]  /*2310*/  FSEL R66, R41, -INF , P5 ;  /* 0xff80000029427808 */ /* 0x001fe40002800000 */
[----:B------:R-:W-:Y:S02]  /*2320*/  ISETP.GT.AND P5, PT, R38, 0x39, PT ;  /* 0x000000392600780c */ /* 0x000fe40003fa4270 */
[----:B------:R-:W-:Y:S02]  /*2330*/  FMNMX.FTZ R25, R66, R25, !PT ;  /* 0x0000001942197209 */ /* 0x000fe40007810000 */
[----:B------:R-:W-:Y:S01]  /*2340*/  FSEL R26, R26, -INF , P5 ;  /* 0xff8000001a1a7808 */ /* 0x000fe20002800000 */
[----:B------:R-:W0:Y:S01]  /*2350*/  MUFU.TANH R53, R53 ;  /* 0x0000003500357308 */ /* 0x000e220000002400 */
[----:B------:R-:W-:-:S07]  /*2360*/  FMNMX.FTZ R24, R44, R25, !PT ;  /* 0x000000192c187209 */ /* 0x000fce0007810000 */
[----:B------:R4:W-:Y:S01]  /*2370*/  MUFU.TANH R34, R71 ;  /* 0x0000004700227308 */ /* 0x0009e20000002400 */
[----:B---3--:R-:W-:-:S07]  /*2380*/  FSEL R52, R52, -INF , P6 ;  /* 0xff80000034347808 */ /* 0x008fce0003000000 */
[----:B------:R-:W3:Y:S01]  /*2390*/  MUFU.TANH R56, R56 ;  /* 0x0000003800387308 */ /* 0x000ee20000002400 */
[----:B----4-:R-:W-:Y:S02]  /*23a0*/  FSEL R71, R45, -INF , P3 ;  /* 0xff8000002d477808 */ /* 0x010fe40001800000 */
[----:B0-----:R-:W-:Y:S02]  /*23b0*/  FSEL R53, R53, -INF , P5 ;  /* 0xff80000035357808 */ /* 0x001fe40002800000 */
[----:B------:R-:W-:Y:S02]  /*23c0*/  FMNMX.FTZ R25, R71, R24, !PT ;  /* 0x0000001847197209 */ /* 0x000fe40007810000 */
[----:B------:R-:W-:Y:S01]  /*23d0*/  ISETP.GT.AND P3, PT, R38, 0x41, PT ;  /* 0x000000412600780c */ /* 0x000fe20003f64270 */
[----:B------:R-:W0:Y:S01]  /*23e0*/  MUFU.TANH R57, R57 ;  /* 0x0000003900397308 */ /* 0x000e220000002400 */
[----:B------:R-:W-:Y:S02]  /*23f0*/  FMNMX.FTZ R25, R48, R25, !PT ;  /* 0x0000001930197209 */ /* 0x000fe40007810000 */
[----:B------:R-:W-:-:S05]  /*2400*/  ISETP.GT.AND P5, PT, R38, 0x51, PT ;  /* 0x000000512600780c */ /* 0x000fca0003fa4270 */
[----:B------:R4:W-:Y:S01]  /*2410*/  MUFU.TANH R35, R74 ;  /* 0x0000004a00237308 */ /* 0x0009e20000002400 */
[----:B---3--:R-:W-:Y:S02]  /*2420*/  FSEL R56, R56, -INF , P4 ;  /* 0xff80000038387808 */ /* 0x008fe40002000000 */
[----:B------:R-:W-:-:S05]  /*2430*/  ISETP.GT.AND P4, PT, R38, 0x58, PT ;  /* 0x000000582600780c */ /* 0x000fca0003f84270 */
[----:B------:R-:W3:Y:S01]  /*2440*/  MUFU.TANH R51, R51 ;  /* 0x0000003300337308 */ /* 0x000ee20000002400 */
[----:B----4-:R-:W-:Y:S02]  /*2450*/  FSEL R74, R49, -INF , P1 ;  /* 0xff800000314a7808 */ /* 0x010fe40000800000 */
[----:B0-----:R-:W-:Y:S02]  /*2460*/  FSEL R57, R57, -INF , P3 ;  /* 0xff80000039397808 */ /* 0x001fe40001800000 */
[----:B------:R-:W-:-:S03]  /*2470*/  FMNMX.FTZ R25, R74, R25, !PT ;  /* 0x000000194a197209 */ /* 0x000fc60007810000 */
[----:B------:R-:W0:Y:S01]  /*2480*/  MUFU.TANH R60, R60 ;  /* 0x0000003c003c7308 */ /* 0x000e220000002400 */
[----:B------:R-:W-:-:S04]  /*2490*/  FMNMX.FTZ R24, R52, R25, !PT ;  /* 0x0000001934187209 */ /* 0x000fc80007810000 */
[----:B------:R-:W-:-:S03]  /*24a0*/  FMNMX.FTZ R25, R53, R24, !PT ;  /* 0x0000001835197209 */ /* 0x000fc60007810000 */
[----:B------:R-:W4:Y:S01]  /*24b0*/  MUFU.TANH R54, R54 ;  /* 0x0000003600367308 */ /* 0x000f220000002400 */
[----:B------:R-:W-:Y:S02]  /*24c0*/  FMNMX.FTZ R28, R56, R25, !PT ;  /* 0x00000019381c7209 */ /* 0x000fe40007810000 */
[----:B---3--:R-:W-:Y:S02]  /*24d0*/  FSEL R24, R51, -INF , P1 ;  /* 0xff80000033187808 */ /* 0x008fe40000800000 */
[----:B------:R-:W-:Y:S02]  /*24e0*/  ISETP.GT.AND P1, PT, R38, 0x49, PT ;  /* 0x000000492600780c */ /* 0x000fe40003f24270 */
[----:B------:R-:W-:Y:S01]  /*24f0*/  FMNMX.FTZ R29, R57, R28, !PT ;  /* 0x0000001c391d7209 */ /* 0x000fe20007810000 */
[----:B------:R-:W3:Y:S01]  /*2500*/  MUFU.TANH R61, R61 ;  /* 0x0000003d003d7308 */ /* 0x000ee20000002400 */
[----:B0-----:R-:W-:Y:S02]  /*2510*/  FSEL R60, R60, -INF , P2 ;  /* 0xff8000003c3c7808 */ /* 0x001fe40001000000 */
[----:B------:R-:W-:-:S02]  /*2520*/  FSEL R30, R30, -INF , P1 ;  /* 0xff8000001e1e7808 */ /* 0x000fc40000800000 */
[----:B------:R-:W-:-:S03]  /*2530*/  FMNMX.FTZ R28, R60, R29, !PT ;  /* 0x0000001d3c1c7209 */ /* 0x000fc60007810000 */
[----:B------:R-:W0:Y:S01]  /*2540*/  MUFU.TANH R64, R64 ;  /* 0x0000004000407308 */ /* 0x000e220000002400 */
[----:B----4-:R-:W-:Y:S02]  /*2550*/  FSEL R25, R54, -INF , P6 ;  /* 0xff80000036197808 */ /* 0x010fe40003000000 */
[----:B------:R-:W-:-:S04]  /*2560*/  ISETP.GT.AND P6, PT, R38, 0x50, PT ;  /* 0x000000502600780c */ /* 0x000fc80003fc4270 */
[----:B------:R-:W-:Y:S01]  /*2570*/  FSEL R31, R31, -INF , P6 ;  /* 0xff8000001f1f7808 */ /* 0x000fe20003000000 */
[----:B------:R-:W4:Y:S01]  /*2580*/  MUFU.TANH R65, R65 ;  /* 0x0000004100417308 */ /* 0x000f220000002400 */
[----:B---3--:R-:W-:Y:S02]  /*2590*/  FSEL R61, R61, -INF , P1 ;  /* 0xff8000003d3d7808 */ /* 0x008fe40000800000 */
[----:B------:R-:W-:Y:S02]  /*25a0*/  ISETP.GT.AND P1, PT, R38, 0x61, PT ;  /* 0x000000612600780c */ /* 0x000fe40003f24270 */
[----:B------:R-:W-:-:S03]  /*25b0*/  FMNMX.FTZ R29, R61, R28, !PT ;  /* 0x0000001c3d1d7209 */ /* 0x000fc60007810000 */
[----:B------:R-:W3:Y:S01]  /*25c0*/  MUFU.TANH R59, R59 ;  /* 0x0000003b003b7308 */ /* 0x000ee20000002400 */
[----:B0-----:R-:W-:Y:S02]  /*25d0*/  FSEL R64, R64, -INF , P6 ;  /* 0xff80000040407808 */ /* 0x001fe40003000000 */
[----:B------:R-:W-:Y:S02]  /*25e0*/  ISETP.GT.AND P6, PT, R38, 0x68, PT ;  /* 0x000000682600780c */ /* 0x000fe40003fc4270 */
[----:B------:R-:W-:-:S03]  /*25f0*/  FMNMX.FTZ R32, R64, R29, !PT ;  /* 0x0000001d40207209 */ /* 0x000fc60007810000 */
[----:B------:R-:W0:Y:S01]  /*2600*/  MUFU.TANH R68, R68 ;  /* 0x0000004400447308 */ /* 0x000e220000002400 */
[----:B----4-:R-:W-:-:S04]  /*2610*/  FSEL R65, R65, -INF , P5 ;  /* 0xff80000041417808 */ /* 0x010fc80002800000 */
[----:B------:R-:W-:-:S03]  /*2620*/  FMNMX.FTZ R33, R65, R32, !PT ;  /* 0x0000002041217209 */ /* 0x000fc60007810000 */
[----:B------:R-:W4:Y:S01]  /*2630*/  MUFU.TANH R62, R62 ;  /* 0x0000003e003e7308 */ /* 0x000f220000002400 */
[----:B---3--:R-:W-:Y:S02]  /*2640*/  FSEL R28, R59, -INF , P3 ;  /* 0xff8000003b1c7808 */ /* 0x008fe40001800000 */
[----:B------:R-:W-:-:S04]  /*2650*/  ISETP.GT.AND P3, PT, R38, 0x59, PT ;  /* 0x000000592600780c */ /* 0x000fc80003f64270 */
[----:B------:R-:W-:Y:S01]  /*2660*/  FSEL R34, R34, -INF , P3 ;  /* 0xff80000022227808 */ /* 0x000fe20001800000 */
[----:B------:R-:W3:Y:S01]  /*2670*/  MUFU.TANH R69, R69 ;  /* 0x0000004500457308 */ /* 0x000ee20000002400 */
[----:B0-----:R-:W-:-:S04]  /*2680*/  FSEL R68, R68, -INF , P4 ;  /* 0xff80000044447808 */ /* 0x001fc80002000000 */
        /* <DEDUP_REMOVED lines=18> */
[----:B------:R-:W-:-:S05]  /*27b0*/  ISETP.GT.AND P5, PT, R38, 0x69, PT ;  /* 0x000000692600780c */ /* 0x000fca0003fa4270 */
[----:B------:R-:W3:Y:S01]  /*27c0*/  MUFU.TANH R77, R77 ;  /* 0x0000004d004d7308 */ /* 0x000ee20000002400 */
[----:B0-----:R-:W-:-:S04]  /*27d0*/  FSEL R76, R76, -INF , P6 ;  /* 0xff8000004c4c7808 */ /* 0x001fc80003000000 */
[----:B------:R-:W-:-:S03]  /*27e0*/  FMNMX.FTZ R36, R76, R37, !PT ;  /* 0x000000254c247209 */ /* 0x000fc60007810000 */
[----:B------:R-:W0:Y:S01]  /*27f0*/  MUFU.TANH R80, R80 ;  /* 0x0000005000507308 */ /* 0x000e220000002400 */
[----:B----4-:R-:W-:Y:S02]  /*2800*/  FSEL R33, R70, -INF , P4 ;  /* 0xff80000046217808 */ /* 0x010fe40002000000 */
[----:B------:R-:W-:-:S05]  /*2810*/  ISETP.GT.AND P4, PT, R38, 0x70, PT ;  /* 0x000000702600780c */ /* 0x000fca0003f84270 */
[----:B------:R-:W4:Y:S01]  /*2820*/  MUFU.TANH R81, R81 ;  /* 0x0000005100517308 */ /* 0x000f220000002400 */
[----:B---3--:R-:W-:-:S04]  /*2830*/  FSEL R77, R77, -INF , P5 ;  /* 0xff8000004d4d7808 */ /* 0x008fc80002800000 */
[----:B------:R-:W-:-:S03]  /*2840*/  FMNMX.FTZ R37, R77, R36, !PT ;  /* 0x000000244d257209 */ /* 0x000fc60007810000 */
[----:B------:R-:W3:Y:S01]  /*2850*/  MUFU.TANH R75, R75 ;  /* 0x0000004b004b7308 */ /* 0x000ee20000002400 */
[----:B0-----:R-:W-:-:S04]  /*2860*/  FSEL R80, R80, -INF , P4 ;  /* 0xff80000050507808 */ /* 0x001fc80002000000 */
        /* <DEDUP_REMOVED lines=11> */
[----:B----4-:R-:W-:-:S04]  /*2920*/  FSEL R85, R85, -INF , P1 ;  /* 0xff80000055557808 */ /* 0x010fc80000800000 */
[----:B------:R-:W-:-:S03]  /*2930*/  FMNMX.FTZ R38, R85, R38, !PT ;  /* 0x0000002655267209 */ /* 0x000fc60007810000 */
[----:B------:R-:W4:Y:S01]  /*2940*/  MUFU.TANH R82, R82 ;  /* 0x0000005200527308 */ /* 0x000f220000002400 */
[----:B---3--:R-:W-:Y:S01]  /*2950*/  FSEL R78, R78, -INF , P6 ;  /* 0xff8000004e4e7808 */ /* 0x008fe20003000000 */
[----:B------:R-:W3:Y:S06]  /*2960*/  SHFL.BFLY PT, R37, R38, 0x2, 0x1f ;  /* 0x0c401f0026257f89 */ /* 0x000eec00000e0000 */
[----:B------:R-:W5:Y:S01]  /*2970*/  MUFU.TANH R83, R83 ;  /* 0x0000005300537308 */ /* 0x000f620000002400 */
[----:B0-----:R-:W-:-:S07]  /*2980*/  FSEL R79, R79, -INF , P5 ;  /* 0xff8000004f4f7808 */ /* 0x001fce0002800000 */
[----:B------:R-:W0:Y:S01]  /*2990*/  MUFU.TANH R86, R86 ;  /* 0x0000005600567308 */ /* 0x000e220000002400 */
[----:B----4-:R-:W-:-:S07]  /*29a0*/  FSEL R82, R82, -INF , P4 ;  /* 0xff80000052527808 */ /* 0x010fce0002000000 */
[----:B------:R-:W4:Y:S01]  /*29b0*/  MUFU.TANH R87, R87 ;  /* 0x0000005700577308 */ /* 0x000f220000002400 */
[----:B-----5:R-:W-:Y:S02]  /*29c0*/  FSEL R83, R83, -INF , P3 ;  /* 0xff80000053537808 */ /* 0x020fe40001800000 */
[----:B---3--:R-:W-:-:S05]  /*29d0*/  FMNMX.FTZ R37, R38, R37, !PT ;  /* 0x0000002526257209 */ /* 0x008fca0007810000 */
[----:B------:R-:W3:Y:S01]  /*29e0*/  SHFL.BFLY PT, R40, R37, 0x1, 0x1f ;  /* 0x0c201f0025287f89 */ /* 0x000ee200000e0000 */
[----:B0-----:R-:W-:Y:S02]  /*29f0*/  FSEL R86, R86, -INF , P2 ;  /* 0xff80000056567808 */ /* 0x001fe40001000000 */
[----:B----4-:R-:W-:Y:S02]  /*2a00*/  FSEL R87, R87, -INF , P1 ;  /* 0xff80000057577808 */ /* 0x010fe40000800000 */
[----:B---3--:R-:W-:Y:S01]  /*2a10*/  FMNMX.FTZ R181, R37, R40, !PT ;  /* 0x0000002825b57209 */ /* 0x008fe20007810000 */
[----:B------:R-:W-:-:S03]  /*2a20*/  IMAD.U32 R40, RZ, RZ, UR10 ;  /* 0x0000000aff287e24 */ /* 0x000fc6000f8e00ff */
[C---:B------:R-:W-:Y:S01]  /*2a30*/  FSETP.NEU.FTZ.AND P0, PT, R181.reuse, -INF , PT ;  /* 0xff800000b500780b */ /* 0x040fe20003f1d000 */
[----:B------:R-:W-:-:S05]  /*2a40*/  FFMA.FTZ R40, R181, R40, -8 ;  /* 0xc1000000b5287423 */ /* 0x000fca0000010028 */
[----:B------:R-:W-:Y:S02]  /*2a50*/  FSEL R67, R40, RZ, P0 ;  /* 0x000000ff28437208 */ /* 0x000fe40000000000 */
[----:B------:R-:W-:Y:S02]  /*2a60*/  FMNMX.FTZ R40, R3, R4, !PT ;  /* 0x0000000403287209 */ /* 0x000fe40007810000 */
[----:B------:R-:W-:Y:S01]  /*2a70*/  ISETP.NE.AND P0, PT, R88, RZ, PT ;  /* 0x000000ff5800720c */ /* 0x000fe20003f05270 */
[----:B------:R-:W-:-:S01]  /*2a80*/  FFMA.FTZ R38, R43, UR10, -R67 ;  /* 0x0000000a2b267c23 */ /* 0x000fc20008010843 */
[----:B------:R-:W-:Y:S01]  /*2a90*/  FMNMX.FTZ R41, R7, R40, !PT ;  /* 0x0000002807297209 */ /* 0x000fe20007810000 */
[----:B------:R-:W-:-:S01]  /*2aa0*/  FFMA.FTZ R37, R42, UR10, -R67 ;  /* 0x0000000a2a257c23 */ /* 0x000fc20008010843 */
[--C-:B------:R-:W-:Y:S01]  /*2ab0*/  FFMA.FTZ R154, R47, UR10, -R67.reuse ;  /* 0x0000000a2f9a7c23 */ /* 0x100fe20008010843 */
        /* <DEDUP_REMOVED lines=8> */
[----:B------:R-:W-:Y:S01]  /*2b40*/  IMAD.U32 R63, RZ, RZ, UR10 ;  /* 0x0000000aff3f7e24 */ /* 0x000fe2000f8e00ff */
[----:B------:R-:W-:Y:S01]  /*2b50*/  FMNMX.FTZ R40, R10, R41, !PT ;  /* 0x000000290a287209 */ /* 0x000fe20007810000 */
[----:B------:R-:W-:-:S01]  /*2b60*/  FFMA.FTZ R41, R50, UR10, -R67 ;  /* 0x0000000a32297c23 */ /* 0x000fc20008010843 */
[--C-:B------:R-:W-:Y:S01]  /*2b70*/  FFMA.FTZ R50, R57, UR10, -R67.reuse ;  /* 0x0000000a39327c23 */ /* 0x100fe20008010843 */
[----:B------:R-:W-:Y:S01]  /*2b80*/  MUFU.EX2 R152, R152 ;  /* 0x0000009800987308 */ /* 0x000fe20000000800 */
[----:B------:R-:W-:Y:S01]  /*2b90*/  FMNMX.FTZ R43, R11, R40, !PT ;  /* 0x000000280b2b7209 */ /* 0x000fe20007810000 */
[--C-:B------:R-:W-:Y:S01]  /*2ba0*/  FFMA.FTZ R52, R52, UR10, -R67.reuse ;  /* 0x0000000a34347c23 */ /* 0x100fe20008010843 */
[----:B------:R-:W-:-:S01]  /*2bb0*/  FFMA.FTZ R55, R55, UR10, -R67 ;  /* 0x0000000a37377c23 */ /* 0x000fc20008010843 */
[--C-:B------:R-:W-:Y:S01]  /*2bc0*/  FFMA.FTZ R49, R71, UR10, -R67.reuse ;  /* 0x0000000a47317c23 */ /* 0x100fe20008010843 */
[----:B------:R-:W-:Y:S01]  /*2bd0*/  FMNMX.FTZ R40, R12, R43, !PT ;  /* 0x0000002b0c287209 */ /* 0x000fe20007810000 */
[--C-:B------:R-:W-:Y:S01]  /*2be0*/  FFMA.FTZ R160, R56, UR10, -R67.reuse ;  /* 0x0000000a38a07c23 */ /* 0x100fe20008010843 */
[----:B------:R-:W-:-:S01]  /*2bf0*/  FFMA.FTZ R61, R61, UR10, -R67 ;  /* 0x0000000a3d3d7c23 */ /* 0x000fc20008010843 */
        /* <DEDUP_REMOVED lines=14> */
[----:B------:R-:W-:-:S02]  /*2ce0*/  FFMA.FTZ R84, R84, UR10, -R67 ;  /* 0x0000000a54547c23 */ /* 0x000fc40008010843 */
[----:B------:R-:W0:Y:S01]  /*2cf0*/  MUFU.EX2 R39, R39 ;  /* 0x0000002700277308 */ /* 0x000e220000000800 */
[----:B------:R-:W-:-:S04]  /*2d00*/  FMNMX.FTZ R45, R21, R42, !PT ;  /* 0x0000002a152d7209 */ /* 0x000fc80007810000 */
[----:B------:R-:W-:Y:S01]  /*2d10*/  FMNMX.FTZ R42, R24, R45, !PT ;  /* 0x0000002d182a7209 */ /* 0x000fe20007810000 */
[----:B------:R-:W-:-:S02]  /*2d20*/  FFMA.FTZ R45, R66, UR10, -R67 ;  /* 0x0000000a422d7c23 */ /* 0x000fc40008010843 */
[----:B------:R-:W3:Y:S01]  /*2d30*/  MUFU.EX2 R154, R154 ;  /* 0x0000009a009a7308 */ /* 0x000ee20000000800 */
[----:B------:R-:W-:-:S04]  /*2d40*/  FMNMX.FTZ R47, R25, R42, !PT ;  /* 0x0000002a192f7209 */ /* 0x000fc80007810000 */
[----:B------:R-:W-:-:S03]  /*2d50*/  FMNMX.FTZ R42, R26, R47, !PT ;  /* 0x0000002f1a2a7209 */ /* 0x000fc60007810000 */
[----:B------:R-:W4:Y:S01]  /*2d60*/  MUFU.EX2 R41, R41 ;  /* 0x0000002900297308 */ /* 0x000f220000000800 */
[----:B------:R-:W-:Y:S02]  /*2d70*/  FMNMX.FTZ R47, R27, R42, !PT ;  /* 0x0000002a1b2f7209 */ /* 0x000fe40007810000 */
[----:B0-----:R-:W-:Y:S02]  /*2d80*/  F2FP.SATFINITE.E4M3.F32.PACK_AB_MERGE_C R54, R39, R38, RZ ;  /* 0x000000262736723e */ /* 0x001fe400048070ff */
[----:B------:R-:W-:-:S03]  /*2d90*/  FMNMX.FTZ R44, R28, R47, !PT ;  /* 0x0000002f1c2c7209 */ /* 0x000fc60007810000 */
[----:B------:R-:W-:Y:S01]  /*2da0*/  MUFU.EX2 R42, R46 ;  /* 0x0000002e002a7308 */ /* 0x000fe20000000800 */
[----:B------:R-:W-:-:S04]  /*2db0*/  FMNMX.FTZ R47, R29, R44, !PT ;  /* 0x0000002c1d2f7209 */ /* 0x000fc80007810000 */
[----:B------:R-:W-:-:S03]  /*2dc0*/  FMNMX.FTZ R44, R30, R47, !PT ;  /* 0x0000002f1e2c7209 */ /* 0x000fc60007810000 */
[----:B------:R0:W5:Y:S01]  /*2dd0*/  MUFU.EX2 R40, R55 ;  /* 0x0000003700287308 */ /* 0x0001620000000800 */
[----:B------:R-:W-:-:S04]  /*2de0*/  FMNMX.FTZ R47, R31, R44, !PT ;  /* 0x0000002c1f2f7209 */ /* 0x000fc80007810000 */
[----:B------:R-:W-:Y:S01]  /*2df0*/  FMNMX.FTZ R44, R32, R47, !PT ;  /* 0x0000002f202c7209 */ /* 0x000fe20007810000 */
[----:B------:R-:W-:-:S02]  /*2e00*/  FFMA.FTZ R47, R74, UR10, -R67 ;  /* 0x0000000a4a2f7c23 */ /* 0x000fc40008010843 */
[----:B------:R-:W-:Y:S01]  /*2e10*/  MUFU.EX2 R43, R43 ;  /* 0x0000002b002b7308 */ /* 0x000fe20000000800 */
[----:B------:R-:W-:Y:S01]  /*2e20*/  FMNMX.FTZ R51, R33, R44, !PT ;  /* 0x0000002c21337209 */ /* 0x000fe20007810000 */
[----:B0-----:R-:W-:-:S03]  /*2e30*/  FFMA.FTZ R55, R65, UR10, -R67 ;  /* 0x0000000a41377c23 */ /* 0x001fc60008010843 */
[----:B------:R-:W-:-:S03]  /*2e40*/  FMNMX.FTZ R44, R34, R51, !PT ;  /* 0x00000033222c7209 */ /* 0x000fc60007810000 */
[----:B------:R-:W-:Y:S01]  /*2e50*/  MUFU.EX2 R156, R156 ;  /* 0x0000009c009c7308 */ /* 0x000fe20000000800 */
[----:B------:R-:W-:-:S04]  /*2e60*/  FMNMX.FTZ R51, R35, R44, !PT ;  /* 0x0000002c23337209 */ /* 0x000fc80007810000 */
[----:B------:R-:W-:-:S03]  /*2e70*/  FMNMX.FTZ R51, R36, R51, !PT ;  /* 0x0000003324337209 */ /* 0x000fc60007810000 */
[----:B------:R-:W-:Y:S01]  /*2e80*/  MUFU.EX2 R44, R52 ;  /* 0x00000034002c7308 */ /* 0x000fe20000000800 */
[----:B------:R-:W-:-:S04]  /*2e90*/  FMNMX.FTZ R46, R78, R51, !PT ;  /* 0x000000334e2e7209 */ /* 0x000fc80007810000 */
[----:B------:R-:W-:-:S03]  /*2ea0*/  FMNMX.FTZ R53, R79, R46, !PT ;  /* 0x0000002e4f357209 */ /* 0x000fc60007810000 */
[----:B------:R0:W-:Y:S01]  /*2eb0*/  MUFU.EX2 R51, R48 ;  /* 0x0000003000337308 */ /* 0x0001e20000000800 */
[----:B------:R-:W-:-:S04]  /*2ec0*/  FMNMX.FTZ R46, R82, R53, !PT ;  /* 0x00000035522e7209 */ /* 0x000fc80007810000 */
[----:B------:R-:W-:-:S03]  /*2ed0*/  FMNMX.FTZ R53, R83, R46, !PT ;  /* 0x0000002e53357209 */ /* 0x000fc60007810000 */
[----:B------:R-:W-:Y:S01]  /*2ee0*/  MUFU.EX2 R45, R45 ;  /* 0x0000002d002d7308 */ /* 0x000fe20000000800 */
[----:B------:R-:W-:-:S04]  /*2ef0*/  FMNMX.FTZ R46, R86, R53, !PT ;  /* 0x00000035562e7209 */ /* 0x000fc80007810000 */
[----:B0-----:R-:W-:Y:S01]  /*2f00*/  FMNMX.FTZ R48, R87, R46, !PT ;  /* 0x0000002e57307209 */ /* 0x001fe20007810000 */
[----:B------:R-:W-:-:S02]  /*2f10*/  FFMA.FTZ R46, R60, UR10, -R67 ;  /* 0x0000000a3c2e7c23 */ /* 0x000fc40008010843 */
[----:B------:R0:W-:Y:S02]  /*2f20*/  MUFU.EX2 R53, R50 ;  /* 0x0000003200357308 */ /* 0x0001e40000000800 */
[----:B------:R-:W0:Y:S06]  /*2f30*/  SHFL.BFLY PT, R57, R48, 0x2, 0x1f ;  /* 0x0c401f0030397f89 */ /* 0x000e2c00000e0000 */
[----:B------:R-:W-:Y:S08]  /*2f40*/  MUFU.EX2 R49, R49 ;  /* 0x0000003100317308 */ /* 0x000ff00000000800 */
[----:B------:R-:W-:Y:S08]  /*2f50*/  MUFU.EX2 R158, R158 ;  /* 0x0000009e009e7308 */ /* 0x000ff00000000800 */
[----:B------:R-:W-:Y:S01]  /*2f60*/  MUFU.EX2 R47, R47 ;  /* 0x0000002f002f7308 */ /* 0x000fe20000000800 */
[----:B0-----:R-:W-:Y:S01]  /*2f70*/  FMNMX.FTZ R50, R48, R57, !PT ;  /* 0x0000003930327209 */ /* 0x001fe20007810000 */
[----:B------:R-:W-:-:S04]  /*2f80*/  FFMA.FTZ R57, R73, UR10, -R67 ;  /* 0x0000000a49397c23 */ /* 0x000fc80008010843 */
[----:B------:R-:W0:Y:S02]  /*2f90*/  SHFL.BFLY PT, R59, R50, 0x1, 0x1f ;  /* 0x0c201f00323b7f89 */ /* 0x000e2400000e0000 */
[----:B------:R-:W-:Y:S08]  /*2fa0*/  MUFU.EX2 R160, R160 ;  /* 0x000000a000a07308 */ /* 0x000ff00000000800 */
[----:B------:R-:W-:Y:S08]  /*2fb0*/  MUFU.EX2 R46, R46 ;  /* 0x0000002e002e7308 */ /* 0x000ff00000000800 */
[----:B------:R-:W-:Y:S01]  /*2fc0*/  MUFU.EX2 R61, R61 ;  /* 0x0000003d003d7308 */ /* 0x000fe20000000800 */
[----:B0-----:R-:W-:-:S07]  /*2fd0*/  FMNMX.FTZ R170, R50, R59, !PT ;  /* 0x0000003b32aa7209 */ /* 0x001fce0007810000 */
[----:B------:R-:W-:Y:S01]  /*2fe0*/  MUFU.EX2 R162, R162 ;  /* 0x000000a200a27308 */ /* 0x000fe20000000800 */
[----:B------:R-:W-:-:S01]  /*2ff0*/  FFMA.FTZ R59, R81, UR10, -R67 ;  /* 0x0000000a513b7c23 */ /* 0x000fc20008010843 */
[----:B------:R-:W-:Y:S01]  /*3000*/  FFMA.FTZ R67, R85, UR10, -R67 ;  /* 0x0000000a55437c23 */ /* 0x000fe20008010843 */
[C---:B------:R-:W-:Y:S01]  /*3010*/  FSETP.NEU.FTZ.AND P1, PT, R170.reuse, -INF , PT ;  /* 0xff800000aa00780b */ /* 0x040fe20003f3d000 */
[----:B------:R-:W-:-:S04]  /*3020*/  FFMA.FTZ R48, R170, R63, -8 ;  /* 0xc1000000aa307423 */ /* 0x000fc8000001003f */
[----:B------:R-:W-:Y:S01]  /*3030*/  MUFU.EX2 R55, R55 ;  /* 0x0000003700377308 */ /* 0x000fe20000000800 */
[----:B------:R-:W-:-:S05]  /*3040*/  FSEL R50, R48, RZ, P1 ;  /* 0x000000ff30327208 */ /* 0x000fca0000800000 */
[--C-:B------:R-:W-:Y:S01]  /*3050*/  FFMA.FTZ R153, R3, UR10, -R50.reuse ;  /* 0x0000000a03997c23 */ /* 0x100fe20008010832 */
[----:B------:R-:W-:-:S01]  /*3060*/  FFMA.FTZ R48, R4, UR10, -R50 ;  /* 0x0000000a04307c23 */ /* 0x000fc20008010832 */
[--C-:B------:R-:W-:Y:S01]  /*3070*/  FFMA.FTZ R7, R7, UR10, -R50.reuse ;  /* 0x0000000a07077c23 */ /* 0x100fe20008010832 */
[----:B------:R-:W-:-:S01]  /*3080*/  FFMA.FTZ R8, R8, UR10, -R50 ;  /* 0x0000000a08087c23 */ /* 0x000fc20008010832 */
[--C-:B------:R-:W-:Y:S01]  /*3090*/  FFMA.FTZ R9, R9, UR10, -R50.reuse ;  /* 0x0000000a09097c23 */ /* 0x100fe20008010832 */
[----:B------:R-:W-:-:S01]  /*30a0*/  FFMA.FTZ R10, R10, UR10, -R50 ;  /* 0x0000000a0a0a7c23 */ /* 0x000fc20008010832 */
[----:B------:R-:W-:Y:S01]  /*30b0*/  MUFU.EX2 R153, R153 ;  /* 0x0000009900997308 */ /* 0x000fe20000000800 */
[----:B------:R-:W-:-:S01]  /*30c0*/  FFMA.FTZ R11, R11, UR10, -R50 ;  /* 0x0000000a0b0b7c23 */ /* 0x000fc20008010832 */
[----:B------:R-:W-:Y:S01]  /*30d0*/  FADD.FTZ R3, R152, R37 ;  /* 0x0000002598037221 */ /* 0x000fe20000010000 */
[----:B------:R-:W-:-:S01]  /*30e0*/  FFMA.FTZ R12, R12, UR10, -R50 ;  /* 0x0000000a0c0c7c23 */ /* 0x000fc20008010832 */
[--C-:B------:R-:W-:Y:S01]  /*30f0*/  FFMA.FTZ R13, R13, UR10, -R50.reuse ;  /* 0x0000000a0d0d7c23 */ /* 0x100fe20008010832 */
[----:B------:R-:W-:-:S01]  /*3100*/  FFMA.FTZ R14, R14, UR10, -R50 ;  /* 0x0000000a0e0e7c23 */ /* 0x000fc20008010832 */
[----:B------:R-:W-:Y:S01]  /*3110*/  FADD.FTZ R52, R38, R3 ;  /* 0x0000000326347221 */ /* 0x000fe20000010000 */
[----:B------:R-:W-:-:S01]  /*3120*/  FFMA.FTZ R15, R15, UR10, -R50 ;  /* 0x0000000a0f0f7c23 */ /* 0x000fc20008010832 */
[----:B------:R-:W0:Y:S01]  /*3130*/  MUFU.EX2 R48, R48 ;  /* 0x0000003000307308 */ /* 0x000e220000000800 */
[----:B------:R-:W-:-:S01]  /*3140*/  FFMA.FTZ R20, R20, UR10, -R50 ;  /* 0x0000000a14147c23 */ /* 0x000fc20008010832 */
[----:B------:R-:W-:Y:S01]  /*3150*/  FADD.FTZ R63, R39, R52 ;  /* 0x00000034273f7221 */ /* 0x000fe20000010000 */
[----:B------:R-:W-:-:S01]  /*3160*/  FFMA.FTZ R21, R21, UR10, -R50 ;  /* 0x0000000a15157c23 */ /* 0x000fc20008010832 */
[--C-:B------:R-:W-:Y:S01]  /*3170*/  FFMA.FTZ R24, R24, UR10, -R50.reuse ;  /* 0x0000000a18187c23 */ /* 0x100fe20008010832 */
[----:B------:R-:W-:-:S01]  /*3180*/  FFMA.FTZ R25, R25, UR10, -R50 ;  /* 0x0000000a19197c23 */ /* 0x000fc20008010832 */
[----:B---3--:R-:W-:Y:S01]  /*3190*/  FADD.FTZ R52, R154, R63 ;  /* 0x0000003f9a347221 */ /* 0x008fe20000010000 */
[----:B------:R-:W-:-:S01]  /*31a0*/  FFMA.FTZ R26, R26, UR10, -R50 ;  /* 0x0000000a1a1a7c23 */ /* 0x000fc20008010832 */
[----:B------:R-:W3:Y:S01]  /*31b0*/  MUFU.EX2 R7, R7 ;  /* 0x0000000700077308 */ /* 0x000ee20000000800 */
[----:B------:R-:W-:-:S01]  /*31c0*/  FFMA.FTZ R27, R27, UR10, -R50 ;  /* 0x0000000a1b1b7c23 */ /* 0x000fc20008010832 */
[----:B----4-:R-:W-:Y:S01]  /*31d0*/  FADD.FTZ R63, R41, R52 ;  /* 0x00000034293f7221 */ /* 0x010fe20000010000 */
[----:B------:R-:W-:-:S01]  /*31e0*/  FFMA.FTZ R28, R28, UR10, -R50 ;  /* 0x0000000a1c1c7c23 */ /* 0x000fc20008010832 */
[--C-:B------:R-:W-:Y:S01]  /*31f0*/  FFMA.FTZ R29, R29, UR10, -R50.reuse ;  /* 0x0000000a1d1d7c23 */ /* 0x100fe20008010832 */
[----:B------:R-:W-:-:S01]  /*3200*/  FFMA.FTZ R30, R30, UR10, -R50 ;  /* 0x0000000a1e1e7c23 */ /* 0x000fc20008010832 */
[----:B-----5:R-:W-:Y:S01]  /*3210*/  FADD.FTZ R52, R40, R63 ;  /* 0x0000003f28347221 */ /* 0x020fe20000010000 */
[----:B------:R-:W-:-:S01]  /*3220*/  FFMA.FTZ R31, R31, UR10, -R50 ;  /* 0x0000000a1f1f7c23 */ /* 0x000fc20008010832 */
[----:B------:R-:W4:Y:S01]  /*3230*/  MUFU.EX2 R8, R8 ;  /* 0x0000000800087308 */ /* 0x000f220000000800 */
[----:B0-----:R-:W-:-:S01]  /*3240*/  FADD.FTZ R4, R153, R48 ;  /* 0x0000003099047221 */ /* 0x001fc20000010000 */
[----:B------:R-:W-:Y:S01]  /*3250*/  FADD.FTZ R63, R43, R52 ;  /* 0x000000342b3f7221 */ /* 0x000fe20000010000 */
[----:B------:R-:W-:-:S01]  /*3260*/  FFMA.FTZ R32, R32, UR10, -R50 ;  /* 0x0000000a20207c23 */ /* 0x000fc20008010832 */
[--C-:B------:R-:W-:Y:S01]  /*3270*/  FFMA.FTZ R33, R33, UR10, -R50.reuse ;  /* 0x0000000a21217c23 */ /* 0x100fe20008010832 */
[----:B------:R-:W-:-:S01]  /*3280*/  FFMA.FTZ R34, R34, UR10, -R50 ;  /* 0x0000000a22227c23 */ /* 0x000fc20008010832 */
[----:B------:R-:W-:Y:S01]  /*3290*/  FADD.FTZ R52, R156, R63 ;  /* 0x0000003f9c347221 */ /* 0x000fe20000010000 */
[----:B------:R-:W-:-:S01]  /*32a0*/  FFMA.FTZ R35, R35, UR10, -R50 ;  /* 0x0000000a23237c23 */ /* 0x000fc20008010832 */
[----:B------:R-:W0:Y:S01]  /*32b0*/  MUFU.EX2 R9, R9 ;  /* 0x0000000900097308 */ /* 0x000e220000000800 */
[----:B---3--:R-:W-:-:S01]  /*32c0*/  FADD.FTZ R3, R7, R4 ;  /* 0x0000000407037221 */ /* 0x008fc20000010000 */
[----:B------:R-:W-:Y:S01]  /*32d0*/  FADD.FTZ R63, R45, R52 ;  /* 0x000000342d3f7221 */ /* 0x000fe20000010000 */
[----:B------:R-:W-:-:S01]  /*32e0*/  FFMA.FTZ R36, R36, UR10, -R50 ;  /* 0x0000000a24247c23 */ /* 0x000fc20008010832 */
[--C-:B------:R-:W-:Y:S01]  /*32f0*/  FFMA.FTZ R78, R78, UR10, -R50.reuse ;  /* 0x0000000a4e4e7c23 */ /* 0x100fe20008010832 */
[----:B------:R-:W-:-:S01]  /*3300*/  FFMA.FTZ R79, R79, UR10, -R50 ;  /* 0x0000000a4f4f7c23 */ /* 0x000fc20008010832 */
[----:B------:R-:W-:Y:S01]  /*3310*/  FADD.FTZ R52, R42, R63 ;  /* 0x0000003f2a347221 */ /* 0x000fe20000010000 */
[----:B------:R-:W-:-:S01]  /*3320*/  FFMA.FTZ R82, R82, UR10, -R50 ;  /* 0x0000000a52527c23 */ /* 0x000fc20008010832 */
[----:B------:R-:W3:Y:S01]  /*3330*/  MUFU.EX2 R10, R10 ;  /* 0x0000000a000a7308 */ /* 0x000ee20000000800 */
[----:B----4-:R-:W-:-:S01]  /*3340*/  FADD.FTZ R4, R8, R3 ;  /* 0x0000000308047221 */ /* 0x010fc20000010000 */
[----:B------:R-:W-:Y:S01]  /*3350*/  FADD.FTZ R63, R49, R52 ;  /* 0x00000034313f7221 */ /* 0x000fe20000010000 */
[----:B------:R-:W-:-:S01]  /*3360*/  FFMA.FTZ R83, R83, UR10, -R50 ;  /* 0x0000000a53537c23 */ /* 0x000fc20008010832 */
[--C-:B------:R-:W-:Y:S01]  /*3370*/  FFMA.FTZ R86, R86, UR10, -R50.reuse ;  /* 0x0000000a56567c23 */ /* 0x100fe20008010832 */
[----:B------:R-:W-:-:S01]  /*3380*/  FFMA.FTZ R50, R87, UR10, -R50 ;  /* 0x0000000a57327c23 */ /* 0x000fc20008010832 */
[----:B------:R-:W-:Y:S01]  /*3390*/  FADD.FTZ R52, R158, R63 ;  /* 0x0000003f9e347221 */ /* 0x000fe20000010000 */
[----:B------:R-:W-:Y:S01]  /*33a0*/  F2FP.SATFINITE.E4M3.F32.PACK_AB_MERGE_C R40, R43, R40, RZ ;  /* 0x000000282b28723e */ /* 0x000fe200048070ff */
[----:B------:R-:W4:Y:S01]  /*33b0*/  MUFU.EX2 R11, R11 ;  /* 0x0000000b000b7308 */ /* 0x000f220000000800 */
[----:B0-----:R-:W-:-:S01]  /*33c0*/  FADD.FTZ R3, R9, R4 ;  /* 0x0000000409037221 */ /* 0x001fc20000010000 */
[----:B------:R-:W-:Y:S01]  /*33d0*/  FADD.FTZ R63, R47, R52 ;  /* 0x000000342f3f7221 */ /* 0x000fe20000010000 */
[----:B------:R-:W-:-:S02]  /*33e0*/  F2FP.SATFINITE.E4M3.F32.PACK_AB_MERGE_C R42, R49, R42, RZ ;  /* 0x0000002a312a723e */ /* 0x000fc400048070ff */
[----:B------:R-:W-:Y:S01]  /*33f0*/  F2FP.SATFINITE.E4M3.F32.PACK_AB_MERGE_C R152, R37, R152, R54 ;  /* 0x000000982598723e */ /* 0x000fe20004807036 */
[----:B------:R-:W-:-:S01]  /*3400*/  FADD.FTZ R52, R44, R63 ;  /* 0x0000003f2c347221 */ /* 0x000fc20000010000 */
[----:B------:R-:W-:Y:S01]  /*3410*/  F2FP.SATFINITE.E4M3.F32.PACK_AB_MERGE_C R44, R51, R44, RZ ;  /* 0x0000002c332c723e */ /* 0x000fe200048070ff */
[----:B------:R-:W0:Y:S01]  /*3420*/  MUFU.EX2 R12, R12 ;  /* 0x0000000c000c7308 */ /* 0x000e220000000800 */
[----:B---3--:R-:W-:-:S01]  /*3430*/  FADD.FTZ R4, R10, R3 ;  /* 0x000000030a047221 */ /* 0x008fc20000010000 */
[----:B------:R-:W-:Y:S01]  /*3440*/  FADD.FTZ R63, R51, R52 ;  /* 0x00000034333f7221 */ /* 0x000fe20000010000 */
[----:B------:R-:W-:Y:S02]  /*3450*/  F2FP.SATFINITE.E4M3.F32.PACK_AB_MERGE_C R154, R41, R154, R40 ;  /* 0x0000009a299a723e */ /* 0x000fe40004807028 */
[----:B------:R-:W-:Y:S01]  /*3460*/  F2FP.SATFINITE.E4M3.F32.PACK_AB_MERGE_C R156, R45, R156, R42 ;  /* 0x0000009c2d9c723e */ /* 0x000fe2000480702a */
[----:B------:R-:W-:-:S01]  /*3470*/  FADD.FTZ R52, R160, R63 ;  /* 0x0000003fa0347221 */ /* 0x000fc20000010000 */
[----:B------:R-:W-:Y:S01]  /*3480*/  F2FP.SATFINITE.E4M3.F32.PACK_AB_MERGE_C R158, R47, R158, R44 ;  /* 0x0000009e2f9e723e */ /* 0x000fe2000480702c */
[----:B------:R-:W3:Y:S01]  /*3490*/  MUFU.EX2 R13, R13 ;  /* 0x0000000d000d7308 */ /* 0x000ee20000000800 */
[----:B----4-:R-:W-:-:S01]  /*34a0*/  FADD.FTZ R3, R11, R4 ;  /* 0x000000040b037221 */ /* 0x010fc20000010000 */
[----:B------:R-:W-:-:S04]  /*34b0*/  FADD.FTZ R63, R53, R52 ;  /* 0x00000034353f7221 */ /* 0x000fc80000010000 */
[----:B------:R-:W-:Y:S01]  /*34c0*/  FADD.FTZ R52, R46, R63 ;  /* 0x0000003f2e347221 */ /* 0x000fe20000010000 */
[----:B------:R-:W-:Y:S01]  /*34d0*/  F2FP.SATFINITE.E4M3.F32.PACK_AB_MERGE_C R46, R61, R46, RZ ;  /* 0x0000002e3d2e723e */ /* 0x000fe200048070ff */
[----:B------:R-:W4:Y:S01]  /*34e0*/  MUFU.EX2 R14, R14 ;  /* 0x0000000e000e7308 */ /* 0x000f220000000800 */
[----:B0-----:R-:W-:-:S01]  /*34f0*/  FADD.FTZ R4, R12, R3 ;  /* 0x000000030c047221 */ /* 0x001fc20000010000 */
[----:B------:R-:W-:Y:S01]  /*3500*/  FADD.FTZ R63, R61, R52 ;  /* 0x000000343d3f7221 */ /* 0x000fe20000010000 */
[----:B------:R-:W-:Y:S02]  /*3510*/  F2FP.SATFINITE.E4M3.F32.PACK_AB_MERGE_C R12, R12, R11, RZ ;  /* 0x0000000b0c0c723e */ /* 0x000fe400048070ff */
[----:B------:R-:W-:Y:S01]  /*3520*/  F2FP.SATFINITE.E4M3.F32.PACK_AB_MERGE_C R160, R53, R160, R46 ;  /* 0x000000a035a0723e */ /* 0x000fe2000480702e */
[----:B------:R-:W-:-:S01]  /*3530*/  FADD.FTZ R52, R162, R63 ;  /* 0x0000003fa2347221 */ /* 0x000fc20000010000 */
[----:B------:R-:W-:Y:S01]  /*3540*/  F2FP.SATFINITE.E4M3.F32.PACK_AB_MERGE_C R155, R10, R9, R12 ;  /* 0x000000090a9b723e */ /* 0x000fe2000480700c */
[----:B------:R-:W0:Y:S01]  /*3550*/  MUFU.EX2 R15, R15 ;  /* 0x0000000f000f7308 */ /* 0x000e220000000800 */
[----:B---3--:R-:W-:-:S01]  /*3560*/  FADD.FTZ R3, R13, R4 ;  /* 0x000000040d037221 */ /* 0x008fc20000010000 */
[----:B------:R-:W-:-:S06]  /*3570*/  FADD.FTZ R39, R55, R52 ;  /* 0x0000003437277221 */ /* 0x000fcc0000010000 */
[----:B------:R-:W3:Y:S01]  /*3580*/  MUFU.EX2 R20, R20 ;  /* 0x0000001400147308 */ /* 0x000ee20000000800 */
[----:B----4-:R-:W-:-:S07]  /*3590*/  FADD.FTZ R4, R14, R3 ;  /* 0x000000030e047221 */ /* 0x010fce0000010000 */
[----:B------:R-:W4:Y:S01]  /*35a0*/  MUFU.EX2 R21, R21 ;  /* 0x0000001500157308 */ /* 0x000f220000000800 */
[----:B0-----:R-:W-:-:S07]  /*35b0*/  FADD.FTZ R3, R15, R4 ;  /* 0x000000040f037221 */ /* 0x001fce0000010000 */
[----:B------:R-:W0:Y:S01]  /*35c0*/  MUFU.EX2 R24, R24 ;  /* 0x0000001800187308 */ /* 0x000e220000000800 */
[----:B---3--:R-:W-:-:S01]  /*35d0*/  FADD.FTZ R4, R20, R3 ;  /* 0x0000000314047221 */ /* 0x008fc20000010000 */
[----:B------:R-:W-:-:S04]  /*35e0*/  F2FP.SATFINITE.E4M3.F32.PACK_AB_MERGE_C R15, R20, R15, RZ ;  /* 0x0000000f140f723e */ /* 0x000fc800048070ff */
[----:B------:R-:W-:Y:S02]  /*35f0*/  F2FP.SATFINITE.E4M3.F32.PACK_AB_MERGE_C R157, R14, R13, R15 ;  /* 0x0000000d0e9d723e */ /* 0x000fe4000480700f */
[----:B------:R-:W3:Y:S01]  /*3600*/  MUFU.EX2 R25, R25 ;  /* 0x0000001900197308 */ /* 0x000ee20000000800 */
[----:B----4-:R-:W-:-:S07]  /*3610*/  FADD.FTZ R3, R21, R4 ;  /* 0x0000000415037221 */ /* 0x010fce0000010000 */
[----:B------:R-:W4:Y:S01]  /*3620*/  MUFU.EX2 R26, R26 ;  /* 0x0000001a001a7308 */ /* 0x000f220000000800 */
[----:B0-----:R-:W-:-:S07]  /*3630*/  FADD.FTZ R4, R24, R3 ;  /* 0x0000000318047221 */ /* 0x001fce0000010000 */
[----:B------:R-:W0:Y:S01]  /*3640*/  MUFU.EX2 R27, R27 ;  /* 0x0000001b001b7308 */ /* 0x000e220000000800 */
[----:B---3--:R-:W-:-:S07]  /*3650*/  FADD.FTZ R3, R25, R4 ;  /* 0x0000000419037221 */ /* 0x008fce0000010000 */
[----:B------:R-:W3:Y:S01]  /*3660*/  MUFU.EX2 R28, R28 ;  /* 0x0000001c001c7308 */ /* 0x000ee20000000800 */
[----:B----4-:R-:W-:-:S01]  /*3670*/  FADD.FTZ R4, R26, R3 ;  /* 0x000000031a047221 */ /* 0x010fc20000010000 */
[----:B------:R-:W-:-:S04]  /*3680*/  F2FP.SATFINITE.E4M3.F32.PACK_AB_MERGE_C R25, R26, R25, RZ ;  /* 0x000000191a19723e */ /* 0x000fc800048070ff */
[----:B------:R-:W-:Y:S02]  /*3690*/  F2FP.SATFINITE.E4M3.F32.PACK_AB_MERGE_C R159, R24, R21, R25 ;  /* 0x00000015189f723e */ /* 0x000fe40004807019 */
[----:B------:R-:W4:Y:S01]  /*36a0*/  MUFU.EX2 R29, R29 ;  /* 0x0000001d001d7308 */ /* 0x000f220000000800 */
[----:B0-----:R-:W-:-:S07]  /*36b0*/  FADD.FTZ R3, R27, R4 ;  /* 0x000000041b037221 */ /* 0x001fce0000010000 */
[----:B------:R-:W0:Y:S01]  /*36c0*/  MUFU.EX2 R30, R30 ;  /* 0x0000001e001e7308 */ /* 0x000e220000000800 */
[----:B---3--:R-:W-:-:S07]  /*36d0*/  FADD.FTZ R4, R28, R3 ;  /* 0x000000031c047221 */ /* 0x008fce0000010000 */
[----:B------:R-:W3:Y:S01]  /*36e0*/  MUFU.EX2 R31, R31 ;  /* 0x0000001f001f7308 */ /* 0x000ee20000000800 */
[----:B----4-:R-:W-:-:S07]  /*36f0*/  FADD.FTZ R3, R29, R4 ;  /* 0x000000041d037221 */ /* 0x010fce0000010000 */
[----:B------:R-:W4:Y:S01]  /*3700*/  MUFU.EX2 R32, R32 ;  /* 0x0000002000207308 */ /* 0x000f220000000800 */
[----:B0-----:R-:W-:-:S01]  /*3710*/  FADD.FTZ R4, R30, R3 ;  /* 0x000000031e047221 */ /* 0x001fc20000010000 */
[----:B------:R-:W-:-:S04]  /*3720*/  F2FP.SATFINITE.E4M3.F32.PACK_AB_MERGE_C R29, R30, R29, RZ ;  /* 0x0000001d1e1d723e */ /* 0x000fc800048070ff */
[----:B------:R-:W-:Y:S02]  /*3730*/  F2FP.SATFINITE.E4M3.F32.PACK_AB_MERGE_C R161, R28, R27, R29 ;  /* 0x0000001b1ca1723e */ /* 0x000fe4000480701d */
[----:B------:R-:W0:Y:S01]  /*3740*/  MUFU.EX2 R33, R33 ;  /* 0x0000002100217308 */ /* 0x000e220000000800 */
[----:B---3--:R-:W-:-:S07]  /*3750*/  FADD.FTZ R3, R31, R4 ;  /* 0x000000041f037221 */ /* 0x008fce0000010000 */
        /* <DEDUP_REMOVED lines=11> */
[----:B0-----:R-:W-:-:S01]  /*3810*/  FADD.FTZ R39, R69, R38 ;  /* 0x0000002645277221 */ /* 0x001fc20000010000 */
[----:B------:R-:W-:-:S04]  /*3820*/  F2FP.SATFINITE.E4M3.F32.PACK_AB_MERGE_C R68, R69, R68, RZ ;  /* 0x000000444544723e */ /* 0x000fc800048070ff */
[----:B------:R-:W-:Y:S02]  /*3830*/  F2FP.SATFINITE.E4M3.F32.PACK_AB_MERGE_C R162, R55, R162, R68 ;  /* 0x000000a237a2723e */ /* 0x000fe40004807044 */
        /* <DEDUP_REMOVED lines=13> */
[----:B0-----:R-:W-:-:S07]  /*3910*/  FADD.FTZ R4, R76, R7 ;  /* 0x000000074c047221 */ /* 0x001fce0000010000 */
[----:B------:R-:W0:Y:S01]  /*3920*/  MUFU.EX2 R166, R166 ;  /* 0x000000a600a67308 */ /* 0x000e220000000800 */
[C---:B---3--:R-:W-:Y:S01]  /*3930*/  F2FP.SATFINITE.E4M3.F32.PACK_AB_MERGE_C R76, R77.reuse, R76, RZ ;  /* 0x0000004c4d4c723e */ /* 0x048fe200048070ff */
[----:B------:R-:W-:-:S03]  /*3940*/  FADD.FTZ R77, R77, R4 ;  /* 0x000000044d4d7221 */ /* 0x000fc60000010000 */
[----:B------:R-:W-:-:S03]  /*3950*/  F2FP.SATFINITE.E4M3.F32.PACK_AB_MERGE_C R164, R57, R164, R76 ;  /* 0x000000a439a4723e */ /* 0x000fc6000480704c */
        /* <DEDUP_REMOVED lines=16> */
[C---:B0-----:R-:W-:Y:S01]  /*3a60*/  F2FP.SATFINITE.E4M3.F32.PACK_AB_MERGE_C R84, R67.reuse, R84, RZ ;  /* 0x000000544354723e */ /* 0x041fe200048070ff */
[----:B------:R-:W-:-:S03]  /*3a70*/  FADD.FTZ R4, R67, R4 ;  /* 0x0000000443047221 */ /* 0x000fc60000010000 */
[----:B------:R-:W-:Y:S02]  /*3a80*/  F2FP.SATFINITE.E4M3.F32.PACK_AB_MERGE_C R166, R59, R166, R84 ;  /* 0x000000a63ba6723e */ /* 0x000fe40004807054 */
[C---:B---3--:R-:W-:Y:S01]  /*3a90*/  F2FP.SATFINITE.E4M3.F32.PACK_AB_MERGE_C R86, R3.reuse, R86, RZ ;  /* 0x000000560356723e */ /* 0x048fe200048070ff */
[----:B------:R-:W-:-:S03]  /*3aa0*/  FADD.FTZ R3, R3, R8 ;  /* 0x0000000803037221 */ /* 0x000fc60000010000 */
[----:B------:R-:W-:Y:S01]  /*3ab0*/  F2FP.SATFINITE.E4M3.F32.PACK_AB_MERGE_C R167, R83, R82, R86 ;  /* 0x0000005253a7723e */ /* 0x000fe20004807056 */
[----:B------:R-:W-:Y:S06]  /*3ac0*/  @!P0 BRA `(.L_x_14) ;  /* 0x0000000000048947 */ /* 0x000fec0003800000 */
[----:B------:R-:W-:Y:S01]  /*3ad0*/  BPT.TRAP 0x1 ;  /* 0x000000040000795c */ /* 0x000fe20000300000 */
.L_x_14:
[----:B------:R0:W3:Y:S01]  /*3ae0*/  SYNCS.PHASECHK.TRANS64.TRYWAIT P1, [UR51+0x38850], R6 ;  /* 0x03885006ff0075a7 */ /* 0x0000e20008020173 */
[----:B------:R-:W-:Y:S05]  /*3af0*/  @!P0 BRA `(.L_x_15) ;  /* 0x0000000000048947 */ /* 0x000fea0003800000 */
[----:B------:R-:W-:Y:S01]  /*3b00*/  BPT.TRAP 0x1 ;  /* 0x000000040000795c */ /* 0x000fe20000300000 */
.L_x_15:
[----:B---3--:R-:W-:Y:S05]  /*3b10*/  @P1 BRA `(.L_x_16) ;  /* 0x0000000000081947 */ /* 0x008fea0003800000 */
[----:B------:R-:W3:Y:S02]  /*3b20*/  SYNCS.PHASECHK.TRANS64.TRYWAIT P1, [UR51+0x38850], R6 ;  /* 0x03885006ff0075a7 */ /* 0x000ee40008020173 */
[----:B---3--:R-:W-:Y:S05]  /*3b30*/  @!P1 BRA `(.L_x_17) ;  /* 0x000000b400d89947 */ /* 0x008fea0003800000 */
.L_x_16:
[----:B------:R4:W-:Y:S01]  /*3b40*/  BAR.SYNC.DEFER_BLOCKING R5, 0x100 ;  /* 0x000400050000751d */ /* 0x0009e20000010000 */
[----:B------:R-:W-:-:S04]  /*3b50*/  UIADD3 UR50, UR50, 0x400, URZ ;  /* 0x0000040032327890 */ /* 0x000fc8000fffe03f */
[----:B------:R-:W-:Y:S01]  /*3b60*/  USHF.R.U32.HI UR50, URZ, 0x4, UR50 ;  /* 0x000000043f327899 */ /* 0x000fe20008011632 */
[----:B------:R-:W-:-:S03]  /*3b70*/  UMOV UR7, 0x40000040 ;  /* 0x4000004000077882 */ /* 0x000fc60000000000 */
[----:B------:R-:W-:-:S04]  /*3b80*/  ULOP3.LUT UR50, UR50, 0x3fff, URZ, 0xc0, !UPT ;  /* 0x00003fff32327892 */ /* 0x000fc8000f8ec03f */
[----:B------:R-:W-:-:S04]  /*3b90*/  ULOP3.LUT UR50, UR50, 0x10000, URZ, 0xfc, !UPT ;  /* 0x0001000032327892 */ /* 0x000fc8000f8efc3f */
[----:B------:R-:W-:Y:S01]  /*3ba0*/  ULEA UR11, UR37, UR50, 0xb ;  /* 0x00000032250b7291 */ /* 0x000fe2000f8e583f */
[----:B------:R-:W-:-:S06]  /*3bb0*/  WARPGROUP.ARRIVE ;  /* 0x00000000000079c5 */ /* 0x000fcc0000000000 */
[----:B------:R-:W-:Y:S02]  /*3bc0*/  UMOV UR6, UR11 ;  /* 0x0000000b00067c82 */ /* 0x000fe40008000000 */
[----:B------:R-:W-:Y:S01]  /*3bd0*/  QGMMA.64x256x32.F32.E4M3.E4M3 R24, R152, gdesc[UR4], RZ, !UPT, gsb0 ;  /* 0x03e0000498187df3 */ /* 0x000fe2000c0008ff */
[----:B------:R-:W-:Y:S01]  /*3be0*/  UIADD3 UR6, UR11, 0x2, URZ ;  /* 0x000000020b067890 */ /* 0x000fe2000fffe03f */
[----:B------:R-:W-:Y:S01]  /*3bf0*/  UMOV UR7, 0x40000040 ;  /* 0x4000004000077882 */ /* 0x000fe20000000000 */
[----:B------:R-:W-:Y:S02]  /*3c00*/  WARPGROUP.DEPBAR.LE gsb0, 0x0 ;  /* 0x00008000000079c5 */ /* 0x000fe40000010000 */
[----:B------:R-:W-:-:S15]  /*3c10*/  WARPGROUP.ARRIVE ;  /* 0x00000000000079c5 */ /* 0x000fde0000000000 */
[----:B------:R-:W-:-:S08]  /*3c20*/  NOP ;  /* 0x0000000000007918 */ /* 0x000fd00000000000 */
[----:B------:R-:W-:Y:S01]  /*3c30*/  QGMMA.64x256x32.F32.E4M3.E4M3 R24, R156, gdesc[UR4], R24, gsb0 ;  /* 0x03e000049c187df3 */ /* 0x000fe20008000818 */
        /* <DEDUP_REMOVED lines=11> */
[----:B------:R-:W-:Y:S03]  /*3cf0*/  QGMMA.64x256x32.F32.E4M3.E4M3 R24, R164, gdesc[UR4], R24, gsb0 ;  /* 0x03e00004a4187df3 */ /* 0x000fe60008000818 */
[----:B------:R-:W-:Y:S02]  /*3d00*/  WARPGROUP.DEPBAR.LE gsb0, 0x0 ;  /* 0x00008000000079c5 */ /* 0x000fe40000010000 */
[----:B----4-:R-:W-:Y:S05]  /*3d10*/  @!P0 BRA `(.L_x_18) ;  /* 0x0000000000048947 */ /* 0x010fea0003800000 */
[----:B------:R-:W-:Y:S01]  /*3d20*/  BPT.TRAP 0x1 ;  /* 0x000000040000795c */ /* 0x000fe20000300000 */
.L_x_18:
[----:B------:R-:W-:Y:S02]  /*3d30*/  UISETP.GE.AND UP0, UPT, UR47, 0x81, UPT ;  /* 0x000000812f00788c */ /* 0x000fe4000bf06270 */
[----:B------:R-:W-:-:S04]  /*3d40*/  UIADD3 UR51, UR51, 0x38860, URZ ;  /* 0x0003886033337890 */ /* 0x000fc8000fffe03f */
[----:B------:R-:W-:Y:S01]  /*3d50*/  PLOP3.LUT P1, PT, PT, PT, UP0, 0x80, 0x0 ;  /* 0x000000000000781c */ /* 0x000fe20003f2f008 */
[----:B------:R-:W-:-:S09]  /*3d60*/  UPRMT UR51, UR44, 0x654, UR51 ;  /* 0x000006542c337896 */ /* 0x000fd20008000033 */
[----:B------:R-:W-:Y:S03]  /*3d70*/  SYNCS.ARRIVE.TRANS64.RED.A1T0 RZ, [UR51], RZ ;  /* 0x000000ffffff79a7 */ /* 0x000fe60008100433 */
[----:B------:R-:W-:Y:S05]  /*3d80*/  @!P1 BRA `(.L_x_19) ;  /* 0x0000002800b49947 */ /* 0x000fea0003800000 */
[----:B------:R-:W-:Y:S01]  /*3d90*/  IMAD.MOV.U32 R5, RZ, RZ, R170 ;  /* 0x000000ffff057224 */ /* 0x000fe200078e00aa */
[----:B01-3--:R-:W-:Y:S01]  /*3da0*/  MOV R6, R181 ;  /* 0x000000b500067202 */ /* 0x00bfe20000000f00 */
[----:B------:R-:W-:Y:S01]  /*3db0*/  UIADD3 UR51, UR46, -0x2, URZ ;  /* 0xfffffffe2e337890 */ /* 0x000fe2000fffe03f */
[----:B------:R-:W-:-:S11]  /*3dc0*/  ULDC UR44, c[0x0][0x988] ;  /* 0x00026200002c7ab9 */ /* 0x000fd60000000800 */
.L_x_30:
[----:B------:R-:W-:Y:S01]  /*3dd0*/  UIADD3 UR37, UR37, 0x1, URZ ;  /* 0x0000000125257890 */ /* 0x000fe2000fffe03f */
[----:B--2---:R-:W-:Y:S01]  /*3de0*/  IMAD.U32 R2, RZ, RZ, UR51 ;  /* 0x00000033ff027e24 */ /* 0x004fe2000f8e00ff */
[----:B------:R-:W-:Y:S02]  /*3df0*/  UIADD3 UR51, UR51, -0x1, URZ ;  /* 0xffffffff33337890 */ /* 0x000fe4000fffe03f */
[----:B------:R-:W-:Y:S02]  /*3e00*/  UISETP.NE.AND UP0, UPT, UR37, 0x2, UPT ;  /* 0x000000022500788c */ /* 0x000fe4000bf05270 */
[----:B------:R-:W-:Y:S02]  /*3e10*/  ISETP.GT.AND P1, PT, R2, RZ, PT ;  /* 0x000000ff0200720c */ /* 0x000fe40003f24270 */
[----:B------:R-:W-:Y:S02]  /*3e20*/  USEL UR6, URZ, 0x1, UP0 ;  /* 0x000000013f067887 */ /* 0x000fe40008000000 */
[----:B------:R-:W-:-:S02]  /*3e30*/  USEL UR37, UR37, URZ, UP0 ;  /* 0x0000003f25257287 */ /* 0x000fc40008000000 */
[----:B------:R-:W-:Y:S01]  /*3e40*/  ULOP3.LUT UR36, UR36, UR6, URZ, 0x3c, !UPT ;  /* 0x0000000624247292 */ /* 0x000fe2000f8e3c3f */
[----:B------:R-:W-:Y:S11]  /*3e50*/  @!P0 BRA `(.L_x_20) ;  /* 0x0000000000048947 */ /* 0x000ff60003800000 */
[----:B------:R-:W-:Y:S01]  /*3e60*/  BPT.TRAP 0x1 ;  /* 0x000000040000795c */ /* 0x000fe20000300000 */
.L_x_20:
[----:B------:R-:W0:Y:S01]  /*3e70*/  S2UR UR47, SR_CgaCtaId ;  /* 0x00000000002f79c3 */ /* 0x000e220000008800 */
[----:B------:R-:W-:Y:S01]  /*3e80*/  IMAD.U32 R2, RZ, RZ, UR36 ;  /* 0x00000024ff027e24 */ /* 0x000fe2000f8e00ff */
[----:B------:R-:W-:-:S04]  /*3e90*/  UMOV UR6, 0x400 ;  /* 0x0000040000067882 */ /* 0x000fc80000000000 */
[----:B------:R-:W-:-:S04]  /*3ea0*/  SHF.L.U32 R2, R2, 0x1f, RZ ;  /* 0x0000001f02027819 */ /* 0x000fc800000006ff */
[----:B------:R-:W-:-:S13]  /*3eb0*/  R2UR UR52, R2 ;  /* 0x00000000023472ca */ /* 0x000fda00000e0000 */
[----:B------:R-:W-:Y:S01]  /*3ec0*/  IMAD.U32 R2, RZ, RZ, UR52 ;  /* 0x00000034ff027e24 */ /* 0x000fe2000f8e00ff */
[----:B0-----:R-:W-:-:S04]  /*3ed0*/  ULEA UR6, UR47, UR6, 0x18 ;  /* 0x000000062f067291 */ /* 0x001fc8000f8ec03f */
[----:B------:R-:W-:-:S09]  /*3ee0*/  ULEA UR46, UR37, UR6, 0x3 ;  /* 0x00000006252e7291 */ /* 0x000fd2000f8e183f */
[----:B------:R0:W1:Y:S01]  /*3ef0*/  SYNCS.PHASECHK.TRANS64.TRYWAIT P2, [UR46+0x38830], R2 ;  /* 0x03883002ff0075a7 */ /* 0x000062000804016e */
[----:B------:R-:W-:Y:S05]  /*3f00*/  @!P0 BRA `(.L_x_21) ;  /* 0x0000000000048947 */ /* 0x000fea0003800000 */
[----:B------:R-:W-:Y:S01]  /*3f10*/  BPT.TRAP 0x1 ;  /* 0x000000040000795c */ /* 0x000fe20000300000 */
.L_x_21:
[----:B-1----:R-:W-:Y:S05]  /*3f20*/  @P2 BRA `(.L_x_22) ;  /* 0x00000000000c2947 */ /* 0x002fea0003800000 */
[----:B0-----:R-:W-:-:S04]  /*3f30*/  IMAD.U32 R2, RZ, RZ, UR52 ;  /* 0x00000034ff027e24 */ /* 0x001fc8000f8e00ff */
[----:B------:R-:W0:Y:S02]  /*3f40*/  SYNCS.PHASECHK.TRANS64.TRYWAIT P2, [UR46+0x38830], R2 ;  /* 0x03883002ff0075a7 */ /* 0x000e24000804016e */
[----:B0-----:R-:W-:Y:S05]  /*3f50*/  @!P2 BRA `(.L_x_23) ;  /* 0x000000b000e8a947 */ /* 0x001fea0003800000 */
.L_x_22:
[----:B------:R-:W-:Y:S01]  /*3f60*/  ULEA UR34, UR37, UR45, 0xb ;  /* 0x0000002d25227291 */ /* 0x000fe2000f8e583f */
[----:B------:R-:W-:Y:S01]  /*3f70*/  WARPGROUP.ARRIVE ;  /* 0x00000000000079c5 */ /* 0x000fe20000000000 */
[----:B------:R-:W-:Y:S01]  /*3f80*/  UMOV UR35, 0x40000040 ;  /* 0x4000004000237882 */ /* 0x000fe20000000000 */
[----:B------:R-:W-:Y:S01]  /*3f90*/  UMOV UR7, 0x40000040 ;  /* 0x4000004000077882 */ /* 0x000fe20000000000 */
[----:B------:R-:W-:-:S03]  /*3fa0*/  UIADD3 UR6, UR34, 0x2, URZ ;  /* 0x0000000222067890 */ /* 0x000fc6000fffe03f */
[----:B0-----:R-:W0:Y:S01]  /*3fb0*/  S2R R2, SR_TID.X ;  /* 0x0000000000027919 */ /* 0x001e220000002100 */
[----:B------:R-:W-:Y:S01]  /*3fc0*/  UIADD3 UR10, UR34, 0x4, URZ ;  /* 0x00000004220a7890 */ /* 0x000fe2000fffe03f */
[----:B------:R-:W-:Y:S01]  /*3fd0*/  UMOV UR11, 0x40000040 ;  /* 0x40000040000b7882 */ /* 0x000fe20000000000 */
[----:B------:R-:W-:Y:S01]  /*3fe0*/  QGMMA.64x128x32.F32.E4M3.E4M3 R152, gdesc[UR32], RZ, !UPT, gsb0 ;  /* 0x01e00000209879f3 */ /* 0x000fe2000c0008ff */
[----:B------:R-:W-:Y:S01]  /*3ff0*/  UIADD3 UR14, UR34, 0x6, URZ ;  /* 0x00000006220e7890 */ /* 0x000fe2000fffe03f */
[----:B------:R-:W-:Y:S01]  /*4000*/  UMOV UR15, 0x40000040 ;  /* 0x40000040000f7882 */ /* 0x000fe20000000000 */
        /* <DEDUP_REMOVED lines=8> */
[----:B0-----:R-:W-:-:S04]  /*4090*/  SHF.R.U32.HI R225, RZ, 0x7, R2 ;  /* 0x00000007ffe17819 */ /* 0x001fc80000011602 */
[----:B------:R-:W-:Y:S01]  /*40a0*/  IADD3 R2, -R225, 0xb, RZ ;  /* 0x0000000be1027810 */ /* 0x000fe20007ffe1ff */
        /* <DEDUP_REMOVED lines=25> */
.L_x_24:
[C---:B------:R-:W-:Y:S01]  /*4240*/  FMUL.FTZ R7, R0.reuse, R152 ;  /* 0x0000009800077220 */ /* 0x040fe20000410000 */
[C---:B------:R-:W-:Y:S01]  /*4250*/  FMUL.FTZ R8, R0.reuse, R153 ;  /* 0x0000009900087220 */ /* 0x040fe20000410000 */
[C---:B------:R-:W-:Y:S01]  /*4260*/  FMUL.FTZ R11, R0.reuse, R156 ;  /* 0x0000009c000b7220 */ /* 0x040fe20000410000 */
[C---:B------:R-:W-:Y:S01]  /*4270*/  FMUL.FTZ R12, R0.reuse, R157 ;  /* 0x0000009d000c7220 */ /* 0x040fe20000410000 */
[C---:B------:R-:W-:Y:S01]  /*4280*/  FMUL.FTZ R15, R0.reuse, R160 ;  /* 0x000000a0000f7220 */ /* 0x040fe20000410000 */
[C---:B------:R-:W-:Y:S01]  /*4290*/  FMUL.FTZ R14, R0.reuse, R159 ;  /* 0x0000009f000e7220 */ /* 0x040fe20000410000 */
[----:B------:R-:W1:Y:S01]  /*42a0*/  MUFU.TANH R7, R7 ;  /* 0x0000000700077308 */ /* 0x000e620000002400 */
[C---:B------:R-:W-:Y:S01]  /*42b0*/  FMUL.FTZ R20, R0.reuse, R161 ;  /* 0x000000a100147220 */ /* 0x040fe20000410000 */
[C---:B------:R-:W-:Y:S01]  /*42c0*/  FMUL.FTZ R159, R0.reuse, R170 ;  /* 0x000000aa009f7220 */ /* 0x040fe20000410000 */
[C---:B------:R-:W-:Y:S01]  /*42d0*/  FMUL.FTZ R170, R0.reuse, R181 ;  /* 0x000000b500aa7220 */ /* 0x040fe20000410000 */
[C---:B------:R-:W-:Y:S01]  /*42e0*/  FMUL.FTZ R13, R0.reuse, R158 ;  /* 0x0000009e000d7220 */ /* 0x040fe20000410000 */
[C---:B------:R-:W-:Y:S01]  /*42f0*/  FMUL.FTZ R153, R0.reuse, R164 ;  /* 0x000000a400997220 */ /* 0x040fe20000410000 */
[C---:B------:R-:W-:Y:S01]  /*4300*/  FMUL.FTZ R158, R0.reuse, R169 ;  /* 0x000000a9009e7220 */ /* 0x040fe20000410000 */
[C---:B------:R-:W-:Y:S01]  /*4310*/  FMUL.FTZ R169, R0.reuse, R180 ;  /* 0x000000b400a97220 */ /* 0x040fe20000410000 */
[----:B------:R-:W2:Y:S01]  /*4320*/  MUFU.TANH R8, R8 ;  /* 0x0000000800087308 */ /* 0x000ea20000002400 */
[C---:B------:R-:W-:Y:S01]  /*4330*/  FMUL.FTZ R10, R0.reuse, R154 ;  /* 0x0000009a000a7220 */ /* 0x040fe20000410000 */
[C---:B------:R-:W-:Y:S01]  /*4340*/  FMUL.FTZ R154, R0.reuse, R165 ;  /* 0x000000a5009a7220 */ /* 0x040fe20000410000 */
[C---:B------:R-:W-:Y:S01]  /*4350*/  FMUL.FTZ R157, R0.reuse, R168 ;  /* 0x000000a8009d7220 */ /* 0x040fe20000410000 */
[C---:B------:R-:W-:Y:S01]  /*4360*/  FMUL.FTZ R160, R0.reuse, R171 ;  /* 0x000000ab00a07220 */ /* 0x040fe20000410000 */
[C---:B------:R-:W-:Y:S01]  /*4370*/  FMUL.FTZ R171, R0.reuse, R182 ;  /* 0x000000b600ab7220 */ /* 0x040fe20000410000 */
[C---:B------:R-:W-:Y:S01]  /*4380*/  FMUL.FTZ R21, R0.reuse, R162 ;  /* 0x000000a200157220 */ /* 0x040fe20000410000 */
[C---:B------:R-:W-:Y:S01]  /*4390*/  FMUL.FTZ R161, R0.reuse, R172 ;  /* 0x000000ac00a17220 */ /* 0x040fe20000410000 */
[----:B------:R-:W3:Y:S01]  /*43a0*/  MUFU.TANH R11, R11 ;  /* 0x0000000b000b7308 */ /* 0x000ee20000002400 */
[----:B-1----:R-:W-:Y:S01]  /*43b0*/  FMNMX.FTZ R181, R7, R6, !PT ;  /* 0x0000000607b57209 */ /* 0x002fe20007810000 */
[C---:B------:R-:W-:Y:S01]  /*43c0*/  FMUL.FTZ R162, R0.reuse, R173 ;  /* 0x000000ad00a27220 */ /* 0x040fe20000410000 */
[C---:B------:R-:W-:Y:S01]  /*43d0*/  FMUL.FTZ R173, R0.reuse, R184 ;  /* 0x000000b800ad7220 */ /* 0x040fe20000410000 */
[C---:B------:R-:W-:Y:S01]  /*43e0*/  FMUL.FTZ R165, R0.reuse, R176 ;  /* 0x000000b000a57220 */ /* 0x040fe20000410000 */
[C---:B------:R-:W-:Y:S01]  /*43f0*/  FMUL.FTZ R9, R0.reuse, R155 ;  /* 0x0000009b00097220 */ /* 0x040fe20000410000 */
[C---:B------:R-:W-:Y:S01]  /*4400*/  FMUL.FTZ R155, R0.reuse, R166 ;  /* 0x000000a6009b7220 */ /* 0x040fe20000410000 */
[----:B------:R-:W-:Y:S01]  /*4410*/  FMUL.FTZ R166, R0, R177 ;  /* 0x000000b100a67220 */ /* 0x000fe20000410000 */
[----:B------:R-:W1:Y:S01]  /*4420*/  MUFU.TANH R12, R12 ;  /* 0x0000000c000c7308 */ /* 0x000e620000002400 */
[----:B--2---:R-:W-:Y:S01]  /*4430*/  FMNMX.FTZ R180, R8, R181, !PT ;  /* 0x000000b508b47209 */ /* 0x004fe20007810000 */
[C---:B------:R-:W-:Y:S01]  /*4440*/  FMUL.FTZ R164, R0.reuse, R175 ;  /* 0x000000af00a47220 */ /* 0x040fe20000410000 */
[C---:B------:R-:W-:Y:S01]  /*4450*/  FMUL.FTZ R175, R0.reuse, R186 ;  /* 0x000000ba00af7220 */ /* 0x040fe20000410000 */
[C---:B------:R-:W-:Y:S01]  /*4460*/  FMUL.FTZ R152, R0.reuse, R163 ;  /* 0x000000a300987220 */ /* 0x040fe20000410000 */
[C---:B------:R-:W-:Y:S01]  /*4470*/  FMUL.FTZ R163, R0.reuse, R174 ;  /* 0x000000ae00a37220 */ /* 0x040fe20000410000 */
[C---:B------:R-:W-:Y:S01]  /*4480*/  FMUL.FTZ R174, R0.reuse, R185 ;  /* 0x000000b900ae7220 */ /* 0x040fe20000410000 */
[C---:B------:R-:W-:Y:S01]  /*4490*/  FMUL.FTZ R177, R0.reuse, R188 ;  /* 0x000000bc00b17220 */ /* 0x040fe20000410000 */
[----:B------:R-:W2:Y:S01]  /*44a0*/  MUFU.TANH R15, R15 ;  /* 0x0000000f000f7308 */ /* 0x000ea20000002400 */
[----:B---3--:R-:W-:Y:S01]  /*44b0*/  FMNMX.FTZ R181, R11, R180, !PT ;  /* 0x000000b40bb57209 */ /* 0x008fe20007810000 */
[C---:B------:R-:W-:Y:S01]  /*44c0*/  FMUL.FTZ R156, R0.reuse, R167 ;  /* 0x000000a7009c7220 */ /* 0x040fe20000410000 */
[C---:B------:R-:W-:Y:S01]  /*44d0*/  FMUL.FTZ R167, R0.reuse, R178 ;  /* 0x000000b200a77220 */ /* 0x040fe20000410000 */
[C---:B------:R-:W-:Y:S01]  /*44e0*/  FMUL.FTZ R178, R0.reuse, R189 ;  /* 0x000000bd00b27220 */ /* 0x040fe20000410000 */
[C---:B------:R-:W-:Y:S01]  /*44f0*/  FMUL.FTZ R180, R0.reuse, R192 ;  /* 0x000000c000b47220 */ /* 0x040fe20000410000 */
[C---:B------:R-:W-:Y:S01]  /*4500*/  FMUL.FTZ R172, R0.reuse, R183 ;  /* 0x000000b700ac7220 */ /* 0x040fe20000410000 */
[----:B------:R-:W-:Y:S01]  /*4510*/  FMUL.FTZ R183, R0, R196 ;  /* 0x000000c400b77220 */ /* 0x000fe20000410000 */
[----:B------:R-:W3:Y:S01]  /*4520*/  MUFU.TANH R20, R20 ;  /* 0x0000001400147308 */ /* 0x000ee20000002400 */
[----:B-1----:R-:W-:Y:S01]  /*4530*/  FMNMX.FTZ R182, R12, R181, !PT ;  /* 0x000000b50cb67209 */ /* 0x002fe20007810000 */
[C---:B------:R-:W-:Y:S01]  /*4540*/  FMUL.FTZ R168, R0.reuse, R179 ;  /* 0x000000b300a87220 */ /* 0x040fe20000410000 */
[C---:B------:R-:W-:Y:S01]  /*4550*/  FMUL.FTZ R179, R0.reuse, R190 ;  /* 0x000000be00b37220 */ /* 0x040fe20000410000 */
[C---:B------:R-:W-:Y:S01]  /*4560*/  FMUL.FTZ R185, R0.reuse, R200 ;  /* 0x000000c800b97220 */ /* 0x040fe20000410000 */
[C---:B------:R-:W-:Y:S01]  /*4570*/  FMUL.FTZ R176, R0.reuse, R187 ;  /* 0x000000bb00b07220 */ /* 0x040fe20000410000 */
[C---:B------:R-:W-:Y:S01]  /*4580*/  FMUL.FTZ R187, R0.reuse, R204 ;  /* 0x000000cc00bb7220 */ /* 0x040fe20000410000 */
[C---:B------:R-:W-:Y:S01]  /*4590*/  FMUL.FTZ R189, R0.reuse, R208 ;  /* 0x000000d000bd7220 */ /* 0x040fe20000410000 */
[----:B------:R-:W1:Y:S01]  /*45a0*/  MUFU.TANH R153, R153 ;  /* 0x0000009900997308 */ /* 0x000e620000002400 */
[----:B--2---:R-:W-:Y:S01]  /*45b0*/  FMNMX.FTZ R181, R15, R182, !PT ;  /* 0x000000b60fb57209 */ /* 0x004fe20007810000 */
[C---:B------:R-:W-:Y:S01]  /*45c0*/  FMUL.FTZ R182, R0.reuse, R193 ;  /* 0x000000c100b67220 */ /* 0x040fe20000410000 */
[C---:B------:R-:W-:Y:S01]  /*45d0*/  FMUL.FTZ R193, R0.reuse, R213 ;  /* 0x000000d500c17220 */ /* 0x040fe20000410000 */
[----:B------:R-:W-:Y:S01]  /*45e0*/  UMOV UR10, UR44 ;  /* 0x0000002c000a7c82 */ /* 0x000fe20008000000 */
[C---:B------:R-:W-:Y:S01]  /*45f0*/  FMUL.FTZ R191, R0.reuse, R191 ;  /* 0x000000bf00bf7220 */ /* 0x040fe20000410000 */
[C---:B------:R-:W-:Y:S01]  /*4600*/  FMUL.FTZ R194, R0.reuse, R194 ;  /* 0x000000c200c27220 */ /* 0x040fe20000410000 */
[----:B------:R-:W-:Y:S01]  /*4610*/  FMUL.FTZ R195, R0, R195 ;  /* 0x000000c300c37220 */ /* 0x000fe20000410000 */
[----:B------:R-:W2:Y:S01]  /*4620*/  MUFU.TANH R154, R154 ;  /* 0x0000009a009a7308 */ /* 0x000ea20000002400 */
[----:B---3--:R-:W-:Y:S01]  /*4630*/  FMNMX.FTZ R184, R20, R181, !PT ;  /* 0x000000b514b87209 */ /* 0x008fe20007810000 */
[----:B------:R-:W-:Y:S01]  /*4640*/  FMUL.FTZ R204, R0, R214 ;  /* 0x000000d600cc7220 */ /* 0x000fe20000410000 */
[----:B------:R-:W-:-:S04]  /*4650*/  UIADD3 UR6, UR46, 0x38840, URZ ;  /* 0x000388402e067890 */ /* 0x000fc8000fffe03f */
[----:B------:R-:W-:Y:S01]  /*4660*/  UPRMT UR6, UR47, 0x654, UR6 ;  /* 0x000006542f067896 */ /* 0x000fe20008000006 */
[----:B------:R-:W3:Y:S01]  /*4670*/  MUFU.TANH R157, R157 ;  /* 0x0000009d009d7308 */ /* 0x000ee20000002400 */
[----:B-1----:R-:W-:-:S07]  /*4680*/  FMNMX.FTZ R181, R153, R184, !PT ;  /* 0x000000b899b57209 */ /* 0x002fce0007810000 */
[----:B------:R-:W1:Y:S01]  /*4690*/  MUFU.TANH R158, R158 ;  /* 0x0000009e009e7308 */ /* 0x000e620000002400 */
[----:B--2---:R-:W-:Y:S01]  /*46a0*/  FMNMX.FTZ R184, R154, R181, !PT ;  /* 0x000000b59ab87209 */ /* 0x004fe20007810000 */
[----:B------:R-:W-:Y:S06]  /*46b0*/  SYNCS.ARRIVE.TRANS64.RED.A1T0 RZ, [UR6], RZ ;  /* 0x000000ffffff79a7 */ /* 0x000fec0008100406 */
[----:B------:R-:W2:Y:S01]  /*46c0*/  MUFU.TANH R161, R161 ;  /* 0x000000a100a17308 */ /* 0x000ea20000002400 */
[----:B---3--:R-:W-:Y:S01]  /*46d0*/  FMNMX.FTZ R181, R157, R184, !PT ;  /* 0x000000b89db57209 */ /* 0x008fe20007810000 */
[C---:B------:R-:W-:Y:S01]  /*46e0*/  FMUL.FTZ R184, R0.reuse, R197 ;  /* 0x000000c500b87220 */ /* 0x040fe20000410000 */
[C---:B------:R-:W-:Y:S01]  /*46f0*/  FMUL.FTZ R197, R0.reuse, R199 ;  /* 0x000000c700c57220 */ /* 0x040fe20000410000 */
[C---:B------:R-:W-:Y:S01]  /*4700*/  FMUL.FTZ R199, R0.reuse, R203 ;  /* 0x000000cb00c77220 */ /* 0x040fe20000410000 */
[----:B------:R-:W-:-:S03]  /*4710*/  FMUL.FTZ R203, R0, R211 ;  /* 0x000000d300cb7220 */ /* 0x000fc60000410000 */
[----:B------:R-:W3:Y:S01]  /*4720*/  MUFU.TANH R162, R162 ;  /* 0x000000a200a27308 */ /* 0x000ee20000002400 */
[----:B-1----:R-:W-:-:S07]  /*4730*/  FMNMX.FTZ R186, R158, R181, !PT ;  /* 0x000000b59eba7209 */ /* 0x002fce0007810000 */
[----:B------:R-:W1:Y:S01]  /*4740*/  MUFU.TANH R165, R165 ;  /* 0x000000a500a57308 */ /* 0x000e620000002400 */
[----:B--2---:R-:W-:-:S07]  /*4750*/  FMNMX.FTZ R181, R161, R186, !PT ;  /* 0x000000baa1b57209 */ /* 0x004fce0007810000 */
[----:B------:R-:W2:Y:S01]  /*4760*/  MUFU.TANH R166, R166 ;  /* 0x000000a600a67308 */ /* 0x000ea20000002400 */
[----:B---3--:R-:W-:-:S07]  /*4770*/  FMNMX.FTZ R186, R162, R181, !PT ;  /* 0x000000b5a2ba7209 */ /* 0x008fce0007810000 */
[----:B------:R-:W3:Y:S01]  /*4780*/  MUFU.TANH R169, R169 ;  /* 0x000000a900a97308 */ /* 0x000ee20000002400 */
[----:B-1----:R-:W-:Y:S01]  /*4790*/  FMNMX.FTZ R181, R165, R186, !PT ;  /* 0x000000baa5b57209 */ /* 0x002fe20007810000 */
[C---:B------:R-:W-:Y:S01]  /*47a0*/  FMUL.FTZ R186, R0.reuse, R201 ;  /* 0x000000c900ba7220 */ /* 0x040fe20000410000 */
[----:B------:R-:W-:-:S05]  /*47b0*/  FMUL.FTZ R201, R0, R207 ;  /* 0x000000cf00c97220 */ /* 0x000fca0000410000 */
[----:B------:R-:W1:Y:S01]  /*47c0*/  MUFU.TANH R170, R170 ;  /* 0x000000aa00aa7308 */ /* 0x000e620000002400 */
[----:B--2---:R-:W-:-:S07]  /*47d0*/  FMNMX.FTZ R188, R166, R181, !PT ;  /* 0x000000b5a6bc7209 */ /* 0x004fce0007810000 */
[----:B------:R-:W2:Y:S01]  /*47e0*/  MUFU.TANH R173, R173 ;  /* 0x000000ad00ad7308 */ /* 0x000ea20000002400 */
[----:B---3--:R-:W-:-:S07]  /*47f0*/  FMNMX.FTZ R181, R169, R188, !PT ;  /* 0x000000bca9b57209 */ /* 0x008fce0007810000 */
[----:B------:R-:W3:Y:S01]  /*4800*/  MUFU.TANH R174, R174 ;  /* 0x000000ae00ae7308 */ /* 0x000ee20000002400 */
[----:B-1----:R-:W-:-:S07]  /*4810*/  FMNMX.FTZ R188, R170, R181, !PT ;  /* 0x000000b5aabc7209 */ /* 0x002fce0007810000 */
[----:B------:R-:W1:Y:S01]  /*4820*/  MUFU.TANH R177, R177 ;  /* 0x000000b100b17308 */ /* 0x000e620000002400 */
[----:B--2---:R-:W-:Y:S01]  /*4830*/  FMNMX.FTZ R181, R173, R188, !PT ;  /* 0x000000bcadb57209 */ /* 0x004fe20007810000 */
[C---:B------:R-:W-:Y:S01]  /*4840*/  FMUL.FTZ R188, R0.reuse, R205 ;  /* 0x000000cd00bc7220 */ /* 0x040fe20000410000 */
[----:B------:R-:W-:-:S05]  /*4850*/  FMUL.FTZ R205, R0, R215 ;  /* 0x000000d700cd7220 */ /* 0x000fca0000410000 */
[----:B------:R-:W2:Y:S01]  /*4860*/  MUFU.TANH R178, R178 ;  /* 0x000000b200b27308 */ /* 0x000ea20000002400 */
[----:B---3--:R-:W-:-:S07]  /*4870*/  FMNMX.FTZ R190, R174, R181, !PT ;  /* 0x000000b5aebe7209 */ /* 0x008fce0007810000 */
[----:B------:R-:W3:Y:S01]  /*4880*/  MUFU.TANH R180, R180 ;  /* 0x000000b400b47308 */ /* 0x000ee20000002400 */
[----:B-1----:R-:W-:Y:S01]  /*4890*/  FMNMX.FTZ R181, R177, R190, !PT ;  /* 0x000000beb1b57209 */ /* 0x002fe20007810000 */
[----:B------:R-:W-:-:S06]  /*48a0*/  FMUL.FTZ R190, R0, R209 ;  /* 0x000000d100be7220 */ /* 0x000fcc0000410000 */
        /* <DEDUP_REMOVED lines=8> */
[----:B------:R-:W-:-:S06]  /*4930*/  FMUL.FTZ R192, R0, R212 ;  /* 0x000000d400c07220 */ /* 0x000fcc0000410000 */
[----:B------:R-:W2:Y:S01]  /*4940*/  MUFU.TANH R186, R186 ;  /* 0x000000ba00ba7308 */ /* 0x000ea20000002400 */
[----:B---3--:R-:W-:-:S07]  /*4950*/  FMNMX.FTZ R196, R184, R181, !PT ;  /* 0x000000b5b8c47209 */ /* 0x008fce0007810000 */
[----:B------:R-:W3:Y:S01]  /*4960*/  MUFU.TANH R187, R187 ;  /* 0x000000bb00bb7308 */ /* 0x000ee20000002400 */
[----:B-1----:R-:W-:-:S07]  /*4970*/  FMNMX.FTZ R181, R185, R196, !PT ;  /* 0x000000c4b9b57209 */ /* 0x002fce0007810000 */
[----:B------:R-:W1:Y:S01]  /*4980*/  MUFU.TANH R188, R188 ;  /* 0x000000bc00bc7308 */ /* 0x000e620000002400 */
[----:B--2---:R-:W-:-:S07]  /*4990*/  FMNMX.FTZ R196, R186, R181, !PT ;  /* 0x000000b5bac47209 */ /* 0x004fce0007810000 */
        /* <DEDUP_REMOVED lines=13> */
[C---:B------:R-:W-:Y:S01]  /*4a70*/  FMUL.FTZ R198, R0.reuse, R202 ;  /* 0x000000ca00c67220 */ /* 0x040fe20000410000 */
[C---:B------:R-:W-:Y:S02]  /*4a80*/  FMUL.FTZ R202, R0.reuse, R210 ;  /* 0x000000d200ca7220 */ /* 0x040fe40000410000 */
[----:B------:R-:W2:Y:S02]  /*4a90*/  SHFL.BFLY PT, R200, R181, 0x2, 0x1f ;  /* 0x0c401f00b5c87f89 */ /* 0x000ea400000e0000 */
[----:B------:R-:W4:Y:S08]  /*4aa0*/  MUFU.TANH R13, R13 ;  /* 0x0000000d000d7308 */ /* 0x000f300000002400 */
[----:B------:R-:W5:Y:S08]  /*4ab0*/  MUFU.TANH R14, R14 ;  /* 0x0000000e000e7308 */ /* 0x000f700000002400 */
[----:B------:R-:W0:Y:S01]  /*4ac0*/  MUFU.TANH R21, R21 ;  /* 0x0000001500157308 */ /* 0x000e220000002400 */
[----:B--2---:R-:W-:Y:S01]  /*4ad0*/  FMNMX.FTZ R208, R181, R200, !PT ;  /* 0x000000c8b5d07209 */ /* 0x004fe20007810000 */
[----:B------:R-:W-:Y:S01]  /*4ae0*/  FMUL.FTZ R200, R0, R206 ;  /* 0x000000ce00c87220 */ /* 0x000fe20000410000 */
[----:B------:R-:W-:-:S05]  /*4af0*/  IMAD.U32 R206, RZ, RZ, UR10 ;  /* 0x0000000affce7e24 */ /* 0x000fca000f8e00ff */
[----:B------:R-:W2:Y:S01]  /*4b00*/  MUFU.TANH R152, R152 ;  /* 0x0000009800987308 */ /* 0x000ea20000002400 */
[----:B------:R-:W3:Y:S07]  /*4b10*/  SHFL.BFLY PT, R181, R208, 0x1, 0x1f ;  /* 0x0c201f00d0b57f89 */ /* 0x000eee00000e0000 */
[----:B------:R-:W2:Y:S08]  /*4b20*/  MUFU.TANH R155, R155 ;  /* 0x0000009b009b7308 */ /* 0x000eb00000002400 */
[----:B------:R-:W2:Y:S08]  /*4b30*/  MUFU.TANH R156, R156 ;  /* 0x0000009c009c7308 */ /* 0x000eb00000002400 */
[----:B------:R-:W2:Y:S01]  /*4b40*/  MUFU.TANH R159, R159 ;  /* 0x0000009f009f7308 */ /* 0x000ea20000002400 */
[----:B---3--:R-:W-:-:S05]  /*4b50*/  FMNMX.FTZ R181, R208, R181, !PT ;  /* 0x000000b5d0b57209 */ /* 0x008fca0007810000 */
[C---:B------:R-:W-:Y:S01]  /*4b60*/  FADD.FTZ R6, -R181.reuse, R6 ;  /* 0x00000006b5067221 */ /* 0x040fe20000010100 */
[----:B------:R-:W-:-:S01]  /*4b70*/  FFMA.FTZ R207, R181, R206, -8 ;  /* 0xc1000000b5cf7423 */ /* 0x000fc200000100ce */
[----:B------:R-:W3:Y:S02]  /*4b80*/  MUFU.TANH R160, R160 ;  /* 0x000000a000a07308 */ /* 0x000ee40000002400 */
[----:B------:R-:W-:Y:S01]  /*4b90*/  FMUL.FTZ R209, R6, UR10 ;  /* 0x0000000a06d17c20 */ /* 0x000fe20008410000 */
[--C-:B------:R-:W-:Y:S01]  /*4ba0*/  FFMA.FTZ R6, R7, UR10, -R207.reuse ;  /* 0x0000000a07067c23 */ /* 0x100fe200080108cf */
[----:B------:R-:W-:-:S01]  /*4bb0*/  FFMA.FTZ R7, R8, UR10, -R207 ;  /* 0x0000000a08077c23 */ /* 0x000fc200080108cf */
[--C-:B------:R-:W-:Y:S01]  /*4bc0*/  FFMA.FTZ R8, R15, UR10, -R207.reuse ;  /* 0x0000000a0f087c23 */ /* 0x100fe200080108cf */
[----:B------:R-:W-:-:S01]  /*4bd0*/  FFMA.FTZ R15, R20, UR10, -R207 ;  /* 0x0000000a140f7c23 */ /* 0x000fc200080108cf */
[----:B------:R-:W-:Y:S01]  /*4be0*/  FMNMX.FTZ R20, R10, R5, !PT ;  /* 0x000000050a147209 */ /* 0x000fe20007810000 */
[----:B------:R-:W3:Y:S01]  /*4bf0*/  MUFU.TANH R163, R163 ;  /* 0x000000a300a37308 */ /* 0x000ee20000002400 */
[----:B------:R-:W-:-:S01]  /*4c00*/  FFMA.FTZ R208, R157, UR10, -R207 ;  /* 0x0000000a9dd07c23 */ /* 0x000fc200080108cf */
[--C-:B------:R-:W-:Y:S01]  /*4c10*/  FFMA.FTZ R210, R165, UR10, -R207.reuse ;  /* 0x0000000aa5d27c23 */ /* 0x100fe200080108cf */
[----:B-1----:R-:W-:Y:S01]  /*4c20*/  FMNMX.FTZ R20, R9, R20, !PT ;  /* 0x0000001409147209 */ /* 0x002fe20007810000 */
[--C-:B------:R-:W-:Y:S01]  /*4c30*/  FFMA.FTZ R213, R170, UR10, -R207.reuse ;  /* 0x0000000aaad57c23 */ /* 0x100fe200080108cf */
[----:B------:R-:W-:-:S01]  /*4c40*/  FFMA.FTZ R174, R174, UR10, -R207 ;  /* 0x0000000aaeae7c23 */ /* 0x000fc200080108cf */
[--C-:B------:R-:W-:Y:S01]  /*4c50*/  FFMA.FTZ R11, R11, UR10, -R207.reuse ;  /* 0x0000000a0b0b7c23 */ /* 0x100fe200080108cf */
[----:B----4-:R-:W-:Y:S01]  /*4c60*/  FMNMX.FTZ R211, R13, R20, !PT ;  /* 0x000000140dd37209 */ /* 0x010fe20007810000 */
[----:B------:R-:W1:Y:S01]  /*4c70*/  MUFU.TANH R164, R164 ;  /* 0x000000a400a47308 */ /* 0x000e620000002400 */
[----:B------:R-:W-:-:S01]  /*4c80*/  FFMA.FTZ R12, R12, UR10, -R207 ;  /* 0x0000000a0c0c7c23 */ /* 0x000fc200080108cf */
[--C-:B------:R-:W-:Y:S01]  /*4c90*/  FFMA.FTZ R215, R178, UR10, -R207.reuse ;  /* 0x0000000ab2d77c23 */ /* 0x100fe200080108cf */
[----:B-----5:R-:W-:Y:S01]  /*4ca0*/  FMNMX.FTZ R20, R14, R211, !PT ;  /* 0x000000d30e147209 */ /* 0x020fe20007810000 */
[--C-:B------:R-:W-:Y:S01]  /*4cb0*/  FFMA.FTZ R178, R190, UR10, -R207.reuse ;  /* 0x0000000abeb27c23 */ /* 0x100fe200080108cf */
[----:B------:R-:W-:-:S01]  /*4cc0*/  FFMA.FTZ R153, R153, UR10, -R207 ;  /* 0x0000000a99997c23 */ /* 0x000fc200080108cf */
[----:B------:R-:W-:Y:S01]  /*4cd0*/  FFMA.FTZ R154, R154, UR10, -R207 ;  /* 0x0000000a9a9a7c23 */ /* 0x000fe200080108cf */
[----:B0-----:R-:W-:Y:S01]  /*4ce0*/  FMNMX.FTZ R211, R21, R20, !PT ;  /* 0x0000001415d37209 */ /* 0x001fe20007810000 */
[----:B------:R-:W0:Y:S03]  /*4cf0*/  MUFU.TANH R167, R167 ;  /* 0x000000a700a77308 */ /* 0x000e260000002400 */
[----:B--2---:R-:W-:-:S04]  /*4d00*/  FMNMX.FTZ R20, R152, R211, !PT ;  /* 0x000000d398147209 */ /* 0x004fc80007810000 */
[----:B------:R-:W-:Y:S01]  /*4d10*/  FMNMX.FTZ R157, R155, R20, !PT ;  /* 0x000000149b9d7209 */ /* 0x000fe20007810000 */
[----:B------:R-:W2:Y:S03]  /*4d20*/  MUFU.TANH R168, R168 ;  /* 0x000000a800a87308 */ /* 0x000ea60000002400 */
[----:B------:R-:W-:Y:S01]  /*4d30*/  FMNMX.FTZ R206, R156, R157, !PT ;  /* 0x0000009d9cce7209 */ /* 0x000fe20007810000 */
[----:B------:R-:W-:-:S03]  /*4d40*/  FFMA.FTZ R157, R158, UR10, -R207 ;  /* 0x0000000a9e9d7c23 */ /* 0x000fc600080108cf */
[----:B------:R-:W-:Y:S01]  /*4d50*/  FMNMX.FTZ R211, R159, R206, !PT ;  /* 0x000000ce9fd37209 */ /* 0x000fe20007810000 */
[----:B------:R-:W4:Y:S01]  /*4d60*/  MUFU.TANH R171, R171 ;  /* 0x000000ab00ab7308 */ /* 0x000f220000002400 */
[----:B------:R-:W-:-:S02]  /*4d70*/  FFMA.FTZ R206, R161, UR10, -R207 ;  /* 0x0000000aa1ce7c23 */ /* 0x000fc400080108cf */
[----:B---3--:R-:W-:Y:S01]  /*4d80*/  FMNMX.FTZ R158, R160, R211, !PT ;  /* 0x000000d3a09e7209 */ /* 0x008fe20007810000 */
[----:B------:R-:W-:-:S03]  /*4d90*/  FFMA.FTZ R211, R162, UR10, -R207 ;  /* 0x0000000aa2d37c23 */ /* 0x000fc600080108cf */
[----:B------:R-:W-:Y:S01]  /*4da0*/  FMNMX.FTZ R161, R163, R158, !PT ;  /* 0x0000009ea3a17209 */ /* 0x000fe20007810000 */
[----:B------:R-:W3:Y:S03]  /*4db0*/  MUFU.TANH R172, R172 ;  /* 0x000000ac00ac7308 */ /* 0x000ee60000002400 */
[----:B-1----:R-:W-:-:S04]  /*4dc0*/  FMNMX.FTZ R158, R164, R161, !PT ;  /* 0x000000a1a49e7209 */ /* 0x002fc80007810000 */
[----:B0-----:R-:W-:Y:S01]  /*4dd0*/  FMNMX.FTZ R161, R167, R158, !PT ;  /* 0x0000009ea7a17209 */ /* 0x001fe20007810000 */
[----:B------:R-:W0:Y:S03]  /*4de0*/  MUFU.TANH R175, R175 ;  /* 0x000000af00af7308 */ /* 0x000e260000002400 */
[----:B--2---:R-:W-:-:S04]  /*4df0*/  FMNMX.FTZ R158, R168, R161, !PT ;  /* 0x000000a1a89e7209 */ /* 0x004fc80007810000 */
[----:B----4-:R-:W-:Y:S01]  /*4e00*/  FMNMX.FTZ R161, R171, R158, !PT ;  /* 0x0000009eaba17209 */ /* 0x010fe20007810000 */
[----:B------:R-:W1:Y:S03]  /*4e10*/  MUFU.TANH R176, R176 ;  /* 0x000000b000b07308 */ /* 0x000e660000002400 */
[----:B---3--:R-:W-:Y:S01]  /*4e20*/  FMNMX.FTZ R162, R172, R161, !PT ;  /* 0x000000a1aca27209 */ /* 0x008fe20007810000 */
[----:B------:R-:W-:-:S04]  /*4e30*/  FFMA.FTZ R161, R166, UR10, -R207 ;  /* 0x0000000aa6a17c23 */ /* 0x000fc800080108cf */
[----:B------:R-:W2:Y:S01]  /*4e40*/  MUFU.TANH R179, R179 ;  /* 0x000000b300b37308 */ /* 0x000ea20000002400 */
[----:B0-----:R-:W-:-:S07]  /*4e50*/  FMNMX.FTZ R165, R175, R162, !PT ;  /* 0x000000a2afa57209 */ /* 0x001fce0007810000 */
[----:B------:R-:W0:Y:S01]  /*4e60*/  MUFU.TANH R191, R191 ;  /* 0x000000bf00bf7308 */ /* 0x000e220000002400 */
[----:B-1----:R-:W-:-:S07]  /*4e70*/  FMNMX.FTZ R162, R176, R165, !PT ;  /* 0x000000a5b0a27209 */ /* 0x002fce0007810000 */
[----:B------:R-:W1:Y:S01]  /*4e80*/  MUFU.TANH R194, R194 ;  /* 0x000000c200c27308 */ /* 0x000e620000002400 */
[----:B--2---:R-:W-:-:S07]  /*4e90*/  FMNMX.FTZ R162, R179, R162, !PT ;  /* 0x000000a2b3a27209 */ /* 0x004fce0007810000 */
[----:B------:R-:W2:Y:S01]  /*4ea0*/  MUFU.TANH R195, R195 ;  /* 0x000000c300c37308 */ /* 0x000ea20000002400 */
[----:B0-----:R-:W-:-:S07]  /*4eb0*/  FMNMX.FTZ R165, R191, R162, !PT ;  /* 0x000000a2bfa57209 */ /* 0x001fce0007810000 */
[----:B------:R-:W0:Y:S01]  /*4ec0*/  MUFU.TANH R196, R196 ;  /* 0x000000c400c47308 */ /* 0x000e220000002400 */
[----:B-1----:R-:W-:-:S07]  /*4ed0*/  FMNMX.FTZ R162, R194, R165, !PT ;  /* 0x000000a5c2a27209 */ /* 0x002fce0007810000 */
[----:B------:R-:W1:Y:S01]  /*4ee0*/  MUFU.TANH R197, R197 ;  /* 0x000000c500c57308 */ /* 0x000e620000002400 */
[----:B--2---:R-:W-:Y:S01]  /*4ef0*/  FMNMX.FTZ R165, R195, R162, !PT ;  /* 0x000000a2c3a57209 */ /* 0x004fe20007810000 */
[--C-:B------:R-:W-:Y:S01]  /*4f00*/  FFMA.FTZ R162, R173, UR10, -R207.reuse ;  /* 0x0000000aada27c23 */ /* 0x100fe200080108cf */
[----:B------:R-:W-:-:S01]  /*4f10*/  FFMA.FTZ R173, R185, UR10, -R207 ;  /* 0x0000000ab9ad7c23 */ /* 0x000fc200080108cf */
[----:B------:R-:W-:-:S04]  /*4f20*/  FFMA.FTZ R185, R188, UR10, -R207 ;  /* 0x0000000abcb97c23 */ /* 0x000fc800080108cf */
[----:B------:R-:W2:Y:S01]  /*4f30*/  MUFU.TANH R198, R198 ;  /* 0x000000c600c67308 */ /* 0x000ea20000002400 */
[----:B0-----:R-:W-:-:S07]  /*4f40*/  FMNMX.FTZ R166, R196, R165, !PT ;  /* 0x000000a5c4a67209 */ /* 0x001fce0007810000 */
[----:B------:R-:W0:Y:S01]  /*4f50*/  MUFU.TANH R199, R199 ;  /* 0x000000c700c77308 */ /* 0x000e220000002400 */
[----:B-1----:R-:W-:-:S07]  /*4f60*/  FMNMX.FTZ R165, R197, R166, !PT ;  /* 0x000000a6c5a57209 */ /* 0x002fce0007810000 */
[----:B------:R-:W1:Y:S01]  /*4f70*/  MUFU.TANH R200, R200 ;  /* 0x000000c800c87308 */ /* 0x000e620000002400 */
[----:B--2---:R-:W-:-:S07]  /*4f80*/  FMNMX.FTZ R166, R198, R165, !PT ;  /* 0x000000a5c6a67209 */ /* 0x004fce0007810000 */
[----:B------:R-:W2:Y:S08]  /*4f90*/  MUFU.TANH R201, R201 ;  /* 0x000000c900c97308 */ /* 0x000eb00000002400 */
[----:B------:R-:W3:Y:S08]  /*4fa0*/  MUFU.TANH R202, R202 ;  /* 0x000000ca00ca7308 */ /* 0x000ef00000002400 */
[----:B------:R4:W-:Y:S08]  /*4fb0*/  MUFU.EX2 R20, R208 ;  /* 0x000000d000147308 */ /* 0x0009f00000000800 */
[----:B------:R-:W5:Y:S01]  /*4fc0*/  MUFU.TANH R203, R203 ;  /* 0x000000cb00cb7308 */ /* 0x000f620000002400 */
[----:B----4-:R-:W-:-:S01]  /*4fd0*/  FFMA.FTZ R208, R169, UR10, -R207 ;  /* 0x0000000aa9d07c23 */ /* 0x010fc200080108cf */
[----:B0-----:R-:W-:-:S04]  /*4fe0*/  FMNMX.FTZ R169, R199, R166, !PT ;  /* 0x000000a6c7a97209 */ /* 0x001fc80007810000 */
[----:B-1----:R-:W-:Y:S02]  /*4ff0*/  FMNMX.FTZ R166, R200, R169, !PT ;  /* 0x000000a9c8a67209 */ /* 0x002fe40007810000 */
[----:B------:R-:W0:Y:S02]  /*5000*/  MUFU.TANH R204, R204 ;  /* 0x000000cc00cc7308 */ /* 0x000e240000002400 */
[----:B--2---:R-:W-:-:S04]  /*5010*/  FMNMX.FTZ R169, R201, R166, !PT ;  /* 0x000000a6c9a97209 */ /* 0x004fc80007810000 */
[----:B---3--:R-:W-:Y:S02]  /*5020*/  FMNMX.FTZ R166, R202, R169, !PT ;  /* 0x000000a9caa67209 */ /* 0x008fe40007810000 */
[----:B------:R-:W1:Y:S02]  /*5030*/  MUFU.TANH R205, R205 ;  /* 0x000000cd00cd7308 */ /* 0x000e640000002400 */
[----:B-----5:R-:W-:Y:S01]  /*5040*/  FMNMX.FTZ R169, R203, R166, !PT ;  /* 0x000000a6cba97209 */ /* 0x020fe20007810000 */
[--C-:B------:R-:W-:Y:S01]  /*5050*/  FFMA.FTZ R166, R180, UR10, -R207.reuse ;  /* 0x0000000ab4a67c23 */ /* 0x100fe200080108cf */
[----:B------:R-:W-:-:S01]  /*5060*/  FFMA.FTZ R180, R183, UR10, -R207 ;  /* 0x0000000ab7b47c23 */ /* 0x000fc200080108cf */
[--C-:B------:R-:W-:Y:S01]  /*5070*/  FFMA.FTZ R183, R184, UR10, -R207.reuse ;  /* 0x0000000ab8b77c23 */ /* 0x100fe200080108cf */
[----:B------:R-:W-:-:S02]  /*5080*/  FFMA.FTZ R184, R192, UR10, -R207 ;  /* 0x0000000ac0b87c23 */ /* 0x000fc400080108cf */
[----:B------:R2:W-:Y:S01]  /*5090*/  MUFU.EX2 R158, R210 ;  /* 0x000000d2009e7308 */ /* 0x0005e20000000800 */
[----:B0-----:R-:W-:Y:S01]  /*50a0*/  FMNMX.FTZ R170, R204, R169, !PT ;  /* 0x000000a9ccaa7209 */ /* 0x001fe20007810000 */
[--C-:B------:R-:W-:Y:S01]  /*50b0*/  FFMA.FTZ R169, R182, UR10, -R207.reuse ;  /* 0x0000000ab6a97c23 */ /* 0x100fe200080108cf */
[----:B------:R-:W-:-:S05]  /*50c0*/  FFMA.FTZ R182, R187, UR10, -R207 ;  /* 0x0000000abbb67c23 */ /* 0x000fca00080108cf */
[----:B------:R0:W-:Y:S01]  /*50d0*/  MUFU.EX2 R165, R174 ;  /* 0x000000ae00a57308 */ /* 0x0001e20000000800 */
[----:B-1----:R-:W-:Y:S01]  /*50e0*/  FMNMX.FTZ R170, R205, R170, !PT ;  /* 0x000000aacdaa7209 */ /* 0x002fe20007810000 */
[----:B--2---:R-:W-:-:S04]  /*50f0*/  FFMA.FTZ R210, R177, UR10, -R207 ;  /* 0x0000000ab1d27c23 */ /* 0x004fc800080108cf */
[----:B------:R-:W1:Y:S02]  /*5100*/  SHFL.BFLY PT, R177, R170, 0x2, 0x1f ;  /* 0x0c401f00aab17f89 */ /* 0x000e6400000e0000 */
[----:B------:R-:W2:Y:S01]  /*5110*/  MUFU.EX2 R209, R209 ;  /* 0x000000d100d17308 */ /* 0x000ea20000000800 */
[----:B0-----:R-:W-:-:S07]  /*5120*/  FFMA.FTZ R174, R186, UR10, -R207 ;  /* 0x0000000abaae7c23 */ /* 0x001fce00080108cf */
[----:B------:R-:W0:Y:S08]  /*5130*/  MUFU.EX2 R6, R6 ;  /* 0x0000000600067308 */ /* 0x000e300000000800 */
[----:B------:R-:W3:Y:S01]  /*5140*/  MUFU.EX2 R7, R7 ;  /* 0x0000000700077308 */ /* 0x000ee20000000800 */
[-C--:B--2---:R-:W-:Y:S01]  /*5150*/  FMUL.FTZ R24, R24, R209.reuse ;  /* 0x000000d118187220 */ /* 0x084fe20000410000 */
[-C--:B------:R-:W-:Y:S01]  /*5160*/  FMUL.FTZ R25, R25, R209.reuse ;  /* 0x000000d119197220 */ /* 0x080fe20000410000 */
[-C--:B------:R-:W-:Y:S01]  /*5170*/  FMUL.FTZ R28, R28, R209.reuse ;  /* 0x000000d11c1c7220 */ /* 0x080fe20000410000 */
[-C--:B------:R-:W-:Y:S01]  /*5180*/  FMUL.FTZ R29, R29, R209.reuse ;  /* 0x000000d11d1d7220 */ /* 0x080fe20000410000 */
[----:B------:R-:W-:Y:S01]  /*5190*/  FMUL.FTZ R32, R32, R209 ;  /* 0x000000d120207220 */ /* 0x000fe20000410000 */
[----:B-1----:R-:W-:Y:S01]  /*51a0*/  FMNMX.FTZ R186, R170, R177, !PT ;  /* 0x000000b1aaba7209 */ /* 0x002fe20007810000 */
[----:B------:R-:W-:-:S01]  /*51b0*/  FFMA.FTZ R177, R189, UR10, -R207 ;  /* 0x0000000abdb17c23 */ /* 0x000fc200080108cf */
[----:B------:R-:W-:Y:S01]  /*51c0*/  IMAD.U32 R189, RZ, RZ, UR10 ;  /* 0x0000000affbd7e24 */ /* 0x000fe2000f8e00ff */
[----:B------:R-:W1:Y:S01]  /*51d0*/  MUFU.EX2 R11, R11 ;  /* 0x0000000b000b7308 */ /* 0x000e620000000800 */
[----:B0-----:R-:W-:-:S01]  /*51e0*/  FFMA.FTZ R4, R209, R4, R6 ;  /* 0x00000004d1047223 */ /* 0x001fc20000010006 */
[----:B------:R-:W0:Y:S01]  /*51f0*/  SHFL.BFLY PT, R187, R186, 0x1, 0x1f ;  /* 0x0c201f00babb7f89 */ /* 0x000e2200000e0000 */
[-C--:B------:R-:W-:Y:S01]  /*5200*/  FMUL.FTZ R33, R33, R209.reuse ;  /* 0x000000d121217220 */ /* 0x080fe20000410000 */
[-C--:B------:R-:W-:Y:S01]  /*5210*/  FMUL.FTZ R36, R36, R209.reuse ;  /* 0x000000d124247220 */ /* 0x080fe20000410000 */
[-C--:B------:R-:W-:Y:S01]  /*5220*/  FMUL.FTZ R37, R37, R209.reuse ;  /* 0x000000d125257220 */ /* 0x080fe20000410000 */
[-C--:B------:R-:W-:Y:S01]  /*5230*/  FMUL.FTZ R40, R40, R209.reuse ;  /* 0x000000d128287220 */ /* 0x080fe20000410000 */
[----:B------:R-:W-:Y:S01]  /*5240*/  FMUL.FTZ R41, R41, R209 ;  /* 0x000000d129297220 */ /* 0x000fe20000410000 */
[----:B------:R-:W2:Y:S01]  /*5250*/  MUFU.EX2 R12, R12 ;  /* 0x0000000c000c7308 */ /* 0x000ea20000000800 */
[----:B---3--:R-:W-:-:S01]  /*5260*/  FADD.FTZ R4, R7, R4 ;  /* 0x0000000407047221 */ /* 0x008fc20000010000 */
[-C--:B------:R-:W-:Y:S01]  /*5270*/  FMUL.FTZ R44, R44, R209.reuse ;  /* 0x000000d12c2c7220 */ /* 0x080fe20000410000 */
[-C--:B------:R-:W-:Y:S01]  /*5280*/  FMUL.FTZ R45, R45, R209.reuse ;  /* 0x000000d12d2d7220 */ /* 0x080fe20000410000 */
[-C--:B------:R-:W-:Y:S01]  /*5290*/  FMUL.FTZ R48, R48, R209.reuse ;  /* 0x000000d130307220 */ /* 0x080fe20000410000 */
[-C--:B------:R-:W-:Y:S01]  /*52a0*/  FMUL.FTZ R49, R49, R209.reuse ;  /* 0x000000d131317220 */ /* 0x080fe20000410000 */
[-C--:B------:R-:W-:Y:S01]  /*52b0*/  FMUL.FTZ R52, R52, R209.reuse ;  /* 0x000000d134347220 */ /* 0x080fe20000410000 */
[-C--:B------:R-:W-:Y:S01]  /*52c0*/  FMUL.FTZ R53, R53, R209.reuse ;  /* 0x000000d135357220 */ /* 0x080fe20000410000 */
[----:B------:R-:W3:Y:S01]  /*52d0*/  MUFU.EX2 R8, R8 ;  /* 0x0000000800087308 */ /* 0x000ee20000000800 */
[-C--:B------:R-:W-:Y:S01]  /*52e0*/  FMUL.FTZ R56, R56, R209.reuse ;  /* 0x000000d138387220 */ /* 0x080fe20000410000 */
[-C--:B------:R-:W-:Y:S01]  /*52f0*/  FMUL.FTZ R57, R57, R209.reuse ;  /* 0x000000d139397220 */ /* 0x080fe20000410000 */
[-C--:B------:R-:W-:Y:S01]  /*5300*/  FMUL.FTZ R60, R60, R209.reuse ;  /* 0x000000d13c3c7220 */ /* 0x080fe20000410000 */
[-C--:B------:R-:W-:Y:S01]  /*5310*/  FMUL.FTZ R61, R61, R209.reuse ;  /* 0x000000d13d3d7220 */ /* 0x080fe20000410000 */
[-C--:B------:R-:W-:Y:S01]  /*5320*/  FMUL.FTZ R64, R64, R209.reuse ;  /* 0x000000d140407220 */ /* 0x080fe20000410000 */
[-C--:B------:R-:W-:Y:S01]  /*5330*/  FMUL.FTZ R65, R65, R209.reuse ;  /* 0x000000d141417220 */ /* 0x080fe20000410000 */
[-C--:B------:R-:W-:Y:S01]  /*5340*/  FMUL.FTZ R68, R68, R209.reuse ;  /* 0x000000d144447220 */ /* 0x080fe20000410000 */
[----:B------:R-:W4:Y:S01]  /*5350*/  MUFU.EX2 R15, R15 ;  /* 0x0000000f000f7308 */ /* 0x000f220000000800 */
[----:B------:R-:W-:Y:S01]  /*5360*/  FMUL.FTZ R69, R69, R209 ;  /* 0x000000d145457220 */ /* 0x000fe20000410000 */
[----:B0-----:R-:W-:Y:S01]  /*5370*/  FMNMX.FTZ R170, R186, R187, !PT ;  /* 0x000000bbbaaa7209 */ /* 0x001fe20007810000 */
[----:B------:R-:W-:-:S01]  /*5380*/  FFMA.FTZ R187, R193, UR10, -R207 ;  /* 0x0000000ac1bb7c23 */ /* 0x000fc200080108cf */
[-C--:B------:R-:W-:Y:S01]  /*5390*/  FMUL.FTZ R72, R72, R209.reuse ;  /* 0x000000d148487220 */ /* 0x080fe20000410000 */
[-C--:B------:R-:W-:Y:S01]  /*53a0*/  FMUL.FTZ R73, R73, R209.reuse ;  /* 0x000000d149497220 */ /* 0x080fe20000410000 */
[----:B------:R-:W-:Y:S01]  /*53b0*/  FMUL.FTZ R76, R76, R209 ;  /* 0x000000d14c4c7220 */ /* 0x000fe20000410000 */
[----:B------:R-:W-:-:S01]  /*53c0*/  FADD.FTZ R5, -R170, R5 ;  /* 0x00000005aa057221 */ /* 0x000fc20000010100 */
[----:B------:R-:W-:Y:S01]  /*53d0*/  FFMA.FTZ R186, R170, R189, -8 ;  /* 0xc1000000aaba7423 */ /* 0x000fe200000100bd */
[----:B------:R-:W-:Y:S01]  /*53e0*/  MUFU.EX2 R153, R153 ;  /* 0x0000009900997308 */ /* 0x000fe20000000800 */
[----:B------:R-:W-:Y:S01]  /*53f0*/  FMUL.FTZ R77, R77, R209 ;  /* 0x000000d14d4d7220 */ /* 0x000fe20000410000 */
[----:B------:R-:W-:Y:S01]  /*5400*/  FMUL.FTZ R188, R5, UR10 ;  /* 0x0000000a05bc7c20 */ /* 0x000fe20008410000 */
[----:B------:R-:W-:-:S01]  /*5410*/  FFMA.FTZ R5, R10, UR10, -R186 ;  /* 0x0000000a0a057c23 */ /* 0x000fc200080108ba */
[--C-:B------:R-:W-:Y:S01]  /*5420*/  FFMA.FTZ R10, R9, UR10, -R186.reuse ;  /* 0x0000000a090a7c23 */ /* 0x100fe200080108ba */
[----:B------:R-:W-:-:S01]  /*5430*/  FFMA.FTZ R13, R13, UR10, -R186 ;  /* 0x0000000a0d0d7c23 */ /* 0x000fc200080108ba */
[--C-:B------:R-:W-:Y:S01]  /*5440*/  FFMA.FTZ R190, R14, UR10, -R186.reuse ;  /* 0x0000000a0ebe7c23 */ /* 0x100fe200080108ba */
[----:B------:R-:W-:-:S01]  /*5450*/  FFMA.FTZ R9, R21, UR10, -R186 ;  /* 0x0000000a15097c23 */ /* 0x000fc200080108ba */
[----:B------:R-:W-:Y:S01]  /*5460*/  MUFU.EX2 R188, R188 ;  /* 0x000000bc00bc7308 */ /* 0x000fe20000000800 */
[----:B------:R-:W-:-:S01]  /*5470*/  FFMA.FTZ R14, R152, UR10, -R186 ;  /* 0x0000000a980e7c23 */ /* 0x000fc200080108ba */
[--C-:B------:R-:W-:Y:S01]  /*5480*/  FFMA.FTZ R21, R159, UR10, -R186.reuse ;  /* 0x0000000a9f157c23 */ /* 0x100fe200080108ba */
[----:B------:R-:W-:-:S01]  /*5490*/  FFMA.FTZ R152, R155, UR10, -R186 ;  /* 0x0000000a9b987c23 */ /* 0x000fc200080108ba */
[--C-:B------:R-:W-:Y:S01]  /*54a0*/  FFMA.FTZ R159, R167, UR10, -R186.reuse ;  /* 0x0000000aa79f7c23 */ /* 0x100fe200080108ba */
[----:B------:R-:W-:-:S01]  /*54b0*/  FFMA.FTZ R167, R175, UR10, -R186 ;  /* 0x0000000aafa77c23 */ /* 0x000fc200080108ba */
[----:B-1----:R-:W-:Y:S01]  /*54c0*/  FADD.FTZ R175, R11, R4 ;  /* 0x000000040baf7221 */ /* 0x002fe20000010000 */
[----:B------:R-:W-:-:S01]  /*54d0*/  FFMA.FTZ R155, R156, UR10, -R186 ;  /* 0x0000000a9c9b7c23 */ /* 0x000fc200080108ba */
[----:B------:R-:W0:Y:S01]  /*54e0*/  MUFU.EX2 R5, R5 ;  /* 0x0000000500057308 */ /* 0x000e220000000800 */
[----:B------:R-:W-:-:S01]  /*54f0*/  FFMA.FTZ R156, R163, UR10, -R186 ;  /* 0x0000000aa39c7c23 */ /* 0x000fc200080108ba */
[--C-:B------:R-:W-:Y:S01]  /*5500*/  FFMA.FTZ R163, R164, UR10, -R186.reuse ;  /* 0x0000000aa4a37c23 */ /* 0x100fe200080108ba */
[----:B------:R-:W-:-:S01]  /*5510*/  FFMA.FTZ R164, R168, UR10, -R186 ;  /* 0x0000000aa8a47c23 */ /* 0x000fc200080108ba */
[----:B--2---:R-:W-:Y:S01]  /*5520*/  FADD.FTZ R175, R12, R175 ;  /* 0x000000af0caf7221 */ /* 0x004fe20000010000 */
[----:B------:R-:W-:-:S01]  /*5530*/  FFMA.FTZ R168, R171, UR10, -R186 ;  /* 0x0000000aaba87c23 */ /* 0x000fc200080108ba */
[--C-:B------:R-:W-:Y:S01]  /*5540*/  FFMA.FTZ R171, R172, UR10, -R186.reuse ;  /* 0x0000000aacab7c23 */ /* 0x100fe200080108ba */
[----:B------:R-:W-:-:S01]  /*5550*/  FFMA.FTZ R172, R176, UR10, -R186 ;  /* 0x0000000ab0ac7c23 */ /* 0x000fc200080108ba */
[----:B------:R-:W1:Y:S01]  /*5560*/  MUFU.EX2 R10, R10 ;  /* 0x0000000a000a7308 */ /* 0x000e620000000800 */
[----:B------:R-:W-:Y:S01]  /*5570*/  F2FP.SATFINITE.E4M3.F32.PACK_AB_MERGE_C R11, R12, R11, RZ ;  /* 0x0000000b0c0b723e */ /* 0x000fe200048070ff */
[----:B---3--:R-:W-:Y:S01]  /*5580*/  FADD.FTZ R176, R8, R175 ;  /* 0x000000af08b07221 */ /* 0x008fe20000010000 */
[----:B------:R-:W-:-:S01]  /*5590*/  FFMA.FTZ R160, R160, UR10, -R186 ;  /* 0x0000000aa0a07c23 */ /* 0x000fc200080108ba */
[--C-:B------:R-:W-:Y:S01]  /*55a0*/  FFMA.FTZ R179, R179, UR10, -R186.reuse ;  /* 0x0000000ab3b37c23 */ /* 0x100fe200080108ba */
[----:B------:R-:W-:-:S01]  /*55b0*/  FFMA.FTZ R191, R191, UR10, -R186 ;  /* 0x0000000abfbf7c23 */ /* 0x000fc200080108ba */
[----:B----4-:R-:W-:Y:S01]  /*55c0*/  FADD.FTZ R176, R15, R176 ;  /* 0x000000b00fb07221 */ /* 0x010fe20000010000 */
[----:B------:R-:W-:-:S01]  /*55d0*/  FFMA.FTZ R194, R194, UR10, -R186 ;  /* 0x0000000ac2c27c23 */ /* 0x000fc200080108ba */
[----:B------:R-:W2:Y:S01]  /*55e0*/  MUFU.EX2 R13, R13 ;  /* 0x0000000d000d7308 */ /* 0x000ea20000000800 */
[----:B0-----:R-:W-:-:S01]  /*55f0*/  FFMA.FTZ R3, R188, R3, R5 ;  /* 0x00000003bc037223 */ /* 0x001fc20000010005 */
[----:B------:R-:W-:Y:S01]  /*5600*/  FADD.FTZ R175, R153, R176 ;  /* 0x000000b099af7221 */ /* 0x000fe20000010000 */
[----:B------:R-:W-:-:S01]  /*5610*/  FFMA.FTZ R195, R195, UR10, -R186 ;  /* 0x0000000ac3c37c23 */ /* 0x000fc200080108ba */
[--C-:B------:R-:W-:Y:S01]  /*5620*/  FFMA.FTZ R196, R196, UR10, -R186.reuse ;  /* 0x0000000ac4c47c23 */ /* 0x100fe200080108ba */
[----:B------:R-:W-:-:S01]  /*5630*/  FFMA.FTZ R197, R197, UR10, -R186 ;  /* 0x0000000ac5c57c23 */ /* 0x000fc200080108ba */
[--C-:B------:R-:W-:Y:S01]  /*5640*/  FFMA.FTZ R198, R198, UR10, -R186.reuse ;  /* 0x0000000ac6c67c23 */ /* 0x100fe200080108ba */
[----:B------:R-:W-:-:S01]  /*5650*/  FFMA.FTZ R199, R199, UR10, -R186 ;  /* 0x0000000ac7c77c23 */ /* 0x000fc200080108ba */
[----:B------:R-:W0:Y:S01]  /*5660*/  MUFU.EX2 R190, R190 ;  /* 0x000000be00be7308 */ /* 0x000e220000000800 */
[----:B-1----:R-:W-:-:S01]  /*5670*/  FADD.FTZ R4, R10, R3 ;  /* 0x000000030a047221 */ /* 0x002fc20000010000 */
[--C-:B------:R-:W-:Y:S01]  /*5680*/  FFMA.FTZ R200, R200, UR10, -R186.reuse ;  /* 0x0000000ac8c87c23 */ /* 0x100fe200080108ba */
[----:B------:R-:W-:-:S01]  /*5690*/  FFMA.FTZ R201, R201, UR10, -R186 ;  /* 0x0000000ac9c97c23 */ /* 0x000fc200080108ba */
[--C-:B------:R-:W-:Y:S01]  /*56a0*/  FFMA.FTZ R202, R202, UR10, -R186.reuse ;  /* 0x0000000acaca7c23 */ /* 0x100fe200080108ba */
[----:B------:R-:W-:-:S01]  /*56b0*/  FFMA.FTZ R203, R203, UR10, -R186 ;  /* 0x0000000acbcb7c23 */ /* 0x000fc200080108ba */
[--C-:B------:R-:W-:Y:S01]  /*56c0*/  FFMA.FTZ R204, R204, UR10, -R186.reuse ;  /* 0x0000000acccc7c23 */ /* 0x100fe200080108ba */
[----:B------:R-:W-:-:S01]  /*56d0*/  FFMA.FTZ R186, R205, UR10, -R186 ;  /* 0x0000000acdba7c23 */ /* 0x000fc200080108ba */
[----:B------:R-:W1:Y:S01]  /*56e0*/  MUFU.EX2 R9, R9 ;  /* 0x0000000900097308 */ /* 0x000e620000000800 */
[----:B--2---:R-:W-:-:S01]  /*56f0*/  FADD.FTZ R3, R13, R4 ;  /* 0x000000040d037221 */ /* 0x004fc20000010000 */
[-C--:B------:R-:W-:Y:S01]  /*5700*/  FMUL.FTZ R80, R80, R209.reuse ;  /* 0x000000d150507220 */ /* 0x080fe20000410000 */
[-C--:B------:R-:W-:Y:S01]  /*5710*/  FMUL.FTZ R81, R81, R209.reuse ;  /* 0x000000d151517220 */ /* 0x080fe20000410000 */
[-C--:B------:R-:W-:Y:S01]  /*5720*/  FMUL.FTZ R84, R84, R209.reuse ;  /* 0x000000d154547220 */ /* 0x080fe20000410000 */
[-C--:B------:R-:W-:Y:S01]  /*5730*/  FMUL.FTZ R85, R85, R209.reuse ;  /* 0x000000d155557220 */ /* 0x080fe20000410000 */
[-C--:B------:R-:W-:Y:S01]  /*5740*/  FMUL.FTZ R88, R88, R209.reuse ;  /* 0x000000d158587220 */ /* 0x080fe20000410000 */
[----:B------:R-:W-:Y:S01]  /*5750*/  FMUL.FTZ R89, R89, R209 ;  /* 0x000000d159597220 */ /* 0x000fe20000410000 */
[----:B------:R-:W2:Y:S01]  /*5760*/  MUFU.EX2 R14, R14 ;  /* 0x0000000e000e7308 */ /* 0x000ea20000000800 */
[----:B0-----:R-:W-:-:S01]  /*5770*/  FADD.FTZ R12, R190, R3 ;  /* 0x00000003be0c7221 */ /* 0x001fc20000010000 */
[----:B------:R-:W-:Y:S01]  /*5780*/  F2FP.SATFINITE.E4M3.F32.PACK_AB_MERGE_C R13, R190, R13, RZ ;  /* 0x0000000dbe0d723e */ /* 0x000fe200048070ff */
[-C--:B------:R-:W-:Y:S01]  /*5790*/  FMUL.FTZ R92, R92, R209.reuse ;  /* 0x000000d15c5c7220 */ /* 0x080fe20000410000 */
[-C--:B------:R-:W-:Y:S01]  /*57a0*/  FMUL.FTZ R93, R93, R209.reuse ;  /* 0x000000d15d5d7220 */ /* 0x080fe20000410000 */
[-C--:B------:R-:W-:Y:S01]  /*57b0*/  FMUL.FTZ R96, R96, R209.reuse ;  /* 0x000000d160607220 */ /* 0x080fe20000410000 */
[-C--:B------:R-:W-:Y:S01]  /*57c0*/  FMUL.FTZ R97, R97, R209.reuse ;  /* 0x000000d161617220 */ /* 0x080fe20000410000 */
[----:B------:R-:W-:Y:S01]  /*57d0*/  FMUL.FTZ R100, R100, R209 ;  /* 0x000000d164647220 */ /* 0x000fe20000410000 */
[----:B------:R-:W0:Y:S01]  /*57e0*/  MUFU.EX2 R154, R154 ;  /* 0x0000009a009a7308 */ /* 0x000e220000000800 */
[----:B-1----:R-:W-:-:S01]  /*57f0*/  FADD.FTZ R3, R9, R12 ;  /* 0x0000000c09037221 */ /* 0x002fc20000010000 */
[-C--:B------:R-:W-:Y:S01]  /*5800*/  FMUL.FTZ R101, R101, R209.reuse ;  /* 0x000000d165657220 */ /* 0x080fe20000410000 */
[-C--:B------:R-:W-:Y:S01]  /*5810*/  FMUL.FTZ R104, R104, R209.reuse ;  /* 0x000000d168687220 */ /* 0x080fe20000410000 */
[-C--:B------:R-:W-:Y:S01]  /*5820*/  FMUL.FTZ R105, R105, R209.reuse ;  /* 0x000000d169697220 */ /* 0x080fe20000410000 */
[-C--:B------:R-:W-:Y:S01]  /*5830*/  FMUL.FTZ R108, R108, R209.reuse ;  /* 0x000000d16c6c7220 */ /* 0x080fe20000410000 */
[-C--:B------:R-:W-:Y:S01]  /*5840*/  FMUL.FTZ R109, R109, R209.reuse ;  /* 0x000000d16d6d7220 */ /* 0x080fe20000410000 */
[----:B------:R-:W-:Y:S01]  /*5850*/  FMUL.FTZ R112, R112, R209 ;  /* 0x000000d170707220 */ /* 0x000fe20000410000 */
        /* <DEDUP_REMOVED lines=9> */
[C---:B0-----:R-:W-:Y:S01]  /*58f0*/  F2FP.SATFINITE.E4M3.F32.PACK_AB_MERGE_C R12, R154.reuse, R153, RZ ;  /* 0x000000999a0c723e */ /* 0x041fe200048070ff */
[----:B------:R-:W-:Y:S01]  /*5900*/  FADD.FTZ R175, R154, R175 ;  /* 0x000000af9aaf7221 */ /* 0x000fe20000010000 */
[-C--:B------:R-:W-:Y:S01]  /*5910*/  FMUL.FTZ R125, R125, R209.reuse ;  /* 0x000000d17d7d7220 */ /* 0x080fe20000410000 */
[-C--:B------:R-:W-:Y:S01]  /*5920*/  FMUL.FTZ R128, R128, R209.reuse ;  /* 0x000000d180807220 */ /* 0x080fe20000410000 */
[-C--:B------:R-:W-:Y:S01]  /*5930*/  FMUL.FTZ R129, R129, R209.reuse ;  /* 0x000000d181817220 */ /* 0x080fe20000410000 */
[----:B------:R-:W-:Y:S01]  /*5940*/  FADD.FTZ R176, R20, R175 ;  /* 0x000000af14b07221 */ /* 0x000fe20000010000 */
        /* <DEDUP_REMOVED lines=11> */
[----:B------:R-:W-:Y:S01]  /*5a00*/  F2FP.SATFINITE.E4M3.F32.PACK_AB_MERGE_C R155, R155, R152, RZ ;  /* 0x000000989b9b723e */ /* 0x000fe200048070ff */
[-C--:B------:R-:W-:Y:S01]  /*5a10*/  FMUL.FTZ R145, R145, R209.reuse ;  /* 0x000000d191917220 */ /* 0x080fe20000410000 */
[-C--:B------:R-:W-:Y:S01]  /*5a20*/  FMUL.FTZ R148, R148, R209.reuse ;  /* 0x000000d194947220 */ /* 0x080fe20000410000 */
[----:B------:R-:W-:Y:S01]  /*5a30*/  FMUL.FTZ R149, R149, R209 ;  /* 0x000000d195957220 */ /* 0x000fe20000410000 */
[-C--:B------:R-:W-:Y:S01]  /*5a40*/  FMUL.FTZ R26, R26, R188.reuse ;  /* 0x000000bc1a1a7220 */ /* 0x080fe20000410000 */
[----:B------:R-:W-:Y:S01]  /*5a50*/  FMUL.FTZ R27, R27, R188 ;  /* 0x000000bc1b1b7220 */ /* 0x000fe20000410000 */
[----:B------:R-:W2:Y:S01]  /*5a60*/  MUFU.EX2 R206, R206 ;  /* 0x000000ce00ce7308 */ /* 0x000ea20000000800 */
[----:B0-----:R-:W-:-:S01]  /*5a70*/  FADD.FTZ R153, R157, R176 ;  /* 0x000000b09d997221 */ /* 0x001fc20000010000 */
[-C--:B------:R-:W-:Y:S01]  /*5a80*/  FMUL.FTZ R30, R30, R188.reuse ;  /* 0x000000bc1e1e7220 */ /* 0x080fe20000410000 */
        /* <DEDUP_REMOVED lines=30> */
[C---:B-1----:R-:W-:Y:S01]  /*5c70*/  F2FP.SATFINITE.E4M3.F32.PACK_AB_MERGE_C R206, R211.reuse, R206, RZ ;  /* 0x000000ced3ce723e */ /* 0x042fe200048070ff */
[----:B------:R-:W-:Y:S01]  /*5c80*/  FADD.FTZ R211, R211, R152 ;  /* 0x00000098d3d37221 */ /* 0x000fe20000010000 */
[-C--:B------:R-:W-:Y:S01]  /*5c90*/  FMUL.FTZ R78, R78, R188.reuse ;  /* 0x000000bc4e4e7220 */ /* 0x080fe20000410000 */
[-C--:B------:R-:W-:Y:S01]  /*5ca0*/  FMUL.FTZ R79, R79, R188.reuse ;  /* 0x000000bc4f4f7220 */ /* 0x080fe20000410000 */
[-C--:B------:R-:W-:Y:S01]  /*5cb0*/  FMUL.FTZ R82, R82, R188.reuse ;  /* 0x000000bc52527220 */ /* 0x080fe20000410000 */
[----:B------:R-:W-:Y:S01]  /*5cc0*/  FADD.FTZ R154, R158, R211 ;  /* 0x000000d39e9a7221 */ /* 0x000fe20000010000 */
        /* <DEDUP_REMOVED lines=12> */
[----:B------:R-:W-:Y:S01]  /*5d90*/  FMUL.FTZ R98, R98, R188 ;  /* 0x000000bc62627220 */ /* 0x000fe20000410000 */
[----:B------:R-:W-:Y:S01]  /*5da0*/  F2FP.SATFINITE.E4M3.F32.PACK_AB_MERGE_C R156, R157, R20, R206 ;  /* 0x000000149d9c723e */ /* 0x000fe200048070ce */
[-C--:B------:R-:W-:Y:S01]  /*5db0*/  FMUL.FTZ R99, R99, R188.reuse ;  /* 0x000000bc63637220 */ /* 0x080fe20000410000 */
[----:B------:R-:W-:Y:S01]  /*5dc0*/  F2FP.SATFINITE.E4M3.F32.PACK_AB_MERGE_C R157, R160, R21, R163 ;  /* 0x00000015a09d723e */ /* 0x000fe200048070a3 */
        /* <DEDUP_REMOVED lines=35> */
[----:B------:R-:W-:Y:S01]  /*6000*/  FMUL.FTZ R151, R151, R188 ;  /* 0x000000bc97977220 */ /* 0x000fe20000410000 */
[----:B------:R-:W-:-:S05]  /*6010*/  F2FP.SATFINITE.E4M3.F32.PACK_AB_MERGE_C R155, R14, R9, R155 ;  /* 0x000000090e9b723e */ /* 0x000fca000480709b */
[----:B------:R-:W2:Y:S01]  /*6020*/  MUFU.EX2 R162, R162 ;  /* 0x000000a200a27308 */ /* 0x000ea20000000800 */
[----:B0-----:R-:W-:-:S01]  /*6030*/  FADD.FTZ R3, R213, R152 ;  /* 0x00000098d5037221 */ /* 0x001fc20000010000 */
[----:B------:R-:W-:-:S04]  /*6040*/  F2FP.SATFINITE.E4M3.F32.PACK_AB_MERGE_C R208, R213, R208, RZ ;  /* 0x000000d0d5d0723e */ /* 0x000fc800048070ff */
[----:B------:R-:W-:Y:S02]  /*6050*/  F2FP.SATFINITE.E4M3.F32.PACK_AB_MERGE_C R158, R161, R158, R208 ;  /* 0x0000009ea19e723e */ /* 0x000fe400048070d0 */
[----:B------:R-:W0:Y:S01]  /*6060*/  MUFU.EX2 R167, R167 ;  /* 0x000000a700a77308 */ /* 0x000e220000000800 */
[----:B-1----:R-:W-:-:S01]  /*6070*/  FADD.FTZ R154, R171, R154 ;  /* 0x0000009aab9a7221 */ /* 0x002fc20000010000 */
[----:B------:R-:W-:-:S04]  /*6080*/  F2FP.SATFINITE.E4M3.F32.PACK_AB_MERGE_C R168, R171, R168, RZ ;  /* 0x000000a8aba8723e */ /* 0x000fc800048070ff */
[----:B------:R-:W-:Y:S02]  /*6090*/  F2FP.SATFINITE.E4M3.F32.PACK_AB_MERGE_C R159, R164, R159, R168 ;  /* 0x0000009fa49f723e */ /* 0x000fe400048070a8 */
[----:B------:R-:W1:Y:S01]  /*60a0*/  MUFU.EX2 R172, R172 ;  /* 0x000000ac00ac7308 */ /* 0x000e620000000800 */
[----:B--2---:R-:W-:-:S04]  /*60b0*/  FADD.FTZ R152, R162, R3 ;  /* 0x00000003a2987221 */ /* 0x004fc80000010000 */
[----:B------:R-:W-:-:S03]  /*60c0*/  FADD.FTZ R153, R165, R152 ;  /* 0x00000098a5997221 */ /* 0x000fc60000010000 */
[----:B------:R-:W2:Y:S01]  /*60d0*/  MUFU.EX2 R210, R210 ;  /* 0x000000d200d27308 */ /* 0x000ea20000000800 */
[----:B0-----:R-:W-:-:S07]  /*60e0*/  FADD.FTZ R3, R167, R154 ;  /* 0x0000009aa7037221 */ /* 0x001fce0000010000 */
[----:B------:R-:W0:Y:S01]  /*60f0*/  MUFU.EX2 R179, R179 ;  /* 0x000000b300b37308 */ /* 0x000e220000000800 */
[----:B-1----:R-:W-:-:S07]  /*6100*/  FADD.FTZ R152, R172, R3 ;  /* 0x00000003ac987221 */ /* 0x002fce0000010000 */
[----:B------:R-:W1:Y:S01]  /*6110*/  MUFU.EX2 R215, R215 ;  /* 0x000000d700d77308 */ /* 0x000e620000000800 */
[----:B--2---:R-:W-:-:S07]  /*6120*/  FADD.FTZ R154, R210, R153 ;  /* 0x00000099d29a7221 */ /* 0x004fce0000010000 */
[----:B------:R-:W2:Y:S01]  /*6130*/  MUFU.EX2 R4, R191 ;  /* 0x000000bf00047308 */ /* 0x000ea20000000800 */
[----:B0-----:R-:W-:-:S07]  /*6140*/  FADD.FTZ R3, R179, R152 ;  /* 0x00000098b3037221 */ /* 0x001fce0000010000 */
[----:B------:R-:W0:Y:S01]  /*6150*/  MUFU.EX2 R166, R166 ;  /* 0x000000a600a67308 */ /* 0x000e220000000800 */
[----:B-1----:R-:W-:-:S01]  /*6160*/  FADD.FTZ R153, R215, R154 ;  /* 0x0000009ad7997221 */ /* 0x002fc20000010000 */
[----:B------:R-:W-:-:S04]  /*6170*/  F2FP.SATFINITE.E4M3.F32.PACK_AB_MERGE_C R210, R215, R210, RZ ;  /* 0x000000d2d7d2723e */ /* 0x000fc800048070ff */
[----:B------:R-:W-:Y:S02]  /*6180*/  F2FP.SATFINITE.E4M3.F32.PACK_AB_MERGE_C R160, R165, R162, R210 ;  /* 0x000000a2a5a0723e */ /* 0x000fe400048070d2 */
[----:B------:R-:W1:Y:S01]  /*6190*/  MUFU.EX2 R194, R194 ;  /* 0x000000c200c27308 */ /* 0x000e620000000800 */
[----:B--2---:R-:W-:-:S01]  /*61a0*/  FADD.FTZ R3, R4, R3 ;  /* 0x0000000304037221 */ /* 0x004fc20000010000 */
[----:B------:R-:W-:-:S04]  /*61b0*/  F2FP.SATFINITE.E4M3.F32.PACK_AB_MERGE_C R179, R4, R179, RZ ;  /* 0x000000b304b3723e */ /* 0x000fc800048070ff */
[----:B------:R-:W-:Y:S02]  /*61c0*/  F2FP.SATFINITE.E4M3.F32.PACK_AB_MERGE_C R161, R172, R167, R179 ;  /* 0x000000a7aca1723e */ /* 0x000fe400048070b3 */
        /* <DEDUP_REMOVED lines=9> */
[----:B-1----:R-:W-:-:S07]  /*6260*/  FADD.FTZ R152, R180, R3 ;  /* 0x00000003b4987221 */ /* 0x002fce0000010000 */
[----:B------:R-:W1:Y:S01]  /*6270*/  MUFU.EX2 R197, R197 ;  /* 0x000000c500c57308 */ /* 0x000e620000000800 */
[----:B--2---:R-:W-:-:S07]  /*6280*/  FADD.FTZ R154, R196, R153 ;  /* 0x00000099c49a7221 */ /* 0x004fce0000010000 */
        /* <DEDUP_REMOVED lines=21> */
[----:B--2---:R-:W-:-:S01]  /*63e0*/  FADD.FTZ R152, R185, R152 ;  /* 0x00000098b9987221 */ /* 0x004fc20000010000 */
[----:B------:R-:W-:-:S04]  /*63f0*/  F2FP.SATFINITE.E4M3.F32.PACK_AB_MERGE_C R182, R185, R182, RZ ;  /* 0x000000b6b9b6723e */ /* 0x000fc800048070ff */
[----:B------:R-:W-:Y:S02]  /*6400*/  F2FP.SATFINITE.E4M3.F32.PACK_AB_MERGE_C R164, R174, R173, R182 ;  /* 0x000000adaea4723e */ /* 0x000fe400048070b6 */
[----:B------:R-:W2:Y:S01]  /*6410*/  MUFU.EX2 R202, R202 ;  /* 0x000000ca00ca7308 */ /* 0x000ea20000000800 */
[----:B0-----:R-:W-:-:S01]  /*6420*/  FADD.FTZ R153, R201, R154 ;  /* 0x0000009ac9997221 */ /* 0x001fc20000010000 */
[----:B------:R-:W-:Y:S02]  /*6430*/  F2FP.SATFINITE.E4M3.F32.PACK_AB_MERGE_C R200, R201, R200, RZ ;  /* 0x000000c8c9c8723e */ /* 0x000fe400048070ff */
[----:B------:R-:W-:Y:S02]  /*6440*/  F2FP.SATFINITE.E4M3.F32.PACK_AB_MERGE_C R154, R15, R8, R12 ;  /* 0x000000080f9a723e */ /* 0x000fe4000480700c */
[----:B------:R-:W-:Y:S02]  /*6450*/  F2FP.SATFINITE.E4M3.F32.PACK_AB_MERGE_C R165, R199, R198, R200 ;  /* 0x000000c6c7a5723e */ /* 0x000fe400048070c8 */
        /* <DEDUP_REMOVED lines=12> */
[----:B------:R-:W-:Y:S02]  /*6520*/  F2FP.SATFINITE.E4M3.F32.PACK_AB_MERGE_C R153, R10, R5, R13 ;  /* 0x000000050a99723e */ /* 0x000fe4000480700d */
[C---:B-1----:R-:W-:Y:S01]  /*6530*/  F2FP.SATFINITE.E4M3.F32.PACK_AB_MERGE_C R184, R187.reuse, R184, RZ ;  /* 0x000000b8bbb8723e */ /* 0x042fe200048070ff */
[----:B------:R-:W-:-:S03]  /*6540*/  FADD.FTZ R4, R187, R4 ;  /* 0x00000004bb047221 */ /* 0x000fc60000010000 */
[----:B------:R-:W-:Y:S02]  /*6550*/  F2FP.SATFINITE.E4M3.F32.PACK_AB_MERGE_C R166, R178, R177, R184 ;  /* 0x000000b1b2a6723e */ /* 0x000fe400048070b8 */
[C---:B--2---:R-:W-:Y:S01]  /*6560*/  F2FP.SATFINITE.E4M3.F32.PACK_AB_MERGE_C R204, R3.reuse, R204, RZ ;  /* 0x000000cc03cc723e */ /* 0x044fe200048070ff */
[----:B------:R-:W-:Y:S01]  /*6570*/  FADD.FTZ R3, R3, R152 ;  /* 0x0000009803037221 */ /* 0x000fe20000010000 */
[----:B------:R-:W-:Y:S02]  /*6580*/  F2FP.SATFINITE.E4M3.F32.PACK_AB_MERGE_C R152, R7, R6, R11 ;  /* 0x000000060798723e */ /* 0x000fe4000480700b */
[----:B------:R-:W-:Y:S01]  /*6590*/  F2FP.SATFINITE.E4M3.F32.PACK_AB_MERGE_C R167, R203, R202, R204 ;  /* 0x000000cacba7723e */ /* 0x000fe200048070cc */
[----:B------:R-:W-:Y:S06]  /*65a0*/  @!P0 BRA `(.L_x_25) ;  /* 0x0000000000048947 */ /* 0x000fec0003800000 */
[----:B------:R-:W-:Y:S01]  /*65b0*/  BPT.TRAP 0x1 ;  /* 0x000000040000795c */ /* 0x000fe20000300000 */
.L_x_25:
[----:B------:R-:W-:-:S04]  /*65c0*/  IMAD.U32 R5, RZ, RZ, UR52 ;  /* 0x00000034ff057e24 */ /* 0x000fc8000f8e00ff */
[----:B------:R0:W1:Y:S01]  /*65d0*/  SYNCS.PHASECHK.TRANS64.TRYWAIT P2, [UR46+0x38850], R5 ;  /* 0x03885005ff0075a7 */ /* 0x000062000804016e */
[----:B------:R-:W-:Y:S05]  /*65e0*/  @!P0 BRA `(.L_x_26) ;  /* 0x0000000000048947 */ /* 0x000fea0003800000 */
[----:B------:R-:W-:Y:S01]  /*65f0*/  BPT.TRAP 0x1 ;  /* 0x000000040000795c */ /* 0x000fe20000300000 */
.L_x_26:
[----:B0-----:R-:W-:Y:S01]  /*6600*/  VIADD R5, R225, 0x8 ;  /* 0x00000008e1057836 */ /* 0x001fe20000000000 */
[----:B-1----:R-:W-:Y:S06]  /*6610*/  @P2 BRA `(.L_x_27) ;  /* 0x00000000000c2947 */ /* 0x002fec0003800000 */
[----:B------:R-:W-:-:S04]  /*6620*/  IMAD.U32 R6, RZ, RZ, UR52 ;  /* 0x00000034ff067e24 */ /* 0x000fc8000f8e00ff */
[----:B------:R-:W0:Y:S02]  /*6630*/  SYNCS.PHASECHK.TRANS64.TRYWAIT P2, [UR46+0x38850], R6 ;  /* 0x03885006ff0075a7 */ /* 0x000e24000804016e */
[----:B0-----:R-:W-:Y:S05]  /*6640*/  @!P2 BRA `(.L_x_28) ;  /* 0x0000008c0048a947 */ /* 0x001fea0003800000 */
.L_x_27:
[----:B------:R1:W-:Y:S01]  /*6650*/  BAR.SYNC.DEFER_BLOCKING R5, 0x100 ;  /* 0x000400050000751d */ /* 0x0003e20000010000 */
[----:B------:R-:W-:-:S05]  /*6660*/  ULEA UR11, UR37, UR50, 0xb ;  /* 0x00000032250b7291 */ /* 0x000fca000f8e583f */
[----:B------:R-:W-:Y:S02]  /*6670*/  UMOV UR7, 0x40000040 ;  /* 0x4000004000077882 */ /* 0x000fe40000000000 */
[----:B------:R-:W-:Y:S01]  /*6680*/  UMOV UR6, UR11 ;  /* 0x0000000b00067c82 */ /* 0x000fe20008000000 */
[----:B------:R-:W-:-:S06]  /*6690*/  WARPGROUP.ARRIVE ;  /* 0x00000000000079c5 */ /* 0x000fcc0000000000 */
        /* <DEDUP_REMOVED lines=20> */
[----:B-1----:R-:W-:Y:S05]  /*67e0*/  @!P0 BRA `(.L_x_29) ;  /* 0x0000000000048947 */ /* 0x002fea0003800000 */
[----:B------:R-:W-:Y:S01]  /*67f0*/  BPT.TRAP 0x1 ;  /* 0x000000040000795c */ /* 0x000fe20000300000 */
.L_x_29:
[----:B------:R-:W-:Y:S01]  /*6800*/  UIADD3 UR46, UR46, 0x38860, URZ ;  /* 0x000388602e2e7890 */ /* 0x000fe2000fffe03f */
[----:B------:R-:W-:Y:S02]  /*6810*/  IMAD.MOV.U32 R5, RZ, RZ, R170 ;  /* 0x000000ffff057224 */ /* 0x000fe400078e00aa */
[----:B0-----:R-:W-:Y:S01]  /*6820*/  IMAD.MOV.U32 R6, RZ, RZ, R181 ;  /* 0x000000ffff067224 */ /* 0x001fe200078e00b5 */
[----:B------:R-:W-:-:S09]  /*6830*/  UPRMT UR46, UR47, 0x654, UR46 ;  /* 0x000006542f2e7896 */ /* 0x000fd2000800002e */
[----:B------:R-:W-:Y:S01]  /*6840*/  SYNCS.ARRIVE.TRANS64.RED.A1T0 RZ, [UR46], RZ ;  /* 0x000000ffffff79a7 */ /* 0x000fe2000810042e */
[----:B------:R-:W-:Y:S05]  /*6850*/  @P1 BRA `(.L_x_30) ;  /* 0xffffffd4005c1947 */ /* 0x000fea000383ffff */
.L_x_19:
[----:B------:R-:W-:Y:S01]  /*6860*/  ULDC.64 UR12, c[0x0][0x9a0] ;  /* 0x00026800000c7ab9 */ /* 0x000fe20000000a00 */
[----:B------:R-:W-:Y:S01]  /*6870*/  USHF.R.S32.HI UR4, URZ, 0x1f, UR40 ;  /* 0x0000001f3f047899 */ /* 0x000fe20008011428 */
[----:B------:R-:W-:Y:S01]  /*6880*/  IMAD.MOV.U32 R0, RZ, RZ, 0x3f800000 ;  /* 0x3f800000ff007424 */ /* 0x000fe200078e00ff */
[----:B------:R-:W-:Y:S02]  /*6890*/  UISETP.NE.U32.AND UP0, UPT, UR12, URZ, UPT ;  /* 0x0000003f0c00728c */ /* 0x000fe4000bf05070 */
[----:B------:R-:W-:Y:S02]  /*68a0*/  UIADD3 UR5, -UR40, URZ, URZ ;  /* 0x0000003f28057290 */ /* 0x000fe4000fffe13f */
[----:B------:R-:W-:Y:S01]  /*68b0*/  UISETP.NE.AND.EX UP0, UPT, UR13, URZ, UPT, UP0 ;  /* 0x0000003f0d00728c */ /* 0x000fe2000bf05300 */
[----:B------:R-:W-:Y:S02]  /*68c0*/  ULDC UR6, c[0x0][0xc44] ;  /* 0x0003110000067ab9 */ /* 0x000fe40000000800 */
[----:B------:R-:W-:Y:S01]  /*68d0*/  UIMAD UR5, UR6, UR5, UR39 ;  /* 0x00000005060572a4 */ /* 0x000fe2000f8e0227 */
[----:B------:R-:W4:Y:S02]  /*68e0*/  SHFL.BFLY PT, R5, R4, 0x2, 0x1f ;  /* 0x0c401f0004057f89 */ /* 0x000f2400000e0000 */
[----:B------:R-:W-:-:S05]  /*68f0*/  PLOP3.LUT P0, PT, PT, PT, UP0, 0x80, 0x0 ;  /* 0x000000000000781c */ /* 0x000fca0003f0f008 */
[----:B------:R-:W-:Y:S01]  /*6900*/  @UP0 ULDC.64 UR14, c[0x0][0x9c8] ;  /* 0x00027200000e0ab9 */ /* 0x000fe20000000a00 */
[----:B------:R-:W-:Y:S02]  /*6910*/  @UP0 USHF.R.S32.HI UR9, URZ, 0x1f, UR5 ;  /* 0x0000001f3f090899 */ /* 0x000fe40008011405 */
[----:B------:R-:W-:Y:S02]  /*6920*/  @UP0 UIMAD UR8, UR4, UR14, URZ ;  /* 0x0000000e040802a4 */ /* 0x000fe4000f8e023f */
[----:B------:R-:W-:Y:S02]  /*6930*/  @UP0 UIMAD.WIDE.U32 UR6, UR40, UR14, URZ ;  /* 0x0000000e280602a5 */ /* 0x000fe4000f8e003f */
[----:B------:R-:W-:-:S03]  /*6940*/  @UP0 UIMAD UR8, UR40, UR15, UR8 ;  /* 0x0000000f280802a4 */ /* 0x000fc6000f8e0208 */
[----:B------:R-:W-:Y:S01]  /*6950*/  @UP0 ULDC.64 UR14, c[0x0][0x9d0] ;  /* 0x00027400000e0ab9 */ /* 0x000fe20000000a00 */
[----:B------:R-:W-:Y:S02]  /*6960*/  @UP0 UIADD3 UR7, UR7, UR8, URZ ;  /* 0x0000000807070290 */ /* 0x000fe4000fffe03f */
[----:B------:R-:W-:Y:S02]  /*6970*/  @UP0 UIMAD UR8, UR9, UR14, URZ ;  /* 0x0000000e090802a4 */ /* 0x000fe4000f8e023f */
[----:B------:R-:W-:Y:S02]  /*6980*/  @UP0 UIMAD.WIDE.U32 UR6, UR5, UR14, UR6 ;  /* 0x0000000e050602a5 */ /* 0x000fe4000f8e0006 */
[----:B------:R-:W-:Y:S01]  /*6990*/  @UP0 UIMAD UR8, UR5, UR15, UR8 ;  /* 0x0000000f050802a4 */ /* 0x000fe2000f8e0208 */
[----:B------:R-:W2:Y:S03]  /*69a0*/  S2R R11, SR_TID.X ;  /* 0x00000000000b7919 */ /* 0x000ea60000002100 */
[----:B------:R-:W-:-:S02]  /*69b0*/  @UP0 UIADD3 UR7, UR7, UR8, URZ ;  /* 0x0000000807070290 */ /* 0x000fc4000fffe03f */
[----:B------:R-:W-:Y:S01]  /*69c0*/  @UP0 ULEA UR8, UP1, UR6, UR12, 0x2 ;  /* 0x0000000c06080291 */ /* 0x000fe2000f82103f */
[----:B------:R-:W2:Y:S03]  /*69d0*/  SHFL.BFLY PT, R10, R3, 0x2, 0x1f ;  /* 0x0c401f00030a7f89 */ /* 0x000ea600000e0000 */
[----:B------:R-:W-:Y:S02]  /*69e0*/  @UP0 ULEA.HI.X UR9, UR6, UR13, UR7, 0x2, UP1 ;  /* 0x0000000d06090291 */ /* 0x000fe400088f1407 */
[----:B01-3--:R-:W-:Y:S02]  /*69f0*/  IMAD.U32 R6, RZ, RZ, UR8 ;  /* 0x00000008ff067e24 */ /* 0x00bfe4000f8e00ff */
[----:B----4-:R-:W-:Y:S01]  /*6a00*/  FADD.FTZ R5, R5, R4 ;  /* 0x0000000405057221 */ /* 0x010fe20000010000 */
[----:B------:R-:W-:Y:S01]  /*6a10*/  ULDC.64 UR12, c[0x4][0x128] ;  /* 0x01004a00000c7ab9 */ /* 0x000fe20000000a00 */
[----:B------:R-:W-:Y:S01]  /*6a20*/  IMAD.U32 R7, RZ, RZ, UR9 ;  /* 0x00000009ff077e24 */ /* 0x000fe2000f8e00ff */
[----:B------:R0:W-:Y:S08]  /*6a30*/  BAR.ARV R2, 0x100 ;  /* 0x000400020000751d */ /* 0x0001f00000002000 */
[----:B------:R-:W-:Y:S06]  /*6a40*/  BAR.ARV 0x8, 0x180 ;  /* 0x0206000000007b1d */ /* 0x000fec0000002000 */
[----:B------:R1:W3:Y:S01]  /*6a50*/  @P0 LDG.E R0, desc[UR48][R6.64] ;  /* 0x0000003006000981 */ /* 0x0002e2000c1e1900 */
[----:B--2---:R-:W-:Y:S01]  /*6a60*/  FADD.FTZ R10, R10, R3 ;  /* 0x000000030a0a7221 */ /* 0x004fe20000010000 */
[----:B------:R-:W-:Y:S01]  /*6a70*/  IMAD.SHL.U32 R3, R11, 0x4, RZ ;  /* 0x000000040b037824 */ /* 0x000fe200078e00ff */
[----:B------:R-:W2:Y:S01]  /*6a80*/  S2UR UR8, SR_CgaCtaId ;  /* 0x00000000000879c3 */ /* 0x000ea20000008800 */
[----:B------:R-:W4:Y:S01]  /*6a90*/  SHFL.BFLY PT, R8, R5, 0x1, 0x1f ;  /* 0x0c201f0005087f89 */ /* 0x000f2200000e0000 */
[----:B------:R-:W-:Y:S01]  /*6aa0*/  IMAD.MOV.U32 R203, RZ, RZ, RZ ;  /* 0x000000ffffcb7224 */ /* 0x000fe200078e00ff */
[----:B------:R-:W-:Y:S01]  /*6ab0*/  UMOV UR6, 0x400 ;  /* 0x0000040000067882 */ /* 0x000fe20000000000 */
[----:B------:R-:W-:Y:S01]  /*6ac0*/  LOP3.LUT R4, R3, 0xc, RZ, 0xc0, !PT ;  /* 0x0000000c03047812 */ /* 0x000fe200078ec0ff */
[----:B------:R-:W0:Y:S01]  /*6ad0*/  SHFL.BFLY PT, R9, R10, 0x1, 0x1f ;  /* 0x0c201f000a097f89 */ /* 0x000e2200000e0000 */
[----:B------:R-:W-:-:S02]  /*6ae0*/  IMAD.MOV.U32 R205, RZ, RZ, RZ ;  /* 0x000000ffffcd7224 */ /* 0x000fc400078e00ff */
[----:B------:R-:W-:Y:S01]  /*6af0*/  IADD3 R4, P4, R4, UR12, RZ ;  /* 0x0000000c04047c10 */ /* 0x000fe2000ff9e0ff */
[----:B------:R-:W0:Y:S01]  /*6b00*/  S2UR UR7, SR_SWINHI ;  /* 0x00000000000779c3 */ /* 0x000e220000002f00 */
[----:B------:R-:W-:Y:S02]  /*6b10*/  IMAD.MOV.U32 R194, RZ, RZ, 0x2 ;  /* 0x00000002ffc27424 */ /* 0x000fe400078e00ff */
[----:B-1----:R-:W-:Y:S02]  /*6b20*/  IMAD.U32 R6, RZ, RZ, UR10 ;  /* 0x0000000aff067e24 */ /* 0x002fe4000f8e00ff */
[----:B------:R-:W-:Y:S01]  /*6b30*/  IMAD.MOV.U32 R200, RZ, RZ, -0x800000 ;  /* 0xff800000ffc87424 */ /* 0x000fe200078e00ff */
[----:B--2---:R-:W-:Y:S01]  /*6b40*/  ULEA UR6, UR8, UR6, 0x18 ;  /* 0x0000000608067291 */ /* 0x004fe2000f8ec03f */
[----:B----4-:R-:W-:Y:S01]  /*6b50*/  FADD.FTZ R8, R5, R8 ;  /* 0x0000000805087221 */ /* 0x010fe20000010000 */
[----:B------:R-:W-:-:S03]  /*6b60*/  IMAD.X R5, RZ, RZ, UR13, P4 ;  /* 0x0000000dff057e24 */ /* 0x000fc6000a0e06ff */
[C---:B0-----:R-:W-:Y:S01]  /*6b70*/  FMUL.FTZ R2, R8.reuse, 0.00390625 ;  /* 0x3b80000008027820 */ /* 0x041fe20000410000 */
[----:B------:R-:W-:Y:S01]  /*6b80*/  FSETP.NE.FTZ.AND P0, PT, R8, RZ, PT ;  /* 0x000000ff0800720b */ /* 0x000fe20003f15000 */
[----:B------:R0:W2:Y:S01]  /*6b90*/  LDG.E.CONSTANT R201, desc[UR48][R4.64] ;  /* 0x0000003004c97981 */ /* 0x0000a2000c1e9900 */
[----:B------:R-:W-:Y:S01]  /*6ba0*/  FADD.FTZ R7, R10, R9 ;  /* 0x000000090a077221 */ /* 0x000fe20000010000 */
[----:B------:R-:W-:Y:S01]  /*6bb0*/  UMOV UR8, UR6 ;  /* 0x0000000600087c82 */ /* 0x000fe20008000000 */
[----:B------:R-:W-:Y:S01]  /*6bc0*/  UMOV UR9, UR7 ;  /* 0x0000000700097c82 */ /* 0x000fe20008000000 */
[----:B------:R-:W-:Y:S01]  /*6bd0*/  FSETP.NE.FTZ.AND P3, PT, R2, RZ, PT ;  /* 0x000000ff0200720b */ /* 0x000fe20003f75000 */
[----:B------:R-:W-:-:S04]  /*6be0*/  IMAD.WIDE R194, R221, R194, UR8 ;  /* 0x00000008ddc27e25 */ /* 0x000fc8000f8e02c2 */
[----:B------:R-:W-:Y:S01]  /*6bf0*/  FMUL.FTZ R10, R7, 0.00390625 ;  /* 0x3b800000070a7820 */ /* 0x000fe20000410000 */
[----:B------:R-:W-:-:S04]  /*6c00*/  IADD3 R9, P1, R194, 0xc060, RZ ;  /* 0x0000c060c2097810 */ /* 0x000fc80007f3e0ff */
[----:B------:R-:W-:Y:S01]  /*6c10*/  FSETP.NE.FTZ.AND P2, PT, R10, RZ, PT ;  /* 0x000000ff0a00720b */ /* 0x000fe20003f55000 */
[----:B------:R1:W-:Y:S01]  /*6c20*/  @P0 MUFU.RCP R203, R8 ;  /* 0x0000000800cb0308 */ /* 0x0003e20000001000 */
[----:B------:R-:W-:Y:S02]  /*6c30*/  FSETP.NE.FTZ.AND P0, PT, R7, RZ, PT ;  /* 0x000000ff0700720b */ /* 0x000fe40003f15000 */
[----:B------:R-:W-:Y:S01]  /*6c40*/  MOV R12, UR10 ;  /* 0x0000000a000c7c02 */ /* 0x000fe20008000f00 */
[----:B------:R-:W-:-:S04]  /*6c50*/  @P3 FMUL.FTZ R6, R6, 0.69314718246459960938 ;  /* 0x3f31721806063820 */ /* 0x000fc80000410000 */
[----:B------:R-:W4:Y:S01]  /*6c60*/  @P3 MUFU.LG2 R2, R2 ;  /* 0x0000000200023308 */ /* 0x000f220000000c00 */
[----:B-1----:R-:W-:Y:S01]  /*6c70*/  LOP3.LUT R8, R9, 0x380, RZ, 0xc0, !PT ;  /* 0x0000038009087812 */ /* 0x002fe200078ec0ff */
[----:B------:R-:W-:Y:S01]  /*6c80*/  IMAD.MOV.U32 R202, RZ, RZ, -0x800000 ;  /* 0xff800000ffca7424 */ /* 0x000fe200078e00ff */
[----:B------:R-:W-:Y:S01]  /*6c90*/  IADD3 R13, P6, R194, 0xc040, RZ ;  /* 0x0000c040c20d7810 */ /* 0x000fe20007fde0ff */
[----:B------:R-:W-:Y:S01]  /*6ca0*/  IMAD R192, R23, 0x40, R16 ;  /* 0x0000004017c07824 */ /* 0x000fe200078e0210 */
[----:B------:R-:W-:Y:S01]  /*6cb0*/  SHF.R.U64 R8, R8, 0x3, RZ ;  /* 0x0000000308087819 */ /* 0x000fe200000012ff */
[----:B------:R-:W-:Y:S01]  /*6cc0*/  IMAD.MOV.U32 R193, RZ, RZ, 0x2 ;  /* 0x00000002ffc17424 */ /* 0x000fe200078e00ff */
[C---:B------:R-:W-:Y:S01]  /*6cd0*/  IADD3 R177, P5, R194.reuse, 0x8040, RZ ;  /* 0x00008040c2b17810 */ /* 0x040fe20007fbe0ff */
[----:B------:R-:W-:Y:S01]  /*6ce0*/  @P0 MUFU.RCP R205, R7 ;  /* 0x0000000700cd0308 */ /* 0x000fe20000001000 */
[----:B------:R-:W-:Y:S01]  /*6cf0*/  LOP3.LUT P0, R3, R11, 0x3, RZ, 0xc0, !PT ;  /* 0x000000030b037812 */ /* 0x000fe2000780c0ff */
[----:B------:R-:W-:Y:S01]  /*6d00*/  USHF.R.S32.HI UR12, URZ, 0x1f, UR5 ;  /* 0x0000001f3f0c7899 */ /* 0x000fe20008011405 */
[----:B------:R-:W-:Y:S01]  /*6d10*/  LOP3.LUT R199, R194, 0x380, RZ, 0xc0, !PT ;  /* 0x00000380c2c77812 */ /* 0x000fe200078ec0ff */
[----:B------:R-:W-:Y:S01]  /*6d20*/  ULDC.64 UR10, c[0x0][0xb90] ;  /* 0x0002e400000a7ab9 */ /* 0x000fe20000000a00 */
[----:B------:R-:W-:-:S03]  /*6d30*/  ISETP.EQ.OR P0, PT, R3, 0x3, !P0 ;  /* 0x000000030300780c */ /* 0x000fc60004702670 */
[----:B------:R1:W0:Y:S01]  /*6d40*/  @P2 MUFU.LG2 R7, R10 ;  /* 0x0000000a00072308 */ /* 0x0002220000000c00 */
[----:B----4-:R-:W-:Y:S01]  /*6d50*/  @P3 FMUL.FTZ R3, R2, 0.69314718246459960938 ;  /* 0x3f31721802033820 */ /* 0x010fe20000410000 */
[----:B------:R-:W-:-:S03]  /*6d60*/  LOP3.LUT R2, R8, R9, RZ, 0x3c, !PT ;  /* 0x0000000908027212 */ /* 0x000fc600078e3cff */
[----:B------:R-:W-:Y:S01]  /*6d70*/  @P3 FFMA.FTZ R200, R6, R181, R3 ;  /* 0x000000b506c83223 */ /* 0x000fe20000010003 */
[----:B------:R-:W-:Y:S01]  /*6d80*/  IADD3 R9, P3, R194, 0xc000, RZ ;  /* 0x0000c000c2097810 */ /* 0x000fe20007f7e0ff */
[----:B-1----:R-:W-:-:S03]  /*6d90*/  @P2 FMUL.FTZ R10, R12, 0.69314718246459960938 ;  /* 0x3f3172180c0a2820 */ /* 0x002fc60000410000 */
[----:B------:R-:W-:Y:S01]  /*6da0*/  LOP3.LUT R3, R9, 0x380, RZ, 0xc0, !PT ;  /* 0x0000038009037812 */ /* 0x000fe200078ec0ff */
[----:B0-----:R-:W-:-:S04]  /*6db0*/  @P2 FMUL.FTZ R7, R7, 0.69314718246459960938 ;  /* 0x3f31721807072820 */ /* 0x001fc80000410000 */
[----:B------:R-:W-:Y:S01]  /*6dc0*/  @P2 FFMA.FTZ R202, R10, R170, R7 ;  /* 0x000000aa0aca2223 */ /* 0x000fe20000010007 */
[C---:B------:R-:W-:Y:S01]  /*6dd0*/  IADD3 R179, P2, R194.reuse, 0x8060, RZ ;  /* 0x00008060c2b37810 */ /* 0x040fe20007f5e0ff */
[--C-:B------:R-:W-:Y:S01]  /*6de0*/  IMAD.X R7, RZ, RZ, R195.reuse, P6 ;  /* 0x000000ffff077224 */ /* 0x100fe200030e06c3 */
[C---:B------:R-:W-:Y:S02]  /*6df0*/  IADD3 R161, P6, R194.reuse, 0x8020, RZ ;  /* 0x00008020c2a17810 */ /* 0x040fe40007fde0ff */
[----:B------:R-:W-:Y:S01]  /*6e00*/  SHF.R.U64 R4, R3, 0x3, RZ ;  /* 0x0000000303047819 */ /* 0x000fe200000012ff */
[----:B------:R-:W-:Y:S01]  /*6e10*/  IMAD.X R3, RZ, RZ, R195, P1 ;  /* 0x000000ffff037224 */ /* 0x000fe200008e06c3 */
[----:B------:R-:W-:Y:S02]  /*6e20*/  LOP3.LUT R178, R179, 0x380, RZ, 0xc0, !PT ;  /* 0x00000380b3b27812 */ /* 0x000fe400078ec0ff */
[----:B------:R-:W-:Y:S02]  /*6e30*/  IADD3 R175, P1, R194, 0x20, RZ ;  /* 0x00000020c2af7810 */ /* 0x000fe40007f3e0ff */
[----:B------:R-:W-:-:S02]  /*6e40*/  LOP3.LUT R160, R161, 0x380, RZ, 0xc0, !PT ;  /* 0x00000380a1a07812 */ /* 0x000fc400078ec0ff */
[----:B------:R-:W-:Y:S02]  /*6e50*/  SHF.R.U64 R178, R178, 0x3, RZ ;  /* 0x00000003b2b27819 */ /* 0x000fe400000012ff */
[----:B------:R-:W-:Y:S02]  /*6e60*/  LOP3.LUT R174, R175, 0x380, RZ, 0xc0, !PT ;  /* 0x00000380afae7812 */ /* 0x000fe400078ec0ff */
[----:B------:R-:W-:Y:S02]  /*6e70*/  SHF.R.U64 R160, R160, 0x3, RZ ;  /* 0x00000003a0a07819 */ /* 0x000fe400000012ff */
[----:B------:R-:W-:Y:S01]  /*6e80*/  LOP3.LUT R178, R178, R179, RZ, 0x3c, !PT ;  /* 0x000000b3b2b27212 */ /* 0x000fe200078e3cff */
[--C-:B------:R-:W-:Y:S01]  /*6e90*/  IMAD.X R179, RZ, RZ, R195.reuse, P2 ;  /* 0x000000ffffb37224 */ /* 0x100fe200010e06c3 */
[----:B------:R-:W-:Y:S02]  /*6ea0*/  SHF.R.U64 R174, R174, 0x3, RZ ;  /* 0x00000003aeae7819 */ /* 0x000fe400000012ff */
[----:B------:R-:W-:Y:S01]  /*6eb0*/  LOP3.LUT R160, R160, R161, RZ, 0x3c, !PT ;  /* 0x000000a1a0a07212 */ /* 0x000fe200078e3cff */
[----:B------:R-:W-:Y:S01]  /*6ec0*/  IMAD.X R161, RZ, RZ, R195, P6 ;  /* 0x000000ffffa17224 */ /* 0x000fe200030e06c3 */
[----:B------:R-:W-:-:S02]  /*6ed0*/  IADD3 R181, P2, R194, 0x4040, RZ ;  /* 0x00004040c2b57810 */ /* 0x000fc40007f5e0ff */
[----:B------:R-:W-:Y:S02]  /*6ee0*/  IADD3 R189, P6, R194, 0x4000, RZ ;  /* 0x00004000c2bd7810 */ /* 0x000fe40007fde0ff */
[----:B------:R-:W-:Y:S01]  /*6ef0*/  LOP3.LUT R174, R174, R175, RZ, 0x3c, !PT ;  /* 0x000000afaeae7212 */ /* 0x000fe200078e3cff */
[----:B------:R-:W-:Y:S01]  /*6f00*/  IMAD.X R175, RZ, RZ, R195, P1 ;  /* 0x000000ffffaf7224 */ /* 0x000fe200008e06c3 */
[----:B------:R-:W-:Y:S02]  /*6f10*/  LOP3.LUT R180, R181, 0x380, RZ, 0xc0, !PT ;  /* 0x00000380b5b47812 */ /* 0x000fe400078ec0ff */
[----:B------:R-:W-:Y:S02]  /*6f20*/  IADD3 R191, P1, R194, 0x4020, RZ ;  /* 0x00004020c2bf7810 */ /* 0x000fe40007f3e0ff */
[----:B------:R-:W-:Y:S02]  /*6f30*/  LOP3.LUT R188, R189, 0x380, RZ, 0xc0, !PT ;  /* 0x00000380bdbc7812 */ /* 0x000fe400078ec0ff */
[----:B------:R-:W-:Y:S01]  /*6f40*/  LOP3.LUT R176, R177, 0x380, RZ, 0xc0, !PT ;  /* 0x00000380b1b07812 */ /* 0x000fe200078ec0ff */
[----:B------:R-:W-:Y:S01]  /*6f50*/  IMAD.WIDE R192, R192, R193, UR8 ;  /* 0x00000008c0c07e25 */ /* 0x000fe2000f8e02c1 */
[----:B------:R-:W-:-:S02]  /*6f60*/  SHF.R.U64 R180, R180, 0x3, RZ ;  /* 0x00000003b4b47819 */ /* 0x000fc400000012ff */
[----:B------:R-:W-:Y:S02]  /*6f70*/  LOP3.LUT R190, R191, 0x380, RZ, 0xc0, !PT ;  /* 0x00000380bfbe7812 */ /* 0x000fe400078ec0ff */
[----:B------:R-:W-:Y:S02]  /*6f80*/  SHF.R.U64 R188, R188, 0x3, RZ ;  /* 0x00000003bcbc7819 */ /* 0x000fe400000012ff */
[----:B------:R-:W-:Y:S02]  /*6f90*/  IADD3 R11, P4, R194, 0xc020, RZ ;  /* 0x0000c020c20b7810 */ /* 0x000fe40007f9e0ff */
[----:B------:R-:W-:Y:S02]  /*6fa0*/  SHF.R.U64 R176, R176, 0x3, RZ ;  /* 0x00000003b0b07819 */ /* 0x000fe400000012ff */
[----:B------:R-:W-:Y:S01]  /*6fb0*/  LOP3.LUT R180, R180, R181, RZ, 0x3c, !PT ;  /* 0x000000b5b4b47212 */ /* 0x000fe200078e3cff */
[----:B------:R-:W-:Y:S01]  /*6fc0*/  IMAD.X R181, RZ, RZ, R195, P2 ;  /* 0x000000ffffb57224 */ /* 0x000fe200010e06c3 */
[----:B------:R-:W-:-:S02]  /*6fd0*/  SHF.R.U64 R190, R190, 0x3, RZ ;  /* 0x00000003bebe7819 */ /* 0x000fc400000012ff */
[----:B------:R-:W-:Y:S01]  /*6fe0*/  LOP3.LUT R188, R188, R189, RZ, 0x3c, !PT ;  /* 0x000000bdbcbc7212 */ /* 0x000fe200078e3cff */
[--C-:B------:R-:W-:Y:S01]  /*6ff0*/  IMAD.X R189, RZ, RZ, R195.reuse, P6 ;  /* 0x000000ffffbd7224 */ /* 0x100fe200030e06c3 */
[----:B------:R-:W-:Y:S01]  /*7000*/  LOP3.LUT R4, R4, R9, RZ, 0x3c, !PT ;  /* 0x0000000904047212 */ /* 0x000fe200078e3cff */
[--C-:B------:R-:W-:Y:S01]  /*7010*/  IMAD.X R9, RZ, RZ, R195.reuse, P4 ;  /* 0x000000ffff097224 */ /* 0x100fe200020e06c3 */
[----:B------:R-:W-:Y:S01]  /*7020*/  LOP3.LUT R176, R176, R177, RZ, 0x3c, !PT ;  /* 0x000000b1b0b07212 */ /* 0x000fe200078e3cff */
[--C-:B------:R-:W-:Y:S01]  /*7030*/  IMAD.X R5, RZ, RZ, R195.reuse, P3 ;  /* 0x000000ffff057224 */ /* 0x100fe200018e06c3 */
[C---:B------:R-:W-:Y:S01]  /*7040*/  IADD3 R15, P2, R192.reuse, 0x2000, RZ ;  /* 0x00002000c00f7810 */ /* 0x040fe20007f5e0ff */
[----:B------:R-:W-:Y:S01]  /*7050*/  IMAD.X R177, RZ, RZ, R195, P5 ;  /* 0x000000ffffb17224 */ /* 0x000fe200028e06c3 */
[----:B------:R-:W-:Y:S02]  /*7060*/  IADD3 R159, P6, R192, 0x5000, RZ ;  /* 0x00005000c09f7810 */ /* 0x000fe40007fde0ff */
[----:B------:R-:W-:-:S02]  /*7070*/  IADD3 R183, P4, R194, 0x8000, RZ ;  /* 0x00008000c2b77810 */ /* 0x000fc40007f9e0ff */
[C---:B------:R-:W-:Y:S02]  /*7080*/  IADD3 R185, P3, R194.reuse, 0x4060, RZ ;  /* 0x00004060c2b97810 */ /* 0x040fe40007f7e0ff */
[----:B------:R-:W-:Y:S02]  /*7090*/  IADD3 R187, P5, R194, 0x40, RZ ;  /* 0x00000040c2bb7810 */ /* 0x000fe40007fbe0ff */
[----:B------:R-:W-:Y:S01]  /*70a0*/  LOP3.LUT R190, R190, R191, RZ, 0x3c, !PT ;  /* 0x000000bfbebe7212 */ /* 0x000fe200078e3cff */
[----:B------:R-:W-:Y:S01]  /*70b0*/  IMAD.X R191, RZ, RZ, R195, P1 ;  /* 0x000000ffffbf7224 */ /* 0x000fe200008e06c3 */
[----:B------:R-:W-:Y:S02]  /*70c0*/  LOP3.LUT R14, R15, 0x380, RZ, 0xc0, !PT ;  /* 0x000003800f0e7812 */ /* 0x000fe400078ec0ff */
[----:B------:R-:W-:Y:S02]  /*70d0*/  IADD3 R155, P1, R192, 0x4000, RZ ;  /* 0x00004000c09b7810 */ /* 0x000fe40007f3e0ff */
[----:B------:R-:W-:-:S02]  /*70e0*/  LOP3.LUT R158, R159, 0x380, RZ, 0xc0, !PT ;  /* 0x000003809f9e7812 */ /* 0x000fc400078ec0ff */
[----:B------:R-:W-:Y:S02]  /*70f0*/  LOP3.LUT R182, R183, 0x380, RZ, 0xc0, !PT ;  /* 0x00000380b7b67812 */ /* 0x000fe400078ec0ff */
[----:B------:R-:W-:Y:S02]  /*7100*/  LOP3.LUT R184, R185, 0x380, RZ, 0xc0, !PT ;  /* 0x00000380b9b87812 */ /* 0x000fe400078ec0ff */
[----:B------:R-:W-:Y:S02]  /*7110*/  LOP3.LUT R186, R187, 0x380, RZ, 0xc0, !PT ;  /* 0x00000380bbba7812 */ /* 0x000fe400078ec0ff */
[----:B------:R-:W-:Y:S02]  /*7120*/  LOP3.LUT R6, R13, 0x380, RZ, 0xc0, !PT ;  /* 0x000003800d067812 */ /* 0x000fe400078ec0ff */
[----:B------:R-:W-:Y:S02]  /*7130*/  LOP3.LUT R8, R11, 0x380, RZ, 0xc0, !PT ;  /* 0x000003800b087812 */ /* 0x000fe400078ec0ff */
[----:B------:R-:W-:-:S02]  /*7140*/  SHF.R.U64 R14, R14, 0x3, RZ ;  /* 0x000000030e0e7819 */ /* 0x000fc400000012ff */
[----:B------:R-:W-:Y:S02]  /*7150*/  LOP3.LUT R154, R155, 0x380, RZ, 0xc0, !PT ;  /* 0x000003809b9a7812 */ /* 0x000fe400078ec0ff */
[----:B------:R-:W-:Y:S02]  /*7160*/  SHF.R.U64 R158, R158, 0x3, RZ ;  /* 0x000000039e9e7819 */ /* 0x000fe400000012ff */
[----:B------:R-:W-:Y:S02]  /*7170*/  SHF.R.U64 R182, R182, 0x3, RZ ;  /* 0x00000003b6b67819 */ /* 0x000fe400000012ff */
[----:B------:R-:W-:Y:S02]  /*7180*/  SHF.R.U64 R184, R184, 0x3, RZ ;  /* 0x00000003b8b87819 */ /* 0x000fe400000012ff */
[----:B------:R-:W-:Y:S02]  /*7190*/  SHF.R.U64 R186, R186, 0x3, RZ ;  /* 0x00000003baba7819 */ /* 0x000fe400000012ff */
[----:B------:R-:W-:-:S02]  /*71a0*/  SHF.R.U64 R6, R6, 0x3, RZ ;  /* 0x0000000306067819 */ /* 0x000fc400000012ff */
[----:B------:R-:W-:Y:S02]  /*71b0*/  SHF.R.U64 R8, R8, 0x3, RZ ;  /* 0x0000000308087819 */ /* 0x000fe400000012ff */
[----:B------:R-:W-:Y:S01]  /*71c0*/  LOP3.LUT R14, R14, R15, RZ, 0x3c, !PT ;  /* 0x0000000f0e0e7212 */ /* 0x000fe200078e3cff */
[--C-:B------:R-:W-:Y:S01]  /*71d0*/  IMAD.X R15, RZ, RZ, R193.reuse, P2 ;  /* 0x000000ffff0f7224 */ /* 0x100fe200010e06c1 */
[----:B------:R-:W-:Y:S02]  /*71e0*/  SHF.R.U64 R154, R154, 0x3, RZ ;  /* 0x000000039a9a7819 */ /* 0x000fe400000012ff */
[----:B------:R-:W-:Y:S01]  /*71f0*/  LOP3.LUT R158, R158, R159, RZ, 0x3c, !PT ;  /* 0x0000009f9e9e7212 */ /* 0x000fe200078e3cff */
[----:B------:R-:W-:Y:S01]  /*7200*/  IMAD.X R159, RZ, RZ, R193, P6 ;  /* 0x000000ffff9f7224 */ /* 0x000fe200030e06c1 */
[----:B------:R-:W-:Y:S01]  /*7210*/  LOP3.LUT R182, R182, R183, RZ, 0x3c, !PT ;  /* 0x000000b7b6b67212 */ /* 0x000fe200078e3cff */
[--C-:B------:R-:W-:Y:S01]  /*7220*/  IMAD.X R183, RZ, RZ, R195.reuse, P4 ;  /* 0x000000ffffb77224 */ /* 0x100fe200020e06c3 */
[----:B------:R-:W-:Y:S01]  /*7230*/  LOP3.LUT R184, R184, R185, RZ, 0x3c, !PT ;  /* 0x000000b9b8b87212 */ /* 0x000fe200078e3cff */
[--C-:B------:R-:W-:Y:S01]  /*7240*/  IMAD.X R185, RZ, RZ, R195.reuse, P3 ;  /* 0x000000ffffb97224 */ /* 0x100fe200018e06c3 */
[----:B------:R-:W-:Y:S01]  /*7250*/  LOP3.LUT R186, R186, R187, RZ, 0x3c, !PT ;  /* 0x000000bbbaba7212 */ /* 0x000fe200078e3cff */
[----:B------:R-:W-:Y:S01]  /*7260*/  IMAD.X R187, RZ, RZ, R195, P5 ;  /* 0x000000ffffbb7224 */ /* 0x000fe200028e06c3 */
[----:B------:R-:W-:-:S02]  /*7270*/  IADD3 R169, P2, R192, 0x8000, RZ ;  /* 0x00008000c0a97810 */ /* 0x000fc40007f5e0ff */
[----:B------:R-:W-:Y:S02]  /*7280*/  LOP3.LUT R6, R6, R13, RZ, 0x3c, !PT ;  /* 0x0000000d06067212 */ /* 0x000fe400078e3cff */
[----:B------:R-:W-:Y:S02]  /*7290*/  LOP3.LUT R8, R8, R11, RZ, 0x3c, !PT ;  /* 0x0000000b08087212 */ /* 0x000fe400078e3cff */
[----:B------:R-:W-:Y:S02]  /*72a0*/  IADD3 R157, P6, R192, 0xb000, RZ ;  /* 0x0000b000c09d7810 */ /* 0x000fe40007fde0ff */
[----:B------:R-:W-:Y:S02]  /*72b0*/  IADD3 R13, P4, R194, 0x60, RZ ;  /* 0x00000060c20d7810 */ /* 0x000fe40007f9e0ff */
[C---:B------:R-:W-:Y:S02]  /*72c0*/  IADD3 R11, P3, R192.reuse, 0x1000, RZ ;  /* 0x00001000c00b7810 */ /* 0x040fe40007f7e0ff */
[----:B------:R-:W-:-:S02]  /*72d0*/  IADD3 R153, P5, R192, 0x3000, RZ ;  /* 0x00003000c0997810 */ /* 0x000fc40007fbe0ff */
[----:B------:R-:W-:Y:S02]  /*72e0*/  LOP3.LUT R154, R154, R155, RZ, 0x3c, !PT ;  /* 0x0000009b9a9a7212 */ /* 0x000fe400078e3cff */
[----:B------:R-:W-:Y:S02]  /*72f0*/  LOP3.LUT R168, R169, 0x380, RZ, 0xc0, !PT ;  /* 0x00000380a9a87812 */ /* 0x000fe400078ec0ff */
[----:B------:R-:W-:Y:S02]  /*7300*/  IADD3.X R155, RZ, R193, RZ, P1, !PT ;  /* 0x000000c1ff9b7210 */ /* 0x000fe40000ffe4ff */
[----:B------:R-:W-:Y:S02]  /*7310*/  IADD3 R21, P1, R192, 0xa000, RZ ;  /* 0x0000a000c0157810 */ /* 0x000fe40007f3e0ff */
[----:B------:R-:W-:Y:S02]  /*7320*/  LOP3.LUT R156, R157, 0x380, RZ, 0xc0, !PT ;  /* 0x000003809d9c7812 */ /* 0x000fe400078ec0ff */
[----:B------:R-:W-:-:S02]  /*7330*/  LOP3.LUT R12, R13, 0x380, RZ, 0xc0, !PT ;  /* 0x000003800d0c7812 */ /* 0x000fc400078ec0ff */
[----:B------:R-:W-:Y:S02]  /*7340*/  LOP3.LUT R10, R11, 0x380, RZ, 0xc0, !PT ;  /* 0x000003800b0a7812 */ /* 0x000fe400078ec0ff */
[----:B------:R-:W-:Y:S02]  /*7350*/  LOP3.LUT R152, R153, 0x380, RZ, 0xc0, !PT ;  /* 0x0000038099987812 */ /* 0x000fe400078ec0ff */
[----:B------:R-:W-:Y:S02]  /*7360*/  SHF.R.U64 R168, R168, 0x3, RZ ;  /* 0x00000003a8a87819 */ /* 0x000fe400000012ff */
[----:B------:R-:W-:Y:S02]  /*7370*/  LOP3.LUT R20, R21, 0x380, RZ, 0xc0, !PT ;  /* 0x0000038015147812 */ /* 0x000fe400078ec0ff */
[----:B------:R-:W-:Y:S02]  /*7380*/  SHF.R.U64 R156, R156, 0x3, RZ ;  /* 0x000000039c9c7819 */ /* 0x000fe400000012ff */
[----:B------:R-:W-:-:S02]  /*7390*/  SHF.R.U64 R12, R12, 0x3, RZ ;  /* 0x000000030c0c7819 */ /* 0x000fc400000012ff */
[----:B------:R-:W-:Y:S02]  /*73a0*/  SHF.R.U64 R10, R10, 0x3, RZ ;  /* 0x000000030a0a7819 */ /* 0x000fe400000012ff */
[----:B------:R-:W-:Y:S02]  /*73b0*/  SHF.R.U64 R152, R152, 0x3, RZ ;  /* 0x0000000398987819 */ /* 0x000fe400000012ff */
[----:B------:R-:W-:Y:S01]  /*73c0*/  LOP3.LUT R168, R168, R169, RZ, 0x3c, !PT ;  /* 0x000000a9a8a87212 */ /* 0x000fe200078e3cff */
[----:B------:R-:W-:Y:S01]  /*73d0*/  IMAD.X R169, RZ, RZ, R193, P2 ;  /* 0x000000ffffa97224 */ /* 0x000fe200010e06c1 */
[----:B------:R-:W-:Y:S02]  /*73e0*/  SHF.R.U64 R20, R20, 0x3, RZ ;  /* 0x0000000314147819 */ /* 0x000fe400000012ff */
[----:B------:R-:W-:Y:S02]  /*73f0*/  LOP3.LUT R156, R156, R157, RZ, 0x3c, !PT ;  /* 0x0000009d9c9c7212 */ /* 0x000fe400078e3cff */
[----:B------:R-:W-:Y:S01]  /*7400*/  LOP3.LUT R12, R12, R13, RZ, 0x3c, !PT ;  /* 0x0000000d0c0c7212 */ /* 0x000fe200078e3cff */
[----:B------:R-:W-:Y:S01]  /*7410*/  IMAD.X R13, RZ, RZ, R195, P4 ;  /* 0x000000ffff0d7224 */ /* 0x000fe200020e06c3 */
[----:B------:R-:W-:Y:S01]  /*7420*/  LOP3.LUT R10, R10, R11, RZ, 0x3c, !PT ;  /* 0x0000000b0a0a7212 */ /* 0x000fe200078e3cff */
[--C-:B------:R-:W-:Y:S01]  /*7430*/  IMAD.X R11, RZ, RZ, R193.reuse, P3 ;  /* 0x000000ffff0b7224 */ /* 0x100fe200018e06c1 */
[----:B------:R-:W-:Y:S01]  /*7440*/  LOP3.LUT R152, R152, R153, RZ, 0x3c, !PT ;  /* 0x0000009998987212 */ /* 0x000fe200078e3cff */
[----:B------:R-:W-:Y:S01]  /*7450*/  IMAD.X R153, RZ, RZ, R193, P5 ;  /* 0x000000ffff997224 */ /* 0x000fe200028e06c1 */
[----:B------:R-:W-:-:S02]  /*7460*/  IADD3 R157, P2, R192, 0xe000, RZ ;  /* 0x0000e000c09d7810 */ /* 0x000fc40007f5e0ff */
[C---:B------:R-:W-:Y:S02]  /*7470*/  IADD3 R163, P4, R192.reuse, 0x6000, RZ ;  /* 0x00006000c0a37810 */ /* 0x040fe40007f9e0ff */
[C---:B------:R-:W-:Y:S02]  /*7480*/  IADD3 R167, P3, R192.reuse, 0x7000, RZ ;  /* 0x00007000c0a77810 */ /* 0x040fe40007f7e0ff */
[----:B------:R-:W-:Y:S02]  /*7490*/  IADD3 R173, P5, R192, 0x9000, RZ ;  /* 0x00009000c0ad7810 */ /* 0x000fe40007fbe0ff */
[----:B------:R-:W-:Y:S02]  /*74a0*/  LOP3.LUT R20, R20, R21, RZ, 0x3c, !PT ;  /* 0x0000001514147212 */ /* 0x000fe400078e3cff */
[----:B------:R-:W-:Y:S02]  /*74b0*/  SHF.R.U64 R199, R199, 0x3, RZ ;  /* 0x00000003c7c77819 */ /* 0x000fe400000012ff */
[----:B------:R-:W-:-:S02]  /*74c0*/  LOP3.LUT R21, R157, 0x380, RZ, 0xc0, !PT ;  /* 0x000003809d157812 */ /* 0x000fc400078ec0ff */
[----:B------:R-:W-:Y:S02]  /*74d0*/  LOP3.LUT R162, R163, 0x380, RZ, 0xc0, !PT ;  /* 0x00000380a3a27812 */ /* 0x000fe400078ec0ff */
[----:B------:R-:W-:Y:S02]  /*74e0*/  LOP3.LUT R166, R167, 0x380, RZ, 0xc0, !PT ;  /* 0x00000380a7a67812 */ /* 0x000fe400078ec0ff */
[----:B------:R-:W-:Y:S02]  /*74f0*/  LOP3.LUT R172, R173, 0x380, RZ, 0xc0, !PT ;  /* 0x00000380adac7812 */ /* 0x000fe400078ec0ff */
[----:B------:R-:W-:Y:S02]  /*7500*/  LOP3.LUT R198, R199, R194, RZ, 0x3c, !PT ;  /* 0x000000c2c7c67212 */ /* 0x000fe400078e3cff */
[----:B------:R-:W-:Y:S02]  /*7510*/  SHF.R.U64 R194, R21, 0x3, RZ ;  /* 0x0000000315c27819 */ /* 0x000fe400000012ff */
[----:B------:R-:W-:-:S02]  /*7520*/  LOP3.LUT R21, R192, 0x380, RZ, 0xc0, !PT ;  /* 0x00000380c0157812 */ /* 0x000fc400078ec0ff */
[----:B------:R-:W-:Y:S02]  /*7530*/  SHF.R.U64 R162, R162, 0x3, RZ ;  /* 0x00000003a2a27819 */ /* 0x000fe400000012ff */
[----:B------:R-:W-:Y:S02]  /*7540*/  SHF.R.U64 R166, R166, 0x3, RZ ;  /* 0x00000003a6a67819 */ /* 0x000fe400000012ff */
[----:B------:R-:W-:Y:S02]  /*7550*/  SHF.R.U64 R172, R172, 0x3, RZ ;  /* 0x00000003acac7819 */ /* 0x000fe400000012ff */
[----:B------:R-:W-:Y:S02]  /*7560*/  MOV R2, R2 ;  /* 0x0000000200027202 */ /* 0x000fe40000000f00 */
[----:B------:R-:W-:Y:S02]  /*7570*/  SHF.R.U64 R3, R21, 0x3, RZ ;  /* 0x0000000315037819 */ /* 0x000fe400000012ff */
[----:B------:R-:W-:Y:S01]  /*7580*/  LOP3.LUT R162, R162, R163, RZ, 0x3c, !PT ;  /* 0x000000a3a2a27212 */ /* 0x000fe200078e3cff */
[--C-:B------:R-:W-:Y:S01]  /*7590*/  IMAD.X R163, RZ, RZ, R193.reuse, P4 ;  /* 0x000000ffffa37224 */ /* 0x100fe200020e06c1 */
[----:B------:R-:W-:Y:S01]  /*75a0*/  LOP3.LUT R166, R166, R167, RZ, 0x3c, !PT ;  /* 0x000000a7a6a67212 */ /* 0x000fe200078e3cff */
[----:B---3--:R-:W-:Y:S01]  /*75b0*/  FMUL.FTZ R203, R203, R0 ;  /* 0x00000000cbcb7220 */ /* 0x008fe20000410000 */
[----:B------:R-:W-:Y:S01]  /*75c0*/  LOP3.LUT R172, R172, R173, RZ, 0x3c, !PT ;  /* 0x000000adacac7212 */ /* 0x000fe200078e3cff */
[--C-:B------:R-:W-:Y:S01]  /*75d0*/  IMAD.X R167, RZ, RZ, R193.reuse, P3 ;  /* 0x000000ffffa77224 */ /* 0x100fe200018e06c1 */
[----:B------:R-:W-:Y:S01]  /*75e0*/  MOV R12, R12 ;  /* 0x0000000c000c7202 */ /* 0x000fe20000000f00 */
[----:B------:R-:W-:Y:S01]  /*75f0*/  IMAD.X R173, RZ, RZ, R193, P5 ;  /* 0x000000ffffad7224 */ /* 0x000fe200028e06c1 */
[C---:B------:R-:W-:Y:S01]  /*7600*/  IADD3 R165, P4, R192.reuse, 0xc000, RZ ;  /* 0x0000c000c0a57810 */ /* 0x040fe20007f9e0ff */
[----:B------:R-:W-:Y:S01]  /*7610*/  FMUL.FTZ R205, R205, R0 ;  /* 0x00000000cdcd7220 */ /* 0x000fe20000410000 */
[----:B------:R-:W-:Y:S01]  /*7620*/  IADD3 R171, P3, R192, 0xd000, RZ ;  /* 0x0000d000c0ab7810 */ /* 0x000fe20007f7e0ff */
[-C--:B------:R-:W-:Y:S01]  /*7630*/  FMUL.FTZ R13, R56, R203.reuse ;  /* 0x000000cb380d7220 */ /* 0x080fe20000410000 */
[----:B------:R-:W-:Y:S01]  /*7640*/  IADD3 R197, P5, R192, 0xf000, RZ ;  /* 0x0000f000c0c57810 */ /* 0x000fe20007fbe0ff */
[-C--:B------:R-:W-:Y:S01]  /*7650*/  FMUL.FTZ R56, R65, R203.reuse ;  /* 0x000000cb41387220 */ /* 0x080fe20000410000 */
[----:B------:R-:W-:Y:S01]  /*7660*/  LOP3.LUT R192, R3, R192, RZ, 0x3c, !PT ;  /* 0x000000c003c07212 */ /* 0x000fe200078e3cff */
[-C--:B------:R-:W-:Y:S01]  /*7670*/  FMUL.FTZ R28, R28, R203.reuse ;  /* 0x000000cb1c1c7220 */ /* 0x080fe20000410000 */
[-C--:B------:R-:W-:Y:S01]  /*7680*/  FMUL.FTZ R3, R24, R203.reuse ;  /* 0x000000cb18037220 */ /* 0x080fe20000410000 */
[-C--:B------:R-:W-:Y:S01]  /*7690*/  FMUL.FTZ R29, R29, R203.reuse ;  /* 0x000000cb1d1d7220 */ /* 0x080fe20000410000 */
[-C--:B------:R-:W-:Y:S01]  /*76a0*/  FMUL.FTZ R0, R25, R203.reuse ;  /* 0x000000cb19007220 */ /* 0x080fe20000410000 */
[-C--:B------:R-:W-:Y:S01]  /*76b0*/  FMUL.FTZ R65, R104, R203.reuse ;  /* 0x000000cb68417220 */ /* 0x080fe20000410000 */
[----:B------:R-:W-:Y:S01]  /*76c0*/  FMUL.FTZ R104, R113, R203 ;  /* 0x000000cb71687220 */ /* 0x000fe20000410000 */
[-C--:B------:R-:W-:Y:S01]  /*76d0*/  FMUL.FTZ R113, R26, R205.reuse ;  /* 0x000000cd1a717220 */ /* 0x080fe20000410000 */
[-C--:B------:R-:W-:Y:S01]  /*76e0*/  FMUL.FTZ R31, R31, R205.reuse ;  /* 0x000000cd1f1f7220 */ /* 0x080fe20000410000 */
[----:B------:R-:W-:Y:S01]  /*76f0*/  FMUL.FTZ R26, R27, R205 ;  /* 0x000000cd1b1a7220 */ /* 0x000fe20000410000 */
[----:B------:R-:W-:-:S02]  /*7700*/  F2FP.BF16.F32.PACK_AB R3, R28, R3 ;  /* 0x000000031c03723e */ /* 0x000fc400000010ff */
[----:B------:R-:W-:Y:S02]  /*7710*/  F2FP.BF16.F32.PACK_AB R0, R29, R0 ;  /* 0x000000001d00723e */ /* 0x000fe400000010ff */
[----:B------:R-:W-:Y:S02]  /*7720*/  F2FP.BF16.F32.PACK_AB R31, R31, R26 ;  /* 0x0000001a1f1f723e */ /* 0x000fe400000010ff */
[----:B------:R-:W-:Y:S02]  /*7730*/  SEL R26, R3, R0, P0 ;  /* 0x00000000031a7207 */ /* 0x000fe40000000000 */
[----:B------:R-:W-:Y:S02]  /*7740*/  SEL R3, R0, R3, P0 ;  /* 0x0000000300037207 */ /* 0x000fe40000000000 */
[----:B------:R-:W0:Y:S01]  /*7750*/  LDC R0, c[0x0][0xbe8] ;  /* 0x0002fa00ff007b82 */ /* 0x000e220000000800 */
[-C--:B------:R-:W-:Y:S01]  /*7760*/  FMUL.FTZ R27, R34, R205.reuse ;  /* 0x000000cd221b7220 */ /* 0x080fe20000410000 */
[-C--:B------:R-:W-:Y:S01]  /*7770*/  FMUL.FTZ R34, R35, R205.reuse ;  /* 0x000000cd23227220 */ /* 0x080fe20000410000 */
[----:B------:R-:W-:Y:S01]  /*7780*/  FMUL.FTZ R35, R42, R205 ;  /* 0x000000cd2a237220 */ /* 0x000fe20000410000 */
[----:B------:R-:W-:Y:S01]  /*7790*/  MOV R4, R4 ;  /* 0x0000000400047202 */ /* 0x000fe20000000f00 */
[----:B------:R-:W-:Y:S01]  /*77a0*/  FMUL.FTZ R42, R43, R205 ;  /* 0x000000cd2b2a7220 */ /* 0x000fe20000410000 */
[----:B------:R-:W-:Y:S01]  /*77b0*/  MOV R6, R6 ;  /* 0x0000000600067202 */ /* 0x000fe20000000f00 */
[-C--:B------:R-:W-:Y:S01]  /*77c0*/  FMUL.FTZ R5, R32, R203.reuse ;  /* 0x000000cb20057220 */ /* 0x080fe20000410000 */
[-C--:B------:R-:W-:Y:S01]  /*77d0*/  FMUL.FTZ R24, R33, R203.reuse ;  /* 0x000000cb21187220 */ /* 0x080fe20000410000 */
[----:B------:R-:W-:Y:S01]  /*77e0*/  FMUL.FTZ R25, R64, R203 ;  /* 0x000000cb40197220 */ /* 0x000fe20000410000 */
[----:B------:R-:W-:Y:S01]  /*77f0*/  FMUL.FTZ R43, R50, R205 ;  /* 0x000000cd322b7220 */ /* 0x000fe20000410000 */
[-C--:B------:R-:W-:Y:S01]  /*7800*/  FMUL.FTZ R7, R40, R203.reuse ;  /* 0x000000cb28077220 */ /* 0x080fe20000410000 */
[-C--:B------:R-:W-:Y:S01]  /*7810*/  FMUL.FTZ R32, R41, R203.reuse ;  /* 0x000000cb29207220 */ /* 0x080fe20000410000 */
[-C--:B------:R-:W-:Y:S01]  /*7820*/  FMUL.FTZ R76, R76, R203.reuse ;  /* 0x000000cb4c4c7220 */ /* 0x080fe20000410000 */
[-C--:B------:R-:W-:Y:S01]  /*7830*/  FMUL.FTZ R33, R72, R203.reuse ;  /* 0x000000cb48217220 */ /* 0x080fe20000410000 */
[-C--:B------:R-:W-:Y:S01]  /*7840*/  FMUL.FTZ R77, R77, R203.reuse ;  /* 0x000000cb4d4d7220 */ /* 0x080fe20000410000 */
[----:B------:R-:W-:Y:S01]  /*7850*/  FMUL.FTZ R64, R73, R203 ;  /* 0x000000cb49407220 */ /* 0x000fe20000410000 */
[----:B------:R-:W-:Y:S01]  /*7860*/  FMUL.FTZ R50, R51, R205 ;  /* 0x000000cd33327220 */ /* 0x000fe20000410000 */
[-C--:B------:R-:W-:Y:S01]  /*7870*/  FMUL.FTZ R40, R49, R203.reuse ;  /* 0x000000cb31287220 */ /* 0x080fe20000410000 */
[----:B------:R-:W-:Y:S01]  /*7880*/  FMUL.FTZ R41, R80, R203 ;  /* 0x000000cb50297220 */ /* 0x000fe20000410000 */
[----:B------:R-:W-:Y:S01]  /*7890*/  FMUL.FTZ R51, R58, R205 ;  /* 0x000000cd3a337220 */ /* 0x000fe20000410000 */
[----:B------:R-:W-:Y:S01]  /*78a0*/  LOP3.LUT R170, R171, 0x380, RZ, 0xc0, !PT ;  /* 0x00000380abaa7812 */ /* 0x000fe200078ec0ff */
[-C--:B------:R-:W-:Y:S01]  /*78b0*/  FMUL.FTZ R92, R92, R203.reuse ;  /* 0x000000cb5c5c7220 */ /* 0x080fe20000410000 */
[-C--:B------:R-:W-:Y:S01]  /*78c0*/  FMUL.FTZ R49, R88, R203.reuse ;  /* 0x000000cb58317220 */ /* 0x080fe20000410000 */
[-C--:B------:R-:W-:Y:S01]  /*78d0*/  FMUL.FTZ R93, R93, R203.reuse ;  /* 0x000000cb5d5d7220 */ /* 0x080fe20000410000 */
[----:B------:R-:W-:Y:S01]  /*78e0*/  FMUL.FTZ R80, R89, R203 ;  /* 0x000000cb59507220 */ /* 0x000fe20000410000 */
[----:B------:R-:W-:Y:S01]  /*78f0*/  FMUL.FTZ R58, R59, R205 ;  /* 0x000000cd3b3a7220 */ /* 0x000fe20000410000 */
[----:B------:R-:W-:Y:S01]  /*7900*/  FMUL.FTZ R60, R60, R203 ;  /* 0x000000cb3c3c7220 */ /* 0x000fe20000410000 */
[-C--:B------:R-:W-:Y:S01]  /*7910*/  FMUL.FTZ R30, R30, R205.reuse ;  /* 0x000000cd1e1e7220 */ /* 0x080fe20000410000 */
[-C--:B------:R-:W-:Y:S01]  /*7920*/  FMUL.FTZ R38, R38, R205.reuse ;  /* 0x000000cd26267220 */ /* 0x080fe20000410000 */
[-C--:B------:R-:W-:Y:S01]  /*7930*/  FMUL.FTZ R39, R39, R205.reuse ;  /* 0x000000cd27277220 */ /* 0x080fe20000410000 */
[----:B------:R-:W-:Y:S01]  /*7940*/  FMUL.FTZ R59, R66, R205 ;  /* 0x000000cd423b7220 */ /* 0x000fe20000410000 */
[----:B------:R-:W-:Y:S01]  /*7950*/  MOV R8, R8 ;  /* 0x0000000800087202 */ /* 0x000fe20000000f00 */
        /* <DEDUP_REMOVED lines=8> */
[----:B------:R-:W-:Y:S01]  /*79e0*/  F2FP.BF16.F32.PACK_AB R33, R76, R33 ;  /* 0x000000214c21723e */ /* 0x000fe200000010ff */
[----:B------:R-:W-:Y:S01]  /*79f0*/  FMUL.FTZ R48, R57, R203 ;  /* 0x000000cb39307220 */ /* 0x000fe20000410000 */
[----:B------:R-:W-:Y:S01]  /*7a00*/  F2FP.BF16.F32.PACK_AB R64, R77, R64 ;  /* 0x000000404d40723e */ /* 0x000fe200000010ff */
[-C--:B------:R-:W-:Y:S01]  /*7a10*/  FMUL.FTZ R78, R78, R205.reuse ;  /* 0x000000cd4e4e7220 */ /* 0x080fe20000410000 */
[----:B------:R-:W-:Y:S01]  /*7a20*/  SHF.R.U64 R170, R170, 0x3, RZ ;  /* 0x00000003aaaa7819 */ /* 0x000fe200000012ff */
[----:B------:R-:W-:Y:S01]  /*7a30*/  FMUL.FTZ R74, R75, R205 ;  /* 0x000000cd4b4a7220 */ /* 0x000fe20000410000 */
[----:B------:R-:W-:Y:S01]  /*7a40*/  FMUL.FTZ R57, R96, R203 ;  /* 0x000000cb60397220 */ /* 0x000fe20000410000 */
[-C--:B------:R-:W-:Y:S01]  /*7a50*/  FMUL.FTZ R54, R54, R205.reuse ;  /* 0x000000cd36367220 */ /* 0x080fe20000410000 */
[-C--:B------:R-:W-:Y:S01]  /*7a60*/  FMUL.FTZ R55, R55, R205.reuse ;  /* 0x000000cd37377220 */ /* 0x080fe20000410000 */
[----:B------:R-:W-:Y:S01]  /*7a70*/  FMUL.FTZ R75, R82, R205 ;  /* 0x000000cd524b7220 */ /* 0x000fe20000410000 */
[----:B------:R-:W-:Y:S01]  /*7a80*/  F2FP.BF16.F32.PACK_AB R49, R92, R49 ;  /* 0x000000315c31723e */ /* 0x000fe200000010ff */
[-C--:B------:R-:W-:Y:S01]  /*7a90*/  FMUL.FTZ R108, R108, R203.reuse ;  /* 0x000000cb6c6c7220 */ /* 0x080fe20000410000 */
[----:B------:R-:W-:Y:S01]  /*7aa0*/  F2FP.BF16.F32.PACK_AB R80, R93, R80 ;  /* 0x000000505d50723e */ /* 0x000fe200000010ff */
[-C--:B------:R-:W-:Y:S01]  /*7ab0*/  FMUL.FTZ R109, R109, R203.reuse ;  /* 0x000000cb6d6d7220 */ /* 0x080fe20000410000 */
[----:B--2---:R-:W-:Y:S01]  /*7ac0*/  LOP3.LUT R28, R201, 0x2, RZ, 0x3c, !PT ;  /* 0x00000002c91c7812 */ /* 0x004fe200078e3cff */
[----:B------:R-:W-:Y:S01]  /*7ad0*/  FMUL.FTZ R96, R105, R203 ;  /* 0x000000cb69607220 */ /* 0x000fe20000410000 */
[-C--:B------:R-:W-:Y:S01]  /*7ae0*/  FMUL.FTZ R62, R62, R205.reuse ;  /* 0x000000cd3e3e7220 */ /* 0x080fe20000410000 */
[----:B------:R-:W-:Y:S01]  /*7af0*/  FMUL.FTZ R82, R83, R205 ;  /* 0x000000cd53527220 */ /* 0x000fe20000410000 */
[----:B------:R-:W-:Y:S01]  /*7b00*/  F2FP.BF16.F32.PACK_AB R30, R30, R113 ;  /* 0x000000711e1e723e */ /* 0x000fe200000010ff */
[----:B------:R-:W-:Y:S01]  /*7b10*/  FMUL.FTZ R70, R70, R205 ;  /* 0x000000cd46467220 */ /* 0x000fe20000410000 */
[----:B------:R-:W-:Y:S01]  /*7b20*/  F2FP.BF16.F32.PACK_AB R27, R38, R27 ;  /* 0x0000001b261b723e */ /* 0x000fe200000010ff */
[-C--:B------:R-:W-:Y:S01]  /*7b30*/  FMUL.FTZ R71, R71, R205.reuse ;  /* 0x000000cd47477220 */ /* 0x080fe20000410000 */
[----:B------:R-:W-:Y:S01]  /*7b40*/  F2FP.BF16.F32.PACK_AB R34, R39, R34 ;  /* 0x000000222722723e */ /* 0x000fe200000010ff */
[----:B------:R-:W-:Y:S01]  /*7b50*/  FMUL.FTZ R83, R90, R205 ;  /* 0x000000cd5a537220 */ /* 0x000fe20000410000 */
[----:B------:R-:W-:Y:S01]  /*7b60*/  F2FP.BF16.F32.PACK_AB R13, R60, R13 ;  /* 0x0000000d3c0d723e */ /* 0x000fe200000010ff */
[----:B------:R-:W-:Y:S01]  /*7b70*/  FMUL.FTZ R84, R84, R203 ;  /* 0x000000cb54547220 */ /* 0x000fe20000410000 */
[----:B------:R-:W-:Y:S01]  /*7b80*/  F2FP.BF16.F32.PACK_AB R5, R36, R5 ;  /* 0x000000052405723e */ /* 0x000fe200000010ff */
[-C--:B------:R-:W-:Y:S01]  /*7b90*/  FMUL.FTZ R79, R79, R205.reuse ;  /* 0x000000cd4f4f7220 */ /* 0x080fe20000410000 */
[----:B------:R-:W-:Y:S01]  /*7ba0*/  F2FP.BF16.F32.PACK_AB R24, R37, R24 ;  /* 0x000000182518723e */ /* 0x000fe200000010ff */
[----:B------:R-:W-:Y:S01]  /*7bb0*/  FMUL.FTZ R90, R91, R205 ;  /* 0x000000cd5b5a7220 */ /* 0x000fe20000410000 */
[----:B------:R-:W-:Y:S01]  /*7bc0*/  SEL R60, R33, R64, P0 ;  /* 0x00000040213c7207 */ /* 0x000fe20000000000 */
[----:B------:R-:W-:Y:S01]  /*7bd0*/  FMUL.FTZ R68, R68, R203 ;  /* 0x000000cb44447220 */ /* 0x000fe20000410000 */
[----:B------:R-:W-:Y:S01]  /*7be0*/  LOP3.LUT R170, R170, R171, RZ, 0x3c, !PT ;  /* 0x000000abaaaa7212 */ /* 0x000fe200078e3cff */
[----:B------:R-:W-:Y:S01]  /*7bf0*/  IMAD.X R171, RZ, RZ, R193, P3 ;  /* 0x000000ffffab7224 */ /* 0x000fe200018e06c1 */
[----:B------:R-:W-:Y:S01]  /*7c00*/  F2FP.BF16.F32.PACK_AB R35, R46, R35 ;  /* 0x000000232e23723e */ /* 0x000fe200000010ff */
[-C--:B------:R-:W-:Y:S01]  /*7c10*/  FMUL.FTZ R102, R102, R205.reuse ;  /* 0x000000cd66667220 */ /* 0x080fe20000410000 */
[----:B------:R-:W-:Y:S01]  /*7c20*/  F2FP.BF16.F32.PACK_AB R42, R47, R42 ;  /* 0x0000002a2f2a723e */ /* 0x000fe200000010ff */
[----:B------:R-:W-:Y:S01]  /*7c30*/  FMUL.FTZ R91, R98, R205 ;  /* 0x000000cd625b7220 */ /* 0x000fe20000410000 */
[----:B------:R-:W-:-:S02]  /*7c40*/  F2FP.BF16.F32.PACK_AB R58, R63, R58 ;  /* 0x0000003a3f3a723e */ /* 0x000fc400000010ff */
[----:B------:R-:W-:Y:S01]  /*7c50*/  SEL R33, R64, R33, P0 ;  /* 0x0000002140217207 */ /* 0x000fe20000000000 */
[----:B------:R-:W-:Y:S01]  /*7c60*/  FMUL.FTZ R44, R44, R203 ;  /* 0x000000cb2c2c7220 */ /* 0x000fe20000410000 */
[----:B------:R-:W-:Y:S01]  /*7c70*/  F2FP.BF16.F32.PACK_AB R67, R78, R67 ;  /* 0x000000434e43723e */ /* 0x000fe200000010ff */
[-C--:B------:R-:W-:Y:S01]  /*7c80*/  FMUL.FTZ R45, R45, R203.reuse ;  /* 0x000000cb2d2d7220 */ /* 0x080fe20000410000 */
[----:B------:R-:W-:Y:S01]  /*7c90*/  SEL R64, R49, R80, P0 ;  /* 0x0000005031407207 */ /* 0x000fe20000000000 */
[----:B------:R-:W-:Y:S01]  /*7ca0*/  FMUL.FTZ R85, R85, R203 ;  /* 0x000000cb55557220 */ /* 0x000fe20000410000 */
[----:B------:R-:W-:Y:S01]  /*7cb0*/  SEL R63, R80, R49, P0 ;  /* 0x00000031503f7207 */ /* 0x000fe20000000000 */
[----:B------:R-:W-:Y:S01]  /*7cc0*/  FMUL.FTZ R72, R81, R203 ;  /* 0x000000cb51487220 */ /* 0x000fe20000410000 */
[----:B------:R-:W-:Y:S01]  /*7cd0*/  F2FP.BF16.F32.PACK_AB R43, R54, R43 ;  /* 0x0000002b362b723e */ /* 0x000fe200000010ff */
[----:B------:R-:W-:Y:S01]  /*7ce0*/  SHFL.IDX PT, R26, R26, R201, 0x1c1f ;  /* 0x001c1fc91a1a7589 */ /* 0x000fe200000e0000 */
[----:B------:R-:W-:Y:S01]  /*7cf0*/  F2FP.BF16.F32.PACK_AB R50, R55, R50 ;  /* 0x000000323732723e */ /* 0x000fe200000010ff */
[----:B------:R-:W-:Y:S01]  /*7d00*/  FMUL.FTZ R86, R86, R205 ;  /* 0x000000cd56567220 */ /* 0x000fe20000410000 */
[----:B------:R-:W-:Y:S01]  /*7d10*/  SEL R78, R30, R31, P0 ;  /* 0x0000001f1e4e7207 */ /* 0x000fe20000000000 */
[----:B------:R-:W1:Y:S01]  /*7d20*/  SHFL.IDX PT, R3, R3, R28, 0x1c1f ;  /* 0x001c1f1c03037589 */ /* 0x000e6200000e0000 */
[----:B------:R-:W-:-:S02]  /*7d30*/  SEL R80, R27, R34, P0 ;  /* 0x000000221b507207 */ /* 0x000fc40000000000 */
[----:B0-----:R-:W-:Y:S02]  /*7d40*/  ISETP.NE.AND P3, PT, R0, 0x1, PT ;  /* 0x000000010000780c */ /* 0x001fe40003f65270 */
[----:B------:R-:W-:Y:S02]  /*7d50*/  F2FP.BF16.F32.PACK_AB R51, R62, R51 ;  /* 0x000000333e33723e */ /* 0x000fe400000010ff */
[----:B------:R-:W-:Y:S02]  /*7d60*/  F2FP.BF16.F32.PACK_AB R65, R108, R65 ;  /* 0x000000416c41723e */ /* 0x000fe400000010ff */
[----:B------:R-:W-:Y:S02]  /*7d70*/  F2FP.BF16.F32.PACK_AB R96, R109, R96 ;  /* 0x000000606d60723e */ /* 0x000fe400000010ff */
[----:B------:R-:W-:Y:S02]  /*7d80*/  SEL R36, R5, R24, P0 ;  /* 0x0000001805247207 */ /* 0x000fe40000000000 */
[----:B------:R-:W-:-:S02]  /*7d90*/  SEL R29, R24, R5, P0 ;  /* 0x00000005181d7207 */ /* 0x000fc40000000000 */
[----:B------:R-:W-:Y:S02]  /*7da0*/  SEL R31, R31, R30, P0 ;  /* 0x0000001e1f1f7207 */ /* 0x000fe40000000000 */
[----:B------:R-:W-:Y:S01]  /*7db0*/  SEL R27, R34, R27, P0 ;  /* 0x0000001b221b7207 */ /* 0x000fe20000000000 */
[----:B------:R-:W-:Y:S01]  /*7dc0*/  FMUL.FTZ R61, R61, R203 ;  /* 0x000000cb3d3d7220 */ /* 0x000fe20000410000 */
[----:B------:R-:W-:Y:S02]  /*7dd0*/  F2FP.BF16.F32.PACK_AB R59, R70, R59 ;  /* 0x0000003b463b723e */ /* 0x000fe400000010ff */
[----:B------:R-:W-:Y:S02]  /*7de0*/  F2FP.BF16.F32.PACK_AB R66, R71, R66 ;  /* 0x000000424742723e */ /* 0x000fe400000010ff */
[----:B------:R-:W-:Y:S02]  /*7df0*/  SEL R34, R35, R42, P0 ;  /* 0x0000002a23227207 */ /* 0x000fe40000000000 */
[----:B------:R-:W-:-:S02]  /*7e00*/  F2FP.BF16.F32.PACK_AB R74, R79, R74 ;  /* 0x0000004a4f4a723e */ /* 0x000fc400000010ff */
[----:B------:R-:W-:Y:S02]  /*7e10*/  F2FP.BF16.F32.PACK_AB R41, R84, R41 ;  /* 0x000000295429723e */ /* 0x000fe400000010ff */
[----:B------:R-:W-:Y:S01]  /*7e20*/  SEL R35, R42, R35, P0 ;  /* 0x000000232a237207 */ /* 0x000fe20000000000 */
[----:B------:R-:W-:Y:S01]  /*7e30*/  FMUL.FTZ R52, R52, R203 ;  /* 0x000000cb34347220 */ /* 0x000fe20000410000 */
[----:B------:R-:W-:Y:S01]  /*7e40*/  F2FP.BF16.F32.PACK_AB R25, R68, R25 ;  /* 0x000000194419723e */ /* 0x000fe200000010ff */
[----:B------:R-:W-:Y:S01]  /*7e50*/  FMUL.FTZ R53, R53, R203 ;  /* 0x000000cb35357220 */ /* 0x000fe20000410000 */
[----:B------:R-:W-:Y:S02]  /*7e60*/  F2FP.BF16.F32.PACK_AB R91, R102, R91 ;  /* 0x0000005b665b723e */ /* 0x000fe400000010ff */
[----:B------:R-:W-:Y:S01]  /*7e70*/  SEL R84, R43, R50, P0 ;  /* 0x000000322b547207 */ /* 0x000fe20000000000 */
[----:B------:R-:W0:Y:S01]  /*7e80*/  LDC R102, c[0x0][0xc38] ;  /* 0x00030e00ff667b82 */ /* 0x000e220000000800 */
[----:B------:R-:W-:-:S02]  /*7e90*/  SEL R71, R50, R43, P0 ;  /* 0x0000002b32477207 */ /* 0x000fc40000000000 */
[----:B------:R-:W-:Y:S02]  /*7ea0*/  F2FP.BF16.F32.PACK_AB R7, R44, R7 ;  /* 0x000000072c07723e */ /* 0x000fe400000010ff */
[----:B------:R-:W-:Y:S02]  /*7eb0*/  F2FP.BF16.F32.PACK_AB R32, R45, R32 ;  /* 0x000000202d20723e */ /* 0x000fe400000010ff */
[----:B------:R-:W-:Y:S02]  /*7ec0*/  F2FP.BF16.F32.PACK_AB R72, R85, R72 ;  /* 0x000000485548723e */ /* 0x000fe400000010ff */
[----:B------:R-:W-:Y:S02]  /*7ed0*/  SEL R68, R65, R96, P0 ;  /* 0x0000006041447207 */ /* 0x000fe40000000000 */
[----:B------:R-:W-:Y:S02]  /*7ee0*/  SEL R50, R51, R58, P0 ;  /* 0x0000003a33327207 */ /* 0x000fe40000000000 */
[----:B------:R-:W-:Y:S01]  /*7ef0*/  SEL R77, R58, R51, P0 ;  /* 0x000000333a4d7207 */ /* 0x000fe20000000000 */
[----:B------:R-:W-:Y:S01]  /*7f00*/  FMUL.FTZ R69, R69, R203 ;  /* 0x000000cb45457220 */ /* 0x000fe20000410000 */
[----:B------:R-:W-:Y:S01]  /*7f10*/  F2FP.BF16.F32.PACK_AB R75, R86, R75 ;  /* 0x0000004b564b723e */ /* 0x000fe200000010ff */
[----:B------:R-:W-:Y:S01]  /*7f20*/  SHFL.IDX PT, R36, R36, R201, 0x1c1f ;  /* 0x001c1fc924247589 */ /* 0x000fe200000e0000 */
[----:B------:R-:W-:-:S02]  /*7f30*/  SEL R58, R59, R66, P0 ;  /* 0x000000423b3a7207 */ /* 0x000fc40000000000 */
[----:B------:R-:W-:Y:S01]  /*7f40*/  SEL R79, R66, R59, P0 ;  /* 0x0000003b424f7207 */ /* 0x000fe20000000000 */
[----:B------:R-:W-:Y:S01]  /*7f50*/  SHFL.IDX PT, R78, R78, R201, 0x1c1f ;  /* 0x001c1fc94e4e7589 */ /* 0x000fe200000e0000 */
[----:B------:R-:W-:Y:S02]  /*7f60*/  SEL R86, R67, R74, P0 ;  /* 0x0000004a43567207 */ /* 0x000fe40000000000 */
[----:B------:R-:W-:Y:S01]  /*7f70*/  SEL R85, R74, R67, P0 ;  /* 0x000000434a557207 */ /* 0x000fe20000000000 */
[----:B------:R-:W-:Y:S01]  /*7f80*/  SHFL.IDX PT, R29, R29, R28, 0x1c1f ;  /* 0x001c1f1c1d1d7589 */ /* 0x000fe200000e0000 */
[----:B------:R-:W-:-:S03]  /*7f90*/  F2FP.BF16.F32.PACK_AB R48, R61, R48 ;  /* 0x000000303d30723e */ /* 0x000fc600000010ff */
[----:B------:R-:W2:Y:S01]  /*7fa0*/  SHFL.IDX PT, R31, R31, R28, 0x1c1f ;  /* 0x001c1f1c1f1f7589 */ /* 0x000ea200000e0000 */
[----:B------:R-:W-:Y:S02]  /*7fb0*/  SEL R37, R32, R7, P0 ;  /* 0x0000000720257207 */ /* 0x000fe40000000000 */
[----:B------:R-:W-:Y:S01]  /*7fc0*/  SEL R62, R41, R72, P0 ;  /* 0x00000048293e7207 */ /* 0x000fe20000000000 */
[----:B------:R-:W-:Y:S01]  /*7fd0*/  SHFL.IDX PT, R66, R34, R201, 0x1c1f ;  /* 0x001c1fc922427589 */ /* 0x000fe200000e0000 */
[----:B------:R-:W-:-:S03]  /*7fe0*/  SEL R61, R72, R41, P0 ;  /* 0x00000029483d7207 */ /* 0x000fc60000000000 */
[----:B------:R-:W3:Y:S01]  /*7ff0*/  SHFL.IDX PT, R67, R35, R28, 0x1c1f ;  /* 0x001c1f1c23437589 */ /* 0x000ee200000e0000 */
[----:B------:R-:W-:Y:S01]  /*8000*/  F2FP.BF16.F32.PACK_AB R9, R52, R9 ;  /* 0x000000093409723e */ /* 0x000fe200000010ff */
[-C--:B------:R-:W-:Y:S01]  /*8010*/  FMUL.FTZ R100, R100, R203.reuse ;  /* 0x000000cb64647220 */ /* 0x080fe20000410000 */
[----:B------:R-:W-:Y:S01]  /*8020*/  F2FP.BF16.F32.PACK_AB R40, R53, R40 ;  /* 0x000000283528723e */ /* 0x000fe200000010ff */
[----:B------:R-:W-:Y:S01]  /*8030*/  SHFL.IDX PT, R41, R68, R201, 0x1c1f ;  /* 0x001c1fc944297589 */ /* 0x000fe200000e0000 */
[----:B------:R-:W-:Y:S01]  /*8040*/  SEL R24, R7, R32, P0 ;  /* 0x0000002007187207 */ /* 0x000fe20000000000 */
[-C--:B------:R-:W-:Y:S01]  /*8050*/  FMUL.FTZ R101, R101, R203.reuse ;  /* 0x000000cb65657220 */ /* 0x080fe20000410000 */
[----:B------:R-:W-:Y:S01]  /*8060*/  FMUL.FTZ R88, R97, R203 ;  /* 0x000000cb61587220 */ /* 0x000fe20000410000 */
[----:B------:R-:W-:Y:S01]  /*8070*/  SHFL.IDX PT, R68, R58, R201, 0x1c1f ;  /* 0x001c1fc93a447589 */ /* 0x000fe200000e0000 */
[----:B------:R-:W-:Y:S02]  /*8080*/  F2FP.BF16.F32.PACK_AB R56, R69, R56 ;  /* 0x000000384538723e */ /* 0x000fe400000010ff */
[----:B------:R-:W-:Y:S01]  /*8090*/  SEL R65, R96, R65, P0 ;  /* 0x0000004160417207 */ /* 0x000fe20000000000 */
[----:B------:R4:W-:Y:S01]  /*80a0*/  SHFL.IDX PT, R58, R63, R28, 0x1c1f ;  /* 0x001c1f1c3f3a7589 */ /* 0x0009e200000e0000 */
[----:B------:R-:W-:Y:S01]  /*80b0*/  SEL R39, R40, R9, P0 ;  /* 0x0000000928277207 */ /* 0x000fe20000000000 */
[-C--:B------:R-:W-:Y:S01]  /*80c0*/  FMUL.FTZ R98, R99, R205.reuse ;  /* 0x000000cd63627220 */ /* 0x080fe20000410000 */
[----:B------:R-:W-:Y:S01]  /*80d0*/  SEL R32, R9, R40, P0 ;  /* 0x0000002809207207 */ /* 0x000fe20000000000 */
[----:B------:R-:W-:Y:S01]  /*80e0*/  SHFL.IDX PT, R80, R80, R201, 0x1c1f ;  /* 0x001c1fc950507589 */ /* 0x000fe200000e0000 */
[----:B------:R-:W-:Y:S01]  /*80f0*/  SEL R52, R13, R48, P0 ;  /* 0x000000300d347207 */ /* 0x000fe20000000000 */
[----:B------:R-:W-:Y:S01]  /*8100*/  FMUL.FTZ R99, R106, R205 ;  /* 0x000000cd6a637220 */ /* 0x000fe20000410000 */
[----:B------:R-:W-:Y:S01]  /*8110*/  SEL R55, R48, R13, P0 ;  /* 0x0000000d30377207 */ /* 0x000fe20000000000 */
[----:B------:R-:W3:Y:S01]  /*8120*/  SHFL.IDX PT, R27, R27, R28, 0x1c1f ;  /* 0x001c1f1c1b1b7589 */ /* 0x000ee200000e0000 */
[----:B----4-:R-:W4:Y:S01]  /*8130*/  @P3 LDC R63, c[0x0][0xbec] ;  /* 0x0002fb00ff3f3b82 */ /* 0x010f220000000800 */
[----:B------:R-:W-:-:S02]  /*8140*/  F2FP.BF16.F32.PACK_AB R57, R100, R57 ;  /* 0x000000396439723e */ /* 0x000fc400000010ff */
[----:B------:R-:W-:Y:S01]  /*8150*/  SHFL.IDX PT, R30, R24, R201, 0x1c1f ;  /* 0x001c1fc9181e7589 */ /* 0x000fe200000e0000 */
[----:B------:R-:W-:Y:S01]  /*8160*/  SEL R48, R25, R56, P0 ;  /* 0x0000003819307207 */ /* 0x000fe20000000000 */
[-C--:B------:R-:W-:Y:S02]  /*8170*/  FMUL.FTZ R87, R87, R205.reuse ;  /* 0x000000cd57577220 */ /* 0x080fe40000410000 */
[----:B------:R-:W-:Y:S01]  /*8180*/  SHFL.IDX PT, R37, R37, R28, 0x1c1f ;  /* 0x001c1f1c25257589 */ /* 0x000fe200000e0000 */
[----:B------:R-:W-:Y:S01]  /*8190*/  FMUL.FTZ R106, R107, R205 ;  /* 0x000000cd6b6a7220 */ /* 0x000fe20000410000 */
[----:B------:R-:W-:Y:S02]  /*81a0*/  F2FP.BF16.F32.PACK_AB R88, R101, R88 ;  /* 0x000000586558723e */ /* 0x000fe400000010ff */
[----:B------:R-:W-:Y:S01]  /*81b0*/  SHFL.IDX PT, R49, R64, R201, 0x1c1f ;  /* 0x001c1fc940317589 */ /* 0x000fe200000e0000 */
[----:B------:R-:W-:Y:S01]  /*81c0*/  SEL R25, R56, R25, P0 ;  /* 0x0000001938197207 */ /* 0x000fe20000000000 */
[----:B------:R-:W-:-:S02]  /*81d0*/  FMUL.FTZ R107, R114, R205 ;  /* 0x000000cd726b7220 */ /* 0x000fc40000410000 */
[----:B------:R1:W-:Y:S01]  /*81e0*/  SHFL.IDX PT, R64, R65, R28, 0x1c1f ;  /* 0x001c1f1c41407589 */ /* 0x0003e200000e0000 */
[-C--:B------:R-:W-:Y:S01]  /*81f0*/  FMUL.FTZ R94, R94, R205.reuse ;  /* 0x000000cd5e5e7220 */ /* 0x080fe20000410000 */
[-C--:B------:R-:W-:Y:S01]  /*8200*/  FMUL.FTZ R95, R95, R205.reuse ;  /* 0x000000cd5f5f7220 */ /* 0x080fe20000410000 */
[----:B------:R-:W-:Y:S01]  /*8210*/  FMUL.FTZ R114, R115, R205 ;  /* 0x000000cd73727220 */ /* 0x000fe20000410000 */
[----:B------:R-:W-:Y:S01]  /*8220*/  FMUL.FTZ R73, R112, R203 ;  /* 0x000000cb70497220 */ /* 0x000fe20000410000 */
[----:B------:R-:W-:Y:S01]  /*8230*/  FMUL.FTZ R115, R122, R205 ;  /* 0x000000cd7a737220 */ /* 0x000fe20000410000 */
[----:B------:R0:W-:Y:S01]  /*8240*/  SHFL.IDX PT, R38, R32, R201, 0x1c1f ;  /* 0x001c1fc920267589 */ /* 0x0001e200000e0000 */
[-C--:B------:R-:W-:Y:S01]  /*8250*/  FMUL.FTZ R81, R120, R203.reuse ;  /* 0x000000cb78517220 */ /* 0x080fe20000410000 */
[----:B-1----:R-:W1:Y:S02]  /*8260*/  @P3 LDC R65, c[0x0][0xbf0] ;  /* 0x0002fc00ff413b82 */ /* 0x002e640000000800 */
[----:B------:R-:W1:Y:S01]  /*8270*/  SHFL.IDX PT, R39, R39, R28, 0x1c1f ;  /* 0x001c1f1c27277589 */ /* 0x000e6200000e0000 */
[----:B------:R-:W-:Y:S01]  /*8280*/  FMUL.FTZ R112, R121, R203 ;  /* 0x000000cb79707220 */ /* 0x000fe20000410000 */
[-C--:B------:R-:W-:Y:S01]  /*8290*/  FMUL.FTZ R103, R103, R205.reuse ;  /* 0x000000cd67677220 */ /* 0x080fe20000410000 */
[----:B------:R-:W-:Y:S01]  /*82a0*/  FMUL.FTZ R122, R123, R205 ;  /* 0x000000cd7b7a7220 */ /* 0x000fe20000410000 */
[----:B------:R-:W-:Y:S01]  /*82b0*/  SEL R44, R57, R88, P0 ;  /* 0x00000058392c7207 */ /* 0x000fe20000000000 */
[----:B------:R-:W-:Y:S01]  /*82c0*/  FMUL.FTZ R116, R116, R203 ;  /* 0x000000cb74747220 */ /* 0x000fe20000410000 */
[----:B------:R-:W-:Y:S01]  /*82d0*/  SEL R69, R88, R57, P0 ;  /* 0x0000003958457207 */ /* 0x000fe20000000000 */
[-C--:B------:R-:W-:Y:S01]  /*82e0*/  FMUL.FTZ R117, R117, R203.reuse ;  /* 0x000000cb75757220 */ /* 0x080fe20000410000 */
[-C--:B------:R-:W-:Y:S01]  /*82f0*/  FMUL.FTZ R89, R128, R203.reuse ;  /* 0x000000cb80597220 */ /* 0x080fe20000410000 */
[-C--:B------:R-:W-:Y:S01]  /*8300*/  FMUL.FTZ R120, R129, R203.reuse ;  /* 0x000000cb81787220 */ /* 0x080fe20000410000 */
[-C--:B------:R-:W-:Y:S01]  /*8310*/  FMUL.FTZ R97, R136, R203.reuse ;  /* 0x000000cb88617220 */ /* 0x080fe20000410000 */
[----:B------:R-:W-:Y:S01]  /*8320*/  FMUL.FTZ R105, R144, R203 ;  /* 0x000000cb90697220 */ /* 0x000fe20000410000 */
[-C--:B------:R-:W-:Y:S01]  /*8330*/  FMUL.FTZ R126, R126, R205.reuse ;  /* 0x000000cd7e7e7220 */ /* 0x080fe20000410000 */
[-C--:B------:R-:W-:Y:S01]  /*8340*/  FMUL.FTZ R127, R127, R205.reuse ;  /* 0x000000cd7f7f7220 */ /* 0x080fe20000410000 */
[-C--:B------:R-:W-:Y:S01]  /*8350*/  FMUL.FTZ R121, R130, R205.reuse ;  /* 0x000000cd82797220 */ /* 0x080fe20000410000 */
[----:B------:R-:W-:Y:S01]  /*8360*/  FMUL.FTZ R123, R138, R205 ;  /* 0x000000cd8a7b7220 */ /* 0x000fe20000410000 */
[----:B------:R-:W-:Y:S01]  /*8370*/  F2FP.BF16.F32.PACK_AB R82, R87, R82 ;  /* 0x000000525752723e */ /* 0x000fe200000010ff */
[----:B------:R-:W-:Y:S01]  /*8380*/  SHFL.IDX PT, R56, R48, R201, 0x1c1f ;  /* 0x001c1fc930387589 */ /* 0x000fe200000e0000 */
[-C--:B------:R-:W-:Y:S01]  /*8390*/  FMUL.FTZ R124, R124, R203.reuse ;  /* 0x000000cb7c7c7220 */ /* 0x080fe20000410000 */
[-C--:B------:R-:W-:Y:S01]  /*83a0*/  FMUL.FTZ R125, R125, R203.reuse ;  /* 0x000000cb7d7d7220 */ /* 0x080fe20000410000 */
[-C--:B------:R-:W-:Y:S01]  /*83b0*/  FMUL.FTZ R132, R132, R203.reuse ;  /* 0x000000cb84847220 */ /* 0x080fe20000410000 */
        /* <DEDUP_REMOVED lines=8> */
[----:B------:R-:W1:Y:S01]  /*8440*/  SHFL.IDX PT, R71, R71, R28, 0x1c1f ;  /* 0x001c1f1c47477589 */ /* 0x000e6200000e0000 */
[----:B------:R-:W-:Y:S01]  /*8450*/  FMUL.FTZ R136, R145, R203 ;  /* 0x000000cb91887220 */ /* 0x000fe20000410000 */
[-C--:B------:R-:W-:Y:S01]  /*8460*/  FMUL.FTZ R110, R110, R205.reuse ;  /* 0x000000cd6e6e7220 */ /* 0x080fe20000410000 */
        /* <DEDUP_REMOVED lines=12> */
[----:B------:R-:W-:Y:S01]  /*8530*/  FMUL.FTZ R144, R147, R205 ;  /* 0x000000cd93907220 */ /* 0x000fe20000410000 */
[----:B------:R-:W-:Y:S01]  /*8540*/  SHFL.IDX PT, R54, R52, R201, 0x1c1f ;  /* 0x001c1fc934367589 */ /* 0x000fe200000e0000 */
[----:B------:R-:W-:-:S02]  /*8550*/  F2FP.BF16.F32.PACK_AB R83, R94, R83 ;  /* 0x000000535e53723e */ /* 0x000fc400000010ff */
[----:B------:R-:W-:Y:S01]  /*8560*/  F2FP.BF16.F32.PACK_AB R90, R95, R90 ;  /* 0x0000005a5f5a723e */ /* 0x000fe200000010ff */
[----:B------:R-:W-:Y:S01]  /*8570*/  SHFL.IDX PT, R74, R50, R201, 0x1c1f ;  /* 0x001c1fc9324a7589 */ /* 0x000fe200000e0000 */
[----:B0-----:R-:W-:Y:S02]  /*8580*/  SEL R32, R26, R3, P0 ;  /* 0x000000031a207207 */ /* 0x001fe40000000000 */
[----:B------:R-:W-:Y:S01]  /*8590*/  SEL R34, R3, R26, P0 ;  /* 0x0000001a03227207 */ /* 0x000fe20000000000 */
[----:B------:R-:W0:Y:S01]  /*85a0*/  SHFL.IDX PT, R55, R55, R28, 0x1c1f ;  /* 0x001c1f1c37377589 */ /* 0x000e2200000e0000 */
[----:B------:R-:W-:-:S03]  /*85b0*/  IMAD R3, RZ, RZ, -UR39 ;  /* 0x80000027ff037e24 */ /* 0x000fc6000f8e02ff */
[----:B------:R-:W0:Y:S01]  /*85c0*/  SHFL.IDX PT, R77, R77, R28, 0x1c1f ;  /* 0x001c1f1c4d4d7589 */ /* 0x000e2200000e0000 */
[----:B------:R-:W-:Y:S01]  /*85d0*/  IMAD.MOV.U32 R199, RZ, RZ, R195 ;  /* 0x000000ffffc77224 */ /* 0x000fe200078e00c3 */
[----:B------:R-:W-:Y:S02]  /*85e0*/  F2FP.BF16.F32.PACK_AB R98, R103, R98 ;  /* 0x000000626762723e */ /* 0x000fe400000010ff */
[----:B------:R-:W0:Y:S01]  /*85f0*/  SHFL.IDX PT, R79, R79, R28, 0x1c1f ;  /* 0x001c1f1c4f4f7589 */ /* 0x000e2200000e0000 */
[----:B------:R-:W-:-:S03]  /*8600*/  SEL R88, R75, R82, P0 ;  /* 0x000000524b587207 */ /* 0x000fc60000000000 */
[----:B------:R-:W-:Y:S01]  /*8610*/  SHFL.IDX PT, R60, R60, R201, 0x1c1f ;  /* 0x001c1fc93c3c7589 */ /* 0x000fe200000e0000 */
[----:B------:R-:W-:-:S03]  /*8620*/  F2FP.BF16.F32.PACK_AB R73, R116, R73 ;  /* 0x000000497449723e */ /* 0x000fc600000010ff */
[----:B------:R-:W-:Y:S01]  /*8630*/  SHFL.IDX PT, R86, R86, R201, 0x1c1f ;  /* 0x001c1fc956567589 */ /* 0x000fe200000e0000 */
[----:B------:R-:W-:-:S03]  /*8640*/  F2FP.BF16.F32.PACK_AB R104, R117, R104 ;  /* 0x000000687568723e */ /* 0x000fc600000010ff */
[----:B------:R2:W0:Y:S01]  /*8650*/  SHFL.IDX PT, R59, R33, R28, 0x1c1f ;  /* 0x001c1f1c213b7589 */ /* 0x00042200000e0000 */
[----:B------:R-:W-:-:S03]  /*8660*/  F2FP.BF16.F32.PACK_AB R115, R126, R115 ;  /* 0x000000737e73723e */ /* 0x000fc600000010ff */
[----:B------:R-:W0:Y:S01]  /*8670*/  SHFL.IDX PT, R85, R85, R28, 0x1c1f ;  /* 0x001c1f1c55557589 */ /* 0x000e2200000e0000 */
[----:B------:R-:W-:Y:S02]  /*8680*/  F2FP.BF16.F32.PACK_AB R122, R127, R122 ;  /* 0x0000007a7f7a723e */ /* 0x000fe400000010ff */
[----:B------:R-:W-:Y:S01]  /*8690*/  SEL R75, R82, R75, P0 ;  /* 0x0000004b524b7207 */ /* 0x000fe20000000000 */
[----:B------:R-:W-:Y:S01]  /*86a0*/  IMAD R3, R102, R3, UR41 ;  /* 0x0000002966037e24 */ /* 0x000fe2000f8e0203 */
[----:B------:R-:W-:Y:S02]  /*86b0*/  F2FP.BF16.F32.PACK_AB R99, R110, R99 ;  /* 0x000000636e63723e */ /* 0x000fe400000010ff */
[----:B------:R-:W-:Y:S02]  /*86c0*/  F2FP.BF16.F32.PACK_AB R106, R111, R106 ;  /* 0x0000006a6f6a723e */ /* 0x000fe400000010ff */
[----:B------:R-:W-:Y:S02]  /*86d0*/  F2FP.BF16.F32.PACK_AB R107, R118, R107 ;  /* 0x0000006b766b723e */ /* 0x000fe400000010ff */
[----:B------:R-:W-:-:S02]  /*86e0*/  F2FP.BF16.F32.PACK_AB R114, R119, R114 ;  /* 0x000000727772723e */ /* 0x000fc400000010ff */
[----:B------:R-:W-:Y:S02]  /*86f0*/  F2FP.BF16.F32.PACK_AB R81, R124, R81 ;  /* 0x000000517c51723e */ /* 0x000fe400000010ff */
[----:B------:R-:W-:Y:S02]  /*8700*/  F2FP.BF16.F32.PACK_AB R112, R125, R112 ;  /* 0x000000707d70723e */ /* 0x000fe400000010ff */
        /* <DEDUP_REMOVED lines=12> */
[----:B------:R-:W-:Y:S02]  /*87d0*/  SEL R82, R83, R90, P0 ;  /* 0x0000005a53527207 */ /* 0x000fe40000000000 */
[----:B------:R-:W-:Y:S02]  /*87e0*/  SEL R83, R90, R83, P0 ;  /* 0x000000535a537207 */ /* 0x000fe40000000000 */
[----:B------:R-:W-:Y:S02]  /*87f0*/  SEL R90, R91, R98, P0 ;  /* 0x000000625b5a7207 */ /* 0x000fe40000000000 */
[----:B------:R-:W-:-:S02]  /*8800*/  MOV R198, R198 ;  /* 0x000000c600c67202 */ /* 0x000fc40000000f00 */
[----:B------:R-:W-:Y:S02]  /*8810*/  SEL R40, R73, R104, P0 ;  /* 0x0000006849287207 */ /* 0x000fe40000000000 */
[----:B------:R-:W-:Y:S02]  /*8820*/  SEL R91, R98, R91, P0 ;  /* 0x0000005b625b7207 */ /* 0x000fe40000000000 */
[----:B------:R-:W-:Y:S02]  /*8830*/  SEL R42, R115, R122, P0 ;  /* 0x0000007a732a7207 */ /* 0x000fe40000000000 */
[----:B--2---:R-:W-:Y:S02]  /*8840*/  SEL R33, R78, R31, P0 ;  /* 0x0000001f4e217207 */ /* 0x004fe40000000000 */
[----:B------:R-:W-:Y:S01]  /*8850*/  SEL R35, R31, R78, P0 ;  /* 0x0000004e1f237207 */ /* 0x000fe20000000000 */
[----:B------:R-:W-:Y:S01]  /*8860*/  BAR.SYNC.DEFER_BLOCKING 0x1, 0x100 ;  /* 0x0044000000007b1d */ /* 0x000fe20000010000 */
[----:B------:R-:W-:-:S02]  /*8870*/  SEL R24, R36, R29, P0 ;  /* 0x0000001d24187207 */ /* 0x000fc40000000000 */
[----:B------:R-:W-:Y:S02]  /*8880*/  SEL R26, R29, R36, P0 ;  /* 0x000000241d1a7207 */ /* 0x000fe40000000000 */
[----:B------:R-:W-:Y:S02]  /*8890*/  SEL R73, R104, R73, P0 ;  /* 0x0000004968497207 */ /* 0x000fe40000000000 */
[----:B------:R-:W-:Y:S02]  /*88a0*/  SEL R70, R81, R112, P0 ;  /* 0x0000007051467207 */ /* 0x000fe40000000000 */
[----:B------:R-:W-:Y:S02]  /*88b0*/  SEL R53, R120, R89, P0 ;  /* 0x0000005978357207 */ /* 0x000fe40000000000 */
[----:B------:R-:W-:Y:S02]  /*88c0*/  SEL R72, R97, R128, P0 ;  /* 0x0000008061487207 */ /* 0x000fe40000000000 */
[----:B------:R-:W-:-:S02]  /*88d0*/  SEL R76, R105, R136, P0 ;  /* 0x00000088694c7207 */ /* 0x000fc40000000000 */
[----:B------:R-:W-:Y:S02]  /*88e0*/  SEL R92, R99, R106, P0 ;  /* 0x0000006a635c7207 */ /* 0x000fe40000000000 */
[----:B------:R-:W-:Y:S02]  /*88f0*/  SEL R94, R107, R114, P0 ;  /* 0x000000726b5e7207 */ /* 0x000fe40000000000 */
[----:B------:R-:W-:Y:S02]  /*8900*/  SEL R115, R122, R115, P0 ;  /* 0x000000737a737207 */ /* 0x000fe40000000000 */
[----:B------:R-:W-:Y:S02]  /*8910*/  SEL R96, R121, R130, P0 ;  /* 0x0000008279607207 */ /* 0x000fe40000000000 */
[----:B------:R-:W-:Y:S02]  /*8920*/  SEL R98, R123, R138, P0 ;  /* 0x0000008a7b627207 */ /* 0x000fe40000000000 */
[----:B------:R-:W-:-:S02]  /*8930*/  SEL R100, R129, R144, P0 ;  /* 0x0000009081647207 */ /* 0x000fc40000000000 */
[----:B---3--:R-:W-:Y:S02]  /*8940*/  SEL R29, R66, R67, P0 ;  /* 0x00000043421d7207 */ /* 0x008fe40000000000 */
[----:B------:R-:W-:Y:S01]  /*8950*/  SEL R31, R67, R66, P0 ;  /* 0x00000042431f7207 */ /* 0x000fe20000000000 */
[----:B------:R-:W-:Y:S01]  /*8960*/  IMAD R66, R3, 0x80, R220 ;  /* 0x0000008003427824 */ /* 0x000fe200078e02dc */
[----:B------:R-:W-:Y:S02]  /*8970*/  SEL R81, R112, R81, P0 ;  /* 0x0000005170517207 */ /* 0x000fe40000000000 */
[----:B------:R-:W-:Y:S02]  /*8980*/  SEL R97, R128, R97, P0 ;  /* 0x0000006180617207 */ /* 0x000fe40000000000 */
[----:B------:R-:W-:Y:S02]  /*8990*/  SEL R105, R136, R105, P0 ;  /* 0x0000006988697207 */ /* 0x000fe40000000000 */
[----:B------:R-:W-:-:S02]  /*89a0*/  SEL R99, R106, R99, P0 ;  /* 0x000000636a637207 */ /* 0x000fc40000000000 */
[----:B------:R-:W-:Y:S02]  /*89b0*/  SEL R107, R114, R107, P0 ;  /* 0x0000006b726b7207 */ /* 0x000fe40000000000 */
[----:B------:R-:W-:Y:S02]  /*89c0*/  SEL R121, R130, R121, P0 ;  /* 0x0000007982797207 */ /* 0x000fe40000000000 */
[----:B------:R-:W-:Y:S02]  /*89d0*/  SEL R123, R138, R123, P0 ;  /* 0x0000007b8a7b7207 */ /* 0x000fe40000000000 */
[----:B------:R-:W-:Y:S01]  /*89e0*/  SEL R129, R144, R129, P0 ;  /* 0x0000008190817207 */ /* 0x000fe20000000000 */
[----:B------:R4:W-:Y:S01]  /*89f0*/  STSM.16.M88.4 [R198], R32 ;  /* 0x00000020c6007844 */ /* 0x0009e20000000200 */
[----:B------:R-:W-:Y:S01]  /*8a00*/  UIMAD UR7, UR12, UR10, URZ ;  /* 0x0000000a0c0772a4 */ /* 0x000fe2000f8e023f */
[----:B------:R-:W-:Y:S02]  /*8a10*/  SEL R25, R80, R27, P0 ;  /* 0x0000001b50197207 */ /* 0x000fe40000000000 */
[----:B------:R-:W-:Y:S01]  /*8a20*/  SHFL.IDX PT, R9, R70, R201, 0x1c1f ;  /* 0x001c1fc946097589 */ /* 0x000fe200000e0000 */
[----:B------:R-:W-:-:S03]  /*8a30*/  MOV R174, R174 ;  /* 0x000000ae00ae7202 */ /* 0x000fc60000000f00 */
[----:B------:R-:W-:Y:S01]  /*8a40*/  SHFL.IDX PT, R7, R72, R201, 0x1c1f ;  /* 0x001c1fc948077589 */ /* 0x000fe200000e0000 */
[----:B------:R-:W-:-:S03]  /*8a50*/  SEL R27, R27, R80, P0 ;  /* 0x000000501b1b7207 */ /* 0x000fc60000000000 */
[----:B------:R-:W-:Y:S01]  /*8a60*/  SHFL.IDX PT, R5, R76, R201, 0x1c1f ;  /* 0x001c1fc94c057589 */ /* 0x000fe200000e0000 */
[----:B------:R-:W-:-:S03]  /*8a70*/  MOV R186, R186 ;  /* 0x000000ba00ba7202 */ /* 0x000fc60000000f00 */
[----:B------:R-:W-:Y:S01]  /*8a80*/  SHFL.IDX PT, R45, R92, R201, 0x1c1f ;  /* 0x001c1fc95c2d7589 */ /* 0x000fe200000e0000 */
[----:B----4-:R-:W-:-:S03]  /*8a90*/  @P3 IMAD.HI.U32 R32, R66, R63, RZ ;  /* 0x0000003f42203227 */ /* 0x010fc600078e00ff */
[----:B------:R-:W-:Y:S01]  /*8aa0*/  SHFL.IDX PT, R43, R94, R201, 0x1c1f ;  /* 0x001c1fc95e2b7589 */ /* 0x000fe200000e0000 */
[----:B------:R-:W-:-:S03]  /*8ab0*/  UIMAD.WIDE.U32 UR8, UR5, UR10, URZ ;  /* 0x0000000a050872a5 */ /* 0x000fc6000f8e003f */
[----:B------:R-:W-:Y:S01]  /*8ac0*/  SHFL.IDX PT, R62, R62, R201, 0x1c1f ;  /* 0x001c1fc93e3e7589 */ /* 0x000fe200000e0000 */
[----:B------:R-:W-:-:S03]  /*8ad0*/  UIMAD UR7, UR5, UR11, UR7 ;  /* 0x0000000b050772a4 */ /* 0x000fc6000f8e0207 */
[----:B------:R-:W-:Y:S01]  /*8ae0*/  SHFL.IDX PT, R88, R88, R201, 0x1c1f ;  /* 0x001c1fc958587589 */ /* 0x000fe200000e0000 */
[----:B------:R-:W-:-:S03]  /*8af0*/  IMAD.MOV.U32 R63, RZ, RZ, R66 ;  /* 0x000000ffff3f7224 */ /* 0x000fc600078e0042 */
[----:B------:R-:W2:Y:S04]  /*8b00*/  SHFL.IDX PT, R61, R61, R28, 0x1c1f ;  /* 0x001c1f1c3d3d7589 */ /* 0x000ea800000e0000 */
[----:B------:R-:W-:Y:S04]  /*8b10*/  SHFL.IDX PT, R69, R69, R28, 0x1c1f ;  /* 0x001c1f1c45457589 */ /* 0x000fe800000e0000 */
[----:B------:R-:W-:Y:S04]  /*8b20*/  SHFL.IDX PT, R73, R73, R28, 0x1c1f ;  /* 0x001c1f1c49497589 */ /* 0x000fe800000e0000 */
[----:B------:R-:W-:Y:S04]  /*8b30*/  SHFL.IDX PT, R52, R81, R28, 0x1c1f ;  /* 0x001c1f1c51347589 */ /* 0x000fe800000e0000 */
[----:B------:R-:W-:Y:S04]  /*8b40*/  SHFL.IDX PT, R53, R53, R28, 0x1c1f ;  /* 0x001c1f1c35357589 */ /* 0x000fe800000e0000 */
[----:B------:R-:W-:Y:S04]  /*8b50*/  SHFL.IDX PT, R50, R97, R28, 0x1c1f ;  /* 0x001c1f1c61327589 */ /* 0x000fe800000e0000 */
[----:B------:R-:W-:Y:S04]  /*8b60*/  SHFL.IDX PT, R48, R105, R28, 0x1c1f ;  /* 0x001c1f1c69307589 */ /* 0x000fe800000e0000 */
[----:B------:R-:W3:Y:S04]  /*8b70*/  SHFL.IDX PT, R75, R75, R28, 0x1c1f ;  /* 0x001c1f1c4b4b7589 */ /* 0x000ee800000e0000 */
[----:B------:R-:W-:Y:S04]  /*8b80*/  SHFL.IDX PT, R83, R83, R28, 0x1c1f ;  /* 0x001c1f1c53537589 */ /* 0x000fe800000e0000 */
[----:B------:R-:W-:Y:S04]  /*8b90*/  SHFL.IDX PT, R91, R91, R28, 0x1c1f ;  /* 0x001c1f1c5b5b7589 */ /* 0x000fe800000e0000 */
[----:B------:R-:W-:Y:S04]  /*8ba0*/  SHFL.IDX PT, R70, R99, R28, 0x1c1f ;  /* 0x001c1f1c63467589 */ /* 0x000fe800000e0000 */
[----:B------:R-:W-:Y:S04]  /*8bb0*/  SHFL.IDX PT, R72, R107, R28, 0x1c1f ;  /* 0x001c1f1c6b487589 */ /* 0x000fe800000e0000 */
[----:B------:R-:W-:Y:S04]  /*8bc0*/  SHFL.IDX PT, R115, R115, R28, 0x1c1f ;  /* 0x001c1f1c73737589 */ /* 0x000fe800000e0000 */
[----:B------:R-:W-:Y:S04]  /*8bd0*/  SHFL.IDX PT, R76, R121, R28, 0x1c1f ;  /* 0x001c1f1c794c7589 */ /* 0x000fe800000e0000 */
[----:B------:R-:W-:Y:S04]  /*8be0*/  SHFL.IDX PT, R92, R123, R28, 0x1c1f ;  /* 0x001c1f1c7b5c7589 */ /* 0x000fe800000e0000 */
[----:B------:R4:W-:Y:S01]  /*8bf0*/  SHFL.IDX PT, R94, R129, R28, 0x1c1f ;  /* 0x001c1f1c815e7589 */ /* 0x0009e200000e0000 */
[----:B-1----:R-:W-:Y:S01]  /*8c00*/  @P3 SHF.R.U32.HI R63, RZ, R65, R32 ;  /* 0x00000041ff3f3219 */ /* 0x002fe20000011620 */
[----:B------:R-:W-:-:S02]  /*8c10*/  ULDC.64 UR10, c[0x0][0xb98] ;  /* 0x0002e600000a7ab9 */ /* 0x000fc40000000a00 */
[----:B------:R-:W1:Y:S01]  /*8c20*/  SHFL.IDX PT, R82, R82, R201, 0x1c1f ;  /* 0x001c1fc952527589 */ /* 0x000e6200000e0000 */
[----:B------:R-:W-:Y:S01]  /*8c30*/  SEL R36, R38, R39, P0 ;  /* 0x0000002726247207 */ /* 0x000fe20000000000 */
[----:B------:R-:W-:Y:S01]  /*8c40*/  UIADD3 UR9, UR9, UR7, URZ ;  /* 0x0000000709097290 */ /* 0x000fe2000fffe03f */
[----:B----4-:R-:W-:Y:S01]  /*8c50*/  SEL R28, R30, R37, P0 ;  /* 0x000000251e1c7207 */ /* 0x010fe20000000000 */
[----:B------:R0:W-:Y:S01]  /*8c60*/  STSM.16.M88.4 [R174], R24 ;  /* 0x00000018ae007844 */ /* 0x0001e20000000200 */
[----:B------:R-:W-:Y:S01]  /*8c70*/  SEL R30, R37, R30, P0 ;  /* 0x0000001e251e7207 */ /* 0x000fe20000000000 */
[----:B------:R-:W-:Y:S01]  /*8c80*/  UIMAD UR7, UR4, UR10, URZ ;  /* 0x0000000a040772a4 */ /* 0x000fe2000f8e023f */
[----:B------:R-:W-:Y:S01]  /*8c90*/  SEL R38, R39, R38, P0 ;  /* 0x0000002627267207 */ /* 0x000fe20000000000 */
[----:B------:R-:W4:Y:S01]  /*8ca0*/  SHFL.IDX PT, R44, R44, R201, 0x1c1f ;  /* 0x001c1fc92c2c7589 */ /* 0x000f2200000e0000 */
[----:B------:R-:W-:Y:S02]  /*8cb0*/  SEL R37, R84, R71, P0 ;  /* 0x0000004754257207 */ /* 0x000fe40000000000 */
[----:B------:R-:W-:Y:S01]  /*8cc0*/  MOV R188, R188 ;  /* 0x000000bc00bc7202 */ /* 0x000fe20000000f00 */
[----:B------:R2:W-:Y:S01]  /*8cd0*/  STSM.16.M88.4 [R186], R28 ;  /* 0x0000001cba007844 */ /* 0x0005e20000000200 */
[----:B------:R-:W-:Y:S01]  /*8ce0*/  SEL R39, R71, R84, P0 ;  /* 0x0000005447277207 */ /* 0x000fe20000000000 */
[----:B------:R-:W-:Y:S01]  /*8cf0*/  UIMAD UR7, UR40, UR11, UR7 ;  /* 0x0000000b280772a4 */ /* 0x000fe2000f8e0207 */
[----:B------:R-:W-:Y:S01]  /*8d00*/  MOV R190, R190 ;  /* 0x000000be00be7202 */ /* 0x000fe20000000f00 */
[----:B------:R-:W4:Y:S01]  /*8d10*/  SHFL.IDX PT, R90, R90, R201, 0x1c1f ;  /* 0x001c1fc95a5a7589 */ /* 0x000f2200000e0000 */
[----:B------:R-:W-:-:S02]  /*8d20*/  SEL R46, R89, R120, P0 ;  /* 0x00000078592e7207 */ /* 0x000fc40000000000 */
[----:B------:R-:W-:Y:S01]  /*8d30*/  MOV R180, R180 ;  /* 0x000000b400b47202 */ /* 0x000fe20000000f00 */
[----:B------:R-:W4:Y:S01]  /*8d40*/  SHFL.IDX PT, R40, R40, R201, 0x1c1f ;  /* 0x001c1fc928287589 */ /* 0x000f2200000e0000 */
[----:B0-----:R-:W-:Y:S01]  /*8d50*/  SEL R24, R54, R55, P0 ;  /* 0x0000003736187207 */ /* 0x001fe20000000000 */
[----:B------:R-:W-:Y:S01]  /*8d60*/  IMAD.X R21, RZ, RZ, R193, P1 ;  /* 0x000000ffff157224 */ /* 0x000fe200008e06c1 */
[----:B------:R-:W-:Y:S01]  /*8d70*/  SEL R26, R55, R54, P0 ;  /* 0x00000036371a7207 */ /* 0x000fe20000000000 */
[----:B------:R-:W-:Y:S01]  /*8d80*/  SHFL.IDX PT, R42, R42, R201, 0x1c1f ;  /* 0x001c1fc92a2a7589 */ /* 0x000fe200000e0000 */
[----:B------:R-:W-:Y:S02]  /*8d90*/  SEL R25, R74, R77, P0 ;  /* 0x0000004d4a197207 */ /* 0x000fe40000000000 */
[----:B------:R-:W-:Y:S01]  /*8da0*/  LOP3.LUT R164, R165, 0x380, RZ, 0xc0, !PT ;  /* 0x00000380a5a47812 */ /* 0x000fe200078ec0ff */
[----:B------:R-:W-:Y:S01]  /*8db0*/  SHFL.IDX PT, R47, R96, R201, 0x1c1f ;  /* 0x001c1fc9602f7589 */ /* 0x000fe200000e0000 */
[----:B--2---:R-:W-:-:S02]  /*8dc0*/  SEL R28, R56, R57, P0 ;  /* 0x00000039381c7207 */ /* 0x004fc40000000000 */
[----:B------:R-:W-:Y:S01]  /*8dd0*/  MOV R184, R184 ;  /* 0x000000b800b87202 */ /* 0x000fe20000000f00 */
[----:B------:R-:W-:Y:S01]  /*8de0*/  SHFL.IDX PT, R13, R98, R201, 0x1c1f ;  /* 0x001c1fc9620d7589 */ /* 0x000fe200000e0000 */
[----:B------:R-:W-:Y:S01]  /*8df0*/  SEL R30, R57, R56, P0 ;  /* 0x00000038391e7207 */ /* 0x000fe20000000000 */
[----:B------:R-:W-:Y:S01]  /*8e00*/  IMAD.MOV R57, RZ, RZ, -R63 ;  /* 0x000000ffff397224 */ /* 0x000fe200078e0a3f */
[----:B------:R-:W-:Y:S01]  /*8e10*/  SEL R27, R77, R74, P0 ;  /* 0x0000004a4d1b7207 */ /* 0x000fe20000000000 */
[----:B------:R-:W-:Y:S01]  /*8e20*/  SHFL.IDX PT, R51, R100, R201, 0x1c1f ;  /* 0x001c1fc964337589 */ /* 0x000fe200000e0000 */
[----:B------:R-:W-:Y:S02]  /*8e30*/  SEL R29, R68, R79, P0 ;  /* 0x0000004f441d7207 */ /* 0x000fe40000000000 */
[----:B------:R-:W-:Y:S02]  /*8e40*/  MOV R182, R182 ;  /* 0x000000b600b67202 */ /* 0x000fe40000000f00 */
[----:B------:R-:W-:-:S02]  /*8e50*/  MOV R160, R160 ;  /* 0x000000a000a07202 */ /* 0x000fc40000000f00 */
[----:B------:R-:W-:Y:S01]  /*8e60*/  MOV R176, R176 ;  /* 0x000000b000b07202 */ /* 0x000fe20000000f00 */
[----:B------:R-:W-:Y:S01]  /*8e70*/  IMAD.X R195, RZ, RZ, R193, P2 ;  /* 0x000000ffffc37224 */ /* 0x000fe200010e06c1 */
[----:B------:R-:W-:Y:S01]  /*8e80*/  SEL R31, R79, R68, P0 ;  /* 0x000000444f1f7207 */ /* 0x000fe20000000000 */
[----:B------:R-:W-:Y:S01]  /*8e90*/  UIMAD.WIDE.U32 UR8, UR40, UR10, UR8 ;  /* 0x0000000a280872a5 */ /* 0x000fe2000f8e0008 */
[----:B------:R-:W-:Y:S02]  /*8ea0*/  SEL R32, R60, R59, P0 ;  /* 0x0000003b3c207207 */ /* 0x000fe40000000000 */
[----:B------:R-:W-:Y:S02]  /*8eb0*/  SEL R34, R59, R60, P0 ;  /* 0x0000003c3b227207 */ /* 0x000fe40000000000 */
[----:B------:R-:W-:Y:S02]  /*8ec0*/  SEL R33, R86, R85, P0 ;  /* 0x0000005556217207 */ /* 0x000fe40000000000 */
[----:B------:R-:W-:Y:S01]  /*8ed0*/  SEL R35, R85, R86, P0 ;  /* 0x0000005655237207 */ /* 0x000fe20000000000 */
[----:B------:R0:W-:Y:S01]  /*8ee0*/  STSM.16.M88.4 [R12], R36 ;  /* 0x000000240c007844 */ /* 0x0001e20000000200 */
[----:B------:R-:W-:Y:S01]  /*8ef0*/  IMAD R57, R0, R57, R66 ;  /* 0x0000003900397224 */ /* 0x000fe200078e0242 */
[----:B------:R-:W-:Y:S01]  /*8f00*/  ULDC.64 UR10, c[0x0][0xb88] ;  /* 0x0002e200000a7ab9 */ /* 0x000fe20000000a00 */
[----:B------:R-:W-:Y:S01]  /*8f10*/  MOV R178, R178 ;  /* 0x000000b200b27202 */ /* 0x000fe20000000f00 */
[----:B------:R-:W-:Y:S01]  /*8f20*/  STSM.16.M88.4 [R188], R24 ;  /* 0x00000018bc007844 */ /* 0x000fe20000000200 */
[----:B------:R-:W-:Y:S01]  /*8f30*/  IADD3 R54, P1, R63, UR8, RZ ;  /* 0x000000083f367c10 */ /* 0x000fe2000ff3e0ff */
[----:B------:R-:W2:Y:S02]  /*8f40*/  @P3 LDC R65, c[0x0][0xbf0] ;  /* 0x0002fc00ff413b82 */ /* 0x000ea40000000800 */
[----:B------:R-:W-:Y:S04]  /*8f50*/  STSM.16.M88.4 [R190], R28 ;  /* 0x0000001cbe007844 */ /* 0x000fe80000000200 */
[----:B------:R-:W2:Y:S04]  /*8f60*/  SHFL.IDX PT, R46, R46, R201, 0x1c1f ;  /* 0x001c1fc92e2e7589 */ /* 0x000ea800000e0000 */
[----:B------:R1:W-:Y:S01]  /*8f70*/  STSM.16.M88.4 [R180], R32 ;  /* 0x00000020b4007844 */ /* 0x0003e20000000200 */
[----:B0-----:R-:W-:-:S02]  /*8f80*/  SHF.R.S32.HI R12, RZ, 0x1f, R57 ;  /* 0x0000001fff0c7819 */ /* 0x001fc40000011439 */
[----:B------:R-:W-:Y:S02]  /*8f90*/  SEL R36, R62, R61, P0 ;  /* 0x0000003d3e247207 */ /* 0x000fe40000000000 */
[----:B------:R-:W-:Y:S01]  /*8fa0*/  SEL R38, R61, R62, P0 ;  /* 0x0000003e3d267207 */ /* 0x000fe20000000000 */
[----:B------:R-:W-:Y:S01]  /*8fb0*/  IMAD R12, R12, UR10, RZ ;  /* 0x0000000a0c0c7c24 */ /* 0x000fe2000f8e02ff */
[----:B---3--:R-:W-:Y:S02]  /*8fc0*/  SEL R37, R88, R75, P0 ;  /* 0x0000004b58257207 */ /* 0x008fe40000000000 */
[----:B------:R-:W-:Y:S01]  /*8fd0*/  SEL R39, R75, R88, P0 ;  /* 0x000000584b277207 */ /* 0x000fe20000000000 */
[----:B-1----:R-:W-:Y:S01]  /*8fe0*/  IMAD.U32 R33, RZ, RZ, UR7 ;  /* 0x00000007ff217e24 */ /* 0x002fe2000f8e00ff */
[----:B------:R-:W-:Y:S02]  /*8ff0*/  SHF.R.S32.HI R32, RZ, 0x1f, R63 ;  /* 0x0000001fff207819 */ /* 0x000fe4000001143f */
[----:B------:R-:W-:-:S02]  /*9000*/  SEL R24, R49, R58, P0 ;  /* 0x0000003a31187207 */ /* 0x000fc40000000000 */
[----:B------:R-:W-:Y:S02]  /*9010*/  SEL R26, R58, R49, P0 ;  /* 0x000000313a1a7207 */ /* 0x000fe40000000000 */
[----:B------:R-:W-:Y:S02]  /*9020*/  SEL R25, R82, R83, P0 ;  /* 0x0000005352197207 */ /* 0x000fe40000000000 */
[----:B------:R-:W-:Y:S02]  /*9030*/  SEL R27, R83, R82, P0 ;  /* 0x00000052531b7207 */ /* 0x000fe40000000000 */
[----:B------:R-:W-:Y:S01]  /*9040*/  SHF.R.U64 R164, R164, 0x3, RZ ;  /* 0x00000003a4a47819 */ /* 0x000fe200000012ff */
[----:B------:R-:W-:Y:S01]  /*9050*/  STSM.16.M88.4 [R184], R36 ;  /* 0x00000024b8007844 */ /* 0x000fe20000000200 */
[----:B------:R-:W-:Y:S01]  /*9060*/  IADD3.X R55, R32, UR9, R33, P1, !PT ;  /* 0x0000000920377c10 */ /* 0x000fe20008ffe421 */
[----:B------:R-:W-:Y:S01]  /*9070*/  IMAD R49, R57, UR11, R12 ;  /* 0x0000000b39317c24 */ /* 0x000fe2000f8e020c */
[----:B------:R-:W-:-:S02]  /*9080*/  SEL R32, R41, R64, P0 ;  /* 0x0000004029207207 */ /* 0x000fc40000000000 */
[----:B------:R-:W-:Y:S01]  /*9090*/  SEL R34, R64, R41, P0 ;  /* 0x0000002940227207 */ /* 0x000fe20000000000 */
[----:B------:R-:W-:Y:S01]  /*90a0*/  IMAD.WIDE.U32 R54, R57, UR10, R54 ;  /* 0x0000000a39367c25 */ /* 0x000fe2000f8e0036 */
[----:B------:R-:W-:Y:S01]  /*90b0*/  LOP3.LUT R164, R164, R165, RZ, 0x3c, !PT ;  /* 0x000000a5a4a47212 */ /* 0x000fe200078e3cff */
[----:B------:R0:W-:Y:S01]  /*90c0*/  STSM.16.M88.4 [R182], R24 ;  /* 0x00000018b6007844 */ /* 0x0001e20000000200 */
[----:B------:R-:W-:Y:S01]  /*90d0*/  ULDC UR7, c[0x0][0xa88] ;  /* 0x0002a20000077ab9 */ /* 0x000fe20000000800 */
[----:B------:R-:W-:Y:S01]  /*90e0*/  IMAD R41, R3, 0x80, R218 ;  /* 0x0000008003297824 */ /* 0x000fe200078e02da */
[----:B------:R-:W-:Y:S01]  /*90f0*/  ULDC.64 UR8, c[0x0][0xb50] ;  /* 0x0002d40000087ab9 */ /* 0x000fe20000000a00 */
[----:B------:R-:W-:Y:S01]  /*9100*/  IMAD.X R165, RZ, RZ, R193, P4 ;  /* 0x000000ffffa57224 */ /* 0x000fe200020e06c1 */
[----:B------:R-:W-:Y:S01]  /*9110*/  LEA R12, P4, R54, UR8, 0x2 ;  /* 0x00000008360c7c11 */ /* 0x000fe2000f8810ff */
[----:B------:R-:W-:Y:S01]  /*9120*/  IMAD R60, R0, UR7, RZ ;  /* 0x00000007003c7c24 */ /* 0x000fe2000f8e02ff */
[----:B----4-:R-:W-:Y:S01]  /*9130*/  SEL R28, R44, R69, P0 ;  /* 0x000000452c1c7207 */ /* 0x010fe20000000000 */
[----:B------:R-:W1:Y:S01]  /*9140*/  @P3 LDC R63, c[0x0][0xbec] ;  /* 0x0002fb00ff3f3b82 */ /* 0x000e620000000800 */
[----:B------:R-:W-:Y:S01]  /*9150*/  SEL R30, R69, R44, P0 ;  /* 0x0000002c451e7207 */ /* 0x000fe20000000000 */
[----:B------:R-:W-:Y:S01]  /*9160*/  ULDC.64 UR10, c[0x0][0xae8] ;  /* 0x0002ba00000a7ab9 */ /* 0x000fe20000000a00 */
[----:B------:R-:W-:-:S02]  /*9170*/  SEL R29, R90, R91, P0 ;  /* 0x0000005b5a1d7207 */ /* 0x000fc40000000000 */
[----:B------:R-:W-:Y:S01]  /*9180*/  SEL R31, R91, R90, P0 ;  /* 0x0000005a5b1f7207 */ /* 0x000fe20000000000 */
[----:B0-----:R-:W-:Y:S01]  /*9190*/  IMAD.IADD R27, R55, 0x1, R49 ;  /* 0x00000001371b7824 */ /* 0x001fe200078e0231 */
[----:B------:R-:W-:Y:S01]  /*91a0*/  LOP3.LUT P1, RZ, R216, 0x3, RZ, 0xc0, !PT ;  /* 0x00000003d8ff7812 */ /* 0x000fe2000782c0ff */
[----:B------:R-:W-:Y:S01]  /*91b0*/  VIADD R25, R41, 0x8 ;  /* 0x0000000829197836 */ /* 0x000fe20000000000 */
[----:B------:R-:W-:Y:S02]  /*91c0*/  SEL R33, R45, R70, P0 ;  /* 0x000000462d217207 */ /* 0x000fe40000000000 */
[----:B------:R-:W-:Y:S02]  /*91d0*/  SEL R35, R70, R45, P0 ;  /* 0x0000002d46237207 */ /* 0x000fe40000000000 */
[----:B------:R-:W-:Y:S01]  /*91e0*/  LEA.HI.X R54, R54, UR9, R27, 0x2, P4 ;  /* 0x0000000936367c11 */ /* 0x000fe2000a0f141b */
[----:B------:R-:W-:Y:S01]  /*91f0*/  STSM.16.M88.4 [R160], R28 ;  /* 0x0000001ca0007844 */ /* 0x000fe20000000200 */
[----:B------:R-:W-:-:S02]  /*9200*/  ISETP.GE.OR P2, PT, R41, R60, P1 ;  /* 0x0000003c2900720c */ /* 0x000fc40000f46670 */
[----:B------:R-:W-:Y:S01]  /*9210*/  ISETP.GE.OR P1, PT, R25, R60, P1 ;  /* 0x0000003c1900720c */ /* 0x000fe20000f26670 */
[----:B------:R0:W-:Y:S01]  /*9220*/  STSM.16.M88.4 [R176], R32 ;  /* 0x00000020b0007844 */ /* 0x0001e20000000200 */
[----:B------:R-:W-:Y:S02]  /*9230*/  SEL R24, R40, R73, P0 ;  /* 0x0000004928187207 */ /* 0x000fe40000000000 */
[----:B------:R-:W-:Y:S02]  /*9240*/  SEL R26, R73, R40, P0 ;  /* 0x00000028491a7207 */ /* 0x000fe40000000000 */
[----:B------:R-:W-:Y:S02]  /*9250*/  SEL R25, R43, R72, P0 ;  /* 0x000000482b197207 */ /* 0x000fe40000000000 */
[----:B------:R-:W-:Y:S01]  /*9260*/  SEL R27, R72, R43, P0 ;  /* 0x0000002b481b7207 */ /* 0x000fe20000000000 */
[----:B------:R-:W-:Y:S01]  /*9270*/  SHFL.IDX PT, R57, R54, RZ, 0x1c1f ;  /* 0x001c1fff36397589 */ /* 0x000fe200000e0000 */
[----:B--2---:R-:W-:-:S02]  /*9280*/  SEL R44, R46, R53, P0 ;  /* 0x000000352e2c7207 */ /* 0x004fc40000000000 */
[----:B------:R-:W-:Y:S01]  /*9290*/  SEL R45, R47, R76, P0 ;  /* 0x0000004c2f2d7207 */ /* 0x000fe20000000000 */
[----:B------:R2:W-:Y:S01]  /*92a0*/  SHFL.IDX PT, R59, R54, 0x1, 0x1c1f ;  /* 0x003c1f00363b7f89 */ /* 0x0005e200000e0000 */
[----:B------:R-:W-:Y:S02]  /*92b0*/  SEL R46, R53, R46, P0 ;  /* 0x0000002e352e7207 */ /* 0x000fe40000000000 */
[----:B------:R-:W-:Y:S02]  /*92c0*/  SEL R47, R76, R47, P0 ;  /* 0x0000002f4c2f7207 */ /* 0x000fe40000000000 */
[----:B0-----:R-:W-:Y:S02]  /*92d0*/  SEL R32, R9, R52, P0 ;  /* 0x0000003409207207 */ /* 0x001fe40000000000 */
[----:B------:R-:W-:Y:S02]  /*92e0*/  SEL R34, R52, R9, P0 ;  /* 0x0000000934227207 */ /* 0x000fe40000000000 */
[----:B------:R-:W-:-:S02]  /*92f0*/  SEL R33, R42, R115, P0 ;  /* 0x000000732a217207 */ /* 0x000fc40000000000 */
[----:B------:R-:W-:Y:S02]  /*9300*/  SEL R35, R115, R42, P0 ;  /* 0x0000002a73237207 */ /* 0x000fe40000000000 */
[----:B------:R-:W-:Y:S02]  /*9310*/  SEL R52, R7, R50, P0 ;  /* 0x0000003207347207 */ /* 0x000fe40000000000 */
[----:B--2---:R-:W-:Y:S02]  /*9320*/  SEL R54, R50, R7, P0 ;  /* 0x0000000732367207 */ /* 0x004fe40000000000 */
[----:B------:R-:W-:Y:S02]  /*9330*/  SEL R53, R13, R92, P0 ;  /* 0x0000005c0d357207 */ /* 0x000fe40000000000 */
[----:B------:R-:W-:Y:S01]  /*9340*/  SEL R55, R92, R13, P0 ;  /* 0x0000000d5c377207 */ /* 0x000fe20000000000 */
[----:B------:R-:W-:Y:S01]  /*9350*/  STSM.16.M88.4 [R178], R24 ;  /* 0x00000018b2007844 */ /* 0x000fe20000000200 */
[----:B------:R-:W-:-:S02]  /*9360*/  SEL R29, R51, R94, P0 ;  /* 0x0000005e331d7207 */ /* 0x000fc40000000000 */
[----:B------:R-:W-:Y:S02]  /*9370*/  SEL R31, R94, R51, P0 ;  /* 0x000000335e1f7207 */ /* 0x000fe40000000000 */
[----:B------:R-:W-:Y:S02]  /*9380*/  SEL R28, R5, R48, P0 ;  /* 0x00000030051c7207 */ /* 0x000fe40000000000 */
[----:B------:R-:W-:Y:S01]  /*9390*/  SEL R30, R48, R5, P0 ;  /* 0x00000005301e7207 */ /* 0x000fe20000000000 */
[----:B------:R-:W-:Y:S04]  /*93a0*/  STSM.16.M88.4 [R4], R32 ;  /* 0x0000002004007844 */ /* 0x000fe80000000200 */
[----:B------:R-:W-:Y:S04]  /*93b0*/  STSM.16.M88.4 [R8], R44 ;  /* 0x0000002c08007844 */ /* 0x000fe80000000200 */
[----:B------:R-:W-:Y:S04]  /*93c0*/  STSM.16.M88.4 [R6], R52 ;  /* 0x0000003406007844 */ /* 0x000fe80000000200 */
[----:B------:R0:W-:Y:S04]  /*93d0*/  STSM.16.M88.4 [R2], R28 ;  /* 0x0000001c02007844 */ /* 0x0001e80000000200 */
[----:B------:R-:W2:Y:S01]  /*93e0*/  SHFL.IDX PT, R56, R12, RZ, 0x1c1f ;  /* 0x001c1fff0c387589 */ /* 0x000ea200000e0000 */
[----:B------:R-:W-:Y:S01]  /*93f0*/  BAR.SYNC.DEFER_BLOCKING 0x1, 0x100 ;  /* 0x0044000000007b1d */ /* 0x000fe20000010000 */
[----:B------:R-:W-:-:S05]  /*9400*/  UIMAD UR7, UR12, UR10, URZ ;  /* 0x0000000a0c0772a4 */ /* 0x000fca000f8e023f */
[----:B------:R-:W3:Y:S01]  /*9410*/  SHFL.IDX PT, R58, R12, 0x1, 0x1c1f ;  /* 0x003c1f000c3a7f89 */ /* 0x000ee200000e0000 */
[----:B0-----:R-:W-:Y:S01]  /*9420*/  IMAD R2, R22, 0x20, R23 ;  /* 0x0000002016027824 */ /* 0x001fe200078e0217 */
[----:B------:R-:W-:Y:S02]  /*9430*/  UIMAD.WIDE.U32 UR8, UR5, UR10, URZ ;  /* 0x0000000a050872a5 */ /* 0x000fe4000f8e003f */
[----:B------:R-:W-:-:S03]  /*9440*/  UIMAD UR5, UR5, UR11, UR7 ;  /* 0x0000000b050572a4 */ /* 0x000fc6000f8e0207 */
[----:B------:R-:W-:Y:S01]  /*9450*/  ULDC.64 UR10, c[0x0][0xaf0] ;  /* 0x0002bc00000a7ab9 */ /* 0x000fe20000000a00 */
[----:B------:R-:W-:Y:S01]  /*9460*/  LEA R62, R3, R2, 0x7 ;  /* 0x00000002033e7211 */ /* 0x000fe200078e38ff */
[----:B------:R-:W-:Y:S02]  /*9470*/  UIMAD UR4, UR4, UR10, URZ ;  /* 0x0000000a040472a4 */ /* 0x000fe4000f8e023f */
[----:B------:R-:W-:Y:S02]  /*9480*/  UIADD3 UR5, UR9, UR5, URZ ;  /* 0x0000000509057290 */ /* 0x000fe4000fffe03f */
[----:B-1----:R-:W-:Y:S01]  /*9490*/  @P3 IMAD.HI.U32 R2, R62, R63, RZ ;  /* 0x0000003f3e023227 */ /* 0x002fe200078e00ff */
[----:B------:R-:W-:-:S03]  /*94a0*/  UIMAD UR7, UR40, UR11, UR4 ;  /* 0x0000000b280772a4 */ /* 0x000fc6000f8e0204 */
[----:B------:R-:W-:Y:S01]  /*94b0*/  UMOV UR4, UR8 ;  /* 0x0000000800047c82 */ /* 0x000fe20008000000 */
[----:B------:R-:W-:Y:S01]  /*94c0*/  IMAD.MOV.U32 R61, RZ, RZ, R62 ;  /* 0x000000ffff3d7224 */ /* 0x000fe200078e003e */
[----:B------:R-:W-:Y:S01]  /*94d0*/  UIMAD.WIDE.U32 UR4, UR40, UR10, UR4 ;  /* 0x0000000a280472a5 */ /* 0x000fe2000f8e0004 */
[----:B------:R-:W-:Y:S01]  /*94e0*/  @P3 SHF.R.U32.HI R61, RZ, R65, R2 ;  /* 0x00000041ff3d3219 */ /* 0x000fe20000011602 */
[----:B--2---:R-:W-:Y:S01]  /*94f0*/  @!P2 ST.E desc[UR48][R56.64], R200 ;  /* 0x000000c83800a985 */ /* 0x004fe2000c101930 */
[----:B------:R-:W-:Y:S01]  /*9500*/  LOP3.LUT R196, R197, 0x380, RZ, 0xc0, !PT ;  /* 0x00000380c5c47812 */ /* 0x000fe200078ec0ff */
[----:B------:R-:W-:Y:S01]  /*9510*/  UIADD3 UR7, UR5, UR7, URZ ;  /* 0x0000000705077290 */ /* 0x000fe2000fffe03f */
[--C-:B------:R-:W-:Y:S01]  /*9520*/  SHF.R.S32.HI R2, RZ, 0x1f, R61.reuse ;  /* 0x0000001fff027819 */ /* 0x100fe2000001143d */
[----:B---3--:R0:W-:Y:S01]  /*9530*/  @!P1 ST.E desc[UR48][R58.64], R202 ;  /* 0x000000ca3a009985 */ /* 0x0081e2000c101930 */
[----:B------:R-:W-:Y:S01]  /*9540*/  SHF.R.U64 R196, R196, 0x3, RZ ;  /* 0x00000003c4c47819 */ /* 0x000fe200000012ff */
[----:B------:R-:W-:Y:S01]  /*9550*/  ULDC.64 UR8, c[0x0][0xad8] ;  /* 0x0002b60000087ab9 */ /* 0x000fe20000000a00 */
[----:B------:R-:W-:Y:S01]  /*9560*/  LOP3.LUT R194, R194, R157, RZ, 0x3c, !PT ;  /* 0x0000009dc2c27212 */ /* 0x000fe200078e3cff */
[----:B------:R1:W5:Y:S01]  /*9570*/  LD.E.128 R44, desc[UR48][R20.64] ;  /* 0x00000030142c7980 */ /* 0x000362000c101d00 */
[----:B------:R-:W-:Y:S01]  /*9580*/  LOP3.LUT R196, R196, R197, RZ, 0x3c, !PT ;  /* 0x000000c5c4c47212 */ /* 0x000fe200078e3cff */
[----:B------:R-:W-:Y:S01]  /*9590*/  IMAD.MOV R65, RZ, RZ, -R61 ;  /* 0x000000ffff417224 */ /* 0x000fe200078e0a3d */
[----:B------:R-:W-:Y:S01]  /*95a0*/  UIADD3 UR6, UR6, 0x38820, URZ ;  /* 0x0003882006067890 */ /* 0x000fe2000fffe03f */
[----:B------:R-:W-:Y:S01]  /*95b0*/  IMAD.X R197, RZ, RZ, R193, P5 ;  /* 0x000000ffffc57224 */ /* 0x000fe200028e06c1 */
[----:B------:R2:W5:Y:S01]  /*95c0*/  LD.E.128 R40, desc[UR48][R192.64] ;  /* 0x00000030c0287980 */ /* 0x000562000c101d00 */
[----:B------:R-:W-:Y:S01]  /*95d0*/  IMAD R69, R3, 0x80, R23 ;  /* 0x0000008003457824 */ /* 0x000fe200078e0217 */
[----:B------:R-:W-:-:S02]  /*95e0*/  UIADD3 UR37, UR37, 0x1, URZ ;  /* 0x0000000125257890 */ /* 0x000fc4000fffe03f */
[----:B------:R2:W5:Y:S01]  /*95f0*/  LD.E.128 R36, desc[UR48][R10.64] ;  /* 0x000000300a247980 */ /* 0x000562000c101d00 */
[----:B-1----:R-:W-:Y:S01]  /*9600*/  IMAD.U32 R20, RZ, RZ, UR4 ;  /* 0x00000004ff147e24 */ /* 0x002fe2000f8e00ff */
[----:B------:R-:W-:Y:S01]  /*9610*/  ULDC.64 UR10, c[0x0][0xa80] ;  /* 0x0002a000000a7ab9 */ /* 0x000fe20000000a00 */
[----:B------:R-:W-:Y:S01]  /*9620*/  IMAD.U32 R21, RZ, RZ, UR5 ;  /* 0x00000005ff157e24 */ /* 0x000fe2000f8e00ff */
[----:B------:R-:W-:Y:S01]  /*9630*/  ULDC.64 UR4, c[0x0][0xae0] ;  /* 0x0002b80000047ab9 */ /* 0x000fe20000000a00 */
[----:B------:R-:W-:Y:S01]  /*9640*/  IMAD.U32 R21, RZ, RZ, UR7 ;  /* 0x00000007ff157e24 */ /* 0x000fe2000f8e00ff */
[----:B------:R-:W5:Y:S01]  /*9650*/  LD.E.128 R12, desc[UR48][R14.64] ;  /* 0x000000300e0c7980 */ /* 0x000f62000c101d00 */
[----:B------:R-:W-:Y:S02]  /*9660*/  IMAD R2, R2, UR4, RZ ;  /* 0x0000000402027c24 */ /* 0x000fe4000f8e02ff */
[----:B------:R-:W-:Y:S01]  /*9670*/  IMAD.X R157, RZ, RZ, R193, P6 ;  /* 0x000000ffff9d7224 */ /* 0x000fe200030e06c1 */
[----:B------:R2:W5:Y:S01]  /*9680*/  LD.E.128 R24, desc[UR48][R152.64] ;  /* 0x0000003098187980 */ /* 0x000562000c101d00 */
[----:B------:R-:W-:-:S02]  /*9690*/  IMAD R63, R61, UR5, R2 ;  /* 0x000000053d3f7c24 */ /* 0x000fc4000f8e0202 */
[----:B------:R-:W-:Y:S01]  /*96a0*/  IMAD.WIDE.U32 R20, R61, UR4, R20 ;  /* 0x000000043d147c25 */ /* 0x000fe2000f8e0014 */
[----:B------:R2:W5:Y:S03]  /*96b0*/  LD.E.128 R48, desc[UR48][R154.64] ;  /* 0x000000309a307980 */ /* 0x000566000c101d00 */
[----:B------:R-:W-:Y:S01]  /*96c0*/  IMAD R61, R0, R65, R62 ;  /* 0x00000041003d7224 */ /* 0x000fe200078e023e */
[----:B------:R2:W5:Y:S04]  /*96d0*/  LD.E.128 R32, desc[UR48][R158.64] ;  /* 0x000000309e207980 */ /* 0x000568000c101d00 */
[----:B------:R-:W5:Y:S01]  /*96e0*/  LD.E.128 R160, desc[UR48][R162.64] ;  /* 0x00000030a2a07980 */ /* 0x000f62000c101d00 */
[----:B------:R-:W-:-:S03]  /*96f0*/  SHF.R.S32.HI R0, RZ, 0x1f, R61 ;  /* 0x0000001fff007819 */ /* 0x000fc6000001143d */
[----:B------:R2:W5:Y:S04]  /*9700*/  LD.E.128 R4, desc[UR48][R166.64] ;  /* 0x00000030a6047980 */ /* 0x000568000c101d00 */
[----:B------:R2:W5:Y:S04]  /*9710*/  LD.E.128 R52, desc[UR48][R168.64] ;  /* 0x00000030a8347980 */ /* 0x000568000c101d00 */
[----:B------:R-:W5:Y:S04]  /*9720*/  LD.E.128 R172, desc[UR48][R172.64] ;  /* 0x00000030acac7980 */ /* 0x000f68000c101d00 */
[----:B------:R2:W5:Y:S04]  /*9730*/  LD.E.128 R28, desc[UR48][R156.64] ;  /* 0x000000309c1c7980 */ /* 0x000568000c101d00 */
[----:B0-----:R2:W5:Y:S04]  /*9740*/  LD.E.128 R56, desc[UR48][R164.64] ;  /* 0x00000030a4387980 */ /* 0x001568000c101d00 */
[----:B------:R2:W5:Y:S04]  /*9750*/  LD.E.128 R8, desc[UR48][R170.64] ;  /* 0x00000030aa087980 */ /* 0x000568000c101d00 */
[----:B------:R-:W5:Y:S04]  /*9760*/  LD.E.128 R192, desc[UR48][R194.64] ;  /* 0x00000030c2c07980 */ /* 0x000f68000c101d00 */
[----:B------:R-:W5:Y:S01]  /*9770*/  LD.E.128 R196, desc[UR48][R196.64] ;  /* 0x00000030c4c47980 */ /* 0x000f62000c101d00 */
[----:B------:R-:W-:Y:S01]  /*9780*/  @!PT LDS RZ, [RZ] ;  /* 0x00000000fffff984 */ /* 0x000fe20000000800 */
[----:B------:R-:W-:Y:S01]  /*9790*/  @!PT LDS RZ, [RZ] ;  /* 0x00000000fffff984 */ /* 0x000fe20000000800 */
[----:B------:R-:W-:Y:S01]  /*97a0*/  @!PT LDS RZ, [RZ] ;  /* 0x00000000fffff984 */ /* 0x000fe20000000800 */
[----:B------:R-:W-:Y:S01]  /*97b0*/  @!PT LDS RZ, [RZ] ;  /* 0x00000000fffff984 */ /* 0x000fe20000000800 */
[----:B------:R0:W-:Y:S06]  /*97c0*/  MEMBAR.ALL.CTA ;  /* 0x0000000000007992 */ /* 0x0001ec0000008000 */
[----:B0-----:R-:W0:Y:S01]  /*97d0*/  FENCE.VIEW.ASYNC.S ;  /* 0x00000000000073c6 */ /* 0x001e220000000000 */
[----:B------:R-:W-:-:S02]  /*97e0*/  IMAD.IADD R21, R21, 0x1, R63 ;  /* 0x0000000115157824 */ /* 0x000fc400078e023f */
[----:B------:R-:W-:Y:S02]  /*97f0*/  IMAD R0, R0, UR8, RZ ;  /* 0x0000000800007c24 */ /* 0x000fe4000f8e02ff */
[----:B------:R-:W-:Y:S01]  /*9800*/  IMAD.WIDE.U32 R2, R61, UR8, R20 ;  /* 0x000000083d027c25 */ /* 0x000fe2000f8e0014 */
[----:B------:R-:W-:-:S03]  /*9810*/  ISETP.GE.AND P2, PT, R69, R60, PT ;  /* 0x0000003c4500720c */ /* 0x000fc60003f46270 */
[----:B------:R-:W-:Y:S01]  /*9820*/  IMAD R65, R61, UR9, R0 ;  /* 0x000000093d417c24 */ /* 0x000fe2000f8e0200 */
[----:B------:R-:W-:Y:S01]  /*9830*/  LEA R0, P3, R2, UR10, 0x1 ;  /* 0x0000000a02007c11 */ /* 0x000fe2000f8608ff */
[----:B------:R-:W-:Y:S02]  /*9840*/  UPRMT UR6, URZ, 0x654, UR6 ;  /* 0x000006543f067896 */ /* 0x000fe40008000006 */
[----:B------:R-:W-:Y:S01]  /*9850*/  IMAD.IADD R3, R3, 0x1, R65 ;  /* 0x0000000103037824 */ /* 0x000fe200078e0241 */
[----:B------:R-:W-:Y:S01]  /*9860*/  UISETP.NE.AND UP0, UPT, UR37, 0x2, UPT ;  /* 0x000000022500788c */ /* 0x000fe2000bf05270 */
[----:B------:R-:W-:-:S03]  /*9870*/  VIADD R21, R69, 0x40 ;  /* 0x0000004045157836 */ /* 0x000fc60000000000 */
[----:B------:R-:W-:Y:S01]  /*9880*/  LEA.HI.X R61, R2, UR11, R3, 0x1, P3 ;  /* 0x0000000b023d7c11 */ /* 0x000fe200098f0c03 */
[----:B------:R-:W-:Y:S01]  /*9890*/  USEL UR5, URZ, 0x1, UP0 ;  /* 0x000000013f057887 */ /* 0x000fe20008000000 */
[----:B------:R-:W-:Y:S01]  /*98a0*/  VIADD R63, R69, 0x20 ;  /* 0x00000020453f7836 */ /* 0x000fe20000000000 */
[----:B------:R-:W-:Y:S01]  /*98b0*/  ULDC UR4, c[0x0][0xc] ;  /* 0x0000030000047ab9 */ /* 0x000fe20000000800 */
[-C--:B------:R-:W-:Y:S01]  /*98c0*/  ISETP.GE.AND P0, PT, R21, R60.reuse, PT ;  /* 0x0000003c1500720c */ /* 0x080fe20003f06270 */
[----:B------:R-:W-:Y:S01]  /*98d0*/  UIADD3 UR41, UR4, UR41, URZ ;  /* 0x0000002904297290 */ /* 0x000fe2000fffe03f */
[----:B0-----:R2:W0:Y:S01]  /*98e0*/  SHFL.IDX PT, R20, R0, RZ, 0x181f ;  /* 0x00181fff00147589 */ /* 0x00142200000e0000 */
[----:B------:R-:W-:Y:S01]  /*98f0*/  USEL UR37, UR37, URZ, UP0 ;  /* 0x0000003f25257287 */ /* 0x000fe20008000000 */
[----:B------:R-:W-:Y:S01]  /*9900*/  SYNCS.ARRIVE.TRANS64.RED.A1T0 RZ, [UR6], RZ ;  /* 0x000000ffffff79a7 */ /* 0x000fe20008100406 */
[----:B------:R-:W-:Y:S01]  /*9910*/  ULOP3.LUT UR36, UR36, UR5, URZ, 0x3c, !UPT ;  /* 0x0000000524247292 */ /* 0x000fe2000f8e3c3f */
[----:B------:R2:W1:Y:S01]  /*9920*/  SHFL.IDX PT, R21, R61, RZ, 0x181f ;  /* 0x00181fff3d157589 */ /* 0x00046200000e0000 */
[----:B------:R-:W-:Y:S01]  /*9930*/  BSSY B0, `(.L_x_31) ;  /* 0x0000013000007945 */ /* 0x000fe20003800000 */
[----:B------:R-:W-:-:S03]  /*9940*/  ISETP.GE.AND P1, PT, R63, R60, PT ;  /* 0x0000003c3f00720c */ /* 0x000fc60003f26270 */
[----:B------:R-:W-:Y:S10]  /*9950*/  @P2 BRA `(.L_x_32) ;  /* 0x0000000000402947 */ /* 0x000ff40003800000 */
[----:B------:R-:W-:Y:S02]  /*9960*/  ULDC UR4, c[0x0][0xac8] ;  /* 0x0002b20000047ab9 */ /* 0x000fe40000000800 */
[----:B------:R-:W-:Y:S02]  /*9970*/  ISETP.GE.AND P4, PT, R19, UR4, PT ;  /* 0x0000000413007c0c */ /* 0x000fe4000bf86270 */
[----:B------:R-:W-:Y:S02]  /*9980*/  ISETP.GE.AND P3, PT, R18, UR4, PT ;  /* 0x0000000412007c0c */ /* 0x000fe4000bf66270 */
[----:B------:R-:W-:Y:S02]  /*9990*/  ISETP.GE.AND P2, PT, R17, UR4, PT ;  /* 0x0000000411007c0c */ /* 0x000fe4000bf46270 */
[----:B------:R-:W-:-:S07]  /*99a0*/  ISETP.GE.AND P5, PT, R16, UR4, PT ;  /* 0x0000000410007c0c */ /* 0x000fce000bfa6270 */
[----:B0-----:R-:W-:-:S04]  /*99b0*/  @!P4 LEA R62, P6, R19, R20, 0x1 ;  /* 0x00000014133ec211 */ /* 0x001fc800078c08ff */
[----:B-1----:R-:W-:Y:S02]  /*99c0*/  @!P4 LEA.HI.X R63, R19, R21, R224, 0x1, P6 ;  /* 0x00000015133fc211 */ /* 0x002fe400030f0ce0 */
[----:B------:R-:W-:Y:S01]  /*99d0*/  @!P3 LEA R64, P6, R18, R20, 0x1 ;  /* 0x000000141240b211 */ /* 0x000fe200078c08ff */
[----:B------:R-:W-:-:S03]  /*99e0*/  @!P5 IMAD.WIDE R2, R16, 0x2, R20 ;  /* 0x000000021002d825 */ /* 0x000fc600078e0214 */
[-C--:B------:R-:W-:Y:S02]  /*99f0*/  @!P3 LEA.HI.X R65, R18, R21.reuse, R223, 0x1, P6 ;  /* 0x000000151241b211 */ /* 0x080fe400030f0cdf */
[C---:B------:R-:W-:Y:S01]  /*9a00*/  @!P2 LEA R66, P6, R17.reuse, R20, 0x1 ;  /* 0x000000141142a211 */ /* 0x040fe200078c08ff */
[----:B-----5:R3:W-:Y:S03]  /*9a10*/  @!P5 ST.E.128 desc[UR48][R2.64], R40 ;  /* 0x000000280200d985 */ /* 0x0207e6000c101d30 */
[----:B------:R-:W-:Y:S01]  /*9a20*/  @!P2 LEA.HI.X R67, R17, R21, R222, 0x1, P6 ;  /* 0x000000151143a211 */ /* 0x000fe200030f0cde */
[----:B------:R3:W-:Y:S04]  /*9a30*/  @!P4 ST.E.128 desc[UR48][R62.64], R48 ;  /* 0x000000303e00c985 */ /* 0x0007e8000c101d30 */
[----:B------:R3:W-:Y:S04]  /*9a40*/  @!P3 ST.E.128 desc[UR48][R64.64], R52 ;  /* 0x000000344000b985 */ /* 0x0007e8000c101d30 */
[----:B------:R3:W-:Y:S02]  /*9a50*/  @!P2 ST.E.128 desc[UR48][R66.64], R56 ;  /* 0x000000384200a985 */ /* 0x0007e4000c101d30 */
.L_x_32:
[----:B------:R-:W-:Y:S05]  /*9a60*/  BSYNC B0 ;  /* 0x0000000000007941 */ /* 0x000fea0003800000 */
.L_x_31:
[----:B-1----:R1:W4:Y:S01]  /*9a70*/  SHFL.IDX PT, R21, R61, 0x1, 0x181f ;  /* 0x00381f003d157f89 */ /* 0x00232200000e0000 */
[----:B------:R-:W-:Y:S03]  /*9a80*/  BSSY B0, `(.L_x_33) ;  /* 0x0000013000007945 */ /* 0x000fe60003800000 */
[----:B0-----:R1:W0:Y:S01]  /*9a90*/  SHFL.IDX PT, R20, R0, 0x1, 0x181f ;  /* 0x00381f0000147f89 */ /* 0x00122200000e0000 */
[----:B------:R-:W-:Y:S05]  /*9aa0*/  @P1 BRA `(.L_x_34) ;  /* 0x0000000000401947 */ /* 0x000fea0003800000 */
[----:B------:R-:W-:Y:S02]  /*9ab0*/  ULDC UR4, c[0x0][0xac8] ;  /* 0x0002b20000047ab9 */ /* 0x000fe40000000800 */
[----:B------:R-:W-:Y:S02]  /*9ac0*/  ISETP.GE.AND P3, PT, R19, UR4, PT ;  /* 0x0000000413007c0c */ /* 0x000fe4000bf66270 */
[----:B------:R-:W-:Y:S02]  /*9ad0*/  ISETP.GE.AND P2, PT, R18, UR4, PT ;  /* 0x0000000412007c0c */ /* 0x000fe4000bf46270 */
[----:B------:R-:W-:Y:S02]  /*9ae0*/  ISETP.GE.AND P1, PT, R17, UR4, PT ;  /* 0x0000000411007c0c */ /* 0x000fe4000bf26270 */
[----:B------:R-:W-:-:S07]  /*9af0*/  ISETP.GE.AND P4, PT, R16, UR4, PT ;  /* 0x0000000410007c0c */ /* 0x000fce000bf86270 */
[CC--:B0--3-5:R-:W-:Y:S02]  /*9b00*/  @!P3 LEA R40, P6, R19.reuse, R20.reuse, 0x1 ;  /* 0x000000141328b211 */ /* 0x0e9fe400078c08ff */
[-C--:B------:R-:W-:Y:S02]  /*9b10*/  @!P2 LEA R42, P5, R18, R20.reuse, 0x1 ;  /* 0x00000014122aa211 */ /* 0x080fe400078a08ff */
[-C--:B----4-:R-:W-:Y:S02]  /*9b20*/  @!P3 LEA.HI.X R41, R19, R21.reuse, R224, 0x1, P6 ;  /* 0x000000151329b211 */ /* 0x090fe400030f0ce0 */
[C---:B------:R-:W-:Y:S01]  /*9b30*/  @!P1 LEA R48, P6, R17.reuse, R20, 0x1 ;  /* 0x0000001411309211 */ /* 0x040fe200078c08ff */
[----:B------:R-:W-:Y:S01]  /*9b40*/  @!P4 IMAD.WIDE R2, R16, 0x2, R20 ;  /* 0x000000021002c825 */ /* 0x000fe200078e0214 */
[-C--:B------:R-:W-:Y:S02]  /*9b50*/  @!P2 LEA.HI.X R43, R18, R21.reuse, R223, 0x1, P5 ;  /* 0x00000015122ba211 */ /* 0x080fe400028f0cdf */
[----:B------:R-:W-:-:S02]  /*9b60*/  @!P1 LEA.HI.X R49, R17, R21, R222, 0x1, P6 ;  /* 0x0000001511319211 */ /* 0x000fc400030f0cde */
[----:B------:R0:W-:Y:S04]  /*9b70*/  @!P4 ST.E.128 desc[UR48][R2.64], R36 ;  /* 0x000000240200c985 */ /* 0x0001e8000c101d30 */
[----:B------:R0:W-:Y:S04]  /*9b80*/  @!P3 ST.E.128 desc[UR48][R40.64], R32 ;  /* 0x000000202800b985 */ /* 0x0001e8000c101d30 */
[----:B------:R0:W-:Y:S04]  /*9b90*/  @!P2 ST.E.128 desc[UR48][R42.64], R172 ;  /* 0x000000ac2a00a985 */ /* 0x0001e8000c101d30 */
[----:B------:R0:W-:Y:S02]  /*9ba0*/  @!P1 ST.E.128 desc[UR48][R48.64], R8 ;  /* 0x0000000830009985 */ /* 0x0001e4000c101d30 */
.L_x_34:
[----:B------:R-:W-:Y:S05]  /*9bb0*/  BSYNC B0 ;  /* 0x0000000000007941 */ /* 0x000fea0003800000 */
.L_x_33:
[----:B0----5:R0:W0:Y:S01]  /*9bc0*/  SHFL.IDX PT, R9, R61, 0x2, 0x181f ;  /* 0x00581f003d097f89 */ /* 0x02102200000e0000 */
[----:B------:R-:W-:Y:S03]  /*9bd0*/  BSSY B0, `(.L_x_35) ;  /* 0x0000013000007945 */ /* 0x000fe60003800000 */
[----:B------:R0:W0:Y:S01]  /*9be0*/  SHFL.IDX PT, R8, R0, 0x2, 0x181f ;  /* 0x00581f0000087f89 */ /* 0x00002200000e0000 */
[----:B------:R-:W-:Y:S05]  /*9bf0*/  @P0 BRA `(.L_x_36) ;  /* 0x0000000000400947 */ /* 0x000fea0003800000 */
[----:B------:R-:W-:Y:S02]  /*9c00*/  ULDC UR4, c[0x0][0xac8] ;  /* 0x0002b20000047ab9 */ /* 0x000fe40000000800 */
[----:B------:R-:W-:Y:S02]  /*9c10*/  ISETP.GE.AND P4, PT, R19, UR4, PT ;  /* 0x0000000413007c0c */ /* 0x000fe4000bf86270 */
[----:B------:R-:W-:Y:S02]  /*9c20*/  ISETP.GE.AND P5, PT, R18, UR4, PT ;  /* 0x0000000412007c0c */ /* 0x000fe4000bfa6270 */
[----:B------:R-:W-:Y:S02]  /*9c30*/  ISETP.GE.AND P6, PT, R17, UR4, PT ;  /* 0x0000000411007c0c */ /* 0x000fe4000bfc6270 */
[----:B------:R-:W-:-:S07]  /*9c40*/  ISETP.GE.AND P3, PT, R16, UR4, PT ;  /* 0x0000000410007c0c */ /* 0x000fce000bf66270 */
[-C--:B0-2---:R-:W-:Y:S02]  /*9c50*/  @!P4 LEA R10, P0, R19, R8.reuse, 0x1 ;  /* 0x00000008130ac211 */ /* 0x085fe400078008ff */
[-C--:B------:R-:W-:Y:S02]  /*9c60*/  @!P5 LEA R20, P1, R18, R8.reuse, 0x1 ;  /* 0x000000081214d211 */ /* 0x080fe400078208ff */
[----:B------:R-:W-:Y:S02]  /*9c70*/  @!P6 LEA R32, P2, R17, R8, 0x1 ;  /* 0x000000081120e211 */ /* 0x000fe400078408ff */
[----:B---3--:R-:W-:Y:S01]  /*9c80*/  @!P3 IMAD.WIDE R2, R16, 0x2, R8 ;  /* 0x000000021002b825 */ /* 0x008fe200078e0208 */
[-C--:B------:R-:W-:Y:S02]  /*9c90*/  @!P4 LEA.HI.X R11, R19, R9.reuse, R224, 0x1, P0 ;  /* 0x00000009130bc211 */ /* 0x080fe400000f0ce0 */
[-C--:B----4-:R-:W-:Y:S02]  /*9ca0*/  @!P5 LEA.HI.X R21, R18, R9.reuse, R223, 0x1, P1 ;  /* 0x000000091215d211 */ /* 0x090fe400008f0cdf */
[----:B------:R-:W-:Y:S01]  /*9cb0*/  @!P6 LEA.HI.X R33, R17, R9, R222, 0x1, P2 ;  /* 0x000000091121e211 */ /* 0x000fe200010f0cde */
[----:B------:R0:W-:Y:S04]  /*9cc0*/  @!P3 ST.E.128 desc[UR48][R2.64], R12 ;  /* 0x0000000c0200b985 */ /* 0x0001e8000c101d30 */
[----:B------:R0:W-:Y:S04]  /*9cd0*/  @!P4 ST.E.128 desc[UR48][R10.64], R160 ;  /* 0x000000a00a00c985 */ /* 0x0001e8000c101d30 */
[----:B------:R0:W-:Y:S04]  /*9ce0*/  @!P5 ST.E.128 desc[UR48][R20.64], R44 ;  /* 0x0000002c1400d985 */ /* 0x0001e8000c101d30 */
[----:B------:R0:W-:Y:S02]  /*9cf0*/  @!P6 ST.E.128 desc[UR48][R32.64], R192 ;  /* 0x000000c02000e985 */ /* 0x0001e4000c101d30 */
.L_x_36:
[----:B------:R-:W-:Y:S05]  /*9d00*/  BSYNC B0 ;  /* 0x0000000000007941 */ /* 0x000fea0003800000 */
.L_x_35:
[----:B0--3--:R-:W-:Y:S01]  /*9d10*/  VIADD R3, R69, 0x60 ;  /* 0x0000006045037836 */ /* 0x009fe20000000000 */
[----:B------:R0:W3:Y:S01]  /*9d20*/  SHFL.IDX PT, R9, R61, 0x3, 0x181f ;  /* 0x00781f003d097f89 */ /* 0x0000e200000e0000 */
[----:B------:R-:W-:Y:S01]  /*9d30*/  UIADD3 UR42, UR42, 0x1, URZ ;  /* 0x000000012a2a7890 */ /* 0x000fe2000fffe03f */
[----:B------:R-:W-:Y:S02]  /*9d40*/  BSSY B0, `(.L_x_37) ;  /* 0x0000014000007945 */ /* 0x000fe40003800000 */
[----:B------:R-:W-:Y:S01]  /*9d50*/  ISETP.GE.AND P0, PT, R3, R60, PT ;  /* 0x0000003c0300720c */ /* 0x000fe20003f06270 */
[----:B------:R0:W0:-:S12]  /*9d60*/  SHFL.IDX PT, R8, R0, 0x3, 0x181f ;  /* 0x00781f0000087f89 */ /* 0x00001800000e0000 */
        /* <DEDUP_REMOVED lines=11> */
[-C--:B------:R-:W-:Y:S02]  /*9e20*/  @!P5 LEA.HI.X R13, R18, R9.reuse, R223, 0x1, P1 ;  /* 0x00000009120dd211 */ /* 0x080fe400008f0cdf */
[----:B------:R-:W-:Y:S01]  /*9e30*/  @!P6 LEA.HI.X R15, R17, R9, R222, 0x1, P2 ;  /* 0x00000009110fe211 */ /* 0x000fe200010f0cde */
[----:B------:R0:W-:Y:S04]  /*9e40*/  @!P3 ST.E.128 desc[UR48][R2.64], R24 ;  /* 0x000000180200b985 */ /* 0x0001e8000c101d30 */
[----:B------:R0:W-:Y:S04]  /*9e50*/  @!P4 ST.E.128 desc[UR48][R10.64], R4 ;  /* 0x000000040a00c985 */ /* 0x0001e8000c101d30 */
[----:B------:R0:W-:Y:S04]  /*9e60*/  @!P5 ST.E.128 desc[UR48][R12.64], R28 ;  /* 0x0000001c0c00d985 */ /* 0x0001e8000c101d30 */
[----:B------:R0:W-:Y:S02]  /*9e70*/  @!P6 ST.E.128 desc[UR48][R14.64], R196 ;  /* 0x000000c40e00e985 */ /* 0x0001e4000c101d30 */
.L_x_38:
[----:B------:R-:W-:Y:S05]  /*9e80*/  BSYNC B0 ;  /* 0x0000000000007941 */ /* 0x000fea0003800000 */
.L_x_37:
[----:B012---:R-:W0:Y:S02]  /*9e90*/  LDC R0, c[0x0][0xc34] ;  /* 0x00030d00ff007b82 */ /* 0x007e240000000800 */
[----:B0-----:R-:W-:-:S13]  /*9ea0*/  ISETP.LE.AND P0, PT, R0, UR41, PT ;  /* 0x0000002900007c0c */ /* 0x001fda000bf03270 */
[----:B------:R-:W-:Y:S05]  /*9eb0*/  @!P0 BRA `(.L_x_39) ;  /* 0xffffff6c00948947 */ /* 0x000fea000383ffff */
[----:B------:R-:W-:Y:S05]  /*9ec0*/  EXIT ;  /* 0x000000000000794d */ /* 0x000fea0003800000 */
.L_x_5:
[----:B------:R-:W-:-:S08]  /*9ed0*/  NOP ;  /* 0x0000000000007918 */ /* 0x000fd00000000000 */
[----:B------:R-:W0:-:S00]  /*9ee0*/  USETMAXREG.DEALLOC.CTAPOOL 0x28 ;  /* 0x00000028000079c8 */ /* 0x000e0000080e0500 */
[----:B------:R-:W1:Y:S01]  /*9ef0*/  S2UR UR37, SR_CTAID.X ;  /* 0x00000000002579c3 */ /* 0x000e620000002500 */
[----:B------:R-:W-:Y:S01]  /*9f00*/  UMOV UR36, 0x1 ;  /* 0x0000000100247882 */ /* 0x000fe20000000000 */
[----:B0-----:R-:W-:Y:S02]  /*9f10*/  IMAD.MOV.U32 R29, RZ, RZ, 0x1 ;  /* 0x00000001ff1d7424 */ /* 0x001fe400078e00ff */
[----:B------:R-:W-:-:S04]  /*9f20*/  IMAD.MOV.U32 R25, RZ, RZ, RZ ;  /* 0x000000ffff197224 */ /* 0x000fc800078e00ff */
[----:B------:R-:W1:Y:S02]  /*9f30*/  LDC R2, c[0x0][0xc34] ;  /* 0x00030d00ff027b82 */ /* 0x000e640000000800 */
[----:B-1----:R-:W-:-:S13]  /*9f40*/  ISETP.LE.AND P0, PT, R2, UR37, PT ;  /* 0x0000002502007c0c */ /* 0x002fda000bf03270 */
[----:B------:R-:W-:Y:S05]  /*9f50*/  @P0 BRA `(.L_x_40) ;  /* 0x0000004c00c00947 */ /* 0x000fea0003800000 */
[----:B------:R-:W-:Y:S01]  /*9f60*/  ULDC.64 UR4, c[0x0][0x418] ;  /* 0x0001060000047ab9 */ /* 0x000fe20000000a00 */
[----:B------:R-:W0:Y:S01]  /*9f70*/  S2R R4, SR_TID.X ;  /* 0x0000000000047919 */ /* 0x000e220000002100 */
[----:B------:R-:W-:Y:S01]  /*9f80*/  UISETP.NE.U32.AND UP0, UPT, UR4, URZ, UPT ;  /* 0x0000003f0400728c */ /* 0x000fe2000bf05070 */
[----:B------:R-:W-:Y:S01]  /*9f90*/  IMAD.MOV.U32 R36, RZ, RZ, 0x40 ;  /* 0x00000040ff247424 */ /* 0x000fe200078e00ff */
[----:B------:R-:W-:Y:S01]  /*9fa0*/  ULDC.64 UR6, c[0x0][0x2f0] ;  /* 0x0000bc0000067ab9 */ /* 0x000fe20000000a00 */
[----:B------:R-:W-:Y:S01]  /*9fb0*/  ULDC UR4, c[0x0][0x424] ;  /* 0x0001090000047ab9 */ /* 0x000fe20000000800 */
[----:B------:R-:W-:Y:S01]  /*9fc0*/  UISETP.NE.AND.EX UP0, UPT, UR5, URZ, UPT, UP0 ;  /* 0x0000003f0500728c */ /* 0x000fe2000bf05300 */
[----:B------:R-:W-:Y:S01]  /*9fd0*/  IMAD.MOV.U32 R37, RZ, RZ, 0x20 ;  /* 0x00000020ff257424 */ /* 0x000fe200078e00ff */
[----:B------:R-:W-:Y:S01]  /*9fe0*/  ULDC UR40, c[0x0][0x448] ;  /* 0x0001120000287ab9 */ /* 0x000fe20000000800 */
[----:B------:R-:W-:Y:S01]  /*9ff0*/  LOP3.LUT R17, R17, 0xf7ffffff, RZ, 0xc0, !PT ;  /* 0xf7ffffff11117812 */ /* 0x000fe200078ec0ff */
[----:B------:R-:W-:Y:S01]  /*a000*/  USEL UR4, UR4, 0x1, UP0 ;  /* 0x0000000104047887 */ /* 0x000fe20008000000 */
[----:B------:R-:W-:Y:S01]  /*a010*/  MOV R29, 0x1 ;  /* 0x00000001001d7802 */ /* 0x000fe20000000f00 */
[----:B------:R-:W-:Y:S01]  /*a020*/  ULDC UR8, c[0x0][0x2b8] ;  /* 0x0000ae0000087ab9 */ /* 0x000fe20000000800 */
[----:B------:R-:W-:Y:S01]  /*a030*/  UMOV UR41, 0x400 ;  /* 0x0000040000297882 */ /* 0x000fe20000000000 */
[----:B------:R-:W-:Y:S01]  /*a040*/  UIMAD UR39, UR4, UR6, URZ ;  /* 0x00000006042772a4 */ /* 0x000fe2000f8e023f */
[----:B------:R-:W-:Y:S01]  /*a050*/  IMAD.MOV.U32 R25, RZ, RZ, RZ ;  /* 0x000000ffff197224 */ /* 0x000fe200078e00ff */
[----:B------:R-:W-:-:S02]  /*a060*/  ULEA UR41, UR45, UR41, 0x18 ;  /* 0x000000292d297291 */ /* 0x000fc4000f8ec03f */
[----:B------:R-:W-:Y:S01]  /*a070*/  UIADD3 UR5, UR39, 0x7f, URZ ;  /* 0x0000007f27057890 */ /* 0x000fe2000fffe03f */
[----:B------:R-:W-:Y:S01]  /*a080*/  ULDC UR4, c[0x0][0x288] ;  /* 0x0000a20000047ab9 */ /* 0x000fe20000000800 */
[----:B------:R-:W-:Y:S02]  /*a090*/  ULOP3.LUT UR46, UR38, 0x2, URZ, 0xfc, !UPT ;  /* 0x00000002262e7892 */ /* 0x000fe4000f8efc3f */
[----:B------:R-:W-:Y:S02]  /*a0a0*/  USHF.R.S32.HI UR6, URZ, 0x1f, UR5 ;  /* 0x0000001f3f067899 */ /* 0x000fe40008011405 */
[----:B------:R-:W-:Y:S02]  /*a0b0*/  UIMAD UR40, UR40, UR4, URZ ;  /* 0x00000004282872a4 */ /* 0x000fe4000f8e023f */
[----:B------:R-:W-:Y:S02]  /*a0c0*/  ULEA.HI UR6, UR6, UR5, URZ, 0x7 ;  /* 0x0000000506067291 */ /* 0x000fe4000f8f383f */
[----:B------:R-:W-:-:S02]  /*a0d0*/  ULOP3.LUT UR47, UR38, 0x1, URZ, 0xfc, !UPT ;  /* 0x00000001262f7892 */ /* 0x000fc4000f8efc3f */
[----:B------:R-:W-:Y:S01]  /*a0e0*/  ULOP3.LUT UR4, UR6, 0xffffff80, URZ, 0xc0, !UPT ;  /* 0xffffff8006047892 */ /* 0x000fe2000f8ec03f */
[C---:B0-----:R-:W-:Y:S01]  /*a0f0*/  LOP3.LUT R0, R4.reuse, 0x7f, RZ, 0xc0, !PT ;  /* 0x0000007f04007812 */ /* 0x041fe200078ec0ff */
[C---:B------:R-:W-:Y:S02]  /*a100*/  IMAD.SHL.U32 R5, R4.reuse, 0x10, RZ ;  /* 0x0000001004057824 */ /* 0x040fe400078e00ff */
[----:B------:R-:W-:Y:S01]  /*a110*/  UIADD3 UR4, UR4, -0x80, URZ ;  /* 0xffffff8004047890 */ /* 0x000fe2000fffe03f */
[C---:B------:R-:W-:Y:S01]  /*a120*/  R2P PR, R4.reuse, 0x6 ;  /* 0x0000000604007804 */ /* 0x040fe20000000000 */
[C---:B------:R-:W-:Y:S01]  /*a130*/  IMAD.SHL.U32 R16, R4.reuse, 0x80, RZ ;  /* 0x0000008004107824 */ /* 0x040fe200078e00ff */
[--C-:B------:R-:W-:Y:S01]  /*a140*/  SHF.R.U32.HI R2, RZ, 0x5, R0.reuse ;  /* 0x00000005ff027819 */ /* 0x100fe20000011600 */
[----:B------:R-:W-:Y:S01]  /*a150*/  IMAD.SHL.U32 R9, R4, 0x2, RZ ;  /* 0x0000000204097824 */ /* 0x000fe200078e00ff */
[----:B------:R-:W-:Y:S01]  /*a160*/  SHF.R.U32.HI R10, RZ, 0x3, R0 ;  /* 0x00000003ff0a7819 */ /* 0x000fe20000011600 */
[----:B------:R-:W-:Y:S01]  /*a170*/  IMAD.U32 R0, RZ, RZ, UR4 ;  /* 0x00000004ff007e24 */ /* 0x000fe2000f8e00ff */
[----:B------:R-:W-:Y:S01]  /*a180*/  LOP3.LUT R30, R5, 0x70, RZ, 0xc0, !PT ;  /* 0x00000070051e7812 */ /* 0x000fe200078ec0ff */
[----:B------:R-:W-:Y:S01]  /*a190*/  ULDC UR50, c[0x0][0xc] ;  /* 0x0000030000327ab9 */ /* 0x000fe20000000800 */
[----:B------:R-:W-:Y:S01]  /*a1a0*/  SEL R36, R36, 0xffffffc0, !P2 ;  /* 0xffffffc024247807 */ /* 0x000fe20005000000 */
[----:B------:R-:W-:Y:S01]  /*a1b0*/  UMOV UR36, URZ ;  /* 0x0000003f00247c82 */ /* 0x000fe20008000000 */
[----:B------:R-:W-:Y:S01]  /*a1c0*/  ISETP.GE.AND P0, PT, R30, UR7, PT ;  /* 0x000000071e007c0c */ /* 0x000fe2000bf06270 */
[----:B------:R-:W-:Y:S01]  /*a1d0*/  ULEA.HI.SX32 UR42, UR6, 0xfffffffe, 0x19 ;  /* 0xfffffffe062a7891 */ /* 0x000fe2000f8fca3f */
[----:B------:R-:W-:-:S02]  /*a1e0*/  IADD3 R0, -R10, UR39, -R0 ;  /* 0x000000270a007c10 */ /* 0x000fc4000fffe900 */
[----:B------:R-:W-:Y:S02]  /*a1f0*/  SEL R37, R37, 0xffffffe0, !P1 ;  /* 0xffffffe025257807 */ /* 0x000fe40004800000 */
[C---:B------:R-:W-:Y:S02]  /*a200*/  ISETP.LT.OR P2, PT, R0.reuse, 0x1, P0 ;  /* 0x000000010000780c */ /* 0x040fe40000741670 */
[C---:B------:R-:W-:Y:S02]  /*a210*/  ISETP.LT.OR P1, PT, R0.reuse, 0x11, P0 ;  /* 0x000000110000780c */ /* 0x040fe40000721670 */
[----:B------:R-:W-:Y:S02]  /*a220*/  ISETP.LT.OR P3, PT, R0, 0x21, P0 ;  /* 0x000000210000780c */ /* 0x000fe40000761670 */
[C---:B------:R-:W-:Y:S02]  /*a230*/  LOP3.LUT R7, R16.reuse, 0x400, RZ, 0xc0, !PT ;  /* 0x0000040010077812 */ /* 0x040fe400078ec0ff */
[----:B------:R-:W-:-:S02]  /*a240*/  LOP3.LUT R3, R16, 0x380, RZ, 0xc0, !PT ;  /* 0x0000038010037812 */ /* 0x000fc400078ec0ff */
[----:B------:R-:W-:Y:S01]  /*a250*/  LOP3.LUT R6, R5, 0x3f0, RZ, 0xc0, !PT ;  /* 0x000003f005067812 */ /* 0x000fe200078ec0ff */
[C---:B------:R-:W-:Y:S01]  /*a260*/  IMAD R7, R2.reuse, 0x800, R7 ;  /* 0x0000080002077824 */ /* 0x040fe200078e0207 */
[----:B------:R-:W-:Y:S01]  /*a270*/  LOP3.LUT R4, R3, 0x10, R4, 0xf8, !PT ;  /* 0x0000001003047812 */ /* 0x000fe200078ef804 */
[----:B------:R-:W-:Y:S01]  /*a280*/  IMAD R2, R2, 0x10, R3 ;  /* 0x0000001002027824 */ /* 0x000fe200078e0203 */
[----:B------:R-:W-:Y:S02]  /*a290*/  @P2 LOP3.LUT R17, R17, 0x8000000, RZ, 0xfc, !PT ;  /* 0x0800000011112812 */ /* 0x000fe400078efcff */
[----:B------:R-:W-:Y:S02]  /*a2a0*/  ISETP.LT.OR P2, PT, R0, 0x31, P0 ;  /* 0x000000310000780c */ /* 0x000fe40000741670 */
[----:B------:R-:W-:Y:S02]  /*a2b0*/  LOP3.LUT R17, R17, 0xfdffffff, RZ, 0xc0, !PT ;  /* 0xfdffffff11117812 */ /* 0x000fe400078ec0ff */
[----:B------:R-:W-:-:S02]  /*a2c0*/  LOP3.LUT R3, R2, 0x70, R5, 0x78, !PT ;  /* 0x0000007002037812 */ /* 0x000fc400078e7805 */
[----:B------:R-:W-:Y:S02]  /*a2d0*/  @P1 LOP3.LUT R17, R17, 0x2000000, RZ, 0xfc, !PT ;  /* 0x0200000011111812 */ /* 0x000fe400078efcff */
[----:B------:R-:W-:Y:S02]  /*a2e0*/  ISETP.LT.OR P1, PT, R0, 0x41, P0 ;  /* 0x000000410000780c */ /* 0x000fe40000721670 */
[----:B------:R-:W-:Y:S02]  /*a2f0*/  LOP3.LUT R17, R17, 0xff7fffff, RZ, 0xc0, !PT ;  /* 0xff7fffff11117812 */ /* 0x000fe400078ec0ff */
[----:B------:R-:W-:Y:S02]  /*a300*/  LOP3.LUT R2, R30, 0x80, RZ, 0xfc, !PT ;  /* 0x000000801e027812 */ /* 0x000fe400078efcff */
[----:B------:R-:W-:Y:S02]  /*a310*/  @P3 LOP3.LUT R17, R17, 0x800000, RZ, 0xfc, !PT ;  /* 0x0080000011113812 */ /* 0x000fe400078efcff */
[----:B------:R-:W-:-:S02]  /*a320*/  ISETP.LT.OR P3, PT, R0, 0x51, P0 ;  /* 0x000000510000780c */ /* 0x000fc40000761670 */
[----:B------:R-:W-:Y:S02]  /*a330*/  LOP3.LUT R17, R17, 0xffdfffff, RZ, 0xc0, !PT ;  /* 0xffdfffff11117812 */ /* 0x000fe400078ec0ff */
[----:B------:R-:W-:Y:S02]  /*a340*/  LOP3.LUT R4, R4, 0x70, R5, 0x78, !PT ;  /* 0x0000007004047812 */ /* 0x000fe400078e7805 */
[----:B------:R-:W-:Y:S02]  /*a350*/  @P2 LOP3.LUT R17, R17, 0x200000, RZ, 0xfc, !PT ;  /* 0x0020000011112812 */ /* 0x000fe400078efcff */
[----:B------:R-:W-:Y:S01]  /*a360*/  ISETP.LT.OR P2, PT, R0, 0x61, P0 ;  /* 0x000000610000780c */ /* 0x000fe20000741670 */
[----:B------:R-:W-:Y:S01]  /*a370*/  IMAD.IADD R28, R7, 0x1, R4 ;  /* 0x00000001071c7824 */ /* 0x000fe200078e0204 */
[----:B------:R-:W-:Y:S01]  /*a380*/  LOP3.LUT R17, R17, 0xfff7ffff, RZ, 0xc0, !PT ;  /* 0xfff7ffff11117812 */ /* 0x000fe200078ec0ff */
[----:B------:R-:W-:Y:S01]  /*a390*/  IMAD.IADD R4, R36, 0x1, R37 ;  /* 0x0000000124047824 */ /* 0x000fe200078e0225 */
[----:B------:R-:W-:-:S02]  /*a3a0*/  LOP3.LUT R6, R6, 0x70, R9, 0x78, !PT ;  /* 0x0000007006067812 */ /* 0x000fc400078e7809 */
[----:B------:R-:W-:Y:S02]  /*a3b0*/  @P1 LOP3.LUT R17, R17, 0x80000, RZ, 0xfc, !PT ;  /* 0x0008000011111812 */ /* 0x000fe400078efcff */
[----:B------:R-:W-:Y:S01]  /*a3c0*/  ISETP.LT.OR P1, PT, R0, 0x71, P0 ;  /* 0x000000710000780c */ /* 0x000fe20000721670 */
[----:B------:R0:W-:Y:S01]  /*a3d0*/  STL [R1], R4 ;  /* 0x0000000401007387 */ /* 0x0001e20000100800 */
[----:B------:R-:W-:Y:S02]  /*a3e0*/  LOP3.LUT R17, R17, 0xfffdffff, RZ, 0xc0, !PT ;  /* 0xfffdffff11117812 */ /* 0x000fe400078ec0ff */
[----:B------:R-:W-:Y:S02]  /*a3f0*/  ISETP.GE.AND P0, PT, R2, UR7, PT ;  /* 0x0000000702007c0c */ /* 0x000fe4000bf06270 */
[----:B------:R-:W-:Y:S02]  /*a400*/  @P3 LOP3.LUT R17, R17, 0x20000, RZ, 0xfc, !PT ;  /* 0x0002000011113812 */ /* 0x000fe400078efcff */
[----:B------:R-:W-:-:S02]  /*a410*/  ISETP.LT.OR P3, PT, R0, 0x21, P0 ;  /* 0x000000210000780c */ /* 0x000fc40000761670 */
[----:B------:R-:W-:Y:S02]  /*a420*/  LOP3.LUT R17, R17, 0xffff7fff, RZ, 0xc0, !PT ;  /* 0xffff7fff11117812 */ /* 0x000fe400078ec0ff */
[----:B------:R-:W-:Y:S02]  /*a430*/  LOP3.LUT R16, R3, 0xc00, R16, 0xf8, !PT ;  /* 0x00000c0003107812 */ /* 0x000fe400078ef810 */
[----:B------:R-:W-:Y:S02]  /*a440*/  @P2 LOP3.LUT R17, R17, 0x8000, RZ, 0xfc, !PT ;  /* 0x0000800011112812 */ /* 0x000fe400078efcff */
[----:B------:R-:W-:Y:S01]  /*a450*/  ISETP.LT.OR P2, PT, R0, 0x1, P0 ;  /* 0x000000010000780c */ /* 0x000fe20000741670 */
[----:B0-----:R-:W-:Y:S01]  /*a460*/  IMAD.IADD R4, R36, 0x1, R16 ;  /* 0x0000000124047824 */ /* 0x001fe200078e0210 */
[----:B------:R-:W-:Y:S02]  /*a470*/  LOP3.LUT R17, R17, 0xdfffffff, RZ, 0xc0, !PT ;  /* 0xdfffffff11117812 */ /* 0x000fe400078ec0ff */
[----:B------:R-:W-:-:S02]  /*a480*/  LOP3.LUT R33, R6, 0x400, R5, 0xf8, !PT ;  /* 0x0000040006217812 */ /* 0x000fc400078ef805 */
[----:B------:R-:W-:Y:S01]  /*a490*/  @P1 LOP3.LUT R17, R17, 0x20000000, RZ, 0xfc, !PT ;  /* 0x2000000011111812 */ /* 0x000fe200078efcff */
[----:B------:R0:W-:Y:S01]  /*a4a0*/  STL [R1+0x8], R4 ;  /* 0x0000080401007387 */ /* 0x0001e20000100800 */
[----:B------:R-:W-:Y:S01]  /*a4b0*/  ISETP.LT.OR P1, PT, R0, 0x11, P0 ;  /* 0x000000110000780c */ /* 0x000fe20000721670 */
[----:B------:R-:W-:Y:S01]  /*a4c0*/  VIADD R3, R33, UR41 ;  /* 0x0000002921037c36 */ /* 0x000fe20008000000 */
[----:B------:R-:W-:Y:S01]  /*a4d0*/  LOP3.LUT R17, R17, 0xfbffffff, RZ, 0xc0, !PT ;  /* 0xfbffffff11117812 */ /* 0x000fe200078ec0ff */
[----:B------:R0:W-:Y:S01]  /*a4e0*/  STL [R1+0x4], R0 ;  /* 0x0000040001007387 */ /* 0x0001e20000100800 */
[----:B------:R-:W-:Y:S02]  /*a4f0*/  LOP3.LUT R8, R10, 0x70, R5, 0xf8, !PT ;  /* 0x000000700a087812 */ /* 0x000fe400078ef805 */
[----:B------:R-:W-:Y:S02]  /*a500*/  @P2 LOP3.LUT R17, R17, 0x4000000, RZ, 0xfc, !PT ;  /* 0x0400000011112812 */ /* 0x000fe400078efcff */
[----:B------:R-:W-:-:S02]  /*a510*/  ISETP.LT.OR P2, PT, R0, 0x31, P0 ;  /* 0x000000310000780c */ /* 0x000fc40000741670 */
[----:B------:R-:W-:Y:S02]  /*a520*/  LOP3.LUT R17, R17, 0xfeffffff, RZ, 0xc0, !PT ;  /* 0xfeffffff11117812 */ /* 0x000fe400078ec0ff */
[----:B------:R-:W-:Y:S02]  /*a530*/  LOP3.LUT R3, R8, UR4, RZ, 0xfc, !PT ;  /* 0x0000000408037c12 */ /* 0x000fe4000f8efcff */
[----:B------:R-:W-:Y:S02]  /*a540*/  @P1 LOP3.LUT R17, R17, 0x1000000, RZ, 0xfc, !PT ;  /* 0x0100000011111812 */ /* 0x000fe400078efcff */
[----:B------:R-:W-:Y:S01]  /*a550*/  ISETP.LT.OR P1, PT, R0, 0x41, P0 ;  /* 0x000000410000780c */ /* 0x000fe20000721670 */
[----:B------:R0:W-:Y:S01]  /*a560*/  STL [R1+0xc], R3 ;  /* 0x00000c0301007387 */ /* 0x0001e20000100800 */
[----:B------:R-:W-:-:S04]  /*a570*/  LOP3.LUT R17, R17, 0xffbfffff, RZ, 0xc0, !PT ;  /* 0xffbfffff11117812 */ /* 0x000fc800078ec0ff */
[----:B------:R-:W-:Y:S02]  /*a580*/  @P3 LOP3.LUT R17, R17, 0x400000, RZ, 0xfc, !PT ;  /* 0x0040000011113812 */ /* 0x000fe400078efcff */
[----:B------:R-:W-:Y:S02]  /*a590*/  ISETP.LT.OR P3, PT, R0, 0x51, P0 ;  /* 0x000000510000780c */ /* 0x000fe40000761670 */
[----:B------:R-:W-:-:S04]  /*a5a0*/  LOP3.LUT R17, R17, 0xffefffff, RZ, 0xc0, !PT ;  /* 0xffefffff11117812 */ /* 0x000fc800078ec0ff */
[----:B------:R-:W-:Y:S02]  /*a5b0*/  @P2 LOP3.LUT R17, R17, 0x100000, RZ, 0xfc, !PT ;  /* 0x0010000011112812 */ /* 0x000fe400078efcff */
[----:B------:R-:W-:Y:S02]  /*a5c0*/  ISETP.LT.OR P2, PT, R0, 0x61, P0 ;  /* 0x000000610000780c */ /* 0x000fe40000741670 */
[----:B------:R-:W-:-:S04]  /*a5d0*/  LOP3.LUT R17, R17, 0xfffbffff, RZ, 0xc0, !PT ;  /* 0xfffbffff11117812 */ /* 0x000fc800078ec0ff */
[----:B------:R-:W-:Y:S02]  /*a5e0*/  @P1 LOP3.LUT R17, R17, 0x40000, RZ, 0xfc, !PT ;  /* 0x0004000011111812 */ /* 0x000fe400078efcff */
[----:B------:R-:W-:Y:S02]  /*a5f0*/  ISETP.LT.OR P1, PT, R0, 0x71, P0 ;  /* 0x000000710000780c */ /* 0x000fe40000721670 */
[----:B------:R-:W-:Y:S02]  /*a600*/  LOP3.LUT R17, R17, 0xfffeffff, RZ, 0xc0, !PT ;  /* 0xfffeffff11117812 */ /* 0x000fe400078ec0ff */
[----:B------:R-:W-:Y:S02]  /*a610*/  ISETP.GE.AND P0, PT, R2, UR7, PT ;  /* 0x0000000702007c0c */ /* 0x000fe4000bf06270 */
[----:B------:R-:W-:-:S04]  /*a620*/  @P3 LOP3.LUT R17, R17, 0x10000, RZ, 0xfc, !PT ;  /* 0x0001000011113812 */ /* 0x000fc800078efcff */
[----:B------:R-:W-:-:S04]  /*a630*/  LOP3.LUT R17, R17, 0xffffbfff, RZ, 0xc0, !PT ;  /* 0xffffbfff11117812 */ /* 0x000fc800078ec0ff */
[----:B------:R-:W-:Y:S02]  /*a640*/  @P2 LOP3.LUT R17, R17, 0x4000, RZ, 0xfc, !PT ;  /* 0x0000400011112812 */ /* 0x000fe400078efcff */
[----:B------:R-:W-:Y:S02]  /*a650*/  ISETP.GE.AND P2, PT, R0, 0x11, PT ;  /* 0x000000110000780c */ /* 0x000fe40003f46270 */
[----:B------:R-:W-:-:S04]  /*a660*/  LOP3.LUT R17, R17, 0xfffffffe, RZ, 0xc0, !PT ;  /* 0xfffffffe11117812 */ /* 0x000fc800078ec0ff */
[----:B------:R-:W-:-:S04]  /*a670*/  LOP3.LUT R17, R17, 0xefffffff, RZ, 0xc0, !PT ;  /* 0xefffffff11117812 */ /* 0x000fc800078ec0ff */
[----:B------:R-:W-:Y:S02]  /*a680*/  @P1 LOP3.LUT R17, R17, 0x10000000, RZ, 0xfc, !PT ;  /* 0x1000000011111812 */ /* 0x000fe400078efcff */
[----:B------:R-:W-:Y:S02]  /*a690*/  ISETP.GE.AND P1, PT, R2, UR8, PT ;  /* 0x0000000802007c0c */ /* 0x000fe4000bf26270 */
[----:B------:R-:W-:Y:S02]  /*a6a0*/  @P0 LOP3.LUT R17, R17, 0x1, RZ, 0xfc, !PT ;  /* 0x0000000111110812 */ /* 0x000fe400078efcff */
[----:B------:R-:W-:Y:S02]  /*a6b0*/  ISETP.GE.AND P0, PT, R0, 0x1, PT ;  /* 0x000000010000780c */ /* 0x000fe40003f06270 */
[----:B------:R-:W-:-:S07]  /*a6c0*/  LOP3.LUT R17, R17, 0xfffff7ff, RZ, 0xc0, !PT ;  /* 0xfffff7ff11117812 */ /* 0x000fce00078ec0ff */
[----:B------:R-:W-:Y:S02]  /*a6d0*/  @P1 LOP3.LUT R17, R17, 0x800, RZ, 0xfc, !PT ;  /* 0x0000080011111812 */ /* 0x000fe400078efcff */
[----:B------:R-:W-:Y:S02]  /*a6e0*/  ISETP.GE.AND P1, PT, R0, 0x21, PT ;  /* 0x000000210000780c */ /* 0x000fe40003f26270 */
[----:B------:R-:W-:-:S04]  /*a6f0*/  LOP3.LUT R17, R17, 0xfffffbff, RZ, 0xc0, !PT ;  /* 0xfffffbff11117812 */ /* 0x000fc800078ec0ff */
        /* <DEDUP_REMOVED lines=16> */
[----:B------:R-:W-:Y:S02]  /*a800*/  ISETP.GE.AND P1, PT, R30, UR7, PT ;  /* 0x000000071e007c0c */ /* 0x000fe4000bf26270 */
[----:B------:R-:W-:-:S04]  /*a810*/  LOP3.LUT R17, R17, 0xffffffef, RZ, 0xc0, !PT ;  /* 0xffffffef11117812 */ /* 0x000fc800078ec0ff */
[----:B------:R-:W-:Y:S02]  /*a820*/  @P0 LOP3.LUT R17, R17, 0x10, RZ, 0xfc, !PT ;  /* 0x0000001011110812 */ /* 0x000fe400078efcff */
[----:B------:R-:W-:Y:S02]  /*a830*/  ISETP.GE.AND P0, PT, R30, UR8, PT ;  /* 0x000000081e007c0c */ /* 0x000fe4000bf06270 */
[----:B------:R-:W-:-:S04]  /*a840*/  LOP3.LUT R17, R17, 0xffffdfff, RZ, 0xc0, !PT ;  /* 0xffffdfff11117812 */ /* 0x000fc800078ec0ff */
[----:B------:R-:W-:-:S04]  /*a850*/  @P2 LOP3.LUT R17, R17, 0x2000, RZ, 0xfc, !PT ;  /* 0x0000200011112812 */ /* 0x000fc800078efcff */
[----:B------:R-:W-:-:S04]  /*a860*/  LOP3.LUT R17, R17, 0xffffefff, RZ, 0xc0, !PT ;  /* 0xffffefff11117812 */ /* 0x000fc800078ec0ff */
[----:B------:R-:W-:-:S04]  /*a870*/  LOP3.LUT R17, R17, 0xfffffffd, RZ, 0xc0, !PT ;  /* 0xfffffffd11117812 */ /* 0x000fc800078ec0ff */
[----:B------:R-:W-:-:S04]  /*a880*/  @P1 LOP3.LUT R17, R17, 0x2, RZ, 0xfc, !PT ;  /* 0x0000000211111812 */ /* 0x000fc800078efcff */
[----:B0-----:R-:W-:-:S07]  /*a890*/  @P0 LOP3.LUT R17, R17, 0x1000, RZ, 0xfc, !PT ;  /* 0x0000100011110812 */ /* 0x001fce00078efcff */
.L_x_90:
[----:B------:R-:W-:Y:S01]  /*a8a0*/  ULDC UR4, c[0x0][0xc38] ;  /* 0x00030e0000047ab9 */ /* 0x000fe20000000800 */
[----:B------:R-:W-:Y:S01]  /*a8b0*/  ULDC.64 UR8, c[0x0][0xa28] ;  /* 0x00028a0000087ab9 */ /* 0x000fe20000000a00 */
[----:B------:R-:W-:Y:S01]  /*a8c0*/  UISETP.NE.AND UP0, UPT, UR4, 0x1, UPT ;  /* 0x000000010400788c */ /* 0x000fe2000bf05270 */
[----:B------:R-:W-:Y:S01]  /*a8d0*/  ISETP.NE.U32.AND P0, PT, RZ, UR8, PT ;  /* 0x00000008ff007c0c */ /* 0x000fe2000bf05070 */
[----:B------:R-:W-:Y:S01]  /*a8e0*/  UMOV UR43, UR37 ;  /* 0x00000025002b7c82 */ /* 0x000fe20008000000 */
[----:B------:R-:W-:Y:S01]  /*a8f0*/  ULDC UR4, c[0x0][0xc44] ;  /* 0x0003110000047ab9 */ /* 0x000fe20000000800 */
[----:B------:R-:W-:Y:S01]  /*a900*/  UIADD3 UR11, UR41, 0x28400, URZ ;  /* 0x00028400290b7890 */ /* 0x000fe2000fffe03f */
[----:B------:R-:W-:Y:S01]  /*a910*/  ISETP.NE.AND.EX P0, PT, RZ, UR9, PT, P0 ;  /* 0x00000009ff007c0c */ /* 0x000fe2000bf05300 */
[----:B------:R-:W-:Y:S01]  /*a920*/  UISETP.NE.AND UP1, UPT, UR4, 0x1, UPT ;  /* 0x000000010400788c */ /* 0x000fe2000bf25270 */
[----:B------:R-:W-:-:S04]  /*a930*/  IMAD.MOV.U32 R35, RZ, RZ, RZ ;  /* 0x000000ffff237224 */ /* 0x000fc800078e00ff */
[----:B------:R-:W-:Y:S01]  /*a940*/  @UP0 ULDC UR4, c[0x0][0xc3c] ;  /* 0x00030f0000040ab9 */ /* 0x000fe20000000800 */
[----:B------:R-:W-:Y:S01]  /*a950*/  @UP0 ULDC UR10, c[0x0][0xc40] ;  /* 0x00031000000a0ab9 */ /* 0x000fe20000000800 */
[----:B------:R-:W-:-:S04]  /*a960*/  UIMAD.WIDE.U32 UR4, UR37, UR4, URZ ;  /* 0x00000004250472a5 */ /* 0x000fc8000f8e003f */
[----:B------:R-:W-:Y:S01]  /*a970*/  @UP0 USHF.R.U32.HI UR43, URZ, UR10, UR5 ;  /* 0x0000000a3f2b0299 */ /* 0x000fe20008011605 */
[----:B------:R-:W-:Y:S01]  /*a980*/  @UP1 ULDC.64 UR6, c[0x0][0xc48] ;  /* 0x0003120000061ab9 */ /* 0x000fe20000000a00 */
[----:B------:R-:W-:Y:S02]  /*a990*/  ULOP3.LUT UP0, URZ, UR11, 0x3ff, URZ, 0xc0, !UPT ;  /* 0x000003ff0b3f7892 */ /* 0x000fe4000f80c03f */
[----:B------:R-:W-:-:S03]  /*a9a0*/  UIMAD.WIDE.U32 UR4, UR43, UR6, URZ ;  /* 0x000000062b0472a5 */ /* 0x000fc6000f8e003f */
[----:B------:R-:W-:Y:S01]  /*a9b0*/  UMOV UR44, UR43 ;  /* 0x0000002b002c7c82 */ /* 0x000fe20008000000 */
[----:B------:R-:W-:Y:S01]  /*a9c0*/  @UP1 USHF.R.U32.HI UR44, URZ, UR7, UR5 ;  /* 0x000000073f2c1299 */ /* 0x000fe20008011605 */
[----:B0-----:R-:W-:Y:S11]  /*a9d0*/  @!P0 BRA `(.L_x_41) ;  /* 0x0000000000148947 */ /* 0x001ff60003800000 */
[----:B------:R-:W-:Y:S02]  /*a9e0*/  ULDC.64 UR4, c[0x0][0xa28] ;  /* 0x00028a0000047ab9 */ /* 0x000fe40000000a00 */
[----:B------:R-:W-:-:S06]  /*a9f0*/  UIMAD.WIDE UR4, UR44, 0x4, UR4 ;  /* 0x000000042c0478a5 */ /* 0x000fcc000f8e0204 */
[----:B------:R-:W-:Y:S02]  /*aa00*/  IMAD.U32 R2, RZ, RZ, UR4 ;  /* 0x00000004ff027e24 */ /* 0x000fe4000f8e00ff */
[----:B------:R-:W-:-:S05]  /*aa10*/  IMAD.U32 R3, RZ, RZ, UR5 ;  /* 0x00000005ff037e24 */ /* 0x000fca000f8e00ff */
[----:B------:R0:W5:Y:S02]  /*aa20*/  LDG.E R35, desc[UR48][R2.64] ;  /* 0x0000003002237981 */ /* 0x000164000c1e1900 */
.L_x_41:
[----:B------:R-:W-:-:S13]  /*aa30*/  PLOP3.LUT P0, PT, PT, PT, UP0, 0x80, 0x0 ;  /* 0x000000000000781c */ /* 0x000fda0003f0f008 */
[----:B------:R-:W-:Y:S05]  /*aa40*/  @!P0 BRA `(.L_x_42) ;  /* 0x0000000000408947 */ /* 0x000fea0003800000 */
[----:B0-----:R-:W-:Y:S01]  /*aa50*/  MOV R2, 0x0 ;  /* 0x0000000000027802 */ /* 0x001fe20000000f00 */
[----:B------:R-:W-:Y:S01]  /*aa60*/  ULDC.64 UR6, c[0x4][0x1b0] ;  /* 0x01006c0000067ab9 */ /* 0x000fe20000000a00 */
[----:B------:R-:W-:Y:S01]  /*aa70*/  ULDC.64 UR8, c[0x4][0x1b8] ;  /* 0x01006e0000087ab9 */ /* 0x000fe20000000a00 */
[----:B------:R-:W-:Y:S01]  /*aa80*/  ULDC.64 UR4, c[0x4][0x100] ;  /* 0x0100400000047ab9 */ /* 0x000fe20000000a00 */
[----:B------:R-:W-:Y:S02]  /*aa90*/  IMAD.U32 R4, RZ, RZ, UR6 ;  /* 0x00000006ff047e24 */ /* 0x000fe4000f8e00ff */
[----:B------:R-:W0:Y:S01]  /*aaa0*/  LDC.64 R2, c[0x4][R2] ;  /* 0x0100000002027b82 */ /* 0x000e220000000a00 */
[----:B------:R-:W-:Y:S02]  /*aab0*/  IMAD.U32 R5, RZ, RZ, UR7 ;  /* 0x00000007ff057e24 */ /* 0x000fe4000f8e00ff */
[----:B------:R-:W-:Y:S02]  /*aac0*/  IMAD.U32 R6, RZ, RZ, UR8 ;  /* 0x00000008ff067e24 */ /* 0x000fe4000f8e00ff */
[----:B------:R-:W-:-:S02]  /*aad0*/  IMAD.U32 R7, RZ, RZ, UR9 ;  /* 0x00000009ff077e24 */ /* 0x000fc4000f8e00ff */
[----:B------:R-:W-:Y:S02]  /*aae0*/  IMAD.U32 R10, RZ, RZ, UR4 ;  /* 0x00000004ff0a7e24 */ /* 0x000fe4000f8e00ff */
[----:B------:R-:W-:Y:S02]  /*aaf0*/  IMAD.U32 R11, RZ, RZ, UR5 ;  /* 0x00000005ff0b7e24 */ /* 0x000fe4000f8e00ff */
[----:B------:R-:W-:Y:S02]  /*ab00*/  IMAD.MOV.U32 R8, RZ, RZ, 0x70 ;  /* 0x00000070ff087424 */ /* 0x000fe400078e00ff */
[----:B------:R-:W-:Y:S02]  /*ab10*/  IMAD.MOV.U32 R12, RZ, RZ, 0x1 ;  /* 0x00000001ff0c7424 */ /* 0x000fe400078e00ff */
[----:B------:R-:W-:-:S07]  /*ab20*/  IMAD.MOV.U32 R13, RZ, RZ, RZ ;  /* 0x000000ffff0d7224 */ /* 0x000fce00078e00ff */
[----:B------:R-:W-:-:S07]  /*ab30*/  LEPC R20, `(.L_x_42) ;  /* 0x000000001014794e */ /* 0x000fce0000000000 */
[----:B0----5:R-:W-:Y:S05]  /*ab40*/  CALL.ABS.NOINC R2 ;  /* 0x0000000002007343 */ /* 0x021fea0003c00000 */
.L_x_42:
[----:B------:R-:W-:Y:S01]  /*ab50*/  UIADD3 UR4, UR41, 0x10400, URZ ;  /* 0x0001040029047890 */ /* 0x000fe2000fffe03f */
[----:B------:R-:W-:-:S05]  /*ab60*/  LOP3.LUT R17, R17, 0xfffffffb, RZ, 0xc0, !PT ;  /* 0xfffffffb11117812 */ /* 0x000fca00078ec0ff */
[----:B------:R-:W-:-:S05]  /*ab70*/  IMAD.U32 R18, RZ, RZ, UR4 ;  /* 0x00000004ff127e24 */ /* 0x000fca000f8e00ff */
[----:B------:R-:W-:-:S13]  /*ab80*/  LOP3.LUT P0, RZ, R18, 0x3ff, RZ, 0xc0, !PT ;  /* 0x000003ff12ff7812 */ /* 0x000fda000780c0ff */
[----:B------:R-:W-:Y:S01]  /*ab90*/  @P0 LOP3.LUT R17, R17, 0x4, RZ, 0xfc, !PT ;  /* 0x0000000411110812 */ /* 0x000fe200078efcff */
[----:B------:R-:W-:Y:S06]  /*aba0*/  @!P0 BRA `(.L_x_43) ;  /* 0x0000000000408947 */ /* 0x000fec0003800000 */
[----:B0-----:R-:W-:Y:S01]  /*abb0*/  MOV R2, 0x0 ;  /* 0x0000000000027802 */ /* 0x001fe20000000f00 */
[----:B------:R-:W-:Y:S01]  /*abc0*/  ULDC.64 UR6, c[0x4][0x1b0] ;  /* 0x01006c0000067ab9 */ /* 0x000fe20000000a00 */
[----:B------:R-:W-:Y:S01]  /*abd0*/  ULDC.64 UR8, c[0x4][0x1b8] ;  /* 0x01006e0000087ab9 */ /* 0x000fe20000000a00 */
[----:B------:R-:W-:Y:S01]  /*abe0*/  ULDC.64 UR4, c[0x4][0x108] ;  /* 0x0100420000047ab9 */ /* 0x000fe20000000a00 */
[----:B------:R-:W-:Y:S01]  /*abf0*/  IMAD.U32 R4, RZ, RZ, UR6 ;  /* 0x00000006ff047e24 */ /* 0x000fe2000f8e00ff */
[----:B------:R-:W-:Y:S01]  /*ac00*/  MOV R6, UR8 ;  /* 0x0000000800067c02 */ /* 0x000fe20008000f00 */
[----:B------:R-:W0:Y:S01]  /*ac10*/  LDC.64 R2, c[0x4][R2] ;  /* 0x0100000002027b82 */ /* 0x000e220000000a00 */
[----:B------:R-:W-:Y:S02]  /*ac20*/  IMAD.U32 R5, RZ, RZ, UR7 ;  /* 0x00000007ff057e24 */ /* 0x000fe4000f8e00ff */
[----:B------:R-:W-:Y:S02]  /*ac30*/  IMAD.U32 R7, RZ, RZ, UR9 ;  /* 0x00000009ff077e24 */ /* 0x000fe4000f8e00ff */
[----:B------:R-:W-:-:S02]  /*ac40*/  IMAD.U32 R10, RZ, RZ, UR4 ;  /* 0x00000004ff0a7e24 */ /* 0x000fc4000f8e00ff */
[----:B------:R-:W-:Y:S02]  /*ac50*/  IMAD.U32 R11, RZ, RZ, UR5 ;  /* 0x00000005ff0b7e24 */ /* 0x000fe4000f8e00ff */
[----:B------:R-:W-:Y:S02]  /*ac60*/  IMAD.MOV.U32 R8, RZ, RZ, 0x70 ;  /* 0x00000070ff087424 */ /* 0x000fe400078e00ff */
[----:B------:R-:W-:Y:S02]  /*ac70*/  IMAD.MOV.U32 R12, RZ, RZ, 0x1 ;  /* 0x00000001ff0c7424 */ /* 0x000fe400078e00ff */
[----:B------:R-:W-:-:S07]  /*ac80*/  IMAD.MOV.U32 R13, RZ, RZ, RZ ;  /* 0x000000ffff0d7224 */ /* 0x000fce00078e00ff */
[----:B------:R-:W-:-:S07]  /*ac90*/  LEPC R20, `(.L_x_43) ;  /* 0x000000001014794e */ /* 0x000fce0000000000 */
[----:B0----5:R-:W-:Y:S05]  /*aca0*/  CALL.ABS.NOINC R2 ;  /* 0x0000000002007343 */ /* 0x021fea0003c00000 */
.L_x_43:
[----:B------:R-:W-:-:S04]  /*acb0*/  IMAD.U32 R19, RZ, RZ, UR41 ;  /* 0x00000029ff137e24 */ /* 0x000fc8000f8e00ff */
[----:B------:R-:W-:-:S05]  /*acc0*/  VIADD R26, R19, 0x400 ;  /* 0x00000400131a7836 */ /* 0x000fca0000000000 */
[----:B------:R-:W-:-:S13]  /*acd0*/  LOP3.LUT P0, RZ, R26, 0x3ff, RZ, 0xc0, !PT ;  /* 0x000003ff1aff7812 */ /* 0x000fda000780c0ff */
        /* <DEDUP_REMOVED lines=17> */
.L_x_44:
[----:B------:R-:W-:-:S13]  /*adf0*/  LOP3.LUT P6, RZ, R18, 0x3ff, RZ, 0xc0, !PT ;  /* 0x000003ff12ff7812 */ /* 0x000fda00078cc0ff */
[----:B------:R-:W-:Y:S05]  /*ae00*/  @!P6 BRA `(.L_x_45) ;  /* 0x000000000040e947 */ /* 0x000fea0003800000 */
        /* <DEDUP_REMOVED lines=16> */
.L_x_45:
[----:B------:R-:W-:Y:S01]  /*af10*/  ULDC.64 UR4, c[0x0][0x9f8] ;  /* 0x00027e0000047ab9 */ /* 0x000fe20000000a00 */
[----:B------:R-:W-:Y:S01]  /*af20*/  IMAD.U32 R31, RZ, RZ, UR44 ;  /* 0x0000002cff1f7e24 */ /* 0x000fe2000f8e00ff */
[----:B------:R-:W-:Y:S01]  /*af30*/  UISETP.NE.U32.AND UP0, UPT, UR4, URZ, UPT ;  /* 0x0000003f0400728c */ /* 0x000fe2000bf05070 */
[----:B------:R-:W1:Y:S03]  /*af40*/  LDC R10, c[0x0][0x430] ;  /* 0x00010c00ff0a7b82 */ /* 0x000e660000000800 */
[----:B------:R-:W-:-:S06]  /*af50*/  UISETP.NE.AND.EX UP0, UPT, UR5, URZ, UPT, UP0 ;  /* 0x0000003f0500728c */ /* 0x000fcc000bf05300 */
[----:B------:R-:W-:-:S05]  /*af60*/  PLOP3.LUT P0, PT, PT, PT, UP0, 0x80, 0x0 ;  /* 0x000000000000781c */ /* 0x000fca0003f0f008 */
[----:B------:R-:W-:Y:S02]  /*af70*/  @UP0 ULDC.64 UR4, c[0x0][0x9f8] ;  /* 0x00027e0000040ab9 */ /* 0x000fe40000000a00 */
[----:B------:R-:W-:-:S06]  /*af80*/  @UP0 UIMAD.WIDE UR4, UR44, 0x4, UR4 ;  /* 0x000000042c0408a5 */ /* 0x000fcc000f8e0204 */
[----:B0-----:R-:W-:Y:S02]  /*af90*/  IMAD.U32 R2, RZ, RZ, UR4 ;  /* 0x00000004ff027e24 */ /* 0x001fe4000f8e00ff */
[----:B------:R-:W-:-:S05]  /*afa0*/  IMAD.U32 R3, RZ, RZ, UR5 ;  /* 0x00000005ff037e24 */ /* 0x000fca000f8e00ff */
[----:B------:R0:W5:Y:S01]  /*afb0*/  @P0 LDG.E R31, desc[UR48][R2.64] ;  /* 0x00000030021f0981 */ /* 0x000162000c1e1900 */
[----:B------:R-:W-:-:S03]  /*afc0*/  UMOV UR4, 0xffffffff ;  /* 0xffffffff00047882 */ /* 0x000fc60000000000 */
[----:B------:R-:W-:Y:S05]  /*afd0*/  BRA.DIV UR4, `(.L_x_46) ;  /* 0x0000004604007947 */ /* 0x000fea000b800000 */
.L_x_107:
[----:B------:R-:W2:Y:S01]  /*afe0*/  LDL R0, [R1+0xc] ;  /* 0x00000c0001007983 */ /* 0x000ea20000100800 */
[----:B-1----:R-:W-:Y:S02]  /*aff0*/  ISETP.NE.AND P1, PT, R10, 0x1, PT ;  /* 0x000000010a00780c */ /* 0x002fe40003f25270 */
[----:B-----5:R-:W-:Y:S02]  /*b000*/  SHF.R.S32.HI R34, RZ, 0x1f, R31 ;  /* 0x0000001fff227819 */ /* 0x020fe4000001141f */
[----:B------:R-:W-:-:S09]  /*b010*/  LOP3.LUT R17, R17, 0xfffffff7, RZ, 0xc0, !PT ;  /* 0xfffffff711117812 */ /* 0x000fd200078ec0ff */
[----:B------:R-:W1:Y:S01]  /*b020*/  @P1 LDC R5, c[0x0][0x434] ;  /* 0x00010d00ff051b82 */ /* 0x000e620000000800 */
[----:B------:R-:W-:-:S07]  /*b030*/  @P1 LOP3.LUT R17, R17, 0x8, RZ, 0xfc, !PT ;  /* 0x0000000811111812 */ /* 0x000fce00078efcff */
[----:B------:R-:W3:Y:S01]  /*b040*/  @P1 LDC R7, c[0x0][0x438] ;  /* 0x00010e00ff071b82 */ /* 0x000ee20000000800 */
[----:B------:R-:W-:Y:S01]  /*b050*/  IMAD R24, RZ, RZ, -UR44 ;  /* 0x8000002cff187e24 */ /* 0x000fe2000f8e02ff */
[----:B------:R-:W-:Y:S02]  /*b060*/  LOP3.LUT R17, R17, 0xfffffffb, RZ, 0xc0, !PT ;  /* 0xfffffffb11117812 */ /* 0x000fe400078ec0ff */
[C---:B--2---:R-:W-:Y:S01]  /*b070*/  ISETP.GE.AND P0, PT, R0.reuse, UR39, PT ;  /* 0x0000002700007c0c */ /* 0x044fe2000bf06270 */
[----:B------:R-:W-:-:S04]  /*b080*/  IMAD.IADD R8, R0, 0x1, R35 ;  /* 0x0000000100087824 */ /* 0x000fc800078e0223 */
[----:B-1----:R-:W-:-:S04]  /*b090*/  @P1 IMAD.HI.U32 R0, R8, R5, RZ ;  /* 0x0000000508001227 */ /* 0x002fc800078e00ff */
[----:B------:R-:W-:Y:S01]  /*b0a0*/  IMAD.MOV.U32 R6, RZ, RZ, R8 ;  /* 0x000000ffff067224 */ /* 0x000fe200078e0008 */
[----:B---3--:R-:W-:-:S03]  /*b0b0*/  @P1 SHF.R.U32.HI R6, RZ, R7, R0 ;  /* 0x00000007ff061219 */ /* 0x008fc60000011600 */
[----:B0-----:R-:W0:Y:S01]  /*b0c0*/  @!P0 LDC.64 R2, c[0x0][0x428] ;  /* 0x00010a00ff028b82 */ /* 0x001e220000000a00 */
[----:B------:R-:W-:-:S07]  /*b0d0*/  @!P0 SHF.R.S32.HI R7, RZ, 0x1f, R6 ;  /* 0x0000001fff078819 */ /* 0x000fce0000011406 */
[----:B------:R-:W1:Y:S01]  /*b0e0*/  @!P0 LDC.64 R4, c[0x0][0x418] ;  /* 0x00010600ff048b82 */ /* 0x000e620000000a00 */
[----:B0-----:R-:W-:-:S04]  /*b0f0*/  @!P0 IMAD R0, R34, R2, RZ ;  /* 0x0000000222008224 */ /* 0x001fc800078e02ff */
[C---:B------:R-:W-:Y:S02]  /*b100*/  @!P0 IMAD R9, R31.reuse, R3, R0 ;  /* 0x000000031f098224 */ /* 0x040fe400078e0200 */
[----:B------:R-:W-:Y:S02]  /*b110*/  @!P0 IMAD.WIDE.U32 R2, R31, R2, R6 ;  /* 0x000000021f028225 */ /* 0x000fe400078e0006 */
[----:B------:R-:W0:Y:S02]  /*b120*/  LDC R7, c[0x0][0xc44] ;  /* 0x00031100ff077b82 */ /* 0x000e240000000800 */
[----:B------:R-:W-:Y:S01]  /*b130*/  @!P0 IMAD.IADD R0, R3, 0x1, R9 ;  /* 0x0000000103008824 */ /* 0x000fe200078e0209 */
[----:B-1----:R-:W-:-:S04]  /*b140*/  @!P0 LEA R4, P1, R2, R4, 0x2 ;  /* 0x0000000402048211 */ /* 0x002fc800078210ff */
[----:B------:R-:W-:Y:S01]  /*b150*/  @!P0 LEA.HI.X R5, R2, R5, R0, 0x2, P1 ;  /* 0x0000000502058211 */ /* 0x000fe200008f1400 */
[----:B------:R-:W-:Y:S02]  /*b160*/  IMAD.U32 R2, RZ, RZ, UR46 ;  /* 0x0000002eff027e24 */ /* 0x000fe4000f8e00ff */
[----:B------:R-:W-:-:S03]  /*b170*/  IMAD.MOV.U32 R0, RZ, RZ, RZ ;  /* 0x000000ffff007224 */ /* 0x000fc600078e00ff */
[----:B------:R-:W-:Y:S01]  /*b180*/  ISETP.NE.AND P2, PT, R2, 0x3, PT ;  /* 0x000000030200780c */ /* 0x000fe20003f45270 */
[----:B------:R-:W-:Y:S02]  /*b190*/  IMAD.MOV R3, RZ, RZ, -R6 ;  /* 0x000000ffff037224 */ /* 0x000fe400078e0a06 */
[----:B------:R1:W5:Y:S01]  /*b1a0*/  @!P0 LDG.E R0, desc[UR48][R4.64] ;  /* 0x0000003004008981 */ /* 0x000362000c1e1900 */
[----:B0-----:R-:W-:Y:S02]  /*b1b0*/  IMAD R24, R7, R24, UR43 ;  /* 0x0000002b07187e24 */ /* 0x001fe4000f8e0218 */
[----:B-1----:R-:W-:-:S07]  /*b1c0*/  IMAD R4, R10, R3, R8 ;  /* 0x000000030a047224 */ /* 0x002fce00078e0208 */
[----:B------:R-:W-:Y:S02]  /*b1d0*/  @P2 LOP3.LUT R17, R17, 0x4, RZ, 0xfc, !PT ;  /* 0x0000000411112812 */ /* 0x000fe400078efcff */
[----:B------:R-:W-:Y:S01]  /*b1e0*/  SHF.R.S32.HI R32, RZ, 0x1f, R24 ;  /* 0x0000001fff207819 */ /* 0x000fe20000011418 */
[----:B------:R-:W-:Y:S06]  /*b1f0*/  @!P2 BRA `(.L_x_47) ;  /* 0x000000000004a947 */ /* 0x000fec0003800000 */
[----:B------:R-:W-:Y:S01]  /*b200*/  BPT.TRAP 0x1 ;  /* 0x000000040000795c */ /* 0x000fe20000300000 */
.L_x_47:
[----:B------:R-:W-:Y:S01]  /*b210*/  LEA R6, R25, UR41, 0x3 ;  /* 0x0000002919067c11 */ /* 0x000fe2000f8e18ff */
[----:B------:R-:W-:Y:S01]  /*b220*/  BSSY B0, `(.L_x_48) ;  /* 0x0000005000007945 */ /* 0x000fe20003800000 */
[----:B------:R-:W-:Y:S02]  /*b230*/  SHF.L.U32 R18, R29, 0x1f, RZ ;  /* 0x0000001f1d127819 */ /* 0x000fe400000006ff */
[----:B------:R-:W-:Y:S02]  /*b240*/  SHF.R.S32.HI R9, RZ, 0x1f, R4 ;  /* 0x0000001fff097819 */ /* 0x000fe40000011404 */
[----:B------:R-:W0:Y:S02]  /*b250*/  SYNCS.PHASECHK.TRANS64.TRYWAIT P0, [R6+URZ+0x38880], R18 ;  /* 0x03888012060075a7 */ /* 0x000e24000800017f */
[----:B0-----:R-:W-:Y:S05]  /*b260*/  @!P0 BRA `(.L_x_49) ;  /* 0x0000004000888947 */ /* 0x001fea0003800000 */
.L_x_108:
[----:B------:R-:W-:Y:S05]  /*b270*/  BSYNC B0 ;  /* 0x0000000000007941 */ /* 0x000fea0003800000 */
.L_x_48:
[----:B------:R-:W-:Y:S01]  /*b280*/  ULDC.64 UR4, c[0x0][0x328] ;  /* 0x0000ca0000047ab9 */ /* 0x000fe20000000a00 */
[----:B-----5:R-:W-:Y:S01]  /*b290*/  SHF.R.S32.HI R10, RZ, 0x1f, R0 ;  /* 0x0000001fff0a7819 */ /* 0x020fe20000011400 */
[----:B------:R-:W-:Y:S01]  /*b2a0*/  IMAD R3, R9, UR4, RZ ;  /* 0x0000000409037c24 */ /* 0x000fe2000f8e02ff */
[----:B------:R-:W-:-:S03]  /*b2b0*/  ULDC.64 UR6, c[0x0][0x318] ;  /* 0x0000c60000067ab9 */ /* 0x000fc60000000a00 */
[C---:B------:R-:W-:Y:S02]  /*b2c0*/  IMAD R5, R4.reuse, UR5, R3 ;  /* 0x0000000504057c24 */ /* 0x040fe4000f8e0203 */
[----:B------:R-:W-:Y:S01]  /*b2d0*/  IMAD.WIDE.U32 R2, R4, UR4, RZ ;  /* 0x0000000404027c25 */ /* 0x000fe2000f8e00ff */
[----:B------:R-:W-:-:S03]  /*b2e0*/  ULDC.64 UR4, c[0x0][0x338] ;  /* 0x0000ce0000047ab9 */ /* 0x000fc60000000a00 */
[----:B------:R-:W-:Y:S02]  /*b2f0*/  IMAD.IADD R3, R3, 0x1, R5 ;  /* 0x0000000103037824 */ /* 0x000fe400078e0205 */
[----:B------:R-:W-:Y:S02]  /*b300*/  IMAD R5, R10, UR4, RZ ;  /* 0x000000040a057c24 */ /* 0x000fe4000f8e02ff */
[----:B------:R-:W-:-:S04]  /*b310*/  IMAD.WIDE.U32 R2, R0, UR4, R2 ;  /* 0x0000000400027c25 */ /* 0x000fc8000f8e0002 */
[----:B------:R-:W-:Y:S01]  /*b320*/  IMAD R5, R0, UR5, R5 ;  /* 0x0000000500057c24 */ /* 0x000fe2000f8e0205 */
[----:B------:R-:W-:-:S03]  /*b330*/  ULDC.64 UR4, c[0x0][0x330] ;  /* 0x0000cc0000047ab9 */ /* 0x000fc60000000a00 */
[----:B------:R-:W-:Y:S02]  /*b340*/  IMAD.IADD R3, R3, 0x1, R5 ;  /* 0x0000000103037824 */ /* 0x000fe400078e0205 */
[----:B------:R-:W-:Y:S02]  /*b350*/  IMAD R5, R32, UR4, RZ ;  /* 0x0000000420057c24 */ /* 0x000fe4000f8e02ff */
[----:B------:R-:W-:Y:S01]  /*b360*/  IMAD.WIDE.U32 R2, R24, UR4, R2 ;  /* 0x0000000418027c25 */ /* 0x000fe2000f8e0002 */
[----:B------:R-:W-:-:S03]  /*b370*/  UMOV UR4, 0xffffffff ;  /* 0xffffffff00047882 */ /* 0x000fc60000000000 */
[----:B------:R-:W-:Y:S01]  /*b380*/  IMAD R5, R24, UR5, R5 ;  /* 0x0000000518057c24 */ /* 0x000fe2000f8e0205 */
[----:B------:R-:W-:-:S04]  /*b390*/  IADD3 R7, P0, R2, UR6, RZ ;  /* 0x0000000602077c10 */ /* 0x000fc8000ff1e0ff */
[----:B------:R-:W-:Y:S01]  /*b3a0*/  IADD3.X R8, R3, UR7, R5, P0, !PT ;  /* 0x0000000703087c10 */ /* 0x000fe200087fe405 */
[----:B------:R-:W-:Y:S01]  /*b3b0*/  IMAD R5, R25, 0x8000, R33 ;  /* 0x0000800019057824 */ /* 0x000fe200078e0221 */
[----:B------:R-:W-:Y:S07]  /*b3c0*/  BRA.DIV UR4, `(.L_x_50) ;  /* 0x0000004204447947 */ /* 0x000fee000b800000 */
[----:B------:R-:W1:Y:S01]  /*b3d0*/  SHFL.IDX PT, R14, R7, RZ, 0x181f ;  /* 0x00181fff070e7589 */ /* 0x000e6200000e0000 */
[----:B------:R-:W-:Y:S01]  /*b3e0*/  LOP3.LUT P3, RZ, R17, 0x8000000, RZ, 0xc0, !PT ;  /* 0x0800000011ff7812 */ /* 0x000fe2000786c0ff */
[----:B------:R-:W-:Y:S01]  /*b3f0*/  VIADD R5, R5, UR41 ;  /* 0x0000002905057c36 */ /* 0x000fe20008000000 */
[C---:B------:R-:W-:Y:S01]  /*b400*/  LOP3.LUT P2, RZ, R17.reuse, 0x4000000, RZ, 0xc0, !PT ;  /* 0x0400000011ff7812 */ /* 0x040fe2000784c0ff */
[----:B------:R-:W2:Y:S01]  /*b410*/  SHFL.IDX PT, R3, R8, RZ, 0x181f ;  /* 0x00181fff08037589 */ /* 0x000ea200000e0000 */
[C---:B------:R-:W-:Y:S02]  /*b420*/  LOP3.LUT P6, RZ, R17.reuse, 0x80000, RZ, 0xc0, !PT ;  /* 0x0008000011ff7812 */ /* 0x040fe400078cc0ff */
[C---:B------:R-:W-:Y:S02]  /*b430*/  LOP3.LUT P1, RZ, R17.reuse, 0x2000000, RZ, 0xc0, !PT ;  /* 0x0200000011ff7812 */ /* 0x040fe4000782c0ff */
[----:B------:R-:W-:-:S09]  /*b440*/  LOP3.LUT R17, R17, 0xbfffffff, RZ, 0xc0, !PT ;  /* 0xbfffffff11117812 */ /* 0x000fd200078ec0ff */
[----:B------:R-:W-:-:S04]  /*b450*/  @P6 LOP3.LUT R17, R17, 0x40000000, RZ, 0xfc, !PT ;  /* 0x4000000011116812 */ /* 0x000fc800078efcff */
[C---:B------:R-:W-:Y:S02]  /*b460*/  LOP3.LUT P6, RZ, R17.reuse, 0x200000, RZ, 0xc0, !PT ;  /* 0x0020000011ff7812 */ /* 0x040fe400078cc0ff */
[----:B-1----:R-:W-:Y:S02]  /*b470*/  IADD3 R2, P0, R30, R14, RZ ;  /* 0x0000000e1e027210 */ /* 0x002fe40007f1e0ff */
[----:B------:R-:W1:Y:S01]  /*b480*/  SHFL.IDX PT, R14, R7, 0x1, 0x181f ;  /* 0x00381f00070e7f89 */ /* 0x000e6200000e0000 */
[----:B------:R-:W-:Y:S02]  /*b490*/  LOP3.LUT R17, R17, 0x7fffffff, RZ, 0xc0, !PT ;  /* 0x7fffffff11117812 */ /* 0x000fe400078ec0ff */
[----:B--2---:R-:W-:-:S05]  /*b4a0*/  IMAD.X R3, RZ, RZ, R3, P0 ;  /* 0x000000ffff037224 */ /* 0x004fca00000e0603 */
[----:B------:R-:W-:Y:S01]  /*b4b0*/  LDGSTS.E.BYPASS.LTC128B.128 [R5+0x10400], desc[UR48][R2.64], !P3 ;  /* 0x1040000002057fae */ /* 0x000fe2000d901d70 */
[----:B------:R-:W-:-:S03]  /*b4c0*/  @P6 LOP3.LUT R17, R17, 0x80000000, RZ, 0xfc, !PT ;  /* 0x8000000011116812 */ /* 0x000fc600078efcff */
[----:B------:R2:W-:Y:S01]  /*b4d0*/  LDGSTS.E.BYPASS.LTC128B.128 [R5+0x14400], desc[UR48][R2.64+0x80], !P2 ;  /* 0x1440008002057fae */ /* 0x0005e2000d101d70 */
[C---:B------:R-:W-:Y:S02]  /*b4e0*/  LOP3.LUT P6, RZ, R17.reuse, 0x800000, RZ, 0xc0, !PT ;  /* 0x0080000011ff7812 */ /* 0x040fe400078cc0ff */
[C---:B------:R-:W-:Y:S02]  /*b4f0*/  LOP3.LUT P5, RZ, R17.reuse, 0x40000, RZ, 0xc0, !PT ;  /* 0x0004000011ff7812 */ /* 0x040fe400078ac0ff */
[C---:B------:R-:W-:Y:S02]  /*b500*/  LOP3.LUT P4, RZ, R17.reuse, 0x20000, RZ, 0xc0, !PT ;  /* 0x0002000011ff7812 */ /* 0x040fe4000788c0ff */
[C---:B------:R-:W-:Y:S02]  /*b510*/  LOP3.LUT P3, RZ, R17.reuse, 0x10000, RZ, 0xc0, !PT ;  /* 0x0001000011ff7812 */ /* 0x040fe4000786c0ff */
[----:B------:R-:W-:Y:S01]  /*b520*/  LOP3.LUT P2, RZ, R17, 0x8000, RZ, 0xc0, !PT ;  /* 0x0000800011ff7812 */ /* 0x000fe2000784c0ff */
[----:B--2---:R-:W2:Y:S01]  /*b530*/  SHFL.IDX PT, R3, R8, 0x1, 0x181f ;  /* 0x00381f0008037f89 */ /* 0x004ea200000e0000 */
[----:B-1----:R-:W-:-:S03]  /*b540*/  IADD3 R2, P0, R30, R14, RZ ;  /* 0x0000000e1e027210 */ /* 0x002fc60007f1e0ff */
[----:B------:R-:W1:Y:S01]  /*b550*/  SHFL.IDX PT, R14, R7, 0x2, 0x181f ;  /* 0x00581f00070e7f89 */ /* 0x000e6200000e0000 */
[----:B--2---:R-:W-:Y:S02]  /*b560*/  IADD3.X R3, RZ, R3, RZ, P0, !PT ;  /* 0x00000003ff037210 */ /* 0x004fe400007fe4ff */
[----:B------:R-:W-:-:S03]  /*b570*/  LOP3.LUT P0, RZ, R17, 0x1000000, RZ, 0xc0, !PT ;  /* 0x0100000011ff7812 */ /* 0x000fc6000780c0ff */
[----:B------:R-:W-:Y:S01]  /*b580*/  LDGSTS.E.BYPASS.LTC128B.128 [R5+0x10c00], desc[UR48][R2.64], !P1 ;  /* 0x10c0000002057fae */ /* 0x000fe2000c901d70 */
[----:B------:R-:W-:-:S09]  /*b590*/  LOP3.LUT P1, RZ, R17, 0x4000, RZ, 0xc0, !PT ;  /* 0x0000400011ff7812 */ /* 0x000fd2000782c0ff */
[----:B------:R2:W-:Y:S04]  /*b5a0*/  LDGSTS.E.BYPASS.LTC128B.128 [R5+0x14c00], desc[UR48][R2.64+0x80], !P0 ;  /* 0x14c0008002057fae */ /* 0x0005e8000c101d70 */
[----:B--2---:R-:W2:Y:S01]  /*b5b0*/  SHFL.IDX PT, R3, R8, 0x2, 0x181f ;  /* 0x00581f0008037f89 */ /* 0x004ea200000e0000 */
[----:B-1----:R-:W-:-:S03]  /*b5c0*/  IADD3 R2, P0, R30, R14, RZ ;  /* 0x0000000e1e027210 */ /* 0x002fc60007f1e0ff */
[----:B------:R-:W1:Y:S02]  /*b5d0*/  SHFL.IDX PT, R14, R7, 0x3, 0x181f ;  /* 0x00781f00070e7f89 */ /* 0x000e6400000e0000 */
[----:B--2---:R-:W-:Y:S01]  /*b5e0*/  IMAD.X R3, RZ, RZ, R3, P0 ;  /* 0x000000ffff037224 */ /* 0x004fe200000e0603 */
[----:B------:R-:W-:-:S04]  /*b5f0*/  LOP3.LUT P0, RZ, R17, 0x400000, RZ, 0xc0, !PT ;  /* 0x0040000011ff7812 */ /* 0x000fc8000780c0ff */
[----:B------:R-:W-:Y:S01]  /*b600*/  LDGSTS.E.BYPASS.LTC128B.128 [R5+0x11400], desc[UR48][R2.64], !P6 ;  /* 0x1140000002057fae */ /* 0x000fe2000f101d70 */
[----:B------:R-:W-:-:S08]  /*b610*/  LOP3.LUT P6, RZ, R17, 0x80000000, RZ, 0xc0, !PT ;  /* 0x8000000011ff7812 */ /* 0x000fd000078cc0ff */
        /* <DEDUP_REMOVED lines=12> */
[----:B--2---:R-:W-:-:S05]  /*b6e0*/  IMAD.X R3, RZ, RZ, R3, P0 ;  /* 0x000000ffff037224 */ /* 0x004fca00000e0603 */
[----:B------:R-:W-:Y:S04]  /*b6f0*/  LDGSTS.E.BYPASS.LTC128B.128 [R5+0x12400], desc[UR48][R2.64], !P6 ;  /* 0x1240000002057fae */ /* 0x000fe8000f101d70 */
        /* <DEDUP_REMOVED lines=9> */
[----:B------:R1:W3:Y:S04]  /*b790*/  SHFL.IDX PT, R14, R7, 0x7, 0x181f ;  /* 0x00f81f00070e7f89 */ /* 0x0002e800000e0000 */
[----:B------:R-:W4:Y:S01]  /*b7a0*/  SHFL.IDX PT, R8, R8, 0x7, 0x181f ;  /* 0x00f81f0008087f89 */ /* 0x000f2200000e0000 */
[----:B--2---:R-:W-:-:S05]  /*b7b0*/  IMAD.X R3, RZ, RZ, R3, P0 ;  /* 0x000000ffff037224 */ /* 0x004fca00000e0603 */
[----:B------:R1:W-:Y:S04]  /*b7c0*/  LDGSTS.E.BYPASS.LTC128B.128 [R5+0x13400], desc[UR48][R2.64], !P2 ;  /* 0x1340000002057fae */ /* 0x0003e8000d101d70 */
[----:B---34-:R1:W-:Y:S02]  /*b7d0*/  LDGSTS.E.BYPASS.LTC128B.128 [R5+0x17400], desc[UR48][R2.64+0x80], !P1 ;  /* 0x1740008002057fae */ /* 0x0183e4000c901d70 */
.L_x_126:
[C---:B------:R-:W-:Y:S02]  /*b7e0*/  LOP3.LUT P2, RZ, R17.reuse, 0x20000000, RZ, 0xc0, !PT ;  /* 0x2000000011ff7812 */ /* 0x040fe4000784c0ff */
[----:B------:R-:W-:Y:S02]  /*b7f0*/  LOP3.LUT P1, RZ, R17, 0x10000000, RZ, 0xc0, !PT ;  /* 0x1000000011ff7812 */ /* 0x000fe4000782c0ff */
[----:B-1----:R-:W-:-:S05]  /*b800*/  IADD3 R2, P0, R30, R14, RZ ;  /* 0x0000000e1e027210 */ /* 0x002fca0007f1e0ff */
[----:B------:R-:W-:Y:S01]  /*b810*/  IMAD.X R3, RZ, RZ, R8, P0 ;  /* 0x000000ffff037224 */ /* 0x000fe200000e0608 */
[----:B------:R-:W-:-:S04]  /*b820*/  PLOP3.LUT P0, PT, PT, PT, PT, 0x80, 0x0 ;  /* 0x000000000000781c */ /* 0x000fc80003f0f070 */
[----:B------:R-:W-:Y:S01]  /*b830*/  @!PT LDS RZ, [RZ] ;  /* 0x00000000fffff984 */ /* 0x000fe20000000800 */
[----:B------:R-:W-:Y:S01]  /*b840*/  @!PT LDS RZ, [RZ] ;  /* 0x00000000fffff984 */ /* 0x000fe20000000800 */
[----:B------:R-:W-:Y:S01]  /*b850*/  @!PT LDS RZ, [RZ] ;  /* 0x00000000fffff984 */ /* 0x000fe20000000800 */
[----:B------:R1:W-:Y:S04]  /*b860*/  LDGSTS.E.BYPASS.LTC128B.128 [R5+0x13c00], desc[UR48][R2.64], !P2 ;  /* 0x13c0000002057fae */ /* 0x0003e8000d101d70 */
[----:B------:R1:W-:Y:S01]  /*b870*/  LDGSTS.E.BYPASS.LTC128B.128 [R5+0x17c00], desc[UR48][R2.64+0x80], !P1 ;  /* 0x17c0008002057fae */ /* 0x0003e2000c901d70 */
[----:B------:R-:W-:-:S04]  /*b880*/  NOP ;  /* 0x0000000000007918 */ /* 0x000fc80000000000 */
.L_x_51:
[----:B------:R-:W-:Y:S02]  /*b890*/  PLOP3.LUT P1, PT, P1, P0, PT, 0xa2, 0x0 ;  /* 0x000000000000781c */ /* 0x000fe40000f21472 */
[----:B------:R-:W-:-:S08]  /*b8a0*/  @P0 R2UR P1, UR4, R6 ;  /* 0x00000000060402ca */ /* 0x000fd00000020000 */
[----:B------:R-:W-:-:S05]  /*b8b0*/  @P0 PLOP3.LUT P0, PT, P1, PT, PT, 0x80, 0x0 ;  /* 0x000000000000081c */ /* 0x000fca0000f0f070 */
[----:B------:R-:W-:Y:S01]  /*b8c0*/  @!P1 SYNCS.ARRIVE.TRANS64.RED.A0T1 RZ, [UR4+0x38870], RZ ;  /* 0x038870ffffff99a7 */ /* 0x000fe20008200404 */
[----:B------:R-:W-:Y:S07]  /*b8d0*/  @!P1 ARRIVES.LDGSTSBAR.64.TRANSCNT [UR4+0x38870] ;  /* 0x03887000ff0099b0 */ /* 0x000fee0008000a84 */
[----:B------:R-:W-:Y:S05]  /*b8e0*/  @P0 BRA.U.ANY `(.L_x_51) ;  /* 0xfffffffd00e80947 */ /* 0x000fea000393ffff */
[----:B------:R-:W-:Y:S01]  /*b8f0*/  NOP ;  /* 0x0000000000007918 */ /* 0x000fe20000000000 */
[----:B-1----:R-:W-:-:S05]  /*b900*/  IMAD.U32 R2, RZ, RZ, UR46 ;  /* 0x0000002eff027e24 */ /* 0x002fca000f8e00ff */
[----:B------:R-:W-:-:S13]  /*b910*/  ISETP.NE.AND P2, PT, R2, 0x3, PT ;  /* 0x000000030200780c */ /* 0x000fda0003f45270 */
[----:B------:R-:W-:Y:S05]  /*b920*/  @!P2 BRA `(.L_x_52) ;  /* 0x000000000004a947 */ /* 0x000fea0003800000 */
[----:B------:R-:W-:Y:S01]  /*b930*/  BPT.TRAP 0x1 ;  /* 0x000000040000795c */ /* 0x000fe20000300000 */
.L_x_52:
[----:B------:R1:W-:Y:S01]  /*b940*/  SYNCS.ARRIVE.TRANS64.A1T0 RZ, [R6+URZ+0x38870], RZ ;  /* 0x038870ff06ff79a7 */ /* 0x0003e2000810003f */
[----:B------:R-:W-:Y:S05]  /*b950*/  @!P2 BRA `(.L_x_53) ;  /* 0x000000000004a947 */ /* 0x000fea0003800000 */
[----:B------:R-:W-:Y:S01]  /*b960*/  BPT.TRAP 0x1 ;  /* 0x000000040000795c */ /* 0x000fe20000300000 */
.L_x_53:
[----:B------:R-:W2:Y:S01]  /*b970*/  SYNCS.PHASECHK.TRANS64.TRYWAIT P0, [R6+URZ+0x38840], R18 ;  /* 0x03884012060075a7 */ /* 0x000ea2000800017f */
[----:B------:R-:W-:Y:S04]  /*b980*/  BSSY B0, `(.L_x_54) ;  /* 0x0000002000007945 */ /* 0x000fe80003800000 */
[----:B--2---:R-:W-:Y:S05]  /*b990*/  @!P0 BRA `(.L_x_55) ;  /* 0x0000004400308947 */ /* 0x004fea0003800000 */
.L_x_127:
[----:B------:R-:W-:Y:S05]  /*b9a0*/  BSYNC B0 ;  /* 0x0000000000007941 */ /* 0x000fea0003800000 */
.L_x_54:
[----:B------:R3:W5:Y:S01]  /*b9b0*/  LDL R20, [R1+0x4] ;  /* 0x0000040001147983 */ /* 0x0007620000100800 */
[----:B------:R-:W-:Y:S01]  /*b9c0*/  ULDC.64 UR4, c[0x0][0x300] ;  /* 0x0000c00000047ab9 */ /* 0x000fe20000000a00 */
[----:B------:R-:W-:Y:S01]  /*b9d0*/  ULDC.64 UR6, c[0x0][0x2e8] ;  /* 0x0000ba0000067ab9 */ /* 0x000fe20000000a00 */
[----:B------:R-:W-:Y:S01]  /*b9e0*/  IMAD R9, R9, UR4, RZ ;  /* 0x0000000409097c24 */ /* 0x000fe2000f8e02ff */
[C---:B------:R-:W-:Y:S01]  /*b9f0*/  LOP3.LUT P3, RZ, R17.reuse, 0x2, RZ, 0xc0, !PT ;  /* 0x0000000211ff7812 */ /* 0x040fe2000786c0ff */
[----:B------:R-:W-:Y:S01]  /*ba00*/  IMAD.WIDE.U32 R2, R4, UR4, RZ ;  /* 0x0000000404027c25 */ /* 0x000fe2000f8e00ff */
[----:B------:R-:W-:-:S03]  /*ba10*/  LOP3.LUT P1, RZ, R17, 0x1, RZ, 0xc0, !PT ;  /* 0x0000000111ff7812 */ /* 0x000fc6000782c0ff */
[----:B------:R-:W-:Y:S01]  /*ba20*/  IMAD R9, R4, UR5, R9 ;  /* 0x0000000504097c24 */ /* 0x000fe2000f8e0209 */
[----:B------:R-:W-:Y:S02]  /*ba30*/  ULDC.64 UR4, c[0x0][0x310] ;  /* 0x0000c40000047ab9 */ /* 0x000fe40000000a00 */
[----:B------:R-:W-:Y:S02]  /*ba40*/  IMAD R7, R10, UR4, RZ ;  /* 0x000000040a077c24 */ /* 0x000fe4000f8e02ff */
[----:B------:R-:W-:Y:S02]  /*ba50*/  IMAD.IADD R3, R3, 0x1, R9 ;  /* 0x0000000103037824 */ /* 0x000fe400078e0209 */
[C---:B------:R-:W-:Y:S02]  /*ba60*/  IMAD R7, R0.reuse, UR5, R7 ;  /* 0x0000000500077c24 */ /* 0x040fe4000f8e0207 */
[----:B------:R-:W-:Y:S01]  /*ba70*/  IMAD.WIDE.U32 R2, R0, UR4, R2 ;  /* 0x0000000400027c25 */ /* 0x000fe2000f8e0002 */
        /* <DEDUP_REMOVED lines=8> */
[----:B---3--:R-:W-:Y:S08]  /*bb00*/  BRA.DIV UR4, `(.L_x_56) ;  /* 0x0000004204e87947 */ /* 0x008ff0000b800000 */
[----:B------:R-:W3:Y:S01]  /*bb10*/  SHFL.IDX PT, R14, R4, RZ, 0x181f ;  /* 0x00181fff040e7589 */ /* 0x000ee200000e0000 */
[C---:B-----5:R-:W-:Y:S02]  /*bb20*/  ISETP.GE.AND P4, PT, R20.reuse, 0x1, PT ;  /* 0x000000011400780c */ /* 0x060fe40003f86270 */
[C---:B------:R-:W-:Y:S01]  /*bb30*/  ISETP.GE.AND P2, PT, R20.reuse, 0x11, PT ;  /* 0x000000111400780c */ /* 0x040fe20003f46270 */
[----:B------:R-:W4:Y:S01]  /*bb40*/  SHFL.IDX PT, R9, R0, RZ, 0x181f ;  /* 0x00181fff00097589 */ /* 0x000f2200000e0000 */
[C---:B------:R-:W-:Y:S02]  /*bb50*/  ISETP.GE.AND P5, PT, R20.reuse, 0x21, PT ;  /* 0x000000211400780c */ /* 0x040fe40003fa6270 */
[----:B------:R-:W-:Y:S01]  /*bb60*/  ISETP.GE.AND P6, PT, R20, 0x31, PT ;  /* 0x000000311400780c */ /* 0x000fe20003fc6270 */
[----:B------:R-:W-:Y:S04]  /*bb70*/  SHFL.IDX PT, R2, R0, 0x1, 0x181f ;  /* 0x00381f0000027f89 */ /* 0x000fe800000e0000 */
[----:B------:R-:W-:Y:S04]  /*bb80*/  SHFL.IDX PT, R7, R4, 0x3, 0x181f ;  /* 0x00781f0004077f89 */ /* 0x000fe800000e0000 */
[----:B------:R-:W-:Y:S04]  /*bb90*/  SHFL.IDX PT, R8, R0, 0x3, 0x181f ;  /* 0x00781f0000087f89 */ /* 0x000fe800000e0000 */
[----:B------:R-:W-:Y:S01]  /*bba0*/  SHFL.IDX PT, R10, R0, 0x4, 0x181f ;  /* 0x00981f00000a7f89 */ /* 0x000fe200000e0000 */
[----:B---3--:R-:W-:-:S03]  /*bbb0*/  @P4 IADD3 R3, P0, R30, R14, RZ ;  /* 0x0000000e1e034210 */ /* 0x008fc60007f1e0ff */
[----:B------:R-:W3:Y:S02]  /*bbc0*/  SHFL.IDX PT, R14, R4, 0x1, 0x181f ;  /* 0x00381f00040e7f89 */ /* 0x000ee400000e0000 */
[----:B----4-:R-:W-:Y:S01]  /*bbd0*/  @P4 IMAD.X R9, RZ, RZ, R9, P0 ;  /* 0x000000ffff094224 */ /* 0x010fe200000e0609 */
[C---:B---3--:R-:W-:Y:S02]  /*bbe0*/  @P2 IADD3 R12, P0, R30.reuse, R14, RZ ;  /* 0x0000000e1e0c2210 */ /* 0x048fe40007f1e0ff */
[----:B------:R-:W3:Y:S03]  /*bbf0*/  SHFL.IDX PT, R14, R4, 0x2, 0x181f ;  /* 0x00581f00040e7f89 */ /* 0x000ee600000e0000 */
[----:B------:R-:W-:Y:S02]  /*bc00*/  @P2 IMAD.X R11, RZ, RZ, R2, P0 ;  /* 0x000000ffff0b2224 */ /* 0x000fe400000e0602 */
[----:B------:R-:W4:Y:S01]  /*bc10*/  SHFL.IDX PT, R2, R0, 0x2, 0x181f ;  /* 0x00581f0000027f89 */ /* 0x000f2200000e0000 */
[----:B---3--:R-:W-:-:S05]  /*bc20*/  @P5 IADD3 R13, P0, R30, R14, RZ ;  /* 0x0000000e1e0d5210 */ /* 0x008fca0007f1e0ff */
[----:B----4-:R-:W-:Y:S01]  /*bc30*/  @P5 IMAD.X R14, RZ, RZ, R2, P0 ;  /* 0x000000ffff0e5224 */ /* 0x010fe200000e0602 */
[----:B------:R-:W-:Y:S01]  /*bc40*/  ISETP.GE.AND P5, PT, R20, 0x41, PT ;  /* 0x000000411400780c */ /* 0x000fe20003fa6270 */
[----:B------:R-:W-:Y:S01]  /*bc50*/  @P4 IMAD.MOV.U32 R2, RZ, RZ, R3 ;  /* 0x000000ffff024224 */ /* 0x000fe200078e0003 */
[----:B------:R-:W-:Y:S01]  /*bc60*/  @P6 IADD3 R7, P0, R30, R7, RZ ;  /* 0x000000071e076210 */ /* 0x000fe20007f1e0ff */
[----:B------:R-:W-:Y:S02]  /*bc70*/  @P4 IMAD.MOV.U32 R3, RZ, RZ, R9 ;  /* 0x000000ffff034224 */ /* 0x000fe400078e0009 */
[----:B------:R-:W3:Y:S02]  /*bc80*/  SHFL.IDX PT, R9, R4, 0x4, 0x181f ;  /* 0x00981f0004097f89 */ /* 0x000ee400000e0000 */
[----:B------:R-:W-:Y:S02]  /*bc90*/  @P6 IMAD.X R8, RZ, RZ, R8, P0 ;  /* 0x000000ffff086224 */ /* 0x000fe400000e0608 */
[----:B------:R-:W-:Y:S04]  /*bca0*/  @P4 LDGSTS.E.BYPASS.LTC128B.128 [R5+0x28400], desc[UR48][R2.64], !P3 ;  /* 0x2840000002054fae */ /* 0x000fe8000d901d70 */
[----:B------:R4:W-:Y:S01]  /*bcb0*/  @P4 LDGSTS.E.BYPASS.LTC128B.128 [R5+0x2c400], desc[UR48][R2.64+0x80], !P1 ;  /* 0x2c40008002054fae */ /* 0x0009e2000c901d70 */
[----:B------:R-:W-:Y:S01]  /*bcc0*/  ISETP.GE.AND P4, PT, R20, 0x51, PT ;  /* 0x000000511400780c */ /* 0x000fe20003f86270 */
[----:B----4-:R-:W-:-:S02]  /*bcd0*/  @P2 IMAD.MOV.U32 R2, RZ, RZ, R12 ;  /* 0x000000ffff022224 */ /* 0x010fc400078e000c */
[----:B------:R-:W-:Y:S02]  /*bce0*/  @P2 IMAD.MOV.U32 R3, RZ, RZ, R11 ;  /* 0x000000ffff032224 */ /* 0x000fe400078e000b */
[----:B------:R-:W4:Y:S01]  /*bcf0*/  SHFL.IDX PT, R11, R4, 0x5, 0x181f ;  /* 0x00b81f00040b7f89 */ /* 0x000f2200000e0000 */
[----:B---3--:R-:W-:-:S03]  /*bd00*/  @P5 IADD3 R9, P0, R30, R9, RZ ;  /* 0x000000091e095210 */ /* 0x008fc60007f1e0ff */
[----:B------:R-:W-:Y:S02]  /*bd10*/  @P2 LDGSTS.E.BYPASS.LTC128B.128 [R5+0x28c00], desc[UR48][R2.64], !P3 ;  /* 0x28c0000002052fae */ /* 0x000fe4000d901d70 */
[----:B------:R-:W-:Y:S02]  /*bd20*/  @P5 IMAD.X R10, RZ, RZ, R10, P0 ;  /* 0x000000ffff0a5224 */ /* 0x000fe400000e060a */
[----:B------:R3:W-:Y:S01]  /*bd30*/  @P2 LDGSTS.E.BYPASS.LTC128B.128 [R5+0x2cc00], desc[UR48][R2.64+0x80], !P1 ;  /* 0x2cc0008002052fae */ /* 0x0007e2000c901d70 */
[----:B------:R-:W-:-:S03]  /*bd40*/  ISETP.GE.AND P2, PT, R20, 0x61, PT ;  /* 0x000000611400780c */ /* 0x000fc60003f46270 */
[----:B---3--:R-:W3:Y:S01]  /*bd50*/  SHFL.IDX PT, R2, R0, 0x5, 0x181f ;  /* 0x00b81f0000027f89 */ /* 0x008ee200000e0000 */
[----:B----4-:R-:W-:-:S05]  /*bd60*/  @P4 IADD3 R11, P0, R30, R11, RZ ;  /* 0x0000000b1e0b4210 */ /* 0x010fca0007f1e0ff */
[----:B---3--:R-:W-:Y:S01]  /*bd70*/  @P4 IMAD.X R12, RZ, RZ, R2, P0 ;  /* 0x000000ffff0c4224 */ /* 0x008fe200000e0602 */
[----:B------:R-:W-:-:S13]  /*bd80*/  ISETP.GE.AND P0, PT, R20, 0x21, PT ;  /* 0x000000211400780c */ /* 0x000fda0003f06270 */
[----:B------:R-:W-:Y:S01]  /*bd90*/  @P0 IMAD.MOV.U32 R2, RZ, RZ, R13 ;  /* 0x000000ffff020224 */ /* 0x000fe200078e000d */
[----:B------:R-:W-:Y:S01]  /*bda0*/  @P0 MOV R3, R14 ;  /* 0x0000000e00030202 */ /* 0x000fe20000000f00 */
[----:B------:R-:W3:Y:S04]  /*bdb0*/  SHFL.IDX PT, R13, R4, 0x6, 0x181f ;  /* 0x00d81f00040d7f89 */ /* 0x000ee800000e0000 */
[----:B------:R-:W-:Y:S04]  /*bdc0*/  @P0 LDGSTS.E.BYPASS.LTC128B.128 [R5+0x29400], desc[UR48][R2.64], !P3 ;  /* 0x2940000002050fae */ /* 0x000fe8000d901d70 */
[----:B------:R4:W-:Y:S04]  /*bdd0*/  @P0 LDGSTS.E.BYPASS.LTC128B.128 [R5+0x2d400], desc[UR48][R2.64+0x80], !P1 ;  /* 0x2d40008002050fae */ /* 0x0009e8000c901d70 */
[----:B----4-:R-:W4:Y:S01]  /*bde0*/  SHFL.IDX PT, R2, R0, 0x6, 0x181f ;  /* 0x00d81f0000027f89 */ /* 0x010f2200000e0000 */
[----:B------:R-:W-:Y:S01]  /*bdf0*/  @P6 IMAD.MOV.U32 R3, RZ, RZ, R8 ;  /* 0x000000ffff036224 */ /* 0x000fe200078e0008 */
[----:B---3--:R-:W-:-:S02]  /*be00*/  @P2 IADD3 R13, P0, R30, R13, RZ ;  /* 0x0000000d1e0d2210 */ /* 0x008fc40007f1e0ff */
[----:B------:R-:W3:Y:S03]  /*be10*/  SHFL.IDX PT, R0, R0, 0x7, 0x181f ;  /* 0x00f81f0000007f89 */ /* 0x000ee600000e0000 */
[----:B----4-:R-:W-:Y:S02]  /*be20*/  @P2 IMAD.X R14, RZ, RZ, R2, P0 ;  /* 0x000000ffff0e2224 */ /* 0x010fe400000e0602 */
[----:B------:R-:W-:-:S05]  /*be30*/  @P6 IMAD.MOV.U32 R2, RZ, RZ, R7 ;  /* 0x000000ffff026224 */ /* 0x000fca00078e0007 */
[----:B------:R-:W-:Y:S04]  /*be40*/  @P6 LDGSTS.E.BYPASS.LTC128B.128 [R5+0x29c00], desc[UR48][R2.64], !P3 ;  /* 0x29c0000002056fae */ /* 0x000fe8000d901d70 */
[----:B------:R4:W-:Y:S02]  /*be50*/  @P6 LDGSTS.E.BYPASS.LTC128B.128 [R5+0x2dc00], desc[UR48][R2.64+0x80], !P1 ;  /* 0x2dc0008002056fae */ /* 0x0009e4000c901d70 */
[----:B----4-:R-:W-:Y:S02]  /*be60*/  @P5 IMAD.MOV.U32 R2, RZ, RZ, R9 ;  /* 0x000000ffff025224 */ /* 0x010fe400078e0009 */
        /* <DEDUP_REMOVED lines=8> */
[----:B------:R-:W-:Y:S02]  /*bef0*/  @P2 IMAD.MOV.U32 R3, RZ, RZ, R14 ;  /* 0x000000ffff032224 */ /* 0x000fe400078e000e */
[----:B------:R4:W0:Y:S04]  /*bf00*/  SHFL.IDX PT, R14, R4, 0x7, 0x181f ;  /* 0x00f81f00040e7f89 */ /* 0x00082800000e0000 */
[----:B------:R4:W-:Y:S04]  /*bf10*/  @P2 LDGSTS.E.BYPASS.LTC128B.128 [R5+0x2b400], desc[UR48][R2.64], !P3 ;  /* 0x2b40000002052fae */ /* 0x0009e8000d901d70 */
[----:B---3--:R4:W-:Y:S02]  /*bf20*/  @P2 LDGSTS.E.BYPASS.LTC128B.128 [R5+0x2f400], desc[UR48][R2.64+0x80], !P1 ;  /* 0x2f40008002052fae */ /* 0x0089e4000c901d70 */
.L_x_145:
[----:B------:R-:W-:-:S13]  /*bf30*/  ISETP.GE.AND P2, PT, R20, 0x71, PT ;  /* 0x000000711400780c */ /* 0x000fda0003f46270 */
[----:B0---4-:R-:W-:-:S05]  /*bf40*/  @P2 IADD3 R2, P0, R30, R14, RZ ;  /* 0x0000000e1e022210 */ /* 0x011fca0007f1e0ff */
[----:B------:R-:W-:Y:S01]  /*bf50*/  @P2 IMAD.X R3, RZ, RZ, R0, P0 ;  /* 0x000000ffff032224 */ /* 0x000fe200000e0600 */
[----:B------:R-:W-:-:S04]  /*bf60*/  PLOP3.LUT P0, PT, PT, PT, PT, 0x80, 0x0 ;  /* 0x000000000000781c */ /* 0x000fc80003f0f070 */
[----:B------:R-:W-:Y:S01]  /*bf70*/  @!PT LDS RZ, [RZ] ;  /* 0x00000000fffff984 */ /* 0x000fe20000000800 */
[----:B------:R-:W-:Y:S01]  /*bf80*/  @!PT LDS RZ, [RZ] ;  /* 0x00000000fffff984 */ /* 0x000fe20000000800 */
[----:B------:R-:W-:Y:S01]  /*bf90*/  @!PT LDS RZ, [RZ] ;  /* 0x00000000fffff984 */ /* 0x000fe20000000800 */
[----:B------:R0:W-:Y:S04]  /*bfa0*/  @P2 LDGSTS.E.BYPASS.LTC128B.128 [R5+0x2bc00], desc[UR48][R2.64], !P3 ;  /* 0x2bc0000002052fae */ /* 0x0001e8000d901d70 */
[----:B------:R0:W-:Y:S01]  /*bfb0*/  @P2 LDGSTS.E.BYPASS.LTC128B.128 [R5+0x2fc00], desc[UR48][R2.64+0x80], !P1 ;  /* 0x2fc0008002052fae */ /* 0x0001e2000c901d70 */
[----:B------:R-:W-:-:S04]  /*bfc0*/  NOP ;  /* 0x0000000000007918 */ /* 0x000fc80000000000 */
.L_x_57:
[----:B------:R-:W-:Y:S02]  /*bfd0*/  PLOP3.LUT P1, PT, P1, P0, PT, 0xa2, 0x0 ;  /* 0x000000000000781c */ /* 0x000fe40000f21472 */
[----:B------:R-:W-:-:S08]  /*bfe0*/  @P0 R2UR P1, UR4, R6 ;  /* 0x00000000060402ca */ /* 0x000fd00000020000 */
[----:B------:R-:W-:-:S05]  /*bff0*/  @P0 PLOP3.LUT P0, PT, P1, PT, PT, 0x80, 0x0 ;  /* 0x000000000000081c */ /* 0x000fca0000f0f070 */
[----:B------:R-:W-:Y:S01]  /*c000*/  @!P1 SYNCS.ARRIVE.TRANS64.RED.A0T1 RZ, [UR4+0x38830], RZ ;  /* 0x038830ffffff99a7 */ /* 0x000fe20008200404 */
[----:B------:R-:W-:Y:S07]  /*c010*/  @!P1 ARRIVES.LDGSTSBAR.64.TRANSCNT [UR4+0x38830] ;  /* 0x03883000ff0099b0 */ /* 0x000fee0008000a84 */
[----:B------:R-:W-:Y:S05]  /*c020*/  @P0 BRA.U.ANY `(.L_x_57) ;  /* 0xfffffffd00e80947 */ /* 0x000fea000393ffff */
[----:B------:R-:W-:Y:S01]  /*c030*/  NOP ;  /* 0x0000000000007918 */ /* 0x000fe20000000000 */
[----:B------:R-:W-:-:S05]  /*c040*/  IMAD.U32 R0, RZ, RZ, UR46 ;  /* 0x0000002eff007e24 */ /* 0x000fca000f8e00ff */
[----:B------:R-:W-:-:S13]  /*c050*/  ISETP.NE.AND P2, PT, R0, 0x3, PT ;  /* 0x000000030000780c */ /* 0x000fda0003f45270 */
[----:B------:R-:W-:Y:S05]  /*c060*/  @!P2 BRA `(.L_x_58) ;  /* 0x000000000004a947 */ /* 0x000fea0003800000 */
[----:B------:R-:W-:Y:S01]  /*c070*/  BPT.TRAP 0x1 ;  /* 0x000000040000795c */ /* 0x000fe20000300000 */
.L_x_58:
[----:B------:R3:W-:Y:S02]  /*c080*/  SYNCS.ARRIVE.TRANS64.A1T0 RZ, [R6+URZ+0x38830], RZ ;  /* 0x038830ff06ff79a7 */ /* 0x0007e4000810003f */
[----:B------:R-:W-:Y:S05]  /*c090*/  WARPSYNC.ALL ;  /* 0x0000000000007948 */ /* 0x000fea0003800000 */
[----:B------:R-:W-:-:S04]  /*c0a0*/  UIADD3 UR4, UR41, 0x20400, URZ ;  /* 0x0002040029047890 */ /* 0x000fc8000fffe03f */
[----:B------:R-:W-:Y:S01]  /*c0b0*/  ULOP3.LUT UP0, URZ, UR4, 0x3ff, URZ, 0xc0, !UPT ;  /* 0x000003ff043f7892 */ /* 0x000fe2000f80c03f */
[----:B------:R-:W-:Y:S05]  /*c0c0*/  BAR.SYNC.DEFER_BLOCKING 0x8, 0x180 ;  /* 0x0206000000007b1d */ /* 0x000fea0000010000 */
        /* <DEDUP_REMOVED lines=9> */
[----:B-123--:R-:W-:Y:S02]  /*c160*/  IMAD.U32 R6, RZ, RZ, UR8 ;  /* 0x00000008ff067e24 */ /* 0x00efe4000f8e00ff */
[----:B------:R-:W-:-:S02]  /*c170*/  IMAD.U32 R7, RZ, RZ, UR9 ;  /* 0x00000009ff077e24 */ /* 0x000fc4000f8e00ff */
[----:B------:R-:W-:Y:S02]  /*c180*/  IMAD.U32 R10, RZ, RZ, UR4 ;  /* 0x00000004ff0a7e24 */ /* 0x000fe4000f8e00ff */
[----:B------:R-:W-:Y:S02]  /*c190*/  IMAD.U32 R11, RZ, RZ, UR5 ;  /* 0x00000005ff0b7e24 */ /* 0x000fe4000f8e00ff */
[----:B------:R-:W-:Y:S02]  /*c1a0*/  IMAD.MOV.U32 R8, RZ, RZ, 0x70 ;  /* 0x00000070ff087424 */ /* 0x000fe400078e00ff */
[----:B------:R-:W-:Y:S02]  /*c1b0*/  IMAD.MOV.U32 R12, RZ, RZ, 0x1 ;  /* 0x00000001ff0c7424 */ /* 0x000fe400078e00ff */
[----:B------:R-:W-:-:S07]  /*c1c0*/  IMAD.MOV.U32 R13, RZ, RZ, RZ ;  /* 0x000000ffff0d7224 */ /* 0x000fce00078e00ff */
[----:B------:R-:W-:-:S07]  /*c1d0*/  LEPC R20, `(.L_x_59) ;  /* 0x000000001014794e */ /* 0x000fce0000000000 */
[----:B0-----:R-:W-:Y:S05]  /*c1e0*/  CALL.ABS.NOINC R2 ;  /* 0x0000000002007343 */ /* 0x001fea0003c00000 */
.L_x_59:
[----:B------:R-:W4:Y:S01]  /*c1f0*/  LDC R7, c[0x0][0x448] ;  /* 0x00011200ff077b82 */ /* 0x000f220000000800 */
[----:B0-----:R-:W2:Y:S01]  /*c200*/  S2R R2, SR_TID.X ;  /* 0x0000000000027919 */ /* 0x001ea20000002100 */
[----:B------:R-:W-:Y:S01]  /*c210*/  IADD3 R4, RZ, -UR43, RZ ;  /* 0x8000002bff047c10 */ /* 0x000fe2000fffe0ff */
[----:B------:R-:W-:Y:S01]  /*c220*/  ULDC.64 UR8, c[0x0][0x2d8] ;  /* 0x0000b60000087ab9 */ /* 0x000fe20000000a00 */
[----:B------:R-:W-:Y:S01]  /*c230*/  R2UR UR6, R32 ;  /* 0x00000000200672ca */ /* 0x000fe200000e0000 */
[----:B------:R-:W-:Y:S01]  /*c240*/  VIADD R8, R33, UR41 ;  /* 0x0000002921087c36 */ /* 0x000fe20008000000 */
[C---:B------:R-:W-:Y:S02]  /*c250*/  R2UR UR7, R24.reuse ;  /* 0x00000000180772ca */ /* 0x040fe400000e0000 */
[----:B------:R-:W0:Y:S01]  /*c260*/  LDC R5, c[0x0][0xc38] ;  /* 0x00030e00ff057b82 */ /* 0x000e220000000800 */
[----:B------:R-:W-:Y:S02]  /*c270*/  R2UR UR4, R24 ;  /* 0x00000000180472ca */ /* 0x000fe400000e0000 */
[----:B------:R-:W-:-:S02]  /*c280*/  LOP3.LUT P4, RZ, R17, 0x1000, RZ, 0xc0, !PT ;  /* 0x0000100011ff7812 */ /* 0x000fc4000788c0ff */
[----:B------:R-:W-:-:S04]  /*c290*/  LOP3.LUT P5, RZ, R17, 0x800, RZ, 0xc0, !PT ;  /* 0x0000080011ff7812 */ /* 0x000fc800078ac0ff */
[----:B------:R-:W-:-:S04]  /*c2a0*/  UIMAD UR6, UR6, UR8, URZ ;  /* 0x00000008060672a4 */ /* 0x000fc8000f8e023f */
[----:B------:R-:W-:Y:S02]  /*c2b0*/  UIMAD UR7, UR7, UR9, UR6 ;  /* 0x00000009070772a4 */ /* 0x000fe4000f8e0206 */
[----:B------:R-:W-:Y:S01]  /*c2c0*/  UIMAD.WIDE.U32 UR4, UR4, UR8, URZ ;  /* 0x00000008040472a5 */ /* 0x000fe2000f8e003f */
[----:B----4-:R-:W-:Y:S01]  /*c2d0*/  ISETP.NE.AND P0, PT, R7, 0x1, PT ;  /* 0x000000010700780c */ /* 0x010fe20003f05270 */
[----:B------:R-:W-:Y:S01]  /*c2e0*/  USHF.R.S32.HI UR6, URZ, 0x1f, UR44 ;  /* 0x0000001f3f067899 */ /* 0x000fe2000801142c */
[----:B------:R-:W-:Y:S01]  /*c2f0*/  ULDC.64 UR8, c[0x0][0x2e0] ;  /* 0x0000b80000087ab9 */ /* 0x000fe20000000a00 */
[----:B------:R-:W-:Y:S02]  /*c300*/  UIADD3 UR5, UR5, UR7, URZ ;  /* 0x0000000705057290 */ /* 0x000fe4000fffe03f */
[----:B------:R-:W-:Y:S01]  /*c310*/  UIMAD UR6, UR6, UR8, URZ ;  /* 0x00000008060672a4 */ /* 0x000fe2000f8e023f */
[----:B0-----:R-:W-:Y:S01]  /*c320*/  IMAD R4, R5, R4, UR37 ;  /* 0x0000002505047e24 */ /* 0x001fe2000f8e0204 */
[C---:B--2---:R-:W-:Y:S01]  /*c330*/  LOP3.LUT R18, R2.reuse, 0x7f, RZ, 0xc0, !PT ;  /* 0x0000007f02127812 */ /* 0x044fe200078ec0ff */
[----:B------:R-:W-:Y:S01]  /*c340*/  IMAD.SHL.U32 R2, R2, 0x10, RZ ;  /* 0x0000001002027824 */ /* 0x000fe200078e00ff */
[----:B------:R-:W-:Y:S01]  /*c350*/  UIMAD UR6, UR44, UR9, UR6 ;  /* 0x000000092c0672a4 */ /* 0x000fe2000f8e0206 */
[----:B------:R-:W-:-:S03]  /*c360*/  IMAD.SHL.U32 R4, R4, 0x80, RZ ;  /* 0x0000008004047824 */ /* 0x000fc600078e00ff */
[----:B------:R-:W0:Y:S01]  /*c370*/  @P0 LDC R0, c[0x0][0x44c] ;  /* 0x00011300ff000b82 */ /* 0x000e220000000800 */
[----:B------:R-:W-:Y:S01]  /*c380*/  SHF.R.U32.HI R18, RZ, 0x3, R18 ;  /* 0x00000003ff127819 */ /* 0x000fe20000011612 */
[----:B------:R-:W-:-:S03]  /*c390*/  UIMAD.WIDE.U32 UR4, UR44, UR8, UR4 ;  /* 0x000000082c0472a5 */ /* 0x000fc6000f8e0004 */
[----:B------:R-:W-:Y:S01]  /*c3a0*/  LOP3.LUT R2, R18, 0x70, R2, 0xf8, !PT ;  /* 0x0000007012027812 */ /* 0x000fe200078ef802 */
[----:B------:R-:W-:Y:S01]  /*c3b0*/  ULDC.64 UR8, c[0x0][0x2d0] ;  /* 0x0000b40000087ab9 */ /* 0x000fe20000000a00 */
[----:B------:R-:W2:Y:S01]  /*c3c0*/  S2R R18, SR_TID.X ;  /* 0x0000000000127919 */ /* 0x000ea20000002100 */
[----:B------:R-:W4:Y:S01]  /*c3d0*/  @P0 LDC R3, c[0x0][0x450] ;  /* 0x00011400ff030b82 */ /* 0x000f220000000800 */
[----:B-1-3--:R-:W-:Y:S01]  /*c3e0*/  LOP3.LUT R6, R2, R4, RZ, 0xfc, !PT ;  /* 0x0000000402067212 */ /* 0x00afe200078efcff */
[----:B------:R-:W-:Y:S01]  /*c3f0*/  UIADD3 UR5, UR5, UR6, URZ ;  /* 0x0000000605057290 */ /* 0x000fe2000fffe03f */
[----:B------:R-:W-:-:S03]  /*c400*/  IMAD.U32 R9, RZ, RZ, UR8 ;  /* 0x00000008ff097e24 */ /* 0x000fc6000f8e00ff */
[----:B------:R-:W-:Y:S02]  /*c410*/  IMAD.MOV.U32 R2, RZ, RZ, R6 ;  /* 0x000000ffff027224 */ /* 0x000fe400078e0006 */
[----:B0-----:R-:W-:-:S05]  /*c420*/  @P0 IMAD.HI.U32 R0, R6, R0, RZ ;  /* 0x0000000006000227 */ /* 0x001fca00078e00ff */
[----:B----4-:R-:W-:-:S04]  /*c430*/  @P0 SHF.R.U32.HI R2, RZ, R3, R0 ;  /* 0x00000003ff020219 */ /* 0x010fc80000011600 */
[--C-:B------:R-:W-:Y:S01]  /*c440*/  SHF.R.S32.HI R0, RZ, 0x1f, R2.reuse ;  /* 0x0000001fff007819 */ /* 0x100fe20000011402 */
[----:B------:R-:W-:Y:S01]  /*c450*/  IMAD.MOV R5, RZ, RZ, -R2 ;  /* 0x000000ffff057224 */ /* 0x000fe200078e0a02 */
[----:B--2---:R-:W-:-:S03]  /*c460*/  LOP3.LUT R10, R18, 0x7f, RZ, 0xc0, !PT ;  /* 0x0000007f120a7812 */ /* 0x004fc600078ec0ff */
[----:B------:R-:W-:Y:S02]  /*c470*/  IMAD R3, R0, UR8, RZ ;  /* 0x0000000800037c24 */ /* 0x000fe4000f8e02ff */
[----:B------:R-:W-:Y:S01]  /*c480*/  IMAD R5, R7, R5, R6 ;  /* 0x0000000507057224 */ /* 0x000fe200078e0206 */
[----:B------:R-:W-:Y:S01]  /*c490*/  SHF.R.U32.HI R10, RZ, 0x3, R10 ;  /* 0x00000003ff0a7819 */ /* 0x000fe2000001160a */
[C---:B------:R-:W-:Y:S02]  /*c4a0*/  IMAD R7, R2.reuse, UR9, R3 ;  /* 0x0000000902077c24 */ /* 0x040fe4000f8e0203 */
[----:B------:R-:W-:Y:S01]  /*c4b0*/  IMAD.WIDE.U32 R2, R2, R9, UR4 ;  /* 0x0000000402027e25 */ /* 0x000fe2000f8e0009 */
[----:B------:R-:W-:Y:S01]  /*c4c0*/  SHF.R.S32.HI R0, RZ, 0x1f, R5 ;  /* 0x0000001fff007819 */ /* 0x000fe20000011405 */
[----:B------:R-:W-:Y:S02]  /*c4d0*/  ULDC.64 UR4, c[0x0][0x2c8] ;  /* 0x0000b20000047ab9 */ /* 0x000fe40000000a00 */
[----:B------:R-:W-:-:S02]  /*c4e0*/  IMAD.IADD R3, R3, 0x1, R7 ;  /* 0x0000000103037824 */ /* 0x000fc400078e0207 */
[----:B------:R-:W-:Y:S02]  /*c4f0*/  IMAD R0, R0, UR4, RZ ;  /* 0x0000000400007c24 */ /* 0x000fe4000f8e02ff */
[----:B------:R-:W-:-:S04]  /*c500*/  IMAD.WIDE.U32 R2, R5, UR4, R2 ;  /* 0x0000000405027c25 */ /* 0x000fc8000f8e0002 */
[----:B------:R-:W-:Y:S01]  /*c510*/  IMAD R5, R5, UR5, R0 ;  /* 0x0000000505057c24 */ /* 0x000fe2000f8e0200 */
[----:B------:R-:W-:Y:S02]  /*c520*/  ULDC.64 UR4, c[0x0][0x280] ;  /* 0x0000a00000047ab9 */ /* 0x000fe40000000a00 */
[----:B------:R-:W-:Y:S01]  /*c530*/  IADD3 R0, P0, R2, UR4, RZ ;  /* 0x0000000402007c10 */ /* 0x000fe2000ff1e0ff */
[----:B------:R-:W-:-:S03]  /*c540*/  UMOV UR4, 0xffffffff ;  /* 0xffffffff00047882 */ /* 0x000fc60000000000 */
[----:B------:R-:W-:Y:S01]  /*c550*/  IADD3.X R5, R3, UR5, R5, P0, !PT ;  /* 0x0000000503057c10 */ /* 0x000fe200087fe405 */
[----:B------:R-:W-:Y:S08]  /*c560*/  BRA.DIV UR4, `(.L_x_60) ;  /* 0x0000004204f87947 */ /* 0x000ff0000b800000 */
[----:B------:R-:W0:Y:S01]  /*c570*/  SHFL.IDX PT, R14, R0, RZ, 0x181f ;  /* 0x00181fff000e7589 */ /* 0x000e2200000e0000 */
[----:B------:R-:W-:-:S03]  /*c580*/  IMAD.IADD R4, R10, 0x1, R4 ;  /* 0x000000010a047824 */ /* 0x000fc600078e0204 */
[----:B------:R-:W1:Y:S01]  /*c590*/  SHFL.IDX PT, R2, R5, RZ, 0x181f ;  /* 0x00181fff05027589 */ /* 0x000e6200000e0000 */
[C---:B------:R-:W-:Y:S01]  /*c5a0*/  VIADD R7, R4.reuse, 0x10 ;  /* 0x0000001004077836 */ /* 0x040fe20000000000 */
[----:B------:R-:W-:Y:S02]  /*c5b0*/  ISETP.GE.AND P1, PT, R4, UR40, PT ;  /* 0x0000002804007c0c */ /* 0x000fe4000bf26270 */
[----:B------:R-:W-:Y:S11]  /*c5c0*/  SHFL.IDX PT, R6, R5, 0x1, 0x181f ;  /* 0x00381f0005067f89 */ /* 0x000ff600000e0000 */
[----:B0-----:R-:W-:-:S05]  /*c5d0*/  @!P1 IADD3 R14, P0, R30, R14, RZ ;  /* 0x0000000e1e0e9210 */ /* 0x001fca0007f1e0ff */
[----:B-1----:R-:W-:Y:S02]  /*c5e0*/  @!P1 IMAD.X R3, RZ, RZ, R2, P0 ;  /* 0x000000ffff039224 */ /* 0x002fe400000e0602 */
[----:B------:R-:W-:Y:S02]  /*c5f0*/  @!P1 IMAD.MOV.U32 R2, RZ, RZ, R14 ;  /* 0x000000ffff029224 */ /* 0x000fe400078e000e */
[----:B------:R-:W0:Y:S04]  /*c600*/  SHFL.IDX PT, R14, R0, 0x1, 0x181f ;  /* 0x00381f00000e7f89 */ /* 0x000e2800000e0000 */
[----:B------:R-:W-:Y:S04]  /*c610*/  @!P1 LDGSTS.E.BYPASS.LTC128B.128 [R8+0x20400], desc[UR48][R2.64], !P4 ;  /* 0x2040000002089fae */ /* 0x000fe8000e101d70 */
[----:B------:R1:W-:Y:S01]  /*c620*/  @!P1 LDGSTS.E.BYPASS.LTC128B.128 [R8+0x24400], desc[UR48][R2.64+0x80], !P5 ;  /* 0x2440008002089fae */ /* 0x0003e2000e901d70 */
[----:B------:R-:W-:-:S13]  /*c630*/  ISETP.GE.AND P1, PT, R7, UR40, PT ;  /* 0x0000002807007c0c */ /* 0x000fda000bf26270 */
[----:B0-----:R-:W-:-:S05]  /*c640*/  @!P1 IADD3 R14, P0, R30, R14, RZ ;  /* 0x0000000e1e0e9210 */ /* 0x001fca0007f1e0ff */
[----:B-1----:R-:W-:Y:S02]  /*c650*/  @!P1 IMAD.MOV.U32 R2, RZ, RZ, R14 ;  /* 0x000000ffff029224 */ /* 0x002fe400078e000e */
[----:B------:R-:W-:Y:S01]  /*c660*/  @!P1 IMAD.X R7, RZ, RZ, R6, P0 ;  /* 0x000000ffff079224 */ /* 0x000fe200000e0606 */
[----:B------:R-:W0:Y:S03]  /*c670*/  SHFL.IDX PT, R14, R0, 0x2, 0x181f ;  /* 0x00581f00000e7f89 */ /* 0x000e2600000e0000 */
[----:B------:R-:W-:Y:S01]  /*c680*/  @!P1 IMAD.MOV.U32 R3, RZ, RZ, R7 ;  /* 0x000000ffff039224 */ /* 0x000fe200078e0007 */
[----:B------:R-:W1:Y:S01]  /*c690*/  SHFL.IDX PT, R6, R5, 0x2, 0x181f ;  /* 0x00581f0005067f89 */ /* 0x000e6200000e0000 */
[----:B------:R-:W-:-:S03]  /*c6a0*/  VIADD R7, R4, 0x20 ;  /* 0x0000002004077836 */ /* 0x000fc60000000000 */
[----:B------:R-:W-:Y:S04]  /*c6b0*/  @!P1 LDGSTS.E.BYPASS.LTC128B.128 [R8+0x20c00], desc[UR48][R2.64], !P4 ;  /* 0x20c0000002089fae */ /* 0x000fe8000e101d70 */
[----:B------:R2:W-:Y:S01]  /*c6c0*/  @!P1 LDGSTS.E.BYPASS.LTC128B.128 [R8+0x24c00], desc[UR48][R2.64+0x80], !P5 ;  /* 0x24c0008002089fae */ /* 0x0005e2000e901d70 */
[----:B------:R-:W-:-:S13]  /*c6d0*/  ISETP.GE.AND P1, PT, R7, UR40, PT ;  /* 0x0000002807007c0c */ /* 0x000fda000bf26270 */
[----:B0-----:R-:W-:-:S05]  /*c6e0*/  @!P1 IADD3 R14, P0, R30, R14, RZ ;  /* 0x0000000e1e0e9210 */ /* 0x001fca0007f1e0ff */
[----:B--2---:R-:W-:Y:S02]  /*c6f0*/  @!P1 IMAD.MOV.U32 R2, RZ, RZ, R14 ;  /* 0x000000ffff029224 */ /* 0x004fe400078e000e */
[----:B-1----:R-:W-:Y:S01]  /*c700*/  @!P1 IMAD.X R7, RZ, RZ, R6, P0 ;  /* 0x000000ffff079224 */ /* 0x002fe200000e0606 */
[----:B------:R-:W0:Y:S03]  /*c710*/  SHFL.IDX PT, R14, R0, 0x3, 0x181f ;  /* 0x00781f00000e7f89 */ /* 0x000e2600000e0000 */
[----:B------:R-:W-:Y:S01]  /*c720*/  @!P1 IMAD.MOV.U32 R3, RZ, RZ, R7 ;  /* 0x000000ffff039224 */ /* 0x000fe200078e0007 */
[----:B------:R-:W1:Y:S01]  /*c730*/  SHFL.IDX PT, R6, R5, 0x3, 0x181f ;  /* 0x00781f0005067f89 */ /* 0x000e6200000e0000 */
[----:B------:R-:W-:-:S03]  /*c740*/  VIADD R7, R4, 0x30 ;  /* 0x0000003004077836 */ /* 0x000fc60000000000 */
[----:B------:R-:W-:Y:S04]  /*c750*/  @!P1 LDGSTS.E.BYPASS.LTC128B.128 [R8+0x21400], desc[UR48][R2.64], !P4 ;  /* 0x2140000002089fae */ /* 0x000fe8000e101d70 */
[----:B------:R2:W-:Y:S01]  /*c760*/  @!P1 LDGSTS.E.BYPASS.LTC128B.128 [R8+0x25400], desc[UR48][R2.64+0x80], !P5 ;  /* 0x2540008002089fae */ /* 0x0005e2000e901d70 */
[----:B------:R-:W-:-:S13]  /*c770*/  ISETP.GE.AND P1, PT, R7, UR40, PT ;  /* 0x0000002807007c0c */ /* 0x000fda000bf26270 */
[----:B0-----:R-:W-:-:S04]  /*c780*/  @!P1 IADD3 R14, P0, R30, R14, RZ ;  /* 0x0000000e1e0e9210 */ /* 0x001fc80007f1e0ff */
[----:B--2---:R-:W-:Y:S01]  /*c790*/  @!P1 MOV R2, R14 ;  /* 0x0000000e00029202 */ /* 0x004fe20000000f00 */
        /* <DEDUP_REMOVED lines=29> */
[----:B-1----:R-:W-:Y:S02]  /*c970*/  @!P1 IMAD.X R7, RZ, RZ, R6, P0 ;  /* 0x000000ffff079224 */ /* 0x002fe400000e0606 */
[----:B--2---:R-:W-:Y:S01]  /*c980*/  @!P1 IMAD.MOV.U32 R2, RZ, RZ, R14 ;  /* 0x000000ffff029224 */ /* 0x004fe200078e000e */
[----:B------:R0:W1:Y:S01]  /*c990*/  SHFL.IDX PT, R6, R5, 0x7, 0x181f ;  /* 0x00f81f0005067f89 */ /* 0x00006200000e0000 */
[----:B------:R-:W-:-:S03]  /*c9a0*/  @!P1 IMAD.MOV.U32 R3, RZ, RZ, R7 ;  /* 0x000000ffff039224 */ /* 0x000fc600078e0007 */
[----:B------:R0:W2:Y:S04]  /*c9b0*/  SHFL.IDX PT, R14, R0, 0x7, 0x181f ;  /* 0x00f81f00000e7f89 */ /* 0x0000a800000e0000 */
[----:B------:R0:W-:Y:S04]  /*c9c0*/  @!P1 LDGSTS.E.BYPASS.LTC128B.128 [R8+0x23400], desc[UR48][R2.64], !P4 ;  /* 0x2340000002089fae */ /* 0x0001e8000e101d70 */
[----:B------:R0:W-:Y:S02]  /*c9d0*/  @!P1 LDGSTS.E.BYPASS.LTC128B.128 [R8+0x27400], desc[UR48][R2.64+0x80], !P5 ;  /* 0x2740008002089fae */ /* 0x0001e4000e901d70 */
.L_x_162:
[----:B------:R-:W-:-:S05]  /*c9e0*/  VIADD R4, R4, 0x70 ;  /* 0x0000007004047836 */ /* 0x000fca0000000000 */
[----:B------:R-:W-:-:S13]  /*c9f0*/  ISETP.GE.AND P0, PT, R4, UR40, PT ;  /* 0x0000002804007c0c */ /* 0x000fda000bf06270 */
[----:B0-2---:R-:W-:-:S05]  /*ca00*/  @!P0 IADD3 R2, P1, R30, R14, RZ ;  /* 0x0000000e1e028210 */ /* 0x005fca0007f3e0ff */
[----:B-1----:R-:W-:-:S05]  /*ca10*/  @!P0 IMAD.X R3, RZ, RZ, R6, P1 ;  /* 0x000000ffff038224 */ /* 0x002fca00008e0606 */
[----:B------:R-:W-:Y:S01]  /*ca20*/  @!PT LDS RZ, [RZ] ;  /* 0x00000000fffff984 */ /* 0x000fe20000000800 */
[----:B------:R-:W-:Y:S01]  /*ca30*/  @!PT LDS RZ, [RZ] ;  /* 0x00000000fffff984 */ /* 0x000fe20000000800 */
[----:B------:R-:W-:Y:S01]  /*ca40*/  @!PT LDS RZ, [RZ] ;  /* 0x00000000fffff984 */ /* 0x000fe20000000800 */
[----:B------:R0:W-:Y:S04]  /*ca50*/  @!P0 LDGSTS.E.BYPASS.LTC128B.128 [R8+0x23c00], desc[UR48][R2.64], !P4 ;  /* 0x23c0000002088fae */ /* 0x0001e8000e101d70 */
[----:B------:R0:W-:Y:S01]  /*ca60*/  @!P0 LDGSTS.E.BYPASS.LTC128B.128 [R8+0x27c00], desc[UR48][R2.64+0x80], !P5 ;  /* 0x27c0008002088fae */ /* 0x0001e2000e901d70 */
[----:B------:R-:W-:Y:S01]  /*ca70*/  NOP ;  /* 0x0000000000007918 */ /* 0x000fe20000000000 */
[----:B------:R-:W-:Y:S02]  /*ca80*/  SYNCS.ARRIVE.TRANS64.RED.A0T1 RZ, [UR41+0x38800], RZ ;  /* 0x038800ffffff79a7 */ /* 0x000fe40008200429 */
[----:B------:R-:W-:Y:S01]  /*ca90*/  ARRIVES.LDGSTSBAR.64.TRANSCNT [UR41+0x38800] ;  /* 0x03880000ff0079b0 */ /* 0x000fe20008000aa9 */
[----:B------:R-:W-:Y:S01]  /*caa0*/  NOP ;  /* 0x0000000000007918 */ /* 0x000fe20000000000 */
[----:B------:R-:W-:Y:S01]  /*cab0*/  ULOP3.LUT UR4, UR36, 0x1, URZ, 0xc, !UPT ;  /* 0x0000000124047892 */ /* 0x000fe2000f8e0c3f */
[----:B------:R-:W-:Y:S05]  /*cac0*/  SYNCS.ARRIVE.TRANS64.A1T0 RZ, [UR41+0x38800], RZ ;  /* 0x038800ffffff79a7 */ /* 0x000fea0008100029 */
[----:B------:R-:W-:-:S05]  /*cad0*/  IMAD.U32 R0, RZ, RZ, UR4 ;  /* 0x00000004ff007e24 */ /* 0x000fca000f8e00ff */
[----:B------:R-:W-:-:S04]  /*cae0*/  SHF.L.U32 R0, R0, 0x1f, RZ ;  /* 0x0000001f00007819 */ /* 0x000fc800000006ff */
[----:B------:R-:W1:Y:S02]  /*caf0*/  SYNCS.PHASECHK.TRANS64.TRYWAIT P0, [UR41+0x38820], R0 ;  /* 0x03882000ff0075a7 */ /* 0x000e640008000169 */
[----:B01----:R-:W-:Y:S05]  /*cb00*/  @!P0 BRA `(.L_x_61) ;  /* 0x00000048000c8947 */ /* 0x003fea0003800000 */
.L_x_163:
[----:B0-----:R-:W-:-:S05]  /*cb10*/  IMAD.U32 R0, RZ, RZ, UR39 ;  /* 0x00000027ff007e24 */ /* 0x001fca000f8e00ff */
[----:B------:R-:W-:-:S13]  /*cb20*/  ISETP.GE.AND P0, PT, R0, 0x81, PT ;  /* 0x000000810000780c */ /* 0x000fda0003f06270 */
[----:B------:R-:W-:Y:S05]  /*cb30*/  @!P0 BRA `(.L_x_62) ;  /* 0x0000001800208947 */ /* 0x000fea0003800000 */
[----:B------:R-:W-:Y:S02]  /*cb40*/  IMAD.MOV.U32 R20, RZ, RZ, R29 ;  /* 0x000000ffff147224 */ /* 0x000fe400078e001d */
[----:B------:R-:W-:Y:S02]  /*cb50*/  IMAD.MOV.U32 R19, RZ, RZ, R25 ;  /* 0x000000ffff137224 */ /* 0x000fe400078e0019 */
[----:B------:R-:W-:-:S07]  /*cb60*/  IMAD.U32 R27, RZ, RZ, UR42 ;  /* 0x0000002aff1b7e24 */ /* 0x000fce000f8e00ff */
.L_x_82:
[----:B01----:R-:W0:Y:S01]  /*cb70*/  LDC R3, c[0x0][0x430] ;  /* 0x00010c00ff037b82 */ /* 0x003e220000000800 */
[----:B------:R-:W1:Y:S01]  /*cb80*/  S2R R0, SR_TID.X ;  /* 0x0000000000007919 */ /* 0x000e620000002100 */
[----:B------:R-:W-:Y:S01]  /*cb90*/  ULDC.64 UR4, c[0x0][0x428] ;  /* 0x00010a0000047ab9 */ /* 0x000fe20000000a00 */
[----:B------:R-:W-:Y:S01]  /*cba0*/  VIADD R25, R19, 0x1 ;  /* 0x0000000113197836 */ /* 0x000fe20000000000 */
[----:B0-----:R-:W-:Y:S02]  /*cbb0*/  ISETP.NE.AND P0, PT, R3, 0x1, PT ;  /* 0x000000010300780c */ /* 0x001fe40003f05270 */
[----:B-1----:R-:W-:-:S11]  /*cbc0*/  LOP3.LUT R0, R0, 0x7f, RZ, 0xc0, !PT ;  /* 0x0000007f00007812 */ /* 0x002fd600078ec0ff */
[----:B------:R-:W0:Y:S01]  /*cbd0*/  @P0 LDC R3, c[0x0][0x434] ;  /* 0x00010d00ff030b82 */ /* 0x000e220000000800 */
[----:B------:R-:W-:-:S04]  /*cbe0*/  SHF.R.U32.HI R0, RZ, 0x3, R0 ;  /* 0x00000003ff007819 */ /* 0x000fc80000011600 */
[----:B------:R-:W-:-:S03]  /*cbf0*/  LEA R6, R27, R0, 0x7 ;  /* 0x000000001b067211 */ /* 0x000fc600078e38ff */
[----:B------:R-:W1:Y:S01]  /*cc00*/  @P0 LDC R5, c[0x0][0x438] ;  /* 0x00010e00ff050b82 */ /* 0x000e620000000800 */
[----:B------:R-:W-:-:S05]  /*cc10*/  IADD3 R6, R30, R6, R35 ;  /* 0x000000061e067210 */ /* 0x000fca0007ffe023 */
[----:B------:R-:W-:Y:S02]  /*cc20*/  IMAD.MOV.U32 R7, RZ, RZ, R6 ;  /* 0x000000ffff077224 */ /* 0x000fe400078e0006 */
[----:B0-----:R-:W-:-:S05]  /*cc30*/  @P0 IMAD.HI.U32 R0, R6, R3, RZ ;  /* 0x0000000306000227 */ /* 0x001fca00078e00ff */
[----:B-1----:R-:W-:Y:S01]  /*cc40*/  @P0 SHF.R.U32.HI R7, RZ, R5, R0 ;  /* 0x00000005ff070219 */ /* 0x002fe20000011600 */
[----:B------:R-:W-:-:S03]  /*cc50*/  IMAD R0, R34, UR4, RZ ;  /* 0x0000000422007c24 */ /* 0x000fc6000f8e02ff */
[--C-:B------:R-:W-:Y:S01]  /*cc60*/  SHF.R.S32.HI R3, RZ, 0x1f, R7.reuse ;  /* 0x0000001fff037819 */ /* 0x100fe20000011407 */
[----:B------:R-:W-:Y:S02]  /*cc70*/  IMAD.MOV.U32 R2, RZ, RZ, R7 ;  /* 0x000000ffff027224 */ /* 0x000fe400078e0007 */
[C---:B------:R-:W-:Y:S02]  /*cc80*/  IMAD R5, R31.reuse, UR5, R0 ;  /* 0x000000051f057c24 */ /* 0x040fe4000f8e0200 */
[----:B------:R-:W-:Y:S01]  /*cc90*/  IMAD.WIDE.U32 R2, R31, UR4, R2 ;  /* 0x000000041f027c25 */ /* 0x000fe2000f8e0002 */
[----:B------:R-:W-:-:S03]  /*cca0*/  ULDC.64 UR4, c[0x0][0x418] ;  /* 0x0001060000047ab9 */ /* 0x000fc60000000a00 */
[----:B------:R-:W-:Y:S01]  /*ccb0*/  IMAD.IADD R3, R5, 0x1, R3 ;  /* 0x0000000105037824 */ /* 0x000fe200078e0203 */
[C---:B------:R-:W-:Y:S01]  /*ccc0*/  LEA R4, P0, R2.reuse, UR4, 0x2 ;  /* 0x0000000402047c11 */ /* 0x040fe2000f8010ff */
[----:B------:R-:W-:Y:S01]  /*ccd0*/  IMAD.U32 R8, RZ, RZ, UR46 ;  /* 0x0000002eff087e24 */ /* 0x000fe2000f8e00ff */
[----:B------:R-:W-:Y:S02]  /*cce0*/  ULDC UR4, c[0x0][0x430] ;  /* 0x00010c0000047ab9 */ /* 0x000fe40000000800 */
[----:B------:R-:W-:Y:S02]  /*ccf0*/  LEA.HI.X R5, R2, UR5, R3, 0x2, P0 ;  /* 0x0000000502057c11 */ /* 0x000fe400080f1403 */
[----:B------:R-:W-:Y:S01]  /*cd00*/  ISETP.NE.AND P2, PT, R8, 0x3, PT ;  /* 0x000000030800780c */ /* 0x000fe20003f45270 */
[----:B------:R-:W-:Y:S01]  /*cd10*/  IMAD.MOV R3, RZ, RZ, -R7 ;  /* 0x000000ffff037224 */ /* 0x000fe200078e0a07 */
[----:B------:R-:W-:Y:S02]  /*cd20*/  ISETP.NE.AND P0, PT, R25, 0x2, PT ;  /* 0x000000021900780c */ /* 0x000fe40003f05270 */
[----:B------:R-:W2:Y:S01]  /*cd30*/  LDG.E R5, desc[UR48][R4.64] ;  /* 0x0000003004057981 */ /* 0x000ea2000c1e1900 */
[----:B------:R-:W-:Y:S01]  /*cd40*/  IMAD.MOV.U32 R0, RZ, RZ, R27 ;  /* 0x000000ffff007224 */ /* 0x000fe200078e001b */
[----:B------:R-:W-:Y:S01]  /*cd50*/  SEL R29, RZ, 0x1, P0 ;  /* 0x00000001ff1d7807 */ /* 0x000fe20000000000 */
[----:B------:R-:W-:Y:S01]  /*cd60*/  IMAD R6, R3, UR4, R6 ;  /* 0x0000000403067c24 */ /* 0x000fe2000f8e0206 */
[----:B------:R-:W-:Y:S01]  /*cd70*/  SEL R25, R25, RZ, P0 ;  /* 0x000000ff19197207 */ /* 0x000fe20000000000 */
[----:B------:R-:W-:Y:S01]  /*cd80*/  VIADD R27, R27, 0xffffffff ;  /* 0xffffffff1b1b7836 */ /* 0x000fe20000000000 */
[----:B------:R-:W-:-:S02]  /*cd90*/  LOP3.LUT R29, R20, R29, RZ, 0x3c, !PT ;  /* 0x0000001d141d7212 */ /* 0x000fc400078e3cff */
[----:B------:R-:W-:Y:S02]  /*cda0*/  ISETP.GT.AND P1, PT, R0, RZ, PT ;  /* 0x000000ff0000720c */ /* 0x000fe40003f24270 */
[----:B--2---:R-:W-:Y:S01]  /*cdb0*/  SHF.R.S32.HI R10, RZ, 0x1f, R5 ;  /* 0x0000001fff0a7819 */ /* 0x004fe20000011405 */
[----:B------:R-:W-:Y:S10]  /*cdc0*/  @!P2 BRA `(.L_x_63) ;  /* 0x000000000004a947 */ /* 0x000ff40003800000 */
[----:B------:R-:W-:Y:S01]  /*cdd0*/  BPT.TRAP 0x1 ;  /* 0x000000040000795c */ /* 0x000fe20000300000 */
.L_x_63:
[----:B------:R-:W-:Y:S01]  /*cde0*/  LEA R0, R25, UR41, 0x3 ;  /* 0x0000002919007c11 */ /* 0x000fe2000f8e18ff */
[----:B------:R-:W-:Y:S01]  /*cdf0*/  BSSY B0, `(.L_x_64) ;  /* 0x0000005000007945 */ /* 0x000fe20003800000 */
[----:B------:R-:W-:Y:S02]  /*ce00*/  SHF.L.U32 R18, R29, 0x1f, RZ ;  /* 0x0000001f1d127819 */ /* 0x000fe400000006ff */
[----:B------:R-:W-:Y:S02]  /*ce10*/  SHF.R.S32.HI R9, RZ, 0x1f, R6 ;  /* 0x0000001fff097819 */ /* 0x000fe40000011406 */
[----:B------:R-:W0:Y:S02]  /*ce20*/  SYNCS.PHASECHK.TRANS64.TRYWAIT P0, [R0+URZ+0x38880], R18 ;  /* 0x03888012000075a7 */ /* 0x000e24000800017f */
[----:B0-----:R-:W-:Y:S05]  /*ce30*/  @!P0 BRA `(.L_x_65) ;  /* 0x0000004400548947 */ /* 0x001fea0003800000 */
.L_x_164:
[----:B------:R-:W-:Y:S05]  /*ce40*/  BSYNC B0 ;  /* 0x0000000000007941 */ /* 0x000fea0003800000 */
.L_x_64:
[----:B------:R-:W-:Y:S01]  /*ce50*/  ULDC.64 UR4, c[0x0][0x328] ;  /* 0x0000ca0000047ab9 */ /* 0x000fe20000000a00 */
[----:B------:R-:W-:Y:S01]  /*ce60*/  ULDC.64 UR6, c[0x0][0x318] ;  /* 0x0000c60000067ab9 */ /* 0x000fe20000000a00 */
[----:B------:R-:W-:Y:S01]  /*ce70*/  IMAD R3, R9, UR4, RZ ;  /* 0x0000000409037c24 */ /* 0x000fe2000f8e02ff */
[C---:B------:R-:W-:Y:S02]  /*ce80*/  LOP3.LUT P3, RZ, R17.reuse, 0x2, RZ, 0xc0, !PT ;  /* 0x0000000211ff7812 */ /* 0x040fe4000786c0ff */
[----:B------:R-:W-:Y:S01]  /*ce90*/  LOP3.LUT P2, RZ, R17, 0x1, RZ, 0xc0, !PT ;  /* 0x0000000111ff7812 */ /* 0x000fe2000784c0ff */
[C---:B------:R-:W-:Y:S02]  /*cea0*/  IMAD R7, R6.reuse, UR5, R3 ;  /* 0x0000000506077c24 */ /* 0x040fe4000f8e0203 */
[----:B------:R-:W-:Y:S01]  /*ceb0*/  IMAD.WIDE.U32 R2, R6, UR4, RZ ;  /* 0x0000000406027c25 */ /* 0x000fe2000f8e00ff */
[----:B------:R-:W-:-:S03]  /*cec0*/  ULDC.64 UR4, c[0x0][0x338] ;  /* 0x0000ce0000047ab9 */ /* 0x000fc60000000a00 */
[----:B------:R-:W-:Y:S02]  /*ced0*/  IMAD.IADD R3, R3, 0x1, R7 ;  /* 0x0000000103037824 */ /* 0x000fe400078e0207 */
[----:B------:R-:W-:Y:S02]  /*cee0*/  IMAD R4, R10, UR4, RZ ;  /* 0x000000040a047c24 */ /* 0x000fe4000f8e02ff */
[----:B------:R-:W-:-:S04]  /*cef0*/  IMAD.WIDE.U32 R2, R5, UR4, R2 ;  /* 0x0000000405027c25 */ /* 0x000fc8000f8e0002 */
[----:B------:R-:W-:Y:S01]  /*cf00*/  IMAD R4, R5, UR5, R4 ;  /* 0x0000000505047c24 */ /* 0x000fe2000f8e0204 */
[----:B------:R-:W-:Y:S02]  /*cf10*/  ULDC.64 UR4, c[0x0][0x330] ;  /* 0x0000cc0000047ab9 */ /* 0x000fe40000000a00 */
[----:B------:R-:W-:Y:S02]  /*cf20*/  IMAD R7, R32, UR4, RZ ;  /* 0x0000000420077c24 */ /* 0x000fe4000f8e02ff */
[----:B------:R-:W-:Y:S02]  /*cf30*/  IMAD.IADD R3, R3, 0x1, R4 ;  /* 0x0000000103037824 */ /* 0x000fe400078e0204 */
[C---:B------:R-:W-:Y:S02]  /*cf40*/  IMAD R7, R24.reuse, UR5, R7 ;  /* 0x0000000518077c24 */ /* 0x040fe4000f8e0207 */
[----:B------:R-:W-:Y:S01]  /*cf50*/  IMAD.WIDE.U32 R2, R24, UR4, R2 ;  /* 0x0000000418027c25 */ /* 0x000fe2000f8e0002 */
[----:B------:R-:W-:-:S03]  /*cf60*/  UMOV UR4, 0xffffffff ;  /* 0xffffffff00047882 */ /* 0x000fc60000000000 */
[----:B------:R-:W-:Y:S01]  /*cf70*/  IMAD R4, R25, 0x8000, R33 ;  /* 0x0000800019047824 */ /* 0x000fe200078e0221 */
[----:B------:R-:W-:-:S04]  /*cf80*/  IADD3 R8, P0, R2, UR6, RZ ;  /* 0x0000000602087c10 */ /* 0x000fc8000ff1e0ff */
[----:B------:R-:W-:Y:S01]  /*cf90*/  IADD3.X R7, R7, UR7, R3, P0, !PT ;  /* 0x0000000707077c10 */ /* 0x000fe200087fe403 */
[----:B------:R-:W-:Y:S08]  /*cfa0*/  BRA.DIV UR4, `(.L_x_66) ;  /* 0x00000046040c7947 */ /* 0x000ff0000b800000 */
[----:B------:R-:W1:Y:S01]  /*cfb0*/  SHFL.IDX PT, R2, R8, RZ, 0x181f ;  /* 0x00181fff08027589 */ /* 0x000e6200000e0000 */
[----:B------:R-:W-:-:S03]  /*cfc0*/  VIADD R4, R4, UR41 ;  /* 0x0000002904047c36 */ /* 0x000fc60008000000 */
[----:B------:R-:W2:Y:S01]  /*cfd0*/  SHFL.IDX PT, R3, R7, RZ, 0x181f ;  /* 0x00181fff07037589 */ /* 0x000ea200000e0000 */
[----:B-1----:R-:W-:-:S05]  /*cfe0*/  IADD3 R2, P0, R30, R2, RZ ;  /* 0x000000021e027210 */ /* 0x002fca0007f1e0ff */
[----:B--2---:R-:W-:-:S05]  /*cff0*/  IMAD.X R3, RZ, RZ, R3, P0 ;  /* 0x000000ffff037224 */ /* 0x004fca00000e0603 */
[----:B------:R-:W-:Y:S01]  /*d000*/  @!PT LDS RZ, [RZ] ;  /* 0x00000000fffff984 */ /* 0x000fe20000000800 */
[----:B------:R-:W-:Y:S04]  /*d010*/  LDGSTS.E.BYPASS.LTC128B.128 [R4+0x10400], desc[UR48][R2.64], !P3 ;  /* 0x1040000002047fae */ /* 0x000fe8000d901d70 */
[----:B------:R1:W-:Y:S04]  /*d020*/  LDGSTS.E.BYPASS.LTC128B.128 [R4+0x14400], desc[UR48][R2.64+0x80], !P2 ;  /* 0x1440008002047fae */ /* 0x0003e8000d101d70 */
[----:B-1----:R-:W1:Y:S04]  /*d030*/  SHFL.IDX PT, R2, R8, 0x1, 0x181f ;  /* 0x00381f0008027f89 */ /* 0x002e6800000e0000 */
[----:B------:R-:W2:Y:S01]  /*d040*/  SHFL.IDX PT, R3, R7, 0x1, 0x181f ;  /* 0x00381f0007037f89 */ /* 0x000ea200000e0000 */
[----:B-1----:R-:W-:-:S05]  /*d050*/  IADD3 R2, P0, R30, R2, RZ ;  /* 0x000000021e027210 */ /* 0x002fca0007f1e0ff */
[----:B--2---:R-:W-:-:S05]  /*d060*/  IMAD.X R3, RZ, RZ, R3, P0 ;  /* 0x000000ffff037224 */ /* 0x004fca00000e0603 */
        /* <DEDUP_REMOVED lines=27> */
[----:B------:R-:W2:Y:S04]  /*d220*/  SHFL.IDX PT, R3, R7, 0x6, 0x181f ;  /* 0x00d81f0007037f89 */ /* 0x000ea800000e0000 */
[----:B------:R-:W3:Y:S01]  /*d230*/  SHFL.IDX PT, R7, R7, 0x7, 0x181f ;  /* 0x00f81f0007077f89 */ /* 0x000ee200000e0000 */
[----:B-1----:R-:W-:-:S05]  /*d240*/  IADD3 R2, P0, R30, R2, RZ ;  /* 0x000000021e027210 */ /* 0x002fca0007f1e0ff */
[----:B--2---:R-:W-:-:S05]  /*d250*/  IMAD.X R3, RZ, RZ, R3, P0 ;  /* 0x000000ffff037224 */ /* 0x004fca00000e0603 */
[----:B------:R-:W-:Y:S04]  /*d260*/  LDGSTS.E.BYPASS.LTC128B.128 [R4+0x13400], desc[UR48][R2.64], !P3 ;  /* 0x1340000002047fae */ /* 0x000fe8000d901d70 */
[----:B------:R1:W-:Y:S04]  /*d270*/  LDGSTS.E.BYPASS.LTC128B.128 [R4+0x17400], desc[UR48][R2.64+0x80], !P2 ;  /* 0x1740008002047fae */ /* 0x0003e8000d101d70 */
[----:B-1-3--:R1:W2:Y:S02]  /*d280*/  SHFL.IDX PT, R2, R8, 0x7, 0x181f ;  /* 0x00f81f0008027f89 */ /* 0x00a2a400000e0000 */
.L_x_182:
[----:B--2---:R-:W-:-:S05]  /*d290*/  IADD3 R2, P0, R30, R2, RZ ;  /* 0x000000021e027210 */ /* 0x004fca0007f1e0ff */
        /* <DEDUP_REMOVED lines=8> */
.L_x_67:
[----:B------:R-:W-:Y:S02]  /*d320*/  PLOP3.LUT P2, PT, P2, P0, PT, 0xa2, 0x0 ;  /* 0x000000000000781c */ /* 0x000fe40001741472 */
[----:B------:R-:W-:-:S08]  /*d330*/  @P0 R2UR P2, UR4, R0 ;  /* 0x00000000000402ca */ /* 0x000fd00000040000 */
[----:B------:R-:W-:-:S05]  /*d340*/  @P0 PLOP3.LUT P0, PT, P2, PT, PT, 0x80, 0x0 ;  /* 0x000000000000081c */ /* 0x000fca000170f070 */
[----:B------:R-:W-:Y:S01]  /*d350*/  @!P2 SYNCS.ARRIVE.TRANS64.RED.A0T1 RZ, [UR4+0x38870], RZ ;  /* 0x038870ffffffa9a7 */ /* 0x000fe20008200404 */
[----:B------:R-:W-:Y:S07]  /*d360*/  @!P2 ARRIVES.LDGSTSBAR.64.TRANSCNT [UR4+0x38870] ;  /* 0x03887000ff00a9b0 */ /* 0x000fee0008000a84 */
[----:B------:R-:W-:Y:S05]  /*d370*/  @P0 BRA.U.ANY `(.L_x_67) ;  /* 0xfffffffd00e80947 */ /* 0x000fea000393ffff */
[----:B------:R-:W-:Y:S01]  /*d380*/  NOP ;  /* 0x0000000000007918 */ /* 0x000fe20000000000 */
[----:B--2---:R-:W-:-:S04]  /*d390*/  MOV R2, UR46 ;  /* 0x0000002e00027c02 */ /* 0x004fc80008000f00 */
[----:B------:R-:W-:-:S13]  /*d3a0*/  ISETP.NE.AND P3, PT, R2, 0x3, PT ;  /* 0x000000030200780c */ /* 0x000fda0003f65270 */
[----:B------:R-:W-:Y:S05]  /*d3b0*/  @!P3 BRA `(.L_x_68) ;  /* 0x000000000004b947 */ /* 0x000fea0003800000 */
[----:B------:R-:W-:Y:S01]  /*d3c0*/  BPT.TRAP 0x1 ;  /* 0x000000040000795c */ /* 0x000fe20000300000 */
.L_x_68:
[----:B------:R2:W-:Y:S01]  /*d3d0*/  SYNCS.ARRIVE.TRANS64.A1T0 RZ, [R0+URZ+0x38870], RZ ;  /* 0x038870ff00ff79a7 */ /* 0x0005e2000810003f */
[----:B------:R-:W-:Y:S05]  /*d3e0*/  @!P3 BRA `(.L_x_69) ;  /* 0x000000000004b947 */ /* 0x000fea0003800000 */
[----:B------:R-:W-:Y:S01]  /*d3f0*/  BPT.TRAP 0x1 ;  /* 0x000000040000795c */ /* 0x000fe20000300000 */
.L_x_69:
[----:B------:R-:W3:Y:S01]  /*d400*/  SYNCS.PHASECHK.TRANS64.TRYWAIT P0, [R0+URZ+0x38840], R18 ;  /* 0x03884012000075a7 */ /* 0x000ee2000800017f */
[----:B------:R-:W-:Y:S04]  /*d410*/  BSSY B0, `(.L_x_70) ;  /* 0x0000002000007945 */ /* 0x000fe80003800000 */
[----:B---3--:R-:W-:Y:S05]  /*d420*/  @!P0 BRA `(.L_x_71) ;  /* 0x0000004800348947 */ /* 0x008fea0003800000 */
.L_x_183:
[----:B------:R-:W-:Y:S05]  /*d430*/  BSYNC B0 ;  /* 0x0000000000007941 */ /* 0x000fea0003800000 */
.L_x_70:
        /* <DEDUP_REMOVED lines=18> */
[----:B0--3--:R-:W-:-:S04]  /*d560*/  IADD3 R18, P0, R2, UR6, RZ ;  /* 0x0000000602127c10 */ /* 0x009fc8000ff1e0ff */
[----:B------:R-:W-:Y:S01]  /*d570*/  IADD3.X R5, R5, UR7, R3, P0, !PT ;  /* 0x0000000705057c10 */ /* 0x000fe200087fe403 */
[----:B------:R-:W-:Y:S08]  /*d580*/  BRA.DIV UR4, `(.L_x_72) ;  /* 0x0000004604f07947 */ /* 0x000ff0000b800000 */
[----:B------:R-:W0:Y:S04]  /*d590*/  SHFL.IDX PT, R14, R18, RZ, 0x181f ;  /* 0x00181fff120e7589 */ /* 0x000e2800000e0000 */
[----:B------:R-:W3:Y:S04]  /*d5a0*/  SHFL.IDX PT, R3, R5, RZ, 0x181f ;  /* 0x00181fff05037589 */ /* 0x000ee800000e0000 */
[----:B------:R-:W-:Y:S04]  /*d5b0*/  SHFL.IDX PT, R12, R18, 0x2, 0x181f ;  /* 0x00581f00120c7f89 */ /* 0x000fe800000e0000 */
[----:B-1----:R-:W-:Y:S04]  /*d5c0*/  SHFL.IDX PT, R8, R5, 0x2, 0x181f ;  /* 0x00581f0005087f89 */ /* 0x002fe800000e0000 */
[----:B------:R-:W-:Y:S01]  /*d5d0*/  SHFL.IDX PT, R10, R18, 0x3, 0x181f ;  /* 0x00781f00120a7f89 */ /* 0x000fe200000e0000 */
[----:B0-----:R-:W-:-:S03]  /*d5e0*/  IADD3 R6, P0, R30, R14, RZ ;  /* 0x0000000e1e067210 */ /* 0x001fc60007f1e0ff */
[----:B------:R-:W0:Y:S02]  /*d5f0*/  SHFL.IDX PT, R14, R18, 0x1, 0x181f ;  /* 0x00381f00120e7f89 */ /* 0x000e2400000e0000 */
[----:B---3--:R-:W-:Y:S02]  /*d600*/  IMAD.X R7, RZ, RZ, R3, P0 ;  /* 0x000000ffff077224 */ /* 0x008fe400000e0603 */
[----:B------:R-:W1:Y:S04]  /*d610*/  SHFL.IDX PT, R3, R5, 0x1, 0x181f ;  /* 0x00381f0005037f89 */ /* 0x000e6800000e0000 */
[----:B------:R-:W-:Y:S04]  /*d620*/  LDGSTS.E.BYPASS.LTC128B.128 [R4+0x28400], desc[UR48][R6.64], !P3 ;  /* 0x2840000006047fae */ /* 0x000fe8000d901d70 */
[----:B------:R3:W-:Y:S01]  /*d630*/  LDGSTS.E.BYPASS.LTC128B.128 [R4+0x2c400], desc[UR48][R6.64+0x80], !P2 ;  /* 0x2c40008006047fae */ /* 0x0007e2000d101d70 */
[----:B0-----:R-:W-:-:S03]  /*d640*/  IADD3 R2, P0, R30, R14, RZ ;  /* 0x0000000e1e027210 */ /* 0x001fc60007f1e0ff */
[----:B---3--:R-:W0:Y:S02]  /*d650*/  SHFL.IDX PT, R6, R5, 0x3, 0x181f ;  /* 0x00781f0005067f89 */ /* 0x008e2400000e0000 */
[----:B-1----:R-:W-:Y:S01]  /*d660*/  IMAD.X R3, RZ, RZ, R3, P0 ;  /* 0x000000ffff037224 */ /* 0x002fe200000e0603 */
[C---:B------:R-:W-:Y:S01]  /*d670*/  IADD3 R12, P0, R30.reuse, R12, RZ ;  /* 0x0000000c1e0c7210 */ /* 0x040fe20007f1e0ff */
[----:B------:R-:W-:Y:S04]  /*d680*/  SHFL.IDX PT, R14, R18, 0x7, 0x181f ;  /* 0x00f81f00120e7f89 */ /* 0x000fe800000e0000 */
[----:B------:R-:W-:Y:S01]  /*d690*/  LDGSTS.E.BYPASS.LTC128B.128 [R4+0x28c00], desc[UR48][R2.64], !P3 ;  /* 0x28c0000002047fae */ /* 0x000fe2000d901d70 */
[----:B------:R-:W-:Y:S01]  /*d6a0*/  IMAD.X R13, RZ, RZ, R8, P0 ;  /* 0x000000ffff0d7224 */ /* 0x000fe200000e0608 */
[----:B------:R-:W-:-:S02]  /*d6b0*/  IADD3 R10, P0, R30, R10, RZ ;  /* 0x0000000a1e0a7210 */ /* 0x000fc40007f1e0ff */
[----:B------:R1:W-:Y:S04]  /*d6c0*/  LDGSTS.E.BYPASS.LTC128B.128 [R4+0x2cc00], desc[UR48][R2.64+0x80], !P2 ;  /* 0x2cc0008002047fae */ /* 0x0003e8000d101d70 */
[----:B------:R3:W-:Y:S04]  /*d6d0*/  LDGSTS.E.BYPASS.LTC128B.128 [R4+0x29400], desc[UR48][R12.64], !P3 ;  /* 0x294000000c047fae */ /* 0x0007e8000d901d70 */
[----:B------:R3:W-:Y:S01]  /*d6e0*/  LDGSTS.E.BYPASS.LTC128B.128 [R4+0x2d400], desc[UR48][R12.64+0x80], !P2 ;  /* 0x2d4000800c047fae */ /* 0x0007e2000d101d70 */
[----:B0-----:R-:W-:-:S03]  /*d6f0*/  IMAD.X R11, RZ, RZ, R6, P0 ;  /* 0x000000ffff0b7224 */ /* 0x001fc600000e0606 */
[----:B-1----:R-:W0:Y:S04]  /*d700*/  SHFL.IDX PT, R2, R18, 0x4, 0x181f ;  /* 0x00981f0012027f89 */ /* 0x002e2800000e0000 */
[----:B------:R-:W1:Y:S04]  /*d710*/  SHFL.IDX PT, R3, R5, 0x4, 0x181f ;  /* 0x00981f0005037f89 */ /* 0x000e6800000e0000 */
[----:B------:R3:W-:Y:S04]  /*d720*/  LDGSTS.E.BYPASS.LTC128B.128 [R4+0x29c00], desc[UR48][R10.64], !P3 ;  /* 0x29c000000a047fae */ /* 0x0007e8000d901d70 */
[----:B------:R3:W-:Y:S01]  /*d730*/  LDGSTS.E.BYPASS.LTC128B.128 [R4+0x2dc00], desc[UR48][R10.64+0x80], !P2 ;  /* 0x2dc000800a047fae */ /* 0x0007e2000d101d70 */
[----:B0-----:R-:W-:-:S03]  /*d740*/  IADD3 R8, P0, R30, R2, RZ ;  /* 0x000000021e087210 */ /* 0x001fc60007f1e0ff */
[----:B------:R-:W0:Y:S02]  /*d750*/  SHFL.IDX PT, R2, R18, 0x5, 0x181f ;  /* 0x00b81f0012027f89 */ /* 0x000e2400000e0000 */
[----:B-1----:R-:W-:Y:S02]  /*d760*/  IMAD.X R9, RZ, RZ, R3, P0 ;  /* 0x000000ffff097224 */ /* 0x002fe400000e0603 */
        /* <DEDUP_REMOVED lines=8> */
[----:B------:R3:W-:Y:S04]  /*d7f0*/  LDGSTS.E.BYPASS.LTC128B.128 [R4+0x2ec00], desc[UR48][R6.64+0x80], !P2 ;  /* 0x2ec0008006047fae */ /* 0x0007e8000d101d70 */
[----:B------:R-:W4:Y:S01]  /*d800*/  SHFL.IDX PT, R5, R5, 0x7, 0x181f ;  /* 0x00f81f0005057f89 */ /* 0x000f2200000e0000 */
[----:B0-----:R-:W-:-:S05]  /*d810*/  IADD3 R2, P0, R30, R2, RZ ;  /* 0x000000021e027210 */ /* 0x001fca0007f1e0ff */
[----:B-1----:R-:W-:-:S05]  /*d820*/  IMAD.X R3, RZ, RZ, R3, P0 ;  /* 0x000000ffff037224 */ /* 0x002fca00000e0603 */
[----:B------:R3:W-:Y:S04]  /*d830*/  LDGSTS.E.BYPASS.LTC128B.128 [R4+0x2b400], desc[UR48][R2.64], !P3 ;  /* 0x2b40000002047fae */ /* 0x0007e8000d901d70 */
[----:B------:R3:W-:Y:S02]  /*d840*/  LDGSTS.E.BYPASS.LTC128B.128 [R4+0x2f400], desc[UR48][R2.64+0x80], !P2 ;  /* 0x2f40008002047fae */ /* 0x0007e4000d101d70 */
.L_x_201:
[----:B---3--:R-:W-:-:S05]  /*d850*/  IADD3 R2, P0, R30, R14, RZ ;  /* 0x0000000e1e027210 */ /* 0x008fca0007f1e0ff */
[----:B----4-:R-:W-:Y:S01]  /*d860*/  IMAD.X R3, RZ, RZ, R5, P0 ;  /* 0x000000ffff037224 */ /* 0x010fe200000e0605 */
[----:B------:R-:W-:-:S04]  /*d870*/  PLOP3.LUT P0, PT, PT, PT, PT, 0x80, 0x0 ;  /* 0x000000000000781c */ /* 0x000fc80003f0f070 */
[----:B------:R-:W-:Y:S01]  /*d880*/  @!PT LDS RZ, [RZ] ;  /* 0x00000000fffff984 */ /* 0x000fe20000000800 */
[----:B------:R-:W-:Y:S01]  /*d890*/  @!PT LDS RZ, [RZ] ;  /* 0x00000000fffff984 */ /* 0x000fe20000000800 */
[----:B------:R-:W-:Y:S01]  /*d8a0*/  @!PT LDS RZ, [RZ] ;  /* 0x00000000fffff984 */ /* 0x000fe20000000800 */
[----:B------:R0:W-:Y:S04]  /*d8b0*/  LDGSTS.E.BYPASS.LTC128B.128 [R4+0x2bc00], desc[UR48][R2.64], !P3 ;  /* 0x2bc0000002047fae */ /* 0x0001e8000d901d70 */
[----:B------:R0:W-:Y:S01]  /*d8c0*/  LDGSTS.E.BYPASS.LTC128B.128 [R4+0x2fc00], desc[UR48][R2.64+0x80], !P2 ;  /* 0x2fc0008002047fae */ /* 0x0001e2000d101d70 */
[----:B------:R-:W-:-:S04]  /*d8d0*/  NOP ;  /* 0x0000000000007918 */ /* 0x000fc80000000000 */
.L_x_73:
[----:B------:R-:W-:Y:S02]  /*d8e0*/  PLOP3.LUT P2, PT, P2, P0, PT, 0xa2, 0x0 ;  /* 0x000000000000781c */ /* 0x000fe40001741472 */
[----:B------:R-:W-:-:S08]  /*d8f0*/  @P0 R2UR P2, UR4, R0 ;  /* 0x00000000000402ca */ /* 0x000fd00000040000 */
[----:B------:R-:W-:-:S05]  /*d900*/  @P0 PLOP3.LUT P0, PT, P2, PT, PT, 0x80, 0x0 ;  /* 0x000000000000081c */ /* 0x000fca000170f070 */
[----:B------:R-:W-:Y:S01]  /*d910*/  @!P2 SYNCS.ARRIVE.TRANS64.RED.A0T1 RZ, [UR4+0x38830], RZ ;  /* 0x038830ffffffa9a7 */ /* 0x000fe20008200404 */
[----:B------:R-:W-:Y:S07]  /*d920*/  @!P2 ARRIVES.LDGSTSBAR.64.TRANSCNT [UR4+0x38830] ;  /* 0x03883000ff00a9b0 */ /* 0x000fee0008000a84 */
[----:B------:R-:W-:Y:S05]  /*d930*/  @P0 BRA.U.ANY `(.L_x_73) ;  /* 0xfffffffd00e80947 */ /* 0x000fea000393ffff */
[----:B------:R-:W-:Y:S01]  /*d940*/  NOP ;  /* 0x0000000000007918 */ /* 0x000fe20000000000 */
[----:B0-----:R-:W-:-:S05]  /*d950*/  IMAD.U32 R2, RZ, RZ, UR46 ;  /* 0x0000002eff027e24 */ /* 0x001fca000f8e00ff */
[----:B------:R-:W-:-:S13]  /*d960*/  ISETP.NE.AND P3, PT, R2, 0x3, PT ;  /* 0x000000030200780c */ /* 0x000fda0003f65270 */
[----:B------:R-:W-:Y:S05]  /*d970*/  @!P3 BRA `(.L_x_74) ;  /* 0x000000000004b947 */ /* 0x000fea0003800000 */
[----:B------:R-:W-:Y:S01]  /*d980*/  BPT.TRAP 0x1 ;  /* 0x000000040000795c */ /* 0x000fe20000300000 */
.L_x_74:
[----:B------:R2:W-:Y:S02]  /*d990*/  SYNCS.ARRIVE.TRANS64.A1T0 RZ, [R0+URZ+0x38830], RZ ;  /* 0x038830ff00ff79a7 */ /* 0x0005e4000810003f */
[----:B--2---:R-:W-:-:S05]  /*d9a0*/  IMAD.U32 R0, RZ, RZ, UR47 ;  /* 0x0000002fff007e24 */ /* 0x004fca000f8e00ff */
[----:B------:R-:W-:-:S13]  /*d9b0*/  ISETP.NE.AND P0, PT, R0, 0x3, PT ;  /* 0x000000030000780c */ /* 0x000fda0003f05270 */
[----:B------:R-:W-:Y:S05]  /*d9c0*/  @!P0 BRA `(.L_x_75) ;  /* 0x0000000000048947 */ /* 0x000fea0003800000 */
[----:B------:R-:W-:Y:S01]  /*d9d0*/  BPT.TRAP 0x1 ;  /* 0x000000040000795c */ /* 0x000fe20000300000 */
.L_x_75:
[----:B------:R-:W-:Y:S01]  /*d9e0*/  LOP3.LUT R0, R20, 0x1, RZ, 0x3c, !PT ;  /* 0x0000000114007812 */ /* 0x000fe200078e3cff */
[----:B------:R-:W-:Y:S01]  /*d9f0*/  BSSY B0, `(.L_x_76) ;  /* 0x0000005000007945 */ /* 0x000fe20003800000 */
[----:B------:R-:W-:Y:S02]  /*da00*/  LEA R3, R19, UR41, 0x3 ;  /* 0x0000002913037c11 */ /* 0x000fe4000f8e18ff */
[----:B------:R-:W-:-:S04]  /*da10*/  SHF.L.U32 R0, R0, 0x1f, RZ ;  /* 0x0000001f00007819 */ /* 0x000fc800000006ff */
[----:B------:R-:W0:Y:S02]  /*da20*/  SYNCS.PHASECHK.TRANS64.TRYWAIT P2, [R3+URZ+0x38870], R0 ;  /* 0x03887000030075a7 */ /* 0x000e24000804017f */
[----:B0-----:R-:W-:Y:S05]  /*da30*/  @!P2 BRA `(.L_x_77) ;  /* 0x0000004800fca947 */ /* 0x001fea0003800000 */
.L_x_202:
[----:B------:R-:W-:Y:S05]  /*da40*/  BSYNC B0 ;  /* 0x0000000000007941 */ /* 0x000fea0003800000 */
.L_x_76:
[----:B------:R-:W-:-:S05]  /*da50*/  IMAD.U32 R2, RZ, RZ, UR46 ;  /* 0x0000002eff027e24 */ /* 0x000fca000f8e00ff */
[----:B------:R-:W-:-:S13]  /*da60*/  ISETP.NE.AND P2, PT, R2, 0x3, PT ;  /* 0x000000030200780c */ /* 0x000fda0003f45270 */
[----:B------:R-:W-:Y:S05]  /*da70*/  @!P2 BRA `(.L_x_78) ;  /* 0x000000000004a947 */ /* 0x000fea0003800000 */
[----:B------:R-:W-:Y:S01]  /*da80*/  BPT.TRAP 0x1 ;  /* 0x000000040000795c */ /* 0x000fe20000300000 */
.L_x_78:
[----:B0-----:R-:W-:Y:S01]  /*da90*/  SHF.L.U32 R0, R20, 0x1f, RZ ;  /* 0x0000001f14007819 */ /* 0x001fe200000006ff */
[----:B------:R-:W-:-:S03]  /*daa0*/  IMAD.SHL.U32 R2, R19, 0x8000, RZ ;  /* 0x0000800013027824 */ /* 0x000fc600078e00ff */
[----:B------:R-:W0:Y:S02]  /*dab0*/  SYNCS.PHASECHK.TRANS64.TRYWAIT P2, [R3+URZ+0x38860], R0 ;  /* 0x03886000030075a7 */ /* 0x000e24000804017f */
[----:B0-----:R-:W-:Y:S05]  /*dac0*/  @!P2 BRA `(.L_x_79) ;  /* 0x0000004800eca947 */ /* 0x001fea0003800000 */
.L_x_203:
[----:B------:R-:W0:Y:S01]  /*dad0*/  LDL R8, [R1+0x8] ;  /* 0x0000080001087983 */ /* 0x000e220000100800 */
[----:B------:R-:W-:Y:S01]  /*dae0*/  LOP3.LUT R6, R2, R16, RZ, 0xfc, !PT ;  /* 0x0000001002067212 */ /* 0x000fe200078efcff */
[----:B------:R-:W-:Y:S05]  /*daf0*/  WARPSYNC.ALL ;  /* 0x0000000000007948 */ /* 0x000fea0003800000 */
[----:B------:R-:W1:Y:S01]  /*db00*/  LDSM.16.MT88.4 R4, [R6+UR41+0x10400] ;  /* 0x010400290604783b */ /* 0x000e620008004200 */
[----:B------:R-:W-:Y:S02]  /*db10*/  IADD3 R18, R26, R2, R28 ;  /* 0x000000021a127210 */ /* 0x000fe40007ffe01c */
[----:B-1----:R-:W-:-:S02]  /*db20*/  PRMT R12, R4, 0x6420, R5 ;  /* 0x00006420040c7816 */ /* 0x002fc40000000005 */
[----:B------:R-:W-:Y:S02]  /*db30*/  PRMT R13, R4, 0x7531, R5 ;  /* 0x00007531040d7816 */ /* 0x000fe40000000005 */
[C-C-:B------:R-:W-:Y:S02]  /*db40*/  PRMT R14, R6.reuse, 0x6420, R7.reuse ;  /* 0x00006420060e7816 */ /* 0x140fe40000000007 */
[----:B------:R-:W-:Y:S02]  /*db50*/  PRMT R15, R6, 0x7531, R7 ;  /* 0x00007531060f7816 */ /* 0x000fe40000000007 */
[----:B0-----:R-:W-:-:S05]  /*db60*/  IADD3 R0, R8, UR41, R2 ;  /* 0x0000002908007c10 */ /* 0x001fca000fffe002 */
[----:B------:R-:W0:Y:S04]  /*db70*/  LDSM.16.MT88.4 R8, [R0+0x10400] ;  /* 0x010400000008783b */ /* 0x000e280000004200 */
[----:B------:R-:W-:Y:S01]  /*db80*/  STSM.16.M88.4 [R18], R12 ;  /* 0x0000000c12007844 */ /* 0x000fe20000000200 */
[C-C-:B0-----:R-:W-:Y:S02]  /*db90*/  PRMT R4, R8.reuse, 0x6420, R9.reuse ;  /* 0x0000642008047816 */ /* 0x141fe40000000009 */
[----:B------:R-:W-:Y:S01]  /*dba0*/  PRMT R5, R8, 0x7531, R9 ;  /* 0x0000753108057816 */ /* 0x000fe20000000009 */
[----:B------:R-:W-:Y:S01]  /*dbb0*/  VIADD R9, R2, 0x4000 ;  /* 0x0000400002097836 */ /* 0x000fe20000000000 */
[C-C-:B------:R-:W-:Y:S02]  /*dbc0*/  PRMT R6, R10.reuse, 0x6420, R11.reuse ;  /* 0x000064200a067816 */ /* 0x140fe4000000000b */
[----:B------:R-:W-:-:S02]  /*dbd0*/  PRMT R7, R10, 0x7531, R11 ;  /* 0x000075310a077816 */ /* 0x000fc4000000000b */
[----:B------:R-:W-:-:S03]  /*dbe0*/  LOP3.LUT R19, R9, R16, RZ, 0xfc, !PT ;  /* 0x0000001009137212 */ /* 0x000fc600078efcff */
[----:B------:R-:W-:Y:S04]  /*dbf0*/  STSM.16.M88.4 [R18+0x2000], R4 ;  /* 0x0020000412007844 */ /* 0x000fe80000000200 */
[----:B------:R-:W0:Y:S02]  /*dc00*/  LDSM.16.MT88.4 R8, [R19+UR41+0x10400] ;  /* 0x010400291308783b */ /* 0x000e240008004200 */
[C-C-:B0-----:R-:W-:Y:S02]  /*dc10*/  PRMT R4, R8.reuse, 0x6420, R9.reuse ;  /* 0x0000642008047816 */ /* 0x141fe40000000009 */
[----:B------:R-:W-:Y:S02]  /*dc20*/  PRMT R5, R8, 0x7531, R9 ;  /* 0x0000753108057816 */ /* 0x000fe40000000009 */
[----:B------:R-:W-:-:S02]  /*dc30*/  PRMT R6, R10, 0x6420, R11 ;  /* 0x000064200a067816 */ /* 0x000fc4000000000b */
[----:B------:R-:W-:Y:S02]  /*dc40*/  PRMT R7, R10, 0x7531, R11 ;  /* 0x000075310a077816 */ /* 0x000fe4000000000b */
[----:B------:R-:W0:Y:S04]  /*dc50*/  LDSM.16.MT88.4 R8, [R0+0x14400] ;  /* 0x014400000008783b */ /* 0x000e280000004200 */
[----:B------:R-:W-:Y:S01]  /*dc60*/  STSM.16.M88.4 [R18+0x4000], R4 ;  /* 0x0040000412007844 */ /* 0x000fe20000000200 */
[C-C-:B0-----:R-:W-:Y:S02]  /*dc70*/  PRMT R20, R8.reuse, 0x6420, R9.reuse ;  /* 0x0000642008147816 */ /* 0x141fe40000000009 */
[----:B------:R-:W-:Y:S01]  /*dc80*/  PRMT R21, R8, 0x7531, R9 ;  /* 0x0000753108157816 */ /* 0x000fe20000000009 */
[----:B------:R-:W-:Y:S01]  /*dc90*/  VIADD R9, R2, 0x1000 ;  /* 0x0000100002097836 */ /* 0x000fe20000000000 */
[----:B------:R-:W-:-:S02]  /*dca0*/  PRMT R22, R10, 0x6420, R11 ;  /* 0x000064200a167816 */ /* 0x000fc4000000000b */
[----:B------:R-:W-:Y:S02]  /*dcb0*/  PRMT R23, R10, 0x7531, R11 ;  /* 0x000075310a177816 */ /* 0x000fe4000000000b */
[----:B------:R-:W-:-:S03]  /*dcc0*/  LOP3.LUT R19, R9, R16, RZ, 0xfc, !PT ;  /* 0x0000001009137212 */ /* 0x000fc600078efcff */
[----:B------:R0:W-:Y:S04]  /*dcd0*/  STSM.16.M88.4 [R18+0x6000], R20 ;  /* 0x0060001412007844 */ /* 0x0001e80000000200 */
[----:B------:R-:W1:Y:S04]  /*dce0*/  LDSM.16.MT88.4 R4, [R19+UR41+0x10400] ;  /* 0x010400291304783b */ /* 0x000e680008004200 */
[----:B------:R-:W2:Y:S01]  /*dcf0*/  LDSM.16.MT88.4 R8, [R0+0x11400] ;  /* 0x011400000008783b */ /* 0x000ea20000004200 */
[----:B0-----:R-:W-:-:S05]  /*dd00*/  IADD3 R18, R28, R2, R37 ;  /* 0x000000021c127210 */ /* 0x001fca0007ffe025 */
[----:B------:R-:W-:Y:S01]  /*dd10*/  IMAD.IADD R18, R26, 0x1, R18 ;  /* 0x000000011a127824 */ /* 0x000fe200078e0212 */
[C-C-:B-1----:R-:W-:Y:S02]  /*dd20*/  PRMT R12, R4.reuse, 0x6420, R5.reuse ;  /* 0x00006420040c7816 */ /* 0x142fe40000000005 */
[----:B------:R-:W-:Y:S02]  /*dd30*/  PRMT R13, R4, 0x7531, R5 ;  /* 0x00007531040d7816 */ /* 0x000fe40000000005 */
[C-C-:B--2---:R-:W-:Y:S02]  /*dd40*/  PRMT R4, R8.reuse, 0x6420, R9.reuse ;  /* 0x0000642008047816 */ /* 0x144fe40000000009 */
[----:B------:R-:W-:Y:S01]  /*dd50*/  PRMT R5, R8, 0x7531, R9 ;  /* 0x0000753108057816 */ /* 0x000fe20000000009 */
[----:B------:R-:W-:Y:S01]  /*dd60*/  VIADD R9, R2, 0x5000 ;  /* 0x0000500002097836 */ /* 0x000fe20000000000 */
[C-C-:B------:R-:W-:Y:S02]  /*dd70*/  PRMT R14, R6.reuse, 0x6420, R7.reuse ;  /* 0x00006420060e7816 */ /* 0x140fe40000000007 */
[----:B------:R-:W-:-:S02]  /*dd80*/  PRMT R15, R6, 0x7531, R7 ;  /* 0x00007531060f7816 */ /* 0x000fc40000000007 */
[C-C-:B------:R-:W-:Y:S02]  /*dd90*/  PRMT R6, R10.reuse, 0x6420, R11.reuse ;  /* 0x000064200a067816 */ /* 0x140fe4000000000b */
[----:B------:R-:W-:Y:S01]  /*dda0*/  PRMT R7, R10, 0x7531, R11 ;  /* 0x000075310a077816 */ /* 0x000fe2000000000b */
[----:B------:R-:W-:Y:S01]  /*ddb0*/  STSM.16.M88.4 [R18], R12 ;  /* 0x0000000c12007844 */ /* 0x000fe20000000200 */
        /* <DEDUP_REMOVED lines=23> */
[----:B------:R-:W-:Y:S02]  /*df30*/  PRMT R5, R8, 0x7531, R9 ;  /* 0x0000753108057816 */ /* 0x000fe40000000009 */
[----:B------:R-:W-:Y:S02]  /*df40*/  IADD3 R9, R2, 0x6000, RZ ;  /* 0x0000600002097810 */ /* 0x000fe40007ffe0ff */
[----:B------:R-:W-:-:S02]  /*df50*/  PRMT R14, R6, 0x6420, R7 ;  /* 0x00006420060e7816 */ /* 0x000fc40000000007 */
[----:B------:R-:W-:Y:S02]  /*df60*/  PRMT R15, R6, 0x7531, R7 ;  /* 0x00007531060f7816 */ /* 0x000fe40000000007 */
        /* <DEDUP_REMOVED lines=13> */
[----:B------:R-:W-:Y:S02]  /*e040*/  PRMT R21, R8, 0x7531, R9 ;  /* 0x0000753108157816 */ /* 0x000fe40000000009 */
[----:B------:R-:W-:-:S02]  /*e050*/  PRMT R22, R10, 0x6420, R11 ;  /* 0x000064200a167816 */ /* 0x000fc4000000000b */
[----:B------:R-:W-:-:S05]  /*e060*/  PRMT R23, R10, 0x7531, R11 ;  /* 0x000075310a177816 */ /* 0x000fca000000000b */
[----:B------:R0:W-:Y:S04]  /*e070*/  STSM.16.M88.4 [R18+0x6000], R20 ;  /* 0x0060001412007844 */ /* 0x0001e80000000200 */
[----:B0-----:R-:W2:Y:S01]  /*e080*/  LDL R18, [R1] ;  /* 0x0000000001127983 */ /* 0x001ea20000100800 */
[----:B------:R-:W-:Y:S02]  /*e090*/  VIADD R9, R2, 0x3000 ;  /* 0x0000300002097836 */ /* 0x000fe40000000000 */
[----:B------:R-:W-:-:S03]  /*e0a0*/  IMAD.U32 R23, RZ, RZ, UR46 ;  /* 0x0000002eff177e24 */ /* 0x000fc6000f8e00ff */
[----:B------:R-:W-:Y:S02]  /*e0b0*/  LOP3.LUT R19, R9, R16, RZ, 0xfc, !PT ;  /* 0x0000001009137212 */ /* 0x000fe400078efcff */
[----:B------:R-:W-:Y:S01]  /*e0c0*/  LDSM.16.MT88.4 R8, [R0+0x13400] ;  /* 0x013400000008783b */ /* 0x000fe20000004200 */
[----:B------:R-:W-:-:S03]  /*e0d0*/  ISETP.NE.AND P2, PT, R23, 0x3, PT ;  /* 0x000000031700780c */ /* 0x000fc60003f45270 */
[----:B------:R-:W0:Y:S02]  /*e0e0*/  LDSM.16.MT88.4 R4, [R19+UR41+0x10400] ;  /* 0x010400291304783b */ /* 0x000e240008004200 */
[C-C-:B0-----:R-:W-:Y:S02]  /*e0f0*/  PRMT R12, R4.reuse, 0x6420, R5.reuse ;  /* 0x00006420040c7816 */ /* 0x141fe40000000005 */
[----:B------:R-:W-:Y:S02]  /*e100*/  PRMT R13, R4, 0x7531, R5 ;  /* 0x00007531040d7816 */ /* 0x000fe40000000005 */
[C-C-:B------:R-:W-:Y:S02]  /*e110*/  PRMT R4, R8.reuse, 0x6420, R9.reuse ;  /* 0x0000642008047816 */ /* 0x140fe40000000009 */
[----:B------:R-:W-:Y:S01]  /*e120*/  PRMT R5, R8, 0x7531, R9 ;  /* 0x0000753108057816 */ /* 0x000fe20000000009 */
[----:B------:R-:W-:Y:S01]  /*e130*/  VIADD R9, R2, 0x7000 ;  /* 0x0000700002097836 */ /* 0x000fe20000000000 */
[----:B------:R-:W-:-:S02]  /*e140*/  PRMT R14, R6, 0x6420, R7 ;  /* 0x00006420060e7816 */ /* 0x000fc40000000007 */
[----:B------:R-:W-:Y:S02]  /*e150*/  PRMT R15, R6, 0x7531, R7 ;  /* 0x00007531060f7816 */ /* 0x000fe40000000007 */
[C-C-:B------:R-:W-:Y:S02]  /*e160*/  PRMT R6, R10.reuse, 0x6420, R11.reuse ;  /* 0x000064200a067816 */ /* 0x140fe4000000000b */
[----:B------:R-:W-:Y:S02]  /*e170*/  PRMT R7, R10, 0x7531, R11 ;  /* 0x000075310a077816 */ /* 0x000fe4000000000b */
[----:B--2---:R-:W-:Y:S02]  /*e180*/  IADD3 R18, R28, R18, R2 ;  /* 0x000000121c127210 */ /* 0x004fe40007ffe002 */
[----:B------:R-:W-:-:S03]  /*e190*/  LOP3.LUT R2, R9, R16, RZ, 0xfc, !PT ;  /* 0x0000001009027212 */ /* 0x000fc600078efcff */
[----:B------:R-:W-:-:S05]  /*e1a0*/  IMAD.IADD R18, R26, 0x1, R18 ;  /* 0x000000011a127824 */ /* 0x000fca00078e0212 */
[----:B------:R-:W-:Y:S04]  /*e1b0*/  STSM.16.M88.4 [R18], R12 ;  /* 0x0000000c12007844 */ /* 0x000fe80000000200 */
[----:B------:R-:W-:Y:S04]  /*e1c0*/  STSM.16.M88.4 [R18+0x2000], R4 ;  /* 0x0020000412007844 */ /* 0x000fe80000000200 */
[----:B------:R-:W0:Y:S04]  /*e1d0*/  LDSM.16.MT88.4 R4, [R2+UR41+0x10400] ;  /* 0x010400290204783b */ /* 0x000e280008004200 */
[----:B------:R-:W1:Y:S01]  /*e1e0*/  LDSM.16.MT88.4 R8, [R0+0x17400] ;  /* 0x017400000008783b */ /* 0x000e620000004200 */
[----:B0-----:R-:W-:-:S02]  /*e1f0*/  PRMT R12, R4, 0x6420, R5 ;  /* 0x00006420040c7816 */ /* 0x001fc40000000005 */
[----:B------:R-:W-:Y:S02]  /*e200*/  PRMT R13, R4, 0x7531, R5 ;  /* 0x00007531040d7816 */ /* 0x000fe40000000005 */
[C-C-:B------:R-:W-:Y:S02]  /*e210*/  PRMT R14, R6.reuse, 0x6420, R7.reuse ;  /* 0x00006420060e7816 */ /* 0x140fe40000000007 */
[----:B------:R-:W-:Y:S02]  /*e220*/  PRMT R15, R6, 0x7531, R7 ;  /* 0x00007531060f7816 */ /* 0x000fe40000000007 */
[C-C-:B-1----:R-:W-:Y:S02]  /*e230*/  PRMT R4, R8.reuse, 0x6420, R9.reuse ;  /* 0x0000642008047816 */ /* 0x142fe40000000009 */
[----:B------:R-:W-:Y:S01]  /*e240*/  PRMT R5, R8, 0x7531, R9 ;  /* 0x0000753108057816 */ /* 0x000fe20000000009 */
[----:B------:R0:W-:Y:S01]  /*e250*/  STSM.16.M88.4 [R18+0x4000], R12 ;  /* 0x0040000c12007844 */ /* 0x0001e20000000200 */
[----:B------:R-:W-:-:S02]  /*e260*/  PRMT R6, R10, 0x6420, R11 ;  /* 0x000064200a067816 */ /* 0x000fc4000000000b */
[----:B------:R-:W-:-:S05]  /*e270*/  PRMT R7, R10, 0x7531, R11 ;  /* 0x000075310a077816 */ /* 0x000fca000000000b */
[----:B------:R0:W-:Y:S01]  /*e280*/  STSM.16.M88.4 [R18+0x6000], R4 ;  /* 0x0060000412007844 */ /* 0x0001e20000000200 */
[----:B------:R-:W-:Y:S01]  /*e290*/  @!PT LDS RZ, [RZ] ;  /* 0x00000000fffff984 */ /* 0x000fe20000000800 */
[----:B------:R-:W-:Y:S01]  /*e2a0*/  @!PT LDS RZ, [RZ] ;  /* 0x00000000fffff984 */ /* 0x000fe20000000800 */
[----:B------:R-:W-:Y:S01]  /*e2b0*/  @!PT LDS RZ, [RZ] ;  /* 0x00000000fffff984 */ /* 0x000fe20000000800 */
[----:B------:R-:W-:Y:S01]  /*e2c0*/  @!PT LDS RZ, [RZ] ;  /* 0x00000000fffff984 */ /* 0x000fe20000000800 */
[----:B------:R1:W-:Y:S06]  /*e2d0*/  MEMBAR.ALL.CTA ;  /* 0x0000000000007992 */ /* 0x0003ec0000008000 */
[----:B-1----:R-:W1:Y:S01]  /*e2e0*/  FENCE.VIEW.ASYNC.S ;  /* 0x00000000000073c6 */ /* 0x002e620000000000 */
[----:B------:R-:W-:Y:S05]  /*e2f0*/  @!P2 BRA `(.L_x_80) ;  /* 0x000000000004a947 */ /* 0x000fea0003800000 */
[----:B------:R-:W-:Y:S01]  /*e300*/  BPT.TRAP 0x1 ;  /* 0x000000040000795c */ /* 0x000fe20000300000 */
.L_x_80:
[----:B-1----:R1:W-:Y:S01]  /*e310*/  SYNCS.ARRIVE.TRANS64.A1T0 RZ, [R3+URZ+0x38850], RZ ;  /* 0x038850ff03ff79a7 */ /* 0x0023e2000810003f */
[----:B------:R-:W-:Y:S06]  /*e320*/  BAR.SYNC.DEFER_BLOCKING 0x2, 0x80 ;  /* 0x0082000000007b1d */ /* 0x000fec0000010000 */
[----:B------:R-:W-:Y:S05]  /*e330*/  @!P0 BRA `(.L_x_81) ;  /* 0x0000000000048947 */ /* 0x000fea0003800000 */
[----:B------:R-:W-:Y:S01]  /*e340*/  BPT.TRAP 0x1 ;  /* 0x000000040000795c */ /* 0x000fe20000300000 */
.L_x_81:
[----:B-1----:R-:W-:Y:S02]  /*e350*/  VIADD R3, R3, 0x38880 ;  /* 0x0003888003037836 */ /* 0x002fe40000000000 */
[----:B------:R-:W-:Y:S02]  /*e360*/  IMAD.U32 R0, RZ, RZ, UR45 ;  /* 0x0000002dff007e24 */ /* 0x000fe4000f8e00ff */
[----:B------:R-:W-:Y:S02]  /*e370*/  IMAD.MOV.U32 R20, RZ, RZ, R29 ;  /* 0x000000ffff147224 */ /* 0x000fe400078e001d */
[----:B------:R-:W-:Y:S01]  /*e380*/  IMAD.MOV.U32 R19, RZ, RZ, R25 ;  /* 0x000000ffff137224 */ /* 0x000fe200078e0019 */
[----:B------:R-:W-:-:S04]  /*e390*/  PRMT R3, R0, 0x654, R3 ;  /* 0x0000065400037816 */ /* 0x000fc80000000003 */
[----:B------:R1:W-:Y:S01]  /*e3a0*/  SYNCS.ARRIVE.TRANS64.RED.A1T0 RZ, [R3+URZ], RZ ;  /* 0x000000ff03ff79a7 */ /* 0x0003e2000810043f */
[----:B------:R-:W-:Y:S05]  /*e3b0*/  @P1 BRA `(.L_x_82) ;  /* 0xffffffe400ec1947 */ /* 0x000fea000383ffff */
.L_x_62:
[----:B------:R-:W-:-:S05]  /*e3c0*/  IMAD.U32 R0, RZ, RZ, UR47 ;  /* 0x0000002fff007e24 */ /* 0x000fca000f8e00ff */
[----:B------:R-:W-:-:S13]  /*e3d0*/  ISETP.NE.AND P0, PT, R0, 0x3, PT ;  /* 0x000000030000780c */ /* 0x000fda0003f05270 */
[----:B------:R-:W-:Y:S05]  /*e3e0*/  @!P0 BRA `(.L_x_83) ;  /* 0x0000000000048947 */ /* 0x000fea0003800000 */
[----:B------:R-:W-:Y:S01]  /*e3f0*/  BPT.TRAP 0x1 ;  /* 0x000000040000795c */ /* 0x000fe20000300000 */
.L_x_83:
[----:B-1----:R-:W-:Y:S01]  /*e400*/  LOP3.LUT R3, R29, 0x1, RZ, 0x3c, !PT ;  /* 0x000000011d037812 */ /* 0x002fe200078e3cff */
[----:B------:R-:W-:Y:S01]  /*e410*/  BSSY B0, `(.L_x_84) ;  /* 0x0000005000007945 */ /* 0x000fe20003800000 */
[----:B0-----:R-:W-:Y:S02]  /*e420*/  LEA R18, R25, UR41, 0x3 ;  /* 0x0000002919127c11 */ /* 0x001fe4000f8e18ff */
[----:B------:R-:W-:-:S04]  /*e430*/  SHF.L.U32 R3, R3, 0x1f, RZ ;  /* 0x0000001f03037819 */ /* 0x000fc800000006ff */
[----:B------:R-:W0:Y:S02]  /*e440*/  SYNCS.PHASECHK.TRANS64.TRYWAIT P1, [R18+URZ+0x38870], R3 ;  /* 0x03887003120075a7 */ /* 0x000e24000802017f */
[----:B0-----:R-:W-:Y:S05]  /*e450*/  @!P1 BRA `(.L_x_85) ;  /* 0x00000040009c9947 */ /* 0x001fea0003800000 */
.L_x_204:
[----:B------:R-:W-:Y:S05]  /*e460*/  BSYNC B0 ;  /* 0x0000000000007941 */ /* 0x000fea0003800000 */
.L_x_84:
[----:B------:R-:W-:-:S05]  /*e470*/  IMAD.U32 R0, RZ, RZ, UR46 ;  /* 0x0000002eff007e24 */ /* 0x000fca000f8e00ff */
[----:B------:R-:W-:-:S13]  /*e480*/  ISETP.NE.AND P1, PT, R0, 0x3, PT ;  /* 0x000000030000780c */ /* 0x000fda0003f25270 */
[----:B------:R-:W-:Y:S05]  /*e490*/  @!P1 BRA `(.L_x_86) ;  /* 0x0000000000049947 */ /* 0x000fea0003800000 */
[----:B------:R-:W-:Y:S01]  /*e4a0*/  BPT.TRAP 0x1 ;  /* 0x000000040000795c */ /* 0x000fe20000300000 */
.L_x_86:
[----:B0-----:R-:W-:Y:S01]  /*e4b0*/  SHF.L.U32 R3, R29, 0x1f, RZ ;  /* 0x0000001f1d037819 */ /* 0x001fe200000006ff */
[----:B------:R-:W-:-:S03]  /*e4c0*/  IMAD.SHL.U32 R0, R25, 0x8000, RZ ;  /* 0x0000800019007824 */ /* 0x000fc600078e00ff */
[----:B------:R-:W0:Y:S02]  /*e4d0*/  SYNCS.PHASECHK.TRANS64.TRYWAIT P1, [R18+URZ+0x38860], R3 ;  /* 0x03886003120075a7 */ /* 0x000e24000802017f */
[----:B0-----:R-:W-:Y:S05]  /*e4e0*/  @!P1 BRA `(.L_x_87) ;  /* 0x00000040008c9947 */ /* 0x001fea0003800000 */
.L_x_205:
[----:B------:R-:W0:Y:S01]  /*e4f0*/  LDL R2, [R1+0x8] ;  /* 0x0000080001027983 */ /* 0x000e220000100800 */
[----:B------:R-:W-:Y:S01]  /*e500*/  LOP3.LUT R6, R0, R16, RZ, 0xfc, !PT ;  /* 0x0000001000067212 */ /* 0x000fe200078efcff */
[----:B------:R-:W-:Y:S05]  /*e510*/  WARPSYNC.ALL ;  /* 0x0000000000007948 */ /* 0x000fea0003800000 */
[----:B------:R-:W1:Y:S04]  /*e520*/  LDSM.16.MT88.4 R4, [R6+UR41+0x10400] ;  /* 0x010400290604783b */ /* 0x000e680008004200 */
[----:B------:R-:W2:Y:S01]  /*e530*/  LDL R20, [R1] ;  /* 0x0000000001147983 */ /* 0x000ea20000100800 */
[----:B-1----:R-:W-:-:S02]  /*e540*/  PRMT R12, R4, 0x6420, R5 ;  /* 0x00006420040c7816 */ /* 0x002fc40000000005 */
[----:B------:R-:W-:Y:S02]  /*e550*/  PRMT R13, R4, 0x7531, R5 ;  /* 0x00007531040d7816 */ /* 0x000fe40000000005 */
[C-C-:B------:R-:W-:Y:S02]  /*e560*/  PRMT R14, R6.reuse, 0x6420, R7.reuse ;  /* 0x00006420060e7816 */ /* 0x140fe40000000007 */
[----:B------:R-:W-:Y:S02]  /*e570*/  PRMT R15, R6, 0x7531, R7 ;  /* 0x00007531060f7816 */ /* 0x000fe40000000007 */
[----:B------:R-:W-:Y:S02]  /*e580*/  IADD3 R21, R28, R0, R37 ;  /* 0x000000001c157210 */ /* 0x000fe40007ffe025 */
[----:B0-----:R-:W-:-:S05]  /*e590*/  IADD3 R3, R2, UR41, R0 ;  /* 0x0000002902037c10 */ /* 0x001fca000fffe000 */
[----:B------:R-:W0:Y:S01]  /*e5a0*/  LDSM.16.MT88.4 R8, [R3+0x10400] ;  /* 0x010400000308783b */ /* 0x000e220000004200 */
[----:B------:R-:W-:-:S05]  /*e5b0*/  IADD3 R2, R26, R0, R28 ;  /* 0x000000001a027210 */ /* 0x000fca0007ffe01c */
[----:B------:R-:W-:Y:S01]  /*e5c0*/  STSM.16.M88.4 [R2], R12 ;  /* 0x0000000c02007844 */ /* 0x000fe20000000200 */
[C-C-:B0-----:R-:W-:Y:S02]  /*e5d0*/  PRMT R4, R8.reuse, 0x6420, R9.reuse ;  /* 0x0000642008047816 */ /* 0x141fe40000000009 */
[----:B------:R-:W-:Y:S01]  /*e5e0*/  PRMT R5, R8, 0x7531, R9 ;  /* 0x0000753108057816 */ /* 0x000fe20000000009 */
[----:B------:R-:W-:Y:S01]  /*e5f0*/  VIADD R9, R0, 0x4000 ;  /* 0x0000400000097836 */ /* 0x000fe20000000000 */
[C-C-:B------:R-:W-:Y:S02]  /*e600*/  PRMT R6, R10.reuse, 0x6420, R11.reuse ;  /* 0x000064200a067816 */ /* 0x140fe4000000000b */
[----:B------:R-:W-:Y:S02]  /*e610*/  PRMT R7, R10, 0x7531, R11 ;  /* 0x000075310a077816 */ /* 0x000fe4000000000b */
[----:B------:R-:W-:-:S03]  /*e620*/  LOP3.LUT R19, R9, R16, RZ, 0xfc, !PT ;  /* 0x0000001009137212 */ /* 0x000fc600078efcff */
[----:B------:R-:W-:Y:S04]  /*e630*/  STSM.16.M88.4 [R2+0x2000], R4 ;  /* 0x0020000402007844 */ /* 0x000fe80000000200 */
[----:B------:R-:W0:Y:S04]  /*e640*/  LDSM.16.MT88.4 R4, [R19+UR41+0x10400] ;  /* 0x010400291304783b */ /* 0x000e280008004200 */
[----:B------:R-:W1:Y:S01]  /*e650*/  LDSM.16.MT88.4 R8, [R3+0x14400] ;  /* 0x014400000308783b */ /* 0x000e620000004200 */
[C-C-:B0-----:R-:W-:Y:S02]  /*e660*/  PRMT R12, R4.reuse, 0x6420, R5.reuse ;  /* 0x00006420040c7816 */ /* 0x141fe40000000005 */
[----:B------:R-:W-:-:S02]  /*e670*/  PRMT R13, R4, 0x7531, R5 ;  /* 0x00007531040d7816 */ /* 0x000fc40000000005 */
[C-C-:B-1----:R-:W-:Y:S02]  /*e680*/  PRMT R4, R8.reuse, 0x6420, R9.reuse ;  /* 0x0000642008047816 */ /* 0x142fe40000000009 */
[----:B------:R-:W-:Y:S01]  /*e690*/  PRMT R5, R8, 0x7531, R9 ;  /* 0x0000753108057816 */ /* 0x000fe20000000009 */
[----:B------:R-:W-:Y:S01]  /*e6a0*/  VIADD R9, R0, 0x1000 ;  /* 0x0000100000097836 */ /* 0x000fe20000000000 */
[C-C-:B------:R-:W-:Y:S02]  /*e6b0*/  PRMT R14, R6.reuse, 0x6420, R7.reuse ;  /* 0x00006420060e7816 */ /* 0x140fe40000000007 */
[----:B------:R-:W-:Y:S02]  /*e6c0*/  PRMT R15, R6, 0x7531, R7 ;  /* 0x00007531060f7816 */ /* 0x000fe40000000007 */
[C-C-:B------:R-:W-:Y:S02]  /*e6d0*/  PRMT R6, R10.reuse, 0x6420, R11.reuse ;  /* 0x000064200a067816 */ /* 0x140fe4000000000b */
[----:B------:R-:W-:-:S02]  /*e6e0*/  PRMT R7, R10, 0x7531, R11 ;  /* 0x000075310a077816 */ /* 0x000fc4000000000b */
[----:B------:R-:W-:Y:S01]  /*e6f0*/  LOP3.LUT R19, R9, R16, RZ, 0xfc, !PT ;  /* 0x0000001009137212 */ /* 0x000fe200078efcff */
[----:B------:R-:W-:Y:S04]  /*e700*/  STSM.16.M88.4 [R2+0x4000], R12 ;  /* 0x0040000c02007844 */ /* 0x000fe80000000200 */
[----:B------:R0:W-:Y:S04]  /*e710*/  STSM.16.M88.4 [R2+0x6000], R4 ;  /* 0x0060000402007844 */ /* 0x0001e80000000200 */
[----:B------:R-:W1:Y:S04]  /*e720*/  LDSM.16.MT88.4 R4, [R19+UR41+0x10400] ;  /* 0x010400291304783b */ /* 0x000e680008004200 */
[----:B------:R-:W3:Y:S01]  /*e730*/  LDSM.16.MT88.4 R8, [R3+0x11400] ;  /* 0x011400000308783b */ /* 0x000ee20000004200 */
[----:B0-----:R-:W-:Y:S01]  /*e740*/  IMAD.IADD R2, R26, 0x1, R21 ;  /* 0x000000011a027824 */ /* 0x001fe200078e0215 */
[----:B-1----:R-:W-:-:S02]  /*e750*/  PRMT R12, R4, 0x6420, R5 ;  /* 0x00006420040c7816 */ /* 0x002fc40000000005 */
[----:B------:R-:W-:Y:S02]  /*e760*/  PRMT R13, R4, 0x7531, R5 ;  /* 0x00007531040d7816 */ /* 0x000fe40000000005 */
[C-C-:B---3--:R-:W-:Y:S02]  /*e770*/  PRMT R4, R8.reuse, 0x6420, R9.reuse ;  /* 0x0000642008047816 */ /* 0x148fe40000000009 */
[----:B------:R-:W-:Y:S01]  /*e780*/  PRMT R5, R8, 0x7531, R9 ;  /* 0x0000753108057816 */ /* 0x000fe20000000009 */
[----:B------:R-:W-:Y:S01]  /*e790*/  VIADD R9, R0, 0x5000 ;  /* 0x0000500000097836 */ /* 0x000fe20000000000 */
[C-C-:B------:R-:W-:Y:S02]  /*e7a0*/  PRMT R14, R6.reuse, 0x6420, R7.reuse ;  /* 0x00006420060e7816 */ /* 0x140fe40000000007 */
[----:B------:R-:W-:Y:S02]  /*e7b0*/  PRMT R15, R6, 0x7531, R7 ;  /* 0x00007531060f7816 */ /* 0x000fe40000000007 */
[----:B------:R-:W-:-:S02]  /*e7c0*/  PRMT R6, R10, 0x6420, R11 ;  /* 0x000064200a067816 */ /* 0x000fc4000000000b */
[----:B------:R-:W-:Y:S02]  /*e7d0*/  PRMT R7, R10, 0x7531, R11 ;  /* 0x000075310a077816 */ /* 0x000fe4000000000b */
[----:B------:R-:W-:Y:S01]  /*e7e0*/  LOP3.LUT R19, R9, R16, RZ, 0xfc, !PT ;  /* 0x0000001009137212 */ /* 0x000fe200078efcff */
[----:B------:R-:W-:Y:S04]  /*e7f0*/  STSM.16.M88.4 [R2], R12 ;  /* 0x0000000c02007844 */ /* 0x000fe80000000200 */
[----:B------:R-:W-:Y:S04]  /*e800*/  STSM.16.M88.4 [R2+0x2000], R4 ;  /* 0x0020000402007844 */ /* 0x000fe80000000200 */
[----:B------:R-:W0:Y:S04]  /*e810*/  LDSM.16.MT88.4 R4, [R19+UR41+0x10400] ;  /* 0x010400291304783b */ /* 0x000e280008004200 */
[----:B------:R-:W1:Y:S01]  /*e820*/  LDSM.16.MT88.4 R8, [R3+0x15400] ;  /* 0x015400000308783b */ /* 0x000e620000004200 */
[----:B0-----:R-:W-:-:S02]  /*e830*/  PRMT R12, R4, 0x6420, R5 ;  /* 0x00006420040c7816 */ /* 0x001fc40000000005 */
[----:B------:R-:W-:Y:S02]  /*e840*/  PRMT R13, R4, 0x7531, R5 ;  /* 0x00007531040d7816 */ /* 0x000fe40000000005 */
[C-C-:B-1----:R-:W-:Y:S02]  /*e850*/  PRMT R4, R8.reuse, 0x6420, R9.reuse ;  /* 0x0000642008047816 */ /* 0x142fe40000000009 */
[----:B------:R-:W-:Y:S01]  /*e860*/  PRMT R5, R8, 0x7531, R9 ;  /* 0x0000753108057816 */ /* 0x000fe20000000009 */
[----:B------:R-:W-:Y:S01]  /*e870*/  VIADD R9, R0, 0x2000 ;  /* 0x0000200000097836 */ /* 0x000fe20000000000 */
[C-C-:B------:R-:W-:Y:S02]  /*e880*/  PRMT R14, R6.reuse, 0x6420, R7.reuse ;  /* 0x00006420060e7816 */ /* 0x140fe40000000007 */
[----:B------:R-:W-:Y:S02]  /*e890*/  PRMT R15, R6, 0x7531, R7 ;  /* 0x00007531060f7816 */ /* 0x000fe40000000007 */
[----:B------:R-:W-:-:S02]  /*e8a0*/  PRMT R6, R10, 0x6420, R11 ;  /* 0x000064200a067816 */ /* 0x000fc4000000000b */
[----:B------:R-:W-:Y:S02]  /*e8b0*/  PRMT R7, R10, 0x7531, R11 ;  /* 0x000075310a077816 */ /* 0x000fe4000000000b */
[----:B------:R-:W-:Y:S01]  /*e8c0*/  LOP3.LUT R19, R9, R16, RZ, 0xfc, !PT ;  /* 0x0000001009137212 */ /* 0x000fe200078efcff */
[----:B------:R-:W-:Y:S04]  /*e8d0*/  STSM.16.M88.4 [R2+0x4000], R12 ;  /* 0x0040000c02007844 */ /* 0x000fe80000000200 */
[----:B------:R0:W-:Y:S04]  /*e8e0*/  STSM.16.M88.4 [R2+0x6000], R4 ;  /* 0x0060000402007844 */ /* 0x0001e80000000200 */
[----:B------:R-:W1:Y:S04]  /*e8f0*/  LDSM.16.MT88.4 R4, [R19+UR41+0x10400] ;  /* 0x010400291304783b */ /* 0x000e680008004200 */
[----:B------:R-:W3:Y:S01]  /*e900*/  LDSM.16.MT88.4 R8, [R3+0x12400] ;  /* 0x012400000308783b */ /* 0x000ee20000004200 */
[----:B------:R-:W-:-:S05]  /*e910*/  IADD3 R21, R28, R0, R36 ;  /* 0x000000001c157210 */ /* 0x000fca0007ffe024 */
[----:B0-----:R-:W-:Y:S01]  /*e920*/  IMAD.IADD R2, R26, 0x1, R21 ;  /* 0x000000011a027824 */ /* 0x001fe200078e0215 */
[C-C-:B-1----:R-:W-:Y:S02]  /*e930*/  PRMT R12, R4.reuse, 0x6420, R5.reuse ;  /* 0x00006420040c7816 */ /* 0x142fe40000000005 */
[----:B------:R-:W-:Y:S02]  /*e940*/  PRMT R13, R4, 0x7531, R5 ;  /* 0x00007531040d7816 */ /* 0x000fe40000000005 */
[C-C-:B---3--:R-:W-:Y:S02]  /*e950*/  PRMT R4, R8.reuse, 0x6420, R9.reuse ;  /* 0x0000642008047816 */ /* 0x148fe40000000009 */
[----:B------:R-:W-:Y:S01]  /*e960*/  PRMT R5, R8, 0x7531, R9 ;  /* 0x0000753108057816 */ /* 0x000fe20000000009 */
[----:B------:R-:W-:Y:S01]  /*e970*/  VIADD R9, R0, 0x6000 ;  /* 0x0000600000097836 */ /* 0x000fe20000000000 */
[C-C-:B------:R-:W-:Y:S02]  /*e980*/  PRMT R14, R6.reuse, 0x6420, R7.reuse ;  /* 0x00006420060e7816 */ /* 0x140fe40000000007 */
[----:B------:R-:W-:-:S02]  /*e990*/  PRMT R15, R6, 0x7531, R7 ;  /* 0x00007531060f7816 */ /* 0x000fc40000000007 */
[C-C-:B------:R-:W-:Y:S02]  /*e9a0*/  PRMT R6, R10.reuse, 0x6420, R11.reuse ;  /* 0x000064200a067816 */ /* 0x140fe4000000000b */
        /* <DEDUP_REMOVED lines=17> */
[----:B------:R-:W-:Y:S04]  /*eac0*/  STSM.16.M88.4 [R2+0x6000], R4 ;  /* 0x0060000402007844 */ /* 0x000fe80000000200 */
[----:B------:R-:W0:Y:S04]  /*ead0*/  LDSM.16.MT88.4 R4, [R19+UR41+0x10400] ;  /* 0x010400291304783b */ /* 0x000e280008004200 */
[----:B------:R-:W1:Y:S01]  /*eae0*/  LDSM.16.MT88.4 R8, [R3+0x13400] ;  /* 0x013400000308783b */ /* 0x000e620000004200 */
[----:B--2---:R-:W-:-:S05]  /*eaf0*/  IADD3 R21, R28, R20, R0 ;  /* 0x000000141c157210 */ /* 0x004fca0007ffe000 */
[----:B------:R-:W-:Y:S01]  /*eb00*/  IMAD.IADD R26, R26, 0x1, R21 ;  /* 0x000000011a1a7824 */ /* 0x000fe200078e0215 */
[C-C-:B0-----:R-:W-:Y:S02]  /*eb10*/  PRMT R12, R4.reuse, 0x6420, R5.reuse ;  /* 0x00006420040c7816 */ /* 0x141fe40000000005 */
[----:B------:R-:W-:Y:S02]  /*eb20*/  PRMT R13, R4, 0x7531, R5 ;  /* 0x00007531040d7816 */ /* 0x000fe40000000005 */
[C-C-:B-1----:R-:W-:Y:S02]  /*eb30*/  PRMT R4, R8.reuse, 0x6420, R9.reuse ;  /* 0x0000642008047816 */ /* 0x142fe40000000009 */
[----:B------:R-:W-:Y:S02]  /*eb40*/  PRMT R5, R8, 0x7531, R9 ;  /* 0x0000753108057816 */ /* 0x000fe40000000009 */
[----:B------:R-:W-:Y:S02]  /*eb50*/  IADD3 R9, R0, 0x7000, RZ ;  /* 0x0000700000097810 */ /* 0x000fe40007ffe0ff */
[----:B------:R-:W-:-:S02]  /*eb60*/  PRMT R14, R6, 0x6420, R7 ;  /* 0x00006420060e7816 */ /* 0x000fc40000000007 */
[----:B------:R-:W-:Y:S02]  /*eb70*/  PRMT R15, R6, 0x7531, R7 ;  /* 0x00007531060f7816 */ /* 0x000fe40000000007 */
[C-C-:B------:R-:W-:Y:S02]  /*eb80*/  PRMT R6, R10.reuse, 0x6420, R11.reuse ;  /* 0x000064200a067816 */ /* 0x140fe4000000000b */
[----:B------:R-:W-:Y:S02]  /*eb90*/  PRMT R7, R10, 0x7531, R11 ;  /* 0x000075310a077816 */ /* 0x000fe4000000000b */
[----:B------:R-:W-:Y:S01]  /*eba0*/  LOP3.LUT R0, R9, R16, RZ, 0xfc, !PT ;  /* 0x0000001009007212 */ /* 0x000fe200078efcff */
[----:B------:R-:W-:Y:S04]  /*ebb0*/  STSM.16.M88.4 [R26], R12 ;  /* 0x0000000c1a007844 */ /* 0x000fe80000000200 */
[----:B------:R-:W-:Y:S04]  /*ebc0*/  STSM.16.M88.4 [R26+0x2000], R4 ;  /* 0x002000041a007844 */ /* 0x000fe80000000200 */
[----:B------:R-:W0:Y:S04]  /*ebd0*/  LDSM.16.MT88.4 R4, [R0+UR41+0x10400] ;  /* 0x010400290004783b */ /* 0x000e280008004200 */
[----:B------:R-:W1:Y:S01]  /*ebe0*/  LDSM.16.MT88.4 R8, [R3+0x17400] ;  /* 0x017400000308783b */ /* 0x000e620000004200 */
[----:B------:R-:W-:-:S05]  /*ebf0*/  IMAD.U32 R20, RZ, RZ, UR46 ;  /* 0x0000002eff147e24 */ /* 0x000fca000f8e00ff */
[----:B------:R-:W-:Y:S02]  /*ec00*/  ISETP.NE.AND P1, PT, R20, 0x3, PT ;  /* 0x000000031400780c */ /* 0x000fe40003f25270 */
[C-C-:B0-----:R-:W-:Y:S02]  /*ec10*/  PRMT R12, R4.reuse, 0x6420, R5.reuse ;  /* 0x00006420040c7816 */ /* 0x141fe40000000005 */
[----:B------:R-:W-:Y:S02]  /*ec20*/  PRMT R13, R4, 0x7531, R5 ;  /* 0x00007531040d7816 */ /* 0x000fe40000000005 */
[C-C-:B------:R-:W-:Y:S02]  /*ec30*/  PRMT R14, R6.reuse, 0x6420, R7.reuse ;  /* 0x00006420060e7816 */ /* 0x140fe40000000007 */
[----:B------:R-:W-:Y:S02]  /*ec40*/  PRMT R15, R6, 0x7531, R7 ;  /* 0x00007531060f7816 */ /* 0x000fe40000000007 */
[----:B-1----:R-:W-:-:S02]  /*ec50*/  PRMT R4, R8, 0x6420, R9 ;  /* 0x0000642008047816 */ /* 0x002fc40000000009 */
[----:B------:R-:W-:Y:S02]  /*ec60*/  PRMT R5, R8, 0x7531, R9 ;  /* 0x0000753108057816 */ /* 0x000fe40000000009 */
[C-C-:B------:R-:W-:Y:S02]  /*ec70*/  PRMT R6, R10.reuse, 0x6420, R11.reuse ;  /* 0x000064200a067816 */ /* 0x140fe4000000000b */
[----:B------:R-:W-:Y:S01]  /*ec80*/  PRMT R7, R10, 0x7531, R11 ;  /* 0x000075310a077816 */ /* 0x000fe2000000000b */
[----:B------:R0:W-:Y:S04]  /*ec90*/  STSM.16.M88.4 [R26+0x4000], R12 ;  /* 0x0040000c1a007844 */ /* 0x0001e80000000200 */
        /* <DEDUP_REMOVED lines=9> */
.L_x_88:
[----:B-1----:R1:W-:Y:S01]  /*ed30*/  SYNCS.ARRIVE.TRANS64.A1T0 RZ, [R18+URZ+0x38850], RZ ;  /* 0x038850ff12ff79a7 */ /* 0x0023e2000810003f */
[----:B------:R-:W-:Y:S06]  /*ed40*/  BAR.SYNC.DEFER_BLOCKING 0x2, 0x80 ;  /* 0x0082000000007b1d */ /* 0x000fec0000010000 */
[----:B------:R-:W-:Y:S05]  /*ed50*/  @!P0 BRA `(.L_x_89) ;  /* 0x0000000000048947 */ /* 0x000fea0003800000 */
[----:B------:R-:W-:Y:S01]  /*ed60*/  BPT.TRAP 0x1 ;  /* 0x000000040000795c */ /* 0x000fe20000300000 */
.L_x_89:
[----:B------:R-:W2:Y:S01]  /*ed70*/  LDC R2, c[0x0][0xc34] ;  /* 0x00030d00ff027b82 */ /* 0x000ea20000000800 */
[----:B------:R-:W-:Y:S01]  /*ed80*/  VIADD R25, R25, 0x1 ;  /* 0x0000000119197836 */ /* 0x000fe20000000000 */
[----:B------:R-:W-:Y:S01]  /*ed90*/  UIADD3 UR37, UR50, UR37, URZ ;  /* 0x0000002532257290 */ /* 0x000fe2000fffe03f */
[----:B-1----:R-:W-:Y:S01]  /*eda0*/  VIADD R18, R18, 0x38880 ;  /* 0x0003888012127836 */ /* 0x002fe20000000000 */
[----:B------:R-:W-:Y:S01]  /*edb0*/  UIADD3 UR36, UR36, 0x1, URZ ;  /* 0x0000000124247890 */ /* 0x000fe2000fffe03f */
[----:B------:R-:W-:Y:S01]  /*edc0*/  IMAD.U32 R3, RZ, RZ, UR45 ;  /* 0x0000002dff037e24 */ /* 0x000fe2000f8e00ff */
[----:B------:R-:W-:-:S04]  /*edd0*/  ISETP.NE.AND P0, PT, R25, 0x2, PT ;  /* 0x000000021900780c */ /* 0x000fc80003f05270 */
[----:B------:R-:W-:Y:S02]  /*ede0*/  SEL R25, R25, RZ, P0 ;  /* 0x000000ff19197207 */ /* 0x000fe40000000000 */
[----:B------:R-:W-:Y:S02]  /*edf0*/  SEL R0, RZ, 0x1, P0 ;  /* 0x00000001ff007807 */ /* 0x000fe40000000000 */
[----:B------:R-:W-:Y:S02]  /*ee00*/  PRMT R18, R3, 0x654, R18 ;  /* 0x0000065403127816 */ /* 0x000fe40000000012 */
[----:B------:R-:W-:Y:S02]  /*ee10*/  LOP3.LUT R29, R29, R0, RZ, 0x3c, !PT ;  /* 0x000000001d1d7212 */ /* 0x000fe400078e3cff */
[----:B------:R1:W-:Y:S01]  /*ee20*/  SYNCS.ARRIVE.TRANS64.RED.A1T0 RZ, [R18+URZ], RZ ;  /* 0x000000ff12ff79a7 */ /* 0x0003e2000810043f */
[----:B--2---:R-:W-:-:S13]  /*ee30*/  ISETP.LE.AND P0, PT, R2, UR37, PT ;  /* 0x0000002502007c0c */ /* 0x004fda000bf03270 */
[----:B-1----:R-:W-:Y:S05]  /*ee40*/  @!P0 BRA `(.L_x_90) ;  /* 0xffffffb800948947 */ /* 0x002fea000383ffff */
[----:B------:R-:W-:-:S12]  /*ee50*/  ULOP3.LUT UR36, UR36, 0x1, URZ, 0xc, !UPT ;  /* 0x0000000124247892 */ /* 0x000fd8000f8e0c3f */
.L_x_40:
[----:B------:R-:W0:Y:S01]  /*ee60*/  S2R R3, SR_CgaCtaId ;  /* 0x0000000000037919 */ /* 0x000e220000008800 */
[----:B------:R-:W-:Y:S01]  /*ee70*/  MOV R0, 0x400 ;  /* 0x0000040000007802 */ /* 0x000fe20000000f00 */
[----:B------:R-:W-:-:S03]  /*ee80*/  IMAD.U32 R2, RZ, RZ, UR36 ;  /* 0x00000024ff027e24 */ /* 0x000fc6000f8e00ff */
[----:B0-----:R-:W-:Y:S02]  /*ee90*/  LEA R4, R3, R0, 0x18 ;  /* 0x0000000003047211 */ /* 0x001fe400078ec0ff */
[----:B------:R-:W-:-:S04]  /*eea0*/  SHF.L.U32 R0, R2, 0x1f, RZ ;  /* 0x0000001f02007819 */ /* 0x000fc800000006ff */
[----:B------:R-:W0:Y:S02]  /*eeb0*/  SYNCS.PHASECHK.TRANS64.TRYWAIT P0, [R4+URZ+0x38820], R0 ;  /* 0x03882000040075a7 */ /* 0x000e24000800017f */
[----:B0-----:R-:W-:Y:S05]  /*eec0*/  @!P0 BRA `(.L_x_91) ;  /* 0x0000003800288947 */ /* 0x001fea0003800000 */
.L_x_206:
[----:B------:R-:W1:Y:S02]  /*eed0*/  S2R R2, SR_TID.X ;  /* 0x0000000000027919 */ /* 0x000e640000002100 */
[----:B-1----:R-:W-:-:S04]  /*eee0*/  SHF.R.U32.HI R2, RZ, 0x5, R2 ;  /* 0x00000005ff027819 */ /* 0x002fc80000011602 */
[----:B------:R-:W-:-:S05]  /*eef0*/  LOP3.LUT R2, R2, 0x3, RZ, 0xc0, !PT ;  /* 0x0000000302027812 */ /* 0x000fca00078ec0ff */
[----:B0-----:R-:W0:Y:S02]  /*ef00*/  SHFL.IDX PT, R0, R2, RZ, 0x1f ;  /* 0x00001fff02007589 */ /* 0x001e2400000e0000 */
[----:B0-----:R-:W-:-:S13]  /*ef10*/  ISETP.NE.AND P0, PT, R0, RZ, PT ;  /* 0x000000ff0000720c */ /* 0x001fda0003f05270 */
[----:B------:R-:W-:Y:S05]  /*ef20*/  @P0 EXIT ;  /* 0x000000000000094d */ /* 0x000fea0003800000 */
[----:B------:R-:W-:Y:S01]  /*ef30*/  ELECT P0, URZ, PT ;  /* 0x00000000003f782f */ /* 0x000fe20003800000 */
[----:B------:R-:W-:-:S12]  /*ef40*/  BSSY B0, `(.L_x_92) ;  /* 0x0000028000007945 */ /* 0x000fd80003800000 */
[----:B------:R-:W-:Y:S05]  /*ef50*/  @!P0 BRA `(.L_x_93) ;  /* 0x0000000000988947 */ /* 0x000fea0003800000 */
[----:B------:R-:W-:-:S06]  /*ef60*/  ULOP3.LUT UR4, UR38, 0x2, URZ, 0xfc, !UPT ;  /* 0x0000000226047892 */ /* 0x000fcc000f8efc3f */
[----:B------:R-:W-:-:S05]  /*ef70*/  IMAD.U32 R0, RZ, RZ, UR4 ;  /* 0x00000004ff007e24 */ /* 0x000fca000f8e00ff */
[----:B------:R-:W-:-:S13]  /*ef80*/  ISETP.NE.AND P0, PT, R0, 0x3, PT ;  /* 0x000000030000780c */ /* 0x000fda0003f05270 */
[----:B------:R-:W-:Y:S05]  /*ef90*/  @!P0 BRA `(.L_x_94) ;  /* 0x0000000000048947 */ /* 0x000fea0003800000 */
[----:B------:R-:W-:Y:S01]  /*efa0*/  BPT.TRAP 0x1 ;  /* 0x000000040000795c */ /* 0x000fe20000300000 */
.L_x_94:
[----:B------:R-:W-:Y:S01]  /*efb0*/  IMAD R3, R25, 0x8, R4 ;  /* 0x0000000819037824 */ /* 0x000fe200078e0204 */
[----:B------:R-:W-:Y:S01]  /*efc0*/  SHF.L.U32 R2, R29, 0x1f, RZ ;  /* 0x0000001f1d027819 */ /* 0x000fe200000006ff */
[----:B------:R-:W-:-:S03]  /*efd0*/  VIADD R25, R25, 0x1 ;  /* 0x0000000119197836 */ /* 0x000fc60000000000 */
[----:B------:R-:W0:Y:S02]  /*efe0*/  SYNCS.PHASECHK.TRANS64.TRYWAIT P1, [R3+URZ+0x38840], R2 ;  /* 0x03884002030075a7 */ /* 0x000e24000802017f */
[----:B------:R-:W-:-:S04]  /*eff0*/  ISETP.NE.AND P2, PT, R25, 0x2, PT ;  /* 0x000000021900780c */ /* 0x000fc80003f45270 */
[----:B------:R-:W-:Y:S01]  /*f000*/  SEL R0, RZ, 0x1, P2 ;  /* 0x00000001ff007807 */ /* 0x000fe20001000000 */
[----:B0-----:R-:W-:Y:S08]  /*f010*/  @!P1 BRA `(.L_x_95) ;  /* 0x0000003400e89947 */ /* 0x001ff00003800000 */
.L_x_207:
[----:B------:R-:W-:Y:S02]  /*f020*/  SEL R25, R25, RZ, P2 ;  /* 0x000000ff19197207 */ /* 0x000fe40001000000 */
[----:B------:R-:W-:Y:S01]  /*f030*/  LOP3.LUT R0, R29, R0, RZ, 0x3c, !PT ;  /* 0x000000001d007212 */ /* 0x000fe200078e3cff */
[----:B------:R-:W-:Y:S06]  /*f040*/  @!P0 BRA `(.L_x_96) ;  /* 0x0000000000048947 */ /* 0x000fec0003800000 */
[----:B------:R-:W-:Y:S01]  /*f050*/  BPT.TRAP 0x1 ;  /* 0x000000040000795c */ /* 0x000fe20000300000 */
.L_x_96:
[----:B------:R-:W-:Y:S01]  /*f060*/  IMAD R25, R25, 0x8, R4 ;  /* 0x0000000819197824 */ /* 0x000fe200078e0204 */
[----:B------:R-:W-:-:S04]  /*f070*/  SHF.L.U32 R0, R0, 0x1f, RZ ;  /* 0x0000001f00007819 */ /* 0x000fc800000006ff */
[----:B------:R-:W1:Y:S02]  /*f080*/  SYNCS.PHASECHK.TRANS64.TRYWAIT P1, [R25+URZ+0x38840], R0 ;  /* 0x03884000190075a7 */ /* 0x000e64000802017f */
[----:B-1----:R-:W-:Y:S05]  /*f090*/  @!P1 BRA `(.L_x_97) ;  /* 0x0000003400dc9947 */ /* 0x002fea0003800000 */
.L_x_208:
[----:B------:R-:W-:Y:S05]  /*f0a0*/  @!P0 BRA `(.L_x_98) ;  /* 0x0000000000048947 */ /* 0x000fea0003800000 */
[----:B------:R-:W-:Y:S01]  /*f0b0*/  BPT.TRAP 0x1 ;  /* 0x000000040000795c */ /* 0x000fe20000300000 */
.L_x_98:
[----:B------:R-:W2:Y:S02]  /*f0c0*/  SYNCS.PHASECHK.TRANS64.TRYWAIT P1, [R3+URZ+0x38860], R2 ;  /* 0x03886002030075a7 */ /* 0x000ea4000802017f */
[----:B--2---:R-:W-:Y:S05]  /*f0d0*/  @!P1 BRA `(.L_x_99) ;  /* 0x0000003400e09947 */ /* 0x004fea0003800000 */
.L_x_209:
[----:B------:R-:W-:Y:S05]  /*f0e0*/  @!P0 BRA `(.L_x_100) ;  /* 0x0000000000048947 */ /* 0x000fea0003800000 */
[----:B------:R-:W-:Y:S01]  /*f0f0*/  BPT.TRAP 0x1 ;  /* 0x000000040000795c */ /* 0x000fe20000300000 */
.L_x_100:
[----:B------:R-:W3:Y:S02]  /*f100*/  SYNCS.PHASECHK.TRANS64.TRYWAIT P1, [R25+URZ+0x38860], R0 ;  /* 0x03886000190075a7 */ /* 0x000ee4000802017f */
[----:B---3--:R-:W-:Y:S05]  /*f110*/  @!P1 BRA `(.L_x_101) ;  /* 0x0000003400e49947 */ /* 0x008fea0003800000 */
.L_x_210:
[----:B------:R-:W-:Y:S05]  /*f120*/  @!P0 BRA `(.L_x_102) ;  /* 0x0000000000048947 */ /* 0x000fea0003800000 */
[----:B------:R-:W-:Y:S01]  /*f130*/  BPT.TRAP 0x1 ;  /* 0x000000040000795c */ /* 0x000fe20000300000 */
.L_x_102:
[----:B------:R-:W4:Y:S02]  /*f140*/  SYNCS.PHASECHK.TRANS64.TRYWAIT P1, [R3+URZ+0x38880], R2 ;  /* 0x03888002030075a7 */ /* 0x000f24000802017f */
[----:B----4-:R-:W-:Y:S05]  /*f150*/  @!P1 BRA `(.L_x_103) ;  /* 0x0000003400e89947 */ /* 0x010fea0003800000 */
.L_x_211:
[----:B------:R-:W-:Y:S05]  /*f160*/  @!P0 BRA `(.L_x_104) ;  /* 0x0000000000048947 */ /* 0x000fea0003800000 */
[----:B------:R-:W-:Y:S01]  /*f170*/  BPT.TRAP 0x1 ;  /* 0x000000040000795c */ /* 0x000fe20000300000 */
.L_x_104:
[----:B------:R0:W0:Y:S02]  /*f180*/  SYNCS.PHASECHK.TRANS64.TRYWAIT P0, [R25+URZ+0x38880], R0 ;  /* 0x03888000190075a7 */ /* 0x000024000800017f */
[----:B0-----:R-:W-:Y:S05]  /*f190*/  @!P0 NANOSLEEP.SYNCS 0x989680 ;  /* 0x009896800000895d */ /* 0x001fea0003900000 */
[----:B------:R-:W0:Y:S02]  /*f1a0*/  @!P0 SYNCS.PHASECHK.TRANS64 P0, [R25+URZ+0x38880], R0 ;  /* 0x03888000190085a7 */ /* 0x000e24000800007f */
[----:B0-----:R-:W-:Y:S05]  /*f1b0*/  @!P0 BRA `(.L_x_104) ;  /* 0xfffffffc00f08947 */ /* 0x001fea000383ffff */
.L_x_93:
[----:B------:R-:W-:Y:S05]  /*f1c0*/  BSYNC B0 ;  /* 0x0000000000007941 */ /* 0x000fea0003800000 */
.L_x_92:
[----:B------:R-:W-:Y:S05]  /*f1d0*/  EXIT ;  /* 0x000000000000794d */ /* 0x000fea0003800000 */
.L_x_8:
[----:B0-----:R-:W-:-:S04]  /*f1e0*/  IMAD.U32 R3, RZ, RZ, UR50 ;  /* 0x00000032ff037e24 */ /* 0x001fc8000f8e00ff */
[----:B------:R0:W1:Y:S03]  /*f1f0*/  SYNCS.PHASECHK.TRANS64.TRYWAIT P0, [R3+URZ+0x38800], R4 ;  /* 0x03880004030075a7 */ /* 0x000066000800017f */
[----:B-1----:R-:W-:Y:S05]  /*f200*/  @!P0 NANOSLEEP.SYNCS 0x989680 ;  /* 0x009896800000895d */ /* 0x002fea0003900000 */
[----:B------:R-:W1:Y:S02]  /*f210*/  @!P0 SYNCS.PHASECHK.TRANS64 P0, [R3+URZ+0x38800], R4 ;  /* 0x03880004030085a7 */ /* 0x000e64000800007f */
[----:B-1----:R-:W-:Y:S05]  /*f220*/  @!P0 BRA `(.L_x_8) ;  /* 0xfffffffc00ec8947 */ /* 0x002fea000383ffff */
[----:B------:R-:W-:Y:S05]  /*f230*/  BRA `(.L_x_105) ;  /* 0xffffff2000847947 */ /* 0x000fea000383ffff */
.L_x_12:
[----:B0-----:R-:W-:-:S04]  /*f240*/  IMAD.U32 R3, RZ, RZ, UR51 ;  /* 0x00000033ff037e24 */ /* 0x001fc8000f8e00ff */
[----:B------:R0:W2:Y:S03]  /*f250*/  SYNCS.PHASECHK.TRANS64.TRYWAIT P1, [R3+URZ+0x38830], R6 ;  /* 0x03883006030075a7 */ /* 0x0000a6000802017f */
[----:B--2---:R-:W-:Y:S05]  /*f260*/  @!P1 NANOSLEEP.SYNCS 0x989680 ;  /* 0x009896800000995d */ /* 0x004fea0003900000 */
[----:B------:R-:W2:Y:S02]  /*f270*/  @!P1 SYNCS.PHASECHK.TRANS64 P1, [R3+URZ+0x38830], R6 ;  /* 0x03883006030095a7 */ /* 0x000ea4000802007f */
[----:B--2---:R-:W-:Y:S05]  /*f280*/  @!P1 BRA `(.L_x_12) ;  /* 0xfffffffc00ec9947 */ /* 0x004fea000383ffff */
[----:B------:R-:W-:Y:S05]  /*f290*/  BRA `(.L_x_11) ;  /* 0xffffff2000a87947 */ /* 0x000fea000383ffff */
.L_x_17:
[----:B---3--:R-:W-:-:S04]  /*f2a0*/  IMAD.U32 R7, RZ, RZ, UR51 ;  /* 0x00000033ff077e24 */ /* 0x008fc8000f8e00ff */
[----:B------:R3:W4:Y:S03]  /*f2b0*/  SYNCS.PHASECHK.TRANS64.TRYWAIT P1, [R7+URZ+0x38850], R6 ;  /* 0x03885006070075a7 */ /* 0x000726000802017f */
[----:B----4-:R-:W-:Y:S05]  /*f2c0*/  @!P1 NANOSLEEP.SYNCS 0x989680 ;  /* 0x009896800000995d */ /* 0x010fea0003900000 */
[----:B------:R-:W4:Y:S02]  /*f2d0*/  @!P1 SYNCS.PHASECHK.TRANS64 P1, [R7+URZ+0x38850], R6 ;  /* 0x03885006070095a7 */ /* 0x000f24000802007f */
[----:B----4-:R-:W-:Y:S05]  /*f2e0*/  @!P1 BRA `(.L_x_17) ;  /* 0xfffffffc00ec9947 */ /* 0x010fea000383ffff */
[----:B------:R-:W-:Y:S05]  /*f2f0*/  BRA `(.L_x_16) ;  /* 0xffffff4800107947 */ /* 0x000fea000383ffff */
.L_x_23:
[----:B0-----:R-:W-:Y:S02]  /*f300*/  IMAD.U32 R2, RZ, RZ, UR46 ;  /* 0x0000002eff027e24 */ /* 0x001fe4000f8e00ff */
[----:B------:R-:W-:-:S04]  /*f310*/  IMAD.U32 R7, RZ, RZ, UR52 ;  /* 0x00000034ff077e24 */ /* 0x000fc8000f8e00ff */
[----:B------:R0:W1:Y:S03]  /*f320*/  SYNCS.PHASECHK.TRANS64.TRYWAIT P2, [R2+URZ+0x38830], R7 ;  /* 0x03883007020075a7 */ /* 0x000066000804017f */
[----:B-1----:R-:W-:Y:S05]  /*f330*/  @!P2 NANOSLEEP.SYNCS 0x989680 ;  /* 0x009896800000a95d */ /* 0x002fea0003900000 */
[----:B------:R-:W1:Y:S02]  /*f340*/  @!P2 SYNCS.PHASECHK.TRANS64 P2, [R2+URZ+0x38830], R7 ;  /* 0x038830070200a5a7 */ /* 0x000e64000804007f */
[----:B-1----:R-:W-:Y:S05]  /*f350*/  @!P2 BRA `(.L_x_23) ;  /* 0xfffffffc00e8a947 */ /* 0x002fea000383ffff */
[----:B------:R-:W-:Y:S05]  /*f360*/  BRA `(.L_x_22) ;  /* 0xffffff4800fc7947 */ /* 0x000fea000383ffff */
.L_x_28:
[----:B0-----:R-:W-:Y:S02]  /*f370*/  IMAD.U32 R6, RZ, RZ, UR46 ;  /* 0x0000002eff067e24 */ /* 0x001fe4000f8e00ff */
[----:B------:R-:W-:-:S04]  /*f380*/  IMAD.U32 R7, RZ, RZ, UR52 ;  /* 0x00000034ff077e24 */ /* 0x000fc8000f8e00ff */
[----:B------:R0:W1:Y:S03]  /*f390*/  SYNCS.PHASECHK.TRANS64.TRYWAIT P2, [R6+URZ+0x38850], R7 ;  /* 0x03885007060075a7 */ /* 0x000066000804017f */
[----:B-1----:R-:W-:Y:S05]  /*f3a0*/  @!P2 NANOSLEEP.SYNCS 0x989680 ;  /* 0x009896800000a95d */ /* 0x002fea0003900000 */
[----:B------:R-:W1:Y:S02]  /*f3b0*/  @!P2 SYNCS.PHASECHK.TRANS64 P2, [R6+URZ+0x38850], R7 ;  /* 0x038850070600a5a7 */ /* 0x000e64000804007f */
[----:B-1----:R-:W-:Y:S05]  /*f3c0*/  @!P2 BRA `(.L_x_28) ;  /* 0xfffffffc00e8a947 */ /* 0x002fea000383ffff */
[----:B------:R-:W-:Y:S05]  /*f3d0*/  BRA `(.L_x_27) ;  /* 0xffffff70009c7947 */ /* 0x000fea000383ffff */
.L_x_46:
[----:B------:R-:W2:Y:S01]  /*f3e0*/  S2R R18, SR_TID.X ;  /* 0x0000000000127919 */ /* 0x000ea20000002100 */
[----:B------:R-:W-:Y:S02]  /*f3f0*/  IMAD.MOV.U32 R12, RZ, RZ, RZ ;  /* 0x000000ffff0c7224 */ /* 0x000fe400078e00ff */
[----:B------:R-:W-:Y:S02]  /*f400*/  IMAD.MOV.U32 R11, RZ, RZ, 0x1f ;  /* 0x0000001fff0b7424 */ /* 0x000fe400078e00ff */
[----:B------:R-:W-:Y:S01]  /*f410*/  IMAD.MOV.U32 R15, RZ, RZ, -0x1 ;  /* 0xffffffffff0f7424 */ /* 0x000fe200078e00ff */
[----:B--2---:R-:W-:-:S04]  /*f420*/  SHF.R.U32.HI R18, RZ, 0x5, R18 ;  /* 0x00000005ff127819 */ /* 0x004fc80000011612 */
[----:B------:R-:W-:-:S05]  /*f430*/  LOP3.LUT R18, R18, 0x3, RZ, 0xc0, !PT ;  /* 0x0000000312127812 */ /* 0x000fca00078ec0ff */
[----:B------:R-:W-:-:S07]  /*f440*/  IMAD.MOV.U32 R13, RZ, RZ, R18 ;  /* 0x000000ffff0d7224 */ /* 0x000fce00078e0012 */
[----:B01---5:R-:W-:Y:S05]  /*f450*/  WARPSYNC.COLLECTIVE R15, `(.L_x_106) ;  /* 0x000000000f087348 */ /* 0x023fea0003c00000 */
[----:B------:R2:W3:Y:S02]  /*f460*/  SHFL.IDX P6, R14, R13, R12, R11 ;  /* 0x0000000c0d0e7389 */ /* 0x0004e400000c000b */
[----:B0123-5:R-:W-:Y:S01]  /*f470*/  ENDCOLLECTIVE ;  /* 0x000000000000791b */ /* 0x02ffe20003800000 */
.L_x_106:
[----:B------:R-:W-:Y:S05]  /*f480*/  BRA `(.L_x_107) ;  /* 0xffffffb800d47947 */ /* 0x000fea000383ffff */
.L_x_49:
[----:B0-----:R0:W1:Y:S02]  /*f490*/  SYNCS.PHASECHK.TRANS64.TRYWAIT P0, [R6+URZ+0x38880], R18 ;  /* 0x03888012060075a7 */ /* 0x001064000800017f */
[----:B-1----:R-:W-:Y:S05]  /*f4a0*/  @!P0 NANOSLEEP.SYNCS 0x989680 ;  /* 0x009896800000895d */ /* 0x002fea0003900000 */
[----:B------:R-:W1:Y:S02]  /*f4b0*/  @!P0 SYNCS.PHASECHK.TRANS64 P0, [R6+URZ+0x38880], R18 ;  /* 0x03888012060085a7 */ /* 0x000e64000800007f */
[----:B-1----:R-:W-:Y:S05]  /*f4c0*/  @!P0 BRA `(.L_x_49) ;  /* 0xfffffffc00f08947 */ /* 0x002fea000383ffff */
[----:B------:R-:W-:Y:S05]  /*f4d0*/  BRA `(.L_x_108) ;  /* 0xffffffbc00647947 */ /* 0x000fea000383ffff */
.L_x_50:
[----:B------:R-:W-:Y:S01]  /*f4e0*/  BSSY B0, `(.L_x_109) ;  /* 0x0000008000007945 */ /* 0x000fe20003800000 */
[----:B------:R-:W-:Y:S01]  /*f4f0*/  MOV R13, R8 ;  /* 0x00000008000d7202 */ /* 0x000fe20000000f00 */
[----:B------:R-:W-:Y:S02]  /*f500*/  IMAD.MOV.U32 R12, RZ, RZ, RZ ;  /* 0x000000ffff0c7224 */ /* 0x000fe400078e00ff */
[----:B------:R-:W-:Y:S02]  /*f510*/  IMAD.MOV.U32 R11, RZ, RZ, 0x181f ;  /* 0x0000181fff0b7424 */ /* 0x000fe400078e00ff */
[----:B------:R-:W-:-:S07]  /*f520*/  IMAD.MOV.U32 R15, RZ, RZ, -0x1 ;  /* 0xffffffffff0f7424 */ /* 0x000fce00078e00ff */
[----:B0-----:R-:W-:Y:S05]  /*f530*/  WARPSYNC.COLLECTIVE R15, `(.L_x_110) ;  /* 0x000000000f087348 */ /* 0x001fea0003c00000 */
[----:B------:R1:W2:Y:S02]  /*f540*/  SHFL.IDX P6, R14, R13, R12, R11 ;  /* 0x0000000c0d0e7389 */ /* 0x0002a400000c000b */
[----:B012---:R-:W-:Y:S01]  /*f550*/  ENDCOLLECTIVE ;  /* 0x000000000000791b */ /* 0x007fe20003800000 */
.L_x_110:
[----:B------:R-:W-:Y:S05]  /*f560*/  BSYNC B0 ;  /* 0x0000000000007941 */ /* 0x000fea0003800000 */
.L_x_109:
[----:B------:R-:W-:Y:S01]  /*f570*/  IMAD.MOV.U32 R13, RZ, RZ, R7 ;  /* 0x000000ffff0d7224 */ /* 0x000fe200078e0007 */
[C---:B------:R-:W-:Y:S01]  /*f580*/  LOP3.LUT P1, RZ, R17.reuse, 0x8000000, RZ, 0xc0, !PT ;  /* 0x0800000011ff7812 */ /* 0x040fe2000782c0ff */
[----:B------:R-:W-:Y:S01]  /*f590*/  IMAD.MOV.U32 R12, RZ, RZ, RZ ;  /* 0x000000ffff0c7224 */ /* 0x000fe200078e00ff */
[C---:B------:R-:W-:Y:S01]  /*f5a0*/  LOP3.LUT P3, RZ, R17.reuse, 0x4000000, RZ, 0xc0, !PT ;  /* 0x0400000011ff7812 */ /* 0x040fe2000786c0ff */
[----:B------:R-:W-:Y:S01]  /*f5b0*/  IMAD.MOV.U32 R11, RZ, RZ, 0x181f ;  /* 0x0000181fff0b7424 */ /* 0x000fe200078e00ff */
[C---:B------:R-:W-:Y:S01]  /*f5c0*/  LOP3.LUT P2, RZ, R17.reuse, 0x2000000, RZ, 0xc0, !PT ;  /* 0x0200000011ff7812 */ /* 0x040fe2000784c0ff */
[----:B------:R-:W-:Y:S01]  /*f5d0*/  IMAD.MOV.U32 R15, RZ, RZ, -0x1 ;  /* 0xffffffffff0f7424 */ /* 0x000fe200078e00ff */
[----:B------:R-:W-:Y:S01]  /*f5e0*/  LOP3.LUT P4, RZ, R17, 0x20000, RZ, 0xc0, !PT ;  /* 0x0002000011ff7812 */ /* 0x000fe2000788c0ff */
[----:B------:R-:W-:Y:S02]  /*f5f0*/  IMAD.MOV.U32 R3, RZ, RZ, R14 ;  /* 0x000000ffff037224 */ /* 0x000fe400078e000e */
[----:B------:R-:W-:-:S10]  /*f600*/  VIADD R5, R5, UR41 ;  /* 0x0000002905057c36 */ /* 0x000fd40008000000 */
[----:B------:R-:W-:Y:S05]  /*f610*/  WARPSYNC.COLLECTIVE R15, `(.L_x_111) ;  /* 0x000000000f087348 */ /* 0x000fea0003c00000 */
[----:B------:R0:W1:Y:S02]  /*f620*/  SHFL.IDX P6, R14, R13, R12, R11 ;  /* 0x0000000c0d0e7389 */ /* 0x00006400000c000b */
[----:B01----:R-:W-:Y:S01]  /*f630*/  ENDCOLLECTIVE ;  /* 0x000000000000791b */ /* 0x003fe20003800000 */
.L_x_111:
[----:B------:R-:W-:Y:S02]  /*f640*/  IMAD.MOV.U32 R13, RZ, RZ, R8 ;  /* 0x000000ffff0d7224 */ /* 0x000fe400078e0008 */
[----:B------:R-:W-:Y:S01]  /*f650*/  IMAD.MOV.U32 R12, RZ, RZ, 0x1 ;  /* 0x00000001ff0c7424 */ /* 0x000fe200078e00ff */
[----:B------:R-:W-:-:S13]  /*f660*/  IADD3 R2, P0, R30, R14, RZ ;  /* 0x0000000e1e027210 */ /* 0x000fda0007f1e0ff */
[----:B------:R-:W-:Y:S05]  /*f670*/  WARPSYNC.COLLECTIVE R15, `(.L_x_112) ;  /* 0x000000000f087348 */ /* 0x000fea0003c00000 */
[----:B------:R0:W1:Y:S02]  /*f680*/  SHFL.IDX P6, R14, R13, R12, R11 ;  /* 0x0000000c0d0e7389 */ /* 0x00006400000c000b */
[----:B01----:R-:W-:Y:S01]  /*f690*/  ENDCOLLECTIVE ;  /* 0x000000000000791b */ /* 0x003fe20003800000 */
.L_x_112:
[----:B------:R-:W-:-:S05]  /*f6a0*/  IMAD.X R3, RZ, RZ, R3, P0 ;  /* 0x000000ffff037224 */ /* 0x000fca00000e0603 */
[----:B------:R-:W-:Y:S01]  /*f6b0*/  @!PT LDS RZ, [RZ] ;  /* 0x00000000fffff984 */ /* 0x000fe20000000800 */
[----:B------:R-:W-:Y:S01]  /*f6c0*/  @!PT LDS RZ, [RZ] ;  /* 0x00000000fffff984 */ /* 0x000fe20000000800 */
[----:B------:R-:W-:Y:S01]  /*f6d0*/  @!PT LDS RZ, [RZ] ;  /* 0x00000000fffff984 */ /* 0x000fe20000000800 */
[----:B------:R-:W-:Y:S01]  /*f6e0*/  LDGSTS.E.BYPASS.LTC128B.128 [R5+0x10400], desc[UR48][R2.64], !P1 ;  /* 0x1040000002057fae */ /* 0x000fe2000c901d70 */
[----:B------:R-:W-:-:S03]  /*f6f0*/  LOP3.LUT P1, RZ, R17, 0x1000000, RZ, 0xc0, !PT ;  /* 0x0100000011ff7812 */ /* 0x000fc6000782c0ff */
[----:B------:R0:W-:Y:S01]  /*f700*/  LDGSTS.E.BYPASS.LTC128B.128 [R5+0x14400], desc[UR48][R2.64+0x80], !P3 ;  /* 0x1440008002057fae */ /* 0x0001e2000d901d70 */
[----:B------:R-:W-:Y:S01]  /*f710*/  LOP3.LUT P3, RZ, R17, 0x800000, RZ, 0xc0, !PT ;  /* 0x0080000011ff7812 */ /* 0x000fe2000786c0ff */
[----:B------:R-:W-:Y:S02]  /*f720*/  IMAD.MOV.U32 R13, RZ, RZ, R7 ;  /* 0x000000ffff0d7224 */ /* 0x000fe400078e0007 */
[----:B0-----:R-:W-:-:S10]  /*f730*/  IMAD.MOV.U32 R3, RZ, RZ, R14 ;  /* 0x000000ffff037224 */ /* 0x001fd400078e000e */
[----:B------:R-:W-:Y:S05]  /*f740*/  WARPSYNC.COLLECTIVE R15, `(.L_x_113) ;  /* 0x000000000f087348 */ /* 0x000fea0003c00000 */
[----:B------:R0:W1:Y:S02]  /*f750*/  SHFL.IDX P6, R14, R13, R12, R11 ;  /* 0x0000000c0d0e7389 */ /* 0x00006400000c000b */
[----:B01----:R-:W-:Y:S01]  /*f760*/  ENDCOLLECTIVE ;  /* 0x000000000000791b */ /* 0x003fe20003800000 */
.L_x_113:
[----:B------:R-:W-:Y:S02]  /*f770*/  IMAD.MOV.U32 R13, RZ, RZ, R8 ;  /* 0x000000ffff0d7224 */ /* 0x000fe400078e0008 */
[----:B------:R-:W-:Y:S01]  /*f780*/  IMAD.MOV.U32 R12, RZ, RZ, 0x2 ;  /* 0x00000002ff0c7424 */ /* 0x000fe200078e00ff */
[----:B------:R-:W-:-:S13]  /*f790*/  IADD3 R2, P0, R30, R14, RZ ;  /* 0x0000000e1e027210 */ /* 0x000fda0007f1e0ff */
[----:B------:R-:W-:Y:S05]  /*f7a0*/  WARPSYNC.COLLECTIVE R15, `(.L_x_114) ;  /* 0x000000000f087348 */ /* 0x000fea0003c00000 */
[----:B------:R0:W1:Y:S02]  /*f7b0*/  SHFL.IDX P6, R14, R13, R12, R11 ;  /* 0x0000000c0d0e7389 */ /* 0x00006400000c000b */
[----:B01----:R-:W-:Y:S01]  /*f7c0*/  ENDCOLLECTIVE ;  /* 0x000000000000791b */ /* 0x003fe20003800000 */
.L_x_114:
        /* <DEDUP_REMOVED lines=13> */
.L_x_115:
[----:B------:R-:W-:Y:S01]  /*f8a0*/  MOV R13, R8 ;  /* 0x00000008000d7202 */ /* 0x000fe20000000f00 */
[----:B------:R-:W-:Y:S01]  /*f8b0*/  IMAD.MOV.U32 R12, RZ, RZ, 0x3 ;  /* 0x00000003ff0c7424 */ /* 0x000fe200078e00ff */
[----:B------:R-:W-:-:S13]  /*f8c0*/  IADD3 R2, P0, R30, R14, RZ ;  /* 0x0000000e1e027210 */ /* 0x000fda0007f1e0ff */
[----:B------:R-:W-:Y:S05]  /*f8d0*/  WARPSYNC.COLLECTIVE R15, `(.L_x_116) ;  /* 0x000000000f087348 */ /* 0x000fea0003c00000 */
[----:B------:R0:W1:Y:S02]  /*f8e0*/  SHFL.IDX P6, R14, R13, R12, R11 ;  /* 0x0000000c0d0e7389 */ /* 0x00006400000c000b */
[----:B01----:R-:W-:Y:S01]  /*f8f0*/  ENDCOLLECTIVE ;  /* 0x000000000000791b */ /* 0x003fe20003800000 */
.L_x_116:
        /* <DEDUP_REMOVED lines=13> */
.L_x_117:
[----:B------:R-:W-:Y:S02]  /*f9d0*/  IMAD.MOV.U32 R13, RZ, RZ, R8 ;  /* 0x000000ffff0d7224 */ /* 0x000fe400078e0008 */
[----:B------:R-:W-:Y:S01]  /*f9e0*/  IMAD.MOV.U32 R12, RZ, RZ, 0x4 ;  /* 0x00000004ff0c7424 */ /* 0x000fe200078e00ff */
[----:B------:R-:W-:-:S13]  /*f9f0*/  IADD3 R2, P0, R30, R14, RZ ;  /* 0x0000000e1e027210 */ /* 0x000fda0007f1e0ff */
[----:B------:R-:W-:Y:S05]  /*fa00*/  WARPSYNC.COLLECTIVE R15, `(.L_x_118) ;  /* 0x000000000f087348 */ /* 0x000fea0003c00000 */
[----:B------:R0:W1:Y:S02]  /*fa10*/  SHFL.IDX P6, R14, R13, R12, R11 ;  /* 0x0000000c0d0e7389 */ /* 0x00006400000c000b */
[----:B01----:R-:W-:Y:S01]  /*fa20*/  ENDCOLLECTIVE ;  /* 0x000000000000791b */ /* 0x003fe20003800000 */
.L_x_118:
        /* <DEDUP_REMOVED lines=13> */
.L_x_119:
[----:B------:R-:W-:Y:S02]  /*fb00*/  IMAD.MOV.U32 R13, RZ, RZ, R8 ;  /* 0x000000ffff0d7224 */ /* 0x000fe400078e0008 */
[----:B------:R-:W-:Y:S01]  /*fb10*/  IMAD.MOV.U32 R12, RZ, RZ, 0x5 ;  /* 0x00000005ff0c7424 */ /* 0x000fe200078e00ff */
[----:B------:R-:W-:-:S13]  /*fb20*/  IADD3 R2, P0, R30, R14, RZ ;  /* 0x0000000e1e027210 */ /* 0x000fda0007f1e0ff */
[----:B------:R-:W-:Y:S05]  /*fb30*/  WARPSYNC.COLLECTIVE R15, `(.L_x_120) ;  /* 0x000000000f087348 */ /* 0x000fea0003c00000 */
[----:B------:R0:W1:Y:S02]  /*fb40*/  SHFL.IDX P6, R14, R13, R12, R11 ;  /* 0x0000000c0d0e7389 */ /* 0x00006400000c000b */
[----:B01----:R-:W-:Y:S01]  /*fb50*/  ENDCOLLECTIVE ;  /* 0x000000000000791b */ /* 0x003fe20003800000 */
.L_x_120:
        /* <DEDUP_REMOVED lines=13> */
.L_x_121:
[----:B------:R-:W-:Y:S02]  /*fc30*/  IMAD.MOV.U32 R13, RZ, RZ, R8 ;  /* 0x000000ffff0d7224 */ /* 0x000fe400078e0008 */
[----:B------:R-:W-:Y:S01]  /*fc40*/  IMAD.MOV.U32 R12, RZ, RZ, 0x6 ;  /* 0x00000006ff0c7424 */ /* 0x000fe200078e00ff */
[----:B------:R-:W-:-:S13]  /*fc50*/  IADD3 R2, P0, R30, R14, RZ ;  /* 0x0000000e1e027210 */ /* 0x000fda0007f1e0ff */
[----:B------:R-:W-:Y:S05]  /*fc60*/  WARPSYNC.COLLECTIVE R15, `(.L_x_122) ;  /* 0x000000000f087348 */ /* 0x000fea0003c00000 */
[----:B------:R0:W1:Y:S02]  /*fc70*/  SHFL.IDX P6, R14, R13, R12, R11 ;  /* 0x0000000c0d0e7389 */ /* 0x00006400000c000b */
[----:B01----:R-:W-:Y:S01]  /*fc80*/  ENDCOLLECTIVE ;  /* 0x000000000000791b */ /* 0x003fe20003800000 */
.L_x_122:
[----:B------:R-:W-:-:S05]  /*fc90*/  IMAD.X R3, RZ, RZ, R3, P0 ;  /* 0x000000ffff037224 */ /* 0x000fca00000e0603 */
[----:B------:R-:W-:Y:S01]  /*fca0*/  @!PT LDS RZ, [RZ] ;  /* 0x00000000fffff984 */ /* 0x000fe20000000800 */
[----:B------:R-:W-:Y:S01]  /*fcb0*/  @!PT LDS RZ, [RZ] ;  /* 0x00000000fffff984 */ /* 0x000fe20000000800 */
[----:B------:R-:W-:Y:S01]  /*fcc0*/  @!PT LDS RZ, [RZ] ;  /* 0x00000000fffff984 */ /* 0x000fe20000000800 */
[----:B------:R-:W-:Y:S04]  /*fcd0*/  LDGSTS.E.BYPASS.LTC128B.128 [R5+0x12c00], desc[UR48][R2.64], !P4 ;  /* 0x12c0000002057fae */ /* 0x000fe8000e101d70 */
[----:B------:R0:W-:Y:S01]  /*fce0*/  LDGSTS.E.BYPASS.LTC128B.128 [R5+0x16c00], desc[UR48][R2.64+0x80], !P3 ;  /* 0x16c0008002057fae */ /* 0x0001e2000d901d70 */
[----:B------:R-:W-:Y:S02]  /*fcf0*/  IMAD.MOV.U32 R13, RZ, RZ, R7 ;  /* 0x000000ffff0d7224 */ /* 0x000fe400078e0007 */
[----:B0-----:R-:W-:-:S07]  /*fd00*/  IMAD.MOV.U32 R3, RZ, RZ, R14 ;  /* 0x000000ffff037224 */ /* 0x001fce00078e000e */
[----:B------:R-:W-:Y:S05]  /*fd10*/  WARPSYNC.COLLECTIVE R15, `(.L_x_123) ;  /* 0x000000000f087348 */ /* 0x000fea0003c00000 */
[----:B------:R0:W1:Y:S02]  /*fd20*/  SHFL.IDX P6, R14, R13, R12, R11 ;  /* 0x0000000c0d0e7389 */ /* 0x00006400000c000b */
[----:B01----:R-:W-:Y:S01]  /*fd30*/  ENDCOLLECTIVE ;  /* 0x000000000000791b */ /* 0x003fe20003800000 */
.L_x_123:
[----:B------:R-:W-:Y:S01]  /*fd40*/  IMAD.MOV.U32 R13, RZ, RZ, R8 ;  /* 0x000000ffff0d7224 */ /* 0x000fe200078e0008 */
[----:B------:R-:W-:Y:S02]  /*fd50*/  MOV R12, 0x7 ;  /* 0x00000007000c7802 */ /* 0x000fe40000000f00 */
[----:B------:R-:W-:-:S13]  /*fd60*/  IADD3 R2, P0, R30, R14, RZ ;  /* 0x0000000e1e027210 */ /* 0x000fda0007f1e0ff */
[----:B------:R-:W-:Y:S05]  /*fd70*/  WARPSYNC.COLLECTIVE R15, `(.L_x_124) ;  /* 0x000000000f087348 */ /* 0x000fea0003c00000 */
[----:B------:R0:W1:Y:S02]  /*fd80*/  SHFL.IDX P6, R14, R13, R12, R11 ;  /* 0x0000000c0d0e7389 */ /* 0x00006400000c000b */
[----:B01----:R-:W-:Y:S01]  /*fd90*/  ENDCOLLECTIVE ;  /* 0x000000000000791b */ /* 0x003fe20003800000 */
.L_x_124:
[----:B------:R-:W-:-:S05]  /*fda0*/  IMAD.X R3, RZ, RZ, R3, P0 ;  /* 0x000000ffff037224 */ /* 0x000fca00000e0603 */
[----:B------:R-:W-:Y:S01]  /*fdb0*/  @!PT LDS RZ, [RZ] ;  /* 0x00000000fffff984 */ /* 0x000fe20000000800 */
[----:B------:R-:W-:Y:S01]  /*fdc0*/  @!PT LDS RZ, [RZ] ;  /* 0x00000000fffff984 */ /* 0x000fe20000000800 */
[----:B------:R-:W-:Y:S01]  /*fdd0*/  @!PT LDS RZ, [RZ] ;  /* 0x00000000fffff984 */ /* 0x000fe20000000800 */
[----:B------:R0:W-:Y:S04]  /*fde0*/  LDGSTS.E.BYPASS.LTC128B.128 [R5+0x13400], desc[UR48][R2.64], !P2 ;  /* 0x1340000002057fae */ /* 0x0001e8000d101d70 */
[----:B------:R0:W-:Y:S01]  /*fdf0*/  LDGSTS.E.BYPASS.LTC128B.128 [R5+0x17400], desc[UR48][R2.64+0x80], !P1 ;  /* 0x1740008002057fae */ /* 0x0001e2000c901d70 */
[----:B------:R-:W-:Y:S02]  /*fe00*/  IMAD.MOV.U32 R13, RZ, RZ, R7 ;  /* 0x000000ffff0d7224 */ /* 0x000fe400078e0007 */
[----:B------:R-:W-:-:S07]  /*fe10*/  IMAD.MOV.U32 R8, RZ, RZ, R14 ;  /* 0x000000ffff087224 */ /* 0x000fce00078e000e */
[----:B0-----:R-:W-:Y:S05]  /*fe20*/  WARPSYNC.COLLECTIVE R15, `(.L_x_125) ;  /* 0x000000000f087348 */ /* 0x001fea0003c00000 */
[----:B------:R1:W2:Y:S02]  /*fe30*/  SHFL.IDX P6, R14, R13, R12, R11 ;  /* 0x0000000c0d0e7389 */ /* 0x0002a400000c000b */
[----:B012---:R-:W-:Y:S01]  /*fe40*/  ENDCOLLECTIVE ;  /* 0x000000000000791b */ /* 0x007fe20003800000 */
.L_x_125:
[----:B------:R-:W-:Y:S05]  /*fe50*/  BRA `(.L_x_126) ;  /* 0xffffffb800607947 */ /* 0x000fea000383ffff */
.L_x_55:
[----:B--2---:R2:W3:Y:S02]  /*fe60*/  SYNCS.PHASECHK.TRANS64.TRYWAIT P0, [R6+URZ+0x38840], R18 ;  /* 0x03884012060075a7 */ /* 0x0044e4000800017f */
[----:B---3--:R-:W-:Y:S05]  /*fe70*/  @!P0 NANOSLEEP.SYNCS 0x989680 ;  /* 0x009896800000895d */ /* 0x008fea0003900000 */
[----:B------:R-:W3:Y:S02]  /*fe80*/  @!P0 SYNCS.PHASECHK.TRANS64 P0, [R6+URZ+0x38840], R18 ;  /* 0x03884012060085a7 */ /* 0x000ee4000800007f */
[----:B---3--:R-:W-:Y:S05]  /*fe90*/  @!P0 BRA `(.L_x_55) ;  /* 0xfffffffc00f08947 */ /* 0x008fea000383ffff */
[----:B------:R-:W-:Y:S05]  /*fea0*/  BRA `(.L_x_127) ;  /* 0xffffffb800bc7947 */ /* 0x000fea000383ffff */
.L_x_56:
[----:B------:R-:W-:Y:S01]  /*feb0*/  BSSY B0, `(.L_x_128) ;  /* 0x0000008000007945 */ /* 0x000fe20003800000 */
[----:B------:R-:W-:Y:S02]  /*fec0*/  IMAD.MOV.U32 R13, RZ, RZ, R0 ;  /* 0x000000ffff0d7224 */ /* 0x000fe400078e0000 */
[----:B------:R-:W-:Y:S02]  /*fed0*/  IMAD.MOV.U32 R12, RZ, RZ, RZ ;  /* 0x000000ffff0c7224 */ /* 0x000fe400078e00ff */
[----:B------:R-:W-:Y:S02]  /*fee0*/  IMAD.MOV.U32 R11, RZ, RZ, 0x181f ;  /* 0x0000181fff0b7424 */ /* 0x000fe400078e00ff */
[----:B------:R-:W-:-:S07]  /*fef0*/  IMAD.MOV.U32 R15, RZ, RZ, -0x1 ;  /* 0xffffffffff0f7424 */ /* 0x000fce00078e00ff */
[----:B012--5:R-:W-:Y:S05]  /*ff00*/  WARPSYNC.COLLECTIVE R15, `(.L_x_129) ;  /* 0x000000000f087348 */ /* 0x027fea0003c00000 */
[----:B------:R3:W4:Y:S02]  /*ff10*/  SHFL.IDX P6, R14, R13, R12, R11 ;  /* 0x0000000c0d0e7389 */ /* 0x00072400000c000b */
[----:B012345:R-:W-:Y:S01]  /*ff20*/  ENDCOLLECTIVE ;  /* 0x000000000000791b */ /* 0x03ffe20003800000 */
.L_x_129:
[----:B------:R-:W-:Y:S05]  /*ff30*/  BSYNC B0 ;  /* 0x0000000000007941 */ /* 0x000fea0003800000 */
.L_x_128:
[----:B------:R-:W-:Y:S01]  /*ff40*/  IMAD.MOV.U32 R13, RZ, RZ, R4 ;  /* 0x000000ffff0d7224 */ /* 0x000fe200078e0004 */
[----:B------:R-:W-:Y:S01]  /*ff50*/  ISETP.GE.AND P2, PT, R20, 0x1, PT ;  /* 0x000000011400780c */ /* 0x000fe20003f46270 */
[----:B------:R-:W-:Y:S02]  /*ff60*/  IMAD.MOV.U32 R12, RZ, RZ, RZ ;  /* 0x000000ffff0c7224 */ /* 0x000fe400078e00ff */
[----:B------:R-:W-:Y:S02]  /*ff70*/  IMAD.MOV.U32 R11, RZ, RZ, 0x181f ;  /* 0x0000181fff0b7424 */ /* 0x000fe400078e00ff */
[----:B------:R-:W-:Y:S02]  /*ff80*/  IMAD.MOV.U32 R15, RZ, RZ, -0x1 ;  /* 0xffffffffff0f7424 */ /* 0x000fe400078e00ff */
[----:B------:R-:W-:-:S07]  /*ff90*/  IMAD.MOV.U32 R9, RZ, RZ, R14 ;  /* 0x000000ffff097224 */ /* 0x000fce00078e000e */
[----:B------:R-:W-:Y:S05]  /*ffa0*/  WARPSYNC.COLLECTIVE R15, `(.L_x_130) ;  /* 0x000000000f087348 */ /* 0x000fea0003c00000 */
[----:B------:R0:W1:Y:S02]  /*ffb0*/  SHFL.IDX P6, R14, R13, R12, R11 ;  /* 0x0000000c0d0e7389 */ /* 0x00006400000c000b */
[----:B01----:R-:W-:Y:S01]  /*ffc0*/  ENDCOLLECTIVE ;  /* 0x000000000000791b */ /* 0x003fe20003800000 */
.L_x_130:
[----:B------:R-:W-:Y:S02]  /*ffd0*/  IMAD.MOV.U32 R13, RZ, RZ, R0 ;  /* 0x000000ffff0d7224 */ /* 0x000fe400078e0000 */
[----:B------:R-:W-:Y:S01]  /*ffe0*/  IMAD.MOV.U32 R12, RZ, RZ, 0x1 ;  /* 0x00000001ff0c7424 */ /* 0x000fe200078e00ff */
[----:B------:R-:W-:-:S13]  /*fff0*/  @P2 IADD3 R3, P0, R30, R14, RZ ;  /* 0x0000000e1e032210 */ /* 0x000fda0007f1e0ff */
[----:B------:R-:W-:Y:S05]  /*10000*/  WARPSYNC.COLLECTIVE R15, `(.L_x_131) ;  /* 0x000000000f087348 */ /* 0x000fea0003c00000 */
[----:B------:R0:W1:Y:S02]  /*10010*/  SHFL.IDX P6, R14, R13, R12, R11 ;  /* 0x0000000c0d0e7389 */ /* 0x00006400000c000b */
[----:B01----:R-:W-:Y:S01]  /*10020*/  ENDCOLLECTIVE ;  /* 0x000000000000791b */ /* 0x003fe20003800000 */
.L_x_131:
[----:B------:R-:W-:Y:S02]  /*10030*/  @P2 IMAD.X R9, RZ, RZ, R9, P0 ;  /* 0x000000ffff092224 */ /* 0x000fe400000e0609 */
[----:B------:R-:W-:Y:S02]  /*10040*/  @P2 IMAD.MOV.U32 R2, RZ, RZ, R3 ;  /* 0x000000ffff022224 */ /* 0x000fe400078e0003 */
[----:B------:R-:W-:-:S05]  /*10050*/  @P2 IMAD.MOV.U32 R3, RZ, RZ, R9 ;  /* 0x000000ffff032224 */ /* 0x000fca00078e0009 */
[----:B------:R-:W-:Y:S01]  /*10060*/  @!PT LDS RZ, [RZ] ;  /* 0x00000000fffff984 */ /* 0x000fe20000000800 */
[----:B------:R-:W-:Y:S01]  /*10070*/  @!PT LDS RZ, [RZ] ;  /* 0x00000000fffff984 */ /* 0x000fe20000000800 */
[----:B------:R-:W-:Y:S01]  /*10080*/  @!PT LDS RZ, [RZ] ;  /* 0x00000000fffff984 */ /* 0x000fe20000000800 */
[----:B------:R-:W-:Y:S01]  /*10090*/  @P2 LDGSTS.E.BYPASS.LTC128B.128 [R5+0x28400], desc[UR48][R2.64], !P3 ;  /* 0x2840000002052fae */ /* 0x000fe2000d901d70 */
[----:B------:R-:W-:-:S03]  /*100a0*/  IMAD.MOV.U32 R13, RZ, RZ, R4 ;  /* 0x000000ffff0d7224 */ /* 0x000fc600078e0004 */
[----:B------:R0:W-:Y:S01]  /*100b0*/  @P2 LDGSTS.E.BYPASS.LTC128B.128 [R5+0x2c400], desc[UR48][R2.64+0x80], !P1 ;  /* 0x2c40008002052fae */ /* 0x0001e2000c901d70 */
[----:B------:R-:W-:Y:S01]  /*100c0*/  ISETP.GE.AND P2, PT, R20, 0x11, PT ;  /* 0x000000111400780c */ /* 0x000fe20003f46270 */
[----:B0-----:R-:W-:-:S12]  /*100d0*/  IMAD.MOV.U32 R2, RZ, RZ, R14 ;  /* 0x000000ffff027224 */ /* 0x001fd800078e000e */
[----:B------:R-:W-:Y:S05]  /*100e0*/  WARPSYNC.COLLECTIVE R15, `(.L_x_132) ;  /* 0x000000000f087348 */ /* 0x000fea0003c00000 */
[----:B------:R0:W1:Y:S02]  /*100f0*/  SHFL.IDX P6, R14, R13, R12, R11 ;  /* 0x0000000c0d0e7389 */ /* 0x00006400000c000b */
[----:B01----:R-:W-:Y:S01]  /*10100*/  ENDCOLLECTIVE ;  /* 0x000000000000791b */ /* 0x003fe20003800000 */
.L_x_132:
[----:B------:R-:W-:Y:S01]  /*10110*/  IMAD.MOV.U32 R13, RZ, RZ, R0 ;  /* 0x000000ffff0d7224 */ /* 0x000fe200078e0000 */
[----:B------:R-:W-:-:S05]  /*10120*/  @P2 IADD3 R12, P0, R30, R14, RZ ;  /* 0x0000000e1e0c2210 */ /* 0x000fca0007f1e0ff */
[----:B------:R-:W-:Y:S02]  /*10130*/  @P2 IMAD.X R11, RZ, RZ, R2, P0 ;  /* 0x000000ffff0b2224 */ /* 0x000fe400000e0602 */
[----:B------:R-:W-:Y:S02]  /*10140*/  @P2 IMAD.MOV.U32 R2, RZ, RZ, R12 ;  /* 0x000000ffff022224 */ /* 0x000fe400078e000c */
[----:B------:R-:W-:Y:S01]  /*10150*/  IMAD.MOV.U32 R12, RZ, RZ, 0x2 ;  /* 0x00000002ff0c7424 */ /* 0x000fe200078e00ff */
[----:B------:R-:W-:Y:S01]  /*10160*/  @P2 MOV R3, R11 ;  /* 0x0000000b00032202 */ /* 0x000fe20000000f00 */
[----:B------:R-:W-:-:S04]  /*10170*/  IMAD.MOV.U32 R11, RZ, RZ, 0x181f ;  /* 0x0000181fff0b7424 */ /* 0x000fc800078e00ff */
[----:B------:R-:W-:Y:S01]  /*10180*/  @!PT LDS RZ, [RZ] ;  /* 0x00000000fffff984 */ /* 0x000fe20000000800 */
[----:B------:R-:W-:Y:S01]  /*10190*/  @!PT LDS RZ, [RZ] ;  /* 0x00000000fffff984 */ /* 0x000fe20000000800 */
[----:B------:R-:W-:Y:S01]  /*101a0*/  @!PT LDS RZ, [RZ] ;  /* 0x00000000fffff984 */ /* 0x000fe20000000800 */
[----:B------:R0:W-:Y:S03]  /*101b0*/  @P2 LDGSTS.E.BYPASS.LTC128B.128 [R5+0x28c00], desc[UR48][R2.64], !P3 ;  /* 0x28c0000002052fae */ /* 0x0001e6000d901d70 */
[----:B0-----:R-:W-:Y:S05]  /*101c0*/  WARPSYNC.COLLECTIVE R15, `(.L_x_133) ;  /* 0x000000000f087348 */ /* 0x001fea0003c00000 */
[----:B------:R1:W2:Y:S02]  /*101d0*/  SHFL.IDX P6, R14, R13, R12, R11 ;  /* 0x0000000c0d0e7389 */ /* 0x0002a400000c000b */
[----:B012---:R-:W-:Y:S01]  /*101e0*/  ENDCOLLECTIVE ;  /* 0x000000000000791b */ /* 0x007fe20003800000 */
.L_x_133:
[----:B------:R-:W-:Y:S01]  /*101f0*/  @!PT LDS RZ, [RZ] ;  /* 0x00000000fffff984 */ /* 0x000fe20000000800 */
[----:B------:R-:W-:Y:S01]  /*10200*/  @!PT LDS RZ, [RZ] ;  /* 0x00000000fffff984 */ /* 0x000fe20000000800 */
[----:B------:R-:W-:Y:S01]  /*10210*/  @!PT LDS RZ, [RZ] ;  /* 0x00000000fffff984 */ /* 0x000fe20000000800 */
[----:B------:R0:W-:Y:S01]  /*10220*/  @P2 LDGSTS.E.BYPASS.LTC128B.128 [R5+0x2cc00], desc[UR48][R2.64+0x80], !P1 ;  /* 0x2cc0008002052fae */ /* 0x0001e2000c901d70 */
[----:B------:R-:W-:Y:S01]  /*10230*/  ISETP.GE.AND P2, PT, R20, 0x21, PT ;  /* 0x000000211400780c */ /* 0x000fe20003f46270 */
[----:B------:R-:W-:Y:S02]  /*10240*/  IMAD.MOV.U32 R13, RZ, RZ, R4 ;  /* 0x000000ffff0d7224 */ /* 0x000fe400078e0004 */
[----:B0-----:R-:W-:-:S10]  /*10250*/  IMAD.MOV.U32 R2, RZ, RZ, R14 ;  /* 0x000000ffff027224 */ /* 0x001fd400078e000e */
[----:B------:R-:W-:Y:S05]  /*10260*/  WARPSYNC.COLLECTIVE R15, `(.L_x_134) ;  /* 0x000000000f087348 */ /* 0x000fea0003c00000 */
[----:B------:R0:W1:Y:S02]  /*10270*/  SHFL.IDX P6, R14, R13, R12, R11 ;  /* 0x0000000c0d0e7389 */ /* 0x00006400000c000b */
[----:B01----:R-:W-:Y:S01]  /*10280*/  ENDCOLLECTIVE ;  /* 0x000000000000791b */ /* 0x003fe20003800000 */
.L_x_134:
[----:B------:R-:W-:Y:S01]  /*10290*/  IMAD.MOV.U32 R12, RZ, RZ, 0x3 ;  /* 0x00000003ff0c7424 */ /* 0x000fe200078e00ff */
[----:B------:R-:W-:-:S05]  /*102a0*/  @P2 IADD3 R13, P0, R30, R14, RZ ;  /* 0x0000000e1e0d2210 */ /* 0x000fca0007f1e0ff */
[----:B------:R-:W-:Y:S02]  /*102b0*/  @P2 IMAD.X R14, RZ, RZ, R2, P0 ;  /* 0x000000ffff0e2224 */ /* 0x000fe400000e0602 */
[----:B------:R-:W-:Y:S02]  /*102c0*/  @P2 IMAD.MOV.U32 R2, RZ, RZ, R13 ;  /* 0x000000ffff022224 */ /* 0x000fe400078e000d */
[----:B------:R-:W-:Y:S02]  /*102d0*/  IMAD.MOV.U32 R13, RZ, RZ, R0 ;  /* 0x000000ffff0d7224 */ /* 0x000fe400078e0000 */
[----:B------:R-:W-:-:S07]  /*102e0*/  @P2 IMAD.MOV.U32 R3, RZ, RZ, R14 ;  /* 0x000000ffff032224 */ /* 0x000fce00078e000e */
[----:B------:R-:W-:Y:S05]  /*102f0*/  WARPSYNC.COLLECTIVE R15, `(.L_x_135) ;  /* 0x000000000f087348 */ /* 0x000fea0003c00000 */
[----:B------:R0:W1:Y:S02]  /*10300*/  SHFL.IDX P6, R14, R13, R12, R11 ;  /* 0x0000000c0d0e7389 */ /* 0x00006400000c000b */
[----:B01----:R-:W-:Y:S01]  /*10310*/  ENDCOLLECTIVE ;  /* 0x000000000000791b */ /* 0x003fe20003800000 */
.L_x_135:
[----:B------:R-:W-:Y:S01]  /*10320*/  @!PT LDS RZ, [RZ] ;  /* 0x00000000fffff984 */ /* 0x000fe20000000800 */
[----:B------:R-:W-:Y:S01]  /*10330*/  @!PT LDS RZ, [RZ] ;  /* 0x00000000fffff984 */ /* 0x000fe20000000800 */
[----:B------:R-:W-:Y:S01]  /*10340*/  @!PT LDS RZ, [RZ] ;  /* 0x00000000fffff984 */ /* 0x000fe20000000800 */
[----:B------:R0:W-:Y:S04]  /*10350*/  @P2 LDGSTS.E.BYPASS.LTC128B.128 [R5+0x29400], desc[UR48][R2.64], !P3 ;  /* 0x2940000002052fae */ /* 0x0001e8000d901d70 */
[----:B------:R0:W-:Y:S01]  /*10360*/  @P2 LDGSTS.E.BYPASS.LTC128B.128 [R5+0x2d400], desc[UR48][R2.64+0x80], !P1 ;  /* 0x2d40008002052fae */ /* 0x0001e2000c901d70 */
[----:B------:R-:W-:Y:S01]  /*10370*/  ISETP.GE.AND P2, PT, R20, 0x31, PT ;  /* 0x000000311400780c */ /* 0x000fe20003f46270 */
[----:B------:R-:W-:Y:S02]  /*10380*/  IMAD.MOV.U32 R13, RZ, RZ, R4 ;  /* 0x000000ffff0d7224 */ /* 0x000fe400078e0004 */
[----:B------:R-:W-:-:S10]  /*10390*/  IMAD.MOV.U32 R8, RZ, RZ, R14 ;  /* 0x000000ffff087224 */ /* 0x000fd400078e000e */
[----:B0-----:R-:W-:Y:S05]  /*103a0*/  WARPSYNC.COLLECTIVE R15, `(.L_x_136) ;  /* 0x000000000f087348 */ /* 0x001fea0003c00000 */
[----:B------:R1:W2:Y:S02]  /*103b0*/  SHFL.IDX P6, R14, R13, R12, R11 ;  /* 0x0000000c0d0e7389 */ /* 0x0002a400000c000b */
[----:B012---:R-:W-:Y:S01]  /*103c0*/  ENDCOLLECTIVE ;  /* 0x000000000000791b */ /* 0x007fe20003800000 */
.L_x_136:
[----:B------:R-:W-:Y:S02]  /*103d0*/  IMAD.MOV.U32 R13, RZ, RZ, R0 ;  /* 0x000000ffff0d7224 */ /* 0x000fe400078e0000 */
[----:B------:R-:W-:Y:S02]  /*103e0*/  IMAD.MOV.U32 R12, RZ, RZ, 0x4 ;  /* 0x00000004ff0c7424 */ /* 0x000fe400078e00ff */
[----:B------:R-:W-:-:S07]  /*103f0*/  IMAD.MOV.U32 R7, RZ, RZ, R14 ;  /* 0x000000ffff077224 */ /* 0x000fce00078e000e */
[----:B------:R-:W-:Y:S05]  /*10400*/  WARPSYNC.COLLECTIVE R15, `(.L_x_137) ;  /* 0x000000000f087348 */ /* 0x000fea0003c00000 */
[----:B------:R0:W1:Y:S02]  /*10410*/  SHFL.IDX P6, R14, R13, R12, R11 ;  /* 0x0000000c0d0e7389 */ /* 0x00006400000c000b */
[----:B01----:R-:W-:Y:S01]  /*10420*/  ENDCOLLECTIVE ;  /* 0x000000000000791b */ /* 0x003fe20003800000 */
.L_x_137:
[----:B------:R-:W-:-:S05]  /*10430*/  @P2 IADD3 R7, P0, R30, R7, RZ ;  /* 0x000000071e072210 */ /* 0x000fca0007f1e0ff */
[----:B------:R-:W-:Y:S02]  /*10440*/  @P2 IMAD.X R8, RZ, RZ, R8, P0 ;  /* 0x000000ffff082224 */ /* 0x000fe400000e0608 */
[----:B------:R-:W-:Y:S02]  /*10450*/  @P2 IMAD.MOV.U32 R2, RZ, RZ, R7 ;  /* 0x000000ffff022224 */ /* 0x000fe400078e0007 */
[----:B------:R-:W-:Y:S02]  /*10460*/  @P2 IMAD.MOV.U32 R3, RZ, RZ, R8 ;  /* 0x000000ffff032224 */ /* 0x000fe400078e0008 */
[----:B------:R-:W-:-:S03]  /*10470*/  IMAD.MOV.U32 R13, RZ, RZ, R4 ;  /* 0x000000ffff0d7224 */ /* 0x000fc600078e0004 */
[----:B------:R-:W-:Y:S01]  /*10480*/  @!PT LDS RZ, [RZ] ;  /* 0x00000000fffff984 */ /* 0x000fe20000000800 */
[----:B------:R-:W-:Y:S01]  /*10490*/  @!PT LDS RZ, [RZ] ;  /* 0x00000000fffff984 */ /* 0x000fe20000000800 */
[----:B------:R-:W-:Y:S01]  /*104a0*/  @!PT LDS RZ, [RZ] ;  /* 0x00000000fffff984 */ /* 0x000fe20000000800 */
[----:B------:R0:W-:Y:S04]  /*104b0*/  @P2 LDGSTS.E.BYPASS.LTC128B.128 [R5+0x29c00], desc[UR48][R2.64], !P3 ;  /* 0x29c0000002052fae */ /* 0x0001e8000d901d70 */
[----:B------:R0:W-:Y:S01]  /*104c0*/  @P2 LDGSTS.E.BYPASS.LTC128B.128 [R5+0x2dc00], desc[UR48][R2.64+0x80], !P1 ;  /* 0x2dc0008002052fae */ /* 0x0001e2000c901d70 */
[----:B------:R-:W-:Y:S01]  /*104d0*/  ISETP.GE.AND P2, PT, R20, 0x41, PT ;  /* 0x000000411400780c */ /* 0x000fe20003f46270 */
[----:B------:R-:W-:-:S12]  /*104e0*/  IMAD.MOV.U32 R10, RZ, RZ, R14 ;  /* 0x000000ffff0a7224 */ /* 0x000fd800078e000e */
[----:B0-----:R-:W-:Y:S05]  /*104f0*/  WARPSYNC.COLLECTIVE R15, `(.L_x_138) ;  /* 0x000000000f087348 */ /* 0x001fea0003c00000 */
[----:B------:R1:W2:Y:S02]  /*10500*/  SHFL.IDX P6, R14, R13, R12, R11 ;  /* 0x0000000c0d0e7389 */ /* 0x0002a400000c000b */
[----:B012---:R-:W-:Y:S01]  /*10510*/  ENDCOLLECTIVE ;  /* 0x000000000000791b */ /* 0x007fe20003800000 */
.L_x_138:
[----:B------:R-:W-:Y:S02]  /*10520*/  IMAD.MOV.U32 R13, RZ, RZ, R0 ;  /* 0x000000ffff0d7224 */ /* 0x000fe400078e0000 */
[----:B------:R-:W-:Y:S01]  /*10530*/  IMAD.MOV.U32 R12, RZ, RZ, 0x5 ;  /* 0x00000005ff0c7424 */ /* 0x000fe200078e00ff */
[----:B------:R-:W-:-:S07]  /*10540*/  MOV R9, R14 ;  /* 0x0000000e00097202 */ /* 0x000fce0000000f00 */
[----:B------:R-:W-:Y:S05]  /*10550*/  WARPSYNC.COLLECTIVE R15, `(.L_x_139) ;  /* 0x000000000f087348 */ /* 0x000fea0003c00000 */
[----:B------:R0:W1:Y:S02]  /*10560*/  SHFL.IDX P6, R14, R13, R12, R11 ;  /* 0x0000000c0d0e7389 */ /* 0x00006400000c000b */
[----:B01----:R-:W-:Y:S01]  /*10570*/  ENDCOLLECTIVE ;  /* 0x000000000000791b */ /* 0x003fe20003800000 */
.L_x_139:
        /* <DEDUP_REMOVED lines=8> */
[----:B------:R-:W-:Y:S04]  /*10600*/  @P2 LDGSTS.E.BYPASS.LTC128B.128 [R5+0x2a400], desc[UR48][R2.64], !P3 ;  /* 0x2a40000002052fae */ /* 0x000fe8000d901d70 */
[----:B------:R0:W-:Y:S01]  /*10610*/  @P2 LDGSTS.E.BYPASS.LTC128B.128 [R5+0x2e400], desc[UR48][R2.64+0x80], !P1 ;  /* 0x2e40008002052fae */ /* 0x0001e2000c901d70 */
[----:B------:R-:W-:Y:S01]  /*10620*/  ISETP.GE.AND P2, PT, R20, 0x51, PT ;  /* 0x000000511400780c */ /* 0x000fe20003f46270 */
[----:B0-----:R-:W-:-:S12]  /*10630*/  IMAD.MOV.U32 R2, RZ, RZ, R14 ;  /* 0x000000ffff027224 */ /* 0x001fd800078e000e */
[----:B------:R-:W-:Y:S05]  /*10640*/  WARPSYNC.COLLECTIVE R15, `(.L_x_140) ;  /* 0x000000000f087348 */ /* 0x000fea0003c00000 */
[----:B------:R0:W1:Y:S02]  /*10650*/  SHFL.IDX P6, R14, R13, R12, R11 ;  /* 0x0000000c0d0e7389 */ /* 0x00006400000c000b */
[----:B01----:R-:W-:Y:S01]  /*10660*/  ENDCOLLECTIVE ;  /* 0x000000000000791b */ /* 0x003fe20003800000 */
.L_x_140:
[----:B------:R-:W-:Y:S02]  /*10670*/  IMAD.MOV.U32 R13, RZ, RZ, R0 ;  /* 0x000000ffff0d7224 */ /* 0x000fe400078e0000 */
[----:B------:R-:W-:-:S05]  /*10680*/  IMAD.MOV.U32 R11, RZ, RZ, R14 ;  /* 0x000000ffff0b7224 */ /* 0x000fca00078e000e */
[----:B------:R-:W-:-:S05]  /*10690*/  @P2 IADD3 R11, P0, R30, R11, RZ ;  /* 0x0000000b1e0b2210 */ /* 0x000fca0007f1e0ff */
[----:B------:R-:W-:Y:S02]  /*106a0*/  @P2 IMAD.X R12, RZ, RZ, R2, P0 ;  /* 0x000000ffff0c2224 */ /* 0x000fe400000e0602 */
[----:B------:R-:W-:Y:S02]  /*106b0*/  @P2 IMAD.MOV.U32 R2, RZ, RZ, R11 ;  /* 0x000000ffff022224 */ /* 0x000fe400078e000b */
[----:B------:R-:W-:Y:S02]  /*106c0*/  @P2 IMAD.MOV.U32 R3, RZ, RZ, R12 ;  /* 0x000000ffff032224 */ /* 0x000fe400078e000c */
[----:B------:R-:W-:Y:S02]  /*106d0*/  IMAD.MOV.U32 R12, RZ, RZ, 0x6 ;  /* 0x00000006ff0c7424 */ /* 0x000fe400078e00ff */
[----:B------:R-:W-:Y:S01]  /*106e0*/  IMAD.MOV.U32 R11, RZ, RZ, 0x181f ;  /* 0x0000181fff0b7424 */ /* 0x000fe200078e00ff */
[----:B------:R-:W-:Y:S01]  /*106f0*/  @!PT LDS RZ, [RZ] ;  /* 0x00000000fffff984 */ /* 0x000fe20000000800 */
[----:B------:R-:W-:Y:S01]  /*10700*/  @!PT LDS RZ, [RZ] ;  /* 0x00000000fffff984 */ /* 0x000fe20000000800 */
[----:B------:R-:W-:Y:S01]  /*10710*/  @!PT LDS RZ, [RZ] ;  /* 0x00000000fffff984 */ /* 0x000fe20000000800 */
[----:B------:R0:W-:Y:S06]  /*10720*/  @P2 LDGSTS.E.BYPASS.LTC128B.128 [R5+0x2ac00], desc[UR48][R2.64], !P3 ;  /* 0x2ac0000002052fae */ /* 0x0001ec000d901d70 */
[----:B0-----:R-:W-:Y:S05]  /*10730*/  WARPSYNC.COLLECTIVE R15, `(.L_x_141) ;  /* 0x000000000f087348 */ /* 0x001fea0003c00000 */
[----:B------:R1:W2:Y:S02]  /*10740*/  SHFL.IDX P6, R14, R13, R12, R11 ;  /* 0x0000000c0d0e7389 */ /* 0x0002a400000c000b */
[----:B012---:R-:W-:Y:S01]  /*10750*/  ENDCOLLECTIVE ;  /* 0x000000000000791b */ /* 0x007fe20003800000 */
.L_x_141:
        /* <DEDUP_REMOVED lines=10> */
.L_x_142:
[----:B------:R-:W-:Y:S02]  /*10800*/  IMAD.MOV.U32 R12, RZ, RZ, 0x7 ;  /* 0x00000007ff0c7424 */ /* 0x000fe400078e00ff */
[----:B------:R-:W-:-:S05]  /*10810*/  IMAD.MOV.U32 R13, RZ, RZ, R14 ;  /* 0x000000ffff0d7224 */ /* 0x000fca00078e000e */
[----:B------:R-:W-:-:S05]  /*10820*/  @P2 IADD3 R13, P0, R30, R13, RZ ;  /* 0x0000000d1e0d2210 */ /* 0x000fca0007f1e0ff */
[----:B------:R-:W-:Y:S02]  /*10830*/  @P2 IMAD.X R14, RZ, RZ, R2, P0 ;  /* 0x000000ffff0e2224 */ /* 0x000fe400000e0602 */
[----:B------:R-:W-:Y:S01]  /*10840*/  @P2 IMAD.MOV.U32 R2, RZ, RZ, R13 ;  /* 0x000000ffff022224 */ /* 0x000fe200078e000d */
[----:B------:R-:W-:Y:S01]  /*10850*/  MOV R13, R0 ;  /* 0x00000000000d7202 */ /* 0x000fe20000000f00 */
[----:B------:R-:W-:-:S07]  /*10860*/  @P2 IMAD.MOV.U32 R3, RZ, RZ, R14 ;  /* 0x000000ffff032224 */ /* 0x000fce00078e000e */
[----:B------:R-:W-:Y:S05]  /*10870*/  WARPSYNC.COLLECTIVE R15, `(.L_x_143) ;  /* 0x000000000f087348 */ /* 0x000fea0003c00000 */
[----:B------:R0:W1:Y:S02]  /*10880*/  SHFL.IDX P6, R14, R13, R12, R11 ;  /* 0x0000000c0d0e7389 */ /* 0x00006400000c000b */
[----:B01----:R-:W-:Y:S01]  /*10890*/  ENDCOLLECTIVE ;  /* 0x000000000000791b */ /* 0x003fe20003800000 */
.L_x_143:
[----:B------:R-:W-:Y:S01]  /*108a0*/  @!PT LDS RZ, [RZ] ;  /* 0x00000000fffff984 */ /* 0x000fe20000000800 */
[----:B------:R-:W-:Y:S01]  /*108b0*/  @!PT LDS RZ, [RZ] ;  /* 0x00000000fffff984 */ /* 0x000fe20000000800 */
[----:B------:R-:W-:Y:S01]  /*108c0*/  @!PT LDS RZ, [RZ] ;  /* 0x00000000fffff984 */ /* 0x000fe20000000800 */
[----:B------:R0:W-:Y:S04]  /*108d0*/  @P2 LDGSTS.E.BYPASS.LTC128B.128 [R5+0x2b400], desc[UR48][R2.64], !P3 ;  /* 0x2b40000002052fae */ /* 0x0001e8000d901d70 */
[----:B------:R0:W-:Y:S01]  /*108e0*/  @P2 LDGSTS.E.BYPASS.LTC128B.128 [R5+0x2f400], desc[UR48][R2.64+0x80], !P1 ;  /* 0x2f40008002052fae */ /* 0x0001e2000c901d70 */
[----:B------:R-:W-:Y:S02]  /*108f0*/  IMAD.MOV.U32 R13, RZ, RZ, R4 ;  /* 0x000000ffff0d7224 */ /* 0x000fe400078e0004 */
[----:B------:R-:W-:-:S07]  /*10900*/  IMAD.MOV.U32 R0, RZ, RZ, R14 ;  /* 0x000000ffff007224 */ /* 0x000fce00078e000e */
[----:B0-----:R-:W-:Y:S05]  /*10910*/  WARPSYNC.COLLECTIVE R15, `(.L_x_144) ;  /* 0x000000000f087348 */ /* 0x001fea0003c00000 */
[----:B------:R1:W2:Y:S02]  /*10920*/  SHFL.IDX P6, R14, R13, R12, R11 ;  /* 0x0000000c0d0e7389 */ /* 0x0002a400000c000b */
[----:B012---:R-:W-:Y:S01]  /*10930*/  ENDCOLLECTIVE ;  /* 0x000000000000791b */ /* 0x007fe20003800000 */
.L_x_144:
[----:B------:R-:W-:Y:S05]  /*10940*/  BRA `(.L_x_145) ;  /* 0xffffffb400787947 */ /* 0x000fea000383ffff */
.L_x_60:
[----:B------:R-:W-:Y:S02]  /*10950*/  IMAD.MOV.U32 R13, RZ, RZ, R5 ;  /* 0x000000ffff0d7224 */ /* 0x000fe400078e0005 */
[----:B------:R-:W-:Y:S02]  /*10960*/  IMAD.MOV.U32 R12, RZ, RZ, RZ ;  /* 0x000000ffff0c7224 */ /* 0x000fe400078e00ff */
[----:B------:R-:W-:Y:S02]  /*10970*/  IMAD.MOV.U32 R11, RZ, RZ, 0x181f ;  /* 0x0000181fff0b7424 */ /* 0x000fe400078e00ff */
[----:B------:R-:W-:Y:S02]  /*10980*/  IMAD.MOV.U32 R15, RZ, RZ, -0x1 ;  /* 0xffffffffff0f7424 */ /* 0x000fe400078e00ff */
[----:B------:R-:W-:-:S07]  /*10990*/  IMAD.IADD R4, R10, 0x1, R4 ;  /* 0x000000010a047824 */ /* 0x000fce00078e0204 */
[----:B------:R-:W-:Y:S05]  /*109a0*/  WARPSYNC.COLLECTIVE R15, `(.L_x_146) ;  /* 0x000000000f087348 */ /* 0x000fea0003c00000 */
[----:B------:R0:W1:Y:S02]  /*109b0*/  SHFL.IDX P6, R14, R13, R12, R11 ;  /* 0x0000000c0d0e7389 */ /* 0x00006400000c000b */
[----:B01----:R-:W-:Y:S01]  /*109c0*/  ENDCOLLECTIVE ;  /* 0x000000000000791b */ /* 0x003fe20003800000 */
.L_x_146:
[C---:B------:R-:W-:Y:S01]  /*109d0*/  VIADD R6, R4.reuse, 0x10 ;  /* 0x0000001004067836 */ /* 0x040fe20000000000 */
[----:B------:R-:W-:Y:S01]  /*109e0*/  ISETP.GE.AND P1, PT, R4, UR40, PT ;  /* 0x0000002804007c0c */ /* 0x000fe2000bf26270 */
[----:B------:R-:W-:Y:S02]  /*109f0*/  IMAD.MOV.U32 R13, RZ, RZ, R0 ;  /* 0x000000ffff0d7224 */ /* 0x000fe400078e0000 */
[----:B------:R-:W-:-:S10]  /*10a00*/  IMAD.MOV.U32 R2, RZ, RZ, R14 ;  /* 0x000000ffff027224 */ /* 0x000fd400078e000e */
[----:B------:R-:W-:Y:S05]  /*10a10*/  WARPSYNC.COLLECTIVE R15, `(.L_x_147) ;  /* 0x000000000f087348 */ /* 0x000fea0003c00000 */
[----:B------:R0:W1:Y:S02]  /*10a20*/  SHFL.IDX P6, R14, R13, R12, R11 ;  /* 0x0000000c0d0e7389 */ /* 0x00006400000c000b */
[----:B01----:R-:W-:Y:S01]  /*10a30*/  ENDCOLLECTIVE ;  /* 0x000000000000791b */ /* 0x003fe20003800000 */
.L_x_147:
[----:B------:R-:W-:Y:S02]  /*10a40*/  IMAD.MOV.U32 R13, RZ, RZ, R5 ;  /* 0x000000ffff0d7224 */ /* 0x000fe400078e0005 */
[----:B------:R-:W-:Y:S01]  /*10a50*/  IMAD.MOV.U32 R12, RZ, RZ, 0x1 ;  /* 0x00000001ff0c7424 */ /* 0x000fe200078e00ff */
[----:B------:R-:W-:-:S05]  /*10a60*/  @!P1 IADD3 R14, P0, R30, R14, RZ ;  /* 0x0000000e1e0e9210 */ /* 0x000fca0007f1e0ff */
[----:B------:R-:W-:Y:S02]  /*10a70*/  @!P1 IMAD.X R3, RZ, RZ, R2, P0 ;  /* 0x000000ffff039224 */ /* 0x000fe400000e0602 */
[----:B------:R-:W-:-:S07]  /*10a80*/  @!P1 IMAD.MOV.U32 R2, RZ, RZ, R14 ;  /* 0x000000ffff029224 */ /* 0x000fce00078e000e */
[----:B------:R-:W-:Y:S05]  /*10a90*/  WARPSYNC.COLLECTIVE R15, `(.L_x_148) ;  /* 0x000000000f087348 */ /* 0x000fea0003c00000 */
[----:B------:R0:W1:Y:S02]  /*10aa0*/  SHFL.IDX P6, R14, R13, R12, R11 ;  /* 0x0000000c0d0e7389 */ /* 0x00006400000c000b */
[----:B01----:R-:W-:Y:S01]  /*10ab0*/  ENDCOLLECTIVE ;  /* 0x000000000000791b */ /* 0x003fe20003800000 */
.L_x_148:
[----:B------:R-:W-:Y:S01]  /*10ac0*/  @!PT LDS RZ, [RZ] ;  /* 0x00000000fffff984 */ /* 0x000fe20000000800 */
[----:B------:R-:W-:Y:S01]  /*10ad0*/  @!PT LDS RZ, [RZ] ;  /* 0x00000000fffff984 */ /* 0x000fe20000000800 */
[----:B------:R-:W-:Y:S01]  /*10ae0*/  @!PT LDS RZ, [RZ] ;  /* 0x00000000fffff984 */ /* 0x000fe20000000800 */
[----:B------:R0:W-:Y:S04]  /*10af0*/  @!P1 LDGSTS.E.BYPASS.LTC128B.128 [R8+0x20400], desc[UR48][R2.64], !P4 ;  /* 0x2040000002089fae */ /* 0x0001e8000e101d70 */
[----:B------:R0:W-:Y:S01]  /*10b00*/  @!P1 LDGSTS.E.BYPASS.LTC128B.128 [R8+0x24400], desc[UR48][R2.64+0x80], !P5 ;  /* 0x2440008002089fae */ /* 0x0001e2000e901d70 */
[----:B------:R-:W-:Y:S01]  /*10b10*/  ISETP.GE.AND P1, PT, R6, UR40, PT ;  /* 0x0000002806007c0c */ /* 0x000fe2000bf26270 */
[----:B------:R-:W-:Y:S02]  /*10b20*/  IMAD.MOV.U32 R13, RZ, RZ, R0 ;  /* 0x000000ffff0d7224 */ /* 0x000fe400078e0000 */
[----:B------:R-:W-:-:S10]  /*10b30*/  IMAD.MOV.U32 R6, RZ, RZ, R14 ;  /* 0x000000ffff067224 */ /* 0x000fd400078e000e */
[----:B0-----:R-:W-:Y:S05]  /*10b40*/  WARPSYNC.COLLECTIVE R15, `(.L_x_149) ;  /* 0x000000000f087348 */ /* 0x001fea0003c00000 */
[----:B------:R1:W2:Y:S02]  /*10b50*/  SHFL.IDX P6, R14, R13, R12, R11 ;  /* 0x0000000c0d0e7389 */ /* 0x0002a400000c000b */
[----:B012---:R-:W-:Y:S01]  /*10b60*/  ENDCOLLECTIVE ;  /* 0x000000000000791b */ /* 0x007fe20003800000 */
.L_x_149:
[----:B------:R-:W-:Y:S02]  /*10b70*/  IMAD.MOV.U32 R13, RZ, RZ, R5 ;  /* 0x000000ffff0d7224 */ /* 0x000fe400078e0005 */
[----:B------:R-:W-:Y:S01]  /*10b80*/  IMAD.MOV.U32 R12, RZ, RZ, 0x2 ;  /* 0x00000002ff0c7424 */ /* 0x000fe200078e00ff */
[----:B------:R-:W-:-:S05]  /*10b90*/  @!P1 IADD3 R14, P0, R30, R14, RZ ;  /* 0x0000000e1e0e9210 */ /* 0x000fca0007f1e0ff */
[----:B------:R-:W-:-:S08]  /*10ba0*/  @!P1 IMAD.MOV.U32 R2, RZ, RZ, R14 ;  /* 0x000000ffff029224 */ /* 0x000fd000078e000e */
[----:B------:R-:W-:Y:S05]  /*10bb0*/  WARPSYNC.COLLECTIVE R15, `(.L_x_150) ;  /* 0x000000000f087348 */ /* 0x000fea0003c00000 */
[----:B------:R0:W1:Y:S02]  /*10bc0*/  SHFL.IDX P6, R14, R13, R12, R11 ;  /* 0x0000000c0d0e7389 */ /* 0x00006400000c000b */
[----:B01----:R-:W-:Y:S01]  /*10bd0*/  ENDCOLLECTIVE ;  /* 0x000000000000791b */ /* 0x003fe20003800000 */
.L_x_150:
[----:B------:R-:W-:Y:S01]  /*10be0*/  @!P1 IMAD.X R7, RZ, RZ, R6, P0 ;  /* 0x000000ffff079224 */ /* 0x000fe200000e0606 */
[----:B------:R-:W-:-:S03]  /*10bf0*/  IADD3 R6, R4, 0x20, RZ ;  /* 0x0000002004067810 */ /* 0x000fc60007ffe0ff */
[----:B------:R-:W-:-:S05]  /*10c00*/  @!P1 IMAD.MOV.U32 R3, RZ, RZ, R7 ;  /* 0x000000ffff039224 */ /* 0x000fca00078e0007 */
[----:B------:R-:W-:Y:S01]  /*10c10*/  @!PT LDS RZ, [RZ] ;  /* 0x00000000fffff984 */ /* 0x000fe20000000800 */
[----:B------:R-:W-:Y:S01]  /*10c20*/  @!PT LDS RZ, [RZ] ;  /* 0x00000000fffff984 */ /* 0x000fe20000000800 */
[----:B------:R-:W-:Y:S01]  /*10c30*/  @!PT LDS RZ, [RZ] ;  /* 0x00000000fffff984 */ /* 0x000fe20000000800 */
[----:B------:R0:W-:Y:S01]  /*10c40*/  @!P1 LDGSTS.E.BYPASS.LTC128B.128 [R8+0x20c00], desc[UR48][R2.64], !P4 ;  /* 0x20c0000002089fae */ /* 0x0001e2000e101d70 */
[----:B------:R-:W-:-:S03]  /*10c50*/  IMAD.MOV.U32 R13, RZ, RZ, R0 ;  /* 0x000000ffff0d7224 */ /* 0x000fc600078e0000 */
[----:B------:R0:W-:Y:S01]  /*10c60*/  @!P1 LDGSTS.E.BYPASS.LTC128B.128 [R8+0x24c00], desc[UR48][R2.64+0x80], !P5 ;  /* 0x24c0008002089fae */ /* 0x0001e2000e901d70 */
[----:B------:R-:W-:Y:S01]  /*10c70*/  ISETP.GE.AND P1, PT, R6, UR40, PT ;  /* 0x0000002806007c0c */ /* 0x000fe2000bf26270 */
[----:B------:R-:W-:-:S12]  /*10c80*/  IMAD.MOV.U32 R6, RZ, RZ, R14 ;  /* 0x000000ffff067224 */ /* 0x000fd800078e000e */
[----:B0-----:R-:W-:Y:S05]  /*10c90*/  WARPSYNC.COLLECTIVE R15, `(.L_x_151) ;  /* 0x000000000f087348 */ /* 0x001fea0003c00000 */
[----:B------:R1:W2:Y:S02]  /*10ca0*/  SHFL.IDX P6, R14, R13, R12, R11 ;  /* 0x0000000c0d0e7389 */ /* 0x0002a400000c000b */
[----:B012---:R-:W-:Y:S01]  /*10cb0*/  ENDCOLLECTIVE ;  /* 0x000000000000791b */ /* 0x007fe20003800000 */
.L_x_151:
[----:B------:R-:W-:Y:S02]  /*10cc0*/  IMAD.MOV.U32 R13, RZ, RZ, R5 ;  /* 0x000000ffff0d7224 */ /* 0x000fe400078e0005 */
[----:B------:R-:W-:Y:S01]  /*10cd0*/  IMAD.MOV.U32 R12, RZ, RZ, 0x3 ;  /* 0x00000003ff0c7424 */ /* 0x000fe200078e00ff */
[----:B------:R-:W-:-:S05]  /*10ce0*/  @!P1 IADD3 R14, P0, R30, R14, RZ ;  /* 0x0000000e1e0e9210 */ /* 0x000fca0007f1e0ff */
[----:B------:R-:W-:-:S08]  /*10cf0*/  @!P1 IMAD.MOV.U32 R2, RZ, RZ, R14 ;  /* 0x000000ffff029224 */ /* 0x000fd000078e000e */
[----:B------:R-:W-:Y:S05]  /*10d00*/  WARPSYNC.COLLECTIVE R15, `(.L_x_152) ;  /* 0x000000000f087348 */ /* 0x000fea0003c00000 */
[----:B------:R0:W1:Y:S02]  /*10d10*/  SHFL.IDX P6, R14, R13, R12, R11 ;  /* 0x0000000c0d0e7389 */ /* 0x00006400000c000b */
[----:B01----:R-:W-:Y:S01]  /*10d20*/  ENDCOLLECTIVE ;  /* 0x000000000000791b */ /* 0x003fe20003800000 */
.L_x_152:
[----:B------:R-:W-:Y:S02]  /*10d30*/  @!P1 IMAD.X R7, RZ, RZ, R6, P0 ;  /* 0x000000ffff079224 */ /* 0x000fe400000e0606 */
[----:B------:R-:W-:Y:S02]  /*10d40*/  VIADD R6, R4, 0x30 ;  /* 0x0000003004067836 */ /* 0x000fe40000000000 */
        /* <DEDUP_REMOVED lines=12> */
.L_x_153:
[----:B------:R-:W-:Y:S02]  /*10e10*/  IMAD.MOV.U32 R13, RZ, RZ, R5 ;  /* 0x000000ffff0d7224 */ /* 0x000fe400078e0005 */
[----:B------:R-:W-:Y:S01]  /*10e20*/  IMAD.MOV.U32 R12, RZ, RZ, 0x4 ;  /* 0x00000004ff0c7424 */ /* 0x000fe200078e00ff */
[----:B------:R-:W-:-:S05]  /*10e30*/  @!P1 IADD3 R14, P0, R30, R14, RZ ;  /* 0x0000000e1e0e9210 */ /* 0x000fca0007f1e0ff */
[----:B------:R-:W-:-:S08]  /*10e40*/  @!P1 IMAD.MOV.U32 R2, RZ, RZ, R14 ;  /* 0x000000ffff029224 */ /* 0x000fd000078e000e */
[----:B------:R-:W-:Y:S05]  /*10e50*/  WARPSYNC.COLLECTIVE R15, `(.L_x_154) ;  /* 0x000000000f087348 */ /* 0x000fea0003c00000 */
[----:B------:R0:W1:Y:S02]  /*10e60*/  SHFL.IDX P6, R14, R13, R12, R11 ;  /* 0x0000000c0d0e7389 */ /* 0x00006400000c000b */
[----:B01----:R-:W-:Y:S01]  /*10e70*/  ENDCOLLECTIVE ;  /* 0x000000000000791b */ /* 0x003fe20003800000 */
.L_x_154:
        /* <DEDUP_REMOVED lines=14> */
.L_x_155:
[----:B------:R-:W-:Y:S02]  /*10f60*/  IMAD.MOV.U32 R13, RZ, RZ, R5 ;  /* 0x000000ffff0d7224 */ /* 0x000fe400078e0005 */
[----:B------:R-:W-:Y:S01]  /*10f70*/  IMAD.MOV.U32 R12, RZ, RZ, 0x5 ;  /* 0x00000005ff0c7424 */ /* 0x000fe200078e00ff */
[----:B------:R-:W-:-:S04]  /*10f80*/  @!P1 IADD3 R14, P0, R30, R14, RZ ;  /* 0x0000000e1e0e9210 */ /* 0x000fc80007f1e0ff */
[----:B------:R-:W-:Y:S01]  /*10f90*/  @!P1 IADD3.X R7, RZ, R6, RZ, P0, !PT ;  /* 0x00000006ff079210 */ /* 0x000fe200007fe4ff */
[----:B------:R-:W-:-:S08]  /*10fa0*/  @!P1 IMAD.MOV.U32 R2, RZ, RZ, R14 ;  /* 0x000000ffff029224 */ /* 0x000fd000078e000e */
[----:B------:R-:W-:Y:S05]  /*10fb0*/  WARPSYNC.COLLECTIVE R15, `(.L_x_156) ;  /* 0x000000000f087348 */ /* 0x000fea0003c00000 */
[----:B------:R0:W1:Y:S02]  /*10fc0*/  SHFL.IDX P6, R14, R13, R12, R11 ;  /* 0x0000000c0d0e7389 */ /* 0x00006400000c000b */
[----:B01----:R-:W-:Y:S01]  /*10fd0*/  ENDCOLLECTIVE ;  /* 0x000000000000791b */ /* 0x003fe20003800000 */
.L_x_156:
[----:B------:R-:W-:Y:S02]  /*10fe0*/  VIADD R6, R4, 0x50 ;  /* 0x0000005004067836 */ /* 0x000fe40000000000 */
[----:B------:R-:W-:-:S05]  /*10ff0*/  @!P1 IMAD.MOV.U32 R3, RZ, RZ, R7 ;  /* 0x000000ffff039224 */ /* 0x000fca00078e0007 */
        /* <DEDUP_REMOVED lines=11> */
.L_x_157:
[----:B------:R-:W-:Y:S02]  /*110b0*/  IMAD.MOV.U32 R13, RZ, RZ, R5 ;  /* 0x000000ffff0d7224 */ /* 0x000fe400078e0005 */
[----:B------:R-:W-:Y:S01]  /*110c0*/  IMAD.MOV.U32 R12, RZ, RZ, 0x6 ;  /* 0x00000006ff0c7424 */ /* 0x000fe200078e00ff */
[----:B------:R-:W-:-:S05]  /*110d0*/  @!P1 IADD3 R14, P0, R30, R14, RZ ;  /* 0x0000000e1e0e9210 */ /* 0x000fca0007f1e0ff */
[----:B------:R-:W-:-:S08]  /*110e0*/  @!P1 IMAD.MOV.U32 R2, RZ, RZ, R14 ;  /* 0x000000ffff029224 */ /* 0x000fd000078e000e */
[----:B------:R-:W-:Y:S05]  /*110f0*/  WARPSYNC.COLLECTIVE R15, `(.L_x_158) ;  /* 0x000000000f087348 */ /* 0x000fea0003c00000 */
[----:B------:R0:W1:Y:S02]  /*11100*/  SHFL.IDX P6, R14, R13, R12, R11 ;  /* 0x0000000c0d0e7389 */ /* 0x00006400000c000b */
[----:B01----:R-:W-:Y:S01]  /*11110*/  ENDCOLLECTIVE ;  /* 0x000000000000791b */ /* 0x003fe20003800000 */
.L_x_158:
        /* <DEDUP_REMOVED lines=14> */
.L_x_159:
[----:B------:R-:W-:Y:S02]  /*11200*/  IMAD.MOV.U32 R13, RZ, RZ, R5 ;  /* 0x000000ffff0d7224 */ /* 0x000fe400078e0005 */
[----:B------:R-:W-:Y:S01]  /*11210*/  IMAD.MOV.U32 R12, RZ, RZ, 0x7 ;  /* 0x00000007ff0c7424 */ /* 0x000fe200078e00ff */
[----:B------:R-:W-:-:S05]  /*11220*/  @!P1 IADD3 R14, P0, R30, R14, RZ ;  /* 0x0000000e1e0e9210 */ /* 0x000fca0007f1e0ff */
[----:B------:R-:W-:-:S08]  /*11230*/  @!P1 IMAD.MOV.U32 R2, RZ, RZ, R14 ;  /* 0x000000ffff029224 */ /* 0x000fd000078e000e */
[----:B------:R-:W-:Y:S05]  /*11240*/  WARPSYNC.COLLECTIVE R15, `(.L_x_160) ;  /* 0x000000000f087348 */ /* 0x000fea0003c00000 */
[----:B------:R0:W1:Y:S02]  /*11250*/  SHFL.IDX P6, R14, R13, R12, R11 ;  /* 0x0000000c0d0e7389 */ /* 0x00006400000c000b */
[----:B01----:R-:W-:Y:S01]  /*11260*/  ENDCOLLECTIVE ;  /* 0x000000000000791b */ /* 0x003fe20003800000 */
.L_x_160:
[----:B------:R-:W-:-:S04]  /*11270*/  @!P1 IMAD.X R7, RZ, RZ, R6, P0 ;  /* 0x000000ffff079224 */ /* 0x000fc800000e0606 */
[----:B------:R-:W-:-:S05]  /*11280*/  @!P1 IMAD.MOV.U32 R3, RZ, RZ, R7 ;  /* 0x000000ffff039224 */ /* 0x000fca00078e0007 */
[----:B------:R-:W-:Y:S01]  /*11290*/  @!PT LDS RZ, [RZ] ;  /* 0x00000000fffff984 */ /* 0x000fe20000000800 */
[----:B------:R-:W-:Y:S01]  /*112a0*/  @!PT LDS RZ, [RZ] ;  /* 0x00000000fffff984 */ /* 0x000fe20000000800 */
[----:B------:R-:W-:Y:S01]  /*112b0*/  @!PT LDS RZ, [RZ] ;  /* 0x00000000fffff984 */ /* 0x000fe20000000800 */
[----:B------:R0:W-:Y:S01]  /*112c0*/  @!P1 LDGSTS.E.BYPASS.LTC128B.128 [R8+0x23400], desc[UR48][R2.64], !P4 ;  /* 0x2340000002089fae */ /* 0x0001e2000e101d70 */
[----:B------:R-:W-:-:S03]  /*112d0*/  IMAD.MOV.U32 R13, RZ, RZ, R0 ;  /* 0x000000ffff0d7224 */ /* 0x000fc600078e0000 */
[----:B------:R0:W-:Y:S01]  /*112e0*/  @!P1 LDGSTS.E.BYPASS.LTC128B.128 [R8+0x27400], desc[UR48][R2.64+0x80], !P5 ;  /* 0x2740008002089fae */ /* 0x0001e2000e901d70 */
[----:B------:R-:W-:-:S07]  /*112f0*/  MOV R6, R14 ;  /* 0x0000000e00067202 */ /* 0x000fce0000000f00 */
[----:B0-----:R-:W-:Y:S05]  /*11300*/  WARPSYNC.COLLECTIVE R15, `(.L_x_161) ;  /* 0x000000000f087348 */ /* 0x001fea0003c00000 */
[----:B------:R1:W2:Y:S02]  /*11310*/  SHFL.IDX P6, R14, R13, R12, R11 ;  /* 0x0000000c0d0e7389 */ /* 0x0002a400000c000b */
[----:B012---:R-:W-:Y:S01]  /*11320*/  ENDCOLLECTIVE ;  /* 0x000000000000791b */ /* 0x007fe20003800000 */
.L_x_161:
[----:B------:R-:W-:Y:S05]  /*11330*/  BRA `(.L_x_162) ;  /* 0xffffffb400a87947 */ /* 0x000fea000383ffff */
.L_x_61:
[----:B0-----:R0:W1:Y:S02]  /*11340*/  SYNCS.PHASECHK.TRANS64.TRYWAIT P0, [R19+URZ+0x38820], R0 ;  /* 0x03882000130075a7 */ /* 0x001064000800017f */
[----:B-1----:R-:W-:Y:S05]  /*11350*/  @!P0 NANOSLEEP.SYNCS 0x989680 ;  /* 0x009896800000895d */ /* 0x002fea0003900000 */
[----:B------:R-:W1:Y:S02]  /*11360*/  @!P0 SYNCS.PHASECHK.TRANS64 P0, [R19+URZ+0x38820], R0 ;  /* 0x03882000130085a7 */ /* 0x000e64000800007f */
[----:B-1----:R-:W-:Y:S05]  /*11370*/  @!P0 BRA `(.L_x_61) ;  /* 0xfffffffc00f08947 */ /* 0x002fea000383ffff */
[----:B------:R-:W-:Y:S05]  /*11380*/  BRA `(.L_x_163) ;  /* 0xffffffb400e07947 */ /* 0x000fea000383ffff */
.L_x_65:
[----:B0-----:R0:W1:Y:S02]  /*11390*/  SYNCS.PHASECHK.TRANS64.TRYWAIT P0, [R0+URZ+0x38880], R18 ;  /* 0x03888012000075a7 */ /* 0x001064000800017f */
[----:B-1----:R-:W-:Y:S05]  /*113a0*/  @!P0 NANOSLEEP.SYNCS 0x989680 ;  /* 0x009896800000895d */ /* 0x002fea0003900000 */
[----:B------:R-:W1:Y:S02]  /*113b0*/  @!P0 SYNCS.PHASECHK.TRANS64 P0, [R0+URZ+0x38880], R18 ;  /* 0x03888012000085a7 */ /* 0x000e64000800007f */
[----:B-1----:R-:W-:Y:S05]  /*113c0*/  @!P0 BRA `(.L_x_65) ;  /* 0xfffffffc00f08947 */ /* 0x002fea000383ffff */
[----:B------:R-:W-:Y:S05]  /*113d0*/  BRA `(.L_x_164) ;  /* 0xffffffb800987947 */ /* 0x000fea000383ffff */
.L_x_66:
[----:B------:R-:W-:Y:S01]  /*113e0*/  BSSY B0, `(.L_x_165) ;  /* 0x0000008000007945 */ /* 0x000fe20003800000 */
[----:B------:R-:W-:Y:S02]  /*113f0*/  IMAD.MOV.U32 R13, RZ, RZ, R7 ;  /* 0x000000ffff0d7224 */ /* 0x000fe400078e0007 */
[----:B------:R-:W-:Y:S02]  /*11400*/  IMAD.MOV.U32 R12, RZ, RZ, RZ ;  /* 0x000000ffff0c7224 */ /* 0x000fe400078e00ff */
[----:B------:R-:W-:Y:S02]  /*11410*/  IMAD.MOV.U32 R11, RZ, RZ, 0x181f ;  /* 0x0000181fff0b7424 */ /* 0x000fe400078e00ff */
[----:B------:R-:W-:-:S07]  /*11420*/  IMAD.MOV.U32 R15, RZ, RZ, -0x1 ;  /* 0xffffffffff0f7424 */ /* 0x000fce00078e00ff */
[----:B0-----:R-:W-:Y:S05]  /*11430*/  WARPSYNC.COLLECTIVE R15, `(.L_x_166) ;  /* 0x000000000f087348 */ /* 0x001fea0003c00000 */
[----:B------:R1:W2:Y:S02]  /*11440*/  SHFL.IDX P6, R14, R13, R12, R11 ;  /* 0x0000000c0d0e7389 */ /* 0x0002a400000c000b */
[----:B012---:R-:W-:Y:S01]  /*11450*/  ENDCOLLECTIVE ;  /* 0x000000000000791b */ /* 0x007fe20003800000 */
.L_x_166:
[----:B------:R-:W-:Y:S05]  /*11460*/  BSYNC B0 ;  /* 0x0000000000007941 */ /* 0x000fea0003800000 */
.L_x_165:
[----:B------:R-:W-:Y:S02]  /*11470*/  IMAD.MOV.U32 R13, RZ, RZ, R8 ;  /* 0x000000ffff0d7224 */ /* 0x000fe400078e0008 */
[----:B------:R-:W-:Y:S02]  /*11480*/  IMAD.MOV.U32 R12, RZ, RZ, RZ ;  /* 0x000000ffff0c7224 */ /* 0x000fe400078e00ff */
[----:B------:R-:W-:Y:S02]  /*11490*/  IMAD.MOV.U32 R11, RZ, RZ, 0x181f ;  /* 0x0000181fff0b7424 */ /* 0x000fe400078e00ff */
[----:B------:R-:W-:Y:S02]  /*114a0*/  IMAD.MOV.U32 R15, RZ, RZ, -0x1 ;  /* 0xffffffffff0f7424 */ /* 0x000fe400078e00ff */
[----:B------:R-:W-:Y:S02]  /*114b0*/  IMAD.MOV.U32 R3, RZ, RZ, R14 ;  /* 0x000000ffff037224 */ /* 0x000fe400078e000e */
[----:B------:R-:W-:-:S07]  /*114c0*/  VIADD R4, R4, UR41 ;  /* 0x0000002904047c36 */ /* 0x000fce0008000000 */
[----:B------:R-:W-:Y:S05]  /*114d0*/  WARPSYNC.COLLECTIVE R15, `(.L_x_167) ;  /* 0x000000000f087348 */ /* 0x000fea0003c00000 */
[----:B------:R0:W1:Y:S02]  /*114e0*/  SHFL.IDX P6, R14, R13, R12, R11 ;  /* 0x0000000c0d0e7389 */ /* 0x00006400000c000b */
[----:B01----:R-:W-:Y:S01]  /*114f0*/  ENDCOLLECTIVE ;  /* 0x000000000000791b */ /* 0x003fe20003800000 */
.L_x_167:
[----:B------:R-:W-:Y:S02]  /*11500*/  IMAD.MOV.U32 R13, RZ, RZ, R7 ;  /* 0x000000ffff0d7224 */ /* 0x000fe400078e0007 */
[----:B------:R-:W-:Y:S02]  /*11510*/  IMAD.MOV.U32 R12, RZ, RZ, 0x1 ;  /* 0x00000001ff0c7424 */ /* 0x000fe400078e00ff */
[----:B------:R-:W-:-:S07]  /*11520*/  IMAD.MOV.U32 R2, RZ, RZ, R14 ;  /* 0x000000ffff027224 */ /* 0x000fce00078e000e */
[----:B------:R-:W-:Y:S05]  /*11530*/  WARPSYNC.COLLECTIVE R15, `(.L_x_168) ;  /* 0x000000000f087348 */ /* 0x000fea0003c00000 */
[----:B------:R0:W1:Y:S02]  /*11540*/  SHFL.IDX P6, R14, R13, R12, R11 ;  /* 0x0000000c0d0e7389 */ /* 0x00006400000c000b */
[----:B01----:R-:W-:Y:S01]  /*11550*/  ENDCOLLECTIVE ;  /* 0x000000000000791b */ /* 0x003fe20003800000 */
.L_x_168:
[----:B------:R-:W-:-:S05]  /*11560*/  IADD3 R2, P0, R30, R2, RZ ;  /* 0x000000021e027210 */ /* 0x000fca0007f1e0ff */
[----:B------:R-:W-:-:S05]  /*11570*/  IMAD.X R3, RZ, RZ, R3, P0 ;  /* 0x000000ffff037224 */ /* 0x000fca00000e0603 */
[----:B------:R-:W-:Y:S01]  /*11580*/  @!PT LDS RZ, [RZ] ;  /* 0x00000000fffff984 */ /* 0x000fe20000000800 */
[----:B------:R-:W-:Y:S01]  /*11590*/  @!PT LDS RZ, [RZ] ;  /* 0x00000000fffff984 */ /* 0x000fe20000000800 */
[----:B------:R-:W-:Y:S01]  /*115a0*/  @!PT LDS RZ, [RZ] ;  /* 0x00000000fffff984 */ /* 0x000fe20000000800 */
[----:B------:R-:W-:Y:S01]  /*115b0*/  LDGSTS.E.BYPASS.LTC128B.128 [R4+0x10400], desc[UR48][R2.64], !P3 ;  /* 0x1040000002047fae */ /* 0x000fe2000d901d70 */
[----:B------:R-:W-:-:S03]  /*115c0*/  IMAD.MOV.U32 R13, RZ, RZ, R8 ;  /* 0x000000ffff0d7224 */ /* 0x000fc600078e0008 */
[----:B------:R0:W-:Y:S02]  /*115d0*/  LDGSTS.E.BYPASS.LTC128B.128 [R4+0x14400], desc[UR48][R2.64+0x80], !P2 ;  /* 0x1440008002047fae */ /* 0x0001e4000d101d70 */
[----:B0-----:R-:W-:-:S07]  /*115e0*/  IMAD.MOV.U32 R3, RZ, RZ, R14 ;  /* 0x000000ffff037224 */ /* 0x001fce00078e000e */
[----:B------:R-:W-:Y:S05]  /*115f0*/  WARPSYNC.COLLECTIVE R15, `(.L_x_169) ;  /* 0x000000000f087348 */ /* 0x000fea0003c00000 */
[----:B------:R0:W1:Y:S02]  /*11600*/  SHFL.IDX P6, R14, R13, R12, R11 ;  /* 0x0000000c0d0e7389 */ /* 0x00006400000c000b */
[----:B01----:R-:W-:Y:S01]  /*11610*/  ENDCOLLECTIVE ;  /* 0x000000000000791b */ /* 0x003fe20003800000 */
.L_x_169:
[----:B------:R-:W-:Y:S01]  /*11620*/  IMAD.MOV.U32 R13, RZ, RZ, R7 ;  /* 0x000000ffff0d7224 */ /* 0x000fe200078e0007 */
[----:B------:R-:W-:Y:S01]  /*11630*/  MOV R12, 0x2 ;  /* 0x00000002000c7802 */ /* 0x000fe20000000f00 */
[----:B------:R-:W-:-:S07]  /*11640*/  IMAD.MOV.U32 R2, RZ, RZ, R14 ;  /* 0x000000ffff027224 */ /* 0x000fce00078e000e */
[----:B------:R-:W-:Y:S05]  /*11650*/  WARPSYNC.COLLECTIVE R15, `(.L_x_170) ;  /* 0x000000000f087348 */ /* 0x000fea0003c00000 */
[----:B------:R0:W1:Y:S02]  /*11660*/  SHFL.IDX P6, R14, R13, R12, R11 ;  /* 0x0000000c0d0e7389 */ /* 0x00006400000c000b */
[----:B01----:R-:W-:Y:S01]  /*11670*/  ENDCOLLECTIVE ;  /* 0x000000000000791b */ /* 0x003fe20003800000 */
.L_x_170:
        /* <DEDUP_REMOVED lines=12> */
.L_x_171:
[----:B------:R-:W-:Y:S02]  /*11740*/  IMAD.MOV.U32 R13, RZ, RZ, R7 ;  /* 0x000000ffff0d7224 */ /* 0x000fe400078e0007 */
[----:B------:R-:W-:Y:S02]  /*11750*/  IMAD.MOV.U32 R12, RZ, RZ, 0x3 ;  /* 0x00000003ff0c7424 */ /* 0x000fe400078e00ff */
[----:B------:R-:W-:-:S07]  /*11760*/  IMAD.MOV.U32 R2, RZ, RZ, R14 ;  /* 0x000000ffff027224 */ /* 0x000fce00078e000e */
[----:B------:R-:W-:Y:S05]  /*11770*/  WARPSYNC.COLLECTIVE R15, `(.L_x_172) ;  /* 0x000000000f087348 */ /* 0x000fea0003c00000 */
[----:B------:R0:W1:Y:S02]  /*11780*/  SHFL.IDX P6, R14, R13, R12, R11 ;  /* 0x0000000c0d0e7389 */ /* 0x00006400000c000b */
[----:B01----:R-:W-:Y:S01]  /*11790*/  ENDCOLLECTIVE ;  /* 0x000000000000791b */ /* 0x003fe20003800000 */
.L_x_172:
        /* <DEDUP_REMOVED lines=12> */
.L_x_173:
[----:B------:R-:W-:Y:S02]  /*11860*/  IMAD.MOV.U32 R13, RZ, RZ, R7 ;  /* 0x000000ffff0d7224 */ /* 0x000fe400078e0007 */
[----:B------:R-:W-:Y:S02]  /*11870*/  IMAD.MOV.U32 R12, RZ, RZ, 0x4 ;  /* 0x00000004ff0c7424 */ /* 0x000fe400078e00ff */
[----:B------:R-:W-:-:S07]  /*11880*/  IMAD.MOV.U32 R2, RZ, RZ, R14 ;  /* 0x000000ffff027224 */ /* 0x000fce00078e000e */
[----:B------:R-:W-:Y:S05]  /*11890*/  WARPSYNC.COLLECTIVE R15, `(.L_x_174) ;  /* 0x000000000f087348 */ /* 0x000fea0003c00000 */
[----:B------:R0:W1:Y:S02]  /*118a0*/  SHFL.IDX P6, R14, R13, R12, R11 ;  /* 0x0000000c0d0e7389 */ /* 0x00006400000c000b */
[----:B01----:R-:W-:Y:S01]  /*118b0*/  ENDCOLLECTIVE ;  /* 0x000000000000791b */ /* 0x003fe20003800000 */
.L_x_174:
        /* <DEDUP_REMOVED lines=12> */
.L_x_175:
[----:B------:R-:W-:Y:S02]  /*11980*/  IMAD.MOV.U32 R13, RZ, RZ, R7 ;  /* 0x000000ffff0d7224 */ /* 0x000fe400078e0007 */
[----:B------:R-:W-:Y:S02]  /*11990*/  IMAD.MOV.U32 R12, RZ, RZ, 0x5 ;  /* 0x00000005ff0c7424 */ /* 0x000fe400078e00ff */
[----:B------:R-:W-:-:S07]  /*119a0*/  IMAD.MOV.U32 R2, RZ, RZ, R14 ;  /* 0x000000ffff027224 */ /* 0x000fce00078e000e */
[----:B------:R-:W-:Y:S05]  /*119b0*/  WARPSYNC.COLLECTIVE R15, `(.L_x_176) ;  /* 0x000000000f087348 */ /* 0x000fea0003c00000 */
[----:B------:R0:W1:Y:S02]  /*119c0*/  SHFL.IDX P6, R14, R13, R12, R11 ;  /* 0x0000000c0d0e7389 */ /* 0x00006400000c000b */
[----:B01----:R-:W-:Y:S01]  /*119d0*/  ENDCOLLECTIVE ;  /* 0x000000000000791b */ /* 0x003fe20003800000 */
.L_x_176:
        /* <DEDUP_REMOVED lines=12> */
.L_x_177:
[----:B------:R-:W-:Y:S02]  /*11aa0*/  IMAD.MOV.U32 R13, RZ, RZ, R7 ;  /* 0x000000ffff0d7224 */ /* 0x000fe400078e0007 */
[----:B------:R-:W-:Y:S01]  /*11ab0*/  IMAD.MOV.U32 R12, RZ, RZ, 0x6 ;  /* 0x00000006ff0c7424 */ /* 0x000fe200078e00ff */
[----:B------:R-:W-:-:S07]  /*11ac0*/  MOV R2, R14 ;  /* 0x0000000e00027202 */ /* 0x000fce0000000f00 */
[----:B------:R-:W-:Y:S05]  /*11ad0*/  WARPSYNC.COLLECTIVE R15, `(.L_x_178) ;  /* 0x000000000f087348 */ /* 0x000fea0003c00000 */
[----:B------:R0:W1:Y:S02]  /*11ae0*/  SHFL.IDX P6, R14, R13, R12, R11 ;  /* 0x0000000c0d0e7389 */ /* 0x00006400000c000b */
[----:B01----:R-:W-:Y:S01]  /*11af0*/  ENDCOLLECTIVE ;  /* 0x000000000000791b */ /* 0x003fe20003800000 */
.L_x_178:
        /* <DEDUP_REMOVED lines=12> */
.L_x_179:
[----:B------:R-:W-:Y:S02]  /*11bc0*/  IMAD.MOV.U32 R13, RZ, RZ, R7 ;  /* 0x000000ffff0d7224 */ /* 0x000fe400078e0007 */
[----:B------:R-:W-:Y:S02]  /*11bd0*/  IMAD.MOV.U32 R12, RZ, RZ, 0x7 ;  /* 0x00000007ff0c7424 */ /* 0x000fe400078e00ff */
[----:B------:R-:W-:-:S07]  /*11be0*/  IMAD.MOV.U32 R2, RZ, RZ, R14 ;  /* 0x000000ffff027224 */ /* 0x000fce00078e000e */
[----:B------:R-:W-:Y:S05]  /*11bf0*/  WARPSYNC.COLLECTIVE R15, `(.L_x_180) ;  /* 0x000000000f087348 */ /* 0x000fea0003c00000 */
[----:B------:R0:W1:Y:S02]  /*11c00*/  SHFL.IDX P6, R14, R13, R12, R11 ;  /* 0x0000000c0d0e7389 */ /* 0x00006400000c000b */
[----:B01----:R-:W-:Y:S01]  /*11c10*/  ENDCOLLECTIVE ;  /* 0x000000000000791b */ /* 0x003fe20003800000 */
.L_x_180:
[----:B------:R-:W-:-:S05]  /*11c20*/  IADD3 R2, P0, R30, R2, RZ ;  /* 0x000000021e027210 */ /* 0x000fca0007f1e0ff */
[----:B------:R-:W-:-:S05]  /*11c30*/  IMAD.X R3, RZ, RZ, R3, P0 ;  /* 0x000000ffff037224 */ /* 0x000fca00000e0603 */
[----:B------:R-:W-:Y:S01]  /*11c40*/  @!PT LDS RZ, [RZ] ;  /* 0x00000000fffff984 */ /* 0x000fe20000000800 */
[----:B------:R-:W-:Y:S01]  /*11c50*/  @!PT LDS RZ, [RZ] ;  /* 0x00000000fffff984 */ /* 0x000fe20000000800 */
[----:B------:R-:W-:Y:S01]  /*11c60*/  @!PT LDS RZ, [RZ] ;  /* 0x00000000fffff984 */ /* 0x000fe20000000800 */
[----:B------:R0:W-:Y:S01]  /*11c70*/  LDGSTS.E.BYPASS.LTC128B.128 [R4+0x13400], desc[UR48][R2.64], !P3 ;  /* 0x1340000002047fae */ /* 0x0001e2000d901d70 */
[----:B------:R-:W-:-:S03]  /*11c80*/  IMAD.MOV.U32 R13, RZ, RZ, R8 ;  /* 0x000000ffff0d7224 */ /* 0x000fc600078e0008 */
[----:B------:R0:W-:Y:S01]  /*11c90*/  LDGSTS.E.BYPASS.LTC128B.128 [R4+0x17400], desc[UR48][R2.64+0x80], !P2 ;  /* 0x1740008002047fae */ /* 0x0001e2000d101d70 */
[----:B------:R-:W-:-:S07]  /*11ca0*/  IMAD.MOV.U32 R7, RZ, RZ, R14 ;  /* 0x000000ffff077224 */ /* 0x000fce00078e000e */
[----:B0-----:R-:W-:Y:S05]  /*11cb0*/  WARPSYNC.COLLECTIVE R15, `(.L_x_181) ;  /* 0x000000000f087348 */ /* 0x001fea0003c00000 */
[----:B------:R1:W2:Y:S02]  /*11cc0*/  SHFL.IDX P6, R14, R13, R12, R11 ;  /* 0x0000000c0d0e7389 */ /* 0x0002a400000c000b */
[----:B012---:R-:W-:Y:S01]  /*11cd0*/  ENDCOLLECTIVE ;  /* 0x000000000000791b */ /* 0x007fe20003800000 */
.L_x_181:
[----:B------:R-:W-:Y:S01]  /*11ce0*/  IMAD.MOV.U32 R2, RZ, RZ, R14 ;  /* 0x000000ffff027224 */ /* 0x000fe200078e000e */
[----:B------:R-:W-:Y:S06]  /*11cf0*/  BRA `(.L_x_182) ;  /* 0xffffffb400647947 */ /* 0x000fec000383ffff */
.L_x_71:
[----:B---3--:R3:W4:Y:S02]  /*11d00*/  SYNCS.PHASECHK.TRANS64.TRYWAIT P0, [R0+URZ+0x38840], R18 ;  /* 0x03884012000075a7 */ /* 0x008724000800017f */
[----:B----4-:R-:W-:Y:S05]  /*11d10*/  @!P0 NANOSLEEP.SYNCS 0x989680 ;  /* 0x009896800000895d */ /* 0x010fea0003900000 */
[----:B------:R-:W4:Y:S02]  /*11d20*/  @!P0 SYNCS.PHASECHK.TRANS64 P0, [R0+URZ+0x38840], R18 ;  /* 0x03884012000085a7 */ /* 0x000f24000800007f */
[----:B----4-:R-:W-:Y:S05]  /*11d30*/  @!P0 BRA `(.L_x_71) ;  /* 0xfffffffc00f08947 */ /* 0x010fea000383ffff */
[----:B------:R-:W-:Y:S05]  /*11d40*/  BRA `(.L_x_183) ;  /* 0xffffffb400b87947 */ /* 0x000fea000383ffff */
.L_x_72:
[----:B------:R-:W-:Y:S01]  /*11d50*/  BSSY B0, `(.L_x_184) ;  /* 0x0000008000007945 */ /* 0x000fe20003800000 */
[----:B------:R-:W-:Y:S02]  /*11d60*/  IMAD.MOV.U32 R13, RZ, RZ, R5 ;  /* 0x000000ffff0d7224 */ /* 0x000fe400078e0005 */
[----:B------:R-:W-:Y:S02]  /*11d70*/  IMAD.MOV.U32 R12, RZ, RZ, RZ ;  /* 0x000000ffff0c7224 */ /* 0x000fe400078e00ff */
[----:B------:R-:W-:Y:S02]  /*11d80*/  IMAD.MOV.U32 R11, RZ, RZ, 0x181f ;  /* 0x0000181fff0b7424 */ /* 0x000fe400078e00ff */
[----:B------:R-:W-:-:S07]  /*11d90*/  IMAD.MOV.U32 R15, RZ, RZ, -0x1 ;  /* 0xffffffffff0f7424 */ /* 0x000fce00078e00ff */
[----:B-12---:R-:W-:Y:S05]  /*11da0*/  WARPSYNC.COLLECTIVE R15, `(.L_x_185) ;  /* 0x000000000f087348 */ /* 0x006fea0003c00000 */
[----:B------:R0:W3:Y:S02]  /*11db0*/  SHFL.IDX P6, R14, R13, R12, R11 ;  /* 0x0000000c0d0e7389 */ /* 0x0000e400000c000b */
[----:B0123--:R-:W-:Y:S01]  /*11dc0*/  ENDCOLLECTIVE ;  /* 0x000000000000791b */ /* 0x00ffe20003800000 */
.L_x_185:
[----:B------:R-:W-:Y:S05]  /*11dd0*/  BSYNC B0 ;  /* 0x0000000000007941 */ /* 0x000fea0003800000 */
.L_x_184:
[----:B------:R-:W-:Y:S01]  /*11de0*/  IMAD.MOV.U32 R13, RZ, RZ, R18 ;  /* 0x000000ffff0d7224 */ /* 0x000fe200078e0012 */
[----:B------:R-:W-:Y:S01]  /*11df0*/  MOV R15, 0xffffffff ;  /* 0xffffffff000f7802 */ /* 0x000fe20000000f00 */
[----:B------:R-:W-:Y:S02]  /*11e00*/  IMAD.MOV.U32 R12, RZ, RZ, RZ ;  /* 0x000000ffff0c7224 */ /* 0x000fe400078e00ff */
[----:B------:R-:W-:Y:S02]  /*11e10*/  IMAD.MOV.U32 R11, RZ, RZ, 0x181f ;  /* 0x0000181fff0b7424 */ /* 0x000fe400078e00ff */
[----:B------:R-:W-:-:S07]  /*11e20*/  IMAD.MOV.U32 R3, RZ, RZ, R14 ;  /* 0x000000ffff037224 */ /* 0x000fce00078e000e */
[----:B------:R-:W-:Y:S05]  /*11e30*/  WARPSYNC.COLLECTIVE R15, `(.L_x_186) ;  /* 0x000000000f087348 */ /* 0x000fea0003c00000 */
[----:B------:R0:W1:Y:S02]  /*11e40*/  SHFL.IDX P6, R14, R13, R12, R11 ;  /* 0x0000000c0d0e7389 */ /* 0x00006400000c000b */
[----:B01----:R-:W-:Y:S01]  /*11e50*/  ENDCOLLECTIVE ;  /* 0x000000000000791b */ /* 0x003fe20003800000 */
.L_x_186:
[----:B------:R-:W-:Y:S02]  /*11e60*/  IMAD.MOV.U32 R13, RZ, RZ, R5 ;  /* 0x000000ffff0d7224 */ /* 0x000fe400078e0005 */
[----:B------:R-:W-:Y:S01]  /*11e70*/  IMAD.MOV.U32 R12, RZ, RZ, 0x1 ;  /* 0x00000001ff0c7424 */ /* 0x000fe200078e00ff */
[----:B------:R-:W-:-:S13]  /*11e80*/  IADD3 R2, P0, R30, R14, RZ ;  /* 0x0000000e1e027210 */ /* 0x000fda0007f1e0ff */
[----:B------:R-:W-:Y:S05]  /*11e90*/  WARPSYNC.COLLECTIVE R15, `(.L_x_187) ;  /* 0x000000000f087348 */ /* 0x000fea0003c00000 */
[----:B------:R0:W1:Y:S02]  /*11ea0*/  SHFL.IDX P6, R14, R13, R12, R11 ;  /* 0x0000000c0d0e7389 */ /* 0x00006400000c000b */
[----:B01----:R-:W-:Y:S01]  /*11eb0*/  ENDCOLLECTIVE ;  /* 0x000000000000791b */ /* 0x003fe20003800000 */
.L_x_187:
        /* <DEDUP_REMOVED lines=11> */
.L_x_188:
[----:B------:R-:W-:Y:S02]  /*11f70*/  IMAD.MOV.U32 R13, RZ, RZ, R5 ;  /* 0x000000ffff0d7224 */ /* 0x000fe400078e0005 */
[----:B------:R-:W-:Y:S01]  /*11f80*/  IMAD.MOV.U32 R12, RZ, RZ, 0x2 ;  /* 0x00000002ff0c7424 */ /* 0x000fe200078e00ff */
[----:B------:R-:W-:-:S13]  /*11f90*/  IADD3 R2, P0, R30, R14, RZ ;  /* 0x0000000e1e027210 */ /* 0x000fda0007f1e0ff */
[----:B------:R-:W-:Y:S05]  /*11fa0*/  WARPSYNC.COLLECTIVE R15, `(.L_x_189) ;  /* 0x000000000f087348 */ /* 0x000fea0003c00000 */
[----:B------:R0:W1:Y:S02]  /*11fb0*/  SHFL.IDX P6, R14, R13, R12, R11 ;  /* 0x0000000c0d0e7389 */ /* 0x00006400000c000b */
[----:B01----:R-:W-:Y:S01]  /*11fc0*/  ENDCOLLECTIVE ;  /* 0x000000000000791b */ /* 0x003fe20003800000 */
.L_x_189:
        /* <DEDUP_REMOVED lines=11> */
.L_x_190:
[----:B------:R-:W-:Y:S02]  /*12080*/  IMAD.MOV.U32 R13, RZ, RZ, R5 ;  /* 0x000000ffff0d7224 */ /* 0x000fe400078e0005 */
[----:B------:R-:W-:-:S05]  /*12090*/  IMAD.MOV.U32 R12, RZ, RZ, R14 ;  /* 0x000000ffff0c7224 */ /* 0x000fca00078e000e */
[----:B------:R-:W-:Y:S01]  /*120a0*/  IADD3 R2, P0, R30, R12, RZ ;  /* 0x0000000c1e027210 */ /* 0x000fe20007f1e0ff */
[----:B------:R-:W-:-:S04]  /*120b0*/  IMAD.MOV.U32 R12, RZ, RZ, 0x3 ;  /* 0x00000003ff0c7424 */ /* 0x000fc800078e00ff */
[----:B------:R-:W-:-:S08]  /*120c0*/  IMAD.X R3, RZ, RZ, R8, P0 ;  /* 0x000000ffff037224 */ /* 0x000fd000000e0608 */
[----:B------:R-:W-:Y:S05]  /*120d0*/  WARPSYNC.COLLECTIVE R15, `(.L_x_191) ;  /* 0x000000000f087348 */ /* 0x000fea0003c00000 */
[----:B------:R0:W1:Y:S02]  /*120e0*/  SHFL.IDX P6, R14, R13, R12, R11 ;  /* 0x0000000c0d0e7389 */ /* 0x00006400000c000b */
[----:B01----:R-:W-:Y:S01]  /*120f0*/  ENDCOLLECTIVE ;  /* 0x000000000000791b */ /* 0x003fe20003800000 */
.L_x_191:
        /* <DEDUP_REMOVED lines=10> */
.L_x_192:
[----:B------:R-:W-:Y:S02]  /*121a0*/  IMAD.MOV.U32 R13, RZ, RZ, R5 ;  /* 0x000000ffff0d7224 */ /* 0x000fe400078e0005 */
[----:B------:R-:W-:Y:S02]  /*121b0*/  IMAD.MOV.U32 R12, RZ, RZ, 0x4 ;  /* 0x00000004ff0c7424 */ /* 0x000fe400078e00ff */
[----:B------:R-:W-:-:S07]  /*121c0*/  IMAD.MOV.U32 R10, RZ, RZ, R14 ;  /* 0x000000ffff0a7224 */ /* 0x000fce00078e000e */
[----:B------:R-:W-:Y:S05]  /*121d0*/  WARPSYNC.COLLECTIVE R15, `(.L_x_193) ;  /* 0x000000000f087348 */ /* 0x000fea0003c00000 */
[----:B------:R0:W1:Y:S02]  /*121e0*/  SHFL.IDX P6, R14, R13, R12, R11 ;  /* 0x0000000c0d0e7389 */ /* 0x00006400000c000b */
[----:B01----:R-:W-:Y:S01]  /*121f0*/  ENDCOLLECTIVE ;  /* 0x000000000000791b */ /* 0x003fe20003800000 */
.L_x_193:
        /* <DEDUP_REMOVED lines=8> */
[----:B0-----:R-:W-:-:S07]  /*12280*/  MOV R3, R14 ;  /* 0x0000000e00037202 */ /* 0x001fce0000000f00 */
[----:B------:R-:W-:Y:S05]  /*12290*/  WARPSYNC.COLLECTIVE R15, `(.L_x_194) ;  /* 0x000000000f087348 */ /* 0x000fea0003c00000 */
[----:B------:R0:W1:Y:S02]  /*122a0*/  SHFL.IDX P6, R14, R13, R12, R11 ;  /* 0x0000000c0d0e7389 */ /* 0x00006400000c000b */
[----:B01----:R-:W-:Y:S01]  /*122b0*/  ENDCOLLECTIVE ;  /* 0x000000000000791b */ /* 0x003fe20003800000 */
.L_x_194:
[----:B------:R-:W-:Y:S02]  /*122c0*/  IMAD.MOV.U32 R13, RZ, RZ, R5 ;  /* 0x000000ffff0d7224 */ /* 0x000fe400078e0005 */
[----:B------:R-:W-:Y:S02]  /*122d0*/  IMAD.MOV.U32 R12, RZ, RZ, 0x5 ;  /* 0x00000005ff0c7424 */ /* 0x000fe400078e00ff */
[----:B------:R-:W-:-:S07]  /*122e0*/  IMAD.MOV.U32 R2, RZ, RZ, R14 ;  /* 0x000000ffff027224 */ /* 0x000fce00078e000e */
[----:B------:R-:W-:Y:S05]  /*122f0*/  WARPSYNC.COLLECTIVE R15, `(.L_x_195) ;  /* 0x000000000f087348 */ /* 0x000fea0003c00000 */
[----:B------:R0:W1:Y:S02]  /*12300*/  SHFL.IDX P6, R14, R13, R12, R11 ;  /* 0x0000000c0d0e7389 */ /* 0x00006400000c000b */
[----:B01----:R-:W-:Y:S01]  /*12310*/  ENDCOLLECTIVE ;  /* 0x000000000000791b */ /* 0x003fe20003800000 */
.L_x_195:
        /* <DEDUP_REMOVED lines=12> */
.L_x_196:
[----:B------:R-:W-:Y:S02]  /*123e0*/  IMAD.MOV.U32 R13, RZ, RZ, R5 ;  /* 0x000000ffff0d7224 */ /* 0x000fe400078e0005 */
[----:B------:R-:W-:Y:S02]  /*123f0*/  IMAD.MOV.U32 R12, RZ, RZ, 0x6 ;  /* 0x00000006ff0c7424 */ /* 0x000fe400078e00ff */
[----:B------:R-:W-:-:S07]  /*12400*/  IMAD.MOV.U32 R2, RZ, RZ, R14 ;  /* 0x000000ffff027224 */ /* 0x000fce00078e000e */
[----:B------:R-:W-:Y:S05]  /*12410*/  WARPSYNC.COLLECTIVE R15, `(.L_x_197) ;  /* 0x000000000f087348 */ /* 0x000fea0003c00000 */
[----:B------:R0:W1:Y:S02]  /*12420*/  SHFL.IDX P6, R14, R13, R12, R11 ;  /* 0x0000000c0d0e7389 */ /* 0x00006400000c000b */
[----:B01----:R-:W-:Y:S01]  /*12430*/  ENDCOLLECTIVE ;  /* 0x000000000000791b */ /* 0x003fe20003800000 */
.L_x_197:
        /* <DEDUP_REMOVED lines=12> */
.L_x_198:
[----:B------:R-:W-:Y:S02]  /*12500*/  IMAD.MOV.U32 R13, RZ, RZ, R5 ;  /* 0x000000ffff0d7224 */ /* 0x000fe400078e0005 */
[----:B------:R-:W-:Y:S02]  /*12510*/  IMAD.MOV.U32 R12, RZ, RZ, 0x7 ;  /* 0x00000007ff0c7424 */ /* 0x000fe400078e00ff */
[----:B------:R-:W-:-:S07]  /*12520*/  IMAD.MOV.U32 R2, RZ, RZ, R14 ;  /* 0x000000ffff027224 */ /* 0x000fce00078e000e */
[----:B------:R-:W-:Y:S05]  /*12530*/  WARPSYNC.COLLECTIVE R15, `(.L_x_199) ;  /* 0x000000000f087348 */ /* 0x000fea0003c00000 */
[----:B------:R0:W1:Y:S02]  /*12540*/  SHFL.IDX P6, R14, R13, R12, R11 ;  /* 0x0000000c0d0e7389 */ /* 0x00006400000c000b */
[----:B01----:R-:W-:Y:S01]  /*12550*/  ENDCOLLECTIVE ;  /* 0x000000000000791b */ /* 0x003fe20003800000 */
.L_x_199:
        /* <DEDUP_REMOVED lines=12> */
.L_x_200:
[----:B------:R-:W-:Y:S05]  /*12620*/  BRA `(.L_x_201) ;  /* 0xffffffb000887947 */ /* 0x000fea000383ffff */
.L_x_77:
[----:B0-----:R0:W1:Y:S02]  /*12630*/  SYNCS.PHASECHK.TRANS64.TRYWAIT P2, [R3+URZ+0x38870], R0 ;  /* 0x03887000030075a7 */ /* 0x001064000804017f */
[----:B-1----:R-:W-:Y:S05]  /*12640*/  @!P2 NANOSLEEP.SYNCS 0x989680 ;  /* 0x009896800000a95d */ /* 0x002fea0003900000 */
[----:B------:R-:W1:Y:S02]  /*12650*/  @!P2 SYNCS.PHASECHK.TRANS64 P2, [R3+URZ+0x38870], R0 ;  /* 0x038870000300a5a7 */ /* 0x000e64000804007f */
[----:B-1----:R-:W-:Y:S05]  /*12660*/  @!P2 BRA `(.L_x_77) ;  /* 0xfffffffc00f0a947 */ /* 0x002fea000383ffff */
[----:B------:R-:W-:Y:S05]  /*12670*/  BRA `(.L_x_202) ;  /* 0xffffffb000f07947 */ /* 0x000fea000383ffff */
.L_x_79:
[----:B0-----:R0:W1:Y:S02]  /*12680*/  SYNCS.PHASECHK.TRANS64.TRYWAIT P2, [R3+URZ+0x38860], R0 ;  /* 0x03886000030075a7 */ /* 0x001064000804017f */
[----:B-1----:R-:W-:Y:S05]  /*12690*/  @!P2 NANOSLEEP.SYNCS 0x989680 ;  /* 0x009896800000a95d */ /* 0x002fea0003900000 */
[----:B------:R-:W1:Y:S02]  /*126a0*/  @!P2 SYNCS.PHASECHK.TRANS64 P2, [R3+URZ+0x38860], R0 ;  /* 0x038860000300a5a7 */ /* 0x000e64000804007f */
[----:B-1----:R-:W-:Y:S05]  /*126b0*/  @!P2 BRA `(.L_x_79) ;  /* 0xfffffffc00f0a947 */ /* 0x002fea000383ffff */
[----:B------:R-:W-:Y:S05]  /*126c0*/  BRA `(.L_x_203) ;  /* 0xffffffb400007947 */ /* 0x000fea000383ffff */
.L_x_85:
[----:B0-----:R0:W1:Y:S02]  /*126d0*/  SYNCS.PHASECHK.TRANS64.TRYWAIT P1, [R18+URZ+0x38870], R3 ;  /* 0x03887003120075a7 */ /* 0x001064000802017f */
[----:B-1----:R-:W-:Y:S05]  /*126e0*/  @!P1 NANOSLEEP.SYNCS 0x989680 ;  /* 0x009896800000995d */ /* 0x002fea0003900000 */
[----:B------:R-:W1:Y:S02]  /*126f0*/  @!P1 SYNCS.PHASECHK.TRANS64 P1, [R18+URZ+0x38870], R3 ;  /* 0x03887003120095a7 */ /* 0x000e64000802007f */
[----:B-1----:R-:W-:Y:S05]  /*12700*/  @!P1 BRA `(.L_x_85) ;  /* 0xfffffffc00f09947 */ /* 0x002fea000383ffff */
[----:B------:R-:W-:Y:S05]  /*12710*/  BRA `(.L_x_204) ;  /* 0xffffffbc00507947 */ /* 0x000fea000383ffff */
.L_x_87:
[----:B0-----:R0:W1:Y:S02]  /*12720*/  SYNCS.PHASECHK.TRANS64.TRYWAIT P1, [R18+URZ+0x38860], R3 ;  /* 0x03886003120075a7 */ /* 0x001064000802017f */
[----:B-1----:R-:W-:Y:S05]  /*12730*/  @!P1 NANOSLEEP.SYNCS 0x989680 ;  /* 0x009896800000995d */ /* 0x002fea0003900000 */
[----:B------:R-:W1:Y:S02]  /*12740*/  @!P1 SYNCS.PHASECHK.TRANS64 P1, [R18+URZ+0x38860], R3 ;  /* 0x03886003120095a7 */ /* 0x000e64000802007f */
[----:B-1----:R-:W-:Y:S05]  /*12750*/  @!P1 BRA `(.L_x_87) ;  /* 0xfffffffc00f09947 */ /* 0x002fea000383ffff */
[----:B------:R-:W-:Y:S05]  /*12760*/  BRA `(.L_x_205) ;  /* 0xffffffbc00607947 */ /* 0x000fea000383ffff */
.L_x_91:
[----:B0-----:R0:W1:Y:S02]  /*12770*/  SYNCS.PHASECHK.TRANS64.TRYWAIT P0, [R4+URZ+0x38820], R0 ;  /* 0x03882000040075a7 */ /* 0x001064000800017f */
[----:B-1----:R-:W-:Y:S05]  /*12780*/  @!P0 NANOSLEEP.SYNCS 0x989680 ;  /* 0x009896800000895d */ /* 0x002fea0003900000 */
[----:B------:R-:W1:Y:S02]  /*12790*/  @!P0 SYNCS.PHASECHK.TRANS64 P0, [R4+URZ+0x38820], R0 ;  /* 0x03882000040085a7 */ /* 0x000e64000800007f */
[----:B-1----:R-:W-:Y:S05]  /*127a0*/  @!P0 BRA `(.L_x_91) ;  /* 0xfffffffc00f08947 */ /* 0x002fea000383ffff */
[----:B------:R-:W-:Y:S05]  /*127b0*/  BRA `(.L_x_206) ;  /* 0xffffffc400c47947 */ /* 0x000fea000383ffff */
.L_x_95:
[----:B0-----:R0:W1:Y:S02]  /*127c0*/  SYNCS.PHASECHK.TRANS64.TRYWAIT P1, [R3+URZ+0x38840], R2 ;  /* 0x03884002030075a7 */ /* 0x001064000802017f */
[----:B-1----:R-:W-:Y:S05]  /*127d0*/  @!P1 NANOSLEEP.SYNCS 0x989680 ;  /* 0x009896800000995d */ /* 0x002fea0003900000 */
[----:B------:R-:W1:Y:S02]  /*127e0*/  @!P1 SYNCS.PHASECHK.TRANS64 P1, [R3+URZ+0x38840], R2 ;  /* 0x03884002030095a7 */ /* 0x000e64000802007f */
[----:B-1----:R-:W-:Y:S05]  /*127f0*/  @!P1 BRA `(.L_x_95) ;  /* 0xfffffffc00f09947 */ /* 0x002fea000383ffff */
[----:B------:R-:W-:Y:S05]  /*12800*/  BRA `(.L_x_207) ;  /* 0xffffffc800047947 */ /* 0x000fea000383ffff */
.L_x_97:
[----:B-1----:R1:W2:Y:S02]  /*12810*/  SYNCS.PHASECHK.TRANS64.TRYWAIT P1, [R25+URZ+0x38840], R0 ;  /* 0x03884000190075a7 */ /* 0x0022a4000802017f */
[----:B--2---:R-:W-:Y:S05]  /*12820*/  @!P1 NANOSLEEP.SYNCS 0x989680 ;  /* 0x009896800000995d */ /* 0x004fea0003900000 */
[----:B------:R-:W2:Y:S02]  /*12830*/  @!P1 SYNCS.PHASECHK.TRANS64 P1, [R25+URZ+0x38840], R0 ;  /* 0x03884000190095a7 */ /* 0x000ea4000802007f */
[----:B--2---:R-:W-:Y:S05]  /*12840*/  @!P1 BRA `(.L_x_97) ;  /* 0xfffffffc00f09947 */ /* 0x004fea000383ffff */
[----:B------:R-:W-:Y:S05]  /*12850*/  BRA `(.L_x_208) ;  /* 0xffffffc800107947 */ /* 0x000fea000383ffff */
.L_x_99:
[----:B--2---:R2:W3:Y:S02]  /*12860*/  SYNCS.PHASECHK.TRANS64.TRYWAIT P1, [R3+URZ+0x38860], R2 ;  /* 0x03886002030075a7 */ /* 0x0044e4000802017f */
[----:B---3--:R-:W-:Y:S05]  /*12870*/  @!P1 NANOSLEEP.SYNCS 0x989680 ;  /* 0x009896800000995d */ /* 0x008fea0003900000 */
[----:B------:R-:W3:Y:S02]  /*12880*/  @!P1 SYNCS.PHASECHK.TRANS64 P1, [R3+URZ+0x38860], R2 ;  /* 0x03886002030095a7 */ /* 0x000ee4000802007f */
[----:B---3--:R-:W-:Y:S05]  /*12890*/  @!P1 BRA `(.L_x_99) ;  /* 0xfffffffc00f09947 */ /* 0x008fea000383ffff */
[----:B------:R-:W-:Y:S05]  /*128a0*/  BRA `(.L_x_209) ;  /* 0xffffffc8000c7947 */ /* 0x000fea000383ffff */
.L_x_101:
[----:B---3--:R3:W4:Y:S02]  /*128b0*/  SYNCS.PHASECHK.TRANS64.TRYWAIT P1, [R25+URZ+0x38860], R0 ;  /* 0x03886000190075a7 */ /* 0x008724000802017f */
[----:B----4-:R-:W-:Y:S05]  /*128c0*/  @!P1 NANOSLEEP.SYNCS 0x989680 ;  /* 0x009896800000995d */ /* 0x010fea0003900000 */
[----:B------:R-:W4:Y:S02]  /*128d0*/  @!P1 SYNCS.PHASECHK.TRANS64 P1, [R25+URZ+0x38860], R0 ;  /* 0x03886000190095a7 */ /* 0x000f24000802007f */
[----:B----4-:R-:W-:Y:S05]  /*128e0*/  @!P1 BRA `(.L_x_101) ;  /* 0xfffffffc00f09947 */ /* 0x010fea000383ffff */
[----:B------:R-:W-:Y:S05]  /*128f0*/  BRA `(.L_x_210) ;  /* 0xffffffc800087947 */ /* 0x000fea000383ffff */
.L_x_103:
[----:B----4-:R4:W0:Y:S02]  /*12900*/  SYNCS.PHASECHK.TRANS64.TRYWAIT P1, [R3+URZ+0x38880], R2 ;  /* 0x03888002030075a7 */ /* 0x010824000802017f */
[----:B0-----:R-:W-:Y:S05]  /*12910*/  @!P1 NANOSLEEP.SYNCS 0x989680 ;  /* 0x009896800000995d */ /* 0x001fea0003900000 */
[----:B------:R-:W0:Y:S02]  /*12920*/  @!P1 SYNCS.PHASECHK.TRANS64 P1, [R3+URZ+0x38880], R2 ;  /* 0x03888002030095a7 */ /* 0x000e24000802007f */
[----:B0-----:R-:W-:Y:S05]  /*12930*/  @!P1 BRA `(.L_x_103) ;  /* 0xfffffffc00f09947 */ /* 0x001fea000383ffff */
[----:B------:R-:W-:Y:S05]  /*12940*/  BRA `(.L_x_211) ;  /* 0xffffffc800047947 */ /* 0x000fea000383ffff */
.L_x_212:
[----:B------:R-:W-:-:S00]  /*12950*/  BRA `(.L_x_212) ;  /* 0xfffffffc00fc7947 */ /* 0x000fc0000383ffff */
[----:B------:R-:W-:-:S00]  /*12960*/  NOP ;  /* 0x0000000000007918 */ /* 0x000fc00000000000 */
        /* <DEDUP_REMOVED lines=9> */
.L_x_15825:


//--------------------- .text._ZN7cutlass13device_kernelIN5flash11enable_sm90INS1_16FlashAttnFwdSm90INS1_25CollectiveMainloopFwdSm90ILi2EN4cute5tupleIJNS5_1CILi1EEES8_S8_EEENS6_IJNS7_ILi128EEESA_NS7_ILi256EEEEEELi256ENS_12float_e4m3_tEfNS_4arch4Sm90ELb0ELb0ELb1ELb1ELb1ELb0ELb0ELb1ELb0ELb1ELb0ELb0EEENS1_21CollectiveEpilogueFwdINS6_IJSA_SB_SA_EEES9_NS_10bfloat16_tESF_Li256ELb1ELb1ELb0ELb1EEENS1_36VarlenDynamicPersistentTileSchedulerILi128ELi128ELi256ELi128ELb0ELb1ELb1ELb0ELb1ELb1EEEEEEEEEvNT_6ParamsE --------------------------
	.section	.text._ZN7cutlass13device_kernelIN5flash11enable_sm90INS1_16FlashAttnFwdSm90INS1_25CollectiveMainloopFwdSm90ILi2EN4cute5tupleIJNS5_1CILi1EEES8_S8_EEENS6_IJNS7_ILi128EEESA_NS7_ILi256EEEEEELi256ENS_12float_e4m3_tEfNS_4arch4Sm90ELb0ELb0ELb1ELb1ELb1ELb0ELb0ELb1ELb0ELb1ELb0ELb0EEENS1_21CollectiveEpilogueFwdINS6_IJSA_SB_SA_EEES9_NS_10bfloat16_tESF_Li256ELb1ELb1ELb0ELb1EEENS1_36VarlenDynamicPersistentTileSchedulerILi128ELi128ELi256ELi128ELb0ELb1ELb1ELb0ELb1ELb1EEEEEEEEEvNT_6ParamsE,"ax",@progbits
	.align	128
.text._ZN7cutlass13device_kernelIN5flash11enable_sm90INS1_16FlashAttnFwdSm90INS1_25CollectiveMainloopFwdSm90ILi2EN4cute5tupleIJNS5_1CILi1EEES8_S8_EEENS6_IJNS7_ILi128EEESA_NS7_ILi256EEEEEELi256ENS_12float_e4m3_tEfNS_4arch4Sm90ELb0ELb0ELb1ELb1ELb1ELb0ELb0ELb1ELb0ELb1ELb0ELb0EEENS1_21CollectiveEpilogueFwdINS6_IJSA_SB_SA_EEES9_NS_10bfloat16_tESF_Li256ELb1ELb1ELb0ELb1EEENS1_36VarlenDynamicPersistentTileSchedulerILi128ELi128ELi256ELi128ELb0ELb1ELb1ELb0ELb1ELb1EEEEEEEEEvNT_6ParamsE:
        .type           _ZN7cutlass13device_kernelIN5flash11enable_sm90INS1_16FlashAttnFwdSm90INS1_25CollectiveMainloopFwdSm90ILi2EN4cute5tupleIJNS5_1CILi1EEES8_S8_EEENS6_IJNS7_ILi128EEESA_NS7_ILi256EEEEEELi256ENS_12float_e4m3_tEfNS_4arch4Sm90ELb0ELb0ELb1ELb1ELb1ELb0ELb0ELb1ELb0ELb1ELb0ELb0EEENS1_21CollectiveEpilogueFwdINS6_IJSA_SB_SA_EEES9_NS_10bfloat16_tESF_Li256ELb1ELb1ELb0ELb1EEENS1_36VarlenDynamicPersistentTileSchedulerILi128ELi128ELi256ELi128ELb0ELb1ELb1ELb0ELb1ELb1EEEEEEEEEvNT_6ParamsE,@function
        .size           _ZN7cutlass13device_kernelIN5flash11enable_sm90INS1_16FlashAttnFwdSm90INS1_25CollectiveMainloopFwdSm90ILi2EN4cute5tupleIJNS5_1CILi1EEES8_S8_EEENS6_IJNS7_ILi128EEESA_NS7_ILi256EEEEEELi256ENS_12float_e4m3_tEfNS_4arch4Sm90ELb0ELb0ELb1ELb1ELb1ELb0ELb0ELb1ELb0ELb1ELb0ELb0EEENS1_21CollectiveEpilogueFwdINS6_IJSA_SB_SA_EEES9_NS_10bfloat16_tESF_Li256ELb1ELb1ELb0ELb1EEENS1_36VarlenDynamicPersistentTileSchedulerILi128ELi128ELi256ELi128ELb0ELb1ELb1ELb0ELb1ELb1EEEEEEEEEvNT_6ParamsE,(.L_x_15826 - _ZN7cutlass13device_kernelIN5flash11enable_sm90INS1_16FlashAttnFwdSm90INS1_25CollectiveMainloopFwdSm90ILi2EN4cute5tupleIJNS5_1CILi1EEES8_S8_EEENS6_IJNS7_ILi128EEESA_NS7_ILi256EEEEEELi256ENS_12float_e4m3_tEfNS_4arch4Sm90ELb0ELb0ELb1ELb1ELb1ELb0ELb0ELb1ELb0ELb1ELb0ELb0EEENS1_21CollectiveEpilogueFwdINS6_IJSA_SB_SA_EEES9_NS_10bfloat16_tESF_Li256ELb1ELb1ELb0ELb1EEENS1_36VarlenDynamicPersistentTileSchedulerILi128ELi128ELi256ELi128ELb0ELb1ELb1ELb0ELb1ELb1EEEEEEEEEvNT_6ParamsE)
        .other          _ZN7cutlass13device_kernelIN5flash11enable_sm90INS1_16FlashAttnFwdSm90INS1_25CollectiveMainloopFwdSm90ILi2EN4cute5tupleIJNS5_1CILi1EEES8_S8_EEENS6_IJNS7_ILi128EEESA_NS7_ILi256EEEEEELi256ENS_12float_e4m3_tEfNS_4arch4Sm90ELb0ELb0ELb1ELb1ELb1ELb0ELb0ELb1ELb0ELb1ELb0ELb0EEENS1_21CollectiveEpilogueFwdINS6_IJSA_SB_SA_EEES9_NS_10bfloat16_tESF_Li256ELb1ELb1ELb0ELb1EEENS1_36VarlenDynamicPersistentTileSchedulerILi128ELi128ELi256ELi128ELb0ELb1ELb1ELb0ELb1ELb1EEEEEEEEEvNT_6ParamsE,@"STO_CUDA_ENTRY STV_DEFAULT"
_ZN7cutlass13device_kernelIN5flash11enable_sm90INS1_16FlashAttnFwdSm90INS1_25CollectiveMainloopFwdSm90ILi2EN4cute5tupleIJNS5_1CILi1EEES8_S8_EEENS6_IJNS7_ILi128EEESA_NS7_ILi256EEEEEELi256ENS_12float_e4m3_tEfNS_4arch4Sm90ELb0ELb0ELb1ELb1ELb1ELb0ELb0ELb1ELb0ELb1ELb0ELb0EEENS1_21CollectiveEpilogueFwdINS6_IJSA_SB_SA_EEES9_NS_10bfloat16_tESF_Li256ELb1ELb1ELb0ELb1EEENS1_36VarlenDynamicPersistentTileSchedulerILi128ELi128ELi256ELi128ELb0ELb1ELb1ELb0ELb1ELb1EEEEEEEEEvNT_6ParamsE:
        /* <DEDUP_REMOVED lines=9> */
[----:B------:R1:W2:Y:S01]  /*0090*/  SHFL.IDX PT, R4, R3, RZ, 0x1f ;  /* 0x00001fff03047589 */ /* 0x0002a200000e0000 */
        /* <DEDUP_REMOVED lines=14> */
[----:B------:R1:W0:Y:S06]  /*0180*/  @!UP0 SYNCS.EXCH.64 URZ, [UR8+0x38800], UR4 ;  /* 0x03880004083f85b2 */ /* 0x00022c0008000100 */
[----:B------:R1:W3:Y:S02]  /*0190*/  @!UP1 SYNCS.EXCH.64 URZ, [UR8+0x38820], UR6 ;  /* 0x03882006083f95b2 */ /* 0x0002e40008000100 */
[----:B-12---:R-:W-:Y:S05]  /*01a0*/  @P1 BRA `(.L_x_213) ;  /* 0x0000000000481947 */ /* 0x006fea0003800000 */
[----:B------:R-:W1:Y:S01]  /*01b0*/  S2UR UR5, SR_CgaCtaId ;  /* 0x00000000000579c3 */ /* 0x000e620000008800 */
[----:B------:R-:W-:Y:S01]  /*01c0*/  UMOV UR4, 0x400 ;  /* 0x0000040000047882 */ /* 0x000fe20000000000 */
[----:B------:R-:W-:Y:S01]  /*01d0*/  UMOV UR6, 0x80 ;  /* 0x0000008000067882 */ /* 0x000fe20000000000 */
[----:B------:R-:W-:Y:S01]  /*01e0*/  UMOV UR7, 0x100 ;  /* 0x0000010000077882 */ /* 0x000fe20000000000 */
[----:B------:R-:W-:Y:S01]  /*01f0*/  ELECT P0, URZ, PT ;  /* 0x00000000003f782f */ /* 0x000fe20003800000 */
[----:B-1----:R-:W-:Y:S02]  /*0200*/  ULEA UR8, UR5, UR4, 0x18 ;  /* 0x0000000405087291 */ /* 0x002fe4000f8ec03f */
[----:B------:R-:W-:-:S04]  /*0210*/  UIADD3 UR4, -UR6, 0x100000, URZ ;  /* 0x0010000006047890 */ /* 0x000fc8000fffe13f */
[----:B------:R-:W-:Y:S02]  /*0220*/  USHF.L.U32 UR5, UR4, 0xb, URZ ;  /* 0x0000000b04057899 */ /* 0x000fe4000800063f */
[----:B------:R-:W-:Y:S02]  /*0230*/  USHF.L.U32 UR4, UR4, 0x1, URZ ;  /* 0x0000000104047899 */ /* 0x000fe4000800063f */
[----:B------:R-:W-:-:S04]  /*0240*/  UIADD3 UR6, -UR7, 0x100000, URZ ;  /* 0x0010000007067890 */ /* 0x000fc8000fffe13f */
[----:B------:R-:W-:Y:S02]  /*0250*/  USHF.L.U32 UR7, UR6, 0xb, URZ ;  /* 0x0000000b06077899 */ /* 0x000fe4000800063f */
[----:B------:R-:W-:Y:S01]  /*0260*/  USHF.L.U32 UR6, UR6, 0x1, URZ ;  /* 0x0000000106067899 */ /* 0x000fe2000800063f */
[----:B------:R-:W1:Y:S03]  /*0270*/  FENCE.VIEW.ASYNC.S ;  /* 0x00000000000073c6 */ /* 0x000e660000000000 */
[----:B-1----:R1:W2:Y:S08]  /*0280*/  SYNCS.EXCH.64 URZ, [UR8+0x38830], UR4 ;  /* 0x03883004083f75b2 */ /* 0x0022b00008000100 */
[----:B------:R1:W4:Y:S01]  /*0290*/  SYNCS.EXCH.64 URZ, [UR8+0x38840], UR6 ;  /* 0x03884006083f75b2 */ /* 0x0003220008000100 */
[----:B------:R1:W0:Y:S01]  /*02a0*/  SYNCS.EXCH.64 URZ, [UR8+0x38838], UR4 ;  /* 0x03883804083f75b2 */ /* 0x0002220008000100 */
[----:B------:R1:W0:Y:S01]  /*02b0*/  SYNCS.EXCH.64 URZ, [UR8+0x38848], UR6 ;  /* 0x03884806083f75b2 */ /* 0x0002220008000100 */
[----:B------:R-:W-:Y:S01]  /*02c0*/  NOP ;  /* 0x0000000000007918 */ /* 0x000fe20000000000 */
.L_x_213:
[----:B------:R-:W5:Y:S01]  /*02d0*/  SHFL.IDX PT, R2, R0, RZ, 0x1f ;  /* 0x00001fff00027589 */ /* 0x000f6200000e0000 */
[----:B------:R-:W-:Y:S01]  /*02e0*/  NOP ;  /* 0x0000000000007918 */ /* 0x000fe20000000000 */
[----:B-----5:R-:W-:-:S13]  /*02f0*/  ISETP.NE.AND P0, PT, R2, RZ, PT ;  /* 0x000000ff0200720c */ /* 0x020fda0003f05270 */
[----:B------:R-:W-:Y:S05]  /*0300*/  @P0 BRA `(.L_x_214) ;  /* 0x0000000000480947 */ /* 0x000fea0003800000 */
[----:B-1----:R-:W1:Y:S01]  /*0310*/  S2UR UR5, SR_CgaCtaId ;  /* 0x00000000000579c3 */ /* 0x002e620000008800 */
        /* <DEDUP_REMOVED lines=12> */
[----:B-1----:R1:W0:Y:S08]  /*03e0*/  SYNCS.EXCH.64 URZ, [UR8+0x38850], UR4 ;  /* 0x03885004083f75b2 */ /* 0x0022300008000100 */
[----:B------:R1:W0:Y:S01]  /*03f0*/  SYNCS.EXCH.64 URZ, [UR8+0x38860], UR6 ;  /* 0x03886006083f75b2 */ /* 0x0002220008000100 */
[----:B------:R1:W0:Y:S01]  /*0400*/  SYNCS.EXCH.64 URZ, [UR8+0x38858], UR4 ;  /* 0x03885804083f75b2 */ /* 0x0002220008000100 */
[----:B------:R1:W0:Y:S01]  /*0410*/  SYNCS.EXCH.64 URZ, [UR8+0x38868], UR6 ;  /* 0x03886806083f75b2 */ /* 0x0002220008000100 */
[----:B------:R-:W-:Y:S01]  /*0420*/  NOP ;  /* 0x0000000000007918 */ /* 0x000fe20000000000 */
.L_x_214:
[----:B------:R-:W5:Y:S01]  /*0430*/  SHFL.IDX PT, R2, R0, RZ, 0x1f ;  /* 0x00001fff00027589 */ /* 0x000f6200000e0000 */
[----:B------:R-:W-:Y:S01]  /*0440*/  NOP ;  /* 0x0000000000007918 */ /* 0x000fe20000000000 */
[----:B-----5:R-:W-:-:S13]  /*0450*/  ISETP.NE.AND P0, PT, R2, RZ, PT ;  /* 0x000000ff0200720c */ /* 0x020fda0003f05270 */
[----:B------:R-:W-:Y:S05]  /*0460*/  @P0 BRA `(.L_x_215) ;  /* 0x0000000000380947 */ /* 0x000fea0003800000 */
[----:B-1----:R-:W1:Y:S01]  /*0470*/  S2UR UR5, SR_CgaCtaId ;  /* 0x00000000000579c3 */ /* 0x002e620000008800 */
[----:B------:R-:W-:Y:S01]  /*0480*/  UMOV UR4, 0x400 ;  /* 0x0000040000047882 */ /* 0x000fe20000000000 */
[----:B------:R-:W-:Y:S01]  /*0490*/  UMOV UR7, 0x80 ;  /* 0x0000008000077882 */ /* 0x000fe20000000000 */
[----:B------:R-:W-:Y:S01]  /*04a0*/  ELECT P0, URZ, PT ;  /* 0x00000000003f782f */ /* 0x000fe20003800000 */
[----:B-1----:R-:W-:Y:S02]  /*04b0*/  ULEA UR6, UR5, UR4, 0x18 ;  /* 0x0000000405067291 */ /* 0x002fe4000f8ec03f */
[----:B------:R-:W-:-:S04]  /*04c0*/  UIADD3 UR4, -UR7, 0x100000, URZ ;  /* 0x0010000007047890 */ /* 0x000fc8000fffe13f */
[----:B------:R-:W-:Y:S02]  /*04d0*/  USHF.L.U32 UR5, UR4, 0xb, URZ ;  /* 0x0000000b04057899 */ /* 0x000fe4000800063f */
[----:B------:R-:W-:Y:S01]  /*04e0*/  USHF.L.U32 UR4, UR4, 0x1, URZ ;  /* 0x0000000104047899 */ /* 0x000fe2000800063f */
[----:B------:R-:W1:Y:S11]  /*04f0*/  FENCE.VIEW.ASYNC.S ;  /* 0x00000000000073c6 */ /* 0x000e760000000000 */
[----:B-1----:R1:W0:Y:S01]  /*0500*/  SYNCS.EXCH.64 URZ, [UR6+0x38870], UR4 ;  /* 0x03887004063f75b2 */ /* 0x0022220008000100 */
[----:B------:R1:W0:Y:S01]  /*0510*/  SYNCS.EXCH.64 URZ, [UR6+0x38880], UR4 ;  /* 0x03888004063f75b2 */ /* 0x0002220008000100 */
[----:B------:R1:W0:Y:S01]  /*0520*/  SYNCS.EXCH.64 URZ, [UR6+0x38878], UR4 ;  /* 0x03887804063f75b2 */ /* 0x0002220008000100 */
[----:B------:R1:W0:Y:S01]  /*0530*/  SYNCS.EXCH.64 URZ, [UR6+0x38888], UR4 ;  /* 0x03888804063f75b2 */ /* 0x0002220008000100 */
[----:B------:R-:W-:Y:S01]  /*0540*/  NOP ;  /* 0x0000000000007918 */ /* 0x000fe20000000000 */
.L_x_215:
        /* <DEDUP_REMOVED lines=22> */
.L_x_216:
[----:B------:R-:W5:Y:S01]  /*06b0*/  SHFL.IDX PT, R3, R0, RZ, 0x1f ;  /* 0x00001fff00037589 */ /* 0x000f6200000e0000 */
[----:B------:R-:W-:Y:S01]  /*06c0*/  R2UR UR9, R4 ;  /* 0x00000000040972ca */ /* 0x000fe200000e0000 */
[----:B------:R-:W-:Y:S01]  /*06d0*/  NOP ;  /* 0x0000000000007918 */ /* 0x000fe20000000000 */
[----:B------:R-:W0:Y:S01]  /*06e0*/  S2R R2, SR_CgaCtaId ;  /* 0x0000000000027919 */ /* 0x000e220000008800 */
[----:B-----5:R-:W-:-:S13]  /*06f0*/  ISETP.NE.AND P0, PT, R3, RZ, PT ;  /* 0x000000ff0300720c */ /* 0x020fda0003f05270 */
[----:B0-----:R-:W-:Y:S05]  /*0700*/  @P0 BRA `(.L_x_217) ;  /* 0x0000000000480947 */ /* 0x001fea0003800000 */
[----:B-1----:R-:W0:Y:S01]  /*0710*/  S2UR UR5, SR_CgaCtaId ;  /* 0x00000000000579c3 */ /* 0x002e220000008800 */
        /* <DEDUP_REMOVED lines=13> */
[----:B------:R0:W0:Y:S01]  /*07f0*/  SYNCS.EXCH.64 URZ, [UR8+0x388c0], UR6 ;  /* 0x0388c006083f75b2 */ /* 0x0000220008000100 */
[----:B------:R0:W0:Y:S01]  /*0800*/  SYNCS.EXCH.64 URZ, [UR8+0x388b8], UR4 ;  /* 0x0388b804083f75b2 */ /* 0x0000220008000100 */
[----:B------:R0:W0:Y:S01]  /*0810*/  SYNCS.EXCH.64 URZ, [UR8+0x388c8], UR6 ;  /* 0x0388c806083f75b2 */ /* 0x0000220008000100 */
[----:B------:R-:W-:Y:S01]  /*0820*/  NOP ;  /* 0x0000000000007918 */ /* 0x000fe20000000000 */
.L_x_217:
        /* <DEDUP_REMOVED lines=8> */
.L_x_219:
[----:B------:R-:W-:-:S08]  /*08b0*/  NOP ;  /* 0x0000000000007918 */ /* 0x000fd00000000000 */
[----:B------:R-:W0:Y:S02]  /*08c0*/  USETMAXREG.TRY_ALLOC.CTAPOOL UP0, 0xe8 ;  /* 0x000000e8000079c8 */ /* 0x000e240008000600 */
[----:B0-----:R-:W-:-:S13]  /*08d0*/  PLOP3.LUT P0, PT, PT, PT, UP0, 0x80, 0x0 ;  /* 0x000000000000781c */ /* 0x001fda0003f0f008 */
[----:B------:R-:W-:Y:S05]  /*08e0*/  @!P0 BRA `(.L_x_219) ;  /* 0xfffffffc00f08947 */ /* 0x000fea000383ffff */
[----:B------:R-:W0:Y:S01]  /*08f0*/  S2R R0, SR_TID.X ;  /* 0x0000000000007919 */ /* 0x000e220000002100 */
[----:B------:R-:W1:Y:S01]  /*0900*/  S2UR UR5, SR_CgaCtaId ;  /* 0x00000000000579c3 */ /* 0x000e620000008800 */
[----:B------:R-:W-:-:S07]  /*0910*/  UMOV UR4, 0x400 ;  /* 0x0000040000047882 */ /* 0x000fce0000000000 */
[----:B------:R-:W-:Y:S06]  /*0920*/  BAR.ARV 0x8, 0x180 ;  /* 0x0206000000007b1d */ /* 0x000fec0000002000 */
[----:B-1----:R-:W-:Y:S01]  /*0930*/  ULEA UR4, UR5, UR4, 0x18 ;  /* 0x0000000405047291 */ /* 0x002fe2000f8ec03f */
[----:B0-----:R-:W-:-:S04]  /*0940*/  SHF.R.U32.HI R0, RZ, 0x7, R0 ;  /* 0x00000007ff007819 */ /* 0x001fc80000011600 */
[----:B------:R-:W-:-:S13]  /*0950*/  ISETP.NE.AND P0, PT, R0, 0x1, PT ;  /* 0x000000010000780c */ /* 0x000fda0003f05270 */
[----:B------:R-:W-:Y:S08]  /*0960*/  @!P0 BAR.ARV 0x9, 0x100 ;  /* 0x0244000000008b1d */ /* 0x000ff00000002000 */
[----:B------:R-:W-:Y:S06]  /*0970*/  BAR.SYNC.DEFER_BLOCKING 0x5, 0x180 ;  /* 0x0146000000007b1d */ /* 0x000fec0000010000 */
[----:B------:R-:W0:Y:S01]  /*0980*/  LDS.128 R44, [UR4+0x388d0] ;  /* 0x0388d004ff2c7984 */ /* 0x000e220008000c00 */
[----:B------:R-:W-:Y:S01]  /*0990*/  ULDC UR4, c[0x0][0xc3c] ;  /* 0x00030f0000047ab9 */ /* 0x000fe20000000800 */
[----:B------:R-:W-:Y:S06]  /*09a0*/  BAR.ARV 0x4, 0x180 ;  /* 0x0106000000007b1d */ /* 0x000fec0000002000 */
[----:B0-----:R-:W-:-:S13]  /*09b0*/  ISETP.GE.AND P0, PT, R47, UR4, PT ;  /* 0x000000042f007c0c */ /* 0x001fda000bf06270 */
[----:B------:R-:W-:Y:S05]  /*09c0*/  @P0 EXIT ;  /* 0x000000000000094d */ /* 0x000fea0003800000 */
[----:B------:R-:W0:Y:S01]  /*09d0*/  S2R R0, SR_TID.X ;  /* 0x0000000000007919 */ /* 0x000e220000002100 */
[----:B------:R-:W-:Y:S01]  /*09e0*/  R2UR UR5, R45 ;  /* 0x000000002d0572ca */ /* 0x000fe200000e0000 */
[----:B------:R-:W-:Y:S01]  /*09f0*/  ULOP3.LUT UR44, UR37, 0x1, URZ, 0xfc, !UPT ;  /* 0x00000001252c7892 */ /* 0x000fe2000f8efc3f */
[----:B------:R-:W-:Y:S01]  /*0a00*/  R2UR UR45, R46 ;  /* 0x000000002e2d72ca */ /* 0x000fe200000e0000 */
[----:B------:R-:W-:Y:S01]  /*0a10*/  UMOV UR43, URZ ;  /* 0x0000003f002b7c82 */ /* 0x000fe20008000000 */
[----:B------:R-:W-:Y:S01]  /*0a20*/  UMOV UR42, URZ ;  /* 0x0000003f002a7c82 */ /* 0x000fe20008000000 */
[----:B------:R-:W-:Y:S01]  /*0a30*/  UMOV UR36, URZ ;  /* 0x0000003f00247c82 */ /* 0x000fe20008000000 */
[----:B0-----:R-:W-:-:S05]  /*0a40*/  VIADD R225, R0, 0xffffff80 ;  /* 0xffffff8000e17836 */ /* 0x001fca0000000000 */
[----:B------:R-:W-:-:S04]  /*0a50*/  SHF.R.S32.HI R0, RZ, 0x1f, R225 ;  /* 0x0000001fff007819 */ /* 0x000fc800000114e1 */
[CC--:B------:R-:W-:Y:S02]  /*0a60*/  LEA.HI R3, R0.reuse, R225.reuse, RZ, 0x7 ;  /* 0x000000e100037211 */ /* 0x0c0fe400078f38ff */
[-C--:B------:R-:W-:Y:S02]  /*0a70*/  LEA.HI R4, R0, R225.reuse, RZ, 0x5 ;  /* 0x000000e100047211 */ /* 0x080fe400078f28ff */
[----:B------:R-:W-:Y:S02]  /*0a80*/  LOP3.LUT R2, R3, 0xffffff80, RZ, 0xc0, !PT ;  /* 0xffffff8003027812 */ /* 0x000fe400078ec0ff */
[----:B------:R-:W-:Y:S01]  /*0a90*/  SHF.R.S32.HI R216, RZ, 0x7, R3 ;  /* 0x00000007ffd87819 */ /* 0x000fe20000011403 */
[----:B------:R-:W-:Y:S02]  /*0aa0*/  IMAD.SHL.U32 R6, R4, 0x20, RZ ;  /* 0x0000002004067824 */ /* 0x000fe400078e00ff */
[----:B------:R-:W-:Y:S01]  /*0ab0*/  IMAD.IADD R23, R225, 0x1, -R2 ;  /* 0x00000001e1177824 */ /* 0x000fe200078e0a02 */
[----:B------:R-:W-:-:S02]  /*0ac0*/  LEA.HI R2, R0, R225, RZ, 0x4 ;  /* 0x000000e100027211 */ /* 0x000fc400078f20ff */
[----:B------:R-:W-:Y:S02]  /*0ad0*/  LOP3.LUT R7, R6, 0xfffffc00, RZ, 0xc0, !PT ;  /* 0xfffffc0006077812 */ /* 0x000fe400078ec0ff */
[----:B------:R-:W-:Y:S02]  /*0ae0*/  SHF.R.S32.HI R8, RZ, 0x1f, R23 ;  /* 0x0000001fff087819 */ /* 0x000fe40000011417 */
[----:B------:R-:W-:Y:S02]  /*0af0*/  SHF.R.S32.HI R5, RZ, 0x4, R2 ;  /* 0x00000004ff057819 */ /* 0x000fe40000011402 */
[----:B------:R-:W-:Y:S02]  /*0b00*/  LEA.HI R9, R8, R23, RZ, 0x2 ;  /* 0x0000001708097211 */ /* 0x000fe400078f10ff */
[C---:B------:R-:W-:Y:S02]  /*0b10*/  LOP3.LUT R4, R2.reuse, 0x3fffff0, RZ, 0xc0, !PT ;  /* 0x03fffff002047812 */ /* 0x040fe400078ec0ff */
[----:B------:R-:W-:-:S02]  /*0b20*/  LEA.HI R2, R2, R5, RZ, 0x1 ;  /* 0x0000000502027211 */ /* 0x000fc400078f08ff */
[-C--:B------:R-:W-:Y:S01]  /*0b30*/  LEA.HI R6, R0, R225.reuse, RZ, 0x2 ;  /* 0x000000e100067211 */ /* 0x080fe200078f10ff */
[----:B------:R-:W-:Y:S01]  /*0b40*/  IMAD.IADD R4, R225, 0x1, -R4 ;  /* 0x00000001e1047824 */ /* 0x000fe200078e0a04 */
[--C-:B------:R-:W-:Y:S02]  /*0b50*/  SHF.R.S32.HI R10, RZ, 0x2, R9.reuse ;  /* 0x00000002ff0a7819 */ /* 0x100fe40000011409 */
[----:B------:R-:W-:Y:S01]  /*0b60*/  SHF.R.S32.HI R11, RZ, 0x1f, R9 ;  /* 0x0000001fff0b7819 */ /* 0x000fe20000011409 */
[----:B------:R-:W-:Y:S01]  /*0b70*/  IMAD R7, R4, 0x40, R7 ;  /* 0x0000004004077824 */ /* 0x000fe200078e0207 */
[----:B------:R-:W-:Y:S02]  /*0b80*/  LOP3.LUT R2, R2, 0x1ffffffe, RZ, 0xc0, !PT ;  /* 0x1ffffffe02027812 */ /* 0x000fe400078ec0ff */
[----:B------:R-:W-:Y:S02]  /*0b90*/  LOP3.LUT R6, R6, 0xfffffffc, RZ, 0xc0, !PT ;  /* 0xfffffffc06067812 */ /* 0x000fe400078ec0ff */
[----:B------:R-:W-:Y:S01]  /*0ba0*/  LEA.HI R0, R0, R225, RZ, 0x3 ;  /* 0x000000e100007211 */ /* 0x000fe200078f18ff */
[----:B------:R-:W-:Y:S01]  /*0bb0*/  IMAD.IADD R220, R5, 0x1, -R2 ;  /* 0x0000000105dc7824 */ /* 0x000fe200078e0a02 */
[----:B------:R-:W-:Y:S01]  /*0bc0*/  LEA.HI R11, R11, R10, RZ, 0x3 ;  /* 0x0000000a0b0b7211 */ /* 0x000fe200078f18ff */
[----:B------:R-:W-:Y:S01]  /*0bd0*/  IMAD.IADD R6, R225, 0x1, -R6 ;  /* 0x00000001e1067824 */ /* 0x000fe200078e0a06 */
[----:B------:R-:W-:Y:S01]  /*0be0*/  LOP3.LUT R2, R0, 0xfffffff8, RZ, 0xc0, !PT ;  /* 0xfffffff800027812 */ /* 0x000fe200078ec0ff */
[----:B------:R-:W-:Y:S01]  /*0bf0*/  IMAD R220, R220, 0x8, R7 ;  /* 0x00000008dcdc7824 */ /* 0x000fe200078e0207 */
[----:B------:R-:W-:-:S02]  /*0c00*/  LOP3.LUT R11, R11, 0xfffffff8, RZ, 0xc0, !PT ;  /* 0xfffffff80b0b7812 */ /* 0x000fc400078ec0ff */
[----:B------:R-:W-:Y:S01]  /*0c10*/  LEA.HI R8, R8, R23, RZ, 0x5 ;  /* 0x0000001708087211 */ /* 0x000fe200078f28ff */
[----:B------:R-:W-:Y:S01]  /*0c20*/  IMAD.IADD R19, R225, 0x1, -R2 ;  /* 0x00000001e1137824 */ /* 0x000fe200078e0a02 */
[----:B------:R-:W-:Y:S01]  /*0c30*/  LEA.HI R3, R3, R216, RZ, 0x1 ;  /* 0x000000d803037211 */ /* 0x000fe200078f08ff */
[----:B------:R-:W-:Y:S01]  /*0c40*/  IMAD.IADD R11, R10, 0x1, -R11 ;  /* 0x000000010a0b7824 */ /* 0x000fe200078e0a0b */
[----:B------:R-:W-:Y:S01]  /*0c50*/  SHF.R.S32.HI R8, RZ, 0x5, R8 ;  /* 0x00000005ff087819 */ /* 0x000fe20000011408 */
[----:B------:R-:W-:Y:S01]  /*0c60*/  IMAD.SHL.U32 R2, R19, 0x8, RZ ;  /* 0x0000000813027824 */ /* 0x000fe200078e00ff */
[----:B------:R-:W-:Y:S02]  /*0c70*/  LEA.HI R4, R6, R6, RZ, 0x1 ;  /* 0x0000000606047211 */ /* 0x000fe400078f08ff */
[----:B------:R-:W-:Y:S01]  /*0c80*/  LOP3.LUT R3, R3, 0x3fffffe, RZ, 0xc0, !PT ;  /* 0x03fffffe03037812 */ /* 0x000fe200078ec0ff */
[----:B------:R-:W-:Y:S01]  /*0c90*/  IMAD R8, R8, 0x10, R11 ;  /* 0x0000001008087824 */ /* 0x000fe200078e020b */
[----:B------:R-:W-:Y:S01]  /*0ca0*/  LOP3.LUT R5, R4, 0x1ffffffe, RZ, 0xc0, !PT ;  /* 0x1ffffffe04057812 */ /* 0x000fe200078ec0ff */
[----:B------:R-:W-:Y:S01]  /*0cb0*/  VIADD R17, R2, 0x40 ;  /* 0x0000004002117836 */ /* 0x000fe20000000000 */
[----:B------:R-:W-:Y:S01]  /*0cc0*/  LOP3.LUT R218, R9, 0x7ffffffc, RZ, 0xc0, !PT ;  /* 0x7ffffffc09da7812 */ /* 0x000fe200078ec0ff */
[----:B------:R-:W-:Y:S01]  /*0cd0*/  IMAD.IADD R3, R216, 0x1, -R3 ;  /* 0x00000001d8037824 */ /* 0x000fe200078e0a03 */
[----:B------:R-:W-:Y:S01]  /*0ce0*/  SHF.R.S32.HI R22, RZ, 0x3, R0 ;  /* 0x00000003ff167819 */ /* 0x000fe20000011400 */
[C---:B------:R-:W-:Y:S01]  /*0cf0*/  VIADD R16, R2.reuse, 0x80 ;  /* 0x0000008002107836 */ /* 0x040fe20000000000 */
[----:B------:R-:W-:Y:S01]  /*0d00*/  SHF.R.S32.HI R224, RZ, 0x1f, R2 ;  /* 0x0000001fffe07819 */ /* 0x000fe20000011402 */
[----:B------:R-:W-:Y:S01]  /*0d10*/  VIADD R18, R2, 0xc0 ;  /* 0x000000c002127836 */ /* 0x000fe20000000000 */
[----:B------:R-:W-:Y:S01]  /*0d20*/  SHF.R.S32.HI R223, RZ, 0x1f, R17 ;  /* 0x0000001fffdf7819 */ /* 0x000fe20000011411 */
[----:B------:R-:W-:Y:S01]  /*0d30*/  IMAD.IADD R6, R6, 0x1, -R5 ;  /* 0x0000000106067824 */ /* 0x000fe200078e0a05 */
[----:B------:R-:W-:Y:S01]  /*0d40*/  SHF.R.S32.HI R222, RZ, 0x1f, R16 ;  /* 0x0000001fffde7819 */ /* 0x000fe20000011410 */
[----:B------:R-:W-:Y:S01]  /*0d50*/  IMAD R217, R3, 0x40, R8 ;  /* 0x0000004003d97824 */ /* 0x000fe200078e0208 */
[----:B------:R-:W-:Y:S01]  /*0d60*/  SHF.R.S32.HI R221, RZ, 0x1f, R18 ;  /* 0x0000001fffdd7819 */ /* 0x000fe20000011412 */
[----:B------:R-:W-:-:S02]  /*0d70*/  IMAD.IADD R218, R23, 0x1, -R218 ;  /* 0x0000000117da7824 */ /* 0x000fc400078e0ada */
[----:B------:R-:W-:-:S07]  /*0d80*/  IMAD R219, R6, 0x8, R217 ;  /* 0x0000000806db7824 */ /* 0x000fce00078e02d9 */
.L_x_265:
[----:B012-4-:R-:W0:Y:S01]  /*0d90*/  LDC.64 R4, c[0x0][0xc88] ;  /* 0x00032200ff047b82 */ /* 0x017e220000000a00 */
[----:B------:R-:W-:Y:S01]  /*0da0*/  ULDC.64 UR6, c[0x0][0xa28] ;  /* 0x00028a0000067ab9 */ /* 0x000fe20000000a00 */
[----:B------:R-:W-:Y:S01]  /*0db0*/  ULDC.64 UR8, c[0x0][0xa20] ;  /* 0x0002880000087ab9 */ /* 0x000fe20000000a00 */
[----:B------:R-:W-:Y:S01]  /*0dc0*/  ULDC UR4, c[0x0][0x424] ;  /* 0x0001090000047ab9 */ /* 0x000fe20000000800 */
[----:B0-----:R-:W-:-:S06]  /*0dd0*/  IMAD.WIDE R4, R47, 0x4, R4 ;  /* 0x000000042f047825 */ /* 0x001fcc00078e0204 */
[----:B------:R-:W2:Y:S01]  /*0de0*/  LDG.E R4, desc[UR50][R4.64] ;  /* 0x0000003204047981 */ /* 0x000ea2000c1e1900 */
[----:B------:R-:W-:Y:S02]  /*0df0*/  UISETP.NE.U32.AND UP0, UPT, UR6, URZ, UPT ;  /* 0x0000003f0600728c */ /* 0x000fe4000bf05070 */
[----:B------:R-:W-:Y:S02]  /*0e00*/  UISETP.NE.U32.AND UP1, UPT, UR8, URZ, UPT ;  /* 0x0000003f0800728c */ /* 0x000fe4000bf25070 */
[----:B------:R-:W-:Y:S02]  /*0e10*/  UISETP.NE.AND.EX UP0, UPT, UR7, URZ, UPT, UP0 ;  /* 0x0000003f0700728c */ /* 0x000fe4000bf05300 */
[----:B------:R-:W-:-:S04]  /*0e20*/  UISETP.NE.AND.EX UP1, UPT, UR9, URZ, UPT, UP1 ;  /* 0x0000003f0900728c */ /* 0x000fc8000bf25310 */
[----:B------:R-:W-:Y:S02]  /*0e30*/  PLOP3.LUT P0, PT, PT, PT, UP0, 0x80, 0x0 ;  /* 0x000000000000781c */ /* 0x000fe40003f0f008 */
[----:B------:R-:W-:Y:S02]  /*0e40*/  PLOP3.LUT P1, PT, PT, PT, UP1, 0x80, 0x0 ;  /* 0x000000000000781c */ /* 0x000fe40003f2f018 */
[----:B--2---:R-:W-:-:S13]  /*0e50*/  R2UR UR38, R4 ;  /* 0x00000000042672ca */ /* 0x004fda00000e0000 */
[----:B------:R-:W-:Y:S02]  /*0e60*/  USHF.R.S32.HI UR39, URZ, 0x1f, UR38 ;  /* 0x0000001f3f277899 */ /* 0x000fe40008011426 */
[----:B------:R-:W-:Y:S02]  /*0e70*/  @UP0 ULEA UR6, UP2, UR38, UR6, 0x2 ;  /* 0x0000000626060291 */ /* 0x000fe4000f84103f */
[----:B------:R-:W-:Y:S02]  /*0e80*/  @UP1 ULEA UR8, UP3, UR38, UR8, 0x2 ;  /* 0x0000000826081291 */ /* 0x000fe4000f86103f */
[----:B------:R-:W-:Y:S02]  /*0e90*/  @UP0 ULEA.HI.X UR7, UR38, UR7, UR39, 0x2, UP2 ;  /* 0x0000000726070291 */ /* 0x000fe400090f1427 */
[----:B------:R-:W-:Y:S01]  /*0ea0*/  @UP1 ULEA.HI.X UR9, UR38, UR9, UR39, 0x2, UP3 ;  /* 0x0000000926091291 */ /* 0x000fe200098f1427 */
[----:B------:R-:W-:Y:S02]  /*0eb0*/  IMAD.U32 R4, RZ, RZ, UR6 ;  /* 0x00000006ff047e24 */ /* 0x000fe4000f8e00ff */
[----:B------:R-:W-:-:S02]  /*0ec0*/  IMAD.U32 R6, RZ, RZ, UR8 ;  /* 0x00000008ff067e24 */ /* 0x000fc4000f8e00ff */
[----:B------:R-:W-:Y:S01]  /*0ed0*/  IMAD.U32 R5, RZ, RZ, UR7 ;  /* 0x00000007ff057e24 */ /* 0x000fe2000f8e00ff */
[----:B------:R-:W-:Y:S01]  /*0ee0*/  ULDC.64 UR6, c[0x0][0x418] ;  /* 0x0001060000067ab9 */ /* 0x000fe20000000a00 */
[----:B------:R-:W-:-:S03]  /*0ef0*/  IMAD.U32 R7, RZ, RZ, UR9 ;  /* 0x00000009ff077e24 */ /* 0x000fc6000f8e00ff */
[----:B------:R-:W2:Y:S04]  /*0f00*/  @P0 LDG.E R4, desc[UR50][R4.64] ;  /* 0x0000003204040981 */ /* 0x000ea8000c1e1900 */
[----:B---3--:R0:W3:Y:S01]  /*0f10*/  @P1 LDG.E R6, desc[UR50][R6.64] ;  /* 0x0000003206061981 */ /* 0x0080e2000c1e1900 */
[----:B------:R-:W-:Y:S01]  /*0f20*/  UISETP.NE.U32.AND UP0, UPT, UR6, URZ, UPT ;  /* 0x0000003f0600728c */ /* 0x000fe2000bf05070 */
[----:B------:R-:W-:Y:S01]  /*0f30*/  IMAD.MOV.U32 R3, RZ, RZ, RZ ;  /* 0x000000ffff037224 */ /* 0x000fe200078e00ff */
[----:B------:R-:W-:Y:S01]  /*0f40*/  UMOV UR48, URZ ;  /* 0x0000003f00307c82 */ /* 0x000fe20008000000 */
[----:B------:R-:W-:Y:S01]  /*0f50*/  ULDC UR6, c[0x0][0x2f0] ;  /* 0x0000bc0000067ab9 */ /* 0x000fe20000000800 */
[----:B------:R-:W-:Y:S01]  /*0f60*/  UISETP.NE.AND.EX UP0, UPT, UR7, URZ, UPT, UP0 ;  /* 0x0000003f0700728c */ /* 0x000fe2000bf05300 */
[----:B------:R-:W-:Y:S01]  /*0f70*/  IMAD.MOV.U32 R0, RZ, RZ, RZ ;  /* 0x000000ffff007224 */ /* 0x000fe200078e00ff */
[----:B------:R-:W-:Y:S01]  /*0f80*/  UMOV UR40, UR5 ;  /* 0x0000000500287c82 */ /* 0x000fe20008000000 */
[----:B------:R-:W-:Y:S01]  /*0f90*/  CS2R R34, SRZ ;  /* 0x0000000000227805 */ /* 0x000fe2000001ff00 */
[----:B------:R-:W-:Y:S01]  /*0fa0*/  USEL UR4, UR4, 0x1, UP0 ;  /* 0x0000000104047887 */ /* 0x000fe20008000000 */
[----:B------:R-:W-:-:S02]  /*0fb0*/  CS2R R146, SRZ ;  /* 0x0000000000927805 */ /* 0x000fc4000001ff00 */
[----:B------:R-:W-:Y:S02]  /*0fc0*/  CS2R R108, SRZ ;  /* 0x00000000006c7805 */ /* 0x000fe4000001ff00 */
[----:B------:R-:W-:Y:S01]  /*0fd0*/  CS2R R144, SRZ ;  /* 0x0000000000907805 */ /* 0x000fe2000001ff00 */
[----:B------:R-:W-:Y:S01]  /*0fe0*/  UIMAD UR4, UR4, UR6, URZ ;  /* 0x00000006040472a4 */ /* 0x000fe2000f8e023f */
[----:B------:R-:W-:Y:S02]  /*0ff0*/  CS2R R30, SRZ ;  /* 0x00000000001e7805 */ /* 0x000fe4000001ff00 */
[----:B------:R-:W-:Y:S02]  /*1000*/  CS2R R100, SRZ ;  /* 0x0000000000647805 */ /* 0x000fe4000001ff00 */
[----:B------:R-:W-:Y:S02]  /*1010*/  CS2R R138, SRZ ;  /* 0x00000000008a7805 */ /* 0x000fe4000001ff00 */
[----:B------:R-:W-:-:S02]  /*1020*/  CS2R R136, SRZ ;  /* 0x0000000000887805 */ /* 0x000fc4000001ff00 */
[----:B------:R-:W-:Y:S02]  /*1030*/  CS2R R38, SRZ ;  /* 0x0000000000267805 */ /* 0x000fe4000001ff00 */
[----:B------:R-:W-:Y:S02]  /*1040*/  CS2R R92, SRZ ;  /* 0x00000000005c7805 */ /* 0x000fe4000001ff00 */
        /* <DEDUP_REMOVED lines=21> */
[----:B------:R-:W-:Y:S01]  /*11a0*/  CS2R R88, SRZ ;  /* 0x0000000000587805 */ /* 0x000fe2000001ff00 */
[----:B------:R-:W-:Y:S01]  /*11b0*/  IMAD.MOV.U32 R33, RZ, RZ, RZ ;  /* 0x000000ffff217224 */ /* 0x000fe200078e00ff */
        /* <DEDUP_REMOVED lines=23> */
[----:B------:R-:W-:Y:S01]  /*1330*/  CS2R R40, SRZ ;  /* 0x0000000000287805 */ /* 0x000fe2000001ff00 */
[----:B0-----:R-:W-:Y:S02]  /*1340*/  IMAD.MOV.U32 R7, RZ, RZ, RZ ;  /* 0x000000ffff077224 */ /* 0x001fe400078e00ff */
[----:B------:R-:W-:Y:S01]  /*1350*/  IMAD.MOV.U32 R154, RZ, RZ, RZ ;  /* 0x000000ffff9a7224 */ /* 0x000fe200078e00ff */
[----:B--2---:R-:W-:-:S02]  /*1360*/  @P0 R2UR UR48, R4 ;  /* 0x00000000043002ca */ /* 0x004fc400000e0000 */
[----:B------:R-:W-:Y:S02]  /*1370*/  PLOP3.LUT P0, PT, PT, PT, PT, 0x80, 0x0 ;  /* 0x000000000000781c */ /* 0x000fe40003f0f070 */
[----:B---3--:R-:W-:Y:S01]  /*1380*/  @P1 R2UR UR4, R6 ;  /* 0x00000000060412ca */ /* 0x008fe200000e0000 */
[----:B------:R-:W-:-:S14]  /*1390*/  @P1 BRA `(.L_x_220) ;  /* 0x0000000000341947 */ /* 0x000fdc0003800000 */
[----:B------:R-:W-:Y:S02]  /*13a0*/  ULDC.64 UR6, c[0x0][0xa08] ;  /* 0x0002820000067ab9 */ /* 0x000fe40000000a00 */
[----:B------:R-:W-:-:S04]  /*13b0*/  ISETP.NE.U32.AND P1, PT, RZ, UR6, PT ;  /* 0x00000006ff007c0c */ /* 0x000fc8000bf25070 */
[----:B------:R-:W-:-:S13]  /*13c0*/  ISETP.NE.AND.EX P1, PT, RZ, UR7, PT, P1 ;  /* 0x00000007ff007c0c */ /* 0x000fda000bf25310 */
[----:B------:R-:W-:Y:S05]  /*13d0*/  @!P1 BRA `(.L_x_220) ;  /* 0x0000000000249947 */ /* 0x000fea0003800000 */
[----:B------:R-:W-:Y:S02]  /*13e0*/  ULDC.64 UR4, c[0x0][0xa08] ;  /* 0x0002820000047ab9 */ /* 0x000fe40000000a00 */
[----:B------:R-:W-:-:S06]  /*13f0*/  UIMAD.WIDE UR4, UR38, 0x4, UR4 ;  /* 0x00000004260478a5 */ /* 0x000fcc000f8e0204 */
[----:B------:R-:W-:Y:S02]  /*1400*/  IMAD.U32 R4, RZ, RZ, UR4 ;  /* 0x00000004ff047e24 */ /* 0x000fe4000f8e00ff */
[----:B------:R-:W-:-:S05]  /*1410*/  IMAD.U32 R5, RZ, RZ, UR5 ;  /* 0x00000005ff057e24 */ /* 0x000fca000f8e00ff */
[----:B------:R-:W2:Y:S04]  /*1420*/  LDG.E R8, desc[UR50][R4.64] ;  /* 0x0000003204087981 */ /* 0x000ea8000c1e1900 */
[----:B------:R-:W3:Y:S01]  /*1430*/  LDG.E R6, desc[UR50][R4.64+0x4] ;  /* 0x0000043204067981 */ /* 0x000ee2000c1e1900 */
[----:B--2---:R-:W-:Y:S02]  /*1440*/  R2UR UR4, R8 ;  /* 0x00000000080472ca */ /* 0x004fe400000e0000 */
[----:B---3--:R-:W-:-:S13]  /*1450*/  R2UR UR5, R6 ;  /* 0x00000000060572ca */ /* 0x008fda00000e0000 */
[----:B------:R-:W-:-:S12]  /*1460*/  UIADD3 UR4, -UR4, UR5, URZ ;  /* 0x0000000504047290 */ /* 0x000fd8000fffe13f */
.L_x_220:
[----:B------:R-:W-:Y:S01]  /*1470*/  UIADD3 UR48, -UR48, UR4, URZ ;  /* 0x0000000430307290 */ /* 0x000fe2000fffe13f */
[----:B------:R-:W-:Y:S01]  /*1480*/  IMAD.MOV.U32 R6, RZ, RZ, RZ ;  /* 0x000000ffff067224 */ /* 0x000fe200078e00ff */
[----:B------:R-:W-:Y:S01]  /*1490*/  UMOV UR41, UR45 ;  /* 0x0000002d00297c82 */ /* 0x000fe20008000000 */
[----:B------:R-:W-:Y:S01]  /*14a0*/  IMAD.MOV.U32 R155, RZ, RZ, RZ ;  /* 0x000000ffff9b7224 */ /* 0x000fe200078e00ff */
[----:B------:R-:W-:Y:S01]  /*14b0*/  UISETP.GE.AND UP0, UPT, UR48, 0x1, UPT ;  /* 0x000000013000788c */ /* 0x000fe2000bf06270 */
[----:B------:R-:W-:Y:S01]  /*14c0*/  CS2R R156, SRZ ;  /* 0x00000000009c7805 */ /* 0x000fe2000001ff00 */
[----:B------:R-:W-:Y:S01]  /*14d0*/  UIADD3 UR4, UR48, 0x7f, URZ ;  /* 0x0000007f30047890 */ /* 0x000fe2000fffe03f */
[----:B------:R-:W-:Y:S01]  /*14e0*/  CS2R R8, SRZ ;  /* 0x0000000000087805 */ /* 0x000fe2000001ff00 */
[----:B------:R-:W-:Y:S01]  /*14f0*/  IMAD.MOV.U32 R32, RZ, RZ, RZ ;  /* 0x000000ffff207224 */ /* 0x000fe200078e00ff */
[----:B------:R-:W-:Y:S02]  /*1500*/  CS2R R158, SRZ ;  /* 0x00000000009e7805 */ /* 0x000fe4000001ff00 */
[----:B------:R-:W-:Y:S01]  /*1510*/  PLOP3.LUT P1, PT, PT, PT, UP0, 0x80, 0x0 ;  /* 0x000000000000781c */ /* 0x000fe20003f2f008 */
[----:B------:R-:W-:Y:S01]  /*1520*/  USHF.R.S32.HI UR5, URZ, 0x1f, UR4 ;  /* 0x0000001f3f057899 */ /* 0x000fe20008011404 */
[----:B------:R-:W-:Y:S01]  /*1530*/  CS2R R24, SRZ ;  /* 0x0000000000187805 */ /* 0x000fe2000001ff00 */
[----:B------:R-:W-:-:S02]  /*1540*/  IMAD.MOV.U32 R160, RZ, RZ, RZ ;  /* 0x000000ffffa07224 */ /* 0x000fc400078e00ff */
[----:B------:R-:W-:Y:S01]  /*1550*/  ULEA.HI UR5, UR5, UR4, URZ, 0x7 ;  /* 0x0000000405057291 */ /* 0x000fe2000f8f383f */
[----:B------:R-:W-:-:S07]  /*1560*/  IMAD.MOV.U32 R5, RZ, RZ, RZ ;  /* 0x000000ffff057224 */ /* 0x000fce00078e00ff */
[----:B------:R-:W-:Y:S05]  /*1570*/  @!P1 BRA `(.L_x_221) ;  /* 0x0000006400589947 */ /* 0x000fea0003800000 */
[----:B------:R-:W0:Y:S01]  /*1580*/  SHFL.IDX PT, R0, R216, RZ, 0x1f ;  /* 0x00001fffd8007589 */ /* 0x000e2200000e0000 */
[----:B------:R-:W1:Y:S01]  /*1590*/  S2UR UR46, SR_CgaCtaId ;  /* 0x00000000002e79c3 */ /* 0x000e620000008800 */
[----:B------:R-:W-:Y:S01]  /*15a0*/  UMOV UR52, 0x400 ;  /* 0x0000040000347882 */ /* 0x000fe20000000000 */
[----:B------:R-:W-:Y:S01]  /*15b0*/  USHF.R.S32.HI UR47, URZ, 0x7, UR5 ;  /* 0x000000073f2f7899 */ /* 0x000fe20008011405 */
[----:B0-----:R-:W-:Y:S01]  /*15c0*/  R2UR UR4, R0 ;  /* 0x00000000000472ca */ /* 0x001fe200000e0000 */
[----:B-1----:R-:W-:-:S04]  /*15d0*/  ULEA UR52, UR46, UR52, 0x18 ;  /* 0x000000342e347291 */ /* 0x002fc8000f8ec03f */
[----:B------:R-:W-:-:S04]  /*15e0*/  UIADD3 UR7, UR52, 0x20400, URZ ;  /* 0x0002040034077890 */ /* 0x000fc8000fffe03f */
[----:B------:R-:W-:-:S04]  /*15f0*/  ULOP3.LUT UP0, URZ, UR7, 0x3ff, URZ, 0xc0, !UPT ;  /* 0x000003ff073f7892 */ /* 0x000fc8000f80c03f */
[----:B------:R-:W-:Y:S02]  /*1600*/  ULEA.HI UR6, UR4, UR4, URZ, 0x1 ;  /* 0x0000000404067291 */ /* 0x000fe4000f8f083f */
[----:B------:R-:W-:Y:S02]  /*1610*/  PLOP3.LUT P0, PT, PT, PT, UP0, 0x80, 0x0 ;  /* 0x000000000000781c */ /* 0x000fe40003f0f008 */
[----:B------:R-:W-:-:S04]  /*1620*/  ULOP3.LUT UR6, UR6, 0x1e, URZ, 0xc0, !UPT ;  /* 0x0000001e06067892 */ /* 0x000fc8000f8ec03f */
[----:B------:R-:W-:-:S04]  /*1630*/  UIADD3 UR6, UR4, -UR6, URZ ;  /* 0x8000000604067290 */ /* 0x000fc8000fffe03f */
[----:B------:R-:W-:-:S04]  /*1640*/  ULEA UR6, UR6, UR7, 0xd ;  /* 0x0000000706067291 */ /* 0x000fc8000f8e683f */
[----:B------:R-:W-:-:S04]  /*1650*/  USHF.R.U32.HI UR6, URZ, 0x4, UR6 ;  /* 0x000000043f067899 */ /* 0x000fc80008011606 */
[----:B------:R-:W-:Y:S01]  /*1660*/  ULOP3.LUT UR54, UR6, 0x3fff, URZ, 0xc0, !UPT ;  /* 0x00003fff06367892 */ /* 0x000fe2000f8ec03f */
[----:B------:R-:W-:Y:S11]  /*1670*/  @!P0 BRA `(.L_x_222) ;  /* 0x0000000000408947 */ /* 0x000ff60003800000 */
[----:B------:R-:W-:Y:S01]  /*1680*/  MOV R0, 0x0 ;  /* 0x0000000000007802 */ /* 0x000fe20000000f00 */
[----:B------:R-:W-:Y:S01]  /*1690*/  ULDC.64 UR4, c[0x4][0x1b0] ;  /* 0x01006c0000047ab9 */ /* 0x000fe20000000a00 */
[----:B------:R-:W-:Y:S01]  /*16a0*/  ULDC.64 UR6, c[0x4][0x98] ;  /* 0x0100260000067ab9 */ /* 0x000fe20000000a00 */
[----:B------:R-:W-:Y:S01]  /*16b0*/  IMAD.U32 R4, RZ, RZ, UR4 ;  /* 0x00000004ff047e24 */ /* 0x000fe2000f8e00ff */
        /* <DEDUP_REMOVED lines=12> */
.L_x_222:
        /* <DEDUP_REMOVED lines=10> */
[----:B------:R-:W-:Y:S02]  /*1820*/  @UP0 ULDC.64 UR16, c[0x0][0x9a8] ;  /* 0x00026a0000100ab9 */ /* 0x000fe40000000a00 */
[----:B------:R-:W-:Y:S01]  /*1830*/  @UP1 ULDC.64 UR14, c[0x0][0x9b8] ;  /* 0x00026e00000e1ab9 */ /* 0x000fe20000000a00 */
[----:B------:R-:W-:Y:S02]  /*1840*/  @UP0 UIMAD UR8, UR39, UR16, URZ ;  /* 0x00000010270802a4 */ /* 0x000fe4000f8e023f */
[----:B------:R-:W-:Y:S02]  /*1850*/  @UP1 UIMAD UR10, UR39, UR14, URZ ;  /* 0x0000000e270a12a4 */ /* 0x000fe4000f8e023f */
[----:B------:R-:W-:Y:S02]  /*1860*/  @UP0 UIMAD.WIDE.U32 UR12, UR38, UR16, URZ ;  /* 0x00000010260c02a5 */ /* 0x000fe4000f8e003f */
[----:B------:R-:W-:Y:S02]  /*1870*/  @UP0 UIMAD UR17, UR38, UR17, UR8 ;  /* 0x00000011261102a4 */ /* 0x000fe4000f8e0208 */
[----:B------:R-:W-:-:S02]  /*1880*/  @UP0 USHF.R.S32.HI UR16, URZ, 0x1f, UR45 ;  /* 0x0000001f3f100899 */ /* 0x000fc4000801142d */
[----:B------:R-:W-:Y:S02]  /*1890*/  @UP1 USHF.R.S32.HI UR19, URZ, 0x1f, UR45 ;  /* 0x0000001f3f131899 */ /* 0x000fe4000801142d */
[----:B------:R-:W-:Y:S02]  /*18a0*/  @UP1 UIMAD.WIDE.U32 UR8, UR38, UR14, URZ ;  /* 0x0000000e260812a5 */ /* 0x000fe4000f8e003f */
[----:B------:R-:W-:Y:S02]  /*18b0*/  @UP1 UIMAD UR18, UR38, UR15, UR10 ;  /* 0x0000000f261212a4 */ /* 0x000fe4000f8e020a */
[----:B------:R-:W-:Y:S01]  /*18c0*/  @UP0 UIADD3 UR13, UR13, UR17, URZ ;  /* 0x000000110d0d0290 */ /* 0x000fe2000fffe03f */
[----:B------:R-:W-:Y:S01]  /*18d0*/  @UP0 ULDC.64 UR14, c[0x0][0x9b0] ;  /* 0x00026c00000e0ab9 */ /* 0x000fe20000000a00 */
[----:B------:R-:W-:Y:S01]  /*18e0*/  @UP1 ULDC.64 UR10, c[0x0][0x9c0] ;  /* 0x00027000000a1ab9 */ /* 0x000fe20000000a00 */
[----:B------:R-:W-:Y:S02]  /*18f0*/  @UP0 UIMAD UR16, UR16, UR14, URZ ;  /* 0x0000000e101002a4 */ /* 0x000fe4000f8e023f */
[----:B------:R-:W-:-:S02]  /*1900*/  @UP1 UIMAD UR17, UR19, UR10, URZ ;  /* 0x0000000a131112a4 */ /* 0x000fc4000f8e023f */
[----:B------:R-:W-:Y:S02]  /*1910*/  @UP1 UIADD3 UR9, UR9, UR18, URZ ;  /* 0x0000001209091290 */ /* 0x000fe4000fffe03f */
[----:B------:R-:W-:Y:S02]  /*1920*/  @UP0 UIMAD UR16, UR45, UR15, UR16 ;  /* 0x0000000f2d1002a4 */ /* 0x000fe4000f8e0210 */
[----:B------:R-:W-:Y:S02]  /*1930*/  @UP1 UIMAD UR17, UR45, UR11, UR17 ;  /* 0x0000000b2d1112a4 */ /* 0x000fe4000f8e0211 */
[----:B------:R-:W-:Y:S02]  /*1940*/  @UP0 UIMAD.WIDE.U32 UR14, UR45, UR14, UR12 ;  /* 0x0000000e2d0e02a5 */ /* 0x000fe4000f8e000c */
[----:B------:R-:W-:Y:S02]  /*1950*/  @UP1 UIMAD.WIDE.U32 UR10, UR45, UR10, UR8 ;  /* 0x0000000a2d0a12a5 */ /* 0x000fe4000f8e0008 */
[----:B------:R-:W-:-:S02]  /*1960*/  @UP0 UIADD3 UR9, UR15, UR16, URZ ;  /* 0x000000100f090290 */ /* 0x000fc4000fffe03f */
[----:B------:R-:W-:Y:S02]  /*1970*/  @UP0 ULEA UR4, UP2, UR14, UR4, 0x2 ;  /* 0x000000040e040291 */ /* 0x000fe4000f84103f */
[----:B------:R-:W-:Y:S02]  /*1980*/  @UP1 UIADD3 UR8, UR11, UR17, URZ ;  /* 0x000000110b081290 */ /* 0x000fe4000fffe03f */
[----:B------:R-:W-:Y:S02]  /*1990*/  @UP1 ULEA UR6, UP3, UR10, UR6, 0x2 ;  /* 0x000000060a061291 */ /* 0x000fe4000f86103f */
[----:B------:R-:W-:Y:S01]  /*19a0*/  @UP0 ULEA.HI.X UR5, UR14, UR5, UR9, 0x2, UP2 ;  /* 0x000000050e050291 */ /* 0x000fe200090f1409 */
[----:B------:R-:W-:Y:S01]  /*19b0*/  IMAD.U32 R4, RZ, RZ, UR4 ;  /* 0x00000004ff047e24 */ /* 0x000fe2000f8e00ff */
[----:B------:R-:W-:Y:S02]  /*19c0*/  @UP1 ULEA.HI.X UR7, UR10, UR7, UR8, 0x2, UP3 ;  /* 0x000000070a071291 */ /* 0x000fe400098f1408 */
[----:B------:R-:W-:-:S02]  /*19d0*/  IMAD.U32 R8, RZ, RZ, UR6 ;  /* 0x00000006ff087e24 */ /* 0x000fc4000f8e00ff */
[----:B------:R-:W-:Y:S02]  /*19e0*/  IMAD.U32 R5, RZ, RZ, UR5 ;  /* 0x00000005ff057e24 */ /* 0x000fe4000f8e00ff */
[----:B------:R-:W-:-:S03]  /*19f0*/  IMAD.U32 R9, RZ, RZ, UR7 ;  /* 0x00000007ff097e24 */ /* 0x000fc6000f8e00ff */
[----:B------:R-:W2:Y:S04]  /*1a00*/  @P0 LDG.E R3, desc[UR50][R4.64] ;  /* 0x0000003204030981 */ /* 0x000ea8000c1e1900 */
[----:B------:R-:W2:Y:S01]  /*1a10*/  @P1 LDG.E R0, desc[UR50][R8.64] ;  /* 0x0000003208001981 */ /* 0x000ea2000c1e1900 */
[----:B------:R-:W-:Y:S01]  /*1a20*/  ULEA.HI UR4, UR43, UR43, URZ, 0x1 ;  /* 0x0000002b2b047291 */ /* 0x000fe2000f8f083f */
[----:B------:R-:W0:Y:S03]  /*1a30*/  S2R R20, SR_TID.X ;  /* 0x0000000000147919 */ /* 0x000e260000002100 */
[----:B------:R-:W-:-:S04]  /*1a40*/  ULOP3.LUT UR4, UR4, 0xfffffffe, URZ, 0xc0, !UPT ;  /* 0xfffffffe04047892 */ /* 0x000fc8000f8ec03f */
[----:B------:R-:W-:-:S06]  /*1a50*/  UIADD3 UR4, UR43, -UR4, URZ ;  /* 0x800000042b047290 */ /* 0x000fcc000fffe03f */
[----:B------:R-:W-:Y:S01]  /*1a60*/  IMAD.U32 R7, RZ, RZ, UR4 ;  /* 0x00000004ff077e24 */ /* 0x000fe2000f8e00ff */
[----:B------:R-:W-:-:S04]  /*1a70*/  ULDC UR4, c[0x0][0x9d8] ;  /* 0x0002760000047ab9 */ /* 0x000fc80000000800 */
[----:B------:R-:W-:-:S04]  /*1a80*/  SHF.L.U32 R7, R7, 0x1f, RZ ;  /* 0x0000001f07077819 */ /* 0x000fc800000006ff */
[----:B------:R-:W1:Y:S01]  /*1a90*/  SYNCS.PHASECHK.TRANS64.TRYWAIT P0, [UR52+0x38800], R7 ;  /* 0x03880007ff0075a7 */ /* 0x000e620008000174 */
[----:B0-----:R-:W-:-:S05]  /*1aa0*/  SHF.R.U32.HI R20, RZ, 0x7, R20 ;  /* 0x00000007ff147819 */ /* 0x001fca0000011614 */
[----:B------:R-:W-:Y:S02]  /*1ab0*/  VIADD R6, R20, 0x8 ;  /* 0x0000000814067836 */ /* 0x000fe40000000000 */
[----:B--2---:R-:W-:-:S04]  /*1ac0*/  FMUL.FTZ R0, R3, R0 ;  /* 0x0000000003007220 */ /* 0x004fc80000410000 */
[----:B------:R-:W-:Y:S01]  /*1ad0*/  FMUL.FTZ R0, R0, UR4 ;  /* 0x0000000400007c20 */ /* 0x000fe20008410000 */
[----:B-1----:R-:W-:Y:S06]  /*1ae0*/  @!P0 BRA `(.L_x_223) ;  /* 0x0000010400748947 */ /* 0x002fec0003800000 */
.L_x_367:
[----:B------:R-:W-:Y:S05]  /*1af0*/  WARPSYNC.ALL ;  /* 0x0000000000007948 */ /* 0x000fea0003800000 */
[----:B------:R-:W-:Y:S01]  /*1b00*/  UISETP.NE.AND UP0, UPT, UR44, 0x3, UPT ;  /* 0x000000032c00788c */ /* 0x000fe2000bf05270 */
[----:B------:R1:W-:Y:S05]  /*1b10*/  BAR.SYNC.DEFER_BLOCKING R6, 0x100 ;  /* 0x000400060000751d */ /* 0x0003ea0000010000 */
[----:B------:R-:W-:-:S13]  /*1b20*/  PLOP3.LUT P0, PT, PT, PT, UP0, 0x80, 0x0 ;  /* 0x000000000000781c */ /* 0x000fda0003f0f008 */
[----:B-1----:R-:W-:Y:S05]  /*1b30*/  @!P0 BRA `(.L_x_224) ;  /* 0x0000000000048947 */ /* 0x002fea0003800000 */
[----:B------:R-:W-:Y:S01]  /*1b40*/  BPT.TRAP 0x1 ;  /* 0x000000040000795c */ /* 0x000fe20000300000 */
.L_x_224:
[----:B------:R-:W-:Y:S01]  /*1b50*/  ULEA UR53, UR36, UR52, 0x3 ;  /* 0x0000003424357291 */ /* 0x000fe2000f8e183f */
[----:B0-----:R-:W-:-:S05]  /*1b60*/  IMAD.U32 R7, RZ, RZ, UR42 ;  /* 0x0000002aff077e24 */ /* 0x001fca000f8e00ff */
[----:B------:R-:W-:-:S04]  /*1b70*/  SHF.L.U32 R7, R7, 0x1f, RZ ;  /* 0x0000001f07077819 */ /* 0x000fc800000006ff */
[----:B------:R0:W1:Y:S01]  /*1b80*/  SYNCS.PHASECHK.TRANS64.TRYWAIT P1, [UR53+0x38830], R7 ;  /* 0x03883007ff0075a7 */ /* 0x0000620008020175 */
[----:B------:R-:W-:Y:S05]  /*1b90*/  @!P0 BRA `(.L_x_225) ;  /* 0x0000000000048947 */ /* 0x000fea0003800000 */
[----:B------:R-:W-:Y:S01]  /*1ba0*/  BPT.TRAP 0x1 ;  /* 0x000000040000795c */ /* 0x000fe20000300000 */
.L_x_225:
[----:B-1----:R-:W-:Y:S05]  /*1bb0*/  @P1 BRA `(.L_x_226) ;  /* 0x0000000000081947 */ /* 0x002fea0003800000 */
[----:B------:R-:W1:Y:S02]  /*1bc0*/  SYNCS.PHASECHK.TRANS64.TRYWAIT P1, [UR53+0x38830], R7 ;  /* 0x03883007ff0075a7 */ /* 0x000e640008020175 */
[----:B-1----:R-:W-:Y:S05]  /*1bd0*/  @!P1 BRA `(.L_x_227) ;  /* 0x0000010400509947 */ /* 0x002fea0003800000 */
.L_x_226:
        /* <DEDUP_REMOVED lines=66> */
.L_x_228:
[C---:B------:R-:W-:Y:S01]  /*2000*/  FMUL.FTZ R24, R0.reuse, R24 ;  /* 0x0000001800187220 */ /* 0x040fe20000410000 */
[C---:B------:R-:W-:Y:S01]  /*2010*/  FMUL.FTZ R25, R0.reuse, R25 ;  /* 0x0000001900197220 */ /* 0x040fe20000410000 */
[----:B------:R-:W-:Y:S01]  /*2020*/  UIMAD UR6, UR47, -0x80, UR48 ;  /* 0xffffff802f0678a4 */ /* 0x000fe2000f8e0230 */
[C---:B------:R-:W-:Y:S01]  /*2030*/  FMUL.FTZ R28, R0.reuse, R28 ;  /* 0x0000001c001c7220 */ /* 0x040fe20000410000 */
[C---:B------:R-:W-:Y:S01]  /*2040*/  FMUL.FTZ R39, R0.reuse, R39 ;  /* 0x0000002700277220 */ /* 0x040fe20000410000 */
[C---:B------:R-:W-:Y:S01]  /*2050*/  FMUL.FTZ R29, R0.reuse, R29 ;  /* 0x0000001d001d7220 */ /* 0x040fe20000410000 */
[----:B------:R-:W-:Y:S01]  /*2060*/  UIADD3 UR6, UR6, 0x80, URZ ;  /* 0x0000008006067890 */ /* 0x000fe2000fffe03f */
[----:B------:R-:W3:Y:S01]  /*2070*/  MUFU.TANH R24, R24 ;  /* 0x0000001800187308 */ /* 0x000ee20000002400 */
        /* <DEDUP_REMOVED lines=24> */
[----:B----4-:R-:W-:-:S02]  /*2200*/  IMAD.U32 R39, RZ, RZ, UR6 ;  /* 0x00000006ff277e24 */ /* 0x010fc4000f8e00ff */
        /* <DEDUP_REMOVED lines=15> */
[----:B----4-:R-:W-:-:S02]  /*2300*/  IMAD R38, R218, -0x2, R39 ;  /* 0xfffffffeda267824 */ /* 0x010fc400078e0227 */
[C---:B------:R-:W-:Y:S01]  /*2310*/  FMUL.FTZ R61, R0.reuse, R61 ;  /* 0x0000003d003d7220 */ /* 0x040fe20000410000 */
[C---:B------:R-:W-:Y:S01]  /*2320*/  FMUL.FTZ R64, R0.reuse, R64 ;  /* 0x0000004000407220 */ /* 0x040fe20000410000 */
[C---:B------:R-:W-:Y:S01]  /*2330*/  FMUL.FTZ R58, R0.reuse, R58 ;  /* 0x0000003a003a7220 */ /* 0x040fe20000410000 */
[----:B------:R-:W-:Y:S01]  /*2340*/  FMUL.FTZ R65, R0, R65 ;  /* 0x0000004100417220 */ /* 0x000fe20000410000 */
[----:B------:R-:W-:Y:S01]  /*2350*/  ISETP.GT.AND P2, PT, R38, RZ, PT ;  /* 0x000000ff2600720c */ /* 0x000fe20003f44270 */
[----:B------:R-:W-:Y:S01]  /*2360*/  FMUL.FTZ R59, R0, R59 ;  /* 0x0000003b003b7220 */ /* 0x000fe20000410000 */
[----:B------:R-:W-:Y:S01]  /*2370*/  MUFU.TANH R32, R32 ;  /* 0x0000002000207308 */ /* 0x000fe20000002400 */
[----:B------:R-:W-:Y:S01]  /*2380*/  ISETP.GT.AND P1, PT, R38, 0x1, PT ;  /* 0x000000012600780c */ /* 0x000fe20003f24270 */
[----:B------:R-:W-:Y:S01]  /*2390*/  FMUL.FTZ R68, R0, R68 ;  /* 0x0000004400447220 */ /* 0x000fe20000410000 */
[----:B------:R-:W-:Y:S01]  /*23a0*/  ISETP.GT.AND P6, PT, R38, 0x8, PT ;  /* 0x000000082600780c */ /* 0x000fe20003fc4270 */
[----:B------:R-:W-:Y:S01]  /*23b0*/  FMUL.FTZ R69, R0, R69 ;  /* 0x0000004500457220 */ /* 0x000fe20000410000 */
[----:B---3--:R-:W-:Y:S01]  /*23c0*/  FSEL R39, R24, -INF , P2 ;  /* 0xff80000018277808 */ /* 0x008fe20001000000 */
[----:B------:R-:W-:Y:S01]  /*23d0*/  FMUL.FTZ R72, R0, R72 ;  /* 0x0000004800487220 */ /* 0x000fe20000410000 */
[C---:B------:R-:W-:Y:S01]  /*23e0*/  ISETP.GT.AND P5, PT, R38.reuse, 0x9, PT ;  /* 0x000000092600780c */ /* 0x040fe20003fa4270 */
[----:B-1----:R-:W1:Y:S01]  /*23f0*/  MUFU.TANH R4, R26 ;  /* 0x0000001a00047308 */ /* 0x002e620000002400 */
[----:B------:R-:W-:Y:S01]  /*2400*/  ISETP.GT.AND P4, PT, R38, 0x10, PT ;  /* 0x000000102600780c */ /* 0x000fe20003f84270 */
[----:B------:R-:W-:Y:S01]  /*2410*/  FMUL.FTZ R66, R0, R66 ;  /* 0x0000004200427220 */ /* 0x000fe20000410000 */
[----:B------:R-:W-:Y:S01]  /*2420*/  ISETP.GT.AND P3, PT, R38, 0x11, PT ;  /* 0x000000112600780c */ /* 0x000fe20003f64270 */
        /* <DEDUP_REMOVED lines=10> */
[----:B------:R-:W-:Y:S01]  /*24d0*/  FMUL.FTZ R85, R0, R85 ;  /* 0x0000005500557220 */ /* 0x000fe20000410000 */
[----:B------:R-:W-:Y:S01]  /*24e0*/  ULDC UR10, c[0x0][0x988] ;  /* 0x00026200000a7ab9 */ /* 0x000fe20000000800 */
[----:B------:R3:W-:Y:S01]  /*24f0*/  MUFU.TANH R14, R42 ;  /* 0x0000002a000e7308 */ /* 0x0007e20000002400 */
[----:B-1----:R-:W-:Y:S01]  /*2500*/  FSEL R4, R4, -INF , P2 ;  /* 0xff80000004047808 */ /* 0x002fe20001000000 */
[----:B------:R-:W-:Y:S01]  /*2510*/  FMUL.FTZ R78, R0, R78 ;  /* 0x0000004e004e7220 */ /* 0x000fe20000410000 */
[----:B------:R-:W-:Y:S01]  /*2520*/  ISETP.GT.AND P2, PT, R38, 0x18, PT ;  /* 0x000000182600780c */ /* 0x000fe20003f44270 */
[C---:B------:R-:W-:Y:S01]  /*2530*/  FMUL.FTZ R79, R0.reuse, R79 ;  /* 0x0000004f004f7220 */ /* 0x040fe20000410000 */
[----:B------:R-:W-:Y:S01]  /*2540*/  P2R R88, PR, RZ, 0x1 ;  /* 0x00000001ff587803 */ /* 0x000fe20000000000 */
[----:B------:R-:W-:Y:S01]  /*2550*/  FMUL.FTZ R82, R0, R82 ;  /* 0x0000005200527220 */ /* 0x000fe20000410000 */
[----:B------:R-:W-:Y:S01]  /*2560*/  FSEL R12, R12, -INF , P2 ;  /* 0xff8000000c0c7808 */ /* 0x000fe20001000000 */
[----:B------:R-:W1:Y:S01]  /*2570*/  MUFU.TANH R5, R27 ;  /* 0x0000001b00057308 */ /* 0x000e620000002400 */
[----:B---3--:R-:W-:Y:S01]  /*2580*/  FSEL R42, R25, -INF , P1 ;  /* 0xff800000192a7808 */ /* 0x008fe20000800000 */
        /* <DEDUP_REMOVED lines=8> */
[----:B-1----:R-:W-:Y:S02]  /*2610*/  FSEL R5, R5, -INF , P1 ;  /* 0xff80000005057808 */ /* 0x002fe40000800000 */
[----:B------:R-:W-:Y:S01]  /*2620*/  ISETP.GT.AND P1, PT, R38, 0x19, PT ;  /* 0x000000192600780c */ /* 0x000fe20003f24270 */
[----:B------:R-:W-:Y:S03]  /*2630*/  SYNCS.ARRIVE.TRANS64.RED.A1T0 RZ, [UR6], RZ ;  /* 0x000000ffffff79a7 */ /* 0x000fe60008100406 */
[----:B------:R-:W-:Y:S01]  /*2640*/  FSEL R13, R13, -INF , P1 ;  /* 0xff8000000d0d7808 */ /* 0x000fe20000800000 */
[----:B------:R-:W1:Y:S01]  /*2650*/  MUFU.TANH R8, R30 ;  /* 0x0000001e00087308 */ /* 0x000e620000002400 */
[----:B---3--:R-:W-:-:S04]  /*2660*/  FSEL R43, R28, -INF , P6 ;  /* 0xff8000001c2b7808 */ /* 0x008fc80003000000 */
[----:B------:R-:W-:-:S03]  /*2670*/  FMNMX.FTZ R25, R43, R24, !PT ;  /* 0x000000182b197209 */ /* 0x000fc60007810000 */
[----:B------:R-:W-:Y:S08]  /*2680*/  MUFU.TANH R37, R37 ;  /* 0x0000002500257308 */ /* 0x000ff00000002400 */
[----:B------:R3:W-:Y:S01]  /*2690*/  MUFU.TANH R20, R46 ;  /* 0x0000002e00147308 */ /* 0x0007e20000002400 */
[----:B-1----:R-:W-:Y:S02]  /*26a0*/  FSEL R8, R8, -INF , P6 ;  /* 0xff80000008087808 */ /* 0x002fe40003000000 */
[----:B------:R-:W-:-:S04]  /*26b0*/  ISETP.GT.AND P6, PT, R38, 0x20, PT ;  /* 0x000000202600780c */ /* 0x000fc80003fc4270 */
        /* <DEDUP_REMOVED lines=20> */
[----:B------:R-:W3:Y:S08]  /*2800*/  MUFU.TANH R44, R44 ;  /* 0x0000002c002c7308 */ /* 0x000ef00000002400 */
[----:B------:R4:W-:Y:S01]  /*2810*/  MUFU.TANH R27, R55 ;  /* 0x00000037001b7308 */ /* 0x0009e20000002400 */
[----:B-1----:R-:W-:Y:S02]  /*2820*/  FSEL R11, R11, -INF , P3 ;  /* 0xff8000000b0b7808 */ /* 0x002fe40001800000 */
[----:B------:R-:W-:-:S04]  /*2830*/  ISETP.GT.AND P3, PT, R38, 0x29, PT ;  /* 0x000000292600780c */ /* 0x000fc80003f64270 */
[----:B------:R-:W-:Y:S01]  /*2840*/  FSEL R21, R21, -INF , P3 ;  /* 0xff80000015157808 */ /* 0x000fe20001800000 */
[----:B------:R-:W-:Y:S01]  /*2850*/  MUFU.TANH R45, R45 ;  /* 0x0000002d002d7308 */ /* 0x000fe20000002400 */
[----:B----4-:R-:W-:Y:S02]  /*2860*/  FSEL R55, R36, -INF , P2 ;  /* 0xff80000024377808 */ /* 0x010fe40001000000 */
[----:B---3--:R-:W-:Y:S02]  /*2870*/  FSEL R44, R44, -INF , P4 ;  /* 0xff8000002c2c7808 */ /* 0x008fe40002000000 */
[----:B------:R-:W-:Y:S02]  /*2880*/  FMNMX.FTZ R25, R55, R24, !PT ;  /* 0x0000001837197209 */ /* 0x000fe40007810000 */
[C---:B------:R-:W-:Y:S01]  /*2890*/  ISETP.GT.AND P2, PT, R38.reuse, 0x30, PT ;  /* 0x000000302600780c */ /* 0x040fe20003f44270 */
[----:B------:R1:W-:Y:S01]  /*28a0*/  MUFU.TANH R30, R62 ;  /* 0x0000003e001e7308 */ /* 0x0003e20000002400 */
[----:B------:R-:W-:-:S07]  /*28b0*/  ISETP.GT.AND P4, PT, R38, 0x40, PT ;  /* 0x000000402600780c */ /* 0x000fce0003f84270 */
[----:B------:R-:W3:Y:S01]  /*28c0*/  MUFU.TANH R48, R48 ;  /* 0x0000003000307308 */ /* 0x000ee20000002400 */
[----:B-1----:R-:W-:Y:S02]  /*28d0*/  FSEL R62, R37, -INF , P1 ;  /* 0xff800000253e7808 */ /* 0x002fe40000800000 */
[----:B------:R-:W-:Y:S02]  /*28e0*/  ISETP.GT.AND P1, PT, R38, 0x31, PT ;  /* 0x000000312600780c */ /* 0x000fe40003f24270 */
[----:B------:R-:W-:-:S03]  /*28f0*/  FMNMX.FTZ R24, R62, R25, !PT ;  /* 0x000000193e187209 */ /* 0x000fc60007810000 */
[----:B------:R1:W-:Y:S08]  /*2900*/  MUFU.TANH R31, R63 ;  /* 0x0000003f001f7308 */ /* 0x0003f00000002400 */
[----:B------:R-:W4:Y:S01]  /*2910*/  MUFU.TANH R49, R49 ;  /* 0x0000003100317308 */ /* 0x000f220000002400 */
[----:B-1----:R-:W-:Y:S02]  /*2920*/  FSEL R63, R40, -INF , P6 ;  /* 0xff800000283f7808 */ /* 0x002fe40003000000 */
[----:B---3--:R-:W-:-:S02]  /*2930*/  FSEL R48, R48, -INF , P2 ;  /* 0xff80000030307808 */ /* 0x008fc40001000000 */
[----:B------:R-:W-:Y:S02]  /*2940*/  FMNMX.FTZ R25, R63, R24, !PT ;  /* 0x000000183f197209 */ /* 0x000fe40007810000 */
[----:B------:R-:W-:Y:S01]  /*2950*/  ISETP.GT.AND P6, PT, R38, 0x38, PT ;  /* 0x000000382600780c */ /* 0x000fe20003fc4270 */
[----:B------:R1:W-:Y:S03]  /*2960*/  MUFU.TANH R34, R70 ;  /* 0x0000004600227308 */ /* 0x0003e60000002400 */
[----:B------:R-:W-:-:S05]  /*2970*/  FSEL R26, R26, -INF , P6 ;  /* 0xff8000001a1a7808 */ /* 0x000fca0003000000 */
[----:B------:R-:W3:Y:S01]  /*2980*/  MUFU.TANH R52, R52 ;  /* 0x0000003400347308 */ /* 0x000ee20000002400 */
[----:B-1----:R-:W-:Y:S02]  /*2990*/  FSEL R70, R41, -INF , P5 ;  /* 0xff80000029467808 */ /* 0x002fe40002800000 */
[----:B----4-:R-:W-:Y:S02]  /*29a0*/  FSEL R49, R49, -INF , P1 ;  /* 0xff80000031317808 */ /* 0x010fe40000800000 */
[----:B------:R-:W-:Y:S02]  /*29b0*/  FMNMX.FTZ R25, R70, R25, !PT ;  /* 0x0000001946197209 */ /* 0x000fe40007810000 */
[----:B------:R-:W-:Y:S01]  /*29c0*/  ISETP.GT.AND P5, PT, R38, 0x39, PT ;  /* 0x000000392600780c */ /* 0x000fe20003fa4270 */
[----:B------:R-:W1:Y:S01]  /*29d0*/  MUFU.TANH R53, R53 ;  /* 0x0000003500357308 */ /* 0x000e620000002400 */
[----:B------:R-:W-:Y:S02]  /*29e0*/  FMNMX.FTZ R24, R44, R25, !PT ;  /* 0x000000192c187209 */ /* 0x000fe40007810000 */
[----:B------:R-:W-:-:S05]  /*29f0*/  FSEL R27, R27, -INF , P5 ;  /* 0xff8000001b1b7808 */ /* 0x000fca0002800000 */
[----:B------:R4:W-:Y:S01]  /*2a00*/  MUFU.TANH R35, R71 ;  /* 0x0000004700237308 */ /* 0x0009e20000002400 */
[----:B---3--:R-:W-:Y:S02]  /*2a10*/  FSEL R52, R52, -INF , P6 ;  /* 0xff80000034347808 */ /* 0x008fe40003000000 */
[----:B------:R-:W-:-:S05]  /*2a20*/  ISETP.GT.AND P6, PT, R38, 0x50, PT ;  /* 0x000000502600780c */ /* 0x000fca0003fc4270 */
[----:B------:R-:W3:Y:S01]  /*2a30*/  MUFU.TANH R56, R56 ;  /* 0x0000003800387308 */ /* 0x000ee20000002400 */
[----:B----4-:R-:W-:Y:S01]  /*2a40*/  FSEL R71, R45, -INF , P3 ;  /* 0xff8000002d477808 */ /* 0x010fe20001800000 */
[----:B------:R-:W-:Y:S01]  /*2a50*/  IMAD.U32 R45, RZ, RZ, UR10 ;  /* 0x0000000aff2d7e24 */ /* 0x000fe2000f8e00ff */
[----:B-1----:R-:W-:Y:S02]  /*2a60*/  FSEL R53, R53, -INF , P5 ;  /* 0xff80000035357808 */ /* 0x002fe40002800000 */
[----:B------:R-:W-:Y:S02]  /*2a70*/  FMNMX.FTZ R25, R71, R24, !PT ;  /* 0x0000001847197209 */ /* 0x000fe40007810000 */
[----:B------:R-:W-:Y:S01]  /*2a80*/  ISETP.GT.AND P3, PT, R38, 0x41, PT ;  /* 0x000000412600780c */ /* 0x000fe20003f64270 */
[----:B------:R-:W1:Y:S01]  /*2a90*/  MUFU.TANH R50, R50 ;  /* 0x0000003200327308 */ /* 0x000e620000002400 */
[----:B------:R-:W-:Y:S02]  /*2aa0*/  FMNMX.FTZ R24, R48, R25, !PT ;  /* 0x0000001930187209 */ /* 0x000fe40007810000 */
[----:B------:R-:W-:-:S02]  /*2ab0*/  ISETP.GT.AND P5, PT, R38, 0x51, PT ;  /* 0x000000512600780c */ /* 0x000fc40003fa4270 */
[----:B------:R-:W-:-:S03]  /*2ac0*/  FMNMX.FTZ R25, R49, R24, !PT ;  /* 0x0000001831197209 */ /* 0x000fc60007810000 */
[----:B------:R-:W4:Y:S01]  /*2ad0*/  MUFU.TANH R57, R57 ;  /* 0x0000003900397308 */ /* 0x000f220000002400 */
[----:B------:R-:W-:Y:S02]  /*2ae0*/  FMNMX.FTZ R24, R52, R25, !PT ;  /* 0x0000001934187209 */ /* 0x000fe40007810000 */
[----:B---3--:R-:W-:Y:S02]  /*2af0*/  FSEL R56, R56, -INF , P4 ;  /* 0xff80000038387808 */ /* 0x008fe40002000000 */
[----:B------:R-:W-:-:S03]  /*2b00*/  FMNMX.FTZ R25, R53, R24, !PT ;  /* 0x0000001835197209 */ /* 0x000fc60007810000 */
[----:B------:R-:W3:Y:S01]  /*2b10*/  MUFU.TANH R51, R51 ;  /* 0x0000003300337308 */ /* 0x000ee20000002400 */
[----:B-1----:R-:W-:Y:S02]  /*2b20*/  FSEL R24, R50, -INF , P2 ;  /* 0xff80000032187808 */ /* 0x002fe40001000000 */
[----:B------:R-:W-:Y:S02]  /*2b30*/  ISETP.GT.AND P2, PT, R38, 0x48, PT ;  /* 0x000000482600780c */ /* 0x000fe40003f44270 */
[----:B------:R-:W-:Y:S02]  /*2b40*/  FMNMX.FTZ R28, R56, R25, !PT ;  /* 0x00000019381c7209 */ /* 0x000fe40007810000 */
[----:B------:R-:W-:Y:S01]  /*2b50*/  FSEL R30, R30, -INF , P2 ;  /* 0xff8000001e1e7808 */ /* 0x000fe20001000000 */
[----:B------:R-:W1:Y:S01]  /*2b60*/  MUFU.TANH R60, R60 ;  /* 0x0000003c003c7308 */ /* 0x000e620000002400 */
[----:B----4-:R-:W-:-:S04]  /*2b70*/  FSEL R57, R57, -INF , P3 ;  /* 0xff80000039397808 */ /* 0x010fc80001800000 */
[----:B------:R-:W-:-:S03]  /*2b80*/  FMNMX.FTZ R29, R57, R28, !PT ;  /* 0x0000001c391d7209 */ /* 0x000fc60007810000 */
[----:B------:R-:W4:Y:S01]  /*2b90*/  MUFU.TANH R61, R61 ;  /* 0x0000003d003d7308 */ /* 0x000f220000002400 */
[----:B---3--:R-:W-:Y:S02]  /*2ba0*/  FSEL R25, R51, -INF , P1 ;  /* 0xff80000033197808 */ /* 0x008fe40000800000 */
[----:B------:R-:W-:-:S04]  /*2bb0*/  ISETP.GT.AND P1, PT, R38, 0x49, PT ;  /* 0x000000492600780c */ /* 0x000fc80003f24270 */
[----:B------:R-:W-:Y:S01]  /*2bc0*/  FSEL R31, R31, -INF , P1 ;  /* 0xff8000001f1f7808 */ /* 0x000fe20000800000 */
[----:B------:R-:W3:Y:S01]  /*2bd0*/  MUFU.TANH R64, R64 ;  /* 0x0000004000407308 */ /* 0x000ee20000002400 */
[----:B-1----:R-:W-:Y:S02]  /*2be0*/  FSEL R60, R60, -INF , P2 ;  /* 0xff8000003c3c7808 */ /* 0x002fe40001000000 */
[----:B------:R-:W-:Y:S02]  /*2bf0*/  ISETP.GT.AND P2, PT, R38, 0x60, PT ;  /* 0x000000602600780c */ /* 0x000fe40003f44270 */
[----:B------:R-:W-:-:S03]  /*2c00*/  FMNMX.FTZ R28, R60, R29, !PT ;  /* 0x0000001d3c1c7209 */ /* 0x000fc60007810000 */
[----:B------:R-:W1:Y:S01]  /*2c10*/  MUFU.TANH R58, R58 ;  /* 0x0000003a003a7308 */ /* 0x000e620000002400 */
[----:B----4-:R-:W-:Y:S02]  /*2c20*/  FSEL R61, R61, -INF , P1 ;  /* 0xff8000003d3d7808 */ /* 0x010fe40000800000 */
[----:B------:R-:W-:Y:S02]  /*2c30*/  ISETP.GT.AND P1, PT, R38, 0x61, PT ;  /* 0x000000612600780c */ /* 0x000fe40003f24270 */
[----:B------:R-:W-:-:S03]  /*2c40*/  FMNMX.FTZ R29, R61, R28, !PT ;  /* 0x0000001c3d1d7209 */ /* 0x000fc60007810000 */
[----:B------:R-:W4:Y:S01]  /*2c50*/  MUFU.TANH R65, R65 ;  /* 0x0000004100417308 */ /* 0x000f220000002400 */
[----:B---3--:R-:W-:-:S04]  /*2c60*/  FSEL R64, R64, -INF , P6 ;  /* 0xff80000040407808 */ /* 0x008fc80003000000 */
[----:B------:R-:W-:-:S03]  /*2c70*/  FMNMX.FTZ R32, R64, R29, !PT ;  /* 0x0000001d40207209 */ /* 0x000fc60007810000 */
[----:B------:R-:W3:Y:S01]  /*2c80*/  MUFU.TANH R59, R59 ;  /* 0x0000003b003b7308 */ /* 0x000ee20000002400 */
[----:B-1----:R-:W-:Y:S02]  /*2c90*/  FSEL R28, R58, -INF , P4 ;  /* 0xff8000003a1c7808 */ /* 0x002fe40002000000 */
[----:B------:R-:W-:-:S04]  /*2ca0*/  ISETP.GT.AND P4, PT, R38, 0x58, PT ;  /* 0x000000582600780c */ /* 0x000fc80003f84270 */
        /* <DEDUP_REMOVED lines=21> */
[----:B------:R-:W-:-:S05]  /*2e00*/  ISETP.GT.AND P6, PT, R38, 0x68, PT ;  /* 0x000000682600780c */ /* 0x000fca0003fc4270 */
[----:B------:R-:W1:Y:S01]  /*2e10*/  MUFU.TANH R76, R76 ;  /* 0x0000004c004c7308 */ /* 0x000e620000002400 */
[----:B----4-:R-:W-:-:S04]  /*2e20*/  FSEL R73, R73, -INF , P1 ;  /* 0xff80000049497808 */ /* 0x010fc80000800000 */
[----:B------:R-:W-:-:S03]  /*2e30*/  FMNMX.FTZ R37, R73, R36, !PT ;  /* 0x0000002449257209 */ /* 0x000fc60007810000 */
[----:B------:R-:W4:Y:S01]  /*2e40*/  MUFU.TANH R77, R77 ;  /* 0x0000004d004d7308 */ /* 0x000f220000002400 */
[----:B---3--:R-:W-:Y:S02]  /*2e50*/  FSEL R33, R67, -INF , P5 ;  /* 0xff80000043217808 */ /* 0x008fe40002800000 */
[----:B------:R-:W-:-:S05]  /*2e60*/  ISETP.GT.AND P5, PT, R38, 0x69, PT ;  /* 0x000000692600780c */ /* 0x000fca0003fa4270 */
[----:B------:R-:W3:Y:S01]  /*2e70*/  MUFU.TANH R80, R80 ;  /* 0x0000005000507308 */ /* 0x000ee20000002400 */
[----:B-1----:R-:W-:-:S04]  /*2e80*/  FSEL R76, R76, -INF , P6 ;  /* 0xff8000004c4c7808 */ /* 0x002fc80003000000 */
[----:B------:R-:W-:-:S03]  /*2e90*/  FMNMX.FTZ R36, R76, R37, !PT ;  /* 0x000000254c247209 */ /* 0x000fc60007810000 */
[----:B------:R-:W1:Y:S01]  /*2ea0*/  MUFU.TANH R74, R74 ;  /* 0x0000004a004a7308 */ /* 0x000e620000002400 */
[----:B----4-:R-:W-:-:S04]  /*2eb0*/  FSEL R77, R77, -INF , P5 ;  /* 0xff8000004d4d7808 */ /* 0x010fc80002800000 */
        /* <DEDUP_REMOVED lines=20> */
[----:B---3--:R-:W-:Y:S01]  /*3000*/  FSEL R78, R78, -INF , P6 ;  /* 0xff8000004e4e7808 */ /* 0x008fe20003000000 */
[----:B------:R-:W3:Y:S06]  /*3010*/  SHFL.BFLY PT, R41, R38, 0x2, 0x1f ;  /* 0x0c401f0026297f89 */ /* 0x000eec00000e0000 */
[----:B------:R-:W5:Y:S01]  /*3020*/  MUFU.TANH R83, R83 ;  /* 0x0000005300537308 */ /* 0x000f620000002400 */
[----:B-1----:R-:W-:-:S07]  /*3030*/  FSEL R79, R79, -INF , P5 ;  /* 0xff8000004f4f7808 */ /* 0x002fce0002800000 */
[----:B------:R-:W1:Y:S01]  /*3040*/  MUFU.TANH R86, R86 ;  /* 0x0000005600567308 */ /* 0x000e620000002400 */
[----:B----4-:R-:W-:-:S07]  /*3050*/  FSEL R82, R82, -INF , P4 ;  /* 0xff80000052527808 */ /* 0x010fce0002000000 */
[----:B------:R-:W4:Y:S01]  /*3060*/  MUFU.TANH R87, R87 ;  /* 0x0000005700577308 */ /* 0x000f220000002400 */
[----:B-----5:R-:W-:Y:S02]  /*3070*/  FSEL R83, R83, -INF , P3 ;  /* 0xff80000053537808 */ /* 0x020fe40001800000 */
[----:B---3--:R-:W-:-:S05]  /*3080*/  FMNMX.FTZ R41, R38, R41, !PT ;  /* 0x0000002926297209 */ /* 0x008fca0007810000 */
[----:B------:R-:W3:Y:S01]  /*3090*/  SHFL.BFLY PT, R182, R41, 0x1, 0x1f ;  /* 0x0c201f0029b67f89 */ /* 0x000ee200000e0000 */
[----:B-1----:R-:W-:Y:S02]  /*30a0*/  FSEL R86, R86, -INF , P2 ;  /* 0xff80000056567808 */ /* 0x002fe40001000000 */
[----:B----4-:R-:W-:Y:S02]  /*30b0*/  FSEL R87, R87, -INF , P1 ;  /* 0xff80000057577808 */ /* 0x010fe40000800000 */
[----:B---3--:R-:W-:Y:S02]  /*30c0*/  FMNMX.FTZ R182, R41, R182, !PT ;  /* 0x000000b629b67209 */ /* 0x008fe40007810000 */
[----:B------:R-:W-:Y:S02]  /*30d0*/  FMNMX.FTZ R41, R4, R5, !PT ;  /* 0x0000000504297209 */ /* 0x000fe40007810000 */
        /* <DEDUP_REMOVED lines=15> */
[----:B------:R1:W-:Y:S01]  /*31d0*/  MUFU.EX2 R41, R46 ;  /* 0x0000002e00297308 */ /* 0x0003e20000000800 */
[----:B------:R-:W-:-:S01]  /*31e0*/  FFMA.FTZ R54, R54, UR10, -R58 ;  /* 0x0000000a36367c23 */ /* 0x000fc2000801083a */
[--C-:B------:R-:W-:Y:S01]  /*31f0*/  FFMA.FTZ R62, R62, UR10, -R58.reuse ;  /* 0x0000000a3e3e7c23 */ /* 0x100fe2000801083a */
[----:B------:R-:W-:Y:S01]  /*3200*/  FMNMX.FTZ R40, R12, R43, !PT ;  /* 0x0000002b0c287209 */ /* 0x000fe20007810000 */
[--C-:B------:R-:W-:Y:S01]  /*3210*/  FFMA.FTZ R156, R63, UR10, -R58.reuse ;  /* 0x0000000a3f9c7c23 */ /* 0x100fe2000801083a */
[----:B------:R-:W-:-:S01]  /*3220*/  FFMA.FTZ R70, R70, UR10, -R58 ;  /* 0x0000000a46467c23 */ /* 0x000fc2000801083a */
[--C-:B------:R-:W-:Y:S01]  /*3230*/  FFMA.FTZ R71, R71, UR10, -R58.reuse ;  /* 0x0000000a47477c23 */ /* 0x100fe2000801083a */
[----:B------:R-:W-:Y:S01]  /*3240*/  FMNMX.FTZ R45, R13, R40, !PT ;  /* 0x000000280d2d7209 */ /* 0x000fe20007810000 */
[--C-:B------:R-:W-:Y:S01]  /*3250*/  FFMA.FTZ R40, R55, UR10, -R58.reuse ;  /* 0x0000000a37287c23 */ /* 0x100fe2000801083a */
[----:B------:R-:W-:Y:S01]  /*3260*/  MUFU.EX2 R152, R152 ;  /* 0x0000009800987308 */ /* 0x000fe20000000800 */
[----:B------:R-:W-:-:S01]  /*3270*/  FFMA.FTZ R49, R49, UR10, -R58 ;  /* 0x0000000a31317c23 */ /* 0x000fc2000801083a */
[----:B------:R-:W-:Y:S01]  /*3280*/  FMNMX.FTZ R42, R14, R45, !PT ;  /* 0x0000002d0e2a7209 */ /* 0x000fe20007810000 */
[----:B------:R-:W-:-:S01]  /*3290*/  FFMA.FTZ R53, R53, UR10, -R58 ;  /* 0x0000000a35357c23 */ /* 0x000fc2000801083a */
[--C-:B------:R-:W-:Y:S01]  /*32a0*/  FFMA.FTZ R160, R56, UR10, -R58.reuse ;  /* 0x0000000a38a07c23 */ /* 0x100fe2000801083a */
[----:B------:R-:W-:-:S01]  /*32b0*/  FFMA.FTZ R63, R61, UR10, -R58 ;  /* 0x0000000a3d3f7c23 */ /* 0x000fc2000801083a */
[----:B------:R-:W-:Y:S01]  /*32c0*/  FMNMX.FTZ R45, R15, R42, !PT ;  /* 0x0000002a0f2d7209 */ /* 0x000fe20007810000 */
[----:B------:R-:W-:-:S01]  /*32d0*/  FFMA.FTZ R162, R64, UR10, -R58 ;  /* 0x0000000a40a27c23 */ /* 0x000fc2000801083a */
[----:B------:R-:W3:Y:S01]  /*32e0*/  MUFU.EX2 R39, R39 ;  /* 0x0000002700277308 */ /* 0x000ee20000000800 */
[----:B------:R-:W-:-:S01]  /*32f0*/  FFMA.FTZ R57, R65, UR10, -R58 ;  /* 0x0000000a41397c23 */ /* 0x000fc2000801083a */
[----:B------:R-:W-:Y:S01]  /*3300*/  FMNMX.FTZ R42, R20, R45, !PT ;  /* 0x0000002d142a7209 */ /* 0x000fe20007810000 */
[----:B------:R-:W-:-:S01]  /*3310*/  FFMA.FTZ R68, R68, UR10, -R58 ;  /* 0x0000000a44447c23 */ /* 0x000fc2000801083a */
[--C-:B------:R-:W-:Y:S01]  /*3320*/  FFMA.FTZ R69, R69, UR10, -R58.reuse ;  /* 0x0000000a45457c23 */ /* 0x100fe2000801083a */
[----:B------:R-:W-:-:S01]  /*3330*/  FFMA.FTZ R164, R72, UR10, -R58 ;  /* 0x0000000a48a47c23 */ /* 0x000fc2000801083a */
[----:B------:R-:W-:Y:S01]  /*3340*/  FMNMX.FTZ R47, R21, R42, !PT ;  /* 0x0000002a152f7209 */ /* 0x000fe20007810000 */
[----:B------:R-:W-:-:S01]  /*3350*/  FFMA.FTZ R76, R76, UR10, -R58 ;  /* 0x0000000a4c4c7c23 */ /* 0x000fc2000801083a */
[----:B------:R-:W4:Y:S01]  /*3360*/  MUFU.EX2 R38, R38 ;  /* 0x0000002600267308 */ /* 0x000f220000000800 */
[----:B------:R-:W-:-:S01]  /*3370*/  FFMA.FTZ R77, R77, UR10, -R58 ;  /* 0x0000000a4d4d7c23 */ /* 0x000fc2000801083a */
[----:B------:R-:W-:Y:S01]  /*3380*/  FMNMX.FTZ R42, R24, R47, !PT ;  /* 0x0000002f182a7209 */ /* 0x000fe20007810000 */
[----:B------:R-:W-:-:S01]  /*3390*/  FFMA.FTZ R166, R80, UR10, -R58 ;  /* 0x0000000a50a67c23 */ /* 0x000fc2000801083a */
[----:B------:R-:W-:-:S02]  /*33a0*/  FFMA.FTZ R61, R81, UR10, -R58 ;  /* 0x0000000a513d7c23 */ /* 0x000fc4000801083a */
[----:B------:R-:W-:Y:S02]  /*33b0*/  FMNMX.FTZ R47, R25, R42, !PT ;  /* 0x0000002a192f7209 */ /* 0x000fe40007810000 */
[----:B------:R-:W5:Y:S02]  /*33c0*/  MUFU.EX2 R154, R154 ;  /* 0x0000009a009a7308 */ /* 0x000f640000000800 */
[----:B------:R-:W-:-:S04]  /*33d0*/  FMNMX.FTZ R42, R26, R47, !PT ;  /* 0x0000002f1a2a7209 */ /* 0x000fc80007810000 */
[----:B------:R-:W-:Y:S01]  /*33e0*/  FMNMX.FTZ R51, R27, R42, !PT ;  /* 0x0000002a1b337209 */ /* 0x000fe20007810000 */
[----:B------:R-:W-:-:S01]  /*33f0*/  FFMA.FTZ R42, R44, UR10, -R58 ;  /* 0x0000000a2c2a7c23 */ /* 0x000fc2000801083a */
[----:B------:R-:W-:Y:S02]  /*3400*/  MUFU.EX2 R43, R54 ;  /* 0x00000036002b7308 */ /* 0x000fe40000000800 */
[----:B------:R-:W-:-:S04]  /*3410*/  FMNMX.FTZ R44, R28, R51, !PT ;  /* 0x000000331c2c7209 */ /* 0x000fc80007810000 */
[----:B------:R-:W-:Y:S02]  /*3420*/  FMNMX.FTZ R51, R29, R44, !PT ;  /* 0x0000002c1d337209 */ /* 0x000fe40007810000 */
        /* <DEDUP_REMOVED lines=8> */
[----:B------:R-:W-:Y:S01]  /*34b0*/  FMNMX.FTZ R55, R35, R44, !PT ;  /* 0x0000002c23377209 */ /* 0x000fe20007810000 */
[----:B------:R-:W-:-:S01]  /*34c0*/  FFMA.FTZ R44, R52, UR10, -R58 ;  /* 0x0000000a342c7c23 */ /* 0x000fc2000801083a */
[----:B------:R-:W-:Y:S02]  /*34d0*/  MUFU.EX2 R47, R70 ;  /* 0x00000046002f7308 */ /* 0x000fe40000000800 */
[----:B-1----:R-:W-:-:S04]  /*34e0*/  FMNMX.FTZ R46, R36, R55, !PT ;  /* 0x00000037242e7209 */ /* 0x002fc80007810000 */
        /* <DEDUP_REMOVED lines=11> */
[----:B------:R1:W-:Y:S03]  /*35a0*/  MUFU.EX2 R55, R50 ;  /* 0x0000003200377308 */ /* 0x0003e60000000800 */
[----:B------:R-:W1:Y:S05]  /*35b0*/  SHFL.BFLY PT, R59, R48, 0x2, 0x1f ;  /* 0x0c401f00303b7f89 */ /* 0x000e6a00000e0000 */
[----:B------:R-:W-:Y:S08]  /*35c0*/  MUFU.EX2 R49, R49 ;  /* 0x0000003100317308 */ /* 0x000ff00000000800 */
[----:B------:R-:W-:Y:S08]  /*35d0*/  MUFU.EX2 R44, R44 ;  /* 0x0000002c002c7308 */ /* 0x000ff00000000800 */
[----:B------:R-:W-:Y:S01]  /*35e0*/  MUFU.EX2 R53, R53 ;  /* 0x0000003500357308 */ /* 0x000fe20000000800 */
[----:B-1----:R-:W-:Y:S01]  /*35f0*/  FMNMX.FTZ R50, R48, R59, !PT ;  /* 0x0000003b30327209 */ /* 0x002fe20007810000 */
[----:B------:R-:W-:-:S02]  /*3600*/  IMAD.U32 R48, RZ, RZ, UR10 ;  /* 0x0000000aff307e24 */ /* 0x000fc4000f8e00ff */
[----:B------:R-:W-:-:S02]  /*3610*/  FFMA.FTZ R59, R73, UR10, -R58 ;  /* 0x0000000a493b7c23 */ /* 0x000fc4000801083a */
[----:B------:R-:W1:Y:S02]  /*3620*/  SHFL.BFLY PT, R171, R50, 0x1, 0x1f ;  /* 0x0c201f0032ab7f89 */ /* 0x000e6400000e0000 */
[----:B------:R-:W-:Y:S08]  /*3630*/  MUFU.EX2 R160, R160 ;  /* 0x000000a000a07308 */ /* 0x000ff00000000800 */
[----:B------:R-:W-:Y:S08]  /*3640*/  MUFU.EX2 R46, R46 ;  /* 0x0000002e002e7308 */ /* 0x000ff00000000800 */
[----:B------:R-:W-:Y:S01]  /*3650*/  MUFU.EX2 R63, R63 ;  /* 0x0000003f003f7308 */ /* 0x000fe20000000800 */
[----:B-1----:R-:W-:-:S07]  /*3660*/  FMNMX.FTZ R171, R50, R171, !PT ;  /* 0x000000ab32ab7209 */ /* 0x002fce0007810000 */
        /* <DEDUP_REMOVED lines=15> */
[----:B---3--:R-:W-:Y:S01]  /*3760*/  FADD.FTZ R5, R152, R39 ;  /* 0x0000002798057221 */ /* 0x008fe20000010000 */
[----:B------:R-:W-:-:S01]  /*3770*/  FFMA.FTZ R13, R13, UR10, -R52 ;  /* 0x0000000a0d0d7c23 */ /* 0x000fc20008010834 */
[--C-:B------:R-:W-:Y:S01]  /*3780*/  FFMA.FTZ R14, R14, UR10, -R52.reuse ;  /* 0x0000000a0e0e7c23 */ /* 0x100fe20008010834 */
[----:B------:R-:W-:-:S01]  /*3790*/  FFMA.FTZ R15, R15, UR10, -R52 ;  /* 0x0000000a0f0f7c23 */ /* 0x000fc20008010834 */
[----:B----4-:R-:W-:Y:S01]  /*37a0*/  FADD.FTZ R4, R38, R5 ;  /* 0x0000000526047221 */ /* 0x010fe20000010000 */
[----:B------:R-:W-:-:S01]  /*37b0*/  FFMA.FTZ R20, R20, UR10, -R52 ;  /* 0x0000000a14147c23 */ /* 0x000fc20008010834 */
[----:B------:R-:W1:Y:S01]  /*37c0*/  MUFU.EX2 R48, R48 ;  /* 0x0000003000307308 */ /* 0x000e620000000800 */
[----:B------:R-:W-:-:S01]  /*37d0*/  FFMA.FTZ R21, R21, UR10, -R52 ;  /* 0x0000000a15157c23 */ /* 0x000fc20008010834 */
[----:B------:R-:W-:Y:S01]  /*37e0*/  FADD.FTZ R5, R41, R4 ;  /* 0x0000000429057221 */ /* 0x000fe20000010000 */
[----:B------:R-:W-:-:S01]  /*37f0*/  FFMA.FTZ R24, R24, UR10, -R52 ;  /* 0x0000000a18187c23 */ /* 0x000fc20008010834 */
[--C-:B------:R-:W-:Y:S01]  /*3800*/  FFMA.FTZ R25, R25, UR10, -R52.reuse ;  /* 0x0000000a19197c23 */ /* 0x100fe20008010834 */
[----:B------:R-:W-:-:S01]  /*3810*/  FFMA.FTZ R26, R26, UR10, -R52 ;  /* 0x0000000a1a1a7c23 */ /* 0x000fc20008010834 */
[----:B-----5:R-:W-:Y:S01]  /*3820*/  FADD.FTZ R4, R154, R5 ;  /* 0x000000059a047221 */ /* 0x020fe20000010000 */
[----:B------:R-:W-:-:S01]  /*3830*/  FFMA.FTZ R27, R27, UR10, -R52 ;  /* 0x0000000a1b1b7c23 */ /* 0x000fc20008010834 */
[----:B------:R-:W3:Y:S01]  /*3840*/  MUFU.EX2 R8, R8 ;  /* 0x0000000800087308 */ /* 0x000ee20000000800 */
[----:B------:R-:W-:-:S01]  /*3850*/  FFMA.FTZ R28, R28, UR10, -R52 ;  /* 0x0000000a1c1c7c23 */ /* 0x000fc20008010834 */
[--C-:B------:R-:W-:Y:S01]  /*3860*/  FFMA.FTZ R29, R29, UR10, -R52.reuse ;  /* 0x0000000a1d1d7c23 */ /* 0x100fe20008010834 */
[----:B------:R-:W-:-:S01]  /*3870*/  FFMA.FTZ R30, R30, UR10, -R52 ;  /* 0x0000000a1e1e7c23 */ /* 0x000fc20008010834 */
[--C-:B------:R-:W-:Y:S01]  /*3880*/  FFMA.FTZ R31, R31, UR10, -R52.reuse ;  /* 0x0000000a1f1f7c23 */ /* 0x100fe20008010834 */
[----:B------:R-:W-:-:S01]  /*3890*/  FFMA.FTZ R32, R32, UR10, -R52 ;  /* 0x0000000a20207c23 */ /* 0x000fc20008010834 */
[--C-:B------:R-:W-:Y:S01]  /*38a0*/  FFMA.FTZ R33, R33, UR10, -R52.reuse ;  /* 0x0000000a21217c23 */ /* 0x100fe20008010834 */
[----:B------:R-:W-:-:S01]  /*38b0*/  FFMA.FTZ R34, R34, UR10, -R52 ;  /* 0x0000000a22227c23 */ /* 0x000fc20008010834 */
[----:B------:R-:W4:Y:S01]  /*38c0*/  MUFU.EX2 R9, R9 ;  /* 0x0000000900097308 */ /* 0x000f220000000800 */
[----:B------:R-:W-:-:S01]  /*38d0*/  FFMA.FTZ R35, R35, UR10, -R52 ;  /* 0x0000000a23237c23 */ /* 0x000fc20008010834 */
[--C-:B------:R-:W-:Y:S01]  /*38e0*/  FFMA.FTZ R36, R36, UR10, -R52.reuse ;  /* 0x0000000a24247c23 */ /* 0x100fe20008010834 */
[----:B------:R-:W-:-:S01]  /*38f0*/  FFMA.FTZ R37, R37, UR10, -R52 ;  /* 0x0000000a25257c23 */ /* 0x000fc20008010834 */
[----:B------:R-:W-:Y:S01]  /*3900*/  F2FP.SATFINITE.E4M3.F32.PACK_AB_MERGE_C R41, R41, R38, RZ ;  /* 0x000000262929723e */ /* 0x000fe200048070ff */
[----:B------:R-:W-:-:S01]  /*3910*/  FFMA.FTZ R78, R78, UR10, -R52 ;  /* 0x0000000a4e4e7c23 */ /* 0x000fc20008010834 */
[--C-:B------:R-:W-:Y:S01]  /*3920*/  FFMA.FTZ R79, R79, UR10, -R52.reuse ;  /* 0x0000000a4f4f7c23 */ /* 0x100fe20008010834 */
[----:B------:R-:W-:-:S01]  /*3930*/  FFMA.FTZ R82, R82, UR10, -R52 ;  /* 0x0000000a52527c23 */ /* 0x000fc20008010834 */
[----:B------:R-:W5:Y:S01]  /*3940*/  MUFU.EX2 R155, R155 ;  /* 0x0000009b009b7308 */ /* 0x000f620000000800 */
[----:B------:R-:W-:-:S01]  /*3950*/  FFMA.FTZ R83, R83, UR10, -R52 ;  /* 0x0000000a53537c23 */ /* 0x000fc20008010834 */
[--C-:B------:R-:W-:Y:S01]  /*3960*/  FFMA.FTZ R86, R86, UR10, -R52.reuse ;  /* 0x0000000a56567c23 */ /* 0x100fe20008010834 */
[----:B------:R-:W-:-:S01]  /*3970*/  FFMA.FTZ R52, R87, UR10, -R52 ;  /* 0x0000000a57347c23 */ /* 0x000fc20008010834 */
[----:B------:R-:W-:-:S04]  /*3980*/  F2FP.SATFINITE.E4M3.F32.PACK_AB_MERGE_C R152, R39, R152, R41 ;  /* 0x000000982798723e */ /* 0x000fc80004807029 */
[----:B------:R1:W0:Y:S08]  /*3990*/  MUFU.EX2 R10, R11 ;  /* 0x0000000b000a7308 */ /* 0x0002300000000800 */
[----:B------:R-:W2:Y:S01]  /*39a0*/  MUFU.EX2 R12, R12 ;  /* 0x0000000c000c7308 */ /* 0x000ea20000000800 */
[----:B-1----:R-:W-:-:S04]  /*39b0*/  FADD.FTZ R11, R153, R48 ;  /* 0x00000030990b7221 */ /* 0x002fc80000010000 */
[----:B---3--:R-:W-:Y:S01]  /*39c0*/  FADD.FTZ R54, R8, R11 ;  /* 0x0000000b08367221 */ /* 0x008fe20000010000 */
[----:B------:R-:W-:-:S02]  /*39d0*/  FADD.FTZ R11, R43, R4 ;  /* 0x000000042b0b7221 */ /* 0x000fc40000010000 */
[----:B------:R-:W1:Y:S01]  /*39e0*/  MUFU.EX2 R13, R13 ;  /* 0x0000000d000d7308 */ /* 0x000e620000000800 */
[----:B----4-:R-:W-:-:S01]  /*39f0*/  FADD.FTZ R54, R9, R54 ;  /* 0x0000003609367221 */ /* 0x010fc20000010000 */
[----:B------:R-:W-:Y:S01]  /*3a00*/  FADD.FTZ R4, R40, R11 ;  /* 0x0000000b28047221 */ /* 0x000fe20000010000 */
[----:B------:R-:W-:Y:S02]  /*3a10*/  F2FP.SATFINITE.E4M3.F32.PACK_AB_MERGE_C R40, R45, R40, RZ ;  /* 0x000000282d28723e */ /* 0x000fe400048070ff */
[----:B-----5:R-:W-:Y:S02]  /*3a20*/  FADD.FTZ R5, R155, R54 ;  /* 0x000000369b057221 */ /* 0x020fe40000010000 */
[----:B------:R-:W-:Y:S01]  /*3a30*/  F2FP.SATFINITE.E4M3.F32.PACK_AB_MERGE_C R154, R43, R154, R40 ;  /* 0x0000009a2b9a723e */ /* 0x000fe20004807028 */
[----:B------:R-:W3:Y:S01]  /*3a40*/  MUFU.EX2 R14, R14 ;  /* 0x0000000e000e7308 */ /* 0x000ee20000000800 */
[----:B0-----:R-:W-:-:S04]  /*3a50*/  FADD.FTZ R5, R10, R5 ;  /* 0x000000050a057221 */ /* 0x001fc80000010000 */
[----:B--2---:R-:W-:Y:S01]  /*3a60*/  FADD.FTZ R54, R12, R5 ;  /* 0x000000050c367221 */ /* 0x004fe20000010000 */
[----:B------:R-:W-:-:S02]  /*3a70*/  FADD.FTZ R5, R45, R4 ;  /* 0x000000042d057221 */ /* 0x000fc40000010000 */
[----:B------:R-:W0:Y:S01]  /*3a80*/  MUFU.EX2 R15, R15 ;  /* 0x0000000f000f7308 */ /* 0x000e220000000800 */
[----:B-1----:R-:W-:-:S01]  /*3a90*/  FADD.FTZ R11, R13, R54 ;  /* 0x000000360d0b7221 */ /* 0x002fc20000010000 */
[----:B------:R-:W-:Y:S01]  /*3aa0*/  FADD.FTZ R4, R156, R5 ;  /* 0x000000059c047221 */ /* 0x000fe20000010000 */
[----:B------:R-:W-:-:S03]  /*3ab0*/  F2FP.SATFINITE.E4M3.F32.PACK_AB_MERGE_C R12, R13, R12, RZ ;  /* 0x0000000c0d0c723e */ /* 0x000fc600048070ff */
[----:B------:R-:W-:Y:S01]  /*3ac0*/  FADD.FTZ R5, R47, R4 ;  /* 0x000000042f057221 */ /* 0x000fe20000010000 */
[----:B------:R-:W-:Y:S01]  /*3ad0*/  F2FP.SATFINITE.E4M3.F32.PACK_AB_MERGE_C R155, R10, R155, R12 ;  /* 0x0000009b0a9b723e */ /* 0x000fe2000480700c */
[----:B------:R-:W1:Y:S01]  /*3ae0*/  MUFU.EX2 R20, R20 ;  /* 0x0000001400147308 */ /* 0x000e620000000800 */
[----:B---3--:R-:W-:-:S01]  /*3af0*/  FADD.FTZ R54, R14, R11 ;  /* 0x0000000b0e367221 */ /* 0x008fc20000010000 */
[----:B------:R-:W-:Y:S01]  /*3b00*/  FADD.FTZ R4, R42, R5 ;  /* 0x000000052a047221 */ /* 0x000fe20000010000 */
[----:B------:R-:W-:-:S03]  /*3b10*/  F2FP.SATFINITE.E4M3.F32.PACK_AB_MERGE_C R42, R51, R42, RZ ;  /* 0x0000002a332a723e */ /* 0x000fc600048070ff */
[----:B------:R-:W-:Y:S01]  /*3b20*/  FADD.FTZ R5, R51, R4 ;  /* 0x0000000433057221 */ /* 0x000fe20000010000 */
[----:B------:R-:W-:Y:S01]  /*3b30*/  F2FP.SATFINITE.E4M3.F32.PACK_AB_MERGE_C R156, R47, R156, R42 ;  /* 0x0000009c2f9c723e */ /* 0x000fe2000480702a */
[----:B------:R-:W2:Y:S01]  /*3b40*/  MUFU.EX2 R21, R21 ;  /* 0x0000001500157308 */ /* 0x000ea20000000800 */
[----:B0-----:R-:W-:-:S01]  /*3b50*/  FADD.FTZ R11, R15, R54 ;  /* 0x000000360f0b7221 */ /* 0x001fc20000010000 */
[----:B------:R-:W-:-:S04]  /*3b60*/  FADD.FTZ R4, R158, R5 ;  /* 0x000000059e047221 */ /* 0x000fc80000010000 */
[----:B------:R-:W-:Y:S02]  /*3b70*/  FADD.FTZ R5, R49, R4 ;  /* 0x0000000431057221 */ /* 0x000fe40000010000 */
[----:B------:R-:W0:Y:S01]  /*3b80*/  MUFU.EX2 R24, R24 ;  /* 0x0000001800187308 */ /* 0x000e220000000800 */
[----:B-1----:R-:W-:-:S01]  /*3b90*/  FADD.FTZ R54, R20, R11 ;  /* 0x0000000b14367221 */ /* 0x002fc20000010000 */
[----:B------:R-:W-:Y:S01]  /*3ba0*/  FADD.FTZ R4, R44, R5 ;  /* 0x000000052c047221 */ /* 0x000fe20000010000 */
[----:B------:R-:W-:-:S03]  /*3bb0*/  F2FP.SATFINITE.E4M3.F32.PACK_AB_MERGE_C R44, R53, R44, RZ ;  /* 0x0000002c352c723e */ /* 0x000fc600048070ff */
[----:B------:R-:W-:Y:S01]  /*3bc0*/  FADD.FTZ R5, R53, R4 ;  /* 0x0000000435057221 */ /* 0x000fe20000010000 */
[----:B------:R-:W-:Y:S01]  /*3bd0*/  F2FP.SATFINITE.E4M3.F32.PACK_AB_MERGE_C R158, R49, R158, R44 ;  /* 0x0000009e319e723e */ /* 0x000fe2000480702c */
[----:B------:R-:W1:Y:S01]  /*3be0*/  MUFU.EX2 R25, R25 ;  /* 0x0000001900197308 */ /* 0x000e620000000800 */
[----:B--2---:R-:W-:-:S01]  /*3bf0*/  FADD.FTZ R11, R21, R54 ;  /* 0x00000036150b7221 */ /* 0x004fc20000010000 */
[----:B------:R-:W-:Y:S01]  /*3c00*/  FADD.FTZ R4, R160, R5 ;  /* 0x00000005a0047221 */ /* 0x000fe20000010000 */
[----:B------:R-:W-:-:S03]  /*3c10*/  F2FP.SATFINITE.E4M3.F32.PACK_AB_MERGE_C R20, R21, R20, RZ ;  /* 0x000000141514723e */ /* 0x000fc600048070ff */
[----:B------:R-:W-:Y:S01]  /*3c20*/  FADD.FTZ R5, R55, R4 ;  /* 0x0000000437057221 */ /* 0x000fe20000010000 */
[----:B------:R-:W-:Y:S01]  /*3c30*/  F2FP.SATFINITE.E4M3.F32.PACK_AB_MERGE_C R157, R15, R14, R20 ;  /* 0x0000000e0f9d723e */ /* 0x000fe20004807014 */
[----:B------:R-:W2:Y:S01]  /*3c40*/  MUFU.EX2 R26, R26 ;  /* 0x0000001a001a7308 */ /* 0x000ea20000000800 */
[----:B0-----:R-:W-:-:S01]  /*3c50*/  FADD.FTZ R54, R24, R11 ;  /* 0x0000000b18367221 */ /* 0x001fc20000010000 */
[----:B------:R-:W-:Y:S01]  /*3c60*/  FADD.FTZ R4, R46, R5 ;  /* 0x000000052e047221 */ /* 0x000fe20000010000 */
[----:B------:R-:W-:-:S03]  /*3c70*/  F2FP.SATFINITE.E4M3.F32.PACK_AB_MERGE_C R46, R63, R46, RZ ;  /* 0x0000002e3f2e723e */ /* 0x000fc600048070ff */
[----:B------:R-:W-:Y:S01]  /*3c80*/  FADD.FTZ R5, R63, R4 ;  /* 0x000000043f057221 */ /* 0x000fe20000010000 */
[----:B------:R-:W-:Y:S01]  /*3c90*/  F2FP.SATFINITE.E4M3.F32.PACK_AB_MERGE_C R160, R55, R160, R46 ;  /* 0x000000a037a0723e */ /* 0x000fe2000480702e */
[----:B------:R-:W0:Y:S01]  /*3ca0*/  MUFU.EX2 R27, R27 ;  /* 0x0000001b001b7308 */ /* 0x000e220000000800 */
[----:B-1----:R-:W-:-:S01]  /*3cb0*/  FADD.FTZ R11, R25, R54 ;  /* 0x00000036190b7221 */ /* 0x002fc20000010000 */
[----:B------:R-:W-:-:S04]  /*3cc0*/  FADD.FTZ R4, R162, R5 ;  /* 0x00000005a2047221 */ /* 0x000fc80000010000 */
[----:B------:R-:W-:Y:S02]  /*3cd0*/  FADD.FTZ R5, R57, R4 ;  /* 0x0000000439057221 */ /* 0x000fe40000010000 */
[----:B------:R-:W1:Y:S01]  /*3ce0*/  MUFU.EX2 R28, R28 ;  /* 0x0000001c001c7308 */ /* 0x000e620000000800 */
[----:B--2---:R-:W-:-:S07]  /*3cf0*/  FADD.FTZ R54, R26, R11 ;  /* 0x0000000b1a367221 */ /* 0x004fce0000010000 */
[----:B------:R-:W2:Y:S01]  /*3d00*/  MUFU.EX2 R29, R29 ;  /* 0x0000001d001d7308 */ /* 0x000ea20000000800 */
[----:B0-----:R-:W-:-:S01]  /*3d10*/  FADD.FTZ R11, R27, R54 ;  /* 0x000000361b0b7221 */ /* 0x001fc20000010000 */
[----:B------:R-:W-:-:S04]  /*3d20*/  F2FP.SATFINITE.E4M3.F32.PACK_AB_MERGE_C R26, R27, R26, RZ ;  /* 0x0000001a1b1a723e */ /* 0x000fc800048070ff */
        /* <DEDUP_REMOVED lines=25> */
[----:B------:R-:W-:Y:S02]  /*3ec0*/  F2FP.SATFINITE.E4M3.F32.PACK_AB_MERGE_C R38, R9, R8, RZ ;  /* 0x000000080926723e */ /* 0x000fe400048070ff */
[----:B------:R-:W-:Y:S02]  /*3ed0*/  F2FP.SATFINITE.E4M3.F32.PACK_AB_MERGE_C R34, R35, R34, RZ ;  /* 0x000000222322723e */ /* 0x000fe400048070ff */
[----:B------:R-:W-:Y:S02]  /*3ee0*/  F2FP.SATFINITE.E4M3.F32.PACK_AB_MERGE_C R153, R48, R153, R38 ;  /* 0x000000993099723e */ /* 0x000fe40004807026 */
[----:B------:R-:W1:Y:S01]  /*3ef0*/  MUFU.EX2 R59, R59 ;  /* 0x0000003b003b7308 */ /* 0x000e620000000800 */
[----:B--2---:R-:W-:-:S01]  /*3f00*/  FADD.FTZ R4, R164, R5 ;  /* 0x00000005a4047221 */ /* 0x004fc20000010000 */
[----:B------:R-:W-:-:S06]  /*3f10*/  F2FP.SATFINITE.E4M3.F32.PACK_AB_MERGE_C R163, R33, R32, R34 ;  /* 0x0000002021a3723e */ /* 0x000fcc0004807022 */
        /* <DEDUP_REMOVED lines=11> */
[C---:B--2---:R-:W-:Y:S01]  /*3fd0*/  F2FP.SATFINITE.E4M3.F32.PACK_AB_MERGE_C R76, R77.reuse, R76, RZ ;  /* 0x0000004c4d4c723e */ /* 0x044fe200048070ff */
[----:B------:R-:W-:-:S03]  /*3fe0*/  FADD.FTZ R77, R77, R4 ;  /* 0x000000044d4d7221 */ /* 0x000fc60000010000 */
[----:B------:R-:W-:-:S03]  /*3ff0*/  F2FP.SATFINITE.E4M3.F32.PACK_AB_MERGE_C R164, R59, R164, R76 ;  /* 0x000000a43ba4723e */ /* 0x000fc6000480704c */
        /* <DEDUP_REMOVED lines=16> */
[C---:B-1----:R-:W-:Y:S01]  /*4100*/  F2FP.SATFINITE.E4M3.F32.PACK_AB_MERGE_C R50, R65.reuse, R50, RZ ;  /* 0x000000324132723e */ /* 0x042fe200048070ff */
[----:B------:R-:W-:-:S03]  /*4110*/  FADD.FTZ R4, R65, R4 ;  /* 0x0000000441047221 */ /* 0x000fc60000010000 */
[----:B------:R-:W-:Y:S02]  /*4120*/  F2FP.SATFINITE.E4M3.F32.PACK_AB_MERGE_C R166, R61, R166, R50 ;  /* 0x000000a63da6723e */ /* 0x000fe40004807032 */
[C---:B--2---:R-:W-:Y:S01]  /*4130*/  F2FP.SATFINITE.E4M3.F32.PACK_AB_MERGE_C R86, R5.reuse, R86, RZ ;  /* 0x000000560556723e */ /* 0x044fe200048070ff */
[----:B------:R-:W-:-:S03]  /*4140*/  FADD.FTZ R5, R5, R8 ;  /* 0x0000000805057221 */ /* 0x000fc60000010000 */
[----:B------:R-:W-:Y:S01]  /*4150*/  F2FP.SATFINITE.E4M3.F32.PACK_AB_MERGE_C R167, R83, R82, R86 ;  /* 0x0000005253a7723e */ /* 0x000fe20004807056 */
[----:B------:R-:W-:Y:S06]  /*4160*/  @!P0 BRA `(.L_x_229) ;  /* 0x0000000000048947 */ /* 0x000fec0003800000 */
[----:B------:R-:W-:Y:S01]  /*4170*/  BPT.TRAP 0x1 ;  /* 0x000000040000795c */ /* 0x000fe20000300000 */
.L_x_229:
[----:B------:R0:W1:Y:S01]  /*4180*/  SYNCS.PHASECHK.TRANS64.TRYWAIT P1, [UR53+0x38850], R7 ;  /* 0x03885007ff0075a7 */ /* 0x0000620008020175 */
[----:B------:R-:W-:Y:S05]  /*4190*/  @!P0 BRA `(.L_x_230) ;  /* 0x0000000000048947 */ /* 0x000fea0003800000 */
[----:B------:R-:W-:Y:S01]  /*41a0*/  BPT.TRAP 0x1 ;  /* 0x000000040000795c */ /* 0x000fe20000300000 */
.L_x_230:
[----:B-1----:R-:W-:Y:S05]  /*41b0*/  @P1 BRA `(.L_x_231) ;  /* 0x0000000000081947 */ /* 0x002fea0003800000 */
[----:B------:R-:W1:Y:S02]  /*41c0*/  SYNCS.PHASECHK.TRANS64.TRYWAIT P1, [UR53+0x38850], R7 ;  /* 0x03885007ff0075a7 */ /* 0x000e640008020175 */
[----:B-1----:R-:W-:Y:S05]  /*41d0*/  @!P1 BRA `(.L_x_232) ;  /* 0x000000dc00e89947 */ /* 0x002fea0003800000 */
.L_x_231:
        /* <DEDUP_REMOVED lines=29> */
[----:B--2---:R-:W-:Y:S05]  /*43b0*/  @!P0 BRA `(.L_x_233) ;  /* 0x0000000000048947 */ /* 0x004fea0003800000 */
[----:B------:R-:W-:Y:S01]  /*43c0*/  BPT.TRAP 0x1 ;  /* 0x000000040000795c */ /* 0x000fe20000300000 */
.L_x_233:
[----:B------:R-:W-:Y:S02]  /*43d0*/  UISETP.GE.AND UP0, UPT, UR48, 0x81, UPT ;  /* 0x000000813000788c */ /* 0x000fe4000bf06270 */
[----:B------:R-:W-:-:S04]  /*43e0*/  UIADD3 UR53, UR53, 0x38860, URZ ;  /* 0x0003886035357890 */ /* 0x000fc8000fffe03f */
[----:B------:R-:W-:Y:S01]  /*43f0*/  PLOP3.LUT P1, PT, PT, PT, UP0, 0x80, 0x0 ;  /* 0x000000000000781c */ /* 0x000fe20003f2f008 */
[----:B------:R-:W-:-:S09]  /*4400*/  UPRMT UR53, UR46, 0x654, UR53 ;  /* 0x000006542e357896 */ /* 0x000fd20008000035 */
[----:B------:R-:W-:Y:S03]  /*4410*/  SYNCS.ARRIVE.TRANS64.RED.A1T0 RZ, [UR53], RZ ;  /* 0x000000ffffff79a7 */ /* 0x000fe60008100435 */
[----:B------:R-:W-:Y:S05]  /*4420*/  @!P1 BRA `(.L_x_234) ;  /* 0x0000002800b49947 */ /* 0x000fea0003800000 */
[----:B------:R-:W-:Y:S01]  /*4430*/  IMAD.MOV.U32 R6, RZ, RZ, R171 ;  /* 0x000000ffff067224 */ /* 0x000fe200078e00ab */
[----:B------:R-:W-:Y:S01]  /*4440*/  UIADD3 UR53, UR47, -0x2, URZ ;  /* 0xfffffffe2f357890 */ /* 0x000fe2000fffe03f */
[----:B01----:R-:W-:Y:S01]  /*4450*/  IMAD.MOV.U32 R7, RZ, RZ, R182 ;  /* 0x000000ffff077224 */ /* 0x003fe200078e00b6 */
[----:B------:R-:W-:-:S10]  /*4460*/  ULDC UR46, c[0x0][0x988] ;  /* 0x00026200002e7ab9 */ /* 0x000fd40000000800 */
.L_x_245:
[----:B------:R-:W-:Y:S01]  /*4470*/  UIADD3 UR36, UR36, 0x1, URZ ;  /* 0x0000000124247890 */ /* 0x000fe2000fffe03f */
[----:B------:R-:W-:Y:S01]  /*4480*/  IMAD.U32 R3, RZ, RZ, UR53 ;  /* 0x00000035ff037e24 */ /* 0x000fe2000f8e00ff */
        /* <DEDUP_REMOVED lines=8> */
.L_x_235:
        /* <DEDUP_REMOVED lines=11> */
.L_x_236:
[----:B-1----:R-:W-:Y:S05]  /*45c0*/  @P2 BRA `(.L_x_237) ;  /* 0x00000000000c2947 */ /* 0x002fea0003800000 */
[----:B0-----:R-:W-:-:S04]  /*45d0*/  IMAD.U32 R3, RZ, RZ, UR54 ;  /* 0x00000036ff037e24 */ /* 0x001fc8000f8e00ff */
[----:B------:R-:W0:Y:S02]  /*45e0*/  SYNCS.PHASECHK.TRANS64.TRYWAIT P2, [UR47+0x38830], R3 ;  /* 0x03883003ff0075a7 */ /* 0x000e24000804016f */
[----:B0-----:R-:W-:Y:S05]  /*45f0*/  @!P2 BRA `(.L_x_238) ;  /* 0x000000d800f8a947 */ /* 0x001fea0003800000 */
.L_x_237:
        /* <DEDUP_REMOVED lines=46> */
.L_x_239:
        /* <DEDUP_REMOVED lines=34> */
[C---:B------:R-:W-:Y:S01]  /*4b00*/  FMUL.FTZ R160, R0.reuse, R170 ;  /* 0x000000aa00a07220 */ /* 0x040fe20000410000 */
[C---:B------:R-:W-:Y:S01]  /*4b10*/  FMUL.FTZ R170, R0.reuse, R180 ;  /* 0x000000b400aa7220 */ /* 0x040fe20000410000 */
[C---:B------:R-:W-:Y:S01]  /*4b20*/  FMUL.FTZ R177, R0.reuse, R187 ;  /* 0x000000bb00b17220 */ /* 0x040fe20000410000 */
[----:B------:R-:W-:Y:S01]  /*4b30*/  FMUL.FTZ R164, R0, R174 ;  /* 0x000000ae00a47220 */ /* 0x000fe20000410000 */
[----:B------:R-:W2:Y:S01]  /*4b40*/  MUFU.TANH R20, R20 ;  /* 0x0000001400147308 */ /* 0x000ea20000002400 */
[----:B---3--:R-:W-:Y:S01]  /*4b50*/  FMNMX.FTZ R182, R12, R181, !PT ;  /* 0x000000b50cb67209 */ /* 0x008fe20007810000 */
        /* <DEDUP_REMOVED lines=19> */
[----:B------:R-:W-:Y:S01]  /*4c90*/  UMOV UR10, UR46 ;  /* 0x0000002e000a7c82 */ /* 0x000fe20008000000 */
[C---:B------:R-:W-:Y:S01]  /*4ca0*/  FMUL.FTZ R191, R0.reuse, R191 ;  /* 0x000000bf00bf7220 */ /* 0x040fe20000410000 */
[C---:B------:R-:W-:Y:S01]  /*4cb0*/  FMUL.FTZ R200, R0.reuse, R203 ;  /* 0x000000cb00c87220 */ /* 0x040fe20000410000 */
[----:B------:R-:W2:Y:S01]  /*4cc0*/  MUFU.TANH R155, R155 ;  /* 0x0000009b009b7308 */ /* 0x000ea20000002400 */
[----:B---3--:R-:W-:Y:S01]  /*4cd0*/  FMNMX.FTZ R185, R21, R182, !PT ;  /* 0x000000b615b97209 */ /* 0x008fe20007810000 */
[C---:B------:R-:W-:Y:S01]  /*4ce0*/  FMUL.FTZ R203, R0.reuse, R210 ;  /* 0x000000d200cb7220 */ /* 0x040fe20000410000 */
[C---:B------:R-:W-:Y:S01]  /*4cf0*/  FMUL.FTZ R194, R0.reuse, R194 ;  /* 0x000000c200c27220 */ /* 0x040fe20000410000 */
[C---:B------:R-:W-:Y:S01]  /*4d00*/  FMUL.FTZ R195, R0.reuse, R195 ;  /* 0x000000c300c37220 */ /* 0x040fe20000410000 */
[----:B------:R-:W-:Y:S01]  /*4d10*/  FMUL.FTZ R204, R0, R211 ;  /* 0x000000d300cc7220 */ /* 0x000fe20000410000 */
[----:B------:R-:W-:-:S02]  /*4d20*/  UIADD3 UR6, UR47, 0x38840, URZ ;  /* 0x000388402f067890 */ /* 0x000fc4000fffe03f */
[----:B------:R-:W3:Y:S01]  /*4d30*/  MUFU.TANH R158, R158 ;  /* 0x0000009e009e7308 */ /* 0x000ee20000002400 */
[----:B-1----:R-:W-:Y:S01]  /*4d40*/  FMNMX.FTZ R182, R154, R185, !PT ;  /* 0x000000b99ab67209 */ /* 0x002fe20007810000 */
[----:B------:R-:W-:-:S06]  /*4d50*/  UPRMT UR6, UR48, 0x654, UR6 ;  /* 0x0000065430067896 */ /* 0x000fcc0008000006 */
[----:B------:R-:W1:Y:S01]  /*4d60*/  MUFU.TANH R159, R159 ;  /* 0x0000009f009f7308 */ /* 0x000e620000002400 */
[----:B--2---:R-:W-:Y:S02]  /*4d70*/  FMNMX.FTZ R185, R155, R182, !PT ;  /* 0x000000b69bb97209 */ /* 0x004fe40007810000 */
[----:B------:R-:W-:Y:S05]  /*4d80*/  SYNCS.ARRIVE.TRANS64.RED.A1T0 RZ, [UR6], RZ ;  /* 0x000000ffffff79a7 */ /* 0x000fea0008100406 */
[----:B------:R-:W2:Y:S01]  /*4d90*/  MUFU.TANH R162, R162 ;  /* 0x000000a200a27308 */ /* 0x000ea20000002400 */
[----:B---3--:R-:W-:Y:S01]  /*4da0*/  FMNMX.FTZ R182, R158, R185, !PT ;  /* 0x000000b99eb67209 */ /* 0x008fe20007810000 */
[----:B------:R-:W-:-:S06]  /*4db0*/  FMUL.FTZ R185, R0, R197 ;  /* 0x000000c500b97220 */ /* 0x000fcc0000410000 */
        /* <DEDUP_REMOVED lines=52> */
[C---:B------:R-:W-:Y:S01]  /*5100*/  FMUL.FTZ R199, R0.reuse, R202 ;  /* 0x000000ca00c77220 */ /* 0x040fe20000410000 */
[----:B------:R-:W-:Y:S01]  /*5110*/  FMUL.FTZ R202, R0, R207 ;  /* 0x000000cf00ca7220 */ /* 0x000fe20000410000 */
[----:B------:R-:W2:Y:S02]  /*5120*/  SHFL.BFLY PT, R201, R182, 0x2, 0x1f ;  /* 0x0c401f00b6c97f89 */ /* 0x000ea400000e0000 */
[----:B------:R-:W4:Y:S08]  /*5130*/  MUFU.TANH R14, R14 ;  /* 0x0000000e000e7308 */ /* 0x000f300000002400 */
[----:B------:R-:W5:Y:S08]  /*5140*/  MUFU.TANH R15, R15 ;  /* 0x0000000f000f7308 */ /* 0x000f700000002400 */
[----:B------:R-:W0:Y:S01]  /*5150*/  MUFU.TANH R152, R152 ;  /* 0x0000009800987308 */ /* 0x000e220000002400 */
[----:B--2---:R-:W-:Y:S01]  /*5160*/  FMNMX.FTZ R208, R182, R201, !PT ;  /* 0x000000c9b6d07209 */ /* 0x004fe20007810000 */
[----:B------:R-:W-:-:S06]  /*5170*/  FMUL.FTZ R201, R0, R206 ;  /* 0x000000ce00c97220 */ /* 0x000fcc0000410000 */
[----:B------:R-:W2:Y:S01]  /*5180*/  MUFU.TANH R153, R153 ;  /* 0x0000009900997308 */ /* 0x000ea20000002400 */
[----:B------:R-:W-:Y:S01]  /*5190*/  FMUL.FTZ R206, R0, R215 ;  /* 0x000000d700ce7220 */ /* 0x000fe20000410000 */
[----:B------:R-:W3:Y:S06]  /*51a0*/  SHFL.BFLY PT, R209, R208, 0x1, 0x1f ;  /* 0x0c201f00d0d17f89 */ /* 0x000eec00000e0000 */
[----:B------:R-:W2:Y:S08]  /*51b0*/  MUFU.TANH R156, R156 ;  /* 0x0000009c009c7308 */ /* 0x000eb00000002400 */
[----:B------:R-:W2:Y:S08]  /*51c0*/  MUFU.TANH R157, R157 ;  /* 0x0000009d009d7308 */ /* 0x000eb00000002400 */
[----:B------:R-:W2:Y:S01]  /*51d0*/  MUFU.TANH R160, R160 ;  /* 0x000000a000a07308 */ /* 0x000ea20000002400 */
[----:B---3--:R-:W-:Y:S01]  /*51e0*/  FMNMX.FTZ R182, R208, R209, !PT ;  /* 0x000000d1d0b67209 */ /* 0x008fe20007810000 */
[----:B------:R-:W-:-:S04]  /*51f0*/  IMAD.U32 R209, RZ, RZ, UR10 ;  /* 0x0000000affd17e24 */ /* 0x000fc8000f8e00ff */
[C---:B------:R-:W-:Y:S02]  /*5200*/  FADD.FTZ R7, -R182.reuse, R7 ;  /* 0x00000007b6077221 */ /* 0x040fe40000010100 */
[----:B------:R-:W3:Y:S02]  /*5210*/  MUFU.TANH R161, R161 ;  /* 0x000000a100a17308 */ /* 0x000ee40000002400 */
[----:B------:R-:W-:Y:S01]  /*5220*/  FMUL.FTZ R207, R7, UR10 ;  /* 0x0000000a07cf7c20 */ /* 0x000fe20008410000 */
[----:B------:R-:W-:-:S04]  /*5230*/  FFMA.FTZ R7, R182, R209, -8 ;  /* 0xc1000000b6077423 */ /* 0x000fc800000100d1 */
[--C-:B------:R-:W-:Y:S01]  /*5240*/  FFMA.FTZ R209, R13, UR10, -R7.reuse ;  /* 0x0000000a0dd17c23 */ /* 0x100fe20008010807 */
[----:B------:R-:W-:-:S01]  /*5250*/  FFMA.FTZ R13, R21, UR10, -R7 ;  /* 0x0000000a150d7c23 */ /* 0x000fc20008010807 */
[----:B------:R-:W-:Y:S01]  /*5260*/  FMNMX.FTZ R21, R11, R6, !PT ;  /* 0x000000060b157209 */ /* 0x000fe20007810000 */
[----:B------:R-:W-:-:S01]  /*5270*/  FFMA.FTZ R208, R12, UR10, -R7 ;  /* 0x0000000a0cd07c23 */ /* 0x000fc20008010807 */
[--C-:B------:R-:W-:Y:S01]  /*5280*/  FFMA.FTZ R12, R20, UR10, -R7.reuse ;  /* 0x0000000a140c7c23 */ /* 0x100fe20008010807 */
[----:B------:R-:W3:Y:S01]  /*5290*/  MUFU.TANH R164, R164 ;  /* 0x000000a400a47308 */ /* 0x000ee20000002400 */
[----:B-1----:R-:W-:Y:S01]  /*52a0*/  FMNMX.FTZ R21, R10, R21, !PT ;  /* 0x000000150a157209 */ /* 0x002fe20007810000 */
[--C-:B------:R-:W-:Y:S01]  /*52b0*/  FFMA.FTZ R212, R159, UR10, -R7.reuse ;  /* 0x0000000a9fd47c23 */ /* 0x100fe20008010807 */
[----:B------:R-:W-:-:S01]  /*52c0*/  FFMA.FTZ R210, R162, UR10, -R7 ;  /* 0x0000000aa2d27c23 */ /* 0x000fc20008010807 */
[--C-:B------:R-:W-:Y:S01]  /*52d0*/  FFMA.FTZ R211, R163, UR10, -R7.reuse ;  /* 0x0000000aa3d37c23 */ /* 0x100fe20008010807 */
[----:B----4-:R-:W-:Y:S01]  /*52e0*/  FMNMX.FTZ R20, R14, R21, !PT ;  /* 0x000000150e147209 */ /* 0x010fe20007810000 */
[--C-:B------:R-:W-:Y:S01]  /*52f0*/  FFMA.FTZ R167, R167, UR10, -R7.reuse ;  /* 0x0000000aa7a77c23 */ /* 0x100fe20008010807 */
[----:B------:R-:W-:-:S01]  /*5300*/  FFMA.FTZ R213, R171, UR10, -R7 ;  /* 0x0000000aabd57c23 */ /* 0x000fc20008010807 */
[----:B------:R-:W1:Y:S01]  /*5310*/  MUFU.TANH R165, R165 ;  /* 0x000000a500a57308 */ /* 0x000e620000002400 */
[----:B-----5:R-:W-:Y:S01]  /*5320*/  FMNMX.FTZ R21, R15, R20, !PT ;  /* 0x000000140f157209 */ /* 0x020fe20007810000 */
[--C-:B------:R-:W-:Y:S01]  /*5330*/  FFMA.FTZ R174, R174, UR10, -R7.reuse ;  /* 0x0000000aaeae7c23 */ /* 0x100fe20008010807 */
[----:B------:R-:W-:-:S01]  /*5340*/  FFMA.FTZ R8, R8, UR10, -R7 ;  /* 0x0000000a08087c23 */ /* 0x000fc20008010807 */
[--C-:B------:R-:W-:Y:S01]  /*5350*/  FFMA.FTZ R215, R179, UR10, -R7.reuse ;  /* 0x0000000ab3d77c23 */ /* 0x100fe20008010807 */
[----:B0-----:R-:W-:Y:S01]  /*5360*/  FMNMX.FTZ R20, R152, R21, !PT ;  /* 0x0000001598147209 */ /* 0x001fe20007810000 */
[--C-:B------:R-:W-:Y:S01]  /*5370*/  FFMA.FTZ R9, R9, UR10, -R7.reuse ;  /* 0x0000000a09097c23 */ /* 0x100fe20008010807 */
[----:B------:R-:W-:-:S01]  /*5380*/  FFMA.FTZ R154, R154, UR10, -R7 ;  /* 0x0000000a9a9a7c23 */ /* 0x000fc20008010807 */
[----:B------:R-:W0:Y:S01]  /*5390*/  MUFU.TANH R168, R168 ;  /* 0x000000a800a87308 */ /* 0x000e220000002400 */
[----:B--2---:R-:W-:Y:S01]  /*53a0*/  FMNMX.FTZ R21, R153, R20, !PT ;  /* 0x0000001499157209 */ /* 0x004fe20007810000 */
[--C-:B------:R-:W-:Y:S01]  /*53b0*/  FFMA.FTZ R20, R158, UR10, -R7.reuse ;  /* 0x0000000a9e147c23 */ /* 0x100fe20008010807 */
[----:B------:R-:W-:-:S01]  /*53c0*/  FFMA.FTZ R155, R155, UR10, -R7 ;  /* 0x0000000a9b9b7c23 */ /* 0x000fc20008010807 */
[--C-:B------:R-:W-:Y:S01]  /*53d0*/  FFMA.FTZ R178, R178, UR10, -R7.reuse ;  /* 0x0000000ab2b27c23 */ /* 0x100fe20008010807 */
[----:B------:R-:W-:Y:S01]  /*53e0*/  FMNMX.FTZ R158, R156, R21, !PT ;  /* 0x000000159c9e7209 */ /* 0x000fe20007810000 */
[----:B------:R-:W-:-:S02]  /*53f0*/  FFMA.FTZ R179, R192, UR10, -R7 ;  /* 0x0000000ac0b37c23 */ /* 0x000fc40008010807 */
[----:B------:R-:W2:Y:S01]  /*5400*/  MUFU.TANH R169, R169 ;  /* 0x000000a900a97308 */ /* 0x000ea20000002400 */
[----:B------:R-:W-:-:S04]  /*5410*/  FMNMX.FTZ R21, R157, R158, !PT ;  /* 0x0000009e9d157209 */ /* 0x000fc80007810000 */
[----:B------:R-:W-:-:S03]  /*5420*/  FMNMX.FTZ R158, R160, R21, !PT ;  /* 0x00000015a09e7209 */ /* 0x000fc60007810000 */
[----:B------:R-:W4:Y:S01]  /*5430*/  MUFU.TANH R172, R172 ;  /* 0x000000ac00ac7308 */ /* 0x000f220000002400 */
[----:B---3--:R-:W-:-:S04]  /*5440*/  FMNMX.FTZ R159, R161, R158, !PT ;  /* 0x0000009ea19f7209 */ /* 0x008fc80007810000 */
[----:B------:R-:W-:-:S03]  /*5450*/  FMNMX.FTZ R158, R164, R159, !PT ;  /* 0x0000009fa49e7209 */ /* 0x000fc60007810000 */
[----:B------:R-:W3:Y:S01]  /*5460*/  MUFU.TANH R173, R173 ;  /* 0x000000ad00ad7308 */ /* 0x000ee20000002400 */
[----:B-1----:R-:W-:-:S04]  /*5470*/  FMNMX.FTZ R159, R165, R158, !PT ;  /* 0x0000009ea59f7209 */ /* 0x002fc80007810000 */
[----:B0-----:R-:W-:-:S03]  /*5480*/  FMNMX.FTZ R158, R168, R159, !PT ;  /* 0x0000009fa89e7209 */ /* 0x001fc60007810000 */
[----:B------:R-:W0:Y:S01]  /*5490*/  MUFU.TANH R176, R176 ;  /* 0x000000b000b07308 */ /* 0x000e220000002400 */
[----:B--2---:R-:W-:Y:S01]  /*54a0*/  FMNMX.FTZ R159, R169, R158, !PT ;  /* 0x0000009ea99f7209 */ /* 0x004fe20007810000 */
[----:B------:R-:W-:-:S03]  /*54b0*/  FFMA.FTZ R158, R166, UR10, -R7 ;  /* 0x0000000aa69e7c23 */ /* 0x000fc60008010807 */
[----:B----4-:R-:W-:-:S03]  /*54c0*/  FMNMX.FTZ R162, R172, R159, !PT ;  /* 0x0000009faca27209 */ /* 0x010fc60007810000 */
[----:B------:R-:W1:Y:S01]  /*54d0*/  MUFU.TANH R177, R177 ;  /* 0x000000b100b17308 */ /* 0x000e620000002400 */
[----:B---3--:R-:W-:-:S07]  /*54e0*/  FMNMX.FTZ R159, R173, R162, !PT ;  /* 0x000000a2ad9f7209 */ /* 0x008fce0007810000 */
        /* <DEDUP_REMOVED lines=15> */
[----:B-1----:R-:W-:Y:S01]  /*55e0*/  FMNMX.FTZ R166, R198, R163, !PT ;  /* 0x000000a3c6a67209 */ /* 0x002fe20007810000 */
[--C-:B------:R-:W-:Y:S01]  /*55f0*/  FFMA.FTZ R163, R175, UR10, -R7.reuse ;  /* 0x0000000aafa37c23 */ /* 0x100fe20008010807 */
[----:B------:R-:W-:-:S01]  /*5600*/  FFMA.FTZ R175, R181, UR10, -R7 ;  /* 0x0000000ab5af7c23 */ /* 0x000fc20008010807 */
[--C-:B------:R-:W-:Y:S01]  /*5610*/  FFMA.FTZ R181, R184, UR10, -R7.reuse ;  /* 0x0000000ab8b57c23 */ /* 0x100fe20008010807 */
[----:B------:R-:W-:-:S01]  /*5620*/  FFMA.FTZ R184, R185, UR10, -R7 ;  /* 0x0000000ab9b87c23 */ /* 0x000fc20008010807 */
[----:B------:R-:W-:Y:S02]  /*5630*/  FFMA.FTZ R185, R193, UR10, -R7 ;  /* 0x0000000ac1b97c23 */ /* 0x000fe40008010807 */
[----:B------:R-:W1:Y:S08]  /*5640*/  MUFU.TANH R201, R201 ;  /* 0x000000c900c97308 */ /* 0x000e700000002400 */
[----:B------:R-:W3:Y:S08]  /*5650*/  MUFU.TANH R202, R202 ;  /* 0x000000ca00ca7308 */ /* 0x000ef00000002400 */
[----:B------:R-:W4:Y:S08]  /*5660*/  MUFU.TANH R203, R203 ;  /* 0x000000cb00cb7308 */ /* 0x000f300000002400 */
[----:B------:R2:W-:Y:S08]  /*5670*/  MUFU.EX2 R159, R167 ;  /* 0x000000a7009f7308 */ /* 0x0005f00000000800 */
[----:B------:R-:W5:Y:S01]  /*5680*/  MUFU.TANH R204, R204 ;  /* 0x000000cc00cc7308 */ /* 0x000f620000002400 */
[----:B--2---:R-:W-:-:S04]  /*5690*/  FMNMX.FTZ R167, R199, R166, !PT ;  /* 0x000000a6c7a77209 */ /* 0x004fc80007810000 */
[----:B0-----:R-:W-:-:S03]  /*56a0*/  FMNMX.FTZ R166, R200, R167, !PT ;  /* 0x000000a7c8a67209 */ /* 0x001fc60007810000 */
[----:B------:R-:W0:Y:S01]  /*56b0*/  MUFU.TANH R205, R205 ;  /* 0x000000cd00cd7308 */ /* 0x000e220000002400 */
[----:B-1----:R-:W-:-:S04]  /*56c0*/  FMNMX.FTZ R167, R201, R166, !PT ;  /* 0x000000a6c9a77209 */ /* 0x002fc80007810000 */
[----:B---3--:R-:W-:-:S03]  /*56d0*/  FMNMX.FTZ R166, R202, R167, !PT ;  /* 0x000000a7caa67209 */ /* 0x008fc60007810000 */
[----:B------:R-:W1:Y:S01]  /*56e0*/  MUFU.TANH R206, R206 ;  /* 0x000000ce00ce7308 */ /* 0x000e620000002400 */
[----:B----4-:R-:W-:-:S04]  /*56f0*/  FMNMX.FTZ R167, R203, R166, !PT ;  /* 0x000000a6cba77209 */ /* 0x010fc80007810000 */
[----:B-----5:R-:W-:Y:S01]  /*5700*/  FMNMX.FTZ R166, R204, R167, !PT ;  /* 0x000000a7cca67209 */ /* 0x020fe20007810000 */
[----:B------:R-:W-:-:S01]  /*5710*/  FFMA.FTZ R167, R183, UR10, -R7 ;  /* 0x0000000ab7a77c23 */ /* 0x000fc20008010807 */
[----:B------:R-:W-:Y:S01]  /*5720*/  FFMA.FTZ R183, R188, UR10, -R7 ;  /* 0x0000000abcb77c23 */ /* 0x000fe20008010807 */
[----:B------:R2:W-:Y:S01]  /*5730*/  MUFU.EX2 R162, R174 ;  /* 0x000000ae00a27308 */ /* 0x0005e20000000800 */
[----:B0-----:R-:W-:-:S07]  /*5740*/  FMNMX.FTZ R171, R205, R166, !PT ;  /* 0x000000a6cdab7209 */ /* 0x001fce0007810000 */
[----:B------:R0:W-:Y:S01]  /*5750*/  MUFU.EX2 R166, R175 ;  /* 0x000000af00a67308 */ /* 0x0001e20000000800 */
[----:B-1----:R-:W-:-:S05]  /*5760*/  FMNMX.FTZ R171, R206, R171, !PT ;  /* 0x000000abceab7209 */ /* 0x002fca0007810000 */
[----:B--2---:R-:W1:Y:S02]  /*5770*/  SHFL.BFLY PT, R174, R171, 0x2, 0x1f ;  /* 0x0c401f00abae7f89 */ /* 0x004e6400000e0000 */
[----:B------:R2:W-:Y:S01]  /*5780*/  MUFU.EX2 R21, R212 ;  /* 0x000000d400157308 */ /* 0x0005e20000000800 */
[----:B0-----:R-:W-:-:S07]  /*5790*/  FFMA.FTZ R175, R187, UR10, -R7 ;  /* 0x0000000abbaf7c23 */ /* 0x001fce0008010807 */
[----:B------:R-:W0:Y:S01]  /*57a0*/  MUFU.EX2 R207, R207 ;  /* 0x000000cf00cf7308 */ /* 0x000e220000000800 */
[----:B--2---:R-:W-:-:S01]  /*57b0*/  FFMA.FTZ R212, R170, UR10, -R7 ;  /* 0x0000000aaad47c23 */ /* 0x004fc20008010807 */
[--C-:B------:R-:W-:Y:S01]  /*57c0*/  FFMA.FTZ R170, R186, UR10, -R7.reuse ;  /* 0x0000000abaaa7c23 */ /* 0x100fe20008010807 */
[----:B------:R-:W-:-:S05]  /*57d0*/  FFMA.FTZ R186, R189, UR10, -R7 ;  /* 0x0000000abdba7c23 */ /* 0x000fca0008010807 */
[----:B------:R-:W2:Y:S01]  /*57e0*/  MUFU.EX2 R8, R8 ;  /* 0x0000000800087308 */ /* 0x000ea20000000800 */
[----:B-1----:R-:W-:Y:S01]  /*57f0*/  FMNMX.FTZ R187, R171, R174, !PT ;  /* 0x000000aeabbb7209 */ /* 0x002fe20007810000 */
[----:B------:R-:W-:Y:S01]  /*5800*/  FFMA.FTZ R174, R190, UR10, -R7 ;  /* 0x0000000abeae7c23 */ /* 0x000fe20008010807 */
[----:B------:R-:W-:-:S05]  /*5810*/  IMAD.U32 R190, RZ, RZ, UR10 ;  /* 0x0000000affbe7e24 */ /* 0x000fca000f8e00ff */
[----:B------:R-:W1:Y:S01]  /*5820*/  MUFU.EX2 R9, R9 ;  /* 0x0000000900097308 */ /* 0x000e620000000800 */
[-C--:B0-----:R-:W-:Y:S01]  /*5830*/  FMUL.FTZ R24, R24, R207.reuse ;  /* 0x000000cf18187220 */ /* 0x081fe20000410000 */
[----:B------:R-:W0:Y:S01]  /*5840*/  SHFL.BFLY PT, R188, R187, 0x1, 0x1f ;  /* 0x0c201f00bbbc7f89 */ /* 0x000e2200000e0000 */
[-C--:B------:R-:W-:Y:S01]  /*5850*/  FMUL.FTZ R25, R25, R207.reuse ;  /* 0x000000cf19197220 */ /* 0x080fe20000410000 */
[-C--:B------:R-:W-:Y:S01]  /*5860*/  FMUL.FTZ R28, R28, R207.reuse ;  /* 0x000000cf1c1c7220 */ /* 0x080fe20000410000 */
[-C--:B------:R-:W-:Y:S01]  /*5870*/  FMUL.FTZ R29, R29, R207.reuse ;  /* 0x000000cf1d1d7220 */ /* 0x080fe20000410000 */
[-C--:B------:R-:W-:Y:S01]  /*5880*/  FMUL.FTZ R32, R32, R207.reuse ;  /* 0x000000cf20207220 */ /* 0x080fe20000410000 */
[----:B------:R-:W-:Y:S01]  /*5890*/  FMUL.FTZ R33, R33, R207 ;  /* 0x000000cf21217220 */ /* 0x000fe20000410000 */
[----:B------:R-:W3:Y:S01]  /*58a0*/  MUFU.EX2 R208, R208 ;  /* 0x000000d000d07308 */ /* 0x000ee20000000800 */
[----:B--2---:R-:W-:-:S01]  /*58b0*/  FFMA.FTZ R4, R207, R4, R8 ;  /* 0x00000004cf047223 */ /* 0x004fc20000010008 */
[-C--:B------:R-:W-:Y:S01]  /*58c0*/  FMUL.FTZ R36, R36, R207.reuse ;  /* 0x000000cf24247220 */ /* 0x080fe20000410000 */
[-C--:B------:R-:W-:Y:S01]  /*58d0*/  FMUL.FTZ R37, R37, R207.reuse ;  /* 0x000000cf25257220 */ /* 0x080fe20000410000 */
[-C--:B------:R-:W-:Y:S01]  /*58e0*/  FMUL.FTZ R40, R40, R207.reuse ;  /* 0x000000cf28287220 */ /* 0x080fe20000410000 */
[-C--:B------:R-:W-:Y:S01]  /*58f0*/  FMUL.FTZ R41, R41, R207.reuse ;  /* 0x000000cf29297220 */ /* 0x080fe20000410000 */
[-C--:B------:R-:W-:Y:S01]  /*5900*/  FMUL.FTZ R44, R44, R207.reuse ;  /* 0x000000cf2c2c7220 */ /* 0x080fe20000410000 */
[-C--:B------:R-:W-:Y:S01]  /*5910*/  FMUL.FTZ R45, R45, R207.reuse ;  /* 0x000000cf2d2d7220 */ /* 0x080fe20000410000 */
[----:B------:R-:W2:Y:S01]  /*5920*/  MUFU.EX2 R209, R209 ;  /* 0x000000d100d17308 */ /* 0x000ea20000000800 */
        /* <DEDUP_REMOVED lines=30> */
[----:B------:R-:W-:Y:S01]  /*5b10*/  FFMA.FTZ R172, R173, UR10, -R187 ;  /* 0x0000000aadac7c23 */ /* 0x000fe200080108bb */
[----:B-1----:R-:W-:-:S01]  /*5b20*/  FADD.FTZ R173, R9, R4 ;  /* 0x0000000409ad7221 */ /* 0x002fc20000010000 */
[----:B------:R-:W0:Y:S01]  /*5b30*/  MUFU.EX2 R7, R7 ;  /* 0x0000000700077308 */ /* 0x000e220000000800 */
[----:B------:R-:W-:-:S01]  /*5b40*/  FFMA.FTZ R153, R157, UR10, -R187 ;  /* 0x0000000a9d997c23 */ /* 0x000fc200080108bb */
[----:B------:R-:W-:Y:S01]  /*5b50*/  FFMA.FTZ R157, R160, UR10, -R187 ;  /* 0x0000000aa09d7c23 */ /* 0x000fe200080108bb */
[----:B---3--:R-:W-:-:S01]  /*5b60*/  FADD.FTZ R4, R208, R173 ;  /* 0x000000add0047221 */ /* 0x008fc20000010000 */
[----:B--2---:R-:W-:Y:S01]  /*5b70*/  F2FP.SATFINITE.E4M3.F32.PACK_AB_MERGE_C R208, R209, R208, RZ ;  /* 0x000000d0d1d0723e */ /* 0x004fe200048070ff */
[----:B------:R-:W-:-:S01]  /*5b80*/  FFMA.FTZ R160, R161, UR10, -R187 ;  /* 0x0000000aa1a07c23 */ /* 0x000fc200080108bb */
[----:B------:R-:W-:Y:S01]  /*5b90*/  FFMA.FTZ R161, R168, UR10, -R187 ;  /* 0x0000000aa8a17c23 */ /* 0x000fe200080108bb */
[----:B------:R-:W-:-:S01]  /*5ba0*/  FADD.FTZ R209, R209, R4 ;  /* 0x00000004d1d17221 */ /* 0x000fc20000010000 */
[----:B------:R-:W1:Y:S01]  /*5bb0*/  MUFU.EX2 R10, R10 ;  /* 0x0000000a000a7308 */ /* 0x000e620000000800 */
[----:B------:R-:W-:-:S01]  /*5bc0*/  FFMA.FTZ R168, R176, UR10, -R187 ;  /* 0x0000000ab0a87c23 */ /* 0x000fc200080108bb */
[----:B------:R-:W-:Y:S01]  /*5bd0*/  FFMA.FTZ R165, R165, UR10, -R187 ;  /* 0x0000000aa5a57c23 */ /* 0x000fe200080108bb */
[----:B----4-:R-:W-:-:S01]  /*5be0*/  FADD.FTZ R176, R12, R209 ;  /* 0x000000d10cb07221 */ /* 0x010fc20000010000 */
[--C-:B------:R-:W-:Y:S01]  /*5bf0*/  FFMA.FTZ R177, R177, UR10, -R187.reuse ;  /* 0x0000000ab1b17c23 */ /* 0x100fe200080108bb */
[----:B------:R-:W-:-:S01]  /*5c00*/  FFMA.FTZ R180, R180, UR10, -R187 ;  /* 0x0000000ab4b47c23 */ /* 0x000fc200080108bb */
[--C-:B------:R-:W-:Y:S01]  /*5c10*/  FFMA.FTZ R191, R191, UR10, -R187.reuse ;  /* 0x0000000abfbf7c23 */ /* 0x100fe200080108bb */
[----:B------:R-:W-:-:S01]  /*5c20*/  FFMA.FTZ R194, R194, UR10, -R187 ;  /* 0x0000000ac2c27c23 */ /* 0x000fc200080108bb */
[----:B------:R-:W2:Y:S01]  /*5c30*/  MUFU.EX2 R14, R14 ;  /* 0x0000000e000e7308 */ /* 0x000ea20000000800 */
[----:B0-----:R-:W-:-:S01]  /*5c40*/  FFMA.FTZ R5, R6, R5, R7 ;  /* 0x0000000506057223 */ /* 0x001fc20000010007 */
[--C-:B------:R-:W-:Y:S01]  /*5c50*/  FFMA.FTZ R195, R195, UR10, -R187.reuse ;  /* 0x0000000ac3c37c23 */ /* 0x100fe200080108bb */
        /* <DEDUP_REMOVED lines=11> */
[----:B------:R-:W-:Y:S01]  /*5d10*/  FFMA.FTZ R187, R206, UR10, -R187 ;  /* 0x0000000acebb7c23 */ /* 0x000fe200080108bb */
        /* <DEDUP_REMOVED lines=12> */
[----:B------:R-:W-:-:S01]  /*5de0*/  FADD.FTZ R15, R13, R176 ;  /* 0x000000b00d0f7221 */ /* 0x000fc20000010000 */
        /* <DEDUP_REMOVED lines=27> */
[-C--:B------:R-:W-:Y:S01]  /*5fa0*/  FMUL.FTZ R128, R128, R207.reuse ;  /* 0x000000cf80807220 */ /* 0x080fe20000410000 */
[----:B------:R-:W0:Y:S01]  /*5fb0*/  MUFU.EX2 R20, R20 ;  /* 0x0000001400147308 */ /* 0x000e220000000800 */
[C---:B-1----:R-:W-:Y:S01]  /*5fc0*/  F2FP.SATFINITE.E4M3.F32.PACK_AB_MERGE_C R154, R155.reuse, R154, RZ ;  /* 0x0000009a9b9a723e */ /* 0x042fe200048070ff */
[----:B------:R-:W-:Y:S01]  /*5fd0*/  FADD.FTZ R155, R155, R4 ;  /* 0x000000049b9b7221 */ /* 0x000fe20000010000 */
        /* <DEDUP_REMOVED lines=17> */
[----:B------:R-:W-:Y:S01]  /*60f0*/  FMUL.FTZ R30, R30, R6 ;  /* 0x000000061e1e7220 */ /* 0x000fe20000410000 */
[----:B------:R-:W-:-:S01]  /*6100*/  FADD.FTZ R15, R21, R176 ;  /* 0x000000b0150f7221 */ /* 0x000fc20000010000 */
[-C--:B------:R-:W-:Y:S01]  /*6110*/  FMUL.FTZ R31, R31, R6.reuse ;  /* 0x000000061f1f7220 */ /* 0x080fe20000410000 */
[----:B------:R-:W-:Y:S01]  /*6120*/  FMUL.FTZ R34, R34, R6 ;  /* 0x0000000622227220 */ /* 0x000fe20000410000 */
[----:B------:R-:W0:Y:S01]  /*6130*/  MUFU.EX2 R210, R210 ;  /* 0x000000d200d27308 */ /* 0x000e220000000800 */
[----:B-1----:R-:W-:-:S01]  /*6140*/  FADD.FTZ R4, R153, R4 ;  /* 0x0000000499047221 */ /* 0x002fc20000010000 */
[----:B------:R-:W-:Y:S01]  /*6150*/  F2FP.SATFINITE.E4M3.F32.PACK_AB_MERGE_C R155, R153, R152, RZ ;  /* 0x00000098999b723e */ /* 0x000fe200048070ff */
        /* <DEDUP_REMOVED lines=30> */
[C---:B--2---:R-:W-:Y:S01]  /*6340*/  F2FP.SATFINITE.E4M3.F32.PACK_AB_MERGE_C R210, R211.reuse, R210, RZ ;  /* 0x000000d2d3d2723e */ /* 0x044fe200048070ff */
[----:B------:R-:W-:Y:S01]  /*6350*/  FADD.FTZ R211, R211, R4 ;  /* 0x00000004d3d37221 */ /* 0x000fe20000010000 */
        /* <DEDUP_REMOVED lines=19> */
[----:B------:R-:W-:Y:S01]  /*6490*/  F2FP.SATFINITE.E4M3.F32.PACK_AB_MERGE_C R157, R160, R157, R165 ;  /* 0x0000009da09d723e */ /* 0x000fe200048070a5 */
[----:B------:R-:W-:Y:S01]  /*64a0*/  FMUL.FTZ R110, R110, R6 ;  /* 0x000000066e6e7220 */ /* 0x000fe20000410000 */
[----:B------:R-:W1:Y:S01]  /*64b0*/  MUFU.EX2 R164, R164 ;  /* 0x000000a400a47308 */ /* 0x000e620000000800 */
[----:B--2---:R-:W-:-:S01]  /*64c0*/  FADD.FTZ R152, R158, R211 ;  /* 0x000000d39e987221 */ /* 0x004fc20000010000 */
[-C--:B------:R-:W-:Y:S01]  /*64d0*/  FMUL.FTZ R111, R111, R6.reuse ;  /* 0x000000066f6f7220 */ /* 0x080fe20000410000 */
[-C--:B------:R-:W-:Y:S01]  /*64e0*/  FMUL.FTZ R114, R114, R6.reuse ;  /* 0x0000000672727220 */ /* 0x080fe20000410000 */
[----:B------:R-:W-:Y:S01]  /*64f0*/  FMUL.FTZ R115, R115, R6 ;  /* 0x0000000673737220 */ /* 0x000fe20000410000 */
[----:B------:R-:W-:-:S01]  /*6500*/  FADD.FTZ R15, R159, R152 ;  /* 0x000000989f0f7221 */ /* 0x000fc20000010000 */
        /* <DEDUP_REMOVED lines=23> */
[----:B------:R-:W-:Y:S01]  /*6680*/  FMUL.FTZ R151, R151, R6 ;  /* 0x0000000697977220 */ /* 0x000fe20000410000 */
[----:B------:R-:W-:-:S02]  /*6690*/  F2FP.SATFINITE.E4M3.F32.PACK_AB_MERGE_C R153, R10, R7, R14 ;  /* 0x000000070a99723e */ /* 0x000fc4000480700e */
[----:B------:R-:W2:Y:S01]  /*66a0*/  MUFU.EX2 R172, R172 ;  /* 0x000000ac00ac7308 */ /* 0x000ea20000000800 */
[----:B0-----:R-:W-:-:S01]  /*66b0*/  FADD.FTZ R5, R169, R4 ;  /* 0x00000004a9057221 */ /* 0x001fc20000010000 */
[----:B------:R-:W-:Y:S02]  /*66c0*/  F2FP.SATFINITE.E4M3.F32.PACK_AB_MERGE_C R154, R13, R12, R154 ;  /* 0x0000000c0d9a723e */ /* 0x000fe4000480709a */
[----:B------:R-:W-:-:S04]  /*66d0*/  F2FP.SATFINITE.E4M3.F32.PACK_AB_MERGE_C R155, R190, R11, R155 ;  /* 0x0000000bbe9b723e */ /* 0x000fc8000480709b */
[----:B------:R-:W0:Y:S01]  /*66e0*/  MUFU.EX2 R168, R168 ;  /* 0x000000a800a87308 */ /* 0x000e220000000800 */
[C---:B-1----:R-:W-:Y:S01]  /*66f0*/  F2FP.SATFINITE.E4M3.F32.PACK_AB_MERGE_C R212, R213.reuse, R212, RZ ;  /* 0x000000d4d5d4723e */ /* 0x042fe200048070ff */
[----:B------:R-:W-:-:S03]  /*6700*/  FADD.FTZ R213, R213, R152 ;  /* 0x00000098d5d57221 */ /* 0x000fc60000010000 */
[----:B------:R-:W-:Y:S01]  /*6710*/  F2FP.SATFINITE.E4M3.F32.PACK_AB_MERGE_C R158, R159, R158, R212 ;  /* 0x0000009e9f9e723e */ /* 0x000fe200048070d4 */
[----:B------:R-:W-:-:S02]  /*6720*/  FADD.FTZ R4, R162, R213 ;  /* 0x000000d5a2047221 */ /* 0x000fc40000010000 */
        /* <DEDUP_REMOVED lines=16> */
[----:B------:R-:W-:-:S03]  /*6830*/  F2FP.SATFINITE.E4M3.F32.PACK_AB_MERGE_C R178, R215, R178, RZ ;  /* 0x000000b2d7b2723e */ /* 0x000fc600048070ff */
[----:B------:R-:W-:Y:S01]  /*6840*/  FADD.FTZ R4, R166, R5 ;  /* 0x00000005a6047221 */ /* 0x000fe20000010000 */
[----:B------:R-:W-:Y:S02]  /*6850*/  F2FP.SATFINITE.E4M3.F32.PACK_AB_MERGE_C R160, R163, R162, R178 ;  /* 0x000000a2a3a0723e */ /* 0x000fe400048070b2 */
        /* <DEDUP_REMOVED lines=52> */
[----:B------:R-:W-:-:S06]  /*6ba0*/  F2FP.SATFINITE.E4M3.F32.PACK_AB_MERGE_C R156, R21, R20, R210 ;  /* 0x00000014159c723e */ /* 0x000fcc00048070d2 */
[----:B------:R-:W2:Y:S01]  /*6bb0*/  MUFU.EX2 R152, R187 ;  /* 0x000000bb00987308 */ /* 0x000ea20000000800 */
[----:B0-----:R-:W-:-:S01]  /*6bc0*/  FADD.FTZ R15, R205, R4 ;  /* 0x00000004cd0f7221 */ /* 0x001fc20000010000 */
        /* <DEDUP_REMOVED lines=9> */
.L_x_240:
[----:B------:R-:W-:-:S04]  /*6c60*/  IMAD.U32 R6, RZ, RZ, UR54 ;  /* 0x00000036ff067e24 */ /* 0x000fc8000f8e00ff */
[----:B------:R0:W1:Y:S01]  /*6c70*/  SYNCS.PHASECHK.TRANS64.TRYWAIT P2, [UR47+0x38850], R6 ;  /* 0x03885006ff0075a7 */ /* 0x000062000804016f */
[----:B------:R-:W-:Y:S05]  /*6c80*/  @!P0 BRA `(.L_x_241) ;  /* 0x0000000000048947 */ /* 0x000fea0003800000 */
[----:B------:R-:W-:Y:S01]  /*6c90*/  BPT.TRAP 0x1 ;  /* 0x000000040000795c */ /* 0x000fe20000300000 */
.L_x_241:
[----:B0-----:R-:W-:Y:S01]  /*6ca0*/  VIADD R6, R226, 0x8 ;  /* 0x00000008e2067836 */ /* 0x001fe20000000000 */
[----:B-1----:R-:W-:Y:S06]  /*6cb0*/  @P2 BRA `(.L_x_242) ;  /* 0x00000000000c2947 */ /* 0x002fec0003800000 */
[----:B------:R-:W-:-:S04]  /*6cc0*/  IMAD.U32 R7, RZ, RZ, UR54 ;  /* 0x00000036ff077e24 */ /* 0x000fc8000f8e00ff */
[----:B------:R-:W0:Y:S02]  /*6cd0*/  SYNCS.PHASECHK.TRANS64.TRYWAIT P2, [UR47+0x38850], R7 ;  /* 0x03885007ff0075a7 */ /* 0x000e24000804016f */
[----:B0-----:R-:W-:Y:S05]  /*6ce0*/  @!P2 BRA `(.L_x_243) ;  /* 0x000000b40058a947 */ /* 0x001fea0003800000 */
.L_x_242:
        /* <DEDUP_REMOVED lines=27> */
.L_x_244:
[----:B------:R-:W-:Y:S01]  /*6ea0*/  UIADD3 UR47, UR47, 0x38860, URZ ;  /* 0x000388602f2f7890 */ /* 0x000fe2000fffe03f */
[----:B------:R-:W-:Y:S02]  /*6eb0*/  IMAD.MOV.U32 R6, RZ, RZ, R171 ;  /* 0x000000ffff067224 */ /* 0x000fe400078e00ab */
[----:B0-----:R-:W-:Y:S01]  /*6ec0*/  IMAD.MOV.U32 R7, RZ, RZ, R182 ;  /* 0x000000ffff077224 */ /* 0x001fe200078e00b6 */
[----:B------:R-:W-:-:S09]  /*6ed0*/  UPRMT UR47, UR48, 0x654, UR47 ;  /* 0x00000654302f7896 */ /* 0x000fd2000800002f */
[----:B------:R-:W-:Y:S01]  /*6ee0*/  SYNCS.ARRIVE.TRANS64.RED.A1T0 RZ, [UR47], RZ ;  /* 0x000000ffffff79a7 */ /* 0x000fe2000810042f */
[----:B------:R-:W-:Y:S05]  /*6ef0*/  @P1 BRA `(.L_x_245) ;  /* 0xffffffd4005c1947 */ /* 0x000fea000383ffff */
.L_x_234:
[----:B------:R-:W-:Y:S01]  /*6f00*/  ULDC.64 UR8, c[0x0][0x9a0] ;  /* 0x0002680000087ab9 */ /* 0x000fe20000000a00 */
[----:B-1----:R-:W-:Y:S01]  /*6f10*/  IMAD.MOV.U32 R8, RZ, RZ, 0x3f800000 ;  /* 0x3f800000ff087424 */ /* 0x002fe200078e00ff */
[----:B------:R-:W-:Y:S01]  /*6f20*/  UISETP.NE.U32.AND UP0, UPT, UR8, URZ, UPT ;  /* 0x0000003f0800728c */ /* 0x000fe2000bf05070 */
[----:B------:R1:W-:Y:S06]  /*6f30*/  BAR.ARV R3, 0x100 ;  /* 0x000400030000751d */ /* 0x0003ec0000002000 */
[----:B------:R-:W-:Y:S02]  /*6f40*/  UISETP.NE.AND.EX UP0, UPT, UR9, URZ, UPT, UP0 ;  /* 0x0000003f0900728c */ /* 0x000fe4000bf05300 */
[----:B------:R-:W-:Y:S06]  /*6f50*/  BAR.ARV 0x8, 0x180 ;  /* 0x0206000000007b1d */ /* 0x000fec0000002000 */
[----:B------:R-:W-:-:S03]  /*6f60*/  PLOP3.LUT P0, PT, PT, PT, UP0, 0x80, 0x0 ;  /* 0x000000000000781c */ /* 0x000fc60003f0f008 */
        /* <DEDUP_REMOVED lines=9> */
[----:B------:R-:W-:-:S04]  /*7000*/  @UP0 UIMAD UR6, UR45, UR13, UR6 ;  /* 0x0000000d2d0602a4 */ /* 0x000fc8000f8e0206 */
[----:B------:R-:W-:Y:S02]  /*7010*/  @UP0 UIADD3 UR5, UR5, UR6, URZ ;  /* 0x0000000605050290 */ /* 0x000fe4000fffe03f */
[----:B------:R-:W-:-:S04]  /*7020*/  @UP0 ULEA UR6, UP1, UR4, UR8, 0x2 ;  /* 0x0000000804060291 */ /* 0x000fc8000f82103f */
[----:B------:R-:W-:Y:S02]  /*7030*/  @UP0 ULEA.HI.X UR7, UR4, UR9, UR5, 0x2, UP1 ;  /* 0x0000000904070291 */ /* 0x000fe400088f1405 */
[----:B------:R-:W-:-:S04]  /*7040*/  IMAD.U32 R6, RZ, RZ, UR6 ;  /* 0x00000006ff067e24 */ /* 0x000fc8000f8e00ff */
[----:B0-----:R-:W-:-:S05]  /*7050*/  IMAD.U32 R7, RZ, RZ, UR7 ;  /* 0x00000007ff077e24 */ /* 0x001fca000f8e00ff */
[----:B------:R0:W2:Y:S01]  /*7060*/  @P0 LDG.E R8, desc[UR50][R6.64] ;  /* 0x0000003206080981 */ /* 0x0000a2000c1e1900 */
[----:B------:R-:W-:Y:S01]  /*7070*/  IMAD.U32 R15, RZ, RZ, UR10 ;  /* 0x0000000aff0f7e24 */ /* 0x000fe2000f8e00ff */
[----:B------:R-:W-:Y:S01]  /*7080*/  UIADD3 UR36, UR36, 0x1, URZ ;  /* 0x0000000124247890 */ /* 0x000fe2000fffe03f */
[----:B-1----:R-:W-:Y:S01]  /*7090*/  IMAD.MOV.U32 R3, RZ, RZ, -0x800000 ;  /* 0xff800000ff037424 */ /* 0x002fe200078e00ff */
[----:B------:R-:W1:Y:S01]  /*70a0*/  SHFL.BFLY PT, R9, R4, 0x2, 0x1f ;  /* 0x0c401f0004097f89 */ /* 0x000e6200000e0000 */
[----:B------:R-:W-:Y:S02]  /*70b0*/  UIADD3 UR43, UR43, 0x1, URZ ;  /* 0x000000012b2b7890 */ /* 0x000fe4000fffe03f */
[----:B------:R-:W-:Y:S01]  /*70c0*/  UISETP.NE.AND UP0, UPT, UR36, 0x2, UPT ;  /* 0x000000022400788c */ /* 0x000fe2000bf05270 */
[----:B------:R-:W3:Y:S01]  /*70d0*/  SHFL.BFLY PT, R10, R5, 0x2, 0x1f ;  /* 0x0c401f00050a7f89 */ /* 0x000ee200000e0000 */
[----:B0-----:R-:W-:Y:S02]  /*70e0*/  IMAD.MOV.U32 R7, RZ, RZ, RZ ;  /* 0x000000ffff077224 */ /* 0x001fe400078e00ff */
[----:B------:R-:W-:-:S02]  /*70f0*/  USEL UR4, URZ, 0x1, UP0 ;  /* 0x000000013f047887 */ /* 0x000fc40008000000 */
[----:B------:R-:W-:Y:S02]  /*7100*/  USEL UR36, UR36, URZ, UP0 ;  /* 0x0000003f24247287 */ /* 0x000fe40008000000 */
[----:B------:R-:W-:Y:S01]  /*7110*/  ULOP3.LUT UR42, UR42, UR4, URZ, 0x3c, !UPT ;  /* 0x000000042a2a7292 */ /* 0x000fe2000f8e3c3f */
[----:B-1----:R-:W-:Y:S01]  /*7120*/  FADD.FTZ R9, R9, R4 ;  /* 0x0000000409097221 */ /* 0x002fe20000010000 */
[----:B---3--:R-:W-:-:S04]  /*7130*/  FADD.FTZ R10, R10, R5 ;  /* 0x000000050a0a7221 */ /* 0x008fc80000010000 */
[----:B------:R-:W0:Y:S01]  /*7140*/  SHFL.BFLY PT, R0, R9, 0x1, 0x1f ;  /* 0x0c201f0009007f89 */ /* 0x000e2200000e0000 */
[----:B------:R-:W-:-:S03]  /*7150*/  IMAD.U32 R5, RZ, RZ, UR10 ;  /* 0x0000000aff057e24 */ /* 0x000fc6000f8e00ff */
[----:B------:R-:W1:Y:S01]  /*7160*/  SHFL.BFLY PT, R11, R10, 0x1, 0x1f ;  /* 0x0c201f000a0b7f89 */ /* 0x000e6200000e0000 */
[----:B0-----:R-:W-:Y:S01]  /*7170*/  FADD.FTZ R12, R9, R0 ;  /* 0x00000000090c7221 */ /* 0x001fe20000010000 */
[----:B------:R-:W-:Y:S02]  /*7180*/  IMAD.MOV.U32 R9, RZ, RZ, RZ ;  /* 0x000000ffff097224 */ /* 0x000fe400078e00ff */
[----:B------:R-:W-:Y:S02]  /*7190*/  IMAD.MOV.U32 R0, RZ, RZ, -0x800000 ;  /* 0xff800000ff007424 */ /* 0x000fe400078e00ff */
[----:B-1----:R-:W-:Y:S01]  /*71a0*/  FADD.FTZ R11, R10, R11 ;  /* 0x0000000b0a0b7221 */ /* 0x002fe20000010000 */
[C---:B------:R-:W-:Y:S01]  /*71b0*/  FSETP.NE.FTZ.AND P0, PT, R12.reuse, RZ, PT ;  /* 0x000000ff0c00720b */ /* 0x040fe20003f15000 */
[----:B------:R-:W-:Y:S02]  /*71c0*/  FMUL.FTZ R13, R12, 0.00390625 ;  /* 0x3b8000000c0d7820 */ /* 0x000fe40000410000 */
[----:B------:R-:W-:-:S03]  /*71d0*/  FMUL.FTZ R14, R11, 0.00390625 ;  /* 0x3b8000000b0e7820 */ /* 0x000fc60000410000 */
[----:B------:R-:W-:Y:S02]  /*71e0*/  FSETP.NE.FTZ.AND P1, PT, R13, RZ, PT ;  /* 0x000000ff0d00720b */ /* 0x000fe40003f35000 */
[----:B------:R-:W-:-:S05]  /*71f0*/  FSETP.NE.FTZ.AND P2, PT, R14, RZ, PT ;  /* 0x000000ff0e00720b */ /* 0x000fca0003f55000 */
[----:B------:R-:W-:Y:S01]  /*7200*/  @P0 MUFU.RCP R7, R12 ;  /* 0x0000000c00070308 */ /* 0x000fe20000001000 */
[----:B------:R-:W-:-:S05]  /*7210*/  FSETP.NE.FTZ.AND P0, PT, R11, RZ, PT ;  /* 0x000000ff0b00720b */ /* 0x000fca0003f15000 */
[----:B------:R-:W-:Y:S02]  /*7220*/  @P1 FMUL.FTZ R5, R5, 0.69314718246459960938 ;  /* 0x3f31721805051820 */ /* 0x000fe40000410000 */
[----:B------:R-:W0:Y:S01]  /*7230*/  @P1 MUFU.LG2 R4, R13 ;  /* 0x0000000d00041308 */ /* 0x000e220000000c00 */
[----:B------:R-:W-:-:S07]  /*7240*/  @P2 FMUL.FTZ R15, R15, 0.69314718246459960938 ;  /* 0x3f3172180f0f2820 */ /* 0x000fce0000410000 */
[----:B------:R-:W1:Y:S08]  /*7250*/  @P2 MUFU.LG2 R6, R14 ;  /* 0x0000000e00062308 */ /* 0x000e700000000c00 */
[----:B------:R-:W3:Y:S01]  /*7260*/  @P0 MUFU.RCP R9, R11 ;  /* 0x0000000b00090308 */ /* 0x000ee20000001000 */
[----:B0-----:R-:W-:Y:S01]  /*7270*/  @P1 FMUL.FTZ R4, R4, 0.69314718246459960938 ;  /* 0x3f31721804041820 */ /* 0x001fe20000410000 */
[----:B------:R-:W-:-:S03]  /*7280*/  PLOP3.LUT P0, PT, PT, PT, PT, 0x8, 0x0 ;  /* 0x000000000000781c */ /* 0x000fc60003f0e170 */
[----:B------:R-:W-:Y:S01]  /*7290*/  @P1 FFMA.FTZ R0, R5, R182, R4 ;  /* 0x000000b605001223 */ /* 0x000fe20000010004 */
[----:B-1----:R-:W-:-:S04]  /*72a0*/  @P2 FMUL.FTZ R6, R6, 0.69314718246459960938 ;  /* 0x3f31721806062820 */ /* 0x002fc80000410000 */
[----:B------:R-:W-:Y:S01]  /*72b0*/  @P2 FFMA.FTZ R3, R15, R171, R6 ;  /* 0x000000ab0f032223 */ /* 0x000fe20000010006 */
[-C--:B--2---:R-:W-:Y:S01]  /*72c0*/  FMUL.FTZ R152, R7, R8.reuse ;  /* 0x0000000807987220 */ /* 0x084fe20000410000 */
[----:B---3--:R-:W-:-:S03]  /*72d0*/  FMUL.FTZ R4, R9, R8 ;  /* 0x0000000809047220 */ /* 0x008fc60000410000 */
        /* <DEDUP_REMOVED lines=127> */
[----:B------:R-:W-:-:S07]  /*7ad0*/  FMUL.FTZ R34, R151, R4 ;  /* 0x0000000497227220 */ /* 0x000fce0000410000 */
.L_x_221:
[----:B------:R-:W0:Y:S01]  /*7ae0*/  S2R R27, SR_CgaCtaId ;  /* 0x00000000001b7919 */ /* 0x000e220000008800 */
[----:B------:R-:W-:Y:S01]  /*7af0*/  MOV R4, 0x400 ;  /* 0x0000040000047802 */ /* 0x000fe20000000f00 */
[----:B------:R-:W-:Y:S01]  /*7b00*/  BSSY B0, `(.L_x_246) ;  /* 0x00003a3000007945 */ /* 0x000fe20003800000 */
[----:B------:R-:W-:Y:S02]  /*7b10*/  BAR.SYNC.DEFER_BLOCKING 0x5, 0x180 ;  /* 0x0146000000007b1d */ /* 0x000fe40000010000 */
[----:B0-----:R-:W-:-:S05]  /*7b20*/  LEA R4, R27, R4, 0x18 ;  /* 0x000000041b047211 */ /* 0x001fca00078ec0ff */
[----:B------:R-:W0:Y:S02]  /*7b30*/  LDS.128 R44, [R4+0x388d0] ;  /* 0x0388d000042c7984 */ /* 0x000e240000000c00 */
[----:B0-----:R-:W-:Y:S02]  /*7b40*/  R2UR UR5, R45 ;  /* 0x000000002d0572ca */ /* 0x001fe400000e0000 */
[----:B------:R-:W-:Y:S01]  /*7b50*/  R2UR UR45, R46 ;  /* 0x000000002e2d72ca */ /* 0x000fe200000e0000 */
[----:B------:R-:W-:Y:S06]  /*7b60*/  BAR.ARV 0x4, 0x180 ;  /* 0x0106000000007b1d */ /* 0x000fec0000002000 */
[----:B------:R-:W-:Y:S08]  /*7b70*/  @P0 BRA `(.L_x_247) ;  /* 0x0000002c00040947 */ /* 0x000ff00003800000 */
[----:B------:R-:W0:Y:S01]  /*7b80*/  S2R R94, SR_TID.X ;  /* 0x00000000005e7919 */ /* 0x000e220000002100 */
[----:B------:R-:W-:Y:S01]  /*7b90*/  ULDC.64 UR6, c[0x4][0x128] ;  /* 0x01004a0000067ab9 */ /* 0x000fe20000000a00 */
[----:B0-----:R-:W-:-:S05]  /*7ba0*/  IMAD.SHL.U32 R26, R94, 0x4, RZ ;  /* 0x000000045e1a7824 */ /* 0x001fca00078e00ff */
[----:B------:R-:W-:-:S04]  /*7bb0*/  LOP3.LUT R26, R26, 0xc, RZ, 0xc0, !PT ;  /* 0x0000000c1a1a7812 */ /* 0x000fc800078ec0ff */
[----:B------:R-:W-:-:S05]  /*7bc0*/  IADD3 R26, P0, R26, UR6, RZ ;  /* 0x000000061a1a7c10 */ /* 0x000fca000ff1e0ff */
[----:B------:R-:W-:Y:S01]  /*7bd0*/  IMAD.X R27, RZ, RZ, UR7, P0 ;  /* 0x00000007ff1b7e24 */ /* 0x000fe200080e06ff */
[----:B------:R-:W-:Y:S01]  /*7be0*/  F2FP.BF16.F32.PACK_AB R40, R7, R40 ;  /* 0x000000280728723e */ /* 0x000fe200000010ff */
[----:B------:R-:W-:-:S04]  /*7bf0*/  ULDC.64 UR6, c[0x0][0xc00] ;  /* 0x0003000000067ab9 */ /* 0x000fc80000000a00 */
[----:B------:R0:W2:Y:S01]  /*7c00*/  LDG.E.CONSTANT R27, desc[UR50][R26.64] ;  /* 0x000000321a1b7981 */ /* 0x0000a2000c1e9900 */
[----:B------:R-:W-:Y:S01]  /*7c10*/  F2FP.BF16.F32.PACK_AB R7, R153, R42 ;  /* 0x0000002a9907723e */ /* 0x000fe200000010ff */
[----:B------:R-:W-:Y:S01]  /*7c20*/  UISETP.NE.U32.AND UP0, UPT, UR6, URZ, UPT ;  /* 0x0000003f0600728c */ /* 0x000fe2000bf05070 */
[----:B------:R-:W-:Y:S02]  /*7c30*/  F2FP.BF16.F32.PACK_AB R42, R20, R65 ;  /* 0x00000041142a723e */ /* 0x000fe400000010ff */
[----:B------:R-:W-:Y:S01]  /*7c40*/  LOP3.LUT P0, R20, R94, 0x3, RZ, 0xc0, !PT ;  /* 0x000000035e147812 */ /* 0x000fe2000780c0ff */
[----:B------:R-:W-:Y:S01]  /*7c50*/  UISETP.NE.AND.EX UP0, UPT, UR7, URZ, UPT, UP0 ;  /* 0x0000003f0700728c */ /* 0x000fe2000bf05300 */
[----:B------:R-:W-:Y:S02]  /*7c60*/  F2FP.BF16.F32.PACK_AB R11, R11, R48 ;  /* 0x000000300b0b723e */ /* 0x000fe400000010ff */
[----:B------:R-:W-:Y:S01]  /*7c70*/  F2FP.BF16.F32.PACK_AB R12, R12, R49 ;  /* 0x000000310c0c723e */ /* 0x000fe200000010ff */
[----:B------:R-:W-:Y:S01]  /*7c80*/  ULDC.64 UR6, c[0x0][0xc00] ;  /* 0x0003000000067ab9 */ /* 0x000fe20000000a00 */
[----:B------:R-:W-:Y:S01]  /*7c90*/  ISETP.EQ.OR P0, PT, R20, 0x3, !P0 ;  /* 0x000000031400780c */ /* 0x000fe20004702670 */
[----:B------:R-:W-:Y:S01]  /*7ca0*/  UIMAD.WIDE UR6, UR38, 0x4, UR6 ;  /* 0x00000004260678a5 */ /* 0x000fe2000f8e0206 */
[----:B------:R-:W-:-:S02]  /*7cb0*/  F2FP.BF16.F32.PACK_AB R15, R15, R64 ;  /* 0x000000400f0f723e */ /* 0x000fc400000010ff */
[----:B------:R-:W-:Y:S02]  /*7cc0*/  F2FP.BF16.F32.PACK_AB R64, R84, R121 ;  /* 0x000000795440723e */ /* 0x000fe400000010ff */
[----:B------:R-:W-:Y:S02]  /*7cd0*/  SEL R84, R11, R12, P0 ;  /* 0x0000000c0b547207 */ /* 0x000fe40000000000 */
[----:B------:R-:W-:Y:S02]  /*7ce0*/  SEL R20, R12, R11, P0 ;  /* 0x0000000b0c147207 */ /* 0x000fe40000000000 */
[----:B------:R-:W1:Y:S01]  /*7cf0*/  S2R R11, SR_SWINHI ;  /* 0x00000000000b7919 */ /* 0x000e620000002f00 */
        /* <DEDUP_REMOVED lines=14> */
[----:B------:R-:W-:-:S02]  /*7de0*/  SEL R79, R10, R7, P0 ;  /* 0x000000070a4f7207 */ /* 0x000fc40000000000 */
[----:B------:R-:W-:Y:S02]  /*7df0*/  F2FP.BF16.F32.PACK_AB R77, R77, R120 ;  /* 0x000000784d4d723e */ /* 0x000fe400000010ff */
[----:B------:R-:W-:Y:S02]  /*7e00*/  MOV R6, R4 ;  /* 0x0000000400067202 */ /* 0x000fe40000000f00 */
[----:B-1----:R-:W-:Y:S02]  /*7e10*/  MOV R7, R11 ;  /* 0x0000000b00077202 */ /* 0x002fe40000000f00 */
[----:B------:R-:W-:Y:S02]  /*7e20*/  F2FP.BF16.F32.PACK_AB R43, R29, R80 ;  /* 0x000000501d2b723e */ /* 0x000fe400000010ff */
[----:B------:R-:W-:Y:S02]  /*7e30*/  F2FP.BF16.F32.PACK_AB R109, R109, R90 ;  /* 0x0000005a6d6d723e */ /* 0x000fe400000010ff */
[----:B------:R-:W-:-:S02]  /*7e40*/  F2FP.BF16.F32.PACK_AB R33, R33, R88 ;  /* 0x000000582121723e */ /* 0x000fc400000010ff */
[----:B------:R-:W-:Y:S02]  /*7e50*/  F2FP.BF16.F32.PACK_AB R52, R52, R89 ;  /* 0x000000593434723e */ /* 0x000fe400000010ff */
[----:B------:R-:W-:Y:S02]  /*7e60*/  SEL R90, R35, R44, P0 ;  /* 0x0000002c235a7207 */ /* 0x000fe40000000000 */
[----:B------:R-:W-:Y:S02]  /*7e70*/  SEL R29, R44, R35, P0 ;  /* 0x000000232c1d7207 */ /* 0x000fe40000000000 */
[----:B------:R-:W-:Y:S02]  /*7e80*/  F2FP.BF16.F32.PACK_AB R53, R53, R96 ;  /* 0x000000603535723e */ /* 0x000fe400000010ff */
[----:B------:R-:W-:Y:S02]  /*7e90*/  F2FP.BF16.F32.PACK_AB R61, R61, R104 ;  /* 0x000000683d3d723e */ /* 0x000fe400000010ff */
[----:B------:R-:W-:-:S02]  /*7ea0*/  F2FP.BF16.F32.PACK_AB R68, R68, R105 ;  /* 0x000000694444723e */ /* 0x000fc400000010ff */
[----:B------:R-:W-:Y:S02]  /*7eb0*/  SEL R106, R77, R64, P0 ;  /* 0x000000404d6a7207 */ /* 0x000fe40000000000 */
[----:B------:R-:W-:Y:S01]  /*7ec0*/  SEL R35, R64, R77, P0 ;  /* 0x0000004d40237207 */ /* 0x000fe20000000000 */
[----:B------:R-:W-:Y:S01]  /*7ed0*/  IMAD.WIDE R64, R220, 0x2, R6 ;  /* 0x00000002dc407825 */ /* 0x000fe200078e0206 */
        /* <DEDUP_REMOVED lines=8> */
[----:B------:R-:W-:Y:S02]  /*7f60*/  F2FP.BF16.F32.PACK_AB R110, R108, R145 ;  /* 0x000000916c6e723e */ /* 0x000fe400000010ff */
[----:B------:R-:W-:-:S02]  /*7f70*/  SEL R92, R43, R36, P0 ;  /* 0x000000242b5c7207 */ /* 0x000fc40000000000 */
[----:B------:R-:W-:Y:S02]  /*7f80*/  SEL R30, R36, R43, P0 ;  /* 0x0000002b241e7207 */ /* 0x000fe40000000000 */
[----:B------:R-:W-:Y:S02]  /*7f90*/  SEL R98, R61, R68, P0 ;  /* 0x000000443d627207 */ /* 0x000fe40000000000 */
[----:B------:R-:W-:Y:S02]  /*7fa0*/  SEL R33, R68, R61, P0 ;  /* 0x0000003d44217207 */ /* 0x000fe40000000000 */
[----:B------:R-:W-:Y:S02]  /*7fb0*/  F2FP.BF16.F32.PACK_AB R24, R5, R24 ;  /* 0x000000180518723e */ /* 0x000fe400000010ff */
[----:B------:R-:W-:Y:S02]  /*7fc0*/  F2FP.BF16.F32.PACK_AB R25, R8, R25 ;  /* 0x000000190819723e */ /* 0x000fe400000010ff */
[----:B------:R-:W-:-:S02]  /*7fd0*/  F2FP.BF16.F32.PACK_AB R59, R140, R59 ;  /* 0x0000003b8c3b723e */ /* 0x000fc400000010ff */
[----:B------:R-:W-:Y:S02]  /*7fe0*/  F2FP.BF16.F32.PACK_AB R76, R76, R113 ;  /* 0x000000714c4c723e */ /* 0x000fe400000010ff */
[----:B------:R-:W-:Y:S02]  /*7ff0*/  SEL R108, R85, R96, P0 ;  /* 0x00000060556c7207 */ /* 0x000fe40000000000 */
[----:B------:R-:W-:Y:S02]  /*8000*/  SEL R36, R96, R85, P0 ;  /* 0x0000005560247207 */ /* 0x000fe40000000000 */
[----:B------:R-:W-:Y:S02]  /*8010*/  SEL R128, R87, R48, P0 ;  /* 0x0000003057807207 */ /* 0x000fe40000000000 */
[----:B------:R-:W-:Y:S02]  /*8020*/  SEL R61, R48, R87, P0 ;  /* 0x00000057303d7207 */ /* 0x000fe40000000000 */
        /* <DEDUP_REMOVED lines=9> */
[C---:B------:R-:W-:Y:S02]  /*80c0*/  IADD3 R10, P2, R64.reuse, 0x20, RZ ;  /* 0x00000020400a7810 */ /* 0x040fe40007f5e0ff */
[C---:B------:R-:W-:Y:S02]  /*80d0*/  IADD3 R85, P3, R64.reuse, 0x40, RZ ;  /* 0x0000004040557810 */ /* 0x040fe40007f7e0ff */
[----:B------:R-:W-:Y:S02]  /*80e0*/  IADD3 R87, P4, R64, 0x60, RZ ;  /* 0x0000006040577810 */ /* 0x000fe40007f9e0ff */
[----:B------:R-:W-:-:S02]  /*80f0*/  F2FP.BF16.F32.PACK_AB R93, R93, R136 ;  /* 0x000000885d5d723e */ /* 0x000fc400000010ff */
[----:B------:R-:W-:Y:S02]  /*8100*/  F2FP.BF16.F32.PACK_AB R38, R100, R137 ;  /* 0x000000896426723e */ /* 0x000fe400000010ff */
[----:B------:R-:W-:Y:S02]  /*8110*/  F2FP.BF16.F32.PACK_AB R13, R13, R56 ;  /* 0x000000380d0d723e */ /* 0x000fe400000010ff */
[----:B------:R-:W-:Y:S02]  /*8120*/  F2FP.BF16.F32.PACK_AB R147, R34, R147 ;  /* 0x000000932293723e */ /* 0x000fe400000010ff */
[----:B------:R-:W-:Y:S02]  /*8130*/  F2FP.BF16.F32.PACK_AB R56, R116, R83 ;  /* 0x000000537438723e */ /* 0x000fe400000010ff */
[----:B------:R-:W-:Y:S02]  /*8140*/  F2FP.BF16.F32.PACK_AB R138, R39, R138 ;  /* 0x0000008a278a723e */ /* 0x000fe400000010ff */
[----:B------:R-:W-:-:S02]  /*8150*/  SEL R102, R69, R76, P0 ;  /* 0x0000004c45667207 */ /* 0x000fc40000000000 */
[----:B------:R-:W-:Y:S02]  /*8160*/  SEL R34, R76, R69, P0 ;  /* 0x000000454c227207 */ /* 0x000fe40000000000 */
[----:B------:R-:W-:Y:S02]  /*8170*/  F2FP.BF16.F32.PACK_AB R125, R125, R74 ;  /* 0x0000004a7d7d723e */ /* 0x000fe400000010ff */
[----:B------:R-:W-:Y:S02]  /*8180*/  F2FP.BF16.F32.PACK_AB R117, R117, R82 ;  /* 0x000000527575723e */ /* 0x000fe400000010ff */
[----:B------:R-:W-:Y:S02]  /*8190*/  SEL R80, R32, R37, P0 ;  /* 0x0000002520507207 */ /* 0x000fe40000000000 */
[----:B------:R-:W-:Y:S02]  /*81a0*/  SEL R72, R37, R32, P0 ;  /* 0x0000002025487207 */ /* 0x000fe40000000000 */
[----:B------:R-:W-:-:S02]  /*81b0*/  SEL R122, R5, R8, P0 ;  /* 0x00000008057a7207 */ /* 0x000fc40000000000 */
[----:B------:R-:W-:Y:S02]  /*81c0*/  SEL R83, R8, R5, P0 ;  /* 0x0000000508537207 */ /* 0x000fe40000000000 */
[----:B------:R-:W-:Y:S02]  /*81d0*/  SEL R116, R66, R67, P0 ;  /* 0x0000004342747207 */ /* 0x000fe40000000000 */
[----:B------:R-:W-:Y:S01]  /*81e0*/  SEL R39, R67, R66, P0 ;  /* 0x0000004243277207 */ /* 0x000fe20000000000 */
[--C-:B------:R-:W-:Y:S01]  /*81f0*/  IMAD.X R67, RZ, RZ, R65.reuse, P3 ;  /* 0x000000ffff437224 */ /* 0x100fe200018e0641 */
[----:B------:R-:W-:Y:S02]  /*8200*/  SEL R132, R71, R62, P0 ;  /* 0x0000003e47847207 */ /* 0x000fe40000000000 */
[----:B------:R-:W-:Y:S01]  /*8210*/  SEL R69, R62, R71, P0 ;  /* 0x000000473e457207 */ /* 0x000fe20000000000 */
[----:B------:R-:W-:Y:S01]  /*8220*/  IMAD.X R71, RZ, RZ, R65, P2 ;  /* 0x000000ffff477224 */ /* 0x000fe200010e0641 */
[----:B------:R-:W-:-:S02]  /*8230*/  SEL R134, R63, R54, P0 ;  /* 0x000000363f867207 */ /* 0x000fc40000000000 */
[----:B------:R-:W-:Y:S01]  /*8240*/  SEL R73, R54, R63, P0 ;  /* 0x0000003f36497207 */ /* 0x000fe20000000000 */
[----:B------:R-:W-:Y:S01]  /*8250*/  IMAD.X R63, RZ, RZ, R65, P4 ;  /* 0x000000ffff3f7224 */ /* 0x000fe200020e0641 */
[----:B------:R-:W-:Y:S02]  /*8260*/  F2FP.BF16.F32.PACK_AB R46, R86, R91 ;  /* 0x0000005b562e723e */ /* 0x000fe400000010ff */
[----:B------:R-:W-:Y:S02]  /*8270*/  F2FP.BF16.F32.PACK_AB R101, R101, R144 ;  /* 0x000000906565723e */ /* 0x000fe400000010ff */
[----:B------:R-:W-:Y:S02]  /*8280*/  SEL R78, R24, R25, P0 ;  /* 0x00000019184e7207 */ /* 0x000fe40000000000 */
[----:B------:R-:W-:Y:S02]  /*8290*/  SEL R74, R25, R24, P0 ;  /* 0x00000018194a7207 */ /* 0x000fe40000000000 */
[----:B------:R-:W-:-:S02]  /*82a0*/  SEL R82, R40, R41, P0 ;  /* 0x0000002928527207 */ /* 0x000fc40000000000 */
[----:B0-----:R-:W-:Y:S02]  /*82b0*/  SEL R26, R41, R40, P0 ;  /* 0x00000028291a7207 */ /* 0x001fe40000000000 */
[----:B------:R-:W-:Y:S02]  /*82c0*/  SEL R104, R93, R38, P0 ;  /* 0x000000265d687207 */ /* 0x000fe40000000000 */
[----:B------:R-:W-:Y:S02]  /*82d0*/  SEL R37, R38, R93, P0 ;  /* 0x0000005d26257207 */ /* 0x000fe40000000000 */
[----:B------:R-:W-:Y:S02]  /*82e0*/  LOP3.LUT R5, R64, 0x380, RZ, 0xc0, !PT ;  /* 0x0000038040057812 */ /* 0x000fe400078ec0ff */
[----:B------:R-:W-:Y:S02]  /*82f0*/  F2FP.BF16.F32.PACK_AB R50, R149, R50 ;  /* 0x000000329532723e */ /* 0x000fe400000010ff */
[----:B------:R-:W-:-:S02]  /*8300*/  F2FP.BF16.F32.PACK_AB R51, R148, R51 ;  /* 0x000000339433723e */ /* 0x000fc400000010ff */
[----:B------:R-:W-:Y:S02]  /*8310*/  F2FP.BF16.F32.PACK_AB R58, R141, R58 ;  /* 0x0000003a8d3a723e */ /* 0x000fe400000010ff */
[----:B------:R-:W-:Y:S02]  /*8320*/  F2FP.BF16.F32.PACK_AB R55, R55, R130 ;  /* 0x000000823737723e */ /* 0x000fe400000010ff */
[C---:B------:R-:W-:Y:S02]  /*8330*/  IADD3 R24, P5, R64.reuse, 0x4000, RZ ;  /* 0x0000400040187810 */ /* 0x040fe40007fbe0ff */
[C---:B------:R-:W-:Y:S02]  /*8340*/  IADD3 R89, P6, R64.reuse, 0x4020, RZ ;  /* 0x0000402040597810 */ /* 0x040fe40007fde0ff */
[C---:B------:R-:W-:Y:S02]  /*8350*/  IADD3 R91, P1, R64.reuse, 0x4040, RZ ;  /* 0x00004040405b7810 */ /* 0x040fe40007f3e0ff */
[----:B------:R-:W-:-:S02]  /*8360*/  IADD3 R93, P2, R64, 0x4060, RZ ;  /* 0x00004060405d7810 */ /* 0x000fc40007f5e0ff */
[C---:B------:R-:W-:Y:S02]  /*8370*/  IADD3 R40, P3, R64.reuse, 0x8000, RZ ;  /* 0x0000800040287810 */ /* 0x040fe40007f7e0ff */
[----:B------:R-:W-:Y:S01]  /*8380*/  IADD3 R95, P4, R64, 0x8020, RZ ;  /* 0x00008020405f7810 */ /* 0x000fe20007f9e0ff */
[--C-:B------:R-:W-:Y:S01]  /*8390*/  IMAD.X R43, RZ, RZ, R65.reuse, P2 ;  /* 0x000000ffff2b7224 */ /* 0x100fe200010e0641 */
[----:B------:R-:W-:Y:S01]  /*83a0*/  F2FP.BF16.F32.PACK_AB R14, R14, R57 ;  /* 0x000000390e0e723e */ /* 0x000fe200000010ff */
[--C-:B------:R-:W-:Y:S01]  /*83b0*/  IMAD.X R49, RZ, RZ, R65.reuse, P3 ;  /* 0x000000ffff317224 */ /* 0x100fe200018e0641 */
[----:B------:R-:W-:Y:S01]  /*83c0*/  F2FP.BF16.F32.PACK_AB R124, R124, R75 ;  /* 0x0000004b7c7c723e */ /* 0x000fe200000010ff */
[----:B------:R-:W-:Y:S01]  /*83d0*/  IMAD.X R41, RZ, RZ, R65, P4 ;  /* 0x000000ffff297224 */ /* 0x000fe200020e0641 */
[----:B------:R-:W-:Y:S02]  /*83e0*/  SEL R96, R101, R110, P0 ;  /* 0x0000006e65607207 */ /* 0x000fe40000000000 */
[----:B------:R-:W-:-:S02]  /*83f0*/  SEL R38, R110, R101, P0 ;  /* 0x000000656e267207 */ /* 0x000fc40000000000 */
[----:B------:R-:W-:Y:S02]  /*8400*/  SHF.R.U64 R5, R5, 0x3, RZ ;  /* 0x0000000305057819 */ /* 0x000fe400000012ff */
        /* <DEDUP_REMOVED lines=9> */
[----:B------:R-:W-:Y:S02]  /*84a0*/  LOP3.LUT R8, R10, 0x380, RZ, 0xc0, !PT ;  /* 0x000003800a087812 */ /* 0x000fe400078ec0ff */
[----:B------:R-:W-:Y:S02]  /*84b0*/  F2FP.BF16.F32.PACK_AB R60, R60, R97 ;  /* 0x000000613c3c723e */ /* 0x000fe400000010ff */
[----:B------:R-:W-:Y:S02]  /*84c0*/  LOP3.LUT R12, R85, 0x380, RZ, 0xc0, !PT ;  /* 0x00000380550c7812 */ /* 0x000fe400078ec0ff */
[C---:B------:R-:W-:Y:S02]  /*84d0*/  IADD3 R97, P5, R64.reuse, 0x8040, RZ ;  /* 0x0000804040617810 */ /* 0x040fe40007fbe0ff */
[----:B------:R-:W-:-:S02]  /*84e0*/  IADD3 R99, P6, R64, 0x8060, RZ ;  /* 0x0000806040637810 */ /* 0x000fc40007fde0ff */
[C---:B------:R-:W-:Y:S01]  /*84f0*/  IADD3 R44, P1, R64.reuse, 0xc000, RZ ;  /* 0x0000c000402c7810 */ /* 0x040fe20007f3e0ff */
[--C-:B------:R-:W-:Y:S01]  /*8500*/  IMAD.X R25, RZ, RZ, R65.reuse, P5 ;  /* 0x000000ffff197224 */ /* 0x100fe200028e0641 */
[C---:B------:R-:W-:Y:S02]  /*8510*/  IADD3 R101, P2, R64.reuse, 0xc020, RZ ;  /* 0x0000c02040657810 */ /* 0x040fe40007f5e0ff */
[C---:B------:R-:W-:Y:S02]  /*8520*/  IADD3 R103, P3, R64.reuse, 0xc040, RZ ;  /* 0x0000c04040677810 */ /* 0x040fe40007f7e0ff */
[----:B------:R-:W-:Y:S02]  /*8530*/  IADD3 R105, P4, R64, 0xc060, RZ ;  /* 0x0000c06040697810 */ /* 0x000fe40007f9e0ff */
[----:B------:R-:W-:Y:S01]  /*8540*/  F2FP.BF16.F32.PACK_AB R70, R70, R107 ;  /* 0x0000006b4646723e */ /* 0x000fe200000010ff */
[--C-:B------:R-:W-:Y:S01]  /*8550*/  IMAD.X R11, RZ, RZ, R65.reuse, P3 ;  /* 0x000000ffff0b7224 */ /* 0x100fe200018e0641 */
[----:B------:R-:W-:Y:S01]  /*8560*/  LOP3.LUT R64, R5, R64, RZ, 0x3c, !PT ;  /* 0x0000004005407212 */ /* 0x000fe200078e3cff */
[----:B------:R-:W-:Y:S01]  /*8570*/  IMAD.X R9, RZ, RZ, R65, P4 ;  /* 0x000000ffff097224 */ /* 0x000fe200020e0641 */
[----:B------:R-:W-:-:S02]  /*8580*/  SHF.R.U64 R5, R8, 0x3, RZ ;  /* 0x0000000308057819 */ /* 0x000fc400000012ff */
[----:B------:R-:W-:Y:S02]  /*8590*/  SHF.R.U64 R8, R12, 0x3, RZ ;  /* 0x000000030c087819 */ /* 0x000fe400000012ff */
[----:B------:R-:W-:Y:S02]  /*85a0*/  SEL R130, R45, R70, P0 ;  /* 0x000000462d827207 */ /* 0x000fe40000000000 */
[----:B------:R-:W-:Y:S01]  /*85b0*/  SEL R68, R70, R45, P0 ;  /* 0x0000002d46447207 */ /* 0x000fe20000000000 */
[--C-:B------:R-:W-:Y:S01]  /*85c0*/  IMAD.X R45, RZ, RZ, R65.reuse, P1 ;  /* 0x000000ffff2d7224 */ /* 0x100fe200008e0641 */
[----:B------:R-:W-:Y:S02]  /*85d0*/  SEL R86, R13, R14, P0 ;  /* 0x0000000e0d567207 */ /* 0x000fe40000000000 */
[----:B------:R-:W-:Y:S01]  /*85e0*/  SEL R21, R14, R13, P0 ;  /* 0x0000000d0e157207 */ /* 0x000fe20000000000 */
[----:B------:R-:W-:Y:S01]  /*85f0*/  IMAD.X R13, RZ, RZ, R65, P2 ;  /* 0x000000ffff0d7224 */ /* 0x000fe200010e0641 */
[----:B------:R-:W-:-:S02]  /*8600*/  LOP3.LUT R70, R5, R10, RZ, 0x3c, !PT ;  /* 0x0000000a05467212 */ /* 0x000fc400078e3cff */
[----:B------:R-:W-:Y:S02]  /*8610*/  LOP3.LUT R14, R87, 0x380, RZ, 0xc0, !PT ;  /* 0x00000380570e7812 */ /* 0x000fe400078ec0ff */
[----:B------:R-:W-:Y:S02]  /*8620*/  LOP3.LUT R66, R8, R85, RZ, 0x3c, !PT ;  /* 0x0000005508427212 */ /* 0x000fe400078e3cff */
[----:B------:R-:W-:Y:S02]  /*8630*/  LOP3.LUT R5, R24, 0x380, RZ, 0xc0, !PT ;  /* 0x0000038018057812 */ /* 0x000fe400078ec0ff */
[----:B------:R-:W-:Y:S02]  /*8640*/  LOP3.LUT R8, R89, 0x380, RZ, 0xc0, !PT ;  /* 0x0000038059087812 */ /* 0x000fe400078ec0ff */
[----:B------:R-:W-:Y:S02]  /*8650*/  SHF.R.U64 R12, R14, 0x3, RZ ;  /* 0x000000030e0c7819 */ /* 0x000fe400000012ff */
[----:B------:R-:W-:-:S02]  /*8660*/  SHF.R.U64 R5, R5, 0x3, RZ ;  /* 0x0000000305057819 */ /* 0x000fc400000012ff */
[----:B------:R-:W-:Y:S02]  /*8670*/  SHF.R.U64 R8, R8, 0x3, RZ ;  /* 0x0000000308087819 */ /* 0x000fe400000012ff */
[----:B------:R-:W-:Y:S02]  /*8680*/  LOP3.LUT R62, R12, R87, RZ, 0x3c, !PT ;  /* 0x000000570c3e7212 */ /* 0x000fe400078e3cff */
[----:B------:R-:W-:Y:S02]  /*8690*/  LOP3.LUT R58, R5, R24, RZ, 0x3c, !PT ;  /* 0x00000018053a7212 */ /* 0x000fe400078e3cff */
[----:B------:R-:W-:Y:S02]  /*86a0*/  LOP3.LUT R12, R93, 0x380, RZ, 0xc0, !PT ;  /* 0x000003805d0c7812 */ /* 0x000fe400078ec0ff */
[----:B------:R-:W-:Y:S01]  /*86b0*/  LOP3.LUT R54, R8, R89, RZ, 0x3c, !PT ;  /* 0x0000005908367212 */ /* 0x000fe200078e3cff */
[----:B--2---:R-:W-:Y:S01]  /*86c0*/  SHFL.IDX PT, R80, R80, R27, 0x1c1f ;  /* 0x001c1f1b50507589 */ /* 0x004fe200000e0000 */
[----:B------:R-:W-:-:S02]  /*86d0*/  LOP3.LUT R5, R40, 0x380, RZ, 0xc0, !PT ;  /* 0x0000038028057812 */ /* 0x000fc400078ec0ff */
[----:B------:R-:W-:Y:S01]  /*86e0*/  LOP3.LUT R10, R91, 0x380, RZ, 0xc0, !PT ;  /* 0x000003805b0a7812 */ /* 0x000fe200078ec0ff */
[----:B------:R-:W-:Y:S01]  /*86f0*/  SHFL.IDX PT, R82, R82, R27, 0x1c1f ;  /* 0x001c1f1b52527589 */ /* 0x000fe200000e0000 */
[----:B------:R-:W-:Y:S02]  /*8700*/  LOP3.LUT R8, R95, 0x380, RZ, 0xc0, !PT ;  /* 0x000003805f087812 */ /* 0x000fe400078ec0ff */
[----:B------:R-:W-:Y:S01]  /*8710*/  SHF.R.U64 R12, R12, 0x3, RZ ;  /* 0x000000030c0c7819 */ /* 0x000fe200000012ff */
[----:B------:R-:W-:Y:S01]  /*8720*/  SHFL.IDX PT, R118, R118, R27, 0x1c1f ;  /* 0x001c1f1b76767589 */ /* 0x000fe200000e0000 */
[----:B------:R-:W-:Y:S02]  /*8730*/  SHF.R.U64 R5, R5, 0x3, RZ ;  /* 0x0000000305057819 */ /* 0x000fe400000012ff */
[----:B------:R-:W-:Y:S01]  /*8740*/  SHF.R.U64 R10, R10, 0x3, RZ ;  /* 0x000000030a0a7819 */ /* 0x000fe200000012ff */
[----:B------:R-:W-:Y:S01]  /*8750*/  SHFL.IDX PT, R112, R112, R27, 0x1c1f ;  /* 0x001c1f1b70707589 */ /* 0x000fe200000e0000 */
[----:B------:R-:W-:-:S02]  /*8760*/  SHF.R.U64 R8, R8, 0x3, RZ ;  /* 0x0000000308087819 */ /* 0x000fc400000012ff */
[----:B------:R-:W-:Y:S01]  /*8770*/  SEL R88, R15, R42, P0 ;  /* 0x0000002a0f587207 */ /* 0x000fe20000000000 */
[----:B------:R-:W-:Y:S01]  /*8780*/  SHFL.IDX PT, R78, R78, R27, 0x1c1f ;  /* 0x001c1f1b4e4e7589 */ /* 0x000fe200000e0000 */
[----:B------:R-:W-:Y:S01]  /*8790*/  SEL R28, R42, R15, P0 ;  /* 0x0000000f2a1c7207 */ /* 0x000fe20000000000 */
[----:B------:R-:W-:Y:S01]  /*87a0*/  IMAD.X R15, RZ, RZ, R65, P6 ;  /* 0x000000ffff0f7224 */ /* 0x000fe200030e0641 */
[----:B------:R-:W-:Y:S01]  /*87b0*/  LOP3.LUT R42, R12, R93, RZ, 0x3c, !PT ;  /* 0x0000005d0c2a7212 */ /* 0x000fe200078e3cff */
[----:B------:R-:W-:Y:S01]  /*87c0*/  SHFL.IDX PT, R122, R122, R27, 0x1c1f ;  /* 0x001c1f1b7a7a7589 */ /* 0x000fe200000e0000 */
[----:B------:R-:W-:Y:S02]  /*87d0*/  LOP3.LUT R48, R5, R40, RZ, 0x3c, !PT ;  /* 0x0000002805307212 */ /* 0x000fe400078e3cff */
[----:B------:R-:W-:Y:S01]  /*87e0*/  LOP3.LUT R50, R10, R91, RZ, 0x3c, !PT ;  /* 0x0000005b0a327212 */ /* 0x000fe200078e3cff */
[----:B------:R-:W-:Y:S01]  /*87f0*/  SHFL.IDX PT, R84, R84, R27, 0x1c1f ;  /* 0x001c1f1b54547589 */ /* 0x000fe200000e0000 */
[----:B------:R-:W-:-:S02]  /*8800*/  LOP3.LUT R12, R99, 0x380, RZ, 0xc0, !PT ;  /* 0x00000380630c7812 */ /* 0x000fc400078ec0ff */
[----:B------:R-:W-:Y:S01]  /*8810*/  LOP3.LUT R40, R8, R95, RZ, 0x3c, !PT ;  /* 0x0000005f08287212 */ /* 0x000fe200078e3cff */
[----:B------:R-:W-:Y:S01]  /*8820*/  SHFL.IDX PT, R110, R110, R27, 0x1c1f ;  /* 0x001c1f1b6e6e7589 */ /* 0x000fe200000e0000 */
[----:B------:R-:W-:Y:S02]  /*8830*/  SEL R100, R53, R60, P0 ;  /* 0x0000003c35647207 */ /* 0x000fe40000000000 */
[----:B------:R-:W-:Y:S01]  /*8840*/  SEL R32, R60, R53, P0 ;  /* 0x000000353c207207 */ /* 0x000fe20000000000 */
[----:B------:R-:W-:Y:S01]  /*8850*/  SHFL.IDX PT, R86, R86, R27, 0x1c1f ;  /* 0x001c1f1b56567589 */ /* 0x000fe200000e0000 */
[----:B------:R-:W-:Y:S02]  /*8860*/  LOP3.LUT R10, R97, 0x380, RZ, 0xc0, !PT ;  /* 0x00000380610a7812 */ /* 0x000fe400078ec0ff */
[----:B------:R-:W-:Y:S01]  /*8870*/  LOP3.LUT R8, R101, 0x380, RZ, 0xc0, !PT ;  /* 0x0000038065087812 */ /* 0x000fe200078ec0ff */
[----:B------:R-:W-:Y:S01]  /*8880*/  SHFL.IDX PT, R114, R114, R27, 0x1c1f ;  /* 0x001c1f1b72727589 */ /* 0x000fe200000e0000 */
[----:B------:R-:W-:-:S02]  /*8890*/  SEL R126, R109, R46, P0 ;  /* 0x0000002e6d7e7207 */ /* 0x000fc40000000000 */
[----:B------:R-:W-:Y:S01]  /*88a0*/  SEL R60, R46, R109, P0 ;  /* 0x0000006d2e3c7207 */ /* 0x000fe20000000000 */
[----:B------:R-:W-:Y:S01]  /*88b0*/  SHFL.IDX PT, R88, R88, R27, 0x1c1f ;  /* 0x001c1f1b58587589 */ /* 0x000fe200000e0000 */
[----:B------:R-:W-:Y:S02]  /*88c0*/  LOP3.LUT R46, R105, 0x380, RZ, 0xc0, !PT ;  /* 0x00000380692e7812 */ /* 0x000fe400078ec0ff */
[----:B------:R-:W-:Y:S01]  /*88d0*/  SHF.R.U64 R12, R12, 0x3, RZ ;  /* 0x000000030c0c7819 */ /* 0x000fe200000012ff */
[----:B------:R-:W-:Y:S01]  /*88e0*/  SHFL.IDX PT, R116, R116, R27, 0x1c1f ;  /* 0x001c1f1b74747589 */ /* 0x000fe200000e0000 */
[----:B------:R-:W-:Y:S02]  /*88f0*/  LOP3.LUT R5, R44, 0x380, RZ, 0xc0, !PT ;  /* 0x000003802c057812 */ /* 0x000fe400078ec0ff */
[----:B------:R-:W-:Y:S01]  /*8900*/  SHF.R.U64 R10, R10, 0x3, RZ ;  /* 0x000000030a0a7819 */ /* 0x000fe200000012ff */
[----:B------:R-:W-:Y:S01]  /*8910*/  SHFL.IDX PT, R90, R90, R27, 0x1c1f ;  /* 0x001c1f1b5a5a7589 */ /* 0x000fe200000e0000 */
[----:B------:R-:W-:-:S02]  /*8920*/  SHF.R.U64 R8, R8, 0x3, RZ ;  /* 0x0000000308087819 */ /* 0x000fc400000012ff */
[----:B------:R-:W-:Y:S01]  /*8930*/  SHF.R.U64 R46, R46, 0x3, RZ ;  /* 0x000000032e2e7819 */ /* 0x000fe200000012ff */
[----:B------:R-:W-:Y:S01]  /*8940*/  SHFL.IDX PT, R92, R92, R27, 0x1c1f ;  /* 0x001c1f1b5c5c7589 */ /* 0x000fe200000e0000 */
[----:B------:R-:W-:Y:S02]  /*8950*/  MOV R48, R48 ;  /* 0x0000003000307202 */ /* 0x000fe40000000f00 */
[----:B------:R-:W-:Y:S01]  /*8960*/  LOP3.LUT R14, R12, R99, RZ, 0x3c, !PT ;  /* 0x000000630c0e7212 */ /* 0x000fe200078e3cff */
[----:B------:R-:W-:Y:S01]  /*8970*/  SHFL.IDX PT, R94, R94, R27, 0x1c1f ;  /* 0x001c1f1b5e5e7589 */ /* 0x000fe200000e0000 */
[----:B------:R-:W-:Y:S02]  /*8980*/  SHF.R.U64 R5, R5, 0x3, RZ ;  /* 0x0000000305057819 */ /* 0x000fe400000012ff */
[----:B------:R-:W-:Y:S01]  /*8990*/  MOV R49, R40 ;  /* 0x0000002800317202 */ /* 0x000fe20000000f00 */
[----:B------:R-:W-:Y:S01]  /*89a0*/  SHFL.IDX PT, R126, R126, R27, 0x1c1f ;  /* 0x001c1f1b7e7e7589 */ /* 0x000fe200000e0000 */
[----:B------:R-:W-:-:S02]  /*89b0*/  LOP3.LUT R24, R10, R97, RZ, 0x3c, !PT ;  /* 0x000000610a187212 */ /* 0x000fc400078e3cff */
[----:B------:R-:W-:Y:S01]  /*89c0*/  LOP3.LUT R12, R8, R101, RZ, 0x3c, !PT ;  /* 0x00000065080c7212 */ /* 0x000fe200078e3cff */
[----:B------:R-:W-:Y:S01]  /*89d0*/  SHFL.IDX PT, R100, R100, R27, 0x1c1f ;  /* 0x001c1f1b64647589 */ /* 0x000fe200000e0000 */
[----:B------:R-:W-:Y:S02]  /*89e0*/  LOP3.LUT R40, R27, 0x2, RZ, 0x3c, !PT ;  /* 0x000000021b287812 */ /* 0x000fe400078e3cff */
[----:B------:R-:W-:Y:S01]  /*89f0*/  LOP3.LUT R8, R46, R105, RZ, 0x3c, !PT ;  /* 0x000000692e087212 */ /* 0x000fe200078e3cff */
[----:B------:R-:W-:Y:S01]  /*8a00*/  SHFL.IDX PT, R128, R128, R27, 0x1c1f ;  /* 0x001c1f1b80807589 */ /* 0x000fe200000e0000 */
[----:B------:R-:W-:Y:S02]  /*8a10*/  MOV R99, R70 ;  /* 0x0000004600637202 */ /* 0x000fe40000000f00 */
[----:B------:R-:W-:Y:S01]  /*8a20*/  LOP3.LUT R44, R5, R44, RZ, 0x3c, !PT ;  /* 0x0000002c052c7212 */ /* 0x000fe200078e3cff */
[----:B------:R-:W-:Y:S01]  /*8a30*/  SHFL.IDX PT, R81, R81, R40, 0x1c1f ;  /* 0x001c1f2851517589 */ /* 0x000fe200000e0000 */
[----:B------:R-:W-:-:S02]  /*8a40*/  MOV R70, R58 ;  /* 0x0000003a00467202 */ /* 0x000fc40000000f00 */
[----:B------:R-:W-:Y:S01]  /*8a50*/  MOV R58, R24 ;  /* 0x00000018003a7202 */ /* 0x000fe20000000f00 */
[----:B------:R-:W-:Y:S01]  /*8a60*/  SHFL.IDX PT, R79, R79, R40, 0x1c1f ;  /* 0x001c1f284f4f7589 */ /* 0x000fe200000e0000 */
[----:B------:R-:W-:Y:S02]  /*8a70*/  MOV R5, R12 ;  /* 0x0000000c00057202 */ /* 0x000fe40000000f00 */
[----:B------:R-:W-:Y:S01]  /*8a80*/  MOV R46, R8 ;  /* 0x00000008002e7202 */ /* 0x000fe20000000f00 */
[----:B------:R-:W0:Y:S01]  /*8a90*/  SHFL.IDX PT, R13, R72, R40, 0x1c1f ;  /* 0x001c1f28480d7589 */ /* 0x000e2200000e0000 */
[----:B------:R-:W-:Y:S02]  /*8aa0*/  SEL R120, R125, R124, P0 ;  /* 0x0000007c7d787207 */ /* 0x000fe40000000000 */
[----:B------:R-:W-:Y:S01]  /*8ab0*/  SEL R53, R124, R125, P0 ;  /* 0x0000007d7c357207 */ /* 0x000fe20000000000 */
[----:B------:R-:W1:Y:S01]  /*8ac0*/  SHFL.IDX PT, R25, R26, R40, 0x1c1f ;  /* 0x001c1f281a197589 */ /* 0x000e6200000e0000 */
[----:B------:R-:W-:-:S02]  /*8ad0*/  SEL R124, R117, R56, P0 ;  /* 0x00000038757c7207 */ /* 0x000fc40000000000 */
[----:B------:R-:W-:Y:S01]  /*8ae0*/  LOP3.LUT R10, R103, 0x380, RZ, 0xc0, !PT ;  /* 0x00000380670a7812 */ /* 0x000fe200078ec0ff */
[----:B------:R-:W2:Y:S01]  /*8af0*/  SHFL.IDX PT, R9, R74, R40, 0x1c1f ;  /* 0x001c1f284a097589 */ /* 0x000ea200000e0000 */
[----:B------:R-:W-:Y:S02]  /*8b00*/  SEL R56, R56, R117, P0 ;  /* 0x0000007538387207 */ /* 0x000fe40000000000 */
[----:B------:R-:W-:Y:S01]  /*8b10*/  MOV R95, R62 ;  /* 0x0000003e005f7202 */ /* 0x000fe20000000f00 */
[----:B------:R-:W3:Y:S01]  /*8b20*/  SHFL.IDX PT, R83, R83, R40, 0x1c1f ;  /* 0x001c1f2853537589 */ /* 0x000ee200000e0000 */
[----:B------:R-:W-:Y:S02]  /*8b30*/  MOV R101, R64 ;  /* 0x0000004000657202 */ /* 0x000fe40000000f00 */
[----:B------:R-:W-:Y:S01]  /*8b40*/  MOV R62, R42 ;  /* 0x0000002a003e7202 */ /* 0x000fe20000000f00 */
[----:B------:R-:W4:Y:S01]  /*8b50*/  SHFL.IDX PT, R41, R20, R40, 0x1c1f ;  /* 0x001c1f2814297589 */ /* 0x000f2200000e0000 */
[----:B------:R-:W-:-:S02]  /*8b60*/  SEL R140, R138, R139, P0 ;  /* 0x0000008b8a8c7207 */ /* 0x000fc40000000000 */
[----:B------:R-:W-:Y:S01]  /*8b70*/  SEL R76, R139, R138, P0 ;  /* 0x0000008a8b4c7207 */ /* 0x000fe20000000000 */
[----:B------:R-:W4:Y:S01]  /*8b80*/  SHFL.IDX PT, R57, R57, R40, 0x1c1f ;  /* 0x001c1f2839397589 */ /* 0x000f2200000e0000 */
[----:B------:R-:W-:Y:S02]  /*8b90*/  SHF.R.U64 R10, R10, 0x3, RZ ;  /* 0x000000030a0a7819 */ /* 0x000fe400000012ff */
[----:B------:R-:W-:Y:S01]  /*8ba0*/  MOV R97, R66 ;  /* 0x0000004200617202 */ /* 0x000fe20000000f00 */
[----:B------:R-:W4:Y:S01]  /*8bb0*/  SHFL.IDX PT, R21, R21, R40, 0x1c1f ;  /* 0x001c1f2815157589 */ /* 0x000f2200000e0000 */
[----:B------:R-:W-:Y:S02]  /*8bc0*/  MOV R64, R50 ;  /* 0x0000003200407202 */ /* 0x000fe40000000f00 */
[----:B------:R-:W-:Y:S01]  /*8bd0*/  SEL R138, R146, R147, P0 ;  /* 0x00000093928a7207 */ /* 0x000fe20000000000 */
[----:B------:R-:W-:Y:S01]  /*8be0*/  SHFL.IDX PT, R85, R52, R40, 0x1c1f ;  /* 0x001c1f2834557589 */ /* 0x000fe200000e0000 */
[----:B------:R-:W-:-:S02]  /*8bf0*/  MOV R66, R54 ;  /* 0x0000003600427202 */ /* 0x000fc40000000f00 */
[----:B------:R-:W-:Y:S01]  /*8c00*/  LOP3.LUT R10, R10, R103, RZ, 0x3c, !PT ;  /* 0x000000670a0a7212 */ /* 0x000fe200078e3cff */
[----:B------:R4:W-:Y:S01]  /*8c10*/  SHFL.IDX PT, R43, R28, R40, 0x1c1f ;  /* 0x001c1f281c2b7589 */ /* 0x0009e200000e0000 */
[----:B------:R-:W-:Y:S02]  /*8c20*/  SEL R77, R147, R146, P0 ;  /* 0x00000092934d7207 */ /* 0x000fe40000000000 */
[----:B------:R-:W-:Y:S01]  /*8c30*/  MOV R54, R14 ;  /* 0x0000000e00367202 */ /* 0x000fe20000000f00 */
[----:B------:R-:W-:Y:S01]  /*8c40*/  SHFL.IDX PT, R39, R39, R40, 0x1c1f ;  /* 0x001c1f2827277589 */ /* 0x000fe200000e0000 */
[----:B------:R-:W-:Y:S02]  /*8c50*/  MOV R44, R44 ;  /* 0x0000002c002c7202 */ /* 0x000fe40000000f00 */
[----:B0-----:R-:W-:Y:S01]  /*8c60*/  SEL R12, R80, R13, P0 ;  /* 0x0000000d500c7207 */ /* 0x001fe20000000000 */
[----:B------:R-:W-:Y:S01]  /*8c70*/  SHFL.IDX PT, R120, R120, R27, 0x1c1f ;  /* 0x001c1f1b78787589 */ /* 0x000fe200000e0000 */
[----:B------:R-:W-:-:S02]  /*8c80*/  SEL R14, R13, R80, P0 ;  /* 0x000000500d0e7207 */ /* 0x000fc40000000000 */
[----:B-1----:R-:W-:Y:S01]  /*8c90*/  SEL R24, R82, R25, P0 ;  /* 0x0000001952187207 */ /* 0x002fe20000000000 */
[----:B------:R0:W-:Y:S01]  /*8ca0*/  SHFL.IDX PT, R51, R29, R40, 0x1c1f ;  /* 0x001c1f281d337589 */ /* 0x0001e200000e0000 */
[----:B------:R-:W-:Y:S02]  /*8cb0*/  SEL R26, R25, R82, P0 ;  /* 0x00000052191a7207 */ /* 0x000fe40000000000 */
[----:B------:R-:W-:Y:S01]  /*8cc0*/  MOV R45, R10 ;  /* 0x0000000a002d7202 */ /* 0x000fe20000000f00 */
[----:B------:R-:W-:Y:S01]  /*8cd0*/  SHFL.IDX PT, R53, R53, R40, 0x1c1f ;  /* 0x001c1f2835357589 */ /* 0x000fe200000e0000 */
[----:B------:R-:W-:Y:S02]  /*8ce0*/  SEL R13, R118, R81, P0 ;  /* 0x00000051760d7207 */ /* 0x000fe40000000000 */
[----:B------:R-:W-:Y:S01]  /*8cf0*/  SEL R15, R81, R118, P0 ;  /* 0x00000076510f7207 */ /* 0x000fe20000000000 */
[----:B------:R-:W-:Y:S01]  /*8d00*/  SHFL.IDX PT, R124, R124, R27, 0x1c1f ;  /* 0x001c1f1b7c7c7589 */ /* 0x000fe200000e0000 */
[----:B------:R-:W-:-:S02]  /*8d10*/  SEL R25, R112, R79, P0 ;  /* 0x0000004f70197207 */ /* 0x000fc40000000000 */
[----:B--2---:R-:W-:Y:S01]  /*8d20*/  SEL R8, R78, R9, P0 ;  /* 0x000000094e087207 */ /* 0x004fe20000000000 */
[----:B------:R1:W-:Y:S01]  /*8d30*/  SHFL.IDX PT, R55, R30, R40, 0x1c1f ;  /* 0x001c1f281e377589 */ /* 0x0003e200000e0000 */
[----:B------:R-:W-:Y:S02]  /*8d40*/  SEL R10, R9, R78, P0 ;  /* 0x0000004e090a7207 */ /* 0x000fe40000000000 */
[----:B---3--:R-:W-:Y:S01]  /*8d50*/  SEL R9, R122, R83, P0 ;  /* 0x000000537a097207 */ /* 0x008fe20000000000 */
[----:B------:R-:W-:Y:S01]  /*8d60*/  SHFL.IDX PT, R87, R56, R40, 0x1c1f ;  /* 0x001c1f2838577589 */ /* 0x000fe200000e0000 */
[----:B------:R-:W-:Y:S02]  /*8d70*/  SEL R11, R83, R122, P0 ;  /* 0x0000007a530b7207 */ /* 0x000fe40000000000 */
[----:B----4-:R-:W-:Y:S01]  /*8d80*/  SEL R28, R84, R41, P0 ;  /* 0x00000029541c7207 */ /* 0x010fe20000000000 */
[----:B------:R-:W-:Y:S01]  /*8d90*/  BAR.SYNC.DEFER_BLOCKING 0x1, 0x100 ;  /* 0x0044000000007b1d */ /* 0x000fe20000010000 */
[----:B0-----:R-:W-:-:S02]  /*8da0*/  SEL R29, R110, R57, P0 ;  /* 0x000000396e1d7207 */ /* 0x001fc40000000000 */
[----:B-1----:R-:W-:Y:S02]  /*8db0*/  SEL R30, R41, R84, P0 ;  /* 0x00000054291e7207 */ /* 0x002fe40000000000 */
[----:B------:R-:W-:Y:S01]  /*8dc0*/  PLOP3.LUT P2, PT, PT, PT, UP0, 0x80, 0x0 ;  /* 0x000000000000781c */ /* 0x000fe20003f4f008 */
[----:B------:R-:W-:Y:S02]  /*8dd0*/  ULDC UR8, c[0x0][0xa88] ;  /* 0x0002a20000087ab9 */ /* 0x000fe40000000800 */
[----:B------:R-:W0:Y:S01]  /*8de0*/  LDC R84, c[0x0][0xbe8] ;  /* 0x0002fa00ff547b82 */ /* 0x000e220000000800 */
[----:B------:R1:W-:Y:S04]  /*8df0*/  SHFL.IDX PT, R59, R31, R40, 0x1c1f ;  /* 0x001c1f281f3b7589 */ /* 0x0003e800000e0000 */
[----:B------:R-:W-:Y:S04]  /*8e00*/  SHFL.IDX PT, R89, R60, R40, 0x1c1f ;  /* 0x001c1f283c597589 */ /* 0x000fe800000e0000 */
[----:B------:R2:W3:Y:S01]  /*8e10*/  SHFL.IDX PT, R63, R32, R40, 0x1c1f ;  /* 0x001c1f28203f7589 */ /* 0x0004e200000e0000 */
[----:B-1----:R-:W-:-:S03]  /*8e20*/  SEL R31, R57, R110, P0 ;  /* 0x0000006e391f7207 */ /* 0x002fc60000000000 */
[----:B------:R-:W1:Y:S04]  /*8e30*/  SHFL.IDX PT, R61, R61, R40, 0x1c1f ;  /* 0x001c1f283d3d7589 */ /* 0x000e6800000e0000 */
[----:B------:R-:W-:Y:S01]  /*8e40*/  SHFL.IDX PT, R98, R98, R27, 0x1c1f ;  /* 0x001c1f1b62627589 */ /* 0x000fe200000e0000 */
[----:B--2---:R-:W-:-:S03]  /*8e50*/  SEL R32, R86, R21, P0 ;  /* 0x0000001556207207 */ /* 0x004fc60000000000 */
[----:B------:R-:W-:Y:S04]  /*8e60*/  SHFL.IDX PT, R102, R102, R27, 0x1c1f ;  /* 0x001c1f1b66667589 */ /* 0x000fe800000e0000 */
[----:B------:R-:W-:Y:S04]  /*8e70*/  SHFL.IDX PT, R130, R130, R27, 0x1c1f ;  /* 0x001c1f1b82827589 */ /* 0x000fe800000e0000 */
[----:B------:R2:W-:Y:S04]  /*8e80*/  SHFL.IDX PT, R65, R33, R40, 0x1c1f ;  /* 0x001c1f2821417589 */ /* 0x0005e800000e0000 */
[----:B------:R4:W-:Y:S01]  /*8e90*/  SHFL.IDX PT, R67, R34, R40, 0x1c1f ;  /* 0x001c1f2822437589 */ /* 0x0009e200000e0000 */
[----:B---3--:R-:W-:-:S03]  /*8ea0*/  SEL R42, R63, R100, P0 ;  /* 0x000000643f2a7207 */ /* 0x008fc60000000000 */
[----:B------:R-:W-:Y:S01]  /*8eb0*/  SHFL.IDX PT, R91, R68, R40, 0x1c1f ;  /* 0x001c1f28445b7589 */ /* 0x000fe200000e0000 */
[----:B-1----:R-:W-:Y:S02]  /*8ec0*/  SEL R41, R128, R61, P0 ;  /* 0x0000003d80297207 */ /* 0x002fe40000000000 */
[----:B--2---:R-:W-:Y:S01]  /*8ed0*/  SEL R33, R114, R85, P0 ;  /* 0x0000005572217207 */ /* 0x004fe20000000000 */
[----:B------:R-:W-:Y:S01]  /*8ee0*/  SHFL.IDX PT, R106, R106, R27, 0x1c1f ;  /* 0x001c1f1b6a6a7589 */ /* 0x000fe200000e0000 */
[----:B----4-:R-:W-:-:S03]  /*8ef0*/  SEL R34, R21, R86, P0 ;  /* 0x0000005615227207 */ /* 0x010fc60000000000 */
[----:B------:R-:W-:Y:S04]  /*8f00*/  SHFL.IDX PT, R108, R108, R27, 0x1c1f ;  /* 0x001c1f1b6c6c7589 */ /* 0x000fe800000e0000 */
[----:B------:R-:W-:Y:S04]  /*8f10*/  SHFL.IDX PT, R50, R104, R27, 0x1c1f ;  /* 0x001c1f1b68327589 */ /* 0x000fe800000e0000 */
[----:B------:R-:W-:Y:S04]  /*8f20*/  SHFL.IDX PT, R96, R96, R27, 0x1c1f ;  /* 0x001c1f1b60607589 */ /* 0x000fe800000e0000 */
[----:B------:R-:W-:Y:S04]  /*8f30*/  SHFL.IDX PT, R132, R132, R27, 0x1c1f ;  /* 0x001c1f1b84847589 */ /* 0x000fe800000e0000 */
[----:B------:R-:W-:Y:S04]  /*8f40*/  SHFL.IDX PT, R134, R134, R27, 0x1c1f ;  /* 0x001c1f1b86867589 */ /* 0x000fe800000e0000 */
[----:B------:R-:W-:Y:S04]  /*8f50*/  SHFL.IDX PT, R136, R136, R27, 0x1c1f ;  /* 0x001c1f1b88887589 */ /* 0x000fe800000e0000 */
[----:B------:R-:W-:Y:S04]  /*8f60*/  SHFL.IDX PT, R140, R140, R27, 0x1c1f ;  /* 0x001c1f1b8c8c7589 */ /* 0x000fe800000e0000 */
[----:B------:R1:W-:Y:S04]  /*8f70*/  SHFL.IDX PT, R138, R138, R27, 0x1c1f ;  /* 0x001c1f1b8a8a7589 */ /* 0x0003e800000e0000 */
[----:B------:R2:W3:Y:S04]  /*8f80*/  SHFL.IDX PT, R71, R35, R40, 0x1c1f ;  /* 0x001c1f2823477589 */ /* 0x0004e800000e0000 */
[----:B------:R-:W4:Y:S01]  /*8f90*/  SHFL.IDX PT, R69, R69, R40, 0x1c1f ;  /* 0x001c1f2845457589 */ /* 0x000f2200000e0000 */
[----:B-1----:R-:W-:-:S03]  /*8fa0*/  SEL R27, R79, R112, P0 ;  /* 0x000000704f1b7207 */ /* 0x002fc60000000000 */
[----:B------:R-:W1:Y:S01]  /*8fb0*/  SHFL.IDX PT, R73, R73, R40, 0x1c1f ;  /* 0x001c1f2849497589 */ /* 0x000e6200000e0000 */
[----:B--2---:R-:W-:-:S03]  /*8fc0*/  SEL R35, R85, R114, P0 ;  /* 0x0000007255237207 */ /* 0x004fc60000000000 */
[----:B------:R2:W0:Y:S04]  /*8fd0*/  SHFL.IDX PT, R79, R36, R40, 0x1c1f ;  /* 0x001c1f28244f7589 */ /* 0x00042800000e0000 */
[----:B------:R4:W-:Y:S04]  /*8fe0*/  SHFL.IDX PT, R81, R37, R40, 0x1c1f ;  /* 0x001c1f2825517589 */ /* 0x0009e800000e0000 */
[----:B------:R-:W0:Y:S01]  /*8ff0*/  SHFL.IDX PT, R75, R75, R40, 0x1c1f ;  /* 0x001c1f284b4b7589 */ /* 0x000e2200000e0000 */
[----:B--2---:R-:W-:-:S03]  /*9000*/  SEL R36, R94, R59, P0 ;  /* 0x0000003b5e247207 */ /* 0x004fc60000000000 */
[----:B------:R-:W2:Y:S01]  /*9010*/  SHFL.IDX PT, R93, R76, R40, 0x1c1f ;  /* 0x001c1f284c5d7589 */ /* 0x000ea200000e0000 */
[----:B---3--:R-:W-:Y:S02]  /*9020*/  SEL R104, R106, R71, P0 ;  /* 0x000000476a687207 */ /* 0x008fe40000000000 */
[----:B----4-:R-:W-:Y:S01]  /*9030*/  SEL R37, R126, R89, P0 ;  /* 0x000000597e257207 */ /* 0x010fe20000000000 */
[----:B------:R3:W-:Y:S01]  /*9040*/  SHFL.IDX PT, R83, R38, R40, 0x1c1f ;  /* 0x001c1f2826537589 */ /* 0x0007e200000e0000 */
[----:B------:R-:W-:Y:S02]  /*9050*/  SEL R103, R69, R132, P0 ;  /* 0x0000008445677207 */ /* 0x000fe40000000000 */
[----:B------:R-:W-:Y:S01]  /*9060*/  SEL R106, R71, R106, P0 ;  /* 0x0000006a476a7207 */ /* 0x000fe20000000000 */
[----:B------:R4:W2:Y:S01]  /*9070*/  SHFL.IDX PT, R77, R77, R40, 0x1c1f ;  /* 0x001c1f284d4d7589 */ /* 0x0008a200000e0000 */
[----:B-1----:R-:W-:Y:S02]  /*9080*/  SEL R105, R134, R73, P0 ;  /* 0x0000004986697207 */ /* 0x002fe40000000000 */
[----:B------:R-:W-:Y:S01]  /*9090*/  SEL R107, R73, R134, P0 ;  /* 0x00000086496b7207 */ /* 0x000fe20000000000 */
[----:B------:R1:W-:Y:S01]  /*90a0*/  STSM.16.M88.4 [R101], R8 ;  /* 0x0000000865007844 */ /* 0x0003e20000000200 */
[----:B---3--:R-:W-:-:S03]  /*90b0*/  SEL R38, R59, R94, P0 ;  /* 0x0000005e3b267207 */ /* 0x008fc60000000000 */
[----:B------:R3:W-:Y:S01]  /*90c0*/  STSM.16.M88.4 [R99], R12 ;  /* 0x0000000c63007844 */ /* 0x0007e20000000200 */
[----:B----4-:R-:W-:-:S03]  /*90d0*/  SEL R40, R100, R63, P0 ;  /* 0x0000003f64287207 */ /* 0x010fc60000000000 */
[----:B------:R4:W-:Y:S01]  /*90e0*/  STSM.16.M88.4 [R97], R24 ;  /* 0x0000001861007844 */ /* 0x0009e20000000200 */
[----:B------:R-:W-:Y:S02]  /*90f0*/  SEL R100, R102, R67, P0 ;  /* 0x0000004366647207 */ /* 0x000fe40000000000 */
[----:B------:R-:W-:Y:S01]  /*9100*/  SEL R102, R67, R102, P0 ;  /* 0x0000006643667207 */ /* 0x000fe20000000000 */
[----:B------:R-:W-:Y:S01]  /*9110*/  STSM.16.M88.4 [R95], R28 ;  /* 0x0000001c5f007844 */ /* 0x000fe20000000200 */
[----:B-1----:R-:W-:-:S03]  /*9120*/  SEL R8, R88, R43, P0 ;  /* 0x0000002b58087207 */ /* 0x002fc60000000000 */
[----:B------:R-:W-:Y:S01]  /*9130*/  STSM.16.M88.4 [R70], R32 ;  /* 0x0000002046007844 */ /* 0x000fe20000000200 */
[----:B------:R-:W-:Y:S02]  /*9140*/  SEL R10, R43, R88, P0 ;  /* 0x000000582b0a7207 */ /* 0x000fe40000000000 */
[----:B------:R-:W-:Y:S02]  /*9150*/  SEL R9, R116, R39, P0 ;  /* 0x0000002774097207 */ /* 0x000fe40000000000 */
[----:B------:R-:W-:Y:S02]  /*9160*/  SEL R11, R39, R116, P0 ;  /* 0x00000074270b7207 */ /* 0x000fe40000000000 */
[----:B---3--:R-:W-:Y:S02]  /*9170*/  SEL R12, R90, R51, P0 ;  /* 0x000000335a0c7207 */ /* 0x008fe40000000000 */
[----:B------:R-:W-:Y:S01]  /*9180*/  SEL R14, R51, R90, P0 ;  /* 0x0000005a330e7207 */ /* 0x000fe20000000000 */
[----:B------:R1:W-:Y:S01]  /*9190*/  STSM.16.M88.4 [R66], R8 ;  /* 0x0000000842007844 */ /* 0x0003e20000000200 */
[----:B------:R-:W-:-:S02]  /*91a0*/  SEL R13, R120, R53, P0 ;  /* 0x00000035780d7207 */ /* 0x000fc40000000000 */
[----:B------:R-:W-:Y:S02]  /*91b0*/  SEL R15, R53, R120, P0 ;  /* 0x00000078350f7207 */ /* 0x000fe40000000000 */
[----:B----4-:R-:W-:Y:S02]  /*91c0*/  SEL R24, R92, R55, P0 ;  /* 0x000000375c187207 */ /* 0x010fe40000000000 */
[----:B------:R-:W-:Y:S01]  /*91d0*/  SEL R26, R55, R92, P0 ;  /* 0x0000005c371a7207 */ /* 0x000fe20000000000 */
[----:B------:R0:W-:Y:S01]  /*91e0*/  STSM.16.M88.4 [R64], R12 ;  /* 0x0000000c40007844 */ /* 0x0001e20000000200 */
[----:B------:R-:W-:Y:S02]  /*91f0*/  SEL R25, R124, R87, P0 ;  /* 0x000000577c197207 */ /* 0x000fe40000000000 */
[----:B------:R-:W-:Y:S02]  /*9200*/  SEL R27, R87, R124, P0 ;  /* 0x0000007c571b7207 */ /* 0x000fe40000000000 */
[----:B------:R-:W-:-:S02]  /*9210*/  SEL R39, R89, R126, P0 ;  /* 0x0000007e59277207 */ /* 0x000fc40000000000 */
[----:B------:R-:W-:Y:S01]  /*9220*/  SEL R43, R61, R128, P0 ;  /* 0x000000803d2b7207 */ /* 0x000fe20000000000 */
[----:B------:R-:W-:Y:S01]  /*9230*/  STSM.16.M88.4 [R62], R24 ;  /* 0x000000183e007844 */ /* 0x000fe20000000200 */
[----:B-1----:R-:W-:Y:S02]  /*9240*/  SEL R8, R98, R65, P0 ;  /* 0x0000004162087207 */ /* 0x002fe40000000000 */
[----:B------:R-:W-:Y:S01]  /*9250*/  SEL R10, R65, R98, P0 ;  /* 0x00000062410a7207 */ /* 0x000fe20000000000 */
[----:B------:R1:W-:Y:S01]  /*9260*/  STSM.16.M88.4 [R48], R36 ;  /* 0x0000002430007844 */ /* 0x0003e20000000200 */
[----:B------:R-:W-:Y:S02]  /*9270*/  SEL R9, R130, R91, P0 ;  /* 0x0000005b82097207 */ /* 0x000fe40000000000 */
[----:B------:R-:W-:Y:S01]  /*9280*/  SEL R11, R91, R130, P0 ;  /* 0x000000825b0b7207 */ /* 0x000fe20000000000 */
[----:B------:R3:W-:Y:S01]  /*9290*/  STSM.16.M88.4 [R49], R40 ;  /* 0x0000002831007844 */ /* 0x0007e20000000200 */
[----:B------:R-:W-:-:S02]  /*92a0*/  SEL R101, R132, R69, P0 ;  /* 0x0000004584657207 */ /* 0x000fc40000000000 */
[----:B0-----:R-:W-:Y:S01]  /*92b0*/  SEL R12, R108, R79, P0 ;  /* 0x0000004f6c0c7207 */ /* 0x001fe20000000000 */
[----:B------:R0:W-:Y:S01]  /*92c0*/  STSM.16.M88.4 [R58], R8 ;  /* 0x000000083a007844 */ /* 0x0001e20000000200 */
[----:B------:R-:W-:Y:S02]  /*92d0*/  SEL R14, R79, R108, P0 ;  /* 0x0000006c4f0e7207 */ /* 0x000fe40000000000 */
[----:B------:R-:W-:Y:S01]  /*92e0*/  SEL R13, R136, R75, P0 ;  /* 0x0000004b880d7207 */ /* 0x000fe20000000000 */
[----:B------:R-:W-:Y:S01]  /*92f0*/  STSM.16.M88.4 [R54], R100 ;  /* 0x0000006436007844 */ /* 0x000fe20000000200 */
[----:B------:R-:W-:Y:S02]  /*9300*/  SEL R15, R75, R136, P0 ;  /* 0x000000884b0f7207 */ /* 0x000fe40000000000 */
[----:B--2---:R-:W-:Y:S01]  /*9310*/  SEL R51, R93, R140, P0 ;  /* 0x0000008c5d337207 */ /* 0x004fe20000000000 */
[----:B------:R-:W-:Y:S01]  /*9320*/  STSM.16.M88.4 [R44], R104 ;  /* 0x000000682c007844 */ /* 0x000fe20000000200 */
[----:B-1----:R-:W-:-:S02]  /*9330*/  SEL R48, R50, R81, P0 ;  /* 0x0000005132307207 */ /* 0x002fc40000000000 */
[----:B------:R-:W-:Y:S01]  /*9340*/  SEL R50, R81, R50, P0 ;  /* 0x0000003251327207 */ /* 0x000fe20000000000 */
[----:B------:R1:W-:Y:S01]  /*9350*/  STSM.16.M88.4 [R5], R12 ;  /* 0x0000000c05007844 */ /* 0x0003e20000000200 */
[----:B---3--:R-:W-:Y:S02]  /*9360*/  SEL R49, R140, R93, P0 ;  /* 0x0000005d8c317207 */ /* 0x008fe40000000000 */
[----:B------:R-:W-:Y:S01]  /*9370*/  SEL R25, R138, R77, P0 ;  /* 0x0000004d8a197207 */ /* 0x000fe20000000000 */
[----:B0-----:R-:W-:Y:S01]  /*9380*/  IMAD.U32 R8, RZ, RZ, UR6 ;  /* 0x00000006ff087e24 */ /* 0x001fe2000f8e00ff */
[----:B------:R-:W-:Y:S01]  /*9390*/  SEL R27, R77, R138, P0 ;  /* 0x0000008a4d1b7207 */ /* 0x000fe20000000000 */
[----:B------:R-:W-:Y:S01]  /*93a0*/  IMAD.U32 R9, RZ, RZ, UR7 ;  /* 0x00000007ff097e24 */ /* 0x000fe2000f8e00ff */
[----:B------:R-:W-:Y:S01]  /*93b0*/  SEL R24, R96, R83, P0 ;  /* 0x0000005360187207 */ /* 0x000fe20000000000 */
[----:B------:R0:W-:Y:S01]  /*93c0*/  STSM.16.M88.4 [R45], R48 ;  /* 0x000000302d007844 */ /* 0x0001e20000000200 */
[----:B------:R-:W-:Y:S01]  /*93d0*/  SEL R26, R83, R96, P0 ;  /* 0x00000060531a7207 */ /* 0x000fe20000000000 */
[----:B------:R-:W-:-:S02]  /*93e0*/  ULDC.64 UR6, c[0x0][0xc08] ;  /* 0x0003020000067ab9 */ /* 0x000fc40000000a00 */
[----:B------:R-:W-:Y:S02]  /*93f0*/  UISETP.NE.U32.AND UP1, UPT, UR6, URZ, UPT ;  /* 0x0000003f0600728c */ /* 0x000fe4000bf25070 */
[----:B------:R0:W-:Y:S01]  /*9400*/  STSM.16.M88.4 [R46], R24 ;  /* 0x000000182e007844 */ /* 0x0001e20000000200 */
[----:B------:R-:W-:Y:S01]  /*9410*/  BAR.SYNC.DEFER_BLOCKING 0x1, 0x100 ;  /* 0x0044000000007b1d */ /* 0x000fe20000010000 */
[----:B------:R-:W-:-:S06]  /*9420*/  UISETP.NE.AND.EX UP1, UPT, UR7, URZ, UPT, UP1 ;  /* 0x0000003f0700728c */ /* 0x000fcc000bf25310 */
[----:B------:R-:W-:-:S05]  /*9430*/  PLOP3.LUT P0, PT, PT, PT, UP1, 0x80, 0x0 ;  /* 0x000000000000781c */ /* 0x000fca0003f0f018 */
[----:B------:R-:W-:-:S04]  /*9440*/  @UP1 ULEA UR6, UP2, UR38, UR6, 0x2 ;  /* 0x0000000626061291 */ /* 0x000fc8000f84103f */
[----:B------:R-:W-:Y:S01]  /*9450*/  @UP1 ULEA.HI.X UR7, UR38, UR7, UR39, 0x2, UP2 ;  /* 0x0000000726071291 */ /* 0x000fe200090f1427 */
[----:B-1----:R-:W-:Y:S02]  /*9460*/  IMAD.U32 R5, RZ, RZ, UR8 ;  /* 0x00000008ff057e24 */ /* 0x002fe4000f8e00ff */
[----:B------:R-:W-:-:S03]  /*9470*/  IMAD.U32 R20, RZ, RZ, UR6 ;  /* 0x00000006ff147e24 */ /* 0x000fc6000f8e00ff */
[----:B------:R-:W-:Y:S01]  /*9480*/  IMAD.U32 R21, RZ, RZ, UR7 ;  /* 0x00000007ff157e24 */ /* 0x000fe2000f8e00ff */
[----:B------:R-:W2:Y:S01]  /*9490*/  @P2 LDG.E R10, desc[UR50][R8.64] ;  /* 0x00000032080a2981 */ /* 0x000ea2000c1e1900 */
[----:B------:R-:W-:Y:S01]  /*94a0*/  ISETP.NE.AND P1, PT, R84, 0x1, PT ;  /* 0x000000015400780c */ /* 0x000fe20003f25270 */
[----:B------:R-:W-:Y:S01]  /*94b0*/  UMOV UR4, URZ ;  /* 0x0000003f00047c82 */ /* 0x000fe20008000000 */
[----:B------:R-:W-:Y:S01]  /*94c0*/  IMAD.U32 R14, RZ, RZ, UR40 ;  /* 0x00000028ff0e7e24 */ /* 0x000fe2000f8e00ff */
[----:B------:R0:W5:Y:S10]  /*94d0*/  @P0 LDG.E R5, desc[UR50][R20.64] ;  /* 0x0000003214050981 */ /* 0x000174000c1e1900 */
[----:B------:R-:W1:Y:S08]  /*94e0*/  @P1 LDC R11, c[0x0][0xbec] ;  /* 0x0002fb00ff0b1b82 */ /* 0x000e700000000800 */
[----:B------:R-:W3:Y:S01]  /*94f0*/  @P1 LDC R12, c[0x0][0xbf0] ;  /* 0x0002fc00ff0c1b82 */ /* 0x000ee20000000800 */
[----:B--2---:R-:W-:Y:S01]  /*9500*/  @P2 R2UR UR4, R10 ;  /* 0x000000000a0422ca */ /* 0x004fe200000e0000 */
[----:B01-3--:R-:W-:-:S14]  /*9510*/  @P0 BRA `(.L_x_248) ;  /* 0x0000000000100947 */ /* 0x00bfdc0003800000 */
[----:B------:R-:W-:Y:S05]  /*9520*/  @!P2 BRA `(.L_x_248) ;  /* 0x00000000000ca947 */ /* 0x000fea0003800000 */
[----:B------:R-:W2:Y:S04]  /*9530*/  LDG.E R10, desc[UR50][R8.64] ;  /* 0x00000032080a7981 */ /* 0x000ea8000c1e1900 */
[----:B-----5:R-:W2:Y:S02]  /*9540*/  LDG.E R5, desc[UR50][R8.64+0x4] ;  /* 0x0000043208057981 */ /* 0x020ea4000c1e1900 */
[----:B--2---:R-:W-:-:S07]  /*9550*/  IMAD.IADD R5, R5, 0x1, -R10 ;  /* 0x0000000105057824 */ /* 0x004fce00078e0a0a */
.L_x_248:
[----:B------:R-:W-:Y:S01]  /*9560*/  USHF.R.S32.HI UR14, URZ, 0x1f, UR41 ;  /* 0x0000001f3f0e7899 */ /* 0x000fe20008011429 */
[----:B------:R-:W-:Y:S01]  /*9570*/  IMAD R10, R14, 0x80, R219 ;  /* 0x000000800e0a7824 */ /* 0x000fe200078e02db */
[----:B------:R-:W-:Y:S01]  /*9580*/  ULDC.64 UR12, c[0x0][0xb90] ;  /* 0x0002e400000c7ab9 */ /* 0x000fe20000000a00 */
[----:B------:R-:W-:Y:S01]  /*9590*/  USHF.R.S32.HI UR9, URZ, 0x1f, UR4 ;  /* 0x0000001f3f097899 */ /* 0x000fe20008011404 */
[----:B------:R-:W-:Y:S01]  /*95a0*/  IMAD.U32 R26, RZ, RZ, UR40 ;  /* 0x00000028ff1a7e24 */ /* 0x000fe2000f8e00ff */
[----:B------:R-:W-:Y:S01]  /*95b0*/  UIMAD UR10, UR14, UR12, URZ ;  /* 0x0000000c0e0a72a4 */ /* 0x000fe2000f8e023f */
[----:B------:R-:W-:Y:S01]  /*95c0*/  @P1 IMAD.HI.U32 R9, R10, R11, RZ ;  /* 0x0000000b0a091227 */ /* 0x000fe200078e00ff */
[----:B------:R-:W-:Y:S01]  /*95d0*/  UMOV UR8, UR4 ;  /* 0x0000000400087c82 */ /* 0x000fe20008000000 */
[----:B------:R-:W-:Y:S02]  /*95e0*/  USEL UR39, UR39, URZ, !UP0 ;  /* 0x0000003f27277287 */ /* 0x000fe4000c000000 */
[----:B------:R-:W-:Y:S01]  /*95f0*/  UIMAD.WIDE.U32 UR6, UR41, UR12, UR8 ;  /* 0x0000000c290672a5 */ /* 0x000fe2000f8e0008 */
[----:B------:R-:W-:Y:S01]  /*9600*/  IMAD.MOV.U32 R8, RZ, RZ, R10 ;  /* 0x000000ffff087224 */ /* 0x000fe200078e000a */
[----:B------:R-:W-:Y:S01]  /*9610*/  UIMAD UR10, UR41, UR13, UR10 ;  /* 0x0000000d290a72a4 */ /* 0x000fe2000f8e020a */
[----:B------:R-:W-:Y:S01]  /*9620*/  @P1 SHF.R.U32.HI R8, RZ, R12, R9 ;  /* 0x0000000cff081219 */ /* 0x000fe20000011609 */
[----:B------:R-:W-:Y:S01]  /*9630*/  USEL UR38, UR38, URZ, !UP0 ;  /* 0x0000003f26267287 */ /* 0x000fe2000c000000 */
[----:B------:R-:W-:Y:S01]  /*9640*/  IMAD R9, R22, 0x40, R2 ;  /* 0x0000004016097824 */ /* 0x000fe200078e0202 */
[----:B------:R-:W-:Y:S01]  /*9650*/  ULDC.64 UR12, c[0x0][0xb98] ;  /* 0x0002e600000c7ab9 */ /* 0x000fe20000000a00 */
[----:B------:R-:W-:Y:S01]  /*9660*/  UIADD3 UR7, UR7, UR10, URZ ;  /* 0x0000000a07077290 */ /* 0x000fe2000fffe03f */
[----:B------:R-:W-:Y:S01]  /*9670*/  IMAD.MOV R11, RZ, RZ, -R8 ;  /* 0x000000ffff0b7224 */ /* 0x000fe200078e0a08 */
[----:B------:R-:W-:Y:S01]  /*9680*/  UIMAD UR8, UR39, UR12, URZ ;  /* 0x0000000c270872a4 */ /* 0x000fe2000f8e023f */
[----:B------:R-:W-:Y:S01]  /*9690*/  IMAD.WIDE R6, R9, 0x2, R6 ;  /* 0x0000000209067825 */ /* 0x000fe200078e0206 */
[----:B------:R-:W-:Y:S01]  /*96a0*/  UIMAD.WIDE.U32 UR6, UR38, UR12, UR6 ;  /* 0x0000000c260672a5 */ /* 0x000fe2000f8e0006 */
[----:B------:R-:W-:Y:S01]  /*96b0*/  SHF.R.S32.HI R9, RZ, 0x1f, R8 ;  /* 0x0000001fff097819 */ /* 0x000fe20000011408 */
[----:B------:R-:W-:Y:S01]  /*96c0*/  UIMAD UR8, UR38, UR13, UR8 ;  /* 0x0000000d260872a4 */ /* 0x000fe2000f8e0208 */
[----:B------:R-:W-:Y:S01]  /*96d0*/  IMAD R11, R84, R11, R10 ;  /* 0x0000000b540b7224 */ /* 0x000fe200078e020a */
[----:B------:R-:W-:Y:S01]  /*96e0*/  IADD3 R13, P5, R6, 0x1000, RZ ;  /* 0x00001000060d7810 */ /* 0x000fe20007fbe0ff */
[----:B------:R-:W-:Y:S01]  /*96f0*/  IMAD R26, R26, 0x80, R217 ;  /* 0x000000801a1a7824 */ /* 0x000fe200078e02d9 */
[----:B------:R-:W-:Y:S01]  /*9700*/  IADD3 R8, P0, R8, UR6, RZ ;  /* 0x0000000608087c10 */ /* 0x000fe2000ff1e0ff */
[----:B-----5:R-:W-:Y:S01]  /*9710*/  IMAD R85, R5, R84, RZ ;  /* 0x0000005405557224 */ /* 0x020fe200078e02ff */
[----:B------:R-:W-:Y:S01]  /*9720*/  LOP3.LUT R12, R13, 0x380, RZ, 0xc0, !PT ;  /* 0x000003800d0c7812 */ /* 0x000fe200078ec0ff */
[----:B------:R-:W-:Y:S01]  /*9730*/  IMAD.U32 R10, RZ, RZ, UR8 ;  /* 0x00000008ff0a7e24 */ /* 0x000fe2000f8e00ff */
[----:B------:R-:W-:Y:S01]  /*9740*/  IADD3 R61, P3, R6, 0x4000, RZ ;  /* 0x00004000063d7810 */ /* 0x000fe20007f7e0ff */
[----:B------:R-:W-:Y:S01]  /*9750*/  ULDC.64 UR10, c[0x0][0xaa0] ;  /* 0x0002a800000a7ab9 */ /* 0x000fe20000000a00 */
[----:B------:R-:W-:-:S02]  /*9760*/  SHF.R.U64 R12, R12, 0x3, RZ ;  /* 0x000000030c0c7819 */ /* 0x000fc400000012ff */
[----:B------:R-:W-:Y:S01]  /*9770*/  IADD3.X R9, R9, UR7, R10, P0, !PT ;  /* 0x0000000709097c10 */ /* 0x000fe200087fe40a */
[----:B------:R-:W-:Y:S01]  /*9780*/  ULDC.64 UR6, c[0x0][0xb88] ;  /* 0x0002e20000067ab9 */ /* 0x000fe20000000a00 */
[----:B------:R-:W-:Y:S02]  /*9790*/  SHF.R.S32.HI R10, RZ, 0x1f, R11 ;  /* 0x0000001fff0a7819 */ /* 0x000fe4000001140b */
[C---:B------:R-:W-:Y:S01]  /*97a0*/  IADD3 R29, P0, R6.reuse, 0x3000, RZ ;  /* 0x00003000061d7810 */ /* 0x040fe20007f1e0ff */
[----:B------:R-:W-:Y:S01]  /*97b0*/  IMAD.WIDE.U32 R8, R11, UR6, R8 ;  /* 0x000000060b087c25 */ /* 0x000fe2000f8e0008 */
[----:B------:R-:W-:Y:S02]  /*97c0*/  IADD3 R33, P2, R6, 0x5000, RZ ;  /* 0x0000500006217810 */ /* 0x000fe40007f5e0ff */
[----:B------:R-:W-:Y:S01]  /*97d0*/  LOP3.LUT R28, R29, 0x380, RZ, 0xc0, !PT ;  /* 0x000003801d1c7812 */ /* 0x000fe200078ec0ff */
[----:B------:R-:W-:Y:S01]  /*97e0*/  IMAD R10, R10, UR6, RZ ;  /* 0x000000060a0a7c24 */ /* 0x000fe2000f8e02ff */
[----:B------:R-:W-:-:S02]  /*97f0*/  LOP3.LUT R60, R61, 0x380, RZ, 0xc0, !PT ;  /* 0x000003803d3c7812 */ /* 0x000fc400078ec0ff */
[----:B------:R-:W-:Y:S02]  /*9800*/  IADD3 R25, P4, R6, 0x2000, RZ ;  /* 0x0000200006197810 */ /* 0x000fe40007f9e0ff */
[----:B------:R-:W-:Y:S01]  /*9810*/  LOP3.LUT R12, R12, R13, RZ, 0x3c, !PT ;  /* 0x0000000d0c0c7212 */ /* 0x000fe200078e3cff */
[----:B------:R-:W-:Y:S01]  /*9820*/  IMAD R13, R11, UR7, R10 ;  /* 0x000000070b0d7c24 */ /* 0x000fe2000f8e020a */
[----:B------:R-:W-:Y:S01]  /*9830*/  SHF.R.U64 R28, R28, 0x3, RZ ;  /* 0x000000031c1c7819 */ /* 0x000fe200000012ff */
[----:B------:R-:W-:Y:S01]  /*9840*/  ULDC.64 UR6, c[0x0][0xb50] ;  /* 0x0002d40000067ab9 */ /* 0x000fe20000000a00 */
[----:B------:R-:W-:Y:S01]  /*9850*/  LOP3.LUT R32, R33, 0x380, RZ, 0xc0, !PT ;  /* 0x0000038021207812 */ /* 0x000fe200078ec0ff */
[----:B------:R-:W-:Y:S01]  /*9860*/  IMAD.IADD R9, R9, 0x1, R13 ;  /* 0x0000000109097824 */ /* 0x000fe200078e020d */
[----:B------:R-:W-:Y:S01]  /*9870*/  SHF.R.U64 R60, R60, 0x3, RZ ;  /* 0x000000033c3c7819 */ /* 0x000fe200000012ff */
[----:B------:R-:W-:Y:S01]  /*9880*/  IMAD.X R13, RZ, RZ, R7, P5 ;  /* 0x000000ffff0d7224 */ /* 0x000fe200028e0607 */
[----:B------:R-:W-:-:S02]  /*9890*/  LOP3.LUT R24, R25, 0x380, RZ, 0xc0, !PT ;  /* 0x0000038019187812 */ /* 0x000fc400078ec0ff */
[----:B------:R-:W-:Y:S02]  /*98a0*/  LEA R11, P6, R8, UR6, 0x2 ;  /* 0x00000006080b7c11 */ /* 0x000fe4000f8c10ff */
[----:B------:R-:W-:Y:S01]  /*98b0*/  LOP3.LUT R28, R28, R29, RZ, 0x3c, !PT ;  /* 0x0000001d1c1c7212 */ /* 0x000fe200078e3cff */
[--C-:B------:R-:W-:Y:S01]  /*98c0*/  IMAD.X R29, RZ, RZ, R7.reuse, P0 ;  /* 0x000000ffff1d7224 */ /* 0x100fe200000e0607 */
[----:B------:R-:W-:Y:S01]  /*98d0*/  SHF.R.U64 R32, R32, 0x3, RZ ;  /* 0x0000000320207819 */ /* 0x000fe200000012ff */
[----:B------:R-:W-:Y:S01]  /*98e0*/  SHFL.IDX PT, R20, R11, RZ, 0x1c1f ;  /* 0x001c1fff0b147589 */ /* 0x000fe200000e0000 */
[----:B------:R-:W-:Y:S01]  /*98f0*/  LOP3.LUT R60, R60, R61, RZ, 0x3c, !PT ;  /* 0x0000003d3c3c7212 */ /* 0x000fe200078e3cff */
[----:B------:R-:W-:Y:S01]  /*9900*/  IMAD.X R61, RZ, RZ, R7, P3 ;  /* 0x000000ffff3d7224 */ /* 0x000fe200018e0607 */
[----:B------:R-:W-:Y:S01]  /*9910*/  SHF.R.U64 R24, R24, 0x3, RZ ;  /* 0x0000000318187819 */ /* 0x000fe200000012ff */
[----:B------:R-:W-:Y:S01]  /*9920*/  SHFL.IDX PT, R44, R11, 0x1, 0x1c1f ;  /* 0x003c1f000b2c7f89 */ /* 0x000fe200000e0000 */
[----:B------:R-:W-:-:S02]  /*9930*/  IADD3 R65, P0, R6, 0x9000, RZ ;  /* 0x0000900006417810 */ /* 0x000fc40007f1e0ff */
[----:B------:R-:W-:Y:S02]  /*9940*/  IADD3 R49, P3, R6, 0xa000, RZ ;  /* 0x0000a00006317810 */ /* 0x000fe40007f7e0ff */
[----:B------:R-:W-:Y:S01]  /*9950*/  LEA.HI.X R14, R8, UR7, R9, 0x2, P6 ;  /* 0x00000007080e7c11 */ /* 0x000fe2000b0f1409 */
[----:B------:R-:W-:Y:S01]  /*9960*/  VIADD R8, R26, 0x8 ;  /* 0x000000081a087836 */ /* 0x000fe20000000000 */
[----:B------:R-:W-:Y:S01]  /*9970*/  LOP3.LUT R32, R32, R33, RZ, 0x3c, !PT ;  /* 0x0000002120207212 */ /* 0x000fe200078e3cff */
[--C-:B------:R-:W-:Y:S01]  /*9980*/  IMAD.X R33, RZ, RZ, R7.reuse, P2 ;  /* 0x000000ffff217224 */ /* 0x100fe200010e0607 */
[----:B------:R-:W-:Y:S01]  /*9990*/  LOP3.LUT R24, R24, R25, RZ, 0x3c, !PT ;  /* 0x0000001918187212 */ /* 0x000fe200078e3cff */
[----:B------:R-:W-:Y:S01]  /*99a0*/  IMAD.X R25, RZ, RZ, R7, P4 ;  /* 0x000000ffff197224 */ /* 0x000fe200020e0607 */
[----:B------:R-:W-:Y:S01]  /*99b0*/  LOP3.LUT R64, R65, 0x380, RZ, 0xc0, !PT ;  /* 0x0000038041407812 */ /* 0x000fe200078ec0ff */
[----:B------:R-:W0:Y:S01]  /*99c0*/  SHFL.IDX PT, R21, R14, RZ, 0x1c1f ;  /* 0x001c1fff0e157589 */ /* 0x000e2200000e0000 */
[----:B------:R-:W-:-:S02]  /*99d0*/  IADD3 R53, P2, R6, 0xb000, RZ ;  /* 0x0000b00006357810 */ /* 0x000fc40007f5e0ff */
[----:B------:R-:W-:Y:S01]  /*99e0*/  LOP3.LUT R48, R49, 0x380, RZ, 0xc0, !PT ;  /* 0x0000038031307812 */ /* 0x000fe200078ec0ff */
[----:B------:R-:W1:Y:S01]  /*99f0*/  SHFL.IDX PT, R45, R14, 0x1, 0x1c1f ;  /* 0x003c1f000e2d7f89 */ /* 0x000e6200000e0000 */
[C---:B------:R-:W-:Y:S02]  /*9a00*/  IADD3 R37, P6, R6.reuse, 0x6000, RZ ;  /* 0x0000600006257810 */ /* 0x040fe40007fde0ff */
[C---:B------:R-:W-:Y:S02]  /*9a10*/  IADD3 R41, P5, R6.reuse, 0x7000, RZ ;  /* 0x0000700006297810 */ /* 0x040fe40007fbe0ff */
[----:B------:R-:W-:Y:S02]  /*9a20*/  IADD3 R73, P4, R6, 0x8000, RZ ;  /* 0x0000800006497810 */ /* 0x000fe40007f9e0ff */
[----:B------:R-:W-:Y:S02]  /*9a30*/  SHF.R.U64 R64, R64, 0x3, RZ ;  /* 0x0000000340407819 */ /* 0x000fe400000012ff */
[----:B------:R-:W-:-:S02]  /*9a40*/  LOP3.LUT R52, R53, 0x380, RZ, 0xc0, !PT ;  /* 0x0000038035347812 */ /* 0x000fc400078ec0ff */
[----:B------:R-:W-:Y:S02]  /*9a50*/  SHF.R.U64 R48, R48, 0x3, RZ ;  /* 0x0000000330307819 */ /* 0x000fe400000012ff */
[----:B------:R-:W-:Y:S02]  /*9a60*/  LOP3.LUT R36, R37, 0x380, RZ, 0xc0, !PT ;  /* 0x0000038025247812 */ /* 0x000fe400078ec0ff */
[----:B------:R-:W-:Y:S02]  /*9a70*/  LOP3.LUT R40, R41, 0x380, RZ, 0xc0, !PT ;  /* 0x0000038029287812 */ /* 0x000fe400078ec0ff */
[----:B------:R-:W-:Y:S02]  /*9a80*/  LOP3.LUT R72, R73, 0x380, RZ, 0xc0, !PT ;  /* 0x0000038049487812 */ /* 0x000fe400078ec0ff */
[----:B------:R-:W-:Y:S01]  /*9a90*/  LOP3.LUT R64, R64, R65, RZ, 0x3c, !PT ;  /* 0x0000004140407212 */ /* 0x000fe200078e3cff */
[----:B------:R-:W-:Y:S01]  /*9aa0*/  IMAD.X R65, RZ, RZ, R7, P0 ;  /* 0x000000ffff417224 */ /* 0x000fe200000e0607 */
[----:B------:R-:W-:-:S02]  /*9ab0*/  SHF.R.U64 R52, R52, 0x3, RZ ;  /* 0x0000000334347819 */ /* 0x000fc400000012ff */
[----:B------:R-:W-:Y:S01]  /*9ac0*/  LOP3.LUT R48, R48, R49, RZ, 0x3c, !PT ;  /* 0x0000003130307212 */ /* 0x000fe200078e3cff */
[----:B------:R-:W-:Y:S01]  /*9ad0*/  IMAD.X R49, RZ, RZ, R7, P3 ;  /* 0x000000ffff317224 */ /* 0x000fe200018e0607 */
[----:B------:R-:W-:Y:S02]  /*9ae0*/  SHF.R.U64 R36, R36, 0x3, RZ ;  /* 0x0000000324247819 */ /* 0x000fe400000012ff */
[----:B------:R-:W-:Y:S02]  /*9af0*/  SHF.R.U64 R40, R40, 0x3, RZ ;  /* 0x0000000328287819 */ /* 0x000fe400000012ff */
[----:B------:R-:W-:Y:S02]  /*9b00*/  SHF.R.U64 R72, R72, 0x3, RZ ;  /* 0x0000000348487819 */ /* 0x000fe400000012ff */
[----:B------:R-:W-:Y:S02]  /*9b10*/  LOP3.LUT P0, RZ, R23, 0x3, RZ, 0xc0, !PT ;  /* 0x0000000317ff7812 */ /* 0x000fe4000780c0ff */
[----:B------:R-:W-:-:S02]  /*9b20*/  IADD3 R10, P3, R6, 0xf000, RZ ;  /* 0x0000f000060a7810 */ /* 0x000fc40007f7e0ff */
[----:B------:R-:W-:Y:S01]  /*9b30*/  LOP3.LUT R52, R52, R53, RZ, 0x3c, !PT ;  /* 0x0000003534347212 */ /* 0x000fe200078e3cff */
[--C-:B------:R-:W-:Y:S01]  /*9b40*/  IMAD.X R53, RZ, RZ, R7.reuse, P2 ;  /* 0x000000ffff357224 */ /* 0x100fe200010e0607 */
[----:B------:R-:W-:Y:S01]  /*9b50*/  LOP3.LUT R36, R36, R37, RZ, 0x3c, !PT ;  /* 0x0000002524247212 */ /* 0x000fe200078e3cff */
[--C-:B------:R-:W-:Y:S01]  /*9b60*/  IMAD.X R37, RZ, RZ, R7.reuse, P6 ;  /* 0x000000ffff257224 */ /* 0x100fe200030e0607 */
[----:B------:R-:W-:Y:S01]  /*9b70*/  LOP3.LUT R40, R40, R41, RZ, 0x3c, !PT ;  /* 0x0000002928287212 */ /* 0x000fe200078e3cff */
[--C-:B------:R-:W-:Y:S01]  /*9b80*/  IMAD.X R41, RZ, RZ, R7.reuse, P5 ;  /* 0x000000ffff297224 */ /* 0x100fe200028e0607 */
[----:B------:R-:W-:Y:S01]  /*9b90*/  LOP3.LUT R72, R72, R73, RZ, 0x3c, !PT ;  /* 0x0000004948487212 */ /* 0x000fe200078e3cff */
[--C-:B------:R-:W-:Y:S01]  /*9ba0*/  IMAD.X R73, RZ, RZ, R7.reuse, P4 ;  /* 0x000000ffff497224 */ /* 0x100fe200020e0607 */
[-C--:B------:R-:W-:Y:S01]  /*9bb0*/  ISETP.GE.OR P2, PT, R26, R85.reuse, P0 ;  /* 0x000000551a00720c */ /* 0x080fe20000746670 */
[----:B------:R-:W-:Y:S01]  /*9bc0*/  IMAD.X R57, RZ, RZ, R7, P3 ;  /* 0x000000ffff397224 */ /* 0x000fe200018e0607 */
[----:B------:R-:W-:-:S02]  /*9bd0*/  ISETP.GE.OR P0, PT, R8, R85, P0 ;  /* 0x000000550800720c */ /* 0x000fc40000706670 */
[----:B------:R-:W-:Y:S02]  /*9be0*/  LOP3.LUT R5, R10, 0x380, RZ, 0xc0, !PT ;  /* 0x000003800a057812 */ /* 0x000fe400078ec0ff */
[C---:B------:R-:W-:Y:S02]  /*9bf0*/  IADD3 R81, P6, R6.reuse, 0xc000, RZ ;  /* 0x0000c00006517810 */ /* 0x040fe40007fde0ff */
[C---:B------:R-:W-:Y:S02]  /*9c00*/  IADD3 R77, P5, R6.reuse, 0xd000, RZ ;  /* 0x0000d000064d7810 */ /* 0x040fe40007fbe0ff */
[C---:B------:R-:W-:Y:S02]  /*9c10*/  IADD3 R69, P4, R6.reuse, 0xe000, RZ ;  /* 0x0000e00006457810 */ /* 0x040fe40007f9e0ff */
[----:B------:R-:W-:Y:S01]  /*9c20*/  LOP3.LUT R9, R6, 0x380, RZ, 0xc0, !PT ;  /* 0x0000038006097812 */ /* 0x000fe200078ec0ff */
[----:B0-----:R0:W-:Y:S01]  /*9c30*/  @!P2 ST.E desc[UR50][R20.64], R0 ;  /* 0x000000001400a985 */ /* 0x0011e2000c101932 */
[----:B------:R-:W-:-:S02]  /*9c40*/  SHF.R.U64 R5, R5, 0x3, RZ ;  /* 0x0000000305057819 */ /* 0x000fc400000012ff */
[----:B------:R-:W-:Y:S01]  /*9c50*/  LOP3.LUT R80, R81, 0x380, RZ, 0xc0, !PT ;  /* 0x0000038051507812 */ /* 0x000fe200078ec0ff */
[----:B-1----:R1:W-:Y:S01]  /*9c60*/  @!P0 ST.E desc[UR50][R44.64], R3 ;  /* 0x000000032c008985 */ /* 0x0023e2000c101932 */
[----:B------:R-:W-:Y:S02]  /*9c70*/  LOP3.LUT R76, R77, 0x380, RZ, 0xc0, !PT ;  /* 0x000003804d4c7812 */ /* 0x000fe400078ec0ff */
[----:B------:R-:W-:Y:S01]  /*9c80*/  LOP3.LUT R68, R69, 0x380, RZ, 0xc0, !PT ;  /* 0x0000038045447812 */ /* 0x000fe200078ec0ff */
[----:B------:R-:W-:Y:S01]  /*9c90*/  UIMAD UR8, UR9, UR10, URZ ;  /* 0x0000000a090872a4 */ /* 0x000fe2000f8e023f */
[----:B------:R-:W-:Y:S01]  /*9ca0*/  SHF.R.U64 R9, R9, 0x3, RZ ;  /* 0x0000000309097819 */ /* 0x000fe200000012ff */
[----:B------:R-:W-:Y:S01]  /*9cb0*/  UIMAD.WIDE.U32 UR6, UR4, UR10, URZ ;  /* 0x0000000a040672a5 */ /* 0x000fe2000f8e003f */
[----:B------:R-:W-:Y:S01]  /*9cc0*/  SHF.R.U64 R80, R80, 0x3, RZ ;  /* 0x0000000350507819 */ /* 0x000fe200000012ff */
[----:B0-----:R-:W-:Y:S01]  /*9cd0*/  IMAD R0, R19, 0x20, R22 ;  /* 0x0000002013007824 */ /* 0x001fe200078e0216 */
[----:B------:R-:W-:Y:S01]  /*9ce0*/  SHF.R.U64 R76, R76, 0x3, RZ ;  /* 0x000000034c4c7819 */ /* 0x000fe200000012ff */
[----:B------:R-:W5:Y:S01]  /*9cf0*/  LD.E.128 R12, desc[UR50][R12.64] ;  /* 0x000000320c0c7980 */ /* 0x000f62000c101d00 */
[----:B------:R-:W-:-:S02]  /*9d00*/  SHF.R.U64 R68, R68, 0x3, RZ ;  /* 0x0000000344447819 */ /* 0x000fc400000012ff */
[----:B------:R-:W-:Y:S02]  /*9d10*/  LOP3.LUT R6, R9, R6, RZ, 0x3c, !PT ;  /* 0x0000000609067212 */ /* 0x000fe400078e3cff */
[----:B------:R-:W-:Y:S01]  /*9d20*/  LOP3.LUT R56, R5, R10, RZ, 0x3c, !PT ;  /* 0x0000000a05387212 */ /* 0x000fe200078e3cff */
[----:B-1----:R-:W-:Y:S01]  /*9d30*/  IMAD.U32 R3, RZ, RZ, UR40 ;  /* 0x00000028ff037e24 */ /* 0x002fe2000f8e00ff */
[----:B------:R-:W0:Y:S01]  /*9d40*/  @P1 LDC R5, c[0x0][0xbec] ;  /* 0x0002fb00ff051b82 */ /* 0x000e220000000800 */
[----:B------:R-:W-:Y:S01]  /*9d50*/  LOP3.LUT R80, R80, R81, RZ, 0x3c, !PT ;  /* 0x0000005150507212 */ /* 0x000fe200078e3cff */
[--C-:B------:R-:W-:Y:S01]  /*9d60*/  IMAD.X R81, RZ, RZ, R7.reuse, P6 ;  /* 0x000000ffff517224 */ /* 0x100fe200030e0607 */
[----:B------:R-:W-:Y:S01]  /*9d70*/  LOP3.LUT R76, R76, R77, RZ, 0x3c, !PT ;  /* 0x0000004d4c4c7212 */ /* 0x000fe200078e3cff */
[--C-:B------:R-:W-:Y:S01]  /*9d80*/  IMAD.X R77, RZ, RZ, R7.reuse, P5 ;  /* 0x000000ffff4d7224 */ /* 0x100fe200028e0607 */
[----:B------:R-:W-:Y:S01]  /*9d90*/  LOP3.LUT R68, R68, R69, RZ, 0x3c, !PT ;  /* 0x0000004544447212 */ /* 0x000fe200078e3cff */
[----:B------:R-:W-:Y:S01]  /*9da0*/  IMAD.X R69, RZ, RZ, R7, P4 ;  /* 0x000000ffff457224 */ /* 0x000fe200020e0607 */
[----:B------:R1:W5:Y:S01]  /*9db0*/  LD.E.128 R8, desc[UR50][R6.64] ;  /* 0x0000003206087980 */ /* 0x000362000c101d00 */
[----:B------:R-:W-:-:S03]  /*9dc0*/  UIMAD UR8, UR4, UR11, UR8 ;  /* 0x0000000b040872a4 */ /* 0x000fc6000f8e0208 */
[----:B------:R-:W-:Y:S01]  /*9dd0*/  ULDC.64 UR10, c[0x0][0xae8] ;  /* 0x0002ba00000a7ab9 */ /* 0x000fe20000000a00 */
[----:B------:R-:W-:Y:S01]  /*9de0*/  IMAD R20, R3, 0x80, R0 ;  /* 0x0000008003147824 */ /* 0x000fe200078e0200 */
[----:B------:R-:W5:Y:S01]  /*9df0*/  LD.E.128 R24, desc[UR50][R24.64] ;  /* 0x0000003218187980 */ /* 0x000f62000c101d00 */
[----:B-1----:R-:W1:Y:S01]  /*9e00*/  @P1 LDC R7, c[0x0][0xbf0] ;  /* 0x0002fc00ff071b82 */ /* 0x002e620000000800 */
[----:B------:R-:W-:Y:S02]  /*9e10*/  UIADD3 UR7, UR7, UR8, URZ ;  /* 0x0000000807077290 */ /* 0x000fe4000fffe03f */
[----:B------:R-:W5:Y:S01]  /*9e20*/  LD.E.128 R28, desc[UR50][R28.64] ;  /* 0x000000321c1c7980 */ /* 0x000f62000c101d00 */
[----:B------:R-:W-:Y:S02]  /*9e30*/  UIMAD UR4, UR14, UR10, URZ ;  /* 0x0000000a0e0472a4 */ /* 0x000fe4000f8e023f */
[----:B------:R-:W-:Y:S01]  /*9e40*/  UIMAD.WIDE.U32 UR6, UR41, UR10, UR6 ;  /* 0x0000000a290672a5 */ /* 0x000fe2000f8e0006 */
[----:B------:R-:W5:Y:S01]  /*9e50*/  LD.E.128 R60, desc[UR50][R60.64] ;  /* 0x000000323c3c7980 */ /* 0x000f62000c101d00 */
[----:B------:R-:W-:Y:S01]  /*9e60*/  UIMAD UR4, UR41, UR11, UR4 ;  /* 0x0000000b290472a4 */ /* 0x000fe2000f8e0204 */
[----:B0-----:R-:W-:Y:S01]  /*9e70*/  @P1 IMAD.HI.U32 R0, R20, R5, RZ ;  /* 0x0000000514001227 */ /* 0x001fe200078e00ff */
[----:B------:R-:W-:Y:S01]  /*9e80*/  ULDC.64 UR8, c[0x0][0xaf0] ;  /* 0x0002bc0000087ab9 */ /* 0x000fe20000000a00 */
[----:B------:R-:W5:Y:S01]  /*9e90*/  LD.E.128 R32, desc[UR50][R32.64] ;  /* 0x0000003220207980 */ /* 0x000f62000c101d00 */
[----:B------:R-:W-:-:S02]  /*9ea0*/  UIADD3 UR7, UR7, UR4, URZ ;  /* 0x0000000407077290 */ /* 0x000fc4000fffe03f */
[----:B------:R-:W-:Y:S01]  /*9eb0*/  UIMAD UR4, UR39, UR8, URZ ;  /* 0x00000008270472a4 */ /* 0x000fe2000f8e023f */
[----:B------:R-:W-:Y:S01]  /*9ec0*/  IMAD.MOV.U32 R3, RZ, RZ, R20 ;  /* 0x000000ffff037224 */ /* 0x000fe200078e0014 */
[----:B------:R-:W-:Y:S01]  /*9ed0*/  UIMAD.WIDE.U32 UR6, UR38, UR8, UR6 ;  /* 0x00000008260672a5 */ /* 0x000fe2000f8e0006 */
[----:B------:R-:W5:Y:S01]  /*9ee0*/  LD.E.128 R36, desc[UR50][R36.64] ;  /* 0x0000003224247980 */ /* 0x000f62000c101d00 */
[----:B------:R-:W-:-:S03]  /*9ef0*/  UIMAD UR4, UR38, UR9, UR4 ;  /* 0x00000009260472a4 */ /* 0x000fc6000f8e0204 */
[----:B------:R-:W5:Y:S01]  /*9f00*/  LD.E.128 R40, desc[UR50][R40.64] ;  /* 0x0000003228287980 */ /* 0x000f62000c101d00 */
[----:B-1----:R-:W-:Y:S01]  /*9f10*/  @P1 SHF.R.U32.HI R3, RZ, R7, R0 ;  /* 0x00000007ff031219 */ /* 0x002fe20000011600 */
[----:B------:R-:W-:Y:S01]  /*9f20*/  UIADD3 UR4, UR7, UR4, URZ ;  /* 0x0000000407047290 */ /* 0x000fe2000fffe03f */
[----:B------:R-:W-:Y:S01]  /*9f30*/  IMAD.U32 R6, RZ, RZ, UR6 ;  /* 0x00000006ff067e24 */ /* 0x000fe2000f8e00ff */
[----:B------:R-:W5:Y:S01]  /*9f40*/  LD.E.128 R72, desc[UR50][R72.64] ;  /* 0x0000003248487980 */ /* 0x000f62000c101d00 */
[--C-:B------:R-:W-:Y:S01]  /*9f50*/  SHF.R.S32.HI R0, RZ, 0x1f, R3.reuse ;  /* 0x0000001fff007819 */ /* 0x100fe20000011403 */
[----:B------:R-:W-:Y:S02]  /*9f60*/  IMAD.MOV R5, RZ, RZ, -R3 ;  /* 0x000000ffff057224 */ /* 0x000fe400078e0a03 */
[----:B------:R-:W-:Y:S01]  /*9f70*/  IMAD.U32 R7, RZ, RZ, UR7 ;  /* 0x00000007ff077e24 */ /* 0x000fe2000f8e00ff */
[----:B------:R-:W-:Y:S01]  /*9f80*/  ULDC.64 UR6, c[0x0][0xae0] ;  /* 0x0002b80000067ab9 */ /* 0x000fe20000000a00 */
[----:B------:R-:W-:Y:S01]  /*9f90*/  IMAD R5, R84, R5, R20 ;  /* 0x0000000554057224 */ /* 0x000fe200078e0214 */
[----:B------:R-:W5:Y:S01]  /*9fa0*/  LD.E.128 R64, desc[UR50][R64.64] ;  /* 0x0000003240407980 */ /* 0x000f62000c101d00 */
[----:B------:R-:W-:-:S02]  /*9fb0*/  IMAD R0, R0, UR6, RZ ;  /* 0x0000000600007c24 */ /* 0x000fc4000f8e02ff */
[----:B------:R-:W-:Y:S01]  /*9fc0*/  IMAD.U32 R7, RZ, RZ, UR4 ;  /* 0x00000004ff077e24 */ /* 0x000fe2000f8e00ff */
[----:B------:R-:W5:Y:S01]  /*9fd0*/  LD.E.128 R48, desc[UR50][R48.64] ;  /* 0x0000003230307980 */ /* 0x000f62000c101d00 */
[C---:B------:R-:W-:Y:S01]  /*9fe0*/  IMAD R21, R3.reuse, UR7, R0 ;  /* 0x0000000703157c24 */ /* 0x040fe2000f8e0200 */
[----:B------:R-:W-:Y:S02]  /*9ff0*/  SHF.R.S32.HI R0, RZ, 0x1f, R5 ;  /* 0x0000001fff007819 */ /* 0x000fe40000011405 */
[----:B------:R-:W5:Y:S01]  /*a000*/  LD.E.128 R52, desc[UR50][R52.64] ;  /* 0x0000003234347980 */ /* 0x000f62000c101d00 */
[----:B------:R-:W-:Y:S01]  /*a010*/  IMAD.WIDE.U32 R6, R3, UR6, R6 ;  /* 0x0000000603067c25 */ /* 0x000fe2000f8e0006 */
[----:B------:R-:W-:Y:S02]  /*a020*/  ULDC.64 UR6, c[0x0][0xad8] ;  /* 0x0002b60000067ab9 */ /* 0x000fe40000000a00 */
[----:B------:R-:W5:Y:S04]  /*a030*/  LD.E.128 R80, desc[UR50][R80.64] ;  /* 0x0000003250507980 */ /* 0x000f68000c101d00 */
[----:B------:R-:W5:Y:S04]  /*a040*/  LD.E.128 R76, desc[UR50][R76.64] ;  /* 0x000000324c4c7980 */ /* 0x000f68000c101d00 */
[----:B------:R-:W5:Y:S04]  /*a050*/  LD.E.128 R68, desc[UR50][R68.64] ;  /* 0x0000003244447980 */ /* 0x000f68000c101d00 */
[----:B------:R-:W5:Y:S01]  /*a060*/  LD.E.128 R56, desc[UR50][R56.64] ;  /* 0x0000003238387980 */ /* 0x000f62000c101d00 */
[----:B------:R-:W-:Y:S01]  /*a070*/  IMAD.U32 R45, RZ, RZ, UR40 ;  /* 0x00000028ff2d7e24 */ /* 0x000fe2000f8e00ff */
        /* <DEDUP_REMOVED lines=8> */
[----:B------:R-:W-:Y:S02]  /*a100*/  IMAD R84, R45, 0x80, R22 ;  /* 0x000000802d547824 */ /* 0x000fe400078e0216 */
[C---:B------:R-:W-:Y:S02]  /*a110*/  IMAD R3, R5.reuse, UR7, R20 ;  /* 0x0000000705037c24 */ /* 0x040fe4000f8e0214 */
[----:B------:R-:W-:Y:S01]  /*a120*/  IMAD.WIDE.U32 R6, R5, UR6, R6 ;  /* 0x0000000605067c25 */ /* 0x000fe2000f8e0006 */
[----:B------:R-:W-:Y:S01]  /*a130*/  ISETP.GE.AND P2, PT, R84, R85, PT ;  /* 0x000000555400720c */ /* 0x000fe20003f46270 */
[----:B------:R-:W-:Y:S02]  /*a140*/  ULDC.64 UR6, c[0x0][0xa80] ;  /* 0x0002a00000067ab9 */ /* 0x000fe40000000a00 */
[----:B------:R-:W-:Y:S01]  /*a150*/  IMAD.IADD R3, R7, 0x1, R3 ;  /* 0x0000000107037824 */ /* 0x000fe200078e0203 */
[----:B------:R-:W-:Y:S01]  /*a160*/  LEA R46, P3, R6, UR6, 0x1 ;  /* 0x00000006062e7c11 */ /* 0x000fe2000f8608ff */
[----:B------:R-:W-:-:S02]  /*a170*/  VIADD R4, R4, 0x38820 ;  /* 0x0003882004047836 */ /* 0x000fc40000000000 */
[----:B------:R-:W-:Y:S01]  /*a180*/  VIADD R0, R84, 0x20 ;  /* 0x0000002054007836 */ /* 0x000fe20000000000 */
[----:B------:R-:W-:Y:S02]  /*a190*/  LEA.HI.X R3, R6, UR7, R3, 0x1, P3 ;  /* 0x0000000706037c11 */ /* 0x000fe400098f0c03 */
[----:B------:R-:W-:Y:S02]  /*a1a0*/  PRMT R4, RZ, 0x654, R4 ;  /* 0x00000654ff047816 */ /* 0x000fe40000000004 */
[-C--:B------:R-:W-:Y:S01]  /*a1b0*/  ISETP.GE.AND P1, PT, R0, R85.reuse, PT ;  /* 0x000000550000720c */ /* 0x080fe20003f26270 */
[----:B------:R-:W-:Y:S01]  /*a1c0*/  VIADD R0, R84, 0x40 ;  /* 0x0000004054007836 */ /* 0x000fe20000000000 */
[----:B0-----:R0:W-:Y:S01]  /*a1d0*/  SYNCS.ARRIVE.TRANS64.RED.A1T0 RZ, [R4+URZ], RZ ;  /* 0x000000ff04ff79a7 */ /* 0x0011e2000810043f */
[----:B------:R0:W1:Y:S01]  /*a1e0*/  SHFL.IDX PT, R87, R46, RZ, 0x181f ;  /* 0x00181fff2e577589 */ /* 0x00006200000e0000 */
[----:B------:R-:W-:Y:S03]  /*a1f0*/  BSSY B1, `(.L_x_249) ;  /* 0x0000015000017945 */ /* 0x000fe60003800000 */
[----:B------:R0:W2:Y:S01]  /*a200*/  SHFL.IDX PT, R45, R3, RZ, 0x181f ;  /* 0x00181fff032d7589 */ /* 0x0000a200000e0000 */
[----:B------:R-:W-:Y:S01]  /*a210*/  ISETP.GE.AND P0, PT, R0, R85, PT ;  /* 0x000000550000720c */ /* 0x000fe20003f06270 */
[----:B------:R-:W-:-:S12]  /*a220*/  @P2 BRA `(.L_x_250) ;  /* 0x0000000000442947 */ /* 0x000fd80003800000 */
[----:B------:R-:W-:Y:S02]  /*a230*/  ULDC UR4, c[0x0][0xac8] ;  /* 0x0002b20000047ab9 */ /* 0x000fe40000000800 */
[----:B------:R-:W-:Y:S02]  /*a240*/  ISETP.GE.AND P5, PT, R2, UR4, PT ;  /* 0x0000000402007c0c */ /* 0x000fe4000bfa6270 */
[----:B------:R-:W-:Y:S02]  /*a250*/  ISETP.GE.AND P4, PT, R17, UR4, PT ;  /* 0x0000000411007c0c */ /* 0x000fe4000bf86270 */
[----:B------:R-:W-:Y:S02]  /*a260*/  ISETP.GE.AND P3, PT, R16, UR4, PT ;  /* 0x0000000410007c0c */ /* 0x000fe4000bf66270 */
[----:B------:R-:W-:-:S07]  /*a270*/  ISETP.GE.AND P2, PT, R18, UR4, PT ;  /* 0x0000000412007c0c */ /* 0x000fce000bf46270 */
[----:B01----:R-:W-:-:S04]  /*a280*/  @!P5 LEA R4, P6, R2, R87, 0x1 ;  /* 0x000000570204d211 */ /* 0x003fc800078c08ff */
[----:B--2---:R-:W-:Y:S02]  /*a290*/  @!P5 LEA.HI.X R5, R2, R45, R224, 0x1, P6 ;  /* 0x0000002d0205d211 */ /* 0x004fe400030f0ce0 */
[----:B------:R-:W-:-:S03]  /*a2a0*/  @!P4 LEA R6, P6, R17, R87, 0x1 ;  /* 0x000000571106c211 */ /* 0x000fc600078c08ff */
[----:B-----5:R3:W-:Y:S01]  /*a2b0*/  @!P5 ST.E.128 desc[UR50][R4.64], R8 ;  /* 0x000000080400d985 */ /* 0x0207e2000c101d32 */
[----:B------:R-:W-:Y:S02]  /*a2c0*/  @!P4 LEA.HI.X R7, R17, R45, R223, 0x1, P6 ;  /* 0x0000002d1107c211 */ /* 0x000fe400030f0cdf */
[----:B------:R-:W-:-:S03]  /*a2d0*/  @!P3 LEA R20, P6, R16, R87, 0x1 ;  /* 0x000000571014b211 */ /* 0x000fc600078c08ff */
[----:B------:R3:W-:Y:S01]  /*a2e0*/  @!P4 ST.E.128 desc[UR50][R6.64], R60 ;  /* 0x0000003c0600c985 */ /* 0x0007e2000c101d32 */
[----:B------:R-:W-:Y:S02]  /*a2f0*/  @!P3 LEA.HI.X R21, R16, R45, R222, 0x1, P6 ;  /* 0x0000002d1015b211 */ /* 0x000fe400030f0cde */
[----:B------:R-:W-:-:S03]  /*a300*/  @!P2 LEA R44, P6, R18, R87, 0x1 ;  /* 0x00000057122ca211 */ /* 0x000fc600078c08ff */
[----:B------:R3:W-:Y:S01]  /*a310*/  @!P3 ST.E.128 desc[UR50][R20.64], R72 ;  /* 0x000000481400b985 */ /* 0x0007e2000c101d32 */
[----:B------:R-:W-:-:S05]  /*a320*/  @!P2 LEA.HI.X R45, R18, R45, R221, 0x1, P6 ;  /* 0x0000002d122da211 */ /* 0x000fca00030f0cdd */
[----:B------:R3:W-:Y:S04]  /*a330*/  @!P2 ST.E.128 desc[UR50][R44.64], R80 ;  /* 0x000000502c00a985 */ /* 0x0007e8000c101d32 */
.L_x_250:
[----:B------:R-:W-:Y:S05]  /*a340*/  BSYNC B1 ;  /* 0x0000000000017941 */ /* 0x000fea0003800000 */
.L_x_249:
[----:B---3-5:R3:W4:Y:S01]  /*a350*/  SHFL.IDX PT, R11, R3, 0x1, 0x181f ;  /* 0x00381f00030b7f89 */ /* 0x02872200000e0000 */
        /* <DEDUP_REMOVED lines=8> */
[CC--:B0-----:R-:W-:Y:S02]  /*a3e0*/  @!P4 LEA R4, P6, R2.reuse, R9.reuse, 0x1 ;  /* 0x000000090204c211 */ /* 0x0c1fe400078c08ff */
[C---:B------:R-:W-:Y:S02]  /*a3f0*/  @!P3 LEA R6, P5, R17.reuse, R9, 0x1 ;  /* 0x000000091106b211 */ /* 0x040fe400078a08ff */
[----:B----4-:R-:W-:Y:S02]  /*a400*/  @!P4 LEA.HI.X R5, R2, R11, R224, 0x1, P6 ;  /* 0x0000000b0205c211 */ /* 0x010fe400030f0ce0 */
[----:B------:R-:W-:Y:S02]  /*a410*/  @!P2 LEA R8, P6, R16, R9, 0x1 ;  /* 0x000000091008a211 */ /* 0x000fe400078c08ff */
[----:B------:R-:W-:Y:S01]  /*a420*/  @!P3 LEA.HI.X R7, R17, R11, R223, 0x1, P5 ;  /* 0x0000000b1107b211 */ /* 0x000fe200028f0cdf */
[----:B------:R0:W-:Y:S01]  /*a430*/  @!P4 ST.E.128 desc[UR50][R4.64], R12 ;  /* 0x0000000c0400c985 */ /* 0x0001e2000c101d32 */
[----:B------:R-:W-:-:S02]  /*a440*/  @!P1 LEA R10, P5, R18, R9, 0x1 ;  /* 0x00000009120a9211 */ /* 0x000fc400078a08ff */
[-C--:B------:R-:W-:Y:S01]  /*a450*/  @!P2 LEA.HI.X R9, R16, R11.reuse, R222, 0x1, P6 ;  /* 0x0000000b1009a211 */ /* 0x080fe200030f0cde */
[----:B------:R0:W-:Y:S01]  /*a460*/  @!P3 ST.E.128 desc[UR50][R6.64], R32 ;  /* 0x000000200600b985 */ /* 0x0001e2000c101d32 */
[----:B------:R-:W-:-:S03]  /*a470*/  @!P1 LEA.HI.X R11, R18, R11, R221, 0x1, P5 ;  /* 0x0000000b120b9211 */ /* 0x000fc600028f0cdd */
[----:B------:R0:W-:Y:S04]  /*a480*/  @!P2 ST.E.128 desc[UR50][R8.64], R64 ;  /* 0x000000400800a985 */ /* 0x0001e8000c101d32 */
[----:B------:R0:W-:Y:S02]  /*a490*/  @!P1 ST.E.128 desc[UR50][R10.64], R76 ;  /* 0x0000004c0a009985 */ /* 0x0001e4000c101d32 */
.L_x_252:
[----:B------:R-:W-:Y:S05]  /*a4a0*/  BSYNC B1 ;  /* 0x0000000000017941 */ /* 0x000fea0003800000 */
.L_x_251:
[----:B0---4-:R0:W4:Y:S01]  /*a4b0*/  SHFL.IDX PT, R11, R3, 0x2, 0x181f ;  /* 0x00581f00030b7f89 */ /* 0x01112200000e0000 */
        /* <DEDUP_REMOVED lines=8> */
[-C--:B0-----:R-:W-:Y:S02]  /*a540*/  @!P3 LEA R4, P6, R2, R7.reuse, 0x1 ;  /* 0x000000070204b211 */ /* 0x081fe400078c08ff */
[CC--:B------:R-:W-:Y:S02]  /*a550*/  @!P2 LEA R6, P5, R17.reuse, R7.reuse, 0x1 ;  /* 0x000000071106a211 */ /* 0x0c0fe400078a08ff */
[----:B------:R-:W-:Y:S02]  /*a560*/  @!P1 LEA R8, P4, R16, R7, 0x1 ;  /* 0x0000000710089211 */ /* 0x000fe400078808ff */
[----:B----4-:R-:W-:Y:S02]  /*a570*/  @!P3 LEA.HI.X R5, R2, R11, R224, 0x1, P6 ;  /* 0x0000000b0205b211 */ /* 0x010fe400030f0ce0 */
[----:B------:R-:W-:Y:S02]  /*a580*/  @!P0 LEA R10, P6, R18, R7, 0x1 ;  /* 0x00000007120a8211 */ /* 0x000fe400078c08ff */
[-C--:B------:R-:W-:Y:S01]  /*a590*/  @!P2 LEA.HI.X R7, R17, R11.reuse, R223, 0x1, P5 ;  /* 0x0000000b1107a211 */ /* 0x080fe200028f0cdf */
[----:B------:R0:W-:Y:S01]  /*a5a0*/  @!P3 ST.E.128 desc[UR50][R4.64], R24 ;  /* 0x000000180400b985 */ /* 0x0001e2000c101d32 */
[----:B------:R-:W-:-:S02]  /*a5b0*/  @!P1 LEA.HI.X R9, R16, R11, R222, 0x1, P4 ;  /* 0x0000000b10099211 */ /* 0x000fc400020f0cde */
[----:B------:R-:W-:Y:S01]  /*a5c0*/  @!P0 LEA.HI.X R11, R18, R11, R221, 0x1, P6 ;  /* 0x0000000b120b8211 */ /* 0x000fe200030f0cdd */
[----:B------:R0:W-:Y:S04]  /*a5d0*/  @!P2 ST.E.128 desc[UR50][R6.64], R36 ;  /* 0x000000240600a985 */ /* 0x0001e8000c101d32 */
[----:B------:R0:W-:Y:S04]  /*a5e0*/  @!P1 ST.E.128 desc[UR50][R8.64], R48 ;  /* 0x0000003008009985 */ /* 0x0001e8000c101d32 */
[----:B------:R0:W-:Y:S02]  /*a5f0*/  @!P0 ST.E.128 desc[UR50][R10.64], R68 ;  /* 0x000000440a008985 */ /* 0x0001e4000c101d32 */
.L_x_254:
[----:B------:R-:W-:Y:S05]  /*a600*/  BSYNC B1 ;  /* 0x0000000000017941 */ /* 0x000fea0003800000 */
.L_x_253:
[----:B------:R-:W-:Y:S01]  /*a610*/  VIADD R0, R84, 0x60 ;  /* 0x0000006054007836 */ /* 0x000fe20000000000 */
[----:B0--3--:R-:W3:Y:S04]  /*a620*/  SHFL.IDX PT, R3, R3, 0x3, 0x181f ;  /* 0x00781f0003037f89 */ /* 0x009ee800000e0000 */
[----:B------:R-:W-:Y:S01]  /*a630*/  ISETP.GE.AND P0, PT, R0, R85, PT ;  /* 0x000000550000720c */ /* 0x000fe20003f06270 */
[----:B----4-:R4:W0:-:S12]  /*a640*/  SHFL.IDX PT, R11, R46, 0x3, 0x181f ;  /* 0x00781f002e0b7f89 */ /* 0x01081800000e0000 */
[----:B----4-:R-:W-:Y:S05]  /*a650*/  @P0 BRA `(.L_x_255) ;  /* 0x0000000c00b40947 */ /* 0x010fea0003800000 */
[----:B------:R-:W-:Y:S02]  /*a660*/  ULDC UR4, c[0x0][0xac8] ;  /* 0x0002b20000047ab9 */ /* 0x000fe40000000800 */
[----:B------:R-:W-:Y:S02]  /*a670*/  ISETP.GE.AND P3, PT, R2, UR4, PT ;  /* 0x0000000402007c0c */ /* 0x000fe4000bf66270 */
[----:B------:R-:W-:Y:S02]  /*a680*/  ISETP.GE.AND P4, PT, R17, UR4, PT ;  /* 0x0000000411007c0c */ /* 0x000fe4000bf86270 */
[----:B------:R-:W-:-:S09]  /*a690*/  ISETP.GE.AND P5, PT, R16, UR4, PT ;  /* 0x0000000410007c0c */ /* 0x000fd2000bfa6270 */
[-C--:B0-----:R-:W-:Y:S02]  /*a6a0*/  @!P3 LEA R4, P0, R2, R11.reuse, 0x1 ;  /* 0x0000000b0204b211 */ /* 0x081fe400078008ff */
[CC--:B------:R-:W-:Y:S02]  /*a6b0*/  @!P4 LEA R6, P1, R17.reuse, R11.reuse, 0x1 ;  /* 0x0000000b1106c211 */ /* 0x0c0fe400078208ff */
[----:B------:R-:W-:Y:S02]  /*a6c0*/  @!P5 LEA R8, P2, R16, R11, 0x1 ;  /* 0x0000000b1008d211 */ /* 0x000fe400078408ff */
[-C--:B---3--:R-:W-:Y:S02]  /*a6d0*/  @!P3 LEA.HI.X R5, R2, R3.reuse, R224, 0x1, P0 ;  /* 0x000000030205b211 */ /* 0x088fe400000f0ce0 */
[-C--:B------:R-:W-:Y:S02]  /*a6e0*/  @!P4 LEA.HI.X R7, R17, R3.reuse, R223, 0x1, P1 ;  /* 0x000000031107c211 */ /* 0x080fe400008f0cdf */
[----:B------:R-:W-:Y:S01]  /*a6f0*/  @!P5 LEA.HI.X R9, R16, R3, R222, 0x1, P2 ;  /* 0x000000031009d211 */ /* 0x000fe200010f0cde */
[----:B------:R4:W-:Y:S01]  /*a700*/  @!P3 ST.E.128 desc[UR50][R4.64], R28 ;  /* 0x0000001c0400b985 */ /* 0x0009e2000c101d32 */
[----:B------:R-:W-:-:S03]  /*a710*/  ISETP.GE.AND P0, PT, R18, UR4, PT ;  /* 0x0000000412007c0c */ /* 0x000fc6000bf06270 */
[----:B------:R4:W-:Y:S04]  /*a720*/  @!P4 ST.E.128 desc[UR50][R6.64], R40 ;  /* 0x000000280600c985 */ /* 0x0009e8000c101d32 */
[----:B------:R4:W-:Y:S06]  /*a730*/  @!P5 ST.E.128 desc[UR50][R8.64], R52 ;  /* 0x000000340800d985 */ /* 0x0009ec000c101d32 */
[----:B------:R-:W-:Y:S05]  /*a740*/  @P0 BRA `(.L_x_255) ;  /* 0x0000000c00780947 */ /* 0x000fea0003800000 */
[----:B----4-:R-:W-:-:S04]  /*a750*/  LEA R4, P0, R18, R11, 0x1 ;  /* 0x0000000b12047211 */ /* 0x010fc800078008ff */
[----:B------:R-:W-:-:S05]  /*a760*/  LEA.HI.X R5, R18, R3, R221, 0x1, P0 ;  /* 0x0000000312057211 */ /* 0x000fca00000f0cdd */
[----:B------:R0:W-:Y:S01]  /*a770*/  ST.E.128 desc[UR50][R4.64], R56 ;  /* 0x0000003804007985 */ /* 0x0001e2000c101d32 */
[----:B------:R-:W-:Y:S05]  /*a780*/  BRA `(.L_x_255) ;  /* 0x0000000c00687947 */ /* 0x000fea0003800000 */
.L_x_247:
[----:B------:R-:W-:Y:S01]  /*a790*/  ULDC.64 UR6, c[0x0][0xc00] ;  /* 0x0003000000067ab9 */ /* 0x000fe20000000a00 */
[----:B------:R-:W0:Y:S01]  /*a7a0*/  LDC R11, c[0x0][0xbe8] ;  /* 0x0002fa00ff0b7b82 */ /* 0x000e220000000800 */
[----:B------:R-:W-:Y:S02]  /*a7b0*/  UISETP.NE.U32.AND UP0, UPT, UR6, URZ, UPT ;  /* 0x0000003f0600728c */ /* 0x000fe4000bf05070 */
[----:B------:R-:W-:Y:S02]  /*a7c0*/  ULEA UR4, UP1, UR38, UR6, 0x2 ;  /* 0x0000000626047291 */ /* 0x000fe4000f82103f */
[----:B------:R-:W-:Y:S02]  /*a7d0*/  UISETP.NE.AND.EX UP0, UPT, UR7, URZ, UPT, UP0 ;  /* 0x0000003f0700728c */ /* 0x000fe4000bf05300 */
[----:B------:R-:W-:Y:S02]  /*a7e0*/  ULEA.HI.X UR6, UR38, UR7, UR39, 0x2, UP1 ;  /* 0x0000000726067291 */ /* 0x000fe400088f1427 */
[----:B------:R-:W-:-:S02]  /*a7f0*/  IMAD.U32 R4, RZ, RZ, UR4 ;  /* 0x00000004ff047e24 */ /* 0x000fc4000f8e00ff */
[----:B------:R-:W-:Y:S02]  /*a800*/  PLOP3.LUT P2, PT, PT, PT, UP0, 0x80, 0x0 ;  /* 0x000000000000781c */ /* 0x000fe40003f4f008 */
[----:B------:R-:W-:Y:S01]  /*a810*/  IMAD.U32 R5, RZ, RZ, UR6 ;  /* 0x00000006ff057e24 */ /* 0x000fe2000f8e00ff */
[----:B------:R-:W-:Y:S02]  /*a820*/  ULDC.64 UR6, c[0x0][0xc08] ;  /* 0x0003020000067ab9 */ /* 0x000fe40000000a00 */
[----:B------:R-:W-:-:S04]  /*a830*/  UISETP.NE.U32.AND UP1, UPT, UR6, URZ, UPT ;  /* 0x0000003f0600728c */ /* 0x000fc8000bf25070 */
[----:B------:R-:W-:-:S04]  /*a840*/  UISETP.NE.AND.EX UP1, UPT, UR7, URZ, UPT, UP1 ;  /* 0x0000003f0700728c */ /* 0x000fc8000bf25310 */
[----:B------:R-:W2:Y:S01]  /*a850*/  @P2 LDG.E R3, desc[UR50][R4.64] ;  /* 0x0000003204032981 */ /* 0x000ea2000c1e1900 */
[----:B------:R-:W-:Y:S01]  /*a860*/  ULDC UR4, c[0x0][0xa88] ;  /* 0x0002a20000047ab9 */ /* 0x000fe20000000800 */
[----:B------:R-:W-:Y:S01]  /*a870*/  PLOP3.LUT P3, PT, PT, PT, UP1, 0x80, 0x0 ;  /* 0x000000000000781c */ /* 0x000fe20003f6f018 */
[----:B------:R-:W-:-:S04]  /*a880*/  IMAD.U32 R0, RZ, RZ, UR4 ;  /* 0x00000004ff007e24 */ /* 0x000fc8000f8e00ff */
[----:B------:R-:W-:Y:S02]  /*a890*/  @UP1 ULDC.64 UR6, c[0x0][0xc08] ;  /* 0x0003020000061ab9 */ /* 0x000fe40000000a00 */
[----:B------:R-:W-:-:S06]  /*a8a0*/  @UP1 UIMAD.WIDE UR6, UR38, 0x4, UR6 ;  /* 0x00000004260618a5 */ /* 0x000fcc000f8e0206 */
[----:B------:R-:W-:Y:S02]  /*a8b0*/  IMAD.U32 R6, RZ, RZ, UR6 ;  /* 0x00000006ff067e24 */ /* 0x000fe4000f8e00ff */
[----:B------:R-:W-:-:S05]  /*a8c0*/  IMAD.U32 R7, RZ, RZ, UR7 ;  /* 0x00000007ff077e24 */ /* 0x000fca000f8e00ff */
[----:B------:R1:W5:Y:S01]  /*a8d0*/  @P3 LDG.E R0, desc[UR50][R6.64] ;  /* 0x0000003206003981 */ /* 0x000362000c1e1900 */
[----:B0-----:R-:W-:Y:S01]  /*a8e0*/  ISETP.NE.AND P0, PT, R11, 0x1, PT ;  /* 0x000000010b00780c */ /* 0x001fe20003f05270 */
[----:B------:R-:W-:Y:S01]  /*a8f0*/  UMOV UR4, URZ ;  /* 0x0000003f00047c82 */ /* 0x000fe20008000000 */
[----:B------:R-:W-:Y:S01]  /*a900*/  USHF.R.S32.HI UR10, URZ, 0x1f, UR41 ;  /* 0x0000001f3f0a7899 */ /* 0x000fe20008011429 */
[----:B------:R-:W-:-:S10]  /*a910*/  ISETP.GE.AND P1, PT, R225, 0x80, PT ;  /* 0x00000080e100780c */ /* 0x000fd40003f26270 */
[----:B------:R-:W0:Y:S01]  /*a920*/  @P0 LDC R9, c[0x0][0xbec] ;  /* 0x0002fb00ff090b82 */ /* 0x000e220000000800 */
[----:B--2---:R-:W-:-:S13]  /*a930*/  @P2 R2UR UR4, R3 ;  /* 0x00000000030422ca */ /* 0x004fda00000e0000 */
[----:B------:R-:W-:Y:S01]  /*a940*/  USHF.R.S32.HI UR9, URZ, 0x1f, UR4 ;  /* 0x0000001f3f097899 */ /* 0x000fe20008011404 */
[----:B01----:R-:W-:Y:S11]  /*a950*/  @P3 BRA `(.L_x_256) ;  /* 0x0000000000103947 */ /* 0x003ff60003800000 */
[----:B------:R-:W-:Y:S05]  /*a960*/  @!P2 BRA `(.L_x_256) ;  /* 0x00000000000ca947 */ /* 0x000fea0003800000 */
[----:B------:R-:W2:Y:S04]  /*a970*/  LDG.E R3, desc[UR50][R4.64] ;  /* 0x0000003204037981 */ /* 0x000ea8000c1e1900 */
[----:B-----5:R-:W2:Y:S02]  /*a980*/  LDG.E R0, desc[UR50][R4.64+0x4] ;  /* 0x0000043204007981 */ /* 0x020ea4000c1e1900 */
[----:B--2---:R-:W-:-:S07]  /*a990*/  IMAD.IADD R0, R0, 0x1, -R3 ;  /* 0x0000000100007824 */ /* 0x004fce00078e0a03 */
.L_x_256:
[----:B------:R-:W-:Y:S01]  /*a9a0*/  USEL UR38, UR38, URZ, !UP0 ;  /* 0x0000003f26267287 */ /* 0x000fe2000c000000 */
[----:B------:R-:W-:Y:S01]  /*a9b0*/  BSSY B1, `(.L_x_257) ;  /* 0x000002d000017945 */ /* 0x000fe20003800000 */
[----:B------:R-:W-:-:S03]  /*a9c0*/  USEL UR39, UR39, URZ, !UP0 ;  /* 0x0000003f27277287 */ /* 0x000fc6000c000000 */
[----:B------:R-:W-:Y:S09]  /*a9d0*/  @P1 BRA `(.L_x_258) ;  /* 0x0000000000a81947 */ /* 0x000ff20003800000 */
[----:B------:R-:W0:Y:S01]  /*a9e0*/  S2R R4, SR_TID.X ;  /* 0x0000000000047919 */ /* 0x000e220000002100 */
[----:B------:R-:W1:Y:S01]  /*a9f0*/  LDC R6, c[0x0][0xbe8] ;  /* 0x0002fa00ff067b82 */ /* 0x000e620000000800 */
[----:B------:R-:W-:-:S04]  /*aa00*/  IMAD.U32 R3, RZ, RZ, UR40 ;  /* 0x00000028ff037e24 */ /* 0x000fc8000f8e00ff */
[----:B0-----:R-:W-:Y:S02]  /*aa10*/  IMAD R3, R3, 0x80, R4 ;  /* 0x0000008003037824 */ /* 0x001fe400078e0204 */
[----:B-1---5:R-:W-:Y:S02]  /*aa20*/  IMAD R4, R0, R6, RZ ;  /* 0x0000000600047224 */ /* 0x022fe400078e02ff */
[----:B------:R-:W-:-:S05]  /*aa30*/  VIADD R5, R3, 0xffffff80 ;  /* 0xffffff8003057836 */ /* 0x000fca0000000000 */
[----:B------:R-:W-:-:S13]  /*aa40*/  ISETP.GE.AND P1, PT, R5, R4, PT ;  /* 0x000000040500720c */ /* 0x000fda0003f26270 */
[----:B------:R-:W-:Y:S05]  /*aa50*/  @P1 BRA `(.L_x_258) ;  /* 0x0000000000881947 */ /* 0x000fea0003800000 */
[----:B------:R-:W-:Y:S01]  /*aa60*/  ISETP.NE.AND P1, PT, R6, 0x1, PT ;  /* 0x000000010600780c */ /* 0x000fe20003f25270 */
[----:B------:R-:W-:Y:S01]  /*aa70*/  ULDC.64 UR12, c[0x0][0xb90] ;  /* 0x0002e400000c7ab9 */ /* 0x000fe20000000a00 */
[----:B------:R-:W-:Y:S01]  /*aa80*/  UMOV UR6, UR4 ;  /* 0x0000000400067c82 */ /* 0x000fe20008000000 */
[----:B------:R-:W-:Y:S01]  /*aa90*/  UIMAD UR8, UR10, UR12, URZ ;  /* 0x0000000c0a0872a4 */ /* 0x000fe2000f8e023f */
[----:B------:R-:W-:Y:S02]  /*aaa0*/  UMOV UR7, UR9 ;  /* 0x0000000900077c82 */ /* 0x000fe40008000000 */
[----:B------:R-:W-:Y:S02]  /*aab0*/  UIMAD.WIDE.U32 UR6, UR41, UR12, UR6 ;  /* 0x0000000c290672a5 */ /* 0x000fe4000f8e0006 */
[----:B------:R-:W-:-:S03]  /*aac0*/  UIMAD UR8, UR41, UR13, UR8 ;  /* 0x0000000d290872a4 */ /* 0x000fc6000f8e0208 */
[----:B------:R-:W-:Y:S02]  /*aad0*/  ULDC.64 UR12, c[0x0][0xb98] ;  /* 0x0002e600000c7ab9 */ /* 0x000fe40000000a00 */
[----:B------:R-:W0:Y:S01]  /*aae0*/  @P1 LDC R4, c[0x0][0xbec] ;  /* 0x0002fb00ff041b82 */ /* 0x000e220000000800 */
[----:B------:R-:W-:Y:S02]  /*aaf0*/  UIADD3 UR7, UR7, UR8, URZ ;  /* 0x0000000807077290 */ /* 0x000fe4000fffe03f */
[----:B------:R-:W-:Y:S02]  /*ab00*/  UIMAD UR8, UR39, UR12, URZ ;  /* 0x0000000c270872a4 */ /* 0x000fe4000f8e023f */
[----:B------:R-:W-:Y:S02]  /*ab10*/  UIMAD.WIDE.U32 UR6, UR38, UR12, UR6 ;  /* 0x0000000c260672a5 */ /* 0x000fe4000f8e0006 */
[----:B------:R-:W-:Y:S01]  /*ab20*/  UIMAD UR8, UR38, UR13, UR8 ;  /* 0x0000000d260872a4 */ /* 0x000fe2000f8e0208 */
[----:B------:R-:W1:Y:S02]  /*ab30*/  @P1 LDC R8, c[0x0][0xbf0] ;  /* 0x0002fc00ff081b82 */ /* 0x000e640000000800 */
[----:B------:R-:W-:Y:S01]  /*ab40*/  ULDC.64 UR12, c[0x0][0xb88] ;  /* 0x0002e200000c7ab9 */ /* 0x000fe20000000a00 */
[----:B0-----:R-:W-:-:S04]  /*ab50*/  @P1 IMAD.HI.U32 R3, R5, R4, RZ ;  /* 0x0000000405031227 */ /* 0x001fc800078e00ff */
[----:B------:R-:W-:Y:S01]  /*ab60*/  IMAD.MOV.U32 R4, RZ, RZ, R5 ;  /* 0x000000ffff047224 */ /* 0x000fe200078e0005 */
[----:B-1----:R-:W-:Y:S01]  /*ab70*/  @P1 SHF.R.U32.HI R4, RZ, R8, R3 ;  /* 0x00000008ff041219 */ /* 0x002fe20000011603 */
[----:B------:R-:W-:-:S04]  /*ab80*/  IMAD.U32 R8, RZ, RZ, UR8 ;  /* 0x00000008ff087e24 */ /* 0x000fc8000f8e00ff */
[----:B------:R-:W-:-:S04]  /*ab90*/  IMAD.MOV R3, RZ, RZ, -R4 ;  /* 0x000000ffff037224 */ /* 0x000fc800078e0a04 */
[----:B------:R-:W-:Y:S01]  /*aba0*/  IMAD R3, R6, R3, R5 ;  /* 0x0000000306037224 */ /* 0x000fe200078e0205 */
[----:B------:R-:W-:Y:S02]  /*abb0*/  SHF.R.S32.HI R5, RZ, 0x1f, R4 ;  /* 0x0000001fff057819 */ /* 0x000fe40000011404 */
[----:B------:R-:W-:Y:S02]  /*abc0*/  IADD3 R4, P1, R4, UR6, RZ ;  /* 0x0000000604047c10 */ /* 0x000fe4000ff3e0ff */
[----:B------:R-:W-:Y:S02]  /*abd0*/  SHF.R.S32.HI R6, RZ, 0x1f, R3 ;  /* 0x0000001fff067819 */ /* 0x000fe40000011403 */
[----:B------:R-:W-:Y:S01]  /*abe0*/  IADD3.X R5, R5, UR7, R8, P1, !PT ;  /* 0x0000000705057c10 */ /* 0x000fe20008ffe408 */
[----:B------:R-:W-:Y:S02]  /*abf0*/  ULDC.64 UR6, c[0x0][0xb50] ;  /* 0x0002d40000067ab9 */ /* 0x000fe40000000a00 */
[----:B------:R-:W-:-:S02]  /*ac00*/  IMAD R6, R6, UR12, RZ ;  /* 0x0000000c06067c24 */ /* 0x000fc4000f8e02ff */
[----:B------:R-:W-:-:S04]  /*ac10*/  IMAD.WIDE.U32 R4, R3, UR12, R4 ;  /* 0x0000000c03047c25 */ /* 0x000fc8000f8e0004 */
[----:B------:R-:W-:Y:S01]  /*ac20*/  IMAD R7, R3, UR13, R6 ;  /* 0x0000000d03077c24 */ /* 0x000fe2000f8e0206 */
[----:B------:R-:W-:-:S03]  /*ac30*/  LEA R6, P1, R4, UR6, 0x2 ;  /* 0x0000000604067c11 */ /* 0x000fc6000f8210ff */
[----:B------:R-:W-:-:S05]  /*ac40*/  IMAD.IADD R3, R5, 0x1, R7 ;  /* 0x0000000105037824 */ /* 0x000fca00078e0207 */
[----:B------:R-:W-:Y:S01]  /*ac50*/  LEA.HI.X R7, R4, UR7, R3, 0x2, P1 ;  /* 0x0000000704077c11 */ /* 0x000fe200088f1403 */
[----:B------:R-:W-:-:S05]  /*ac60*/  IMAD.MOV.U32 R3, RZ, RZ, -0x800000 ;  /* 0xff800000ff037424 */ /* 0x000fca00078e00ff */
[----:B------:R0:W-:Y:S02]  /*ac70*/  STG.E desc[UR50][R6.64], R3 ;  /* 0x0000000306007986 */ /* 0x0001e4000c101932 */
.L_x_258:
[----:B------:R-:W-:Y:S05]  /*ac80*/  BSYNC B1 ;  /* 0x0000000000017941 */ /* 0x000fea0003800000 */
.L_x_257:
[----:B------:R-:W1:Y:S01]  /*ac90*/  @P0 LDC R5, c[0x0][0xbf0] ;  /* 0x0002fc00ff050b82 */ /* 0x000e620000000800 */
[----:B------:R-:W-:Y:S01]  /*aca0*/  ULDC.64 UR12, c[0x0][0xaa0] ;  /* 0x0002a800000c7ab9 */ /* 0x000fe20000000a00 */
[----:B0-----:R-:W-:Y:S01]  /*acb0*/  IMAD R3, R19, 0x20, R22 ;  /* 0x0000002013037824 */ /* 0x001fe200078e0216 */
[----:B------:R-:W-:Y:S01]  /*acc0*/  UIMAD UR8, UR9, UR12, URZ ;  /* 0x0000000c090872a4 */ /* 0x000fe2000f8e023f */
[----:B------:R-:W-:Y:S01]  /*acd0*/  IMAD.U32 R8, RZ, RZ, UR40 ;  /* 0x00000028ff087e24 */ /* 0x000fe2000f8e00ff */
[----:B------:R-:W-:Y:S01]  /*ace0*/  UIMAD.WIDE.U32 UR6, UR4, UR12, URZ ;  /* 0x0000000c040672a5 */ /* 0x000fe2000f8e003f */
[----:B------:R-:W-:Y:S01]  /*acf0*/  IMAD.U32 R13, RZ, RZ, UR40 ;  /* 0x00000028ff0d7e24 */ /* 0x000fe2000f8e00ff */
[----:B------:R-:W-:Y:S01]  /*ad00*/  UIMAD UR8, UR4, UR13, UR8 ;  /* 0x0000000d040872a4 */ /* 0x000fe2000f8e0208 */
[----:B------:R-:W-:Y:S01]  /*ad10*/  IMAD R8, R8, 0x80, R3 ;  /* 0x0000008008087824 */ /* 0x000fe200078e0203 */
[----:B------:R-:W-:Y:S01]  /*ad20*/  BSSY B1, `(.L_x_259) ;  /* 0x000003e000017945 */ /* 0x000fe20003800000 */
[----:B------:R-:W-:Y:S01]  /*ad30*/  ULDC.64 UR12, c[0x0][0xae8] ;  /* 0x0002ba00000c7ab9 */ /* 0x000fe20000000a00 */
[----:B------:R-:W-:Y:S01]  /*ad40*/  UIADD3 UR7, UR7, UR8, URZ ;  /* 0x0000000807077290 */ /* 0x000fe2000fffe03f */
[----:B------:R-:W-:Y:S01]  /*ad50*/  @P0 IMAD.HI.U32 R4, R8, R9, RZ ;  /* 0x0000000908040227 */ /* 0x000fe200078e00ff */
[----:B------:R-:W-:-:S02]  /*ad60*/  UIMAD UR4, UR10, UR12, URZ ;  /* 0x0000000c0a0472a4 */ /* 0x000fc4000f8e023f */
[----:B------:R-:W-:Y:S01]  /*ad70*/  UIMAD.WIDE.U32 UR6, UR41, UR12, UR6 ;  /* 0x0000000c290672a5 */ /* 0x000fe2000f8e0006 */
[----:B------:R-:W-:Y:S01]  /*ad80*/  IMAD.MOV.U32 R3, RZ, RZ, R8 ;  /* 0x000000ffff037224 */ /* 0x000fe200078e0008 */
[----:B------:R-:W-:Y:S01]  /*ad90*/  UIMAD UR4, UR41, UR13, UR4 ;  /* 0x0000000d290472a4 */ /* 0x000fe2000f8e0204 */
[----:B------:R-:W-:-:S03]  /*ada0*/  ULDC.64 UR8, c[0x0][0xaf0] ;  /* 0x0002bc0000087ab9 */ /* 0x000fc60000000a00 */
[----:B------:R-:W-:Y:S02]  /*adb0*/  UIADD3 UR7, UR7, UR4, URZ ;  /* 0x0000000407077290 */ /* 0x000fe4000fffe03f */
[----:B------:R-:W-:Y:S01]  /*adc0*/  UIMAD UR4, UR39, UR8, URZ ;  /* 0x00000008270472a4 */ /* 0x000fe2000f8e023f */
[----:B-1----:R-:W-:Y:S01]  /*add0*/  @P0 SHF.R.U32.HI R3, RZ, R5, R4 ;  /* 0x00000005ff030219 */ /* 0x002fe20000011604 */
[----:B------:R-:W-:Y:S02]  /*ade0*/  UIMAD.WIDE.U32 UR6, UR38, UR8, UR6 ;  /* 0x00000008260672a5 */ /* 0x000fe4000f8e0006 */
[----:B------:R-:W-:Y:S01]  /*adf0*/  UIMAD UR4, UR38, UR9, UR4 ;  /* 0x00000009260472a4 */ /* 0x000fe2000f8e0204 */
[--C-:B------:R-:W-:Y:S01]  /*ae00*/  SHF.R.S32.HI R4, RZ, 0x1f, R3.reuse ;  /* 0x0000001fff047819 */ /* 0x100fe20000011403 */
[----:B------:R-:W-:Y:S01]  /*ae10*/  IMAD.MOV R7, RZ, RZ, -R3 ;  /* 0x000000ffff077224 */ /* 0x000fe200078e0a03 */
[----:B------:R-:W-:Y:S01]  /*ae20*/  ULDC.64 UR8, c[0x0][0xae0] ;  /* 0x0002b80000087ab9 */ /* 0x000fe20000000a00 */
[----:B------:R-:W-:-:S02]  /*ae30*/  UIADD3 UR4, UR7, UR4, URZ ;  /* 0x0000000407047290 */ /* 0x000fc4000fffe03f */
[----:B------:R-:W-:Y:S02]  /*ae40*/  IMAD.U32 R5, RZ, RZ, UR7 ;  /* 0x00000007ff057e24 */ /* 0x000fe4000f8e00ff */
[----:B------:R-:W-:Y:S02]  /*ae50*/  IMAD R6, R4, UR8, RZ ;  /* 0x0000000804067c24 */ /* 0x000fe4000f8e02ff */
[----:B------:R-:W-:Y:S01]  /*ae60*/  IMAD.U32 R4, RZ, RZ, UR6 ;  /* 0x00000006ff047e24 */ /* 0x000fe2000f8e00ff */
[----:B------:R-:W-:Y:S01]  /*ae70*/  ULDC.64 UR6, c[0x0][0xad8] ;  /* 0x0002b60000067ab9 */ /* 0x000fe20000000a00 */
[----:B------:R-:W-:Y:S02]  /*ae80*/  IMAD.U32 R5, RZ, RZ, UR4 ;  /* 0x00000004ff057e24 */ /* 0x000fe4000f8e00ff */
[----:B------:R-:W-:Y:S02]  /*ae90*/  IMAD R7, R11, R7, R8 ;  /* 0x000000070b077224 */ /* 0x000fe400078e0208 */
[----:B------:R-:W-:-:S02]  /*aea0*/  IMAD R9, R3, UR9, R6 ;  /* 0x0000000903097c24 */ /* 0x000fc4000f8e0206 */
[----:B------:R-:W-:Y:S01]  /*aeb0*/  IMAD.WIDE.U32 R4, R3, UR8, R4 ;  /* 0x0000000803047c25 */ /* 0x000fe2000f8e0004 */
[----:B------:R-:W-:-:S03]  /*aec0*/  SHF.R.S32.HI R3, RZ, 0x1f, R7 ;  /* 0x0000001fff037819 */ /* 0x000fc60000011407 */
[----:B------:R-:W-:Y:S02]  /*aed0*/  IMAD.IADD R5, R5, 0x1, R9 ;  /* 0x0000000105057824 */ /* 0x000fe400078e0209 */
[----:B------:R-:W-:Y:S02]  /*aee0*/  IMAD R6, R3, UR6, RZ ;  /* 0x0000000603067c24 */ /* 0x000fe4000f8e02ff */
[----:B------:R-:W-:Y:S02]  /*aef0*/  IMAD R8, R13, 0x80, R22 ;  /* 0x000000800d087824 */ /* 0x000fe400078e0216 */
[----:B-----5:R-:W-:Y:S02]  /*af00*/  IMAD R11, R0, R11, RZ ;  /* 0x0000000b000b7224 */ /* 0x020fe400078e02ff */
[C---:B------:R-:W-:Y:S02]  /*af10*/  IMAD R3, R7.reuse, UR7, R6 ;  /* 0x0000000707037c24 */ /* 0x040fe4000f8e0206 */
[----:B------:R-:W-:Y:S01]  /*af20*/  IMAD.WIDE.U32 R4, R7, UR6, R4 ;  /* 0x0000000607047c25 */ /* 0x000fe2000f8e0004 */
[----:B------:R-:W-:Y:S01]  /*af30*/  ISETP.GE.AND P2, PT, R8, R11, PT ;  /* 0x0000000b0800720c */ /* 0x000fe20003f46270 */
[----:B------:R-:W-:-:S02]  /*af40*/  ULDC.64 UR6, c[0x0][0xa80] ;  /* 0x0002a00000067ab9 */ /* 0x000fc40000000a00 */
[----:B------:R-:W-:Y:S01]  /*af50*/  IMAD.IADD R3, R5, 0x1, R3 ;  /* 0x0000000105037824 */ /* 0x000fe200078e0203 */
[----:B------:R-:W-:Y:S01]  /*af60*/  LEA R6, P3, R4, UR6, 0x1 ;  /* 0x0000000604067c11 */ /* 0x000fe2000f8608ff */
[----:B------:R-:W-:-:S03]  /*af70*/  VIADD R0, R8, 0x20 ;  /* 0x0000002008007836 */ /* 0x000fc60000000000 */
[----:B------:R-:W-:Y:S01]  /*af80*/  LEA.HI.X R3, R4, UR7, R3, 0x1, P3 ;  /* 0x0000000704037c11 */ /* 0x000fe200098f0c03 */
[----:B------:R0:W1:Y:S01]  /*af90*/  SHFL.IDX PT, R7, R6, RZ, 0x181f ;  /* 0x00181fff06077589 */ /* 0x00006200000e0000 */
[-C--:B------:R-:W-:Y:S01]  /*afa0*/  ISETP.GE.AND P1, PT, R0, R11.reuse, PT ;  /* 0x0000000b0000720c */ /* 0x080fe20003f26270 */
[----:B------:R-:W-:Y:S02]  /*afb0*/  VIADD R0, R8, 0x40 ;  /* 0x0000004008007836 */ /* 0x000fe40000000000 */
[----:B------:R0:W2:Y:S03]  /*afc0*/  SHFL.IDX PT, R5, R3, RZ, 0x181f ;  /* 0x00181fff03057589 */ /* 0x0000a600000e0000 */
[----:B------:R-:W-:Y:S01]  /*afd0*/  ISETP.GE.AND P0, PT, R0, R11, PT ;  /* 0x0000000b0000720c */ /* 0x000fe20003f06270 */
[----:B------:R-:W-:-:S12]  /*afe0*/  @P2 BRA `(.L_x_260) ;  /* 0x0000000000442947 */ /* 0x000fd80003800000 */
[----:B------:R-:W-:Y:S02]  /*aff0*/  ULDC UR4, c[0x0][0xac8] ;  /* 0x0002b20000047ab9 */ /* 0x000fe40000000800 */
[----:B------:R-:W-:Y:S02]  /*b000*/  ISETP.GE.AND P5, PT, R2, UR4, PT ;  /* 0x0000000402007c0c */ /* 0x000fe4000bfa6270 */
[----:B------:R-:W-:Y:S02]  /*b010*/  ISETP.GE.AND P4, PT, R17, UR4, PT ;  /* 0x0000000411007c0c */ /* 0x000fe4000bf86270 */
[----:B------:R-:W-:Y:S02]  /*b020*/  ISETP.GE.AND P3, PT, R16, UR4, PT ;  /* 0x0000000410007c0c */ /* 0x000fe4000bf66270 */
[----:B------:R-:W-:-:S07]  /*b030*/  ISETP.GE.AND P2, PT, R18, UR4, PT ;  /* 0x0000000412007c0c */ /* 0x000fce000bf46270 */
[----:B-1----:R-:W-:-:S04]  /*b040*/  @!P5 LEA R12, P6, R2, R7, 0x1 ;  /* 0x00000007020cd211 */ /* 0x002fc800078c08ff */
[----:B--2---:R-:W-:Y:S02]  /*b050*/  @!P5 LEA.HI.X R13, R2, R5, R224, 0x1, P6 ;  /* 0x00000005020dd211 */ /* 0x004fe400030f0ce0 */
[----:B------:R-:W-:-:S03]  /*b060*/  @!P4 LEA R14, P6, R17, R7, 0x1 ;  /* 0x00000007110ec211 */ /* 0x000fc600078c08ff */
[----:B------:R3:W-:Y:S01]  /*b070*/  @!P5 ST.E.128 desc[UR50][R12.64], RZ ;  /* 0x000000ff0c00d985 */ /* 0x0007e2000c101d32 */
[----:B------:R-:W-:Y:S02]  /*b080*/  @!P4 LEA.HI.X R15, R17, R5, R223, 0x1, P6 ;  /* 0x00000005110fc211 */ /* 0x000fe400030f0cdf */
[----:B------:R-:W-:-:S03]  /*b090*/  @!P3 LEA R20, P6, R16, R7, 0x1 ;  /* 0x000000071014b211 */ /* 0x000fc600078c08ff */
[----:B------:R3:W-:Y:S01]  /*b0a0*/  @!P4 ST.E.128 desc[UR50][R14.64], RZ ;  /* 0x000000ff0e00c985 */ /* 0x0007e2000c101d32 */
[----:B------:R-:W-:Y:S02]  /*b0b0*/  @!P3 LEA.HI.X R21, R16, R5, R222, 0x1, P6 ;  /* 0x000000051015b211 */ /* 0x000fe400030f0cde */
[----:B------:R-:W-:-:S03]  /*b0c0*/  @!P2 LEA R4, P6, R18, R7, 0x1 ;  /* 0x000000071204a211 */ /* 0x000fc600078c08ff */
[----:B------:R3:W-:Y:S01]  /*b0d0*/  @!P3 ST.E.128 desc[UR50][R20.64], RZ ;  /* 0x000000ff1400b985 */ /* 0x0007e2000c101d32 */
[----:B------:R-:W-:-:S05]  /*b0e0*/  @!P2 LEA.HI.X R5, R18, R5, R221, 0x1, P6 ;  /* 0x000000051205a211 */ /* 0x000fca00030f0cdd */
[----:B------:R3:W-:Y:S04]  /*b0f0*/  @!P2 ST.E.128 desc[UR50][R4.64], RZ ;  /* 0x000000ff0400a985 */ /* 0x0007e8000c101d32 */
.L_x_260:
[----:B------:R-:W-:Y:S05]  /*b100*/  BSYNC B1 ;  /* 0x0000000000017941 */ /* 0x000fea0003800000 */
.L_x_259:
[----:B--23--:R2:W3:Y:S01]  /*b110*/  SHFL.IDX PT, R5, R3, 0x1, 0x181f ;  /* 0x00381f0003057f89 */ /* 0x00c4e200000e0000 */
[----:B------:R-:W-:Y:S03]  /*b120*/  BSSY B1, `(.L_x_261) ;  /* 0x0000014000017945 */ /* 0x000fe60003800000 */
[----:B-1----:R2:W1:Y:S01]  /*b130*/  SHFL.IDX PT, R7, R6, 0x1, 0x181f ;  /* 0x00381f0006077f89 */ /* 0x00246200000e0000 */
[----:B------:R-:W-:Y:S05]  /*b140*/  @P1 BRA `(.L_x_262) ;  /* 0x0000000000441947 */ /* 0x000fea0003800000 */
[----:B------:R-:W-:Y:S02]  /*b150*/  ULDC UR4, c[0x0][0xac8] ;  /* 0x0002b20000047ab9 */ /* 0x000fe40000000800 */
[----:B------:R-:W-:Y:S02]  /*b160*/  ISETP.GE.AND P4, PT, R2, UR4, PT ;  /* 0x0000000402007c0c */ /* 0x000fe4000bf86270 */
[----:B------:R-:W-:Y:S02]  /*b170*/  ISETP.GE.AND P3, PT, R17, UR4, PT ;  /* 0x0000000411007c0c */ /* 0x000fe4000bf66270 */
[----:B------:R-:W-:Y:S02]  /*b180*/  ISETP.GE.AND P2, PT, R16, UR4, PT ;  /* 0x0000000410007c0c */ /* 0x000fe4000bf46270 */
[----:B------:R-:W-:-:S07]  /*b190*/  ISETP.GE.AND P1, PT, R18, UR4, PT ;  /* 0x0000000412007c0c */ /* 0x000fce000bf26270 */
[CC--:B-1----:R-:W-:Y:S02]  /*b1a0*/  @!P4 LEA R12, P6, R2.reuse, R7.reuse, 0x1 ;  /* 0x00000007020cc211 */ /* 0x0c2fe400078c08ff */
[C---:B------:R-:W-:Y:S02]  /*b1b0*/  @!P3 LEA R14, P5, R17.reuse, R7, 0x1 ;  /* 0x00000007110eb211 */ /* 0x040fe400078a08ff */
[----:B---3--:R-:W-:Y:S02]  /*b1c0*/  @!P4 LEA.HI.X R13, R2, R5, R224, 0x1, P6 ;  /* 0x00000005020dc211 */ /* 0x008fe400030f0ce0 */
[----:B------:R-:W-:Y:S02]  /*b1d0*/  @!P2 LEA R20, P6, R16, R7, 0x1 ;  /* 0x000000071014a211 */ /* 0x000fe400078c08ff */
[----:B------:R-:W-:Y:S01]  /*b1e0*/  @!P3 LEA.HI.X R15, R17, R5, R223, 0x1, P5 ;  /* 0x00000005110fb211 */ /* 0x000fe200028f0cdf */
[----:B------:R4:W-:Y:S01]  /*b1f0*/  @!P4 ST.E.128 desc[UR50][R12.64], RZ ;  /* 0x000000ff0c00c985 */ /* 0x0009e2000c101d32 */
[----:B------:R-:W-:-:S02]  /*b200*/  @!P1 LEA R4, P5, R18, R7, 0x1 ;  /* 0x0000000712049211 */ /* 0x000fc400078a08ff */
[-C--:B------:R-:W-:Y:S01]  /*b210*/  @!P2 LEA.HI.X R21, R16, R5.reuse, R222, 0x1, P6 ;  /* 0x000000051015a211 */ /* 0x080fe200030f0cde */
[----:B------:R4:W-:Y:S01]  /*b220*/  @!P3 ST.E.128 desc[UR50][R14.64], RZ ;  /* 0x000000ff0e00b985 */ /* 0x0009e2000c101d32 */
[----:B------:R-:W-:-:S03]  /*b230*/  @!P1 LEA.HI.X R5, R18, R5, R221, 0x1, P5 ;  /* 0x0000000512059211 */ /* 0x000fc600028f0cdd */
[----:B------:R4:W-:Y:S04]  /*b240*/  @!P2 ST.E.128 desc[UR50][R20.64], RZ ;  /* 0x000000ff1400a985 */ /* 0x0009e8000c101d32 */
[----:B------:R4:W-:Y:S02]  /*b250*/  @!P1 ST.E.128 desc[UR50][R4.64], RZ ;  /* 0x000000ff04009985 */ /* 0x0009e4000c101d32 */
.L_x_262:
[----:B------:R-:W-:Y:S05]  /*b260*/  BSYNC B1 ;  /* 0x0000000000017941 */ /* 0x000fea0003800000 */
.L_x_261:
[----:B---34-:R3:W4:Y:S01]  /*b270*/  SHFL.IDX PT, R5, R3, 0x2, 0x181f ;  /* 0x00581f0003057f89 */ /* 0x01872200000e0000 */
        /* <DEDUP_REMOVED lines=8> */
[-C--:B-1----:R-:W-:Y:S02]  /*b300*/  @!P3 LEA R12, P6, R2, R7.reuse, 0x1 ;  /* 0x00000007020cb211 */ /* 0x082fe400078c08ff */
[CC--:B------:R-:W-:Y:S02]  /*b310*/  @!P2 LEA R14, P5, R17.reuse, R7.reuse, 0x1 ;  /* 0x00000007110ea211 */ /* 0x0c0fe400078a08ff */
[----:B------:R-:W-:Y:S02]  /*b320*/  @!P1 LEA R20, P4, R16, R7, 0x1 ;  /* 0x0000000710149211 */ /* 0x000fe400078808ff */
[----:B----4-:R-:W-:Y:S02]  /*b330*/  @!P3 LEA.HI.X R13, R2, R5, R224, 0x1, P6 ;  /* 0x00000005020db211 */ /* 0x010fe400030f0ce0 */
[----:B------:R-:W-:Y:S02]  /*b340*/  @!P0 LEA R4, P6, R18, R7, 0x1 ;  /* 0x0000000712048211 */ /* 0x000fe400078c08ff */
[-C--:B------:R-:W-:Y:S01]  /*b350*/  @!P2 LEA.HI.X R15, R17, R5.reuse, R223, 0x1, P5 ;  /* 0x00000005110fa211 */ /* 0x080fe200028f0cdf */
[----:B------:R1:W-:Y:S01]  /*b360*/  @!P3 ST.E.128 desc[UR50][R12.64], RZ ;  /* 0x000000ff0c00b985 */ /* 0x0003e2000c101d32 */
[----:B------:R-:W-:-:S02]  /*b370*/  @!P1 LEA.HI.X R21, R16, R5, R222, 0x1, P4 ;  /* 0x0000000510159211 */ /* 0x000fc400020f0cde */
[----:B------:R-:W-:Y:S01]  /*b380*/  @!P0 LEA.HI.X R5, R18, R5, R221, 0x1, P6 ;  /* 0x0000000512058211 */ /* 0x000fe200030f0cdd */
[----:B------:R1:W-:Y:S04]  /*b390*/  @!P2 ST.E.128 desc[UR50][R14.64], RZ ;  /* 0x000000ff0e00a985 */ /* 0x0003e8000c101d32 */
[----:B------:R1:W-:Y:S04]  /*b3a0*/  @!P1 ST.E.128 desc[UR50][R20.64], RZ ;  /* 0x000000ff14009985 */ /* 0x0003e8000c101d32 */
[----:B------:R1:W-:Y:S02]  /*b3b0*/  @!P0 ST.E.128 desc[UR50][R4.64], RZ ;  /* 0x000000ff04008985 */ /* 0x0003e4000c101d32 */
.L_x_264:
[----:B------:R-:W-:Y:S05]  /*b3c0*/  BSYNC B1 ;  /* 0x0000000000017941 */ /* 0x000fea0003800000 */
.L_x_263:
[----:B------:R-:W-:Y:S01]  /*b3d0*/  VIADD R0, R8, 0x60 ;  /* 0x0000006008007836 */ /* 0x000fe20000000000 */
[----:B0-23--:R-:W0:Y:S04]  /*b3e0*/  SHFL.IDX PT, R3, R3, 0x3, 0x181f ;  /* 0x00781f0003037f89 */ /* 0x00de2800000e0000 */
[----:B------:R-:W-:Y:S01]  /*b3f0*/  ISETP.GE.AND P0, PT, R0, R11, PT ;  /* 0x0000000b0000720c */ /* 0x000fe20003f06270 */
[----:B-1--4-:R1:W2:-:S12]  /*b400*/  SHFL.IDX PT, R5, R6, 0x3, 0x181f ;  /* 0x00781f0006057f89 */ /* 0x01229800000e0000 */
[----:B-1----:R-:W-:Y:S05]  /*b410*/  @P0 BRA `(.L_x_255) ;  /* 0x0000000000440947 */ /* 0x002fea0003800000 */
[----:B------:R-:W-:Y:S02]  /*b420*/  ULDC UR4, c[0x0][0xac8] ;  /* 0x0002b20000047ab9 */ /* 0x000fe40000000800 */
[----:B------:R-:W-:Y:S02]  /*b430*/  ISETP.GE.AND P3, PT, R2, UR4, PT ;  /* 0x0000000402007c0c */ /* 0x000fe4000bf66270 */
[----:B------:R-:W-:Y:S02]  /*b440*/  ISETP.GE.AND P2, PT, R17, UR4, PT ;  /* 0x0000000411007c0c */ /* 0x000fe4000bf46270 */
[----:B------:R-:W-:Y:S02]  /*b450*/  ISETP.GE.AND P1, PT, R16, UR4, PT ;  /* 0x0000000410007c0c */ /* 0x000fe4000bf26270 */
[----:B------:R-:W-:-:S07]  /*b460*/  ISETP.GE.AND P0, PT, R18, UR4, PT ;  /* 0x0000000412007c0c */ /* 0x000fce000bf06270 */
[-C--:B--2---:R-:W-:Y:S02]  /*b470*/  @!P3 LEA R6, P6, R2, R5.reuse, 0x1 ;  /* 0x000000050206b211 */ /* 0x084fe400078c08ff */
[CC--:B------:R-:W-:Y:S02]  /*b480*/  @!P2 LEA R8, P5, R17.reuse, R5.reuse, 0x1 ;  /* 0x000000051108a211 */ /* 0x0c0fe400078a08ff */
[----:B------:R-:W-:Y:S02]  /*b490*/  @!P1 LEA R10, P4, R16, R5, 0x1 ;  /* 0x00000005100a9211 */ /* 0x000fe400078808ff */
[----:B0-----:R-:W-:Y:S02]  /*b4a0*/  @!P3 LEA.HI.X R7, R2, R3, R224, 0x1, P6 ;  /* 0x000000030207b211 */ /* 0x001fe400030f0ce0 */
        /* <DEDUP_REMOVED lines=8> */
.L_x_255:
[----:B------:R-:W-:Y:S05]  /*b530*/  BSYNC B0 ;  /* 0x0000000000007941 */ /* 0x000fea0003800000 */
.L_x_246:
[----:B------:R-:W-:Y:S02]  /*b540*/  ULDC UR4, c[0x0][0xc3c] ;  /* 0x00030f0000047ab9 */ /* 0x000fe40000000800 */
[----:B------:R-:W-:-:S13]  /*b550*/  ISETP.GE.AND P0, PT, R47, UR4, PT ;  /* 0x000000042f007c0c */ /* 0x000fda000bf06270 */
[----:B------:R-:W-:Y:S05]  /*b560*/  @!P0 BRA `(.L_x_265) ;  /* 0xffffff5800088947 */ /* 0x000fea000383ffff */
[----:B------:R-:W-:Y:S05]  /*b570*/  EXIT ;  /* 0x000000000000794d */ /* 0x000fea0003800000 */
.L_x_218:
[----:B------:R-:W-:-:S08]  /*b580*/  NOP ;  /* 0x0000000000007918 */ /* 0x000fd00000000000 */
[----:B------:R-:W0:-:S00]  /*b590*/  USETMAXREG.DEALLOC.CTAPOOL 0x28 ;  /* 0x00000028000079c8 */ /* 0x000e0000080e0500 */
[----:B0-----:R-:W-:Y:S02]  /*b5a0*/  LOP3.LUT R0, R0, 0x3, RZ, 0xc0, !PT ;  /* 0x0000000300007812 */ /* 0x001fe400078ec0ff */
[----:B------:R-:W-:-:S04]  /*b5b0*/  LOP3.LUT R26, R26, 0xfffffeff, RZ, 0xc0, !PT ;  /* 0xfffffeff1a1a7812 */ /* 0x000fc800078ec0ff */
[----:B------:R-:W0:Y:S02]  /*b5c0*/  SHFL.IDX PT, R0, R0, RZ, 0x1f ;  /* 0x00001fff00007589 */ /* 0x000e2400000e0000 */
[----:B0-----:R-:W-:-:S13]  /*b5d0*/  ISETP.NE.AND P0, PT, R0, RZ, PT ;  /* 0x000000ff0000720c */ /* 0x001fda0003f05270 */
[----:B------:R-:W-:Y:S01]  /*b5e0*/  @P0 BAR.SYNC.DEFER_BLOCKING 0x5, 0x180 ;  /* 0x0146000000000b1d */ /* 0x000fe20000010000 */
[----:B------:R-:W-:Y:S02]  /*b5f0*/  @P0 MOV R3, 0x400 ;  /* 0x0000040000030802 */ /* 0x000fe40000000f00 */
[----:B------:R-:W-:Y:S02]  /*b600*/  @P0 LOP3.LUT R26, R26, 0x100, RZ, 0xfc, !PT ;  /* 0x000001001a1a0812 */ /* 0x000fe400078efcff */
[----:B------:R-:W-:-:S05]  /*b610*/  @P0 LEA R2, R2, R3, 0x18 ;  /* 0x0000000302020211 */ /* 0x000fca00078ec0ff */
[----:B------:R-:W0:Y:S02]  /*b620*/  @P0 LDS.128 R16, [R2+0x388d0] ;  /* 0x0388d00002100984 */ /* 0x000e240000000c00 */
[----:B0-----:R-:W-:Y:S01]  /*b630*/  @P0 R2UR UR40, R19 ;  /* 0x00000000132802ca */ /* 0x001fe200000e0000 */
[----:B------:R-:W-:Y:S06]  /*b640*/  @P0 BAR.ARV 0x4, 0x180 ;  /* 0x0106000000000b1d */ /* 0x000fec0000002000 */
[----:B------:R-:W-:Y:S08]  /*b650*/  @P0 BRA `(.L_x_266) ;  /* 0x00000008000c0947 */ /* 0x000ff00003800000 */
[----:B------:R-:W0:Y:S01]  /*b660*/  S2R R4, SR_TID.X ;  /* 0x0000000000047919 */ /* 0x000e220000002100 */
[----:B------:R-:W-:Y:S01]  /*b670*/  ULDC UR4, c[0x0][0xc3c] ;  /* 0x00030f0000047ab9 */ /* 0x000fe20000000800 */
[----:B------:R-:W-:Y:S01]  /*b680*/  IMAD.MOV.U32 R0, RZ, RZ, RZ ;  /* 0x000000ffff007224 */ /* 0x000fe200078e00ff */
[----:B------:R-:W1:Y:S01]  /*b690*/  LDC R11, c[0x0][0xc38] ;  /* 0x00030e00ff0b7b82 */ /* 0x000e620000000800 */
[----:B0-----:R-:W-:-:S04]  /*b6a0*/  LOP3.LUT R5, R4, 0x1f, RZ, 0xc0, !PT ;  /* 0x0000001f04057812 */ /* 0x001fc800078ec0ff */
[----:B------:R-:W-:-:S04]  /*b6b0*/  ISETP.NE.AND P0, PT, R5, 0x1f, PT ;  /* 0x0000001f0500780c */ /* 0x000fc80003f05270 */
[----:B------:R-:W-:-:S13]  /*b6c0*/  ISETP.GE.OR P1, PT, R5, UR4, !P0 ;  /* 0x0000000405007c0c */ /* 0x000fda000c726670 */
[----:B------:R-:W0:Y:S02]  /*b6d0*/  @!P1 LDC.64 R2, c[0x0][0xc80] ;  /* 0x00032000ff029b82 */ /* 0x000e240000000a00 */
[----:B0-----:R-:W-:-:S05]  /*b6e0*/  @!P1 IMAD.WIDE.U32 R2, R5, 0x4, R2 ;  /* 0x0000000405029825 */ /* 0x001fca00078e0002 */
[----:B------:R-:W2:Y:S01]  /*b6f0*/  @!P1 LDG.E R0, desc[UR50][R2.64] ;  /* 0x0000003202009981 */ /* 0x000ea2000c1e1900 */
[C---:B------:R-:W-:Y:S01]  /*b700*/  ISETP.NE.AND P1, PT, R5.reuse, RZ, PT ;  /* 0x000000ff0500720c */ /* 0x040fe20003f25270 */
[----:B------:R-:W-:Y:S01]  /*b710*/  UMOV UR4, URZ ;  /* 0x0000003f00047c82 */ /* 0x000fe20008000000 */
[C---:B------:R-:W-:Y:S01]  /*b720*/  ISETP.GE.U32.AND P2, PT, R5.reuse, 0x2, PT ;  /* 0x000000020500780c */ /* 0x040fe20003f46070 */
[----:B------:R-:W-:Y:S01]  /*b730*/  IMAD.MOV.U32 R16, RZ, RZ, RZ ;  /* 0x000000ffff107224 */ /* 0x000fe200078e00ff */
[C---:B------:R-:W-:Y:S02]  /*b740*/  ISETP.GE.U32.AND P3, PT, R5.reuse, 0x4, PT ;  /* 0x000000040500780c */ /* 0x040fe40003f66070 */
[C---:B------:R-:W-:Y:S02]  /*b750*/  ISETP.GE.U32.AND P4, PT, R5.reuse, 0x8, PT ;  /* 0x000000080500780c */ /* 0x040fe40003f86070 */
[----:B------:R-:W-:Y:S01]  /*b760*/  ISETP.GE.U32.AND P5, PT, R5, 0x10, PT ;  /* 0x000000100500780c */ /* 0x000fe20003fa6070 */
[----:B--2---:R-:W0:Y:S02]  /*b770*/  SHFL.UP PT, R4, R0, 0x1, RZ ;  /* 0x0420000000047989 */ /* 0x004e2400000e00ff */
[----:B0-----:R-:W-:-:S05]  /*b780*/  SEL R7, R4, RZ, P1 ;  /* 0x000000ff04077207 */ /* 0x001fca0000800000 */
[----:B------:R-:W-:-:S05]  /*b790*/  IMAD.IADD R7, R0, 0x1, R7 ;  /* 0x0000000100077824 */ /* 0x000fca00078e0207 */
[----:B------:R-:W0:Y:S02]  /*b7a0*/  SHFL.UP PT, R4, R7, 0x2, RZ ;  /* 0x0440000007047989 */ /* 0x000e2400000e00ff */
        /* <DEDUP_REMOVED lines=10> */
[----:B------:R-:W-:Y:S02]  /*b850*/  IMAD.IADD R6, R2, 0x1, R7 ;  /* 0x0000000102067824 */ /* 0x000fe400078e0207 */
[----:B------:R-:W0:Y:S03]  /*b860*/  S2R R7, SR_CTAID.X ;  /* 0x0000000000077919 */ /* 0x000e260000002500 */
[----:B------:R-:W1:Y:S02]  /*b870*/  SHFL.IDX PT, R4, R6, 0x1f, 0x1f ;  /* 0x03e01f0006047f89 */ /* 0x000e6400000e0000 */
[----:B-1----:R-:W-:-:S04]  /*b880*/  IMAD R4, R4, R11, RZ ;  /* 0x0000000b04047224 */ /* 0x002fc800078e02ff */
[----:B------:R-:W-:Y:S01]  /*b890*/  IMAD.MOV.U32 R3, RZ, RZ, R4 ;  /* 0x000000ffff037224 */ /* 0x000fe200078e0004 */
[----:B0-----:R-:W-:-:S13]  /*b8a0*/  ISETP.GT.AND P6, PT, R4, R7, PT ;  /* 0x000000070400720c */ /* 0x001fda0003fc4270 */
[----:B------:R-:W-:Y:S05]  /*b8b0*/  @P6 BRA `(.L_x_267) ;  /* 0x0000000000946947 */ /* 0x000fea0003800000 */
[----:B------:R-:W-:Y:S01]  /*b8c0*/  IMAD.MOV.U32 R4, RZ, RZ, R3 ;  /* 0x000000ffff047224 */ /* 0x000fe200078e0003 */
[----:B------:R-:W-:Y:S01]  /*b8d0*/  UMOV UR4, URZ ;  /* 0x0000003f00047c82 */ /* 0x000fe20008000000 */
[----:B------:R-:W-:-:S05]  /*b8e0*/  ULDC UR5, c[0x0][0xc3c] ;  /* 0x00030f0000057ab9 */ /* 0x000fca0000000800 */
.L_x_271:
[----:B------:R-:W-:-:S04]  /*b8f0*/  UIADD3 UR4, UR4, 0x1f, URZ ;  /* 0x0000001f04047890 */ /* 0x000fc8000fffe03f */
[----:B------:R-:W-:-:S06]  /*b900*/  UISETP.GE.AND UP0, UPT, UR4, UR5, UPT ;  /* 0x000000050400728c */ /* 0x000fcc000bf06270 */
[----:B------:R-:W-:-:S13]  /*b910*/  PLOP3.LUT P6, PT, PT, PT, UP0, 0x40, 0x0 ;  /* 0x000000000000781c */ /* 0x000fda0003fce808 */
[----:B------:R-:W-:Y:S05]  /*b920*/  @!P6 BRA `(.L_x_268) ;  /* 0x00000004002ce947 */ /* 0x000fea0003800000 */
[----:B------:R-:W-:Y:S01]  /*b930*/  VIADD R9, R5, UR4 ;  /* 0x0000000405097c36 */ /* 0x000fe20008000000 */
[----:B------:R-:W-:Y:S01]  /*b940*/  BSSY B0, `(.L_x_269) ;  /* 0x0000007000007945 */ /* 0x000fe20003800000 */
[----:B------:R-:W-:-:S03]  /*b950*/  IMAD.MOV.U32 R0, RZ, RZ, RZ ;  /* 0x000000ffff007224 */ /* 0x000fc600078e00ff */
[----:B------:R-:W-:-:S13]  /*b960*/  ISETP.GE.OR P6, PT, R9, UR5, !P0 ;  /* 0x0000000509007c0c */ /* 0x000fda000c7c6670 */
[----:B------:R-:W-:Y:S05]  /*b970*/  @P6 BRA `(.L_x_270) ;  /* 0x00000000000c6947 */ /* 0x000fea0003800000 */
[----:B------:R-:W0:Y:S02]  /*b980*/  LDC.64 R2, c[0x0][0xc80] ;  /* 0x00032000ff027b82 */ /* 0x000e240000000a00 */
[----:B0-----:R-:W-:-:S05]  /*b990*/  IMAD.WIDE R2, R9, 0x4, R2 ;  /* 0x0000000409027825 */ /* 0x001fca00078e0202 */
[----:B------:R0:W5:Y:S02]  /*b9a0*/  LDG.E R0, desc[UR50][R2.64] ;  /* 0x0000003202007981 */ /* 0x000164000c1e1900 */
.L_x_270:
[----:B------:R-:W-:Y:S05]  /*b9b0*/  BSYNC B0 ;  /* 0x0000000000007941 */ /* 0x000fea0003800000 */
.L_x_269:
[----:B0----5:R-:W0:Y:S02]  /*b9c0*/  SHFL.UP PT, R2, R0, 0x1, RZ ;  /* 0x0420000000027989 */ /* 0x021e2400000e00ff */
        /* <DEDUP_REMOVED lines=14> */
[----:B------:R-:W0:Y:S03]  /*bab0*/  LDC R11, c[0x0][0xc38] ;  /* 0x00030e00ff0b7b82 */ /* 0x000e260000000800 */
[----:B------:R-:W0:Y:S02]  /*bac0*/  SHFL.IDX PT, R3, R6, 0x1f, 0x1f ;  /* 0x03e01f0006037f89 */ /* 0x000e2400000e0000 */
[----:B0-----:R-:W-:-:S04]  /*bad0*/  IMAD R3, R3, R11, RZ ;  /* 0x0000000b03037224 */ /* 0x001fc800078e02ff */
[----:B------:R-:W-:-:S05]  /*bae0*/  IMAD.IADD R4, R3, 0x1, R4 ;  /* 0x0000000103047824 */ /* 0x000fca00078e0204 */
[----:B------:R-:W-:-:S13]  /*baf0*/  ISETP.GT.AND P6, PT, R4, R7, PT ;  /* 0x000000070400720c */ /* 0x000fda0003fc4270 */
[----:B------:R-:W-:Y:S05]  /*bb00*/  @!P6 BRA `(.L_x_271) ;  /* 0xfffffffc0078e947 */ /* 0x000fea000383ffff */
.L_x_267:
[----:B------:R-:W-:-:S04]  /*bb10*/  IMAD.IADD R8, R4, 0x1, -R3 ;  /* 0x0000000104087824 */ /* 0x000fc800078e0a03 */
[----:B------:R-:W-:-:S05]  /*bb20*/  IMAD R2, R6, R11, R8 ;  /* 0x0000000b06027224 */ /* 0x000fca00078e0208 */
[----:B------:R-:W-:-:S13]  /*bb30*/  ISETP.GT.AND P0, PT, R2, R7, PT ;  /* 0x000000070200720c */ /* 0x000fda0003f04270 */
[----:B------:R-:W-:Y:S02]  /*bb40*/  VOTEU.ANY UR5, UPT, !P0 ;  /* 0x0000000000057886 */ /* 0x000fe400040e0100 */
[----:B------:R-:W-:Y:S02]  /*bb50*/  UPOPC UR40, UR5 ;  /* 0x00000005002872bf */ /* 0x000fe40008000000 */
[----:B------:R-:W-:-:S04]  /*bb60*/  ISETP.NE.AND P0, PT, RZ, UR5, PT ;  /* 0x00000005ff007c0c */ /* 0x000fc8000bf05270 */
[----:B------:R-:W-:-:S05]  /*bb70*/  IMAD.U32 R13, RZ, RZ, UR40 ;  /* 0x00000028ff0d7e24 */ /* 0x000fca000f8e00ff */
[----:B------:R-:W0:Y:S02]  /*bb80*/  SHFL.IDX PT, R10, R0, R13, 0x1f ;  /* 0x00001f0d000a7589 */ /* 0x000e2400000e0000 */
[----:B0-----:R-:W-:-:S04]  /*bb90*/  IABS R9, R10 ;  /* 0x0000000a00097213 */ /* 0x001fc80000000000 */
[----:B------:R-:W0:Y:S08]  /*bba0*/  I2F.RP R4, R9 ;  /* 0x0000000900047306 */ /* 0x000e300000209400 */
[----:B0-----:R-:W0:Y:S02]  /*bbb0*/  MUFU.RCP R4, R4 ;  /* 0x0000000400047308 */ /* 0x001e240000001000 */
[----:B0-----:R-:W-:-:S06]  /*bbc0*/  VIADD R2, R4, 0xffffffe ;  /* 0x0ffffffe04027836 */ /* 0x001fcc0000000000 */
[----:B------:R0:W1:Y:S01]  /*bbd0*/  F2I.FTZ.U32.TRUNC.NTZ R3, R2 ;  /* 0x0000000200037305 */ /* 0x000062000021f000 */
[----:B------:R-:W-:Y:S05]  /*bbe0*/  @!P0 BRA `(.L_x_272) ;  /* 0x00000000000c8947 */ /* 0x000fea0003800000 */
[----:B------:R-:W-:-:S06]  /*bbf0*/  UIADD3 UR5, UR40, -0x1, URZ ;  /* 0xffffffff28057890 */ /* 0x000fcc000fffe03f */
[----:B------:R-:W-:-:S05]  /*bc00*/  IMAD.U32 R13, RZ, RZ, UR5 ;  /* 0x00000005ff0d7e24 */ /* 0x000fca000f8e00ff */
[----:B------:R2:W3:Y:S02]  /*bc10*/  SHFL.IDX PT, R16, R6, R13, 0x1f ;  /* 0x00001f0d06107589 */ /* 0x0004e400000e0000 */
.L_x_272:
[----:B---3--:R-:W-:Y:S01]  /*bc20*/  IMAD R16, R16, R11, R8 ;  /* 0x0000000b10107224 */ /* 0x008fe200078e0208 */
[----:B0-----:R-:W-:Y:S01]  /*bc30*/  IABS R2, R10 ;  /* 0x0000000a00027213 */ /* 0x001fe20000000000 */
[----:B-1----:R-:W-:Y:S01]  /*bc40*/  IMAD.MOV R0, RZ, RZ, -R3 ;  /* 0x000000ffff007224 */ /* 0x002fe200078e0a03 */
[----:B------:R-:W-:Y:S01]  /*bc50*/  UIADD3 UR40, UR40, UR4, URZ ;  /* 0x0000000428287290 */ /* 0x000fe2000fffe03f */
[----:B------:R-:W-:Y:S02]  /*bc60*/  IMAD.IADD R11, R7, 0x1, -R16 ;  /* 0x00000001070b7824 */ /* 0x000fe400078e0a10 */
[----:B------:R-:W-:Y:S02]  /*bc70*/  IMAD.MOV R4, RZ, RZ, -R2 ;  /* 0x000000ffff047224 */ /* 0x000fe400078e0a02 */
[----:B------:R-:W-:Y:S01]  /*bc80*/  IMAD R7, R0, R9, RZ ;  /* 0x0000000900077224 */ /* 0x000fe200078e02ff */
[----:B------:R-:W-:Y:S01]  /*bc90*/  IABS R0, R11 ;  /* 0x0000000b00007213 */ /* 0x000fe20000000000 */
[----:B------:R-:W-:-:S04]  /*bca0*/  IMAD.MOV.U32 R2, RZ, RZ, RZ ;  /* 0x000000ffff027224 */ /* 0x000fc800078e00ff */
[----:B------:R-:W-:-:S04]  /*bcb0*/  IMAD.HI.U32 R2, R3, R7, R2 ;  /* 0x0000000703027227 */ /* 0x000fc800078e0002 */
[----:B------:R-:W-:Y:S02]  /*bcc0*/  IMAD.MOV.U32 R3, RZ, RZ, R0 ;  /* 0x000000ffff037224 */ /* 0x000fe400078e0000 */
[----:B------:R-:W-:Y:S02]  /*bcd0*/  IMAD.MOV.U32 R0, RZ, RZ, R4 ;  /* 0x000000ffff007224 */ /* 0x000fe400078e0004 */
[----:B------:R-:W-:-:S04]  /*bce0*/  IMAD.HI.U32 R2, R2, R3, RZ ;  /* 0x0000000302027227 */ /* 0x000fc800078e00ff */
[----:B------:R-:W-:-:S05]  /*bcf0*/  IMAD R0, R2, R0, R3 ;  /* 0x0000000002007224 */ /* 0x000fca00078e0203 */
[----:B------:R-:W-:-:S13]  /*bd00*/  ISETP.GT.U32.AND P1, PT, R9, R0, PT ;  /* 0x000000000900720c */ /* 0x000fda0003f24070 */
[----:B------:R-:W-:Y:S02]  /*bd10*/  @!P1 IMAD.IADD R0, R0, 0x1, -R9 ;  /* 0x0000000100009824 */ /* 0x000fe400078e0a09 */
[----:B------:R-:W-:Y:S01]  /*bd20*/  @!P1 VIADD R2, R2, 0x1 ;  /* 0x0000000102029836 */ /* 0x000fe20000000000 */
[----:B------:R-:W-:Y:S02]  /*bd30*/  ISETP.NE.AND P1, PT, R10, RZ, PT ;  /* 0x000000ff0a00720c */ /* 0x000fe40003f25270 */
[----:B------:R-:W-:Y:S02]  /*bd40*/  ISETP.GE.U32.AND P0, PT, R0, R9, PT ;  /* 0x000000090000720c */ /* 0x000fe40003f06070 */
[----:B------:R-:W-:-:S04]  /*bd50*/  LOP3.LUT R0, R11, R10, RZ, 0x3c, !PT ;  /* 0x0000000a0b007212 */ /* 0x000fc800078e3cff */
[----:B------:R-:W-:-:S07]  /*bd60*/  ISETP.GE.AND P2, PT, R0, RZ, PT ;  /* 0x000000ff0000720c */ /* 0x000fce0003f46270 */
[----:B------:R-:W-:-:S06]  /*bd70*/  @P0 VIADD R2, R2, 0x1 ;  /* 0x0000000102020836 */ /* 0x000fcc0000000000 */
[----:B------:R-:W-:Y:S01]  /*bd80*/  @!P2 IMAD.MOV R2, RZ, RZ, -R2 ;  /* 0x000000ffff02a224 */ /* 0x000fe200078e0a02 */
[----:B------:R-:W-:-:S05]  /*bd90*/  @!P1 LOP3.LUT R2, RZ, R10, RZ, 0x33, !PT ;  /* 0x0000000aff029212 */ /* 0x000fca00078e33ff */
[--C-:B------:R-:W-:Y:S02]  /*bda0*/  IMAD.MOV R17, RZ, RZ, -R2.reuse ;  /* 0x000000ffff117224 */ /* 0x100fe400078e0a02 */
[----:B------:R-:W-:Y:S02]  /*bdb0*/  IMAD.MOV.U32 R18, RZ, RZ, R2 ;  /* 0x000000ffff127224 */ /* 0x000fe400078e0002 */
[----:B------:R-:W-:Y:S01]  /*bdc0*/  IMAD R17, R10, R17, R11 ;  /* 0x000000110a117224 */ /* 0x000fe200078e020b */
[----:B------:R-:W-:Y:S06]  /*bdd0*/  BRA `(.L_x_273) ;  /* 0x0000000000107947 */ /* 0x000fec0003800000 */
.L_x_268:
[----:B------:R-:W-:Y:S01]  /*bde0*/  IMAD.MOV.U32 R16, RZ, RZ, R7 ;  /* 0x000000ffff107224 */ /* 0x000fe200078e0007 */
[----:B------:R-:W-:Y:S01]  /*bdf0*/  ULDC UR40, c[0x0][0xc3c] ;  /* 0x00030f0000287ab9 */ /* 0x000fe20000000800 */
[----:B------:R-:W-:Y:S02]  /*be00*/  IMAD.MOV.U32 R17, RZ, RZ, RZ ;  /* 0x000000ffff117224 */ /* 0x000fe400078e00ff */
[----:B------:R-:W-:-:S07]  /*be10*/  IMAD.MOV.U32 R18, RZ, RZ, RZ ;  /* 0x000000ffff127224 */ /* 0x000fce00078e00ff */
.L_x_273:
[----:B------:R-:W-:Y:S01]  /*be20*/  ISETP.NE.AND P0, PT, R5, RZ, PT ;  /* 0x000000ff0500720c */ /* 0x000fe20003f05270 */
[----:B------:R-:W-:-:S12]  /*be30*/  IMAD.U32 R19, RZ, RZ, UR40 ;  /* 0x00000028ff137e24 */ /* 0x000fd8000f8e00ff */
[----:B------:R-:W0:Y:S01]  /*be40*/  @!P0 S2R R3, SR_CgaCtaId ;  /* 0x0000000000038919 */ /* 0x000e220000008800 */
[----:B------:R-:W-:-:S04]  /*be50*/  @!P0 MOV R0, 0x400 ;  /* 0x0000040000008802 */ /* 0x000fc80000000f00 */
[----:B0-----:R-:W-:-:S05]  /*be60*/  @!P0 LEA R0, R3, R0, 0x18 ;  /* 0x0000000003008211 */ /* 0x001fca00078ec0ff */
[----:B------:R0:W-:Y:S01]  /*be70*/  @!P0 STS.128 [R0+0x388d0], R16 ;  /* 0x0388d01000008388 */ /* 0x0001e20000000c00 */
[----:B------:R-:W-:Y:S06]  /*be80*/  BAR.ARV 0x5, 0x180 ;  /* 0x0146000000007b1d */ /* 0x000fec0000002000 */
.L_x_266:
[----:B------:R-:W-:Y:S01]  /*be90*/  ULDC UR4, c[0x0][0xc3c] ;  /* 0x00030f0000047ab9 */ /* 0x000fe20000000800 */
[----:B------:R1:W-:Y:S01]  /*bea0*/  STL [R1+0xc], RZ ;  /* 0x00000cff01007387 */ /* 0x0003e20000100800 */
[----:B------:R-:W-:Y:S01]  /*beb0*/  UISETP.GE.AND UP0, UPT, UR40, UR4, UPT ;  /* 0x000000042800728c */ /* 0x000fe2000bf06270 */
[----:B------:R-:W-:Y:S02]  /*bec0*/  IMAD.MOV.U32 R29, RZ, RZ, 0x1 ;  /* 0x00000001ff1d7424 */ /* 0x000fe400078e00ff */
[----:B------:R-:W-:-:S03]  /*bed0*/  IMAD.MOV.U32 R25, RZ, RZ, RZ ;  /* 0x000000ffff197224 */ /* 0x000fc600078e00ff */
[----:B------:R-:W-:-:S13]  /*bee0*/  PLOP3.LUT P0, PT, PT, PT, UP0, 0x80, 0x0 ;  /* 0x000000000000781c */ /* 0x000fda0003f0f008 */
[----:B-1----:R-:W-:Y:S05]  /*bef0*/  @P0 BRA `(.L_x_274) ;  /* 0x0000005c00680947 */ /* 0x002fea0003800000 */
[----:B------:R-:W1:Y:S01]  /*bf00*/  S2R R8, SR_TID.X ;  /* 0x0000000000087919 */ /* 0x000e620000002100 */
[----:B------:R-:W3:Y:S01]  /*bf10*/  S2UR UR4, SR_CgaCtaId ;  /* 0x00000000000479c3 */ /* 0x000ee20000008800 */
[----:B------:R-:W-:Y:S01]  /*bf20*/  IMAD.MOV.U32 R34, RZ, RZ, 0x40 ;  /* 0x00000040ff227424 */ /* 0x000fe200078e00ff */
[----:B------:R-:W-:Y:S01]  /*bf30*/  ULOP3.LUT UR46, UR37, 0x2, URZ, 0xfc, !UPT ;  /* 0x00000002252e7892 */ /* 0x000fe2000f8efc3f */
[----:B------:R4:W-:Y:S01]  /*bf40*/  STL [R1+0xc], RZ ;  /* 0x00000cff01007387 */ /* 0x0009e20000100800 */
[----:B------:R-:W-:Y:S01]  /*bf50*/  IMAD.MOV.U32 R35, RZ, RZ, 0x20 ;  /* 0x00000020ff237424 */ /* 0x000fe200078e00ff */
[----:B------:R-:W-:Y:S01]  /*bf60*/  ULOP3.LUT UR48, UR37, 0x1, URZ, 0xfc, !UPT ;  /* 0x0000000125307892 */ /* 0x000fe2000f8efc3f */
[----:B------:R-:W-:Y:S01]  /*bf70*/  IMAD.MOV.U32 R29, RZ, RZ, 0x1 ;  /* 0x00000001ff1d7424 */ /* 0x000fe200078e00ff */
[----:B------:R-:W-:Y:S01]  /*bf80*/  ULDC UR49, c[0x0][0xc] ;  /* 0x0000030000317ab9 */ /* 0x000fe20000000800 */
[----:B------:R-:W-:Y:S02]  /*bf90*/  IMAD.MOV.U32 R25, RZ, RZ, RZ ;  /* 0x000000ffff197224 */ /* 0x000fe400078e00ff */
[----:B---3--:R-:W-:-:S02]  /*bfa0*/  IMAD.U32 R33, RZ, RZ, UR4 ;  /* 0x00000004ff217e24 */ /* 0x008fc4000f8e00ff */
[C---:B-1----:R-:W-:Y:S01]  /*bfb0*/  IMAD.SHL.U32 R22, R8.reuse, 0x80, RZ ;  /* 0x0000008008167824 */ /* 0x042fe200078e00ff */
[C---:B--2---:R-:W-:Y:S01]  /*bfc0*/  LOP3.LUT R6, R8.reuse, 0x7f, RZ, 0xc0, !PT ;  /* 0x0000007f08067812 */ /* 0x044fe200078ec0ff */
[C---:B------:R-:W-:Y:S01]  /*bfd0*/  IMAD.SHL.U32 R5, R8.reuse, 0x10, RZ ;  /* 0x0000001008057824 */ /* 0x040fe200078e00ff */
[C---:B------:R-:W-:Y:S01]  /*bfe0*/  R2P PR, R8.reuse, 0x6 ;  /* 0x0000000608007804 */ /* 0x040fe20000000000 */
[----:B------:R-:W-:Y:S01]  /*bff0*/  IMAD.SHL.U32 R9, R8, 0x2, RZ ;  /* 0x0000000208097824 */ /* 0x000fe200078e00ff */
[----:B0-----:R-:W-:Y:S02]  /*c000*/  SHF.R.U32.HI R0, RZ, 0x5, R6 ;  /* 0x00000005ff007819 */ /* 0x001fe40000011606 */
[C---:B------:R-:W-:Y:S02]  /*c010*/  LOP3.LUT R7, R22.reuse, 0x400, RZ, 0xc0, !PT ;  /* 0x0000040016077812 */ /* 0x040fe400078ec0ff */
[----:B------:R-:W-:Y:S02]  /*c020*/  LOP3.LUT R3, R22, 0x380, RZ, 0xc0, !PT ;  /* 0x0000038016037812 */ /* 0x000fe400078ec0ff */
[----:B------:R-:W-:Y:S01]  /*c030*/  LOP3.LUT R4, R5, 0x3f0, RZ, 0xc0, !PT ;  /* 0x000003f005047812 */ /* 0x000fe200078ec0ff */
[C---:B------:R-:W-:Y:S01]  /*c040*/  IMAD R7, R0.reuse, 0x800, R7 ;  /* 0x0000080000077824 */ /* 0x040fe200078e0207 */
[----:B------:R-:W-:Y:S01]  /*c050*/  LOP3.LUT R2, R3, 0x10, R8, 0xf8, !PT ;  /* 0x0000001003027812 */ /* 0x000fe200078ef808 */
[----:B------:R-:W-:Y:S01]  /*c060*/  IMAD R0, R0, 0x10, R3 ;  /* 0x0000001000007824 */ /* 0x000fe200078e0203 */
[----:B------:R-:W-:-:S02]  /*c070*/  LOP3.LUT R4, R4, 0x70, R9, 0x78, !PT ;  /* 0x0000007004047812 */ /* 0x000fc400078e7809 */
[--C-:B------:R-:W-:Y:S02]  /*c080*/  LOP3.LUT R2, R2, 0x70, R5.reuse, 0x78, !PT ;  /* 0x0000007002027812 */ /* 0x100fe400078e7805 */
[--C-:B------:R-:W-:Y:S02]  /*c090*/  LOP3.LUT R3, R0, 0x70, R5.reuse, 0x78, !PT ;  /* 0x0000007000037812 */ /* 0x100fe400078e7805 */
[----:B------:R-:W-:Y:S01]  /*c0a0*/  MOV R0, 0x400 ;  /* 0x0000040000007802 */ /* 0x000fe20000000f00 */
[----:B------:R-:W-:Y:S01]  /*c0b0*/  IMAD.IADD R27, R7, 0x1, R2 ;  /* 0x00000001071b7824 */ /* 0x000fe200078e0202 */
[----:B------:R-:W-:Y:S02]  /*c0c0*/  SHF.R.U32.HI R2, RZ, 0x3, R6 ;  /* 0x00000003ff027819 */ /* 0x000fe40000011606 */
[----:B------:R-:W-:Y:S02]  /*c0d0*/  LEA R23, R33, R0, 0x18 ;  /* 0x0000000021177211 */ /* 0x000fe400078ec0ff */
[----:B------:R-:W-:-:S02]  /*c0e0*/  LOP3.LUT R37, R4, 0x400, R5, 0xf8, !PT ;  /* 0x0000040004257812 */ /* 0x000fc400078ef805 */
[----:B------:R-:W-:Y:S02]  /*c0f0*/  LOP3.LUT R22, R3, 0xc00, R22, 0xf8, !PT ;  /* 0x00000c0003167812 */ /* 0x000fe400078ef816 */
[----:B------:R-:W-:Y:S02]  /*c100*/  SEL R34, R34, 0xffffffc0, !P2 ;  /* 0xffffffc022227807 */ /* 0x000fe40005000000 */
[----:B------:R-:W-:Y:S01]  /*c110*/  LOP3.LUT R0, R2, 0x70, R5, 0xf8, !PT ;  /* 0x0000007002007812 */ /* 0x000fe200078ef805 */
[----:B------:R-:W-:Y:S01]  /*c120*/  IMAD.IADD R2, R23, 0x1, R37 ;  /* 0x0000000117027824 */ /* 0x000fe200078e0225 */
[----:B------:R-:W-:Y:S01]  /*c130*/  SEL R35, R35, 0xffffffe0, !P1 ;  /* 0xffffffe023237807 */ /* 0x000fe20004800000 */
[C---:B------:R-:W-:Y:S01]  /*c140*/  IMAD.IADD R0, R34.reuse, 0x1, R22 ;  /* 0x0000000122007824 */ /* 0x040fe200078e0216 */
[----:B------:R-:W-:Y:S02]  /*c150*/  LOP3.LUT R28, R5, 0x70, RZ, 0xc0, !PT ;  /* 0x00000070051c7812 */ /* 0x000fe400078ec0ff */
[----:B------:R4:W-:Y:S01]  /*c160*/  STL [R1+0x4], R2 ;  /* 0x0000040201007387 */ /* 0x0009e20000100800 */
[----:B------:R-:W-:Y:S01]  /*c170*/  IMAD.IADD R36, R34, 0x1, R35 ;  /* 0x0000000122247824 */ /* 0x000fe200078e0223 */
[----:B------:R-:W-:-:S02]  /*c180*/  LOP3.LUT R3, R28, 0x80, RZ, 0xfc, !PT ;  /* 0x000000801c037812 */ /* 0x000fc400078efcff */
[----:B------:R4:W-:Y:S05]  /*c190*/  STL [R1], R0 ;  /* 0x0000000001007387 */ /* 0x0009ea0000100800 */
.L_x_349:
[----:B------:R-:W-:Y:S01]  /*c1a0*/  ULDC.64 UR4, c[0x0][0xc88] ;  /* 0x0003220000047ab9 */ /* 0x000fe20000000a00 */
[----:B------:R-:W-:Y:S01]  /*c1b0*/  ULDC.64 UR6, c[0x0][0xa18] ;  /* 0x0002860000067ab9 */ /* 0x000fe20000000a00 */
[----:B------:R-:W-:Y:S01]  /*c1c0*/  UIMAD.WIDE UR4, UR40, 0x4, UR4 ;  /* 0x00000004280478a5 */ /* 0x000fe2000f8e0204 */
[----:B------:R-:W-:-:S05]  /*c1d0*/  ULDC.64 UR8, c[0x0][0xa00] ;  /* 0x0002800000087ab9 */ /* 0x000fca0000000a00 */
[----:B-1--4-:R-:W-:Y:S02]  /*c1e0*/  IMAD.U32 R2, RZ, RZ, UR4 ;  /* 0x00000004ff027e24 */ /* 0x012fe4000f8e00ff */
[----:B------:R-:W-:Y:S01]  /*c1f0*/  IMAD.U32 R3, RZ, RZ, UR5 ;  /* 0x00000005ff037e24 */ /* 0x000fe2000f8e00ff */
[----:B------:R-:W-:-:S04]  /*c200*/  ULDC.64 UR4, c[0x0][0xa28] ;  /* 0x00028a0000047ab9 */ /* 0x000fc80000000a00 */
[----:B--2---:R-:W2:Y:S01]  /*c210*/  LDG.E R2, desc[UR50][R2.64] ;  /* 0x0000003202027981 */ /* 0x004ea2000c1e1900 */
[----:B------:R-:W-:Y:S02]  /*c220*/  UISETP.NE.U32.AND UP1, UPT, UR4, URZ, UPT ;  /* 0x0000003f0400728c */ /* 0x000fe4000bf25070 */
[----:B------:R-:W-:Y:S02]  /*c230*/  UISETP.NE.U32.AND UP0, UPT, UR6, URZ, UPT ;  /* 0x0000003f0600728c */ /* 0x000fe4000bf05070 */
[----:B------:R-:W-:Y:S02]  /*c240*/  UISETP.NE.AND.EX UP1, UPT, UR5, URZ, UPT, UP1 ;  /* 0x0000003f0500728c */ /* 0x000fe4000bf25310 */
[----:B------:R-:W-:Y:S02]  /*c250*/  UISETP.NE.AND.EX UP0, UPT, UR7, URZ, UPT, UP0 ;  /* 0x0000003f0700728c */ /* 0x000fe4000bf05300 */
[----:B------:R-:W-:Y:S02]  /*c260*/  UISETP.NE.U32.AND UP2, UPT, UR8, URZ, UPT ;  /* 0x0000003f0800728c */ /* 0x000fe4000bf45070 */
[----:B------:R-:W-:-:S02]  /*c270*/  PLOP3.LUT P0, PT, PT, PT, UP1, 0x80, 0x0 ;  /* 0x000000000000781c */ /* 0x000fc40003f0f018 */
[----:B------:R-:W-:Y:S01]  /*c280*/  PLOP3.LUT P1, PT, PT, PT, UP0, 0x80, 0x0 ;  /* 0x000000000000781c */ /* 0x000fe20003f2f008 */
[----:B------:R-:W-:Y:S01]  /*c290*/  UISETP.NE.AND.EX UP5, UPT, UR9, URZ, UPT, UP2 ;  /* 0x0000003f0900728c */ /* 0x000fe2000bfa5320 */
[----:B------:R-:W-:-:S03]  /*c2a0*/  IMAD.MOV.U32 R19, RZ, RZ, RZ ;  /* 0x000000ffff137224 */ /* 0x000fc600078e00ff */
[----:B------:R-:W-:Y:S02]  /*c2b0*/  UP2UR UR47, UPR, URZ, 0x20 ;  /* 0x000000203f2f7883 */ /* 0x000fe40008000000 */
[----:B------:R-:W-:Y:S02]  /*c2c0*/  PLOP3.LUT P2, PT, PT, PT, UP5, 0x80, 0x0 ;  /* 0x000000000000781c */ /* 0x000fe40003f4f058 */
[----:B--2---:R-:W-:-:S13]  /*c2d0*/  R2UR UR44, R2 ;  /* 0x00000000022c72ca */ /* 0x004fda00000e0000 */
[----:B------:R-:W-:Y:S02]  /*c2e0*/  USHF.R.S32.HI UR45, URZ, 0x1f, UR44 ;  /* 0x0000001f3f2d7899 */ /* 0x000fe4000801142c */
[----:B------:R-:W-:Y:S02]  /*c2f0*/  @UP1 ULEA UR4, UP3, UR44, UR4, 0x2 ;  /* 0x000000042c041291 */ /* 0x000fe4000f86103f */
[----:B------:R-:W-:Y:S02]  /*c300*/  USHF.L.U32 UR38, UR44, 0x2, URZ ;  /* 0x000000022c267899 */ /* 0x000fe4000800063f */
[----:B------:R-:W-:Y:S02]  /*c310*/  @UP1 ULEA.HI.X UR5, UR44, UR5, UR45, 0x2, UP3 ;  /* 0x000000052c051291 */ /* 0x000fe400098f142d */
[----:B------:R-:W-:Y:S01]  /*c320*/  USHF.L.U64.HI UR39, UR44, 0x2, UR45 ;  /* 0x000000022c277899 */ /* 0x000fe2000801022d */
[----:B------:R-:W-:Y:S01]  /*c330*/  IMAD.U32 R2, RZ, RZ, UR4 ;  /* 0x00000004ff027e24 */ /* 0x000fe2000f8e00ff */
[----:B------:R-:W-:-:S02]  /*c340*/  @UP0 UIADD3 UR6, UP4, UR38, UR6, URZ ;  /* 0x0000000626060290 */ /* 0x000fc4000ff9e03f */
[----:B------:R-:W-:Y:S02]  /*c350*/  IMAD.U32 R3, RZ, RZ, UR5 ;  /* 0x00000005ff037e24 */ /* 0x000fe4000f8e00ff */
[----:B------:R-:W-:Y:S02]  /*c360*/  @UP0 UIADD3.X UR7, UR39, UR7, URZ, UP4, !UPT ;  /* 0x0000000727070290 */ /* 0x000fe4000a7fe43f */
[----:B------:R-:W-:Y:S01]  /*c370*/  UIADD3 UR8, UP0, UR38, UR8, URZ ;  /* 0x0000000826087290 */ /* 0x000fe2000ff1e03f */
[----:B0-----:R0:W5:Y:S03]  /*c380*/  @P0 LDG.E R0, desc[UR50][R2.64] ;  /* 0x0000003202000981 */ /* 0x001166000c1e1900 */
[----:B------:R-:W-:Y:S01]  /*c390*/  UIADD3.X UR4, UR39, UR9, URZ, UP0, !UPT ;  /* 0x0000000927047290 */ /* 0x000fe200087fe43f */
[----:B0-----:R-:W-:Y:S02]  /*c3a0*/  IMAD.U32 R2, RZ, RZ, UR6 ;  /* 0x00000006ff027e24 */ /* 0x001fe4000f8e00ff */
[----:B------:R-:W-:-:S05]  /*c3b0*/  IMAD.U32 R3, RZ, RZ, UR7 ;  /* 0x00000007ff037e24 */ /* 0x000fca000f8e00ff */
[----:B------:R0:W2:Y:S02]  /*c3c0*/  @P1 LDG.E R4, desc[UR50][R2.64] ;  /* 0x0000003202041981 */ /* 0x0000a4000c1e1900 */
[----:B0-----:R-:W-:Y:S02]  /*c3d0*/  IMAD.U32 R2, RZ, RZ, UR8 ;  /* 0x00000008ff027e24 */ /* 0x001fe4000f8e00ff */
[----:B------:R-:W-:-:S05]  /*c3e0*/  IMAD.U32 R3, RZ, RZ, UR4 ;  /* 0x00000004ff037e24 */ /* 0x000fca000f8e00ff */
[----:B------:R0:W5:Y:S01]  /*c3f0*/  @P2 LDG.E R19, desc[UR50][R2.64] ;  /* 0x0000003202132981 */ /* 0x000162000c1e1900 */
[----:B--2---:R-:W-:Y:S01]  /*c400*/  @P1 R2UR UR41, R4 ;  /* 0x00000000042912ca */ /* 0x004fe200000e0000 */
[----:B0-----:R-:W-:-:S14]  /*c410*/  @P1 BRA `(.L_x_275) ;  /* 0x0000000000241947 */ /* 0x001fdc0003800000 */
[----:B------:R-:W-:Y:S01]  /*c420*/  UISETP.NE.AND UP0, UPT, UR47, URZ, UPT ;  /* 0x0000003f2f00728c */ /* 0x000fe2000bf05270 */
[----:B------:R-:W-:-:S05]  /*c430*/  ULDC UR41, c[0x0][0x288] ;  /* 0x0000a20000297ab9 */ /* 0x000fca0000000800 */
[----:B------:R-:W-:-:S13]  /*c440*/  PLOP3.LUT P1, PT, PT, PT, UP0, 0x40, 0x0 ;  /* 0x000000000000781c */ /* 0x000fda0003f2e808 */
[----:B------:R-:W-:Y:S05]  /*c450*/  @P1 BRA `(.L_x_275) ;  /* 0x0000000000141947 */ /* 0x000fea0003800000 */
[----:B------:R-:W2:Y:S04]  /*c460*/  LDG.E R5, desc[UR50][R2.64] ;  /* 0x0000003202057981 */ /* 0x000ea8000c1e1900 */
[----:B------:R-:W3:Y:S01]  /*c470*/  LDG.E R4, desc[UR50][R2.64+0x4] ;  /* 0x0000043202047981 */ /* 0x000ee2000c1e1900 */
[----:B--2---:R-:W-:Y:S02]  /*c480*/  R2UR UR4, R5 ;  /* 0x00000000050472ca */ /* 0x004fe400000e0000 */
[----:B---3--:R-:W-:-:S13]  /*c490*/  R2UR UR41, R4 ;  /* 0x00000000042972ca */ /* 0x008fda00000e0000 */
[----:B------:R-:W-:-:S12]  /*c4a0*/  UIADD3 UR41, -UR4, UR41, URZ ;  /* 0x0000002904297290 */ /* 0x000fd8000fffe13f */
.L_x_275:
[----:B------:R-:W-:Y:S01]  /*c4b0*/  UMOV UR36, URZ ;  /* 0x0000003f00247c82 */ /* 0x000fe20008000000 */
[----:B------:R-:W-:Y:S01]  /*c4c0*/  ULDC.64 UR6, c[0x0][0xa20] ;  /* 0x0002880000067ab9 */ /* 0x000fe20000000a00 */
[----:B-----5:R-:W-:Y:S01]  /*c4d0*/  @P0 R2UR UR36, R0 ;  /* 0x00000000002402ca */ /* 0x020fe200000e0000 */
[----:B------:R-:W-:Y:S01]  /*c4e0*/  ULDC.64 UR4, c[0x0][0x418] ;  /* 0x0001060000047ab9 */ /* 0x000fe20000000a00 */
[----:B------:R-:W-:Y:S01]  /*c4f0*/  ISETP.NE.U32.AND P0, PT, RZ, UR6, PT ;  /* 0x00000006ff007c0c */ /* 0x000fe2000bf05070 */
[----:B------:R-:W-:Y:S01]  /*c500*/  UISETP.NE.U32.AND UP0, UPT, UR4, URZ, UPT ;  /* 0x0000003f0400728c */ /* 0x000fe2000bf05070 */
[----:B------:R-:W-:Y:S01]  /*c510*/  IMAD.U32 R30, RZ, RZ, UR44 ;  /* 0x0000002cff1e7e24 */ /* 0x000fe2000f8e00ff */
[----:B------:R-:W-:Y:S01]  /*c520*/  ULDC UR42, c[0x0][0x2f0] ;  /* 0x0000bc00002a7ab9 */ /* 0x000fe20000000800 */
[----:B------:R-:W-:Y:S01]  /*c530*/  ISETP.NE.AND.EX P0, PT, RZ, UR7, PT, P0 ;  /* 0x00000007ff007c0c */ /* 0x000fe2000bf05300 */
[----:B------:R-:W-:Y:S01]  /*c540*/  UISETP.NE.AND.EX UP0, UPT, UR5, URZ, UPT, UP0 ;  /* 0x0000003f0500728c */ /* 0x000fe2000bf05300 */
[----:B------:R-:W-:-:S03]  /*c550*/  ULDC UR4, c[0x0][0x424] ;  /* 0x0001090000047ab9 */ /* 0x000fc60000000800 */
[----:B------:R-:W-:-:S04]  /*c560*/  USEL UR4, UR4, 0x1, UP0 ;  /* 0x0000000104047887 */ /* 0x000fc80008000000 */
[----:B------:R-:W-:-:S04]  /*c570*/  UIMAD UR42, UR4, UR42, URZ ;  /* 0x0000002a042a72a4 */ /* 0x000fc8000f8e023f */
[----:B------:R-:W-:Y:S08]  /*c580*/  @!P0 BRA `(.L_x_276) ;  /* 0x00000000001c8947 */ /* 0x000ff00003800000 */
[----:B------:R-:W-:-:S04]  /*c590*/  UIADD3 UR4, UP0, UR38, UR6, URZ ;  /* 0x0000000626047290 */ /* 0x000fc8000ff1e03f */
[----:B------:R-:W-:Y:S02]  /*c5a0*/  UIADD3.X UR5, UR39, UR7, URZ, UP0, !UPT ;  /* 0x0000000727057290 */ /* 0x000fe400087fe43f */
[----:B------:R-:W-:-:S04]  /*c5b0*/  IMAD.U32 R2, RZ, RZ, UR4 ;  /* 0x00000004ff027e24 */ /* 0x000fc8000f8e00ff */
[----:B------:R-:W-:-:S05]  /*c5c0*/  IMAD.U32 R3, RZ, RZ, UR5 ;  /* 0x00000005ff037e24 */ /* 0x000fca000f8e00ff */
[----:B------:R-:W2:Y:S02]  /*c5d0*/  LDG.E R2, desc[UR50][R2.64] ;  /* 0x0000003202027981 */ /* 0x000ea4000c1e1900 */
[----:B--2---:R-:W-:Y:S01]  /*c5e0*/  R2UR UR42, R2 ;  /* 0x00000000022a72ca */ /* 0x004fe200000e0000 */
[----:B------:R-:W-:-:S14]  /*c5f0*/  BRA `(.L_x_277) ;  /* 0x00000000002c7947 */ /* 0x000fdc0003800000 */
.L_x_276:
[----:B------:R-:W-:Y:S02]  /*c600*/  ULDC.64 UR4, c[0x0][0xa08] ;  /* 0x0002820000047ab9 */ /* 0x000fe40000000a00 */
[----:B------:R-:W-:-:S04]  /*c610*/  ISETP.NE.U32.AND P0, PT, RZ, UR4, PT ;  /* 0x00000004ff007c0c */ /* 0x000fc8000bf05070 */
[----:B------:R-:W-:-:S13]  /*c620*/  ISETP.NE.AND.EX P0, PT, RZ, UR5, PT, P0 ;  /* 0x00000005ff007c0c */ /* 0x000fda000bf05300 */
[----:B------:R-:W-:Y:S05]  /*c630*/  @!P0 BRA `(.L_x_277) ;  /* 0x00000000001c8947 */ /* 0x000fea0003800000 */
[----:B------:R-:W0:Y:S02]  /*c640*/  LDC.64 R2, c[0x0][0xa08] ;  /* 0x00028200ff027b82 */ /* 0x000e240000000a00 */
[----:B0-----:R-:W-:-:S05]  /*c650*/  IMAD.WIDE R2, R30, 0x4, R2 ;  /* 0x000000041e027825 */ /* 0x001fca00078e0202 */
[----:B------:R-:W2:Y:S04]  /*c660*/  LDG.E R4, desc[UR50][R2.64] ;  /* 0x0000003202047981 */ /* 0x000ea8000c1e1900 */
[----:B------:R-:W3:Y:S01]  /*c670*/  LDG.E R0, desc[UR50][R2.64+0x4] ;  /* 0x0000043202007981 */ /* 0x000ee2000c1e1900 */
[----:B--2---:R-:W-:Y:S02]  /*c680*/  R2UR UR42, R4 ;  /* 0x00000000042a72ca */ /* 0x004fe400000e0000 */
[----:B---3--:R-:W-:-:S13]  /*c690*/  R2UR UR4, R0 ;  /* 0x00000000000472ca */ /* 0x008fda00000e0000 */
[----:B------:R-:W-:-:S12]  /*c6a0*/  UIADD3 UR42, -UR42, UR4, URZ ;  /* 0x000000042a2a7290 */ /* 0x000fd8000fffe13f */
.L_x_277:
[----:B------:R-:W-:Y:S01]  /*c6b0*/  UIADD3 UR42, -UR36, UR42, URZ ;  /* 0x0000002a242a7290 */ /* 0x000fe2000fffe13f */
[----:B------:R-:W-:Y:S03]  /*c6c0*/  BSSY B7, `(.L_x_278) ;  /* 0x00004c8000077945 */ /* 0x000fe60003800000 */
[----:B------:R-:W-:Y:S02]  /*c6d0*/  UIADD3 UR4, UR42, 0x7f, URZ ;  /* 0x0000007f2a047890 */ /* 0x000fe4000fffe03f */
[----:B------:R-:W-:Y:S02]  /*c6e0*/  ISETP.LT.AND P0, PT, RZ, UR42, PT ;  /* 0x0000002aff007c0c */ /* 0x000fe4000bf01270 */
[----:B------:R-:W-:-:S04]  /*c6f0*/  USHF.R.S32.HI UR5, URZ, 0x1f, UR4 ;  /* 0x0000001f3f057899 */ /* 0x000fc80008011404 */
[----:B------:R-:W-:-:S04]  /*c700*/  ULEA.HI UR5, UR5, UR4, URZ, 0x7 ;  /* 0x0000000405057291 */ /* 0x000fc8000f8f383f */
[----:B------:R-:W-:-:S03]  /*c710*/  USHF.R.S32.HI UR43, URZ, 0x7, UR5 ;  /* 0x000000073f2b7899 */ /* 0x000fc60008011405 */
[----:B------:R-:W-:Y:S09]  /*c720*/  @P0 BRA `(.L_x_279) ;  /* 0x0000000000440947 */ /* 0x000ff20003800000 */
[----:B------:R-:W0:Y:S02]  /*c730*/  S2R R0, SR_TID.X ;  /* 0x0000000000007919 */ /* 0x000e240000002100 */
[----:B0-----:R-:W-:-:S04]  /*c740*/  LOP3.LUT R0, R0, 0x7f, RZ, 0xc0, !PT ;  /* 0x0000007f00007812 */ /* 0x001fc800078ec0ff */
[----:B------:R-:W-:-:S13]  /*c750*/  ISETP.NE.AND P0, PT, R0, RZ, PT ;  /* 0x000000ff0000720c */ /* 0x000fda0003f05270 */
[----:B------:R-:W-:Y:S05]  /*c760*/  @P0 BRA `(.L_x_280) ;  /* 0x0000004800f40947 */ /* 0x000fea0003800000 */
[----:B------:R-:W0:Y:S01]  /*c770*/  S2R R5, SR_LANEID ;  /* 0x0000000000057919 */ /* 0x000e220000000000 */
[----:B------:R-:W-:Y:S01]  /*c780*/  VOTEU.ANY UR4, UPT, PT ;  /* 0x0000000000047886 */ /* 0x000fe200038e0100 */
[----:B------:R-:W1:Y:S01]  /*c790*/  LDC.64 R2, c[0x0][0xc60] ;  /* 0x00031800ff027b82 */ /* 0x000e620000000a00 */
[----:B------:R-:W0:Y:S02]  /*c7a0*/  FLO.U32 R0, UR4 ;  /* 0x0000000400007d00 */ /* 0x000e2400080e0000 */
[----:B0-----:R-:W-:-:S06]  /*c7b0*/  ISETP.EQ.U32.AND P0, PT, R0, R5, PT ;  /* 0x000000050000720c */ /* 0x001fcc0003f02070 */
[----:B------:R-:W1:Y:S07]  /*c7c0*/  POPC R5, UR4 ;  /* 0x0000000400057d09 */ /* 0x000e6e0008000000 */
[----:B-1----:R-:W2:Y:S01]  /*c7d0*/  @P0 ATOMG.E.ADD.STRONG.GPU PT, R3, desc[UR50][R2.64], R5 ;  /* 0x00000005020309a8 */ /* 0x002ea200081ee1f2 */
[----:B------:R-:W0:Y:S02]  /*c7e0*/  S2R R4, SR_LTMASK ;  /* 0x0000000000047919 */ /* 0x000e240000003900 */
[----:B0-----:R-:W-:-:S04]  /*c7f0*/  LOP3.LUT R4, R4, UR4, RZ, 0xc0, !PT ;  /* 0x0000000404047c12 */ /* 0x001fc8000f8ec0ff */
[----:B------:R-:W0:Y:S01]  /*c800*/  POPC R7, R4 ;  /* 0x0000000400077309 */ /* 0x000e220000000000 */
[----:B--2---:R-:W0:Y:S02]  /*c810*/  SHFL.IDX PT, R0, R3, R0, 0x1f ;  /* 0x00001f0003007589 */ /* 0x004e2400000e0000 */
[----:B0-----:R-:W-:Y:S01]  /*c820*/  IADD3 R16, R0, UR49, R7 ;  /* 0x0000003100107c10 */ /* 0x001fe2000fffe007 */
[----:B------:R-:W-:Y:S06]  /*c830*/  BRA `(.L_x_280) ;  /* 0x0000004800c07947 */ /* 0x000fec0003800000 */
.L_x_279:
[----:B------:R-:W-:Y:S01]  /*c840*/  VIADD R0, R23, 0x28400 ;  /* 0x0002840017007836 */ /* 0x000fe20000000000 */
[----:B------:R-:W-:Y:S04]  /*c850*/  BSSY B6, `(.L_x_281) ;  /* 0x0000013000067945 */ /* 0x000fe80003800000 */
[----:B------:R-:W-:-:S13]  /*c860*/  LOP3.LUT P0, RZ, R0, 0x3ff, RZ, 0xc0, !PT ;  /* 0x000003ff00ff7812 */ /* 0x000fda000780c0ff */
[----:B------:R-:W-:Y:S05]  /*c870*/  @!P0 BRA `(.L_x_282) ;  /* 0x0000000000408947 */ /* 0x000fea0003800000 */
[----:B------:R-:W-:Y:S01]  /*c880*/  MOV R2, 0x0 ;  /* 0x0000000000027802 */ /* 0x000fe20000000f00 */
        /* <DEDUP_REMOVED lines=15> */
.L_x_282:
[----:B------:R-:W-:Y:S05]  /*c980*/  BSYNC B6 ;  /* 0x0000000000067941 */ /* 0x000fea0003800000 */
.L_x_281:
[----:B------:R-:W-:Y:S01]  /*c990*/  VIADD R0, R23, 0x10400 ;  /* 0x0001040017007836 */ /* 0x000fe20000000000 */
[----:B------:R-:W-:Y:S01]  /*c9a0*/  LOP3.LUT R26, R26, 0xfffffffe, RZ, 0xc0, !PT ;  /* 0xfffffffe1a1a7812 */ /* 0x000fe200078ec0ff */
[----:B------:R-:W-:Y:S03]  /*c9b0*/  BSSY B6, `(.L_x_283) ;  /* 0x0000014000067945 */ /* 0x000fe60003800000 */
[----:B------:R-:W-:-:S13]  /*c9c0*/  LOP3.LUT P0, RZ, R0, 0x3ff, RZ, 0xc0, !PT ;  /* 0x000003ff00ff7812 */ /* 0x000fda000780c0ff */
[----:B------:R-:W-:Y:S01]  /*c9d0*/  @P0 LOP3.LUT R26, R26, 0x1, RZ, 0xfc, !PT ;  /* 0x000000011a1a0812 */ /* 0x000fe200078efcff */
[----:B------:R-:W-:Y:S06]  /*c9e0*/  @!P0 BRA `(.L_x_284) ;  /* 0x0000000000408947 */ /* 0x000fec0003800000 */
        /* <DEDUP_REMOVED lines=16> */
.L_x_284:
[----:B------:R-:W-:Y:S05]  /*caf0*/  BSYNC B6 ;  /* 0x0000000000067941 */ /* 0x000fea0003800000 */
.L_x_283:
        /* <DEDUP_REMOVED lines=20> */
.L_x_286:
[----:B------:R-:W-:Y:S05]  /*cc40*/  BSYNC B6 ;  /* 0x0000000000067941 */ /* 0x000fea0003800000 */
.L_x_285:
[----:B------:R-:W-:Y:S01]  /*cc50*/  LOP3.LUT P6, RZ, R26, 0x1, RZ, 0xc0, !PT ;  /* 0x000000011aff7812 */ /* 0x000fe200078cc0ff */
[----:B------:R-:W-:-:S12]  /*cc60*/  BSSY B6, `(.L_x_287) ;  /* 0x0000012000067945 */ /* 0x000fd80003800000 */
        /* <DEDUP_REMOVED lines=17> */
.L_x_288:
[----:B------:R-:W-:Y:S05]  /*cd80*/  BSYNC B6 ;  /* 0x0000000000067941 */ /* 0x000fea0003800000 */
.L_x_287:
[----:B------:R-:W-:Y:S01]  /*cd90*/  ULDC.64 UR4, c[0x0][0x9f8] ;  /* 0x00027e0000047ab9 */ /* 0x000fe20000000a00 */
[----:B------:R-:W0:Y:S01]  /*cda0*/  S2R R20, SR_TID.X ;  /* 0x0000000000147919 */ /* 0x000e220000002100 */
[----:B------:R-:W-:Y:S01]  /*cdb0*/  UISETP.NE.U32.AND UP0, UPT, UR4, URZ, UPT ;  /* 0x0000003f0400728c */ /* 0x000fe2000bf05070 */
[----:B------:R-:W1:Y:S03]  /*cdc0*/  LDC R8, c[0x0][0x430] ;  /* 0x00010c00ff087b82 */ /* 0x000e660000000800 */
[----:B------:R-:W-:-:S06]  /*cdd0*/  UISETP.NE.AND.EX UP0, UPT, UR5, URZ, UPT, UP0 ;  /* 0x0000003f0500728c */ /* 0x000fcc000bf05300 */
[----:B------:R-:W-:-:S05]  /*cde0*/  PLOP3.LUT P0, PT, PT, PT, UP0, 0x80, 0x0 ;  /* 0x000000000000781c */ /* 0x000fca0003f0f008 */
[----:B------:R-:W-:-:S04]  /*cdf0*/  @UP0 UIADD3 UR4, UP1, UR38, UR4, URZ ;  /* 0x0000000426040290 */ /* 0x000fc8000ff3e03f */
[----:B------:R-:W-:Y:S02]  /*ce00*/  @UP0 UIADD3.X UR5, UR39, UR5, URZ, UP1, !UPT ;  /* 0x0000000527050290 */ /* 0x000fe40008ffe43f */
[----:B------:R-:W-:-:S04]  /*ce10*/  IMAD.U32 R2, RZ, RZ, UR4 ;  /* 0x00000004ff027e24 */ /* 0x000fc8000f8e00ff */
[----:B------:R-:W-:-:S05]  /*ce20*/  IMAD.U32 R3, RZ, RZ, UR5 ;  /* 0x00000005ff037e24 */ /* 0x000fca000f8e00ff */
[----:B------:R2:W3:Y:S01]  /*ce30*/  @P0 LDG.E R30, desc[UR50][R2.64] ;  /* 0x00000032021e0981 */ /* 0x0004e2000c1e1900 */
[----:B-1----:R-:W-:Y:S01]  /*ce40*/  ISETP.NE.AND P1, PT, R8, 0x1, PT ;  /* 0x000000010800780c */ /* 0x002fe20003f25270 */
[----:B------:R-:W-:Y:S01]  /*ce50*/  IMAD.U32 R10, RZ, RZ, UR43 ;  /* 0x0000002bff0a7e24 */ /* 0x000fe2000f8e00ff */
[C---:B0-----:R-:W-:Y:S01]  /*ce60*/  LOP3.LUT R21, R20.reuse, 0x7f, RZ, 0xc0, !PT ;  /* 0x0000007f14157812 */ /* 0x041fe200078ec0ff */
[----:B------:R-:W-:Y:S01]  /*ce70*/  IMAD.SHL.U32 R20, R20, 0x10, RZ ;  /* 0x0000001014147824 */ /* 0x000fe200078e00ff */
[----:B------:R-:W-:Y:S02]  /*ce80*/  LOP3.LUT R26, R26, 0xfffffff7, RZ, 0xc0, !PT ;  /* 0xfffffff71a1a7812 */ /* 0x000fe400078ec0ff */
[----:B------:R-:W-:Y:S02]  /*ce90*/  SHF.R.U32.HI R21, RZ, 0x3, R21 ;  /* 0x00000003ff157819 */ /* 0x000fe40000011615 */
[----:B------:R-:W-:Y:S02]  /*cea0*/  LEA R10, R10, 0xffffff80, 0x7 ;  /* 0xffffff800a0a7811 */ /* 0x000fe400078e38ff */
[----:B------:R-:W-:-:S03]  /*ceb0*/  LOP3.LUT R20, R21, 0x70, R20, 0xf8, !PT ;  /* 0x0000007015147812 */ /* 0x000fc600078ef814 */
[----:B------:R-:W0:Y:S01]  /*cec0*/  @P1 LDC R0, c[0x0][0x434] ;  /* 0x00010d00ff001b82 */ /* 0x000e220000000800 */
[----:B------:R-:W-:Y:S02]  /*ced0*/  LOP3.LUT R4, R20, R10, RZ, 0xfc, !PT ;  /* 0x0000000a14047212 */ /* 0x000fe400078efcff */
[----:B------:R-:W-:Y:S02]  /*cee0*/  @P1 LOP3.LUT R26, R26, 0x8, RZ, 0xfc, !PT ;  /* 0x000000081a1a1812 */ /* 0x000fe400078efcff */
[C---:B------:R-:W-:Y:S01]  /*cef0*/  ISETP.GE.AND P0, PT, R4.reuse, UR42, PT ;  /* 0x0000002a04007c0c */ /* 0x040fe2000bf06270 */
[----:B------:R-:W-:Y:S02]  /*cf00*/  VIADD R7, R4, UR36 ;  /* 0x0000002404077c36 */ /* 0x000fe40008000000 */
[----:B------:R-:W1:Y:S02]  /*cf10*/  @P1 LDC R5, c[0x0][0x438] ;  /* 0x00010e00ff051b82 */ /* 0x000e640000000800 */
[----:B------:R-:W-:-:S08]  /*cf20*/  IMAD.MOV.U32 R6, RZ, RZ, R7 ;  /* 0x000000ffff067224 */ /* 0x000fd000078e0007 */
[----:B--2---:R-:W2:Y:S01]  /*cf30*/  @!P0 LDC.64 R2, c[0x0][0x428] ;  /* 0x00010a00ff028b82 */ /* 0x004ea20000000a00 */
[----:B0-----:R-:W-:-:S05]  /*cf40*/  @P1 IMAD.HI.U32 R0, R7, R0, RZ ;  /* 0x0000000007001227 */ /* 0x001fca00078e00ff */
[----:B-1----:R-:W-:Y:S02]  /*cf50*/  @P1 SHF.R.U32.HI R6, RZ, R5, R0 ;  /* 0x00000005ff061219 */ /* 0x002fe40000011600 */
[----:B------:R-:W0:Y:S03]  /*cf60*/  @!P0 LDC.64 R4, c[0x0][0x418] ;  /* 0x00010600ff048b82 */ /* 0x000e260000000a00 */
[----:B------:R-:W-:-:S04]  /*cf70*/  IMAD.MOV R0, RZ, RZ, -R6 ;  /* 0x000000ffff007224 */ /* 0x000fc800078e0a06 */
[----:B------:R-:W-:Y:S01]  /*cf80*/  IMAD R0, R8, R0, R7 ;  /* 0x0000000008007224 */ /* 0x000fe200078e0207 */
[----:B------:R-:W-:Y:S01]  /*cf90*/  @!P0 SHF.R.S32.HI R7, RZ, 0x1f, R6 ;  /* 0x0000001fff078819 */ /* 0x000fe20000011406 */
[----:B------:R-:W1:Y:S01]  /*cfa0*/  LDC R8, c[0x0][0x2f4] ;  /* 0x0000bd00ff087b82 */ /* 0x000e620000000800 */
[----:B------:R-:W-:Y:S02]  /*cfb0*/  LOP3.LUT R20, R28, 0x80, RZ, 0xfc, !PT ;  /* 0x000000801c147812 */ /* 0x000fe400078efcff */
[----:B------:R-:W-:Y:S01]  /*cfc0*/  LOP3.LUT R26, R26, 0xfffffffd, RZ, 0xc0, !PT ;  /* 0xfffffffd1a1a7812 */ /* 0x000fe200078ec0ff */
[----:B------:R-:W-:-:S05]  /*cfd0*/  IMAD.U32 R9, RZ, RZ, UR46 ;  /* 0x0000002eff097e24 */ /* 0x000fca000f8e00ff */
[----:B------:R-:W-:Y:S01]  /*cfe0*/  ISETP.NE.AND P2, PT, R9, 0x3, PT ;  /* 0x000000030900780c */ /* 0x000fe20003f45270 */
[----:B------:R-:W-:Y:S01]  /*cff0*/  UMOV UR4, 0xffffffff ;  /* 0xffffffff00047882 */ /* 0x000fe20000000000 */
[----:B---3--:R-:W-:Y:S01]  /*d000*/  SHF.R.S32.HI R32, RZ, 0x1f, R30 ;  /* 0x0000001fff207819 */ /* 0x008fe2000001141e */
[----:B--2---:R-:W-:-:S04]  /*d010*/  @!P0 IMAD.WIDE.U32 R6, R30, R2, R6 ;  /* 0x000000021e068225 */ /* 0x004fc800078e0006 */
[----:B------:R-:W-:-:S04]  /*d020*/  @!P0 IMAD R2, R32, R2, RZ ;  /* 0x0000000220028224 */ /* 0x000fc800078e02ff */
[----:B------:R-:W-:Y:S01]  /*d030*/  @!P0 IMAD R3, R30, R3, R2 ;  /* 0x000000031e038224 */ /* 0x000fe200078e0202 */
[----:B0-----:R-:W-:Y:S01]  /*d040*/  @!P0 LEA R2, P1, R6, R4, 0x2 ;  /* 0x0000000406028211 */ /* 0x001fe200078210ff */
[----:B------:R-:W-:Y:S02]  /*d050*/  IMAD.MOV.U32 R4, RZ, RZ, RZ ;  /* 0x000000ffff047224 */ /* 0x000fe400078e00ff */
[----:B------:R-:W-:-:S05]  /*d060*/  @!P0 IMAD.IADD R3, R7, 0x1, R3 ;  /* 0x0000000107038824 */ /* 0x000fca00078e0203 */
[----:B------:R-:W-:Y:S02]  /*d070*/  @!P0 LEA.HI.X R3, R6, R5, R3, 0x2, P1 ;  /* 0x0000000506038211 */ /* 0x000fe400008f1403 */
[----:B-1----:R-:W-:-:S03]  /*d080*/  ISETP.GE.AND P1, PT, R28, R8, PT ;  /* 0x000000081c00720c */ /* 0x002fc60003f26270 */
[----:B------:R0:W5:Y:S01]  /*d090*/  @!P0 LDG.E R4, desc[UR50][R2.64] ;  /* 0x0000003202048981 */ /* 0x000162000c1e1900 */
[----:B------:R-:W-:-:S09]  /*d0a0*/  ISETP.GE.AND P0, PT, R20, R8, PT ;  /* 0x000000081400720c */ /* 0x000fd20003f06270 */
[----:B------:R-:W-:-:S04]  /*d0b0*/  @P1 LOP3.LUT R26, R26, 0x2, RZ, 0xfc, !PT ;  /* 0x000000021a1a1812 */ /* 0x000fc800078efcff */
[----:B------:R-:W-:-:S04]  /*d0c0*/  LOP3.LUT R26, R26, 0xfffffffb, RZ, 0xc0, !PT ;  /* 0xfffffffb1a1a7812 */ /* 0x000fc800078ec0ff */
[----:B------:R-:W-:-:S04]  /*d0d0*/  LOP3.LUT R26, R26, 0xfffffffe, RZ, 0xc0, !PT ;  /* 0xfffffffe1a1a7812 */ /* 0x000fc800078ec0ff */
[----:B------:R-:W-:-:S04]  /*d0e0*/  @P0 LOP3.LUT R26, R26, 0x1, RZ, 0xfc, !PT ;  /* 0x000000011a1a0812 */ /* 0x000fc800078efcff */
[----:B------:R-:W-:Y:S01]  /*d0f0*/  @P2 LOP3.LUT R26, R26, 0x4, RZ, 0xfc, !PT ;  /* 0x000000041a1a2812 */ /* 0x000fe200078efcff */
[----:B0-----:R-:W-:Y:S06]  /*d100*/  BRA.DIV UR4, `(.L_x_289) ;  /* 0x00000052046c7947 */ /* 0x001fec000b800000 */
.L_x_369:
[----:B------:R-:W-:Y:S01]  /*d110*/  SHF.R.S32.HI R31, RZ, 0x1f, R18 ;  /* 0x0000001fff1f7819 */ /* 0x000fe20000011412 */
[----:B------:R-:W-:Y:S06]  /*d120*/  @!P2 BRA `(.L_x_290) ;  /* 0x000000000004a947 */ /* 0x000fec0003800000 */
[----:B------:R-:W-:Y:S01]  /*d130*/  BPT.TRAP 0x1 ;  /* 0x000000040000795c */ /* 0x000fe20000300000 */
.L_x_290:
[----:B------:R-:W-:Y:S01]  /*d140*/  IMAD R6, R25, 0x8, R23 ;  /* 0x0000000819067824 */ /* 0x000fe200078e0217 */
[----:B------:R-:W-:Y:S01]  /*d150*/  SHF.L.U32 R2, R29, 0x1f, RZ ;  /* 0x0000001f1d027819 */ /* 0x000fe200000006ff */
[----:B------:R-:W-:Y:S01]  /*d160*/  BSSY B0, `(.L_x_291) ;  /* 0x0000005000007945 */ /* 0x000fe20003800000 */
[----:B------:R-:W-:Y:S02]  /*d170*/  SHF.R.S32.HI R20, RZ, 0x1f, R0 ;  /* 0x0000001fff147819 */ /* 0x000fe40000011400 */
[----:B------:R-:W0:Y:S01]  /*d180*/  SYNCS.PHASECHK.TRANS64.TRYWAIT P0, [R6+URZ+0x38880], R2 ;  /* 0x03888002060075a7 */ /* 0x000e22000800017f */
[----:B------:R1:W-:Y:S02]  /*d190*/  STL [R1+0x8], R2 ;  /* 0x0000080201007387 */ /* 0x0003e40000100800 */
[----:B01----:R-:W-:Y:S05]  /*d1a0*/  @!P0 BRA `(.L_x_292) ;  /* 0x0000005000708947 */ /* 0x003fea0003800000 */
.L_x_370:
[----:B------:R-:W-:Y:S05]  /*d1b0*/  BSYNC B0 ;  /* 0x0000000000007941 */ /* 0x000fea0003800000 */
.L_x_291:
[----:B------:R-:W1:Y:S01]  /*d1c0*/  S2R R7, SR_TID.X ;  /* 0x0000000000077919 */ /* 0x000e620000002100 */
[----:B------:R-:W-:Y:S01]  /*d1d0*/  ULDC.64 UR4, c[0x0][0x328] ;  /* 0x0000ca0000047ab9 */ /* 0x000fe20000000a00 */
[----:B-----5:R-:W-:Y:S01]  /*d1e0*/  SHF.R.S32.HI R21, RZ, 0x1f, R4 ;  /* 0x0000001fff157819 */ /* 0x020fe20000011404 */
[----:B------:R-:W-:Y:S01]  /*d1f0*/  IMAD R5, R20, UR4, RZ ;  /* 0x0000000414057c24 */ /* 0x000fe2000f8e02ff */
[----:B------:R-:W-:Y:S01]  /*d200*/  ULDC.64 UR6, c[0x0][0x318] ;  /* 0x0000c60000067ab9 */ /* 0x000fe20000000a00 */
[----:B0-----:R-:W-:Y:S01]  /*d210*/  IMAD.WIDE.U32 R2, R0, UR4, RZ ;  /* 0x0000000400027c25 */ /* 0x001fe2000f8e00ff */
[----:B------:R-:W-:-:S03]  /*d220*/  LOP3.LUT R26, R26, 0xffffff7f, RZ, 0xc0, !PT ;  /* 0xffffff7f1a1a7812 */ /* 0x000fc600078ec0ff */
[----:B------:R-:W-:Y:S01]  /*d230*/  IMAD R5, R0, UR5, R5 ;  /* 0x0000000500057c24 */ /* 0x000fe2000f8e0205 */
        /* <DEDUP_REMOVED lines=10> */
[----:B------:R-:W-:Y:S01]  /*d2e0*/  UMOV UR4, 0xffffffff ;  /* 0xffffffff00047882 */ /* 0x000fe20000000000 */
[----:B-1----:R-:W-:-:S02]  /*d2f0*/  LOP3.LUT R7, R7, 0x7f, RZ, 0xc0, !PT ;  /* 0x0000007f07077812 */ /* 0x002fc400078ec0ff */
[----:B------:R-:W-:Y:S01]  /*d300*/  IMAD R5, R25, 0x8000, R37 ;  /* 0x0000800019057824 */ /* 0x000fe200078e0225 */
[----:B------:R-:W-:Y:S02]  /*d310*/  IADD3 R8, P0, R2, UR6, RZ ;  /* 0x0000000602087c10 */ /* 0x000fe4000ff1e0ff */
[----:B------:R-:W-:Y:S02]  /*d320*/  SHF.R.U32.HI R7, RZ, 0x3, R7 ;  /* 0x00000003ff077819 */ /* 0x000fe40000011607 */
[----:B------:R-:W-:Y:S02]  /*d330*/  IADD3.X R9, R3, UR7, R9, P0, !PT ;  /* 0x0000000703097c10 */ /* 0x000fe400087fe409 */
[----:B------:R-:W-:-:S04]  /*d340*/  IADD3 R7, -R7, UR42, -R10 ;  /* 0x0000002a07077c10 */ /* 0x000fc8000fffe90a */
[----:B------:R-:W-:-:S13]  /*d350*/  ISETP.GE.AND P0, PT, R7, 0x1, PT ;  /* 0x000000010700780c */ /* 0x000fda0003f06270 */
[----:B------:R-:W-:Y:S01]  /*d360*/  @P0 LOP3.LUT R26, R26, 0x80, RZ, 0xfc, !PT ;  /* 0x000000801a1a0812 */ /* 0x000fe200078efcff */
[----:B------:R-:W-:Y:S06]  /*d370*/  BRA.DIV UR4, `(.L_x_293) ;  /* 0x0000005204147947 */ /* 0x000fec000b800000 */
[----:B------:R-:W0:Y:S01]  /*d380*/  LDC R11, c[0x0][0x2f4] ;  /* 0x0000bd00ff0b7b82 */ /* 0x000e220000000800 */
[----:B------:R-:W1:Y:S01]  /*d390*/  SHFL.IDX PT, R2, R8, RZ, 0x181f ;  /* 0x00181fff08027589 */ /* 0x000e6200000e0000 */
[----:B------:R-:W-:Y:S01]  /*d3a0*/  LOP3.LUT R10, R28, 0x80, RZ, 0xfc, !PT ;  /* 0x000000801c0a7812 */ /* 0x000fe200078efcff */
[----:B------:R-:W-:Y:S01]  /*d3b0*/  IMAD.IADD R5, R23, 0x1, R5 ;  /* 0x0000000117057824 */ /* 0x000fe200078e0205 */
[C---:B------:R-:W-:Y:S01]  /*d3c0*/  ISETP.GE.AND P3, PT, R7.reuse, 0x11, PT ;  /* 0x000000110700780c */ /* 0x040fe20003f66270 */
[----:B------:R-:W2:Y:S01]  /*d3d0*/  SHFL.IDX PT, R3, R9, RZ, 0x181f ;  /* 0x00181fff09037589 */ /* 0x000ea200000e0000 */
[----:B------:R-:W-:Y:S02]  /*d3e0*/  LOP3.LUT R26, R26, 0xffffffdf, RZ, 0xc0, !PT ;  /* 0xffffffdf1a1a7812 */ /* 0x000fe400078ec0ff */
[C---:B------:R-:W-:Y:S02]  /*d3f0*/  ISETP.GE.AND P6, PT, R7.reuse, 0x71, PT ;  /* 0x000000710700780c */ /* 0x040fe40003fc6270 */
[----:B------:R-:W-:-:S02]  /*d400*/  ISETP.GE.AND P5, PT, R7, 0x31, PT ;  /* 0x000000310700780c */ /* 0x000fc40003fa6270 */
[----:B------:R-:W-:-:S05]  /*d410*/  ISETP.GE.AND P4, PT, R7, 0x41, PT ;  /* 0x000000410700780c */ /* 0x000fca0003f86270 */
[----:B------:R-:W-:Y:S02]  /*d420*/  @P3 LOP3.LUT R26, R26, 0x20, RZ, 0xfc, !PT ;  /* 0x000000201a1a3812 */ /* 0x000fe400078efcff */
[C---:B------:R-:W-:Y:S02]  /*d430*/  ISETP.GE.AND P3, PT, R7.reuse, 0x51, PT ;  /* 0x000000510700780c */ /* 0x040fe40003f66270 */
[----:B------:R-:W-:Y:S02]  /*d440*/  LOP3.LUT R26, R26, 0xffffffef, RZ, 0xc0, !PT ;  /* 0xffffffef1a1a7812 */ /* 0x000fe400078ec0ff */
[C---:B0-----:R-:W-:Y:S02]  /*d450*/  ISETP.GE.AND P1, PT, R28.reuse, R11, PT ;  /* 0x0000000b1c00720c */ /* 0x041fe40003f26270 */
[----:B-1----:R-:W-:Y:S02]  /*d460*/  IADD3 R2, P0, R28, R2, RZ ;  /* 0x000000021c027210 */ /* 0x002fe40007f1e0ff */
[----:B------:R-:W-:-:S03]  /*d470*/  ISETP.LT.OR P2, PT, R7, 0x1, P1 ;  /* 0x000000010700780c */ /* 0x000fc60000f41670 */
[----:B--2---:R-:W-:Y:S01]  /*d480*/  IMAD.X R3, RZ, RZ, R3, P0 ;  /* 0x000000ffff037224 */ /* 0x004fe200000e0603 */
[----:B------:R-:W-:-:S09]  /*d490*/  ISETP.GE.AND P0, PT, R10, R11, PT ;  /* 0x0000000b0a00720c */ /* 0x000fd20003f06270 */
[----:B------:R-:W-:Y:S01]  /*d4a0*/  @!PT LDS RZ, [RZ] ;  /* 0x00000000fffff984 */ /* 0x000fe20000000800 */
[----:B------:R-:W-:Y:S01]  /*d4b0*/  LDGSTS.E.BYPASS.LTC128B.128 [R5+0x10400], desc[UR50][R2.64], !P2 ;  /* 0x1040000002057fae */ /* 0x000fe2000d101d72 */
[----:B------:R-:W-:-:S13]  /*d4c0*/  ISETP.LT.OR P2, PT, R7, 0x1, P0 ;  /* 0x000000010700780c */ /* 0x000fda0000741670 */
[----:B------:R0:W-:Y:S04]  /*d4d0*/  LDGSTS.E.BYPASS.LTC128B.128 [R5+0x14400], desc[UR50][R2.64+0x80], !P2 ;  /* 0x1440008002057fae */ /* 0x0001e8000d101d72 */
[----:B0-----:R-:W0:Y:S04]  /*d4e0*/  SHFL.IDX PT, R2, R8, 0x1, 0x181f ;  /* 0x00381f0008027f89 */ /* 0x001e2800000e0000 */
[----:B------:R-:W1:Y:S01]  /*d4f0*/  SHFL.IDX PT, R3, R9, 0x1, 0x181f ;  /* 0x00381f0009037f89 */ /* 0x000e6200000e0000 */
[----:B0-----:R-:W-:-:S05]  /*d500*/  IADD3 R2, P2, R28, R2, RZ ;  /* 0x000000021c027210 */ /* 0x001fca0007f5e0ff */
[----:B-1----:R-:W-:Y:S01]  /*d510*/  IMAD.X R3, RZ, RZ, R3, P2 ;  /* 0x000000ffff037224 */ /* 0x002fe200010e0603 */
[----:B------:R-:W-:-:S13]  /*d520*/  ISETP.LT.OR P2, PT, R7, 0x11, P1 ;  /* 0x000000110700780c */ /* 0x000fda0000f41670 */
        /* <DEDUP_REMOVED lines=36> */
[----:B------:R-:W1:Y:S04]  /*d770*/  SHFL.IDX PT, R3, R9, 0x6, 0x181f ;  /* 0x00d81f0009037f89 */ /* 0x000e6800000e0000 */
[----:B------:R-:W2:Y:S01]  /*d780*/  SHFL.IDX PT, R9, R9, 0x7, 0x181f ;  /* 0x00f81f0009097f89 */ /* 0x000ea200000e0000 */
[----:B0-----:R-:W-:-:S05]  /*d790*/  IADD3 R2, P2, R28, R2, RZ ;  /* 0x000000021c027210 */ /* 0x001fca0007f5e0ff */
[----:B-1----:R-:W-:Y:S01]  /*d7a0*/  IMAD.X R3, RZ, RZ, R3, P2 ;  /* 0x000000ffff037224 */ /* 0x002fe200010e0603 */
[----:B------:R-:W-:-:S13]  /*d7b0*/  ISETP.LT.OR P2, PT, R7, 0x61, P1 ;  /* 0x000000610700780c */ /* 0x000fda0000f41670 */
[----:B------:R-:W-:Y:S01]  /*d7c0*/  LDGSTS.E.BYPASS.LTC128B.128 [R5+0x13400], desc[UR50][R2.64], !P2 ;  /* 0x1340000002057fae */ /* 0x000fe2000d101d72 */
[----:B------:R-:W-:-:S13]  /*d7d0*/  ISETP.LT.OR P2, PT, R7, 0x61, P0 ;  /* 0x000000610700780c */ /* 0x000fda0000741670 */
[----:B------:R0:W-:Y:S01]  /*d7e0*/  LDGSTS.E.BYPASS.LTC128B.128 [R5+0x17400], desc[UR50][R2.64+0x80], !P2 ;  /* 0x1740008002057fae */ /* 0x0001e2000d101d72 */
[----:B------:R-:W-:-:S03]  /*d7f0*/  ISETP.GE.AND P2, PT, R7, 0x21, PT ;  /* 0x000000210700780c */ /* 0x000fc60003f46270 */
[----:B0-----:R0:W1:Y:S10]  /*d800*/  SHFL.IDX PT, R2, R8, 0x7, 0x181f ;  /* 0x00f81f0008027f89 */ /* 0x00107400000e0000 */
[----:B------:R-:W-:-:S02]  /*d810*/  @P2 LOP3.LUT R26, R26, 0x10, RZ, 0xfc, !PT ;  /* 0x000000101a1a2812 */ /* 0x000fc400078efcff */
[----:B------:R-:W-:Y:S02]  /*d820*/  ISETP.GE.AND P2, PT, R7, 0x61, PT ;  /* 0x000000610700780c */ /* 0x000fe40003f46270 */
[----:B------:R-:W-:-:S04]  /*d830*/  LOP3.LUT R26, R26, 0xffffffbf, RZ, 0xc0, !PT ;  /* 0xffffffbf1a1a7812 */ /* 0x000fc800078ec0ff */
[----:B0-2---:R-:W-:-:S07]  /*d840*/  @P6 LOP3.LUT R26, R26, 0x40, RZ, 0xfc, !PT ;  /* 0x000000401a1a6812 */ /* 0x005fce00078efcff */
.L_x_388:
[C---:B------:R-:W-:Y:S02]  /*d850*/  ISETP.LT.OR P1, PT, R7.reuse, 0x71, P1 ;  /* 0x000000710700780c */ /* 0x040fe40000f21670 */
[----:B------:R-:W-:Y:S02]  /*d860*/  ISETP.LT.OR P0, PT, R7, 0x71, P0 ;  /* 0x000000710700780c */ /* 0x000fe40000701670 */
[----:B-1----:R-:W-:-:S05]  /*d870*/  IADD3 R2, P6, R28, R2, RZ ;  /* 0x000000021c027210 */ /* 0x002fca0007fde0ff */
[----:B------:R-:W-:-:S05]  /*d880*/  IMAD.X R3, RZ, RZ, R9, P6 ;  /* 0x000000ffff037224 */ /* 0x000fca00030e0609 */
[----:B------:R-:W-:Y:S01]  /*d890*/  @!PT LDS RZ, [RZ] ;  /* 0x00000000fffff984 */ /* 0x000fe20000000800 */
[----:B------:R-:W-:Y:S01]  /*d8a0*/  @!PT LDS RZ, [RZ] ;  /* 0x00000000fffff984 */ /* 0x000fe20000000800 */
[----:B------:R-:W-:Y:S01]  /*d8b0*/  @!PT LDS RZ, [RZ] ;  /* 0x00000000fffff984 */ /* 0x000fe20000000800 */
[----:B------:R0:W-:Y:S04]  /*d8c0*/  LDGSTS.E.BYPASS.LTC128B.128 [R5+0x13c00], desc[UR50][R2.64], !P1 ;  /* 0x13c0000002057fae */ /* 0x0001e8000c901d72 */
[----:B------:R0:W-:Y:S01]  /*d8d0*/  LDGSTS.E.BYPASS.LTC128B.128 [R5+0x17c00], desc[UR50][R2.64+0x80], !P0 ;  /* 0x17c0008002057fae */ /* 0x0001e2000c101d72 */
[----:B------:R-:W-:Y:S01]  /*d8e0*/  PLOP3.LUT P0, PT, PT, PT, PT, 0x80, 0x0 ;  /* 0x000000000000781c */ /* 0x000fe20003f0f070 */
[----:B------:R-:W-:-:S12]  /*d8f0*/  NOP ;  /* 0x0000000000007918 */ /* 0x000fd80000000000 */
.L_x_294:
        /* <DEDUP_REMOVED lines=11> */
.L_x_295:
[----:B------:R0:W-:Y:S01]  /*d9b0*/  SYNCS.ARRIVE.TRANS64.A1T0 RZ, [R6+URZ+0x38870], RZ ;  /* 0x038870ff06ff79a7 */ /* 0x0001e2000810003f */
[----:B------:R-:W-:Y:S05]  /*d9c0*/  @!P6 BRA `(.L_x_296) ;  /* 0x000000000004e947 */ /* 0x000fea0003800000 */
[----:B------:R-:W-:Y:S01]  /*d9d0*/  BPT.TRAP 0x1 ;  /* 0x000000040000795c */ /* 0x000fe20000300000 */
.L_x_296:
[----:B------:R-:W2:Y:S01]  /*d9e0*/  LDL R2, [R1+0x8] ;  /* 0x0000080001027983 */ /* 0x000ea20000100800 */
[----:B------:R-:W-:Y:S01]  /*d9f0*/  BSSY B0, `(.L_x_297) ;  /* 0x0000003000007945 */ /* 0x000fe20003800000 */
[----:B--2---:R-:W1:Y:S03]  /*da00*/  SYNCS.PHASECHK.TRANS64.TRYWAIT P0, [R6+URZ+0x38840], R2 ;  /* 0x03884002060075a7 */ /* 0x004e66000800017f */
[----:B-1----:R-:W-:Y:S05]  /*da10*/  @!P0 BRA `(.L_x_298) ;  /* 0x0000005400408947 */ /* 0x002fea0003800000 */
.L_x_389:
[----:B------:R-:W-:Y:S05]  /*da20*/  BSYNC B0 ;  /* 0x0000000000007941 */ /* 0x000fea0003800000 */
.L_x_297:
[----:B------:R-:W-:Y:S01]  /*da30*/  ULDC.64 UR4, c[0x0][0x300] ;  /* 0x0000c00000047ab9 */ /* 0x000fe20000000a00 */
[----:B------:R-:W2:Y:S01]  /*da40*/  LDC R8, c[0x0][0x2f4] ;  /* 0x0000bd00ff087b82 */ /* 0x000ea20000000800 */
[----:B------:R-:W-:Y:S01]  /*da50*/  IMAD R7, R20, UR4, RZ ;  /* 0x0000000414077c24 */ /* 0x000fe2000f8e02ff */
[----:B------:R-:W-:Y:S01]  /*da60*/  ULDC.64 UR6, c[0x0][0x2e8] ;  /* 0x0000ba0000067ab9 */ /* 0x000fe20000000a00 */
[----:B-1----:R-:W-:Y:S01]  /*da70*/  IMAD.WIDE.U32 R2, R0, UR4, RZ ;  /* 0x0000000400027c25 */ /* 0x002fe2000f8e00ff */
[----:B------:R-:W-:-:S03]  /*da80*/  LOP3.LUT R9, R28, 0x80, RZ, 0xfc, !PT ;  /* 0x000000801c097812 */ /* 0x000fc600078efcff */
        /* <DEDUP_REMOVED lines=9> */
[C---:B------:R-:W-:Y:S01]  /*db20*/  IMAD.WIDE.U32 R2, R18.reuse, UR4, R2 ;  /* 0x0000000412027c25 */ /* 0x040fe2000f8e0002 */
[----:B------:R-:W-:Y:S01]  /*db30*/  UMOV UR4, 0xffffffff ;  /* 0xffffffff00047882 */ /* 0x000fe20000000000 */
[----:B--2---:R-:W-:Y:S02]  /*db40*/  ISETP.GE.AND P1, PT, R9, R8, PT ;  /* 0x000000080900720c */ /* 0x004fe40003f26270 */
[----:B------:R-:W-:Y:S01]  /*db50*/  IMAD R0, R18, UR5, R7 ;  /* 0x0000000512007c24 */ /* 0x000fe2000f8e0207 */
[----:B------:R-:W-:-:S04]  /*db60*/  IADD3 R4, P0, R2, UR6, RZ ;  /* 0x0000000602047c10 */ /* 0x000fc8000ff1e0ff */
[----:B------:R-:W-:Y:S01]  /*db70*/  IADD3.X R0, R3, UR7, R0, P0, !PT ;  /* 0x0000000703007c10 */ /* 0x000fe200087fe400 */
[----:B------:R-:W-:Y:S08]  /*db80*/  BRA.DIV UR4, `(.L_x_299) ;  /* 0x0000005204fc7947 */ /* 0x000ff0000b800000 */
[----:B------:R-:W1:Y:S01]  /*db90*/  SHFL.IDX PT, R3, R4, RZ, 0x181f ;  /* 0x00181fff04037589 */ /* 0x000e6200000e0000 */
[----:B------:R-:W-:Y:S02]  /*dba0*/  LOP3.LUT R26, R26, 0xfffff7ff, RZ, 0xc0, !PT ;  /* 0xfffff7ff1a1a7812 */ /* 0x000fe400078ec0ff */
[----:B------:R-:W-:Y:S01]  /*dbb0*/  ISETP.GE.AND P6, PT, R28, R8, PT ;  /* 0x000000081c00720c */ /* 0x000fe20003fc6270 */
[----:B------:R-:W2:Y:S01]  /*dbc0*/  SHFL.IDX PT, R2, R0, RZ, 0x181f ;  /* 0x00181fff00027589 */ /* 0x000ea200000e0000 */
[----:B------:R-:W-:-:S03]  /*dbd0*/  @P4 LOP3.LUT R26, R26, 0x800, RZ, 0xfc, !PT ;  /* 0x000008001a1a4812 */ /* 0x000fc600078efcff */
[----:B------:R-:W-:Y:S01]  /*dbe0*/  SHFL.IDX PT, R14, R4, 0x7, 0x181f ;  /* 0x00f81f00040e7f89 */ /* 0x000fe200000e0000 */
[C---:B------:R-:W-:Y:S02]  /*dbf0*/  LOP3.LUT P4, RZ, R26.reuse, 0x80, RZ, 0xc0, !PT ;  /* 0x000000801aff7812 */ /* 0x040fe4000788c0ff */
[----:B------:R-:W-:-:S04]  /*dc00*/  LOP3.LUT R26, R26, 0xfffffbff, RZ, 0xc0, !PT ;  /* 0xfffffbff1a1a7812 */ /* 0x000fc800078ec0ff */
[----:B------:R-:W-:-:S04]  /*dc10*/  @P3 LOP3.LUT R26, R26, 0x400, RZ, 0xfc, !PT ;  /* 0x000004001a1a3812 */ /* 0x000fc800078efcff */
[C---:B------:R-:W-:Y:S02]  /*dc20*/  LOP3.LUT P3, RZ, R26.reuse, 0x20, RZ, 0xc0, !PT ;  /* 0x000000201aff7812 */ /* 0x040fe4000786c0ff */
[----:B------:R-:W-:Y:S02]  /*dc30*/  LOP3.LUT R26, R26, 0xfffffdff, RZ, 0xc0, !PT ;  /* 0xfffffdff1a1a7812 */ /* 0x000fe400078ec0ff */
[----:B-1----:R-:W-:Y:S02]  /*dc40*/  @P4 IADD3 R3, P0, R28, R3, RZ ;  /* 0x000000031c034210 */ /* 0x002fe40007f1e0ff */
[----:B------:R-:W-:-:S03]  /*dc50*/  @P2 LOP3.LUT R26, R26, 0x200, RZ, 0xfc, !PT ;  /* 0x000002001a1a2812 */ /* 0x000fc600078efcff */
[----:B--2---:R-:W-:Y:S01]  /*dc60*/  @P4 IMAD.X R2, RZ, RZ, R2, P0 ;  /* 0x000000ffff024224 */ /* 0x004fe200000e0602 */
[----:B------:R-:W-:-:S04]  /*dc70*/  LOP3.LUT P2, RZ, R26, 0x10, RZ, 0xc0, !PT ;  /* 0x000000101aff7812 */ /* 0x000fc8000784c0ff */
[----:B------:R-:W-:-:S04]  /*dc80*/  @P4 LOP3.LUT R3, R3, R2, RZ, 0x3c, !PT ;  /* 0x0000000203034212 */ /* 0x000fc800078e3cff */
[----:B------:R-:W-:-:S04]  /*dc90*/  @P4 LOP3.LUT R2, R3, R2, RZ, 0x3c, !PT ;  /* 0x0000000203024212 */ /* 0x000fc800078e3cff */
[----:B------:R-:W-:-:S05]  /*dca0*/  @P4 LOP3.LUT R3, R3, R2, RZ, 0x3c, !PT ;  /* 0x0000000203034212 */ /* 0x000fca00078e3cff */
[----:B------:R-:W-:Y:S04]  /*dcb0*/  @P4 LDGSTS.E.BYPASS.LTC128B.128 [R5+0x28400], desc[UR50][R2.64], !P6 ;  /* 0x2840000002054fae */ /* 0x000fe8000f101d72 */
[----:B------:R1:W-:Y:S01]  /*dcc0*/  @P4 LDGSTS.E.BYPASS.LTC128B.128 [R5+0x2c400], desc[UR50][R2.64+0x80], !P1 ;  /* 0x2c40008002054fae */ /* 0x0003e2000c901d72 */
[----:B------:R-:W-:-:S03]  /*dcd0*/  LOP3.LUT P4, RZ, R26, 0x800, RZ, 0xc0, !PT ;  /* 0x000008001aff7812 */ /* 0x000fc6000788c0ff */
[----:B-1----:R-:W1:Y:S04]  /*dce0*/  SHFL.IDX PT, R3, R4, 0x1, 0x181f ;  /* 0x00381f0004037f89 */ /* 0x002e6800000e0000 */
[----:B------:R-:W2:Y:S01]  /*dcf0*/  SHFL.IDX PT, R2, R0, 0x1, 0x181f ;  /* 0x00381f0000027f89 */ /* 0x000ea200000e0000 */
[----:B-1----:R-:W-:-:S05]  /*dd00*/  @P3 IADD3 R3, P0, R28, R3, RZ ;  /* 0x000000031c033210 */ /* 0x002fca0007f1e0ff */
[----:B--2---:R-:W-:-:S05]  /*dd10*/  @P3 IMAD.X R2, RZ, RZ, R2, P0 ;  /* 0x000000ffff023224 */ /* 0x004fca00000e0602 */
        /* <DEDUP_REMOVED lines=24> */
[----:B------:R1:W-:Y:S04]  /*dea0*/  @P5 LDGSTS.E.BYPASS.LTC128B.128 [R5+0x2dc00], desc[UR50][R2.64+0x80], !P1 ;  /* 0x2dc0008002055fae */ /* 0x0003e8000c901d72 */
        /* <DEDUP_REMOVED lines=19> */
[----:B------:R-:W2:Y:S04]  /*dfe0*/  SHFL.IDX PT, R2, R0, 0x6, 0x181f ;  /* 0x00d81f0000027f89 */ /* 0x000ea800000e0000 */
[----:B------:R-:W3:Y:S01]  /*dff0*/  SHFL.IDX PT, R0, R0, 0x7, 0x181f ;  /* 0x00f81f0000007f89 */ /* 0x000ee200000e0000 */
[----:B-1----:R-:W-:-:S05]  /*e000*/  @P2 IADD3 R3, P0, R28, R3, RZ ;  /* 0x000000031c032210 */ /* 0x002fca0007f1e0ff */
[----:B--2---:R-:W-:-:S05]  /*e010*/  @P2 IMAD.X R2, RZ, RZ, R2, P0 ;  /* 0x000000ffff022224 */ /* 0x004fca00000e0602 */
[----:B------:R-:W-:-:S04]  /*e020*/  @P2 LOP3.LUT R3, R3, R2, RZ, 0x3c, !PT ;  /* 0x0000000203032212 */ /* 0x000fc800078e3cff */
[----:B------:R-:W-:-:S04]  /*e030*/  @P2 LOP3.LUT R2, R3, R2, RZ, 0x3c, !PT ;  /* 0x0000000203022212 */ /* 0x000fc800078e3cff */
[----:B------:R-:W-:-:S05]  /*e040*/  @P2 LOP3.LUT R3, R3, R2, RZ, 0x3c, !PT ;  /* 0x0000000203032212 */ /* 0x000fca00078e3cff */
[----:B------:R1:W-:Y:S04]  /*e050*/  @P2 LDGSTS.E.BYPASS.LTC128B.128 [R5+0x2b400], desc[UR50][R2.64], !P6 ;  /* 0x2b40000002052fae */ /* 0x0003e8000f101d72 */
[----:B---3--:R1:W-:Y:S02]  /*e060*/  @P2 LDGSTS.E.BYPASS.LTC128B.128 [R5+0x2f400], desc[UR50][R2.64+0x80], !P1 ;  /* 0x2f40008002052fae */ /* 0x0083e4000c901d72 */
.L_x_407:
[----:B------:R-:W-:Y:S02]  /*e070*/  LOP3.LUT P2, RZ, R26, 0x40, RZ, 0xc0, !PT ;  /* 0x000000401aff7812 */ /* 0x000fe4000784c0ff */
[----:B------:R-:W-:-:S11]  /*e080*/  ISETP.GE.AND P3, PT, R28, R8, PT ;  /* 0x000000081c00720c */ /* 0x000fd60003f66270 */
[----:B-1----:R-:W-:-:S05]  /*e090*/  @P2 IADD3 R2, P0, R28, R14, RZ ;  /* 0x0000000e1c022210 */ /* 0x002fca0007f1e0ff */
        /* <DEDUP_REMOVED lines=8> */
.L_x_300:
        /* <DEDUP_REMOVED lines=11> */
.L_x_301:
[----:B------:R2:W-:Y:S02]  /*e1d0*/  SYNCS.ARRIVE.TRANS64.A1T0 RZ, [R6+URZ+0x38830], RZ ;  /* 0x038830ff06ff79a7 */ /* 0x0005e4000810003f */
[----:B------:R-:W-:Y:S05]  /*e1e0*/  WARPSYNC.ALL ;  /* 0x0000000000007948 */ /* 0x000fea0003800000 */
[----:B------:R-:W-:Y:S01]  /*e1f0*/  R2UR UR5, R19 ;  /* 0x00000000130572ca */ /* 0x000fe200000e0000 */
[----:B------:R-:W-:Y:S01]  /*e200*/  VIADD R0, R23, 0x20400 ;  /* 0x0002040017007836 */ /* 0x000fe20000000000 */
[----:B------:R-:W-:Y:S01]  /*e210*/  R2UR UR38, R19 ;  /* 0x00000000132672ca */ /* 0x000fe200000e0000 */
[----:B------:R-:W-:Y:S01]  /*e220*/  ULDC.64 UR6, c[0x0][0x298] ;  /* 0x0000a60000067ab9 */ /* 0x000fe20000000a00 */
[----:B------:R-:W-:Y:S01]  /*e230*/  UISETP.NE.AND UP0, UPT, UR47, URZ, UPT ;  /* 0x0000003f2f00728c */ /* 0x000fe2000bf05270 */
[----:B------:R-:W-:Y:S01]  /*e240*/  BSSY B6, `(.L_x_302) ;  /* 0x000001b000067945 */ /* 0x000fe20003800000 */
[----:B------:R-:W-:Y:S01]  /*e250*/  BAR.SYNC.DEFER_BLOCKING 0x8, 0x180 ;  /* 0x0206000000007b1d */ /* 0x000fe20000010000 */
[----:B------:R-:W-:Y:S01]  /*e260*/  LOP3.LUT P0, RZ, R0, 0x3ff, RZ, 0xc0, !PT ;  /* 0x000003ff00ff7812 */ /* 0x000fe2000780c0ff */
[----:B------:R-:W-:-:S02]  /*e270*/  USEL UR44, UR44, URZ, !UP0 ;  /* 0x0000003f2c2c7287 */ /* 0x000fc4000c000000 */
[----:B------:R-:W-:-:S03]  /*e280*/  USEL UR45, UR45, URZ, !UP0 ;  /* 0x0000003f2d2d7287 */ /* 0x000fc6000c000000 */
[----:B------:R-:W-:Y:S02]  /*e290*/  USHF.R.S32.HI UR4, URZ, 0x1f, UR5 ;  /* 0x0000001f3f047899 */ /* 0x000fe40008011405 */
[----:B------:R-:W-:Y:S02]  /*e2a0*/  UIMAD.WIDE.U32 UR38, UR38, UR6, URZ ;  /* 0x00000006262672a5 */ /* 0x000fe4000f8e003f */
[----:B------:R-:W-:-:S04]  /*e2b0*/  UIMAD UR4, UR4, UR6, URZ ;  /* 0x00000006040472a4 */ /* 0x000fc8000f8e023f */
[----:B------:R-:W-:-:S04]  /*e2c0*/  UIMAD UR4, UR5, UR7, UR4 ;  /* 0x00000007050472a4 */ /* 0x000fc8000f8e0204 */
[----:B------:R-:W-:Y:S01]  /*e2d0*/  UIADD3 UR47, UR39, UR4, URZ ;  /* 0x00000004272f7290 */ /* 0x000fe2000fffe03f */
[----:B------:R-:W-:Y:S11]  /*e2e0*/  @!P0 BRA `(.L_x_303) ;  /* 0x0000000000408947 */ /* 0x000ff60003800000 */
[----:B-1----:R-:W-:Y:S01]  /*e2f0*/  MOV R2, 0x0 ;  /* 0x0000000000027802 */ /* 0x002fe20000000f00 */
[----:B------:R-:W-:Y:S01]  /*e300*/  ULDC.64 UR6, c[0x4][0x1b0] ;  /* 0x01006c0000067ab9 */ /* 0x000fe20000000a00 */
[----:B------:R-:W-:Y:S01]  /*e310*/  ULDC.64 UR8, c[0x4][0x1b8] ;  /* 0x01006e0000087ab9 */ /* 0x000fe20000000a00 */
[----:B------:R-:W-:Y:S01]  /*e320*/  ULDC.64 UR4, c[0x4][0x120] ;  /* 0x0100480000047ab9 */ /* 0x000fe20000000a00 */
[----:B------:R-:W-:Y:S02]  /*e330*/  IMAD.U32 R4, RZ, RZ, UR6 ;  /* 0x00000006ff047e24 */ /* 0x000fe4000f8e00ff */
[----:B------:R-:W1:Y:S01]  /*e340*/  LDC.64 R2, c[0x4][R2] ;  /* 0x0100000002027b82 */ /* 0x000e620000000a00 */
[----:B------:R-:W-:Y:S02]  /*e350*/  IMAD.U32 R5, RZ, RZ, UR7 ;  /* 0x00000007ff057e24 */ /* 0x000fe4000f8e00ff */
[----:B0-2---:R-:W-:Y:S02]  /*e360*/  IMAD.U32 R6, RZ, RZ, UR8 ;  /* 0x00000008ff067e24 */ /* 0x005fe4000f8e00ff */
[----:B------:R-:W-:-:S02]  /*e370*/  IMAD.U32 R7, RZ, RZ, UR9 ;  /* 0x00000009ff077e24 */ /* 0x000fc4000f8e00ff */
[----:B------:R-:W-:Y:S02]  /*e380*/  IMAD.U32 R10, RZ, RZ, UR4 ;  /* 0x00000004ff0a7e24 */ /* 0x000fe4000f8e00ff */
[----:B------:R-:W-:Y:S02]  /*e390*/  IMAD.U32 R11, RZ, RZ, UR5 ;  /* 0x00000005ff0b7e24 */ /* 0x000fe4000f8e00ff */
[----:B------:R-:W-:Y:S02]  /*e3a0*/  IMAD.MOV.U32 R8, RZ, RZ, 0x70 ;  /* 0x00000070ff087424 */ /* 0x000fe400078e00ff */
[----:B------:R-:W-:Y:S02]  /*e3b0*/  IMAD.MOV.U32 R12, RZ, RZ, 0x1 ;  /* 0x00000001ff0c7424 */ /* 0x000fe400078e00ff */
[----:B------:R-:W-:-:S07]  /*e3c0*/  IMAD.MOV.U32 R13, RZ, RZ, RZ ;  /* 0x000000ffff0d7224 */ /* 0x000fce00078e00ff */
[----:B------:R-:W-:-:S07]  /*e3d0*/  LEPC R20, `(.L_x_303) ;  /* 0x000000001014794e */ /* 0x000fce0000000000 */
[----:B-1----:R-:W-:Y:S05]  /*e3e0*/  CALL.ABS.NOINC R2 ;  /* 0x0000000002007343 */ /* 0x002fea0003c00000 */
.L_x_303:
[----:B------:R-:W-:Y:S05]  /*e3f0*/  BSYNC B6 ;  /* 0x0000000000067941 */ /* 0x000fea0003800000 */
.L_x_302:
[----:B------:R3:W5:Y:S01]  /*e400*/  LDL R9, [R1+0x4] ;  /* 0x0000040001097983 */ /* 0x0007620000100800 */
[----:B-1----:R-:W1:Y:S01]  /*e410*/  LDC R5, c[0x0][0x448] ;  /* 0x00011200ff057b82 */ /* 0x002e620000000800 */
[----:B------:R-:W-:Y:S01]  /*e420*/  R2UR UR6, R31 ;  /* 0x000000001f0672ca */ /* 0x000fe200000e0000 */
[----:B------:R-:W-:Y:S01]  /*e430*/  IMAD.SHL.U32 R4, R17, 0x80, RZ ;  /* 0x0000008011047824 */ /* 0x000fe200078e00ff */
[----:B------:R-:W4:Y:S01]  /*e440*/  S2R R2, SR_TID.X ;  /* 0x0000000000027919 */ /* 0x000f220000002100 */
[C---:B------:R-:W-:Y:S01]  /*e450*/  R2UR UR7, R18.reuse ;  /* 0x00000000120772ca */ /* 0x040fe200000e0000 */
[----:B------:R-:W-:Y:S01]  /*e460*/  ULDC.64 UR8, c[0x0][0x2d8] ;  /* 0x0000b60000087ab9 */ /* 0x000fe20000000a00 */
[----:B-1----:R-:W-:Y:S02]  /*e470*/  ISETP.NE.AND P0, PT, R5, 0x1, PT ;  /* 0x000000010500780c */ /* 0x002fe40003f05270 */
[----:B------:R-:W-:Y:S02]  /*e480*/  R2UR UR10, R18 ;  /* 0x00000000120a72ca */ /* 0x000fe400000e0000 */
[C---:B----4-:R-:W-:Y:S01]  /*e490*/  LOP3.LUT R19, R2.reuse, 0x7f, RZ, 0xc0, !PT ;  /* 0x0000007f02137812 */ /* 0x050fe200078ec0ff */
[----:B------:R-:W-:-:S08]  /*e4a0*/  IMAD.SHL.U32 R2, R2, 0x10, RZ ;  /* 0x0000001002027824 */ /* 0x000fd000078e00ff */
[----:B------:R-:W0:Y:S01]  /*e4b0*/  @P0 LDC R7, c[0x0][0x44c] ;  /* 0x00011300ff070b82 */ /* 0x000e220000000800 */
[----:B------:R-:W-:-:S04]  /*e4c0*/  SHF.R.U32.HI R19, RZ, 0x3, R19 ;  /* 0x00000003ff137819 */ /* 0x000fc80000011613 */
[----:B------:R-:W-:-:S03]  /*e4d0*/  LOP3.LUT R2, R19, 0x70, R2, 0xf8, !PT ;  /* 0x0000007013027812 */ /* 0x000fc600078ef802 */
[----:B------:R-:W1:Y:S01]  /*e4e0*/  @P0 LDC R3, c[0x0][0x450] ;  /* 0x00011400ff030b82 */ /* 0x000e620000000800 */
[----:B------:R-:W-:Y:S01]  /*e4f0*/  UIMAD UR6, UR6, UR8, URZ ;  /* 0x00000008060672a4 */ /* 0x000fe2000f8e023f */
[----:B------:R-:W-:Y:S01]  /*e500*/  LOP3.LUT R0, R2, R4, RZ, 0xfc, !PT ;  /* 0x0000000402007212 */ /* 0x000fe200078efcff */
[----:B------:R-:W-:Y:S01]  /*e510*/  UMOV UR4, UR38 ;  /* 0x0000002600047c82 */ /* 0x000fe20008000000 */
[----:B------:R-:W-:Y:S01]  /*e520*/  UMOV UR5, UR47 ;  /* 0x0000002f00057c82 */ /* 0x000fe20008000000 */
[----:B------:R-:W-:Y:S02]  /*e530*/  UIMAD UR6, UR10, UR9, UR6 ;  /* 0x000000090a0672a4 */ /* 0x000fe4000f8e0206 */
[----:B------:R-:W-:Y:S01]  /*e540*/  UIMAD.WIDE.U32 UR4, UR7, UR8, UR4 ;  /* 0x00000008070472a5 */ /* 0x000fe2000f8e0004 */
[----:B------:R-:W-:Y:S02]  /*e550*/  IMAD.MOV.U32 R2, RZ, RZ, R0 ;  /* 0x000000ffff027224 */ /* 0x000fe400078e0000 */
[----:B------:R-:W-:Y:S01]  /*e560*/  ULDC.64 UR8, c[0x0][0x2e0] ;  /* 0x0000b80000087ab9 */ /* 0x000fe20000000a00 */
[----:B------:R-:W-:Y:S01]  /*e570*/  UIADD3 UR5, UR5, UR6, URZ ;  /* 0x0000000605057290 */ /* 0x000fe2000fffe03f */
[----:B0-2---:R-:W-:Y:S01]  /*e580*/  @P0 IMAD.HI.U32 R6, R0, R7, RZ ;  /* 0x0000000700060227 */ /* 0x005fe200078e00ff */
[----:B------:R-:W-:Y:S01]  /*e590*/  UIMAD UR6, UR45, UR8, URZ ;  /* 0x000000082d0672a4 */ /* 0x000fe2000f8e023f */
[----:B------:R-:W0:Y:S01]  /*e5a0*/  S2R R8, SR_TID.X ;  /* 0x0000000000087919 */ /* 0x000e220000002100 */
[----:B------:R-:W-:-:S02]  /*e5b0*/  UIMAD.WIDE.U32 UR4, UR44, UR8, UR4 ;  /* 0x000000082c0472a5 */ /* 0x000fc4000f8e0004 */
[----:B-1----:R-:W-:Y:S01]  /*e5c0*/  @P0 SHF.R.U32.HI R2, RZ, R3, R6 ;  /* 0x00000003ff020219 */ /* 0x002fe20000011606 */
[----:B------:R-:W-:-:S03]  /*e5d0*/  UIMAD UR6, UR44, UR9, UR6 ;  /* 0x000000092c0672a4 */ /* 0x000fc6000f8e0206 */
[--C-:B------:R-:W-:Y:S01]  /*e5e0*/  SHF.R.S32.HI R3, RZ, 0x1f, R2.reuse ;  /* 0x0000001fff037819 */ /* 0x100fe20000011402 */
[----:B------:R-:W-:Y:S01]  /*e5f0*/  IMAD.MOV R6, RZ, RZ, -R2 ;  /* 0x000000ffff067224 */ /* 0x000fe200078e0a02 */
[----:B------:R-:W-:Y:S01]  /*e600*/  ULDC.64 UR8, c[0x0][0x2d0] ;  /* 0x0000b40000087ab9 */ /* 0x000fe20000000a00 */
[----:B------:R-:W-:Y:S02]  /*e610*/  UIADD3 UR5, UR5, UR6, URZ ;  /* 0x0000000605057290 */ /* 0x000fe4000fffe03f */
[----:B------:R-:W-:Y:S02]  /*e620*/  IMAD R7, R3, UR8, RZ ;  /* 0x0000000803077c24 */ /* 0x000fe4000f8e02ff */
[----:B------:R-:W-:Y:S02]  /*e630*/  IMAD.U32 R3, RZ, RZ, UR8 ;  /* 0x00000008ff037e24 */ /* 0x000fe4000f8e00ff */
[----:B------:R-:W-:Y:S02]  /*e640*/  IMAD R0, R5, R6, R0 ;  /* 0x0000000605007224 */ /* 0x000fe400078e0200 */
[----:B------:R-:W-:-:S02]  /*e650*/  IMAD R7, R2, UR9, R7 ;  /* 0x0000000902077c24 */ /* 0x000fc4000f8e0207 */
[----:B------:R-:W-:Y:S01]  /*e660*/  IMAD.WIDE.U32 R2, R2, R3, UR4 ;  /* 0x0000000402027e25 */ /* 0x000fe2000f8e0003 */
[----:B------:R-:W-:Y:S01]  /*e670*/  SHF.R.S32.HI R6, RZ, 0x1f, R0 ;  /* 0x0000001fff067819 */ /* 0x000fe20000011400 */
[----:B------:R-:W-:Y:S02]  /*e680*/  ULDC.64 UR4, c[0x0][0x2c8] ;  /* 0x0000b20000047ab9 */ /* 0x000fe40000000a00 */
[----:B------:R-:W-:Y:S02]  /*e690*/  IMAD.IADD R3, R3, 0x1, R7 ;  /* 0x0000000103037824 */ /* 0x000fe400078e0207 */
[----:B------:R-:W-:Y:S02]  /*e6a0*/  IMAD R6, R6, UR4, RZ ;  /* 0x0000000406067c24 */ /* 0x000fe4000f8e02ff */
[----:B------:R-:W-:-:S04]  /*e6b0*/  IMAD.WIDE.U32 R2, R0, UR4, R2 ;  /* 0x0000000400027c25 */ /* 0x000fc8000f8e0002 */
[----:B------:R-:W-:Y:S01]  /*e6c0*/  IMAD R7, R0, UR5, R6 ;  /* 0x0000000500077c24 */ /* 0x000fe2000f8e0206 */
[----:B------:R-:W-:Y:S01]  /*e6d0*/  ULDC.64 UR4, c[0x0][0x280] ;  /* 0x0000a00000047ab9 */ /* 0x000fe20000000a00 */
[----:B------:R-:W-:Y:S02]  /*e6e0*/  LOP3.LUT R10, R28, 0x80, RZ, 0xfc, !PT ;  /* 0x000000801c0a7812 */ /* 0x000fe400078efcff */
[----:B------:R-:W-:Y:S01]  /*e6f0*/  IADD3 R0, P0, R2, UR4, RZ ;  /* 0x0000000402007c10 */ /* 0x000fe2000ff1e0ff */
[----:B------:R-:W-:Y:S02]  /*e700*/  ULDC UR4, c[0x0][0x2b8] ;  /* 0x0000ae0000047ab9 */ /* 0x000fe40000000800 */
[----:B------:R-:W-:Y:S02]  /*e710*/  ISETP.GE.AND P1, PT, R10, UR4, PT ;  /* 0x000000040a007c0c */ /* 0x000fe4000bf26270 */
[----:B------:R-:W-:Y:S02]  /*e720*/  IADD3.X R6, R3, UR5, R7, P0, !PT ;  /* 0x0000000503067c10 */ /* 0x000fe400087fe407 */
[----:B------:R-:W-:Y:S01]  /*e730*/  ISETP.GE.AND P0, PT, R28, UR4, PT ;  /* 0x000000041c007c0c */ /* 0x000fe2000bf06270 */
[----:B------:R-:W-:Y:S01]  /*e740*/  UMOV UR4, 0xffffffff ;  /* 0xffffffff00047882 */ /* 0x000fe20000000000 */
[----:B0-----:R-:W-:-:S04]  /*e750*/  LOP3.LUT R19, R8, 0x7f, RZ, 0xc0, !PT ;  /* 0x0000007f08137812 */ /* 0x001fc800078ec0ff */
[----:B------:R-:W-:Y:S01]  /*e760*/  SHF.R.U32.HI R10, RZ, 0x3, R19 ;  /* 0x00000003ff0a7819 */ /* 0x000fe20000011613 */
[----:B---3--:R-:W-:Y:S06]  /*e770*/  BRA.DIV UR4, `(.L_x_304) ;  /* 0x0000005204c07947 */ /* 0x008fec000b800000 */
[----:B------:R-:W0:Y:S01]  /*e780*/  SHFL.IDX PT, R3, R0, RZ, 0x181f ;  /* 0x00181fff00037589 */ /* 0x000e2200000e0000 */
[----:B------:R-:W-:Y:S02]  /*e790*/  IMAD R5, R5, UR41, RZ ;  /* 0x0000002905057c24 */ /* 0x000fe4000f8e02ff */
[----:B------:R-:W-:Y:S01]  /*e7a0*/  IMAD.IADD R4, R10, 0x1, R4 ;  /* 0x000000010a047824 */ /* 0x000fe200078e0204 */
[----:B------:R-:W1:Y:S03]  /*e7b0*/  SHFL.IDX PT, R2, R6, RZ, 0x181f ;  /* 0x00181fff06027589 */ /* 0x000e6600000e0000 */
[C---:B------:R-:W-:Y:S01]  /*e7c0*/  VIADD R8, R4.reuse, 0x10 ;  /* 0x0000001004087836 */ /* 0x040fe20000000000 */
[----:B------:R-:W-:Y:S01]  /*e7d0*/  ISETP.GE.AND P2, PT, R4, R5, PT ;  /* 0x000000050400720c */ /* 0x000fe20003f46270 */
[----:B------:R-:W2:-:S12]  /*e7e0*/  SHFL.IDX PT, R14, R0, 0x1, 0x181f ;  /* 0x00381f00000e7f89 */ /* 0x000e9800000e0000 */
[----:B0-----:R-:W-:-:S05]  /*e7f0*/  @!P2 IADD3 R7, P3, R28, R3, RZ ;  /* 0x000000031c07a210 */ /* 0x001fca0007f7e0ff */
[----:B-1----:R-:W-:Y:S02]  /*e800*/  @!P2 IMAD.X R3, RZ, RZ, R2, P3 ;  /* 0x000000ffff03a224 */ /* 0x002fe400018e0602 */
[----:B------:R-:W-:-:S05]  /*e810*/  @!P2 IMAD.MOV.U32 R2, RZ, RZ, R7 ;  /* 0x000000ffff02a224 */ /* 0x000fca00078e0007 */
[----:B-----5:R-:W-:Y:S04]  /*e820*/  @!P2 LDGSTS.E.BYPASS.LTC128B.128 [R9+0x20400], desc[UR50][R2.64], !P0 ;  /* 0x204000000209afae */ /* 0x020fe8000c101d72 */
[----:B------:R0:W-:Y:S01]  /*e830*/  @!P2 LDGSTS.E.BYPASS.LTC128B.128 [R9+0x24400], desc[UR50][R2.64+0x80], !P1 ;  /* 0x244000800209afae */ /* 0x0001e2000c901d72 */
[----:B------:R-:W-:Y:S01]  /*e840*/  ISETP.GE.AND P2, PT, R8, R5, PT ;  /* 0x000000050800720c */ /* 0x000fe20003f46270 */
[----:B------:R-:W-:Y:S02]  /*e850*/  VIADD R8, R4, 0x20 ;  /* 0x0000002004087836 */ /* 0x000fe40000000000 */
[----:B0-----:R-:W0:Y:S10]  /*e860*/  SHFL.IDX PT, R2, R6, 0x1, 0x181f ;  /* 0x00381f0006027f89 */ /* 0x001e3400000e0000 */
[----:B--2---:R-:W-:-:S05]  /*e870*/  @!P2 IADD3 R14, P3, R28, R14, RZ ;  /* 0x0000000e1c0ea210 */ /* 0x004fca0007f7e0ff */
[----:B0-----:R-:W-:Y:S02]  /*e880*/  @!P2 IMAD.X R7, RZ, RZ, R2, P3 ;  /* 0x000000ffff07a224 */ /* 0x001fe400018e0602 */
[----:B------:R-:W-:Y:S02]  /*e890*/  @!P2 IMAD.MOV.U32 R2, RZ, RZ, R14 ;  /* 0x000000ffff02a224 */ /* 0x000fe400078e000e */
[----:B------:R-:W-:Y:S01]  /*e8a0*/  @!P2 IMAD.MOV.U32 R3, RZ, RZ, R7 ;  /* 0x000000ffff03a224 */ /* 0x000fe200078e0007 */
[----:B------:R-:W0:Y:S04]  /*e8b0*/  SHFL.IDX PT, R14, R0, 0x2, 0x181f ;  /* 0x00581f00000e7f89 */ /* 0x000e2800000e0000 */
[----:B------:R-:W-:Y:S04]  /*e8c0*/  @!P2 LDGSTS.E.BYPASS.LTC128B.128 [R9+0x20c00], desc[UR50][R2.64], !P0 ;  /* 0x20c000000209afae */ /* 0x000fe8000c101d72 */
[----:B------:R1:W-:Y:S01]  /*e8d0*/  @!P2 LDGSTS.E.BYPASS.LTC128B.128 [R9+0x24c00], desc[UR50][R2.64+0x80], !P1 ;  /* 0x24c000800209afae */ /* 0x0003e2000c901d72 */
[----:B------:R-:W-:Y:S01]  /*e8e0*/  ISETP.GE.AND P2, PT, R8, R5, PT ;  /* 0x000000050800720c */ /* 0x000fe20003f46270 */
[----:B------:R-:W-:-:S02]  /*e8f0*/  VIADD R8, R4, 0x30 ;  /* 0x0000003004087836 */ /* 0x000fc40000000000 */
[----:B-1----:R-:W1:Y:S10]  /*e900*/  SHFL.IDX PT, R2, R6, 0x2, 0x181f ;  /* 0x00581f0006027f89 */ /* 0x002e7400000e0000 */
[----:B0-----:R-:W-:-:S05]  /*e910*/  @!P2 IADD3 R14, P3, R28, R14, RZ ;  /* 0x0000000e1c0ea210 */ /* 0x001fca0007f7e0ff */
[----:B-1----:R-:W-:Y:S02]  /*e920*/  @!P2 IMAD.X R7, RZ, RZ, R2, P3 ;  /* 0x000000ffff07a224 */ /* 0x002fe400018e0602 */
        /* <DEDUP_REMOVED lines=35> */
[----:B------:R-:W-:-:S03]  /*eb60*/  ISETP.GE.AND P2, PT, R8, R5, PT ;  /* 0x000000050800720c */ /* 0x000fc60003f46270 */
[----:B-1----:R-:W1:Y:S10]  /*eb70*/  SHFL.IDX PT, R2, R6, 0x6, 0x181f ;  /* 0x00d81f0006027f89 */ /* 0x002e7400000e0000 */
[----:B0-----:R-:W-:Y:S01]  /*eb80*/  @!P2 IADD3 R14, P3, R28, R14, RZ ;  /* 0x0000000e1c0ea210 */ /* 0x001fe20007f7e0ff */
[----:B------:R-:W0:Y:S04]  /*eb90*/  SHFL.IDX PT, R6, R6, 0x7, 0x181f ;  /* 0x00f81f0006067f89 */ /* 0x000e2800000e0000 */
[----:B-1----:R-:W-:-:S02]  /*eba0*/  @!P2 IMAD.X R7, RZ, RZ, R2, P3 ;  /* 0x000000ffff07a224 */ /* 0x002fc400018e0602 */
[----:B------:R-:W-:Y:S02]  /*ebb0*/  @!P2 IMAD.MOV.U32 R2, RZ, RZ, R14 ;  /* 0x000000ffff02a224 */ /* 0x000fe400078e000e */
[----:B------:R-:W-:Y:S01]  /*ebc0*/  @!P2 IMAD.MOV.U32 R3, RZ, RZ, R7 ;  /* 0x000000ffff03a224 */ /* 0x000fe200078e0007 */
[----:B------:R1:W2:Y:S04]  /*ebd0*/  SHFL.IDX PT, R14, R0, 0x7, 0x181f ;  /* 0x00f81f00000e7f89 */ /* 0x0002a800000e0000 */
[----:B------:R1:W-:Y:S04]  /*ebe0*/  @!P2 LDGSTS.E.BYPASS.LTC128B.128 [R9+0x23400], desc[UR50][R2.64], !P0 ;  /* 0x234000000209afae */ /* 0x0003e8000c101d72 */
[----:B0-----:R1:W-:Y:S02]  /*ebf0*/  @!P2 LDGSTS.E.BYPASS.LTC128B.128 [R9+0x27400], desc[UR50][R2.64+0x80], !P1 ;  /* 0x274000800209afae */ /* 0x0013e4000c901d72 */
.L_x_424:
[----:B------:R-:W-:Y:S01]  /*ec00*/  VIADD R4, R4, 0x70 ;  /* 0x0000007004047836 */ /* 0x000fe20000000000 */
[----:B------:R-:W-:Y:S04]  /*ec10*/  BSSY B0, `(.L_x_305) ;  /* 0x000000a000007945 */ /* 0x000fe80003800000 */
[----:B------:R-:W-:-:S13]  /*ec20*/  ISETP.GE.AND P2, PT, R4, R5, PT ;  /* 0x000000050400720c */ /* 0x000fda0003f46270 */
[----:B------:R-:W-:Y:S05]  /*ec30*/  @P2 BRA `(.L_x_306) ;  /* 0x00000000001c2947 */ /* 0x000fea0003800000 */
[----:B-12---:R-:W-:-:S05]  /*ec40*/  IADD3 R2, P2, R28, R14, RZ ;  /* 0x0000000e1c027210 */ /* 0x006fca0007f5e0ff */
[----:B------:R-:W-:-:S05]  /*ec50*/  IMAD.X R3, RZ, RZ, R6, P2 ;  /* 0x000000ffff037224 */ /* 0x000fca00010e0606 */
[----:B------:R-:W-:Y:S01]  /*ec60*/  @!PT LDS RZ, [RZ] ;  /* 0x00000000fffff984 */ /* 0x000fe20000000800 */
[----:B------:R-:W-:Y:S01]  /*ec70*/  @!PT LDS RZ, [RZ] ;  /* 0x00000000fffff984 */ /* 0x000fe20000000800 */
[----:B------:R-:W-:Y:S01]  /*ec80*/  @!PT LDS RZ, [RZ] ;  /* 0x00000000fffff984 */ /* 0x000fe20000000800 */
[----:B------:R0:W-:Y:S04]  /*ec90*/  LDGSTS.E.BYPASS.LTC128B.128 [R9+0x23c00], desc[UR50][R2.64], !P0 ;  /* 0x23c0000002097fae */ /* 0x0001e8000c101d72 */
[----:B------:R0:W-:Y:S02]  /*eca0*/  LDGSTS.E.BYPASS.LTC128B.128 [R9+0x27c00], desc[UR50][R2.64+0x80], !P1 ;  /* 0x27c0008002097fae */ /* 0x0001e4000c901d72 */
.L_x_306:
[----:B------:R-:W-:Y:S05]  /*ecb0*/  BSYNC B0 ;  /* 0x0000000000007941 */ /* 0x000fea0003800000 */
.L_x_305:
[----:B------:R-:W-:Y:S01]  /*ecc0*/  NOP ;  /* 0x0000000000007918 */ /* 0x000fe20000000000 */
[----:B------:R-:W-:-:S13]  /*ecd0*/  PLOP3.LUT P0, PT, PT, PT, PT, 0x80, 0x0 ;  /* 0x000000000000781c */ /* 0x000fda0003f0f070 */
.L_x_307:
[----:B------:R-:W-:Y:S02]  /*ece0*/  PLOP3.LUT P1, PT, P1, P0, PT, 0xa2, 0x0 ;  /* 0x000000000000781c */ /* 0x000fe40000f21472 */
[----:B------:R-:W-:-:S08]  /*ecf0*/  @P0 R2UR P1, UR4, R23 ;  /* 0x00000000170402ca */ /* 0x000fd00000020000 */
[----:B------:R-:W-:-:S05]  /*ed00*/  @P0 PLOP3.LUT P0, PT, P1, PT, PT, 0x80, 0x0 ;  /* 0x000000000000081c */ /* 0x000fca0000f0f070 */
[----:B------:R-:W-:Y:S01]  /*ed10*/  @!P1 SYNCS.ARRIVE.TRANS64.RED.A0T1 RZ, [UR4+0x38800], RZ ;  /* 0x038800ffffff99a7 */ /* 0x000fe20008200404 */
[----:B------:R-:W-:Y:S07]  /*ed20*/  @!P1 ARRIVES.LDGSTSBAR.64.TRANSCNT [UR4+0x38800] ;  /* 0x03880000ff0099b0 */ /* 0x000fee0008000a84 */
[----:B------:R-:W-:Y:S05]  /*ed30*/  @P0 BRA.U.ANY `(.L_x_307) ;  /* 0xfffffffd00e80947 */ /* 0x000fea000393ffff */
[----:B01----:R-:W3:Y:S02]  /*ed40*/  LDL.LU R2, [R1+0xc] ;  /* 0x00000c0001027983 */ /* 0x003ee40000300800 */
[----:B---3--:R-:W-:-:S05]  /*ed50*/  VIADD R2, R2, 0x1 ;  /* 0x0000000102027836 */ /* 0x008fca0000000000 */
[----:B------:R0:W-:Y:S01]  /*ed60*/  STL [R1+0xc], R2 ;  /* 0x00000c0201007387 */ /* 0x0001e20000100800 */
[----:B------:R-:W-:-:S04]  /*ed70*/  LEA.HI R0, R2, R2, RZ, 0x1 ;  /* 0x0000000202007211 */ /* 0x000fc800078f08ff */
[----:B------:R-:W-:-:S05]  /*ed80*/  LOP3.LUT R0, R0, 0xfffffffe, RZ, 0xc0, !PT ;  /* 0xfffffffe00007812 */ /* 0x000fca00078ec0ff */
[----:B------:R-:W-:-:S05]  /*ed90*/  IMAD.IADD R0, R2, 0x1, -R0 ;  /* 0x0000000102007824 */ /* 0x000fca00078e0a00 */
[----:B------:R-:W-:Y:S01]  /*eda0*/  SHF.L.U32 R0, R0, 0x1f, RZ ;  /* 0x0000001f00007819 */ /* 0x000fe200000006ff */
[----:B------:R-:W-:Y:S01]  /*edb0*/  NOP ;  /* 0x0000000000007918 */ /* 0x000fe20000000000 */
[----:B------:R0:W-:Y:S01]  /*edc0*/  SYNCS.ARRIVE.TRANS64.A1T0 RZ, [R23+URZ+0x38800], RZ ;  /* 0x038800ff17ff79a7 */ /* 0x0001e2000810003f */
[----:B------:R-:W-:Y:S01]  /*edd0*/  BSSY B0, `(.L_x_308) ;  /* 0x0000003000007945 */ /* 0x000fe20003800000 */
[----:B------:R-:W1:Y:S03]  /*ede0*/  SYNCS.PHASECHK.TRANS64.TRYWAIT P0, [R23+URZ+0x38820], R0 ;  /* 0x03882000170075a7 */ /* 0x000e66000800017f */
[----:B01----:R-:W-:Y:S05]  /*edf0*/  @!P0 BRA `(.L_x_309) ;  /* 0x0000005400a48947 */ /* 0x003fea0003800000 */
.L_x_425:
[----:B------:R-:W-:Y:S05]  /*ee00*/  BSYNC B0 ;  /* 0x0000000000007941 */ /* 0x000fea0003800000 */
.L_x_308:
[----:B------:R-:W-:-:S06]  /*ee10*/  UISETP.GE.AND UP0, UPT, UR42, 0x81, UPT ;  /* 0x000000812a00788c */ /* 0x000fcc000bf06270 */
[----:B------:R-:W-:-:S13]  /*ee20*/  PLOP3.LUT P0, PT, PT, PT, UP0, 0x80, 0x0 ;  /* 0x000000000000781c */ /* 0x000fda0003f0f008 */
[----:B------:R-:W-:Y:S05]  /*ee30*/  @!P0 BRA `(.L_x_310) ;  /* 0x0000001800508947 */ /* 0x000fea0003800000 */
[----:B------:R-:W-:Y:S01]  /*ee40*/  UIADD3 UR4, UR43, -0x2, URZ ;  /* 0xfffffffe2b047890 */ /* 0x000fe2000fffe03f */
[----:B------:R-:W-:Y:S02]  /*ee50*/  IMAD.MOV.U32 R10, RZ, RZ, R29 ;  /* 0x000000ffff0a7224 */ /* 0x000fe400078e001d */
[----:B------:R-:W-:-:S03]  /*ee60*/  IMAD.MOV.U32 R9, RZ, RZ, R25 ;  /* 0x000000ffff097224 */ /* 0x000fc600078e0019 */
[----:B------:R-:W-:-:S07]  /*ee70*/  IMAD.U32 R21, RZ, RZ, UR4 ;  /* 0x00000004ff157e24 */ /* 0x000fce000f8e00ff */
.L_x_330:
[----:B-1----:R-:W1:Y:S01]  /*ee80*/  LDC R2, c[0x0][0x430] ;  /* 0x00010c00ff027b82 */ /* 0x002e620000000800 */
[----:B0-----:R-:W0:Y:S01]  /*ee90*/  S2R R0, SR_TID.X ;  /* 0x0000000000007919 */ /* 0x001e220000002100 */
[----:B------:R-:W-:Y:S05]  /*eea0*/  YIELD ;  /* 0x0000000000007946 */ /* 0x000fea0003800000 */
[----:B------:R-:W-:Y:S01]  /*eeb0*/  ULDC.64 UR4, c[0x0][0x428] ;  /* 0x00010a0000047ab9 */ /* 0x000fe20000000a00 */
[----:B-1----:R-:W-:Y:S02]  /*eec0*/  ISETP.NE.AND P0, PT, R2, 0x1, PT ;  /* 0x000000010200780c */ /* 0x002fe40003f05270 */
[----:B0-----:R-:W-:-:S11]  /*eed0*/  LOP3.LUT R0, R0, 0x7f, RZ, 0xc0, !PT ;  /* 0x0000007f00007812 */ /* 0x001fd600078ec0ff */
[----:B------:R-:W0:Y:S01]  /*eee0*/  @P0 LDC R5, c[0x0][0x434] ;  /* 0x00010d00ff050b82 */ /* 0x000e220000000800 */
[----:B------:R-:W-:-:S05]  /*eef0*/  SHF.R.U32.HI R0, RZ, 0x3, R0 ;  /* 0x00000003ff007819 */ /* 0x000fca0000011600 */
[----:B------:R-:W-:Y:S02]  /*ef00*/  IMAD R3, R21, 0x80, R0 ;  /* 0x0000008015037824 */ /* 0x000fe400078e0200 */
[----:B------:R-:W1:Y:S03]  /*ef10*/  @P0 LDC R7, c[0x0][0x438] ;  /* 0x00010e00ff070b82 */ /* 0x000e660000000800 */
[----:B------:R-:W-:-:S05]  /*ef20*/  IADD3 R6, R28, UR36, R3 ;  /* 0x000000241c067c10 */ /* 0x000fca000fffe003 */
[----:B------:R-:W-:Y:S02]  /*ef30*/  IMAD.MOV.U32 R0, RZ, RZ, R6 ;  /* 0x000000ffff007224 */ /* 0x000fe400078e0006 */
[----:B0-----:R-:W-:-:S04]  /*ef40*/  @P0 IMAD.HI.U32 R2, R6, R5, RZ ;  /* 0x0000000506020227 */ /* 0x001fc800078e00ff */
[----:B------:R-:W-:Y:S01]  /*ef50*/  IMAD R5, R32, UR4, RZ ;  /* 0x0000000420057c24 */ /* 0x000fe2000f8e02ff */
[----:B-1----:R-:W-:-:S03]  /*ef60*/  @P0 SHF.R.U32.HI R0, RZ, R7, R2 ;  /* 0x00000007ff000219 */ /* 0x002fc60000011602 */
[----:B------:R-:W-:Y:S01]  /*ef70*/  IMAD R4, R30, UR5, R5 ;  /* 0x000000051e047c24 */ /* 0x000fe2000f8e0205 */
[--C-:B------:R-:W-:Y:S01]  /*ef80*/  SHF.R.S32.HI R3, RZ, 0x1f, R0.reuse ;  /* 0x0000001fff037819 */ /* 0x100fe20000011400 */
[----:B------:R-:W-:-:S04]  /*ef90*/  IMAD.MOV.U32 R2, RZ, RZ, R0 ;  /* 0x000000ffff027224 */ /* 0x000fc800078e0000 */
[----:B------:R-:W-:Y:S01]  /*efa0*/  IMAD.WIDE.U32 R2, R30, UR4, R2 ;  /* 0x000000041e027c25 */ /* 0x000fe2000f8e0002 */
[----:B------:R-:W-:-:S03]  /*efb0*/  ULDC.64 UR4, c[0x0][0x418] ;  /* 0x0001060000047ab9 */ /* 0x000fc60000000a00 */
[----:B------:R-:W-:Y:S01]  /*efc0*/  IMAD.IADD R3, R4, 0x1, R3 ;  /* 0x0000000104037824 */ /* 0x000fe200078e0203 */
[C---:B------:R-:W-:Y:S01]  /*efd0*/  LEA R4, P0, R2.reuse, UR4, 0x2 ;  /* 0x0000000402047c11 */ /* 0x040fe2000f8010ff */
[----:B------:R-:W-:Y:S01]  /*efe0*/  IMAD.U32 R8, RZ, RZ, UR46 ;  /* 0x0000002eff087e24 */ /* 0x000fe2000f8e00ff */
[----:B------:R-:W-:Y:S02]  /*eff0*/  ULDC UR4, c[0x0][0x430] ;  /* 0x00010c0000047ab9 */ /* 0x000fe40000000800 */
[----:B------:R-:W-:-:S06]  /*f000*/  LEA.HI.X R5, R2, UR5, R3, 0x2, P0 ;  /* 0x0000000502057c11 */ /* 0x000fcc00080f1403 */
[----:B------:R-:W3:Y:S01]  /*f010*/  LDG.E R5, desc[UR50][R4.64] ;  /* 0x0000003204057981 */ /* 0x000ee2000c1e1900 */
[----:B------:R-:W-:Y:S01]  /*f020*/  ISETP.NE.AND P2, PT, R8, 0x3, PT ;  /* 0x000000030800780c */ /* 0x000fe20003f45270 */
[----:B------:R-:W-:Y:S01]  /*f030*/  VIADD R25, R9, 0x1 ;  /* 0x0000000109197836 */ /* 0x000fe20000000000 */
[C---:B------:R-:W-:Y:S01]  /*f040*/  ISETP.GT.AND P1, PT, R21.reuse, RZ, PT ;  /* 0x000000ff1500720c */ /* 0x040fe20003f24270 */
[----:B------:R-:W-:Y:S02]  /*f050*/  IMAD.MOV R3, RZ, RZ, -R0 ;  /* 0x000000ffff037224 */ /* 0x000fe400078e0a00 */
[----:B------:R-:W-:Y:S01]  /*f060*/  VIADD R21, R21, 0xffffffff ;  /* 0xffffffff15157836 */ /* 0x000fe20000000000 */
[----:B------:R-:W-:Y:S01]  /*f070*/  ISETP.NE.AND P0, PT, R25, 0x2, PT ;  /* 0x000000021900780c */ /* 0x000fe20003f05270 */
[----:B------:R-:W-:-:S03]  /*f080*/  IMAD R6, R3, UR4, R6 ;  /* 0x0000000403067c24 */ /* 0x000fc6000f8e0206 */
[----:B------:R-:W-:Y:S02]  /*f090*/  SEL R29, RZ, 0x1, P0 ;  /* 0x00000001ff1d7807 */ /* 0x000fe40000000000 */
[----:B------:R-:W-:Y:S02]  /*f0a0*/  SEL R25, R25, RZ, P0 ;  /* 0x000000ff19197207 */ /* 0x000fe40000000000 */
[----:B------:R-:W-:Y:S02]  /*f0b0*/  LOP3.LUT R29, R10, R29, RZ, 0x3c, !PT ;  /* 0x0000001d0a1d7212 */ /* 0x000fe400078e3cff */
[----:B---3--:R-:W-:Y:S01]  /*f0c0*/  SHF.R.S32.HI R19, RZ, 0x1f, R5 ;  /* 0x0000001fff137819 */ /* 0x008fe20000011405 */
[----:B------:R-:W-:Y:S06]  /*f0d0*/  @!P2 BRA `(.L_x_311) ;  /* 0x000000000004a947 */ /* 0x000fec0003800000 */
[----:B------:R-:W-:Y:S01]  /*f0e0*/  BPT.TRAP 0x1 ;  /* 0x000000040000795c */ /* 0x000fe20000300000 */
.L_x_311:
[----:B------:R-:W-:Y:S01]  /*f0f0*/  IMAD R0, R25, 0x8, R23 ;  /* 0x0000000819007824 */ /* 0x000fe200078e0217 */
[----:B------:R-:W-:Y:S01]  /*f100*/  SHF.L.U32 R20, R29, 0x1f, RZ ;  /* 0x0000001f1d147819 */ /* 0x000fe200000006ff */
[----:B------:R-:W-:Y:S01]  /*f110*/  BSSY B0, `(.L_x_312) ;  /* 0x0000004000007945 */ /* 0x000fe20003800000 */
[----:B------:R-:W-:Y:S02]  /*f120*/  SHF.R.S32.HI R17, RZ, 0x1f, R6 ;  /* 0x0000001fff117819 */ /* 0x000fe40000011406 */
[----:B------:R-:W0:Y:S02]  /*f130*/  SYNCS.PHASECHK.TRANS64.TRYWAIT P0, [R0+URZ+0x38880], R20 ;  /* 0x03888014000075a7 */ /* 0x000e24000800017f */
[----:B0-----:R-:W-:Y:S05]  /*f140*/  @!P0 BRA `(.L_x_313) ;  /* 0x0000005000e48947 */ /* 0x001fea0003800000 */
.L_x_426:
[----:B------:R-:W-:Y:S05]  /*f150*/  BSYNC B0 ;  /* 0x0000000000007941 */ /* 0x000fea0003800000 */
.L_x_312:
[----:B------:R-:W-:Y:S01]  /*f160*/  ULDC.64 UR4, c[0x0][0x328] ;  /* 0x0000ca0000047ab9 */ /* 0x000fe20000000a00 */
[----:B------:R-:W1:Y:S01]  /*f170*/  LDC R11, c[0x0][0x2f4] ;  /* 0x0000bd00ff0b7b82 */ /* 0x000e620000000800 */
[----:B------:R-:W-:Y:S01]  /*f180*/  IMAD R4, R17, UR4, RZ ;  /* 0x0000000411047c24 */ /* 0x000fe2000f8e02ff */
[----:B------:R-:W-:Y:S01]  /*f190*/  ULDC.64 UR6, c[0x0][0x318] ;  /* 0x0000c60000067ab9 */ /* 0x000fe20000000a00 */
[----:B------:R-:W-:Y:S01]  /*f1a0*/  IMAD.WIDE.U32 R2, R6, UR4, RZ ;  /* 0x0000000406027c25 */ /* 0x000fe2000f8e00ff */
        /* <DEDUP_REMOVED lines=9> */
[----:B------:R-:W-:Y:S01]  /*f240*/  IMAD.IADD R3, R3, 0x1, R4 ;  /* 0x0000000103037824 */ /* 0x000fe200078e0204 */
[-C--:B-1----:R-:W-:Y:S01]  /*f250*/  ISETP.GE.AND P2, PT, R12, R11.reuse, PT ;  /* 0x0000000b0c00720c */ /* 0x082fe20003f46270 */
[----:B------:R-:W-:Y:S01]  /*f260*/  IMAD R7, R18, UR5, R7 ;  /* 0x0000000512077c24 */ /* 0x000fe2000f8e0207 */
[----:B------:R-:W-:Y:S01]  /*f270*/  ISETP.GE.AND P3, PT, R28, R11, PT ;  /* 0x0000000b1c00720c */ /* 0x000fe20003f66270 */
[----:B------:R-:W-:Y:S01]  /*f280*/  IMAD.WIDE.U32 R2, R18, UR4, R2 ;  /* 0x0000000412027c25 */ /* 0x000fe2000f8e0002 */
[----:B------:R-:W-:-:S03]  /*f290*/  UMOV UR4, 0xffffffff ;  /* 0xffffffff00047882 */ /* 0x000fc60000000000 */
[----:B------:R-:W-:Y:S01]  /*f2a0*/  IMAD R4, R25, 0x8000, R37 ;  /* 0x0000800019047824 */ /* 0x000fe200078e0225 */
[----:B------:R-:W-:-:S04]  /*f2b0*/  IADD3 R8, P0, R2, UR6, RZ ;  /* 0x0000000602087c10 */ /* 0x000fc8000ff1e0ff */
[----:B------:R-:W-:Y:S01]  /*f2c0*/  IADD3.X R7, R7, UR7, R3, P0, !PT ;  /* 0x0000000707077c10 */ /* 0x000fe200087fe403 */
[----:B------:R-:W-:Y:S08]  /*f2d0*/  BRA.DIV UR4, `(.L_x_314) ;  /* 0x0000005204947947 */ /* 0x000ff0000b800000 */
[----:B------:R-:W1:Y:S01]  /*f2e0*/  SHFL.IDX PT, R2, R8, RZ, 0x181f ;  /* 0x00181fff08027589 */ /* 0x000e6200000e0000 */
[----:B------:R-:W-:-:S03]  /*f2f0*/  IMAD.IADD R4, R23, 0x1, R4 ;  /* 0x0000000117047824 */ /* 0x000fc600078e0204 */
[----:B------:R-:W3:Y:S01]  /*f300*/  SHFL.IDX PT, R3, R7, RZ, 0x181f ;  /* 0x00181fff07037589 */ /* 0x000ee200000e0000 */
[----:B-1----:R-:W-:-:S05]  /*f310*/  IADD3 R2, P0, R28, R2, RZ ;  /* 0x000000021c027210 */ /* 0x002fca0007f1e0ff */
[----:B---3--:R-:W-:-:S05]  /*f320*/  IMAD.X R3, RZ, RZ, R3, P0 ;  /* 0x000000ffff037224 */ /* 0x008fca00000e0603 */
[----:B------:R-:W-:Y:S01]  /*f330*/  @!PT LDS RZ, [RZ] ;  /* 0x00000000fffff984 */ /* 0x000fe20000000800 */
[----:B------:R-:W-:Y:S04]  /*f340*/  LDGSTS.E.BYPASS.LTC128B.128 [R4+0x10400], desc[UR50][R2.64], !P3 ;  /* 0x1040000002047fae */ /* 0x000fe8000d901d72 */
[----:B------:R1:W-:Y:S04]  /*f350*/  LDGSTS.E.BYPASS.LTC128B.128 [R4+0x14400], desc[UR50][R2.64+0x80], !P2 ;  /* 0x1440008002047fae */ /* 0x0003e8000d101d72 */
[----:B-1----:R-:W1:Y:S04]  /*f360*/  SHFL.IDX PT, R2, R8, 0x1, 0x181f ;  /* 0x00381f0008027f89 */ /* 0x002e6800000e0000 */
[----:B------:R-:W3:Y:S01]  /*f370*/  SHFL.IDX PT, R3, R7, 0x1, 0x181f ;  /* 0x00381f0007037f89 */ /* 0x000ee200000e0000 */
[----:B-1----:R-:W-:-:S05]  /*f380*/  IADD3 R2, P0, R28, R2, RZ ;  /* 0x000000021c027210 */ /* 0x002fca0007f1e0ff */
[----:B---3--:R-:W-:-:S05]  /*f390*/  IMAD.X R3, RZ, RZ, R3, P0 ;  /* 0x000000ffff037224 */ /* 0x008fca00000e0603 */
        /* <DEDUP_REMOVED lines=27> */
[----:B------:R-:W3:Y:S04]  /*f550*/  SHFL.IDX PT, R3, R7, 0x6, 0x181f ;  /* 0x00d81f0007037f89 */ /* 0x000ee800000e0000 */
[----:B------:R-:W4:Y:S01]  /*f560*/  SHFL.IDX PT, R7, R7, 0x7, 0x181f ;  /* 0x00f81f0007077f89 */ /* 0x000f2200000e0000 */
[----:B-1----:R-:W-:-:S05]  /*f570*/  IADD3 R2, P0, R28, R2, RZ ;  /* 0x000000021c027210 */ /* 0x002fca0007f1e0ff */
[----:B---3--:R-:W-:-:S05]  /*f580*/  IMAD.X R3, RZ, RZ, R3, P0 ;  /* 0x000000ffff037224 */ /* 0x008fca00000e0603 */
[----:B------:R-:W-:Y:S04]  /*f590*/  LDGSTS.E.BYPASS.LTC128B.128 [R4+0x13400], desc[UR50][R2.64], !P3 ;  /* 0x1340000002047fae */ /* 0x000fe8000d901d72 */
[----:B------:R1:W-:Y:S04]  /*f5a0*/  LDGSTS.E.BYPASS.LTC128B.128 [R4+0x17400], desc[UR50][R2.64+0x80], !P2 ;  /* 0x1740008002047fae */ /* 0x0003e8000d101d72 */
[----:B-1--4-:R1:W3:Y:S02]  /*f5b0*/  SHFL.IDX PT, R2, R8, 0x7, 0x181f ;  /* 0x00f81f0008027f89 */ /* 0x0122e400000e0000 */
.L_x_444:
[----:B---3--:R-:W-:-:S05]  /*f5c0*/  IADD3 R2, P0, R28, R2, RZ ;  /* 0x000000021c027210 */ /* 0x008fca0007f1e0ff */
        /* <DEDUP_REMOVED lines=8> */
.L_x_315:
[----:B------:R-:W-:Y:S02]  /*f650*/  PLOP3.LUT P2, PT, P2, P0, PT, 0xa2, 0x0 ;  /* 0x000000000000781c */ /* 0x000fe40001741472 */
[----:B------:R-:W-:-:S08]  /*f660*/  @P0 R2UR P2, UR4, R0 ;  /* 0x00000000000402ca */ /* 0x000fd00000040000 */
[----:B------:R-:W-:-:S05]  /*f670*/  @P0 PLOP3.LUT P0, PT, P2, PT, PT, 0x80, 0x0 ;  /* 0x000000000000081c */ /* 0x000fca000170f070 */
[----:B------:R-:W-:Y:S01]  /*f680*/  @!P2 SYNCS.ARRIVE.TRANS64.RED.A0T1 RZ, [UR4+0x38870], RZ ;  /* 0x038870ffffffa9a7 */ /* 0x000fe20008200404 */
[----:B------:R-:W-:Y:S07]  /*f690*/  @!P2 ARRIVES.LDGSTSBAR.64.TRANSCNT [UR4+0x38870] ;  /* 0x03887000ff00a9b0 */ /* 0x000fee0008000a84 */
[----:B------:R-:W-:Y:S05]  /*f6a0*/  @P0 BRA.U.ANY `(.L_x_315) ;  /* 0xfffffffd00e80947 */ /* 0x000fea000393ffff */
[----:B------:R-:W-:Y:S01]  /*f6b0*/  NOP ;  /* 0x0000000000007918 */ /* 0x000fe20000000000 */
[----:B---3--:R-:W-:-:S05]  /*f6c0*/  IMAD.U32 R2, RZ, RZ, UR46 ;  /* 0x0000002eff027e24 */ /* 0x008fca000f8e00ff */
[----:B------:R-:W-:-:S13]  /*f6d0*/  ISETP.NE.AND P3, PT, R2, 0x3, PT ;  /* 0x000000030200780c */ /* 0x000fda0003f65270 */
[----:B------:R-:W-:Y:S05]  /*f6e0*/  @!P3 BRA `(.L_x_316) ;  /* 0x000000000004b947 */ /* 0x000fea0003800000 */
[----:B------:R-:W-:Y:S01]  /*f6f0*/  BPT.TRAP 0x1 ;  /* 0x000000040000795c */ /* 0x000fe20000300000 */
.L_x_316:
[----:B------:R3:W-:Y:S01]  /*f700*/  SYNCS.ARRIVE.TRANS64.A1T0 RZ, [R0+URZ+0x38870], RZ ;  /* 0x038870ff00ff79a7 */ /* 0x0007e2000810003f */
[----:B------:R-:W-:Y:S05]  /*f710*/  @!P3 BRA `(.L_x_317) ;  /* 0x000000000004b947 */ /* 0x000fea0003800000 */
[----:B------:R-:W-:Y:S01]  /*f720*/  BPT.TRAP 0x1 ;  /* 0x000000040000795c */ /* 0x000fe20000300000 */
.L_x_317:
[----:B------:R-:W4:Y:S01]  /*f730*/  SYNCS.PHASECHK.TRANS64.TRYWAIT P0, [R0+URZ+0x38840], R20 ;  /* 0x03884014000075a7 */ /* 0x000f22000800017f */
[----:B------:R-:W-:Y:S04]  /*f740*/  BSSY B0, `(.L_x_318) ;  /* 0x0000002000007945 */ /* 0x000fe80003800000 */
[----:B----4-:R-:W-:Y:S05]  /*f750*/  @!P0 BRA `(.L_x_319) ;  /* 0x0000005400bc8947 */ /* 0x010fea0003800000 */
.L_x_445:
[----:B------:R-:W-:Y:S05]  /*f760*/  BSYNC B0 ;  /* 0x0000000000007941 */ /* 0x000fea0003800000 */
.L_x_318:
[----:B------:R-:W-:Y:S01]  /*f770*/  ULDC.64 UR4, c[0x0][0x300] ;  /* 0x0000c00000047ab9 */ /* 0x000fe20000000a00 */
[----:B-1----:R-:W1:Y:S01]  /*f780*/  LDC R8, c[0x0][0x2f4] ;  /* 0x0000bd00ff087b82 */ /* 0x002e620000000800 */
[----:B------:R-:W-:Y:S01]  /*f790*/  IMAD R7, R17, UR4, RZ ;  /* 0x0000000411077c24 */ /* 0x000fe2000f8e02ff */
[----:B------:R-:W-:Y:S01]  /*f7a0*/  ULDC.64 UR6, c[0x0][0x2e8] ;  /* 0x0000ba0000067ab9 */ /* 0x000fe20000000a00 */
[----:B------:R-:W-:Y:S01]  /*f7b0*/  IMAD.WIDE.U32 R2, R6, UR4, RZ ;  /* 0x0000000406027c25 */ /* 0x000fe2000f8e00ff */
        /* <DEDUP_REMOVED lines=12> */
[-C--:B-1----:R-:W-:Y:S02]  /*f880*/  ISETP.GE.AND P2, PT, R11, R8.reuse, PT ;  /* 0x000000080b00720c */ /* 0x082fe40003f46270 */
[----:B------:R-:W-:Y:S01]  /*f890*/  IMAD R5, R18, UR5, R5 ;  /* 0x0000000512057c24 */ /* 0x000fe2000f8e0205 */
[----:B------:R-:W-:Y:S02]  /*f8a0*/  IADD3 R6, P0, R2, UR6, RZ ;  /* 0x0000000602067c10 */ /* 0x000fe4000ff1e0ff */
[----:B------:R-:W-:-:S02]  /*f8b0*/  ISETP.GE.AND P3, PT, R28, R8, PT ;  /* 0x000000081c00720c */ /* 0x000fc40003f66270 */
[----:B------:R-:W-:Y:S01]  /*f8c0*/  IADD3.X R5, R5, UR7, R3, P0, !PT ;  /* 0x0000000705057c10 */ /* 0x000fe200087fe403 */
[----:B------:R-:W-:Y:S10]  /*f8d0*/  BRA.DIV UR4, `(.L_x_320) ;  /* 0x0000005604707947 */ /* 0x000ff4000b800000 */
[----:B------:R-:W1:Y:S04]  /*f8e0*/  SHFL.IDX PT, R2, R6, RZ, 0x181f ;  /* 0x00181fff06027589 */ /* 0x000e6800000e0000 */
[----:B------:R-:W5:Y:S01]  /*f8f0*/  SHFL.IDX PT, R3, R5, RZ, 0x181f ;  /* 0x00181fff05037589 */ /* 0x000f6200000e0000 */
[----:B-1----:R-:W-:-:S05]  /*f900*/  IADD3 R2, P0, R28, R2, RZ ;  /* 0x000000021c027210 */ /* 0x002fca0007f1e0ff */
[----:B-----5:R-:W-:-:S05]  /*f910*/  IMAD.X R3, RZ, RZ, R3, P0 ;  /* 0x000000ffff037224 */ /* 0x020fca00000e0603 */
[----:B------:R-:W-:Y:S01]  /*f920*/  @!PT LDS RZ, [RZ] ;  /* 0x00000000fffff984 */ /* 0x000fe20000000800 */
[----:B------:R-:W-:Y:S04]  /*f930*/  LDGSTS.E.BYPASS.LTC128B.128 [R4+0x28400], desc[UR50][R2.64], !P3 ;  /* 0x2840000002047fae */ /* 0x000fe8000d901d72 */
[----:B------:R1:W-:Y:S04]  /*f940*/  LDGSTS.E.BYPASS.LTC128B.128 [R4+0x2c400], desc[UR50][R2.64+0x80], !P2 ;  /* 0x2c40008002047fae */ /* 0x0003e8000d101d72 */
[----:B-1----:R-:W1:Y:S04]  /*f950*/  SHFL.IDX PT, R2, R6, 0x1, 0x181f ;  /* 0x00381f0006027f89 */ /* 0x002e6800000e0000 */
[----:B------:R-:W5:Y:S01]  /*f960*/  SHFL.IDX PT, R3, R5, 0x1, 0x181f ;  /* 0x00381f0005037f89 */ /* 0x000f6200000e0000 */
[----:B-1----:R-:W-:-:S05]  /*f970*/  IADD3 R2, P0, R28, R2, RZ ;  /* 0x000000021c027210 */ /* 0x002fca0007f1e0ff */
[----:B-----5:R-:W-:-:S05]  /*f980*/  IMAD.X R3, RZ, RZ, R3, P0 ;  /* 0x000000ffff037224 */ /* 0x020fca00000e0603 */
        /* <DEDUP_REMOVED lines=27> */
[----:B------:R-:W5:Y:S04]  /*fb40*/  SHFL.IDX PT, R3, R5, 0x6, 0x181f ;  /* 0x00d81f0005037f89 */ /* 0x000f6800000e0000 */
[----:B------:R-:W0:Y:S01]  /*fb50*/  SHFL.IDX PT, R5, R5, 0x7, 0x181f ;  /* 0x00f81f0005057f89 */ /* 0x000e2200000e0000 */
[----:B-1----:R-:W-:-:S05]  /*fb60*/  IADD3 R2, P0, R28, R2, RZ ;  /* 0x000000021c027210 */ /* 0x002fca0007f1e0ff */
[----:B-----5:R-:W-:-:S05]  /*fb70*/  IMAD.X R3, RZ, RZ, R3, P0 ;  /* 0x000000ffff037224 */ /* 0x020fca00000e0603 */
[----:B------:R-:W-:Y:S04]  /*fb80*/  LDGSTS.E.BYPASS.LTC128B.128 [R4+0x2b400], desc[UR50][R2.64], !P3 ;  /* 0x2b40000002047fae */ /* 0x000fe8000d901d72 */
[----:B------:R1:W-:Y:S04]  /*fb90*/  LDGSTS.E.BYPASS.LTC128B.128 [R4+0x2f400], desc[UR50][R2.64+0x80], !P2 ;  /* 0x2f40008002047fae */ /* 0x0003e8000d101d72 */
[----:B-1----:R1:W0:Y:S02]  /*fba0*/  SHFL.IDX PT, R2, R6, 0x7, 0x181f ;  /* 0x00f81f0006027f89 */ /* 0x00222400000e0000 */
.L_x_463:
[----:B0-----:R-:W-:-:S05]  /*fbb0*/  IADD3 R2, P0, R28, R2, RZ ;  /* 0x000000021c027210 */ /* 0x001fca0007f1e0ff */
        /* <DEDUP_REMOVED lines=8> */
.L_x_321:
        /* <DEDUP_REMOVED lines=11> */
.L_x_322:
[----:B------:R3:W-:Y:S02]  /*fcf0*/  SYNCS.ARRIVE.TRANS64.A1T0 RZ, [R0+URZ+0x38830], RZ ;  /* 0x038830ff00ff79a7 */ /* 0x0007e4000810003f */
[----:B---34-:R-:W-:-:S05]  /*fd00*/  IMAD.U32 R0, RZ, RZ, UR48 ;  /* 0x00000030ff007e24 */ /* 0x018fca000f8e00ff */
[----:B------:R-:W-:-:S13]  /*fd10*/  ISETP.NE.AND P0, PT, R0, 0x3, PT ;  /* 0x000000030000780c */ /* 0x000fda0003f05270 */
[----:B------:R-:W-:Y:S05]  /*fd20*/  @!P0 BRA `(.L_x_323) ;  /* 0x0000000000048947 */ /* 0x000fea0003800000 */
[----:B------:R-:W-:Y:S01]  /*fd30*/  BPT.TRAP 0x1 ;  /* 0x000000040000795c */ /* 0x000fe20000300000 */
.L_x_323:
[----:B------:R-:W-:Y:S01]  /*fd40*/  LOP3.LUT R3, R10, 0x1, RZ, 0x3c, !PT ;  /* 0x000000010a037812 */ /* 0x000fe200078e3cff */
[----:B------:R-:W-:Y:S01]  /*fd50*/  IMAD R0, R9, 0x8, R23 ;  /* 0x0000000809007824 */ /* 0x000fe200078e0217 */
[----:B------:R-:W-:Y:S02]  /*fd60*/  BSSY B0, `(.L_x_324) ;  /* 0x0000004000007945 */ /* 0x000fe40003800000 */
[----:B------:R-:W-:-:S04]  /*fd70*/  SHF.L.U32 R3, R3, 0x1f, RZ ;  /* 0x0000001f03037819 */ /* 0x000fc800000006ff */
[----:B------:R-:W0:Y:S02]  /*fd80*/  SYNCS.PHASECHK.TRANS64.TRYWAIT P2, [R0+URZ+0x38870], R3 ;  /* 0x03887003000075a7 */ /* 0x000e24000804017f */
[----:B0-----:R-:W-:Y:S05]  /*fd90*/  @!P2 BRA `(.L_x_325) ;  /* 0x000000580084a947 */ /* 0x001fea0003800000 */
.L_x_464:
[----:B------:R-:W-:Y:S05]  /*fda0*/  BSYNC B0 ;  /* 0x0000000000007941 */ /* 0x000fea0003800000 */
.L_x_324:
[----:B------:R-:W-:-:S05]  /*fdb0*/  IMAD.U32 R2, RZ, RZ, UR46 ;  /* 0x0000002eff027e24 */ /* 0x000fca000f8e00ff */
[----:B------:R-:W-:-:S13]  /*fdc0*/  ISETP.NE.AND P2, PT, R2, 0x3, PT ;  /* 0x000000030200780c */ /* 0x000fda0003f45270 */
[----:B------:R-:W-:Y:S05]  /*fdd0*/  @!P2 BRA `(.L_x_326) ;  /* 0x000000000004a947 */ /* 0x000fea0003800000 */
[----:B------:R-:W-:Y:S01]  /*fde0*/  BPT.TRAP 0x1 ;  /* 0x000000040000795c */ /* 0x000fe20000300000 */
.L_x_326:
[----:B0-----:R-:W-:Y:S01]  /*fdf0*/  SHF.L.U32 R3, R10, 0x1f, RZ ;  /* 0x0000001f0a037819 */ /* 0x001fe200000006ff */
[----:B------:R-:W-:-:S03]  /*fe00*/  IMAD.SHL.U32 R2, R9, 0x8000, RZ ;  /* 0x0000800009027824 */ /* 0x000fc600078e00ff */
[----:B------:R-:W0:Y:S02]  /*fe10*/  SYNCS.PHASECHK.TRANS64.TRYWAIT P2, [R0+URZ+0x38860], R3 ;  /* 0x03886003000075a7 */ /* 0x000e24000804017f */
[----:B0-----:R-:W-:Y:S05]  /*fe20*/  @!P2 BRA `(.L_x_327) ;  /* 0x000000580074a947 */ /* 0x001fea0003800000 */
.L_x_465:
[----:B------:R-:W0:Y:S01]  /*fe30*/  LDL R12, [R1] ;  /* 0x00000000010c7983 */ /* 0x000e220000100800 */
[----:B------:R-:W-:Y:S01]  /*fe40*/  LOP3.LUT R4, R2, R22, RZ, 0xfc, !PT ;  /* 0x0000001602047212 */ /* 0x000fe200078efcff */
[----:B------:R-:W-:Y:S05]  /*fe50*/  WARPSYNC.ALL ;  /* 0x0000000000007948 */ /* 0x000fea0003800000 */
[----:B--2---:R-:W-:Y:S01]  /*fe60*/  IMAD.IADD R14, R23, 0x1, R4 ;  /* 0x00000001170e7824 */ /* 0x004fe200078e0204 */
[----:B------:R-:W-:Y:S01]  /*fe70*/  IADD3 R17, R24, R2, R27 ;  /* 0x0000000218117210 */ /* 0x000fe20007ffe01b */
[----:B------:R-:W-:-:S03]  /*fe80*/  IMAD.U32 R20, RZ, RZ, UR46 ;  /* 0x0000002eff147e24 */ /* 0x000fc6000f8e00ff */
[----:B-1----:R-:W1:Y:S02]  /*fe90*/  LDSM.16.MT88.4 R4, [R14+0x10400] ;  /* 0x010400000e04783b */ /* 0x002e640000004200 */
[----:B------:R-:W-:Y:S02]  /*fea0*/  ISETP.NE.AND P2, PT, R20, 0x3, PT ;  /* 0x000000031400780c */ /* 0x000fe40003f45270 */
[C-C-:B-1----:R-:W-:Y:S02]  /*feb0*/  PRMT R8, R4.reuse, 0x6420, R5.reuse ;  /* 0x0000642004087816 */ /* 0x142fe40000000005 */
[----:B------:R-:W-:Y:S02]  /*fec0*/  PRMT R9, R4, 0x7531, R5 ;  /* 0x0000753104097816 */ /* 0x000fe40000000005 */
[C-C-:B------:R-:W-:Y:S02]  /*fed0*/  PRMT R10, R6.reuse, 0x6420, R7.reuse ;  /* 0x00006420060a7816 */ /* 0x140fe40000000007 */
[----:B------:R-:W-:-:S02]  /*fee0*/  PRMT R11, R6, 0x7531, R7 ;  /* 0x00007531060b7816 */ /* 0x000fc40000000007 */
[----:B0-----:R-:W-:-:S05]  /*fef0*/  IADD3 R3, R23, R12, R2 ;  /* 0x0000000c17037210 */ /* 0x001fca0007ffe002 */
        /* <DEDUP_REMOVED lines=8> */
[----:B------:R-:W-:Y:S02]  /*ff80*/  STSM.16.M88.4 [R17+0x2000], R12 ;  /* 0x0020000c11007844 */ /* 0x000fe40000000200 */
[----:B------:R-:W-:-:S05]  /*ff90*/  IMAD.IADD R19, R23, 0x1, R4 ;  /* 0x0000000117137824 */ /* 0x000fca00078e0204 */
[----:B------:R-:W0:Y:S02]  /*ffa0*/  LDSM.16.MT88.4 R8, [R19+0x10400] ;  /* 0x010400001308783b */ /* 0x000e240000004200 */
[C-C-:B0-----:R-:W-:Y:S02]  /*ffb0*/  PRMT R4, R8.reuse, 0x6420, R9.reuse ;  /* 0x0000642008047816 */ /* 0x141fe40000000009 */
[----:B------:R-:W-:Y:S02]  /*ffc0*/  PRMT R5, R8, 0x7531, R9 ;  /* 0x0000753108057816 */ /* 0x000fe40000000009 */
[C-C-:B------:R-:W-:Y:S02]  /*ffd0*/  PRMT R6, R10.reuse, 0x6420, R11.reuse ;  /* 0x000064200a067816 */ /* 0x140fe4000000000b */
[----:B------:R-:W-:Y:S02]  /*ffe0*/  PRMT R7, R10, 0x7531, R11 ;  /* 0x000075310a077816 */ /* 0x000fe4000000000b */
[----:B------:R-:W0:Y:S04]  /*fff0*/  LDSM.16.MT88.4 R8, [R3+0x14400] ;  /* 0x014400000308783b */ /* 0x000e280000004200 */
[----:B------:R-:W-:Y:S01]  /*10000*/  STSM.16.M88.4 [R17+0x4000], R4 ;  /* 0x0040000411007844 */ /* 0x000fe20000000200 */
[----:B0-----:R-:W-:-:S02]  /*10010*/  PRMT R12, R8, 0x6420, R9 ;  /* 0x00006420080c7816 */ /* 0x001fc40000000009 */
[----:B------:R-:W-:Y:S01]  /*10020*/  PRMT R13, R8, 0x7531, R9 ;  /* 0x00007531080d7816 */ /* 0x000fe20000000009 */
[----:B------:R-:W-:Y:S01]  /*10030*/  VIADD R9, R2, 0x1000 ;  /* 0x0000100002097836 */ /* 0x000fe20000000000 */
[C-C-:B------:R-:W-:Y:S02]  /*10040*/  PRMT R14, R10.reuse, 0x6420, R11.reuse ;  /* 0x000064200a0e7816 */ /* 0x140fe4000000000b */
[----:B------:R-:W-:Y:S02]  /*10050*/  PRMT R15, R10, 0x7531, R11 ;  /* 0x000075310a0f7816 */ /* 0x000fe4000000000b */
[----:B------:R-:W-:-:S03]  /*10060*/  LOP3.LUT R8, R9, R22, RZ, 0xfc, !PT ;  /* 0x0000001609087212 */ /* 0x000fc600078efcff */
[----:B------:R0:W-:Y:S02]  /*10070*/  STSM.16.M88.4 [R17+0x6000], R12 ;  /* 0x0060000c11007844 */ /* 0x0001e40000000200 */
[----:B------:R-:W-:-:S05]  /*10080*/  IMAD.IADD R19, R23, 0x1, R8 ;  /* 0x0000000117137824 */ /* 0x000fca00078e0208 */
[----:B------:R-:W1:Y:S01]  /*10090*/  LDSM.16.MT88.4 R8, [R19+0x10400] ;  /* 0x010400001308783b */ /* 0x000e620000004200 */
[----:B0-----:R-:W-:-:S05]  /*100a0*/  IADD3 R17, R27, R2, R35 ;  /* 0x000000021b117210 */ /* 0x001fca0007ffe023 */
[----:B------:R-:W-:Y:S01]  /*100b0*/  IMAD.IADD R17, R24, 0x1, R17 ;  /* 0x0000000118117824 */ /* 0x000fe200078e0211 */
[C-C-:B-1----:R-:W-:Y:S02]  /*100c0*/  PRMT R4, R8.reuse, 0x6420, R9.reuse ;  /* 0x0000642008047816 */ /* 0x142fe40000000009 */
[----:B------:R-:W-:Y:S02]  /*100d0*/  PRMT R5, R8, 0x7531, R9 ;  /* 0x0000753108057816 */ /* 0x000fe40000000009 */
[C-C-:B------:R-:W-:Y:S02]  /*100e0*/  PRMT R6, R10.reuse, 0x6420, R11.reuse ;  /* 0x000064200a067816 */ /* 0x140fe4000000000b */
[----:B------:R-:W-:Y:S02]  /*100f0*/  PRMT R7, R10, 0x7531, R11 ;  /* 0x000075310a077816 */ /* 0x000fe4000000000b */
[----:B------:R-:W0:Y:S04]  /*10100*/  LDSM.16.MT88.4 R8, [R3+0x11400] ;  /* 0x011400000308783b */ /* 0x000e280000004200 */
[----:B------:R-:W-:Y:S01]  /*10110*/  STSM.16.M88.4 [R17], R4 ;  /* 0x0000000411007844 */ /* 0x000fe20000000200 */
[----:B0-----:R-:W-:-:S02]  /*10120*/  PRMT R12, R8, 0x6420, R9 ;  /* 0x00006420080c7816 */ /* 0x001fc40000000009 */
[----:B------:R-:W-:Y:S01]  /*10130*/  PRMT R13, R8, 0x7531, R9 ;  /* 0x00007531080d7816 */ /* 0x000fe20000000009 */
[----:B------:R-:W-:Y:S01]  /*10140*/  VIADD R9, R2, 0x5000 ;  /* 0x0000500002097836 */ /* 0x000fe20000000000 */
[C-C-:B------:R-:W-:Y:S02]  /*10150*/  PRMT R14, R10.reuse, 0x6420, R11.reuse ;  /* 0x000064200a0e7816 */ /* 0x140fe4000000000b */
[----:B------:R-:W-:Y:S02]  /*10160*/  PRMT R15, R10, 0x7531, R11 ;  /* 0x000075310a0f7816 */ /* 0x000fe4000000000b */
        /* <DEDUP_REMOVED lines=58> */
[----:B------:R0:W-:Y:S02]  /*10510*/  STSM.16.M88.4 [R12], R4 ;  /* 0x000000040c007844 */ /* 0x0001e40000000200 */
        /* <DEDUP_REMOVED lines=14> */
[----:B------:R0:W-:Y:S02]  /*10600*/  STSM.16.M88.4 [R12+0x4000], R4 ;  /* 0x004000040c007844 */ /* 0x0001e40000000200 */
[----:B0-----:R-:W-:-:S02]  /*10610*/  PRMT R4, R8, 0x6420, R9 ;  /* 0x0000642008047816 */ /* 0x001fc40000000009 */
[----:B------:R-:W-:Y:S02]  /*10620*/  PRMT R5, R8, 0x7531, R9 ;  /* 0x0000753108057816 */ /* 0x000fe40000000009 */
[C-C-:B------:R-:W-:Y:S02]  /*10630*/  PRMT R6, R10.reuse, 0x6420, R11.reuse ;  /* 0x000064200a067816 */ /* 0x140fe4000000000b */
        /* <DEDUP_REMOVED lines=10> */
.L_x_328:
[----:B-1----:R1:W-:Y:S01]  /*106e0*/  SYNCS.ARRIVE.TRANS64.A1T0 RZ, [R0+URZ+0x38850], RZ ;  /* 0x038850ff00ff79a7 */ /* 0x0023e2000810003f */
[----:B------:R-:W-:Y:S06]  /*106f0*/  BAR.SYNC.DEFER_BLOCKING 0x2, 0x80 ;  /* 0x0082000000007b1d */ /* 0x000fec0000010000 */
[----:B------:R-:W-:Y:S05]  /*10700*/  @!P0 BRA `(.L_x_329) ;  /* 0x0000000000048947 */ /* 0x000fea0003800000 */
[----:B------:R-:W-:Y:S01]  /*10710*/  BPT.TRAP 0x1 ;  /* 0x000000040000795c */ /* 0x000fe20000300000 */
.L_x_329:
[----:B-1----:R-:W-:Y:S02]  /*10720*/  VIADD R0, R0, 0x38880 ;  /* 0x0003888000007836 */ /* 0x002fe40000000000 */
[----:B------:R-:W-:Y:S02]  /*10730*/  IMAD.MOV.U32 R10, RZ, RZ, R29 ;  /* 0x000000ffff0a7224 */ /* 0x000fe400078e001d */
[----:B------:R-:W-:Y:S01]  /*10740*/  IMAD.MOV.U32 R9, RZ, RZ, R25 ;  /* 0x000000ffff097224 */ /* 0x000fe200078e0019 */
[----:B------:R-:W-:-:S04]  /*10750*/  PRMT R0, R33, 0x654, R0 ;  /* 0x0000065421007816 */ /* 0x000fc80000000000 */
[----:B------:R1:W-:Y:S01]  /*10760*/  SYNCS.ARRIVE.TRANS64.RED.A1T0 RZ, [R0+URZ], RZ ;  /* 0x000000ff00ff79a7 */ /* 0x0003e2000810043f */
[----:B------:R-:W-:Y:S05]  /*10770*/  @P1 BRA `(.L_x_330) ;  /* 0xffffffe400c01947 */ /* 0x000fea000383ffff */
.L_x_310:
[----:B01----:R-:W0:Y:S01]  /*10780*/  S2R R0, SR_TID.X ;  /* 0x0000000000007919 */ /* 0x003e220000002100 */
[----:B------:R-:W-:Y:S01]  /*10790*/  BSSY B0, `(.L_x_331) ;  /* 0x0000012000007945 */ /* 0x000fe20003800000 */
[----:B0-----:R-:W-:Y:S01]  /*107a0*/  LOP3.LUT R2, R0, 0x7f, RZ, 0xc0, !PT ;  /* 0x0000007f00027812 */ /* 0x001fe200078ec0ff */
[----:B------:R-:W-:-:S03]  /*107b0*/  IMAD.U32 R0, RZ, RZ, UR48 ;  /* 0x00000030ff007e24 */ /* 0x000fc6000f8e00ff */
[----:B------:R-:W-:Y:S02]  /*107c0*/  ISETP.NE.AND P1, PT, R2, RZ, PT ;  /* 0x000000ff0200720c */ /* 0x000fe40003f25270 */
[----:B------:R-:W-:-:S11]  /*107d0*/  ISETP.NE.AND P0, PT, R0, 0x3, PT ;  /* 0x000000030000780c */ /* 0x000fd60003f05270 */
[----:B------:R-:W-:Y:S05]  /*107e0*/  @P1 BRA `(.L_x_332) ;  /* 0x0000000000301947 */ /* 0x000fea0003800000 */
[----:B------:R-:W0:Y:S01]  /*107f0*/  S2R R5, SR_LANEID ;  /* 0x0000000000057919 */ /* 0x000e220000000000 */
[----:B------:R-:W-:Y:S01]  /*10800*/  VOTEU.ANY UR4, UPT, PT ;  /* 0x0000000000047886 */ /* 0x000fe200038e0100 */
[----:B------:R-:W1:Y:S01]  /*10810*/  LDC.64 R2, c[0x0][0xc60] ;  /* 0x00031800ff027b82 */ /* 0x000e620000000a00 */
[----:B------:R-:W0:Y:S02]  /*10820*/  FLO.U32 R0, UR4 ;  /* 0x0000000400007d00 */ /* 0x000e2400080e0000 */
[----:B0-----:R-:W-:-:S06]  /*10830*/  ISETP.EQ.U32.AND P1, PT, R0, R5, PT ;  /* 0x000000050000720c */ /* 0x001fcc0003f22070 */
[----:B------:R-:W1:Y:S07]  /*10840*/  POPC R5, UR4 ;  /* 0x0000000400057d09 */ /* 0x000e6e0008000000 */
[----:B-1----:R-:W3:Y:S01]  /*10850*/  @P1 ATOMG.E.ADD.STRONG.GPU PT, R3, desc[UR50][R2.64], R5 ;  /* 0x00000005020319a8 */ /* 0x002ee200081ee1f2 */
[----:B------:R-:W0:Y:S02]  /*10860*/  S2R R4, SR_LTMASK ;  /* 0x0000000000047919 */ /* 0x000e240000003900 */
[----:B0-----:R-:W-:-:S04]  /*10870*/  LOP3.LUT R4, R4, UR4, RZ, 0xc0, !PT ;  /* 0x0000000404047c12 */ /* 0x001fc8000f8ec0ff */
[----:B------:R-:W0:Y:S01]  /*10880*/  POPC R7, R4 ;  /* 0x0000000400077309 */ /* 0x000e220000000000 */
[----:B---3--:R-:W0:Y:S02]  /*10890*/  SHFL.IDX PT, R0, R3, R0, 0x1f ;  /* 0x00001f0003007589 */ /* 0x008e2400000e0000 */
[----:B0-----:R-:W-:-:S07]  /*108a0*/  IADD3 R16, R0, UR49, R7 ;  /* 0x0000003100107c10 */ /* 0x001fce000fffe007 */
.L_x_332:
[----:B------:R-:W-:Y:S05]  /*108b0*/  BSYNC B0 ;  /* 0x0000000000007941 */ /* 0x000fea0003800000 */
.L_x_331:
[----:B------:R-:W-:Y:S05]  /*108c0*/  @!P0 BRA `(.L_x_333) ;  /* 0x0000000000048947 */ /* 0x000fea0003800000 */
[----:B------:R-:W-:Y:S01]  /*108d0*/  BPT.TRAP 0x1 ;  /* 0x000000040000795c */ /* 0x000fe20000300000 */
.L_x_333:
[----:B------:R-:W-:Y:S01]  /*108e0*/  LOP3.LUT R3, R29, 0x1, RZ, 0x3c, !PT ;  /* 0x000000011d037812 */ /* 0x000fe200078e3cff */
[----:B------:R-:W-:Y:S01]  /*108f0*/  IMAD R2, R25, 0x8, R23 ;  /* 0x0000000819027824 */ /* 0x000fe200078e0217 */
[----:B------:R-:W-:Y:S02]  /*10900*/  BSSY B0, `(.L_x_334) ;  /* 0x0000004000007945 */ /* 0x000fe40003800000 */
[----:B------:R-:W-:-:S04]  /*10910*/  SHF.L.U32 R3, R3, 0x1f, RZ ;  /* 0x0000001f03037819 */ /* 0x000fc800000006ff */
[----:B------:R-:W0:Y:S02]  /*10920*/  SYNCS.PHASECHK.TRANS64.TRYWAIT P1, [R2+URZ+0x38870], R3 ;  /* 0x03887003020075a7 */ /* 0x000e24000802017f */
[----:B0-----:R-:W-:Y:S05]  /*10930*/  @!P1 BRA `(.L_x_335) ;  /* 0x0000004c00c49947 */ /* 0x001fea0003800000 */
.L_x_466:
[----:B------:R-:W-:Y:S05]  /*10940*/  BSYNC B0 ;  /* 0x0000000000007941 */ /* 0x000fea0003800000 */
.L_x_334:
[----:B------:R-:W-:-:S05]  /*10950*/  IMAD.U32 R0, RZ, RZ, UR46 ;  /* 0x0000002eff007e24 */ /* 0x000fca000f8e00ff */
[----:B------:R-:W-:-:S13]  /*10960*/  ISETP.NE.AND P1, PT, R0, 0x3, PT ;  /* 0x000000030000780c */ /* 0x000fda0003f25270 */
[----:B------:R-:W-:Y:S05]  /*10970*/  @!P1 BRA `(.L_x_336) ;  /* 0x0000000000049947 */ /* 0x000fea0003800000 */
[----:B------:R-:W-:Y:S01]  /*10980*/  BPT.TRAP 0x1 ;  /* 0x000000040000795c */ /* 0x000fe20000300000 */
.L_x_336:
[----:B0-----:R-:W-:-:S04]  /*10990*/  SHF.L.U32 R3, R29, 0x1f, RZ ;  /* 0x0000001f1d037819 */ /* 0x001fc800000006ff */
[----:B------:R-:W0:Y:S02]  /*109a0*/  SYNCS.PHASECHK.TRANS64.TRYWAIT P1, [R2+URZ+0x38860], R3 ;  /* 0x03886003020075a7 */ /* 0x000e24000802017f */
[----:B0-----:R-:W-:Y:S05]  /*109b0*/  @!P1 BRA `(.L_x_337) ;  /* 0x0000004c00b89947 */ /* 0x001fea0003800000 */
.L_x_467:
[----:B------:R-:W0:Y:S01]  /*109c0*/  LDL R4, [R1] ;  /* 0x0000000001047983 */ /* 0x000e220000100800 */
[----:B------:R-:W-:Y:S01]  /*109d0*/  IMAD.SHL.U32 R17, R25, 0x8000, RZ ;  /* 0x0000800019117824 */ /* 0x000fe200078e00ff */
[----:B------:R-:W-:Y:S05]  /*109e0*/  WARPSYNC.ALL ;  /* 0x0000000000007948 */ /* 0x000fea0003800000 */
[----:B------:R-:W-:Y:S01]  /*109f0*/  LOP3.LUT R0, R17, R22, RZ, 0xfc, !PT ;  /* 0x0000001611007212 */ /* 0x000fe200078efcff */
[----:B------:R-:W-:Y:S01]  /*10a00*/  IMAD.U32 R20, RZ, RZ, UR46 ;  /* 0x0000002eff147e24 */ /* 0x000fe2000f8e00ff */
[----:B------:R-:W-:-:S03]  /*10a10*/  IADD3 R19, R27, R17, R35 ;  /* 0x000000111b137210 */ /* 0x000fc60007ffe023 */
[----:B------:R-:W-:Y:S01]  /*10a20*/  IMAD.IADD R10, R23, 0x1, R0 ;  /* 0x00000001170a7824 */ /* 0x000fe200078e0200 */
[----:B------:R-:W-:Y:S02]  /*10a30*/  IADD3 R0, R24, R17, R27 ;  /* 0x0000001118007210 */ /* 0x000fe40007ffe01b */
[----:B------:R-:W-:-:S03]  /*10a40*/  ISETP.NE.AND P1, PT, R20, 0x3, PT ;  /* 0x000000031400780c */ /* 0x000fc60003f25270 */
[----:B------:R-:W1:Y:S02]  /*10a50*/  LDSM.16.MT88.4 R8, [R10+0x10400] ;  /* 0x010400000a08783b */ /* 0x000e640000004200 */
[C-C-:B-1----:R-:W-:Y:S02]  /*10a60*/  PRMT R12, R8.reuse, 0x6420, R9.reuse ;  /* 0x00006420080c7816 */ /* 0x142fe40000000009 */
[----:B------:R-:W-:Y:S02]  /*10a70*/  PRMT R13, R8, 0x7531, R9 ;  /* 0x00007531080d7816 */ /* 0x000fe40000000009 */
[C-C-:B--2---:R-:W-:Y:S02]  /*10a80*/  PRMT R14, R10.reuse, 0x6420, R11.reuse ;  /* 0x000064200a0e7816 */ /* 0x144fe4000000000b */
[----:B------:R-:W-:Y:S02]  /*10a90*/  PRMT R15, R10, 0x7531, R11 ;  /* 0x000075310a0f7816 */ /* 0x000fe4000000000b */
        /* <DEDUP_REMOVED lines=25> */
[----:B------:R-:W-:Y:S02]  /*10c30*/  IMAD.IADD R18, R23, 0x1, R4 ;  /* 0x0000000117127824 */ /* 0x000fe400078e0204 */
[----:B------:R-:W-:Y:S04]  /*10c40*/  LDSM.16.MT88.4 R4, [R3+0x11400] ;  /* 0x011400000304783b */ /* 0x000fe80000004200 */
[----:B------:R-:W1:Y:S01]  /*10c50*/  LDSM.16.MT88.4 R8, [R18+0x10400] ;  /* 0x010400001208783b */ /* 0x000e620000004200 */
[----:B0-----:R-:W-:Y:S01]  /*10c60*/  IMAD.IADD R0, R24, 0x1, R19 ;  /* 0x0000000118007824 */ /* 0x001fe200078e0213 */
[----:B------:R-:W-:-:S02]  /*10c70*/  IADD3 R19, R27, R17, R34 ;  /* 0x000000111b137210 */ /* 0x000fc40007ffe022 */
[C-C-:B-1----:R-:W-:Y:S02]  /*10c80*/  PRMT R12, R8.reuse, 0x6420, R9.reuse ;  /* 0x00006420080c7816 */ /* 0x142fe40000000009 */
[----:B------:R-:W-:Y:S02]  /*10c90*/  PRMT R13, R8, 0x7531, R9 ;  /* 0x00007531080d7816 */ /* 0x000fe40000000009 */
[C-C-:B------:R-:W-:Y:S02]  /*10ca0*/  PRMT R8, R4.reuse, 0x6420, R5.reuse ;  /* 0x0000642004087816 */ /* 0x140fe40000000005 */
[----:B------:R-:W-:Y:S01]  /*10cb0*/  PRMT R9, R4, 0x7531, R5 ;  /* 0x0000753104097816 */ /* 0x000fe20000000005 */
[----:B------:R-:W-:Y:S01]  /*10cc0*/  VIADD R5, R17, 0x5000 ;  /* 0x0000500011057836 */ /* 0x000fe20000000000 */
[C-C-:B------:R-:W-:Y:S02]  /*10cd0*/  PRMT R14, R10.reuse, 0x6420, R11.reuse ;  /* 0x000064200a0e7816 */ /* 0x140fe4000000000b */
[----:B------:R-:W-:-:S02]  /*10ce0*/  PRMT R15, R10, 0x7531, R11 ;  /* 0x000075310a0f7816 */ /* 0x000fc4000000000b */
[----:B------:R-:W-:Y:S02]  /*10cf0*/  LOP3.LUT R4, R5, R22, RZ, 0xfc, !PT ;  /* 0x0000001605047212 */ /* 0x000fe400078efcff */
[C-C-:B------:R-:W-:Y:S01]  /*10d00*/  PRMT R10, R6.reuse, 0x6420, R7.reuse ;  /* 0x00006420060a7816 */ /* 0x140fe20000000007 */
[----:B------:R-:W-:Y:S01]  /*10d10*/  STSM.16.M88.4 [R0], R12 ;  /* 0x0000000c00007844 */ /* 0x000fe20000000200 */
[----:B------:R-:W-:Y:S01]  /*10d20*/  PRMT R11, R6, 0x7531, R7 ;  /* 0x00007531060b7816 */ /* 0x000fe20000000007 */
[----:B------:R-:W-:-:S04]  /*10d30*/  IMAD.IADD R18, R23, 0x1, R4 ;  /* 0x0000000117127824 */ /* 0x000fc800078e0204 */
[----:B------:R-:W-:Y:S04]  /*10d40*/  STSM.16.M88.4 [R0+0x2000], R8 ;  /* 0x0020000800007844 */ /* 0x000fe80000000200 */
[----:B------:R-:W0:Y:S02]  /*10d50*/  LDSM.16.MT88.4 R4, [R18+0x10400] ;  /* 0x010400001204783b */ /* 0x000e240000004200 */
        /* <DEDUP_REMOVED lines=12> */
[----:B------:R0:W-:Y:S02]  /*10e20*/  STSM.16.M88.4 [R0+0x6000], R8 ;  /* 0x0060000800007844 */ /* 0x0001e40000000200 */
[----:B------:R-:W-:Y:S02]  /*10e30*/  IMAD.IADD R18, R23, 0x1, R4 ;  /* 0x0000000117127824 */ /* 0x000fe400078e0204 */
[----:B------:R-:W-:Y:S04]  /*10e40*/  LDSM.16.MT88.4 R4, [R3+0x12400] ;  /* 0x012400000304783b */ /* 0x000fe80000004200 */
[----:B------:R-:W1:Y:S01]  /*10e50*/  LDSM.16.MT88.4 R8, [R18+0x10400] ;  /* 0x010400001208783b */ /* 0x000e620000004200 */
[----:B0-----:R-:W-:Y:S01]  /*10e60*/  IMAD.IADD R0, R24, 0x1, R19 ;  /* 0x0000000118007824 */ /* 0x001fe200078e0213 */
[----:B------:R-:W-:-:S05]  /*10e70*/  IADD3 R19, R27, R36, R17 ;  /* 0x000000241b137210 */ /* 0x000fca0007ffe011 */
[----:B------:R-:W-:Y:S01]  /*10e80*/  IMAD.IADD R24, R24, 0x1, R19 ;  /* 0x0000000118187824 */ /* 0x000fe200078e0213 */
        /* <DEDUP_REMOVED lines=22> */
[C---:B------:R-:W-:Y:S01]  /*10ff0*/  VIADD R5, R17.reuse, 0x3000 ;  /* 0x0000300011057836 */ /* 0x040fe20000000000 */
[C-C-:B------:R-:W-:Y:S01]  /*11000*/  PRMT R10, R6.reuse, 0x6420, R7.reuse ;  /* 0x00006420060a7816 */ /* 0x140fe20000000007 */
[----:B------:R-:W-:Y:S01]  /*11010*/  VIADD R17, R17, 0x7000 ;  /* 0x0000700011117836 */ /* 0x000fe20000000000 */
[----:B------:R-:W-:-:S02]  /*11020*/  PRMT R11, R6, 0x7531, R7 ;  /* 0x00007531060b7816 */ /* 0x000fc40000000007 */
[----:B------:R-:W-:-:S03]  /*11030*/  LOP3.LUT R4, R5, R22, RZ, 0xfc, !PT ;  /* 0x0000001605047212 */ /* 0x000fc600078efcff */
[----:B------:R0:W-:Y:S02]  /*11040*/  STSM.16.M88.4 [R0+0x6000], R8 ;  /* 0x0060000800007844 */ /* 0x0001e40000000200 */
[----:B------:R-:W-:Y:S02]  /*11050*/  IMAD.IADD R18, R23, 0x1, R4 ;  /* 0x0000000117127824 */ /* 0x000fe400078e0204 */
[----:B------:R-:W-:Y:S04]  /*11060*/  LDSM.16.MT88.4 R4, [R3+0x13400] ;  /* 0x013400000304783b */ /* 0x000fe80000004200 */
[----:B------:R-:W1:Y:S01]  /*11070*/  LDSM.16.MT88.4 R8, [R18+0x10400] ;  /* 0x010400001208783b */ /* 0x000e620000004200 */
[----:B0-----:R-:W-:-:S05]  /*11080*/  LOP3.LUT R0, R17, R22, RZ, 0xfc, !PT ;  /* 0x0000001611007212 */ /* 0x001fca00078efcff */
[----:B------:R-:W-:Y:S01]  /*11090*/  IMAD.IADD R0, R23, 0x1, R0 ;  /* 0x0000000117007824 */ /* 0x000fe200078e0200 */
[C-C-:B-1----:R-:W-:Y:S02]  /*110a0*/  PRMT R12, R8.reuse, 0x6420, R9.reuse ;  /* 0x00006420080c7816 */ /* 0x142fe40000000009 */
[----:B------:R-:W-:Y:S02]  /*110b0*/  PRMT R13, R8, 0x7531, R9 ;  /* 0x00007531080d7816 */ /* 0x000fe40000000009 */
[C-C-:B------:R-:W-:Y:S02]  /*110c0*/  PRMT R14, R10.reuse, 0x6420, R11.reuse ;  /* 0x000064200a0e7816 */ /* 0x140fe4000000000b */
[----:B------:R-:W-:Y:S02]  /*110d0*/  PRMT R15, R10, 0x7531, R11 ;  /* 0x000075310a0f7816 */ /* 0x000fe4000000000b */
[C-C-:B------:R-:W-:Y:S02]  /*110e0*/  PRMT R8, R4.reuse, 0x6420, R5.reuse ;  /* 0x0000642004087816 */ /* 0x140fe40000000005 */
[----:B------:R-:W-:Y:S01]  /*110f0*/  PRMT R9, R4, 0x7531, R5 ;  /* 0x0000753104097816 */ /* 0x000fe20000000005 */
[----:B------:R-:W-:Y:S01]  /*11100*/  STSM.16.M88.4 [R24], R12 ;  /* 0x0000000c18007844 */ /* 0x000fe20000000200 */
[----:B------:R-:W-:-:S02]  /*11110*/  PRMT R10, R6, 0x6420, R7 ;  /* 0x00006420060a7816 */ /* 0x000fc40000000007 */
[----:B------:R-:W-:-:S05]  /*11120*/  PRMT R11, R6, 0x7531, R7 ;  /* 0x00007531060b7816 */ /* 0x000fca0000000007 */
[----:B------:R-:W-:Y:S04]  /*11130*/  STSM.16.M88.4 [R24+0x2000], R8 ;  /* 0x0020000818007844 */ /* 0x000fe80000000200 */
[----:B------:R-:W0:Y:S04]  /*11140*/  LDSM.16.MT88.4 R8, [R0+0x10400] ;  /* 0x010400000008783b */ /* 0x000e280000004200 */
[----:B------:R-:W1:Y:S01]  /*11150*/  LDSM.16.MT88.4 R4, [R3+0x17400] ;  /* 0x017400000304783b */ /* 0x000e620000004200 */
[C-C-:B0-----:R-:W-:Y:S02]  /*11160*/  PRMT R12, R8.reuse, 0x6420, R9.reuse ;  /* 0x00006420080c7816 */ /* 0x141fe40000000009 */
[----:B------:R-:W-:-:S02]  /*11170*/  PRMT R13, R8, 0x7531, R9 ;  /* 0x00007531080d7816 */ /* 0x000fc40000000009 */
[C-C-:B------:R-:W-:Y:S02]  /*11180*/  PRMT R14, R10.reuse, 0x6420, R11.reuse ;  /* 0x000064200a0e7816 */ /* 0x140fe4000000000b */
[----:B------:R-:W-:Y:S02]  /*11190*/  PRMT R15, R10, 0x7531, R11 ;  /* 0x000075310a0f7816 */ /* 0x000fe4000000000b */
[C-C-:B-1----:R-:W-:Y:S02]  /*111a0*/  PRMT R8, R4.reuse, 0x6420, R5.reuse ;  /* 0x0000642004087816 */ /* 0x142fe40000000005 */
[----:B------:R-:W-:Y:S01]  /*111b0*/  PRMT R9, R4, 0x7531, R5 ;  /* 0x0000753104097816 */ /* 0x000fe20000000005 */
[----:B------:R0:W-:Y:S01]  /*111c0*/  STSM.16.M88.4 [R24+0x4000], R12 ;  /* 0x0040000c18007844 */ /* 0x0001e20000000200 */
        /* <DEDUP_REMOVED lines=11> */
.L_x_338:
[----:B-1----:R1:W-:Y:S01]  /*11280*/  SYNCS.ARRIVE.TRANS64.A1T0 RZ, [R2+URZ+0x38850], RZ ;  /* 0x038850ff02ff79a7 */ /* 0x0023e2000810003f */
[----:B------:R-:W-:Y:S06]  /*11290*/  BAR.SYNC.DEFER_BLOCKING 0x2, 0x80 ;  /* 0x0082000000007b1d */ /* 0x000fec0000010000 */
[----:B------:R-:W-:Y:S05]  /*112a0*/  @!P0 BRA `(.L_x_339) ;  /* 0x0000000000048947 */ /* 0x000fea0003800000 */
[----:B------:R-:W-:Y:S01]  /*112b0*/  BPT.TRAP 0x1 ;  /* 0x000000040000795c */ /* 0x000fe20000300000 */
.L_x_339:
[----:B-1----:R-:W-:Y:S02]  /*112c0*/  VIADD R2, R2, 0x38880 ;  /* 0x0003888002027836 */ /* 0x002fe40000000000 */
[----:B------:R-:W-:-:S03]  /*112d0*/  VIADD R25, R25, 0x1 ;  /* 0x0000000119197836 */ /* 0x000fc60000000000 */
[----:B------:R-:W-:Y:S02]  /*112e0*/  PRMT R2, R33, 0x654, R2 ;  /* 0x0000065421027816 */ /* 0x000fe40000000002 */
[C---:B------:R-:W-:Y:S02]  /*112f0*/  ISETP.NE.AND P0, PT, R25.reuse, 0x2, PT ;  /* 0x000000021900780c */ /* 0x040fe40003f05270 */
[----:B------:R1:W-:Y:S02]  /*11300*/  SYNCS.ARRIVE.TRANS64.RED.A1T0 RZ, [R2+URZ], RZ ;  /* 0x000000ff02ff79a7 */ /* 0x0003e4000810043f */
[----:B------:R-:W-:Y:S02]  /*11310*/  SEL R0, RZ, 0x1, P0 ;  /* 0x00000001ff007807 */ /* 0x000fe40000000000 */
[----:B------:R-:W-:Y:S02]  /*11320*/  SEL R25, R25, RZ, P0 ;  /* 0x000000ff19197207 */ /* 0x000fe40000000000 */
[----:B------:R-:W-:-:S07]  /*11330*/  LOP3.LUT R29, R29, R0, RZ, 0x3c, !PT ;  /* 0x000000001d1d7212 */ /* 0x000fce00078e3cff */
.L_x_280:
[----:B------:R-:W-:Y:S05]  /*11340*/  BSYNC B7 ;  /* 0x0000000000077941 */ /* 0x000fea0003800000 */
.L_x_278:
[----:B------:R-:W-:-:S13]  /*11350*/  LOP3.LUT P0, RZ, R26, 0x100, RZ, 0xc0, !PT ;  /* 0x000001001aff7812 */ /* 0x000fda000780c0ff */
[----:B------:R-:W-:Y:S05]  /*11360*/  @!P0 BRA `(.L_x_340) ;  /* 0x0000000000248947 */ /* 0x000fea0003800000 */
[----:B------:R-:W2:Y:S08]  /*11370*/  S2UR UR4, SR_CgaCtaId ;  /* 0x00000000000479c3 */ /* 0x000eb00000008800 */
[----:B------:R-:W-:Y:S01]  /*11380*/  BAR.SYNC.DEFER_BLOCKING 0x5, 0x180 ;  /* 0x0146000000007b1d */ /* 0x000fe20000010000 */
[----:B------:R-:W-:Y:S01]  /*11390*/  MOV R0, 0x400 ;  /* 0x0000040000007802 */ /* 0x000fe20000000f00 */
[----:B--2---:R-:W-:-:S05]  /*113a0*/  IMAD.U32 R33, RZ, RZ, UR4 ;  /* 0x00000004ff217e24 */ /* 0x004fca000f8e00ff */
[----:B------:R-:W-:-:S05]  /*113b0*/  LEA R23, R33, R0, 0x18 ;  /* 0x0000000021177211 */ /* 0x000fca00078ec0ff */
[----:B------:R-:W2:Y:S02]  /*113c0*/  LDS.128 R16, [R23+0x388d0] ;  /* 0x0388d00017107984 */ /* 0x000ea40000000c00 */
[----:B--2---:R-:W-:Y:S01]  /*113d0*/  R2UR UR40, R19 ;  /* 0x00000000132872ca */ /* 0x004fe200000e0000 */
[----:B------:R-:W-:Y:S06]  /*113e0*/  BAR.ARV 0x4, 0x180 ;  /* 0x0106000000007b1d */ /* 0x000fec0000002000 */
[----:B------:R-:W-:Y:S08]  /*113f0*/  BRA `(.L_x_341) ;  /* 0x0000000800187947 */ /* 0x000ff00003800000 */
.L_x_340:
[----:B------:R-:W0:Y:S01]  /*11400*/  S2R R0, SR_TID.X ;  /* 0x0000000000007919 */ /* 0x000e220000002100 */
[----:B------:R-:W-:Y:S01]  /*11410*/  ULDC UR4, c[0x0][0xc3c] ;  /* 0x00030f0000047ab9 */ /* 0x000fe20000000800 */
[----:B0-----:R-:W-:Y:S01]  /*11420*/  LOP3.LUT R8, R0, 0x1f, RZ, 0xc0, !PT ;  /* 0x0000001f00087812 */ /* 0x001fe200078ec0ff */
[----:B------:R-:W-:-:S03]  /*11430*/  IMAD.MOV.U32 R0, RZ, RZ, RZ ;  /* 0x000000ffff007224 */ /* 0x000fc600078e00ff */
[C---:B------:R-:W-:Y:S01]  /*11440*/  ISETP.NE.AND P0, PT, R8.reuse, 0x1f, PT ;  /* 0x0000001f0800780c */ /* 0x040fe20003f05270 */
[----:B------:R-:W-:-:S05]  /*11450*/  VIADD R5, R8, UR40 ;  /* 0x0000002808057c36 */ /* 0x000fca0008000000 */
[----:B------:R-:W-:Y:S01]  /*11460*/  ISETP.GE.OR P1, PT, R5, UR4, !P0 ;  /* 0x0000000405007c0c */ /* 0x000fe2000c726670 */
[----:B------:R-:W-:-:S12]  /*11470*/  ULDC UR4, c[0x0][0xc3c] ;  /* 0x00030f0000047ab9 */ /* 0x000fd80000000800 */
[----:B-1----:R-:W0:Y:S02]  /*11480*/  @!P1 LDC.64 R2, c[0x0][0xc80] ;  /* 0x00032000ff029b82 */ /* 0x002e240000000a00 */
[----:B0-----:R-:W-:-:S05]  /*11490*/  @!P1 IMAD.WIDE R2, R5, 0x4, R2 ;  /* 0x0000000405029825 */ /* 0x001fca00078e0202 */
[----:B------:R-:W2:Y:S01]  /*114a0*/  @!P1 LDG.E R0, desc[UR50][R2.64] ;  /* 0x0000003202009981 */ /* 0x000ea2000c1e1900 */
[C---:B------:R-:W-:Y:S02]  /*114b0*/  ISETP.NE.AND P1, PT, R8.reuse, RZ, PT ;  /* 0x000000ff0800720c */ /* 0x040fe40003f25270 */
[C---:B------:R-:W-:Y:S02]  /*114c0*/  ISETP.GE.U32.AND P2, PT, R8.reuse, 0x2, PT ;  /* 0x000000020800780c */ /* 0x040fe40003f46070 */
        /* <DEDUP_REMOVED lines=8> */
[----:B------:R-:W-:Y:S02]  /*11550*/  IMAD.IADD R4, R5, 0x1, R4 ;  /* 0x0000000105047824 */ /* 0x000fe400078e0204 */
[----:B------:R-:W-:Y:S04]  /*11560*/  SHFL.IDX PT, R5, R16, RZ, 0x1f ;  /* 0x00001fff10057589 */ /* 0x000fe800000e0000 */
[----:B------:R-:W0:Y:S02]  /*11570*/  SHFL.UP PT, R6, R4, 0x4, RZ ;  /* 0x0480000004067989 */ /* 0x000e2400000e00ff */
[----:B0-----:R-:W-:-:S05]  /*11580*/  SEL R3, R6, RZ, P3 ;  /* 0x000000ff06037207 */ /* 0x001fca0001800000 */
[----:B------:R-:W-:Y:S02]  /*11590*/  IMAD.IADD R6, R4, 0x1, R3 ;  /* 0x0000000104067824 */ /* 0x000fe400078e0203 */
[----:B------:R-:W-:Y:S04]  /*115a0*/  SHFL.IDX PT, R4, R16, 0x1, 0x1f ;  /* 0x00201f0010047f89 */ /* 0x000fe800000e0000 */
        /* <DEDUP_REMOVED lines=11> */
[----:B------:R-:W-:Y:S05]  /*11660*/  @P6 BRA `(.L_x_342) ;  /* 0x0000000000906947 */ /* 0x000fea0003800000 */
.L_x_346:
[----:B------:R-:W-:-:S04]  /*11670*/  UIADD3 UR40, UR40, 0x1f, URZ ;  /* 0x0000001f28287890 */ /* 0x000fc8000fffe03f */
[----:B------:R-:W-:-:S06]  /*11680*/  UISETP.GE.AND UP0, UPT, UR40, UR4, UPT ;  /* 0x000000042800728c */ /* 0x000fcc000bf06270 */
[----:B------:R-:W-:-:S13]  /*11690*/  PLOP3.LUT P6, PT, PT, PT, UP0, 0x40, 0x0 ;  /* 0x000000000000781c */ /* 0x000fda0003fce808 */
[----:B------:R-:W-:Y:S05]  /*116a0*/  @!P6 BRA `(.L_x_343) ;  /* 0x000000040034e947 */ /* 0x000fea0003800000 */
[----:B------:R-:W0:Y:S01]  /*116b0*/  S2R R0, SR_TID.X ;  /* 0x0000000000007919 */ /* 0x000e220000002100 */
[----:B------:R-:W-:Y:S01]  /*116c0*/  BSSY B0, `(.L_x_344) ;  /* 0x0000009000007945 */ /* 0x000fe20003800000 */
[----:B0-----:R-:W-:-:S05]  /*116d0*/  LOP3.LUT R0, R0, 0x1f, RZ, 0xc0, !PT ;  /* 0x0000001f00007812 */ /* 0x001fca00078ec0ff */
[----:B------:R-:W-:Y:S02]  /*116e0*/  VIADD R7, R0, UR40 ;  /* 0x0000002800077c36 */ /* 0x000fe40008000000 */
[----:B------:R-:W-:-:S03]  /*116f0*/  IMAD.MOV.U32 R0, RZ, RZ, RZ ;  /* 0x000000ffff007224 */ /* 0x000fc600078e00ff */
[----:B------:R-:W-:-:S13]  /*11700*/  ISETP.GE.OR P6, PT, R7, UR4, !P0 ;  /* 0x0000000407007c0c */ /* 0x000fda000c7c6670 */
[----:B------:R-:W-:Y:S05]  /*11710*/  @P6 BRA `(.L_x_345) ;  /* 0x00000000000c6947 */ /* 0x000fea0003800000 */
[----:B------:R-:W0:Y:S02]  /*11720*/  LDC.64 R2, c[0x0][0xc80] ;  /* 0x00032000ff027b82 */ /* 0x000e240000000a00 */
[----:B0-----:R-:W-:-:S05]  /*11730*/  IMAD.WIDE R2, R7, 0x4, R2 ;  /* 0x0000000407027825 */ /* 0x001fca00078e0202 */
[----:B------:R0:W5:Y:S02]  /*11740*/  LDG.E R0, desc[UR50][R2.64] ;  /* 0x0000003202007981 */ /* 0x000164000c1e1900 */
.L_x_345:
[----:B------:R-:W-:Y:S05]  /*11750*/  BSYNC B0 ;  /* 0x0000000000007941 */ /* 0x000fea0003800000 */
.L_x_344:
        /* <DEDUP_REMOVED lines=13> */
[----:B0-----:R-:W-:Y:S02]  /*11830*/  SEL R9, R2, RZ, P5 ;  /* 0x000000ff02097207 */ /* 0x001fe40002800000 */
[----:B------:R-:W0:Y:S03]  /*11840*/  LDC R2, c[0x0][0xc38] ;  /* 0x00030e00ff027b82 */ /* 0x000e260000000800 */
[----:B------:R-:W-:-:S05]  /*11850*/  IMAD.IADD R3, R8, 0x1, R9 ;  /* 0x0000000108037824 */ /* 0x000fca00078e0209 */
[----:B------:R-:W0:Y:S02]  /*11860*/  SHFL.IDX PT, R9, R3, 0x1f, 0x1f ;  /* 0x03e01f0003097f89 */ /* 0x000e2400000e0000 */
[----:B0-----:R-:W-:-:S04]  /*11870*/  IMAD R9, R9, R2, RZ ;  /* 0x0000000209097224 */ /* 0x001fc800078e02ff */
[----:B------:R-:W-:-:S05]  /*11880*/  IMAD.IADD R4, R9, 0x1, R4 ;  /* 0x0000000109047824 */ /* 0x000fca00078e0204 */
[----:B------:R-:W-:-:S13]  /*11890*/  ISETP.GT.AND P6, PT, R4, R5, PT ;  /* 0x000000050400720c */ /* 0x000fda0003fc4270 */
[----:B------:R-:W-:Y:S05]  /*118a0*/  @!P6 BRA `(.L_x_346) ;  /* 0xfffffffc0070e947 */ /* 0x000fea000383ffff */
.L_x_342:
[----:B------:R-:W-:Y:S02]  /*118b0*/  IMAD.IADD R16, R4, 0x1, -R9 ;  /* 0x0000000104107824 */ /* 0x000fe400078e0a09 */
[----:B------:R-:W-:Y:S02]  /*118c0*/  IMAD.MOV.U32 R7, RZ, RZ, RZ ;  /* 0x000000ffff077224 */ /* 0x000fe400078e00ff */
        /* <DEDUP_REMOVED lines=16> */
.L_x_347:
[--C-:B-12---:R-:W-:Y:S01]  /*119d0*/  IMAD.MOV R3, RZ, RZ, -R9.reuse ;  /* 0x000000ffff037224 */ /* 0x106fe200078e0a09 */
[----:B------:R-:W-:Y:S01]  /*119e0*/  UIADD3 UR40, UR4, UR40, URZ ;  /* 0x0000002804287290 */ /* 0x000fe2000fffe03f */
[----:B---3--:R-:W-:Y:S02]  /*119f0*/  IMAD R16, R7, R2, R16 ;  /* 0x0000000207107224 */ /* 0x008fe400078e0210 */
[----:B------:R-:W-:Y:S02]  /*11a00*/  IMAD R6, R3, R4, RZ ;  /* 0x0000000403067224 */ /* 0x000fe400078e02ff */
[----:B------:R-:W-:Y:S02]  /*11a10*/  IMAD.MOV.U32 R2, RZ, RZ, RZ ;  /* 0x000000ffff027224 */ /* 0x000fe400078e00ff */
[----:B------:R-:W-:Y:S02]  /*11a20*/  IMAD.MOV.U32 R3, RZ, RZ, R9 ;  /* 0x000000ffff037224 */ /* 0x000fe400078e0009 */
[----:B------:R-:W-:-:S02]  /*11a30*/  IMAD.IADD R5, R5, 0x1, -R16 ;  /* 0x0000000105057824 */ /* 0x000fc400078e0a10 */
[----:B------:R-:W-:Y:S01]  /*11a40*/  IMAD.HI.U32 R9, R9, R6, R2 ;  /* 0x0000000609097227 */ /* 0x000fe200078e0002 */
[----:B------:R-:W-:Y:S02]  /*11a50*/  IABS R3, R0 ;  /* 0x0000000000037213 */ /* 0x000fe40000000000 */
[----:B------:R-:W-:-:S03]  /*11a60*/  IABS R2, R5 ;  /* 0x0000000500027213 */ /* 0x000fc60000000000 */
[----:B------:R-:W-:Y:S02]  /*11a70*/  IMAD.MOV R3, RZ, RZ, -R3 ;  /* 0x000000ffff037224 */ /* 0x000fe400078e0a03 */
[----:B------:R-:W-:-:S04]  /*11a80*/  IMAD.HI.U32 R9, R9, R2, RZ ;  /* 0x0000000209097227 */ /* 0x000fc800078e00ff */
[----:B------:R-:W-:Y:S01]  /*11a90*/  IMAD R3, R9, R3, R2 ;  /* 0x0000000309037224 */ /* 0x000fe200078e0202 */
[----:B------:R-:W-:-:S04]  /*11aa0*/  LOP3.LUT R2, R5, R0, RZ, 0x3c, !PT ;  /* 0x0000000005027212 */ /* 0x000fc800078e3cff */
[----:B------:R-:W-:Y:S02]  /*11ab0*/  ISETP.GT.U32.AND P1, PT, R4, R3, PT ;  /* 0x000000030400720c */ /* 0x000fe40003f24070 */
[----:B------:R-:W-:-:S11]  /*11ac0*/  ISETP.GE.AND P2, PT, R2, RZ, PT ;  /* 0x000000ff0200720c */ /* 0x000fd60003f46270 */
[----:B------:R-:W-:Y:S02]  /*11ad0*/  @!P1 IMAD.IADD R3, R3, 0x1, -R4 ;  /* 0x0000000103039824 */ /* 0x000fe400078e0a04 */
[----:B------:R-:W-:Y:S01]  /*11ae0*/  @!P1 VIADD R9, R9, 0x1 ;  /* 0x0000000109099836 */ /* 0x000fe20000000000 */
[----:B------:R-:W-:Y:S02]  /*11af0*/  ISETP.NE.AND P1, PT, R0, RZ, PT ;  /* 0x000000ff0000720c */ /* 0x000fe40003f25270 */
[----:B------:R-:W-:-:S13]  /*11b00*/  ISETP.GE.U32.AND P0, PT, R3, R4, PT ;  /* 0x000000040300720c */ /* 0x000fda0003f06070 */
[----:B------:R-:W-:-:S04]  /*11b10*/  @P0 VIADD R9, R9, 0x1 ;  /* 0x0000000109090836 */ /* 0x000fc80000000000 */
[----:B------:R-:W-:Y:S01]  /*11b20*/  @!P2 IMAD.MOV R9, RZ, RZ, -R9 ;  /* 0x000000ffff09a224 */ /* 0x000fe200078e0a09 */
[----:B------:R-:W-:-:S05]  /*11b30*/  @!P1 LOP3.LUT R9, RZ, R0, RZ, 0x33, !PT ;  /* 0x00000000ff099212 */ /* 0x000fca00078e33ff */
[--C-:B------:R-:W-:Y:S02]  /*11b40*/  IMAD.MOV R17, RZ, RZ, -R9.reuse ;  /* 0x000000ffff117224 */ /* 0x100fe400078e0a09 */
[----:B------:R-:W-:Y:S02]  /*11b50*/  IMAD.MOV.U32 R18, RZ, RZ, R9 ;  /* 0x000000ffff127224 */ /* 0x000fe400078e0009 */
[----:B------:R-:W-:Y:S01]  /*11b60*/  IMAD R17, R0, R17, R5 ;  /* 0x0000001100117224 */ /* 0x000fe200078e0205 */
[----:B------:R-:W-:Y:S06]  /*11b70*/  BRA `(.L_x_348) ;  /* 0x0000000000107947 */ /* 0x000fec0003800000 */
.L_x_343:
[----:B------:R-:W-:Y:S01]  /*11b80*/  IMAD.MOV.U32 R16, RZ, RZ, R5 ;  /* 0x000000ffff107224 */ /* 0x000fe200078e0005 */
[----:B------:R-:W-:Y:S01]  /*11b90*/  ULDC UR40, c[0x0][0xc3c] ;  /* 0x00030f0000287ab9 */ /* 0x000fe20000000800 */
[----:B------:R-:W-:Y:S02]  /*11ba0*/  IMAD.MOV.U32 R17, RZ, RZ, RZ ;  /* 0x000000ffff117224 */ /* 0x000fe400078e00ff */
[----:B------:R-:W-:-:S07]  /*11bb0*/  IMAD.MOV.U32 R18, RZ, RZ, RZ ;  /* 0x000000ffff127224 */ /* 0x000fce00078e00ff */
.L_x_348:
[----:B------:R-:W1:Y:S01]  /*11bc0*/  S2R R0, SR_TID.X ;  /* 0x0000000000007919 */ /* 0x000e620000002100 */
[----:B------:R-:W-:Y:S01]  /*11bd0*/  IMAD.U32 R19, RZ, RZ, UR40 ;  /* 0x00000028ff137e24 */ /* 0x000fe2000f8e00ff */
[----:B------:R-:W-:Y:S01]  /*11be0*/  BAR.SYNC.DEFER_BLOCKING 0x4, 0x180 ;  /* 0x0106000000007b1d */ /* 0x000fe20000010000 */
[----:B-1----:R-:W-:-:S04]  /*11bf0*/  LOP3.LUT R0, R0, 0x1f, RZ, 0xc0, !PT ;  /* 0x0000001f00007812 */ /* 0x002fc800078ec0ff */
[----:B------:R-:W-:-:S13]  /*11c00*/  ISETP.NE.AND P0, PT, R0, RZ, PT ;  /* 0x000000ff0000720c */ /* 0x000fda0003f05270 */
[----:B------:R-:W1:Y:S01]  /*11c10*/  @!P0 S2R R33, SR_CgaCtaId ;  /* 0x0000000000218919 */ /* 0x000e620000008800 */
[----:B------:R-:W-:-:S04]  /*11c20*/  @!P0 MOV R0, 0x400 ;  /* 0x0000040000008802 */ /* 0x000fc80000000f00 */
[----:B-1----:R-:W-:-:S05]  /*11c30*/  @!P0 LEA R23, R33, R0, 0x18 ;  /* 0x0000000021178211 */ /* 0x002fca00078ec0ff */
[----:B------:R2:W-:Y:S01]  /*11c40*/  @!P0 STS.128 [R23+0x388d0], R16 ;  /* 0x0388d01017008388 */ /* 0x0005e20000000c00 */
[----:B------:R-:W-:Y:S06]  /*11c50*/  BAR.ARV 0x5, 0x180 ;  /* 0x0146000000007b1d */ /* 0x000fec0000002000 */
.L_x_341:
[----:B------:R-:W-:Y:S02]  /*11c60*/  ULDC UR4, c[0x0][0xc3c] ;  /* 0x00030f0000047ab9 */ /* 0x000fe40000000800 */
[----:B------:R-:W-:-:S06]  /*11c70*/  UISETP.GE.AND UP0, UPT, UR40, UR4, UPT ;  /* 0x000000042800728c */ /* 0x000fcc000bf06270 */
[----:B------:R-:W-:-:S13]  /*11c80*/  PLOP3.LUT P0, PT, PT, PT, UP0, 0x80, 0x0 ;  /* 0x000000000000781c */ /* 0x000fda0003f0f008 */
[----:B------:R-:W-:Y:S05]  /*11c90*/  @!P0 BRA `(.L_x_349) ;  /* 0xffffffa400408947 */ /* 0x000fea000383ffff */
.L_x_274:
[----:B0-----:R-:W3:Y:S01]  /*11ca0*/  LDL.LU R0, [R1+0xc] ;  /* 0x00000c0001007983 */ /* 0x001ee20000300800 */
[----:B------:R-:W-:Y:S01]  /*11cb0*/  BSSY B0, `(.L_x_350) ;  /* 0x000000b000007945 */ /* 0x000fe20003800000 */
[----:B------:R-:W0:Y:S01]  /*11cc0*/  S2R R5, SR_CgaCtaId ;  /* 0x0000000000057919 */ /* 0x000e220000008800 */
[----:B---3--:R-:W-:-:S05]  /*11cd0*/  VIADD R0, R0, 0x1 ;  /* 0x0000000100007836 */ /* 0x008fca0000000000 */
[----:B-1----:R-:W-:-:S04]  /*11ce0*/  LEA.HI R2, R0, R0, RZ, 0x1 ;  /* 0x0000000000027211 */ /* 0x002fc800078f08ff */
[----:B------:R-:W-:Y:S02]  /*11cf0*/  LOP3.LUT R3, R2, 0xfffffffe, RZ, 0xc0, !PT ;  /* 0xfffffffe02037812 */ /* 0x000fe400078ec0ff */
[----:B------:R-:W-:-:S03]  /*11d00*/  MOV R2, 0x400 ;  /* 0x0000040000027802 */ /* 0x000fc60000000f00 */
[----:B------:R-:W-:Y:S01]  /*11d10*/  IMAD.IADD R0, R0, 0x1, -R3 ;  /* 0x0000000100007824 */ /* 0x000fe200078e0a03 */
[----:B0-----:R-:W-:-:S04]  /*11d20*/  LEA R5, R5, R2, 0x18 ;  /* 0x0000000205057211 */ /* 0x001fc800078ec0ff */
[----:B------:R-:W-:-:S04]  /*11d30*/  SHF.L.U32 R0, R0, 0x1f, RZ ;  /* 0x0000001f00007819 */ /* 0x000fc800000006ff */
[----:B------:R-:W0:Y:S02]  /*11d40*/  SYNCS.PHASECHK.TRANS64.TRYWAIT P0, [R5+URZ+0x38820], R0 ;  /* 0x03882000050075a7 */ /* 0x000e24000800017f */
[----:B0-----:R-:W-:Y:S05]  /*11d50*/  @!P0 BRA `(.L_x_351) ;  /* 0x0000003800e48947 */ /* 0x001fea0003800000 */
.L_x_468:
[----:B------:R-:W-:Y:S05]  /*11d60*/  BSYNC B0 ;  /* 0x0000000000007941 */ /* 0x000fea0003800000 */
.L_x_350:
[----:B------:R-:W-:-:S03]  /*11d70*/  UMOV UR4, 0xffffffff ;  /* 0xffffffff00047882 */ /* 0x000fc60000000000 */
[----:B------:R-:W-:Y:S05]  /*11d80*/  BRA.DIV UR4, `(.L_x_352) ;  /* 0x0000003a04ec7947 */ /* 0x000fea000b800000 */
[----:B0-----:R-:W0:Y:S02]  /*11d90*/  S2R R0, SR_TID.X ;  /* 0x0000000000007919 */ /* 0x001e240000002100 */
[----:B0-----:R-:W-:-:S04]  /*11da0*/  SHF.R.U32.HI R0, RZ, 0x5, R0 ;  /* 0x00000005ff007819 */ /* 0x001fc80000011600 */
[----:B------:R-:W-:-:S05]  /*11db0*/  LOP3.LUT R0, R0, 0x3, RZ, 0xc0, !PT ;  /* 0x0000000300007812 */ /* 0x000fca00078ec0ff */
[----:B------:R0:W1:Y:S02]  /*11dc0*/  SHFL.IDX PT, R14, R0, RZ, 0x1f ;  /* 0x00001fff000e7589 */ /* 0x00006400000e0000 */
.L_x_471:
[----:B-1----:R-:W-:Y:S01]  /*11dd0*/  ISETP.NE.AND P0, PT, R14, RZ, PT ;  /* 0x000000ff0e00720c */ /* 0x002fe20003f05270 */
[----:B------:R-:W-:-:S12]  /*11de0*/  BSSY B0, `(.L_x_353) ;  /* 0x000002c000007945 */ /* 0x000fd80003800000 */
[----:B------:R-:W-:Y:S05]  /*11df0*/  @P0 BRA `(.L_x_354) ;  /* 0x0000000000a80947 */ /* 0x000fea0003800000 */
[----:B------:R-:W-:-:S03]  /*11e00*/  UMOV UR4, 0xffffffff ;  /* 0xffffffff00047882 */ /* 0x000fc60000000000 */
[----:B------:R-:W-:Y:S05]  /*11e10*/  BRA.DIV UR4, `(.L_x_355) ;  /* 0x0000003a04fc7947 */ /* 0x000fea000b800000 */
[----:B------:R-:W-:-:S13]  /*11e20*/  ELECT P6, URZ, PT ;  /* 0x00000000003f782f */ /* 0x000fda00038c0000 */
.L_x_474:
[----:B------:R-:W-:Y:S05]  /*11e30*/  @!P6 BRA `(.L_x_354) ;  /* 0x000000000098e947 */ /* 0x000fea0003800000 */
[----:B------:R-:W-:-:S06]  /*11e40*/  ULOP3.LUT UR4, UR37, 0x2, URZ, 0xfc, !UPT ;  /* 0x0000000225047892 */ /* 0x000fcc000f8efc3f */
[----:B0-----:R-:W-:-:S05]  /*11e50*/  IMAD.U32 R0, RZ, RZ, UR4 ;  /* 0x00000004ff007e24 */ /* 0x001fca000f8e00ff */
[----:B------:R-:W-:-:S13]  /*11e60*/  ISETP.NE.AND P0, PT, R0, 0x3, PT ;  /* 0x000000030000780c */ /* 0x000fda0003f05270 */
[----:B------:R-:W-:Y:S05]  /*11e70*/  @!P0 BRA `(.L_x_356) ;  /* 0x0000000000048947 */ /* 0x000fea0003800000 */
[----:B------:R-:W-:Y:S01]  /*11e80*/  BPT.TRAP 0x1 ;  /* 0x000000040000795c */ /* 0x000fe20000300000 */
.L_x_356:
[----:B------:R-:W-:Y:S01]  /*11e90*/  IMAD R3, R25, 0x8, R5 ;  /* 0x0000000819037824 */ /* 0x000fe200078e0205 */
[----:B------:R-:W-:Y:S01]  /*11ea0*/  SHF.L.U32 R2, R29, 0x1f, RZ ;  /* 0x0000001f1d027819 */ /* 0x000fe200000006ff */
[----:B------:R-:W-:-:S03]  /*11eb0*/  VIADD R25, R25, 0x1 ;  /* 0x0000000119197836 */ /* 0x000fc60000000000 */
[----:B------:R-:W0:Y:S02]  /*11ec0*/  SYNCS.PHASECHK.TRANS64.TRYWAIT P1, [R3+URZ+0x38840], R2 ;  /* 0x03884002030075a7 */ /* 0x000e24000802017f */
[----:B------:R-:W-:-:S04]  /*11ed0*/  ISETP.NE.AND P2, PT, R25, 0x2, PT ;  /* 0x000000021900780c */ /* 0x000fc80003f45270 */
[----:B------:R-:W-:Y:S01]  /*11ee0*/  SEL R0, RZ, 0x1, P2 ;  /* 0x00000001ff007807 */ /* 0x000fe20001000000 */
[----:B0-----:R-:W-:Y:S08]  /*11ef0*/  @!P1 BRA `(.L_x_357) ;  /* 0x0000003800e49947 */ /* 0x001ff00003800000 */
.L_x_475:
[----:B------:R-:W-:Y:S02]  /*11f00*/  SEL R25, R25, RZ, P2 ;  /* 0x000000ff19197207 */ /* 0x000fe40001000000 */
[----:B------:R-:W-:Y:S01]  /*11f10*/  LOP3.LUT R0, R29, R0, RZ, 0x3c, !PT ;  /* 0x000000001d007212 */ /* 0x000fe200078e3cff */
[----:B------:R-:W-:Y:S06]  /*11f20*/  @!P0 BRA `(.L_x_358) ;  /* 0x0000000000048947 */ /* 0x000fec0003800000 */
[----:B------:R-:W-:Y:S01]  /*11f30*/  BPT.TRAP 0x1 ;  /* 0x000000040000795c */ /* 0x000fe20000300000 */
.L_x_358:
[----:B------:R-:W-:Y:S01]  /*11f40*/  IMAD R25, R25, 0x8, R5 ;  /* 0x0000000819197824 */ /* 0x000fe200078e0205 */
[----:B------:R-:W-:-:S04]  /*11f50*/  SHF.L.U32 R0, R0, 0x1f, RZ ;  /* 0x0000001f00007819 */ /* 0x000fc800000006ff */
[----:B------:R-:W1:Y:S02]  /*11f60*/  SYNCS.PHASECHK.TRANS64.TRYWAIT P1, [R25+URZ+0x38840], R0 ;  /* 0x03884000190075a7 */ /* 0x000e64000802017f */
[----:B-1----:R-:W-:Y:S05]  /*11f70*/  @!P1 BRA `(.L_x_359) ;  /* 0x0000003800d89947 */ /* 0x002fea0003800000 */
.L_x_476:
[----:B------:R-:W-:Y:S05]  /*11f80*/  @!P0 BRA `(.L_x_360) ;  /* 0x0000000000048947 */ /* 0x000fea0003800000 */
[----:B------:R-:W-:Y:S01]  /*11f90*/  BPT.TRAP 0x1 ;  /* 0x000000040000795c */ /* 0x000fe20000300000 */
.L_x_360:
[----:B------:R-:W3:Y:S02]  /*11fa0*/  SYNCS.PHASECHK.TRANS64.TRYWAIT P1, [R3+URZ+0x38860], R2 ;  /* 0x03886002030075a7 */ /* 0x000ee4000802017f */
[----:B---3--:R-:W-:Y:S05]  /*11fb0*/  @!P1 BRA `(.L_x_361) ;  /* 0x0000003800dc9947 */ /* 0x008fea0003800000 */
.L_x_477:
[----:B------:R-:W-:Y:S05]  /*11fc0*/  @!P0 BRA `(.L_x_362) ;  /* 0x0000000000048947 */ /* 0x000fea0003800000 */
[----:B------:R-:W-:Y:S01]  /*11fd0*/  BPT.TRAP 0x1 ;  /* 0x000000040000795c */ /* 0x000fe20000300000 */
.L_x_362:
[----:B------:R-:W4:Y:S02]  /*11fe0*/  SYNCS.PHASECHK.TRANS64.TRYWAIT P1, [R25+URZ+0x38860], R0 ;  /* 0x03886000190075a7 */ /* 0x000f24000802017f */
[----:B----4-:R-:W-:Y:S05]  /*11ff0*/  @!P1 BRA `(.L_x_363) ;  /* 0x0000003800e09947 */ /* 0x010fea0003800000 */
.L_x_478:
[----:B------:R-:W-:Y:S05]  /*12000*/  @!P0 BRA `(.L_x_364) ;  /* 0x0000000000048947 */ /* 0x000fea0003800000 */
[----:B------:R-:W-:Y:S01]  /*12010*/  BPT.TRAP 0x1 ;  /* 0x000000040000795c */ /* 0x000fe20000300000 */
.L_x_364:
[----:B------:R-:W5:Y:S02]  /*12020*/  SYNCS.PHASECHK.TRANS64.TRYWAIT P1, [R3+URZ+0x38880], R2 ;  /* 0x03888002030075a7 */ /* 0x000f64000802017f */
[----:B-----5:R-:W-:Y:S05]  /*12030*/  @!P1 BRA `(.L_x_365) ;  /* 0x0000003800e49947 */ /* 0x020fea0003800000 */
.L_x_479:
[----:B------:R-:W-:Y:S05]  /*12040*/  @!P0 BRA `(.L_x_366) ;  /* 0x0000000000048947 */ /* 0x000fea0003800000 */
[----:B------:R-:W-:Y:S01]  /*12050*/  BPT.TRAP 0x1 ;  /* 0x000000040000795c */ /* 0x000fe20000300000 */
.L_x_366:
[----:B------:R0:W0:Y:S02]  /*12060*/  SYNCS.PHASECHK.TRANS64.TRYWAIT P0, [R25+URZ+0x38880], R0 ;  /* 0x03888000190075a7 */ /* 0x000024000800017f */
[----:B0-----:R-:W-:Y:S05]  /*12070*/  @!P0 NANOSLEEP.SYNCS 0x989680 ;  /* 0x009896800000895d */ /* 0x001fea0003900000 */
[----:B------:R-:W0:Y:S02]  /*12080*/  @!P0 SYNCS.PHASECHK.TRANS64 P0, [R25+URZ+0x38880], R0 ;  /* 0x03888000190085a7 */ /* 0x000e24000800007f */
[----:B0-----:R-:W-:Y:S05]  /*12090*/  @!P0 BRA `(.L_x_366) ;  /* 0xfffffffc00f08947 */ /* 0x001fea000383ffff */
.L_x_354:
[----:B------:R-:W-:Y:S05]  /*120a0*/  BSYNC B0 ;  /* 0x0000000000007941 */ /* 0x000fea0003800000 */
.L_x_353:
[----:B------:R-:W-:Y:S05]  /*120b0*/  EXIT ;  /* 0x000000000000794d */ /* 0x000fea0003800000 */
.L_x_223:
[----:B0-----:R-:W-:-:S04]  /*120c0*/  IMAD.U32 R4, RZ, RZ, UR52 ;  /* 0x00000034ff047e24 */ /* 0x001fc8000f8e00ff */
[----:B------:R0:W1:Y:S03]  /*120d0*/  SYNCS.PHASECHK.TRANS64.TRYWAIT P0, [R4+URZ+0x38800], R7 ;  /* 0x03880007040075a7 */ /* 0x000066000800017f */
[----:B-1----:R-:W-:Y:S05]  /*120e0*/  @!P0 NANOSLEEP.SYNCS 0x989680 ;  /* 0x009896800000895d */ /* 0x002fea0003900000 */
[----:B------:R-:W1:Y:S02]  /*120f0*/  @!P0 SYNCS.PHASECHK.TRANS64 P0, [R4+URZ+0x38800], R7 ;  /* 0x03880007040085a7 */ /* 0x000e64000800007f */
[----:B-1----:R-:W-:Y:S05]  /*12100*/  @!P0 BRA `(.L_x_223) ;  /* 0xfffffffc00ec8947 */ /* 0x002fea000383ffff */
[----:B------:R-:W-:Y:S05]  /*12110*/  BRA `(.L_x_367) ;  /* 0xfffffef800747947 */ /* 0x000fea000383ffff */
.L_x_227:
[----:B-1----:R-:W-:-:S04]  /*12120*/  IMAD.U32 R4, RZ, RZ, UR53 ;  /* 0x00000035ff047e24 */ /* 0x002fc8000f8e00ff */
[----:B------:R1:W2:Y:S03]  /*12130*/  SYNCS.PHASECHK.TRANS64.TRYWAIT P1, [R4+URZ+0x38830], R7 ;  /* 0x03883007040075a7 */ /* 0x0002a6000802017f */
[----:B--2---:R-:W-:Y:S05]  /*12140*/  @!P1 NANOSLEEP.SYNCS 0x989680 ;  /* 0x009896800000995d */ /* 0x004fea0003900000 */
[----:B------:R-:W2:Y:S02]  /*12150*/  @!P1 SYNCS.PHASECHK.TRANS64 P1, [R4+URZ+0x38830], R7 ;  /* 0x03883007040095a7 */ /* 0x000ea4000802007f */
[----:B--2---:R-:W-:Y:S05]  /*12160*/  @!P1 BRA `(.L_x_227) ;  /* 0xfffffffc00ec9947 */ /* 0x004fea000383ffff */
[----:B------:R-:W-:Y:S05]  /*12170*/  BRA `(.L_x_226) ;  /* 0xfffffef800987947 */ /* 0x000fea000383ffff */
.L_x_232:
[----:B-1----:R-:W-:-:S04]  /*12180*/  IMAD.U32 R8, RZ, RZ, UR53 ;  /* 0x00000035ff087e24 */ /* 0x002fc8000f8e00ff */
[----:B------:R1:W2:Y:S03]  /*12190*/  SYNCS.PHASECHK.TRANS64.TRYWAIT P1, [R8+URZ+0x38850], R7 ;  /* 0x03885007080075a7 */ /* 0x0002a6000802017f */
[----:B--2---:R-:W-:Y:S05]  /*121a0*/  @!P1 NANOSLEEP.SYNCS 0x989680 ;  /* 0x009896800000995d */ /* 0x004fea0003900000 */
[----:B------:R-:W2:Y:S02]  /*121b0*/  @!P1 SYNCS.PHASECHK.TRANS64 P1, [R8+URZ+0x38850], R7 ;  /* 0x03885007080095a7 */ /* 0x000ea4000802007f */
[----:B--2---:R-:W-:Y:S05]  /*121c0*/  @!P1 BRA `(.L_x_232) ;  /* 0xfffffffc00ec9947 */ /* 0x004fea000383ffff */
[----:B------:R-:W-:Y:S05]  /*121d0*/  BRA `(.L_x_231) ;  /* 0xffffff2000007947 */ /* 0x000fea000383ffff */
.L_x_238:
[----:B0-----:R-:W-:Y:S02]  /*121e0*/  IMAD.U32 R3, RZ, RZ, UR47 ;  /* 0x0000002fff037e24 */ /* 0x001fe4000f8e00ff */
[----:B------:R-:W-:-:S04]  /*121f0*/  IMAD.U32 R8, RZ, RZ, UR54 ;  /* 0x00000036ff087e24 */ /* 0x000fc8000f8e00ff */
[----:B------:R0:W1:Y:S03]  /*12200*/  SYNCS.PHASECHK.TRANS64.TRYWAIT P2, [R3+URZ+0x38830], R8 ;  /* 0x03883008030075a7 */ /* 0x000066000804017f */
[----:B-1----:R-:W-:Y:S05]  /*12210*/  @!P2 NANOSLEEP.SYNCS 0x989680 ;  /* 0x009896800000a95d */ /* 0x002fea0003900000 */
[----:B------:R-:W1:Y:S02]  /*12220*/  @!P2 SYNCS.PHASECHK.TRANS64 P2, [R3+URZ+0x38830], R8 ;  /* 0x038830080300a5a7 */ /* 0x000e64000804007f */
[----:B-1----:R-:W-:Y:S05]  /*12230*/  @!P2 BRA `(.L_x_238) ;  /* 0xfffffffc00e8a947 */ /* 0x002fea000383ffff */
[----:B------:R-:W-:Y:S05]  /*12240*/  BRA `(.L_x_237) ;  /* 0xffffff2000ec7947 */ /* 0x000fea000383ffff */
.L_x_243:
[----:B0-----:R-:W-:Y:S02]  /*12250*/  IMAD.U32 R7, RZ, RZ, UR47 ;  /* 0x0000002fff077e24 */ /* 0x001fe4000f8e00ff */
[----:B------:R-:W-:-:S04]  /*12260*/  IMAD.U32 R8, RZ, RZ, UR54 ;  /* 0x00000036ff087e24 */ /* 0x000fc8000f8e00ff */
[----:B------:R0:W1:Y:S03]  /*12270*/  SYNCS.PHASECHK.TRANS64.TRYWAIT P2, [R7+URZ+0x38850], R8 ;  /* 0x03885008070075a7 */ /* 0x000066000804017f */
[----:B-1----:R-:W-:Y:S05]  /*12280*/  @!P2 NANOSLEEP.SYNCS 0x989680 ;  /* 0x009896800000a95d */ /* 0x002fea0003900000 */
[----:B------:R-:W1:Y:S02]  /*12290*/  @!P2 SYNCS.PHASECHK.TRANS64 P2, [R7+URZ+0x38850], R8 ;  /* 0x038850080700a5a7 */ /* 0x000e64000804007f */
[----:B-1----:R-:W-:Y:S05]  /*122a0*/  @!P2 BRA `(.L_x_243) ;  /* 0xfffffffc00e8a947 */ /* 0x002fea000383ffff */
[----:B------:R-:W-:Y:S05]  /*122b0*/  BRA `(.L_x_242) ;  /* 0xffffff48008c7947 */ /* 0x000fea000383ffff */
.L_x_289:
[----:B------:R-:W0:Y:S01]  /*122c0*/  S2R R20, SR_TID.X ;  /* 0x0000000000147919 */ /* 0x000e220000002100 */
[----:B------:R-:W-:Y:S02]  /*122d0*/  IMAD.MOV.U32 R12, RZ, RZ, RZ ;  /* 0x000000ffff0c7224 */ /* 0x000fe400078e00ff */
[----:B------:R-:W-:Y:S02]  /*122e0*/  IMAD.MOV.U32 R11, RZ, RZ, 0x1f ;  /* 0x0000001fff0b7424 */ /* 0x000fe400078e00ff */
[----:B------:R-:W-:Y:S01]  /*122f0*/  IMAD.MOV.U32 R15, RZ, RZ, -0x1 ;  /* 0xffffffffff0f7424 */ /* 0x000fe200078e00ff */
[----:B0-----:R-:W-:-:S04]  /*12300*/  SHF.R.U32.HI R8, RZ, 0x5, R20 ;  /* 0x00000005ff087819 */ /* 0x001fc80000011614 */
[----:B------:R-:W-:-:S05]  /*12310*/  LOP3.LUT R8, R8, 0x3, RZ, 0xc0, !PT ;  /* 0x0000000308087812 */ /* 0x000fca00078ec0ff */
[----:B------:R-:W-:-:S07]  /*12320*/  IMAD.MOV.U32 R13, RZ, RZ, R8 ;  /* 0x000000ffff0d7224 */ /* 0x000fce00078e0008 */
[----:B-----5:R-:W-:Y:S05]  /*12330*/  WARPSYNC.COLLECTIVE R15, `(.L_x_368) ;  /* 0x000000000f087348 */ /* 0x020fea0003c00000 */
[----:B------:R0:W1:Y:S02]  /*12340*/  SHFL.IDX P6, R14, R13, R12, R11 ;  /* 0x0000000c0d0e7389 */ /* 0x00006400000c000b */
[----:B01---5:R-:W-:Y:S01]  /*12350*/  ENDCOLLECTIVE ;  /* 0x000000000000791b */ /* 0x023fe20003800000 */
.L_x_368:
[----:B------:R-:W-:Y:S05]  /*12360*/  BRA `(.L_x_369) ;  /* 0xffffffac00687947 */ /* 0x000fea000383ffff */
.L_x_292:
[----:B0-----:R-:W2:Y:S02]  /*12370*/  LDL R2, [R1+0x8] ;  /* 0x0000080001027983 */ /* 0x001ea40000100800 */
[----:B--2---:R0:W1:Y:S02]  /*12380*/  SYNCS.PHASECHK.TRANS64.TRYWAIT P0, [R6+URZ+0x38880], R2 ;  /* 0x03888002060075a7 */ /* 0x004064000800017f */
[----:B-1----:R-:W-:Y:S05]  /*12390*/  @!P0 NANOSLEEP.SYNCS 0x989680 ;  /* 0x009896800000895d */ /* 0x002fea0003900000 */
[----:B------:R-:W1:Y:S02]  /*123a0*/  @!P0 SYNCS.PHASECHK.TRANS64 P0, [R6+URZ+0x38880], R2 ;  /* 0x03888002060085a7 */ /* 0x000e64000800007f */
[----:B-1----:R-:W-:Y:S05]  /*123b0*/  @!P0 BRA `(.L_x_292) ;  /* 0xfffffffc00ec8947 */ /* 0x002fea000383ffff */
[----:B------:R-:W-:Y:S05]  /*123c0*/  BRA `(.L_x_370) ;  /* 0xffffffac00787947 */ /* 0x000fea000383ffff */
.L_x_293:
[----:B------:R-:W-:Y:S01]  /*123d0*/  BSSY B0, `(.L_x_371) ;  /* 0x0000008000007945 */ /* 0x000fe20003800000 */
[----:B------:R-:W-:Y:S02]  /*123e0*/  IMAD.MOV.U32 R13, RZ, RZ, R9 ;  /* 0x000000ffff0d7224 */ /* 0x000fe400078e0009 */
[----:B------:R-:W-:Y:S02]  /*123f0*/  IMAD.MOV.U32 R12, RZ, RZ, RZ ;  /* 0x000000ffff0c7224 */ /* 0x000fe400078e00ff */
[----:B------:R-:W-:Y:S02]  /*12400*/  IMAD.MOV.U32 R11, RZ, RZ, 0x181f ;  /* 0x0000181fff0b7424 */ /* 0x000fe400078e00ff */
[----:B------:R-:W-:-:S07]  /*12410*/  IMAD.MOV.U32 R15, RZ, RZ, -0x1 ;  /* 0xffffffffff0f7424 */ /* 0x000fce00078e00ff */
[----:B------:R-:W-:Y:S05]  /*12420*/  WARPSYNC.COLLECTIVE R15, `(.L_x_372) ;  /* 0x000000000f087348 */ /* 0x000fea0003c00000 */
[----:B------:R0:W1:Y:S02]  /*12430*/  SHFL.IDX P6, R14, R13, R12, R11 ;  /* 0x0000000c0d0e7389 */ /* 0x00006400000c000b */
[----:B01----:R-:W-:Y:S01]  /*12440*/  ENDCOLLECTIVE ;  /* 0x000000000000791b */ /* 0x003fe20003800000 */
.L_x_372:
[----:B------:R-:W-:Y:S05]  /*12450*/  BSYNC B0 ;  /* 0x0000000000007941 */ /* 0x000fea0003800000 */
.L_x_371:
[----:B------:R-:W-:Y:S01]  /*12460*/  IMAD.MOV.U32 R13, RZ, RZ, R8 ;  /* 0x000000ffff0d7224 */ /* 0x000fe200078e0008 */
[----:B------:R-:W-:Y:S01]  /*12470*/  LOP3.LUT R10, R28, 0x80, RZ, 0xfc, !PT ;  /* 0x000000801c0a7812 */ /* 0x000fe200078efcff */
[----:B------:R-:W-:Y:S01]  /*12480*/  IMAD.MOV.U32 R12, RZ, RZ, RZ ;  /* 0x000000ffff0c7224 */ /* 0x000fe200078e00ff */
[C---:B------:R-:W-:Y:S01]  /*12490*/  ISETP.GE.AND P3, PT, R7.reuse, 0x11, PT ;  /* 0x000000110700780c */ /* 0x040fe20003f66270 */
[----:B------:R-:W-:Y:S01]  /*124a0*/  IMAD.MOV.U32 R11, RZ, RZ, 0x181f ;  /* 0x0000181fff0b7424 */ /* 0x000fe200078e00ff */
[----:B------:R-:W-:Y:S01]  /*124b0*/  LOP3.LUT R26, R26, 0xffffffdf, RZ, 0xc0, !PT ;  /* 0xffffffdf1a1a7812 */ /* 0x000fe200078ec0ff */
[----:B------:R-:W-:Y:S01]  /*124c0*/  IMAD.MOV.U32 R15, RZ, RZ, -0x1 ;  /* 0xffffffffff0f7424 */ /* 0x000fe200078e00ff */
[C---:B------:R-:W-:Y:S01]  /*124d0*/  ISETP.GE.AND P5, PT, R7.reuse, 0x31, PT ;  /* 0x000000310700780c */ /* 0x040fe20003fa6270 */
[----:B------:R-:W-:Y:S01]  /*124e0*/  IMAD.MOV.U32 R3, RZ, RZ, R14 ;  /* 0x000000ffff037224 */ /* 0x000fe200078e000e */
[----:B------:R-:W-:Y:S01]  /*124f0*/  ISETP.GE.AND P4, PT, R7, 0x41, PT ;  /* 0x000000410700780c */ /* 0x000fe20003f86270 */
[----:B------:R-:W-:-:S12]  /*12500*/  IMAD.IADD R5, R23, 0x1, R5 ;  /* 0x0000000117057824 */ /* 0x000fd800078e0205 */
[----:B------:R-:W-:Y:S05]  /*12510*/  WARPSYNC.COLLECTIVE R15, `(.L_x_373) ;  /* 0x000000000f087348 */ /* 0x000fea0003c00000 */
[----:B------:R0:W1:Y:S02]  /*12520*/  SHFL.IDX P6, R14, R13, R12, R11 ;  /* 0x0000000c0d0e7389 */ /* 0x00006400000c000b */
[----:B01----:R-:W-:Y:S01]  /*12530*/  ENDCOLLECTIVE ;  /* 0x000000000000791b */ /* 0x003fe20003800000 */
.L_x_373:
[----:B------:R-:W-:Y:S02]  /*12540*/  @P3 LOP3.LUT R26, R26, 0x20, RZ, 0xfc, !PT ;  /* 0x000000201a1a3812 */ /* 0x000fe400078efcff */
[----:B------:R-:W-:Y:S02]  /*12550*/  ISETP.GE.AND P3, PT, R7, 0x51, PT ;  /* 0x000000510700780c */ /* 0x000fe40003f66270 */
[----:B------:R-:W-:Y:S01]  /*12560*/  LOP3.LUT R26, R26, 0xffffffef, RZ, 0xc0, !PT ;  /* 0xffffffef1a1a7812 */ /* 0x000fe200078ec0ff */
[----:B------:R-:W0:Y:S01]  /*12570*/  LDC R15, c[0x0][0x2f4] ;  /* 0x0000bd00ff0f7b82 */ /* 0x000e220000000800 */
[----:B------:R-:W-:Y:S02]  /*12580*/  IMAD.MOV.U32 R13, RZ, RZ, R9 ;  /* 0x000000ffff0d7224 */ /* 0x000fe400078e0009 */
[----:B------:R-:W-:Y:S02]  /*12590*/  IMAD.MOV.U32 R12, RZ, RZ, 0x1 ;  /* 0x00000001ff0c7424 */ /* 0x000fe400078e00ff */
[----:B------:R-:W-:-:S05]  /*125a0*/  IMAD.MOV.U32 R2, RZ, RZ, R14 ;  /* 0x000000ffff027224 */ /* 0x000fca00078e000e */
[----:B------:R-:W-:-:S05]  /*125b0*/  IADD3 R2, P0, R28, R2, RZ ;  /* 0x000000021c027210 */ /* 0x000fca0007f1e0ff */
[----:B------:R-:W-:Y:S01]  /*125c0*/  IMAD.X R3, RZ, RZ, R3, P0 ;  /* 0x000000ffff037224 */ /* 0x000fe200000e0603 */
[-C--:B0-----:R-:W-:Y:S02]  /*125d0*/  ISETP.GE.AND P1, PT, R28, R15.reuse, PT ;  /* 0x0000000f1c00720c */ /* 0x081fe40003f26270 */
[----:B------:R-:W-:Y:S01]  /*125e0*/  ISETP.GE.AND P0, PT, R10, R15, PT ;  /* 0x0000000f0a00720c */ /* 0x000fe20003f06270 */
[----:B------:R-:W-:Y:S01]  /*125f0*/  IMAD.MOV.U32 R15, RZ, RZ, -0x1 ;  /* 0xffffffffff0f7424 */ /* 0x000fe200078e00ff */
[----:B------:R-:W-:-:S13]  /*12600*/  ISETP.LT.OR P2, PT, R7, 0x1, P1 ;  /* 0x000000010700780c */ /* 0x000fda0000f41670 */
[----:B------:R-:W-:Y:S05]  /*12610*/  WARPSYNC.COLLECTIVE R15, `(.L_x_374) ;  /* 0x000000000f087348 */ /* 0x000fea0003c00000 */
[----:B------:R0:W1:Y:S02]  /*12620*/  SHFL.IDX P6, R14, R13, R12, R11 ;  /* 0x0000000c0d0e7389 */ /* 0x00006400000c000b */
[----:B01----:R-:W-:Y:S01]  /*12630*/  ENDCOLLECTIVE ;  /* 0x000000000000791b */ /* 0x003fe20003800000 */
.L_x_374:
[----:B------:R-:W-:Y:S01]  /*12640*/  @!PT LDS RZ, [RZ] ;  /* 0x00000000fffff984 */ /* 0x000fe20000000800 */
[----:B------:R-:W-:Y:S01]  /*12650*/  @!PT LDS RZ, [RZ] ;  /* 0x00000000fffff984 */ /* 0x000fe20000000800 */
[----:B------:R-:W-:Y:S01]  /*12660*/  @!PT LDS RZ, [RZ] ;  /* 0x00000000fffff984 */ /* 0x000fe20000000800 */
[----:B------:R-:W-:Y:S01]  /*12670*/  LDGSTS.E.BYPASS.LTC128B.128 [R5+0x10400], desc[UR50][R2.64], !P2 ;  /* 0x1040000002057fae */ /* 0x000fe2000d101d72 */
[----:B------:R-:W-:Y:S01]  /*12680*/  ISETP.LT.OR P2, PT, R7, 0x1, P0 ;  /* 0x000000010700780c */ /* 0x000fe20000741670 */
[----:B------:R-:W-:-:S12]  /*12690*/  IMAD.MOV.U32 R13, RZ, RZ, R8 ;  /* 0x000000ffff0d7224 */ /* 0x000fd800078e0008 */
[----:B------:R0:W-:Y:S02]  /*126a0*/  LDGSTS.E.BYPASS.LTC128B.128 [R5+0x14400], desc[UR50][R2.64+0x80], !P2 ;  /* 0x1440008002057fae */ /* 0x0001e4000d101d72 */
[----:B0-----:R-:W-:-:S07]  /*126b0*/  IMAD.MOV.U32 R3, RZ, RZ, R14 ;  /* 0x000000ffff037224 */ /* 0x001fce00078e000e */
[----:B------:R-:W-:Y:S05]  /*126c0*/  WARPSYNC.COLLECTIVE R15, `(.L_x_375) ;  /* 0x000000000f087348 */ /* 0x000fea0003c00000 */
[----:B------:R0:W1:Y:S02]  /*126d0*/  SHFL.IDX P6, R14, R13, R12, R11 ;  /* 0x0000000c0d0e7389 */ /* 0x00006400000c000b */
[----:B01----:R-:W-:Y:S01]  /*126e0*/  ENDCOLLECTIVE ;  /* 0x000000000000791b */ /* 0x003fe20003800000 */
.L_x_375:
[----:B------:R-:W-:Y:S02]  /*126f0*/  IMAD.MOV.U32 R13, RZ, RZ, R9 ;  /* 0x000000ffff0d7224 */ /* 0x000fe400078e0009 */
[----:B------:R-:W-:Y:S02]  /*12700*/  IMAD.MOV.U32 R12, RZ, RZ, 0x2 ;  /* 0x00000002ff0c7424 */ /* 0x000fe400078e00ff */
[----:B------:R-:W-:-:S07]  /*12710*/  IMAD.MOV.U32 R2, RZ, RZ, R14 ;  /* 0x000000ffff027224 */ /* 0x000fce00078e000e */
[----:B------:R-:W-:Y:S05]  /*12720*/  WARPSYNC.COLLECTIVE R15, `(.L_x_376) ;  /* 0x000000000f087348 */ /* 0x000fea0003c00000 */
[----:B------:R0:W1:Y:S02]  /*12730*/  SHFL.IDX P6, R14, R13, R12, R11 ;  /* 0x0000000c0d0e7389 */ /* 0x00006400000c000b */
[----:B01----:R-:W-:Y:S01]  /*12740*/  ENDCOLLECTIVE ;  /* 0x000000000000791b */ /* 0x003fe20003800000 */
.L_x_376:
[----:B------:R-:W-:-:S05]  /*12750*/  IADD3 R2, P2, R28, R2, RZ ;  /* 0x000000021c027210 */ /* 0x000fca0007f5e0ff */
[----:B------:R-:W-:Y:S01]  /*12760*/  IMAD.X R3, RZ, RZ, R3, P2 ;  /* 0x000000ffff037224 */ /* 0x000fe200010e0603 */
[----:B------:R-:W-:Y:S01]  /*12770*/  ISETP.LT.OR P2, PT, R7, 0x11, P1 ;  /* 0x000000110700780c */ /* 0x000fe20000f41670 */
[----:B------:R-:W-:-:S12]  /*12780*/  IMAD.MOV.U32 R13, RZ, RZ, R8 ;  /* 0x000000ffff0d7224 */ /* 0x000fd800078e0008 */
[----:B------:R-:W-:Y:S01]  /*12790*/  @!PT LDS RZ, [RZ] ;  /* 0x00000000fffff984 */ /* 0x000fe20000000800 */
[----:B------:R-:W-:Y:S01]  /*127a0*/  @!PT LDS RZ, [RZ] ;  /* 0x00000000fffff984 */ /* 0x000fe20000000800 */
[----:B------:R-:W-:Y:S01]  /*127b0*/  @!PT LDS RZ, [RZ] ;  /* 0x00000000fffff984 */ /* 0x000fe20000000800 */
[----:B------:R-:W-:Y:S01]  /*127c0*/  LDGSTS.E.BYPASS.LTC128B.128 [R5+0x10c00], desc[UR50][R2.64], !P2 ;  /* 0x10c0000002057fae */ /* 0x000fe2000d101d72 */
[----:B------:R-:W-:-:S13]  /*127d0*/  ISETP.LT.OR P2, PT, R7, 0x11, P0 ;  /* 0x000000110700780c */ /* 0x000fda0000741670 */
[----:B------:R0:W-:Y:S02]  /*127e0*/  LDGSTS.E.BYPASS.LTC128B.128 [R5+0x14c00], desc[UR50][R2.64+0x80], !P2 ;  /* 0x14c0008002057fae */ /* 0x0001e4000d101d72 */
[----:B0-----:R-:W-:-:S07]  /*127f0*/  IMAD.MOV.U32 R3, RZ, RZ, R14 ;  /* 0x000000ffff037224 */ /* 0x001fce00078e000e */
[----:B------:R-:W-:Y:S05]  /*12800*/  WARPSYNC.COLLECTIVE R15, `(.L_x_377) ;  /* 0x000000000f087348 */ /* 0x000fea0003c00000 */
[----:B------:R0:W1:Y:S02]  /*12810*/  SHFL.IDX P6, R14, R13, R12, R11 ;  /* 0x0000000c0d0e7389 */ /* 0x00006400000c000b */
[----:B01----:R-:W-:Y:S01]  /*12820*/  ENDCOLLECTIVE ;  /* 0x000000000000791b */ /* 0x003fe20003800000 */
.L_x_377:
[----:B------:R-:W-:Y:S02]  /*12830*/  IMAD.MOV.U32 R13, RZ, RZ, R9 ;  /* 0x000000ffff0d7224 */ /* 0x000fe400078e0009 */
[----:B------:R-:W-:Y:S02]  /*12840*/  IMAD.MOV.U32 R12, RZ, RZ, 0x3 ;  /* 0x00000003ff0c7424 */ /* 0x000fe400078e00ff */
[----:B------:R-:W-:-:S07]  /*12850*/  IMAD.MOV.U32 R2, RZ, RZ, R14 ;  /* 0x000000ffff027224 */ /* 0x000fce00078e000e */
[----:B------:R-:W-:Y:S05]  /*12860*/  WARPSYNC.COLLECTIVE R15, `(.L_x_378) ;  /* 0x000000000f087348 */ /* 0x000fea0003c00000 */
[----:B------:R0:W1:Y:S02]  /*12870*/  SHFL.IDX P6, R14, R13, R12, R11 ;  /* 0x0000000c0d0e7389 */ /* 0x00006400000c000b */
[----:B01----:R-:W-:Y:S01]  /*12880*/  ENDCOLLECTIVE ;  /* 0x000000000000791b */ /* 0x003fe20003800000 */
.L_x_378:
        /* <DEDUP_REMOVED lines=14> */
.L_x_379:
[----:B------:R-:W-:Y:S02]  /*12970*/  IMAD.MOV.U32 R13, RZ, RZ, R9 ;  /* 0x000000ffff0d7224 */ /* 0x000fe400078e0009 */
[----:B------:R-:W-:Y:S02]  /*12980*/  IMAD.MOV.U32 R12, RZ, RZ, 0x4 ;  /* 0x00000004ff0c7424 */ /* 0x000fe400078e00ff */
[----:B------:R-:W-:-:S07]  /*12990*/  IMAD.MOV.U32 R2, RZ, RZ, R14 ;  /* 0x000000ffff027224 */ /* 0x000fce00078e000e */
[----:B------:R-:W-:Y:S05]  /*129a0*/  WARPSYNC.COLLECTIVE R15, `(.L_x_380) ;  /* 0x000000000f087348 */ /* 0x000fea0003c00000 */
[----:B------:R0:W1:Y:S02]  /*129b0*/  SHFL.IDX P6, R14, R13, R12, R11 ;  /* 0x0000000c0d0e7389 */ /* 0x00006400000c000b */
[----:B01----:R-:W-:Y:S01]  /*129c0*/  ENDCOLLECTIVE ;  /* 0x000000000000791b */ /* 0x003fe20003800000 */
.L_x_380:
        /* <DEDUP_REMOVED lines=14> */
.L_x_381:
[----:B------:R-:W-:Y:S02]  /*12ab0*/  IMAD.MOV.U32 R13, RZ, RZ, R9 ;  /* 0x000000ffff0d7224 */ /* 0x000fe400078e0009 */
[----:B------:R-:W-:Y:S02]  /*12ac0*/  IMAD.MOV.U32 R12, RZ, RZ, 0x5 ;  /* 0x00000005ff0c7424 */ /* 0x000fe400078e00ff */
[----:B------:R-:W-:-:S07]  /*12ad0*/  IMAD.MOV.U32 R2, RZ, RZ, R14 ;  /* 0x000000ffff027224 */ /* 0x000fce00078e000e */
[----:B------:R-:W-:Y:S05]  /*12ae0*/  WARPSYNC.COLLECTIVE R15, `(.L_x_382) ;  /* 0x000000000f087348 */ /* 0x000fea0003c00000 */
[----:B------:R0:W1:Y:S02]  /*12af0*/  SHFL.IDX P6, R14, R13, R12, R11 ;  /* 0x0000000c0d0e7389 */ /* 0x00006400000c000b */
[----:B01----:R-:W-:Y:S01]  /*12b00*/  ENDCOLLECTIVE ;  /* 0x000000000000791b */ /* 0x003fe20003800000 */
.L_x_382:
        /* <DEDUP_REMOVED lines=14> */
.L_x_383:
[----:B------:R-:W-:Y:S02]  /*12bf0*/  IMAD.MOV.U32 R13, RZ, RZ, R9 ;  /* 0x000000ffff0d7224 */ /* 0x000fe400078e0009 */
[----:B------:R-:W-:Y:S02]  /*12c00*/  IMAD.MOV.U32 R12, RZ, RZ, 0x6 ;  /* 0x00000006ff0c7424 */ /* 0x000fe400078e00ff */
[----:B------:R-:W-:-:S07]  /*12c10*/  IMAD.MOV.U32 R2, RZ, RZ, R14 ;  /* 0x000000ffff027224 */ /* 0x000fce00078e000e */
[----:B------:R-:W-:Y:S05]  /*12c20*/  WARPSYNC.COLLECTIVE R15, `(.L_x_384) ;  /* 0x000000000f087348 */ /* 0x000fea0003c00000 */
[----:B------:R0:W1:Y:S02]  /*12c30*/  SHFL.IDX P6, R14, R13, R12, R11 ;  /* 0x0000000c0d0e7389 */ /* 0x00006400000c000b */
[----:B01----:R-:W-:Y:S01]  /*12c40*/  ENDCOLLECTIVE ;  /* 0x000000000000791b */ /* 0x003fe20003800000 */
.L_x_384:
        /* <DEDUP_REMOVED lines=14> */
.L_x_385:
[----:B------:R-:W-:Y:S02]  /*12d30*/  IMAD.MOV.U32 R13, RZ, RZ, R9 ;  /* 0x000000ffff0d7224 */ /* 0x000fe400078e0009 */
[----:B------:R-:W-:Y:S02]  /*12d40*/  IMAD.MOV.U32 R12, RZ, RZ, 0x7 ;  /* 0x00000007ff0c7424 */ /* 0x000fe400078e00ff */
[----:B------:R-:W-:-:S07]  /*12d50*/  IMAD.MOV.U32 R2, RZ, RZ, R14 ;  /* 0x000000ffff027224 */ /* 0x000fce00078e000e */
[----:B------:R-:W-:Y:S05]  /*12d60*/  WARPSYNC.COLLECTIVE R15, `(.L_x_386) ;  /* 0x000000000f087348 */ /* 0x000fea0003c00000 */
[----:B------:R0:W1:Y:S02]  /*12d70*/  SHFL.IDX P6, R14, R13, R12, R11 ;  /* 0x0000000c0d0e7389 */ /* 0x00006400000c000b */
[----:B01----:R-:W-:Y:S01]  /*12d80*/  ENDCOLLECTIVE ;  /* 0x000000000000791b */ /* 0x003fe20003800000 */
.L_x_386:
[----:B------:R-:W-:-:S05]  /*12d90*/  IADD3 R2, P2, R28, R2, RZ ;  /* 0x000000021c027210 */ /* 0x000fca0007f5e0ff */
[----:B------:R-:W-:Y:S01]  /*12da0*/  IMAD.X R3, RZ, RZ, R3, P2 ;  /* 0x000000ffff037224 */ /* 0x000fe200010e0603 */
[----:B------:R-:W-:Y:S01]  /*12db0*/  ISETP.LT.OR P2, PT, R7, 0x61, P1 ;  /* 0x000000610700780c */ /* 0x000fe20000f41670 */
[----:B------:R-:W-:-:S12]  /*12dc0*/  IMAD.MOV.U32 R13, RZ, RZ, R8 ;  /* 0x000000ffff0d7224 */ /* 0x000fd800078e0008 */
[----:B------:R-:W-:Y:S01]  /*12dd0*/  @!PT LDS RZ, [RZ] ;  /* 0x00000000fffff984 */ /* 0x000fe20000000800 */
[----:B------:R-:W-:Y:S01]  /*12de0*/  @!PT LDS RZ, [RZ] ;  /* 0x00000000fffff984 */ /* 0x000fe20000000800 */
[----:B------:R-:W-:Y:S01]  /*12df0*/  @!PT LDS RZ, [RZ] ;  /* 0x00000000fffff984 */ /* 0x000fe20000000800 */
[----:B------:R0:W-:Y:S01]  /*12e00*/  LDGSTS.E.BYPASS.LTC128B.128 [R5+0x13400], desc[UR50][R2.64], !P2 ;  /* 0x1340000002057fae */ /* 0x0001e2000d101d72 */
[----:B------:R-:W-:Y:S01]  /*12e10*/  ISETP.LT.OR P2, PT, R7, 0x61, P0 ;  /* 0x000000610700780c */ /* 0x000fe20000741670 */
[----:B------:R-:W-:-:S12]  /*12e20*/  IMAD.MOV.U32 R9, RZ, RZ, R14 ;  /* 0x000000ffff097224 */ /* 0x000fd800078e000e */
[----:B0-----:R-:W-:Y:S05]  /*12e30*/  WARPSYNC.COLLECTIVE R15, `(.L_x_387) ;  /* 0x000000000f087348 */ /* 0x001fea0003c00000 */
[----:B------:R1:W2:Y:S02]  /*12e40*/  SHFL.IDX P6, R14, R13, R12, R11 ;  /* 0x0000000c0d0e7389 */ /* 0x0002a400000c000b */
[----:B012---:R-:W-:Y:S01]  /*12e50*/  ENDCOLLECTIVE ;  /* 0x000000000000791b */ /* 0x007fe20003800000 */
.L_x_387:
[----:B------:R-:W-:Y:S01]  /*12e60*/  @!PT LDS RZ, [RZ] ;  /* 0x00000000fffff984 */ /* 0x000fe20000000800 */
[----:B------:R-:W-:Y:S01]  /*12e70*/  @!PT LDS RZ, [RZ] ;  /* 0x00000000fffff984 */ /* 0x000fe20000000800 */
[----:B------:R-:W-:Y:S01]  /*12e80*/  @!PT LDS RZ, [RZ] ;  /* 0x00000000fffff984 */ /* 0x000fe20000000800 */
[----:B------:R0:W-:Y:S01]  /*12e90*/  LDGSTS.E.BYPASS.LTC128B.128 [R5+0x17400], desc[UR50][R2.64+0x80], !P2 ;  /* 0x1740008002057fae */ /* 0x0001e2000d101d72 */
[C---:B------:R-:W-:Y:S02]  /*12ea0*/  ISETP.GE.AND P2, PT, R7.reuse, 0x21, PT ;  /* 0x000000210700780c */ /* 0x040fe40003f46270 */
[----:B------:R-:W-:Y:S01]  /*12eb0*/  ISETP.GE.AND P6, PT, R7, 0x71, PT ;  /* 0x000000710700780c */ /* 0x000fe20003fc6270 */
[----:B0-----:R-:W-:-:S10]  /*12ec0*/  IMAD.MOV.U32 R2, RZ, RZ, R14 ;  /* 0x000000ffff027224 */ /* 0x001fd400078e000e */
[----:B------:R-:W-:Y:S02]  /*12ed0*/  @P2 LOP3.LUT R26, R26, 0x10, RZ, 0xfc, !PT ;  /* 0x000000101a1a2812 */ /* 0x000fe400078efcff */
[----:B------:R-:W-:Y:S02]  /*12ee0*/  ISETP.GE.AND P2, PT, R7, 0x61, PT ;  /* 0x000000610700780c */ /* 0x000fe40003f46270 */
[----:B------:R-:W-:-:S04]  /*12ef0*/  LOP3.LUT R26, R26, 0xffffffbf, RZ, 0xc0, !PT ;  /* 0xffffffbf1a1a7812 */ /* 0x000fc800078ec0ff */
[----:B------:R-:W-:Y:S01]  /*12f00*/  @P6 LOP3.LUT R26, R26, 0x40, RZ, 0xfc, !PT ;  /* 0x000000401a1a6812 */ /* 0x000fe200078efcff */
[----:B------:R-:W-:Y:S06]  /*12f10*/  BRA `(.L_x_388) ;  /* 0xffffffa8004c7947 */ /* 0x000fec000383ffff */
.L_x_298:
[----:B-1----:R-:W2:Y:S02]  /*12f20*/  LDL R2, [R1+0x8] ;  /* 0x0000080001027983 */ /* 0x002ea40000100800 */
[----:B--2---:R1:W2:Y:S02]  /*12f30*/  SYNCS.PHASECHK.TRANS64.TRYWAIT P0, [R6+URZ+0x38840], R2 ;  /* 0x03884002060075a7 */ /* 0x0042a4000800017f */
[----:B--2---:R-:W-:Y:S05]  /*12f40*/  @!P0 NANOSLEEP.SYNCS 0x989680 ;  /* 0x009896800000895d */ /* 0x004fea0003900000 */
[----:B------:R-:W2:Y:S02]  /*12f50*/  @!P0 SYNCS.PHASECHK.TRANS64 P0, [R6+URZ+0x38840], R2 ;  /* 0x03884002060085a7 */ /* 0x000ea4000800007f */
[----:B--2---:R-:W-:Y:S05]  /*12f60*/  @!P0 BRA `(.L_x_298) ;  /* 0xfffffffc00ec8947 */ /* 0x004fea000383ffff */
[----:B------:R-:W-:Y:S05]  /*12f70*/  BRA `(.L_x_389) ;  /* 0xffffffa800a87947 */ /* 0x000fea000383ffff */
.L_x_299:
        /* <DEDUP_REMOVED lines=8> */
.L_x_391:
[----:B------:R-:W-:Y:S05]  /*13000*/  BSYNC B0 ;  /* 0x0000000000007941 */ /* 0x000fea0003800000 */
.L_x_390:
[----:B------:R-:W-:Y:S02]  /*13010*/  IMAD.MOV.U32 R13, RZ, RZ, R4 ;  /* 0x000000ffff0d7224 */ /* 0x000fe400078e0004 */
[----:B------:R-:W-:Y:S02]  /*13020*/  IMAD.MOV.U32 R12, RZ, RZ, RZ ;  /* 0x000000ffff0c7224 */ /* 0x000fe400078e00ff */
[----:B------:R-:W-:Y:S02]  /*13030*/  IMAD.MOV.U32 R11, RZ, RZ, 0x181f ;  /* 0x0000181fff0b7424 */ /* 0x000fe400078e00ff */
[----:B------:R-:W-:Y:S02]  /*13040*/  IMAD.MOV.U32 R15, RZ, RZ, -0x1 ;  /* 0xffffffffff0f7424 */ /* 0x000fe400078e00ff */
[----:B------:R-:W-:-:S07]  /*13050*/  IMAD.MOV.U32 R2, RZ, RZ, R14 ;  /* 0x000000ffff027224 */ /* 0x000fce00078e000e */
[----:B------:R-:W-:Y:S05]  /*13060*/  WARPSYNC.COLLECTIVE R15, `(.L_x_392) ;  /* 0x000000000f087348 */ /* 0x000fea0003c00000 */
[----:B------:R0:W1:Y:S02]  /*13070*/  SHFL.IDX P6, R14, R13, R12, R11 ;  /* 0x0000000c0d0e7389 */ /* 0x00006400000c000b */
[----:B01----:R-:W-:Y:S01]  /*13080*/  ENDCOLLECTIVE ;  /* 0x000000000000791b */ /* 0x003fe20003800000 */
.L_x_392:
[----:B------:R-:W-:Y:S02]  /*13090*/  IMAD.MOV.U32 R13, RZ, RZ, R0 ;  /* 0x000000ffff0d7224 */ /* 0x000fe400078e0000 */
[----:B------:R-:W-:Y:S01]  /*130a0*/  IMAD.MOV.U32 R12, RZ, RZ, 0x1 ;  /* 0x00000001ff0c7424 */ /* 0x000fe200078e00ff */
[----:B------:R-:W-:Y:S01]  /*130b0*/  LOP3.LUT P6, RZ, R26, 0x80, RZ, 0xc0, !PT ;  /* 0x000000801aff7812 */ /* 0x000fe200078cc0ff */
[----:B------:R-:W-:-:S12]  /*130c0*/  IMAD.MOV.U32 R3, RZ, RZ, R14 ;  /* 0x000000ffff037224 */ /* 0x000fd800078e000e */
[----:B------:R-:W-:-:S05]  /*130d0*/  @P6 IADD3 R3, P0, R28, R3, RZ ;  /* 0x000000031c036210 */ /* 0x000fca0007f1e0ff */
[----:B------:R-:W-:Y:S01]  /*130e0*/  @P6 IMAD.X R2, RZ, RZ, R2, P0 ;  /* 0x000000ffff026224 */ /* 0x000fe200000e0602 */
[----:B------:R-:W-:-:S04]  /*130f0*/  ISETP.GE.AND P0, PT, R28, R8, PT ;  /* 0x000000081c00720c */ /* 0x000fc80003f06270 */
[----:B------:R-:W-:-:S04]  /*13100*/  @P6 LOP3.LUT R3, R3, R2, RZ, 0x3c, !PT ;  /* 0x0000000203036212 */ /* 0x000fc800078e3cff */
[----:B------:R-:W-:-:S04]  /*13110*/  @P6 LOP3.LUT R2, R3, R2, RZ, 0x3c, !PT ;  /* 0x0000000203026212 */ /* 0x000fc800078e3cff */
[----:B------:R-:W-:-:S05]  /*13120*/  @P6 LOP3.LUT R3, R3, R2, RZ, 0x3c, !PT ;  /* 0x0000000203036212 */ /* 0x000fca00078e3cff */
[----:B------:R-:W-:Y:S01]  /*13130*/  @!PT LDS RZ, [RZ] ;  /* 0x00000000fffff984 */ /* 0x000fe20000000800 */
[----:B------:R-:W-:Y:S01]  /*13140*/  @!PT LDS RZ, [RZ] ;  /* 0x00000000fffff984 */ /* 0x000fe20000000800 */
[----:B------:R-:W-:Y:S01]  /*13150*/  @!PT LDS RZ, [RZ] ;  /* 0x00000000fffff984 */ /* 0x000fe20000000800 */
[----:B------:R0:W-:Y:S04]  /*13160*/  @P6 LDGSTS.E.BYPASS.LTC128B.128 [R5+0x28400], desc[UR50][R2.64], !P0 ;  /* 0x2840000002056fae */ /* 0x0001e8000c101d72 */
[----:B------:R0:W-:Y:S02]  /*13170*/  @P6 LDGSTS.E.BYPASS.LTC128B.128 [R5+0x2c400], desc[UR50][R2.64+0x80], !P1 ;  /* 0x2c40008002056fae */ /* 0x0001e4000c901d72 */
[----:B0-----:R-:W-:Y:S05]  /*13180*/  WARPSYNC.COLLECTIVE R15, `(.L_x_393) ;  /* 0x000000000f087348 */ /* 0x001fea0003c00000 */
[----:B------:R1:W2:Y:S02]  /*13190*/  SHFL.IDX P6, R14, R13, R12, R11 ;  /* 0x0000000c0d0e7389 */ /* 0x0002a400000c000b */
[----:B012---:R-:W-:Y:S01]  /*131a0*/  ENDCOLLECTIVE ;  /* 0x000000000000791b */ /* 0x007fe20003800000 */
.L_x_393:
[----:B------:R-:W-:Y:S02]  /*131b0*/  IMAD.MOV.U32 R13, RZ, RZ, R4 ;  /* 0x000000ffff0d7224 */ /* 0x000fe400078e0004 */
[----:B------:R-:W-:-:S07]  /*131c0*/  IMAD.MOV.U32 R2, RZ, RZ, R14 ;  /* 0x000000ffff027224 */ /* 0x000fce00078e000e */
[----:B------:R-:W-:Y:S05]  /*131d0*/  WARPSYNC.COLLECTIVE R15, `(.L_x_394) ;  /* 0x000000000f087348 */ /* 0x000fea0003c00000 */
[----:B------:R0:W1:Y:S02]  /*131e0*/  SHFL.IDX P6, R14, R13, R12, R11 ;  /* 0x0000000c0d0e7389 */ /* 0x00006400000c000b */
[----:B01----:R-:W-:Y:S01]  /*131f0*/  ENDCOLLECTIVE ;  /* 0x000000000000791b */ /* 0x003fe20003800000 */
.L_x_394:
        /* <DEDUP_REMOVED lines=18> */
.L_x_395:
[----:B------:R-:W-:Y:S02]  /*13320*/  IMAD.MOV.U32 R13, RZ, RZ, R4 ;  /* 0x000000ffff0d7224 */ /* 0x000fe400078e0004 */
[----:B------:R-:W-:-:S07]  /*13330*/  IMAD.MOV.U32 R2, RZ, RZ, R14 ;  /* 0x000000ffff027224 */ /* 0x000fce00078e000e */
[----:B------:R-:W-:Y:S05]  /*13340*/  WARPSYNC.COLLECTIVE R15, `(.L_x_396) ;  /* 0x000000000f087348 */ /* 0x000fea0003c00000 */
[----:B------:R0:W1:Y:S02]  /*13350*/  SHFL.IDX P6, R14, R13, R12, R11 ;  /* 0x0000000c0d0e7389 */ /* 0x00006400000c000b */
[----:B01----:R-:W-:Y:S01]  /*13360*/  ENDCOLLECTIVE ;  /* 0x000000000000791b */ /* 0x003fe20003800000 */
.L_x_396:
        /* <DEDUP_REMOVED lines=18> */
.L_x_397:
[----:B------:R-:W-:Y:S02]  /*13490*/  IMAD.MOV.U32 R13, RZ, RZ, R4 ;  /* 0x000000ffff0d7224 */ /* 0x000fe400078e0004 */
[----:B------:R-:W-:-:S07]  /*134a0*/  IMAD.MOV.U32 R2, RZ, RZ, R14 ;  /* 0x000000ffff027224 */ /* 0x000fce00078e000e */
[----:B------:R-:W-:Y:S05]  /*134b0*/  WARPSYNC.COLLECTIVE R15, `(.L_x_398) ;  /* 0x000000000f087348 */ /* 0x000fea0003c00000 */
[----:B------:R0:W1:Y:S02]  /*134c0*/  SHFL.IDX P6, R14, R13, R12, R11 ;  /* 0x0000000c0d0e7389 */ /* 0x00006400000c000b */
[----:B01----:R-:W-:Y:S01]  /*134d0*/  ENDCOLLECTIVE ;  /* 0x000000000000791b */ /* 0x003fe20003800000 */
.L_x_398:
[----:B------:R-:W-:Y:S02]  /*134e0*/  IMAD.MOV.U32 R13, RZ, RZ, R0 ;  /* 0x000000ffff0d7224 */ /* 0x000fe400078e0000 */
[----:B------:R-:W-:Y:S02]  /*134f0*/  IMAD.MOV.U32 R12, RZ, RZ, 0x4 ;  /* 0x00000004ff0c7424 */ /* 0x000fe400078e00ff */
[----:B------:R-:W-:Y:S01]  /*13500*/  IMAD.MOV.U32 R3, RZ, RZ, R14 ;  /* 0x000000ffff037224 */ /* 0x000fe200078e000e */
[----:B------:R-:W-:-:S04]  /*13510*/  ISETP.GE.AND P6, PT, R28, R8, PT ;  /* 0x000000081c00720c */ /* 0x000fc80003fc6270 */
[----:B------:R-:W-:-:S05]  /*13520*/  @P5 IADD3 R3, P0, R28, R3, RZ ;  /* 0x000000031c035210 */ /* 0x000fca0007f1e0ff */
[----:B------:R-:W-:-:S05]  /*13530*/  @P5 IMAD.X R2, RZ, RZ, R2, P0 ;  /* 0x000000ffff025224 */ /* 0x000fca00000e0602 */
[----:B------:R-:W-:-:S04]  /*13540*/  @P5 LOP3.LUT R3, R3, R2, RZ, 0x3c, !PT ;  /* 0x0000000203035212 */ /* 0x000fc800078e3cff */
[----:B------:R-:W-:-:S04]  /*13550*/  @P5 LOP3.LUT R2, R3, R2, RZ, 0x3c, !PT ;  /* 0x0000000203025212 */ /* 0x000fc800078e3cff */
[----:B------:R-:W-:-:S05]  /*13560*/  @P5 LOP3.LUT R3, R3, R2, RZ, 0x3c, !PT ;  /* 0x0000000203035212 */ /* 0x000fca00078e3cff */
[----:B------:R-:W-:Y:S01]  /*13570*/  @!PT LDS RZ, [RZ] ;  /* 0x00000000fffff984 */ /* 0x000fe20000000800 */
[----:B------:R-:W-:Y:S01]  /*13580*/  @!PT LDS RZ, [RZ] ;  /* 0x00000000fffff984 */ /* 0x000fe20000000800 */
[----:B------:R-:W-:Y:S01]  /*13590*/  @!PT LDS RZ, [RZ] ;  /* 0x00000000fffff984 */ /* 0x000fe20000000800 */
[----:B------:R0:W-:Y:S02]  /*135a0*/  @P5 LDGSTS.E.BYPASS.LTC128B.128 [R5+0x29c00], desc[UR50][R2.64], !P6 ;  /* 0x29c0000002055fae */ /* 0x0001e4000f101d72 */
[----:B0-----:R-:W-:Y:S05]  /*135b0*/  WARPSYNC.COLLECTIVE R15, `(.L_x_399) ;  /* 0x000000000f087348 */ /* 0x001fea0003c00000 */
[----:B------:R1:W2:Y:S02]  /*135c0*/  SHFL.IDX P6, R14, R13, R12, R11 ;  /* 0x0000000c0d0e7389 */ /* 0x0002a400000c000b */
[----:B012---:R-:W-:Y:S01]  /*135d0*/  ENDCOLLECTIVE ;  /* 0x000000000000791b */ /* 0x007fe20003800000 */
.L_x_399:
[----:B------:R-:W-:Y:S01]  /*135e0*/  @!PT LDS RZ, [RZ] ;  /* 0x00000000fffff984 */ /* 0x000fe20000000800 */
[----:B------:R-:W-:Y:S01]  /*135f0*/  @!PT LDS RZ, [RZ] ;  /* 0x00000000fffff984 */ /* 0x000fe20000000800 */
[----:B------:R-:W-:Y:S01]  /*13600*/  @!PT LDS RZ, [RZ] ;  /* 0x00000000fffff984 */ /* 0x000fe20000000800 */
[----:B------:R0:W-:Y:S01]  /*13610*/  @P5 LDGSTS.E.BYPASS.LTC128B.128 [R5+0x2dc00], desc[UR50][R2.64+0x80], !P1 ;  /* 0x2dc0008002055fae */ /* 0x0001e2000c901d72 */
[----:B------:R-:W-:Y:S01]  /*13620*/  ISETP.GE.AND P5, PT, R28, R8, PT ;  /* 0x000000081c00720c */ /* 0x000fe20003fa6270 */
[----:B------:R-:W-:Y:S02]  /*13630*/  IMAD.MOV.U32 R13, RZ, RZ, R4 ;  /* 0x000000ffff0d7224 */ /* 0x000fe400078e0004 */
[----:B0-----:R-:W-:-:S10]  /*13640*/  IMAD.MOV.U32 R2, RZ, RZ, R14 ;  /* 0x000000ffff027224 */ /* 0x001fd400078e000e */
[----:B------:R-:W-:Y:S05]  /*13650*/  WARPSYNC.COLLECTIVE R15, `(.L_x_400) ;  /* 0x000000000f087348 */ /* 0x000fea0003c00000 */
[----:B------:R0:W1:Y:S02]  /*13660*/  SHFL.IDX P6, R14, R13, R12, R11 ;  /* 0x0000000c0d0e7389 */ /* 0x00006400000c000b */
[----:B01----:R-:W-:Y:S01]  /*13670*/  ENDCOLLECTIVE ;  /* 0x000000000000791b */ /* 0x003fe20003800000 */
.L_x_400:
[----:B------:R-:W-:Y:S02]  /*13680*/  IMAD.MOV.U32 R13, RZ, RZ, R0 ;  /* 0x000000ffff0d7224 */ /* 0x000fe400078e0000 */
[----:B------:R-:W-:Y:S02]  /*13690*/  IMAD.MOV.U32 R12, RZ, RZ, 0x5 ;  /* 0x00000005ff0c7424 */ /* 0x000fe400078e00ff */
[----:B------:R-:W-:-:S07]  /*136a0*/  IMAD.MOV.U32 R3, RZ, RZ, R14 ;  /* 0x000000ffff037224 */ /* 0x000fce00078e000e */
[----:B------:R-:W-:Y:S05]  /*136b0*/  WARPSYNC.COLLECTIVE R15, `(.L_x_401) ;  /* 0x000000000f087348 */ /* 0x000fea0003c00000 */
[----:B------:R0:W1:Y:S02]  /*136c0*/  SHFL.IDX P6, R14, R13, R12, R11 ;  /* 0x0000000c0d0e7389 */ /* 0x00006400000c000b */
[----:B01----:R-:W-:Y:S01]  /*136d0*/  ENDCOLLECTIVE ;  /* 0x000000000000791b */ /* 0x003fe20003800000 */
.L_x_401:
[----:B------:R-:W-:-:S05]  /*136e0*/  @P4 IADD3 R3, P0, R28, R3, RZ ;  /* 0x000000031c034210 */ /* 0x000fca0007f1e0ff */
[----:B------:R-:W-:-:S05]  /*136f0*/  @P4 IMAD.X R2, RZ, RZ, R2, P0 ;  /* 0x000000ffff024224 */ /* 0x000fca00000e0602 */
[----:B------:R-:W-:Y:S01]  /*13700*/  @P4 LOP3.LUT R3, R3, R2, RZ, 0x3c, !PT ;  /* 0x0000000203034212 */ /* 0x000fe200078e3cff */
[----:B------:R-:W-:-:S03]  /*13710*/  IMAD.MOV.U32 R13, RZ, RZ, R4 ;  /* 0x000000ffff0d7224 */ /* 0x000fc600078e0004 */
[----:B------:R-:W-:-:S04]  /*13720*/  @P4 LOP3.LUT R2, R3, R2, RZ, 0x3c, !PT ;  /* 0x0000000203024212 */ /* 0x000fc800078e3cff */
[----:B------:R-:W-:-:S05]  /*13730*/  @P4 LOP3.LUT R3, R3, R2, RZ, 0x3c, !PT ;  /* 0x0000000203034212 */ /* 0x000fca00078e3cff */
[----:B------:R-:W-:Y:S01]  /*13740*/  @!PT LDS RZ, [RZ] ;  /* 0x00000000fffff984 */ /* 0x000fe20000000800 */
[----:B------:R-:W-:Y:S01]  /*13750*/  @!PT LDS RZ, [RZ] ;  /* 0x00000000fffff984 */ /* 0x000fe20000000800 */
[----:B------:R-:W-:Y:S01]  /*13760*/  @!PT LDS RZ, [RZ] ;  /* 0x00000000fffff984 */ /* 0x000fe20000000800 */
[----:B------:R-:W-:Y:S04]  /*13770*/  @P4 LDGSTS.E.BYPASS.LTC128B.128 [R5+0x2a400], desc[UR50][R2.64], !P5 ;  /* 0x2a40000002054fae */ /* 0x000fe8000e901d72 */
[----:B------:R0:W-:Y:S02]  /*13780*/  @P4 LDGSTS.E.BYPASS.LTC128B.128 [R5+0x2e400], desc[UR50][R2.64+0x80], !P1 ;  /* 0x2e40008002054fae */ /* 0x0001e4000c901d72 */
[----:B0-----:R-:W-:-:S07]  /*13790*/  IMAD.MOV.U32 R2, RZ, RZ, R14 ;  /* 0x000000ffff027224 */ /* 0x001fce00078e000e */
[----:B------:R-:W-:Y:S05]  /*137a0*/  WARPSYNC.COLLECTIVE R15, `(.L_x_402) ;  /* 0x000000000f087348 */ /* 0x000fea0003c00000 */
[----:B------:R0:W1:Y:S02]  /*137b0*/  SHFL.IDX P6, R14, R13, R12, R11 ;  /* 0x0000000c0d0e7389 */ /* 0x00006400000c000b */
[----:B01----:R-:W-:Y:S01]  /*137c0*/  ENDCOLLECTIVE ;  /* 0x000000000000791b */ /* 0x003fe20003800000 */
.L_x_402:
[----:B------:R-:W-:Y:S02]  /*137d0*/  IMAD.MOV.U32 R13, RZ, RZ, R0 ;  /* 0x000000ffff0d7224 */ /* 0x000fe400078e0000 */
[----:B------:R-:W-:Y:S02]  /*137e0*/  IMAD.MOV.U32 R12, RZ, RZ, 0x6 ;  /* 0x00000006ff0c7424 */ /* 0x000fe400078e00ff */
[----:B------:R-:W-:-:S07]  /*137f0*/  IMAD.MOV.U32 R3, RZ, RZ, R14 ;  /* 0x000000ffff037224 */ /* 0x000fce00078e000e */
[----:B------:R-:W-:Y:S05]  /*13800*/  WARPSYNC.COLLECTIVE R15, `(.L_x_403) ;  /* 0x000000000f087348 */ /* 0x000fea0003c00000 */
[----:B------:R0:W1:Y:S02]  /*13810*/  SHFL.IDX P6, R14, R13, R12, R11 ;  /* 0x0000000c0d0e7389 */ /* 0x00006400000c000b */
[----:B01----:R-:W-:Y:S01]  /*13820*/  ENDCOLLECTIVE ;  /* 0x000000000000791b */ /* 0x003fe20003800000 */
.L_x_403:
        /* <DEDUP_REMOVED lines=15> */
.L_x_404:
[----:B------:R-:W-:Y:S02]  /*13920*/  IMAD.MOV.U32 R13, RZ, RZ, R0 ;  /* 0x000000ffff0d7224 */ /* 0x000fe400078e0000 */
[----:B------:R-:W-:Y:S02]  /*13930*/  IMAD.MOV.U32 R12, RZ, RZ, 0x7 ;  /* 0x00000007ff0c7424 */ /* 0x000fe400078e00ff */
[----:B------:R-:W-:-:S07]  /*13940*/  IMAD.MOV.U32 R3, RZ, RZ, R14 ;  /* 0x000000ffff037224 */ /* 0x000fce00078e000e */
[----:B------:R-:W-:Y:S05]  /*13950*/  WARPSYNC.COLLECTIVE R15, `(.L_x_405) ;  /* 0x000000000f087348 */ /* 0x000fea0003c00000 */
[----:B------:R0:W1:Y:S02]  /*13960*/  SHFL.IDX P6, R14, R13, R12, R11 ;  /* 0x0000000c0d0e7389 */ /* 0x00006400000c000b */
[----:B01----:R-:W-:Y:S01]  /*13970*/  ENDCOLLECTIVE ;  /* 0x000000000000791b */ /* 0x003fe20003800000 */
.L_x_405:
[----:B------:R-:W-:-:S05]  /*13980*/  @P2 IADD3 R3, P0, R28, R3, RZ ;  /* 0x000000031c032210 */ /* 0x000fca0007f1e0ff */
[----:B------:R-:W-:-:S05]  /*13990*/  @P2 IMAD.X R2, RZ, RZ, R2, P0 ;  /* 0x000000ffff022224 */ /* 0x000fca00000e0602 */
[----:B------:R-:W-:Y:S01]  /*139a0*/  @P2 LOP3.LUT R3, R3, R2, RZ, 0x3c, !PT ;  /* 0x0000000203032212 */ /* 0x000fe200078e3cff */
[----:B------:R-:W-:-:S03]  /*139b0*/  IMAD.MOV.U32 R13, RZ, RZ, R4 ;  /* 0x000000ffff0d7224 */ /* 0x000fc600078e0004 */
[----:B------:R-:W-:-:S04]  /*139c0*/  @P2 LOP3.LUT R2, R3, R2, RZ, 0x3c, !PT ;  /* 0x0000000203022212 */ /* 0x000fc800078e3cff */
[----:B------:R-:W-:Y:S01]  /*139d0*/  @P2 LOP3.LUT R3, R3, R2, RZ, 0x3c, !PT ;  /* 0x0000000203032212 */ /* 0x000fe200078e3cff */
[----:B------:R-:W-:-:S04]  /*139e0*/  IMAD.MOV.U32 R0, RZ, RZ, R14 ;  /* 0x000000ffff007224 */ /* 0x000fc800078e000e */
        /* <DEDUP_REMOVED lines=8> */
.L_x_406:
[----:B------:R-:W-:Y:S05]  /*13a70*/  BRA `(.L_x_407) ;  /* 0xffffffa4007c7947 */ /* 0x000fea000383ffff */
.L_x_304:
[----:B------:R-:W-:Y:S02]  /*13a80*/  IMAD.MOV.U32 R13, RZ, RZ, R6 ;  /* 0x000000ffff0d7224 */ /* 0x000fe400078e0006 */
[----:B------:R-:W-:Y:S02]  /*13a90*/  IMAD.MOV.U32 R12, RZ, RZ, RZ ;  /* 0x000000ffff0c7224 */ /* 0x000fe400078e00ff */
[----:B------:R-:W-:Y:S02]  /*13aa0*/  IMAD.MOV.U32 R11, RZ, RZ, 0x181f ;  /* 0x0000181fff0b7424 */ /* 0x000fe400078e00ff */
[----:B------:R-:W-:Y:S02]  /*13ab0*/  IMAD.MOV.U32 R15, RZ, RZ, -0x1 ;  /* 0xffffffffff0f7424 */ /* 0x000fe400078e00ff */
[----:B------:R-:W-:Y:S02]  /*13ac0*/  IMAD R5, R5, UR41, RZ ;  /* 0x0000002905057c24 */ /* 0x000fe4000f8e02ff */
[----:B------:R-:W-:-:S07]  /*13ad0*/  IMAD.IADD R4, R10, 0x1, R4 ;  /* 0x000000010a047824 */ /* 0x000fce00078e0204 */
[----:B-----5:R-:W-:Y:S05]  /*13ae0*/  WARPSYNC.COLLECTIVE R15, `(.L_x_408) ;  /* 0x000000000f087348 */ /* 0x020fea0003c00000 */
[----:B------:R0:W1:Y:S02]  /*13af0*/  SHFL.IDX P6, R14, R13, R12, R11 ;  /* 0x0000000c0d0e7389 */ /* 0x00006400000c000b */
[----:B01---5:R-:W-:Y:S01]  /*13b00*/  ENDCOLLECTIVE ;  /* 0x000000000000791b */ /* 0x023fe20003800000 */
.L_x_408:
[C---:B------:R-:W-:Y:S01]  /*13b10*/  VIADD R8, R4.reuse, 0x10 ;  /* 0x0000001004087836 */ /* 0x040fe20000000000 */
[----:B------:R-:W-:Y:S01]  /*13b20*/  ISETP.GE.AND P2, PT, R4, R5, PT ;  /* 0x000000050400720c */ /* 0x000fe20003f46270 */
[----:B------:R-:W-:Y:S02]  /*13b30*/  IMAD.MOV.U32 R13, RZ, RZ, R0 ;  /* 0x000000ffff0d7224 */ /* 0x000fe400078e0000 */
[----:B------:R-:W-:-:S10]  /*13b40*/  IMAD.MOV.U32 R2, RZ, RZ, R14 ;  /* 0x000000ffff027224 */ /* 0x000fd400078e000e */
[----:B------:R-:W-:Y:S05]  /*13b50*/  WARPSYNC.COLLECTIVE R15, `(.L_x_409) ;  /* 0x000000000f087348 */ /* 0x000fea0003c00000 */
[----:B------:R0:W1:Y:S02]  /*13b60*/  SHFL.IDX P6, R14, R13, R12, R11 ;  /* 0x0000000c0d0e7389 */ /* 0x00006400000c000b */
[----:B01----:R-:W-:Y:S01]  /*13b70*/  ENDCOLLECTIVE ;  /* 0x000000000000791b */ /* 0x003fe20003800000 */
.L_x_409:
[----:B------:R-:W-:Y:S02]  /*13b80*/  IMAD.MOV.U32 R13, RZ, RZ, R6 ;  /* 0x000000ffff0d7224 */ /* 0x000fe400078e0006 */
[----:B------:R-:W-:Y:S02]  /*13b90*/  IMAD.MOV.U32 R12, RZ, RZ, 0x1 ;  /* 0x00000001ff0c7424 */ /* 0x000fe400078e00ff */
[----:B------:R-:W-:-:S07]  /*13ba0*/  IMAD.MOV.U32 R3, RZ, RZ, R14 ;  /* 0x000000ffff037224 */ /* 0x000fce00078e000e */
[----:B------:R-:W-:Y:S05]  /*13bb0*/  WARPSYNC.COLLECTIVE R15, `(.L_x_410) ;  /* 0x000000000f087348 */ /* 0x000fea0003c00000 */
[----:B------:R0:W1:Y:S02]  /*13bc0*/  SHFL.IDX P6, R14, R13, R12, R11 ;  /* 0x0000000c0d0e7389 */ /* 0x00006400000c000b */
[----:B01----:R-:W-:Y:S01]  /*13bd0*/  ENDCOLLECTIVE ;  /* 0x000000000000791b */ /* 0x003fe20003800000 */
.L_x_410:
[----:B------:R-:W-:-:S05]  /*13be0*/  @!P2 IADD3 R7, P3, R28, R3, RZ ;  /* 0x000000031c07a210 */ /* 0x000fca0007f7e0ff */
[----:B------:R-:W-:Y:S02]  /*13bf0*/  @!P2 IMAD.X R3, RZ, RZ, R2, P3 ;  /* 0x000000ffff03a224 */ /* 0x000fe400018e0602 */
[----:B------:R-:W-:Y:S02]  /*13c00*/  @!P2 IMAD.MOV.U32 R2, RZ, RZ, R7 ;  /* 0x000000ffff02a224 */ /* 0x000fe400078e0007 */
[----:B------:R-:W-:-:S03]  /*13c10*/  IMAD.MOV.U32 R13, RZ, RZ, R0 ;  /* 0x000000ffff0d7224 */ /* 0x000fc600078e0000 */
[----:B------:R-:W-:Y:S01]  /*13c20*/  @!PT LDS RZ, [RZ] ;  /* 0x00000000fffff984 */ /* 0x000fe20000000800 */
[----:B------:R-:W-:Y:S01]  /*13c30*/  @!PT LDS RZ, [RZ] ;  /* 0x00000000fffff984 */ /* 0x000fe20000000800 */
[----:B------:R-:W-:Y:S01]  /*13c40*/  @!PT LDS RZ, [RZ] ;  /* 0x00000000fffff984 */ /* 0x000fe20000000800 */
[----:B------:R-:W-:Y:S04]  /*13c50*/  @!P2 LDGSTS.E.BYPASS.LTC128B.128 [R9+0x20400], desc[UR50][R2.64], !P0 ;  /* 0x204000000209afae */ /* 0x000fe8000c101d72 */
[----:B------:R0:W-:Y:S01]  /*13c60*/  @!P2 LDGSTS.E.BYPASS.LTC128B.128 [R9+0x24400], desc[UR50][R2.64+0x80], !P1 ;  /* 0x244000800209afae */ /* 0x0001e2000c901d72 */
[----:B------:R-:W-:Y:S01]  /*13c70*/  ISETP.GE.AND P2, PT, R8, R5, PT ;  /* 0x000000050800720c */ /* 0x000fe20003f46270 */
[----:B------:R-:W-:Y:S02]  /*13c80*/  VIADD R8, R4, 0x20 ;  /* 0x0000002004087836 */ /* 0x000fe40000000000 */
[----:B0-----:R-:W-:-:S10]  /*13c90*/  IMAD.MOV.U32 R2, RZ, RZ, R14 ;  /* 0x000000ffff027224 */ /* 0x001fd400078e000e */
[----:B------:R-:W-:Y:S05]  /*13ca0*/  WARPSYNC.COLLECTIVE R15, `(.L_x_411) ;  /* 0x000000000f087348 */ /* 0x000fea0003c00000 */
[----:B------:R0:W1:Y:S02]  /*13cb0*/  SHFL.IDX P6, R14, R13, R12, R11 ;  /* 0x0000000c0d0e7389 */ /* 0x00006400000c000b */
[----:B01----:R-:W-:Y:S01]  /*13cc0*/  ENDCOLLECTIVE ;  /* 0x000000000000791b */ /* 0x003fe20003800000 */
.L_x_411:
        /* <DEDUP_REMOVED lines=8> */
.L_x_412:
[----:B------:R-:W-:-:S05]  /*13d50*/  @!P2 IMAD.MOV.U32 R3, RZ, RZ, R7 ;  /* 0x000000ffff03a224 */ /* 0x000fca00078e0007 */
[----:B------:R-:W-:Y:S01]  /*13d60*/  @!PT LDS RZ, [RZ] ;  /* 0x00000000fffff984 */ /* 0x000fe20000000800 */
[----:B------:R-:W-:Y:S01]  /*13d70*/  @!PT LDS RZ, [RZ] ;  /* 0x00000000fffff984 */ /* 0x000fe20000000800 */
[----:B------:R-:W-:Y:S01]  /*13d80*/  @!PT LDS RZ, [RZ] ;  /* 0x00000000fffff984 */ /* 0x000fe20000000800 */
[----:B------:R-:W-:Y:S04]  /*13d90*/  @!P2 LDGSTS.E.BYPASS.LTC128B.128 [R9+0x20c00], desc[UR50][R2.64], !P0 ;  /* 0x20c000000209afae */ /* 0x000fe8000c101d72 */
[----:B------:R0:W-:Y:S01]  /*13da0*/  @!P2 LDGSTS.E.BYPASS.LTC128B.128 [R9+0x24c00], desc[UR50][R2.64+0x80], !P1 ;  /* 0x24c000800209afae */ /* 0x0001e2000c901d72 */
[----:B------:R-:W-:Y:S01]  /*13db0*/  ISETP.GE.AND P2, PT, R8, R5, PT ;  /* 0x000000050800720c */ /* 0x000fe20003f46270 */
[----:B------:R-:W-:Y:S02]  /*13dc0*/  VIADD R8, R4, 0x30 ;  /* 0x0000003004087836 */ /* 0x000fe40000000000 */
[----:B------:R-:W-:Y:S02]  /*13dd0*/  IMAD.MOV.U32 R13, RZ, RZ, R0 ;  /* 0x000000ffff0d7224 */ /* 0x000fe400078e0000 */
[----:B0-----:R-:W-:-:S08]  /*13de0*/  IMAD.MOV.U32 R2, RZ, RZ, R14 ;  /* 0x000000ffff027224 */ /* 0x001fd000078e000e */
[----:B------:R-:W-:Y:S05]  /*13df0*/  WARPSYNC.COLLECTIVE R15, `(.L_x_413) ;  /* 0x000000000f087348 */ /* 0x000fea0003c00000 */
[----:B------:R0:W1:Y:S02]  /*13e00*/  SHFL.IDX P6, R14, R13, R12, R11 ;  /* 0x0000000c0d0e7389 */ /* 0x00006400000c000b */
[----:B01----:R-:W-:Y:S01]  /*13e10*/  ENDCOLLECTIVE ;  /* 0x000000000000791b */ /* 0x003fe20003800000 */
.L_x_413:
        /* <DEDUP_REMOVED lines=8> */
.L_x_414:
        /* <DEDUP_REMOVED lines=13> */
.L_x_415:
        /* <DEDUP_REMOVED lines=8> */
.L_x_416:
        /* <DEDUP_REMOVED lines=13> */
.L_x_417:
        /* <DEDUP_REMOVED lines=8> */
.L_x_418:
        /* <DEDUP_REMOVED lines=13> */
.L_x_419:
        /* <DEDUP_REMOVED lines=8> */
.L_x_420:
[----:B------:R-:W-:-:S05]  /*14290*/  @!P2 IMAD.MOV.U32 R3, RZ, RZ, R7 ;  /* 0x000000ffff03a224 */ /* 0x000fca00078e0007 */
[----:B------:R-:W-:Y:S01]  /*142a0*/  @!PT LDS RZ, [RZ] ;  /* 0x00000000fffff984 */ /* 0x000fe20000000800 */
[----:B------:R-:W-:Y:S01]  /*142b0*/  @!PT LDS RZ, [RZ] ;  /* 0x00000000fffff984 */ /* 0x000fe20000000800 */
[----:B------:R-:W-:Y:S01]  /*142c0*/  @!PT LDS RZ, [RZ] ;  /* 0x00000000fffff984 */ /* 0x000fe20000000800 */
[----:B------:R-:W-:Y:S04]  /*142d0*/  @!P2 LDGSTS.E.BYPASS.LTC128B.128 [R9+0x22c00], desc[UR50][R2.64], !P0 ;  /* 0x22c000000209afae */ /* 0x000fe8000c101d72 */
[----:B------:R0:W-:Y:S01]  /*142e0*/  @!P2 LDGSTS.E.BYPASS.LTC128B.128 [R9+0x26c00], desc[UR50][R2.64+0x80], !P1 ;  /* 0x26c000800209afae */ /* 0x0001e2000c901d72 */
[----:B------:R-:W-:Y:S01]  /*142f0*/  ISETP.GE.AND P2, PT, R8, R5, PT ;  /* 0x000000050800720c */ /* 0x000fe20003f46270 */
[----:B------:R-:W-:Y:S02]  /*14300*/  IMAD.MOV.U32 R13, RZ, RZ, R0 ;  /* 0x000000ffff0d7224 */ /* 0x000fe400078e0000 */
[----:B0-----:R-:W-:-:S10]  /*14310*/  IMAD.MOV.U32 R2, RZ, RZ, R14 ;  /* 0x000000ffff027224 */ /* 0x001fd400078e000e */
[----:B------:R-:W-:Y:S05]  /*14320*/  WARPSYNC.COLLECTIVE R15, `(.L_x_421) ;  /* 0x000000000f087348 */ /* 0x000fea0003c00000 */
[----:B------:R0:W1:Y:S02]  /*14330*/  SHFL.IDX P6, R14, R13, R12, R11 ;  /* 0x0000000c0d0e7389 */ /* 0x00006400000c000b */
[----:B01----:R-:W-:Y:S01]  /*14340*/  ENDCOLLECTIVE ;  /* 0x000000000000791b */ /* 0x003fe20003800000 */
.L_x_421:
        /* <DEDUP_REMOVED lines=8> */
.L_x_422:
[----:B------:R-:W-:-:S05]  /*143d0*/  @!P2 IMAD.MOV.U32 R3, RZ, RZ, R7 ;  /* 0x000000ffff03a224 */ /* 0x000fca00078e0007 */
[----:B------:R-:W-:Y:S01]  /*143e0*/  @!PT LDS RZ, [RZ] ;  /* 0x00000000fffff984 */ /* 0x000fe20000000800 */
[----:B------:R-:W-:Y:S01]  /*143f0*/  @!PT LDS RZ, [RZ] ;  /* 0x00000000fffff984 */ /* 0x000fe20000000800 */
[----:B------:R-:W-:Y:S01]  /*14400*/  @!PT LDS RZ, [RZ] ;  /* 0x00000000fffff984 */ /* 0x000fe20000000800 */
[----:B------:R0:W-:Y:S04]  /*14410*/  @!P2 LDGSTS.E.BYPASS.LTC128B.128 [R9+0x23400], desc[UR50][R2.64], !P0 ;  /* 0x234000000209afae */ /* 0x0001e8000c101d72 */
[----:B------:R0:W-:Y:S01]  /*14420*/  @!P2 LDGSTS.E.BYPASS.LTC128B.128 [R9+0x27400], desc[UR50][R2.64+0x80], !P1 ;  /* 0x274000800209afae */ /* 0x0001e2000c901d72 */
[----:B------:R-:W-:Y:S02]  /*14430*/  IMAD.MOV.U32 R13, RZ, RZ, R0 ;  /* 0x000000ffff0d7224 */ /* 0x000fe400078e0000 */
[----:B------:R-:W-:-:S07]  /*14440*/  IMAD.MOV.U32 R6, RZ, RZ, R14 ;  /* 0x000000ffff067224 */ /* 0x000fce00078e000e */
[----:B0-----:R-:W-:Y:S05]  /*14450*/  WARPSYNC.COLLECTIVE R15, `(.L_x_423) ;  /* 0x000000000f087348 */ /* 0x001fea0003c00000 */
[----:B------:R1:W2:Y:S02]  /*14460*/  SHFL.IDX P6, R14, R13, R12, R11 ;  /* 0x0000000c0d0e7389 */ /* 0x0002a400000c000b */
[----:B012---:R-:W-:Y:S01]  /*14470*/  ENDCOLLECTIVE ;  /* 0x000000000000791b */ /* 0x007fe20003800000 */
.L_x_423:
[----:B------:R-:W-:Y:S05]  /*14480*/  BRA `(.L_x_424) ;  /* 0xffffffa400dc7947 */ /* 0x000fea000383ffff */
.L_x_309:
[----:B0-----:R0:W1:Y:S02]  /*14490*/  SYNCS.PHASECHK.TRANS64.TRYWAIT P0, [R23+URZ+0x38820], R0 ;  /* 0x03882000170075a7 */ /* 0x001064000800017f */
[----:B-1----:R-:W-:Y:S05]  /*144a0*/  @!P0 NANOSLEEP.SYNCS 0x989680 ;  /* 0x009896800000895d */ /* 0x002fea0003900000 */
[----:B------:R-:W1:Y:S02]  /*144b0*/  @!P0 SYNCS.PHASECHK.TRANS64 P0, [R23+URZ+0x38820], R0 ;  /* 0x03882000170085a7 */ /* 0x000e64000800007f */
[----:B-1----:R-:W-:Y:S05]  /*144c0*/  @!P0 BRA `(.L_x_309) ;  /* 0xfffffffc00f08947 */ /* 0x002fea000383ffff */
[----:B------:R-:W-:Y:S05]  /*144d0*/  BRA `(.L_x_425) ;  /* 0xffffffa800487947 */ /* 0x000fea000383ffff */
.L_x_313:
[----:B0-----:R0:W1:Y:S02]  /*144e0*/  SYNCS.PHASECHK.TRANS64.TRYWAIT P0, [R0+URZ+0x38880], R20 ;  /* 0x03888014000075a7 */ /* 0x001064000800017f */
[----:B-1----:R-:W-:Y:S05]  /*144f0*/  @!P0 NANOSLEEP.SYNCS 0x989680 ;  /* 0x009896800000895d */ /* 0x002fea0003900000 */
[----:B------:R-:W1:Y:S02]  /*14500*/  @!P0 SYNCS.PHASECHK.TRANS64 P0, [R0+URZ+0x38880], R20 ;  /* 0x03888014000085a7 */ /* 0x000e64000800007f */
[----:B-1----:R-:W-:Y:S05]  /*14510*/  @!P0 BRA `(.L_x_313) ;  /* 0xfffffffc00f08947 */ /* 0x002fea000383ffff */
[----:B------:R-:W-:Y:S05]  /*14520*/  BRA `(.L_x_426) ;  /* 0xffffffac00087947 */ /* 0x000fea000383ffff */
.L_x_314:
[----:B------:R-:W-:Y:S01]  /*14530*/  BSSY B0, `(.L_x_427) ;  /* 0x0000008000007945 */ /* 0x000fe20003800000 */
[----:B------:R-:W-:Y:S02]  /*14540*/  IMAD.MOV.U32 R13, RZ, RZ, R7 ;  /* 0x000000ffff0d7224 */ /* 0x000fe400078e0007 */
[----:B------:R-:W-:Y:S02]  /*14550*/  IMAD.MOV.U32 R12, RZ, RZ, RZ ;  /* 0x000000ffff0c7224 */ /* 0x000fe400078e00ff */
[----:B------:R-:W-:Y:S02]  /*14560*/  IMAD.MOV.U32 R11, RZ, RZ, 0x181f ;  /* 0x0000181fff0b7424 */ /* 0x000fe400078e00ff */
[----:B------:R-:W-:-:S07]  /*14570*/  IMAD.MOV.U32 R15, RZ, RZ, -0x1 ;  /* 0xffffffffff0f7424 */ /* 0x000fce00078e00ff */
[----:B0-2---:R-:W-:Y:S05]  /*14580*/  WARPSYNC.COLLECTIVE R15, `(.L_x_428) ;  /* 0x000000000f087348 */ /* 0x005fea0003c00000 */
[----:B--2---:R1:W2:Y:S02]  /*14590*/  SHFL.IDX P6, R14, R13, R12, R11 ;  /* 0x0000000c0d0e7389 */ /* 0x0042a400000c000b */
[----:B012---:R-:W-:Y:S01]  /*145a0*/  ENDCOLLECTIVE ;  /* 0x000000000000791b */ /* 0x007fe20003800000 */
.L_x_428:
[----:B------:R-:W-:Y:S05]  /*145b0*/  BSYNC B0 ;  /* 0x0000000000007941 */ /* 0x000fea0003800000 */
.L_x_427:
[----:B------:R-:W-:Y:S02]  /*145c0*/  IMAD.MOV.U32 R13, RZ, RZ, R8 ;  /* 0x000000ffff0d7224 */ /* 0x000fe400078e0008 */
[----:B------:R-:W-:Y:S02]  /*145d0*/  IMAD.MOV.U32 R12, RZ, RZ, RZ ;  /* 0x000000ffff0c7224 */ /* 0x000fe400078e00ff */
[----:B------:R-:W-:Y:S02]  /*145e0*/  IMAD.MOV.U32 R11, RZ, RZ, 0x181f ;  /* 0x0000181fff0b7424 */ /* 0x000fe400078e00ff */
[----:B------:R-:W-:Y:S02]  /*145f0*/  IMAD.MOV.U32 R15, RZ, RZ, -0x1 ;  /* 0xffffffffff0f7424 */ /* 0x000fe400078e00ff */
[----:B------:R-:W-:Y:S02]  /*14600*/  IMAD.MOV.U32 R3, RZ, RZ, R14 ;  /* 0x000000ffff037224 */ /* 0x000fe400078e000e */
[----:B------:R-:W-:-:S07]  /*14610*/  IMAD.IADD R4, R23, 0x1, R4 ;  /* 0x0000000117047824 */ /* 0x000fce00078e0204 */
[----:B------:R-:W-:Y:S05]  /*14620*/  WARPSYNC.COLLECTIVE R15, `(.L_x_429) ;  /* 0x000000000f087348 */ /* 0x000fea0003c00000 */
[----:B------:R0:W1:Y:S02]  /*14630*/  SHFL.IDX P6, R14, R13, R12, R11 ;  /* 0x0000000c0d0e7389 */ /* 0x00006400000c000b */
[----:B01----:R-:W-:Y:S01]  /*14640*/  ENDCOLLECTIVE ;  /* 0x000000000000791b */ /* 0x003fe20003800000 */
.L_x_429:
[----:B------:R-:W-:Y:S02]  /*14650*/  IMAD.MOV.U32 R13, RZ, RZ, R7 ;  /* 0x000000ffff0d7224 */ /* 0x000fe400078e0007 */
[----:B------:R-:W-:Y:S02]  /*14660*/  IMAD.MOV.U32 R12, RZ, RZ, 0x1 ;  /* 0x00000001ff0c7424 */ /* 0x000fe400078e00ff */
[----:B------:R-:W-:-:S07]  /*14670*/  IMAD.MOV.U32 R2, RZ, RZ, R14 ;  /* 0x000000ffff027224 */ /* 0x000fce00078e000e */
[----:B------:R-:W-:Y:S05]  /*14680*/  WARPSYNC.COLLECTIVE R15, `(.L_x_430) ;  /* 0x000000000f087348 */ /* 0x000fea0003c00000 */
[----:B------:R0:W1:Y:S02]  /*14690*/  SHFL.IDX P6, R14, R13, R12, R11 ;  /* 0x0000000c0d0e7389 */ /* 0x00006400000c000b */
[----:B01----:R-:W-:Y:S01]  /*146a0*/  ENDCOLLECTIVE ;  /* 0x000000000000791b */ /* 0x003fe20003800000 */
.L_x_430:
        /* <DEDUP_REMOVED lines=12> */
.L_x_431:
[----:B------:R-:W-:Y:S02]  /*14770*/  IMAD.MOV.U32 R13, RZ, RZ, R7 ;  /* 0x000000ffff0d7224 */ /* 0x000fe400078e0007 */
[----:B------:R-:W-:Y:S02]  /*14780*/  IMAD.MOV.U32 R12, RZ, RZ, 0x2 ;  /* 0x00000002ff0c7424 */ /* 0x000fe400078e00ff */
[----:B------:R-:W-:-:S07]  /*14790*/  IMAD.MOV.U32 R2, RZ, RZ, R14 ;  /* 0x000000ffff027224 */ /* 0x000fce00078e000e */
[----:B------:R-:W-:Y:S05]  /*147a0*/  WARPSYNC.COLLECTIVE R15, `(.L_x_432) ;  /* 0x000000000f087348 */ /* 0x000fea0003c00000 */
[----:B------:R0:W1:Y:S02]  /*147b0*/  SHFL.IDX P6, R14, R13, R12, R11 ;  /* 0x0000000c0d0e7389 */ /* 0x00006400000c000b */
[----:B01----:R-:W-:Y:S01]  /*147c0*/  ENDCOLLECTIVE ;  /* 0x000000000000791b */ /* 0x003fe20003800000 */
.L_x_432:
        /* <DEDUP_REMOVED lines=12> */
.L_x_433:
[----:B------:R-:W-:Y:S02]  /*14890*/  IMAD.MOV.U32 R13, RZ, RZ, R7 ;  /* 0x000000ffff0d7224 */ /* 0x000fe400078e0007 */
[----:B------:R-:W-:Y:S02]  /*148a0*/  IMAD.MOV.U32 R12, RZ, RZ, 0x3 ;  /* 0x00000003ff0c7424 */ /* 0x000fe400078e00ff */
[----:B------:R-:W-:-:S07]  /*148b0*/  IMAD.MOV.U32 R2, RZ, RZ, R14 ;  /* 0x000000ffff027224 */ /* 0x000fce00078e000e */
[----:B------:R-:W-:Y:S05]  /*148c0*/  WARPSYNC.COLLECTIVE R15, `(.L_x_434) ;  /* 0x000000000f087348 */ /* 0x000fea0003c00000 */
[----:B------:R0:W1:Y:S02]  /*148d0*/  SHFL.IDX P6, R14, R13, R12, R11 ;  /* 0x0000000c0d0e7389 */ /* 0x00006400000c000b */
[----:B01----:R-:W-:Y:S01]  /*148e0*/  ENDCOLLECTIVE ;  /* 0x000000000000791b */ /* 0x003fe20003800000 */
.L_x_434:
        /* <DEDUP_REMOVED lines=12> */
.L_x_435:
[----:B------:R-:W-:Y:S02]  /*149b0*/  IMAD.MOV.U32 R13, RZ, RZ, R7 ;  /* 0x000000ffff0d7224 */ /* 0x000fe400078e0007 */
[----:B------:R-:W-:Y:S02]  /*149c0*/  IMAD.MOV.U32 R12, RZ, RZ, 0x4 ;  /* 0x00000004ff0c7424 */ /* 0x000fe400078e00ff */
[----:B------:R-:W-:-:S07]  /*149d0*/  IMAD.MOV.U32 R2, RZ, RZ, R14 ;  /* 0x000000ffff027224 */ /* 0x000fce00078e000e */
[----:B------:R-:W-:Y:S05]  /*149e0*/  WARPSYNC.COLLECTIVE R15, `(.L_x_436) ;  /* 0x000000000f087348 */ /* 0x000fea0003c00000 */
[----:B------:R0:W1:Y:S02]  /*149f0*/  SHFL.IDX P6, R14, R13, R12, R11 ;  /* 0x0000000c0d0e7389 */ /* 0x00006400000c000b */
[----:B01----:R-:W-:Y:S01]  /*14a00*/  ENDCOLLECTIVE ;  /* 0x000000000000791b */ /* 0x003fe20003800000 */
.L_x_436:
        /* <DEDUP_REMOVED lines=12> */
.L_x_437:
[----:B------:R-:W-:Y:S02]  /*14ad0*/  IMAD.MOV.U32 R13, RZ, RZ, R7 ;  /* 0x000000ffff0d7224 */ /* 0x000fe400078e0007 */
[----:B------:R-:W-:Y:S02]  /*14ae0*/  IMAD.MOV.U32 R12, RZ, RZ, 0x5 ;  /* 0x00000005ff0c7424 */ /* 0x000fe400078e00ff */
[----:B------:R-:W-:-:S07]  /*14af0*/  IMAD.MOV.U32 R2, RZ, RZ, R14 ;  /* 0x000000ffff027224 */ /* 0x000fce00078e000e */
[----:B------:R-:W-:Y:S05]  /*14b00*/  WARPSYNC.COLLECTIVE R15, `(.L_x_438) ;  /* 0x000000000f087348 */ /* 0x000fea0003c00000 */
[----:B------:R0:W1:Y:S02]  /*14b10*/  SHFL.IDX P6, R14, R13, R12, R11 ;  /* 0x0000000c0d0e7389 */ /* 0x00006400000c000b */
[----:B01----:R-:W-:Y:S01]  /*14b20*/  ENDCOLLECTIVE ;  /* 0x000000000000791b */ /* 0x003fe20003800000 */
.L_x_438:
        /* <DEDUP_REMOVED lines=12> */
.L_x_439:
[----:B------:R-:W-:Y:S02]  /*14bf0*/  IMAD.MOV.U32 R13, RZ, RZ, R7 ;  /* 0x000000ffff0d7224 */ /* 0x000fe400078e0007 */
[----:B------:R-:W-:Y:S02]  /*14c00*/  IMAD.MOV.U32 R12, RZ, RZ, 0x6 ;  /* 0x00000006ff0c7424 */ /* 0x000fe400078e00ff */
[----:B------:R-:W-:-:S07]  /*14c10*/  IMAD.MOV.U32 R2, RZ, RZ, R14 ;  /* 0x000000ffff027224 */ /* 0x000fce00078e000e */
[----:B------:R-:W-:Y:S05]  /*14c20*/  WARPSYNC.COLLECTIVE R15, `(.L_x_440) ;  /* 0x000000000f087348 */ /* 0x000fea0003c00000 */
[----:B------:R0:W1:Y:S02]  /*14c30*/  SHFL.IDX P6, R14, R13, R12, R11 ;  /* 0x0000000c0d0e7389 */ /* 0x00006400000c000b */
[----:B01----:R-:W-:Y:S01]  /*14c40*/  ENDCOLLECTIVE ;  /* 0x000000000000791b */ /* 0x003fe20003800000 */
.L_x_440:
        /* <DEDUP_REMOVED lines=12> */
.L_x_441:
[----:B------:R-:W-:Y:S02]  /*14d10*/  IMAD.MOV.U32 R13, RZ, RZ, R7 ;  /* 0x000000ffff0d7224 */ /* 0x000fe400078e0007 */
[----:B------:R-:W-:Y:S02]  /*14d20*/  IMAD.MOV.U32 R12, RZ, RZ, 0x7 ;  /* 0x00000007ff0c7424 */ /* 0x000fe400078e00ff */
[----:B------:R-:W-:-:S07]  /*14d30*/  IMAD.MOV.U32 R2, RZ, RZ, R14 ;  /* 0x000000ffff027224 */ /* 0x000fce00078e000e */
[----:B------:R-:W-:Y:S05]  /*14d40*/  WARPSYNC.COLLECTIVE R15, `(.L_x_442) ;  /* 0x000000000f087348 */ /* 0x000fea0003c00000 */
[----:B------:R0:W1:Y:S02]  /*14d50*/  SHFL.IDX P6, R14, R13, R12, R11 ;  /* 0x0000000c0d0e7389 */ /* 0x00006400000c000b */
[----:B01----:R-:W-:Y:S01]  /*14d60*/  ENDCOLLECTIVE ;  /* 0x000000000000791b */ /* 0x003fe20003800000 */
.L_x_442:
        /* <DEDUP_REMOVED lines=12> */
.L_x_443:
[----:B------:R-:W-:Y:S01]  /*14e30*/  IMAD.MOV.U32 R2, RZ, RZ, R14 ;  /* 0x000000ffff027224 */ /* 0x000fe200078e000e */
[----:B------:R-:W-:Y:S06]  /*14e40*/  BRA `(.L_x_444) ;  /* 0xffffffa400dc7947 */ /* 0x000fec000383ffff */
.L_x_319:
[----:B----4-:R4:W0:Y:S02]  /*14e50*/  SYNCS.PHASECHK.TRANS64.TRYWAIT P0, [R0+URZ+0x38840], R20 ;  /* 0x03884014000075a7 */ /* 0x010824000800017f */
[----:B0-----:R-:W-:Y:S05]  /*14e60*/  @!P0 NANOSLEEP.SYNCS 0x989680 ;  /* 0x009896800000895d */ /* 0x001fea0003900000 */
[----:B------:R-:W0:Y:S02]  /*14e70*/  @!P0 SYNCS.PHASECHK.TRANS64 P0, [R0+URZ+0x38840], R20 ;  /* 0x03884014000085a7 */ /* 0x000e24000800007f */
[----:B0-----:R-:W-:Y:S05]  /*14e80*/  @!P0 BRA `(.L_x_319) ;  /* 0xfffffffc00f08947 */ /* 0x001fea000383ffff */
[----:B------:R-:W-:Y:S05]  /*14e90*/  BRA `(.L_x_445) ;  /* 0xffffffa800307947 */ /* 0x000fea000383ffff */
.L_x_320:
[----:B------:R-:W-:Y:S01]  /*14ea0*/  BSSY B0, `(.L_x_446) ;  /* 0x0000008000007945 */ /* 0x000fe20003800000 */
[----:B------:R-:W-:Y:S02]  /*14eb0*/  IMAD.MOV.U32 R13, RZ, RZ, R5 ;  /* 0x000000ffff0d7224 */ /* 0x000fe400078e0005 */
[----:B------:R-:W-:Y:S02]  /*14ec0*/  IMAD.MOV.U32 R12, RZ, RZ, RZ ;  /* 0x000000ffff0c7224 */ /* 0x000fe400078e00ff */
[----:B------:R-:W-:Y:S02]  /*14ed0*/  IMAD.MOV.U32 R11, RZ, RZ, 0x181f ;  /* 0x0000181fff0b7424 */ /* 0x000fe400078e00ff */
[----:B------:R-:W-:-:S07]  /*14ee0*/  IMAD.MOV.U32 R15, RZ, RZ, -0x1 ;  /* 0xffffffffff0f7424 */ /* 0x000fce00078e00ff */
[----:B0-234-:R-:W-:Y:S05]  /*14ef0*/  WARPSYNC.COLLECTIVE R15, `(.L_x_447) ;  /* 0x000000000f087348 */ /* 0x01dfea0003c00000 */
[----:B--2---:R1:W2:Y:S02]  /*14f00*/  SHFL.IDX P6, R14, R13, R12, R11 ;  /* 0x0000000c0d0e7389 */ /* 0x0042a400000c000b */
[----:B01234-:R-:W-:Y:S01]  /*14f10*/  ENDCOLLECTIVE ;  /* 0x000000000000791b */ /* 0x01ffe20003800000 */
.L_x_447:
[----:B------:R-:W-:Y:S05]  /*14f20*/  BSYNC B0 ;  /* 0x0000000000007941 */ /* 0x000fea0003800000 */
.L_x_446:
        /* <DEDUP_REMOVED lines=8> */
.L_x_448:
[----:B------:R-:W-:Y:S02]  /*14fb0*/  IMAD.MOV.U32 R13, RZ, RZ, R5 ;  /* 0x000000ffff0d7224 */ /* 0x000fe400078e0005 */
[----:B------:R-:W-:Y:S02]  /*14fc0*/  IMAD.MOV.U32 R12, RZ, RZ, 0x1 ;  /* 0x00000001ff0c7424 */ /* 0x000fe400078e00ff */
[----:B------:R-:W-:-:S07]  /*14fd0*/  IMAD.MOV.U32 R2, RZ, RZ, R14 ;  /* 0x000000ffff027224 */ /* 0x000fce00078e000e */
[----:B------:R-:W-:Y:S05]  /*14fe0*/  WARPSYNC.COLLECTIVE R15, `(.L_x_449) ;  /* 0x000000000f087348 */ /* 0x000fea0003c00000 */
[----:B------:R0:W1:Y:S02]  /*14ff0*/  SHFL.IDX P6, R14, R13, R12, R11 ;  /* 0x0000000c0d0e7389 */ /* 0x00006400000c000b */
[----:B01----:R-:W-:Y:S01]  /*15000*/  ENDCOLLECTIVE ;  /* 0x000000000000791b */ /* 0x003fe20003800000 */
.L_x_449:
        /* <DEDUP_REMOVED lines=12> */
.L_x_450:
[----:B------:R-:W-:Y:S02]  /*150d0*/  IMAD.MOV.U32 R13, RZ, RZ, R5 ;  /* 0x000000ffff0d7224 */ /* 0x000fe400078e0005 */
[----:B------:R-:W-:Y:S02]  /*150e0*/  IMAD.MOV.U32 R12, RZ, RZ, 0x2 ;  /* 0x00000002ff0c7424 */ /* 0x000fe400078e00ff */
[----:B------:R-:W-:-:S07]  /*150f0*/  IMAD.MOV.U32 R2, RZ, RZ, R14 ;  /* 0x000000ffff027224 */ /* 0x000fce00078e000e */
[----:B------:R-:W-:Y:S05]  /*15100*/  WARPSYNC.COLLECTIVE R15, `(.L_x_451) ;  /* 0x000000000f087348 */ /* 0x000fea0003c00000 */
[----:B------:R0:W1:Y:S02]  /*15110*/  SHFL.IDX P6, R14, R13, R12, R11 ;  /* 0x0000000c0d0e7389 */ /* 0x00006400000c000b */
[----:B01----:R-:W-:Y:S01]  /*15120*/  ENDCOLLECTIVE ;  /* 0x000000000000791b */ /* 0x003fe20003800000 */
.L_x_451:
        /* <DEDUP_REMOVED lines=12> */
.L_x_452:
[----:B------:R-:W-:Y:S02]  /*151f0*/  IMAD.MOV.U32 R13, RZ, RZ, R5 ;  /* 0x000000ffff0d7224 */ /* 0x000fe400078e0005 */
[----:B------:R-:W-:Y:S02]  /*15200*/  IMAD.MOV.U32 R12, RZ, RZ, 0x3 ;  /* 0x00000003ff0c7424 */ /* 0x000fe400078e00ff */
[----:B------:R-:W-:-:S07]  /*15210*/  IMAD.MOV.U32 R2, RZ, RZ, R14 ;  /* 0x000000ffff027224 */ /* 0x000fce00078e000e */
[----:B------:R-:W-:Y:S05]  /*15220*/  WARPSYNC.COLLECTIVE R15, `(.L_x_453) ;  /* 0x000000000f087348 */ /* 0x000fea0003c00000 */
[----:B------:R0:W1:Y:S02]  /*15230*/  SHFL.IDX P6, R14, R13, R12, R11 ;  /* 0x0000000c0d0e7389 */ /* 0x00006400000c000b */
[----:B01----:R-:W-:Y:S01]  /*15240*/  ENDCOLLECTIVE ;  /* 0x000000000000791b */ /* 0x003fe20003800000 */
.L_x_453:
        /* <DEDUP_REMOVED lines=12> */
.L_x_454:
[----:B------:R-:W-:Y:S02]  /*15310*/  IMAD.MOV.U32 R13, RZ, RZ, R5 ;  /* 0x000000ffff0d7224 */ /* 0x000fe400078e0005 */
[----:B------:R-:W-:Y:S02]  /*15320*/  IMAD.MOV.U32 R12, RZ, RZ, 0x4 ;  /* 0x00000004ff0c7424 */ /* 0x000fe400078e00ff */
[----:B------:R-:W-:-:S07]  /*15330*/  IMAD.MOV.U32 R2, RZ, RZ, R14 ;  /* 0x000000ffff027224 */ /* 0x000fce00078e000e */
[----:B------:R-:W-:Y:S05]  /*15340*/  WARPSYNC.COLLECTIVE R15, `(.L_x_455) ;  /* 0x000000000f087348 */ /* 0x000fea0003c00000 */
[----:B------:R0:W1:Y:S02]  /*15350*/  SHFL.IDX P6, R14, R13, R12, R11 ;  /* 0x0000000c0d0e7389 */ /* 0x00006400000c000b */
[----:B01----:R-:W-:Y:S01]  /*15360*/  ENDCOLLECTIVE ;  /* 0x000000000000791b */ /* 0x003fe20003800000 */
.L_x_455:
        /* <DEDUP_REMOVED lines=12> */
.L_x_456:
[----:B------:R-:W-:Y:S02]  /*15430*/  IMAD.MOV.U32 R13, RZ, RZ, R5 ;  /* 0x000000ffff0d7224 */ /* 0x000fe400078e0005 */
[----:B------:R-:W-:Y:S02]  /*15440*/  IMAD.MOV.U32 R12, RZ, RZ, 0x5 ;  /* 0x00000005ff0c7424 */ /* 0x000fe400078e00ff */
[----:B------:R-:W-:-:S07]  /*15450*/  IMAD.MOV.U32 R2, RZ, RZ, R14 ;  /* 0x000000ffff027224 */ /* 0x000fce00078e000e */
[----:B------:R-:W-:Y:S05]  /*15460*/  WARPSYNC.COLLECTIVE R15, `(.L_x_457) ;  /* 0x000000000f087348 */ /* 0x000fea0003c00000 */
[----:B------:R0:W1:Y:S02]  /*15470*/  SHFL.IDX P6, R14, R13, R12, R11 ;  /* 0x0000000c0d0e7389 */ /* 0x00006400000c000b */
[----:B01----:R-:W-:Y:S01]  /*15480*/  ENDCOLLECTIVE ;  /* 0x000000000000791b */ /* 0x003fe20003800000 */
.L_x_457:
        /* <DEDUP_REMOVED lines=12> */
.L_x_458:
[----:B------:R-:W-:Y:S02]  /*15550*/  IMAD.MOV.U32 R13, RZ, RZ, R5 ;  /* 0x000000ffff0d7224 */ /* 0x000fe400078e0005 */
[----:B------:R-:W-:Y:S02]  /*15560*/  IMAD.MOV.U32 R12, RZ, RZ, 0x6 ;  /* 0x00000006ff0c7424 */ /* 0x000fe400078e00ff */
[----:B------:R-:W-:-:S07]  /*15570*/  IMAD.MOV.U32 R2, RZ, RZ, R14 ;  /* 0x000000ffff027224 */ /* 0x000fce00078e000e */
[----:B------:R-:W-:Y:S05]  /*15580*/  WARPSYNC.COLLECTIVE R15, `(.L_x_459) ;  /* 0x000000000f087348 */ /* 0x000fea0003c00000 */
[----:B------:R0:W1:Y:S02]  /*15590*/  SHFL.IDX P6, R14, R13, R12, R11 ;  /* 0x0000000c0d0e7389 */ /* 0x00006400000c000b */
[----:B01----:R-:W-:Y:S01]  /*155a0*/  ENDCOLLECTIVE ;  /* 0x000000000000791b */ /* 0x003fe20003800000 */
.L_x_459:
        /* <DEDUP_REMOVED lines=12> */
.L_x_460:
[----:B------:R-:W-:Y:S02]  /*15670*/  IMAD.MOV.U32 R13, RZ, RZ, R5 ;  /* 0x000000ffff0d7224 */ /* 0x000fe400078e0005 */
[----:B------:R-:W-:Y:S02]  /*15680*/  IMAD.MOV.U32 R12, RZ, RZ, 0x7 ;  /* 0x00000007ff0c7424 */ /* 0x000fe400078e00ff */
[----:B------:R-:W-:-:S07]  /*15690*/  IMAD.MOV.U32 R2, RZ, RZ, R14 ;  /* 0x000000ffff027224 */ /* 0x000fce00078e000e */
[----:B------:R-:W-:Y:S05]  /*156a0*/  WARPSYNC.COLLECTIVE R15, `(.L_x_461) ;  /* 0x000000000f087348 */ /* 0x000fea0003c00000 */
[----:B------:R0:W1:Y:S02]  /*156b0*/  SHFL.IDX P6, R14, R13, R12, R11 ;  /* 0x0000000c0d0e7389 */ /* 0x00006400000c000b */
[----:B01----:R-:W-:Y:S01]  /*156c0*/  ENDCOLLECTIVE ;  /* 0x000000000000791b */ /* 0x003fe20003800000 */
.L_x_461:
        /* <DEDUP_REMOVED lines=12> */
.L_x_462:
[----:B------:R-:W-:Y:S01]  /*15790*/  IMAD.MOV.U32 R2, RZ, RZ, R14 ;  /* 0x000000ffff027224 */ /* 0x000fe200078e000e */
[----:B------:R-:W-:Y:S06]  /*157a0*/  BRA `(.L_x_463) ;  /* 0xffffffa400007947 */ /* 0x000fec000383ffff */
.L_x_325:
[----:B0-----:R0:W3:Y:S02]  /*157b0*/  SYNCS.PHASECHK.TRANS64.TRYWAIT P2, [R0+URZ+0x38870], R3 ;  /* 0x03887003000075a7 */ /* 0x0010e4000804017f */
[----:B---3--:R-:W-:Y:S05]  /*157c0*/  @!P2 NANOSLEEP.SYNCS 0x989680 ;  /* 0x009896800000a95d */ /* 0x008fea0003900000 */
[----:B------:R-:W3:Y:S02]  /*157d0*/  @!P2 SYNCS.PHASECHK.TRANS64 P2, [R0+URZ+0x38870], R3 ;  /* 0x038870030000a5a7 */ /* 0x000ee4000804007f */
[----:B---3--:R-:W-:Y:S05]  /*157e0*/  @!P2 BRA `(.L_x_325) ;  /* 0xfffffffc00f0a947 */ /* 0x008fea000383ffff */
[----:B------:R-:W-:Y:S05]  /*157f0*/  BRA `(.L_x_464) ;  /* 0xffffffa400687947 */ /* 0x000fea000383ffff */
.L_x_327:
[----:B0-----:R0:W3:Y:S02]  /*15800*/  SYNCS.PHASECHK.TRANS64.TRYWAIT P2, [R0+URZ+0x38860], R3 ;  /* 0x03886003000075a7 */ /* 0x0010e4000804017f */
[----:B---3--:R-:W-:Y:S05]  /*15810*/  @!P2 NANOSLEEP.SYNCS 0x989680 ;  /* 0x009896800000a95d */ /* 0x008fea0003900000 */
[----:B------:R-:W3:Y:S02]  /*15820*/  @!P2 SYNCS.PHASECHK.TRANS64 P2, [R0+URZ+0x38860], R3 ;  /* 0x038860030000a5a7 */ /* 0x000ee4000804007f */
[----:B---3--:R-:W-:Y:S05]  /*15830*/  @!P2 BRA `(.L_x_327) ;  /* 0xfffffffc00f0a947 */ /* 0x008fea000383ffff */
[----:B------:R-:W-:Y:S05]  /*15840*/  BRA `(.L_x_465) ;  /* 0xffffffa400787947 */ /* 0x000fea000383ffff */
.L_x_335:
[----:B0-----:R0:W1:Y:S02]  /*15850*/  SYNCS.PHASECHK.TRANS64.TRYWAIT P1, [R2+URZ+0x38870], R3 ;  /* 0x03887003020075a7 */ /* 0x001064000802017f */
[----:B-1----:R-:W-:Y:S05]  /*15860*/  @!P1 NANOSLEEP.SYNCS 0x989680 ;  /* 0x009896800000995d */ /* 0x002fea0003900000 */
[----:B------:R-:W1:Y:S02]  /*15870*/  @!P1 SYNCS.PHASECHK.TRANS64 P1, [R2+URZ+0x38870], R3 ;  /* 0x03887003020095a7 */ /* 0x000e64000802007f */
[----:B-1----:R-:W-:Y:S05]  /*15880*/  @!P1 BRA `(.L_x_335) ;  /* 0xfffffffc00f09947 */ /* 0x002fea000383ffff */
[----:B------:R-:W-:Y:S05]  /*15890*/  BRA `(.L_x_466) ;  /* 0xffffffb000287947 */ /* 0x000fea000383ffff */
.L_x_337:
[----:B0-----:R0:W1:Y:S02]  /*158a0*/  SYNCS.PHASECHK.TRANS64.TRYWAIT P1, [R2+URZ+0x38860], R3 ;  /* 0x03886003020075a7 */ /* 0x001064000802017f */
[----:B-1----:R-:W-:Y:S05]  /*158b0*/  @!P1 NANOSLEEP.SYNCS 0x989680 ;  /* 0x009896800000995d */ /* 0x002fea0003900000 */
[----:B------:R-:W1:Y:S02]  /*158c0*/  @!P1 SYNCS.PHASECHK.TRANS64 P1, [R2+URZ+0x38860], R3 ;  /* 0x03886003020095a7 */ /* 0x000e64000802007f */
[----:B-1----:R-:W-:Y:S05]  /*158d0*/  @!P1 BRA `(.L_x_337) ;  /* 0xfffffffc00f09947 */ /* 0x002fea000383ffff */
[----:B------:R-:W-:Y:S05]  /*158e0*/  BRA `(.L_x_467) ;  /* 0xffffffb000347947 */ /* 0x000fea000383ffff */
.L_x_351:
[----:B0-----:R0:W1:Y:S02]  /*158f0*/  SYNCS.PHASECHK.TRANS64.TRYWAIT P0, [R5+URZ+0x38820], R0 ;  /* 0x03882000050075a7 */ /* 0x001064000800017f */
[----:B-1----:R-:W-:Y:S05]  /*15900*/  @!P0 NANOSLEEP.SYNCS 0x989680 ;  /* 0x009896800000895d */ /* 0x002fea0003900000 */
[----:B------:R-:W1:Y:S02]  /*15910*/  @!P0 SYNCS.PHASECHK.TRANS64 P0, [R5+URZ+0x38820], R0 ;  /* 0x03882000050085a7 */ /* 0x000e64000800007f */
[----:B-1----:R-:W-:Y:S05]  /*15920*/  @!P0 BRA `(.L_x_351) ;  /* 0xfffffffc00f08947 */ /* 0x002fea000383ffff */
[----:B------:R-:W-:Y:S05]  /*15930*/  BRA `(.L_x_468) ;  /* 0xffffffc400087947 */ /* 0x000fea000383ffff */
.L_x_352:
[----:B------:R-:W1:Y:S01]  /*15940*/  S2R R2, SR_TID.X ;  /* 0x0000000000027919 */ /* 0x000e620000002100 */
[----:B------:R-:W-:Y:S01]  /*15950*/  BSSY B0, `(.L_x_469) ;  /* 0x000000a000007945 */ /* 0x000fe20003800000 */
[----:B------:R-:W-:Y:S02]  /*15960*/  IMAD.MOV.U32 R12, RZ, RZ, RZ ;  /* 0x000000ffff0c7224 */ /* 0x000fe400078e00ff */
[----:B------:R-:W-:Y:S02]  /*15970*/  IMAD.MOV.U32 R11, RZ, RZ, 0x1f ;  /* 0x0000001fff0b7424 */ /* 0x000fe400078e00ff */
[----:B------:R-:W-:Y:S01]  /*15980*/  IMAD.MOV.U32 R15, RZ, RZ, -0x1 ;  /* 0xffffffffff0f7424 */ /* 0x000fe200078e00ff */
[----:B-1----:R-:W-:-:S04]  /*15990*/  SHF.R.U32.HI R2, RZ, 0x5, R2 ;  /* 0x00000005ff027819 */ /* 0x002fc80000011602 */
[----:B------:R-:W-:-:S05]  /*159a0*/  LOP3.LUT R2, R2, 0x3, RZ, 0xc0, !PT ;  /* 0x0000000302027812 */ /* 0x000fca00078ec0ff */
[----:B--2---:R-:W-:-:S07]  /*159b0*/  IMAD.MOV.U32 R13, RZ, RZ, R2 ;  /* 0x000000ffff0d7224 */ /* 0x004fce00078e0002 */
[----:B0-----:R-:W-:Y:S05]  /*159c0*/  WARPSYNC.COLLECTIVE R15, `(.L_x_470) ;  /* 0x000000000f087348 */ /* 0x001fea0003c00000 */
[----:B------:R1:W2:Y:S02]  /*159d0*/  SHFL.IDX P6, R14, R13, R12, R11 ;  /* 0x0000000c0d0e7389 */ /* 0x0002a400000c000b */
[----:B012---:R-:W-:Y:S01]  /*159e0*/  ENDCOLLECTIVE ;  /* 0x000000000000791b */ /* 0x007fe20003800000 */
.L_x_470:
[----:B------:R-:W-:Y:S05]  /*159f0*/  BSYNC B0 ;  /* 0x0000000000007941 */ /* 0x000fea0003800000 */
.L_x_469:
[----:B------:R-:W-:Y:S05]  /*15a00*/  BRA `(.L_x_471) ;  /* 0xffffffc000f07947 */ /* 0x000fea000383ffff */
.L_x_355:
[----:B------:R-:W-:Y:S01]  /*15a10*/  BSSY B1, `(.L_x_472) ;  /* 0x0000006000017945 */ /* 0x000fe20003800000 */
[----:B------:R-:W-:-:S07]  /*15a20*/  IMAD.MOV.U32 R15, RZ, RZ, -0x1 ;  /* 0xffffffffff0f7424 */ /* 0x000fce00078e00ff */
[----:B0-2---:R-:W-:Y:S05]  /*15a30*/  WARPSYNC.COLLECTIVE R15, `(.L_x_473) ;  /* 0x000000000f0c7348 */ /* 0x005fea0003c00000 */
[----:B------:R-:W-:Y:S02]  /*15a40*/  ELECT P6, UR62, PT ;  /* 0x00000000003e782f */ /* 0x000fe400038c0000 */
[----:B------:R-:W-:Y:S01]  /*15a50*/  MOV R14, UR62 ;  /* 0x0000003e000e7c02 */ /* 0x000fe20008000f00 */
[----:B0-2---:R-:W-:Y:S10]  /*15a60*/  ENDCOLLECTIVE ;  /* 0x000000000000791b */ /* 0x005ff40003800000 */
.L_x_473:
[----:B------:R-:W-:Y:S05]  /*15a70*/  BSYNC B1 ;  /* 0x0000000000017941 */ /* 0x000fea0003800000 */
.L_x_472:
[----:B------:R-:W-:Y:S05]  /*15a80*/  BRA `(.L_x_474) ;  /* 0xffffffc000e87947 */ /* 0x000fea000383ffff */
.L_x_357:
[----:B0-----:R0:W1:Y:S02]  /*15a90*/  SYNCS.PHASECHK.TRANS64.TRYWAIT P1, [R3+URZ+0x38840], R2 ;  /* 0x03884002030075a7 */ /* 0x001064000802017f */
[----:B-1----:R-:W-:Y:S05]  /*15aa0*/  @!P1 NANOSLEEP.SYNCS 0x989680 ;  /* 0x009896800000995d */ /* 0x002fea0003900000 */
[----:B------:R-:W1:Y:S02]  /*15ab0*/  @!P1 SYNCS.PHASECHK.TRANS64 P1, [R3+URZ+0x38840], R2 ;  /* 0x03884002030095a7 */ /* 0x000e64000802007f */
[----:B-1----:R-:W-:Y:S05]  /*15ac0*/  @!P1 BRA `(.L_x_357) ;  /* 0xfffffffc00f09947 */ /* 0x002fea000383ffff */
[----:B------:R-:W-:Y:S05]  /*15ad0*/  BRA `(.L_x_475) ;  /* 0xffffffc400087947 */ /* 0x000fea000383ffff */
.L_x_359:
[----:B-1----:R1:W3:Y:S02]  /*15ae0*/  SYNCS.PHASECHK.TRANS64.TRYWAIT P1, [R25+URZ+0x38840], R0 ;  /* 0x03884000190075a7 */ /* 0x0022e4000802017f */
[----:B---3--:R-:W-:Y:S05]  /*15af0*/  @!P1 NANOSLEEP.SYNCS 0x989680 ;  /* 0x009896800000995d */ /* 0x008fea0003900000 */
[----:B------:R-:W3:Y:S02]  /*15b00*/  @!P1 SYNCS.PHASECHK.TRANS64 P1, [R25+URZ+0x38840], R0 ;  /* 0x03884000190095a7 */ /* 0x000ee4000802007f */
[----:B---3--:R-:W-:Y:S05]  /*15b10*/  @!P1 BRA `(.L_x_359) ;  /* 0xfffffffc00f09947 */ /* 0x008fea000383ffff */
[----:B------:R-:W-:Y:S05]  /*15b20*/  BRA `(.L_x_476) ;  /* 0xffffffc400147947 */ /* 0x000fea000383ffff */
.L_x_361:
[----:B---3--:R3:W4:Y:S02]  /*15b30*/  SYNCS.PHASECHK.TRANS64.TRYWAIT P1, [R3+URZ+0x38860], R2 ;  /* 0x03886002030075a7 */ /* 0x008724000802017f */
[----:B----4-:R-:W-:Y:S05]  /*15b40*/  @!P1 NANOSLEEP.SYNCS 0x989680 ;  /* 0x009896800000995d */ /* 0x010fea0003900000 */
[----:B------:R-:W4:Y:S02]  /*15b50*/  @!P1 SYNCS.PHASECHK.TRANS64 P1, [R3+URZ+0x38860], R2 ;  /* 0x03886002030095a7 */ /* 0x000f24000802007f */
[----:B----4-:R-:W-:Y:S05]  /*15b60*/  @!P1 BRA `(.L_x_361) ;  /* 0xfffffffc00f09947 */ /* 0x010fea000383ffff */
[----:B------:R-:W-:Y:S05]  /*15b70*/  BRA `(.L_x_477) ;  /* 0xffffffc400107947 */ /* 0x000fea000383ffff */
.L_x_363:
[----:B----4-:R4:W0:Y:S02]  /*15b80*/  SYNCS.PHASECHK.TRANS64.TRYWAIT P1, [R25+URZ+0x38860], R0 ;  /* 0x03886000190075a7 */ /* 0x010824000802017f */
[----:B0-----:R-:W-:Y:S05]  /*15b90*/  @!P1 NANOSLEEP.SYNCS 0x989680 ;  /* 0x009896800000995d */ /* 0x001fea0003900000 */
[----:B------:R-:W0:Y:S02]  /*15ba0*/  @!P1 SYNCS.PHASECHK.TRANS64 P1, [R25+URZ+0x38860], R0 ;  /* 0x03886000190095a7 */ /* 0x000e24000802007f */
[----:B0-----:R-:W-:Y:S05]  /*15bb0*/  @!P1 BRA `(.L_x_363) ;  /* 0xfffffffc00f09947 */ /* 0x001fea000383ffff */
[----:B------:R-:W-:Y:S05]  /*15bc0*/  BRA `(.L_x_478) ;  /* 0xffffffc4000c7947 */ /* 0x000fea000383ffff */
.L_x_365:
[----:B------:R0:W0:Y:S02]  /*15bd0*/  SYNCS.PHASECHK.TRANS64.TRYWAIT P1, [R3+URZ+0x38880], R2 ;  /* 0x03888002030075a7 */ /* 0x000024000802017f */
[----:B0-----:R-:W-:Y:S05]  /*15be0*/  @!P1 NANOSLEEP.SYNCS 0x989680 ;  /* 0x009896800000995d */ /* 0x001fea0003900000 */
[----:B------:R-:W0:Y:S02]  /*15bf0*/  @!P1 SYNCS.PHASECHK.TRANS64 P1, [R3+URZ+0x38880], R2 ;  /* 0x03888002030095a7 */ /* 0x000e24000802007f */
[----:B0-----:R-:W-:Y:S05]  /*15c00*/  @!P1 BRA `(.L_x_365) ;  /* 0xfffffffc00f09947 */ /* 0x001fea000383ffff */
[----:B------:R-:W-:Y:S05]  /*15c10*/  BRA `(.L_x_479) ;  /* 0xffffffc400087947 */ /* 0x000fea000383ffff */
.L_x_480:
        /* <DEDUP_REMOVED lines=14> */
.L_x_15826:


//--------------------- .text._ZN7cutlass13device_kernelIN5flash11enable_sm90INS1_16FlashAttnFwdSm90INS1_25CollectiveMainloopFwdSm90ILi2EN4cute5tupleIJNS5_1CILi1EEES8_S8_EEENS6_IJNS7_ILi128EEESA_NS7_ILi256EEEEEELi256ENS_12float_e4m3_tEfNS_4arch4Sm90ELb0ELb0ELb1ELb1ELb1ELb1ELb0ELb1ELb0ELb1ELb0ELb0EEENS1_21CollectiveEpilogueFwdINS6_IJSA_SB_SA_EEES9_NS_10bfloat16_tESF_Li256ELb1ELb1ELb0ELb1EEENS1_36VarlenDynamicPersistentTileSchedulerILi128ELi128ELi256ELi128ELb0ELb1ELb1ELb0ELb1ELb1EEEEEEEEEvNT_6ParamsE --------------------------
	.section	.text._ZN7cutlass13device_kernelIN5flash11enable_sm90INS1_16FlashAttnFwdSm90INS1_25CollectiveMainloopFwdSm90ILi2EN4cute5tupleIJNS5_1CILi1EEES8_S8_EEENS6_IJNS7_ILi128EEESA_NS7_ILi256EEEEEELi256ENS_12float_e4m3_tEfNS_4arch4Sm90ELb0ELb0ELb1ELb1ELb1ELb1ELb0ELb1ELb0ELb1ELb0ELb0EEENS1_21CollectiveEpilogueFwdINS6_IJSA_SB_SA_EEES9_NS_10bfloat16_tESF_Li256ELb1ELb1ELb0ELb1EEENS1_36VarlenDynamicPersistentTileSchedulerILi128ELi128ELi256ELi128ELb0ELb1ELb1ELb0ELb1ELb1EEEEEEEEEvNT_6ParamsE,"ax",@progbits
	.align	128
.text._ZN7cutlass13device_kernelIN5flash11enable_sm90INS1_16FlashAttnFwdSm90INS1_25CollectiveMainloopFwdSm90ILi2EN4cute5tupleIJNS5_1CILi1EEES8_S8_EEENS6_IJNS7_ILi128EEESA_NS7_ILi256EEEEEELi256ENS_12float_e4m3_tEfNS_4arch4Sm90ELb0ELb0ELb1ELb1ELb1ELb1ELb0ELb1ELb0ELb1ELb0ELb0EEENS1_21CollectiveEpilogueFwdINS6_IJSA_SB_SA_EEES9_NS_10bfloat16_tESF_Li256ELb1ELb1ELb0ELb1EEENS1_36VarlenDynamicPersistentTileSchedulerILi128ELi128ELi256ELi128ELb0ELb1ELb1ELb0ELb1ELb1EEEEEEEEEvNT_6ParamsE:
        .type           _ZN7cutlass13device_kernelIN5flash11enable_sm90INS1_16FlashAttnFwdSm90INS1_25CollectiveMainloopFwdSm90ILi2EN4cute5tupleIJNS5_1CILi1EEES8_S8_EEENS6_IJNS7_ILi128EEESA_NS7_ILi256EEEEEELi256ENS_12float_e4m3_tEfNS_4arch4Sm90ELb0ELb0ELb1ELb1ELb1ELb1ELb0ELb1ELb0ELb1ELb0ELb0EEENS1_21CollectiveEpilogueFwdINS6_IJSA_SB_SA_EEES9_NS_10bfloat16_tESF_Li256ELb1ELb1ELb0ELb1EEENS1_36VarlenDynamicPersistentTileSchedulerILi128ELi128ELi256ELi128ELb0ELb1ELb1ELb0ELb1ELb1EEEEEEEEEvNT_6ParamsE,@function
        .size           _ZN7cutlass13device_kernelIN5flash11enable_sm90INS1_16FlashAttnFwdSm90INS1_25CollectiveMainloopFwdSm90ILi2EN4cute5tupleIJNS5_1CILi1EEES8_S8_EEENS6_IJNS7_ILi128EEESA_NS7_ILi256EEEEEELi256ENS_12float_e4m3_tEfNS_4arch4Sm90ELb0ELb0ELb1ELb1ELb1ELb1ELb0ELb1ELb0ELb1ELb0ELb0EEENS1_21CollectiveEpilogueFwdINS6_IJSA_SB_SA_EEES9_NS_10bfloat16_tESF_Li256ELb1ELb1ELb0ELb1EEENS1_36VarlenDynamicPersistentTileSchedulerILi128ELi128ELi256ELi128ELb0ELb1ELb1ELb0ELb1ELb1EEEEEEEEEvNT_6ParamsE,(.L_x_15827 - _ZN7cutlass13device_kernelIN5flash11enable_sm90INS1_16FlashAttnFwdSm90INS1_25CollectiveMainloopFwdSm90ILi2EN4cute5tupleIJNS5_1CILi1EEES8_S8_EEENS6_IJNS7_ILi128EEESA_NS7_ILi256EEEEEELi256ENS_12float_e4m3_tEfNS_4arch4Sm90ELb0ELb0ELb1ELb1ELb1ELb1ELb0ELb1ELb0ELb1ELb0ELb0EEENS1_21CollectiveEpilogueFwdINS6_IJSA_SB_SA_EEES9_NS_10bfloat16_tESF_Li256ELb1ELb1ELb0ELb1EEENS1_36VarlenDynamicPersistentTileSchedulerILi128ELi128ELi256ELi128ELb0ELb1ELb1ELb0ELb1ELb1EEEEEEEEEvNT_6ParamsE)
        .other          _ZN7cutlass13device_kernelIN5flash11enable_sm90INS1_16FlashAttnFwdSm90INS1_25CollectiveMainloopFwdSm90ILi2EN4cute5tupleIJNS5_1CILi1EEES8_S8_EEENS6_IJNS7_ILi128EEESA_NS7_ILi256EEEEEELi256ENS_12float_e4m3_tEfNS_4arch4Sm90ELb0ELb0ELb1ELb1ELb1ELb1ELb0ELb1ELb0ELb1ELb0ELb0EEENS1_21CollectiveEpilogueFwdINS6_IJSA_SB_SA_EEES9_NS_10bfloat16_tESF_Li256ELb1ELb1ELb0ELb1EEENS1_36VarlenDynamicPersistentTileSchedulerILi128ELi128ELi256ELi128ELb0ELb1ELb1ELb0ELb1ELb1EEEEEEEEEvNT_6ParamsE,@"STO_CUDA_ENTRY STV_DEFAULT"
_ZN7cutlass13device_kernelIN5flash11enable_sm90INS1_16FlashAttnFwdSm90INS1_25CollectiveMainloopFwdSm90ILi2EN4cute5tupleIJNS5_1CILi1EEES8_S8_EEENS6_IJNS7_ILi128EEESA_NS7_ILi256EEEEEELi256ENS_12float_e4m3_tEfNS_4arch4Sm90ELb0ELb0ELb1ELb1ELb1ELb1ELb0ELb1ELb0ELb1ELb0ELb0EEENS1_21CollectiveEpilogueFwdINS6_IJSA_SB_SA_EEES9_NS_10bfloat16_tESF_Li256ELb1ELb1ELb0ELb1EEENS1_36VarlenDynamicPersistentTileSchedulerILi128ELi128ELi256ELi128ELb0ELb1ELb1ELb0ELb1ELb1EEEEEEEEEvNT_6ParamsE:
[----:B------:R-:W0:Y:S02]  /*0000*/  LDC R1, c[0x0][0x28] ;  /* 0x00000a00ff017b82 */ /* 0x000e240000000800 */
[----:B0-----:R-:W-:Y:S01]  /*0010*/  VIADD R1, R1, 0xffffff98 ;  /* 0xffffff9801017836 */ /* 0x001fe20000000000 */
[----:B------:R-:W0:Y:S01]  /*0020*/  S2R R3, SR_TID.X ;  /* 0x0000000000037919 */ /* 0x000e220000002100 */
[----:B------:R-:W-:Y:S01]  /*0030*/  ELECT P0, URZ, PT ;  /* 0x00000000003f782f */ /* 0x000fe20003800000 */
[----:B------:R-:W-:Y:S01]  /*0040*/  BSSY B0, `(.L_x_481) ;  /* 0x000000e000007945 */ /* 0x000fe20003800000 */
[--C-:B0-----:R-:W-:Y:S02]  /*0050*/  SHF.R.U32.HI R0, RZ, 0x5, R3.reuse ;  /* 0x00000005ff007819 */ /* 0x101fe40000011603 */
[----:B------:R-:W-:-:S03]  /*0060*/  SHF.R.U32.HI R3, RZ, 0x7, R3 ;  /* 0x00000007ff037819 */ /* 0x000fc60000011603 */
[----:B------:R-:W0:Y:S02]  /*0070*/  SHFL.IDX PT, R2, R0, RZ, 0x1f ;  /* 0x00001fff00027589 */ /* 0x000e2400000e0000 */
[----:B0-----:R-:W-:-:S13]  /*0080*/  ISETP.EQ.AND P0, PT, R2, RZ, P0 ;  /* 0x000000ff0200720c */ /* 0x001fda0000702270 */
[----:B------:R-:W-:Y:S05]  /*0090*/  @!P0 BRA `(.L_x_482) ;  /* 0x0000000000208947 */ /* 0x000fea0003800000 */
[----:B------:R-:W-:Y:S02]  /*00a0*/  ULDC.64 UR4, c[0x0][0x198] ;  /* 0x0000660000047ab9 */ /* 0x000fe40000000a00 */
[----:B------:R-:W-:Y:S02]  /*00b0*/  UIADD3 UR6, UP0, UR4, 0x570, URZ ;  /* 0x0000057004067890 */ /* 0x000fe4000ff1e03f */
[----:B------:R-:W-:Y:S02]  /*00c0*/  UIADD3 UR4, UP1, UR4, 0x670, URZ ;  /* 0x0000067004047890 */ /* 0x000fe4000ff3e03f */
[----:B------:R-:W-:Y:S02]  /*00d0*/  UIADD3.X UR7, URZ, UR5, URZ, UP0, !UPT ;  /* 0x000000053f077290 */ /* 0x000fe400087fe43f */
[----:B------:R-:W-:-:S07]  /*00e0*/  UIADD3.X UR5, URZ, UR5, URZ, UP1, !UPT ;  /* 0x000000053f057290 */ /* 0x000fce0008ffe43f */
[----:B------:R0:W-:Y:S02]  /*00f0*/  UTMACCTL.PF [UR6] ;  /* 0x00000000060079b9 */ /* 0x0001e40008040000 */
[----:B------:R0:W-:Y:S02]  /*0100*/  UTMACCTL.PF [UR4] ;  /* 0x00000000040079b9 */ /* 0x0001e40008040000 */
[----:B0-----:R-:W-:Y:S01]  /*0110*/  NOP ;  /* 0x0000000000007918 */ /* 0x001fe20000000000 */
.L_x_482:
[----:B------:R-:W-:Y:S05]  /*0120*/  BSYNC B0 ;  /* 0x0000000000007941 */ /* 0x000fea0003800000 */
.L_x_481:
[----:B------:R-:W-:Y:S01]  /*0130*/  VOTEU.ANY UP0, P0 ;  /* 0x00000000003f7886 */ /* 0x000fe20000000100 */
[----:B------:R-:W0:Y:S01]  /*0140*/  SHFL.IDX PT, R3, R3, RZ, 0x1f ;  /* 0x00001fff03037589 */ /* 0x000e2200000e0000 */
[----:B------:R-:W-:Y:S01]  /*0150*/  UMOV UR4, 0x80 ;  /* 0x0000008000047882 */ /* 0x000fe20000000000 */
[----:B------:R-:W-:Y:S01]  /*0160*/  UMOV UR7, 0x100 ;  /* 0x0000010000077882 */ /* 0x000fe20000000000 */
[----:B------:R-:W-:Y:S01]  /*0170*/  VOTEU.ANY UP1, P0 ;  /* 0x00000000003f7886 */ /* 0x000fe20000020100 */
[----:B------:R-:W1:Y:S01]  /*0180*/  @UP0 S2UR UR8, SR_CgaCtaId ;  /* 0x00000000000809c3 */ /* 0x000e620000008800 */
[----:B------:R-:W2:Y:S01]  /*0190*/  SHFL.IDX PT, R2, R0, RZ, 0x1f ;  /* 0x00001fff00027589 */ /* 0x000ea200000e0000 */
[----:B------:R-:W-:Y:S01]  /*01a0*/  @UP0 UMOV UR6, 0x400 ;  /* 0x0000040000060882 */ /* 0x000fe20000000000 */
[----:B------:R-:W-:-:S04]  /*01b0*/  @UP0 UIADD3 UR4, -UR4, 0x100000, URZ ;  /* 0x0010000004040890 */ /* 0x000fc8000fffe13f */
[----:B------:R-:W-:Y:S02]  /*01c0*/  @UP0 USHF.L.U32 UR5, UR4, 0xb, URZ ;  /* 0x0000000b04050899 */ /* 0x000fe4000800063f */
[----:B------:R-:W-:Y:S01]  /*01d0*/  @UP0 USHF.L.U32 UR4, UR4, 0x1, URZ ;  /* 0x0000000104040899 */ /* 0x000fe2000800063f */
[----:B------:R-:W-:Y:S01]  /*01e0*/  VOTEU.ANY UP2, P0 ;  /* 0x00000000003f7886 */ /* 0x000fe20000040100 */
[----:B0-----:R-:W-:Y:S01]  /*01f0*/  R2UR UR9, R3 ;  /* 0x00000000030972ca */ /* 0x001fe200000e0000 */
[----:B-1----:R-:W-:Y:S01]  /*0200*/  @UP0 ULEA UR8, UR8, UR6, 0x18 ;  /* 0x0000000608080291 */ /* 0x002fe2000f8ec03f */
[----:B--2---:R-:W-:Y:S01]  /*0210*/  ISETP.NE.AND P1, PT, R2, RZ, PT ;  /* 0x000000ff0200720c */ /* 0x004fe20003f25270 */
[----:B------:R-:W-:-:S04]  /*0220*/  @UP0 UIADD3 UR6, -UR7, 0x100000, URZ ;  /* 0x0010000007060890 */ /* 0x000fc8000fffe13f */
[----:B------:R-:W-:Y:S02]  /*0230*/  @UP0 USHF.L.U32 UR7, UR6, 0xb, URZ ;  /* 0x0000000b06070899 */ /* 0x000fe4000800063f */
[----:B------:R-:W-:-:S04]  /*0240*/  @UP0 USHF.L.U32 UR6, UR6, 0x1, URZ ;  /* 0x0000000106060899 */ /* 0x000fc8000800063f */
[----:B------:R-:W-:Y:S01]  /*0250*/  UISETP.NE.AND UP0, UPT, UR9, URZ, UPT ;  /* 0x0000003f0900728c */ /* 0x000fe2000bf05270 */
[----:B------:R-:W0:Y:S02]  /*0260*/  FENCE.VIEW.ASYNC.S ;  /* 0x00000000000073c6 */ /* 0x000e240000000000 */
[----:B0-----:R0:W1:Y:S05]  /*0270*/  @UP1 SYNCS.EXCH.64 URZ, [UR8+0x38800], UR4 ;  /* 0x03880004083f15b2 */ /* 0x00106a0008000100 */
[----:B------:R0:W2:Y:S01]  /*0280*/  @UP2 SYNCS.EXCH.64 URZ, [UR8+0x38820], UR6 ;  /* 0x03882006083f25b2 */ /* 0x0000a20008000100 */
        /* <DEDUP_REMOVED lines=14> */
[----:B0-----:R3:W4:Y:S08]  /*0370*/  SYNCS.EXCH.64 URZ, [UR8+0x38830], UR4 ;  /* 0x03883004083f75b2 */ /* 0x0017300008000100 */
[----:B------:R3:W0:Y:S01]  /*0380*/  SYNCS.EXCH.64 URZ, [UR8+0x38840], UR6 ;  /* 0x03884006083f75b2 */ /* 0x0006220008000100 */
[----:B------:R3:W0:Y:S01]  /*0390*/  SYNCS.EXCH.64 URZ, [UR8+0x38838], UR4 ;  /* 0x03883804083f75b2 */ /* 0x0006220008000100 */
[----:B------:R3:W0:Y:S02]  /*03a0*/  SYNCS.EXCH.64 URZ, [UR8+0x38848], UR6 ;  /* 0x03884806083f75b2 */ /* 0x0006240008000100 */
[----:B---3--:R-:W-:Y:S01]  /*03b0*/  NOP ;  /* 0x0000000000007918 */ /* 0x008fe20000000000 */
.L_x_483:
[----:B------:R-:W3:Y:S01]  /*03c0*/  SHFL.IDX PT, R2, R0, RZ, 0x1f ;  /* 0x00001fff00027589 */ /* 0x000ee200000e0000 */
[----:B------:R-:W-:Y:S01]  /*03d0*/  NOP ;  /* 0x0000000000007918 */ /* 0x000fe20000000000 */
[----:B---3--:R-:W-:-:S13]  /*03e0*/  ISETP.NE.AND P0, PT, R2, RZ, PT ;  /* 0x000000ff0200720c */ /* 0x008fda0003f05270 */
        /* <DEDUP_REMOVED lines=17> */
[----:B------:R3:W0:Y:S02]  /*0500*/  SYNCS.EXCH.64 URZ, [UR8+0x38868], UR6 ;  /* 0x03886806083f75b2 */ /* 0x0006240008000100 */
[----:B---3--:R-:W-:Y:S01]  /*0510*/  NOP ;  /* 0x0000000000007918 */ /* 0x008fe20000000000 */
.L_x_484:
[----:B------:R-:W3:Y:S01]  /*0520*/  SHFL.IDX PT, R2, R0, RZ, 0x1f ;  /* 0x00001fff00027589 */ /* 0x000ee200000e0000 */
[----:B------:R-:W-:Y:S01]  /*0530*/  NOP ;  /* 0x0000000000007918 */ /* 0x000fe20000000000 */
[----:B---3--:R-:W-:-:S13]  /*0540*/  ISETP.NE.AND P0, PT, R2, RZ, PT ;  /* 0x000000ff0200720c */ /* 0x008fda0003f05270 */
        /* <DEDUP_REMOVED lines=13> */
[----:B------:R3:W0:Y:S02]  /*0620*/  SYNCS.EXCH.64 URZ, [UR6+0x38888], UR4 ;  /* 0x03888804063f75b2 */ /* 0x0006240008000100 */
[----:B---3--:R-:W-:Y:S01]  /*0630*/  NOP ;  /* 0x0000000000007918 */ /* 0x008fe20000000000 */
.L_x_485:
        /* <DEDUP_REMOVED lines=22> */
.L_x_486:
[----:B------:R-:W3:Y:S01]  /*07a0*/  SHFL.IDX PT, R3, R0, RZ, 0x1f ;  /* 0x00001fff00037589 */ /* 0x000ee200000e0000 */
[----:B------:R-:W-:Y:S01]  /*07b0*/  NOP ;  /* 0x0000000000007918 */ /* 0x000fe20000000000 */
[----:B------:R-:W0:Y:S01]  /*07c0*/  S2R R2, SR_CgaCtaId ;  /* 0x0000000000027919 */ /* 0x000e220000008800 */
[----:B---3--:R-:W-:-:S13]  /*07d0*/  ISETP.NE.AND P0, PT, R3, RZ, PT ;  /* 0x000000ff0300720c */ /* 0x008fda0003f05270 */
        /* <DEDUP_REMOVED lines=14> */
[----:B0-----:R0:W3:Y:S08]  /*08c0*/  SYNCS.EXCH.64 URZ, [UR8+0x388b0], UR4 ;  /* 0x0388b004083f75b2 */ /* 0x0010f00008000100 */
[----:B------:R0:W0:Y:S01]  /*08d0*/  SYNCS.EXCH.64 URZ, [UR8+0x388c0], UR6 ;  /* 0x0388c006083f75b2 */ /* 0x0000220008000100 */
[----:B------:R0:W0:Y:S01]  /*08e0*/  SYNCS.EXCH.64 URZ, [UR8+0x388b8], UR4 ;  /* 0x0388b804083f75b2 */ /* 0x0000220008000100 */
[----:B------:R0:W0:Y:S01]  /*08f0*/  SYNCS.EXCH.64 URZ, [UR8+0x388c8], UR6 ;  /* 0x0388c806083f75b2 */ /* 0x0000220008000100 */
[----:B------:R-:W-:Y:S01]  /*0900*/  NOP ;  /* 0x0000000000007918 */ /* 0x000fe20000000000 */
.L_x_487:
[----:B0-----:R-:W-:Y:S01]  /*0910*/  UMOV UR4, 0x1 ;  /* 0x0000000100047882 */ /* 0x001fe20000000000 */
[----:B------:R-:W-:Y:S01]  /*0920*/  PLOP3.LUT P0, PT, PT, PT, UP0, 0x80, 0x0 ;  /* 0x000000000000781c */ /* 0x000fe20003f0f008 */
[----:B------:R-:W-:Y:S01]  /*0930*/  USEL UR4, UR4, 0x2, !UP0 ;  /* 0x0000000204047887 */ /* 0x000fe2000c000000 */
[----:B------:R-:W-:Y:S01]  /*0940*/  NOP ;  /* 0x0000000000007918 */ /* 0x000fe20000000000 */
[----:B------:R-:W-:Y:S01]  /*0950*/  ULDC.64 UR36, c[0x0][0x208] ;  /* 0x0000820000247ab9 */ /* 0x000fe20000000a00 */
[----:B------:R-:W-:Y:S03]  /*0960*/  BSSY B8, `(.L_x_488) ;  /* 0x0002561000087945 */ /* 0x000fe60003800000 */
[----:B------:R-:W-:-:S05]  /*0970*/  IMAD.U32 R3, RZ, RZ, UR4 ;  /* 0x00000004ff037e24 */ /* 0x000fca000f8e00ff */
[----:B------:R0:W-:Y:S01]  /*0980*/  STL [R1+0x60], R3 ;  /* 0x0000600301007387 */ /* 0x0001e20000100800 */
[----:B-1234-:R-:W-:Y:S06]  /*0990*/  BAR.SYNC.DEFER_BLOCKING 0x0 ;  /* 0x0000000000007b1d */ /* 0x01efec0000010000 */
[----:B------:R-:W-:Y:S05]  /*09a0*/  @!P0 BRA `(.L_x_489) ;  /* 0x000001d4007c8947 */ /* 0x000fea0003800000 */
.L_x_490:
[----:B------:R-:W-:-:S08]  /*09b0*/  NOP ;  /* 0x0000000000007918 */ /* 0x000fd00000000000 */
[----:B------:R-:W1:Y:S02]  /*09c0*/  USETMAXREG.TRY_ALLOC.CTAPOOL UP0, 0xe8 ;  /* 0x000000e8000079c8 */ /* 0x000e640008000600 */
[----:B-1----:R-:W-:-:S13]  /*09d0*/  PLOP3.LUT P0, PT, PT, PT, UP0, 0x80, 0x0 ;  /* 0x000000000000781c */ /* 0x002fda0003f0f008 */
[----:B------:R-:W-:Y:S05]  /*09e0*/  @!P0 BRA `(.L_x_490) ;  /* 0xfffffffc00f08947 */ /* 0x000fea000383ffff */
[----:B------:R-:W1:Y:S01]  /*09f0*/  S2R R0, SR_TID.X ;  /* 0x0000000000007919 */ /* 0x000e620000002100 */
[----:B------:R-:W2:Y:S01]  /*0a00*/  S2UR UR61, SR_CgaCtaId ;  /* 0x00000000003d79c3 */ /* 0x000ea20000008800 */
[----:B------:R-:W-:-:S07]  /*0a10*/  UMOV UR4, 0x400 ;  /* 0x0000040000047882 */ /* 0x000fce0000000000 */
[----:B------:R-:W-:Y:S06]  /*0a20*/  BAR.ARV 0x8, 0x180 ;  /* 0x0206000000007b1d */ /* 0x000fec0000002000 */
[----:B--2---:R-:W-:-:S06]  /*0a30*/  ULEA UR4, UR61, UR4, 0x18 ;  /* 0x000000043d047291 */ /* 0x004fcc000f8ec03f */
[----:B------:R-:W-:Y:S01]  /*0a40*/  IMAD.U32 R23, RZ, RZ, UR4 ;  /* 0x00000004ff177e24 */ /* 0x000fe2000f8e00ff */
[----:B-1----:R-:W-:Y:S01]  /*0a50*/  SHF.R.U32.HI R0, RZ, 0x7, R0 ;  /* 0x00000007ff007819 */ /* 0x002fe20000011600 */
[----:B------:R-:W-:-:S03]  /*0a60*/  ULDC UR4, c[0x0][0xc3c] ;  /* 0x00030f0000047ab9 */ /* 0x000fc60000000800 */
[----:B------:R-:W-:-:S13]  /*0a70*/  ISETP.NE.AND P0, PT, R0, 0x1, PT ;  /* 0x000000010000780c */ /* 0x000fda0003f05270 */
[----:B------:R-:W-:Y:S08]  /*0a80*/  @!P0 BAR.ARV 0x9, 0x100 ;  /* 0x0244000000008b1d */ /* 0x000ff00000002000 */
[----:B------:R-:W-:Y:S06]  /*0a90*/  BAR.SYNC.DEFER_BLOCKING 0x5, 0x180 ;  /* 0x0146000000007b1d */ /* 0x000fec0000010000 */
[----:B------:R-:W1:Y:S02]  /*0aa0*/  LDS.128 R220, [R23+0x388d0] ;  /* 0x0388d00017dc7984 */ /* 0x000e640000000c00 */
[----:B------:R-:W-:Y:S06]  /*0ab0*/  BAR.ARV 0x4, 0x180 ;  /* 0x0106000000007b1d */ /* 0x000fec0000002000 */
[----:B-1----:R-:W-:-:S13]  /*0ac0*/  ISETP.GE.AND P0, PT, R223, UR4, PT ;  /* 0x00000004df007c0c */ /* 0x002fda000bf06270 */
[----:B------:R-:W-:Y:S05]  /*0ad0*/  @P0 BRA `(.L_x_491) ;  /* 0x0000025400240947 */ /* 0x000fea0003800000 */
[----:B------:R-:W2:Y:S01]  /*0ae0*/  LDL R2, [R1+0x60] ;  /* 0x0000600001027983 */ /* 0x000ea20000100800 */
[----:B------:R-:W-:Y:S01]  /*0af0*/  IMAD.MOV.U32 R216, RZ, RZ, RZ ;  /* 0x000000ffffd87224 */ /* 0x000fe200078e00ff */
[----:B------:R-:W-:Y:S02]  /*0b00*/  CS2R R224, SRZ ;  /* 0x0000000000e07805 */ /* 0x000fe4000001ff00 */
[----:B------:R-:W-:Y:S01]  /*0b10*/  MOV R226, RZ ;  /* 0x000000ff00e27202 */ /* 0x000fe20000000f00 */
[----:B------:R-:W1:Y:S02]  /*0b20*/  S2R R0, SR_TID.X ;  /* 0x0000000000007919 */ /* 0x000e640000002100 */
[----:B-1----:R-:W-:-:S04]  /*0b30*/  IADD3 R14, R0, -0x80, RZ ;  /* 0xffffff80000e7810 */ /* 0x002fc80007ffe0ff */
[----:B------:R-:W-:-:S04]  /*0b40*/  SHF.R.S32.HI R0, RZ, 0x1f, R14 ;  /* 0x0000001fff007819 */ /* 0x000fc8000001140e */
[----:B0-----:R-:W-:-:S05]  /*0b50*/  LEA.HI R3, R0, R14, RZ, 0x5 ;  /* 0x0000000e00037211 */ /* 0x001fca00078f28ff */
[----:B------:R-:W-:-:S05]  /*0b60*/  IMAD.SHL.U32 R6, R3, 0x20, RZ ;  /* 0x0000002003067824 */ /* 0x000fca00078e00ff */
[----:B------:R-:W-:Y:S02]  /*0b70*/  LOP3.LUT R6, R6, 0xfffffc00, RZ, 0xc0, !PT ;  /* 0xfffffc0006067812 */ /* 0x000fe400078ec0ff */
[----:B--2---:R-:W-:Y:S02]  /*0b80*/  R2UR UR4, R2 ;  /* 0x00000000020472ca */ /* 0x004fe400000e0000 */
[----:B------:R-:W-:-:S04]  /*0b90*/  LEA.HI R2, R0, R14, RZ, 0x4 ;  /* 0x0000000e00027211 */ /* 0x000fc800078f20ff */
[----:B------:R-:W-:Y:S02]  /*0ba0*/  SHF.R.S32.HI R5, RZ, 0x4, R2 ;  /* 0x00000004ff057819 */ /* 0x000fe40000011402 */
[C---:B------:R-:W-:Y:S02]  /*0bb0*/  LOP3.LUT R3, R2.reuse, 0x3fffff0, RZ, 0xc0, !PT ;  /* 0x03fffff002037812 */ /* 0x040fe400078ec0ff */
[----:B------:R-:W-:Y:S02]  /*0bc0*/  LEA.HI R4, R2, R5, RZ, 0x1 ;  /* 0x0000000502047211 */ /* 0x000fe400078f08ff */
[----:B------:R-:W-:Y:S01]  /*0bd0*/  LEA.HI R2, R0, R14, RZ, 0x3 ;  /* 0x0000000e00027211 */ /* 0x000fe200078f18ff */
[----:B------:R-:W-:Y:S01]  /*0be0*/  IMAD.IADD R3, R14, 0x1, -R3 ;  /* 0x000000010e037824 */ /* 0x000fe200078e0a03 */
[----:B------:R-:W-:Y:S01]  /*0bf0*/  LOP3.LUT R4, R4, 0x1ffffffe, RZ, 0xc0, !PT ;  /* 0x1ffffffe04047812 */ /* 0x000fe200078ec0ff */
[----:B------:R-:W-:Y:S01]  /*0c00*/  ULOP3.LUT UR60, UR4, 0x1, URZ, 0xfc, !UPT ;  /* 0x00000001043c7892 */ /* 0x000fe2000f8efc3f */
[----:B------:R-:W-:Y:S01]  /*0c10*/  SHF.R.S32.HI R219, RZ, 0x3, R2 ;  /* 0x00000003ffdb7819 */ /* 0x000fe20000011402 */
[----:B------:R-:W-:Y:S01]  /*0c20*/  IMAD R3, R3, 0x40, R6 ;  /* 0x0000004003037824 */ /* 0x000fe200078e0206 */
[----:B------:R-:W-:-:S02]  /*0c30*/  IADD3 R4, R5, -R4, RZ ;  /* 0x8000000405047210 */ /* 0x000fc40007ffe0ff */
[----:B------:R-:W-:Y:S01]  /*0c40*/  LOP3.LUT R2, R2, 0xfffffff8, RZ, 0xc0, !PT ;  /* 0xfffffff802027812 */ /* 0x000fe200078ec0ff */
[C---:B------:R-:W-:Y:S01]  /*0c50*/  VIADD R10, R219.reuse, 0x20 ;  /* 0x00000020db0a7836 */ /* 0x040fe20000000000 */
[C---:B------:R-:W-:Y:S01]  /*0c60*/  IADD3 R11, R219.reuse, 0x60, RZ ;  /* 0x00000060db0b7810 */ /* 0x040fe20007ffe0ff */
[----:B------:R-:W-:Y:S01]  /*0c70*/  VIADD R9, R219, 0x40 ;  /* 0x00000040db097836 */ /* 0x000fe20000000000 */
[----:B------:R-:W-:Y:S01]  /*0c80*/  R2UR UR4, R23 ;  /* 0x00000000170472ca */ /* 0x000fe200000e0000 */
[----:B------:R-:W-:Y:S01]  /*0c90*/  IMAD.IADD R12, R14, 0x1, -R2 ;  /* 0x000000010e0c7824 */ /* 0x000fe200078e0a02 */
[----:B------:R-:W-:Y:S01]  /*0ca0*/  SHF.R.S32.HI R5, RZ, 0x1f, R10 ;  /* 0x0000001fff057819 */ /* 0x000fe2000001140a */
[----:B------:R-:W-:Y:S01]  /*0cb0*/  IMAD.SHL.U32 R227, R219, 0x80, RZ ;  /* 0x00000080dbe37824 */ /* 0x000fe200078e00ff */
[----:B------:R-:W-:Y:S01]  /*0cc0*/  LEA.HI R0, R0, R14, RZ, 0x6 ;  /* 0x0000000e00007211 */ /* 0x000fe200078f30ff */
[----:B------:R-:W-:Y:S01]  /*0cd0*/  IMAD.SHL.U32 R2, R10, 0x80, RZ ;  /* 0x000000800a027824 */ /* 0x000fe200078e00ff */
[----:B------:R-:W-:Y:S01]  /*0ce0*/  LEA.HI R5, R5, R10, RZ, 0x3 ;  /* 0x0000000a05057211 */ /* 0x000fe200078f18ff */
[----:B------:R-:W-:Y:S01]  /*0cf0*/  IMAD.SHL.U32 R16, R12, 0x10, RZ ;  /* 0x000000100c107824 */ /* 0x000fe200078e00ff */
[----:B------:R-:W-:Y:S01]  /*0d00*/  SHF.R.S32.HI R7, RZ, 0x1f, R9 ;  /* 0x0000001fff077819 */ /* 0x000fe20000011409 */
[----:B------:R-:W-:Y:S01]  /*0d10*/  IMAD.SHL.U32 R0, R0, 0x10, RZ ;  /* 0x0000001000007824 */ /* 0x000fe200078e00ff */
[----:B------:R-:W-:Y:S01]  /*0d20*/  SHF.R.S32.HI R8, RZ, 0x1f, R11 ;  /* 0x0000001fff087819 */ /* 0x000fe2000001140b */
[----:B------:R-:W-:Y:S01]  /*0d30*/  IMAD.SHL.U32 R5, R5, 0x80, RZ ;  /* 0x0000008005057824 */ /* 0x000fe200078e00ff */
[----:B------:R-:W-:Y:S01]  /*0d40*/  LEA R3, R4, R3, 0x3 ;  /* 0x0000000304037211 */ /* 0x000fe200078e18ff */
[----:B------:R-:W-:Y:S01]  /*0d50*/  IMAD.SHL.U32 R6, R9, 0x80, RZ ;  /* 0x0000008009067824 */ /* 0x000fe200078e00ff */
[----:B------:R-:W-:Y:S01]  /*0d60*/  LEA.HI R7, R7, R9, RZ, 0x3 ;  /* 0x0000000907077211 */ /* 0x000fe200078f18ff */
[----:B------:R-:W-:Y:S01]  /*0d70*/  UIADD3 UR4, UR4, 0x20400, URZ ;  /* 0x0002040004047890 */ /* 0x000fe2000fffe03f */
[----:B------:R-:W-:Y:S01]  /*0d80*/  LOP3.LUT R5, R5, 0xfffffc00, RZ, 0xc0, !PT ;  /* 0xfffffc0005057812 */ /* 0x000fe200078ec0ff */
[----:B------:R-:W-:Y:S01]  /*0d90*/  IMAD.SHL.U32 R18, R12, 0x8, RZ ;  /* 0x000000080c127824 */ /* 0x000fe200078e00ff */
[----:B------:R-:W-:Y:S01]  /*0da0*/  LEA.HI R8, R8, R11, RZ, 0x3 ;  /* 0x0000000b08087211 */ /* 0x000fe200078f18ff */
[----:B------:R-:W-:Y:S01]  /*0db0*/  IMAD.SHL.U32 R7, R7, 0x80, RZ ;  /* 0x0000008007077824 */ /* 0x000fe200078e00ff */
[----:B------:R-:W-:Y:S01]  /*0dc0*/  LOP3.LUT R227, R227, 0x380, RZ, 0xc0, !PT ;  /* 0x00000380e3e37812 */ /* 0x000fe200078ec0ff */
[----:B------:R-:W-:Y:S01]  /*0dd0*/  STL [R1+0x2c], R5 ;  /* 0x00002c0501007387 */ /* 0x000fe20000100800 */
[----:B------:R-:W-:Y:S01]  /*0de0*/  SHF.L.U32 R229, R11, 0x7, RZ ;  /* 0x000000070be57819 */ /* 0x000fe200000006ff */
[----:B------:R-:W-:Y:S01]  /*0df0*/  IMAD.SHL.U32 R8, R8, 0x80, RZ ;  /* 0x0000008008087824 */ /* 0x000fe200078e00ff */
[----:B------:R-:W-:Y:S01]  /*0e00*/  LOP3.LUT R10, R2, 0x380, RZ, 0xc0, !PT ;  /* 0x00000380020a7812 */ /* 0x000fe200078ec0ff */
[----:B------:R0:W-:Y:S01]  /*0e10*/  STL [R1+0x58], R3 ;  /* 0x0000580301007387 */ /* 0x0001e20000100800 */
[----:B------:R-:W-:Y:S01]  /*0e20*/  LOP3.LUT R228, R0, 0xfffffc00, RZ, 0xc0, !PT ;  /* 0xfffffc0000e47812 */ /* 0x000fe200078ec0ff */
[----:B------:R-:W-:Y:S01]  /*0e30*/  VIADD R22, R16, 0x80 ;  /* 0x0000008010167836 */ /* 0x000fe20000000000 */
[----:B------:R-:W-:-:S02]  /*0e40*/  SHF.R.U32.HI R4, RZ, 0x3, R227 ;  /* 0x00000003ff047819 */ /* 0x000fc400000116e3 */
[----:B------:R-:W-:Y:S02]  /*0e50*/  LOP3.LUT R9, R6, 0x380, RZ, 0xc0, !PT ;  /* 0x0000038006097812 */ /* 0x000fe400078ec0ff */
[----:B------:R-:W-:Y:S02]  /*0e60*/  LOP3.LUT R229, R229, 0x380, RZ, 0xc0, !PT ;  /* 0x00000380e5e57812 */ /* 0x000fe400078ec0ff */
[----:B------:R-:W-:Y:S02]  /*0e70*/  SHF.R.U32.HI R2, RZ, 0x3, R10 ;  /* 0x00000003ff027819 */ /* 0x000fe4000001160a */
[--C-:B0-----:R-:W-:Y:S02]  /*0e80*/  LOP3.LUT R3, R227, 0x70, R16.reuse, 0xf8, !PT ;  /* 0x00000070e3037812 */ /* 0x101fe400078ef810 */
[----:B------:R-:W-:Y:S02]  /*0e90*/  LOP3.LUT R11, R10, 0x70, R16, 0xf8, !PT ;  /* 0x000000700a0b7812 */ /* 0x000fe400078ef810 */
[----:B------:R-:W-:-:S02]  /*0ea0*/  LOP3.LUT R0, R228, R3, R4, 0xf6, !PT ;  /* 0x00000003e4007212 */ /* 0x000fc400078ef604 */
[----:B------:R-:W-:Y:S02]  /*0eb0*/  LOP3.LUT R7, R7, 0xfffffc00, RZ, 0xc0, !PT ;  /* 0xfffffc0007077812 */ /* 0x000fe400078ec0ff */
[----:B------:R-:W-:Y:S01]  /*0ec0*/  SHF.R.U32.HI R6, RZ, 0x3, R9 ;  /* 0x00000003ff067819 */ /* 0x000fe20000011609 */
[----:B------:R-:W-:Y:S01]  /*0ed0*/  IMAD.IADD R0, R23, 0x1, R0 ;  /* 0x0000000117007824 */ /* 0x000fe200078e0200 */
[--C-:B------:R-:W-:Y:S01]  /*0ee0*/  LOP3.LUT R13, R9, 0x70, R16.reuse, 0xf8, !PT ;  /* 0x00000070090d7812 */ /* 0x100fe200078ef810 */
[----:B------:R-:W-:Y:S01]  /*0ef0*/  STL [R1+0x28], R7 ;  /* 0x0000280701007387 */ /* 0x000fe20000100800 */
[----:B------:R-:W-:Y:S02]  /*0f00*/  LOP3.LUT R8, R8, 0xfffffc00, RZ, 0xc0, !PT ;  /* 0xfffffc0008087812 */ /* 0x000fe400078ec0ff */
[----:B------:R-:W-:Y:S02]  /*0f10*/  SHF.R.U32.HI R9, RZ, 0x3, R229 ;  /* 0x00000003ff097819 */ /* 0x000fe400000116e5 */
[----:B------:R-:W-:Y:S01]  /*0f20*/  LOP3.LUT R10, R229, 0x70, R16, 0xf8, !PT ;  /* 0x00000070e50a7812 */ /* 0x000fe200078ef810 */
[----:B------:R-:W-:Y:S01]  /*0f30*/  STL [R1+0x24], R8 ;  /* 0x0000240801007387 */ /* 0x000fe20000100800 */
[----:B------:R-:W-:Y:S01]  /*0f40*/  LOP3.LUT R2, R5, R11, R2, 0xf6, !PT ;  /* 0x0000000b05027212 */ /* 0x000fe200078ef602 */
[----:B------:R-:W-:Y:S01]  /*0f50*/  IMAD.U32 R5, RZ, RZ, UR4 ;  /* 0x00000004ff057e24 */ /* 0x000fe2000f8e00ff */
[----:B------:R-:W-:Y:S01]  /*0f60*/  LOP3.LUT R6, R7, R13, R6, 0xf6, !PT ;  /* 0x0000000d07067212 */ /* 0x000fe200078ef606 */
[----:B------:R-:W-:Y:S01]  /*0f70*/  STL [R1+0x44], RZ ;  /* 0x000044ff01007387 */ /* 0x000fe20000100800 */
[----:B------:R-:W-:Y:S01]  /*0f80*/  LOP3.LUT R10, R8, R10, R9, 0xf6, !PT ;  /* 0x0000000a080a7212 */ /* 0x000fe200078ef609 */
[C---:B------:R-:W-:Y:S01]  /*0f90*/  IMAD.IADD R3, R23.reuse, 0x1, R2 ;  /* 0x0000000117037824 */ /* 0x040fe200078e0202 */
[----:B------:R-:W-:Y:S01]  /*0fa0*/  SHF.R.S32.HI R17, RZ, 0x1f, R16 ;  /* 0x0000001fff117819 */ /* 0x000fe20000011410 */
[----:B------:R-:W-:Y:S01]  /*0fb0*/  STL [R1+0x5c], R5 ;  /* 0x00005c0501007387 */ /* 0x000fe20000100800 */
[----:B------:R-:W-:Y:S01]  /*0fc0*/  IMAD.IADD R2, R23, 0x1, R6 ;  /* 0x0000000117027824 */ /* 0x000fe200078e0206 */
[----:B------:R-:W-:-:S02]  /*0fd0*/  IADD3 R218, R18, 0x40, RZ ;  /* 0x0000004012da7810 */ /* 0x000fc40007ffe0ff */
[----:B------:R0:W-:Y:S01]  /*0fe0*/  STL [R1+0x30], R0 ;  /* 0x0000300001007387 */ /* 0x0001e20000100800 */
[----:B------:R-:W-:-:S03]  /*0ff0*/  SHF.R.S32.HI R217, RZ, 0x1f, R22 ;  /* 0x0000001fffd97819 */ /* 0x000fc60000011416 */
[----:B------:R1:W-:Y:S01]  /*1000*/  STL [R1+0x54], R3 ;  /* 0x0000540301007387 */ /* 0x0003e20000100800 */
[----:B0-----:R-:W-:-:S05]  /*1010*/  IADD3 R0, R23, R10, RZ ;  /* 0x0000000a17007210 */ /* 0x001fca0007ffe0ff */
[----:B------:R1:W-:Y:S04]  /*1020*/  STL [R1+0x4c], R0 ;  /* 0x00004c0001007387 */ /* 0x0003e80000100800 */
[----:B------:R1:W-:Y:S02]  /*1030*/  STL [R1+0x50], R2 ;  /* 0x0000500201007387 */ /* 0x0003e40000100800 */
.L_x_687:
[----:B01----:R-:W0:Y:S02]  /*1040*/  LDC.64 R2, c[0x0][0xc88] ;  /* 0x00032200ff027b82 */ /* 0x003e240000000a00 */
[----:B0-----:R-:W-:-:S05]  /*1050*/  IMAD.WIDE R2, R223, 0x4, R2 ;  /* 0x00000004df027825 */ /* 0x001fca00078e0202 */
[----:B--2---:R-:W2:Y:S01]  /*1060*/  LDG.E R10, desc[UR36][R2.64] ;  /* 0x00000024020a7981 */ /* 0x004ea2000c1e1900 */
[----:B------:R-:W-:Y:S05]  /*1070*/  YIELD ;  /* 0x0000000000007946 */ /* 0x000fea0003800000 */
[----:B------:R-:W-:Y:S01]  /*1080*/  ULDC.64 UR4, c[0x0][0xa28] ;  /* 0x00028a0000047ab9 */ /* 0x000fe20000000a00 */
[----:B------:R-:W-:Y:S01]  /*1090*/  ULDC.64 UR8, c[0x0][0xa18] ;  /* 0x0002860000087ab9 */ /* 0x000fe20000000a00 */
[----:B------:R-:W-:Y:S01]  /*10a0*/  ISETP.NE.U32.AND P1, PT, RZ, UR4, PT ;  /* 0x00000004ff007c0c */ /* 0x000fe2000bf25070 */
[----:B------:R-:W-:Y:S01]  /*10b0*/  ULDC.64 UR6, c[0x0][0xa08] ;  /* 0x0002820000067ab9 */ /* 0x000fe20000000a00 */
[----:B------:R-:W-:Y:S01]  /*10c0*/  IMAD.MOV.U32 R28, RZ, RZ, RZ ;  /* 0x000000ffff1c7224 */ /* 0x000fe200078e00ff */
[----:B------:R-:W-:-:S02]  /*10d0*/  ISETP.NE.U32.AND P0, PT, RZ, UR6, PT ;  /* 0x00000006ff007c0c */ /* 0x000fc4000bf05070 */
[----:B------:R-:W-:Y:S02]  /*10e0*/  ISETP.NE.AND.EX P1, PT, RZ, UR5, PT, P1 ;  /* 0x00000005ff007c0c */ /* 0x000fe4000bf25310 */
[----:B------:R-:W-:Y:S02]  /*10f0*/  ISETP.NE.AND.EX P0, PT, RZ, UR7, PT, P0 ;  /* 0x00000007ff007c0c */ /* 0x000fe4000bf05300 */
[----:B--2---:R-:W-:Y:S01]  /*1100*/  SHF.R.S32.HI R0, RZ, 0x1f, R10 ;  /* 0x0000001fff007819 */ /* 0x004fe2000001140a */
[----:B------:R-:W-:Y:S08]  /*1110*/  STL [R1+0x20], R10 ;  /* 0x0000200a01007387 */ /* 0x000ff00000100800 */
[C---:B------:R-:W-:Y:S01]  /*1120*/  @P1 LEA R4, P2, R10.reuse, UR4, 0x2 ;  /* 0x000000040a041c11 */ /* 0x040fe2000f8410ff */
[C---:B----4-:R-:W-:Y:S01]  /*1130*/  IMAD.SHL.U32 R29, R10.reuse, 0x4, RZ ;  /* 0x000000040a1d7824 */ /* 0x050fe200078e00ff */
[C-C-:B------:R-:W-:Y:S01]  /*1140*/  SHF.L.U64.HI R30, R10.reuse, 0x2, R0.reuse ;  /* 0x000000020a1e7819 */ /* 0x140fe20000010200 */
[----:B------:R0:W-:Y:S01]  /*1150*/  STL [R1+0x40], R0 ;  /* 0x0000400001007387 */ /* 0x0001e20000100800 */
[----:B------:R-:W-:-:S02]  /*1160*/  @P1 LEA.HI.X R5, R10, UR5, R0, 0x2, P2 ;  /* 0x000000050a051c11 */ /* 0x000fc400090f1400 */
[----:B------:R-:W-:Y:S01]  /*1170*/  ISETP.NE.U32.AND P2, PT, RZ, UR8, PT ;  /* 0x00000008ff007c0c */ /* 0x000fe2000bf45070 */
[----:B------:R-:W-:Y:S01]  /*1180*/  ULDC UR4, c[0x0][0x288] ;  /* 0x0000a20000047ab9 */ /* 0x000fe20000000800 */
[----:B------:R-:W-:Y:S02]  /*1190*/  IADD3 R8, P3, R29, UR6, RZ ;  /* 0x000000061d087c10 */ /* 0x000fe4000ff7e0ff */
[----:B------:R-:W-:Y:S01]  /*11a0*/  ISETP.NE.AND.EX P2, PT, RZ, UR9, PT, P2 ;  /* 0x00000009ff007c0c */ /* 0x000fe2000bf45320 */
[----:B0-----:R-:W-:Y:S01]  /*11b0*/  IMAD.MOV.U32 R0, RZ, RZ, RZ ;  /* 0x000000ffff007224 */ /* 0x001fe200078e00ff */
[----:B------:R-:W-:Y:S01]  /*11c0*/  MOV R93, UR4 ;  /* 0x00000004005d7c02 */ /* 0x000fe20008000f00 */
[----:B------:R-:W-:Y:S01]  /*11d0*/  ULDC.64 UR4, c[0x0][0x418] ;  /* 0x0001060000047ab9 */ /* 0x000fe20000000a00 */
[----:B------:R-:W-:-:S03]  /*11e0*/  IADD3.X R9, R30, UR7, RZ, P3, !PT ;  /* 0x000000071e097c10 */ /* 0x000fc60009ffe4ff */
[----:B------:R0:W5:Y:S06]  /*11f0*/  @P1 LDG.E R0, desc[UR36][R4.64] ;  /* 0x0000002404001981 */ /* 0x00016c000c1e1900 */
[----:B------:R-:W-:Y:S01]  /*1200*/  @P2 IADD3 R6, P1, R29, UR8, RZ ;  /* 0x000000081d062c10 */ /* 0x000fe2000ff3e0ff */
[----:B------:R0:W5:Y:S03]  /*1210*/  @P0 LDG.E R28, desc[UR36][R8.64] ;  /* 0x00000024081c0981 */ /* 0x000166000c1e1900 */
[----:B------:R-:W-:-:S05]  /*1220*/  @P2 IADD3.X R7, R30, UR9, RZ, P1, !PT ;  /* 0x000000091e072c10 */ /* 0x000fca0008ffe4ff */
[----:B------:R0:W5:Y:S01]  /*1230*/  @P2 LDG.E R93, desc[UR36][R6.64] ;  /* 0x00000024065d2981 */ /* 0x000162000c1e1900 */
[----:B------:R-:W-:Y:S01]  /*1240*/  UISETP.NE.U32.AND UP0, UPT, UR4, URZ, UPT ;  /* 0x0000003f0400728c */ /* 0x000fe2000bf05070 */
[----:B------:R-:W-:Y:S02]  /*1250*/  IMAD.MOV.U32 R24, RZ, RZ, R10 ;  /* 0x000000ffff187224 */ /* 0x000fe400078e000a */
[----:B------:R-:W-:Y:S01]  /*1260*/  ULDC UR4, c[0x0][0x424] ;  /* 0x0001090000047ab9 */ /* 0x000fe20000000800 */
[----:B------:R-:W-:-:S03]  /*1270*/  UISETP.NE.AND.EX UP0, UPT, UR5, URZ, UPT, UP0 ;  /* 0x0000003f0500728c */ /* 0x000fc6000bf05300 */
[----:B------:R-:W-:Y:S01]  /*1280*/  ULDC UR5, c[0x0][0x2f0] ;  /* 0x0000bc0000057ab9 */ /* 0x000fe20000000800 */
[----:B------:R-:W-:-:S04]  /*1290*/  USEL UR4, UR4, 0x1, UP0 ;  /* 0x0000000104047887 */ /* 0x000fc80008000000 */
[----:B------:R-:W-:-:S03]  /*12a0*/  UIMAD UR4, UR4, UR5, URZ ;  /* 0x00000005040472a4 */ /* 0x000fc6000f8e023f */
[----:B------:R-:W-:Y:S02]  /*12b0*/  ULDC UR5, c[0x0][0x348] ;  /* 0x0000d20000057ab9 */ /* 0x000fe40000000800 */
[----:B------:R-:W-:Y:S02]  /*12c0*/  IMAD.U32 R2, RZ, RZ, UR5 ;  /* 0x00000005ff027e24 */ /* 0x000fe4000f8e00ff */
[----:B------:R-:W-:Y:S01]  /*12d0*/  IMAD.U32 R27, RZ, RZ, UR4 ;  /* 0x00000004ff1b7e24 */ /* 0x000fe2000f8e00ff */
[----:B0--3--:R-:W-:Y:S06]  /*12e0*/  @P2 BRA `(.L_x_492) ;  /* 0x0000000000242947 */ /* 0x009fec0003800000 */
[----:B------:R-:W-:Y:S02]  /*12f0*/  ULDC.64 UR4, c[0x0][0xa00] ;  /* 0x0002800000047ab9 */ /* 0x000fe40000000a00 */
[----:B------:R-:W-:-:S04]  /*1300*/  ISETP.NE.U32.AND P1, PT, RZ, UR4, PT ;  /* 0x00000004ff007c0c */ /* 0x000fc8000bf25070 */
[----:B------:R-:W-:-:S13]  /*1310*/  ISETP.NE.AND.EX P1, PT, RZ, UR5, PT, P1 ;  /* 0x00000005ff007c0c */ /* 0x000fda000bf25310 */
[----:B------:R-:W-:Y:S05]  /*1320*/  @!P1 BRA `(.L_x_492) ;  /* 0x0000000000149947 */ /* 0x000fea0003800000 */
[----:B------:R-:W0:Y:S02]  /*1330*/  LDC.64 R4, c[0x0][0xa00] ;  /* 0x00028000ff047b82 */ /* 0x000e240000000a00 */
[----:B0-----:R-:W-:-:S05]  /*1340*/  IMAD.WIDE R4, R24, 0x4, R4 ;  /* 0x0000000418047825 */ /* 0x001fca00078e0204 */
[----:B-----5:R-:W2:Y:S04]  /*1350*/  LDG.E R93, desc[UR36][R4.64] ;  /* 0x00000024045d7981 */ /* 0x020ea8000c1e1900 */
[----:B------:R-:W2:Y:S02]  /*1360*/  LDG.E R6, desc[UR36][R4.64+0x4] ;  /* 0x0000042404067981 */ /* 0x000ea4000c1e1900 */
[----:B--2---:R-:W-:-:S07]  /*1370*/  IADD3 R93, -R93, R6, RZ ;  /* 0x000000065d5d7210 */ /* 0x004fce0007ffe1ff */
.L_x_492:
[----:B------:R-:W-:Y:S01]  /*1380*/  ULDC.64 UR4, c[0x0][0xa20] ;  /* 0x0002880000047ab9 */ /* 0x000fe20000000a00 */
[----:B------:R0:W-:Y:S01]  /*1390*/  STL [R1+0x48], R221 ;  /* 0x000048dd01007387 */ /* 0x0001e20000100800 */
[----:B------:R-:W-:-:S03]  /*13a0*/  ISETP.NE.U32.AND P1, PT, RZ, UR4, PT ;  /* 0x00000004ff007c0c */ /* 0x000fc6000bf25070 */
[----:B------:R0:W-:Y:S01]  /*13b0*/  STL [R1+0x3c], R222 ;  /* 0x00003cde01007387 */ /* 0x0001e20000100800 */
[----:B------:R-:W-:-:S13]  /*13c0*/  ISETP.NE.AND.EX P1, PT, RZ, UR5, PT, P1 ;  /* 0x00000005ff007c0c */ /* 0x000fda000bf25310 */
[----:B0-----:R-:W-:Y:S05]  /*13d0*/  @!P1 BRA `(.L_x_493) ;  /* 0x0000000000109947 */ /* 0x001fea0003800000 */
[----:B------:R-:W-:-:S04]  /*13e0*/  IADD3 R4, P0, R29, UR4, RZ ;  /* 0x000000041d047c10 */ /* 0x000fc8000ff1e0ff */
[----:B------:R-:W-:-:S05]  /*13f0*/  IADD3.X R5, R30, UR5, RZ, P0, !PT ;  /* 0x000000051e057c10 */ /* 0x000fca00087fe4ff */
[----:B------:R0:W5:Y:S01]  /*1400*/  LDG.E R27, desc[UR36][R4.64] ;  /* 0x00000024041b7981 */ /* 0x000162000c1e1900 */
[----:B------:R-:W-:Y:S05]  /*1410*/  BRA `(.L_x_494) ;  /* 0x0000000000107947 */ /* 0x000fea0003800000 */
.L_x_493:
[----:B------:R-:W-:Y:S05]  /*1420*/  @!P0 BRA `(.L_x_494) ;  /* 0x00000000000c8947 */ /* 0x000fea0003800000 */
[----:B------:R-:W2:Y:S04]  /*1430*/  LDG.E R4, desc[UR36][R8.64] ;  /* 0x0000002408047981 */ /* 0x000ea8000c1e1900 */
[----:B------:R-:W2:Y:S02]  /*1440*/  LDG.E R27, desc[UR36][R8.64+0x4] ;  /* 0x00000424081b7981 */ /* 0x000ea4000c1e1900 */
[----:B--2---:R-:W-:-:S07]  /*1450*/  IMAD.IADD R27, R27, 0x1, -R4 ;  /* 0x000000011b1b7824 */ /* 0x004fce00078e0a04 */
.L_x_494:
[----:B------:R-:W-:Y:S02]  /*1460*/  ULDC.64 UR4, c[0x0][0xa10] ;  /* 0x0002840000047ab9 */ /* 0x000fe40000000a00 */
[----:B------:R-:W-:-:S04]  /*1470*/  ISETP.NE.U32.AND P0, PT, RZ, UR4, PT ;  /* 0x00000004ff007c0c */ /* 0x000fc8000bf05070 */
[----:B------:R-:W-:Y:S01]  /*1480*/  ISETP.NE.AND.EX P0, PT, RZ, UR5, PT, P0 ;  /* 0x00000005ff007c0c */ /* 0x000fe2000bf05300 */
[----:B-----5:R-:W-:Y:S01]  /*1490*/  IMAD.IADD R9, R27, 0x1, -R0 ;  /* 0x000000011b097824 */ /* 0x020fe200078e0a00 */
[----:B------:R-:W-:-:S11]  /*14a0*/  ULDC.64 UR4, c[0x0][0xa30] ;  /* 0x00028c0000047ab9 */ /* 0x000fd60000000a00 */
[----:B0-----:R-:W0:Y:S02]  /*14b0*/  @P0 LDC.64 R4, c[0x0][0xa10] ;  /* 0x00028400ff040b82 */ /* 0x001e240000000a00 */
[----:B0-----:R-:W-:-:S05]  /*14c0*/  @P0 IMAD.WIDE R4, R24, 0x4, R4 ;  /* 0x0000000418040825 */ /* 0x001fca00078e0204 */
[----:B------:R-:W2:Y:S04]  /*14d0*/  @P0 LDG.E R3, desc[UR36][R4.64] ;  /* 0x0000002404030981 */ /* 0x000ea8000c1e1900 */
[----:B------:R-:W2:Y:S01]  /*14e0*/  @P0 LDG.E R8, desc[UR36][R4.64+0x4] ;  /* 0x0000042404080981 */ /* 0x000ea2000c1e1900 */
[----:B------:R-:W-:Y:S01]  /*14f0*/  IMAD.MOV R25, RZ, RZ, -R9 ;  /* 0x000000ffff197224 */ /* 0x000fe200078e0a09 */
[----:B------:R-:W-:Y:S01]  /*1500*/  ISETP.NE.U32.AND P1, PT, RZ, UR4, PT ;  /* 0x00000004ff007c0c */ /* 0x000fe2000bf25070 */
[----:B------:R-:W-:-:S03]  /*1510*/  IMAD.MOV.U32 R83, RZ, RZ, R27 ;  /* 0x000000ffff537224 */ /* 0x000fc600078e001b */
[----:B------:R-:W-:Y:S02]  /*1520*/  VIMNMX R25, RZ, R25, !PT ;  /* 0x00000019ff197248 */ /* 0x000fe40007fe0100 */
[----:B------:R-:W-:-:S13]  /*1530*/  ISETP.NE.AND.EX P1, PT, RZ, UR5, PT, P1 ;  /* 0x00000005ff007c0c */ /* 0x000fda000bf25310 */
[----:B------:R-:W-:-:S04]  /*1540*/  @P1 IADD3 R6, P2, R29, UR4, RZ ;  /* 0x000000041d061c10 */ /* 0x000fc8000ff5e0ff */
[----:B------:R-:W-:-:S05]  /*1550*/  @P1 IADD3.X R7, R30, UR5, RZ, P2, !PT ;  /* 0x000000051e071c10 */ /* 0x000fca00097fe4ff */
[----:B------:R0:W5:Y:S01]  /*1560*/  @P1 LDG.E R83, desc[UR36][R6.64] ;  /* 0x0000002406531981 */ /* 0x000162000c1e1900 */
[----:B--2---:R-:W-:-:S05]  /*1570*/  @P0 IADD3 R2, -R3, R8, RZ ;  /* 0x0000000803020210 */ /* 0x004fca0007ffe1ff */
[----:B------:R-:W-:-:S04]  /*1580*/  IMAD.IADD R170, R9, 0x1, R2 ;  /* 0x0000000109aa7824 */ /* 0x000fc800078e0202 */
[----:B------:R-:W-:-:S05]  /*1590*/  VIADD R0, R170, 0x7f ;  /* 0x0000007faa007836 */ /* 0x000fca0000000000 */
[----:B------:R-:W-:-:S04]  /*15a0*/  SHF.R.S32.HI R3, RZ, 0x1f, R0 ;  /* 0x0000001fff037819 */ /* 0x000fc80000011400 */
[----:B------:R-:W-:-:S04]  /*15b0*/  LEA.HI R3, R3, R0, RZ, 0x7 ;  /* 0x0000000003037211 */ /* 0x000fc800078f38ff */
[----:B------:R-:W-:Y:S02]  /*15c0*/  LOP3.LUT R5, R3, 0xffffff80, RZ, 0xc0, !PT ;  /* 0xffffff8003057812 */ /* 0x000fe400078ec0ff */
[----:B------:R-:W-:Y:S02]  /*15d0*/  SHF.R.S32.HI R171, RZ, 0x7, R3 ;  /* 0x00000007ffab7819 */ /* 0x000fe40000011403 */
[----:B------:R-:W-:-:S04]  /*15e0*/  VIADDMNMX R0, R5, -R9, R2, PT ;  /* 0x8000000905007246 */ /* 0x000fc80003800102 */
[----:B------:R-:W-:Y:S02]  /*15f0*/  ISETP.GT.AND P0, PT, R0, R25, PT ;  /* 0x000000190000720c */ /* 0x000fe40003f04270 */
[----:B------:R-:W-:-:S05]  /*1600*/  SHF.R.U32.HI R25, RZ, 0x7, R25 ;  /* 0x00000007ff197819 */ /* 0x000fca0000011619 */
[----:B------:R-:W-:-:S06]  /*1610*/  IMAD.MOV.U32 R26, RZ, RZ, R25 ;  /* 0x000000ffff1a7224 */ /* 0x000fcc00078e0019 */
[----:B------:R-:W-:-:S04]  /*1620*/  @P0 IADD3 R0, R0, 0x7f, RZ ;  /* 0x0000007f00000810 */ /* 0x000fc80007ffe0ff */
[----:B------:R-:W-:-:S04]  /*1630*/  @P0 SHF.R.S32.HI R5, RZ, 0x1f, R0 ;  /* 0x0000001fff050819 */ /* 0x000fc80000011400 */
[----:B------:R-:W-:-:S04]  /*1640*/  @P0 LEA.HI R5, R5, R0, RZ, 0x7 ;  /* 0x0000000005050211 */ /* 0x000fc800078f38ff */
[----:B------:R-:W-:Y:S02]  /*1650*/  @P0 SHF.R.S32.HI R26, RZ, 0x7, R5 ;  /* 0x00000007ff1a0819 */ /* 0x000fe40000011405 */
[----:B------:R-:W-:Y:S02]  /*1660*/  PLOP3.LUT P0, PT, PT, PT, PT, 0x80, 0x0 ;  /* 0x000000000000781c */ /* 0x000fe40003f0f070 */
[----:B------:R-:W-:-:S13]  /*1670*/  ISETP.GT.AND P1, PT, R26, R25, PT ;  /* 0x000000191a00720c */ /* 0x000fda0003f24270 */
[----:B0-----:R-:W-:Y:S05]  /*1680*/  @!P1 BRA `(.L_x_495) ;  /* 0x000000a800649947 */ /* 0x001fea0003800000 */
[----:B------:R-:W-:Y:S01]  /*1690*/  VIADD R0, R23, 0x28400 ;  /* 0x0002840017007836 */ /* 0x000fe20000000000 */
[----:B------:R-:W-:Y:S04]  /*16a0*/  BSSY B6, `(.L_x_496) ;  /* 0x0000013000067945 */ /* 0x000fe80003800000 */
[----:B------:R-:W-:-:S13]  /*16b0*/  LOP3.LUT P0, RZ, R0, 0x3ff, RZ, 0xc0, !PT ;  /* 0x000003ff00ff7812 */ /* 0x000fda000780c0ff */
[----:B------:R-:W-:Y:S05]  /*16c0*/  @!P0 BRA `(.L_x_497) ;  /* 0x0000000000408947 */ /* 0x000fea0003800000 */
[----:B------:R-:W-:Y:S01]  /*16d0*/  MOV R0, 0x0 ;  /* 0x0000000000007802 */ /* 0x000fe20000000f00 */
[----:B------:R-:W-:Y:S01]  /*16e0*/  ULDC.64 UR4, c[0x4][0x1b0] ;  /* 0x01006c0000047ab9 */ /* 0x000fe20000000a00 */
[----:B------:R-:W-:Y:S01]  /*16f0*/  ULDC.64 UR6, c[0x4][0x118] ;  /* 0x0100460000067ab9 */ /* 0x000fe20000000a00 */
[----:B------:R-:W-:Y:S01]  /*1700*/  IMAD.U32 R4, RZ, RZ, UR4 ;  /* 0x00000004ff047e24 */ /* 0x000fe2000f8e00ff */
[----:B------:R0:W1:Y:S01]  /*1710*/  LDC.64 R14, c[0x4][R0] ;  /* 0x01000000000e7b82 */ /* 0x0000620000000a00 */
[----:B------:R-:W-:Y:S01]  /*1720*/  MOV R5, UR5 ;  /* 0x0000000500057c02 */ /* 0x000fe20008000f00 */
[----:B------:R-:W-:Y:S01]  /*1730*/  ULDC.64 UR4, c[0x4][0x1b8] ;  /* 0x01006e0000047ab9 */ /* 0x000fe20000000a00 */
[----:B------:R-:W-:Y:S01]  /*1740*/  IMAD.U32 R10, RZ, RZ, UR6 ;  /* 0x00000006ff0a7e24 */ /* 0x000fe2000f8e00ff */
[----:B------:R-:W-:Y:S01]  /*1750*/  MOV R11, UR7 ;  /* 0x00000007000b7c02 */ /* 0x000fe20008000f00 */
[----:B------:R-:W-:Y:S02]  /*1760*/  IMAD.U32 R6, RZ, RZ, UR4 ;  /* 0x00000004ff067e24 */ /* 0x000fe4000f8e00ff */
[----:B------:R-:W-:-:S02]  /*1770*/  IMAD.U32 R7, RZ, RZ, UR5 ;  /* 0x00000005ff077e24 */ /* 0x000fc4000f8e00ff */
[----:B------:R-:W-:Y:S02]  /*1780*/  IMAD.MOV.U32 R8, RZ, RZ, 0x70 ;  /* 0x00000070ff087424 */ /* 0x000fe400078e00ff */
[----:B------:R-:W-:Y:S02]  /*1790*/  IMAD.MOV.U32 R12, RZ, RZ, 0x1 ;  /* 0x00000001ff0c7424 */ /* 0x000fe400078e00ff */
[----:B0-----:R-:W-:-:S07]  /*17a0*/  IMAD.MOV.U32 R13, RZ, RZ, RZ ;  /* 0x000000ffff0d7224 */ /* 0x001fce00078e00ff */
[----:B------:R-:W-:-:S07]  /*17b0*/  LEPC R20, `(.L_x_497) ;  /* 0x000000001014794e */ /* 0x000fce0000000000 */
[----:B-1---5:R-:W-:Y:S05]  /*17c0*/  CALL.ABS.NOINC R14 ;  /* 0x000000000e007343 */ /* 0x022fea0003c00000 */
.L_x_497:
[----:B------:R-:W-:Y:S05]  /*17d0*/  BSYNC B6 ;  /* 0x0000000000067941 */ /* 0x000fea0003800000 */
.L_x_496:
[----:B------:R-:W-:Y:S01]  /*17e0*/  IADD3 R0, R23, 0x10400, RZ ;  /* 0x0001040017007810 */ /* 0x000fe20007ffe0ff */
[----:B------:R-:W-:Y:S03]  /*17f0*/  BSSY B6, `(.L_x_498) ;  /* 0x0000013000067945 */ /* 0x000fe60003800000 */
[----:B------:R-:W-:-:S13]  /*1800*/  LOP3.LUT P0, RZ, R0, 0x3ff, RZ, 0xc0, !PT ;  /* 0x000003ff00ff7812 */ /* 0x000fda000780c0ff */
[----:B------:R-:W-:Y:S05]  /*1810*/  @!P0 BRA `(.L_x_499) ;  /* 0x0000000000408947 */ /* 0x000fea0003800000 */
[----:B------:R-:W-:Y:S01]  /*1820*/  MOV R0, 0x0 ;  /* 0x0000000000007802 */ /* 0x000fe20000000f00 */
[----:B------:R-:W-:Y:S01]  /*1830*/  ULDC.64 UR4, c[0x4][0x1b0] ;  /* 0x01006c0000047ab9 */ /* 0x000fe20000000a00 */
[----:B------:R-:W-:Y:S01]  /*1840*/  ULDC.64 UR6, c[0x4][0x118] ;  /* 0x0100460000067ab9 */ /* 0x000fe20000000a00 */
[----:B------:R-:W-:Y:S01]  /*1850*/  IMAD.U32 R4, RZ, RZ, UR4 ;  /* 0x00000004ff047e24 */ /* 0x000fe2000f8e00ff */
[----:B------:R0:W1:Y:S01]  /*1860*/  LDC.64 R14, c[0x4][R0] ;  /* 0x01000000000e7b82 */ /* 0x0000620000000a00 */
[----:B------:R-:W-:Y:S01]  /*1870*/  IMAD.U32 R5, RZ, RZ, UR5 ;  /* 0x00000005ff057e24 */ /* 0x000fe2000f8e00ff */
[----:B------:R-:W-:Y:S01]  /*1880*/  ULDC.64 UR4, c[0x4][0x1b8] ;  /* 0x01006e0000047ab9 */ /* 0x000fe20000000a00 */
[----:B------:R-:W-:Y:S01]  /*1890*/  IMAD.U32 R10, RZ, RZ, UR6 ;  /* 0x00000006ff0a7e24 */ /* 0x000fe2000f8e00ff */
[----:B------:R-:W-:Y:S01]  /*18a0*/  MOV R7, UR5 ;  /* 0x0000000500077c02 */ /* 0x000fe20008000f00 */
[----:B------:R-:W-:Y:S01]  /*18b0*/  IMAD.U32 R6, RZ, RZ, UR4 ;  /* 0x00000004ff067e24 */ /* 0x000fe2000f8e00ff */
[----:B------:R-:W-:Y:S01]  /*18c0*/  MOV R12, 0x1 ;  /* 0x00000001000c7802 */ /* 0x000fe20000000f00 */
[----:B------:R-:W-:-:S02]  /*18d0*/  IMAD.U32 R11, RZ, RZ, UR7 ;  /* 0x00000007ff0b7e24 */ /* 0x000fc4000f8e00ff */
[----:B------:R-:W-:Y:S02]  /*18e0*/  IMAD.MOV.U32 R8, RZ, RZ, 0x70 ;  /* 0x00000070ff087424 */ /* 0x000fe400078e00ff */
[----:B0-----:R-:W-:-:S07]  /*18f0*/  IMAD.MOV.U32 R13, RZ, RZ, RZ ;  /* 0x000000ffff0d7224 */ /* 0x001fce00078e00ff */
[----:B------:R-:W-:-:S07]  /*1900*/  LEPC R20, `(.L_x_499) ;  /* 0x000000001014794e */ /* 0x000fce0000000000 */
[----:B-1---5:R-:W-:Y:S05]  /*1910*/  CALL.ABS.NOINC R14 ;  /* 0x000000000e007343 */ /* 0x022fea0003c00000 */
.L_x_499:
[----:B------:R-:W-:Y:S05]  /*1920*/  BSYNC B6 ;  /* 0x0000000000067941 */ /* 0x000fea0003800000 */
.L_x_498:
[----:B------:R-:W2:Y:S01]  /*1930*/  LDL R34, [R1+0x2c] ;  /* 0x00002c0001227983 */ /* 0x000ea20000100800 */
[----:B------:R-:W-:Y:S01]  /*1940*/  ULDC.64 UR4, c[0x0][0x9f8] ;  /* 0x00027e0000047ab9 */ /* 0x000fe20000000a00 */
[----:B------:R-:W0:Y:S01]  /*1950*/  LDC R35, c[0x0][0x3f4] ;  /* 0x0000fd00ff237b82 */ /* 0x000e220000000800 */
[----:B------:R-:W-:Y:S01]  /*1960*/  ISETP.NE.U32.AND P0, PT, RZ, UR4, PT ;  /* 0x00000004ff007c0c */ /* 0x000fe2000bf05070 */
[----:B------:R-:W3:Y:S03]  /*1970*/  LDL R21, [R1+0x28] ;  /* 0x0000280001157983 */ /* 0x000ee60000100800 */
[----:B------:R-:W-:Y:S01]  /*1980*/  ISETP.NE.AND.EX P0, PT, RZ, UR5, PT, P0 ;  /* 0x00000005ff007c0c */ /* 0x000fe2000bf05300 */
[----:B------:R-:W4:Y:S02]  /*1990*/  LDL R20, [R1+0x24] ;  /* 0x0000240001147983 */ /* 0x000f240000100800 */
[----:B------:R-:W1:Y:S10]  /*19a0*/  LDC.64 R32, c[0x0][0x408] ;  /* 0x00010200ff207b82 */ /* 0x000e740000000a00 */
[----:B------:R-:W-:-:S04]  /*19b0*/  @P0 IADD3 R4, P1, R29, UR4, RZ ;  /* 0x000000041d040c10 */ /* 0x000fc8000ff3e0ff */
[----:B------:R-:W-:Y:S02]  /*19c0*/  @P0 IADD3.X R5, R30, UR5, RZ, P1, !PT ;  /* 0x000000051e050c10 */ /* 0x000fe40008ffe4ff */
[----:B------:R-:W1:Y:S03]  /*19d0*/  LDC.64 R30, c[0x0][0x3f8] ;  /* 0x0000fe00ff1e7b82 */ /* 0x000e660000000a00 */
[----:B------:R1:W4:Y:S01]  /*19e0*/  @P0 LDG.E R24, desc[UR36][R4.64] ;  /* 0x0000002404180981 */ /* 0x000322000c1e1900 */
[----:B------:R-:W-:Y:S01]  /*19f0*/  SHF.R.S32.HI R3, RZ, 0x1f, R219 ;  /* 0x0000001fff037819 */ /* 0x000fe200000114db */
[----:B------:R-:W-:Y:S01]  /*1a00*/  VIADD R36, R219, 0x20 ;  /* 0x00000020db247836 */ /* 0x000fe20000000000 */
[----:B0-----:R-:W-:Y:S01]  /*1a10*/  ISETP.GE.AND P0, PT, R16, R35, PT ;  /* 0x000000231000720c */ /* 0x001fe20003f06270 */
[----:B------:R-:W-:Y:S01]  /*1a20*/  IMAD.IADD R0, R28, 0x1, R27 ;  /* 0x000000011c007824 */ /* 0x000fe200078e021b */
[----:B------:R-:W-:Y:S01]  /*1a30*/  SHF.R.S32.HI R19, RZ, 0x1f, R18 ;  /* 0x0000001fff137819 */ /* 0x000fe20000011412 */
[-C--:B-1----:R-:W-:Y:S01]  /*1a40*/  IMAD R10, R3, R32.reuse, RZ ;  /* 0x00000020030a7224 */ /* 0x082fe200078e02ff */
[C---:B------:R-:W-:Y:S01]  /*1a50*/  IADD3 R37, R219.reuse, 0x40, RZ ;  /* 0x00000040db257810 */ /* 0x040fe20007ffe0ff */
[----:B------:R-:W-:Y:S01]  /*1a60*/  IMAD.SHL.U32 R36, R36, 0x80, RZ ;  /* 0x0000008024247824 */ /* 0x000fe200078e00ff */
[----:B------:R-:W-:Y:S01]  /*1a70*/  SHF.R.U32.HI R95, RZ, 0x3, R229 ;  /* 0x00000003ff5f7819 */ /* 0x000fe200000116e5 */
[----:B------:R-:W-:Y:S01]  /*1a80*/  IMAD R91, R219, R33, R10 ;  /* 0x00000021db5b7224 */ /* 0x000fe200078e020a */
[----:B------:R-:W-:Y:S01]  /*1a90*/  SHF.L.U64.HI R27, R32, 0x5, R33 ;  /* 0x00000005201b7819 */ /* 0x000fe20000010221 */
[----:B------:R-:W-:Y:S01]  /*1aa0*/  IMAD.SHL.U32 R37, R37, 0x80, RZ ;  /* 0x0000008025257824 */ /* 0x000fe200078e00ff */
[----:B------:R-:W-:Y:S01]  /*1ab0*/  LOP3.LUT R36, R36, 0x380, RZ, 0xc0, !PT ;  /* 0x0000038024247812 */ /* 0x000fe200078ec0ff */
[----:B------:R-:W-:Y:S01]  /*1ac0*/  IMAD.WIDE.U32 R10, R219, R32, R16 ;  /* 0x00000020db0a7225 */ /* 0x000fe200078e0010 */
[----:B------:R-:W-:-:S02]  /*1ad0*/  SHF.L.U64.HI R28, R32, 0x6, R33 ;  /* 0x00000006201c7819 */ /* 0x000fc40000010221 */
[----:B------:R-:W-:Y:S01]  /*1ae0*/  SHF.R.U32.HI R97, RZ, 0x3, R36 ;  /* 0x00000003ff617819 */ /* 0x000fe20000011624 */
[----:B------:R-:W-:Y:S01]  /*1af0*/  IMAD.MOV.U32 R90, RZ, RZ, R10 ;  /* 0x000000ffff5a7224 */ /* 0x000fe200078e000a */
[----:B------:R-:W-:Y:S01]  /*1b00*/  LOP3.LUT R37, R37, 0x380, RZ, 0xc0, !PT ;  /* 0x0000038025257812 */ /* 0x000fe200078ec0ff */
[-C--:B------:R-:W-:Y:S01]  /*1b10*/  IMAD R6, R3, R30.reuse, RZ ;  /* 0x0000001e03067224 */ /* 0x080fe200078e02ff */
[----:B------:R-:W-:Y:S01]  /*1b20*/  SEL R3, R35, RZ, P0 ;  /* 0x000000ff23037207 */ /* 0x000fe20000000000 */
[C---:B------:R-:W-:Y:S01]  /*1b30*/  IMAD.WIDE.U32 R4, R219.reuse, R30, R18 ;  /* 0x0000001edb047225 */ /* 0x040fe200078e0012 */
[----:B------:R-:W-:Y:S02]  /*1b40*/  SHF.R.U32.HI R96, RZ, 0x3, R37 ;  /* 0x00000003ff607819 */ /* 0x000fe40000011625 */
[----:B------:R-:W-:Y:S01]  /*1b50*/  SHF.L.U64.HI R29, R32, 0x7, R33 ;  /* 0x00000007201d7819 */ /* 0x000fe20000010221 */
[----:B------:R-:W-:Y:S01]  /*1b60*/  IMAD.IADD R3, R16, 0x1, R3 ;  /* 0x0000000110037824 */ /* 0x000fe200078e0203 */
[----:B------:R-:W-:Y:S01]  /*1b70*/  MOV R84, R4 ;  /* 0x0000000400547202 */ /* 0x000fe20000000f00 */
[----:B------:R-:W-:-:S02]  /*1b80*/  IMAD R87, R219, R31, R6 ;  /* 0x0000001fdb577224 */ /* 0x000fc400078e0206 */
[----:B------:R-:W-:Y:S01]  /*1b90*/  IMAD.WIDE.U32 R6, R219, R32, R18 ;  /* 0x00000020db067225 */ /* 0x000fe200078e0012 */
[----:B------:R-:W-:-:S03]  /*1ba0*/  SHF.R.S32.HI R4, RZ, 0x1f, R3 ;  /* 0x0000001fff047819 */ /* 0x000fc60000011403 */
[----:B------:R-:W-:Y:S01]  /*1bb0*/  IMAD.MOV.U32 R88, RZ, RZ, R6 ;  /* 0x000000ffff587224 */ /* 0x000fe200078e0006 */
[CC--:B------:R-:W-:Y:S01]  /*1bc0*/  LEA.HI R12, R4.reuse, R3.reuse, RZ, 0x4 ;  /* 0x00000003040c7211 */ /* 0x0c0fe200078f20ff */
[----:B------:R-:W-:Y:S01]  /*1bd0*/  IMAD.IADD R89, R7, 0x1, R91 ;  /* 0x0000000107597824 */ /* 0x000fe200078e025b */
[----:B------:R-:W-:Y:S01]  /*1be0*/  LEA.HI R3, R4, R3, RZ, 0x7 ;  /* 0x0000000304037211 */ /* 0x000fe200078f38ff */
[-C--:B------:R-:W-:Y:S01]  /*1bf0*/  IMAD.WIDE.U32 R8, R219, R30.reuse, R16 ;  /* 0x0000001edb087225 */ /* 0x080fe200078e0010 */
[--C-:B------:R-:W-:Y:S02]  /*1c00*/  LOP3.LUT R6, R36, 0x70, R12.reuse, 0xf8, !PT ;  /* 0x0000007024067812 */ /* 0x100fe400078ef80c */
[----:B------:R-:W-:Y:S01]  /*1c10*/  SHF.L.U32 R4, R3, 0x7, RZ ;  /* 0x0000000703047819 */ /* 0x000fe200000006ff */
[----:B------:R-:W-:Y:S01]  /*1c20*/  IMAD.IADD R91, R91, 0x1, R11 ;  /* 0x000000015b5b7824 */ /* 0x000fe200078e020b */
[----:B------:R-:W-:Y:S01]  /*1c30*/  LOP3.LUT R3, R227, 0x70, R12, 0xf8, !PT ;  /* 0x00000070e3037812 */ /* 0x000fe200078ef80c */
[----:B------:R-:W-:Y:S01]  /*1c40*/  IMAD.IADD R85, R5, 0x1, R87 ;  /* 0x0000000105557824 */ /* 0x000fe200078e0257 */
[----:B------:R-:W-:Y:S01]  /*1c50*/  LOP3.LUT R7, R4, 0xffffc000, RZ, 0xc0, !PT ;  /* 0xffffc00004077812 */ /* 0x000fe200078ec0ff */
[----:B------:R-:W-:Y:S01]  /*1c60*/  IMAD.MOV.U32 R86, RZ, RZ, R8 ;  /* 0x000000ffff567224 */ /* 0x000fe200078e0008 */
[----:B------:R-:W-:Y:S01]  /*1c70*/  LOP3.LUT R4, R6, R97, RZ, 0x3c, !PT ;  /* 0x0000006106047212 */ /* 0x000fe200078e3cff */
[----:B-----5:R-:W-:Y:S01]  /*1c80*/  IMAD.WIDE.U32 R84, R83, R30, R84 ;  /* 0x0000001e53547225 */ /* 0x020fe200078e0054 */
[----:B------:R-:W-:-:S02]  /*1c90*/  SHF.R.U32.HI R36, RZ, 0x3, R227 ;  /* 0x00000003ff247819 */ /* 0x000fc400000116e3 */
[----:B------:R-:W-:Y:S01]  /*1ca0*/  SHF.R.S32.HI R11, RZ, 0x1f, R83 ;  /* 0x0000001fff0b7819 */ /* 0x000fe20000011453 */
[----:B------:R-:W-:Y:S01]  /*1cb0*/  IMAD.WIDE.U32 R88, R83, R32, R88 ;  /* 0x0000002053587225 */ /* 0x000fe200078e0058 */
[----:B------:R-:W-:Y:S02]  /*1cc0*/  LOP3.LUT R3, R3, R36, RZ, 0x3c, !PT ;  /* 0x0000002403037212 */ /* 0x000fe400078e3cff */
[--C-:B------:R-:W-:Y:S01]  /*1cd0*/  LOP3.LUT R5, R37, 0x70, R12.reuse, 0xf8, !PT ;  /* 0x0000007025057812 */ /* 0x100fe200078ef80c */
[----:B------:R-:W-:Y:S01]  /*1ce0*/  IMAD R10, R11, R30, RZ ;  /* 0x0000001e0b0a7224 */ /* 0x000fe200078e02ff */
[----:B------:R-:W-:Y:S01]  /*1cf0*/  LOP3.LUT R8, R229, 0x70, R12, 0xf8, !PT ;  /* 0x00000070e5087812 */ /* 0x000fe200078ef80c */
[----:B------:R-:W-:Y:S01]  /*1d00*/  IMAD R14, R11, R32, RZ ;  /* 0x000000200b0e7224 */ /* 0x000fe200078e02ff */
[----:B------:R-:W-:Y:S01]  /*1d10*/  IADD3 R87, R87, R9, RZ ;  /* 0x0000000957577210 */ /* 0x000fe20007ffe0ff */
[----:B------:R-:W-:Y:S01]  /*1d20*/  IMAD R37, R83, R31, R10 ;  /* 0x0000001f53257224 */ /* 0x000fe200078e020a */
[----:B------:R-:W-:Y:S01]  /*1d30*/  LOP3.LUT R6, R5, R96, RZ, 0x3c, !PT ;  /* 0x0000006005067212 */ /* 0x000fe200078e3cff */
[C---:B------:R-:W-:Y:S01]  /*1d40*/  IMAD R11, R83.reuse, R33, R14 ;  /* 0x00000021530b7224 */ /* 0x040fe200078e020e */
[----:B------:R-:W-:Y:S01]  /*1d50*/  LOP3.LUT R8, R8, R95, RZ, 0x3c, !PT ;  /* 0x0000005f08087212 */ /* 0x000fe200078e3cff */
[----:B------:R-:W-:Y:S01]  /*1d60*/  IMAD.WIDE.U32 R86, R83, R30, R86 ;  /* 0x0000001e53567225 */ /* 0x000fe200078e0056 */
[----:B------:R-:W-:-:S02]  /*1d70*/  LOP3.LUT R39, R12, 0xfffffff0, RZ, 0xc0, !PT ;  /* 0xfffffff00c277812 */ /* 0x000fc400078ec0ff */
[-C--:B------:R-:W-:Y:S01]  /*1d80*/  IADD3 R3, R3, R7.reuse, R228 ;  /* 0x0000000703037210 */ /* 0x080fe20007ffe0e4 */
[----:B------:R-:W-:Y:S01]  /*1d90*/  IMAD.WIDE.U32 R90, R83, R32, R90 ;  /* 0x00000020535a7225 */ /* 0x000fe200078e005a */
[C---:B------:R-:W-:Y:S02]  /*1da0*/  SHF.L.U64.HI R9, R30.reuse, 0x7, R31 ;  /* 0x000000071e097819 */ /* 0x040fe4000001021f */
[----:B------:R-:W-:Y:S01]  /*1db0*/  SHF.R.S32.HI R33, RZ, 0x1f, R222 ;  /* 0x0000001fff217819 */ /* 0x000fe200000114de */
[----:B------:R-:W-:Y:S01]  /*1dc0*/  IMAD.SHL.U32 R10, R30, 0x20, RZ ;  /* 0x000000201e0a7824 */ /* 0x000fe200078e00ff */
[----:B------:R-:W-:Y:S01]  /*1dd0*/  SHF.R.S32.HI R41, RZ, 0x4, R12 ;  /* 0x00000004ff297819 */ /* 0x000fe2000001140c */
[----:B------:R-:W-:Y:S01]  /*1de0*/  IMAD.SHL.U32 R35, R35, 0x2, RZ ;  /* 0x0000000223237824 */ /* 0x000fe200078e00ff */
[----:B------:R-:W-:Y:S01]  /*1df0*/  SHF.R.S32.HI R43, RZ, 0x1f, R39 ;  /* 0x0000001fff2b7819 */ /* 0x000fe20000011427 */
[----:B------:R-:W-:Y:S02]  /*1e00*/  IMAD.IADD R38, R89, 0x1, R11 ;  /* 0x0000000159267824 */ /* 0x000fe400078e020b */
[----:B------:R-:W-:Y:S01]  /*1e10*/  IMAD.IADD R40, R11, 0x1, R91 ;  /* 0x000000010b287824 */ /* 0x000fe200078e025b */
[----:B--2---:R-:W-:-:S02]  /*1e20*/  IADD3 R4, R4, R7, R34 ;  /* 0x0000000704047210 */ /* 0x004fc40007ffe022 */
[----:B------:R-:W0:Y:S01]  /*1e30*/  S2R R34, SR_TID.X ;  /* 0x0000000000227919 */ /* 0x000e220000002100 */
[-C--:B---3--:R-:W-:Y:S01]  /*1e40*/  IADD3 R5, R6, R7.reuse, R21 ;  /* 0x0000000706057210 */ /* 0x088fe20007ffe015 */
[----:B------:R-:W-:Y:S01]  /*1e50*/  IMAD.SHL.U32 R21, R30, 0x80, RZ ;  /* 0x000000801e157824 */ /* 0x000fe200078e00ff */
[----:B----4-:R-:W-:Y:S01]  /*1e60*/  IADD3 R6, R8, R7, R20 ;  /* 0x0000000708067210 */ /* 0x010fe20007ffe014 */
[C---:B------:R-:W-:Y:S01]  /*1e70*/  IMAD.SHL.U32 R20, R30.reuse, 0x40, RZ ;  /* 0x000000401e147824 */ /* 0x040fe200078e00ff */
[C-C-:B------:R-:W-:Y:S02]  /*1e80*/  SHF.L.U64.HI R7, R30.reuse, 0x5, R31.reuse ;  /* 0x000000051e077819 */ /* 0x140fe4000001021f */
[----:B------:R-:W-:Y:S01]  /*1e90*/  SHF.L.U64.HI R8, R30, 0x6, R31 ;  /* 0x000000061e087819 */ /* 0x000fe2000001021f */
[C---:B------:R-:W-:Y:S01]  /*1ea0*/  IMAD.SHL.U32 R31, R32.reuse, 0x40, RZ ;  /* 0x00000040201f7824 */ /* 0x040fe200078e00ff */
[C---:B------:R-:W-:Y:S02]  /*1eb0*/  SHF.L.U32 R30, R32.reuse, 0x5, RZ ;  /* 0x00000005201e7819 */ /* 0x040fe400000006ff */
[----:B------:R-:W-:-:S02]  /*1ec0*/  SHF.L.U32 R32, R32, 0x7, RZ ;  /* 0x0000000720207819 */ /* 0x000fc400000006ff */
[----:B------:R-:W-:Y:S02]  /*1ed0*/  SHF.R.S32.HI R42, RZ, 0x1f, R24 ;  /* 0x0000001fff2a7819 */ /* 0x000fe40000011418 */
[----:B0-----:R-:W-:Y:S01]  /*1ee0*/  SHF.R.U32.HI R36, RZ, 0x7, R34 ;  /* 0x00000007ff247819 */ /* 0x001fe20000011622 */
[----:B------:R-:W-:-:S03]  /*1ef0*/  VIADD R34, R34, 0xffffff80 ;  /* 0xffffff8022227836 */ /* 0x000fc60000000000 */
[C---:B------:R-:W-:Y:S01]  /*1f00*/  ISETP.NE.AND P6, PT, R36.reuse, 0x1, PT ;  /* 0x000000012400780c */ /* 0x040fe20003fc5270 */
[----:B------:R-:W-:Y:S01]  /*1f10*/  VIADD R94, R36, 0x8 ;  /* 0x00000008245e7836 */ /* 0x000fe20000000000 */
[----:B------:R-:W-:Y:S02]  /*1f20*/  SHF.R.S32.HI R13, RZ, 0x1f, R34 ;  /* 0x0000001fff0d7819 */ /* 0x000fe40000011422 */
[----:B------:R-:W-:Y:S01]  /*1f30*/  IADD3 R36, R85, R37, RZ ;  /* 0x0000002555247210 */ /* 0x000fe20007ffe0ff */
[----:B------:R-:W-:Y:S01]  /*1f40*/  IMAD.IADD R37, R37, 0x1, R87 ;  /* 0x0000000125257824 */ /* 0x000fe200078e0257 */
[----:B------:R-:W-:-:S04]  /*1f50*/  LEA.HI R13, R13, R34, RZ, 0x3 ;  /* 0x000000220d0d7211 */ /* 0x000fc800078f18ff */
[----:B------:R-:W-:-:S03]  /*1f60*/  LOP3.LUT R13, R13, 0xfffffff8, RZ, 0xc0, !PT ;  /* 0xfffffff80d0d7812 */ /* 0x000fc600078ec0ff */
[----:B------:R-:W-:Y:S05]  /*1f70*/  @!P6 WARPSYNC.ALL ;  /* 0x000000000000e948 */ /* 0x000fea0003800000 */
[----:B------:R-:W-:Y:S01]  /*1f80*/  ULDC UR4, c[0x0][0x2f4] ;  /* 0x0000bd0000047ab9 */ /* 0x000fe20000000800 */
[----:B------:R-:W-:Y:S01]  /*1f90*/  IMAD.IADD R13, R34, 0x1, -R13 ;  /* 0x00000001220d7824 */ /* 0x000fe200078e0a0d */
[----:B------:R-:W-:Y:S01]  /*1fa0*/  @!P6 BAR.SYNC.DEFER_BLOCKING 0x9, 0x100 ;  /* 0x024400000000eb1d */ /* 0x000fe20000010000 */
[----:B------:R-:W-:Y:S02]  /*1fb0*/  ISETP.GE.AND P2, PT, R22, UR4, PT ;  /* 0x0000000416007c0c */ /* 0x000fe4000bf46270 */
[----:B------:R-:W-:Y:S01]  /*1fc0*/  IMAD R34, R13, 0x20, R219 ;  /* 0x000000200d227824 */ /* 0x000fe200078e02db */
[----:B------:R-:W-:-:S02]  /*1fd0*/  ISETP.GE.AND P1, PT, R16, UR4, PT ;  /* 0x0000000410007c0c */ /* 0x000fc4000bf26270 */
[----:B------:R-:W-:-:S11]  /*1fe0*/  P2R R81, PR, RZ, 0x4 ;  /* 0x00000004ff517803 */ /* 0x000fd60000000000 */
.L_x_595:
[----:B0-----:R-:W0:Y:S01]  /*1ff0*/  LDC R99, c[0x0][0x430] ;  /* 0x00010c00ff637b82 */ /* 0x001e220000000800 */
[----:B------:R-:W-:Y:S01]  /*2000*/  IADD3 R26, R26, -0x1, RZ ;  /* 0xffffffff1a1a7810 */ /* 0x000fe20007ffe0ff */
[----:B------:R-:W-:-:S04]  /*2010*/  IMAD.MOV.U32 R98, RZ, RZ, RZ ;  /* 0x000000ffff627224 */ /* 0x000fc800078e00ff */
[----:B------:R-:W-:Y:S02]  /*2020*/  IMAD R11, R26, 0x80, R34 ;  /* 0x000000801a0b7824 */ /* 0x000fe400078e0222 */
[----:B-1----:R-:W1:Y:S02]  /*2030*/  LDC R104, c[0x0][0x3f4] ;  /* 0x0000fd00ff687b82 */ /* 0x002e640000000800 */
[----:B------:R-:W-:Y:S01]  /*2040*/  IMAD.IADD R45, R0, 0x1, R11 ;  /* 0x00000001002d7824 */ /* 0x000fe200078e020b */
[----:B------:R-:W-:-:S03]  /*2050*/  ISETP.GE.AND P2, PT, R11, R2, PT ;  /* 0x000000020b00720c */ /* 0x000fc60003f46270 */
[----:B------:R-:W-:Y:S01]  /*2060*/  IMAD.MOV.U32 R11, RZ, RZ, R45 ;  /* 0x000000ffff0b7224 */ /* 0x000fe200078e002d */
[----:B------:R-:W-:Y:S02]  /*2070*/  ISETP.GT.OR P2, PT, R34, 0x7f, P2 ;  /* 0x0000007f2200780c */ /* 0x000fe40001744670 */
[----:B0-----:R-:W-:-:S11]  /*2080*/  ISETP.NE.AND P3, PT, R99, 0x1, PT ;  /* 0x000000016300780c */ /* 0x001fd60003f65270 */
[----:B------:R-:W0:Y:S08]  /*2090*/  @!P2 LDC.64 R14, c[0x0][0x428] ;  /* 0x00010a00ff0eab82 */ /* 0x000e300000000a00 */
[----:B--2---:R-:W2:Y:S08]  /*20a0*/  @!P2 LDC.64 R46, c[0x0][0x418] ;  /* 0x00010600ff2eab82 */ /* 0x004eb00000000a00 */
[----:B------:R-:W3:Y:S08]  /*20b0*/  @P3 LDC R12, c[0x0][0x434] ;  /* 0x00010d00ff0c3b82 */ /* 0x000ef00000000800 */
[----:B------:R-:W4:Y:S01]  /*20c0*/  @P3 LDC R13, c[0x0][0x438] ;  /* 0x00010e00ff0d3b82 */ /* 0x000f220000000800 */
[----:B---3--:R-:W-:-:S05]  /*20d0*/  @P3 IMAD.HI.U32 R12, R45, R12, RZ ;  /* 0x0000000c2d0c3227 */ /* 0x008fca00078e00ff */
[----:B----4-:R-:W-:Y:S01]  /*20e0*/  @P3 SHF.R.U32.HI R11, RZ, R13, R12 ;  /* 0x0000000dff0b3219 */ /* 0x010fe2000001160c */
[----:B0-----:R-:W-:-:S03]  /*20f0*/  @!P2 IMAD R12, R42, R14, RZ ;  /* 0x0000000e2a0ca224 */ /* 0x001fc600078e02ff */
[----:B------:R-:W-:Y:S01]  /*2100*/  @!P2 SHF.R.S32.HI R13, RZ, 0x1f, R11 ;  /* 0x0000001fff0da819 */ /* 0x000fe2000001140b */
[----:B------:R-:W-:Y:S01]  /*2110*/  @!P2 IMAD R15, R24, R15, R12 ;  /* 0x0000000f180fa224 */ /* 0x000fe200078e020c */
[----:B------:R-:W-:-:S05]  /*2120*/  @!P2 MOV R12, R11 ;  /* 0x0000000b000ca202 */ /* 0x000fca0000000f00 */
[----:B------:R-:W-:-:S04]  /*2130*/  @!P2 IMAD.WIDE.U32 R12, R24, R14, R12 ;  /* 0x0000000e180ca225 */ /* 0x000fc800078e000c */
[----:B------:R-:W-:Y:S01]  /*2140*/  @!P2 IMAD.IADD R13, R13, 0x1, R15 ;  /* 0x000000010d0da824 */ /* 0x000fe200078e020f */
[----:B--2---:R-:W-:-:S04]  /*2150*/  @!P2 LEA R14, P3, R12, R46, 0x2 ;  /* 0x0000002e0c0ea211 */ /* 0x004fc800078610ff */
[----:B------:R-:W-:Y:S02]  /*2160*/  @!P2 LEA.HI.X R15, R12, R47, R13, 0x2, P3 ;  /* 0x0000002f0c0fa211 */ /* 0x000fe400018f140d */
[----:B------:R-:W-:-:S03]  /*2170*/  SHF.R.U32.HI R44, RZ, 0x3, R227 ;  /* 0x00000003ff2c7819 */ /* 0x000fc600000116e3 */
[----:B------:R0:W5:Y:S01]  /*2180*/  @!P2 LDG.E R98, desc[UR36][R14.64] ;  /* 0x000000240e62a981 */ /* 0x000162000c1e1900 */
[----:B-1----:R-:W-:Y:S01]  /*2190*/  ISETP.GE.AND P2, PT, R104, 0x1, PT ;  /* 0x000000016800780c */ /* 0x002fe20003f46270 */
[----:B------:R-:W-:Y:S01]  /*21a0*/  IMAD.MOV R12, RZ, RZ, -R11 ;  /* 0x000000ffff0c7224 */ /* 0x000fe200078e0a0b */
[----:B------:R-:W-:Y:S01]  /*21b0*/  LOP3.LUT R13, R227, 0x70, R16, 0xf8, !PT ;  /* 0x00000070e30d7812 */ /* 0x000fe200078ef810 */
[----:B------:R-:W-:Y:S05]  /*21c0*/  YIELD ;  /* 0x0000000000007946 */ /* 0x000fea0003800000 */
[----:B------:R-:W-:Y:S01]  /*21d0*/  LOP3.LUT R13, R228, R13, R44, 0xf6, !PT ;  /* 0x0000000de40d7212 */ /* 0x000fe200078ef62c */
[----:B------:R-:W-:Y:S01]  /*21e0*/  BSSY B0, `(.L_x_500) ;  /* 0x0000965000007945 */ /* 0x000fe20003800000 */
[----:B------:R-:W-:Y:S01]  /*21f0*/  ISETP.GT.AND P3, PT, R26, R25, PT ;  /* 0x000000191a00720c */ /* 0x000fe20003f64270 */
[----:B------:R-:W-:Y:S01]  /*2200*/  IMAD R99, R99, R12, R45 ;  /* 0x0000000c63637224 */ /* 0x000fe200078e022d */
[----:B------:R-:W-:-:S02]  /*2210*/  LEA R92, R216, R13, 0xf ;  /* 0x0000000dd85c7211 */ /* 0x000fc400078e78ff */
[----:B------:R-:W-:-:S03]  /*2220*/  P2R R82, PR, RZ, 0x8 ;  /* 0x00000008ff527803 */ /* 0x000fc60000000000 */
[----:B------:R-:W-:Y:S01]  /*2230*/  IMAD.IADD R92, R23, 0x1, R92 ;  /* 0x00000001175c7824 */ /* 0x000fe200078e025c */
[----:B0-----:R-:W-:Y:S06]  /*2240*/  @!P2 BRA `(.L_x_501) ;  /* 0x0000008c00d0a947 */ /* 0x001fec0003800000 */
[----:B------:R-:W-:Y:S01]  /*2250*/  SHF.R.S32.HI R100, RZ, 0x1f, R99 ;  /* 0x0000001fff647819 */ /* 0x000fe20000011463 */
[----:B------:R-:W-:Y:S01]  /*2260*/  ULDC.64 UR4, c[0x0][0x300] ;  /* 0x0000c00000047ab9 */ /* 0x000fe20000000a00 */
[----:B-----5:R-:W-:Y:S01]  /*2270*/  SHF.R.S32.HI R101, RZ, 0x1f, R98 ;  /* 0x0000001fff657819 */ /* 0x020fe20000011462 */
[----:B------:R-:W-:Y:S01]  /*2280*/  IMAD.WIDE.U32 R12, R99, UR4, RZ ;  /* 0x00000004630c7c25 */ /* 0x000fe2000f8e00ff */
[----:B------:R-:W-:Y:S02]  /*2290*/  ULDC.U8 UR6, c[0x0][0x410] ;  /* 0x0001040000067ab9 */ /* 0x000fe40000000000 */
[----:B------:R-:W-:Y:S01]  /*22a0*/  ISETP.NE.AND P2, PT, RZ, UR6, PT ;  /* 0x00000006ff007c0c */ /* 0x000fe2000bf45270 */
[----:B------:R-:W-:Y:S02]  /*22b0*/  IMAD R14, R100, UR4, RZ ;  /* 0x00000004640e7c24 */ /* 0x000fe4000f8e02ff */
[-C--:B------:R-:W-:Y:S02]  /*22c0*/  IMAD R44, R29, R26.reuse, RZ ;  /* 0x0000001a1d2c7224 */ /* 0x080fe400078e02ff */
[----:B------:R-:W-:Y:S01]  /*22d0*/  IMAD R11, R99, UR5, R14 ;  /* 0x00000005630b7c24 */ /* 0x000fe2000f8e020e */
[----:B------:R-:W-:Y:S01]  /*22e0*/  ULDC.64 UR4, c[0x0][0x310] ;  /* 0x0000c40000047ab9 */ /* 0x000fe20000000a00 */
[----:B------:R-:W-:-:S02]  /*22f0*/  IMAD R14, R9, R26, RZ ;  /* 0x0000001a090e7224 */ /* 0x000fc400078e02ff */
[----:B------:R-:W-:Y:S02]  /*2300*/  IMAD R15, R101, UR4, RZ ;  /* 0x00000004650f7c24 */ /* 0x000fe4000f8e02ff */
[----:B------:R-:W-:Y:S01]  /*2310*/  IMAD.IADD R13, R13, 0x1, R11 ;  /* 0x000000010d0d7824 */ /* 0x000fe200078e020b */
[----:B------:R-:W-:Y:S01]  /*2320*/  SHF.R.S32.HI R11, RZ, 0x1f, R26 ;  /* 0x0000001fff0b7819 */ /* 0x000fe2000001141a */
[C---:B------:R-:W-:Y:S02]  /*2330*/  IMAD R15, R98.reuse, UR5, R15 ;  /* 0x00000005620f7c24 */ /* 0x040fe4000f8e020f */
[----:B------:R-:W-:Y:S01]  /*2340*/  IMAD.WIDE.U32 R12, R98, UR4, R12 ;  /* 0x00000004620c7c25 */ /* 0x000fe2000f8e000c */
[----:B------:R-:W-:-:S03]  /*2350*/  ULDC.64 UR4, c[0x0][0x308] ;  /* 0x0000c20000047ab9 */ /* 0x000fc60000000a00 */
[----:B------:R-:W-:Y:S02]  /*2360*/  IMAD.IADD R13, R13, 0x1, R15 ;  /* 0x000000010d0d7824 */ /* 0x000fe400078e020f */
[----:B------:R-:W-:Y:S02]  /*2370*/  IMAD R15, R33, UR4, RZ ;  /* 0x00000004210f7c24 */ /* 0x000fe4000f8e02ff */
[C---:B------:R-:W-:Y:S02]  /*2380*/  IMAD R47, R11.reuse, R21, R14 ;  /* 0x000000150b2f7224 */ /* 0x040fe400078e020e */
[----:B------:R-:W-:Y:S02]  /*2390*/  IMAD R11, R11, R32, R44 ;  /* 0x000000200b0b7224 */ /* 0x000fe400078e022c */
[----:B------:R-:W-:-:S04]  /*23a0*/  IMAD.WIDE.U32 R44, R222, UR4, R12 ;  /* 0x00000004de2c7c25 */ /* 0x000fc8000f8e000c */
[----:B------:R-:W-:Y:S01]  /*23b0*/  IMAD R107, R222, UR5, R15 ;  /* 0x00000005de6b7c24 */ /* 0x000fe2000f8e020f */
[----:B------:R-:W-:Y:S01]  /*23c0*/  ULDC.64 UR4, c[0x0][0x2e8] ;  /* 0x0000ba0000047ab9 */ /* 0x000fe20000000a00 */
[----:B------:R-:W-:Y:S01]  /*23d0*/  IMAD R102, R26, -0x80, R2 ;  /* 0xffffff801a667824 */ /* 0x000fe200078e0202 */
[----:B------:R-:W-:Y:S01]  /*23e0*/  IADD3 R106, P3, R44, UR4, RZ ;  /* 0x000000042c6a7c10 */ /* 0x000fe2000ff7e0ff */
[----:B------:R-:W-:-:S03]  /*23f0*/  IMAD.WIDE.U32 R12, R21, R26, RZ ;  /* 0x0000001a150c7225 */ /* 0x000fc600078e00ff */
[----:B------:R-:W-:Y:S01]  /*2400*/  IADD3.X R107, R45, UR5, R107, P3, !PT ;  /* 0x000000052d6b7c10 */ /* 0x000fe20009ffe46b */
[----:B------:R-:W-:Y:S01]  /*2410*/  IMAD.WIDE.U32 R14, R32, R26, RZ ;  /* 0x0000001a200e7225 */ /* 0x000fe200078e00ff */
[----:B------:R-:W-:Y:S02]  /*2420*/  VIMNMX R102, R102, 0x80, PT ;  /* 0x0000008066667848 */ /* 0x000fe40003fe0100 */
[----:B------:R-:W-:Y:S01]  /*2430*/  IADD3 R103, R13, R47, RZ ;  /* 0x0000002f0d677210 */ /* 0x000fe20007ffe0ff */
[----:B------:R-:W-:Y:S01]  /*2440*/  IMAD.IADD R105, R15, 0x1, R11 ;  /* 0x000000010f697824 */ /* 0x000fe200078e020b */
[----:B------:R-:W-:Y:S06]  /*2450*/  @!P2 BRA `(.L_x_502) ;  /* 0x000000440078a947 */ /* 0x000fec0003800000 */
[----:B------:R-:W-:Y:S01]  /*2460*/  ISETP.GE.AND P2, PT, R219, R102, PT ;  /* 0x00000066db00720c */ /* 0x000fe20003f46270 */
[----:B------:R-:W-:Y:S01]  /*2470*/  BSSY B1, `(.L_x_503) ;  /* 0x0000018000017945 */ /* 0x000fe20003800000 */
[----:B------:R-:W-:Y:S02]  /*2480*/  CS2R R60, SRZ ;  /* 0x00000000003c7805 */ /* 0x000fe4000001ff00 */
[----:B------:R-:W-:Y:S02]  /*2490*/  CS2R R68, SRZ ;  /* 0x0000000000447805 */ /* 0x000fe4000001ff00 */
[----:B------:R-:W-:Y:S02]  /*24a0*/  CS2R R72, SRZ ;  /* 0x0000000000487805 */ /* 0x000fe4000001ff00 */
[----:B------:R-:W-:Y:S02]  /*24b0*/  P2R R122, PR, RZ, 0x4 ;  /* 0x00000004ff7a7803 */ /* 0x000fe40000000000 */
[----:B------:R-:W-:-:S02]  /*24c0*/  CS2R R70, SRZ ;  /* 0x0000000000467805 */ /* 0x000fc4000001ff00 */
[----:B------:R-:W-:Y:S01]  /*24d0*/  CS2R R74, SRZ ;  /* 0x00000000004a7805 */ /* 0x000fe2000001ff00 */
[----:B------:R-:W-:Y:S06]  /*24e0*/  @P2 BRA `(.L_x_504) ;  /* 0x0000000000402947 */ /* 0x000fec0003800000 */
[----:B------:R-:W-:Y:S01]  /*24f0*/  ULDC.64 UR4, c[0x0][0x3e8] ;  /* 0x0000fa0000047ab9 */ /* 0x000fe20000000a00 */
[----:B------:R-:W-:Y:S02]  /*2500*/  CS2R R72, SRZ ;  /* 0x0000000000487805 */ /* 0x000fe4000001ff00 */
[----:B------:R-:W-:Y:S02]  /*2510*/  IADD3 R44, P2, P3, R84, UR4, R12 ;  /* 0x00000004542c7c10 */ /* 0x000fe4000fb5e00c */
[----:B------:R-:W-:Y:S02]  /*2520*/  CS2R R74, SRZ ;  /* 0x00000000004a7805 */ /* 0x000fe4000001ff00 */
[----:B------:R-:W-:Y:S01]  /*2530*/  IADD3.X R45, R36, UR5, R103, P2, P3 ;  /* 0x00000005242d7c10 */ /* 0x000fe200097e6467 */
[----:B------:R-:W-:Y:S02]  /*2540*/  ULDC.64 UR4, c[0x0][0x400] ;  /* 0x0001000000047ab9 */ /* 0x000fe40000000a00 */
[----:B------:R-:W-:-:S04]  /*2550*/  IADD3 R46, P2, P3, R88, UR4, R14 ;  /* 0x00000004582e7c10 */ /* 0x000fc8000fb5e00e */
[----:B------:R-:W-:Y:S02]  /*2560*/  IADD3.X R47, R38, UR5, R105, P2, P3 ;  /* 0x00000005262f7c10 */ /* 0x000fe400097e6469 */
[----:B------:R-:W-:Y:S02]  /*2570*/  ISETP.GE.AND P2, PT, R18, R104, PT ;  /* 0x000000681200720c */ /* 0x000fe40003f46270 */
[----:B------:R-:W-:Y:S02]  /*2580*/  CS2R R68, SRZ ;  /* 0x0000000000447805 */ /* 0x000fe4000001ff00 */
[----:B------:R-:W-:-:S09]  /*2590*/  CS2R R70, SRZ ;  /* 0x0000000000467805 */ /* 0x000fd2000001ff00 */
[----:B------:R0:W5:Y:S04]  /*25a0*/  @!P2 LDG.E.64 R72, desc[UR36][R44.64] ;  /* 0x000000242c48a981 */ /* 0x000168000c1e1b00 */
[----:B------:R0:W5:Y:S01]  /*25b0*/  @!P2 LDG.E.64 R74, desc[UR36][R46.64] ;  /* 0x000000242e4aa981 */ /* 0x000162000c1e1b00 */
[----:B------:R-:W-:-:S13]  /*25c0*/  ISETP.GE.AND P2, PT, R218, R104, PT ;  /* 0x00000068da00720c */ /* 0x000fda0003f46270 */
[----:B------:R0:W5:Y:S04]  /*25d0*/  @!P2 LDG.E.64 R68, desc[UR36][R44.64+0x40] ;  /* 0x000040242c44a981 */ /* 0x000168000c1e1b00 */
[----:B------:R0:W5:Y:S02]  /*25e0*/  @!P2 LDG.E.64 R70, desc[UR36][R46.64+0x40] ;  /* 0x000040242e46a981 */ /* 0x000164000c1e1b00 */
.L_x_504:
[----:B------:R-:W-:Y:S05]  /*25f0*/  BSYNC B1 ;  /* 0x0000000000017941 */ /* 0x000fea0003800000 */
.L_x_503:
[----:B------:R-:W-:Y:S01]  /*2600*/  VIADD R11, R219, 0x20 ;  /* 0x00000020db0b7836 */ /* 0x000fe20000000000 */
[----:B------:R-:W-:Y:S01]  /*2610*/  BSSY B1, `(.L_x_505) ;  /* 0x0000024000017945 */ /* 0x000fe20003800000 */
[----:B------:R-:W-:Y:S02]  /*2620*/  CS2R R64, SRZ ;  /* 0x0000000000407805 */ /* 0x000fe4000001ff00 */
[----:B------:R-:W-:Y:S02]  /*2630*/  CS2R R62, SRZ ;  /* 0x00000000003e7805 */ /* 0x000fe4000001ff00 */
[----:B0-----:R-:W-:Y:S02]  /*2640*/  CS2R R44, SRZ ;  /* 0x00000000002c7805 */ /* 0x001fe4000001ff00 */
[----:B------:R-:W-:Y:S02]  /*2650*/  ISETP.GE.AND P2, PT, R11, R102, PT ;  /* 0x000000660b00720c */ /* 0x000fe40003f46270 */
[----:B------:R-:W-:-:S02]  /*2660*/  CS2R R52, SRZ ;  /* 0x0000000000347805 */ /* 0x000fc4000001ff00 */
[----:B------:R-:W-:Y:S02]  /*2670*/  CS2R R56, SRZ ;  /* 0x0000000000387805 */ /* 0x000fe4000001ff00 */
[----:B------:R-:W-:Y:S02]  /*2680*/  CS2R R54, SRZ ;  /* 0x0000000000367805 */ /* 0x000fe4000001ff00 */
[----:B------:R-:W-:Y:S02]  /*2690*/  CS2R R58, SRZ ;  /* 0x00000000003a7805 */ /* 0x000fe4000001ff00 */
[----:B------:R-:W-:Y:S02]  /*26a0*/  CS2R R48, SRZ ;  /* 0x0000000000307805 */ /* 0x000fe4000001ff00 */
[----:B------:R-:W-:Y:S02]  /*26b0*/  CS2R R46, SRZ ;  /* 0x00000000002e7805 */ /* 0x000fe4000001ff00 */
[----:B------:R-:W-:Y:S01]  /*26c0*/  CS2R R50, SRZ ;  /* 0x0000000000327805 */ /* 0x000fe2000001ff00 */
[----:B-----5:R-:W-:Y:S01]  /*26d0*/  IMAD.MOV.U32 R113, RZ, RZ, R68 ;  /* 0x000000ffff717224 */ /* 0x020fe200078e0044 */
[----:B------:R-:W-:-:S02]  /*26e0*/  MOV R121, R72 ;  /* 0x0000004800797202 */ /* 0x000fc40000000f00 */
[----:B------:R-:W-:Y:S01]  /*26f0*/  CS2R R66, SRZ ;  /* 0x0000000000427805 */ /* 0x000fe2000001ff00 */
[----:B------:R-:W-:Y:S06]  /*2700*/  @P2 BRA `(.L_x_506) ;  /* 0x0000000000502947 */ /* 0x000fec0003800000 */
[----:B------:R-:W-:Y:S01]  /*2710*/  IADD3 R76, P3, P4, R84, R12, R10 ;  /* 0x0000000c544c7210 */ /* 0x000fe20007c7e00a */
[----:B------:R-:W-:Y:S01]  /*2720*/  ULDC.64 UR4, c[0x0][0x3e8] ;  /* 0x0000fa0000047ab9 */ /* 0x000fe20000000a00 */
[----:B------:R-:W-:Y:S02]  /*2730*/  CS2R R64, SRZ ;  /* 0x0000000000407805 */ /* 0x000fe4000001ff00 */
[----:B------:R-:W-:Y:S02]  /*2740*/  CS2R R66, SRZ ;  /* 0x0000000000427805 */ /* 0x000fe4000001ff00 */
[----:B------:R-:W-:Y:S02]  /*2750*/  IADD3.X R60, R36, R103, R7, P3, P4 ;  /* 0x00000067243c7210 */ /* 0x000fe40001fe8407 */
[----:B------:R-:W-:-:S04]  /*2760*/  IADD3 R78, P3, P4, R88, R14, R30 ;  /* 0x0000000e584e7210 */ /* 0x000fc80007c7e01e */
[----:B------:R-:W-:Y:S02]  /*2770*/  IADD3.X R11, R38, R105, R27, P3, P4 ;  /* 0x00000069260b7210 */ /* 0x000fe40001fe841b */
[----:B------:R-:W-:-:S04]  /*2780*/  IADD3 R76, P3, R76, UR4, RZ ;  /* 0x000000044c4c7c10 */ /* 0x000fc8000ff7e0ff */
[----:B------:R-:W-:Y:S01]  /*2790*/  IADD3.X R77, R60, UR5, RZ, P3, !PT ;  /* 0x000000053c4d7c10 */ /* 0x000fe20009ffe4ff */
[----:B------:R-:W-:Y:S02]  /*27a0*/  ULDC.64 UR4, c[0x0][0x400] ;  /* 0x0001000000047ab9 */ /* 0x000fe40000000a00 */
[----:B------:R-:W-:-:S04]  /*27b0*/  IADD3 R78, P3, R78, UR4, RZ ;  /* 0x000000044e4e7c10 */ /* 0x000fc8000ff7e0ff */
[----:B------:R-:W-:Y:S02]  /*27c0*/  IADD3.X R79, R11, UR5, RZ, P3, !PT ;  /* 0x000000050b4f7c10 */ /* 0x000fe40009ffe4ff */
        /* <DEDUP_REMOVED lines=8> */
.L_x_506:
[----:B------:R-:W-:Y:S05]  /*2850*/  BSYNC B1 ;  /* 0x0000000000017941 */ /* 0x000fea0003800000 */
.L_x_505:
[----:B------:R-:W-:Y:S01]  /*2860*/  VIADD R11, R219, 0x40 ;  /* 0x00000040db0b7836 */ /* 0x000fe20000000000 */
[----:B------:R-:W-:Y:S04]  /*2870*/  BSSY B1, `(.L_x_507) ;  /* 0x0000017000017945 */ /* 0x000fe80003800000 */
[----:B------:R-:W-:-:S13]  /*2880*/  ISETP.GE.AND P3, PT, R11, R102, PT ;  /* 0x000000660b00720c */ /* 0x000fda0003f66270 */
[----:B------:R-:W-:Y:S05]  /*2890*/  @P3 BRA `(.L_x_508) ;  /* 0x0000000000503947 */ /* 0x000fea0003800000 */
[----:B0-----:R-:W-:Y:S01]  /*28a0*/  IADD3 R76, P4, P5, R84, R20, R12 ;  /* 0x00000014544c7210 */ /* 0x001fe20007d9e00c */
        /* <DEDUP_REMOVED lines=19> */
.L_x_508:
[----:B------:R-:W-:Y:S05]  /*29e0*/  BSYNC B1 ;  /* 0x0000000000017941 */ /* 0x000fea0003800000 */
.L_x_507:
[----:B------:R-:W-:Y:S01]  /*29f0*/  VIADD R11, R219, 0x60 ;  /* 0x00000060db0b7836 */ /* 0x000fe20000000000 */
[----:B------:R-:W-:Y:S04]  /*2a00*/  BSSY B1, `(.L_x_509) ;  /* 0x000001d000017945 */ /* 0x000fe80003800000 */
[----:B------:R-:W-:-:S13]  /*2a10*/  ISETP.GE.AND P4, PT, R11, R102, PT ;  /* 0x000000660b00720c */ /* 0x000fda0003f86270 */
[----:B------:R-:W-:Y:S05]  /*2a20*/  @P4 BRA `(.L_x_510) ;  /* 0x0000000000684947 */ /* 0x000fea0003800000 */
[----:B------:R-:W2:Y:S01]  /*2a30*/  LDC.64 R44, c[0x0][0x3f8] ;  /* 0x0000fe00ff2c7b82 */ /* 0x000ea20000000a00 */
[----:B------:R-:W-:Y:S01]  /*2a40*/  IMAD.MOV.U32 R13, RZ, RZ, R103 ;  /* 0x000000ffff0d7224 */ /* 0x000fe200078e0067 */
[----:B------:R-:W-:Y:S01]  /*2a50*/  ULDC.64 UR4, c[0x0][0x3e8] ;  /* 0x0000fa0000047ab9 */ /* 0x000fe20000000a00 */
[----:B------:R-:W-:Y:S01]  /*2a60*/  IMAD.MOV.U32 R15, RZ, RZ, R105 ;  /* 0x000000ffff0f7224 */ /* 0x000fe200078e0069 */
[----:B------:R-:W-:Y:S02]  /*2a70*/  CS2R R48, SRZ ;  /* 0x0000000000307805 */ /* 0x000fe4000001ff00 */
[----:B------:R-:W-:Y:S01]  /*2a80*/  CS2R R50, SRZ ;  /* 0x0000000000327805 */ /* 0x000fe2000001ff00 */
[----:B--2---:R-:W-:-:S04]  /*2a90*/  IMAD.WIDE.U32 R12, R44, 0x60, R12 ;  /* 0x000000602c0c7825 */ /* 0x004fc800078e000c */
[----:B------:R-:W-:Y:S01]  /*2aa0*/  IMAD R11, R45, 0x60, RZ ;  /* 0x000000602d0b7824 */ /* 0x000fe200078e02ff */
[----:B------:R-:W-:Y:S01]  /*2ab0*/  IADD3 R12, P5, P6, R84, UR4, R12 ;  /* 0x00000004540c7c10 */ /* 0x000fe2000febe00c */
[----:B------:R-:W2:Y:S03]  /*2ac0*/  LDC.64 R44, c[0x0][0x408] ;  /* 0x00010200ff2c7b82 */ /* 0x000ea60000000a00 */
[----:B------:R-:W-:-:S04]  /*2ad0*/  IADD3 R11, R13, R11, RZ ;  /* 0x0000000b0d0b7210 */ /* 0x000fc80007ffe0ff */
[----:B------:R-:W-:Y:S01]  /*2ae0*/  IADD3.X R13, R36, UR5, R11, P5, P6 ;  /* 0x00000005240d7c10 */ /* 0x000fe2000afec40b */
[----:B------:R-:W-:Y:S01]  /*2af0*/  ULDC.64 UR4, c[0x0][0x400] ;  /* 0x0001000000047ab9 */ /* 0x000fe20000000a00 */
[----:B--2---:R-:W-:-:S04]  /*2b00*/  IMAD.WIDE.U32 R14, R44, 0x60, R14 ;  /* 0x000000602c0e7825 */ /* 0x004fc800078e000e */
[----:B------:R-:W-:Y:S01]  /*2b10*/  IMAD R11, R45, 0x60, RZ ;  /* 0x000000602d0b7824 */ /* 0x000fe200078e02ff */
[----:B------:R-:W-:-:S03]  /*2b20*/  IADD3 R14, P5, P6, R88, UR4, R14 ;  /* 0x00000004580e7c10 */ /* 0x000fc6000febe00e */
[----:B------:R-:W-:-:S05]  /*2b30*/  IMAD.IADD R11, R15, 0x1, R11 ;  /* 0x000000010f0b7824 */ /* 0x000fca00078e020b */
        /* <DEDUP_REMOVED lines=9> */
.L_x_510:
[----:B------:R-:W-:Y:S05]  /*2bd0*/  BSYNC B1 ;  /* 0x0000000000017941 */ /* 0x000fea0003800000 */
.L_x_509:
[----:B------:R-:W-:Y:S01]  /*2be0*/  UISETP.NE.AND UP0, UPT, UR60, 0x3, UPT ;  /* 0x000000033c00788c */ /* 0x000fe2000bf05270 */
[----:B------:R-:W-:Y:S01]  /*2bf0*/  IMAD.MOV.U32 R120, RZ, RZ, R70 ;  /* 0x000000ffff787224 */ /* 0x000fe200078e0046 */
[----:B------:R-:W-:Y:S01]  /*2c00*/  MOV R128, R74 ;  /* 0x0000004a00807202 */ /* 0x000fe20000000f00 */
[----:B-----5:R-:W-:Y:S01]  /*2c10*/  IMAD.MOV.U32 R116, RZ, RZ, R60 ;  /* 0x000000ffff747224 */ /* 0x020fe200078e003c */
[----:B------:R-:W-:Y:S01]  /*2c20*/  MOV R119, R66 ;  /* 0x0000004200777202 */ /* 0x000fe20000000f00 */
[----:B------:R-:W-:Y:S01]  /*2c30*/  IMAD.MOV.U32 R118, RZ, RZ, R64 ;  /* 0x000000ffff767224 */ /* 0x000fe200078e0040 */
[----:B------:R-:W-:Y:S01]  /*2c40*/  PLOP3.LUT P5, PT, PT, PT, UP0, 0x80, 0x0 ;  /* 0x000000000000781c */ /* 0x000fe20003faf008 */
[----:B------:R-:W-:Y:S01]  /*2c50*/  IMAD.MOV.U32 R117, RZ, RZ, R62 ;  /* 0x000000ffff757224 */ /* 0x000fe200078e003e */
[----:B------:R-:W-:Y:S01]  /*2c60*/  MOV R115, R58 ;  /* 0x0000003a00737202 */ /* 0x000fe20000000f00 */
[----:B------:R-:W-:Y:S01]  /*2c70*/  IMAD.MOV.U32 R111, RZ, RZ, R52 ;  /* 0x000000ffff6f7224 */ /* 0x000fe200078e0034 */
[----:B------:R-:W-:Y:S01]  /*2c80*/  MOV R110, R50 ;  /* 0x00000032006e7202 */ /* 0x000fe20000000f00 */
[----:B------:R-:W-:-:S02]  /*2c90*/  IMAD.MOV.U32 R114, RZ, RZ, R56 ;  /* 0x000000ffff727224 */ /* 0x000fc400078e0038 */
[----:B------:R-:W-:Y:S02]  /*2ca0*/  IMAD.MOV.U32 R112, RZ, RZ, R54 ;  /* 0x000000ffff707224 */ /* 0x000fe400078e0036 */
[----:B------:R-:W-:Y:S02]  /*2cb0*/  IMAD.MOV.U32 R105, RZ, RZ, R44 ;  /* 0x000000ffff697224 */ /* 0x000fe400078e002c */
[----:B------:R-:W-:Y:S02]  /*2cc0*/  IMAD.MOV.U32 R109, RZ, RZ, R48 ;  /* 0x000000ffff6d7224 */ /* 0x000fe400078e0030 */
[----:B------:R-:W-:Y:S01]  /*2cd0*/  IMAD.MOV.U32 R108, RZ, RZ, R46 ;  /* 0x000000ffff6c7224 */ /* 0x000fe200078e002e */
[----:B------:R-:W-:Y:S06]  /*2ce0*/  @!P5 BRA `(.L_x_511) ;  /* 0x000000000004d947 */ /* 0x000fec0003800000 */
[----:B------:R-:W-:Y:S01]  /*2cf0*/  BPT.TRAP 0x1 ;  /* 0x000000040000795c */ /* 0x000fe20000300000 */
.L_x_511:
[----:B------:R-:W-:Y:S01]  /*2d00*/  IMAD R80, R216, 0x8, R23 ;  /* 0x00000008d8507824 */ /* 0x000fe200078e0217 */
[----:B------:R-:W-:Y:S01]  /*2d10*/  SHF.L.U32 R103, R224, 0x1f, RZ ;  /* 0x0000001fe0677819 */ /* 0x000fe200000006ff */
[----:B------:R-:W-:Y:S03]  /*2d20*/  BSSY B1, `(.L_x_512) ;  /* 0x0000003000017945 */ /* 0x000fe60003800000 */
[----:B------:R-:W3:Y:S02]  /*2d30*/  SYNCS.PHASECHK.TRANS64.TRYWAIT P6, [R80+URZ+0x38890], R103 ;  /* 0x03889067500075a7 */ /* 0x000ee400080c017f */
[----:B---3--:R-:W-:Y:S05]  /*2d40*/  @!P6 BRA `(.L_x_513) ;  /* 0x000002300090e947 */ /* 0x008fea0003800000 */
.L_x_826:
[----:B------:R-:W-:Y:S05]  /*2d50*/  BSYNC B1 ;  /* 0x0000000000017941 */ /* 0x000fea0003800000 */
.L_x_512:
[----:B------:R-:W-:-:S03]  /*2d60*/  UMOV UR4, 0xffffffff ;  /* 0xffffffff00047882 */ /* 0x000fc60000000000 */
[----:B------:R-:W-:Y:S05]  /*2d70*/  BRA.DIV UR4, `(.L_x_514) ;  /* 0x0000023204987947 */ /* 0x000fea000b800000 */
[----:B01----:R0:W1:Y:S04]  /*2d80*/  SHFL.IDX PT, R78, R107, RZ, 0x181f ;  /* 0x00181fff6b4e7589 */ /* 0x00306800000e0000 */
[----:B------:R0:W4:Y:S02]  /*2d90*/  SHFL.IDX PT, R79, R106, RZ, 0x181f ;  /* 0x00181fff6a4f7589 */ /* 0x00012400000e0000 */
.L_x_830:
[----:B------:R-:W-:Y:S01]  /*2da0*/  ISETP.NE.AND P6, PT, R122, RZ, PT ;  /* 0x000000ff7a00720c */ /* 0x000fe20003fc5270 */
[----:B------:R-:W-:-:S12]  /*2db0*/  BSSY B1, `(.L_x_515) ;  /* 0x00000ec000017945 */ /* 0x000fd80003800000 */
[----:B------:R-:W-:Y:S05]  /*2dc0*/  @P6 BRA `(.L_x_516) ;  /* 0x0000000c00a86947 */ /* 0x000fea0003800000 */
[----:B------:R-:W-:Y:S04]  /*2dd0*/  BSSY B2, `(.L_x_517) ;  /* 0x0000075000027945 */ /* 0x000fe80003800000 */
[----:B------:R-:W-:Y:S05]  /*2de0*/  @P1 BRA `(.L_x_518) ;  /* 0x0000000400cc1947 */ /* 0x000fea0003800000 */
[----:B--2---:R2:W0:Y:S01]  /*2df0*/  LDS.128 R12, [R92+0x28400] ;  /* 0x028400005c0c7984 */ /* 0x0044220000000c00 */
[----:B----4-:R-:W-:Y:S01]  /*2e00*/  IADD3 R76, P6, R16, R79, RZ ;  /* 0x0000004f104c7210 */ /* 0x010fe20007fde0ff */
[----:B------:R-:W-:Y:S04]  /*2e10*/  BSSY B3, `(.L_x_519) ;  /* 0x000006f000037945 */ /* 0x000fe80003800000 */
[----:B-1----:R-:W-:Y:S01]  /*2e20*/  IMAD.X R77, R78, 0x1, R17, P6 ;  /* 0x000000014e4d7824 */ /* 0x002fe200030e0611 */
[----:B------:R-:W-:-:S13]  /*2e30*/  ISETP.GE.AND P6, PT, R18, R104, PT ;  /* 0x000000681200720c */ /* 0x000fda0003fc6270 */
[----:B--2---:R-:W-:Y:S05]  /*2e40*/  @P6 BRA `(.L_x_520) ;  /* 0x0000000400ac6947 */ /* 0x004fea0003800000 */
[--C-:B------:R-:W-:Y:S02]  /*2e50*/  SHF.R.U32.HI R125, RZ, 0x8, R73.reuse ;  /* 0x00000008ff7d7819 */ /* 0x100fe40000011649 */
[----:B------:R-:W-:Y:S02]  /*2e60*/  LOP3.LUT R11, R73, 0xff, RZ, 0xc0, !PT ;  /* 0x000000ff490b7812 */ /* 0x000fe400078ec0ff */
[--C-:B------:R-:W-:Y:S02]  /*2e70*/  SHF.R.U32.HI R74, RZ, 0x18, R73.reuse ;  /* 0x00000018ff4a7819 */ /* 0x100fe40000011649 */
[----:B------:R-:W-:Y:S02]  /*2e80*/  SHF.R.U32.HI R126, RZ, 0x10, R73 ;  /* 0x00000010ff7e7819 */ /* 0x000fe40000011649 */
[----:B------:R-:W-:Y:S02]  /*2e90*/  SHF.R.U32.HI R123, RZ, 0x8, R75 ;  /* 0x00000008ff7b7819 */ /* 0x000fe4000001164b */
[----:B------:R-:W-:-:S02]  /*2ea0*/  LOP3.LUT R72, R75, 0xff, RZ, 0xc0, !PT ;  /* 0x000000ff4b487812 */ /* 0x000fc400078ec0ff */
[----:B------:R-:W-:Y:S02]  /*2eb0*/  SHF.R.U32.HI R73, RZ, 0x18, R75 ;  /* 0x00000018ff497819 */ /* 0x000fe4000001164b */
[----:B------:R-:W-:Y:S01]  /*2ec0*/  PRMT R74, R74, 0x654, R11 ;  /* 0x000006544a4a7816 */ /* 0x000fe2000000000b */
[----:B------:R-:W-:Y:S01]  /*2ed0*/  IMAD.SHL.U32 R11, R125, 0x100, RZ ;  /* 0x000001007d0b7824 */ /* 0x000fe200078e00ff */
[----:B------:R-:W-:Y:S02]  /*2ee0*/  SHF.R.U32.HI R124, RZ, 0x10, R75 ;  /* 0x00000010ff7c7819 */ /* 0x000fe4000001164b */
[----:B------:R-:W-:Y:S01]  /*2ef0*/  PRMT R122, R73, 0x654, R72 ;  /* 0x00000654497a7816 */ /* 0x000fe20000000048 */
[----:B0-----:R-:W-:Y:S01]  /*2f00*/  IMAD.MOV.U32 R72, RZ, RZ, R12 ;  /* 0x000000ffff487224 */ /* 0x001fe200078e000c */
[----:B------:R-:W-:Y:S01]  /*2f10*/  SHF.L.U32 R75, R123, 0x8, RZ ;  /* 0x000000087b4b7819 */ /* 0x000fe200000006ff */
[----:B------:R-:W-:Y:S01]  /*2f20*/  IMAD.U32 R12, R126, 0x10000, RZ ;  /* 0x000100007e0c7824 */ /* 0x000fe200078e00ff */
[----:B------:R-:W-:Y:S01]  /*2f30*/  LOP3.LUT R73, R74, 0xff00, R11, 0xf8, !PT ;  /* 0x0000ff004a497812 */ /* 0x000fe200078ef80b */
[----:B------:R-:W-:Y:S01]  /*2f40*/  IMAD.U32 R74, R124, 0x10000, RZ ;  /* 0x000100007c4a7824 */ /* 0x000fe200078e00ff */
[----:B------:R-:W-:-:S02]  /*2f50*/  LOP3.LUT R123, R122, 0xff00, R75, 0xf8, !PT ;  /* 0x0000ff007a7b7812 */ /* 0x000fc400078ef84b */
[----:B------:R-:W-:Y:S02]  /*2f60*/  F2FP.F16.E4M3.UNPACK_B R75, R128.H1 ;  /* 0x00000080ff4b723e */ /* 0x000fe400030006ff */
[----:B------:R-:W-:Y:S02]  /*2f70*/  F2FP.F16.E4M3.UNPACK_B R11, R13 ;  /* 0x0000000dff0b723e */ /* 0x000fe400020006ff */
[----:B------:R-:W-:Y:S01]  /*2f80*/  LOP3.LUT R125, R123, 0xff0000, R74, 0xf8, !PT ;  /* 0x00ff00007b7d7812 */ /* 0x000fe200078ef84a */
[----:B------:R-:W-:Y:S01]  /*2f90*/  HADD2.F32 R123, -RZ, R75.H0_H0 ;  /* 0x2000004bff7b7230 */ /* 0x000fe20000004100 */
[----:B------:R-:W-:Y:S01]  /*2fa0*/  LOP3.LUT R122, R73, 0xff0000, R12, 0xf8, !PT ;  /* 0x00ff0000497a7812 */ /* 0x000fe200078ef80c */
[----:B------:R-:W-:Y:S01]  /*2fb0*/  HADD2.F32 R12, -RZ, R11.H1_H1 ;  /* 0x3000000bff0c7230 */ /* 0x000fe20000004100 */
[----:B------:R-:W-:Y:S01]  /*2fc0*/  F2FP.F16.E4M3.UNPACK_B R74, R121.H1 ;  /* 0x00000079ff4a723e */ /* 0x000fe200030006ff */
[----:B------:R-:W-:Y:S01]  /*2fd0*/  HADD2.F32 R124, -RZ, R75.H1_H1 ;  /* 0x3000004bff7c7230 */ /* 0x000fe20000004100 */
[----:B------:R-:W-:Y:S01]  /*2fe0*/  F2FP.F16.E4M3.UNPACK_B R13, R13.H1 ;  /* 0x0000000dff0d723e */ /* 0x000fe200030006ff */
[----:B------:R-:W-:-:S02]  /*2ff0*/  HADD2.F32 R11, -RZ, R11.H0_H0 ;  /* 0x2000000bff0b7230 */ /* 0x000fc40000004100 */
[C---:B------:R-:W-:Y:S01]  /*3000*/  FMUL.FTZ R126, R12.reuse, R123 ;  /* 0x0000007b0c7e7220 */ /* 0x040fe20000410000 */
[--C-:B------:R-:W-:Y:S01]  /*3010*/  HADD2.F32 R75, -RZ, R74.reuse.H0_H0 ;  /* 0x2000004aff4b7230 */ /* 0x100fe20000004100 */
[----:B------:R-:W-:Y:S01]  /*3020*/  F2FP.F16.E4M3.UNPACK_B R121, R121 ;  /* 0x00000079ff79723e */ /* 0x000fe200020006ff */
[--C-:B------:R-:W-:Y:S02]  /*3030*/  HADD2.F32 R73, -RZ, R13.reuse.H1_H1 ;  /* 0x3000000dff497230 */ /* 0x100fe40000004100 */
[C---:B------:R-:W-:Y:S01]  /*3040*/  FMUL.FTZ R127, R11.reuse, R123 ;  /* 0x0000007b0b7f7220 */ /* 0x040fe20000410000 */
[----:B------:R-:W-:Y:S02]  /*3050*/  HADD2.F32 R13, -RZ, R13.H0_H0 ;  /* 0x2000000dff0d7230 */ /* 0x000fe40000004100 */
[-C--:B------:R-:W-:Y:S01]  /*3060*/  FFMA.FTZ R11, R11, R75.reuse, -R126 ;  /* 0x0000004b0b0b7223 */ /* 0x080fe2000001087e */
[----:B------:R-:W-:Y:S02]  /*3070*/  HADD2.F32 R74, -RZ, R74.H1_H1 ;  /* 0x3000004aff4a7230 */ /* 0x000fe40000004100 */
[----:B------:R-:W-:Y:S01]  /*3080*/  FMUL.FTZ R126, R73, R124 ;  /* 0x0000007c497e7220 */ /* 0x000fe20000410000 */
[----:B------:R-:W-:Y:S01]  /*3090*/  F2FP.F16.E4M3.UNPACK_B R123, R128 ;  /* 0x00000080ff7b723e */ /* 0x000fe200020006ff */
[C---:B------:R-:W-:Y:S01]  /*30a0*/  FMUL.FTZ R124, R13.reuse, R124 ;  /* 0x0000007c0d7c7220 */ /* 0x040fe20000410000 */
[----:B------:R-:W-:Y:S01]  /*30b0*/  FFMA.FTZ R12, R12, R75, R127 ;  /* 0x0000004b0c0c7223 */ /* 0x000fe2000001007f */
[----:B------:R-:W-:Y:S01]  /*30c0*/  FFMA.FTZ R129, R13, R74, -R126 ;  /* 0x0000004a0d817223 */ /* 0x000fe2000001087e */
[----:B------:R-:W-:Y:S01]  /*30d0*/  F2FP.F16.E4M3.UNPACK_B R13, R72.H1 ;  /* 0x00000048ff0d723e */ /* 0x000fe200030006ff */
[----:B------:R-:W-:Y:S01]  /*30e0*/  FFMA.FTZ R130, R73, R74, R124 ;  /* 0x0000004a49827223 */ /* 0x000fe2000001007c */
[----:B------:R-:W-:Y:S01]  /*30f0*/  F2FP.F16.E4M3.UNPACK_B R72, R72 ;  /* 0x00000048ff48723e */ /* 0x000fe200020006ff */
[----:B------:R-:W-:-:S02]  /*3100*/  HADD2.F32 R124, -RZ, R123.H1_H1 ;  /* 0x3000007bff7c7230 */ /* 0x000fc40000004100 */
[--C-:B------:R-:W-:Y:S01]  /*3110*/  HADD2.F32 R73, -RZ, R13.reuse.H0_H0 ;  /* 0x2000000dff497230 */ /* 0x100fe20000004100 */
[----:B------:R-:W-:Y:S01]  /*3120*/  F2FP.SATFINITE.E4M3.F32.PACK_AB_MERGE_C R133, R130, R129, RZ ;  /* 0x000000818285723e */ /* 0x000fe200048070ff */
[----:B------:R-:W-:Y:S02]  /*3130*/  HADD2.F32 R74, -RZ, R13.H1_H1 ;  /* 0x3000000dff4a7230 */ /* 0x000fe40000004100 */
[--C-:B------:R-:W-:Y:S02]  /*3140*/  HADD2.F32 R13, -RZ, R72.reuse.H0_H0 ;  /* 0x20000048ff0d7230 */ /* 0x100fe40000004100 */
[-C--:B------:R-:W-:Y:S01]  /*3150*/  FMUL.FTZ R127, R73, R124.reuse ;  /* 0x0000007c497f7220 */ /* 0x080fe20000410000 */
[----:B------:R-:W-:Y:S02]  /*3160*/  HADD2.F32 R123, -RZ, R123.H0_H0 ;  /* 0x2000007bff7b7230 */ /* 0x000fe40000004100 */
[----:B------:R-:W-:Y:S01]  /*3170*/  FMUL.FTZ R126, R74, R124 ;  /* 0x0000007c4a7e7220 */ /* 0x000fe20000410000 */
[----:B------:R-:W-:-:S02]  /*3180*/  HADD2.F32 R72, -RZ, R72.H1_H1 ;  /* 0x30000048ff487230 */ /* 0x000fc40000004100 */
[--C-:B------:R-:W-:Y:S02]  /*3190*/  HADD2.F32 R75, -RZ, R121.reuse.H1_H1 ;  /* 0x30000079ff4b7230 */ /* 0x100fe40000004100 */
[----:B------:R-:W-:Y:S02]  /*31a0*/  HADD2.F32 R121, -RZ, R121.H0_H0 ;  /* 0x20000079ff797230 */ /* 0x000fe40000004100 */
[-C--:B------:R-:W-:Y:S01]  /*31b0*/  FMUL.FTZ R124, R72, R123.reuse ;  /* 0x0000007b487c7220 */ /* 0x080fe20000410000 */
[----:B------:R-:W-:Y:S01]  /*31c0*/  FMUL.FTZ R123, R13, R123 ;  /* 0x0000007b0d7b7220 */ /* 0x000fe20000410000 */
[-C--:B------:R-:W-:Y:S01]  /*31d0*/  FFMA.FTZ R126, R73, R75.reuse, -R126 ;  /* 0x0000004b497e7223 */ /* 0x080fe2000001087e */
[----:B------:R-:W-:Y:S01]  /*31e0*/  FFMA.FTZ R75, R74, R75, R127 ;  /* 0x0000004b4a4b7223 */ /* 0x000fe2000001007f */
[-C--:B------:R-:W-:Y:S01]  /*31f0*/  FFMA.FTZ R127, R13, R121.reuse, -R124 ;  /* 0x000000790d7f7223 */ /* 0x080fe2000001087c */
[----:B------:R-:W-:Y:S01]  /*3200*/  FFMA.FTZ R128, R72, R121, R123 ;  /* 0x0000007948807223 */ /* 0x000fe2000001007b */
[----:B------:R-:W-:-:S02]  /*3210*/  F2FP.F16.E4M3.UNPACK_B R72, R15.H1 ;  /* 0x0000000fff48723e */ /* 0x000fc400030006ff */
[-C--:B------:R-:W-:Y:S02]  /*3220*/  F2FP.F16.E4M3.UNPACK_B R123, R125.reuse.H1 ;  /* 0x0000007dff7b723e */ /* 0x080fe400030006ff */
[----:B------:R-:W-:Y:S01]  /*3230*/  F2FP.SATFINITE.E4M3.F32.PACK_AB_MERGE_C R132, R75, R126, RZ ;  /* 0x0000007e4b84723e */ /* 0x000fe200048070ff */
[--C-:B------:R-:W-:Y:S01]  /*3240*/  HADD2.F32 R74, -RZ, R72.reuse.H1_H1 ;  /* 0x30000048ff4a7230 */ /* 0x100fe20000004100 */
[----:B------:R-:W-:Y:S01]  /*3250*/  F2FP.F16.E4M3.UNPACK_B R75, R122.H1 ;  /* 0x0000007aff4b723e */ /* 0x000fe200030006ff */
[----:B------:R-:W-:Y:S01]  /*3260*/  HADD2.F32 R126, -RZ, R123.H1_H1 ;  /* 0x3000007bff7e7230 */ /* 0x000fe20000004100 */
[----:B------:R-:W-:Y:S01]  /*3270*/  F2FP.F16.E4M3.UNPACK_B R13, R14.H1 ;  /* 0x0000000eff0d723e */ /* 0x000fe200030006ff */
[----:B------:R-:W-:Y:S01]  /*3280*/  HADD2.F32 R73, -RZ, R72.H0_H0 ;  /* 0x20000048ff497230 */ /* 0x000fe20000004100 */
[----:B------:R-:W-:Y:S01]  /*3290*/  F2FP.F16.E4M3.UNPACK_B R125, R125 ;  /* 0x0000007dff7d723e */ /* 0x000fe200020006ff */
[----:B------:R-:W-:Y:S01]  /*32a0*/  HADD2.F32 R121, -RZ, R75.H1_H1 ;  /* 0x3000004bff797230 */ /* 0x000fe20000004100 */
[----:B------:R-:W-:Y:S01]  /*32b0*/  F2FP.F16.E4M3.UNPACK_B R122, R122 ;  /* 0x0000007aff7a723e */ /* 0x000fe200020006ff */
[----:B------:R-:W-:Y:S01]  /*32c0*/  FMUL.FTZ R130, R74, R126 ;  /* 0x0000007e4a827220 */ /* 0x000fe20000410000 */
[----:B------:R-:W-:-:S02]  /*32d0*/  HADD2.F32 R72, -RZ, R13.H1_H1 ;  /* 0x3000000dff487230 */ /* 0x000fc40000004100 */
[C---:B------:R-:W-:Y:S01]  /*32e0*/  FMUL.FTZ R131, R73.reuse, R126 ;  /* 0x0000007e49837220 */ /* 0x040fe20000410000 */
[----:B------:R-:W-:Y:S02]  /*32f0*/  HADD2.F32 R124, -RZ, R125.H1_H1 ;  /* 0x3000007dff7c7230 */ /* 0x000fe40000004100 */
[----:B------:R-:W-:Y:S01]  /*3300*/  FFMA.FTZ R130, R73, R121, -R130 ;  /* 0x0000007949827223 */ /* 0x000fe20000010882 */
[----:B------:R-:W-:Y:S01]  /*3310*/  HADD2.F32 R13, -RZ, R13.H0_H0 ;  /* 0x2000000dff0d7230 */ /* 0x000fe20000004100 */
[----:B------:R-:W-:Y:S01]  /*3320*/  F2FP.F16.E4M3.UNPACK_B R14, R14 ;  /* 0x0000000eff0e723e */ /* 0x000fe200020006ff */
[----:B------:R-:W-:Y:S02]  /*3330*/  HADD2.F32 R73, -RZ, R122.H1_H1 ;  /* 0x3000007aff497230 */ /* 0x000fe40000004100 */
[-C--:B------:R-:W-:Y:S01]  /*3340*/  FMUL.FTZ R126, R72, R124.reuse ;  /* 0x0000007c487e7220 */ /* 0x080fe20000410000 */
[----:B------:R-:W-:Y:S01]  /*3350*/  F2FP.F16.E4M3.UNPACK_B R15, R15 ;  /* 0x0000000fff0f723e */ /* 0x000fe200020006ff */
[----:B------:R-:W-:Y:S01]  /*3360*/  FMUL.FTZ R129, R13, R124 ;  /* 0x0000007c0d817220 */ /* 0x000fe20000410000 */
[----:B------:R-:W-:-:S02]  /*3370*/  HADD2.F32 R125, -RZ, R125.H0_H0 ;  /* 0x2000007dff7d7230 */ /* 0x000fc40000004100 */
[-C--:B------:R-:W-:Y:S01]  /*3380*/  FFMA.FTZ R126, R13, R73.reuse, -R126 ;  /* 0x000000490d7e7223 */ /* 0x080fe2000001087e */
[--C-:B------:R-:W-:Y:S02]  /*3390*/  HADD2.F32 R13, -RZ, R14.reuse.H0_H0 ;  /* 0x2000000eff0d7230 */ /* 0x100fe40000004100 */
[----:B------:R-:W-:Y:S01]  /*33a0*/  FFMA.FTZ R129, R72, R73, R129 ;  /* 0x0000004948817223 */ /* 0x000fe20000010081 */
[--C-:B------:R-:W-:Y:S02]  /*33b0*/  HADD2.F32 R72, -RZ, R15.reuse.H0_H0 ;  /* 0x2000000fff487230 */ /* 0x100fe40000004100 */
[----:B------:R-:W-:Y:S01]  /*33c0*/  FFMA.FTZ R131, R74, R121, R131 ;  /* 0x000000794a837223 */ /* 0x000fe20000010083 */
[----:B------:R-:W-:Y:S02]  /*33d0*/  HADD2.F32 R14, -RZ, R14.H1_H1 ;  /* 0x3000000eff0e7230 */ /* 0x000fe40000004100 */
[----:B------:R-:W-:Y:S01]  /*33e0*/  HADD2.F32 R15, -RZ, R15.H1_H1 ;  /* 0x3000000fff0f7230 */ /* 0x000fe20000004100 */
[----:B------:R-:W-:Y:S01]  /*33f0*/  F2FP.SATFINITE.E4M3.F32.PACK_AB_MERGE_C R126, R129, R126, RZ ;  /* 0x0000007e817e723e */ /* 0x000fe200048070ff */
[----:B------:R-:W-:-:S02]  /*3400*/  HADD2.F32 R123, -RZ, R123.H0_H0 ;  /* 0x2000007bff7b7230 */ /* 0x000fc40000004100 */
[-C--:B------:R-:W-:Y:S01]  /*3410*/  FMUL.FTZ R74, R14, R125.reuse ;  /* 0x0000007d0e4a7220 */ /* 0x080fe20000410000 */
[----:B------:R-:W-:Y:S02]  /*3420*/  HADD2.F32 R75, -RZ, R75.H0_H0 ;  /* 0x2000004bff4b7230 */ /* 0x000fe40000004100 */
[----:B------:R-:W-:Y:S01]  /*3430*/  FMUL.FTZ R125, R13, R125 ;  /* 0x0000007d0d7d7220 */ /* 0x000fe20000410000 */
[----:B------:R-:W-:Y:S02]  /*3440*/  HADD2.F32 R122, -RZ, R122.H0_H0 ;  /* 0x2000007aff7a7230 */ /* 0x000fe40000004100 */
[-C--:B------:R-:W-:Y:S01]  /*3450*/  FMUL.FTZ R73, R15, R123.reuse ;  /* 0x0000007b0f497220 */ /* 0x080fe20000410000 */
[C---:B------:R-:W-:Y:S01]  /*3460*/  FMUL.FTZ R124, R72.reuse, R123 ;  /* 0x0000007b487c7220 */ /* 0x040fe20000410000 */
[----:B------:R-:W-:Y:S02]  /*3470*/  F2FP.SATFINITE.E4M3.F32.PACK_AB_MERGE_C R130, R131, R130, RZ ;  /* 0x000000828382723e */ /* 0x000fe400048070ff */
[-C--:B------:R-:W-:Y:S01]  /*3480*/  FFMA.FTZ R73, R72, R75.reuse, -R73 ;  /* 0x0000004b48497223 */ /* 0x080fe20000010849 */
[----:B------:R-:W-:Y:S01]  /*3490*/  FFMA.FTZ R124, R15, R75, R124 ;  /* 0x0000004b0f7c7223 */ /* 0x000fe2000001007c */
[-C--:B------:R-:W-:Y:S01]  /*34a0*/  FFMA.FTZ R74, R13, R122.reuse, -R74 ;  /* 0x0000007a0d4a7223 */ /* 0x080fe2000001084a */
[----:B------:R-:W-:Y:S01]  /*34b0*/  FFMA.FTZ R125, R14, R122, R125 ;  /* 0x0000007a0e7d7223 */ /* 0x000fe2000001007d */
[----:B------:R-:W-:-:S02]  /*34c0*/  F2FP.SATFINITE.E4M3.F32.PACK_AB_MERGE_C R13, R12, R11, R133 ;  /* 0x0000000b0c0d723e */ /* 0x000fc40004807085 */
[----:B------:R-:W-:Y:S02]  /*34d0*/  F2FP.SATFINITE.E4M3.F32.PACK_AB_MERGE_C R12, R128, R127, R132 ;  /* 0x0000007f800c723e */ /* 0x000fe40004807084 */
[----:B------:R-:W-:Y:S02]  /*34e0*/  F2FP.SATFINITE.E4M3.F32.PACK_AB_MERGE_C R14, R125, R74, R126 ;  /* 0x0000004a7d0e723e */ /* 0x000fe4000480707e */
[----:B------:R-:W-:-:S07]  /*34f0*/  F2FP.SATFINITE.E4M3.F32.PACK_AB_MERGE_C R15, R124, R73, R130 ;  /* 0x000000497c0f723e */ /* 0x000fce0004807082 */
.L_x_520:
[----:B------:R-:W-:Y:S05]  /*3500*/  BSYNC B3 ;  /* 0x0000000000037941 */ /* 0x000fea0003800000 */
.L_x_519:
[----:B0-----:R0:W-:Y:S02]  /*3510*/  ST.E.128 desc[UR36][R76.64], R12 ;  /* 0x0000000c4c007985 */ /* 0x0011e4000c101d24 */
.L_x_518:
[----:B------:R-:W-:Y:S05]  /*3520*/  BSYNC B2 ;  /* 0x0000000000027941 */ /* 0x000fea0003800000 */
.L_x_517:
[----:B------:R-:W-:-:S13]  /*3530*/  ISETP.NE.AND P6, PT, R81, RZ, PT ;  /* 0x000000ff5100720c */ /* 0x000fda0003fc5270 */
[----:B------:R-:W-:Y:S05]  /*3540*/  @P6 BRA `(.L_x_516) ;  /* 0x0000000400c86947 */ /* 0x000fea0003800000 */
[----:B0-2---:R0:W2:Y:S01]  /*3550*/  LDS.128 R12, [R92+0x2c400] ;  /* 0x02c400005c0c7984 */ /* 0x0050a20000000c00 */
[----:B----4-:R-:W-:Y:S01]  /*3560*/  IADD3 R72, P6, R22, R79, RZ ;  /* 0x0000004f16487210 */ /* 0x010fe20007fde0ff */
[----:B------:R-:W-:Y:S03]  /*3570*/  BSSY B2, `(.L_x_521) ;  /* 0x000006e000027945 */ /* 0x000fe60003800000 */
[----:B-1----:R-:W-:Y:S02]  /*3580*/  IADD3.X R73, R78, R217, RZ, P6, !PT ;  /* 0x000000d94e497210 */ /* 0x002fe400037fe4ff */
[----:B------:R-:W-:-:S13]  /*3590*/  ISETP.GE.AND P6, PT, R218, R104, PT ;  /* 0x00000068da00720c */ /* 0x000fda0003fc6270 */
[----:B0-----:R-:W-:Y:S05]  /*35a0*/  @P6 BRA `(.L_x_522) ;  /* 0x0000000400a86947 */ /* 0x001fea0003800000 */
[--C-:B------:R-:W-:Y:S02]  /*35b0*/  SHF.R.U32.HI R78, RZ, 0x18, R69.reuse ;  /* 0x00000018ff4e7819 */ /* 0x100fe40000011645 */
[----:B------:R-:W-:Y:S02]  /*35c0*/  LOP3.LUT R11, R69, 0xff, RZ, 0xc0, !PT ;  /* 0x000000ff450b7812 */ /* 0x000fe400078ec0ff */
[--C-:B------:R-:W-:Y:S02]  /*35d0*/  SHF.R.U32.HI R76, RZ, 0x8, R69.reuse ;  /* 0x00000008ff4c7819 */ /* 0x100fe40000011645 */
[----:B------:R-:W-:Y:S02]  /*35e0*/  SHF.R.U32.HI R74, RZ, 0x10, R69 ;  /* 0x00000010ff4a7819 */ /* 0x000fe40000011645 */
[--C-:B------:R-:W-:Y:S02]  /*35f0*/  SHF.R.U32.HI R70, RZ, 0x8, R71.reuse ;  /* 0x00000008ff467819 */ /* 0x100fe40000011647 */
[----:B------:R-:W-:-:S02]  /*3600*/  SHF.R.U32.HI R69, RZ, 0x18, R71 ;  /* 0x00000018ff457819 */ /* 0x000fc40000011647 */
[----:B------:R-:W-:Y:S01]  /*3610*/  LOP3.LUT R68, R71, 0xff, RZ, 0xc0, !PT ;  /* 0x000000ff47447812 */ /* 0x000fe200078ec0ff */
[----:B------:R-:W-:Y:S01]  /*3620*/  IMAD.SHL.U32 R70, R70, 0x100, RZ ;  /* 0x0000010046467824 */ /* 0x000fe200078e00ff */
[----:B------:R-:W-:Y:S02]  /*3630*/  SHF.R.U32.HI R75, RZ, 0x10, R71 ;  /* 0x00000010ff4b7819 */ /* 0x000fe40000011647 */
[----:B------:R-:W-:Y:S01]  /*3640*/  PRMT R69, R69, 0x654, R68 ;  /* 0x0000065445457816 */ /* 0x000fe20000000044 */
[----:B------:R-:W-:Y:S01]  /*3650*/  IMAD.SHL.U32 R68, R76, 0x100, RZ ;  /* 0x000001004c447824 */ /* 0x000fe200078e00ff */
[----:B------:R-:W-:Y:S02]  /*3660*/  PRMT R11, R78, 0x654, R11 ;  /* 0x000006544e0b7816 */ /* 0x000fe4000000000b */
[----:B------:R-:W-:Y:S01]  /*3670*/  LOP3.LUT R70, R69, 0xff00, R70, 0xf8, !PT ;  /* 0x0000ff0045467812 */ /* 0x000fe200078ef846 */
[----:B------:R-:W-:Y:S01]  /*3680*/  IMAD.U32 R69, R74, 0x10000, RZ ;  /* 0x000100004a457824 */ /* 0x000fe200078e00ff */
[----:B------:R-:W-:-:S02]  /*3690*/  LOP3.LUT R68, R11, 0xff00, R68, 0xf8, !PT ;  /* 0x0000ff000b447812 */ /* 0x000fc400078ef844 */
[----:B------:R-:W-:Y:S02]  /*36a0*/  SHF.L.U32 R75, R75, 0x10, RZ ;  /* 0x000000104b4b7819 */ /* 0x000fe400000006ff */
[----:B------:R-:W-:Y:S02]  /*36b0*/  F2FP.F16.E4M3.UNPACK_B R71, R120.H1 ;  /* 0x00000078ff47723e */ /* 0x000fe400030006ff */
[----:B--2---:R-:W-:Y:S02]  /*36c0*/  F2FP.F16.E4M3.UNPACK_B R11, R13 ;  /* 0x0000000dff0b723e */ /* 0x004fe400020006ff */
        /* <DEDUP_REMOVED lines=8> */
[CC--:B------:R-:W-:Y:S01]  /*3750*/  FMUL.FTZ R78, R68.reuse, R75.reuse ;  /* 0x0000004b444e7220 */ /* 0x0c0fe20000410000 */
[--C-:B------:R-:W-:Y:S01]  /*3760*/  HADD2.F32 R71, -RZ, R70.reuse.H0_H0 ;  /* 0x20000046ff477230 */ /* 0x100fe20000004100 */
[----:B------:R-:W-:Y:S01]  /*3770*/  F2FP.F16.E4M3.UNPACK_B R120, R120 ;  /* 0x00000078ff78723e */ /* 0x000fe200020006ff */
[--C-:B------:R-:W-:Y:S02]  /*3780*/  HADD2.F32 R69, -RZ, R13.reuse.H1_H1 ;  /* 0x3000000dff457230 */ /* 0x100fe40000004100 */
[C---:B------:R-:W-:Y:S01]  /*3790*/  FMUL.FTZ R75, R11.reuse, R75 ;  /* 0x0000004b0b4b7220 */ /* 0x040fe20000410000 */
[----:B------:R-:W-:Y:S02]  /*37a0*/  HADD2.F32 R13, -RZ, R13.H0_H0 ;  /* 0x2000000dff0d7230 */ /* 0x000fe40000004100 */
[-C--:B------:R-:W-:Y:S01]  /*37b0*/  FFMA.FTZ R11, R11, R71.reuse, -R78 ;  /* 0x000000470b0b7223 */ /* 0x080fe2000001084e */
[----:B------:R-:W-:Y:S02]  /*37c0*/  HADD2.F32 R70, -RZ, R70.H1_H1 ;  /* 0x30000046ff467230 */ /* 0x000fe40000004100 */
[-C--:B------:R-:W-:Y:S01]  /*37d0*/  FMUL.FTZ R78, R69, R76.reuse ;  /* 0x0000004c454e7220 */ /* 0x080fe20000410000 */
[----:B------:R-:W-:Y:S01]  /*37e0*/  FFMA.FTZ R122, R68, R71, R75 ;  /* 0x00000047447a7223 */ /* 0x000fe2000001004b */
[C---:B------:R-:W-:Y:S01]  /*37f0*/  FMUL.FTZ R76, R13.reuse, R76 ;  /* 0x0000004c0d4c7220 */ /* 0x040fe20000410000 */
[----:B------:R-:W-:Y:S01]  /*3800*/  F2FP.F16.E4M3.UNPACK_B R113, R113 ;  /* 0x00000071ff71723e */ /* 0x000fe200020006ff */
        /* <DEDUP_REMOVED lines=8> */
[----:B------:R-:W-:Y:S02]  /*3890*/  HADD2.F32 R13, -RZ, R12.H0_H0 ;  /* 0x2000000cff0d7230 */ /* 0x000fe40000004100 */
[-C--:B------:R-:W-:Y:S01]  /*38a0*/  FMUL.FTZ R78, R68, R71.reuse ;  /* 0x00000047444e7220 */ /* 0x080fe20000410000 */
[----:B------:R-:W-:Y:S02]  /*38b0*/  HADD2.F32 R70, -RZ, R113.H1_H1 ;  /* 0x30000071ff467230 */ /* 0x000fe40000004100 */
[----:B------:R-:W-:Y:S01]  /*38c0*/  FMUL.FTZ R75, R69, R71 ;  /* 0x00000047454b7220 */ /* 0x000fe20000410000 */
[----:B------:R-:W-:-:S02]  /*38d0*/  HADD2.F32 R120, -RZ, R120.H0_H0 ;  /* 0x20000078ff787230 */ /* 0x000fc40000004100 */
[----:B------:R-:W-:Y:S02]  /*38e0*/  HADD2.F32 R12, -RZ, R12.H1_H1 ;  /* 0x3000000cff0c7230 */ /* 0x000fe40000004100 */
[-C--:B------:R-:W-:Y:S01]  /*38f0*/  FFMA.FTZ R75, R68, R70.reuse, -R75 ;  /* 0x00000046444b7223 */ /* 0x080fe2000001084b */
[----:B------:R-:W-:Y:S02]  /*3900*/  HADD2.F32 R113, -RZ, R113.H0_H0 ;  /* 0x20000071ff717230 */ /* 0x000fe40000004100 */
[----:B------:R-:W-:Y:S01]  /*3910*/  FFMA.FTZ R78, R69, R70, R78 ;  /* 0x00000046454e7223 */ /* 0x000fe2000001004e */
[CC--:B------:R-:W-:Y:S01]  /*3920*/  FMUL.FTZ R71, R13.reuse, R120.reuse ;  /* 0x000000780d477220 */ /* 0x0c0fe20000410000 */
[----:B------:R-:W-:Y:S01]  /*3930*/  FMUL.FTZ R76, R12, R120 ;  /* 0x000000780c4c7220 */ /* 0x000fe20000410000 */
[----:B------:R-:W-:Y:S02]  /*3940*/  F2FP.F16.E4M3.UNPACK_B R70, R74.H1 ;  /* 0x0000004aff46723e */ /* 0x000fe400030006ff */
[----:B------:R-:W-:Y:S01]  /*3950*/  F2FP.SATFINITE.E4M3.F32.PACK_AB_MERGE_C R123, R78, R75, RZ ;  /* 0x0000004b4e7b723e */ /* 0x000fe200048070ff */
[----:B------:R-:W-:Y:S01]  /*3960*/  FFMA.FTZ R79, R13, R113, -R76 ;  /* 0x000000710d4f7223 */ /* 0x000fe2000001084c */
[----:B------:R-:W-:Y:S01]  /*3970*/  F2FP.F16.E4M3.UNPACK_B R13, R15.H1 ;  /* 0x0000000fff0d723e */ /* 0x000fe200030006ff */
[----:B------:R-:W-:Y:S01]  /*3980*/  FFMA.FTZ R120, R12, R113, R71 ;  /* 0x000000710c787223 */ /* 0x000fe20000010047 */
[-C--:B------:R-:W-:Y:S01]  /*3990*/  F2FP.F16.E4M3.UNPACK_B R75, R77.reuse.H1 ;  /* 0x0000004dff4b723e */ /* 0x080fe200030006ff */
[----:B------:R-:W-:Y:S01]  /*39a0*/  HADD2.F32 R71, -RZ, R70.H1_H1 ;  /* 0x30000046ff477230 */ /* 0x000fe20000004100 */
[----:B------:R-:W-:Y:S01]  /*39b0*/  F2FP.F16.E4M3.UNPACK_B R12, R14.H1 ;  /* 0x0000000eff0c723e */ /* 0x000fe200030006ff */
[----:B------:R-:W-:Y:S01]  /*39c0*/  HADD2.F32 R69, -RZ, R13.H1_H1 ;  /* 0x3000000dff457230 */ /* 0x000fe20000004100 */
[----:B------:R-:W-:Y:S01]  /*39d0*/  F2FP.F16.E4M3.UNPACK_B R77, R77 ;  /* 0x0000004dff4d723e */ /* 0x000fe200020006ff */
[----:B------:R-:W-:Y:S01]  /*39e0*/  HADD2.F32 R78, -RZ, R75.H1_H1 ;  /* 0x3000004bff4e7230 */ /* 0x000fe20000004100 */
[----:B------:R-:W-:Y:S01]  /*39f0*/  F2FP.F16.E4M3.UNPACK_B R74, R74 ;  /* 0x0000004aff4a723e */ /* 0x000fe200020006ff */
[----:B------:R-:W-:Y:S01]  /*3a00*/  HADD2.F32 R68, -RZ, R13.H0_H0 ;  /* 0x2000000dff447230 */ /* 0x000fe20000004100 */
[----:B------:R-:W-:Y:S01]  /*3a10*/  F2FP.F16.E4M3.UNPACK_B R15, R15 ;  /* 0x0000000fff0f723e */ /* 0x000fe200020006ff */
[----:B------:R-:W-:-:S02]  /*3a20*/  HADD2.F32 R13, -RZ, R12.H1_H1 ;  /* 0x3000000cff0d7230 */ /* 0x000fc40000004100 */
[-C--:B------:R-:W-:Y:S01]  /*3a30*/  FMUL.FTZ R113, R69, R78.reuse ;  /* 0x0000004e45717220 */ /* 0x080fe20000410000 */
[--C-:B------:R-:W-:Y:S02]  /*3a40*/  HADD2.F32 R76, -RZ, R77.reuse.H1_H1 ;  /* 0x3000004dff4c7230 */ /* 0x100fe40000004100 */
[C---:B------:R-:W-:Y:S01]  /*3a50*/  FMUL.FTZ R124, R68.reuse, R78 ;  /* 0x0000004e447c7220 */ /* 0x040fe20000410000 */
[----:B------:R-:W-:Y:S02]  /*3a60*/  HADD2.F32 R12, -RZ, R12.H0_H0 ;  /* 0x2000000cff0c7230 */ /* 0x000fe40000004100 */
[----:B------:R-:W-:Y:S01]  /*3a70*/  FFMA.FTZ R78, R68, R71, -R113 ;  /* 0x00000047444e7223 */ /* 0x000fe20000010871 */
[----:B------:R-:W-:Y:S02]  /*3a80*/  HADD2.F32 R68, -RZ, R74.H1_H1 ;  /* 0x3000004aff447230 */ /* 0x000fe40000004100 */
[----:B------:R-:W-:Y:S01]  /*3a90*/  FMUL.FTZ R113, R13, R76 ;  /* 0x0000004c0d717220 */ /* 0x000fe20000410000 */
[----:B------:R-:W-:Y:S01]  /*3aa0*/  F2FP.F16.E4M3.UNPACK_B R14, R14 ;  /* 0x0000000eff0e723e */ /* 0x000fe200020006ff */
[----:B------:R-:W-:Y:S01]  /*3ab0*/  FMUL.FTZ R76, R12, R76 ;  /* 0x0000004c0c4c7220 */ /* 0x000fe20000410000 */
[----:B------:R-:W-:-:S02]  /*3ac0*/  HADD2.F32 R77, -RZ, R77.H0_H0 ;  /* 0x2000004dff4d7230 */ /* 0x000fc40000004100 */
[-C--:B------:R-:W-:Y:S01]  /*3ad0*/  FFMA.FTZ R113, R12, R68.reuse, -R113 ;  /* 0x000000440c717223 */ /* 0x080fe20000010871 */
[----:B------:R-:W-:Y:S01]  /*3ae0*/  FFMA.FTZ R121, R69, R71, R124 ;  /* 0x0000004745797223 */ /* 0x000fe2000001007c */
[----:B------:R-:W-:Y:S01]  /*3af0*/  FFMA.FTZ R76, R13, R68, R76 ;  /* 0x000000440d4c7223 */ /* 0x000fe2000001004c */
[--C-:B------:R-:W-:Y:S02]  /*3b00*/  HADD2.F32 R13, -RZ, R15.reuse.H0_H0 ;  /* 0x2000000fff0d7230 */ /* 0x100fe40000004100 */
[--C-:B------:R-:W-:Y:S01]  /*3b10*/  HADD2.F32 R12, -RZ, R14.reuse.H0_H0 ;  /* 0x2000000eff0c7230 */ /* 0x100fe20000004100 */
[----:B------:R-:W-:Y:S01]  /*3b20*/  F2FP.SATFINITE.E4M3.F32.PACK_AB_MERGE_C R78, R121, R78, RZ ;  /* 0x0000004e794e723e */ /* 0x000fe200048070ff */
[----:B------:R-:W-:Y:S01]  /*3b30*/  HADD2.F32 R15, -RZ, R15.H1_H1 ;  /* 0x3000000fff0f7230 */ /* 0x000fe20000004100 */
[----:B------:R-:W-:Y:S01]  /*3b40*/  F2FP.SATFINITE.E4M3.F32.PACK_AB_MERGE_C R76, R76, R113, RZ ;  /* 0x000000714c4c723e */ /* 0x000fe200048070ff */
[----:B------:R-:W-:Y:S02]  /*3b50*/  HADD2.F32 R68, -RZ, R75.H0_H0 ;  /* 0x2000004bff447230 */ /* 0x000fe40000004100 */
[----:B------:R-:W-:-:S02]  /*3b60*/  HADD2.F32 R14, -RZ, R14.H1_H1 ;  /* 0x3000000eff0e7230 */ /* 0x000fc40000004100 */
[----:B------:R-:W-:Y:S02]  /*3b70*/  HADD2.F32 R69, -RZ, R74.H0_H0 ;  /* 0x2000004aff457230 */ /* 0x000fe40000004100 */
[-C--:B------:R-:W-:Y:S01]  /*3b80*/  FMUL.FTZ R74, R15, R68.reuse ;  /* 0x000000440f4a7220 */ /* 0x080fe20000410000 */
[----:B------:R-:W-:Y:S02]  /*3b90*/  HADD2.F32 R70, -RZ, R70.H0_H0 ;  /* 0x20000046ff467230 */ /* 0x000fe40000004100 */
[-C--:B------:R-:W-:Y:S01]  /*3ba0*/  FMUL.FTZ R71, R14, R77.reuse ;  /* 0x0000004d0e477220 */ /* 0x080fe20000410000 */
[C---:B------:R-:W-:Y:S01]  /*3bb0*/  FMUL.FTZ R68, R13.reuse, R68 ;  /* 0x000000440d447220 */ /* 0x040fe20000410000 */
[C---:B------:R-:W-:Y:S01]  /*3bc0*/  FMUL.FTZ R77, R12.reuse, R77 ;  /* 0x0000004d0c4d7220 */ /* 0x040fe20000410000 */
[-C--:B------:R-:W-:Y:S02]  /*3bd0*/  FFMA.FTZ R74, R13, R70.reuse, -R74 ;  /* 0x000000460d4a7223 */ /* 0x080fe4000001084a */
[----:B------:R-:W-:Y:S01]  /*3be0*/  FFMA.FTZ R15, R15, R70, R68 ;  /* 0x000000460f0f7223 */ /* 0x000fe20000010044 */
[-C--:B------:R-:W-:Y:S01]  /*3bf0*/  FFMA.FTZ R71, R12, R69.reuse, -R71 ;  /* 0x000000450c477223 */ /* 0x080fe20000010847 */
[----:B------:R-:W-:Y:S01]  /*3c00*/  FFMA.FTZ R14, R14, R69, R77 ;  /* 0x000000450e0e7223 */ /* 0x000fe2000001004d */
[----:B------:R-:W-:-:S02]  /*3c10*/  F2FP.SATFINITE.E4M3.F32.PACK_AB_MERGE_C R13, R122, R11, R125 ;  /* 0x0000000b7a0d723e */ /* 0x000fc4000480707d */
[----:B------:R-:W-:Y:S02]  /*3c20*/  F2FP.SATFINITE.E4M3.F32.PACK_AB_MERGE_C R12, R120, R79, R123 ;  /* 0x0000004f780c723e */ /* 0x000fe4000480707b */
[----:B------:R-:W-:Y:S02]  /*3c30*/  F2FP.SATFINITE.E4M3.F32.PACK_AB_MERGE_C R14, R14, R71, R76 ;  /* 0x000000470e0e723e */ /* 0x000fe4000480704c */
[----:B------:R-:W-:-:S07]  /*3c40*/  F2FP.SATFINITE.E4M3.F32.PACK_AB_MERGE_C R15, R15, R74, R78 ;  /* 0x0000004a0f0f723e */ /* 0x000fce000480704e */
.L_x_522:
[----:B------:R-:W-:Y:S05]  /*3c50*/  BSYNC B2 ;  /* 0x0000000000027941 */ /* 0x000fea0003800000 */
.L_x_521:
[----:B--2---:R0:W-:Y:S02]  /*3c60*/  ST.E.128 desc[UR36][R72.64], R12 ;  /* 0x0000000c48007985 */ /* 0x0041e4000c101d24 */
.L_x_516:
[----:B------:R-:W-:Y:S05]  /*3c70*/  BSYNC B1 ;  /* 0x0000000000017941 */ /* 0x000fea0003800000 */
.L_x_515:
[----:B------:R-:W-:-:S03]  /*3c80*/  UMOV UR4, 0xffffffff ;  /* 0xffffffff00047882 */ /* 0x000fc60000000000 */
[----:B------:R-:W-:Y:S05]  /*3c90*/  BRA.DIV UR4, `(.L_x_523) ;  /* 0x00000226041c7947 */ /* 0x000fea000b800000 */
[----:B------:R0:W0:Y:S04]  /*3ca0*/  SHFL.IDX PT, R70, R107, 0x1, 0x181f ;  /* 0x00381f006b467f89 */ /* 0x00002800000e0000 */
[----:B------:R0:W0:Y:S02]  /*3cb0*/  SHFL.IDX PT, R71, R106, 0x1, 0x181f ;  /* 0x00381f006a477f89 */ /* 0x00002400000e0000 */
.L_x_834:
[----:B------:R-:W-:Y:S04]  /*3cc0*/  BSSY B1, `(.L_x_524) ;  /* 0x00000ee000017945 */ /* 0x000fe80003800000 */
[----:B------:R-:W-:Y:S05]  /*3cd0*/  @P2 BRA `(.L_x_525) ;  /* 0x0000000c00b02947 */ /* 0x000fea0003800000 */
[----:B------:R-:W-:Y:S04]  /*3ce0*/  BSSY B2, `(.L_x_526) ;  /* 0x0000074000027945 */ /* 0x000fe80003800000 */
[----:B------:R-:W-:Y:S05]  /*3cf0*/  @P1 BRA `(.L_x_527) ;  /* 0x0000000400c81947 */ /* 0x000fea0003800000 */
[----:B0-2---:R0:W2:Y:S01]  /*3d00*/  LDS.128 R12, [R92+0x29400] ;  /* 0x029400005c0c7984 */ /* 0x0050a20000000c00 */
[----:B------:R-:W-:Y:S01]  /*3d10*/  IADD3 R68, P2, R16, R71, RZ ;  /* 0x0000004710447210 */ /* 0x000fe20007f5e0ff */
[----:B------:R-:W-:Y:S04]  /*3d20*/  BSSY B3, `(.L_x_528) ;  /* 0x000006e000037945 */ /* 0x000fe80003800000 */
[----:B------:R-:W-:Y:S01]  /*3d30*/  IMAD.X R69, R70, 0x1, R17, P2 ;  /* 0x0000000146457824 */ /* 0x000fe200010e0611 */
[----:B------:R-:W-:-:S13]  /*3d40*/  ISETP.GE.AND P2, PT, R18, R104, PT ;  /* 0x000000681200720c */ /* 0x000fda0003f46270 */
[----:B0-----:R-:W-:Y:S05]  /*3d50*/  @P2 BRA `(.L_x_529) ;  /* 0x0000000400a82947 */ /* 0x001fea0003800000 */
[--C-:B------:R-:W-:Y:S02]  /*3d60*/  SHF.R.U32.HI R76, RZ, 0x18, R65.reuse ;  /* 0x00000018ff4c7819 */ /* 0x100fe40000011641 */
[----:B------:R-:W-:Y:S02]  /*3d70*/  LOP3.LUT R11, R65, 0xff, RZ, 0xc0, !PT ;  /* 0x000000ff410b7812 */ /* 0x000fe400078ec0ff */
[--C-:B------:R-:W-:Y:S02]  /*3d80*/  SHF.R.U32.HI R74, RZ, 0x8, R65.reuse ;  /* 0x00000008ff4a7819 */ /* 0x100fe40000011641 */
[----:B------:R-:W-:Y:S02]  /*3d90*/  SHF.R.U32.HI R72, RZ, 0x10, R65 ;  /* 0x00000010ff487819 */ /* 0x000fe40000011641 */
[----:B------:R-:W-:Y:S02]  /*3da0*/  SHF.R.U32.HI R65, RZ, 0x18, R67 ;  /* 0x00000018ff417819 */ /* 0x000fe40000011643 */
[----:B------:R-:W-:-:S02]  /*3db0*/  LOP3.LUT R64, R67, 0xff, RZ, 0xc0, !PT ;  /* 0x000000ff43407812 */ /* 0x000fc400078ec0ff */
[--C-:B------:R-:W-:Y:S02]  /*3dc0*/  SHF.R.U32.HI R66, RZ, 0x8, R67.reuse ;  /* 0x00000008ff427819 */ /* 0x100fe40000011643 */
[----:B------:R-:W-:Y:S02]  /*3dd0*/  SHF.R.U32.HI R73, RZ, 0x10, R67 ;  /* 0x00000010ff497819 */ /* 0x000fe40000011643 */
[----:B------:R-:W-:Y:S01]  /*3de0*/  PRMT R65, R65, 0x654, R64 ;  /* 0x0000065441417816 */ /* 0x000fe20000000040 */
[----:B------:R-:W-:Y:S01]  /*3df0*/  IMAD.SHL.U32 R64, R74, 0x100, RZ ;  /* 0x000001004a407824 */ /* 0x000fe200078e00ff */
[----:B------:R-:W-:Y:S01]  /*3e00*/  PRMT R11, R76, 0x654, R11 ;  /* 0x000006544c0b7816 */ /* 0x000fe2000000000b */
[----:B------:R-:W-:Y:S01]  /*3e10*/  IMAD.SHL.U32 R66, R66, 0x100, RZ ;  /* 0x0000010042427824 */ /* 0x000fe200078e00ff */
[----:B------:R-:W-:Y:S01]  /*3e20*/  F2FP.F16.E4M3.UNPACK_B R67, R119.H1 ;  /* 0x00000077ff43723e */ /* 0x000fe200030006ff */
[----:B------:R-:W-:Y:S01]  /*3e30*/  IMAD.U32 R73, R73, 0x10000, RZ ;  /* 0x0001000049497824 */ /* 0x000fe200078e00ff */
[----:B------:R-:W-:-:S02]  /*3e40*/  LOP3.LUT R64, R11, 0xff00, R64, 0xf8, !PT ;  /* 0x0000ff000b407812 */ /* 0x000fc400078ef840 */
[----:B------:R-:W-:Y:S01]  /*3e50*/  LOP3.LUT R66, R65, 0xff00, R66, 0xf8, !PT ;  /* 0x0000ff0041427812 */ /* 0x000fe200078ef842 */
[--C-:B------:R-:W-:Y:S01]  /*3e60*/  HADD2.F32 R74, -RZ, R67.reuse.H1_H1 ;  /* 0x30000043ff4a7230 */ /* 0x100fe20000004100 */
[----:B------:R-:W-:Y:S02]  /*3e70*/  SHF.L.U32 R65, R72, 0x10, RZ ;  /* 0x0000001048417819 */ /* 0x000fe400000006ff */
[-C--:B--2---:R-:W-:Y:S02]  /*3e80*/  F2FP.F16.E4M3.UNPACK_B R11, R13.reuse ;  /* 0x0000000dff0b723e */ /* 0x084fe400020006ff */
[----:B------:R-:W-:Y:S01]  /*3e90*/  LOP3.LUT R75, R66, 0xff0000, R73, 0xf8, !PT ;  /* 0x00ff0000424b7812 */ /* 0x000fe200078ef849 */
[----:B------:R-:W-:Y:S01]  /*3ea0*/  HADD2.F32 R73, -RZ, R67.H0_H0 ;  /* 0x20000043ff497230 */ /* 0x000fe20000004100 */
[----:B------:R-:W-:Y:S01]  /*3eb0*/  LOP3.LUT R72, R64, 0xff0000, R65, 0xf8, !PT ;  /* 0x00ff000040487812 */ /* 0x000fe200078ef841 */
[--C-:B------:R-:W-:Y:S01]  /*3ec0*/  HADD2.F32 R64, -RZ, R11.reuse.H1_H1 ;  /* 0x3000000bff407230 */ /* 0x100fe20000004100 */
[----:B------:R-:W-:Y:S01]  /*3ed0*/  F2FP.F16.E4M3.UNPACK_B R66, R118.H1 ;  /* 0x00000076ff42723e */ /* 0x000fe200030006ff */
[----:B------:R-:W-:Y:S01]  /*3ee0*/  HADD2.F32 R11, -RZ, R11.H0_H0 ;  /* 0x2000000bff0b7230 */ /* 0x000fe20000004100 */
[----:B------:R-:W-:-:S02]  /*3ef0*/  F2FP.F16.E4M3.UNPACK_B R13, R13.H1 ;  /* 0x0000000dff0d723e */ /* 0x000fc400030006ff */
[CC--:B------:R-:W-:Y:S01]  /*3f00*/  FMUL.FTZ R76, R64.reuse, R73.reuse ;  /* 0x00000049404c7220 */ /* 0x0c0fe20000410000 */
[--C-:B------:R-:W-:Y:S02]  /*3f10*/  HADD2.F32 R67, -RZ, R66.reuse.H0_H0 ;  /* 0x20000042ff437230 */ /* 0x100fe40000004100 */
[C---:B------:R-:W-:Y:S01]  /*3f20*/  FMUL.FTZ R73, R11.reuse, R73 ;  /* 0x000000490b497220 */ /* 0x040fe20000410000 */
[--C-:B------:R-:W-:Y:S01]  /*3f30*/  HADD2.F32 R65, -RZ, R13.reuse.H1_H1 ;  /* 0x3000000dff417230 */ /* 0x100fe20000004100 */
[----:B------:R-:W-:Y:S01]  /*3f40*/  F2FP.F16.E4M3.UNPACK_B R119, R119 ;  /* 0x00000077ff77723e */ /* 0x000fe200020006ff */
[----:B------:R-:W-:Y:S02]  /*3f50*/  HADD2.F32 R13, -RZ, R13.H0_H0 ;  /* 0x2000000dff0d7230 */ /* 0x000fe40000004100 */
[-C--:B------:R-:W-:Y:S01]  /*3f60*/  FFMA.FTZ R11, R11, R67.reuse, -R76 ;  /* 0x000000430b0b7223 */ /* 0x080fe2000001084c */
[----:B------:R-:W-:Y:S02]  /*3f70*/  HADD2.F32 R66, -RZ, R66.H1_H1 ;  /* 0x30000042ff427230 */ /* 0x000fe40000004100 */
[-C--:B------:R-:W-:Y:S01]  /*3f80*/  FMUL.FTZ R76, R65, R74.reuse ;  /* 0x0000004a414c7220 */ /* 0x080fe20000410000 */
[----:B-1----:R-:W-:Y:S01]  /*3f90*/  FFMA.FTZ R78, R64, R67, R73 ;  /* 0x00000043404e7223 */ /* 0x002fe20000010049 */
[C---:B------:R-:W-:Y:S01]  /*3fa0*/  FMUL.FTZ R74, R13.reuse, R74 ;  /* 0x0000004a0d4a7220 */ /* 0x040fe20000410000 */
[----:B------:R-:W-:Y:S01]  /*3fb0*/  F2FP.F16.E4M3.UNPACK_B R118, R118 ;  /* 0x00000076ff76723e */ /* 0x000fe200020006ff */
[----:B----4-:R-:W-:Y:S01]  /*3fc0*/  FFMA.FTZ R79, R13, R66, -R76 ;  /* 0x000000420d4f7223 */ /* 0x010fe2000001084c */
        /* <DEDUP_REMOVED lines=21> */
[----:B------:R-:W-:Y:S02]  /*4120*/  F2FP.SATFINITE.E4M3.F32.PACK_AB_MERGE_C R119, R76, R73, RZ ;  /* 0x000000494c77723e */ /* 0x000fe400048070ff */
[-C--:B------:R-:W-:Y:S01]  /*4130*/  F2FP.F16.E4M3.UNPACK_B R73, R75.reuse.H1 ;  /* 0x0000004bff49723e */ /* 0x080fe200030006ff */
[--C-:B------:R-:W-:Y:S01]  /*4140*/  HADD2.F32 R65, -RZ, R13.reuse.H1_H1 ;  /* 0x3000000dff417230 */ /* 0x100fe20000004100 */
[----:B------:R-:W-:Y:S01]  /*4150*/  F2FP.F16.E4M3.UNPACK_B R66, R72.H1 ;  /* 0x00000048ff42723e */ /* 0x000fe200030006ff */
[----:B------:R-:W-:Y:S01]  /*4160*/  HADD2.F32 R64, -RZ, R13.H0_H0 ;  /* 0x2000000dff407230 */ /* 0x000fe20000004100 */
[----:B------:R-:W-:Y:S01]  /*4170*/  F2FP.F16.E4M3.UNPACK_B R12, R14.H1 ;  /* 0x0000000eff0c723e */ /* 0x000fe200030006ff */
[----:B------:R-:W-:Y:S01]  /*4180*/  HADD2.F32 R76, -RZ, R73.H1_H1 ;  /* 0x30000049ff4c7230 */ /* 0x000fe20000004100 */
[----:B------:R-:W-:Y:S01]  /*4190*/  F2FP.F16.E4M3.UNPACK_B R75, R75 ;  /* 0x0000004bff4b723e */ /* 0x000fe200020006ff */
[----:B------:R-:W-:Y:S01]  /*41a0*/  HADD2.F32 R67, -RZ, R66.H1_H1 ;  /* 0x30000042ff437230 */ /* 0x000fe20000004100 */
        /* <DEDUP_REMOVED lines=8> */
[-C--:B------:R-:W-:Y:S01]  /*4230*/  FMUL.FTZ R79, R13, R74.reuse ;  /* 0x0000004a0d4f7220 */ /* 0x080fe20000410000 */
[----:B------:R-:W-:Y:S01]  /*4240*/  F2FP.F16.E4M3.UNPACK_B R15, R15 ;  /* 0x0000000fff0f723e */ /* 0x000fe200020006ff */
[C---:B------:R-:W-:Y:S01]  /*4250*/  FMUL.FTZ R74, R12.reuse, R74 ;  /* 0x0000004a0c4a7220 */ /* 0x040fe20000410000 */
[----:B------:R-:W-:Y:S01]  /*4260*/  F2FP.F16.E4M3.UNPACK_B R14, R14 ;  /* 0x0000000eff0e723e */ /* 0x000fe200020006ff */
[----:B------:R-:W-:Y:S01]  /*4270*/  FFMA.FTZ R79, R12, R64, -R79 ;  /* 0x000000400c4f7223 */ /* 0x000fe2000001084f */
[----:B------:R-:W-:-:S02]  /*4280*/  HADD2.F32 R75, -RZ, R75.H0_H0 ;  /* 0x2000004bff4b7230 */ /* 0x000fc40000004100 */
[----:B------:R-:W-:Y:S01]  /*4290*/  FFMA.FTZ R74, R13, R64, R74 ;  /* 0x000000400d4a7223 */ /* 0x000fe2000001004a */
[--C-:B------:R-:W-:Y:S02]  /*42a0*/  HADD2.F32 R13, -RZ, R15.reuse.H0_H0 ;  /* 0x2000000fff0d7230 */ /* 0x100fe40000004100 */
[----:B------:R-:W-:Y:S01]  /*42b0*/  FFMA.FTZ R113, R65, R67, R120 ;  /* 0x0000004341717223 */ /* 0x000fe20000010078 */
[--C-:B------:R-:W-:Y:S02]  /*42c0*/  HADD2.F32 R12, -RZ, R14.reuse.H0_H0 ;  /* 0x2000000eff0c7230 */ /* 0x100fe40000004100 */
[----:B------:R-:W-:Y:S01]  /*42d0*/  HADD2.F32 R15, -RZ, R15.H1_H1 ;  /* 0x3000000fff0f7230 */ /* 0x000fe20000004100 */
[----:B------:R-:W-:Y:S01]  /*42e0*/  F2FP.SATFINITE.E4M3.F32.PACK_AB_MERGE_C R74, R74, R79, RZ ;  /* 0x0000004f4a4a723e */ /* 0x000fe200048070ff */
[----:B------:R-:W-:Y:S01]  /*42f0*/  HADD2.F32 R64, -RZ, R73.H0_H0 ;  /* 0x20000049ff407230 */ /* 0x000fe20000004100 */
[----:B------:R-:W-:Y:S01]  /*4300*/  F2FP.SATFINITE.E4M3.F32.PACK_AB_MERGE_C R76, R113, R76, RZ ;  /* 0x0000004c714c723e */ /* 0x000fe200048070ff */
        /* <DEDUP_REMOVED lines=15> */
.L_x_529:
[----:B------:R-:W-:Y:S05]  /*4400*/  BSYNC B3 ;  /* 0x0000000000037941 */ /* 0x000fea0003800000 */
.L_x_528:
[----:B--2---:R0:W-:Y:S02]  /*4410*/  ST.E.128 desc[UR36][R68.64], R12 ;  /* 0x0000000c44007985 */ /* 0x0041e4000c101d24 */
.L_x_527:
[----:B------:R-:W-:Y:S05]  /*4420*/  BSYNC B2 ;  /* 0x0000000000027941 */ /* 0x000fea0003800000 */
.L_x_526:
[----:B------:R-:W-:-:S13]  /*4430*/  ISETP.NE.AND P2, PT, R81, RZ, PT ;  /* 0x000000ff5100720c */ /* 0x000fda0003f45270 */
        /* <DEDUP_REMOVED lines=8> */
[----:B------:R-:W-:Y:S02]  /*44c0*/  SHF.R.U32.HI R66, RZ, 0x8, R63 ;  /* 0x00000008ff427819 */ /* 0x000fe4000001163f */
[----:B------:R-:W-:Y:S02]  /*44d0*/  LOP3.LUT R62, R63, 0xff, RZ, 0xc0, !PT ;  /* 0x000000ff3f3e7812 */ /* 0x000fe400078ec0ff */
[--C-:B------:R-:W-:Y:S02]  /*44e0*/  SHF.R.U32.HI R67, RZ, 0x8, R61.reuse ;  /* 0x00000008ff437819 */ /* 0x100fe4000001163d */
[----:B------:R-:W-:Y:S02]  /*44f0*/  LOP3.LUT R11, R61, 0xff, RZ, 0xc0, !PT ;  /* 0x000000ff3d0b7812 */ /* 0x000fe400078ec0ff */
[----:B------:R-:W-:-:S02]  /*4500*/  SHF.R.U32.HI R70, RZ, 0x18, R61 ;  /* 0x00000018ff467819 */ /* 0x000fc4000001163d */
[----:B------:R-:W-:Y:S02]  /*4510*/  SHF.R.U32.HI R63, RZ, 0x18, R63 ;  /* 0x00000018ff3f7819 */ /* 0x000fe4000001163f */
[----:B--2---:R-:W-:Y:S02]  /*4520*/  MOV R60, R14 ;  /* 0x0000000e003c7202 */ /* 0x004fe40000000f00 */
[----:B------:R-:W-:Y:S01]  /*4530*/  PRMT R14, R70, 0x654, R11 ;  /* 0x00000654460e7816 */ /* 0x000fe2000000000b */
[----:B------:R-:W-:Y:S01]  /*4540*/  IMAD.SHL.U32 R11, R67, 0x100, RZ ;  /* 0x00000100430b7824 */ /* 0x000fe200078e00ff */
[----:B------:R-:W-:Y:S01]  /*4550*/  PRMT R63, R63, 0x654, R62 ;  /* 0x000006543f3f7816 */ /* 0x000fe2000000003e */
[----:B------:R-:W-:Y:S01]  /*4560*/  IMAD.SHL.U32 R62, R66, 0x100, RZ ;  /* 0x00000100423e7824 */ /* 0x000fe200078e00ff */
[----:B------:R-:W-:Y:S01]  /*4570*/  SHF.R.U32.HI R69, RZ, 0x10, R61 ;  /* 0x00000010ff457819 */ /* 0x000fe2000001163d */
[----:B------:R-:W-:Y:S01]  /*4580*/  IMAD.MOV.U32 R61, RZ, RZ, R15 ;  /* 0x000000ffff3d7224 */ /* 0x000fe200078e000f */
[----:B------:R-:W-:-:S02]  /*4590*/  LOP3.LUT R15, R14, 0xff00, R11, 0xf8, !PT ;  /* 0x0000ff000e0f7812 */ /* 0x000fc400078ef80b */
[----:B------:R-:W-:Y:S01]  /*45a0*/  LOP3.LUT R67, R63, 0xff00, R62, 0xf8, !PT ;  /* 0x0000ff003f437812 */ /* 0x000fe200078ef83e */
[----:B------:R-:W-:Y:S01]  /*45b0*/  IMAD.U32 R14, R69, 0x10000, RZ ;  /* 0x00010000450e7824 */ /* 0x000fe200078e00ff */
[----:B------:R-:W-:Y:S02]  /*45c0*/  SHF.L.U32 R62, R68, 0x10, RZ ;  /* 0x00000010443e7819 */ /* 0x000fe400000006ff */
[----:B------:R-:W-:Y:S02]  /*45d0*/  F2FP.F16.E4M3.UNPACK_B R63, R117.H1 ;  /* 0x00000075ff3f723e */ /* 0x000fe400030006ff */
[-C--:B------:R-:W-:Y:S02]  /*45e0*/  F2FP.F16.E4M3.UNPACK_B R11, R13.reuse ;  /* 0x0000000dff0b723e */ /* 0x080fe400020006ff */
        /* <DEDUP_REMOVED lines=17> */
[----:B------:R-:W-:Y:S01]  /*4700*/  F2FP.F16.E4M3.UNPACK_B R11, R12.H1 ;  /* 0x0000000cff0b723e */ /* 0x000fe200030006ff */
[C---:B------:R-:W-:Y:S01]  /*4710*/  FMUL.FTZ R68, R13.reuse, R68 ;  /* 0x000000440d447220 */ /* 0x040fe20000410000 */
[----:B------:R-:W-:Y:S01]  /*4720*/  FFMA.FTZ R72, R14, R63, R67 ;  /* 0x0000003f0e487223 */ /* 0x000fe20000010043 */
[----:B------:R-:W-:Y:S01]  /*4730*/  F2FP.F16.E4M3.UNPACK_B R12, R12 ;  /* 0x0000000cff0c723e */ /* 0x000fe200020006ff */
[-C--:B------:R-:W-:Y:S01]  /*4740*/  FFMA.FTZ R67, R13, R62.reuse, -R70 ;  /* 0x0000003e0d437223 */ /* 0x080fe20000010846 */
        /* <DEDUP_REMOVED lines=10> */
[----:B------:R-:W-:Y:S01]  /*47f0*/  HADD2.F32 R12, -RZ, R12.H1_H1 ;  /* 0x3000000cff0c7230 */ /* 0x000fe20000004100 */
[----:B------:R-:W-:Y:S01]  /*4800*/  F2FP.SATFINITE.E4M3.F32.PACK_AB_MERGE_C R71, R72, R71, R76 ;  /* 0x000000474847723e */ /* 0x000fe2000480704c */
[----:B------:R-:W-:-:S02]  /*4810*/  HADD2.F32 R15, -RZ, R116.H1_H1 ;  /* 0x30000074ff0f7230 */ /* 0x000fc40000004100 */
[----:B------:R-:W-:Y:S02]  /*4820*/  HADD2.F32 R116, -RZ, R116.H0_H0 ;  /* 0x20000074ff747230 */ /* 0x000fe40000004100 */
[-C--:B------:R-:W-:Y:S01]  /*4830*/  FMUL.FTZ R62, R12, R117.reuse ;  /* 0x000000750c3e7220 */ /* 0x080fe20000410000 */
[----:B------:R-:W-:Y:S01]  /*4840*/  FMUL.FTZ R117, R11, R117 ;  /* 0x000000750b757220 */ /* 0x000fe20000410000 */
[-C--:B------:R-:W-:Y:S01]  /*4850*/  FFMA.FTZ R68, R13, R15.reuse, -R68 ;  /* 0x0000000f0d447223 */ /* 0x080fe20000010844 */
[----:B------:R-:W-:Y:S01]  /*4860*/  FFMA.FTZ R63, R14, R15, R63 ;  /* 0x0000000f0e3f7223 */ /* 0x000fe2000001003f */
[-C--:B------:R-:W-:Y:S01]  /*4870*/  FFMA.FTZ R70, R11, R116.reuse, -R62 ;  /* 0x000000740b467223 */ /* 0x080fe2000001083e */
[----:B------:R-:W-:Y:S01]  /*4880*/  FFMA.FTZ R117, R12, R116, R117 ;  /* 0x000000740c757223 */ /* 0x000fe20000010075 */
[----:B------:R-:W-:Y:S02]  /*4890*/  F2FP.F16.E4M3.UNPACK_B R12, R61.H1 ;  /* 0x0000003dff0c723e */ /* 0x000fe400030006ff */
[----:B------:R-:W-:-:S02]  /*48a0*/  F2FP.SATFINITE.E4M3.F32.PACK_AB_MERGE_C R75, R63, R68, RZ ;  /* 0x000000443f4b723e */ /* 0x000fc400048070ff */
        /* <DEDUP_REMOVED lines=9> */
[----:B------:R-:W-:Y:S02]  /*4940*/  HADD2.F32 R12, -RZ, R11.H1_H1 ;  /* 0x3000000bff0c7230 */ /* 0x000fe40000004100 */
[----:B------:R-:W-:Y:S01]  /*4950*/  FMUL.FTZ R74, R14, R68 ;  /* 0x000000440e4a7220 */ /* 0x000fe20000410000 */
[----:B------:R-:W-:-:S02]  /*4960*/  HADD2.F32 R67, -RZ, R69.H1_H1 ;  /* 0x30000045ff437230 */ /* 0x000fc40000004100 */
[C---:B------:R-:W-:Y:S01]  /*4970*/  FMUL.FTZ R73, R13.reuse, R68 ;  /* 0x000000440d497220 */ /* 0x040fe20000410000 */
[----:B------:R-:W-:Y:S02]  /*4980*/  HADD2.F32 R11, -RZ, R11.H0_H0 ;  /* 0x2000000bff0b7230 */ /* 0x000fe40000004100 */
[----:B------:R-:W-:Y:S01]  /*4990*/  FFMA.FTZ R74, R13, R62, -R74 ;  /* 0x0000003e0d4a7223 */ /* 0x000fe2000001084a */
[----:B------:R-:W-:Y:S02]  /*49a0*/  HADD2.F32 R13, -RZ, R66.H1_H1 ;  /* 0x30000042ff0d7230 */ /* 0x000fe40000004100 */
[----:B------:R-:W-:Y:S01]  /*49b0*/  FMUL.FTZ R68, R12, R67 ;  /* 0x000000430c447220 */ /* 0x000fe20000410000 */
        /* <DEDUP_REMOVED lines=9> */
[----:B------:R-:W-:Y:S02]  /*4a50*/  HADD2.F32 R61, -RZ, R61.H1_H1 ;  /* 0x3000003dff3d7230 */ /* 0x000fe40000004100 */
[----:B------:R-:W-:Y:S01]  /*4a60*/  FMUL.FTZ R62, R12, R63 ;  /* 0x0000003f0c3e7220 */ /* 0x000fe20000410000 */
[----:B------:R-:W-:Y:S01]  /*4a70*/  HADD2.F32 R60, -RZ, R60.H1_H1 ;  /* 0x3000003cff3c7230 */ /* 0x000fe20000004100 */
[----:B------:R-:W-:Y:S01]  /*4a80*/  F2FP.SATFINITE.E4M3.F32.PACK_AB_MERGE_C R73, R73, R74, RZ ;  /* 0x0000004a4949723e */ /* 0x000fe200048070ff */
[----:B------:R-:W-:-:S02]  /*4a90*/  HADD2.F32 R69, -RZ, R69.H0_H0 ;  /* 0x20000045ff457230 */ /* 0x000fc40000004100 */
[----:B------:R-:W-:Y:S01]  /*4aa0*/  FMUL.FTZ R13, R61, R63 ;  /* 0x0000003f3d0d7220 */ /* 0x000fe20000410000 */
[----:B------:R-:W-:Y:S01]  /*4ab0*/  HADD2.F32 R15, -RZ, R15.H0_H0 ;  /* 0x2000000fff0f7230 */ /* 0x000fe20000004100 */
[----:B------:R-:W-:Y:S01]  /*4ac0*/  F2FP.SATFINITE.E4M3.F32.PACK_AB_MERGE_C R67, R67, R68, RZ ;  /* 0x000000444343723e */ /* 0x000fe200048070ff */
[----:B------:R-:W-:Y:S02]  /*4ad0*/  HADD2.F32 R66, -RZ, R66.H0_H0 ;  /* 0x20000042ff427230 */ /* 0x000fe40000004100 */
[-C--:B------:R-:W-:Y:S01]  /*4ae0*/  FMUL.FTZ R14, R60, R69.reuse ;  /* 0x000000453c0e7220 */ /* 0x080fe20000410000 */
[----:B------:R-:W-:Y:S01]  /*4af0*/  FMUL.FTZ R69, R11, R69 ;  /* 0x000000450b457220 */ /* 0x000fe20000410000 */
[-C--:B------:R-:W-:Y:S01]  /*4b00*/  FFMA.FTZ R13, R12, R15.reuse, -R13 ;  /* 0x0000000f0c0d7223 */ /* 0x080fe2000001080d */
[----:B------:R-:W-:Y:S01]  /*4b10*/  FFMA.FTZ R62, R61, R15, R62 ;  /* 0x0000000f3d3e7223 */ /* 0x000fe2000001003e */
[-C--:B------:R-:W-:Y:S01]  /*4b20*/  FFMA.FTZ R14, R11, R66.reuse, -R14 ;  /* 0x000000420b0e7223 */ /* 0x080fe2000001080e */
[----:B------:R-:W-:Y:S01]  /*4b30*/  FFMA.FTZ R69, R60, R66, R69 ;  /* 0x000000423c457223 */ /* 0x000fe20000010045 */
[----:B------:R-:W-:-:S02]  /*4b40*/  F2FP.SATFINITE.E4M3.F32.PACK_AB_MERGE_C R12, R117, R70, R75 ;  /* 0x00000046750c723e */ /* 0x000fc4000480704b */
[----:B------:R-:W-:Y:S01]  /*4b50*/  F2FP.SATFINITE.E4M3.F32.PACK_AB_MERGE_C R15, R62, R13, R73 ;  /* 0x0000000d3e0f723e */ /* 0x000fe20004807049 */
[----:B------:R-:W-:Y:S01]  /*4b60*/  IMAD.MOV.U32 R13, RZ, RZ, R71 ;  /* 0x000000ffff0d7224 */ /* 0x000fe200078e0047 */
[----:B------:R-:W-:-:S07]  /*4b70*/  F2FP.SATFINITE.E4M3.F32.PACK_AB_MERGE_C R14, R69, R14, R67 ;  /* 0x0000000e450e723e */ /* 0x000fce0004807043 */
.L_x_531:
[----:B------:R-:W-:Y:S05]  /*4b80*/  BSYNC B2 ;  /* 0x0000000000027941 */ /* 0x000fea0003800000 */
.L_x_530:
[----:B--2---:R0:W-:Y:S02]  /*4b90*/  ST.E.128 desc[UR36][R64.64], R12 ;  /* 0x0000000c40007985 */ /* 0x0041e4000c101d24 */
.L_x_525:
[----:B------:R-:W-:Y:S05]  /*4ba0*/  BSYNC B1 ;  /* 0x0000000000017941 */ /* 0x000fea0003800000 */
.L_x_524:
[----:B------:R-:W-:-:S03]  /*4bb0*/  UMOV UR4, 0xffffffff ;  /* 0xffffffff00047882 */ /* 0x000fc60000000000 */
[----:B------:R-:W-:Y:S05]  /*4bc0*/  BRA.DIV UR4, `(.L_x_532) ;  /* 0x00000216049c7947 */ /* 0x000fea000b800000 */
[----:B------:R0:W0:Y:S04]  /*4bd0*/  SHFL.IDX PT, R60, R107, 0x2, 0x181f ;  /* 0x00581f006b3c7f89 */ /* 0x00002800000e0000 */
[----:B------:R0:W0:Y:S02]  /*4be0*/  SHFL.IDX PT, R61, R106, 0x2, 0x181f ;  /* 0x00581f006a3d7f89 */ /* 0x00002400000e0000 */
.L_x_838:
        /* <DEDUP_REMOVED lines=119> */
.L_x_538:
[----:B------:R-:W-:Y:S05]  /*5360*/  BSYNC B3 ;  /* 0x0000000000037941 */ /* 0x000fea0003800000 */
.L_x_537:
[----:B--2---:R0:W-:Y:S02]  /*5370*/  ST.E.128 desc[UR36][R62.64], R12 ;  /* 0x0000000c3e007985 */ /* 0x0041e4000c101d24 */
.L_x_536:
[----:B------:R-:W-:Y:S05]  /*5380*/  BSYNC B2 ;  /* 0x0000000000027941 */ /* 0x000fea0003800000 */
.L_x_535:
        /* <DEDUP_REMOVED lines=8> */
[----:B------:R-:W-:Y:S02]  /*5410*/  SHF.R.U32.HI R58, RZ, 0x8, R55 ;  /* 0x00000008ff3a7819 */ /* 0x000fe40000011637 */
[----:B------:R-:W-:Y:S02]  /*5420*/  SHF.R.U32.HI R62, RZ, 0x8, R53 ;  /* 0x00000008ff3e7819 */ /* 0x000fe40000011635 */
[----:B------:R-:W-:Y:S02]  /*5430*/  SHF.R.U32.HI R61, RZ, 0x18, R55 ;  /* 0x00000018ff3d7819 */ /* 0x000fe40000011637 */
[----:B------:R-:W-:Y:S02]  /*5440*/  LOP3.LUT R54, R55, 0xff, RZ, 0xc0, !PT ;  /* 0x000000ff37367812 */ /* 0x000fe400078ec0ff */
[----:B------:R-:W-:Y:S02]  /*5450*/  SHF.R.U32.HI R64, RZ, 0x18, R53 ;  /* 0x00000018ff407819 */ /* 0x000fe40000011635 */
[----:B------:R-:W-:-:S02]  /*5460*/  LOP3.LUT R11, R53, 0xff, RZ, 0xc0, !PT ;  /* 0x000000ff350b7812 */ /* 0x000fc400078ec0ff */
[----:B------:R-:W-:Y:S01]  /*5470*/  SHF.R.U32.HI R60, RZ, 0x10, R53 ;  /* 0x00000010ff3c7819 */ /* 0x000fe20000011635 */
[----:B--2---:R-:W-:Y:S01]  /*5480*/  IMAD.MOV.U32 R53, RZ, RZ, R15 ;  /* 0x000000ffff357224 */ /* 0x004fe200078e000f */
[----:B------:R-:W-:Y:S01]  /*5490*/  MOV R52, R14 ;  /* 0x0000000e00347202 */ /* 0x000fe20000000f00 */
[----:B------:R-:W-:Y:S01]  /*54a0*/  IMAD.SHL.U32 R15, R58, 0x100, RZ ;  /* 0x000001003a0f7824 */ /* 0x000fe200078e00ff */
[----:B------:R-:W-:Y:S01]  /*54b0*/  PRMT R54, R61, 0x654, R54 ;  /* 0x000006543d367816 */ /* 0x000fe20000000036 */
[----:B------:R-:W-:Y:S01]  /*54c0*/  IMAD.SHL.U32 R14, R62, 0x100, RZ ;  /* 0x000001003e0e7824 */ /* 0x000fe200078e00ff */
[----:B------:R-:W-:Y:S02]  /*54d0*/  SHF.R.U32.HI R59, RZ, 0x10, R55 ;  /* 0x00000010ff3b7819 */ /* 0x000fe40000011637 */
[----:B------:R-:W-:Y:S02]  /*54e0*/  PRMT R11, R64, 0x654, R11 ;  /* 0x00000654400b7816 */ /* 0x000fe4000000000b */
[----:B------:R-:W-:Y:S01]  /*54f0*/  LOP3.LUT R54, R54, 0xff00, R15, 0xf8, !PT ;  /* 0x0000ff0036367812 */ /* 0x000fe200078ef80f */
[----:B------:R-:W-:Y:S01]  /*5500*/  IMAD.U32 R15, R60, 0x10000, RZ ;  /* 0x000100003c0f7824 */ /* 0x000fe200078e00ff */
[----:B------:R-:W-:-:S02]  /*5510*/  LOP3.LUT R14, R11, 0xff00, R14, 0xf8, !PT ;  /* 0x0000ff000b0e7812 */ /* 0x000fc400078ef80e */
[----:B------:R-:W-:Y:S02]  /*5520*/  SHF.L.U32 R59, R59, 0x10, RZ ;  /* 0x000000103b3b7819 */ /* 0x000fe400000006ff */
        /* <DEDUP_REMOVED lines=21> */
[----:B------:R-:W-:Y:S01]  /*5680*/  F2FP.F16.E4M3.UNPACK_B R12, R12 ;  /* 0x0000000cff0c723e */ /* 0x000fe200020006ff */
[----:B------:R-:W-:Y:S01]  /*5690*/  FFMA.FTZ R64, R14, R55, R59 ;  /* 0x000000370e407223 */ /* 0x000fe2000001003b */
[-C--:B------:R-:W-:Y:S01]  /*56a0*/  FFMA.FTZ R65, R13, R54.reuse, -R62 ;  /* 0x000000360d417223 */ /* 0x080fe2000001083e */
[----:B------:R-:W-:Y:S01]  /*56b0*/  FFMA.FTZ R66, R15, R54, R60 ;  /* 0x000000360f427223 */ /* 0x000fe2000001003c */
[----:B------:R-:W-:Y:S01]  /*56c0*/  F2FP.F16.E4M3.UNPACK_B R111, R111 ;  /* 0x0000006fff6f723e */ /* 0x000fe200020006ff */
[----:B------:R-:W-:-:S02]  /*56d0*/  HADD2.F32 R13, -RZ, R11.H0_H0 ;  /* 0x2000000bff0d7230 */ /* 0x000fc40000004100 */
[----:B------:R-:W-:Y:S01]  /*56e0*/  HADD2.F32 R14, -RZ, R11.H1_H1 ;  /* 0x3000000bff0e7230 */ /* 0x000fe20000004100 */
[----:B------:R-:W-:Y:S01]  /*56f0*/  F2FP.SATFINITE.E4M3.F32.PACK_AB_MERGE_C R68, R66, R65, RZ ;  /* 0x000000414244723e */ /* 0x000fe200048070ff */
[----:B------:R-:W-:Y:S02]  /*5700*/  HADD2.F32 R54, -RZ, R112.H1_H1 ;  /* 0x30000070ff367230 */ /* 0x000fe40000004100 */
[----:B------:R-:W-:Y:S01]  /*5710*/  HADD2.F32 R11, -RZ, R12.H0_H0 ;  /* 0x2000000cff0b7230 */ /* 0x000fe20000004100 */
[----:B------:R-:W-:Y:S01]  /*5720*/  F2FP.SATFINITE.E4M3.F32.PACK_AB_MERGE_C R63, R64, R63, R68 ;  /* 0x0000003f403f723e */ /* 0x000fe20004807044 */
[----:B------:R-:W-:Y:S02]  /*5730*/  HADD2.F32 R112, -RZ, R112.H0_H0 ;  /* 0x20000070ff707230 */ /* 0x000fe40000004100 */
[-C--:B------:R-:W-:Y:S01]  /*5740*/  FMUL.FTZ R60, R14, R54.reuse ;  /* 0x000000360e3c7220 */ /* 0x080fe20000410000 */
[----:B------:R-:W-:Y:S02]  /*5750*/  HADD2.F32 R12, -RZ, R12.H1_H1 ;  /* 0x3000000cff0c7230 */ /* 0x000fe40000004100 */
[----:B------:R-:W-:Y:S01]  /*5760*/  FMUL.FTZ R59, R13, R54 ;  /* 0x000000360d3b7220 */ /* 0x000fe20000410000 */
[----:B------:R-:W-:-:S02]  /*5770*/  HADD2.F32 R15, -RZ, R111.H1_H1 ;  /* 0x3000006fff0f7230 */ /* 0x000fc40000004100 */
[-C--:B------:R-:W-:Y:S01]  /*5780*/  FMUL.FTZ R55, R11, R112.reuse ;  /* 0x000000700b377220 */ /* 0x080fe20000410000 */
[----:B------:R-:W-:Y:S02]  /*5790*/  HADD2.F32 R111, -RZ, R111.H0_H0 ;  /* 0x2000006fff6f7230 */ /* 0x000fe40000004100 */
[----:B------:R-:W-:Y:S01]  /*57a0*/  FMUL.FTZ R54, R12, R112 ;  /* 0x000000700c367220 */ /* 0x000fe20000410000 */
[-C--:B------:R-:W-:Y:S01]  /*57b0*/  FFMA.FTZ R60, R13, R15.reuse, -R60 ;  /* 0x0000000f0d3c7223 */ /* 0x080fe2000001083c */
[----:B------:R-:W-:Y:S02]  /*57c0*/  FFMA.FTZ R59, R14, R15, R59 ;  /* 0x0000000f0e3b7223 */ /* 0x000fe4000001003b */
[-C--:B------:R-:W-:Y:S01]  /*57d0*/  FFMA.FTZ R62, R11, R111.reuse, -R54 ;  /* 0x0000006f0b3e7223 */ /* 0x080fe20000010836 */
[----:B------:R-:W-:Y:S01]  /*57e0*/  FFMA.FTZ R111, R12, R111, R55 ;  /* 0x0000006f0c6f7223 */ /* 0x000fe20000010037 */
[----:B------:R-:W-:Y:S02]  /*57f0*/  F2FP.F16.E4M3.UNPACK_B R12, R53.H1 ;  /* 0x00000035ff0c723e */ /* 0x000fe400030006ff */
[----:B------:R-:W-:-:S02]  /*5800*/  F2FP.F16.E4M3.UNPACK_B R55, R61.H1 ;  /* 0x0000003dff37723e */ /* 0x000fc400030006ff */
        /* <DEDUP_REMOVED lines=45> */
.L_x_540:
[----:B------:R-:W-:Y:S05]  /*5ae0*/  BSYNC B2 ;  /* 0x0000000000027941 */ /* 0x000fea0003800000 */
.L_x_539:
[----:B--2---:R0:W-:Y:S02]  /*5af0*/  ST.E.128 desc[UR36][R56.64], R12 ;  /* 0x0000000c38007985 */ /* 0x0041e4000c101d24 */
.L_x_534:
[----:B------:R-:W-:Y:S05]  /*5b00*/  BSYNC B1 ;  /* 0x0000000000017941 */ /* 0x000fea0003800000 */
.L_x_533:
[----:B------:R-:W-:-:S03]  /*5b10*/  UMOV UR4, 0xffffffff ;  /* 0xffffffff00047882 */ /* 0x000fc60000000000 */
[----:B------:R-:W-:Y:S05]  /*5b20*/  BRA.DIV UR4, `(.L_x_541) ;  /* 0x0000020a04107947 */ /* 0x000fea000b800000 */
[----:B0-----:R-:W0:Y:S04]  /*5b30*/  SHFL.IDX PT, R107, R107, 0x3, 0x181f ;  /* 0x00781f006b6b7f89 */ /* 0x001e2800000e0000 */
[----:B------:R0:W0:Y:S02]  /*5b40*/  SHFL.IDX PT, R53, R106, 0x3, 0x181f ;  /* 0x00781f006a357f89 */ /* 0x00002400000e0000 */
.L_x_842:
[----:B------:R-:W-:Y:S05]  /*5b50*/  @P4 BRA `(.L_x_542) ;  /* 0x0000005c00344947 */ /* 0x000fea0003800000 */
[----:B------:R-:W-:Y:S04]  /*5b60*/  BSSY B1, `(.L_x_543) ;  /* 0x0000077000017945 */ /* 0x000fe80003800000 */
[----:B------:R-:W-:Y:S05]  /*5b70*/  @P1 BRA `(.L_x_544) ;  /* 0x0000000400d41947 */ /* 0x000fea0003800000 */
[----:B--2---:R2:W1:Y:S01]  /*5b80*/  LDS.128 R12, [R92+0x2b400] ;  /* 0x02b400005c0c7984 */ /* 0x0044620000000c00 */
[----:B0-----:R-:W-:Y:S01]  /*5b90*/  IADD3 R54, P2, R16, R53, RZ ;  /* 0x0000003510367210 */ /* 0x001fe20007f5e0ff */
[----:B------:R-:W-:Y:S04]  /*5ba0*/  BSSY B2, `(.L_x_545) ;  /* 0x0000071000027945 */ /* 0x000fe80003800000 */
[----:B------:R-:W-:Y:S01]  /*5bb0*/  IMAD.X R55, R107, 0x1, R17, P2 ;  /* 0x000000016b377824 */ /* 0x000fe200010e0611 */
[----:B------:R-:W-:-:S13]  /*5bc0*/  ISETP.GE.AND P2, PT, R18, R104, PT ;  /* 0x000000681200720c */ /* 0x000fda0003f46270 */
[----:B--2---:R-:W-:Y:S05]  /*5bd0*/  @P2 BRA `(.L_x_546) ;  /* 0x0000000400b42947 */ /* 0x004fea0003800000 */
[----:B------:R-:W-:Y:S02]  /*5be0*/  SHF.R.U32.HI R52, RZ, 0x8, R51 ;  /* 0x00000008ff347819 */ /* 0x000fe40000011633 */
[----:B------:R-:W-:Y:S02]  /*5bf0*/  SHF.R.U32.HI R58, RZ, 0x8, R49 ;  /* 0x00000008ff3a7819 */ /* 0x000fe40000011631 */
[----:B------:R-:W-:Y:S02]  /*5c00*/  SHF.R.U32.HI R59, RZ, 0x18, R51 ;  /* 0x00000018ff3b7819 */ /* 0x000fe40000011633 */
[----:B------:R-:W-:Y:S02]  /*5c10*/  LOP3.LUT R50, R51, 0xff, RZ, 0xc0, !PT ;  /* 0x000000ff33327812 */ /* 0x000fe400078ec0ff */
[----:B------:R-:W-:Y:S02]  /*5c20*/  SHF.R.U32.HI R60, RZ, 0x18, R49 ;  /* 0x00000018ff3c7819 */ /* 0x000fe40000011631 */
[----:B------:R-:W-:-:S02]  /*5c30*/  LOP3.LUT R11, R49, 0xff, RZ, 0xc0, !PT ;  /* 0x000000ff310b7812 */ /* 0x000fc400078ec0ff */
[----:B------:R-:W-:Y:S01]  /*5c40*/  SHF.R.U32.HI R56, RZ, 0x10, R49 ;  /* 0x00000010ff387819 */ /* 0x000fe20000011631 */
[----:B-1----:R-:W-:Y:S01]  /*5c50*/  IMAD.MOV.U32 R49, RZ, RZ, R15 ;  /* 0x000000ffff317224 */ /* 0x002fe200078e000f */
        /* <DEDUP_REMOVED lines=36> */
[----:B------:R-:W-:-:S02]  /*5ea0*/  HADD2.F32 R50, -RZ, R110.H1_H1 ;  /* 0x3000006eff327230 */ /* 0x000fc40000004100 */
[--C-:B------:R-:W-:Y:S01]  /*5eb0*/  HADD2.F32 R14, -RZ, R11.reuse.H1_H1 ;  /* 0x3000000bff0e7230 */ /* 0x100fe20000004100 */
[----:B------:R-:W-:Y:S01]  /*5ec0*/  F2FP.SATFINITE.E4M3.F32.PACK_AB_MERGE_C R67, R63, R58, RZ ;  /* 0x0000003a3f43723e */ /* 0x000fe200048070ff */
[----:B------:R-:W-:Y:S02]  /*5ed0*/  HADD2.F32 R13, -RZ, R11.H0_H0 ;  /* 0x2000000bff0d7230 */ /* 0x000fe40000004100 */
[----:B------:R-:W-:Y:S02]  /*5ee0*/  HADD2.F32 R110, -RZ, R110.H0_H0 ;  /* 0x2000006eff6e7230 */ /* 0x000fe40000004100 */
[-C--:B------:R-:W-:Y:S01]  /*5ef0*/  FMUL.FTZ R56, R14, R50.reuse ;  /* 0x000000320e387220 */ /* 0x080fe20000410000 */
[--C-:B------:R-:W-:Y:S02]  /*5f00*/  HADD2.F32 R11, -RZ, R12.reuse.H0_H0 ;  /* 0x2000000cff0b7230 */ /* 0x100fe40000004100 */
[----:B------:R-:W-:Y:S01]  /*5f10*/  FMUL.FTZ R59, R13, R50 ;  /* 0x000000320d3b7220 */ /* 0x000fe20000410000 */
[----:B------:R-:W-:Y:S01]  /*5f20*/  HADD2.F32 R15, -RZ, R109.H1_H1 ;  /* 0x3000006dff0f7230 */ /* 0x000fe20000004100 */
[----:B------:R-:W-:Y:S01]  /*5f30*/  F2FP.SATFINITE.E4M3.F32.PACK_AB_MERGE_C R61, R62, R61, R67 ;  /* 0x0000003d3e3d723e */ /* 0x000fe20004807043 */
[----:B------:R-:W-:-:S02]  /*5f40*/  HADD2.F32 R12, -RZ, R12.H1_H1 ;  /* 0x3000000cff0c7230 */ /* 0x000fc40000004100 */
[-C--:B------:R-:W-:Y:S01]  /*5f50*/  FMUL.FTZ R51, R11, R110.reuse ;  /* 0x0000006e0b337220 */ /* 0x080fe20000410000 */
[----:B------:R-:W-:Y:S02]  /*5f60*/  HADD2.F32 R109, -RZ, R109.H0_H0 ;  /* 0x2000006dff6d7230 */ /* 0x000fe40000004100 */
[-C--:B------:R-:W-:Y:S01]  /*5f70*/  FFMA.FTZ R56, R13, R15.reuse, -R56 ;  /* 0x0000000f0d387223 */ /* 0x080fe20000010838 */
[----:B------:R-:W-:Y:S01]  /*5f80*/  FFMA.FTZ R15, R14, R15, R59 ;  /* 0x0000000f0e0f7223 */ /* 0x000fe2000001003b */
[C---:B------:R-:W-:Y:S01]  /*5f90*/  FMUL.FTZ R50, R12.reuse, R110 ;  /* 0x0000006e0c327220 */ /* 0x040fe20000410000 */
[----:B------:R-:W-:Y:S01]  /*5fa0*/  FFMA.FTZ R60, R12, R109, R51 ;  /* 0x0000006d0c3c7223 */ /* 0x000fe20000010033 */
[----:B------:R-:W-:Y:S02]  /*5fb0*/  F2FP.F16.E4M3.UNPACK_B R12, R49.H1 ;  /* 0x00000031ff0c723e */ /* 0x000fe400030006ff */
[----:B------:R-:W-:Y:S01]  /*5fc0*/  FFMA.FTZ R59, R11, R109, -R50 ;  /* 0x0000006d0b3b7223 */ /* 0x000fe20000010832 */
        /* <DEDUP_REMOVED lines=46> */
.L_x_546:
[----:B------:R-:W-:Y:S05]  /*62b0*/  BSYNC B2 ;  /* 0x0000000000027941 */ /* 0x000fea0003800000 */
.L_x_545:
[----:B-1----:R0:W-:Y:S02]  /*62c0*/  ST.E.128 desc[UR36][R54.64], R12 ;  /* 0x0000000c36007985 */ /* 0x0021e4000c101d24 */
.L_x_544:
[----:B------:R-:W-:Y:S05]  /*62d0*/  BSYNC B1 ;  /* 0x0000000000017941 */ /* 0x000fea0003800000 */
.L_x_543:
        /* <DEDUP_REMOVED lines=10> */
[----:B------:R-:W-:Y:S02]  /*6380*/  SHF.R.U32.HI R52, RZ, 0x18, R45 ;  /* 0x00000018ff347819 */ /* 0x000fe4000001162d */
[----:B------:R-:W-:Y:S02]  /*6390*/  SHF.R.U32.HI R46, RZ, 0x8, R47 ;  /* 0x00000008ff2e7819 */ /* 0x000fe4000001162f */
[----:B--2---:R-:W-:Y:S02]  /*63a0*/  MOV R44, R14 ;  /* 0x0000000e002c7202 */ /* 0x004fe40000000f00 */
[----:B------:R-:W-:Y:S01]  /*63b0*/  PRMT R14, R52, 0x654, R11 ;  /* 0x00000654340e7816 */ /* 0x000fe2000000000b */
[----:B------:R-:W-:Y:S01]  /*63c0*/  IMAD.SHL.U32 R11, R51, 0x100, RZ ;  /* 0x00000100330b7824 */ /* 0x000fe200078e00ff */
[----:B------:R-:W-:Y:S01]  /*63d0*/  SHF.R.U32.HI R50, RZ, 0x10, R47 ;  /* 0x00000010ff327819 */ /* 0x000fe2000001162f */
[----:B------:R-:W-:Y:S01]  /*63e0*/  IMAD.SHL.U32 R46, R46, 0x100, RZ ;  /* 0x000001002e2e7824 */ /* 0x000fe200078e00ff */
[----:B------:R-:W-:Y:S01]  /*63f0*/  SHF.R.U32.HI R53, RZ, 0x10, R45 ;  /* 0x00000010ff357819 */ /* 0x000fe2000001162d */
[----:B------:R-:W-:Y:S01]  /*6400*/  IMAD.MOV.U32 R45, RZ, RZ, R15 ;  /* 0x000000ffff2d7224 */ /* 0x000fe200078e000f */
[----:B------:R-:W-:-:S02]  /*6410*/  LOP3.LUT R47, R47, 0xff0000ff, RZ, 0xc0, !PT ;  /* 0xff0000ff2f2f7812 */ /* 0x000fc400078ec0ff */
[----:B------:R-:W-:Y:S01]  /*6420*/  LOP3.LUT R15, R14, 0xff00, R11, 0xf8, !PT ;  /* 0x0000ff000e0f7812 */ /* 0x000fe200078ef80b */
[----:B------:R-:W-:Y:S01]  /*6430*/  IMAD.U32 R14, R53, 0x10000, RZ ;  /* 0x00010000350e7824 */ /* 0x000fe200078e00ff */
[----:B------:R-:W-:Y:S02]  /*6440*/  LOP3.LUT R51, R47, 0xff00, R46, 0xf8, !PT ;  /* 0x0000ff002f337812 */ /* 0x000fe400078ef82e */
        /* <DEDUP_REMOVED lines=92> */
.L_x_548:
[----:B------:R-:W-:Y:S05]  /*6a10*/  BSYNC B1 ;  /* 0x0000000000017941 */ /* 0x000fea0003800000 */
.L_x_547:
[----:B--2---:R0:W-:Y:S01]  /*6a20*/  ST.E.128 desc[UR36][R48.64], R12 ;  /* 0x0000000c30007985 */ /* 0x0041e2000c101d24 */
[----:B------:R-:W-:Y:S05]  /*6a30*/  BRA `(.L_x_542) ;  /* 0x0000004c007c7947 */ /* 0x000fea0003800000 */
.L_x_502:
[C---:B------:R-:W-:Y:S01]  /*6a40*/  ISETP.GE.AND P5, PT, R219.reuse, R102, PT ;  /* 0x00000066db00720c */ /* 0x040fe20003fa6270 */
[C---:B------:R-:W-:Y:S01]  /*6a50*/  VIADD R44, R219.reuse, 0x60 ;  /* 0x00000060db2c7836 */ /* 0x040fe20000000000 */
[C---:B------:R-:W-:Y:S01]  /*6a60*/  IADD3 R49, R219.reuse, 0x40, RZ ;  /* 0x00000040db317810 */ /* 0x040fe20007ffe0ff */
[----:B------:R-:W-:Y:S01]  /*6a70*/  VIADD R48, R219, 0x20 ;  /* 0x00000020db307836 */ /* 0x000fe20000000000 */
[----:B------:R-:W-:Y:S02]  /*6a80*/  ISETP.GE.OR P5, PT, R16, R104, P5 ;  /* 0x000000681000720c */ /* 0x000fe40002fa6670 */
[----:B------:R-:W-:-:S11]  /*6a90*/  P2R R11, PR, RZ, 0x1 ;  /* 0x00000001ff0b7803 */ /* 0x000fd60000000000 */
[----:B------:R-:W0:Y:S08]  /*6aa0*/  @!P5 LDC.64 R64, c[0x0][0x3e8] ;  /* 0x0000fa00ff40db82 */ /* 0x000e300000000a00 */
[----:B------:R-:W1:Y:S01]  /*6ab0*/  @!P5 LDC.64 R68, c[0x0][0x400] ;  /* 0x00010000ff44db82 */ /* 0x000e620000000a00 */
[----:B0-----:R-:W-:-:S04]  /*6ac0*/  @!P5 IADD3 R64, P2, P3, R86, R64, R12 ;  /* 0x000000405640d210 */ /* 0x001fc80007b5e00c */
[----:B------:R-:W-:Y:S02]  /*6ad0*/  @!P5 IADD3.X R65, R37, R65, R103, P2, P3 ;  /* 0x000000412541d210 */ /* 0x000fe400017e6467 */
[----:B------:R-:W-:-:S04]  /*6ae0*/  ISETP.GE.AND P2, PT, R44, R102, PT ;  /* 0x000000662c00720c */ /* 0x000fc80003f46270 */
[----:B------:R-:W-:-:S13]  /*6af0*/  ISETP.GE.OR P2, PT, R16, R104, P2 ;  /* 0x000000681000720c */ /* 0x000fda0001746670 */
[----:B------:R-:W0:Y:S01]  /*6b00*/  @!P2 LDC.64 R44, c[0x0][0x3f8] ;  /* 0x0000fe00ff2cab82 */ /* 0x000e220000000a00 */
[----:B------:R-:W-:Y:S02]  /*6b10*/  @!P2 IMAD.MOV.U32 R13, RZ, RZ, R103 ;  /* 0x000000ffff0da224 */ /* 0x000fe400078e0067 */
[----:B------:R-:W-:-:S05]  /*6b20*/  @!P2 IMAD.MOV.U32 R15, RZ, RZ, R105 ;  /* 0x000000ffff0fa224 */ /* 0x000fca00078e0069 */
[----:B------:R-:W2:Y:S01]  /*6b30*/  @!P2 LDC.64 R46, c[0x0][0x3e8] ;  /* 0x0000fa00ff2eab82 */ /* 0x000ea20000000a00 */
[----:B0-----:R-:W-:-:S04]  /*6b40*/  @!P2 IMAD.WIDE.U32 R76, R44, 0x60, R12 ;  /* 0x000000602c4ca825 */ /* 0x001fc800078e000c */
[----:B------:R-:W-:Y:S01]  /*6b50*/  @!P2 IMAD R45, R45, 0x60, RZ ;  /* 0x000000602d2da824 */ /* 0x000fe200078e02ff */
[----:B--2---:R-:W-:-:S04]  /*6b60*/  @!P2 IADD3 R76, P3, P4, R86, R46, R76 ;  /* 0x0000002e564ca210 */ /* 0x004fc80007c7e04c */
[----:B------:R-:W-:-:S04]  /*6b70*/  @!P2 IADD3 R44, R77, R45, RZ ;  /* 0x0000002d4d2ca210 */ /* 0x000fc80007ffe0ff */
[----:B------:R-:W-:Y:S02]  /*6b80*/  @!P2 IADD3.X R77, R37, R47, R44, P3, P4 ;  /* 0x0000002f254da210 */ /* 0x000fe40001fe842c */
[----:B------:R-:W0:Y:S08]  /*6b90*/  @!P2 LDC.64 R44, c[0x0][0x408] ;  /* 0x00010200ff2cab82 */ /* 0x000e300000000a00 */
[----:B------:R-:W2:Y:S01]  /*6ba0*/  @!P2 LDC.64 R46, c[0x0][0x400] ;  /* 0x00010000ff2eab82 */ /* 0x000ea20000000a00 */
[----:B0-----:R-:W-:-:S04]  /*6bb0*/  @!P2 IMAD.WIDE.U32 R78, R44, 0x60, R14 ;  /* 0x000000602c4ea825 */ /* 0x001fc800078e000e */
[----:B------:R-:W-:-:S04]  /*6bc0*/  @!P2 IMAD R45, R45, 0x60, RZ ;  /* 0x000000602d2da824 */ /* 0x000fc800078e02ff */
[----:B------:R-:W-:Y:S01]  /*6bd0*/  @!P2 IMAD.IADD R45, R79, 0x1, R45 ;  /* 0x000000014f2da824 */ /* 0x000fe200078e022d */
[----:B--2---:R-:W-:-:S04]  /*6be0*/  @!P2 IADD3 R78, P3, P4, R90, R46, R78 ;  /* 0x0000002e5a4ea210 */ /* 0x004fc80007c7e04e */
[----:B------:R-:W-:Y:S02]  /*6bf0*/  @!P2 IADD3.X R79, R40, R47, R45, P3, P4 ;  /* 0x0000002f284fa210 */ /* 0x000fe40001fe842d */
[----:B-1----:R-:W-:-:S04]  /*6c00*/  @!P5 IADD3 R68, P3, P4, R90, R68, R14 ;  /* 0x000000445a44d210 */ /* 0x002fc80007c7e00e */
[----:B------:R-:W-:Y:S02]  /*6c10*/  @!P5 IADD3.X R69, R40, R69, R105, P3, P4 ;  /* 0x000000452845d210 */ /* 0x000fe40001fe8469 */
[----:B------:R-:W-:-:S04]  /*6c20*/  ISETP.GE.AND P4, PT, R48, R102, PT ;  /* 0x000000663000720c */ /* 0x000fc80003f86270 */
[----:B------:R-:W-:-:S13]  /*6c30*/  ISETP.GE.OR P4, PT, R16, R104, P4 ;  /* 0x000000681000720c */ /* 0x000fda0002786670 */
[----:B------:R-:W-:Y:S01]  /*6c40*/  @!P4 IADD3 R109, P3, P6, R86, R12, R10 ;  /* 0x0000000c566dc210 */ /* 0x000fe20007e7e00a */
[----:B------:R-:W0:Y:S03]  /*6c50*/  @!P4 LDC.64 R50, c[0x0][0x3e8] ;  /* 0x0000fa00ff32cb82 */ /* 0x000e260000000a00 */
[----:B------:R-:W-:Y:S02]  /*6c60*/  @!P4 IADD3.X R48, R37, R103, R7, P3, P6 ;  /* 0x000000672530c210 */ /* 0x000fe40001fec407 */
[----:B------:R-:W-:-:S04]  /*6c70*/  ISETP.GE.AND P3, PT, R49, R102, PT ;  /* 0x000000663100720c */ /* 0x000fc80003f66270 */
[----:B------:R-:W-:-:S13]  /*6c80*/  ISETP.GE.OR P3, PT, R16, R104, P3 ;  /* 0x000000681000720c */ /* 0x000fda0001f66670 */
[----:B------:R-:W-:-:S04]  /*6c90*/  @!P3 IADD3 R15, P0, P6, R86, R20, R12 ;  /* 0x00000014560fb210 */ /* 0x000fc80007e1e00c */
[----:B------:R-:W-:Y:S02]  /*6ca0*/  @!P3 IADD3.X R12, R37, R8, R103, P0, P6 ;  /* 0x00000008250cb210 */ /* 0x000fe400007ec467 */
[----:B------:R-:W-:-:S04]  /*6cb0*/  @!P4 IADD3 R111, P0, P6, R90, R14, R30 ;  /* 0x0000000e5a6fc210 */ /* 0x000fc80007e1e01e */
[----:B------:R-:W-:Y:S02]  /*6cc0*/  @!P4 IADD3.X R46, R40, R105, R27, P0, P6 ;  /* 0x00000069282ec210 */ /* 0x000fe400007ec41b */
[----:B------:R-:W-:-:S04]  /*6cd0*/  @!P3 IADD3 R13, P0, P6, R90, R31, R14 ;  /* 0x0000001f5a0db210 */ /* 0x000fc80007e1e00e */
[----:B------:R-:W-:Y:S02]  /*6ce0*/  @!P3 IADD3.X R44, R40, R28, R105, P0, P6 ;  /* 0x0000001c282cb210 */ /* 0x000fe400007ec469 */
[----:B0-----:R-:W-:Y:S02]  /*6cf0*/  @!P4 IADD3 R108, P6, R109, R50, RZ ;  /* 0x000000326d6cc210 */ /* 0x001fe40007fde0ff */
[----:B------:R-:W-:Y:S02]  /*6d00*/  CS2R R54, SRZ ;  /* 0x0000000000367805 */ /* 0x000fe4000001ff00 */
[----:B------:R-:W-:Y:S02]  /*6d10*/  CS2R R52, SRZ ;  /* 0x0000000000347805 */ /* 0x000fe4000001ff00 */
[----:B------:R-:W-:Y:S02]  /*6d20*/  CS2R R58, SRZ ;  /* 0x00000000003a7805 */ /* 0x000fe4000001ff00 */
[----:B------:R-:W-:Y:S01]  /*6d30*/  CS2R R56, SRZ ;  /* 0x0000000000387805 */ /* 0x000fe2000001ff00 */
[----:B------:R-:W-:Y:S01]  /*6d40*/  @!P4 IMAD.X R109, R48, 0x1, R51, P6 ;  /* 0x00000001306dc824 */ /* 0x000fe200030e0633 */
[----:B------:R-:W-:Y:S01]  /*6d50*/  CS2R R50, SRZ ;  /* 0x0000000000327805 */ /* 0x000fe2000001ff00 */
[----:B------:R-:W0:Y:S01]  /*6d60*/  @!P4 LDC.64 R48, c[0x0][0x400] ;  /* 0x00010000ff30cb82 */ /* 0x000e220000000a00 */
[----:B------:R-:W-:-:S02]  /*6d70*/  CS2R R62, SRZ ;  /* 0x00000000003e7805 */ /* 0x000fc4000001ff00 */
[----:B------:R-:W-:Y:S02]  /*6d80*/  CS2R R60, SRZ ;  /* 0x00000000003c7805 */ /* 0x000fe4000001ff00 */
[----:B------:R-:W-:Y:S02]  /*6d90*/  CS2R R66, SRZ ;  /* 0x0000000000427805 */ /* 0x000fe4000001ff00 */
[----:B------:R-:W-:Y:S02]  /*6da0*/  CS2R R70, SRZ ;  /* 0x0000000000467805 */ /* 0x000fe4000001ff00 */
[----:B------:R-:W-:Y:S02]  /*6db0*/  CS2R R74, SRZ ;  /* 0x00000000004a7805 */ /* 0x000fe4000001ff00 */
[----:B------:R-:W-:Y:S01]  /*6dc0*/  CS2R R72, SRZ ;  /* 0x0000000000487805 */ /* 0x000fe2000001ff00 */
[----:B------:R-:W2:Y:S01]  /*6dd0*/  @!P4 LDG.E.128 R52, desc[UR36][R108.64] ;  /* 0x000000246c34c981 */ /* 0x000ea2000c1e1d00 */
[----:B------:R-:W-:Y:S01]  /*6de0*/  UISETP.NE.AND UP0, UPT, UR60, 0x3, UPT ;  /* 0x000000033c00788c */ /* 0x000fe2000bf05270 */
[----:B------:R-:W-:-:S03]  /*6df0*/  ISETP.NE.AND P0, PT, R11, RZ, PT ;  /* 0x000000ff0b00720c */ /* 0x000fc60003f05270 */
[----:B------:R-:W3:Y:S01]  /*6e00*/  @!P2 LDG.E.128 R72, desc[UR36][R78.64] ;  /* 0x000000244e48a981 */ /* 0x000ee2000c1e1d00 */
[----:B0-----:R-:W-:-:S05]  /*6e10*/  @!P4 IADD3 R110, P6, R111, R48, RZ ;  /* 0x000000306f6ec210 */ /* 0x001fca0007fde0ff */
[----:B------:R-:W-:Y:S01]  /*6e20*/  @!P4 IMAD.X R111, R46, 0x1, R49, P6 ;  /* 0x000000012e6fc824 */ /* 0x000fe200030e0631 */
[----:B------:R-:W-:Y:S01]  /*6e30*/  CS2R R48, SRZ ;  /* 0x0000000000307805 */ /* 0x000fe2000001ff00 */
[----:B------:R-:W0:Y:S03]  /*6e40*/  @!P3 LDC.64 R46, c[0x0][0x3e8] ;  /* 0x0000fa00ff2ebb82 */ /* 0x000e260000000a00 */
[----:B------:R-:W4:Y:S04]  /*6e50*/  @!P4 LDG.E.128 R56, desc[UR36][R110.64] ;  /* 0x000000246e38c981 */ /* 0x000f28000c1e1d00 */
[----:B------:R1:W5:Y:S01]  /*6e60*/  @!P5 LDG.E.128 R48, desc[UR36][R68.64] ;  /* 0x000000244430d981 */ /* 0x000362000c1e1d00 */
[----:B0-----:R-:W-:-:S05]  /*6e70*/  @!P3 IADD3 R14, P6, R15, R46, RZ ;  /* 0x0000002e0f0eb210 */ /* 0x001fca0007fde0ff */
[----:B------:R-:W-:Y:S02]  /*6e80*/  @!P3 IMAD.X R15, R12, 0x1, R47, P6 ;  /* 0x000000010c0fb824 */ /* 0x000fe400030e062f */
[----:B------:R-:W0:Y:S01]  /*6e90*/  @!P3 LDC.64 R46, c[0x0][0x400] ;  /* 0x00010000ff2ebb82 */ /* 0x000e220000000a00 */
[----:B-1----:R-:W-:Y:S02]  /*6ea0*/  CS2R R68, SRZ ;  /* 0x0000000000447805 */ /* 0x002fe4000001ff00 */
[----:B------:R-:W5:Y:S04]  /*6eb0*/  @!P3 LDG.E.128 R60, desc[UR36][R14.64] ;  /* 0x000000240e3cb981 */ /* 0x000f68000c1e1d00 */
[----:B------:R-:W5:Y:S01]  /*6ec0*/  @!P2 LDG.E.128 R68, desc[UR36][R76.64] ;  /* 0x000000244c44a981 */ /* 0x000f62000c1e1d00 */
[----:B0-----:R-:W-:-:S04]  /*6ed0*/  @!P3 IADD3 R12, P6, R13, R46, RZ ;  /* 0x0000002e0d0cb210 */ /* 0x001fc80007fde0ff */
[----:B------:R-:W-:Y:S02]  /*6ee0*/  @!P3 IADD3.X R13, R44, R47, RZ, P6, !PT ;  /* 0x0000002f2c0db210 */ /* 0x000fe400037fe4ff */
[----:B------:R-:W-:Y:S02]  /*6ef0*/  CS2R R46, SRZ ;  /* 0x00000000002e7805 */ /* 0x000fe4000001ff00 */
[----:B------:R-:W-:-:S06]  /*6f00*/  CS2R R44, SRZ ;  /* 0x00000000002c7805 */ /* 0x000fcc000001ff00 */
[----:B------:R0:W5:Y:S02]  /*6f10*/  @!P5 LDG.E.128 R44, desc[UR36][R64.64] ;  /* 0x00000024402cd981 */ /* 0x000164000c1e1d00 */
[----:B0-----:R-:W-:-:S06]  /*6f20*/  CS2R R64, SRZ ;  /* 0x0000000000407805 */ /* 0x001fcc000001ff00 */
[----:B------:R-:W5:Y:S01]  /*6f30*/  @!P3 LDG.E.128 R64, desc[UR36][R12.64] ;  /* 0x000000240c40b981 */ /* 0x000f62000c1e1d00 */
[----:B------:R-:W-:Y:S02]  /*6f40*/  PLOP3.LUT P5, PT, PT, PT, UP0, 0x80, 0x0 ;  /* 0x000000000000781c */ /* 0x000fe40003faf008 */
[----:B------:R-:W-:Y:S01]  /*6f50*/  ISETP.GE.AND P2, PT, R16, R104, PT ;  /* 0x000000681000720c */ /* 0x000fe20003f46270 */
[----:B--2---:R-:W-:Y:S02]  /*6f60*/  IMAD.MOV.U32 R120, RZ, RZ, R54 ;  /* 0x000000ffff787224 */ /* 0x004fe400078e0036 */
[----:B------:R-:W-:Y:S02]  /*6f70*/  IMAD.MOV.U32 R121, RZ, RZ, R52 ;  /* 0x000000ffff797224 */ /* 0x000fe400078e0034 */
[----:B---3--:R-:W-:Y:S01]  /*6f80*/  IMAD.MOV.U32 R112, RZ, RZ, R74 ;  /* 0x000000ffff707224 */ /* 0x008fe200078e004a */
[----:B------:R-:W-:Y:S01]  /*6f90*/  MOV R113, R72 ;  /* 0x0000004800717202 */ /* 0x000fe20000000f00 */
[----:B----4-:R-:W-:Y:S01]  /*6fa0*/  IMAD.MOV.U32 R122, RZ, RZ, R58 ;  /* 0x000000ffff7a7224 */ /* 0x010fe200078e003a */
[----:B------:R-:W-:Y:S01]  /*6fb0*/  MOV R123, R56 ;  /* 0x00000038007b7202 */ /* 0x000fe20000000f00 */
[----:B-----5:R-:W-:Y:S01]  /*6fc0*/  IMAD.MOV.U32 R125, RZ, RZ, R50 ;  /* 0x000000ffff7d7224 */ /* 0x020fe200078e0032 */
[----:B------:R-:W-:Y:S01]  /*6fd0*/  MOV R127, R48 ;  /* 0x00000030007f7202 */ /* 0x000fe20000000f00 */
[----:B------:R-:W-:-:S02]  /*6fe0*/  IMAD.MOV.U32 R115, RZ, RZ, R62 ;  /* 0x000000ffff737224 */ /* 0x000fc400078e003e */
[----:B------:R-:W-:Y:S02]  /*6ff0*/  IMAD.MOV.U32 R117, RZ, RZ, R60 ;  /* 0x000000ffff757224 */ /* 0x000fe400078e003c */
[----:B------:R-:W-:Y:S02]  /*7000*/  IMAD.MOV.U32 R109, RZ, RZ, R70 ;  /* 0x000000ffff6d7224 */ /* 0x000fe400078e0046 */
[----:B------:R-:W-:Y:S02]  /*7010*/  IMAD.MOV.U32 R111, RZ, RZ, R68 ;  /* 0x000000ffff6f7224 */ /* 0x000fe400078e0044 */
[----:B------:R-:W-:Y:S02]  /*7020*/  IMAD.MOV.U32 R124, RZ, RZ, R46 ;  /* 0x000000ffff7c7224 */ /* 0x000fe400078e002e */
[----:B------:R-:W-:Y:S02]  /*7030*/  IMAD.MOV.U32 R126, RZ, RZ, R44 ;  /* 0x000000ffff7e7224 */ /* 0x000fe400078e002c */
[----:B------:R-:W-:Y:S01]  /*7040*/  IMAD.MOV.U32 R118, RZ, RZ, R66 ;  /* 0x000000ffff767224 */ /* 0x000fe200078e0042 */
[----:B------:R-:W-:Y:S01]  /*7050*/  MOV R119, R64 ;  /* 0x0000004000777202 */ /* 0x000fe20000000f00 */
[----:B------:R-:W-:Y:S06]  /*7060*/  @!P5 BRA `(.L_x_549) ;  /* 0x000000000004d947 */ /* 0x000fec0003800000 */
[----:B------:R-:W-:Y:S01]  /*7070*/  BPT.TRAP 0x1 ;  /* 0x000000040000795c */ /* 0x000fe20000300000 */
.L_x_549:
[----:B------:R-:W-:Y:S01]  /*7080*/  IMAD R80, R216, 0x8, R23 ;  /* 0x00000008d8507824 */ /* 0x000fe200078e0217 */
[----:B------:R-:W-:Y:S01]  /*7090*/  SHF.L.U32 R103, R224, 0x1f, RZ ;  /* 0x0000001fe0677819 */ /* 0x000fe200000006ff */
[----:B------:R-:W0:Y:S01]  /*70a0*/  LDC R114, c[0x0][0x2f4] ;  /* 0x0000bd00ff727b82 */ /* 0x000e220000000800 */
[----:B------:R-:W-:Y:S02]  /*70b0*/  BSSY B1, `(.L_x_550) ;  /* 0x0000003000017945 */ /* 0x000fe40003800000 */
[----:B------:R-:W1:Y:S02]  /*70c0*/  SYNCS.PHASECHK.TRANS64.TRYWAIT P3, [R80+URZ+0x38890], R103 ;  /* 0x03889067500075a7 */ /* 0x000e64000806017f */
[----:B-1----:R-:W-:Y:S05]  /*70d0*/  @!P3 BRA `(.L_x_551) ;  /* 0x000001f000f0b947 */ /* 0x002fea0003800000 */
.L_x_843:
[----:B------:R-:W-:Y:S05]  /*70e0*/  BSYNC B1 ;  /* 0x0000000000017941 */ /* 0x000fea0003800000 */
.L_x_550:
[----:B------:R-:W-:Y:S01]  /*70f0*/  UMOV UR4, 0xffffffff ;  /* 0xffffffff00047882 */ /* 0x000fe20000000000 */
[----:B0-----:R-:W-:Y:S02]  /*7100*/  IMAD.IADD R116, R114, 0x1, -R35 ;  /* 0x0000000172747824 */ /* 0x001fe400078e0a23 */
[----:B------:R-:W-:Y:S05]  /*7110*/  BRA.DIV UR4, `(.L_x_552) ;  /* 0x000001f204f47947 */ /* 0x000fea000b800000 */
[----:B------:R0:W2:Y:S04]  /*7120*/  SHFL.IDX PT, R108, R107, RZ, 0x181f ;  /* 0x00181fff6b6c7589 */ /* 0x0000a800000e0000 */
[----:B------:R0:W3:Y:S02]  /*7130*/  SHFL.IDX PT, R110, R106, RZ, 0x181f ;  /* 0x00181fff6a6e7589 */ /* 0x0000e400000e0000 */
.L_x_847:
[----:B------:R-:W-:Y:S01]  /*7140*/  ISETP.GE.OR P3, PT, R219, R102, P1 ;  /* 0x00000066db00720c */ /* 0x000fe20000f66670 */
[----:B------:R-:W-:-:S12]  /*7150*/  BSSY B1, `(.L_x_553) ;  /* 0x00000f8000017945 */ /* 0x000fd80003800000 */
[----:B------:R-:W-:Y:S05]  /*7160*/  @P3 BRA `(.L_x_554) ;  /* 0x0000000c00d83947 */ /* 0x000fea0003800000 */
[----:B------:R-:W-:Y:S01]  /*7170*/  SEL R11, R35, R116, !P0 ;  /* 0x00000074230b7207 */ /* 0x000fe20004000000 */
[----:B------:R-:W-:Y:S01]  /*7180*/  BSSY B2, `(.L_x_555) ;  /* 0x00000ef000027945 */ /* 0x000fe20003800000 */
[----:B------:R-:W-:Y:S02]  /*7190*/  SHF.R.U32.HI R14, RZ, 0x3, R227 ;  /* 0x00000003ff0e7819 */ /* 0x000fe400000116e3 */
[----:B------:R-:W-:Y:S02]  /*71a0*/  SHF.R.S32.HI R12, RZ, 0x1f, R11 ;  /* 0x0000001fff0c7819 */ /* 0x000fe4000001140b */
[----:B---3--:R-:W-:Y:S02]  /*71b0*/  IADD3 R104, P3, R39, R110, RZ ;  /* 0x0000006e27687210 */ /* 0x008fe40007f7e0ff */
[----:B------:R-:W-:-:S03]  /*71c0*/  LEA.HI R12, R12, R11, RZ, 0x5 ;  /* 0x0000000b0c0c7211 */ /* 0x000fc600078f28ff */
[----:B--2---:R-:W-:Y:S01]  /*71d0*/  IMAD.X R105, R108, 0x1, R43, P3 ;  /* 0x000000016c697824 */ /* 0x004fe200018e062b */
[----:B------:R-:W-:-:S04]  /*71e0*/  LEA.HI.SX32 R12, R12, R41, 0x1b ;  /* 0x000000290c0c7211 */ /* 0x000fc800078fdaff */
[----:B------:R-:W-:Y:S02]  /*71f0*/  SHF.R.S32.HI R13, RZ, 0x1f, R12 ;  /* 0x0000001fff0d7819 */ /* 0x000fe4000001140c */
[----:B------:R-:W-:Y:S02]  /*7200*/  SHF.L.U32 R11, R12, 0x4, RZ ;  /* 0x000000040c0b7819 */ /* 0x000fe400000006ff */
[----:B------:R-:W-:Y:S02]  /*7210*/  LEA.HI R13, R13, R12, RZ, 0x3 ;  /* 0x0000000c0d0d7211 */ /* 0x000fe400078f18ff */
[----:B------:R-:W-:-:S03]  /*7220*/  LOP3.LUT R12, R227, 0x70, R11, 0xf8, !PT ;  /* 0x00000070e30c7812 */ /* 0x000fc600078ef80b */
[----:B------:R-:W-:Y:S01]  /*7230*/  IMAD.SHL.U32 R13, R13, 0x800, RZ ;  /* 0x000008000d0d7824 */ /* 0x000fe200078e00ff */
[----:B------:R-:W-:-:S04]  /*7240*/  LOP3.LUT R12, R12, R14, RZ, 0x3c, !PT ;  /* 0x0000000e0c0c7212 */ /* 0x000fc800078e3cff */
[----:B------:R-:W-:-:S04]  /*7250*/  LOP3.LUT R13, R13, 0xffffc000, RZ, 0xc0, !PT ;  /* 0xffffc0000d0d7812 */ /* 0x000fc800078ec0ff */
[----:B------:R-:W-:Y:S01]  /*7260*/  IADD3 R13, R12, R13, R228 ;  /* 0x0000000d0c0d7210 */ /* 0x000fe20007ffe0e4 */
[----:B------:R-:W-:-:S04]  /*7270*/  IMAD R12, R216, 0x8000, R3 ;  /* 0x00008000d80c7824 */ /* 0x000fc800078e0203 */
[----:B------:R-:W-:Y:S01]  /*7280*/  IMAD R14, R216, 0x8000, R13 ;  /* 0x00008000d80e7824 */ /* 0x000fe200078e020d */
[----:B------:R-:W-:-:S03]  /*7290*/  IADD3 R12, R23, R12, RZ ;  /* 0x0000000c170c7210 */ /* 0x000fc60007ffe0ff */
[----:B------:R-:W-:-:S03]  /*72a0*/  IMAD.IADD R76, R23, 0x1, R14 ;  /* 0x00000001174c7824 */ /* 0x000fc600078e020e */
[----:B------:R-:W2:Y:S04]  /*72b0*/  LDS.128 R12, [R12+0x28400] ;  /* 0x028400000c0c7984 */ /* 0x000ea80000000c00 */
[----:B------:R-:W3:Y:S01]  /*72c0*/  LDS.128 R76, [R76+0x28400] ;  /* 0x028400004c4c7984 */ /* 0x000ee20000000c00 */
[----:B------:R-:W-:Y:S05]  /*72d0*/  @P2 BRA `(.L_x_556) ;  /* 0x0000000c00642947 */ /* 0x000fea0003800000 */
[----:B------:R-:W-:Y:S01]  /*72e0*/  SHF.R.U32.HI R137, RZ, 0x8, R45 ;  /* 0x00000008ff897819 */ /* 0x000fe2000001162d */
[----:B--2---:R-:W-:Y:S01]  /*72f0*/  IMAD.MOV.U32 R44, RZ, RZ, R13 ;  /* 0x000000ffff2c7224 */ /* 0x004fe200078e000d */
[--C-:B------:R-:W-:Y:S02]  /*7300*/  SHF.R.U32.HI R139, RZ, 0x18, R45.reuse ;  /* 0x00000018ff8b7819 */ /* 0x100fe4000001162d */
[----:B------:R-:W-:Y:S01]  /*7310*/  LOP3.LUT R48, R45, 0xff, RZ, 0xc0, !PT ;  /* 0x000000ff2d307812 */ /* 0x000fe200078ec0ff */
[----:B------:R-:W-:Y:S01]  /*7320*/  IMAD.SHL.U32 R13, R137, 0x100, RZ ;  /* 0x00000100890d7824 */ /* 0x000fe200078e00ff */
[----:B------:R-:W-:Y:S02]  /*7330*/  SHF.R.U32.HI R135, RZ, 0x10, R45 ;  /* 0x00000010ff877819 */ /* 0x000fe4000001162d */
[----:B------:R-:W-:Y:S02]  /*7340*/  SHF.R.U32.HI R131, RZ, 0x8, R47 ;  /* 0x00000008ff837819 */ /* 0x000fe4000001162f */
[----:B------:R-:W-:-:S02]  /*7350*/  PRMT R48, R139, 0x654, R48 ;  /* 0x000006548b307816 */ /* 0x000fc40000000030 */
[--C-:B------:R-:W-:Y:S02]  /*7360*/  SHF.R.U32.HI R129, RZ, 0x18, R51.reuse ;  /* 0x00000018ff817819 */ /* 0x100fe40000011633 */
[----:B------:R-:W-:Y:S02]  /*7370*/  LOP3.LUT R50, R51, 0xff, RZ, 0xc0, !PT ;  /* 0x000000ff33327812 */ /* 0x000fe400078ec0ff */
[----:B------:R-:W-:Y:S02]  /*7380*/  SHF.R.U32.HI R128, RZ, 0x8, R51 ;  /* 0x00000008ff807819 */ /* 0x000fe40000011633 */
[--C-:B------:R-:W-:Y:S02]  /*7390*/  SHF.R.U32.HI R138, RZ, 0x18, R47.reuse ;  /* 0x00000018ff8a7819 */ /* 0x100fe4000001162f */
[----:B------:R-:W-:Y:S02]  /*73a0*/  LOP3.LUT R45, R47, 0xff, RZ, 0xc0, !PT ;  /* 0x000000ff2f2d7812 */ /* 0x000fe400078ec0ff */
[----:B------:R-:W-:-:S02]  /*73b0*/  SHF.R.U32.HI R133, RZ, 0x10, R47 ;  /* 0x00000010ff857819 */ /* 0x000fc4000001162f */
[----:B------:R-:W-:Y:S01]  /*73c0*/  MOV R46, R14 ;  /* 0x0000000e002e7202 */ /* 0x000fe20000000f00 */
[----:B------:R-:W-:Y:S01]  /*73d0*/  IMAD.U32 R14, R135, 0x10000, RZ ;  /* 0x00010000870e7824 */ /* 0x000fe200078e00ff */
[--C-:B------:R-:W-:Y:S02]  /*73e0*/  SHF.R.U32.HI R136, RZ, 0x18, R49.reuse ;  /* 0x00000018ff887819 */ /* 0x100fe40000011631 */
[----:B------:R-:W-:Y:S02]  /*73f0*/  LOP3.LUT R47, R49, 0xff, RZ, 0xc0, !PT ;  /* 0x000000ff312f7812 */ /* 0x000fe400078ec0ff */
[--C-:B------:R-:W-:Y:S02]  /*7400*/  SHF.R.U32.HI R130, RZ, 0x8, R49.reuse ;  /* 0x00000008ff827819 */ /* 0x100fe40000011631 */
[----:B------:R-:W-:Y:S01]  /*7410*/  SHF.R.U32.HI R132, RZ, 0x10, R49 ;  /* 0x00000010ff847819 */ /* 0x000fe20000011631 */
[----:B------:R-:W-:Y:S01]  /*7420*/  IMAD.MOV.U32 R49, RZ, RZ, R12 ;  /* 0x000000ffff317224 */ /* 0x000fe200078e000c */
[----:B------:R-:W-:Y:S01]  /*7430*/  SHF.R.U32.HI R134, RZ, 0x10, R51 ;  /* 0x00000010ff867819 */ /* 0x000fe20000011633 */
[----:B------:R-:W-:Y:S01]  /*7440*/  IMAD.SHL.U32 R12, R131, 0x100, RZ ;  /* 0x00000100830c7824 */ /* 0x000fe200078e00ff */
[----:B------:R-:W-:Y:S01]  /*7450*/  LOP3.LUT R13, R48, 0xff00, R13, 0xf8, !PT ;  /* 0x0000ff00300d7812 */ /* 0x000fe200078ef80d */
[----:B------:R-:W-:Y:S01]  /*7460*/  IMAD.SHL.U32 R48, R130, 0x100, RZ ;  /* 0x0000010082307824 */ /* 0x000fe200078e00ff */
[----:B------:R-:W-:Y:S01]  /*7470*/  PRMT R50, R129, 0x654, R50 ;  /* 0x0000065481327816 */ /* 0x000fe20000000032 */
[----:B------:R-:W-:Y:S01]  /*7480*/  IMAD.U32 R132, R132, 0x10000, RZ ;  /* 0x0001000084847824 */ /* 0x000fe200078e00ff */
[----:B------:R-:W-:-:S02]  /*7490*/  SHF.L.U32 R51, R128, 0x8, RZ ;  /* 0x0000000880337819 */ /* 0x000fc400000006ff */
[----:B------:R-:W-:Y:S02]  /*74a0*/  PRMT R45, R138, 0x654, R45 ;  /* 0x000006548a2d7816 */ /* 0x000fe4000000002d */
[----:B------:R-:W-:Y:S01]  /*74b0*/  LOP3.LUT R14, R13, 0xff0000, R14, 0xf8, !PT ;  /* 0x00ff00000d0e7812 */ /* 0x000fe200078ef80e */
[----:B------:R-:W-:Y:S01]  /*74c0*/  IMAD.U32 R13, R133, 0x10000, RZ ;  /* 0x00010000850d7824 */ /* 0x000fe200078e00ff */
[----:B------:R-:W-:Y:S02]  /*74d0*/  LOP3.LUT R131, R50, 0xff00, R51, 0xf8, !PT ;  /* 0x0000ff0032837812 */ /* 0x000fe400078ef833 */
[----:B------:R-:W-:Y:S02]  /*74e0*/  PRMT R47, R136, 0x654, R47 ;  /* 0x00000654882f7816 */ /* 0x000fe4000000002f */
[----:B------:R-:W-:Y:S02]  /*74f0*/  LOP3.LUT R12, R45, 0xff00, R12, 0xf8, !PT ;  /* 0x0000ff002d0c7812 */ /* 0x000fe400078ef80c */
[----:B------:R-:W-:-:S02]  /*7500*/  F2FP.F16.E4M3.UNPACK_B R130, R127.H1 ;  /* 0x0000007fff82723e */ /* 0x000fc400030006ff */
[----:B------:R-:W-:Y:S02]  /*7510*/  F2FP.F16.E4M3.UNPACK_B R50, R49.H1 ;  /* 0x00000031ff32723e */ /* 0x000fe400030006ff */
[----:B---3--:R-:W-:Y:S02]  /*7520*/  F2FP.F16.E4M3.UNPACK_B R51, R76.H1 ;  /* 0x0000004cff33723e */ /* 0x008fe400030006ff */
[----:B------:R-:W-:Y:S01]  /*7530*/  LOP3.LUT R45, R47, 0xff00, R48, 0xf8, !PT ;  /* 0x0000ff002f2d7812 */ /* 0x000fe200078ef830 */
[----:B------:R-:W-:Y:S01]  /*7540*/  HADD2.F32 R47, -RZ, R50.H0_H0 ;  /* 0x20000032ff2f7230 */ /* 0x000fe20000004100 */
[----:B------:R-:W-:Y:S01]  /*7550*/  LOP3.LUT R12, R12, 0xff0000, R13, 0xf8, !PT ;  /* 0x00ff00000c0c7812 */ /* 0x000fe200078ef80d */
[----:B------:R-:W-:Y:S01]  /*7560*/  HADD2.F32 R13, -RZ, R130.H0_H0 ;  /* 0x20000082ff0d7230 */ /* 0x000fe20000004100 */
[----:B------:R-:W-:Y:S01]  /*7570*/  F2FP.F16.E4M3.UNPACK_B R128, R126.H1 ;  /* 0x0000007eff80723e */ /* 0x000fe200030006ff */
[----:B------:R-:W-:Y:S01]  /*7580*/  HADD2.F32 R48, -RZ, R51.H0_H0 ;  /* 0x20000033ff307230 */ /* 0x000fe20000004100 */
[----:B------:R-:W-:Y:S01]  /*7590*/  SHF.L.U32 R134, R134, 0x10, RZ ;  /* 0x0000001086867819 */ /* 0x000fe200000006ff */
[----:B------:R-:W-:-:S02]  /*75a0*/  HADD2.F32 R50, -RZ, R50.H1_H1 ;  /* 0x30000032ff327230 */ /* 0x000fc40000004100 */
[-C--:B------:R-:W-:Y:S01]  /*75b0*/  FMUL.FTZ R133, R47, R13.reuse ;  /* 0x0000000d2f857220 */ /* 0x080fe20000410000 */
[--C-:B------:R-:W-:Y:S02]  /*75c0*/  HADD2.F32 R129, -RZ, R128.reuse.H0_H0 ;  /* 0x20000080ff817230 */ /* 0x100fe40000004100 */
[C---:B------:R-:W-:Y:S01]  /*75d0*/  FMUL.FTZ R136, R48.reuse, R13 ;  /* 0x0000000d30887220 */ /* 0x040fe20000410000 */
[----:B------:R-:W-:Y:S01]  /*75e0*/  LOP3.LUT R13, R131, 0xff0000, R134, 0xf8, !PT ;  /* 0x00ff0000830d7812 */ /* 0x000fe200078ef886 */
[----:B------:R-:W-:Y:S01]  /*75f0*/  HADD2.F32 R131, -RZ, R128.H1_H1 ;  /* 0x30000080ff837230 */ /* 0x000fe20000004100 */
[----:B------:R-:W-:Y:S01]  /*7600*/  LOP3.LUT R45, R45, 0xff0000, R132, 0xf8, !PT ;  /* 0x00ff00002d2d7812 */ /* 0x000fe200078ef884 */
[-C--:B------:R-:W-:Y:S01]  /*7610*/  FFMA.FTZ R48, R48, R129.reuse, R133 ;  /* 0x0000008130307223 */ /* 0x080fe20000010085 */
[----:B------:R-:W-:Y:S01]  /*7620*/  FFMA.FTZ R47, R47, R129, -R136 ;  /* 0x000000812f2f7223 */ /* 0x000fe20000010888 */
[----:B------:R-:W-:Y:S01]  /*7630*/  HADD2.F32 R133, -RZ, R130.H1_H1 ;  /* 0x30000082ff857230 */ /* 0x000fe20000004100 */
[----:B------:R-:W-:Y:S01]  /*7640*/  F2FP.F16.E4M3.UNPACK_B R129, R126 ;  /* 0x0000007eff81723e */ /* 0x000fe200020006ff */
[----:B------:R-:W-:Y:S01]  /*7650*/  HADD2.F32 R128, -RZ, R51.H1_H1 ;  /* 0x30000033ff807230 */ /* 0x000fe20000004100 */
[----:B------:R-:W-:-:S02]  /*7660*/  F2FP.F16.E4M3.UNPACK_B R130, R127 ;  /* 0x0000007fff82723e */ /* 0x000fc400020006ff */
[----:B------:R-:W-:Y:S02]  /*7670*/  F2FP.F16.E4M3.UNPACK_B R126, R76 ;  /* 0x0000004cff7e723e */ /* 0x000fe400020006ff */
[----:B------:R-:W-:Y:S01]  /*7680*/  F2FP.F16.E4M3.UNPACK_B R51, R49 ;  /* 0x00000031ff33723e */ /* 0x000fe200020006ff */
[-C--:B------:R-:W-:Y:S01]  /*7690*/  FMUL.FTZ R49, R128, R133.reuse ;  /* 0x0000008580317220 */ /* 0x080fe20000410000 */
[C---:B------:R-:W-:Y:S01]  /*76a0*/  FMUL.FTZ R133, R50.reuse, R133 ;  /* 0x0000008532857220 */ /* 0x040fe20000410000 */
[----:B------:R-:W-:Y:S02]  /*76b0*/  HADD2.F32 R132, -RZ, R130.H0_H0 ;  /* 0x20000082ff847230 */ /* 0x000fe40000004100 */
[----:B------:R-:W-:Y:S02]  /*76c0*/  HADD2.F32 R127, -RZ, R126.H0_H0 ;  /* 0x2000007eff7f7230 */ /* 0x000fe40000004100 */
[----:B------:R-:W-:Y:S01]  /*76d0*/  FFMA.FTZ R50, R50, R131, -R49 ;  /* 0x0000008332327223 */ /* 0x000fe20000010831 */
[----:B------:R-:W-:-:S02]  /*76e0*/  HADD2.F32 R76, -RZ, R51.H0_H0 ;  /* 0x20000033ff4c7230 */ /* 0x000fc40000004100 */
[----:B------:R-:W-:Y:S01]  /*76f0*/  FFMA.FTZ R49, R128, R131, R133 ;  /* 0x0000008380317223 */ /* 0x000fe20000010085 */
[----:B------:R-:W-:Y:S02]  /*7700*/  HADD2.F32 R128, -RZ, R129.H0_H0 ;  /* 0x20000081ff807230 */ /* 0x000fe40000004100 */
[-C--:B------:R-:W-:Y:S01]  /*7710*/  FMUL.FTZ R131, R127, R132.reuse ;  /* 0x000000847f837220 */ /* 0x080fe20000410000 */
[----:B------:R-:W-:Y:S02]  /*7720*/  HADD2.F32 R130, -RZ, R130.H1_H1 ;  /* 0x30000082ff827230 */ /* 0x000fe40000004100 */
[C---:B------:R-:W-:Y:S01]  /*7730*/  FMUL.FTZ R134, R76.reuse, R132 ;  /* 0x000000844c867220 */ /* 0x040fe20000410000 */
[----:B------:R-:W-:Y:S02]  /*7740*/  HADD2.F32 R126, -RZ, R126.H1_H1 ;  /* 0x3000007eff7e7230 */ /* 0x000fe40000004100 */
[----:B------:R-:W-:Y:S01]  /*7750*/  FFMA.FTZ R132, R76, R128, -R131 ;  /* 0x000000804c847223 */ /* 0x000fe20000010883 */
[----:B------:R-:W-:-:S02]  /*7760*/  HADD2.F32 R51, -RZ, R51.H1_H1 ;  /* 0x30000033ff337230 */ /* 0x000fc40000004100 */
[----:B------:R-:W-:Y:S01]  /*7770*/  FFMA.FTZ R134, R127, R128, R134 ;  /* 0x000000807f867223 */ /* 0x000fe20000010086 */
[----:B------:R-:W-:Y:S02]  /*7780*/  HADD2.F32 R129, -RZ, R129.H1_H1 ;  /* 0x30000081ff817230 */ /* 0x000fe40000004100 */
[-C--:B------:R-:W-:Y:S01]  /*7790*/  FMUL.FTZ R128, R126, R130.reuse ;  /* 0x000000827e807220 */ /* 0x080fe20000410000 */
[----:B------:R-:W-:Y:S01]  /*77a0*/  F2FP.F16.E4M3.UNPACK_B R76, R125.H1 ;  /* 0x0000007dff4c723e */ /* 0x000fe200030006ff */
[C---:B------:R-:W-:Y:S01]  /*77b0*/  FMUL.FTZ R135, R51.reuse, R130 ;  /* 0x0000008233877220 */ /* 0x040fe20000410000 */
[----:B------:R-:W-:Y:S01]  /*77c0*/  F2FP.F16.E4M3.UNPACK_B R127, R78.H1 ;  /* 0x0000004eff7f723e */ /* 0x000fe200030006ff */
[----:B------:R-:W-:Y:S01]  /*77d0*/  FFMA.FTZ R133, R51, R129, -R128 ;  /* 0x0000008133857223 */ /* 0x000fe20000010880 */
[----:B------:R-:W-:Y:S01]  /*77e0*/  F2FP.F16.E4M3.UNPACK_B R130, R124.H1 ;  /* 0x0000007cff82723e */ /* 0x000fe200030006ff */
[----:B------:R-:W-:Y:S01]  /*77f0*/  HADD2.F32 R131, -RZ, R76.H0_H0 ;  /* 0x2000004cff837230 */ /* 0x000fe20000004100 */
[----:B------:R-:W-:Y:S01]  /*7800*/  F2FP.F16.E4M3.UNPACK_B R51, R46.H1 ;  /* 0x0000002eff33723e */ /* 0x000fe200030006ff */
[----:B------:R-:W-:-:S02]  /*7810*/  HADD2.F32 R128, -RZ, R127.H0_H0 ;  /* 0x2000007fff807230 */ /* 0x000fc40000004100 */
[----:B------:R-:W-:Y:S01]  /*7820*/  FFMA.FTZ R135, R126, R129, R135 ;  /* 0x000000817e877223 */ /* 0x000fe20000010087 */
[----:B------:R-:W-:Y:S01]  /*7830*/  HADD2.F32 R126, -RZ, R76.H1_H1 ;  /* 0x3000004cff7e7230 */ /* 0x000fe20000004100 */
[----:B------:R-:W-:Y:S01]  /*7840*/  F2FP.F16.E4M3.UNPACK_B R125, R125 ;  /* 0x0000007dff7d723e */ /* 0x000fe200020006ff */
[----:B------:R-:W-:Y:S02]  /*7850*/  HADD2.F32 R76, -RZ, R51.H0_H0 ;  /* 0x20000033ff4c7230 */ /* 0x000fe40000004100 */
[-C--:B------:R-:W-:Y:S01]  /*7860*/  FMUL.FTZ R137, R128, R131.reuse ;  /* 0x0000008380897220 */ /* 0x080fe20000410000 */
[----:B------:R-:W-:Y:S01]  /*7870*/  HADD2.F32 R129, -RZ, R130.H0_H0 ;  /* 0x20000082ff817230 */ /* 0x000fe20000004100 */
[----:B------:R-:W-:Y:S01]  /*7880*/  F2FP.F16.E4M3.UNPACK_B R78, R78 ;  /* 0x0000004eff4e723e */ /* 0x000fe200020006ff */
[----:B------:R-:W-:Y:S02]  /*7890*/  HADD2.F32 R127, -RZ, R127.H1_H1 ;  /* 0x3000007fff7f7230 */ /* 0x000fe40000004100 */
[----:B------:R-:W-:Y:S01]  /*78a0*/  FMUL.FTZ R131, R76, R131 ;  /* 0x000000834c837220 */ /* 0x000fe20000410000 */
[----:B------:R-:W-:-:S02]  /*78b0*/  HADD2.F32 R51, -RZ, R51.H1_H1 ;  /* 0x30000033ff337230 */ /* 0x000fc40000004100 */
[----:B------:R-:W-:Y:S01]  /*78c0*/  FFMA.FTZ R136, R76, R129, -R137 ;  /* 0x000000814c887223 */ /* 0x000fe20000010889 */
[----:B------:R-:W-:Y:S02]  /*78d0*/  HADD2.F32 R130, -RZ, R130.H1_H1 ;  /* 0x30000082ff827230 */ /* 0x000fe40000004100 */
[----:B------:R-:W-:Y:S01]  /*78e0*/  FMUL.FTZ R76, R127, R126 ;  /* 0x0000007e7f4c7220 */ /* 0x000fe20000410000 */
[----:B------:R-:W-:Y:S01]  /*78f0*/  F2FP.F16.E4M3.UNPACK_B R46, R46 ;  /* 0x0000002eff2e723e */ /* 0x000fe200020006ff */
[C---:B------:R-:W-:Y:S01]  /*7900*/  FMUL.FTZ R126, R51.reuse, R126 ;  /* 0x0000007e337e7220 */ /* 0x040fe20000410000 */
[----:B------:R-:W-:Y:S01]  /*7910*/  F2FP.F16.E4M3.UNPACK_B R124, R124 ;  /* 0x0000007cff7c723e */ /* 0x000fe200020006ff */
[-C--:B------:R-:W-:Y:S01]  /*7920*/  FFMA.FTZ R139, R51, R130.reuse, -R76 ;  /* 0x00000082338b7223 */ /* 0x080fe2000001084c */
[----:B------:R-:W-:Y:S02]  /*7930*/  HADD2.F32 R76, -RZ, R78.H0_H0 ;  /* 0x2000004eff4c7230 */ /* 0x000fe40000004100 */
[----:B------:R-:W-:Y:S01]  /*7940*/  FFMA.FTZ R141, R127, R130, R126 ;  /* 0x000000827f8d7223 */ /* 0x000fe2000001007e */
[----:B------:R-:W-:-:S02]  /*7950*/  HADD2.F32 R126, -RZ, R125.H0_H0 ;  /* 0x2000007dff7e7230 */ /* 0x000fc40000004100 */
[----:B------:R-:W-:Y:S01]  /*7960*/  FFMA.FTZ R138, R128, R129, R131 ;  /* 0x00000081808a7223 */ /* 0x000fe20000010083 */
[----:B------:R-:W-:Y:S01]  /*7970*/  HADD2.F32 R129, -RZ, R125.H1_H1 ;  /* 0x3000007dff817230 */ /* 0x000fe20000004100 */
[----:B------:R-:W-:Y:S01]  /*7980*/  F2FP.SATFINITE.E4M3.F32.PACK_AB_MERGE_C R47, R50, R47, RZ ;  /* 0x0000002f322f723e */ /* 0x000fe200048070ff */
[----:B------:R-:W-:Y:S01]  /*7990*/  HADD2.F32 R51, -RZ, R46.H0_H0 ;  /* 0x2000002eff337230 */ /* 0x000fe20000004100 */
[----:B------:R-:W-:Y:S01]  /*79a0*/  F2FP.SATFINITE.E4M3.F32.PACK_AB_MERGE_C R48, R49, R48, RZ ;  /* 0x000000303130723e */ /* 0x000fe200048070ff */
[----:B------:R-:W-:Y:S01]  /*79b0*/  HADD2.F32 R78, -RZ, R78.H1_H1 ;  /* 0x3000004eff4e7230 */ /* 0x000fe20000004100 */
[----:B------:R-:W-:Y:S01]  /*79c0*/  F2FP.F16.E4M3.UNPACK_B R50, R77 ;  /* 0x0000004dff32723e */ /* 0x000fe200020006ff */
[--C-:B------:R-:W-:Y:S02]  /*79d0*/  HADD2.F32 R125, -RZ, R124.reuse.H0_H0 ;  /* 0x2000007cff7d7230 */ /* 0x100fe40000004100 */
[----:B------:R-:W-:Y:S01]  /*79e0*/  FMUL.FTZ R131, R51, R126 ;  /* 0x0000007e33837220 */ /* 0x000fe20000410000 */
[----:B------:R-:W-:-:S02]  /*79f0*/  HADD2.F32 R127, -RZ, R124.H1_H1 ;  /* 0x3000007cff7f7230 */ /* 0x000fc40000004100 */
[----:B------:R-:W-:Y:S01]  /*7a00*/  FMUL.FTZ R124, R76, R126 ;  /* 0x0000007e4c7c7220 */ /* 0x000fe20000410000 */
[----:B------:R-:W-:Y:S02]  /*7a10*/  HADD2.F32 R46, -RZ, R46.H1_H1 ;  /* 0x3000002eff2e7230 */ /* 0x000fe40000004100 */
[----:B------:R-:W-:Y:S01]  /*7a20*/  FMUL.FTZ R137, R78, R129 ;  /* 0x000000814e897220 */ /* 0x000fe20000410000 */
[----:B------:R-:W-:Y:S01]  /*7a30*/  F2FP.F16.E4M3.UNPACK_B R49, R44 ;  /* 0x0000002cff31723e */ /* 0x000fe200020006ff */
[----:B------:R-:W-:Y:S01]  /*7a40*/  FFMA.FTZ R128, R51, R125, -R124 ;  /* 0x0000007d33807223 */ /* 0x000fe2000001087c */
[----:B------:R-:W-:Y:S01]  /*7a50*/  F2FP.F16.E4M3.UNPACK_B R51, R45 ;  /* 0x0000002dff33723e */ /* 0x000fe200020006ff */
[----:B------:R-:W-:Y:S01]  /*7a60*/  FMUL.FTZ R129, R46, R129 ;  /* 0x000000812e817220 */ /* 0x000fe20000410000 */
[----:B------:R-:W-:Y:S01]  /*7a70*/  FFMA.FTZ R131, R76, R125, R131 ;  /* 0x0000007d4c837223 */ /* 0x000fe20000010083 */
[-C--:B------:R-:W-:Y:S01]  /*7a80*/  FFMA.FTZ R137, R46, R127.reuse, -R137 ;  /* 0x0000007f2e897223 */ /* 0x080fe20000010889 */
[----:B------:R-:W-:Y:S01]  /*7a90*/  F2FP.SATFINITE.E4M3.F32.PACK_AB_MERGE_C R46, R139, R136, RZ ;  /* 0x000000888b2e723e */ /* 0x000fe200048070ff */
[----:B------:R-:W-:Y:S01]  /*7aa0*/  FFMA.FTZ R78, R78, R127, R129 ;  /* 0x0000007f4e4e7223 */ /* 0x000fe20000010081 */
[----:B------:R-:W-:Y:S01]  /*7ab0*/  F2FP.SATFINITE.E4M3.F32.PACK_AB_MERGE_C R138, R141, R138, RZ ;  /* 0x0000008a8d8a723e */ /* 0x000fe200048070ff */
[----:B------:R-:W-:Y:S01]  /*7ac0*/  HADD2.F32 R124, -RZ, R50.H0_H0 ;  /* 0x20000032ff7c7230 */ /* 0x000fe20000004100 */
[----:B------:R-:W-:Y:S01]  /*7ad0*/  F2FP.SATFINITE.E4M3.F32.PACK_AB_MERGE_C R76, R135, R134, R48 ;  /* 0x00000086874c723e */ /* 0x000fe20004807030 */
[----:B------:R-:W-:Y:S01]  /*7ae0*/  HADD2.F32 R129, -RZ, R51.H0_H0 ;  /* 0x20000033ff817230 */ /* 0x000fe20000004100 */
[----:B------:R-:W-:Y:S01]  /*7af0*/  F2FP.F16.E4M3.UNPACK_B R126, R14 ;  /* 0x0000000eff7e723e */ /* 0x000fe200020006ff */
[----:B------:R-:W-:Y:S01]  /*7b00*/  HADD2.F32 R48, -RZ, R49.H0_H0 ;  /* 0x20000031ff307230 */ /* 0x000fe20000004100 */
[----:B------:R-:W-:Y:S01]  /*7b10*/  F2FP.SATFINITE.E4M3.F32.PACK_AB_MERGE_C R46, R137, R128, R46 ;  /* 0x00000080892e723e */ /* 0x000fe2000480702e */
[----:B------:R-:W-:Y:S01]  /*7b20*/  HADD2.F32 R128, -RZ, R51.H1_H1 ;  /* 0x30000033ff807230 */ /* 0x000fe20000004100 */
[----:B------:R-:W-:Y:S01]  /*7b30*/  F2FP.SATFINITE.E4M3.F32.PACK_AB_MERGE_C R78, R78, R131, R138 ;  /* 0x000000834e4e723e */ /* 0x000fe2000480708a */
[----:B------:R-:W-:-:S02]  /*7b40*/  HADD2.F32 R127, -RZ, R126.H0_H0 ;  /* 0x2000007eff7f7230 */ /* 0x000fc40000004100 */
[-C--:B------:R-:W-:Y:S01]  /*7b50*/  FMUL.FTZ R131, R124, R129.reuse ;  /* 0x000000817c837220 */ /* 0x080fe20000410000 */
[----:B------:R-:W-:Y:S02]  /*7b60*/  HADD2.F32 R125, -RZ, R50.H1_H1 ;  /* 0x30000032ff7d7230 */ /* 0x000fe40000004100 */
[C---:B------:R-:W-:Y:S01]  /*7b70*/  FMUL.FTZ R129, R48.reuse, R129 ;  /* 0x0000008130817220 */ /* 0x040fe20000410000 */
[----:B------:R-:W-:Y:S02]  /*7b80*/  HADD2.F32 R51, -RZ, R49.H1_H1 ;  /* 0x30000031ff337230 */ /* 0x000fe40000004100 */
[-C--:B------:R-:W-:Y:S01]  /*7b90*/  FFMA.FTZ R48, R48, R127.reuse, -R131 ;  /* 0x0000007f30307223 */ /* 0x080fe20000010883 */
[----:B------:R-:W-:Y:S02]  /*7ba0*/  HADD2.F32 R126, -RZ, R126.H1_H1 ;  /* 0x3000007eff7e7230 */ /* 0x000fe40000004100 */
[----:B------:R-:W-:Y:S01]  /*7bb0*/  FFMA.FTZ R49, R124, R127, R129 ;  /* 0x0000007f7c317223 */ /* 0x000fe20000010081 */
[----:B------:R-:W-:Y:S01]  /*7bc0*/  F2FP.F16.E4M3.UNPACK_B R50, R44.H1 ;  /* 0x0000002cff32723e */ /* 0x000fe200030006ff */
[-C--:B------:R-:W-:Y:S01]  /*7bd0*/  FMUL.FTZ R124, R125, R128.reuse ;  /* 0x000000807d7c7220 */ /* 0x080fe20000410000 */
[----:B------:R-:W-:Y:S01]  /*7be0*/  FMUL.FTZ R44, R51, R128 ;  /* 0x00000080332c7220 */ /* 0x000fe20000410000 */
[----:B------:R-:W-:-:S02]  /*7bf0*/  F2FP.F16.E4M3.UNPACK_B R77, R77.H1 ;  /* 0x0000004dff4d723e */ /* 0x000fc400030006ff */
[----:B------:R-:W-:Y:S01]  /*7c00*/  F2FP.F16.E4M3.UNPACK_B R127, R45.H1 ;  /* 0x0000002dff7f723e */ /* 0x000fe200030006ff */
[-C--:B------:R-:W-:Y:S01]  /*7c10*/  FFMA.FTZ R51, R51, R126.reuse, -R124 ;  /* 0x0000007e33337223 */ /* 0x080fe2000001087c */
[----:B------:R-:W-:Y:S01]  /*7c20*/  FFMA.FTZ R44, R125, R126, R44 ;  /* 0x0000007e7d2c7223 */ /* 0x000fe2000001002c */
[----:B------:R-:W-:Y:S01]  /*7c30*/  F2FP.F16.E4M3.UNPACK_B R14, R14.H1 ;  /* 0x0000000eff0e723e */ /* 0x000fe200030006ff */
[----:B------:R-:W-:Y:S01]  /*7c40*/  HADD2.F32 R124, -RZ, R77.H0_H0 ;  /* 0x2000004dff7c7230 */ /* 0x000fe20000004100 */
[----:B------:R-:W-:Y:S01]  /*7c50*/  F2FP.SATFINITE.E4M3.F32.PACK_AB_MERGE_C R47, R133, R132, R47 ;  /* 0x00000084852f723e */ /* 0x000fe2000480702f */
[----:B------:R-:W-:Y:S02]  /*7c60*/  HADD2.F32 R126, -RZ, R127.H0_H0 ;  /* 0x2000007fff7e7230 */ /* 0x000fe40000004100 */
[----:B------:R-:W-:Y:S02]  /*7c70*/  HADD2.F32 R45, -RZ, R50.H0_H0 ;  /* 0x20000032ff2d7230 */ /* 0x000fe40000004100 */
[----:B------:R-:W-:-:S02]  /*7c80*/  HADD2.F32 R125, -RZ, R14.H0_H0 ;  /* 0x2000000eff7d7230 */ /* 0x000fc40000004100 */
[CC--:B------:R-:W-:Y:S01]  /*7c90*/  FMUL.FTZ R128, R124.reuse, R126.reuse ;  /* 0x0000007e7c807220 */ /* 0x0c0fe20000410000 */
[----:B------:R-:W-:Y:S02]  /*7ca0*/  HADD2.F32 R50, -RZ, R50.H1_H1 ;  /* 0x30000032ff327230 */ /* 0x000fe40000004100 */
[C---:B------:R-:W-:Y:S01]  /*7cb0*/  FMUL.FTZ R129, R45.reuse, R126 ;  /* 0x0000007e2d817220 */ /* 0x040fe20000410000 */
[----:B------:R-:W-:Y:S02]  /*7cc0*/  HADD2.F32 R127, -RZ, R127.H1_H1 ;  /* 0x3000007fff7f7230 */ /* 0x000fe40000004100 */
[-C--:B------:R-:W-:Y:S01]  /*7cd0*/  FFMA.FTZ R132, R45, R125.reuse, -R128 ;  /* 0x0000007d2d847223 */ /* 0x080fe20000010880 */
[----:B------:R-:W-:Y:S02]  /*7ce0*/  HADD2.F32 R77, -RZ, R77.H1_H1 ;  /* 0x3000004dff4d7230 */ /* 0x000fe40000004100 */
[----:B------:R-:W-:Y:S01]  /*7cf0*/  FFMA.FTZ R133, R124, R125, R129 ;  /* 0x0000007d7c857223 */ /* 0x000fe20000010081 */
[----:B------:R-:W-:-:S02]  /*7d00*/  HADD2.F32 R126, -RZ, R14.H1_H1 ;  /* 0x3000000eff7e7230 */ /* 0x000fc40000004100 */
[C---:B------:R-:W-:Y:S01]  /*7d10*/  FMUL.FTZ R128, R50.reuse, R127 ;  /* 0x0000007f32807220 */ /* 0x040fe20000410000 */
[----:B------:R-:W-:Y:S01]  /*7d20*/  F2FP.F16.E4M3.UNPACK_B R124, R79 ;  /* 0x0000004fff7c723e */ /* 0x000fe200020006ff */
[C---:B------:R-:W-:Y:S01]  /*7d30*/  FMUL.FTZ R131, R77.reuse, R127 ;  /* 0x0000007f4d837220 */ /* 0x040fe20000410000 */
[----:B------:R-:W-:Y:S01]  /*7d40*/  F2FP.F16.E4M3.UNPACK_B R79, R79.H1 ;  /* 0x0000004fff4f723e */ /* 0x000fe200030006ff */
[-C--:B------:R-:W-:Y:S01]  /*7d50*/  FFMA.FTZ R134, R77, R126.reuse, R128 ;  /* 0x0000007e4d867223 */ /* 0x080fe20000010080 */
[----:B------:R-:W-:Y:S01]  /*7d60*/  F2FP.F16.E4M3.UNPACK_B R129, R13.H1 ;  /* 0x0000000dff81723e */ /* 0x000fe200030006ff */
[----:B------:R-:W-:Y:S01]  /*7d70*/  FFMA.FTZ R135, R50, R126, -R131 ;  /* 0x0000007e32877223 */ /* 0x000fe20000010883 */
[----:B------:R-:W-:Y:S01]  /*7d80*/  F2FP.F16.E4M3.UNPACK_B R14, R15 ;  /* 0x0000000fff0e723e */ /* 0x000fe200020006ff */
[----:B------:R-:W-:Y:S01]  /*7d90*/  HADD2.F32 R77, -RZ, R124.H0_H0 ;  /* 0x2000007cff4d7230 */ /* 0x000fe20000004100 */
[----:B------:R-:W-:Y:S01]  /*7da0*/  F2FP.F16.E4M3.UNPACK_B R128, R13 ;  /* 0x0000000dff80723e */ /* 0x000fe200020006ff */
[----:B------:R-:W-:Y:S01]  /*7db0*/  HADD2.F32 R131, -RZ, R129.H0_H0 ;  /* 0x20000081ff837230 */ /* 0x000fe20000004100 */
[----:B------:R-:W-:Y:S01]  /*7dc0*/  F2FP.F16.E4M3.UNPACK_B R15, R15.H1 ;  /* 0x0000000fff0f723e */ /* 0x000fe200030006ff */
[----:B------:R-:W-:Y:S01]  /*7dd0*/  HADD2.F32 R45, -RZ, R14.H0_H0 ;  /* 0x2000000eff2d7230 */ /* 0x000fe20000004100 */
[-C--:B------:R-:W-:Y:S01]  /*7de0*/  F2FP.F16.E4M3.UNPACK_B R13, R12.reuse ;  /* 0x0000000cff0d723e */ /* 0x080fe200020006ff */
[----:B------:R-:W-:Y:S01]  /*7df0*/  HADD2.F32 R130, -RZ, R128.H0_H0 ;  /* 0x20000080ff827230 */ /* 0x000fe20000004100 */
[----:B------:R-:W-:Y:S01]  /*7e00*/  F2FP.F16.E4M3.UNPACK_B R125, R12.H1 ;  /* 0x0000000cff7d723e */ /* 0x000fe200030006ff */
[----:B------:R-:W-:Y:S01]  /*7e10*/  HADD2.F32 R12, -RZ, R79.H0_H0 ;  /* 0x2000004fff0c7230 */ /* 0x000fe20000004100 */
[----:B------:R-:W-:Y:S01]  /*7e20*/  F2FP.SATFINITE.E4M3.F32.PACK_AB_MERGE_C R132, R135, R132, RZ ;  /* 0x000000848784723e */ /* 0x000fe200048070ff */
[----:B------:R-:W-:-:S02]  /*7e30*/  HADD2.F32 R50, -RZ, R15.H0_H0 ;  /* 0x2000000fff327230 */ /* 0x000fc40000004100 */
[-C--:B------:R-:W-:Y:S01]  /*7e40*/  FMUL.FTZ R136, R77, R130.reuse ;  /* 0x000000824d887220 */ /* 0x080fe20000410000 */
[----:B------:R-:W-:Y:S02]  /*7e50*/  HADD2.F32 R127, -RZ, R125.H0_H0 ;  /* 0x2000007dff7f7230 */ /* 0x000fe40000004100 */
[-C--:B------:R-:W-:Y:S01]  /*7e60*/  FMUL.FTZ R137, R12, R131.reuse ;  /* 0x000000830c897220 */ /* 0x080fe20000410000 */
[----:B------:R-:W-:Y:S02]  /*7e70*/  HADD2.F32 R126, -RZ, R13.H0_H0 ;  /* 0x2000000dff7e7230 */ /* 0x000fe40000004100 */
[C---:B------:R-:W-:Y:S01]  /*7e80*/  FMUL.FTZ R131, R50.reuse, R131 ;  /* 0x0000008332837220 */ /* 0x040fe20000410000 */
[C---:B------:R-:W-:Y:S01]  /*7e90*/  FMUL.FTZ R130, R45.reuse, R130 ;  /* 0x000000822d827220 */ /* 0x040fe20000410000 */
[----:B------:R-:W-:Y:S01]  /*7ea0*/  FFMA.FTZ R137, R50, R127, -R137 ;  /* 0x0000007f32897223 */ /* 0x000fe20000010889 */
[----:B------:R-:W-:Y:S02]  /*7eb0*/  HADD2.F32 R79, -RZ, R79.H1_H1 ;  /* 0x3000004fff4f7230 */ /* 0x000fe40000004100 */
[----:B------:R-:W-:Y:S01]  /*7ec0*/  FFMA.FTZ R136, R45, R126, -R136 ;  /* 0x0000007e2d887223 */ /* 0x000fe20000010888 */
[----:B------:R-:W-:-:S02]  /*7ed0*/  HADD2.F32 R50, -RZ, R129.H1_H1 ;  /* 0x30000081ff327230 */ /* 0x000fc40000004100 */
[----:B------:R-:W-:Y:S01]  /*7ee0*/  FFMA.FTZ R131, R12, R127, R131 ;  /* 0x0000007f0c837223 */ /* 0x000fe20000010083 */
[----:B------:R-:W-:Y:S02]  /*7ef0*/  HADD2.F32 R15, -RZ, R15.H1_H1 ;  /* 0x3000000fff0f7230 */ /* 0x000fe40000004100 */
[----:B------:R-:W-:Y:S01]  /*7f00*/  FFMA.FTZ R130, R77, R126, R130 ;  /* 0x0000007e4d827223 */ /* 0x000fe20000010082 */
[----:B------:R-:W-:Y:S02]  /*7f10*/  HADD2.F32 R124, -RZ, R124.H1_H1 ;  /* 0x3000007cff7c7230 */ /* 0x000fe40000004100 */
[-C--:B------:R-:W-:Y:S01]  /*7f20*/  FMUL.FTZ R126, R79, R50.reuse ;  /* 0x000000324f7e7220 */ /* 0x080fe20000410000 */
[----:B------:R-:W-:Y:S02]  /*7f30*/  HADD2.F32 R45, -RZ, R128.H1_H1 ;  /* 0x30000080ff2d7230 */ /* 0x000fe40000004100 */
[----:B------:R-:W-:Y:S01]  /*7f40*/  FMUL.FTZ R50, R15, R50 ;  /* 0x000000320f327220 */ /* 0x000fe20000410000 */
[----:B------:R-:W-:Y:S01]  /*7f50*/  HADD2.F32 R12, -RZ, R125.H1_H1 ;  /* 0x3000007dff0c7230 */ /* 0x000fe20000004100 */
[----:B------:R-:W-:Y:S01]  /*7f60*/  F2FP.SATFINITE.E4M3.F32.PACK_AB_MERGE_C R133, R134, R133, RZ ;  /* 0x000000858685723e */ /* 0x000fe200048070ff */
[----:B------:R-:W-:-:S02]  /*7f70*/  HADD2.F32 R14, -RZ, R14.H1_H1 ;  /* 0x3000000eff0e7230 */ /* 0x000fc40000004100 */
[-C--:B------:R-:W-:Y:S01]  /*7f80*/  FMUL.FTZ R77, R124, R45.reuse ;  /* 0x0000002d7c4d7220 */ /* 0x080fe20000410000 */
[----:B------:R-:W-:Y:S02]  /*7f90*/  HADD2.F32 R13, -RZ, R13.H1_H1 ;  /* 0x3000000dff0d7230 */ /* 0x000fe40000004100 */
[-C--:B------:R-:W-:Y:S01]  /*7fa0*/  FFMA.FTZ R126, R15, R12.reuse, -R126 ;  /* 0x0000000c0f7e7223 */ /* 0x080fe2000001087e */
[----:B------:R-:W-:Y:S01]  /*7fb0*/  FFMA.FTZ R50, R79, R12, R50 ;  /* 0x0000000c4f327223 */ /* 0x000fe20000010032 */
[C---:B------:R-:W-:Y:S01]  /*7fc0*/  FMUL.FTZ R45, R14.reuse, R45 ;  /* 0x0000002d0e2d7220 */ /* 0x040fe20000410000 */
[----:B------:R-:W-:Y:S02]  /*7fd0*/  IMAD.MOV.U32 R12, RZ, RZ, R47 ;  /* 0x000000ffff0c7224 */ /* 0x000fe400078e002f */
[----:B------:R-:W-:Y:S01]  /*7fe0*/  FFMA.FTZ R77, R14, R13, -R77 ;  /* 0x0000000d0e4d7223 */ /* 0x000fe2000001084d */
[----:B------:R-:W-:Y:S01]  /*7ff0*/  F2FP.SATFINITE.E4M3.F32.PACK_AB_MERGE_C R126, R126, R137, RZ ;  /* 0x000000897e7e723e */ /* 0x000fe200048070ff */
[----:B------:R-:W-:Y:S01]  /*8000*/  FFMA.FTZ R45, R124, R13, R45 ;  /* 0x0000000d7c2d7223 */ /* 0x000fe2000001002d */
[----:B------:R-:W-:Y:S01]  /*8010*/  F2FP.SATFINITE.E4M3.F32.PACK_AB_MERGE_C R50, R50, R131, RZ ;  /* 0x000000833232723e */ /* 0x000fe200048070ff */
[----:B------:R-:W-:Y:S01]  /*8020*/  IMAD.MOV.U32 R14, RZ, RZ, R46 ;  /* 0x000000ffff0e7224 */ /* 0x000fe200078e002e */
[----:B------:R-:W-:-:S02]  /*8030*/  F2FP.SATFINITE.E4M3.F32.PACK_AB_MERGE_C R15, R77, R136, R126 ;  /* 0x000000884d0f723e */ /* 0x000fc4000480707e */
[----:B------:R-:W-:Y:S02]  /*8040*/  F2FP.SATFINITE.E4M3.F32.PACK_AB_MERGE_C R13, R51, R48, R132 ;  /* 0x00000030330d723e */ /* 0x000fe40004807084 */
[----:B------:R-:W-:Y:S02]  /*8050*/  F2FP.SATFINITE.E4M3.F32.PACK_AB_MERGE_C R77, R44, R49, R133 ;  /* 0x000000312c4d723e */ /* 0x000fe40004807085 */
[----:B------:R-:W-:-:S07]  /*8060*/  F2FP.SATFINITE.E4M3.F32.PACK_AB_MERGE_C R79, R45, R130, R50 ;  /* 0x000000822d4f723e */ /* 0x000fce0004807032 */
.L_x_556:
[----:B------:R-:W-:Y:S05]  /*8070*/  BSYNC B2 ;  /* 0x0000000000027941 */ /* 0x000fea0003800000 */
.L_x_555:
[----:B------:R-:W-:Y:S01]  /*8080*/  ISETP.GE.AND P3, PT, R11, R114, PT ;  /* 0x000000720b00720c */ /* 0x000fe20003f66270 */
[----:B--2---:R4:W-:-:S12]  /*8090*/  ST.E.128 desc[UR36][R104.64], R12 ;  /* 0x0000000c68007985 */ /* 0x0049d8000c101d24 */
[----:B------:R-:W-:-:S04]  /*80a0*/  @!P3 IADD3 R44, P4, R110, R11, RZ ;  /* 0x0000000b6e2cb210 */ /* 0x000fc80007f9e0ff */
[----:B------:R-:W-:-:S05]  /*80b0*/  @!P3 LEA.HI.X.SX32 R45, R11, R108, 0x1, P4 ;  /* 0x0000006c0b2db211 */ /* 0x000fca00020f0eff */
[----:B---3--:R4:W-:Y:S04]  /*80c0*/  @!P3 ST.E.128 desc[UR36][R44.64], R76 ;  /* 0x0000004c2c00b985 */ /* 0x0089e8000c101d24 */
.L_x_554:
[----:B------:R-:W-:Y:S05]  /*80d0*/  BSYNC B1 ;  /* 0x0000000000017941 */ /* 0x000fea0003800000 */
.L_x_553:
[----:B------:R-:W-:-:S03]  /*80e0*/  UMOV UR4, 0xffffffff ;  /* 0xffffffff00047882 */ /* 0x000fc60000000000 */
[----:B------:R-:W-:Y:S05]  /*80f0*/  BRA.DIV UR4, `(.L_x_557) ;  /* 0x000001e604487947 */ /* 0x000fea000b800000 */
[----:B----4-:R4:W0:Y:S04]  /*8100*/  SHFL.IDX PT, R76, R107, 0x1, 0x181f ;  /* 0x00381f006b4c7f89 */ /* 0x01082800000e0000 */
[----:B------:R4:W0:Y:S02]  /*8110*/  SHFL.IDX PT, R50, R106, 0x1, 0x181f ;  /* 0x00381f006a327f89 */ /* 0x00082400000e0000 */
.L_x_851:
[----:B------:R-:W-:Y:S01]  /*8120*/  VIADD R11, R219, 0x20 ;  /* 0x00000020db0b7836 */ /* 0x000fe20000000000 */
[----:B------:R-:W-:Y:S04]  /*8130*/  BSSY B1, `(.L_x_558) ;  /* 0x0000100000017945 */ /* 0x000fe80003800000 */
[----:B------:R-:W-:-:S13]  /*8140*/  ISETP.GE.OR P3, PT, R11, R102, P1 ;  /* 0x000000660b00720c */ /* 0x000fda0000f66670 */
[----:B------:R-:W-:Y:S05]  /*8150*/  @P3 BRA `(.L_x_559) ;  /* 0x0000000c00f43947 */ /* 0x000fea0003800000 */
[----:B------:R-:W5:Y:S01]  /*8160*/  LDL R14, [R1+0x2c] ;  /* 0x00002c00010e7983 */ /* 0x000f620000100800 */
[----:B------:R-:W-:Y:S01]  /*8170*/  SEL R11, R35, R116, !P0 ;  /* 0x00000074230b7207 */ /* 0x000fe20004000000 */
[----:B------:R-:W-:Y:S01]  /*8180*/  VIADD R15, R219, 0x20 ;  /* 0x00000020db0f7836 */ /* 0x000fe20000000000 */
[----:B0-----:R-:W-:Y:S01]  /*8190*/  IADD3 R48, P3, R39, R50, RZ ;  /* 0x0000003227307210 */ /* 0x001fe20007f7e0ff */
[----:B------:R-:W-:Y:S01]  /*81a0*/  BSSY B2, `(.L_x_560) ;  /* 0x00000f3000027945 */ /* 0x000fe20003800000 */
[----:B------:R-:W-:Y:S01]  /*81b0*/  SHF.R.S32.HI R12, RZ, 0x1f, R11 ;  /* 0x0000001fff0c7819 */ /* 0x000fe2000001140b */
[----:B------:R-:W-:Y:S01]  /*81c0*/  IMAD.SHL.U32 R15, R15, 0x80, RZ ;  /* 0x000000800f0f7824 */ /* 0x000fe200078e00ff */
[----:B------:R-:W-:Y:S02]  /*81d0*/  IADD3.X R49, R76, R43, RZ, P3, !PT ;  /* 0x0000002b4c317210 */ /* 0x000fe40001ffe4ff */
[----:B------:R-:W-:Y:S02]  /*81e0*/  LEA.HI R12, R12, R11, RZ, 0x5 ;  /* 0x0000000b0c0c7211 */ /* 0x000fe400078f28ff */
[----:B------:R-:W-:-:S02]  /*81f0*/  LOP3.LUT R15, R15, 0x380, RZ, 0xc0, !PT ;  /* 0x000003800f0f7812 */ /* 0x000fc400078ec0ff */
[----:B------:R-:W-:-:S04]  /*8200*/  LEA.HI.SX32 R12, R12, R41, 0x1b ;  /* 0x000000290c0c7211 */ /* 0x000fc800078fdaff */
[----:B------:R-:W-:Y:S01]  /*8210*/  SHF.R.S32.HI R13, RZ, 0x1f, R12 ;  /* 0x0000001fff0d7819 */ /* 0x000fe2000001140c */
[----:B------:R-:W-:-:S03]  /*8220*/  IMAD.SHL.U32 R11, R12, 0x10, RZ ;  /* 0x000000100c0b7824 */ /* 0x000fc600078e00ff */
[----:B------:R-:W-:Y:S02]  /*8230*/  LEA.HI R13, R13, R12, RZ, 0x3 ;  /* 0x0000000c0d0d7211 */ /* 0x000fe400078f18ff */
[----:B------:R-:W-:Y:S02]  /*8240*/  LOP3.LUT R12, R15, 0x70, R11, 0xf8, !PT ;  /* 0x000000700f0c7812 */ /* 0x000fe400078ef80b */
[----:B------:R-:W-:Y:S02]  /*8250*/  SHF.L.U32 R13, R13, 0xb, RZ ;  /* 0x0000000b0d0d7819 */ /* 0x000fe400000006ff */
[----:B------:R-:W-:Y:S02]  /*8260*/  LOP3.LUT R12, R12, R97, RZ, 0x3c, !PT ;  /* 0x000000610c0c7212 */ /* 0x000fe400078e3cff */
[----:B------:R-:W-:-:S04]  /*8270*/  LOP3.LUT R13, R13, 0xffffc000, RZ, 0xc0, !PT ;  /* 0xffffc0000d0d7812 */ /* 0x000fc800078ec0ff */
[----:B-----5:R-:W-:Y:S01]  /*8280*/  IADD3 R13, R12, R13, R14 ;  /* 0x0000000d0c0d7210 */ /* 0x020fe20007ffe00e */
[----:B------:R-:W-:-:S04]  /*8290*/  IMAD R12, R216, 0x8000, R4 ;  /* 0x00008000d80c7824 */ /* 0x000fc800078e0204 */
[----:B------:R-:W-:Y:S02]  /*82a0*/  IMAD R14, R216, 0x8000, R13 ;  /* 0x00008000d80e7824 */ /* 0x000fe400078e020d */
[----:B------:R-:W-:-:S03]  /*82b0*/  IMAD.IADD R12, R23, 0x1, R12 ;  /* 0x00000001170c7824 */ /* 0x000fc600078e020c */
[----:B------:R-:W-:-:S03]  /*82c0*/  IADD3 R44, R23, R14, RZ ;  /* 0x0000000e172c7210 */ /* 0x000fc60007ffe0ff */
[----:B------:R-:W0:Y:S04]  /*82d0*/  LDS.128 R12, [R12+0x28400] ;  /* 0x028400000c0c7984 */ /* 0x000e280000000c00 */
[----:B------:R-:W0:Y:S01]  /*82e0*/  LDS.128 R44, [R44+0x28400] ;  /* 0x028400002c2c7984 */ /* 0x000e220000000c00 */
[----:B------:R-:W-:Y:S05]  /*82f0*/  @P2 BRA `(.L_x_561) ;  /* 0x0000000c00742947 */ /* 0x000fea0003800000 */
[--C-:B------:R-:W-:Y:S01]  /*8300*/  SHF.R.U32.HI R127, RZ, 0x8, R53.reuse ;  /* 0x00000008ff7f7819 */ /* 0x100fe20000011635 */
[----:B0-----:R-:W-:Y:S01]  /*8310*/  IMAD.MOV.U32 R58, RZ, RZ, R44 ;  /* 0x000000ffff3a7224 */ /* 0x001fe200078e002c */
[--C-:B------:R-:W-:Y:S01]  /*8320*/  SHF.R.U32.HI R128, RZ, 0x10, R53.reuse ;  /* 0x00000010ff807819 */ /* 0x100fe20000011635 */
[----:B------:R-:W-:Y:S01]  /*8330*/  IMAD.MOV.U32 R51, RZ, RZ, R14 ;  /* 0x000000ffff337224 */ /* 0x000fe200078e000e */
[----:B------:R-:W-:Y:S02]  /*8340*/  LOP3.LUT R54, R53, 0xff, RZ, 0xc0, !PT ;  /* 0x000000ff35367812 */ /* 0x000fe400078ec0ff */
[----:B------:R-:W-:Y:S01]  /*8350*/  SHF.R.U32.HI R53, RZ, 0x18, R53 ;  /* 0x00000018ff357819 */ /* 0x000fe20000011635 */
[----:B------:R-:W-:Y:S01]  /*8360*/  IMAD.U32 R44, R128, 0x10000, RZ ;  /* 0x00010000802c7824 */ /* 0x000fe200078e00ff */
[--C-:B------:R-:W-:Y:S02]  /*8370*/  SHF.R.U32.HI R126, RZ, 0x10, R55.reuse ;  /* 0x00000010ff7e7819 */ /* 0x100fe40000011637 */
[----:B------:R-:W-:-:S02]  /*8380*/  SHF.R.U32.HI R124, RZ, 0x8, R55 ;  /* 0x00000008ff7c7819 */ /* 0x000fc40000011637 */
[----:B------:R-:W-:Y:S02]  /*8390*/  LOP3.LUT R56, R55, 0xff, RZ, 0xc0, !PT ;  /* 0x000000ff37387812 */ /* 0x000fe400078ec0ff */
[----:B------:R-:W-:Y:S01]  /*83a0*/  SHF.R.U32.HI R125, RZ, 0x18, R55 ;  /* 0x00000018ff7d7819 */ /* 0x000fe20000011637 */
[----:B------:R-:W-:Y:S01]  /*83b0*/  IMAD.MOV.U32 R55, RZ, RZ, R12 ;  /* 0x000000ffff377224 */ /* 0x000fe200078e000c */
[----:B------:R-:W-:Y:S01]  /*83c0*/  PRMT R53, R53, 0x654, R54 ;  /* 0x0000065435357816 */ /* 0x000fe20000000036 */
[----:B------:R-:W-:Y:S01]  /*83d0*/  IMAD.SHL.U32 R12, R127, 0x100, RZ ;  /* 0x000001007f0c7824 */ /* 0x000fe200078e00ff */
[--C-:B------:R-:W-:Y:S02]  /*83e0*/  SHF.R.U32.HI R104, RZ, 0x10, R59.reuse ;  /* 0x00000010ff687819 */ /* 0x100fe4000001163b */
[----:B------:R-:W-:Y:S02]  /*83f0*/  SHF.R.U32.HI R79, RZ, 0x8, R59 ;  /* 0x00000008ff4f7819 */ /* 0x000fe4000001163b */
[----:B------:R-:W-:-:S02]  /*8400*/  LOP3.LUT R78, R59, 0xff, RZ, 0xc0, !PT ;  /* 0x000000ff3b4e7812 */ /* 0x000fc400078ec0ff */
[----:B------:R-:W-:Y:S02]  /*8410*/  SHF.R.U32.HI R59, RZ, 0x18, R59 ;  /* 0x00000018ff3b7819 */ /* 0x000fe4000001163b */
[----:B------:R-:W-:Y:S01]  /*8420*/  LOP3.LUT R53, R53, 0xff00, R12, 0xf8, !PT ;  /* 0x0000ff0035357812 */ /* 0x000fe200078ef80c */
[----:B------:R-:W-:Y:S01]  /*8430*/  IMAD.SHL.U32 R12, R124, 0x100, RZ ;  /* 0x000001007c0c7824 */ /* 0x000fe200078e00ff */
[--C-:B---3--:R-:W-:Y:S02]  /*8440*/  SHF.R.U32.HI R110, RZ, 0x10, R57.reuse ;  /* 0x00000010ff6e7819 */ /* 0x108fe40000011639 */
[--C-:B------:R-:W-:Y:S02]  /*8450*/  SHF.R.U32.HI R105, RZ, 0x8, R57.reuse ;  /* 0x00000008ff697819 */ /* 0x100fe40000011639 */
[----:B------:R-:W-:Y:S02]  /*8460*/  LOP3.LUT R77, R57, 0xff, RZ, 0xc0, !PT ;  /* 0x000000ff394d7812 */ /* 0x000fe400078ec0ff */
[----:B--2---:R-:W-:Y:S01]  /*8470*/  SHF.R.U32.HI R108, RZ, 0x18, R57 ;  /* 0x00000018ff6c7819 */ /* 0x004fe20000011639 */
[----:B------:R-:W-:Y:S01]  /*8480*/  IMAD.SHL.U32 R14, R105, 0x100, RZ ;  /* 0x00000100690e7824 */ /* 0x000fe200078e00ff */
[----:B------:R-:W-:-:S02]  /*8490*/  PRMT R57, R125, 0x654, R56 ;  /* 0x000006547d397816 */ /* 0x000fc40000000038 */
[----:B------:R-:W-:Y:S02]  /*84a0*/  MOV R52, R46 ;  /* 0x0000002e00347202 */ /* 0x000fe40000000f00 */
[----:B------:R-:W-:Y:S02]  /*84b0*/  PRMT R59, R59, 0x654, R78 ;  /* 0x000006543b3b7816 */ /* 0x000fe4000000004e */
[----:B------:R-:W-:Y:S02]  /*84c0*/  SHF.L.U32 R46, R79, 0x8, RZ ;  /* 0x000000084f2e7819 */ /* 0x000fe400000006ff */
[----:B------:R-:W-:Y:S01]  /*84d0*/  LOP3.LUT R57, R57, 0xff00, R12, 0xf8, !PT ;  /* 0x0000ff0039397812 */ /* 0x000fe200078ef80c */
[----:B------:R-:W-:Y:S01]  /*84e0*/  IMAD.U32 R12, R126, 0x10000, RZ ;  /* 0x000100007e0c7824 */ /* 0x000fe200078e00ff */
[----:B------:R-:W-:Y:S01]  /*84f0*/  LOP3.LUT R125, R59, 0xff00, R46, 0xf8, !PT ;  /* 0x0000ff003b7d7812 */ /* 0x000fe200078ef82e */
[----:B------:R-:W-:Y:S01]  /*8500*/  IMAD.U32 R46, R110, 0x10000, RZ ;  /* 0x000100006e2e7824 */ /* 0x000fe200078e00ff */
[----:B------:R-:W-:-:S02]  /*8510*/  PRMT R77, R108, 0x654, R77 ;  /* 0x000006546c4d7816 */ /* 0x000fc4000000004d */
[----:B------:R-:W-:Y:S02]  /*8520*/  F2FP.F16.E4M3.UNPACK_B R79, R123.H1 ;  /* 0x0000007bff4f723e */ /* 0x000fe400030006ff */
[----:B------:R-:W-:Y:S02]  /*8530*/  F2FP.F16.E4M3.UNPACK_B R59, R58.H1 ;  /* 0x0000003aff3b723e */ /* 0x000fe400030006ff */
[----:B------:R-:W-:Y:S02]  /*8540*/  F2FP.F16.E4M3.UNPACK_B R56, R55.H1 ;  /* 0x00000037ff38723e */ /* 0x000fe400030006ff */
[----:B------:R-:W-:Y:S01]  /*8550*/  LOP3.LUT R12, R57, 0xff0000, R12, 0xf8, !PT ;  /* 0x00ff0000390c7812 */ /* 0x000fe200078ef80c */
[----:B------:R-:W-:Y:S01]  /*8560*/  HADD2.F32 R54, -RZ, R59.H0_H0 ;  /* 0x2000003bff367230 */ /* 0x000fe20000004100 */
[----:B------:R-:W-:Y:S01]  /*8570*/  LOP3.LUT R105, R77, 0xff00, R14, 0xf8, !PT ;  /* 0x0000ff004d697812 */ /* 0x000fe200078ef80e */
[----:B------:R-:W-:Y:S01]  /*8580*/  HADD2.F32 R14, -RZ, R79.H0_H0 ;  /* 0x2000004fff0e7230 */ /* 0x000fe20000004100 */
[----:B------:R-:W-:Y:S01]  /*8590*/  LOP3.LUT R44, R53, 0xff0000, R44, 0xf8, !PT ;  /* 0x00ff0000352c7812 */ /* 0x000fe200078ef82c */
[----:B------:R-:W-:Y:S01]  /*85a0*/  HADD2.F32 R53, -RZ, R56.H0_H0 ;  /* 0x20000038ff357230 */ /* 0x000fe20000004100 */
[----:B------:R-:W-:-:S02]  /*85b0*/  F2FP.F16.E4M3.UNPACK_B R57, R121.H1 ;  /* 0x00000079ff39723e */ /* 0x000fc400030006ff */
[----:B------:R-:W-:Y:S01]  /*85c0*/  SHF.L.U32 R78, R104, 0x10, RZ ;  /* 0x00000010684e7819 */ /* 0x000fe200000006ff */
[CC--:B------:R-:W-:Y:S01]  /*85d0*/  FMUL.FTZ R104, R54.reuse, R14.reuse ;  /* 0x0000000e36687220 */ /* 0x0c0fe20000410000 */
[----:B------:R-:W-:Y:S01]  /*85e0*/  FMUL.FTZ R127, R53, R14 ;  /* 0x0000000e357f7220 */ /* 0x000fe20000410000 */
[--C-:B------:R-:W-:Y:S01]  /*85f0*/  HADD2.F32 R77, -RZ, R57.reuse.H0_H0 ;  /* 0x20000039ff4d7230 */ /* 0x100fe20000004100 */
[----:B------:R-:W-:Y:S01]  /*8600*/  LOP3.LUT R14, R125, 0xff0000, R78, 0xf8, !PT ;  /* 0x00ff00007d0e7812 */ /* 0x000fe200078ef84e */
[----:B------:R-:W-:Y:S01]  /*8610*/  HADD2.F32 R78, -RZ, R57.H1_H1 ;  /* 0x30000039ff4e7230 */ /* 0x000fe20000004100 */
[----:B------:R-:W-:Y:S01]  /*8620*/  F2FP.F16.E4M3.UNPACK_B R123, R123 ;  /* 0x0000007bff7b723e */ /* 0x000fe200020006ff */
[----:B------:R-:W-:Y:S02]  /*8630*/  HADD2.F32 R57, -RZ, R56.H1_H1 ;  /* 0x30000038ff397230 */ /* 0x000fe40000004100 */
[-C--:B------:R-:W-:Y:S01]  /*8640*/  FFMA.FTZ R53, R53, R77.reuse, -R104 ;  /* 0x0000004d35357223 */ /* 0x080fe20000010868 */
[----:B------:R-:W-:Y:S01]  /*8650*/  FFMA.FTZ R54, R54, R77, R127 ;  /* 0x0000004d36367223 */ /* 0x000fe2000001007f */
[----:B------:R-:W-:Y:S01]  /*8660*/  HADD2.F32 R104, -RZ, R79.H1_H1 ;  /* 0x3000004fff687230 */ /* 0x000fe20000004100 */
[----:B------:R-:W-:Y:S01]  /*8670*/  F2FP.F16.E4M3.UNPACK_B R55, R55 ;  /* 0x00000037ff37723e */ /* 0x000fe200020006ff */
[----:B------:R-:W-:Y:S01]  /*8680*/  HADD2.F32 R77, -RZ, R59.H1_H1 ;  /* 0x3000003bff4d7230 */ /* 0x000fe20000004100 */
[----:B------:R-:W-:Y:S01]  /*8690*/  F2FP.F16.E4M3.UNPACK_B R58, R58 ;  /* 0x0000003aff3a723e */ /* 0x000fe200020006ff */
[----:B------:R-:W-:Y:S01]  /*86a0*/  HADD2.F32 R79, -RZ, R123.H0_H0 ;  /* 0x2000007bff4f7230 */ /* 0x000fe20000004100 */
[----:B------:R-:W-:Y:S01]  /*86b0*/  F2FP.F16.E4M3.UNPACK_B R121, R121 ;  /* 0x00000079ff79723e */ /* 0x000fe200020006ff */
[----:B------:R-:W-:-:S02]  /*86c0*/  HADD2.F32 R56, -RZ, R55.H0_H0 ;  /* 0x20000037ff387230 */ /* 0x000fc40000004100 */
[-C--:B------:R-:W-:Y:S01]  /*86d0*/  FMUL.FTZ R108, R77, R104.reuse ;  /* 0x000000684d6c7220 */ /* 0x080fe20000410000 */
[----:B------:R-:W-:Y:S01]  /*86e0*/  FMUL.FTZ R104, R57, R104 ;  /* 0x0000006839687220 */ /* 0x000fe20000410000 */
[--C-:B------:R-:W-:Y:S01]  /*86f0*/  HADD2.F32 R59, -RZ, R58.reuse.H0_H0 ;  /* 0x2000003aff3b7230 */ /* 0x100fe20000004100 */
[----:B------:R-:W-:Y:S01]  /*8700*/  LOP3.LUT R46, R105, 0xff0000, R46, 0xf8, !PT ;  /* 0x00ff0000692e7812 */ /* 0x000fe200078ef82e */
[-C--:B------:R-:W-:Y:S01]  /*8710*/  FFMA.FTZ R124, R57, R78.reuse, -R108 ;  /* 0x0000004e397c7223 */ /* 0x080fe2000001086c */
[----:B------:R-:W-:Y:S01]  /*8720*/  FFMA.FTZ R125, R77, R78, R104 ;  /* 0x0000004e4d7d7223 */ /* 0x000fe20000010068 */
[----:B------:R-:W-:Y:S02]  /*8730*/  HADD2.F32 R57, -RZ, R121.H0_H0 ;  /* 0x20000079ff397230 */ /* 0x000fe40000004100 */
[-C--:B------:R-:W-:Y:S01]  /*8740*/  FMUL.FTZ R78, R56, R79.reuse ;  /* 0x0000004f384e7220 */ /* 0x080fe20000410000 */
[----:B------:R-:W-:Y:S02]  /*8750*/  HADD2.F32 R123, -RZ, R123.H1_H1 ;  /* 0x3000007bff7b7230 */ /* 0x000fe40000004100 */
[----:B------:R-:W-:Y:S01]  /*8760*/  FMUL.FTZ R77, R59, R79 ;  /* 0x0000004f3b4d7220 */ /* 0x000fe20000410000 */
[----:B------:R-:W-:-:S02]  /*8770*/  HADD2.F32 R58, -RZ, R58.H1_H1 ;  /* 0x3000003aff3a7230 */ /* 0x000fc40000004100 */
[-C--:B------:R-:W-:Y:S01]  /*8780*/  FFMA.FTZ R105, R59, R57.reuse, R78 ;  /* 0x000000393b697223 */ /* 0x080fe2000001004e */
[----:B------:R-:W-:Y:S02]  /*8790*/  HADD2.F32 R55, -RZ, R55.H1_H1 ;  /* 0x30000037ff377230 */ /* 0x000fe40000004100 */
[----:B------:R-:W-:Y:S01]  /*87a0*/  FFMA.FTZ R79, R56, R57, -R77 ;  /* 0x00000039384f7223 */ /* 0x000fe2000001084d */
        /* <DEDUP_REMOVED lines=23> */
[----:B------:R-:W-:Y:S01]  /*8920*/  FFMA.FTZ R78, R59, R58, R78 ;  /* 0x0000003a3b4e7223 */ /* 0x000fe2000001004e */
[C---:B------:R-:W-:Y:S01]  /*8930*/  FMUL.FTZ R104, R55.reuse, R104 ;  /* 0x0000006837687220 */ /* 0x040fe20000410000 */
[--C-:B------:R-:W-:Y:S02]  /*8940*/  HADD2.F32 R59, -RZ, R122.reuse.H0_H0 ;  /* 0x2000007aff3b7230 */ /* 0x100fe40000004100 */
[----:B------:R-:W-:Y:S01]  /*8950*/  FFMA.FTZ R126, R55, R56, -R126 ;  /* 0x00000038377e7223 */ /* 0x000fe2000001087e */
[----:B------:R-:W-:Y:S01]  /*8960*/  F2FP.F16.E4M3.UNPACK_B R55, R52 ;  /* 0x00000034ff37723e */ /* 0x000fe200020006ff */
[----:B------:R-:W-:Y:S01]  /*8970*/  FFMA.FTZ R123, R57, R56, R104 ;  /* 0x00000038397b7223 */ /* 0x000fe20000010068 */
[----:B------:R-:W-:Y:S01]  /*8980*/  F2FP.F16.E4M3.UNPACK_B R120, R120 ;  /* 0x00000078ff78723e */ /* 0x000fe200020006ff */
[----:B------:R-:W-:Y:S01]  /*8990*/  HADD2.F32 R52, -RZ, R51.H0_H0 ;  /* 0x20000033ff347230 */ /* 0x000fe20000004100 */
[----:B------:R-:W-:Y:S01]  /*89a0*/  F2FP.SATFINITE.E4M3.F32.PACK_AB_MERGE_C R53, R124, R53, RZ ;  /* 0x000000357c35723e */ /* 0x000fe200048070ff */
[--C-:B------:R-:W-:Y:S01]  /*89b0*/  HADD2.F32 R56, -RZ, R55.reuse.H0_H0 ;  /* 0x20000037ff387230 */ /* 0x100fe20000004100 */
[----:B------:R-:W-:Y:S01]  /*89c0*/  F2FP.SATFINITE.E4M3.F32.PACK_AB_MERGE_C R125, R125, R54, RZ ;  /* 0x000000367d7d723e */ /* 0x000fe200048070ff */
[----:B------:R-:W-:Y:S01]  /*89d0*/  HADD2.F32 R122, -RZ, R122.H1_H1 ;  /* 0x3000007aff7a7230 */ /* 0x000fe20000004100 */
[----:B------:R-:W-:Y:S01]  /*89e0*/  F2FP.SATFINITE.E4M3.F32.PACK_AB_MERGE_C R54, R108, R79, R53 ;  /* 0x0000004f6c36723e */ /* 0x000fe20004807035 */
[----:B------:R-:W-:-:S02]  /*89f0*/  HADD2.F32 R55, -RZ, R55.H1_H1 ;  /* 0x30000037ff377230 */ /* 0x000fc40000004100 */
[-C--:B------:R-:W-:Y:S01]  /*8a00*/  FMUL.FTZ R77, R56, R59.reuse ;  /* 0x0000003b384d7220 */ /* 0x080fe20000410000 */
[----:B------:R-:W-:Y:S02]  /*8a10*/  HADD2.F32 R51, -RZ, R51.H1_H1 ;  /* 0x30000033ff337230 */ /* 0x000fe40000004100 */
[C---:B------:R-:W-:Y:S01]  /*8a20*/  FMUL.FTZ R59, R52.reuse, R59 ;  /* 0x0000003b343b7220 */ /* 0x040fe20000410000 */
[--C-:B------:R-:W-:Y:S02]  /*8a30*/  HADD2.F32 R57, -RZ, R120.reuse.H0_H0 ;  /* 0x20000078ff397230 */ /* 0x100fe40000004100 */
[-C--:B------:R-:W-:Y:S01]  /*8a40*/  FMUL.FTZ R58, R55, R122.reuse ;  /* 0x0000007a373a7220 */ /* 0x080fe20000410000 */
[----:B------:R-:W-:Y:S02]  /*8a50*/  HADD2.F32 R120, -RZ, R120.H1_H1 ;  /* 0x30000078ff787230 */ /* 0x000fe40000004100 */
[C---:B------:R-:W-:Y:S01]  /*8a60*/  FMUL.FTZ R122, R51.reuse, R122 ;  /* 0x0000007a337a7220 */ /* 0x040fe20000410000 */
[----:B------:R-:W-:Y:S01]  /*8a70*/  F2FP.F16.E4M3.UNPACK_B R79, R46 ;  /* 0x0000002eff4f723e */ /* 0x000fe200020006ff */
[-C--:B------:R-:W-:Y:S01]  /*8a80*/  FFMA.FTZ R52, R52, R57.reuse, -R77 ;  /* 0x0000003934347223 */ /* 0x080fe2000001084d */
[----:B------:R-:W-:Y:S01]  /*8a90*/  FFMA.FTZ R59, R56, R57, R59 ;  /* 0x00000039383b7223 */ /* 0x000fe2000001003b */
[----:B------:R-:W-:Y:S01]  /*8aa0*/  F2FP.F16.E4M3.UNPACK_B R57, R45 ;  /* 0x0000002dff39723e */ /* 0x000fe200020006ff */
[-C--:B------:R-:W-:Y:S01]  /*8ab0*/  FFMA.FTZ R51, R51, R120.reuse, -R58 ;  /* 0x0000007833337223 */ /* 0x080fe2000001083a */
[----:B------:R-:W-:Y:S01]  /*8ac0*/  F2FP.F16.E4M3.UNPACK_B R56, R13 ;  /* 0x0000000dff38723e */ /* 0x000fe200020006ff */
[----:B------:R-:W-:Y:S01]  /*8ad0*/  FFMA.FTZ R122, R55, R120, R122 ;  /* 0x00000078377a7223 */ /* 0x000fe2000001007a */
[----:B------:R-:W-:Y:S01]  /*8ae0*/  F2FP.SATFINITE.E4M3.F32.PACK_AB_MERGE_C R121, R126, R121, RZ ;  /* 0x000000797e79723e */ /* 0x000fe200048070ff */
[----:B------:R-:W-:Y:S01]  /*8af0*/  HADD2.F32 R58, -RZ, R57.H0_H0 ;  /* 0x20000039ff3a7230 */ /* 0x000fe20000004100 */
[----:B------:R-:W-:Y:S01]  /*8b00*/  F2FP.SATFINITE.E4M3.F32.PACK_AB_MERGE_C R78, R123, R78, RZ ;  /* 0x0000004e7b4e723e */ /* 0x000fe200048070ff */
[----:B------:R-:W-:Y:S01]  /*8b10*/  HADD2.F32 R104, -RZ, R79.H0_H0 ;  /* 0x2000004fff687230 */ /* 0x000fe20000004100 */
[----:B------:R-:W-:Y:S01]  /*8b20*/  F2FP.F16.E4M3.UNPACK_B R77, R44 ;  /* 0x0000002cff4d723e */ /* 0x000fe200020006ff */
[----:B------:R-:W-:Y:S01]  /*8b30*/  HADD2.F32 R55, -RZ, R56.H0_H0 ;  /* 0x20000038ff377230 */ /* 0x000fe20000004100 */
[----:B------:R-:W-:-:S02]  /*8b40*/  F2FP.SATFINITE.E4M3.F32.PACK_AB_MERGE_C R52, R51, R52, R121 ;  /* 0x000000343334723e */ /* 0x000fc40004807079 */
[----:B------:R-:W-:Y:S01]  /*8b50*/  F2FP.SATFINITE.E4M3.F32.PACK_AB_MERGE_C R51, R122, R59, R78 ;  /* 0x0000003b7a33723e */ /* 0x000fe2000480704e */
[----:B------:R-:W-:Y:S01]  /*8b60*/  HADD2.F32 R78, -RZ, R77.H0_H0 ;  /* 0x2000004dff4e7230 */ /* 0x000fe20000004100 */
[----:B------:R-:W-:Y:S01]  /*8b70*/  F2FP.SATFINITE.E4M3.F32.PACK_AB_MERGE_C R53, R110, R105, R125 ;  /* 0x000000696e35723e */ /* 0x000fe2000480707d */
[-C--:B------:R-:W-:Y:S01]  /*8b80*/  FMUL.FTZ R108, R58, R104.reuse ;  /* 0x000000683a6c7220 */ /* 0x080fe20000410000 */
[C---:B------:R-:W-:Y:S01]  /*8b90*/  FMUL.FTZ R105, R55.reuse, R104 ;  /* 0x0000006837697220 */ /* 0x040fe20000410000 */
[----:B------:R-:W-:Y:S01]  /*8ba0*/  HADD2.F32 R59, -RZ, R57.H1_H1 ;  /* 0x30000039ff3b7230 */ /* 0x000fe20000004100 */
[----:B------:R-:W-:Y:S01]  /*8bb0*/  F2FP.F16.E4M3.UNPACK_B R13, R13.H1 ;  /* 0x0000000dff0d723e */ /* 0x000fe200030006ff */
        /* <DEDUP_REMOVED lines=11> */
[----:B------:R-:W-:Y:S01]  /*8c70*/  FFMA.FTZ R121, R59, R78, R104 ;  /* 0x0000004e3b797223 */ /* 0x000fe20000010068 */
[----:B------:R-:W-:Y:S01]  /*8c80*/  HADD2.F32 R46, -RZ, R58.H0_H0 ;  /* 0x2000003aff2e7230 */ /* 0x000fe20000004100 */
[----:B------:R-:W-:Y:S01]  /*8c90*/  F2FP.F16.E4M3.UNPACK_B R79, R14.H1 ;  /* 0x0000000eff4f723e */ /* 0x000fe200030006ff */
[----:B------:R-:W-:-:S02]  /*8ca0*/  HADD2.F32 R45, -RZ, R13.H0_H0 ;  /* 0x2000000dff2d7230 */ /* 0x000fc40000004100 */
[--C-:B------:R-:W-:Y:S02]  /*8cb0*/  HADD2.F32 R59, -RZ, R57.reuse.H0_H0 ;  /* 0x20000039ff3b7230 */ /* 0x100fe40000004100 */
[----:B------:R-:W-:Y:S02]  /*8cc0*/  HADD2.F32 R58, -RZ, R58.H1_H1 ;  /* 0x3000003aff3a7230 */ /* 0x000fe40000004100 */
[----:B------:R-:W-:Y:S02]  /*8cd0*/  HADD2.F32 R77, -RZ, R57.H1_H1 ;  /* 0x30000039ff4d7230 */ /* 0x000fe40000004100 */
[-C--:B------:R-:W-:Y:S01]  /*8ce0*/  FMUL.FTZ R78, R46, R59.reuse ;  /* 0x0000003b2e4e7220 */ /* 0x080fe20000410000 */
[----:B------:R-:W-:Y:S02]  /*8cf0*/  HADD2.F32 R57, -RZ, R44.H0_H0 ;  /* 0x2000002cff397230 */ /* 0x000fe40000004100 */
[----:B------:R-:W-:Y:S01]  /*8d00*/  FMUL.FTZ R59, R45, R59 ;  /* 0x0000003b2d3b7220 */ /* 0x000fe20000410000 */
[----:B------:R-:W-:-:S02]  /*8d10*/  HADD2.F32 R13, -RZ, R13.H1_H1 ;  /* 0x3000000dff0d7230 */ /* 0x000fc40000004100 */
[----:B------:R-:W-:Y:S01]  /*8d20*/  FMUL.FTZ R104, R58, R77 ;  /* 0x0000004d3a687220 */ /* 0x000fe20000410000 */
[----:B------:R-:W-:Y:S02]  /*8d30*/  HADD2.F32 R44, -RZ, R44.H1_H1 ;  /* 0x3000002cff2c7230 */ /* 0x000fe40000004100 */
[----:B------:R-:W-:Y:S01]  /*8d40*/  FFMA.FTZ R120, R46, R57, R59 ;  /* 0x000000392e787223 */ /* 0x000fe2000001003b */
[----:B------:R-:W-:Y:S01]  /*8d50*/  F2FP.F16.E4M3.UNPACK_B R46, R47 ;  /* 0x0000002fff2e723e */ /* 0x000fe200020006ff */
[C---:B------:R-:W-:Y:S01]  /*8d60*/  FMUL.FTZ R77, R13.reuse, R77 ;  /* 0x0000004d0d4d7220 */ /* 0x040fe20000410000 */
[----:B------:R-:W-:Y:S01]  /*8d70*/  F2FP.F16.E4M3.UNPACK_B R47, R47.H1 ;  /* 0x0000002fff2f723e */ /* 0x000fe200030006ff */
[-C--:B------:R-:W-:Y:S01]  /*8d80*/  FFMA.FTZ R123, R13, R44.reuse, -R104 ;  /* 0x0000002c0d7b7223 */ /* 0x080fe20000010868 */
[----:B------:R-:W-:Y:S01]  /*8d90*/  F2FP.F16.E4M3.UNPACK_B R13, R15 ;  /* 0x0000000fff0d723e */ /* 0x000fe200020006ff */
[----:B------:R-:W-:Y:S01]  /*8da0*/  FFMA.FTZ R110, R45, R57, -R78 ;  /* 0x000000392d6e7223 */ /* 0x000fe2000001084e */
[----:B------:R-:W-:Y:S01]  /*8db0*/  F2FP.F16.E4M3.UNPACK_B R15, R15.H1 ;  /* 0x0000000fff0f723e */ /* 0x000fe200030006ff */
[----:B------:R-:W-:Y:S01]  /*8dc0*/  FFMA.FTZ R125, R58, R44, R77 ;  /* 0x0000002c3a7d7223 */ /* 0x000fe2000001004d */
[----:B------:R-:W-:Y:S01]  /*8dd0*/  F2FP.F16.E4M3.UNPACK_B R78, R14 ;  /* 0x0000000eff4e723e */ /* 0x000fe200020006ff */
[----:B------:R-:W-:Y:S01]  /*8de0*/  HADD2.F32 R105, -RZ, R79.H0_H0 ;  /* 0x2000004fff697230 */ /* 0x000fe20000004100 */
[-C--:B------:R-:W-:Y:S01]  /*8df0*/  F2FP.F16.E4M3.UNPACK_B R14, R12.reuse ;  /* 0x0000000cff0e723e */ /* 0x080fe200020006ff */
[----:B------:R-:W-:Y:S01]  /*8e00*/  HADD2.F32 R45, -RZ, R15.H0_H0 ;  /* 0x2000000fff2d7230 */ /* 0x000fe20000004100 */
[----:B------:R-:W-:Y:S01]  /*8e10*/  F2FP.F16.E4M3.UNPACK_B R58, R12.H1 ;  /* 0x0000000cff3a723e */ /* 0x000fe200030006ff */
[----:B------:R-:W-:Y:S01]  /*8e20*/  HADD2.F32 R12, -RZ, R47.H0_H0 ;  /* 0x2000002fff0c7230 */ /* 0x000fe20000004100 */
[----:B------:R-:W-:Y:S01]  /*8e30*/  F2FP.SATFINITE.E4M3.F32.PACK_AB_MERGE_C R120, R125, R120, RZ ;  /* 0x000000787d78723e */ /* 0x000fe200048070ff */
[----:B------:R-:W-:Y:S01]  /*8e40*/  HADD2.F32 R57, -RZ, R46.H0_H0 ;  /* 0x2000002eff397230 */ /* 0x000fe20000004100 */
[----:B------:R-:W-:Y:S01]  /*8e50*/  F2FP.SATFINITE.E4M3.F32.PACK_AB_MERGE_C R110, R123, R110, RZ ;  /* 0x0000006e7b6e723e */ /* 0x000fe200048070ff */
[----:B------:R-:W-:-:S02]  /*8e60*/  HADD2.F32 R77, -RZ, R58.H0_H0 ;  /* 0x2000003aff4d7230 */ /* 0x000fc40000004100 */
[CC--:B------:R-:W-:Y:S01]  /*8e70*/  FMUL.FTZ R122, R12.reuse, R105.reuse ;  /* 0x000000690c7a7220 */ /* 0x0c0fe20000410000 */
[----:B------:R-:W-:Y:S02]  /*8e80*/  HADD2.F32 R104, -RZ, R78.H0_H0 ;  /* 0x2000004eff687230 */ /* 0x000fe40000004100 */
[C---:B------:R-:W-:Y:S01]  /*8e90*/  FMUL.FTZ R105, R45.reuse, R105 ;  /* 0x000000692d697220 */ /* 0x040fe20000410000 */
[----:B------:R-:W-:Y:S02]  /*8ea0*/  HADD2.F32 R44, -RZ, R13.H0_H0 ;  /* 0x2000000dff2c7230 */ /* 0x000fe40000004100 */
[-C--:B------:R-:W-:Y:S01]  /*8eb0*/  FFMA.FTZ R122, R45, R77.reuse, -R122 ;  /* 0x0000004d2d7a7223 */ /* 0x080fe2000001087a */
[----:B------:R-:W-:Y:S02]  /*8ec0*/  HADD2.F32 R59, -RZ, R14.H0_H0 ;  /* 0x2000000eff3b7230 */ /* 0x000fe40000004100 */
[----:B------:R-:W-:Y:S01]  /*8ed0*/  FFMA.FTZ R105, R12, R77, R105 ;  /* 0x0000004d0c697223 */ /* 0x000fe20000010069 */
[----:B------:R-:W-:Y:S01]  /*8ee0*/  FMUL.FTZ R127, R57, R104 ;  /* 0x00000068397f7220 */ /* 0x000fe20000410000 */
[----:B------:R-:W-:-:S02]  /*8ef0*/  HADD2.F32 R47, -RZ, R47.H1_H1 ;  /* 0x3000002fff2f7230 */ /* 0x000fc40000004100 */
[C---:B------:R-:W-:Y:S01]  /*8f00*/  FMUL.FTZ R104, R44.reuse, R104 ;  /* 0x000000682c687220 */ /* 0x040fe20000410000 */
[----:B------:R-:W-:Y:S02]  /*8f10*/  HADD2.F32 R12, -RZ, R79.H1_H1 ;  /* 0x3000004fff0c7230 */ /* 0x000fe40000004100 */
[-C--:B------:R-:W-:Y:S01]  /*8f20*/  FFMA.FTZ R127, R44, R59.reuse, -R127 ;  /* 0x0000003b2c7f7223 */ /* 0x080fe2000001087f */
[----:B------:R-:W-:Y:S02]  /*8f30*/  HADD2.F32 R15, -RZ, R15.H1_H1 ;  /* 0x3000000fff0f7230 */ /* 0x000fe40000004100 */
[----:B------:R-:W-:Y:S01]  /*8f40*/  FFMA.FTZ R104, R57, R59, R104 ;  /* 0x0000003b39687223 */ /* 0x000fe20000010068 */
[----:B------:R-:W-:Y:S02]  /*8f50*/  HADD2.F32 R13, -RZ, R13.H1_H1 ;  /* 0x3000000dff0d7230 */ /* 0x000fe40000004100 */
[----:B------:R-:W-:Y:S01]  /*8f60*/  FMUL.FTZ R44, R47, R12 ;  /* 0x0000000c2f2c7220 */ /* 0x000fe20000410000 */
[----:B------:R-:W-:-:S02]  /*8f70*/  HADD2.F32 R46, -RZ, R46.H1_H1 ;  /* 0x3000002eff2e7230 */ /* 0x000fc40000004100 */
[----:B------:R-:W-:Y:S01]  /*8f80*/  FMUL.FTZ R124, R15, R12 ;  /* 0x0000000c0f7c7220 */ /* 0x000fe20000410000 */
[----:B------:R-:W-:Y:S01]  /*8f90*/  HADD2.F32 R78, -RZ, R78.H1_H1 ;  /* 0x3000004eff4e7230 */ /* 0x000fe20000004100 */
[----:B------:R-:W-:Y:S01]  /*8fa0*/  F2FP.SATFINITE.E4M3.F32.PACK_AB_MERGE_C R56, R121, R56, R120 ;  /* 0x000000387938723e */ /* 0x000fe20004807078 */
[----:B------:R-:W-:Y:S02]  /*8fb0*/  HADD2.F32 R58, -RZ, R58.H1_H1 ;  /* 0x3000003aff3a7230 */ /* 0x000fe40000004100 */
[----:B------:R-:W-:Y:S02]  /*8fc0*/  HADD2.F32 R14, -RZ, R14.H1_H1 ;  /* 0x3000000eff0e7230 */ /* 0x000fe40000004100 */
[CC--:B------:R-:W-:Y:S01]  /*8fd0*/  FMUL.FTZ R12, R46.reuse, R78.reuse ;  /* 0x0000004e2e0c7220 */ /* 0x0c0fe20000410000 */
[----:B------:R-:W-:Y:S01]  /*8fe0*/  FMUL.FTZ R45, R13, R78 ;  /* 0x0000004e0d2d7220 */ /* 0x000fe20000410000 */
[-C--:B------:R-:W-:Y:S01]  /*8ff0*/  FFMA.FTZ R15, R15, R58.reuse, -R44 ;  /* 0x0000003a0f0f7223 */ /* 0x080fe2000001082c */
[----:B------:R-:W-:Y:S01]  /*9000*/  FFMA.FTZ R124, R47, R58, R124 ;  /* 0x0000003a2f7c7223 */ /* 0x000fe2000001007c */
[-C--:B------:R-:W-:Y:S01]  /*9010*/  FFMA.FTZ R12, R13, R14.reuse, -R12 ;  /* 0x0000000e0d0c7223 */ /* 0x080fe2000001080c */
[----:B------:R-:W-:Y:S01]  /*9020*/  FFMA.FTZ R45, R46, R14, R45 ;  /* 0x0000000e2e2d7223 */ /* 0x000fe2000001002d */
[----:B------:R-:W-:Y:S01]  /*9030*/  F2FP.SATFINITE.E4M3.F32.PACK_AB_MERGE_C R13, R108, R55, R110 ;  /* 0x000000376c0d723e */ /* 0x000fe2000480706e */
[----:B------:R-:W-:Y:S01]  /*9040*/  IMAD.MOV.U32 R44, RZ, RZ, R53 ;  /* 0x000000ffff2c7224 */ /* 0x000fe200078e0035 */
[----:B------:R-:W-:Y:S01]  /*9050*/  F2FP.SATFINITE.E4M3.F32.PACK_AB_MERGE_C R15, R15, R122, RZ ;  /* 0x0000007a0f0f723e */ /* 0x000fe200048070ff */
[----:B------:R-:W-:Y:S01]  /*9060*/  IMAD.MOV.U32 R46, RZ, RZ, R51 ;  /* 0x000000ffff2e7224 */ /* 0x000fe200078e0033 */
[----:B------:R-:W-:-:S02]  /*9070*/  F2FP.SATFINITE.E4M3.F32.PACK_AB_MERGE_C R105, R124, R105, RZ ;  /* 0x000000697c69723e */ /* 0x000fc400048070ff */
[----:B------:R-:W-:Y:S01]  /*9080*/  F2FP.SATFINITE.E4M3.F32.PACK_AB_MERGE_C R15, R12, R127, R15 ;  /* 0x0000007f0c0f723e */ /* 0x000fe2000480700f */
[----:B------:R-:W-:Y:S01]  /*9090*/  IMAD.MOV.U32 R12, RZ, RZ, R54 ;  /* 0x000000ffff0c7224 */ /* 0x000fe200078e0036 */
[----:B------:R-:W-:Y:S01]  /*90a0*/  F2FP.SATFINITE.E4M3.F32.PACK_AB_MERGE_C R47, R45, R104, R105 ;  /* 0x000000682d2f723e */ /* 0x000fe20004807069 */
[----:B------:R-:W-:Y:S01]  /*90b0*/  IMAD.MOV.U32 R45, RZ, RZ, R56 ;  /* 0x000000ffff2d7224 */ /* 0x000fe200078e0038 */
[----:B------:R-:W-:-:S07]  /*90c0*/  MOV R14, R52 ;  /* 0x00000034000e7202 */ /* 0x000fce0000000f00 */
.L_x_561:
[----:B------:R-:W-:Y:S05]  /*90d0*/  BSYNC B2 ;  /* 0x0000000000027941 */ /* 0x000fea0003800000 */
.L_x_560:
[----:B------:R-:W-:Y:S01]  /*90e0*/  ISETP.GE.AND P3, PT, R11, R114, PT ;  /* 0x000000720b00720c */ /* 0x000fe20003f66270 */
[----:B0-----:R0:W-:-:S12]  /*90f0*/  ST.E.128 desc[UR36][R48.64], R12 ;  /* 0x0000000c30007985 */ /* 0x0011d8000c101d24 */
[----:B------:R-:W-:-:S04]  /*9100*/  @!P3 IADD3 R50, P4, R11, R50, RZ ;  /* 0x000000320b32b210 */ /* 0x000fc80007f9e0ff */
[----:B------:R-:W-:-:S05]  /*9110*/  @!P3 LEA.HI.X.SX32 R51, R11, R76, 0x1, P4 ;  /* 0x0000004c0b33b211 */ /* 0x000fca00020f0eff */
[----:B------:R0:W-:Y:S04]  /*9120*/  @!P3 ST.E.128 desc[UR36][R50.64], R44 ;  /* 0x0000002c3200b985 */ /* 0x0001e8000c101d24 */
.L_x_559:
[----:B------:R-:W-:Y:S05]  /*9130*/  BSYNC B1 ;  /* 0x0000000000017941 */ /* 0x000fea0003800000 */
.L_x_558:
[----:B------:R-:W-:-:S03]  /*9140*/  UMOV UR4, 0xffffffff ;  /* 0xffffffff00047882 */ /* 0x000fc60000000000 */
[----:B------:R-:W-:Y:S05]  /*9150*/  BRA.DIV UR4, `(.L_x_562) ;  /* 0x000001d6047c7947 */ /* 0x000fea000b800000 */
[----:B0-----:R0:W0:Y:S04]  /*9160*/  SHFL.IDX PT, R50, R107, 0x2, 0x181f ;  /* 0x00581f006b327f89 */ /* 0x00102800000e0000 */
[----:B------:R0:W0:Y:S02]  /*9170*/  SHFL.IDX PT, R52, R106, 0x2, 0x181f ;  /* 0x00581f006a347f89 */ /* 0x00002400000e0000 */
.L_x_855:
[----:B------:R-:W-:Y:S01]  /*9180*/  VIADD R11, R219, 0x40 ;  /* 0x00000040db0b7836 */ /* 0x000fe20000000000 */
[----:B------:R-:W-:Y:S04]  /*9190*/  BSSY B1, `(.L_x_563) ;  /* 0x00000ff000017945 */ /* 0x000fe80003800000 */
[----:B------:R-:W-:-:S13]  /*91a0*/  ISETP.GE.OR P3, PT, R11, R102, P1 ;  /* 0x000000660b00720c */ /* 0x000fda0000f66670 */
[----:B------:R-:W-:Y:S05]  /*91b0*/  @P3 BRA `(.L_x_564) ;  /* 0x0000000c00f03947 */ /* 0x000fea0003800000 */
[----:B------:R-:W5:Y:S01]  /*91c0*/  LDL R14, [R1+0x28] ;  /* 0x00002800010e7983 */ /* 0x000f620000100800 */
[----:B------:R-:W-:Y:S01]  /*91d0*/  SEL R11, R35, R116, !P0 ;  /* 0x00000074230b7207 */ /* 0x000fe20004000000 */
[----:B------:R-:W-:Y:S01]  /*91e0*/  BSSY B2, `(.L_x_565) ;  /* 0x00000f4000027945 */ /* 0x000fe20003800000 */
[----:B------:R-:W-:Y:S02]  /*91f0*/  IADD3 R15, R219, 0x40, RZ ;  /* 0x00000040db0f7810 */ /* 0x000fe40007ffe0ff */
[----:B------:R-:W-:Y:S02]  /*9200*/  SHF.R.S32.HI R12, RZ, 0x1f, R11 ;  /* 0x0000001fff0c7819 */ /* 0x000fe4000001140b */
[----:B0-----:R-:W-:Y:S01]  /*9210*/  IADD3 R48, P3, R39, R52, RZ ;  /* 0x0000003427307210 */ /* 0x001fe20007f7e0ff */
[----:B------:R-:W-:Y:S01]  /*9220*/  IMAD.SHL.U32 R15, R15, 0x80, RZ ;  /* 0x000000800f0f7824 */ /* 0x000fe200078e00ff */
[----:B------:R-:W-:-:S03]  /*9230*/  LEA.HI R12, R12, R11, RZ, 0x5 ;  /* 0x0000000b0c0c7211 */ /* 0x000fc600078f28ff */
[----:B------:R-:W-:Y:S01]  /*9240*/  IMAD.X R49, R50, 0x1, R43, P3 ;  /* 0x0000000132317824 */ /* 0x000fe200018e062b */
[----:B------:R-:W-:Y:S02]  /*9250*/  LEA.HI.SX32 R12, R12, R41, 0x1b ;  /* 0x000000290c0c7211 */ /* 0x000fe400078fdaff */
[----:B------:R-:W-:Y:S02]  /*9260*/  LOP3.LUT R15, R15, 0x380, RZ, 0xc0, !PT ;  /* 0x000003800f0f7812 */ /* 0x000fe400078ec0ff */
[----:B------:R-:W-:Y:S01]  /*9270*/  SHF.R.S32.HI R13, RZ, 0x1f, R12 ;  /* 0x0000001fff0d7819 */ /* 0x000fe2000001140c */
[----:B------:R-:W-:-:S03]  /*9280*/  IMAD.SHL.U32 R11, R12, 0x10, RZ ;  /* 0x000000100c0b7824 */ /* 0x000fc600078e00ff */
[----:B------:R-:W-:Y:S02]  /*9290*/  LEA.HI R12, R13, R12, RZ, 0x3 ;  /* 0x0000000c0d0c7211 */ /* 0x000fe400078f18ff */
[----:B------:R-:W-:-:S03]  /*92a0*/  LOP3.LUT R13, R15, 0x70, R11, 0xf8, !PT ;  /* 0x000000700f0d7812 */ /* 0x000fc600078ef80b */
[----:B------:R-:W-:Y:S01]  /*92b0*/  IMAD.SHL.U32 R12, R12, 0x800, RZ ;  /* 0x000008000c0c7824 */ /* 0x000fe200078e00ff */
[----:B------:R-:W-:-:S04]  /*92c0*/  LOP3.LUT R13, R13, R96, RZ, 0x3c, !PT ;  /* 0x000000600d0d7212 */ /* 0x000fc800078e3cff */
[----:B------:R-:W-:-:S04]  /*92d0*/  LOP3.LUT R12, R12, 0xffffc000, RZ, 0xc0, !PT ;  /* 0xffffc0000c0c7812 */ /* 0x000fc800078ec0ff */
[----:B-----5:R-:W-:Y:S02]  /*92e0*/  IADD3 R13, R13, R12, R14 ;  /* 0x0000000c0d0d7210 */ /* 0x020fe40007ffe00e */
[----:B------:R-:W-:-:S03]  /*92f0*/  LEA R12, R216, R5, 0xf ;  /* 0x00000005d80c7211 */ /* 0x000fc600078e78ff */
[----:B------:R-:W-:Y:S02]  /*9300*/  IMAD R14, R216, 0x8000, R13 ;  /* 0x00008000d80e7824 */ /* 0x000fe400078e020d */
[C---:B------:R-:W-:Y:S02]  /*9310*/  IMAD.IADD R44, R23.reuse, 0x1, R12 ;  /* 0x00000001172c7824 */ /* 0x040fe400078e020c */
[----:B------:R-:W-:-:S04]  /*9320*/  IMAD.IADD R14, R23, 0x1, R14 ;  /* 0x00000001170e7824 */ /* 0x000fc800078e020e */
[----:B------:R-:W0:Y:S04]  /*9330*/  LDS.128 R44, [R44+0x28400] ;  /* 0x028400002c2c7984 */ /* 0x000e280000000c00 */
[----:B------:R-:W0:Y:S01]  /*9340*/  LDS.128 R12, [R14+0x28400] ;  /* 0x028400000e0c7984 */ /* 0x000e220000000c00 */
[----:B------:R-:W-:Y:S05]  /*9350*/  @P2 BRA `(.L_x_566) ;  /* 0x0000000c00702947 */ /* 0x000fea0003800000 */
[--C-:B------:R-:W-:Y:S01]  /*9360*/  SHF.R.U32.HI R104, RZ, 0x18, R61.reuse ;  /* 0x00000018ff687819 */ /* 0x100fe2000001163d */
[----:B0-----:R-:W-:Y:S01]  /*9370*/  IMAD.MOV.U32 R57, RZ, RZ, R12 ;  /* 0x000000ffff397224 */ /* 0x001fe200078e000c */
[----:B------:R-:W-:Y:S01]  /*9380*/  LOP3.LUT R55, R61, 0xff, RZ, 0xc0, !PT ;  /* 0x000000ff3d377812 */ /* 0x000fe200078ec0ff */
[----:B------:R-:W-:Y:S01]  /*9390*/  IMAD.MOV.U32 R53, RZ, RZ, R14 ;  /* 0x000000ffff357224 */ /* 0x000fe200078e000e */
[----:B------:R-:W-:Y:S01]  /*93a0*/  SHF.R.U32.HI R78, RZ, 0x8, R61 ;  /* 0x00000008ff4e7819 */ /* 0x000fe2000001163d */
[----:B------:R-:W-:Y:S01]  /*93b0*/  IMAD.MOV.U32 R51, RZ, RZ, R46 ;  /* 0x000000ffff337224 */ /* 0x000fe200078e002e */
[----:B------:R-:W-:Y:S02]  /*93c0*/  SHF.R.U32.HI R64, RZ, 0x8, R63 ;  /* 0x00000008ff407819 */ /* 0x000fe4000001163f */
[----:B------:R-:W-:Y:S02]  /*93d0*/  SHF.R.U32.HI R60, RZ, 0x18, R67 ;  /* 0x00000018ff3c7819 */ /* 0x000fe40000011643 */
[----:B------:R-:W-:-:S02]  /*93e0*/  LOP3.LUT R59, R67, 0xff, RZ, 0xc0, !PT ;  /* 0x000000ff433b7812 */ /* 0x000fc400078ec0ff */
[----:B------:R-:W-:Y:S02]  /*93f0*/  SHF.R.U32.HI R76, RZ, 0x10, R61 ;  /* 0x00000010ff4c7819 */ /* 0x000fe4000001163d */
[----:B------:R-:W-:Y:S02]  /*9400*/  SHF.R.U32.HI R79, RZ, 0x18, R63 ;  /* 0x00000018ff4f7819 */ /* 0x000fe4000001163f */
[----:B------:R-:W-:Y:S02]  /*9410*/  LOP3.LUT R56, R63, 0xff, RZ, 0xc0, !PT ;  /* 0x000000ff3f387812 */ /* 0x000fe400078ec0ff */
[----:B------:R-:W-:Y:S02]  /*9420*/  SHF.R.U32.HI R61, RZ, 0x8, R65 ;  /* 0x00000008ff3d7819 */ /* 0x000fe40000011641 */
[----:B------:R-:W-:Y:S02]  /*9430*/  PRMT R55, R104, 0x654, R55 ;  /* 0x0000065468377816 */ /* 0x000fe40000000037 */
[----:B------:R-:W-:Y:S01]  /*9440*/  SHF.L.U32 R12, R78, 0x8, RZ ;  /* 0x000000084e0c7819 */ /* 0x000fe200000006ff */
[----:B------:R-:W-:Y:S01]  /*9450*/  IMAD.SHL.U32 R61, R61, 0x100, RZ ;  /* 0x000001003d3d7824 */ /* 0x000fe200078e00ff */
[----:B------:R-:W-:-:S02]  /*9460*/  SHF.R.U32.HI R77, RZ, 0x18, R65 ;  /* 0x00000018ff4d7819 */ /* 0x000fc40000011641 */
[----:B------:R-:W-:Y:S02]  /*9470*/  LOP3.LUT R58, R65, 0xff, RZ, 0xc0, !PT ;  /* 0x000000ff413a7812 */ /* 0x000fe400078ec0ff */
[----:B------:R-:W-:Y:S01]  /*9480*/  PRMT R14, R60, 0x654, R59 ;  /* 0x000006543c0e7816 */ /* 0x000fe2000000003b */
[----:B------:R-:W-:Y:S01]  /*9490*/  IMAD.SHL.U32 R59, R64, 0x100, RZ ;  /* 0x00000100403b7824 */ /* 0x000fe200078e00ff */
[----:B------:R-:W-:Y:S02]  /*94a0*/  SHF.R.U32.HI R62, RZ, 0x10, R63 ;  /* 0x00000010ff3e7819 */ /* 0x000fe4000001163f */
[----:B------:R-:W-:Y:S02]  /*94b0*/  SHF.R.U32.HI R63, RZ, 0x8, R67 ;  /* 0x00000008ff3f7819 */ /* 0x000fe40000011643 */
[----:B------:R-:W-:Y:S02]  /*94c0*/  PRMT R56, R79, 0x654, R56 ;  /* 0x000006544f387816 */ /* 0x000fe40000000038 */
[----:B------:R-:W-:Y:S01]  /*94d0*/  LOP3.LUT R12, R55, 0xff00, R12, 0xf8, !PT ;  /* 0x0000ff00370c7812 */ /* 0x000fe200078ef80c */
[----:B------:R-:W-:Y:S01]  /*94e0*/  IMAD.SHL.U32 R63, R63, 0x100, RZ ;  /* 0x000001003f3f7824 */ /* 0x000fe200078e00ff */
[----:B------:R-:W-:-:S02]  /*94f0*/  SHF.L.U32 R55, R76, 0x10, RZ ;  /* 0x000000104c377819 */ /* 0x000fc400000006ff */
[----:B------:R-:W-:Y:S02]  /*9500*/  MOV R54, R44 ;  /* 0x0000002c00367202 */ /* 0x000fe40000000f00 */
[----:B------:R-:W-:Y:S02]  /*9510*/  PRMT R58, R77, 0x654, R58 ;  /* 0x000006544d3a7816 */ /* 0x000fe4000000003a */
[----:B------:R-:W-:Y:S01]  /*9520*/  LOP3.LUT R56, R56, 0xff00, R59, 0xf8, !PT ;  /* 0x0000ff0038387812 */ /* 0x000fe200078ef83b */
[----:B------:R-:W-:Y:S01]  /*9530*/  IMAD.U32 R59, R62, 0x10000, RZ ;  /* 0x000100003e3b7824 */ /* 0x000fe200078e00ff */
[----:B------:R-:W-:Y:S02]  /*9540*/  LOP3.LUT R44, R12, 0xff0000, R55, 0xf8, !PT ;  /* 0x00ff00000c2c7812 */ /* 0x000fe400078ef837 */
[----:B------:R-:W-:Y:S02]  /*9550*/  LOP3.LUT R46, R58, 0xff00, R61, 0xf8, !PT ;  /* 0x0000ff003a2e7812 */ /* 0x000fe400078ef83d */
[----:B------:R-:W-:-:S02]  /*9560*/  F2FP.F16.E4M3.UNPACK_B R62, R119.H1 ;  /* 0x00000077ff3e723e */ /* 0x000fc400030006ff */
[----:B------:R-:W-:Y:S02]  /*9570*/  F2FP.F16.E4M3.UNPACK_B R55, R54.H1 ;  /* 0x00000036ff37723e */ /* 0x000fe400030006ff */
[----:B------:R-:W-:Y:S02]  /*9580*/  F2FP.F16.E4M3.UNPACK_B R58, R57.H1 ;  /* 0x00000039ff3a723e */ /* 0x000fe400030006ff */
[----:B------:R-:W-:Y:S02]  /*9590*/  SHF.R.U32.HI R66, RZ, 0x10, R65 ;  /* 0x00000010ff427819 */ /* 0x000fe40000011641 */
[----:B------:R-:W-:Y:S01]  /*95a0*/  LOP3.LUT R64, R14, 0xff00, R63, 0xf8, !PT ;  /* 0x0000ff000e407812 */ /* 0x000fe200078ef83f */
[----:B------:R-:W-:Y:S01]  /*95b0*/  HADD2.F32 R14, -RZ, R62.H0_H0 ;  /* 0x2000003eff0e7230 */ /* 0x000fe20000004100 */
[----:B------:R-:W-:Y:S01]  /*95c0*/  LOP3.LUT R12, R56, 0xff0000, R59, 0xf8, !PT ;  /* 0x00ff0000380c7812 */ /* 0x000fe200078ef83b */
[----:B------:R-:W-:Y:S01]  /*95d0*/  HADD2.F32 R56, -RZ, R55.H0_H0 ;  /* 0x20000037ff387230 */ /* 0x000fe20000004100 */
[----:B------:R-:W-:Y:S01]  /*95e0*/  F2FP.F16.E4M3.UNPACK_B R60, R117.H1 ;  /* 0x00000075ff3c723e */ /* 0x000fe200030006ff */
[----:B------:R-:W-:Y:S01]  /*95f0*/  HADD2.F32 R59, -RZ, R58.H0_H0 ;  /* 0x2000003aff3b7230 */ /* 0x000fe20000004100 */
[----:B------:R-:W-:Y:S01]  /*9600*/  SHF.R.U32.HI R65, RZ, 0x10, R67 ;  /* 0x00000010ff417819 */ /* 0x000fe20000011643 */
[----:B------:R-:W-:-:S02]  /*9610*/  IMAD.U32 R63, R66, 0x10000, RZ ;  /* 0x00010000423f7824 */ /* 0x000fc400078e00ff */
[CC--:B------:R-:W-:Y:S01]  /*9620*/  FMUL.FTZ R66, R56.reuse, R14.reuse ;  /* 0x0000000e38427220 */ /* 0x0c0fe20000410000 */
[----:B------:R-:W-:Y:S02]  /*9630*/  HADD2.F32 R61, -RZ, R60.H0_H0 ;  /* 0x2000003cff3d7230 */ /* 0x000fe40000004100 */
[C---:B------:R-:W-:Y:S01]  /*9640*/  FMUL.FTZ R67, R59.reuse, R14 ;  /* 0x0000000e3b437220 */ /* 0x040fe20000410000 */
[----:B------:R-:W-:Y:S01]  /*9650*/  HADD2.F32 R62, -RZ, R62.H1_H1 ;  /* 0x3000003eff3e7230 */ /* 0x000fe20000004100 */
[----:B------:R-:W-:Y:S01]  /*9660*/  F2FP.F16.E4M3.UNPACK_B R119, R119 ;  /* 0x00000077ff77723e */ /* 0x000fe200020006ff */
[----:B------:R-:W-:Y:S02]  /*9670*/  HADD2.F32 R60, -RZ, R60.H1_H1 ;  /* 0x3000003cff3c7230 */ /* 0x000fe40000004100 */
[-C--:B------:R-:W-:Y:S01]  /*9680*/  FFMA.FTZ R66, R59, R61.reuse, R66 ;  /* 0x0000003d3b427223 */ /* 0x080fe20000010042 */
[----:B------:R-:W-:Y:S01]  /*9690*/  FFMA.FTZ R67, R56, R61, -R67 ;  /* 0x0000003d38437223 */ /* 0x000fe20000010843 */
[----:B------:R-:W-:Y:S01]  /*96a0*/  HADD2.F32 R59, -RZ, R58.H1_H1 ;  /* 0x3000003aff3b7230 */ /* 0x000fe20000004100 */
[----:B------:R-:W-:Y:S01]  /*96b0*/  F2FP.F16.E4M3.UNPACK_B R57, R57 ;  /* 0x00000039ff39723e */ /* 0x000fe200020006ff */
[----:B------:R-:W-:Y:S01]  /*96c0*/  HADD2.F32 R56, -RZ, R55.H1_H1 ;  /* 0x30000037ff387230 */ /* 0x000fe20000004100 */
[----:B------:R-:W-:Y:S01]  /*96d0*/  F2FP.F16.E4M3.UNPACK_B R54, R54 ;  /* 0x00000036ff36723e */ /* 0x000fe200020006ff */
[----:B------:R-:W-:Y:S01]  /*96e0*/  HADD2.F32 R61, -RZ, R119.H0_H0 ;  /* 0x20000077ff3d7230 */ /* 0x000fe20000004100 */
[----:B------:R-:W-:Y:S01]  /*96f0*/  LOP3.LUT R46, R46, 0xff0000, R63, 0xf8, !PT ;  /* 0x00ff00002e2e7812 */ /* 0x000fe200078ef83f */
[-C--:B------:R-:W-:Y:S01]  /*9700*/  FMUL.FTZ R63, R59, R62.reuse ;  /* 0x0000003e3b3f7220 */ /* 0x080fe20000410000 */
[----:B------:R-:W-:Y:S01]  /*9710*/  F2FP.F16.E4M3.UNPACK_B R117, R117 ;  /* 0x00000075ff75723e */ /* 0x000fe200020006ff */
[----:B------:R-:W-:Y:S01]  /*9720*/  FMUL.FTZ R62, R56, R62 ;  /* 0x0000003e383e7220 */ /* 0x000fe20000410000 */
[----:B------:R-:W-:-:S02]  /*9730*/  HADD2.F32 R58, -RZ, R57.H0_H0 ;  /* 0x20000039ff3a7230 */ /* 0x000fc40000004100 */
[-C--:B------:R-:W-:Y:S01]  /*9740*/  FFMA.FTZ R76, R56, R60.reuse, -R63 ;  /* 0x0000003c384c7223 */ /* 0x080fe2000001083f */
[----:B------:R-:W-:Y:S02]  /*9750*/  HADD2.F32 R55, -RZ, R54.H0_H0 ;  /* 0x20000036ff377230 */ /* 0x000fe40000004100 */
[----:B------:R-:W-:Y:S01]  /*9760*/  FFMA.FTZ R77, R59, R60, R62 ;  /* 0x0000003c3b4d7223 */ /* 0x000fe2000001003e */
[----:B------:R-:W-:Y:S02]  /*9770*/  HADD2.F32 R56, -RZ, R117.H0_H0 ;  /* 0x20000075ff387230 */ /* 0x000fe40000004100 */
[-C--:B------:R-:W-:Y:S01]  /*9780*/  FMUL.FTZ R60, R58, R61.reuse ;  /* 0x0000003d3a3c7220 */ /* 0x080fe20000410000 */
[----:B------:R-:W-:Y:S02]  /*9790*/  HADD2.F32 R119, -RZ, R119.H1_H1 ;  /* 0x30000077ff777230 */ /* 0x000fe40000004100 */
[----:B------:R-:W-:Y:S01]  /*97a0*/  FMUL.FTZ R61, R55, R61 ;  /* 0x0000003d373d7220 */ /* 0x000fe20000410000 */
[----:B------:R-:W-:-:S02]  /*97b0*/  HADD2.F32 R57, -RZ, R57.H1_H1 ;  /* 0x30000039ff397230 */ /* 0x000fc40000004100 */
[-C--:B------:R-:W-:Y:S01]  /*97c0*/  FFMA.FTZ R62, R55, R56.reuse, -R60 ;  /* 0x00000038373e7223 */ /* 0x080fe2000001083c */
[----:B------:R-:W-:Y:S02]  /*97d0*/  IMAD.U32 R65, R65, 0x10000, RZ ;  /* 0x0001000041417824 */ /* 0x000fe400078e00ff */
[----:B------:R-:W-:Y:S01]  /*97e0*/  FFMA.FTZ R63, R58, R56, R61 ;  /* 0x000000383a3f7223 */ /* 0x000fe2000001003d */
[----:B------:R-:W-:Y:S02]  /*97f0*/  HADD2.F32 R54, -RZ, R54.H1_H1 ;  /* 0x30000036ff367230 */ /* 0x000fe40000004100 */
[----:B------:R-:W-:Y:S01]  /*9800*/  FMUL.FTZ R59, R57, R119 ;  /* 0x00000077393b7220 */ /* 0x000fe20000410000 */
[----:B------:R-:W-:Y:S01]  /*9810*/  HADD2.F32 R117, -RZ, R117.H1_H1 ;  /* 0x30000075ff757230 */ /* 0x000fe20000004100 */
[----:B------:R-:W-:Y:S02]  /*9820*/  F2FP.F16.E4M3.UNPACK_B R55, R118.H1 ;  /* 0x00000076ff37723e */ /* 0x000fe400030006ff */
[----:B------:R-:W-:-:S02]  /*9830*/  F2FP.F16.E4M3.UNPACK_B R56, R53.H1 ;  /* 0x00000035ff38723e */ /* 0x000fc400030006ff */
[----:B------:R-:W-:Y:S01]  /*9840*/  LOP3.LUT R14, R64, 0xff0000, R65, 0xf8, !PT ;  /* 0x00ff0000400e7812 */ /* 0x000fe200078ef841 */
[C---:B------:R-:W-:Y:S01]  /*9850*/  FMUL.FTZ R64, R54.reuse, R119 ;  /* 0x0000007736407220 */ /* 0x040fe20000410000 */
[----:B------:R-:W-:Y:S01]  /*9860*/  FFMA.FTZ R65, R54, R117, -R59 ;  /* 0x0000007536417223 */ /* 0x000fe2000001083b */
[----:B------:R-:W-:Y:S01]  /*9870*/  F2FP.F16.E4M3.UNPACK_B R59, R115.H1 ;  /* 0x00000073ff3b723e */ /* 0x000fe200030006ff */
[--C-:B------:R-:W-:Y:S01]  /*9880*/  HADD2.F32 R60, -RZ, R55.reuse.H0_H0 ;  /* 0x20000037ff3c7230 */ /* 0x100fe20000004100 */
[----:B------:R-:W-:Y:S01]  /*9890*/  F2FP.F16.E4M3.UNPACK_B R54, R51.H1 ;  /* 0x00000033ff36723e */ /* 0x000fe200030006ff */
[----:B------:R-:W-:Y:S02]  /*98a0*/  HADD2.F32 R58, -RZ, R56.H0_H0 ;  /* 0x20000038ff3a7230 */ /* 0x000fe40000004100 */
[----:B------:R-:W-:Y:S01]  /*98b0*/  FFMA.FTZ R64, R57, R117, R64 ;  /* 0x0000007539407223 */ /* 0x000fe20000010040 */
[----:B------:R-:W-:Y:S01]  /*98c0*/  HADD2.F32 R61, -RZ, R55.H1_H1 ;  /* 0x30000037ff3d7230 */ /* 0x000fe20000004100 */
[----:B------:R-:W-:Y:S01]  /*98d0*/  F2FP.F16.E4M3.UNPACK_B R118, R118 ;  /* 0x00000076ff76723e */ /* 0x000fe200020006ff */
[----:B------:R-:W-:-:S02]  /*98e0*/  HADD2.F32 R55, -RZ, R54.H0_H0 ;  /* 0x20000036ff377230 */ /* 0x000fc40000004100 */
[-C--:B------:R-:W-:Y:S01]  /*98f0*/  FMUL.FTZ R78, R58, R60.reuse ;  /* 0x0000003c3a4e7220 */ /* 0x080fe20000410000 */
[--C-:B------:R-:W-:Y:S01]  /*9900*/  HADD2.F32 R57, -RZ, R59.reuse.H0_H0 ;  /* 0x2000003bff397230 */ /* 0x100fe20000004100 */
[----:B------:R-:W-:Y:S01]  /*9910*/  F2FP.F16.E4M3.UNPACK_B R51, R51 ;  /* 0x00000033ff33723e */ /* 0x000fe200020006ff */
[----:B------:R-:W-:Y:S02]  /*9920*/  HADD2.F32 R56, -RZ, R56.H1_H1 ;  /* 0x30000038ff387230 */ /* 0x000fe40000004100 */
[C---:B------:R-:W-:Y:S01]  /*9930*/  FMUL.FTZ R105, R55.reuse, R60 ;  /* 0x0000003c37697220 */ /* 0x040fe20000410000 */
[----:B------:R-:W-:Y:S02]  /*9940*/  HADD2.F32 R54, -RZ, R54.H1_H1 ;  /* 0x30000036ff367230 */ /* 0x000fe40000004100 */
[----:B------:R-:W-:Y:S01]  /*9950*/  FFMA.FTZ R79, R55, R57, -R78 ;  /* 0x00000039374f7223 */ /* 0x000fe2000001084e */
[----:B------:R-:W-:Y:S02]  /*9960*/  HADD2.F32 R59, -RZ, R59.H1_H1 ;  /* 0x3000003bff3b7230 */ /* 0x000fe40000004100 */
[----:B------:R-:W-:Y:S01]  /*9970*/  FMUL.FTZ R55, R56, R61 ;  /* 0x0000003d38377220 */ /* 0x000fe20000410000 */
[----:B------:R-:W-:Y:S01]  /*9980*/  FFMA.FTZ R105, R58, R57, R105 ;  /* 0x000000393a697223 */ /* 0x000fe20000010069 */
[----:B------:R-:W-:Y:S01]  /*9990*/  FMUL.FTZ R61, R54, R61 ;  /* 0x0000003d363d7220 */ /* 0x000fe20000410000 */
[----:B------:R-:W-:-:S02]  /*99a0*/  HADD2.F32 R58, -RZ, R118.H0_H0 ;  /* 0x20000076ff3a7230 */ /* 0x000fc40000004100 */
[----:B--2---:R-:W-:Y:S01]  /*99b0*/  FFMA.FTZ R108, R54, R59, -R55 ;  /* 0x0000003b366c7223 */ /* 0x004fe20000010837 */
[----:B------:R-:W-:Y:S01]  /*99c0*/  F2FP.F16.E4M3.UNPACK_B R54, R53 ;  /* 0x00000035ff36723e */ /* 0x000fe200020006ff */
[----:B------:R-:W-:Y:S01]  /*99d0*/  HADD2.F32 R53, -RZ, R51.H0_H0 ;  /* 0x20000033ff357230 */ /* 0x000fe20000004100 */
[----:B------:R-:W-:Y:S01]  /*99e0*/  F2FP.F16.E4M3.UNPACK_B R115, R115 ;  /* 0x00000073ff73723e */ /* 0x000fe200020006ff */
[----:B------:R-:W-:Y:S02]  /*99f0*/  HADD2.F32 R118, -RZ, R118.H1_H1 ;  /* 0x30000076ff767230 */ /* 0x000fe40000004100 */
[----:B---3--:R-:W-:Y:S01]  /*9a00*/  FFMA.FTZ R110, R56, R59, R61 ;  /* 0x0000003b386e7223 */ /* 0x008fe2000001003d */
[--C-:B------:R-:W-:Y:S01]  /*9a10*/  HADD2.F32 R55, -RZ, R54.reuse.H0_H0 ;  /* 0x20000036ff377230 */ /* 0x100fe20000004100 */
[----:B------:R-:W-:Y:S01]  /*9a20*/  F2FP.F16.E4M3.UNPACK_B R61, R46 ;  /* 0x0000002eff3d723e */ /* 0x000fe200020006ff */
[----:B------:R-:W-:Y:S02]  /*9a30*/  HADD2.F32 R54, -RZ, R54.H1_H1 ;  /* 0x30000036ff367230 */ /* 0x000fe40000004100 */
[----:B------:R-:W-:-:S02]  /*9a40*/  HADD2.F32 R56, -RZ, R115.H0_H0 ;  /* 0x20000073ff387230 */ /* 0x000fc40000004100 */
[-C--:B------:R-:W-:Y:S01]  /*9a50*/  FMUL.FTZ R60, R55, R58.reuse ;  /* 0x0000003a373c7220 */ /* 0x080fe20000410000 */
[----:B------:R-:W-:Y:S02]  /*9a60*/  HADD2.F32 R51, -RZ, R51.H1_H1 ;  /* 0x30000033ff337230 */ /* 0x000fe40000004100 */
[C---:B------:R-:W-:Y:S01]  /*9a70*/  FMUL.FTZ R58, R53.reuse, R58 ;  /* 0x0000003a353a7220 */ /* 0x040fe20000410000 */
[----:B------:R-:W-:Y:S02]  /*9a80*/  HADD2.F32 R115, -RZ, R115.H1_H1 ;  /* 0x30000073ff737230 */ /* 0x000fe40000004100 */
[----:B------:R-:W-:Y:S01]  /*9a90*/  FMUL.FTZ R104, R54, R118 ;  /* 0x0000007636687220 */ /* 0x000fe20000410000 */
[-C--:B------:R-:W-:Y:S01]  /*9aa0*/  FFMA.FTZ R57, R53, R56.reuse, -R60 ;  /* 0x0000003835397223 */ /* 0x080fe2000001083c */
[----:B------:R-:W-:Y:S01]  /*9ab0*/  FFMA.FTZ R78, R55, R56, R58 ;  /* 0x00000038374e7223 */ /* 0x000fe2000001003a */
[C---:B------:R-:W-:Y:S01]  /*9ac0*/  FMUL.FTZ R59, R51.reuse, R118 ;  /* 0x00000076333b7220 */ /* 0x040fe20000410000 */
[----:B------:R-:W-:Y:S01]  /*9ad0*/  FFMA.FTZ R104, R51, R115, -R104 ;  /* 0x0000007333687223 */ /* 0x000fe20000010868 */
[----:B------:R-:W-:-:S02]  /*9ae0*/  F2FP.SATFINITE.E4M3.F32.PACK_AB_MERGE_C R53, R77, R66, RZ ;  /* 0x000000424d35723e */ /* 0x000fc400048070ff */
[----:B------:R-:W-:Y:S01]  /*9af0*/  F2FP.F16.E4M3.UNPACK_B R58, R13 ;  /* 0x0000000dff3a723e */ /* 0x000fe200020006ff */
[----:B------:R-:W-:Y:S01]  /*9b00*/  FFMA.FTZ R115, R54, R115, R59 ;  /* 0x0000007336737223 */ /* 0x000fe2000001003b */
[----:B------:R-:W-:Y:S02]  /*9b10*/  F2FP.SATFINITE.E4M3.F32.PACK_AB_MERGE_C R55, R108, R79, RZ ;  /* 0x0000004f6c37723e */ /* 0x000fe400048070ff */
[----:B------:R-:W-:Y:S01]  /*9b20*/  F2FP.F16.E4M3.UNPACK_B R56, R45 ;  /* 0x0000002dff38723e */ /* 0x000fe200020006ff */
[--C-:B------:R-:W-:Y:S01]  /*9b30*/  HADD2.F32 R59, -RZ, R58.reuse.H0_H0 ;  /* 0x2000003aff3b7230 */ /* 0x100fe20000004100 */
[----:B------:R-:W-:Y:S01]  /*9b40*/  F2FP.SATFINITE.E4M3.F32.PACK_AB_MERGE_C R53, R64, R63, R53 ;  /* 0x0000003f4035723e */ /* 0x000fe20004807035 */
[--C-:B------:R-:W-:Y:S01]  /*9b50*/  HADD2.F32 R64, -RZ, R61.reuse.H0_H0 ;  /* 0x2000003dff407230 */ /* 0x100fe20000004100 */
[----:B------:R-:W-:Y:S01]  /*9b60*/  F2FP.SATFINITE.E4M3.F32.PACK_AB_MERGE_C R51, R76, R67, RZ ;  /* 0x000000434c33723e */ /* 0x000fe200048070ff */
[----:B------:R-:W-:Y:S01]  /*9b70*/  HADD2.F32 R58, -RZ, R58.H1_H1 ;  /* 0x3000003aff3a7230 */ /* 0x000fe20000004100 */
[----:B------:R-:W-:Y:S01]  /*9b80*/  F2FP.F16.E4M3.UNPACK_B R60, R44 ;  /* 0x0000002cff3c723e */ /* 0x000fe200020006ff */
[----:B------:R-:W-:Y:S01]  /*9b90*/  HADD2.F32 R61, -RZ, R61.H1_H1 ;  /* 0x3000003dff3d7230 */ /* 0x000fe20000004100 */
[----:B------:R-:W-:Y:S01]  /*9ba0*/  F2FP.SATFINITE.E4M3.F32.PACK_AB_MERGE_C R55, R104, R57, R55 ;  /* 0x000000396837723e */ /* 0x000fe20004807037 */
[----:B------:R-:W-:Y:S01]  /*9bb0*/  HADD2.F32 R57, -RZ, R56.H0_H0 ;  /* 0x20000038ff397230 */ /* 0x000fe20000004100 */
[----:B------:R-:W-:Y:S01]  /*9bc0*/  F2FP.SATFINITE.E4M3.F32.PACK_AB_MERGE_C R51, R65, R62, R51 ;  /* 0x0000003e4133723e */ /* 0x000fe20004807033 */
[----:B------:R-:W-:-:S02]  /*9bd0*/  HADD2.F32 R62, -RZ, R60.H0_H0 ;  /* 0x2000003cff3e7230 */ /* 0x000fc40000004100 */
[-C--:B------:R-:W-:Y:S01]  /*9be0*/  FMUL.FTZ R66, R59, R64.reuse ;  /* 0x000000403b427220 */ /* 0x080fe20000410000 */
[----:B------:R-:W-:Y:S02]  /*9bf0*/  HADD2.F32 R56, -RZ, R56.H1_H1 ;  /* 0x30000038ff387230 */ /* 0x000fe40000004100 */
[C---:B------:R-:W-:Y:S01]  /*9c00*/  FMUL.FTZ R64, R57.reuse, R64 ;  /* 0x0000004039407220 */ /* 0x040fe20000410000 */
[----:B------:R-:W-:Y:S01]  /*9c10*/  FMUL.FTZ R63, R58, R61 ;  /* 0x0000003d3a3f7220 */ /* 0x000fe20000410000 */
[-C--:B------:R-:W-:Y:S01]  /*9c20*/  FFMA.FTZ R66, R57, R62.reuse, -R66 ;  /* 0x0000003e39427223 */ /* 0x080fe20000010842 */
[----:B------:R-:W-:Y:S01]  /*9c30*/  F2FP.F16.E4M3.UNPACK_B R45, R45.H1 ;  /* 0x0000002dff2d723e */ /* 0x000fe200030006ff */
[----:B------:R-:W-:Y:S01]  /*9c40*/  FFMA.FTZ R64, R59, R62, R64 ;  /* 0x0000003e3b407223 */ /* 0x000fe20000010040 */
[----:B------:R-:W-:Y:S02]  /*9c50*/  HADD2.F32 R59, -RZ, R60.H1_H1 ;  /* 0x3000003cff3b7230 */ /* 0x000fe40000004100 */
[C---:B------:R-:W-:Y:S01]  /*9c60*/  FMUL.FTZ R61, R56.reuse, R61 ;  /* 0x0000003d383d7220 */ /* 0x040fe20000410000 */
[----:B------:R-:W-:Y:S01]  /*9c70*/  F2FP.F16.E4M3.UNPACK_B R57, R13.H1 ;  /* 0x0000000dff39723e */ /* 0x000fe200030006ff */
[----:B------:R-:W-:Y:S01]  /*9c80*/  HADD2.F32 R13, -RZ, R45.H0_H0 ;  /* 0x2000002dff0d7230 */ /* 0x000fe20000004100 */
[----:B------:R-:W-:Y:S01]  /*9c90*/  F2FP.F16.E4M3.UNPACK_B R44, R44.H1 ;  /* 0x0000002cff2c723e */ /* 0x000fe200030006ff */
[-C--:B------:R-:W-:Y:S01]  /*9ca0*/  FFMA.FTZ R65, R56, R59.reuse, -R63 ;  /* 0x0000003b38417223 */ /* 0x080fe2000001083f */
[----:B------:R-:W-:Y:S01]  /*9cb0*/  F2FP.F16.E4M3.UNPACK_B R56, R46.H1 ;  /* 0x0000002eff38723e */ /* 0x000fe200030006ff */
[----:B------:R-:W-:Y:S01]  /*9cc0*/  FFMA.FTZ R67, R58, R59, R61 ;  /* 0x0000003b3a437223 */ /* 0x000fe2000001003d */
[--C-:B------:R-:W-:Y:S01]  /*9cd0*/  HADD2.F32 R46, -RZ, R57.reuse.H0_H0 ;  /* 0x20000039ff2e7230 */ /* 0x100fe20000004100 */
[----:B------:R-:W-:Y:S01]  /*9ce0*/  F2FP.SATFINITE.E4M3.F32.PACK_AB_MERGE_C R54, R110, R105, RZ ;  /* 0x000000696e36723e */ /* 0x000fe200048070ff */
[----:B------:R-:W-:Y:S01]  /*9cf0*/  HADD2.F32 R57, -RZ, R57.H1_H1 ;  /* 0x30000039ff397230 */ /* 0x000fe20000004100 */
[----:B------:R-:W-:Y:S01]  /*9d00*/  F2FP.F16.E4M3.UNPACK_B R61, R14.H1 ;  /* 0x0000000eff3d723e */ /* 0x000fe200030006ff */
[--C-:B------:R-:W-:Y:S01]  /*9d10*/  HADD2.F32 R58, -RZ, R56.reuse.H0_H0 ;  /* 0x20000038ff3a7230 */ /* 0x100fe20000004100 */
[----:B------:R-:W-:Y:S01]  /*9d20*/  F2FP.SATFINITE.E4M3.F32.PACK_AB_MERGE_C R54, R115, R78, R54 ;  /* 0x0000004e7336723e */ /* 0x000fe20004807036 */
[----:B------:R-:W-:-:S02]  /*9d30*/  HADD2.F32 R60, -RZ, R56.H1_H1 ;  /* 0x30000038ff3c7230 */ /* 0x000fc40000004100 */
[----:B------:R-:W-:Y:S02]  /*9d40*/  HADD2.F32 R45, -RZ, R45.H1_H1 ;  /* 0x3000002dff2d7230 */ /* 0x000fe40000004100 */
[-C--:B------:R-:W-:Y:S01]  /*9d50*/  FMUL.FTZ R59, R13, R58.reuse ;  /* 0x0000003a0d3b7220 */ /* 0x080fe20000410000 */
[--C-:B------:R-:W-:Y:S02]  /*9d60*/  HADD2.F32 R56, -RZ, R44.reuse.H0_H0 ;  /* 0x2000002cff387230 */ /* 0x100fe40000004100 */
[C---:B------:R-:W-:Y:S01]  /*9d70*/  FMUL.FTZ R62, R46.reuse, R58 ;  /* 0x0000003a2e3e7220 */ /* 0x040fe20000410000 */
[----:B------:R-:W-:Y:S02]  /*9d80*/  HADD2.F32 R44, -RZ, R44.H1_H1 ;  /* 0x3000002cff2c7230 */ /* 0x000fe40000004100 */
[-C--:B------:R-:W-:Y:S01]  /*9d90*/  FMUL.FTZ R58, R57, R60.reuse ;  /* 0x0000003c393a7220 */ /* 0x080fe20000410000 */
[----:B------:R-:W-:Y:S01]  /*9da0*/  FMUL.FTZ R60, R45, R60 ;  /* 0x0000003c2d3c7220 */ /* 0x000fe20000410000 */
[-C--:B------:R-:W-:Y:S01]  /*9db0*/  FFMA.FTZ R77, R46, R56.reuse, R59 ;  /* 0x000000382e4d7223 */ /* 0x080fe2000001003b */
[----:B------:R-:W-:Y:S01]  /*9dc0*/  F2FP.F16.E4M3.UNPACK_B R46, R15.H1 ;  /* 0x0000000fff2e723e */ /* 0x000fe200030006ff */
[----:B------:R-:W-:Y:S01]  /*9dd0*/  FFMA.FTZ R76, R13, R56, -R62 ;  /* 0x000000380d4c7223 */ /* 0x000fe2000001083e */
[----:B------:R-:W-:Y:S01]  /*9de0*/  FFMA.FTZ R78, R57, R44, R60 ;  /* 0x0000002c394e7223 */ /* 0x000fe2000001003c */
[-C--:B------:R-:W-:Y:S01]  /*9df0*/  F2FP.F16.E4M3.UNPACK_B R13, R47.reuse ;  /* 0x0000002fff0d723e */ /* 0x080fe200020006ff */
[--C-:B------:R-:W-:Y:S01]  /*9e00*/  HADD2.F32 R63, -RZ, R61.reuse.H0_H0 ;  /* 0x2000003dff3f7230 */ /* 0x100fe20000004100 */
[----:B------:R-:W-:Y:S01]  /*9e10*/  F2FP.F16.E4M3.UNPACK_B R60, R14 ;  /* 0x0000000eff3c723e */ /* 0x000fe200020006ff */
[----:B------:R-:W-:Y:S01]  /*9e20*/  FFMA.FTZ R79, R45, R44, -R58 ;  /* 0x0000002c2d4f7223 */ /* 0x000fe2000001083a */
[----:B------:R-:W-:Y:S01]  /*9e30*/  F2FP.F16.E4M3.UNPACK_B R47, R47.H1 ;  /* 0x0000002fff2f723e */ /* 0x000fe200030006ff */
[----:B------:R-:W-:Y:S01]  /*9e40*/  HADD2.F32 R61, -RZ, R61.H1_H1 ;  /* 0x3000003dff3d7230 */ /* 0x000fe20000004100 */
[-C--:B------:R-:W-:Y:S01]  /*9e50*/  F2FP.F16.E4M3.UNPACK_B R14, R12.reuse ;  /* 0x0000000cff0e723e */ /* 0x080fe200020006ff */
[----:B------:R-:W-:Y:S01]  /*9e60*/  HADD2.F32 R62, -RZ, R60.H0_H0 ;  /* 0x2000003cff3e7230 */ /* 0x000fe20000004100 */
[----:B------:R-:W-:Y:S01]  /*9e70*/  F2FP.F16.E4M3.UNPACK_B R57, R12.H1 ;  /* 0x0000000cff39723e */ /* 0x000fe200030006ff */
[----:B------:R-:W-:Y:S01]  /*9e80*/  HADD2.F32 R12, -RZ, R46.H0_H0 ;  /* 0x2000002eff0c7230 */ /* 0x000fe20000004100 */
[----:B------:R-:W-:Y:S01]  /*9e90*/  F2FP.F16.E4M3.UNPACK_B R45, R15 ;  /* 0x0000000fff2d723e */ /* 0x000fe200020006ff */
[----:B------:R-:W-:Y:S01]  /*9ea0*/  HADD2.F32 R44, -RZ, R47.H0_H0 ;  /* 0x2000002fff2c7230 */ /* 0x000fe20000004100 */
[----:B------:R-:W-:Y:S01]  /*9eb0*/  F2FP.SATFINITE.E4M3.F32.PACK_AB_MERGE_C R76, R79, R76, RZ ;  /* 0x0000004c4f4c723e */ /* 0x000fe200048070ff */
[----:B------:R-:W-:-:S02]  /*9ec0*/  HADD2.F32 R59, -RZ, R57.H0_H0 ;  /* 0x20000039ff3b7230 */ /* 0x000fc40000004100 */
[-C--:B------:R-:W-:Y:S01]  /*9ed0*/  FMUL.FTZ R115, R12, R63.reuse ;  /* 0x0000003f0c737220 */ /* 0x080fe20000410000 */
[----:B------:R-:W-:Y:S02]  /*9ee0*/  HADD2.F32 R46, -RZ, R46.H1_H1 ;  /* 0x3000002eff2e7230 */ /* 0x000fe40000004100 */
[C---:B------:R-:W-:Y:S01]  /*9ef0*/  FMUL.FTZ R63, R44.reuse, R63 ;  /* 0x0000003f2c3f7220 */ /* 0x040fe20000410000 */
[----:B------:R-:W-:Y:S02]  /*9f00*/  HADD2.F32 R47, -RZ, R47.H1_H1 ;  /* 0x3000002fff2f7230 */ /* 0x000fe40000004100 */
[----:B------:R-:W-:Y:S01]  /*9f10*/  FFMA.FTZ R115, R44, R59, -R115 ;  /* 0x0000003b2c737223 */ /* 0x000fe20000010873 */
[----:B------:R-:W-:Y:S02]  /*9f20*/  HADD2.F32 R56, -RZ, R45.H0_H0 ;  /* 0x2000002dff387230 */ /* 0x000fe40000004100 */
[----:B------:R-:W-:Y:S01]  /*9f30*/  FMUL.FTZ R44, R46, R61 ;  /* 0x0000003d2e2c7220 */ /* 0x000fe20000410000 */
[----:B------:R-:W-:-:S02]  /*9f40*/  HADD2.F32 R15, -RZ, R13.H0_H0 ;  /* 0x2000000dff0f7230 */ /* 0x000fc40000004100 */
[----:B------:R-:W-:Y:S01]  /*9f50*/  FMUL.FTZ R61, R47, R61 ;  /* 0x0000003d2f3d7220 */ /* 0x000fe20000410000 */
[----:B------:R-:W-:Y:S02]  /*9f60*/  HADD2.F32 R45, -RZ, R45.H1_H1 ;  /* 0x3000002dff2d7230 */ /* 0x000fe40000004100 */
[----:B------:R-:W-:Y:S01]  /*9f70*/  FFMA.FTZ R63, R12, R59, R63 ;  /* 0x0000003b0c3f7223 */ /* 0x000fe2000001003f */
[----:B------:R-:W-:Y:S02]  /*9f80*/  HADD2.F32 R60, -RZ, R60.H1_H1 ;  /* 0x3000003cff3c7230 */ /* 0x000fe40000004100 */
[-C--:B------:R-:W-:Y:S01]  /*9f90*/  FMUL.FTZ R104, R56, R62.reuse ;  /* 0x0000003e38687220 */ /* 0x080fe20000410000 */
[----:B------:R-:W-:Y:S02]  /*9fa0*/  HADD2.F32 R13, -RZ, R13.H1_H1 ;  /* 0x3000000dff0d7230 */ /* 0x000fe40000004100 */
[----:B------:R-:W-:Y:S01]  /*9fb0*/  FMUL.FTZ R105, R15, R62 ;  /* 0x0000003e0f697220 */ /* 0x000fe20000410000 */
[----:B------:R-:W-:-:S02]  /*9fc0*/  HADD2.F32 R57, -RZ, R57.H1_H1 ;  /* 0x30000039ff397230 */ /* 0x000fc40000004100 */
[-C--:B------:R-:W-:Y:S01]  /*9fd0*/  FMUL.FTZ R12, R45, R60.reuse ;  /* 0x0000003c2d0c7220 */ /* 0x080fe20000410000 */
[--C-:B------:R-:W-:Y:S02]  /*9fe0*/  HADD2.F32 R58, -RZ, R14.reuse.H0_H0 ;  /* 0x2000000eff3a7230 */ /* 0x100fe40000004100 */
[----:B------:R-:W-:Y:S01]  /*9ff0*/  FMUL.FTZ R60, R13, R60 ;  /* 0x0000003c0d3c7220 */ /* 0x000fe20000410000 */
[----:B------:R-:W-:Y:S02]  /*a000*/  HADD2.F32 R14, -RZ, R14.H1_H1 ;  /* 0x3000000eff0e7230 */ /* 0x000fe40000004100 */
[-C--:B------:R-:W-:Y:S01]  /*a010*/  FFMA.FTZ R44, R47, R57.reuse, -R44 ;  /* 0x000000392f2c7223 */ /* 0x080fe2000001082c */
[----:B------:R-:W-:Y:S01]  /*a020*/  FFMA.FTZ R46, R46, R57, R61 ;  /* 0x000000392e2e7223 */ /* 0x000fe2000001003d */
[-C--:B------:R-:W-:Y:S01]  /*a030*/  FFMA.FTZ R104, R15, R58.reuse, -R104 ;  /* 0x0000003a0f687223 */ /* 0x080fe20000010868 */
[----:B------:R-:W-:Y:S01]  /*a040*/  FFMA.FTZ R105, R56, R58, R105 ;  /* 0x0000003a38697223 */ /* 0x000fe20000010069 */
[-C--:B------:R-:W-:Y:S01]  /*a050*/  FFMA.FTZ R13, R13, R14.reuse, -R12 ;  /* 0x0000000e0d0d7223 */ /* 0x080fe2000001080c */
[----:B------:R-:W-:Y:S01]  /*a060*/  FFMA.FTZ R60, R45, R14, R60 ;  /* 0x0000000e2d3c7223 */ /* 0x000fe2000001003c */
[----:B------:R-:W-:Y:S01]  /*a070*/  F2FP.SATFINITE.E4M3.F32.PACK_AB_MERGE_C R44, R44, R115, RZ ;  /* 0x000000732c2c723e */ /* 0x000fe200048070ff */
[----:B------:R-:W-:Y:S01]  /*a080*/  IMAD.MOV.U32 R12, RZ, RZ, R53 ;  /* 0x000000ffff0c7224 */ /* 0x000fe200078e0035 */
[----:B------:R-:W-:Y:S01]  /*a090*/  F2FP.SATFINITE.E4M3.F32.PACK_AB_MERGE_C R46, R46, R63, RZ ;  /* 0x0000003f2e2e723e */ /* 0x000fe200048070ff */
[----:B------:R-:W-:Y:S01]  /*a0a0*/  IMAD.MOV.U32 R14, RZ, RZ, R54 ;  /* 0x000000ffff0e7224 */ /* 0x000fe200078e0036 */
[----:B------:R-:W-:-:S02]  /*a0b0*/  F2FP.SATFINITE.E4M3.F32.PACK_AB_MERGE_C R77, R78, R77, RZ ;  /* 0x0000004d4e4d723e */ /* 0x000fc400048070ff */
[----:B------:R-:W-:Y:S02]  /*a0c0*/  F2FP.SATFINITE.E4M3.F32.PACK_AB_MERGE_C R47, R13, R104, R44 ;  /* 0x000000680d2f723e */ /* 0x000fe4000480702c */
[----:B------:R-:W-:Y:S01]  /*a0d0*/  F2FP.SATFINITE.E4M3.F32.PACK_AB_MERGE_C R15, R60, R105, R46 ;  /* 0x000000693c0f723e */ /* 0x000fe2000480702e */
[----:B------:R-:W-:Y:S01]  /*a0e0*/  IMAD.MOV.U32 R46, RZ, RZ, R55 ;  /* 0x000000ffff2e7224 */ /* 0x000fe200078e0037 */
[----:B------:R-:W-:Y:S02]  /*a0f0*/  F2FP.SATFINITE.E4M3.F32.PACK_AB_MERGE_C R45, R65, R66, R76 ;  /* 0x00000042412d723e */ /* 0x000fe4000480704c */
[----:B------:R-:W-:Y:S02]  /*a100*/  F2FP.SATFINITE.E4M3.F32.PACK_AB_MERGE_C R13, R67, R64, R77 ;  /* 0x00000040430d723e */ /* 0x000fe4000480704d */
[----:B------:R-:W-:-:S07]  /*a110*/  MOV R44, R51 ;  /* 0x00000033002c7202 */ /* 0x000fce0000000f00 */
.L_x_566:
[----:B------:R-:W-:Y:S05]  /*a120*/  BSYNC B2 ;  /* 0x0000000000027941 */ /* 0x000fea0003800000 */
.L_x_565:
[----:B------:R-:W-:Y:S01]  /*a130*/  ISETP.GE.AND P3, PT, R11, R114, PT ;  /* 0x000000720b00720c */ /* 0x000fe20003f66270 */
[----:B0-----:R0:W-:-:S12]  /*a140*/  ST.E.128 desc[UR36][R48.64], R44 ;  /* 0x0000002c30007985 */ /* 0x0011d8000c101d24 */
[----:B------:R-:W-:-:S04]  /*a150*/  @!P3 IADD3 R52, P4, R11, R52, RZ ;  /* 0x000000340b34b210 */ /* 0x000fc80007f9e0ff */
[----:B------:R-:W-:-:S05]  /*a160*/  @!P3 LEA.HI.X.SX32 R53, R11, R50, 0x1, P4 ;  /* 0x000000320b35b211 */ /* 0x000fca00020f0eff */
[----:B------:R0:W-:Y:S04]  /*a170*/  @!P3 ST.E.128 desc[UR36][R52.64], R12 ;  /* 0x0000000c3400b985 */ /* 0x0001e8000c101d24 */
.L_x_564:
[----:B------:R-:W-:Y:S05]  /*a180*/  BSYNC B1 ;  /* 0x0000000000017941 */ /* 0x000fea0003800000 */
.L_x_563:
[----:B------:R-:W-:-:S03]  /*a190*/  UMOV UR4, 0xffffffff ;  /* 0xffffffff00047882 */ /* 0x000fc60000000000 */
[----:B------:R-:W-:Y:S05]  /*a1a0*/  BRA.DIV UR4, `(.L_x_567) ;  /* 0x000001c604b47947 */ /* 0x000fea000b800000 */
[----:B0-----:R0:W0:Y:S04]  /*a1b0*/  SHFL.IDX PT, R48, R107, 0x3, 0x181f ;  /* 0x00781f006b307f89 */ /* 0x00102800000e0000 */
[----:B----4-:R-:W4:Y:S02]  /*a1c0*/  SHFL.IDX PT, R106, R106, 0x3, 0x181f ;  /* 0x00781f006a6a7f89 */ /* 0x010f2400000e0000 */
.L_x_859:
[----:B------:R-:W-:-:S04]  /*a1d0*/  IADD3 R11, R219, 0x60, RZ ;  /* 0x00000060db0b7810 */ /* 0x000fc80007ffe0ff */
[----:B------:R-:W-:-:S13]  /*a1e0*/  ISETP.GE.OR P3, PT, R11, R102, P1 ;  /* 0x000000660b00720c */ /* 0x000fda0000f66670 */
[----:B------:R-:W-:Y:S05]  /*a1f0*/  @P3 BRA `(.L_x_542) ;  /* 0x00000014008c3947 */ /* 0x000fea0003800000 */
[----:B------:R-:W5:Y:S01]  /*a200*/  LDL R14, [R1+0x24] ;  /* 0x00002400010e7983 */ /* 0x000f620000100800 */
[----:B------:R-:W-:Y:S01]  /*a210*/  SEL R116, R35, R116, !P0 ;  /* 0x0000007423747207 */ /* 0x000fe20004000000 */
[----:B------:R-:W-:Y:S01]  /*a220*/  BSSY B1, `(.L_x_568) ;  /* 0x00000ef000017945 */ /* 0x000fe20003800000 */
[----:B----4-:R-:W-:Y:S02]  /*a230*/  IADD3 R50, P3, R39, R106, RZ ;  /* 0x0000006a27327210 */ /* 0x010fe40007f7e0ff */
[----:B------:R-:W-:-:S03]  /*a240*/  SHF.R.S32.HI R11, RZ, 0x1f, R116 ;  /* 0x0000001fff0b7819 */ /* 0x000fc60000011474 */
[----:B0-----:R-:W-:Y:S01]  /*a250*/  IMAD.X R51, R48, 0x1, R43, P3 ;  /* 0x0000000130337824 */ /* 0x001fe200018e062b */
[----:B------:R-:W-:-:S04]  /*a260*/  LEA.HI R116, R11, R116, RZ, 0x5 ;  /* 0x000000740b747211 */ /* 0x000fc800078f28ff */
[----:B------:R-:W-:-:S04]  /*a270*/  LEA.HI.SX32 R116, R116, R41, 0x1b ;  /* 0x0000002974747211 */ /* 0x000fc800078fdaff */
        /* <DEDUP_REMOVED lines=13> */
[----:B------:R-:W4:Y:S01]  /*a350*/  LDS.128 R44, [R44+0x28400] ;  /* 0x028400002c2c7984 */ /* 0x000f220000000c00 */
[----:B------:R-:W-:Y:S05]  /*a360*/  @P2 BRA `(.L_x_569) ;  /* 0x0000000c00682947 */ /* 0x000fea0003800000 */
[--C-:B------:R-:W-:Y:S01]  /*a370*/  SHF.R.U32.HI R58, RZ, 0x8, R69.reuse ;  /* 0x00000008ff3a7819 */ /* 0x100fe20000011645 */
[----:B----4-:R-:W-:Y:S01]  /*a380*/  IMAD.MOV.U32 R55, RZ, RZ, R44 ;  /* 0x000000ffff377224 */ /* 0x010fe200078e002c */
[----:B------:R-:W-:Y:S01]  /*a390*/  LOP3.LUT R52, R69, 0xff, RZ, 0xc0, !PT ;  /* 0x000000ff45347812 */ /* 0x000fe200078ec0ff */
[----:B0-----:R-:W-:Y:S01]  /*a3a0*/  IMAD.MOV.U32 R54, RZ, RZ, R14 ;  /* 0x000000ffff367224 */ /* 0x001fe200078e000e */
[----:B------:R-:W-:Y:S02]  /*a3b0*/  SHF.R.U32.HI R53, RZ, 0x18, R69 ;  /* 0x00000018ff357819 */ /* 0x000fe40000011645 */
[----:B------:R-:W-:Y:S01]  /*a3c0*/  MOV R49, R12 ;  /* 0x0000000c00317202 */ /* 0x000fe20000000f00 */
[----:B------:R-:W-:Y:S01]  /*a3d0*/  IMAD.SHL.U32 R12, R58, 0x100, RZ ;  /* 0x000001003a0c7824 */ /* 0x000fe200078e00ff */
[----:B------:R-:W-:Y:S02]  /*a3e0*/  SHF.R.U32.HI R65, RZ, 0x8, R71 ;  /* 0x00000008ff417819 */ /* 0x000fe40000011647 */
[----:B------:R-:W-:-:S02]  /*a3f0*/  SHF.R.U32.HI R60, RZ, 0x8, R75 ;  /* 0x00000008ff3c7819 */ /* 0x000fc4000001164b */
[----:B------:R-:W-:Y:S02]  /*a400*/  PRMT R53, R53, 0x654, R52 ;  /* 0x0000065435357816 */ /* 0x000fe40000000034 */
[----:B------:R-:W-:Y:S02]  /*a410*/  LOP3.LUT R56, R71, 0xff, RZ, 0xc0, !PT ;  /* 0x000000ff47387812 */ /* 0x000fe400078ec0ff */
[----:B------:R-:W-:Y:S02]  /*a420*/  SHF.R.U32.HI R57, RZ, 0x18, R71 ;  /* 0x00000018ff397819 */ /* 0x000fe40000011647 */
[----:B------:R-:W-:Y:S02]  /*a430*/  SHF.R.U32.HI R63, RZ, 0x8, R73 ;  /* 0x00000008ff3f7819 */ /* 0x000fe40000011649 */
[----:B------:R-:W-:Y:S01]  /*a440*/  MOV R58, R46 ;  /* 0x0000002e003a7202 */ /* 0x000fe20000000f00 */
[----:B------:R-:W-:Y:S01]  /*a450*/  IMAD.SHL.U32 R46, R60, 0x100, RZ ;  /* 0x000001003c2e7824 */ /* 0x000fe200078e00ff */
[----:B------:R-:W-:Y:S01]  /*a460*/  LOP3.LUT R53, R53, 0xff00, R12, 0xf8, !PT ;  /* 0x0000ff0035357812 */ /* 0x000fe200078ef80c */
[----:B------:R-:W-:Y:S01]  /*a470*/  IMAD.SHL.U32 R12, R65, 0x100, RZ ;  /* 0x00000100410c7824 */ /* 0x000fe200078e00ff */
[----:B------:R-:W-:Y:S01]  /*a480*/  SHF.R.U32.HI R67, RZ, 0x10, R71 ;  /* 0x00000010ff437819 */ /* 0x000fe20000011647 */
[----:B------:R-:W-:Y:S01]  /*a490*/  IMAD.SHL.U32 R14, R63, 0x100, RZ ;  /* 0x000001003f0e7824 */ /* 0x000fe200078e00ff */
[----:B------:R-:W-:-:S02]  /*a4a0*/  LOP3.LUT R59, R73, 0xff, RZ, 0xc0, !PT ;  /* 0x000000ff493b7812 */ /* 0x000fc400078ec0ff */
[----:B------:R-:W-:Y:S02]  /*a4b0*/  SHF.R.U32.HI R64, RZ, 0x18, R73 ;  /* 0x00000018ff407819 */ /* 0x000fe40000011649 */
[----:B------:R-:W-:Y:S02]  /*a4c0*/  LOP3.LUT R61, R75, 0xff0000ff, RZ, 0xc0, !PT ;  /* 0xff0000ff4b3d7812 */ /* 0x000fe400078ec0ff */
[----:B------:R-:W-:Y:S02]  /*a4d0*/  PRMT R57, R57, 0x654, R56 ;  /* 0x0000065439397816 */ /* 0x000fe40000000038 */
[----:B------:R-:W-:Y:S02]  /*a4e0*/  SHF.R.U32.HI R68, RZ, 0x10, R69 ;  /* 0x00000010ff447819 */ /* 0x000fe40000011645 */
[----:B------:R-:W-:Y:S02]  /*a4f0*/  PRMT R59, R64, 0x654, R59 ;  /* 0x00000654403b7816 */ /* 0x000fe4000000003b */
[----:B------:R-:W-:Y:S01]  /*a500*/  LOP3.LUT R57, R57, 0xff00, R12, 0xf8, !PT ;  /* 0x0000ff0039397812 */ /* 0x000fe200078ef80c */
[----:B------:R-:W-:Y:S01]  /*a510*/  IMAD.U32 R12, R67, 0x10000, RZ ;  /* 0x00010000430c7824 */ /* 0x000fe200078e00ff */
[----:B------:R-:W-:-:S02]  /*a520*/  LOP3.LUT R65, R61, 0xff00, R46, 0xf8, !PT ;  /* 0x0000ff003d417812 */ /* 0x000fc400078ef82e */
[----:B------:R-:W-:Y:S02]  /*a530*/  SHF.L.U32 R44, R68, 0x10, RZ ;  /* 0x00000010442c7819 */ /* 0x000fe400000006ff */
[----:B------:R-:W-:Y:S02]  /*a540*/  F2FP.F16.E4M3.UNPACK_B R61, R113.H1 ;  /* 0x00000071ff3d723e */ /* 0x000fe400030006ff */
[----:B------:R-:W-:Y:S02]  /*a550*/  F2FP.F16.E4M3.UNPACK_B R52, R49.H1 ;  /* 0x00000031ff34723e */ /* 0x000fe400030006ff */
[----:B------:R-:W-:Y:S02]  /*a560*/  F2FP.F16.E4M3.UNPACK_B R56, R55.H1 ;  /* 0x00000037ff38723e */ /* 0x000fe400030006ff */
[----:B------:R-:W-:Y:S01]  /*a570*/  LOP3.LUT R63, R59, 0xff00, R14, 0xf8, !PT ;  /* 0x0000ff003b3f7812 */ /* 0x000fe200078ef80e */
[----:B------:R-:W-:Y:S01]  /*a580*/  HADD2.F32 R14, -RZ, R61.H0_H0 ;  /* 0x2000003dff0e7230 */ /* 0x000fe20000004100 */
[----:B------:R-:W-:-:S02]  /*a590*/  SHF.R.U32.HI R62, RZ, 0x10, R75 ;  /* 0x00000010ff3e7819 */ /* 0x000fc4000001164b */
[----:B------:R-:W-:Y:S01]  /*a5a0*/  LOP3.LUT R44, R53, 0xff0000, R44, 0xf8, !PT ;  /* 0x00ff0000352c7812 */ /* 0x000fe200078ef82c */
[----:B------:R-:W-:Y:S01]  /*a5b0*/  HADD2.F32 R53, -RZ, R52.H0_H0 ;  /* 0x20000034ff357230 */ /* 0x000fe20000004100 */
[----:B------:R-:W-:Y:S01]  /*a5c0*/  F2FP.F16.E4M3.UNPACK_B R59, R111.H1 ;  /* 0x0000006fff3b723e */ /* 0x000fe200030006ff */
[----:B------:R-:W-:Y:S01]  /*a5d0*/  IMAD.U32 R62, R62, 0x10000, RZ ;  /* 0x000100003e3e7824 */ /* 0x000fe200078e00ff */
[----:B------:R-:W-:Y:S01]  /*a5e0*/  LOP3.LUT R12, R57, 0xff0000, R12, 0xf8, !PT ;  /* 0x00ff0000390c7812 */ /* 0x000fe200078ef80c */
[--C-:B------:R-:W-:Y:S01]  /*a5f0*/  HADD2.F32 R57, -RZ, R56.reuse.H0_H0 ;  /* 0x20000038ff397230 */ /* 0x100fe20000004100 */
[----:B------:R-:W-:Y:S01]  /*a600*/  SHF.R.U32.HI R66, RZ, 0x10, R73 ;  /* 0x00000010ff427819 */ /* 0x000fe20000011649 */
[----:B------:R-:W-:Y:S02]  /*a610*/  HADD2.F32 R60, -RZ, R59.H0_H0 ;  /* 0x2000003bff3c7230 */ /* 0x000fe40000004100 */
[-C--:B------:R-:W-:Y:S01]  /*a620*/  FMUL.FTZ R68, R53, R14.reuse ;  /* 0x0000000e35447220 */ /* 0x080fe20000410000 */
[----:B------:R-:W-:Y:S01]  /*a630*/  F2FP.F16.E4M3.UNPACK_B R113, R113 ;  /* 0x00000071ff71723e */ /* 0x000fe200020006ff */
[----:B------:R-:W-:Y:S01]  /*a640*/  FMUL.FTZ R64, R57, R14 ;  /* 0x0000000e39407220 */ /* 0x000fe20000410000 */
[----:B------:R-:W-:Y:S01]  /*a650*/  IMAD.U32 R46, R66, 0x10000, RZ ;  /* 0x00010000422e7824 */ /* 0x000fe200078e00ff */
[----:B------:R-:W-:Y:S01]  /*a660*/  LOP3.LUT R14, R65, 0xff0000, R62, 0xf8, !PT ;  /* 0x00ff0000410e7812 */ /* 0x000fe200078ef83e */
[-C--:B------:R-:W-:Y:S01]  /*a670*/  FFMA.FTZ R68, R57, R60.reuse, R68 ;  /* 0x0000003c39447223 */ /* 0x080fe20000010044 */
[----:B------:R-:W-:Y:S01]  /*a680*/  FFMA.FTZ R66, R53, R60, -R64 ;  /* 0x0000003c35427223 */ /* 0x000fe20000010840 */
[----:B------:R-:W-:Y:S01]  /*a690*/  HADD2.F32 R62, -RZ, R61.H1_H1 ;  /* 0x3000003dff3e7230 */ /* 0x000fe20000004100 */
[----:B------:R-:W-:Y:S01]  /*a6a0*/  F2FP.F16.E4M3.UNPACK_B R55, R55 ;  /* 0x00000037ff37723e */ /* 0x000fe200020006ff */
[----:B------:R-:W-:Y:S01]  /*a6b0*/  HADD2.F32 R57, -RZ, R56.H1_H1 ;  /* 0x30000038ff397230 */ /* 0x000fe20000004100 */
[----:B------:R-:W-:Y:S01]  /*a6c0*/  F2FP.F16.E4M3.UNPACK_B R49, R49 ;  /* 0x00000031ff31723e */ /* 0x000fe200020006ff */
[----:B------:R-:W-:Y:S01]  /*a6d0*/  HADD2.F32 R53, -RZ, R52.H1_H1 ;  /* 0x30000034ff357230 */ /* 0x000fe20000004100 */
[----:B------:R-:W-:Y:S01]  /*a6e0*/  F2FP.F16.E4M3.UNPACK_B R111, R111 ;  /* 0x0000006fff6f723e */ /* 0x000fe200020006ff */
[----:B------:R-:W-:-:S02]  /*a6f0*/  HADD2.F32 R60, -RZ, R59.H1_H1 ;  /* 0x3000003bff3c7230 */ /* 0x000fc40000004100 */
[-C--:B------:R-:W-:Y:S01]  /*a700*/  FMUL.FTZ R64, R57, R62.reuse ;  /* 0x0000003e39407220 */ /* 0x080fe20000410000 */
[----:B------:R-:W-:Y:S02]  /*a710*/  HADD2.F32 R59, -RZ, R113.H0_H0 ;  /* 0x20000071ff3b7230 */ /* 0x000fe40000004100 */
[C---:B------:R-:W-:Y:S01]  /*a720*/  FMUL.FTZ R62, R53.reuse, R62 ;  /* 0x0000003e353e7220 */ /* 0x040fe20000410000 */
[----:B------:R-:W-:Y:S02]  /*a730*/  HADD2.F32 R56, -RZ, R55.H0_H0 ;  /* 0x20000037ff387230 */ /* 0x000fe40000004100 */
[-C--:B------:R-:W-:Y:S01]  /*a740*/  FFMA.FTZ R67, R53, R60.reuse, -R64 ;  /* 0x0000003c35437223 */ /* 0x080fe20000010840 */
[----:B------:R-:W-:Y:S02]  /*a750*/  HADD2.F32 R52, -RZ, R49.H0_H0 ;  /* 0x20000031ff347230 */ /* 0x000fe40000004100 */
[----:B------:R-:W-:Y:S01]  /*a760*/  FFMA.FTZ R69, R57, R60, R62 ;  /* 0x0000003c39457223 */ /* 0x000fe2000001003e */
[----:B------:R-:W-:-:S02]  /*a770*/  HADD2.F32 R53, -RZ, R111.H0_H0 ;  /* 0x2000006fff357230 */ /* 0x000fc40000004100 */
[-C--:B------:R-:W-:Y:S01]  /*a780*/  FMUL.FTZ R57, R56, R59.reuse ;  /* 0x0000003b38397220 */ /* 0x080fe20000410000 */
[----:B------:R-:W-:Y:S02]  /*a790*/  HADD2.F32 R60, -RZ, R113.H1_H1 ;  /* 0x30000071ff3c7230 */ /* 0x000fe40000004100 */
[C---:B------:R-:W-:Y:S01]  /*a7a0*/  FMUL.FTZ R59, R52.reuse, R59 ;  /* 0x0000003b343b7220 */ /* 0x040fe20000410000 */
[----:B------:R-:W-:Y:S01]  /*a7b0*/  HADD2.F32 R55, -RZ, R55.H1_H1 ;  /* 0x30000037ff377230 */ /* 0x000fe20000004100 */
[----:B------:R-:W-:Y:S01]  /*a7c0*/  LOP3.LUT R46, R63, 0xff0000, R46, 0xf8, !PT ;  /* 0x00ff00003f2e7812 */ /* 0x000fe200078ef82e */
[-C--:B------:R-:W-:Y:S01]  /*a7d0*/  FFMA.FTZ R62, R52, R53.reuse, -R57 ;  /* 0x00000035343e7223 */ /* 0x080fe20000010839 */
[----:B------:R-:W-:Y:S01]  /*a7e0*/  FFMA.FTZ R63, R56, R53, R59 ;  /* 0x00000035383f7223 */ /* 0x000fe2000001003b */
[----:B------:R-:W-:Y:S02]  /*a7f0*/  HADD2.F32 R49, -RZ, R49.H1_H1 ;  /* 0x30000031ff317230 */ /* 0x000fe40000004100 */
[----:B------:R-:W-:Y:S01]  /*a800*/  FMUL.FTZ R56, R55, R60 ;  /* 0x0000003c37387220 */ /* 0x000fe20000410000 */
[----:B------:R-:W-:Y:S01]  /*a810*/  HADD2.F32 R52, -RZ, R111.H1_H1 ;  /* 0x3000006fff347230 */ /* 0x000fe20000004100 */
[----:B------:R-:W-:-:S02]  /*a820*/  F2FP.F16.E4M3.UNPACK_B R59, R112.H1 ;  /* 0x00000070ff3b723e */ /* 0x000fc400030006ff */
[----:B------:R-:W-:Y:S01]  /*a830*/  F2FP.F16.E4M3.UNPACK_B R53, R58.H1 ;  /* 0x0000003aff35723e */ /* 0x000fe200030006ff */
[C---:B------:R-:W-:Y:S01]  /*a840*/  FMUL.FTZ R60, R49.reuse, R60 ;  /* 0x0000003c313c7220 */ /* 0x040fe20000410000 */
[----:B------:R-:W-:Y:S01]  /*a850*/  FFMA.FTZ R65, R49, R52, -R56 ;  /* 0x0000003431417223 */ /* 0x000fe20000010838 */
[----:B------:R-:W-:Y:S01]  /*a860*/  F2FP.F16.E4M3.UNPACK_B R57, R109.H1 ;  /* 0x0000006dff39723e */ /* 0x000fe200030006ff */
[----:B------:R-:W-:Y:S01]  /*a870*/  HADD2.F32 R61, -RZ, R59.H0_H0 ;  /* 0x2000003bff3d7230 */ /* 0x000fe20000004100 */
[----:B------:R-:W-:Y:S01]  /*a880*/  F2FP.F16.E4M3.UNPACK_B R49, R54.H1 ;  /* 0x00000036ff31723e */ /* 0x000fe200030006ff */
[----:B------:R-:W-:Y:S02]  /*a890*/  HADD2.F32 R56, -RZ, R53.H0_H0 ;  /* 0x20000035ff387230 */ /* 0x000fe40000004100 */
[----:B------:R-:W-:Y:S01]  /*a8a0*/  FFMA.FTZ R64, R55, R52, R60 ;  /* 0x0000003437407223 */ /* 0x000fe2000001003c */
[----:B------:R-:W-:Y:S01]  /*a8b0*/  HADD2.F32 R60, -RZ, R59.H1_H1 ;  /* 0x3000003bff3c7230 */ /* 0x000fe20000004100 */
[----:B------:R-:W-:Y:S01]  /*a8c0*/  F2FP.F16.E4M3.UNPACK_B R112, R112 ;  /* 0x00000070ff70723e */ /* 0x000fe200020006ff */
[----:B------:R-:W-:-:S02]  /*a8d0*/  HADD2.F32 R52, -RZ, R49.H0_H0 ;  /* 0x20000031ff347230 */ /* 0x000fc40000004100 */
[-C--:B------:R-:W-:Y:S01]  /*a8e0*/  FMUL.FTZ R59, R56, R61.reuse ;  /* 0x0000003d383b7220 */ /* 0x080fe20000410000 */
[----:B------:R-:W-:Y:S01]  /*a8f0*/  HADD2.F32 R55, -RZ, R57.H0_H0 ;  /* 0x20000039ff377230 */ /* 0x000fe20000004100 */
[----:B------:R-:W-:Y:S01]  /*a900*/  F2FP.F16.E4M3.UNPACK_B R58, R58 ;  /* 0x0000003aff3a723e */ /* 0x000fe200020006ff */
[----:B------:R-:W-:Y:S02]  /*a910*/  HADD2.F32 R53, -RZ, R53.H1_H1 ;  /* 0x30000035ff357230 */ /* 0x000fe40000004100 */
[C---:B------:R-:W-:Y:S01]  /*a920*/  FMUL.FTZ R61, R52.reuse, R61 ;  /* 0x0000003d343d7220 */ /* 0x040fe20000410000 */
[----:B------:R-:W-:Y:S02]  /*a930*/  HADD2.F32 R49, -RZ, R49.H1_H1 ;  /* 0x30000031ff317230 */ /* 0x000fe40000004100 */
[-C--:B------:R-:W-:Y:S01]  /*a940*/  FFMA.FTZ R70, R52, R55.reuse, -R59 ;  /* 0x0000003734467223 */ /* 0x080fe2000001083b */
[----:B------:R-:W-:Y:S02]  /*a950*/  HADD2.F32 R52, -RZ, R57.H1_H1 ;  /* 0x30000039ff347230 */ /* 0x000fe40000004100 */
[----:B------:R-:W-:Y:S01]  /*a960*/  FMUL.FTZ R72, R53, R60 ;  /* 0x0000003c35487220 */ /* 0x000fe20000410000 */
[----:B------:R-:W-:Y:S01]  /*a970*/  F2FP.F16.E4M3.UNPACK_B R54, R54 ;  /* 0x00000036ff36723e */ /* 0x000fe200020006ff */
[C---:B------:R-:W-:Y:S01]  /*a980*/  FMUL.FTZ R60, R49.reuse, R60 ;  /* 0x0000003c313c7220 */ /* 0x040fe20000410000 */
[----:B------:R-:W-:Y:S01]  /*a990*/  FFMA.FTZ R71, R56, R55, R61 ;  /* 0x0000003738477223 */ /* 0x000fe2000001003d */
[----:B------:R-:W-:Y:S01]  /*a9a0*/  FFMA.FTZ R73, R49, R52, -R72 ;  /* 0x0000003431497223 */ /* 0x000fe20000010848 */
[----:B------:R-:W-:-:S02]  /*a9b0*/  HADD2.F32 R55, -RZ, R112.H0_H0 ;  /* 0x20000070ff377230 */ /* 0x000fc40000004100 */
[----:B------:R-:W-:Y:S01]  /*a9c0*/  FFMA.FTZ R72, R53, R52, R60 ;  /* 0x0000003435487223 */ /* 0x000fe2000001003c */
[----:B------:R-:W-:Y:S01]  /*a9d0*/  F2FP.F16.E4M3.UNPACK_B R109, R109 ;  /* 0x0000006dff6d723e */ /* 0x000fe200020006ff */
[----:B------:R-:W-:Y:S01]  /*a9e0*/  HADD2.F32 R52, -RZ, R58.H0_H0 ;  /* 0x2000003aff347230 */ /* 0x000fe20000004100 */
[----:B------:R-:W-:Y:S01]  /*a9f0*/  F2FP.SATFINITE.E4M3.F32.PACK_AB_MERGE_C R70, R73, R70, RZ ;  /* 0x000000464946723e */ /* 0x000fe200048070ff */
[----:B------:R-:W-:Y:S01]  /*aa00*/  HADD2.F32 R49, -RZ, R54.H0_H0 ;  /* 0x20000036ff317230 */ /* 0x000fe20000004100 */
[----:B------:R-:W-:Y:S01]  /*aa10*/  F2FP.SATFINITE.E4M3.F32.PACK_AB_MERGE_C R66, R67, R66, RZ ;  /* 0x000000424342723e */ /* 0x000fe200048070ff */
[----:B------:R-:W-:Y:S02]  /*aa20*/  HADD2.F32 R57, -RZ, R112.H1_H1 ;  /* 0x30000070ff397230 */ /* 0x000fe40000004100 */
[-C--:B------:R-:W-:Y:S01]  /*aa30*/  FMUL.FTZ R56, R52, R55.reuse ;  /* 0x0000003734387220 */ /* 0x080fe20000410000 */
[----:B------:R-:W-:Y:S02]  /*aa40*/  HADD2.F32 R58, -RZ, R58.H1_H1 ;  /* 0x3000003aff3a7230 */ /* 0x000fe40000004100 */
[----:B------:R-:W-:Y:S01]  /*aa50*/  FMUL.FTZ R55, R49, R55 ;  /* 0x0000003731377220 */ /* 0x000fe20000410000 */
[----:B------:R-:W-:Y:S01]  /*aa60*/  HADD2.F32 R54, -RZ, R54.H1_H1 ;  /* 0x30000036ff367230 */ /* 0x000fe20000004100 */
[----:B------:R-:W-:Y:S01]  /*aa70*/  F2FP.SATFINITE.E4M3.F32.PACK_AB_MERGE_C R68, R69, R68, RZ ;  /* 0x000000444544723e */ /* 0x000fe200048070ff */
[----:B------:R-:W-:-:S02]  /*aa80*/  HADD2.F32 R53, -RZ, R109.H0_H0 ;  /* 0x2000006dff357230 */ /* 0x000fc40000004100 */
[-C--:B------:R-:W-:Y:S01]  /*aa90*/  FMUL.FTZ R59, R58, R57.reuse ;  /* 0x000000393a3b7220 */ /* 0x080fe20000410000 */
[----:B------:R-:W-:Y:S02]  /*aaa0*/  HADD2.F32 R109, -RZ, R109.H1_H1 ;  /* 0x3000006dff6d7230 */ /* 0x000fe40000004100 */
[----:B------:R-:W-:Y:S01]  /*aab0*/  FMUL.FTZ R61, R54, R57 ;  /* 0x00000039363d7220 */ /* 0x000fe20000410000 */
[----:B------:R-:W-:Y:S01]  /*aac0*/  F2FP.SATFINITE.E4M3.F32.PACK_AB_MERGE_C R69, R65, R62, R66 ;  /* 0x0000003e4145723e */ /* 0x000fe20004807042 */
[-C--:B------:R-:W-:Y:S01]  /*aad0*/  FFMA.FTZ R57, R49, R53.reuse, -R56 ;  /* 0x0000003531397223 */ /* 0x080fe20000010838 */
[----:B------:R-:W-:Y:S01]  /*aae0*/  FFMA.FTZ R60, R52, R53, R55 ;  /* 0x00000035343c7223 */ /* 0x000fe20000010037 */
[----:B------:R-:W-:Y:S01]  /*aaf0*/  FFMA.FTZ R52, R54, R109, -R59 ;  /* 0x0000006d36347223 */ /* 0x000fe2000001083b */
[----:B------:R-:W-:Y:S01]  /*ab00*/  F2FP.F16.E4M3.UNPACK_B R53, R45 ;  /* 0x0000002dff35723e */ /* 0x000fe200020006ff */
[----:B------:R-:W-:Y:S01]  /*ab10*/  FFMA.FTZ R61, R58, R109, R61 ;  /* 0x0000006d3a3d7223 */ /* 0x000fe2000001003d */
[----:B------:R-:W-:-:S02]  /*ab20*/  F2FP.F16.E4M3.UNPACK_B R56, R46 ;  /* 0x0000002eff38723e */ /* 0x000fc400020006ff */
[----:B------:R-:W-:Y:S01]  /*ab30*/  F2FP.F16.E4M3.UNPACK_B R49, R13 ;  /* 0x0000000dff31723e */ /* 0x000fe200020006ff */
[--C-:B------:R-:W-:Y:S01]  /*ab40*/  HADD2.F32 R54, -RZ, R53.reuse.H0_H0 ;  /* 0x20000035ff367230 */ /* 0x100fe20000004100 */
[----:B------:R-:W-:Y:S01]  /*ab50*/  F2FP.SATFINITE.E4M3.F32.PACK_AB_MERGE_C R58, R72, R71, RZ ;  /* 0x00000047483a723e */ /* 0x000fe200048070ff */
[--C-:B------:R-:W-:Y:S01]  /*ab60*/  HADD2.F32 R59, -RZ, R56.reuse.H0_H0 ;  /* 0x20000038ff3b7230 */ /* 0x100fe20000004100 */
[----:B------:R-:W-:Y:S01]  /*ab70*/  F2FP.F16.E4M3.UNPACK_B R55, R44 ;  /* 0x0000002cff37723e */ /* 0x000fe200020006ff */
[----:B------:R-:W-:Y:S01]  /*ab80*/  HADD2.F32 R53, -RZ, R53.H1_H1 ;  /* 0x30000035ff357230 */ /* 0x000fe20000004100 */
[----:B------:R-:W-:Y:S01]  /*ab90*/  F2FP.SATFINITE.E4M3.F32.PACK_AB_MERGE_C R71, R52, R57, R70 ;  /* 0x000000393447723e */ /* 0x000fe20004807046 */
[----:B------:R-:W-:Y:S01]  /*aba0*/  HADD2.F32 R52, -RZ, R49.H0_H0 ;  /* 0x20000031ff347230 */ /* 0x000fe20000004100 */
[----:B------:R-:W-:Y:S01]  /*abb0*/  F2FP.SATFINITE.E4M3.F32.PACK_AB_MERGE_C R73, R61, R60, R58 ;  /* 0x0000003c3d49723e */ /* 0x000fe2000480703a */
[----:B------:R-:W-:Y:S02]  /*abc0*/  HADD2.F32 R57, -RZ, R55.H0_H0 ;  /* 0x20000037ff397230 */ /* 0x000fe40000004100 */
[----:B------:R-:W-:Y:S01]  /*abd0*/  FMUL.FTZ R61, R54, R59 ;  /* 0x0000003b363d7220 */ /* 0x000fe20000410000 */
[----:B------:R-:W-:-:S02]  /*abe0*/  HADD2.F32 R56, -RZ, R56.H1_H1 ;  /* 0x30000038ff387230 */ /* 0x000fc40000004100 */
[C---:B------:R-:W-:Y:S01]  /*abf0*/  FMUL.FTZ R59, R52.reuse, R59 ;  /* 0x0000003b343b7220 */ /* 0x040fe20000410000 */
[----:B------:R-:W-:Y:S02]  /*ac00*/  HADD2.F32 R49, -RZ, R49.H1_H1 ;  /* 0x30000031ff317230 */ /* 0x000fe40000004100 */
[----:B------:R-:W-:Y:S01]  /*ac10*/  FFMA.FTZ R61, R52, R57, -R61 ;  /* 0x00000039343d7223 */ /* 0x000fe2000001083d */
[----:B------:R-:W-:Y:S01]  /*ac20*/  F2FP.F16.E4M3.UNPACK_B R52, R45.H1 ;  /* 0x0000002dff34723e */ /* 0x000fe200030006ff */
[----:B------:R-:W-:Y:S01]  /*ac30*/  FFMA.FTZ R59, R54, R57, R59 ;  /* 0x00000039363b7223 */ /* 0x000fe2000001003b */
[----:B------:R-:W-:Y:S02]  /*ac40*/  HADD2.F32 R54, -RZ, R55.H1_H1 ;  /* 0x30000037ff367230 */ /* 0x000fe40000004100 */
[-C--:B------:R-:W-:Y:S01]  /*ac50*/  FMUL.FTZ R58, R53, R56.reuse ;  /* 0x00000038353a7220 */ /* 0x080fe20000410000 */
[----:B------:R-:W-:Y:S01]  /*ac60*/  FMUL.FTZ R56, R49, R56 ;  /* 0x0000003831387220 */ /* 0x000fe20000410000 */
[----:B------:R-:W-:-:S02]  /*ac70*/  F2FP.F16.E4M3.UNPACK_B R13, R13.H1 ;  /* 0x0000000dff0d723e */ /* 0x000fc400030006ff */
[----:B------:R-:W-:Y:S01]  /*ac80*/  FFMA.FTZ R60, R49, R54, -R58 ;  /* 0x00000036313c7223 */ /* 0x000fe2000001083a */
[----:B------:R-:W-:Y:S01]  /*ac90*/  F2FP.F16.E4M3.UNPACK_B R49, R46.H1 ;  /* 0x0000002eff31723e */ /* 0x000fe200030006ff */
[----:B------:R-:W-:Y:S01]  /*aca0*/  FFMA.FTZ R62, R53, R54, R56 ;  /* 0x00000036353e7223 */ /* 0x000fe20000010038 */
[--C-:B------:R-:W-:Y:S01]  /*acb0*/  HADD2.F32 R46, -RZ, R52.reuse.H0_H0 ;  /* 0x20000034ff2e7230 */ /* 0x100fe20000004100 */
[----:B------:R-:W-:Y:S01]  /*acc0*/  F2FP.F16.E4M3.UNPACK_B R44, R44.H1 ;  /* 0x0000002cff2c723e */ /* 0x000fe200030006ff */
[----:B------:R-:W-:Y:S01]  /*acd0*/  HADD2.F32 R45, -RZ, R13.H0_H0 ;  /* 0x2000000dff2d7230 */ /* 0x000fe20000004100 */
[----:B------:R-:W-:Y:S01]  /*ace0*/  F2FP.SATFINITE.E4M3.F32.PACK_AB_MERGE_C R72, R64, R63, R68 ;  /* 0x0000003f4048723e */ /* 0x000fe20004807044 */
[--C-:B------:R-:W-:Y:S01]  /*acf0*/  HADD2.F32 R53, -RZ, R49.reuse.H0_H0 ;  /* 0x20000031ff357230 */ /* 0x100fe20000004100 */
[----:B------:R-:W-:Y:S01]  /*ad00*/  F2FP.F16.E4M3.UNPACK_B R55, R14 ;  /* 0x0000000eff37723e */ /* 0x000fe200020006ff */
[----:B------:R-:W-:Y:S02]  /*ad10*/  HADD2.F32 R52, -RZ, R52.H1_H1 ;  /* 0x30000034ff347230 */ /* 0x000fe40000004100 */
[----:B------:R-:W-:-:S02]  /*ad20*/  HADD2.F32 R54, -RZ, R49.H1_H1 ;  /* 0x30000031ff367230 */ /* 0x000fc40000004100 */
[-C--:B------:R-:W-:Y:S01]  /*ad30*/  FMUL.FTZ R56, R46, R53.reuse ;  /* 0x000000352e387220 */ /* 0x080fe20000410000 */
[--C-:B------:R-:W-:Y:S02]  /*ad40*/  HADD2.F32 R49, -RZ, R44.reuse.H0_H0 ;  /* 0x2000002cff317230 */ /* 0x100fe40000004100 */
[C---:B------:R-:W-:Y:S01]  /*ad50*/  FMUL.FTZ R53, R45.reuse, R53 ;  /* 0x000000352d357220 */ /* 0x040fe20000410000 */
[----:B------:R-:W-:Y:S02]  /*ad60*/  HADD2.F32 R13, -RZ, R13.H1_H1 ;  /* 0x3000000dff0d7230 */ /* 0x000fe40000004100 */
[-C--:B------:R-:W-:Y:S01]  /*ad70*/  FMUL.FTZ R58, R52, R54.reuse ;  /* 0x00000036343a7220 */ /* 0x080fe20000410000 */
[----:B------:R-:W-:Y:S02]  /*ad80*/  HADD2.F32 R44, -RZ, R44.H1_H1 ;  /* 0x3000002cff2c7230 */ /* 0x000fe40000004100 */
[----:B------:R-:W-:Y:S01]  /*ad90*/  FFMA.FTZ R64, R46, R49, R53 ;  /* 0x000000312e407223 */ /* 0x000fe20000010035 */
[----:B------:R-:W-:Y:S01]  /*ada0*/  F2FP.F16.E4M3.UNPACK_B R46, R47 ;  /* 0x0000002fff2e723e */ /* 0x000fe200020006ff */
[----:B------:R-:W-:Y:S01]  /*adb0*/  FFMA.FTZ R63, R45, R49, -R56 ;  /* 0x000000312d3f7223 */ /* 0x000fe20000010838 */
[C---:B------:R-:W-:Y:S01]  /*adc0*/  FMUL.FTZ R45, R13.reuse, R54 ;  /* 0x000000360d2d7220 */ /* 0x040fe20000410000 */
[----:B------:R-:W-:Y:S01]  /*add0*/  FFMA.FTZ R66, R13, R44, -R58 ;  /* 0x0000002c0d427223 */ /* 0x000fe2000001083a */
[-C--:B------:R-:W-:Y:S01]  /*ade0*/  F2FP.F16.E4M3.UNPACK_B R13, R15.reuse ;  /* 0x0000000fff0d723e */ /* 0x080fe200020006ff */
[----:B------:R-:W-:Y:S01]  /*adf0*/  HADD2.F32 R49, -RZ, R46.H0_H0 ;  /* 0x2000002eff317230 */ /* 0x000fe20000004100 */
[----:B------:R-:W-:Y:S01]  /*ae00*/  F2FP.F16.E4M3.UNPACK_B R56, R14.H1 ;  /* 0x0000000eff38723e */ /* 0x000fe200030006ff */
[----:B------:R-:W-:Y:S01]  /*ae10*/  HADD2.F32 R57, -RZ, R55.H0_H0 ;  /* 0x20000037ff397230 */ /* 0x000fe20000004100 */
[----:B------:R-:W-:Y:S01]  /*ae20*/  F2FP.F16.E4M3.UNPACK_B R15, R15.H1 ;  /* 0x0000000fff0f723e */ /* 0x000fe200030006ff */
[----:B------:R-:W-:Y:S01]  /*ae30*/  FFMA.FTZ R65, R52, R44, R45 ;  /* 0x0000002c34417223 */ /* 0x000fe2000001002d */
[----:B------:R-:W-:Y:S01]  /*ae40*/  F2FP.F16.E4M3.UNPACK_B R47, R47.H1 ;  /* 0x0000002fff2f723e */ /* 0x000fe200030006ff */
[----:B------:R-:W-:Y:S01]  /*ae50*/  HADD2.F32 R44, -RZ, R13.H0_H0 ;  /* 0x2000000dff2c7230 */ /* 0x000fe20000004100 */
[-C--:B------:R-:W-:Y:S01]  /*ae60*/  F2FP.F16.E4M3.UNPACK_B R14, R12.reuse ;  /* 0x0000000cff0e723e */ /* 0x080fe200020006ff */
[----:B------:R-:W-:Y:S01]  /*ae70*/  HADD2.F32 R45, -RZ, R15.H0_H0 ;  /* 0x2000000fff2d7230 */ /* 0x000fe20000004100 */
[----:B------:R-:W-:Y:S01]  /*ae80*/  F2FP.F16.E4M3.UNPACK_B R52, R12.H1 ;  /* 0x0000000cff34723e */ /* 0x000fe200030006ff */
[----:B------:R-:W-:-:S02]  /*ae90*/  HADD2.F32 R12, -RZ, R47.H0_H0 ;  /* 0x2000002fff0c7230 */ /* 0x000fc40000004100 */
[-C--:B------:R-:W-:Y:S01]  /*aea0*/  FMUL.FTZ R67, R49, R57.reuse ;  /* 0x0000003931437220 */ /* 0x080fe20000410000 */
[----:B------:R-:W-:Y:S02]  /*aeb0*/  HADD2.F32 R58, -RZ, R56.H0_H0 ;  /* 0x20000038ff3a7230 */ /* 0x000fe40000004100 */
[----:B------:R-:W-:Y:S01]  /*aec0*/  FMUL.FTZ R68, R44, R57 ;  /* 0x000000392c447220 */ /* 0x000fe20000410000 */
[----:B------:R-:W-:Y:S01]  /*aed0*/  HADD2.F32 R53, -RZ, R14.H0_H0 ;  /* 0x2000000eff357230 */ /* 0x000fe20000004100 */
[----:B------:R-:W-:Y:S01]  /*aee0*/  F2FP.SATFINITE.E4M3.F32.PACK_AB_MERGE_C R63, R66, R63, RZ ;  /* 0x0000003f423f723e */ /* 0x000fe200048070ff */
[----:B------:R-:W-:Y:S02]  /*aef0*/  HADD2.F32 R47, -RZ, R47.H1_H1 ;  /* 0x3000002fff2f7230 */ /* 0x000fe40000004100 */
[----:B------:R-:W-:Y:S01]  /*af00*/  FMUL.FTZ R57, R45, R58 ;  /* 0x0000003a2d397220 */ /* 0x000fe20000410000 */
[----:B------:R-:W-:Y:S02]  /*af10*/  HADD2.F32 R56, -RZ, R56.H1_H1 ;  /* 0x30000038ff387230 */ /* 0x000fe40000004100 */
[----:B------:R-:W-:Y:S01]  /*af20*/  FFMA.FTZ R67, R44, R53, -R67 ;  /* 0x000000352c437223 */ /* 0x000fe20000010843 */
[----:B------:R-:W-:-:S02]  /*af30*/  HADD2.F32 R15, -RZ, R15.H1_H1 ;  /* 0x3000000fff0f7230 */ /* 0x000fc40000004100 */
[C---:B------:R-:W-:Y:S01]  /*af40*/  FMUL.FTZ R70, R12.reuse, R58 ;  /* 0x0000003a0c467220 */ /* 0x040fe20000410000 */
[----:B------:R-:W-:Y:S02]  /*af50*/  HADD2.F32 R54, -RZ, R52.H0_H0 ;  /* 0x20000034ff367230 */ /* 0x000fe40000004100 */
[-C--:B------:R-:W-:Y:S01]  /*af60*/  FMUL.FTZ R44, R47, R56.reuse ;  /* 0x000000382f2c7220 */ /* 0x080fe20000410000 */
[----:B------:R-:W-:Y:S02]  /*af70*/  HADD2.F32 R46, -RZ, R46.H1_H1 ;  /* 0x3000002eff2e7230 */ /* 0x000fe40000004100 */
[----:B------:R-:W-:Y:S01]  /*af80*/  FMUL.FTZ R56, R15, R56 ;  /* 0x000000380f387220 */ /* 0x000fe20000410000 */
[----:B------:R-:W-:Y:S02]  /*af90*/  HADD2.F32 R55, -RZ, R55.H1_H1 ;  /* 0x30000037ff377230 */ /* 0x000fe40000004100 */
[----:B------:R-:W-:Y:S01]  /*afa0*/  FFMA.FTZ R57, R12, R54, R57 ;  /* 0x000000360c397223 */ /* 0x000fe20000010039 */
[----:B------:R-:W-:-:S02]  /*afb0*/  HADD2.F32 R52, -RZ, R52.H1_H1 ;  /* 0x30000034ff347230 */ /* 0x000fc40000004100 */
[----:B------:R-:W-:Y:S01]  /*afc0*/  FFMA.FTZ R70, R45, R54, -R70 ;  /* 0x000000362d467223 */ /* 0x000fe20000010846 */
[----:B------:R-:W-:Y:S02]  /*afd0*/  HADD2.F32 R13, -RZ, R13.H1_H1 ;  /* 0x3000000dff0d7230 */ /* 0x000fe40000004100 */
[CC--:B------:R-:W-:Y:S01]  /*afe0*/  FMUL.FTZ R12, R46.reuse, R55.reuse ;  /* 0x000000372e0c7220 */ /* 0x0c0fe20000410000 */
[----:B------:R-:W-:Y:S02]  /*aff0*/  HADD2.F32 R14, -RZ, R14.H1_H1 ;  /* 0x3000000eff0e7230 */ /* 0x000fe40000004100 */
[-C--:B------:R-:W-:Y:S01]  /*b000*/  FFMA.FTZ R15, R15, R52.reuse, -R44 ;  /* 0x000000340f0f7223 */ /* 0x080fe2000001082c */
[----:B------:R-:W-:Y:S01]  /*b010*/  FFMA.FTZ R56, R47, R52, R56 ;  /* 0x000000342f387223 */ /* 0x000fe20000010038 */
[----:B------:R-:W-:Y:S01]  /*b020*/  FMUL.FTZ R55, R13, R55 ;  /* 0x000000370d377220 */ /* 0x000fe20000410000 */
[----:B------:R-:W-:Y:S01]  /*b030*/  FFMA.FTZ R68, R49, R53, R68 ;  /* 0x0000003531447223 */ /* 0x000fe20000010044 */
[----:B------:R-:W-:Y:S01]  /*b040*/  FFMA.FTZ R12, R13, R14, -R12 ;  /* 0x0000000e0d0c7223 */ /* 0x000fe2000001080c */
[----:B------:R-:W-:Y:S01]  /*b050*/  F2FP.SATFINITE.E4M3.F32.PACK_AB_MERGE_C R15, R15, R70, RZ ;  /* 0x000000460f0f723e */ /* 0x000fe200048070ff */
[----:B------:R-:W-:Y:S01]  /*b060*/  FFMA.FTZ R55, R46, R14, R55 ;  /* 0x0000000e2e377223 */ /* 0x000fe20000010037 */
[----:B------:R-:W-:Y:S01]  /*b070*/  F2FP.SATFINITE.E4M3.F32.PACK_AB_MERGE_C R64, R65, R64, RZ ;  /* 0x000000404140723e */ /* 0x000fe200048070ff */
[----:B------:R-:W-:Y:S01]  /*b080*/  IMAD.MOV.U32 R44, RZ, RZ, R72 ;  /* 0x000000ffff2c7224 */ /* 0x000fe200078e0048 */
[----:B------:R-:W-:Y:S01]  /*b090*/  F2FP.SATFINITE.E4M3.F32.PACK_AB_MERGE_C R56, R56, R57, RZ ;  /* 0x000000393838723e */ /* 0x000fe200048070ff */
[----:B------:R-:W-:Y:S01]  /*b0a0*/  IMAD.MOV.U32 R14, RZ, RZ, R71 ;  /* 0x000000ffff0e7224 */ /* 0x000fe200078e0047 */
[----:B------:R-:W-:Y:S01]  /*b0b0*/  F2FP.SATFINITE.E4M3.F32.PACK_AB_MERGE_C R15, R12, R67, R15 ;  /* 0x000000430c0f723e */ /* 0x000fe2000480700f */
[----:B------:R-:W-:Y:S01]  /*b0c0*/  IMAD.MOV.U32 R46, RZ, RZ, R73 ;  /* 0x000000ffff2e7224 */ /* 0x000fe200078e0049 */
[----:B------:R-:W-:-:S02]  /*b0d0*/  F2FP.SATFINITE.E4M3.F32.PACK_AB_MERGE_C R13, R60, R61, R63 ;  /* 0x0000003d3c0d723e */ /* 0x000fc4000480703f */
[----:B------:R-:W-:Y:S02]  /*b0e0*/  F2FP.SATFINITE.E4M3.F32.PACK_AB_MERGE_C R45, R62, R59, R64 ;  /* 0x0000003b3e2d723e */ /* 0x000fe40004807040 */
[----:B------:R-:W-:Y:S02]  /*b0f0*/  F2FP.SATFINITE.E4M3.F32.PACK_AB_MERGE_C R47, R55, R68, R56 ;  /* 0x00000044372f723e */ /* 0x000fe40004807038 */
[----:B------:R-:W-:-:S07]  /*b100*/  MOV R12, R69 ;  /* 0x00000045000c7202 */ /* 0x000fce0000000f00 */
.L_x_569:
[----:B------:R-:W-:Y:S05]  /*b110*/  BSYNC B1 ;  /* 0x0000000000017941 */ /* 0x000fea0003800000 */
.L_x_568:
[----:B0-----:R0:W-:Y:S01]  /*b120*/  ST.E.128 desc[UR36][R50.64], R12 ;  /* 0x0000000c32007985 */ /* 0x0011e2000c101d24 */
[----:B------:R-:W-:-:S13]  /*b130*/  ISETP.GE.AND P2, PT, R11, R114, PT ;  /* 0x000000720b00720c */ /* 0x000fda0003f46270 */
[----:B------:R-:W-:Y:S05]  /*b140*/  @P2 BRA `(.L_x_542) ;  /* 0x0000000400b82947 */ /* 0x000fea0003800000 */
[----:B------:R-:W-:-:S04]  /*b150*/  IADD3 R106, P2, R11, R106, RZ ;  /* 0x0000006a0b6a7210 */ /* 0x000fc80007f5e0ff */
[----:B------:R-:W-:-:S05]  /*b160*/  LEA.HI.X.SX32 R107, R11, R48, 0x1, P2 ;  /* 0x000000300b6b7211 */ /* 0x000fca00010f0eff */
[----:B----4-:R4:W-:Y:S01]  /*b170*/  ST.E.128 desc[UR36][R106.64], R44 ;  /* 0x0000002c6a007985 */ /* 0x0109e2000c101d24 */
[----:B------:R-:W-:Y:S05]  /*b180*/  BRA `(.L_x_542) ;  /* 0x0000000400a87947 */ /* 0x000fea0003800000 */
.L_x_501:
[----:B------:R-:W-:-:S06]  /*b190*/  UISETP.NE.AND UP0, UPT, UR60, 0x3, UPT ;  /* 0x000000033c00788c */ /* 0x000fcc000bf05270 */
[----:B------:R-:W-:-:S13]  /*b1a0*/  PLOP3.LUT P5, PT, PT, PT, UP0, 0x80, 0x0 ;  /* 0x000000000000781c */ /* 0x000fda0003faf008 */
[----:B------:R-:W-:Y:S05]  /*b1b0*/  @!P5 BRA `(.L_x_570) ;  /* 0x000000000004d947 */ /* 0x000fea0003800000 */
[----:B------:R-:W-:Y:S01]  /*b1c0*/  BPT.TRAP 0x1 ;  /* 0x000000040000795c */ /* 0x000fe20000300000 */
.L_x_570:
[----:B------:R-:W-:Y:S01]  /*b1d0*/  LEA R80, R216, R23, 0x3 ;  /* 0x00000017d8507211 */ /* 0x000fe200078e18ff */
[----:B------:R-:W-:Y:S01]  /*b1e0*/  BSSY B1, `(.L_x_571) ;  /* 0x0000005000017945 */ /* 0x000fe20003800000 */
[----:B------:R-:W-:Y:S02]  /*b1f0*/  SHF.L.U32 R103, R224, 0x1f, RZ ;  /* 0x0000001fe0677819 */ /* 0x000fe400000006ff */
[----:B------:R-:W-:Y:S02]  /*b200*/  SHF.R.S32.HI R100, RZ, 0x1f, R99 ;  /* 0x0000001fff647819 */ /* 0x000fe40000011463 */
[----:B------:R-:W0:Y:S02]  /*b210*/  SYNCS.PHASECHK.TRANS64.TRYWAIT P2, [R80+URZ+0x38890], R103 ;  /* 0x03889067500075a7 */ /* 0x000e24000804017f */
[----:B0-----:R-:W-:Y:S05]  /*b220*/  @!P2 BRA `(.L_x_572) ;  /* 0x000001b400e0a947 */ /* 0x001fea0003800000 */
.L_x_860:
[----:B------:R-:W-:Y:S05]  /*b230*/  BSYNC B1 ;  /* 0x0000000000017941 */ /* 0x000fea0003800000 */
.L_x_571:
[----:B------:R-:W-:Y:S01]  /*b240*/  ULDC.64 UR4, c[0x0][0x300] ;  /* 0x0000c00000047ab9 */ /* 0x000fe20000000a00 */
[----:B-----5:R-:W-:Y:S01]  /*b250*/  SHF.R.S32.HI R101, RZ, 0x1f, R98 ;  /* 0x0000001fff657819 */ /* 0x020fe20000011462 */
[----:B------:R-:W-:Y:S01]  /*b260*/  IMAD R14, R100, UR4, RZ ;  /* 0x00000004640e7c24 */ /* 0x000fe2000f8e02ff */
[----:B------:R-:W-:Y:S01]  /*b270*/  ULDC.64 UR6, c[0x0][0x2e8] ;  /* 0x0000ba0000067ab9 */ /* 0x000fe20000000a00 */
[----:B------:R-:W-:-:S04]  /*b280*/  IMAD.WIDE.U32 R12, R99, UR4, RZ ;  /* 0x00000004630c7c25 */ /* 0x000fc8000f8e00ff */
[----:B------:R-:W-:Y:S01]  /*b290*/  IMAD R11, R99, UR5, R14 ;  /* 0x00000005630b7c24 */ /* 0x000fe2000f8e020e */
[----:B------:R-:W-:Y:S01]  /*b2a0*/  ULDC.64 UR4, c[0x0][0x310] ;  /* 0x0000c40000047ab9 */ /* 0x000fe20000000a00 */
[----:B------:R-:W-:Y:S02]  /*b2b0*/  IMAD R102, R26, -0x80, R2 ;  /* 0xffffff801a667824 */ /* 0x000fe400078e0202 */
[----:B------:R-:W-:Y:S02]  /*b2c0*/  IMAD R15, R101, UR4, RZ ;  /* 0x00000004650f7c24 */ /* 0x000fe4000f8e02ff */
[----:B------:R-:W-:Y:S01]  /*b2d0*/  IMAD.IADD R13, R13, 0x1, R11 ;  /* 0x000000010d0d7824 */ /* 0x000fe200078e020b */
[----:B------:R-:W-:Y:S01]  /*b2e0*/  VIMNMX R102, R102, 0x80, PT ;  /* 0x0000008066667848 */ /* 0x000fe20003fe0100 */
        /* <DEDUP_REMOVED lines=8> */
[----:B------:R-:W-:Y:S01]  /*b370*/  IADD3 R45, P2, R12, UR6, RZ ;  /* 0x000000060c2d7c10 */ /* 0x000fe2000ff5e0ff */
[----:B------:R-:W-:-:S03]  /*b380*/  IMAD.IADD R47, R102, 0x1, -R219 ;  /* 0x00000001662f7824 */ /* 0x000fc600078e0adb */
[----:B------:R-:W-:Y:S02]  /*b390*/  IADD3.X R46, R13, UR7, R11, P2, !PT ;  /* 0x000000070d2e7c10 */ /* 0x000fe400097fe40b */
[----:B------:R-:W-:Y:S01]  /*b3a0*/  ISETP.GE.AND P2, PT, R47, 0x1, PT ;  /* 0x000000012f00780c */ /* 0x000fe20003f46270 */
[----:B------:R-:W-:-:S12]  /*b3b0*/  BRA.DIV UR4, `(.L_x_573) ;  /* 0x000001b604907947 */ /* 0x000fd8000b800000 */
[----:B------:R1:W2:Y:S04]  /*b3c0*/  SHFL.IDX PT, R44, R46, RZ, 0x181f ;  /* 0x00181fff2e2c7589 */ /* 0x0002a800000e0000 */
[----:B------:R1:W3:Y:S02]  /*b3d0*/  SHFL.IDX PT, R14, R45, RZ, 0x181f ;  /* 0x00181fff2d0e7589 */ /* 0x0002e400000e0000 */
.L_x_864:
[----:B------:R-:W-:Y:S04]  /*b3e0*/  BSSY B1, `(.L_x_574) ;  /* 0x000000d000017945 */ /* 0x000fe80003800000 */
[----:B------:R-:W-:Y:S05]  /*b3f0*/  @!P2 BRA `(.L_x_575) ;  /* 0x00000000002ca947 */ /* 0x000fea0003800000 */
[----:B------:R-:W-:Y:S02]  /*b400*/  ULDC UR4, c[0x0][0x2f4] ;  /* 0x0000bd0000047ab9 */ /* 0x000fe40000000800 */
[----:B------:R-:W-:-:S13]  /*b410*/  ISETP.GE.AND P2, PT, R16, UR4, PT ;  /* 0x0000000410007c0c */ /* 0x000fda000bf46270 */
[----:B---3--:R-:W-:-:S04]  /*b420*/  @!P2 IADD3 R48, P3, R16, R14, RZ ;  /* 0x0000000e1030a210 */ /* 0x008fc80007f7e0ff */
[----:B--2---:R-:W-:Y:S02]  /*b430*/  @!P2 IADD3.X R49, R44, R17, RZ, P3, !PT ;  /* 0x000000112c31a210 */ /* 0x004fe40001ffe4ff */
[----:B------:R-:W-:-:S13]  /*b440*/  ISETP.GE.AND P3, PT, R22, UR4, PT ;  /* 0x0000000416007c0c */ /* 0x000fda000bf66270 */
[----:B------:R-:W-:Y:S02]  /*b450*/  @!P3 IADD3 R50, P4, R22, R14, RZ ;  /* 0x0000000e1632b210 */ /* 0x000fe40007f9e0ff */
[----:B------:R-:W2:Y:S03]  /*b460*/  @!P2 LDS.128 R12, [R92+0x28400] ;  /* 0x028400005c0ca984 */ /* 0x000ea60000000c00 */
[----:B------:R-:W-:Y:S01]  /*b470*/  @!P3 IMAD.X R51, R44, 0x1, R217, P4 ;  /* 0x000000012c33b824 */ /* 0x000fe200020e06d9 */
[----:B--2---:R-:W-:Y:S04]  /*b480*/  @!P2 ST.E.128 desc[UR36][R48.64], R12 ;  /* 0x0000000c3000a985 */ /* 0x004fe8000c101d24 */
[----:B------:R-:W2:Y:S04]  /*b490*/  @!P3 LDS.128 R12, [R92+0x2c400] ;  /* 0x02c400005c0cb984 */ /* 0x000ea80000000c00 */
[----:B--2---:R4:W-:Y:S02]  /*b4a0*/  @!P3 ST.E.128 desc[UR36][R50.64], R12 ;  /* 0x0000000c3200b985 */ /* 0x0049e4000c101d24 */
.L_x_575:
[----:B------:R-:W-:Y:S05]  /*b4b0*/  BSYNC B1 ;  /* 0x0000000000017941 */ /* 0x000fea0003800000 */
.L_x_574:
[----:B------:R-:W-:-:S03]  /*b4c0*/  UMOV UR4, 0xffffffff ;  /* 0xffffffff00047882 */ /* 0x000fc60000000000 */
[----:B------:R-:W-:Y:S05]  /*b4d0*/  BRA.DIV UR4, `(.L_x_576) ;  /* 0x000001b604907947 */ /* 0x000fea000b800000 */
[----:B--2---:R2:W0:Y:S04]  /*b4e0*/  SHFL.IDX PT, R44, R46, 0x1, 0x181f ;  /* 0x00381f002e2c7f89 */ /* 0x00442800000e0000 */
[----:B---34-:R2:W3:Y:S02]  /*b4f0*/  SHFL.IDX PT, R14, R45, 0x1, 0x181f ;  /* 0x00381f002d0e7f89 */ /* 0x0184e400000e0000 */
.L_x_868:
[----:B------:R-:W-:Y:S01]  /*b500*/  ISETP.GE.AND P2, PT, R47, 0x21, PT ;  /* 0x000000212f00780c */ /* 0x000fe20003f46270 */
[----:B------:R-:W-:-:S12]  /*b510*/  BSSY B1, `(.L_x_577) ;  /* 0x000000d000017945 */ /* 0x000fd80003800000 */
[----:B------:R-:W-:Y:S05]  /*b520*/  @!P2 BRA `(.L_x_578) ;  /* 0x00000000002ca947 */ /* 0x000fea0003800000 */
[----:B------:R-:W-:Y:S02]  /*b530*/  ULDC UR4, c[0x0][0x2f4] ;  /* 0x0000bd0000047ab9 */ /* 0x000fe40000000800 */
[----:B------:R-:W-:-:S13]  /*b540*/  ISETP.GE.AND P2, PT, R16, UR4, PT ;  /* 0x0000000410007c0c */ /* 0x000fda000bf46270 */
[----:B---3--:R-:W-:-:S05]  /*b550*/  @!P2 IADD3 R48, P3, R16, R14, RZ ;  /* 0x0000000e1030a210 */ /* 0x008fca0007f7e0ff */
[----:B0-----:R-:W-:Y:S01]  /*b560*/  @!P2 IMAD.X R49, R44, 0x1, R17, P3 ;  /* 0x000000012c31a824 */ /* 0x001fe200018e0611 */
[----:B------:R-:W-:-:S13]  /*b570*/  ISETP.GE.AND P3, PT, R22, UR4, PT ;  /* 0x0000000416007c0c */ /* 0x000fda000bf66270 */
[----:B------:R-:W-:Y:S02]  /*b580*/  @!P3 IADD3 R50, P4, R22, R14, RZ ;  /* 0x0000000e1632b210 */ /* 0x000fe40007f9e0ff */
[----:B------:R-:W0:Y:S03]  /*b590*/  @!P2 LDS.128 R12, [R92+0x29400] ;  /* 0x029400005c0ca984 */ /* 0x000e260000000c00 */
[----:B------:R-:W-:Y:S01]  /*b5a0*/  @!P3 IMAD.X R51, R44, 0x1, R217, P4 ;  /* 0x000000012c33b824 */ /* 0x000fe200020e06d9 */
[----:B0-----:R-:W-:Y:S04]  /*b5b0*/  @!P2 ST.E.128 desc[UR36][R48.64], R12 ;  /* 0x0000000c3000a985 */ /* 0x001fe8000c101d24 */
[----:B------:R-:W0:Y:S04]  /*b5c0*/  @!P3 LDS.128 R12, [R92+0x2d400] ;  /* 0x02d400005c0cb984 */ /* 0x000e280000000c00 */
[----:B0-----:R4:W-:Y:S02]  /*b5d0*/  @!P3 ST.E.128 desc[UR36][R50.64], R12 ;  /* 0x0000000c3200b985 */ /* 0x0019e4000c101d24 */
.L_x_578:
[----:B------:R-:W-:Y:S05]  /*b5e0*/  BSYNC B1 ;  /* 0x0000000000017941 */ /* 0x000fea0003800000 */
.L_x_577:
[----:B------:R-:W-:-:S03]  /*b5f0*/  UMOV UR4, 0xffffffff ;  /* 0xffffffff00047882 */ /* 0x000fc60000000000 */
[----:B------:R-:W-:Y:S05]  /*b600*/  BRA.DIV UR4, `(.L_x_579) ;  /* 0x000001b6048c7947 */ /* 0x000fea000b800000 */
[----:B0-----:R0:W0:Y:S04]  /*b610*/  SHFL.IDX PT, R44, R46, 0x2, 0x181f ;  /* 0x00581f002e2c7f89 */ /* 0x00102800000e0000 */
[----:B---34-:R3:W4:Y:S02]  /*b620*/  SHFL.IDX PT, R14, R45, 0x2, 0x181f ;  /* 0x00581f002d0e7f89 */ /* 0x01872400000e0000 */
.L_x_872:
[----:B------:R-:W-:Y:S01]  /*b630*/  ISETP.GE.AND P2, PT, R47, 0x41, PT ;  /* 0x000000412f00780c */ /* 0x000fe20003f46270 */
[----:B------:R-:W-:-:S12]  /*b640*/  BSSY B1, `(.L_x_580) ;  /* 0x000000d000017945 */ /* 0x000fd80003800000 */
[----:B------:R-:W-:Y:S05]  /*b650*/  @!P2 BRA `(.L_x_581) ;  /* 0x00000000002ca947 */ /* 0x000fea0003800000 */
[----:B------:R-:W-:Y:S02]  /*b660*/  ULDC UR4, c[0x0][0x2f4] ;  /* 0x0000bd0000047ab9 */ /* 0x000fe40000000800 */
[----:B------:R-:W-:-:S13]  /*b670*/  ISETP.GE.AND P2, PT, R16, UR4, PT ;  /* 0x0000000410007c0c */ /* 0x000fda000bf46270 */
[----:B----4-:R-:W-:-:S04]  /*b680*/  @!P2 IADD3 R48, P3, R16, R14, RZ ;  /* 0x0000000e1030a210 */ /* 0x010fc80007f7e0ff */
[----:B0-----:R-:W-:Y:S02]  /*b690*/  @!P2 IADD3.X R49, R44, R17, RZ, P3, !PT ;  /* 0x000000112c31a210 */ /* 0x001fe40001ffe4ff */
[----:B------:R-:W-:-:S13]  /*b6a0*/  ISETP.GE.AND P3, PT, R22, UR4, PT ;  /* 0x0000000416007c0c */ /* 0x000fda000bf66270 */
[----:B------:R-:W-:Y:S02]  /*b6b0*/  @!P3 IADD3 R50, P4, R22, R14, RZ ;  /* 0x0000000e1632b210 */ /* 0x000fe40007f9e0ff */
[----:B------:R-:W0:Y:S03]  /*b6c0*/  @!P2 LDS.128 R12, [R92+0x2a400] ;  /* 0x02a400005c0ca984 */ /* 0x000e260000000c00 */
[----:B------:R-:W-:Y:S01]  /*b6d0*/  @!P3 IMAD.X R51, R44, 0x1, R217, P4 ;  /* 0x000000012c33b824 */ /* 0x000fe200020e06d9 */
[----:B0-----:R-:W-:Y:S04]  /*b6e0*/  @!P2 ST.E.128 desc[UR36][R48.64], R12 ;  /* 0x0000000c3000a985 */ /* 0x001fe8000c101d24 */
[----:B------:R-:W0:Y:S04]  /*b6f0*/  @!P3 LDS.128 R12, [R92+0x2e400] ;  /* 0x02e400005c0cb984 */ /* 0x000e280000000c00 */
[----:B0-----:R0:W-:Y:S02]  /*b700*/  @!P3 ST.E.128 desc[UR36][R50.64], R12 ;  /* 0x0000000c3200b985 */ /* 0x0011e4000c101d24 */
.L_x_581:
[----:B------:R-:W-:Y:S05]  /*b710*/  BSYNC B1 ;  /* 0x0000000000017941 */ /* 0x000fea0003800000 */
.L_x_580:
[----:B------:R-:W-:-:S03]  /*b720*/  UMOV UR4, 0xffffffff ;  /* 0xffffffff00047882 */ /* 0x000fc60000000000 */
[----:B------:R-:W-:Y:S05]  /*b730*/  BRA.DIV UR4, `(.L_x_582) ;  /* 0x000001b604887947 */ /* 0x000fea000b800000 */
[----:B0-----:R0:W0:Y:S04]  /*b740*/  SHFL.IDX PT, R44, R46, 0x3, 0x181f ;  /* 0x00781f002e2c7f89 */ /* 0x00102800000e0000 */
[----:B----4-:R4:W0:Y:S02]  /*b750*/  SHFL.IDX PT, R14, R45, 0x3, 0x181f ;  /* 0x00781f002d0e7f89 */ /* 0x01082400000e0000 */
.L_x_876:
[----:B------:R-:W-:-:S13]  /*b760*/  ISETP.GE.AND P2, PT, R47, 0x61, PT ;  /* 0x000000612f00780c */ /* 0x000fda0003f46270 */
[----:B------:R-:W-:Y:S05]  /*b770*/  @!P2 BRA `(.L_x_542) ;  /* 0x00000000002ca947 */ /* 0x000fea0003800000 */
[----:B------:R-:W-:Y:S02]  /*b780*/  ULDC UR4, c[0x0][0x2f4] ;  /* 0x0000bd0000047ab9 */ /* 0x000fe40000000800 */
[----:B------:R-:W-:-:S13]  /*b790*/  ISETP.GE.AND P2, PT, R16, UR4, PT ;  /* 0x0000000410007c0c */ /* 0x000fda000bf46270 */
[----:B012---:R-:W-:-:S05]  /*b7a0*/  @!P2 IADD3 R46, P3, R16, R14, RZ ;  /* 0x0000000e102ea210 */ /* 0x007fca0007f7e0ff */
[----:B------:R-:W-:Y:S01]  /*b7b0*/  @!P2 IMAD.X R47, R44, 0x1, R17, P3 ;  /* 0x000000012c2fa824 */ /* 0x000fe200018e0611 */
[----:B------:R-:W-:-:S13]  /*b7c0*/  ISETP.GE.AND P3, PT, R22, UR4, PT ;  /* 0x0000000416007c0c */ /* 0x000fda000bf66270 */
[----:B------:R-:W-:Y:S02]  /*b7d0*/  @!P3 IADD3 R48, P4, R22, R14, RZ ;  /* 0x0000000e1630b210 */ /* 0x000fe40007f9e0ff */
[----:B------:R-:W0:Y:S03]  /*b7e0*/  @!P2 LDS.128 R12, [R92+0x2b400] ;  /* 0x02b400005c0ca984 */ /* 0x000e260000000c00 */
[----:B------:R-:W-:Y:S01]  /*b7f0*/  @!P3 IMAD.X R49, R44, 0x1, R217, P4 ;  /* 0x000000012c31b824 */ /* 0x000fe200020e06d9 */
[----:B0-----:R-:W-:Y:S04]  /*b800*/  @!P2 ST.E.128 desc[UR36][R46.64], R12 ;  /* 0x0000000c2e00a985 */ /* 0x001fe8000c101d24 */
[----:B------:R-:W0:Y:S04]  /*b810*/  @!P3 LDS.128 R12, [R92+0x2f400] ;  /* 0x02f400005c0cb984 */ /* 0x000e280000000c00 */
[----:B0-----:R0:W-:Y:S02]  /*b820*/  @!P3 ST.E.128 desc[UR36][R48.64], R12 ;  /* 0x0000000c3000b985 */ /* 0x0011e4000c101d24 */
.L_x_542:
[----:B------:R-:W-:Y:S05]  /*b830*/  BSYNC B0 ;  /* 0x0000000000007941 */ /* 0x000fea0003800000 */
.L_x_500:
[----:B------:R-:W5:Y:S01]  /*b840*/  S2R R11, SR_TID.X ;  /* 0x00000000000b7919 */ /* 0x000f620000002100 */
[----:B------:R-:W-:Y:S01]  /*b850*/  @!PT LDS RZ, [RZ] ;  /* 0x00000000fffff984 */ /* 0x000fe20000000800 */
[----:B------:R-:W-:Y:S01]  /*b860*/  @!PT LDS RZ, [RZ] ;  /* 0x00000000fffff984 */ /* 0x000fe20000000800 */
[----:B------:R-:W-:Y:S01]  /*b870*/  @!PT LDS RZ, [RZ] ;  /* 0x00000000fffff984 */ /* 0x000fe20000000800 */
[----:B------:R-:W-:Y:S01]  /*b880*/  @!PT LDS RZ, [RZ] ;  /* 0x00000000fffff984 */ /* 0x000fe20000000800 */
[----:B------:R1:W-:Y:S06]  /*b890*/  MEMBAR.ALL.CTA ;  /* 0x0000000000007992 */ /* 0x0003ec0000008000 */
[----:B-1----:R-:W1:Y:S01]  /*b8a0*/  FENCE.VIEW.ASYNC.S ;  /* 0x00000000000073c6 */ /* 0x002e620000000000 */
[----:B------:R-:W-:Y:S05]  /*b8b0*/  WARPSYNC.ALL ;  /* 0x0000000000007948 */ /* 0x000fea0003800000 */
[----:B------:R-:W-:Y:S01]  /*b8c0*/  BSSY B0, `(.L_x_583) ;  /* 0x0000008000007945 */ /* 0x000fe20003800000 */
[----:B-1----:R1:W-:Y:S01]  /*b8d0*/  BAR.SYNC.DEFER_BLOCKING R94, 0x80 ;  /* 0x0002005e0000751d */ /* 0x0023e20000010000 */
[----:B-----5:R-:W-:-:S13]  /*b8e0*/  LOP3.LUT P2, RZ, R11, 0x7f, RZ, 0xc0, !PT ;  /* 0x0000007f0bff7812 */ /* 0x020fda000784c0ff */
[----:B------:R-:W-:-:S04]  /*b8f0*/  @!P2 IADD3 R11, R80, 0x388a0, RZ ;  /* 0x000388a0500ba810 */ /* 0x000fc80007ffe0ff */
[----:B------:R-:W-:-:S04]  /*b900*/  @!P2 PRMT R11, RZ, 0x654, R11 ;  /* 0x00000654ff0ba816 */ /* 0x000fc8000000000b */
[----:B------:R1:W-:Y:S01]  /*b910*/  @!P2 SYNCS.ARRIVE.TRANS64.RED.A1T0 RZ, [R11+URZ], RZ ;  /* 0x000000ff0bffa9a7 */ /* 0x0003e2000810043f */
[----:B------:R-:W-:Y:S05]  /*b920*/  @!P5 BRA `(.L_x_584) ;  /* 0x000000000004d947 */ /* 0x000fea0003800000 */
[----:B------:R-:W-:Y:S01]  /*b930*/  BPT.TRAP 0x1 ;  /* 0x000000040000795c */ /* 0x000fe20000300000 */
.L_x_584:
[----:B------:R-:W-:Y:S05]  /*b940*/  BSYNC B0 ;  /* 0x0000000000007941 */ /* 0x000fea0003800000 */
.L_x_583:
[----:B------:R-:W5:Y:S01]  /*b950*/  SYNCS.PHASECHK.TRANS64.TRYWAIT P3, [R80+URZ+0x388b0], R103 ;  /* 0x0388b067500075a7 */ /* 0x000f62000806017f */
[----:B------:R-:W-:Y:S01]  /*b960*/  ULDC UR39, c[0x0][0x2f4] ;  /* 0x0000bd0000277ab9 */ /* 0x000fe20000000800 */
[----:B------:R-:W-:Y:S04]  /*b970*/  BSSY B0, `(.L_x_585) ;  /* 0x0000002000007945 */ /* 0x000fe80003800000 */
[----:B-----5:R-:W-:Y:S05]  /*b980*/  @!P3 BRA `(.L_x_586) ;  /* 0x000001b4003cb947 */ /* 0x020fea0003800000 */
.L_x_877:
[----:B------:R-:W-:Y:S05]  /*b990*/  BSYNC B0 ;  /* 0x0000000000007941 */ /* 0x000fea0003800000 */
.L_x_585:
[----:B------:R-:W-:Y:S01]  /*b9a0*/  ULDC.64 UR4, c[0x0][0x328] ;  /* 0x0000ca0000047ab9 */ /* 0x000fe20000000a00 */
[----:B------:R-:W-:Y:S01]  /*b9b0*/  ULDC.64 UR6, c[0x0][0x318] ;  /* 0x0000c60000067ab9 */ /* 0x000fe20000000a00 */
[----:B------:R-:W-:Y:S01]  /*b9c0*/  IMAD R100, R100, UR4, RZ ;  /* 0x0000000464647c24 */ /* 0x000fe2000f8e02ff */
[----:B------:R-:W-:Y:S01]  /*b9d0*/  BSSY B0, `(.L_x_587) ;  /* 0x000001e000007945 */ /* 0x000fe20003800000 */
[----:B0-2---:R-:W-:-:S04]  /*b9e0*/  IMAD.WIDE.U32 R12, R99, UR4, RZ ;  /* 0x00000004630c7c25 */ /* 0x005fc8000f8e00ff */
[----:B------:R-:W-:Y:S01]  /*b9f0*/  IMAD R99, R99, UR5, R100 ;  /* 0x0000000563637c24 */ /* 0x000fe2000f8e0264 */
[----:B------:R-:W-:Y:S01]  /*ba00*/  ULDC.64 UR4, c[0x0][0x338] ;  /* 0x0000ce0000047ab9 */ /* 0x000fe20000000a00 */
[----:B------:R-:W-:Y:S02]  /*ba10*/  IMAD.IADD R102, R102, 0x1, -R219 ;  /* 0x0000000166667824 */ /* 0x000fe400078e0adb */
[----:B------:R-:W-:Y:S02]  /*ba20*/  IMAD R101, R101, UR4, RZ ;  /* 0x0000000465657c24 */ /* 0x000fe4000f8e02ff */
[----:B------:R-:W-:Y:S02]  /*ba30*/  IMAD.IADD R13, R13, 0x1, R99 ;  /* 0x000000010d0d7824 */ /* 0x000fe400078e0263 */
[C---:B------:R-:W-:Y:S02]  /*ba40*/  IMAD R101, R98.reuse, UR5, R101 ;  /* 0x0000000562657c24 */ /* 0x040fe4000f8e0265 */
[----:B------:R-:W-:Y:S01]  /*ba50*/  IMAD.WIDE.U32 R98, R98, UR4, R12 ;  /* 0x0000000462627c25 */ /* 0x000fe2000f8e000c */
[----:B------:R-:W-:-:S03]  /*ba60*/  ULDC.64 UR4, c[0x0][0x330] ;  /* 0x0000cc0000047ab9 */ /* 0x000fc60000000a00 */
[----:B------:R-:W-:Y:S02]  /*ba70*/  IMAD.IADD R99, R99, 0x1, R101 ;  /* 0x0000000163637824 */ /* 0x000fe400078e0265 */
[----:B-1----:R-:W-:Y:S02]  /*ba80*/  IMAD R11, R33, UR4, RZ ;  /* 0x00000004210b7c24 */ /* 0x002fe4000f8e02ff */
[----:B------:R-:W-:-:S04]  /*ba90*/  IMAD.WIDE.U32 R12, R222, UR4, R98 ;  /* 0x00000004de0c7c25 */ /* 0x000fc8000f8e0062 */
[----:B------:R-:W-:Y:S01]  /*baa0*/  IMAD R11, R222, UR5, R11 ;  /* 0x00000005de0b7c24 */ /* 0x000fe2000f8e020b */
[----:B------:R-:W-:-:S04]  /*bab0*/  IADD3 R48, P3, R12, UR6, RZ ;  /* 0x000000060c307c10 */ /* 0x000fc8000ff7e0ff */
[----:B------:R-:W-:Y:S01]  /*bac0*/  IADD3.X R11, R13, UR7, R11, P3, !PT ;  /* 0x000000070d0b7c10 */ /* 0x000fe20009ffe40b */
[----:B----4-:R0:W1:Y:S01]  /*bad0*/  SHFL.IDX PT, R47, R48, RZ, 0x181f ;  /* 0x00181fff302f7589 */ /* 0x01006200000e0000 */
[----:B------:R-:W-:-:S03]  /*bae0*/  ISETP.GE.AND P3, PT, R102, 0x1, PT ;  /* 0x000000016600780c */ /* 0x000fc60003f66270 */
[----:B------:R0:W2:Y:S10]  /*baf0*/  SHFL.IDX PT, R12, R11, RZ, 0x181f ;  /* 0x00181fff0b0c7589 */ /* 0x0000b400000e0000 */
[----:B0-----:R-:W-:Y:S05]  /*bb00*/  @!P3 BRA `(.L_x_588) ;  /* 0x000000000028b947 */ /* 0x001fea0003800000 */
[----:B------:R-:W-:-:S13]  /*bb10*/  ISETP.GE.AND P3, PT, R16, UR39, PT ;  /* 0x0000002710007c0c */ /* 0x000fda000bf66270 */
[----:B-1----:R-:W-:-:S04]  /*bb20*/  @!P3 IADD3 R44, P4, R16, R47, RZ ;  /* 0x0000002f102cb210 */ /* 0x002fc80007f9e0ff */
[----:B--23--:R-:W-:Y:S02]  /*bb30*/  @!P3 IADD3.X R45, R12, R17, RZ, P4, !PT ;  /* 0x000000110c2db210 */ /* 0x00cfe400027fe4ff */
[----:B------:R-:W-:-:S13]  /*bb40*/  ISETP.GE.AND P4, PT, R22, UR39, PT ;  /* 0x0000002716007c0c */ /* 0x000fda000bf86270 */
[----:B------:R-:W-:-:S05]  /*bb50*/  @!P4 IADD3 R46, P5, R22, R47, RZ ;  /* 0x0000002f162ec210 */ /* 0x000fca0007fbe0ff */
[----:B------:R-:W-:Y:S02]  /*bb60*/  @!P4 IMAD.X R47, R12, 0x1, R217, P5 ;  /* 0x000000010c2fc824 */ /* 0x000fe400028e06d9 */
[----:B------:R-:W0:Y:S04]  /*bb70*/  @!P3 LDS.128 R12, [R92+0x10400] ;  /* 0x010400005c0cb984 */ /* 0x000e280000000c00 */
[----:B0-----:R-:W-:Y:S04]  /*bb80*/  @!P3 ST.E.128 desc[UR36][R44.64], R12 ;  /* 0x0000000c2c00b985 */ /* 0x001fe8000c101d24 */
[----:B------:R-:W0:Y:S04]  /*bb90*/  @!P4 LDS.128 R12, [R92+0x14400] ;  /* 0x014400005c0cc984 */ /* 0x000e280000000c00 */
[----:B0-----:R0:W-:Y:S02]  /*bba0*/  @!P4 ST.E.128 desc[UR36][R46.64], R12 ;  /* 0x0000000c2e00c985 */ /* 0x0011e4000c101d24 */
.L_x_588:
[----:B------:R-:W-:Y:S05]  /*bbb0*/  BSYNC B0 ;  /* 0x0000000000007941 */ /* 0x000fea0003800000 */
.L_x_587:
[----:B------:R-:W-:Y:S01]  /*bbc0*/  ISETP.GE.AND P3, PT, R102, 0x21, PT ;  /* 0x000000216600780c */ /* 0x000fe20003f66270 */
[----:B0-2---:R0:W2:Y:S01]  /*bbd0*/  SHFL.IDX PT, R12, R11, 0x1, 0x181f ;  /* 0x00381f000b0c7f89 */ /* 0x0050a200000e0000 */
[----:B------:R-:W-:Y:S03]  /*bbe0*/  BSSY B0, `(.L_x_589) ;  /* 0x000000d000007945 */ /* 0x000fe60003800000 */
[----:B-1----:R0:W1:Y:S08]  /*bbf0*/  SHFL.IDX PT, R47, R48, 0x1, 0x181f ;  /* 0x00381f00302f7f89 */ /* 0x00207000000e0000 */
[----:B0-----:R-:W-:Y:S05]  /*bc00*/  @!P3 BRA `(.L_x_590) ;  /* 0x000000000028b947 */ /* 0x001fea0003800000 */
[----:B------:R-:W-:-:S13]  /*bc10*/  ISETP.GE.AND P3, PT, R16, UR39, PT ;  /* 0x0000002710007c0c */ /* 0x000fda000bf66270 */
[----:B-1----:R-:W-:-:S05]  /*bc20*/  @!P3 IADD3 R44, P4, R16, R47, RZ ;  /* 0x0000002f102cb210 */ /* 0x002fca0007f9e0ff */
[----:B--23--:R-:W-:Y:S01]  /*bc30*/  @!P3 IMAD.X R45, R12, 0x1, R17, P4 ;  /* 0x000000010c2db824 */ /* 0x00cfe200020e0611 */
[----:B------:R-:W-:-:S13]  /*bc40*/  ISETP.GE.AND P4, PT, R22, UR39, PT ;  /* 0x0000002716007c0c */ /* 0x000fda000bf86270 */
[----:B------:R-:W-:-:S05]  /*bc50*/  @!P4 IADD3 R46, P5, R22, R47, RZ ;  /* 0x0000002f162ec210 */ /* 0x000fca0007fbe0ff */
[----:B------:R-:W-:Y:S02]  /*bc60*/  @!P4 IMAD.X R47, R12, 0x1, R217, P5 ;  /* 0x000000010c2fc824 */ /* 0x000fe400028e06d9 */
[----:B------:R-:W0:Y:S04]  /*bc70*/  @!P3 LDS.128 R12, [R92+0x11400] ;  /* 0x011400005c0cb984 */ /* 0x000e280000000c00 */
[----:B0-----:R-:W-:Y:S04]  /*bc80*/  @!P3 ST.E.128 desc[UR36][R44.64], R12 ;  /* 0x0000000c2c00b985 */ /* 0x001fe8000c101d24 */
[----:B------:R-:W0:Y:S04]  /*bc90*/  @!P4 LDS.128 R12, [R92+0x15400] ;  /* 0x015400005c0cc984 */ /* 0x000e280000000c00 */
[----:B0-----:R0:W-:Y:S02]  /*bca0*/  @!P4 ST.E.128 desc[UR36][R46.64], R12 ;  /* 0x0000000c2e00c985 */ /* 0x0011e4000c101d24 */
.L_x_590:
[----:B------:R-:W-:Y:S05]  /*bcb0*/  BSYNC B0 ;  /* 0x0000000000007941 */ /* 0x000fea0003800000 */
.L_x_589:
[----:B------:R-:W-:Y:S01]  /*bcc0*/  ISETP.GE.AND P3, PT, R102, 0x41, PT ;  /* 0x000000416600780c */ /* 0x000fe20003f66270 */
[----:B0-2---:R0:W2:Y:S01]  /*bcd0*/  SHFL.IDX PT, R12, R11, 0x2, 0x181f ;  /* 0x00581f000b0c7f89 */ /* 0x0050a200000e0000 */
[----:B------:R-:W-:Y:S03]  /*bce0*/  BSSY B0, `(.L_x_591) ;  /* 0x000000d000007945 */ /* 0x000fe60003800000 */
[----:B-1----:R0:W1:Y:S08]  /*bcf0*/  SHFL.IDX PT, R47, R48, 0x2, 0x181f ;  /* 0x00581f00302f7f89 */ /* 0x00207000000e0000 */
        /* <DEDUP_REMOVED lines=11> */
.L_x_592:
[----:B------:R-:W-:Y:S05]  /*bdb0*/  BSYNC B0 ;  /* 0x0000000000007941 */ /* 0x000fea0003800000 */
.L_x_591:
[----:B------:R-:W-:Y:S01]  /*bdc0*/  ISETP.GE.AND P3, PT, R102, 0x61, PT ;  /* 0x000000616600780c */ /* 0x000fe20003f66270 */
[----:B------:R-:W4:Y:S01]  /*bdd0*/  SHFL.IDX PT, R11, R11, 0x3, 0x181f ;  /* 0x00781f000b0b7f89 */ /* 0x000f2200000e0000 */
[----:B------:R-:W-:Y:S03]  /*bde0*/  BSSY B0, `(.L_x_593) ;  /* 0x000000d000007945 */ /* 0x000fe60003800000 */
[----:B01----:R0:W1:Y:S08]  /*bdf0*/  SHFL.IDX PT, R47, R48, 0x3, 0x181f ;  /* 0x00781f00302f7f89 */ /* 0x00307000000e0000 */
[----:B0-----:R-:W-:Y:S05]  /*be00*/  @!P3 BRA `(.L_x_594) ;  /* 0x000000000028b947 */ /* 0x001fea0003800000 */
[----:B------:R-:W-:-:S13]  /*be10*/  ISETP.GE.AND P3, PT, R16, UR39, PT ;  /* 0x0000002710007c0c */ /* 0x000fda000bf66270 */
[----:B--2---:R-:W0:Y:S01]  /*be20*/  @!P3 LDS.128 R12, [R92+0x13400] ;  /* 0x013400005c0cb984 */ /* 0x004e220000000c00 */
[----:B-1----:R-:W-:-:S05]  /*be30*/  @!P3 IADD3 R44, P4, R16, R47, RZ ;  /* 0x0000002f102cb210 */ /* 0x002fca0007f9e0ff */
[----:B---34-:R-:W-:Y:S01]  /*be40*/  @!P3 IMAD.X R45, R11, 0x1, R17, P4 ;  /* 0x000000010b2db824 */ /* 0x018fe200020e0611 */
[----:B------:R-:W-:-:S13]  /*be50*/  ISETP.GE.AND P4, PT, R22, UR39, PT ;  /* 0x0000002716007c0c */ /* 0x000fda000bf86270 */
[----:B------:R-:W-:-:S05]  /*be60*/  @!P4 IADD3 R46, P5, R22, R47, RZ ;  /* 0x0000002f162ec210 */ /* 0x000fca0007fbe0ff */
[----:B------:R-:W-:Y:S01]  /*be70*/  @!P4 IMAD.X R47, R11, 0x1, R217, P5 ;  /* 0x000000010b2fc824 */ /* 0x000fe200028e06d9 */
[----:B0-----:R-:W-:Y:S04]  /*be80*/  @!P3 ST.E.128 desc[UR36][R44.64], R12 ;  /* 0x0000000c2c00b985 */ /* 0x001fe8000c101d24 */
[----:B------:R-:W0:Y:S04]  /*be90*/  @!P4 LDS.128 R12, [R92+0x17400] ;  /* 0x017400005c0cc984 */ /* 0x000e280000000c00 */
[----:B0-----:R0:W-:Y:S02]  /*bea0*/  @!P4 ST.E.128 desc[UR36][R46.64], R12 ;  /* 0x0000000c2e00c985 */ /* 0x0011e4000c101d24 */
.L_x_594:
[----:B------:R-:W-:Y:S05]  /*beb0*/  BSYNC B0 ;  /* 0x0000000000007941 */ /* 0x000fea0003800000 */
.L_x_593:
[----:B------:R-:W-:Y:S01]  /*bec0*/  @!PT LDS RZ, [RZ] ;  /* 0x00000000fffff984 */ /* 0x000fe20000000800 */
[----:B------:R-:W-:Y:S01]  /*bed0*/  @!PT LDS RZ, [RZ] ;  /* 0x00000000fffff984 */ /* 0x000fe20000000800 */
[----:B------:R-:W-:Y:S01]  /*bee0*/  @!PT LDS RZ, [RZ] ;  /* 0x00000000fffff984 */ /* 0x000fe20000000800 */
[----:B------:R-:W-:Y:S01]  /*bef0*/  @!PT LDS RZ, [RZ] ;  /* 0x00000000fffff984 */ /* 0x000fe20000000800 */
[----:B------:R5:W-:Y:S06]  /*bf00*/  MEMBAR.ALL.CTA ;  /* 0x0000000000007992 */ /* 0x000bec0000008000 */
[----:B-----5:R-:W5:Y:S01]  /*bf10*/  FENCE.VIEW.ASYNC.S ;  /* 0x00000000000073c6 */ /* 0x020f620000000000 */
[----:B---3--:R-:W-:Y:S01]  /*bf20*/  @!P2 IADD3 R80, R80, 0x388c0, RZ ;  /* 0x000388c05050a810 */ /* 0x008fe20007ffe0ff */
[----:B------:R-:W-:Y:S01]  /*bf30*/  VIADD R216, R216, 0x1 ;  /* 0x00000001d8d87836 */ /* 0x000fe20000000000 */
[----:B-----5:R3:W-:Y:S01]  /*bf40*/  BAR.SYNC.DEFER_BLOCKING R94, 0x80 ;  /* 0x0002005e0000751d */ /* 0x0207e20000010000 */
[----:B------:R-:W-:-:S02]  /*bf50*/  ISETP.NE.AND P3, PT, R82, RZ, PT ;  /* 0x000000ff5200720c */ /* 0x000fc40003f65270 */
[----:B------:R-:W-:-:S04]  /*bf60*/  @!P2 PRMT R80, RZ, 0x654, R80 ;  /* 0x00000654ff50a816 */ /* 0x000fc80000000050 */
[----:B------:R3:W-:Y:S01]  /*bf70*/  @!P2 SYNCS.ARRIVE.TRANS64.RED.A1T0 RZ, [R80+URZ], RZ ;  /* 0x000000ff50ffa9a7 */ /* 0x0007e2000810043f */
[----:B------:R-:W-:-:S04]  /*bf80*/  ISETP.NE.AND P2, PT, R216, 0x2, PT ;  /* 0x00000002d800780c */ /* 0x000fc80003f45270 */
[----:B----4-:R-:W-:Y:S02]  /*bf90*/  SEL R11, RZ, 0x1, P2 ;  /* 0x00000001ff0b7807 */ /* 0x010fe40001000000 */
[----:B------:R-:W-:Y:S02]  /*bfa0*/  SEL R216, R216, RZ, P2 ;  /* 0x000000ffd8d87207 */ /* 0x000fe40001000000 */
[----:B------:R-:W-:Y:S01]  /*bfb0*/  LOP3.LUT R224, R224, R11, RZ, 0x3c, !PT ;  /* 0x0000000be0e07212 */ /* 0x000fe200078e3cff */
[----:B---3--:R-:W-:Y:S06]  /*bfc0*/  @P3 BRA `(.L_x_595) ;  /* 0xffffff6000083947 */ /* 0x008fec000383ffff */
[----:B0-2---:R-:W0:Y:S01]  /*bfd0*/  S2R R12, SR_TID.X ;  /* 0x00000000000c7919 */ /* 0x005e220000002100 */
[----:B------:R-:W-:Y:S02]  /*bfe0*/  PLOP3.LUT P0, PT, PT, PT, PT, 0x8, 0x0 ;  /* 0x000000000000781c */ /* 0x000fe40003f0e170 */
[----:B0-----:R-:W-:-:S04]  /*bff0*/  SHF.R.U32.HI R12, RZ, 0x7, R12 ;  /* 0x00000007ff0c7819 */ /* 0x001fc8000001160c */
[----:B------:R-:W-:-:S13]  /*c000*/  ISETP.NE.AND P3, PT, R12, 0x1, PT ;  /* 0x000000010c00780c */ /* 0x000fda0003f65270 */
[----:B------:R-:W-:Y:S06]  /*c010*/  @!P3 BAR.ARV 0x9, 0x100 ;  /* 0x024400000000bb1d */ /* 0x000fec0000002000 */
.L_x_495:
[----:B------:R-:W-:Y:S01]  /*c020*/  ISETP.GE.AND P2, PT, R170, 0x1, PT ;  /* 0x00000001aa00780c */ /* 0x000fe20003f46270 */
[----:B------:R-:W-:Y:S01]  /*c030*/  IMAD.MOV.U32 R2, RZ, RZ, RZ ;  /* 0x000000ffff027224 */ /* 0x000fe200078e00ff */
[----:B------:R-:W-:Y:S01]  /*c040*/  PLOP3.LUT P1, PT, PT, PT, PT, 0x80, 0x0 ;  /* 0x000000000000781c */ /* 0x000fe20003f2f070 */
[----:B------:R-:W-:Y:S01]  /*c050*/  IMAD.MOV.U32 R0, RZ, RZ, RZ ;  /* 0x000000ffff007224 */ /* 0x000fe200078e00ff */
[----:B------:R-:W-:Y:S02]  /*c060*/  MOV R152, RZ ;  /* 0x000000ff00987202 */ /* 0x000fe40000000f00 */
[----:B------:R-:W-:Y:S02]  /*c070*/  CS2R R146, SRZ ;  /* 0x0000000000927805 */ /* 0x000fe4000001ff00 */
[----:B------:R-:W-:Y:S02]  /*c080*/  CS2R R100, SRZ ;  /* 0x0000000000647805 */ /* 0x000fe4000001ff00 */
[----:B------:R-:W-:-:S02]  /*c090*/  CS2R R144, SRZ ;  /* 0x0000000000907805 */ /* 0x000fc4000001ff00 */
[----:B------:R-:W-:Y:S01]  /*c0a0*/  CS2R R134, SRZ ;  /* 0x0000000000867805 */ /* 0x000fe2000001ff00 */
[----:B------:R-:W-:Y:S01]  /*c0b0*/  IMAD.MOV.U32 R142, RZ, RZ, RZ ;  /* 0x000000ffff8e7224 */ /* 0x000fe200078e00ff */
[----:B------:R-:W-:Y:S01]  /*c0c0*/  CS2R R138, SRZ ;  /* 0x00000000008a7805 */ /* 0x000fe2000001ff00 */
[----:B------:R-:W-:Y:S01]  /*c0d0*/  IMAD.MOV.U32 R92, RZ, RZ, RZ ;  /* 0x000000ffff5c7224 */ /* 0x000fe200078e00ff */
[----:B------:R-:W-:Y:S01]  /*c0e0*/  CS2R R136, SRZ ;  /* 0x0000000000887805 */ /* 0x000fe2000001ff00 */
[----:B------:R-:W-:Y:S01]  /*c0f0*/  IMAD.MOV.U32 R133, RZ, RZ, RZ ;  /* 0x000000ffff857224 */ /* 0x000fe200078e00ff */
[----:B------:R-:W-:Y:S02]  /*c100*/  CS2R R84, SRZ ;  /* 0x0000000000547805 */ /* 0x000fe4000001ff00 */
[----:B------:R-:W-:Y:S02]  /*c110*/  CS2R R130, SRZ ;  /* 0x0000000000827805 */ /* 0x000fe4000001ff00 */
[----:B------:R-:W-:-:S02]  /*c120*/  CS2R R128, SRZ ;  /* 0x0000000000807805 */ /* 0x000fc4000001ff00 */
[----:B------:R-:W-:Y:S02]  /*c130*/  CS2R R126, SRZ ;  /* 0x00000000007e7805 */ /* 0x000fe4000001ff00 */
[----:B------:R-:W-:Y:S02]  /*c140*/  CS2R R76, SRZ ;  /* 0x00000000004c7805 */ /* 0x000fe4000001ff00 */
[----:B------:R-:W-:Y:S02]  /*c150*/  CS2R R124, SRZ ;  /* 0x00000000007c7805 */ /* 0x000fe4000001ff00 */
[----:B------:R-:W-:Y:S02]  /*c160*/  MOV R123, RZ ;  /* 0x000000ff007b7202 */ /* 0x000fe40000000f00 */
        /* <DEDUP_REMOVED lines=15> */
[----:B------:R-:W-:Y:S01]  /*c260*/  CS2R R116, SRZ ;  /* 0x0000000000747805 */ /* 0x000fe2000001ff00 */
[----:B------:R-:W-:Y:S01]  /*c270*/  IMAD.MOV.U32 R91, RZ, RZ, RZ ;  /* 0x000000ffff5b7224 */ /* 0x000fe200078e00ff */
[----:B------:R-:W-:Y:S02]  /*c280*/  CS2R R88, SRZ ;  /* 0x0000000000587805 */ /* 0x000fe4000001ff00 */
[----:B------:R-:W-:Y:S02]  /*c290*/  CS2R R86, SRZ ;  /* 0x0000000000567805 */ /* 0x000fe4000001ff00 */
[----:B------:R-:W-:Y:S02]  /*c2a0*/  CS2R R36, SRZ ;  /* 0x0000000000247805 */ /* 0x000fe4000001ff00 */
[----:B------:R-:W-:-:S02]  /*c2b0*/  CS2R R78, SRZ ;  /* 0x00000000004e7805 */ /* 0x000fc4000001ff00 */
[----:B------:R-:W-:Y:S01]  /*c2c0*/  CS2R R80, SRZ ;  /* 0x0000000000507805 */ /* 0x000fe2000001ff00 */
[----:B------:R-:W-:Y:S01]  /*c2d0*/  IMAD.MOV.U32 R82, RZ, RZ, RZ ;  /* 0x000000ffff527224 */ /* 0x000fe200078e00ff */
        /* <DEDUP_REMOVED lines=15> */
[----:B-1----:R-:W-:Y:S01]  /*c3d0*/  CS2R R46, SRZ ;  /* 0x00000000002e7805 */ /* 0x002fe2000001ff00 */
        /* <DEDUP_REMOVED lines=10> */
[----:B------:R-:W-:Y:S01]  /*c480*/  MOV R4, RZ ;  /* 0x000000ff00047202 */ /* 0x000fe20000000f00 */
[----:B------:R-:W-:Y:S01]  /*c490*/  IMAD.MOV.U32 R25, RZ, RZ, RZ ;  /* 0x000000ffff197224 */ /* 0x000fe200078e00ff */
[----:B------:R-:W-:Y:S06]  /*c4a0*/  @P0 BRA `(.L_x_596) ;  /* 0x00000000000c0947 */ /* 0x000fec0003800000 */
[----:B------:R-:W0:Y:S01]  /*c4b0*/  FENCE.VIEW.ASYNC.G ;  /* 0x00000000000073c6 */ /* 0x000e220000000100 */
[----:B------:R-:W-:Y:S05]  /*c4c0*/  WARPSYNC.ALL ;  /* 0x0000000000007948 */ /* 0x000fea0003800000 */
[----:B0-----:R-:W-:Y:S06]  /*c4d0*/  BAR.ARV 0xc, 0x180 ;  /* 0x0306000000007b1d */ /* 0x001fec0000002000 */
.L_x_596:
[----:B------:R-:W-:Y:S02]  /*c4e0*/  IMAD.MOV.U32 R5, RZ, RZ, RZ ;  /* 0x000000ffff057224 */ /* 0x000fe400078e00ff */
[----:B------:R-:W-:Y:S01]  /*c4f0*/  IMAD.MOV.U32 R24, RZ, RZ, RZ ;  /* 0x000000ffff187224 */ /* 0x000fe200078e00ff */
[----:B------:R-:W-:Y:S06]  /*c500*/  @!P2 BRA `(.L_x_597) ;  /* 0x000000dc004ca947 */ /* 0x000fec0003800000 */
[----:B------:R-:W0:Y:S01]  /*c510*/  S2R R3, SR_TID.X ;  /* 0x0000000000037919 */ /* 0x000e220000002100 */
[----:B------:R-:W-:Y:S01]  /*c520*/  UMOV UR4, 0xffffffff ;  /* 0xffffffff00047882 */ /* 0x000fe20000000000 */
[----:B0-----:R-:W-:-:S04]  /*c530*/  IADD3 R3, R3, -0x80, RZ ;  /* 0xffffff8003037810 */ /* 0x001fc80007ffe0ff */
[----:B------:R-:W-:-:S04]  /*c540*/  SHF.R.S32.HI R88, RZ, 0x1f, R3 ;  /* 0x0000001fff587819 */ /* 0x000fc80000011403 */
[----:B------:R-:W-:-:S04]  /*c550*/  LEA.HI R88, R88, R3, RZ, 0x7 ;  /* 0x0000000358587211 */ /* 0x000fc800078f38ff */
[----:B------:R-:W-:Y:S01]  /*c560*/  SHF.R.S32.HI R13, RZ, 0x7, R88 ;  /* 0x00000007ff0d7819 */ /* 0x000fe20000011458 */
[----:B------:R-:W-:Y:S06]  /*c570*/  BRA.DIV UR4, `(.L_x_598) ;  /* 0x000001aa04547947 */ /* 0x000fec000b800000 */
[----:B------:R0:W1:Y:S02]  /*c580*/  SHFL.IDX PT, R14, R13, RZ, 0x1f ;  /* 0x00001fff0d0e7589 */ /* 0x00006400000e0000 */
.L_x_880:
[----:B------:R-:W2:Y:S02]  /*c590*/  LDL R0, [R1+0x5c] ;  /* 0x00005c0001007983 */ /* 0x000ea40000100800 */
[----:B--2---:R-:W-:Y:S02]  /*c5a0*/  R2UR UR4, R0 ;  /* 0x00000000000472ca */ /* 0x004fe400000e0000 */
[----:B-1----:R-:W-:-:S04]  /*c5b0*/  LEA.HI R0, R14, R14, RZ, 0x1 ;  /* 0x0000000e0e007211 */ /* 0x002fc800078f08ff */
[----:B------:R-:W-:-:S05]  /*c5c0*/  LOP3.LUT R3, R0, 0x1e, RZ, 0xc0, !PT ;  /* 0x0000001e00037812 */ /* 0x000fca00078ec0ff */
[----:B------:R-:W-:Y:S02]  /*c5d0*/  IMAD.IADD R3, R14, 0x1, -R3 ;  /* 0x000000010e037824 */ /* 0x000fe400078e0a03 */
[----:B------:R-:W-:-:S03]  /*c5e0*/  IMAD.U32 R0, RZ, RZ, UR4 ;  /* 0x00000004ff007e24 */ /* 0x000fc6000f8e00ff */
[----:B------:R-:W-:Y:S02]  /*c5f0*/  LEA R3, R3, UR4, 0xd ;  /* 0x0000000403037c11 */ /* 0x000fe4000f8e68ff */
[----:B------:R-:W-:Y:S02]  /*c600*/  LOP3.LUT P0, RZ, R0, 0x3ff, RZ, 0xc0, !PT ;  /* 0x000003ff00ff7812 */ /* 0x000fe4000780c0ff */
[----:B------:R-:W-:Y:S02]  /*c610*/  SHF.R.U32.HI R3, RZ, 0x4, R3 ;  /* 0x00000004ff037819 */ /* 0x000fe40000011603 */
[----:B------:R-:W-:Y:S02]  /*c620*/  P2R R24, PR, RZ, 0x1 ;  /* 0x00000001ff187803 */ /* 0x000fe40000000000 */
[----:B------:R-:W-:-:S07]  /*c630*/  LOP3.LUT R30, R3, 0x3fff, RZ, 0xc0, !PT ;  /* 0x00003fff031e7812 */ /* 0x000fce00078ec0ff */
[----:B------:R-:W-:Y:S05]  /*c640*/  @!P0 BRA `(.L_x_599) ;  /* 0x0000000000408947 */ /* 0x000fea0003800000 */
[----:B------:R-:W-:Y:S01]  /*c650*/  MOV R0, 0x0 ;  /* 0x0000000000007802 */ /* 0x000fe20000000f00 */
[----:B------:R-:W-:Y:S01]  /*c660*/  ULDC.64 UR4, c[0x4][0x1b0] ;  /* 0x01006c0000047ab9 */ /* 0x000fe20000000a00 */
[----:B------:R-:W-:Y:S01]  /*c670*/  ULDC.64 UR6, c[0x4][0x1b8] ;  /* 0x01006e0000067ab9 */ /* 0x000fe20000000a00 */
[----:B------:R-:W-:Y:S01]  /*c680*/  IMAD.U32 R4, RZ, RZ, UR4 ;  /* 0x00000004ff047e24 */ /* 0x000fe2000f8e00ff */
[----:B------:R1:W2:Y:S01]  /*c690*/  LDC.64 R2, c[0x4][R0] ;  /* 0x0100000000027b82 */ /* 0x0002a20000000a00 */
        /* <DEDUP_REMOVED lines=8> */
[----:B01----:R-:W-:-:S07]  /*c720*/  IMAD.MOV.U32 R13, RZ, RZ, RZ ;  /* 0x000000ffff0d7224 */ /* 0x003fce00078e00ff */
[----:B------:R-:W-:-:S07]  /*c730*/  LEPC R20, `(.L_x_599) ;  /* 0x000000001014794e */ /* 0x000fce0000000000 */
[----:B--2--5:R-:W-:Y:S05]  /*c740*/  CALL.ABS.NOINC R2 ;  /* 0x0000000002007343 */ /* 0x024fea0003c00000 */
.L_x_599:
[----:B------:R-:W2:Y:S01]  /*c750*/  LDL R2, [R1+0x40] ;  /* 0x0000400001027983 */ /* 0x000ea20000100800 */
[----:B------:R-:W-:Y:S01]  /*c760*/  ULDC.64 UR4, c[0x0][0x990] ;  /* 0x0002640000047ab9 */ /* 0x000fe20000000a00 */
[----:B------:R-:W-:Y:S02]  /*c770*/  ULDC.64 UR6, c[0x0][0x998] ;  /* 0x0002660000067ab9 */ /* 0x000fe40000000a00 */
[----:B------:R-:W3:Y:S01]  /*c780*/  LDL R20, [R1+0x20] ;  /* 0x0000200001147983 */ /* 0x000ee20000100800 */
[----:B------:R-:W-:Y:S02]  /*c790*/  ISETP.NE.U32.AND P0, PT, RZ, UR4, PT ;  /* 0x00000004ff007c0c */ /* 0x000fe4000bf05070 */
[----:B------:R-:W-:Y:S02]  /*c7a0*/  ISETP.NE.U32.AND P1, PT, RZ, UR6, PT ;  /* 0x00000006ff007c0c */ /* 0x000fe4000bf25070 */
[----:B------:R-:W-:Y:S02]  /*c7b0*/  ISETP.NE.AND.EX P0, PT, RZ, UR5, PT, P0 ;  /* 0x00000005ff007c0c */ /* 0x000fe4000bf05300 */
[----:B------:R-:W-:-:S11]  /*c7c0*/  ISETP.NE.AND.EX P1, PT, RZ, UR7, PT, P1 ;  /* 0x00000007ff007c0c */ /* 0x000fd6000bf25310 */
[----:B------:R-:W2:Y:S01]  /*c7d0*/  @P0 LDC.64 R6, c[0x0][0x9a8] ;  /* 0x00026a00ff060b82 */ /* 0x000ea20000000a00 */
[----:B------:R-:W-:-:S07]  /*c7e0*/  @P0 SHF.R.S32.HI R15, RZ, 0x1f, R222 ;  /* 0x0000001fff0f0819 */ /* 0x000fce00000114de */
[----:B------:R-:W1:Y:S08]  /*c7f0*/  @P1 LDC.64 R8, c[0x0][0x9b8] ;  /* 0x00026e00ff081b82 */ /* 0x000e700000000a00 */
[----:B------:R-:W4:Y:S08]  /*c800*/  @P0 LDC.64 R10, c[0x0][0x9b0] ;  /* 0x00026c00ff0a0b82 */ /* 0x000f300000000a00 */
[----:B0-----:R-:W0:Y:S01]  /*c810*/  @P1 LDC.64 R12, c[0x0][0x9c0] ;  /* 0x00027000ff0c1b82 */ /* 0x001e220000000a00 */
[----:B--2---:R-:W-:-:S02]  /*c820*/  @P0 IMAD R0, R2, R6, RZ ;  /* 0x0000000602000224 */ /* 0x004fc400078e02ff */
[----:B-1----:R-:W-:Y:S02]  /*c830*/  @P1 IMAD R4, R2, R8, RZ ;  /* 0x0000000802041224 */ /* 0x002fe400078e02ff */
[C---:B---3--:R-:W-:Y:S02]  /*c840*/  @P0 IMAD R7, R20.reuse, R7, R0 ;  /* 0x0000000714070224 */ /* 0x048fe400078e0200 */
[----:B------:R-:W-:-:S04]  /*c850*/  @P0 IMAD.WIDE.U32 R2, R20, R6, RZ ;  /* 0x0000000614020225 */ /* 0x000fc800078e00ff */
[C---:B------:R-:W-:Y:S01]  /*c860*/  @P1 IMAD R9, R20.reuse, R9, R4 ;  /* 0x0000000914091224 */ /* 0x040fe200078e0204 */
[----:B------:R-:W-:Y:S01]  /*c870*/  @P0 IADD3 R3, R3, R7, RZ ;  /* 0x0000000703030210 */ /* 0x000fe20007ffe0ff */
[----:B------:R-:W-:Y:S01]  /*c880*/  @P1 IMAD.WIDE.U32 R4, R20, R8, RZ ;  /* 0x0000000814041225 */ /* 0x000fe200078e00ff */
[----:B------:R-:W-:-:S03]  /*c890*/  @P1 SHF.R.S32.HI R7, RZ, 0x1f, R222 ;  /* 0x0000001fff071819 */ /* 0x000fc600000114de */
[----:B----4-:R-:W-:Y:S02]  /*c8a0*/  @P0 IMAD R0, R15, R10, RZ ;  /* 0x0000000a0f000224 */ /* 0x010fe400078e02ff */
[----:B0-----:R-:W-:Y:S02]  /*c8b0*/  @P1 IMAD R6, R7, R12, RZ ;  /* 0x0000000c07061224 */ /* 0x001fe400078e02ff */
[----:B------:R-:W-:Y:S02]  /*c8c0*/  @P1 IMAD.IADD R5, R5, 0x1, R9 ;  /* 0x0000000105051824 */ /* 0x000fe400078e0209 */
[C---:B------:R-:W-:Y:S02]  /*c8d0*/  @P0 IMAD R9, R222.reuse, R11, R0 ;  /* 0x0000000bde090224 */ /* 0x040fe400078e0200 */
[----:B------:R-:W-:-:S04]  /*c8e0*/  @P0 IMAD.WIDE.U32 R2, R222, R10, R2 ;  /* 0x0000000ade020225 */ /* 0x000fc800078e0002 */
[C---:B------:R-:W-:Y:S02]  /*c8f0*/  @P1 IMAD R11, R222.reuse, R13, R6 ;  /* 0x0000000dde0b1224 */ /* 0x040fe400078e0206 */
[----:B------:R-:W-:Y:S01]  /*c900*/  @P1 IMAD.WIDE.U32 R6, R222, R12, R4 ;  /* 0x0000000cde061225 */ /* 0x000fe200078e0004 */
[----:B------:R-:W-:Y:S01]  /*c910*/  @P0 LEA R4, P2, R2, UR4, 0x2 ;  /* 0x0000000402040c11 */ /* 0x000fe2000f8410ff */
[----:B------:R-:W-:Y:S02]  /*c920*/  ULDC UR4, c[0x0][0x3f4] ;  /* 0x0000fd0000047ab9 */ /* 0x000fe40000000800 */
[----:B------:R-:W-:Y:S01]  /*c930*/  @P0 IMAD.IADD R5, R3, 0x1, R9 ;  /* 0x0000000103050824 */ /* 0x000fe200078e0209 */
[----:B------:R-:W-:Y:S01]  /*c940*/  @P1 LEA R8, P3, R6, UR6, 0x2 ;  /* 0x0000000606081c11 */ /* 0x000fe2000f8610ff */
[----:B------:R-:W-:Y:S02]  /*c950*/  @P1 IMAD.IADD R3, R7, 0x1, R11 ;  /* 0x0000000107031824 */ /* 0x000fe400078e020b */
[----:B------:R-:W-:Y:S01]  /*c960*/  IMAD.MOV.U32 R0, RZ, RZ, 0x3f800000 ;  /* 0x3f800000ff007424 */ /* 0x000fe200078e00ff */
[----:B------:R-:W-:-:S02]  /*c970*/  @P0 LEA.HI.X R5, R2, UR5, R5, 0x2, P2 ;  /* 0x0000000502050c11 */ /* 0x000fc400090f1405 */
[----:B------:R-:W-:Y:S02]  /*c980*/  @P1 LEA.HI.X R9, R6, UR7, R3, 0x2, P3 ;  /* 0x0000000706091c11 */ /* 0x000fe400098f1403 */
[----:B------:R-:W-:-:S03]  /*c990*/  MOV R3, 0x3f800000 ;  /* 0x3f80000000037802 */ /* 0x000fc60000000f00 */
[----:B------:R-:W2:Y:S04]  /*c9a0*/  @P1 LDG.E R0, desc[UR36][R8.64] ;  /* 0x0000002408001981 */ /* 0x000ea8000c1e1900 */
[----:B------:R-:W2:Y:S01]  /*c9b0*/  @P0 LDG.E R3, desc[UR36][R4.64] ;  /* 0x0000002404030981 */ /* 0x000ea2000c1e1900 */
[----:B------:R-:W-:Y:S01]  /*c9c0*/  ISETP.LT.AND P0, PT, RZ, UR4, PT ;  /* 0x00000004ff007c0c */ /* 0x000fe2000bf01270 */
[----:B------:R-:W-:Y:S01]  /*c9d0*/  ULDC UR4, c[0x0][0x9d8] ;  /* 0x0002760000047ab9 */ /* 0x000fe20000000800 */
[----:B--2---:R-:W-:-:S04]  /*c9e0*/  FMUL.FTZ R0, R3, R0 ;  /* 0x0000000003007220 */ /* 0x004fc80000410000 */
[----:B------:R-:W-:-:S07]  /*c9f0*/  FMUL.FTZ R2, R0, UR4 ;  /* 0x0000000400027c20 */ /* 0x000fce0008410000 */
[----:B------:R-:W-:Y:S05]  /*ca00*/  @P0 BRA `(.L_x_600) ;  /* 0x0000000000400947 */ /* 0x000fea0003800000 */
[----:B------:R-:W2:Y:S02]  /*ca10*/  LDL R14, [R1+0x44] ;  /* 0x00004400010e7983 */ /* 0x000ea40000100800 */
[----:B--2---:R-:W-:-:S04]  /*ca20*/  LEA.HI R0, R14, R14, RZ, 0x1 ;  /* 0x0000000e0e007211 */ /* 0x004fc800078f08ff */
[----:B------:R-:W-:-:S05]  /*ca30*/  LOP3.LUT R0, R0, 0xfffffffe, RZ, 0xc0, !PT ;  /* 0xfffffffe00007812 */ /* 0x000fca00078ec0ff */
[----:B------:R-:W-:-:S05]  /*ca40*/  IMAD.IADD R0, R14, 0x1, -R0 ;  /* 0x000000010e007824 */ /* 0x000fca00078e0a00 */
[----:B------:R-:W-:-:S04]  /*ca50*/  SHF.L.U32 R0, R0, 0x1f, RZ ;  /* 0x0000001f00007819 */ /* 0x000fc800000006ff */
[----:B------:R0:W1:Y:S03]  /*ca60*/  SYNCS.PHASECHK.TRANS64.TRYWAIT P0, [R23+URZ+0x38800], R0 ;  /* 0x03880000170075a7 */ /* 0x000066000800017f */
[----:B-1----:R-:W-:Y:S05]  /*ca70*/  @!P0 NANOSLEEP.SYNCS 0x989680 ;  /* 0x009896800000895d */ /* 0x002fea0003900000 */
[----:B------:R-:W1:Y:S01]  /*ca80*/  @!P0 SYNCS.PHASECHK.TRANS64 P0, [R23+URZ+0x38800], R0 ;  /* 0x03880000170085a7 */ /* 0x000e62000800007f */
[----:B------:R-:W-:Y:S04]  /*ca90*/  BSSY B0, `(.L_x_601) ;  /* 0x0000006000007945 */ /* 0x000fe80003800000 */
[----:B-1----:R-:W-:Y:S05]  /*caa0*/  @P0 BRA `(.L_x_602) ;  /* 0x0000000000100947 */ /* 0x002fea0003800000 */
.L_x_603:
[----:B-1----:R1:W2:Y:S02]  /*cab0*/  SYNCS.PHASECHK.TRANS64.TRYWAIT P0, [R23+URZ+0x38800], R0 ;  /* 0x03880000170075a7 */ /* 0x0022a4000800017f */
[----:B--2---:R-:W-:Y:S05]  /*cac0*/  @!P0 NANOSLEEP.SYNCS 0x989680 ;  /* 0x009896800000895d */ /* 0x004fea0003900000 */
[----:B------:R-:W2:Y:S02]  /*cad0*/  @!P0 SYNCS.PHASECHK.TRANS64 P0, [R23+URZ+0x38800], R0 ;  /* 0x03880000170085a7 */ /* 0x000ea4000800007f */
[----:B--2---:R-:W-:Y:S05]  /*cae0*/  @!P0 BRA `(.L_x_603) ;  /* 0xfffffffc00f08947 */ /* 0x004fea000383ffff */
.L_x_602:
[----:B------:R-:W-:Y:S05]  /*caf0*/  BSYNC B0 ;  /* 0x0000000000007941 */ /* 0x000fea0003800000 */
.L_x_601:
[----:B------:R-:W-:Y:S05]  /*cb00*/  BRA `(.L_x_604) ;  /* 0x0000007000507947 */ /* 0x000fea0003800000 */
.L_x_600:
[----:B------:R-:W-:Y:S01]  /*cb10*/  ISETP.NE.AND P0, PT, R24, RZ, PT ;  /* 0x000000ff1800720c */ /* 0x000fe20003f05270 */
[----:B------:R-:W0:Y:S01]  /*cb20*/  LDC.64 R28, c[0x0][0x400] ;  /* 0x00010000ff1c7b82 */ /* 0x000e220000000a00 */
[----:B-----5:R-:W-:Y:S01]  /*cb30*/  SHF.R.S32.HI R0, RZ, 0x1f, R83 ;  /* 0x0000001fff007819 */ /* 0x020fe20000011453 */
[----:B------:R-:W-:Y:S01]  /*cb40*/  ULDC.64 UR4, c[0x0][0x3f8] ;  /* 0x0000fe0000047ab9 */ /* 0x000fe20000000a00 */
[----:B------:R-:W-:-:S03]  /*cb50*/  ULDC.64 UR6, c[0x0][0x408] ;  /* 0x0001020000067ab9 */ /* 0x000fc60000000a00 */
[C---:B------:R-:W-:Y:S02]  /*cb60*/  IMAD R4, R0.reuse, UR4, RZ ;  /* 0x0000000400047c24 */ /* 0x040fe4000f8e02ff */
[----:B------:R-:W1:Y:S01]  /*cb70*/  LDC.64 R24, c[0x0][0x3e8] ;  /* 0x0000fa00ff187b82 */ /* 0x000e620000000a00 */
[----:B------:R-:W-:Y:S02]  /*cb80*/  IMAD R0, R0, UR6, RZ ;  /* 0x0000000600007c24 */ /* 0x000fe4000f8e02ff */
[C---:B------:R-:W-:Y:S02]  /*cb90*/  IMAD R3, R83.reuse, UR5, R4 ;  /* 0x0000000553037c24 */ /* 0x040fe4000f8e0204 */
[C---:B------:R-:W-:Y:S02]  /*cba0*/  IMAD R27, R83.reuse, UR7, R0 ;  /* 0x00000007531b7c24 */ /* 0x040fe4000f8e0200 */
[----:B0-----:R-:W-:-:S05]  /*cbb0*/  IMAD.WIDE.U32 R28, R83, UR6, R28 ;  /* 0x00000006531c7c25 */ /* 0x001fca000f8e001c */
[----:B------:R-:W-:Y:S01]  /*cbc0*/  IADD3 R27, R27, R29, RZ ;  /* 0x0000001d1b1b7210 */ /* 0x000fe20007ffe0ff */
[----:B-1----:R-:W-:-:S04]  /*cbd0*/  IMAD.WIDE.U32 R24, R83, UR4, R24 ;  /* 0x0000000453187c25 */ /* 0x002fc8000f8e0018 */
[----:B------:R-:W-:Y:S01]  /*cbe0*/  IMAD.IADD R26, R3, 0x1, R25 ;  /* 0x00000001031a7824 */ /* 0x000fe200078e0219 */
[----:B------:R-:W-:Y:S06]  /*cbf0*/  @!P0 BRA `(.L_x_605) ;  /* 0x0000000000408947 */ /* 0x000fec0003800000 */
        /* <DEDUP_REMOVED lines=15> */
[----:B-1----:R-:W-:Y:S05]  /*ccf0*/  CALL.ABS.NOINC R14 ;  /* 0x000000000e007343 */ /* 0x002fea0003c00000 */
.L_x_605:
[----:B------:R-:W-:Y:S01]  /*cd00*/  ULDC.U8 UR4, c[0x0][0x410] ;  /* 0x0001040000047ab9 */ /* 0x000fe20000000000 */
[----:B------:R-:W-:Y:S01]  /*cd10*/  BSSY B0, `(.L_x_606) ;  /* 0x00006eb000007945 */ /* 0x000fe20003800000 */
[----:B------:R-:W-:Y:S01]  /*cd20*/  ISETP.NE.AND P0, PT, RZ, UR4, PT ;  /* 0x00000004ff007c0c */ /* 0x000fe2000bf05270 */
[----:B------:R-:W-:-:S12]  /*cd30*/  IMAD R6, R221, 0x80, R219 ;  /* 0x00000080dd067824 */ /* 0x000fd800078e02db */
[----:B------:R-:W-:Y:S05]  /*cd40*/  @!P0 BRA `(.L_x_607) ;  /* 0x0000003400a08947 */ /* 0x000fea0003800000 */
[----:B------:R-:W-:-:S03]  /*cd50*/  UMOV UR4, 0xffffffff ;  /* 0xffffffff00047882 */ /* 0x000fc60000000000 */
[----:B------:R-:W-:Y:S05]  /*cd60*/  BRA.DIV UR4, `(.L_x_608) ;  /* 0x000001a2047c7947 */ /* 0x000fea000b800000 */
[----:B------:R0:W1:Y:S04]  /*cd70*/  SHFL.IDX PT, R3, R24, RZ, 0x181f ;  /* 0x00181fff18037589 */ /* 0x00006800000e0000 */
[----:B------:R0:W2:Y:S04]  /*cd80*/  SHFL.IDX PT, R14, R28, RZ, 0x181f ;  /* 0x00181fff1c0e7589 */ /* 0x0000a800000e0000 */
[----:B------:R0:W3:Y:S04]  /*cd90*/  SHFL.IDX PT, R0, R26, RZ, 0x181f ;  /* 0x00181fff1a007589 */ /* 0x0000e800000e0000 */
[----:B------:R0:W4:Y:S02]  /*cda0*/  SHFL.IDX PT, R4, R27, RZ, 0x181f ;  /* 0x00181fff1b047589 */ /* 0x00012400000e0000 */
.L_x_886:
[----:B------:R-:W5:Y:S01]  /*cdb0*/  LDL R7, [R1+0x44] ;  /* 0x0000440001077983 */ /* 0x000f620000100800 */
[----:B------:R-:W-:Y:S01]  /*cdc0*/  ULDC UR4, c[0x0][0x448] ;  /* 0x0001120000047ab9 */ /* 0x000fe20000000800 */
[----:B------:R-:W-:Y:S01]  /*cdd0*/  BSSY B1, `(.L_x_609) ;  /* 0x0000020000017945 */ /* 0x000fe20003800000 */
[----:B------:R-:W-:Y:S01]  /*cde0*/  IMAD R32, R93, UR4, RZ ;  /* 0x000000045d207c24 */ /* 0x000fe2000f8e02ff */
[----:B------:R-:W-:Y:S02]  /*cdf0*/  CS2R R12, SRZ ;  /* 0x00000000000c7805 */ /* 0x000fe4000001ff00 */
[----:B------:R-:W-:Y:S02]  /*ce00*/  CS2R R8, SRZ ;  /* 0x0000000000087805 */ /* 0x000fe4000001ff00 */
[----:B------:R-:W-:Y:S02]  /*ce10*/  CS2R R20, SRZ ;  /* 0x0000000000147805 */ /* 0x000fe4000001ff00 */
[----:B------:R-:W-:Y:S01]  /*ce20*/  ISETP.GE.AND P0, PT, R6, R32, PT ;  /* 0x000000200600720c */ /* 0x000fe20003f06270 */
[----:B------:R-:W-:Y:S01]  /*ce30*/  IMAD R32, R221, -0x80, R32 ;  /* 0xffffff80dd207824 */ /* 0x000fe200078e0220 */
[----:B-----5:R-:W-:-:S04]  /*ce40*/  LEA.HI R5, R7, R7, RZ, 0x1 ;  /* 0x0000000707057211 */ /* 0x020fc800078f08ff */
[----:B------:R-:W-:-:S05]  /*ce50*/  LOP3.LUT R5, R5, 0xfffffffe, RZ, 0xc0, !PT ;  /* 0xfffffffe05057812 */ /* 0x000fca00078ec0ff */
[----:B------:R-:W-:Y:S01]  /*ce60*/  IMAD.IADD R5, R7, 0x1, -R5 ;  /* 0x0000000107057824 */ /* 0x000fe200078e0a05 */
[----:B------:R-:W-:-:S04]  /*ce70*/  CS2R R6, SRZ ;  /* 0x0000000000067805 */ /* 0x000fc8000001ff00 */
[----:B------:R-:W-:Y:S01]  /*ce80*/  SHF.L.U32 R34, R5, 0x1f, RZ ;  /* 0x0000001f05227819 */ /* 0x000fe200000006ff */
[----:B------:R-:W-:Y:S06]  /*ce90*/  @P0 BRA `(.L_x_610) ;  /* 0x00000000004c0947 */ /* 0x000fec0003800000 */
[----:B------:R-:W-:Y:S01]  /*cea0*/  ULDC UR4, c[0x0][0x3f4] ;  /* 0x0000fd0000047ab9 */ /* 0x000fe20000000800 */
[----:B------:R-:W-:Y:S02]  /*ceb0*/  SHF.R.S32.HI R7, RZ, 0x1f, R18 ;  /* 0x0000001fff077819 */ /* 0x000fe40000011412 */
[----:B------:R-:W-:Y:S02]  /*cec0*/  ISETP.GE.AND P4, PT, R18, UR4, PT ;  /* 0x0000000412007c0c */ /* 0x000fe4000bf86270 */
[----:B------:R-:W-:Y:S02]  /*ced0*/  ISETP.GE.AND P5, PT, R218, UR4, PT ;  /* 0x00000004da007c0c */ /* 0x000fe4000bfa6270 */
[----:B------:R-:W-:Y:S02]  /*cee0*/  SHF.R.S32.HI R5, RZ, 0x1f, R218 ;  /* 0x0000001fff057819 */ /* 0x000fe400000114da */
[----:B------:R-:W-:-:S07]  /*cef0*/  CS2R R12, SRZ ;  /* 0x00000000000c7805 */ /* 0x000fce000001ff00 */
[CC--:B0-2---:R-:W-:Y:S02]  /*cf00*/  @!P4 IADD3 R24, P1, R18.reuse, R14.reuse, RZ ;  /* 0x0000000e1218c210 */ /* 0x0c5fe40007f3e0ff */
[-C--:B-1----:R-:W-:Y:S02]  /*cf10*/  @!P4 IADD3 R10, P0, R18, R3.reuse, RZ ;  /* 0x00000003120ac210 */ /* 0x082fe40007f1e0ff */
[----:B------:R-:W-:Y:S01]  /*cf20*/  @!P5 IADD3 R26, P2, R218, R3, RZ ;  /* 0x00000003da1ad210 */ /* 0x000fe20007f5e0ff */
[----:B----4-:R-:W-:Y:S01]  /*cf30*/  @!P4 IMAD.X R25, R4, 0x1, R7, P1 ;  /* 0x000000010419c824 */ /* 0x010fe200008e0607 */
[----:B------:R-:W-:Y:S02]  /*cf40*/  @!P5 IADD3 R14, P3, R218, R14, RZ ;  /* 0x0000000eda0ed210 */ /* 0x000fe40007f7e0ff */
[C---:B---3--:R-:W-:Y:S02]  /*cf50*/  @!P4 IADD3.X R11, R0.reuse, R7, RZ, P0, !PT ;  /* 0x00000007000bc210 */ /* 0x048fe400007fe4ff */
[----:B------:R-:W-:Y:S01]  /*cf60*/  CS2R R6, SRZ ;  /* 0x0000000000067805 */ /* 0x000fe2000001ff00 */
[--C-:B------:R-:W-:Y:S01]  /*cf70*/  @!P5 IMAD.X R27, R0, 0x1, R5.reuse, P2 ;  /* 0x00000001001bd824 */ /* 0x100fe200010e0605 */
[----:B------:R0:W5:Y:S01]  /*cf80*/  @!P4 LD.E.64 R20, desc[UR36][R24.64] ;  /* 0x000000241814c980 */ /* 0x000162000c101b00 */
[----:B------:R-:W-:-:S03]  /*cf90*/  @!P5 IMAD.X R15, R4, 0x1, R5, P3 ;  /* 0x00000001040fd824 */ /* 0x000fc600018e0605 */
[----:B------:R0:W5:Y:S04]  /*cfa0*/  @!P4 LD.E.64 R8, desc[UR36][R10.64] ;  /* 0x000000240a08c980 */ /* 0x000168000c101b00 */
[----:B------:R0:W5:Y:S04]  /*cfb0*/  @!P5 LD.E.64 R12, desc[UR36][R26.64] ;  /* 0x000000241a0cd980 */ /* 0x000168000c101b00 */
[----:B------:R0:W5:Y:S02]  /*cfc0*/  @!P5 LD.E.64 R6, desc[UR36][R14.64] ;  /* 0x000000240e06d980 */ /* 0x000164000c101b00 */
.L_x_610:
[----:B------:R-:W-:Y:S05]  /*cfd0*/  BSYNC B1 ;  /* 0x0000000000017941 */ /* 0x000fea0003800000 */
.L_x_609:
[----:B------:R-:W4:Y:S01]  /*cfe0*/  SYNCS.PHASECHK.TRANS64.TRYWAIT P0, [R23+URZ+0x38800], R34 ;  /* 0x03880022170075a7 */ /* 0x000f22000800017f */
[----:B0----5:R-:W-:Y:S01]  /*cff0*/  SHF.R.U32.HI R25, RZ, 0x8, R13 ;  /* 0x00000008ff197819 */ /* 0x021fe2000001160d */
[----:B------:R-:W-:Y:S01]  /*d000*/  BSSY B1, `(.L_x_611) ;  /* 0x000002e000017945 */ /* 0x000fe20003800000 */
[----:B-1----:R-:W-:Y:S02]  /*d010*/  SHF.R.U32.HI R3, RZ, 0x8, R12 ;  /* 0x00000008ff037819 */ /* 0x002fe4000001160c */
[----:B------:R-:W-:Y:S02]  /*d020*/  LOP3.LUT R24, R13, 0xff, RZ, 0xc0, !PT ;  /* 0x000000ff0d187812 */ /* 0x000fe400078ec0ff */
[----:B------:R-:W-:Y:S02]  /*d030*/  LOP3.LUT R25, R25, 0xff, RZ, 0xc0, !PT ;  /* 0x000000ff19197812 */ /* 0x000fe400078ec0ff */
[----:B--2---:R-:W-:Y:S02]  /*d040*/  LOP3.LUT R14, R12, 0xff, RZ, 0xc0, !PT ;  /* 0x000000ff0c0e7812 */ /* 0x004fe400078ec0ff */
[----:B------:R-:W-:-:S02]  /*d050*/  LOP3.LUT R3, R3, 0xff, RZ, 0xc0, !PT ;  /* 0x000000ff03037812 */ /* 0x000fc400078ec0ff */
[----:B------:R-:W-:Y:S02]  /*d060*/  PRMT R24, R25, 0x7604, R24 ;  /* 0x0000760419187816 */ /* 0x000fe40000000018 */
[----:B------:R-:W-:Y:S02]  /*d070*/  PRMT R15, R3, 0x7604, R14 ;  /* 0x00007604030f7816 */ /* 0x000fe4000000000e */
[----:B------:R-:W-:Y:S02]  /*d080*/  SHF.R.U32.HI R25, RZ, 0x8, R21 ;  /* 0x00000008ff197819 */ /* 0x000fe40000011615 */
[----:B------:R-:W-:Y:S02]  /*d090*/  SHF.R.U32.HI R29, RZ, 0x8, R7 ;  /* 0x00000008ff1d7819 */ /* 0x000fe40000011607 */
[----:B------:R-:W-:Y:S02]  /*d0a0*/  SHF.R.U32.HI R3, RZ, 0x8, R6 ;  /* 0x00000008ff037819 */ /* 0x000fe40000011606 */
[----:B---3--:R-:W-:-:S02]  /*d0b0*/  SHF.R.U32.HI R0, RZ, 0x8, R8 ;  /* 0x00000008ff007819 */ /* 0x008fc40000011608 */
[----:B------:R-:W-:Y:S02]  /*d0c0*/  SHF.R.U32.HI R11, RZ, 0x8, R9 ;  /* 0x00000008ff0b7819 */ /* 0x000fe40000011609 */
[----:B------:R-:W-:Y:S02]  /*d0d0*/  LOP3.LUT R14, R21, 0xff, RZ, 0xc0, !PT ;  /* 0x000000ff150e7812 */ /* 0x000fe400078ec0ff */
[----:B------:R-:W-:Y:S02]  /*d0e0*/  LOP3.LUT R28, R7, 0xff, RZ, 0xc0, !PT ;  /* 0x000000ff071c7812 */ /* 0x000fe400078ec0ff */
[----:B------:R-:W-:Y:S02]  /*d0f0*/  LOP3.LUT R25, R25, 0xff, RZ, 0xc0, !PT ;  /* 0x000000ff19197812 */ /* 0x000fe400078ec0ff */
[----:B------:R-:W-:Y:S02]  /*d100*/  LOP3.LUT R29, R29, 0xff, RZ, 0xc0, !PT ;  /* 0x000000ff1d1d7812 */ /* 0x000fe400078ec0ff */
[----:B------:R-:W-:-:S02]  /*d110*/  LOP3.LUT R26, R6, 0xff, RZ, 0xc0, !PT ;  /* 0x000000ff061a7812 */ /* 0x000fc400078ec0ff */
[----:B------:R-:W-:Y:S02]  /*d120*/  LOP3.LUT R3, R3, 0xff, RZ, 0xc0, !PT ;  /* 0x000000ff03037812 */ /* 0x000fe400078ec0ff */
[----:B----4-:R-:W-:Y:S02]  /*d130*/  LOP3.LUT R4, R8, 0xff, RZ, 0xc0, !PT ;  /* 0x000000ff08047812 */ /* 0x010fe400078ec0ff */
[----:B------:R-:W-:Y:S02]  /*d140*/  LOP3.LUT R10, R9, 0xff, RZ, 0xc0, !PT ;  /* 0x000000ff090a7812 */ /* 0x000fe400078ec0ff */
[----:B------:R-:W-:Y:S02]  /*d150*/  LOP3.LUT R5, R0, 0xff, RZ, 0xc0, !PT ;  /* 0x000000ff00057812 */ /* 0x000fe400078ec0ff */
[----:B------:R-:W-:Y:S02]  /*d160*/  LOP3.LUT R11, R11, 0xff, RZ, 0xc0, !PT ;  /* 0x000000ff0b0b7812 */ /* 0x000fe400078ec0ff */
[----:B------:R-:W-:-:S02]  /*d170*/  PRMT R14, R25, 0x7604, R14 ;  /* 0x00007604190e7816 */ /* 0x000fc4000000000e */
[----:B------:R-:W-:Y:S02]  /*d180*/  PRMT R28, R29, 0x7604, R28 ;  /* 0x000076041d1c7816 */ /* 0x000fe4000000001c */
[----:B------:R-:W-:Y:S02]  /*d190*/  SHF.R.U32.HI R0, RZ, 0x8, R20 ;  /* 0x00000008ff007819 */ /* 0x000fe40000011614 */
[----:B------:R-:W-:Y:S02]  /*d1a0*/  PRMT R31, R3, 0x7604, R26 ;  /* 0x00007604031f7816 */ /* 0x000fe4000000001a */
[----:B------:R-:W-:Y:S02]  /*d1b0*/  SHF.R.U32.HI R25, RZ, 0x10, R13 ;  /* 0x00000010ff197819 */ /* 0x000fe4000001160d */
[----:B------:R-:W-:Y:S02]  /*d1c0*/  SHF.R.U32.HI R29, RZ, 0x10, R21 ;  /* 0x00000010ff1d7819 */ /* 0x000fe40000011615 */
[----:B------:R-:W-:Y:S01]  /*d1d0*/  SHF.R.U32.HI R33, RZ, 0x10, R7 ;  /* 0x00000010ff217819 */ /* 0x000fe20000011607 */
[----:B------:R-:W-:Y:S01]  /*d1e0*/  IMAD.U32 R25, R25, 0x10000, RZ ;  /* 0x0001000019197824 */ /* 0x000fe200078e00ff */
[----:B------:R-:W-:Y:S01]  /*d1f0*/  SHF.R.U32.HI R3, RZ, 0x10, R9 ;  /* 0x00000010ff037819 */ /* 0x000fe20000011609 */
[----:B------:R-:W-:Y:S01]  /*d200*/  IMAD.U32 R29, R29, 0x10000, RZ ;  /* 0x000100001d1d7824 */ /* 0x000fe200078e00ff */
[----:B------:R-:W-:Y:S01]  /*d210*/  PRMT R5, R5, 0x7604, R4 ;  /* 0x0000760405057816 */ /* 0x000fe20000000004 */
[----:B------:R-:W-:Y:S01]  /*d220*/  IMAD.U32 R33, R33, 0x10000, RZ ;  /* 0x0001000021217824 */ /* 0x000fe200078e00ff */
[----:B------:R-:W-:-:S02]  /*d230*/  PRMT R10, R11, 0x7604, R10 ;  /* 0x000076040b0a7816 */ /* 0x000fc4000000000a */
[----:B------:R-:W-:Y:S02]  /*d240*/  LOP3.LUT R4, R20, 0xff, RZ, 0xc0, !PT ;  /* 0x000000ff14047812 */ /* 0x000fe400078ec0ff */
[----:B------:R-:W-:Y:S02]  /*d250*/  LOP3.LUT R11, R0, 0xff, RZ, 0xc0, !PT ;  /* 0x000000ff000b7812 */ /* 0x000fe400078ec0ff */
[----:B------:R-:W-:Y:S02]  /*d260*/  SHF.L.U32 R3, R3, 0x10, RZ ;  /* 0x0000001003037819 */ /* 0x000fe400000006ff */
[----:B------:R-:W-:Y:S02]  /*d270*/  PRMT R27, R11, 0x7604, R4 ;  /* 0x000076040b1b7816 */ /* 0x000fe40000000004 */
[----:B------:R-:W-:Y:S02]  /*d280*/  LOP3.LUT R11, R10, 0xff0000, R3, 0xf8, !PT ;  /* 0x00ff00000a0b7812 */ /* 0x000fe400078ef803 */
[----:B------:R-:W-:-:S02]  /*d290*/  LOP3.LUT R25, R24, 0xff0000, R25, 0xf8, !PT ;  /* 0x00ff000018197812 */ /* 0x000fc400078ef819 */
[----:B------:R-:W-:Y:S02]  /*d2a0*/  LOP3.LUT R29, R14, 0xff0000, R29, 0xf8, !PT ;  /* 0x00ff00000e1d7812 */ /* 0x000fe400078ef81d */
[----:B------:R-:W-:Y:S02]  /*d2b0*/  LOP3.LUT R33, R28, 0xff0000, R33, 0xf8, !PT ;  /* 0x00ff00001c217812 */ /* 0x000fe400078ef821 */
[----:B------:R-:W-:Y:S01]  /*d2c0*/  LOP3.LUT R3, R5, 0xff0000, R8, 0xf8, !PT ;  /* 0x00ff000005037812 */ /* 0x000fe200078ef808 */
[----:B------:R-:W-:Y:S06]  /*d2d0*/  @!P0 BRA `(.L_x_612) ;  /* 0x0000019c00908947 */ /* 0x000fec0003800000 */
.L_x_887:
[----:B------:R-:W-:Y:S05]  /*d2e0*/  BSYNC B1 ;  /* 0x0000000000017941 */ /* 0x000fea0003800000 */
.L_x_611:
[----:B------:R-:W-:Y:S01]  /*d2f0*/  VIMNMX R10, R32, 0x80, PT ;  /* 0x00000080200a7848 */ /* 0x000fe20003fe0100 */
[----:B------:R-:W-:Y:S01]  /*d300*/  BSSY B1, `(.L_x_613) ;  /* 0x00000ca000017945 */ /* 0x000fe20003800000 */
[----:B------:R-:W-:Y:S02]  /*d310*/  LOP3.LUT R9, R11, 0xff000000, R9, 0xf8, !PT ;  /* 0xff0000000b097812 */ /* 0x000fe400078ef809 */
[----:B------:R-:W-:Y:S02]  /*d320*/  ISETP.GE.AND P0, PT, R219, R10, PT ;  /* 0x0000000adb00720c */ /* 0x000fe40003f06270 */
[----:B------:R-:W-:Y:S02]  /*d330*/  LOP3.LUT R15, R15, 0xff0000, R12, 0xf8, !PT ;  /* 0x00ff00000f0f7812 */ /* 0x000fe400078ef80c */
[----:B------:R-:W-:Y:S02]  /*d340*/  LOP3.LUT R27, R27, 0xff0000, R20, 0xf8, !PT ;  /* 0x00ff00001b1b7812 */ /* 0x000fe400078ef814 */
[----:B------:R-:W-:-:S02]  /*d350*/  LOP3.LUT R11, R31, 0xff0000, R6, 0xf8, !PT ;  /* 0x00ff00001f0b7812 */ /* 0x000fc400078ef806 */
[----:B------:R-:W-:Y:S02]  /*d360*/  LOP3.LUT R3, R3, 0xff000000, R8, 0xf8, !PT ;  /* 0xff00000003037812 */ /* 0x000fe400078ef808 */
[----:B------:R-:W-:Y:S02]  /*d370*/  LOP3.LUT R0, R15, 0xff000000, R12, 0xf8, !PT ;  /* 0xff0000000f007812 */ /* 0x000fe400078ef80c */
[----:B------:R-:W-:Y:S02]  /*d380*/  LOP3.LUT R8, R25, 0xff000000, R13, 0xf8, !PT ;  /* 0xff00000019087812 */ /* 0x000fe400078ef80d */
[----:B------:R-:W-:Y:S02]  /*d390*/  LOP3.LUT R13, R27, 0xff000000, R20, 0xf8, !PT ;  /* 0xff0000001b0d7812 */ /* 0x000fe400078ef814 */
[----:B------:R-:W-:Y:S02]  /*d3a0*/  LOP3.LUT R14, R29, 0xff000000, R21, 0xf8, !PT ;  /* 0xff0000001d0e7812 */ /* 0x000fe400078ef815 */
[----:B------:R-:W-:-:S02]  /*d3b0*/  LOP3.LUT R11, R11, 0xff000000, R6, 0xf8, !PT ;  /* 0xff0000000b0b7812 */ /* 0x000fc400078ef806 */
[----:B------:R-:W-:Y:S01]  /*d3c0*/  LOP3.LUT R12, R33, 0xff000000, R7, 0xf8, !PT ;  /* 0xff000000210c7812 */ /* 0x000fe200078ef807 */
[----:B------:R-:W-:Y:S06]  /*d3d0*/  @P0 BRA `(.L_x_614) ;  /* 0x0000000800f00947 */ /* 0x000fec0003800000 */
[----:B------:R1:W5:Y:S01]  /*d3e0*/  LDL R39, [R1+0x30] ;  /* 0x0000300001277983 */ /* 0x0003620000100800 */
[----:B------:R-:W2:Y:S01]  /*d3f0*/  LDC R5, c[0x0][0x3f4] ;  /* 0x0000fd00ff057b82 */ /* 0x000ea20000000800 */
[----:B------:R-:W-:Y:S01]  /*d400*/  BSSY B2, `(.L_x_615) ;  /* 0x000005e000027945 */ /* 0x000fe20003800000 */
[-C--:B--2---:R-:W-:Y:S02]  /*d410*/  ISETP.GE.AND P0, PT, R18, R5.reuse, PT ;  /* 0x000000051200720c */ /* 0x084fe40003f06270 */
[----:B------:R-:W-:-:S11]  /*d420*/  ISETP.GE.AND P1, PT, R218, R5, PT ;  /* 0x00000005da00720c */ /* 0x000fd60003f26270 */
[----:B-1----:R-:W-:Y:S05]  /*d430*/  @P0 BRA `(.L_x_616) ;  /* 0x0000000400680947 */ /* 0x002fea0003800000 */
[----:B-----5:R-:W1:Y:S01]  /*d440*/  LDS.128 R4, [R39+0x20400] ;  /* 0x0204000027047984 */ /* 0x020e620000000c00 */
[----:B------:R-:W-:Y:S02]  /*d450*/  F2FP.F16.E4M3.UNPACK_B R28, R13 ;  /* 0x0000000dff1c723e */ /* 0x000fe400020006ff */
[----:B------:R-:W-:-:S03]  /*d460*/  F2FP.F16.E4M3.UNPACK_B R26, R3 ;  /* 0x00000003ff1a723e */ /* 0x000fc600020006ff */
[----:B------:R-:W-:Y:S02]  /*d470*/  HADD2.F32 R29, -RZ, R28.H1_H1 ;  /* 0x3000001cff1d7230 */ /* 0x000fe40000004100 */
[----:B------:R-:W-:Y:S02]  /*d480*/  HADD2.F32 R27, -RZ, R26.H1_H1 ;  /* 0x3000001aff1b7230 */ /* 0x000fe40000004100 */
[----:B------:R-:W-:Y:S02]  /*d490*/  HADD2.F32 R28, -RZ, R28.H0_H0 ;  /* 0x2000001cff1c7230 */ /* 0x000fe40000004100 */
[----:B------:R-:W-:Y:S01]  /*d4a0*/  HADD2.F32 R26, -RZ, R26.H0_H0 ;  /* 0x2000001aff1a7230 */ /* 0x000fe20000004100 */
[-C--:B-1----:R-:W-:Y:S02]  /*d4b0*/  F2FP.F16.E4M3.UNPACK_B R15, R4.reuse.H1 ;  /* 0x00000004ff0f723e */ /* 0x082fe400030006ff */
[-C--:B------:R-:W-:Y:S02]  /*d4c0*/  F2FP.F16.E4M3.UNPACK_B R21, R5.reuse ;  /* 0x00000005ff15723e */ /* 0x080fe400020006ff */
[----:B------:R-:W-:Y:S01]  /*d4d0*/  F2FP.F16.E4M3.UNPACK_B R24, R5.H1 ;  /* 0x00000005ff18723e */ /* 0x000fe200030006ff */
[--C-:B------:R-:W-:Y:S01]  /*d4e0*/  HADD2.F32 R20, -RZ, R15.reuse.H0_H0 ;  /* 0x2000000fff147230 */ /* 0x100fe20000004100 */
[----:B------:R-:W-:Y:S01]  /*d4f0*/  F2FP.F16.E4M3.UNPACK_B R4, R4 ;  /* 0x00000004ff04723e */ /* 0x000fe200020006ff */
[----:B------:R-:W-:Y:S01]  /*d500*/  HADD2.F32 R15, -RZ, R15.H1_H1 ;  /* 0x3000000fff0f7230 */ /* 0x000fe20000004100 */
[----:B------:R-:W-:-:S02]  /*d510*/  F2FP.F16.E4M3.UNPACK_B R25, R6 ;  /* 0x00000006ff19723e */ /* 0x000fc400020006ff */
[----:B------:R-:W-:Y:S02]  /*d520*/  F2FP.F16.E4M3.UNPACK_B R6, R6.H1 ;  /* 0x00000006ff06723e */ /* 0x000fe400030006ff */
[C---:B------:R-:W-:Y:S01]  /*d530*/  FMUL.FTZ R5, R15.reuse, R29 ;  /* 0x0000001d0f057220 */ /* 0x040fe20000410000 */
[----:B------:R-:W-:Y:S01]  /*d540*/  FMUL.FTZ R32, R15, R27 ;  /* 0x0000001b0f207220 */ /* 0x000fe20000410000 */
[----:B------:R-:W-:Y:S02]  /*d550*/  F2FP.F16.E4M3.UNPACK_B R15, R7 ;  /* 0x00000007ff0f723e */ /* 0x000fe400020006ff */
[C---:B0-----:R-:W-:Y:S01]  /*d560*/  FFMA.FTZ R34, R20.reuse, R27, -R5 ;  /* 0x0000001b14227223 */ /* 0x041fe20000010805 */
[--C-:B------:R-:W-:Y:S01]  /*d570*/  HADD2.F32 R5, -RZ, R4.reuse.H1_H1 ;  /* 0x30000004ff057230 */ /* 0x100fe20000004100 */
[----:B------:R-:W-:Y:S01]  /*d580*/  F2FP.F16.E4M3.UNPACK_B R27, R13.H1 ;  /* 0x0000000dff1b723e */ /* 0x000fe200030006ff */
[----:B------:R-:W-:Y:S01]  /*d590*/  FFMA.FTZ R35, R20, R29, R32 ;  /* 0x0000001d14237223 */ /* 0x000fe20000010020 */
[----:B------:R-:W-:Y:S01]  /*d5a0*/  HADD2.F32 R4, -RZ, R4.H0_H0 ;  /* 0x20000004ff047230 */ /* 0x000fe20000004100 */
[----:B------:R-:W-:Y:S01]  /*d5b0*/  F2FP.F16.E4M3.UNPACK_B R20, R3.H1 ;  /* 0x00000003ff14723e */ /* 0x000fe200030006ff */
[C---:B------:R-:W-:Y:S01]  /*d5c0*/  FMUL.FTZ R31, R5.reuse, R28 ;  /* 0x0000001c051f7220 */ /* 0x040fe20000410000 */
[----:B------:R-:W-:Y:S01]  /*d5d0*/  FMUL.FTZ R33, R5, R26 ;  /* 0x0000001a05217220 */ /* 0x000fe20000410000 */
[----:B------:R-:W-:Y:S01]  /*d5e0*/  HADD2.F32 R29, -RZ, R27.H1_H1 ;  /* 0x3000001bff1d7230 */ /* 0x000fe20000004100 */
[----:B------:R-:W-:Y:S01]  /*d5f0*/  F2FP.F16.E4M3.UNPACK_B R7, R7.H1 ;  /* 0x00000007ff07723e */ /* 0x000fe200030006ff */
[----:B------:R-:W-:-:S02]  /*d600*/  HADD2.F32 R5, -RZ, R24.H1_H1 ;  /* 0x30000018ff057230 */ /* 0x000fc40000004100 */
[C---:B------:R-:W-:Y:S01]  /*d610*/  FFMA.FTZ R31, R4.reuse, R26, -R31 ;  /* 0x0000001a041f7223 */ /* 0x040fe2000001081f */
[----:B------:R-:W-:Y:S01]  /*d620*/  FFMA.FTZ R32, R4, R28, R33 ;  /* 0x0000001c04207223 */ /* 0x000fe20000010021 */
[----:B------:R-:W-:Y:S02]  /*d630*/  HADD2.F32 R26, -RZ, R20.H1_H1 ;  /* 0x30000014ff1a7230 */ /* 0x000fe40000004100 */
[----:B------:R-:W-:Y:S02]  /*d640*/  HADD2.F32 R24, -RZ, R24.H0_H0 ;  /* 0x20000018ff187230 */ /* 0x000fe40000004100 */
[C---:B------:R-:W-:Y:S01]  /*d650*/  FMUL.FTZ R33, R5.reuse, R29 ;  /* 0x0000001d05217220 */ /* 0x040fe20000410000 */
[----:B------:R-:W-:Y:S02]  /*d660*/  HADD2.F32 R27, -RZ, R27.H0_H0 ;  /* 0x2000001bff1b7230 */ /* 0x000fe40000004100 */
[----:B------:R-:W-:Y:S01]  /*d670*/  FMUL.FTZ R5, R5, R26 ;  /* 0x0000001a05057220 */ /* 0x000fe20000410000 */
[----:B------:R-:W-:-:S02]  /*d680*/  HADD2.F32 R4, -RZ, R21.H1_H1 ;  /* 0x30000015ff047230 */ /* 0x000fc40000004100 */
[----:B------:R-:W-:Y:S01]  /*d690*/  FFMA.FTZ R33, R24, R26, -R33 ;  /* 0x0000001a18217223 */ /* 0x000fe20000010821 */
[----:B------:R-:W-:Y:S01]  /*d6a0*/  HADD2.F32 R20, -RZ, R20.H0_H0 ;  /* 0x20000014ff147230 */ /* 0x000fe20000004100 */
[----:B------:R-:W-:Y:S01]  /*d6b0*/  F2FP.F16.E4M3.UNPACK_B R26, R14 ;  /* 0x0000000eff1a723e */ /* 0x000fe200020006ff */
[----:B------:R-:W-:Y:S02]  /*d6c0*/  HADD2.F32 R21, -RZ, R21.H0_H0 ;  /* 0x20000015ff157230 */ /* 0x000fe40000004100 */
[----:B------:R-:W-:Y:S01]  /*d6d0*/  FMUL.FTZ R28, R4, R27 ;  /* 0x0000001b041c7220 */ /* 0x000fe20000410000 */
[----:B------:R-:W-:Y:S01]  /*d6e0*/  FFMA.FTZ R38, R24, R29, R5 ;  /* 0x0000001d18267223 */ /* 0x000fe20000010005 */
[----:B------:R-:W-:Y:S01]  /*d6f0*/  F2FP.F16.E4M3.UNPACK_B R24, R9 ;  /* 0x00000009ff18723e */ /* 0x000fe200020006ff */
[-C--:B------:R-:W-:Y:S01]  /*d700*/  FMUL.FTZ R4, R4, R20.reuse ;  /* 0x0000001404047220 */ /* 0x080fe20000410000 */
[----:B------:R-:W-:Y:S01]  /*d710*/  FFMA.FTZ R29, R21, R20, -R28 ;  /* 0x00000014151d7223 */ /* 0x000fe2000001081c */
[----:B------:R-:W-:Y:S01]  /*d720*/  HADD2.F32 R28, -RZ, R26.H1_H1 ;  /* 0x3000001aff1c7230 */ /* 0x000fe20000004100 */
[----:B------:R-:W-:Y:S01]  /*d730*/  F2FP.SATFINITE.E4M3.F32.PACK_AB_MERGE_C R33, R38, R33, RZ ;  /* 0x000000212621723e */ /* 0x000fe200048070ff */
[----:B------:R-:W-:-:S02]  /*d740*/  HADD2.F32 R5, -RZ, R6.H1_H1 ;  /* 0x30000006ff057230 */ /* 0x000fc40000004100 */
[----:B------:R-:W-:Y:S01]  /*d750*/  FFMA.FTZ R36, R21, R27, R4 ;  /* 0x0000001b15247223 */ /* 0x000fe20000010004 */
[----:B------:R-:W-:Y:S02]  /*d760*/  HADD2.F32 R20, -RZ, R24.H1_H1 ;  /* 0x30000018ff147230 */ /* 0x000fe40000004100 */
[----:B------:R-:W-:Y:S02]  /*d770*/  HADD2.F32 R6, -RZ, R6.H0_H0 ;  /* 0x20000006ff067230 */ /* 0x000fe40000004100 */
[C---:B------:R-:W-:Y:S01]  /*d780*/  FMUL.FTZ R21, R5.reuse, R28 ;  /* 0x0000001c05157220 */ /* 0x040fe20000410000 */
[----:B------:R-:W-:Y:S02]  /*d790*/  HADD2.F32 R24, -RZ, R24.H0_H0 ;  /* 0x20000018ff187230 */ /* 0x000fe40000004100 */
[-C--:B------:R-:W-:Y:S01]  /*d7a0*/  FMUL.FTZ R27, R5, R20.reuse ;  /* 0x00000014051b7220 */ /* 0x080fe20000410000 */
[----:B------:R-:W-:Y:S02]  /*d7b0*/  HADD2.F32 R26, -RZ, R26.H0_H0 ;  /* 0x2000001aff1a7230 */ /* 0x000fe40000004100 */
[----:B------:R-:W-:Y:S01]  /*d7c0*/  FFMA.FTZ R37, R6, R20, -R21 ;  /* 0x0000001406257223 */ /* 0x000fe20000010815 */
[--C-:B------:R-:W-:Y:S01]  /*d7d0*/  HADD2.F32 R4, -RZ, R25.reuse.H1_H1 ;  /* 0x30000019ff047230 */ /* 0x100fe20000004100 */
[----:B------:R-:W-:Y:S01]  /*d7e0*/  F2FP.F16.E4M3.UNPACK_B R5, R9.H1 ;  /* 0x00000009ff05723e */ /* 0x000fe200030006ff */
[----:B------:R-:W-:-:S02]  /*d7f0*/  HADD2.F32 R25, -RZ, R25.H0_H0 ;  /* 0x20000019ff197230 */ /* 0x000fc40000004100 */
[----:B------:R-:W-:Y:S01]  /*d800*/  FFMA.FTZ R28, R6, R28, R27 ;  /* 0x0000001c061c7223 */ /* 0x000fe2000001001b */
[C---:B------:R-:W-:Y:S01]  /*d810*/  FMUL.FTZ R20, R4.reuse, R26 ;  /* 0x0000001a04147220 */ /* 0x040fe20000410000 */
[----:B------:R-:W-:Y:S01]  /*d820*/  FMUL.FTZ R21, R4, R24 ;  /* 0x0000001804157220 */ /* 0x000fe20000410000 */
[----:B------:R-:W-:Y:S01]  /*d830*/  F2FP.F16.E4M3.UNPACK_B R4, R14.H1 ;  /* 0x0000000eff04723e */ /* 0x000fe200030006ff */
[--C-:B------:R-:W-:Y:S02]  /*d840*/  HADD2.F32 R6, -RZ, R5.reuse.H0_H0 ;  /* 0x20000005ff067230 */ /* 0x100fe40000004100 */
[C---:B------:R-:W-:Y:S01]  /*d850*/  FFMA.FTZ R27, R25.reuse, R24, -R20 ;  /* 0x00000018191b7223 */ /* 0x040fe20000010814 */
[----:B------:R-:W-:Y:S02]  /*d860*/  HADD2.F32 R20, -RZ, R5.H1_H1 ;  /* 0x30000005ff147230 */ /* 0x000fe40000004100 */
[----:B------:R-:W-:Y:S01]  /*d870*/  FFMA.FTZ R26, R25, R26, R21 ;  /* 0x0000001a191a7223 */ /* 0x000fe20000010015 */
[----:B------:R-:W-:-:S02]  /*d880*/  HADD2.F32 R24, -RZ, R4.H1_H1 ;  /* 0x30000004ff187230 */ /* 0x000fc40000004100 */
[----:B------:R-:W-:Y:S02]  /*d890*/  HADD2.F32 R5, -RZ, R7.H1_H1 ;  /* 0x30000007ff057230 */ /* 0x000fe40000004100 */
[----:B------:R-:W-:Y:S02]  /*d8a0*/  HADD2.F32 R21, -RZ, R4.H0_H0 ;  /* 0x20000004ff157230 */ /* 0x000fe40000004100 */
[----:B------:R-:W-:Y:S02]  /*d8b0*/  HADD2.F32 R4, -RZ, R15.H1_H1 ;  /* 0x3000000fff047230 */ /* 0x000fe40000004100 */
[C---:B------:R-:W-:Y:S01]  /*d8c0*/  FMUL.FTZ R42, R5.reuse, R24 ;  /* 0x00000018052a7220 */ /* 0x040fe20000410000 */
[----:B------:R-:W-:Y:S02]  /*d8d0*/  HADD2.F32 R7, -RZ, R7.H0_H0 ;  /* 0x20000007ff077230 */ /* 0x000fe40000004100 */
[----:B------:R-:W-:Y:S01]  /*d8e0*/  FMUL.FTZ R5, R5, R20 ;  /* 0x0000001405057220 */ /* 0x000fe20000410000 */
[----:B------:R-:W-:-:S02]  /*d8f0*/  HADD2.F32 R15, -RZ, R15.H0_H0 ;  /* 0x2000000fff0f7230 */ /* 0x000fc40000004100 */
[CC--:B------:R-:W-:Y:S01]  /*d900*/  FMUL.FTZ R40, R4.reuse, R21.reuse ;  /* 0x0000001504287220 */ /* 0x0c0fe20000410000 */
[----:B------:R-:W-:Y:S01]  /*d910*/  FMUL.FTZ R4, R4, R6 ;  /* 0x0000000604047220 */ /* 0x000fe20000410000 */
[C---:B------:R-:W-:Y:S01]  /*d920*/  FFMA.FTZ R42, R7.reuse, R20, -R42 ;  /* 0x00000014072a7223 */ /* 0x040fe2000001082a */
[----:B------:R-:W-:Y:S01]  /*d930*/  FFMA.FTZ R5, R7, R24, R5 ;  /* 0x0000001807057223 */ /* 0x000fe20000010005 */
[C---:B------:R-:W-:Y:S01]  /*d940*/  FFMA.FTZ R7, R15.reuse, R6, -R40 ;  /* 0x000000060f077223 */ /* 0x040fe20000010828 */
[----:B------:R-:W-:Y:S01]  /*d950*/  FFMA.FTZ R20, R15, R21, R4 ;  /* 0x000000150f147223 */ /* 0x000fe20000010004 */
[----:B------:R-:W-:Y:S02]  /*d960*/  F2FP.SATFINITE.E4M3.F32.PACK_AB_MERGE_C R4, R35, R34, RZ ;  /* 0x000000222304723e */ /* 0x000fe400048070ff */
[----:B------:R-:W-:Y:S02]  /*d970*/  F2FP.SATFINITE.E4M3.F32.PACK_AB_MERGE_C R6, R28, R37, RZ ;  /* 0x000000251c06723e */ /* 0x000fe400048070ff */
[----:B------:R-:W-:-:S02]  /*d980*/  F2FP.SATFINITE.E4M3.F32.PACK_AB_MERGE_C R42, R5, R42, RZ ;  /* 0x0000002a052a723e */ /* 0x000fc400048070ff */
[----:B------:R-:W-:Y:S02]  /*d990*/  F2FP.SATFINITE.E4M3.F32.PACK_AB_MERGE_C R4, R32, R31, R4 ;  /* 0x0000001f2004723e */ /* 0x000fe40004807004 */
[----:B------:R-:W-:Y:S02]  /*d9a0*/  F2FP.SATFINITE.E4M3.F32.PACK_AB_MERGE_C R5, R36, R29, R33 ;  /* 0x0000001d2405723e */ /* 0x000fe40004807021 */
[----:B------:R-:W-:Y:S02]  /*d9b0*/  F2FP.SATFINITE.E4M3.F32.PACK_AB_MERGE_C R6, R26, R27, R6 ;  /* 0x0000001b1a06723e */ /* 0x000fe40004807006 */
[----:B------:R-:W-:-:S05]  /*d9c0*/  F2FP.SATFINITE.E4M3.F32.PACK_AB_MERGE_C R7, R20, R7, R42 ;  /* 0x000000071407723e */ /* 0x000fca000480702a */
[----:B------:R1:W-:Y:S02]  /*d9d0*/  STS.128 [R39+0x20400], R4 ;  /* 0x0204000427007388 */ /* 0x0003e40000000c00 */
.L_x_616:
[----:B------:R-:W-:Y:S05]  /*d9e0*/  BSYNC B2 ;  /* 0x0000000000027941 */ /* 0x000fea0003800000 */
.L_x_615:
[----:B------:R-:W-:Y:S05]  /*d9f0*/  @P1 BRA `(.L_x_614) ;  /* 0x0000000400681947 */ /* 0x000fea0003800000 */
[----:B-1---5:R-:W1:Y:S01]  /*da00*/  LDS.128 R4, [R39+0x24400] ;  /* 0x0244000027047984 */ /* 0x022e620000000c00 */
        /* <DEDUP_REMOVED lines=89> */
.L_x_614:
[----:B------:R-:W-:Y:S05]  /*dfa0*/  BSYNC B1 ;  /* 0x0000000000017941 */ /* 0x000fea0003800000 */
.L_x_613:
[----:B-12---:R-:W-:Y:S01]  /*dfb0*/  IADD3 R4, R219, 0x20, RZ ;  /* 0x00000020db047810 */ /* 0x006fe20007ffe0ff */
[----:B------:R-:W-:Y:S03]  /*dfc0*/  BSSY B1, `(.L_x_617) ;  /* 0x00000bf000017945 */ /* 0x000fe60003800000 */
[----:B------:R-:W-:-:S13]  /*dfd0*/  ISETP.GE.AND P0, PT, R4, R10, PT ;  /* 0x0000000a0400720c */ /* 0x000fda0003f06270 */
[----:B------:R-:W-:Y:S05]  /*dfe0*/  @P0 BRA `(.L_x_618) ;  /* 0x0000000800f00947 */ /* 0x000fea0003800000 */
        /* <DEDUP_REMOVED lines=8> */
[-C--:B------:R-:W-:Y:S02]  /*e070*/  F2FP.F16.E4M3.UNPACK_B R29, R13.reuse ;  /* 0x0000000dff1d723e */ /* 0x080fe400020006ff */
[----:B------:R-:W-:Y:S01]  /*e080*/  F2FP.F16.E4M3.UNPACK_B R33, R13.H1 ;  /* 0x0000000dff21723e */ /* 0x000fe200030006ff */
[----:B------:R-:W-:Y:S01]  /*e090*/  HADD2.F32 R26, -RZ, R28.H1_H1 ;  /* 0x3000001cff1a7230 */ /* 0x000fe20000004100 */
[----:B------:R-:W-:Y:S01]  /*e0a0*/  F2FP.F16.E4M3.UNPACK_B R36, R14 ;  /* 0x0000000eff24723e */ /* 0x000fe200020006ff */
[----:B------:R-:W-:Y:S02]  /*e0b0*/  HADD2.F32 R32, -RZ, R29.H1_H1 ;  /* 0x3000001dff207230 */ /* 0x000fe40000004100 */
[----:B0-----:R-:W-:-:S02]  /*e0c0*/  HADD2.F32 R34, -RZ, R33.H1_H1 ;  /* 0x30000021ff227230 */ /* 0x001fc40000004100 */
[----:B------:R-:W-:Y:S02]  /*e0d0*/  HADD2.F32 R35, -RZ, R33.H0_H0 ;  /* 0x20000021ff237230 */ /* 0x000fe40000004100 */
[--C-:B------:R-:W-:Y:S02]  /*e0e0*/  HADD2.F32 R38, -RZ, R36.reuse.H1_H1 ;  /* 0x30000024ff267230 */ /* 0x100fe40000004100 */
[----:B------:R-:W-:Y:S01]  /*e0f0*/  HADD2.F32 R39, -RZ, R36.H0_H0 ;  /* 0x20000024ff277230 */ /* 0x000fe20000004100 */
[----:B------:R-:W-:-:S05]  /*e100*/  F2FP.F16.E4M3.UNPACK_B R36, R14.H1 ;  /* 0x0000000eff24723e */ /* 0x000fca00030006ff */
[----:B------:R-:W-:Y:S01]  /*e110*/  HADD2.F32 R41, -RZ, R36.H1_H1 ;  /* 0x30000024ff297230 */ /* 0x000fe20000004100 */
[-C--:B-1----:R-:W-:Y:S02]  /*e120*/  F2FP.F16.E4M3.UNPACK_B R15, R4.reuse.H1 ;  /* 0x00000004ff0f723e */ /* 0x082fe400030006ff */
[-C--:B------:R-:W-:Y:S02]  /*e130*/  F2FP.F16.E4M3.UNPACK_B R21, R5.reuse ;  /* 0x00000005ff15723e */ /* 0x080fe400020006ff */
[----:B------:R-:W-:Y:S01]  /*e140*/  F2FP.F16.E4M3.UNPACK_B R24, R5.H1 ;  /* 0x00000005ff18723e */ /* 0x000fe200030006ff */
[--C-:B------:R-:W-:Y:S01]  /*e150*/  HADD2.F32 R20, -RZ, R15.reuse.H0_H0 ;  /* 0x2000000fff147230 */ /* 0x100fe20000004100 */
[----:B------:R-:W-:Y:S01]  /*e160*/  F2FP.F16.E4M3.UNPACK_B R4, R4 ;  /* 0x00000004ff04723e */ /* 0x000fe200020006ff */
[----:B------:R-:W-:Y:S01]  /*e170*/  HADD2.F32 R15, -RZ, R15.H1_H1 ;  /* 0x3000000fff0f7230 */ /* 0x000fe20000004100 */
[-C--:B------:R-:W-:Y:S02]  /*e180*/  F2FP.F16.E4M3.UNPACK_B R25, R6.reuse ;  /* 0x00000006ff19723e */ /* 0x080fe400020006ff */
[----:B------:R-:W-:-:S02]  /*e190*/  F2FP.F16.E4M3.UNPACK_B R6, R6.H1 ;  /* 0x00000006ff06723e */ /* 0x000fc400030006ff */
[-C--:B------:R-:W-:Y:S01]  /*e1a0*/  FMUL.FTZ R5, R32, R15.reuse ;  /* 0x0000000f20057220 */ /* 0x080fe20000410000 */
[C---:B------:R-:W-:Y:S01]  /*e1b0*/  FMUL.FTZ R27, R26.reuse, R15 ;  /* 0x0000000f1a1b7220 */ /* 0x040fe20000410000 */
[-C--:B------:R-:W-:Y:S02]  /*e1c0*/  F2FP.F16.E4M3.UNPACK_B R15, R7.reuse ;  /* 0x00000007ff0f723e */ /* 0x080fe400020006ff */
[-C--:B------:R-:W-:Y:S01]  /*e1d0*/  FFMA.FTZ R26, R26, R20.reuse, -R5 ;  /* 0x000000141a1a7223 */ /* 0x080fe20000010805 */
[----:B------:R-:W-:Y:S01]  /*e1e0*/  FFMA.FTZ R31, R32, R20, R27 ;  /* 0x00000014201f7223 */ /* 0x000fe2000001001b */
[----:B------:R-:W-:Y:S01]  /*e1f0*/  HADD2.F32 R32, -RZ, R29.H0_H0 ;  /* 0x2000001dff207230 */ /* 0x000fe20000004100 */
[----:B------:R-:W-:Y:S01]  /*e200*/  F2FP.F16.E4M3.UNPACK_B R7, R7.H1 ;  /* 0x00000007ff07723e */ /* 0x000fe200030006ff */
[----:B------:R-:W-:Y:S02]  /*e210*/  HADD2.F32 R5, -RZ, R4.H1_H1 ;  /* 0x30000004ff057230 */ /* 0x000fe40000004100 */
[----:B------:R-:W-:Y:S01]  /*e220*/  HADD2.F32 R20, -RZ, R28.H0_H0 ;  /* 0x2000001cff147230 */ /* 0x000fe20000004100 */
[----:B------:R-:W-:Y:S01]  /*e230*/  F2FP.F16.E4M3.UNPACK_B R28, R3.H1 ;  /* 0x00000003ff1c723e */ /* 0x000fe200030006ff */
[----:B------:R-:W-:-:S02]  /*e240*/  HADD2.F32 R4, -RZ, R4.H0_H0 ;  /* 0x20000004ff047230 */ /* 0x000fc40000004100 */
[-C--:B------:R-:W-:Y:S01]  /*e250*/  FMUL.FTZ R27, R32, R5.reuse ;  /* 0x00000005201b7220 */ /* 0x080fe20000410000 */
[C---:B------:R-:W-:Y:S01]  /*e260*/  FMUL.FTZ R29, R20.reuse, R5 ;  /* 0x00000005141d7220 */ /* 0x040fe20000410000 */
[--C-:B------:R-:W-:Y:S02]  /*e270*/  HADD2.F32 R5, -RZ, R24.reuse.H1_H1 ;  /* 0x30000018ff057230 */ /* 0x100fe40000004100 */
[-C--:B------:R-:W-:Y:S01]  /*e280*/  FFMA.FTZ R27, R20, R4.reuse, -R27 ;  /* 0x00000004141b7223 */ /* 0x080fe2000001081b */
[----:B------:R-:W-:Y:S02]  /*e290*/  HADD2.F32 R24, -RZ, R24.H0_H0 ;  /* 0x20000018ff187230 */ /* 0x000fe40000004100 */
[----:B------:R-:W-:Y:S01]  /*e2a0*/  FFMA.FTZ R20, R32, R4, R29 ;  /* 0x0000000420147223 */ /* 0x000fe2000001001d */
[----:B------:R-:W-:Y:S02]  /*e2b0*/  HADD2.F32 R32, -RZ, R28.H1_H1 ;  /* 0x3000001cff207230 */ /* 0x000fe40000004100 */
[----:B------:R-:W-:Y:S01]  /*e2c0*/  FMUL.FTZ R29, R34, R5 ;  /* 0x00000005221d7220 */ /* 0x000fe20000410000 */
[----:B------:R-:W-:-:S02]  /*e2d0*/  HADD2.F32 R4, -RZ, R21.H1_H1 ;  /* 0x30000015ff047230 */ /* 0x000fc40000004100 */
[----:B------:R-:W-:Y:S02]  /*e2e0*/  HADD2.F32 R33, -RZ, R28.H0_H0 ;  /* 0x2000001cff217230 */ /* 0x000fe40000004100 */
[C---:B------:R-:W-:Y:S01]  /*e2f0*/  FMUL.FTZ R5, R32.reuse, R5 ;  /* 0x0000000520057220 */ /* 0x040fe20000410000 */
[----:B------:R-:W-:Y:S01]  /*e300*/  FFMA.FTZ R29, R32, R24, -R29 ;  /* 0x00000018201d7223 */ /* 0x000fe2000001081d */
[----:B------:R-:W-:Y:S02]  /*e310*/  HADD2.F32 R21, -RZ, R21.H0_H0 ;  /* 0x20000015ff157230 */ /* 0x000fe40000004100 */
[-C--:B------:R-:W-:Y:S01]  /*e320*/  FMUL.FTZ R28, R35, R4.reuse ;  /* 0x00000004231c7220 */ /* 0x080fe20000410000 */
[----:B------:R-:W-:Y:S01]  /*e330*/  F2FP.F16.E4M3.UNPACK_B R32, R9 ;  /* 0x00000009ff20723e */ /* 0x000fe200020006ff */
[C---:B------:R-:W-:Y:S01]  /*e340*/  FMUL.FTZ R4, R33.reuse, R4 ;  /* 0x0000000421047220 */ /* 0x040fe20000410000 */
[----:B------:R-:W-:Y:S01]  /*e350*/  FFMA.FTZ R24, R34, R24, R5 ;  /* 0x0000001822187223 */ /* 0x000fe20000010005 */
[----:B------:R-:W-:Y:S01]  /*e360*/  FFMA.FTZ R28, R33, R21, -R28 ;  /* 0x00000015211c7223 */ /* 0x000fe2000001081c */
[----:B------:R-:W-:-:S02]  /*e370*/  HADD2.F32 R5, -RZ, R6.H1_H1 ;  /* 0x30000006ff057230 */ /* 0x000fc40000004100 */
[----:B------:R-:W-:Y:S01]  /*e380*/  FFMA.FTZ R21, R35, R21, R4 ;  /* 0x0000001523157223 */ /* 0x000fe20000010004 */
[----:B------:R-:W-:Y:S01]  /*e390*/  HADD2.F32 R34, -RZ, R32.H1_H1 ;  /* 0x30000020ff227230 */ /* 0x000fe20000004100 */
[----:B------:R-:W-:Y:S01]  /*e3a0*/  F2FP.F16.E4M3.UNPACK_B R35, R9.H1 ;  /* 0x00000009ff23723e */ /* 0x000fe200030006ff */
[--C-:B------:R-:W-:Y:S02]  /*e3b0*/  HADD2.F32 R4, -RZ, R25.reuse.H1_H1 ;  /* 0x30000019ff047230 */ /* 0x100fe40000004100 */
[-C--:B------:R-:W-:Y:S01]  /*e3c0*/  FMUL.FTZ R33, R38, R5.reuse ;  /* 0x0000000526217220 */ /* 0x080fe20000410000 */
[----:B------:R-:W-:Y:S02]  /*e3d0*/  HADD2.F32 R6, -RZ, R6.H0_H0 ;  /* 0x20000006ff067230 */ /* 0x000fe40000004100 */
[----:B------:R-:W-:Y:S01]  /*e3e0*/  FMUL.FTZ R5, R34, R5 ;  /* 0x0000000522057220 */ /* 0x000fe20000410000 */
[----:B------:R-:W-:Y:S02]  /*e3f0*/  HADD2.F32 R37, -RZ, R32.H0_H0 ;  /* 0x20000020ff257230 */ /* 0x000fe40000004100 */
[----:B------:R-:W-:Y:S01]  /*e400*/  FMUL.FTZ R32, R39, R4 ;  /* 0x0000000427207220 */ /* 0x000fe20000410000 */
[----:B------:R-:W-:-:S02]  /*e410*/  HADD2.F32 R25, -RZ, R25.H0_H0 ;  /* 0x20000019ff197230 */ /* 0x000fc40000004100 */
[-C--:B------:R-:W-:Y:S01]  /*e420*/  FFMA.FTZ R33, R34, R6.reuse, -R33 ;  /* 0x0000000622217223 */ /* 0x080fe20000010821 */
[----:B------:R-:W-:Y:S01]  /*e430*/  FFMA.FTZ R34, R38, R6, R5 ;  /* 0x0000000626227223 */ /* 0x000fe20000010005 */
[C---:B------:R-:W-:Y:S01]  /*e440*/  FMUL.FTZ R4, R37.reuse, R4 ;  /* 0x0000000425047220 */ /* 0x040fe20000410000 */
[----:B------:R-:W-:Y:S02]  /*e450*/  HADD2.F32 R5, -RZ, R7.H1_H1 ;  /* 0x30000007ff057230 */ /* 0x000fe40000004100 */
[-C--:B------:R-:W-:Y:S01]  /*e460*/  FFMA.FTZ R6, R37, R25.reuse, -R32 ;  /* 0x0000001925067223 */ /* 0x080fe20000010820 */
[----:B------:R-:W-:Y:S02]  /*e470*/  HADD2.F32 R37, -RZ, R35.H1_H1 ;  /* 0x30000023ff257230 */ /* 0x000fe40000004100 */
[----:B------:R-:W-:Y:S01]  /*e480*/  FFMA.FTZ R25, R39, R25, R4 ;  /* 0x0000001927197223 */ /* 0x000fe20000010004 */
[----:B------:R-:W-:Y:S02]  /*e490*/  HADD2.F32 R39, -RZ, R36.H0_H0 ;  /* 0x20000024ff277230 */ /* 0x000fe40000004100 */
[----:B------:R-:W-:Y:S01]  /*e4a0*/  FMUL.FTZ R36, R41, R5 ;  /* 0x0000000529247220 */ /* 0x000fe20000410000 */
[----:B------:R-:W-:-:S02]  /*e4b0*/  HADD2.F32 R4, -RZ, R15.H1_H1 ;  /* 0x3000000fff047230 */ /* 0x000fc40000004100 */
[----:B------:R-:W-:Y:S01]  /*e4c0*/  FMUL.FTZ R38, R37, R5 ;  /* 0x0000000525267220 */ /* 0x000fe20000410000 */
[----:B------:R-:W-:Y:S01]  /*e4d0*/  HADD2.F32 R35, -RZ, R35.H0_H0 ;  /* 0x20000023ff237230 */ /* 0x000fe20000004100 */
[----:B------:R-:W-:Y:S01]  /*e4e0*/  F2FP.SATFINITE.E4M3.F32.PACK_AB_MERGE_C R24, R24, R29, RZ ;  /* 0x0000001d1818723e */ /* 0x000fe200048070ff */
[----:B------:R-:W-:Y:S02]  /*e4f0*/  HADD2.F32 R7, -RZ, R7.H0_H0 ;  /* 0x20000007ff077230 */ /* 0x000fe40000004100 */
[-C--:B------:R-:W-:Y:S01]  /*e500*/  FMUL.FTZ R32, R39, R4.reuse ;  /* 0x0000000427207220 */ /* 0x080fe20000410000 */
[----:B------:R-:W-:Y:S02]  /*e510*/  HADD2.F32 R15, -RZ, R15.H0_H0 ;  /* 0x2000000fff0f7230 */ /* 0x000fe40000004100 */
[----:B------:R-:W-:Y:S01]  /*e520*/  FMUL.FTZ R4, R35, R4 ;  /* 0x0000000423047220 */ /* 0x000fe20000410000 */
[----:B------:R-:W-:Y:S01]  /*e530*/  F2FP.SATFINITE.E4M3.F32.PACK_AB_MERGE_C R33, R34, R33, RZ ;  /* 0x000000212221723e */ /* 0x000fe200048070ff */
[-C--:B------:R-:W-:Y:S01]  /*e540*/  FFMA.FTZ R36, R37, R7.reuse, -R36 ;  /* 0x0000000725247223 */ /* 0x080fe20000010824 */
[----:B------:R-:W-:Y:S01]  /*e550*/  FFMA.FTZ R5, R41, R7, R38 ;  /* 0x0000000729057223 */ /* 0x000fe20000010026 */
[-C--:B------:R-:W-:Y:S01]  /*e560*/  FFMA.FTZ R7, R35, R15.reuse, -R32 ;  /* 0x0000000f23077223 */ /* 0x080fe20000010820 */
[----:B------:R-:W-:Y:S01]  /*e570*/  FFMA.FTZ R32, R39, R15, R4 ;  /* 0x0000000f27207223 */ /* 0x000fe20000010004 */
[----:B------:R-:W-:-:S02]  /*e580*/  F2FP.SATFINITE.E4M3.F32.PACK_AB_MERGE_C R4, R31, R26, RZ ;  /* 0x0000001a1f04723e */ /* 0x000fc400048070ff */
[----:B------:R-:W-:Y:S02]  /*e590*/  F2FP.SATFINITE.E4M3.F32.PACK_AB_MERGE_C R36, R5, R36, RZ ;  /* 0x000000240524723e */ /* 0x000fe400048070ff */
[----:B------:R-:W-:Y:S02]  /*e5a0*/  F2FP.SATFINITE.E4M3.F32.PACK_AB_MERGE_C R4, R20, R27, R4 ;  /* 0x0000001b1404723e */ /* 0x000fe40004807004 */
[----:B------:R-:W-:Y:S02]  /*e5b0*/  F2FP.SATFINITE.E4M3.F32.PACK_AB_MERGE_C R5, R21, R28, R24 ;  /* 0x0000001c1505723e */ /* 0x000fe40004807018 */
[----:B------:R-:W-:Y:S02]  /*e5c0*/  F2FP.SATFINITE.E4M3.F32.PACK_AB_MERGE_C R6, R25, R6, R33 ;  /* 0x000000061906723e */ /* 0x000fe40004807021 */
[----:B------:R-:W-:-:S05]  /*e5d0*/  F2FP.SATFINITE.E4M3.F32.PACK_AB_MERGE_C R7, R32, R7, R36 ;  /* 0x000000072007723e */ /* 0x000fca0004807024 */
[----:B------:R1:W-:Y:S02]  /*e5e0*/  STS.128 [R40+0x21400], R4 ;  /* 0x0214000428007388 */ /* 0x0003e40000000c00 */
.L_x_620:
[----:B------:R-:W-:Y:S05]  /*e5f0*/  BSYNC B2 ;  /* 0x0000000000027941 */ /* 0x000fea0003800000 */
.L_x_619:
[----:B------:R-:W-:Y:S05]  /*e600*/  @P1 BRA `(.L_x_618) ;  /* 0x0000000400681947 */ /* 0x000fea0003800000 */
[----:B-1---5:R-:W1:Y:S01]  /*e610*/  LDS.128 R4, [R40+0x25400] ;  /* 0x0254000028047984 */ /* 0x022e620000000c00 */
        /* <DEDUP_REMOVED lines=44> */
[----:B------:R-:W-:Y:S01]  /*e8e0*/  FMUL.FTZ R28, R35, R4 ;  /* 0x00000004231c7220 */ /* 0x000fe20000410000 */
        /* <DEDUP_REMOVED lines=44> */
.L_x_618:
[----:B------:R-:W-:Y:S05]  /*ebb0*/  BSYNC B1 ;  /* 0x0000000000017941 */ /* 0x000fea0003800000 */
.L_x_617:
[----:B-12---:R-:W-:Y:S01]  /*ebc0*/  VIADD R4, R219, 0x40 ;  /* 0x00000040db047836 */ /* 0x006fe20000000000 */
[----:B------:R-:W-:Y:S04]  /*ebd0*/  BSSY B1, `(.L_x_621) ;  /* 0x00000bf000017945 */ /* 0x000fe80003800000 */
[----:B------:R-:W-:-:S13]  /*ebe0*/  ISETP.GE.AND P0, PT, R4, R10, PT ;  /* 0x0000000a0400720c */ /* 0x000fda0003f06270 */
[----:B------:R-:W-:Y:S05]  /*ebf0*/  @P0 BRA `(.L_x_622) ;  /* 0x0000000800f00947 */ /* 0x000fea0003800000 */
[----:B-----5:R1:W5:Y:S01]  /*ec00*/  LDL R40, [R1+0x30] ;  /* 0x0000300001287983 */ /* 0x0203620000100800 */
        /* <DEDUP_REMOVED lines=95> */
.L_x_624:
[----:B------:R-:W-:Y:S05]  /*f200*/  BSYNC B2 ;  /* 0x0000000000027941 */ /* 0x000fea0003800000 */
.L_x_623:
        /* <DEDUP_REMOVED lines=91> */
.L_x_622:
[----:B------:R-:W-:Y:S05]  /*f7c0*/  BSYNC B1 ;  /* 0x0000000000017941 */ /* 0x000fea0003800000 */
.L_x_621:
[----:B-12---:R-:W-:-:S05]  /*f7d0*/  VIADD R4, R219, 0x60 ;  /* 0x00000060db047836 */ /* 0x006fca0000000000 */
        /* <DEDUP_REMOVED lines=13> */
[----:B------:R-:W-:Y:S01]  /*f8b0*/  HADD2.F32 R32, -RZ, R29.H0_H0 ;  /* 0x2000001dff207230 */ /* 0x000fe20000004100 */
[----:B------:R-:W-:-:S05]  /*f8c0*/  F2FP.F16.E4M3.UNPACK_B R29, R13.H1 ;  /* 0x0000000dff1d723e */ /* 0x000fca00030006ff */
[----:B0-----:R-:W-:Y:S01]  /*f8d0*/  HADD2.F32 R34, -RZ, R29.H0_H0 ;  /* 0x2000001dff227230 */ /* 0x001fe20000004100 */
[-C--:B-1----:R-:W-:Y:S02]  /*f8e0*/  F2FP.F16.E4M3.UNPACK_B R10, R4.reuse.H1 ;  /* 0x00000004ff0a723e */ /* 0x082fe400030006ff */
[----:B------:R-:W-:Y:S02]  /*f8f0*/  F2FP.F16.E4M3.UNPACK_B R4, R4 ;  /* 0x00000004ff04723e */ /* 0x000fe400020006ff */
[-C--:B------:R-:W-:Y:S01]  /*f900*/  F2FP.F16.E4M3.UNPACK_B R20, R5.reuse ;  /* 0x00000005ff14723e */ /* 0x080fe200020006ff */
[--C-:B------:R-:W-:Y:S01]  /*f910*/  HADD2.F32 R15, -RZ, R10.reuse.H0_H0 ;  /* 0x2000000aff0f7230 */ /* 0x100fe20000004100 */
[----:B------:R-:W-:Y:S01]  /*f920*/  F2FP.F16.E4M3.UNPACK_B R21, R5.H1 ;  /* 0x00000005ff15723e */ /* 0x000fe200030006ff */
[----:B------:R-:W-:Y:S01]  /*f930*/  HADD2.F32 R10, -RZ, R10.H1_H1 ;  /* 0x3000000aff0a7230 */ /* 0x000fe20000004100 */
[-C--:B------:R-:W-:Y:S01]  /*f940*/  F2FP.F16.E4M3.UNPACK_B R24, R6.reuse ;  /* 0x00000006ff18723e */ /* 0x080fe200020006ff */
[--C-:B------:R-:W-:Y:S01]  /*f950*/  HADD2.F32 R5, -RZ, R4.reuse.H1_H1 ;  /* 0x30000004ff057230 */ /* 0x100fe20000004100 */
[----:B------:R-:W-:Y:S01]  /*f960*/  F2FP.F16.E4M3.UNPACK_B R6, R6.H1 ;  /* 0x00000006ff06723e */ /* 0x000fe200030006ff */
[----:B------:R-:W-:-:S02]  /*f970*/  HADD2.F32 R4, -RZ, R4.H0_H0 ;  /* 0x20000004ff047230 */ /* 0x000fc40000004100 */
[-C--:B------:R-:W-:Y:S01]  /*f980*/  FMUL.FTZ R26, R31, R10.reuse ;  /* 0x0000000a1f1a7220 */ /* 0x080fe20000410000 */
[C---:B------:R-:W-:Y:S01]  /*f990*/  FMUL.FTZ R28, R25.reuse, R10 ;  /* 0x0000000a191c7220 */ /* 0x040fe20000410000 */
[----:B------:R-:W-:Y:S02]  /*f9a0*/  F2FP.F16.E4M3.UNPACK_B R10, R7 ;  /* 0x00000007ff0a723e */ /* 0x000fe400020006ff */
[----:B------:R-:W-:Y:S01]  /*f9b0*/  FFMA.FTZ R25, R25, R15, -R26 ;  /* 0x0000000f19197223 */ /* 0x000fe2000001081a */
[----:B------:R-:W-:Y:S01]  /*f9c0*/  HADD2.F32 R26, -RZ, R27.H0_H0 ;  /* 0x2000001bff1a7230 */ /* 0x000fe20000004100 */
[----:B------:R-:W-:Y:S01]  /*f9d0*/  F2FP.F16.E4M3.UNPACK_B R27, R3.H1 ;  /* 0x00000003ff1b723e */ /* 0x000fe200030006ff */
[----:B------:R-:W-:Y:S01]  /*f9e0*/  FFMA.FTZ R28, R31, R15, R28 ;  /* 0x0000000f1f1c7223 */ /* 0x000fe2000001001c */
[-C--:B------:R-:W-:Y:S01]  /*f9f0*/  FMUL.FTZ R3, R32, R5.reuse ;  /* 0x0000000520037220 */ /* 0x080fe20000410000 */
[----:B------:R-:W-:Y:S02]  /*fa00*/  HADD2.F32 R31, -RZ, R29.H1_H1 ;  /* 0x3000001dff1f7230 */ /* 0x000fe40000004100 */
[----:B------:R-:W-:Y:S01]  /*fa10*/  FMUL.FTZ R15, R26, R5 ;  /* 0x000000051a0f7220 */ /* 0x000fe20000410000 */
[----:B------:R-:W-:-:S02]  /*fa20*/  HADD2.F32 R5, -RZ, R21.H1_H1 ;  /* 0x30000015ff057230 */ /* 0x000fc40000004100 */
[-C--:B------:R-:W-:Y:S01]  /*fa30*/  FFMA.FTZ R13, R26, R4.reuse, -R3 ;  /* 0x000000041a0d7223 */ /* 0x080fe20000010803 */
[----:B------:R-:W-:Y:S02]  /*fa40*/  HADD2.F32 R21, -RZ, R21.H0_H0 ;  /* 0x20000015ff157230 */ /* 0x000fe40000004100 */
[----:B------:R-:W-:Y:S01]  /*fa50*/  FFMA.FTZ R26, R32, R4, R15 ;  /* 0x00000004201a7223 */ /* 0x000fe2000001000f */
[--C-:B------:R-:W-:Y:S02]  /*fa60*/  HADD2.F32 R15, -RZ, R27.reuse.H1_H1 ;  /* 0x3000001bff0f7230 */ /* 0x100fe40000004100 */
[----:B------:R-:W-:Y:S01]  /*fa70*/  FMUL.FTZ R4, R31, R5 ;  /* 0x000000051f047220 */ /* 0x000fe20000410000 */
[--C-:B------:R-:W-:Y:S01]  /*fa80*/  HADD2.F32 R3, -RZ, R20.reuse.H1_H1 ;  /* 0x30000014ff037230 */ /* 0x100fe20000004100 */
[----:B------:R-:W-:Y:S01]  /*fa90*/  F2FP.F16.E4M3.UNPACK_B R7, R7.H1 ;  /* 0x00000007ff07723e */ /* 0x000fe200030006ff */
[----:B------:R-:W-:Y:S02]  /*faa0*/  HADD2.F32 R20, -RZ, R20.H0_H0 ;  /* 0x20000014ff147230 */ /* 0x000fe40000004100 */
[C---:B------:R-:W-:Y:S01]  /*fab0*/  FMUL.FTZ R32, R15.reuse, R5 ;  /* 0x000000050f207220 */ /* 0x040fe20000410000 */
[----:B------:R-:W-:Y:S01]  /*fac0*/  FFMA.FTZ R15, R15, R21, -R4 ;  /* 0x000000150f0f7223 */ /* 0x000fe20000010804 */
[----:B------:R-:W-:-:S02]  /*fad0*/  HADD2.F32 R4, -RZ, R27.H0_H0 ;  /* 0x2000001bff047230 */ /* 0x000fc40000004100 */
[----:B------:R-:W-:Y:S01]  /*fae0*/  FMUL.FTZ R5, R34, R3 ;  /* 0x0000000322057220 */ /* 0x000fe20000410000 */
[----:B------:R-:W-:Y:S01]  /*faf0*/  FFMA.FTZ R32, R31, R21, R32 ;  /* 0x000000151f207223 */ /* 0x000fe20000010020 */
[----:B------:R-:W-:Y:S02]  /*fb00*/  F2FP.F16.E4M3.UNPACK_B R27, R14 ;  /* 0x0000000eff1b723e */ /* 0x000fe400020006ff */
[----:B------:R-:W-:Y:S01]  /*fb10*/  F2FP.F16.E4M3.UNPACK_B R21, R9 ;  /* 0x00000009ff15723e */ /* 0x000fe200020006ff */
[C---:B------:R-:W-:Y:S01]  /*fb20*/  FMUL.FTZ R3, R4.reuse, R3 ;  /* 0x0000000304037220 */ /* 0x040fe20000410000 */
[----:B------:R-:W-:Y:S01]  /*fb30*/  FFMA.FTZ R5, R4, R20, -R5 ;  /* 0x0000001404057223 */ /* 0x000fe20000010805 */
[----:B------:R-:W-:Y:S01]  /*fb40*/  HADD2.F32 R40, -RZ, R27.H1_H1 ;  /* 0x3000001bff287230 */ /* 0x000fe20000004100 */
[----:B------:R-:W-:Y:S01]  /*fb50*/  F2FP.F16.E4M3.UNPACK_B R14, R14.H1 ;  /* 0x0000000eff0e723e */ /* 0x000fe200030006ff */
[----:B------:R-:W-:Y:S01]  /*fb60*/  FFMA.FTZ R20, R34, R20, R3 ;  /* 0x0000001422147223 */ /* 0x000fe20000010003 */
[----:B------:R-:W-:Y:S01]  /*fb70*/  HADD2.F32 R4, -RZ, R6.H1_H1 ;  /* 0x30000006ff047230 */ /* 0x000fe20000004100 */
[----:B------:R-:W-:Y:S01]  /*fb80*/  F2FP.SATFINITE.E4M3.F32.PACK_AB_MERGE_C R15, R32, R15, RZ ;  /* 0x0000000f200f723e */ /* 0x000fe200048070ff */
[----:B------:R-:W-:-:S02]  /*fb90*/  HADD2.F32 R34, -RZ, R21.H1_H1 ;  /* 0x30000015ff227230 */ /* 0x000fc40000004100 */
[----:B------:R-:W-:Y:S01]  /*fba0*/  HADD2.F32 R38, -RZ, R27.H0_H0 ;  /* 0x2000001bff267230 */ /* 0x000fe20000004100 */
[----:B------:R-:W-:Y:S01]  /*fbb0*/  F2FP.SATFINITE.E4M3.F32.PACK_AB_MERGE_C R5, R20, R5, R15 ;  /* 0x000000051405723e */ /* 0x000fe2000480700f */
[----:B------:R-:W-:Y:S02]  /*fbc0*/  HADD2.F32 R3, -RZ, R24.H1_H1 ;  /* 0x30000018ff037230 */ /* 0x000fe40000004100 */
[-C--:B------:R-:W-:Y:S01]  /*fbd0*/  FMUL.FTZ R27, R34, R4.reuse ;  /* 0x00000004221b7220 */ /* 0x080fe20000410000 */
[----:B------:R-:W-:Y:S02]  /*fbe0*/  HADD2.F32 R36, -RZ, R21.H0_H0 ;  /* 0x20000015ff247230 */ /* 0x000fe40000004100 */
[----:B------:R-:W-:Y:S01]  /*fbf0*/  FMUL.FTZ R21, R40, R4 ;  /* 0x0000000428157220 */ /* 0x000fe20000410000 */
[----:B------:R-:W-:Y:S01]  /*fc00*/  HADD2.F32 R6, -RZ, R6.H0_H0 ;  /* 0x20000006ff067230 */ /* 0x000fe20000004100 */
[----:B------:R-:W-:Y:S01]  /*fc10*/  F2FP.F16.E4M3.UNPACK_B R4, R9.H1 ;  /* 0x00000009ff04723e */ /* 0x000fe200030006ff */
[----:B------:R-:W-:-:S02]  /*fc20*/  HADD2.F32 R24, -RZ, R24.H0_H0 ;  /* 0x20000018ff187230 */ /* 0x000fc40000004100 */
[-C--:B------:R-:W-:Y:S01]  /*fc30*/  FMUL.FTZ R9, R38, R3.reuse ;  /* 0x0000000326097220 */ /* 0x080fe20000410000 */
[----:B------:R-:W-:Y:S01]  /*fc40*/  FMUL.FTZ R3, R36, R3 ;  /* 0x0000000324037220 */ /* 0x000fe20000410000 */
[-C--:B------:R-:W-:Y:S01]  /*fc50*/  FFMA.FTZ R21, R34, R6.reuse, -R21 ;  /* 0x0000000622157223 */ /* 0x080fe20000010815 */
[----:B------:R-:W-:Y:S01]  /*fc60*/  FFMA.FTZ R34, R40, R6, R27 ;  /* 0x0000000628227223 */ /* 0x000fe2000001001b */
[-C--:B------:R-:W-:Y:S01]  /*fc70*/  FFMA.FTZ R6, R36, R24.reuse, -R9 ;  /* 0x0000001824067223 */ /* 0x080fe20000010809 */
[----:B------:R-:W-:Y:S01]  /*fc80*/  FFMA.FTZ R9, R38, R24, R3 ;  /* 0x0000001826097223 */ /* 0x000fe20000010003 */
[--C-:B------:R-:W-:Y:S02]  /*fc90*/  HADD2.F32 R29, -RZ, R4.reuse.H1_H1 ;  /* 0x30000004ff1d7230 */ /* 0x100fe40000004100 */
[----:B------:R-:W-:Y:S01]  /*fca0*/  HADD2.F32 R24, -RZ, R4.H0_H0 ;  /* 0x20000004ff187230 */ /* 0x000fe20000004100 */
[----:B------:R-:W-:Y:S01]  /*fcb0*/  F2FP.SATFINITE.E4M3.F32.PACK_AB_MERGE_C R21, R34, R21, RZ ;  /* 0x000000152215723e */ /* 0x000fe200048070ff */
[----:B------:R-:W-:-:S02]  /*fcc0*/  HADD2.F32 R31, -RZ, R14.H1_H1 ;  /* 0x3000000eff1f7230 */ /* 0x000fc40000004100 */
[--C-:B------:R-:W-:Y:S01]  /*fcd0*/  HADD2.F32 R4, -RZ, R7.reuse.H1_H1 ;  /* 0x30000007ff047230 */ /* 0x100fe20000004100 */
[----:B------:R-:W-:Y:S01]  /*fce0*/  F2FP.SATFINITE.E4M3.F32.PACK_AB_MERGE_C R6, R9, R6, R21 ;  /* 0x000000060906723e */ /* 0x000fe20004807015 */
[----:B------:R-:W-:Y:S02]  /*fcf0*/  HADD2.F32 R36, -RZ, R14.H0_H0 ;  /* 0x2000000eff247230 */ /* 0x000fe40000004100 */
[--C-:B------:R-:W-:Y:S02]  /*fd00*/  HADD2.F32 R3, -RZ, R10.reuse.H1_H1 ;  /* 0x3000000aff037230 */ /* 0x100fe40000004100 */
[-C--:B------:R-:W-:Y:S01]  /*fd10*/  FMUL.FTZ R14, R31, R4.reuse ;  /* 0x000000041f0e7220 */ /* 0x080fe20000410000 */
[----:B------:R-:W-:Y:S02]  /*fd20*/  HADD2.F32 R7, -RZ, R7.H0_H0 ;  /* 0x20000007ff077230 */ /* 0x000fe40000004100 */
[----:B------:R-:W-:Y:S01]  /*fd30*/  FMUL.FTZ R4, R29, R4 ;  /* 0x000000041d047220 */ /* 0x000fe20000410000 */
[----:B------:R-:W-:-:S02]  /*fd40*/  HADD2.F32 R10, -RZ, R10.H0_H0 ;  /* 0x2000000aff0a7230 */ /* 0x000fc40000004100 */
[-C--:B------:R-:W-:Y:S01]  /*fd50*/  FMUL.FTZ R27, R36, R3.reuse ;  /* 0x00000003241b7220 */ /* 0x080fe20000410000 */
[C---:B------:R-:W-:Y:S01]  /*fd60*/  FMUL.FTZ R3, R24.reuse, R3 ;  /* 0x0000000318037220 */ /* 0x040fe20000410000 */
[-C--:B------:R-:W-:Y:S01]  /*fd70*/  FFMA.FTZ R14, R29, R7.reuse, -R14 ;  /* 0x000000071d0e7223 */ /* 0x080fe2000001080e */
[----:B------:R-:W-:Y:S01]  /*fd80*/  FFMA.FTZ R29, R31, R7, R4 ;  /* 0x000000071f1d7223 */ /* 0x000fe20000010004 */
[-C--:B------:R-:W-:Y:S01]  /*fd90*/  FFMA.FTZ R7, R24, R10.reuse, -R27 ;  /* 0x0000000a18077223 */ /* 0x080fe2000001081b */
[----:B------:R-:W-:Y:S01]  /*fda0*/  FFMA.FTZ R10, R36, R10, R3 ;  /* 0x0000000a240a7223 */ /* 0x000fe20000010003 */
[----:B------:R-:W-:Y:S02]  /*fdb0*/  F2FP.SATFINITE.E4M3.F32.PACK_AB_MERGE_C R4, R28, R25, RZ ;  /* 0x000000191c04723e */ /* 0x000fe400048070ff */
[----:B------:R-:W-:Y:S02]  /*fdc0*/  F2FP.SATFINITE.E4M3.F32.PACK_AB_MERGE_C R14, R29, R14, RZ ;  /* 0x0000000e1d0e723e */ /* 0x000fe400048070ff */
[----:B------:R-:W-:-:S02]  /*fdd0*/  F2FP.SATFINITE.E4M3.F32.PACK_AB_MERGE_C R4, R26, R13, R4 ;  /* 0x0000000d1a04723e */ /* 0x000fc40004807004 */
[----:B------:R-:W-:-:S05]  /*fde0*/  F2FP.SATFINITE.E4M3.F32.PACK_AB_MERGE_C R7, R10, R7, R14 ;  /* 0x000000070a07723e */ /* 0x000fca000480700e */
[----:B------:R1:W-:Y:S02]  /*fdf0*/  STS.128 [R33+0x23400], R4 ;  /* 0x0234000421007388 */ /* 0x0003e40000000c00 */
.L_x_627:
[----:B------:R-:W-:Y:S05]  /*fe00*/  BSYNC B1 ;  /* 0x0000000000017941 */ /* 0x000fea0003800000 */
.L_x_626:
[----:B------:R-:W-:Y:S05]  /*fe10*/  @P1 BRA `(.L_x_625) ;  /* 0x0000003c00681947 */ /* 0x000fea0003800000 */
[----:B-1---5:R-:W1:Y:S01]  /*fe20*/  LDS.128 R4, [R33+0x27400] ;  /* 0x0274000021047984 */ /* 0x022e620000000c00 */
[-C--:B------:R-:W-:Y:S02]  /*fe30*/  F2FP.F16.E4M3.UNPACK_B R25, R11.reuse ;  /* 0x0000000bff19723e */ /* 0x080fe400020006ff */
[----:B------:R-:W-:Y:S02]  /*fe40*/  F2FP.F16.E4M3.UNPACK_B R21, R0 ;  /* 0x00000000ff15723e */ /* 0x000fe400020006ff */
[-C--:B------:R-:W-:Y:S01]  /*fe50*/  F2FP.F16.E4M3.UNPACK_B R29, R12.reuse ;  /* 0x0000000cff1d723e */ /* 0x080fe200020006ff */
[----:B------:R-:W-:Y:S01]  /*fe60*/  HADD2.F32 R27, -RZ, R25.H1_H1 ;  /* 0x30000019ff1b7230 */ /* 0x000fe20000004100 */
[----:B------:R-:W-:Y:S01]  /*fe70*/  F2FP.F16.E4M3.UNPACK_B R12, R12.H1 ;  /* 0x0000000cff0c723e */ /* 0x000fe200030006ff */
[----:B------:R-:W-:Y:S02]  /*fe80*/  HADD2.F32 R15, -RZ, R21.H1_H1 ;  /* 0x30000015ff0f7230 */ /* 0x000fe40000004100 */
[----:B------:R-:W-:Y:S01]  /*fe90*/  HADD2.F32 R26, -RZ, R25.H0_H0 ;  /* 0x20000019ff1a7230 */ /* 0x000fe20000004100 */
[----:B------:R-:W-:-:S05]  /*fea0*/  F2FP.F16.E4M3.UNPACK_B R25, R11.H1 ;  /* 0x0000000bff19723e */ /* 0x000fca00030006ff */
[----:B------:R-:W-:Y:S01]  /*feb0*/  HADD2.F32 R32, -RZ, R25.H0_H0 ;  /* 0x20000019ff207230 */ /* 0x000fe20000004100 */
[-C--:B-1----:R-:W-:Y:S02]  /*fec0*/  F2FP.F16.E4M3.UNPACK_B R3, R4.reuse.H1 ;  /* 0x00000004ff03723e */ /* 0x082fe400030006ff */
[----:B------:R-:W-:Y:S02]  /*fed0*/  F2FP.F16.E4M3.UNPACK_B R4, R4 ;  /* 0x00000004ff04723e */ /* 0x000fe400020006ff */
[-C--:B------:R-:W-:Y:S01]  /*fee0*/  F2FP.F16.E4M3.UNPACK_B R10, R5.reuse ;  /* 0x00000005ff0a723e */ /* 0x080fe200020006ff */
[--C-:B------:R-:W-:Y:S01]  /*fef0*/  HADD2.F32 R9, -RZ, R3.reuse.H0_H0 ;  /* 0x20000003ff097230 */ /* 0x100fe20000004100 */
[----:B------:R-:W-:Y:S01]  /*ff00*/  F2FP.F16.E4M3.UNPACK_B R5, R5.H1 ;  /* 0x00000005ff05723e */ /* 0x000fe200030006ff */
[----:B------:R-:W-:Y:S01]  /*ff10*/  HADD2.F32 R3, -RZ, R3.H1_H1 ;  /* 0x30000003ff037230 */ /* 0x000fe20000004100 */
[-C--:B------:R-:W-:Y:S02]  /*ff20*/  F2FP.F16.E4M3.UNPACK_B R13, R6.reuse ;  /* 0x00000006ff0d723e */ /* 0x080fe400020006ff */
[----:B------:R-:W-:-:S02]  /*ff30*/  F2FP.F16.E4M3.UNPACK_B R6, R6.H1 ;  /* 0x00000006ff06723e */ /* 0x000fc400030006ff */
[-C--:B------:R-:W-:Y:S01]  /*ff40*/  FMUL.FTZ R20, R27, R3.reuse ;  /* 0x000000031b147220 */ /* 0x080fe20000410000 */
[C---:B------:R-:W-:Y:S01]  /*ff50*/  FMUL.FTZ R24, R15.reuse, R3 ;  /* 0x000000030f187220 */ /* 0x040fe20000410000 */
[--C-:B------:R-:W-:Y:S01]  /*ff60*/  HADD2.F32 R3, -RZ, R4.reuse.H1_H1 ;  /* 0x30000004ff037230 */ /* 0x100fe20000004100 */
[----:B------:R-:W-:Y:S01]  /*ff70*/  F2FP.F16.E4M3.UNPACK_B R14, R7 ;  /* 0x00000007ff0e723e */ /* 0x000fe200020006ff */
[-C--:B------:R-:W-:Y:S01]  /*ff80*/  FFMA.FTZ R20, R15, R9.reuse, -R20 ;  /* 0x000000090f147223 */ /* 0x080fe20000010814 */
[----:B------:R-:W-:Y:S01]  /*ff90*/  FFMA.FTZ R15, R27, R9, R24 ;  /* 0x000000091b0f7223 */ /* 0x000fe20000010018 */
[----:B------:R-:W-:Y:S02]  /*ffa0*/  HADD2.F32 R24, -RZ, R21.H0_H0 ;  /* 0x20000015ff187230 */ /* 0x000fe40000004100 */
[----:B------:R-:W-:Y:S01]  /*ffb0*/  FMUL.FTZ R9, R26, R3 ;  /* 0x000000031a097220 */ /* 0x000fe20000410000 */
[----:B------:R-:W-:Y:S01]  /*ffc0*/  HADD2.F32 R4, -RZ, R4.H0_H0 ;  /* 0x20000004ff047230 */ /* 0x000fe20000004100 */
[----:B------:R-:W-:Y:S01]  /*ffd0*/  F2FP.F16.E4M3.UNPACK_B R21, R0.H1 ;  /* 0x00000000ff15723e */ /* 0x000fe200030006ff */
        /* <DEDUP_REMOVED lines=8> */
[----:B------:R-:W-:Y:S01]  /*10060*/  HADD2.F32 R5, -RZ, R5.H0_H0 ;  /* 0x20000005ff057230 */ /* 0x000fe20000004100 */
[----:B------:R-:W-:Y:S01]  /*10070*/  F2FP.F16.E4M3.UNPACK_B R25, R8 ;  /* 0x00000008ff19723e */ /* 0x000fe200020006ff */
[----:B------:R-:W-:-:S02]  /*10080*/  HADD2.F32 R28, -RZ, R21.H0_H0 ;  /* 0x20000015ff1c7230 */ /* 0x000fc40000004100 */
[C---:B------:R-:W-:Y:S01]  /*10090*/  FMUL.FTZ R26, R11.reuse, R3 ;  /* 0x000000030b1a7220 */ /* 0x040fe20000410000 */
[----:B------:R-:W-:Y:S02]  /*100a0*/  HADD2.F32 R10, -RZ, R10.H0_H0 ;  /* 0x2000000aff0a7230 */ /* 0x000fe40000004100 */
[-C--:B------:R-:W-:Y:S01]  /*100b0*/  FMUL.FTZ R3, R32, R0.reuse ;  /* 0x0000000020037220 */ /* 0x080fe20000410000 */
[-C--:B------:R-:W-:Y:S01]  /*100c0*/  FFMA.FTZ R24, R11, R5.reuse, -R24 ;  /* 0x000000050b187223 */ /* 0x080fe20000010818 */
[----:B------:R-:W-:Y:S01]  /*100d0*/  FFMA.FTZ R21, R27, R5, R26 ;  /* 0x000000051b157223 */ /* 0x000fe2000001001a */
[C---:B------:R-:W-:Y:S01]  /*100e0*/  FMUL.FTZ R11, R28.reuse, R0 ;  /* 0x000000001c0b7220 */ /* 0x040fe20000410000 */
[----:B------:R-:W-:Y:S01]  /*100f0*/  FFMA.FTZ R5, R28, R10, -R3 ;  /* 0x0000000a1c057223 */ /* 0x000fe20000010803 */
[----:B------:R-:W-:Y:S01]  /*10100*/  HADD2.F32 R28, -RZ, R29.H1_H1 ;  /* 0x3000001dff1c7230 */ /* 0x000fe20000004100 */
[----:B------:R-:W-:Y:S01]  /*10110*/  F2FP.F16.E4M3.UNPACK_B R7, R7.H1 ;  /* 0x00000007ff07723e */ /* 0x000fe200030006ff */
[----:B------:R-:W-:-:S02]  /*10120*/  HADD2.F32 R3, -RZ, R6.H1_H1 ;  /* 0x30000006ff037230 */ /* 0x000fc40000004100 */
[----:B------:R-:W-:Y:S01]  /*10130*/  FFMA.FTZ R10, R32, R10, R11 ;  /* 0x0000000a200a7223 */ /* 0x000fe2000001000b */
[----:B------:R-:W-:Y:S01]  /*10140*/  HADD2.F32 R29, -RZ, R29.H0_H0 ;  /* 0x2000001dff1d7230 */ /* 0x000fe20000004100 */
[----:B------:R-:W-:Y:S01]  /*10150*/  F2FP.SATFINITE.E4M3.F32.PACK_AB_MERGE_C R15, R15, R20, RZ ;  /* 0x000000140f0f723e */ /* 0x000fe200048070ff */
[----:B------:R-:W-:Y:S02]  /*10160*/  HADD2.F32 R0, -RZ, R13.H1_H1 ;  /* 0x3000000dff007230 */ /* 0x000fe40000004100 */
[----:B------:R-:W-:Y:S01]  /*10170*/  FMUL.FTZ R11, R28, R3 ;  /* 0x000000031c0b7220 */ /* 0x000fe20000410000 */
[--C-:B------:R-:W-:Y:S01]  /*10180*/  HADD2.F32 R26, -RZ, R25.reuse.H1_H1 ;  /* 0x30000019ff1a7230 */ /* 0x100fe20000004100 */
[----:B------:R-:W-:Y:S01]  /*10190*/  F2FP.SATFINITE.E4M3.F32.PACK_AB_MERGE_C R21, R21, R24, RZ ;  /* 0x000000181515723e */ /* 0x000fe200048070ff */
[----:B------:R-:W-:Y:S01]  /*101a0*/  HADD2.F32 R27, -RZ, R25.H0_H0 ;  /* 0x20000019ff1b7230 */ /* 0x000fe20000004100 */
[----:B------:R-:W-:Y:S01]  /*101b0*/  F2FP.F16.E4M3.UNPACK_B R25, R8.H1 ;  /* 0x00000008ff19723e */ /* 0x000fe200030006ff */
[----:B------:R-:W-:-:S02]  /*101c0*/  HADD2.F32 R6, -RZ, R6.H0_H0 ;  /* 0x20000006ff067230 */ /* 0x000fc40000004100 */
[-C--:B------:R-:W-:Y:S01]  /*101d0*/  FMUL.FTZ R8, R29, R0.reuse ;  /* 0x000000001d087220 */ /* 0x080fe20000410000 */
[----:B------:R-:W-:Y:S02]  /*101e0*/  HADD2.F32 R13, -RZ, R13.H0_H0 ;  /* 0x2000000dff0d7230 */ /* 0x000fe40000004100 */
[C---:B------:R-:W-:Y:S01]  /*101f0*/  FMUL.FTZ R3, R26.reuse, R3 ;  /* 0x000000031a037220 */ /* 0x040fe20000410000 */
[C---:B------:R-:W-:Y:S01]  /*10200*/  FMUL.FTZ R0, R27.reuse, R0 ;  /* 0x000000001b007220 */ /* 0x040fe20000410000 */
[-C--:B------:R-:W-:Y:S01]  /*10210*/  FFMA.FTZ R11, R26, R6.reuse, -R11 ;  /* 0x000000061a0b7223 */ /* 0x080fe2000001080b */
[--C-:B------:R-:W-:Y:S02]  /*10220*/  HADD2.F32 R32, -RZ, R12.reuse.H0_H0 ;  /* 0x2000000cff207230 */ /* 0x100fe40000004100 */
[-C--:B------:R-:W-:Y:S01]  /*10230*/  FFMA.FTZ R8, R27, R13.reuse, -R8 ;  /* 0x0000000d1b087223 */ /* 0x080fe20000010808 */
[----:B------:R-:W-:Y:S01]  /*10240*/  FFMA.FTZ R6, R28, R6, R3 ;  /* 0x000000061c067223 */ /* 0x000fe20000010003 */
[----:B------:R-:W-:Y:S01]  /*10250*/  FFMA.FTZ R13, R29, R13, R0 ;  /* 0x0000000d1d0d7223 */ /* 0x000fe20000010000 */
[----:B------:R-:W-:Y:S01]  /*10260*/  HADD2.F32 R29, -RZ, R12.H1_H1 ;  /* 0x3000000cff1d7230 */ /* 0x000fe20000004100 */
[----:B------:R-:W-:Y:S01]  /*10270*/  F2FP.SATFINITE.E4M3.F32.PACK_AB_MERGE_C R4, R4, R9, R15 ;  /* 0x000000090404723e */ /* 0x000fe2000480700f */
[----:B------:R-:W-:Y:S01]  /*10280*/  HADD2.F32 R3, -RZ, R7.H1_H1 ;  /* 0x30000007ff037230 */ /* 0x000fe20000004100 */
[----:B------:R-:W-:Y:S01]  /*10290*/  F2FP.SATFINITE.E4M3.F32.PACK_AB_MERGE_C R6, R6, R11, RZ ;  /* 0x0000000b0606723e */ /* 0x000fe200048070ff */
[----:B------:R-:W-:Y:S01]  /*102a0*/  HADD2.F32 R27, -RZ, R25.H1_H1 ;  /* 0x30000019ff1b7230 */ /* 0x000fe20000004100 */
[----:B------:R-:W-:Y:S01]  /*102b0*/  F2FP.SATFINITE.E4M3.F32.PACK_AB_MERGE_C R5, R10, R5, R21 ;  /* 0x000000050a05723e */ /* 0x000fe20004807015 */
[----:B------:R-:W-:-:S02]  /*102c0*/  HADD2.F32 R0, -RZ, R14.H1_H1 ;  /* 0x3000000eff007230 */ /* 0x000fc40000004100 */
[-C--:B------:R-:W-:Y:S01]  /*102d0*/  FMUL.FTZ R12, R29, R3.reuse ;  /* 0x000000031d0c7220 */ /* 0x080fe20000410000 */
[----:B------:R-:W-:Y:S02]  /*102e0*/  HADD2.F32 R7, -RZ, R7.H0_H0 ;  /* 0x20000007ff077230 */ /* 0x000fe40000004100 */
[C---:B------:R-:W-:Y:S01]  /*102f0*/  FMUL.FTZ R26, R27.reuse, R3 ;  /* 0x000000031b1a7220 */ /* 0x040fe20000410000 */
[----:B------:R-:W-:Y:S02]  /*10300*/  HADD2.F32 R28, -RZ, R25.H0_H0 ;  /* 0x20000019ff1c7230 */ /* 0x000fe40000004100 */
[-C--:B------:R-:W-:Y:S01]  /*10310*/  FMUL.FTZ R3, R32, R0.reuse ;  /* 0x0000000020037220 */ /* 0x080fe20000410000 */
[----:B------:R-:W-:Y:S02]  /*10320*/  HADD2.F32 R14, -RZ, R14.H0_H0 ;  /* 0x2000000eff0e7230 */ /* 0x000fe40000004100 */
[-C--:B------:R-:W-:Y:S01]  /*10330*/  FFMA.FTZ R12, R27, R7.reuse, -R12 ;  /* 0x000000071b0c7223 */ /* 0x080fe2000001080c */
[----:B------:R-:W-:Y:S01]  /*10340*/  FFMA.FTZ R7, R29, R7, R26 ;  /* 0x000000071d077223 */ /* 0x000fe2000001001a */
[C---:B------:R-:W-:Y:S01]  /*10350*/  FMUL.FTZ R25, R28.reuse, R0 ;  /* 0x000000001c197220 */ /* 0x040fe20000410000 */
[----:B------:R-:W-:Y:S01]  /*10360*/  F2FP.SATFINITE.E4M3.F32.PACK_AB_MERGE_C R6, R13, R8, R6 ;  /* 0x000000080d06723e */ /* 0x000fe20004807006 */
[----:B------:R-:W-:-:S02]  /*10370*/  FFMA.FTZ R3, R28, R14, -R3 ;  /* 0x0000000e1c037223 */ /* 0x000fc40000010803 */
[----:B------:R-:W-:Y:S01]  /*10380*/  FFMA.FTZ R14, R32, R14, R25 ;  /* 0x0000000e200e7223 */ /* 0x000fe20000010019 */
[----:B------:R-:W-:-:S04]  /*10390*/  F2FP.SATFINITE.E4M3.F32.PACK_AB_MERGE_C R7, R7, R12, RZ ;  /* 0x0000000c0707723e */ /* 0x000fc800048070ff */
[----:B------:R-:W-:-:S05]  /*103a0*/  F2FP.SATFINITE.E4M3.F32.PACK_AB_MERGE_C R7, R14, R3, R7 ;  /* 0x000000030e07723e */ /* 0x000fca0004807007 */
[----:B------:R1:W-:Y:S01]  /*103b0*/  STS.128 [R33+0x27400], R4 ;  /* 0x0274000421007388 */ /* 0x0003e20000000c00 */
[----:B------:R-:W-:Y:S05]  /*103c0*/  BRA `(.L_x_625) ;  /* 0x0000003400fc7947 */ /* 0x000fea0003800000 */
.L_x_607:
[----:B------:R-:W-:-:S03]  /*103d0*/  UMOV UR4, 0xffffffff ;  /* 0xffffffff00047882 */ /* 0x000fc60000000000 */
[----:B------:R-:W-:Y:S05]  /*103e0*/  BRA.DIV UR4, `(.L_x_628) ;  /* 0x0000016e04607947 */ /* 0x000fea000b800000 */
[----:B------:R0:W1:Y:S04]  /*103f0*/  SHFL.IDX PT, R5, R24, RZ, 0x181f ;  /* 0x00181fff18057589 */ /* 0x00006800000e0000 */
[----:B------:R0:W2:Y:S04]  /*10400*/  SHFL.IDX PT, R14, R28, RZ, 0x181f ;  /* 0x00181fff1c0e7589 */ /* 0x0000a800000e0000 */
[----:B------:R0:W3:Y:S04]  /*10410*/  SHFL.IDX PT, R3, R26, RZ, 0x181f ;  /* 0x00181fff1a037589 */ /* 0x0000e800000e0000 */
[----:B------:R0:W4:Y:S02]  /*10420*/  SHFL.IDX PT, R7, R27, RZ, 0x181f ;  /* 0x00181fff1b077589 */ /* 0x00012400000e0000 */
.L_x_893:
[----:B------:R-:W5:Y:S01]  /*10430*/  LDL R12, [R1+0x44] ;  /* 0x00004400010c7983 */ /* 0x000f620000100800 */
[----:B------:R-:W-:Y:S01]  /*10440*/  ULDC UR4, c[0x0][0x448] ;  /* 0x0001120000047ab9 */ /* 0x000fe20000000800 */
[----:B------:R-:W-:Y:S01]  /*10450*/  BSSY B1, `(.L_x_629) ;  /* 0x0000013000017945 */ /* 0x000fe20003800000 */
[----:B------:R-:W-:Y:S01]  /*10460*/  IMAD R32, R93, UR4, RZ ;  /* 0x000000045d207c24 */ /* 0x000fe2000f8e02ff */
[----:B0-----:R-:W-:Y:S02]  /*10470*/  CS2R R24, SRZ ;  /* 0x0000000000187805 */ /* 0x001fe4000001ff00 */
[----:B------:R-:W-:Y:S02]  /*10480*/  CS2R R26, SRZ ;  /* 0x00000000001a7805 */ /* 0x000fe4000001ff00 */
[----:B------:R-:W-:Y:S02]  /*10490*/  CS2R R8, SRZ ;  /* 0x0000000000087805 */ /* 0x000fe4000001ff00 */
[----:B------:R-:W-:-:S02]  /*104a0*/  CS2R R10, SRZ ;  /* 0x00000000000a7805 */ /* 0x000fc4000001ff00 */
[----:B------:R-:W-:Y:S02]  /*104b0*/  ISETP.GE.AND P0, PT, R6, R32, PT ;  /* 0x000000200600720c */ /* 0x000fe40003f06270 */
[----:B-----5:R-:W-:-:S11]  /*104c0*/  LEA.HI R6, R12, R12, RZ, 0x1 ;  /* 0x0000000c0c067211 */ /* 0x020fd600078f08ff */
[----:B------:R-:W-:Y:S05]  /*104d0*/  @P0 BRA `(.L_x_630) ;  /* 0x0000000000280947 */ /* 0x000fea0003800000 */
[----:B------:R-:W-:Y:S01]  /*104e0*/  ULDC UR4, c[0x0][0x3f4] ;  /* 0x0000fd0000047ab9 */ /* 0x000fe20000000800 */
[C---:B-1----:R-:W-:Y:S02]  /*104f0*/  IADD3 R4, P0, R16.reuse, R5, RZ ;  /* 0x0000000510047210 */ /* 0x042fe40007f1e0ff */
[----:B------:R-:W-:Y:S02]  /*10500*/  CS2R R24, SRZ ;  /* 0x0000000000187805 */ /* 0x000fe4000001ff00 */
[C---:B------:R-:W-:Y:S02]  /*10510*/  ISETP.GE.AND P2, PT, R16.reuse, UR4, PT ;  /* 0x0000000410007c0c */ /* 0x040fe4000bf46270 */
[----:B--2---:R-:W-:Y:S01]  /*10520*/  IADD3 R14, P1, R16, R14, RZ ;  /* 0x0000000e100e7210 */ /* 0x004fe20007f3e0ff */
[----:B---3--:R-:W-:-:S03]  /*10530*/  IMAD.X R5, R3, 0x1, R17, P0 ;  /* 0x0000000103057824 */ /* 0x008fc600000e0611 */
[----:B----4-:R-:W-:-:S07]  /*10540*/  IADD3.X R15, R7, R17, RZ, P1, !PT ;  /* 0x00000011070f7210 */ /* 0x010fce0000ffe4ff */
[----:B------:R-:W-:Y:S05]  /*10550*/  @P2 BRA `(.L_x_630) ;  /* 0x0000000000082947 */ /* 0x000fea0003800000 */
[----:B------:R0:W5:Y:S04]  /*10560*/  LD.E.128 R24, desc[UR36][R4.64] ;  /* 0x0000002404187980 */ /* 0x000168000c101d00 */
[----:B------:R0:W5:Y:S02]  /*10570*/  LD.E.128 R8, desc[UR36][R14.64] ;  /* 0x000000240e087980 */ /* 0x000164000c101d00 */
.L_x_630:
[----:B------:R-:W-:Y:S05]  /*10580*/  BSYNC B1 ;  /* 0x0000000000017941 */ /* 0x000fea0003800000 */
.L_x_629:
[----:B------:R-:W-:Y:S01]  /*10590*/  LOP3.LUT R6, R6, 0xfffffffe, RZ, 0xc0, !PT ;  /* 0xfffffffe06067812 */ /* 0x000fe200078ec0ff */
[----:B------:R-:W-:Y:S01]  /*105a0*/  IMAD R32, R221, -0x80, R32 ;  /* 0xffffff80dd207824 */ /* 0x000fe200078e0220 */
[----:B-----5:R-:W-:Y:S01]  /*105b0*/  SHF.R.U32.HI R0, RZ, 0x8, R24 ;  /* 0x00000008ff007819 */ /* 0x020fe20000011618 */
[----:B------:R-:W-:Y:S01]  /*105c0*/  BSSY B1, `(.L_x_631) ;  /* 0x0000034000017945 */ /* 0x000fe20003800000 */
[----:B---3--:R-:W-:Y:S01]  /*105d0*/  LOP3.LUT R3, R24, 0xff, RZ, 0xc0, !PT ;  /* 0x000000ff18037812 */ /* 0x008fe200078ec0ff */
[----:B------:R-:W-:Y:S01]  /*105e0*/  IMAD.IADD R6, R12, 0x1, -R6 ;  /* 0x000000010c067824 */ /* 0x000fe200078e0a06 */
[----:B------:R-:W-:Y:S02]  /*105f0*/  LOP3.LUT R0, R0, 0xff, RZ, 0xc0, !PT ;  /* 0x000000ff00007812 */ /* 0x000fe400078ec0ff */
[----:B0-----:R-:W-:Y:S02]  /*10600*/  SHF.R.U32.HI R15, RZ, 0x8, R27 ;  /* 0x00000008ff0f7819 */ /* 0x001fe4000001161b */
[----:B------:R-:W-:-:S02]  /*10610*/  SHF.L.U32 R34, R6, 0x1f, RZ ;  /* 0x0000001f06227819 */ /* 0x000fc400000006ff */
[----:B-1----:R-:W-:Y:S02]  /*10620*/  PRMT R5, R0, 0x7604, R3 ;  /* 0x0000760400057816 */ /* 0x002fe40000000003 */
[----:B------:R-:W0:Y:S01]  /*10630*/  SYNCS.PHASECHK.TRANS64.TRYWAIT P1, [R23+URZ+0x38800], R34 ;  /* 0x03880022170075a7 */ /* 0x000e22000802017f */
[----:B------:R-:W-:Y:S02]  /*10640*/  SHF.R.U32.HI R0, RZ, 0x8, R26 ;  /* 0x00000008ff007819 */ /* 0x000fe4000001161a */
[----:B------:R-:W-:Y:S02]  /*10650*/  LOP3.LUT R6, R26, 0xff, RZ, 0xc0, !PT ;  /* 0x000000ff1a067812 */ /* 0x000fe400078ec0ff */
[----:B------:R-:W-:Y:S02]  /*10660*/  LOP3.LUT R12, R27, 0xff, RZ, 0xc0, !PT ;  /* 0x000000ff1b0c7812 */ /* 0x000fe400078ec0ff */
[----:B------:R-:W-:Y:S02]  /*10670*/  LOP3.LUT R13, R0, 0xff, RZ, 0xc0, !PT ;  /* 0x000000ff000d7812 */ /* 0x000fe400078ec0ff */
[----:B------:R-:W-:-:S02]  /*10680*/  LOP3.LUT R15, R15, 0xff, RZ, 0xc0, !PT ;  /* 0x000000ff0f0f7812 */ /* 0x000fc400078ec0ff */
[----:B------:R-:W-:Y:S02]  /*10690*/  SHF.R.U32.HI R0, RZ, 0x8, R8 ;  /* 0x00000008ff007819 */ /* 0x000fe40000011608 */
[----:B------:R-:W-:Y:S02]  /*106a0*/  SHF.R.U32.HI R33, RZ, 0x8, R11 ;  /* 0x00000008ff217819 */ /* 0x000fe4000001160b */
[----:B----4-:R-:W-:Y:S01]  /*106b0*/  SHF.R.U32.HI R7, RZ, 0x8, R25 ;  /* 0x00000008ff077819 */ /* 0x010fe20000011619 */
[----:B------:R-:W1:Y:S01]  /*106c0*/  LDC R3, c[0x0][0x3f4] ;  /* 0x0000fd00ff037b82 */ /* 0x000e620000000800 */
[----:B------:R-:W-:Y:S02]  /*106d0*/  SHF.R.U32.HI R29, RZ, 0x8, R9 ;  /* 0x00000008ff1d7819 */ /* 0x000fe40000011609 */
[----:B------:R-:W-:Y:S02]  /*106e0*/  PRMT R13, R13, 0x7604, R6 ;  /* 0x000076040d0d7816 */ /* 0x000fe40000000006 */
[----:B------:R-:W-:-:S02]  /*106f0*/  PRMT R12, R15, 0x7604, R12 ;  /* 0x000076040f0c7816 */ /* 0x000fc4000000000c */
[----:B------:R-:W-:Y:S02]  /*10700*/  LOP3.LUT R6, R8, 0xff, RZ, 0xc0, !PT ;  /* 0x000000ff08067812 */ /* 0x000fe400078ec0ff */
[----:B------:R-:W-:Y:S02]  /*10710*/  LOP3.LUT R28, R11, 0xff, RZ, 0xc0, !PT ;  /* 0x000000ff0b1c7812 */ /* 0x000fe400078ec0ff */
[----:B------:R-:W-:Y:S02]  /*10720*/  LOP3.LUT R15, R0, 0xff, RZ, 0xc0, !PT ;  /* 0x000000ff000f7812 */ /* 0x000fe400078ec0ff */
[----:B------:R-:W-:Y:S02]  /*10730*/  LOP3.LUT R33, R33, 0xff, RZ, 0xc0, !PT ;  /* 0x000000ff21217812 */ /* 0x000fe400078ec0ff */
[----:B------:R-:W-:Y:S02]  /*10740*/  LOP3.LUT R4, R25, 0xff, RZ, 0xc0, !PT ;  /* 0x000000ff19047812 */ /* 0x000fe400078ec0ff */
[----:B------:R-:W-:-:S02]  /*10750*/  LOP3.LUT R7, R7, 0xff, RZ, 0xc0, !PT ;  /* 0x000000ff07077812 */ /* 0x000fc400078ec0ff */
[----:B--2---:R-:W-:Y:S02]  /*10760*/  LOP3.LUT R14, R9, 0xff, RZ, 0xc0, !PT ;  /* 0x000000ff090e7812 */ /* 0x004fe400078ec0ff */
[----:B------:R-:W-:Y:S02]  /*10770*/  LOP3.LUT R29, R29, 0xff, RZ, 0xc0, !PT ;  /* 0x000000ff1d1d7812 */ /* 0x000fe400078ec0ff */
[----:B------:R-:W-:Y:S02]  /*10780*/  PRMT R21, R15, 0x7604, R6 ;  /* 0x000076040f157816 */ /* 0x000fe40000000006 */
[----:B------:R-:W-:Y:S02]  /*10790*/  PRMT R28, R33, 0x7604, R28 ;  /* 0x00007604211c7816 */ /* 0x000fe4000000001c */
[----:B------:R-:W-:Y:S02]  /*107a0*/  SHF.R.U32.HI R0, RZ, 0x10, R25 ;  /* 0x00000010ff007819 */ /* 0x000fe40000011619 */
[----:B------:R-:W-:-:S02]  /*107b0*/  SHF.R.U32.HI R15, RZ, 0x10, R27 ;  /* 0x00000010ff0f7819 */ /* 0x000fc4000001161b */
[----:B------:R-:W-:Y:S01]  /*107c0*/  SHF.R.U32.HI R33, RZ, 0x10, R11 ;  /* 0x00000010ff217819 */ /* 0x000fe2000001160b */
[----:B------:R-:W-:Y:S01]  /*107d0*/  IMAD.U32 R0, R0, 0x10000, RZ ;  /* 0x0001000000007824 */ /* 0x000fe200078e00ff */
[----:B------:R-:W-:Y:S01]  /*107e0*/  PRMT R7, R7, 0x7604, R4 ;  /* 0x0000760407077816 */ /* 0x000fe20000000004 */
[----:B------:R-:W-:Y:S01]  /*107f0*/  IMAD.U32 R15, R15, 0x10000, RZ ;  /* 0x000100000f0f7824 */ /* 0x000fe200078e00ff */
[----:B------:R-:W-:Y:S01]  /*10800*/  PRMT R14, R29, 0x7604, R14 ;  /* 0x000076041d0e7816 */ /* 0x000fe2000000000e */
[----:B------:R-:W-:Y:S01]  /*10810*/  IMAD.U32 R33, R33, 0x10000, RZ ;  /* 0x0001000021217824 */ /* 0x000fe200078e00ff */
[----:B------:R-:W-:Y:S02]  /*10820*/  SHF.R.U32.HI R4, RZ, 0x8, R10 ;  /* 0x00000008ff047819 */ /* 0x000fe4000001160a */
[----:B------:R-:W-:Y:S02]  /*10830*/  SHF.R.U32.HI R29, RZ, 0x10, R9 ;  /* 0x00000010ff1d7819 */ /* 0x000fe40000011609 */
[----:B------:R-:W-:-:S02]  /*10840*/  LOP3.LUT R20, R10, 0xff, RZ, 0xc0, !PT ;  /* 0x000000ff0a147812 */ /* 0x000fc400078ec0ff */
[----:B------:R-:W-:Y:S02]  /*10850*/  LOP3.LUT R31, R4, 0xff, RZ, 0xc0, !PT ;  /* 0x000000ff041f7812 */ /* 0x000fe400078ec0ff */
[----:B------:R-:W-:Y:S02]  /*10860*/  SHF.L.U32 R29, R29, 0x10, RZ ;  /* 0x000000101d1d7819 */ /* 0x000fe400000006ff */
[----:B------:R-:W-:Y:S02]  /*10870*/  PRMT R31, R31, 0x7604, R20 ;  /* 0x000076041f1f7816 */ /* 0x000fe40000000014 */
[----:B-1----:R-:W-:Y:S02]  /*10880*/  ISETP.GE.AND P0, PT, R16, R3, PT ;  /* 0x000000031000720c */ /* 0x002fe40003f06270 */
[----:B------:R-:W-:Y:S02]  /*10890*/  LOP3.LUT R7, R7, 0xff0000, R0, 0xf8, !PT ;  /* 0x00ff000007077812 */ /* 0x000fe400078ef800 */
[----:B------:R-:W-:-:S02]  /*108a0*/  LOP3.LUT R15, R12, 0xff0000, R15, 0xf8, !PT ;  /* 0x00ff00000c0f7812 */ /* 0x000fc400078ef80f */
[----:B------:R-:W-:Y:S02]  /*108b0*/  LOP3.LUT R29, R14, 0xff0000, R29, 0xf8, !PT ;  /* 0x00ff00000e1d7812 */ /* 0x000fe400078ef81d */
[----:B------:R-:W-:Y:S02]  /*108c0*/  LOP3.LUT R33, R28, 0xff0000, R33, 0xf8, !PT ;  /* 0x00ff00001c217812 */ /* 0x000fe400078ef821 */
[----:B------:R-:W-:Y:S02]  /*108d0*/  VIMNMX R32, R32, 0x80, PT ;  /* 0x0000008020207848 */ /* 0x000fe40003fe0100 */
[----:B------:R-:W-:Y:S01]  /*108e0*/  LOP3.LUT R5, R5, 0xff0000, R24, 0xf8, !PT ;  /* 0x00ff000005057812 */ /* 0x000fe200078ef818 */
[----:B0-----:R-:W-:Y:S06]  /*108f0*/  @!P1 BRA `(.L_x_632) ;  /* 0x00000168008c9947 */ /* 0x001fec0003800000 */
.L_x_894:
[----:B------:R-:W-:Y:S05]  /*10900*/  BSYNC B1 ;  /* 0x0000000000017941 */ /* 0x000fea0003800000 */
.L_x_631:
[C---:B------:R-:W-:Y:S01]  /*10910*/  VIADD R12, R219.reuse, 0x20 ;  /* 0x00000020db0c7836 */ /* 0x040fe20000000000 */
[C---:B------:R-:W-:Y:S01]  /*10920*/  IADD3 R4, R219.reuse, 0x60, RZ ;  /* 0x00000060db047810 */ /* 0x040fe20007ffe0ff */
[C---:B------:R-:W-:Y:S01]  /*10930*/  VIADD R6, R219.reuse, 0x40 ;  /* 0x00000040db067836 */ /* 0x040fe20000000000 */
[-C--:B------:R-:W-:Y:S01]  /*10940*/  ISETP.GE.OR P1, PT, R219, R32.reuse, P0 ;  /* 0x00000020db00720c */ /* 0x080fe20000726670 */
[----:B------:R-:W-:Y:S01]  /*10950*/  BSSY B1, `(.L_x_633) ;  /* 0x00000d6000017945 */ /* 0x000fe20003800000 */
[-C--:B------:R-:W-:Y:S02]  /*10960*/  ISETP.GE.OR P2, PT, R12, R32.reuse, P0 ;  /* 0x000000200c00720c */ /* 0x080fe40000746670 */
[-C--:B------:R-:W-:Y:S02]  /*10970*/  ISETP.GE.OR P3, PT, R6, R32.reuse, P0 ;  /* 0x000000200600720c */ /* 0x080fe40000766670 */
[----:B------:R-:W-:Y:S02]  /*10980*/  ISETP.GE.OR P0, PT, R4, R32, P0 ;  /* 0x000000200400720c */ /* 0x000fe40000706670 */
[----:B------:R-:W1:Y:S01]  /*10990*/  S2R R4, SR_TID.X ;  /* 0x0000000000047919 */ /* 0x000e620000002100 */
[----:B------:R-:W-:-:S02]  /*109a0*/  LOP3.LUT R13, R13, 0xff0000, R26, 0xf8, !PT ;  /* 0x00ff00000d0d7812 */ /* 0x000fc400078ef81a */
[----:B------:R-:W-:Y:S02]  /*109b0*/  LOP3.LUT R21, R21, 0xff0000, R8, 0xf8, !PT ;  /* 0x00ff000015157812 */ /* 0x000fe400078ef808 */
[----:B------:R-:W-:Y:S02]  /*109c0*/  LOP3.LUT R31, R31, 0xff0000, R10, 0xf8, !PT ;  /* 0x00ff00001f1f7812 */ /* 0x000fe400078ef80a */
[----:B------:R-:W-:Y:S02]  /*109d0*/  LOP3.LUT R12, R13, 0xff000000, R26, 0xf8, !PT ;  /* 0xff0000000d0c7812 */ /* 0x000fe400078ef81a */
[----:B------:R-:W-:Y:S02]  /*109e0*/  LOP3.LUT R0, R5, 0xff000000, R24, 0xf8, !PT ;  /* 0xff00000005007812 */ /* 0x000fe400078ef818 */
[----:B------:R-:W-:Y:S02]  /*109f0*/  LOP3.LUT R26, R15, 0xff000000, R27, 0xf8, !PT ;  /* 0xff0000000f1a7812 */ /* 0x000fe400078ef81b */
[----:B------:R-:W-:-:S02]  /*10a00*/  LOP3.LUT R24, R7, 0xff000000, R25, 0xf8, !PT ;  /* 0xff00000007187812 */ /* 0x000fc400078ef819 */
[----:B------:R-:W-:Y:S02]  /*10a10*/  LOP3.LUT R13, R21, 0xff000000, R8, 0xf8, !PT ;  /* 0xff000000150d7812 */ /* 0x000fe400078ef808 */
[----:B------:R-:W-:Y:S02]  /*10a20*/  LOP3.LUT R14, R29, 0xff000000, R9, 0xf8, !PT ;  /* 0xff0000001d0e7812 */ /* 0x000fe400078ef809 */
[----:B------:R-:W-:Y:S02]  /*10a30*/  LOP3.LUT R15, R31, 0xff000000, R10, 0xf8, !PT ;  /* 0xff0000001f0f7812 */ /* 0x000fe400078ef80a */
[----:B------:R-:W-:Y:S01]  /*10a40*/  LOP3.LUT R20, R33, 0xff000000, R11, 0xf8, !PT ;  /* 0xff00000021147812 */ /* 0x000fe200078ef80b */
[----:B-1----:R-:W-:-:S05]  /*10a50*/  VIADD R4, R4, 0xffffff80 ;  /* 0xffffff8004047836 */ /* 0x002fca0000000000 */
[----:B------:R-:W-:-:S04]  /*10a60*/  SHF.R.S32.HI R59, RZ, 0x1f, R4 ;  /* 0x0000001fff3b7819 */ /* 0x000fc80000011404 */
[----:B------:R-:W-:-:S04]  /*10a70*/  LEA.HI R59, R59, R4, RZ, 0x3 ;  /* 0x000000043b3b7211 */ /* 0x000fc800078f18ff */
[----:B------:R-:W-:-:S05]  /*10a80*/  LOP3.LUT R59, R59, 0xfffffff8, RZ, 0xc0, !PT ;  /* 0xfffffff83b3b7812 */ /* 0x000fca00078ec0ff */
[----:B------:R-:W-:Y:S01]  /*10a90*/  IMAD.IADD R59, R4, 0x1, -R59 ;  /* 0x00000001043b7824 */ /* 0x000fe200078e0a3b */
[----:B------:R-:W-:Y:S06]  /*10aa0*/  @P1 BRA `(.L_x_634) ;  /* 0x0000000c00001947 */ /* 0x000fec0003800000 */
[----:B------:R-:W2:Y:S01]  /*10ab0*/  LDL R57, [R1+0x30] ;  /* 0x0000300001397983 */ /* 0x000ea20000100800 */
[----:B------:R-:W-:Y:S02]  /*10ac0*/  LEA.HI R4, R3, R59, RZ, 0x1c ;  /* 0x0000003b03047211 */ /* 0x000fe400078fe0ff */
[----:B------:R-:W-:Y:S02]  /*10ad0*/  SHF.R.U32.HI R38, RZ, 0x3, R227 ;  /* 0x00000003ff267819 */ /* 0x000fe400000116e3 */
[----:B------:R-:W-:Y:S01]  /*10ae0*/  SHF.R.S32.HI R5, RZ, 0x1f, R4 ;  /* 0x0000001fff057819 */ /* 0x000fe20000011404 */
[----:B------:R-:W-:Y:S01]  /*10af0*/  IMAD.SHL.U32 R6, R4, 0x10, RZ ;  /* 0x0000001004067824 */ /* 0x000fe200078e00ff */
[----:B------:R-:W-:Y:S02]  /*10b00*/  F2FP.F16.E4M3.UNPACK_B R37, R0.H1 ;  /* 0x00000000ff25723e */ /* 0x000fe400030006ff */
[----:B------:R-:W-:Y:S02]  /*10b10*/  LEA.HI R5, R5, R4, RZ, 0x3 ;  /* 0x0000000405057211 */ /* 0x000fe400078f18ff */
[----:B------:R-:W-:Y:S01]  /*10b20*/  LOP3.LUT R6, R227, 0x70, R6, 0xf8, !PT ;  /* 0x00000070e3067812 */ /* 0x000fe200078ef806 */
[----:B------:R-:W-:Y:S01]  /*10b30*/  HADD2.F32 R39, -RZ, R37.H1_H1 ;  /* 0x30000025ff277230 */ /* 0x000fe20000004100 */
[----:B------:R-:W-:-:S02]  /*10b40*/  SHF.L.U32 R5, R5, 0xb, RZ ;  /* 0x0000000b05057819 */ /* 0x000fc400000006ff */
[----:B------:R-:W-:Y:S01]  /*10b50*/  LOP3.LUT R6, R6, R38, RZ, 0x3c, !PT ;  /* 0x0000002606067212 */ /* 0x000fe200078e3cff */
[----:B------:R-:W-:Y:S01]  /*10b60*/  HADD2.F32 R38, -RZ, R37.H0_H0 ;  /* 0x20000025ff267230 */ /* 0x000fe20000004100 */
[----:B------:R-:W-:Y:S02]  /*10b70*/  LOP3.LUT R5, R5, 0xffffc000, RZ, 0xc0, !PT ;  /* 0xffffc00005057812 */ /* 0x000fe400078ec0ff */
[----:B------:R-:W-:Y:S02]  /*10b80*/  F2FP.F16.E4M3.UNPACK_B R41, R13.H1 ;  /* 0x0000000dff29723e */ /* 0x000fe400030006ff */
[----:B------:R-:W-:Y:S02]  /*10b90*/  IADD3 R8, R6, R5, R228 ;  /* 0x0000000506087210 */ /* 0x000fe40007ffe0e4 */
[----:B------:R-:W-:Y:S01]  /*10ba0*/  F2FP.F16.E4M3.UNPACK_B R37, R0 ;  /* 0x00000000ff25723e */ /* 0x000fe200020006ff */
[----:B------:R-:W-:Y:S02]  /*10bb0*/  HADD2.F32 R40, -RZ, R41.H0_H0 ;  /* 0x20000029ff287230 */ /* 0x000fe40000004100 */
[----:B------:R-:W-:-:S05]  /*10bc0*/  IMAD.IADD R21, R23, 0x1, R8 ;  /* 0x0000000117157824 */ /* 0x000fca00078e0208 */
[----:B------:R-:W1:Y:S02]  /*10bd0*/  LDS.128 R8, [R21+0x20400] ;  /* 0x0204000015087984 */ /* 0x000e640000000c00 */
[-C--:B-1----:R-:W-:Y:S02]  /*10be0*/  F2FP.F16.E4M3.UNPACK_B R32, R8.reuse.H1 ;  /* 0x00000008ff20723e */ /* 0x082fe400030006ff */
[-C--:B0-----:R-:W-:Y:S02]  /*10bf0*/  F2FP.F16.E4M3.UNPACK_B R34, R9.reuse ;  /* 0x00000009ff22723e */ /* 0x081fe400020006ff */
[----:B------:R-:W-:Y:S01]  /*10c00*/  F2FP.F16.E4M3.UNPACK_B R35, R9.H1 ;  /* 0x00000009ff23723e */ /* 0x000fe200030006ff */
[--C-:B------:R-:W-:Y:S01]  /*10c10*/  HADD2.F32 R33, -RZ, R32.reuse.H0_H0 ;  /* 0x20000020ff217230 */ /* 0x100fe20000004100 */
[----:B------:R-:W-:Y:S01]  /*10c20*/  F2FP.F16.E4M3.UNPACK_B R8, R8 ;  /* 0x00000008ff08723e */ /* 0x000fe200020006ff */
[----:B------:R-:W-:Y:S01]  /*10c30*/  HADD2.F32 R32, -RZ, R32.H1_H1 ;  /* 0x30000020ff207230 */ /* 0x000fe20000004100 */
[----:B------:R-:W-:-:S02]  /*10c40*/  F2FP.F16.E4M3.UNPACK_B R36, R10 ;  /* 0x0000000aff24723e */ /* 0x000fc400020006ff */
[C---:B------:R-:W-:Y:S01]  /*10c50*/  FMUL.FTZ R9, R33.reuse, R38 ;  /* 0x0000002621097220 */ /* 0x040fe20000410000 */
[----:B------:R-:W-:Y:S01]  /*10c60*/  FMUL.FTZ R42, R33, R40 ;  /* 0x00000028212a7220 */ /* 0x000fe20000410000 */
[----:B------:R-:W-:Y:S01]  /*10c70*/  FMUL.FTZ R45, R32, R39 ;  /* 0x00000027202d7220 */ /* 0x000fe20000410000 */
[----:B------:R-:W-:Y:S02]  /*10c80*/  F2FP.F16.E4M3.UNPACK_B R10, R10.H1 ;  /* 0x0000000aff0a723e */ /* 0x000fe400030006ff */
[-C--:B------:R-:W-:Y:S02]  /*10c90*/  F2FP.F16.E4M3.UNPACK_B R33, R11.reuse ;  /* 0x0000000bff21723e */ /* 0x080fe400020006ff */
[----:B------:R-:W-:Y:S01]  /*10ca0*/  F2FP.F16.E4M3.UNPACK_B R11, R11.H1 ;  /* 0x0000000bff0b723e */ /* 0x000fe200030006ff */
[----:B--2---:R-:W0:Y:S02]  /*10cb0*/  LDS.128 R4, [R57+0x20400] ;  /* 0x0204000039047984 */ /* 0x004e240000000c00 */
[----:B0-----:R-:W-:-:S02]  /*10cc0*/  F2FP.F16.E4M3.UNPACK_B R25, R4 ;  /* 0x00000004ff19723e */ /* 0x001fc400020006ff */
[----:B------:R-:W-:Y:S02]  /*10cd0*/  F2FP.F16.E4M3.UNPACK_B R4, R4.H1 ;  /* 0x00000004ff04723e */ /* 0x000fe400030006ff */
[-C--:B------:R-:W-:Y:S02]  /*10ce0*/  F2FP.F16.E4M3.UNPACK_B R27, R5.reuse ;  /* 0x00000005ff1b723e */ /* 0x080fe400020006ff */
[----:B------:R-:W-:Y:S01]  /*10cf0*/  F2FP.F16.E4M3.UNPACK_B R28, R5.H1 ;  /* 0x00000005ff1c723e */ /* 0x000fe200030006ff */
[----:B------:R-:W-:Y:S01]  /*10d00*/  HADD2.F32 R5, -RZ, R4.H0_H0 ;  /* 0x20000004ff057230 */ /* 0x000fe20000004100 */
[-C--:B------:R-:W-:Y:S02]  /*10d10*/  F2FP.F16.E4M3.UNPACK_B R29, R6.reuse ;  /* 0x00000006ff1d723e */ /* 0x080fe400020006ff */
[----:B------:R-:W-:Y:S02]  /*10d20*/  F2FP.F16.E4M3.UNPACK_B R6, R6.H1 ;  /* 0x00000006ff06723e */ /* 0x000fe400030006ff */
[C---:B------:R-:W-:Y:S01]  /*10d30*/  FFMA.FTZ R46, R5.reuse, R40, R9 ;  /* 0x00000028052e7223 */ /* 0x040fe20000010009 */
[----:B------:R-:W-:Y:S01]  /*10d40*/  F2FP.F16.E4M3.UNPACK_B R40, R13 ;  /* 0x0000000dff28723e */ /* 0x000fe200020006ff */
[----:B------:R-:W-:Y:S01]  /*10d50*/  FFMA.FTZ R44, R5, R38, -R42 ;  /* 0x00000026052c7223 */ /* 0x000fe2000001082a */
[----:B------:R-:W-:Y:S01]  /*10d60*/  HADD2.F32 R42, -RZ, R41.H1_H1 ;  /* 0x30000029ff2a7230 */ /* 0x000fe20000004100 */
[-C--:B------:R-:W-:Y:S01]  /*10d70*/  F2FP.F16.E4M3.UNPACK_B R31, R7.reuse ;  /* 0x00000007ff1f723e */ /* 0x080fe200020006ff */
[----:B------:R-:W-:Y:S01]  /*10d80*/  HADD2.F32 R9, -RZ, R8.H0_H0 ;  /* 0x20000008ff097230 */ /* 0x000fe20000004100 */
[----:B------:R-:W-:Y:S01]  /*10d90*/  F2FP.F16.E4M3.UNPACK_B R7, R7.H1 ;  /* 0x00000007ff07723e */ /* 0x000fe200030006ff */
[----:B------:R-:W-:-:S02]  /*10da0*/  HADD2.F32 R41, -RZ, R40.H0_H0 ;  /* 0x20000028ff297230 */ /* 0x000fc40000004100 */
[-C--:B------:R-:W-:Y:S01]  /*10db0*/  FMUL.FTZ R48, R32, R42.reuse ;  /* 0x0000002a20307220 */ /* 0x080fe20000410000 */
[----:B------:R-:W-:Y:S02]  /*10dc0*/  HADD2.F32 R5, -RZ, R4.H1_H1 ;  /* 0x30000004ff057230 */ /* 0x000fe40000004100 */
[----:B------:R-:W-:Y:S02]  /*10dd0*/  HADD2.F32 R38, -RZ, R37.H0_H0 ;  /* 0x20000025ff267230 */ /* 0x000fe40000004100 */
[----:B------:R-:W-:Y:S01]  /*10de0*/  FMUL.FTZ R43, R9, R41 ;  /* 0x00000029092b7220 */ /* 0x000fe20000410000 */
[----:B------:R-:W-:Y:S02]  /*10df0*/  HADD2.F32 R4, -RZ, R25.H0_H0 ;  /* 0x20000019ff047230 */ /* 0x000fe40000004100 */
[C---:B------:R-:W-:Y:S01]  /*10e00*/  FFMA.FTZ R47, R5.reuse, R39, -R48 ;  /* 0x00000027052f7223 */ /* 0x040fe20000010830 */
[----:B------:R-:W-:Y:S01]  /*10e10*/  FFMA.FTZ R49, R5, R42, R45 ;  /* 0x0000002a05317223 */ /* 0x000fe2000001002d */
[----:B------:R-:W-:Y:S01]  /*10e20*/  FMUL.FTZ R32, R9, R38 ;  /* 0x0000002609207220 */ /* 0x000fe20000410000 */
[----:B------:R-:W-:Y:S01]  /*10e30*/  F2FP.F16.E4M3.UNPACK_B R9, R24.H1 ;  /* 0x00000018ff09723e */ /* 0x000fe200030006ff */
[----:B------:R-:W-:Y:S01]  /*10e40*/  FFMA.FTZ R43, R4, R38, -R43 ;  /* 0x00000026042b7223 */ /* 0x000fe2000001082b */
[----:B------:R-:W-:Y:S01]  /*10e50*/  F2FP.F16.E4M3.UNPACK_B R38, R14.H1 ;  /* 0x0000000eff26723e */ /* 0x000fe200030006ff */
[----:B------:R-:W-:-:S02]  /*10e60*/  HADD2.F32 R5, -RZ, R35.H0_H0 ;  /* 0x20000023ff057230 */ /* 0x000fc40000004100 */
[----:B------:R-:W-:Y:S01]  /*10e70*/  FFMA.FTZ R41, R4, R41, R32 ;  /* 0x0000002904297223 */ /* 0x000fe20000010020 */
[----:B------:R-:W-:Y:S02]  /*10e80*/  HADD2.F32 R37, -RZ, R37.H1_H1 ;  /* 0x30000025ff257230 */ /* 0x000fe40000004100 */
[----:B------:R-:W-:Y:S02]  /*10e90*/  HADD2.F32 R39, -RZ, R38.H0_H0 ;  /* 0x20000026ff277230 */ /* 0x000fe40000004100 */
[----:B------:R-:W-:Y:S02]  /*10ea0*/  HADD2.F32 R40, -RZ, R40.H1_H1 ;  /* 0x30000028ff287230 */ /* 0x000fe40000004100 */
[----:B------:R-:W-:Y:S02]  /*10eb0*/  HADD2.F32 R8, -RZ, R8.H1_H1 ;  /* 0x30000008ff087230 */ /* 0x000fe40000004100 */
[----:B------:R-:W-:Y:S01]  /*10ec0*/  FMUL.FTZ R51, R5, R39 ;  /* 0x0000002705337220 */ /* 0x000fe20000410000 */
[----:B------:R-:W-:-:S02]  /*10ed0*/  HADD2.F32 R32, -RZ, R9.H0_H0 ;  /* 0x20000009ff207230 */ /* 0x000fc40000004100 */
[----:B------:R-:W-:Y:S02]  /*10ee0*/  HADD2.F32 R4, -RZ, R28.H0_H0 ;  /* 0x2000001cff047230 */ /* 0x000fe40000004100 */
[C---:B------:R-:W-:Y:S01]  /*10ef0*/  FMUL.FTZ R42, R8.reuse, R40 ;  /* 0x00000028082a7220 */ /* 0x040fe20000410000 */
[----:B------:R-:W-:Y:S02]  /*10f00*/  HADD2.F32 R25, -RZ, R25.H1_H1 ;  /* 0x30000019ff197230 */ /* 0x000fe40000004100 */
[-C--:B------:R-:W-:Y:S01]  /*10f10*/  FMUL.FTZ R45, R8, R37.reuse ;  /* 0x00000025082d7220 */ /* 0x080fe20000410000 */
[-C--:B------:R-:W-:Y:S01]  /*10f20*/  FMUL.FTZ R8, R5, R32.reuse ;  /* 0x0000002005087220 */ /* 0x080fe20000410000 */
[C---:B------:R-:W-:Y:S01]  /*10f30*/  FFMA.FTZ R51, R4.reuse, R32, -R51 ;  /* 0x0000002004337223 */ /* 0x040fe20000010833 */
[----:B------:R-:W-:Y:S01]  /*10f40*/  F2FP.F16.E4M3.UNPACK_B R32, R14 ;  /* 0x0000000eff20723e */ /* 0x000fe200020006ff */
[C---:B------:R-:W-:Y:S01]  /*10f50*/  FFMA.FTZ R42, R25.reuse, R37, -R42 ;  /* 0x00000025192a7223 */ /* 0x040fe2000001082a */
[----:B------:R-:W-:Y:S01]  /*10f60*/  FFMA.FTZ R40, R25, R40, R45 ;  /* 0x0000002819287223 */ /* 0x000fe2000001002d */
[----:B------:R-:W-:Y:S01]  /*10f70*/  FFMA.FTZ R45, R4, R39, R8 ;  /* 0x00000027042d7223 */ /* 0x000fe20000010008 */
[----:B------:R-:W-:Y:S01]  /*10f80*/  HADD2.F32 R25, -RZ, R9.H1_H1 ;  /* 0x30000009ff197230 */ /* 0x000fe20000004100 */
[----:B------:R-:W-:Y:S01]  /*10f90*/  F2FP.F16.E4M3.UNPACK_B R8, R24 ;  /* 0x00000018ff08723e */ /* 0x000fe200020006ff */
[----:B------:R-:W-:-:S02]  /*10fa0*/  HADD2.F32 R38, -RZ, R38.H1_H1 ;  /* 0x30000026ff267230 */ /* 0x000fc40000004100 */
[----:B------:R-:W-:Y:S02]  /*10fb0*/  HADD2.F32 R35, -RZ, R35.H1_H1 ;  /* 0x30000023ff237230 */ /* 0x000fe40000004100 */
[----:B------:R-:W-:Y:S02]  /*10fc0*/  HADD2.F32 R37, -RZ, R32.H0_H0 ;  /* 0x20000020ff257230 */ /* 0x000fe40000004100 */
[----:B------:R-:W-:Y:S02]  /*10fd0*/  HADD2.F32 R5, -RZ, R34.H0_H0 ;  /* 0x20000022ff057230 */ /* 0x000fe40000004100 */
[C---:B------:R-:W-:Y:S01]  /*10fe0*/  FMUL.FTZ R39, R35.reuse, R38 ;  /* 0x0000002623277220 */ /* 0x040fe20000410000 */
[----:B------:R-:W-:Y:S02]  /*10ff0*/  HADD2.F32 R28, -RZ, R28.H1_H1 ;  /* 0x3000001cff1c7230 */ /* 0x000fe40000004100 */
[----:B------:R-:W-:Y:S01]  /*11000*/  FMUL.FTZ R53, R35, R25 ;  /* 0x0000001923357220 */ /* 0x000fe20000410000 */
[----:B------:R-:W-:-:S02]  /*11010*/  HADD2.F32 R9, -RZ, R8.H0_H0 ;  /* 0x20000008ff097230 */ /* 0x000fc40000004100 */
[C---:B------:R-:W-:Y:S01]  /*11020*/  FMUL.FTZ R35, R5.reuse, R37 ;  /* 0x0000002505237220 */ /* 0x040fe20000410000 */
[----:B------:R-:W-:Y:S02]  /*11030*/  HADD2.F32 R4, -RZ, R27.H0_H0 ;  /* 0x2000001bff047230 */ /* 0x000fe40000004100 */
[C---:B------:R-:W-:Y:S01]  /*11040*/  FFMA.FTZ R52, R28.reuse, R25, -R39 ;  /* 0x000000191c347223 */ /* 0x040fe20000010827 */
[----:B------:R-:W-:Y:S01]  /*11050*/  FFMA.FTZ R54, R28, R38, R53 ;  /* 0x000000261c367223 */ /* 0x000fe20000010035 */
[----:B------:R-:W-:Y:S01]  /*11060*/  F2FP.F16.E4M3.UNPACK_B R28, R15.H1 ;  /* 0x0000000fff1c723e */ /* 0x000fe200030006ff */
[-C--:B------:R-:W-:Y:S01]  /*11070*/  FMUL.FTZ R48, R5, R9.reuse ;  /* 0x0000000905307220 */ /* 0x080fe20000410000 */
[----:B------:R-:W-:Y:S01]  /*11080*/  FFMA.FTZ R38, R4, R9, -R35 ;  /* 0x0000000904267223 */ /* 0x000fe20000010823 */
[----:B------:R-:W-:Y:S01]  /*11090*/  HADD2.F32 R8, -RZ, R8.H1_H1 ;  /* 0x30000008ff087230 */ /* 0x000fe20000004100 */
[----:B------:R-:W-:Y:S01]  /*110a0*/  F2FP.F16.E4M3.UNPACK_B R9, R12.H1 ;  /* 0x0000000cff09723e */ /* 0x000fe200030006ff */
[----:B------:R-:W-:-:S02]  /*110b0*/  HADD2.F32 R32, -RZ, R32.H1_H1 ;  /* 0x30000020ff207230 */ /* 0x000fc40000004100 */
[----:B------:R-:W-:Y:S01]  /*110c0*/  FFMA.FTZ R48, R4, R37, R48 ;  /* 0x0000002504307223 */ /* 0x000fe20000010030 */
[----:B------:R-:W-:Y:S02]  /*110d0*/  HADD2.F32 R34, -RZ, R34.H1_H1 ;  /* 0x30000022ff227230 */ /* 0x000fe40000004100 */
[----:B------:R-:W-:Y:S02]  /*110e0*/  HADD2.F32 R35, -RZ, R28.H0_H0 ;  /* 0x2000001cff237230 */ /* 0x000fe40000004100 */
[----:B------:R-:W-:Y:S02]  /*110f0*/  HADD2.F32 R5, -RZ, R10.H0_H0 ;  /* 0x2000000aff057230 */ /* 0x000fe40000004100 */
[C---:B------:R-:W-:Y:S01]  /*11100*/  FMUL.FTZ R50, R34.reuse, R32 ;  /* 0x0000002022327220 */ /* 0x040fe20000410000 */
[----:B------:R-:W-:Y:S02]  /*11110*/  HADD2.F32 R27, -RZ, R27.H1_H1 ;  /* 0x3000001bff1b7230 */ /* 0x000fe40000004100 */
[----:B------:R-:W-:Y:S01]  /*11120*/  FMUL.FTZ R39, R34, R8 ;  /* 0x0000000822277220 */ /* 0x000fe20000410000 */
[----:B------:R-:W-:-:S02]  /*11130*/  HADD2.F32 R25, -RZ, R9.H0_H0 ;  /* 0x20000009ff197230 */ /* 0x000fc40000004100 */
[----:B------:R-:W-:Y:S01]  /*11140*/  FMUL.FTZ R53, R5, R35 ;  /* 0x0000002305357220 */ /* 0x000fe20000410000 */
[----:B------:R-:W-:Y:S02]  /*11150*/  HADD2.F32 R4, -RZ, R6.H0_H0 ;  /* 0x20000006ff047230 */ /* 0x000fe40000004100 */
[C---:B------:R-:W-:Y:S01]  /*11160*/  FFMA.FTZ R37, R27.reuse, R8, -R50 ;  /* 0x000000081b257223 */ /* 0x040fe20000010832 */
[----:B------:R-:W-:Y:S01]  /*11170*/  FFMA.FTZ R39, R27, R32, R39 ;  /* 0x000000201b277223 */ /* 0x000fe20000010027 */
[-C--:B------:R-:W-:Y:S01]  /*11180*/  FMUL.FTZ R34, R5, R25.reuse ;  /* 0x0000001905227220 */ /* 0x080fe20000410000 */
[----:B------:R-:W-:Y:S02]  /*11190*/  HADD2.F32 R27, -RZ, R28.H1_H1 ;  /* 0x3000001cff1b7230 */ /* 0x000fe40000004100 */
[----:B------:R-:W-:Y:S01]  /*111a0*/  FFMA.FTZ R53, R4, R25, -R53 ;  /* 0x0000001904357223 */ /* 0x000fe20000010835 */
[----:B------:R-:W-:Y:S01]  /*111b0*/  HADD2.F32 R10, -RZ, R10.H1_H1 ;  /* 0x3000000aff0a7230 */ /* 0x000fe20000004100 */
[----:B------:R-:W-:Y:S01]  /*111c0*/  F2FP.F16.E4M3.UNPACK_B R25, R15 ;  /* 0x0000000fff19723e */ /* 0x000fe200020006ff */
[----:B------:R-:W-:-:S02]  /*111d0*/  HADD2.F32 R9, -RZ, R9.H1_H1 ;  /* 0x30000009ff097230 */ /* 0x000fc40000004100 */
[----:B------:R-:W-:Y:S01]  /*111e0*/  FFMA.FTZ R35, R4, R35, R34 ;  /* 0x0000002304237223 */ /* 0x000fe20000010022 */
[----:B------:R-:W-:Y:S01]  /*111f0*/  HADD2.F32 R6, -RZ, R6.H1_H1 ;  /* 0x30000006ff067230 */ /* 0x000fe20000004100 */
[----:B------:R-:W-:Y:S01]  /*11200*/  F2FP.F16.E4M3.UNPACK_B R8, R12 ;  /* 0x0000000cff08723e */ /* 0x000fe200020006ff */
[C---:B------:R-:W-:Y:S01]  /*11210*/  FMUL.FTZ R55, R10.reuse, R27 ;  /* 0x0000001b0a377220 */ /* 0x040fe20000410000 */
[-C--:B------:R-:W-:Y:S01]  /*11220*/  FMUL.FTZ R4, R10, R9.reuse ;  /* 0x000000090a047220 */ /* 0x080fe20000410000 */
[----:B------:R-:W-:Y:S02]  /*11230*/  HADD2.F32 R10, -RZ, R25.H0_H0 ;  /* 0x20000019ff0a7230 */ /* 0x000fe40000004100 */
[----:B------:R-:W-:Y:S02]  /*11240*/  HADD2.F32 R5, -RZ, R36.H0_H0 ;  /* 0x20000024ff057230 */ /* 0x000fe40000004100 */
[C---:B------:R-:W-:Y:S01]  /*11250*/  FFMA.FTZ R50, R6.reuse, R9, -R55 ;  /* 0x0000000906327223 */ /* 0x040fe20000010837 */
[----:B------:R-:W-:Y:S01]  /*11260*/  FFMA.FTZ R56, R6, R27, R4 ;  /* 0x0000001b06387223 */ /* 0x000fe20000010004 */
[----:B------:R-:W-:-:S02]  /*11270*/  HADD2.F32 R6, -RZ, R8.H0_H0 ;  /* 0x20000008ff067230 */ /* 0x000fc40000004100 */
[----:B------:R-:W-:Y:S02]  /*11280*/  HADD2.F32 R4, -RZ, R29.H0_H0 ;  /* 0x2000001dff047230 */ /* 0x000fe40000004100 */
[C---:B------:R-:W-:Y:S01]  /*11290*/  FMUL.FTZ R9, R5.reuse, R10 ;  /* 0x0000000a05097220 */ /* 0x040fe20000410000 */
[----:B------:R-:W-:Y:S02]  /*112a0*/  HADD2.F32 R25, -RZ, R25.H1_H1 ;  /* 0x30000019ff197230 */ /* 0x000fe40000004100 */
[-C--:B------:R-:W-:Y:S01]  /*112b0*/  FMUL.FTZ R5, R5, R6.reuse ;  /* 0x0000000605057220 */ /* 0x080fe20000410000 */
[----:B------:R-:W-:Y:S02]  /*112c0*/  HADD2.F32 R36, -RZ, R36.H1_H1 ;  /* 0x30000024ff247230 */ /* 0x000fe40000004100 */
[----:B------:R-:W-:Y:S01]  /*112d0*/  FFMA.FTZ R27, R4, R6, -R9 ;  /* 0x00000006041b7223 */ /* 0x000fe20000010809 */
[----:B------:R-:W-:Y:S01]  /*112e0*/  HADD2.F32 R8, -RZ, R8.H1_H1 ;  /* 0x30000008ff087230 */ /* 0x000fe20000004100 */
[----:B------:R-:W-:Y:S01]  /*112f0*/  F2FP.F16.E4M3.UNPACK_B R9, R20.H1 ;  /* 0x00000014ff09723e */ /* 0x000fe200030006ff */
[----:B------:R-:W-:-:S02]  /*11300*/  HADD2.F32 R29, -RZ, R29.H1_H1 ;  /* 0x3000001dff1d7230 */ /* 0x000fc40000004100 */
[----:B------:R-:W-:Y:S01]  /*11310*/  FFMA.FTZ R32, R4, R10, R5 ;  /* 0x0000000a04207223 */ /* 0x000fe20000010005 */
[CC--:B------:R-:W-:Y:S01]  /*11320*/  FMUL.FTZ R6, R36.reuse, R25.reuse ;  /* 0x0000001924067220 */ /* 0x0c0fe20000410000 */
[----:B------:R-:W-:Y:S01]  /*11330*/  F2FP.F16.E4M3.UNPACK_B R4, R26.H1 ;  /* 0x0000001aff04723e */ /* 0x000fe200030006ff */
[-C--:B------:R-:W-:Y:S01]  /*11340*/  FMUL.FTZ R36, R36, R8.reuse ;  /* 0x0000000824247220 */ /* 0x080fe20000410000 */
[----:B------:R-:W-:Y:S02]  /*11350*/  HADD2.F32 R10, -RZ, R9.H0_H0 ;  /* 0x20000009ff0a7230 */ /* 0x000fe40000004100 */
[C---:B------:R-:W-:Y:S01]  /*11360*/  FFMA.FTZ R34, R29.reuse, R8, -R6 ;  /* 0x000000081d227223 */ /* 0x040fe20000010806 */
[----:B------:R-:W-:Y:S02]  /*11370*/  HADD2.F32 R5, -RZ, R11.H0_H0 ;  /* 0x2000000bff057230 */ /* 0x000fe40000004100 */
[----:B------:R-:W-:Y:S01]  /*11380*/  FFMA.FTZ R25, R29, R25, R36 ;  /* 0x000000191d197223 */ /* 0x000fe20000010024 */
[----:B------:R-:W-:-:S02]  /*11390*/  HADD2.F32 R6, -RZ, R4.H0_H0 ;  /* 0x20000004ff067230 */ /* 0x000fc40000004100 */
[----:B------:R-:W-:Y:S02]  /*113a0*/  HADD2.F32 R8, -RZ, R4.H1_H1 ;  /* 0x30000004ff087230 */ /* 0x000fe40000004100 */
[C---:B------:R-:W-:Y:S01]  /*113b0*/  FMUL.FTZ R29, R5.reuse, R10 ;  /* 0x0000000a051d7220 */ /* 0x040fe20000410000 */
[----:B------:R-:W-:Y:S02]  /*113c0*/  HADD2.F32 R4, -RZ, R7.H0_H0 ;  /* 0x20000007ff047230 */ /* 0x000fe40000004100 */
[----:B------:R-:W-:Y:S02]  /*113d0*/  HADD2.F32 R28, -RZ, R9.H1_H1 ;  /* 0x30000009ff1c7230 */ /* 0x000fe40000004100 */
[-C--:B------:R-:W-:Y:S01]  /*113e0*/  FMUL.FTZ R9, R5, R6.reuse ;  /* 0x0000000605097220 */ /* 0x080fe20000410000 */
[----:B------:R-:W-:Y:S02]  /*113f0*/  HADD2.F32 R11, -RZ, R11.H1_H1 ;  /* 0x3000000bff0b7230 */ /* 0x000fe40000004100 */
[C---:B------:R-:W-:Y:S01]  /*11400*/  FFMA.FTZ R29, R4.reuse, R6, -R29 ;  /* 0x00000006041d7223 */ /* 0x040fe2000001081d */
[----:B------:R-:W-:Y:S01]  /*11410*/  HADD2.F32 R7, -RZ, R7.H1_H1 ;  /* 0x30000007ff077230 */ /* 0x000fe20000004100 */
[----:B------:R-:W-:Y:S01]  /*11420*/  F2FP.F16.E4M3.UNPACK_B R5, R26 ;  /* 0x0000001aff05723e */ /* 0x000fe200020006ff */
[----:B------:R-:W-:Y:S01]  /*11430*/  FFMA.FTZ R55, R4, R10, R9 ;  /* 0x0000000a04377223 */ /* 0x000fe20000010009 */
[C---:B------:R-:W-:Y:S01]  /*11440*/  FMUL.FTZ R6, R11.reuse, R28 ;  /* 0x0000001c0b067220 */ /* 0x040fe20000410000 */
[----:B------:R-:W-:Y:S01]  /*11450*/  FMUL.FTZ R11, R11, R8 ;  /* 0x000000080b0b7220 */ /* 0x000fe20000410000 */
[----:B------:R-:W-:-:S02]  /*11460*/  F2FP.F16.E4M3.UNPACK_B R4, R20 ;  /* 0x00000014ff04723e */ /* 0x000fc400020006ff */
[C---:B------:R-:W-:Y:S01]  /*11470*/  FFMA.FTZ R58, R7.reuse, R8, -R6 ;  /* 0x00000008073a7223 */ /* 0x040fe20000010806 */
[--C-:B------:R-:W-:Y:S02]  /*11480*/  HADD2.F32 R6, -RZ, R5.reuse.H0_H0 ;  /* 0x20000005ff067230 */ /* 0x100fe40000004100 */
[----:B------:R-:W-:Y:S01]  /*11490*/  FFMA.FTZ R60, R7, R28, R11 ;  /* 0x0000001c073c7223 */ /* 0x000fe2000001000b */
[----:B------:R-:W-:Y:S02]  /*114a0*/  HADD2.F32 R8, -RZ, R5.H1_H1 ;  /* 0x30000005ff087230 */ /* 0x000fe40000004100 */
[----:B------:R-:W-:Y:S02]  /*114b0*/  HADD2.F32 R5, -RZ, R33.H0_H0 ;  /* 0x20000021ff057230 */ /* 0x000fe40000004100 */
[--C-:B------:R-:W-:Y:S01]  /*114c0*/  HADD2.F32 R7, -RZ, R4.reuse.H0_H0 ;  /* 0x20000004ff077230 */ /* 0x100fe20000004100 */
[----:B------:R-:W-:Y:S01]  /*114d0*/  F2FP.SATFINITE.E4M3.F32.PACK_AB_MERGE_C R55, R60, R55, RZ ;  /* 0x000000373c37723e */ /* 0x000fe200048070ff */
[----:B------:R-:W-:-:S02]  /*114e0*/  HADD2.F32 R10, -RZ, R4.H1_H1 ;  /* 0x30000004ff0a7230 */ /* 0x000fc40000004100 */
[C---:B------:R-:W-:Y:S01]  /*114f0*/  FMUL.FTZ R28, R5.reuse, R6 ;  /* 0x00000006051c7220 */ /* 0x040fe20000410000 */
[----:B------:R-:W-:Y:S02]  /*11500*/  HADD2.F32 R33, -RZ, R33.H1_H1 ;  /* 0x30000021ff217230 */ /* 0x000fe40000004100 */
[----:B------:R-:W-:Y:S01]  /*11510*/  FMUL.FTZ R9, R5, R7 ;  /* 0x0000000705097220 */ /* 0x000fe20000410000 */
[--C-:B------:R-:W-:Y:S01]  /*11520*/  HADD2.F32 R4, -RZ, R31.reuse.H0_H0 ;  /* 0x2000001fff047230 */ /* 0x100fe20000004100 */
[----:B------:R-:W-:Y:S01]  /*11530*/  F2FP.SATFINITE.E4M3.F32.PACK_AB_MERGE_C R5, R52, R51, RZ ;  /* 0x000000333405723e */ /* 0x000fe200048070ff */
[----:B------:R-:W-:Y:S02]  /*11540*/  HADD2.F32 R31, -RZ, R31.H1_H1 ;  /* 0x3000001fff1f7230 */ /* 0x000fe40000004100 */
[C---:B------:R-:W-:Y:S01]  /*11550*/  FMUL.FTZ R36, R33.reuse, R10 ;  /* 0x0000000a21247220 */ /* 0x040fe20000410000 */
[----:B------:R-:W-:Y:S01]  /*11560*/  FMUL.FTZ R33, R33, R8 ;  /* 0x0000000821217220 */ /* 0x000fe20000410000 */
[C---:B------:R-:W-:Y:S01]  /*11570*/  FFMA.FTZ R11, R4.reuse, R6, -R9 ;  /* 0x00000006040b7223 */ /* 0x040fe20000010809 */
[----:B------:R-:W-:Y:S01]  /*11580*/  FFMA.FTZ R28, R4, R7, R28 ;  /* 0x00000007041c7223 */ /* 0x000fe2000001001c */
[C---:B------:R-:W-:Y:S01]  /*11590*/  FFMA.FTZ R36, R31.reuse, R8, -R36 ;  /* 0x000000081f247223 */ /* 0x040fe20000010824 */
[----:B------:R-:W-:Y:S01]  /*115a0*/  FFMA.FTZ R33, R31, R10, R33 ;  /* 0x0000000a1f217223 */ /* 0x000fe20000010021 */
[----:B------:R-:W-:-:S02]  /*115b0*/  F2FP.SATFINITE.E4M3.F32.PACK_AB_MERGE_C R4, R47, R44, RZ ;  /* 0x0000002c2f04723e */ /* 0x000fc400048070ff */
[----:B------:R-:W-:Y:S02]  /*115c0*/  F2FP.SATFINITE.E4M3.F32.PACK_AB_MERGE_C R6, R50, R53, RZ ;  /* 0x000000353206723e */ /* 0x000fe400048070ff */
[----:B------:R-:W-:Y:S02]  /*115d0*/  F2FP.SATFINITE.E4M3.F32.PACK_AB_MERGE_C R7, R58, R29, RZ ;  /* 0x0000001d3a07723e */ /* 0x000fe400048070ff */
[----:B------:R-:W-:Y:S02]  /*115e0*/  F2FP.SATFINITE.E4M3.F32.PACK_AB_MERGE_C R8, R49, R46, RZ ;  /* 0x0000002e3108723e */ /* 0x000fe400048070ff */
[----:B------:R-:W-:Y:S02]  /*115f0*/  F2FP.SATFINITE.E4M3.F32.PACK_AB_MERGE_C R9, R54, R45, RZ ;  /* 0x0000002d3609723e */ /* 0x000fe400048070ff */
[----:B------:R-:W-:Y:S02]  /*11600*/  F2FP.SATFINITE.E4M3.F32.PACK_AB_MERGE_C R10, R56, R35, RZ ;  /* 0x00000023380a723e */ /* 0x000fe400048070ff */
[----:B------:R-:W-:-:S02]  /*11610*/  F2FP.SATFINITE.E4M3.F32.PACK_AB_MERGE_C R4, R42, R43, R4 ;  /* 0x0000002b2a04723e */ /* 0x000fc40004807004 */
[----:B------:R-:W-:Y:S02]  /*11620*/  F2FP.SATFINITE.E4M3.F32.PACK_AB_MERGE_C R5, R37, R38, R5 ;  /* 0x000000262505723e */ /* 0x000fe40004807005 */
[----:B------:R-:W-:Y:S02]  /*11630*/  F2FP.SATFINITE.E4M3.F32.PACK_AB_MERGE_C R6, R34, R27, R6 ;  /* 0x0000001b2206723e */ /* 0x000fe40004807006 */
[----:B------:R-:W-:Y:S02]  /*11640*/  F2FP.SATFINITE.E4M3.F32.PACK_AB_MERGE_C R7, R36, R11, R7 ;  /* 0x0000000b2407723e */ /* 0x000fe40004807007 */
[----:B------:R-:W-:Y:S02]  /*11650*/  F2FP.SATFINITE.E4M3.F32.PACK_AB_MERGE_C R8, R40, R41, R8 ;  /* 0x000000292808723e */ /* 0x000fe40004807008 */
[----:B------:R-:W-:Y:S01]  /*11660*/  F2FP.SATFINITE.E4M3.F32.PACK_AB_MERGE_C R9, R39, R48, R9 ;  /* 0x000000302709723e */ /* 0x000fe20004807009 */
[----:B------:R1:W-:Y:S01]  /*11670*/  STS.128 [R57+0x20400], R4 ;  /* 0x0204000439007388 */ /* 0x0003e20000000c00 */
[----:B------:R-:W-:-:S02]  /*11680*/  F2FP.SATFINITE.E4M3.F32.PACK_AB_MERGE_C R10, R25, R32, R10 ;  /* 0x00000020190a723e */ /* 0x000fc4000480700a */
[----:B------:R-:W-:-:S05]  /*11690*/  F2FP.SATFINITE.E4M3.F32.PACK_AB_MERGE_C R11, R33, R28, R55 ;  /* 0x0000001c210b723e */ /* 0x000fca0004807037 */
[----:B------:R1:W-:Y:S02]  /*116a0*/  STS.128 [R21+0x20400], R8 ;  /* 0x0204000815007388 */ /* 0x0003e40000000c00 */
.L_x_634:
[----:B------:R-:W-:Y:S05]  /*116b0*/  BSYNC B1 ;  /* 0x0000000000017941 */ /* 0x000fea0003800000 */
.L_x_633:
[----:B------:R-:W-:Y:S04]  /*116c0*/  BSSY B1, `(.L_x_635) ;  /* 0x00000c6000017945 */ /* 0x000fe80003800000 */
[----:B------:R-:W-:Y:S05]  /*116d0*/  @P2 BRA `(.L_x_636) ;  /* 0x0000000c00102947 */ /* 0x000fea0003800000 */
[----:B-1----:R-:W2:Y:S04]  /*116e0*/  LDL R6, [R1+0x2c] ;  /* 0x00002c0001067983 */ /* 0x002ea80000100800 */
[----:B------:R-:W3:Y:S01]  /*116f0*/  LDL R60, [R1+0x54] ;  /* 0x00005400013c7983 */ /* 0x000ee20000100800 */
[----:B------:R-:W-:Y:S01]  /*11700*/  LEA.HI R4, R3, R59, RZ, 0x1c ;  /* 0x0000003b03047211 */ /* 0x000fe200078fe0ff */
[----:B------:R-:W-:Y:S01]  /*11710*/  VIADD R8, R219, 0x20 ;  /* 0x00000020db087836 */ /* 0x000fe20000000000 */
[----:B------:R-:W-:Y:S02]  /*11720*/  F2FP.F16.E4M3.UNPACK_B R37, R0.H1 ;  /* 0x00000000ff25723e */ /* 0x000fe400030006ff */
[----:B------:R-:W-:Y:S01]  /*11730*/  SHF.R.S32.HI R7, RZ, 0x1f, R4 ;  /* 0x0000001fff077819 */ /* 0x000fe20000011404 */
[----:B------:R-:W-:Y:S01]  /*11740*/  IMAD.SHL.U32 R8, R8, 0x80, RZ ;  /* 0x0000008008087824 */ /* 0x000fe200078e00ff */
[----:B------:R-:W-:Y:S01]  /*11750*/  SHF.L.U32 R5, R4, 0x4, RZ ;  /* 0x0000000404057819 */ /* 0x000fe200000006ff */
[----:B------:R-:W-:Y:S01]  /*11760*/  HADD2.F32 R39, -RZ, R37.H0_H0 ;  /* 0x20000025ff277230 */ /* 0x000fe20000004100 */
[----:B------:R-:W-:-:S02]  /*11770*/  LEA.HI R7, R7, R4, RZ, 0x3 ;  /* 0x0000000407077211 */ /* 0x000fc400078f18ff */
[----:B------:R-:W-:Y:S02]  /*11780*/  LOP3.LUT R8, R8, 0x380, RZ, 0xc0, !PT ;  /* 0x0000038008087812 */ /* 0x000fe400078ec0ff */
[----:B------:R-:W-:Y:S01]  /*11790*/  F2FP.F16.E4M3.UNPACK_B R41, R13.H1 ;  /* 0x0000000dff29723e */ /* 0x000fe200030006ff */
[----:B------:R-:W-:Y:S01]  /*117a0*/  IMAD.SHL.U32 R7, R7, 0x800, RZ ;  /* 0x0000080007077824 */ /* 0x000fe200078e00ff */
[----:B------:R-:W-:Y:S02]  /*117b0*/  SHF.R.U32.HI R9, RZ, 0x3, R8 ;  /* 0x00000003ff097819 */ /* 0x000fe40000011608 */
[----:B------:R-:W-:Y:S01]  /*117c0*/  LOP3.LUT R4, R8, 0x70, R5, 0xf8, !PT ;  /* 0x0000007008047812 */ /* 0x000fe200078ef805 */
[--C-:B------:R-:W-:Y:S01]  /*117d0*/  HADD2.F32 R43, -RZ, R41.reuse.H0_H0 ;  /* 0x20000029ff2b7230 */ /* 0x100fe20000004100 */
[----:B------:R-:W-:Y:S01]  /*117e0*/  LOP3.LUT R7, R7, 0xffffc000, RZ, 0xc0, !PT ;  /* 0xffffc00007077812 */ /* 0x000fe200078ec0ff */
[----:B------:R-:W-:Y:S01]  /*117f0*/  HADD2.F32 R41, -RZ, R41.H1_H1 ;  /* 0x30000029ff297230 */ /* 0x000fe20000004100 */
[----:B------:R-:W-:-:S02]  /*11800*/  LOP3.LUT R4, R4, R9, RZ, 0x3c, !PT ;  /* 0x0000000904047212 */ /* 0x000fc400078e3cff */
[----:B------:R-:W-:Y:S02]  /*11810*/  F2FP.F16.E4M3.UNPACK_B R46, R13 ;  /* 0x0000000dff2e723e */ /* 0x000fe400020006ff */
[----:B------:R-:W-:Y:S02]  /*11820*/  F2FP.F16.E4M3.UNPACK_B R49, R14 ;  /* 0x0000000eff31723e */ /* 0x000fe400020006ff */
[----:B------:R-:W-:Y:S01]  /*11830*/  F2FP.F16.E4M3.UNPACK_B R55, R26 ;  /* 0x0000001aff37723e */ /* 0x000fe200020006ff */
[--C-:B------:R-:W-:Y:S02]  /*11840*/  HADD2.F32 R48, -RZ, R46.reuse.H0_H0 ;  /* 0x2000002eff307230 */ /* 0x100fe40000004100 */
[----:B------:R-:W-:Y:S02]  /*11850*/  HADD2.F32 R47, -RZ, R46.H1_H1 ;  /* 0x3000002eff2f7230 */ /* 0x000fe40000004100 */
[--C-:B------:R-:W-:Y:S02]  /*11860*/  HADD2.F32 R50, -RZ, R49.reuse.H0_H0 ;  /* 0x20000031ff327230 */ /* 0x100fe40000004100 */
[----:B------:R-:W-:Y:S01]  /*11870*/  HADD2.F32 R51, -RZ, R49.H1_H1 ;  /* 0x30000031ff337230 */ /* 0x000fe20000004100 */
[----:B------:R-:W-:Y:S01]  /*11880*/  F2FP.F16.E4M3.UNPACK_B R49, R12.H1 ;  /* 0x0000000cff31723e */ /* 0x000fe200030006ff */
[----:B------:R-:W-:-:S02]  /*11890*/  HADD2.F32 R56, -RZ, R55.H0_H0 ;  /* 0x20000037ff387230 */ /* 0x000fc40000004100 */
[----:B------:R-:W-:Y:S01]  /*118a0*/  HADD2.F32 R55, -RZ, R55.H1_H1 ;  /* 0x30000037ff377230 */ /* 0x000fe20000004100 */
[----:B--2---:R-:W-:Y:S02]  /*118b0*/  IADD3 R8, R4, R7, R6 ;  /* 0x0000000704087210 */ /* 0x004fe40007ffe006 */
[----:B---3--:R-:W1:Y:S03]  /*118c0*/  LDS.128 R4, [R60+0x20400] ;  /* 0x020400003c047984 */ /* 0x008e660000000c00 */
[----:B------:R-:W-:-:S05]  /*118d0*/  IMAD.IADD R21, R23, 0x1, R8 ;  /* 0x0000000117157824 */ /* 0x000fca00078e0208 */
[----:B------:R-:W2:Y:S01]  /*118e0*/  LDS.128 R8, [R21+0x20400] ;  /* 0x0204000015087984 */ /* 0x000ea20000000c00 */
[-C--:B-1----:R-:W-:Y:S02]  /*118f0*/  F2FP.F16.E4M3.UNPACK_B R25, R4.reuse ;  /* 0x00000004ff19723e */ /* 0x082fe400020006ff */
[----:B------:R-:W-:Y:S02]  /*11900*/  F2FP.F16.E4M3.UNPACK_B R4, R4.H1 ;  /* 0x00000004ff04723e */ /* 0x000fe400030006ff */
[-C--:B------:R-:W-:Y:S02]  /*11910*/  F2FP.F16.E4M3.UNPACK_B R27, R5.reuse ;  /* 0x00000005ff1b723e */ /* 0x080fe400020006ff */
[-C--:B--2---:R-:W-:Y:S02]  /*11920*/  F2FP.F16.E4M3.UNPACK_B R32, R8.reuse.H1 ;  /* 0x00000008ff20723e */ /* 0x084fe400030006ff */
[----:B------:R-:W-:Y:S01]  /*11930*/  F2FP.F16.E4M3.UNPACK_B R28, R5.H1 ;  /* 0x00000005ff1c723e */ /* 0x000fe200030006ff */
[----:B------:R-:W-:Y:S01]  /*11940*/  HADD2.F32 R5, -RZ, R4.H0_H0 ;  /* 0x20000004ff057230 */ /* 0x000fe20000004100 */
[----:B------:R-:W-:Y:S01]  /*11950*/  F2FP.F16.E4M3.UNPACK_B R8, R8 ;  /* 0x00000008ff08723e */ /* 0x000fe200020006ff */
[--C-:B------:R-:W-:Y:S01]  /*11960*/  HADD2.F32 R33, -RZ, R32.reuse.H0_H0 ;  /* 0x20000020ff217230 */ /* 0x100fe20000004100 */
[-C--:B0-----:R-:W-:Y:S01]  /*11970*/  F2FP.F16.E4M3.UNPACK_B R34, R9.reuse ;  /* 0x00000009ff22723e */ /* 0x081fe200020006ff */
[----:B------:R-:W-:Y:S01]  /*11980*/  HADD2.F32 R32, -RZ, R32.H1_H1 ;  /* 0x30000020ff207230 */ /* 0x000fe20000004100 */
[----:B------:R-:W-:Y:S01]  /*11990*/  F2FP.F16.E4M3.UNPACK_B R35, R9.H1 ;  /* 0x00000009ff23723e */ /* 0x000fe200030006ff */
[----:B------:R-:W-:-:S02]  /*119a0*/  HADD2.F32 R9, -RZ, R8.H0_H0 ;  /* 0x20000008ff097230 */ /* 0x000fc40000004100 */
[-C--:B------:R-:W-:Y:S01]  /*119b0*/  FMUL.FTZ R40, R39, R33.reuse ;  /* 0x0000002127287220 */ /* 0x080fe20000410000 */
[----:B------:R-:W-:Y:S01]  /*119c0*/  FMUL.FTZ R38, R43, R33 ;  /* 0x000000212b267220 */ /* 0x000fe20000410000 */
[----:B------:R-:W-:Y:S01]  /*119d0*/  FMUL.FTZ R42, R41, R32 ;  /* 0x00000020292a7220 */ /* 0x000fe20000410000 */
[----:B------:R-:W-:Y:S02]  /*119e0*/  HADD2.F32 R8, -RZ, R8.H1_H1 ;  /* 0x30000008ff087230 */ /* 0x000fe40000004100 */
[-C--:B------:R-:W-:Y:S01]  /*119f0*/  FFMA.FTZ R40, R43, R5.reuse, R40 ;  /* 0x000000052b287223 */ /* 0x080fe20000010028 */
[----:B------:R-:W-:Y:S01]  /*11a00*/  F2FP.F16.E4M3.UNPACK_B R43, R0 ;  /* 0x00000000ff2b723e */ /* 0x000fe200020006ff */
[----:B------:R-:W-:Y:S01]  /*11a10*/  FFMA.FTZ R38, R39, R5, -R38 ;  /* 0x0000000527267223 */ /* 0x000fe20000010826 */
[----:B------:R-:W-:Y:S02]  /*11a20*/  HADD2.F32 R39, -RZ, R37.H1_H1 ;  /* 0x30000025ff277230 */ /* 0x000fe40000004100 */
[----:B------:R-:W-:Y:S01]  /*11a30*/  FMUL.FTZ R37, R48, R9 ;  /* 0x0000000930257220 */ /* 0x000fe20000410000 */
[----:B------:R-:W-:Y:S01]  /*11a40*/  HADD2.F32 R5, -RZ, R4.H1_H1 ;  /* 0x30000004ff057230 */ /* 0x000fe20000004100 */
[----:B------:R-:W-:Y:S01]  /*11a50*/  F2FP.F16.E4M3.UNPACK_B R36, R10 ;  /* 0x0000000aff24723e */ /* 0x000fe200020006ff */
[----:B------:R-:W-:-:S02]  /*11a60*/  HADD2.F32 R44, -RZ, R43.H0_H0 ;  /* 0x2000002bff2c7230 */ /* 0x000fc40000004100 */
[C---:B------:R-:W-:Y:S01]  /*11a70*/  FMUL.FTZ R32, R39.reuse, R32 ;  /* 0x0000002027207220 */ /* 0x040fe20000410000 */
[----:B------:R-:W-:Y:S02]  /*11a80*/  HADD2.F32 R4, -RZ, R25.H0_H0 ;  /* 0x20000019ff047230 */ /* 0x000fe40000004100 */
[----:B------:R-:W-:Y:S01]  /*11a90*/  FFMA.FTZ R39, R39, R5, -R42 ;  /* 0x0000000527277223 */ /* 0x000fe2000001082a */
[----:B------:R-:W-:Y:S01]  /*11aa0*/  F2FP.F16.E4M3.UNPACK_B R42, R24.H1 ;  /* 0x00000018ff2a723e */ /* 0x000fe200030006ff */
[C---:B------:R-:W-:Y:S01]  /*11ab0*/  FMUL.FTZ R9, R44.reuse, R9 ;  /* 0x000000092c097220 */ /* 0x040fe20000410000 */
[----:B------:R-:W-:Y:S01]  /*11ac0*/  FFMA.FTZ R41, R41, R5, R32 ;  /* 0x0000000529297223 */ /* 0x000fe20000010020 */
[-C--:B------:R-:W-:Y:S01]  /*11ad0*/  FFMA.FTZ R37, R44, R4.reuse, -R37 ;  /* 0x000000042c257223 */ /* 0x080fe20000010825 */
[----:B------:R-:W-:Y:S02]  /*11ae0*/  HADD2.F32 R5, -RZ, R35.H0_H0 ;  /* 0x20000023ff057230 */ /* 0x000fe40000004100 */
[----:B------:R-:W-:Y:S01]  /*11af0*/  FFMA.FTZ R9, R48, R4, R9 ;  /* 0x0000000430097223 */ /* 0x000fe20000010009 */
[----:B------:R-:W-:Y:S01]  /*11b00*/  F2FP.F16.E4M3.UNPACK_B R48, R14.H1 ;  /* 0x0000000eff30723e */ /* 0x000fe200030006ff */
[----:B------:R-:W-:-:S02]  /*11b10*/  HADD2.F32 R44, -RZ, R42.H0_H0 ;  /* 0x2000002aff2c7230 */ /* 0x000fc40000004100 */
[----:B------:R-:W-:Y:S01]  /*11b20*/  FMUL.FTZ R32, R47, R8 ;  /* 0x000000082f207220 */ /* 0x000fe20000410000 */
[----:B------:R-:W-:Y:S01]  /*11b30*/  HADD2.F32 R45, -RZ, R43.H1_H1 ;  /* 0x3000002bff2d7230 */ /* 0x000fe20000004100 */
[----:B------:R-:W-:Y:S01]  /*11b40*/  F2FP.F16.E4M3.UNPACK_B R10, R10.H1 ;  /* 0x0000000aff0a723e */ /* 0x000fe200030006ff */
[----:B------:R-:W-:Y:S01]  /*11b50*/  HADD2.F32 R46, -RZ, R48.H0_H0 ;  /* 0x20000030ff2e7230 */ /* 0x000fe20000004100 */
[----:B------:R-:W-:Y:S01]  /*11b60*/  F2FP.F16.E4M3.UNPACK_B R29, R6 ;  /* 0x00000006ff1d723e */ /* 0x000fe200020006ff */
[----:B------:R-:W-:Y:S02]  /*11b70*/  HADD2.F32 R4, -RZ, R28.H0_H0 ;  /* 0x2000001cff047230 */ /* 0x000fe40000004100 */
[----:B------:R-:W-:Y:S01]  /*11b80*/  FMUL.FTZ R8, R45, R8 ;  /* 0x000000082d087220 */ /* 0x000fe20000410000 */
[----:B------:R-:W-:Y:S02]  /*11b90*/  HADD2.F32 R25, -RZ, R25.H1_H1 ;  /* 0x30000019ff197230 */ /* 0x000fe40000004100 */
[-C--:B------:R-:W-:Y:S01]  /*11ba0*/  FMUL.FTZ R43, R46, R5.reuse ;  /* 0x000000052e2b7220 */ /* 0x080fe20000410000 */
[C---:B------:R-:W-:Y:S01]  /*11bb0*/  FMUL.FTZ R5, R44.reuse, R5 ;  /* 0x000000052c057220 */ /* 0x040fe20000410000 */
[----:B------:R-:W-:Y:S01]  /*11bc0*/  HADD2.F32 R52, -RZ, R48.H1_H1 ;  /* 0x30000030ff347230 */ /* 0x000fe20000004100 */
[----:B------:R-:W-:Y:S01]  /*11bd0*/  F2FP.F16.E4M3.UNPACK_B R6, R6.H1 ;  /* 0x00000006ff06723e */ /* 0x000fe200030006ff */
[-C--:B------:R-:W-:Y:S01]  /*11be0*/  FFMA.FTZ R43, R44, R4.reuse, -R43 ;  /* 0x000000042c2b7223 */ /* 0x080fe2000001082b */
[----:B------:R-:W-:Y:S01]  /*11bf0*/  FFMA.FTZ R44, R46, R4, R5 ;  /* 0x000000042e2c7223 */ /* 0x000fe20000010005 */
[----:B------:R-:W-:Y:S01]  /*11c00*/  HADD2.F32 R46, -RZ, R42.H1_H1 ;  /* 0x3000002aff2e7230 */ /* 0x000fe20000004100 */
[----:B------:R-:W-:Y:S01]  /*11c10*/  F2FP.F16.E4M3.UNPACK_B R42, R24 ;  /* 0x00000018ff2a723e */ /* 0x000fe200020006ff */
[----:B------:R-:W-:-:S02]  /*11c20*/  HADD2.F32 R35, -RZ, R35.H1_H1 ;  /* 0x30000023ff237230 */ /* 0x000fc40000004100 */
[-C--:B------:R-:W-:Y:S01]  /*11c30*/  FFMA.FTZ R32, R45, R25.reuse, -R32 ;  /* 0x000000192d207223 */ /* 0x080fe20000010820 */
[----:B------:R-:W-:Y:S02]  /*11c40*/  HADD2.F32 R5, -RZ, R34.H0_H0 ;  /* 0x20000022ff057230 */ /* 0x000fe40000004100 */
[----:B------:R-:W-:Y:S01]  /*11c50*/  FFMA.FTZ R8, R47, R25, R8 ;  /* 0x000000192f087223 */ /* 0x000fe20000010008 */
[----:B------:R-:W-:Y:S02]  /*11c60*/  HADD2.F32 R48, -RZ, R42.H0_H0 ;  /* 0x2000002aff307230 */ /* 0x000fe40000004100 */
[-C--:B------:R-:W-:Y:S01]  /*11c70*/  FMUL.FTZ R45, R52, R35.reuse ;  /* 0x00000023342d7220 */ /* 0x080fe20000410000 */
[----:B------:R-:W-:Y:S02]  /*11c80*/  HADD2.F32 R28, -RZ, R28.H1_H1 ;  /* 0x3000001cff1c7230 */ /* 0x000fe40000004100 */
[----:B------:R-:W-:Y:S01]  /*11c90*/  FMUL.FTZ R35, R46, R35 ;  /* 0x000000232e237220 */ /* 0x000fe20000410000 */
[----:B------:R-:W-:-:S02]  /*11ca0*/  HADD2.F32 R4, -RZ, R27.H0_H0 ;  /* 0x2000001bff047230 */ /* 0x000fc40000004100 */
[-C--:B------:R-:W-:Y:S01]  /*11cb0*/  FMUL.FTZ R25, R50, R5.reuse ;  /* 0x0000000532197220 */ /* 0x080fe20000410000 */
[----:B------:R-:W-:Y:S01]  /*11cc0*/  FMUL.FTZ R5, R48, R5 ;  /* 0x0000000530057220 */ /* 0x000fe20000410000 */
[-C--:B------:R-:W-:Y:S01]  /*11cd0*/  FFMA.FTZ R46, R46, R28.reuse, -R45 ;  /* 0x0000001c2e2e7223 */ /* 0x080fe2000001082d */
[----:B------:R-:W-:Y:S01]  /*11ce0*/  FFMA.FTZ R35, R52, R28, R35 ;  /* 0x0000001c34237223 */ /* 0x000fe20000010023 */
[----:B------:R-:W-:Y:S02]  /*11cf0*/  HADD2.F32 R34, -RZ, R34.H1_H1 ;  /* 0x30000022ff227230 */ /* 0x000fe40000004100 */
[-C--:B------:R-:W-:Y:S01]  /*11d00*/  FFMA.FTZ R28, R50, R4.reuse, R5 ;  /* 0x00000004321c7223 */ /* 0x080fe20000010005 */
[----:B------:R-:W-:Y:S01]  /*11d10*/  F2FP.F16.E4M3.UNPACK_B R50, R15.H1 ;  /* 0x0000000fff32723e */ /* 0x000fe200030006ff */
[----:B------:R-:W-:Y:S01]  /*11d20*/  FFMA.FTZ R25, R48, R4, -R25 ;  /* 0x0000000430197223 */ /* 0x000fe20000010819 */
[----:B------:R-:W-:Y:S01]  /*11d30*/  HADD2.F32 R5, -RZ, R10.H0_H0 ;  /* 0x2000000aff057230 */ /* 0x000fe20000004100 */
[-C--:B------:R-:W-:Y:S01]  /*11d40*/  F2FP.F16.E4M3.UNPACK_B R33, R11.reuse ;  /* 0x0000000bff21723e */ /* 0x080fe200020006ff */
[----:B------:R-:W-:Y:S01]  /*11d50*/  HADD2.F32 R48, -RZ, R49.H0_H0 ;  /* 0x20000031ff307230 */ /* 0x000fe20000004100 */
[----:B------:R-:W-:Y:S01]  /*11d60*/  F2FP.F16.E4M3.UNPACK_B R11, R11.H1 ;  /* 0x0000000bff0b723e */ /* 0x000fe200030006ff */
[----:B------:R-:W-:Y:S01]  /*11d70*/  HADD2.F32 R52, -RZ, R50.H0_H0 ;  /* 0x20000032ff347230 */ /* 0x000fe20000004100 */
[----:B------:R-:W-:Y:S01]  /*11d80*/  F2FP.F16.E4M3.UNPACK_B R31, R7 ;  /* 0x00000007ff1f723e */ /* 0x000fe200020006ff */
[----:B------:R-:W-:-:S02]  /*11d90*/  HADD2.F32 R47, -RZ, R42.H1_H1 ;  /* 0x3000002aff2f7230 */ /* 0x000fc40000004100 */
[-C--:B------:R-:W-:Y:S01]  /*11da0*/  FMUL.FTZ R42, R51, R34.reuse ;  /* 0x00000022332a7220 */ /* 0x080fe20000410000 */
[----:B------:R-:W-:Y:S02]  /*11db0*/  HADD2.F32 R27, -RZ, R27.H1_H1 ;  /* 0x3000001bff1b7230 */ /* 0x000fe40000004100 */
[-C--:B------:R-:W-:Y:S01]  /*11dc0*/  FMUL.FTZ R45, R52, R5.reuse ;  /* 0x00000005342d7220 */ /* 0x080fe20000410000 */
[----:B------:R-:W-:Y:S02]  /*11dd0*/  HADD2.F32 R4, -RZ, R6.H0_H0 ;  /* 0x20000006ff047230 */ /* 0x000fe40000004100 */
[C---:B------:R-:W-:Y:S01]  /*11de0*/  FMUL.FTZ R5, R48.reuse, R5 ;  /* 0x0000000530057220 */ /* 0x040fe20000410000 */
[C---:B------:R-:W-:Y:S01]  /*11df0*/  FMUL.FTZ R34, R47.reuse, R34 ;  /* 0x000000222f227220 */ /* 0x040fe20000410000 */
[----:B------:R-:W-:Y:S01]  /*11e00*/  FFMA.FTZ R42, R47, R27, -R42 ;  /* 0x0000001b2f2a7223 */ /* 0x000fe2000001082a */
[----:B------:R-:W-:Y:S02]  /*11e10*/  HADD2.F32 R10, -RZ, R10.H1_H1 ;  /* 0x3000000aff0a7230 */ /* 0x000fe40000004100 */
[-C--:B------:R-:W-:Y:S01]  /*11e20*/  FFMA.FTZ R47, R48, R4.reuse, -R45 ;  /* 0x00000004302f7223 */ /* 0x080fe2000001082d */
[----:B------:R-:W-:Y:S01]  /*11e30*/  FFMA.FTZ R48, R52, R4, R5 ;  /* 0x0000000434307223 */ /* 0x000fe20000010005 */
[----:B------:R-:W-:-:S02]  /*11e40*/  HADD2.F32 R4, -RZ, R50.H1_H1 ;  /* 0x30000032ff047230 */ /* 0x000fc40000004100 */
[----:B------:R-:W-:Y:S01]  /*11e50*/  FFMA.FTZ R27, R51, R27, R34 ;  /* 0x0000001b331b7223 */ /* 0x000fe20000010022 */
[----:B------:R-:W-:Y:S01]  /*11e60*/  HADD2.F32 R50, -RZ, R49.H1_H1 ;  /* 0x30000031ff327230 */ /* 0x000fe20000004100 */
[----:B------:R-:W-:Y:S01]  /*11e70*/  F2FP.F16.E4M3.UNPACK_B R51, R15 ;  /* 0x0000000fff33723e */ /* 0x000fe200020006ff */
[----:B------:R-:W-:Y:S01]  /*11e80*/  HADD2.F32 R6, -RZ, R6.H1_H1 ;  /* 0x30000006ff067230 */ /* 0x000fe20000004100 */
[----:B------:R-:W-:Y:S01]  /*11e90*/  F2FP.F16.E4M3.UNPACK_B R34, R12 ;  /* 0x0000000cff22723e */ /* 0x000fe200020006ff */
[-C--:B------:R-:W-:Y:S01]  /*11ea0*/  FMUL.FTZ R45, R4, R10.reuse ;  /* 0x0000000a042d7220 */ /* 0x080fe20000410000 */
[C---:B------:R-:W-:Y:S01]  /*11eb0*/  FMUL.FTZ R49, R50.reuse, R10 ;  /* 0x0000000a32317220 */ /* 0x040fe20000410000 */
[----:B------:R-:W-:Y:S01]  /*11ec0*/  HADD2.F32 R10, -RZ, R51.H0_H0 ;  /* 0x20000033ff0a7230 */ /* 0x000fe20000004100 */
[----:B------:R-:W-:Y:S01]  /*11ed0*/  F2FP.F16.E4M3.UNPACK_B R52, R20.H1 ;  /* 0x00000014ff34723e */ /* 0x000fe200030006ff */
[----:B------:R-:W-:Y:S02]  /*11ee0*/  HADD2.F32 R5, -RZ, R36.H0_H0 ;  /* 0x20000024ff057230 */ /* 0x000fe40000004100 */
[-C--:B------:R-:W-:Y:S01]  /*11ef0*/  FFMA.FTZ R50, R50, R6.reuse, -R45 ;  /* 0x0000000632327223 */ /* 0x080fe2000001082d */
[----:B------:R-:W-:Y:S01]  /*11f00*/  FFMA.FTZ R49, R4, R6, R49 ;  /* 0x0000000604317223 */ /* 0x000fe20000010031 */
[----:B------:R-:W-:Y:S01]  /*11f10*/  HADD2.F32 R6, -RZ, R34.H0_H0 ;  /* 0x20000022ff067230 */ /* 0x000fe20000004100 */
[----:B------:R-:W-:Y:S01]  /*11f20*/  F2FP.F16.E4M3.UNPACK_B R7, R7.H1 ;  /* 0x00000007ff07723e */ /* 0x000fe200030006ff */
        /* <DEDUP_REMOVED lines=8> */
[----:B------:R-:W-:-:S02]  /*11fb0*/  HADD2.F32 R29, -RZ, R29.H1_H1 ;  /* 0x3000001dff1d7230 */ /* 0x000fc40000004100 */
[----:B------:R-:W-:Y:S01]  /*11fc0*/  FMUL.FTZ R34, R51, R36 ;  /* 0x0000002433227220 */ /* 0x000fe20000410000 */
[----:B------:R-:W-:Y:S01]  /*11fd0*/  F2FP.F16.E4M3.UNPACK_B R4, R26.H1 ;  /* 0x0000001aff04723e */ /* 0x000fe200030006ff */
[C---:B------:R-:W-:Y:S01]  /*11fe0*/  FMUL.FTZ R36, R45.reuse, R36 ;  /* 0x000000242d247220 */ /* 0x040fe20000410000 */
[----:B------:R-:W-:Y:S02]  /*11ff0*/  HADD2.F32 R54, -RZ, R52.H0_H0 ;  /* 0x20000034ff367230 */ /* 0x000fe40000004100 */
[-C--:B------:R-:W-:Y:S01]  /*12000*/  FFMA.FTZ R45, R45, R29.reuse, -R34 ;  /* 0x0000001d2d2d7223 */ /* 0x080fe20000010822 */
[----:B------:R-:W-:Y:S02]  /*12010*/  HADD2.F32 R5, -RZ, R11.H0_H0 ;  /* 0x2000000bff057230 */ /* 0x000fe40000004100 */
[----:B------:R-:W-:Y:S01]  /*12020*/  FFMA.FTZ R29, R51, R29, R36 ;  /* 0x0000001d331d7223 */ /* 0x000fe20000010024 */
[--C-:B------:R-:W-:Y:S01]  /*12030*/  HADD2.F32 R34, -RZ, R4.reuse.H0_H0 ;  /* 0x20000004ff227230 */ /* 0x100fe20000004100 */
[----:B------:R-:W-:Y:S01]  /*12040*/  F2FP.SATFINITE.E4M3.F32.PACK_AB_MERGE_C R40, R41, R40, RZ ;  /* 0x000000282928723e */ /* 0x000fe200048070ff */
[----:B------:R-:W-:-:S02]  /*12050*/  HADD2.F32 R53, -RZ, R4.H1_H1 ;  /* 0x30000004ff357230 */ /* 0x000fc40000004100 */
[-C--:B------:R-:W-:Y:S01]  /*12060*/  FMUL.FTZ R51, R54, R5.reuse ;  /* 0x0000000536337220 */ /* 0x080fe20000410000 */
[----:B------:R-:W-:Y:S02]  /*12070*/  HADD2.F32 R4, -RZ, R7.H0_H0 ;  /* 0x20000007ff047230 */ /* 0x000fe40000004100 */
[----:B------:R-:W-:Y:S01]  /*12080*/  FMUL.FTZ R5, R34, R5 ;  /* 0x0000000522057220 */ /* 0x000fe20000410000 */
[----:B------:R-:W-:Y:S01]  /*12090*/  HADD2.F32 R57, -RZ, R52.H1_H1 ;  /* 0x30000034ff397230 */ /* 0x000fe20000004100 */
[----:B------:R-:W-:Y:S01]  /*120a0*/  F2FP.SATFINITE.E4M3.F32.PACK_AB_MERGE_C R47, R50, R47, RZ ;  /* 0x0000002f322f723e */ /* 0x000fe200048070ff */
[----:B------:R-:W-:Y:S02]  /*120b0*/  HADD2.F32 R11, -RZ, R11.H1_H1 ;  /* 0x3000000bff0b7230 */ /* 0x000fe40000004100 */
[-C--:B------:R-:W-:Y:S01]  /*120c0*/  FFMA.FTZ R51, R34, R4.reuse, -R51 ;  /* 0x0000000422337223 */ /* 0x080fe20000010833 */
[----:B------:R-:W-:Y:S02]  /*120d0*/  HADD2.F32 R7, -RZ, R7.H1_H1 ;  /* 0x30000007ff077230 */ /* 0x000fe40000004100 */
[----:B------:R-:W-:Y:S01]  /*120e0*/  FFMA.FTZ R52, R54, R4, R5 ;  /* 0x0000000436347223 */ /* 0x000fe20000010005 */
[----:B------:R-:W-:Y:S01]  /*120f0*/  F2FP.F16.E4M3.UNPACK_B R4, R20 ;  /* 0x00000014ff04723e */ /* 0x000fe200020006ff */
[-C--:B------:R-:W-:Y:S01]  /*12100*/  FMUL.FTZ R34, R57, R11.reuse ;  /* 0x0000000b39227220 */ /* 0x080fe20000410000 */
[----:B------:R-:W-:Y:S01]  /*12110*/  FMUL.FTZ R36, R53, R11 ;  /* 0x0000000b35247220 */ /* 0x000fe20000410000 */
[--C-:B------:R-:W-:Y:S01]  /*12120*/  HADD2.F32 R5, -RZ, R33.reuse.H0_H0 ;  /* 0x20000021ff057230 */ /* 0x100fe20000004100 */
[----:B------:R-:W-:Y:S01]  /*12130*/  F2FP.SATFINITE.E4M3.F32.PACK_AB_MERGE_C R35, R35, R44, RZ ;  /* 0x0000002c2323723e */ /* 0x000fe200048070ff */
[-C--:B------:R-:W-:Y:S01]  /*12140*/  FFMA.FTZ R54, R53, R7.reuse, -R34 ;  /* 0x0000000735367223 */ /* 0x080fe20000010822 */
[----:B------:R-:W-:Y:S01]  /*12150*/  FFMA.FTZ R53, R57, R7, R36 ;  /* 0x0000000739357223 */ /* 0x000fe20000010024 */
[--C-:B------:R-:W-:Y:S01]  /*12160*/  HADD2.F32 R58, -RZ, R4.reuse.H0_H0 ;  /* 0x20000004ff3a7230 */ /* 0x100fe20000004100 */
[----:B------:R-:W-:Y:S01]  /*12170*/  F2FP.SATFINITE.E4M3.F32.PACK_AB_MERGE_C R48, R49, R48, RZ ;  /* 0x000000303130723e */ /* 0x000fe200048070ff */
[----:B------:R-:W-:Y:S01]  /*12180*/  HADD2.F32 R57, -RZ, R4.H1_H1 ;  /* 0x30000004ff397230 */ /* 0x000fe20000004100 */
[----:B------:R-:W-:Y:S01]  /*12190*/  F2FP.SATFINITE.E4M3.F32.PACK_AB_MERGE_C R51, R54, R51, RZ ;  /* 0x000000333633723e */ /* 0x000fe200048070ff */
[----:B------:R-:W-:-:S02]  /*121a0*/  HADD2.F32 R33, -RZ, R33.H1_H1 ;  /* 0x30000021ff217230 */ /* 0x000fc40000004100 */
[-C--:B------:R-:W-:Y:S01]  /*121b0*/  FMUL.FTZ R7, R58, R5.reuse ;  /* 0x000000053a077220 */ /* 0x080fe20000410000 */
[--C-:B------:R-:W-:Y:S02]  /*121c0*/  HADD2.F32 R4, -RZ, R31.reuse.H0_H0 ;  /* 0x2000001fff047230 */ /* 0x100fe40000004100 */
[C---:B------:R-:W-:Y:S01]  /*121d0*/  FMUL.FTZ R5, R56.reuse, R5 ;  /* 0x0000000538057220 */ /* 0x040fe20000410000 */
[----:B------:R-:W-:Y:S02]  /*121e0*/  HADD2.F32 R31, -RZ, R31.H1_H1 ;  /* 0x3000001fff1f7230 */ /* 0x000fe40000004100 */
[-C--:B------:R-:W-:Y:S01]  /*121f0*/  FMUL.FTZ R34, R57, R33.reuse ;  /* 0x0000002139227220 */ /* 0x080fe20000410000 */
[C---:B------:R-:W-:Y:S01]  /*12200*/  FMUL.FTZ R36, R55.reuse, R33 ;  /* 0x0000002137247220 */ /* 0x040fe20000410000 */
[-C--:B------:R-:W-:Y:S01]  /*12210*/  FFMA.FTZ R7, R56, R4.reuse, -R7 ;  /* 0x0000000438077223 */ /* 0x080fe20000010807 */
[----:B------:R-:W-:Y:S01]  /*12220*/  FFMA.FTZ R11, R58, R4, R5 ;  /* 0x000000043a0b7223 */ /* 0x000fe20000010005 */
[-C--:B------:R-:W-:Y:S01]  /*12230*/  FFMA.FTZ R34, R55, R31.reuse, -R34 ;  /* 0x0000001f37227223 */ /* 0x080fe20000010822 */
[----:B------:R-:W-:Y:S01]  /*12240*/  FFMA.FTZ R36, R57, R31, R36 ;  /* 0x0000001f39247223 */ /* 0x000fe20000010024 */
[----:B------:R-:W-:-:S02]  /*12250*/  F2FP.SATFINITE.E4M3.F32.PACK_AB_MERGE_C R4, R39, R38, RZ ;  /* 0x000000262704723e */ /* 0x000fc400048070ff */
[----:B------:R-:W-:Y:S02]  /*12260*/  F2FP.SATFINITE.E4M3.F32.PACK_AB_MERGE_C R5, R46, R43, RZ ;  /* 0x0000002b2e05723e */ /* 0x000fe400048070ff */
[----:B------:R-:W-:Y:S02]  /*12270*/  F2FP.SATFINITE.E4M3.F32.PACK_AB_MERGE_C R52, R53, R52, RZ ;  /* 0x000000343534723e */ /* 0x000fe400048070ff */
[----:B------:R-:W-:Y:S02]  /*12280*/  F2FP.SATFINITE.E4M3.F32.PACK_AB_MERGE_C R4, R32, R37, R4 ;  /* 0x000000252004723e */ /* 0x000fe40004807004 */
[----:B------:R-:W-:Y:S02]  /*12290*/  F2FP.SATFINITE.E4M3.F32.PACK_AB_MERGE_C R8, R8, R9, R40 ;  /* 0x000000090808723e */ /* 0x000fe40004807028 */
[----:B------:R-:W-:Y:S02]  /*122a0*/  F2FP.SATFINITE.E4M3.F32.PACK_AB_MERGE_C R5, R42, R25, R5 ;  /* 0x000000192a05723e */ /* 0x000fe40004807005 */
[----:B------:R-:W-:-:S02]  /*122b0*/  F2FP.SATFINITE.E4M3.F32.PACK_AB_MERGE_C R6, R45, R6, R47 ;  /* 0x000000062d06723e */ /* 0x000fc4000480702f */
[----:B------:R-:W-:Y:S02]  /*122c0*/  F2FP.SATFINITE.E4M3.F32.PACK_AB_MERGE_C R7, R34, R7, R51 ;  /* 0x000000072207723e */ /* 0x000fe40004807033 */
[----:B------:R-:W-:Y:S02]  /*122d0*/  F2FP.SATFINITE.E4M3.F32.PACK_AB_MERGE_C R9, R27, R28, R35 ;  /* 0x0000001c1b09723e */ /* 0x000fe40004807023 */
[----:B------:R-:W-:Y:S01]  /*122e0*/  F2FP.SATFINITE.E4M3.F32.PACK_AB_MERGE_C R10, R29, R10, R48 ;  /* 0x0000000a1d0a723e */ /* 0x000fe20004807030 */
[----:B------:R2:W-:Y:S01]  /*122f0*/  STS.128 [R60+0x20400], R4 ;  /* 0x020400043c007388 */ /* 0x0005e20000000c00 */
[----:B------:R-:W-:-:S05]  /*12300*/  F2FP.SATFINITE.E4M3.F32.PACK_AB_MERGE_C R11, R36, R11, R52 ;  /* 0x0000000b240b723e */ /* 0x000fca0004807034 */
[----:B------:R2:W-:Y:S02]  /*12310*/  STS.128 [R21+0x20400], R8 ;  /* 0x0204000815007388 */ /* 0x0005e40000000c00 */
.L_x_636:
[----:B------:R-:W-:Y:S05]  /*12320*/  BSYNC B1 ;  /* 0x0000000000017941 */ /* 0x000fea0003800000 */
.L_x_635:
[----:B------:R-:W-:Y:S04]  /*12330*/  BSSY B1, `(.L_x_637) ;  /* 0x00000c6000017945 */ /* 0x000fe80003800000 */
[----:B------:R-:W-:Y:S05]  /*12340*/  @P3 BRA `(.L_x_638) ;  /* 0x0000000c00103947 */ /* 0x000fea0003800000 */
[----:B-12---:R-:W2:Y:S04]  /*12350*/  LDL R6, [R1+0x28] ;  /* 0x0000280001067983 */ /* 0x006ea80000100800 */
        /* <DEDUP_REMOVED lines=195> */
.L_x_638:
[----:B------:R-:W-:Y:S05]  /*12f90*/  BSYNC B1 ;  /* 0x0000000000017941 */ /* 0x000fea0003800000 */
.L_x_637:
[----:B------:R-:W-:Y:S05]  /*12fa0*/  @P0 BRA `(.L_x_625) ;  /* 0x0000000c00040947 */ /* 0x000fea0003800000 */
[----:B-123--:R-:W2:Y:S04]  /*12fb0*/  LDL R5, [R1+0x24] ;  /* 0x0000240001057983 */ /* 0x00eea80000100800 */
[----:B------:R-:W3:Y:S01]  /*12fc0*/  LDL R49, [R1+0x4c] ;  /* 0x00004c0001317983 */ /* 0x000ee20000100800 */
[----:B------:R-:W-:Y:S02]  /*12fd0*/  LEA.HI R3, R3, R59, RZ, 0x1c ;  /* 0x0000003b03037211 */ /* 0x000fe400078fe0ff */
[----:B------:R-:W-:Y:S02]  /*12fe0*/  SHF.R.U32.HI R8, RZ, 0x3, R229 ;  /* 0x00000003ff087819 */ /* 0x000fe400000116e5 */
[----:B------:R-:W-:Y:S02]  /*12ff0*/  SHF.R.S32.HI R6, RZ, 0x1f, R3 ;  /* 0x0000001fff067819 */ /* 0x000fe40000011403 */
[----:B------:R-:W-:-:S02]  /*13000*/  SHF.L.U32 R4, R3, 0x4, RZ ;  /* 0x0000000403047819 */ /* 0x000fc400000006ff */
[----:B------:R-:W-:Y:S02]  /*13010*/  LEA.HI R6, R6, R3, RZ, 0x3 ;  /* 0x0000000306067211 */ /* 0x000fe400078f18ff */
[----:B------:R-:W-:Y:S02]  /*13020*/  LOP3.LUT R3, R229, 0x70, R4, 0xf8, !PT ;  /* 0x00000070e5037812 */ /* 0x000fe400078ef804 */
[----:B------:R-:W-:Y:S01]  /*13030*/  F2FP.F16.E4M3.UNPACK_B R37, R0.H1 ;  /* 0x00000000ff25723e */ /* 0x000fe200030006ff */
[----:B------:R-:W-:Y:S01]  /*13040*/  IMAD.SHL.U32 R6, R6, 0x800, RZ ;  /* 0x0000080006067824 */ /* 0x000fe200078e00ff */
[----:B------:R-:W-:Y:S02]  /*13050*/  LOP3.LUT R3, R3, R8, RZ, 0x3c, !PT ;  /* 0x0000000803037212 */ /* 0x000fe400078e3cff */
[----:B------:R-:W-:Y:S01]  /*13060*/  F2FP.F16.E4M3.UNPACK_B R41, R13.H1 ;  /* 0x0000000dff29723e */ /* 0x000fe200030006ff */
[--C-:B------:R-:W-:Y:S01]  /*13070*/  HADD2.F32 R35, -RZ, R37.reuse.H0_H0 ;  /* 0x20000025ff237230 */ /* 0x100fe20000004100 */
[----:B------:R-:W-:Y:S01]  /*13080*/  LOP3.LUT R6, R6, 0xffffc000, RZ, 0xc0, !PT ;  /* 0xffffc00006067812 */ /* 0x000fe200078ec0ff */
[----:B------:R-:W-:Y:S01]  /*13090*/  HADD2.F32 R40, -RZ, R37.H1_H1 ;  /* 0x30000025ff287230 */ /* 0x000fe20000004100 */
[----:B------:R-:W-:Y:S01]  /*130a0*/  F2FP.F16.E4M3.UNPACK_B R45, R14 ;  /* 0x0000000eff2d723e */ /* 0x000fe200020006ff */
        /* <DEDUP_REMOVED lines=11> */
[--C-:B------:R-:W-:Y:S01]  /*13160*/  HADD2.F32 R5, -RZ, R4.reuse.H0_H0 ;  /* 0x20000004ff057230 */ /* 0x100fe20000004100 */
[----:B------:R-:W-:Y:S01]  /*13170*/  F2FP.F16.E4M3.UNPACK_B R8, R8 ;  /* 0x00000008ff08723e */ /* 0x000fe200020006ff */
[--C-:B------:R-:W-:Y:S01]  /*13180*/  HADD2.F32 R32, -RZ, R31.reuse.H0_H0 ;  /* 0x2000001fff207230 */ /* 0x100fe20000004100 */
[-C--:B------:R-:W-:Y:S01]  /*13190*/  F2FP.F16.E4M3.UNPACK_B R33, R9.reuse ;  /* 0x00000009ff21723e */ /* 0x080fe200020006ff */
[----:B------:R-:W-:Y:S01]  /*131a0*/  HADD2.F32 R31, -RZ, R31.H1_H1 ;  /* 0x3000001fff1f7230 */ /* 0x000fe20000004100 */
[----:B------:R-:W-:Y:S01]  /*131b0*/  F2FP.F16.E4M3.UNPACK_B R9, R9.H1 ;  /* 0x00000009ff09723e */ /* 0x000fe200030006ff */
[----:B------:R-:W-:-:S02]  /*131c0*/  HADD2.F32 R4, -RZ, R4.H1_H1 ;  /* 0x30000004ff047230 */ /* 0x000fc40000004100 */
[-C--:B------:R-:W-:Y:S01]  /*131d0*/  FMUL.FTZ R38, R35, R32.reuse ;  /* 0x0000002023267220 */ /* 0x080fe20000410000 */
[C---:B------:R-:W-:Y:S01]  /*131e0*/  FMUL.FTZ R36, R39.reuse, R32 ;  /* 0x0000002027247220 */ /* 0x040fe20000410000 */
[-C--:B------:R-:W-:Y:S01]  /*131f0*/  FMUL.FTZ R37, R46, R31.reuse ;  /* 0x0000001f2e257220 */ /* 0x080fe20000410000 */
[----:B------:R-:W-:Y:S01]  /*13200*/  FMUL.FTZ R31, R40, R31 ;  /* 0x0000001f281f7220 */ /* 0x000fe20000410000 */
[----:B------:R-:W-:Y:S01]  /*13210*/  FFMA.FTZ R38, R39, R5, R38 ;  /* 0x0000000527267223 */ /* 0x000fe20000010026 */
[----:B------:R-:W-:Y:S01]  /*13220*/  F2FP.F16.E4M3.UNPACK_B R39, R13 ;  /* 0x0000000dff27723e */ /* 0x000fe200020006ff */
[----:B------:R-:W-:Y:S01]  /*13230*/  FFMA.FTZ R35, R35, R5, -R36 ;  /* 0x0000000523237223 */ /* 0x000fe20000010824 */
[----:B------:R-:W-:Y:S01]  /*13240*/  F2FP.F16.E4M3.UNPACK_B R36, R0 ;  /* 0x00000000ff24723e */ /* 0x000fe200020006ff */
[----:B------:R-:W-:Y:S02]  /*13250*/  HADD2.F32 R5, -RZ, R8.H0_H0 ;  /* 0x20000008ff057230 */ /* 0x000fe40000004100 */
[----:B------:R-:W-:Y:S01]  /*13260*/  FFMA.FTZ R31, R46, R4, R31 ;  /* 0x000000042e1f7223 */ /* 0x000fe2000001001f */
[----:B------:R-:W-:-:S02]  /*13270*/  HADD2.F32 R44, -RZ, R39.H0_H0 ;  /* 0x20000027ff2c7230 */ /* 0x000fc40000004100 */
[----:B------:R-:W-:Y:S01]  /*13280*/  FFMA.FTZ R40, R40, R4, -R37 ;  /* 0x0000000428287223 */ /* 0x000fe20000010825 */
[----:B------:R-:W-:Y:S01]  /*13290*/  HADD2.F32 R42, -RZ, R36.H0_H0 ;  /* 0x20000024ff2a7230 */ /* 0x000fe20000004100 */
[----:B------:R-:W-:Y:S01]  /*132a0*/  F2FP.F16.E4M3.UNPACK_B R46, R14.H1 ;  /* 0x0000000eff2e723e */ /* 0x000fe200030006ff */
[----:B------:R-:W-:Y:S02]  /*132b0*/  HADD2.F32 R0, -RZ, R21.H0_H0 ;  /* 0x20000015ff007230 */ /* 0x000fe40000004100 */
[-C--:B------:R-:W-:Y:S01]  /*132c0*/  FMUL.FTZ R13, R44, R5.reuse ;  /* 0x000000052c0d7220 */ /* 0x080fe20000410000 */
[----:B------:R-:W-:Y:S02]  /*132d0*/  HADD2.F32 R43, -RZ, R39.H1_H1 ;  /* 0x30000027ff2b7230 */ /* 0x000fe40000004100 */
[C---:B------:R-:W-:Y:S01]  /*132e0*/  FMUL.FTZ R5, R42.reuse, R5 ;  /* 0x000000052a057220 */ /* 0x040fe20000410000 */
[----:B------:R-:W-:Y:S02]  /*132f0*/  HADD2.F32 R8, -RZ, R8.H1_H1 ;  /* 0x30000008ff087230 */ /* 0x000fe40000004100 */
[----:B------:R-:W-:Y:S01]  /*13300*/  FFMA.FTZ R13, R42, R0, -R13 ;  /* 0x000000002a0d7223 */ /* 0x000fe2000001080d */
[----:B------:R-:W-:Y:S01]  /*13310*/  HADD2.F32 R41, -RZ, R36.H1_H1 ;  /* 0x30000024ff297230 */ /* 0x000fe20000004100 */
[----:B------:R-:W-:Y:S01]  /*13320*/  F2FP.F16.E4M3.UNPACK_B R42, R24.H1 ;  /* 0x00000018ff2a723e */ /* 0x000fe200030006ff */
[----:B------:R-:W-:Y:S01]  /*13330*/  FFMA.FTZ R5, R44, R0, R5 ;  /* 0x000000002c057223 */ /* 0x000fe20000010005 */
        /* <DEDUP_REMOVED lines=9> */
[----:B------:R-:W-:Y:S01]  /*133d0*/  FMUL.FTZ R39, R44, R4 ;  /* 0x000000042c277220 */ /* 0x000fe20000410000 */
[----:B------:R-:W-:Y:S01]  /*133e0*/  HADD2.F32 R43, -RZ, R42.H1_H1 ;  /* 0x3000002aff2b7230 */ /* 0x000fe20000004100 */
[----:B------:R-:W-:Y:S01]  /*133f0*/  F2FP.F16.E4M3.UNPACK_B R41, R24 ;  /* 0x00000018ff29723e */ /* 0x000fe200020006ff */
[----:B------:R-:W-:Y:S02]  /*13400*/  HADD2.F32 R47, -RZ, R46.H1_H1 ;  /* 0x3000002eff2f7230 */ /* 0x000fe40000004100 */
[C---:B------:R-:W-:Y:S01]  /*13410*/  FMUL.FTZ R37, R48.reuse, R4 ;  /* 0x0000000430257220 */ /* 0x040fe20000410000 */
[----:B------:R-:W-:Y:S02]  /*13420*/  HADD2.F32 R9, -RZ, R9.H1_H1 ;  /* 0x30000009ff097230 */ /* 0x000fe40000004100 */
[-C--:B------:R-:W-:Y:S01]  /*13430*/  FFMA.FTZ R39, R48, R0.reuse, R39 ;  /* 0x0000000030277223 */ /* 0x080fe20000010027 */
[----:B------:R-:W-:Y:S02]  /*13440*/  HADD2.F32 R27, -RZ, R27.H1_H1 ;  /* 0x3000001bff1b7230 */ /* 0x000fe40000004100 */
[----:B------:R-:W-:Y:S01]  /*13450*/  FFMA.FTZ R37, R44, R0, -R37 ;  /* 0x000000002c257223 */ /* 0x000fe20000010825 */
[----:B------:R-:W-:-:S02]  /*13460*/  HADD2.F32 R48, -RZ, R45.H0_H0 ;  /* 0x2000002dff307230 */ /* 0x000fc40000004100 */
[-C--:B------:R-:W-:Y:S01]  /*13470*/  FMUL.FTZ R14, R47, R9.reuse ;  /* 0x000000092f0e7220 */ /* 0x080fe20000410000 */
[----:B------:R-:W-:Y:S02]  /*13480*/  HADD2.F32 R4, -RZ, R33.H0_H0 ;  /* 0x20000021ff047230 */ /* 0x000fe40000004100 */
[C---:B------:R-:W-:Y:S01]  /*13490*/  FMUL.FTZ R24, R43.reuse, R9 ;  /* 0x000000092b187220 */ /* 0x040fe20000410000 */
[----:B------:R-:W-:Y:S01]  /*134a0*/  HADD2.F32 R46, -RZ, R41.H0_H0 ;  /* 0x20000029ff2e7230 */ /* 0x000fe20000004100 */
[-C--:B0-----:R-:W-:Y:S01]  /*134b0*/  F2FP.F16.E4M3.UNPACK_B R34, R10.reuse ;  /* 0x0000000aff22723e */ /* 0x081fe200020006ff */
[----:B------:R-:W-:Y:S02]  /*134c0*/  HADD2.F32 R0, -RZ, R25.H0_H0 ;  /* 0x20000019ff007230 */ /* 0x000fe40000004100 */
[-C--:B------:R-:W-:Y:S01]  /*134d0*/  FFMA.FTZ R42, R43, R27.reuse, -R14 ;  /* 0x0000001b2b2a7223 */ /* 0x080fe2000001080e */
[----:B------:R-:W-:Y:S01]  /*134e0*/  FFMA.FTZ R44, R47, R27, R24 ;  /* 0x0000001b2f2c7223 */ /* 0x000fe20000010018 */
[----:B------:R-:W-:Y:S01]  /*134f0*/  F2FP.F16.E4M3.UNPACK_B R10, R10.H1 ;  /* 0x0000000aff0a723e */ /* 0x000fe200030006ff */
[-C--:B------:R-:W-:Y:S01]  /*13500*/  FMUL.FTZ R9, R48, R4.reuse ;  /* 0x0000000430097220 */ /* 0x080fe20000410000 */
[C---:B------:R-:W-:Y:S01]  /*13510*/  FMUL.FTZ R21, R46.reuse, R4 ;  /* 0x000000042e157220 */ /* 0x040fe20000410000 */
[----:B------:R-:W-:Y:S01]  /*13520*/  F2FP.F16.E4M3.UNPACK_B R47, R15.H1 ;  /* 0x0000000fff2f723e */ /* 0x000fe200030006ff */
[----:B------:R-:W-:Y:S01]  /*13530*/  HADD2.F32 R41, -RZ, R41.H1_H1 ;  /* 0x30000029ff297230 */ /* 0x000fe20000004100 */
[----:B------:R-:W-:Y:S01]  /*13540*/  F2FP.F16.E4M3.UNPACK_B R43, R12.H1 ;  /* 0x0000000cff2b723e */ /* 0x000fe200030006ff */
[----:B------:R-:W-:Y:S01]  /*13550*/  FFMA.FTZ R9, R46, R0, -R9 ;  /* 0x000000002e097223 */ /* 0x000fe20000010809 */
[----:B------:R-:W-:Y:S01]  /*13560*/  F2FP.F16.E4M3.UNPACK_B R28, R6 ;  /* 0x00000006ff1c723e */ /* 0x000fe200020006ff */
[----:B------:R-:W-:Y:S01]  /*13570*/  FFMA.FTZ R21, R48, R0, R21 ;  /* 0x0000000030157223 */ /* 0x000fe20000010015 */
[----:B------:R-:W-:Y:S01]  /*13580*/  F2FP.F16.E4M3.UNPACK_B R6, R6.H1 ;  /* 0x00000006ff06723e */ /* 0x000fe200030006ff */
[----:B------:R-:W-:Y:S01]  /*13590*/  HADD2.F32 R45, -RZ, R45.H1_H1 ;  /* 0x3000002dff2d7230 */ /* 0x000fe20000004100 */
[-C--:B------:R-:W-:Y:S01]  /*135a0*/  F2FP.F16.E4M3.UNPACK_B R32, R11.reuse ;  /* 0x0000000bff20723e */ /* 0x080fe200020006ff */
[----:B------:R-:W-:Y:S01]  /*135b0*/  HADD2.F32 R33, -RZ, R33.H1_H1 ;  /* 0x30000021ff217230 */ /* 0x000fe20000004100 */
[----:B------:R-:W-:Y:S01]  /*135c0*/  F2FP.F16.E4M3.UNPACK_B R11, R11.H1 ;  /* 0x0000000bff0b723e */ /* 0x000fe200030006ff */
[----:B------:R-:W-:Y:S01]  /*135d0*/  HADD2.F32 R48, -RZ, R47.H0_H0 ;  /* 0x2000002fff307230 */ /* 0x000fe20000004100 */
[----:B------:R-:W-:Y:S01]  /*135e0*/  F2FP.F16.E4M3.UNPACK_B R29, R7 ;  /* 0x00000007ff1d723e */ /* 0x000fe200020006ff */
[----:B------:R-:W-:-:S02]  /*135f0*/  HADD2.F32 R4, -RZ, R10.H0_H0 ;  /* 0x2000000aff047230 */ /* 0x000fc40000004100 */
[-C--:B------:R-:W-:Y:S01]  /*13600*/  FMUL.FTZ R14, R45, R33.reuse ;  /* 0x000000212d0e7220 */ /* 0x080fe20000410000 */
[----:B------:R-:W-:Y:S02]  /*13610*/  HADD2.F32 R46, -RZ, R43.H0_H0 ;  /* 0x2000002bff2e7230 */ /* 0x000fe40000004100 */
[----:B------:R-:W-:Y:S01]  /*13620*/  FMUL.FTZ R24, R41, R33 ;  /* 0x0000002129187220 */ /* 0x000fe20000410000 */
[----:B------:R-:W-:Y:S02]  /*13630*/  HADD2.F32 R0, -RZ, R6.H0_H0 ;  /* 0x20000006ff007230 */ /* 0x000fe40000004100 */
[-C--:B------:R-:W-:Y:S01]  /*13640*/  FMUL.FTZ R27, R48, R4.reuse ;  /* 0x00000004301b7220 */ /* 0x080fe20000410000 */
[----:B------:R-:W-:Y:S02]  /*13650*/  HADD2.F32 R25, -RZ, R25.H1_H1 ;  /* 0x30000019ff197230 */ /* 0x000fe40000004100 */
[----:B------:R-:W-:Y:S01]  /*13660*/  FMUL.FTZ R33, R46, R4 ;  /* 0x000000042e217220 */ /* 0x000fe20000410000 */
[----:B------:R-:W-:-:S02]  /*13670*/  HADD2.F32 R10, -RZ, R10.H1_H1 ;  /* 0x3000000aff0a7230 */ /* 0x000fc40000004100 */
[-C--:B------:R-:W-:Y:S01]  /*13680*/  FFMA.FTZ R27, R46, R0.reuse, -R27 ;  /* 0x000000002e1b7223 */ /* 0x080fe2000001081b */
[----:B------:R-:W-:Y:S02]  /*13690*/  HADD2.F32 R46, -RZ, R47.H1_H1 ;  /* 0x3000002fff2e7230 */ /* 0x000fe40000004100 */
[----:B------:R-:W-:Y:S01]  /*136a0*/  FFMA.FTZ R33, R48, R0, R33 ;  /* 0x0000000030217223 */ /* 0x000fe20000010021 */
[----:B------:R-:W-:Y:S02]  /*136b0*/  HADD2.F32 R0, -RZ, R43.H1_H1 ;  /* 0x3000002bff007230 */ /* 0x000fe40000004100 */
[-C--:B------:R-:W-:Y:S01]  /*136c0*/  FFMA.FTZ R14, R41, R25.reuse, -R14 ;  /* 0x00000019290e7223 */ /* 0x080fe2000001080e */
[----:B------:R-:W-:Y:S01]  /*136d0*/  FFMA.FTZ R24, R45, R25, R24 ;  /* 0x000000192d187223 */ /* 0x000fe20000010018 */
[----:B------:R-:W-:Y:S01]  /*136e0*/  F2FP.F16.E4M3.UNPACK_B R43, R15 ;  /* 0x0000000fff2b723e */ /* 0x000fe200020006ff */
[----:B------:R-:W-:Y:S01]  /*136f0*/  HADD2.F32 R6, -RZ, R6.H1_H1 ;  /* 0x30000006ff067230 */ /* 0x000fe20000004100 */
[----:B------:R-:W-:Y:S01]  /*13700*/  F2FP.F16.E4M3.UNPACK_B R41, R12 ;  /* 0x0000000cff29723e */ /* 0x000fe200020006ff */
[-C--:B------:R-:W-:Y:S01]  /*13710*/  FMUL.FTZ R15, R46, R10.reuse ;  /* 0x0000000a2e0f7220 */ /* 0x080fe20000410000 */
[C---:B------:R-:W-:Y:S01]  /*13720*/  FMUL.FTZ R25, R0.reuse, R10 ;  /* 0x0000000a00197220 */ /* 0x040fe20000410000 */
[----:B------:R-:W-:Y:S01]  /*13730*/  HADD2.F32 R10, -RZ, R43.H0_H0 ;  /* 0x2000002bff0a7230 */ /* 0x000fe20000004100 */
[----:B------:R-:W-:Y:S01]  /*13740*/  F2FP.F16.E4M3.UNPACK_B R7, R7.H1 ;  /* 0x00000007ff07723e */ /* 0x000fe200030006ff */
[-C--:B------:R-:W-:Y:S01]  /*13750*/  FFMA.FTZ R12, R0, R6.reuse, -R15 ;  /* 0x00000006000c7223 */ /* 0x080fe2000001080f */
[----:B------:R-:W-:Y:S01]  /*13760*/  FFMA.FTZ R46, R46, R6, R25 ;  /* 0x000000062e2e7223 */ /* 0x000fe20000010019 */
[----:B------:R-:W-:Y:S01]  /*13770*/  HADD2.F32 R4, -RZ, R34.H0_H0 ;  /* 0x20000022ff047230 */ /* 0x000fe20000004100 */
[----:B------:R-:W-:Y:S01]  /*13780*/  F2FP.SATFINITE.E4M3.F32.PACK_AB_MERGE_C R31, R31, R38, RZ ;  /* 0x000000261f1f723e */ /* 0x000fe200048070ff */
        /* <DEDUP_REMOVED lines=8> */
[----:B------:R-:W-:Y:S01]  /*13810*/  HADD2.F32 R4, -RZ, R41.H1_H1 ;  /* 0x30000029ff047230 */ /* 0x000fe20000004100 */
[----:B------:R-:W-:Y:S01]  /*13820*/  F2FP.F16.E4M3.UNPACK_B R43, R20.H1 ;  /* 0x00000014ff2b723e */ /* 0x000fe200030006ff */
[----:B------:R-:W-:Y:S02]  /*13830*/  HADD2.F32 R28, -RZ, R28.H1_H1 ;  /* 0x3000001cff1c7230 */ /* 0x000fe40000004100 */
[----:B------:R-:W-:Y:S01]  /*13840*/  FMUL.FTZ R15, R48, R34 ;  /* 0x00000022300f7220 */ /* 0x000fe20000410000 */
[----:B------:R-:W-:Y:S01]  /*13850*/  FFMA.FTZ R10, R10, R0, R25 ;  /* 0x000000000a0a7223 */ /* 0x000fe20000010019 */
[----:B------:R-:W-:Y:S01]  /*13860*/  F2FP.F16.E4M3.UNPACK_B R0, R26.H1 ;  /* 0x0000001aff00723e */ /* 0x000fe200030006ff */
[C---:B------:R-:W-:Y:S01]  /*13870*/  FMUL.FTZ R25, R4.reuse, R34 ;  /* 0x0000002204197220 */ /* 0x040fe20000410000 */
[----:B------:R-:W-:Y:S01]  /*13880*/  FFMA.FTZ R15, R4, R28, -R15 ;  /* 0x0000001c040f7223 */ /* 0x000fe2000001080f */
[----:B------:R-:W-:Y:S01]  /*13890*/  HADD2.F32 R34, -RZ, R43.H0_H0 ;  /* 0x2000002bff227230 */ /* 0x000fe20000004100 */
[----:B------:R-:W-:Y:S01]  /*138a0*/  F2FP.SATFINITE.E4M3.F32.PACK_AB_MERGE_C R12, R12, R27, RZ ;  /* 0x0000001b0c0c723e */ /* 0x000fe200048070ff */
[----:B------:R-:W-:-:S02]  /*138b0*/  HADD2.F32 R4, -RZ, R11.H0_H0 ;  /* 0x2000000bff047230 */ /* 0x000fc40000004100 */
[----:B------:R-:W-:Y:S01]  /*138c0*/  FFMA.FTZ R25, R48, R28, R25 ;  /* 0x0000001c30197223 */ /* 0x000fe20000010019 */
[--C-:B------:R-:W-:Y:S01]  /*138d0*/  HADD2.F32 R28, -RZ, R0.reuse.H0_H0 ;  /* 0x20000000ff1c7230 */ /* 0x100fe20000004100 */
[----:B------:R-:W-:Y:S01]  /*138e0*/  F2FP.SATFINITE.E4M3.F32.PACK_AB_MERGE_C R39, R44, R39, RZ ;  /* 0x000000272c27723e */ /* 0x000fe200048070ff */
[----:B------:R-:W-:Y:S02]  /*138f0*/  HADD2.F32 R45, -RZ, R0.H1_H1 ;  /* 0x30000000ff2d7230 */ /* 0x000fe40000004100 */
[-C--:B------:R-:W-:Y:S01]  /*13900*/  FMUL.FTZ R41, R34, R4.reuse ;  /* 0x0000000422297220 */ /* 0x080fe20000410000 */
[----:B------:R-:W-:Y:S01]  /*13910*/  HADD2.F32 R0, -RZ, R7.H0_H0 ;  /* 0x20000007ff007230 */ /* 0x000fe20000004100 */
[----:B------:R-:W-:Y:S01]  /*13920*/  F2FP.SATFINITE.E4M3.F32.PACK_AB_MERGE_C R33, R46, R33, RZ ;  /* 0x000000212e21723e */ /* 0x000fe200048070ff */
[----:B------:R-:W-:Y:S02]  /*13930*/  HADD2.F32 R47, -RZ, R43.H1_H1 ;  /* 0x3000002bff2f7230 */ /* 0x000fe40000004100 */
[----:B------:R-:W-:Y:S01]  /*13940*/  FMUL.FTZ R43, R28, R4 ;  /* 0x000000041c2b7220 */ /* 0x000fe20000410000 */
[----:B------:R-:W-:-:S02]  /*13950*/  HADD2.F32 R11, -RZ, R11.H1_H1 ;  /* 0x3000000bff0b7230 */ /* 0x000fc40000004100 */
[----:B------:R-:W-:Y:S01]  /*13960*/  FFMA.FTZ R41, R28, R0, -R41 ;  /* 0x000000001c297223 */ /* 0x000fe20000010829 */
[----:B------:R-:W-:Y:S01]  /*13970*/  HADD2.F32 R7, -RZ, R7.H1_H1 ;  /* 0x30000007ff077230 */ /* 0x000fe20000004100 */
[----:B------:R-:W-:Y:S01]  /*13980*/  F2FP.F16.E4M3.UNPACK_B R28, R26 ;  /* 0x0000001aff1c723e */ /* 0x000fe200020006ff */
[----:B------:R-:W-:Y:S01]  /*13990*/  FFMA.FTZ R43, R34, R0, R43 ;  /* 0x00000000222b7223 */ /* 0x000fe2000001002b */
[-C--:B------:R-:W-:Y:S01]  /*139a0*/  FMUL.FTZ R4, R47, R11.reuse ;  /* 0x0000000b2f047220 */ /* 0x080fe20000410000 */
[----:B------:R-:W-:Y:S01]  /*139b0*/  F2FP.F16.E4M3.UNPACK_B R0, R20 ;  /* 0x00000014ff00723e */ /* 0x000fe200020006ff */
[C---:B------:R-:W-:Y:S01]  /*139c0*/  FMUL.FTZ R26, R45.reuse, R11 ;  /* 0x0000000b2d1a7220 */ /* 0x040fe20000410000 */
[--C-:B------:R-:W-:Y:S02]  /*139d0*/  HADD2.F32 R34, -RZ, R28.reuse.H0_H0 ;  /* 0x2000001cff227230 */ /* 0x100fe40000004100 */
[----:B------:R-:W-:Y:S01]  /*139e0*/  FFMA.FTZ R20, R45, R7, -R4 ;  /* 0x000000072d147223 */ /* 0x000fe20000010804 */
[----:B------:R-:W-:-:S02]  /*139f0*/  HADD2.F32 R45, -RZ, R28.H1_H1 ;  /* 0x3000001cff2d7230 */ /* 0x000fc40000004100 */
[----:B------:R-:W-:Y:S01]  /*13a00*/  FFMA.FTZ R26, R47, R7, R26 ;  /* 0x000000072f1a7223 */ /* 0x000fe2000001001a */
[----:B------:R-:W-:Y:S01]  /*13a10*/  HADD2.F32 R28, -RZ, R0.H0_H0 ;  /* 0x20000000ff1c7230 */ /* 0x000fe20000004100 */
[----:B------:R-:W-:Y:S01]  /*13a20*/  F2FP.SATFINITE.E4M3.F32.PACK_AB_MERGE_C R8, R8, R5, R31 ;  /* 0x000000050808723e */ /* 0x000fe2000480701f */
[----:B------:R-:W-:Y:S01]  /*13a30*/  HADD2.F32 R4, -RZ, R32.H0_H0 ;  /* 0x20000020ff047230 */ /* 0x000fe20000004100 */
[----:B------:R-:W-:Y:S01]  /*13a40*/  F2FP.SATFINITE.E4M3.F32.PACK_AB_MERGE_C R20, R20, R41, RZ ;  /* 0x000000291414723e */ /* 0x000fe200048070ff */
[----:B------:R-:W-:Y:S01]  /*13a50*/  HADD2.F32 R47, -RZ, R0.H1_H1 ;  /* 0x30000000ff2f7230 */ /* 0x000fe20000004100 */
[----:B------:R-:W-:Y:S01]  /*13a60*/  F2FP.SATFINITE.E4M3.F32.PACK_AB_MERGE_C R26, R26, R43, RZ ;  /* 0x0000002b1a1a723e */ /* 0x000fe200048070ff */
[----:B------:R-:W-:Y:S02]  /*13a70*/  HADD2.F32 R32, -RZ, R32.H1_H1 ;  /* 0x30000020ff207230 */ /* 0x000fe40000004100 */
[----:B------:R-:W-:Y:S01]  /*13a80*/  FMUL.FTZ R7, R28, R4 ;  /* 0x000000041c077220 */ /* 0x000fe20000410000 */
[----:B------:R-:W-:-:S02]  /*13a90*/  HADD2.F32 R0, -RZ, R29.H0_H0 ;  /* 0x2000001dff007230 */ /* 0x000fc40000004100 */
        /* <DEDUP_REMOVED lines=16> */
[----:B------:R-:W-:-:S05]  /*13ba0*/  F2FP.SATFINITE.E4M3.F32.PACK_AB_MERGE_C R11, R32, R11, R26 ;  /* 0x0000000b200b723e */ /* 0x000fca000480701a */
[----:B------:R4:W-:Y:S02]  /*13bb0*/  STS.128 [R3+0x20400], R8 ;  /* 0x0204000803007388 */ /* 0x0009e40000000c00 */
.L_x_625:
[----:B------:R-:W-:Y:S05]  /*13bc0*/  BSYNC B0 ;  /* 0x0000000000007941 */ /* 0x000fea0003800000 */
.L_x_606:
[----:B------:R-:W-:Y:S01]  /*13bd0*/  @!PT LDS RZ, [RZ] ;  /* 0x00000000fffff984 */ /* 0x000fe20000000800 */
[----:B------:R-:W-:Y:S01]  /*13be0*/  @!PT LDS RZ, [RZ] ;  /* 0x00000000fffff984 */ /* 0x000fe20000000800 */
[----:B------:R-:W-:Y:S01]  /*13bf0*/  @!PT LDS RZ, [RZ] ;  /* 0x00000000fffff984 */ /* 0x000fe20000000800 */
[----:B------:R-:W-:Y:S01]  /*13c00*/  @!PT LDS RZ, [RZ] ;  /* 0x00000000fffff984 */ /* 0x000fe20000000800 */
[----:B------:R0:W-:Y:S06]  /*13c10*/  MEMBAR.ALL.CTA ;  /* 0x0000000000007992 */ /* 0x0001ec0000008000 */
[----:B0-----:R-:W0:Y:S01]  /*13c20*/  FENCE.VIEW.ASYNC.S ;  /* 0x00000000000073c6 */ /* 0x001e220000000000 */
[----:B------:R-:W-:Y:S05]  /*13c30*/  WARPSYNC.ALL ;  /* 0x0000000000007948 */ /* 0x000fea0003800000 */
[----:B0-----:R-:W-:Y:S06]  /*13c40*/  BAR.SYNC.DEFER_BLOCKING 0xd, 0x100 ;  /* 0x0344000000007b1d */ /* 0x001fec0000010000 */
.L_x_604:
[----:B01----:R-:W0:Y:S01]  /*13c50*/  S2R R0, SR_TID.X ;  /* 0x0000000000007919 */ /* 0x003e220000002100 */
[----:B------:R-:W-:Y:S05]  /*13c60*/  WARPSYNC.ALL ;  /* 0x0000000000007948 */ /* 0x000fea0003800000 */
[----:B0-----:R-:W-:-:S05]  /*13c70*/  SHF.R.U32.HI R0, RZ, 0x7, R0 ;  /* 0x00000007ff007819 */ /* 0x001fca0000011600 */
[----:B--234-:R-:W-:Y:S01]  /*13c80*/  VIADD R5, R0, 0x8 ;  /* 0x0000000800057836 */ /* 0x01cfe20000000000 */
[----:B------:R-:W-:-:S04]  /*13c90*/  MOV R0, UR60 ;  /* 0x0000003c00007c02 */ /* 0x000fc80008000f00 */
[----:B------:R0:W-:Y:S01]  /*13ca0*/  BAR.SYNC.DEFER_BLOCKING R5, 0x100 ;  /* 0x000400050000751d */ /* 0x0001e20000010000 */
[----:B------:R-:W-:-:S13]  /*13cb0*/  ISETP.NE.AND P0, PT, R0, 0x3, PT ;  /* 0x000000030000780c */ /* 0x000fda0003f05270 */
[----:B0-----:R-:W-:Y:S05]  /*13cc0*/  @!P0 BRA `(.L_x_639) ;  /* 0x0000000000048947 */ /* 0x001fea0003800000 */
[----:B------:R-:W-:Y:S01]  /*13cd0*/  BPT.TRAP 0x1 ;  /* 0x000000040000795c */ /* 0x000fe20000300000 */
.L_x_639:
[----:B------:R-:W-:Y:S01]  /*13ce0*/  IMAD R0, R225, 0x8, R23 ;  /* 0x00000008e1007824 */ /* 0x000fe200078e0217 */
[----:B------:R-:W-:-:S04]  /*13cf0*/  SHF.L.U32 R7, R226, 0x1f, RZ ;  /* 0x0000001fe2077819 */ /* 0x000fc800000006ff */
[----:B------:R0:W1:Y:S01]  /*13d00*/  SYNCS.PHASECHK.TRANS64.TRYWAIT P1, [R0+URZ+0x38830], R7 ;  /* 0x03883007000075a7 */ /* 0x000062000802017f */
[----:B------:R-:W-:Y:S05]  /*13d10*/  @!P0 BRA `(.L_x_640) ;  /* 0x0000000000048947 */ /* 0x000fea0003800000 */
[----:B------:R-:W-:Y:S01]  /*13d20*/  BPT.TRAP 0x1 ;  /* 0x000000040000795c */ /* 0x000fe20000300000 */
.L_x_640:
[----:B-1----:R-:W-:Y:S05]  /*13d30*/  @P1 BRA `(.L_x_641) ;  /* 0x0000000000081947 */ /* 0x002fea0003800000 */
[----:B------:R-:W1:Y:S02]  /*13d40*/  SYNCS.PHASECHK.TRANS64.TRYWAIT P1, [R0+URZ+0x38830], R7 ;  /* 0x03883007000075a7 */ /* 0x000e64000802017f */
[----:B-1----:R-:W-:Y:S05]  /*13d50*/  @!P1 BRA `(.L_x_642) ;  /* 0x0000013400889947 */ /* 0x002fea0003800000 */
.L_x_641:
[----:B------:R-:W-:Y:S05]  /*13d60*/  WARPSYNC.ALL ;  /* 0x0000000000007948 */ /* 0x000fea0003800000 */
[----:B------:R-:W-:Y:S01]  /*13d70*/  R2UR UR4, R23 ;  /* 0x00000000170472ca */ /* 0x000fe200000e0000 */
[----:B------:R-:W-:Y:S01]  /*13d80*/  IMAD.MOV.U32 R9, RZ, RZ, 0x40000040 ;  /* 0x40000040ff097424 */ /* 0x000fe200078e00ff */
[----:B------:R-:W-:Y:S01]  /*13d90*/  R2UR UR5, R30 ;  /* 0x000000001e0572ca */ /* 0x000fe200000e0000 */
[----:B------:R-:W-:Y:S01]  /*13da0*/  UMOV UR9, 0x40000040 ;  /* 0x4000004000097882 */ /* 0x000fe20000000000 */
[----:B-----5:R-:W-:Y:S01]  /*13db0*/  WARPGROUP.ARRIVE ;  /* 0x00000000000079c5 */ /* 0x020fe20000000000 */
[----:B------:R-:W-:Y:S01]  /*13dc0*/  IMAD.MOV.U32 R11, RZ, RZ, 0x40000040 ;  /* 0x40000040ff0b7424 */ /* 0x000fe200078e00ff */
[----:B------:R-:W-:Y:S01]  /*13dd0*/  R2UR UR11, R9 ;  /* 0x00000000090b72ca */ /* 0x000fe200000e0000 */
[----:B------:R-:W-:Y:S01]  /*13de0*/  IMAD.U32 R13, RZ, RZ, UR9 ;  /* 0x00000009ff0d7e24 */ /* 0x000fe2000f8e00ff */
[----:B------:R-:W-:Y:S01]  /*13df0*/  UMOV UR57, 0x40000040 ;  /* 0x4000004000397882 */ /* 0x000fe20000000000 */
[----:B------:R-:W-:Y:S01]  /*13e00*/  UMOV UR53, 0x40000040 ;  /* 0x4000004000357882 */ /* 0x000fe20000000000 */
[----:B------:R-:W-:Y:S01]  /*13e10*/  UMOV UR49, 0x40000040 ;  /* 0x4000004000317882 */ /* 0x000fe20000000000 */
[----:B------:R-:W-:Y:S01]  /*13e20*/  UMOV UR45, 0x40000040 ;  /* 0x40000040002d7882 */ /* 0x000fe20000000000 */
[----:B------:R-:W-:Y:S01]  /*13e30*/  IMAD.MOV.U32 R9, RZ, RZ, 0x40000040 ;  /* 0x40000040ff097424 */ /* 0x000fe200078e00ff */
[----:B------:R-:W-:-:S02]  /*13e40*/  UIADD3 UR4, UR4, 0x28400, URZ ;  /* 0x0002840004047890 */ /* 0x000fc4000fffe03f */
[----:B------:R-:W-:Y:S02]  /*13e50*/  ULOP3.LUT UR5, UR5, 0x10000, URZ, 0xfc, !UPT ;  /* 0x0001000005057892 */ /* 0x000fe4000f8efc3f */
[----:B------:R-:W-:Y:S01]  /*13e60*/  USHF.R.U32.HI UR4, URZ, 0x4, UR4 ;  /* 0x000000043f047899 */ /* 0x000fe20008011604 */
[----:B------:R-:W-:Y:S01]  /*13e70*/  R2UR UR43, R9 ;  /* 0x00000000092b72ca */ /* 0x000fe200000e0000 */
[----:B------:R-:W-:Y:S02]  /*13e80*/  UIADD3 UR56, UR5, 0x6, URZ ;  /* 0x0000000605387890 */ /* 0x000fe4000fffe03f */
[----:B------:R-:W-:Y:S01]  /*13e90*/  ULOP3.LUT UR4, UR4, 0x3fff, URZ, 0xc0, !UPT ;  /* 0x00003fff04047892 */ /* 0x000fe2000f8ec03f */
[----:B------:R-:W-:Y:S01]  /*13ea0*/  UMOV UR8, UR5 ;  /* 0x0000000500087c82 */ /* 0x000fe20008000000 */
[----:B------:R-:W-:Y:S01]  /*13eb0*/  UIADD3 UR52, UR5, 0x400, URZ ;  /* 0x0000040005347890 */ /* 0x000fe2000fffe03f */
[----:B------:R-:W-:Y:S01]  /*13ec0*/  MOV R12, UR8 ;  /* 0x00000008000c7c02 */ /* 0x000fe20008000f00 */
[----:B------:R-:W-:-:S02]  /*13ed0*/  ULOP3.LUT UR6, UR4, 0x10000, URZ, 0xfc, !UPT ;  /* 0x0001000004067892 */ /* 0x000fc4000f8efc3f */
[----:B------:R-:W-:Y:S02]  /*13ee0*/  UIADD3 UR4, UR5, 0x2, URZ ;  /* 0x0000000205047890 */ /* 0x000fe4000fffe03f */
[----:B------:R-:W-:Y:S02]  /*13ef0*/  UIADD3 UR48, UR5, 0x402, URZ ;  /* 0x0000040205307890 */ /* 0x000fe4000fffe03f */
[----:B------:R-:W-:Y:S01]  /*13f00*/  LEA R8, R225, UR6, 0xb ;  /* 0x00000006e1087c11 */ /* 0x000fe2000f8e58ff */
[----:B------:R-:W-:Y:S01]  /*13f10*/  IMAD.U32 R3, RZ, RZ, UR6 ;  /* 0x00000006ff037e24 */ /* 0x000fe2000f8e00ff */
[----:B------:R-:W-:Y:S02]  /*13f20*/  UIADD3 UR44, UR5, 0x404, URZ ;  /* 0x00000404052c7890 */ /* 0x000fe4000fffe03f */
[C---:B------:R-:W-:Y:S01]  /*13f30*/  R2UR UR10, R8.reuse ;  /* 0x00000000080a72ca */ /* 0x040fe200000e0000 */
[----:B------:R-:W-:Y:S01]  /*13f40*/  VIADD R10, R8, 0x2 ;  /* 0x00000002080a7836 */ /* 0x000fe20000000000 */
[----:B------:R2:W-:Y:S01]  /*13f50*/  STL [R1+0x34], R3 ;  /* 0x0000340301007387 */ /* 0x0005e20000100800 */
[----:B------:R-:W-:Y:S01]  /*13f60*/  UIADD3 UR40, UR5, 0x406, URZ ;  /* 0x0000040605287890 */ /* 0x000fe2000fffe03f */
[----:B------:R-:W-:-:S02]  /*13f70*/  UMOV UR41, 0x40000040 ;  /* 0x4000004000297882 */ /* 0x000fc40000000000 */
[----:B------:R3:W-:Y:S01]  /*13f80*/  STL.64 [R1+0x18], R12 ;  /* 0x0000180c01007387 */ /* 0x0007e20000100a00 */
[----:B--2---:R-:W2:Y:S06]  /*13f90*/  S2R R3, SR_TID.X ;  /* 0x0000000000037919 */ /* 0x004eac0000002100 */
[----:B------:R-:W-:Y:S01]  /*13fa0*/  QGMMA.64x128x32.F32.E4M3.E4M3 R24, gdesc[UR8], RZ, !UPT, gsb0 ;  /* 0x01e00000081879f3 */ /* 0x000fe2000c0008ff */
[----:B------:R-:W-:Y:S01]  /*13fb0*/  R2UR UR10, R10 ;  /* 0x000000000a0a72ca */ /* 0x000fe200000e0000 */
[----:B------:R-:W-:Y:S01]  /*13fc0*/  UMOV UR8, UR4 ;  /* 0x0000000400087c82 */ /* 0x000fe20008000000 */
[----:B------:R-:W-:Y:S01]  /*13fd0*/  R2UR UR11, R11 ;  /* 0x000000000b0b72ca */ /* 0x000fe200000e0000 */
[----:B------:R-:W-:Y:S01]  /*13fe0*/  UMOV UR9, 0x40000040 ;  /* 0x4000004000097882 */ /* 0x000fe20000000000 */
[----:B------:R-:W-:Y:S01]  /*13ff0*/  VIADD R10, R8, 0x4 ;  /* 0x00000004080a7836 */ /* 0x000fe20000000000 */
[----:B------:R-:W-:Y:S01]  /*14000*/  UIADD3 UR4, UR5, 0x4, URZ ;  /* 0x0000000405047890 */ /* 0x000fe2000fffe03f */
[----:B------:R-:W-:Y:S01]  /*14010*/  IMAD.MOV.U32 R11, RZ, RZ, 0x40000040 ;  /* 0x40000040ff0b7424 */ /* 0x000fe200078e00ff */
[----:B---3--:R-:W-:Y:S01]  /*14020*/  MOV R12, UR8 ;  /* 0x00000008000c7c02 */ /* 0x008fe20008000f00 */
[----:B------:R-:W-:-:S05]  /*14030*/  IMAD.U32 R13, RZ, RZ, UR9 ;  /* 0x00000009ff0d7e24 */ /* 0x000fca000f8e00ff */
[----:B------:R3:W-:Y:S01]  /*14040*/  STL.64 [R1+0x8], R12 ;  /* 0x0000080c01007387 */ /* 0x0007e20000100a00 */
[----:B--2---:R-:W-:Y:S01]  /*14050*/  SHF.R.U32.HI R3, RZ, 0x7, R3 ;  /* 0x00000007ff037819 */ /* 0x004fe20000011603 */
[----:B------:R-:W-:Y:S02]  /*14060*/  WARPGROUP.DEPBAR.LE gsb0, 0x0 ;  /* 0x00008000000079c5 */ /* 0x000fe40000010000 */
[----:B------:R-:W-:-:S06]  /*14070*/  WARPGROUP.ARRIVE ;  /* 0x00000000000079c5 */ /* 0x000fcc0000000000 */
[----:B------:R-:W-:Y:S01]  /*14080*/  QGMMA.64x128x32.F32.E4M3.E4M3 R24, gdesc[UR8], R24, gsb0 ;  /* 0x01e00000081879f3 */ /* 0x000fe20008000818 */
[----:B------:R-:W-:Y:S01]  /*14090*/  R2UR UR10, R10 ;  /* 0x000000000a0a72ca */ /* 0x000fe200000e0000 */
[----:B------:R-:W-:Y:S01]  /*140a0*/  UMOV UR8, UR4 ;  /* 0x0000000400087c82 */ /* 0x000fe20008000000 */
[----:B------:R-:W-:Y:S01]  /*140b0*/  R2UR UR11, R11 ;  /* 0x000000000b0b72ca */ /* 0x000fe200000e0000 */
[----:B------:R-:W-:Y:S01]  /*140c0*/  UMOV UR9, 0x40000040 ;  /* 0x4000004000097882 */ /* 0x000fe20000000000 */
[----:B------:R-:W-:Y:S01]  /*140d0*/  VIADD R10, R8, 0x6 ;  /* 0x00000006080a7836 */ /* 0x000fe20000000000 */
[----:B---3--:R-:W-:Y:S01]  /*140e0*/  MOV R12, UR8 ;  /* 0x00000008000c7c02 */ /* 0x008fe20008000f00 */
[----:B------:R-:W-:Y:S02]  /*140f0*/  IMAD.MOV.U32 R11, RZ, RZ, 0x40000040 ;  /* 0x40000040ff0b7424 */ /* 0x000fe400078e00ff */
[----:B------:R-:W-:Y:S01]  /*14100*/  IMAD.U32 R13, RZ, RZ, UR9 ;  /* 0x00000009ff0d7e24 */ /* 0x000fe2000f8e00ff */
[----:B------:R-:W-:-:S02]  /*14110*/  R2UR UR58, R10 ;  /* 0x000000000a3a72ca */ /* 0x000fc400000e0000 */
[----:B------:R-:W-:Y:S01]  /*14120*/  R2UR UR59, R11 ;  /* 0x000000000b3b72ca */ /* 0x000fe200000e0000 */
[----:B------:R-:W-:Y:S01]  /*14130*/  IMAD.MOV.U32 R11, RZ, RZ, 0x40000040 ;  /* 0x40000040ff0b7424 */ /* 0x000fe200078e00ff */
[----:B------:R-:W-:Y:S01]  /*14140*/  IADD3 R10, R8, 0x400, RZ ;  /* 0x00000400080a7810 */ /* 0x000fe20007ffe0ff */
[----:B------:R2:W-:Y:S03]  /*14150*/  STL.64 [R1], R12 ;  /* 0x0000000c01007387 */ /* 0x0005e60000100a00 */
[----:B------:R-:W-:Y:S01]  /*14160*/  R2UR UR54, R10 ;  /* 0x000000000a3672ca */ /* 0x000fe200000e0000 */
[----:B------:R-:W-:Y:S01]  /*14170*/  VIADD R10, R8, 0x402 ;  /* 0x00000402080a7836 */ /* 0x000fe20000000000 */
[----:B------:R-:W-:Y:S01]  /*14180*/  R2UR UR55, R11 ;  /* 0x000000000b3772ca */ /* 0x000fe200000e0000 */
[----:B------:R-:W-:-:S03]  /*14190*/  IMAD.MOV.U32 R11, RZ, RZ, 0x40000040 ;  /* 0x40000040ff0b7424 */ /* 0x000fc600078e00ff */
[----:B------:R-:W-:Y:S02]  /*141a0*/  R2UR UR50, R10 ;  /* 0x000000000a3272ca */ /* 0x000fe400000e0000 */
[----:B------:R-:W-:Y:S01]  /*141b0*/  R2UR UR51, R11 ;  /* 0x000000000b3372ca */ /* 0x000fe200000e0000 */
[----:B------:R-:W-:Y:S01]  /*141c0*/  IMAD.MOV.U32 R11, RZ, RZ, 0x40000040 ;  /* 0x40000040ff0b7424 */ /* 0x000fe200078e00ff */
[C---:B------:R-:W-:Y:S01]  /*141d0*/  IADD3 R10, R8.reuse, 0x404, RZ ;  /* 0x00000404080a7810 */ /* 0x040fe20007ffe0ff */
[----:B------:R-:W-:-:S03]  /*141e0*/  VIADD R8, R8, 0x406 ;  /* 0x0000040608087836 */ /* 0x000fc60000000000 */
[----:B------:R-:W-:Y:S02]  /*141f0*/  R2UR UR46, R10 ;  /* 0x000000000a2e72ca */ /* 0x000fe400000e0000 */
[----:B------:R-:W-:Y:S02]  /*14200*/  R2UR UR47, R11 ;  /* 0x000000000b2f72ca */ /* 0x000fe400000e0000 */
[----:B------:R-:W-:Y:S02]  /*14210*/  R2UR UR42, R8 ;  /* 0x00000000082a72ca */ /* 0x000fe400000e0000 */
        /* <DEDUP_REMOVED lines=23> */
.L_x_643:
[----:B------:R-:W3:Y:S01]  /*14390*/  S2R R90, SR_TID.X ;  /* 0x00000000005a7919 */ /* 0x000ee20000002100 */
[----:B------:R-:W-:Y:S01]  /*143a0*/  LOP3.LUT R88, R88, 0xffffff80, RZ, 0xc0, !PT ;  /* 0xffffff8058587812 */ /* 0x000fe200078ec0ff */
[C---:B------:R-:W-:Y:S01]  /*143b0*/  FMUL.FTZ R11, R2.reuse, R30 ;  /* 0x0000001e020b7220 */ /* 0x040fe20000410000 */
[C---:B------:R-:W-:Y:S01]  /*143c0*/  FMUL.FTZ R30, R2.reuse, R47 ;  /* 0x0000002f021e7220 */ /* 0x040fe20000410000 */
[C---:B------:R-:W-:Y:S01]  /*143d0*/  FMUL.FTZ R3, R2.reuse, R24 ;  /* 0x0000001802037220 */ /* 0x040fe20000410000 */
[C---:B------:R-:W-:Y:S01]  /*143e0*/  FMUL.FTZ R9, R2.reuse, R25 ;  /* 0x0000001902097220 */ /* 0x040fe20000410000 */
[C---:B--2---:R-:W-:Y:S01]  /*143f0*/  FMUL.FTZ R13, R2.reuse, R28 ;  /* 0x0000001c020d7220 */ /* 0x044fe20000410000 */
[C---:B------:R-:W-:Y:S01]  /*14400*/  FMUL.FTZ R12, R2.reuse, R29 ;  /* 0x0000001d020c7220 */ /* 0x040fe20000410000 */
[C---:B------:R-:W-:Y:S01]  /*14410*/  FMUL.FTZ R29, R2.reuse, R46 ;  /* 0x0000002e021d7220 */ /* 0x040fe20000410000 */
[----:B------:R-:W-:Y:S01]  /*14420*/  IMAD R46, R171, -0x80, R170 ;  /* 0xffffff80ab2e7824 */ /* 0x000fe200078e02aa */
[----:B------:R-:W2:Y:S01]  /*14430*/  MUFU.TANH R3, R3 ;  /* 0x0000000300037308 */ /* 0x000ea20000002400 */
[C---:B------:R-:W-:Y:S01]  /*14440*/  FMUL.FTZ R6, R2.reuse, R26 ;  /* 0x0000001a02067220 */ /* 0x040fe20000410000 */
[----:B------:R-:W-:Y:S01]  /*14450*/  FMUL.FTZ R21, R2, R32 ;  /* 0x0000002002157220 */ /* 0x000fe20000410000 */
[----:B------:R-:W-:-:S02]  /*14460*/  VIADD R46, R46, 0x80 ;  /* 0x000000802e2e7836 */ /* 0x000fc40000000000 */
        /* <DEDUP_REMOVED lines=17> */
[----:B------:R-:W-:Y:S01]  /*14580*/  FMUL.FTZ R14, R2, R35 ;  /* 0x00000023020e7220 */ /* 0x000fe20000410000 */
[----:B---3--:R-:W-:Y:S01]  /*14590*/  IADD3 R90, R90, -0x80, RZ ;  /* 0xffffff805a5a7810 */ /* 0x008fe20007ffe0ff */
[C---:B------:R-:W-:Y:S01]  /*145a0*/  FMUL.FTZ R36, R2.reuse, R41 ;  /* 0x0000002902247220 */ /* 0x040fe20000410000 */
[----:B------:R-:W3:Y:S01]  /*145b0*/  MUFU.TANH R12, R12 ;  /* 0x0000000c000c7308 */ /* 0x000ee20000002400 */
[C---:B------:R-:W-:Y:S01]  /*145c0*/  FMUL.FTZ R32, R2.reuse, R50 ;  /* 0x0000003202207220 */ /* 0x040fe20000410000 */
[----:B------:R-:W-:Y:S01]  /*145d0*/  FMUL.FTZ R41, R2, R44 ;  /* 0x0000002c02297220 */ /* 0x000fe20000410000 */
[----:B------:R-:W-:-:S02]  /*145e0*/  IMAD.IADD R88, R90, 0x1, -R88 ;  /* 0x000000015a587824 */ /* 0x000fc400078e0a58 */
[C---:B------:R-:W-:Y:S01]  /*145f0*/  FMUL.FTZ R34, R2.reuse, R55 ;  /* 0x0000003702227220 */ /* 0x040fe20000410000 */
[C---:B------:R-:W-:Y:S01]  /*14600*/  FMUL.FTZ R24, R2.reuse, R39 ;  /* 0x0000002702187220 */ /* 0x040fe20000410000 */
[C---:B------:R-:W-:Y:S01]  /*14610*/  FMUL.FTZ R39, R2.reuse, R45 ;  /* 0x0000002d02277220 */ /* 0x040fe20000410000 */
[C---:B------:R-:W-:Y:S01]  /*14620*/  FMUL.FTZ R28, R2.reuse, R42 ;  /* 0x0000002a021c7220 */ /* 0x040fe20000410000 */
[----:B------:R-:W-:Y:S01]  /*14630*/  SHF.R.S32.HI R47, RZ, 0x1f, R88 ;  /* 0x0000001fff2f7819 */ /* 0x000fe20000011458 */
[----:B------:R-:W4:Y:S01]  /*14640*/  MUFU.TANH R6, R6 ;  /* 0x0000000600067308 */ /* 0x000f220000002400 */
[C---:B------:R-:W-:Y:S01]  /*14650*/  FMUL.FTZ R48, R2.reuse, R48 ;  /* 0x0000003002307220 */ /* 0x040fe20000410000 */
[C---:B------:R-:W-:Y:S01]  /*14660*/  FMUL.FTZ R42, R2.reuse, R49 ;  /* 0x00000031022a7220 */ /* 0x040fe20000410000 */
[----:B------:R-:W-:Y:S01]  /*14670*/  LEA.HI R47, R47, R88, RZ, 0x2 ;  /* 0x000000582f2f7211 */ /* 0x000fe200078f10ff */
[C---:B------:R-:W-:Y:S01]  /*14680*/  FMUL.FTZ R27, R2.reuse, R43 ;  /* 0x0000002b021b7220 */ /* 0x040fe20000410000 */
[C---:B------:R-:W-:Y:S01]  /*14690*/  FMUL.FTZ R53, R2.reuse, R53 ;  /* 0x0000003502357220 */ /* 0x040fe20000410000 */
[C---:B------:R-:W-:Y:S01]  /*146a0*/  FMUL.FTZ R35, R2.reuse, R54 ;  /* 0x0000003602237220 */ /* 0x040fe20000410000 */
[----:B------:R-:W-:Y:S01]  /*146b0*/  LOP3.LUT R47, R47, 0x7ffffffc, RZ, 0xc0, !PT ;  /* 0x7ffffffc2f2f7812 */ /* 0x000fe200078ec0ff */
[----:B------:R-:W-:Y:S01]  /*146c0*/  MUFU.TANH R21, R21 ;  /* 0x0000001500157308 */ /* 0x000fe20000002400 */
[C---:B------:R-:W-:Y:S01]  /*146d0*/  FMUL.FTZ R52, R2.reuse, R52 ;  /* 0x0000003402347220 */ /* 0x040fe20000410000 */
[C---:B------:R-:W-:Y:S01]  /*146e0*/  FMUL.FTZ R57, R2.reuse, R57 ;  /* 0x0000003902397220 */ /* 0x040fe20000410000 */
[----:B------:R-:W-:Y:S01]  /*146f0*/  FMUL.FTZ R31, R2, R51 ;  /* 0x00000033021f7220 */ /* 0x000fe20000410000 */
[----:B------:R-:W-:-:S02]  /*14700*/  IMAD.IADD R47, R88, 0x1, -R47 ;  /* 0x00000001582f7824 */ /* 0x000fc400078e0a2f */
[C---:B------:R-:W-:Y:S01]  /*14710*/  FMUL.FTZ R60, R2.reuse, R60 ;  /* 0x0000003c023c7220 */ /* 0x040fe20000410000 */
[C---:B------:R-:W-:Y:S01]  /*14720*/  FMUL.FTZ R61, R2.reuse, R61 ;  /* 0x0000003d023d7220 */ /* 0x040fe20000410000 */
[C---:B------:R-:W-:Y:S01]  /*14730*/  FMUL.FTZ R64, R2.reuse, R64 ;  /* 0x0000004002407220 */ /* 0x040fe20000410000 */
[----:B------:R-:W-:Y:S01]  /*14740*/  IMAD R88, R47, -0x2, R46 ;  /* 0xfffffffe2f587824 */ /* 0x000fe200078e022e */
[----:B------:R-:W-:Y:S01]  /*14750*/  MUFU.TANH R4, R4 ;  /* 0x0000000400047308 */ /* 0x000fe20000002400 */
[C---:B------:R-:W-:Y:S01]  /*14760*/  FMUL.FTZ R65, R2.reuse, R65 ;  /* 0x0000004102417220 */ /* 0x040fe20000410000 */
[C---:B------:R-:W-:Y:S01]  /*14770*/  FMUL.FTZ R68, R2.reuse, R68 ;  /* 0x0000004402447220 */ /* 0x040fe20000410000 */
[----:B------:R-:W-:Y:S01]  /*14780*/  FMUL.FTZ R69, R2, R69 ;  /* 0x0000004502457220 */ /* 0x000fe20000410000 */
[----:B------:R-:W-:Y:S01]  /*14790*/  ISETP.GT.AND P4, PT, R88, RZ, PT ;  /* 0x000000ff5800720c */ /* 0x000fe20003f84270 */
[----:B------:R-:W-:Y:S01]  /*147a0*/  FMUL.FTZ R66, R2, R66 ;  /* 0x0000004202427220 */ /* 0x000fe20000410000 */
[----:B------:R-:W-:Y:S01]  /*147b0*/  ISETP.GT.AND P5, PT, R88, 0x1, PT ;  /* 0x000000015800780c */ /* 0x000fe20003fa4270 */
[----:B------:R-:W-:Y:S01]  /*147c0*/  FMUL.FTZ R67, R2, R67 ;  /* 0x0000004302437220 */ /* 0x000fe20000410000 */
[----:B------:R-:W5:Y:S01]  /*147d0*/  MUFU.TANH R20, R20 ;  /* 0x0000001400147308 */ /* 0x000f620000002400 */
[----:B------:R-:W-:Y:S01]  /*147e0*/  ISETP.GT.AND P1, PT, R88, 0x8, PT ;  /* 0x000000085800780c */ /* 0x000fe20003f24270 */
[C---:B------:R-:W-:Y:S01]  /*147f0*/  FMUL.FTZ R73, R2.reuse, R73 ;  /* 0x0000004902497220 */ /* 0x040fe20000410000 */
[----:B--2---:R-:W-:Y:S01]  /*14800*/  FSEL R90, R3, -INF , P4 ;  /* 0xff800000035a7808 */ /* 0x004fe20002000000 */
[----:B------:R-:W-:Y:S01]  /*14810*/  FMUL.FTZ R76, R2, R76 ;  /* 0x0000004c024c7220 */ /* 0x000fe20000410000 */
[----:B------:R-:W-:Y:S01]  /*14820*/  ISETP.GT.AND P2, PT, R88, 0x9, PT ;  /* 0x000000095800780c */ /* 0x000fe20003f44270 */
[----:B------:R-:W-:Y:S01]  /*14830*/  FMUL.FTZ R71, R2, R71 ;  /* 0x0000004702477220 */ /* 0x000fe20000410000 */
[----:B------:R-:W-:Y:S01]  /*14840*/  ISETP.GT.AND P3, PT, R88, 0x10, PT ;  /* 0x000000105800780c */ /* 0x000fe20003f64270 */
[----:B------:R2:W-:Y:S01]  /*14850*/  MUFU.TANH R63, R72 ;  /* 0x00000048003f7308 */ /* 0x0005e20000002400 */
[----:B---3--:R-:W-:Y:S01]  /*14860*/  FSEL R46, R12, -INF , P2 ;  /* 0xff8000000c2e7808 */ /* 0x008fe20001000000 */
[----:B------:R-:W-:Y:S01]  /*14870*/  FMUL.FTZ R77, R2, R77 ;  /* 0x0000004d024d7220 */ /* 0x000fe20000410000 */
[----:B----4-:R-:W-:Y:S01]  /*14880*/  FSEL R6, R6, -INF , P4 ;  /* 0xff80000006067808 */ /* 0x010fe20002000000 */
[----:B------:R-:W-:Y:S01]  /*14890*/  FMUL.FTZ R74, R2, R74 ;  /* 0x0000004a024a7220 */ /* 0x000fe20000410000 */
[----:B------:R-:W-:Y:S01]  /*148a0*/  ISETP.GT.AND P4, PT, R88, 0x11, PT ;  /* 0x000000115800780c */ /* 0x000fe20003f84270 */
[C---:B------:R-:W-:Y:S01]  /*148b0*/  FMUL.FTZ R80, R2.reuse, R80 ;  /* 0x0000005002507220 */ /* 0x040fe20000410000 */
[C---:B------:R-:W-:Y:S01]  /*148c0*/  FMUL.FTZ R75, R2.reuse, R75 ;  /* 0x0000004b024b7220 */ /* 0x040fe20000410000 */
[----:B------:R-:W3:Y:S01]  /*148d0*/  MUFU.TANH R11, R11 ;  /* 0x0000000b000b7308 */ /* 0x000ee20000002400 */
[----:B--2---:R-:W-:Y:S01]  /*148e0*/  FSEL R72, R9, -INF , P5 ;  /* 0xff80000009487808 */ /* 0x004fe20002800000 */
[----:B------:R-:W-:Y:S01]  /*148f0*/  FMUL.FTZ R81, R2, R81 ;  /* 0x0000005102517220 */ /* 0x000fe20000410000 */
[----:B-----5:R-:W-:Y:S01]  /*14900*/  FSEL R55, R20, -INF , P4 ;  /* 0xff80000014377808 */ /* 0x020fe20002000000 */
[----:B------:R-:W-:Y:S01]  /*14910*/  FMUL.FTZ R78, R2, R78 ;  /* 0x0000004e024e7220 */ /* 0x000fe20000410000 */
[----:B------:R-:W-:Y:S01]  /*14920*/  FMNMX.FTZ R3, R90, R72, !PT ;  /* 0x000000485a037209 */ /* 0x000fe20007810000 */
[C---:B------:R-:W-:Y:S01]  /*14930*/  FMUL.FTZ R84, R2.reuse, R84 ;  /* 0x0000005402547220 */ /* 0x040fe20000410000 */
[C---:B------:R-:W-:Y:S01]  /*14940*/  FMUL.FTZ R85, R2.reuse, R85 ;  /* 0x0000005502557220 */ /* 0x040fe20000410000 */
[----:B------:R-:W2:Y:S01]  /*14950*/  MUFU.TANH R33, R33 ;  /* 0x0000002100217308 */ /* 0x000ea20000002400 */
[----:B------:R-:W-:Y:S01]  /*14960*/  ULDC UR38, c[0x0][0x988] ;  /* 0x0002620000267ab9 */ /* 0x000fe20000000800 */
[C---:B------:R-:W-:Y:S01]  /*14970*/  FMUL.FTZ R79, R2.reuse, R79 ;  /* 0x0000004f024f7220 */ /* 0x040fe20000410000 */
[C---:B------:R-:W-:Y:S01]  /*14980*/  FMUL.FTZ R82, R2.reuse, R82 ;  /* 0x0000005202527220 */ /* 0x040fe20000410000 */
[C---:B------:R-:W-:Y:S01]  /*14990*/  FMUL.FTZ R83, R2.reuse, R83 ;  /* 0x0000005302537220 */ /* 0x040fe20000410000 */
[C---:B------:R-:W-:Y:S01]  /*149a0*/  FMUL.FTZ R86, R2.reuse, R86 ;  /* 0x0000005602567220 */ /* 0x040fe20000410000 */
[----:B------:R-:W-:-:S02]  /*149b0*/  FMUL.FTZ R87, R2, R87 ;  /* 0x0000005702577220 */ /* 0x000fc40000410000 */
[----:B------:R4:W-:Y:S01]  /*149c0*/  MUFU.TANH R62, R70 ;  /* 0x00000046003e7308 */ /* 0x0009e20000002400 */
[----:B---3--:R-:W-:-:S07]  /*149d0*/  FSEL R11, R11, -INF , P1 ;  /* 0xff8000000b0b7808 */ /* 0x008fce0000800000 */
[----:B------:R-:W3:Y:S01]  /*149e0*/  MUFU.TANH R10, R10 ;  /* 0x0000000a000a7308 */ /* 0x000ee20000002400 */
[----:B----4-:R-:W-:Y:S02]  /*149f0*/  FSEL R70, R13, -INF , P1 ;  /* 0xff8000000d467808 */ /* 0x010fe40000800000 */
[----:B------:R-:W-:Y:S02]  /*14a00*/  ISETP.GT.AND P1, PT, R88, 0x19, PT ;  /* 0x000000195800780c */ /* 0x000fe40003f24270 */
[----:B------:R-:W-:-:S03]  /*14a10*/  FMNMX.FTZ R3, R70, R3, !PT ;  /* 0x0000000346037209 */ /* 0x000fc60007810000 */
[----:B------:R-:W-:Y:S01]  /*14a20*/  MUFU.TANH R26, R26 ;  /* 0x0000001a001a7308 */ /* 0x000fe20000002400 */
[----:B------:R-:W-:Y:S02]  /*14a30*/  FMNMX.FTZ R9, R46, R3, !PT ;  /* 0x000000032e097209 */ /* 0x000fe40007810000 */
[----:B------:R-:W-:Y:S02]  /*14a40*/  FSEL R3, R4, -INF , P5 ;  /* 0xff80000004037808 */ /* 0x000fe40002800000 */
[----:B------:R-:W-:-:S03]  /*14a50*/  ISETP.GT.AND P5, PT, R88, 0x18, PT ;  /* 0x000000185800780c */ /* 0x000fc60003fa4270 */
[----:B------:R-:W4:Y:S01]  /*14a60*/  MUFU.TANH R15, R15 ;  /* 0x0000000f000f7308 */ /* 0x000f220000002400 */
[----:B--2---:R-:W-:Y:S02]  /*14a70*/  FSEL R49, R33, -INF , P5 ;  /* 0xff80000021317808 */ /* 0x004fe40002800000 */
[----:B---3--:R-:W-:Y:S02]  /*14a80*/  FSEL R10, R10, -INF , P2 ;  /* 0xff8000000a0a7808 */ /* 0x008fe40001000000 */
[----:B------:R-:W-:-:S03]  /*14a90*/  ISETP.GT.AND P2, PT, R88, 0x20, PT ;  /* 0x000000205800780c */ /* 0x000fc60003f44270 */
[----:B------:R-:W2:Y:S08]  /*14aa0*/  MUFU.TANH R38, R38 ;  /* 0x0000002600267308 */ /* 0x000eb00000002400 */
[----:B------:R3:W-:Y:S01]  /*14ab0*/  MUFU.TANH R50, R56 ;  /* 0x0000003800327308 */ /* 0x0007e20000002400 */
[----:B----4-:R-:W-:-:S07]  /*14ac0*/  FSEL R15, R15, -INF , P3 ;  /* 0xff8000000f0f7808 */ /* 0x010fce0001800000 */
[----:B------:R-:W4:Y:S01]  /*14ad0*/  MUFU.TANH R14, R14 ;  /* 0x0000000e000e7308 */ /* 0x000f220000002400 */
[----:B---3--:R-:W-:Y:S02]  /*14ae0*/  FSEL R56, R21, -INF , P3 ;  /* 0xff80000015387808 */ /* 0x008fe40001800000 */
[----:B------:R-:W-:Y:S02]  /*14af0*/  ISETP.GT.AND P3, PT, R88, 0x21, PT ;  /* 0x000000215800780c */ /* 0x000fe40003f64270 */
[----:B------:R-:W-:Y:S02]  /*14b00*/  FMNMX.FTZ R4, R56, R9, !PT ;  /* 0x0000000938047209 */ /* 0x000fe40007810000 */
[----:B--2---:R-:W-:Y:S01]  /*14b10*/  FSEL R54, R38, -INF , P2 ;  /* 0xff80000026367808 */ /* 0x004fe20001000000 */
[----:B------:R-:W-:Y:S01]  /*14b20*/  MUFU.TANH R36, R36 ;  /* 0x0000002400247308 */ /* 0x000fe20000002400 */
[----:B------:R-:W-:-:S04]  /*14b30*/  FMNMX.FTZ R4, R55, R4, !PT ;  /* 0x0000000437047209 */ /* 0x000fc80007810000 */
[----:B------:R-:W-:-:S03]  /*14b40*/  FMNMX.FTZ R9, R49, R4, !PT ;  /* 0x0000000431097209 */ /* 0x000fc60007810000 */
[----:B------:R-:W2:Y:S01]  /*14b50*/  MUFU.TANH R25, R25 ;  /* 0x0000001900197308 */ /* 0x000ea20000002400 */
[----:B----4-:R-:W-:Y:S02]  /*14b60*/  FSEL R14, R14, -INF , P4 ;  /* 0xff8000000e0e7808 */ /* 0x010fe40002000000 */
[----:B------:R-:W-:-:S05]  /*14b70*/  ISETP.GT.AND P4, PT, R88, 0x28, PT ;  /* 0x000000285800780c */ /* 0x000fca0003f84270 */
[----:B------:R-:W3:Y:S08]  /*14b80*/  MUFU.TANH R41, R41 ;  /* 0x0000002900297308 */ /* 0x000ef00000002400 */
[----:B------:R-:W4:Y:S01]  /*14b90*/  MUFU.TANH R24, R24 ;  /* 0x0000001800187308 */ /* 0x000f220000002400 */
[----:B--2---:R-:W-:Y:S02]  /*14ba0*/  FSEL R25, R25, -INF , P5 ;  /* 0xff80000019197808 */ /* 0x004fe40002800000 */
[----:B------:R-:W-:-:S05]  /*14bb0*/  ISETP.GT.AND P5, PT, R88, 0x29, PT ;  /* 0x000000295800780c */ /* 0x000fca0003fa4270 */
[----:B------:R-:W-:Y:S01]  /*14bc0*/  MUFU.TANH R39, R39 ;  /* 0x0000002700277308 */ /* 0x000fe20000002400 */
[----:B---3--:R-:W-:-:S07]  /*14bd0*/  FSEL R47, R41, -INF , P4 ;  /* 0xff800000292f7808 */ /* 0x008fce0002000000 */
[----:B------:R2:W-:Y:S01]  /*14be0*/  MUFU.TANH R43, R48 ;  /* 0x00000030002b7308 */ /* 0x0005e20000002400 */
[----:B----4-:R-:W-:-:S07]  /*14bf0*/  FSEL R24, R24, -INF , P1 ;  /* 0xff80000018187808 */ /* 0x010fce0000800000 */
[----:B------:R-:W3:Y:S01]  /*14c00*/  MUFU.TANH R28, R28 ;  /* 0x0000001c001c7308 */ /* 0x000ee20000002400 */
[----:B--2---:R-:W-:Y:S02]  /*14c10*/  FSEL R48, R26, -INF , P1 ;  /* 0xff8000001a307808 */ /* 0x004fe40000800000 */
[----:B------:R-:W-:Y:S02]  /*14c20*/  ISETP.GT.AND P1, PT, R88, 0x30, PT ;  /* 0x000000305800780c */ /* 0x000fe40003f24270 */
[----:B------:R-:W-:-:S03]  /*14c30*/  FMNMX.FTZ R9, R48, R9, !PT ;  /* 0x0000000930097209 */ /* 0x000fc60007810000 */
[----:B------:R-:W2:Y:S01]  /*14c40*/  MUFU.TANH R27, R27 ;  /* 0x0000001b001b7308 */ /* 0x000ea20000002400 */
[----:B------:R-:W-:-:S07]  /*14c50*/  FMNMX.FTZ R4, R54, R9, !PT ;  /* 0x0000000936047209 */ /* 0x000fce0007810000 */
[----:B------:R-:W4:Y:S01]  /*14c60*/  MUFU.TANH R42, R42 ;  /* 0x0000002a002a7308 */ /* 0x000f220000002400 */
[----:B---3--:R-:W-:Y:S02]  /*14c70*/  FSEL R28, R28, -INF , P2 ;  /* 0xff8000001c1c7808 */ /* 0x008fe40001000000 */
[----:B------:R-:W-:-:S05]  /*14c80*/  ISETP.GT.AND P2, PT, R88, 0x31, PT ;  /* 0x000000315800780c */ /* 0x000fca0003f44270 */
[----:B------:R3:W-:Y:S01]  /*14c90*/  MUFU.TANH R44, R53 ;  /* 0x00000035002c7308 */ /* 0x0007e20000002400 */
[----:B--2---:R-:W-:-:S07]  /*14ca0*/  FSEL R27, R27, -INF , P3 ;  /* 0xff8000001b1b7808 */ /* 0x004fce0001800000 */
[----:B------:R-:W2:Y:S01]  /*14cb0*/  MUFU.TANH R29, R29 ;  /* 0x0000001d001d7308 */ /* 0x000ea20000002400 */
[----:B---3--:R-:W-:Y:S02]  /*14cc0*/  FSEL R53, R36, -INF , P3 ;  /* 0xff80000024357808 */ /* 0x008fe40001800000 */
[----:B------:R-:W-:Y:S02]  /*14cd0*/  ISETP.GT.AND P3, PT, R88, 0x38, PT ;  /* 0x000000385800780c */ /* 0x000fe40003f64270 */
[----:B------:R-:W-:Y:S02]  /*14ce0*/  FMNMX.FTZ R4, R53, R4, !PT ;  /* 0x0000000435047209 */ /* 0x000fe40007810000 */
[----:B----4-:R-:W-:Y:S01]  /*14cf0*/  FSEL R51, R42, -INF , P2 ;  /* 0xff8000002a337808 */ /* 0x010fe20001000000 */
[----:B------:R3:W4:Y:S01]  /*14d00*/  MUFU.TANH R45, R52 ;  /* 0x00000034002d7308 */ /* 0x0007220000002400 */
[----:B------:R-:W-:-:S07]  /*14d10*/  FMNMX.FTZ R4, R47, R4, !PT ;  /* 0x000000042f047209 */ /* 0x000fce0007810000 */
[----:B------:R-:W5:Y:S01]  /*14d20*/  MUFU.TANH R30, R30 ;  /* 0x0000001e001e7308 */ /* 0x000f620000002400 */
[----:B---3--:R-:W-:Y:S02]  /*14d30*/  FSEL R52, R43, -INF , P1 ;  /* 0xff8000002b347808 */ /* 0x008fe40000800000 */
[----:B--2---:R-:W-:Y:S02]  /*14d40*/  FSEL R29, R29, -INF , P4 ;  /* 0xff8000001d1d7808 */ /* 0x004fe40002000000 */
[----:B------:R-:W-:-:S03]  /*14d50*/  ISETP.GT.AND P4, PT, R88, 0x39, PT ;  /* 0x000000395800780c */ /* 0x000fc60003f84270 */
[----:B------:R2:W-:Y:S01]  /*14d60*/  MUFU.TANH R89, R57 ;  /* 0x0000003900597308 */ /* 0x0005e20000002400 */
[----:B----4-:R-:W-:Y:S02]  /*14d70*/  FSEL R45, R45, -INF , P3 ;  /* 0xff8000002d2d7808 */ /* 0x010fe40001800000 */
[----:B------:R-:W-:-:S05]  /*14d80*/  FSEL R44, R44, -INF , P4 ;  /* 0xff8000002c2c7808 */ /* 0x000fca0002000000 */
[----:B------:R-:W3:Y:S01]  /*14d90*/  MUFU.TANH R32, R32 ;  /* 0x0000002000207308 */ /* 0x000ee20000002400 */
[----:B--2---:R-:W-:Y:S02]  /*14da0*/  FSEL R57, R39, -INF , P5 ;  /* 0xff80000027397808 */ /* 0x004fe40002800000 */
[----:B-----5:R-:W-:Y:S02]  /*14db0*/  FSEL R30, R30, -INF , P5 ;  /* 0xff8000001e1e7808 */ /* 0x020fe40002800000 */
[----:B------:R-:W-:Y:S02]  /*14dc0*/  FMNMX.FTZ R9, R57, R4, !PT ;  /* 0x0000000439097209 */ /* 0x000fe40007810000 */
[----:B------:R-:W-:Y:S01]  /*14dd0*/  ISETP.GT.AND P5, PT, R88, 0x40, PT ;  /* 0x000000405800780c */ /* 0x000fe20003fa4270 */
[----:B------:R-:W2:Y:S01]  /*14de0*/  MUFU.TANH R31, R31 ;  /* 0x0000001f001f7308 */ /* 0x000ea20000002400 */
[----:B------:R-:W-:Y:S02]  /*14df0*/  FMNMX.FTZ R4, R52, R9, !PT ;  /* 0x0000000934047209 */ /* 0x000fe40007810000 */
[----:B------:R-:W-:-:S02]  /*14e00*/  FSEL R42, R50, -INF , P5 ;  /* 0xff800000322a7808 */ /* 0x000fc40002800000 */
[----:B------:R-:W-:-:S03]  /*14e10*/  FMNMX.FTZ R4, R51, R4, !PT ;  /* 0x0000000433047209 */ /* 0x000fc60007810000 */
[----:B------:R-:W4:Y:S01]  /*14e20*/  MUFU.TANH R35, R35 ;  /* 0x0000002300237308 */ /* 0x000f220000002400 */
[----:B------:R-:W-:Y:S02]  /*14e30*/  FMNMX.FTZ R9, R45, R4, !PT ;  /* 0x000000042d097209 */ /* 0x000fe40007810000 */
[----:B---3--:R-:W-:Y:S02]  /*14e40*/  FSEL R32, R32, -INF , P1 ;  /* 0xff80000020207808 */ /* 0x008fe40000800000 */
[----:B------:R-:W-:Y:S02]  /*14e50*/  ISETP.GT.AND P1, PT, R88, 0x41, PT ;  /* 0x000000415800780c */ /* 0x000fe40003f24270 */
[----:B------:R-:W-:Y:S01]  /*14e60*/  FMNMX.FTZ R9, R44, R9, !PT ;  /* 0x000000092c097209 */ /* 0x000fe20007810000 */
[----:B------:R-:W3:Y:S01]  /*14e70*/  MUFU.TANH R60, R60 ;  /* 0x0000003c003c7308 */ /* 0x000ee20000002400 */
[----:B--2---:R-:W-:Y:S02]  /*14e80*/  FSEL R31, R31, -INF , P2 ;  /* 0xff8000001f1f7808 */ /* 0x004fe40001000000 */
[----:B------:R-:W-:-:S02]  /*14e90*/  ISETP.GT.AND P2, PT, R88, 0x48, PT ;  /* 0x000000485800780c */ /* 0x000fc40003f44270 */
[----:B------:R-:W-:Y:S02]  /*14ea0*/  FSEL R39, R89, -INF , P1 ;  /* 0xff80000059277808 */ /* 0x000fe40000800000 */
[----:B------:R-:W-:Y:S01]  /*14eb0*/  FMNMX.FTZ R12, R42, R9, !PT ;  /* 0x000000092a0c7209 */ /* 0x000fe20007810000 */
[----:B------:R-:W2:Y:S01]  /*14ec0*/  MUFU.TANH R34, R34 ;  /* 0x0000002200227308 */ /* 0x000ea20000002400 */
[----:B----4-:R-:W-:Y:S02]  /*14ed0*/  FSEL R4, R35, -INF , P3 ;  /* 0xff80000023047808 */ /* 0x010fe40001800000 */
[----:B------:R-:W-:Y:S02]  /*14ee0*/  ISETP.GT.AND P3, PT, R88, 0x49, PT ;  /* 0x000000495800780c */ /* 0x000fe40003f64270 */
[----:B------:R-:W-:-:S03]  /*14ef0*/  FMNMX.FTZ R13, R39, R12, !PT ;  /* 0x0000000c270d7209 */ /* 0x000fc60007810000 */
[----:B------:R-:W4:Y:S01]  /*14f00*/  MUFU.TANH R61, R61 ;  /* 0x0000003d003d7308 */ /* 0x000f220000002400 */
[----:B---3--:R-:W-:-:S04]  /*14f10*/  FSEL R38, R60, -INF , P2 ;  /* 0xff8000003c267808 */ /* 0x008fc80001000000 */
[----:B------:R-:W-:-:S03]  /*14f20*/  FMNMX.FTZ R20, R38, R13, !PT ;  /* 0x0000000d26147209 */ /* 0x000fc60007810000 */
[----:B------:R-:W3:Y:S01]  /*14f30*/  MUFU.TANH R40, R40 ;  /* 0x0000002800287308 */ /* 0x000ee20000002400 */
[----:B--2---:R-:W-:Y:S02]  /*14f40*/  FSEL R9, R34, -INF , P4 ;  /* 0xff80000022097808 */ /* 0x004fe40002000000 */
[----:B------:R-:W-:-:S05]  /*14f50*/  ISETP.GT.AND P4, PT, R88, 0x50, PT ;  /* 0x000000505800780c */ /* 0x000fca0003f84270 */
[----:B------:R-:W2:Y:S01]  /*14f60*/  MUFU.TANH R64, R64 ;  /* 0x0000004000407308 */ /* 0x000ea20000002400 */
[----:B----4-:R-:W-:-:S04]  /*14f70*/  FSEL R41, R61, -INF , P3 ;  /* 0xff8000003d297808 */ /* 0x010fc80001800000 */
[----:B------:R-:W-:-:S03]  /*14f80*/  FMNMX.FTZ R20, R41, R20, !PT ;  /* 0x0000001429147209 */ /* 0x000fc60007810000 */
[----:B------:R-:W4:Y:S01]  /*14f90*/  MUFU.TANH R37, R37 ;  /* 0x0000002500257308 */ /* 0x000f220000002400 */
[----:B---3--:R-:W-:Y:S02]  /*14fa0*/  FSEL R12, R40, -INF , P5 ;  /* 0xff800000280c7808 */ /* 0x008fe40002800000 */
[----:B------:R-:W-:-:S05]  /*14fb0*/  ISETP.GT.AND P5, PT, R88, 0x51, PT ;  /* 0x000000515800780c */ /* 0x000fca0003fa4270 */
[----:B------:R-:W3:Y:S01]  /*14fc0*/  MUFU.TANH R65, R65 ;  /* 0x0000004100417308 */ /* 0x000ee20000002400 */
[----:B--2---:R-:W-:-:S04]  /*14fd0*/  FSEL R43, R64, -INF , P4 ;  /* 0xff800000402b7808 */ /* 0x004fc80002000000 */
[----:B------:R-:W-:-:S03]  /*14fe0*/  FMNMX.FTZ R21, R43, R20, !PT ;  /* 0x000000142b157209 */ /* 0x000fc60007810000 */
[----:B------:R-:W2:Y:S01]  /*14ff0*/  MUFU.TANH R58, R58 ;  /* 0x0000003a003a7308 */ /* 0x000ea20000002400 */
[----:B----4-:R-:W-:Y:S02]  /*15000*/  FSEL R13, R37, -INF , P1 ;  /* 0xff800000250d7808 */ /* 0x010fe40000800000 */
[----:B------:R-:W-:-:S05]  /*15010*/  ISETP.GT.AND P1, PT, R88, 0x58, PT ;  /* 0x000000585800780c */ /* 0x000fca0003f24270 */
        /* <DEDUP_REMOVED lines=11> */
[----:B------:R-:W-:-:S04]  /*150d0*/  ISETP.GT.AND P3, PT, R88, 0x60, PT ;  /* 0x000000605800780c */ /* 0x000fc80003f64270 */
[----:B------:R-:W-:Y:S01]  /*150e0*/  FSEL R60, R63, -INF , P3 ;  /* 0xff8000003f3c7808 */ /* 0x000fe20001800000 */
[----:B------:R-:W3:Y:S01]  /*150f0*/  MUFU.TANH R67, R67 ;  /* 0x0000004300437308 */ /* 0x000ee20000002400 */
[----:B--2---:R-:W-:-:S04]  /*15100*/  FSEL R59, R69, -INF , P2 ;  /* 0xff800000453b7808 */ /* 0x004fc80001000000 */
[----:B------:R-:W-:Y:S02]  /*15110*/  FMNMX.FTZ R35, R59, R34, !PT ;  /* 0x000000223b237209 */ /* 0x000fe40007810000 */
[----:B------:R-:W-:Y:S01]  /*15120*/  FSEL R34, R62, -INF , P1 ;  /* 0xff8000003e227808 */ /* 0x000fe20000800000 */
[----:B------:R-:W2:Y:S01]  /*15130*/  MUFU.TANH R73, R73 ;  /* 0x0000004900497308 */ /* 0x000ea20000002400 */
[----:B----4-:R-:W-:Y:S02]  /*15140*/  FSEL R26, R66, -INF , P4 ;  /* 0xff800000421a7808 */ /* 0x010fe40002000000 */
[----:B------:R-:W-:Y:S02]  /*15150*/  ISETP.GT.AND P4, PT, R88, 0x61, PT ;  /* 0x000000615800780c */ /* 0x000fe40003f84270 */
[----:B------:R-:W-:Y:S02]  /*15160*/  FMNMX.FTZ R36, R60, R35, !PT ;  /* 0x000000233c247209 */ /* 0x000fe40007810000 */
[----:B------:R-:W-:Y:S01]  /*15170*/  ISETP.GT.AND P1, PT, R88, 0x69, PT ;  /* 0x000000695800780c */ /* 0x000fe20003f24270 */
[----:B------:R-:W4:Y:S01]  /*15180*/  MUFU.TANH R76, R76 ;  /* 0x0000004c004c7308 */ /* 0x000f220000002400 */
[----:B---3--:R-:W-:-:S02]  /*15190*/  FSEL R33, R67, -INF , P5 ;  /* 0xff80000043217808 */ /* 0x008fc40002800000 */
[----:B------:R-:W-:-:S05]  /*151a0*/  ISETP.GT.AND P5, PT, R88, 0x68, PT ;  /* 0x000000685800780c */ /* 0x000fca0003fa4270 */
[----:B------:R-:W3:Y:S01]  /*151b0*/  MUFU.TANH R71, R71 ;  /* 0x0000004700477308 */ /* 0x000ee20000002400 */
[----:B--2---:R-:W-:-:S04]  /*151c0*/  FSEL R61, R73, -INF , P4 ;  /* 0xff800000493d7808 */ /* 0x004fc80002000000 */
[----:B------:R-:W-:-:S03]  /*151d0*/  FMNMX.FTZ R37, R61, R36, !PT ;  /* 0x000000243d257209 */ /* 0x000fc60007810000 */
[----:B------:R-:W2:Y:S01]  /*151e0*/  MUFU.TANH R77, R77 ;  /* 0x0000004d004d7308 */ /* 0x000ea20000002400 */
[----:B----4-:R-:W-:-:S04]  /*151f0*/  FSEL R62, R76, -INF , P5 ;  /* 0xff8000004c3e7808 */ /* 0x010fc80002800000 */
[----:B------:R-:W-:-:S03]  /*15200*/  FMNMX.FTZ R40, R62, R37, !PT ;  /* 0x000000253e287209 */ /* 0x000fc60007810000 */
[----:B------:R-:W4:Y:S01]  /*15210*/  MUFU.TANH R74, R74 ;  /* 0x0000004a004a7308 */ /* 0x000f220000002400 */
[----:B---3--:R-:W-:Y:S02]  /*15220*/  FSEL R35, R71, -INF , P2 ;  /* 0xff80000047237808 */ /* 0x008fe40001000000 */
[----:B------:R-:W-:Y:S02]  /*15230*/  ISETP.GT.AND P2, PT, R88, 0x70, PT ;  /* 0x000000705800780c */ /* 0x000fe40003f44270 */
[----:B------:R-:W-:-:S03]  /*15240*/  MOV R71, UR38 ;  /* 0x0000002600477c02 */ /* 0x000fc60008000f00 */
        /* <DEDUP_REMOVED lines=18> */
[----:B------:R-:W-:Y:S01]  /*15370*/  MUFU.TANH R79, R79 ;  /* 0x0000004f004f7308 */ /* 0x000fe20000002400 */
[----:B--2---:R-:W-:-:S04]  /*15380*/  FSEL R66, R84, -INF , P4 ;  /* 0xff80000054427808 */ /* 0x004fc80002000000 */
[----:B------:R-:W-:-:S03]  /*15390*/  FMNMX.FTZ R67, R66, R67, !PT ;  /* 0x0000004342437209 */ /* 0x000fc60007810000 */
[----:B------:R-:W-:Y:S01]  /*153a0*/  MUFU.TANH R82, R82 ;  /* 0x0000005200527308 */ /* 0x000fe20000002400 */
[----:B----4-:R-:W-:-:S04]  /*153b0*/  FSEL R68, R85, -INF , P5 ;  /* 0xff80000055447808 */ /* 0x010fc80002800000 */
[----:B------:R-:W-:-:S03]  /*153c0*/  FMNMX.FTZ R67, R68, R67, !PT ;  /* 0x0000004344437209 */ /* 0x000fc60007810000 */
[----:B------:R-:W-:Y:S02]  /*153d0*/  MUFU.TANH R83, R83 ;  /* 0x0000005300537308 */ /* 0x000fe40000002400 */
[----:B------:R-:W2:Y:S06]  /*153e0*/  SHFL.BFLY PT, R74, R67, 0x2, 0x1f ;  /* 0x0c401f00434a7f89 */ /* 0x000eac00000e0000 */
[----:B------:R-:W3:Y:S08]  /*153f0*/  MUFU.TANH R86, R86 ;  /* 0x0000005600567308 */ /* 0x000ef00000002400 */
[----:B------:R-:W4:Y:S01]  /*15400*/  MUFU.TANH R87, R87 ;  /* 0x0000005700577308 */ /* 0x000f220000002400 */
[----:B--2---:R-:W-:-:S05]  /*15410*/  FMNMX.FTZ R74, R67, R74, !PT ;  /* 0x0000004a434a7209 */ /* 0x004fca0007810000 */
[----:B------:R-:W2:Y:S02]  /*15420*/  SHFL.BFLY PT, R69, R74, 0x1, 0x1f ;  /* 0x0c201f004a457f89 */ /* 0x000ea400000e0000 */
[----:B--2---:R-:W-:-:S04]  /*15430*/  FMNMX.FTZ R168, R74, R69, !PT ;  /* 0x000000454aa87209 */ /* 0x004fc80007810000 */
[C---:B------:R-:W-:Y:S01]  /*15440*/  FSETP.NEU.FTZ.AND P6, PT, R168.reuse, -INF , PT ;  /* 0xff800000a800780b */ /* 0x040fe20003fdd000 */
[----:B------:R-:W-:-:S05]  /*15450*/  FFMA.FTZ R71, R168, R71, -8 ;  /* 0xc1000000a8477423 */ /* 0x000fca0000010047 */
[----:B------:R-:W-:-:S05]  /*15460*/  FSEL R71, R71, RZ, P6 ;  /* 0x000000ff47477208 */ /* 0x000fca0003000000 */
[--C-:B------:R-:W-:Y:S01]  /*15470*/  FFMA.FTZ R69, R70, UR38, -R71.reuse ;  /* 0x0000002646457c23 */ /* 0x100fe20008010847 */
[----:B------:R-:W-:Y:S01]  /*15480*/  FMNMX.FTZ R70, R6, R3, !PT ;  /* 0x0000000306467209 */ /* 0x000fe20007810000 */
[--C-:B------:R-:W-:Y:S01]  /*15490*/  FFMA.FTZ R166, R56, UR38, -R71.reuse ;  /* 0x0000002638a67c23 */ /* 0x100fe20008010847 */
[----:B------:R-:W-:-:S01]  /*154a0*/  FFMA.FTZ R160, R54, UR38, -R71 ;  /* 0x0000002636a07c23 */ /* 0x000fc20008010847 */
[--C-:B------:R-:W-:Y:S01]  /*154b0*/  FFMA.FTZ R162, R52, UR38, -R71.reuse ;  /* 0x0000002634a27c23 */ /* 0x100fe20008010847 */
[----:B------:R-:W-:Y:S01]  /*154c0*/  FMNMX.FTZ R73, R11, R70, !PT ;  /* 0x000000460b497209 */ /* 0x000fe20007810000 */
[--C-:B------:R-:W-:Y:S01]  /*154d0*/  FFMA.FTZ R156, R42, UR38, -R71.reuse ;  /* 0x000000262a9c7c23 */ /* 0x100fe20008010847 */
[----:B---3--:R-:W-:Y:S01]  /*154e0*/  FSEL R42, R86, -INF , P4 ;  /* 0xff800000562a7808 */ /* 0x008fe20002000000 */
[--C-:B------:R-:W-:Y:S01]  /*154f0*/  FFMA.FTZ R67, R72, UR38, -R71.reuse ;  /* 0x0000002648437c23 */ /* 0x100fe20008010847 */
[----:B------:R-:W-:Y:S01]  /*15500*/  FMNMX.FTZ R70, R10, R73, !PT ;  /* 0x000000490a467209 */ /* 0x000fe20007810000 */
[--C-:B------:R-:W-:Y:S01]  /*15510*/  FFMA.FTZ R152, R60, UR38, -R71.reuse ;  /* 0x000000263c987c23 */ /* 0x100fe20008010847 */
        /* <DEDUP_REMOVED lines=26> */
[----:B------:R-:W-:-:S04]  /*156c0*/  FMNMX.FTZ R73, R29, R56, !PT ;  /* 0x000000381d497209 */ /* 0x000fc80007810000 */
[----:B------:R-:W-:-:S03]  /*156d0*/  FMNMX.FTZ R73, R30, R73, !PT ;  /* 0x000000491e497209 */ /* 0x000fc60007810000 */
[----:B------:R-:W2:Y:S01]  /*156e0*/  MUFU.EX2 R67, R67 ;  /* 0x0000004300437308 */ /* 0x000ea20000000800 */
[----:B------:R-:W-:-:S04]  /*156f0*/  FMNMX.FTZ R54, R32, R73, !PT ;  /* 0x0000004920367209 */ /* 0x000fc80007810000 */
[----:B------:R-:W-:-:S03]  /*15700*/  FMNMX.FTZ R73, R31, R54, !PT ;  /* 0x000000361f497209 */ /* 0x000fc60007810000 */
[----:B------:R-:W3:Y:S01]  /*15710*/  MUFU.EX2 R69, R69 ;  /* 0x0000004500457308 */ /* 0x000ee20000000800 */
[----:B------:R-:W-:-:S04]  /*15720*/  FMNMX.FTZ R54, R4, R73, !PT ;  /* 0x0000004904367209 */ /* 0x000fc80007810000 */
[----:B------:R-:W-:-:S03]  /*15730*/  FMNMX.FTZ R73, R9, R54, !PT ;  /* 0x0000003609497209 */ /* 0x000fc60007810000 */
[----:B------:R-:W5:Y:S01]  /*15740*/  MUFU.EX2 R46, R46 ;  /* 0x0000002e002e7308 */ /* 0x000f620000000800 */
[----:B------:R-:W-:-:S04]  /*15750*/  FMNMX.FTZ R54, R12, R73, !PT ;  /* 0x000000490c367209 */ /* 0x000fc80007810000 */
[----:B------:R-:W-:Y:S01]  /*15760*/  FMNMX.FTZ R73, R13, R54, !PT ;  /* 0x000000360d497209 */ /* 0x000fe20007810000 */
[----:B------:R-:W-:-:S02]  /*15770*/  FFMA.FTZ R54, R57, UR38, -R71 ;  /* 0x0000002639367c23 */ /* 0x000fc40008010847 */
[----:B------:R-:W0:Y:S01]  /*15780*/  MUFU.EX2 R166, R166 ;  /* 0x000000a600a67308 */ /* 0x000e220000000800 */
[----:B------:R-:W-:-:S04]  /*15790*/  FMNMX.FTZ R56, R20, R73, !PT ;  /* 0x0000004914387209 */ /* 0x000fc80007810000 */
[----:B------:R-:W-:Y:S02]  /*157a0*/  FMNMX.FTZ R57, R21, R56, !PT ;  /* 0x0000003815397209 */ /* 0x000fe40007810000 */
[----:B------:R-:W-:Y:S01]  /*157b0*/  FSEL R56, R79, -INF , P1 ;  /* 0xff8000004f387808 */ /* 0x000fe20000800000 */
[----:B------:R-:W1:Y:S01]  /*157c0*/  MUFU.EX2 R55, R55 ;  /* 0x0000003700377308 */ /* 0x000e620000000800 */
[----:B------:R-:W-:-:S04]  /*157d0*/  FMNMX.FTZ R52, R26, R57, !PT ;  /* 0x000000391a347209 */ /* 0x000fc80007810000 */
[----:B------:R-:W-:-:S03]  /*157e0*/  FMNMX.FTZ R57, R33, R52, !PT ;  /* 0x0000003421397209 */ /* 0x000fc60007810000 */
[----:B------:R-:W-:Y:S01]  /*157f0*/  MUFU.EX2 R49, R49 ;  /* 0x0000003100317308 */ /* 0x000fe20000000800 */
[----:B------:R-:W-:-:S04]  /*15800*/  FMNMX.FTZ R52, R34, R57, !PT ;  /* 0x0000003922347209 */ /* 0x000fc80007810000 */
[----:B------:R-:W-:-:S03]  /*15810*/  FMNMX.FTZ R57, R35, R52, !PT ;  /* 0x0000003423397209 */ /* 0x000fc60007810000 */
[----:B------:R-:W-:Y:S01]  /*15820*/  MUFU.EX2 R48, R48 ;  /* 0x0000003000307308 */ /* 0x000fe20000000800 */
[----:B------:R-:W-:-:S04]  /*15830*/  FMNMX.FTZ R52, R36, R57, !PT ;  /* 0x0000003924347209 */ /* 0x000fc80007810000 */
[----:B------:R-:W-:Y:S02]  /*15840*/  FMNMX.FTZ R57, R37, R52, !PT ;  /* 0x0000003425397209 */ /* 0x000fe40007810000 */
[----:B------:R-:W-:Y:S01]  /*15850*/  FSEL R52, R82, -INF , P2 ;  /* 0xff80000052347808 */ /* 0x000fe20001000000 */
[----:B------:R-:W-:Y:S01]  /*15860*/  MUFU.EX2 R160, R160 ;  /* 0x000000a000a07308 */ /* 0x000fe20000000800 */
[----:B------:R-:W-:-:S04]  /*15870*/  FMNMX.FTZ R57, R40, R57, !PT ;  /* 0x0000003928397209 */ /* 0x000fc80007810000 */
[----:B------:R-:W-:Y:S02]  /*15880*/  FMNMX.FTZ R73, R56, R57, !PT ;  /* 0x0000003938497209 */ /* 0x000fe40007810000 */
[----:B------:R-:W-:Y:S01]  /*15890*/  FSEL R57, R83, -INF , P3 ;  /* 0xff80000053397808 */ /* 0x000fe20001800000 */
[----:B------:R-:W-:Y:S01]  /*158a0*/  MUFU.EX2 R53, R53 ;  /* 0x0000003500357308 */ /* 0x000fe20000000800 */
[----:B------:R-:W-:-:S04]  /*158b0*/  FMNMX.FTZ R70, R52, R73, !PT ;  /* 0x0000004934467209 */ /* 0x000fc80007810000 */
[----:B------:R-:W-:Y:S02]  /*158c0*/  FMNMX.FTZ R73, R57, R70, !PT ;  /* 0x0000004639497209 */ /* 0x000fe40007810000 */
[----:B----4-:R-:W-:Y:S01]  /*158d0*/  FSEL R70, R87, -INF , P5 ;  /* 0xff80000057467808 */ /* 0x010fe20002800000 */
[----:B------:R-:W-:Y:S01]  /*158e0*/  MUFU.EX2 R47, R47 ;  /* 0x0000002f002f7308 */ /* 0x000fe20000000800 */
[----:B------:R-:W-:-:S04]  /*158f0*/  FMNMX.FTZ R73, R42, R73, !PT ;  /* 0x000000492a497209 */ /* 0x000fc80007810000 */
[----:B------:R-:W-:Y:S01]  /*15900*/  FMNMX.FTZ R72, R70, R73, !PT ;  /* 0x0000004946487209 */ /* 0x000fe20007810000 */
[----:B------:R-:W-:-:S01]  /*15910*/  FFMA.FTZ R73, R41, UR38, -R71 ;  /* 0x0000002629497c23 */ /* 0x000fc20008010847 */
[--C-:B------:R-:W-:Y:S01]  /*15920*/  FFMA.FTZ R41, R50, UR38, -R71.reuse ;  /* 0x0000002632297c23 */ /* 0x100fe20008010847 */
[----:B------:R-:W-:-:S01]  /*15930*/  FFMA.FTZ R50, R58, UR38, -R71 ;  /* 0x000000263a327c23 */ /* 0x000fc20008010847 */
[----:B------:R-:W-:Y:S01]  /*15940*/  FFMA.FTZ R58, R62, UR38, -R71 ;  /* 0x000000263e3a7c23 */ /* 0x000fe20008010847 */
[----:B------:R-:W4:Y:S01]  /*15950*/  SHFL.BFLY PT, R75, R72, 0x2, 0x1f ;  /* 0x0c401f00484b7f89 */ /* 0x000f2200000e0000 */
[----:B------:R-:W-:Y:S01]  /*15960*/  IMAD.U32 R62, RZ, RZ, UR38 ;  /* 0x00000026ff3e7e24 */ /* 0x000fe2000f8e00ff */
[----:B------:R-:W-:Y:S08]  /*15970*/  MUFU.EX2 R54, R54 ;  /* 0x0000003600367308 */ /* 0x000ff00000000800 */
[----:B------:R-:W-:Y:S08]  /*15980*/  MUFU.EX2 R162, R162 ;  /* 0x000000a200a27308 */ /* 0x000ff00000000800 */
[----:B------:R-:W-:Y:S01]  /*15990*/  MUFU.EX2 R51, R51 ;  /* 0x0000003300337308 */ /* 0x000fe20000000800 */
[----:B----4-:R-:W-:-:S07]  /*159a0*/  FMNMX.FTZ R75, R72, R75, !PT ;  /* 0x0000004b484b7209 */ /* 0x010fce0007810000 */
[----:B------:R-:W-:Y:S01]  /*159b0*/  MUFU.EX2 R45, R45 ;  /* 0x0000002d002d7308 */ /* 0x000fe20000000800 */
[----:B------:R-:W4:Y:S07]  /*159c0*/  SHFL.BFLY PT, R60, R75, 0x1, 0x1f ;  /* 0x0c201f004b3c7f89 */ /* 0x000f2e00000e0000 */
[----:B------:R-:W-:Y:S08]  /*159d0*/  MUFU.EX2 R44, R44 ;  /* 0x0000002c002c7308 */ /* 0x000ff00000000800 */
[----:B------:R-:W-:Y:S08]  /*159e0*/  MUFU.EX2 R156, R156 ;  /* 0x0000009c009c7308 */ /* 0x000ff00000000800 */
[----:B------:R-:W-:Y:S01]  /*159f0*/  MUFU.EX2 R39, R39 ;  /* 0x0000002700277308 */ /* 0x000fe20000000800 */
[----:B----4-:R-:W-:Y:S01]  /*15a00*/  FMNMX.FTZ R169, R75, R60, !PT ;  /* 0x0000003c4ba97209 */ /* 0x010fe20007810000 */
[----:B------:R-:W-:-:S03]  /*15a10*/  FFMA.FTZ R60, R66, UR38, -R71 ;  /* 0x00000026423c7c23 */ /* 0x000fc60008010847 */
[C---:B------:R-:W-:Y:S01]  /*15a20*/  FSETP.NEU.FTZ.AND P1, PT, R169.reuse, -INF , PT ;  /* 0xff800000a900780b */ /* 0x040fe20003f3d000 */
[----:B------:R-:W-:-:S02]  /*15a30*/  FFMA.FTZ R62, R169, R62, -8 ;  /* 0xc1000000a93e7423 */ /* 0x000fc4000001003e */
[----:B------:R-:W-:Y:S03]  /*15a40*/  MUFU.EX2 R38, R38 ;  /* 0x0000002600267308 */ /* 0x000fe60000000800 */
[----:B------:R-:W-:-:S05]  /*15a50*/  FSEL R71, R62, RZ, P1 ;  /* 0x000000ff3e477208 */ /* 0x000fca0000800000 */
[----:B------:R-:W-:Y:S01]  /*15a60*/  MUFU.EX2 R73, R73 ;  /* 0x0000004900497308 */ /* 0x000fe20000000800 */
[----:B------:R-:W-:-:S01]  /*15a70*/  FFMA.FTZ R165, R6, UR38, -R71 ;  /* 0x0000002606a57c23 */ /* 0x000fc20008010847 */
        /* <DEDUP_REMOVED lines=8> */
[----:B--2---:R-:W-:Y:S01]  /*15b00*/  FADD.FTZ R32, R164, R67 ;  /* 0x00000043a4207221 */ /* 0x004fe20000010000 */
[----:B------:R-:W-:-:S01]  /*15b10*/  FFMA.FTZ R9, R9, UR38, -R71 ;  /* 0x0000002609097c23 */ /* 0x000fc20008010847 */
[--C-:B------:R-:W-:Y:S01]  /*15b20*/  FFMA.FTZ R157, R12, UR38, -R71.reuse ;  /* 0x000000260c9d7c23 */ /* 0x100fe20008010847 */
[----:B------:R-:W-:-:S01]  /*15b30*/  FFMA.FTZ R64, R24, UR38, -R71 ;  /* 0x0000002618407c23 */ /* 0x000fc20008010847 */
[--C-:B------:R-:W-:Y:S01]  /*15b40*/  FFMA.FTZ R161, R28, UR38, -R71.reuse ;  /* 0x000000261ca17c23 */ /* 0x100fe20008010847 */
[----:B------:R-:W-:-:S01]  /*15b50*/  FFMA.FTZ R12, R13, UR38, -R71 ;  /* 0x000000260d0c7c23 */ /* 0x000fc20008010847 */
[----:B------:R-:W2:Y:S01]  /*15b60*/  MUFU.EX2 R6, R6 ;  /* 0x0000000600067308 */ /* 0x000ea20000000800 */
[----:B------:R-:W-:-:S01]  /*15b70*/  FFMA.FTZ R28, R30, UR38, -R71 ;  /* 0x000000261e1c7c23 */ /* 0x000fc20008010847 */
[----:B---3--:R-:W-:Y:S01]  /*15b80*/  FADD.FTZ R13, R69, R32 ;  /* 0x00000020450d7221 */ /* 0x008fe20000010000 */
[----:B------:R-:W-:-:S01]  /*15b90*/  FFMA.FTZ R4, R4, UR38, -R71 ;  /* 0x0000002604047c23 */ /* 0x000fc20008010847 */
[--C-:B------:R-:W-:Y:S01]  /*15ba0*/  FFMA.FTZ R14, R27, UR38, -R71.reuse ;  /* 0x000000261b0e7c23 */ /* 0x100fe20008010847 */
[----:B------:R-:W-:-:S01]  /*15bb0*/  FFMA.FTZ R15, R29, UR38, -R71 ;  /* 0x000000261d0f7c23 */ /* 0x000fc20008010847 */
[----:B-----5:R-:W-:Y:S01]  /*15bc0*/  FADD.FTZ R13, R46, R13 ;  /* 0x0000000d2e0d7221 */ /* 0x020fe20000010000 */
[----:B------:R-:W-:-:S01]  /*15bd0*/  FFMA.FTZ R24, R31, UR38, -R71 ;  /* 0x000000261f187c23 */ /* 0x000fc20008010847 */
[----:B------:R-:W3:Y:S01]  /*15be0*/  MUFU.EX2 R3, R3 ;  /* 0x0000000300037308 */ /* 0x000ee20000000800 */
[----:B------:R-:W-:-:S01]  /*15bf0*/  FFMA.FTZ R20, R20, UR38, -R71 ;  /* 0x0000002614147c23 */ /* 0x000fc20008010847 */
[----:B0-----:R-:W-:Y:S01]  /*15c00*/  FADD.FTZ R32, R166, R13 ;  /* 0x0000000da6207221 */ /* 0x001fe20000010000 */
[----:B------:R-:W-:-:S01]  /*15c10*/  FFMA.FTZ R21, R21, UR38, -R71 ;  /* 0x0000002615157c23 */ /* 0x000fc20008010847 */
[--C-:B------:R-:W-:Y:S01]  /*15c20*/  FFMA.FTZ R159, R26, UR38, -R71.reuse ;  /* 0x000000261a9f7c23 */ /* 0x100fe20008010847 */
[----:B------:R-:W-:-:S01]  /*15c30*/  FFMA.FTZ R33, R33, UR38, -R71 ;  /* 0x0000002621217c23 */ /* 0x000fc20008010847 */
[----:B-1----:R-:W-:Y:S01]  /*15c40*/  FADD.FTZ R32, R55, R32 ;  /* 0x0000002037207221 */ /* 0x002fe20000010000 */
[----:B------:R-:W-:-:S01]  /*15c50*/  FFMA.FTZ R34, R34, UR38, -R71 ;  /* 0x0000002622227c23 */ /* 0x000fc20008010847 */
[----:B------:R-:W0:Y:S01]  /*15c60*/  MUFU.EX2 R62, R62 ;  /* 0x0000003e003e7308 */ /* 0x000e220000000800 */
[----:B--2---:R-:W-:-:S01]  /*15c70*/  FADD.FTZ R66, R165, R6 ;  /* 0x00000006a5427221 */ /* 0x004fc20000010000 */
[----:B------:R-:W-:-:S02]  /*15c80*/  IMAD.U32 R27, RZ, RZ, UR61 ;  /* 0x0000003dff1b7e24 */ /* 0x000fc4000f8e00ff */
[----:B------:R-:W-:-:S01]  /*15c90*/  FFMA.FTZ R35, R35, UR38, -R71 ;  /* 0x0000002623237c23 */ /* 0x000fc20008010847 */
[--C-:B------:R-:W-:Y:S01]  /*15ca0*/  FFMA.FTZ R36, R36, UR38, -R71.reuse ;  /* 0x0000002624247c23 */ /* 0x100fe20008010847 */
[----:B------:R-:W-:-:S01]  /*15cb0*/  FFMA.FTZ R37, R37, UR38, -R71 ;  /* 0x0000002625257c23 */ /* 0x000fc20008010847 */
[--C-:B------:R-:W-:Y:S01]  /*15cc0*/  FFMA.FTZ R40, R40, UR38, -R71.reuse ;  /* 0x0000002628287c23 */ /* 0x100fe20008010847 */
[----:B------:R-:W-:-:S01]  /*15cd0*/  FFMA.FTZ R56, R56, UR38, -R71 ;  /* 0x0000002638387c23 */ /* 0x000fc20008010847 */
[----:B------:R-:W1:Y:S01]  /*15ce0*/  MUFU.EX2 R167, R167 ;  /* 0x000000a700a77308 */ /* 0x000e620000000800 */
[----:B------:R-:W-:-:S01]  /*15cf0*/  FFMA.FTZ R52, R52, UR38, -R71 ;  /* 0x0000002634347c23 */ /* 0x000fc20008010847 */
[--C-:B------:R-:W-:Y:S01]  /*15d00*/  FFMA.FTZ R57, R57, UR38, -R71.reuse ;  /* 0x0000002639397c23 */ /* 0x100fe20008010847 */
[----:B------:R-:W-:-:S01]  /*15d10*/  FFMA.FTZ R42, R42, UR38, -R71 ;  /* 0x000000262a2a7c23 */ /* 0x000fc20008010847 */
[----:B------:R-:W-:Y:S01]  /*15d20*/  FFMA.FTZ R70, R70, UR38, -R71 ;  /* 0x0000002646467c23 */ /* 0x000fe20008010847 */
[----:B------:R-:W-:-:S03]  /*15d30*/  F2FP.SATFINITE.E4M3.F32.PACK_AB_MERGE_C R46, R46, R69, RZ ;  /* 0x000000452e2e723e */ /* 0x000fc600048070ff */
[----:B------:R-:W2:Y:S01]  /*15d40*/  MUFU.EX2 R10, R10 ;  /* 0x0000000a000a7308 */ /* 0x000ea20000000800 */
[----:B------:R-:W-:-:S07]  /*15d50*/  F2FP.SATFINITE.E4M3.F32.PACK_AB_MERGE_C R164, R67, R164, R46 ;  /* 0x000000a443a4723e */ /* 0x000fce000480702e */
[----:B------:R-:W4:Y:S08]  /*15d60*/  MUFU.EX2 R11, R11 ;  /* 0x0000000b000b7308 */ /* 0x000f300000000800 */
[----:B------:R3:W-:Y:S08]  /*15d70*/  MUFU.EX2 R30, R9 ;  /* 0x00000009001e7308 */ /* 0x0007f00000000800 */
[----:B------:R-:W5:Y:S01]  /*15d80*/  MUFU.EX2 R64, R64 ;  /* 0x0000004000407308 */ /* 0x000f620000000800 */
[----:B---3--:R-:W-:-:S07]  /*15d90*/  FADD.FTZ R9, R3, R66 ;  /* 0x0000004203097221 */ /* 0x008fce0000010000 */
[----:B------:R0:W-:Y:S08]  /*15da0*/  MUFU.EX2 R25, R4 ;  /* 0x0000000400197308 */ /* 0x0001f00000000800 */
[----:B------:R-:W3:Y:S01]  /*15db0*/  MUFU.EX2 R161, R161 ;  /* 0x000000a100a17308 */ /* 0x000ee20000000800 */
[----:B0-----:R-:W-:-:S01]  /*15dc0*/  FADD.FTZ R4, R62, R9 ;  /* 0x000000093e047221 */ /* 0x001fc20000010000 */
[----:B------:R-:W-:-:S03]  /*15dd0*/  F2FP.SATFINITE.E4M3.F32.PACK_AB_MERGE_C R62, R62, R3, RZ ;  /* 0x000000033e3e723e */ /* 0x000fc600048070ff */
[----:B-1----:R-:W-:Y:S01]  /*15de0*/  FADD.FTZ R9, R167, R4 ;  /* 0x00000004a7097221 */ /* 0x002fe20000010000 */
[----:B------:R-:W-:Y:S02]  /*15df0*/  F2FP.SATFINITE.E4M3.F32.PACK_AB_MERGE_C R165, R6, R165, R62 ;  /* 0x000000a506a5723e */ /* 0x000fe4000480703e */
[----:B------:R-:W0:Y:S01]  /*15e00*/  MUFU.EX2 R14, R14 ;  /* 0x0000000e000e7308 */ /* 0x000e220000000800 */
[----:B--2---:R-:W-:-:S01]  /*15e10*/  FADD.FTZ R4, R10, R9 ;  /* 0x000000090a047221 */ /* 0x004fc20000010000 */
[----:B------:R-:W-:-:S03]  /*15e20*/  FADD.FTZ R9, R49, R32 ;  /* 0x0000002031097221 */ /* 0x000fc60000010000 */
[----:B----4-:R-:W-:Y:S01]  /*15e30*/  FADD.FTZ R13, R11, R4 ;  /* 0x000000040b0d7221 */ /* 0x010fe20000010000 */
[----:B------:R-:W-:-:S01]  /*15e40*/  FADD.FTZ R9, R48, R9 ;  /* 0x0000000930097221 */ /* 0x000fc20000010000 */
[----:B------:R-:W-:Y:S01]  /*15e50*/  F2FP.SATFINITE.E4M3.F32.PACK_AB_MERGE_C R48, R48, R49, RZ ;  /* 0x000000313030723e */ /* 0x000fe200048070ff */
[----:B------:R-:W1:Y:S01]  /*15e60*/  MUFU.EX2 R15, R15 ;  /* 0x0000000f000f7308 */ /* 0x000e620000000800 */
[----:B-----5:R-:W-:-:S01]  /*15e70*/  FADD.FTZ R4, R64, R13 ;  /* 0x0000000d40047221 */ /* 0x020fc20000010000 */
[----:B------:R-:W-:Y:S01]  /*15e80*/  FADD.FTZ R32, R160, R9 ;  /* 0x00000009a0207221 */ /* 0x000fe20000010000 */
[----:B------:R-:W-:Y:S02]  /*15e90*/  F2FP.SATFINITE.E4M3.F32.PACK_AB_MERGE_C R64, R64, R11, RZ ;  /* 0x0000000b4040723e */ /* 0x000fe400048070ff */
[----:B---3--:R-:W-:Y:S01]  /*15ea0*/  FADD.FTZ R9, R161, R4 ;  /* 0x00000004a1097221 */ /* 0x008fe20000010000 */
[----:B------:R-:W-:-:S01]  /*15eb0*/  FADD.FTZ R32, R53, R32 ;  /* 0x0000002035207221 */ /* 0x000fc20000010000 */
[----:B------:R-:W-:Y:S01]  /*15ec0*/  F2FP.SATFINITE.E4M3.F32.PACK_AB_MERGE_C R166, R55, R166, R48 ;  /* 0x000000a637a6723e */ /* 0x000fe20004807030 */
[----:B------:R-:W2:Y:S01]  /*15ed0*/  MUFU.EX2 R28, R28 ;  /* 0x0000001c001c7308 */ /* 0x000ea20000000800 */
[----:B0-----:R-:W-:-:S01]  /*15ee0*/  FADD.FTZ R4, R14, R9 ;  /* 0x000000090e047221 */ /* 0x001fc20000010000 */
[----:B------:R-:W-:Y:S01]  /*15ef0*/  FADD.FTZ R9, R47, R32 ;  /* 0x000000202f097221 */ /* 0x000fe20000010000 */
[----:B------:R-:W-:-:S02]  /*15f00*/  F2FP.SATFINITE.E4M3.F32.PACK_AB_MERGE_C R47, R54, R47, RZ ;  /* 0x0000002f362f723e */ /* 0x000fc400048070ff */
[----:B------:R-:W-:Y:S01]  /*15f10*/  F2FP.SATFINITE.E4M3.F32.PACK_AB_MERGE_C R167, R10, R167, R64 ;  /* 0x000000a70aa7723e */ /* 0x000fe20004807040 */
[----:B------:R-:W-:-:S01]  /*15f20*/  FADD.FTZ R9, R54, R9 ;  /* 0x0000000936097221 */ /* 0x000fc20000010000 */
[----:B------:R-:W-:Y:S01]  /*15f30*/  F2FP.SATFINITE.E4M3.F32.PACK_AB_MERGE_C R160, R53, R160, R47 ;  /* 0x000000a035a0723e */ /* 0x000fe2000480702f */
[----:B------:R-:W0:Y:S01]  /*15f40*/  MUFU.EX2 R163, R163 ;  /* 0x000000a300a37308 */ /* 0x000e220000000800 */
[----:B-1----:R-:W-:-:S01]  /*15f50*/  FADD.FTZ R13, R15, R4 ;  /* 0x000000040f0d7221 */ /* 0x002fc20000010000 */
[----:B------:R-:W-:-:S04]  /*15f60*/  FADD.FTZ R32, R162, R9 ;  /* 0x00000009a2207221 */ /* 0x000fc80000010000 */
[----:B------:R-:W-:Y:S02]  /*15f70*/  FADD.FTZ R32, R51, R32 ;  /* 0x0000002033207221 */ /* 0x000fe40000010000 */
[----:B------:R-:W1:Y:S01]  /*15f80*/  MUFU.EX2 R24, R24 ;  /* 0x0000001800187308 */ /* 0x000e620000000800 */
[----:B--2---:R-:W-:-:S01]  /*15f90*/  FADD.FTZ R4, R28, R13 ;  /* 0x0000000d1c047221 */ /* 0x004fc20000010000 */
[----:B------:R-:W-:-:S04]  /*15fa0*/  F2FP.SATFINITE.E4M3.F32.PACK_AB_MERGE_C R15, R28, R15, RZ ;  /* 0x0000000f1c0f723e */ /* 0x000fc800048070ff */
[----:B------:R-:W-:Y:S02]  /*15fb0*/  F2FP.SATFINITE.E4M3.F32.PACK_AB_MERGE_C R161, R14, R161, R15 ;  /* 0x000000a10ea1723e */ /* 0x000fe4000480700f */
[----:B------:R-:W2:Y:S01]  /*15fc0*/  MUFU.EX2 R157, R157 ;  /* 0x0000009d009d7308 */ /* 0x000ea20000000800 */
[----:B0-----:R-:W-:-:S07]  /*15fd0*/  FADD.FTZ R9, R163, R4 ;  /* 0x00000004a3097221 */ /* 0x001fce0000010000 */
[----:B------:R-:W0:Y:S01]  /*15fe0*/  MUFU.EX2 R12, R12 ;  /* 0x0000000c000c7308 */ /* 0x000e220000000800 */
[----:B-1----:R-:W-:-:S01]  /*15ff0*/  FADD.FTZ R4, R24, R9 ;  /* 0x0000000918047221 */ /* 0x002fc20000010000 */
[----:B------:R-:W-:-:S03]  /*16000*/  FADD.FTZ R9, R45, R32 ;  /* 0x000000202d097221 */ /* 0x000fc60000010000 */
[----:B------:R-:W-:Y:S01]  /*16010*/  FADD.FTZ R13, R25, R4 ;  /* 0x00000004190d7221 */ /* 0x000fe20000010000 */
[----:B------:R-:W-:-:S01]  /*16020*/  FADD.FTZ R9, R44, R9 ;  /* 0x000000092c097221 */ /* 0x000fc20000010000 */
[----:B------:R-:W-:Y:S01]  /*16030*/  VIADD R4, R0, 0x38840 ;  /* 0x0003884000047836 */ /* 0x000fe20000000000 */
[----:B------:R-:W1:Y:S01]  /*16040*/  MUFU.EX2 R20, R20 ;  /* 0x0000001400147308 */ /* 0x000e620000000800 */
[----:B------:R-:W-:-:S01]  /*16050*/  FADD.FTZ R32, R30, R13 ;  /* 0x0000000d1e207221 */ /* 0x000fc20000010000 */
[----:B------:R-:W-:Y:S01]  /*16060*/  FADD.FTZ R66, R156, R9 ;  /* 0x000000099c427221 */ /* 0x000fe20000010000 */
[----:B------:R-:W-:Y:S02]  /*16070*/  F2FP.SATFINITE.E4M3.F32.PACK_AB_MERGE_C R44, R44, R45, RZ ;  /* 0x0000002d2c2c723e */ /* 0x000fe400048070ff */
[----:B--2---:R-:W-:Y:S01]  /*16080*/  FADD.FTZ R9, R157, R32 ;  /* 0x000000209d097221 */ /* 0x004fe20000010000 */
[----:B------:R-:W-:-:S01]  /*16090*/  FADD.FTZ R13, R39, R66 ;  /* 0x00000042270d7221 */ /* 0x000fc20000010000 */
[----:B------:R-:W-:Y:S01]  /*160a0*/  PRMT R4, R27, 0x654, R4 ;  /* 0x000006541b047816 */ /* 0x000fe20000000004 */
[----:B------:R-:W2:Y:S01]  /*160b0*/  MUFU.EX2 R21, R21 ;  /* 0x0000001500157308 */ /* 0x000ea20000000800 */
[----:B0-----:R-:W-:-:S01]  /*160c0*/  FADD.FTZ R9, R12, R9 ;  /* 0x000000090c097221 */ /* 0x001fc20000010000 */
[----:B------:R-:W-:Y:S01]  /*160d0*/  FADD.FTZ R32, R38, R13 ;  /* 0x0000000d26207221 */ /* 0x000fe20000010000 */
[----:B------:R0:W-:Y:S01]  /*160e0*/  SYNCS.ARRIVE.TRANS64.RED.A1T0 RZ, [R4+URZ], RZ ;  /* 0x000000ff04ff79a7 */ /* 0x0001e2000810043f */
[----:B------:R-:W-:-:S02]  /*160f0*/  F2FP.SATFINITE.E4M3.F32.PACK_AB_MERGE_C R38, R73, R38, RZ ;  /* 0x000000264926723e */ /* 0x000fc400048070ff */
[----:B------:R-:W-:Y:S01]  /*16100*/  FADD.FTZ R13, R73, R32 ;  /* 0x00000020490d7221 */ /* 0x000fe20000010000 */
[----:B------:R-:W-:Y:S01]  /*16110*/  F2FP.SATFINITE.E4M3.F32.PACK_AB_MERGE_C R25, R30, R25, RZ ;  /* 0x000000191e19723e */ /* 0x000fe200048070ff */
[----:B------:R-:W0:Y:S01]  /*16120*/  MUFU.EX2 R158, R158 ;  /* 0x0000009e009e7308 */ /* 0x000e220000000800 */
[----:B-1----:R-:W-:-:S01]  /*16130*/  FADD.FTZ R66, R20, R9 ;  /* 0x0000000914427221 */ /* 0x002fc20000010000 */
[----:B------:R-:W-:Y:S02]  /*16140*/  F2FP.SATFINITE.E4M3.F32.PACK_AB_MERGE_C R162, R51, R162, R44 ;  /* 0x000000a233a2723e */ /* 0x000fe4000480702c */
[----:B------:R-:W-:Y:S02]  /*16150*/  F2FP.SATFINITE.E4M3.F32.PACK_AB_MERGE_C R156, R39, R156, R38 ;  /* 0x0000009c279c723e */ /* 0x000fe40004807026 */
        /* <DEDUP_REMOVED lines=65> */
.L_x_644:
[----:B------:R0:W1:Y:S01]  /*16570*/  SYNCS.PHASECHK.TRANS64.TRYWAIT P1, [R0+URZ+0x38850], R7 ;  /* 0x03885007000075a7 */ /* 0x000062000802017f */
[----:B------:R-:W-:Y:S05]  /*16580*/  @!P0 BRA `(.L_x_645) ;  /* 0x0000000000048947 */ /* 0x000fea0003800000 */
[----:B------:R-:W-:Y:S01]  /*16590*/  BPT.TRAP 0x1 ;  /* 0x000000040000795c */ /* 0x000fe20000300000 */
.L_x_645:
[----:B------:R-:W-:Y:S04]  /*165a0*/  BSSY B0, `(.L_x_646) ;  /* 0x0000004000007945 */ /* 0x000fe80003800000 */
[----:B-1----:R-:W-:Y:S05]  /*165b0*/  @P1 BRA `(.L_x_647) ;  /* 0x0000000000081947 */ /* 0x002fea0003800000 */
[----:B------:R-:W1:Y:S02]  /*165c0*/  SYNCS.PHASECHK.TRANS64.TRYWAIT P1, [R0+URZ+0x38850], R7 ;  /* 0x03885007000075a7 */ /* 0x000e64000802017f */
[----:B-1----:R-:W-:Y:S05]  /*165d0*/  @!P1 BRA `(.L_x_648) ;  /* 0x0000010c007c9947 */ /* 0x002fea0003800000 */
.L_x_647:
[----:B------:R-:W-:Y:S05]  /*165e0*/  BSYNC B0 ;  /* 0x0000000000007941 */ /* 0x000fea0003800000 */
.L_x_646:
[----:B------:R-:W-:Y:S05]  /*165f0*/  WARPSYNC.ALL ;  /* 0x0000000000007948 */ /* 0x000fea0003800000 */
[----:B------:R-:W-:Y:S01]  /*16600*/  R2UR UR4, R23 ;  /* 0x00000000170472ca */ /* 0x000fe200000e0000 */
[----:B------:R2:W-:Y:S01]  /*16610*/  BAR.SYNC.DEFER_BLOCKING R5, 0x100 ;  /* 0x000400050000751d */ /* 0x0005e20000010000 */
[----:B01----:R-:W-:Y:S01]  /*16620*/  MOV R7, 0x40000040 ;  /* 0x4000004000077802 */ /* 0x003fe20000000f00 */
[----:B------:R-:W-:-:S03]  /*16630*/  IMAD.MOV.U32 R11, RZ, RZ, 0x40000040 ;  /* 0x40000040ff0b7424 */ /* 0x000fc600078e00ff */
[----:B------:R-:W-:Y:S01]  /*16640*/  R2UR UR7, R7 ;  /* 0x00000000070772ca */ /* 0x000fe200000e0000 */
[----:B------:R-:W-:-:S06]  /*16650*/  IMAD.MOV.U32 R7, RZ, RZ, 0x40000040 ;  /* 0x40000040ff077424 */ /* 0x000fcc00078e00ff */
[----:B------:R-:W-:-:S04]  /*16660*/  UIADD3 UR4, UR4, 0x400, URZ ;  /* 0x0000040004047890 */ /* 0x000fc8000fffe03f */
[----:B------:R-:W-:-:S04]  /*16670*/  USHF.R.U32.HI UR4, URZ, 0x4, UR4 ;  /* 0x000000043f047899 */ /* 0x000fc80008011604 */
[----:B------:R-:W-:-:S04]  /*16680*/  ULOP3.LUT UR4, UR4, 0x3fff, URZ, 0xc0, !UPT ;  /* 0x00003fff04047892 */ /* 0x000fc8000f8ec03f */
[----:B------:R-:W-:Y:S01]  /*16690*/  ULOP3.LUT UR42, UR4, 0x10000, URZ, 0xfc, !UPT ;  /* 0x00010000042a7892 */ /* 0x000fe2000f8efc3f */
[----:B------:R-:W-:-:S05]  /*166a0*/  WARPGROUP.ARRIVE ;  /* 0x00000000000079c5 */ /* 0x000fca0000000000 */
[----:B------:R-:W-:-:S04]  /*166b0*/  LEA R6, R225, UR42, 0xb ;  /* 0x0000002ae1067c11 */ /* 0x000fc8000f8e58ff */
[C---:B------:R-:W-:Y:S01]  /*166c0*/  R2UR UR6, R6.reuse ;  /* 0x00000000060672ca */ /* 0x040fe200000e0000 */
[----:B------:R-:W-:-:S12]  /*166d0*/  VIADD R10, R6, 0x2 ;  /* 0x00000002060a7836 */ /* 0x000fd80000000000 */
[----:B------:R-:W-:Y:S01]  /*166e0*/  QGMMA.64x256x32.F32.E4M3.E4M3 R24, R164, gdesc[UR4], RZ, !UPT, gsb0 ;  /* 0x03e00004a4187df3 */ /* 0x000fe2000c0008ff */
[----:B------:R-:W-:Y:S01]  /*166f0*/  R2UR UR6, R10 ;  /* 0x000000000a0672ca */ /* 0x000fe200000e0000 */
[C---:B------:R-:W-:Y:S01]  /*16700*/  VIADD R10, R6.reuse, 0x4 ;  /* 0x00000004060a7836 */ /* 0x040fe20000000000 */
[----:B------:R-:W-:Y:S01]  /*16710*/  R2UR UR7, R11 ;  /* 0x000000000b0772ca */ /* 0x000fe200000e0000 */
[----:B------:R-:W-:Y:S01]  /*16720*/  VIADD R6, R6, 0x6 ;  /* 0x0000000606067836 */ /* 0x000fe20000000000 */
[----:B------:R-:W-:Y:S01]  /*16730*/  MOV R11, 0x40000040 ;  /* 0x40000040000b7802 */ /* 0x000fe20000000f00 */
[----:B------:R-:W-:Y:S02]  /*16740*/  WARPGROUP.DEPBAR.LE gsb0, 0x0 ;  /* 0x00008000000079c5 */ /* 0x000fe40000010000 */
[----:B------:R-:W-:-:S15]  /*16750*/  WARPGROUP.ARRIVE ;  /* 0x00000000000079c5 */ /* 0x000fde0000000000 */
[----:B------:R-:W-:-:S05]  /*16760*/  NOP ;  /* 0x0000000000007918 */ /* 0x000fca0000000000 */
[----:B------:R-:W-:Y:S01]  /*16770*/  QGMMA.64x256x32.F32.E4M3.E4M3 R24, R160, gdesc[UR4], R24, gsb0 ;  /* 0x03e00004a0187df3 */ /* 0x000fe20008000818 */
[----:B------:R-:W-:Y:S02]  /*16780*/  R2UR UR6, R10 ;  /* 0x000000000a0672ca */ /* 0x000fe400000e0000 */
[----:B------:R-:W-:Y:S01]  /*16790*/  R2UR UR7, R11 ;  /* 0x000000000b0772ca */ /* 0x000fe200000e0000 */
[----:B------:R-:W-:Y:S02]  /*167a0*/  WARPGROUP.DEPBAR.LE gsb0, 0x0 ;  /* 0x00008000000079c5 */ /* 0x000fe40000010000 */
[----:B------:R-:W-:-:S15]  /*167b0*/  WARPGROUP.ARRIVE ;  /* 0x00000000000079c5 */ /* 0x000fde0000000000 */
[----:B------:R-:W-:-:S07]  /*167c0*/  NOP ;  /* 0x0000000000007918 */ /* 0x000fce0000000000 */
[----:B------:R-:W-:Y:S01]  /*167d0*/  QGMMA.64x256x32.F32.E4M3.E4M3 R24, R156, gdesc[UR4], R24, gsb0 ;  /* 0x03e000049c187df3 */ /* 0x000fe20008000818 */
[----:B------:R-:W-:Y:S02]  /*167e0*/  R2UR UR6, R6 ;  /* 0x00000000060672ca */ /* 0x000fe400000e0000 */
[----:B------:R-:W-:Y:S01]  /*167f0*/  R2UR UR7, R7 ;  /* 0x00000000070772ca */ /* 0x000fe200000e0000 */
[----:B------:R-:W-:Y:S02]  /*16800*/  WARPGROUP.DEPBAR.LE gsb0, 0x0 ;  /* 0x00008000000079c5 */ /* 0x000fe40000010000 */
[----:B------:R-:W-:-:S15]  /*16810*/  WARPGROUP.ARRIVE ;  /* 0x00000000000079c5 */ /* 0x000fde0000000000 */
[----:B------:R-:W-:-:S07]  /*16820*/  NOP ;  /* 0x0000000000007918 */ /* 0x000fce0000000000 */
[----:B------:R-:W-:Y:S03]  /*16830*/  QGMMA.64x256x32.F32.E4M3.E4M3 R24, R152, gdesc[UR4], R24, gsb0 ;  /* 0x03e0000498187df3 */ /* 0x000fe60008000818 */
[----:B------:R-:W-:Y:S02]  /*16840*/  WARPGROUP.DEPBAR.LE gsb0, 0x0 ;  /* 0x00008000000079c5 */ /* 0x000fe40000010000 */
[----:B--2---:R-:W-:Y:S05]  /*16850*/  @!P0 BRA `(.L_x_649) ;  /* 0x0000000000048947 */ /* 0x004fea0003800000 */
[----:B------:R-:W-:Y:S01]  /*16860*/  BPT.TRAP 0x1 ;  /* 0x000000040000795c */ /* 0x000fe20000300000 */
.L_x_649:
[----:B------:R-:W-:Y:S01]  /*16870*/  ISETP.GE.AND P1, PT, R170, 0x81, PT ;  /* 0x00000081aa00780c */ /* 0x000fe20003f26270 */
[----:B------:R-:W-:Y:S01]  /*16880*/  VIADD R0, R0, 0x38860 ;  /* 0x0003886000007836 */ /* 0x000fe20000000000 */
[----:B------:R-:W-:Y:S01]  /*16890*/  MOV R5, UR61 ;  /* 0x0000003d00057c02 */ /* 0x000fe20008000f00 */
[----:B------:R-:W-:-:S03]  /*168a0*/  ULDC UR43, c[0x0][0x988] ;  /* 0x00026200002b7ab9 */ /* 0x000fc60000000800 */
[----:B------:R-:W-:-:S04]  /*168b0*/  PRMT R0, R5, 0x654, R0 ;  /* 0x0000065405007816 */ /* 0x000fc80000000000 */
[----:B------:R0:W-:Y:S03]  /*168c0*/  SYNCS.ARRIVE.TRANS64.RED.A1T0 RZ, [R0+URZ], RZ ;  /* 0x000000ff00ff79a7 */ /* 0x0001e6000810043f */
[----:B------:R-:W-:Y:S05]  /*168d0*/  @!P1 BRA `(.L_x_650) ;  /* 0x0000002c00589947 */ /* 0x000fea0003800000 */
[----:B0-----:R-:W-:Y:S02]  /*168e0*/  VIADD R0, R171, 0xfffffffe ;  /* 0xfffffffeab007836 */ /* 0x001fe40000000000 */
[----:B------:R-:W-:Y:S02]  /*168f0*/  IMAD.MOV.U32 R9, RZ, RZ, R169 ;  /* 0x000000ffff097224 */ /* 0x000fe400078e00a9 */
[----:B------:R-:W-:-:S07]  /*16900*/  IMAD.MOV.U32 R10, RZ, RZ, R168 ;  /* 0x000000ffff0a7224 */ /* 0x000fce00078e00a8 */
.L_x_662:
[----:B------:R-:W-:Y:S01]  /*16910*/  IADD3 R225, R225, 0x1, RZ ;  /* 0x00000001e1e17810 */ /* 0x000fe20007ffe0ff */
[----:B------:R-:W-:Y:S05]  /*16920*/  YIELD ;  /* 0x0000000000007946 */ /* 0x000fea0003800000 */
[----:B------:R-:W-:-:S04]  /*16930*/  ISETP.NE.AND P1, PT, R225, 0x2, PT ;  /* 0x00000002e100780c */ /* 0x000fc80003f25270 */
[----:B------:R-:W-:Y:S02]  /*16940*/  SEL R7, R225, RZ, P1 ;  /* 0x000000ffe1077207 */ /* 0x000fe40000800000 */
[----:B-1----:R-:W-:Y:S02]  /*16950*/  SEL R5, RZ, 0x1, P1 ;  /* 0x00000001ff057807 */ /* 0x002fe40000800000 */
[C---:B------:R-:W-:Y:S01]  /*16960*/  ISETP.GT.AND P1, PT, R0.reuse, RZ, PT ;  /* 0x000000ff0000720c */ /* 0x040fe20003f24270 */
[----:B------:R-:W-:Y:S01]  /*16970*/  VIADD R0, R0, 0xffffffff ;  /* 0xffffffff00007836 */ /* 0x000fe20000000000 */
[----:B------:R-:W-:Y:S01]  /*16980*/  LOP3.LUT R226, R226, R5, RZ, 0x3c, !PT ;  /* 0x00000005e2e27212 */ /* 0x000fe200078e3cff */
[----:B------:R-:W-:Y:S01]  /*16990*/  IMAD.MOV.U32 R225, RZ, RZ, R7 ;  /* 0x000000ffffe17224 */ /* 0x000fe200078e0007 */
[----:B------:R-:W-:Y:S09]  /*169a0*/  @!P0 BRA `(.L_x_651) ;  /* 0x0000000000048947 */ /* 0x000ff20003800000 */
[----:B------:R-:W-:Y:S01]  /*169b0*/  BPT.TRAP 0x1 ;  /* 0x000000040000795c */ /* 0x000fe20000300000 */
.L_x_651:
[----:B------:R-:W-:Y:S01]  /*169c0*/  IMAD R5, R225, 0x8, R23 ;  /* 0x00000008e1057824 */ /* 0x000fe200078e0217 */
[----:B------:R-:W-:-:S04]  /*169d0*/  SHF.L.U32 R6, R226, 0x1f, RZ ;  /* 0x0000001fe2067819 */ /* 0x000fc800000006ff */
[----:B------:R0:W1:Y:S01]  /*169e0*/  SYNCS.PHASECHK.TRANS64.TRYWAIT P2, [R5+URZ+0x38830], R6 ;  /* 0x03883006050075a7 */ /* 0x000062000804017f */
[----:B------:R-:W-:Y:S05]  /*169f0*/  @!P0 BRA `(.L_x_652) ;  /* 0x0000000000048947 */ /* 0x000fea0003800000 */
[----:B------:R-:W-:Y:S01]  /*16a00*/  BPT.TRAP 0x1 ;  /* 0x000000040000795c */ /* 0x000fe20000300000 */
.L_x_652:
[----:B------:R-:W2:Y:S01]  /*16a10*/  LDL R8, [R1+0x34] ;  /* 0x0000340001087983 */ /* 0x000ea20000100800 */
[----:B------:R-:W-:Y:S01]  /*16a20*/  IMAD.MOV.U32 R13, RZ, RZ, 0x40000040 ;  /* 0x40000040ff0d7424 */ /* 0x000fe200078e00ff */
[----:B--2---:R-:W-:-:S13]  /*16a30*/  R2UR UR4, R8 ;  /* 0x00000000080472ca */ /* 0x004fda00000e0000 */
[----:B------:R-:W-:-:S04]  /*16a40*/  LEA R12, R7, UR4, 0xb ;  /* 0x00000004070c7c11 */ /* 0x000fc8000f8e58ff */
[C---:B------:R-:W-:Y:S01]  /*16a50*/  IADD3 R14, R12.reuse, 0x2, RZ ;  /* 0x000000020c0e7810 */ /* 0x040fe20007ffe0ff */
[----:B------:R-:W-:Y:S01]  /*16a60*/  VIADD R8, R12, 0x4 ;  /* 0x000000040c087836 */ /* 0x000fe20000000000 */
[----:B-1----:R-:W-:Y:S06]  /*16a70*/  @P2 BRA `(.L_x_653) ;  /* 0x0000000000082947 */ /* 0x002fec0003800000 */
[----:B------:R-:W1:Y:S02]  /*16a80*/  SYNCS.PHASECHK.TRANS64.TRYWAIT P2, [R5+URZ+0x38830], R6 ;  /* 0x03883006050075a7 */ /* 0x000e64000804017f */
[----:B-1----:R-:W-:Y:S05]  /*16a90*/  @!P2 BRA `(.L_x_654) ;  /* 0x000001080060a947 */ /* 0x002fea0003800000 */
.L_x_653:
[----:B------:R-:W2:Y:S01]  /*16aa0*/  LDL.64 R154, [R1+0x18] ;  /* 0x00001800019a7983 */ /* 0x000ea20000100a00 */
[----:B------:R-:W-:Y:S05]  /*16ab0*/  WARPSYNC.ALL ;  /* 0x0000000000007948 */ /* 0x000fea0003800000 */
[----:B------:R-:W-:Y:S01]  /*16ac0*/  R2UR UR10, R14 ;  /* 0x000000000e0a72ca */ /* 0x000fe200000e0000 */
[----:B------:R-:W-:Y:S01]  /*16ad0*/  IMAD.MOV.U32 R14, RZ, RZ, R8 ;  /* 0x000000ffff0e7224 */ /* 0x000fe200078e0008 */
[----:B------:R-:W-:Y:S01]  /*16ae0*/  MOV R15, 0x40000040 ;  /* 0x40000040000f7802 */ /* 0x000fe20000000f00 */
[----:B------:R-:W3:Y:S01]  /*16af0*/  LDL.64 R220, [R1] ;  /* 0x0000000001dc7983 */ /* 0x000ee20000100a00 */
[C---:B------:R-:W-:Y:S01]  /*16b00*/  R2UR UR14, R12.reuse ;  /* 0x000000000c0e72ca */ /* 0x040fe200000e0000 */
[----:B------:R-:W-:Y:S01]  /*16b10*/  VIADD R152, R12, 0x404 ;  /* 0x000004040c987836 */ /* 0x000fe20000000000 */
[----:B------:R-:W-:Y:S01]  /*16b20*/  R2UR UR6, R14 ;  /* 0x000000000e0672ca */ /* 0x000fe200000e0000 */
[C---:B------:R-:W-:Y:S01]  /*16b30*/  VIADD R14, R12.reuse, 0x400 ;  /* 0x000004000c0e7836 */ /* 0x040fe20000000000 */
[C---:B------:R-:W-:Y:S01]  /*16b40*/  R2UR UR11, R15.reuse ;  /* 0x000000000f0b72ca */ /* 0x040fe200000e0000 */
[----:B------:R-:W-:Y:S01]  /*16b50*/  VIADD R20, R12, 0x6 ;  /* 0x000000060c147836 */ /* 0x000fe20000000000 */
[----:B------:R-:W-:Y:S01]  /*16b60*/  R2UR UR7, R15 ;  /* 0x000000000f0772ca */ /* 0x000fe200000e0000 */
[----:B------:R-:W-:Y:S01]  /*16b70*/  IMAD.MOV.U32 R21, RZ, RZ, 0x40000040 ;  /* 0x40000040ff157424 */ /* 0x000fe200078e00ff */
[----:B------:R-:W-:-:S02]  /*16b80*/  R2UR UR22, R14 ;  /* 0x000000000e1672ca */ /* 0x000fc400000e0000 */
[----:B------:R-:W-:Y:S02]  /*16b90*/  R2UR UR23, R15 ;  /* 0x000000000f1772ca */ /* 0x000fe400000e0000 */
[----:B------:R-:W4:Y:S01]  /*16ba0*/  LDL.64 R14, [R1+0x8] ;  /* 0x00000800010e7983 */ /* 0x000f220000100a00 */
[----:B------:R-:W-:Y:S01]  /*16bb0*/  R2UR UR15, R13 ;  /* 0x000000000d0f72ca */ /* 0x000fe200000e0000 */
[----:B------:R-:W-:Y:S01]  /*16bc0*/  IMAD.MOV.U32 R153, RZ, RZ, 0x40000040 ;  /* 0x40000040ff997424 */ /* 0x000fe200078e00ff */
[----:B------:R-:W-:Y:S02]  /*16bd0*/  R2UR UR30, R152 ;  /* 0x00000000981e72ca */ /* 0x000fe400000e0000 */
[----:B------:R-:W-:Y:S02]  /*16be0*/  R2UR UR18, R20 ;  /* 0x00000000141272ca */ /* 0x000fe400000e0000 */
[----:B------:R-:W-:Y:S02]  /*16bf0*/  R2UR UR31, R153 ;  /* 0x00000000991f72ca */ /* 0x000fe400000e0000 */
[----:B------:R-:W-:Y:S01]  /*16c00*/  R2UR UR19, R21 ;  /* 0x00000000151372ca */ /* 0x000fe200000e0000 */
[----:B------:R-:W-:Y:S01]  /*16c10*/  UMOV UR16, UR56 ;  /* 0x0000003800107c82 */ /* 0x000fe20008000000 */
[----:B------:R-:W-:Y:S01]  /*16c20*/  UMOV UR17, UR57 ;  /* 0x0000003900117c82 */ /* 0x000fe20008000000 */
[----:B------:R-:W-:Y:S01]  /*16c30*/  UMOV UR20, UR52 ;  /* 0x0000003400147c82 */ /* 0x000fe20008000000 */
[----:B------:R-:W-:Y:S01]  /*16c40*/  UMOV UR21, UR53 ;  /* 0x0000003500157c82 */ /* 0x000fe20008000000 */
[----:B------:R-:W-:-:S02]  /*16c50*/  IADD3 R20, R12, 0x402, RZ ;  /* 0x000004020c147810 */ /* 0x000fc40007ffe0ff */
[----:B--2---:R-:W-:Y:S02]  /*16c60*/  R2UR UR12, R154 ;  /* 0x000000009a0c72ca */ /* 0x004fe400000e0000 */
[----:B------:R-:W-:Y:S02]  /*16c70*/  R2UR UR13, R155 ;  /* 0x000000009b0d72ca */ /* 0x000fe400000e0000 */
[----:B------:R-:W-:-:S11]  /*16c80*/  WARPGROUP.ARRIVE ;  /* 0x00000000000079c5 */ /* 0x000fd60000000000 */
[----:B------:R-:W-:Y:S01]  /*16c90*/  QGMMA.64x128x32.F32.E4M3.E4M3 R152, gdesc[UR12], RZ, !UPT, gsb0 ;  /* 0x01e000000c9879f3 */ /* 0x000fe2000c0008ff */
[----:B----4-:R-:W-:Y:S02]  /*16ca0*/  R2UR UR8, R14 ;  /* 0x000000000e0872ca */ /* 0x010fe400000e0000 */
[----:B------:R-:W-:Y:S02]  /*16cb0*/  R2UR UR9, R15 ;  /* 0x000000000f0972ca */ /* 0x000fe400000e0000 */
[----:B---3--:R-:W-:Y:S02]  /*16cc0*/  R2UR UR4, R220 ;  /* 0x00000000dc0472ca */ /* 0x008fe400000e0000 */
[----:B------:R-:W-:Y:S01]  /*16cd0*/  R2UR UR5, R221 ;  /* 0x00000000dd0572ca */ /* 0x000fe200000e0000 */
        /* <DEDUP_REMOVED lines=8> */
[----:B------:R-:W-:Y:S01]  /*16d60*/  QGMMA.64x128x32.F32.E4M3.E4M3 R152, gdesc[UR16], R152, gsb0 ;  /* 0x01e00000109879f3 */ /* 0x000fe20008000898 */
[----:B------:R-:W-:Y:S02]  /*16d70*/  R2UR UR26, R20 ;  /* 0x00000000141a72ca */ /* 0x000fe400000e0000 */
[----:B------:R-:W-:Y:S01]  /*16d80*/  R2UR UR27, R21 ;  /* 0x00000000151b72ca */ /* 0x000fe200000e0000 */
[----:B------:R-:W-:Y:S01]  /*16d90*/  UMOV UR24, UR48 ;  /* 0x0000003000187c82 */ /* 0x000fe20008000000 */
[----:B------:R-:W-:Y:S01]  /*16da0*/  UMOV UR25, UR49 ;  /* 0x0000003100197c82 */ /* 0x000fe20008000000 */
[----:B------:R-:W-:Y:S02]  /*16db0*/  WARPGROUP.DEPBAR.LE gsb0, 0x0 ;  /* 0x00008000000079c5 */ /* 0x000fe40000010000 */
[----:B------:R-:W-:-:S06]  /*16dc0*/  WARPGROUP.ARRIVE ;  /* 0x00000000000079c5 */ /* 0x000fcc0000000000 */
[----:B------:R-:W-:Y:S01]  /*16dd0*/  QGMMA.64x128x32.F32.E4M3.E4M3 R152, gdesc[UR20], R152, gsb0 ;  /* 0x01e00000149879f3 */ /* 0x000fe20008000898 */
[----:B------:R-:W-:Y:S01]  /*16de0*/  UMOV UR28, UR44 ;  /* 0x0000002c001c7c82 */ /* 0x000fe20008000000 */
[----:B------:R-:W-:Y:S01]  /*16df0*/  UMOV UR29, UR45 ;  /* 0x0000002d001d7c82 */ /* 0x000fe20008000000 */
[----:B------:R-:W-:Y:S02]  /*16e00*/  WARPGROUP.DEPBAR.LE gsb0, 0x0 ;  /* 0x00008000000079c5 */ /* 0x000fe40000010000 */
[----:B------:R-:W-:-:S07]  /*16e10*/  WARPGROUP.ARRIVE ;  /* 0x00000000000079c5 */ /* 0x000fce0000000000 */
[----:B------:R-:W-:Y:S01]  /*16e20*/  QGMMA.64x128x32.F32.E4M3.E4M3 R152, gdesc[UR24], R152, gsb0 ;  /* 0x01e00000189879f3 */ /* 0x000fe20008000898 */
[----:B------:R-:W-:Y:S01]  /*16e30*/  VIADD R12, R12, 0x406 ;  /* 0x000004060c0c7836 */ /* 0x000fe20000000000 */
[----:B------:R-:W-:-:S04]  /*16e40*/  MOV R13, 0x40000040 ;  /* 0x40000040000d7802 */ /* 0x000fc80000000f00 */
[----:B------:R-:W-:Y:S02]  /*16e50*/  R2UR UR34, R12 ;  /* 0x000000000c2272ca */ /* 0x000fe400000e0000 */
[----:B------:R-:W-:Y:S01]  /*16e60*/  R2UR UR35, R13 ;  /* 0x000000000d2372ca */ /* 0x000fe200000e0000 */
[----:B------:R-:W-:Y:S01]  /*16e70*/  UMOV UR32, UR40 ;  /* 0x0000002800207c82 */ /* 0x000fe20008000000 */
[----:B------:R-:W-:Y:S01]  /*16e80*/  UMOV UR33, UR41 ;  /* 0x0000002900217c82 */ /* 0x000fe20008000000 */
[----:B------:R-:W-:Y:S02]  /*16e90*/  WARPGROUP.DEPBAR.LE gsb0, 0x0 ;  /* 0x00008000000079c5 */ /* 0x000fe40000010000 */
[----:B------:R-:W-:-:S06]  /*16ea0*/  WARPGROUP.ARRIVE ;  /* 0x00000000000079c5 */ /* 0x000fcc0000000000 */
[----:B------:R-:W-:Y:S03]  /*16eb0*/  QGMMA.64x128x32.F32.E4M3.E4M3 R152, gdesc[UR28], R152, gsb0 ;  /* 0x01e000001c9879f3 */ /* 0x000fe60008000898 */
[----:B------:R-:W2:Y:S01]  /*16ec0*/  S2R R11, SR_TID.X ;  /* 0x00000000000b7919 */ /* 0x000ea20000002100 */
[----:B------:R-:W-:Y:S02]  /*16ed0*/  WARPGROUP.DEPBAR.LE gsb0, 0x0 ;  /* 0x00008000000079c5 */ /* 0x000fe40000010000 */
[----:B------:R-:W-:-:S06]  /*16ee0*/  WARPGROUP.ARRIVE ;  /* 0x00000000000079c5 */ /* 0x000fcc0000000000 */
[----:B------:R-:W-:Y:S01]  /*16ef0*/  QGMMA.64x128x32.F32.E4M3.E4M3 R152, gdesc[UR32], R152, gsb0 ;  /* 0x01e00000209879f3 */ /* 0x000fe20008000898 */
[----:B--2---:R-:W-:-:S04]  /*16f00*/  SHF.R.U32.HI R11, RZ, 0x7, R11 ;  /* 0x00000007ff0b7819 */ /* 0x004fc8000001160b */
[----:B------:R-:W-:Y:S01]  /*16f10*/  IADD3 R8, -R11, 0xb, RZ ;  /* 0x0000000b0b087810 */ /* 0x000fe20007ffe1ff */
[----:B------:R-:W-:-:S04]  /*16f20*/  WARPGROUP.DEPBAR.LE gsb0, 0x0 ;  /* 0x00008000000079c5 */ /* 0x000fc80000010000 */
[----:B------:R2:W-:Y:S06]  /*16f30*/  BAR.ARV R8, 0x100 ;  /* 0x000400080000751d */ /* 0x0005ec0000002000 */
[----:B------:R-:W-:Y:S05]  /*16f40*/  @!P0 BRA `(.L_x_655) ;  /* 0x0000000000048947 */ /* 0x000fea0003800000 */
[----:B------:R-:W-:Y:S01]  /*16f50*/  BPT.TRAP 0x1 ;  /* 0x000000040000795c */ /* 0x000fe20000300000 */
.L_x_655:
[C---:B------:R-:W-:Y:S01]  /*16f60*/  FMUL.FTZ R11, R2.reuse, R152 ;  /* 0x00000098020b7220 */ /* 0x040fe20000410000 */
[C---:B------:R-:W-:Y:S01]  /*16f70*/  FMUL.FTZ R12, R2.reuse, R153 ;  /* 0x00000099020c7220 */ /* 0x040fe20000410000 */
[C---:B------:R-:W-:Y:S01]  /*16f80*/  FMUL.FTZ R13, R2.reuse, R156 ;  /* 0x0000009c020d7220 */ /* 0x040fe20000410000 */
[C---:B------:R-:W-:Y:S01]  /*16f90*/  FMUL.FTZ R14, R2.reuse, R157 ;  /* 0x0000009d020e7220 */ /* 0x040fe20000410000 */
[C---:B------:R-:W-:Y:S01]  /*16fa0*/  FMUL.FTZ R15, R2.reuse, R160 ;  /* 0x000000a0020f7220 */ /* 0x040fe20000410000 */
[C---:B------:R-:W-:Y:S01]  /*16fb0*/  FMUL.FTZ R20, R2.reuse, R161 ;  /* 0x000000a102147220 */ /* 0x040fe20000410000 */
        /* <DEDUP_REMOVED lines=8> */
[----:B------:R-:W4:Y:S01]  /*17040*/  MUFU.TANH R12, R12 ;  /* 0x0000000c000c7308 */ /* 0x000f220000002400 */
[C---:B------:R-:W-:Y:S01]  /*17050*/  FMUL.FTZ R164, R2.reuse, R177 ;  /* 0x000000b102a47220 */ /* 0x040fe20000410000 */
[C---:B------:R-:W-:Y:S01]  /*17060*/  FMUL.FTZ R165, R2.reuse, R180 ;  /* 0x000000b402a57220 */ /* 0x040fe20000410000 */
[C---:B------:R-:W-:Y:S01]  /*17070*/  FMUL.FTZ R169, R2.reuse, R181 ;  /* 0x000000b502a97220 */ /* 0x040fe20000410000 */
[C---:B------:R-:W-:Y:S01]  /*17080*/  FMUL.FTZ R172, R2.reuse, R184 ;  /* 0x000000b802ac7220 */ /* 0x040fe20000410000 */
[C---:B------:R-:W-:Y:S01]  /*17090*/  FMUL.FTZ R173, R2.reuse, R185 ;  /* 0x000000b902ad7220 */ /* 0x040fe20000410000 */
[C---:B------:R-:W-:Y:S01]  /*170a0*/  FMUL.FTZ R176, R2.reuse, R188 ;  /* 0x000000bc02b07220 */ /* 0x040fe20000410000 */
[C---:B------:R-:W-:Y:S01]  /*170b0*/  FMUL.FTZ R177, R2.reuse, R189 ;  /* 0x000000bd02b17220 */ /* 0x040fe20000410000 */
[----:B------:R-:W5:Y:S01]  /*170c0*/  MUFU.TANH R13, R13 ;  /* 0x0000000d000d7308 */ /* 0x000f620000002400 */
        /* <DEDUP_REMOVED lines=8> */
[----:B----4-:R-:W-:Y:S01]  /*17150*/  FMNMX.FTZ R168, R12, R168, !PT ;  /* 0x000000a80ca87209 */ /* 0x010fe20007810000 */
[C---:B------:R-:W-:Y:S01]  /*17160*/  FMUL.FTZ R192, R2.reuse, R204 ;  /* 0x000000cc02c07220 */ /* 0x040fe20000410000 */
[C---:B------:R-:W-:Y:S01]  /*17170*/  FMUL.FTZ R193, R2.reuse, R205 ;  /* 0x000000cd02c17220 */ /* 0x040fe20000410000 */
[C---:B------:R-:W-:Y:S01]  /*17180*/  FMUL.FTZ R196, R2.reuse, R208 ;  /* 0x000000d002c47220 */ /* 0x040fe20000410000 */
[C---:B------:R-:W-:Y:S01]  /*17190*/  FMUL.FTZ R197, R2.reuse, R209 ;  /* 0x000000d102c57220 */ /* 0x040fe20000410000 */
[C---:B------:R-:W-:Y:S01]  /*171a0*/  FMUL.FTZ R200, R2.reuse, R212 ;  /* 0x000000d402c87220 */ /* 0x040fe20000410000 */
[C---:B------:R-:W-:Y:S01]  /*171b0*/  FMUL.FTZ R201, R2.reuse, R213 ;  /* 0x000000d502c97220 */ /* 0x040fe20000410000 */
[----:B------:R-:W4:Y:S01]  /*171c0*/  MUFU.TANH R15, R15 ;  /* 0x0000000f000f7308 */ /* 0x000f220000002400 */
[----:B-----5:R-:W-:Y:S01]  /*171d0*/  FMNMX.FTZ R168, R13, R168, !PT ;  /* 0x000000a80da87209 */ /* 0x020fe20007810000 */
[----:B------:R-:W-:Y:S01]  /*171e0*/  UMOV UR38, UR43 ;  /* 0x0000002b00267c82 */ /* 0x000fe20008000000 */
[C---:B------:R-:W-:Y:S01]  /*171f0*/  FMUL.FTZ R191, R2.reuse, R191 ;  /* 0x000000bf02bf7220 */ /* 0x040fe20000410000 */
[C---:B------:R-:W-:Y:S01]  /*17200*/  FMUL.FTZ R194, R2.reuse, R194 ;  /* 0x000000c202c27220 */ /* 0x040fe20000410000 */
[C---:B------:R-:W-:Y:S01]  /*17210*/  FMUL.FTZ R195, R2.reuse, R195 ;  /* 0x000000c302c37220 */ /* 0x040fe20000410000 */
[C---:B------:R-:W-:Y:S01]  /*17220*/  FMUL.FTZ R198, R2.reuse, R198 ;  /* 0x000000c602c67220 */ /* 0x040fe20000410000 */
[----:B------:R-:W-:Y:S01]  /*17230*/  FMUL.FTZ R199, R2, R199 ;  /* 0x000000c702c77220 */ /* 0x000fe20000410000 */
[----:B------:R-:W5:Y:S01]  /*17240*/  MUFU.TANH R20, R20 ;  /* 0x0000001400147308 */ /* 0x000f620000002400 */
        /* <DEDUP_REMOVED lines=8> */
[----:B----4-:R-:W-:Y:S01]  /*172d0*/  FMNMX.FTZ R168, R15, R168, !PT ;  /* 0x000000a80fa87209 */ /* 0x010fe20007810000 */
[C---:B------:R-:W-:Y:S01]  /*172e0*/  FMUL.FTZ R214, R2.reuse, R214 ;  /* 0x000000d602d67220 */ /* 0x040fe20000410000 */
[----:B------:R-:W-:-:S05]  /*172f0*/  FMUL.FTZ R215, R2, R215 ;  /* 0x000000d702d77220 */ /* 0x000fca0000410000 */
[----:B------:R-:W4:Y:S01]  /*17300*/  MUFU.TANH R152, R152 ;  /* 0x0000009800987308 */ /* 0x000f220000002400 */
[----:B-----5:R-:W-:-:S07]  /*17310*/  FMNMX.FTZ R168, R20, R168, !PT ;  /* 0x000000a814a87209 */ /* 0x020fce0007810000 */
[----:B------:R-:W5:Y:S01]  /*17320*/  MUFU.TANH R153, R153 ;  /* 0x0000009900997308 */ /* 0x000f620000002400 */
[----:B---3--:R-:W-:-:S07]  /*17330*/  FMNMX.FTZ R168, R21, R168, !PT ;  /* 0x000000a815a87209 */ /* 0x008fce0007810000 */
[----:B------:R-:W3:Y:S01]  /*17340*/  MUFU.TANH R156, R156 ;  /* 0x0000009c009c7308 */ /* 0x000ee20000002400 */
[----:B----4-:R-:W-:-:S07]  /*17350*/  FMNMX.FTZ R168, R152, R168, !PT ;  /* 0x000000a898a87209 */ /* 0x010fce0007810000 */
        /* <DEDUP_REMOVED lines=43> */
[----:B-----5:R-:W-:-:S04]  /*17610*/  FMNMX.FTZ R168, R197, R168, !PT ;  /* 0x000000a8c5a87209 */ /* 0x020fc80007810000 */
[----:B---3--:R-:W-:-:S04]  /*17620*/  FMNMX.FTZ R168, R200, R168, !PT ;  /* 0x000000a8c8a87209 */ /* 0x008fc80007810000 */
[----:B----4-:R-:W-:-:S05]  /*17630*/  FMNMX.FTZ R168, R201, R168, !PT ;  /* 0x000000a8c9a87209 */ /* 0x010fca0007810000 */
[----:B------:R-:W3:Y:S02]  /*17640*/  SHFL.BFLY PT, R204, R168, 0x2, 0x1f ;  /* 0x0c401f00a8cc7f89 */ /* 0x000ee400000e0000 */
[----:B---3--:R-:W-:-:S05]  /*17650*/  FMNMX.FTZ R168, R168, R204, !PT ;  /* 0x000000cca8a87209 */ /* 0x008fca0007810000 */
[----:B------:R-:W3:Y:S02]  /*17660*/  SHFL.BFLY PT, R204, R168, 0x1, 0x1f ;  /* 0x0c201f00a8cc7f89 */ /* 0x000ee400000e0000 */
[----:B---3--:R-:W-:Y:S01]  /*17670*/  FMNMX.FTZ R168, R168, R204, !PT ;  /* 0x000000cca8a87209 */ /* 0x008fe20007810000 */
[----:B------:R-:W-:-:S04]  /*17680*/  IMAD.U32 R204, RZ, RZ, UR38 ;  /* 0x00000026ffcc7e24 */ /* 0x000fc8000f8e00ff */
[C---:B------:R-:W-:Y:S01]  /*17690*/  FADD.FTZ R205, -R168.reuse, R10 ;  /* 0x0000000aa8cd7221 */ /* 0x040fe20000010100 */
[----:B------:R-:W-:-:S03]  /*176a0*/  FFMA.FTZ R10, R168, R204, -8 ;  /* 0xc1000000a80a7423 */ /* 0x000fc600000100cc */
        /* <DEDUP_REMOVED lines=26> */
[--C-:B------:R-:W-:Y:S01]  /*17850*/  FFMA.FTZ R184, R184, UR38, -R10.reuse ;  /* 0x00000026b8b87c23 */ /* 0x100fe2000801080a */
[----:B------:R-:W-:-:S01]  /*17860*/  FFMA.FTZ R185, R185, UR38, -R10 ;  /* 0x00000026b9b97c23 */ /* 0x000fc2000801080a */
[--C-:B------:R-:W-:Y:S01]  /*17870*/  FFMA.FTZ R188, R188, UR38, -R10.reuse ;  /* 0x00000026bcbc7c23 */ /* 0x100fe2000801080a */
[----:B------:R-:W-:-:S01]  /*17880*/  FFMA.FTZ R189, R189, UR38, -R10 ;  /* 0x00000026bdbd7c23 */ /* 0x000fc2000801080a */
[----:B------:R-:W5:Y:S01]  /*17890*/  MUFU.EX2 R13, R13 ;  /* 0x0000000d000d7308 */ /* 0x000f620000000800 */
[----:B---3--:R-:W-:-:S01]  /*178a0*/  FFMA.FTZ R4, R204, R4, R11 ;  /* 0x00000004cc047223 */ /* 0x008fc2000001000b */
[--C-:B------:R-:W-:Y:S01]  /*178b0*/  FFMA.FTZ R192, R192, UR38, -R10.reuse ;  /* 0x00000026c0c07c23 */ /* 0x100fe2000801080a */
[----:B------:R-:W-:-:S01]  /*178c0*/  FFMA.FTZ R193, R193, UR38, -R10 ;  /* 0x00000026c1c17c23 */ /* 0x000fc2000801080a */
[--C-:B------:R-:W-:Y:S01]  /*178d0*/  FFMA.FTZ R196, R196, UR38, -R10.reuse ;  /* 0x00000026c4c47c23 */ /* 0x100fe2000801080a */
[----:B------:R-:W-:-:S01]  /*178e0*/  FFMA.FTZ R197, R197, UR38, -R10 ;  /* 0x00000026c5c57c23 */ /* 0x000fc2000801080a */
[--C-:B------:R-:W-:Y:S01]  /*178f0*/  FFMA.FTZ R200, R200, UR38, -R10.reuse ;  /* 0x00000026c8c87c23 */ /* 0x100fe2000801080a */
[----:B------:R-:W-:-:S01]  /*17900*/  FFMA.FTZ R10, R201, UR38, -R10 ;  /* 0x00000026c90a7c23 */ /* 0x000fc2000801080a */
[----:B------:R-:W3:Y:S01]  /*17910*/  MUFU.EX2 R14, R14 ;  /* 0x0000000e000e7308 */ /* 0x000ee20000000800 */
[----:B----4-:R-:W-:-:S01]  /*17920*/  FADD.FTZ R4, R12, R4 ;  /* 0x000000040c047221 */ /* 0x010fc20000010000 */
[-C--:B------:R-:W-:Y:S01]  /*17930*/  FMUL.FTZ R24, R24, R204.reuse ;  /* 0x000000cc18187220 */ /* 0x080fe20000410000 */
[-C--:B------:R-:W-:Y:S01]  /*17940*/  FMUL.FTZ R25, R25, R204.reuse ;  /* 0x000000cc19197220 */ /* 0x080fe20000410000 */
[-C--:B------:R-:W-:Y:S01]  /*17950*/  FMUL.FTZ R28, R28, R204.reuse ;  /* 0x000000cc1c1c7220 */ /* 0x080fe20000410000 */
[-C--:B------:R-:W-:Y:S01]  /*17960*/  FMUL.FTZ R29, R29, R204.reuse ;  /* 0x000000cc1d1d7220 */ /* 0x080fe20000410000 */
[-C--:B------:R-:W-:Y:S01]  /*17970*/  FMUL.FTZ R32, R32, R204.reuse ;  /* 0x000000cc20207220 */ /* 0x080fe20000410000 */
[----:B------:R-:W-:Y:S01]  /*17980*/  FMUL.FTZ R33, R33, R204 ;  /* 0x000000cc21217220 */ /* 0x000fe20000410000 */
[----:B------:R-:W4:Y:S01]  /*17990*/  MUFU.EX2 R15, R15 ;  /* 0x0000000f000f7308 */ /* 0x000f220000000800 */
[----:B-----5:R-:W-:-:S01]  /*179a0*/  FADD.FTZ R4, R13, R4 ;  /* 0x000000040d047221 */ /* 0x020fc20000010000 */
[-C--:B------:R-:W-:Y:S01]  /*179b0*/  FMUL.FTZ R36, R36, R204.reuse ;  /* 0x000000cc24247220 */ /* 0x080fe20000410000 */
[-C--:B------:R-:W-:Y:S01]  /*179c0*/  FMUL.FTZ R37, R37, R204.reuse ;  /* 0x000000cc25257220 */ /* 0x080fe20000410000 */
[-C--:B------:R-:W-:Y:S01]  /*179d0*/  FMUL.FTZ R40, R40, R204.reuse ;  /* 0x000000cc28287220 */ /* 0x080fe20000410000 */
[-C--:B------:R-:W-:Y:S01]  /*179e0*/  FMUL.FTZ R41, R41, R204.reuse ;  /* 0x000000cc29297220 */ /* 0x080fe20000410000 */
[-C--:B------:R-:W-:Y:S01]  /*179f0*/  FMUL.FTZ R44, R44, R204.reuse ;  /* 0x000000cc2c2c7220 */ /* 0x080fe20000410000 */
[----:B------:R-:W-:Y:S01]  /*17a00*/  FMUL.FTZ R45, R45, R204 ;  /* 0x000000cc2d2d7220 */ /* 0x000fe20000410000 */
[----:B------:R-:W5:Y:S01]  /*17a10*/  MUFU.EX2 R20, R20 ;  /* 0x0000001400147308 */ /* 0x000f620000000800 */
[C---:B---3--:R-:W-:Y:S01]  /*17a20*/  F2FP.SATFINITE.E4M3.F32.PACK_AB_MERGE_C R13, R14.reuse, R13, RZ ;  /* 0x0000000d0e0d723e */ /* 0x048fe200048070ff */
[----:B------:R-:W-:Y:S01]  /*17a30*/  FADD.FTZ R4, R14, R4 ;  /* 0x000000040e047221 */ /* 0x000fe20000010000 */
[C---:B------:R-:W-:Y:S01]  /*17a40*/  FMUL.FTZ R14, R2.reuse, R159 ;  /* 0x0000009f020e7220 */ /* 0x040fe20000410000 */
[----:B------:R-:W-:Y:S01]  /*17a50*/  FMUL.FTZ R159, R2, R167 ;  /* 0x000000a7029f7220 */ /* 0x000fe20000410000 */
[----:B------:R-:W-:Y:S01]  /*17a60*/  F2FP.SATFINITE.E4M3.F32.PACK_AB_MERGE_C R164, R12, R11, R13 ;  /* 0x0000000b0ca4723e */ /* 0x000fe2000480700d */
        /* <DEDUP_REMOVED lines=18> */
[----:B------:R-:W-:Y:S01]  /*17b90*/  FMUL.FTZ R182, R2, R190 ;  /* 0x000000be02b67220 */ /* 0x000fe20000410000 */
[----:B----4-:R-:W-:-:S01]  /*17ba0*/  FADD.FTZ R4, R15, R4 ;  /* 0x000000040f047221 */ /* 0x010fc20000010000 */
[----:B------:R-:W4:Y:S01]  /*17bb0*/  MUFU.TANH R12, R12 ;  /* 0x0000000c000c7308 */ /* 0x000f220000002400 */
[-C--:B------:R-:W-:Y:S01]  /*17bc0*/  FMUL.FTZ R48, R48, R204.reuse ;  /* 0x000000cc30307220 */ /* 0x080fe20000410000 */
[----:B------:R-:W-:Y:S01]  /*17bd0*/  FMUL.FTZ R49, R49, R204 ;  /* 0x000000cc31317220 */ /* 0x000fe20000410000 */
[----:B-----5:R-:W-:-:S01]  /*17be0*/  FADD.FTZ R4, R20, R4 ;  /* 0x0000000414047221 */ /* 0x020fc20000010000 */
[-C--:B------:R-:W-:Y:S01]  /*17bf0*/  FMUL.FTZ R52, R52, R204.reuse ;  /* 0x000000cc34347220 */ /* 0x080fe20000410000 */
[-C--:B------:R-:W-:Y:S01]  /*17c00*/  FMUL.FTZ R53, R53, R204.reuse ;  /* 0x000000cc35357220 */ /* 0x080fe20000410000 */
[-C--:B------:R-:W-:Y:S01]  /*17c10*/  FMUL.FTZ R56, R56, R204.reuse ;  /* 0x000000cc38387220 */ /* 0x080fe20000410000 */
[-C--:B------:R-:W-:Y:S01]  /*17c20*/  FMUL.FTZ R57, R57, R204.reuse ;  /* 0x000000cc39397220 */ /* 0x080fe20000410000 */
[----:B------:R-:W5:Y:S01]  /*17c30*/  MUFU.TANH R13, R13 ;  /* 0x0000000d000d7308 */ /* 0x000f620000002400 */
[----:B---3--:R-:W-:Y:S01]  /*17c40*/  FMNMX.FTZ R183, R11, R9, !PT ;  /* 0x000000090bb77209 */ /* 0x008fe20007810000 */
[-C--:B------:R-:W-:Y:S01]  /*17c50*/  FMUL.FTZ R60, R60, R204.reuse ;  /* 0x000000cc3c3c7220 */ /* 0x080fe20000410000 */
[-C--:B------:R-:W-:Y:S01]  /*17c60*/  FMUL.FTZ R61, R61, R204.reuse ;  /* 0x000000cc3d3d7220 */ /* 0x080fe20000410000 */
[-C--:B------:R-:W-:Y:S01]  /*17c70*/  FMUL.FTZ R64, R64, R204.reuse ;  /* 0x000000cc40407220 */ /* 0x080fe20000410000 */
[-C--:B------:R-:W-:Y:S01]  /*17c80*/  FMUL.FTZ R65, R65, R204.reuse ;  /* 0x000000cc41417220 */ /* 0x080fe20000410000 */
[-C--:B------:R-:W-:Y:S01]  /*17c90*/  FMUL.FTZ R68, R68, R204.reuse ;  /* 0x000000cc44447220 */ /* 0x080fe20000410000 */
[-C--:B------:R-:W-:Y:S01]  /*17ca0*/  FMUL.FTZ R69, R69, R204.reuse ;  /* 0x000000cc45457220 */ /* 0x080fe20000410000 */
[----:B------:R-:W3:Y:S01]  /*17cb0*/  MUFU.TANH R154, R154 ;  /* 0x0000009a009a7308 */ /* 0x000ee20000002400 */
[----:B----4-:R-:W-:Y:S01]  /*17cc0*/  FMNMX.FTZ R183, R12, R183, !PT ;  /* 0x000000b70cb77209 */ /* 0x010fe20007810000 */
[-C--:B------:R-:W-:Y:S01]  /*17cd0*/  FMUL.FTZ R72, R72, R204.reuse ;  /* 0x000000cc48487220 */ /* 0x080fe20000410000 */
[-C--:B------:R-:W-:Y:S01]  /*17ce0*/  FMUL.FTZ R73, R73, R204.reuse ;  /* 0x000000cc49497220 */ /* 0x080fe20000410000 */
[-C--:B------:R-:W-:Y:S01]  /*17cf0*/  FMUL.FTZ R76, R76, R204.reuse ;  /* 0x000000cc4c4c7220 */ /* 0x080fe20000410000 */
[-C--:B------:R-:W-:Y:S01]  /*17d00*/  FMUL.FTZ R77, R77, R204.reuse ;  /* 0x000000cc4d4d7220 */ /* 0x080fe20000410000 */
[-C--:B------:R-:W-:Y:S01]  /*17d10*/  FMUL.FTZ R80, R80, R204.reuse ;  /* 0x000000cc50507220 */ /* 0x080fe20000410000 */
[-C--:B------:R-:W-:Y:S01]  /*17d20*/  FMUL.FTZ R81, R81, R204.reuse ;  /* 0x000000cc51517220 */ /* 0x080fe20000410000 */
[----:B------:R-:W4:Y:S01]  /*17d30*/  MUFU.TANH R155, R155 ;  /* 0x0000009b009b7308 */ /* 0x000f220000002400 */
[----:B-----5:R-:W-:Y:S01]  /*17d40*/  FMNMX.FTZ R186, R13, R183, !PT ;  /* 0x000000b70dba7209 */ /* 0x020fe20007810000 */
[-C--:B------:R-:W-:Y:S01]  /*17d50*/  FMUL.FTZ R84, R84, R204.reuse ;  /* 0x000000cc54547220 */ /* 0x080fe20000410000 */
[-C--:B------:R-:W-:Y:S01]  /*17d60*/  FMUL.FTZ R85, R85, R204.reuse ;  /* 0x000000cc55557220 */ /* 0x080fe20000410000 */
[----:B------:R-:W-:Y:S01]  /*17d70*/  FMUL.FTZ R88, R88, R204 ;  /* 0x000000cc58587220 */ /* 0x000fe20000410000 */
[----:B------:R-:W-:Y:S01]  /*17d80*/  FMNMX.FTZ R186, R14, R186, !PT ;  /* 0x000000ba0eba7209 */ /* 0x000fe20007810000 */
[-C--:B------:R-:W-:Y:S01]  /*17d90*/  FMUL.FTZ R89, R89, R204.reuse ;  /* 0x000000cc59597220 */ /* 0x080fe20000410000 */
[----:B------:R-:W-:Y:S01]  /*17da0*/  FMUL.FTZ R92, R92, R204 ;  /* 0x000000cc5c5c7220 */ /* 0x000fe20000410000 */
        /* <DEDUP_REMOVED lines=20> */
[-C--:B------:R-:W-:Y:S01]  /*17ef0*/  FMUL.FTZ R121, R121, R204.reuse ;  /* 0x000000cc79797220 */ /* 0x080fe20000410000 */
[-C--:B------:R-:W-:Y:S01]  /*17f00*/  FMUL.FTZ R124, R124, R204.reuse ;  /* 0x000000cc7c7c7220 */ /* 0x080fe20000410000 */
        /* <DEDUP_REMOVED lines=11> */
[-C--:B------:R-:W-:Y:S01]  /*17fc0*/  FMUL.FTZ R141, R141, R204.reuse ;  /* 0x000000cc8d8d7220 */ /* 0x080fe20000410000 */
[-C--:B------:R-:W-:Y:S01]  /*17fd0*/  FMUL.FTZ R144, R144, R204.reuse ;  /* 0x000000cc90907220 */ /* 0x080fe20000410000 */
[-C--:B------:R-:W-:Y:S01]  /*17fe0*/  FMUL.FTZ R145, R145, R204.reuse ;  /* 0x000000cc91917220 */ /* 0x080fe20000410000 */
[-C--:B------:R-:W-:Y:S01]  /*17ff0*/  FMUL.FTZ R148, R148, R204.reuse ;  /* 0x000000cc94947220 */ /* 0x080fe20000410000 */
[----:B------:R-:W-:-:S03]  /*18000*/  FMUL.FTZ R149, R149, R204 ;  /* 0x000000cc95957220 */ /* 0x000fc60000410000 */
[----:B------:R-:W0:Y:S08]  /*18010*/  MUFU.TANH R167, R167 ;  /* 0x000000a700a77308 */ /* 0x000e300000002400 */
[----:B------:R-:W1:Y:S08]  /*18020*/  MUFU.TANH R170, R170 ;  /* 0x000000aa00aa7308 */ /* 0x000e700000002400 */
[----:B------:R4:W-:Y:S08]  /*18030*/  MUFU.TANH R183, R191 ;  /* 0x000000bf00b77308 */ /* 0x0009f00000002400 */
[----:B------:R-:W2:Y:S01]  /*18040*/  MUFU.TANH R171, R171 ;  /* 0x000000ab00ab7308 */ /* 0x000ea20000002400 */
[----:B----4-:R-:W-:-:S04]  /*18050*/  FMNMX.FTZ R191, R162, R190, !PT ;  /* 0x000000bea2bf7209 */ /* 0x010fc80007810000 */
[----:B-----5:R-:W-:-:S03]  /*18060*/  FMNMX.FTZ R191, R163, R191, !PT ;  /* 0x000000bfa3bf7209 */ /* 0x020fc60007810000 */
[----:B------:R-:W4:Y:S08]  /*18070*/  MUFU.TANH R174, R174 ;  /* 0x000000ae00ae7308 */ /* 0x000f300000002400 */
[----:B------:R3:W-:Y:S08]  /*18080*/  MUFU.TANH R186, R194 ;  /* 0x000000c200ba7308 */ /* 0x0007f00000002400 */
[----:B------:R-:W5:Y:S01]  /*18090*/  MUFU.TANH R175, R175 ;  /* 0x000000af00af7308 */ /* 0x000f620000002400 */
[----:B---3--:R-:W-:-:S04]  /*180a0*/  FMNMX.FTZ R194, R166, R191, !PT ;  /* 0x000000bfa6c27209 */ /* 0x008fc80007810000 */
[----:B0-----:R-:W-:-:S03]  /*180b0*/  FMNMX.FTZ R194, R167, R194, !PT ;  /* 0x000000c2a7c27209 */ /* 0x001fc60007810000 */
[----:B------:R-:W0:Y:S08]  /*180c0*/  MUFU.TANH R178, R178 ;  /* 0x000000b200b27308 */ /* 0x000e300000002400 */
[----:B------:R1:W-:Y:S08]  /*180d0*/  MUFU.TANH R187, R195 ;  /* 0x000000c300bb7308 */ /* 0x0003f00000002400 */
[----:B------:R-:W3:Y:S01]  /*180e0*/  MUFU.TANH R179, R179 ;  /* 0x000000b300b37308 */ /* 0x000ee20000002400 */
[----:B-1----:R-:W-:-:S04]  /*180f0*/  FMNMX.FTZ R195, R170, R194, !PT ;  /* 0x000000c2aac37209 */ /* 0x002fc80007810000 */
[----:B--2---:R-:W-:-:S03]  /*18100*/  FMNMX.FTZ R195, R171, R195, !PT ;  /* 0x000000c3abc37209 */ /* 0x004fc60007810000 */
[----:B------:R-:W1:Y:S08]  /*18110*/  MUFU.TANH R182, R182 ;  /* 0x000000b600b67308 */ /* 0x000e700000002400 */
[----:B------:R4:W2:Y:S08]  /*18120*/  MUFU.TANH R190, R198 ;  /* 0x000000c600be7308 */ /* 0x0008b00000002400 */
[----:B------:R0:W2:Y:S01]  /*18130*/  MUFU.TANH R191, R199 ;  /* 0x000000c700bf7308 */ /* 0x0000a20000002400 */
[----:B----4-:R-:W-:-:S04]  /*18140*/  FMNMX.FTZ R198, R174, R195, !PT ;  /* 0x000000c3aec67209 */ /* 0x010fc80007810000 */
[----:B-----5:R-:W-:-:S03]  /*18150*/  FMNMX.FTZ R198, R175, R198, !PT ;  /* 0x000000c6afc67209 */ /* 0x020fc60007810000 */
[----:B------:R4:W5:Y:S01]  /*18160*/  MUFU.TANH R194, R202 ;  /* 0x000000ca00c27308 */ /* 0x0009620000002400 */
[----:B0-----:R-:W-:-:S04]  /*18170*/  FMNMX.FTZ R199, R178, R198, !PT ;  /* 0x000000c6b2c77209 */ /* 0x001fc80007810000 */
[----:B---3--:R-:W-:-:S03]  /*18180*/  FMNMX.FTZ R199, R179, R199, !PT ;  /* 0x000000c7b3c77209 */ /* 0x008fc60007810000 */
[----:B------:R2:W0:Y:S01]  /*18190*/  MUFU.TANH R195, R203 ;  /* 0x000000cb00c37308 */ /* 0x0004220000002400 */
[----:B-1----:R-:W-:-:S04]  /*181a0*/  FMNMX.FTZ R201, R182, R199, !PT ;  /* 0x000000c7b6c97209 */ /* 0x002fc80007810000 */
[----:B------:R-:W-:-:S03]  /*181b0*/  FMNMX.FTZ R201, R183, R201, !PT ;  /* 0x000000c9b7c97209 */ /* 0x000fc60007810000 */
[----:B------:R5:W1:Y:S01]  /*181c0*/  MUFU.TANH R198, R206 ;  /* 0x000000ce00c67308 */ /* 0x000a620000002400 */
[----:B----4-:R-:W-:-:S04]  /*181d0*/  FMNMX.FTZ R202, R186, R201, !PT ;  /* 0x000000c9baca7209 */ /* 0x010fc80007810000 */
[----:B------:R-:W-:-:S03]  /*181e0*/  FMNMX.FTZ R202, R187, R202, !PT ;  /* 0x000000cabbca7209 */ /* 0x000fc60007810000 */
[----:B------:R1:W3:Y:S01]  /*181f0*/  MUFU.TANH R199, R207 ;  /* 0x000000cf00c77308 */ /* 0x0002e20000002400 */
[----:B--2---:R-:W-:-:S04]  /*18200*/  FMNMX.FTZ R203, R190, R202, !PT ;  /* 0x000000cabecb7209 */ /* 0x004fc80007810000 */
[----:B------:R-:W-:-:S03]  /*18210*/  FMNMX.FTZ R203, R191, R203, !PT ;  /* 0x000000cbbfcb7209 */ /* 0x000fc60007810000 */
[----:B------:R-:W2:Y:S01]  /*18220*/  MUFU.TANH R201, R210 ;  /* 0x000000d200c97308 */ /* 0x000ea20000002400 */
[----:B-----5:R-:W-:-:S04]  /*18230*/  FMNMX.FTZ R206, R194, R203, !PT ;  /* 0x000000cbc2ce7209 */ /* 0x020fc80007810000 */
[----:B0-----:R-:W-:-:S03]  /*18240*/  FMNMX.FTZ R206, R195, R206, !PT ;  /* 0x000000cec3ce7209 */ /* 0x001fc60007810000 */
[----:B------:R-:W0:Y:S01]  /*18250*/  MUFU.TANH R202, R211 ;  /* 0x000000d300ca7308 */ /* 0x000e220000002400 */
[----:B-1----:R-:W-:-:S04]  /*18260*/  FMNMX.FTZ R207, R198, R206, !PT ;  /* 0x000000cec6cf7209 */ /* 0x002fc80007810000 */
[----:B---3--:R-:W-:-:S03]  /*18270*/  FMNMX.FTZ R207, R199, R207, !PT ;  /* 0x000000cfc7cf7209 */ /* 0x008fc60007810000 */
[----:B------:R-:W1:Y:S01]  /*18280*/  MUFU.TANH R203, R214 ;  /* 0x000000d600cb7308 */ /* 0x000e620000002400 */
[----:B--2---:R-:W-:-:S07]  /*18290*/  FMNMX.FTZ R207, R201, R207, !PT ;  /* 0x000000cfc9cf7209 */ /* 0x004fce0007810000 */
[----:B------:R-:W2:Y:S01]  /*182a0*/  MUFU.TANH R206, R215 ;  /* 0x000000d700ce7308 */ /* 0x000ea20000002400 */
[----:B0-----:R-:W-:-:S07]  /*182b0*/  FMNMX.FTZ R207, R202, R207, !PT ;  /* 0x000000cfcacf7209 */ /* 0x001fce0007810000 */
[----:B------:R-:W0:Y:S01]  /*182c0*/  MUFU.EX2 R21, R21 ;  /* 0x0000001500157308 */ /* 0x000e220000000800 */
[----:B-1----:R-:W-:-:S07]  /*182d0*/  FMNMX.FTZ R207, R203, R207, !PT ;  /* 0x000000cfcbcf7209 */ /* 0x002fce0007810000 */
[----:B------:R-:W-:Y:S01]  /*182e0*/  MUFU.EX2 R153, R153 ;  /* 0x0000009900997308 */ /* 0x000fe20000000800 */
[----:B--2---:R-:W-:-:S05]  /*182f0*/  FMNMX.FTZ R208, R206, R207, !PT ;  /* 0x000000cfced07209 */ /* 0x004fca0007810000 */
[----:B------:R-:W1:Y:S02]  /*18300*/  SHFL.BFLY PT, R209, R208, 0x2, 0x1f ;  /* 0x0c401f00d0d17f89 */ /* 0x000e6400000e0000 */
[----:B------:R-:W2:Y:S01]  /*18310*/  MUFU.EX2 R207, R152 ;  /* 0x0000009800cf7308 */ /* 0x000ea20000000800 */
[----:B0-----:R-:W-:-:S07]  /*18320*/  FADD.FTZ R4, R21, R4 ;  /* 0x0000000415047221 */ /* 0x001fce0000010000 */
[----:B------:R-:W-:Y:S08]  /*18330*/  MUFU.EX2 R152, R161 ;  /* 0x000000a100987308 */ /* 0x000ff00000000800 */
[----:B------:R-:W-:Y:S01]  /*18340*/  MUFU.EX2 R161, R169 ;  /* 0x000000a900a17308 */ /* 0x000fe20000000800 */
[----:B--2---:R-:W-:-:S01]  /*18350*/  FADD.FTZ R4, R207, R4 ;  /* 0x00000004cf047221 */ /* 0x004fc20000010000 */
[----:B------:R-:W-:-:S03]  /*18360*/  F2FP.SATFINITE.E4M3.F32.PACK_AB_MERGE_C R21, R207, R21, RZ ;  /* 0x00000015cf15723e */ /* 0x000fc600048070ff */
[----:B------:R-:W-:Y:S01]  /*18370*/  FADD.FTZ R4, R153, R4 ;  /* 0x0000000499047221 */ /* 0x000fe20000010000 */
[----:B-1----:R-:W-:Y:S02]  /*18380*/  FMNMX.FTZ R208, R208, R209, !PT ;  /* 0x000000d1d0d07209 */ /* 0x002fe40007810000 */
[----:B------:R-:W0:Y:S03]  /*18390*/  MUFU.EX2 R156, R156 ;  /* 0x0000009c009c7308 */ /* 0x000e260000000800 */
[----:B------:R-:W1:Y:S05]  /*183a0*/  SHFL.BFLY PT, R209, R208, 0x1, 0x1f ;  /* 0x0c201f00d0d17f89 */ /* 0x000e6a00000e0000 */
[----:B------:R-:W-:Y:S08]  /*183b0*/  MUFU.EX2 R157, R157 ;  /* 0x0000009d009d7308 */ /* 0x000ff00000000800 */
[----:B------:R-:W-:Y:S01]  /*183c0*/  MUFU.EX2 R160, R160 ;  /* 0x000000a000a07308 */ /* 0x000fe20000000800 */
[----:B0-----:R-:W-:-:S07]  /*183d0*/  FADD.FTZ R4, R156, R4 ;  /* 0x000000049c047221 */ /* 0x001fce0000010000 */
[----:B------:R-:W-:Y:S01]  /*183e0*/  MUFU.EX2 R205, R205 ;  /* 0x000000cd00cd7308 */ /* 0x000fe20000000800 */
[----:B-1----:R-:W-:Y:S01]  /*183f0*/  FMNMX.FTZ R169, R208, R209, !PT ;  /* 0x000000d1d0a97209 */ /* 0x002fe20007810000 */
[----:B------:R-:W-:-:S04]  /*18400*/  IMAD.U32 R209, RZ, RZ, UR38 ;  /* 0x00000026ffd17e24 */ /* 0x000fc8000f8e00ff */
[C---:B------:R-:W-:Y:S01]  /*18410*/  FADD.FTZ R208, -R169.reuse, R9 ;  /* 0x00000009a9d07221 */ /* 0x040fe20000010100 */
[----:B------:R-:W-:-:S01]  /*18420*/  FFMA.FTZ R9, R169, R209, -8 ;  /* 0xc1000000a9097423 */ /* 0x000fc200000100d1 */
[----:B------:R-:W-:Y:S02]  /*18430*/  MUFU.EX2 R165, R165 ;  /* 0x000000a500a57308 */ /* 0x000fe40000000800 */
[----:B------:R-:W-:Y:S01]  /*18440*/  FMUL.FTZ R208, R208, UR38 ;  /* 0x00000026d0d07c20 */ /* 0x000fe20008410000 */
[--C-:B------:R-:W-:Y:S01]  /*18450*/  FFMA.FTZ R11, R11, UR38, -R9.reuse ;  /* 0x000000260b0b7c23 */ /* 0x100fe20008010809 */
[----:B------:R-:W-:-:S01]  /*18460*/  FFMA.FTZ R12, R12, UR38, -R9 ;  /* 0x000000260c0c7c23 */ /* 0x000fc20008010809 */
[--C-:B------:R-:W-:Y:S01]  /*18470*/  FFMA.FTZ R13, R13, UR38, -R9.reuse ;  /* 0x000000260d0d7c23 */ /* 0x100fe20008010809 */
[----:B------:R-:W-:-:S01]  /*18480*/  FFMA.FTZ R14, R14, UR38, -R9 ;  /* 0x000000260e0e7c23 */ /* 0x000fc20008010809 */
[--C-:B------:R-:W-:Y:S01]  /*18490*/  FFMA.FTZ R154, R154, UR38, -R9.reuse ;  /* 0x000000269a9a7c23 */ /* 0x100fe20008010809 */
        /* <DEDUP_REMOVED lines=8> */
[----:B------:R-:W0:Y:S01]  /*18520*/  MUFU.EX2 R11, R11 ;  /* 0x0000000b000b7308 */ /* 0x000e220000000800 */
[----:B------:R-:W-:-:S01]  /*18530*/  FFMA.FTZ R170, R170, UR38, -R9 ;  /* 0x00000026aaaa7c23 */ /* 0x000fc20008010809 */
[--C-:B------:R-:W-:Y:S01]  /*18540*/  FFMA.FTZ R171, R171, UR38, -R9.reuse ;  /* 0x00000026abab7c23 */ /* 0x100fe20008010809 */
        /* <DEDUP_REMOVED lines=23> */
[----:B------:R-:W-:Y:S01]  /*186c0*/  MOV R206, UR61 ;  /* 0x0000003d00ce7c02 */ /* 0x000fe20008000f00 */
        /* <DEDUP_REMOVED lines=16> */
[----:B------:R-:W-:-:S02]  /*187d0*/  VIADD R14, R5, 0x38840 ;  /* 0x00038840050e7836 */ /* 0x000fc40000000000 */
[-C--:B------:R-:W-:Y:S01]  /*187e0*/  FMUL.FTZ R47, R47, R208.reuse ;  /* 0x000000d02f2f7220 */ /* 0x080fe20000410000 */
[-C--:B------:R-:W-:Y:S01]  /*187f0*/  FMUL.FTZ R50, R50, R208.reuse ;  /* 0x000000d032327220 */ /* 0x080fe20000410000 */
[-C--:B------:R-:W-:Y:S01]  /*18800*/  FMUL.FTZ R51, R51, R208.reuse ;  /* 0x000000d033337220 */ /* 0x080fe20000410000 */
[----:B------:R-:W-:Y:S01]  /*18810*/  FMUL.FTZ R54, R54, R208 ;  /* 0x000000d036367220 */ /* 0x000fe20000410000 */
[----:B------:R-:W0:Y:S01]  /*18820*/  MUFU.EX2 R158, R158 ;  /* 0x0000009e009e7308 */ /* 0x000e220000000800 */
[----:B-1----:R-:W-:-:S01]  /*18830*/  FADD.FTZ R3, R154, R3 ;  /* 0x000000039a037221 */ /* 0x002fc20000010000 */
[----:B------:R-:W-:Y:S01]  /*18840*/  PRMT R14, R206, 0x654, R14 ;  /* 0x00000654ce0e7816 */ /* 0x000fe2000000000e */
[-C--:B------:R-:W-:Y:S01]  /*18850*/  FMUL.FTZ R55, R55, R208.reuse ;  /* 0x000000d037377220 */ /* 0x080fe20000410000 */
[-C--:B------:R-:W-:Y:S01]  /*18860*/  FMUL.FTZ R58, R58, R208.reuse ;  /* 0x000000d03a3a7220 */ /* 0x080fe20000410000 */
[-C--:B------:R-:W-:Y:S01]  /*18870*/  FMUL.FTZ R59, R59, R208.reuse ;  /* 0x000000d03b3b7220 */ /* 0x080fe20000410000 */
[----:B------:R1:W-:Y:S01]  /*18880*/  SYNCS.ARRIVE.TRANS64.RED.A1T0 RZ, [R14+URZ], RZ ;  /* 0x000000ff0eff79a7 */ /* 0x0003e2000810043f */
[----:B------:R-:W-:Y:S01]  /*18890*/  FMUL.FTZ R62, R62, R208 ;  /* 0x000000d03e3e7220 */ /* 0x000fe20000410000 */
[----:B------:R-:W3:Y:S01]  /*188a0*/  MUFU.EX2 R159, R159 ;  /* 0x0000009f009f7308 */ /* 0x000ee20000000800 */
[----:B--2---:R-:W-:-:S01]  /*188b0*/  FADD.FTZ R3, R155, R3 ;  /* 0x000000039b037221 */ /* 0x004fc20000010000 */
[-C--:B------:R-:W-:Y:S01]  /*188c0*/  FMUL.FTZ R63, R63, R208.reuse ;  /* 0x000000d03f3f7220 */ /* 0x080fe20000410000 */
[-C--:B------:R-:W-:Y:S01]  /*188d0*/  FMUL.FTZ R66, R66, R208.reuse ;  /* 0x000000d042427220 */ /* 0x080fe20000410000 */
[-C--:B------:R-:W-:Y:S01]  /*188e0*/  FMUL.FTZ R67, R67, R208.reuse ;  /* 0x000000d043437220 */ /* 0x080fe20000410000 */
[-C--:B------:R-:W-:Y:S01]  /*188f0*/  FMUL.FTZ R70, R70, R208.reuse ;  /* 0x000000d046467220 */ /* 0x080fe20000410000 */
[----:B-1----:R-:W-:Y:S01]  /*18900*/  FADD.FTZ R14, R157, R4 ;  /* 0x000000049d0e7221 */ /* 0x002fe20000010000 */
[----:B------:R-:W-:Y:S01]  /*18910*/  FMUL.FTZ R71, R71, R208 ;  /* 0x000000d047477220 */ /* 0x000fe20000410000 */
[----:B------:R-:W1:Y:S01]  /*18920*/  MUFU.EX2 R162, R162 ;  /* 0x000000a200a27308 */ /* 0x000e620000000800 */
        /* <DEDUP_REMOVED lines=8> */
[----:B---3--:R-:W-:-:S01]  /*189b0*/  FADD.FTZ R3, R159, R3 ;  /* 0x000000039f037221 */ /* 0x008fc20000010000 */
[----:B------:R-:W-:Y:S01]  /*189c0*/  F2FP.SATFINITE.E4M3.F32.PACK_AB_MERGE_C R158, R159, R158, RZ ;  /* 0x0000009e9f9e723e */ /* 0x000fe200048070ff */
[-C--:B------:R-:W-:Y:S01]  /*189d0*/  FMUL.FTZ R86, R86, R208.reuse ;  /* 0x000000d056567220 */ /* 0x080fe20000410000 */
[-C--:B------:R-:W-:Y:S01]  /*189e0*/  FMUL.FTZ R87, R87, R208.reuse ;  /* 0x000000d057577220 */ /* 0x080fe20000410000 */
[-C--:B------:R-:W-:Y:S01]  /*189f0*/  FMUL.FTZ R90, R90, R208.reuse ;  /* 0x000000d05a5a7220 */ /* 0x080fe20000410000 */
[-C--:B------:R-:W-:Y:S01]  /*18a00*/  FMUL.FTZ R91, R91, R208.reuse ;  /* 0x000000d05b5b7220 */ /* 0x080fe20000410000 */
[----:B------:R-:W-:Y:S01]  /*18a10*/  FMUL.FTZ R94, R94, R208 ;  /* 0x000000d05e5e7220 */ /* 0x000fe20000410000 */
[----:B------:R-:W2:Y:S01]  /*18a20*/  MUFU.EX2 R166, R166 ;  /* 0x000000a600a67308 */ /* 0x000ea20000000800 */
        /* <DEDUP_REMOVED lines=8> */
[----:B0-----:R-:W-:-:S01]  /*18ab0*/  FADD.FTZ R4, R163, R3 ;  /* 0x00000003a3047221 */ /* 0x001fc20000010000 */
[C---:B------:R-:W-:Y:S01]  /*18ac0*/  FADD.FTZ R3, R160.reuse, R14 ;  /* 0x0000000ea0037221 */ /* 0x040fe20000010000 */
[----:B------:R-:W-:Y:S01]  /*18ad0*/  F2FP.SATFINITE.E4M3.F32.PACK_AB_MERGE_C R160, R160, R157, RZ ;  /* 0x0000009da0a0723e */ /* 0x000fe200048070ff */
[----:B------:R-:W-:Y:S01]  /*18ae0*/  FMUL.FTZ R107, R107, R208 ;  /* 0x000000d06b6b7220 */ /* 0x000fe20000410000 */
[----:B------:R-:W-:Y:S01]  /*18af0*/  F2FP.SATFINITE.E4M3.F32.PACK_AB_MERGE_C R157, R161, R165, RZ ;  /* 0x000000a5a19d723e */ /* 0x000fe200048070ff */
[----:B------:R-:W-:Y:S01]  /*18b00*/  FADD.FTZ R3, R152, R3 ;  /* 0x0000000398037221 */ /* 0x000fe20000010000 */
[----:B------:R-:W-:Y:S01]  /*18b10*/  F2FP.SATFINITE.E4M3.F32.PACK_AB_MERGE_C R160, R156, R153, R160 ;  /* 0x000000999ca0723e */ /* 0x000fe200048070a0 */
[----:B------:R-:W0:Y:S01]  /*18b20*/  MUFU.EX2 R170, R170 ;  /* 0x000000aa00aa7308 */ /* 0x000e220000000800 */
[----:B--2---:R-:W-:-:S01]  /*18b30*/  FADD.FTZ R4, R166, R4 ;  /* 0x00000004a6047221 */ /* 0x004fc20000010000 */
[----:B------:R-:W-:Y:S01]  /*18b40*/  FADD.FTZ R3, R205, R3 ;  /* 0x00000003cd037221 */ /* 0x000fe20000010000 */
[-C--:B------:R-:W-:Y:S01]  /*18b50*/  FMUL.FTZ R110, R110, R208.reuse ;  /* 0x000000d06e6e7220 */ /* 0x080fe20000410000 */
[-C--:B------:R-:W-:Y:S01]  /*18b60*/  FMUL.FTZ R111, R111, R208.reuse ;  /* 0x000000d06f6f7220 */ /* 0x080fe20000410000 */
[-C--:B------:R-:W-:Y:S01]  /*18b70*/  FMUL.FTZ R114, R114, R208.reuse ;  /* 0x000000d072727220 */ /* 0x080fe20000410000 */
[----:B------:R-:W-:Y:S01]  /*18b80*/  FADD.FTZ R3, R165, R3 ;  /* 0x00000003a5037221 */ /* 0x000fe20000010000 */
[----:B------:R-:W-:Y:S01]  /*18b90*/  FMUL.FTZ R115, R115, R208 ;  /* 0x000000d073737220 */ /* 0x000fe20000410000 */
[----:B------:R-:W2:Y:S01]  /*18ba0*/  MUFU.EX2 R171, R171 ;  /* 0x000000ab00ab7308 */ /* 0x000ea20000000800 */
[----:B-1----:R-:W-:-:S01]  /*18bb0*/  FADD.FTZ R4, R167, R4 ;  /* 0x00000004a7047221 */ /* 0x002fc20000010000 */
[----:B------:R-:W-:Y:S01]  /*18bc0*/  FADD.FTZ R3, R161, R3 ;  /* 0x00000003a1037221 */ /* 0x000fe20000010000 */
[----:B------:R-:W-:Y:S01]  /*18bd0*/  F2FP.SATFINITE.E4M3.F32.PACK_AB_MERGE_C R14, R167, R166, RZ ;  /* 0x000000a6a70e723e */ /* 0x000fe200048070ff */
[----:B------:R-:W-:Y:S01]  /*18be0*/  FMUL.FTZ R118, R118, R208 ;  /* 0x000000d076767220 */ /* 0x000fe20000410000 */
[----:B------:R-:W-:Y:S01]  /*18bf0*/  F2FP.SATFINITE.E4M3.F32.PACK_AB_MERGE_C R167, R155, R154, R158 ;  /* 0x0000009a9ba7723e */ /* 0x000fe2000480709e */
[-C--:B------:R-:W-:Y:S01]  /*18c00*/  FMUL.FTZ R119, R119, R208.reuse ;  /* 0x000000d077777220 */ /* 0x080fe20000410000 */
        /* <DEDUP_REMOVED lines=21> */
[----:B------:R-:W-:Y:S01]  /*18d60*/  FMUL.FTZ R151, R151, R208 ;  /* 0x000000d097977220 */ /* 0x000fe20000410000 */
[----:B------:R-:W-:-:S02]  /*18d70*/  F2FP.SATFINITE.E4M3.F32.PACK_AB_MERGE_C R165, R12, R11, R13 ;  /* 0x0000000b0ca5723e */ /* 0x000fc4000480700d */
[----:B------:R-:W-:Y:S01]  /*18d80*/  F2FP.SATFINITE.E4M3.F32.PACK_AB_MERGE_C R166, R20, R15, R21 ;  /* 0x0000000f14a6723e */ /* 0x000fe20004807015 */
[----:B------:R-:W1:Y:S01]  /*18d90*/  MUFU.EX2 R173, R173 ;  /* 0x000000ad00ad7308 */ /* 0x000e620000000800 */
[----:B0-----:R-:W-:-:S07]  /*18da0*/  FADD.FTZ R3, R172, R3 ;  /* 0x00000003ac037221 */ /* 0x001fce0000010000 */
[----:B------:R-:W0:Y:S01]  /*18db0*/  MUFU.EX2 R178, R178 ;  /* 0x000000b200b27308 */ /* 0x000e220000000800 */
[----:B--2---:R-:W-:-:S01]  /*18dc0*/  FADD.FTZ R4, R175, R4 ;  /* 0x00000004af047221 */ /* 0x004fc20000010000 */
[----:B------:R-:W-:-:S06]  /*18dd0*/  F2FP.SATFINITE.E4M3.F32.PACK_AB_MERGE_C R174, R175, R174, RZ ;  /* 0x000000aeafae723e */ /* 0x000fcc00048070ff */
[----:B------:R-:W2:Y:S01]  /*18de0*/  MUFU.EX2 R176, R176 ;  /* 0x000000b000b07308 */ /* 0x000ea20000000800 */
[----:B-1----:R-:W-:-:S07]  /*18df0*/  FADD.FTZ R3, R173, R3 ;  /* 0x00000003ad037221 */ /* 0x002fce0000010000 */
[----:B------:R-:W1:Y:S01]  /*18e00*/  MUFU.EX2 R179, R179 ;  /* 0x000000b300b37308 */ /* 0x000e620000000800 */
[----:B0-----:R-:W-:-:S07]  /*18e10*/  FADD.FTZ R4, R178, R4 ;  /* 0x00000004b2047221 */ /* 0x001fce0000010000 */
[----:B------:R-:W0:Y:S01]  /*18e20*/  MUFU.EX2 R177, R177 ;  /* 0x000000b100b17308 */ /* 0x000e220000000800 */
[----:B--2---:R-:W-:-:S07]  /*18e30*/  FADD.FTZ R3, R176, R3 ;  /* 0x00000003b0037221 */ /* 0x004fce0000010000 */
[----:B------:R-:W2:Y:S01]  /*18e40*/  MUFU.EX2 R182, R182 ;  /* 0x000000b600b67308 */ /* 0x000ea20000000800 */
[----:B-1----:R-:W-:-:S07]  /*18e50*/  FADD.FTZ R4, R179, R4 ;  /* 0x00000004b3047221 */ /* 0x002fce0000010000 */
[----:B------:R-:W1:Y:S01]  /*18e60*/  MUFU.EX2 R180, R180 ;  /* 0x000000b400b47308 */ /* 0x000e620000000800 */
[----:B0-----:R-:W-:-:S01]  /*18e70*/  FADD.FTZ R3, R177, R3 ;  /* 0x00000003b1037221 */ /* 0x001fc20000010000 */
[----:B------:R-:W-:-:S04]  /*18e80*/  F2FP.SATFINITE.E4M3.F32.PACK_AB_MERGE_C R176, R177, R176, RZ ;  /* 0x000000b0b1b0723e */ /* 0x000fc800048070ff */
[----:B------:R-:W-:Y:S02]  /*18e90*/  F2FP.SATFINITE.E4M3.F32.PACK_AB_MERGE_C R156, R173, R172, R176 ;  /* 0x000000acad9c723e */ /* 0x000fe400048070b0 */
[----:B------:R-:W0:Y:S01]  /*18ea0*/  MUFU.EX2 R183, R183 ;  /* 0x000000b700b77308 */ /* 0x000e220000000800 */
[----:B--2---:R-:W-:-:S07]  /*18eb0*/  FADD.FTZ R4, R182, R4 ;  /* 0x00000004b6047221 */ /* 0x004fce0000010000 */
[----:B------:R-:W2:Y:S01]  /*18ec0*/  MUFU.EX2 R181, R181 ;  /* 0x000000b500b57308 */ /* 0x000ea20000000800 */
[----:B-1----:R-:W-:-:S07]  /*18ed0*/  FADD.FTZ R3, R180, R3 ;  /* 0x00000003b4037221 */ /* 0x002fce0000010000 */
[----:B------:R-:W1:Y:S01]  /*18ee0*/  MUFU.EX2 R186, R186 ;  /* 0x000000ba00ba7308 */ /* 0x000e620000000800 */
[----:B0-----:R-:W-:-:S01]  /*18ef0*/  FADD.FTZ R4, R183, R4 ;  /* 0x00000004b7047221 */ /* 0x001fc20000010000 */
[----:B------:R-:W-:-:S06]  /*18f00*/  F2FP.SATFINITE.E4M3.F32.PACK_AB_MERGE_C R182, R183, R182, RZ ;  /* 0x000000b6b7b6723e */ /* 0x000fcc00048070ff */
[----:B------:R-:W0:Y:S01]  /*18f10*/  MUFU.EX2 R184, R184 ;  /* 0x000000b800b87308 */ /* 0x000e220000000800 */
[----:B--2---:R-:W-:-:S07]  /*18f20*/  FADD.FTZ R3, R181, R3 ;  /* 0x00000003b5037221 */ /* 0x004fce0000010000 */
[----:B------:R-:W2:Y:S01]  /*18f30*/  MUFU.EX2 R187, R187 ;  /* 0x000000bb00bb7308 */ /* 0x000ea20000000800 */
[----:B-1----:R-:W-:-:S07]  /*18f40*/  FADD.FTZ R4, R186, R4 ;  /* 0x00000004ba047221 */ /* 0x002fce0000010000 */
[----:B------:R-:W1:Y:S01]  /*18f50*/  MUFU.EX2 R185, R185 ;  /* 0x000000b900b97308 */ /* 0x000e620000000800 */
[----:B0-----:R-:W-:-:S07]  /*18f60*/  FADD.FTZ R3, R184, R3 ;  /* 0x00000003b8037221 */ /* 0x001fce0000010000 */
[----:B------:R-:W0:Y:S01]  /*18f70*/  MUFU.EX2 R190, R190 ;  /* 0x000000be00be7308 */ /* 0x000e220000000800 */
[----:B--2---:R-:W-:-:S07]  /*18f80*/  FADD.FTZ R4, R187, R4 ;  /* 0x00000004bb047221 */ /* 0x004fce0000010000 */
[----:B------:R-:W2:Y:S01]  /*18f90*/  MUFU.EX2 R188, R188 ;  /* 0x000000bc00bc7308 */ /* 0x000ea20000000800 */
[----:B-1----:R-:W-:-:S01]  /*18fa0*/  FADD.FTZ R3, R185, R3 ;  /* 0x00000003b9037221 */ /* 0x002fc20000010000 */
[----:B------:R-:W-:-:S04]  /*18fb0*/  F2FP.SATFINITE.E4M3.F32.PACK_AB_MERGE_C R184, R185, R184, RZ ;  /* 0x000000b8b9b8723e */ /* 0x000fc800048070ff */
[----:B------:R-:W-:Y:S02]  /*18fc0*/  F2FP.SATFINITE.E4M3.F32.PACK_AB_MERGE_C R158, R181, R180, R184 ;  /* 0x000000b4b59e723e */ /* 0x000fe400048070b8 */
        /* <DEDUP_REMOVED lines=13> */
[----:B-1----:R-:W-:-:S07]  /*190a0*/  FADD.FTZ R161, R192, R3 ;  /* 0x00000003c0a17221 */ /* 0x002fce0000010000 */
        /* <DEDUP_REMOVED lines=19> */
[----:B------:R1:W3:Y:S01]  /*191e0*/  MUFU.EX2 R3, R9 ;  /* 0x0000000900037308 */ /* 0x0002e20000000800 */
[----:B0-----:R-:W-:-:S01]  /*191f0*/  FADD.FTZ R161, R203, R161 ;  /* 0x000000a1cba17221 */ /* 0x001fc20000010000 */
[C---:B--2---:R-:W-:Y:S01]  /*19200*/  FADD.FTZ R4, R10.reuse, R4 ;  /* 0x000000040a047221 */ /* 0x044fe20000010000 */
[----:B------:R-:W-:Y:S02]  /*19210*/  F2FP.SATFINITE.E4M3.F32.PACK_AB_MERGE_C R200, R10, R200, RZ ;  /* 0x000000c80ac8723e */ /* 0x000fe400048070ff */
[----:B-1----:R-:W-:Y:S02]  /*19220*/  F2FP.SATFINITE.E4M3.F32.PACK_AB_MERGE_C R9, R199, R198, RZ ;  /* 0x000000c6c709723e */ /* 0x002fe400048070ff */
[----:B------:R-:W-:Y:S02]  /*19230*/  F2FP.SATFINITE.E4M3.F32.PACK_AB_MERGE_C R154, R197, R196, R200 ;  /* 0x000000c4c59a723e */ /* 0x000fe400048070c8 */
[----:B------:R-:W-:Y:S02]  /*19240*/  F2FP.SATFINITE.E4M3.F32.PACK_AB_MERGE_C R153, R195, R194, R9 ;  /* 0x000000c2c399723e */ /* 0x000fe40004807009 */
[C---:B---3--:R-:W-:Y:S01]  /*19250*/  F2FP.SATFINITE.E4M3.F32.PACK_AB_MERGE_C R10, R3.reuse, R203, RZ ;  /* 0x000000cb030a723e */ /* 0x048fe200048070ff */
[----:B------:R-:W-:Y:S01]  /*19260*/  FADD.FTZ R3, R3, R161 ;  /* 0x000000a103037221 */ /* 0x000fe20000010000 */
[----:B------:R-:W-:-:S02]  /*19270*/  F2FP.SATFINITE.E4M3.F32.PACK_AB_MERGE_C R161, R163, R162, R14 ;  /* 0x000000a2a3a1723e */ /* 0x000fc4000480700e */
[----:B------:R-:W-:Y:S02]  /*19280*/  F2FP.SATFINITE.E4M3.F32.PACK_AB_MERGE_C R162, R205, R152, R157 ;  /* 0x00000098cda2723e */ /* 0x000fe4000480709d */
[----:B------:R-:W-:Y:S02]  /*19290*/  F2FP.SATFINITE.E4M3.F32.PACK_AB_MERGE_C R163, R171, R170, R174 ;  /* 0x000000aaaba3723e */ /* 0x000fe400048070ae */
[----:B------:R-:W-:Y:S02]  /*192a0*/  F2FP.SATFINITE.E4M3.F32.PACK_AB_MERGE_C R157, R179, R178, R182 ;  /* 0x000000b2b39d723e */ /* 0x000fe400048070b6 */
[----:B------:R-:W-:Y:S02]  /*192b0*/  F2FP.SATFINITE.E4M3.F32.PACK_AB_MERGE_C R152, R189, R188, R192 ;  /* 0x000000bcbd98723e */ /* 0x000fe400048070c0 */
[----:B------:R-:W-:Y:S01]  /*192c0*/  F2FP.SATFINITE.E4M3.F32.PACK_AB_MERGE_C R155, R202, R201, R10 ;  /* 0x000000c9ca9b723e */ /* 0x000fe2000480700a */
[----:B------:R-:W-:Y:S06]  /*192d0*/  @!P0 BRA `(.L_x_656) ;  /* 0x0000000000048947 */ /* 0x000fec0003800000 */
[----:B------:R-:W-:Y:S01]  /*192e0*/  BPT.TRAP 0x1 ;  /* 0x000000040000795c */ /* 0x000fe20000300000 */
.L_x_656:
[----:B------:R0:W1:Y:S01]  /*192f0*/  SYNCS.PHASECHK.TRANS64.TRYWAIT P2, [R5+URZ+0x38850], R6 ;  /* 0x03885006050075a7 */ /* 0x000062000804017f */
[----:B------:R-:W-:Y:S05]  /*19300*/  @!P0 BRA `(.L_x_657) ;  /* 0x0000000000048947 */ /* 0x000fea0003800000 */
[----:B------:R-:W-:Y:S01]  /*19310*/  BPT.TRAP 0x1 ;  /* 0x000000040000795c */ /* 0x000fe20000300000 */
.L_x_657:
[----:B------:R-:W-:Y:S01]  /*19320*/  BSSY B0, `(.L_x_658) ;  /* 0x0000006000007945 */ /* 0x000fe20003800000 */
[----:B------:R-:W-:Y:S01]  /*19330*/  LEA R10, R7, UR42, 0xb ;  /* 0x0000002a070a7c11 */ /* 0x000fe2000f8e58ff */
[----:B------:R-:W-:Y:S02]  /*19340*/  IMAD.MOV.U32 R11, RZ, RZ, 0x40000040 ;  /* 0x40000040ff0b7424 */ /* 0x000fe400078e00ff */
[----:B-1----:R-:W-:Y:S05]  /*19350*/  @P2 BRA `(.L_x_659) ;  /* 0x0000000000082947 */ /* 0x002fea0003800000 */
[----:B------:R-:W1:Y:S02]  /*19360*/  SYNCS.PHASECHK.TRANS64.TRYWAIT P2, [R5+URZ+0x38850], R6 ;  /* 0x03885006050075a7 */ /* 0x000e64000804017f */
[----:B-1----:R-:W-:Y:S05]  /*19370*/  @!P2 BRA `(.L_x_660) ;  /* 0x000000e0003ca947 */ /* 0x002fea0003800000 */
.L_x_659:
[----:B------:R-:W-:Y:S05]  /*19380*/  BSYNC B0 ;  /* 0x0000000000007941 */ /* 0x000fea0003800000 */
.L_x_658:
[----:B------:R-:W2:Y:S01]  /*19390*/  S2R R9, SR_TID.X ;  /* 0x0000000000097919 */ /* 0x000ea20000002100 */
[----:B------:R-:W-:Y:S05]  /*193a0*/  WARPSYNC.ALL ;  /* 0x0000000000007948 */ /* 0x000fea0003800000 */
[C---:B------:R-:W-:Y:S01]  /*193b0*/  R2UR UR6, R10.reuse ;  /* 0x000000000a0672ca */ /* 0x040fe200000e0000 */
[----:B01----:R-:W-:Y:S01]  /*193c0*/  VIADD R6, R10, 0x2 ;  /* 0x000000020a067836 */ /* 0x003fe20000000000 */
[----:B------:R-:W-:Y:S02]  /*193d0*/  R2UR UR7, R11 ;  /* 0x000000000b0772ca */ /* 0x000fe400000e0000 */
[----:B------:R-:W-:-:S02]  /*193e0*/  MOV R7, 0x40000040 ;  /* 0x4000004000077802 */ /* 0x000fc40000000f00 */
[----:B------:R-:W-:Y:S02]  /*193f0*/  MOV R11, 0x40000040 ;  /* 0x40000040000b7802 */ /* 0x000fe40000000f00 */
[----:B--2---:R-:W-:-:S05]  /*19400*/  SHF.R.U32.HI R9, RZ, 0x7, R9 ;  /* 0x00000007ff097819 */ /* 0x004fca0000011609 */
[----:B------:R-:W-:-:S05]  /*19410*/  VIADD R9, R9, 0x8 ;  /* 0x0000000809097836 */ /* 0x000fca0000000000 */
[----:B------:R0:W-:Y:S06]  /*19420*/  BAR.SYNC.DEFER_BLOCKING R9, 0x100 ;  /* 0x000400090000751d */ /* 0x0001ec0000010000 */
[----:B------:R-:W-:-:S06]  /*19430*/  WARPGROUP.ARRIVE ;  /* 0x00000000000079c5 */ /* 0x000fcc0000000000 */
[----:B------:R-:W-:Y:S01]  /*19440*/  QGMMA.64x256x32.F32.E4M3.E4M3 R24, R164, gdesc[UR4], R24, gsb0 ;  /* 0x03e00004a4187df3 */ /* 0x000fe20008000818 */
[----:B------:R-:W-:Y:S01]  /*19450*/  R2UR UR6, R6 ;  /* 0x00000000060672ca */ /* 0x000fe200000e0000 */
[C---:B------:R-:W-:Y:S01]  /*19460*/  VIADD R6, R10.reuse, 0x4 ;  /* 0x000000040a067836 */ /* 0x040fe20000000000 */
[----:B------:R-:W-:Y:S01]  /*19470*/  R2UR UR7, R7 ;  /* 0x00000000070772ca */ /* 0x000fe200000e0000 */
[----:B------:R-:W-:Y:S02]  /*19480*/  IMAD.MOV.U32 R7, RZ, RZ, 0x40000040 ;  /* 0x40000040ff077424 */ /* 0x000fe400078e00ff */
[----:B------:R-:W-:Y:S01]  /*19490*/  VIADD R10, R10, 0x6 ;  /* 0x000000060a0a7836 */ /* 0x000fe20000000000 */
[----:B------:R-:W-:Y:S02]  /*194a0*/  WARPGROUP.DEPBAR.LE gsb0, 0x0 ;  /* 0x00008000000079c5 */ /* 0x000fe40000010000 */
[----:B------:R-:W-:-:S15]  /*194b0*/  WARPGROUP.ARRIVE ;  /* 0x00000000000079c5 */ /* 0x000fde0000000000 */
[----:B------:R-:W-:-:S04]  /*194c0*/  NOP ;  /* 0x0000000000007918 */ /* 0x000fc80000000000 */
        /* <DEDUP_REMOVED lines=14> */
[----:B0-----:R-:W-:Y:S05]  /*195b0*/  @!P0 BRA `(.L_x_661) ;  /* 0x0000000000048947 */ /* 0x001fea0003800000 */
[----:B------:R-:W-:Y:S01]  /*195c0*/  BPT.TRAP 0x1 ;  /* 0x000000040000795c */ /* 0x000fe20000300000 */
.L_x_661:
[----:B------:R-:W-:Y:S01]  /*195d0*/  VIADD R5, R5, 0x38860 ;  /* 0x0003886005057836 */ /* 0x000fe20000000000 */
[----:B------:R-:W-:Y:S01]  /*195e0*/  MOV R10, R168 ;  /* 0x000000a8000a7202 */ /* 0x000fe20000000f00 */
[----:B------:R-:W-:Y:S02]  /*195f0*/  IMAD.U32 R6, RZ, RZ, UR61 ;  /* 0x0000003dff067e24 */ /* 0x000fe4000f8e00ff */
[----:B------:R-:W-:-:S03]  /*19600*/  IMAD.MOV.U32 R9, RZ, RZ, R169 ;  /* 0x000000ffff097224 */ /* 0x000fc600078e00a9 */
[----:B------:R-:W-:-:S04]  /*19610*/  PRMT R5, R6, 0x654, R5 ;  /* 0x0000065406057816 */ /* 0x000fc80000000005 */
[----:B------:R1:W-:Y:S01]  /*19620*/  SYNCS.ARRIVE.TRANS64.RED.A1T0 RZ, [R5+URZ], RZ ;  /* 0x000000ff05ff79a7 */ /* 0x0003e2000810043f */
[----:B------:R-:W-:Y:S05]  /*19630*/  @P1 BRA `(.L_x_662) ;  /* 0xffffffd000b41947 */ /* 0x000fea000383ffff */
.L_x_650:
[----:B-1----:R-:W0:Y:S04]  /*19640*/  LDL R5, [R1+0x40] ;  /* 0x0000400001057983 */ /* 0x002e280000100800 */
[----:B------:R-:W2:Y:S01]  /*19650*/  LDL R12, [R1+0x20] ;  /* 0x00002000010c7983 */ /* 0x000ea20000100800 */
[----:B------:R-:W-:Y:S05]  /*19660*/  WARPSYNC.ALL ;  /* 0x0000000000007948 */ /* 0x000fea0003800000 */
[----:B------:R-:W-:Y:S01]  /*19670*/  ULDC.64 UR4, c[0x0][0x9a0] ;  /* 0x0002680000047ab9 */ /* 0x000fe20000000a00 */
[----:B------:R-:W3:Y:S01]  /*19680*/  LDL.LU R23, [R1+0x44] ;  /* 0x0000440001177983 */ /* 0x000ee20000300800 */
[----:B------:R1:W-:Y:S08]  /*19690*/  BAR.ARV R8, 0x100 ;  /* 0x000400080000751d */ /* 0x0003f00000002000 */
[----:B------:R-:W-:Y:S06]  /*196a0*/  BAR.ARV 0x8, 0x180 ;  /* 0x0206000000007b1d */ /* 0x000fec0000002000 */
[----:B------:R-:W-:-:S04]  /*196b0*/  ISETP.NE.U32.AND P0, PT, RZ, UR4, PT ;  /* 0x00000004ff007c0c */ /* 0x000fc8000bf05070 */
[----:B------:R-:W-:-:S13]  /*196c0*/  ISETP.NE.AND.EX P0, PT, RZ, UR5, PT, P0 ;  /* 0x00000005ff007c0c */ /* 0x000fda000bf05300 */
[----:B------:R-:W0:Y:S01]  /*196d0*/  @P0 LDC.64 R10, c[0x0][0x9c8] ;  /* 0x00027200ff0a0b82 */ /* 0x000e220000000a00 */
[----:B------:R-:W-:-:S07]  /*196e0*/  @P0 SHF.R.S32.HI R9, RZ, 0x1f, R222 ;  /* 0x0000001fff090819 */ /* 0x000fce00000114de */
[----:B------:R-:W4:Y:S01]  /*196f0*/  @P0 LDC.64 R6, c[0x0][0x9d0] ;  /* 0x00027400ff060b82 */ /* 0x000f220000000a00 */
[----:B0-----:R-:W-:-:S04]  /*19700*/  @P0 IMAD R0, R5, R10, RZ ;  /* 0x0000000a05000224 */ /* 0x001fc800078e02ff */
[C---:B--2---:R-:W-:Y:S02]  /*19710*/  @P0 IMAD R5, R12.reuse, R11, R0 ;  /* 0x0000000b0c050224 */ /* 0x044fe400078e0200 */
[----:B------:R-:W-:-:S04]  /*19720*/  @P0 IMAD.WIDE.U32 R10, R12, R10, RZ ;  /* 0x0000000a0c0a0225 */ /* 0x000fc800078e00ff */
[-C--:B----4-:R-:W-:Y:S02]  /*19730*/  @P0 IMAD R0, R9, R6.reuse, RZ ;  /* 0x0000000609000224 */ /* 0x090fe400078e02ff */
[----:B------:R-:W-:Y:S02]  /*19740*/  @P0 IMAD.IADD R11, R11, 0x1, R5 ;  /* 0x000000010b0b0824 */ /* 0x000fe400078e0205 */
[C---:B------:R-:W-:Y:S02]  /*19750*/  @P0 IMAD R5, R222.reuse, R7, R0 ;  /* 0x00000007de050224 */ /* 0x040fe400078e0200 */
[----:B------:R-:W-:-:S04]  /*19760*/  @P0 IMAD.WIDE.U32 R6, R222, R6, R10 ;  /* 0x00000006de060225 */ /* 0x000fc800078e000a */
[----:B------:R-:W-:Y:S01]  /*19770*/  @P0 IMAD.IADD R7, R7, 0x1, R5 ;  /* 0x0000000107070824 */ /* 0x000fe200078e0205 */
[----:B------:R-:W-:Y:S01]  /*19780*/  @P0 LEA R10, P1, R6, UR4, 0x2 ;  /* 0x00000004060a0c11 */ /* 0x000fe2000f8210ff */
[----:B------:R-:W-:-:S03]  /*19790*/  IMAD.MOV.U32 R5, RZ, RZ, 0x3f800000 ;  /* 0x3f800000ff057424 */ /* 0x000fc600078e00ff */
[----:B------:R-:W-:-:S05]  /*197a0*/  @P0 LEA.HI.X R11, R6, UR5, R7, 0x2, P1 ;  /* 0x00000005060b0c11 */ /* 0x000fca00088f1407 */
[----:B------:R0:W2:Y:S04]  /*197b0*/  @P0 LDG.E R5, desc[UR36][R10.64] ;  /* 0x000000240a050981 */ /* 0x0000a8000c1e1900 */
[----:B------:R-:W4:Y:S04]  /*197c0*/  SHFL.BFLY PT, R7, R4, 0x2, 0x1f ;  /* 0x0c401f0004077f89 */ /* 0x000f2800000e0000 */
[----:B------:R-:W5:Y:S01]  /*197d0*/  SHFL.BFLY PT, R0, R3, 0x2, 0x1f ;  /* 0x0c401f0003007f89 */ /* 0x000f6200000e0000 */
[----:B----4-:R-:W-:Y:S01]  /*197e0*/  FADD.FTZ R7, R7, R4 ;  /* 0x0000000407077221 */ /* 0x010fe20000010000 */
[----:B-----5:R-:W-:-:S04]  /*197f0*/  FADD.FTZ R2, R0, R3 ;  /* 0x0000000300027221 */ /* 0x020fc80000010000 */
[----:B------:R-:W4:Y:S04]  /*19800*/  SHFL.BFLY PT, R0, R7, 0x1, 0x1f ;  /* 0x0c201f0007007f89 */ /* 0x000f2800000e0000 */
[----:B------:R-:W5:Y:S01]  /*19810*/  SHFL.BFLY PT, R9, R2, 0x1, 0x1f ;  /* 0x0c201f0002097f89 */ /* 0x000f6200000e0000 */
[----:B------:R-:W-:Y:S01]  /*19820*/  MOV R4, RZ ;  /* 0x000000ff00047202 */ /* 0x000fe20000000f00 */
[----:B----4-:R-:W-:-:S05]  /*19830*/  FADD.FTZ R6, R7, R0 ;  /* 0x0000000007067221 */ /* 0x010fca0000010000 */
[C---:B------:R-:W-:Y:S01]  /*19840*/  FSETP.NE.FTZ.AND P0, PT, R6.reuse, RZ, PT ;  /* 0x000000ff0600720b */ /* 0x040fe20003f15000 */
[----:B------:R-:W-:Y:S01]  /*19850*/  FMUL.FTZ R13, R6, 0.00390625 ;  /* 0x3b800000060d7820 */ /* 0x000fe20000410000 */
[----:B-----5:R-:W-:-:S04]  /*19860*/  FADD.FTZ R12, R2, R9 ;  /* 0x00000009020c7221 */ /* 0x020fc80000010000 */
[----:B------:R-:W-:Y:S01]  /*19870*/  FSETP.NE.FTZ.AND P1, PT, R13, RZ, PT ;  /* 0x000000ff0d00720b */ /* 0x000fe20003f35000 */
[----:B-1----:R-:W-:-:S06]  /*19880*/  FMUL.FTZ R8, R12, 0.00390625 ;  /* 0x3b8000000c087820 */ /* 0x002fcc0000410000 */
[----:B------:R-:W-:Y:S01]  /*19890*/  @P0 MUFU.RCP R4, R6 ;  /* 0x0000000600040308 */ /* 0x000fe20000001000 */
[----:B------:R-:W-:Y:S01]  /*198a0*/  FSETP.NE.FTZ.AND P0, PT, R12, RZ, PT ;  /* 0x000000ff0c00720b */ /* 0x000fe20003f15000 */
[----:B0-----:R-:W-:Y:S01]  /*198b0*/  IMAD.MOV.U32 R10, RZ, RZ, RZ ;  /* 0x000000ffff0a7224 */ /* 0x001fe200078e00ff */
[----:B------:R-:W-:-:S05]  /*198c0*/  FSETP.NE.FTZ.AND P2, PT, R8, RZ, PT ;  /* 0x000000ff0800720b */ /* 0x000fca0003f55000 */
[----:B------:R-:W0:Y:S08]  /*198d0*/  @P1 MUFU.LG2 R3, R13 ;  /* 0x0000000d00031308 */ /* 0x000e300000000c00 */
[----:B------:R-:W-:Y:S01]  /*198e0*/  @P0 MUFU.RCP R10, R12 ;  /* 0x0000000c000a0308 */ /* 0x000fe20000001000 */
[----:B---3--:R-:W-:-:S07]  /*198f0*/  VIADD R23, R23, 0x1 ;  /* 0x0000000117177836 */ /* 0x008fce0000000000 */
[----:B------:R-:W1:Y:S01]  /*19900*/  @P2 MUFU.LG2 R8, R8 ;  /* 0x0000000800082308 */ /* 0x000e620000000c00 */
[----:B------:R3:W-:Y:S01]  /*19910*/  STL [R1+0x44], R23 ;  /* 0x0000441701007387 */ /* 0x0007e20000100800 */
[----:B0-----:R-:W-:Y:S01]  /*19920*/  @P1 FMUL.FTZ R6, R3, 0.69314718246459960938 ;  /* 0x3f31721803061820 */ /* 0x001fe20000410000 */
[----:B------:R-:W-:Y:S01]  /*19930*/  VIADD R225, R225, 0x1 ;  /* 0x00000001e1e17836 */ /* 0x000fe20000000000 */
[----:B------:R-:W-:Y:S01]  /*19940*/  MOV R11, UR38 ;  /* 0x00000026000b7c02 */ /* 0x000fe20008000f00 */
[----:B------:R-:W-:-:S03]  /*19950*/  IMAD.U32 R7, RZ, RZ, UR38 ;  /* 0x00000026ff077e24 */ /* 0x000fc6000f8e00ff */
[----:B------:R-:W-:Y:S01]  /*19960*/  ISETP.NE.AND P0, PT, R225, 0x2, PT ;  /* 0x00000002e100780c */ /* 0x000fe20003f05270 */
[----:B------:R-:W-:Y:S01]  /*19970*/  @P1 FMUL.FTZ R7, R7, 0.69314718246459960938 ;  /* 0x3f31721807071820 */ /* 0x000fe20000410000 */
[----:B------:R-:W-:Y:S02]  /*19980*/  @P2 FMUL.FTZ R11, R11, 0.69314718246459960938 ;  /* 0x3f3172180b0b2820 */ /* 0x000fe40000410000 */
[----:B------:R-:W-:Y:S01]  /*19990*/  SEL R9, RZ, 0x1, P0 ;  /* 0x00000001ff097807 */ /* 0x000fe20000000000 */
[----:B------:R-:W-:Y:S02]  /*199a0*/  IMAD.MOV.U32 R0, RZ, RZ, -0x800000 ;  /* 0xff800000ff007424 */ /* 0x000fe400078e00ff */
[----:B-1----:R-:W-:Y:S01]  /*199b0*/  @P2 FMUL.FTZ R8, R8, 0.69314718246459960938 ;  /* 0x3f31721808082820 */ /* 0x002fe20000410000 */
[----:B------:R-:W-:Y:S02]  /*199c0*/  IMAD.MOV.U32 R2, RZ, RZ, -0x800000 ;  /* 0xff800000ff027424 */ /* 0x000fe400078e00ff */
[----:B------:R-:W-:Y:S01]  /*199d0*/  @P1 FFMA.FTZ R0, R7, R168, R6 ;  /* 0x000000a807001223 */ /* 0x000fe20000010006 */
[----:B------:R-:W-:Y:S01]  /*199e0*/  LOP3.LUT R226, R226, R9, RZ, 0x3c, !PT ;  /* 0x00000009e2e27212 */ /* 0x000fe200078e3cff */
[----:B------:R-:W-:Y:S01]  /*199f0*/  @P2 FFMA.FTZ R2, R11, R169, R8 ;  /* 0x000000a90b022223 */ /* 0x000fe20000010008 */
[----:B------:R-:W-:-:S02]  /*19a00*/  PLOP3.LUT P1, PT, PT, PT, PT, 0x8, 0x0 ;  /* 0x000000000000781c */ /* 0x000fc40003f2e170 */
[----:B------:R-:W-:Y:S01]  /*19a10*/  SEL R225, R225, RZ, P0 ;  /* 0x000000ffe1e17207 */ /* 0x000fe20000000000 */
[-C--:B--2---:R-:W-:Y:S01]  /*19a20*/  FMUL.FTZ R3, R4, R5.reuse ;  /* 0x0000000504037220 */ /* 0x084fe20000410000 */
[----:B------:R-:W-:-:S03]  /*19a30*/  FMUL.FTZ R10, R10, R5 ;  /* 0x000000050a0a7220 */ /* 0x000fc60000410000 */
        /* <DEDUP_REMOVED lines=127> */
[----:B---3--:R-:W-:-:S07]  /*1a230*/  FMUL.FTZ R152, R151, R10 ;  /* 0x0000000a97987220 */ /* 0x008fce0000410000 */
.L_x_597:
[----:B------:R-:W-:Y:S05]  /*1a240*/  WARPSYNC.ALL ;  /* 0x0000000000007948 */ /* 0x000fea0003800000 */
[----:B------:R-:W0:Y:S08]  /*1a250*/  S2UR UR61, SR_CgaCtaId ;  /* 0x00000000003d79c3 */ /* 0x000e300000008800 */
[----:B------:R-:W-:Y:S06]  /*1a260*/  BAR.SYNC.DEFER_BLOCKING 0x5, 0x180 ;  /* 0x0146000000007b1d */ /* 0x000fec0000010000 */
[----:B------:R-:W-:Y:S01]  /*1a270*/  UMOV UR4, 0x400 ;  /* 0x0000040000047882 */ /* 0x000fe20000000000 */
[----:B------:R-:W-:Y:S01]  /*1a280*/  BSSY B0, `(.L_x_663) ;  /* 0x00003cd000007945 */ /* 0x000fe20003800000 */
[----:B0-----:R-:W-:-:S06]  /*1a290*/  ULEA UR4, UR61, UR4, 0x18 ;  /* 0x000000043d047291 */ /* 0x001fcc000f8ec03f */
[----:B------:R-:W-:-:S05]  /*1a2a0*/  MOV R23, UR4 ;  /* 0x0000000400177c02 */ /* 0x000fca0008000f00 */
[----:B------:R0:W1:Y:S01]  /*1a2b0*/  LDS.128 R220, [R23+0x388d0] ;  /* 0x0388d00017dc7984 */ /* 0x0000620000000c00 */
[----:B------:R-:W-:Y:S06]  /*1a2c0*/  BAR.ARV 0x4, 0x180 ;  /* 0x0106000000007b1d */ /* 0x000fec0000002000 */
[----:B------:R-:W-:Y:S05]  /*1a2d0*/  @P1 BRA `(.L_x_664) ;  /* 0x0000002c00881947 */ /* 0x000fea0003800000 */
[----:B------:R-:W2:Y:S04]  /*1a2e0*/  LDL R143, [R1+0x58] ;  /* 0x00005800018f7983 */ /* 0x000ea80000100800 */
[----:B------:R-:W3:Y:S04]  /*1a2f0*/  LDL R93, [R1+0x20] ;  /* 0x00002000015d7983 */ /* 0x000ee80000100800 */
[----:B-----5:R-:W4:Y:S01]  /*1a300*/  LDL R83, [R1+0x40] ;  /* 0x0000400001537983 */ /* 0x020f220000100800 */
[----:B------:R-:W0:Y:S01]  /*1a310*/  S2R R151, SR_TID.X ;  /* 0x0000000000977919 */ /* 0x000e220000002100 */
[----:B------:R-:W-:Y:S01]  /*1a320*/  F2FP.BF16.F32.PACK_AB R10, R6, R33 ;  /* 0x00000021060a723e */ /* 0x000fe200000010ff */
[----:B------:R-:W-:Y:S01]  /*1a330*/  ULDC.64 UR4, c[0x4][0x128] ;  /* 0x01004a0000047ab9 */ /* 0x000fe20000000a00 */
[----:B------:R-:W1:Y:S01]  /*1a340*/  S2R R6, SR_SWINHI ;  /* 0x0000000000067919 */ /* 0x000e620000002f00 */
[----:B------:R-:W-:-:S02]  /*1a350*/  F2FP.BF16.F32.PACK_AB R122, R70, R67 ;  /* 0x00000043467a723e */ /* 0x000fc400000010ff */
[----:B------:R-:W-:Y:S02]  /*1a360*/  F2FP.BF16.F32.PACK_AB R121, R76, R121 ;  /* 0x000000794c79723e */ /* 0x000fe400000010ff */
[----:B------:R-:W-:Y:S02]  /*1a370*/  F2FP.BF16.F32.PACK_AB R70, R77, R128 ;  /* 0x000000804d46723e */ /* 0x000fe400000010ff */
[----:B------:R-:W-:Y:S01]  /*1a380*/  F2FP.BF16.F32.PACK_AB R47, R47, R50 ;  /* 0x000000322f2f723e */ /* 0x000fe200000010ff */
[----:B0-----:R-:W-:-:S05]  /*1a390*/  IMAD.SHL.U32 R3, R151, 0x4, RZ ;  /* 0x0000000497037824 */ /* 0x001fca00078e00ff */
[----:B------:R-:W-:-:S04]  /*1a3a0*/  LOP3.LUT R3, R3, 0xc, RZ, 0xc0, !PT ;  /* 0x0000000c03037812 */ /* 0x000fc800078ec0ff */
[----:B------:R-:W-:Y:S02]  /*1a3b0*/  IADD3 R26, P0, R3, UR4, RZ ;  /* 0x00000004031a7c10 */ /* 0x000fe4000ff1e0ff */
[----:B------:R-:W-:Y:S02]  /*1a3c0*/  MOV R76, R23 ;  /* 0x00000017004c7202 */ /* 0x000fe40000000f00 */
[----:B-1----:R-:W-:Y:S01]  /*1a3d0*/  MOV R77, R6 ;  /* 0x00000006004d7202 */ /* 0x002fe20000000f00 */
[----:B------:R-:W-:-:S05]  /*1a3e0*/  IMAD.X R27, RZ, RZ, UR5, P0 ;  /* 0x00000005ff1b7e24 */ /* 0x000fca00080e06ff */
[----:B------:R0:W5:Y:S01]  /*1a3f0*/  LDG.E.CONSTANT R3, desc[UR36][R26.64] ;  /* 0x000000241a037981 */ /* 0x000162000c1e9900 */
[----:B------:R-:W-:Y:S02]  /*1a400*/  F2FP.BF16.F32.PACK_AB R7, R7, R32 ;  /* 0x000000200707723e */ /* 0x000fe400000010ff */
[----:B------:R-:W-:Y:S02]  /*1a410*/  F2FP.BF16.F32.PACK_AB R57, R14, R57 ;  /* 0x000000390e39723e */ /* 0x000fe400000010ff */
[----:B0-----:R-:W-:Y:S02]  /*1a420*/  F2FP.BF16.F32.PACK_AB R26, R12, R49 ;  /* 0x000000310c1a723e */ /* 0x001fe400000010ff */
        /* <DEDUP_REMOVED lines=23> */
[----:B------:R-:W-:Y:S02]  /*1a5a0*/  LOP3.LUT P0, R6, R151, 0x3, RZ, 0xc0, !PT ;  /* 0x0000000397067812 */ /* 0x000fe4000780c0ff */
[----:B------:R-:W-:Y:S02]  /*1a5b0*/  F2FP.BF16.F32.PACK_AB R108, R31, R108 ;  /* 0x0000006c1f6c723e */ /* 0x000fe400000010ff */
[----:B------:R-:W-:Y:S02]  /*1a5c0*/  F2FP.BF16.F32.PACK_AB R90, R38, R35 ;  /* 0x00000023265a723e */ /* 0x000fe400000010ff */
[----:B------:R-:W-:-:S02]  /*1a5d0*/  F2FP.BF16.F32.PACK_AB R80, R29, R80 ;  /* 0x000000501d50723e */ /* 0x000fc400000010ff */
[----:B------:R-:W-:Y:S02]  /*1a5e0*/  F2FP.BF16.F32.PACK_AB R4, R4, R25 ;  /* 0x000000190404723e */ /* 0x000fe400000010ff */
[----:B------:R-:W-:Y:S02]  /*1a5f0*/  F2FP.BF16.F32.PACK_AB R88, R37, R88 ;  /* 0x000000582558723e */ /* 0x000fe400000010ff */
[----:B------:R-:W-:Y:S02]  /*1a600*/  ISETP.EQ.OR P0, PT, R6, 0x3, !P0 ;  /* 0x000000030600780c */ /* 0x000fe40004702670 */
[----:B------:R-:W-:Y:S02]  /*1a610*/  F2FP.BF16.F32.PACK_AB R109, R30, R109 ;  /* 0x0000006d1e6d723e */ /* 0x000fe400000010ff */
[----:B------:R-:W-:Y:S02]  /*1a620*/  F2FP.BF16.F32.PACK_AB R117, R117, R34 ;  /* 0x000000227575723e */ /* 0x000fe400000010ff */
[----:B------:R-:W-:-:S02]  /*1a630*/  F2FP.BF16.F32.PACK_AB R9, R9, R40 ;  /* 0x000000280909723e */ /* 0x000fc400000010ff */
[----:B------:R-:W-:Y:S02]  /*1a640*/  F2FP.BF16.F32.PACK_AB R56, R13, R56 ;  /* 0x000000380d38723e */ /* 0x000fe400000010ff */
[----:B------:R-:W-:Y:S02]  /*1a650*/  F2FP.BF16.F32.PACK_AB R73, R28, R73 ;  /* 0x000000491c49723e */ /* 0x000fe400000010ff */
[----:B------:R-:W-:Y:S02]  /*1a660*/  F2FP.BF16.F32.PACK_AB R33, R36, R81 ;  /* 0x000000512421723e */ /* 0x000fe400000010ff */
[----:B------:R-:W-:Y:S02]  /*1a670*/  SEL R13, R5, R4, P0 ;  /* 0x00000004050d7207 */ /* 0x000fe40000000000 */
[----:B------:R-:W-:Y:S01]  /*1a680*/  SEL R4, R4, R5, P0 ;  /* 0x0000000504047207 */ /* 0x000fe20000000000 */
[----:B------:R-:W-:Y:S01]  /*1a690*/  UMOV UR4, 0xffffffff ;  /* 0xffffffff00047882 */ /* 0x000fe20000000000 */
        /* <DEDUP_REMOVED lines=21> */
[----:B------:R-:W-:Y:S01]  /*1a7f0*/  F2FP.BF16.F32.PACK_AB R152, R152, R147 ;  /* 0x000000939898723e */ /* 0x000fe200000010ff */
[----:B--2---:R-:W-:-:S03]  /*1a800*/  IMAD.WIDE R50, R143, 0x2, R76 ;  /* 0x000000028f327825 */ /* 0x004fc600078e024c */
[C---:B------:R-:W-:Y:S02]  /*1a810*/  IADD3 R75, P3, R50.reuse, 0xc060, RZ ;  /* 0x0000c060324b7810 */ /* 0x040fe40007f7e0ff */
[C---:B------:R-:W-:Y:S02]  /*1a820*/  IADD3 R65, P1, R50.reuse, 0xc020, RZ ;  /* 0x0000c02032417810 */ /* 0x040fe40007f3e0ff */
[C---:B------:R-:W-:Y:S02]  /*1a830*/  IADD3 R61, P5, R50.reuse, 0xc000, RZ ;  /* 0x0000c000323d7810 */ /* 0x040fe40007fbe0ff */
[C---:B------:R-:W-:Y:S02]  /*1a840*/  IADD3 R59, P4, R50.reuse, 0x8060, RZ ;  /* 0x00008060323b7810 */ /* 0x040fe40007f9e0ff */
[----:B------:R-:W-:Y:S02]  /*1a850*/  IADD3 R69, P2, R50, 0xc040, RZ ;  /* 0x0000c04032457810 */ /* 0x000fe40007f5e0ff */
[----:B------:R-:W-:-:S02]  /*1a860*/  LOP3.LUT R74, R75, 0x380, RZ, 0xc0, !PT ;  /* 0x000003804b4a7812 */ /* 0x000fc400078ec0ff */
[----:B------:R-:W-:Y:S02]  /*1a870*/  LOP3.LUT R64, R65, 0x380, RZ, 0xc0, !PT ;  /* 0x0000038041407812 */ /* 0x000fe400078ec0ff */
[----:B------:R-:W-:Y:S02]  /*1a880*/  LOP3.LUT R60, R61, 0x380, RZ, 0xc0, !PT ;  /* 0x000003803d3c7812 */ /* 0x000fe400078ec0ff */
[----:B------:R-:W-:Y:S02]  /*1a890*/  LOP3.LUT R58, R59, 0x380, RZ, 0xc0, !PT ;  /* 0x000003803b3a7812 */ /* 0x000fe400078ec0ff */
[----:B------:R-:W-:Y:S02]  /*1a8a0*/  LOP3.LUT R68, R69, 0x380, RZ, 0xc0, !PT ;  /* 0x0000038045447812 */ /* 0x000fe400078ec0ff */
[----:B------:R-:W-:Y:S02]  /*1a8b0*/  SHF.R.U64 R74, R74, 0x3, RZ ;  /* 0x000000034a4a7819 */ /* 0x000fe400000012ff */
[----:B------:R-:W-:-:S02]  /*1a8c0*/  SHF.R.U64 R64, R64, 0x3, RZ ;  /* 0x0000000340407819 */ /* 0x000fc400000012ff */
[----:B------:R-:W-:Y:S02]  /*1a8d0*/  SHF.R.U64 R60, R60, 0x3, RZ ;  /* 0x000000033c3c7819 */ /* 0x000fe400000012ff */
[----:B------:R-:W-:Y:S02]  /*1a8e0*/  SHF.R.U64 R58, R58, 0x3, RZ ;  /* 0x000000033a3a7819 */ /* 0x000fe400000012ff */
[----:B------:R-:W-:Y:S02]  /*1a8f0*/  SHF.R.U64 R68, R68, 0x3, RZ ;  /* 0x0000000344447819 */ /* 0x000fe400000012ff */
[----:B------:R-:W-:Y:S01]  /*1a900*/  LOP3.LUT R74, R74, R75, RZ, 0x3c, !PT ;  /* 0x0000004b4a4a7212 */ /* 0x000fe200078e3cff */
[--C-:B------:R-:W-:Y:S01]  /*1a910*/  IMAD.X R75, RZ, RZ, R51.reuse, P3 ;  /* 0x000000ffff4b7224 */ /* 0x100fe200018e0633 */
[----:B------:R-:W-:Y:S01]  /*1a920*/  LOP3.LUT R64, R64, R65, RZ, 0x3c, !PT ;  /* 0x0000004140407212 */ /* 0x000fe200078e3cff */
[----:B------:R-:W-:Y:S01]  /*1a930*/  IMAD.X R65, RZ, RZ, R51, P1 ;  /* 0x000000ffff417224 */ /* 0x000fe200008e0633 */
[----:B------:R-:W-:-:S02]  /*1a940*/  LOP3.LUT R60, R60, R61, RZ, 0x3c, !PT ;  /* 0x0000003d3c3c7212 */ /* 0x000fc400078e3cff */
[----:B------:R-:W-:Y:S01]  /*1a950*/  LOP3.LUT R58, R58, R59, RZ, 0x3c, !PT ;  /* 0x0000003b3a3a7212 */ /* 0x000fe200078e3cff */
[--C-:B------:R-:W-:Y:S01]  /*1a960*/  IMAD.X R59, RZ, RZ, R51.reuse, P4 ;  /* 0x000000ffff3b7224 */ /* 0x100fe200020e0633 */
[----:B------:R-:W-:Y:S01]  /*1a970*/  LOP3.LUT R68, R68, R69, RZ, 0x3c, !PT ;  /* 0x0000004544447212 */ /* 0x000fe200078e3cff */
[----:B------:R-:W-:Y:S01]  /*1a980*/  IMAD.X R69, RZ, RZ, R51, P2 ;  /* 0x000000ffff457224 */ /* 0x000fe200010e0633 */
[----:B------:R-:W-:Y:S02]  /*1a990*/  IADD3.X R61, RZ, R51, RZ, P5, !PT ;  /* 0x00000033ff3d7210 */ /* 0x000fe40002ffe4ff */
[C---:B------:R-:W-:Y:S02]  /*1a9a0*/  IADD3 R101, P3, R50.reuse, 0x8040, RZ ;  /* 0x0000804032657810 */ /* 0x040fe40007f7e0ff */
[C---:B------:R-:W-:Y:S02]  /*1a9b0*/  IADD3 R49, P1, R50.reuse, 0x8000, RZ ;  /* 0x0000800032317810 */ /* 0x040fe40007f3e0ff */
[----:B------:R-:W-:-:S02]  /*1a9c0*/  IADD3 R45, P5, R50, 0x4060, RZ ;  /* 0x00004060322d7810 */ /* 0x000fc40007fbe0ff */
[C---:B------:R-:W-:Y:S02]  /*1a9d0*/  IADD3 R43, P4, R50.reuse, 0x4040, RZ ;  /* 0x00004040322b7810 */ /* 0x040fe40007f9e0ff */
[----:B------:R-:W-:Y:S02]  /*1a9e0*/  IADD3 R53, P2, R50, 0x8020, RZ ;  /* 0x0000802032357810 */ /* 0x000fe40007f5e0ff */
[----:B------:R-:W-:Y:S02]  /*1a9f0*/  LOP3.LUT R100, R101, 0x380, RZ, 0xc0, !PT ;  /* 0x0000038065647812 */ /* 0x000fe400078ec0ff */
[----:B------:R-:W-:Y:S02]  /*1aa00*/  LOP3.LUT R48, R49, 0x380, RZ, 0xc0, !PT ;  /* 0x0000038031307812 */ /* 0x000fe400078ec0ff */
[----:B------:R-:W-:Y:S02]  /*1aa10*/  LOP3.LUT R44, R45, 0x380, RZ, 0xc0, !PT ;  /* 0x000003802d2c7812 */ /* 0x000fe400078ec0ff */
[----:B------:R-:W-:-:S02]  /*1aa20*/  LOP3.LUT R42, R43, 0x380, RZ, 0xc0, !PT ;  /* 0x000003802b2a7812 */ /* 0x000fc400078ec0ff */
[----:B------:R-:W-:Y:S02]  /*1aa30*/  LOP3.LUT R52, R53, 0x380, RZ, 0xc0, !PT ;  /* 0x0000038035347812 */ /* 0x000fe400078ec0ff */
[----:B------:R-:W-:Y:S02]  /*1aa40*/  SHF.R.U64 R100, R100, 0x3, RZ ;  /* 0x0000000364647819 */ /* 0x000fe400000012ff */
[----:B------:R-:W-:Y:S02]  /*1aa50*/  SHF.R.U64 R48, R48, 0x3, RZ ;  /* 0x0000000330307819 */ /* 0x000fe400000012ff */
[----:B------:R-:W-:Y:S02]  /*1aa60*/  SHF.R.U64 R44, R44, 0x3, RZ ;  /* 0x000000032c2c7819 */ /* 0x000fe400000012ff */
[----:B------:R-:W-:Y:S02]  /*1aa70*/  SHF.R.U64 R42, R42, 0x3, RZ ;  /* 0x000000032a2a7819 */ /* 0x000fe400000012ff */
[----:B------:R-:W-:-:S02]  /*1aa80*/  SHF.R.U64 R52, R52, 0x3, RZ ;  /* 0x0000000334347819 */ /* 0x000fc400000012ff */
[----:B------:R-:W-:Y:S01]  /*1aa90*/  LOP3.LUT R100, R100, R101, RZ, 0x3c, !PT ;  /* 0x0000006564647212 */ /* 0x000fe200078e3cff */
[--C-:B------:R-:W-:Y:S01]  /*1aaa0*/  IMAD.X R101, RZ, RZ, R51.reuse, P3 ;  /* 0x000000ffff657224 */ /* 0x100fe200018e0633 */
[----:B------:R-:W-:Y:S02]  /*1aab0*/  LOP3.LUT R48, R48, R49, RZ, 0x3c, !PT ;  /* 0x0000003130307212 */ /* 0x000fe400078e3cff */
[----:B------:R-:W-:Y:S01]  /*1aac0*/  LOP3.LUT R44, R44, R45, RZ, 0x3c, !PT ;  /* 0x0000002d2c2c7212 */ /* 0x000fe200078e3cff */
[--C-:B------:R-:W-:Y:S01]  /*1aad0*/  IMAD.X R45, RZ, RZ, R51.reuse, P5 ;  /* 0x000000ffff2d7224 */ /* 0x100fe200028e0633 */
[----:B------:R-:W-:Y:S01]  /*1aae0*/  LOP3.LUT R42, R42, R43, RZ, 0x3c, !PT ;  /* 0x0000002b2a2a7212 */ /* 0x000fe200078e3cff */
[--C-:B------:R-:W-:Y:S01]  /*1aaf0*/  IMAD.X R43, RZ, RZ, R51.reuse, P4 ;  /* 0x000000ffff2b7224 */ /* 0x100fe200020e0633 */
[----:B------:R-:W-:Y:S01]  /*1ab00*/  LOP3.LUT R52, R52, R53, RZ, 0x3c, !PT ;  /* 0x0000003534347212 */ /* 0x000fe200078e3cff */
[----:B------:R-:W-:Y:S01]  /*1ab10*/  IMAD.X R53, RZ, RZ, R51, P2 ;  /* 0x000000ffff357224 */ /* 0x000fe200010e0633 */
[----:B------:R-:W-:-:S02]  /*1ab20*/  IADD3.X R49, RZ, R51, RZ, P1, !PT ;  /* 0x00000033ff317210 */ /* 0x000fc40000ffe4ff */
        /* <DEDUP_REMOVED lines=12> */
[----:B------:R-:W-:Y:S02]  /*1abf0*/  SHF.R.U64 R34, R34, 0x3, RZ ;  /* 0x0000000322227819 */ /* 0x000fe400000012ff */
[----:B------:R-:W-:Y:S02]  /*1ac00*/  SHF.R.U64 R30, R30, 0x3, RZ ;  /* 0x000000031e1e7819 */ /* 0x000fe400000012ff */
[----:B------:R-:W-:Y:S02]  /*1ac10*/  SHF.R.U64 R28, R28, 0x3, RZ ;  /* 0x000000031c1c7819 */ /* 0x000fe400000012ff */
[----:B------:R-:W-:Y:S02]  /*1ac20*/  SHF.R.U64 R36, R36, 0x3, RZ ;  /* 0x0000000324247819 */ /* 0x000fe400000012ff */
[----:B------:R-:W-:Y:S01]  /*1ac30*/  SHF.R.U64 R5, R5, 0x3, RZ ;  /* 0x0000000305057819 */ /* 0x000fe200000012ff */
[----:B---3--:R-:W-:Y:S01]  /*1ac40*/  IMAD.MOV.U32 R143, RZ, RZ, R93 ;  /* 0x000000ffff8f7224 */ /* 0x008fe200078e005d */
[----:B------:R-:W-:Y:S01]  /*1ac50*/  LOP3.LUT R40, R40, R41, RZ, 0x3c, !PT ;  /* 0x0000002928287212 */ /* 0x000fe200078e3cff */
[--C-:B------:R-:W-:Y:S01]  /*1ac60*/  IMAD.X R41, RZ, RZ, R51.reuse, P3 ;  /* 0x000000ffff297224 */ /* 0x100fe200018e0633 */
[----:B------:R-:W-:Y:S01]  /*1ac70*/  LOP3.LUT R34, R34, R35, RZ, 0x3c, !PT ;  /* 0x0000002322227212 */ /* 0x000fe200078e3cff */
[--C-:B------:R-:W-:Y:S01]  /*1ac80*/  IMAD.X R35, RZ, RZ, R51.reuse, P1 ;  /* 0x000000ffff237224 */ /* 0x100fe200008e0633 */
[----:B------:R-:W-:Y:S01]  /*1ac90*/  LOP3.LUT R30, R30, R31, RZ, 0x3c, !PT ;  /* 0x0000001f1e1e7212 */ /* 0x000fe200078e3cff */
[--C-:B------:R-:W-:Y:S01]  /*1aca0*/  IMAD.X R31, RZ, RZ, R51.reuse, P5 ;  /* 0x000000ffff1f7224 */ /* 0x100fe200028e0633 */
[----:B------:R-:W-:Y:S01]  /*1acb0*/  LOP3.LUT R28, R28, R29, RZ, 0x3c, !PT ;  /* 0x0000001d1c1c7212 */ /* 0x000fe200078e3cff */
[----:B------:R-:W-:Y:S01]  /*1acc0*/  IMAD.X R29, RZ, RZ, R51, P4 ;  /* 0x000000ffff1d7224 */ /* 0x000fe200020e0633 */
[----:B------:R-:W-:-:S02]  /*1acd0*/  LOP3.LUT R36, R36, R37, RZ, 0x3c, !PT ;  /* 0x0000002524247212 */ /* 0x000fc400078e3cff */
[----:B----4-:R-:W-:Y:S02]  /*1ace0*/  MOV R149, R83 ;  /* 0x0000005300957202 */ /* 0x010fe40000000f00 */
[----:B------:R-:W-:Y:S02]  /*1acf0*/  LOP3.LUT R50, R5, R50, RZ, 0x3c, !PT ;  /* 0x0000003205327212 */ /* 0x000fe400078e3cff */
[----:B------:R-:W-:Y:S02]  /*1ad00*/  IADD3.X R37, RZ, R51, RZ, P2, !PT ;  /* 0x00000033ff257210 */ /* 0x000fe400017fe4ff */
[----:B------:R-:W-:Y:S02]  /*1ad10*/  MOV R100, R100 ;  /* 0x0000006400647202 */ /* 0x000fe40000000f00 */
[----:B------:R-:W-:Y:S02]  /*1ad20*/  MOV R103, R50 ;  /* 0x0000003200677202 */ /* 0x000fe40000000f00 */
[----:B------:R-:W-:-:S02]  /*1ad30*/  MOV R85, R74 ;  /* 0x0000004a00557202 */ /* 0x000fc40000000f00 */
[----:B------:R-:W-:Y:S02]  /*1ad40*/  MOV R83, R68 ;  /* 0x0000004400537202 */ /* 0x000fe40000000f00 */
[----:B------:R-:W-:Y:S02]  /*1ad50*/  MOV R81, R64 ;  /* 0x0000004000517202 */ /* 0x000fe40000000f00 */
[----:B------:R-:W-:Y:S02]  /*1ad60*/  MOV R79, R60 ;  /* 0x0000003c004f7202 */ /* 0x000fe40000000f00 */
        /* <DEDUP_REMOVED lines=10> */
[C---:B------:R-:W-:Y:S02]  /*1ae10*/  SHF.L.U64.HI R101, R143.reuse, 0x2, R149 ;  /* 0x000000028f657819 */ /* 0x040fe40000010295 */
[----:B------:R-:W-:Y:S01]  /*1ae20*/  SHF.L.U32 R87, R143, 0x2, RZ ;  /* 0x000000028f577819 */ /* 0x000fe200000006ff */
[----:B------:R-:W-:Y:S06]  /*1ae30*/  BRA.DIV UR4, `(.L_x_665) ;  /* 0x000000c604a07947 */ /* 0x000fec000b800000 */
[----:B------:R-:W-:Y:S02]  /*1ae40*/  SEL R38, R7, R10, P0 ;  /* 0x0000000a07267207 */ /* 0x000fe40000000000 */
[----:B------:R-:W-:Y:S02]  /*1ae50*/  SEL R10, R10, R7, P0 ;  /* 0x000000070a0a7207 */ /* 0x000fe40000000000 */
[----:B------:R-:W-:Y:S02]  /*1ae60*/  SEL R40, R9, R24, P0 ;  /* 0x0000001809287207 */ /* 0x000fe40000000000 */
[----:B------:R-:W-:Y:S01]  /*1ae70*/  SEL R20, R24, R9, P0 ;  /* 0x0000000918147207 */ /* 0x000fe20000000000 */
[----:B-----5:R-:W-:Y:S01]  /*1ae80*/  SHFL.IDX PT, R38, R38, R3, 0x1c1f ;  /* 0x001c1f0326267589 */ /* 0x020fe200000e0000 */
[----:B------:R-:W-:Y:S02]  /*1ae90*/  SEL R42, R11, R26, P0 ;  /* 0x0000001a0b2a7207 */ /* 0x000fe40000000000 */
[----:B------:R-:W-:Y:S01]  /*1aea0*/  LOP3.LUT R7, R3, 0x2, RZ, 0x3c, !PT ;  /* 0x0000000203077812 */ /* 0x000fe200078e3cff */
[----:B------:R-:W-:Y:S01]  /*1aeb0*/  SHFL.IDX PT, R40, R40, R3, 0x1c1f ;  /* 0x001c1f0328287589 */ /* 0x000fe200000e0000 */
[----:B------:R-:W-:-:S02]  /*1aec0*/  SEL R24, R26, R11, P0 ;  /* 0x0000000b1a187207 */ /* 0x000fc40000000000 */
[----:B------:R-:W-:Y:S01]  /*1aed0*/  SEL R44, R56, R57, P0 ;  /* 0x00000039382c7207 */ /* 0x000fe20000000000 */
[----:B------:R-:W-:Y:S01]  /*1aee0*/  SHFL.IDX PT, R9, R4, R7, 0x1c1f ;  /* 0x001c1f0704097589 */ /* 0x000fe200000e0000 */
[----:B------:R-:W-:Y:S02]  /*1aef0*/  SEL R46, R15, R32, P0 ;  /* 0x000000200f2e7207 */ /* 0x000fe40000000000 */
[----:B------:R-:W-:Y:S01]  /*1af00*/  SEL R28, R32, R15, P0 ;  /* 0x0000000f201c7207 */ /* 0x000fe20000000000 */
[----:B------:R-:W-:Y:S01]  /*1af10*/  SHFL.IDX PT, R42, R42, R3, 0x1c1f ;  /* 0x001c1f032a2a7589 */ /* 0x000fe200000e0000 */
[----:B------:R-:W-:Y:S02]  /*1af20*/  SEL R48, R72, R73, P0 ;  /* 0x0000004948307207 */ /* 0x000fe40000000000 */
[----:B------:R-:W-:Y:S01]  /*1af30*/  SEL R50, R80, R33, P0 ;  /* 0x0000002150327207 */ /* 0x000fe20000000000 */
        /* <DEDUP_REMOVED lines=24> */
[----:B------:R-:W0:Y:S01]  /*1b0c0*/  SHFL.IDX PT, R8, R13, R3, 0x1c1f ;  /* 0x001c1f030d087589 */ /* 0x000e2200000e0000 */
        /* <DEDUP_REMOVED lines=8> */
[----:B------:R-:W1:Y:S01]  /*1b150*/  SHFL.IDX PT, R21, R10, R7, 0x1c1f ;  /* 0x001c1f070a157589 */ /* 0x000e6200000e0000 */
[----:B------:R-:W-:Y:S02]  /*1b160*/  SEL R132, R27, R154, P0 ;  /* 0x0000009a1b847207 */ /* 0x000fe40000000000 */
[----:B------:R-:W-:Y:S01]  /*1b170*/  SEL R134, R154, R27, P0 ;  /* 0x0000001b9a867207 */ /* 0x000fe20000000000 */
[----:B------:R-:W2:Y:S01]  /*1b180*/  SHFL.IDX PT, R25, R20, R7, 0x1c1f ;  /* 0x001c1f0714197589 */ /* 0x000ea200000e0000 */
[----:B------:R-:W-:-:S02]  /*1b190*/  SEL R66, R121, R66, P0 ;  /* 0x0000004279427207 */ /* 0x000fc40000000000 */
[----:B------:R-:W-:Y:S01]  /*1b1a0*/  SEL R68, R70, R129, P0 ;  /* 0x0000008146447207 */ /* 0x000fe20000000000 */
[----:B------:R-:W3:Y:S01]  /*1b1b0*/  SHFL.IDX PT, R27, R24, R7, 0x1c1f ;  /* 0x001c1f07181b7589 */ /* 0x000ee200000e0000 */
[----:B------:R-:W-:Y:S02]  /*1b1c0*/  SEL R112, R63, R122, P0 ;  /* 0x0000007a3f707207 */ /* 0x000fe40000000000 */
[----:B------:R-:W-:Y:S01]  /*1b1d0*/  SEL R114, R122, R63, P0 ;  /* 0x0000003f7a727207 */ /* 0x000fe20000000000 */
[----:B------:R4:W4:Y:S01]  /*1b1e0*/  SHFL.IDX PT, R37, R34, R7, 0x1c1f ;  /* 0x001c1f0722257589 */ /* 0x00092200000e0000 */
[----:B------:R-:W-:Y:S02]  /*1b1f0*/  SEL R70, R129, R70, P0 ;  /* 0x0000004681467207 */ /* 0x000fe40000000000 */
[----:B------:R-:W-:Y:S01]  /*1b200*/  SEL R72, R136, R137, P0 ;  /* 0x0000008988487207 */ /* 0x000fe20000000000 */
[----:B------:R4:W4:Y:S01]  /*1b210*/  SHFL.IDX PT, R41, R36, R7, 0x1c1f ;  /* 0x001c1f0724297589 */ /* 0x00092200000e0000 */
[----:B------:R-:W-:-:S02]  /*1b220*/  SEL R78, R144, R145, P0 ;  /* 0x00000091904e7207 */ /* 0x000fc40000000000 */
[----:B------:R-:W-:Y:S01]  /*1b230*/  SEL R80, R145, R144, P0 ;  /* 0x0000009091507207 */ /* 0x000fe20000000000 */
[----:B------:R-:W-:Y:S01]  /*1b240*/  SHFL.IDX PT, R56, R56, R3, 0x1c1f ;  /* 0x001c1f0338387589 */ /* 0x000fe200000e0000 */
[----:B------:R-:W-:Y:S02]  /*1b250*/  SEL R120, R125, R140, P0 ;  /* 0x0000008c7d787207 */ /* 0x000fe40000000000 */
[----:B------:R-:W-:Y:S01]  /*1b260*/  SEL R122, R140, R125, P0 ;  /* 0x0000007d8c7a7207 */ /* 0x000fe20000000000 */
[----:B------:R-:W4:Y:S01]  /*1b270*/  SHFL.IDX PT, R45, R58, R7, 0x1c1f ;  /* 0x001c1f073a2d7589 */ /* 0x000f2200000e0000 */
[----:B------:R-:W-:Y:S02]  /*1b280*/  SEL R74, R137, R136, P0 ;  /* 0x00000088894a7207 */ /* 0x000fe40000000000 */
[----:B------:R-:W-:Y:S01]  /*1b290*/  SEL R82, R109, R108, P0 ;  /* 0x0000006c6d527207 */ /* 0x000fe20000000000 */
[----:B------:R-:W-:Y:S01]  /*1b2a0*/  SHFL.IDX PT, R60, R60, R3, 0x1c1f ;  /* 0x001c1f033c3c7589 */ /* 0x000fe200000e0000 */
[----:B------:R-:W-:-:S02]  /*1b2b0*/  SEL R140, R119, R158, P0 ;  /* 0x0000009e778c7207 */ /* 0x000fc40000000000 */
[----:B------:R-:W-:Y:S01]  /*1b2c0*/  SEL R144, R127, R160, P0 ;  /* 0x000000a07f907207 */ /* 0x000fe20000000000 */
[----:B------:R-:W4:Y:S01]  /*1b2d0*/  SHFL.IDX PT, R49, R62, R7, 0x1c1f ;  /* 0x001c1f073e317589 */ /* 0x000f2200000e0000 */
[----:B------:R-:W-:Y:S02]  /*1b2e0*/  SEL R146, R133, R142, P0 ;  /* 0x0000008e85927207 */ /* 0x000fe40000000000 */
[----:B------:R-:W-:Y:S01]  /*1b2f0*/  SEL R84, R108, R109, P0 ;  /* 0x0000006d6c547207 */ /* 0x000fe20000000000 */
[----:B------:R-:W-:Y:S01]  /*1b300*/  SHFL.IDX PT, R64, R64, R3, 0x1c1f ;  /* 0x001c1f0340407589 */ /* 0x000fe200000e0000 */
[----:B------:R-:W-:Y:S02]  /*1b310*/  SEL R138, R156, R111, P0 ;  /* 0x0000006f9c8a7207 */ /* 0x000fe40000000000 */
[----:B------:R-:W-:Y:S01]  /*1b320*/  SEL R158, R158, R119, P0 ;  /* 0x000000779e9e7207 */ /* 0x000fe20000000000 */
[----:B------:R-:W4:Y:S01]  /*1b330*/  SHFL.IDX PT, R53, R66, R7, 0x1c1f ;  /* 0x001c1f0742357589 */ /* 0x000f2200000e0000 */
        /* <DEDUP_REMOVED lines=12> */
[----:B0-----:R-:W-:Y:S02]  /*1b400*/  SEL R4, R8, R9, P0 ;  /* 0x0000000908047207 */ /* 0x001fe40000000000 */
[----:B-1----:R-:W-:Y:S01]  /*1b410*/  SEL R10, R21, R38, P0 ;  /* 0x00000026150a7207 */ /* 0x002fe20000000000 */
[----:B------:R-:W-:Y:S01]  /*1b420*/  SHFL.IDX PT, R78, R78, R3, 0x1c1f ;  /* 0x001c1f034e4e7589 */ /* 0x000fe200000e0000 */
[----:B--2---:R-:W-:Y:S02]  /*1b430*/  SEL R12, R40, R25, P0 ;  /* 0x00000019280c7207 */ /* 0x004fe40000000000 */
[----:B------:R-:W-:Y:S01]  /*1b440*/  SEL R14, R25, R40, P0 ;  /* 0x00000028190e7207 */ /* 0x000fe20000000000 */
[----:B------:R-:W-:Y:S01]  /*1b450*/  SHFL.IDX PT, R82, R82, R3, 0x1c1f ;  /* 0x001c1f0352527589 */ /* 0x000fe200000e0000 */
[----:B---3--:R-:W-:-:S02]  /*1b460*/  SEL R24, R42, R27, P0 ;  /* 0x0000001b2a187207 */ /* 0x008fc40000000000 */
[----:B------:R-:W-:Y:S01]  /*1b470*/  SEL R26, R27, R42, P0 ;  /* 0x0000002a1b1a7207 */ /* 0x000fe20000000000 */
[----:B------:R-:W0:Y:S01]  /*1b480*/  SHFL.IDX PT, R65, R80, R7, 0x1c1f ;  /* 0x001c1f0750417589 */ /* 0x000e2200000e0000 */
[----:B------:R-:W-:Y:S02]  /*1b490*/  SEL R28, R44, R29, P0 ;  /* 0x0000001d2c1c7207 */ /* 0x000fe40000000000 */
[----:B------:R-:W-:Y:S01]  /*1b4a0*/  SEL R30, R29, R44, P0 ;  /* 0x0000002c1d1e7207 */ /* 0x000fe20000000000 */
[----:B------:R-:W-:Y:S01]  /*1b4b0*/  SHFL.IDX PT, R69, R84, R7, 0x1c1f ;  /* 0x001c1f0754457589 */ /* 0x000fe200000e0000 */
[----:B------:R-:W-:Y:S02]  /*1b4c0*/  SEL R32, R46, R31, P0 ;  /* 0x0000001f2e207207 */ /* 0x000fe40000000000 */
[----:B----4-:R-:W-:Y:S01]  /*1b4d0*/  SEL R34, R31, R46, P0 ;  /* 0x0000002e1f227207 */ /* 0x010fe20000000000 */
        /* <DEDUP_REMOVED lines=19> */
[----:B0-----:R-:W-:-:S03]  /*1b610*/  SEL R74, R65, R78, P0 ;  /* 0x0000004e414a7207 */ /* 0x001fc60000000000 */
[----:B------:R-:W-:Y:S04]  /*1b620*/  SHFL.IDX PT, R67, R144, R3, 0x1c1f ;  /* 0x001c1f0390437589 */ /* 0x000fe800000e0000 */
[----:B------:R-:W-:Y:S04]  /*1b630*/  SHFL.IDX PT, R71, R146, R3, 0x1c1f ;  /* 0x001c1f0392477589 */ /* 0x000fe800000e0000 */
[----:B------:R-:W0:Y:S04]  /*1b640*/  SHFL.IDX PT, R118, R118, R7, 0x1c1f ;  /* 0x001c1f0776767589 */ /* 0x000e2800000e0000 */
[----:B------:R-:W-:Y:S04]  /*1b650*/  SHFL.IDX PT, R122, R122, R7, 0x1c1f ;  /* 0x001c1f077a7a7589 */ /* 0x000fe800000e0000 */
[----:B------:R-:W-:Y:S04]  /*1b660*/  SHFL.IDX PT, R126, R126, R7, 0x1c1f ;  /* 0x001c1f077e7e7589 */ /* 0x000fe800000e0000 */
[----:B------:R-:W-:Y:S04]  /*1b670*/  SHFL.IDX PT, R130, R130, R7, 0x1c1f ;  /* 0x001c1f0782827589 */ /* 0x000fe800000e0000 */
[----:B------:R-:W-:Y:S04]  /*1b680*/  SHFL.IDX PT, R134, R134, R7, 0x1c1f ;  /* 0x001c1f0786867589 */ /* 0x000fe800000e0000 */
[----:B------:R-:W-:Y:S04]  /*1b690*/  SHFL.IDX PT, R138, R138, R7, 0x1c1f ;  /* 0x001c1f078a8a7589 */ /* 0x000fe800000e0000 */
[----:B------:R-:W-:Y:S01]  /*1b6a0*/  SHFL.IDX PT, R158, R158, R7, 0x1c1f ;  /* 0x001c1f079e9e7589 */ /* 0x000fe200000e0000 */
[----:B0-----:R-:W-:-:S02]  /*1b6b0*/  SEL R37, R39, R118, P0 ;  /* 0x0000007627257207 */ /* 0x001fc40000000000 */
[----:B------:R-:W-:Y:S01]  /*1b6c0*/  SEL R39, R118, R39, P0 ;  /* 0x0000002776277207 */ /* 0x000fe20000000000 */
[----:B------:R-:W-:Y:S04]  /*1b6d0*/  SHFL.IDX PT, R160, R160, R7, 0x1c1f ;  /* 0x001c1f07a0a07589 */ /* 0x000fe800000e0000 */
[----:B------:R-:W-:Y:S04]  /*1b6e0*/  SHFL.IDX PT, R142, R142, R7, 0x1c1f ;  /* 0x001c1f078e8e7589 */ /* 0x000fe800000e0000 */
[----:B------:R-:W-:Y:S04]  /*1b6f0*/  SHFL.IDX PT, R86, R86, R3, 0x1c1f ;  /* 0x001c1f0356567589 */ /* 0x000fe800000e0000 */
[----:B------:R-:W-:Y:S04]  /*1b700*/  SHFL.IDX PT, R90, R90, R3, 0x1c1f ;  /* 0x001c1f035a5a7589 */ /* 0x000fe800000e0000 */
[----:B------:R-:W-:Y:S04]  /*1b710*/  SHFL.IDX PT, R104, R104, R3, 0x1c1f ;  /* 0x001c1f0368687589 */ /* 0x000fe800000e0000 */
[----:B------:R-:W-:Y:S04]  /*1b720*/  SHFL.IDX PT, R108, R108, R3, 0x1c1f ;  /* 0x001c1f036c6c7589 */ /* 0x000fe800000e0000 */
[----:B------:R-:W-:Y:S04]  /*1b730*/  SHFL.IDX PT, R112, R112, R3, 0x1c1f ;  /* 0x001c1f0370707589 */ /* 0x000fe800000e0000 */
[----:B------:R-:W0:Y:S04]  /*1b740*/  SHFL.IDX PT, R73, R88, R7, 0x1c1f ;  /* 0x001c1f0758497589 */ /* 0x000e2800000e0000 */
[----:B------:R-:W1:Y:S04]  /*1b750*/  SHFL.IDX PT, R105, R92, R7, 0x1c1f ;  /* 0x001c1f075c697589 */ /* 0x000e6800000e0000 */
[----:B------:R-:W2:Y:S04]  /*1b760*/  SHFL.IDX PT, R107, R106, R7, 0x1c1f ;  /* 0x001c1f076a6b7589 */ /* 0x000ea800000e0000 */
[----:B------:R-:W3:Y:S04]  /*1b770*/  SHFL.IDX PT, R109, R110, R7, 0x1c1f ;  /* 0x001c1f076e6d7589 */ /* 0x000ee800000e0000 */
[----:B------:R-:W4:Y:S04]  /*1b780*/  SHFL.IDX PT, R111, R114, R7, 0x1c1f ;  /* 0x001c1f07726f7589 */ /* 0x000f2800000e0000 */
[----:B------:R1:W2:Y:S04]  /*1b790*/  SHFL.IDX PT, R75, R6, R3, 0x1c1f ;  /* 0x001c1f03064b7589 */ /* 0x0002a800000e0000 */
[----:B------:R3:W2:Y:S01]  /*1b7a0*/  SHFL.IDX PT, R20, R5, R7, 0x1c1f ;  /* 0x001c1f0705147589 */ /* 0x0006a200000e0000 */
[----:B0-----:R-:W-:-:S02]  /*1b7b0*/  SEL R11, R73, R86, P0 ;  /* 0x00000056490b7207 */ /* 0x001fc40000000000 */
[----:B-1----:R-:W-:Y:S02]  /*1b7c0*/  SEL R13, R90, R105, P0 ;  /* 0x000000695a0d7207 */ /* 0x002fe40000000000 */
        /* <DEDUP_REMOVED lines=9> */
[----:B------:R-:W-:Y:S01]  /*1b860*/  SEL R72, R78, R65, P0 ;  /* 0x000000414e487207 */ /* 0x000fe20000000000 */
[----:B------:R-:W-:Y:S01]  /*1b870*/  IMAD.MOV.U32 R78, RZ, RZ, RZ ;  /* 0x000000ffff4e7224 */ /* 0x000fe200078e00ff */
[----:B---3--:R-:W-:-:S02]  /*1b880*/  SEL R5, R82, R69, P0 ;  /* 0x0000004552057207 */ /* 0x008fc40000000000 */
        /* <DEDUP_REMOVED lines=11> */
[----:B--2---:R-:W-:-:S02]  /*1b940*/  SEL R25, R104, R107, P0 ;  /* 0x0000006b68197207 */ /* 0x004fc40000000000 */
[----:B------:R-:W-:Y:S02]  /*1b950*/  SEL R27, R107, R104, P0 ;  /* 0x000000686b1b7207 */ /* 0x000fe40000000000 */
[----:B------:R-:W-:Y:S02]  /*1b960*/  SEL R29, R108, R109, P0 ;  /* 0x0000006d6c1d7207 */ /* 0x000fe40000000000 */
[----:B------:R-:W-:Y:S02]  /*1b970*/  SEL R31, R109, R108, P0 ;  /* 0x0000006c6d1f7207 */ /* 0x000fe40000000000 */
[----:B----4-:R-:W-:Y:S02]  /*1b980*/  SEL R33, R112, R111, P0 ;  /* 0x0000006f70217207 */ /* 0x010fe40000000000 */
        /* <DEDUP_REMOVED lines=8> */
[----:B------:R-:W-:-:S07]  /*1ba10*/  SEL R71, R142, R71, P0 ;  /* 0x000000478e477207 */ /* 0x000fce0000000000 */
.L_x_959:
[----:B------:R-:W-:Y:S05]  /*1ba20*/  WARPSYNC.ALL ;  /* 0x0000000000007948 */ /* 0x000fea0003800000 */
[----:B------:R-:W-:Y:S01]  /*1ba30*/  BAR.SYNC.DEFER_BLOCKING 0x1, 0x100 ;  /* 0x0044000000007b1d */ /* 0x000fe20000010000 */
[----:B------:R-:W-:Y:S01]  /*1ba40*/  VIADD R88, R151, 0xffffff80 ;  /* 0xffffff8097587836 */ /* 0x000fe20000000000 */
[----:B------:R-:W-:-:S04]  /*1ba50*/  SEL R73, R75, R20, P0 ;  /* 0x000000144b497207 */ /* 0x000fc80000000000 */
[----:B------:R-:W-:Y:S02]  /*1ba60*/  ULDC.64 UR4, c[0x0][0xc00] ;  /* 0x0003000000047ab9 */ /* 0x000fe40000000a00 */
[----:B------:R-:W0:Y:S01]  /*1ba70*/  LDC R3, c[0x0][0xbe8] ;  /* 0x0002fa00ff037b82 */ /* 0x000e220000000800 */
[----:B------:R-:W2:Y:S01]  /*1ba80*/  LDL R82, [R1+0x48] ;  /* 0x0000480001527983 */ /* 0x000ea20000100800 */
[----:B------:R-:W-:Y:S02]  /*1ba90*/  ISETP.NE.U32.AND P1, PT, RZ, UR4, PT ;  /* 0x00000004ff007c0c */ /* 0x000fe4000bf25070 */
[----:B------:R-:W-:Y:S02]  /*1baa0*/  IADD3 R104, P2, R87, UR4, RZ ;  /* 0x0000000457687c10 */ /* 0x000fe4000ff5e0ff */
[----:B------:R-:W-:Y:S02]  /*1bab0*/  SEL R75, R20, R75, P0 ;  /* 0x0000004b144b7207 */ /* 0x000fe40000000000 */
[----:B------:R-:W-:-:S02]  /*1bac0*/  ISETP.NE.AND.EX P1, PT, RZ, UR5, PT, P1 ;  /* 0x00000005ff007c0c */ /* 0x000fc4000bf25310 */
[----:B------:R-:W-:Y:S01]  /*1bad0*/  IADD3.X R105, R101, UR5, RZ, P2, !PT ;  /* 0x0000000565697c10 */ /* 0x000fe200097fe4ff */
[----:B------:R-:W-:Y:S01]  /*1bae0*/  ULDC.64 UR4, c[0x0][0xc08] ;  /* 0x0003020000047ab9 */ /* 0x000fe20000000a00 */
[----:B------:R1:W-:Y:S04]  /*1baf0*/  STSM.16.M88.4 [R103], R4 ;  /* 0x0000000467007844 */ /* 0x0003e80000000200 */
[----:B------:R-:W-:Y:S04]  /*1bb00*/  STSM.16.M88.4 [R89], R8 ;  /* 0x0000000859007844 */ /* 0x000fe80000000200 */
[----:B------:R3:W-:Y:S04]  /*1bb10*/  STSM.16.M88.4 [R91], R12 ;  /* 0x0000000c5b007844 */ /* 0x0007e80000000200 */
[----:B------:R4:W-:Y:S01]  /*1bb20*/  STSM.16.M88.4 [R93], R24 ;  /* 0x000000185d007844 */ /* 0x0009e20000000200 */
[----:B-1----:R-:W-:-:S03]  /*1bb30*/  SHF.R.S32.HI R4, RZ, 0x1f, R88 ;  /* 0x0000001fff047819 */ /* 0x002fc60000011458 */
[----:B------:R4:W-:Y:S01]  /*1bb40*/  STSM.16.M88.4 [R94], R28 ;  /* 0x0000001c5e007844 */ /* 0x0009e20000000200 */
[----:B------:R-:W-:-:S03]  /*1bb50*/  LEA.HI R5, R4, R88, RZ, 0x7 ;  /* 0x0000005804057211 */ /* 0x000fc600078f38ff */
[----:B------:R4:W-:Y:S01]  /*1bb60*/  STSM.16.M88.4 [R95], R32 ;  /* 0x000000205f007844 */ /* 0x0009e20000000200 */
[----:B------:R-:W-:-:S03]  /*1bb70*/  LOP3.LUT R6, R5, 0xffffff80, RZ, 0xc0, !PT ;  /* 0xffffff8005067812 */ /* 0x000fc600078ec0ff */
[----:B------:R4:W-:Y:S02]  /*1bb80*/  STSM.16.M88.4 [R96], R36 ;  /* 0x0000002460007844 */ /* 0x0009e40000000200 */
[----:B---3--:R-:W-:Y:S02]  /*1bb90*/  IMAD.IADD R14, R88, 0x1, -R6 ;  /* 0x00000001580e7824 */ /* 0x008fe400078e0a06 */
[----:B------:R4:W-:Y:S03]  /*1bba0*/  STSM.16.M88.4 [R97], R40 ;  /* 0x0000002861007844 */ /* 0x0009e60000000200 */
[----:B------:R-:W-:Y:S01]  /*1bbb0*/  SHF.R.S32.HI R7, RZ, 0x1f, R14 ;  /* 0x0000001fff077819 */ /* 0x000fe2000001140e */
[----:B------:R4:W-:Y:S03]  /*1bbc0*/  STSM.16.M88.4 [R98], R44 ;  /* 0x0000002c62007844 */ /* 0x0009e60000000200 */
[----:B------:R-:W-:Y:S01]  /*1bbd0*/  LEA.HI R6, R7, R14, RZ, 0x2 ;  /* 0x0000000e07067211 */ /* 0x000fe200078f10ff */
[----:B------:R4:W-:Y:S04]  /*1bbe0*/  STSM.16.M88.4 [R99], R48 ;  /* 0x0000003063007844 */ /* 0x0009e80000000200 */
[----:B------:R4:W-:Y:S01]  /*1bbf0*/  STSM.16.M88.4 [R100], R52 ;  /* 0x0000003464007844 */ /* 0x0009e20000000200 */
[----:B------:R-:W-:-:S02]  /*1bc00*/  SHF.R.S32.HI R8, RZ, 0x2, R6 ;  /* 0x00000002ff087819 */ /* 0x000fc40000011406 */
[----:B------:R-:W-:Y:S01]  /*1bc10*/  SHF.R.S32.HI R9, RZ, 0x1f, R6 ;  /* 0x0000001fff097819 */ /* 0x000fe20000011406 */
[----:B------:R4:W-:Y:S01]  /*1bc20*/  STSM.16.M88.4 [R102], R56 ;  /* 0x0000003866007844 */ /* 0x0009e20000000200 */
[----:B------:R-:W-:-:S03]  /*1bc30*/  ISETP.NE.U32.AND P0, PT, RZ, UR4, PT ;  /* 0x00000004ff007c0c */ /* 0x000fc6000bf05070 */
[----:B------:R4:W-:Y:S01]  /*1bc40*/  STSM.16.M88.4 [R79], R60 ;  /* 0x0000003c4f007844 */ /* 0x0009e20000000200 */
[----:B------:R-:W-:-:S03]  /*1bc50*/  LEA.HI R10, R4, R88, RZ, 0x2 ;  /* 0x00000058040a7211 */ /* 0x000fc600078f10ff */
[----:B------:R4:W-:Y:S01]  /*1bc60*/  STSM.16.M88.4 [R81], R64 ;  /* 0x0000004051007844 */ /* 0x0009e20000000200 */
[----:B------:R-:W-:-:S03]  /*1bc70*/  LEA.HI R9, R9, R8, RZ, 0x3 ;  /* 0x0000000809097211 */ /* 0x000fc600078f18ff */
[----:B------:R4:W-:Y:S01]  /*1bc80*/  STSM.16.M88.4 [R83], R68 ;  /* 0x0000004453007844 */ /* 0x0009e20000000200 */
[----:B------:R-:W-:-:S03]  /*1bc90*/  SHF.R.S32.HI R4, RZ, 0x7, R5 ;  /* 0x00000007ff047819 */ /* 0x000fc60000011405 */
[----:B------:R4:W-:Y:S01]  /*1bca0*/  STSM.16.M88.4 [R85], R72 ;  /* 0x0000004855007844 */ /* 0x0009e20000000200 */
[----:B------:R-:W-:Y:S01]  /*1bcb0*/  BAR.SYNC.DEFER_BLOCKING 0x1, 0x100 ;  /* 0x0044000000007b1d */ /* 0x000fe20000010000 */
[----:B------:R-:W-:Y:S02]  /*1bcc0*/  ISETP.NE.AND.EX P0, PT, RZ, UR5, PT, P0 ;  /* 0x00000005ff007c0c */ /* 0x000fe4000bf05300 */
[----:B------:R-:W-:Y:S02]  /*1bcd0*/  LOP3.LUT R9, R9, 0xfffffff8, RZ, 0xc0, !PT ;  /* 0xfffffff809097812 */ /* 0x000fe400078ec0ff */
[----:B------:R-:W-:Y:S02]  /*1bce0*/  LEA.HI R5, R5, R4, RZ, 0x1 ;  /* 0x0000000405057211 */ /* 0x000fe400078f08ff */
[----:B------:R-:W-:Y:S02]  /*1bcf0*/  LEA.HI R7, R7, R14, RZ, 0x5 ;  /* 0x0000000e07077211 */ /* 0x000fe400078f28ff */
[----:B------:R-:W-:-:S02]  /*1bd00*/  IADD3 R6, R8, -R9, RZ ;  /* 0x8000000908067210 */ /* 0x000fc40007ffe0ff */
[----:B------:R-:W-:Y:S02]  /*1bd10*/  LOP3.LUT R5, R5, 0x3fffffe, RZ, 0xc0, !PT ;  /* 0x03fffffe05057812 */ /* 0x000fe400078ec0ff */
[----:B------:R-:W-:-:S03]  /*1bd20*/  SHF.R.S32.HI R7, RZ, 0x5, R7 ;  /* 0x00000005ff077819 */ /* 0x000fc60000011407 */
[----:B------:R-:W-:Y:S02]  /*1bd30*/  IMAD.IADD R5, R4, 0x1, -R5 ;  /* 0x0000000104057824 */ /* 0x000fe400078e0a05 */
[----:B------:R-:W-:Y:S01]  /*1bd40*/  IMAD R6, R7, 0x10, R6 ;  /* 0x0000001007067824 */ /* 0x000fe200078e0206 */
[----:B------:R-:W-:Y:S01]  /*1bd50*/  @P0 IADD3 R4, P3, R87, UR4, RZ ;  /* 0x0000000457040c10 */ /* 0x000fe2000ff7e0ff */
[----:B------:R-:W-:Y:S02]  /*1bd60*/  ULDC UR4, c[0x0][0xa88] ;  /* 0x0002a20000047ab9 */ /* 0x000fe40000000800 */
[----:B------:R-:W-:Y:S01]  /*1bd70*/  IMAD R15, R5, 0x40, R6 ;  /* 0x00000040050f7824 */ /* 0x000fe200078e0206 */
[----:B------:R-:W-:Y:S01]  /*1bd80*/  @P0 IADD3.X R5, R101, UR5, RZ, P3, !PT ;  /* 0x0000000565050c10 */ /* 0x000fe20009ffe4ff */
[----:B------:R-:W-:Y:S01]  /*1bd90*/  IMAD.U32 R6, RZ, RZ, UR4 ;  /* 0x00000004ff067e24 */ /* 0x000fe2000f8e00ff */
[----:B------:R4:W5:Y:S01]  /*1bda0*/  @P1 LDG.E R78, desc[UR36][R104.64] ;  /* 0x00000024684e1981 */ /* 0x000962000c1e1900 */
[----:B0-----:R-:W-:-:S02]  /*1bdb0*/  ISETP.NE.AND P2, PT, R3, 0x1, PT ;  /* 0x000000010300780c */ /* 0x001fc40003f45270 */
[----:B------:R-:W-:Y:S02]  /*1bdc0*/  LOP3.LUT R10, R10, 0xfffffffc, RZ, 0xc0, !PT ;  /* 0xfffffffc0a0a7812 */ /* 0x000fe400078ec0ff */
[----:B------:R4:W5:Y:S03]  /*1bdd0*/  @P0 LDG.E R6, desc[UR36][R4.64] ;  /* 0x0000002404060981 */ /* 0x000966000c1e1900 */
[----:B------:R-:W-:-:S05]  /*1bde0*/  IMAD.IADD R10, R88, 0x1, -R10 ;  /* 0x00000001580a7824 */ /* 0x000fca00078e0a0a */
[----:B------:R-:W-:Y:S01]  /*1bdf0*/  LEA.HI R11, R10, R10, RZ, 0x1 ;  /* 0x0000000a0a0b7211 */ /* 0x000fe200078f08ff */
[----:B------:R-:W0:Y:S03]  /*1be00*/  @P2 LDC R8, c[0x0][0xbec] ;  /* 0x0002fb00ff082b82 */ /* 0x000e260000000800 */
[----:B------:R-:W-:-:S04]  /*1be10*/  LOP3.LUT R11, R11, 0x1ffffffe, RZ, 0xc0, !PT ;  /* 0x1ffffffe0b0b7812 */ /* 0x000fc800078ec0ff */
[----:B------:R-:W-:Y:S01]  /*1be20*/  IADD3 R10, R10, -R11, RZ ;  /* 0x8000000b0a0a7210 */ /* 0x000fe20007ffe0ff */
[----:B------:R-:W1:Y:S04]  /*1be30*/  @P2 LDC R9, c[0x0][0xbf0] ;  /* 0x0002fc00ff092b82 */ /* 0x000e680000000800 */
[----:B------:R-:W-:-:S05]  /*1be40*/  IMAD R10, R10, 0x8, R15 ;  /* 0x000000080a0a7824 */ /* 0x000fca00078e020f */
[----:B--2---:R-:W-:Y:S01]  /*1be50*/  LEA R13, R82, R10, 0x7 ;  /* 0x0000000a520d7211 */ /* 0x004fe200078e38ff */
[----:B01--4-:R-:W-:Y:S06]  /*1be60*/  @P0 BRA `(.L_x_666) ;  /* 0x0000000000100947 */ /* 0x013fec0003800000 */
[----:B------:R-:W-:Y:S05]  /*1be70*/  @!P1 BRA `(.L_x_666) ;  /* 0x00000000000c9947 */ /* 0x000fea0003800000 */
[----:B------:R-:W2:Y:S04]  /*1be80*/  LDG.E R5, desc[UR36][R104.64] ;  /* 0x0000002468057981 */ /* 0x000ea8000c1e1900 */
[----:B-----5:R-:W2:Y:S02]  /*1be90*/  LDG.E R6, desc[UR36][R104.64+0x4] ;  /* 0x0000042468067981 */ /* 0x020ea4000c1e1900 */
[----:B--2---:R-:W-:-:S07]  /*1bea0*/  IMAD.IADD R6, R6, 0x1, -R5 ;  /* 0x0000000106067824 */ /* 0x004fce00078e0a05 */
.L_x_666:
[----:B------:R-:W2:Y:S01]  /*1beb0*/  LDL.LU R84, [R1+0x3c] ;  /* 0x00003c0001547983 */ /* 0x000ea20000300800 */
[----:B------:R-:W-:Y:S01]  /*1bec0*/  @P2 IMAD.HI.U32 R4, R13, R8, RZ ;  /* 0x000000080d042227 */ /* 0x000fe200078e00ff */
[----:B------:R-:W-:Y:S01]  /*1bed0*/  ULDC.64 UR4, c[0x0][0xb90] ;  /* 0x0002e40000047ab9 */ /* 0x000fe20000000a00 */
[----:B-----5:R-:W-:Y:S01]  /*1bee0*/  SHF.R.S32.HI R79, RZ, 0x1f, R78 ;  /* 0x0000001fff4f7819 */ /* 0x020fe2000001144e */
[----:B------:R-:W0:Y:S01]  /*1bef0*/  @P2 LDC R83, c[0x0][0xbec] ;  /* 0x0002fb00ff532b82 */ /* 0x000e220000000800 */
[----:B------:R-:W-:Y:S01]  /*1bf00*/  IMAD.MOV.U32 R7, RZ, RZ, R13 ;  /* 0x000000ffff077224 */ /* 0x000fe200078e000d */
[----:B------:R-:W-:Y:S01]  /*1bf10*/  @P2 SHF.R.U32.HI R7, RZ, R9, R4 ;  /* 0x00000009ff072219 */ /* 0x000fe20000011604 */
[----:B------:R-:W-:Y:S01]  /*1bf20*/  IMAD R11, R219, 0x40, R18 ;  /* 0x00000040db0b7824 */ /* 0x000fe200078e0212 */
[----:B------:R-:W-:Y:S01]  /*1bf30*/  SEL R20, R149, RZ, !P1 ;  /* 0x000000ff95147207 */ /* 0x000fe20004800000 */
[----:B------:R-:W-:Y:S01]  /*1bf40*/  IMAD R81, R6, R3, RZ ;  /* 0x0000000306517224 */ /* 0x000fe200078e02ff */
[----:B------:R-:W-:Y:S01]  /*1bf50*/  SEL R21, R143, RZ, !P1 ;  /* 0x000000ff8f157207 */ /* 0x000fe20004800000 */
[----:B------:R-:W-:Y:S01]  /*1bf60*/  IMAD.WIDE R76, R11, 0x2, R76 ;  /* 0x000000020b4c7825 */ /* 0x000fe200078e024c */
[----:B------:R-:W-:Y:S01]  /*1bf70*/  SHF.R.S32.HI R11, RZ, 0x1f, R7 ;  /* 0x0000001fff0b7819 */ /* 0x000fe20000011407 */
[----:B------:R-:W1:Y:S01]  /*1bf80*/  @P2 LDC R85, c[0x0][0xbf0] ;  /* 0x0002fc00ff552b82 */ /* 0x000e620000000800 */
[----:B------:R-:W-:-:S04]  /*1bf90*/  IADD3 R29, P3, R76, 0x4000, RZ ;  /* 0x000040004c1d7810 */ /* 0x000fc80007f7e0ff */
[----:B------:R-:W-:-:S04]  /*1bfa0*/  LOP3.LUT R28, R29, 0x380, RZ, 0xc0, !PT ;  /* 0x000003801d1c7812 */ /* 0x000fc800078ec0ff */
[----:B------:R-:W-:-:S04]  /*1bfb0*/  SHF.R.U64 R28, R28, 0x3, RZ ;  /* 0x000000031c1c7819 */ /* 0x000fc800000012ff */
[----:B------:R-:W-:Y:S01]  /*1bfc0*/  LOP3.LUT R28, R28, R29, RZ, 0x3c, !PT ;  /* 0x0000001d1c1c7212 */ /* 0x000fe200078e3cff */
[----:B------:R-:W-:Y:S01]  /*1bfd0*/  IMAD.X R29, RZ, RZ, R77, P3 ;  /* 0x000000ffff1d7224 */ /* 0x000fe200018e064d */
        /* <DEDUP_REMOVED lines=10> */
[----:B------:R-:W-:-:S04]  /*1c080*/  SHF.R.S32.HI R86, RZ, 0x1f, R88 ;  /* 0x0000001fff567819 */ /* 0x000fc80000011458 */
[----:B------:R-:W-:-:S04]  /*1c090*/  LEA.HI R86, R86, R88, RZ, 0x3 ;  /* 0x0000005856567211 */ /* 0x000fc800078f18ff */
[----:B------:R-:W-:-:S04]  /*1c0a0*/  LOP3.LUT R86, R86, 0xfffffff8, RZ, 0xc0, !PT ;  /* 0xfffffff856567812 */ /* 0x000fc800078ec0ff */
[----:B------:R-:W-:Y:S01]  /*1c0b0*/  IADD3 R86, R88, -R86, RZ ;  /* 0x8000005658567210 */ /* 0x000fe20007ffe0ff */
[----:B------:R-:W-:Y:S01]  /*1c0c0*/  VIADD R88, R18, 0xc0 ;  /* 0x000000c012587836 */ /* 0x000fe20000000000 */
[----:B------:R-:W-:Y:S01]  /*1c0d0*/  BSSY B1, `(.L_x_667) ;  /* 0x00000be000017945 */ /* 0x000fe20003800000 */
[----:B------:R-:W-:-:S03]  /*1c0e0*/  SHF.R.S32.HI R89, RZ, 0x1f, R18 ;  /* 0x0000001fff597819 */ /* 0x000fc60000011412 */
[----:B------:R-:W-:Y:S02]  /*1c0f0*/  SHF.R.S32.HI R90, RZ, 0x1f, R88 ;  /* 0x0000001fff5a7819 */ /* 0x000fe40000011458 */
[----:B--2---:R-:W-:Y:S01]  /*1c100*/  SHF.R.S32.HI R80, RZ, 0x1f, R84 ;  /* 0x0000001fff507819 */ /* 0x004fe20000011454 */
[----:B------:R-:W-:-:S04]  /*1c110*/  IMAD.WIDE.U32 R4, R84, UR4, R78 ;  /* 0x0000000454047c25 */ /* 0x000fc8000f8e004e */
[----:B------:R-:W-:-:S04]  /*1c120*/  IMAD R8, R80, UR4, RZ ;  /* 0x0000000450087c24 */ /* 0x000fc8000f8e02ff */
[----:B------:R-:W-:Y:S01]  /*1c130*/  IMAD R9, R84, UR5, R8 ;  /* 0x0000000554097c24 */ /* 0x000fe2000f8e0208 */
[----:B------:R-:W-:Y:S01]  /*1c140*/  IADD3 R8, -R7, RZ, RZ ;  /* 0x000000ff07087210 */ /* 0x000fe20007ffe1ff */
[----:B------:R-:W-:Y:S02]  /*1c150*/  ULDC.64 UR4, c[0x0][0xb98] ;  /* 0x0002e60000047ab9 */ /* 0x000fe40000000a00 */
[----:B------:R-:W-:Y:S02]  /*1c160*/  IMAD.IADD R5, R5, 0x1, R9 ;  /* 0x0000000105057824 */ /* 0x000fe400078e0209 */
[----:B------:R-:W-:Y:S01]  /*1c170*/  IMAD R9, R3, R8, R13 ;  /* 0x0000000803097224 */ /* 0x000fe200078e020d */
[----:B------:R-:W-:Y:S01]  /*1c180*/  IADD3 R13, P4, R76, 0x2000, RZ ;  /* 0x000020004c0d7810 */ /* 0x000fe20007f9e0ff */
[----:B------:R-:W-:Y:S02]  /*1c190*/  IMAD R8, R20, UR4, RZ ;  /* 0x0000000414087c24 */ /* 0x000fe4000f8e02ff */
[----:B------:R-:W-:-:S04]  /*1c1a0*/  IMAD.WIDE.U32 R4, R21, UR4, R4 ;  /* 0x0000000415047c25 */ /* 0x000fc8000f8e0004 */
[----:B------:R-:W-:Y:S01]  /*1c1b0*/  IMAD R10, R21, UR5, R8 ;  /* 0x00000005150a7c24 */ /* 0x000fe2000f8e0208 */
[----:B------:R-:W-:Y:S01]  /*1c1c0*/  SHF.R.S32.HI R8, RZ, 0x1f, R9 ;  /* 0x0000001fff087819 */ /* 0x000fe20000011409 */
[----:B------:R-:W-:Y:S01]  /*1c1d0*/  ULDC.64 UR4, c[0x0][0xb88] ;  /* 0x0002e20000047ab9 */ /* 0x000fe20000000a00 */
[----:B------:R-:W-:Y:S02]  /*1c1e0*/  IADD3 R4, P0, R7, R4, RZ ;  /* 0x0000000407047210 */ /* 0x000fe40007f1e0ff */
[----:B------:R-:W-:Y:S01]  /*1c1f0*/  IADD3 R7, P5, R76, 0x1000, RZ ;  /* 0x000010004c077810 */ /* 0x000fe20007fbe0ff */
[----:B------:R-:W-:Y:S01]  /*1c200*/  IMAD R12, R8, UR4, RZ ;  /* 0x00000004080c7c24 */ /* 0x000fe2000f8e02ff */
[----:B------:R-:W-:Y:S02]  /*1c210*/  IADD3.X R5, R11, R5, R10, P0, !PT ;  /* 0x000000050b057210 */ /* 0x000fe400007fe40a */
[----:B------:R-:W-:Y:S01]  /*1c220*/  LOP3.LUT P0, RZ, R14, 0x3, RZ, 0xc0, !PT ;  /* 0x000000030eff7812 */ /* 0x000fe2000780c0ff */
[----:B------:R-:W-:Y:S01]  /*1c230*/  IMAD R11, R9, UR5, R12 ;  /* 0x00000005090b7c24 */ /* 0x000fe2000f8e020c */
[----:B------:R-:W-:Y:S01]  /*1c240*/  LOP3.LUT R12, R13, 0x380, RZ, 0xc0, !PT ;  /* 0x000003800d0c7812 */ /* 0x000fe200078ec0ff */
[----:B------:R-:W-:Y:S01]  /*1c250*/  IMAD.WIDE.U32 R4, R9, UR4, R4 ;  /* 0x0000000409047c25 */ /* 0x000fe2000f8e0004 */
[----:B------:R-:W-:Y:S01]  /*1c260*/  ULDC.64 UR4, c[0x0][0xb50] ;  /* 0x0002d40000047ab9 */ /* 0x000fe20000000a00 */
[----:B------:R-:W-:-:S02]  /*1c270*/  LOP3.LUT R8, R7, 0x380, RZ, 0xc0, !PT ;  /* 0x0000038007087812 */ /* 0x000fc400078ec0ff */
[----:B------:R-:W-:Y:S01]  /*1c280*/  IMAD.IADD R5, R5, 0x1, R11 ;  /* 0x0000000105057824 */ /* 0x000fe200078e020b */
[----:B------:R-:W-:Y:S01]  /*1c290*/  LEA R10, P1, R4, UR4, 0x2 ;  /* 0x00000004040a7c11 */ /* 0x000fe2000f8210ff */
[----:B------:R-:W-:Y:S01]  /*1c2a0*/  IMAD.X R9, RZ, RZ, R77, P5 ;  /* 0x000000ffff097224 */ /* 0x000fe200028e064d */
[----:B------:R-:W-:Y:S02]  /*1c2b0*/  SHF.R.U64 R12, R12, 0x3, RZ ;  /* 0x000000030c0c7819 */ /* 0x000fe400000012ff */
[----:B------:R-:W-:Y:S01]  /*1c2c0*/  LEA.HI.X R11, R4, UR5, R5, 0x2, P1 ;  /* 0x00000005040b7c11 */ /* 0x000fe200088f1405 */
[----:B------:R-:W-:Y:S01]  /*1c2d0*/  SHFL.IDX PT, R50, R10, RZ, 0x1c1f ;  /* 0x001c1fff0a327589 */ /* 0x000fe200000e0000 */
[----:B------:R-:W-:Y:S01]  /*1c2e0*/  IADD3 R25, P1, R76, 0x3000, RZ ;  /* 0x000030004c197810 */ /* 0x000fe20007f3e0ff */
[----:B------:R-:W-:Y:S01]  /*1c2f0*/  IMAD R4, R82, 0x80, R15 ;  /* 0x0000008052047824 */ /* 0x000fe200078e020f */
[----:B------:R-:W-:Y:S01]  /*1c300*/  LOP3.LUT R12, R12, R13, RZ, 0x3c, !PT ;  /* 0x0000000d0c0c7212 */ /* 0x000fe200078e3cff */
[----:B------:R-:W2:Y:S01]  /*1c310*/  SHFL.IDX PT, R51, R11, RZ, 0x1c1f ;  /* 0x001c1fff0b337589 */ /* 0x000ea200000e0000 */
[----:B------:R-:W-:Y:S01]  /*1c320*/  LOP3.LUT R24, R25, 0x380, RZ, 0xc0, !PT ;  /* 0x0000038019187812 */ /* 0x000fe200078ec0ff */
[----:B------:R-:W-:Y:S01]  /*1c330*/  ULDC.64 UR4, c[0x0][0xaa0] ;  /* 0x0002a80000047ab9 */ /* 0x000fe20000000a00 */
[----:B------:R-:W-:Y:S01]  /*1c340*/  IADD3.X R13, RZ, R77, RZ, P4, !PT ;  /* 0x0000004dff0d7210 */ /* 0x000fe200027fe4ff */
[----:B------:R-:W-:Y:S01]  /*1c350*/  SHFL.IDX PT, R54, R10, 0x1, 0x1c1f ;  /* 0x003c1f000a367f89 */ /* 0x000fe200000e0000 */
[----:B------:R-:W-:-:S02]  /*1c360*/  SHF.R.U64 R24, R24, 0x3, RZ ;  /* 0x0000000318187819 */ /* 0x000fc400000012ff */
[----:B------:R-:W-:Y:S01]  /*1c370*/  IADD3 R33, P5, R76, 0x5000, RZ ;  /* 0x000050004c217810 */ /* 0x000fe20007fbe0ff */
[----:B------:R-:W3:Y:S01]  /*1c380*/  SHFL.IDX PT, R55, R11, 0x1, 0x1c1f ;  /* 0x003c1f000b377f89 */ /* 0x000ee200000e0000 */
[----:B------:R-:W-:Y:S01]  /*1c390*/  LOP3.LUT R24, R24, R25, RZ, 0x3c, !PT ;  /* 0x0000001918187212 */ /* 0x000fe200078e3cff */
[----:B------:R-:W-:Y:S01]  /*1c3a0*/  IMAD.X R25, RZ, RZ, R77, P1 ;  /* 0x000000ffff197224 */ /* 0x000fe200008e064d */
[C---:B------:R-:W-:Y:S02]  /*1c3b0*/  IADD3 R41, P1, R76.reuse, 0x7000, RZ ;  /* 0x000070004c297810 */ /* 0x040fe40007f3e0ff */
[----:B------:R-:W-:Y:S02]  /*1c3c0*/  IADD3 R37, P4, R76, 0x6000, RZ ;  /* 0x000060004c257810 */ /* 0x000fe40007f9e0ff */
[----:B------:R-:W-:Y:S02]  /*1c3d0*/  LOP3.LUT R40, R41, 0x380, RZ, 0xc0, !PT ;  /* 0x0000038029287812 */ /* 0x000fe400078ec0ff */
[----:B------:R-:W-:-:S02]  /*1c3e0*/  LOP3.LUT R32, R33, 0x380, RZ, 0xc0, !PT ;  /* 0x0000038021207812 */ /* 0x000fc400078ec0ff */
[----:B------:R-:W-:Y:S02]  /*1c3f0*/  SHF.R.U64 R40, R40, 0x3, RZ ;  /* 0x0000000328287819 */ /* 0x000fe400000012ff */
[----:B------:R-:W-:Y:S02]  /*1c400*/  LOP3.LUT R36, R37, 0x380, RZ, 0xc0, !PT ;  /* 0x0000038025247812 */ /* 0x000fe400078ec0ff */
[----:B------:R-:W-:Y:S01]  /*1c410*/  LOP3.LUT R40, R40, R41, RZ, 0x3c, !PT ;  /* 0x0000002928287212 */ /* 0x000fe200078e3cff */
[----:B------:R-:W-:Y:S01]  /*1c420*/  IMAD.X R41, RZ, RZ, R77, P1 ;  /* 0x000000ffff297224 */ /* 0x000fe200008e064d */
[----:B------:R-:W-:Y:S02]  /*1c430*/  SHF.R.U64 R32, R32, 0x3, RZ ;  /* 0x0000000320207819 */ /* 0x000fe400000012ff */
[----:B------:R-:W-:Y:S02]  /*1c440*/  SHF.R.U64 R36, R36, 0x3, RZ ;  /* 0x0000000324247819 */ /* 0x000fe400000012ff */
[----:B------:R-:W-:-:S02]  /*1c450*/  IADD3 R57, P1, R76, 0xb000, RZ ;  /* 0x0000b0004c397810 */ /* 0x000fc40007f3e0ff */
[----:B------:R-:W-:Y:S01]  /*1c460*/  LOP3.LUT R32, R32, R33, RZ, 0x3c, !PT ;  /* 0x0000002120207212 */ /* 0x000fe200078e3cff */
[----:B------:R-:W-:Y:S01]  /*1c470*/  IMAD.X R33, RZ, RZ, R77, P5 ;  /* 0x000000ffff217224 */ /* 0x000fe200028e064d */
[----:B------:R-:W-:Y:S02]  /*1c480*/  LOP3.LUT R36, R36, R37, RZ, 0x3c, !PT ;  /* 0x0000002524247212 */ /* 0x000fe400078e3cff */
[----:B------:R-:W-:Y:S02]  /*1c490*/  LOP3.LUT R56, R57, 0x380, RZ, 0xc0, !PT ;  /* 0x0000038039387812 */ /* 0x000fe400078ec0ff */
[----:B------:R-:W-:Y:S02]  /*1c4a0*/  IADD3.X R37, RZ, R77, RZ, P4, !PT ;  /* 0x0000004dff257210 */ /* 0x000fe400027fe4ff */
[C---:B------:R-:W-:Y:S02]  /*1c4b0*/  IADD3 R49, P5, R76.reuse, 0x9000, RZ ;  /* 0x000090004c317810 */ /* 0x040fe40007fbe0ff */
[----:B------:R-:W-:-:S02]  /*1c4c0*/  IADD3 R53, P4, R76, 0xa000, RZ ;  /* 0x0000a0004c357810 */ /* 0x000fc40007f9e0ff */
[----:B------:R-:W-:Y:S02]  /*1c4d0*/  SHF.R.U64 R56, R56, 0x3, RZ ;  /* 0x0000000338387819 */ /* 0x000fe400000012ff */
[----:B------:R-:W-:Y:S02]  /*1c4e0*/  LOP3.LUT R48, R49, 0x380, RZ, 0xc0, !PT ;  /* 0x0000038031307812 */ /* 0x000fe400078ec0ff */
[----:B------:R-:W-:Y:S02]  /*1c4f0*/  LOP3.LUT R52, R53, 0x380, RZ, 0xc0, !PT ;  /* 0x0000038035347812 */ /* 0x000fe400078ec0ff */
[----:B------:R-:W-:Y:S01]  /*1c500*/  LOP3.LUT R56, R56, R57, RZ, 0x3c, !PT ;  /* 0x0000003938387212 */ /* 0x000fe200078e3cff */
[----:B------:R-:W-:Y:S01]  /*1c510*/  IMAD.X R57, RZ, RZ, R77, P1 ;  /* 0x000000ffff397224 */ /* 0x000fe200008e064d */
[----:B------:R-:W-:Y:S02]  /*1c520*/  SHF.R.U64 R48, R48, 0x3, RZ ;  /* 0x0000000330307819 */ /* 0x000fe400000012ff */
[----:B------:R-:W-:-:S02]  /*1c530*/  SHF.R.U64 R52, R52, 0x3, RZ ;  /* 0x0000000334347819 */ /* 0x000fc400000012ff */
[----:B------:R-:W-:Y:S02]  /*1c540*/  ISETP.GE.OR P1, PT, R4, R81, P0 ;  /* 0x000000510400720c */ /* 0x000fe40000726670 */
[----:B------:R-:W-:Y:S02]  /*1c550*/  SHF.R.U64 R8, R8, 0x3, RZ ;  /* 0x0000000308087819 */ /* 0x000fe400000012ff */
[----:B------:R-:W-:Y:S02]  /*1c560*/  IADD3 R4, R4, 0x8, RZ ;  /* 0x0000000804047810 */ /* 0x000fe40007ffe0ff */
[----:B------:R-:W-:Y:S01]  /*1c570*/  LOP3.LUT R48, R48, R49, RZ, 0x3c, !PT ;  /* 0x0000003130307212 */ /* 0x000fe200078e3cff */
[----:B------:R-:W-:Y:S01]  /*1c580*/  IMAD.X R49, RZ, RZ, R77, P5 ;  /* 0x000000ffff317224 */ /* 0x000fe200028e064d */
[----:B------:R-:W-:Y:S02]  /*1c590*/  LOP3.LUT R52, R52, R53, RZ, 0x3c, !PT ;  /* 0x0000003534347212 */ /* 0x000fe400078e3cff */
[----:B------:R-:W-:-:S02]  /*1c5a0*/  LOP3.LUT R8, R8, R7, RZ, 0x3c, !PT ;  /* 0x0000000708087212 */ /* 0x000fc400078e3cff */
[----:B------:R-:W-:Y:S01]  /*1c5b0*/  IADD3.X R53, RZ, R77, RZ, P4, !PT ;  /* 0x0000004dff357210 */ /* 0x000fe200027fe4ff */
[----:B--2---:R2:W-:Y:S01]  /*1c5c0*/  @!P1 ST.E desc[UR36][R50.64], R0 ;  /* 0x0000000032009985 */ /* 0x0045e2000c101924 */
[----:B------:R-:W-:Y:S02]  /*1c5d0*/  IADD3 R5, P3, R76, 0xf000, RZ ;  /* 0x0000f0004c057810 */ /* 0x000fe40007f7e0ff */
[----:B------:R-:W-:Y:S02]  /*1c5e0*/  ISETP.GE.OR P0, PT, R4, R81, P0 ;  /* 0x000000510400720c */ /* 0x000fe40000706670 */
[C---:B------:R-:W-:Y:S01]  /*1c5f0*/  IADD3 R65, P5, R76.reuse, 0xd000, RZ ;  /* 0x0000d0004c417810 */ /* 0x040fe20007fbe0ff */
[----:B------:R-:W-:Y:S01]  /*1c600*/  IMAD.X R73, RZ, RZ, R77, P3 ;  /* 0x000000ffff497224 */ /* 0x000fe200018e064d */
[C---:B------:R-:W-:Y:S02]  /*1c610*/  IADD3 R69, P4, R76.reuse, 0xe000, RZ ;  /* 0x0000e0004c457810 */ /* 0x040fe40007f9e0ff */
[----:B------:R-:W-:-:S02]  /*1c620*/  LOP3.LUT R7, R76, 0x380, RZ, 0xc0, !PT ;  /* 0x000003804c077812 */ /* 0x000fc400078ec0ff */
[----:B------:R-:W-:Y:S02]  /*1c630*/  LOP3.LUT R4, R5, 0x380, RZ, 0xc0, !PT ;  /* 0x0000038005047812 */ /* 0x000fe400078ec0ff */
[----:B------:R-:W-:Y:S02]  /*1c640*/  LOP3.LUT R64, R65, 0x380, RZ, 0xc0, !PT ;  /* 0x0000038041407812 */ /* 0x000fe400078ec0ff */
[----:B------:R-:W-:Y:S01]  /*1c650*/  LOP3.LUT R68, R69, 0x380, RZ, 0xc0, !PT ;  /* 0x0000038045447812 */ /* 0x000fe200078ec0ff */
[----:B---3--:R3:W-:Y:S01]  /*1c660*/  @!P0 ST.E desc[UR36][R54.64], R2 ;  /* 0x0000000236008985 */ /* 0x0087e2000c101924 */
[----:B------:R-:W-:Y:S02]  /*1c670*/  SHF.R.U64 R7, R7, 0x3, RZ ;  /* 0x0000000307077819 */ /* 0x000fe400000012ff */
[----:B------:R-:W-:Y:S01]  /*1c680*/  SHF.R.U64 R4, R4, 0x3, RZ ;  /* 0x0000000304047819 */ /* 0x000fe200000012ff */
[----:B------:R-:W5:Y:S01]  /*1c690*/  LD.E.128 R8, desc[UR36][R8.64] ;  /* 0x0000002408087980 */ /* 0x000f62000c101d00 */
[----:B------:R-:W-:-:S02]  /*1c6a0*/  SHF.R.U64 R64, R64, 0x3, RZ ;  /* 0x0000000340407819 */ /* 0x000fc400000012ff */
[----:B------:R-:W-:Y:S01]  /*1c6b0*/  SHF.R.U64 R68, R68, 0x3, RZ ;  /* 0x0000000344447819 */ /* 0x000fe200000012ff */
[----:B------:R-:W5:Y:S01]  /*1c6c0*/  LD.E.128 R12, desc[UR36][R12.64] ;  /* 0x000000240c0c7980 */ /* 0x000f62000c101d00 */
[----:B------:R-:W-:Y:S02]  /*1c6d0*/  LOP3.LUT R76, R7, R76, RZ, 0x3c, !PT ;  /* 0x0000004c074c7212 */ /* 0x000fe400078e3cff */
[----:B------:R-:W-:Y:S01]  /*1c6e0*/  LOP3.LUT R64, R64, R65, RZ, 0x3c, !PT ;  /* 0x0000004140407212 */ /* 0x000fe200078e3cff */
[--C-:B------:R-:W-:Y:S01]  /*1c6f0*/  IMAD.X R65, RZ, RZ, R77.reuse, P5 ;  /* 0x000000ffff417224 */ /* 0x100fe200028e064d */
[----:B------:R-:W-:Y:S01]  /*1c700*/  LOP3.LUT R68, R68, R69, RZ, 0x3c, !PT ;  /* 0x0000004544447212 */ /* 0x000fe200078e3cff */
[----:B------:R-:W-:Y:S01]  /*1c710*/  IMAD.X R69, RZ, RZ, R77, P4 ;  /* 0x000000ffff457224 */ /* 0x000fe200020e064d */
[----:B------:R-:W-:Y:S01]  /*1c720*/  LOP3.LUT R72, R4, R5, RZ, 0x3c, !PT ;  /* 0x0000000504487212 */ /* 0x000fe200078e3cff */
[----:B------:R-:W5:Y:S04]  /*1c730*/  LD.E.128 R24, desc[UR36][R24.64] ;  /* 0x0000002418187980 */ /* 0x000f68000c101d00 */
[----:B------:R4:W5:Y:S04]  /*1c740*/  LD.E.128 R4, desc[UR36][R76.64] ;  /* 0x000000244c047980 */ /* 0x000968000c101d00 */
[----:B------:R-:W5:Y:S04]  /*1c750*/  LD.E.128 R28, desc[UR36][R28.64] ;  /* 0x000000241c1c7980 */ /* 0x000f68000c101d00 */
[----:B------:R-:W5:Y:S01]  /*1c760*/  LD.E.128 R32, desc[UR36][R32.64] ;  /* 0x0000002420207980 */ /* 0x000f62000c101d00 */
[----:B----4-:R-:W-:-:S03]  /*1c770*/  IMAD R77, R79, UR4, RZ ;  /* 0x000000044f4d7c24 */ /* 0x010fc6000f8e02ff */
[----:B------:R-:W5:Y:S01]  /*1c780*/  LD.E.128 R36, desc[UR36][R36.64] ;  /* 0x0000002424247980 */ /* 0x000f62000c101d00 */
[C---:B------:R-:W-:Y:S02]  /*1c790*/  IMAD R79, R78.reuse, UR5, R77 ;  /* 0x000000054e4f7c24 */ /* 0x040fe4000f8e024d */
[----:B------:R-:W-:Y:S01]  /*1c7a0*/  IMAD.WIDE.U32 R76, R78, UR4, RZ ;  /* 0x000000044e4c7c25 */ /* 0x000fe2000f8e00ff */
[----:B------:R-:W-:Y:S01]  /*1c7b0*/  ULDC.64 UR4, c[0x0][0xae8] ;  /* 0x0002ba0000047ab9 */ /* 0x000fe20000000a00 */
[----:B------:R-:W5:Y:S02]  /*1c7c0*/  LD.E.128 R40, desc[UR36][R40.64] ;  /* 0x0000002428287980 */ /* 0x000f64000c101d00 */
[----:B------:R-:W-:Y:S02]  /*1c7d0*/  IMAD R78, R86, 0x20, R219 ;  /* 0x00000020564e7824 */ /* 0x000fe400078e02db */
[----:B------:R-:W-:Y:S01]  /*1c7e0*/  IMAD.IADD R77, R77, 0x1, R79 ;  /* 0x000000014d4d7824 */ /* 0x000fe200078e024f */
[----:B------:R-:W5:Y:S01]  /*1c7f0*/  LD.E.128 R44, desc[UR36][R44.64] ;  /* 0x000000242c2c7980 */ /* 0x000f62000c101d00 */
[----:B------:R-:W-:-:S02]  /*1c800*/  IMAD R80, R80, UR4, RZ ;  /* 0x0000000450507c24 */ /* 0x000fc4000f8e02ff */
[----:B------:R-:W-:Y:S01]  /*1c810*/  IMAD R78, R82, 0x80, R78 ;  /* 0x00000080524e7824 */ /* 0x000fe200078e024e */
[----:B--2---:R-:W5:Y:S01]  /*1c820*/  LD.E.128 R48, desc[UR36][R48.64] ;  /* 0x0000002430307980 */ /* 0x004f62000c101d00 */
[C---:B------:R-:W-:Y:S02]  /*1c830*/  IMAD R79, R84.reuse, UR5, R80 ;  /* 0x00000005544f7c24 */ /* 0x040fe4000f8e0250 */
[----:B------:R-:W-:Y:S01]  /*1c840*/  IMAD.WIDE.U32 R76, R84, UR4, R76 ;  /* 0x00000004544c7c25 */ /* 0x000fe2000f8e004c */
[----:B------:R-:W-:Y:S01]  /*1c850*/  ULDC.64 UR4, c[0x0][0xaf0] ;  /* 0x0002bc0000047ab9 */ /* 0x000fe20000000a00 */
[----:B---3--:R-:W5:Y:S02]  /*1c860*/  LD.E.128 R52, desc[UR36][R52.64] ;  /* 0x0000002434347980 */ /* 0x008f64000c101d00 */
[----:B0-----:R-:W-:Y:S01]  /*1c870*/  @P2 IMAD.HI.U32 R0, R78, R83, RZ ;  /* 0x000000534e002227 */ /* 0x001fe200078e00ff */
[----:B------:R-:W-:Y:S01]  /*1c880*/  IADD3 R77, R77, R79, RZ ;  /* 0x0000004f4d4d7210 */ /* 0x000fe20007ffe0ff */
[----:B------:R-:W5:Y:S02]  /*1c890*/  LD.E.128 R56, desc[UR36][R56.64] ;  /* 0x0000002438387980 */ /* 0x000f64000c101d00 */
[----:B------:R-:W-:Y:S01]  /*1c8a0*/  IMAD.MOV.U32 R79, RZ, RZ, R78 ;  /* 0x000000ffff4f7224 */ /* 0x000fe200078e004e */
[----:B-1----:R-:W-:Y:S01]  /*1c8b0*/  @P2 SHF.R.U32.HI R79, RZ, R85, R0 ;  /* 0x00000055ff4f2219 */ /* 0x002fe20000011600 */
[----:B------:R-:W-:Y:S01]  /*1c8c0*/  IMAD R20, R20, UR4, RZ ;  /* 0x0000000414147c24 */ /* 0x000fe2000f8e02ff */
[----:B------:R-:W5:Y:S02]  /*1c8d0*/  LD.E.128 R60, desc[UR36][R60.64] ;  /* 0x000000243c3c7980 */ /* 0x000f64000c101d00 */
[----:B------:R-:W-:Y:S01]  /*1c8e0*/  SHF.R.S32.HI R0, RZ, 0x1f, R79 ;  /* 0x0000001fff007819 */ /* 0x000fe2000001144f */
[C---:B------:R-:W-:Y:S01]  /*1c8f0*/  IMAD R83, R21.reuse, UR5, R20 ;  /* 0x0000000515537c24 */ /* 0x040fe2000f8e0214 */
[----:B------:R-:W5:Y:S01]  /*1c900*/  LD.E.128 R64, desc[UR36][R64.64] ;  /* 0x0000002440407980 */ /* 0x000f62000c101d00 */
[----:B------:R-:W-:Y:S01]  /*1c910*/  IMAD.WIDE.U32 R20, R21, UR4, R76 ;  /* 0x0000000415147c25 */ /* 0x000fe2000f8e004c */
[----:B------:R-:W-:-:S02]  /*1c920*/  ULDC.64 UR4, c[0x0][0xae0] ;  /* 0x0002b80000047ab9 */ /* 0x000fc40000000a00 */
[----:B------:R-:W5:Y:S01]  /*1c930*/  LD.E.128 R68, desc[UR36][R68.64] ;  /* 0x0000002444447980 */ /* 0x000f62000c101d00 */
[----:B------:R-:W-:Y:S02]  /*1c940*/  IMAD.MOV R2, RZ, RZ, -R79 ;  /* 0x000000ffff027224 */ /* 0x000fe400078e0a4f */
[----:B------:R-:W-:Y:S01]  /*1c950*/  IMAD.IADD R21, R21, 0x1, R83 ;  /* 0x0000000115157824 */ /* 0x000fe200078e0253 */
[----:B------:R-:W5:Y:S01]  /*1c960*/  LD.E.128 R72, desc[UR36][R72.64] ;  /* 0x0000002448487980 */ /* 0x000f62000c101d00 */
[----:B------:R-:W-:Y:S02]  /*1c970*/  IMAD R0, R0, UR4, RZ ;  /* 0x0000000400007c24 */ /* 0x000fe4000f8e02ff */
[----:B------:R-:W-:Y:S01]  /*1c980*/  IMAD R77, R3, R2, R78 ;  /* 0x00000002034d7224 */ /* 0x000fe200078e024e */
[----:B------:R-:W-:Y:S01]  /*1c990*/  @!PT LDS RZ, [RZ] ;  /* 0x00000000fffff984 */ /* 0x000fe20000000800 */
[----:B------:R-:W-:Y:S01]  /*1c9a0*/  @!PT LDS RZ, [RZ] ;  /* 0x00000000fffff984 */ /* 0x000fe20000000800 */
[----:B------:R-:W-:Y:S01]  /*1c9b0*/  @!PT LDS RZ, [RZ] ;  /* 0x00000000fffff984 */ /* 0x000fe20000000800 */
[----:B------:R-:W-:Y:S01]  /*1c9c0*/  @!PT LDS RZ, [RZ] ;  /* 0x00000000fffff984 */ /* 0x000fe20000000800 */
[----:B------:R0:W-:Y:S06]  /*1c9d0*/  MEMBAR.ALL.CTA ;  /* 0x0000000000007992 */ /* 0x0001ec0000008000 */
[----:B0-----:R-:W0:Y:S01]  /*1c9e0*/  FENCE.VIEW.ASYNC.S ;  /* 0x00000000000073c6 */ /* 0x001e220000000000 */
[----:B------:R-:W-:-:S02]  /*1c9f0*/  IMAD R83, R79, UR5, R0 ;  /* 0x000000054f537c24 */ /* 0x000fc4000f8e0200 */
[----:B------:R-:W-:Y:S01]  /*1ca00*/  IMAD.WIDE.U32 R2, R79, UR4, R20 ;  /* 0x000000044f027c25 */ /* 0x000fe2000f8e0014 */
[----:B------:R-:W-:Y:S01]  /*1ca10*/  SHF.R.S32.HI R0, RZ, 0x1f, R77 ;  /* 0x0000001fff007819 */ /* 0x000fe2000001144d */
[----:B------:R-:W-:-:S03]  /*1ca20*/  ULDC.64 UR4, c[0x0][0xad8] ;  /* 0x0002b60000047ab9 */ /* 0x000fc60000000a00 */
[----:B------:R-:W-:Y:S01]  /*1ca30*/  IADD3 R3, R3, R83, RZ ;  /* 0x0000005303037210 */ /* 0x000fe20007ffe0ff */
[----:B------:R-:W-:-:S04]  /*1ca40*/  IMAD R0, R0, UR4, RZ ;  /* 0x0000000400007c24 */ /* 0x000fc8000f8e02ff */
[C---:B------:R-:W-:Y:S02]  /*1ca50*/  IMAD R21, R77.reuse, UR5, R0 ;  /* 0x000000054d157c24 */ /* 0x040fe4000f8e0200 */
[----:B------:R-:W-:Y:S01]  /*1ca60*/  IMAD.WIDE.U32 R2, R77, UR4, R2 ;  /* 0x000000044d027c25 */ /* 0x000fe2000f8e0002 */
[----:B------:R-:W-:-:S03]  /*1ca70*/  ULDC.64 UR4, c[0x0][0xa80] ;  /* 0x0002a00000047ab9 */ /* 0x000fc60000000a00 */
[----:B------:R-:W-:Y:S01]  /*1ca80*/  IMAD.IADD R3, R3, 0x1, R21 ;  /* 0x0000000103037824 */ /* 0x000fe200078e0215 */
[----:B------:R-:W-:Y:S01]  /*1ca90*/  LEA R80, P2, R2, UR4, 0x1 ;  /* 0x0000000402507c11 */ /* 0x000fe2000f8408ff */
[----:B------:R-:W-:-:S03]  /*1caa0*/  IMAD R84, R82, 0x80, R219 ;  /* 0x0000008052547824 */ /* 0x000fc600078e02db */
[----:B------:R-:W-:Y:S02]  /*1cab0*/  LEA.HI.X R82, R2, UR5, R3, 0x1, P2 ;  /* 0x0000000502527c11 */ /* 0x000fe400090f0c03 */
[C---:B------:R-:W-:Y:S01]  /*1cac0*/  ISETP.GE.AND P2, PT, R84.reuse, R81, PT ;  /* 0x000000515400720c */ /* 0x040fe20003f46270 */
[----:B------:R-:W-:Y:S01]  /*1cad0*/  VIADD R0, R23, 0x38820 ;  /* 0x0003882017007836 */ /* 0x000fe20000000000 */
[C---:B------:R-:W-:Y:S01]  /*1cae0*/  IADD3 R76, R84.reuse, 0x40, RZ ;  /* 0x00000040544c7810 */ /* 0x040fe20007ffe0ff */
[----:B------:R-:W-:-:S03]  /*1caf0*/  VIADD R20, R84, 0x20 ;  /* 0x0000002054147836 */ /* 0x000fc60000000000 */
[----:B------:R-:W-:Y:S01]  /*1cb00*/  PRMT R0, RZ, 0x654, R0 ;  /* 0x00000654ff007816 */ /* 0x000fe20000000000 */
[----:B------:R-:W-:Y:S01]  /*1cb10*/  VIADD R86, R18, 0x80 ;  /* 0x0000008012567836 */ /* 0x000fe20000000000 */
[----:B0-----:R0:W1:Y:S02]  /*1cb20*/  SHFL.IDX PT, R83, R80, RZ, 0x181f ;  /* 0x00181fff50537589 */ /* 0x00106400000e0000 */
[----:B------:R0:W-:Y:S02]  /*1cb30*/  SYNCS.ARRIVE.TRANS64.RED.A1T0 RZ, [R0+URZ], RZ ;  /* 0x000000ff00ff79a7 */ /* 0x0001e4000810043f */
[----:B------:R0:W2:Y:S01]  /*1cb40*/  SHFL.IDX PT, R79, R82, RZ, 0x181f ;  /* 0x00181fff524f7589 */ /* 0x0000a200000e0000 */
[-C--:B------:R-:W-:Y:S02]  /*1cb50*/  ISETP.GE.AND P1, PT, R20, R81.reuse, PT ;  /* 0x000000511400720c */ /* 0x080fe40003f26270 */
[----:B------:R-:W-:Y:S02]  /*1cb60*/  ISETP.GE.AND P0, PT, R76, R81, PT ;  /* 0x000000514c00720c */ /* 0x000fe40003f06270 */
[----:B------:R-:W-:-:S02]  /*1cb70*/  SHF.R.S32.HI R85, RZ, 0x1f, R218 ;  /* 0x0000001fff557819 */ /* 0x000fc400000114da */
[----:B------:R-:W-:Y:S01]  /*1cb80*/  SHF.R.S32.HI R87, RZ, 0x1f, R86 ;  /* 0x0000001fff577819 */ /* 0x000fe20000011456 */
[----:B0-----:R-:W-:Y:S08]  /*1cb90*/  @P2 BRA `(.L_x_668) ;  /* 0x0000000000442947 */ /* 0x001ff00003800000 */
[----:B------:R-:W-:Y:S02]  /*1cba0*/  ULDC UR4, c[0x0][0xac8] ;  /* 0x0002b20000047ab9 */ /* 0x000fe40000000800 */
[----:B------:R-:W-:Y:S02]  /*1cbb0*/  ISETP.GE.AND P2, PT, R18, UR4, PT ;  /* 0x0000000412007c0c */ /* 0x000fe4000bf46270 */
[----:B------:R-:W-:Y:S02]  /*1cbc0*/  ISETP.GE.AND P3, PT, R218, UR4, PT ;  /* 0x00000004da007c0c */ /* 0x000fe4000bf66270 */
[----:B------:R-:W-:-:S09]  /*1cbd0*/  ISETP.GE.AND P4, PT, R86, UR4, PT ;  /* 0x0000000456007c0c */ /* 0x000fd2000bf86270 */
[----:B-1----:R-:W-:-:S04]  /*1cbe0*/  @!P2 LEA R2, P5, R18, R83, 0x1 ;  /* 0x000000531202a211 */ /* 0x002fc800078a08ff */
[----:B--2---:R-:W-:Y:S02]  /*1cbf0*/  @!P2 LEA.HI.X R3, R18, R79, R89, 0x1, P5 ;  /* 0x0000004f1203a211 */ /* 0x004fe400028f0c59 */
[----:B------:R-:W-:-:S03]  /*1cc00*/  ISETP.GE.AND P5, PT, R88, UR4, PT ;  /* 0x0000000458007c0c */ /* 0x000fc6000bfa6270 */
[----:B-----5:R0:W-:Y:S01]  /*1cc10*/  @!P2 ST.E.128 desc[UR36][R2.64], R4 ;  /* 0x000000040200a985 */ /* 0x0201e2000c101d24 */
[----:B------:R-:W-:-:S04]  /*1cc20*/  @!P3 LEA R20, P2, R218, R83, 0x1 ;  /* 0x00000053da14b211 */ /* 0x000fc800078408ff */
        /* <DEDUP_REMOVED lines=8> */
.L_x_668:
[----:B------:R-:W-:Y:S05]  /*1ccb0*/  BSYNC B1 ;  /* 0x0000000000017941 */ /* 0x000fea0003800000 */
.L_x_667:
[----:B0-----:R0:W3:Y:S01]  /*1ccc0*/  SHFL.IDX PT, R21, R82, 0x1, 0x181f ;  /* 0x00381f0052157f89 */ /* 0x0010e200000e0000 */
[----:B------:R-:W-:Y:S03]  /*1ccd0*/  BSSY B1, `(.L_x_669) ;  /* 0x0000014000017945 */ /* 0x000fe60003800000 */
[----:B-----5:R0:W4:Y:S01]  /*1cce0*/  SHFL.IDX PT, R29, R80, 0x1, 0x181f ;  /* 0x00381f00501d7f89 */ /* 0x02012200000e0000 */
[----:B------:R-:W-:Y:S05]  /*1ccf0*/  @P1 BRA `(.L_x_670) ;  /* 0x0000000000441947 */ /* 0x000fea0003800000 */
[----:B------:R-:W-:Y:S02]  /*1cd00*/  ULDC UR4, c[0x0][0xac8] ;  /* 0x0002b20000047ab9 */ /* 0x000fe40000000800 */
[----:B------:R-:W-:Y:S02]  /*1cd10*/  ISETP.GE.AND P4, PT, R18, UR4, PT ;  /* 0x0000000412007c0c */ /* 0x000fe4000bf86270 */
[----:B------:R-:W-:Y:S02]  /*1cd20*/  ISETP.GE.AND P3, PT, R218, UR4, PT ;  /* 0x00000004da007c0c */ /* 0x000fe4000bf66270 */
[----:B------:R-:W-:Y:S02]  /*1cd30*/  ISETP.GE.AND P2, PT, R86, UR4, PT ;  /* 0x0000000456007c0c */ /* 0x000fe4000bf46270 */
[----:B------:R-:W-:-:S07]  /*1cd40*/  ISETP.GE.AND P1, PT, R88, UR4, PT ;  /* 0x0000000458007c0c */ /* 0x000fce000bf26270 */
[----:B----4-:R-:W-:-:S04]  /*1cd50*/  @!P4 LEA R2, P5, R18, R29, 0x1 ;  /* 0x0000001d1202c211 */ /* 0x010fc800078a08ff */
[----:B---3--:R-:W-:Y:S02]  /*1cd60*/  @!P4 LEA.HI.X R3, R18, R21, R89, 0x1, P5 ;  /* 0x000000151203c211 */ /* 0x008fe400028f0c59 */
[----:B------:R-:W-:-:S03]  /*1cd70*/  @!P3 LEA R4, P5, R218, R29, 0x1 ;  /* 0x0000001dda04b211 */ /* 0x000fc600078a08ff */
[----:B------:R3:W-:Y:S01]  /*1cd80*/  @!P4 ST.E.128 desc[UR36][R2.64], R8 ;  /* 0x000000080200c985 */ /* 0x0007e2000c101d24 */
        /* <DEDUP_REMOVED lines=8> */
.L_x_670:
[----:B------:R-:W-:Y:S05]  /*1ce10*/  BSYNC B1 ;  /* 0x0000000000017941 */ /* 0x000fea0003800000 */
.L_x_669:
[----:B---3--:R3:W0:Y:S01]  /*1ce20*/  SHFL.IDX PT, R9, R82, 0x2, 0x181f ;  /* 0x00581f0052097f89 */ /* 0x00862200000e0000 */
        /* <DEDUP_REMOVED lines=9> */
[----:B------:R-:W-:Y:S02]  /*1cec0*/  @!P2 LEA R4, P4, R218, R7, 0x1 ;  /* 0x00000007da04a211 */ /* 0x000fe400078808ff */
[----:B------:R-:W-:Y:S02]  /*1ced0*/  @!P3 LEA.HI.X R3, R18, R9, R89, 0x1, P5 ;  /* 0x000000091203b211 */ /* 0x000fe400028f0c59 */
        /* <DEDUP_REMOVED lines=9> */
.L_x_672:
[----:B------:R-:W-:Y:S05]  /*1cf70*/  BSYNC B1 ;  /* 0x0000000000017941 */ /* 0x000fea0003800000 */
.L_x_671:
[----:B------:R-:W-:Y:S01]  /*1cf80*/  IADD3 R0, R84, 0x60, RZ ;  /* 0x0000006054007810 */ /* 0x000fe20007ffe0ff */
[----:B0-----:R0:W0:Y:S03]  /*1cf90*/  SHFL.IDX PT, R9, R82, 0x3, 0x181f ;  /* 0x00781f0052097f89 */ /* 0x00102600000e0000 */
[----:B------:R-:W-:Y:S01]  /*1cfa0*/  ISETP.GE.AND P0, PT, R0, R81, PT ;  /* 0x000000510000720c */ /* 0x000fe20003f06270 */
[----:B------:R0:W0:-:S12]  /*1cfb0*/  SHFL.IDX PT, R11, R80, 0x3, 0x181f ;  /* 0x00781f00500b7f89 */ /* 0x00001800000e0000 */
[----:B------:R-:W-:Y:S05]  /*1cfc0*/  @P0 BRA `(.L_x_673) ;  /* 0x0000000c00e00947 */ /* 0x000fea0003800000 */
[----:B------:R-:W-:Y:S02]  /*1cfd0*/  ULDC UR4, c[0x0][0xac8] ;  /* 0x0002b20000047ab9 */ /* 0x000fe40000000800 */
[----:B------:R-:W-:Y:S02]  /*1cfe0*/  ISETP.GE.AND P3, PT, R18, UR4, PT ;  /* 0x0000000412007c0c */ /* 0x000fe4000bf66270 */
[----:B------:R-:W-:Y:S02]  /*1cff0*/  ISETP.GE.AND P4, PT, R218, UR4, PT ;  /* 0x00000004da007c0c */ /* 0x000fe4000bf86270 */
[----:B------:R-:W-:-:S09]  /*1d000*/  ISETP.GE.AND P5, PT, R86, UR4, PT ;  /* 0x0000000456007c0c */ /* 0x000fd2000bfa6270 */
[-C--:B0-----:R-:W-:Y:S02]  /*1d010*/  @!P3 LEA R2, P0, R18, R11.reuse, 0x1 ;  /* 0x0000000b1202b211 */ /* 0x081fe400078008ff */
[-C--:B------:R-:W-:Y:S02]  /*1d020*/  @!P4 LEA R4, P1, R218, R11.reuse, 0x1 ;  /* 0x0000000bda04c211 */ /* 0x080fe400078208ff */
[----:B------:R-:W-:Y:S02]  /*1d030*/  @!P5 LEA R6, P2, R86, R11, 0x1 ;  /* 0x0000000b5606d211 */ /* 0x000fe400078408ff */
[-C--:B------:R-:W-:Y:S02]  /*1d040*/  @!P3 LEA.HI.X R3, R18, R9.reuse, R89, 0x1, P0 ;  /* 0x000000091203b211 */ /* 0x080fe400000f0c59 */
[-C--:B------:R-:W-:Y:S02]  /*1d050*/  @!P4 LEA.HI.X R5, R218, R9.reuse, R85, 0x1, P1 ;  /* 0x00000009da05c211 */ /* 0x080fe400008f0c55 */
[----:B------:R-:W-:Y:S01]  /*1d060*/  @!P5 LEA.HI.X R7, R86, R9, R87, 0x1, P2 ;  /* 0x000000095607d211 */ /* 0x000fe200010f0c57 */
[----:B------:R0:W-:Y:S01]  /*1d070*/  @!P3 ST.E.128 desc[UR36][R2.64], R24 ;  /* 0x000000180200b985 */ /* 0x0001e2000c101d24 */
[----:B------:R-:W-:-:S03]  /*1d080*/  ISETP.GE.AND P0, PT, R88, UR4, PT ;  /* 0x0000000458007c0c */ /* 0x000fc6000bf06270 */
[----:B------:R0:W-:Y:S04]  /*1d090*/  @!P4 ST.E.128 desc[UR36][R4.64], R40 ;  /* 0x000000280400c985 */ /* 0x0001e8000c101d24 */
[----:B------:R0:W-:Y:S06]  /*1d0a0*/  @!P5 ST.E.128 desc[UR36][R6.64], R56 ;  /* 0x000000380600d985 */ /* 0x0001ec000c101d24 */
[----:B------:R-:W-:Y:S05]  /*1d0b0*/  @P0 BRA `(.L_x_673) ;  /* 0x0000000c00a40947 */ /* 0x000fea0003800000 */
[----:B0-----:R-:W-:-:S04]  /*1d0c0*/  LEA R2, P0, R88, R11, 0x1 ;  /* 0x0000000b58027211 */ /* 0x001fc800078008ff */
[----:B------:R-:W-:-:S05]  /*1d0d0*/  LEA.HI.X R3, R88, R9, R90, 0x1, P0 ;  /* 0x0000000958037211 */ /* 0x000fca00000f0c5a */
[----:B------:R0:W-:Y:S01]  /*1d0e0*/  ST.E.128 desc[UR36][R2.64], R72 ;  /* 0x0000004802007985 */ /* 0x0001e2000c101d24 */
[----:B------:R-:W-:Y:S05]  /*1d0f0*/  BRA `(.L_x_673) ;  /* 0x0000000c00947947 */ /* 0x000fea0003800000 */
.L_x_664:
[----:B------:R-:W2:Y:S01]  /*1d100*/  LDL R9, [R1+0x20] ;  /* 0x0000200001097983 */ /* 0x000ea20000100800 */
[----:B------:R-:W-:-:S03]  /*1d110*/  ULDC.64 UR4, c[0x0][0xc00] ;  /* 0x0003000000047ab9 */ /* 0x000fc60000000a00 */
[----:B------:R-:W3:Y:S01]  /*1d120*/  LDL R8, [R1+0x40] ;  /* 0x0000400001087983 */ /* 0x000ee20000100800 */
[----:B------:R-:W-:Y:S01]  /*1d130*/  ISETP.NE.U32.AND P0, PT, RZ, UR4, PT ;  /* 0x00000004ff007c0c */ /* 0x000fe2000bf05070 */
[----:B------:R-:W-:Y:S01]  /*1d140*/  IMAD.MOV.U32 R0, RZ, RZ, RZ ;  /* 0x000000ffff007224 */ /* 0x000fe200078e00ff */
[----:B------:R-:W4:Y:S02]  /*1d150*/  LDC R25, c[0x0][0xbe8] ;  /* 0x0002fa00ff197b82 */ /* 0x000f240000000800 */
[----:B------:R-:W-:Y:S01]  /*1d160*/  ISETP.NE.AND.EX P0, PT, RZ, UR5, PT, P0 ;  /* 0x00000005ff007c0c */ /* 0x000fe2000bf05300 */
[C---:B--2---:R-:W-:Y:S01]  /*1d170*/  IMAD.SHL.U32 R4, R9.reuse, 0x4, RZ ;  /* 0x0000000409047824 */ /* 0x044fe200078e00ff */
[----:B---3--:R-:W-:-:S04]  /*1d180*/  SHF.L.U64.HI R5, R9, 0x2, R8 ;  /* 0x0000000209057819 */ /* 0x008fc80000010208 */
[----:B------:R-:W-:-:S04]  /*1d190*/  IADD3 R2, P1, R4, UR4, RZ ;  /* 0x0000000404027c10 */ /* 0x000fc8000ff3e0ff */
[----:B------:R-:W-:Y:S01]  /*1d1a0*/  IADD3.X R3, R5, UR5, RZ, P1, !PT ;  /* 0x0000000505037c10 */ /* 0x000fe20008ffe4ff */
[----:B------:R-:W-:Y:S02]  /*1d1b0*/  ULDC.64 UR4, c[0x0][0xc08] ;  /* 0x0003020000047ab9 */ /* 0x000fe40000000a00 */
[----:B------:R-:W-:Y:S02]  /*1d1c0*/  ISETP.NE.U32.AND P1, PT, RZ, UR4, PT ;  /* 0x00000004ff007c0c */ /* 0x000fe4000bf25070 */
[----:B------:R2:W5:Y:S02]  /*1d1d0*/  @P0 LDG.E R0, desc[UR36][R2.64] ;  /* 0x0000002402000981 */ /* 0x000564000c1e1900 */
[----:B------:R-:W-:Y:S01]  /*1d1e0*/  ISETP.NE.AND.EX P1, PT, RZ, UR5, PT, P1 ;  /* 0x00000005ff007c0c */ /* 0x000fe2000bf25310 */
[----:B------:R-:W3:-:S12]  /*1d1f0*/  S2R R7, SR_TID.X ;  /* 0x0000000000077919 */ /* 0x000ed80000002100 */
[----:B------:R-:W-:Y:S01]  /*1d200*/  @P1 IADD3 R4, P2, R4, UR4, RZ ;  /* 0x0000000404041c10 */ /* 0x000fe2000ff5e0ff */
[----:B------:R-:W-:Y:S02]  /*1d210*/  ULDC UR4, c[0x0][0xa88] ;  /* 0x0002a20000047ab9 */ /* 0x000fe40000000800 */
[----:B------:R-:W-:Y:S01]  /*1d220*/  IMAD.U32 R6, RZ, RZ, UR4 ;  /* 0x00000004ff067e24 */ /* 0x000fe2000f8e00ff */
[----:B------:R-:W-:-:S05]  /*1d230*/  @P1 IADD3.X R5, R5, UR5, RZ, P2, !PT ;  /* 0x0000000505051c10 */ /* 0x000fca00097fe4ff */
[----:B------:R2:W5:Y:S01]  /*1d240*/  @P1 LDG.E R6, desc[UR36][R4.64] ;  /* 0x0000002404061981 */ /* 0x000562000c1e1900 */
[----:B----4-:R-:W-:Y:S02]  /*1d250*/  ISETP.NE.AND P2, PT, R25, 0x1, PT ;  /* 0x000000011900780c */ /* 0x010fe40003f45270 */
[----:B---3--:R-:W-:-:S11]  /*1d260*/  IADD3 R24, R7, -0x80, RZ ;  /* 0xffffff8007187810 */ /* 0x008fd60007ffe0ff */
[----:B------:R-:W3:Y:S01]  /*1d270*/  @P2 LDC R27, c[0x0][0xbec] ;  /* 0x0002fb00ff1b2b82 */ /* 0x000ee20000000800 */
[----:B------:R-:W-:Y:S01]  /*1d280*/  ISETP.GE.AND P3, PT, R24, 0x80, PT ;  /* 0x000000801800780c */ /* 0x000fe20003f66270 */
[----:B--2---:R-:W-:-:S12]  /*1d290*/  @P1 BRA `(.L_x_674) ;  /* 0x0000000000101947 */ /* 0x004fd80003800000 */
[----:B------:R-:W-:Y:S05]  /*1d2a0*/  @!P0 BRA `(.L_x_674) ;  /* 0x00000000000c8947 */ /* 0x000fea0003800000 */
[----:B------:R-:W2:Y:S04]  /*1d2b0*/  LDG.E R5, desc[UR36][R2.64] ;  /* 0x0000002402057981 */ /* 0x000ea8000c1e1900 */
[----:B-----5:R-:W2:Y:S02]  /*1d2c0*/  LDG.E R6, desc[UR36][R2.64+0x4] ;  /* 0x0000042402067981 */ /* 0x020ea4000c1e1900 */
[----:B--2---:R-:W-:-:S07]  /*1d2d0*/  IMAD.IADD R6, R6, 0x1, -R5 ;  /* 0x0000000106067824 */ /* 0x004fce00078e0a05 */
.L_x_674:
[----:B------:R-:W2:Y:S04]  /*1d2e0*/  LDL R20, [R1+0x3c] ;  /* 0x00003c0001147983 */ /* 0x000ea80000100800 */
[----:B------:R4:W5:Y:S01]  /*1d2f0*/  LDL R14, [R1+0x48] ;  /* 0x00004800010e7983 */ /* 0x0009620000100800 */
[----:B------:R-:W-:Y:S01]  /*1d300*/  BSSY B1, `(.L_x_675) ;  /* 0x000002d000017945 */ /* 0x000fe20003800000 */
[----:B------:R-:W-:Y:S02]  /*1d310*/  SEL R13, R9, RZ, !P0 ;  /* 0x000000ff090d7207 */ /* 0x000fe40004000000 */
[----:B------:R-:W-:Y:S02]  /*1d320*/  SEL R12, R8, RZ, !P0 ;  /* 0x000000ff080c7207 */ /* 0x000fe40004000000 */
[----:B-----5:R-:W-:-:S02]  /*1d330*/  SHF.R.S32.HI R11, RZ, 0x1f, R0 ;  /* 0x0000001fff0b7819 */ /* 0x020fc40000011400 */
[----:B--2---:R-:W-:Y:S01]  /*1d340*/  SHF.R.S32.HI R10, RZ, 0x1f, R20 ;  /* 0x0000001fff0a7819 */ /* 0x004fe20000011414 */
[----:B----4-:R-:W-:Y:S06]  /*1d350*/  @P3 BRA `(.L_x_676) ;  /* 0x00000000009c3947 */ /* 0x010fec0003800000 */
[----:B------:R-:W2:Y:S01]  /*1d360*/  LDC R9, c[0x0][0xbe8] ;  /* 0x0002fa00ff097b82 */ /* 0x000ea20000000800 */
[----:B------:R-:W-:-:S04]  /*1d370*/  IMAD R2, R14, 0x80, R7 ;  /* 0x000000800e027824 */ /* 0x000fc800078e0207 */
[----:B------:R-:W-:Y:S02]  /*1d380*/  VIADD R8, R2, 0xffffff80 ;  /* 0xffffff8002087836 */ /* 0x000fe40000000000 */
[----:B--2---:R-:W-:-:S05]  /*1d390*/  IMAD R3, R6, R9, RZ ;  /* 0x0000000906037224 */ /* 0x004fca00078e02ff */
[----:B------:R-:W-:-:S13]  /*1d3a0*/  ISETP.GE.AND P0, PT, R8, R3, PT ;  /* 0x000000030800720c */ /* 0x000fda0003f06270 */
[----:B------:R-:W-:Y:S05]  /*1d3b0*/  @P0 BRA `(.L_x_676) ;  /* 0x0000000000840947 */ /* 0x000fea0003800000 */
[----:B------:R-:W-:Y:S01]  /*1d3c0*/  ISETP.NE.AND P0, PT, R9, 0x1, PT ;  /* 0x000000010900780c */ /* 0x000fe20003f05270 */
[----:B------:R-:W-:Y:S01]  /*1d3d0*/  ULDC.64 UR4, c[0x0][0xb90] ;  /* 0x0002e40000047ab9 */ /* 0x000fe20000000a00 */
[----:B------:R-:W-:Y:S01]  /*1d3e0*/  IMAD.MOV.U32 R2, RZ, RZ, R0 ;  /* 0x000000ffff027224 */ /* 0x000fe200078e0000 */
[----:B------:R-:W-:Y:S01]  /*1d3f0*/  MOV R5, R8 ;  /* 0x0000000800057202 */ /* 0x000fe20000000f00 */
[----:B------:R-:W-:Y:S02]  /*1d400*/  IMAD R7, R10, UR4, RZ ;  /* 0x000000040a077c24 */ /* 0x000fe4000f8e02ff */
[----:B------:R-:W-:Y:S02]  /*1d410*/  IMAD.MOV.U32 R3, RZ, RZ, R11 ;  /* 0x000000ffff037224 */ /* 0x000fe400078e000b */
[C---:B------:R-:W-:Y:S02]  /*1d420*/  IMAD R7, R20.reuse, UR5, R7 ;  /* 0x0000000514077c24 */ /* 0x040fe4000f8e0207 */
[----:B------:R-:W-:Y:S01]  /*1d430*/  IMAD.WIDE.U32 R2, R20, UR4, R2 ;  /* 0x0000000414027c25 */ /* 0x000fe2000f8e0002 */
[----:B------:R-:W-:-:S02]  /*1d440*/  ULDC.64 UR4, c[0x0][0xb98] ;  /* 0x0002e60000047ab9 */ /* 0x000fc40000000a00 */
[----:B------:R-:W2:Y:S01]  /*1d450*/  @P0 LDC R15, c[0x0][0xbec] ;  /* 0x0002fb00ff0f0b82 */ /* 0x000ea20000000800 */
[----:B------:R-:W-:Y:S02]  /*1d460*/  IMAD.IADD R3, R3, 0x1, R7 ;  /* 0x0000000103037824 */ /* 0x000fe400078e0207 */
[----:B------:R-:W-:-:S05]  /*1d470*/  IMAD.WIDE.U32 R2, R13, UR4, R2 ;  /* 0x000000040d027c25 */ /* 0x000fca000f8e0002 */
[----:B------:R-:W4:Y:S01]  /*1d480*/  @P0 LDC R21, c[0x0][0xbf0] ;  /* 0x0002fc00ff150b82 */ /* 0x000f220000000800 */
[----:B--2---:R-:W-:-:S05]  /*1d490*/  @P0 IMAD.HI.U32 R4, R8, R15, RZ ;  /* 0x0000000f08040227 */ /* 0x004fca00078e00ff */
[----:B----4-:R-:W-:Y:S01]  /*1d4a0*/  @P0 SHF.R.U32.HI R5, RZ, R21, R4 ;  /* 0x00000015ff050219 */ /* 0x010fe20000011604 */
[----:B------:R-:W-:-:S03]  /*1d4b0*/  IMAD R4, R12, UR4, RZ ;  /* 0x000000040c047c24 */ /* 0x000fc6000f8e02ff */
[C---:B------:R-:W-:Y:S02]  /*1d4c0*/  IADD3 R7, -R5.reuse, RZ, RZ ;  /* 0x000000ff05077210 */ /* 0x040fe40007ffe1ff */
[----:B------:R-:W-:-:S03]  /*1d4d0*/  IADD3 R2, P0, R5, R2, RZ ;  /* 0x0000000205027210 */ /* 0x000fc60007f1e0ff */
[----:B------:R-:W-:Y:S01]  /*1d4e0*/  IMAD R7, R9, R7, R8 ;  /* 0x0000000709077224 */ /* 0x000fe200078e0208 */
[----:B------:R-:W-:Y:S01]  /*1d4f0*/  SHF.R.S32.HI R9, RZ, 0x1f, R5 ;  /* 0x0000001fff097819 */ /* 0x000fe20000011405 */
[----:B------:R-:W-:Y:S01]  /*1d500*/  IMAD R8, R13, UR5, R4 ;  /* 0x000000050d087c24 */ /* 0x000fe2000f8e0204 */
[----:B------:R-:W-:Y:S02]  /*1d510*/  ULDC.64 UR4, c[0x0][0xb88] ;  /* 0x0002e20000047ab9 */ /* 0x000fe40000000a00 */
[----:B------:R-:W-:Y:S02]  /*1d520*/  SHF.R.S32.HI R4, RZ, 0x1f, R7 ;  /* 0x0000001fff047819 */ /* 0x000fe40000011407 */
[----:B------:R-:W-:-:S03]  /*1d530*/  IADD3.X R3, R9, R3, R8, P0, !PT ;  /* 0x0000000309037210 */ /* 0x000fc600007fe408 */
[----:B------:R-:W-:Y:S02]  /*1d540*/  IMAD R4, R4, UR4, RZ ;  /* 0x0000000404047c24 */ /* 0x000fe4000f8e02ff */
[----:B------:R-:W-:-:S04]  /*1d550*/  IMAD.WIDE.U32 R2, R7, UR4, R2 ;  /* 0x0000000407027c25 */ /* 0x000fc8000f8e0002 */
[----:B------:R-:W-:Y:S01]  /*1d560*/  IMAD R5, R7, UR5, R4 ;  /* 0x0000000507057c24 */ /* 0x000fe2000f8e0204 */
[----:B------:R-:W-:Y:S02]  /*1d570*/  ULDC.64 UR4, c[0x0][0xb50] ;  /* 0x0002d40000047ab9 */ /* 0x000fe40000000a00 */
[----:B------:R-:W-:Y:S01]  /*1d580*/  LEA R4, P0, R2, UR4, 0x2 ;  /* 0x0000000402047c11 */ /* 0x000fe2000f8010ff */
[----:B------:R-:W-:-:S05]  /*1d590*/  IMAD.IADD R3, R3, 0x1, R5 ;  /* 0x0000000103037824 */ /* 0x000fca00078e0205 */
[----:B------:R-:W-:Y:S01]  /*1d5a0*/  LEA.HI.X R5, R2, UR5, R3, 0x2, P0 ;  /* 0x0000000502057c11 */ /* 0x000fe200080f1403 */
[----:B------:R-:W-:-:S05]  /*1d5b0*/  IMAD.MOV.U32 R3, RZ, RZ, -0x800000 ;  /* 0xff800000ff037424 */ /* 0x000fca00078e00ff */
[----:B------:R2:W-:Y:S02]  /*1d5c0*/  STG.E desc[UR36][R4.64], R3 ;  /* 0x0000000304007986 */ /* 0x0005e4000c101924 */
.L_x_676:
[----:B------:R-:W-:Y:S05]  /*1d5d0*/  BSYNC B1 ;  /* 0x0000000000017941 */ /* 0x000fea0003800000 */
.L_x_675:
[----:B--2---:R-:W-:Y:S01]  /*1d5e0*/  SHF.R.S32.HI R4, RZ, 0x1f, R24 ;  /* 0x0000001fff047819 */ /* 0x004fe20000011418 */
[----:B------:R-:W2:Y:S01]  /*1d5f0*/  @P2 LDC R9, c[0x0][0xbf0] ;  /* 0x0002fc00ff092b82 */ /* 0x000ea20000000800 */
[----:B------:R-:W-:Y:S01]  /*1d600*/  ULDC.64 UR4, c[0x0][0xaa0] ;  /* 0x0002a80000047ab9 */ /* 0x000fe20000000a00 */
[----:B------:R-:W-:Y:S01]  /*1d610*/  SHF.R.S32.HI R21, RZ, 0x1f, R218 ;  /* 0x0000001fff157819 */ /* 0x000fe200000114da */
[----:B------:R-:W-:Y:S01]  /*1d620*/  IMAD R3, R11, UR4, RZ ;  /* 0x000000040b037c24 */ /* 0x000fe2000f8e02ff */
[----:B------:R-:W-:-:S03]  /*1d630*/  LEA.HI R4, R4, R24, RZ, 0x3 ;  /* 0x0000001804047211 */ /* 0x000fc600078f18ff */
[----:B------:R-:W-:Y:S01]  /*1d640*/  IMAD R5, R0, UR5, R3 ;  /* 0x0000000500057c24 */ /* 0x000fe2000f8e0203 */
[----:B------:R-:W-:Y:S01]  /*1d650*/  LOP3.LUT R4, R4, 0xfffffff8, RZ, 0xc0, !PT ;  /* 0xfffffff804047812 */ /* 0x000fe200078ec0ff */
[----:B------:R-:W-:Y:S01]  /*1d660*/  IMAD.WIDE.U32 R2, R0, UR4, RZ ;  /* 0x0000000400027c25 */ /* 0x000fe2000f8e00ff */
[----:B------:R-:W-:-:S03]  /*1d670*/  ULDC.64 UR4, c[0x0][0xae8] ;  /* 0x0002ba0000047ab9 */ /* 0x000fc60000000a00 */
[----:B------:R-:W-:Y:S02]  /*1d680*/  IMAD.IADD R4, R24, 0x1, -R4 ;  /* 0x0000000118047824 */ /* 0x000fe400078e0a04 */
[----:B------:R-:W-:Y:S02]  /*1d690*/  IMAD R0, R10, UR4, RZ ;  /* 0x000000040a007c24 */ /* 0x000fe4000f8e02ff */
[----:B------:R-:W-:Y:S01]  /*1d6a0*/  IMAD.IADD R3, R3, 0x1, R5 ;  /* 0x0000000103037824 */ /* 0x000fe200078e0205 */
[----:B------:R-:W-:Y:S01]  /*1d6b0*/  LEA R4, R4, R219, 0x5 ;  /* 0x000000db04047211 */ /* 0x000fe200078e28ff */
[C---:B------:R-:W-:Y:S02]  /*1d6c0*/  IMAD R7, R20.reuse, UR5, R0 ;  /* 0x0000000514077c24 */ /* 0x040fe4000f8e0200 */
[----:B------:R-:W-:Y:S01]  /*1d6d0*/  IMAD.WIDE.U32 R2, R20, UR4, R2 ;  /* 0x0000000414027c25 */ /* 0x000fe2000f8e0002 */
[----:B------:R-:W-:Y:S01]  /*1d6e0*/  ULDC.64 UR4, c[0x0][0xaf0] ;  /* 0x0002bc0000047ab9 */ /* 0x000fe20000000a00 */
[----:B------:R-:W-:-:S02]  /*1d6f0*/  SHF.R.S32.HI R20, RZ, 0x1f, R18 ;  /* 0x0000001fff147819 */ /* 0x000fc40000011412 */
[----:B------:R-:W-:Y:S01]  /*1d700*/  IMAD R8, R14, 0x80, R4 ;  /* 0x000000800e087824 */ /* 0x000fe200078e0204 */
[----:B------:R-:W-:Y:S01]  /*1d710*/  IADD3 R3, R3, R7, RZ ;  /* 0x0000000703037210 */ /* 0x000fe20007ffe0ff */
[----:B------:R-:W-:Y:S02]  /*1d720*/  IMAD R4, R12, UR4, RZ ;  /* 0x000000040c047c24 */ /* 0x000fe4000f8e02ff */
[----:B---3--:R-:W-:-:S04]  /*1d730*/  @P2 IMAD.HI.U32 R0, R8, R27, RZ ;  /* 0x0000001b08002227 */ /* 0x008fc800078e00ff */
[----:B------:R-:W-:Y:S01]  /*1d740*/  IMAD.MOV.U32 R5, RZ, RZ, R8 ;  /* 0x000000ffff057224 */ /* 0x000fe200078e0008 */
[----:B--2---:R-:W-:Y:S01]  /*1d750*/  @P2 SHF.R.U32.HI R5, RZ, R9, R0 ;  /* 0x00000009ff052219 */ /* 0x004fe20000011600 */
[C---:B------:R-:W-:Y:S02]  /*1d760*/  IMAD R9, R13.reuse, UR5, R4 ;  /* 0x000000050d097c24 */ /* 0x040fe4000f8e0204 */
[----:B------:R-:W-:Y:S01]  /*1d770*/  IMAD.WIDE.U32 R2, R13, UR4, R2 ;  /* 0x000000040d027c25 */ /* 0x000fe2000f8e0002 */
[--C-:B------:R-:W-:Y:S01]  /*1d780*/  SHF.R.S32.HI R0, RZ, 0x1f, R5.reuse ;  /* 0x0000001fff007819 */ /* 0x100fe20000011405 */
[----:B------:R-:W-:Y:S02]  /*1d790*/  ULDC.64 UR4, c[0x0][0xae0] ;  /* 0x0002b80000047ab9 */ /* 0x000fe40000000a00 */
[----:B------:R-:W-:Y:S02]  /*1d7a0*/  IMAD.MOV R7, RZ, RZ, -R5 ;  /* 0x000000ffff077224 */ /* 0x000fe400078e0a05 */
[----:B------:R-:W-:-:S02]  /*1d7b0*/  IMAD R4, R0, UR4, RZ ;  /* 0x0000000400047c24 */ /* 0x000fc4000f8e02ff */
[----:B------:R-:W-:Y:S02]  /*1d7c0*/  IMAD R7, R25, R7, R8 ;  /* 0x0000000719077224 */ /* 0x000fe400078e0208 */
[----:B------:R-:W-:Y:S02]  /*1d7d0*/  IMAD.IADD R3, R3, 0x1, R9 ;  /* 0x0000000103037824 */ /* 0x000fe400078e0209 */
[C---:B------:R-:W-:Y:S01]  /*1d7e0*/  IMAD R9, R5.reuse, UR5, R4 ;  /* 0x0000000505097c24 */ /* 0x040fe2000f8e0204 */
[----:B------:R-:W-:Y:S01]  /*1d7f0*/  SHF.R.S32.HI R0, RZ, 0x1f, R7 ;  /* 0x0000001fff007819 */ /* 0x000fe20000011407 */
[----:B------:R-:W-:Y:S01]  /*1d800*/  IMAD.WIDE.U32 R2, R5, UR4, R2 ;  /* 0x0000000405027c25 */ /* 0x000fe2000f8e0002 */
[----:B------:R-:W-:-:S03]  /*1d810*/  ULDC.64 UR4, c[0x0][0xad8] ;  /* 0x0002b60000047ab9 */ /* 0x000fc60000000a00 */
[----:B------:R-:W-:Y:S02]  /*1d820*/  IMAD R0, R0, UR4, RZ ;  /* 0x0000000400007c24 */ /* 0x000fe4000f8e02ff */
[----:B------:R-:W-:Y:S02]  /*1d830*/  IMAD.IADD R3, R3, 0x1, R9 ;  /* 0x0000000103037824 */ /* 0x000fe400078e0209 */
[C---:B------:R-:W-:Y:S02]  /*1d840*/  IMAD R5, R7.reuse, UR5, R0 ;  /* 0x0000000507057c24 */ /* 0x040fe4000f8e0200 */
[----:B------:R-:W-:Y:S01]  /*1d850*/  IMAD.WIDE.U32 R2, R7, UR4, R2 ;  /* 0x0000000407027c25 */ /* 0x000fe2000f8e0002 */
[----:B------:R-:W-:-:S03]  /*1d860*/  ULDC.64 UR4, c[0x0][0xa80] ;  /* 0x0002a00000047ab9 */ /* 0x000fc60000000a00 */
[C---:B------:R-:W-:Y:S01]  /*1d870*/  VIADD R8, R18.reuse, 0x80 ;  /* 0x0000008012087836 */ /* 0x040fe20000000000 */
[----:B------:R-:W-:Y:S01]  /*1d880*/  IADD3 R3, R3, R5, RZ ;  /* 0x0000000503037210 */ /* 0x000fe20007ffe0ff */
[----:B------:R-:W-:Y:S01]  /*1d890*/  VIADD R7, R18, 0xc0 ;  /* 0x000000c012077836 */ /* 0x000fe20000000000 */
[----:B------:R-:W-:Y:S01]  /*1d8a0*/  LEA R0, P0, R2, UR4, 0x1 ;  /* 0x0000000402007c11 */ /* 0x000fe2000f8008ff */
[----:B------:R-:W-:Y:S01]  /*1d8b0*/  UMOV UR4, 0xffffffff ;  /* 0xffffffff00047882 */ /* 0x000fe20000000000 */
[----:B------:R-:W-:Y:S01]  /*1d8c0*/  IMAD R5, R14, 0x80, R219 ;  /* 0x000000800e057824 */ /* 0x000fe200078e02db */
[----:B------:R-:W-:Y:S02]  /*1d8d0*/  SHF.R.S32.HI R9, RZ, 0x1f, R8 ;  /* 0x0000001fff097819 */ /* 0x000fe40000011408 */
[----:B------:R-:W-:Y:S02]  /*1d8e0*/  LEA.HI.X R2, R2, UR5, R3, 0x1, P0 ;  /* 0x0000000502027c11 */ /* 0x000fe400080f0c03 */
[----:B------:R-:W-:Y:S01]  /*1d8f0*/  SHF.R.S32.HI R10, RZ, 0x1f, R7 ;  /* 0x0000001fff0a7819 */ /* 0x000fe20000011407 */
[----:B------:R-:W-:Y:S06]  /*1d900*/  BRA.DIV UR4, `(.L_x_677) ;  /* 0x000000ba04ec7947 */ /* 0x000fec000b800000 */
[----:B------:R2:W3:Y:S04]  /*1d910*/  SHFL.IDX PT, R3, R2, RZ, 0x181f ;  /* 0x00181fff02037589 */ /* 0x0004e800000e0000 */
[----:B------:R2:W4:Y:S02]  /*1d920*/  SHFL.IDX PT, R14, R0, RZ, 0x181f ;  /* 0x00181fff000e7589 */ /* 0x00052400000e0000 */
.L_x_962:
[----:B------:R-:W-:Y:S01]  /*1d930*/  IMAD R25, R6, R25, RZ ;  /* 0x0000001906197224 */ /* 0x000fe200078e02ff */
[----:B------:R-:W-:Y:S04]  /*1d940*/  BSSY B1, `(.L_x_678) ;  /* 0x0000014000017945 */ /* 0x000fe80003800000 */
[----:B------:R-:W-:-:S13]  /*1d950*/  ISETP.GE.AND P0, PT, R5, R25, PT ;  /* 0x000000190500720c */ /* 0x000fda0003f06270 */
[----:B------:R-:W-:Y:S05]  /*1d960*/  @P0 BRA `(.L_x_679) ;  /* 0x0000000000440947 */ /* 0x000fea0003800000 */
[----:B------:R-:W-:Y:S02]  /*1d970*/  ULDC UR4, c[0x0][0xac8] ;  /* 0x0002b20000047ab9 */ /* 0x000fe40000000800 */
[----:B------:R-:W-:Y:S02]  /*1d980*/  ISETP.GE.AND P3, PT, R18, UR4, PT ;  /* 0x0000000412007c0c */ /* 0x000fe4000bf66270 */
[----:B------:R-:W-:Y:S02]  /*1d990*/  ISETP.GE.AND P2, PT, R218, UR4, PT ;  /* 0x00000004da007c0c */ /* 0x000fe4000bf46270 */
[----:B------:R-:W-:Y:S02]  /*1d9a0*/  ISETP.GE.AND P1, PT, R8, UR4, PT ;  /* 0x0000000408007c0c */ /* 0x000fe4000bf26270 */
[----:B------:R-:W-:-:S07]  /*1d9b0*/  ISETP.GE.AND P0, PT, R7, UR4, PT ;  /* 0x0000000407007c0c */ /* 0x000fce000bf06270 */
[-C--:B----4-:R-:W-:Y:S02]  /*1d9c0*/  @!P3 LEA R12, P5, R18, R14.reuse, 0x1 ;  /* 0x0000000e120cb211 */ /* 0x090fe400078a08ff */
[-C--:B------:R-:W-:Y:S02]  /*1d9d0*/  @!P2 LEA R26, P4, R218, R14.reuse, 0x1 ;  /* 0x0000000eda1aa211 */ /* 0x080fe400078808ff */
[-C--:B---3--:R-:W-:Y:S02]  /*1d9e0*/  @!P3 LEA.HI.X R13, R18, R3.reuse, R20, 0x1, P5 ;  /* 0x00000003120db211 */ /* 0x088fe400028f0c14 */
[-C--:B------:R-:W-:Y:S02]  /*1d9f0*/  @!P1 LEA R28, P5, R8, R14.reuse, 0x1 ;  /* 0x0000000e081c9211 */ /* 0x080fe400078a08ff */
        /* <DEDUP_REMOVED lines=8> */
.L_x_679:
[----:B------:R-:W-:Y:S05]  /*1da80*/  BSYNC B1 ;  /* 0x0000000000017941 */ /* 0x000fea0003800000 */
.L_x_678:
[----:B------:R-:W-:-:S03]  /*1da90*/  UMOV UR4, 0xffffffff ;  /* 0xffffffff00047882 */ /* 0x000fc60000000000 */
[----:B------:R-:W-:Y:S05]  /*1daa0*/  BRA.DIV UR4, `(.L_x_680) ;  /* 0x000000ba04b87947 */ /* 0x000fea000b800000 */
[----:B---3--:R3:W0:Y:S04]  /*1dab0*/  SHFL.IDX PT, R3, R2, 0x1, 0x181f ;  /* 0x00381f0002037f89 */ /* 0x00862800000e0000 */
[----:B----4-:R3:W4:Y:S02]  /*1dac0*/  SHFL.IDX PT, R14, R0, 0x1, 0x181f ;  /* 0x00381f00000e7f89 */ /* 0x01072400000e0000 */
.L_x_966:
[----:B------:R-:W-:Y:S01]  /*1dad0*/  IADD3 R4, R5, 0x20, RZ ;  /* 0x0000002005047810 */ /* 0x000fe20007ffe0ff */
[----:B------:R-:W-:Y:S03]  /*1dae0*/  BSSY B1, `(.L_x_681) ;  /* 0x0000014000017945 */ /* 0x000fe60003800000 */
        /* <DEDUP_REMOVED lines=9> */
[-C--:B0-----:R-:W-:Y:S02]  /*1db80*/  @!P3 LEA.HI.X R13, R18, R3.reuse, R20, 0x1, P5 ;  /* 0x00000003120db211 */ /* 0x081fe400028f0c14 */
        /* <DEDUP_REMOVED lines=9> */
.L_x_682:
[----:B------:R-:W-:Y:S05]  /*1dc20*/  BSYNC B1 ;  /* 0x0000000000017941 */ /* 0x000fea0003800000 */
.L_x_681:
[----:B------:R-:W-:-:S03]  /*1dc30*/  UMOV UR4, 0xffffffff ;  /* 0xffffffff00047882 */ /* 0x000fc60000000000 */
[----:B------:R-:W-:Y:S05]  /*1dc40*/  BRA.DIV UR4, `(.L_x_683) ;  /* 0x000000ba04987947 */ /* 0x000fea000b800000 */
[----:B0-----:R0:W0:Y:S04]  /*1dc50*/  SHFL.IDX PT, R3, R2, 0x2, 0x181f ;  /* 0x00581f0002037f89 */ /* 0x00102800000e0000 */
[----:B----4-:R4:W0:Y:S02]  /*1dc60*/  SHFL.IDX PT, R14, R0, 0x2, 0x181f ;  /* 0x00581f00000e7f89 */ /* 0x01082400000e0000 */
.L_x_970:
[----:B------:R-:W-:Y:S01]  /*1dc70*/  VIADD R4, R5, 0x40 ;  /* 0x0000004005047836 */ /* 0x000fe20000000000 */
        /* <DEDUP_REMOVED lines=8> */
[-C--:B0-----:R-:W-:Y:S02]  /*1dd00*/  @!P3 LEA R12, P5, R18, R14.reuse, 0x1 ;  /* 0x0000000e120cb211 */ /* 0x081fe400078a08ff */
[-C--:B------:R-:W-:Y:S02]  /*1dd10*/  @!P2 LEA R26, P4, R218, R14.reuse, 0x1 ;  /* 0x0000000eda1aa211 */ /* 0x080fe400078808ff */
[-C--:B------:R-:W-:Y:S02]  /*1dd20*/  @!P3 LEA.HI.X R13, R18, R3.reuse, R20, 0x1, P5 ;  /* 0x00000003120db211 */ /* 0x080fe400028f0c14 */
        /* <DEDUP_REMOVED lines=9> */
.L_x_685:
[----:B------:R-:W-:Y:S05]  /*1ddc0*/  BSYNC B1 ;  /* 0x0000000000017941 */ /* 0x000fea0003800000 */
.L_x_684:
[----:B------:R-:W-:-:S03]  /*1ddd0*/  UMOV UR4, 0xffffffff ;  /* 0xffffffff00047882 */ /* 0x000fc60000000000 */
[----:B------:R-:W-:Y:S05]  /*1dde0*/  BRA.DIV UR4, `(.L_x_686) ;  /* 0x000000ba04787947 */ /* 0x000fea000b800000 */
[----:B0-----:R0:W0:Y:S04]  /*1ddf0*/  SHFL.IDX PT, R3, R2, 0x3, 0x181f ;  /* 0x00781f0002037f89 */ /* 0x00102800000e0000 */
[----:B------:R0:W0:Y:S02]  /*1de00*/  SHFL.IDX PT, R14, R0, 0x3, 0x181f ;  /* 0x00781f00000e7f89 */ /* 0x00002400000e0000 */
.L_x_974:
[----:B0-234-:R-:W-:-:S05]  /*1de10*/  VIADD R0, R5, 0x60 ;  /* 0x0000006005007836 */ /* 0x01dfca0000000000 */
[----:B------:R-:W-:-:S13]  /*1de20*/  ISETP.GE.AND P0, PT, R0, R25, PT ;  /* 0x000000190000720c */ /* 0x000fda0003f06270 */
[----:B------:R-:W-:Y:S05]  /*1de30*/  @P0 BRA `(.L_x_673) ;  /* 0x0000000000440947 */ /* 0x000fea0003800000 */
[----:B------:R-:W-:Y:S02]  /*1de40*/  ULDC UR4, c[0x0][0xac8] ;  /* 0x0002b20000047ab9 */ /* 0x000fe40000000800 */
[----:B------:R-:W-:Y:S02]  /*1de50*/  ISETP.GE.AND P3, PT, R18, UR4, PT ;  /* 0x0000000412007c0c */ /* 0x000fe4000bf66270 */
[----:B------:R-:W-:Y:S02]  /*1de60*/  ISETP.GE.AND P2, PT, R218, UR4, PT ;  /* 0x00000004da007c0c */ /* 0x000fe4000bf46270 */
[----:B------:R-:W-:Y:S02]  /*1de70*/  ISETP.GE.AND P1, PT, R8, UR4, PT ;  /* 0x0000000408007c0c */ /* 0x000fe4000bf26270 */
[----:B------:R-:W-:-:S07]  /*1de80*/  ISETP.GE.AND P0, PT, R7, UR4, PT ;  /* 0x0000000407007c0c */ /* 0x000fce000bf06270 */
[-C--:B------:R-:W-:Y:S02]  /*1de90*/  @!P3 LEA R4, P5, R18, R14.reuse, 0x1 ;  /* 0x0000000e1204b211 */ /* 0x080fe400078a08ff */
        /* <DEDUP_REMOVED lines=11> */
.L_x_673:
[----:B------:R-:W-:Y:S05]  /*1df50*/  BSYNC B0 ;  /* 0x0000000000007941 */ /* 0x000fea0003800000 */
.L_x_663:
[----:B------:R-:W-:Y:S02]  /*1df60*/  ULDC UR4, c[0x0][0xc3c] ;  /* 0x00030f0000047ab9 */ /* 0x000fe40000000800 */
[----:B-1----:R-:W-:-:S13]  /*1df70*/  ISETP.GE.AND P0, PT, R223, UR4, PT ;  /* 0x00000004df007c0c */ /* 0x002fda000bf06270 */
[----:B------:R-:W-:Y:S05]  /*1df80*/  @!P0 BRA `(.L_x_687) ;  /* 0xfffffe30002c8947 */ /* 0x000fea000383ffff */
[----:B------:R-:W-:Y:S05]  /*1df90*/  BRA `(.L_x_491) ;  /* 0x0000007c00f47947 */ /* 0x000fea0003800000 */
.L_x_489:
[----:B------:R-:W-:-:S08]  /*1dfa0*/  NOP ;  /* 0x0000000000007918 */ /* 0x000fd00000000000 */
[----:B0-----:R-:W0:-:S00]  /*1dfb0*/  USETMAXREG.DEALLOC.CTAPOOL 0x28 ;  /* 0x00000028000079c8 */ /* 0x001e0000080e0500 */
        /* <DEDUP_REMOVED lines=8> */
[----:B------:R0:W1:Y:S01]  /*1e040*/  @P0 LDS.128 R16, [R2+0x388d0] ;  /* 0x0388d00002100984 */ /* 0x0000620000000c00 */
[----:B------:R-:W-:Y:S06]  /*1e050*/  @P0 BAR.ARV 0x4, 0x180 ;  /* 0x0106000000000b1d */ /* 0x000fec0000002000 */
[----:B------:R-:W-:Y:S05]  /*1e060*/  @P0 BRA `(.L_x_688) ;  /* 0x0000000800040947 */ /* 0x000fea0003800000 */
[----:B------:R-:W2:Y:S01]  /*1e070*/  S2R R4, SR_TID.X ;  /* 0x0000000000047919 */ /* 0x000ea20000002100 */
[----:B------:R-:W-:Y:S01]  /*1e080*/  ULDC UR4, c[0x0][0xc3c] ;  /* 0x00030f0000047ab9 */ /* 0x000fe20000000800 */
[----:B------:R-:W-:Y:S01]  /*1e090*/  IMAD.MOV.U32 R0, RZ, RZ, RZ ;  /* 0x000000ffff007224 */ /* 0x000fe200078e00ff */
[----:B------:R-:W3:Y:S01]  /*1e0a0*/  S2UR UR6, SR_CTAID.X ;  /* 0x00000000000679c3 */ /* 0x000ee20000002500 */
[----:B------:R-:W-:Y:S01]  /*1e0b0*/  ULDC UR5, c[0x0][0xc38] ;  /* 0x00030e0000057ab9 */ /* 0x000fe20000000800 */
[----:B--2---:R-:W-:-:S04]  /*1e0c0*/  LOP3.LUT R5, R4, 0x1f, RZ, 0xc0, !PT ;  /* 0x0000001f04057812 */ /* 0x004fc800078ec0ff */
[----:B------:R-:W-:-:S04]  /*1e0d0*/  ISETP.NE.AND P0, PT, R5, 0x1f, PT ;  /* 0x0000001f0500780c */ /* 0x000fc80003f05270 */
[----:B------:R-:W-:-:S13]  /*1e0e0*/  ISETP.GE.OR P1, PT, R5, UR4, !P0 ;  /* 0x0000000405007c0c */ /* 0x000fda000c726670 */
[----:B0-----:R-:W0:Y:S02]  /*1e0f0*/  @!P1 LDC.64 R2, c[0x0][0xc80] ;  /* 0x00032000ff029b82 */ /* 0x001e240000000a00 */
[----:B0-----:R-:W-:-:S05]  /*1e100*/  @!P1 IMAD.WIDE.U32 R2, R5, 0x4, R2 ;  /* 0x0000000405029825 */ /* 0x001fca00078e0002 */
[----:B------:R-:W2:Y:S01]  /*1e110*/  @!P1 LDG.E R0, desc[UR36][R2.64] ;  /* 0x0000002402009981 */ /* 0x000ea2000c1e1900 */
[C---:B------:R-:W-:Y:S01]  /*1e120*/  ISETP.NE.AND P1, PT, R5.reuse, RZ, PT ;  /* 0x000000ff0500720c */ /* 0x040fe20003f25270 */
[----:B------:R-:W-:Y:S01]  /*1e130*/  UMOV UR4, URZ ;  /* 0x0000003f00047c82 */ /* 0x000fe20008000000 */
[C---:B------:R-:W-:Y:S01]  /*1e140*/  ISETP.GE.U32.AND P2, PT, R5.reuse, 0x2, PT ;  /* 0x000000020500780c */ /* 0x040fe20003f46070 */
[----:B-1----:R-:W-:Y:S01]  /*1e150*/  IMAD.MOV.U32 R16, RZ, RZ, RZ ;  /* 0x000000ffff107224 */ /* 0x002fe200078e00ff */
[C---:B------:R-:W-:Y:S02]  /*1e160*/  ISETP.GE.U32.AND P3, PT, R5.reuse, 0x4, PT ;  /* 0x000000040500780c */ /* 0x040fe40003f66070 */
[C---:B------:R-:W-:Y:S02]  /*1e170*/  ISETP.GE.U32.AND P4, PT, R5.reuse, 0x8, PT ;  /* 0x000000080500780c */ /* 0x040fe40003f86070 */
[----:B------:R-:W-:Y:S01]  /*1e180*/  ISETP.GE.U32.AND P5, PT, R5, 0x10, PT ;  /* 0x000000100500780c */ /* 0x000fe20003fa6070 */
[----:B--2---:R-:W0:Y:S02]  /*1e190*/  SHFL.UP PT, R4, R0, 0x1, RZ ;  /* 0x0420000000047989 */ /* 0x004e2400000e00ff */
[----:B0-----:R-:W-:-:S04]  /*1e1a0*/  SEL R7, R4, RZ, P1 ;  /* 0x000000ff04077207 */ /* 0x001fc80000800000 */
[----:B------:R-:W-:-:S05]  /*1e1b0*/  IADD3 R7, R0, R7, RZ ;  /* 0x0000000700077210 */ /* 0x000fca0007ffe0ff */
        /* <DEDUP_REMOVED lines=10> */
[----:B0-----:R-:W-:-:S04]  /*1e260*/  SEL R7, R6, RZ, P5 ;  /* 0x000000ff06077207 */ /* 0x001fc80002800000 */
[----:B------:R-:W-:-:S05]  /*1e270*/  IADD3 R7, R2, R7, RZ ;  /* 0x0000000702077210 */ /* 0x000fca0007ffe0ff */
[----:B------:R-:W0:Y:S02]  /*1e280*/  SHFL.IDX PT, R4, R7, 0x1f, 0x1f ;  /* 0x03e01f0007047f89 */ /* 0x000e2400000e0000 */
[----:B0-----:R-:W-:-:S04]  /*1e290*/  IMAD R4, R4, UR5, RZ ;  /* 0x0000000504047c24 */ /* 0x001fc8000f8e02ff */
[----:B------:R-:W-:Y:S01]  /*1e2a0*/  IMAD.MOV.U32 R3, RZ, RZ, R4 ;  /* 0x000000ffff037224 */ /* 0x000fe200078e0004 */
[----:B---3--:R-:W-:-:S13]  /*1e2b0*/  ISETP.GT.AND P6, PT, R4, UR6, PT ;  /* 0x0000000604007c0c */ /* 0x008fda000bfc4270 */
[----:B------:R-:W-:Y:S05]  /*1e2c0*/  @P6 BRA `(.L_x_689) ;  /* 0x00000000009c6947 */ /* 0x000fea0003800000 */
[----:B------:R-:W0:Y:S01]  /*1e2d0*/  LDC R10, c[0x0][0xc3c] ;  /* 0x00030f00ff0a7b82 */ /* 0x000e220000000800 */
[----:B------:R-:W-:Y:S01]  /*1e2e0*/  IMAD.MOV.U32 R4, RZ, RZ, R3 ;  /* 0x000000ffff047224 */ /* 0x000fe200078e0003 */
[----:B------:R-:W-:Y:S01]  /*1e2f0*/  UMOV UR4, URZ ;  /* 0x0000003f00047c82 */ /* 0x000fe20008000000 */
[----:B------:R-:W-:Y:S01]  /*1e300*/  ULDC UR7, c[0x0][0xc3c] ;  /* 0x00030f0000077ab9 */ /* 0x000fe20000000800 */
[----:B------:R-:W-:-:S05]  /*1e310*/  ULDC UR5, c[0x0][0xc38] ;  /* 0x00030e0000057ab9 */ /* 0x000fca0000000800 */
.L_x_693:
[----:B------:R-:W-:Y:S01]  /*1e320*/  UIADD3 UR4, UR4, 0x1f, URZ ;  /* 0x0000001f04047890 */ /* 0x000fe2000fffe03f */
[----:B------:R-:W-:-:S05]  /*1e330*/  MOV R19, UR7 ;  /* 0x0000000700137c02 */ /* 0x000fca0008000f00 */
[----:B0-----:R-:W-:-:S13]  /*1e340*/  ISETP.LE.AND P6, PT, R10, UR4, PT ;  /* 0x000000040a007c0c */ /* 0x001fda000bfc3270 */
[----:B------:R-:W-:Y:S05]  /*1e350*/  @P6 BRA `(.L_x_690) ;  /* 0x0000000400246947 */ /* 0x000fea0003800000 */
[----:B------:R-:W-:Y:S01]  /*1e360*/  VIADD R7, R5, UR4 ;  /* 0x0000000405077c36 */ /* 0x000fe20008000000 */
[----:B------:R-:W-:Y:S01]  /*1e370*/  BSSY B0, `(.L_x_691) ;  /* 0x0000007000007945 */ /* 0x000fe20003800000 */
[----:B------:R-:W-:-:S03]  /*1e380*/  IMAD.MOV.U32 R0, RZ, RZ, RZ ;  /* 0x000000ffff007224 */ /* 0x000fc600078e00ff */
[----:B------:R-:W-:-:S13]  /*1e390*/  ISETP.GE.OR P6, PT, R7, R10, !P0 ;  /* 0x0000000a0700720c */ /* 0x000fda00047c6670 */
[----:B------:R-:W-:Y:S05]  /*1e3a0*/  @P6 BRA `(.L_x_692) ;  /* 0x00000000000c6947 */ /* 0x000fea0003800000 */
[----:B------:R-:W0:Y:S02]  /*1e3b0*/  LDC.64 R2, c[0x0][0xc80] ;  /* 0x00032000ff027b82 */ /* 0x000e240000000a00 */
[----:B0-----:R-:W-:-:S05]  /*1e3c0*/  IMAD.WIDE R2, R7, 0x4, R2 ;  /* 0x0000000407027825 */ /* 0x001fca00078e0202 */
[----:B------:R0:W5:Y:S02]  /*1e3d0*/  LDG.E R0, desc[UR36][R2.64] ;  /* 0x0000002402007981 */ /* 0x000164000c1e1900 */
.L_x_692:
[----:B------:R-:W-:Y:S05]  /*1e3e0*/  BSYNC B0 ;  /* 0x0000000000007941 */ /* 0x000fea0003800000 */
.L_x_691:
[----:B0----5:R-:W0:Y:S02]  /*1e3f0*/  SHFL.UP PT, R2, R0, 0x1, RZ ;  /* 0x0420000000027989 */ /* 0x021e2400000e00ff */
[----:B0-----:R-:W-:-:S05]  /*1e400*/  SEL R3, R2, RZ, P1 ;  /* 0x000000ff02037207 */ /* 0x001fca0000800000 */
[----:B------:R-:W-:-:S05]  /*1e410*/  IMAD.IADD R3, R0, 0x1, R3 ;  /* 0x0000000100037824 */ /* 0x000fca00078e0203 */
[----:B------:R-:W0:Y:S02]  /*1e420*/  SHFL.UP PT, R2, R3, 0x2, RZ ;  /* 0x0440000003027989 */ /* 0x000e2400000e00ff */
        /* <DEDUP_REMOVED lines=11> */
[----:B------:R-:W0:Y:S02]  /*1e4e0*/  SHFL.IDX PT, R3, R9, 0x1f, 0x1f ;  /* 0x03e01f0009037f89 */ /* 0x000e2400000e0000 */
[----:B0-----:R-:W-:-:S05]  /*1e4f0*/  IMAD R3, R3, UR5, RZ ;  /* 0x0000000503037c24 */ /* 0x001fca000f8e02ff */
[----:B------:R-:W-:-:S04]  /*1e500*/  IADD3 R4, R3, R4, RZ ;  /* 0x0000000403047210 */ /* 0x000fc80007ffe0ff */
[----:B------:R-:W-:-:S13]  /*1e510*/  ISETP.GT.AND P6, PT, R4, UR6, PT ;  /* 0x0000000604007c0c */ /* 0x000fda000bfc4270 */
[----:B------:R-:W-:Y:S05]  /*1e520*/  @!P6 BRA `(.L_x_693) ;  /* 0xfffffffc007ce947 */ /* 0x000fea000383ffff */
[----:B------:R-:W-:-:S07]  /*1e530*/  IMAD.MOV.U32 R7, RZ, RZ, R9 ;  /* 0x000000ffff077224 */ /* 0x000fce00078e0009 */
.L_x_689:
[----:B------:R-:W-:-:S04]  /*1e540*/  IMAD.IADD R9, R4, 0x1, -R3 ;  /* 0x0000000104097824 */ /* 0x000fc800078e0a03 */
[----:B------:R-:W-:-:S05]  /*1e550*/  IMAD R2, R7, UR5, R9 ;  /* 0x0000000507027c24 */ /* 0x000fca000f8e0209 */
[----:B------:R-:W-:-:S13]  /*1e560*/  ISETP.GT.AND P0, PT, R2, UR6, PT ;  /* 0x0000000602007c0c */ /* 0x000fda000bf04270 */
[----:B------:R-:W-:-:S04]  /*1e570*/  VOTE.ANY R4, PT, !P0 ;  /* 0x0000000000047806 */ /* 0x000fc800040e0100 */
[----:B------:R-:W0:Y:S01]  /*1e580*/  POPC R19, R4 ;  /* 0x0000000400137309 */ /* 0x000e220000000000 */
[----:B------:R-:W-:Y:S01]  /*1e590*/  ISETP.NE.AND P0, PT, R4, RZ, PT ;  /* 0x000000ff0400720c */ /* 0x000fe20003f05270 */
[----:B0-----:R-:W0:Y:S02]  /*1e5a0*/  SHFL.IDX PT, R0, R0, R19, 0x1f ;  /* 0x00001f1300007589 */ /* 0x001e2400000e0000 */
[----:B0-----:R-:W-:-:S04]  /*1e5b0*/  IABS R8, R0 ;  /* 0x0000000000087213 */ /* 0x001fc80000000000 */
[----:B------:R-:W0:Y:S08]  /*1e5c0*/  I2F.RP R6, R8 ;  /* 0x0000000800067306 */ /* 0x000e300000209400 */
[----:B0-----:R-:W0:Y:S02]  /*1e5d0*/  MUFU.RCP R6, R6 ;  /* 0x0000000600067308 */ /* 0x001e240000001000 */
[----:B0-----:R-:W-:-:S06]  /*1e5e0*/  VIADD R2, R6, 0xffffffe ;  /* 0x0ffffffe06027836 */ /* 0x001fcc0000000000 */
[----:B------:R0:W1:Y:S01]  /*1e5f0*/  F2I.FTZ.U32.TRUNC.NTZ R3, R2 ;  /* 0x0000000200037305 */ /* 0x000062000021f000 */
[----:B------:R-:W-:Y:S05]  /*1e600*/  @!P0 BRA `(.L_x_694) ;  /* 0x0000000000088947 */ /* 0x000fea0003800000 */
[----:B------:R-:W-:-:S06]  /*1e610*/  IADD3 R16, R19, -0x1, RZ ;  /* 0xffffffff13107810 */ /* 0x000fcc0007ffe0ff */
[----:B------:R2:W3:Y:S02]  /*1e620*/  SHFL.IDX PT, R16, R7, R16, 0x1f ;  /* 0x00001f1007107589 */ /* 0x0004e400000e0000 */
.L_x_694:
[----:B---3--:R-:W-:Y:S01]  /*1e630*/  IMAD R16, R16, UR5, R9 ;  /* 0x0000000510107c24 */ /* 0x008fe2000f8e0209 */
[----:B0-----:R-:W-:Y:S01]  /*1e640*/  IABS R2, R0 ;  /* 0x0000000000027213 */ /* 0x001fe20000000000 */
[----:B-12---:R-:W-:Y:S02]  /*1e650*/  IMAD.MOV R7, RZ, RZ, -R3 ;  /* 0x000000ffff077224 */ /* 0x006fe400078e0a03 */
[----:B------:R-:W-:Y:S01]  /*1e660*/  VIADD R19, R19, UR4 ;  /* 0x0000000413137c36 */ /* 0x000fe20008000000 */
[----:B------:R-:W-:Y:S01]  /*1e670*/  IADD3 R9, -R16, UR6, RZ ;  /* 0x0000000610097c10 */ /* 0x000fe2000fffe1ff */
[----:B------:R-:W-:Y:S02]  /*1e680*/  IMAD.MOV R6, RZ, RZ, -R2 ;  /* 0x000000ffff067224 */ /* 0x000fe400078e0a02 */
[----:B------:R-:W-:Y:S01]  /*1e690*/  IMAD R7, R7, R8, RZ ;  /* 0x0000000807077224 */ /* 0x000fe200078e02ff */
[----:B------:R-:W-:Y:S01]  /*1e6a0*/  IABS R4, R9 ;  /* 0x0000000900047213 */ /* 0x000fe20000000000 */
[----:B------:R-:W-:-:S04]  /*1e6b0*/  IMAD.MOV.U32 R2, RZ, RZ, RZ ;  /* 0x000000ffff027224 */ /* 0x000fc800078e00ff */
[----:B------:R-:W-:Y:S01]  /*1e6c0*/  IMAD.HI.U32 R2, R3, R7, R2 ;  /* 0x0000000703027227 */ /* 0x000fe200078e0002 */
[----:B------:R-:W-:-:S03]  /*1e6d0*/  MOV R3, R4 ;  /* 0x0000000400037202 */ /* 0x000fc60000000f00 */
        /* <DEDUP_REMOVED lines=10> */
[----:B------:R-:W-:-:S06]  /*1e780*/  @P0 IADD3 R2, R2, 0x1, RZ ;  /* 0x0000000102020810 */ /* 0x000fcc0007ffe0ff */
[----:B------:R-:W-:Y:S01]  /*1e790*/  @!P2 IMAD.MOV R2, RZ, RZ, -R2 ;  /* 0x000000ffff02a224 */ /* 0x000fe200078e0a02 */
[----:B------:R-:W-:-:S04]  /*1e7a0*/  @!P1 LOP3.LUT R2, RZ, R0, RZ, 0x33, !PT ;  /* 0x00000000ff029212 */ /* 0x000fc800078e33ff */
[----:B------:R-:W-:Y:S01]  /*1e7b0*/  MOV R18, R2 ;  /* 0x0000000200127202 */ /* 0x000fe20000000f00 */
[----:B------:R-:W-:-:S04]  /*1e7c0*/  IMAD.MOV R17, RZ, RZ, -R2 ;  /* 0x000000ffff117224 */ /* 0x000fc800078e0a02 */
[----:B------:R-:W-:Y:S01]  /*1e7d0*/  IMAD R17, R0, R17, R9 ;  /* 0x0000001100117224 */ /* 0x000fe200078e0209 */
[----:B------:R-:W-:Y:S06]  /*1e7e0*/  BRA `(.L_x_695) ;  /* 0x00000000000c7947 */ /* 0x000fec0003800000 */
.L_x_690:
[----:B------:R-:W-:Y:S02]  /*1e7f0*/  IMAD.MOV.U32 R17, RZ, RZ, RZ ;  /* 0x000000ffff117224 */ /* 0x000fe400078e00ff */
[----:B------:R-:W-:Y:S02]  /*1e800*/  IMAD.U32 R16, RZ, RZ, UR6 ;  /* 0x00000006ff107e24 */ /* 0x000fe4000f8e00ff */
[----:B------:R-:W-:-:S07]  /*1e810*/  IMAD.MOV.U32 R18, RZ, RZ, RZ ;  /* 0x000000ffff127224 */ /* 0x000fce00078e00ff */
.L_x_695:
[----:B------:R-:W-:-:S13]  /*1e820*/  ISETP.NE.AND P0, PT, R5, RZ, PT ;  /* 0x000000ff0500720c */ /* 0x000fda0003f05270 */
[----:B------:R-:W0:Y:S01]  /*1e830*/  @!P0 S2R R3, SR_CgaCtaId ;  /* 0x0000000000038919 */ /* 0x000e220000008800 */
[----:B------:R-:W-:-:S04]  /*1e840*/  @!P0 MOV R0, 0x400 ;  /* 0x0000040000008802 */ /* 0x000fc80000000f00 */
[----:B0-----:R-:W-:-:S05]  /*1e850*/  @!P0 LEA R0, R3, R0, 0x18 ;  /* 0x0000000003008211 */ /* 0x001fca00078ec0ff */
[----:B------:R2:W-:Y:S01]  /*1e860*/  @!P0 STS.128 [R0+0x388d0], R16 ;  /* 0x0388d01000008388 */ /* 0x0005e20000000c00 */
[----:B------:R-:W-:Y:S06]  /*1e870*/  BAR.ARV 0x5, 0x180 ;  /* 0x0146000000007b1d */ /* 0x000fec0000002000 */
.L_x_688:
[----:B------:R3:W-:Y:S01]  /*1e880*/  STL [R1+0x40], RZ ;  /* 0x000040ff01007387 */ /* 0x0007e20000100800 */
[----:B------:R-:W-:Y:S01]  /*1e890*/  ULDC UR4, c[0x0][0xc3c] ;  /* 0x00030f0000047ab9 */ /* 0x000fe20000000800 */
[----:B------:R-:W-:Y:S01]  /*1e8a0*/  MOV R35, 0x1 ;  /* 0x0000000100237802 */ /* 0x000fe20000000f00 */
[----:B------:R-:W-:Y:S01]  /*1e8b0*/  IMAD.MOV.U32 R27, RZ, RZ, RZ ;  /* 0x000000ffff1b7224 */ /* 0x000fe200078e00ff */
[----:B-1----:R-:W-:-:S13]  /*1e8c0*/  ISETP.GE.AND P0, PT, R19, UR4, PT ;  /* 0x0000000413007c0c */ /* 0x002fda000bf06270 */
[----:B---3--:R-:W-:Y:S05]  /*1e8d0*/  @P0 BRA `(.L_x_696) ;  /* 0x0000007000a00947 */ /* 0x008fea0003800000 */
[----:B--2---:R-:W2:Y:S01]  /*1e8e0*/  LDL R0, [R1+0x60] ;  /* 0x0000600001007983 */ /* 0x004ea20000100800 */
[----:B------:R-:W1:Y:S01]  /*1e8f0*/  S2UR UR4, SR_CgaCtaId ;  /* 0x00000000000479c3 */ /* 0x000e620000008800 */
[----:B------:R-:W-:Y:S01]  /*1e900*/  MOV R23, 0x400 ;  /* 0x0000040000177802 */ /* 0x000fe20000000f00 */
[----:B------:R-:W-:Y:S01]  /*1e910*/  BSSY B7, `(.L_x_696) ;  /* 0x0000724000077945 */ /* 0x000fe20003800000 */
[----:B------:R-:W3:Y:S01]  /*1e920*/  S2R R11, SR_TID.X ;  /* 0x00000000000b7919 */ /* 0x000ee20000002100 */
[----:B------:R-:W-:Y:S01]  /*1e930*/  IMAD.MOV.U32 R36, RZ, RZ, 0x1 ;  /* 0x00000001ff247424 */ /* 0x000fe200078e00ff */
[----:B------:R-:W-:Y:S01]  /*1e940*/  MOV R35, 0x1 ;  /* 0x0000000100237802 */ /* 0x000fe20000000f00 */
[----:B------:R-:W-:Y:S01]  /*1e950*/  IMAD.MOV.U32 R33, RZ, RZ, RZ ;  /* 0x000000ffff217224 */ /* 0x000fe200078e00ff */
[----:B------:R-:W-:Y:S01]  /*1e960*/  ULDC.64 UR40, c[0x0][0x198] ;  /* 0x0000660000287ab9 */ /* 0x000fe20000000a00 */
[----:B------:R-:W-:Y:S01]  /*1e970*/  IMAD.MOV.U32 R27, RZ, RZ, RZ ;  /* 0x000000ffff1b7224 */ /* 0x000fe200078e00ff */
[----:B------:R-:W-:Y:S01]  /*1e980*/  ULDC UR39, c[0x0][0xc] ;  /* 0x0000030000277ab9 */ /* 0x000fe20000000800 */
[----:B---3--:R-:W-:Y:S01]  /*1e990*/  IMAD.SHL.U32 R25, R11, 0x80, RZ ;  /* 0x000000800b197824 */ /* 0x008fe200078e00ff */
[----:B------:R-:W-:-:S02]  /*1e9a0*/  SHF.R.U32.HI R3, RZ, 0x1, R11 ;  /* 0x00000001ff037819 */ /* 0x000fc4000001160b */
[----:B------:R-:W-:Y:S02]  /*1e9b0*/  SHF.L.U32 R5, R11, 0x1, RZ ;  /* 0x000000010b057819 */ /* 0x000fe400000006ff */
[----:B0-----:R-:W-:Y:S02]  /*1e9c0*/  LOP3.LUT R2, R25, 0x380, RZ, 0xc0, !PT ;  /* 0x0000038019027812 */ /* 0x001fe400078ec0ff */
[C---:B------:R-:W-:Y:S02]  /*1e9d0*/  LOP3.LUT R10, R11.reuse, 0x7f, RZ, 0xc0, !PT ;  /* 0x0000007f0b0a7812 */ /* 0x040fe400078ec0ff */
[----:B------:R-:W-:Y:S02]  /*1e9e0*/  LOP3.LUT R3, R2, 0x30, R3, 0xf8, !PT ;  /* 0x0000003002037812 */ /* 0x000fe400078ef803 */
[C---:B------:R-:W-:Y:S01]  /*1e9f0*/  R2P PR, R11.reuse, 0x6 ;  /* 0x000000060b007804 */ /* 0x040fe20000000000 */
[C---:B------:R-:W-:Y:S02]  /*1ea00*/  IMAD.SHL.U32 R7, R10.reuse, 0x40, RZ ;  /* 0x000000400a077824 */ /* 0x040fe400078e00ff */
[----:B------:R-:W-:Y:S01]  /*1ea10*/  IMAD.SHL.U32 R6, R10, 0x10, RZ ;  /* 0x000000100a067824 */ /* 0x000fe200078e00ff */
[----:B--2---:R-:W-:Y:S01]  /*1ea20*/  R2UR UR5, R0 ;  /* 0x00000000000572ca */ /* 0x004fe200000e0000 */
[----:B------:R-:W-:-:S05]  /*1ea30*/  IMAD.SHL.U32 R0, R11, 0x10, RZ ;  /* 0x000000100b007824 */ /* 0x000fca00078e00ff */
[C---:B------:R-:W-:Y:S02]  /*1ea40*/  LOP3.LUT R4, R0.reuse, 0x3f0, RZ, 0xc0, !PT ;  /* 0x000003f000047812 */ /* 0x040fe400078ec0ff */
[----:B------:R-:W-:Y:S02]  /*1ea50*/  LOP3.LUT R34, R0, 0x70, RZ, 0xc0, !PT ;  /* 0x0000007000227812 */ /* 0x000fe400078ec0ff */
[----:B------:R-:W-:Y:S02]  /*1ea60*/  LOP3.LUT R9, R4, 0x70, R5, 0x78, !PT ;  /* 0x0000007004097812 */ /* 0x000fe400078e7805 */
[----:B------:R-:W-:Y:S01]  /*1ea70*/  LOP3.LUT R5, R2, 0x10, R11, 0xf8, !PT ;  /* 0x0000001002057812 */ /* 0x000fe200078ef80b */
[----:B------:R-:W-:Y:S01]  /*1ea80*/  ULOP3.LUT UR42, UR5, 0x2, URZ, 0xfc, !UPT ;  /* 0x00000002052a7892 */ /* 0x000fe2000f8efc3f */
[----:B------:R-:W-:Y:S01]  /*1ea90*/  LOP3.LUT R2, R3, 0x70, R0, 0x78, !PT ;  /* 0x0000007003027812 */ /* 0x000fe200078e7800 */
[----:B------:R-:W-:Y:S01]  /*1eaa0*/  ULOP3.LUT UR38, UR5, 0x1, URZ, 0xfc, !UPT ;  /* 0x0000000105267892 */ /* 0x000fe2000f8efc3f */
[----:B------:R-:W-:-:S02]  /*1eab0*/  LOP3.LUT R4, R25, 0x400, RZ, 0xc0, !PT ;  /* 0x0000040019047812 */ /* 0x000fc400078ec0ff */
[----:B------:R-:W-:Y:S01]  /*1eac0*/  LOP3.LUT R25, R2, 0xc00, R25, 0xf8, !PT ;  /* 0x00000c0002197812 */ /* 0x000fe200078ef819 */
[----:B------:R-:W-:Y:S01]  /*1ead0*/  IMAD.MOV.U32 R2, RZ, RZ, 0x40 ;  /* 0x00000040ff027424 */ /* 0x000fe200078e00ff */
[----:B------:R-:W-:Y:S02]  /*1eae0*/  LOP3.LUT R4, R4, 0x1800, R7, 0xf8, !PT ;  /* 0x0000180004047812 */ /* 0x000fe400078ef807 */
[----:B------:R-:W-:Y:S02]  /*1eaf0*/  LOP3.LUT R5, R5, 0x70, R0, 0x78, !PT ;  /* 0x0000007005057812 */ /* 0x000fe400078e7800 */
[----:B------:R-:W-:Y:S02]  /*1eb00*/  MOV R3, 0x20 ;  /* 0x0000002000037802 */ /* 0x000fe40000000f00 */
[----:B------:R-:W-:Y:S01]  /*1eb10*/  LOP3.LUT R26, R4, R5, RZ, 0xfc, !PT ;  /* 0x00000005041a7212 */ /* 0x000fe200078efcff */
[----:B-1----:R-:W-:Y:S01]  /*1eb20*/  IMAD.U32 R4, RZ, RZ, UR4 ;  /* 0x00000004ff047e24 */ /* 0x002fe2000f8e00ff */
[----:B------:R-:W-:-:S02]  /*1eb30*/  LOP3.LUT R8, R9, 0x400, R6, 0xf8, !PT ;  /* 0x0000040009087812 */ /* 0x000fc400078ef806 */
[----:B------:R-:W-:Y:S02]  /*1eb40*/  SHF.R.U32.HI R5, RZ, 0x3, R10 ;  /* 0x00000003ff057819 */ /* 0x000fe4000001160a */
[----:B------:R-:W-:Y:S01]  /*1eb50*/  SEL R2, R2, 0xffffffc0, !P2 ;  /* 0xffffffc002027807 */ /* 0x000fe20005000000 */
[----:B------:R-:W-:Y:S01]  /*1eb60*/  STL [R1+0x20], R8 ;  /* 0x0000200801007387 */ /* 0x000fe20000100800 */
[----:B------:R-:W-:Y:S02]  /*1eb70*/  SEL R3, R3, 0xffffffe0, !P1 ;  /* 0xffffffe003037807 */ /* 0x000fe40004800000 */
[----:B------:R-:W-:Y:S01]  /*1eb80*/  LOP3.LUT R0, R5, 0x70, R0, 0xf8, !PT ;  /* 0x0000007005007812 */ /* 0x000fe200078ef800 */
[----:B------:R-:W-:Y:S01]  /*1eb90*/  STL [R1+0x40], RZ ;  /* 0x000040ff01007387 */ /* 0x000fe20000100800 */
[----:B------:R-:W-:Y:S01]  /*1eba0*/  LEA R23, R4, R23, 0x18 ;  /* 0x0000001704177211 */ /* 0x000fe200078ec0ff */
[----:B------:R-:W-:Y:S01]  /*1ebb0*/  IMAD.IADD R0, R2, 0x1, R3 ;  /* 0x0000000102007824 */ /* 0x000fe200078e0203 */
[----:B------:R-:W-:Y:S01]  /*1ebc0*/  LOP3.LUT R37, R26, 0x2000, RZ, 0xfc, !PT ;  /* 0x000020001a257812 */ /* 0x000fe200078efcff */
[----:B------:R-:W-:Y:S04]  /*1ebd0*/  STL [R1+0x14], R2 ;  /* 0x0000140201007387 */ /* 0x000fe80000100800 */
[----:B------:R0:W-:Y:S04]  /*1ebe0*/  STL [R1+0x10], R4 ;  /* 0x0000100401007387 */ /* 0x0001e80000100800 */
[----:B------:R1:W-:Y:S04]  /*1ebf0*/  STL [R1+0x18], R3 ;  /* 0x0000180301007387 */ /* 0x0003e80000100800 */
[----:B------:R2:W-:Y:S01]  /*1ec00*/  STL [R1+0x1c], R0 ;  /* 0x00001c0001007387 */ /* 0x0005e20000100800 */
[----:B0-----:R-:W-:Y:S01]  /*1ec10*/  LOP3.LUT R4, R34, 0x80, RZ, 0xfc, !PT ;  /* 0x0000008022047812 */ /* 0x001fe200078efcff */
[----:B-1----:R-:W-:Y:S01]  /*1ec20*/  IMAD.IADD R3, R23, 0x1, R8 ;  /* 0x0000000117037824 */ /* 0x002fe200078e0208 */
[----:B--2---:R-:W-:-:S04]  /*1ec30*/  IADD3 R0, R2, R25, RZ ;  /* 0x0000001902007210 */ /* 0x004fc80007ffe0ff */
[----:B------:R0:W-:Y:S04]  /*1ec40*/  STL [R1+0x28], R3 ;  /* 0x0000280301007387 */ /* 0x0001e80000100800 */
[----:B------:R0:W-:Y:S02]  /*1ec50*/  STL [R1+0x24], R0 ;  /* 0x0000240001007387 */ /* 0x0001e40000100800 */
.L_x_810:
[----:B-1----:R-:W1:Y:S02]  /*1ec60*/  LDC.64 R28, c[0x0][0xc88] ;  /* 0x00032200ff1c7b82 */ /* 0x002e640000000a00 */
[----:B-1----:R-:W-:-:S06]  /*1ec70*/  IMAD.WIDE R28, R19, 0x4, R28 ;  /* 0x00000004131c7825 */ /* 0x002fcc00078e021c */
[----:B0-----:R-:W0:Y:S01]  /*1ec80*/  LDG.E R28, desc[UR36][R28.64] ;  /* 0x000000241c1c7981 */ /* 0x001e22000c1e1900 */
[----:B------:R-:W-:Y:S05]  /*1ec90*/  YIELD ;  /* 0x0000000000007946 */ /* 0x000fea0003800000 */
[----:B------:R-:W-:Y:S01]  /*1eca0*/  ULDC.64 UR4, c[0x0][0xa28] ;  /* 0x00028a0000047ab9 */ /* 0x000fe20000000a00 */
[----:B------:R-:W-:Y:S01]  /*1ecb0*/  ULDC.64 UR8, c[0x0][0xa18] ;  /* 0x0002860000087ab9 */ /* 0x000fe20000000a00 */
[----:B------:R-:W-:Y:S01]  /*1ecc0*/  ISETP.NE.U32.AND P0, PT, RZ, UR4, PT ;  /* 0x00000004ff007c0c */ /* 0x000fe2000bf05070 */
[----:B------:R-:W-:Y:S01]  /*1ecd0*/  IMAD.MOV.U32 R9, RZ, RZ, RZ ;  /* 0x000000ffff097224 */ /* 0x000fe200078e00ff */
[----:B------:R-:W-:-:S02]  /*1ece0*/  ULDC.64 UR6, c[0x0][0xa10] ;  /* 0x0002840000067ab9 */ /* 0x000fc40000000a00 */
[----:B------:R-:W-:Y:S02]  /*1ecf0*/  ISETP.NE.AND.EX P0, PT, RZ, UR5, PT, P0 ;  /* 0x00000005ff007c0c */ /* 0x000fe4000bf05300 */
[----:B------:R-:W-:-:S04]  /*1ed00*/  ISETP.NE.U32.AND P2, PT, RZ, UR8, PT ;  /* 0x00000008ff007c0c */ /* 0x000fc8000bf45070 */
[----:B------:R-:W-:Y:S01]  /*1ed10*/  ISETP.NE.AND.EX P2, PT, RZ, UR9, PT, P2 ;  /* 0x00000009ff007c0c */ /* 0x000fe2000bf45320 */
[----:B------:R-:W-:Y:S01]  /*1ed20*/  IMAD.MOV.U32 R32, RZ, RZ, RZ ;  /* 0x000000ffff207224 */ /* 0x000fe200078e00ff */
[----:B0-2---:R-:W-:-:S05]  /*1ed30*/  SHF.R.S32.HI R0, RZ, 0x1f, R28 ;  /* 0x0000001fff007819 */ /* 0x005fca000001141c */
[C---:B------:R-:W-:Y:S01]  /*1ed40*/  @P0 LEA R2, P1, R28.reuse, UR4, 0x2 ;  /* 0x000000041c020c11 */ /* 0x040fe2000f8210ff */
[C---:B------:R-:W-:Y:S01]  /*1ed50*/  IMAD.SHL.U32 R29, R28.reuse, 0x4, RZ ;  /* 0x000000041c1d7824 */ /* 0x040fe200078e00ff */
[C-C-:B------:R-:W-:Y:S01]  /*1ed60*/  SHF.L.U64.HI R30, R28.reuse, 0x2, R0.reuse ;  /* 0x000000021c1e7819 */ /* 0x140fe20000010200 */
[----:B------:R0:W-:Y:S01]  /*1ed70*/  STL [R1+0x2c], R0 ;  /* 0x00002c0001007387 */ /* 0x0001e20000100800 */
[----:B------:R-:W-:Y:S01]  /*1ed80*/  @P0 LEA.HI.X R3, R28, UR5, R0, 0x2, P1 ;  /* 0x000000051c030c11 */ /* 0x000fe200088f1400 */
[----:B------:R-:W-:-:S04]  /*1ed90*/  ULDC.64 UR4, c[0x0][0xa00] ;  /* 0x0002800000047ab9 */ /* 0x000fc80000000a00 */
[----:B------:R1:W2:Y:S01]  /*1eda0*/  @P0 LDG.E R9, desc[UR36][R2.64] ;  /* 0x0000002402090981 */ /* 0x0002a2000c1e1900 */
[----:B------:R-:W-:Y:S02]  /*1edb0*/  ISETP.NE.U32.AND P0, PT, RZ, UR4, PT ;  /* 0x00000004ff007c0c */ /* 0x000fe4000bf05070 */
[----:B------:R-:W-:Y:S02]  /*1edc0*/  ISETP.NE.U32.AND P1, PT, RZ, UR6, PT ;  /* 0x00000006ff007c0c */ /* 0x000fe4000bf25070 */
[----:B------:R-:W-:Y:S02]  /*1edd0*/  ISETP.NE.AND.EX P0, PT, RZ, UR5, PT, P0 ;  /* 0x00000005ff007c0c */ /* 0x000fe4000bf05300 */
[----:B------:R-:W-:Y:S02]  /*1ede0*/  ISETP.NE.AND.EX P1, PT, RZ, UR7, PT, P1 ;  /* 0x00000007ff007c0c */ /* 0x000fe4000bf25310 */
[C---:B------:R-:W-:Y:S02]  /*1edf0*/  IADD3 R4, P4, R29.reuse, UR6, RZ ;  /* 0x000000061d047c10 */ /* 0x040fe4000ff9e0ff */
[----:B-1----:R-:W-:Y:S01]  /*1ee00*/  IADD3 R2, P3, R29, UR4, RZ ;  /* 0x000000041d027c10 */ /* 0x002fe2000ff7e0ff */
[----:B------:R-:W-:Y:S01]  /*1ee10*/  ULDC UR4, c[0x0][0x288] ;  /* 0x0000a20000047ab9 */ /* 0x000fe20000000800 */
[----:B0-----:R-:W-:-:S02]  /*1ee20*/  MOV R0, RZ ;  /* 0x000000ff00007202 */ /* 0x001fc40000000f00 */
[C---:B------:R-:W-:Y:S02]  /*1ee30*/  IADD3.X R3, R30.reuse, UR5, RZ, P3, !PT ;  /* 0x000000051e037c10 */ /* 0x040fe40009ffe4ff */
[----:B------:R-:W-:Y:S01]  /*1ee40*/  @P2 IADD3 R6, P3, R29, UR8, RZ ;  /* 0x000000081d062c10 */ /* 0x000fe2000ff7e0ff */
[----:B------:R-:W-:Y:S01]  /*1ee50*/  IMAD.U32 R8, RZ, RZ, UR4 ;  /* 0x00000004ff087e24 */ /* 0x000fe2000f8e00ff */
[C---:B------:R-:W-:Y:S01]  /*1ee60*/  IADD3.X R5, R30.reuse, UR7, RZ, P4, !PT ;  /* 0x000000071e057c10 */ /* 0x040fe2000a7fe4ff */
[----:B------:R-:W5:Y:S01]  /*1ee70*/  @P0 LDG.E R32, desc[UR36][R2.64] ;  /* 0x0000002402200981 */ /* 0x000f62000c1e1900 */
[----:B------:R-:W-:Y:S01]  /*1ee80*/  @P2 IADD3.X R7, R30, UR9, RZ, P3, !PT ;  /* 0x000000091e072c10 */ /* 0x000fe20009ffe4ff */
[----:B------:R-:W-:Y:S02]  /*1ee90*/  ULDC.64 UR4, c[0x0][0x418] ;  /* 0x0001060000047ab9 */ /* 0x000fe40000000a00 */
[----:B------:R-:W5:Y:S04]  /*1eea0*/  @P1 LDG.E R0, desc[UR36][R4.64] ;  /* 0x0000002404001981 */ /* 0x000f68000c1e1900 */
[----:B------:R0:W3:Y:S01]  /*1eeb0*/  @P2 LDG.E R8, desc[UR36][R6.64] ;  /* 0x0000002406082981 */ /* 0x0000e2000c1e1900 */
[----:B------:R-:W-:-:S03]  /*1eec0*/  UISETP.NE.U32.AND UP0, UPT, UR4, URZ, UPT ;  /* 0x0000003f0400728c */ /* 0x000fc6000bf05070 */
[----:B------:R-:W-:Y:S01]  /*1eed0*/  ULDC UR4, c[0x0][0x424] ;  /* 0x0001090000047ab9 */ /* 0x000fe20000000800 */
[----:B------:R-:W-:-:S03]  /*1eee0*/  UISETP.NE.AND.EX UP0, UPT, UR5, URZ, UPT, UP0 ;  /* 0x0000003f0500728c */ /* 0x000fc6000bf05300 */
[----:B------:R-:W-:Y:S01]  /*1eef0*/  ULDC UR5, c[0x0][0x2f0] ;  /* 0x0000bc0000057ab9 */ /* 0x000fe20000000800 */
[----:B------:R-:W-:-:S04]  /*1ef00*/  USEL UR4, UR4, 0x1, UP0 ;  /* 0x0000000104047887 */ /* 0x000fc80008000000 */
[----:B------:R-:W-:-:S03]  /*1ef10*/  UIMAD UR4, UR4, UR5, URZ ;  /* 0x00000005040472a4 */ /* 0x000fc6000f8e023f */
[----:B------:R-:W-:Y:S02]  /*1ef20*/  ULDC UR5, c[0x0][0x348] ;  /* 0x0000d20000057ab9 */ /* 0x000fe40000000800 */
[----:B0-----:R-:W-:Y:S02]  /*1ef30*/  IMAD.U32 R6, RZ, RZ, UR5 ;  /* 0x00000005ff067e24 */ /* 0x001fe4000f8e00ff */
[----:B------:R-:W-:Y:S01]  /*1ef40*/  IMAD.U32 R7, RZ, RZ, UR4 ;  /* 0x00000004ff077e24 */ /* 0x000fe2000f8e00ff */
[----:B--2---:R0:W-:Y:S04]  /*1ef50*/  STL [R1+0x8], R9 ;  /* 0x0000080901007387 */ /* 0x0041e80000100800 */
[----:B---3--:R0:W-:Y:S01]  /*1ef60*/  STL [R1+0x38], R8 ;  /* 0x0000380801007387 */ /* 0x0081e20000100800 */
[----:B------:R-:W-:Y:S05]  /*1ef70*/  @P2 BRA `(.L_x_697) ;  /* 0x0000000000142947 */ /* 0x000fea0003800000 */
[----:B------:R-:W-:Y:S05]  /*1ef80*/  @!P0 BRA `(.L_x_697) ;  /* 0x0000000000108947 */ /* 0x000fea0003800000 */
[----:B0-----:R-:W2:Y:S04]  /*1ef90*/  LDG.E R8, desc[UR36][R2.64] ;  /* 0x0000002402087981 */ /* 0x001ea8000c1e1900 */
[----:B------:R-:W2:Y:S02]  /*1efa0*/  LDG.E R2, desc[UR36][R2.64+0x4] ;  /* 0x0000042402027981 */ /* 0x000ea4000c1e1900 */
[----:B--2---:R-:W-:-:S05]  /*1efb0*/  IADD3 R2, -R8, R2, RZ ;  /* 0x0000000208027210 */ /* 0x004fca0007ffe1ff */
[----:B------:R1:W-:Y:S02]  /*1efc0*/  STL [R1+0x38], R2 ;  /* 0x0000380201007387 */ /* 0x0003e40000100800 */
.L_x_697:
[----:B0-----:R-:W-:Y:S01]  /*1efd0*/  IMAD.MOV.U32 R8, RZ, RZ, R28 ;  /* 0x000000ffff087224 */ /* 0x001fe200078e001c */
[----:B------:R-:W-:Y:S02]  /*1efe0*/  ULDC.64 UR4, c[0x0][0xa20] ;  /* 0x0002880000047ab9 */ /* 0x000fe40000000a00 */
[----:B------:R-:W-:Y:S02]  /*1eff0*/  ISETP.NE.U32.AND P0, PT, RZ, UR4, PT ;  /* 0x00000004ff007c0c */ /* 0x000fe4000bf05070 */
[----:B------:R0:W-:Y:S02]  /*1f000*/  STL [R1], R8 ;  /* 0x0000000801007387 */ /* 0x0001e40000100800 */
[----:B------:R-:W-:-:S13]  /*1f010*/  ISETP.NE.AND.EX P0, PT, RZ, UR5, PT, P0 ;  /* 0x00000005ff007c0c */ /* 0x000fda000bf05300 */
[----:B0-----:R-:W-:Y:S05]  /*1f020*/  @!P0 BRA `(.L_x_698) ;  /* 0x0000000000108947 */ /* 0x001fea0003800000 */
[----:B-1----:R-:W-:-:S04]  /*1f030*/  IADD3 R2, P0, R29, UR4, RZ ;  /* 0x000000041d027c10 */ /* 0x002fc8000ff1e0ff */
[----:B------:R-:W-:-:S05]  /*1f040*/  IADD3.X R3, R30, UR5, RZ, P0, !PT ;  /* 0x000000051e037c10 */ /* 0x000fca00087fe4ff */
[----:B------:R0:W5:Y:S01]  /*1f050*/  LDG.E R7, desc[UR36][R2.64] ;  /* 0x0000002402077981 */ /* 0x000162000c1e1900 */
[----:B------:R-:W-:Y:S05]  /*1f060*/  BRA `(.L_x_699) ;  /* 0x0000000000247947 */ /* 0x000fea0003800000 */
.L_x_698:
[----:B------:R-:W-:Y:S02]  /*1f070*/  ULDC.64 UR4, c[0x0][0xa08] ;  /* 0x0002820000047ab9 */ /* 0x000fe40000000a00 */
[----:B------:R-:W-:-:S04]  /*1f080*/  ISETP.NE.U32.AND P0, PT, RZ, UR4, PT ;  /* 0x00000004ff007c0c */ /* 0x000fc8000bf05070 */
[----:B------:R-:W-:-:S13]  /*1f090*/  ISETP.NE.AND.EX P0, PT, RZ, UR5, PT, P0 ;  /* 0x00000005ff007c0c */ /* 0x000fda000bf05300 */
[----:B------:R-:W-:Y:S05]  /*1f0a0*/  @!P0 BRA `(.L_x_699) ;  /* 0x0000000000148947 */ /* 0x000fea0003800000 */
[----:B-1----:R-:W0:Y:S02]  /*1f0b0*/  LDC.64 R2, c[0x0][0xa08] ;  /* 0x00028200ff027b82 */ /* 0x002e240000000a00 */
[----:B0-----:R-:W-:-:S05]  /*1f0c0*/  IMAD.WIDE R2, R8, 0x4, R2 ;  /* 0x0000000408027825 */ /* 0x001fca00078e0202 */
[----:B------:R-:W2:Y:S04]  /*1f0d0*/  LDG.E R7, desc[UR36][R2.64] ;  /* 0x0000002402077981 */ /* 0x000ea8000c1e1900 */
[----:B------:R-:W2:Y:S02]  /*1f0e0*/  LDG.E R2, desc[UR36][R2.64+0x4] ;  /* 0x0000042402027981 */ /* 0x000ea4000c1e1900 */
[----:B--2---:R-:W-:-:S07]  /*1f0f0*/  IMAD.IADD R7, R2, 0x1, -R7 ;  /* 0x0000000102077824 */ /* 0x004fce00078e0a07 */
.L_x_699:
[----:B01----:R-:W2:Y:S04]  /*1f100*/  @P1 LDG.E R2, desc[UR36][R4.64] ;  /* 0x0000002404021981 */ /* 0x003ea8000c1e1900 */
[----:B------:R-:W2:Y:S01]  /*1f110*/  @P1 LDG.E R4, desc[UR36][R4.64+0x4] ;  /* 0x0000042404041981 */ /* 0x000ea2000c1e1900 */
[----:B-----5:R-:W-:Y:S01]  /*1f120*/  IADD3 R7, -R9, R7, RZ ;  /* 0x0000000709077210 */ /* 0x020fe20007ffe1ff */
[----:B------:R-:W-:Y:S01]  /*1f130*/  BSSY B0, `(.L_x_700) ;  /* 0x0000118000007945 */ /* 0x000fe20003800000 */
[----:B--2---:R-:W-:-:S04]  /*1f140*/  @P1 IMAD.IADD R6, R4, 0x1, -R2 ;  /* 0x0000000104061824 */ /* 0x004fc800078e0a02 */
[----:B------:R-:W-:-:S04]  /*1f150*/  IMAD.IADD R31, R7, 0x1, R6 ;  /* 0x00000001071f7824 */ /* 0x000fc800078e0206 */
[----:B------:R-:W-:-:S05]  /*1f160*/  VIADD R2, R31, 0x7f ;  /* 0x0000007f1f027836 */ /* 0x000fca0000000000 */
[----:B------:R-:W-:-:S04]  /*1f170*/  SHF.R.S32.HI R3, RZ, 0x1f, R2 ;  /* 0x0000001fff037819 */ /* 0x000fc80000011402 */
[----:B------:R-:W-:Y:S01]  /*1f180*/  LEA.HI R4, R3, R2, RZ, 0x7 ;  /* 0x0000000203047211 */ /* 0x000fe200078f38ff */
[----:B------:R-:W-:-:S04]  /*1f190*/  IMAD.MOV R2, RZ, RZ, -R7 ;  /* 0x000000ffff027224 */ /* 0x000fc800078e0a07 */
[----:B------:R0:W-:Y:S01]  /*1f1a0*/  STL [R1+0x3c], R4 ;  /* 0x00003c0401007387 */ /* 0x0001e20000100800 */
[----:B------:R-:W-:Y:S02]  /*1f1b0*/  VIMNMX R3, RZ, R2, !PT ;  /* 0x00000002ff037248 */ /* 0x000fe40007fe0100 */
[----:B0-----:R-:W-:-:S04]  /*1f1c0*/  LOP3.LUT R4, R4, 0xffffff80, RZ, 0xc0, !PT ;  /* 0xffffff8004047812 */ /* 0x001fc800078ec0ff */
[----:B------:R-:W-:Y:S01]  /*1f1d0*/  VIADDMNMX R6, R4, -R7, R6, PT ;  /* 0x8000000704067246 */ /* 0x000fe20003800106 */
[----:B------:R0:W-:Y:S03]  /*1f1e0*/  STL [R1+0x4], R4 ;  /* 0x0000040401007387 */ /* 0x0001e60000100800 */
[----:B------:R-:W-:Y:S02]  /*1f1f0*/  ISETP.GT.AND P0, PT, R6, R3, PT ;  /* 0x000000030600720c */ /* 0x000fe40003f04270 */
[----:B------:R-:W-:-:S11]  /*1f200*/  SHF.R.U32.HI R3, RZ, 0x7, R3 ;  /* 0x00000007ff037819 */ /* 0x000fd60000011603 */
[----:B------:R-:W-:-:S04]  /*1f210*/  @P0 IADD3 R2, R6, 0x7f, RZ ;  /* 0x0000007f06020810 */ /* 0x000fc80007ffe0ff */
[----:B0-----:R-:W-:-:S04]  /*1f220*/  @P0 SHF.R.S32.HI R4, RZ, 0x1f, R2 ;  /* 0x0000001fff040819 */ /* 0x001fc80000011402 */
[----:B------:R-:W-:Y:S01]  /*1f230*/  @P0 LEA.HI R2, R4, R2, RZ, 0x7 ;  /* 0x0000000204020211 */ /* 0x000fe200078f38ff */
[----:B------:R-:W-:-:S03]  /*1f240*/  IMAD.MOV.U32 R4, RZ, RZ, R3 ;  /* 0x000000ffff047224 */ /* 0x000fc600078e0003 */
[----:B------:R-:W-:Y:S02]  /*1f250*/  @P0 SHF.R.S32.HI R4, RZ, 0x7, R2 ;  /* 0x00000007ff040819 */ /* 0x000fe40000011402 */
[----:B------:R-:W-:Y:S02]  /*1f260*/  PLOP3.LUT P0, PT, PT, PT, PT, 0x80, 0x0 ;  /* 0x000000000000781c */ /* 0x000fe40003f0f070 */
[----:B------:R-:W-:-:S13]  /*1f270*/  ISETP.GT.AND P2, PT, R4, R3, PT ;  /* 0x000000030400720c */ /* 0x000fda0003f44270 */
[----:B------:R-:W-:Y:S05]  /*1f280*/  @!P2 BRA `(.L_x_701) ;  /* 0x000000100008a947 */ /* 0x000fea0003800000 */
[----:B------:R-:W-:Y:S01]  /*1f290*/  UMOV UR4, 0xffffffff ;  /* 0xffffffff00047882 */ /* 0x000fe20000000000 */
[----:B------:R-:W-:Y:S02]  /*1f2a0*/  SEL R2, R8, RZ, !P1 ;  /* 0x000000ff08027207 */ /* 0x000fe40004800000 */
[----:B------:R-:W-:Y:S05]  /*1f2b0*/  BRA.DIV UR4, `(.L_x_702) ;  /* 0x000000a6048c7947 */ /* 0x000fea000b800000 */
[----:B------:R-:W0:Y:S02]  /*1f2c0*/  S2R R5, SR_TID.X ;  /* 0x0000000000057919 */ /* 0x000e240000002100 */
[----:B0-----:R-:W-:-:S04]  /*1f2d0*/  SHF.R.U32.HI R5, RZ, 0x5, R5 ;  /* 0x00000005ff057819 */ /* 0x001fc80000011605 */
[----:B------:R-:W-:-:S05]  /*1f2e0*/  LOP3.LUT R5, R5, 0x3, RZ, 0xc0, !PT ;  /* 0x0000000305057812 */ /* 0x000fca00078ec0ff */
[----:B------:R0:W1:Y:S02]  /*1f2f0*/  SHFL.IDX PT, R14, R5, RZ, 0x1f ;  /* 0x00001fff050e7589 */ /* 0x00006400000e0000 */
.L_x_977:
[----:B-1----:R-:W-:Y:S02]  /*1f300*/  ISETP.NE.AND P0, PT, R14, RZ, PT ;  /* 0x000000ff0e00720c */ /* 0x002fe40003f05270 */
[----:B------:R-:W-:-:S11]  /*1f310*/  PLOP3.LUT P6, PT, PT, PT, PT, 0x8, 0x0 ;  /* 0x000000000000781c */ /* 0x000fd60003fce170 */
[----:B------:R-:W-:Y:S05]  /*1f320*/  @P0 BRA `(.L_x_703) ;  /* 0x00000000000c0947 */ /* 0x000fea0003800000 */
[----:B------:R-:W-:-:S03]  /*1f330*/  UMOV UR4, 0xffffffff ;  /* 0xffffffff00047882 */ /* 0x000fc60000000000 */
[----:B------:R-:W-:Y:S05]  /*1f340*/  BRA.DIV UR4, `(.L_x_704) ;  /* 0x000000a6049c7947 */ /* 0x000fea000b800000 */
[----:B------:R-:W-:-:S13]  /*1f350*/  ELECT P6, URZ, PT ;  /* 0x00000000003f782f */ /* 0x000fda00038c0000 */
.L_x_703:
[----:B0-----:R-:W2:Y:S01]  /*1f360*/  LDL R5, [R1+0x40] ;  /* 0x0000400001057983 */ /* 0x001ea20000100800 */
[----:B------:R-:W-:Y:S01]  /*1f370*/  BSSY B1, `(.L_x_705) ;  /* 0x0000008000017945 */ /* 0x000fe20003800000 */
[----:B--2---:R-:W-:-:S05]  /*1f380*/  VIADD R5, R5, 0x1 ;  /* 0x0000000105057836 */ /* 0x004fca0000000000 */
[----:B------:R-:W-:-:S04]  /*1f390*/  LEA.HI R6, R5, R5, RZ, 0x1 ;  /* 0x0000000505067211 */ /* 0x000fc800078f08ff */
[----:B------:R-:W-:-:S05]  /*1f3a0*/  LOP3.LUT R6, R6, 0xfffffffe, RZ, 0xc0, !PT ;  /* 0xfffffffe06067812 */ /* 0x000fca00078ec0ff */
[----:B------:R-:W-:-:S05]  /*1f3b0*/  IMAD.IADD R5, R5, 0x1, -R6 ;  /* 0x0000000105057824 */ /* 0x000fca00078e0a06 */
[----:B------:R-:W-:-:S04]  /*1f3c0*/  SHF.L.U32 R5, R5, 0x1f, RZ ;  /* 0x0000001f05057819 */ /* 0x000fc800000006ff */
[----:B------:R-:W0:Y:S02]  /*1f3d0*/  SYNCS.PHASECHK.TRANS64.TRYWAIT P0, [R23+URZ+0x38820], R5 ;  /* 0x03882005170075a7 */ /* 0x000e24000800017f */
[----:B0-----:R-:W-:Y:S05]  /*1f3e0*/  @!P0 BRA `(.L_x_706) ;  /* 0x000000a400948947 */ /* 0x001fea0003800000 */
.L_x_980:
[----:B------:R-:W-:Y:S05]  /*1f3f0*/  BSYNC B1 ;  /* 0x0000000000017941 */ /* 0x000fea0003800000 */
.L_x_705:
[----:B------:R-:W-:Y:S04]  /*1f400*/  BSSY B1, `(.L_x_707) ;  /* 0x000006c000017945 */ /* 0x000fe80003800000 */
[----:B------:R-:W-:Y:S05]  /*1f410*/  @!P6 BRA `(.L_x_708) ;  /* 0x0000000400a8e947 */ /* 0x000fea0003800000 */
[----:B------:R-:W-:Y:S01]  /*1f420*/  LEA R8, R33, R23, 0x3 ;  /* 0x0000001721087211 */ /* 0x000fe200078e18ff */
[----:B------:R-:W1:Y:S01]  /*1f430*/  S2R R6, SR_TID.X ;  /* 0x0000000000067919 */ /* 0x000e620000002100 */
[----:B------:R-:W-:Y:S01]  /*1f440*/  SHF.L.U32 R10, R36, 0x1f, RZ ;  /* 0x0000001f240a7819 */ /* 0x000fe200000006ff */
[----:B------:R-:W-:Y:S03]  /*1f450*/  BSSY B2, `(.L_x_709) ;  /* 0x0000005000027945 */ /* 0x000fe60003800000 */
[----:B------:R-:W2:Y:S01]  /*1f460*/  SYNCS.PHASECHK.TRANS64.TRYWAIT P0, [R8+URZ+0x388a0], R10 ;  /* 0x0388a00a080075a7 */ /* 0x000ea2000800017f */
[----:B-1----:R-:W-:-:S04]  /*1f470*/  LOP3.LUT R6, R6, 0x7f, RZ, 0xc0, !PT ;  /* 0x0000007f06067812 */ /* 0x002fc800078ec0ff */
[----:B------:R-:W-:Y:S01]  /*1f480*/  ISETP.NE.AND P1, PT, R6, RZ, PT ;  /* 0x000000ff0600720c */ /* 0x000fe20003f25270 */
[----:B--2---:R-:W-:-:S12]  /*1f490*/  @!P0 BRA `(.L_x_710) ;  /* 0x000000a4007c8947 */ /* 0x004fd80003800000 */
.L_x_981:
[----:B------:R-:W-:Y:S05]  /*1f4a0*/  BSYNC B2 ;  /* 0x0000000000027941 */ /* 0x000fea0003800000 */
.L_x_709:
[----:B------:R-:W-:Y:S04]  /*1f4b0*/  BSSY B2, `(.L_x_711) ;  /* 0x0000009000027945 */ /* 0x000fe80003800000 */
[----:B------:R-:W-:Y:S05]  /*1f4c0*/  @P1 BRA `(.L_x_712) ;  /* 0x00000000001c1947 */ /* 0x000fea0003800000 */
[----:B0-----:R-:W0:Y:S02]  /*1f4d0*/  S2R R5, SR_TID.X ;  /* 0x0000000000057919 */ /* 0x001e240000002100 */
[----:B0-----:R-:W-:Y:S01]  /*1f4e0*/  LOP3.LUT R6, R5, 0x1f, RZ, 0xc0, !PT ;  /* 0x0000001f05067812 */ /* 0x001fe200078ec0ff */
[----:B------:R-:W-:-:S03]  /*1f4f0*/  IMAD.MOV.U32 R5, RZ, RZ, 0x8000 ;  /* 0x00008000ff057424 */ /* 0x000fc600078e00ff */
[----:B------:R-:W-:Y:S01]  /*1f500*/  ISETP.NE.AND P0, PT, R6, RZ, PT ;  /* 0x000000ff0600720c */ /* 0x000fe20003f05270 */
[----:B------:R2:W-:-:S12]  /*1f510*/  SYNCS.ARRIVE.TRANS64 RZ, [R8+URZ+0x38890], R5 ;  /* 0x0388900508ff79a7 */ /* 0x0005d8000800003f */
[----:B--2---:R-:W-:Y:S05]  /*1f520*/  @!P0 BRA `(.L_x_712) ;  /* 0x0000000000048947 */ /* 0x004fea0003800000 */
[----:B------:R-:W-:Y:S01]  /*1f530*/  BPT.TRAP 0x1 ;  /* 0x000000040000795c */ /* 0x000fe20000300000 */
.L_x_712:
[----:B------:R-:W-:Y:S05]  /*1f540*/  BSYNC B2 ;  /* 0x0000000000027941 */ /* 0x000fea0003800000 */
.L_x_711:
[----:B------:R-:W-:Y:S01]  /*1f550*/  IMAD.MOV.U32 R13, RZ, RZ, RZ ;  /* 0x000000ffff0d7224 */ /* 0x000fe200078e00ff */
[----:B------:R-:W-:Y:S01]  /*1f560*/  LEA R7, R33, R23, 0xf ;  /* 0x0000001721077211 */ /* 0x000fe200078e78ff */
[----:B------:R-:W-:Y:S01]  /*1f570*/  IMAD R6, R4, 0x80, R0 ;  /* 0x0000008004067824 */ /* 0x000fe200078e0200 */
[----:B------:R-:W-:Y:S01]  /*1f580*/  UIADD3 UR4, UP0, UR40, 0x570, URZ ;  /* 0x0000057028047890 */ /* 0x000fe2000ff1e03f */
[----:B------:R-:W-:Y:S01]  /*1f590*/  PLOP3.LUT P0, PT, PT, PT, PT, 0x80, 0x0 ;  /* 0x000000000000781c */ /* 0x000fe20003f0f070 */
[----:B0-----:R-:W-:Y:S01]  /*1f5a0*/  VIADD R5, R8, 0x38890 ;  /* 0x0003889008057836 */ /* 0x001fe20000000000 */
[----:B------:R-:W-:Y:S01]  /*1f5b0*/  R2UR UR10, R13 ;  /* 0x000000000d0a72ca */ /* 0x000fe200000e0000 */
[----:B------:R-:W-:Y:S01]  /*1f5c0*/  VIADD R6, R6, 0xffffff80 ;  /* 0xffffff8006067836 */ /* 0x000fe20000000000 */
[----:B------:R-:W-:Y:S01]  /*1f5d0*/  UIADD3.X UR5, URZ, UR41, URZ, UP0, !UPT ;  /* 0x000000293f057290 */ /* 0x000fe200087fe43f */
[----:B------:R-:W-:Y:S01]  /*1f5e0*/  VIADD R9, R7, 0x28400 ;  /* 0x0002840007097836 */ /* 0x000fe20000000000 */
[----:B------:R-:W-:Y:S01]  /*1f5f0*/  UMOV UR6, 0x0 ;  /* 0x0000000000067882 */ /* 0x000fe20000000000 */
[----:B------:R-:W-:-:S10]  /*1f600*/  UMOV UR7, 0x12f00000 ;  /* 0x12f0000000077882 */ /* 0x000fd40000000000 */
.L_x_713:
[----:B------:R-:W-:-:S13]  /*1f610*/  @P0 ELECT P2, URZ, PT ;  /* 0x00000000003f082f */ /* 0x000fda0003840000 */
[----:B------:R-:W-:Y:S02]  /*1f620*/  @P2 R2UR UR13, R2 ;  /* 0x00000000020d22ca */ /* 0x000fe400000e0000 */
[----:B------:R-:W-:Y:S02]  /*1f630*/  @P2 R2UR UR12, R18 ;  /* 0x00000000120c22ca */ /* 0x000fe400000e0000 */
[----:B------:R-:W-:Y:S02]  /*1f640*/  @P2 R2UR UR11, R6 ;  /* 0x00000000060b22ca */ /* 0x000fe400000e0000 */
[----:B------:R-:W-:Y:S02]  /*1f650*/  @P2 R2UR UR9, R5 ;  /* 0x00000000050922ca */ /* 0x000fe400000e0000 */
[----:B------:R-:W-:Y:S02]  /*1f660*/  @P2 R2UR UR8, R9 ;  /* 0x00000000090822ca */ /* 0x000fe400000e0000 */
[----:B------:R-:W-:-:S02]  /*1f670*/  @P2 PLOP3.LUT P0, PT, P2, PT, PT, 0x8, 0x0 ;  /* 0x000000000000281c */ /* 0x000fc4000170e170 */
[----:B------:R-:W-:-:S09]  /*1f680*/  PLOP3.LUT P2, PT, PT, PT, PT, 0x8, 0x0 ;  /* 0x000000000000781c */ /* 0x000fd20003f4e170 */
[----:B------:R0:W-:Y:S02]  /*1f690*/  UTMALDG.4D [UR8], [UR4], desc[UR6] ;  /* 0x00000608040075b4 */ /* 0x0001e40008019000 */
[----:B0-----:R-:W-:Y:S05]  /*1f6a0*/  @P0 BRA.U.ANY `(.L_x_713) ;  /* 0xfffffffd00d80947 */ /* 0x001fea000393ffff */
[----:B------:R-:W-:Y:S01]  /*1f6b0*/  MOV R12, 0x80 ;  /* 0x00000080000c7802 */ /* 0x000fe20000000f00 */
[----:B------:R-:W-:Y:S01]  /*1f6c0*/  VIADD R9, R7, 0x2c400 ;  /* 0x0002c40007097836 */ /* 0x000fe20000000000 */
[----:B------:R-:W-:Y:S01]  /*1f6d0*/  PLOP3.LUT P0, PT, PT, PT, PT, 0x80, 0x0 ;  /* 0x000000000000781c */ /* 0x000fe20003f0f070 */
[----:B------:R-:W-:Y:S01]  /*1f6e0*/  UMOV UR6, 0x0 ;  /* 0x0000000000067882 */ /* 0x000fe20000000000 */
[----:B------:R-:W-:Y:S01]  /*1f6f0*/  R2UR UR10, R12 ;  /* 0x000000000c0a72ca */ /* 0x000fe200000e0000 */
[----:B------:R-:W-:-:S14]  /*1f700*/  UMOV UR7, 0x12f00000 ;  /* 0x12f0000000077882 */ /* 0x000fdc0000000000 */
.L_x_714:
        /* <DEDUP_REMOVED lines=10> */
[----:B------:R-:W0:Y:S01]  /*1f7b0*/  SYNCS.PHASECHK.TRANS64.TRYWAIT P0, [R8+URZ+0x388c0], R10 ;  /* 0x0388c00a080075a7 */ /* 0x000e22000800017f */
[----:B------:R-:W-:Y:S04]  /*1f7c0*/  BSSY B2, `(.L_x_715) ;  /* 0x0000002000027945 */ /* 0x000fe80003800000 */
[----:B0-----:R-:W-:Y:S05]  /*1f7d0*/  @!P0 BRA `(.L_x_716) ;  /* 0x000000a000c08947 */ /* 0x001fea0003800000 */
.L_x_982:
[----:B------:R-:W-:Y:S05]  /*1f7e0*/  BSYNC B2 ;  /* 0x0000000000027941 */ /* 0x000fea0003800000 */
.L_x_715:
[----:B------:R-:W-:Y:S01]  /*1f7f0*/  BSSY B2, `(.L_x_717) ;  /* 0x000000b000027945 */ /* 0x000fe20003800000 */
[----:B01----:R-:W-:Y:S02]  /*1f800*/  IMAD.MOV.U32 R10, RZ, RZ, 0x0 ;  /* 0x00000000ff0a7424 */ /* 0x003fe400078e00ff */
[----:B------:R-:W-:Y:S01]  /*1f810*/  IMAD.MOV.U32 R11, RZ, RZ, 0x12f00000 ;  /* 0x12f00000ff0b7424 */ /* 0x000fe200078e00ff */
[----:B------:R-:W-:Y:S06]  /*1f820*/  @P1 BRA `(.L_x_718) ;  /* 0x00000000001c1947 */ /* 0x000fec0003800000 */
[----:B------:R-:W0:Y:S02]  /*1f830*/  S2R R5, SR_TID.X ;  /* 0x0000000000057919 */ /* 0x000e240000002100 */
[----:B0-----:R-:W-:Y:S02]  /*1f840*/  LOP3.LUT R9, R5, 0x1f, RZ, 0xc0, !PT ;  /* 0x0000001f05097812 */ /* 0x001fe400078ec0ff */
[----:B------:R-:W-:Y:S02]  /*1f850*/  MOV R5, 0x8000 ;  /* 0x0000800000057802 */ /* 0x000fe40000000f00 */
[----:B------:R-:W-:Y:S02]  /*1f860*/  ISETP.NE.AND P0, PT, R9, RZ, PT ;  /* 0x000000ff0900720c */ /* 0x000fe40003f05270 */
[----:B------:R0:W-:Y:S11]  /*1f870*/  SYNCS.ARRIVE.TRANS64 RZ, [R8+URZ+0x388b0], R5 ;  /* 0x0388b00508ff79a7 */ /* 0x0001f6000800003f */
[----:B0-----:R-:W-:Y:S05]  /*1f880*/  @!P0 BRA `(.L_x_718) ;  /* 0x0000000000048947 */ /* 0x001fea0003800000 */
[----:B------:R-:W-:Y:S01]  /*1f890*/  BPT.TRAP 0x1 ;  /* 0x000000040000795c */ /* 0x000fe20000300000 */
.L_x_718:
[----:B------:R-:W-:Y:S05]  /*1f8a0*/  BSYNC B2 ;  /* 0x0000000000027941 */ /* 0x000fea0003800000 */
.L_x_717:
[----:B------:R-:W-:Y:S01]  /*1f8b0*/  R2UR UR10, R13 ;  /* 0x000000000d0a72ca */ /* 0x000fe200000e0000 */
[----:B------:R-:W-:Y:S01]  /*1f8c0*/  UIADD3 UR4, UP0, UR40, 0x670, URZ ;  /* 0x0000067028047890 */ /* 0x000fe2000ff1e03f */
[----:B------:R-:W-:Y:S01]  /*1f8d0*/  R2UR UR6, R10 ;  /* 0x000000000a0672ca */ /* 0x000fe200000e0000 */
[----:B------:R-:W-:Y:S01]  /*1f8e0*/  VIADD R8, R8, 0x388b0 ;  /* 0x000388b008087836 */ /* 0x000fe20000000000 */
[----:B------:R-:W-:Y:S01]  /*1f8f0*/  R2UR UR7, R11 ;  /* 0x000000000b0772ca */ /* 0x000fe200000e0000 */
[----:B------:R-:W-:Y:S01]  /*1f900*/  VIADD R5, R7, 0x10400 ;  /* 0x0001040007057836 */ /* 0x000fe20000000000 */
[----:B------:R-:W-:Y:S01]  /*1f910*/  PLOP3.LUT P0, PT, PT, PT, PT, 0x80, 0x0 ;  /* 0x000000000000781c */ /* 0x000fe20003f0f070 */
[----:B------:R-:W-:-:S12]  /*1f920*/  UIADD3.X UR5, URZ, UR41, URZ, UP0, !UPT ;  /* 0x000000293f057290 */ /* 0x000fd800087fe43f */
.L_x_719:
        /* <DEDUP_REMOVED lines=10> */
[----:B------:R-:W-:Y:S01]  /*1f9d0*/  R2UR UR10, R12 ;  /* 0x000000000c0a72ca */ /* 0x000fe200000e0000 */
[----:B------:R-:W-:Y:S01]  /*1f9e0*/  VIADD R7, R7, 0x14400 ;  /* 0x0001440007077836 */ /* 0x000fe20000000000 */
[----:B------:R-:W-:Y:S02]  /*1f9f0*/  R2UR UR6, R10 ;  /* 0x000000000a0672ca */ /* 0x000fe400000e0000 */
[----:B------:R-:W-:Y:S02]  /*1fa00*/  R2UR UR7, R11 ;  /* 0x000000000b0772ca */ /* 0x000fe400000e0000 */
[----:B------:R-:W-:-:S13]  /*1fa10*/  PLOP3.LUT P0, PT, PT, PT, PT, 0x80, 0x0 ;  /* 0x000000000000781c */ /* 0x000fda0003f0f070 */
.L_x_720:
        /* <DEDUP_REMOVED lines=9> */
[----:B-1----:R-:W-:Y:S05]  /*1fab0*/  @P0 BRA.U.ANY `(.L_x_720) ;  /* 0xfffffffd00d80947 */ /* 0x002fea000393ffff */
.L_x_708:
[----:B------:R-:W-:Y:S05]  /*1fac0*/  BSYNC B1 ;  /* 0x0000000000017941 */ /* 0x000fea0003800000 */
.L_x_707:
[----:B------:R-:W-:Y:S01]  /*1fad0*/  VIADD R9, R4, 0xfffffffe ;  /* 0xfffffffe04097836 */ /* 0x000fe20000000000 */
[----:B------:R-:W-:Y:S02]  /*1fae0*/  IADD3 R33, R33, 0x1, RZ ;  /* 0x0000000121217810 */ /* 0x000fe40007ffe0ff */
[----:B------:R-:W-:Y:S02]  /*1faf0*/  PLOP3.LUT P0, PT, PT, PT, PT, 0x8, 0x0 ;  /* 0x000000000000781c */ /* 0x000fe40003f0e170 */
[----:B------:R-:W-:Y:S02]  /*1fb00*/  ISETP.GE.AND P2, PT, R9, R3, PT ;  /* 0x000000030900720c */ /* 0x000fe40003f46270 */
[----:B------:R-:W-:-:S04]  /*1fb10*/  ISETP.NE.AND P1, PT, R33, 0x2, PT ;  /* 0x000000022100780c */ /* 0x000fc80003f25270 */
[----:B------:R-:W-:Y:S02]  /*1fb20*/  SEL R4, RZ, 0x1, P1 ;  /* 0x00000001ff047807 */ /* 0x000fe40000800000 */
[----:B------:R-:W-:Y:S02]  /*1fb30*/  SEL R33, R33, RZ, P1 ;  /* 0x000000ff21217207 */ /* 0x000fe40000800000 */
[----:B------:R-:W-:-:S03]  /*1fb40*/  LOP3.LUT R36, R36, R4, RZ, 0x3c, !PT ;  /* 0x0000000424247212 */ /* 0x000fc600078e3cff */
[----:B------:R-:W-:Y:S05]  /*1fb50*/  @!P2 BRA `(.L_x_701) ;  /* 0x0000000400d4a947 */ /* 0x000fea0003800000 */
.L_x_735:
[----:B------:R-:W-:Y:S05]  /*1fb60*/  YIELD ;  /* 0x0000000000007946 */ /* 0x000fea0003800000 */
[----:B------:R-:W-:Y:S04]  /*1fb70*/  BSSY B1, `(.L_x_721) ;  /* 0x000006b000017945 */ /* 0x000fe80003800000 */
[----:B------:R-:W-:Y:S05]  /*1fb80*/  @!P6 BRA `(.L_x_722) ;  /* 0x0000000400a4e947 */ /* 0x000fea0003800000 */
[----:B------:R-:W-:Y:S01]  /*1fb90*/  IMAD R8, R33, 0x8, R23 ;  /* 0x0000000821087824 */ /* 0x000fe200078e0217 */
[----:B------:R-:W-:Y:S01]  /*1fba0*/  SHF.L.U32 R7, R36, 0x1f, RZ ;  /* 0x0000001f24077819 */ /* 0x000fe200000006ff */
[----:B------:R-:W1:Y:S01]  /*1fbb0*/  S2R R4, SR_TID.X ;  /* 0x0000000000047919 */ /* 0x000e620000002100 */
[----:B------:R-:W-:Y:S02]  /*1fbc0*/  BSSY B2, `(.L_x_723) ;  /* 0x0000005000027945 */ /* 0x000fe40003800000 */
[----:B------:R-:W2:Y:S01]  /*1fbd0*/  SYNCS.PHASECHK.TRANS64.TRYWAIT P1, [R8+URZ+0x388a0], R7 ;  /* 0x0388a007080075a7 */ /* 0x000ea2000802017f */
[----:B-1----:R-:W-:-:S04]  /*1fbe0*/  LOP3.LUT R4, R4, 0x7f, RZ, 0xc0, !PT ;  /* 0x0000007f04047812 */ /* 0x002fc800078ec0ff */
[----:B------:R-:W-:Y:S01]  /*1fbf0*/  ISETP.NE.AND P2, PT, R4, RZ, PT ;  /* 0x000000ff0400720c */ /* 0x000fe20003f45270 */
[----:B--2---:R-:W-:-:S12]  /*1fc00*/  @!P1 BRA `(.L_x_724) ;  /* 0x0000009c00c89947 */ /* 0x004fd80003800000 */
.L_x_983:
[----:B------:R-:W-:Y:S05]  /*1fc10*/  BSYNC B2 ;  /* 0x0000000000027941 */ /* 0x000fea0003800000 */
.L_x_723:
[----:B------:R-:W-:Y:S04]  /*1fc20*/  BSSY B2, `(.L_x_725) ;  /* 0x0000009000027945 */ /* 0x000fe80003800000 */
[----:B------:R-:W-:Y:S05]  /*1fc30*/  @P2 BRA `(.L_x_726) ;  /* 0x00000000001c2947 */ /* 0x000fea0003800000 */
[----:B------:R-:W0:Y:S02]  /*1fc40*/  S2R R4, SR_TID.X ;  /* 0x0000000000047919 */ /* 0x000e240000002100 */
[----:B0-----:R-:W-:Y:S01]  /*1fc50*/  LOP3.LUT R5, R4, 0x1f, RZ, 0xc0, !PT ;  /* 0x0000001f04057812 */ /* 0x001fe200078ec0ff */
[----:B------:R-:W-:-:S03]  /*1fc60*/  IMAD.MOV.U32 R4, RZ, RZ, 0x8000 ;  /* 0x00008000ff047424 */ /* 0x000fc600078e00ff */
[----:B------:R-:W-:Y:S01]  /*1fc70*/  ISETP.NE.AND P1, PT, R5, RZ, PT ;  /* 0x000000ff0500720c */ /* 0x000fe20003f25270 */
[----:B------:R2:W-:-:S12]  /*1fc80*/  SYNCS.ARRIVE.TRANS64 RZ, [R8+URZ+0x38890], R4 ;  /* 0x0388900408ff79a7 */ /* 0x0005d8000800003f */
[----:B--2---:R-:W-:Y:S05]  /*1fc90*/  @!P1 BRA `(.L_x_726) ;  /* 0x0000000000049947 */ /* 0x004fea0003800000 */
[----:B------:R-:W-:Y:S01]  /*1fca0*/  BPT.TRAP 0x1 ;  /* 0x000000040000795c */ /* 0x000fe20000300000 */
.L_x_726:
[----:B------:R-:W-:Y:S05]  /*1fcb0*/  BSYNC B2 ;  /* 0x0000000000027941 */ /* 0x000fea0003800000 */
.L_x_725:
[----:B------:R-:W-:Y:S01]  /*1fcc0*/  MOV R12, RZ ;  /* 0x000000ff000c7202 */ /* 0x000fe20000000f00 */
[----:B------:R-:W-:Y:S01]  /*1fcd0*/  IMAD R6, R33, 0x8000, R23 ;  /* 0x0000800021067824 */ /* 0x000fe200078e0217 */
[----:B------:R-:W-:Y:S01]  /*1fce0*/  UIADD3 UR4, UP0, UR40, 0x570, URZ ;  /* 0x0000057028047890 */ /* 0x000fe2000ff1e03f */
[----:B------:R-:W-:Y:S01]  /*1fcf0*/  PLOP3.LUT P1, PT, PT, PT, PT, 0x80, 0x0 ;  /* 0x000000000000781c */ /* 0x000fe20003f2f070 */
[----:B0-----:R-:W-:Y:S01]  /*1fd00*/  IMAD R5, R9, 0x80, R0 ;  /* 0x0000008009057824 */ /* 0x001fe200078e0200 */
[----:B------:R-:W-:Y:S01]  /*1fd10*/  R2UR UR10, R12 ;  /* 0x000000000c0a72ca */ /* 0x000fe200000e0000 */
[----:B------:R-:W-:Y:S01]  /*1fd20*/  VIADD R4, R8, 0x38890 ;  /* 0x0003889008047836 */ /* 0x000fe20000000000 */
[----:B------:R-:W-:Y:S01]  /*1fd30*/  IADD3 R10, R6, 0x28400, RZ ;  /* 0x00028400060a7810 */ /* 0x000fe20007ffe0ff */
[----:B------:R-:W-:Y:S01]  /*1fd40*/  UIADD3.X UR5, URZ, UR41, URZ, UP0, !UPT ;  /* 0x000000293f057290 */ /* 0x000fe200087fe43f */
[----:B------:R-:W-:Y:S01]  /*1fd50*/  UMOV UR6, 0x0 ;  /* 0x0000000000067882 */ /* 0x000fe20000000000 */
[----:B------:R-:W-:-:S10]  /*1fd60*/  UMOV UR7, 0x12f00000 ;  /* 0x12f0000000077882 */ /* 0x000fd40000000000 */
.L_x_727:
        /* <DEDUP_REMOVED lines=10> */
[----:B------:R-:W-:Y:S01]  /*1fe10*/  IMAD.MOV.U32 R13, RZ, RZ, 0x80 ;  /* 0x00000080ff0d7424 */ /* 0x000fe200078e00ff */
[----:B------:R-:W-:Y:S01]  /*1fe20*/  PLOP3.LUT P1, PT, PT, PT, PT, 0x80, 0x0 ;  /* 0x000000000000781c */ /* 0x000fe20003f2f070 */
[----:B------:R-:W-:Y:S01]  /*1fe30*/  VIADD R10, R6, 0x2c400 ;  /* 0x0002c400060a7836 */ /* 0x000fe20000000000 */
[----:B------:R-:W-:Y:S01]  /*1fe40*/  UMOV UR6, 0x0 ;  /* 0x0000000000067882 */ /* 0x000fe20000000000 */
[----:B------:R-:W-:Y:S01]  /*1fe50*/  UMOV UR7, 0x12f00000 ;  /* 0x12f0000000077882 */ /* 0x000fe20000000000 */
[----:B------:R-:W-:-:S15]  /*1fe60*/  R2UR UR10, R13 ;  /* 0x000000000d0a72ca */ /* 0x000fde00000e0000 */
.L_x_728:
        /* <DEDUP_REMOVED lines=13> */
.L_x_984:
[----:B------:R-:W-:Y:S05]  /*1ff40*/  BSYNC B2 ;  /* 0x0000000000027941 */ /* 0x000fea0003800000 */
.L_x_729:
[----:B------:R-:W-:Y:S01]  /*1ff50*/  BSSY B2, `(.L_x_731) ;  /* 0x000000b000027945 */ /* 0x000fe20003800000 */
[----:B------:R-:W-:Y:S01]  /*1ff60*/  IMAD.MOV.U32 R10, RZ, RZ, 0x0 ;  /* 0x00000000ff0a7424 */ /* 0x000fe200078e00ff */
[----:B------:R-:W-:Y:S02]  /*1ff70*/  MOV R11, 0x12f00000 ;  /* 0x12f00000000b7802 */ /* 0x000fe40000000f00 */
[----:B------:R-:W-:Y:S05]  /*1ff80*/  @P2 BRA `(.L_x_732) ;  /* 0x00000000001c2947 */ /* 0x000fea0003800000 */
[----:B------:R-:W2:Y:S02]  /*1ff90*/  S2R R4, SR_TID.X ;  /* 0x0000000000047919 */ /* 0x000ea40000002100 */
[----:B--2---:R-:W-:Y:S01]  /*1ffa0*/  LOP3.LUT R14, R4, 0x1f, RZ, 0xc0, !PT ;  /* 0x0000001f040e7812 */ /* 0x004fe200078ec0ff */
[----:B------:R-:W-:-:S03]  /*1ffb0*/  IMAD.MOV.U32 R4, RZ, RZ, 0x8000 ;  /* 0x00008000ff047424 */ /* 0x000fc600078e00ff */
[----:B------:R-:W-:Y:S01]  /*1ffc0*/  ISETP.NE.AND P1, PT, R14, RZ, PT ;  /* 0x000000ff0e00720c */ /* 0x000fe20003f25270 */
[----:B------:R2:W-:-:S12]  /*1ffd0*/  SYNCS.ARRIVE.TRANS64 RZ, [R8+URZ+0x388b0], R4 ;  /* 0x0388b00408ff79a7 */ /* 0x0005d8000800003f */
[----:B--2---:R-:W-:Y:S05]  /*1ffe0*/  @!P1 BRA `(.L_x_732) ;  /* 0x0000000000049947 */ /* 0x004fea0003800000 */
[----:B------:R-:W-:Y:S01]  /*1fff0*/  BPT.TRAP 0x1 ;  /* 0x000000040000795c */ /* 0x000fe20000300000 */
.L_x_732:
[----:B------:R-:W-:Y:S05]  /*20000*/  BSYNC B2 ;  /* 0x0000000000027941 */ /* 0x000fea0003800000 */
.L_x_731:
[----:B------:R-:W-:Y:S01]  /*20010*/  R2UR UR10, R12 ;  /* 0x000000000c0a72ca */ /* 0x000fe200000e0000 */
[----:B------:R-:W-:Y:S01]  /*20020*/  UIADD3 UR4, UP0, UR40, 0x670, URZ ;  /* 0x0000067028047890 */ /* 0x000fe2000ff1e03f */
[----:B------:R-:W-:Y:S01]  /*20030*/  R2UR UR6, R10 ;  /* 0x000000000a0672ca */ /* 0x000fe200000e0000 */
[----:B01----:R-:W-:Y:S01]  /*20040*/  VIADD R8, R8, 0x388b0 ;  /* 0x000388b008087836 */ /* 0x003fe20000000000 */
[----:B------:R-:W-:Y:S01]  /*20050*/  R2UR UR7, R11 ;  /* 0x000000000b0772ca */ /* 0x000fe200000e0000 */
[----:B------:R-:W-:Y:S01]  /*20060*/  VIADD R4, R6, 0x10400 ;  /* 0x0001040006047836 */ /* 0x000fe20000000000 */
[----:B------:R-:W-:Y:S01]  /*20070*/  PLOP3.LUT P1, PT, PT, PT, PT, 0x80, 0x0 ;  /* 0x000000000000781c */ /* 0x000fe20003f2f070 */
[----:B------:R-:W-:-:S12]  /*20080*/  UIADD3.X UR5, URZ, UR41, URZ, UP0, !UPT ;  /* 0x000000293f057290 */ /* 0x000fd800087fe43f */
.L_x_733:
        /* <DEDUP_REMOVED lines=10> */
[----:B------:R-:W-:Y:S02]  /*20130*/  R2UR UR10, R13 ;  /* 0x000000000d0a72ca */ /* 0x000fe400000e0000 */
[----:B------:R-:W-:Y:S02]  /*20140*/  R2UR UR6, R10 ;  /* 0x000000000a0672ca */ /* 0x000fe400000e0000 */
[----:B------:R-:W-:Y:S02]  /*20150*/  R2UR UR7, R11 ;  /* 0x000000000b0772ca */ /* 0x000fe400000e0000 */
[----:B------:R-:W-:Y:S02]  /*20160*/  PLOP3.LUT P1, PT, PT, PT, PT, 0x80, 0x0 ;  /* 0x000000000000781c */ /* 0x000fe40003f2f070 */
[----:B------:R-:W-:-:S11]  /*20170*/  IADD3 R6, R6, 0x14400, RZ ;  /* 0x0001440006067810 */ /* 0x000fd60007ffe0ff */
.L_x_734:
        /* <DEDUP_REMOVED lines=10> */
.L_x_722:
[----:B------:R-:W-:Y:S05]  /*20220*/  BSYNC B1 ;  /* 0x0000000000017941 */ /* 0x000fea0003800000 */
.L_x_721:
[----:B------:R-:W-:Y:S01]  /*20230*/  ISETP.GT.AND P2, PT, R9, R3, PT ;  /* 0x000000030900720c */ /* 0x000fe20003f44270 */
[----:B------:R-:W-:Y:S02]  /*20240*/  VIADD R33, R33, 0x1 ;  /* 0x0000000121217836 */ /* 0x000fe40000000000 */
[----:B------:R-:W-:-:S03]  /*20250*/  VIADD R9, R9, 0xffffffff ;  /* 0xffffffff09097836 */ /* 0x000fc60000000000 */
[----:B------:R-:W-:-:S04]  /*20260*/  ISETP.NE.AND P1, PT, R33, 0x2, PT ;  /* 0x000000022100780c */ /* 0x000fc80003f25270 */
[----:B------:R-:W-:Y:S02]  /*20270*/  SEL R4, RZ, 0x1, P1 ;  /* 0x00000001ff047807 */ /* 0x000fe40000800000 */
[----:B------:R-:W-:Y:S02]  /*20280*/  SEL R33, R33, RZ, P1 ;  /* 0x000000ff21217207 */ /* 0x000fe40000800000 */
[----:B------:R-:W-:Y:S01]  /*20290*/  LOP3.LUT R36, R36, R4, RZ, 0x3c, !PT ;  /* 0x0000000424247212 */ /* 0x000fe200078e3cff */
[----:B------:R-:W-:Y:S06]  /*202a0*/  @P2 BRA `(.L_x_735) ;  /* 0xfffffff8002c2947 */ /* 0x000fec000383ffff */
.L_x_701:
[----:B------:R-:W-:Y:S05]  /*202b0*/  BSYNC B0 ;  /* 0x0000000000007941 */ /* 0x000fea0003800000 */
.L_x_700:
[----:B------:R-:W-:Y:S05]  /*202c0*/  @!P0 WARPSYNC.ALL ;  /* 0x0000000000008948 */ /* 0x000fea0003800000 */
[----:B------:R-:W-:Y:S01]  /*202d0*/  @!P0 BAR.SYNC.DEFER_BLOCKING 0xc, 0x180 ;  /* 0x0306000000008b1d */ /* 0x000fe20000010000 */
[----:B------:R-:W-:-:S13]  /*202e0*/  ISETP.GT.AND P0, PT, R31, RZ, PT ;  /* 0x000000ff1f00720c */ /* 0x000fda0003f04270 */
[----:B------:R-:W-:Y:S05]  /*202f0*/  @P0 BRA `(.L_x_736) ;  /* 0x0000000000440947 */ /* 0x000fea0003800000 */
[----:B------:R-:W1:Y:S02]  /*20300*/  S2R R4, SR_TID.X ;  /* 0x0000000000047919 */ /* 0x000e640000002100 */
[----:B-1----:R-:W-:-:S04]  /*20310*/  LOP3.LUT R4, R4, 0x7f, RZ, 0xc0, !PT ;  /* 0x0000007f04047812 */ /* 0x002fc800078ec0ff */
[----:B------:R-:W-:-:S13]  /*20320*/  ISETP.NE.AND P0, PT, R4, RZ, PT ;  /* 0x000000ff0400720c */ /* 0x000fda0003f05270 */
[----:B------:R-:W-:Y:S05]  /*20330*/  @P0 BRA `(.L_x_737) ;  /* 0x0000004c00800947 */ /* 0x000fea0003800000 */
[----:B0-----:R-:W0:Y:S01]  /*20340*/  S2R R5, SR_LANEID ;  /* 0x0000000000057919 */ /* 0x001e220000000000 */
        /* <DEDUP_REMOVED lines=12> */
.L_x_736:
        /* <DEDUP_REMOVED lines=8> */
[----:B------:R-:W-:Y:S01]  /*20490*/  MOV R4, UR6 ;  /* 0x0000000600047c02 */ /* 0x000fe20008000f00 */
[----:B0-----:R-:W-:Y:S01]  /*204a0*/  IMAD.U32 R5, RZ, RZ, UR7 ;  /* 0x00000007ff057e24 */ /* 0x001fe2000f8e00ff */
[----:B------:R-:W0:Y:S01]  /*204b0*/  LDC.64 R2, c[0x4][R2] ;  /* 0x0100000002027b82 */ /* 0x000e220000000a00 */
[----:B------:R-:W-:Y:S01]  /*204c0*/  IMAD.U32 R6, RZ, RZ, UR8 ;  /* 0x00000008ff067e24 */ /* 0x000fe2000f8e00ff */
[----:B------:R-:W-:Y:S01]  /*204d0*/  MOV R10, UR4 ;  /* 0x00000004000a7c02 */ /* 0x000fe20008000f00 */
[----:B------:R-:W-:Y:S01]  /*204e0*/  IMAD.U32 R7, RZ, RZ, UR9 ;  /* 0x00000009ff077e24 */ /* 0x000fe2000f8e00ff */
[----:B------:R-:W-:Y:S01]  /*204f0*/  MOV R13, RZ ;  /* 0x000000ff000d7202 */ /* 0x000fe20000000f00 */
[----:B------:R-:W-:-:S02]  /*20500*/  IMAD.U32 R11, RZ, RZ, UR5 ;  /* 0x00000005ff0b7e24 */ /* 0x000fc4000f8e00ff */
[----:B------:R-:W-:Y:S02]  /*20510*/  IMAD.MOV.U32 R8, RZ, RZ, 0x70 ;  /* 0x00000070ff087424 */ /* 0x000fe400078e00ff */
[----:B------:R-:W-:-:S07]  /*20520*/  IMAD.MOV.U32 R12, RZ, RZ, 0x1 ;  /* 0x00000001ff0c7424 */ /* 0x000fce00078e00ff */
[----:B------:R-:W-:-:S07]  /*20530*/  LEPC R20, `(.L_x_739) ;  /* 0x000000001014794e */ /* 0x000fce0000000000 */
[----:B0-----:R-:W-:Y:S05]  /*20540*/  CALL.ABS.NOINC R2 ;  /* 0x0000000002007343 */ /* 0x001fea0003c00000 */
.L_x_739:
[----:B------:R-:W-:Y:S05]  /*20550*/  BSYNC B6 ;  /* 0x0000000000067941 */ /* 0x000fea0003800000 */
.L_x_738:
        /* <DEDUP_REMOVED lines=10> */
[----:B------:R-:W-:Y:S01]  /*20600*/  IMAD.U32 R4, RZ, RZ, UR6 ;  /* 0x00000006ff047e24 */ /* 0x000fe2000f8e00ff */
[----:B------:R-:W-:Y:S01]  /*20610*/  MOV R6, UR8 ;  /* 0x0000000800067c02 */ /* 0x000fe20008000f00 */
[----:B------:R-:W1:Y:S01]  /*20620*/  LDC.64 R2, c[0x4][R2] ;  /* 0x0100000002027b82 */ /* 0x000e620000000a00 */
[----:B0-----:R-:W-:Y:S01]  /*20630*/  IMAD.U32 R5, RZ, RZ, UR7 ;  /* 0x00000007ff057e24 */ /* 0x001fe2000f8e00ff */
[----:B------:R-:W-:Y:S01]  /*20640*/  MOV R8, 0x70 ;  /* 0x0000007000087802 */ /* 0x000fe20000000f00 */
[----:B------:R-:W-:Y:S02]  /*20650*/  IMAD.U32 R7, RZ, RZ, UR9 ;  /* 0x00000009ff077e24 */ /* 0x000fe4000f8e00ff */
[----:B------:R-:W-:-:S02]  /*20660*/  IMAD.U32 R10, RZ, RZ, UR4 ;  /* 0x00000004ff0a7e24 */ /* 0x000fc4000f8e00ff */
[----:B------:R-:W-:Y:S02]  /*20670*/  IMAD.U32 R11, RZ, RZ, UR5 ;  /* 0x00000005ff0b7e24 */ /* 0x000fe4000f8e00ff */
[----:B------:R-:W-:Y:S02]  /*20680*/  IMAD.MOV.U32 R12, RZ, RZ, 0x1 ;  /* 0x00000001ff0c7424 */ /* 0x000fe400078e00ff */
[----:B------:R-:W-:-:S07]  /*20690*/  IMAD.MOV.U32 R13, RZ, RZ, RZ ;  /* 0x000000ffff0d7224 */ /* 0x000fce00078e00ff */
[----:B------:R-:W-:-:S07]  /*206a0*/  LEPC R20, `(.L_x_741) ;  /* 0x000000001014794e */ /* 0x000fce0000000000 */
[----:B-1----:R-:W-:Y:S05]  /*206b0*/  CALL.ABS.NOINC R2 ;  /* 0x0000000002007343 */ /* 0x002fea0003c00000 */
.L_x_741:
[----:B------:R-:W-:Y:S05]  /*206c0*/  BSYNC B6 ;  /* 0x0000000000067941 */ /* 0x000fea0003800000 */
.L_x_740:
        /* <DEDUP_REMOVED lines=20> */
.L_x_743:
[----:B------:R-:W-:Y:S05]  /*20810*/  BSYNC B6 ;  /* 0x0000000000067941 */ /* 0x000fea0003800000 */
.L_x_742:
[----:B------:R-:W-:Y:S01]  /*20820*/  LOP3.LUT P6, RZ, R22, 0x1, RZ, 0xc0, !PT ;  /* 0x0000000116ff7812 */ /* 0x000fe200078cc0ff */
[----:B------:R-:W-:-:S12]  /*20830*/  BSSY B6, `(.L_x_744) ;  /* 0x0000012000067945 */ /* 0x000fd80003800000 */
[----:B------:R-:W-:Y:S05]  /*20840*/  @!P6 BRA `(.L_x_745) ;  /* 0x000000000040e947 */ /* 0x000fea0003800000 */
        /* <DEDUP_REMOVED lines=16> */
.L_x_745:
[----:B------:R-:W-:Y:S05]  /*20950*/  BSYNC B6 ;  /* 0x0000000000067941 */ /* 0x000fea0003800000 */
.L_x_744:
[----:B------:R-:W2:Y:S01]  /*20960*/  LDL.LU R0, [R1+0x4] ;  /* 0x0000040001007983 */ /* 0x000ea20000300800 */
[----:B------:R-:W-:Y:S01]  /*20970*/  ULDC.64 UR4, c[0x0][0x9f8] ;  /* 0x00027e0000047ab9 */ /* 0x000fe20000000a00 */
[----:B------:R-:W1:Y:S02]  /*20980*/  LDC R6, c[0x0][0x430] ;  /* 0x00010c00ff067b82 */ /* 0x000e640000000800 */
[----:B------:R-:W3:Y:S01]  /*20990*/  LDL R20, [R1] ;  /* 0x0000000001147983 */ /* 0x000ee20000100800 */
[----:B------:R-:W-:-:S03]  /*209a0*/  ISETP.NE.U32.AND P0, PT, RZ, UR4, PT ;  /* 0x00000004ff007c0c */ /* 0x000fc6000bf05070 */
[----:B------:R-:W4:Y:S01]  /*209b0*/  LDL R21, [R1+0x8] ;  /* 0x0000080001157983 */ /* 0x000f220000100800 */
[----:B------:R-:W-:-:S13]  /*209c0*/  ISETP.NE.AND.EX P0, PT, RZ, UR5, PT, P0 ;  /* 0x00000005ff007c0c */ /* 0x000fda000bf05300 */
[----:B------:R-:W-:-:S04]  /*209d0*/  @P0 IADD3 R2, P1, R29, UR4, RZ ;  /* 0x000000041d020c10 */ /* 0x000fc8000ff3e0ff */
[----:B------:R-:W-:Y:S01]  /*209e0*/  @P0 IADD3.X R3, R30, UR5, RZ, P1, !PT ;  /* 0x000000051e030c10 */ /* 0x000fe20008ffe4ff */
[----:B------:R-:W0:Y:S01]  /*209f0*/  S2R R4, SR_TID.X ;  /* 0x0000000000047919 */ /* 0x000e220000002100 */
[----:B-1----:R-:W-:-:S03]  /*20a00*/  ISETP.NE.AND P1, PT, R6, 0x1, PT ;  /* 0x000000010600780c */ /* 0x002fc60003f25270 */
[----:B---3--:R1:W3:Y:S01]  /*20a10*/  @P0 LDG.E R20, desc[UR36][R2.64] ;  /* 0x0000002402140981 */ /* 0x0082e2000c1e1900 */
[C---:B0-----:R-:W-:Y:S01]  /*20a20*/  LOP3.LUT R5, R4.reuse, 0x7f, RZ, 0xc0, !PT ;  /* 0x0000007f04057812 */ /* 0x041fe200078ec0ff */
[----:B------:R-:W-:-:S08]  /*20a30*/  IMAD.SHL.U32 R4, R4, 0x10, RZ ;  /* 0x0000001004047824 */ /* 0x000fd000078e00ff */
[----:B-1----:R-:W0:Y:S01]  /*20a40*/  @P1 LDC R3, c[0x0][0x434] ;  /* 0x00010d00ff031b82 */ /* 0x002e220000000800 */
[----:B------:R-:W-:Y:S01]  /*20a50*/  SHF.R.U32.HI R5, RZ, 0x3, R5 ;  /* 0x00000003ff057819 */ /* 0x000fe20000011605 */
[----:B--2---:R-:W-:-:S06]  /*20a60*/  VIADD R0, R0, 0xffffff80 ;  /* 0xffffff8000007836 */ /* 0x004fcc0000000000 */
[----:B------:R-:W1:Y:S01]  /*20a70*/  @P1 LDC R2, c[0x0][0x438] ;  /* 0x00010e00ff021b82 */ /* 0x000e620000000800 */
[----:B------:R-:W-:-:S04]  /*20a80*/  LOP3.LUT R4, R5, 0x70, R4, 0xf8, !PT ;  /* 0x0000007005047812 */ /* 0x000fc800078ef804 */
[----:B------:R-:W-:-:S05]  /*20a90*/  IADD3 R5, R4, R0, RZ ;  /* 0x0000000004057210 */ /* 0x000fca0007ffe0ff */
[----:B----4-:R-:W-:-:S04]  /*20aa0*/  IMAD.IADD R4, R5, 0x1, R21 ;  /* 0x0000000105047824 */ /* 0x010fc800078e0215 */
[----:B0-----:R-:W-:-:S04]  /*20ab0*/  @P1 IMAD.HI.U32 R3, R4, R3, RZ ;  /* 0x0000000304031227 */ /* 0x001fc800078e00ff */
[----:B------:R-:W-:Y:S01]  /*20ac0*/  IMAD.MOV.U32 R8, RZ, RZ, R4 ;  /* 0x000000ffff087224 */ /* 0x000fe200078e0004 */
[----:B-1----:R-:W-:-:S05]  /*20ad0*/  @P1 SHF.R.U32.HI R8, RZ, R2, R3 ;  /* 0x00000002ff081219 */ /* 0x002fca0000011603 */
[----:B------:R-:W-:-:S04]  /*20ae0*/  IMAD.MOV R2, RZ, RZ, -R8 ;  /* 0x000000ffff027224 */ /* 0x000fc800078e0a08 */
[----:B------:R-:W-:Y:S01]  /*20af0*/  IMAD R4, R6, R2, R4 ;  /* 0x0000000206047224 */ /* 0x000fe200078e0204 */
[----:B------:R-:W-:Y:S01]  /*20b00*/  LOP3.LUT R22, R22, 0xfffffffd, RZ, 0xc0, !PT ;  /* 0xfffffffd16167812 */ /* 0x000fe200078ec0ff */
[----:B------:R-:W-:Y:S01]  /*20b10*/  UMOV UR4, 0xffffffff ;  /* 0xffffffff00047882 */ /* 0x000fe20000000000 */
[----:B---3--:R0:W-:Y:S01]  /*20b20*/  @P0 STL [R1], R20 ;  /* 0x0000001401000387 */ /* 0x0081e20000100800 */
[----:B------:R-:W-:Y:S02]  /*20b30*/  ISETP.GE.AND P0, PT, R5, R31, PT ;  /* 0x0000001f0500720c */ /* 0x000fe40003f06270 */
[----:B------:R-:W1:Y:S11]  /*20b40*/  LDC R5, c[0x0][0x2f4] ;  /* 0x0000bd00ff057b82 */ /* 0x000e760000000800 */
[----:B------:R-:W2:Y:S08]  /*20b50*/  @!P0 LDC.64 R2, c[0x0][0x428] ;  /* 0x00010a00ff028b82 */ /* 0x000eb00000000a00 */
[----:B------:R-:W3:Y:S01]  /*20b60*/  @!P0 LDC.64 R6, c[0x0][0x418] ;  /* 0x00010600ff068b82 */ /* 0x000ee20000000a00 */
[----:B------:R-:W-:-:S02]  /*20b70*/  @!P0 SHF.R.S32.HI R9, RZ, 0x1f, R8 ;  /* 0x0000001fff098819 */ /* 0x000fc40000011408 */
[----:B------:R-:W-:Y:S01]  /*20b80*/  SHF.R.S32.HI R10, RZ, 0x1f, R20 ;  /* 0x0000001fff0a7819 */ /* 0x000fe20000011414 */
[----:B--2---:R-:W-:-:S04]  /*20b90*/  @!P0 IMAD.WIDE.U32 R8, R20, R2, R8 ;  /* 0x0000000214088225 */ /* 0x004fc800078e0008 */
[----:B------:R-:W-:-:S04]  /*20ba0*/  @!P0 IMAD R2, R10, R2, RZ ;  /* 0x000000020a028224 */ /* 0x000fc800078e02ff */
[----:B------:R-:W-:Y:S01]  /*20bb0*/  @!P0 IMAD R2, R20, R3, R2 ;  /* 0x0000000314028224 */ /* 0x000fe200078e0202 */
[----:B---3--:R-:W-:-:S04]  /*20bc0*/  @!P0 LEA R6, P1, R8, R6, 0x2 ;  /* 0x0000000608068211 */ /* 0x008fc800078210ff */
[----:B------:R-:W-:-:S04]  /*20bd0*/  @!P0 IADD3 R2, R9, R2, RZ ;  /* 0x0000000209028210 */ /* 0x000fc80007ffe0ff */
[----:B------:R-:W-:Y:S02]  /*20be0*/  @!P0 LEA.HI.X R7, R8, R7, R2, 0x2, P1 ;  /* 0x0000000708078211 */ /* 0x000fe400008f1402 */
[C---:B-1----:R-:W-:Y:S01]  /*20bf0*/  ISETP.GE.AND P1, PT, R34.reuse, R5, PT ;  /* 0x000000052200720c */ /* 0x042fe20003f26270 */
[----:B------:R-:W-:Y:S01]  /*20c00*/  IMAD.MOV.U32 R3, RZ, RZ, RZ ;  /* 0x000000ffff037224 */ /* 0x000fe200078e00ff */
[----:B0-----:R-:W-:Y:S01]  /*20c10*/  LOP3.LUT R20, R34, 0x80, RZ, 0xfc, !PT ;  /* 0x0000008022147812 */ /* 0x001fe200078efcff */
[----:B------:R0:W-:Y:S01]  /*20c20*/  STL [R1+0xc], R10 ;  /* 0x00000c0a01007387 */ /* 0x0001e20000100800 */
[----:B------:R-:W-:-:S03]  /*20c30*/  IMAD.U32 R2, RZ, RZ, UR42 ;  /* 0x0000002aff027e24 */ /* 0x000fc6000f8e00ff */
[----:B------:R0:W5:Y:S01]  /*20c40*/  @!P0 LDG.E R3, desc[UR36][R6.64] ;  /* 0x0000002406038981 */ /* 0x000162000c1e1900 */
[----:B------:R-:W-:Y:S02]  /*20c50*/  ISETP.GE.AND P0, PT, R20, R5, PT ;  /* 0x000000051400720c */ /* 0x000fe40003f06270 */
[----:B------:R-:W-:-:S03]  /*20c60*/  ISETP.NE.AND P2, PT, R2, 0x3, PT ;  /* 0x000000030200780c */ /* 0x000fc60003f45270 */
[----:B------:R-:W-:-:S04]  /*20c70*/  @P1 LOP3.LUT R22, R22, 0x2, RZ, 0xfc, !PT ;  /* 0x0000000216161812 */ /* 0x000fc800078efcff */
[----:B------:R-:W-:-:S04]  /*20c80*/  LOP3.LUT R22, R22, 0xfffffffb, RZ, 0xc0, !PT ;  /* 0xfffffffb16167812 */ /* 0x000fc800078ec0ff */
[----:B------:R-:W-:-:S04]  /*20c90*/  LOP3.LUT R22, R22, 0xfffffffe, RZ, 0xc0, !PT ;  /* 0xfffffffe16167812 */ /* 0x000fc800078ec0ff */
[----:B------:R-:W-:-:S04]  /*20ca0*/  @P0 LOP3.LUT R22, R22, 0x1, RZ, 0xfc, !PT ;  /* 0x0000000116160812 */ /* 0x000fc800078efcff */
[----:B------:R-:W-:Y:S01]  /*20cb0*/  @P2 LOP3.LUT R22, R22, 0x4, RZ, 0xfc, !PT ;  /* 0x0000000416162812 */ /* 0x000fe200078efcff */
[----:B0-----:R-:W-:Y:S06]  /*20cc0*/  BRA.DIV UR4, `(.L_x_746) ;  /* 0x0000008e04c07947 */ /* 0x001fec000b800000 */
.L_x_987:
[----:B------:R-:W-:-:S05]  /*20cd0*/  SHF.R.S32.HI R2, RZ, 0x1f, R18 ;  /* 0x0000001fff027819 */ /* 0x000fca0000011412 */
[----:B------:R0:W-:Y:S01]  /*20ce0*/  STL [R1+0x4], R2 ;  /* 0x0000040201007387 */ /* 0x0001e20000100800 */
[----:B------:R-:W-:Y:S05]  /*20cf0*/  @!P2 BRA `(.L_x_747) ;  /* 0x000000000004a947 */ /* 0x000fea0003800000 */
[----:B------:R-:W-:Y:S01]  /*20d00*/  BPT.TRAP 0x1 ;  /* 0x000000040000795c */ /* 0x000fe20000300000 */
.L_x_747:
[----:B------:R-:W-:Y:S01]  /*20d10*/  IMAD R6, R27, 0x8, R23 ;  /* 0x000000081b067824 */ /* 0x000fe200078e0217 */
[----:B------:R-:W-:Y:S01]  /*20d20*/  SHF.L.U32 R29, R35, 0x1f, RZ ;  /* 0x0000001f231d7819 */ /* 0x000fe200000006ff */
[----:B------:R-:W-:Y:S01]  /*20d30*/  BSSY B0, `(.L_x_748) ;  /* 0x0000004000007945 */ /* 0x000fe20003800000 */
[----:B------:R-:W-:Y:S02]  /*20d40*/  SHF.R.S32.HI R20, RZ, 0x1f, R4 ;  /* 0x0000001fff147819 */ /* 0x000fe40000011404 */
[----:B------:R-:W1:Y:S02]  /*20d50*/  SYNCS.PHASECHK.TRANS64.TRYWAIT P0, [R6+URZ+0x38880], R29 ;  /* 0x0388801d060075a7 */ /* 0x000e64000800017f */
[----:B-1----:R-:W-:Y:S05]  /*20d60*/  @!P0 BRA `(.L_x_749) ;  /* 0x0000008c00cc8947 */ /* 0x002fea0003800000 */
.L_x_988:
[----:B------:R-:W-:Y:S05]  /*20d70*/  BSYNC B0 ;  /* 0x0000000000007941 */ /* 0x000fea0003800000 */
.L_x_748:
[----:B------:R-:W2:Y:S01]  /*20d80*/  LDL R10, [R1+0x4] ;  /* 0x00000400010a7983 */ /* 0x000ea20000100800 */
[----:B------:R-:W-:-:S03]  /*20d90*/  ULDC.64 UR4, c[0x0][0x328] ;  /* 0x0000ca0000047ab9 */ /* 0x000fc60000000a00 */
[----:B------:R-:W3:Y:S01]  /*20da0*/  LDL R5, [R1+0x20] ;  /* 0x0000200001057983 */ /* 0x000ee20000100800 */
[----:B0-----:R-:W-:Y:S01]  /*20db0*/  IMAD R2, R20, UR4, RZ ;  /* 0x0000000414027c24 */ /* 0x001fe2000f8e02ff */
[----:B-----5:R-:W-:Y:S01]  /*20dc0*/  SHF.R.S32.HI R21, RZ, 0x1f, R3 ;  /* 0x0000001fff157819 */ /* 0x020fe20000011403 */
[----:B------:R-:W-:Y:S01]  /*20dd0*/  IMAD.WIDE.U32 R8, R4, UR4, RZ ;  /* 0x0000000404087c25 */ /* 0x000fe2000f8e00ff */
[----:B------:R-:W0:Y:S01]  /*20de0*/  S2R R7, SR_TID.X ;  /* 0x0000000000077919 */ /* 0x000e220000002100 */
[----:B------:R-:W-:Y:S02]  /*20df0*/  LOP3.LUT R22, R22, 0xffffffdf, RZ, 0xc0, !PT ;  /* 0xffffffdf16167812 */ /* 0x000fe400078ec0ff */
[----:B------:R-:W-:Y:S01]  /*20e00*/  IMAD R2, R4, UR5, R2 ;  /* 0x0000000504027c24 */ /* 0x000fe2000f8e0202 */
[----:B------:R-:W-:-:S04]  /*20e10*/  ULDC.64 UR4, c[0x0][0x338] ;  /* 0x0000ce0000047ab9 */ /* 0x000fc80000000a00 */
[----:B------:R-:W-:Y:S01]  /*20e20*/  IADD3 R9, R9, R2, RZ ;  /* 0x0000000209097210 */ /* 0x000fe20007ffe0ff */
[----:B------:R-:W-:-:S04]  /*20e30*/  IMAD R2, R21, UR4, RZ ;  /* 0x0000000415027c24 */ /* 0x000fc8000f8e02ff */
[C---:B------:R-:W-:Y:S02]  /*20e40*/  IMAD R2, R3.reuse, UR5, R2 ;  /* 0x0000000503027c24 */ /* 0x040fe4000f8e0202 */
[----:B------:R-:W-:Y:S01]  /*20e50*/  IMAD.WIDE.U32 R8, R3, UR4, R8 ;  /* 0x0000000403087c25 */ /* 0x000fe2000f8e0008 */
[----:B------:R-:W-:-:S03]  /*20e60*/  ULDC.64 UR4, c[0x0][0x330] ;  /* 0x0000cc0000047ab9 */ /* 0x000fc60000000a00 */
[----:B------:R-:W-:Y:S02]  /*20e70*/  IMAD.IADD R9, R9, 0x1, R2 ;  /* 0x0000000109097824 */ /* 0x000fe400078e0202 */
[----:B------:R-:W-:Y:S01]  /*20e80*/  IMAD.WIDE.U32 R8, R18, UR4, R8 ;  /* 0x0000000412087c25 */ /* 0x000fe2000f8e0008 */
[----:B0-----:R-:W-:-:S04]  /*20e90*/  LOP3.LUT R7, R7, 0x7f, RZ, 0xc0, !PT ;  /* 0x0000007f07077812 */ /* 0x001fc800078ec0ff */
[----:B------:R-:W-:-:S04]  /*20ea0*/  SHF.R.U32.HI R7, RZ, 0x3, R7 ;  /* 0x00000003ff077819 */ /* 0x000fc80000011607 */
[----:B------:R-:W-:-:S04]  /*20eb0*/  IADD3 R7, -R7, R31, -R0 ;  /* 0x0000001f07077210 */ /* 0x000fc80007ffe900 */
[----:B------:R-:W-:-:S13]  /*20ec0*/  ISETP.GE.AND P1, PT, R7, 0x1, PT ;  /* 0x000000010700780c */ /* 0x000fda0003f26270 */
[----:B------:R-:W-:Y:S01]  /*20ed0*/  @P1 LOP3.LUT R22, R22, 0x20, RZ, 0xfc, !PT ;  /* 0x0000002016161812 */ /* 0x000fe200078efcff */
[----:B--2---:R-:W-:-:S04]  /*20ee0*/  IMAD R2, R10, UR4, RZ ;  /* 0x000000040a027c24 */ /* 0x004fc8000f8e02ff */
[----:B------:R-:W-:Y:S01]  /*20ef0*/  IMAD R2, R18, UR5, R2 ;  /* 0x0000000512027c24 */ /* 0x000fe2000f8e0202 */
[----:B------:R-:W-:Y:S01]  /*20f00*/  ULDC.64 UR4, c[0x0][0x318] ;  /* 0x0000c60000047ab9 */ /* 0x000fe20000000a00 */
[----:B---3--:R-:W-:Y:S01]  /*20f10*/  IMAD R10, R27, 0x8000, R5 ;  /* 0x000080001b0a7824 */ /* 0x008fe200078e0205 */
[----:B------:R-:W-:Y:S01]  /*20f20*/  IADD3 R0, P0, R8, UR4, RZ ;  /* 0x0000000408007c10 */ /* 0x000fe2000ff1e0ff */
[----:B------:R-:W-:-:S03]  /*20f30*/  UMOV UR4, 0xffffffff ;  /* 0xffffffff00047882 */ /* 0x000fc60000000000 */
[----:B------:R-:W-:Y:S01]  /*20f40*/  IADD3.X R2, R9, UR5, R2, P0, !PT ;  /* 0x0000000509027c10 */ /* 0x000fe200087fe402 */
[----:B------:R-:W-:Y:S08]  /*20f50*/  BRA.DIV UR4, `(.L_x_750) ;  /* 0x0000008e04647947 */ /* 0x000ff0000b800000 */
[----:B------:R-:W0:Y:S01]  /*20f60*/  LDC R12, c[0x0][0x2f4] ;  /* 0x0000bd00ff0c7b82 */ /* 0x000e220000000800 */
[----:B------:R-:W2:Y:S01]  /*20f70*/  SHFL.IDX PT, R8, R0, RZ, 0x181f ;  /* 0x00181fff00087589 */ /* 0x000ea200000e0000 */
[----:B------:R-:W-:Y:S02]  /*20f80*/  LOP3.LUT R11, R34, 0x80, RZ, 0xfc, !PT ;  /* 0x00000080220b7812 */ /* 0x000fe400078efcff */
[C---:B------:R-:W-:Y:S01]  /*20f90*/  ISETP.GE.AND P3, PT, R7.reuse, 0x11, PT ;  /* 0x000000110700780c */ /* 0x040fe20003f66270 */
[----:B------:R-:W3:Y:S01]  /*20fa0*/  SHFL.IDX PT, R5, R2, RZ, 0x181f ;  /* 0x00181fff02057589 */ /* 0x000ee200000e0000 */
        /* <DEDUP_REMOVED lines=8> */
[----:B--2---:R-:W-:Y:S02]  /*21030*/  IADD3 R8, P0, R34, R8, RZ ;  /* 0x0000000822087210 */ /* 0x004fe40007f1e0ff */
[----:B------:R-:W-:-:S03]  /*21040*/  ISETP.LT.OR P2, PT, R7, 0x1, P1 ;  /* 0x000000010700780c */ /* 0x000fc60000f41670 */
[----:B---3--:R-:W-:Y:S01]  /*21050*/  IMAD.X R9, RZ, RZ, R5, P0 ;  /* 0x000000ffff097224 */ /* 0x008fe200000e0605 */
[----:B------:R-:W-:Y:S02]  /*21060*/  IADD3 R5, R23, R10, RZ ;  /* 0x0000000a17057210 */ /* 0x000fe40007ffe0ff */
[----:B------:R-:W-:-:S07]  /*21070*/  ISETP.GE.AND P0, PT, R11, R12, PT ;  /* 0x0000000c0b00720c */ /* 0x000fce0003f06270 */
[----:B------:R-:W-:Y:S01]  /*21080*/  @!PT LDS RZ, [RZ] ;  /* 0x00000000fffff984 */ /* 0x000fe20000000800 */
[----:B------:R-:W-:Y:S01]  /*21090*/  LDGSTS.E.BYPASS.LTC128B.128 [R5+0x10400], desc[UR36][R8.64], !P2 ;  /* 0x1040000008057fae */ /* 0x000fe2000d101d64 */
[----:B------:R-:W-:-:S13]  /*210a0*/  ISETP.LT.OR P2, PT, R7, 0x1, P0 ;  /* 0x000000010700780c */ /* 0x000fda0000741670 */
[----:B------:R0:W-:Y:S04]  /*210b0*/  LDGSTS.E.BYPASS.LTC128B.128 [R5+0x14400], desc[UR36][R8.64+0x80], !P2 ;  /* 0x1440008008057fae */ /* 0x0001e8000d101d64 */
[----:B0-----:R-:W0:Y:S04]  /*210c0*/  SHFL.IDX PT, R8, R0, 0x1, 0x181f ;  /* 0x00381f0000087f89 */ /* 0x001e2800000e0000 */
[----:B------:R-:W2:Y:S01]  /*210d0*/  SHFL.IDX PT, R9, R2, 0x1, 0x181f ;  /* 0x00381f0002097f89 */ /* 0x000ea200000e0000 */
[----:B0-----:R-:W-:-:S05]  /*210e0*/  IADD3 R8, P2, R34, R8, RZ ;  /* 0x0000000822087210 */ /* 0x001fca0007f5e0ff */
[----:B--2---:R-:W-:Y:S01]  /*210f0*/  IMAD.X R9, RZ, RZ, R9, P2 ;  /* 0x000000ffff097224 */ /* 0x004fe200010e0609 */
[----:B------:R-:W-:-:S13]  /*21100*/  ISETP.LT.OR P2, PT, R7, 0x11, P1 ;  /* 0x000000110700780c */ /* 0x000fda0000f41670 */
        /* <DEDUP_REMOVED lines=21> */
[----:B0-----:R-:W-:-:S04]  /*21260*/  IADD3 R8, P2, R34, R8, RZ ;  /* 0x0000000822087210 */ /* 0x001fc80007f5e0ff */
[----:B--2---:R-:W-:Y:S02]  /*21270*/  IADD3.X R9, RZ, R9, RZ, P2, !PT ;  /* 0x00000009ff097210 */ /* 0x004fe400017fe4ff */
        /* <DEDUP_REMOVED lines=13> */
[----:B------:R-:W2:Y:S04]  /*21350*/  SHFL.IDX PT, R9, R2, 0x6, 0x181f ;  /* 0x00d81f0002097f89 */ /* 0x000ea800000e0000 */
[----:B------:R-:W3:Y:S04]  /*21360*/  SHFL.IDX PT, R2, R2, 0x7, 0x181f ;  /* 0x00f81f0002027f89 */ /* 0x000ee800000e0000 */
[----:B------:R-:W4:Y:S01]  /*21370*/  SHFL.IDX PT, R0, R0, 0x7, 0x181f ;  /* 0x00f81f0000007f89 */ /* 0x000f2200000e0000 */
[----:B0-----:R-:W-:-:S05]  /*21380*/  IADD3 R8, P2, R34, R8, RZ ;  /* 0x0000000822087210 */ /* 0x001fca0007f5e0ff */
[----:B--2---:R-:W-:Y:S01]  /*21390*/  IMAD.X R9, RZ, RZ, R9, P2 ;  /* 0x000000ffff097224 */ /* 0x004fe200010e0609 */
[----:B------:R-:W-:-:S13]  /*213a0*/  ISETP.LT.OR P2, PT, R7, 0x61, P1 ;  /* 0x000000610700780c */ /* 0x000fda0000f41670 */
[----:B------:R0:W-:Y:S01]  /*213b0*/  LDGSTS.E.BYPASS.LTC128B.128 [R5+0x13400], desc[UR36][R8.64], !P2 ;  /* 0x1340000008057fae */ /* 0x0001e2000d101d64 */
[----:B------:R-:W-:-:S13]  /*213c0*/  ISETP.LT.OR P2, PT, R7, 0x61, P0 ;  /* 0x000000610700780c */ /* 0x000fda0000741670 */
[----:B------:R0:W-:Y:S01]  /*213d0*/  LDGSTS.E.BYPASS.LTC128B.128 [R5+0x17400], desc[UR36][R8.64+0x80], !P2 ;  /* 0x1740008008057fae */ /* 0x0001e2000d101d64 */
[----:B------:R-:W-:-:S13]  /*213e0*/  ISETP.GE.AND P2, PT, R7, 0x21, PT ;  /* 0x000000210700780c */ /* 0x000fda0003f46270 */
[----:B------:R-:W-:Y:S02]  /*213f0*/  @P2 LOP3.LUT R22, R22, 0x8, RZ, 0xfc, !PT ;  /* 0x0000000816162812 */ /* 0x000fe400078efcff */
[----:B------:R-:W-:Y:S02]  /*21400*/  ISETP.GE.AND P2, PT, R7, 0x61, PT ;  /* 0x000000610700780c */ /* 0x000fe40003f46270 */
[----:B------:R-:W-:-:S04]  /*21410*/  LOP3.LUT R22, R22, 0xffffffbf, RZ, 0xc0, !PT ;  /* 0xffffffbf16167812 */ /* 0x000fc800078ec0ff */
[----:B0--34-:R-:W-:-:S07]  /*21420*/  @P6 LOP3.LUT R22, R22, 0x40, RZ, 0xfc, !PT ;  /* 0x0000004016166812 */ /* 0x019fce00078efcff */
.L_x_1006:
[C---:B------:R-:W-:Y:S02]  /*21430*/  ISETP.LT.OR P1, PT, R7.reuse, 0x71, P1 ;  /* 0x000000710700780c */ /* 0x040fe40000f21670 */
[----:B------:R-:W-:Y:S02]  /*21440*/  ISETP.LT.OR P0, PT, R7, 0x71, P0 ;  /* 0x000000710700780c */ /* 0x000fe40000701670 */
[----:B------:R-:W-:-:S05]  /*21450*/  IADD3 R8, P6, R34, R0, RZ ;  /* 0x0000000022087210 */ /* 0x000fca0007fde0ff */
        /* <DEDUP_REMOVED lines=8> */
.L_x_751:
[----:B------:R-:W-:Y:S02]  /*214e0*/  PLOP3.LUT P1, PT, P1, P0, PT, 0xa2, 0x0 ;  /* 0x000000000000781c */ /* 0x000fe40000f21472 */
[----:B------:R-:W-:-:S08]  /*214f0*/  @P0 R2UR P1, UR4, R6 ;  /* 0x00000000060402ca */ /* 0x000fd00000020000 */
[----:B------:R-:W-:-:S05]  /*21500*/  @P0 PLOP3.LUT P0, PT, P1, PT, PT, 0x80, 0x0 ;  /* 0x000000000000081c */ /* 0x000fca0000f0f070 */
[----:B------:R-:W-:Y:S01]  /*21510*/  @!P1 SYNCS.ARRIVE.TRANS64.RED.A0T1 RZ, [UR4+0x38870], RZ ;  /* 0x038870ffffff99a7 */ /* 0x000fe20008200404 */
[----:B------:R-:W-:Y:S07]  /*21520*/  @!P1 ARRIVES.LDGSTSBAR.64.TRANSCNT [UR4+0x38870] ;  /* 0x03887000ff0099b0 */ /* 0x000fee0008000a84 */
[----:B------:R-:W-:Y:S05]  /*21530*/  @P0 BRA.U.ANY `(.L_x_751) ;  /* 0xfffffffd00e80947 */ /* 0x000fea000393ffff */
[----:B------:R-:W-:Y:S01]  /*21540*/  NOP ;  /* 0x0000000000007918 */ /* 0x000fe20000000000 */
[----:B------:R-:W-:-:S13]  /*21550*/  LOP3.LUT P6, RZ, R22, 0x4, RZ, 0xc0, !PT ;  /* 0x0000000416ff7812 */ /* 0x000fda00078cc0ff */
[----:B------:R-:W-:Y:S05]  /*21560*/  @!P6 BRA `(.L_x_752) ;  /* 0x000000000004e947 */ /* 0x000fea0003800000 */
[----:B------:R-:W-:Y:S01]  /*21570*/  BPT.TRAP 0x1 ;  /* 0x000000040000795c */ /* 0x000fe20000300000 */
.L_x_752:
[----:B------:R2:W-:Y:S01]  /*21580*/  SYNCS.ARRIVE.TRANS64.A1T0 RZ, [R6+URZ+0x38870], RZ ;  /* 0x038870ff06ff79a7 */ /* 0x0005e2000810003f */
[----:B------:R-:W-:Y:S05]  /*21590*/  @!P6 BRA `(.L_x_753) ;  /* 0x000000000004e947 */ /* 0x000fea0003800000 */
[----:B------:R-:W-:Y:S01]  /*215a0*/  BPT.TRAP 0x1 ;  /* 0x000000040000795c */ /* 0x000fe20000300000 */
.L_x_753:
[----:B------:R-:W3:Y:S01]  /*215b0*/  SYNCS.PHASECHK.TRANS64.TRYWAIT P0, [R6+URZ+0x38840], R29 ;  /* 0x0388401d060075a7 */ /* 0x000ee2000800017f */
[----:B------:R-:W-:Y:S04]  /*215c0*/  BSSY B0, `(.L_x_754) ;  /* 0x0000002000007945 */ /* 0x000fe80003800000 */
[----:B---3--:R-:W-:Y:S05]  /*215d0*/  @!P0 BRA `(.L_x_755) ;  /* 0x0000009000988947 */ /* 0x008fea0003800000 */
.L_x_1007:
[----:B------:R-:W-:Y:S05]  /*215e0*/  BSYNC B0 ;  /* 0x0000000000007941 */ /* 0x000fea0003800000 */
.L_x_754:
[----:B------:R-:W4:Y:S01]  /*215f0*/  LDL R7, [R1+0x4] ;  /* 0x0000040001077983 */ /* 0x000f220000100800 */
[----:B------:R-:W-:Y:S01]  /*21600*/  ULDC.64 UR4, c[0x0][0x300] ;  /* 0x0000c00000047ab9 */ /* 0x000fe20000000a00 */
[----:B------:R-:W-:Y:S01]  /*21610*/  ULDC.64 UR6, c[0x0][0x2e8] ;  /* 0x0000ba0000067ab9 */ /* 0x000fe20000000a00 */
[----:B------:R-:W-:Y:S01]  /*21620*/  IMAD R0, R20, UR4, RZ ;  /* 0x0000000414007c24 */ /* 0x000fe2000f8e02ff */
[----:B------:R-:W-:Y:S01]  /*21630*/  LOP3.LUT R10, R34, 0x80, RZ, 0xfc, !PT ;  /* 0x00000080220a7812 */ /* 0x000fe200078efcff */
[----:B0-----:R-:W-:-:S04]  /*21640*/  IMAD.WIDE.U32 R8, R4, UR4, RZ ;  /* 0x0000000404087c25 */ /* 0x001fc8000f8e00ff */
[----:B------:R-:W-:Y:S01]  /*21650*/  IMAD R0, R4, UR5, R0 ;  /* 0x0000000504007c24 */ /* 0x000fe2000f8e0200 */
[----:B------:R-:W-:Y:S02]  /*21660*/  ULDC.64 UR4, c[0x0][0x310] ;  /* 0x0000c40000047ab9 */ /* 0x000fe40000000a00 */
[----:B------:R-:W-:Y:S02]  /*21670*/  IMAD R21, R21, UR4, RZ ;  /* 0x0000000415157c24 */ /* 0x000fe4000f8e02ff */
[----:B------:R-:W-:-:S03]  /*21680*/  IADD3 R9, R9, R0, RZ ;  /* 0x0000000009097210 */ /* 0x000fc60007ffe0ff */
[----:B------:R-:W-:-:S04]  /*21690*/  IMAD.WIDE.U32 R8, R3, UR4, R8 ;  /* 0x0000000403087c25 */ /* 0x000fc8000f8e0008 */
[----:B------:R-:W-:Y:S01]  /*216a0*/  IMAD R3, R3, UR5, R21 ;  /* 0x0000000503037c24 */ /* 0x000fe2000f8e0215 */
[----:B------:R-:W-:Y:S01]  /*216b0*/  ULDC.64 UR4, c[0x0][0x308] ;  /* 0x0000c20000047ab9 */ /* 0x000fe20000000a00 */
[----:B------:R-:W-:Y:S02]  /*216c0*/  IMAD.MOV.U32 R2, RZ, RZ, R8 ;  /* 0x000000ffff027224 */ /* 0x000fe400078e0008 */
[----:B------:R-:W-:Y:S02]  /*216d0*/  IMAD.IADD R3, R9, 0x1, R3 ;  /* 0x0000000109037824 */ /* 0x000fe400078e0203 */
[----:B------:R-:W-:-:S03]  /*216e0*/  IMAD.WIDE.U32 R2, R18, UR4, R2 ;  /* 0x0000000412027c25 */ /* 0x000fc6000f8e0002 */
[----:B------:R-:W-:Y:S01]  /*216f0*/  IADD3 R4, P0, R2, UR6, RZ ;  /* 0x0000000602047c10 */ /* 0x000fe2000ff1e0ff */
[----:B----4-:R-:W-:Y:S01]  /*21700*/  IMAD R0, R7, UR4, RZ ;  /* 0x0000000407007c24 */ /* 0x010fe2000f8e02ff */
[----:B------:R-:W-:Y:S01]  /*21710*/  UMOV UR4, 0xffffffff ;  /* 0xffffffff00047882 */ /* 0x000fe20000000000 */
[----:B------:R-:W0:Y:S02]  /*21720*/  LDC R7, c[0x0][0x2f4] ;  /* 0x0000bd00ff077b82 */ /* 0x000e240000000800 */
[----:B------:R-:W-:-:S05]  /*21730*/  IMAD R0, R18, UR5, R0 ;  /* 0x0000000512007c24 */ /* 0x000fca000f8e0200 */
[----:B------:R-:W-:Y:S02]  /*21740*/  IADD3.X R0, R3, UR7, R0, P0, !PT ;  /* 0x0000000703007c10 */ /* 0x000fe400087fe400 */
[----:B0-----:R-:W-:Y:S01]  /*21750*/  ISETP.GE.AND P1, PT, R10, R7, PT ;  /* 0x000000070a00720c */ /* 0x001fe20003f26270 */
[----:B------:R-:W-:-:S12]  /*21760*/  BRA.DIV UR4, `(.L_x_756) ;  /* 0x0000009204487947 */ /* 0x000fd8000b800000 */
[----:B------:R-:W0:Y:S01]  /*21770*/  SHFL.IDX PT, R3, R4, RZ, 0x181f ;  /* 0x00181fff04037589 */ /* 0x000e2200000e0000 */
[----:B------:R-:W-:Y:S02]  /*21780*/  LOP3.LUT R22, R22, 0xfffffbff, RZ, 0xc0, !PT ;  /* 0xfffffbff16167812 */ /* 0x000fe400078ec0ff */
[----:B------:R-:W-:Y:S01]  /*21790*/  ISETP.GE.AND P6, PT, R34, R7, PT ;  /* 0x000000072200720c */ /* 0x000fe20003fc6270 */
[----:B------:R-:W4:Y:S01]  /*217a0*/  SHFL.IDX PT, R2, R0, RZ, 0x181f ;  /* 0x00181fff00027589 */ /* 0x000f2200000e0000 */
[----:B------:R-:W-:-:S04]  /*217b0*/  @P4 LOP3.LUT R22, R22, 0x400, RZ, 0xfc, !PT ;  /* 0x0000040016164812 */ /* 0x000fc800078efcff */
[C---:B------:R-:W-:Y:S02]  /*217c0*/  LOP3.LUT P4, RZ, R22.reuse, 0x20, RZ, 0xc0, !PT ;  /* 0x0000002016ff7812 */ /* 0x040fe4000788c0ff */
[----:B------:R-:W-:-:S04]  /*217d0*/  LOP3.LUT R22, R22, 0xfffffdff, RZ, 0xc0, !PT ;  /* 0xfffffdff16167812 */ /* 0x000fc800078ec0ff */
[----:B------:R-:W-:-:S04]  /*217e0*/  @P3 LOP3.LUT R22, R22, 0x200, RZ, 0xfc, !PT ;  /* 0x0000020016163812 */ /* 0x000fc800078efcff */
[C---:B------:R-:W-:Y:S02]  /*217f0*/  LOP3.LUT P3, RZ, R22.reuse, 0x10, RZ, 0xc0, !PT ;  /* 0x0000001016ff7812 */ /* 0x040fe4000786c0ff */
[----:B------:R-:W-:Y:S02]  /*21800*/  LOP3.LUT R22, R22, 0xfffffeff, RZ, 0xc0, !PT ;  /* 0xfffffeff16167812 */ /* 0x000fe400078ec0ff */
[----:B0-----:R-:W-:Y:S02]  /*21810*/  @P4 IADD3 R3, P0, R34, R3, RZ ;  /* 0x0000000322034210 */ /* 0x001fe40007f1e0ff */
[----:B------:R-:W-:-:S03]  /*21820*/  @P2 LOP3.LUT R22, R22, 0x100, RZ, 0xfc, !PT ;  /* 0x0000010016162812 */ /* 0x000fc600078efcff */
[----:B----4-:R-:W-:Y:S01]  /*21830*/  @P4 IMAD.X R2, RZ, RZ, R2, P0 ;  /* 0x000000ffff024224 */ /* 0x010fe200000e0602 */
[----:B------:R-:W-:-:S04]  /*21840*/  LOP3.LUT P2, RZ, R22, 0x8, RZ, 0xc0, !PT ;  /* 0x0000000816ff7812 */ /* 0x000fc8000784c0ff */
[----:B------:R-:W-:-:S04]  /*21850*/  @P4 LOP3.LUT R3, R3, R2, RZ, 0x3c, !PT ;  /* 0x0000000203034212 */ /* 0x000fc800078e3cff */
[----:B------:R-:W-:-:S04]  /*21860*/  @P4 LOP3.LUT R2, R3, R2, RZ, 0x3c, !PT ;  /* 0x0000000203024212 */ /* 0x000fc800078e3cff */
[----:B------:R-:W-:-:S05]  /*21870*/  @P4 LOP3.LUT R3, R3, R2, RZ, 0x3c, !PT ;  /* 0x0000000203034212 */ /* 0x000fca00078e3cff */
[----:B------:R-:W-:Y:S01]  /*21880*/  @!PT LDS RZ, [RZ] ;  /* 0x00000000fffff984 */ /* 0x000fe20000000800 */
[----:B------:R-:W-:Y:S04]  /*21890*/  @P4 LDGSTS.E.BYPASS.LTC128B.128 [R5+0x28400], desc[UR36][R2.64], !P6 ;  /* 0x2840000002054fae */ /* 0x000fe8000f101d64 */
[----:B------:R0:W-:Y:S01]  /*218a0*/  @P4 LDGSTS.E.BYPASS.LTC128B.128 [R5+0x2c400], desc[UR36][R2.64+0x80], !P1 ;  /* 0x2c40008002054fae */ /* 0x0001e2000c901d64 */
[----:B------:R-:W-:-:S03]  /*218b0*/  LOP3.LUT P4, RZ, R22, 0x400, RZ, 0xc0, !PT ;  /* 0x0000040016ff7812 */ /* 0x000fc6000788c0ff */
[----:B0-----:R-:W0:Y:S04]  /*218c0*/  SHFL.IDX PT, R3, R4, 0x1, 0x181f ;  /* 0x00381f0004037f89 */ /* 0x001e2800000e0000 */
[----:B------:R-:W4:Y:S01]  /*218d0*/  SHFL.IDX PT, R2, R0, 0x1, 0x181f ;  /* 0x00381f0000027f89 */ /* 0x000f2200000e0000 */
[----:B0-----:R-:W-:-:S04]  /*218e0*/  @P3 IADD3 R3, P0, R34, R3, RZ ;  /* 0x0000000322033210 */ /* 0x001fc80007f1e0ff */
[----:B----4-:R-:W-:-:S04]  /*218f0*/  @P3 IADD3.X R2, RZ, R2, RZ, P0, !PT ;  /* 0x00000002ff023210 */ /* 0x010fc800007fe4ff */
[----:B------:R-:W-:-:S04]  /*21900*/  @P3 LOP3.LUT R3, R3, R2, RZ, 0x3c, !PT ;  /* 0x0000000203033212 */ /* 0x000fc800078e3cff */
[----:B------:R-:W-:-:S04]  /*21910*/  @P3 LOP3.LUT R2, R3, R2, RZ, 0x3c, !PT ;  /* 0x0000000203023212 */ /* 0x000fc800078e3cff */
[----:B------:R-:W-:-:S05]  /*21920*/  @P3 LOP3.LUT R3, R3, R2, RZ, 0x3c, !PT ;  /* 0x0000000203033212 */ /* 0x000fca00078e3cff */
[----:B------:R-:W-:Y:S04]  /*21930*/  @P3 LDGSTS.E.BYPASS.LTC128B.128 [R5+0x28c00], desc[UR36][R2.64], !P6 ;  /* 0x28c0000002053fae */ /* 0x000fe8000f101d64 */
[----:B------:R0:W-:Y:S01]  /*21940*/  @P3 LDGSTS.E.BYPASS.LTC128B.128 [R5+0x2cc00], desc[UR36][R2.64+0x80], !P1 ;  /* 0x2cc0008002053fae */ /* 0x0001e2000c901d64 */
[----:B------:R-:W-:-:S03]  /*21950*/  LOP3.LUT P3, RZ, R22, 0x200, RZ, 0xc0, !PT ;  /* 0x0000020016ff7812 */ /* 0x000fc6000786c0ff */
[----:B0-----:R-:W0:Y:S04]  /*21960*/  SHFL.IDX PT, R3, R4, 0x2, 0x181f ;  /* 0x00581f0004037f89 */ /* 0x001e2800000e0000 */
[----:B------:R-:W4:Y:S01]  /*21970*/  SHFL.IDX PT, R2, R0, 0x2, 0x181f ;  /* 0x00581f0000027f89 */ /* 0x000f2200000e0000 */
[----:B0-----:R-:W-:-:S05]  /*21980*/  @P2 IADD3 R3, P0, R34, R3, RZ ;  /* 0x0000000322032210 */ /* 0x001fca0007f1e0ff */
[----:B----4-:R-:W-:-:S05]  /*21990*/  @P2 IMAD.X R2, RZ, RZ, R2, P0 ;  /* 0x000000ffff022224 */ /* 0x010fca00000e0602 */
        /* <DEDUP_REMOVED lines=14> */
[----:B------:R0:W-:Y:S04]  /*21a80*/  @P5 LDGSTS.E.BYPASS.LTC128B.128 [R5+0x2dc00], desc[UR36][R2.64+0x80], !P1 ;  /* 0x2dc0008002055fae */ /* 0x0001e8000c901d64 */
        /* <DEDUP_REMOVED lines=17> */
[----:B------:R0:W-:Y:S04]  /*21ba0*/  @P3 LDGSTS.E.BYPASS.LTC128B.128 [R5+0x2ec00], desc[UR36][R2.64+0x80], !P1 ;  /* 0x2ec0008002053fae */ /* 0x0001e8000c901d64 */
[----:B0-----:R-:W0:Y:S04]  /*21bb0*/  SHFL.IDX PT, R3, R4, 0x6, 0x181f ;  /* 0x00d81f0004037f89 */ /* 0x001e2800000e0000 */
[----:B------:R-:W4:Y:S04]  /*21bc0*/  SHFL.IDX PT, R2, R0, 0x6, 0x181f ;  /* 0x00d81f0000027f89 */ /* 0x000f2800000e0000 */
[----:B------:R-:W1:Y:S04]  /*21bd0*/  SHFL.IDX PT, R4, R4, 0x7, 0x181f ;  /* 0x00f81f0004047f89 */ /* 0x000e6800000e0000 */
[----:B------:R-:W1:Y:S01]  /*21be0*/  SHFL.IDX PT, R0, R0, 0x7, 0x181f ;  /* 0x00f81f0000007f89 */ /* 0x000e6200000e0000 */
[----:B0-----:R-:W-:-:S05]  /*21bf0*/  @P2 IADD3 R3, P0, R34, R3, RZ ;  /* 0x0000000322032210 */ /* 0x001fca0007f1e0ff */
[----:B----4-:R-:W-:-:S05]  /*21c00*/  @P2 IMAD.X R2, RZ, RZ, R2, P0 ;  /* 0x000000ffff022224 */ /* 0x010fca00000e0602 */
[----:B------:R-:W-:-:S04]  /*21c10*/  @P2 LOP3.LUT R3, R3, R2, RZ, 0x3c, !PT ;  /* 0x0000000203032212 */ /* 0x000fc800078e3cff */
[----:B------:R-:W-:-:S04]  /*21c20*/  @P2 LOP3.LUT R2, R3, R2, RZ, 0x3c, !PT ;  /* 0x0000000203022212 */ /* 0x000fc800078e3cff */
[----:B------:R-:W-:-:S05]  /*21c30*/  @P2 LOP3.LUT R3, R3, R2, RZ, 0x3c, !PT ;  /* 0x0000000203032212 */ /* 0x000fca00078e3cff */
[----:B------:R4:W-:Y:S04]  /*21c40*/  @P2 LDGSTS.E.BYPASS.LTC128B.128 [R5+0x2b400], desc[UR36][R2.64], !P6 ;  /* 0x2b40000002052fae */ /* 0x0009e8000f101d64 */
[----:B-1----:R4:W-:Y:S02]  /*21c50*/  @P2 LDGSTS.E.BYPASS.LTC128B.128 [R5+0x2f400], desc[UR36][R2.64+0x80], !P1 ;  /* 0x2f40008002052fae */ /* 0x0029e4000c901d64 */
.L_x_1025:
[----:B------:R-:W-:Y:S02]  /*21c60*/  LOP3.LUT P2, RZ, R22, 0x40, RZ, 0xc0, !PT ;  /* 0x0000004016ff7812 */ /* 0x000fe4000784c0ff */
[----:B------:R-:W-:-:S11]  /*21c70*/  ISETP.GE.AND P3, PT, R34, R7, PT ;  /* 0x000000072200720c */ /* 0x000fd60003f66270 */
[----:B0---4-:R-:W-:-:S05]  /*21c80*/  @P2 IADD3 R2, P0, R34, R4, RZ ;  /* 0x0000000422022210 */ /* 0x011fca0007f1e0ff */
[----:B------:R-:W-:Y:S01]  /*21c90*/  @P2 IMAD.X R0, RZ, RZ, R0, P0 ;  /* 0x000000ffff002224 */ /* 0x000fe200000e0600 */
[----:B------:R-:W-:-:S03]  /*21ca0*/  PLOP3.LUT P0, PT, PT, PT, PT, 0x80, 0x0 ;  /* 0x000000000000781c */ /* 0x000fc60003f0f070 */
[----:B------:R-:W-:-:S05]  /*21cb0*/  @P2 IMAD.MOV.U32 R3, RZ, RZ, R0 ;  /* 0x000000ffff032224 */ /* 0x000fca00078e0000 */
[----:B------:R-:W-:Y:S01]  /*21cc0*/  @!PT LDS RZ, [RZ] ;  /* 0x00000000fffff984 */ /* 0x000fe20000000800 */
[----:B------:R-:W-:Y:S01]  /*21cd0*/  @!PT LDS RZ, [RZ] ;  /* 0x00000000fffff984 */ /* 0x000fe20000000800 */
[----:B------:R-:W-:Y:S01]  /*21ce0*/  @!PT LDS RZ, [RZ] ;  /* 0x00000000fffff984 */ /* 0x000fe20000000800 */
[----:B------:R0:W-:Y:S04]  /*21cf0*/  @P2 LDGSTS.E.BYPASS.LTC128B.128 [R5+0x2bc00], desc[UR36][R2.64], !P3 ;  /* 0x2bc0000002052fae */ /* 0x0001e8000d901d64 */
[----:B------:R0:W-:Y:S01]  /*21d00*/  @P2 LDGSTS.E.BYPASS.LTC128B.128 [R5+0x2fc00], desc[UR36][R2.64+0x80], !P1 ;  /* 0x2fc0008002052fae */ /* 0x0001e2000c901d64 */
[----:B------:R-:W-:Y:S01]  /*21d10*/  NOP ;  /* 0x0000000000007918 */ /* 0x000fe20000000000 */
.L_x_757:
        /* <DEDUP_REMOVED lines=10> */
.L_x_758:
[----:B0-----:R0:W5:Y:S01]  /*21dc0*/  LDL.LU R3, [R1+0x2c] ;  /* 0x00002c0001037983 */ /* 0x0011620000300800 */
[----:B------:R0:W-:Y:S02]  /*21dd0*/  SYNCS.ARRIVE.TRANS64.A1T0 RZ, [R6+URZ+0x38830], RZ ;  /* 0x038830ff06ff79a7 */ /* 0x0001e4000810003f */
[----:B------:R-:W-:Y:S05]  /*21de0*/  WARPSYNC.ALL ;  /* 0x0000000000007948 */ /* 0x000fea0003800000 */
[----:B------:R-:W-:Y:S01]  /*21df0*/  ULDC.64 UR4, c[0x0][0x298] ;  /* 0x0000a60000047ab9 */ /* 0x000fe20000000a00 */
[----:B------:R-:W-:Y:S01]  /*21e00*/  IADD3 R0, R23, 0x20400, RZ ;  /* 0x0002040017007810 */ /* 0x000fe20007ffe0ff */
[----:B------:R-:W-:Y:S01]  /*21e10*/  IMAD.WIDE.U32 R4, R32, UR4, RZ ;  /* 0x0000000420047c25 */ /* 0x000fe2000f8e00ff */
[----:B------:R-:W-:Y:S01]  /*21e20*/  SHF.R.S32.HI R2, RZ, 0x1f, R32 ;  /* 0x0000001fff027819 */ /* 0x000fe20000011420 */
[----:B------:R-:W-:Y:S01]  /*21e30*/  ULDC.64 UR6, c[0x0][0xa00] ;  /* 0x0002800000067ab9 */ /* 0x000fe20000000a00 */
[----:B------:R-:W-:Y:S01]  /*21e40*/  BAR.SYNC.DEFER_BLOCKING 0x8, 0x180 ;  /* 0x0206000000007b1d */ /* 0x000fe20000010000 */
[----:B------:R-:W-:-:S02]  /*21e50*/  LOP3.LUT P1, RZ, R0, 0x3ff, RZ, 0xc0, !PT ;  /* 0x000003ff00ff7812 */ /* 0x000fc4000782c0ff */
[----:B------:R-:W-:Y:S01]  /*21e60*/  ISETP.NE.U32.AND P0, PT, RZ, UR6, PT ;  /* 0x00000006ff007c0c */ /* 0x000fe2000bf05070 */
[----:B------:R-:W-:Y:S02]  /*21e70*/  IMAD R2, R2, UR4, RZ ;  /* 0x0000000402027c24 */ /* 0x000fe4000f8e02ff */
[----:B------:R-:W-:Y:S01]  /*21e80*/  BSSY B6, `(.L_x_759) ;  /* 0x0000018000067945 */ /* 0x000fe20003800000 */
[----:B------:R-:W-:Y:S01]  /*21e90*/  ISETP.NE.AND.EX P0, PT, RZ, UR7, PT, P0 ;  /* 0x00000007ff007c0c */ /* 0x000fe2000bf05300 */
[----:B------:R1:W-:Y:S01]  /*21ea0*/  STL.64 [R1+0x30], R4 ;  /* 0x0000300401007387 */ /* 0x0003e20000100a00 */
[----:B---3--:R-:W-:Y:S02]  /*21eb0*/  IMAD R29, R32, UR5, R2 ;  /* 0x00000005201d7c24 */ /* 0x008fe4000f8e0202 */
[----:B------:R-:W-:Y:S02]  /*21ec0*/  SEL R28, R28, RZ, !P0 ;  /* 0x000000ff1c1c7207 */ /* 0x000fe40004000000 */
[----:B------:R-:W-:Y:S01]  /*21ed0*/  IMAD.IADD R29, R5, 0x1, R29 ;  /* 0x00000001051d7824 */ /* 0x000fe200078e021d */
[----:B-----5:R-:W-:Y:S01]  /*21ee0*/  SEL R30, R3, RZ, !P0 ;  /* 0x000000ff031e7207 */ /* 0x020fe20004000000 */
[----:B------:R-:W-:Y:S06]  /*21ef0*/  @!P1 BRA `(.L_x_760) ;  /* 0x0000000000409947 */ /* 0x000fec0003800000 */
[----:B------:R-:W-:Y:S01]  /*21f00*/  MOV R2, 0x0 ;  /* 0x0000000000027802 */ /* 0x000fe20000000f00 */
[----:B------:R-:W-:Y:S01]  /*21f10*/  ULDC.64 UR4, c[0x4][0x1b0] ;  /* 0x01006c0000047ab9 */ /* 0x000fe20000000a00 */
[----:B------:R-:W-:Y:S01]  /*21f20*/  ULDC.64 UR6, c[0x4][0x1b8] ;  /* 0x01006e0000067ab9 */ /* 0x000fe20000000a00 */
[----:B------:R-:W-:Y:S01]  /*21f30*/  ULDC.64 UR8, c[0x4][0x120] ;  /* 0x0100480000087ab9 */ /* 0x000fe20000000a00 */
[----:B-1----:R-:W-:Y:S01]  /*21f40*/  IMAD.U32 R4, RZ, RZ, UR4 ;  /* 0x00000004ff047e24 */ /* 0x002fe2000f8e00ff */
[----:B0-2---:R-:W-:Y:S01]  /*21f50*/  MOV R6, UR6 ;  /* 0x0000000600067c02 */ /* 0x005fe20008000f00 */
[----:B------:R-:W0:Y:S01]  /*21f60*/  LDC.64 R2, c[0x4][R2] ;  /* 0x0100000002027b82 */ /* 0x000e220000000a00 */
[----:B------:R-:W-:Y:S01]  /*21f70*/  IMAD.U32 R5, RZ, RZ, UR5 ;  /* 0x00000005ff057e24 */ /* 0x000fe2000f8e00ff */
[----:B------:R-:W-:Y:S01]  /*21f80*/  MOV R8, 0x70 ;  /* 0x0000007000087802 */ /* 0x000fe20000000f00 */
[----:B------:R-:W-:Y:S02]  /*21f90*/  IMAD.U32 R7, RZ, RZ, UR7 ;  /* 0x00000007ff077e24 */ /* 0x000fe4000f8e00ff */
[----:B------:R-:W-:-:S02]  /*21fa0*/  IMAD.U32 R10, RZ, RZ, UR8 ;  /* 0x00000008ff0a7e24 */ /* 0x000fc4000f8e00ff */
[----:B------:R-:W-:Y:S02]  /*21fb0*/  IMAD.U32 R11, RZ, RZ, UR9 ;  /* 0x00000009ff0b7e24 */ /* 0x000fe4000f8e00ff */
[----:B------:R-:W-:Y:S02]  /*21fc0*/  IMAD.MOV.U32 R12, RZ, RZ, 0x1 ;  /* 0x00000001ff0c7424 */ /* 0x000fe400078e00ff */
[----:B------:R-:W-:-:S07]  /*21fd0*/  IMAD.MOV.U32 R13, RZ, RZ, RZ ;  /* 0x000000ffff0d7224 */ /* 0x000fce00078e00ff */
[----:B------:R-:W-:-:S07]  /*21fe0*/  LEPC R20, `(.L_x_760) ;  /* 0x000000001014794e */ /* 0x000fce0000000000 */
[----:B0-----:R-:W-:Y:S05]  /*21ff0*/  CALL.ABS.NOINC R2 ;  /* 0x0000000002007343 */ /* 0x001fea0003c00000 */
.L_x_760:
[----:B------:R-:W-:Y:S05]  /*22000*/  BSYNC B6 ;  /* 0x0000000000067941 */ /* 0x000fea0003800000 */
.L_x_759:
[----:B------:R-:W3:Y:S01]  /*22010*/  LDL.LU.64 R2, [R1+0x30] ;  /* 0x0000300001027983 */ /* 0x000ee20000300a00 */
[----:B------:R-:W-:Y:S01]  /*22020*/  ULDC.64 UR4, c[0x0][0x2d8] ;  /* 0x0000b60000047ab9 */ /* 0x000fe20000000a00 */
[----:B------:R-:W4:Y:S01]  /*22030*/  LDC R8, c[0x0][0x448] ;  /* 0x00011200ff087b82 */ /* 0x000f220000000800 */
[----:B------:R-:W0:Y:S01]  /*22040*/  S2R R21, SR_TID.X ;  /* 0x0000000000157919 */ /* 0x000e220000002100 */
[----:B-1----:R-:W-:Y:S01]  /*22050*/  IMAD.SHL.U32 R4, R17, 0x80, RZ ;  /* 0x0000008011047824 */ /* 0x002fe200078e00ff */
[----:B------:R-:W-:Y:S01]  /*22060*/  LOP3.LUT R10, R34, 0x80, RZ, 0xfc, !PT ;  /* 0x00000080220a7812 */ /* 0x000fe200078efcff */
[----:B------:R-:W-:Y:S01]  /*22070*/  ULDC.64 UR6, c[0x0][0x280] ;  /* 0x0000a00000067ab9 */ /* 0x000fe20000000a00 */
[----:B------:R-:W3:Y:S04]  /*22080*/  LDL R20, [R1+0x4] ;  /* 0x0000040001147983 */ /* 0x000ee80000100800 */
[----:B------:R1:W5:Y:S01]  /*22090*/  LDL R9, [R1+0x28] ;  /* 0x0000280001097983 */ /* 0x0003620000100800 */
[----:B----4-:R-:W-:-:S13]  /*220a0*/  ISETP.NE.AND P0, PT, R8, 0x1, PT ;  /* 0x000000010800780c */ /* 0x010fda0003f05270 */
[----:B------:R-:W4:Y:S01]  /*220b0*/  @P0 LDC R5, c[0x0][0x44c] ;  /* 0x00011300ff050b82 */ /* 0x000f220000000800 */
[C---:B0-----:R-:W-:Y:S01]  /*220c0*/  LOP3.LUT R32, R21.reuse, 0x7f, RZ, 0xc0, !PT ;  /* 0x0000007f15207812 */ /* 0x041fe200078ec0ff */
[----:B------:R-:W-:-:S03]  /*220d0*/  IMAD.SHL.U32 R21, R21, 0x10, RZ ;  /* 0x0000001015157824 */ /* 0x000fc600078e00ff */
[----:B------:R-:W-:-:S04]  /*220e0*/  SHF.R.U32.HI R32, RZ, 0x3, R32 ;  /* 0x00000003ff207819 */ /* 0x000fc80000011620 */
[----:B------:R-:W-:-:S04]  /*220f0*/  LOP3.LUT R21, R32, 0x70, R21, 0xf8, !PT ;  /* 0x0000007020157812 */ /* 0x000fc800078ef815 */
[----:B--2---:R-:W-:Y:S01]  /*22100*/  LOP3.LUT R6, R21, R4, RZ, 0xfc, !PT ;  /* 0x0000000415067212 */ /* 0x004fe200078efcff */
[----:B---3--:R-:W-:Y:S02]  /*22110*/  IMAD.MOV.U32 R3, RZ, RZ, R29 ;  /* 0x000000ffff037224 */ /* 0x008fe400078e001d */
[----:B------:R-:W-:Y:S02]  /*22120*/  IMAD R0, R20, UR4, RZ ;  /* 0x0000000414007c24 */ /* 0x000fe4000f8e02ff */
[----:B------:R1:W5:Y:S01]  /*22130*/  LDL R20, [R1+0x38] ;  /* 0x0000380001147983 */ /* 0x0003620000100800 */
[----:B------:R-:W-:-:S04]  /*22140*/  IMAD.WIDE.U32 R2, R18, UR4, R2 ;  /* 0x0000000412027c25 */ /* 0x000fc8000f8e0002 */
[----:B------:R-:W-:Y:S01]  /*22150*/  IMAD R0, R18, UR5, R0 ;  /* 0x0000000512007c24 */ /* 0x000fe2000f8e0200 */
[----:B------:R-:W-:-:S04]  /*22160*/  ULDC.64 UR4, c[0x0][0x2e0] ;  /* 0x0000b80000047ab9 */ /* 0x000fc80000000a00 */
[----:B------:R-:W-:Y:S01]  /*22170*/  IADD3 R3, R3, R0, RZ ;  /* 0x0000000003037210 */ /* 0x000fe20007ffe0ff */
[----:B------:R-:W-:-:S04]  /*22180*/  IMAD R0, R30, UR4, RZ ;  /* 0x000000041e007c24 */ /* 0x000fc8000f8e02ff */
[C---:B------:R-:W-:Y:S02]  /*22190*/  IMAD R0, R28.reuse, UR5, R0 ;  /* 0x000000051c007c24 */ /* 0x040fe4000f8e0200 */
[----:B------:R-:W-:Y:S01]  /*221a0*/  IMAD.WIDE.U32 R2, R28, UR4, R2 ;  /* 0x000000041c027c25 */ /* 0x000fe2000f8e0002 */
[----:B------:R-:W0:Y:S01]  /*221b0*/  S2R R21, SR_TID.X ;  /* 0x0000000000157919 */ /* 0x000e220000002100 */
[----:B------:R-:W-:Y:S02]  /*221c0*/  ULDC.64 UR4, c[0x0][0x2d0] ;  /* 0x0000b40000047ab9 */ /* 0x000fe40000000a00 */
[----:B------:R-:W-:Y:S02]  /*221d0*/  IMAD.IADD R3, R3, 0x1, R0 ;  /* 0x0000000103037824 */ /* 0x000fe400078e0200 */
[----:B------:R-:W2:Y:S01]  /*221e0*/  @P0 LDC R0, c[0x0][0x450] ;  /* 0x00011400ff000b82 */ /* 0x000ea20000000800 */
[----:B----4-:R-:W-:Y:S01]  /*221f0*/  @P0 IMAD.HI.U32 R7, R6, R5, RZ ;  /* 0x0000000506070227 */ /* 0x010fe200078e00ff */
[----:B------:R-:W-:-:S04]  /*22200*/  MOV R5, R6 ;  /* 0x0000000600057202 */ /* 0x000fc80000000f00 */
[----:B--2---:R-:W-:-:S05]  /*22210*/  @P0 SHF.R.U32.HI R5, RZ, R0, R7 ;  /* 0x00000000ff050219 */ /* 0x004fca0000011607 */
[----:B------:R-:W-:-:S04]  /*22220*/  IMAD.MOV R0, RZ, RZ, -R5 ;  /* 0x000000ffff007224 */ /* 0x000fc800078e0a05 */
[----:B------:R-:W-:Y:S01]  /*22230*/  IMAD R0, R8, R0, R6 ;  /* 0x0000000008007224 */ /* 0x000fe200078e0206 */
[----:B------:R-:W-:Y:S01]  /*22240*/  SHF.R.S32.HI R6, RZ, 0x1f, R5 ;  /* 0x0000001fff067819 */ /* 0x000fe20000011405 */
[----:B------:R-:W-:-:S04]  /*22250*/  IMAD.WIDE.U32 R2, R5, UR4, R2 ;  /* 0x0000000405027c25 */ /* 0x000fc8000f8e0002 */
[----:B------:R-:W-:-:S04]  /*22260*/  IMAD R6, R6, UR4, RZ ;  /* 0x0000000406067c24 */ /* 0x000fc8000f8e02ff */
[----:B------:R-:W-:Y:S01]  /*22270*/  IMAD R6, R5, UR5, R6 ;  /* 0x0000000505067c24 */ /* 0x000fe2000f8e0206 */
[----:B------:R-:W-:Y:S01]  /*22280*/  SHF.R.S32.HI R5, RZ, 0x1f, R0 ;  /* 0x0000001fff057819 */ /* 0x000fe20000011400 */
[----:B------:R-:W-:Y:S02]  /*22290*/  ULDC.64 UR4, c[0x0][0x2c8] ;  /* 0x0000b20000047ab9 */ /* 0x000fe40000000a00 */
[----:B------:R-:W-:Y:S02]  /*222a0*/  IMAD.IADD R3, R3, 0x1, R6 ;  /* 0x0000000103037824 */ /* 0x000fe400078e0206 */
[----:B------:R-:W-:Y:S02]  /*222b0*/  IMAD R5, R5, UR4, RZ ;  /* 0x0000000405057c24 */ /* 0x000fe4000f8e02ff */
[----:B------:R-:W-:Y:S01]  /*222c0*/  IMAD.WIDE.U32 R2, R0, UR4, R2 ;  /* 0x0000000400027c25 */ /* 0x000fe2000f8e0002 */
[----:B------:R-:W-:-:S03]  /*222d0*/  ULDC UR4, c[0x0][0x2b8] ;  /* 0x0000ae0000047ab9 */ /* 0x000fc60000000800 */
[----:B------:R-:W-:Y:S01]  /*222e0*/  IMAD R5, R0, UR5, R5 ;  /* 0x0000000500057c24 */ /* 0x000fe2000f8e0205 */
[----:B------:R-:W-:Y:S02]  /*222f0*/  IADD3 R0, P2, R2, UR6, RZ ;  /* 0x0000000602007c10 */ /* 0x000fe4000ff5e0ff */
[----:B------:R-:W-:Y:S02]  /*22300*/  ISETP.GE.AND P0, PT, R34, UR4, PT ;  /* 0x0000000422007c0c */ /* 0x000fe4000bf06270 */
[----:B------:R-:W-:Y:S01]  /*22310*/  ISETP.GE.AND P1, PT, R10, UR4, PT ;  /* 0x000000040a007c0c */ /* 0x000fe2000bf26270 */
[----:B------:R-:W-:Y:S01]  /*22320*/  UMOV UR4, 0xffffffff ;  /* 0xffffffff00047882 */ /* 0x000fe20000000000 */
[----:B0-----:R-:W-:Y:S02]  /*22330*/  LOP3.LUT R21, R21, 0x7f, RZ, 0xc0, !PT ;  /* 0x0000007f15157812 */ /* 0x001fe400078ec0ff */
[----:B------:R-:W-:Y:S02]  /*22340*/  IADD3.X R5, R3, UR7, R5, P2, !PT ;  /* 0x0000000703057c10 */ /* 0x000fe400097fe405 */
[----:B------:R-:W-:Y:S01]  /*22350*/  SHF.R.U32.HI R10, RZ, 0x3, R21 ;  /* 0x00000003ff0a7819 */ /* 0x000fe20000011615 */
[----:B-1----:R-:W-:Y:S06]  /*22360*/  BRA.DIV UR4, `(.L_x_761) ;  /* 0x00000092040c7947 */ /* 0x002fec000b800000 */
[----:B------:R-:W0:Y:S01]  /*22370*/  SHFL.IDX PT, R3, R0, RZ, 0x181f ;  /* 0x00181fff00037589 */ /* 0x000e2200000e0000 */
[----:B-----5:R-:W-:Y:S02]  /*22380*/  IMAD R6, R20, R8, RZ ;  /* 0x0000000814067224 */ /* 0x020fe400078e02ff */
[----:B------:R-:W-:Y:S01]  /*22390*/  IMAD.IADD R4, R10, 0x1, R4 ;  /* 0x000000010a047824 */ /* 0x000fe200078e0204 */
[----:B------:R-:W1:Y:S04]  /*223a0*/  SHFL.IDX PT, R2, R5, RZ, 0x181f ;  /* 0x00181fff05027589 */ /* 0x000e6800000e0000 */
[----:B------:R-:W-:-:S13]  /*223b0*/  ISETP.GE.AND P3, PT, R4, R6, PT ;  /* 0x000000060400720c */ /* 0x000fda0003f66270 */
[----:B0-----:R-:W-:-:S04]  /*223c0*/  @!P3 IADD3 R3, P2, R34, R3, RZ ;  /* 0x000000032203b210 */ /* 0x001fc80007f5e0ff */
[----:B-1----:R-:W-:-:S04]  /*223d0*/  @!P3 IADD3.X R2, RZ, R2, RZ, P2, !PT ;  /* 0x00000002ff02b210 */ /* 0x002fc800017fe4ff */
[----:B------:R-:W-:-:S04]  /*223e0*/  @!P3 LOP3.LUT R3, R3, R2, RZ, 0x3c, !PT ;  /* 0x000000020303b212 */ /* 0x000fc800078e3cff */
[----:B------:R-:W-:-:S04]  /*223f0*/  @!P3 LOP3.LUT R2, R3, R2, RZ, 0x3c, !PT ;  /* 0x000000020302b212 */ /* 0x000fc800078e3cff */
[----:B------:R-:W-:-:S05]  /*22400*/  @!P3 LOP3.LUT R3, R3, R2, RZ, 0x3c, !PT ;  /* 0x000000020303b212 */ /* 0x000fca00078e3cff */
[----:B------:R-:W-:Y:S01]  /*22410*/  @!PT LDS RZ, [RZ] ;  /* 0x00000000fffff984 */ /* 0x000fe20000000800 */
[----:B------:R-:W-:Y:S04]  /*22420*/  @!P3 LDGSTS.E.BYPASS.LTC128B.128 [R9+0x20400], desc[UR36][R2.64], !P0 ;  /* 0x204000000209bfae */ /* 0x000fe8000c101d64 */
[----:B------:R0:W-:Y:S02]  /*22430*/  @!P3 LDGSTS.E.BYPASS.LTC128B.128 [R9+0x24400], desc[UR36][R2.64+0x80], !P1 ;  /* 0x244000800209bfae */ /* 0x0001e4000c901d64 */
[----:B0-----:R-:W-:Y:S02]  /*22440*/  VIADD R2, R4, 0x10 ;  /* 0x0000001004027836 */ /* 0x001fe40000000000 */
[----:B------:R-:W0:Y:S03]  /*22450*/  SHFL.IDX PT, R3, R0, 0x1, 0x181f ;  /* 0x00381f0000037f89 */ /* 0x000e2600000e0000 */
[----:B------:R-:W-:-:S02]  /*22460*/  ISETP.GE.AND P3, PT, R2, R6, PT ;  /* 0x000000060200720c */ /* 0x000fc40003f66270 */
[----:B------:R-:W1:Y:S11]  /*22470*/  SHFL.IDX PT, R2, R5, 0x1, 0x181f ;  /* 0x00381f0005027f89 */ /* 0x000e7600000e0000 */
[----:B0-----:R-:W-:-:S05]  /*22480*/  @!P3 IADD3 R3, P2, R34, R3, RZ ;  /* 0x000000032203b210 */ /* 0x001fca0007f5e0ff */
[----:B-1----:R-:W-:-:S05]  /*22490*/  @!P3 IMAD.X R2, RZ, RZ, R2, P2 ;  /* 0x000000ffff02b224 */ /* 0x002fca00010e0602 */
[----:B------:R-:W-:-:S04]  /*224a0*/  @!P3 LOP3.LUT R3, R3, R2, RZ, 0x3c, !PT ;  /* 0x000000020303b212 */ /* 0x000fc800078e3cff */
[----:B------:R-:W-:-:S04]  /*224b0*/  @!P3 LOP3.LUT R2, R3, R2, RZ, 0x3c, !PT ;  /* 0x000000020302b212 */ /* 0x000fc800078e3cff */
[----:B------:R-:W-:-:S05]  /*224c0*/  @!P3 LOP3.LUT R3, R3, R2, RZ, 0x3c, !PT ;  /* 0x000000020303b212 */ /* 0x000fca00078e3cff */
[----:B------:R-:W-:Y:S04]  /*224d0*/  @!P3 LDGSTS.E.BYPASS.LTC128B.128 [R9+0x20c00], desc[UR36][R2.64], !P0 ;  /* 0x20c000000209bfae */ /* 0x000fe8000c101d64 */
[----:B------:R0:W-:Y:S02]  /*224e0*/  @!P3 LDGSTS.E.BYPASS.LTC128B.128 [R9+0x24c00], desc[UR36][R2.64+0x80], !P1 ;  /* 0x24c000800209bfae */ /* 0x0001e4000c901d64 */
[----:B0-----:R-:W-:Y:S02]  /*224f0*/  VIADD R2, R4, 0x20 ;  /* 0x0000002004027836 */ /* 0x001fe40000000000 */
[----:B------:R-:W0:Y:S03]  /*22500*/  SHFL.IDX PT, R3, R0, 0x2, 0x181f ;  /* 0x00581f0000037f89 */ /* 0x000e2600000e0000 */
[----:B------:R-:W-:-:S02]  /*22510*/  ISETP.GE.AND P3, PT, R2, R6, PT ;  /* 0x000000060200720c */ /* 0x000fc40003f66270 */
[----:B------:R-:W1:Y:S11]  /*22520*/  SHFL.IDX PT, R2, R5, 0x2, 0x181f ;  /* 0x00581f0005027f89 */ /* 0x000e7600000e0000 */
[----:B0-----:R-:W-:-:S04]  /*22530*/  @!P3 IADD3 R3, P2, R34, R3, RZ ;  /* 0x000000032203b210 */ /* 0x001fc80007f5e0ff */
[----:B-1----:R-:W-:-:S04]  /*22540*/  @!P3 IADD3.X R2, RZ, R2, RZ, P2, !PT ;  /* 0x00000002ff02b210 */ /* 0x002fc800017fe4ff */
        /* <DEDUP_REMOVED lines=40> */
[----:B------:R-:W-:Y:S01]  /*227d0*/  ISETP.GE.AND P3, PT, R2, R6, PT ;  /* 0x000000060200720c */ /* 0x000fe20003f66270 */
[----:B------:R-:W-:Y:S04]  /*227e0*/  SHFL.IDX PT, R0, R0, 0x7, 0x181f ;  /* 0x00f81f0000007f89 */ /* 0x000fe800000e0000 */
[----:B------:R-:W1:Y:S04]  /*227f0*/  SHFL.IDX PT, R2, R5, 0x6, 0x181f ;  /* 0x00d81f0005027f89 */ /* 0x000e6800000e0000 */
[----:B------:R-:W2:Y:S04]  /*22800*/  SHFL.IDX PT, R5, R5, 0x7, 0x181f ;  /* 0x00f81f0005057f89 */ /* 0x000ea800000e0000 */
[----:B0-----:R-:W-:-:S04]  /*22810*/  @!P3 IADD3 R3, P2, R34, R3, RZ ;  /* 0x000000032203b210 */ /* 0x001fc80007f5e0ff */
[----:B-1----:R-:W-:-:S04]  /*22820*/  @!P3 IADD3.X R2, RZ, R2, RZ, P2, !PT ;  /* 0x00000002ff02b210 */ /* 0x002fc800017fe4ff */
[----:B------:R-:W-:-:S04]  /*22830*/  @!P3 LOP3.LUT R3, R3, R2, RZ, 0x3c, !PT ;  /* 0x000000020303b212 */ /* 0x000fc800078e3cff */
[----:B------:R-:W-:-:S04]  /*22840*/  @!P3 LOP3.LUT R2, R3, R2, RZ, 0x3c, !PT ;  /* 0x000000020302b212 */ /* 0x000fc800078e3cff */
[----:B------:R-:W-:-:S05]  /*22850*/  @!P3 LOP3.LUT R3, R3, R2, RZ, 0x3c, !PT ;  /* 0x000000020303b212 */ /* 0x000fca00078e3cff */
[----:B------:R1:W-:Y:S04]  /*22860*/  @!P3 LDGSTS.E.BYPASS.LTC128B.128 [R9+0x23400], desc[UR36][R2.64], !P0 ;  /* 0x234000000209bfae */ /* 0x0003e8000c101d64 */
[----:B--2---:R1:W-:Y:S02]  /*22870*/  @!P3 LDGSTS.E.BYPASS.LTC128B.128 [R9+0x27400], desc[UR36][R2.64+0x80], !P1 ;  /* 0x274000800209bfae */ /* 0x0043e4000c901d64 */
.L_x_1042:
[----:B------:R-:W-:Y:S01]  /*22880*/  VIADD R4, R4, 0x70 ;  /* 0x0000007004047836 */ /* 0x000fe20000000000 */
[----:B------:R-:W-:Y:S04]  /*22890*/  BSSY B0, `(.L_x_762) ;  /* 0x000000a000007945 */ /* 0x000fe80003800000 */
[----:B------:R-:W-:-:S13]  /*228a0*/  ISETP.GE.AND P2, PT, R4, R6, PT ;  /* 0x000000060400720c */ /* 0x000fda0003f46270 */
[----:B------:R-:W-:Y:S05]  /*228b0*/  @P2 BRA `(.L_x_763) ;  /* 0x00000000001c2947 */ /* 0x000fea0003800000 */
[----:B01----:R-:W-:-:S05]  /*228c0*/  IADD3 R2, P2, R34, R0, RZ ;  /* 0x0000000022027210 */ /* 0x003fca0007f5e0ff */
[----:B------:R-:W-:-:S05]  /*228d0*/  IMAD.X R3, RZ, RZ, R5, P2 ;  /* 0x000000ffff037224 */ /* 0x000fca00010e0605 */
[----:B------:R-:W-:Y:S01]  /*228e0*/  @!PT LDS RZ, [RZ] ;  /* 0x00000000fffff984 */ /* 0x000fe20000000800 */
[----:B------:R-:W-:Y:S01]  /*228f0*/  @!PT LDS RZ, [RZ] ;  /* 0x00000000fffff984 */ /* 0x000fe20000000800 */
[----:B------:R-:W-:Y:S01]  /*22900*/  @!PT LDS RZ, [RZ] ;  /* 0x00000000fffff984 */ /* 0x000fe20000000800 */
[----:B------:R2:W-:Y:S04]  /*22910*/  LDGSTS.E.BYPASS.LTC128B.128 [R9+0x23c00], desc[UR36][R2.64], !P0 ;  /* 0x23c0000002097fae */ /* 0x0005e8000c101d64 */
[----:B------:R2:W-:Y:S02]  /*22920*/  LDGSTS.E.BYPASS.LTC128B.128 [R9+0x27c00], desc[UR36][R2.64+0x80], !P1 ;  /* 0x27c0008002097fae */ /* 0x0005e4000c901d64 */
.L_x_763:
[----:B------:R-:W-:Y:S05]  /*22930*/  BSYNC B0 ;  /* 0x0000000000007941 */ /* 0x000fea0003800000 */
.L_x_762:
[----:B------:R-:W-:Y:S01]  /*22940*/  NOP ;  /* 0x0000000000007918 */ /* 0x000fe20000000000 */
[----:B------:R-:W-:-:S13]  /*22950*/  PLOP3.LUT P0, PT, PT, PT, PT, 0x80, 0x0 ;  /* 0x000000000000781c */ /* 0x000fda0003f0f070 */
.L_x_764:
[----:B------:R-:W-:Y:S02]  /*22960*/  PLOP3.LUT P1, PT, P1, P0, PT, 0xa2, 0x0 ;  /* 0x000000000000781c */ /* 0x000fe40000f21472 */
[----:B------:R-:W-:-:S08]  /*22970*/  @P0 R2UR P1, UR4, R23 ;  /* 0x00000000170402ca */ /* 0x000fd00000020000 */
[----:B------:R-:W-:-:S05]  /*22980*/  @P0 PLOP3.LUT P0, PT, P1, PT, PT, 0x80, 0x0 ;  /* 0x000000000000081c */ /* 0x000fca0000f0f070 */
[----:B------:R-:W-:Y:S01]  /*22990*/  @!P1 SYNCS.ARRIVE.TRANS64.RED.A0T1 RZ, [UR4+0x38800], RZ ;  /* 0x038800ffffff99a7 */ /* 0x000fe20008200404 */
[----:B------:R-:W-:Y:S07]  /*229a0*/  @!P1 ARRIVES.LDGSTSBAR.64.TRANSCNT [UR4+0x38800] ;  /* 0x03880000ff0099b0 */ /* 0x000fee0008000a84 */
[----:B------:R-:W-:Y:S05]  /*229b0*/  @P0 BRA.U.ANY `(.L_x_764) ;  /* 0xfffffffd00e80947 */ /* 0x000fea000393ffff */
[----:B012---:R-:W2:Y:S02]  /*229c0*/  LDL.LU R2, [R1+0x40] ;  /* 0x0000400001027983 */ /* 0x007ea40000300800 */
[----:B--2---:R-:W-:-:S05]  /*229d0*/  VIADD R2, R2, 0x1 ;  /* 0x0000000102027836 */ /* 0x004fca0000000000 */
[----:B------:R0:W-:Y:S01]  /*229e0*/  STL [R1+0x40], R2 ;  /* 0x0000400201007387 */ /* 0x0001e20000100800 */
[----:B------:R-:W-:-:S04]  /*229f0*/  LEA.HI R0, R2, R2, RZ, 0x1 ;  /* 0x0000000202007211 */ /* 0x000fc800078f08ff */
[----:B------:R-:W-:-:S04]  /*22a00*/  LOP3.LUT R0, R0, 0xfffffffe, RZ, 0xc0, !PT ;  /* 0xfffffffe00007812 */ /* 0x000fc800078ec0ff */
[----:B------:R-:W-:-:S04]  /*22a10*/  IADD3 R0, R2, -R0, RZ ;  /* 0x8000000002007210 */ /* 0x000fc80007ffe0ff */
[----:B------:R-:W-:Y:S01]  /*22a20*/  SHF.L.U32 R0, R0, 0x1f, RZ ;  /* 0x0000001f00007819 */ /* 0x000fe200000006ff */
[----:B------:R-:W-:Y:S01]  /*22a30*/  NOP ;  /* 0x0000000000007918 */ /* 0x000fe20000000000 */
[----:B------:R0:W-:Y:S01]  /*22a40*/  SYNCS.ARRIVE.TRANS64.A1T0 RZ, [R23+URZ+0x38800], RZ ;  /* 0x038800ff17ff79a7 */ /* 0x0001e2000810003f */
[----:B------:R-:W-:Y:S01]  /*22a50*/  BSSY B0, `(.L_x_765) ;  /* 0x0000004000007945 */ /* 0x000fe20003800000 */
[----:B------:R-:W-:Y:S01]  /*22a60*/  ISETP.GE.AND P1, PT, R31, 0x81, PT ;  /* 0x000000811f00780c */ /* 0x000fe20003f26270 */
[----:B------:R-:W1:Y:S02]  /*22a70*/  SYNCS.PHASECHK.TRANS64.TRYWAIT P0, [R23+URZ+0x38820], R0 ;  /* 0x03882000170075a7 */ /* 0x000e64000800017f */
[----:B01----:R-:W-:Y:S10]  /*22a80*/  @!P0 BRA `(.L_x_766) ;  /* 0x0000009400048947 */ /* 0x003ff40003800000 */
.L_x_1043:
[----:B------:R-:W-:Y:S05]  /*22a90*/  BSYNC B0 ;  /* 0x0000000000007941 */ /* 0x000fea0003800000 */
.L_x_765:
[----:B------:R-:W-:Y:S05]  /*22aa0*/  @!P1 BRA `(.L_x_767) ;  /* 0x0000001800849947 */ /* 0x000fea0003800000 */
[----:B------:R-:W2:Y:S01]  /*22ab0*/  LDL.LU R2, [R1+0x3c] ;  /* 0x00003c0001027983 */ /* 0x000ea20000300800 */
[----:B------:R-:W-:Y:S02]  /*22ac0*/  IMAD.MOV.U32 R10, RZ, RZ, R35 ;  /* 0x000000ffff0a7224 */ /* 0x000fe400078e0023 */
[----:B------:R-:W-:Y:S01]  /*22ad0*/  IMAD.MOV.U32 R9, RZ, RZ, R27 ;  /* 0x000000ffff097224 */ /* 0x000fe200078e001b */
[----:B--2---:R-:W-:-:S07]  /*22ae0*/  LEA.HI.SX32 R32, R2, 0xfffffffe, 0x19 ;  /* 0xfffffffe02207811 */ /* 0x004fce00078fcaff */
.L_x_787:
[----:B-1----:R-:W2:Y:S01]  /*22af0*/  LDL R2, [R1+0x8] ;  /* 0x0000080001027983 */ /* 0x002ea20000100800 */
[----:B0-----:R-:W1:Y:S03]  /*22b00*/  LDC R5, c[0x0][0x430] ;  /* 0x00010c00ff057b82 */ /* 0x001e660000000800 */
[----:B------:R-:W3:Y:S04]  /*22b10*/  LDL R7, [R1+0xc] ;  /* 0x00000c0001077983 */ /* 0x000ee80000100800 */
[----:B------:R-:W4:Y:S01]  /*22b20*/  LDL R6, [R1] ;  /* 0x0000000001067983 */ /* 0x000f220000100800 */
[----:B0-----:R-:W0:Y:S01]  /*22b30*/  S2R R0, SR_TID.X ;  /* 0x0000000000007919 */ /* 0x001e220000002100 */
[----:B-1----:R-:W-:-:S13]  /*22b40*/  ISETP.NE.AND P0, PT, R5, 0x1, PT ;  /* 0x000000010500780c */ /* 0x002fda0003f05270 */
[----:B------:R-:W1:Y:S01]  /*22b50*/  @P0 LDC R4, c[0x0][0x434] ;  /* 0x00010d00ff040b82 */ /* 0x000e620000000800 */
[----:B0-----:R-:W-:-:S04]  /*22b60*/  LOP3.LUT R0, R0, 0x7f, RZ, 0xc0, !PT ;  /* 0x0000007f00007812 */ /* 0x001fc800078ec0ff */
[----:B------:R-:W-:-:S03]  /*22b70*/  SHF.R.U32.HI R3, RZ, 0x3, R0 ;  /* 0x00000003ff037819 */ /* 0x000fc60000011600 */
[----:B------:R-:W0:Y:S02]  /*22b80*/  @P0 LDC R0, c[0x0][0x438] ;  /* 0x00010e00ff000b82 */ /* 0x000e240000000800 */
[----:B------:R-:W-:Y:S01]  /*22b90*/  IMAD R3, R32, 0x80, R3 ;  /* 0x0000008020037824 */ /* 0x000fe200078e0203 */
[----:B------:R-:W-:Y:S05]  /*22ba0*/  YIELD ;  /* 0x0000000000007946 */ /* 0x000fea0003800000 */
[----:B------:R-:W-:Y:S01]  /*22bb0*/  ULDC.64 UR4, c[0x0][0x428] ;  /* 0x00010a0000047ab9 */ /* 0x000fe20000000a00 */
[----:B--2---:R-:W-:-:S05]  /*22bc0*/  IADD3 R3, R34, R3, R2 ;  /* 0x0000000322037210 */ /* 0x004fca0007ffe002 */
[----:B-1----:R-:W-:Y:S01]  /*22bd0*/  @P0 IMAD.HI.U32 R4, R3, R4, RZ ;  /* 0x0000000403040227 */ /* 0x002fe200078e00ff */
[----:B------:R-:W-:-:S04]  /*22be0*/  MOV R2, R3 ;  /* 0x0000000300027202 */ /* 0x000fc80000000f00 */
[----:B0-----:R-:W-:-:S05]  /*22bf0*/  @P0 SHF.R.U32.HI R2, RZ, R0, R4 ;  /* 0x00000000ff020219 */ /* 0x001fca0000011604 */
[----:B------:R-:W-:-:S04]  /*22c00*/  IMAD.MOV R0, RZ, RZ, -R2 ;  /* 0x000000ffff007224 */ /* 0x000fc800078e0a02 */
[----:B------:R-:W-:Y:S01]  /*22c10*/  IMAD R5, R5, R0, R3 ;  /* 0x0000000005057224 */ /* 0x000fe200078e0203 */
[----:B------:R-:W-:Y:S01]  /*22c20*/  SHF.R.S32.HI R3, RZ, 0x1f, R2 ;  /* 0x0000001fff037819 */ /* 0x000fe20000011402 */
[----:B---3--:R-:W-:-:S04]  /*22c30*/  IMAD R0, R7, UR4, RZ ;  /* 0x0000000407007c24 */ /* 0x008fc8000f8e02ff */
[C---:B----4-:R-:W-:Y:S02]  /*22c40*/  IMAD R0, R6.reuse, UR5, R0 ;  /* 0x0000000506007c24 */ /* 0x050fe4000f8e0200 */
[----:B------:R-:W-:Y:S01]  /*22c50*/  IMAD.WIDE.U32 R2, R6, UR4, R2 ;  /* 0x0000000406027c25 */ /* 0x000fe2000f8e0002 */
[----:B------:R-:W-:-:S03]  /*22c60*/  ULDC.64 UR4, c[0x0][0x418] ;  /* 0x0001060000047ab9 */ /* 0x000fc60000000a00 */
[----:B------:R-:W-:Y:S01]  /*22c70*/  IMAD.IADD R0, R0, 0x1, R3 ;  /* 0x0000000100007824 */ /* 0x000fe200078e0203 */
[----:B------:R-:W-:-:S04]  /*22c80*/  LEA R6, P0, R2, UR4, 0x2 ;  /* 0x0000000402067c11 */ /* 0x000fc8000f8010ff */
[----:B------:R-:W-:-:S05]  /*22c90*/  LEA.HI.X R7, R2, UR5, R0, 0x2, P0 ;  /* 0x0000000502077c11 */ /* 0x000fca00080f1400 */
[----:B------:R-:W2:Y:S01]  /*22ca0*/  LDG.E R6, desc[UR36][R6.64] ;  /* 0x0000002406067981 */ /* 0x000ea2000c1e1900 */
[----:B------:R-:W-:Y:S01]  /*22cb0*/  LOP3.LUT P2, RZ, R22, 0x4, RZ, 0xc0, !PT ;  /* 0x0000000416ff7812 */ /* 0x000fe2000784c0ff */
[----:B------:R-:W-:-:S05]  /*22cc0*/  VIADD R27, R9, 0x1 ;  /* 0x00000001091b7836 */ /* 0x000fca0000000000 */
[----:B------:R-:W-:-:S04]  /*22cd0*/  ISETP.NE.AND P0, PT, R27, 0x2, PT ;  /* 0x000000021b00780c */ /* 0x000fc80003f05270 */
[----:B------:R-:W-:Y:S02]  /*22ce0*/  SEL R35, RZ, 0x1, P0 ;  /* 0x00000001ff237807 */ /* 0x000fe40000000000 */
[C---:B------:R-:W-:Y:S02]  /*22cf0*/  ISETP.GT.AND P1, PT, R32.reuse, RZ, PT ;  /* 0x000000ff2000720c */ /* 0x040fe40003f24270 */
[----:B------:R-:W-:Y:S02]  /*22d00*/  IADD3 R32, R32, -0x1, RZ ;  /* 0xffffffff20207810 */ /* 0x000fe40007ffe0ff */
[----:B------:R-:W-:Y:S02]  /*22d10*/  SEL R27, R27, RZ, P0 ;  /* 0x000000ff1b1b7207 */ /* 0x000fe40000000000 */
[----:B------:R-:W-:Y:S02]  /*22d20*/  LOP3.LUT R35, R10, R35, RZ, 0x3c, !PT ;  /* 0x000000230a237212 */ /* 0x000fe400078e3cff */
[----:B--2---:R-:W-:Y:S01]  /*22d30*/  SHF.R.S32.HI R20, RZ, 0x1f, R6 ;  /* 0x0000001fff147819 */ /* 0x004fe20000011406 */
[----:B------:R-:W-:Y:S06]  /*22d40*/  @!P2 BRA `(.L_x_768) ;  /* 0x000000000004a947 */ /* 0x000fec0003800000 */
[----:B------:R-:W-:Y:S01]  /*22d50*/  BPT.TRAP 0x1 ;  /* 0x000000040000795c */ /* 0x000fe20000300000 */
.L_x_768:
[----:B------:R-:W-:Y:S01]  /*22d60*/  IMAD R0, R27, 0x8, R23 ;  /* 0x000000081b007824 */ /* 0x000fe200078e0217 */
[----:B------:R-:W-:Y:S01]  /*22d70*/  SHF.L.U32 R21, R35, 0x1f, RZ ;  /* 0x0000001f23157819 */ /* 0x000fe200000006ff */
[----:B------:R-:W-:Y:S01]  /*22d80*/  BSSY B0, `(.L_x_769) ;  /* 0x0000004000007945 */ /* 0x000fe20003800000 */
[----:B------:R-:W-:Y:S02]  /*22d90*/  SHF.R.S32.HI R17, RZ, 0x1f, R5 ;  /* 0x0000001fff117819 */ /* 0x000fe40000011405 */
[----:B------:R-:W0:Y:S02]  /*22da0*/  SYNCS.PHASECHK.TRANS64.TRYWAIT P0, [R0+URZ+0x38880], R21 ;  /* 0x03888015000075a7 */ /* 0x000e24000800017f */
[----:B0-----:R-:W-:Y:S05]  /*22db0*/  @!P0 BRA `(.L_x_770) ;  /* 0x00000090004c8947 */ /* 0x001fea0003800000 */
.L_x_1044:
[----:B------:R-:W-:Y:S05]  /*22dc0*/  BSYNC B0 ;  /* 0x0000000000007941 */ /* 0x000fea0003800000 */
.L_x_769:
[----:B------:R-:W2:Y:S01]  /*22dd0*/  LDL R7, [R1+0x4] ;  /* 0x0000040001077983 */ /* 0x000ea20000100800 */
[----:B------:R-:W-:Y:S01]  /*22de0*/  ULDC.64 UR4, c[0x0][0x328] ;  /* 0x0000ca0000047ab9 */ /* 0x000fe20000000a00 */
[----:B------:R-:W1:Y:S02]  /*22df0*/  LDC R11, c[0x0][0x2f4] ;  /* 0x0000bd00ff0b7b82 */ /* 0x000e640000000800 */
[----:B------:R-:W3:Y:S01]  /*22e00*/  LDL R13, [R1+0x20] ;  /* 0x00002000010d7983 */ /* 0x000ee20000100800 */
        /* <DEDUP_REMOVED lines=10> */
[----:B------:R-:W-:Y:S01]  /*22eb0*/  ULDC.64 UR4, c[0x0][0x330] ;  /* 0x0000cc0000047ab9 */ /* 0x000fe20000000a00 */
[-C--:B-1----:R-:W-:Y:S02]  /*22ec0*/  ISETP.GE.AND P2, PT, R12, R11.reuse, PT ;  /* 0x0000000b0c00720c */ /* 0x082fe40003f46270 */
[----:B------:R-:W-:Y:S01]  /*22ed0*/  IMAD.IADD R3, R3, 0x1, R4 ;  /* 0x0000000103037824 */ /* 0x000fe200078e0204 */
[----:B------:R-:W-:Y:S01]  /*22ee0*/  ISETP.GE.AND P3, PT, R34, R11, PT ;  /* 0x0000000b2200720c */ /* 0x000fe20003f66270 */
[----:B------:R-:W-:-:S03]  /*22ef0*/  IMAD.WIDE.U32 R2, R18, UR4, R2 ;  /* 0x0000000412027c25 */ /* 0x000fc6000f8e0002 */
[----:B------:R-:W-:Y:S01]  /*22f00*/  IADD3 R8, P0, R2, UR6, RZ ;  /* 0x0000000602087c10 */ /* 0x000fe2000ff1e0ff */
[----:B--2---:R-:W-:Y:S01]  /*22f10*/  IMAD R7, R7, UR4, RZ ;  /* 0x0000000407077c24 */ /* 0x004fe2000f8e02ff */
[----:B------:R-:W-:-:S03]  /*22f20*/  UMOV UR4, 0xffffffff ;  /* 0xffffffff00047882 */ /* 0x000fc60000000000 */
[----:B------:R-:W-:Y:S01]  /*22f30*/  IMAD R7, R18, UR5, R7 ;  /* 0x0000000512077c24 */ /* 0x000fe2000f8e0207 */
[----:B---3--:R-:W-:-:S04]  /*22f40*/  LEA R4, R27, R13, 0xf ;  /* 0x0000000d1b047211 */ /* 0x008fc800078e78ff */
[----:B------:R-:W-:Y:S01]  /*22f50*/  IADD3.X R7, R7, UR7, R3, P0, !PT ;  /* 0x0000000707077c10 */ /* 0x000fe200087fe403 */
[----:B------:R-:W-:Y:S06]  /*22f60*/  BRA.DIV UR4, `(.L_x_771) ;  /* 0x0000008e04f47947 */ /* 0x000fec000b800000 */
[----:B------:R-:W1:Y:S01]  /*22f70*/  SHFL.IDX PT, R2, R8, RZ, 0x181f ;  /* 0x00181fff08027589 */ /* 0x000e6200000e0000 */
[----:B------:R-:W-:-:S03]  /*22f80*/  IMAD.IADD R4, R23, 0x1, R4 ;  /* 0x0000000117047824 */ /* 0x000fc600078e0204 */
        /* <DEDUP_REMOVED lines=8> */
[----:B-1----:R-:W-:-:S04]  /*23010*/  IADD3 R2, P0, R34, R2, RZ ;  /* 0x0000000222027210 */ /* 0x002fc80007f1e0ff */
[----:B--2---:R-:W-:-:S05]  /*23020*/  IADD3.X R3, RZ, R3, RZ, P0, !PT ;  /* 0x00000003ff037210 */ /* 0x004fca00007fe4ff */
        /* <DEDUP_REMOVED lines=34> */
.L_x_1062:
[----:B--2---:R-:W-:-:S04]  /*23250*/  IADD3 R2, P0, R34, R2, RZ ;  /* 0x0000000222027210 */ /* 0x004fc80007f1e0ff */
[----:B------:R-:W-:Y:S02]  /*23260*/  IADD3.X R3, RZ, R7, RZ, P0, !PT ;  /* 0x00000007ff037210 */ /* 0x000fe400007fe4ff */
[----:B------:R-:W-:-:S03]  /*23270*/  PLOP3.LUT P0, PT, PT, PT, PT, 0x80, 0x0 ;  /* 0x000000000000781c */ /* 0x000fc60003f0f070 */
[----:B------:R-:W-:Y:S01]  /*23280*/  @!PT LDS RZ, [RZ] ;  /* 0x00000000fffff984 */ /* 0x000fe20000000800 */
[----:B------:R-:W-:Y:S01]  /*23290*/  @!PT LDS RZ, [RZ] ;  /* 0x00000000fffff984 */ /* 0x000fe20000000800 */
[----:B------:R-:W-:Y:S01]  /*232a0*/  @!PT LDS RZ, [RZ] ;  /* 0x00000000fffff984 */ /* 0x000fe20000000800 */
[----:B------:R2:W-:Y:S04]  /*232b0*/  LDGSTS.E.BYPASS.LTC128B.128 [R4+0x13c00], desc[UR36][R2.64], !P3 ;  /* 0x13c0000002047fae */ /* 0x0005e8000d901d64 */
[----:B------:R2:W-:Y:S01]  /*232c0*/  LDGSTS.E.BYPASS.LTC128B.128 [R4+0x17c00], desc[UR36][R2.64+0x80], !P2 ;  /* 0x17c0008002047fae */ /* 0x0005e2000d101d64 */
[----:B------:R-:W-:-:S05]  /*232d0*/  NOP ;  /* 0x0000000000007918 */ /* 0x000fca0000000000 */
.L_x_772:
        /* <DEDUP_REMOVED lines=10> */
.L_x_773:
[----:B------:R3:W-:Y:S01]  /*23380*/  SYNCS.ARRIVE.TRANS64.A1T0 RZ, [R0+URZ+0x38870], RZ ;  /* 0x038870ff00ff79a7 */ /* 0x0007e2000810003f */
[----:B------:R-:W-:Y:S05]  /*23390*/  @!P3 BRA `(.L_x_774) ;  /* 0x000000000004b947 */ /* 0x000fea0003800000 */
[----:B------:R-:W-:Y:S01]  /*233a0*/  BPT.TRAP 0x1 ;  /* 0x000000040000795c */ /* 0x000fe20000300000 */
.L_x_774:
[----:B------:R-:W4:Y:S01]  /*233b0*/  SYNCS.PHASECHK.TRANS64.TRYWAIT P0, [R0+URZ+0x38840], R21 ;  /* 0x03884015000075a7 */ /* 0x000f22000800017f */
[----:B------:R-:W-:Y:S04]  /*233c0*/  BSSY B0, `(.L_x_775) ;  /* 0x0000002000007945 */ /* 0x000fe80003800000 */
[----:B----4-:R-:W-:Y:S05]  /*233d0*/  @!P0 BRA `(.L_x_776) ;  /* 0x0000009400208947 */ /* 0x010fea0003800000 */
.L_x_1063:
[----:B------:R-:W-:Y:S05]  /*233e0*/  BSYNC B0 ;  /* 0x0000000000007941 */ /* 0x000fea0003800000 */
.L_x_775:
[----:B-1----:R-:W5:Y:S01]  /*233f0*/  LDL R8, [R1+0x4] ;  /* 0x0000040001087983 */ /* 0x002f620000100800 */
[----:B------:R-:W-:Y:S01]  /*23400*/  ULDC.64 UR4, c[0x0][0x300] ;  /* 0x0000c00000047ab9 */ /* 0x000fe20000000a00 */
[----:B------:R-:W-:Y:S01]  /*23410*/  ULDC.64 UR6, c[0x0][0x2e8] ;  /* 0x0000ba0000067ab9 */ /* 0x000fe20000000a00 */
[----:B------:R-:W-:Y:S01]  /*23420*/  IMAD R7, R17, UR4, RZ ;  /* 0x0000000411077c24 */ /* 0x000fe2000f8e02ff */
[----:B------:R-:W-:Y:S01]  /*23430*/  LOP3.LUT R11, R34, 0x80, RZ, 0xfc, !PT ;  /* 0x00000080220b7812 */ /* 0x000fe200078efcff */
[----:B--2---:R-:W-:-:S04]  /*23440*/  IMAD.WIDE.U32 R2, R5, UR4, RZ ;  /* 0x0000000405027c25 */ /* 0x004fc8000f8e00ff */
        /* <DEDUP_REMOVED lines=8> */
[----:B------:R-:W-:-:S03]  /*234d0*/  IMAD.WIDE.U32 R2, R18, UR4, R2 ;  /* 0x0000000412027c25 */ /* 0x000fc6000f8e0002 */
[----:B------:R-:W-:Y:S01]  /*234e0*/  IADD3 R6, P0, R2, UR6, RZ ;  /* 0x0000000602067c10 */ /* 0x000fe2000ff1e0ff */
[----:B-----5:R-:W-:Y:S01]  /*234f0*/  IMAD R5, R8, UR4, RZ ;  /* 0x0000000408057c24 */ /* 0x020fe2000f8e02ff */
[----:B------:R-:W-:Y:S01]  /*23500*/  UMOV UR4, 0xffffffff ;  /* 0xffffffff00047882 */ /* 0x000fe20000000000 */
[----:B------:R-:W1:Y:S02]  /*23510*/  LDC R8, c[0x0][0x2f4] ;  /* 0x0000bd00ff087b82 */ /* 0x000e640000000800 */
[----:B------:R-:W-:-:S05]  /*23520*/  IMAD R5, R18, UR5, R5 ;  /* 0x0000000512057c24 */ /* 0x000fca000f8e0205 */
[----:B------:R-:W-:Y:S02]  /*23530*/  IADD3.X R5, R5, UR7, R3, P0, !PT ;  /* 0x0000000705057c10 */ /* 0x000fe400087fe403 */
[-C--:B-1----:R-:W-:Y:S02]  /*23540*/  ISETP.GE.AND P2, PT, R11, R8.reuse, PT ;  /* 0x000000080b00720c */ /* 0x082fe40003f46270 */
[----:B------:R-:W-:Y:S01]  /*23550*/  ISETP.GE.AND P3, PT, R34, R8, PT ;  /* 0x000000082200720c */ /* 0x000fe20003f66270 */
[----:B------:R-:W-:-:S12]  /*23560*/  BRA.DIV UR4, `(.L_x_777) ;  /* 0x0000009204d07947 */ /* 0x000fd8000b800000 */
[----:B------:R-:W1:Y:S04]  /*23570*/  SHFL.IDX PT, R2, R6, RZ, 0x181f ;  /* 0x00181fff06027589 */ /* 0x000e6800000e0000 */
[----:B------:R-:W2:Y:S01]  /*23580*/  SHFL.IDX PT, R3, R5, RZ, 0x181f ;  /* 0x00181fff05037589 */ /* 0x000ea200000e0000 */
[----:B-1----:R-:W-:-:S04]  /*23590*/  IADD3 R2, P0, R34, R2, RZ ;  /* 0x0000000222027210 */ /* 0x002fc80007f1e0ff */
[----:B--2---:R-:W-:-:S05]  /*235a0*/  IADD3.X R3, RZ, R3, RZ, P0, !PT ;  /* 0x00000003ff037210 */ /* 0x004fca00007fe4ff */
        /* <DEDUP_REMOVED lines=35> */
[----:B------:R-:W0:Y:S01]  /*237e0*/  SHFL.IDX PT, R5, R5, 0x7, 0x181f ;  /* 0x00f81f0005057f89 */ /* 0x000e2200000e0000 */
[----:B-1----:R-:W-:-:S04]  /*237f0*/  IADD3 R2, P0, R34, R2, RZ ;  /* 0x0000000222027210 */ /* 0x002fc80007f1e0ff */
[----:B--2---:R-:W-:-:S05]  /*23800*/  IADD3.X R3, RZ, R3, RZ, P0, !PT ;  /* 0x00000003ff037210 */ /* 0x004fca00007fe4ff */
[----:B------:R-:W-:Y:S04]  /*23810*/  LDGSTS.E.BYPASS.LTC128B.128 [R4+0x2b400], desc[UR36][R2.64], !P3 ;  /* 0x2b40000002047fae */ /* 0x000fe8000d901d64 */
[----:B------:R1:W-:Y:S04]  /*23820*/  LDGSTS.E.BYPASS.LTC128B.128 [R4+0x2f400], desc[UR36][R2.64+0x80], !P2 ;  /* 0x2f40008002047fae */ /* 0x0003e8000d101d64 */
[----:B01----:R1:W2:Y:S02]  /*23830*/  SHFL.IDX PT, R2, R6, 0x7, 0x181f ;  /* 0x00f81f0006027f89 */ /* 0x0032a400000e0000 */
.L_x_1081:
        /* <DEDUP_REMOVED lines=9> */
.L_x_778:
        /* <DEDUP_REMOVED lines=10> */
.L_x_779:
[----:B------:R3:W-:Y:S02]  /*23970*/  SYNCS.ARRIVE.TRANS64.A1T0 RZ, [R0+URZ+0x38830], RZ ;  /* 0x038830ff00ff79a7 */ /* 0x0007e4000810003f */
[----:B---34-:R-:W-:-:S05]  /*23980*/  IMAD.U32 R0, RZ, RZ, UR38 ;  /* 0x00000026ff007e24 */ /* 0x018fca000f8e00ff */
[----:B------:R-:W-:-:S13]  /*23990*/  ISETP.NE.AND P0, PT, R0, 0x3, PT ;  /* 0x000000030000780c */ /* 0x000fda0003f05270 */
[----:B------:R-:W-:Y:S05]  /*239a0*/  @!P0 BRA `(.L_x_780) ;  /* 0x0000000000048947 */ /* 0x000fea0003800000 */
[----:B------:R-:W-:Y:S01]  /*239b0*/  BPT.TRAP 0x1 ;  /* 0x000000040000795c */ /* 0x000fe20000300000 */
.L_x_780:
[----:B------:R-:W-:Y:S01]  /*239c0*/  LOP3.LUT R0, R10, 0x1, RZ, 0x3c, !PT ;  /* 0x000000010a007812 */ /* 0x000fe200078e3cff */
[----:B------:R-:W-:Y:S01]  /*239d0*/  BSSY B0, `(.L_x_781) ;  /* 0x0000005000007945 */ /* 0x000fe20003800000 */
[----:B0-----:R-:W-:Y:S02]  /*239e0*/  LEA R2, R9, R23, 0x3 ;  /* 0x0000001709027211 */ /* 0x001fe400078e18ff */
[----:B------:R-:W-:-:S04]  /*239f0*/  SHF.L.U32 R0, R0, 0x1f, RZ ;  /* 0x0000001f00007819 */ /* 0x000fc800000006ff */
[----:B------:R-:W0:Y:S02]  /*23a00*/  SYNCS.PHASECHK.TRANS64.TRYWAIT P2, [R2+URZ+0x38870], R0 ;  /* 0x03887000020075a7 */ /* 0x000e24000804017f */
[----:B0-----:R-:W-:Y:S05]  /*23a10*/  @!P2 BRA `(.L_x_782) ;  /* 0x0000009400e8a947 */ /* 0x001fea0003800000 */
.L_x_1082:
[----:B------:R-:W-:Y:S05]  /*23a20*/  BSYNC B0 ;  /* 0x0000000000007941 */ /* 0x000fea0003800000 */
.L_x_781:
[----:B------:R-:W-:-:S13]  /*23a30*/  LOP3.LUT P2, RZ, R22, 0x4, RZ, 0xc0, !PT ;  /* 0x0000000416ff7812 */ /* 0x000fda000784c0ff */
[----:B------:R-:W-:Y:S05]  /*23a40*/  @!P2 BRA `(.L_x_783) ;  /* 0x000000000004a947 */ /* 0x000fea0003800000 */
[----:B------:R-:W-:Y:S01]  /*23a50*/  BPT.TRAP 0x1 ;  /* 0x000000040000795c */ /* 0x000fe20000300000 */
.L_x_783:
[----:B------:R-:W-:Y:S01]  /*23a60*/  SHF.L.U32 R3, R10, 0x1f, RZ ;  /* 0x0000001f0a037819 */ /* 0x000fe200000006ff */
[----:B0-----:R-:W-:-:S03]  /*23a70*/  IMAD.SHL.U32 R0, R9, 0x8000, RZ ;  /* 0x0000800009007824 */ /* 0x001fc600078e00ff */
[----:B------:R-:W0:Y:S02]  /*23a80*/  SYNCS.PHASECHK.TRANS64.TRYWAIT P2, [R2+URZ+0x38860], R3 ;  /* 0x03886003020075a7 */ /* 0x000e24000804017f */
[----:B0-----:R-:W-:Y:S05]  /*23a90*/  @!P2 BRA `(.L_x_784) ;  /* 0x0000009400dca947 */ /* 0x001fea0003800000 */
.L_x_1083:
[----:B------:R-:W2:Y:S01]  /*23aa0*/  LDL R8, [R1+0x24] ;  /* 0x0000240001087983 */ /* 0x000ea20000100800 */
[----:B0-----:R-:W-:Y:S01]  /*23ab0*/  LOP3.LUT R3, R0, R25, RZ, 0xfc, !PT ;  /* 0x0000001900037212 */ /* 0x001fe200078efcff */
[----:B------:R-:W-:Y:S05]  /*23ac0*/  WARPSYNC.ALL ;  /* 0x0000000000007948 */ /* 0x000fea0003800000 */
[----:B------:R-:W3:Y:S01]  /*23ad0*/  LDL R20, [R1+0x18] ;  /* 0x0000180001147983 */ /* 0x000ee20000100800 */
[----:B------:R-:W-:Y:S01]  /*23ae0*/  IMAD.IADD R3, R23, 0x1, R3 ;  /* 0x0000000117037824 */ /* 0x000fe200078e0203 */
[----:B------:R-:W-:Y:S01]  /*23af0*/  LOP3.LUT P2, RZ, R22, 0x4, RZ, 0xc0, !PT ;  /* 0x0000000416ff7812 */ /* 0x000fe2000784c0ff */
[C---:B------:R-:W-:Y:S01]  /*23b00*/  VIADD R21, R0.reuse, 0x2000 ;  /* 0x0000200000157836 */ /* 0x040fe20000000000 */
[----:B------:R-:W-:Y:S01]  /*23b10*/  IADD3 R17, R0, 0x6000, RZ ;  /* 0x0000600000117810 */ /* 0x000fe20007ffe0ff */
[----:B------:R-:W4:Y:S04]  /*23b20*/  LDL R29, [R1+0x14] ;  /* 0x00001400011d7983 */ /* 0x000f280000100800 */
[----:B-1----:R-:W0:Y:S02]  /*23b30*/  LDSM.16.MT88.4 R4, [R3+0x10400] ;  /* 0x010400000304783b */ /* 0x002e240000004200 */
[----:B0-----:R-:W-:-:S02]  /*23b40*/  PRMT R12, R4, 0x6420, R5 ;  /* 0x00006420040c7816 */ /* 0x001fc40000000005 */
[----:B------:R-:W-:Y:S02]  /*23b50*/  PRMT R13, R4, 0x7531, R5 ;  /* 0x00007531040d7816 */ /* 0x000fe40000000005 */
[----:B------:R-:W-:Y:S02]  /*23b60*/  LOP3.LUT R4, R0, R26, RZ, 0xfc, !PT ;  /* 0x0000001a00047212 */ /* 0x000fe400078efcff */
[C-C-:B------:R-:W-:Y:S02]  /*23b70*/  PRMT R14, R6.reuse, 0x6420, R7.reuse ;  /* 0x00006420060e7816 */ /* 0x140fe40000000007 */
[----:B------:R-:W-:Y:S02]  /*23b80*/  PRMT R15, R6, 0x7531, R7 ;  /* 0x00007531060f7816 */ /* 0x000fe40000000007 */
[----:B------:R-:W-:Y:S02]  /*23b90*/  IADD3 R4, R24, R4, RZ ;  /* 0x0000000418047210 */ /* 0x000fe40007ffe0ff */
[----:B--2---:R-:W-:-:S05]  /*23ba0*/  IADD3 R3, R23, R8, R0 ;  /* 0x0000000817037210 */ /* 0x004fca0007ffe000 */
[----:B------:R-:W0:Y:S04]  /*23bb0*/  LDSM.16.MT88.4 R8, [R3+0x10400] ;  /* 0x010400000308783b */ /* 0x000e280000004200 */
[----:B------:R1:W-:Y:S02]  /*23bc0*/  STSM.16.M88.4 [R4], R12 ;  /* 0x0000000c04007844 */ /* 0x0003e40000000200 */
[----:B-1----:R-:W-:Y:S02]  /*23bd0*/  IADD3 R12, R0, 0x4000, RZ ;  /* 0x00004000000c7810 */ /* 0x002fe40007ffe0ff */
[C-C-:B0-----:R-:W-:Y:S02]  /*23be0*/  PRMT R4, R8.reuse, 0x6420, R9.reuse ;  /* 0x0000642008047816 */ /* 0x141fe40000000009 */
[----:B------:R-:W-:-:S02]  /*23bf0*/  PRMT R5, R8, 0x7531, R9 ;  /* 0x0000753108057816 */ /* 0x000fc40000000009 */
[----:B------:R-:W-:Y:S02]  /*23c00*/  LOP3.LUT R8, R21, R26, RZ, 0xfc, !PT ;  /* 0x0000001a15087212 */ /* 0x000fe400078efcff */
[C-C-:B------:R-:W-:Y:S02]  /*23c10*/  PRMT R6, R10.reuse, 0x6420, R11.reuse ;  /* 0x000064200a067816 */ /* 0x140fe4000000000b */
[----:B------:R-:W-:Y:S01]  /*23c20*/  PRMT R7, R10, 0x7531, R11 ;  /* 0x000075310a077816 */ /* 0x000fe2000000000b */
[----:B------:R-:W-:-:S05]  /*23c30*/  IMAD.IADD R8, R24, 0x1, R8 ;  /* 0x0000000118087824 */ /* 0x000fca00078e0208 */
[----:B------:R0:W-:Y:S02]  /*23c40*/  STSM.16.M88.4 [R8], R4 ;  /* 0x0000000408007844 */ /* 0x0001e40000000200 */
[----:B0-----:R-:W-:-:S05]  /*23c50*/  LOP3.LUT R4, R12, R25, RZ, 0xfc, !PT ;  /* 0x000000190c047212 */ /* 0x001fca00078efcff */
[----:B------:R-:W-:-:S05]  /*23c60*/  IMAD.IADD R4, R23, 0x1, R4 ;  /* 0x0000000117047824 */ /* 0x000fca00078e0204 */
[----:B------:R-:W0:Y:S01]  /*23c70*/  LDSM.16.MT88.4 R8, [R4+0x10400] ;  /* 0x010400000408783b */ /* 0x000e220000004200 */
[----:B------:R-:W-:-:S05]  /*23c80*/  LOP3.LUT R12, R12, R26, RZ, 0xfc, !PT ;  /* 0x0000001a0c0c7212 */ /* 0x000fca00078efcff */
[----:B------:R-:W-:Y:S01]  /*23c90*/  IMAD.IADD R12, R24, 0x1, R12 ;  /* 0x00000001180c7824 */ /* 0x000fe200078e020c */
[C-C-:B0-----:R-:W-:Y:S02]  /*23ca0*/  PRMT R4, R8.reuse, 0x6420, R9.reuse ;  /* 0x0000642008047816 */ /* 0x141fe40000000009 */
[----:B------:R-:W-:Y:S02]  /*23cb0*/  PRMT R5, R8, 0x7531, R9 ;  /* 0x0000753108057816 */ /* 0x000fe40000000009 */
[C-C-:B------:R-:W-:Y:S02]  /*23cc0*/  PRMT R6, R10.reuse, 0x6420, R11.reuse ;  /* 0x000064200a067816 */ /* 0x140fe4000000000b */
[----:B------:R-:W-:Y:S02]  /*23cd0*/  PRMT R7, R10, 0x7531, R11 ;  /* 0x000075310a077816 */ /* 0x000fe4000000000b */
[----:B------:R-:W0:Y:S04]  /*23ce0*/  LDSM.16.MT88.4 R8, [R3+0x14400] ;  /* 0x014400000308783b */ /* 0x000e280000004200 */
[----:B------:R1:W-:Y:S02]  /*23cf0*/  STSM.16.M88.4 [R12], R4 ;  /* 0x000000040c007844 */ /* 0x0003e40000000200 */
[----:B-1----:R-:W-:-:S05]  /*23d00*/  LOP3.LUT R4, R17, R26, RZ, 0xfc, !PT ;  /* 0x0000001a11047212 */ /* 0x002fca00078efcff */
[----:B------:R-:W-:Y:S01]  /*23d10*/  IMAD.IADD R4, R24, 0x1, R4 ;  /* 0x0000000118047824 */ /* 0x000fe200078e0204 */
[C-C-:B0-----:R-:W-:Y:S02]  /*23d20*/  PRMT R12, R8.reuse, 0x6420, R9.reuse ;  /* 0x00006420080c7816 */ /* 0x141fe40000000009 */
[----:B------:R-:W-:Y:S02]  /*23d30*/  PRMT R13, R8, 0x7531, R9 ;  /* 0x00007531080d7816 */ /* 0x000fe40000000009 */
[C-C-:B------:R-:W-:Y:S02]  /*23d40*/  PRMT R14, R10.reuse, 0x6420, R11.reuse ;  /* 0x000064200a0e7816 */ /* 0x140fe4000000000b */
[----:B------:R-:W-:-:S05]  /*23d50*/  PRMT R15, R10, 0x7531, R11 ;  /* 0x000075310a0f7816 */ /* 0x000fca000000000b */
[----:B------:R0:W-:Y:S02]  /*23d60*/  STSM.16.M88.4 [R4], R12 ;  /* 0x0000000c04007844 */ /* 0x0001e40000000200 */
[----:B0-----:R-:W-:-:S05]  /*23d70*/  VIADD R4, R0, 0x1000 ;  /* 0x0000100000047836 */ /* 0x001fca0000000000 */
[----:B------:R-:W-:-:S04]  /*23d80*/  LOP3.LUT R4, R4, R25, RZ, 0xfc, !PT ;  /* 0x0000001904047212 */ /* 0x000fc800078efcff */
[----:B------:R-:W-:-:S05]  /*23d90*/  IADD3 R4, R23, R4, RZ ;  /* 0x0000000417047210 */ /* 0x000fca0007ffe0ff */
[----:B------:R-:W0:Y:S01]  /*23da0*/  LDSM.16.MT88.4 R8, [R4+0x10400] ;  /* 0x010400000408783b */ /* 0x000e220000004200 */
[----:B---3--:R-:W-:-:S05]  /*23db0*/  IMAD.IADD R28, R20, 0x1, R0 ;  /* 0x00000001141c7824 */ /* 0x008fca00078e0200 */
[----:B------:R-:W-:Y:S02]  /*23dc0*/  IADD3 R20, R24, R28, R26 ;  /* 0x0000001c18147210 */ /* 0x000fe40007ffe01a */
[C-C-:B0-----:R-:W-:Y:S02]  /*23dd0*/  PRMT R4, R8.reuse, 0x6420, R9.reuse ;  /* 0x0000642008047816 */ /* 0x141fe40000000009 */
[----:B------:R-:W-:Y:S02]  /*23de0*/  PRMT R5, R8, 0x7531, R9 ;  /* 0x0000753108057816 */ /* 0x000fe40000000009 */
[C-C-:B------:R-:W-:Y:S02]  /*23df0*/  PRMT R6, R10.reuse, 0x6420, R11.reuse ;  /* 0x000064200a067816 */ /* 0x140fe4000000000b */
[----:B------:R-:W-:Y:S02]  /*23e00*/  PRMT R7, R10, 0x7531, R11 ;  /* 0x000075310a077816 */ /* 0x000fe4000000000b */
[----:B------:R-:W0:Y:S04]  /*23e10*/  LDSM.16.MT88.4 R8, [R3+0x11400] ;  /* 0x011400000308783b */ /* 0x000e280000004200 */
[----:B------:R1:W-:Y:S01]  /*23e20*/  STSM.16.M88.4 [R20], R4 ;  /* 0x0000000414007844 */ /* 0x0003e20000000200 */
[----:B------:R-:W-:Y:S01]  /*23e30*/  IADD3 R28, R24, R37, R28 ;  /* 0x00000025181c7210 */ /* 0x000fe20007ffe01c */
[----:B-1----:R-:W-:-:S05]  /*23e40*/  VIADD R4, R0, 0x5000 ;  /* 0x0000500000047836 */ /* 0x002fca0000000000 */
[----:B------:R-:W-:-:S04]  /*23e50*/  LOP3.LUT R4, R4, R25, RZ, 0xfc, !PT ;  /* 0x0000001904047212 */ /* 0x000fc800078efcff */
[----:B------:R-:W-:Y:S02]  /*23e60*/  IADD3 R4, R23, R4, RZ ;  /* 0x0000000417047210 */ /* 0x000fe40007ffe0ff */
[C-C-:B0-----:R-:W-:Y:S02]  /*23e70*/  PRMT R12, R8.reuse, 0x6420, R9.reuse ;  /* 0x00006420080c7816 */ /* 0x141fe40000000009 */
[----:B------:R-:W-:Y:S02]  /*23e80*/  PRMT R13, R8, 0x7531, R9 ;  /* 0x00007531080d7816 */ /* 0x000fe40000000009 */
[C-C-:B------:R-:W-:Y:S02]  /*23e90*/  PRMT R14, R10.reuse, 0x6420, R11.reuse ;  /* 0x000064200a0e7816 */ /* 0x140fe4000000000b */
[----:B------:R-:W-:-:S05]  /*23ea0*/  PRMT R15, R10, 0x7531, R11 ;  /* 0x000075310a0f7816 */ /* 0x000fca000000000b */
[----:B------:R-:W-:Y:S04]  /*23eb0*/  STSM.16.M88.4 [R28], R12 ;  /* 0x0000000c1c007844 */ /* 0x000fe80000000200 */
[----:B------:R-:W0:Y:S01]  /*23ec0*/  LDSM.16.MT88.4 R8, [R4+0x10400] ;  /* 0x010400000408783b */ /* 0x000e220000004200 */
[----:B------:R-:W-:Y:S02]  /*23ed0*/  LOP3.LUT R21, R21, R25, RZ, 0xfc, !PT ;  /* 0x0000001915157212 */ /* 0x000fe400078efcff */
        /* <DEDUP_REMOVED lines=8> */
[----:B------:R-:W-:Y:S01]  /*23f60*/  IMAD.IADD R8, R23, 0x1, R21 ;  /* 0x0000000117087824 */ /* 0x000fe200078e0215 */
[----:B------:R-:W-:-:S02]  /*23f70*/  PRMT R14, R10, 0x6420, R11 ;  /* 0x000064200a0e7816 */ /* 0x000fc4000000000b */
[----:B------:R-:W-:-:S05]  /*23f80*/  PRMT R15, R10, 0x7531, R11 ;  /* 0x000075310a0f7816 */ /* 0x000fca000000000b */
[----:B------:R-:W-:Y:S04]  /*23f90*/  STSM.16.M88.4 [R28+0x4000], R12 ;  /* 0x0040000c1c007844 */ /* 0x000fe80000000200 */
[----:B------:R-:W0:Y:S01]  /*23fa0*/  LDSM.16.MT88.4 R8, [R8+0x10400] ;  /* 0x010400000808783b */ /* 0x000e220000004200 */
[----:B------:R-:W-:Y:S02]  /*23fb0*/  LOP3.LUT R17, R17, R25, RZ, 0xfc, !PT ;  /* 0x0000001911117212 */ /* 0x000fe400078efcff */
[C-C-:B0-----:R-:W-:Y:S02]  /*23fc0*/  PRMT R4, R8.reuse, 0x6420, R9.reuse ;  /* 0x0000642008047816 */ /* 0x141fe40000000009 */
[----:B------:R-:W-:Y:S02]  /*23fd0*/  PRMT R5, R8, 0x7531, R9 ;  /* 0x0000753108057816 */ /* 0x000fe40000000009 */
[----:B------:R-:W-:-:S02]  /*23fe0*/  PRMT R6, R10, 0x6420, R11 ;  /* 0x000064200a067816 */ /* 0x000fc4000000000b */
[----:B------:R-:W-:Y:S02]  /*23ff0*/  PRMT R7, R10, 0x7531, R11 ;  /* 0x000075310a077816 */ /* 0x000fe4000000000b */
[----:B------:R-:W0:Y:S02]  /*24000*/  LDSM.16.MT88.4 R8, [R3+0x12400] ;  /* 0x012400000308783b */ /* 0x000e240000004200 */
[C-C-:B0-----:R-:W-:Y:S02]  /*24010*/  PRMT R12, R8.reuse, 0x6420, R9.reuse ;  /* 0x00006420080c7816 */ /* 0x141fe40000000009 */
[----:B------:R-:W-:Y:S02]  /*24020*/  PRMT R13, R8, 0x7531, R9 ;  /* 0x00007531080d7816 */ /* 0x000fe40000000009 */
[----:B------:R-:W-:Y:S02]  /*24030*/  IADD3 R8, R23, R17, RZ ;  /* 0x0000001117087210 */ /* 0x000fe40007ffe0ff */
[----:B------:R-:W2:Y:S01]  /*24040*/  LDL R17, [R1+0x1c] ;  /* 0x00001c0001117983 */ /* 0x000ea20000100800 */
[----:B----4-:R-:W-:Y:S01]  /*24050*/  IMAD.IADD R21, R29, 0x1, R0 ;  /* 0x000000011d157824 */ /* 0x010fe200078e0200 */
[----:B------:R-:W-:-:S02]  /*24060*/  PRMT R14, R10, 0x6420, R11 ;  /* 0x000064200a0e7816 */ /* 0x000fc4000000000b */
[----:B------:R-:W-:Y:S02]  /*24070*/  PRMT R15, R10, 0x7531, R11 ;  /* 0x000075310a0f7816 */ /* 0x000fe4000000000b */
[C---:B------:R-:W-:Y:S02]  /*24080*/  IADD3 R20, R24.reuse, R21, R26 ;  /* 0x0000001518147210 */ /* 0x040fe40007ffe01a */
[----:B------:R-:W-:-:S03]  /*24090*/  IADD3 R21, R24, R37, R21 ;  /* 0x0000002518157210 */ /* 0x000fc60007ffe015 */
[----:B------:R-:W-:Y:S04]  /*240a0*/  STSM.16.M88.4 [R20], R4 ;  /* 0x0000000414007844 */ /* 0x000fe80000000200 */
[----:B------:R-:W-:Y:S04]  /*240b0*/  STSM.16.M88.4 [R21], R12 ;  /* 0x0000000c15007844 */ /* 0x000fe80000000200 */
[----:B------:R-:W0:Y:S02]  /*240c0*/  LDSM.16.MT88.4 R8, [R8+0x10400] ;  /* 0x010400000808783b */ /* 0x000e240000004200 */
[----:B0-----:R-:W-:-:S02]  /*240d0*/  PRMT R4, R8, 0x6420, R9 ;  /* 0x0000642008047816 */ /* 0x001fc40000000009 */
[----:B------:R-:W-:Y:S02]  /*240e0*/  PRMT R5, R8, 0x7531, R9 ;  /* 0x0000753108057816 */ /* 0x000fe40000000009 */
[C-C-:B------:R-:W-:Y:S02]  /*240f0*/  PRMT R6, R10.reuse, 0x6420, R11.reuse ;  /* 0x000064200a067816 */ /* 0x140fe4000000000b */
[----:B------:R-:W-:Y:S02]  /*24100*/  PRMT R7, R10, 0x7531, R11 ;  /* 0x000075310a077816 */ /* 0x000fe4000000000b */
[----:B------:R-:W0:Y:S04]  /*24110*/  LDSM.16.MT88.4 R8, [R3+0x16400] ;  /* 0x016400000308783b */ /* 0x000e280000004200 */
[----:B------:R1:W-:Y:S02]  /*24120*/  STSM.16.M88.4 [R20+0x4000], R4 ;  /* 0x0040000414007844 */ /* 0x0003e40000000200 */
[----:B-1----:R-:W-:-:S05]  /*24130*/  VIADD R4, R0, 0x3000 ;  /* 0x0000300000047836 */ /* 0x002fca0000000000 */
[----:B------:R-:W-:-:S05]  /*24140*/  LOP3.LUT R4, R4, R25, RZ, 0xfc, !PT ;  /* 0x0000001904047212 */ /* 0x000fca00078efcff */
[----:B------:R-:W-:Y:S01]  /*24150*/  IMAD.IADD R4, R23, 0x1, R4 ;  /* 0x0000000117047824 */ /* 0x000fe200078e0204 */
[C-C-:B0-----:R-:W-:Y:S02]  /*24160*/  PRMT R28, R8.reuse, 0x6420, R9.reuse ;  /* 0x00006420081c7816 */ /* 0x141fe40000000009 */
[----:B------:R-:W-:Y:S02]  /*24170*/  PRMT R29, R8, 0x7531, R9 ;  /* 0x00007531081d7816 */ /* 0x000fe40000000009 */
[C-C-:B------:R-:W-:Y:S02]  /*24180*/  PRMT R30, R10.reuse, 0x6420, R11.reuse ;  /* 0x000064200a1e7816 */ /* 0x140fe4000000000b */
        /* <DEDUP_REMOVED lines=9> */
[----:B------:R-:W-:Y:S02]  /*24220*/  PRMT R5, R8, 0x7531, R9 ;  /* 0x0000753108057816 */ /* 0x000fe40000000009 */
[C-C-:B------:R-:W-:Y:S02]  /*24230*/  PRMT R6, R10.reuse, 0x6420, R11.reuse ;  /* 0x000064200a067816 */ /* 0x140fe4000000000b */
[----:B------:R-:W-:-:S02]  /*24240*/  PRMT R7, R10, 0x7531, R11 ;  /* 0x000075310a077816 */ /* 0x000fc4000000000b */
[----:B--2---:R-:W-:Y:S01]  /*24250*/  IADD3 R20, R17, R0, RZ ;  /* 0x0000000011147210 */ /* 0x004fe20007ffe0ff */
[----:B------:R-:W-:-:S05]  /*24260*/  VIADD R0, R0, 0x7000 ;  /* 0x0000700000007836 */ /* 0x000fca0000000000 */
[----:B------:R-:W-:Y:S02]  /*24270*/  LOP3.LUT R0, R0, R25, RZ, 0xfc, !PT ;  /* 0x0000001900007212 */ /* 0x000fe400078efcff */
[C---:B------:R-:W-:Y:S02]  /*24280*/  IADD3 R17, R24.reuse, R20, R26 ;  /* 0x0000001418117210 */ /* 0x040fe40007ffe01a */
[----:B------:R-:W-:Y:S01]  /*24290*/  IADD3 R20, R24, R37, R20 ;  /* 0x0000002518147210 */ /* 0x000fe20007ffe014 */
[----:B------:R-:W-:Y:S02]  /*242a0*/  IMAD.IADD R0, R23, 0x1, R0 ;  /* 0x0000000117007824 */ /* 0x000fe400078e0200 */
[----:B------:R-:W-:Y:S04]  /*242b0*/  STSM.16.M88.4 [R17], R12 ;  /* 0x0000000c11007844 */ /* 0x000fe80000000200 */
[----:B------:R-:W-:Y:S04]  /*242c0*/  STSM.16.M88.4 [R20], R4 ;  /* 0x0000000414007844 */ /* 0x000fe80000000200 */
[----:B------:R-:W0:Y:S04]  /*242d0*/  LDSM.16.MT88.4 R4, [R0+0x10400] ;  /* 0x010400000004783b */ /* 0x000e280000004200 */
[----:B------:R-:W1:Y:S01]  /*242e0*/  LDSM.16.MT88.4 R8, [R3+0x17400] ;  /* 0x017400000308783b */ /* 0x000e620000004200 */
[----:B0-----:R-:W-:-:S02]  /*242f0*/  PRMT R12, R4, 0x6420, R5 ;  /* 0x00006420040c7816 */ /* 0x001fc40000000005 */
[----:B------:R-:W-:Y:S02]  /*24300*/  PRMT R13, R4, 0x7531, R5 ;  /* 0x00007531040d7816 */ /* 0x000fe40000000005 */
[C-C-:B------:R-:W-:Y:S02]  /*24310*/  PRMT R14, R6.reuse, 0x6420, R7.reuse ;  /* 0x00006420060e7816 */ /* 0x140fe40000000007 */
[----:B------:R-:W-:Y:S02]  /*24320*/  PRMT R15, R6, 0x7531, R7 ;  /* 0x00007531060f7816 */ /* 0x000fe40000000007 */
[C-C-:B-1----:R-:W-:Y:S02]  /*24330*/  PRMT R4, R8.reuse, 0x6420, R9.reuse ;  /* 0x0000642008047816 */ /* 0x142fe40000000009 */
[----:B------:R-:W-:Y:S02]  /*24340*/  PRMT R5, R8, 0x7531, R9 ;  /* 0x0000753108057816 */ /* 0x000fe40000000009 */
[----:B------:R-:W-:-:S02]  /*24350*/  PRMT R6, R10, 0x6420, R11 ;  /* 0x000064200a067816 */ /* 0x000fc4000000000b */
        /* <DEDUP_REMOVED lines=11> */
.L_x_785:
[----:B-1----:R1:W-:Y:S01]  /*24410*/  SYNCS.ARRIVE.TRANS64.A1T0 RZ, [R2+URZ+0x38850], RZ ;  /* 0x038850ff02ff79a7 */ /* 0x0023e2000810003f */
[----:B------:R-:W-:Y:S06]  /*24420*/  BAR.SYNC.DEFER_BLOCKING 0x2, 0x80 ;  /* 0x0082000000007b1d */ /* 0x000fec0000010000 */
[----:B------:R-:W-:Y:S05]  /*24430*/  @!P0 BRA `(.L_x_786) ;  /* 0x0000000000048947 */ /* 0x000fea0003800000 */
[----:B------:R-:W-:Y:S01]  /*24440*/  BPT.TRAP 0x1 ;  /* 0x000000040000795c */ /* 0x000fe20000300000 */
.L_x_786:
[----:B------:R-:W2:Y:S01]  /*24450*/  LDL R0, [R1+0x10] ;  /* 0x0000100001007983 */ /* 0x000ea20000100800 */
[----:B-1----:R-:W-:Y:S01]  /*24460*/  IADD3 R2, R2, 0x38880, RZ ;  /* 0x0003888002027810 */ /* 0x002fe20007ffe0ff */
[----:B------:R-:W-:Y:S02]  /*24470*/  IMAD.MOV.U32 R10, RZ, RZ, R35 ;  /* 0x000000ffff0a7224 */ /* 0x000fe400078e0023 */
[----:B------:R-:W-:Y:S01]  /*24480*/  IMAD.MOV.U32 R9, RZ, RZ, R27 ;  /* 0x000000ffff097224 */ /* 0x000fe200078e001b */
[----:B--2---:R-:W-:-:S04]  /*24490*/  PRMT R2, R0, 0x654, R2 ;  /* 0x0000065400027816 */ /* 0x004fc80000000002 */
[----:B------:R1:W-:Y:S01]  /*244a0*/  SYNCS.ARRIVE.TRANS64.RED.A1T0 RZ, [R2+URZ], RZ ;  /* 0x000000ff02ff79a7 */ /* 0x0003e2000810043f */
[----:B------:R-:W-:Y:S05]  /*244b0*/  @P1 BRA `(.L_x_787) ;  /* 0xffffffe4008c1947 */ /* 0x000fea000383ffff */
.L_x_767:
[----:B0-----:R-:W1:Y:S01]  /*244c0*/  S2R R0, SR_TID.X ;  /* 0x0000000000007919 */ /* 0x001e620000002100 */
[----:B------:R-:W-:Y:S01]  /*244d0*/  BSSY B0, `(.L_x_788) ;  /* 0x0000012000007945 */ /* 0x000fe20003800000 */
[----:B-1----:R-:W-:Y:S02]  /*244e0*/  LOP3.LUT R2, R0, 0x7f, RZ, 0xc0, !PT ;  /* 0x0000007f00027812 */ /* 0x002fe400078ec0ff */
[----:B------:R-:W-:Y:S02]  /*244f0*/  MOV R0, UR38 ;  /* 0x0000002600007c02 */ /* 0x000fe40008000f00 */
        /* <DEDUP_REMOVED lines=14> */
[----:B0-----:R-:W-:-:S07]  /*245e0*/  IADD3 R16, R0, UR39, R7 ;  /* 0x0000002700107c10 */ /* 0x001fce000fffe007 */
.L_x_789:
[----:B------:R-:W-:Y:S05]  /*245f0*/  BSYNC B0 ;  /* 0x0000000000007941 */ /* 0x000fea0003800000 */
.L_x_788:
[----:B------:R-:W-:Y:S05]  /*24600*/  @!P0 BRA `(.L_x_790) ;  /* 0x0000000000048947 */ /* 0x000fea0003800000 */
[----:B------:R-:W-:Y:S01]  /*24610*/  BPT.TRAP 0x1 ;  /* 0x000000040000795c */ /* 0x000fe20000300000 */
.L_x_790:
[----:B------:R-:W-:Y:S01]  /*24620*/  LOP3.LUT R3, R35, 0x1, RZ, 0x3c, !PT ;  /* 0x0000000123037812 */ /* 0x000fe200078e3cff */
[----:B------:R-:W-:Y:S01]  /*24630*/  IMAD R0, R27, 0x8, R23 ;  /* 0x000000081b007824 */ /* 0x000fe200078e0217 */
[----:B------:R-:W-:Y:S02]  /*24640*/  BSSY B0, `(.L_x_791) ;  /* 0x0000004000007945 */ /* 0x000fe40003800000 */
[----:B------:R-:W-:-:S04]  /*24650*/  SHF.L.U32 R3, R3, 0x1f, RZ ;  /* 0x0000001f03037819 */ /* 0x000fc800000006ff */
[----:B------:R-:W0:Y:S02]  /*24660*/  SYNCS.PHASECHK.TRANS64.TRYWAIT P1, [R0+URZ+0x38870], R3 ;  /* 0x03887003000075a7 */ /* 0x000e24000802017f */
[----:B0-----:R-:W-:Y:S05]  /*24670*/  @!P1 BRA `(.L_x_792) ;  /* 0x0000008800f89947 */ /* 0x001fea0003800000 */
.L_x_1084:
[----:B------:R-:W-:Y:S05]  /*24680*/  BSYNC B0 ;  /* 0x0000000000007941 */ /* 0x000fea0003800000 */
.L_x_791:
[----:B------:R-:W-:-:S13]  /*24690*/  LOP3.LUT P1, RZ, R22, 0x4, RZ, 0xc0, !PT ;  /* 0x0000000416ff7812 */ /* 0x000fda000782c0ff */
[----:B------:R-:W-:Y:S05]  /*246a0*/  @!P1 BRA `(.L_x_793) ;  /* 0x0000000000049947 */ /* 0x000fea0003800000 */
[----:B------:R-:W-:Y:S01]  /*246b0*/  BPT.TRAP 0x1 ;  /* 0x000000040000795c */ /* 0x000fe20000300000 */
.L_x_793:
[----:B0-----:R-:W-:-:S04]  /*246c0*/  SHF.L.U32 R3, R35, 0x1f, RZ ;  /* 0x0000001f23037819 */ /* 0x001fc800000006ff */
[----:B------:R-:W0:Y:S02]  /*246d0*/  SYNCS.PHASECHK.TRANS64.TRYWAIT P1, [R0+URZ+0x38860], R3 ;  /* 0x03886003000075a7 */ /* 0x000e24000802017f */
[----:B0-----:R-:W-:Y:S05]  /*246e0*/  @!P1 BRA `(.L_x_794) ;  /* 0x0000008800f09947 */ /* 0x001fea0003800000 */
.L_x_1085:
[----:B------:R-:W2:Y:S01]  /*246f0*/  LDL R4, [R1+0x24] ;  /* 0x0000240001047983 */ /* 0x000ea20000100800 */
[----:B------:R-:W-:Y:S01]  /*24700*/  IMAD.SHL.U32 R18, R27, 0x8000, RZ ;  /* 0x000080001b127824 */ /* 0x000fe200078e00ff */
[----:B------:R-:W-:Y:S05]  /*24710*/  WARPSYNC.ALL ;  /* 0x0000000000007948 */ /* 0x000fea0003800000 */
[----:B------:R-:W3:Y:S01]  /*24720*/  LDL R29, [R1+0x18] ;  /* 0x00001800011d7983 */ /* 0x000ee20000100800 */
[----:B------:R-:W-:Y:S02]  /*24730*/  LOP3.LUT R2, R18, R25, RZ, 0xfc, !PT ;  /* 0x0000001912027212 */ /* 0x000fe400078efcff */
[----:B------:R-:W-:Y:S01]  /*24740*/  LOP3.LUT P1, RZ, R22, 0x4, RZ, 0xc0, !PT ;  /* 0x0000000416ff7812 */ /* 0x000fe2000782c0ff */
[----:B------:R-:W4:Y:S01]  /*24750*/  LDL R32, [R1+0x14] ;  /* 0x0000140001207983 */ /* 0x000f220000100800 */
[----:B------:R-:W-:-:S06]  /*24760*/  IADD3 R9, R23, R2, RZ ;  /* 0x0000000217097210 */ /* 0x000fcc0007ffe0ff */
[----:B------:R-:W1:Y:S01]  /*24770*/  LDSM.16.MT88.4 R8, [R9+0x10400] ;  /* 0x010400000908783b */ /* 0x000e620000004200 */
[----:B0-----:R-:W-:-:S05]  /*24780*/  LOP3.LUT R3, R18, R26, RZ, 0xfc, !PT ;  /* 0x0000001a12037212 */ /* 0x001fca00078efcff */
[----:B------:R-:W-:Y:S02]  /*24790*/  IMAD.IADD R3, R24, 0x1, R3 ;  /* 0x0000000118037824 */ /* 0x000fe400078e0203 */
[----:B------:R-:W-:Y:S01]  /*247a0*/  VIADD R20, R18, 0x2000 ;  /* 0x0000200012147836 */ /* 0x000fe20000000000 */
[C-C-:B-1----:R-:W-:Y:S02]  /*247b0*/  PRMT R12, R8.reuse, 0x6420, R9.reuse ;  /* 0x00006420080c7816 */ /* 0x142fe40000000009 */
[----:B------:R-:W-:Y:S02]  /*247c0*/  PRMT R13, R8, 0x7531, R9 ;  /* 0x00007531080d7816 */ /* 0x000fe40000000009 */
[C-C-:B------:R-:W-:Y:S02]  /*247d0*/  PRMT R14, R10.reuse, 0x6420, R11.reuse ;  /* 0x000064200a0e7816 */ /* 0x140fe4000000000b */
[----:B------:R-:W-:Y:S02]  /*247e0*/  PRMT R15, R10, 0x7531, R11 ;  /* 0x000075310a0f7816 */ /* 0x000fe4000000000b */
[----:B--2---:R-:W-:-:S05]  /*247f0*/  IADD3 R2, R23, R4, R18 ;  /* 0x0000000417027210 */ /* 0x004fca0007ffe012 */
[----:B------:R-:W0:Y:S04]  /*24800*/  LDSM.16.MT88.4 R4, [R2+0x10400] ;  /* 0x010400000204783b */ /* 0x000e280000004200 */
[----:B------:R1:W-:Y:S02]  /*24810*/  STSM.16.M88.4 [R3], R12 ;  /* 0x0000000c03007844 */ /* 0x0003e40000000200 */
[----:B-1----:R-:W-:Y:S01]  /*24820*/  VIADD R3, R18, 0x4000 ;  /* 0x0000400012037836 */ /* 0x002fe20000000000 */
[C-C-:B0-----:R-:W-:Y:S02]  /*24830*/  PRMT R8, R4.reuse, 0x6420, R5.reuse ;  /* 0x0000642004087816 */ /* 0x141fe40000000005 */
[----:B------:R-:W-:Y:S02]  /*24840*/  PRMT R9, R4, 0x7531, R5 ;  /* 0x0000753104097816 */ /* 0x000fe40000000005 */
[----:B------:R-:W-:-:S02]  /*24850*/  LOP3.LUT R5, R20, R26, RZ, 0xfc, !PT ;  /* 0x0000001a14057212 */ /* 0x000fc400078efcff */
[----:B------:R-:W-:Y:S02]  /*24860*/  LOP3.LUT R4, R3, R25, RZ, 0xfc, !PT ;  /* 0x0000001903047212 */ /* 0x000fe400078efcff */
[C-C-:B------:R-:W-:Y:S02]  /*24870*/  PRMT R10, R6.reuse, 0x6420, R7.reuse ;  /* 0x00006420060a7816 */ /* 0x140fe40000000007 */
[----:B------:R-:W-:Y:S01]  /*24880*/  PRMT R11, R6, 0x7531, R7 ;  /* 0x00007531060b7816 */ /* 0x000fe20000000007 */
[----:B------:R-:W-:Y:S01]  /*24890*/  IMAD.IADD R21, R23, 0x1, R4 ;  /* 0x0000000117157824 */ /* 0x000fe200078e0204 */
[----:B------:R-:W-:-:S05]  /*248a0*/  IADD3 R17, R24, R5, RZ ;  /* 0x0000000518117210 */ /* 0x000fca0007ffe0ff */
[----:B------:R-:W-:Y:S04]  /*248b0*/  STSM.16.M88.4 [R17], R8 ;  /* 0x0000000811007844 */ /* 0x000fe80000000200 */
[----:B------:R-:W0:Y:S01]  /*248c0*/  LDSM.16.MT88.4 R4, [R21+0x10400] ;  /* 0x010400001504783b */ /* 0x000e220000004200 */
[----:B------:R-:W-:Y:S02]  /*248d0*/  LOP3.LUT R3, R3, R26, RZ, 0xfc, !PT ;  /* 0x0000001a03037212 */ /* 0x000fe400078efcff */
[C-C-:B0-----:R-:W-:Y:S02]  /*248e0*/  PRMT R12, R4.reuse, 0x6420, R5.reuse ;  /* 0x00006420040c7816 */ /* 0x141fe40000000005 */
[----:B------:R-:W-:Y:S02]  /*248f0*/  PRMT R13, R4, 0x7531, R5 ;  /* 0x00007531040d7816 */ /* 0x000fe40000000005 */
[----:B------:R-:W-:-:S02]  /*24900*/  PRMT R14, R6, 0x6420, R7 ;  /* 0x00006420060e7816 */ /* 0x000fc40000000007 */
[----:B------:R-:W-:Y:S02]  /*24910*/  PRMT R15, R6, 0x7531, R7 ;  /* 0x00007531060f7816 */ /* 0x000fe40000000007 */
[----:B------:R-:W0:Y:S01]  /*24920*/  LDSM.16.MT88.4 R4, [R2+0x14400] ;  /* 0x014400000204783b */ /* 0x000e220000004200 */
[----:B------:R-:W-:Y:S01]  /*24930*/  IADD3 R3, R24, R3, RZ ;  /* 0x0000000318037210 */ /* 0x000fe20007ffe0ff */
[----:B------:R-:W-:-:S04]  /*24940*/  VIADD R21, R18, 0x6000 ;  /* 0x0000600012157836 */ /* 0x000fc80000000000 */
[----:B------:R1:W-:Y:S02]  /*24950*/  STSM.16.M88.4 [R3], R12 ;  /* 0x0000000c03007844 */ /* 0x0003e40000000200 */
[----:B-1----:R-:W-:-:S05]  /*24960*/  LOP3.LUT R3, R21, R26, RZ, 0xfc, !PT ;  /* 0x0000001a15037212 */ /* 0x002fca00078efcff */
[----:B------:R-:W-:Y:S01]  /*24970*/  IMAD.IADD R3, R24, 0x1, R3 ;  /* 0x0000000118037824 */ /* 0x000fe200078e0203 */
[C-C-:B0-----:R-:W-:Y:S02]  /*24980*/  PRMT R8, R4.reuse, 0x6420, R5.reuse ;  /* 0x0000642004087816 */ /* 0x141fe40000000005 */
[----:B------:R-:W-:Y:S02]  /*24990*/  PRMT R9, R4, 0x7531, R5 ;  /* 0x0000753104097816 */ /* 0x000fe40000000005 */
[----:B------:R-:W-:-:S04]  /*249a0*/  IADD3 R4, R18, 0x1000, RZ ;  /* 0x0000100012047810 */ /* 0x000fc80007ffe0ff */
[----:B------:R-:W-:Y:S02]  /*249b0*/  LOP3.LUT R4, R4, R25, RZ, 0xfc, !PT ;  /* 0x0000001904047212 */ /* 0x000fe400078efcff */
[C-C-:B------:R-:W-:Y:S02]  /*249c0*/  PRMT R10, R6.reuse, 0x6420, R7.reuse ;  /* 0x00006420060a7816 */ /* 0x140fe40000000007 */
[----:B------:R-:W-:Y:S01]  /*249d0*/  PRMT R11, R6, 0x7531, R7 ;  /* 0x00007531060b7816 */ /* 0x000fe20000000007 */
[----:B------:R-:W-:-:S04]  /*249e0*/  IMAD.IADD R28, R23, 0x1, R4 ;  /* 0x00000001171c7824 */ /* 0x000fc800078e0204 */
[----:B------:R-:W-:Y:S04]  /*249f0*/  STSM.16.M88.4 [R3], R8 ;  /* 0x0000000803007844 */ /* 0x000fe80000000200 */
[----:B------:R-:W0:Y:S02]  /*24a00*/  LDSM.16.MT88.4 R4, [R28+0x10400] ;  /* 0x010400001c04783b */ /* 0x000e240000004200 */
[C-C-:B0-----:R-:W-:Y:S02]  /*24a10*/  PRMT R12, R4.reuse, 0x6420, R5.reuse ;  /* 0x00006420040c7816 */ /* 0x141fe40000000005 */
[----:B------:R-:W-:Y:S02]  /*24a20*/  PRMT R13, R4, 0x7531, R5 ;  /* 0x00007531040d7816 */ /* 0x000fe40000000005 */
[----:B------:R-:W-:-:S02]  /*24a30*/  PRMT R14, R6, 0x6420, R7 ;  /* 0x00006420060e7816 */ /* 0x000fc40000000007 */
[----:B------:R-:W-:Y:S02]  /*24a40*/  PRMT R15, R6, 0x7531, R7 ;  /* 0x00007531060f7816 */ /* 0x000fe40000000007 */
[----:B------:R-:W0:Y:S01]  /*24a50*/  LDSM.16.MT88.4 R4, [R2+0x11400] ;  /* 0x011400000204783b */ /* 0x000e220000004200 */
[----:B---3--:R-:W-:-:S05]  /*24a60*/  IMAD.IADD R3, R29, 0x1, R18 ;  /* 0x000000011d037824 */ /* 0x008fca00078e0212 */
[C---:B------:R-:W-:Y:S02]  /*24a70*/  IADD3 R17, R24.reuse, R3, R26 ;  /* 0x0000000318117210 */ /* 0x040fe40007ffe01a */
[----:B------:R-:W-:-:S03]  /*24a80*/  IADD3 R3, R24, R37, R3 ;  /* 0x0000002518037210 */ /* 0x000fc60007ffe003 */
[----:B------:R-:W-:Y:S01]  /*24a90*/  STSM.16.M88.4 [R17], R12 ;  /* 0x0000000c11007844 */ /* 0x000fe20000000200 */
        /* <DEDUP_REMOVED lines=19> */
[----:B------:R4:W-:Y:S02]  /*24bd0*/  STSM.16.M88.4 [R3+0x4000], R8 ;  /* 0x0040000803007844 */ /* 0x0009e40000000200 */
[----:B----4-:R-:W-:Y:S02]  /*24be0*/  IADD3 R3, R32, R18, RZ ;  /* 0x0000001220037210 */ /* 0x010fe40007ffe0ff */
[----:B------:R-:W2:Y:S01]  /*24bf0*/  LDL R32, [R1+0x1c] ;  /* 0x00001c0001207983 */ /* 0x000ea20000100800 */
[----:B------:R-:W-:-:S05]  /*24c00*/  LOP3.LUT R20, R20, R25, RZ, 0xfc, !PT ;  /* 0x0000001914147212 */ /* 0x000fca00078efcff */
[----:B------:R-:W-:-:S05]  /*24c10*/  IMAD.IADD R20, R23, 0x1, R20 ;  /* 0x0000000117147824 */ /* 0x000fca00078e0214 */
[----:B------:R-:W0:Y:S02]  /*24c20*/  LDSM.16.MT88.4 R4, [R20+0x10400] ;  /* 0x010400001404783b */ /* 0x000e240000004200 */
[C-C-:B0-----:R-:W-:Y:S02]  /*24c30*/  PRMT R28, R4.reuse, 0x6420, R5.reuse ;  /* 0x00006420041c7816 */ /* 0x141fe40000000005 */
[----:B------:R-:W-:Y:S02]  /*24c40*/  PRMT R29, R4, 0x7531, R5 ;  /* 0x00007531041d7816 */ /* 0x000fe40000000005 */
[C-C-:B------:R-:W-:Y:S02]  /*24c50*/  PRMT R30, R6.reuse, 0x6420, R7.reuse ;  /* 0x00006420061e7816 */ /* 0x140fe40000000007 */
[----:B------:R-:W-:Y:S02]  /*24c60*/  PRMT R31, R6, 0x7531, R7 ;  /* 0x00007531061f7816 */ /* 0x000fe40000000007 */
[----:B------:R-:W0:Y:S01]  /*24c70*/  LDSM.16.MT88.4 R4, [R2+0x12400] ;  /* 0x012400000204783b */ /* 0x000e220000004200 */
[----:B------:R-:W-:-:S02]  /*24c80*/  IADD3 R17, R24, R3, R26 ;  /* 0x0000000318117210 */ /* 0x000fc40007ffe01a */
[----:B------:R-:W-:-:S03]  /*24c90*/  IADD3 R3, R24, R37, R3 ;  /* 0x0000002518037210 */ /* 0x000fc60007ffe003 */
[----:B------:R-:W-:Y:S01]  /*24ca0*/  STSM.16.M88.4 [R17], R28 ;  /* 0x0000001c11007844 */ /* 0x000fe20000000200 */
[C-C-:B0-----:R-:W-:Y:S02]  /*24cb0*/  PRMT R8, R4.reuse, 0x6420, R5.reuse ;  /* 0x0000642004087816 */ /* 0x141fe40000000005 */
[----:B------:R-:W-:Y:S02]  /*24cc0*/  PRMT R9, R4, 0x7531, R5 ;  /* 0x0000753104097816 */ /* 0x000fe40000000005 */
        /* <DEDUP_REMOVED lines=15> */
[----:B------:R-:W-:-:S04]  /*24dc0*/  PRMT R10, R6, 0x6420, R7 ;  /* 0x00006420060a7816 */ /* 0x000fc80000000007 */
[----:B------:R-:W-:Y:S02]  /*24dd0*/  LOP3.LUT R4, R4, R25, RZ, 0xfc, !PT ;  /* 0x0000001904047212 */ /* 0x000fe400078efcff */
[----:B------:R-:W-:Y:S02]  /*24de0*/  PRMT R11, R6, 0x7531, R7 ;  /* 0x00007531060b7816 */ /* 0x000fe40000000007 */
[----:B------:R-:W-:-:S03]  /*24df0*/  IADD3 R20, R23, R4, RZ ;  /* 0x0000000417147210 */ /* 0x000fc60007ffe0ff */
[----:B------:R-:W-:Y:S04]  /*24e00*/  STSM.16.M88.4 [R3+0x4000], R8 ;  /* 0x0040000803007844 */ /* 0x000fe80000000200 */
[----:B------:R-:W0:Y:S02]  /*24e10*/  LDSM.16.MT88.4 R4, [R20+0x10400] ;  /* 0x010400001404783b */ /* 0x000e240000004200 */
[C-C-:B0-----:R-:W-:Y:S02]  /*24e20*/  PRMT R12, R4.reuse, 0x6420, R5.reuse ;  /* 0x00006420040c7816 */ /* 0x141fe40000000005 */
[----:B------:R-:W-:Y:S02]  /*24e30*/  PRMT R13, R4, 0x7531, R5 ;  /* 0x00007531040d7816 */ /* 0x000fe40000000005 */
[----:B------:R-:W-:-:S02]  /*24e40*/  PRMT R14, R6, 0x6420, R7 ;  /* 0x00006420060e7816 */ /* 0x000fc40000000007 */
[----:B------:R-:W-:Y:S02]  /*24e50*/  PRMT R15, R6, 0x7531, R7 ;  /* 0x00007531060f7816 */ /* 0x000fe40000000007 */
[----:B------:R-:W0:Y:S01]  /*24e60*/  LDSM.16.MT88.4 R4, [R2+0x13400] ;  /* 0x013400000204783b */ /* 0x000e220000004200 */
[----:B--2---:R-:W-:Y:S02]  /*24e70*/  IMAD.IADD R21, R32, 0x1, R18 ;  /* 0x0000000120157824 */ /* 0x004fe400078e0212 */
[----:B------:R-:W-:-:S03]  /*24e80*/  VIADD R18, R18, 0x7000 ;  /* 0x0000700012127836 */ /* 0x000fc60000000000 */
[----:B------:R-:W-:Y:S02]  /*24e90*/  IADD3 R3, R24, R21, R26 ;  /* 0x0000001518037210 */ /* 0x000fe40007ffe01a */
[----:B------:R-:W-:Y:S02]  /*24ea0*/  LOP3.LUT R18, R18, R25, RZ, 0xfc, !PT ;  /* 0x0000001912127212 */ /* 0x000fe400078efcff */
[----:B------:R-:W-:Y:S02]  /*24eb0*/  IADD3 R24, R24, R37, R21 ;  /* 0x0000002518187210 */ /* 0x000fe40007ffe015 */
[C-C-:B0-----:R-:W-:Y:S02]  /*24ec0*/  PRMT R8, R4.reuse, 0x6420, R5.reuse ;  /* 0x0000642004087816 */ /* 0x141fe40000000005 */
[----:B------:R-:W-:Y:S02]  /*24ed0*/  PRMT R9, R4, 0x7531, R5 ;  /* 0x0000753104097816 */ /* 0x000fe40000000005 */
[----:B------:R-:W-:-:S02]  /*24ee0*/  PRMT R10, R6, 0x6420, R7 ;  /* 0x00006420060a7816 */ /* 0x000fc40000000007 */
[----:B------:R-:W-:Y:S02]  /*24ef0*/  PRMT R11, R6, 0x7531, R7 ;  /* 0x00007531060b7816 */ /* 0x000fe40000000007 */
[----:B------:R-:W-:Y:S01]  /*24f00*/  IADD3 R18, R23, R18, RZ ;  /* 0x0000001217127210 */ /* 0x000fe20007ffe0ff */
        /* <DEDUP_REMOVED lines=22> */
.L_x_795:
[----:B-1----:R1:W-:Y:S01]  /*25070*/  SYNCS.ARRIVE.TRANS64.A1T0 RZ, [R0+URZ+0x38850], RZ ;  /* 0x038850ff00ff79a7 */ /* 0x0023e2000810003f */
[----:B------:R-:W-:Y:S06]  /*25080*/  BAR.SYNC.DEFER_BLOCKING 0x2, 0x80 ;  /* 0x0082000000007b1d */ /* 0x000fec0000010000 */
[----:B------:R-:W-:Y:S05]  /*25090*/  @!P0 BRA `(.L_x_796) ;  /* 0x0000000000048947 */ /* 0x000fea0003800000 */
[----:B------:R-:W-:Y:S01]  /*250a0*/  BPT.TRAP 0x1 ;  /* 0x000000040000795c */ /* 0x000fe20000300000 */
.L_x_796:
[----:B------:R-:W2:Y:S01]  /*250b0*/  LDL R2, [R1+0x10] ;  /* 0x0000100001027983 */ /* 0x000ea20000100800 */
[----:B-1----:R-:W-:Y:S02]  /*250c0*/  VIADD R0, R0, 0x38880 ;  /* 0x0003888000007836 */ /* 0x002fe40000000000 */
[----:B------:R-:W-:-:S05]  /*250d0*/  VIADD R27, R27, 0x1 ;  /* 0x000000011b1b7836 */ /* 0x000fca0000000000 */
[----:B------:R-:W-:-:S04]  /*250e0*/  ISETP.NE.AND P0, PT, R27, 0x2, PT ;  /* 0x000000021b00780c */ /* 0x000fc80003f05270 */
[----:B------:R-:W-:Y:S02]  /*250f0*/  SEL R27, R27, RZ, P0 ;  /* 0x000000ff1b1b7207 */ /* 0x000fe40000000000 */
[----:B--2---:R-:W-:-:S04]  /*25100*/  PRMT R0, R2, 0x654, R0 ;  /* 0x0000065402007816 */ /* 0x004fc80000000000 */
[----:B------:R1:W-:Y:S02]  /*25110*/  SYNCS.ARRIVE.TRANS64.RED.A1T0 RZ, [R0+URZ], RZ ;  /* 0x000000ff00ff79a7 */ /* 0x0003e4000810043f */
[----:B-1----:R-:W-:-:S04]  /*25120*/  SEL R0, RZ, 0x1, P0 ;  /* 0x00000001ff007807 */ /* 0x002fc80000000000 */
[----:B------:R-:W-:-:S07]  /*25130*/  LOP3.LUT R35, R35, R0, RZ, 0x3c, !PT ;  /* 0x0000000023237212 */ /* 0x000fce00078e3cff */
.L_x_737:
[----:B------:R-:W-:-:S13]  /*25140*/  LOP3.LUT P0, RZ, R22, 0x80, RZ, 0xc0, !PT ;  /* 0x0000008016ff7812 */ /* 0x000fda000780c0ff */
[----:B------:R-:W-:Y:S05]  /*25150*/  @!P0 BRA `(.L_x_797) ;  /* 0x0000000000288947 */ /* 0x000fea0003800000 */
[----:B------:R-:W-:Y:S05]  /*25160*/  WARPSYNC.ALL ;  /* 0x0000000000007948 */ /* 0x000fea0003800000 */
[----:B------:R-:W1:Y:S08]  /*25170*/  S2UR UR4, SR_CgaCtaId ;  /* 0x00000000000479c3 */ /* 0x000e700000008800 */
[----:B------:R-:W-:Y:S01]  /*25180*/  BAR.SYNC.DEFER_BLOCKING 0x5, 0x180 ;  /* 0x0146000000007b1d */ /* 0x000fe20000010000 */
[----:B0-----:R-:W-:-:S02]  /*25190*/  MOV R23, 0x400 ;  /* 0x0000040000177802 */ /* 0x001fc40000000f00 */
[----:B-1----:R-:W-:-:S04]  /*251a0*/  MOV R0, UR4 ;  /* 0x0000000400007c02 */ /* 0x002fc80008000f00 */
[----:B------:R-:W-:Y:S01]  /*251b0*/  LEA R23, R0, R23, 0x18 ;  /* 0x0000001700177211 */ /* 0x000fe200078ec0ff */
[----:B------:R2:W-:Y:S04]  /*251c0*/  STL [R1+0x10], R0 ;  /* 0x0000100001007387 */ /* 0x0005e80000100800 */
[----:B------:R2:W3:Y:S01]  /*251d0*/  LDS.128 R16, [R23+0x388d0] ;  /* 0x0388d00017107984 */ /* 0x0004e20000000c00 */
[----:B------:R-:W-:Y:S06]  /*251e0*/  BAR.ARV 0x4, 0x180 ;  /* 0x0106000000007b1d */ /* 0x000fec0000002000 */
[----:B------:R-:W-:Y:S05]  /*251f0*/  BRA `(.L_x_798) ;  /* 0x0000000800487947 */ /* 0x000fea0003800000 */
.L_x_797:
[----:B------:R-:W0:Y:S01]  /*25200*/  S2R R0, SR_TID.X ;  /* 0x0000000000007919 */ /* 0x000e220000002100 */
[----:B------:R-:W-:Y:S01]  /*25210*/  UMOV UR4, 0xffffffff ;  /* 0xffffffff00047882 */ /* 0x000fe20000000000 */
[----:B0-----:R-:W-:-:S04]  /*25220*/  LOP3.LUT R8, R0, 0x1f, RZ, 0xc0, !PT ;  /* 0x0000001f00087812 */ /* 0x001fc800078ec0ff */
[----:B------:R-:W-:Y:S01]  /*25230*/  ISETP.NE.AND P0, PT, R8, 0x1f, PT ;  /* 0x0000001f0800780c */ /* 0x000fe20003f05270 */
[----:B------:R-:W-:-:S12]  /*25240*/  BRA.DIV UR4, `(.L_x_799) ;  /* 0x00000082042c7947 */ /* 0x000fd8000b800000 */
[----:B------:R-:W-:Y:S01]  /*25250*/  IMAD.IADD R5, R19, 0x1, R8 ;  /* 0x0000000113057824 */ /* 0x000fe200078e0208 */
[----:B------:R-:W-:-:S04]  /*25260*/  ULDC UR4, c[0x0][0xc3c] ;  /* 0x00030f0000047ab9 */ /* 0x000fc80000000800 */
[----:B------:R-:W-:-:S13]  /*25270*/  ISETP.GE.OR P1, PT, R5, UR4, !P0 ;  /* 0x0000000405007c0c */ /* 0x000fda000c726670 */
[----:B------:R-:W0:Y:S02]  /*25280*/  @!P1 LDC.64 R2, c[0x0][0xc80] ;  /* 0x00032000ff029b82 */ /* 0x000e240000000a00 */
[----:B0-----:R-:W-:-:S06]  /*25290*/  @!P1 IMAD.WIDE R2, R5, 0x4, R2 ;  /* 0x0000000405029825 */ /* 0x001fcc00078e0202 */
[----:B------:R0:W2:Y:S01]  /*252a0*/  @!P1 LDG.E R3, desc[UR36][R2.64] ;  /* 0x0000002402039981 */ /* 0x0000a2000c1e1900 */
[C---:B------:R-:W-:Y:S02]  /*252b0*/  ISETP.GE.U32.AND P2, PT, R8.reuse, 0x2, PT ;  /* 0x000000020800780c */ /* 0x040fe40003f46070 */
[C---:B------:R-:W-:Y:S01]  /*252c0*/  ISETP.GE.U32.AND P3, PT, R8.reuse, 0x4, PT ;  /* 0x000000040800780c */ /* 0x040fe20003f66070 */
[----:B------:R-:W-:Y:S01]  /*252d0*/  SHFL.IDX PT, R0, R16, RZ, 0x1f ;  /* 0x00001fff10007589 */ /* 0x000fe200000e0000 */
[C---:B------:R-:W-:Y:S02]  /*252e0*/  ISETP.GE.U32.AND P4, PT, R8.reuse, 0x8, PT ;  /* 0x000000080800780c */ /* 0x040fe40003f86070 */
[----:B------:R-:W-:Y:S01]  /*252f0*/  ISETP.GE.U32.AND P5, PT, R8, 0x10, PT ;  /* 0x000000100800780c */ /* 0x000fe20003fa6070 */
[----:B------:R-:W-:Y:S01]  /*25300*/  SHFL.IDX PT, R4, R16, 0x1, 0x1f ;  /* 0x00201f0010047f89 */ /* 0x000fe200000e0000 */
[----:B0-----:R-:W-:Y:S01]  /*25310*/  IMAD.MOV.U32 R2, RZ, RZ, RZ ;  /* 0x000000ffff027224 */ /* 0x001fe200078e00ff */
[----:B--2---:R-:W-:-:S02]  /*25320*/  @!P1 MOV R2, R3 ;  /* 0x0000000300029202 */ /* 0x004fc40000000f00 */
[----:B------:R-:W-:-:S03]  /*25330*/  ISETP.NE.AND P1, PT, R8, RZ, PT ;  /* 0x000000ff0800720c */ /* 0x000fc60003f25270 */
        /* <DEDUP_REMOVED lines=15> */
[----:B------:R0:W1:Y:S02]  /*25430*/  SHFL.IDX PT, R14, R3, 0x1f, 0x1f ;  /* 0x03e01f00030e7f89 */ /* 0x00006400000e0000 */
.L_x_1095:
[----:B------:R-:W-:Y:S02]  /*25440*/  ULDC UR4, c[0x0][0xc38] ;  /* 0x00030e0000047ab9 */ /* 0x000fe40000000800 */
[----:B------:R-:W-:-:S05]  /*25450*/  MOV R16, UR4 ;  /* 0x0000000400107c02 */ /* 0x000fca0008000f00 */
[----:B-1----:R-:W-:-:S04]  /*25460*/  IMAD R5, R14, R16, RZ ;  /* 0x000000100e057224 */ /* 0x002fc800078e02ff */
[----:B------:R-:W-:-:S05]  /*25470*/  IMAD.IADD R4, R4, 0x1, R5 ;  /* 0x0000000104047824 */ /* 0x000fca00078e0205 */
[----:B------:R-:W-:-:S13]  /*25480*/  ISETP.GT.AND P6, PT, R4, R0, PT ;  /* 0x000000000400720c */ /* 0x000fda0003fc4270 */
[----:B------:R-:W-:Y:S05]  /*25490*/  @P6 BRA `(.L_x_800) ;  /* 0x00000000009c6947 */ /* 0x000fea0003800000 */
.L_x_805:
[----:B------:R-:W1:Y:S01]  /*254a0*/  LDC R6, c[0x0][0xc3c] ;  /* 0x00030f00ff067b82 */ /* 0x000e620000000800 */
[----:B------:R-:W-:-:S05]  /*254b0*/  VIADD R19, R19, 0x1f ;  /* 0x0000001f13137836 */ /* 0x000fca0000000000 */
[----:B-1----:R-:W-:-:S13]  /*254c0*/  ISETP.GE.AND P6, PT, R19, R6, PT ;  /* 0x000000061300720c */ /* 0x002fda0003fc6270 */
[----:B------:R-:W-:Y:S05]  /*254d0*/  @P6 BRA `(.L_x_801) ;  /* 0x0000000400446947 */ /* 0x000fea0003800000 */
[----:B------:R-:W1:Y:S01]  /*254e0*/  S2R R2, SR_TID.X ;  /* 0x0000000000027919 */ /* 0x000e620000002100 */
[----:B------:R-:W-:Y:S01]  /*254f0*/  BSSY B0, `(.L_x_802) ;  /* 0x0000009000007945 */ /* 0x000fe20003800000 */
[----:B-1----:R-:W-:-:S04]  /*25500*/  LOP3.LUT R2, R2, 0x1f, RZ, 0xc0, !PT ;  /* 0x0000001f02027812 */ /* 0x002fc800078ec0ff */
[----:B------:R-:W-:Y:S01]  /*25510*/  IADD3 R5, R19, R2, RZ ;  /* 0x0000000213057210 */ /* 0x000fe20007ffe0ff */
[----:B------:R-:W-:-:S03]  /*25520*/  IMAD.MOV.U32 R2, RZ, RZ, RZ ;  /* 0x000000ffff027224 */ /* 0x000fc600078e00ff */
[----:B------:R-:W-:-:S13]  /*25530*/  ISETP.GE.OR P6, PT, R5, R6, !P0 ;  /* 0x000000060500720c */ /* 0x000fda00047c6670 */
[----:B------:R-:W-:Y:S05]  /*25540*/  @P6 BRA `(.L_x_803) ;  /* 0x00000000000c6947 */ /* 0x000fea0003800000 */
[----:B0-----:R-:W0:Y:S02]  /*25550*/  LDC.64 R2, c[0x0][0xc80] ;  /* 0x00032000ff027b82 */ /* 0x001e240000000a00 */
[----:B0-----:R-:W-:-:S06]  /*25560*/  IMAD.WIDE R2, R5, 0x4, R2 ;  /* 0x0000000405027825 */ /* 0x001fcc00078e0202 */
[----:B------:R1:W5:Y:S02]  /*25570*/  LDG.E R2, desc[UR36][R2.64] ;  /* 0x0000002402027981 */ /* 0x000364000c1e1900 */
.L_x_803:
[----:B------:R-:W-:Y:S05]  /*25580*/  BSYNC B0 ;  /* 0x0000000000007941 */ /* 0x000fea0003800000 */
.L_x_802:
[----:B------:R-:W-:-:S03]  /*25590*/  UMOV UR4, 0xffffffff ;  /* 0xffffffff00047882 */ /* 0x000fc60000000000 */
[----:B------:R-:W-:Y:S05]  /*255a0*/  BRA.DIV UR4, `(.L_x_804) ;  /* 0x0000008204787947 */ /* 0x000fea000b800000 */
[----:B-----5:R-:W2:Y:S02]  /*255b0*/  SHFL.UP PT, R14, R2, 0x1, RZ ;  /* 0x04200000020e7989 */ /* 0x020ea400000e00ff */
[----:B--2---:R-:W-:-:S05]  /*255c0*/  SEL R13, R14, RZ, P1 ;  /* 0x000000ff0e0d7207 */ /* 0x004fca0000800000 */
[----:B------:R-:W-:-:S05]  /*255d0*/  IMAD.IADD R13, R2, 0x1, R13 ;  /* 0x00000001020d7824 */ /* 0x000fca00078e020d */
[----:B------:R-:W2:Y:S02]  /*255e0*/  SHFL.UP PT, R14, R13, 0x2, RZ ;  /* 0x044000000d0e7989 */ /* 0x000ea400000e00ff */
[----:B--2---:R-:W-:-:S04]  /*255f0*/  SEL R14, R14, RZ, P2 ;  /* 0x000000ff0e0e7207 */ /* 0x004fc80001000000 */
[----:B01----:R-:W-:-:S05]  /*25600*/  IADD3 R3, R13, R14, RZ ;  /* 0x0000000e0d037210 */ /* 0x003fca0007ffe0ff */
        /* <DEDUP_REMOVED lines=9> */
[----:B------:R0:W1:Y:S02]  /*256a0*/  SHFL.IDX PT, R14, R3, 0x1f, 0x1f ;  /* 0x03e01f00030e7f89 */ /* 0x00006400000e0000 */
.L_x_1103:
[----:B------:R-:W-:Y:S02]  /*256b0*/  ULDC UR4, c[0x0][0xc38] ;  /* 0x00030e0000047ab9 */ /* 0x000fe40000000800 */
[----:B------:R-:W-:-:S04]  /*256c0*/  IMAD.U32 R16, RZ, RZ, UR4 ;  /* 0x00000004ff107e24 */ /* 0x000fc8000f8e00ff */
[----:B-1----:R-:W-:-:S04]  /*256d0*/  IMAD R5, R14, R16, RZ ;  /* 0x000000100e057224 */ /* 0x002fc800078e02ff */
[----:B------:R-:W-:-:S05]  /*256e0*/  IMAD.IADD R4, R5, 0x1, R4 ;  /* 0x0000000105047824 */ /* 0x000fca00078e0204 */
[----:B------:R-:W-:-:S13]  /*256f0*/  ISETP.GT.AND P6, PT, R4, R0, PT ;  /* 0x000000000400720c */ /* 0x000fda0003fc4270 */
[----:B------:R-:W-:Y:S05]  /*25700*/  @!P6 BRA `(.L_x_805) ;  /* 0xfffffffc0064e947 */ /* 0x000fea000383ffff */
.L_x_800:
[----:B------:R-:W-:Y:S01]  /*25710*/  IADD3 R5, -R5, R4, RZ ;  /* 0x0000000405057210 */ /* 0x000fe20007ffe1ff */
[----:B------:R-:W-:-:S04]  /*25720*/  UMOV UR4, 0xffffffff ;  /* 0xffffffff00047882 */ /* 0x000fc80000000000 */
[----:B------:R-:W-:-:S05]  /*25730*/  IMAD R7, R3, R16, R5 ;  /* 0x0000001003077224 */ /* 0x000fca00078e0205 */
[----:B------:R-:W-:Y:S01]  /*25740*/  ISETP.GT.AND P6, PT, R7, R0, PT ;  /* 0x000000000700720c */ /* 0x000fe20003fc4270 */
[----:B------:R-:W-:-:S12]  /*25750*/  BRA.DIV UR4, `(.L_x_806) ;  /* 0x0000008204c87947 */ /* 0x000fd8000b800000 */
[----:B------:R-:W-:-:S04]  /*25760*/  VOTE.ANY R6, PT, !P6 ;  /* 0x0000000000067806 */ /* 0x000fc800070e0100 */
[----:B------:R-:W1:Y:S02]  /*25770*/  POPC R4, R6 ;  /* 0x0000000600047309 */ /* 0x000e640000000000 */
[----:B-1----:R1:W2:Y:S02]  /*25780*/  SHFL.IDX PT, R17, R2, R4, 0x1f ;  /* 0x00001f0402117589 */ /* 0x0022a400000e0000 */
.L_x_1107:
[----:B------:R-:W-:Y:S01]  /*25790*/  ISETP.NE.AND P0, PT, R6, RZ, PT ;  /* 0x000000ff0600720c */ /* 0x000fe20003f05270 */
[----:B------:R-:W-:-:S12]  /*257a0*/  IMAD.MOV.U32 R14, RZ, RZ, RZ ;  /* 0x000000ffff0e7224 */ /* 0x000fd800078e00ff */
[----:B------:R-:W-:Y:S05]  /*257b0*/  @!P0 BRA `(.L_x_807) ;  /* 0x0000000000108947 */ /* 0x000fea0003800000 */
[----:B------:R-:W-:Y:S01]  /*257c0*/  UMOV UR4, 0xffffffff ;  /* 0xffffffff00047882 */ /* 0x000fe20000000000 */
[----:B------:R-:W-:Y:S02]  /*257d0*/  VIADD R12, R4, 0xffffffff ;  /* 0xffffffff040c7836 */ /* 0x000fe40000000000 */
[----:B------:R-:W-:Y:S05]  /*257e0*/  BRA.DIV UR4, `(.L_x_808) ;  /* 0x0000008204ec7947 */ /* 0x000fea000b800000 */
[----:B------:R3:W4:Y:S02]  /*257f0*/  SHFL.IDX PT, R14, R3, R12, 0x1f ;  /* 0x00001f0c030e7589 */ /* 0x00072400000e0000 */
.L_x_807:
[----:B--2---:R-:W-:Y:S01]  /*25800*/  IABS R6, R17 ;  /* 0x0000001100067213 */ /* 0x004fe20000000000 */
[----:B----4-:R-:W-:Y:S02]  /*25810*/  IMAD R16, R14, R16, R5 ;  /* 0x000000100e107224 */ /* 0x010fe400078e0205 */
[----:B-1----:R-:W-:Y:S01]  /*25820*/  IMAD.MOV.U32 R2, RZ, RZ, RZ ;  /* 0x000000ffff027224 */ /* 0x002fe200078e00ff */
[----:B------:R-:W1:Y:S01]  /*25830*/  I2F.RP R7, R6 ;  /* 0x0000000600077306 */ /* 0x000e620000209400 */
[----:B------:R-:W-:Y:S01]  /*25840*/  IMAD.IADD R19, R4, 0x1, R19 ;  /* 0x0000000104137824 */ /* 0x000fe200078e0213 */
[----:B------:R-:W-:-:S06]  /*25850*/  IADD3 R0, R0, -R16, RZ ;  /* 0x8000001000007210 */ /* 0x000fcc0007ffe0ff */
[----:B-1----:R-:W0:Y:S02]  /*25860*/  MUFU.RCP R7, R7 ;  /* 0x0000000700077308 */ /* 0x002e240000001000 */
[----:B0--3--:R-:W-:-:S06]  /*25870*/  IADD3 R3, R7, 0xffffffe, RZ ;  /* 0x0ffffffe07037810 */ /* 0x009fcc0007ffe0ff */
[----:B------:R-:W0:Y:S02]  /*25880*/  F2I.FTZ.U32.TRUNC.NTZ R3, R3 ;  /* 0x0000000300037305 */ /* 0x000e24000021f000 */
[----:B0-----:R-:W-:-:S04]  /*25890*/  IMAD.MOV R5, RZ, RZ, -R3 ;  /* 0x000000ffff057224 */ /* 0x001fc800078e0a03 */
[----:B------:R-:W-:-:S04]  /*258a0*/  IMAD R5, R5, R6, RZ ;  /* 0x0000000605057224 */ /* 0x000fc800078e02ff */
[----:B------:R-:W-:Y:S01]  /*258b0*/  IMAD.HI.U32 R2, R3, R5, R2 ;  /* 0x0000000503027227 */ /* 0x000fe200078e0002 */
[----:B------:R-:W-:Y:S02]  /*258c0*/  IABS R5, R17 ;  /* 0x0000001100057213 */ /* 0x000fe40000000000 */
[----:B------:R-:W-:-:S03]  /*258d0*/  IABS R3, R0 ;  /* 0x0000000000037213 */ /* 0x000fc60000000000 */
[----:B------:R-:W-:Y:S02]  /*258e0*/  IMAD.MOV R5, RZ, RZ, -R5 ;  /* 0x000000ffff057224 */ /* 0x000fe400078e0a05 */
[----:B------:R-:W-:-:S04]  /*258f0*/  IMAD.HI.U32 R2, R2, R3, RZ ;  /* 0x0000000302027227 */ /* 0x000fc800078e00ff */
[----:B------:R-:W-:-:S05]  /*25900*/  IMAD R3, R2, R5, R3 ;  /* 0x0000000502037224 */ /* 0x000fca00078e0203 */
[----:B------:R-:W-:-:S13]  /*25910*/  ISETP.GT.U32.AND P1, PT, R6, R3, PT ;  /* 0x000000030600720c */ /* 0x000fda0003f24070 */
[----:B------:R-:W-:Y:S01]  /*25920*/  @!P1 IMAD.IADD R3, R3, 0x1, -R6 ;  /* 0x0000000103039824 */ /* 0x000fe200078e0a06 */
[----:B------:R-:W-:Y:S02]  /*25930*/  @!P1 IADD3 R2, R2, 0x1, RZ ;  /* 0x0000000102029810 */ /* 0x000fe40007ffe0ff */
[----:B------:R-:W-:Y:S02]  /*25940*/  ISETP.NE.AND P1, PT, R17, RZ, PT ;  /* 0x000000ff1100720c */ /* 0x000fe40003f25270 */
[----:B------:R-:W-:Y:S02]  /*25950*/  ISETP.GE.U32.AND P0, PT, R3, R6, PT ;  /* 0x000000060300720c */ /* 0x000fe40003f06070 */
[----:B------:R-:W-:-:S04]  /*25960*/  LOP3.LUT R3, R0, R17, RZ, 0x3c, !PT ;  /* 0x0000001100037212 */ /* 0x000fc800078e3cff */
[----:B------:R-:W-:-:S07]  /*25970*/  ISETP.GE.AND P2, PT, R3, RZ, PT ;  /* 0x000000ff0300720c */ /* 0x000fce0003f46270 */
[----:B------:R-:W-:-:S06]  /*25980*/  @P0 VIADD R2, R2, 0x1 ;  /* 0x0000000102020836 */ /* 0x000fcc0000000000 */
[----:B------:R-:W-:Y:S01]  /*25990*/  @!P2 IMAD.MOV R2, RZ, RZ, -R2 ;  /* 0x000000ffff02a224 */ /* 0x000fe200078e0a02 */
[----:B------:R-:W-:-:S04]  /*259a0*/  @!P1 LOP3.LUT R2, RZ, R17, RZ, 0x33, !PT ;  /* 0x00000011ff029212 */ /* 0x000fc800078e33ff */
[----:B------:R-:W-:Y:S01]  /*259b0*/  IADD3 R3, -R2, RZ, RZ ;  /* 0x000000ff02037210 */ /* 0x000fe20007ffe1ff */
[----:B------:R-:W-:-:S04]  /*259c0*/  IMAD.MOV.U32 R18, RZ, RZ, R2 ;  /* 0x000000ffff127224 */ /* 0x000fc800078e0002 */
[----:B------:R-:W-:Y:S01]  /*259d0*/  IMAD R17, R17, R3, R0 ;  /* 0x0000000311117224 */ /* 0x000fe200078e0200 */
[----:B------:R-:W-:Y:S06]  /*259e0*/  BRA `(.L_x_809) ;  /* 0x00000000001c7947 */ /* 0x000fec0003800000 */
.L_x_801:
[----:B------:R-:W-:Y:S01]  /*259f0*/  UMOV UR4, URZ ;  /* 0x0000003f00047c82 */ /* 0x000fe20008000000 */
[----:B------:R-:W-:Y:S01]  /*25a00*/  UMOV UR5, URZ ;  /* 0x0000003f00057c82 */ /* 0x000fe20008000000 */
[----:B------:R-:W-:Y:S01]  /*25a10*/  ULDC UR6, c[0x0][0xc3c] ;  /* 0x00030f0000067ab9 */ /* 0x000fe20000000800 */
[----:B------:R-:W-:Y:S01]  /*25a20*/  MOV R16, R0 ;  /* 0x0000000000107202 */ /* 0x000fe20000000f00 */
[----:B------:R-:W-:Y:S01]  /*25a30*/  IMAD.U32 R17, RZ, RZ, UR4 ;  /* 0x00000004ff117e24 */ /* 0x000fe2000f8e00ff */
[----:B------:R-:W-:Y:S01]  /*25a40*/  MOV R19, UR6 ;  /* 0x0000000600137c02 */ /* 0x000fe20008000f00 */
[----:B------:R-:W-:-:S07]  /*25a50*/  IMAD.U32 R18, RZ, RZ, UR5 ;  /* 0x00000005ff127e24 */ /* 0x000fce000f8e00ff */
.L_x_809:
[----:B------:R1:W2:Y:S01]  /*25a60*/  LDL R2, [R1+0x10] ;  /* 0x0000100001027983 */ /* 0x0002a20000100800 */
[----:B------:R-:W3:Y:S01]  /*25a70*/  S2R R0, SR_TID.X ;  /* 0x0000000000007919 */ /* 0x000ee20000002100 */
[----:B------:R-:W-:Y:S05]  /*25a80*/  WARPSYNC.ALL ;  /* 0x0000000000007948 */ /* 0x000fea0003800000 */
[----:B---3--:R-:W-:Y:S01]  /*25a90*/  LOP3.LUT R0, R0, 0x1f, RZ, 0xc0, !PT ;  /* 0x0000001f00007812 */ /* 0x008fe200078ec0ff */
[----:B------:R-:W-:Y:S03]  /*25aa0*/  BAR.SYNC.DEFER_BLOCKING 0x4, 0x180 ;  /* 0x0106000000007b1d */ /* 0x000fe60000010000 */
[----:B------:R-:W-:-:S13]  /*25ab0*/  ISETP.NE.AND P0, PT, R0, RZ, PT ;  /* 0x000000ff0000720c */ /* 0x000fda0003f05270 */
[----:B------:R-:W-:Y:S01]  /*25ac0*/  @!P0 MOV R0, 0x400 ;  /* 0x0000040000008802 */ /* 0x000fe20000000f00 */
[----:B--2---:R-:W2:Y:S03]  /*25ad0*/  @!P0 S2R R2, SR_CgaCtaId ;  /* 0x0000000000028919 */ /* 0x004ea60000008800 */
[----:B--2---:R-:W-:Y:S01]  /*25ae0*/  @!P0 LEA R23, R2, R0, 0x18 ;  /* 0x0000000002178211 */ /* 0x004fe200078ec0ff */
[----:B------:R1:W-:Y:S04]  /*25af0*/  @!P0 STL [R1+0x10], R2 ;  /* 0x0000100201008387 */ /* 0x0003e80000100800 */
[----:B------:R1:W-:Y:S01]  /*25b00*/  @!P0 STS.128 [R23+0x388d0], R16 ;  /* 0x0388d01017008388 */ /* 0x0003e20000000c00 */
[----:B------:R-:W-:Y:S06]  /*25b10*/  BAR.ARV 0x5, 0x180 ;  /* 0x0146000000007b1d */ /* 0x000fec0000002000 */
.L_x_798:
[----:B------:R-:W-:Y:S02]  /*25b20*/  ULDC UR4, c[0x0][0xc3c] ;  /* 0x00030f0000047ab9 */ /* 0x000fe40000000800 */
[----:B---3--:R-:W-:-:S13]  /*25b30*/  ISETP.GE.AND P0, PT, R19, UR4, PT ;  /* 0x0000000413007c0c */ /* 0x008fda000bf06270 */
[----:B------:R-:W-:Y:S05]  /*25b40*/  @!P0 BRA `(.L_x_810) ;  /* 0xffffff9000448947 */ /* 0x000fea000383ffff */
[----:B------:R-:W-:Y:S05]  /*25b50*/  BSYNC B7 ;  /* 0x0000000000077941 */ /* 0x000fea0003800000 */
.L_x_696:
[----:B--2---:R-:W2:Y:S01]  /*25b60*/  LDL.LU R0, [R1+0x40] ;  /* 0x0000400001007983 */ /* 0x004ea20000300800 */
[----:B------:R-:W-:Y:S01]  /*25b70*/  BSSY B0, `(.L_x_811) ;  /* 0x000000b000007945 */ /* 0x000fe20003800000 */
[----:B------:R-:W3:Y:S01]  /*25b80*/  S2R R5, SR_CgaCtaId ;  /* 0x0000000000057919 */ /* 0x000ee20000008800 */
[----:B--2---:R-:W-:-:S05]  /*25b90*/  VIADD R0, R0, 0x1 ;  /* 0x0000000100007836 */ /* 0x004fca0000000000 */
[----:B01----:R-:W-:-:S04]  /*25ba0*/  LEA.HI R2, R0, R0, RZ, 0x1 ;  /* 0x0000000000027211 */ /* 0x003fc800078f08ff */
[----:B------:R-:W-:Y:S02]  /*25bb0*/  LOP3.LUT R3, R2, 0xfffffffe, RZ, 0xc0, !PT ;  /* 0xfffffffe02037812 */ /* 0x000fe400078ec0ff */
[----:B------:R-:W-:-:S03]  /*25bc0*/  MOV R2, 0x400 ;  /* 0x0000040000027802 */ /* 0x000fc60000000f00 */
[----:B------:R-:W-:Y:S01]  /*25bd0*/  IMAD.IADD R0, R0, 0x1, -R3 ;  /* 0x0000000100007824 */ /* 0x000fe200078e0a03 */
[----:B---3--:R-:W-:-:S04]  /*25be0*/  LEA R5, R5, R2, 0x18 ;  /* 0x0000000205057211 */ /* 0x008fc800078ec0ff */
[----:B------:R-:W-:-:S04]  /*25bf0*/  SHF.L.U32 R0, R0, 0x1f, RZ ;  /* 0x0000001f00007819 */ /* 0x000fc800000006ff */
[----:B------:R-:W0:Y:S02]  /*25c00*/  SYNCS.PHASECHK.TRANS64.TRYWAIT P0, [R5+URZ+0x38820], R0 ;  /* 0x03882000050075a7 */ /* 0x000e24000800017f */
[----:B0-----:R-:W-:Y:S05]  /*25c10*/  @!P0 BRA `(.L_x_812) ;  /* 0x0000008000048947 */ /* 0x001fea0003800000 */
.L_x_1110:
[----:B------:R-:W-:Y:S05]  /*25c20*/  BSYNC B0 ;  /* 0x0000000000007941 */ /* 0x000fea0003800000 */
.L_x_811:
[----:B------:R-:W-:-:S03]  /*25c30*/  UMOV UR4, 0xffffffff ;  /* 0xffffffff00047882 */ /* 0x000fc60000000000 */
[----:B------:R-:W-:Y:S05]  /*25c40*/  BRA.DIV UR4, `(.L_x_813) ;  /* 0x00000082040c7947 */ /* 0x000fea000b800000 */
[----:B0-----:R-:W0:Y:S02]  /*25c50*/  S2R R0, SR_TID.X ;  /* 0x0000000000007919 */ /* 0x001e240000002100 */
[----:B0-----:R-:W-:-:S04]  /*25c60*/  SHF.R.U32.HI R0, RZ, 0x5, R0 ;  /* 0x00000005ff007819 */ /* 0x001fc80000011600 */
[----:B------:R-:W-:-:S05]  /*25c70*/  LOP3.LUT R0, R0, 0x3, RZ, 0xc0, !PT ;  /* 0x0000000300007812 */ /* 0x000fca00078ec0ff */
[----:B------:R0:W1:Y:S02]  /*25c80*/  SHFL.IDX PT, R14, R0, RZ, 0x1f ;  /* 0x00001fff000e7589 */ /* 0x00006400000e0000 */
.L_x_1113:
[----:B-1----:R-:W-:-:S13]  /*25c90*/  ISETP.NE.AND P0, PT, R14, RZ, PT ;  /* 0x000000ff0e00720c */ /* 0x002fda0003f05270 */
[----:B------:R-:W-:Y:S05]  /*25ca0*/  @P0 BRA `(.L_x_491) ;  /* 0x0000000000b00947 */ /* 0x000fea0003800000 */
[----:B------:R-:W-:-:S03]  /*25cb0*/  UMOV UR4, 0xffffffff ;  /* 0xffffffff00047882 */ /* 0x000fc60000000000 */
[----:B------:R-:W-:Y:S05]  /*25cc0*/  BRA.DIV UR4, `(.L_x_814) ;  /* 0x0000008204207947 */ /* 0x000fea000b800000 */
[----:B------:R-:W-:-:S13]  /*25cd0*/  ELECT P6, URZ, PT ;  /* 0x00000000003f782f */ /* 0x000fda00038c0000 */
.L_x_1116:
[----:B------:R-:W-:Y:S05]  /*25ce0*/  @!P6 BRA `(.L_x_491) ;  /* 0x0000000000a0e947 */ /* 0x000fea0003800000 */
[----:B0-----:R-:W2:Y:S02]  /*25cf0*/  LDL R0, [R1+0x60] ;  /* 0x0000600001007983 */ /* 0x001ea40000100800 */
[----:B--2---:R-:W-:-:S13]  /*25d00*/  R2UR UR4, R0 ;  /* 0x00000000000472ca */ /* 0x004fda00000e0000 */
[----:B------:R-:W-:-:S06]  /*25d10*/  ULOP3.LUT UR4, UR4, 0x2, URZ, 0xfc, !UPT ;  /* 0x0000000204047892 */ /* 0x000fcc000f8efc3f */
[----:B------:R-:W-:-:S04]  /*25d20*/  MOV R0, UR4 ;  /* 0x0000000400007c02 */ /* 0x000fc80008000f00 */
[----:B------:R-:W-:-:S13]  /*25d30*/  ISETP.NE.AND P0, PT, R0, 0x3, PT ;  /* 0x000000030000780c */ /* 0x000fda0003f05270 */
[----:B------:R-:W-:Y:S05]  /*25d40*/  @!P0 BRA `(.L_x_815) ;  /* 0x0000000000048947 */ /* 0x000fea0003800000 */
[----:B------:R-:W-:Y:S01]  /*25d50*/  BPT.TRAP 0x1 ;  /* 0x000000040000795c */ /* 0x000fe20000300000 */
.L_x_815:
[----:B------:R-:W-:Y:S01]  /*25d60*/  IMAD R3, R27, 0x8, R5 ;  /* 0x000000081b037824 */ /* 0x000fe200078e0205 */
[----:B------:R-:W-:Y:S01]  /*25d70*/  SHF.L.U32 R2, R35, 0x1f, RZ ;  /* 0x0000001f23027819 */ /* 0x000fe200000006ff */
[----:B------:R-:W-:-:S03]  /*25d80*/  VIADD R27, R27, 0x1 ;  /* 0x000000011b1b7836 */ /* 0x000fc60000000000 */
[----:B------:R-:W0:Y:S02]  /*25d90*/  SYNCS.PHASECHK.TRANS64.TRYWAIT P1, [R3+URZ+0x38840], R2 ;  /* 0x03884002030075a7 */ /* 0x000e24000802017f */
[----:B------:R-:W-:-:S04]  /*25da0*/  ISETP.NE.AND P2, PT, R27, 0x2, PT ;  /* 0x000000021b00780c */ /* 0x000fc80003f45270 */
[----:B------:R-:W-:Y:S01]  /*25db0*/  SEL R0, RZ, 0x1, P2 ;  /* 0x00000001ff007807 */ /* 0x000fe20001000000 */
[----:B0-----:R-:W-:Y:S08]  /*25dc0*/  @!P1 BRA `(.L_x_816) ;  /* 0x0000008000009947 */ /* 0x001ff00003800000 */
.L_x_1117:
[----:B------:R-:W-:Y:S02]  /*25dd0*/  SEL R27, R27, RZ, P2 ;  /* 0x000000ff1b1b7207 */ /* 0x000fe40001000000 */
[----:B------:R-:W-:Y:S01]  /*25de0*/  LOP3.LUT R0, R35, R0, RZ, 0x3c, !PT ;  /* 0x0000000023007212 */ /* 0x000fe200078e3cff */
[----:B------:R-:W-:Y:S06]  /*25df0*/  @!P0 BRA `(.L_x_817) ;  /* 0x0000000000048947 */ /* 0x000fec0003800000 */
[----:B------:R-:W-:Y:S01]  /*25e00*/  BPT.TRAP 0x1 ;  /* 0x000000040000795c */ /* 0x000fe20000300000 */
.L_x_817:
[----:B------:R-:W-:Y:S02]  /*25e10*/  LEA R27, R27, R5, 0x3 ;  /* 0x000000051b1b7211 */ /* 0x000fe400078e18ff */
[----:B------:R-:W-:-:S04]  /*25e20*/  SHF.L.U32 R0, R0, 0x1f, RZ ;  /* 0x0000001f00007819 */ /* 0x000fc800000006ff */
[----:B------:R-:W1:Y:S02]  /*25e30*/  SYNCS.PHASECHK.TRANS64.TRYWAIT P1, [R27+URZ+0x38840], R0 ;  /* 0x038840001b0075a7 */ /* 0x000e64000802017f */
[----:B-1----:R-:W-:Y:S05]  /*25e40*/  @!P1 BRA `(.L_x_818) ;  /* 0x0000007c00f49947 */ /* 0x002fea0003800000 */
.L_x_1118:
[----:B------:R-:W-:Y:S05]  /*25e50*/  @!P0 BRA `(.L_x_819) ;  /* 0x0000000000048947 */ /* 0x000fea0003800000 */
[----:B------:R-:W-:Y:S01]  /*25e60*/  BPT.TRAP 0x1 ;  /* 0x000000040000795c */ /* 0x000fe20000300000 */
.L_x_819:
[----:B------:R-:W2:Y:S02]  /*25e70*/  SYNCS.PHASECHK.TRANS64.TRYWAIT P1, [R3+URZ+0x38860], R2 ;  /* 0x03886002030075a7 */ /* 0x000ea4000802017f */
[----:B--2---:R-:W-:Y:S05]  /*25e80*/  @!P1 BRA `(.L_x_820) ;  /* 0x0000007c00f89947 */ /* 0x004fea0003800000 */
.L_x_1119:
[----:B------:R-:W-:Y:S05]  /*25e90*/  @!P0 BRA `(.L_x_821) ;  /* 0x0000000000048947 */ /* 0x000fea0003800000 */
[----:B------:R-:W-:Y:S01]  /*25ea0*/  BPT.TRAP 0x1 ;  /* 0x000000040000795c */ /* 0x000fe20000300000 */
.L_x_821:
[----:B------:R-:W3:Y:S02]  /*25eb0*/  SYNCS.PHASECHK.TRANS64.TRYWAIT P1, [R27+URZ+0x38860], R0 ;  /* 0x038860001b0075a7 */ /* 0x000ee4000802017f */
[----:B---3--:R-:W-:Y:S05]  /*25ec0*/  @!P1 BRA `(.L_x_822) ;  /* 0x0000007c00fc9947 */ /* 0x008fea0003800000 */
.L_x_1120:
[----:B------:R-:W-:Y:S05]  /*25ed0*/  @!P0 BRA `(.L_x_823) ;  /* 0x0000000000048947 */ /* 0x000fea0003800000 */
[----:B------:R-:W-:Y:S01]  /*25ee0*/  BPT.TRAP 0x1 ;  /* 0x000000040000795c */ /* 0x000fe20000300000 */
.L_x_823:
[----:B------:R-:W4:Y:S02]  /*25ef0*/  SYNCS.PHASECHK.TRANS64.TRYWAIT P1, [R3+URZ+0x38880], R2 ;  /* 0x03888002030075a7 */ /* 0x000f24000802017f */
[----:B----4-:R-:W-:Y:S05]  /*25f00*/  @!P1 BRA `(.L_x_824) ;  /* 0x0000008000009947 */ /* 0x010fea0003800000 */
.L_x_1121:
[----:B------:R-:W-:Y:S05]  /*25f10*/  @!P0 BRA `(.L_x_825) ;  /* 0x0000000000048947 */ /* 0x000fea0003800000 */
[----:B------:R-:W-:Y:S01]  /*25f20*/  BPT.TRAP 0x1 ;  /* 0x000000040000795c */ /* 0x000fe20000300000 */
.L_x_825:
[----:B------:R0:W0:Y:S02]  /*25f30*/  SYNCS.PHASECHK.TRANS64.TRYWAIT P0, [R27+URZ+0x38880], R0 ;  /* 0x038880001b0075a7 */ /* 0x000024000800017f */
[----:B0-----:R-:W-:Y:S05]  /*25f40*/  @!P0 NANOSLEEP.SYNCS 0x989680 ;  /* 0x009896800000895d */ /* 0x001fea0003900000 */
[----:B------:R-:W0:Y:S02]  /*25f50*/  @!P0 SYNCS.PHASECHK.TRANS64 P0, [R27+URZ+0x38880], R0 ;  /* 0x038880001b0085a7 */ /* 0x000e24000800007f */
[----:B0-----:R-:W-:Y:S05]  /*25f60*/  @!P0 BRA `(.L_x_825) ;  /* 0xfffffffc00f08947 */ /* 0x001fea000383ffff */
.L_x_491:
[----:B------:R-:W-:Y:S05]  /*25f70*/  BSYNC B8 ;  /* 0x0000000000087941 */ /* 0x000fea0003800000 */
.L_x_488:
[----:B------:R-:W-:Y:S05]  /*25f80*/  EXIT ;  /* 0x000000000000794d */ /* 0x000fea0003800000 */
.L_x_513:
[----:B---3--:R3:W4:Y:S02]  /*25f90*/  SYNCS.PHASECHK.TRANS64.TRYWAIT P6, [R80+URZ+0x38890], R103 ;  /* 0x03889067500075a7 */ /* 0x00872400080c017f */
[----:B----4-:R-:W-:Y:S05]  /*25fa0*/  @!P6 NANOSLEEP.SYNCS 0x989680 ;  /* 0x009896800000e95d */ /* 0x010fea0003900000 */
[----:B------:R-:W4:Y:S02]  /*25fb0*/  @!P6 SYNCS.PHASECHK.TRANS64 P6, [R80+URZ+0x38890], R103 ;  /* 0x038890675000e5a7 */ /* 0x000f2400080c007f */
[----:B----4-:R-:W-:Y:S05]  /*25fc0*/  @!P6 BRA `(.L_x_513) ;  /* 0xfffffffc00f0e947 */ /* 0x010fea000383ffff */
[----:B------:R-:W-:Y:S05]  /*25fd0*/  BRA `(.L_x_826) ;  /* 0xfffffdcc005c7947 */ /* 0x000fea000383ffff */
.L_x_514:
[----:B------:R-:W-:Y:S01]  /*25fe0*/  BSSY B1, `(.L_x_827) ;  /* 0x0000008000017945 */ /* 0x000fe20003800000 */
[----:B--2---:R-:W-:Y:S01]  /*25ff0*/  IMAD.MOV.U32 R13, RZ, RZ, R107 ;  /* 0x000000ffff0d7224 */ /* 0x004fe200078e006b */
[----:B------:R-:W-:Y:S01]  /*26000*/  MOV R11, 0x181f ;  /* 0x0000181f000b7802 */ /* 0x000fe20000000f00 */
[----:B------:R-:W-:Y:S02]  /*26010*/  IMAD.MOV.U32 R12, RZ, RZ, RZ ;  /* 0x000000ffff0c7224 */ /* 0x000fe400078e00ff */
[----:B------:R-:W-:-:S07]  /*26020*/  IMAD.MOV.U32 R15, RZ, RZ, -0x1 ;  /* 0xffffffffff0f7424 */ /* 0x000fce00078e00ff */
[----:B01-3--:R-:W-:Y:S05]  /*26030*/  WARPSYNC.COLLECTIVE R15, `(.L_x_828) ;  /* 0x000000000f087348 */ /* 0x00bfea0003c00000 */
[----:B------:R2:W4:Y:S02]  /*26040*/  SHFL.IDX P6, R14, R13, R12, R11 ;  /* 0x0000000c0d0e7389 */ /* 0x00052400000c000b */
[----:B01234-:R-:W-:Y:S01]  /*26050*/  ENDCOLLECTIVE ;  /* 0x000000000000791b */ /* 0x01ffe20003800000 */
.L_x_828:
[----:B------:R-:W-:Y:S05]  /*26060*/  BSYNC B1 ;  /* 0x0000000000017941 */ /* 0x000fea0003800000 */
.L_x_827:
[----:B------:R-:W-:Y:S01]  /*26070*/  MOV R13, R106 ;  /* 0x0000006a000d7202 */ /* 0x000fe20000000f00 */
[----:B------:R-:W-:Y:S01]  /*26080*/  IMAD.MOV.U32 R12, RZ, RZ, RZ ;  /* 0x000000ffff0c7224 */ /* 0x000fe200078e00ff */
[----:B------:R-:W-:Y:S01]  /*26090*/  MOV R15, 0xffffffff ;  /* 0xffffffff000f7802 */ /* 0x000fe20000000f00 */
[----:B------:R-:W-:Y:S02]  /*260a0*/  IMAD.MOV.U32 R11, RZ, RZ, 0x181f ;  /* 0x0000181fff0b7424 */ /* 0x000fe400078e00ff */
[----:B------:R-:W-:-:S07]  /*260b0*/  IMAD.MOV.U32 R78, RZ, RZ, R14 ;  /* 0x000000ffff4e7224 */ /* 0x000fce00078e000e */
[----:B------:R-:W-:Y:S05]  /*260c0*/  WARPSYNC.COLLECTIVE R15, `(.L_x_829) ;  /* 0x000000000f087348 */ /* 0x000fea0003c00000 */
[----:B------:R0:W1:Y:S02]  /*260d0*/  SHFL.IDX P6, R14, R13, R12, R11 ;  /* 0x0000000c0d0e7389 */ /* 0x00006400000c000b */
[----:B01----:R-:W-:Y:S01]  /*260e0*/  ENDCOLLECTIVE ;  /* 0x000000000000791b */ /* 0x003fe20003800000 */
.L_x_829:
[----:B------:R-:W-:Y:S01]  /*260f0*/  IMAD.MOV.U32 R79, RZ, RZ, R14 ;  /* 0x000000ffff4f7224 */ /* 0x000fe200078e000e */
[----:B------:R-:W-:Y:S06]  /*26100*/  BRA `(.L_x_830) ;  /* 0xfffffdcc00247947 */ /* 0x000fec000383ffff */
.L_x_523:
[----:B------:R-:W-:Y:S01]  /*26110*/  BSSY B1, `(.L_x_831) ;  /* 0x0000008000017945 */ /* 0x000fe20003800000 */
[----:B0-2---:R-:W-:Y:S01]  /*26120*/  IMAD.MOV.U32 R13, RZ, RZ, R107 ;  /* 0x000000ffff0d7224 */ /* 0x005fe200078e006b */
[----:B------:R-:W-:Y:S01]  /*26130*/  MOV R12, 0x1 ;  /* 0x00000001000c7802 */ /* 0x000fe20000000f00 */
[----:B------:R-:W-:Y:S02]  /*26140*/  IMAD.MOV.U32 R11, RZ, RZ, 0x181f ;  /* 0x0000181fff0b7424 */ /* 0x000fe400078e00ff */
[----:B------:R-:W-:-:S07]  /*26150*/  IMAD.MOV.U32 R15, RZ, RZ, -0x1 ;  /* 0xffffffffff0f7424 */ /* 0x000fce00078e00ff */
[----:B-1-34-:R-:W-:Y:S05]  /*26160*/  WARPSYNC.COLLECTIVE R15, `(.L_x_832) ;  /* 0x000000000f087348 */ /* 0x01afea0003c00000 */
[----:B------:R0:W2:Y:S02]  /*26170*/  SHFL.IDX P6, R14, R13, R12, R11 ;  /* 0x0000000c0d0e7389 */ /* 0x0000a400000c000b */
[----:B01234-:R-:W-:Y:S01]  /*26180*/  ENDCOLLECTIVE ;  /* 0x000000000000791b */ /* 0x01ffe20003800000 */
.L_x_832:
[----:B------:R-:W-:Y:S05]  /*26190*/  BSYNC B1 ;  /* 0x0000000000017941 */ /* 0x000fea0003800000 */
.L_x_831:
[----:B------:R-:W-:Y:S01]  /*261a0*/  IMAD.MOV.U32 R13, RZ, RZ, R106 ;  /* 0x000000ffff0d7224 */ /* 0x000fe200078e006a */
[----:B------:R-:W-:Y:S01]  /*261b0*/  MOV R11, 0x181f ;  /* 0x0000181f000b7802 */ /* 0x000fe20000000f00 */
[----:B------:R-:W-:Y:S01]  /*261c0*/  IMAD.MOV.U32 R12, RZ, RZ, 0x1 ;  /* 0x00000001ff0c7424 */ /* 0x000fe200078e00ff */
[----:B------:R-:W-:Y:S01]  /*261d0*/  MOV R70, R14 ;  /* 0x0000000e00467202 */ /* 0x000fe20000000f00 */
[----:B------:R-:W-:-:S07]  /*261e0*/  IMAD.MOV.U32 R15, RZ, RZ, -0x1 ;  /* 0xffffffffff0f7424 */ /* 0x000fce00078e00ff */
[----:B------:R-:W-:Y:S05]  /*261f0*/  WARPSYNC.COLLECTIVE R15, `(.L_x_833) ;  /* 0x000000000f087348 */ /* 0x000fea0003c00000 */
[----:B------:R0:W1:Y:S02]  /*26200*/  SHFL.IDX P6, R14, R13, R12, R11 ;  /* 0x0000000c0d0e7389 */ /* 0x00006400000c000b */
[----:B01----:R-:W-:Y:S01]  /*26210*/  ENDCOLLECTIVE ;  /* 0x000000000000791b */ /* 0x003fe20003800000 */
.L_x_833:
[----:B------:R-:W-:Y:S01]  /*26220*/  IMAD.MOV.U32 R71, RZ, RZ, R14 ;  /* 0x000000ffff477224 */ /* 0x000fe200078e000e */
[----:B------:R-:W-:Y:S06]  /*26230*/  BRA `(.L_x_834) ;  /* 0xfffffdd800a07947 */ /* 0x000fec000383ffff */
.L_x_532:
[----:B------:R-:W-:Y:S01]  /*26240*/  BSSY B1, `(.L_x_835) ;  /* 0x0000008000017945 */ /* 0x000fe20003800000 */
[----:B0-2---:R-:W-:Y:S01]  /*26250*/  MOV R13, R107 ;  /* 0x0000006b000d7202 */ /* 0x005fe20000000f00 */
[----:B------:R-:W-:Y:S01]  /*26260*/  IMAD.MOV.U32 R12, RZ, RZ, 0x2 ;  /* 0x00000002ff0c7424 */ /* 0x000fe200078e00ff */
[----:B------:R-:W-:Y:S01]  /*26270*/  MOV R15, 0xffffffff ;  /* 0xffffffff000f7802 */ /* 0x000fe20000000f00 */
[----:B------:R-:W-:-:S07]  /*26280*/  IMAD.MOV.U32 R11, RZ, RZ, 0x181f ;  /* 0x0000181fff0b7424 */ /* 0x000fce00078e00ff */
[----:B-1-34-:R-:W-:Y:S05]  /*26290*/  WARPSYNC.COLLECTIVE R15, `(.L_x_836) ;  /* 0x000000000f087348 */ /* 0x01afea0003c00000 */
[----:B------:R0:W2:Y:S02]  /*262a0*/  SHFL.IDX P6, R14, R13, R12, R11 ;  /* 0x0000000c0d0e7389 */ /* 0x0000a400000c000b */
[----:B01234-:R-:W-:Y:S01]  /*262b0*/  ENDCOLLECTIVE ;  /* 0x000000000000791b */ /* 0x01ffe20003800000 */
.L_x_836:
[----:B------:R-:W-:Y:S05]  /*262c0*/  BSYNC B1 ;  /* 0x0000000000017941 */ /* 0x000fea0003800000 */
.L_x_835:
[----:B------:R-:W-:Y:S01]  /*262d0*/  IMAD.MOV.U32 R13, RZ, RZ, R106 ;  /* 0x000000ffff0d7224 */ /* 0x000fe200078e006a */
[----:B------:R-:W-:Y:S01]  /*262e0*/  MOV R12, 0x2 ;  /* 0x00000002000c7802 */ /* 0x000fe20000000f00 */
[----:B------:R-:W-:Y:S02]  /*262f0*/  IMAD.MOV.U32 R11, RZ, RZ, 0x181f ;  /* 0x0000181fff0b7424 */ /* 0x000fe400078e00ff */
[----:B------:R-:W-:Y:S02]  /*26300*/  IMAD.MOV.U32 R15, RZ, RZ, -0x1 ;  /* 0xffffffffff0f7424 */ /* 0x000fe400078e00ff */
[----:B------:R-:W-:-:S07]  /*26310*/  IMAD.MOV.U32 R60, RZ, RZ, R14 ;  /* 0x000000ffff3c7224 */ /* 0x000fce00078e000e */
[----:B------:R-:W-:Y:S05]  /*26320*/  WARPSYNC.COLLECTIVE R15, `(.L_x_837) ;  /* 0x000000000f087348 */ /* 0x000fea0003c00000 */
[----:B------:R0:W1:Y:S02]  /*26330*/  SHFL.IDX P6, R14, R13, R12, R11 ;  /* 0x0000000c0d0e7389 */ /* 0x00006400000c000b */
[----:B01----:R-:W-:Y:S01]  /*26340*/  ENDCOLLECTIVE ;  /* 0x000000000000791b */ /* 0x003fe20003800000 */
.L_x_837:
[----:B------:R-:W-:Y:S01]  /*26350*/  MOV R61, R14 ;  /* 0x0000000e003d7202 */ /* 0x000fe20000000f00 */
[----:B------:R-:W-:Y:S06]  /*26360*/  BRA `(.L_x_838) ;  /* 0xfffffde800207947 */ /* 0x000fec000383ffff */
.L_x_541:
        /* <DEDUP_REMOVED lines=8> */
.L_x_840:
[----:B------:R-:W-:Y:S05]  /*263f0*/  BSYNC B1 ;  /* 0x0000000000017941 */ /* 0x000fea0003800000 */
.L_x_839:
[----:B------:R-:W-:Y:S01]  /*26400*/  MOV R13, R106 ;  /* 0x0000006a000d7202 */ /* 0x000fe20000000f00 */
[----:B------:R-:W-:Y:S01]  /*26410*/  IMAD.MOV.U32 R12, RZ, RZ, 0x3 ;  /* 0x00000003ff0c7424 */ /* 0x000fe200078e00ff */
[----:B------:R-:W-:Y:S01]  /*26420*/  MOV R15, 0xffffffff ;  /* 0xffffffff000f7802 */ /* 0x000fe20000000f00 */
[----:B------:R-:W-:Y:S02]  /*26430*/  IMAD.MOV.U32 R11, RZ, RZ, 0x181f ;  /* 0x0000181fff0b7424 */ /* 0x000fe400078e00ff */
[----:B------:R-:W-:-:S07]  /*26440*/  IMAD.MOV.U32 R107, RZ, RZ, R14 ;  /* 0x000000ffff6b7224 */ /* 0x000fce00078e000e */
[----:B------:R-:W-:Y:S05]  /*26450*/  WARPSYNC.COLLECTIVE R15, `(.L_x_841) ;  /* 0x000000000f087348 */ /* 0x000fea0003c00000 */
[----:B------:R0:W1:Y:S02]  /*26460*/  SHFL.IDX P6, R14, R13, R12, R11 ;  /* 0x0000000c0d0e7389 */ /* 0x00006400000c000b */
[----:B01----:R-:W-:Y:S01]  /*26470*/  ENDCOLLECTIVE ;  /* 0x000000000000791b */ /* 0x003fe20003800000 */
.L_x_841:
[----:B------:R-:W-:Y:S01]  /*26480*/  IMAD.MOV.U32 R53, RZ, RZ, R14 ;  /* 0x000000ffff357224 */ /* 0x000fe200078e000e */
[----:B------:R-:W-:Y:S06]  /*26490*/  BRA `(.L_x_842) ;  /* 0xfffffdf400ac7947 */ /* 0x000fec000383ffff */
.L_x_551:
[----:B-1----:R1:W2:Y:S02]  /*264a0*/  SYNCS.PHASECHK.TRANS64.TRYWAIT P3, [R80+URZ+0x38890], R103 ;  /* 0x03889067500075a7 */ /* 0x0022a4000806017f */
[----:B--2---:R-:W-:Y:S05]  /*264b0*/  @!P3 NANOSLEEP.SYNCS 0x989680 ;  /* 0x009896800000b95d */ /* 0x004fea0003900000 */
[----:B------:R-:W2:Y:S02]  /*264c0*/  @!P3 SYNCS.PHASECHK.TRANS64 P3, [R80+URZ+0x38890], R103 ;  /* 0x038890675000b5a7 */ /* 0x000ea4000806007f */
[----:B--2---:R-:W-:Y:S05]  /*264d0*/  @!P3 BRA `(.L_x_551) ;  /* 0xfffffffc00f0b947 */ /* 0x004fea000383ffff */
[----:B------:R-:W-:Y:S05]  /*264e0*/  BRA `(.L_x_843) ;  /* 0xfffffe0800fc7947 */ /* 0x000fea000383ffff */
.L_x_552:
[----:B------:R-:W-:Y:S01]  /*264f0*/  BSSY B1, `(.L_x_844) ;  /* 0x0000008000017945 */ /* 0x000fe20003800000 */
[----:B------:R-:W-:Y:S01]  /*26500*/  IMAD.MOV.U32 R13, RZ, RZ, R107 ;  /* 0x000000ffff0d7224 */ /* 0x000fe200078e006b */
[----:B------:R-:W-:Y:S01]  /*26510*/  MOV R12, RZ ;  /* 0x000000ff000c7202 */ /* 0x000fe20000000f00 */
[----:B------:R-:W-:Y:S02]  /*26520*/  IMAD.MOV.U32 R11, RZ, RZ, 0x181f ;  /* 0x0000181fff0b7424 */ /* 0x000fe400078e00ff */
[----:B------:R-:W-:-:S07]  /*26530*/  IMAD.MOV.U32 R15, RZ, RZ, -0x1 ;  /* 0xffffffffff0f7424 */ /* 0x000fce00078e00ff */
[----:B-1----:R-:W-:Y:S05]  /*26540*/  WARPSYNC.COLLECTIVE R15, `(.L_x_845) ;  /* 0x000000000f087348 */ /* 0x002fea0003c00000 */
[----:B------:R0:W2:Y:S02]  /*26550*/  SHFL.IDX P6, R14, R13, R12, R11 ;  /* 0x0000000c0d0e7389 */ /* 0x0000a400000c000b */
[----:B012---:R-:W-:Y:S01]  /*26560*/  ENDCOLLECTIVE ;  /* 0x000000000000791b */ /* 0x007fe20003800000 */
.L_x_845:
[----:B------:R-:W-:Y:S05]  /*26570*/  BSYNC B1 ;  /* 0x0000000000017941 */ /* 0x000fea0003800000 */
.L_x_844:
[----:B------:R-:W-:Y:S01]  /*26580*/  IMAD.MOV.U32 R13, RZ, RZ, R106 ;  /* 0x000000ffff0d7224 */ /* 0x000fe200078e006a */
[----:B------:R-:W-:Y:S01]  /*26590*/  MOV R11, 0x181f ;  /* 0x0000181f000b7802 */ /* 0x000fe20000000f00 */
[----:B------:R-:W-:Y:S01]  /*265a0*/  IMAD.MOV.U32 R12, RZ, RZ, RZ ;  /* 0x000000ffff0c7224 */ /* 0x000fe200078e00ff */
[----:B------:R-:W-:Y:S01]  /*265b0*/  MOV R108, R14 ;  /* 0x0000000e006c7202 */ /* 0x000fe20000000f00 */
[----:B------:R-:W-:-:S07]  /*265c0*/  IMAD.MOV.U32 R15, RZ, RZ, -0x1 ;  /* 0xffffffffff0f7424 */ /* 0x000fce00078e00ff */
[----:B------:R-:W-:Y:S05]  /*265d0*/  WARPSYNC.COLLECTIVE R15, `(.L_x_846) ;  /* 0x000000000f087348 */ /* 0x000fea0003c00000 */
[----:B------:R0:W1:Y:S02]  /*265e0*/  SHFL.IDX P6, R14, R13, R12, R11 ;  /* 0x0000000c0d0e7389 */ /* 0x00006400000c000b */
[----:B01----:R-:W-:Y:S01]  /*265f0*/  ENDCOLLECTIVE ;  /* 0x000000000000791b */ /* 0x003fe20003800000 */
.L_x_846:
[----:B------:R-:W-:Y:S01]  /*26600*/  IMAD.MOV.U32 R110, RZ, RZ, R14 ;  /* 0x000000ffff6e7224 */ /* 0x000fe200078e000e */
[----:B------:R-:W-:Y:S06]  /*26610*/  BRA `(.L_x_847) ;  /* 0xfffffe0800c87947 */ /* 0x000fec000383ffff */
.L_x_557:
[----:B------:R-:W-:Y:S01]  /*26620*/  BSSY B1, `(.L_x_848) ;  /* 0x0000008000017945 */ /* 0x000fe20003800000 */
[----:B----4-:R-:W-:Y:S01]  /*26630*/  MOV R13, R107 ;  /* 0x0000006b000d7202 */ /* 0x010fe20000000f00 */
[----:B------:R-:W-:Y:S01]  /*26640*/  IMAD.MOV.U32 R12, RZ, RZ, 0x1 ;  /* 0x00000001ff0c7424 */ /* 0x000fe200078e00ff */
[----:B------:R-:W-:Y:S01]  /*26650*/  MOV R15, 0xffffffff ;  /* 0xffffffff000f7802 */ /* 0x000fe20000000f00 */
[----:B------:R-:W-:-:S07]  /*26660*/  IMAD.MOV.U32 R11, RZ, RZ, 0x181f ;  /* 0x0000181fff0b7424 */ /* 0x000fce00078e00ff */
[----:B0123--:R-:W-:Y:S05]  /*26670*/  WARPSYNC.COLLECTIVE R15, `(.L_x_849) ;  /* 0x000000000f087348 */ /* 0x00ffea0003c00000 */
[----:B------:R4:W0:Y:S02]  /*26680*/  SHFL.IDX P6, R14, R13, R12, R11 ;  /* 0x0000000c0d0e7389 */ /* 0x00082400000c000b */
[----:B01234-:R-:W-:Y:S01]  /*26690*/  ENDCOLLECTIVE ;  /* 0x000000000000791b */ /* 0x01ffe20003800000 */
.L_x_849:
[----:B------:R-:W-:Y:S05]  /*266a0*/  BSYNC B1 ;  /* 0x0000000000017941 */ /* 0x000fea0003800000 */
.L_x_848:
        /* <DEDUP_REMOVED lines=8> */
.L_x_850:
[----:B------:R-:W-:Y:S01]  /*26730*/  MOV R50, R14 ;  /* 0x0000000e00327202 */ /* 0x000fe20000000f00 */
[----:B------:R-:W-:Y:S06]  /*26740*/  BRA `(.L_x_851) ;  /* 0xfffffe1800747947 */ /* 0x000fec000383ffff */
.L_x_562:
[----:B------:R-:W-:Y:S01]  /*26750*/  BSSY B1, `(.L_x_852) ;  /* 0x0000008000017945 */ /* 0x000fe20003800000 */
[----:B0-----:R-:W-:Y:S01]  /*26760*/  IMAD.MOV.U32 R13, RZ, RZ, R107 ;  /* 0x000000ffff0d7224 */ /* 0x001fe200078e006b */
[----:B------:R-:W-:Y:S01]  /*26770*/  MOV R11, 0x181f ;  /* 0x0000181f000b7802 */ /* 0x000fe20000000f00 */
[----:B------:R-:W-:Y:S02]  /*26780*/  IMAD.MOV.U32 R12, RZ, RZ, 0x2 ;  /* 0x00000002ff0c7424 */ /* 0x000fe400078e00ff */
[----:B------:R-:W-:-:S07]  /*26790*/  IMAD.MOV.U32 R15, RZ, RZ, -0x1 ;  /* 0xffffffffff0f7424 */ /* 0x000fce00078e00ff */
[----:B-1234-:R-:W-:Y:S05]  /*267a0*/  WARPSYNC.COLLECTIVE R15, `(.L_x_853) ;  /* 0x000000000f087348 */ /* 0x01efea0003c00000 */
[----:B------:R0:W0:Y:S02]  /*267b0*/  SHFL.IDX P6, R14, R13, R12, R11 ;  /* 0x0000000c0d0e7389 */ /* 0x00002400000c000b */
[----:B01234-:R-:W-:Y:S01]  /*267c0*/  ENDCOLLECTIVE ;  /* 0x000000000000791b */ /* 0x01ffe20003800000 */
.L_x_853:
[----:B------:R-:W-:Y:S05]  /*267d0*/  BSYNC B1 ;  /* 0x0000000000017941 */ /* 0x000fea0003800000 */
.L_x_852:
        /* <DEDUP_REMOVED lines=8> */
.L_x_854:
[----:B------:R-:W-:Y:S01]  /*26860*/  IMAD.MOV.U32 R52, RZ, RZ, R14 ;  /* 0x000000ffff347224 */ /* 0x000fe200078e000e */
[----:B------:R-:W-:Y:S06]  /*26870*/  BRA `(.L_x_855) ;  /* 0xfffffe2800407947 */ /* 0x000fec000383ffff */
.L_x_567:
        /* <DEDUP_REMOVED lines=8> */
.L_x_857:
[----:B------:R-:W-:Y:S05]  /*26900*/  BSYNC B1 ;  /* 0x0000000000017941 */ /* 0x000fea0003800000 */
.L_x_856:
        /* <DEDUP_REMOVED lines=8> */
.L_x_858:
[----:B------:R-:W-:Y:S01]  /*26990*/  IMAD.MOV.U32 R106, RZ, RZ, R14 ;  /* 0x000000ffff6a7224 */ /* 0x000fe200078e000e */
[----:B------:R-:W-:Y:S06]  /*269a0*/  BRA `(.L_x_859) ;  /* 0xfffffe3800087947 */ /* 0x000fec000383ffff */
.L_x_572:
[----:B0-----:R0:W1:Y:S02]  /*269b0*/  SYNCS.PHASECHK.TRANS64.TRYWAIT P2, [R80+URZ+0x38890], R103 ;  /* 0x03889067500075a7 */ /* 0x001064000804017f */
[----:B-1----:R-:W-:Y:S05]  /*269c0*/  @!P2 NANOSLEEP.SYNCS 0x989680 ;  /* 0x009896800000a95d */ /* 0x002fea0003900000 */
[----:B------:R-:W1:Y:S02]  /*269d0*/  @!P2 SYNCS.PHASECHK.TRANS64 P2, [R80+URZ+0x38890], R103 ;  /* 0x038890675000a5a7 */ /* 0x000e64000804007f */
[----:B-1----:R-:W-:Y:S05]  /*269e0*/  @!P2 BRA `(.L_x_572) ;  /* 0xfffffffc00f0a947 */ /* 0x002fea000383ffff */
[----:B------:R-:W-:Y:S05]  /*269f0*/  BRA `(.L_x_860) ;  /* 0xfffffe48000c7947 */ /* 0x000fea000383ffff */
.L_x_573:
[----:B------:R-:W-:Y:S01]  /*26a00*/  BSSY B1, `(.L_x_861) ;  /* 0x0000008000017945 */ /* 0x000fe20003800000 */
[----:B------:R-:W-:Y:S01]  /*26a10*/  MOV R13, R46 ;  /* 0x0000002e000d7202 */ /* 0x000fe20000000f00 */
[----:B------:R-:W-:Y:S01]  /*26a20*/  IMAD.MOV.U32 R12, RZ, RZ, RZ ;  /* 0x000000ffff0c7224 */ /* 0x000fe200078e00ff */
[----:B------:R-:W-:Y:S01]  /*26a30*/  MOV R15, 0xffffffff ;  /* 0xffffffff000f7802 */ /* 0x000fe20000000f00 */
[----:B------:R-:W-:-:S07]  /*26a40*/  IMAD.MOV.U32 R11, RZ, RZ, 0x181f ;  /* 0x0000181fff0b7424 */ /* 0x000fce00078e00ff */
[----:B0-----:R-:W-:Y:S05]  /*26a50*/  WARPSYNC.COLLECTIVE R15, `(.L_x_862) ;  /* 0x000000000f087348 */ /* 0x001fea0003c00000 */
[----:B------:R1:W2:Y:S02]  /*26a60*/  SHFL.IDX P6, R14, R13, R12, R11 ;  /* 0x0000000c0d0e7389 */ /* 0x0002a400000c000b */
[----:B012---:R-:W-:Y:S01]  /*26a70*/  ENDCOLLECTIVE ;  /* 0x000000000000791b */ /* 0x007fe20003800000 */
.L_x_862:
[----:B------:R-:W-:Y:S05]  /*26a80*/  BSYNC B1 ;  /* 0x0000000000017941 */ /* 0x000fea0003800000 */
.L_x_861:
[----:B------:R-:W-:Y:S01]  /*26a90*/  IMAD.MOV.U32 R13, RZ, RZ, R45 ;  /* 0x000000ffff0d7224 */ /* 0x000fe200078e002d */
[----:B------:R-:W-:Y:S01]  /*26aa0*/  MOV R12, RZ ;  /* 0x000000ff000c7202 */ /* 0x000fe20000000f00 */
[----:B------:R-:W-:Y:S02]  /*26ab0*/  IMAD.MOV.U32 R11, RZ, RZ, 0x181f ;  /* 0x0000181fff0b7424 */ /* 0x000fe400078e00ff */
[----:B------:R-:W-:Y:S02]  /*26ac0*/  IMAD.MOV.U32 R15, RZ, RZ, -0x1 ;  /* 0xffffffffff0f7424 */ /* 0x000fe400078e00ff */
[----:B------:R-:W-:-:S07]  /*26ad0*/  IMAD.MOV.U32 R44, RZ, RZ, R14 ;  /* 0x000000ffff2c7224 */ /* 0x000fce00078e000e */
[----:B------:R-:W-:Y:S05]  /*26ae0*/  WARPSYNC.COLLECTIVE R15, `(.L_x_863) ;  /* 0x000000000f087348 */ /* 0x000fea0003c00000 */
[----:B------:R0:W1:Y:S02]  /*26af0*/  SHFL.IDX P6, R14, R13, R12, R11 ;  /* 0x0000000c0d0e7389 */ /* 0x00006400000c000b */
[----:B01----:R-:W-:Y:S01]  /*26b00*/  ENDCOLLECTIVE ;  /* 0x000000000000791b */ /* 0x003fe20003800000 */
.L_x_863:
[----:B------:R-:W-:Y:S05]  /*26b10*/  BRA `(.L_x_864) ;  /* 0xfffffe4800307947 */ /* 0x000fea000383ffff */
.L_x_576:
[----:B------:R-:W-:Y:S01]  /*26b20*/  BSSY B1, `(.L_x_865) ;  /* 0x0000008000017945 */ /* 0x000fe20003800000 */
[----:B----4-:R-:W-:Y:S01]  /*26b30*/  MOV R13, R46 ;  /* 0x0000002e000d7202 */ /* 0x010fe20000000f00 */
[----:B------:R-:W-:Y:S01]  /*26b40*/  IMAD.MOV.U32 R12, RZ, RZ, 0x1 ;  /* 0x00000001ff0c7424 */ /* 0x000fe200078e00ff */
[----:B------:R-:W-:Y:S01]  /*26b50*/  MOV R15, 0xffffffff ;  /* 0xffffffff000f7802 */ /* 0x000fe20000000f00 */
[----:B------:R-:W-:-:S07]  /*26b60*/  IMAD.MOV.U32 R11, RZ, RZ, 0x181f ;  /* 0x0000181fff0b7424 */ /* 0x000fce00078e00ff */
[----:B0123--:R-:W-:Y:S05]  /*26b70*/  WARPSYNC.COLLECTIVE R15, `(.L_x_866) ;  /* 0x000000000f087348 */ /* 0x00ffea0003c00000 */
[----:B---3--:R3:W4:Y:S02]  /*26b80*/  SHFL.IDX P6, R14, R13, R12, R11 ;  /* 0x0000000c0d0e7389 */ /* 0x00872400000c000b */
[----:B01234-:R-:W-:Y:S01]  /*26b90*/  ENDCOLLECTIVE ;  /* 0x000000000000791b */ /* 0x01ffe20003800000 */
.L_x_866:
[----:B------:R-:W-:Y:S05]  /*26ba0*/  BSYNC B1 ;  /* 0x0000000000017941 */ /* 0x000fea0003800000 */
.L_x_865:
        /* <DEDUP_REMOVED lines=8> */
.L_x_867:
[----:B------:R-:W-:Y:S05]  /*26c30*/  BRA `(.L_x_868) ;  /* 0xfffffe4800307947 */ /* 0x000fea000383ffff */
.L_x_579:
        /* <DEDUP_REMOVED lines=8> */
.L_x_870:
[----:B------:R-:W-:Y:S05]  /*26cc0*/  BSYNC B1 ;  /* 0x0000000000017941 */ /* 0x000fea0003800000 */
.L_x_869:
        /* <DEDUP_REMOVED lines=8> */
.L_x_871:
[----:B------:R-:W-:Y:S05]  /*26d50*/  BRA `(.L_x_872) ;  /* 0xfffffe4800347947 */ /* 0x000fea000383ffff */
.L_x_582:
[----:B------:R-:W-:Y:S01]  /*26d60*/  BSSY B1, `(.L_x_873) ;  /* 0x0000008000017945 */ /* 0x000fe20003800000 */
[----:B0-----:R-:W-:Y:S01]  /*26d70*/  MOV R13, R46 ;  /* 0x0000002e000d7202 */ /* 0x001fe20000000f00 */
[----:B------:R-:W-:Y:S01]  /*26d80*/  IMAD.MOV.U32 R12, RZ, RZ, 0x3 ;  /* 0x00000003ff0c7424 */ /* 0x000fe200078e00ff */
[----:B------:R-:W-:Y:S01]  /*26d90*/  MOV R15, 0xffffffff ;  /* 0xffffffff000f7802 */ /* 0x000fe20000000f00 */
[----:B------:R-:W-:-:S07]  /*26da0*/  IMAD.MOV.U32 R11, RZ, RZ, 0x181f ;  /* 0x0000181fff0b7424 */ /* 0x000fce00078e00ff */
[----:B-1234-:R-:W-:Y:S05]  /*26db0*/  WARPSYNC.COLLECTIVE R15, `(.L_x_874) ;  /* 0x000000000f087348 */ /* 0x01efea0003c00000 */
[----:B----4-:R0:W4:Y:S02]  /*26dc0*/  SHFL.IDX P6, R14, R13, R12, R11 ;  /* 0x0000000c0d0e7389 */ /* 0x01012400000c000b */
[----:B01234-:R-:W-:Y:S01]  /*26dd0*/  ENDCOLLECTIVE ;  /* 0x000000000000791b */ /* 0x01ffe20003800000 */
.L_x_874:
[----:B------:R-:W-:Y:S05]  /*26de0*/  BSYNC B1 ;  /* 0x0000000000017941 */ /* 0x000fea0003800000 */
.L_x_873:
        /* <DEDUP_REMOVED lines=8> */
.L_x_875:
[----:B------:R-:W-:Y:S05]  /*26e70*/  BRA `(.L_x_876) ;  /* 0xfffffe4800387947 */ /* 0x000fea000383ffff */
.L_x_586:
[----:B------:R0:W0:Y:S02]  /*26e80*/  SYNCS.PHASECHK.TRANS64.TRYWAIT P3, [R80+URZ+0x388b0], R103 ;  /* 0x0388b067500075a7 */ /* 0x000024000806017f */
[----:B0-----:R-:W-:Y:S05]  /*26e90*/  @!P3 NANOSLEEP.SYNCS 0x989680 ;  /* 0x009896800000b95d */ /* 0x001fea0003900000 */
[----:B------:R-:W0:Y:S02]  /*26ea0*/  @!P3 SYNCS.PHASECHK.TRANS64 P3, [R80+URZ+0x388b0], R103 ;  /* 0x0388b0675000b5a7 */ /* 0x000e24000806007f */
[----:B0-----:R-:W-:Y:S05]  /*26eb0*/  @!P3 BRA `(.L_x_586) ;  /* 0xfffffffc00f0b947 */ /* 0x001fea000383ffff */
[----:B------:R-:W-:Y:S05]  /*26ec0*/  BRA `(.L_x_877) ;  /* 0xfffffe4800b07947 */ /* 0x000fea000383ffff */
.L_x_598:
[----:B------:R-:W-:Y:S01]  /*26ed0*/  BSSY B0, `(.L_x_878) ;  /* 0x0000007000007945 */ /* 0x000fe20003800000 */
[----:B------:R-:W-:Y:S01]  /*26ee0*/  MOV R12, RZ ;  /* 0x000000ff000c7202 */ /* 0x000fe20000000f00 */
[----:B------:R-:W-:Y:S02]  /*26ef0*/  IMAD.MOV.U32 R11, RZ, RZ, 0x1f ;  /* 0x0000001fff0b7424 */ /* 0x000fe400078e00ff */
[----:B------:R-:W-:-:S07]  /*26f00*/  IMAD.MOV.U32 R15, RZ, RZ, -0x1 ;  /* 0xffffffffff0f7424 */ /* 0x000fce00078e00ff */
[----:B-----5:R-:W-:Y:S05]  /*26f10*/  WARPSYNC.COLLECTIVE R15, `(.L_x_879) ;  /* 0x000000000f087348 */ /* 0x020fea0003c00000 */
[----:B------:R0:W1:Y:S02]  /*26f20*/  SHFL.IDX P6, R14, R13, R12, R11 ;  /* 0x0000000c0d0e7389 */ /* 0x00006400000c000b */
[----:B01---5:R-:W-:Y:S01]  /*26f30*/  ENDCOLLECTIVE ;  /* 0x000000000000791b */ /* 0x023fe20003800000 */
.L_x_879:
[----:B------:R-:W-:Y:S05]  /*26f40*/  BSYNC B0 ;  /* 0x0000000000007941 */ /* 0x000fea0003800000 */
.L_x_878:
[----:B------:R-:W-:Y:S05]  /*26f50*/  BRA `(.L_x_880) ;  /* 0xfffffe54008c7947 */ /* 0x000fea000383ffff */
.L_x_608:
[----:B------:R-:W-:Y:S01]  /*26f60*/  BSSY B1, `(.L_x_881) ;  /* 0x0000008000017945 */ /* 0x000fe20003800000 */
[----:B------:R-:W-:Y:S01]  /*26f70*/  MOV R13, R26 ;  /* 0x0000001a000d7202 */ /* 0x000fe20000000f00 */
[----:B------:R-:W-:Y:S01]  /*26f80*/  IMAD.MOV.U32 R12, RZ, RZ, RZ ;  /* 0x000000ffff0c7224 */ /* 0x000fe200078e00ff */
[----:B------:R-:W-:Y:S01]  /*26f90*/  MOV R15, 0xffffffff ;  /* 0xffffffff000f7802 */ /* 0x000fe20000000f00 */
[----:B------:R-:W-:-:S07]  /*26fa0*/  IMAD.MOV.U32 R11, RZ, RZ, 0x181f ;  /* 0x0000181fff0b7424 */ /* 0x000fce00078e00ff */
[----:B------:R-:W-:Y:S05]  /*26fb0*/  WARPSYNC.COLLECTIVE R15, `(.L_x_882) ;  /* 0x000000000f087348 */ /* 0x000fea0003c00000 */
[----:B------:R0:W1:Y:S02]  /*26fc0*/  SHFL.IDX P6, R14, R13, R12, R11 ;  /* 0x0000000c0d0e7389 */ /* 0x00006400000c000b */
[----:B01----:R-:W-:Y:S01]  /*26fd0*/  ENDCOLLECTIVE ;  /* 0x000000000000791b */ /* 0x003fe20003800000 */
.L_x_882:
[----:B------:R-:W-:Y:S05]  /*26fe0*/  BSYNC B1 ;  /* 0x0000000000017941 */ /* 0x000fea0003800000 */
.L_x_881:
        /* <DEDUP_REMOVED lines=8> */
.L_x_883:
[----:B------:R-:W-:Y:S01]  /*27070*/  IMAD.MOV.U32 R13, RZ, RZ, R27 ;  /* 0x000000ffff0d7224 */ /* 0x000fe200078e001b */
[----:B------:R-:W-:-:S07]  /*27080*/  MOV R3, R14 ;  /* 0x0000000e00037202 */ /* 0x000fce0000000f00 */
[----:B------:R-:W-:Y:S05]  /*27090*/  WARPSYNC.COLLECTIVE R15, `(.L_x_884) ;  /* 0x000000000f087348 */ /* 0x000fea0003c00000 */
[----:B------:R0:W1:Y:S02]  /*270a0*/  SHFL.IDX P6, R14, R13, R12, R11 ;  /* 0x0000000c0d0e7389 */ /* 0x00006400000c000b */
[----:B01----:R-:W-:Y:S01]  /*270b0*/  ENDCOLLECTIVE ;  /* 0x000000000000791b */ /* 0x003fe20003800000 */
.L_x_884:
[----:B------:R-:W-:Y:S01]  /*270c0*/  MOV R13, R28 ;  /* 0x0000001c000d7202 */ /* 0x000fe20000000f00 */
[----:B------:R-:W-:-:S07]  /*270d0*/  IMAD.MOV.U32 R4, RZ, RZ, R14 ;  /* 0x000000ffff047224 */ /* 0x000fce00078e000e */
[----:B------:R-:W-:Y:S05]  /*270e0*/  WARPSYNC.COLLECTIVE R15, `(.L_x_885) ;  /* 0x000000000f087348 */ /* 0x000fea0003c00000 */
[----:B------:R0:W1:Y:S02]  /*270f0*/  SHFL.IDX P6, R14, R13, R12, R11 ;  /* 0x0000000c0d0e7389 */ /* 0x00006400000c000b */
[----:B01----:R-:W-:Y:S01]  /*27100*/  ENDCOLLECTIVE ;  /* 0x000000000000791b */ /* 0x003fe20003800000 */
.L_x_885:
[----:B------:R-:W-:Y:S05]  /*27110*/  BRA `(.L_x_886) ;  /* 0xfffffe5c00247947 */ /* 0x000fea000383ffff */
.L_x_612:
[----:B0-----:R0:W1:Y:S02]  /*27120*/  SYNCS.PHASECHK.TRANS64.TRYWAIT P0, [R23+URZ+0x38800], R34 ;  /* 0x03880022170075a7 */ /* 0x001064000800017f */
[----:B-1----:R-:W-:Y:S05]  /*27130*/  @!P0 NANOSLEEP.SYNCS 0x989680 ;  /* 0x009896800000895d */ /* 0x002fea0003900000 */
[----:B------:R-:W1:Y:S02]  /*27140*/  @!P0 SYNCS.PHASECHK.TRANS64 P0, [R23+URZ+0x38800], R34 ;  /* 0x03880022170085a7 */ /* 0x000e64000800007f */
[----:B-1----:R-:W-:Y:S05]  /*27150*/  @!P0 BRA `(.L_x_612) ;  /* 0xfffffffc00f08947 */ /* 0x002fea000383ffff */
[----:B------:R-:W-:Y:S05]  /*27160*/  BRA `(.L_x_887) ;  /* 0xfffffe60005c7947 */ /* 0x000fea000383ffff */
.L_x_628:
[----:B------:R-:W-:Y:S01]  /*27170*/  BSSY B1, `(.L_x_888) ;  /* 0x0000008000017945 */ /* 0x000fe20003800000 */
[----:B------:R-:W-:Y:S01]  /*27180*/  IMAD.MOV.U32 R13, RZ, RZ, R26 ;  /* 0x000000ffff0d7224 */ /* 0x000fe200078e001a */
[----:B------:R-:W-:Y:S01]  /*27190*/  MOV R11, 0x181f ;  /* 0x0000181f000b7802 */ /* 0x000fe20000000f00 */
[----:B------:R-:W-:Y:S02]  /*271a0*/  IMAD.MOV.U32 R12, RZ, RZ, RZ ;  /* 0x000000ffff0c7224 */ /* 0x000fe400078e00ff */
[----:B------:R-:W-:-:S07]  /*271b0*/  IMAD.MOV.U32 R15, RZ, RZ, -0x1 ;  /* 0xffffffffff0f7424 */ /* 0x000fce00078e00ff */
[----:B------:R-:W-:Y:S05]  /*271c0*/  WARPSYNC.COLLECTIVE R15, `(.L_x_889) ;  /* 0x000000000f087348 */ /* 0x000fea0003c00000 */
[----:B------:R0:W1:Y:S02]  /*271d0*/  SHFL.IDX P6, R14, R13, R12, R11 ;  /* 0x0000000c0d0e7389 */ /* 0x00006400000c000b */
[----:B01----:R-:W-:Y:S01]  /*271e0*/  ENDCOLLECTIVE ;  /* 0x000000000000791b */ /* 0x003fe20003800000 */
.L_x_889:
[----:B------:R-:W-:Y:S05]  /*271f0*/  BSYNC B1 ;  /* 0x0000000000017941 */ /* 0x000fea0003800000 */
.L_x_888:
        /* <DEDUP_REMOVED lines=8> */
.L_x_890:
[----:B------:R-:W-:Y:S02]  /*27280*/  IMAD.MOV.U32 R13, RZ, RZ, R27 ;  /* 0x000000ffff0d7224 */ /* 0x000fe400078e001b */
[----:B------:R-:W-:-:S07]  /*27290*/  IMAD.MOV.U32 R5, RZ, RZ, R14 ;  /* 0x000000ffff057224 */ /* 0x000fce00078e000e */
[----:B------:R-:W-:Y:S05]  /*272a0*/  WARPSYNC.COLLECTIVE R15, `(.L_x_891) ;  /* 0x000000000f087348 */ /* 0x000fea0003c00000 */
[----:B------:R0:W1:Y:S02]  /*272b0*/  SHFL.IDX P6, R14, R13, R12, R11 ;  /* 0x0000000c0d0e7389 */ /* 0x00006400000c000b */
[----:B01----:R-:W-:Y:S01]  /*272c0*/  ENDCOLLECTIVE ;  /* 0x000000000000791b */ /* 0x003fe20003800000 */
.L_x_891:
[----:B------:R-:W-:Y:S01]  /*272d0*/  IMAD.MOV.U32 R13, RZ, RZ, R28 ;  /* 0x000000ffff0d7224 */ /* 0x000fe200078e001c */
[----:B------:R-:W-:-:S07]  /*272e0*/  MOV R7, R14 ;  /* 0x0000000e00077202 */ /* 0x000fce0000000f00 */
[----:B------:R-:W-:Y:S05]  /*272f0*/  WARPSYNC.COLLECTIVE R15, `(.L_x_892) ;  /* 0x000000000f087348 */ /* 0x000fea0003c00000 */
[----:B------:R0:W1:Y:S02]  /*27300*/  SHFL.IDX P6, R14, R13, R12, R11 ;  /* 0x0000000c0d0e7389 */ /* 0x00006400000c000b */
[----:B01----:R-:W-:Y:S01]  /*27310*/  ENDCOLLECTIVE ;  /* 0x000000000000791b */ /* 0x003fe20003800000 */
.L_x_892:
[----:B------:R-:W-:Y:S05]  /*27320*/  BRA `(.L_x_893) ;  /* 0xfffffe9000407947 */ /* 0x000fea000383ffff */
.L_x_632:
[----:B0-----:R0:W1:Y:S02]  /*27330*/  SYNCS.PHASECHK.TRANS64.TRYWAIT P1, [R23+URZ+0x38800], R34 ;  /* 0x03880022170075a7 */ /* 0x001064000802017f */
[----:B-1----:R-:W-:Y:S05]  /*27340*/  @!P1 NANOSLEEP.SYNCS 0x989680 ;  /* 0x009896800000995d */ /* 0x002fea0003900000 */
[----:B------:R-:W1:Y:S02]  /*27350*/  @!P1 SYNCS.PHASECHK.TRANS64 P1, [R23+URZ+0x38800], R34 ;  /* 0x03880022170095a7 */ /* 0x000e64000802007f */
[----:B-1----:R-:W-:Y:S05]  /*27360*/  @!P1 BRA `(.L_x_632) ;  /* 0xfffffffc00f09947 */ /* 0x002fea000383ffff */
[----:B------:R-:W-:Y:S05]  /*27370*/  BRA `(.L_x_894) ;  /* 0xfffffe9400607947 */ /* 0x000fea000383ffff */
.L_x_642:
[----:B-1----:R1:W2:Y:S02]  /*27380*/  SYNCS.PHASECHK.TRANS64.TRYWAIT P1, [R0+URZ+0x38830], R7 ;  /* 0x03883007000075a7 */ /* 0x0022a4000802017f */
[----:B--2---:R-:W-:Y:S05]  /*27390*/  @!P1 NANOSLEEP.SYNCS 0x989680 ;  /* 0x009896800000995d */ /* 0x004fea0003900000 */
[----:B------:R-:W2:Y:S02]  /*273a0*/  @!P1 SYNCS.PHASECHK.TRANS64 P1, [R0+URZ+0x38830], R7 ;  /* 0x03883007000095a7 */ /* 0x000ea4000802007f */
[----:B--2---:R-:W-:Y:S05]  /*273b0*/  @!P1 BRA `(.L_x_642) ;  /* 0xfffffffc00f09947 */ /* 0x004fea000383ffff */
[----:B------:R-:W-:Y:S05]  /*273c0*/  BRA `(.L_x_641) ;  /* 0xfffffec800647947 */ /* 0x000fea000383ffff */
.L_x_648:
[----:B-1----:R1:W2:Y:S02]  /*273d0*/  SYNCS.PHASECHK.TRANS64.TRYWAIT P1, [R0+URZ+0x38850], R7 ;  /* 0x03885007000075a7 */ /* 0x0022a4000802017f */
[----:B--2---:R-:W-:Y:S05]  /*273e0*/  @!P1 NANOSLEEP.SYNCS 0x989680 ;  /* 0x009896800000995d */ /* 0x004fea0003900000 */
[----:B------:R-:W2:Y:S02]  /*273f0*/  @!P1 SYNCS.PHASECHK.TRANS64 P1, [R0+URZ+0x38850], R7 ;  /* 0x03885007000095a7 */ /* 0x000ea4000802007f */
[----:B--2---:R-:W-:Y:S05]  /*27400*/  @!P1 BRA `(.L_x_648) ;  /* 0xfffffffc00f09947 */ /* 0x004fea000383ffff */
[----:B------:R-:W-:Y:S05]  /*27410*/  BRA `(.L_x_647) ;  /* 0xfffffef000707947 */ /* 0x000fea000383ffff */
.L_x_654:
[----:B-1----:R1:W2:Y:S02]  /*27420*/  SYNCS.PHASECHK.TRANS64.TRYWAIT P2, [R5+URZ+0x38830], R6 ;  /* 0x03883006050075a7 */ /* 0x0022a4000804017f */
[----:B--2---:R-:W-:Y:S05]  /*27430*/  @!P2 NANOSLEEP.SYNCS 0x989680 ;  /* 0x009896800000a95d */ /* 0x004fea0003900000 */
[----:B------:R-:W2:Y:S02]  /*27440*/  @!P2 SYNCS.PHASECHK.TRANS64 P2, [R5+URZ+0x38830], R6 ;  /* 0x038830060500a5a7 */ /* 0x000ea4000804007f */
[----:B--2---:R-:W-:Y:S05]  /*27450*/  @!P2 BRA `(.L_x_654) ;  /* 0xfffffffc00f0a947 */ /* 0x004fea000383ffff */
[----:B------:R-:W-:Y:S05]  /*27460*/  BRA `(.L_x_653) ;  /* 0xfffffef4008c7947 */ /* 0x000fea000383ffff */
.L_x_660:
[----:B-1----:R1:W2:Y:S02]  /*27470*/  SYNCS.PHASECHK.TRANS64.TRYWAIT P2, [R5+URZ+0x38850], R6 ;  /* 0x03885006050075a7 */ /* 0x0022a4000804017f */
[----:B--2---:R-:W-:Y:S05]  /*27480*/  @!P2 NANOSLEEP.SYNCS 0x989680 ;  /* 0x009896800000a95d */ /* 0x004fea0003900000 */
[----:B------:R-:W2:Y:S02]  /*27490*/  @!P2 SYNCS.PHASECHK.TRANS64 P2, [R5+URZ+0x38850], R6 ;  /* 0x038850060500a5a7 */ /* 0x000ea4000804007f */
[----:B--2---:R-:W-:Y:S05]  /*274a0*/  @!P2 BRA `(.L_x_660) ;  /* 0xfffffffc00f0a947 */ /* 0x004fea000383ffff */
[----:B------:R-:W-:Y:S05]  /*274b0*/  BRA `(.L_x_659) ;  /* 0xffffff1c00b07947 */ /* 0x000fea000383ffff */
.L_x_665:
        /* <DEDUP_REMOVED lines=10> */
[----:B------:R-:W-:Y:S01]  /*27560*/  IMAD.MOV.U32 R15, RZ, RZ, -0x1 ;  /* 0xffffffffff0f7424 */ /* 0x000fe200078e00ff */
[----:B------:R-:W-:Y:S02]  /*27570*/  SEL R104, R47, R12, P0 ;  /* 0x0000000c2f687207 */ /* 0x000fe40000000000 */
[----:B------:R-:W-:Y:S01]  /*27580*/  SEL R106, R12, R47, P0 ;  /* 0x0000002f0c6a7207 */ /* 0x000fe20000000000 */
[----:B-----5:R-:W-:Y:S01]  /*27590*/  IMAD.MOV.U32 R12, RZ, RZ, R3 ;  /* 0x000000ffff0c7224 */ /* 0x020fe200078e0003 */
[----:B------:R-:W-:-:S02]  /*275a0*/  MOV R11, 0x1c1f ;  /* 0x00001c1f000b7802 */ /* 0x000fc40000000f00 */
[----:B------:R-:W-:Y:S02]  /*275b0*/  SEL R82, R109, R108, P0 ;  /* 0x0000006c6d527207 */ /* 0x000fe40000000000 */
[----:B------:R-:W-:Y:S02]  /*275c0*/  SEL R84, R108, R109, P0 ;  /* 0x0000006d6c547207 */ /* 0x000fe40000000000 */
[----:B------:R-:W-:Y:S02]  /*275d0*/  SEL R108, R55, R14, P0 ;  /* 0x0000000e376c7207 */ /* 0x000fe40000000000 */
[----:B------:R-:W-:-:S07]  /*275e0*/  SEL R110, R14, R55, P0 ;  /* 0x000000370e6e7207 */ /* 0x000fce0000000000 */
[----:B------:R-:W-:Y:S05]  /*275f0*/  WARPSYNC.COLLECTIVE R15, `(.L_x_895) ;  /* 0x000000000f087348 */ /* 0x000fea0003c00000 */
[----:B------:R0:W1:Y:S02]  /*27600*/  SHFL.IDX P6, R14, R13, R12, R11 ;  /* 0x0000000c0d0e7389 */ /* 0x00006400000c000b */
[----:B01----:R-:W-:Y:S01]  /*27610*/  ENDCOLLECTIVE ;  /* 0x000000000000791b */ /* 0x003fe20003800000 */
.L_x_895:
[----:B------:R-:W-:Y:S02]  /*27620*/  SEL R38, R7, R10, P0 ;  /* 0x0000000a07267207 */ /* 0x000fe40000000000 */
[----:B------:R-:W-:Y:S02]  /*27630*/  SEL R10, R10, R7, P0 ;  /* 0x000000070a0a7207 */ /* 0x000fe40000000000 */
[----:B------:R-:W-:Y:S02]  /*27640*/  LOP3.LUT R7, R3, 0x2, RZ, 0x3c, !PT ;  /* 0x0000000203077812 */ /* 0x000fe400078e3cff */
[----:B------:R-:W-:Y:S02]  /*27650*/  SEL R52, R88, R67, P0 ;  /* 0x0000004358347207 */ /* 0x000fe40000000000 */
[----:B------:R-:W-:Y:S02]  /*27660*/  SEL R34, R67, R88, P0 ;  /* 0x0000005843227207 */ /* 0x000fe40000000000 */
[----:B------:R-:W-:-:S02]  /*27670*/  SEL R86, R117, R90, P0 ;  /* 0x0000005a75567207 */ /* 0x000fc40000000000 */
[----:B------:R-:W-:Y:S01]  /*27680*/  SEL R88, R90, R117, P0 ;  /* 0x000000755a587207 */ /* 0x000fe20000000000 */
[----:B------:R-:W-:Y:S01]  /*27690*/  IMAD.MOV.U32 R12, RZ, RZ, R7 ;  /* 0x000000ffff0c7224 */ /* 0x000fe200078e0007 */
[----:B------:R-:W-:Y:S02]  /*276a0*/  MOV R13, R4 ;  /* 0x00000004000d7202 */ /* 0x000fe40000000f00 */
[----:B------:R-:W-:Y:S02]  /*276b0*/  SEL R90, R39, R8, P0 ;  /* 0x00000008275a7207 */ /* 0x000fe40000000000 */
[----:B------:R-:W-:Y:S02]  /*276c0*/  SEL R92, R8, R39, P0 ;  /* 0x00000027085c7207 */ /* 0x000fe40000000000 */
[----:B------:R-:W-:Y:S02]  /*276d0*/  SEL R124, R21, R148, P0 ;  /* 0x00000094157c7207 */ /* 0x000fe40000000000 */
[----:B------:R-:W-:Y:S01]  /*276e0*/  SEL R126, R148, R21, P0 ;  /* 0x00000015947e7207 */ /* 0x000fe20000000000 */
[----:B------:R-:W-:Y:S01]  /*276f0*/  IMAD.MOV.U32 R8, RZ, RZ, R14 ;  /* 0x000000ffff087224 */ /* 0x000fe200078e000e */
[----:B------:R-:W-:-:S07]  /*27700*/  SEL R128, R25, R150, P0 ;  /* 0x0000009619807207 */ /* 0x000fce0000000000 */
[----:B------:R-:W-:Y:S05]  /*27710*/  WARPSYNC.COLLECTIVE R15, `(.L_x_896) ;  /* 0x000000000f087348 */ /* 0x000fea0003c00000 */
[----:B------:R0:W1:Y:S02]  /*27720*/  SHFL.IDX P6, R14, R13, R12, R11 ;  /* 0x0000000c0d0e7389 */ /* 0x00006400000c000b */
[----:B01----:R-:W-:Y:S01]  /*27730*/  ENDCOLLECTIVE ;  /* 0x000000000000791b */ /* 0x003fe20003800000 */
.L_x_896:
[----:B------:R-:W-:Y:S02]  /*27740*/  SEL R130, R150, R25, P0 ;  /* 0x0000001996827207 */ /* 0x000fe40000000000 */
[----:B------:R-:W-:Y:S02]  /*27750*/  SEL R116, R71, R132, P0 ;  /* 0x0000008447747207 */ /* 0x000fe40000000000 */
[----:B------:R-:W-:Y:S02]  /*27760*/  SEL R118, R132, R71, P0 ;  /* 0x0000004784767207 */ /* 0x000fe40000000000 */
        /* <DEDUP_REMOVED lines=15> */
.L_x_897:
        /* <DEDUP_REMOVED lines=18> */
.L_x_898:
        /* <DEDUP_REMOVED lines=18> */
.L_x_899:
[----:B------:R-:W-:Y:S02]  /*27aa0*/  SEL R10, R21, R38, P0 ;  /* 0x00000026150a7207 */ /* 0x000fe40000000000 */
[----:B------:R-:W-:Y:S01]  /*27ab0*/  MOV R13, R20 ;  /* 0x00000014000d7202 */ /* 0x000fe20000000f00 */
[----:B------:R-:W-:Y:S02]  /*27ac0*/  IMAD.MOV.U32 R12, RZ, RZ, R7 ;  /* 0x000000ffff0c7224 */ /* 0x000fe400078e0007 */
[----:B------:R-:W-:-:S07]  /*27ad0*/  IMAD.MOV.U32 R40, RZ, RZ, R14 ;  /* 0x000000ffff287224 */ /* 0x000fce00078e000e */
[----:B------:R-:W-:Y:S05]  /*27ae0*/  WARPSYNC.COLLECTIVE R15, `(.L_x_900) ;  /* 0x000000000f087348 */ /* 0x000fea0003c00000 */
[----:B------:R0:W1:Y:S02]  /*27af0*/  SHFL.IDX P6, R14, R13, R12, R11 ;  /* 0x0000000c0d0e7389 */ /* 0x00006400000c000b */
[----:B01----:R-:W-:Y:S01]  /*27b00*/  ENDCOLLECTIVE ;  /* 0x000000000000791b */ /* 0x003fe20003800000 */
.L_x_900:
[----:B------:R-:W-:Y:S01]  /*27b10*/  MOV R13, R42 ;  /* 0x0000002a000d7202 */ /* 0x000fe20000000f00 */
[----:B------:R-:W-:Y:S02]  /*27b20*/  IMAD.MOV.U32 R12, RZ, RZ, R3 ;  /* 0x000000ffff0c7224 */ /* 0x000fe400078e0003 */
[----:B------:R-:W-:-:S07]  /*27b30*/  IMAD.MOV.U32 R25, RZ, RZ, R14 ;  /* 0x000000ffff197224 */ /* 0x000fce00078e000e */
[----:B------:R-:W-:Y:S05]  /*27b40*/  WARPSYNC.COLLECTIVE R15, `(.L_x_901) ;  /* 0x000000000f087348 */ /* 0x000fea0003c00000 */
[----:B------:R0:W1:Y:S02]  /*27b50*/  SHFL.IDX P6, R14, R13, R12, R11 ;  /* 0x0000000c0d0e7389 */ /* 0x00006400000c000b */
[----:B01----:R-:W-:Y:S01]  /*27b60*/  ENDCOLLECTIVE ;  /* 0x000000000000791b */ /* 0x003fe20003800000 */
.L_x_901:
[----:B------:R-:W-:Y:S01]  /*27b70*/  MOV R13, R24 ;  /* 0x00000018000d7202 */ /* 0x000fe20000000f00 */
[----:B------:R-:W-:Y:S02]  /*27b80*/  IMAD.MOV.U32 R12, RZ, RZ, R7 ;  /* 0x000000ffff0c7224 */ /* 0x000fe400078e0007 */
[----:B------:R-:W-:-:S07]  /*27b90*/  IMAD.MOV.U32 R42, RZ, RZ, R14 ;  /* 0x000000ffff2a7224 */ /* 0x000fce00078e000e */
[----:B------:R-:W-:Y:S05]  /*27ba0*/  WARPSYNC.COLLECTIVE R15, `(.L_x_902) ;  /* 0x000000000f087348 */ /* 0x000fea0003c00000 */
[----:B------:R0:W1:Y:S02]  /*27bb0*/  SHFL.IDX P6, R14, R13, R12, R11 ;  /* 0x0000000c0d0e7389 */ /* 0x00006400000c000b */
[----:B01----:R-:W-:Y:S01]  /*27bc0*/  ENDCOLLECTIVE ;  /* 0x000000000000791b */ /* 0x003fe20003800000 */
.L_x_902:
[----:B------:R-:W-:Y:S01]  /*27bd0*/  MOV R13, R44 ;  /* 0x0000002c000d7202 */ /* 0x000fe20000000f00 */
[----:B------:R-:W-:Y:S02]  /*27be0*/  IMAD.MOV.U32 R12, RZ, RZ, R3 ;  /* 0x000000ffff0c7224 */ /* 0x000fe400078e0003 */
[----:B------:R-:W-:-:S07]  /*27bf0*/  IMAD.MOV.U32 R27, RZ, RZ, R14 ;  /* 0x000000ffff1b7224 */ /* 0x000fce00078e000e */
[----:B------:R-:W-:Y:S05]  /*27c00*/  WARPSYNC.COLLECTIVE R15, `(.L_x_903) ;  /* 0x000000000f087348 */ /* 0x000fea0003c00000 */
[----:B------:R0:W1:Y:S02]  /*27c10*/  SHFL.IDX P6, R14, R13, R12, R11 ;  /* 0x0000000c0d0e7389 */ /* 0x00006400000c000b */
[----:B01----:R-:W-:Y:S01]  /*27c20*/  ENDCOLLECTIVE ;  /* 0x000000000000791b */ /* 0x003fe20003800000 */
.L_x_903:
[----:B------:R-:W-:Y:S02]  /*27c30*/  SEL R24, R42, R27, P0 ;  /* 0x0000001b2a187207 */ /* 0x000fe40000000000 */
[----:B------:R-:W-:Y:S01]  /*27c40*/  MOV R13, R26 ;  /* 0x0000001a000d7202 */ /* 0x000fe20000000f00 */
[----:B------:R-:W-:Y:S01]  /*27c50*/  IMAD.MOV.U32 R12, RZ, RZ, R7 ;  /* 0x000000ffff0c7224 */ /* 0x000fe200078e0007 */
[----:B------:R-:W-:Y:S01]  /*27c60*/  SEL R26, R27, R42, P0 ;  /* 0x0000002a1b1a7207 */ /* 0x000fe20000000000 */
[----:B------:R-:W-:-:S07]  /*27c70*/  IMAD.MOV.U32 R44, RZ, RZ, R14 ;  /* 0x000000ffff2c7224 */ /* 0x000fce00078e000e */
[----:B------:R-:W-:Y:S05]  /*27c80*/  WARPSYNC.COLLECTIVE R15, `(.L_x_904) ;  /* 0x000000000f087348 */ /* 0x000fea0003c00000 */
[----:B------:R0:W1:Y:S02]  /*27c90*/  SHFL.IDX P6, R14, R13, R12, R11 ;  /* 0x0000000c0d0e7389 */ /* 0x00006400000c000b */
[----:B01----:R-:W-:Y:S01]  /*27ca0*/  ENDCOLLECTIVE ;  /* 0x000000000000791b */ /* 0x003fe20003800000 */
.L_x_904:
[----:B------:R-:W-:Y:S01]  /*27cb0*/  MOV R13, R46 ;  /* 0x0000002e000d7202 */ /* 0x000fe20000000f00 */
[----:B------:R-:W-:Y:S02]  /*27cc0*/  IMAD.MOV.U32 R12, RZ, RZ, R3 ;  /* 0x000000ffff0c7224 */ /* 0x000fe400078e0003 */
[----:B------:R-:W-:-:S07]  /*27cd0*/  IMAD.MOV.U32 R29, RZ, RZ, R14 ;  /* 0x000000ffff1d7224 */ /* 0x000fce00078e000e */
[----:B------:R-:W-:Y:S05]  /*27ce0*/  WARPSYNC.COLLECTIVE R15, `(.L_x_905) ;  /* 0x000000000f087348 */ /* 0x000fea0003c00000 */
[----:B------:R0:W1:Y:S02]  /*27cf0*/  SHFL.IDX P6, R14, R13, R12, R11 ;  /* 0x0000000c0d0e7389 */ /* 0x00006400000c000b */
[----:B01----:R-:W-:Y:S01]  /*27d00*/  ENDCOLLECTIVE ;  /* 0x000000000000791b */ /* 0x003fe20003800000 */
.L_x_905:
[----:B------:R-:W-:Y:S01]  /*27d10*/  MOV R13, R28 ;  /* 0x0000001c000d7202 */ /* 0x000fe20000000f00 */
[----:B------:R-:W-:Y:S01]  /*27d20*/  IMAD.MOV.U32 R12, RZ, RZ, R7 ;  /* 0x000000ffff0c7224 */ /* 0x000fe200078e0007 */
[----:B------:R-:W-:Y:S01]  /*27d30*/  SEL R28, R44, R29, P0 ;  /* 0x0000001d2c1c7207 */ /* 0x000fe20000000000 */
[----:B------:R-:W-:-:S07]  /*27d40*/  IMAD.MOV.U32 R46, RZ, RZ, R14 ;  /* 0x000000ffff2e7224 */ /* 0x000fce00078e000e */
[----:B------:R-:W-:Y:S05]  /*27d50*/  WARPSYNC.COLLECTIVE R15, `(.L_x_906) ;  /* 0x000000000f087348 */ /* 0x000fea0003c00000 */
[----:B------:R0:W1:Y:S02]  /*27d60*/  SHFL.IDX P6, R14, R13, R12, R11 ;  /* 0x0000000c0d0e7389 */ /* 0x00006400000c000b */
[----:B01----:R-:W-:Y:S01]  /*27d70*/  ENDCOLLECTIVE ;  /* 0x000000000000791b */ /* 0x003fe20003800000 */
.L_x_906:
[----:B------:R-:W-:Y:S01]  /*27d80*/  MOV R13, R48 ;  /* 0x00000030000d7202 */ /* 0x000fe20000000f00 */
[----:B------:R-:W-:Y:S02]  /*27d90*/  IMAD.MOV.U32 R12, RZ, RZ, R3 ;  /* 0x000000ffff0c7224 */ /* 0x000fe400078e0003 */
[----:B------:R-:W-:-:S07]  /*27da0*/  IMAD.MOV.U32 R31, RZ, RZ, R14 ;  /* 0x000000ffff1f7224 */ /* 0x000fce00078e000e */
[----:B------:R-:W-:Y:S05]  /*27db0*/  WARPSYNC.COLLECTIVE R15, `(.L_x_907) ;  /* 0x000000000f087348 */ /* 0x000fea0003c00000 */
[----:B------:R0:W1:Y:S02]  /*27dc0*/  SHFL.IDX P6, R14, R13, R12, R11 ;  /* 0x0000000c0d0e7389 */ /* 0x00006400000c000b */
[----:B01----:R-:W-:Y:S01]  /*27dd0*/  ENDCOLLECTIVE ;  /* 0x000000000000791b */ /* 0x003fe20003800000 */
.L_x_907:
[----:B------:R-:W-:Y:S01]  /*27de0*/  MOV R13, R30 ;  /* 0x0000001e000d7202 */ /* 0x000fe20000000f00 */
[----:B------:R-:W-:Y:S01]  /*27df0*/  IMAD.MOV.U32 R12, RZ, RZ, R7 ;  /* 0x000000ffff0c7224 */ /* 0x000fe200078e0007 */
[----:B------:R-:W-:Y:S01]  /*27e00*/  SEL R30, R29, R44, P0 ;  /* 0x0000002c1d1e7207 */ /* 0x000fe20000000000 */
[----:B------:R-:W-:-:S07]  /*27e10*/  IMAD.MOV.U32 R48, RZ, RZ, R14 ;  /* 0x000000ffff307224 */ /* 0x000fce00078e000e */
[----:B------:R-:W-:Y:S05]  /*27e20*/  WARPSYNC.COLLECTIVE R15, `(.L_x_908) ;  /* 0x000000000f087348 */ /* 0x000fea0003c00000 */
[----:B------:R0:W1:Y:S02]  /*27e30*/  SHFL.IDX P6, R14, R13, R12, R11 ;  /* 0x0000000c0d0e7389 */ /* 0x00006400000c000b */
[----:B01----:R-:W-:Y:S01]  /*27e40*/  ENDCOLLECTIVE ;  /* 0x000000000000791b */ /* 0x003fe20003800000 */
.L_x_908:
[----:B------:R-:W-:Y:S01]  /*27e50*/  MOV R13, R50 ;  /* 0x00000032000d7202 */ /* 0x000fe20000000f00 */
[----:B------:R-:W-:Y:S02]  /*27e60*/  IMAD.MOV.U32 R12, RZ, RZ, R3 ;  /* 0x000000ffff0c7224 */ /* 0x000fe400078e0003 */
[----:B------:R-:W-:-:S07]  /*27e70*/  IMAD.MOV.U32 R33, RZ, RZ, R14 ;  /* 0x000000ffff217224 */ /* 0x000fce00078e000e */
[----:B------:R-:W-:Y:S05]  /*27e80*/  WARPSYNC.COLLECTIVE R15, `(.L_x_909) ;  /* 0x000000000f087348 */ /* 0x000fea0003c00000 */
[----:B------:R0:W1:Y:S02]  /*27e90*/  SHFL.IDX P6, R14, R13, R12, R11 ;  /* 0x0000000c0d0e7389 */ /* 0x00006400000c000b */
[----:B01----:R-:W-:Y:S01]  /*27ea0*/  ENDCOLLECTIVE ;  /* 0x000000000000791b */ /* 0x003fe20003800000 */
.L_x_909:
[----:B------:R-:W-:Y:S01]  /*27eb0*/  MOV R13, R32 ;  /* 0x00000020000d7202 */ /* 0x000fe20000000f00 */
[----:B------:R-:W-:Y:S01]  /*27ec0*/  IMAD.MOV.U32 R12, RZ, RZ, R7 ;  /* 0x000000ffff0c7224 */ /* 0x000fe200078e0007 */
[----:B------:R-:W-:Y:S01]  /*27ed0*/  SEL R32, R46, R31, P0 ;  /* 0x0000001f2e207207 */ /* 0x000fe20000000000 */
[----:B------:R-:W-:-:S07]  /*27ee0*/  IMAD.MOV.U32 R50, RZ, RZ, R14 ;  /* 0x000000ffff327224 */ /* 0x000fce00078e000e */
[----:B------:R-:W-:Y:S05]  /*27ef0*/  WARPSYNC.COLLECTIVE R15, `(.L_x_910) ;  /* 0x000000000f087348 */ /* 0x000fea0003c00000 */
[----:B------:R0:W1:Y:S02]  /*27f00*/  SHFL.IDX P6, R14, R13, R12, R11 ;  /* 0x0000000c0d0e7389 */ /* 0x00006400000c000b */
[----:B01----:R-:W-:Y:S01]  /*27f10*/  ENDCOLLECTIVE ;  /* 0x000000000000791b */ /* 0x003fe20003800000 */
.L_x_910:
[----:B------:R-:W-:Y:S01]  /*27f20*/  MOV R13, R52 ;  /* 0x00000034000d7202 */ /* 0x000fe20000000f00 */
[----:B------:R-:W-:Y:S02]  /*27f30*/  IMAD.MOV.U32 R12, RZ, RZ, R3 ;  /* 0x000000ffff0c7224 */ /* 0x000fe400078e0003 */
[----:B------:R-:W-:-:S07]  /*27f40*/  IMAD.MOV.U32 R35, RZ, RZ, R14 ;  /* 0x000000ffff237224 */ /* 0x000fce00078e000e */
[----:B------:R-:W-:Y:S05]  /*27f50*/  WARPSYNC.COLLECTIVE R15, `(.L_x_911) ;  /* 0x000000000f087348 */ /* 0x000fea0003c00000 */
[----:B------:R0:W1:Y:S02]  /*27f60*/  SHFL.IDX P6, R14, R13, R12, R11 ;  /* 0x0000000c0d0e7389 */ /* 0x00006400000c000b */
[----:B01----:R-:W-:Y:S01]  /*27f70*/  ENDCOLLECTIVE ;  /* 0x000000000000791b */ /* 0x003fe20003800000 */
.L_x_911:
        /* <DEDUP_REMOVED lines=8> */
.L_x_912:
[----:B------:R-:W-:Y:S01]  /*28000*/  MOV R13, R54 ;  /* 0x00000036000d7202 */ /* 0x000fe20000000f00 */
[----:B------:R-:W-:Y:S02]  /*28010*/  IMAD.MOV.U32 R12, RZ, RZ, R3 ;  /* 0x000000ffff0c7224 */ /* 0x000fe400078e0003 */
[----:B------:R-:W-:-:S07]  /*28020*/  IMAD.MOV.U32 R37, RZ, RZ, R14 ;  /* 0x000000ffff257224 */ /* 0x000fce00078e000e */
[----:B------:R-:W-:Y:S05]  /*28030*/  WARPSYNC.COLLECTIVE R15, `(.L_x_913) ;  /* 0x000000000f087348 */ /* 0x000fea0003c00000 */
[----:B------:R0:W1:Y:S02]  /*28040*/  SHFL.IDX P6, R14, R13, R12, R11 ;  /* 0x0000000c0d0e7389 */ /* 0x00006400000c000b */
[----:B01----:R-:W-:Y:S01]  /*28050*/  ENDCOLLECTIVE ;  /* 0x000000000000791b */ /* 0x003fe20003800000 */
.L_x_913:
[----:B------:R-:W-:Y:S02]  /*28060*/  SEL R44, R52, R37, P0 ;  /* 0x00000025342c7207 */ /* 0x000fe40000000000 */
        /* <DEDUP_REMOVED lines=8> */
.L_x_914:
[----:B------:R-:W-:Y:S01]  /*280f0*/  MOV R13, R56 ;  /* 0x00000038000d7202 */ /* 0x000fe20000000f00 */
[----:B------:R-:W-:Y:S02]  /*28100*/  IMAD.MOV.U32 R12, RZ, RZ, R3 ;  /* 0x000000ffff0c7224 */ /* 0x000fe400078e0003 */
[----:B------:R-:W-:-:S07]  /*28110*/  IMAD.MOV.U32 R41, RZ, RZ, R14 ;  /* 0x000000ffff297224 */ /* 0x000fce00078e000e */
[----:B------:R-:W-:Y:S05]  /*28120*/  WARPSYNC.COLLECTIVE R15, `(.L_x_915) ;  /* 0x000000000f087348 */ /* 0x000fea0003c00000 */
[----:B------:R0:W1:Y:S02]  /*28130*/  SHFL.IDX P6, R14, R13, R12, R11 ;  /* 0x0000000c0d0e7389 */ /* 0x00006400000c000b */
[----:B01----:R-:W-:Y:S01]  /*28140*/  ENDCOLLECTIVE ;  /* 0x000000000000791b */ /* 0x003fe20003800000 */
.L_x_915:
[----:B------:R-:W-:Y:S01]  /*28150*/  MOV R13, R58 ;  /* 0x0000003a000d7202 */ /* 0x000fe20000000f00 */
[----:B------:R-:W-:Y:S02]  /*28160*/  IMAD.MOV.U32 R12, RZ, RZ, R7 ;  /* 0x000000ffff0c7224 */ /* 0x000fe400078e0007 */
[----:B------:R-:W-:-:S07]  /*28170*/  IMAD.MOV.U32 R56, RZ, RZ, R14 ;  /* 0x000000ffff387224 */ /* 0x000fce00078e000e */
[----:B------:R-:W-:Y:S05]  /*28180*/  WARPSYNC.COLLECTIVE R15, `(.L_x_916) ;  /* 0x000000000f087348 */ /* 0x000fea0003c00000 */
[----:B------:R0:W1:Y:S02]  /*28190*/  SHFL.IDX P6, R14, R13, R12, R11 ;  /* 0x0000000c0d0e7389 */ /* 0x00006400000c000b */
[----:B01----:R-:W-:Y:S01]  /*281a0*/  ENDCOLLECTIVE ;  /* 0x000000000000791b */ /* 0x003fe20003800000 */
.L_x_916:
[----:B------:R-:W-:Y:S01]  /*281b0*/  MOV R13, R60 ;  /* 0x0000003c000d7202 */ /* 0x000fe20000000f00 */
[----:B------:R-:W-:Y:S02]  /*281c0*/  IMAD.MOV.U32 R12, RZ, RZ, R3 ;  /* 0x000000ffff0c7224 */ /* 0x000fe400078e0003 */
[----:B------:R-:W-:-:S07]  /*281d0*/  IMAD.MOV.U32 R45, RZ, RZ, R14 ;  /* 0x000000ffff2d7224 */ /* 0x000fce00078e000e */
[----:B------:R-:W-:Y:S05]  /*281e0*/  WARPSYNC.COLLECTIVE R15, `(.L_x_917) ;  /* 0x000000000f087348 */ /* 0x000fea0003c00000 */
[----:B------:R0:W1:Y:S02]  /*281f0*/  SHFL.IDX P6, R14, R13, R12, R11 ;  /* 0x0000000c0d0e7389 */ /* 0x00006400000c000b */
[----:B01----:R-:W-:Y:S01]  /*28200*/  ENDCOLLECTIVE ;  /* 0x000000000000791b */ /* 0x003fe20003800000 */
.L_x_917:
[----:B------:R-:W-:Y:S02]  /*28210*/  SEL R52, R56, R45, P0 ;  /* 0x0000002d38347207 */ /* 0x000fe40000000000 */
[----:B------:R-:W-:Y:S01]  /*28220*/  MOV R13, R62 ;  /* 0x0000003e000d7202 */ /* 0x000fe20000000f00 */
[----:B------:R-:W-:Y:S02]  /*28230*/  IMAD.MOV.U32 R12, RZ, RZ, R7 ;  /* 0x000000ffff0c7224 */ /* 0x000fe400078e0007 */
[----:B------:R-:W-:-:S07]  /*28240*/  IMAD.MOV.U32 R60, RZ, RZ, R14 ;  /* 0x000000ffff3c7224 */ /* 0x000fce00078e000e */
[----:B------:R-:W-:Y:S05]  /*28250*/  WARPSYNC.COLLECTIVE R15, `(.L_x_918) ;  /* 0x000000000f087348 */ /* 0x000fea0003c00000 */
[----:B------:R0:W1:Y:S02]  /*28260*/  SHFL.IDX P6, R14, R13, R12, R11 ;  /* 0x0000000c0d0e7389 */ /* 0x00006400000c000b */
[----:B01----:R-:W-:Y:S01]  /*28270*/  ENDCOLLECTIVE ;  /* 0x000000000000791b */ /* 0x003fe20003800000 */
.L_x_918:
[----:B------:R-:W-:Y:S01]  /*28280*/  MOV R13, R64 ;  /* 0x00000040000d7202 */ /* 0x000fe20000000f00 */
[----:B------:R-:W-:Y:S02]  /*28290*/  IMAD.MOV.U32 R12, RZ, RZ, R3 ;  /* 0x000000ffff0c7224 */ /* 0x000fe400078e0003 */
[----:B------:R-:W-:-:S07]  /*282a0*/  IMAD.MOV.U32 R49, RZ, RZ, R14 ;  /* 0x000000ffff317224 */ /* 0x000fce00078e000e */
[----:B------:R-:W-:Y:S05]  /*282b0*/  WARPSYNC.COLLECTIVE R15, `(.L_x_919) ;  /* 0x000000000f087348 */ /* 0x000fea0003c00000 */
[----:B------:R0:W1:Y:S02]  /*282c0*/  SHFL.IDX P6, R14, R13, R12, R11 ;  /* 0x0000000c0d0e7389 */ /* 0x00006400000c000b */
[----:B01----:R-:W-:Y:S01]  /*282d0*/  ENDCOLLECTIVE ;  /* 0x000000000000791b */ /* 0x003fe20003800000 */
.L_x_919:
[----:B------:R-:W-:Y:S02]  /*282e0*/  SEL R58, R49, R60, P0 ;  /* 0x0000003c313a7207 */ /* 0x000fe40000000000 */
[----:B------:R-:W-:Y:S01]  /*282f0*/  MOV R13, R66 ;  /* 0x00000042000d7202 */ /* 0x000fe20000000f00 */
[----:B------:R-:W-:Y:S02]  /*28300*/  IMAD.MOV.U32 R12, RZ, RZ, R7 ;  /* 0x000000ffff0c7224 */ /* 0x000fe400078e0007 */
[----:B------:R-:W-:-:S07]  /*28310*/  IMAD.MOV.U32 R64, RZ, RZ, R14 ;  /* 0x000000ffff407224 */ /* 0x000fce00078e000e */
[----:B------:R-:W-:Y:S05]  /*28320*/  WARPSYNC.COLLECTIVE R15, `(.L_x_920) ;  /* 0x000000000f087348 */ /* 0x000fea0003c00000 */
[----:B------:R0:W1:Y:S02]  /*28330*/  SHFL.IDX P6, R14, R13, R12, R11 ;  /* 0x0000000c0d0e7389 */ /* 0x00006400000c000b */
[----:B01----:R-:W-:Y:S01]  /*28340*/  ENDCOLLECTIVE ;  /* 0x000000000000791b */ /* 0x003fe20003800000 */
.L_x_920:
[----:B------:R-:W-:Y:S01]  /*28350*/  MOV R13, R68 ;  /* 0x00000044000d7202 */ /* 0x000fe20000000f00 */
[----:B------:R-:W-:Y:S02]  /*28360*/  IMAD.MOV.U32 R12, RZ, RZ, R3 ;  /* 0x000000ffff0c7224 */ /* 0x000fe400078e0003 */
[----:B------:R-:W-:-:S07]  /*28370*/  IMAD.MOV.U32 R53, RZ, RZ, R14 ;  /* 0x000000ffff357224 */ /* 0x000fce00078e000e */
[----:B------:R-:W-:Y:S05]  /*28380*/  WARPSYNC.COLLECTIVE R15, `(.L_x_921) ;  /* 0x000000000f087348 */ /* 0x000fea0003c00000 */
[----:B------:R0:W1:Y:S02]  /*28390*/  SHFL.IDX P6, R14, R13, R12, R11 ;  /* 0x0000000c0d0e7389 */ /* 0x00006400000c000b */
[----:B01----:R-:W-:Y:S01]  /*283a0*/  ENDCOLLECTIVE ;  /* 0x000000000000791b */ /* 0x003fe20003800000 */
.L_x_921:
[----:B------:R-:W-:Y:S02]  /*283b0*/  SEL R62, R53, R64, P0 ;  /* 0x00000040353e7207 */ /* 0x000fe40000000000 */
[----:B------:R-:W-:Y:S01]  /*283c0*/  MOV R13, R70 ;  /* 0x00000046000d7202 */ /* 0x000fe20000000f00 */
[----:B------:R-:W-:Y:S02]  /*283d0*/  IMAD.MOV.U32 R12, RZ, RZ, R7 ;  /* 0x000000ffff0c7224 */ /* 0x000fe400078e0007 */
[----:B------:R-:W-:-:S07]  /*283e0*/  IMAD.MOV.U32 R68, RZ, RZ, R14 ;  /* 0x000000ffff447224 */ /* 0x000fce00078e000e */
[----:B------:R-:W-:Y:S05]  /*283f0*/  WARPSYNC.COLLECTIVE R15, `(.L_x_922) ;  /* 0x000000000f087348 */ /* 0x000fea0003c00000 */
[----:B------:R0:W1:Y:S02]  /*28400*/  SHFL.IDX P6, R14, R13, R12, R11 ;  /* 0x0000000c0d0e7389 */ /* 0x00006400000c000b */
[----:B01----:R-:W-:Y:S01]  /*28410*/  ENDCOLLECTIVE ;  /* 0x000000000000791b */ /* 0x003fe20003800000 */
.L_x_922:
[----:B------:R-:W-:Y:S01]  /*28420*/  MOV R13, R72 ;  /* 0x00000048000d7202 */ /* 0x000fe20000000f00 */
[----:B------:R-:W-:Y:S02]  /*28430*/  IMAD.MOV.U32 R12, RZ, RZ, R3 ;  /* 0x000000ffff0c7224 */ /* 0x000fe400078e0003 */
[----:B------:R-:W-:-:S07]  /*28440*/  IMAD.MOV.U32 R57, RZ, RZ, R14 ;  /* 0x000000ffff397224 */ /* 0x000fce00078e000e */
[----:B------:R-:W-:Y:S05]  /*28450*/  WARPSYNC.COLLECTIVE R15, `(.L_x_923) ;  /* 0x000000000f087348 */ /* 0x000fea0003c00000 */
[----:B------:R0:W1:Y:S02]  /*28460*/  SHFL.IDX P6, R14, R13, R12, R11 ;  /* 0x0000000c0d0e7389 */ /* 0x00006400000c000b */
[----:B01----:R-:W-:Y:S01]  /*28470*/  ENDCOLLECTIVE ;  /* 0x000000000000791b */ /* 0x003fe20003800000 */
.L_x_923:
[----:B------:R-:W-:Y:S02]  /*28480*/  SEL R66, R57, R68, P0 ;  /* 0x0000004439427207 */ /* 0x000fe40000000000 */
[----:B------:R-:W-:Y:S01]  /*28490*/  MOV R13, R74 ;  /* 0x0000004a000d7202 */ /* 0x000fe20000000f00 */
[----:B------:R-:W-:Y:S02]  /*284a0*/  IMAD.MOV.U32 R12, RZ, RZ, R7 ;  /* 0x000000ffff0c7224 */ /* 0x000fe400078e0007 */
[----:B------:R-:W-:-:S07]  /*284b0*/  IMAD.MOV.U32 R72, RZ, RZ, R14 ;  /* 0x000000ffff487224 */ /* 0x000fce00078e000e */
[----:B------:R-:W-:Y:S05]  /*284c0*/  WARPSYNC.COLLECTIVE R15, `(.L_x_924) ;  /* 0x000000000f087348 */ /* 0x000fea0003c00000 */
[----:B------:R0:W1:Y:S02]  /*284d0*/  SHFL.IDX P6, R14, R13, R12, R11 ;  /* 0x0000000c0d0e7389 */ /* 0x00006400000c000b */
[----:B01----:R-:W-:Y:S01]  /*284e0*/  ENDCOLLECTIVE ;  /* 0x000000000000791b */ /* 0x003fe20003800000 */
.L_x_924:
[----:B------:R-:W-:Y:S01]  /*284f0*/  MOV R13, R78 ;  /* 0x0000004e000d7202 */ /* 0x000fe20000000f00 */
[----:B------:R-:W-:Y:S02]  /*28500*/  IMAD.MOV.U32 R12, RZ, RZ, R3 ;  /* 0x000000ffff0c7224 */ /* 0x000fe400078e0003 */
[----:B------:R-:W-:-:S07]  /*28510*/  IMAD.MOV.U32 R61, RZ, RZ, R14 ;  /* 0x000000ffff3d7224 */ /* 0x000fce00078e000e */
[----:B------:R-:W-:Y:S05]  /*28520*/  WARPSYNC.COLLECTIVE R15, `(.L_x_925) ;  /* 0x000000000f087348 */ /* 0x000fea0003c00000 */
[----:B------:R0:W1:Y:S02]  /*28530*/  SHFL.IDX P6, R14, R13, R12, R11 ;  /* 0x0000000c0d0e7389 */ /* 0x00006400000c000b */
[----:B01----:R-:W-:Y:S01]  /*28540*/  ENDCOLLECTIVE ;  /* 0x000000000000791b */ /* 0x003fe20003800000 */
.L_x_925:
[----:B------:R-:W-:Y:S02]  /*28550*/  SEL R70, R61, R72, P0 ;  /* 0x000000483d467207 */ /* 0x000fe40000000000 */
[----:B------:R-:W-:Y:S01]  /*28560*/  MOV R13, R80 ;  /* 0x00000050000d7202 */ /* 0x000fe20000000f00 */
[----:B------:R-:W-:Y:S02]  /*28570*/  IMAD.MOV.U32 R12, RZ, RZ, R7 ;  /* 0x000000ffff0c7224 */ /* 0x000fe400078e0007 */
[----:B------:R-:W-:-:S07]  /*28580*/  IMAD.MOV.U32 R78, RZ, RZ, R14 ;  /* 0x000000ffff4e7224 */ /* 0x000fce00078e000e */
[----:B------:R-:W-:Y:S05]  /*28590*/  WARPSYNC.COLLECTIVE R15, `(.L_x_926) ;  /* 0x000000000f087348 */ /* 0x000fea0003c00000 */
[----:B------:R0:W1:Y:S02]  /*285a0*/  SHFL.IDX P6, R14, R13, R12, R11 ;  /* 0x0000000c0d0e7389 */ /* 0x00006400000c000b */
[----:B01----:R-:W-:Y:S01]  /*285b0*/  ENDCOLLECTIVE ;  /* 0x000000000000791b */ /* 0x003fe20003800000 */
.L_x_926:
[----:B------:R-:W-:Y:S01]  /*285c0*/  MOV R13, R82 ;  /* 0x00000052000d7202 */ /* 0x000fe20000000f00 */
[----:B------:R-:W-:Y:S02]  /*285d0*/  IMAD.MOV.U32 R12, RZ, RZ, R3 ;  /* 0x000000ffff0c7224 */ /* 0x000fe400078e0003 */
[----:B------:R-:W-:-:S07]  /*285e0*/  IMAD.MOV.U32 R65, RZ, RZ, R14 ;  /* 0x000000ffff417224 */ /* 0x000fce00078e000e */
[----:B------:R-:W-:Y:S05]  /*285f0*/  WARPSYNC.COLLECTIVE R15, `(.L_x_927) ;  /* 0x000000000f087348 */ /* 0x000fea0003c00000 */
[----:B------:R0:W1:Y:S02]  /*28600*/  SHFL.IDX P6, R14, R13, R12, R11 ;  /* 0x0000000c0d0e7389 */ /* 0x00006400000c000b */
[----:B01----:R-:W-:Y:S01]  /*28610*/  ENDCOLLECTIVE ;  /* 0x000000000000791b */ /* 0x003fe20003800000 */
.L_x_927:
[----:B------:R-:W-:Y:S02]  /*28620*/  SEL R74, R65, R78, P0 ;  /* 0x0000004e414a7207 */ /* 0x000fe40000000000 */
[----:B------:R-:W-:Y:S01]  /*28630*/  MOV R13, R84 ;  /* 0x00000054000d7202 */ /* 0x000fe20000000f00 */
[----:B------:R-:W-:Y:S02]  /*28640*/  IMAD.MOV.U32 R12, RZ, RZ, R7 ;  /* 0x000000ffff0c7224 */ /* 0x000fe400078e0007 */
[----:B------:R-:W-:-:S07]  /*28650*/  IMAD.MOV.U32 R82, RZ, RZ, R14 ;  /* 0x000000ffff527224 */ /* 0x000fce00078e000e */
[----:B------:R-:W-:Y:S05]  /*28660*/  WARPSYNC.COLLECTIVE R15, `(.L_x_928) ;  /* 0x000000000f087348 */ /* 0x000fea0003c00000 */
[----:B------:R0:W1:Y:S02]  /*28670*/  SHFL.IDX P6, R14, R13, R12, R11 ;  /* 0x0000000c0d0e7389 */ /* 0x00006400000c000b */
[----:B01----:R-:W-:Y:S01]  /*28680*/  ENDCOLLECTIVE ;  /* 0x000000000000791b */ /* 0x003fe20003800000 */
.L_x_928:
[----:B------:R-:W-:Y:S01]  /*28690*/  MOV R13, R86 ;  /* 0x00000056000d7202 */ /* 0x000fe20000000f00 */
[----:B------:R-:W-:Y:S02]  /*286a0*/  IMAD.MOV.U32 R12, RZ, RZ, R3 ;  /* 0x000000ffff0c7224 */ /* 0x000fe400078e0003 */
[----:B------:R-:W-:-:S07]  /*286b0*/  IMAD.MOV.U32 R69, RZ, RZ, R14 ;  /* 0x000000ffff457224 */ /* 0x000fce00078e000e */
[----:B------:R-:W-:Y:S05]  /*286c0*/  WARPSYNC.COLLECTIVE R15, `(.L_x_929) ;  /* 0x000000000f087348 */ /* 0x000fea0003c00000 */
[----:B------:R0:W1:Y:S02]  /*286d0*/  SHFL.IDX P6, R14, R13, R12, R11 ;  /* 0x0000000c0d0e7389 */ /* 0x00006400000c000b */
[----:B01----:R-:W-:Y:S01]  /*286e0*/  ENDCOLLECTIVE ;  /* 0x000000000000791b */ /* 0x003fe20003800000 */
.L_x_929:
[----:B------:R-:W-:Y:S01]  /*286f0*/  MOV R13, R88 ;  /* 0x00000058000d7202 */ /* 0x000fe20000000f00 */
[----:B------:R-:W-:Y:S02]  /*28700*/  IMAD.MOV.U32 R12, RZ, RZ, R7 ;  /* 0x000000ffff0c7224 */ /* 0x000fe400078e0007 */
[----:B------:R-:W-:-:S07]  /*28710*/  IMAD.MOV.U32 R86, RZ, RZ, R14 ;  /* 0x000000ffff567224 */ /* 0x000fce00078e000e */
[----:B------:R-:W-:Y:S05]  /*28720*/  WARPSYNC.COLLECTIVE R15, `(.L_x_930) ;  /* 0x000000000f087348 */ /* 0x000fea0003c00000 */
[----:B------:R0:W1:Y:S02]  /*28730*/  SHFL.IDX P6, R14, R13, R12, R11 ;  /* 0x0000000c0d0e7389 */ /* 0x00006400000c000b */
[----:B01----:R-:W-:Y:S01]  /*28740*/  ENDCOLLECTIVE ;  /* 0x000000000000791b */ /* 0x003fe20003800000 */
.L_x_930:
[----:B------:R-:W-:Y:S01]  /*28750*/  MOV R13, R90 ;  /* 0x0000005a000d7202 */ /* 0x000fe20000000f00 */
[----:B------:R-:W-:Y:S02]  /*28760*/  IMAD.MOV.U32 R12, RZ, RZ, R3 ;  /* 0x000000ffff0c7224 */ /* 0x000fe400078e0003 */
[----:B------:R-:W-:-:S07]  /*28770*/  IMAD.MOV.U32 R73, RZ, RZ, R14 ;  /* 0x000000ffff497224 */ /* 0x000fce00078e000e */
[----:B------:R-:W-:Y:S05]  /*28780*/  WARPSYNC.COLLECTIVE R15, `(.L_x_931) ;  /* 0x000000000f087348 */ /* 0x000fea0003c00000 */
[----:B------:R0:W1:Y:S02]  /*28790*/  SHFL.IDX P6, R14, R13, R12, R11 ;  /* 0x0000000c0d0e7389 */ /* 0x00006400000c000b */
[----:B01----:R-:W-:Y:S01]  /*287a0*/  ENDCOLLECTIVE ;  /* 0x000000000000791b */ /* 0x003fe20003800000 */
.L_x_931:
[----:B------:R-:W-:Y:S01]  /*287b0*/  MOV R13, R92 ;  /* 0x0000005c000d7202 */ /* 0x000fe20000000f00 */
[----:B------:R-:W-:Y:S02]  /*287c0*/  IMAD.MOV.U32 R12, RZ, RZ, R7 ;  /* 0x000000ffff0c7224 */ /* 0x000fe400078e0007 */
[----:B------:R-:W-:-:S07]  /*287d0*/  IMAD.MOV.U32 R90, RZ, RZ, R14 ;  /* 0x000000ffff5a7224 */ /* 0x000fce00078e000e */
[----:B------:R-:W-:Y:S05]  /*287e0*/  WARPSYNC.COLLECTIVE R15, `(.L_x_932) ;  /* 0x000000000f087348 */ /* 0x000fea0003c00000 */
[----:B------:R0:W1:Y:S02]  /*287f0*/  SHFL.IDX P6, R14, R13, R12, R11 ;  /* 0x0000000c0d0e7389 */ /* 0x00006400000c000b */
[----:B01----:R-:W-:Y:S01]  /*28800*/  ENDCOLLECTIVE ;  /* 0x000000000000791b */ /* 0x003fe20003800000 */
.L_x_932:
[----:B------:R-:W-:Y:S01]  /*28810*/  MOV R13, R104 ;  /* 0x00000068000d7202 */ /* 0x000fe20000000f00 */
[----:B------:R-:W-:Y:S02]  /*28820*/  IMAD.MOV.U32 R12, RZ, RZ, R3 ;  /* 0x000000ffff0c7224 */ /* 0x000fe400078e0003 */
[----:B------:R-:W-:-:S07]  /*28830*/  IMAD.MOV.U32 R105, RZ, RZ, R14 ;  /* 0x000000ffff697224 */ /* 0x000fce00078e000e */
[----:B------:R-:W-:Y:S05]  /*28840*/  WARPSYNC.COLLECTIVE R15, `(.L_x_933) ;  /* 0x000000000f087348 */ /* 0x000fea0003c00000 */
[----:B------:R0:W1:Y:S02]  /*28850*/  SHFL.IDX P6, R14, R13, R12, R11 ;  /* 0x0000000c0d0e7389 */ /* 0x00006400000c000b */
[----:B01----:R-:W-:Y:S01]  /*28860*/  ENDCOLLECTIVE ;  /* 0x000000000000791b */ /* 0x003fe20003800000 */
.L_x_933:
[----:B------:R-:W-:Y:S01]  /*28870*/  MOV R13, R106 ;  /* 0x0000006a000d7202 */ /* 0x000fe20000000f00 */
[----:B------:R-:W-:Y:S02]  /*28880*/  IMAD.MOV.U32 R12, RZ, RZ, R7 ;  /* 0x000000ffff0c7224 */ /* 0x000fe400078e0007 */
[----:B------:R-:W-:-:S07]  /*28890*/  IMAD.MOV.U32 R104, RZ, RZ, R14 ;  /* 0x000000ffff687224 */ /* 0x000fce00078e000e */
[----:B------:R-:W-:Y:S05]  /*288a0*/  WARPSYNC.COLLECTIVE R15, `(.L_x_934) ;  /* 0x000000000f087348 */ /* 0x000fea0003c00000 */
[----:B------:R0:W1:Y:S02]  /*288b0*/  SHFL.IDX P6, R14, R13, R12, R11 ;  /* 0x0000000c0d0e7389 */ /* 0x00006400000c000b */
[----:B01----:R-:W-:Y:S01]  /*288c0*/  ENDCOLLECTIVE ;  /* 0x000000000000791b */ /* 0x003fe20003800000 */
.L_x_934:
[----:B------:R-:W-:Y:S01]  /*288d0*/  MOV R13, R108 ;  /* 0x0000006c000d7202 */ /* 0x000fe20000000f00 */
[----:B------:R-:W-:Y:S02]  /*288e0*/  IMAD.MOV.U32 R12, RZ, RZ, R3 ;  /* 0x000000ffff0c7224 */ /* 0x000fe400078e0003 */
[----:B------:R-:W-:-:S07]  /*288f0*/  IMAD.MOV.U32 R107, RZ, RZ, R14 ;  /* 0x000000ffff6b7224 */ /* 0x000fce00078e000e */
[----:B------:R-:W-:Y:S05]  /*28900*/  WARPSYNC.COLLECTIVE R15, `(.L_x_935) ;  /* 0x000000000f087348 */ /* 0x000fea0003c00000 */
[----:B------:R0:W1:Y:S02]  /*28910*/  SHFL.IDX P6, R14, R13, R12, R11 ;  /* 0x0000000c0d0e7389 */ /* 0x00006400000c000b */
[----:B01----:R-:W-:Y:S01]  /*28920*/  ENDCOLLECTIVE ;  /* 0x000000000000791b */ /* 0x003fe20003800000 */
.L_x_935:
[----:B------:R-:W-:Y:S02]  /*28930*/  SEL R27, R107, R104, P0 ;  /* 0x000000686b1b7207 */ /* 0x000fe40000000000 */
[----:B------:R-:W-:Y:S01]  /*28940*/  MOV R13, R110 ;  /* 0x0000006e000d7202 */ /* 0x000fe20000000f00 */
[----:B------:R-:W-:Y:S02]  /*28950*/  IMAD.MOV.U32 R12, RZ, RZ, R7 ;  /* 0x000000ffff0c7224 */ /* 0x000fe400078e0007 */
[----:B------:R-:W-:-:S07]  /*28960*/  IMAD.MOV.U32 R108, RZ, RZ, R14 ;  /* 0x000000ffff6c7224 */ /* 0x000fce00078e000e */
[----:B------:R-:W-:Y:S05]  /*28970*/  WARPSYNC.COLLECTIVE R15, `(.L_x_936) ;  /* 0x000000000f087348 */ /* 0x000fea0003c00000 */
[----:B------:R0:W1:Y:S02]  /*28980*/  SHFL.IDX P6, R14, R13, R12, R11 ;  /* 0x0000000c0d0e7389 */ /* 0x00006400000c000b */
[----:B01----:R-:W-:Y:S01]  /*28990*/  ENDCOLLECTIVE ;  /* 0x000000000000791b */ /* 0x003fe20003800000 */
.L_x_936:
[----:B------:R-:W-:Y:S01]  /*289a0*/  MOV R13, R112 ;  /* 0x00000070000d7202 */ /* 0x000fe20000000f00 */
[----:B------:R-:W-:Y:S02]  /*289b0*/  IMAD.MOV.U32 R12, RZ, RZ, R3 ;  /* 0x000000ffff0c7224 */ /* 0x000fe400078e0003 */
[----:B------:R-:W-:-:S07]  /*289c0*/  IMAD.MOV.U32 R109, RZ, RZ, R14 ;  /* 0x000000ffff6d7224 */ /* 0x000fce00078e000e */
[----:B------:R-:W-:Y:S05]  /*289d0*/  WARPSYNC.COLLECTIVE R15, `(.L_x_937) ;  /* 0x000000000f087348 */ /* 0x000fea0003c00000 */
[----:B------:R0:W1:Y:S02]  /*289e0*/  SHFL.IDX P6, R14, R13, R12, R11 ;  /* 0x0000000c0d0e7389 */ /* 0x00006400000c000b */
[----:B01----:R-:W-:Y:S01]  /*289f0*/  ENDCOLLECTIVE ;  /* 0x000000000000791b */ /* 0x003fe20003800000 */
.L_x_937:
[----:B------:R-:W-:Y:S02]  /*28a00*/  SEL R29, R108, R109, P0 ;  /* 0x0000006d6c1d7207 */ /* 0x000fe40000000000 */
[----:B------:R-:W-:Y:S02]  /*28a10*/  SEL R31, R109, R108, P0 ;  /* 0x0000006c6d1f7207 */ /* 0x000fe40000000000 */
[----:B------:R-:W-:Y:S01]  /*28a20*/  MOV R13, R114 ;  /* 0x00000072000d7202 */ /* 0x000fe20000000f00 */
[----:B------:R-:W-:Y:S02]  /*28a30*/  IMAD.MOV.U32 R12, RZ, RZ, R7 ;  /* 0x000000ffff0c7224 */ /* 0x000fe400078e0007 */
[----:B------:R-:W-:-:S07]  /*28a40*/  IMAD.MOV.U32 R112, RZ, RZ, R14 ;  /* 0x000000ffff707224 */ /* 0x000fce00078e000e */
[----:B------:R-:W-:Y:S05]  /*28a50*/  WARPSYNC.COLLECTIVE R15, `(.L_x_938) ;  /* 0x000000000f087348 */ /* 0x000fea0003c00000 */
[----:B------:R0:W1:Y:S02]  /*28a60*/  SHFL.IDX P6, R14, R13, R12, R11 ;  /* 0x0000000c0d0e7389 */ /* 0x00006400000c000b */
[----:B01----:R-:W-:Y:S01]  /*28a70*/  ENDCOLLECTIVE ;  /* 0x000000000000791b */ /* 0x003fe20003800000 */
.L_x_938:
[----:B------:R-:W-:Y:S01]  /*28a80*/  MOV R13, R116 ;  /* 0x00000074000d7202 */ /* 0x000fe20000000f00 */
[----:B------:R-:W-:Y:S02]  /*28a90*/  IMAD.MOV.U32 R12, RZ, RZ, R3 ;  /* 0x000000ffff0c7224 */ /* 0x000fe400078e0003 */
[----:B------:R-:W-:-:S07]  /*28aa0*/  IMAD.MOV.U32 R111, RZ, RZ, R14 ;  /* 0x000000ffff6f7224 */ /* 0x000fce00078e000e */
[----:B------:R-:W-:Y:S05]  /*28ab0*/  WARPSYNC.COLLECTIVE R15, `(.L_x_939) ;  /* 0x000000000f087348 */ /* 0x000fea0003c00000 */
[----:B------:R0:W1:Y:S02]  /*28ac0*/  SHFL.IDX P6, R14, R13, R12, R11 ;  /* 0x0000000c0d0e7389 */ /* 0x00006400000c000b */
[----:B01----:R-:W-:Y:S01]  /*28ad0*/  ENDCOLLECTIVE ;  /* 0x000000000000791b */ /* 0x003fe20003800000 */
.L_x_939:
[----:B------:R-:W-:Y:S01]  /*28ae0*/  MOV R13, R118 ;  /* 0x00000076000d7202 */ /* 0x000fe20000000f00 */
[----:B------:R-:W-:Y:S02]  /*28af0*/  IMAD.MOV.U32 R12, RZ, RZ, R7 ;  /* 0x000000ffff0c7224 */ /* 0x000fe400078e0007 */
[----:B------:R-:W-:-:S07]  /*28b00*/  IMAD.MOV.U32 R39, RZ, RZ, R14 ;  /* 0x000000ffff277224 */ /* 0x000fce00078e000e */
[----:B------:R-:W-:Y:S05]  /*28b10*/  WARPSYNC.COLLECTIVE R15, `(.L_x_940) ;  /* 0x000000000f087348 */ /* 0x000fea0003c00000 */
[----:B------:R0:W1:Y:S02]  /*28b20*/  SHFL.IDX P6, R14, R13, R12, R11 ;  /* 0x0000000c0d0e7389 */ /* 0x00006400000c000b */
[----:B01----:R-:W-:Y:S01]  /*28b30*/  ENDCOLLECTIVE ;  /* 0x000000000000791b */ /* 0x003fe20003800000 */
.L_x_940:
[----:B------:R-:W-:Y:S01]  /*28b40*/  MOV R13, R120 ;  /* 0x00000078000d7202 */ /* 0x000fe20000000f00 */
[----:B------:R-:W-:Y:S02]  /*28b50*/  IMAD.MOV.U32 R12, RZ, RZ, R3 ;  /* 0x000000ffff0c7224 */ /* 0x000fe400078e0003 */
[----:B------:R-:W-:-:S07]  /*28b60*/  IMAD.MOV.U32 R118, RZ, RZ, R14 ;  /* 0x000000ffff767224 */ /* 0x000fce00078e000e */
[----:B------:R-:W-:Y:S05]  /*28b70*/  WARPSYNC.COLLECTIVE R15, `(.L_x_941) ;  /* 0x000000000f087348 */ /* 0x000fea0003c00000 */
[----:B------:R0:W1:Y:S02]  /*28b80*/  SHFL.IDX P6, R14, R13, R12, R11 ;  /* 0x0000000c0d0e7389 */ /* 0x00006400000c000b */
[----:B01----:R-:W-:Y:S01]  /*28b90*/  ENDCOLLECTIVE ;  /* 0x000000000000791b */ /* 0x003fe20003800000 */
.L_x_941:
        /* <DEDUP_REMOVED lines=8> */
.L_x_942:
[----:B------:R-:W-:Y:S01]  /*28c20*/  MOV R13, R124 ;  /* 0x0000007c000d7202 */ /* 0x000fe20000000f00 */
[----:B------:R-:W-:Y:S02]  /*28c30*/  IMAD.MOV.U32 R12, RZ, RZ, R3 ;  /* 0x000000ffff0c7224 */ /* 0x000fe400078e0003 */
[----:B------:R-:W-:-:S07]  /*28c40*/  IMAD.MOV.U32 R122, RZ, RZ, R14 ;  /* 0x000000ffff7a7224 */ /* 0x000fce00078e000e */
[----:B------:R-:W-:Y:S05]  /*28c50*/  WARPSYNC.COLLECTIVE R15, `(.L_x_943) ;  /* 0x000000000f087348 */ /* 0x000fea0003c00000 */
[----:B------:R0:W1:Y:S02]  /*28c60*/  SHFL.IDX P6, R14, R13, R12, R11 ;  /* 0x0000000c0d0e7389 */ /* 0x00006400000c000b */
[----:B01----:R-:W-:Y:S01]  /*28c70*/  ENDCOLLECTIVE ;  /* 0x000000000000791b */ /* 0x003fe20003800000 */
.L_x_943:
[----:B------:R-:W-:Y:S01]  /*28c80*/  MOV R13, R126 ;  /* 0x0000007e000d7202 */ /* 0x000fe20000000f00 */
[----:B------:R-:W-:Y:S02]  /*28c90*/  IMAD.MOV.U32 R12, RZ, RZ, R7 ;  /* 0x000000ffff0c7224 */ /* 0x000fe400078e0007 */
[----:B------:R-:W-:-:S07]  /*28ca0*/  IMAD.MOV.U32 R47, RZ, RZ, R14 ;  /* 0x000000ffff2f7224 */ /* 0x000fce00078e000e */
[----:B------:R-:W-:Y:S05]  /*28cb0*/  WARPSYNC.COLLECTIVE R15, `(.L_x_944) ;  /* 0x000000000f087348 */ /* 0x000fea0003c00000 */
[----:B------:R0:W1:Y:S02]  /*28cc0*/  SHFL.IDX P6, R14, R13, R12, R11 ;  /* 0x0000000c0d0e7389 */ /* 0x00006400000c000b */
[----:B01----:R-:W-:Y:S01]  /*28cd0*/  ENDCOLLECTIVE ;  /* 0x000000000000791b */ /* 0x003fe20003800000 */
.L_x_944:
[----:B------:R-:W-:Y:S01]  /*28ce0*/  MOV R13, R128 ;  /* 0x00000080000d7202 */ /* 0x000fe20000000f00 */
[----:B------:R-:W-:Y:S02]  /*28cf0*/  IMAD.MOV.U32 R12, RZ, RZ, R3 ;  /* 0x000000ffff0c7224 */ /* 0x000fe400078e0003 */
[----:B------:R-:W-:-:S07]  /*28d00*/  IMAD.MOV.U32 R126, RZ, RZ, R14 ;  /* 0x000000ffff7e7224 */ /* 0x000fce00078e000e */
[----:B------:R-:W-:Y:S05]  /*28d10*/  WARPSYNC.COLLECTIVE R15, `(.L_x_945) ;  /* 0x000000000f087348 */ /* 0x000fea0003c00000 */
[----:B------:R0:W1:Y:S02]  /*28d20*/  SHFL.IDX P6, R14, R13, R12, R11 ;  /* 0x0000000c0d0e7389 */ /* 0x00006400000c000b */
[----:B01----:R-:W-:Y:S01]  /*28d30*/  ENDCOLLECTIVE ;  /* 0x000000000000791b */ /* 0x003fe20003800000 */
.L_x_945:
[----:B------:R-:W-:Y:S01]  /*28d40*/  MOV R13, R130 ;  /* 0x00000082000d7202 */ /* 0x000fe20000000f00 */
[----:B------:R-:W-:Y:S02]  /*28d50*/  IMAD.MOV.U32 R12, RZ, RZ, R7 ;  /* 0x000000ffff0c7224 */ /* 0x000fe400078e0007 */
[----:B------:R-:W-:-:S07]  /*28d60*/  IMAD.MOV.U32 R51, RZ, RZ, R14 ;  /* 0x000000ffff337224 */ /* 0x000fce00078e000e */
[----:B------:R-:W-:Y:S05]  /*28d70*/  WARPSYNC.COLLECTIVE R15, `(.L_x_946) ;  /* 0x000000000f087348 */ /* 0x000fea0003c00000 */
[----:B------:R0:W1:Y:S02]  /*28d80*/  SHFL.IDX P6, R14, R13, R12, R11 ;  /* 0x0000000c0d0e7389 */ /* 0x00006400000c000b */
[----:B01----:R-:W-:Y:S01]  /*28d90*/  ENDCOLLECTIVE ;  /* 0x000000000000791b */ /* 0x003fe20003800000 */
.L_x_946:
[----:B------:R-:W-:Y:S01]  /*28da0*/  MOV R13, R132 ;  /* 0x00000084000d7202 */ /* 0x000fe20000000f00 */
[----:B------:R-:W-:Y:S02]  /*28db0*/  IMAD.MOV.U32 R12, RZ, RZ, R3 ;  /* 0x000000ffff0c7224 */ /* 0x000fe400078e0003 */
[----:B------:R-:W-:-:S07]  /*28dc0*/  IMAD.MOV.U32 R130, RZ, RZ, R14 ;  /* 0x000000ffff827224 */ /* 0x000fce00078e000e */
[----:B------:R-:W-:Y:S05]  /*28dd0*/  WARPSYNC.COLLECTIVE R15, `(.L_x_947) ;  /* 0x000000000f087348 */ /* 0x000fea0003c00000 */
[----:B------:R0:W1:Y:S02]  /*28de0*/  SHFL.IDX P6, R14, R13, R12, R11 ;  /* 0x0000000c0d0e7389 */ /* 0x00006400000c000b */
[----:B01----:R-:W-:Y:S01]  /*28df0*/  ENDCOLLECTIVE ;  /* 0x000000000000791b */ /* 0x003fe20003800000 */
.L_x_947:
[----:B------:R-:W-:Y:S01]  /*28e00*/  MOV R13, R134 ;  /* 0x00000086000d7202 */ /* 0x000fe20000000f00 */
[----:B------:R-:W-:Y:S02]  /*28e10*/  IMAD.MOV.U32 R12, RZ, RZ, R7 ;  /* 0x000000ffff0c7224 */ /* 0x000fe400078e0007 */
[----:B------:R-:W-:-:S07]  /*28e20*/  IMAD.MOV.U32 R55, RZ, RZ, R14 ;  /* 0x000000ffff377224 */ /* 0x000fce00078e000e */
[----:B------:R-:W-:Y:S05]  /*28e30*/  WARPSYNC.COLLECTIVE R15, `(.L_x_948) ;  /* 0x000000000f087348 */ /* 0x000fea0003c00000 */
[----:B------:R0:W1:Y:S02]  /*28e40*/  SHFL.IDX P6, R14, R13, R12, R11 ;  /* 0x0000000c0d0e7389 */ /* 0x00006400000c000b */
[----:B01----:R-:W-:Y:S01]  /*28e50*/  ENDCOLLECTIVE ;  /* 0x000000000000791b */ /* 0x003fe20003800000 */
.L_x_948:
[----:B------:R-:W-:Y:S01]  /*28e60*/  MOV R13, R136 ;  /* 0x00000088000d7202 */ /* 0x000fe20000000f00 */
[----:B------:R-:W-:Y:S02]  /*28e70*/  IMAD.MOV.U32 R12, RZ, RZ, R3 ;  /* 0x000000ffff0c7224 */ /* 0x000fe400078e0003 */
[----:B------:R-:W-:-:S07]  /*28e80*/  IMAD.MOV.U32 R134, RZ, RZ, R14 ;  /* 0x000000ffff867224 */ /* 0x000fce00078e000e */
[----:B------:R-:W-:Y:S05]  /*28e90*/  WARPSYNC.COLLECTIVE R15, `(.L_x_949) ;  /* 0x000000000f087348 */ /* 0x000fea0003c00000 */
[----:B------:R0:W1:Y:S02]  /*28ea0*/  SHFL.IDX P6, R14, R13, R12, R11 ;  /* 0x0000000c0d0e7389 */ /* 0x00006400000c000b */
[----:B01----:R-:W-:Y:S01]  /*28eb0*/  ENDCOLLECTIVE ;  /* 0x000000000000791b */ /* 0x003fe20003800000 */
.L_x_949:
[----:B------:R-:W-:Y:S01]  /*28ec0*/  MOV R13, R138 ;  /* 0x0000008a000d7202 */ /* 0x000fe20000000f00 */
[----:B------:R-:W-:Y:S02]  /*28ed0*/  IMAD.MOV.U32 R12, RZ, RZ, R7 ;  /* 0x000000ffff0c7224 */ /* 0x000fe400078e0007 */
[----:B------:R-:W-:-:S07]  /*28ee0*/  IMAD.MOV.U32 R59, RZ, RZ, R14 ;  /* 0x000000ffff3b7224 */ /* 0x000fce00078e000e */
[----:B------:R-:W-:Y:S05]  /*28ef0*/  WARPSYNC.COLLECTIVE R15, `(.L_x_950) ;  /* 0x000000000f087348 */ /* 0x000fea0003c00000 */
[----:B------:R0:W1:Y:S02]  /*28f00*/  SHFL.IDX P6, R14, R13, R12, R11 ;  /* 0x0000000c0d0e7389 */ /* 0x00006400000c000b */
[----:B01----:R-:W-:Y:S01]  /*28f10*/  ENDCOLLECTIVE ;  /* 0x000000000000791b */ /* 0x003fe20003800000 */
.L_x_950:
[----:B------:R-:W-:Y:S01]  /*28f20*/  MOV R13, R140 ;  /* 0x0000008c000d7202 */ /* 0x000fe20000000f00 */
[----:B------:R-:W-:Y:S02]  /*28f30*/  IMAD.MOV.U32 R12, RZ, RZ, R3 ;  /* 0x000000ffff0c7224 */ /* 0x000fe400078e0003 */
[----:B------:R-:W-:-:S07]  /*28f40*/  IMAD.MOV.U32 R138, RZ, RZ, R14 ;  /* 0x000000ffff8a7224 */ /* 0x000fce00078e000e */
[----:B------:R-:W-:Y:S05]  /*28f50*/  WARPSYNC.COLLECTIVE R15, `(.L_x_951) ;  /* 0x000000000f087348 */ /* 0x000fea0003c00000 */
[----:B------:R0:W1:Y:S02]  /*28f60*/  SHFL.IDX P6, R14, R13, R12, R11 ;  /* 0x0000000c0d0e7389 */ /* 0x00006400000c000b */
[----:B01----:R-:W-:Y:S01]  /*28f70*/  ENDCOLLECTIVE ;  /* 0x000000000000791b */ /* 0x003fe20003800000 */
.L_x_951:
[----:B------:R-:W-:Y:S01]  /*28f80*/  MOV R13, R158 ;  /* 0x0000009e000d7202 */ /* 0x000fe20000000f00 */
[----:B------:R-:W-:Y:S02]  /*28f90*/  IMAD.MOV.U32 R12, RZ, RZ, R7 ;  /* 0x000000ffff0c7224 */ /* 0x000fe400078e0007 */
[----:B------:R-:W-:-:S07]  /*28fa0*/  IMAD.MOV.U32 R63, RZ, RZ, R14 ;  /* 0x000000ffff3f7224 */ /* 0x000fce00078e000e */
[----:B------:R-:W-:Y:S05]  /*28fb0*/  WARPSYNC.COLLECTIVE R15, `(.L_x_952) ;  /* 0x000000000f087348 */ /* 0x000fea0003c00000 */
[----:B------:R0:W1:Y:S02]  /*28fc0*/  SHFL.IDX P6, R14, R13, R12, R11 ;  /* 0x0000000c0d0e7389 */ /* 0x00006400000c000b */
[----:B01----:R-:W-:Y:S01]  /*28fd0*/  ENDCOLLECTIVE ;  /* 0x000000000000791b */ /* 0x003fe20003800000 */
.L_x_952:
[----:B------:R-:W-:Y:S01]  /*28fe0*/  MOV R13, R144 ;  /* 0x00000090000d7202 */ /* 0x000fe20000000f00 */
[----:B------:R-:W-:Y:S02]  /*28ff0*/  IMAD.MOV.U32 R12, RZ, RZ, R3 ;  /* 0x000000ffff0c7224 */ /* 0x000fe400078e0003 */
[----:B------:R-:W-:-:S07]  /*29000*/  IMAD.MOV.U32 R158, RZ, RZ, R14 ;  /* 0x000000ffff9e7224 */ /* 0x000fce00078e000e */
[----:B------:R-:W-:Y:S05]  /*29010*/  WARPSYNC.COLLECTIVE R15, `(.L_x_953) ;  /* 0x000000000f087348 */ /* 0x000fea0003c00000 */
[----:B------:R0:W1:Y:S02]  /*29020*/  SHFL.IDX P6, R14, R13, R12, R11 ;  /* 0x0000000c0d0e7389 */ /* 0x00006400000c000b */
[----:B01----:R-:W-:Y:S01]  /*29030*/  ENDCOLLECTIVE ;  /* 0x000000000000791b */ /* 0x003fe20003800000 */
.L_x_953:
[----:B------:R-:W-:Y:S01]  /*29040*/  MOV R13, R160 ;  /* 0x000000a0000d7202 */ /* 0x000fe20000000f00 */
[----:B------:R-:W-:Y:S02]  /*29050*/  IMAD.MOV.U32 R12, RZ, RZ, R7 ;  /* 0x000000ffff0c7224 */ /* 0x000fe400078e0007 */
[----:B------:R-:W-:-:S07]  /*29060*/  IMAD.MOV.U32 R67, RZ, RZ, R14 ;  /* 0x000000ffff437224 */ /* 0x000fce00078e000e */
[----:B------:R-:W-:Y:S05]  /*29070*/  WARPSYNC.COLLECTIVE R15, `(.L_x_954) ;  /* 0x000000000f087348 */ /* 0x000fea0003c00000 */
[----:B------:R0:W1:Y:S02]  /*29080*/  SHFL.IDX P6, R14, R13, R12, R11 ;  /* 0x0000000c0d0e7389 */ /* 0x00006400000c000b */
[----:B01----:R-:W-:Y:S01]  /*29090*/  ENDCOLLECTIVE ;  /* 0x000000000000791b */ /* 0x003fe20003800000 */
.L_x_954:
[----:B------:R-:W-:Y:S01]  /*290a0*/  MOV R13, R146 ;  /* 0x00000092000d7202 */ /* 0x000fe20000000f00 */
[----:B------:R-:W-:Y:S02]  /*290b0*/  IMAD.MOV.U32 R12, RZ, RZ, R3 ;  /* 0x000000ffff0c7224 */ /* 0x000fe400078e0003 */
[----:B------:R-:W-:-:S07]  /*290c0*/  IMAD.MOV.U32 R160, RZ, RZ, R14 ;  /* 0x000000ffffa07224 */ /* 0x000fce00078e000e */
[----:B------:R-:W-:Y:S05]  /*290d0*/  WARPSYNC.COLLECTIVE R15, `(.L_x_955) ;  /* 0x000000000f087348 */ /* 0x000fea0003c00000 */
[----:B------:R0:W1:Y:S02]  /*290e0*/  SHFL.IDX P6, R14, R13, R12, R11 ;  /* 0x0000000c0d0e7389 */ /* 0x00006400000c000b */
[----:B01----:R-:W-:Y:S01]  /*290f0*/  ENDCOLLECTIVE ;  /* 0x000000000000791b */ /* 0x003fe20003800000 */
.L_x_955:
[----:B------:R-:W-:Y:S01]  /*29100*/  MOV R13, R142 ;  /* 0x0000008e000d7202 */ /* 0x000fe20000000f00 */
[----:B------:R-:W-:Y:S02]  /*29110*/  IMAD.MOV.U32 R12, RZ, RZ, R7 ;  /* 0x000000ffff0c7224 */ /* 0x000fe400078e0007 */
[----:B------:R-:W-:-:S07]  /*29120*/  IMAD.MOV.U32 R71, RZ, RZ, R14 ;  /* 0x000000ffff477224 */ /* 0x000fce00078e000e */
[----:B------:R-:W-:Y:S05]  /*29130*/  WARPSYNC.COLLECTIVE R15, `(.L_x_956) ;  /* 0x000000000f087348 */ /* 0x000fea0003c00000 */
[----:B------:R0:W1:Y:S02]  /*29140*/  SHFL.IDX P6, R14, R13, R12, R11 ;  /* 0x0000000c0d0e7389 */ /* 0x00006400000c000b */
[----:B01----:R-:W-:Y:S01]  /*29150*/  ENDCOLLECTIVE ;  /* 0x000000000000791b */ /* 0x003fe20003800000 */
.L_x_956:
[----:B------:R-:W-:Y:S01]  /*29160*/  MOV R13, R6 ;  /* 0x00000006000d7202 */ /* 0x000fe20000000f00 */
[----:B------:R-:W-:Y:S01]  /*29170*/  IMAD.MOV.U32 R12, RZ, RZ, R3 ;  /* 0x000000ffff0c7224 */ /* 0x000fe200078e0003 */
        /* <DEDUP_REMOVED lines=9> */
.L_x_957:
[----:B------:R-:W-:Y:S02]  /*29210*/  SEL R33, R112, R111, P0 ;  /* 0x0000006f70217207 */ /* 0x000fe40000000000 */
[----:B------:R-:W-:Y:S01]  /*29220*/  MOV R13, R5 ;  /* 0x00000005000d7202 */ /* 0x000fe20000000f00 */
[----:B------:R-:W-:Y:S01]  /*29230*/  IMAD.MOV.U32 R12, RZ, RZ, R7 ;  /* 0x000000ffff0c7224 */ /* 0x000fe200078e0007 */
[----:B------:R-:W-:Y:S02]  /*29240*/  SEL R5, R82, R69, P0 ;  /* 0x0000004552057207 */ /* 0x000fe40000000000 */
[----:B------:R-:W-:Y:S02]  /*29250*/  SEL R7, R69, R82, P0 ;  /* 0x0000005245077207 */ /* 0x000fe40000000000 */
[----:B------:R-:W-:Y:S02]  /*29260*/  SEL R69, R71, R142, P0 ;  /* 0x0000008e47457207 */ /* 0x000fe40000000000 */
[----:B------:R-:W-:Y:S01]  /*29270*/  SEL R71, R142, R71, P0 ;  /* 0x000000478e477207 */ /* 0x000fe20000000000 */
[----:B------:R-:W-:-:S07]  /*29280*/  IMAD.MOV.U32 R75, RZ, RZ, R14 ;  /* 0x000000ffff4b7224 */ /* 0x000fce00078e000e */
[----:B------:R-:W-:Y:S05]  /*29290*/  WARPSYNC.COLLECTIVE R15, `(.L_x_958) ;  /* 0x000000000f087348 */ /* 0x000fea0003c00000 */
[----:B------:R0:W1:Y:S02]  /*292a0*/  SHFL.IDX P6, R14, R13, R12, R11 ;  /* 0x0000000c0d0e7389 */ /* 0x00006400000c000b */
[----:B01----:R-:W-:Y:S01]  /*292b0*/  ENDCOLLECTIVE ;  /* 0x000000000000791b */ /* 0x003fe20003800000 */
.L_x_958:
[----:B------:R-:W-:Y:S02]  /*292c0*/  SEL R12, R40, R25, P0 ;  /* 0x00000019280c7207 */ /* 0x000fe40000000000 */
[----:B------:R-:W-:Y:S02]  /*292d0*/  SEL R11, R73, R86, P0 ;  /* 0x00000056490b7207 */ /* 0x000fe40000000000 */
[----:B------:R-:W-:Y:S02]  /*292e0*/  SEL R13, R90, R105, P0 ;  /* 0x000000695a0d7207 */ /* 0x000fe40000000000 */
[----:B------:R-:W-:Y:S01]  /*292f0*/  SEL R15, R105, R90, P0 ;  /* 0x0000005a690f7207 */ /* 0x000fe20000000000 */
[----:B------:R-:W-:Y:S01]  /*29300*/  IMAD.MOV.U32 R20, RZ, RZ, R14 ;  /* 0x000000ffff147224 */ /* 0x000fe200078e000e */
        /* <DEDUP_REMOVED lines=25> */
[----:B------:R-:W-:Y:S01]  /*294a0*/  MOV R78, RZ ;  /* 0x000000ff004e7202 */ /* 0x000fe20000000f00 */
[----:B------:R-:W-:Y:S06]  /*294b0*/  BRA `(.L_x_959) ;  /* 0xffffff2400587947 */ /* 0x000fec000383ffff */
.L_x_677:
[----:B------:R-:W-:Y:S01]  /*294c0*/  IMAD.MOV.U32 R13, RZ, RZ, R2 ;  /* 0x000000ffff0d7224 */ /* 0x000fe200078e0002 */
[----:B------:R-:W-:Y:S01]  /*294d0*/  MOV R11, 0x181f ;  /* 0x0000181f000b7802 */ /* 0x000fe20000000f00 */
[----:B------:R-:W-:Y:S02]  /*294e0*/  IMAD.MOV.U32 R12, RZ, RZ, RZ ;  /* 0x000000ffff0c7224 */ /* 0x000fe400078e00ff */
[----:B------:R-:W-:-:S07]  /*294f0*/  IMAD.MOV.U32 R15, RZ, RZ, -0x1 ;  /* 0xffffffffff0f7424 */ /* 0x000fce00078e00ff */
[----:B01----:R-:W-:Y:S05]  /*29500*/  WARPSYNC.COLLECTIVE R15, `(.L_x_960) ;  /* 0x000000000f087348 */ /* 0x003fea0003c00000 */
[----:B------:R2:W3:Y:S02]  /*29510*/  SHFL.IDX P6, R14, R13, R12, R11 ;  /* 0x0000000c0d0e7389 */ /* 0x0004e400000c000b */
[----:B0123--:R-:W-:Y:S01]  /*29520*/  ENDCOLLECTIVE ;  /* 0x000000000000791b */ /* 0x00ffe20003800000 */
.L_x_960:
[----:B------:R-:W-:Y:S01]  /*29530*/  MOV R13, R0 ;  /* 0x00000000000d7202 */ /* 0x000fe20000000f00 */
[----:B------:R-:W-:-:S07]  /*29540*/  IMAD.MOV.U32 R3, RZ, RZ, R14 ;  /* 0x000000ffff037224 */ /* 0x000fce00078e000e */
[----:B------:R-:W-:Y:S05]  /*29550*/  WARPSYNC.COLLECTIVE R15, `(.L_x_961) ;  /* 0x000000000f087348 */ /* 0x000fea0003c00000 */
[----:B------:R0:W1:Y:S02]  /*29560*/  SHFL.IDX P6, R14, R13, R12, R11 ;  /* 0x0000000c0d0e7389 */ /* 0x00006400000c000b */
[----:B01----:R-:W-:Y:S01]  /*29570*/  ENDCOLLECTIVE ;  /* 0x000000000000791b */ /* 0x003fe20003800000 */
.L_x_961:
[----:B------:R-:W-:Y:S05]  /*29580*/  BRA `(.L_x_962) ;  /* 0xffffff4000e87947 */ /* 0x000fea000383ffff */
.L_x_680:
[----:B------:R-:W-:Y:S01]  /*29590*/  BSSY B1, `(.L_x_963) ;  /* 0x0000008000017945 */ /* 0x000fe20003800000 */
[----:B---3--:R-:W-:Y:S01]  /*295a0*/  IMAD.MOV.U32 R13, RZ, RZ, R2 ;  /* 0x000000ffff0d7224 */ /* 0x008fe200078e0002 */
[----:B------:R-:W-:Y:S01]  /*295b0*/  MOV R11, 0x181f ;  /* 0x0000181f000b7802 */ /* 0x000fe20000000f00 */
[----:B------:R-:W-:Y:S02]  /*295c0*/  IMAD.MOV.U32 R12, RZ, RZ, 0x1 ;  /* 0x00000001ff0c7424 */ /* 0x000fe400078e00ff */
[----:B------:R-:W-:-:S07]  /*295d0*/  IMAD.MOV.U32 R15, RZ, RZ, -0x1 ;  /* 0xffffffffff0f7424 */ /* 0x000fce00078e00ff */
[----:B012-4-:R-:W-:Y:S05]  /*295e0*/  WARPSYNC.COLLECTIVE R15, `(.L_x_964) ;  /* 0x000000000f087348 */ /* 0x017fea0003c00000 */
[----:B----4-:R3:W4:Y:S02]  /*295f0*/  SHFL.IDX P6, R14, R13, R12, R11 ;  /* 0x0000000c0d0e7389 */ /* 0x01072400000c000b */
[----:B01234-:R-:W-:Y:S01]  /*29600*/  ENDCOLLECTIVE ;  /* 0x000000000000791b */ /* 0x01ffe20003800000 */
.L_x_964:
[----:B------:R-:W-:Y:S05]  /*29610*/  BSYNC B1 ;  /* 0x0000000000017941 */ /* 0x000fea0003800000 */
.L_x_963:
        /* <DEDUP_REMOVED lines=8> */
.L_x_965:
[----:B------:R-:W-:Y:S05]  /*296a0*/  BRA `(.L_x_966) ;  /* 0xffffff4400087947 */ /* 0x000fea000383ffff */
.L_x_683:
[----:B------:R-:W-:Y:S01]  /*296b0*/  BSSY B1, `(.L_x_967) ;  /* 0x0000008000017945 */ /* 0x000fe20003800000 */
[----:B0-----:R-:W-:Y:S01]  /*296c0*/  IMAD.MOV.U32 R13, RZ, RZ, R2 ;  /* 0x000000ffff0d7224 */ /* 0x001fe200078e0002 */
[----:B------:R-:W-:Y:S01]  /*296d0*/  MOV R11, 0x181f ;  /* 0x0000181f000b7802 */ /* 0x000fe20000000f00 */
[----:B------:R-:W-:Y:S02]  /*296e0*/  IMAD.MOV.U32 R12, RZ, RZ, 0x2 ;  /* 0x00000002ff0c7424 */ /* 0x000fe400078e00ff */
[----:B------:R-:W-:-:S07]  /*296f0*/  IMAD.MOV.U32 R15, RZ, RZ, -0x1 ;  /* 0xffffffffff0f7424 */ /* 0x000fce00078e00ff */
[----:B-1234-:R-:W-:Y:S05]  /*29700*/  WARPSYNC.COLLECTIVE R15, `(.L_x_968) ;  /* 0x000000000f087348 */ /* 0x01efea0003c00000 */
[----:B----4-:R0:W4:Y:S02]  /*29710*/  SHFL.IDX P6, R14, R13, R12, R11 ;  /* 0x0000000c0d0e7389 */ /* 0x01012400000c000b */
[----:B01234-:R-:W-:Y:S01]  /*29720*/  ENDCOLLECTIVE ;  /* 0x000000000000791b */ /* 0x01ffe20003800000 */
.L_x_968:
[----:B------:R-:W-:Y:S05]  /*29730*/  BSYNC B1 ;  /* 0x0000000000017941 */ /* 0x000fea0003800000 */
.L_x_967:
        /* <DEDUP_REMOVED lines=8> */
.L_x_969:
[----:B------:R-:W-:Y:S05]  /*297c0*/  BRA `(.L_x_970) ;  /* 0xffffff4400287947 */ /* 0x000fea000383ffff */
.L_x_686:
        /* <DEDUP_REMOVED lines=8> */
.L_x_972:
[----:B------:R-:W-:Y:S05]  /*29850*/  BSYNC B1 ;  /* 0x0000000000017941 */ /* 0x000fea0003800000 */
.L_x_971:
        /* <DEDUP_REMOVED lines=8> */
.L_x_973:
[----:B------:R-:W-:Y:S05]  /*298e0*/  BRA `(.L_x_974) ;  /* 0xffffff4400487947 */ /* 0x000fea000383ffff */
.L_x_702:
[----:B------:R-:W0:Y:S01]  /*298f0*/  S2R R8, SR_TID.X ;  /* 0x0000000000087919 */ /* 0x000e220000002100 */
[----:B------:R-:W-:Y:S01]  /*29900*/  BSSY B1, `(.L_x_975) ;  /* 0x000000a000017945 */ /* 0x000fe20003800000 */
[----:B------:R-:W-:Y:S01]  /*29910*/  IMAD.MOV.U32 R12, RZ, RZ, RZ ;  /* 0x000000ffff0c7224 */ /* 0x000fe200078e00ff */
[----:B------:R-:W-:Y:S01]  /*29920*/  MOV R11, 0x1f ;  /* 0x0000001f000b7802 */ /* 0x000fe20000000f00 */
[----:B------:R-:W-:Y:S01]  /*29930*/  IMAD.MOV.U32 R15, RZ, RZ, -0x1 ;  /* 0xffffffffff0f7424 */ /* 0x000fe200078e00ff */
[----:B0-----:R-:W-:-:S04]  /*29940*/  SHF.R.U32.HI R8, RZ, 0x5, R8 ;  /* 0x00000005ff087819 */ /* 0x001fc80000011608 */
[----:B------:R-:W-:-:S05]  /*29950*/  LOP3.LUT R8, R8, 0x3, RZ, 0xc0, !PT ;  /* 0x0000000308087812 */ /* 0x000fca00078ec0ff */
[----:B------:R-:W-:-:S07]  /*29960*/  IMAD.MOV.U32 R13, RZ, RZ, R8 ;  /* 0x000000ffff0d7224 */ /* 0x000fce00078e0008 */
[----:B------:R-:W-:Y:S05]  /*29970*/  WARPSYNC.COLLECTIVE R15, `(.L_x_976) ;  /* 0x000000000f087348 */ /* 0x000fea0003c00000 */
[----:B------:R0:W1:Y:S02]  /*29980*/  SHFL.IDX P6, R14, R13, R12, R11 ;  /* 0x0000000c0d0e7389 */ /* 0x00006400000c000b */
[----:B01----:R-:W-:Y:S01]  /*29990*/  ENDCOLLECTIVE ;  /* 0x000000000000791b */ /* 0x003fe20003800000 */
.L_x_976:
[----:B------:R-:W-:Y:S05]  /*299a0*/  BSYNC B1 ;  /* 0x0000000000017941 */ /* 0x000fea0003800000 */
.L_x_975:
[----:B------:R-:W-:Y:S05]  /*299b0*/  BRA `(.L_x_977) ;  /* 0xffffff5800507947 */ /* 0x000fea000383ffff */
.L_x_704:
[----:B------:R-:W-:Y:S01]  /*299c0*/  BSSY B1, `(.L_x_978) ;  /* 0x0000006000017945 */ /* 0x000fe20003800000 */
[----:B------:R-:W-:-:S07]  /*299d0*/  IMAD.MOV.U32 R15, RZ, RZ, -0x1 ;  /* 0xffffffffff0f7424 */ /* 0x000fce00078e00ff */
[----:B0-----:R-:W-:Y:S05]  /*299e0*/  WARPSYNC.COLLECTIVE R15, `(.L_x_979) ;  /* 0x000000000f0c7348 */ /* 0x001fea0003c00000 */
[----:B------:R-:W-:Y:S02]  /*299f0*/  ELECT P6, UR62, PT ;  /* 0x00000000003e782f */ /* 0x000fe400038c0000 */
[----:B------:R-:W-:Y:S01]  /*29a00*/  MOV R14, UR62 ;  /* 0x0000003e000e7c02 */ /* 0x000fe20008000f00 */
[----:B0-----:R-:W-:Y:S10]  /*29a10*/  ENDCOLLECTIVE ;  /* 0x000000000000791b */ /* 0x001ff40003800000 */
.L_x_979:
[----:B------:R-:W-:Y:S05]  /*29a20*/  BSYNC B1 ;  /* 0x0000000000017941 */ /* 0x000fea0003800000 */
.L_x_978:
[----:B------:R-:W-:Y:S05]  /*29a30*/  BRA `(.L_x_703) ;  /* 0xffffff5800487947 */ /* 0x000fea000383ffff */
.L_x_706:
[----:B0-----:R0:W1:Y:S02]  /*29a40*/  SYNCS.PHASECHK.TRANS64.TRYWAIT P0, [R23+URZ+0x38820], R5 ;  /* 0x03882005170075a7 */ /* 0x001064000800017f */
[----:B-1----:R-:W-:Y:S05]  /*29a50*/  @!P0 NANOSLEEP.SYNCS 0x989680 ;  /* 0x009896800000895d */ /* 0x002fea0003900000 */
[----:B------:R-:W1:Y:S02]  /*29a60*/  @!P0 SYNCS.PHASECHK.TRANS64 P0, [R23+URZ+0x38820], R5 ;  /* 0x03882005170085a7 */ /* 0x000e64000800007f */
[----:B-1----:R-:W-:Y:S05]  /*29a70*/  @!P0 BRA `(.L_x_706) ;  /* 0xfffffffc00f08947 */ /* 0x002fea000383ffff */
[----:B------:R-:W-:Y:S05]  /*29a80*/  BRA `(.L_x_980) ;  /* 0xffffff5800587947 */ /* 0x000fea000383ffff */
.L_x_710:
[----:B-1----:R1:W2:Y:S02]  /*29a90*/  SYNCS.PHASECHK.TRANS64.TRYWAIT P0, [R8+URZ+0x388a0], R10 ;  /* 0x0388a00a080075a7 */ /* 0x0022a4000800017f */
[----:B--2---:R-:W-:Y:S05]  /*29aa0*/  @!P0 NANOSLEEP.SYNCS 0x989680 ;  /* 0x009896800000895d */ /* 0x004fea0003900000 */
[----:B------:R-:W2:Y:S02]  /*29ab0*/  @!P0 SYNCS.PHASECHK.TRANS64 P0, [R8+URZ+0x388a0], R10 ;  /* 0x0388a00a080085a7 */ /* 0x000ea4000800007f */
[----:B--2---:R-:W-:Y:S05]  /*29ac0*/  @!P0 BRA `(.L_x_710) ;  /* 0xfffffffc00f08947 */ /* 0x004fea000383ffff */
[----:B------:R-:W-:Y:S05]  /*29ad0*/  BRA `(.L_x_981) ;  /* 0xffffff5800707947 */ /* 0x000fea000383ffff */
.L_x_716:
[----:B0-----:R0:W2:Y:S02]  /*29ae0*/  SYNCS.PHASECHK.TRANS64.TRYWAIT P0, [R8+URZ+0x388c0], R10 ;  /* 0x0388c00a080075a7 */ /* 0x0010a4000800017f */
[----:B--2---:R-:W-:Y:S05]  /*29af0*/  @!P0 NANOSLEEP.SYNCS 0x989680 ;  /* 0x009896800000895d */ /* 0x004fea0003900000 */
[----:B------:R-:W2:Y:S02]  /*29b00*/  @!P0 SYNCS.PHASECHK.TRANS64 P0, [R8+URZ+0x388c0], R10 ;  /* 0x0388c00a080085a7 */ /* 0x000ea4000800007f */
[----:B--2---:R-:W-:Y:S05]  /*29b10*/  @!P0 BRA `(.L_x_716) ;  /* 0xfffffffc00f08947 */ /* 0x004fea000383ffff */
[----:B------:R-:W-:Y:S05]  /*29b20*/  BRA `(.L_x_982) ;  /* 0xffffff5c002c7947 */ /* 0x000fea000383ffff */
.L_x_724:
[----:B-1----:R1:W2:Y:S02]  /*29b30*/  SYNCS.PHASECHK.TRANS64.TRYWAIT P1, [R8+URZ+0x388a0], R7 ;  /* 0x0388a007080075a7 */ /* 0x0022a4000802017f */
[----:B--2---:R-:W-:Y:S05]  /*29b40*/  @!P1 NANOSLEEP.SYNCS 0x989680 ;  /* 0x009896800000995d */ /* 0x004fea0003900000 */
[----:B------:R-:W2:Y:S02]  /*29b50*/  @!P1 SYNCS.PHASECHK.TRANS64 P1, [R8+URZ+0x388a0], R7 ;  /* 0x0388a007080095a7 */ /* 0x000ea4000802007f */
[----:B--2---:R-:W-:Y:S05]  /*29b60*/  @!P1 BRA `(.L_x_724) ;  /* 0xfffffffc00f09947 */ /* 0x004fea000383ffff */
[----:B------:R-:W-:Y:S05]  /*29b70*/  BRA `(.L_x_983) ;  /* 0xffffff6000247947 */ /* 0x000fea000383ffff */
.L_x_730:
[----:B0-----:R0:W2:Y:S02]  /*29b80*/  SYNCS.PHASECHK.TRANS64.TRYWAIT P1, [R8+URZ+0x388c0], R7 ;  /* 0x0388c007080075a7 */ /* 0x0010a4000802017f */
[----:B--2---:R-:W-:Y:S05]  /*29b90*/  @!P1 NANOSLEEP.SYNCS 0x989680 ;  /* 0x009896800000995d */ /* 0x004fea0003900000 */
[----:B------:R-:W2:Y:S02]  /*29ba0*/  @!P1 SYNCS.PHASECHK.TRANS64 P1, [R8+URZ+0x388c0], R7 ;  /* 0x0388c007080095a7 */ /* 0x000ea4000802007f */
[----:B--2---:R-:W-:Y:S05]  /*29bb0*/  @!P1 BRA `(.L_x_730) ;  /* 0xfffffffc00f09947 */ /* 0x004fea000383ffff */
[----:B------:R-:W-:Y:S05]  /*29bc0*/  BRA `(.L_x_984) ;  /* 0xffffff6000dc7947 */ /* 0x000fea000383ffff */
.L_x_746:
[----:B------:R-:W0:Y:S01]  /*29bd0*/  S2R R20, SR_TID.X ;  /* 0x0000000000147919 */ /* 0x000e220000002100 */
[----:B------:R-:W-:Y:S01]  /*29be0*/  BSSY B0, `(.L_x_985) ;  /* 0x000000a000007945 */ /* 0x000fe20003800000 */
[----:B------:R-:W-:Y:S01]  /*29bf0*/  IMAD.MOV.U32 R12, RZ, RZ, RZ ;  /* 0x000000ffff0c7224 */ /* 0x000fe200078e00ff */
[----:B------:R-:W-:Y:S01]  /*29c00*/  MOV R15, 0xffffffff ;  /* 0xffffffff000f7802 */ /* 0x000fe20000000f00 */
[----:B------:R-:W-:Y:S01]  /*29c10*/  IMAD.MOV.U32 R11, RZ, RZ, 0x1f ;  /* 0x0000001fff0b7424 */ /* 0x000fe200078e00ff */
[----:B0-----:R-:W-:-:S04]  /*29c20*/  SHF.R.U32.HI R10, RZ, 0x5, R20 ;  /* 0x00000005ff0a7819 */ /* 0x001fc80000011614 */
[----:B------:R-:W-:-:S04]  /*29c30*/  LOP3.LUT R10, R10, 0x3, RZ, 0xc0, !PT ;  /* 0x000000030a0a7812 */ /* 0x000fc800078ec0ff */
[----:B------:R-:W-:-:S07]  /*29c40*/  MOV R13, R10 ;  /* 0x0000000a000d7202 */ /* 0x000fce0000000f00 */
[----:B-----5:R-:W-:Y:S05]  /*29c50*/  WARPSYNC.COLLECTIVE R15, `(.L_x_986) ;  /* 0x000000000f087348 */ /* 0x020fea0003c00000 */
[----:B------:R0:W1:Y:S02]  /*29c60*/  SHFL.IDX P6, R14, R13, R12, R11 ;  /* 0x0000000c0d0e7389 */ /* 0x00006400000c000b */
[----:B01---5:R-:W-:Y:S01]  /*29c70*/  ENDCOLLECTIVE ;  /* 0x000000000000791b */ /* 0x023fe20003800000 */
.L_x_986:
[----:B------:R-:W-:Y:S05]  /*29c80*/  BSYNC B0 ;  /* 0x0000000000007941 */ /* 0x000fea0003800000 */
.L_x_985:
[----:B------:R-:W-:Y:S05]  /*29c90*/  BRA `(.L_x_987) ;  /* 0xffffff70000c7947 */ /* 0x000fea000383ffff */
.L_x_749:
[----:B-1----:R1:W2:Y:S02]  /*29ca0*/  SYNCS.PHASECHK.TRANS64.TRYWAIT P0, [R6+URZ+0x38880], R29 ;  /* 0x0388801d060075a7 */ /* 0x0022a4000800017f */
[----:B--2---:R-:W-:Y:S05]  /*29cb0*/  @!P0 NANOSLEEP.SYNCS 0x989680 ;  /* 0x009896800000895d */ /* 0x004fea0003900000 */
[----:B------:R-:W2:Y:S02]  /*29cc0*/  @!P0 SYNCS.PHASECHK.TRANS64 P0, [R6+URZ+0x38880], R29 ;  /* 0x0388801d060085a7 */ /* 0x000ea4000800007f */
[----:B--2---:R-:W-:Y:S05]  /*29cd0*/  @!P0 BRA `(.L_x_749) ;  /* 0xfffffffc00f08947 */ /* 0x004fea000383ffff */
[----:B------:R-:W-:Y:S05]  /*29ce0*/  BRA `(.L_x_988) ;  /* 0xffffff7000207947 */ /* 0x000fea000383ffff */
.L_x_750:
[----:B------:R-:W-:Y:S01]  /*29cf0*/  BSSY B0, `(.L_x_989) ;  /* 0x0000008000007945 */ /* 0x000fe20003800000 */
[----:B------:R-:W-:Y:S01]  /*29d00*/  IMAD.MOV.U32 R13, RZ, RZ, R2 ;  /* 0x000000ffff0d7224 */ /* 0x000fe200078e0002 */
[----:B------:R-:W-:Y:S01]  /*29d10*/  MOV R11, 0x181f ;  /* 0x0000181f000b7802 */ /* 0x000fe20000000f00 */
[----:B------:R-:W-:Y:S02]  /*29d20*/  IMAD.MOV.U32 R12, RZ, RZ, RZ ;  /* 0x000000ffff0c7224 */ /* 0x000fe400078e00ff */
[----:B------:R-:W-:-:S07]  /*29d30*/  IMAD.MOV.U32 R15, RZ, RZ, -0x1 ;  /* 0xffffffffff0f7424 */ /* 0x000fce00078e00ff */
[----:B-1----:R-:W-:Y:S05]  /*29d40*/  WARPSYNC.COLLECTIVE R15, `(.L_x_990) ;  /* 0x000000000f087348 */ /* 0x002fea0003c00000 */
[----:B------:R0:W2:Y:S02]  /*29d50*/  SHFL.IDX P6, R14, R13, R12, R11 ;  /* 0x0000000c0d0e7389 */ /* 0x0000a400000c000b */
[----:B012---:R-:W-:Y:S01]  /*29d60*/  ENDCOLLECTIVE ;  /* 0x000000000000791b */ /* 0x007fe20003800000 */
.L_x_990:
[----:B------:R-:W-:Y:S05]  /*29d70*/  BSYNC B0 ;  /* 0x0000000000007941 */ /* 0x000fea0003800000 */
.L_x_989:
[----:B------:R-:W-:Y:S01]  /*29d80*/  MOV R13, R0 ;  /* 0x00000000000d7202 */ /* 0x000fe20000000f00 */
[----:B------:R-:W-:Y:S01]  /*29d90*/  IMAD.MOV.U32 R12, RZ, RZ, RZ ;  /* 0x000000ffff0c7224 */ /* 0x000fe200078e00ff */
[----:B------:R-:W-:Y:S01]  /*29da0*/  MOV R15, 0xffffffff ;  /* 0xffffffff000f7802 */ /* 0x000fe20000000f00 */
[----:B------:R-:W-:Y:S01]  /*29db0*/  IMAD.MOV.U32 R11, RZ, RZ, 0x181f ;  /* 0x0000181fff0b7424 */ /* 0x000fe200078e00ff */
[----:B------:R-:W-:Y:S01]  /*29dc0*/  LOP3.LUT R30, R34, 0x80, RZ, 0xfc, !PT ;  /* 0x00000080221e7812 */ /* 0x000fe200078efcff */
[----:B------:R-:W-:Y:S01]  /*29dd0*/  IMAD.MOV.U32 R5, RZ, RZ, R14 ;  /* 0x000000ffff057224 */ /* 0x000fe200078e000e */
[----:B------:R-:W-:-:S13]  /*29de0*/  ISETP.GE.AND P3, PT, R7, 0x11, PT ;  /* 0x000000110700780c */ /* 0x000fda0003f66270 */
[----:B------:R-:W-:Y:S05]  /*29df0*/  WARPSYNC.COLLECTIVE R15, `(.L_x_991) ;  /* 0x000000000f087348 */ /* 0x000fea0003c00000 */
[----:B------:R0:W1:Y:S02]  /*29e00*/  SHFL.IDX P6, R14, R13, R12, R11 ;  /* 0x0000000c0d0e7389 */ /* 0x00006400000c000b */
[----:B01----:R-:W-:Y:S01]  /*29e10*/  ENDCOLLECTIVE ;  /* 0x000000000000791b */ /* 0x003fe20003800000 */
.L_x_991:
[----:B------:R-:W-:Y:S02]  /*29e20*/  LOP3.LUT R22, R22, 0xffffffef, RZ, 0xc0, !PT ;  /* 0xffffffef16167812 */ /* 0x000fe400078ec0ff */
[C---:B------:R-:W-:Y:S02]  /*29e30*/  ISETP.GE.AND P5, PT, R7.reuse, 0x31, PT ;  /* 0x000000310700780c */ /* 0x040fe40003fa6270 */
[C---:B------:R-:W-:Y:S02]  /*29e40*/  ISETP.GE.AND P4, PT, R7.reuse, 0x41, PT ;  /* 0x000000410700780c */ /* 0x040fe40003f86270 */
[----:B------:R-:W-:Y:S02]  /*29e50*/  @P3 LOP3.LUT R22, R22, 0x10, RZ, 0xfc, !PT ;  /* 0x0000001016163812 */ /* 0x000fe400078efcff */
[----:B------:R-:W-:Y:S01]  /*29e60*/  ISETP.GE.AND P3, PT, R7, 0x51, PT ;  /* 0x000000510700780c */ /* 0x000fe20003f66270 */
[----:B------:R-:W0:Y:S01]  /*29e70*/  LDC R15, c[0x0][0x2f4] ;  /* 0x0000bd00ff0f7b82 */ /* 0x000e220000000800 */
[----:B------:R-:W-:Y:S01]  /*29e80*/  IMAD.MOV.U32 R13, RZ, RZ, R2 ;  /* 0x000000ffff0d7224 */ /* 0x000fe200078e0002 */
[----:B------:R-:W-:Y:S01]  /*29e90*/  LOP3.LUT R22, R22, 0xfffffff7, RZ, 0xc0, !PT ;  /* 0xfffffff716167812 */ /* 0x000fe200078ec0ff */
[----:B------:R-:W-:-:S02]  /*29ea0*/  IMAD.MOV.U32 R12, RZ, RZ, 0x1 ;  /* 0x00000001ff0c7424 */ /* 0x000fc400078e00ff */
[----:B------:R-:W-:-:S05]  /*29eb0*/  IMAD.MOV.U32 R8, RZ, RZ, R14 ;  /* 0x000000ffff087224 */ /* 0x000fca00078e000e */
[----:B------:R-:W-:-:S05]  /*29ec0*/  IADD3 R8, P0, R34, R8, RZ ;  /* 0x0000000822087210 */ /* 0x000fca0007f1e0ff */
[----:B------:R-:W-:Y:S01]  /*29ed0*/  IMAD.X R9, RZ, RZ, R5, P0 ;  /* 0x000000ffff097224 */ /* 0x000fe200000e0605 */
[----:B------:R-:W-:Y:S02]  /*29ee0*/  IADD3 R5, R23, R10, RZ ;  /* 0x0000000a17057210 */ /* 0x000fe40007ffe0ff */
[-C--:B0-----:R-:W-:Y:S02]  /*29ef0*/  ISETP.GE.AND P1, PT, R34, R15.reuse, PT ;  /* 0x0000000f2200720c */ /* 0x081fe40003f26270 */
[----:B------:R-:W-:Y:S02]  /*29f00*/  ISETP.GE.AND P0, PT, R30, R15, PT ;  /* 0x0000000f1e00720c */ /* 0x000fe40003f06270 */
[----:B------:R-:W-:Y:S02]  /*29f10*/  MOV R15, 0xffffffff ;  /* 0xffffffff000f7802 */ /* 0x000fe40000000f00 */
[----:B------:R-:W-:-:S13]  /*29f20*/  ISETP.LT.OR P2, PT, R7, 0x1, P1 ;  /* 0x000000010700780c */ /* 0x000fda0000f41670 */
[----:B------:R-:W-:Y:S05]  /*29f30*/  WARPSYNC.COLLECTIVE R15, `(.L_x_992) ;  /* 0x000000000f087348 */ /* 0x000fea0003c00000 */
[----:B------:R0:W1:Y:S02]  /*29f40*/  SHFL.IDX P6, R14, R13, R12, R11 ;  /* 0x0000000c0d0e7389 */ /* 0x00006400000c000b */
[----:B01----:R-:W-:Y:S01]  /*29f50*/  ENDCOLLECTIVE ;  /* 0x000000000000791b */ /* 0x003fe20003800000 */
.L_x_992:
        /* <DEDUP_REMOVED lines=11> */
.L_x_993:
[----:B------:R-:W-:Y:S01]  /*2a010*/  IMAD.MOV.U32 R13, RZ, RZ, R2 ;  /* 0x000000ffff0d7224 */ /* 0x000fe200078e0002 */
[----:B------:R-:W-:Y:S02]  /*2a020*/  MOV R12, 0x2 ;  /* 0x00000002000c7802 */ /* 0x000fe40000000f00 */
[----:B------:R-:W-:-:S07]  /*2a030*/  MOV R8, R14 ;  /* 0x0000000e00087202 */ /* 0x000fce0000000f00 */
[----:B------:R-:W-:Y:S05]  /*2a040*/  WARPSYNC.COLLECTIVE R15, `(.L_x_994) ;  /* 0x000000000f087348 */ /* 0x000fea0003c00000 */
[----:B------:R0:W1:Y:S02]  /*2a050*/  SHFL.IDX P6, R14, R13, R12, R11 ;  /* 0x0000000c0d0e7389 */ /* 0x00006400000c000b */
[----:B01----:R-:W-:Y:S01]  /*2a060*/  ENDCOLLECTIVE ;  /* 0x000000000000791b */ /* 0x003fe20003800000 */
.L_x_994:
        /* <DEDUP_REMOVED lines=14> */
.L_x_995:
[----:B------:R-:W-:Y:S01]  /*2a150*/  IMAD.MOV.U32 R13, RZ, RZ, R2 ;  /* 0x000000ffff0d7224 */ /* 0x000fe200078e0002 */
[----:B------:R-:W-:Y:S02]  /*2a160*/  MOV R12, 0x3 ;  /* 0x00000003000c7802 */ /* 0x000fe40000000f00 */
[----:B------:R-:W-:-:S07]  /*2a170*/  MOV R8, R14 ;  /* 0x0000000e00087202 */ /* 0x000fce0000000f00 */
[----:B------:R-:W-:Y:S05]  /*2a180*/  WARPSYNC.COLLECTIVE R15, `(.L_x_996) ;  /* 0x000000000f087348 */ /* 0x000fea0003c00000 */
[----:B------:R0:W1:Y:S02]  /*2a190*/  SHFL.IDX P6, R14, R13, R12, R11 ;  /* 0x0000000c0d0e7389 */ /* 0x00006400000c000b */
[----:B01----:R-:W-:Y:S01]  /*2a1a0*/  ENDCOLLECTIVE ;  /* 0x000000000000791b */ /* 0x003fe20003800000 */
.L_x_996:
        /* <DEDUP_REMOVED lines=14> */
.L_x_997:
[----:B------:R-:W-:Y:S01]  /*2a290*/  IMAD.MOV.U32 R13, RZ, RZ, R2 ;  /* 0x000000ffff0d7224 */ /* 0x000fe200078e0002 */
[----:B------:R-:W-:Y:S02]  /*2a2a0*/  MOV R12, 0x4 ;  /* 0x00000004000c7802 */ /* 0x000fe40000000f00 */
[----:B------:R-:W-:-:S07]  /*2a2b0*/  MOV R8, R14 ;  /* 0x0000000e00087202 */ /* 0x000fce0000000f00 */
[----:B------:R-:W-:Y:S05]  /*2a2c0*/  WARPSYNC.COLLECTIVE R15, `(.L_x_998) ;  /* 0x000000000f087348 */ /* 0x000fea0003c00000 */
[----:B------:R0:W1:Y:S02]  /*2a2d0*/  SHFL.IDX P6, R14, R13, R12, R11 ;  /* 0x0000000c0d0e7389 */ /* 0x00006400000c000b */
[----:B01----:R-:W-:Y:S01]  /*2a2e0*/  ENDCOLLECTIVE ;  /* 0x000000000000791b */ /* 0x003fe20003800000 */
.L_x_998:
        /* <DEDUP_REMOVED lines=14> */
.L_x_999:
[----:B------:R-:W-:Y:S01]  /*2a3d0*/  IMAD.MOV.U32 R13, RZ, RZ, R2 ;  /* 0x000000ffff0d7224 */ /* 0x000fe200078e0002 */
[----:B------:R-:W-:Y:S02]  /*2a3e0*/  MOV R12, 0x5 ;  /* 0x00000005000c7802 */ /* 0x000fe40000000f00 */
[----:B------:R-:W-:-:S07]  /*2a3f0*/  MOV R8, R14 ;  /* 0x0000000e00087202 */ /* 0x000fce0000000f00 */
[----:B------:R-:W-:Y:S05]  /*2a400*/  WARPSYNC.COLLECTIVE R15, `(.L_x_1000) ;  /* 0x000000000f087348 */ /* 0x000fea0003c00000 */
[----:B------:R0:W1:Y:S02]  /*2a410*/  SHFL.IDX P6, R14, R13, R12, R11 ;  /* 0x0000000c0d0e7389 */ /* 0x00006400000c000b */
[----:B01----:R-:W-:Y:S01]  /*2a420*/  ENDCOLLECTIVE ;  /* 0x000000000000791b */ /* 0x003fe20003800000 */
.L_x_1000:
        /* <DEDUP_REMOVED lines=14> */
.L_x_1001:
[----:B------:R-:W-:Y:S01]  /*2a510*/  IMAD.MOV.U32 R13, RZ, RZ, R2 ;  /* 0x000000ffff0d7224 */ /* 0x000fe200078e0002 */
[----:B------:R-:W-:Y:S02]  /*2a520*/  MOV R12, 0x6 ;  /* 0x00000006000c7802 */ /* 0x000fe40000000f00 */
[----:B------:R-:W-:-:S07]  /*2a530*/  MOV R8, R14 ;  /* 0x0000000e00087202 */ /* 0x000fce0000000f00 */
[----:B------:R-:W-:Y:S05]  /*2a540*/  WARPSYNC.COLLECTIVE R15, `(.L_x_1002) ;  /* 0x000000000f087348 */ /* 0x000fea0003c00000 */
[----:B------:R0:W1:Y:S02]  /*2a550*/  SHFL.IDX P6, R14, R13, R12, R11 ;  /* 0x0000000c0d0e7389 */ /* 0x00006400000c000b */
[----:B01----:R-:W-:Y:S01]  /*2a560*/  ENDCOLLECTIVE ;  /* 0x000000000000791b */ /* 0x003fe20003800000 */
.L_x_1002:
        /* <DEDUP_REMOVED lines=14> */
.L_x_1003:
[----:B------:R-:W-:Y:S01]  /*2a650*/  IMAD.MOV.U32 R13, RZ, RZ, R2 ;  /* 0x000000ffff0d7224 */ /* 0x000fe200078e0002 */
[----:B------:R-:W-:Y:S02]  /*2a660*/  MOV R12, 0x7 ;  /* 0x00000007000c7802 */ /* 0x000fe40000000f00 */
[----:B------:R-:W-:-:S07]  /*2a670*/  MOV R8, R14 ;  /* 0x0000000e00087202 */ /* 0x000fce0000000f00 */
[----:B------:R-:W-:Y:S05]  /*2a680*/  WARPSYNC.COLLECTIVE R15, `(.L_x_1004) ;  /* 0x000000000f087348 */ /* 0x000fea0003c00000 */
[----:B------:R0:W1:Y:S02]  /*2a690*/  SHFL.IDX P6, R14, R13, R12, R11 ;  /* 0x0000000c0d0e7389 */ /* 0x00006400000c000b */
[----:B01----:R-:W-:Y:S01]  /*2a6a0*/  ENDCOLLECTIVE ;  /* 0x000000000000791b */ /* 0x003fe20003800000 */
.L_x_1004:
        /* <DEDUP_REMOVED lines=13> */
.L_x_1005:
[----:B------:R-:W-:Y:S01]  /*2a780*/  @!PT LDS RZ, [RZ] ;  /* 0x00000000fffff984 */ /* 0x000fe20000000800 */
[----:B------:R-:W-:Y:S01]  /*2a790*/  @!PT LDS RZ, [RZ] ;  /* 0x00000000fffff984 */ /* 0x000fe20000000800 */
[----:B------:R-:W-:Y:S01]  /*2a7a0*/  @!PT LDS RZ, [RZ] ;  /* 0x00000000fffff984 */ /* 0x000fe20000000800 */
[----:B------:R0:W-:Y:S01]  /*2a7b0*/  LDGSTS.E.BYPASS.LTC128B.128 [R5+0x17400], desc[UR36][R8.64+0x80], !P2 ;  /* 0x1740008008057fae */ /* 0x0001e2000d101d64 */
[----:B------:R-:W-:-:S13]  /*2a7c0*/  ISETP.GE.AND P2, PT, R7, 0x21, PT ;  /* 0x000000210700780c */ /* 0x000fda0003f46270 */
[----:B------:R-:W-:Y:S02]  /*2a7d0*/  @P2 LOP3.LUT R22, R22, 0x8, RZ, 0xfc, !PT ;  /* 0x0000000816162812 */ /* 0x000fe400078efcff */
[C---:B------:R-:W-:Y:S02]  /*2a7e0*/  ISETP.GE.AND P6, PT, R7.reuse, 0x71, PT ;  /* 0x000000710700780c */ /* 0x040fe40003fc6270 */
[----:B------:R-:W-:Y:S02]  /*2a7f0*/  LOP3.LUT R22, R22, 0xffffffbf, RZ, 0xc0, !PT ;  /* 0xffffffbf16167812 */ /* 0x000fe400078ec0ff */
[----:B------:R-:W-:Y:S02]  /*2a800*/  MOV R0, R14 ;  /* 0x0000000e00007202 */ /* 0x000fe40000000f00 */
[----:B------:R-:W-:-:S07]  /*2a810*/  ISETP.GE.AND P2, PT, R7, 0x61, PT ;  /* 0x000000610700780c */ /* 0x000fce0003f46270 */
[----:B------:R-:W-:Y:S01]  /*2a820*/  @P6 LOP3.LUT R22, R22, 0x40, RZ, 0xfc, !PT ;  /* 0x0000004016166812 */ /* 0x000fe200078efcff */
[----:B0-----:R-:W-:Y:S06]  /*2a830*/  BRA `(.L_x_1006) ;  /* 0xffffff6800fc7947 */ /* 0x001fec000383ffff */
.L_x_755:
[----:B---3--:R3:W4:Y:S02]  /*2a840*/  SYNCS.PHASECHK.TRANS64.TRYWAIT P0, [R6+URZ+0x38840], R29 ;  /* 0x0388401d060075a7 */ /* 0x008724000800017f */
[----:B----4-:R-:W-:Y:S05]  /*2a850*/  @!P0 NANOSLEEP.SYNCS 0x989680 ;  /* 0x009896800000895d */ /* 0x010fea0003900000 */
[----:B------:R-:W4:Y:S02]  /*2a860*/  @!P0 SYNCS.PHASECHK.TRANS64 P0, [R6+URZ+0x38840], R29 ;  /* 0x0388401d060085a7 */ /* 0x000f24000800007f */
[----:B----4-:R-:W-:Y:S05]  /*2a870*/  @!P0 BRA `(.L_x_755) ;  /* 0xfffffffc00f08947 */ /* 0x010fea000383ffff */
[----:B------:R-:W-:Y:S05]  /*2a880*/  BRA `(.L_x_1007) ;  /* 0xffffff6c00547947 */ /* 0x000fea000383ffff */
.L_x_756:
[----:B------:R-:W-:Y:S01]  /*2a890*/  BSSY B0, `(.L_x_1008) ;  /* 0x0000008000007945 */ /* 0x000fe20003800000 */
[----:B------:R-:W-:Y:S01]  /*2a8a0*/  IMAD.MOV.U32 R13, RZ, RZ, R0 ;  /* 0x000000ffff0d7224 */ /* 0x000fe200078e0000 */
[----:B------:R-:W-:Y:S01]  /*2a8b0*/  MOV R11, 0x181f ;  /* 0x0000181f000b7802 */ /* 0x000fe20000000f00 */
[----:B------:R-:W-:Y:S02]  /*2a8c0*/  IMAD.MOV.U32 R12, RZ, RZ, RZ ;  /* 0x000000ffff0c7224 */ /* 0x000fe400078e00ff */
[----:B------:R-:W-:-:S07]  /*2a8d0*/  IMAD.MOV.U32 R15, RZ, RZ, -0x1 ;  /* 0xffffffffff0f7424 */ /* 0x000fce00078e00ff */
[----:B-123--:R-:W-:Y:S05]  /*2a8e0*/  WARPSYNC.COLLECTIVE R15, `(.L_x_1009) ;  /* 0x000000000f087348 */ /* 0x00efea0003c00000 */
[----:B------:R0:W4:Y:S02]  /*2a8f0*/  SHFL.IDX P6, R14, R13, R12, R11 ;  /* 0x0000000c0d0e7389 */ /* 0x00012400000c000b */
[----:B01234-:R-:W-:Y:S01]  /*2a900*/  ENDCOLLECTIVE ;  /* 0x000000000000791b */ /* 0x01ffe20003800000 */
.L_x_1009:
[----:B------:R-:W-:Y:S05]  /*2a910*/  BSYNC B0 ;  /* 0x0000000000007941 */ /* 0x000fea0003800000 */
.L_x_1008:
        /* <DEDUP_REMOVED lines=8> */
.L_x_1010:
[----:B------:R-:W-:Y:S01]  /*2a9a0*/  MOV R13, R0 ;  /* 0x00000000000d7202 */ /* 0x000fe20000000f00 */
        /* <DEDUP_REMOVED lines=17> */
.L_x_1011:
[----:B------:R-:W-:Y:S01]  /*2aac0*/  MOV R13, R4 ;  /* 0x00000004000d7202 */ /* 0x000fe20000000f00 */
[----:B------:R-:W-:-:S07]  /*2aad0*/  IMAD.MOV.U32 R2, RZ, RZ, R14 ;  /* 0x000000ffff027224 */ /* 0x000fce00078e000e */
[----:B------:R-:W-:Y:S05]  /*2aae0*/  WARPSYNC.COLLECTIVE R15, `(.L_x_1012) ;  /* 0x000000000f087348 */ /* 0x000fea0003c00000 */
[----:B------:R0:W1:Y:S02]  /*2aaf0*/  SHFL.IDX P6, R14, R13, R12, R11 ;  /* 0x0000000c0d0e7389 */ /* 0x00006400000c000b */
[----:B01----:R-:W-:Y:S01]  /*2ab00*/  ENDCOLLECTIVE ;  /* 0x000000000000791b */ /* 0x003fe20003800000 */
.L_x_1012:
        /* <DEDUP_REMOVED lines=18> */
.L_x_1013:
[----:B------:R-:W-:Y:S01]  /*2ac30*/  MOV R13, R4 ;  /* 0x00000004000d7202 */ /* 0x000fe20000000f00 */
[----:B------:R-:W-:-:S07]  /*2ac40*/  IMAD.MOV.U32 R2, RZ, RZ, R14 ;  /* 0x000000ffff027224 */ /* 0x000fce00078e000e */
[----:B------:R-:W-:Y:S05]  /*2ac50*/  WARPSYNC.COLLECTIVE R15, `(.L_x_1014) ;  /* 0x000000000f087348 */ /* 0x000fea0003c00000 */
[----:B------:R0:W1:Y:S02]  /*2ac60*/  SHFL.IDX P6, R14, R13, R12, R11 ;  /* 0x0000000c0d0e7389 */ /* 0x00006400000c000b */
[----:B01----:R-:W-:Y:S01]  /*2ac70*/  ENDCOLLECTIVE ;  /* 0x000000000000791b */ /* 0x003fe20003800000 */
.L_x_1014:
        /* <DEDUP_REMOVED lines=18> */
.L_x_1015:
[----:B------:R-:W-:Y:S01]  /*2ada0*/  MOV R13, R4 ;  /* 0x00000004000d7202 */ /* 0x000fe20000000f00 */
[----:B------:R-:W-:-:S07]  /*2adb0*/  IMAD.MOV.U32 R2, RZ, RZ, R14 ;  /* 0x000000ffff027224 */ /* 0x000fce00078e000e */
[----:B------:R-:W-:Y:S05]  /*2adc0*/  WARPSYNC.COLLECTIVE R15, `(.L_x_1016) ;  /* 0x000000000f087348 */ /* 0x000fea0003c00000 */
[----:B------:R0:W1:Y:S02]  /*2add0*/  SHFL.IDX P6, R14, R13, R12, R11 ;  /* 0x0000000c0d0e7389 */ /* 0x00006400000c000b */
[----:B01----:R-:W-:Y:S01]  /*2ade0*/  ENDCOLLECTIVE ;  /* 0x000000000000791b */ /* 0x003fe20003800000 */
.L_x_1016:
[----:B------:R-:W-:Y:S01]  /*2adf0*/  MOV R13, R0 ;  /* 0x00000000000d7202 */ /* 0x000fe20000000f00 */
        /* <DEDUP_REMOVED lines=15> */
.L_x_1017:
[----:B------:R-:W-:Y:S01]  /*2aef0*/  @!PT LDS RZ, [RZ] ;  /* 0x00000000fffff984 */ /* 0x000fe20000000800 */
[----:B------:R-:W-:Y:S01]  /*2af00*/  @!PT LDS RZ, [RZ] ;  /* 0x00000000fffff984 */ /* 0x000fe20000000800 */
[----:B------:R-:W-:Y:S01]  /*2af10*/  @!PT LDS RZ, [RZ] ;  /* 0x00000000fffff984 */ /* 0x000fe20000000800 */
[----:B------:R0:W-:Y:S01]  /*2af20*/  @P5 LDGSTS.E.BYPASS.LTC128B.128 [R5+0x2dc00], desc[UR36][R2.64+0x80], !P1 ;  /* 0x2dc0008002055fae */ /* 0x0001e2000c901d64 */
[----:B------:R-:W-:Y:S02]  /*2af30*/  ISETP.GE.AND P5, PT, R34, R7, PT ;  /* 0x000000072200720c */ /* 0x000fe40003fa6270 */
[----:B------:R-:W-:Y:S01]  /*2af40*/  MOV R13, R4 ;  /* 0x00000004000d7202 */ /* 0x000fe20000000f00 */
[----:B0-----:R-:W-:-:S10]  /*2af50*/  IMAD.MOV.U32 R2, RZ, RZ, R14 ;  /* 0x000000ffff027224 */ /* 0x001fd400078e000e */
[----:B------:R-:W-:Y:S05]  /*2af60*/  WARPSYNC.COLLECTIVE R15, `(.L_x_1018) ;  /* 0x000000000f087348 */ /* 0x000fea0003c00000 */
[----:B------:R0:W1:Y:S02]  /*2af70*/  SHFL.IDX P6, R14, R13, R12, R11 ;  /* 0x0000000c0d0e7389 */ /* 0x00006400000c000b */
[----:B01----:R-:W-:Y:S01]  /*2af80*/  ENDCOLLECTIVE ;  /* 0x000000000000791b */ /* 0x003fe20003800000 */
.L_x_1018:
[----:B------:R-:W-:Y:S01]  /*2af90*/  MOV R13, R0 ;  /* 0x00000000000d7202 */ /* 0x000fe20000000f00 */
[----:B------:R-:W-:Y:S02]  /*2afa0*/  IMAD.MOV.U32 R12, RZ, RZ, 0x5 ;  /* 0x00000005ff0c7424 */ /* 0x000fe400078e00ff */
[----:B------:R-:W-:-:S07]  /*2afb0*/  IMAD.MOV.U32 R3, RZ, RZ, R14 ;  /* 0x000000ffff037224 */ /* 0x000fce00078e000e */
[----:B------:R-:W-:Y:S05]  /*2afc0*/  WARPSYNC.COLLECTIVE R15, `(.L_x_1019) ;  /* 0x000000000f087348 */ /* 0x000fea0003c00000 */
[----:B------:R0:W1:Y:S02]  /*2afd0*/  SHFL.IDX P6, R14, R13, R12, R11 ;  /* 0x0000000c0d0e7389 */ /* 0x00006400000c000b */
[----:B01----:R-:W-:Y:S01]  /*2afe0*/  ENDCOLLECTIVE ;  /* 0x000000000000791b */ /* 0x003fe20003800000 */
.L_x_1019:
[----:B------:R-:W-:-:S05]  /*2aff0*/  @P4 IADD3 R3, P0, R34, R3, RZ ;  /* 0x0000000322034210 */ /* 0x000fca0007f1e0ff */
[----:B------:R-:W-:-:S05]  /*2b000*/  @P4 IMAD.X R2, RZ, RZ, R2, P0 ;  /* 0x000000ffff024224 */ /* 0x000fca00000e0602 */
[----:B------:R-:W-:Y:S02]  /*2b010*/  @P4 LOP3.LUT R3, R3, R2, RZ, 0x3c, !PT ;  /* 0x0000000203034212 */ /* 0x000fe400078e3cff */
[----:B------:R-:W-:Y:S02]  /*2b020*/  MOV R13, R4 ;  /* 0x00000004000d7202 */ /* 0x000fe40000000f00 */
        /* <DEDUP_REMOVED lines=11> */
.L_x_1020:
[----:B------:R-:W-:Y:S01]  /*2b0e0*/  MOV R13, R0 ;  /* 0x00000000000d7202 */ /* 0x000fe20000000f00 */
[----:B------:R-:W-:Y:S02]  /*2b0f0*/  IMAD.MOV.U32 R12, RZ, RZ, 0x6 ;  /* 0x00000006ff0c7424 */ /* 0x000fe400078e00ff */
[----:B------:R-:W-:-:S07]  /*2b100*/  IMAD.MOV.U32 R3, RZ, RZ, R14 ;  /* 0x000000ffff037224 */ /* 0x000fce00078e000e */
[----:B------:R-:W-:Y:S05]  /*2b110*/  WARPSYNC.COLLECTIVE R15, `(.L_x_1021) ;  /* 0x000000000f087348 */ /* 0x000fea0003c00000 */
[----:B------:R0:W1:Y:S02]  /*2b120*/  SHFL.IDX P6, R14, R13, R12, R11 ;  /* 0x0000000c0d0e7389 */ /* 0x00006400000c000b */
[----:B01----:R-:W-:Y:S01]  /*2b130*/  ENDCOLLECTIVE ;  /* 0x000000000000791b */ /* 0x003fe20003800000 */
.L_x_1021:
        /* <DEDUP_REMOVED lines=15> */
.L_x_1022:
[----:B------:R-:W-:Y:S01]  /*2b230*/  MOV R13, R0 ;  /* 0x00000000000d7202 */ /* 0x000fe20000000f00 */
[----:B------:R-:W-:Y:S02]  /*2b240*/  IMAD.MOV.U32 R12, RZ, RZ, 0x7 ;  /* 0x00000007ff0c7424 */ /* 0x000fe400078e00ff */
[----:B------:R-:W-:-:S07]  /*2b250*/  IMAD.MOV.U32 R3, RZ, RZ, R14 ;  /* 0x000000ffff037224 */ /* 0x000fce00078e000e */
[----:B------:R-:W-:Y:S05]  /*2b260*/  WARPSYNC.COLLECTIVE R15, `(.L_x_1023) ;  /* 0x000000000f087348 */ /* 0x000fea0003c00000 */
[----:B------:R0:W1:Y:S02]  /*2b270*/  SHFL.IDX P6, R14, R13, R12, R11 ;  /* 0x0000000c0d0e7389 */ /* 0x00006400000c000b */
[----:B01----:R-:W-:Y:S01]  /*2b280*/  ENDCOLLECTIVE ;  /* 0x000000000000791b */ /* 0x003fe20003800000 */
.L_x_1023:
[----:B------:R-:W-:-:S05]  /*2b290*/  @P2 IADD3 R3, P0, R34, R3, RZ ;  /* 0x0000000322032210 */ /* 0x000fca0007f1e0ff */
[----:B------:R-:W-:-:S05]  /*2b2a0*/  @P2 IMAD.X R2, RZ, RZ, R2, P0 ;  /* 0x000000ffff022224 */ /* 0x000fca00000e0602 */
[----:B------:R-:W-:Y:S02]  /*2b2b0*/  @P2 LOP3.LUT R3, R3, R2, RZ, 0x3c, !PT ;  /* 0x0000000203032212 */ /* 0x000fe400078e3cff */
[----:B------:R-:W-:Y:S02]  /*2b2c0*/  MOV R13, R4 ;  /* 0x00000004000d7202 */ /* 0x000fe40000000f00 */
[----:B------:R-:W-:-:S04]  /*2b2d0*/  @P2 LOP3.LUT R2, R3, R2, RZ, 0x3c, !PT ;  /* 0x0000000203022212 */ /* 0x000fc800078e3cff */
[----:B------:R-:W-:Y:S01]  /*2b2e0*/  @P2 LOP3.LUT R3, R3, R2, RZ, 0x3c, !PT ;  /* 0x0000000203032212 */ /* 0x000fe200078e3cff */
[----:B------:R-:W-:-:S07]  /*2b2f0*/  IMAD.MOV.U32 R0, RZ, RZ, R14 ;  /* 0x000000ffff007224 */ /* 0x000fce00078e000e */
[----:B------:R-:W-:Y:S05]  /*2b300*/  WARPSYNC.COLLECTIVE R15, `(.L_x_1024) ;  /* 0x000000000f087348 */ /* 0x000fea0003c00000 */
[----:B------:R0:W1:Y:S02]  /*2b310*/  SHFL.IDX P6, R14, R13, R12, R11 ;  /* 0x0000000c0d0e7389 */ /* 0x00006400000c000b */
[----:B01----:R-:W-:Y:S01]  /*2b320*/  ENDCOLLECTIVE ;  /* 0x000000000000791b */ /* 0x003fe20003800000 */
.L_x_1024:
[----:B------:R-:W-:Y:S01]  /*2b330*/  @!PT LDS RZ, [RZ] ;  /* 0x00000000fffff984 */ /* 0x000fe20000000800 */
[----:B------:R-:W-:Y:S01]  /*2b340*/  @!PT LDS RZ, [RZ] ;  /* 0x00000000fffff984 */ /* 0x000fe20000000800 */
[----:B------:R-:W-:Y:S01]  /*2b350*/  @!PT LDS RZ, [RZ] ;  /* 0x00000000fffff984 */ /* 0x000fe20000000800 */
[----:B------:R0:W-:Y:S04]  /*2b360*/  @P2 LDGSTS.E.BYPASS.LTC128B.128 [R5+0x2b400], desc[UR36][R2.64], !P5 ;  /* 0x2b40000002052fae */ /* 0x0001e8000e901d64 */
[----:B------:R0:W-:Y:S01]  /*2b370*/  @P2 LDGSTS.E.BYPASS.LTC128B.128 [R5+0x2f400], desc[UR36][R2.64+0x80], !P1 ;  /* 0x2f40008002052fae */ /* 0x0001e2000c901d64 */
[----:B------:R-:W-:Y:S01]  /*2b380*/  IMAD.MOV.U32 R4, RZ, RZ, R14 ;  /* 0x000000ffff047224 */ /* 0x000fe200078e000e */
[----:B------:R-:W-:Y:S06]  /*2b390*/  BRA `(.L_x_1025) ;  /* 0xffffff6800307947 */ /* 0x000fec000383ffff */
.L_x_761:
[----:B------:R-:W-:Y:S01]  /*2b3a0*/  IMAD.MOV.U32 R13, RZ, RZ, R5 ;  /* 0x000000ffff0d7224 */ /* 0x000fe200078e0005 */
[----:B------:R-:W-:Y:S01]  /*2b3b0*/  MOV R12, RZ ;  /* 0x000000ff000c7202 */ /* 0x000fe20000000f00 */
[----:B------:R-:W-:Y:S01]  /*2b3c0*/  IMAD.MOV.U32 R11, RZ, RZ, 0x181f ;  /* 0x0000181fff0b7424 */ /* 0x000fe200078e00ff */
[----:B------:R-:W-:Y:S01]  /*2b3d0*/  IADD3 R4, R10, R4, RZ ;  /* 0x000000040a047210 */ /* 0x000fe20007ffe0ff */
[----:B------:R-:W-:Y:S02]  /*2b3e0*/  IMAD.MOV.U32 R15, RZ, RZ, -0x1 ;  /* 0xffffffffff0f7424 */ /* 0x000fe400078e00ff */
[----:B-----5:R-:W-:Y:S01]  /*2b3f0*/  IMAD R6, R20, R8, RZ ;  /* 0x0000000814067224 */ /* 0x020fe200078e02ff */
[----:B------:R-:W-:-:S07]  /*2b400*/  IADD3 R7, R4, 0x60, RZ ;  /* 0x0000006004077810 */ /* 0x000fce0007ffe0ff */
[----:B------:R-:W-:Y:S05]  /*2b410*/  WARPSYNC.COLLECTIVE R15, `(.L_x_1026) ;  /* 0x000000000f087348 */ /* 0x000fea0003c00000 */
[----:B------:R0:W1:Y:S02]  /*2b420*/  SHFL.IDX P6, R14, R13, R12, R11 ;  /* 0x0000000c0d0e7389 */ /* 0x00006400000c000b */
[----:B01----:R-:W-:Y:S01]  /*2b430*/  ENDCOLLECTIVE ;  /* 0x000000000000791b */ /* 0x003fe20003800000 */
.L_x_1026:
[----:B------:R-:W-:Y:S01]  /*2b440*/  ISETP.GE.AND P3, PT, R4, R6, PT ;  /* 0x000000060400720c */ /* 0x000fe20003f66270 */
[----:B------:R-:W-:Y:S01]  /*2b450*/  IMAD.MOV.U32 R13, RZ, RZ, R0 ;  /* 0x000000ffff0d7224 */ /* 0x000fe200078e0000 */
[----:B------:R-:W-:-:S11]  /*2b460*/  MOV R2, R14 ;  /* 0x0000000e00027202 */ /* 0x000fd60000000f00 */
[----:B------:R-:W-:Y:S05]  /*2b470*/  WARPSYNC.COLLECTIVE R15, `(.L_x_1027) ;  /* 0x000000000f087348 */ /* 0x000fea0003c00000 */
[----:B------:R0:W1:Y:S02]  /*2b480*/  SHFL.IDX P6, R14, R13, R12, R11 ;  /* 0x0000000c0d0e7389 */ /* 0x00006400000c000b */
[----:B01----:R-:W-:Y:S01]  /*2b490*/  ENDCOLLECTIVE ;  /* 0x000000000000791b */ /* 0x003fe20003800000 */
.L_x_1027:
[----:B------:R-:W-:Y:S01]  /*2b4a0*/  MOV R13, R5 ;  /* 0x00000005000d7202 */ /* 0x000fe20000000f00 */
[----:B------:R-:W-:Y:S02]  /*2b4b0*/  IMAD.MOV.U32 R12, RZ, RZ, 0x1 ;  /* 0x00000001ff0c7424 */ /* 0x000fe400078e00ff */
[----:B------:R-:W-:-:S07]  /*2b4c0*/  IMAD.MOV.U32 R3, RZ, RZ, R14 ;  /* 0x000000ffff037224 */ /* 0x000fce00078e000e */
[----:B------:R-:W-:Y:S05]  /*2b4d0*/  WARPSYNC.COLLECTIVE R15, `(.L_x_1028) ;  /* 0x000000000f087348 */ /* 0x000fea0003c00000 */
[----:B------:R0:W1:Y:S02]  /*2b4e0*/  SHFL.IDX P6, R14, R13, R12, R11 ;  /* 0x0000000c0d0e7389 */ /* 0x00006400000c000b */
[----:B01----:R-:W-:Y:S01]  /*2b4f0*/  ENDCOLLECTIVE ;  /* 0x000000000000791b */ /* 0x003fe20003800000 */
.L_x_1028:
[----:B------:R-:W-:-:S05]  /*2b500*/  @!P3 IADD3 R3, P2, R34, R3, RZ ;  /* 0x000000032203b210 */ /* 0x000fca0007f5e0ff */
[----:B------:R-:W-:-:S05]  /*2b510*/  @!P3 IMAD.X R2, RZ, RZ, R2, P2 ;  /* 0x000000ffff02b224 */ /* 0x000fca00010e0602 */
[----:B------:R-:W-:Y:S02]  /*2b520*/  @!P3 LOP3.LUT R3, R3, R2, RZ, 0x3c, !PT ;  /* 0x000000020303b212 */ /* 0x000fe400078e3cff */
[----:B------:R-:W-:Y:S02]  /*2b530*/  MOV R13, R0 ;  /* 0x00000000000d7202 */ /* 0x000fe40000000f00 */
[----:B------:R-:W-:-:S04]  /*2b540*/  @!P3 LOP3.LUT R2, R3, R2, RZ, 0x3c, !PT ;  /* 0x000000020302b212 */ /* 0x000fc800078e3cff */
[----:B------:R-:W-:-:S05]  /*2b550*/  @!P3 LOP3.LUT R3, R3, R2, RZ, 0x3c, !PT ;  /* 0x000000020303b212 */ /* 0x000fca00078e3cff */
[----:B------:R-:W-:Y:S01]  /*2b560*/  @!PT LDS RZ, [RZ] ;  /* 0x00000000fffff984 */ /* 0x000fe20000000800 */
[----:B------:R-:W-:Y:S01]  /*2b570*/  @!PT LDS RZ, [RZ] ;  /* 0x00000000fffff984 */ /* 0x000fe20000000800 */
[----:B------:R-:W-:Y:S01]  /*2b580*/  @!PT LDS RZ, [RZ] ;  /* 0x00000000fffff984 */ /* 0x000fe20000000800 */
[----:B------:R-:W-:Y:S04]  /*2b590*/  @!P3 LDGSTS.E.BYPASS.LTC128B.128 [R9+0x20400], desc[UR36][R2.64], !P0 ;  /* 0x204000000209bfae */ /* 0x000fe8000c101d64 */
[----:B------:R0:W-:Y:S02]  /*2b5a0*/  @!P3 LDGSTS.E.BYPASS.LTC128B.128 [R9+0x24400], desc[UR36][R2.64+0x80], !P1 ;  /* 0x244000800209bfae */ /* 0x0001e4000c901d64 */
[----:B0-----:R-:W-:-:S05]  /*2b5b0*/  VIADD R2, R4, 0x10 ;  /* 0x0000001004027836 */ /* 0x001fca0000000000 */
[----:B------:R-:W-:Y:S01]  /*2b5c0*/  ISETP.GE.AND P3, PT, R2, R6, PT ;  /* 0x000000060200720c */ /* 0x000fe20003f66270 */
[----:B------:R-:W-:-:S12]  /*2b5d0*/  IMAD.MOV.U32 R2, RZ, RZ, R14 ;  /* 0x000000ffff027224 */ /* 0x000fd800078e000e */
[----:B------:R-:W-:Y:S05]  /*2b5e0*/  WARPSYNC.COLLECTIVE R15, `(.L_x_1029) ;  /* 0x000000000f087348 */ /* 0x000fea0003c00000 */
[----:B------:R0:W1:Y:S02]  /*2b5f0*/  SHFL.IDX P6, R14, R13, R12, R11 ;  /* 0x0000000c0d0e7389 */ /* 0x00006400000c000b */
[----:B01----:R-:W-:Y:S01]  /*2b600*/  ENDCOLLECTIVE ;  /* 0x000000000000791b */ /* 0x003fe20003800000 */
.L_x_1029:
[----:B------:R-:W-:Y:S02]  /*2b610*/  IMAD.MOV.U32 R13, RZ, RZ, R5 ;  /* 0x000000ffff0d7224 */ /* 0x000fe400078e0005 */
[----:B------:R-:W-:Y:S02]  /*2b620*/  IMAD.MOV.U32 R12, RZ, RZ, 0x2 ;  /* 0x00000002ff0c7424 */ /* 0x000fe400078e00ff */
[----:B------:R-:W-:-:S07]  /*2b630*/  IMAD.MOV.U32 R3, RZ, RZ, R14 ;  /* 0x000000ffff037224 */ /* 0x000fce00078e000e */
[----:B------:R-:W-:Y:S05]  /*2b640*/  WARPSYNC.COLLECTIVE R15, `(.L_x_1030) ;  /* 0x000000000f087348 */ /* 0x000fea0003c00000 */
[----:B------:R0:W1:Y:S02]  /*2b650*/  SHFL.IDX P6, R14, R13, R12, R11 ;  /* 0x0000000c0d0e7389 */ /* 0x00006400000c000b */
[----:B01----:R-:W-:Y:S01]  /*2b660*/  ENDCOLLECTIVE ;  /* 0x000000000000791b */ /* 0x003fe20003800000 */
.L_x_1030:
[----:B------:R-:W-:-:S05]  /*2b670*/  @!P3 IADD3 R3, P2, R34, R3, RZ ;  /* 0x000000032203b210 */ /* 0x000fca0007f5e0ff */
[----:B------:R-:W-:-:S05]  /*2b680*/  @!P3 IMAD.X R2, RZ, RZ, R2, P2 ;  /* 0x000000ffff02b224 */ /* 0x000fca00010e0602 */
[----:B------:R-:W-:Y:S01]  /*2b690*/  @!P3 LOP3.LUT R3, R3, R2, RZ, 0x3c, !PT ;  /* 0x000000020303b212 */ /* 0x000fe200078e3cff */
[----:B------:R-:W-:-:S03]  /*2b6a0*/  IMAD.MOV.U32 R13, RZ, RZ, R0 ;  /* 0x000000ffff0d7224 */ /* 0x000fc600078e0000 */
[----:B------:R-:W-:-:S04]  /*2b6b0*/  @!P3 LOP3.LUT R2, R3, R2, RZ, 0x3c, !PT ;  /* 0x000000020302b212 */ /* 0x000fc800078e3cff */
[----:B------:R-:W-:-:S05]  /*2b6c0*/  @!P3 LOP3.LUT R3, R3, R2, RZ, 0x3c, !PT ;  /* 0x000000020303b212 */ /* 0x000fca00078e3cff */
[----:B------:R-:W-:Y:S01]  /*2b6d0*/  @!PT LDS RZ, [RZ] ;  /* 0x00000000fffff984 */ /* 0x000fe20000000800 */
[----:B------:R-:W-:Y:S01]  /*2b6e0*/  @!PT LDS RZ, [RZ] ;  /* 0x00000000fffff984 */ /* 0x000fe20000000800 */
[----:B------:R-:W-:Y:S01]  /*2b6f0*/  @!PT LDS RZ, [RZ] ;  /* 0x00000000fffff984 */ /* 0x000fe20000000800 */
[----:B------:R-:W-:Y:S04]  /*2b700*/  @!P3 LDGSTS.E.BYPASS.LTC128B.128 [R9+0x20c00], desc[UR36][R2.64], !P0 ;  /* 0x20c000000209bfae */ /* 0x000fe8000c101d64 */
[----:B------:R0:W-:Y:S02]  /*2b710*/  @!P3 LDGSTS.E.BYPASS.LTC128B.128 [R9+0x24c00], desc[UR36][R2.64+0x80], !P1 ;  /* 0x24c000800209bfae */ /* 0x0001e4000c901d64 */
[----:B0-----:R-:W-:-:S04]  /*2b720*/  IADD3 R2, R4, 0x20, RZ ;  /* 0x0000002004027810 */ /* 0x001fc80007ffe0ff */
[----:B------:R-:W-:Y:S02]  /*2b730*/  ISETP.GE.AND P3, PT, R2, R6, PT ;  /* 0x000000060200720c */ /* 0x000fe40003f66270 */
[----:B------:R-:W-:-:S11]  /*2b740*/  MOV R2, R14 ;  /* 0x0000000e00027202 */ /* 0x000fd60000000f00 */
[----:B------:R-:W-:Y:S05]  /*2b750*/  WARPSYNC.COLLECTIVE R15, `(.L_x_1031) ;  /* 0x000000000f087348 */ /* 0x000fea0003c00000 */
[----:B------:R0:W1:Y:S02]  /*2b760*/  SHFL.IDX P6, R14, R13, R12, R11 ;  /* 0x0000000c0d0e7389 */ /* 0x00006400000c000b */
[----:B01----:R-:W-:Y:S01]  /*2b770*/  ENDCOLLECTIVE ;  /* 0x000000000000791b */ /* 0x003fe20003800000 */
.L_x_1031:
[----:B------:R-:W-:Y:S01]  /*2b780*/  IMAD.MOV.U32 R13, RZ, RZ, R5 ;  /* 0x000000ffff0d7224 */ /* 0x000fe200078e0005 */
[----:B------:R-:W-:Y:S01]  /*2b790*/  MOV R12, 0x3 ;  /* 0x00000003000c7802 */ /* 0x000fe20000000f00 */
[----:B------:R-:W-:-:S07]  /*2b7a0*/  IMAD.MOV.U32 R3, RZ, RZ, R14 ;  /* 0x000000ffff037224 */ /* 0x000fce00078e000e */
[----:B------:R-:W-:Y:S05]  /*2b7b0*/  WARPSYNC.COLLECTIVE R15, `(.L_x_1032) ;  /* 0x000000000f087348 */ /* 0x000fea0003c00000 */
[----:B------:R0:W1:Y:S02]  /*2b7c0*/  SHFL.IDX P6, R14, R13, R12, R11 ;  /* 0x0000000c0d0e7389 */ /* 0x00006400000c000b */
[----:B01----:R-:W-:Y:S01]  /*2b7d0*/  ENDCOLLECTIVE ;  /* 0x000000000000791b */ /* 0x003fe20003800000 */
.L_x_1032:
[----:B------:R-:W-:-:S04]  /*2b7e0*/  @!P3 IADD3 R3, P2, R34, R3, RZ ;  /* 0x000000032203b210 */ /* 0x000fc80007f5e0ff */
[----:B------:R-:W-:-:S04]  /*2b7f0*/  @!P3 IADD3.X R2, RZ, R2, RZ, P2, !PT ;  /* 0x00000002ff02b210 */ /* 0x000fc800017fe4ff */
        /* <DEDUP_REMOVED lines=15> */
.L_x_1033:
[----:B------:R-:W-:Y:S01]  /*2b8f0*/  MOV R13, R5 ;  /* 0x00000005000d7202 */ /* 0x000fe20000000f00 */
[----:B------:R-:W-:Y:S01]  /*2b900*/  IMAD.MOV.U32 R12, RZ, RZ, 0x4 ;  /* 0x00000004ff0c7424 */ /* 0x000fe200078e00ff */
[----:B------:R-:W-:-:S07]  /*2b910*/  MOV R3, R14 ;  /* 0x0000000e00037202 */ /* 0x000fce0000000f00 */
[----:B------:R-:W-:Y:S05]  /*2b920*/  WARPSYNC.COLLECTIVE R15, `(.L_x_1034) ;  /* 0x000000000f087348 */ /* 0x000fea0003c00000 */
[----:B------:R0:W1:Y:S02]  /*2b930*/  SHFL.IDX P6, R14, R13, R12, R11 ;  /* 0x0000000c0d0e7389 */ /* 0x00006400000c000b */
[----:B01----:R-:W-:Y:S01]  /*2b940*/  ENDCOLLECTIVE ;  /* 0x000000000000791b */ /* 0x003fe20003800000 */
.L_x_1034:
        /* <DEDUP_REMOVED lines=17> */
.L_x_1035:
[----:B------:R-:W-:Y:S02]  /*2ba60*/  IMAD.MOV.U32 R13, RZ, RZ, R5 ;  /* 0x000000ffff0d7224 */ /* 0x000fe400078e0005 */
[----:B------:R-:W-:Y:S02]  /*2ba70*/  IMAD.MOV.U32 R12, RZ, RZ, 0x5 ;  /* 0x00000005ff0c7424 */ /* 0x000fe400078e00ff */
[----:B------:R-:W-:-:S07]  /*2ba80*/  IMAD.MOV.U32 R3, RZ, RZ, R14 ;  /* 0x000000ffff037224 */ /* 0x000fce00078e000e */
[----:B------:R-:W-:Y:S05]  /*2ba90*/  WARPSYNC.COLLECTIVE R15, `(.L_x_1036) ;  /* 0x000000000f087348 */ /* 0x000fea0003c00000 */
[----:B------:R0:W1:Y:S02]  /*2baa0*/  SHFL.IDX P6, R14, R13, R12, R11 ;  /* 0x0000000c0d0e7389 */ /* 0x00006400000c000b */
[----:B01----:R-:W-:Y:S01]  /*2bab0*/  ENDCOLLECTIVE ;  /* 0x000000000000791b */ /* 0x003fe20003800000 */
.L_x_1036:
        /* <DEDUP_REMOVED lines=17> */
.L_x_1037:
[----:B------:R-:W-:Y:S02]  /*2bbd0*/  IMAD.MOV.U32 R13, RZ, RZ, R5 ;  /* 0x000000ffff0d7224 */ /* 0x000fe400078e0005 */
[----:B------:R-:W-:Y:S02]  /*2bbe0*/  IMAD.MOV.U32 R12, RZ, RZ, 0x6 ;  /* 0x00000006ff0c7424 */ /* 0x000fe400078e00ff */
[----:B------:R-:W-:-:S07]  /*2bbf0*/  IMAD.MOV.U32 R3, RZ, RZ, R14 ;  /* 0x000000ffff037224 */ /* 0x000fce00078e000e */
[----:B------:R-:W-:Y:S05]  /*2bc00*/  WARPSYNC.COLLECTIVE R15, `(.L_x_1038) ;  /* 0x000000000f087348 */ /* 0x000fea0003c00000 */
[----:B------:R0:W1:Y:S02]  /*2bc10*/  SHFL.IDX P6, R14, R13, R12, R11 ;  /* 0x0000000c0d0e7389 */ /* 0x00006400000c000b */
[----:B01----:R-:W-:Y:S01]  /*2bc20*/  ENDCOLLECTIVE ;  /* 0x000000000000791b */ /* 0x003fe20003800000 */
.L_x_1038:
        /* <DEDUP_REMOVED lines=10> */
[----:B------:R0:W-:Y:S01]  /*2bcd0*/  @!P3 LDGSTS.E.BYPASS.LTC128B.128 [R9+0x26c00], desc[UR36][R2.64+0x80], !P1 ;  /* 0x26c000800209bfae */ /* 0x0001e2000c901d64 */
[----:B------:R-:W-:Y:S02]  /*2bce0*/  ISETP.GE.AND P3, PT, R7, R6, PT ;  /* 0x000000060700720c */ /* 0x000fe40003f66270 */
[----:B0-----:R-:W-:-:S11]  /*2bcf0*/  MOV R2, R14 ;  /* 0x0000000e00027202 */ /* 0x001fd60000000f00 */
[----:B------:R-:W-:Y:S05]  /*2bd00*/  WARPSYNC.COLLECTIVE R15, `(.L_x_1039) ;  /* 0x000000000f087348 */ /* 0x000fea0003c00000 */
[----:B------:R0:W1:Y:S02]  /*2bd10*/  SHFL.IDX P6, R14, R13, R12, R11 ;  /* 0x0000000c0d0e7389 */ /* 0x00006400000c000b */
[----:B01----:R-:W-:Y:S01]  /*2bd20*/  ENDCOLLECTIVE ;  /* 0x000000000000791b */ /* 0x003fe20003800000 */
.L_x_1039:
[----:B------:R-:W-:Y:S01]  /*2bd30*/  IMAD.MOV.U32 R13, RZ, RZ, R5 ;  /* 0x000000ffff0d7224 */ /* 0x000fe200078e0005 */
[----:B------:R-:W-:Y:S01]  /*2bd40*/  MOV R12, 0x7 ;  /* 0x00000007000c7802 */ /* 0x000fe20000000f00 */
[----:B------:R-:W-:-:S07]  /*2bd50*/  IMAD.MOV.U32 R3, RZ, RZ, R14 ;  /* 0x000000ffff037224 */ /* 0x000fce00078e000e */
[----:B------:R-:W-:Y:S05]  /*2bd60*/  WARPSYNC.COLLECTIVE R15, `(.L_x_1040) ;  /* 0x000000000f087348 */ /* 0x000fea0003c00000 */
[----:B------:R0:W1:Y:S02]  /*2bd70*/  SHFL.IDX P6, R14, R13, R12, R11 ;  /* 0x0000000c0d0e7389 */ /* 0x00006400000c000b */
[----:B01----:R-:W-:Y:S01]  /*2bd80*/  ENDCOLLECTIVE ;  /* 0x000000000000791b */ /* 0x003fe20003800000 */
.L_x_1040:
[----:B------:R-:W-:-:S05]  /*2bd90*/  @!P3 IADD3 R3, P2, R34, R3, RZ ;  /* 0x000000032203b210 */ /* 0x000fca0007f5e0ff */
[----:B------:R-:W-:-:S05]  /*2bda0*/  @!P3 IMAD.X R2, RZ, RZ, R2, P2 ;  /* 0x000000ffff02b224 */ /* 0x000fca00010e0602 */
[----:B------:R-:W-:Y:S01]  /*2bdb0*/  @!P3 LOP3.LUT R3, R3, R2, RZ, 0x3c, !PT ;  /* 0x000000020303b212 */ /* 0x000fe200078e3cff */
[----:B------:R-:W-:-:S03]  /*2bdc0*/  IMAD.MOV.U32 R13, RZ, RZ, R0 ;  /* 0x000000ffff0d7224 */ /* 0x000fc600078e0000 */
[----:B------:R-:W-:-:S04]  /*2bdd0*/  @!P3 LOP3.LUT R2, R3, R2, RZ, 0x3c, !PT ;  /* 0x000000020302b212 */ /* 0x000fc800078e3cff */
[----:B------:R-:W-:Y:S01]  /*2bde0*/  @!P3 LOP3.LUT R3, R3, R2, RZ, 0x3c, !PT ;  /* 0x000000020303b212 */ /* 0x000fe200078e3cff */
[----:B------:R-:W-:-:S07]  /*2bdf0*/  IMAD.MOV.U32 R5, RZ, RZ, R14 ;  /* 0x000000ffff057224 */ /* 0x000fce00078e000e */
[----:B------:R-:W-:Y:S05]  /*2be00*/  WARPSYNC.COLLECTIVE R15, `(.L_x_1041) ;  /* 0x000000000f087348 */ /* 0x000fea0003c00000 */
[----:B------:R0:W1:Y:S02]  /*2be10*/  SHFL.IDX P6, R14, R13, R12, R11 ;  /* 0x0000000c0d0e7389 */ /* 0x00006400000c000b */
[----:B01----:R-:W-:Y:S01]  /*2be20*/  ENDCOLLECTIVE ;  /* 0x000000000000791b */ /* 0x003fe20003800000 */
.L_x_1041:
[----:B------:R-:W-:Y:S01]  /*2be30*/  @!PT LDS RZ, [RZ] ;  /* 0x00000000fffff984 */ /* 0x000fe20000000800 */
[----:B------:R-:W-:Y:S01]  /*2be40*/  @!PT LDS RZ, [RZ] ;  /* 0x00000000fffff984 */ /* 0x000fe20000000800 */
[----:B------:R-:W-:Y:S01]  /*2be50*/  @!PT LDS RZ, [RZ] ;  /* 0x00000000fffff984 */ /* 0x000fe20000000800 */
[----:B------:R0:W-:Y:S04]  /*2be60*/  @!P3 LDGSTS.E.BYPASS.LTC128B.128 [R9+0x23400], desc[UR36][R2.64], !P0 ;  /* 0x234000000209bfae */ /* 0x0001e8000c101d64 */
[----:B------:R0:W-:Y:S01]  /*2be70*/  @!P3 LDGSTS.E.BYPASS.LTC128B.128 [R9+0x27400], desc[UR36][R2.64+0x80], !P1 ;  /* 0x274000800209bfae */ /* 0x0001e2000c901d64 */
[----:B------:R-:W-:Y:S01]  /*2be80*/  MOV R0, R14 ;  /* 0x0000000e00007202 */ /* 0x000fe20000000f00 */
[----:B------:R-:W-:Y:S06]  /*2be90*/  BRA `(.L_x_1042) ;  /* 0xffffff6800787947 */ /* 0x000fec000383ffff */
.L_x_766:
[----:B0-----:R0:W1:Y:S02]  /*2bea0*/  SYNCS.PHASECHK.TRANS64.TRYWAIT P0, [R23+URZ+0x38820], R0 ;  /* 0x03882000170075a7 */ /* 0x001064000800017f */
[----:B-1----:R-:W-:Y:S05]  /*2beb0*/  @!P0 NANOSLEEP.SYNCS 0x989680 ;  /* 0x009896800000895d */ /* 0x002fea0003900000 */
[----:B------:R-:W1:Y:S02]  /*2bec0*/  @!P0 SYNCS.PHASECHK.TRANS64 P0, [R23+URZ+0x38820], R0 ;  /* 0x03882000170085a7 */ /* 0x000e64000800007f */
[----:B-1----:R-:W-:Y:S05]  /*2bed0*/  @!P0 BRA `(.L_x_766) ;  /* 0xfffffffc00f08947 */ /* 0x002fea000383ffff */
[----:B------:R-:W-:Y:S05]  /*2bee0*/  BRA `(.L_x_1043) ;  /* 0xffffff6800e87947 */ /* 0x000fea000383ffff */
.L_x_770:
[----:B0-----:R0:W1:Y:S02]  /*2bef0*/  SYNCS.PHASECHK.TRANS64.TRYWAIT P0, [R0+URZ+0x38880], R21 ;  /* 0x03888015000075a7 */ /* 0x001064000800017f */
[----:B-1----:R-:W-:Y:S05]  /*2bf00*/  @!P0 NANOSLEEP.SYNCS 0x989680 ;  /* 0x009896800000895d */ /* 0x002fea0003900000 */
[----:B------:R-:W1:Y:S02]  /*2bf10*/  @!P0 SYNCS.PHASECHK.TRANS64 P0, [R0+URZ+0x38880], R21 ;  /* 0x03888015000085a7 */ /* 0x000e64000800007f */
[----:B-1----:R-:W-:Y:S05]  /*2bf20*/  @!P0 BRA `(.L_x_770) ;  /* 0xfffffffc00f08947 */ /* 0x002fea000383ffff */
[----:B------:R-:W-:Y:S05]  /*2bf30*/  BRA `(.L_x_1044) ;  /* 0xffffff6c00a07947 */ /* 0x000fea000383ffff */
.L_x_771:
[----:B------:R-:W-:Y:S01]  /*2bf40*/  BSSY B0, `(.L_x_1045) ;  /* 0x0000008000007945 */ /* 0x000fe20003800000 */
[----:B------:R-:W-:Y:S01]  /*2bf50*/  IMAD.MOV.U32 R13, RZ, RZ, R7 ;  /* 0x000000ffff0d7224 */ /* 0x000fe200078e0007 */
[----:B------:R-:W-:Y:S01]  /*2bf60*/  MOV R11, 0x181f ;  /* 0x0000181f000b7802 */ /* 0x000fe20000000f00 */
[----:B------:R-:W-:Y:S02]  /*2bf70*/  IMAD.MOV.U32 R12, RZ, RZ, RZ ;  /* 0x000000ffff0c7224 */ /* 0x000fe400078e00ff */
[----:B------:R-:W-:-:S07]  /*2bf80*/  IMAD.MOV.U32 R15, RZ, RZ, -0x1 ;  /* 0xffffffffff0f7424 */ /* 0x000fce00078e00ff */
[----:B0-----:R-:W-:Y:S05]  /*2bf90*/  WARPSYNC.COLLECTIVE R15, `(.L_x_1046) ;  /* 0x000000000f087348 */ /* 0x001fea0003c00000 */
[----:B------:R1:W2:Y:S02]  /*2bfa0*/  SHFL.IDX P6, R14, R13, R12, R11 ;  /* 0x0000000c0d0e7389 */ /* 0x0002a400000c000b */
[----:B012---:R-:W-:Y:S01]  /*2bfb0*/  ENDCOLLECTIVE ;  /* 0x000000000000791b */ /* 0x007fe20003800000 */
.L_x_1046:
[----:B------:R-:W-:Y:S05]  /*2bfc0*/  BSYNC B0 ;  /* 0x0000000000007941 */ /* 0x000fea0003800000 */
.L_x_1045:
[----:B------:R-:W-:Y:S01]  /*2bfd0*/  MOV R13, R8 ;  /* 0x00000008000d7202 */ /* 0x000fe20000000f00 */
[----:B------:R-:W-:Y:S01]  /*2bfe0*/  IMAD.MOV.U32 R12, RZ, RZ, RZ ;  /* 0x000000ffff0c7224 */ /* 0x000fe200078e00ff */
[----:B------:R-:W-:Y:S01]  /*2bff0*/  MOV R15, 0xffffffff ;  /* 0xffffffff000f7802 */ /* 0x000fe20000000f00 */
[----:B------:R-:W-:Y:S01]  /*2c000*/  IMAD.MOV.U32 R11, RZ, RZ, 0x181f ;  /* 0x0000181fff0b7424 */ /* 0x000fe200078e00ff */
[----:B------:R-:W-:Y:S01]  /*2c010*/  IADD3 R4, R23, R4, RZ ;  /* 0x0000000417047210 */ /* 0x000fe20007ffe0ff */
[----:B------:R-:W-:-:S07]  /*2c020*/  IMAD.MOV.U32 R3, RZ, RZ, R14 ;  /* 0x000000ffff037224 */ /* 0x000fce00078e000e */
[----:B------:R-:W-:Y:S05]  /*2c030*/  WARPSYNC.COLLECTIVE R15, `(.L_x_1047) ;  /* 0x000000000f087348 */ /* 0x000fea0003c00000 */
[----:B------:R0:W1:Y:S02]  /*2c040*/  SHFL.IDX P6, R14, R13, R12, R11 ;  /* 0x0000000c0d0e7389 */ /* 0x00006400000c000b */
[----:B01----:R-:W-:Y:S01]  /*2c050*/  ENDCOLLECTIVE ;  /* 0x000000000000791b */ /* 0x003fe20003800000 */
.L_x_1047:
[----:B------:R-:W-:Y:S02]  /*2c060*/  IMAD.MOV.U32 R13, RZ, RZ, R7 ;  /* 0x000000ffff0d7224 */ /* 0x000fe400078e0007 */
[----:B------:R-:W-:Y:S02]  /*2c070*/  IMAD.MOV.U32 R12, RZ, RZ, 0x1 ;  /* 0x00000001ff0c7424 */ /* 0x000fe400078e00ff */
[----:B------:R-:W-:-:S07]  /*2c080*/  IMAD.MOV.U32 R2, RZ, RZ, R14 ;  /* 0x000000ffff027224 */ /* 0x000fce00078e000e */
[----:B------:R-:W-:Y:S05]  /*2c090*/  WARPSYNC.COLLECTIVE R15, `(.L_x_1048) ;  /* 0x000000000f087348 */ /* 0x000fea0003c00000 */
[----:B------:R0:W1:Y:S02]  /*2c0a0*/  SHFL.IDX P6, R14, R13, R12, R11 ;  /* 0x0000000c0d0e7389 */ /* 0x00006400000c000b */
[----:B01----:R-:W-:Y:S01]  /*2c0b0*/  ENDCOLLECTIVE ;  /* 0x000000000000791b */ /* 0x003fe20003800000 */
.L_x_1048:
        /* <DEDUP_REMOVED lines=12> */
.L_x_1049:
[----:B------:R-:W-:Y:S02]  /*2c180*/  IMAD.MOV.U32 R13, RZ, RZ, R7 ;  /* 0x000000ffff0d7224 */ /* 0x000fe400078e0007 */
[----:B------:R-:W-:Y:S02]  /*2c190*/  IMAD.MOV.U32 R12, RZ, RZ, 0x2 ;  /* 0x00000002ff0c7424 */ /* 0x000fe400078e00ff */
[----:B------:R-:W-:-:S07]  /*2c1a0*/  IMAD.MOV.U32 R2, RZ, RZ, R14 ;  /* 0x000000ffff027224 */ /* 0x000fce00078e000e */
[----:B------:R-:W-:Y:S05]  /*2c1b0*/  WARPSYNC.COLLECTIVE R15, `(.L_x_1050) ;  /* 0x000000000f087348 */ /* 0x000fea0003c00000 */
[----:B------:R0:W1:Y:S02]  /*2c1c0*/  SHFL.IDX P6, R14, R13, R12, R11 ;  /* 0x0000000c0d0e7389 */ /* 0x00006400000c000b */
[----:B01----:R-:W-:Y:S01]  /*2c1d0*/  ENDCOLLECTIVE ;  /* 0x000000000000791b */ /* 0x003fe20003800000 */
.L_x_1050:
[----:B------:R-:W-:-:S04]  /*2c1e0*/  IADD3 R2, P0, R34, R2, RZ ;  /* 0x0000000222027210 */ /* 0x000fc80007f1e0ff */
[----:B------:R-:W-:-:S05]  /*2c1f0*/  IADD3.X R3, RZ, R3, RZ, P0, !PT ;  /* 0x00000003ff037210 */ /* 0x000fca00007fe4ff */
        /* <DEDUP_REMOVED lines=10> */
.L_x_1051:
[----:B------:R-:W-:Y:S02]  /*2c2a0*/  IMAD.MOV.U32 R13, RZ, RZ, R7 ;  /* 0x000000ffff0d7224 */ /* 0x000fe400078e0007 */
[----:B------:R-:W-:Y:S02]  /*2c2b0*/  IMAD.MOV.U32 R12, RZ, RZ, 0x3 ;  /* 0x00000003ff0c7424 */ /* 0x000fe400078e00ff */
[----:B------:R-:W-:-:S07]  /*2c2c0*/  IMAD.MOV.U32 R2, RZ, RZ, R14 ;  /* 0x000000ffff027224 */ /* 0x000fce00078e000e */
[----:B------:R-:W-:Y:S05]  /*2c2d0*/  WARPSYNC.COLLECTIVE R15, `(.L_x_1052) ;  /* 0x000000000f087348 */ /* 0x000fea0003c00000 */
[----:B------:R0:W1:Y:S02]  /*2c2e0*/  SHFL.IDX P6, R14, R13, R12, R11 ;  /* 0x0000000c0d0e7389 */ /* 0x00006400000c000b */
[----:B01----:R-:W-:Y:S01]  /*2c2f0*/  ENDCOLLECTIVE ;  /* 0x000000000000791b */ /* 0x003fe20003800000 */
.L_x_1052:
        /* <DEDUP_REMOVED lines=12> */
.L_x_1053:
[----:B------:R-:W-:Y:S02]  /*2c3c0*/  IMAD.MOV.U32 R13, RZ, RZ, R7 ;  /* 0x000000ffff0d7224 */ /* 0x000fe400078e0007 */
[----:B------:R-:W-:Y:S02]  /*2c3d0*/  IMAD.MOV.U32 R12, RZ, RZ, 0x4 ;  /* 0x00000004ff0c7424 */ /* 0x000fe400078e00ff */
[----:B------:R-:W-:-:S07]  /*2c3e0*/  IMAD.MOV.U32 R2, RZ, RZ, R14 ;  /* 0x000000ffff027224 */ /* 0x000fce00078e000e */
[----:B------:R-:W-:Y:S05]  /*2c3f0*/  WARPSYNC.COLLECTIVE R15, `(.L_x_1054) ;  /* 0x000000000f087348 */ /* 0x000fea0003c00000 */
[----:B------:R0:W1:Y:S02]  /*2c400*/  SHFL.IDX P6, R14, R13, R12, R11 ;  /* 0x0000000c0d0e7389 */ /* 0x00006400000c000b */
[----:B01----:R-:W-:Y:S01]  /*2c410*/  ENDCOLLECTIVE ;  /* 0x000000000000791b */ /* 0x003fe20003800000 */
.L_x_1054:
        /* <DEDUP_REMOVED lines=12> */
.L_x_1055:
[----:B------:R-:W-:Y:S02]  /*2c4e0*/  IMAD.MOV.U32 R13, RZ, RZ, R7 ;  /* 0x000000ffff0d7224 */ /* 0x000fe400078e0007 */
[----:B------:R-:W-:Y:S02]  /*2c4f0*/  IMAD.MOV.U32 R12, RZ, RZ, 0x5 ;  /* 0x00000005ff0c7424 */ /* 0x000fe400078e00ff */
[----:B------:R-:W-:-:S07]  /*2c500*/  IMAD.MOV.U32 R2, RZ, RZ, R14 ;  /* 0x000000ffff027224 */ /* 0x000fce00078e000e */
[----:B------:R-:W-:Y:S05]  /*2c510*/  WARPSYNC.COLLECTIVE R15, `(.L_x_1056) ;  /* 0x000000000f087348 */ /* 0x000fea0003c00000 */
[----:B------:R0:W1:Y:S02]  /*2c520*/  SHFL.IDX P6, R14, R13, R12, R11 ;  /* 0x0000000c0d0e7389 */ /* 0x00006400000c000b */
[----:B01----:R-:W-:Y:S01]  /*2c530*/  ENDCOLLECTIVE ;  /* 0x000000000000791b */ /* 0x003fe20003800000 */
.L_x_1056:
        /* <DEDUP_REMOVED lines=12> */
.L_x_1057:
[----:B------:R-:W-:Y:S02]  /*2c600*/  IMAD.MOV.U32 R13, RZ, RZ, R7 ;  /* 0x000000ffff0d7224 */ /* 0x000fe400078e0007 */
[----:B------:R-:W-:Y:S02]  /*2c610*/  IMAD.MOV.U32 R12, RZ, RZ, 0x6 ;  /* 0x00000006ff0c7424 */ /* 0x000fe400078e00ff */
[----:B------:R-:W-:-:S07]  /*2c620*/  IMAD.MOV.U32 R2, RZ, RZ, R14 ;  /* 0x000000ffff027224 */ /* 0x000fce00078e000e */
[----:B------:R-:W-:Y:S05]  /*2c630*/  WARPSYNC.COLLECTIVE R15, `(.L_x_1058) ;  /* 0x000000000f087348 */ /* 0x000fea0003c00000 */
[----:B------:R0:W1:Y:S02]  /*2c640*/  SHFL.IDX P6, R14, R13, R12, R11 ;  /* 0x0000000c0d0e7389 */ /* 0x00006400000c000b */
[----:B01----:R-:W-:Y:S01]  /*2c650*/  ENDCOLLECTIVE ;  /* 0x000000000000791b */ /* 0x003fe20003800000 */
.L_x_1058:
        /* <DEDUP_REMOVED lines=12> */
.L_x_1059:
[----:B------:R-:W-:Y:S02]  /*2c720*/  IMAD.MOV.U32 R13, RZ, RZ, R7 ;  /* 0x000000ffff0d7224 */ /* 0x000fe400078e0007 */
[----:B------:R-:W-:Y:S02]  /*2c730*/  IMAD.MOV.U32 R12, RZ, RZ, 0x7 ;  /* 0x00000007ff0c7424 */ /* 0x000fe400078e00ff */
[----:B------:R-:W-:-:S07]  /*2c740*/  IMAD.MOV.U32 R2, RZ, RZ, R14 ;  /* 0x000000ffff027224 */ /* 0x000fce00078e000e */
[----:B------:R-:W-:Y:S05]  /*2c750*/  WARPSYNC.COLLECTIVE R15, `(.L_x_1060) ;  /* 0x000000000f087348 */ /* 0x000fea0003c00000 */
[----:B------:R0:W1:Y:S02]  /*2c760*/  SHFL.IDX P6, R14, R13, R12, R11 ;  /* 0x0000000c0d0e7389 */ /* 0x00006400000c000b */
[----:B01----:R-:W-:Y:S01]  /*2c770*/  ENDCOLLECTIVE ;  /* 0x000000000000791b */ /* 0x003fe20003800000 */
.L_x_1060:
[----:B------:R-:W-:-:S04]  /*2c780*/  IADD3 R2, P0, R34, R2, RZ ;  /* 0x0000000222027210 */ /* 0x000fc80007f1e0ff */
[----:B------:R-:W-:-:S05]  /*2c790*/  IADD3.X R3, RZ, R3, RZ, P0, !PT ;  /* 0x00000003ff037210 */ /* 0x000fca00007fe4ff */
[----:B------:R-:W-:Y:S01]  /*2c7a0*/  @!PT LDS RZ, [RZ] ;  /* 0x00000000fffff984 */ /* 0x000fe20000000800 */
[----:B------:R-:W-:Y:S01]  /*2c7b0*/  @!PT LDS RZ, [RZ] ;  /* 0x00000000fffff984 */ /* 0x000fe20000000800 */
[----:B------:R-:W-:Y:S01]  /*2c7c0*/  @!PT LDS RZ, [RZ] ;  /* 0x00000000fffff984 */ /* 0x000fe20000000800 */
[----:B------:R0:W-:Y:S01]  /*2c7d0*/  LDGSTS.E.BYPASS.LTC128B.128 [R4+0x13400], desc[UR36][R2.64], !P3 ;  /* 0x1340000002047fae */ /* 0x0001e2000d901d64 */
[----:B------:R-:W-:-:S03]  /*2c7e0*/  IMAD.MOV.U32 R13, RZ, RZ, R8 ;  /* 0x000000ffff0d7224 */ /* 0x000fc600078e0008 */
[----:B------:R0:W-:Y:S01]  /*2c7f0*/  LDGSTS.E.BYPASS.LTC128B.128 [R4+0x17400], desc[UR36][R2.64+0x80], !P2 ;  /* 0x1740008002047fae */ /* 0x0001e2000d101d64 */
[----:B------:R-:W-:-:S07]  /*2c800*/  MOV R7, R14 ;  /* 0x0000000e00077202 */ /* 0x000fce0000000f00 */
[----:B0-----:R-:W-:Y:S05]  /*2c810*/  WARPSYNC.COLLECTIVE R15, `(.L_x_1061) ;  /* 0x000000000f087348 */ /* 0x001fea0003c00000 */
[----:B------:R1:W2:Y:S02]  /*2c820*/  SHFL.IDX P6, R14, R13, R12, R11 ;  /* 0x0000000c0d0e7389 */ /* 0x0002a400000c000b */
[----:B012---:R-:W-:Y:S01]  /*2c830*/  ENDCOLLECTIVE ;  /* 0x000000000000791b */ /* 0x007fe20003800000 */
.L_x_1061:
[----:B------:R-:W-:Y:S01]  /*2c840*/  IMAD.MOV.U32 R2, RZ, RZ, R14 ;  /* 0x000000ffff027224 */ /* 0x000fe200078e000e */
[----:B------:R-:W-:Y:S06]  /*2c850*/  BRA `(.L_x_1062) ;  /* 0xffffff68007c7947 */ /* 0x000fec000383ffff */
.L_x_776:
[----:B----4-:R4:W0:Y:S02]  /*2c860*/  SYNCS.PHASECHK.TRANS64.TRYWAIT P0, [R0+URZ+0x38840], R21 ;  /* 0x03884015000075a7 */ /* 0x010824000800017f */
[----:B0-----:R-:W-:Y:S05]  /*2c870*/  @!P0 NANOSLEEP.SYNCS 0x989680 ;  /* 0x009896800000895d */ /* 0x001fea0003900000 */
[----:B------:R-:W0:Y:S02]  /*2c880*/  @!P0 SYNCS.PHASECHK.TRANS64 P0, [R0+URZ+0x38840], R21 ;  /* 0x03884015000085a7 */ /* 0x000e24000800007f */
[----:B0-----:R-:W-:Y:S05]  /*2c890*/  @!P0 BRA `(.L_x_776) ;  /* 0xfffffffc00f08947 */ /* 0x001fea000383ffff */
[----:B------:R-:W-:Y:S05]  /*2c8a0*/  BRA `(.L_x_1063) ;  /* 0xffffff6800cc7947 */ /* 0x000fea000383ffff */
.L_x_777:
[----:B------:R-:W-:Y:S01]  /*2c8b0*/  BSSY B0, `(.L_x_1064) ;  /* 0x0000008000007945 */ /* 0x000fe20003800000 */
[----:B------:R-:W-:Y:S01]  /*2c8c0*/  MOV R13, R5 ;  /* 0x00000005000d7202 */ /* 0x000fe20000000f00 */
[----:B------:R-:W-:Y:S01]  /*2c8d0*/  IMAD.MOV.U32 R12, RZ, RZ, RZ ;  /* 0x000000ffff0c7224 */ /* 0x000fe200078e00ff */
[----:B------:R-:W-:Y:S01]  /*2c8e0*/  MOV R15, 0xffffffff ;  /* 0xffffffff000f7802 */ /* 0x000fe20000000f00 */
[----:B------:R-:W-:-:S07]  /*2c8f0*/  IMAD.MOV.U32 R11, RZ, RZ, 0x181f ;  /* 0x0000181fff0b7424 */ /* 0x000fce00078e00ff */
[----:B0--34-:R-:W-:Y:S05]  /*2c900*/  WARPSYNC.COLLECTIVE R15, `(.L_x_1065) ;  /* 0x000000000f087348 */ /* 0x019fea0003c00000 */
[----:B------:R1:W2:Y:S02]  /*2c910*/  SHFL.IDX P6, R14, R13, R12, R11 ;  /* 0x0000000c0d0e7389 */ /* 0x0002a400000c000b */
[----:B01234-:R-:W-:Y:S01]  /*2c920*/  ENDCOLLECTIVE ;  /* 0x000000000000791b */ /* 0x01ffe20003800000 */
.L_x_1065:
[----:B------:R-:W-:Y:S05]  /*2c930*/  BSYNC B0 ;  /* 0x0000000000007941 */ /* 0x000fea0003800000 */
.L_x_1064:
        /* <DEDUP_REMOVED lines=8> */
.L_x_1066:
[----:B------:R-:W-:Y:S01]  /*2c9c0*/  IMAD.MOV.U32 R13, RZ, RZ, R5 ;  /* 0x000000ffff0d7224 */ /* 0x000fe200078e0005 */
[----:B------:R-:W-:Y:S02]  /*2c9d0*/  MOV R12, 0x1 ;  /* 0x00000001000c7802 */ /* 0x000fe40000000f00 */
[----:B------:R-:W-:-:S07]  /*2c9e0*/  MOV R2, R14 ;  /* 0x0000000e00027202 */ /* 0x000fce0000000f00 */
[----:B------:R-:W-:Y:S05]  /*2c9f0*/  WARPSYNC.COLLECTIVE R15, `(.L_x_1067) ;  /* 0x000000000f087348 */ /* 0x000fea0003c00000 */
[----:B------:R0:W1:Y:S02]  /*2ca00*/  SHFL.IDX P6, R14, R13, R12, R11 ;  /* 0x0000000c0d0e7389 */ /* 0x00006400000c000b */
[----:B01----:R-:W-:Y:S01]  /*2ca10*/  ENDCOLLECTIVE ;  /* 0x000000000000791b */ /* 0x003fe20003800000 */
.L_x_1067:
        /* <DEDUP_REMOVED lines=12> */
.L_x_1068:
[----:B------:R-:W-:Y:S01]  /*2cae0*/  IMAD.MOV.U32 R13, RZ, RZ, R5 ;  /* 0x000000ffff0d7224 */ /* 0x000fe200078e0005 */
[----:B------:R-:W-:Y:S02]  /*2caf0*/  MOV R12, 0x2 ;  /* 0x00000002000c7802 */ /* 0x000fe40000000f00 */
[----:B------:R-:W-:-:S07]  /*2cb00*/  MOV R2, R14 ;  /* 0x0000000e00027202 */ /* 0x000fce0000000f00 */
[----:B------:R-:W-:Y:S05]  /*2cb10*/  WARPSYNC.COLLECTIVE R15, `(.L_x_1069) ;  /* 0x000000000f087348 */ /* 0x000fea0003c00000 */
[----:B------:R0:W1:Y:S02]  /*2cb20*/  SHFL.IDX P6, R14, R13, R12, R11 ;  /* 0x0000000c0d0e7389 */ /* 0x00006400000c000b */
[----:B01----:R-:W-:Y:S01]  /*2cb30*/  ENDCOLLECTIVE ;  /* 0x000000000000791b */ /* 0x003fe20003800000 */
.L_x_1069:
        /* <DEDUP_REMOVED lines=12> */
.L_x_1070:
[----:B------:R-:W-:Y:S01]  /*2cc00*/  IMAD.MOV.U32 R13, RZ, RZ, R5 ;  /* 0x000000ffff0d7224 */ /* 0x000fe200078e0005 */
[----:B------:R-:W-:Y:S02]  /*2cc10*/  MOV R12, 0x3 ;  /* 0x00000003000c7802 */ /* 0x000fe40000000f00 */
[----:B------:R-:W-:-:S07]  /*2cc20*/  MOV R2, R14 ;  /* 0x0000000e00027202 */ /* 0x000fce0000000f00 */
[----:B------:R-:W-:Y:S05]  /*2cc30*/  WARPSYNC.COLLECTIVE R15, `(.L_x_1071) ;  /* 0x000000000f087348 */ /* 0x000fea0003c00000 */
[----:B------:R0:W1:Y:S02]  /*2cc40*/  SHFL.IDX P6, R14, R13, R12, R11 ;  /* 0x0000000c0d0e7389 */ /* 0x00006400000c000b */
[----:B01----:R-:W-:Y:S01]  /*2cc50*/  ENDCOLLECTIVE ;  /* 0x000000000000791b */ /* 0x003fe20003800000 */
.L_x_1071:
        /* <DEDUP_REMOVED lines=12> */
.L_x_1072:
[----:B------:R-:W-:Y:S01]  /*2cd20*/  IMAD.MOV.U32 R13, RZ, RZ, R5 ;  /* 0x000000ffff0d7224 */ /* 0x000fe200078e0005 */
[----:B------:R-:W-:Y:S02]  /*2cd30*/  MOV R12, 0x4 ;  /* 0x00000004000c7802 */ /* 0x000fe40000000f00 */
[----:B------:R-:W-:-:S07]  /*2cd40*/  MOV R2, R14 ;  /* 0x0000000e00027202 */ /* 0x000fce0000000f00 */
[----:B------:R-:W-:Y:S05]  /*2cd50*/  WARPSYNC.COLLECTIVE R15, `(.L_x_1073) ;  /* 0x000000000f087348 */ /* 0x000fea0003c00000 */
[----:B------:R0:W1:Y:S02]  /*2cd60*/  SHFL.IDX P6, R14, R13, R12, R11 ;  /* 0x0000000c0d0e7389 */ /* 0x00006400000c000b */
[----:B01----:R-:W-:Y:S01]  /*2cd70*/  ENDCOLLECTIVE ;  /* 0x000000000000791b */ /* 0x003fe20003800000 */
.L_x_1073:
        /* <DEDUP_REMOVED lines=12> */
.L_x_1074:
[----:B------:R-:W-:Y:S01]  /*2ce40*/  IMAD.MOV.U32 R13, RZ, RZ, R5 ;  /* 0x000000ffff0d7224 */ /* 0x000fe200078e0005 */
[----:B------:R-:W-:Y:S02]  /*2ce50*/  MOV R12, 0x5 ;  /* 0x00000005000c7802 */ /* 0x000fe40000000f00 */
[----:B------:R-:W-:-:S07]  /*2ce60*/  MOV R2, R14 ;  /* 0x0000000e00027202 */ /* 0x000fce0000000f00 */
[----:B------:R-:W-:Y:S05]  /*2ce70*/  WARPSYNC.COLLECTIVE R15, `(.L_x_1075) ;  /* 0x000000000f087348 */ /* 0x000fea0003c00000 */
[----:B------:R0:W1:Y:S02]  /*2ce80*/  SHFL.IDX P6, R14, R13, R12, R11 ;  /* 0x0000000c0d0e7389 */ /* 0x00006400000c000b */
[----:B01----:R-:W-:Y:S01]  /*2ce90*/  ENDCOLLECTIVE ;  /* 0x000000000000791b */ /* 0x003fe20003800000 */
.L_x_1075:
        /* <DEDUP_REMOVED lines=12> */
.L_x_1076:
[----:B------:R-:W-:Y:S01]  /*2cf60*/  IMAD.MOV.U32 R13, RZ, RZ, R5 ;  /* 0x000000ffff0d7224 */ /* 0x000fe200078e0005 */
[----:B------:R-:W-:Y:S02]  /*2cf70*/  MOV R12, 0x6 ;  /* 0x00000006000c7802 */ /* 0x000fe40000000f00 */
[----:B------:R-:W-:-:S07]  /*2cf80*/  MOV R2, R14 ;  /* 0x0000000e00027202 */ /* 0x000fce0000000f00 */
[----:B------:R-:W-:Y:S05]  /*2cf90*/  WARPSYNC.COLLECTIVE R15, `(.L_x_1077) ;  /* 0x000000000f087348 */ /* 0x000fea0003c00000 */
[----:B------:R0:W1:Y:S02]  /*2cfa0*/  SHFL.IDX P6, R14, R13, R12, R11 ;  /* 0x0000000c0d0e7389 */ /* 0x00006400000c000b */
[----:B01----:R-:W-:Y:S01]  /*2cfb0*/  ENDCOLLECTIVE ;  /* 0x000000000000791b */ /* 0x003fe20003800000 */
.L_x_1077:
        /* <DEDUP_REMOVED lines=12> */
.L_x_1078:
[----:B------:R-:W-:Y:S01]  /*2d080*/  IMAD.MOV.U32 R13, RZ, RZ, R5 ;  /* 0x000000ffff0d7224 */ /* 0x000fe200078e0005 */
[----:B------:R-:W-:Y:S02]  /*2d090*/  MOV R12, 0x7 ;  /* 0x00000007000c7802 */ /* 0x000fe40000000f00 */
[----:B------:R-:W-:-:S07]  /*2d0a0*/  MOV R2, R14 ;  /* 0x0000000e00027202 */ /* 0x000fce0000000f00 */
[----:B------:R-:W-:Y:S05]  /*2d0b0*/  WARPSYNC.COLLECTIVE R15, `(.L_x_1079) ;  /* 0x000000000f087348 */ /* 0x000fea0003c00000 */
[----:B------:R0:W1:Y:S02]  /*2d0c0*/  SHFL.IDX P6, R14, R13, R12, R11 ;  /* 0x0000000c0d0e7389 */ /* 0x00006400000c000b */
[----:B01----:R-:W-:Y:S01]  /*2d0d0*/  ENDCOLLECTIVE ;  /* 0x000000000000791b */ /* 0x003fe20003800000 */
.L_x_1079:
        /* <DEDUP_REMOVED lines=12> */
.L_x_1080:
[----:B------:R-:W-:Y:S01]  /*2d1a0*/  MOV R2, R14 ;  /* 0x0000000e00027202 */ /* 0x000fe20000000f00 */
[----:B------:R-:W-:Y:S06]  /*2d1b0*/  BRA `(.L_x_1081) ;  /* 0xffffff6400a07947 */ /* 0x000fec000383ffff */
.L_x_782:
[----:B0-----:R0:W2:Y:S02]  /*2d1c0*/  SYNCS.PHASECHK.TRANS64.TRYWAIT P2, [R2+URZ+0x38870], R0 ;  /* 0x03887000020075a7 */ /* 0x0010a4000804017f */
[----:B--2---:R-:W-:Y:S05]  /*2d1d0*/  @!P2 NANOSLEEP.SYNCS 0x989680 ;  /* 0x009896800000a95d */ /* 0x004fea0003900000 */
[----:B------:R-:W2:Y:S02]  /*2d1e0*/  @!P2 SYNCS.PHASECHK.TRANS64 P2, [R2+URZ+0x38870], R0 ;  /* 0x038870000200a5a7 */ /* 0x000ea4000804007f */
[----:B--2---:R-:W-:Y:S05]  /*2d1f0*/  @!P2 BRA `(.L_x_782) ;  /* 0xfffffffc00f0a947 */ /* 0x004fea000383ffff */
[----:B------:R-:W-:Y:S05]  /*2d200*/  BRA `(.L_x_1082) ;  /* 0xffffff6800047947 */ /* 0x000fea000383ffff */
.L_x_784:
[----:B0-----:R0:W2:Y:S02]  /*2d210*/  SYNCS.PHASECHK.TRANS64.TRYWAIT P2, [R2+URZ+0x38860], R3 ;  /* 0x03886003020075a7 */ /* 0x0010a4000804017f */
[----:B--2---:R-:W-:Y:S05]  /*2d220*/  @!P2 NANOSLEEP.SYNCS 0x989680 ;  /* 0x009896800000a95d */ /* 0x004fea0003900000 */
[----:B------:R-:W2:Y:S02]  /*2d230*/  @!P2 SYNCS.PHASECHK.TRANS64 P2, [R2+URZ+0x38860], R3 ;  /* 0x038860030200a5a7 */ /* 0x000ea4000804007f */
[----:B--2---:R-:W-:Y:S05]  /*2d240*/  @!P2 BRA `(.L_x_784) ;  /* 0xfffffffc00f0a947 */ /* 0x004fea000383ffff */
[----:B------:R-:W-:Y:S05]  /*2d250*/  BRA `(.L_x_1083) ;  /* 0xffffff6800107947 */ /* 0x000fea000383ffff */
.L_x_792:
[----:B0-----:R0:W1:Y:S02]  /*2d260*/  SYNCS.PHASECHK.TRANS64.TRYWAIT P1, [R0+URZ+0x38870], R3 ;  /* 0x03887003000075a7 */ /* 0x001064000802017f */
[----:B-1----:R-:W-:Y:S05]  /*2d270*/  @!P1 NANOSLEEP.SYNCS 0x989680 ;  /* 0x009896800000995d */ /* 0x002fea0003900000 */
[----:B------:R-:W1:Y:S02]  /*2d280*/  @!P1 SYNCS.PHASECHK.TRANS64 P1, [R0+URZ+0x38870], R3 ;  /* 0x03887003000095a7 */ /* 0x000e64000802007f */
[----:B-1----:R-:W-:Y:S05]  /*2d290*/  @!P1 BRA `(.L_x_792) ;  /* 0xfffffffc00f09947 */ /* 0x002fea000383ffff */
[----:B------:R-:W-:Y:S05]  /*2d2a0*/  BRA `(.L_x_1084) ;  /* 0xffffff7000f47947 */ /* 0x000fea000383ffff */
.L_x_794:
[----:B0-----:R0:W1:Y:S02]  /*2d2b0*/  SYNCS.PHASECHK.TRANS64.TRYWAIT P1, [R0+URZ+0x38860], R3 ;  /* 0x03886003000075a7 */ /* 0x001064000802017f */
[----:B-1----:R-:W-:Y:S05]  /*2d2c0*/  @!P1 NANOSLEEP.SYNCS 0x989680 ;  /* 0x009896800000995d */ /* 0x002fea0003900000 */
[----:B------:R-:W1:Y:S02]  /*2d2d0*/  @!P1 SYNCS.PHASECHK.TRANS64 P1, [R0+URZ+0x38860], R3 ;  /* 0x03886003000095a7 */ /* 0x000e64000802007f */
[----:B-1----:R-:W-:Y:S05]  /*2d2e0*/  @!P1 BRA `(.L_x_794) ;  /* 0xfffffffc00f09947 */ /* 0x002fea000383ffff */
[----:B------:R-:W-:Y:S05]  /*2d2f0*/  BRA `(.L_x_1085) ;  /* 0xffffff7000fc7947 */ /* 0x000fea000383ffff */
.L_x_799:
        /* <DEDUP_REMOVED lines=8> */
.L_x_1087:
[----:B------:R-:W-:Y:S05]  /*2d380*/  BSYNC B0 ;  /* 0x0000000000007941 */ /* 0x000fea0003800000 */
.L_x_1086:
[----:B------:R-:W-:Y:S01]  /*2d390*/  MOV R13, R16 ;  /* 0x00000010000d7202 */ /* 0x000fe20000000f00 */
[----:B------:R-:W-:Y:S01]  /*2d3a0*/  IMAD.MOV.U32 R12, RZ, RZ, 0x1 ;  /* 0x00000001ff0c7424 */ /* 0x000fe200078e00ff */
[----:B------:R-:W-:Y:S01]  /*2d3b0*/  MOV R15, 0xffffffff ;  /* 0xffffffff000f7802 */ /* 0x000fe20000000f00 */
[----:B------:R-:W-:Y:S02]  /*2d3c0*/  IMAD.MOV.U32 R11, RZ, RZ, 0x1f ;  /* 0x0000001fff0b7424 */ /* 0x000fe400078e00ff */
[----:B------:R-:W-:Y:S02]  /*2d3d0*/  IMAD.IADD R5, R19, 0x1, R8 ;  /* 0x0000000113057824 */ /* 0x000fe400078e0208 */
[----:B------:R-:W-:-:S07]  /*2d3e0*/  IMAD.MOV.U32 R0, RZ, RZ, R14 ;  /* 0x000000ffff007224 */ /* 0x000fce00078e000e */
[----:B------:R-:W-:Y:S05]  /*2d3f0*/  WARPSYNC.COLLECTIVE R15, `(.L_x_1088) ;  /* 0x000000000f087348 */ /* 0x000fea0003c00000 */
[----:B------:R0:W1:Y:S02]  /*2d400*/  SHFL.IDX P6, R14, R13, R12, R11 ;  /* 0x0000000c0d0e7389 */ /* 0x00006400000c000b */
[----:B01----:R-:W-:Y:S01]  /*2d410*/  ENDCOLLECTIVE ;  /* 0x000000000000791b */ /* 0x003fe20003800000 */
.L_x_1088:
[----:B------:R-:W-:Y:S02]  /*2d420*/  ULDC UR4, c[0x0][0xc3c] ;  /* 0x00030f0000047ab9 */ /* 0x000fe40000000800 */
[----:B------:R-:W-:-:S13]  /*2d430*/  ISETP.GE.OR P1, PT, R5, UR4, !P0 ;  /* 0x0000000405007c0c */ /* 0x000fda000c726670 */
[----:B------:R-:W0:Y:S01]  /*2d440*/  @!P1 LDC.64 R2, c[0x0][0xc80] ;  /* 0x00032000ff029b82 */ /* 0x000e220000000a00 */
[----:B------:R-:W-:Y:S01]  /*2d450*/  MOV R11, RZ ;  /* 0x000000ff000b7202 */ /* 0x000fe20000000f00 */
[----:B------:R-:W-:Y:S02]  /*2d460*/  IMAD.MOV.U32 R4, RZ, RZ, R14 ;  /* 0x000000ffff047224 */ /* 0x000fe400078e000e */
[----:B0-----:R-:W-:-:S06]  /*2d470*/  @!P1 IMAD.WIDE R2, R5, 0x4, R2 ;  /* 0x0000000405029825 */ /* 0x001fcc00078e0202 */
[----:B------:R0:W2:Y:S01]  /*2d480*/  @!P1 LDG.E R3, desc[UR36][R2.64] ;  /* 0x0000002402039981 */ /* 0x0000a2000c1e1900 */
[C---:B------:R-:W-:Y:S02]  /*2d490*/  ISETP.GE.U32.AND P2, PT, R8.reuse, 0x2, PT ;  /* 0x000000020800780c */ /* 0x040fe40003f46070 */
[C---:B------:R-:W-:Y:S02]  /*2d4a0*/  ISETP.GE.U32.AND P3, PT, R8.reuse, 0x4, PT ;  /* 0x000000040800780c */ /* 0x040fe40003f66070 */
[C---:B------:R-:W-:Y:S02]  /*2d4b0*/  ISETP.GE.U32.AND P4, PT, R8.reuse, 0x8, PT ;  /* 0x000000080800780c */ /* 0x040fe40003f86070 */
[C---:B------:R-:W-:Y:S02]  /*2d4c0*/  ISETP.GE.U32.AND P5, PT, R8.reuse, 0x10, PT ;  /* 0x000000100800780c */ /* 0x040fe40003fa6070 */
[----:B0-----:R-:W-:Y:S01]  /*2d4d0*/  MOV R2, RZ ;  /* 0x000000ff00027202 */ /* 0x001fe20000000f00 */
[----:B--2---:R-:W-:Y:S01]  /*2d4e0*/  @!P1 IMAD.MOV.U32 R2, RZ, RZ, R3 ;  /* 0x000000ffff029224 */ /* 0x004fe200078e0003 */
[----:B------:R-:W-:-:S03]  /*2d4f0*/  ISETP.NE.AND P1, PT, R8, RZ, PT ;  /* 0x000000ff0800720c */ /* 0x000fc60003f25270 */
[----:B------:R-:W-:-:S10]  /*2d500*/  IMAD.MOV.U32 R13, RZ, RZ, R2 ;  /* 0x000000ffff0d7224 */ /* 0x000fd400078e0002 */
[----:B------:R-:W-:Y:S05]  /*2d510*/  WARPSYNC.COLLECTIVE R15, `(.L_x_1089) ;  /* 0x000000000f087348 */ /* 0x000fea0003c00000 */
[----:B------:R0:W1:Y:S02]  /*2d520*/  SHFL.UP P6, R14, R13, R12, R11 ;  /* 0x0400000c0d0e7389 */ /* 0x00006400000c000b */
[----:B01----:R-:W-:Y:S01]  /*2d530*/  ENDCOLLECTIVE ;  /* 0x000000000000791b */ /* 0x003fe20003800000 */
.L_x_1089:
[----:B------:R-:W-:Y:S02]  /*2d540*/  MOV R12, 0x2 ;  /* 0x00000002000c7802 */ /* 0x000fe40000000f00 */
[----:B------:R-:W-:-:S05]  /*2d550*/  SEL R5, R14, RZ, P1 ;  /* 0x000000ff0e057207 */ /* 0x000fca0000800000 */
[----:B------:R-:W-:-:S04]  /*2d560*/  IMAD.IADD R5, R2, 0x1, R5 ;  /* 0x0000000102057824 */ /* 0x000fc800078e0205 */
[----:B------:R-:W-:-:S07]  /*2d570*/  IMAD.MOV.U32 R13, RZ, RZ, R5 ;  /* 0x000000ffff0d7224 */ /* 0x000fce00078e0005 */
[----:B------:R-:W-:Y:S05]  /*2d580*/  WARPSYNC.COLLECTIVE R15, `(.L_x_1090) ;  /* 0x000000000f087348 */ /* 0x000fea0003c00000 */
[----:B------:R0:W1:Y:S02]  /*2d590*/  SHFL.UP P6, R14, R13, R12, R11 ;  /* 0x0400000c0d0e7389 */ /* 0x00006400000c000b */
[----:B01----:R-:W-:Y:S01]  /*2d5a0*/  ENDCOLLECTIVE ;  /* 0x000000000000791b */ /* 0x003fe20003800000 */
.L_x_1090:
[----:B------:R-:W-:Y:S02]  /*2d5b0*/  MOV R12, 0x4 ;  /* 0x00000004000c7802 */ /* 0x000fe40000000f00 */
[----:B------:R-:W-:-:S05]  /*2d5c0*/  SEL R6, R14, RZ, P2 ;  /* 0x000000ff0e067207 */ /* 0x000fca0001000000 */
[----:B------:R-:W-:-:S04]  /*2d5d0*/  IMAD.IADD R6, R5, 0x1, R6 ;  /* 0x0000000105067824 */ /* 0x000fc800078e0206 */
[----:B------:R-:W-:-:S07]  /*2d5e0*/  IMAD.MOV.U32 R13, RZ, RZ, R6 ;  /* 0x000000ffff0d7224 */ /* 0x000fce00078e0006 */
[----:B------:R-:W-:Y:S05]  /*2d5f0*/  WARPSYNC.COLLECTIVE R15, `(.L_x_1091) ;  /* 0x000000000f087348 */ /* 0x000fea0003c00000 */
[----:B------:R0:W1:Y:S02]  /*2d600*/  SHFL.UP P6, R14, R13, R12, R11 ;  /* 0x0400000c0d0e7389 */ /* 0x00006400000c000b */
[----:B01----:R-:W-:Y:S01]  /*2d610*/  ENDCOLLECTIVE ;  /* 0x000000000000791b */ /* 0x003fe20003800000 */
.L_x_1091:
[----:B------:R-:W-:Y:S02]  /*2d620*/  MOV R12, 0x8 ;  /* 0x00000008000c7802 */ /* 0x000fe40000000f00 */
[----:B------:R-:W-:-:S05]  /*2d630*/  SEL R7, R14, RZ, P3 ;  /* 0x000000ff0e077207 */ /* 0x000fca0001800000 */
[----:B------:R-:W-:-:S04]  /*2d640*/  IMAD.IADD R7, R6, 0x1, R7 ;  /* 0x0000000106077824 */ /* 0x000fc800078e0207 */
[----:B------:R-:W-:-:S07]  /*2d650*/  IMAD.MOV.U32 R13, RZ, RZ, R7 ;  /* 0x000000ffff0d7224 */ /* 0x000fce00078e0007 */
[----:B------:R-:W-:Y:S05]  /*2d660*/  WARPSYNC.COLLECTIVE R15, `(.L_x_1092) ;  /* 0x000000000f087348 */ /* 0x000fea0003c00000 */
[----:B------:R0:W1:Y:S02]  /*2d670*/  SHFL.UP P6, R14, R13, R12, R11 ;  /* 0x0400000c0d0e7389 */ /* 0x00006400000c000b */
[----:B01----:R-:W-:Y:S01]  /*2d680*/  ENDCOLLECTIVE ;  /* 0x000000000000791b */ /* 0x003fe20003800000 */
.L_x_1092:
[----:B------:R-:W-:Y:S02]  /*2d690*/  MOV R12, 0x10 ;  /* 0x00000010000c7802 */ /* 0x000fe40000000f00 */
[----:B------:R-:W-:-:S05]  /*2d6a0*/  SEL R14, R14, RZ, P4 ;  /* 0x000000ff0e0e7207 */ /* 0x000fca0002000000 */
[----:B------:R-:W-:-:S04]  /*2d6b0*/  IMAD.IADD R5, R7, 0x1, R14 ;  /* 0x0000000107057824 */ /* 0x000fc800078e020e */
[----:B------:R-:W-:-:S07]  /*2d6c0*/  IMAD.MOV.U32 R13, RZ, RZ, R5 ;  /* 0x000000ffff0d7224 */ /* 0x000fce00078e0005 */
[----:B------:R-:W-:Y:S05]  /*2d6d0*/  WARPSYNC.COLLECTIVE R15, `(.L_x_1093) ;  /* 0x000000000f087348 */ /* 0x000fea0003c00000 */
[----:B------:R0:W1:Y:S02]  /*2d6e0*/  SHFL.UP P6, R14, R13, R12, R11 ;  /* 0x0400000c0d0e7389 */ /* 0x00006400000c000b */
[----:B01----:R-:W-:Y:S01]  /*2d6f0*/  ENDCOLLECTIVE ;  /* 0x000000000000791b */ /* 0x003fe20003800000 */
.L_x_1093:
[----:B------:R-:W-:Y:S01]  /*2d700*/  MOV R12, 0x1f ;  /* 0x0000001f000c7802 */ /* 0x000fe20000000f00 */
[----:B------:R-:W-:Y:S01]  /*2d710*/  IMAD.MOV.U32 R11, RZ, RZ, 0x1f ;  /* 0x0000001fff0b7424 */ /* 0x000fe200078e00ff */
[----:B------:R-:W-:-:S05]  /*2d720*/  SEL R14, R14, RZ, P5 ;  /* 0x000000ff0e0e7207 */ /* 0x000fca0002800000 */
[----:B------:R-:W-:-:S04]  /*2d730*/  IMAD.IADD R3, R5, 0x1, R14 ;  /* 0x0000000105037824 */ /* 0x000fc800078e020e */
[----:B------:R-:W-:-:S07]  /*2d740*/  IMAD.MOV.U32 R13, RZ, RZ, R3 ;  /* 0x000000ffff0d7224 */ /* 0x000fce00078e0003 */
[----:B------:R-:W-:Y:S05]  /*2d750*/  WARPSYNC.COLLECTIVE R15, `(.L_x_1094) ;  /* 0x000000000f087348 */ /* 0x000fea0003c00000 */
[----:B------:R0:W1:Y:S02]  /*2d760*/  SHFL.IDX P6, R14, R13, R12, R11 ;  /* 0x0000000c0d0e7389 */ /* 0x00006400000c000b */
[----:B01----:R-:W-:Y:S01]  /*2d770*/  ENDCOLLECTIVE ;  /* 0x000000000000791b */ /* 0x003fe20003800000 */
.L_x_1094:
[----:B------:R-:W-:Y:S05]  /*2d780*/  BRA `(.L_x_1095) ;  /* 0xffffff7c002c7947 */ /* 0x000fea000383ffff */
.L_x_804:
[----:B------:R-:W-:Y:S01]  /*2d790*/  BSSY B0, `(.L_x_1096) ;  /* 0x0000008000007945 */ /* 0x000fe20003800000 */
[----:B-----5:R-:W-:Y:S01]  /*2d7a0*/  IMAD.MOV.U32 R13, RZ, RZ, R2 ;  /* 0x000000ffff0d7224 */ /* 0x020fe200078e0002 */
[----:B------:R-:W-:Y:S01]  /*2d7b0*/  MOV R12, 0x1 ;  /* 0x00000001000c7802 */ /* 0x000fe20000000f00 */
[----:B------:R-:W-:Y:S02]  /*2d7c0*/  IMAD.MOV.U32 R11, RZ, RZ, RZ ;  /* 0x000000ffff0b7224 */ /* 0x000fe400078e00ff */
[----:B------:R-:W-:-:S07]  /*2d7d0*/  IMAD.MOV.U32 R15, RZ, RZ, -0x1 ;  /* 0xffffffffff0f7424 */ /* 0x000fce00078e00ff */
[----:B01----:R-:W-:Y:S05]  /*2d7e0*/  WARPSYNC.COLLECTIVE R15, `(.L_x_1097) ;  /* 0x000000000f087348 */ /* 0x003fea0003c00000 */
[----:B------:R2:W3:Y:S02]  /*2d7f0*/  SHFL.UP P6, R14, R13, R12, R11 ;  /* 0x0400000c0d0e7389 */ /* 0x0004e400000c000b */
[----:B0123--:R-:W-:Y:S01]  /*2d800*/  ENDCOLLECTIVE ;  /* 0x000000000000791b */ /* 0x00ffe20003800000 */
.L_x_1097:
[----:B------:R-:W-:Y:S05]  /*2d810*/  BSYNC B0 ;  /* 0x0000000000007941 */ /* 0x000fea0003800000 */
.L_x_1096:
[----:B------:R-:W-:Y:S01]  /*2d820*/  SEL R13, R14, RZ, P1 ;  /* 0x000000ff0e0d7207 */ /* 0x000fe20000800000 */
[----:B------:R-:W-:Y:S01]  /*2d830*/  IMAD.MOV.U32 R12, RZ, RZ, 0x2 ;  /* 0x00000002ff0c7424 */ /* 0x000fe200078e00ff */
[----:B------:R-:W-:Y:S01]  /*2d840*/  MOV R15, 0xffffffff ;  /* 0xffffffff000f7802 */ /* 0x000fe20000000f00 */
[----:B------:R-:W-:Y:S01]  /*2d850*/  IMAD.MOV.U32 R11, RZ, RZ, RZ ;  /* 0x000000ffff0b7224 */ /* 0x000fe200078e00ff */
[----:B------:R-:W-:-:S07]  /*2d860*/  IADD3 R13, R2, R13, RZ ;  /* 0x0000000d020d7210 */ /* 0x000fce0007ffe0ff */
[----:B------:R-:W-:Y:S05]  /*2d870*/  WARPSYNC.COLLECTIVE R15, `(.L_x_1098) ;  /* 0x000000000f087348 */ /* 0x000fea0003c00000 */
[----:B------:R0:W1:Y:S02]  /*2d880*/  SHFL.UP P6, R14, R13, R12, R11 ;  /* 0x0400000c0d0e7389 */ /* 0x00006400000c000b */
[----:B01----:R-:W-:Y:S01]  /*2d890*/  ENDCOLLECTIVE ;  /* 0x000000000000791b */ /* 0x003fe20003800000 */
.L_x_1098:
[----:B------:R-:W-:Y:S02]  /*2d8a0*/  MOV R12, 0x4 ;  /* 0x00000004000c7802 */ /* 0x000fe40000000f00 */
[----:B------:R-:W-:-:S05]  /*2d8b0*/  SEL R14, R14, RZ, P2 ;  /* 0x000000ff0e0e7207 */ /* 0x000fca0001000000 */
[----:B------:R-:W-:-:S04]  /*2d8c0*/  IMAD.IADD R3, R13, 0x1, R14 ;  /* 0x000000010d037824 */ /* 0x000fc800078e020e */
[----:B------:R-:W-:-:S07]  /*2d8d0*/  IMAD.MOV.U32 R13, RZ, RZ, R3 ;  /* 0x000000ffff0d7224 */ /* 0x000fce00078e0003 */
[----:B------:R-:W-:Y:S05]  /*2d8e0*/  WARPSYNC.COLLECTIVE R15, `(.L_x_1099) ;  /* 0x000000000f087348 */ /* 0x000fea0003c00000 */
[----:B------:R0:W1:Y:S02]  /*2d8f0*/  SHFL.UP P6, R14, R13, R12, R11 ;  /* 0x0400000c0d0e7389 */ /* 0x00006400000c000b */
[----:B01----:R-:W-:Y:S01]  /*2d900*/  ENDCOLLECTIVE ;  /* 0x000000000000791b */ /* 0x003fe20003800000 */
.L_x_1099:
[----:B------:R-:W-:Y:S02]  /*2d910*/  MOV R12, 0x8 ;  /* 0x00000008000c7802 */ /* 0x000fe40000000f00 */
[----:B------:R-:W-:-:S05]  /*2d920*/  SEL R14, R14, RZ, P3 ;  /* 0x000000ff0e0e7207 */ /* 0x000fca0001800000 */
[----:B------:R-:W-:-:S04]  /*2d930*/  IMAD.IADD R5, R3, 0x1, R14 ;  /* 0x0000000103057824 */ /* 0x000fc800078e020e */
[----:B------:R-:W-:-:S07]  /*2d940*/  IMAD.MOV.U32 R13, RZ, RZ, R5 ;  /* 0x000000ffff0d7224 */ /* 0x000fce00078e0005 */
[----:B------:R-:W-:Y:S05]  /*2d950*/  WARPSYNC.COLLECTIVE R15, `(.L_x_1100) ;  /* 0x000000000f087348 */ /* 0x000fea0003c00000 */
[----:B------:R0:W1:Y:S02]  /*2d960*/  SHFL.UP P6, R14, R13, R12, R11 ;  /* 0x0400000c0d0e7389 */ /* 0x00006400000c000b */
[----:B01----:R-:W-:Y:S01]  /*2d970*/  ENDCOLLECTIVE ;  /* 0x000000000000791b */ /* 0x003fe20003800000 */
.L_x_1100:
[----:B------:R-:W-:Y:S02]  /*2d980*/  MOV R12, 0x10 ;  /* 0x00000010000c7802 */ /* 0x000fe40000000f00 */
[----:B------:R-:W-:-:S05]  /*2d990*/  SEL R6, R14, RZ, P4 ;  /* 0x000000ff0e067207 */ /* 0x000fca0002000000 */
[----:B------:R-:W-:-:S04]  /*2d9a0*/  IMAD.IADD R6, R5, 0x1, R6 ;  /* 0x0000000105067824 */ /* 0x000fc800078e0206 */
[----:B------:R-:W-:-:S07]  /*2d9b0*/  IMAD.MOV.U32 R13, RZ, RZ, R6 ;  /* 0x000000ffff0d7224 */ /* 0x000fce00078e0006 */
[----:B------:R-:W-:Y:S05]  /*2d9c0*/  WARPSYNC.COLLECTIVE R15, `(.L_x_1101) ;  /* 0x000000000f087348 */ /* 0x000fea0003c00000 */
[----:B------:R0:W1:Y:S02]  /*2d9d0*/  SHFL.UP P6, R14, R13, R12, R11 ;  /* 0x0400000c0d0e7389 */ /* 0x00006400000c000b */
[----:B01----:R-:W-:Y:S01]  /*2d9e0*/  ENDCOLLECTIVE ;  /* 0x000000000000791b */ /* 0x003fe20003800000 */
.L_x_1101:
        /* <DEDUP_REMOVED lines=8> */
.L_x_1102:
[----:B------:R-:W-:Y:S05]  /*2da70*/  BRA `(.L_x_1103) ;  /* 0xffffff7c000c7947 */ /* 0x000fea000383ffff */
.L_x_806:
[----:B------:R-:W-:Y:S01]  /*2da80*/  BSSY B0, `(.L_x_1104) ;  /* 0x0000006000007945 */ /* 0x000fe20003800000 */
[----:B------:R-:W-:Y:S01]  /*2da90*/  PLOP3.LUT P6, PT, P6, PT, PT, 0x8, 0x0 ;  /* 0x000000000000781c */ /* 0x000fe200037ce170 */
[----:B------:R-:W-:-:S12]  /*2daa0*/  IMAD.MOV.U32 R15, RZ, RZ, -0x1 ;  /* 0xffffffffff0f7424 */ /* 0x000fd800078e00ff */
[----:B0-----:R-:W-:Y:S05]  /*2dab0*/  WARPSYNC.COLLECTIVE R15, `(.L_x_1105) ;  /* 0x000000000f087348 */ /* 0x001fea0003c00000 */
[----:B------:R-:W-:Y:S01]  /*2dac0*/  VOTE.ANY R14, PT, P6 ;  /* 0x00000000000e7806 */ /* 0x000fe200030e0100 */
[----:B0-----:R-:W-:Y:S06]  /*2dad0*/  ENDCOLLECTIVE ;  /* 0x000000000000791b */ /* 0x001fec0003800000 */
.L_x_1105:
[----:B------:R-:W-:Y:S05]  /*2dae0*/  BSYNC B0 ;  /* 0x0000000000007941 */ /* 0x000fea0003800000 */
.L_x_1104:
[----:B------:R-:W-:Y:S01]  /*2daf0*/  MOV R6, R14 ;  /* 0x0000000e00067202 */ /* 0x000fe20000000f00 */
[----:B------:R-:W-:Y:S01]  /*2db00*/  IMAD.MOV.U32 R13, RZ, RZ, R2 ;  /* 0x000000ffff0d7224 */ /* 0x000fe200078e0002 */
[----:B------:R-:W-:Y:S01]  /*2db10*/  MOV R11, 0x1f ;  /* 0x0000001f000b7802 */ /* 0x000fe20000000f00 */
[----:B------:R-:W-:Y:S01]  /*2db20*/  IMAD.MOV.U32 R15, RZ, RZ, -0x1 ;  /* 0xffffffffff0f7424 */ /* 0x000fe200078e00ff */
[----:B------:R-:W0:Y:S02]  /*2db30*/  POPC R4, R6 ;  /* 0x0000000600047309 */ /* 0x000e240000000000 */
[----:B0-----:R-:W-:-:S07]  /*2db40*/  IMAD.MOV.U32 R12, RZ, RZ, R4 ;  /* 0x000000ffff0c7224 */ /* 0x001fce00078e0004 */
[----:B------:R-:W-:Y:S05]  /*2db50*/  WARPSYNC.COLLECTIVE R15, `(.L_x_1106) ;  /* 0x000000000f087348 */ /* 0x000fea0003c00000 */
[----:B------:R0:W1:Y:S02]  /*2db60*/  SHFL.IDX P6, R14, R13, R12, R11 ;  /* 0x0000000c0d0e7389 */ /* 0x00006400000c000b */
[----:B01----:R-:W-:Y:S01]  /*2db70*/  ENDCOLLECTIVE ;  /* 0x000000000000791b */ /* 0x003fe20003800000 */
.L_x_1106:
[----:B------:R-:W-:Y:S01]  /*2db80*/  IMAD.MOV.U32 R17, RZ, RZ, R14 ;  /* 0x000000ffff117224 */ /* 0x000fe200078e000e */
[----:B------:R-:W-:Y:S06]  /*2db90*/  BRA `(.L_x_1107) ;  /* 0xffffff7800fc7947 */ /* 0x000fec000383ffff */
.L_x_808:
[----:B------:R-:W-:Y:S01]  /*2dba0*/  BSSY B0, `(.L_x_1108) ;  /* 0x0000007000007945 */ /* 0x000fe20003800000 */
[----:B------:R-:W-:Y:S01]  /*2dbb0*/  MOV R13, R3 ;  /* 0x00000003000d7202 */ /* 0x000fe20000000f00 */
[----:B------:R-:W-:Y:S02]  /*2dbc0*/  IMAD.MOV.U32 R11, RZ, RZ, 0x1f ;  /* 0x0000001fff0b7424 */ /* 0x000fe400078e00ff */
[----:B------:R-:W-:-:S07]  /*2dbd0*/  IMAD.MOV.U32 R15, RZ, RZ, -0x1 ;  /* 0xffffffffff0f7424 */ /* 0x000fce00078e00ff */
[----:B012---:R-:W-:Y:S05]  /*2dbe0*/  WARPSYNC.COLLECTIVE R15, `(.L_x_1109) ;  /* 0x000000000f087348 */ /* 0x007fea0003c00000 */
[----:B------:R3:W4:Y:S02]  /*2dbf0*/  SHFL.IDX P6, R14, R13, R12, R11 ;  /* 0x0000000c0d0e7389 */ /* 0x00072400000c000b */
[----:B01234-:R-:W-:Y:S01]  /*2dc00*/  ENDCOLLECTIVE ;  /* 0x000000000000791b */ /* 0x01ffe20003800000 */
.L_x_1109:
[----:B------:R-:W-:Y:S05]  /*2dc10*/  BSYNC B0 ;  /* 0x0000000000007941 */ /* 0x000fea0003800000 */
.L_x_1108:
[----:B------:R-:W-:Y:S05]  /*2dc20*/  BRA `(.L_x_807) ;  /* 0xffffff7800f47947 */ /* 0x000fea000383ffff */
.L_x_812:
[----:B0-----:R0:W1:Y:S02]  /*2dc30*/  SYNCS.PHASECHK.TRANS64.TRYWAIT P0, [R5+URZ+0x38820], R0 ;  /* 0x03882000050075a7 */ /* 0x001064000800017f */
[----:B-1----:R-:W-:Y:S05]  /*2dc40*/  @!P0 NANOSLEEP.SYNCS 0x989680 ;  /* 0x009896800000895d */ /* 0x002fea0003900000 */
[----:B------:R-:W1:Y:S02]  /*2dc50*/  @!P0 SYNCS.PHASECHK.TRANS64 P0, [R5+URZ+0x38820], R0 ;  /* 0x03882000050085a7 */ /* 0x000e64000800007f */
[----:B-1----:R-:W-:Y:S05]  /*2dc60*/  @!P0 BRA `(.L_x_812) ;  /* 0xfffffffc00f08947 */ /* 0x002fea000383ffff */
[----:B------:R-:W-:Y:S05]  /*2dc70*/  BRA `(.L_x_1110) ;  /* 0xffffff7c00e87947 */ /* 0x000fea000383ffff */
.L_x_813:
[----:B------:R-:W1:Y:S01]  /*2dc80*/  S2R R2, SR_TID.X ;  /* 0x0000000000027919 */ /* 0x000e620000002100 */
[----:B------:R-:W-:Y:S01]  /*2dc90*/  BSSY B0, `(.L_x_1111) ;  /* 0x000000a000007945 */ /* 0x000fe20003800000 */
[----:B------:R-:W-:Y:S01]  /*2dca0*/  IMAD.MOV.U32 R12, RZ, RZ, RZ ;  /* 0x000000ffff0c7224 */ /* 0x000fe200078e00ff */
[----:B------:R-:W-:Y:S01]  /*2dcb0*/  MOV R15, 0xffffffff ;  /* 0xffffffff000f7802 */ /* 0x000fe20000000f00 */
[----:B------:R-:W-:Y:S01]  /*2dcc0*/  IMAD.MOV.U32 R11, RZ, RZ, 0x1f ;  /* 0x0000001fff0b7424 */ /* 0x000fe200078e00ff */
[----:B-1----:R-:W-:-:S04]  /*2dcd0*/  SHF.R.U32.HI R2, RZ, 0x5, R2 ;  /* 0x00000005ff027819 */ /* 0x002fc80000011602 */
[----:B------:R-:W-:-:S04]  /*2dce0*/  LOP3.LUT R2, R2, 0x3, RZ, 0xc0, !PT ;  /* 0x0000000302027812 */ /* 0x000fc800078ec0ff */
[----:B------:R-:W-:-:S07]  /*2dcf0*/  MOV R13, R2 ;  /* 0x00000002000d7202 */ /* 0x000fce0000000f00 */
[----:B0-----:R-:W-:Y:S05]  /*2dd00*/  WARPSYNC.COLLECTIVE R15, `(.L_x_1112) ;  /* 0x000000000f087348 */ /* 0x001fea0003c00000 */
[----:B------:R1:W2:Y:S02]  /*2dd10*/  SHFL.IDX P6, R14, R13, R12, R11 ;  /* 0x0000000c0d0e7389 */ /* 0x0002a400000c000b */
[----:B012---:R-:W-:Y:S01]  /*2dd20*/  ENDCOLLECTIVE ;  /* 0x000000000000791b */ /* 0x007fe20003800000 */
.L_x_1112:
[----:B------:R-:W-:Y:S05]  /*2dd30*/  BSYNC B0 ;  /* 0x0000000000007941 */ /* 0x000fea0003800000 */
.L_x_1111:
[----:B------:R-:W-:Y:S05]  /*2dd40*/  BRA `(.L_x_1113) ;  /* 0xffffff7c00d07947 */ /* 0x000fea000383ffff */
.L_x_814:
[----:B------:R-:W-:Y:S01]  /*2dd50*/  BSSY B0, `(.L_x_1114) ;  /* 0x0000006000007945 */ /* 0x000fe20003800000 */
[----:B------:R-:W-:-:S07]  /*2dd60*/  IMAD.MOV.U32 R15, RZ, RZ, -0x1 ;  /* 0xffffffffff0f7424 */ /* 0x000fce00078e00ff */
[----:B0-----:R-:W-:Y:S05]  /*2dd70*/  WARPSYNC.COLLECTIVE R15, `(.L_x_1115) ;  /* 0x000000000f0c7348 */ /* 0x001fea0003c00000 */
[----:B------:R-:W-:Y:S02]  /*2dd80*/  ELECT P6, UR62, PT ;  /* 0x00000000003e782f */ /* 0x000fe400038c0000 */
[----:B------:R-:W-:Y:S01]  /*2dd90*/  MOV R14, UR62 ;  /* 0x0000003e000e7c02 */ /* 0x000fe20008000f00 */
[----:B0-----:R-:W-:Y:S10]  /*2dda0*/  ENDCOLLECTIVE ;  /* 0x000000000000791b */ /* 0x001ff40003800000 */
.L_x_1115:
[----:B------:R-:W-:Y:S05]  /*2ddb0*/  BSYNC B0 ;  /* 0x0000000000007941 */ /* 0x000fea0003800000 */
.L_x_1114:
[----:B------:R-:W-:Y:S05]  /*2ddc0*/  BRA `(.L_x_1116) ;  /* 0xffffff7c00c47947 */ /* 0x000fea000383ffff */
.L_x_816:
[----:B0-----:R0:W1:Y:S02]  /*2ddd0*/  SYNCS.PHASECHK.TRANS64.TRYWAIT P1, [R3+URZ+0x38840], R2 ;  /* 0x03884002030075a7 */ /* 0x001064000802017f */
[----:B-1----:R-:W-:Y:S05]  /*2dde0*/  @!P1 NANOSLEEP.SYNCS 0x989680 ;  /* 0x009896800000995d */ /* 0x002fea0003900000 */
[----:B------:R-:W1:Y:S02]  /*2ddf0*/  @!P1 SYNCS.PHASECHK.TRANS64 P1, [R3+URZ+0x38840], R2 ;  /* 0x03884002030095a7 */ /* 0x000e64000802007f */
[----:B-1----:R-:W-:Y:S05]  /*2de00*/  @!P1 BRA `(.L_x_816) ;  /* 0xfffffffc00f09947 */ /* 0x002fea000383ffff */
[----:B------:R-:W-:Y:S05]  /*2de10*/  BRA `(.L_x_1117) ;  /* 0xffffff7c00ec7947 */ /* 0x000fea000383ffff */
.L_x_818:
[----:B-1----:R1:W2:Y:S02]  /*2de20*/  SYNCS.PHASECHK.TRANS64.TRYWAIT P1, [R27+URZ+0x38840], R0 ;  /* 0x038840001b0075a7 */ /* 0x0022a4000802017f */
[----:B--2---:R-:W-:Y:S05]  /*2de30*/  @!P1 NANOSLEEP.SYNCS 0x989680 ;  /* 0x009896800000995d */ /* 0x004fea0003900000 */
[----:B------:R-:W2:Y:S02]  /*2de40*/  @!P1 SYNCS.PHASECHK.TRANS64 P1, [R27+URZ+0x38840], R0 ;  /* 0x038840001b0095a7 */ /* 0x000ea4000802007f */
[----:B--2---:R-:W-:Y:S05]  /*2de50*/  @!P1 BRA `(.L_x_818) ;  /* 0xfffffffc00f09947 */ /* 0x004fea000383ffff */
[----:B------:R-:W-:Y:S05]  /*2de60*/  BRA `(.L_x_1118) ;  /* 0xffffff7c00f87947 */ /* 0x000fea000383ffff */
.L_x_820:
[----:B--2---:R2:W3:Y:S02]  /*2de70*/  SYNCS.PHASECHK.TRANS64.TRYWAIT P1, [R3+URZ+0x38860], R2 ;  /* 0x03886002030075a7 */ /* 0x0044e4000802017f */
[----:B---3--:R-:W-:Y:S05]  /*2de80*/  @!P1 NANOSLEEP.SYNCS 0x989680 ;  /* 0x009896800000995d */ /* 0x008fea0003900000 */
[----:B------:R-:W3:Y:S02]  /*2de90*/  @!P1 SYNCS.PHASECHK.TRANS64 P1, [R3+URZ+0x38860], R2 ;  /* 0x03886002030095a7 */ /* 0x000ee4000802007f */
[----:B---3--:R-:W-:Y:S05]  /*2dea0*/  @!P1 BRA `(.L_x_820) ;  /* 0xfffffffc00f09947 */ /* 0x008fea000383ffff */
[----:B------:R-:W-:Y:S05]  /*2deb0*/  BRA `(.L_x_1119) ;  /* 0xffffff7c00f47947 */ /* 0x000fea000383ffff */
.L_x_822:
[----:B---3--:R3:W4:Y:S02]  /*2dec0*/  SYNCS.PHASECHK.TRANS64.TRYWAIT P1, [R27+URZ+0x38860], R0 ;  /* 0x038860001b0075a7 */ /* 0x008724000802017f */
[----:B----4-:R-:W-:Y:S05]  /*2ded0*/  @!P1 NANOSLEEP.SYNCS 0x989680 ;  /* 0x009896800000995d */ /* 0x010fea0003900000 */
[----:B------:R-:W4:Y:S02]  /*2dee0*/  @!P1 SYNCS.PHASECHK.TRANS64 P1, [R27+URZ+0x38860], R0 ;  /* 0x038860001b0095a7 */ /* 0x000f24000802007f */
[----:B----4-:R-:W-:Y:S05]  /*2def0*/  @!P1 BRA `(.L_x_822) ;  /* 0xfffffffc00f09947 */ /* 0x010fea000383ffff */
[----:B------:R-:W-:Y:S05]  /*2df00*/  BRA `(.L_x_1120) ;  /* 0xffffff7c00f07947 */ /* 0x000fea000383ffff */
.L_x_824:
[----:B----4-:R4:W0:Y:S02]  /*2df10*/  SYNCS.PHASECHK.TRANS64.TRYWAIT P1, [R3+URZ+0x38880], R2 ;  /* 0x03888002030075a7 */ /* 0x010824000802017f */
[----:B0-----:R-:W-:Y:S05]  /*2df20*/  @!P1 NANOSLEEP.SYNCS 0x989680 ;  /* 0x009896800000995d */ /* 0x001fea0003900000 */
[----:B------:R-:W0:Y:S02]  /*2df30*/  @!P1 SYNCS.PHASECHK.TRANS64 P1, [R3+URZ+0x38880], R2 ;  /* 0x03888002030095a7 */ /* 0x000e24000802007f */
[----:B0-----:R-:W-:Y:S05]  /*2df40*/  @!P1 BRA `(.L_x_824) ;  /* 0xfffffffc00f09947 */ /* 0x001fea000383ffff */
[----:B------:R-:W-:Y:S05]  /*2df50*/  BRA `(.L_x_1121) ;  /* 0xffffff7c00ec7947 */ /* 0x000fea000383ffff */
.L_x_1122:
        /* <DEDUP_REMOVED lines=10> */
.L_x_15827:


//--------------------- .text._ZN7cutlass13device_kernelIN5flash11enable_sm90INS1_16FlashAttnFwdSm90INS1_25CollectiveMainloopFwdSm90ILi2EN4cute5tupleIJNS5_1CILi1EEES8_S8_EEENS6_IJNS7_ILi128EEENS7_ILi64EEENS7_ILi256EEEEEELi256ENS_12float_e4m3_tEfNS_4arch4Sm90ELb0ELb1ELb1ELb0ELb1ELb0ELb0ELb1ELb0ELb1ELb0ELb0EEENS1_21CollectiveEpilogueFwdINS6_IJSA_SC_SB_EEES9_NS_10bfloat16_tESG_Li256ELb0ELb1ELb0ELb1EEENS1_30DynamicPersistentTileSchedulerILi256ELi128ELb0ELb1ELb1EEEEEEEEEvNT_6ParamsE --------------------------
	.section	.text._ZN7cutlass13device_kernelIN5flash11enable_sm90INS1_16FlashAttnFwdSm90INS1_25CollectiveMainloopFwdSm90ILi2EN4cute5tupleIJNS5_1CILi1EEES8_S8_EEENS6_IJNS7_ILi128EEENS7_ILi64EEENS7_ILi256EEEEEELi256ENS_12float_e4m3_tEfNS_4arch4Sm90ELb0ELb1ELb1ELb0ELb1ELb0ELb0ELb1ELb0ELb1ELb0ELb0EEENS1_21CollectiveEpilogueFwdINS6_IJSA_SC_SB_EEES9_NS_10bfloat16_tESG_Li256ELb0ELb1ELb0ELb1EEENS1_30DynamicPersistentTileSchedulerILi256ELi128ELb0ELb1ELb1EEEEEEEEEvNT_6ParamsE,"ax",@progbits
	.align	128
.text._ZN7cutlass13device_kernelIN5flash11enable_sm90INS1_16FlashAttnFwdSm90INS1_25CollectiveMainloopFwdSm90ILi2EN4cute5tupleIJNS5_1CILi1EEES8_S8_EEENS6_IJNS7_ILi128EEENS7_ILi64EEENS7_ILi256EEEEEELi256ENS_12float_e4m3_tEfNS_4arch4Sm90ELb0ELb1ELb1ELb0ELb1ELb0ELb0ELb1ELb0ELb1ELb0ELb0EEENS1_21CollectiveEpilogueFwdINS6_IJSA_SC_SB_EEES9_NS_10bfloat16_tESG_Li256ELb0ELb1ELb0ELb1EEENS1_30DynamicPersistentTileSchedulerILi256ELi128ELb0ELb1ELb1EEEEEEEEEvNT_6ParamsE:
        .type           _ZN7cutlass13device_kernelIN5flash11enable_sm90INS1_16FlashAttnFwdSm90INS1_25CollectiveMainloopFwdSm90ILi2EN4cute5tupleIJNS5_1CILi1EEES8_S8_EEENS6_IJNS7_ILi128EEENS7_ILi64EEENS7_ILi256EEEEEELi256ENS_12float_e4m3_tEfNS_4arch4Sm90ELb0ELb1ELb1ELb0ELb1ELb0ELb0ELb1ELb0ELb1ELb0ELb0EEENS1_21CollectiveEpilogueFwdINS6_IJSA_SC_SB_EEES9_NS_10bfloat16_tESG_Li256ELb0ELb1ELb0ELb1EEENS1_30DynamicPersistentTileSchedulerILi256ELi128ELb0ELb1ELb1EEEEEEEEEvNT_6ParamsE,@function
        .size           _ZN7cutlass13device_kernelIN5flash11enable_sm90INS1_16FlashAttnFwdSm90INS1_25CollectiveMainloopFwdSm90ILi2EN4cute5tupleIJNS5_1CILi1EEES8_S8_EEENS6_IJNS7_ILi128EEENS7_ILi64EEENS7_ILi256EEEEEELi256ENS_12float_e4m3_tEfNS_4arch4Sm90ELb0ELb1ELb1ELb0ELb1ELb0ELb0ELb1ELb0ELb1ELb0ELb0EEENS1_21CollectiveEpilogueFwdINS6_IJSA_SC_SB_EEES9_NS_10bfloat16_tESG_Li256ELb0ELb1ELb0ELb1EEENS1_30DynamicPersistentTileSchedulerILi256ELi128ELb0ELb1ELb1EEEEEEEEEvNT_6ParamsE,(.L_x_15828 - _ZN7cutlass13device_kernelIN5flash11enable_sm90INS1_16FlashAttnFwdSm90INS1_25CollectiveMainloopFwdSm90ILi2EN4cute5tupleIJNS5_1CILi1EEES8_S8_EEENS6_IJNS7_ILi128EEENS7_ILi64EEENS7_ILi256EEEEEELi256ENS_12float_e4m3_tEfNS_4arch4Sm90ELb0ELb1ELb1ELb0ELb1ELb0ELb0ELb1ELb0ELb1ELb0ELb0EEENS1_21CollectiveEpilogueFwdINS6_IJSA_SC_SB_EEES9_NS_10bfloat16_tESG_Li256ELb0ELb1ELb0ELb1EEENS1_30DynamicPersistentTileSchedulerILi256ELi128ELb0ELb1ELb1EEEEEEEEEvNT_6ParamsE)
        .other          _ZN7cutlass13device_kernelIN5flash11enable_sm90INS1_16FlashAttnFwdSm90INS1_25CollectiveMainloopFwdSm90ILi2EN4cute5tupleIJNS5_1CILi1EEES8_S8_EEENS6_IJNS7_ILi128EEENS7_ILi64EEENS7_ILi256EEEEEELi256ENS_12float_e4m3_tEfNS_4arch4Sm90ELb0ELb1ELb1ELb0ELb1ELb0ELb0ELb1ELb0ELb1ELb0ELb0EEENS1_21CollectiveEpilogueFwdINS6_IJSA_SC_SB_EEES9_NS_10bfloat16_tESG_Li256ELb0ELb1ELb0ELb1EEENS1_30DynamicPersistentTileSchedulerILi256ELi128ELb0ELb1ELb1EEEEEEEEEvNT_6ParamsE,@"STO_CUDA_ENTRY STV_DEFAULT"
_ZN7cutlass13device_kernelIN5flash11enable_sm90INS1_16FlashAttnFwdSm90INS1_25CollectiveMainloopFwdSm90ILi2EN4cute5tupleIJNS5_1CILi1EEES8_S8_EEENS6_IJNS7_ILi128EEENS7_ILi64EEENS7_ILi256EEEEEELi256ENS_12float_e4m3_tEfNS_4arch4Sm90ELb0ELb1ELb1ELb0ELb1ELb0ELb0ELb1ELb0ELb1ELb0ELb0EEENS1_21CollectiveEpilogueFwdINS6_IJSA_SC_SB_EEES9_NS_10bfloat16_tESG_Li256ELb0ELb1ELb0ELb1EEENS1_30DynamicPersistentTileSchedulerILi256ELi128ELb0ELb1ELb1EEEEEEEEEvNT_6ParamsE:
        /* <DEDUP_REMOVED lines=45> */
.L_x_1123:
        /* <DEDUP_REMOVED lines=22> */
.L_x_1124:
        /* <DEDUP_REMOVED lines=18> */
.L_x_1125:
        /* <DEDUP_REMOVED lines=22> */
.L_x_1126:
        /* <DEDUP_REMOVED lines=24> */
.L_x_1127:
[----:B------:R-:W-:Y:S01]  /*0830*/  UISETP.NE.AND UP0, UPT, UR9, URZ, UPT ;  /* 0x0000003f0900728c */ /* 0x000fe2000bf05270 */
[----:B------:R-:W-:Y:S01]  /*0840*/  NOP ;  /* 0x0000000000007918 */ /* 0x000fe20000000000 */
[----:B------:R-:W-:Y:S01]  /*0850*/  UMOV UR36, 0x1 ;  /* 0x0000000100247882 */ /* 0x000fe20000000000 */
[----:B------:R-:W-:Y:S01]  /*0860*/  IMAD.U32 R33, RZ, RZ, UR10 ;  /* 0x0000000aff217e24 */ /* 0x000fe2000f8e00ff */
[----:B------:R-:W-:Y:S01]  /*0870*/  USEL UR36, UR36, 0x2, !UP0 ;  /* 0x0000000224247887 */ /* 0x000fe2000c000000 */
[----:B01234-:R-:W-:Y:S01]  /*0880*/  BAR.SYNC.DEFER_BLOCKING 0x0 ;  /* 0x0000000000007b1d */ /* 0x01ffe20000010000 */
[----:B------:R-:W-:-:S05]  /*0890*/  PLOP3.LUT P0, PT, PT, PT, UP0, 0x80, 0x0 ;  /* 0x000000000000781c */ /* 0x000fca0003f0f008 */
[----:B------:R-:W-:-:S08]  /*08a0*/  ULDC.64 UR50, c[0x0][0x208] ;  /* 0x0000820000327ab9 */ /* 0x000fd00000000a00 */
[----:B------:R-:W-:Y:S05]  /*08b0*/  @!P0 BRA `(.L_x_1128) ;  /* 0x000000ec006c8947 */ /* 0x000fea0003800000 */
.L_x_1129:
[----:B------:R-:W-:-:S08]  /*08c0*/  NOP ;  /* 0x0000000000007918 */ /* 0x000fd00000000000 */
[----:B------:R-:W0:Y:S02]  /*08d0*/  USETMAXREG.TRY_ALLOC.CTAPOOL UP0, 0xe8 ;  /* 0x000000e8000079c8 */ /* 0x000e240008000600 */
[----:B0-----:R-:W-:-:S13]  /*08e0*/  PLOP3.LUT P0, PT, PT, PT, UP0, 0x80, 0x0 ;  /* 0x000000000000781c */ /* 0x001fda0003f0f008 */
[----:B------:R-:W-:Y:S05]  /*08f0*/  @!P0 BRA `(.L_x_1129) ;  /* 0xfffffffc00f08947 */ /* 0x000fea000383ffff */
[----:B------:R-:W0:Y:S01]  /*0900*/  S2R R0, SR_TID.X ;  /* 0x0000000000007919 */ /* 0x000e220000002100 */
[----:B------:R-:W1:Y:S08]  /*0910*/  S2UR UR4, SR_CTAID.X ;  /* 0x00000000000479c3 */ /* 0x000e700000002500 */
[----:B------:R-:W-:Y:S08]  /*0920*/  BAR.ARV 0x4, 0x180 ;  /* 0x0106000000007b1d */ /* 0x000ff00000002000 */
        /* <DEDUP_REMOVED lines=17> */
[CC--:B------:R-:W-:Y:S01]  /*0a40*/  LEA.HI R2, R3.reuse, R194.reuse, RZ, 0x4 ;  /* 0x000000c203027211 */ /* 0x0c0fe200078f20ff */
[----:B------:R-:W-:Y:S01]  /*0a50*/  IMAD.SHL.U32 R4, R4, 0x20, RZ ;  /* 0x0000002004047824 */ /* 0x000fe200078e00ff */
[----:B------:R-:W-:Y:S01]  /*0a60*/  LEA.HI R10, R3, R194, RZ, 0x2 ;  /* 0x000000c2030a7211 */ /* 0x000fe200078f10ff */
[----:B------:R-:W-:Y:S01]  /*0a70*/  IMAD.IADD R186, R194, 0x1, -R5 ;  /* 0x00000001c2ba7824 */ /* 0x000fe200078e0a05 */
[----:B------:R-:W-:-:S02]  /*0a80*/  LOP3.LUT R5, R2, 0x3fffff0, RZ, 0xc0, !PT ;  /* 0x03fffff002057812 */ /* 0x000fc400078ec0ff */
[----:B------:R-:W-:Y:S02]  /*0a90*/  LOP3.LUT R4, R4, 0xfffffc00, RZ, 0xc0, !PT ;  /* 0xfffffc0004047812 */ /* 0x000fe400078ec0ff */
[----:B------:R-:W-:Y:S01]  /*0aa0*/  SHF.R.S32.HI R9, RZ, 0x1f, R186 ;  /* 0x0000001fff097819 */ /* 0x000fe200000114ba */
[----:B------:R-:W-:Y:S01]  /*0ab0*/  IMAD.IADD R5, R194, 0x1, -R5 ;  /* 0x00000001c2057824 */ /* 0x000fe200078e0a05 */
[----:B------:R-:W-:Y:S02]  /*0ac0*/  SHF.R.S32.HI R7, RZ, 0x4, R2 ;  /* 0x00000004ff077819 */ /* 0x000fe40000011402 */
[----:B------:R-:W-:Y:S01]  /*0ad0*/  LEA.HI R6, R9, R186, RZ, 0x2 ;  /* 0x000000ba09067211 */ /* 0x000fe200078f10ff */
[----:B------:R-:W-:Y:S01]  /*0ae0*/  IMAD R189, R5, 0x40, R4 ;  /* 0x0000004005bd7824 */ /* 0x000fe200078e0204 */
[----:B------:R-:W-:Y:S02]  /*0af0*/  LOP3.LUT R5, R10, 0xfffffffc, RZ, 0xc0, !PT ;  /* 0xfffffffc0a057812 */ /* 0x000fe400078ec0ff */
[----:B------:R-:W-:-:S02]  /*0b00*/  SHF.R.S32.HI R8, RZ, 0x2, R6 ;  /* 0x00000002ff087819 */ /* 0x000fc40000011406 */
[----:B------:R-:W-:Y:S01]  /*0b10*/  SHF.R.S32.HI R11, RZ, 0x1f, R6 ;  /* 0x0000001fff0b7819 */ /* 0x000fe20000011406 */
[----:B------:R-:W-:Y:S01]  /*0b20*/  IMAD.IADD R4, R194, 0x1, -R5 ;  /* 0x00000001c2047824 */ /* 0x000fe200078e0a05 */
[----:B------:R-:W-:Y:S02]  /*0b30*/  LEA.HI R2, R2, R7, RZ, 0x1 ;  /* 0x0000000702027211 */ /* 0x000fe400078f08ff */
[----:B------:R-:W-:Y:S02]  /*0b40*/  LEA.HI R3, R3, R194, RZ, 0x3 ;  /* 0x000000c203037211 */ /* 0x000fe400078f18ff */
[----:B------:R-:W-:Y:S02]  /*0b50*/  LEA.HI R11, R11, R8, RZ, 0x3 ;  /* 0x000000080b0b7211 */ /* 0x000fe400078f18ff */
[----:B------:R-:W-:Y:S02]  /*0b60*/  SHF.R.S32.HI R187, RZ, 0x7, R0 ;  /* 0x00000007ffbb7819 */ /* 0x000fe40000011400 */
[----:B------:R-:W-:-:S02]  /*0b70*/  LOP3.LUT R2, R2, 0x1ffffffe, RZ, 0xc0, !PT ;  /* 0x1ffffffe02027812 */ /* 0x000fc400078ec0ff */
[----:B------:R-:W-:Y:S02]  /*0b80*/  LOP3.LUT R5, R3, 0xfffffff8, RZ, 0xc0, !PT ;  /* 0xfffffff803057812 */ /* 0x000fe400078ec0ff */
[----:B------:R-:W-:Y:S01]  /*0b90*/  LOP3.LUT R11, R11, 0xfffffff8, RZ, 0xc0, !PT ;  /* 0xfffffff80b0b7812 */ /* 0x000fe200078ec0ff */
[----:B------:R-:W-:Y:S01]  /*0ba0*/  IMAD.IADD R2, R7, 0x1, -R2 ;  /* 0x0000000107027824 */ /* 0x000fe200078e0a02 */
[----:B------:R-:W-:Y:S01]  /*0bb0*/  LEA.HI R9, R9, R186, RZ, 0x5 ;  /* 0x000000ba09097211 */ /* 0x000fe200078f28ff */
[----:B------:R-:W-:Y:S01]  /*0bc0*/  IMAD.IADD R184, R194, 0x1, -R5 ;  /* 0x00000001c2b87824 */ /* 0x000fe200078e0a05 */
[----:B------:R-:W-:Y:S01]  /*0bd0*/  LEA.HI R0, R0, R187, RZ, 0x1 ;  /* 0x000000bb00007211 */ /* 0x000fe200078f08ff */
[----:B------:R-:W-:Y:S01]  /*0be0*/  IMAD.IADD R8, R8, 0x1, -R11 ;  /* 0x0000000108087824 */ /* 0x000fe200078e0a0b */
[----:B------:R-:W-:Y:S01]  /*0bf0*/  SHF.R.S32.HI R9, RZ, 0x5, R9 ;  /* 0x00000005ff097819 */ /* 0x000fe20000011409 */
[----:B------:R-:W-:Y:S01]  /*0c00*/  IMAD.SHL.U32 R17, R184, 0x8, RZ ;  /* 0x00000008b8117824 */ /* 0x000fe200078e00ff */
[----:B------:R-:W-:Y:S01]  /*0c10*/  LEA.HI R7, R4, R4, RZ, 0x1 ;  /* 0x0000000404077211 */ /* 0x000fe200078f08ff */
[----:B------:R-:W-:Y:S01]  /*0c20*/  IMAD R189, R2, 0x8, R189 ;  /* 0x0000000802bd7824 */ /* 0x000fe200078e02bd */
[----:B------:R-:W-:Y:S01]  /*0c30*/  LOP3.LUT R0, R0, 0x3fffffe, RZ, 0xc0, !PT ;  /* 0x03fffffe00007812 */ /* 0x000fe200078ec0ff */
[----:B------:R-:W-:Y:S01]  /*0c40*/  IMAD R9, R9, 0x10, R8 ;  /* 0x0000001009097824 */ /* 0x000fe200078e0208 */
[----:B------:R-:W-:Y:S01]  /*0c50*/  LOP3.LUT R7, R7, 0x1ffffffe, RZ, 0xc0, !PT ;  /* 0x1ffffffe07077812 */ /* 0x000fe200078ec0ff */
[----:B------:R-:W-:Y:S01]  /*0c60*/  VIADD R22, R17, 0x40 ;  /* 0x0000004011167836 */ /* 0x000fe20000000000 */
[----:B------:R-:W-:Y:S01]  /*0c70*/  SHF.R.S32.HI R185, RZ, 0x3, R3 ;  /* 0x00000003ffb97819 */ /* 0x000fe20000011403 */
[----:B------:R-:W-:Y:S01]  /*0c80*/  IMAD.IADD R0, R187, 0x1, -R0 ;  /* 0x00000001bb007824 */ /* 0x000fe200078e0a00 */
[----:B------:R-:W-:Y:S01]  /*0c90*/  LOP3.LUT R3, R6, 0x7ffffffc, RZ, 0xc0, !PT ;  /* 0x7ffffffc06037812 */ /* 0x000fe200078ec0ff */
        /* <DEDUP_REMOVED lines=10> */
.L_x_1234:
[----:B------:R-:W-:Y:S01]  /*0d40*/  ULDC UR5, c[0x0][0xc60] ;  /* 0x0003180000057ab9 */ /* 0x000fe20000000800 */
[----:B------:R-:W-:Y:S01]  /*0d50*/  UMOV UR8, UR4 ;  /* 0x0000000400087c82 */ /* 0x000fe20008000000 */
[----:B------:R-:W-:-:S11]  /*0d60*/  UISETP.NE.AND UP0, UPT, UR5, 0x1, UPT ;  /* 0x000000010500788c */ /* 0x000fd6000bf05270 */
[----:B------:R-:W-:Y:S01]  /*0d70*/  @UP0 ULDC UR6, c[0x0][0xc64] ;  /* 0x0003190000060ab9 */ /* 0x000fe20000000800 */
[----:B------:R-:W-:Y:S01]  /*0d80*/  @UP0 ULDC UR9, c[0x0][0xc68] ;  /* 0x00031a0000090ab9 */ /* 0x000fe20000000800 */
[----:B------:R-:W-:-:S04]  /*0d90*/  UIMAD.WIDE.U32 UR6, UR4, UR6, URZ ;  /* 0x00000006040672a5 */ /* 0x000fc8000f8e003f */
[----:B------:R-:W-:-:S03]  /*0da0*/  @UP0 USHF.R.U32.HI UR8, URZ, UR9, UR7 ;  /* 0x000000093f080299 */ /* 0x000fc60008011607 */
[----:B------:R-:W-:Y:S02]  /*0db0*/  ULDC UR6, c[0x0][0xc78] ;  /* 0x00031e0000067ab9 */ /* 0x000fe40000000800 */
[----:B------:R-:W-:Y:S02]  /*0dc0*/  UISETP.GE.AND UP0, UPT, UR8, UR6, UPT ;  /* 0x000000060800728c */ /* 0x000fe4000bf06270 */
[----:B------:R-:W-:-:S04]  /*0dd0*/  UIADD3 UR6, -UR8, URZ, URZ ;  /* 0x0000003f08067290 */ /* 0x000fc8000fffe13f */
[----:B------:R-:W-:Y:S01]  /*0de0*/  PLOP3.LUT P0, PT, PT, PT, UP0, 0x80, 0x0 ;  /* 0x000000000000781c */ /* 0x000fe20003f0f008 */
[----:B------:R-:W-:-:S12]  /*0df0*/  UIMAD UR9, UR5, UR6, UR4 ;  /* 0x00000006050972a4 */ /* 0x000fd8000f8e0204 */
[----:B012345:R-:W-:Y:S05]  /*0e00*/  @!P0 BRA `(.L_x_1130) ;  /* 0x0000000000208947 */ /* 0x03ffea0003800000 */
[----:B------:R-:W-:Y:S01]  /*0e10*/  ULDC UR7, c[0x0][0xc6c] ;  /* 0x00031b0000077ab9 */ /* 0x000fe20000000800 */
[----:B------:R-:W-:Y:S01]  /*0e20*/  UMOV UR6, UR9 ;  /* 0x0000000900067c82 */ /* 0x000fe20008000000 */
[----:B------:R-:W-:-:S11]  /*0e30*/  UISETP.NE.AND UP0, UPT, UR7, 0x1, UPT ;  /* 0x000000010700788c */ /* 0x000fd6000bf05270 */
[----:B------:R-:W-:Y:S02]  /*0e40*/  @UP0 ULDC.64 UR10, c[0x0][0xc70] ;  /* 0x00031c00000a0ab9 */ /* 0x000fe40000000a00 */
[----:B------:R-:W-:-:S04]  /*0e50*/  UIMAD.WIDE.U32 UR4, UR9, UR10, URZ ;  /* 0x0000000a090472a5 */ /* 0x000fc8000f8e003f */
[----:B------:R-:W-:-:S04]  /*0e60*/  @UP0 USHF.R.U32.HI UR6, URZ, UR11, UR5 ;  /* 0x0000000b3f060299 */ /* 0x000fc80008011605 */
[----:B------:R-:W-:Y:S01]  /*0e70*/  UIMAD UR4, UR6, UR7, URZ ;  /* 0x00000007060472a4 */ /* 0x000fe2000f8e023f */
[----:B------:R-:W-:Y:S11]  /*0e80*/  BRA `(.L_x_1131) ;  /* 0x00000000001c7947 */ /* 0x000ff60003800000 */
.L_x_1130:
[----:B------:R-:W-:Y:S01]  /*0e90*/  ULDC UR7, c[0x0][0xc54] ;  /* 0x0003150000077ab9 */ /* 0x000fe20000000800 */
[----:B------:R-:W-:Y:S01]  /*0ea0*/  UMOV UR6, UR9 ;  /* 0x0000000900067c82 */ /* 0x000fe20008000000 */
[----:B------:R-:W-:-:S11]  /*0eb0*/  UISETP.NE.AND UP0, UPT, UR7, 0x1, UPT ;  /* 0x000000010700788c */ /* 0x000fd6000bf05270 */
[----:B------:R-:W-:Y:S02]  /*0ec0*/  @UP0 ULDC.64 UR10, c[0x0][0xc58] ;  /* 0x00031600000a0ab9 */ /* 0x000fe40000000a00 */
[----:B------:R-:W-:-:S04]  /*0ed0*/  UIMAD.WIDE.U32 UR4, UR9, UR10, URZ ;  /* 0x0000000a090472a5 */ /* 0x000fc8000f8e003f */
[----:B------:R-:W-:-:S04]  /*0ee0*/  @UP0 USHF.R.U32.HI UR6, URZ, UR11, UR5 ;  /* 0x0000000b3f060299 */ /* 0x000fc80008011605 */
[----:B------:R-:W-:-:S12]  /*0ef0*/  UIMAD UR4, UR6, UR7, URZ ;  /* 0x00000007060472a4 */ /* 0x000fd8000f8e023f */
.L_x_1131:
[----:B------:R-:W-:Y:S01]  /*0f00*/  ULOP3.LUT UR6, URZ, UR6, URZ, 0x33, !UPT ;  /* 0x000000063f067292 */ /* 0x000fe2000f8e333f */
[----:B------:R-:W-:Y:S01]  /*0f10*/  ULDC UR7, c[0x0][0x448] ;  /* 0x0001120000077ab9 */ /* 0x000fe20000000800 */
[----:B------:R-:W-:Y:S01]  /*0f20*/  ULDC UR5, c[0x0][0xc3c] ;  /* 0x00030f0000057ab9 */ /* 0x000fe20000000800 */
[----:B------:R-:W-:Y:S02]  /*0f30*/  UISETP.NE.AND UP3, UPT, UR7, 0x1, UPT ;  /* 0x000000010700788c */ /* 0x000fe4000bf65270 */
[----:B------:R-:W-:Y:S01]  /*0f40*/  UIADD3 UR6, UR6, UR5, URZ ;  /* 0x0000000506067290 */ /* 0x000fe2000fffe03f */
[----:B------:R-:W-:Y:S01]  /*0f50*/  ULDC.64 UR10, c[0x0][0x418] ;  /* 0x00010600000a7ab9 */ /* 0x000fe20000000a00 */
[----:B------:R-:W-:Y:S01]  /*0f60*/  UIADD3 UR4, UR9, -UR4, URZ ;  /* 0x8000000409047290 */ /* 0x000fe2000fffe03f */
[----:B------:R-:W-:Y:S01]  /*0f70*/  ULDC UR40, c[0x0][0xc48] ;  /* 0x0003120000287ab9 */ /* 0x000fe20000000800 */
[----:B------:R-:W-:Y:S02]  /*0f80*/  UISETP.NE.U32.AND UP0, UPT, UR10, URZ, UPT ;  /* 0x0000003f0a00728c */ /* 0x000fe4000bf05070 */
[----:B------:R-:W-:-:S02]  /*0f90*/  USHF.L.U32 UR37, UR6, 0x7, URZ ;  /* 0x0000000706257899 */ /* 0x000fc4000800063f */
[----:B------:R-:W-:Y:S01]  /*0fa0*/  UISETP.NE.AND UP1, UPT, UR40, 0x1, UPT ;  /* 0x000000012800788c */ /* 0x000fe2000bf25270 */
[----:B------:R-:W-:Y:S01]  /*0fb0*/  ULDC UR13, c[0x0][0xc54] ;  /* 0x00031500000d7ab9 */ /* 0x000fe20000000800 */
[----:B------:R-:W-:Y:S02]  /*0fc0*/  UISETP.NE.AND.EX UP0, UPT, UR11, URZ, UPT, UP0 ;  /* 0x0000003f0b00728c */ /* 0x000fe4000bf05300 */
[----:B------:R-:W-:Y:S02]  /*0fd0*/  UIADD3 UR10, UR37, 0x7f, URZ ;  /* 0x0000007f250a7890 */ /* 0x000fe4000fffe03f */
[----:B------:R-:W-:Y:S01]  /*0fe0*/  UIMAD UR13, UR8, UR13, UR4 ;  /* 0x0000000d080d72a4 */ /* 0x000fe2000f8e0204 */
[----:B------:R-:W-:Y:S01]  /*0ff0*/  ULDC UR39, c[0x0][0x424] ;  /* 0x0001090000277ab9 */ /* 0x000fe20000000800 */
[----:B------:R-:W-:Y:S01]  /*1000*/  ULDC UR53, c[0x0][0x288] ;  /* 0x0000a20000357ab9 */ /* 0x000fe20000000800 */
[----:B------:R-:W-:Y:S01]  /*1010*/  ULDC.64 UR4, c[0x0][0x9e0] ;  /* 0x0002780000047ab9 */ /* 0x000fe20000000a00 */
[----:B------:R-:W-:Y:S01]  /*1020*/  @UP3 ULDC UR8, c[0x0][0x44c] ;  /* 0x0001130000083ab9 */ /* 0x000fe20000000800 */
[----:B------:R-:W-:-:S02]  /*1030*/  UIADD3 UR11, -UR53, 0x1, URZ ;  /* 0x00000001350b7890 */ /* 0x000fc4000fffe13f */
[----:B------:R-:W-:Y:S02]  /*1040*/  UISETP.GE.AND UP2, UPT, UR5, 0x1, UPT ;  /* 0x000000010500788c */ /* 0x000fe4000bf46270 */
[----:B------:R-:W-:Y:S02]  /*1050*/  USEL UR39, UR39, 0x1, UP0 ;  /* 0x0000000127277887 */ /* 0x000fe40008000000 */
[----:B------:R-:W-:Y:S01]  /*1060*/  UIMAD.WIDE.U32 UR8, UR10, UR8, URZ ;  /* 0x000000080a0872a5 */ /* 0x000fe2000f8e003f */
[----:B------:R-:W-:Y:S01]  /*1070*/  ULDC UR12, c[0x0][0x2f0] ;  /* 0x0000bc00000c7ab9 */ /* 0x000fe20000000800 */
[----:B------:R-:W-:Y:S01]  /*1080*/  @UP3 ULDC UR15, c[0x0][0x450] ;  /* 0x00011400000f3ab9 */ /* 0x000fe20000000800 */
[----:B------:R-:W-:Y:S01]  /*1090*/  @UP1 ULDC UR6, c[0x0][0xc4c] ;  /* 0x0003130000061ab9 */ /* 0x000fe20000000800 */
[----:B------:R-:W-:Y:S01]  /*10a0*/  UIMAD UR11, UR39, UR12, UR11 ;  /* 0x0000000c270b72a4 */ /* 0x000fe2000f8e020b */
[----:B------:R-:W-:Y:S01]  /*10b0*/  PLOP3.LUT P0, PT, PT, PT, UP2, 0x40, 0x0 ;  /* 0x000000000000781c */ /* 0x000fe20003f0e828 */
[----:B------:R-:W-:-:S02]  /*10c0*/  @UP3 USHF.R.U32.HI UR10, URZ, UR15, UR9 ;  /* 0x0000000f3f0a3299 */ /* 0x000fc40008011609 */
[----:B------:R-:W-:Y:S01]  /*10d0*/  UIMAD.WIDE.U32 UR6, UR13, UR6, URZ ;  /* 0x000000060d0672a5 */ /* 0x000fe2000f8e003f */
[----:B------:R-:W-:Y:S01]  /*10e0*/  @UP1 ULDC UR14, c[0x0][0xc50] ;  /* 0x00031400000e1ab9 */ /* 0x000fe20000000800 */
[----:B------:R-:W-:Y:S01]  /*10f0*/  UIADD3 UR10, UR11, UR10, URZ ;  /* 0x0000000a0b0a7290 */ /* 0x000fe2000fffe03f */
[----:B------:R-:W-:Y:S01]  /*1100*/  UMOV UR38, UR13 ;  /* 0x0000000d00267c82 */ /* 0x000fe20008000000 */
[----:B------:R-:W-:Y:S02]  /*1110*/  @UP1 USHF.R.U32.HI UR38, URZ, UR14, UR7 ;  /* 0x0000000e3f261299 */ /* 0x000fe40008011607 */
[----:B------:R-:W-:Y:S02]  /*1120*/  UIADD3 UR4, UR10, UR4, URZ ;  /* 0x000000040a047290 */ /* 0x000fe4000fffe03f */
[----:B------:R-:W-:Y:S02]  /*1130*/  UIADD3 UR6, -UR38, URZ, URZ ;  /* 0x0000003f26067290 */ /* 0x000fe4000fffe13f */
[----:B------:R-:W-:-:S02]  /*1140*/  UP2UR UR47, UPR, URZ, 0x8 ;  /* 0x000000083f2f7883 */ /* 0x000fc40008000000 */
[----:B------:R-:W-:Y:S01]  /*1150*/  UP2UR UR46, UPR, URZ, 0x4 ;  /* 0x000000043f2e7883 */ /* 0x000fe20008000000 */
[----:B------:R-:W-:Y:S01]  /*1160*/  IMAD.U32 R0, RZ, RZ, UR4 ;  /* 0x00000004ff007e24 */ /* 0x000fe2000f8e00ff */
[----:B------:R-:W-:Y:S01]  /*1170*/  UIMAD UR40, UR40, UR6, UR13 ;  /* 0x00000006282872a4 */ /* 0x000fe2000f8e020d */
[----:B------:R-:W-:Y:S11]  /*1180*/  @P0 BRA `(.L_x_1132) ;  /* 0x0000000000400947 */ /* 0x000ff60003800000 */
[----:B------:R-:W-:Y:S01]  /*1190*/  ISETP.LT.AND P0, PT, RZ, UR10, PT ;  /* 0x0000000aff007c0c */ /* 0x000fe2000bf01270 */
[----:B------:R-:W-:-:S12]  /*11a0*/  UIADD3 UR4, UR10, -0x1, URZ ;  /* 0xffffffff0a047890 */ /* 0x000fd8000fffe03f */
[----:B------:R-:W-:Y:S05]  /*11b0*/  @P0 BRA `(.L_x_1133) ;  /* 0x00000000001c0947 */ /* 0x000fea0003800000 */
[----:B------:R-:W-:Y:S02]  /*11c0*/  UISETP.NE.AND UP0, UPT, UR5, 0x1, UPT ;  /* 0x000000010500788c */ /* 0x000fe4000bf05270 */
[----:B------:R-:W-:-:S09]  /*11d0*/  UIADD3 UR4, -UR10, URZ, URZ ;  /* 0x0000003f0a047290 */ /* 0x000fd2000fffe13f */
[----:B------:R-:W-:Y:S02]  /*11e0*/  @UP0 ULDC.64 UR8, c[0x0][0x9e8] ;  /* 0x00027a0000080ab9 */ /* 0x000fe40000000a00 */
[----:B------:R-:W-:-:S04]  /*11f0*/  UIMAD.WIDE.U32 UR6, UR4, UR8, URZ ;  /* 0x00000008040672a5 */ /* 0x000fc8000f8e003f */
[----:B------:R-:W-:-:S04]  /*1200*/  @UP0 USHF.R.U32.HI UR4, URZ, UR9, UR7 ;  /* 0x000000093f040299 */ /* 0x000fc80008011607 */
[----:B------:R-:W-:Y:S01]  /*1210*/  ULOP3.LUT UR4, URZ, UR4, URZ, 0x33, !UPT ;  /* 0x000000043f047292 */ /* 0x000fe2000f8e333f */
[----:B------:R-:W-:Y:S11]  /*1220*/  BRA `(.L_x_1134) ;  /* 0x0000000000107947 */ /* 0x000ff60003800000 */
.L_x_1133:
[----:B------:R-:W-:-:S11]  /*1230*/  UISETP.NE.AND UP0, UPT, UR5, 0x1, UPT ;  /* 0x000000010500788c */ /* 0x000fd6000bf05270 */
[----:B------:R-:W-:Y:S02]  /*1240*/  @UP0 ULDC.64 UR8, c[0x0][0x9e8] ;  /* 0x00027a0000080ab9 */ /* 0x000fe40000000a00 */
[----:B------:R-:W-:-:S04]  /*1250*/  UIMAD.WIDE.U32 UR6, UR4, UR8, URZ ;  /* 0x00000008040672a5 */ /* 0x000fc8000f8e003f */
[----:B------:R-:W-:-:S12]  /*1260*/  @UP0 USHF.R.U32.HI UR4, URZ, UR9, UR7 ;  /* 0x000000093f040299 */ /* 0x000fd80008011607 */
.L_x_1134:
[----:B------:R-:W-:-:S06]  /*1270*/  UIMAD UR4, UR4, UR5, UR5 ;  /* 0x00000005040472a4 */ /* 0x000fcc000f8e0205 */
[----:B------:R-:W-:-:S07]  /*1280*/  VIMNMX R0, R0, UR4, PT ;  /* 0x0000000400007c48 */ /* 0x000fce000bfe0100 */
.L_x_1132:
[----:B------:R-:W-:Y:S01]  /*1290*/  UISETP.NE.AND UP0, UPT, UR47, URZ, UPT ;  /* 0x0000003f2f00728c */ /* 0x000fe2000bf05270 */
[----:B------:R-:W-:Y:S01]  /*12a0*/  VIADD R0, R0, 0x3f ;  /* 0x0000003f00007836 */ /* 0x000fe20000000000 */
[----:B------:R-:W-:Y:S01]  /*12b0*/  UMOV UR9, UR37 ;  /* 0x0000002500097c82 */ /* 0x000fe20008000000 */
[----:B------:R-:W-:Y:S02]  /*12c0*/  UIMAD UR4, UR39, UR12, 0x3f ;  /* 0x0000003f270474a4 */ /* 0x000fe4000f8e020c */
[----:B------:R-:W-:Y:S01]  /*12d0*/  UIMAD UR53, UR39, UR12, -UR53 ;  /* 0x0000000c273572a4 */ /* 0x000fe2000f8e0a35 */
[----:B------:R-:W-:Y:S01]  /*12e0*/  SHF.R.S32.HI R3, RZ, 0x1f, R0 ;  /* 0x0000001fff037819 */ /* 0x000fe20000011400 */
[----:B------:R-:W-:Y:S01]  /*12f0*/  USHF.R.S32.HI UR8, URZ, 0x1f, UR4 ;  /* 0x0000001f3f087899 */ /* 0x000fe20008011404 */
[----:B------:R-:W-:Y:S02]  /*1300*/  ULDC UR10, c[0x0][0x9dc] ;  /* 0x00027700000a7ab9 */ /* 0x000fe40000000800 */
[----:B------:R-:W-:Y:S01]  /*1310*/  LEA.HI R3, R3, R0, RZ, 0x6 ;  /* 0x0000000003037211 */ /* 0x000fe200078f30ff */
[----:B------:R-:W-:Y:S01]  /*1320*/  @UP0 ULDC UR6, c[0x0][0x44c] ;  /* 0x0001130000060ab9 */ /* 0x000fe20000000800 */
[----:B------:R-:W-:Y:S01]  /*1330*/  @UP0 ULDC UR11, c[0x0][0x450] ;  /* 0x00011400000b0ab9 */ /* 0x000fe20000000800 */
[----:B------:R-:W-:Y:S01]  /*1340*/  UIMAD.WIDE.U32 UR6, UR37, UR6, URZ ;  /* 0x00000006250672a5 */ /* 0x000fe2000f8e003f */
[----:B------:R-:W-:Y:S01]  /*1350*/  SHF.R.S32.HI R3, RZ, 0x6, R3 ;  /* 0x00000006ff037819 */ /* 0x000fe20000011403 */
[----:B------:R-:W-:-:S02]  /*1360*/  ULEA.HI UR8, UR8, UR4, URZ, 0x6 ;  /* 0x0000000408087291 */ /* 0x000fc4000f8f303f */
[----:B------:R-:W-:Y:S02]  /*1370*/  @UP0 USHF.R.U32.HI UR9, URZ, UR11, UR7 ;  /* 0x0000000b3f090299 */ /* 0x000fe40008011607 */
[----:B------:R-:W-:Y:S02]  /*1380*/  UISETP.GE.AND UP0, UPT, UR5, 0x1, UPT ;  /* 0x000000010500788c */ /* 0x000fe4000bf06270 */
[----:B------:R-:W-:Y:S02]  /*1390*/  USHF.R.S32.HI UR8, URZ, 0x6, UR8 ;  /* 0x000000063f087899 */ /* 0x000fe40008011408 */
[----:B------:R-:W-:Y:S02]  /*13a0*/  UIADD3 UR4, UR53, UR9, URZ ;  /* 0x0000000935047290 */ /* 0x000fe4000fffe03f */
[----:B------:R-:W-:Y:S02]  /*13b0*/  PLOP3.LUT P0, PT, PT, PT, UP0, 0x40, 0x0 ;  /* 0x000000000000781c */ /* 0x000fe40003f0e808 */
[----:B------:R-:W-:Y:S01]  /*13c0*/  UIADD3 UR9, UR4, -UR10, URZ ;  /* 0x8000000a04097290 */ /* 0x000fe2000fffe03f */
[----:B------:R-:W-:-:S10]  /*13d0*/  VIMNMX R160, R3, UR8, PT ;  /* 0x0000000803a07c48 */ /* 0x000fd4000bfe0100 */
[----:B------:R-:W-:Y:S05]  /*13e0*/  @P0 BRA `(.L_x_1135) ;  /* 0x0000000000440947 */ /* 0x000fea0003800000 */
[----:B------:R-:W-:-:S06]  /*13f0*/  UISETP.GT.AND UP0, UPT, UR4, -0x1, UPT ;  /* 0xffffffff0400788c */ /* 0x000fcc000bf04270 */
[----:B------:R-:W-:-:S13]  /*1400*/  PLOP3.LUT P0, PT, PT, PT, UP0, 0x80, 0x0 ;  /* 0x000000000000781c */ /* 0x000fda0003f0f008 */
[----:B------:R-:W-:Y:S05]  /*1410*/  @P0 BRA `(.L_x_1136) ;  /* 0x00000000001c0947 */ /* 0x000fea0003800000 */
[----:B------:R-:W-:Y:S02]  /*1420*/  UISETP.NE.AND UP0, UPT, UR5, 0x1, UPT ;  /* 0x000000010500788c */ /* 0x000fe4000bf05270 */
[----:B------:R-:W-:-:S09]  /*1430*/  ULOP3.LUT UR4, URZ, UR4, URZ, 0x33, !UPT ;  /* 0x000000043f047292 */ /* 0x000fd2000f8e333f */
[----:B------:R-:W-:Y:S02]  /*1440*/  @UP0 ULDC.64 UR10, c[0x0][0x9e8] ;  /* 0x00027a00000a0ab9 */ /* 0x000fe40000000a00 */
[----:B------:R-:W-:-:S04]  /*1450*/  UIMAD.WIDE.U32 UR6, UR4, UR10, URZ ;  /* 0x0000000a040672a5 */ /* 0x000fc8000f8e003f */
[----:B------:R-:W-:-:S04]  /*1460*/  @UP0 USHF.R.U32.HI UR4, URZ, UR11, UR7 ;  /* 0x0000000b3f040299 */ /* 0x000fc80008011607 */
[----:B------:R-:W-:Y:S01]  /*1470*/  ULOP3.LUT UR4, URZ, UR4, URZ, 0x33, !UPT ;  /* 0x000000043f047292 */ /* 0x000fe2000f8e333f */
[----:B------:R-:W-:Y:S11]  /*1480*/  BRA `(.L_x_1137) ;  /* 0x0000000000107947 */ /* 0x000ff60003800000 */
.L_x_1136:
[----:B------:R-:W-:-:S11]  /*1490*/  UISETP.NE.AND UP0, UPT, UR5, 0x1, UPT ;  /* 0x000000010500788c */ /* 0x000fd6000bf05270 */
[----:B------:R-:W-:Y:S02]  /*14a0*/  @UP0 ULDC.64 UR10, c[0x0][0x9e8] ;  /* 0x00027a00000a0ab9 */ /* 0x000fe40000000a00 */
[----:B------:R-:W-:-:S04]  /*14b0*/  UIMAD.WIDE.U32 UR6, UR4, UR10, URZ ;  /* 0x0000000a040672a5 */ /* 0x000fc8000f8e003f */
[----:B------:R-:W-:-:S12]  /*14c0*/  @UP0 USHF.R.U32.HI UR4, URZ, UR11, UR7 ;  /* 0x0000000b3f040299 */ /* 0x000fd80008011607 */
.L_x_1137:
[----:B------:R-:W-:-:S04]  /*14d0*/  UIMAD UR4, UR4, UR5, URZ ;  /* 0x00000005040472a4 */ /* 0x000fc8000f8e023f */
[----:B------:R-:W-:-:S04]  /*14e0*/  UISETP.LT.AND UP0, UPT, UR9, UR4, UPT ;  /* 0x000000040900728c */ /* 0x000fc8000bf01270 */
[----:B------:R-:W-:-:S12]  /*14f0*/  USEL UR9, UR9, UR4, !UP0 ;  /* 0x0000000409097287 */ /* 0x000fd8000c000000 */
.L_x_1135:
[----:B------:R-:W-:Y:S01]  /*1500*/  USHF.R.S32.HI UR4, URZ, 0x1f, UR9 ;  /* 0x0000001f3f047899 */ /* 0x000fe20008011409 */
[----:B------:R-:W-:Y:S01]  /*1510*/  PLOP3.LUT P0, PT, PT, PT, PT, 0x80, 0x0 ;  /* 0x000000000000781c */ /* 0x000fe20003f0f070 */
[----:B------:R-:W-:Y:S01]  /*1520*/  IMAD.MOV.U32 R0, RZ, RZ, RZ ;  /* 0x000000ffff007224 */ /* 0x000fe200078e00ff */
[----:B------:R-:W-:Y:S01]  /*1530*/  CS2R R150, SRZ ;  /* 0x0000000000967805 */ /* 0x000fe2000001ff00 */
[----:B------:R-:W-:Y:S01]  /*1540*/  ULEA.HI UR4, UR4, UR9, URZ, 0x6 ;  /* 0x0000000904047291 */ /* 0x000fe2000f8f303f */
[----:B------:R-:W-:Y:S01]  /*1550*/  IMAD.MOV.U32 R2, RZ, RZ, RZ ;  /* 0x000000ffff027224 */ /* 0x000fe200078e00ff */
[----:B------:R-:W-:Y:S02]  /*1560*/  CS2R R26, SRZ ;  /* 0x00000000001a7805 */ /* 0x000fe4000001ff00 */
[----:B------:R-:W-:Y:S01]  /*1570*/  CS2R R92, SRZ ;  /* 0x00000000005c7805 */ /* 0x000fe2000001ff00 */
[----:B------:R-:W-:Y:S01]  /*1580*/  USHF.R.S32.HI UR4, URZ, 0x6, UR4 ;  /* 0x000000063f047899 */ /* 0x000fe20008011404 */
[----:B------:R-:W-:-:S02]  /*1590*/  CS2R R144, SRZ ;  /* 0x0000000000907805 */ /* 0x000fc4000001ff00 */
[----:B------:R-:W-:Y:S02]  /*15a0*/  CS2R R142, SRZ ;  /* 0x00000000008e7805 */ /* 0x000fe4000001ff00 */
[----:B------:R-:W-:Y:S01]  /*15b0*/  CS2R R30, SRZ ;  /* 0x00000000001e7805 */ /* 0x000fe2000001ff00 */
[----:B------:R-:W-:Y:S01]  /*15c0*/  UISETP.LT.AND UP0, UPT, URZ, UR4, UPT ;  /* 0x000000043f00728c */ /* 0x000fe2000bf01270 */
[----:B------:R-:W-:Y:S02]  /*15d0*/  CS2R R84, SRZ ;  /* 0x0000000000547805 */ /* 0x000fe4000001ff00 */
[----:B------:R-:W-:Y:S02]  /*15e0*/  CS2R R136, SRZ ;  /* 0x0000000000887805 */ /* 0x000fe4000001ff00 */
[----:B------:R-:W-:Y:S01]  /*15f0*/  CS2R R134, SRZ ;  /* 0x0000000000867805 */ /* 0x000fe2000001ff00 */
[----:B------:R-:W-:Y:S01]  /*1600*/  USEL UR41, URZ, UR4, !UP0 ;  /* 0x000000043f297287 */ /* 0x000fe2000c000000 */
[----:B------:R-:W-:-:S02]  /*1610*/  CS2R R34, SRZ ;  /* 0x0000000000227805 */ /* 0x000fc4000001ff00 */
[----:B------:R-:W-:Y:S02]  /*1620*/  CS2R R76, SRZ ;  /* 0x00000000004c7805 */ /* 0x000fe4000001ff00 */
[----:B------:R-:W-:Y:S02]  /*1630*/  CS2R R128, SRZ ;  /* 0x0000000000807805 */ /* 0x000fe4000001ff00 */
[----:B------:R-:W-:Y:S02]  /*1640*/  CS2R R126, SRZ ;  /* 0x00000000007e7805 */ /* 0x000fe4000001ff00 */
[----:B------:R-:W-:Y:S02]  /*1650*/  CS2R R38, SRZ ;  /* 0x0000000000267805 */ /* 0x000fe4000001ff00 */
[----:B------:R-:W-:Y:S02]  /*1660*/  ISETP.GT.AND P1, PT, R160, UR41, PT ;  /* 0x00000029a0007c0c */ /* 0x000fe4000bf24270 */
        /* <DEDUP_REMOVED lines=51> */
[----:B------:R-:W-:Y:S06]  /*19a0*/  @!P1 BRA `(.L_x_1138) ;  /* 0x000000a400ac9947 */ /* 0x000fec0003800000 */
[----:B------:R-:W0:Y:S01]  /*19b0*/  SHFL.IDX PT, R0, R187, RZ, 0x1f ;  /* 0x00001fffbb007589 */ /* 0x000e2200000e0000 */
[----:B------:R-:W1:Y:S01]  /*19c0*/  S2UR UR52, SR_CgaCtaId ;  /* 0x00000000003479c3 */ /* 0x000e620000008800 */
[----:B------:R-:W-:Y:S01]  /*19d0*/  UMOV UR49, 0x400 ;  /* 0x0000040000317882 */ /* 0x000fe20000000000 */
        /* <DEDUP_REMOVED lines=28> */
.L_x_1139:
        /* <DEDUP_REMOVED lines=13> */
[----:B------:R-:W-:Y:S01]  /*1c70*/  @UP1 ULDC.64 UR14, c[0x0][0x9b8] ;  /* 0x00026e00000e1ab9 */ /* 0x000fe20000000a00 */
[----:B------:R-:W-:Y:S02]  /*1c80*/  @UP0 UIMAD UR8, UR8, UR16, URZ ;  /* 0x00000010080802a4 */ /* 0x000fe4000f8e023f */
[----:B------:R-:W-:Y:S02]  /*1c90*/  @UP1 UIMAD UR9, UR9, UR14, URZ ;  /* 0x0000000e090912a4 */ /* 0x000fe4000f8e023f */
[----:B------:R-:W-:Y:S02]  /*1ca0*/  @UP0 UIMAD.WIDE.U32 UR10, UR38, UR16, URZ ;  /* 0x00000010260a02a5 */ /* 0x000fe4000f8e003f */
[----:B------:R-:W-:-:S02]  /*1cb0*/  @UP0 UIMAD UR17, UR38, UR17, UR8 ;  /* 0x00000011261102a4 */ /* 0x000fc4000f8e0208 */
[----:B------:R-:W-:Y:S02]  /*1cc0*/  @UP0 USHF.R.S32.HI UR16, URZ, 0x1f, UR40 ;  /* 0x0000001f3f100899 */ /* 0x000fe40008011428 */
[----:B------:R-:W-:Y:S02]  /*1cd0*/  @UP1 USHF.R.S32.HI UR19, URZ, 0x1f, UR40 ;  /* 0x0000001f3f131899 */ /* 0x000fe40008011428 */
[----:B------:R-:W-:Y:S02]  /*1ce0*/  @UP1 UIMAD.WIDE.U32 UR12, UR38, UR14, URZ ;  /* 0x0000000e260c12a5 */ /* 0x000fe4000f8e003f */
[----:B------:R-:W-:Y:S02]  /*1cf0*/  @UP1 UIMAD UR18, UR38, UR15, UR9 ;  /* 0x0000000f261212a4 */ /* 0x000fe4000f8e0209 */
[----:B------:R-:W-:Y:S01]  /*1d00*/  @UP0 UIADD3 UR11, UR11, UR17, URZ ;  /* 0x000000110b0b0290 */ /* 0x000fe2000fffe03f */
[----:B------:R-:W-:Y:S01]  /*1d10*/  @UP0 ULDC.64 UR14, c[0x0][0x9b0] ;  /* 0x00026c00000e0ab9 */ /* 0x000fe20000000a00 */
[----:B------:R-:W-:Y:S01]  /*1d20*/  @UP1 ULDC.64 UR8, c[0x0][0x9c0] ;  /* 0x0002700000081ab9 */ /* 0x000fe20000000a00 */
[----:B------:R-:W-:-:S02]  /*1d30*/  @UP0 UIMAD UR16, UR16, UR14, URZ ;  /* 0x0000000e101002a4 */ /* 0x000fc4000f8e023f */
[----:B------:R-:W-:Y:S02]  /*1d40*/  @UP1 UIMAD UR17, UR19, UR8, URZ ;  /* 0x00000008131112a4 */ /* 0x000fe4000f8e023f */
[----:B------:R-:W-:Y:S02]  /*1d50*/  @UP1 UIADD3 UR13, UR13, UR18, URZ ;  /* 0x000000120d0d1290 */ /* 0x000fe4000fffe03f */
[----:B------:R-:W-:Y:S02]  /*1d60*/  @UP0 UIMAD UR16, UR40, UR15, UR16 ;  /* 0x0000000f281002a4 */ /* 0x000fe4000f8e0210 */
[----:B------:R-:W-:Y:S02]  /*1d70*/  @UP1 UIMAD UR17, UR40, UR9, UR17 ;  /* 0x00000009281112a4 */ /* 0x000fe4000f8e0211 */
[----:B------:R-:W-:Y:S02]  /*1d80*/  @UP0 UIMAD.WIDE.U32 UR14, UR40, UR14, UR10 ;  /* 0x0000000e280e02a5 */ /* 0x000fe4000f8e000a */
[----:B------:R-:W-:-:S02]  /*1d90*/  @UP1 UIMAD.WIDE.U32 UR8, UR40, UR8, UR12 ;  /* 0x00000008280812a5 */ /* 0x000fc4000f8e000c */
[----:B------:R-:W-:Y:S02]  /*1da0*/  @UP0 UIADD3 UR10, UR15, UR16, URZ ;  /* 0x000000100f0a0290 */ /* 0x000fe4000fffe03f */
[----:B------:R-:W-:Y:S02]  /*1db0*/  @UP0 ULEA UR4, UP2, UR14, UR4, 0x2 ;  /* 0x000000040e040291 */ /* 0x000fe4000f84103f */
[----:B------:R-:W-:Y:S02]  /*1dc0*/  @UP1 UIADD3 UR9, UR9, UR17, URZ ;  /* 0x0000001109091290 */ /* 0x000fe4000fffe03f */
[----:B------:R-:W-:Y:S02]  /*1dd0*/  @UP1 ULEA UR6, UP3, UR8, UR6, 0x2 ;  /* 0x0000000608061291 */ /* 0x000fe4000f86103f */
[----:B------:R-:W-:Y:S01]  /*1de0*/  @UP0 ULEA.HI.X UR5, UR14, UR5, UR10, 0x2, UP2 ;  /* 0x000000050e050291 */ /* 0x000fe200090f140a */
[----:B------:R-:W-:Y:S01]  /*1df0*/  IMAD.U32 R2, RZ, RZ, UR4 ;  /* 0x00000004ff027e24 */ /* 0x000fe2000f8e00ff */
[----:B------:R-:W-:-:S02]  /*1e00*/  @UP1 ULEA.HI.X UR7, UR8, UR7, UR9, 0x2, UP3 ;  /* 0x0000000708071291 */ /* 0x000fc400098f1409 */
[----:B------:R-:W-:Y:S02]  /*1e10*/  IMAD.U32 R4, RZ, RZ, UR6 ;  /* 0x00000006ff047e24 */ /* 0x000fe4000f8e00ff */
        /* <DEDUP_REMOVED lines=17> */
.L_x_1324:
[----:B------:R-:W-:Y:S05]  /*1f30*/  WARPSYNC.ALL ;  /* 0x0000000000007948 */ /* 0x000fea0003800000 */
[----:B------:R-:W-:Y:S01]  /*1f40*/  UISETP.NE.AND UP0, UPT, UR45, 0x3, UPT ;  /* 0x000000032d00788c */ /* 0x000fe2000bf05270 */
[----:B------:R1:W-:Y:S05]  /*1f50*/  BAR.SYNC.DEFER_BLOCKING R7, 0x100 ;  /* 0x000400070000751d */ /* 0x0003ea0000010000 */
[----:B------:R-:W-:-:S13]  /*1f60*/  PLOP3.LUT P0, PT, PT, PT, UP0, 0x40, 0x0 ;  /* 0x000000000000781c */ /* 0x000fda0003f0e808 */
[----:B-1----:R-:W-:Y:S05]  /*1f70*/  @P0 BRA `(.L_x_1141) ;  /* 0x0000000000040947 */ /* 0x002fea0003800000 */
[----:B------:R-:W-:Y:S01]  /*1f80*/  BPT.TRAP 0x1 ;  /* 0x000000040000795c */ /* 0x000fe20000300000 */
.L_x_1141:
[----:B------:R-:W-:Y:S01]  /*1f90*/  PLOP3.LUT P1, PT, PT, PT, UP0, 0x40, 0x0 ;  /* 0x000000000000781c */ /* 0x000fe20003f2e808 */
[----:B------:R-:W-:Y:S01]  /*1fa0*/  ULEA UR54, UR42, UR49, 0x3 ;  /* 0x000000312a367291 */ /* 0x000fe2000f8e183f */
[----:B------:R-:W-:-:S05]  /*1fb0*/  IMAD.U32 R8, RZ, RZ, UR43 ;  /* 0x0000002bff087e24 */ /* 0x000fca000f8e00ff */
[----:B------:R-:W-:-:S04]  /*1fc0*/  SHF.L.U32 R8, R8, 0x1f, RZ ;  /* 0x0000001f08087819 */ /* 0x000fc800000006ff */
[----:B------:R1:W2:Y:S02]  /*1fd0*/  SYNCS.PHASECHK.TRANS64.TRYWAIT P0, [UR54+0x28430], R8 ;  /* 0x02843008ff0075a7 */ /* 0x0002a40008000176 */
[----:B------:R-:W-:Y:S05]  /*1fe0*/  @P1 BRA `(.L_x_1142) ;  /* 0x0000000000041947 */ /* 0x000fea0003800000 */
[----:B------:R-:W-:Y:S01]  /*1ff0*/  BPT.TRAP 0x1 ;  /* 0x000000040000795c */ /* 0x000fe20000300000 */
.L_x_1142:
[----:B--2---:R-:W-:Y:S05]  /*2000*/  @P0 BRA `(.L_x_1143) ;  /* 0x0000000000080947 */ /* 0x004fea0003800000 */
[----:B------:R-:W2:Y:S02]  /*2010*/  SYNCS.PHASECHK.TRANS64.TRYWAIT P0, [UR54+0x28430], R8 ;  /* 0x02843008ff0075a7 */ /* 0x000ea40008000176 */
[----:B--2---:R-:W-:Y:S05]  /*2020*/  @!P0 BRA `(.L_x_1144) ;  /* 0x0000012000f48947 */ /* 0x004fea0003800000 */
.L_x_1143:
[----:B------:R-:W-:Y:S01]  /*2030*/  UIADD3 UR4, UR49, 0x20000, URZ ;  /* 0x0002000031047890 */ /* 0x000fe2000fffe03f */
[----:B------:R-:W-:Y:S01]  /*2040*/  WARPGROUP.ARRIVE ;  /* 0x00000000000079c5 */ /* 0x000fe20000000000 */
[----:B------:R-:W-:-:S05]  /*2050*/  ULOP3.LUT UR32, UR55, 0x10000, URZ, 0xfc, !UPT ;  /* 0x0001000037207892 */ /* 0x000fca000f8efc3f */
[----:B------:R-:W2:Y:S01]  /*2060*/  S2R R2, SR_TID.X ;  /* 0x0000000000027919 */ /* 0x000ea20000002100 */
[----:B------:R-:W-:Y:S01]  /*2070*/  USHF.R.U32.HI UR4, URZ, 0x4, UR4 ;  /* 0x000000043f047899 */ /* 0x000fe20008011604 */
[----:B------:R-:W-:Y:S01]  /*2080*/  PLOP3.LUT P0, PT, PT, PT, UP0, 0x40, 0x0 ;  /* 0x000000000000781c */ /* 0x000fe20003f0e808 */
[----:B------:R-:W-:Y:S01]  /*2090*/  UMOV UR33, 0x40000040 ;  /* 0x4000004000217882 */ /* 0x000fe20000000000 */
[----:B------:R-:W-:Y:S01]  /*20a0*/  UMOV UR35, 0x40000040 ;  /* 0x4000004000237882 */ /* 0x000fe20000000000 */
        /* <DEDUP_REMOVED lines=10> */
[----:B------:R-:W-:Y:S01]  /*2150*/  QGMMA.64x64x32.F32.E4M3.E4M3 R24, gdesc[UR32], RZ, !UPT, gsb0 ;  /* 0x00e00000201879f3 */ /* 0x000fe2000c0008ff */
        /* <DEDUP_REMOVED lines=25> */
[----:B------:R-:W-:Y:S03]  /*22f0*/  QGMMA.64x64x32.F32.E4M3.E4M3 R24, gdesc[UR4], R24, gsb0 ;  /* 0x00e00000041879f3 */ /* 0x000fe60008000818 */
        /* <DEDUP_REMOVED lines=19> */
[----:B------:R2:W-:Y:S06]  /*2430*/  BAR.ARV R2, 0x100 ;  /* 0x000400020000751d */ /* 0x0005ec0000002000 */
[----:B------:R-:W-:Y:S05]  /*2440*/  @P0 BRA `(.L_x_1145) ;  /* 0x0000000000040947 */ /* 0x000fea0003800000 */
[----:B------:R-:W-:Y:S01]  /*2450*/  BPT.TRAP 0x1 ;  /* 0x000000040000795c */ /* 0x000fe20000300000 */
.L_x_1145:
[----:B------:R-:W-:Y:S01]  /*2460*/  UISETP.NE.AND UP2, UPT, UR47, URZ, UPT ;  /* 0x0000003f2f00728c */ /* 0x000fe2000bf45270 */
[----:B------:R-:W3:Y:S01]  /*2470*/  LDC R14, c[0x0][0x2f0] ;  /* 0x0000bc00ff0e7b82 */ /* 0x000ee20000000800 */
[----:B------:R-:W-:Y:S01]  /*2480*/  VIADD R4, R18, UR37 ;  /* 0x0000002512047c36 */ /* 0x000fe20008000000 */
[----:B------:R-:W-:Y:S01]  /*2490*/  UISETP.NE.AND UP1, UPT, UR46, URZ, UPT ;  /* 0x0000003f2e00728c */ /* 0x000fe2000bf25270 */
[----:B------:R-:W-:Y:S02]  /*24a0*/  IMAD.MOV.U32 R5, RZ, RZ, -0x40 ;  /* 0xffffffc0ff057424 */ /* 0x000fe400078e00ff */
[C---:B------:R-:W-:Y:S01]  /*24b0*/  FMUL.FTZ R34, R0.reuse, R34 ;  /* 0x0000002200227220 */ /* 0x040fe20000410000 */
[----:B------:R-:W-:Y:S01]  /*24c0*/  PLOP3.LUT P0, PT, PT, PT, UP2, 0x80, 0x0 ;  /* 0x000000000000781c */ /* 0x000fe20003f0f028 */
[----:B------:R-:W-:Y:S01]  /*24d0*/  FMUL.FTZ R24, R0, R24 ;  /* 0x0000001800187220 */ /* 0x000fe20000410000 */
[----:B------:R-:W-:Y:S01]  /*24e0*/  PLOP3.LUT P1, PT, PT, PT, UP2, 0x80, 0x0 ;  /* 0x000000000000781c */ /* 0x000fe20003f2f028 */
[----:B------:R-:W4:Y:S01]  /*24f0*/  LDC R15, c[0x0][0x288] ;  /* 0x0000a200ff0f7b82 */ /* 0x000f220000000800 */
[----:B------:R-:W-:Y:S01]  /*2500*/  IMAD R5, R160, R5, 0x41 ;  /* 0x00000041a0057424 */ /* 0x000fe200078e0205 */
[----:B------:R-:W-:Y:S01]  /*2510*/  @UP2 ULDC UR6, c[0x0][0x44c] ;  /* 0x0001130000062ab9 */ /* 0x000fe20000000800 */
[C---:B------:R-:W-:Y:S01]  /*2520*/  FMUL.FTZ R25, R0.reuse, R25 ;  /* 0x0000001900197220 */ /* 0x040fe20000410000 */
[C---:B------:R-:W-:Y:S01]  /*2530*/  FMUL.FTZ R26, R0.reuse, R26 ;  /* 0x0000001a001a7220 */ /* 0x040fe20000410000 */
[C---:B------:R-:W-:Y:S01]  /*2540*/  FMUL.FTZ R27, R0.reuse, R27 ;  /* 0x0000001b001b7220 */ /* 0x040fe20000410000 */
[C---:B------:R-:W-:Y:S01]  /*2550*/  FMUL.FTZ R28, R0.reuse, R28 ;  /* 0x0000001c001c7220 */ /* 0x040fe20000410000 */
[C---:B------:R-:W-:Y:S01]  /*2560*/  FMUL.FTZ R29, R0.reuse, R29 ;  /* 0x0000001d001d7220 */ /* 0x040fe20000410000 */
[C---:B------:R-:W-:Y:S01]  /*2570*/  FMUL.FTZ R30, R0.reuse, R30 ;  /* 0x0000001e001e7220 */ /* 0x040fe20000410000 */
[----:B------:R-:W-:Y:S01]  /*2580*/  FMUL.FTZ R32, R0, R32 ;  /* 0x0000002000207220 */ /* 0x000fe20000410000 */
[----:B0-----:R-:W-:Y:S01]  /*2590*/  @P0 IMAD.HI.U32 R3, R4, UR6, RZ ;  /* 0x0000000604030c27 */ /* 0x001fe2000f8e00ff */
[----:B------:R-:W-:-:S03]  /*25a0*/  @UP2 ULDC UR6, c[0x0][0x450] ;  /* 0x0001140000062ab9 */ /* 0x000fc60000000800 */
[C---:B------:R-:W-:Y:S01]  /*25b0*/  FMUL.FTZ R33, R0.reuse, R33 ;  /* 0x0000002100217220 */ /* 0x040fe20000410000 */
[C---:B------:R-:W-:Y:S01]  /*25c0*/  FMUL.FTZ R36, R0.reuse, R36 ;  /* 0x0000002400247220 */ /* 0x040fe20000410000 */
[C---:B------:R-:W-:Y:S01]  /*25d0*/  FMUL.FTZ R37, R0.reuse, R37 ;  /* 0x0000002500257220 */ /* 0x040fe20000410000 */
[----:B------:R-:W-:Y:S01]  /*25e0*/  @P1 SHF.R.U32.HI R4, RZ, UR6, R3 ;  /* 0x00000006ff041c19 */ /* 0x000fe20008011603 */
[----:B------:R-:W-:Y:S01]  /*25f0*/  UIADD3 UR6, UR54, 0x28440, URZ ;  /* 0x0002844036067890 */ /* 0x000fe2000fffe03f */
[C---:B------:R-:W-:Y:S01]  /*2600*/  FMUL.FTZ R40, R0.reuse, R40 ;  /* 0x0000002800287220 */ /* 0x040fe20000410000 */
[C---:B------:R-:W-:Y:S01]  /*2610*/  FMUL.FTZ R41, R0.reuse, R41 ;  /* 0x0000002900297220 */ /* 0x040fe20000410000 */
[C---:B------:R-:W-:Y:S01]  /*2620*/  FMUL.FTZ R42, R0.reuse, R42 ;  /* 0x0000002a002a7220 */ /* 0x040fe20000410000 */
[----:B------:R-:W0:Y:S01]  /*2630*/  SHFL.IDX PT, R9, R4, RZ, 0x1c1f ;  /* 0x001c1fff04097589 */ /* 0x000e2200000e0000 */
[----:B------:R-:W-:Y:S01]  /*2640*/  UPRMT UR6, UR52, 0x654, UR6 ;  /* 0x0000065434067896 */ /* 0x000fe20008000006 */
[C---:B------:R-:W-:Y:S01]  /*2650*/  FMUL.FTZ R43, R0.reuse, R43 ;  /* 0x0000002b002b7220 */ /* 0x040fe20000410000 */
        /* <DEDUP_REMOVED lines=10> */
[----:B------:R-:W-:Y:S01]  /*2700*/  FMUL.FTZ R54, R0, R54 ;  /* 0x0000003600367220 */ /* 0x000fe20000410000 */
[----:B---3--:R-:W-:-:S02]  /*2710*/  IMAD R3, R14, UR39, R5 ;  /* 0x000000270e037c24 */ /* 0x008fc4000f8e0205 */
[----:B------:R-:W-:Y:S01]  /*2720*/  FMUL.FTZ R55, R0, R55 ;  /* 0x0000003700377220 */ /* 0x000fe20000410000 */
[----:B------:R3:W0:Y:S01]  /*2730*/  MUFU.TANH R12, R34 ;  /* 0x00000022000c7308 */ /* 0x0006220000002400 */
[----:B------:R-:W-:Y:S01]  /*2740*/  PLOP3.LUT P0, PT, PT, PT, UP1, 0x40, 0x0 ;  /* 0x000000000000781c */ /* 0x000fe20003f0e818 */
[----:B------:R-:W-:Y:S01]  /*2750*/  IMAD R6, R16, -0x2, R3 ;  /* 0xfffffffe10067824 */ /* 0x000fe200078e0203 */
[----:B------:R-:W-:Y:S01]  /*2760*/  ULDC UR11, c[0x0][0x9dc] ;  /* 0x00027700000b7ab9 */ /* 0x000fe20000000800 */
[----:B------:R-:W-:Y:S01]  /*2770*/  SYNCS.ARRIVE.TRANS64.RED.A1T0 RZ, [UR6], RZ ;  /* 0x000000ffffff79a7 */ /* 0x000fe20008100406 */
[C---:B------:R-:W-:Y:S01]  /*2780*/  FMUL.FTZ R31, R0.reuse, R31 ;  /* 0x0000001f001f7220 */ /* 0x040fe20000410000 */
[----:B------:R-:W-:Y:S01]  /*2790*/  FMUL.FTZ R38, R0, R38 ;  /* 0x0000002600267220 */ /* 0x000fe20000410000 */
[----:B------:R-:W-:Y:S01]  /*27a0*/  ULOP3.LUT UR6, URZ, UR11, URZ, 0x33, !UPT ;  /* 0x0000000b3f067292 */ /* 0x000fe2000f8e333f */
[----:B------:R-:W0:Y:S01]  /*27b0*/  MUFU.TANH R10, R30 ;  /* 0x0000001e000a7308 */ /* 0x000e220000002400 */
[----:B---3--:R-:W-:Y:S01]  /*27c0*/  LEA R34, R160, 0xffffffc0, 0x6 ;  /* 0xffffffc0a0227811 */ /* 0x008fe200078e30ff */
[----:B------:R-:W-:Y:S01]  /*27d0*/  FMUL.FTZ R35, R0, R35 ;  /* 0x0000002300237220 */ /* 0x000fe20000410000 */
[----:B----4-:R-:W-:Y:S01]  /*27e0*/  IMAD.IADD R6, R6, 0x1, -R15 ;  /* 0x0000000106067824 */ /* 0x010fe200078e0a0f */
[----:B------:R-:W-:Y:S01]  /*27f0*/  ULDC UR14, c[0x0][0x9e0] ;  /* 0x00027800000e7ab9 */ /* 0x000fe20000000800 */
[----:B------:R-:W-:Y:S01]  /*2800*/  FMUL.FTZ R39, R0, R39 ;  /* 0x0000002700277220 */ /* 0x000fe20000410000 */
[----:B------:R-:W-:-:S02]  /*2810*/  IMAD R3, R14, UR39, -R34 ;  /* 0x000000270e037c24 */ /* 0x000fc4000f8e0a22 */
[----:B------:R-:W3:Y:S08]  /*2820*/  MUFU.TANH R24, R24 ;  /* 0x0000001800187308 */ /* 0x000ef00000002400 */
[----:B------:R-:W4:Y:S08]  /*2830*/  MUFU.TANH R25, R25 ;  /* 0x0000001900197308 */ /* 0x000f300000002400 */
[----:B------:R-:W0:Y:S08]  /*2840*/  MUFU.TANH R26, R26 ;  /* 0x0000001a001a7308 */ /* 0x000e300000002400 */
        /* <DEDUP_REMOVED lines=23> */
[----:B------:R5:W0:Y:S08]  /*29c0*/  MUFU.TANH R11, R31 ;  /* 0x0000001f000b7308 */ /* 0x000a300000002400 */
[----:B------:R1:W2:Y:S01]  /*29d0*/  MUFU.TANH R20, R38 ;  /* 0x0000002600147308 */ /* 0x0002a20000002400 */
[----:B-----5:R-:W-:-:S07]  /*29e0*/  IMAD R31, R16, -0x2, R3 ;  /* 0xfffffffe101f7824 */ /* 0x020fce00078e0203 */
[----:B------:R5:W2:Y:S01]  /*29f0*/  MUFU.TANH R13, R35 ;  /* 0x00000023000d7308 */ /* 0x000aa20000002400 */
[----:B-1----:R-:W-:-:S05]  /*2a00*/  VIADD R38, R6, UR14 ;  /* 0x0000000e06267c36 */ /* 0x002fca0008000000 */
[----:B0-----:R-:W-:Y:S02]  /*2a10*/  VIADDMNMX R3, R9, R38, R31, PT ;  /* 0x0000002609037246 */ /* 0x001fe4000380011f */
[----:B------:R0:W1:Y:S01]  /*2a20*/  MUFU.TANH R21, R39 ;  /* 0x0000002700157308 */ /* 0x0000620000002400 */
[----:B-----5:R-:W-:Y:S02]  /*2a30*/  VIADD R35, R6, UR6 ;  /* 0x0000000606237c36 */ /* 0x020fe40008000000 */
[----:B0-----:R-:W-:Y:S02]  /*2a40*/  VIADD R39, R5, 0xffffffff ;  /* 0xffffffff05277836 */ /* 0x001fe40000000000 */
[----:B------:R-:W-:Y:S01]  /*2a50*/  IMAD.IADD R5, R35, 0x1, R9 ;  /* 0x0000000123057824 */ /* 0x000fe200078e0209 */
[----:B--234-:R-:W-:Y:S06]  /*2a60*/  @P0 BRA `(.L_x_1146) ;  /* 0x0000000000640947 */ /* 0x01cfec0003800000 */
[----:B------:R-:W-:Y:S01]  /*2a70*/  IMAD R6, R14, UR39, R9 ;  /* 0x000000270e067c24 */ /* 0x000fe2000f8e0209 */
[----:B------:R-:W-:Y:S03]  /*2a80*/  BSSY B0, `(.L_x_1147) ;  /* 0x0000013000007945 */ /* 0x000fe60003800000 */
[----:B------:R-:W-:-:S05]  /*2a90*/  IMAD.IADD R9, R6, 0x1, -R15 ;  /* 0x0000000106097824 */ /* 0x000fca00078e0a0f */
[----:B------:R-:W-:-:S13]  /*2aa0*/  ISETP.GT.AND P0, PT, R9, -0x1, PT ;  /* 0xffffffff0900780c */ /* 0x000fda0003f04270 */
[----:B------:R-:W-:Y:S05]  /*2ab0*/  @P0 BRA `(.L_x_1148) ;  /* 0x0000000000240947 */ /* 0x000fea0003800000 */
[----:B------:R-:W-:Y:S01]  /*2ac0*/  ULDC UR6, c[0x0][0x9e4] ;  /* 0x0002790000067ab9 */ /* 0x000fe20000000800 */
[----:B------:R-:W-:Y:S01]  /*2ad0*/  LOP3.LUT R9, RZ, R9, RZ, 0x33, !PT ;  /* 0x00000009ff097212 */ /* 0x000fe200078e33ff */
[----:B------:R-:W-:-:S05]  /*2ae0*/  IMAD.U32 R55, RZ, RZ, UR6 ;  /* 0x00000006ff377e24 */ /* 0x000fca000f8e00ff */
[----:B------:R-:W-:-:S13]  /*2af0*/  ISETP.NE.AND P0, PT, R55, 0x1, PT ;  /* 0x000000013700780c */ /* 0x000fda0003f05270 */
[----:B------:R-:W0:Y:S02]  /*2b00*/  @P0 LDC.64 R56, c[0x0][0x9e8] ;  /* 0x00027a00ff380b82 */ /* 0x000e240000000a00 */
[----:B0-----:R-:W-:-:S05]  /*2b10*/  @P0 IMAD.HI.U32 R6, R9, R56, RZ ;  /* 0x0000003809060227 */ /* 0x001fca00078e00ff */
[----:B------:R-:W-:-:S04]  /*2b20*/  @P0 SHF.R.U32.HI R9, RZ, R57, R6 ;  /* 0x00000039ff090219 */ /* 0x000fc80000011606 */
[----:B------:R-:W-:Y:S01]  /*2b30*/  LOP3.LUT R9, RZ, R9, RZ, 0x33, !PT ;  /* 0x00000009ff097212 */ /* 0x000fe200078e33ff */
[----:B------:R-:W-:Y:S06]  /*2b40*/  BRA `(.L_x_1149) ;  /* 0x0000000000187947 */ /* 0x000fec0003800000 */
.L_x_1148:
[----:B------:R-:W-:Y:S02]  /*2b50*/  ULDC UR6, c[0x0][0x9e4] ;  /* 0x0002790000067ab9 */ /* 0x000fe40000000800 */
[----:B------:R-:W-:-:S05]  /*2b60*/  IMAD.U32 R55, RZ, RZ, UR6 ;  /* 0x00000006ff377e24 */ /* 0x000fca000f8e00ff */
[----:B------:R-:W-:-:S13]  /*2b70*/  ISETP.NE.AND P0, PT, R55, 0x1, PT ;  /* 0x000000013700780c */ /* 0x000fda0003f05270 */
[----:B------:R-:W0:Y:S02]  /*2b80*/  @P0 LDC.64 R56, c[0x0][0x9e8] ;  /* 0x00027a00ff380b82 */ /* 0x000e240000000a00 */
[----:B0-----:R-:W-:-:S05]  /*2b90*/  @P0 IMAD.HI.U32 R6, R9, R56, RZ ;  /* 0x0000003809060227 */ /* 0x001fca00078e00ff */
[----:B------:R-:W-:-:S07]  /*2ba0*/  @P0 SHF.R.U32.HI R9, RZ, R57, R6 ;  /* 0x00000039ff090219 */ /* 0x000fce0000011606 */
.L_x_1149:
[----:B------:R-:W-:Y:S05]  /*2bb0*/  BSYNC B0 ;  /* 0x0000000000007941 */ /* 0x000fea0003800000 */
.L_x_1147:
[----:B------:R-:W-:-:S04]  /*2bc0*/  IMAD R9, R9, R55, -R34 ;  /* 0x0000003709097224 */ /* 0x000fc800078e0a22 */
[----:B------:R-:W-:-:S05]  /*2bd0*/  IMAD R6, R16, -0x2, R9 ;  /* 0xfffffffe10067824 */ /* 0x000fca00078e0209 */
[----:B------:R-:W-:Y:S02]  /*2be0*/  VIADDMNMX R3, R6, R55, R3, PT ;  /* 0x0000003706037246 */ /* 0x000fe40003800103 */
[----:B------:R-:W-:-:S07]  /*2bf0*/  VIMNMX R5, R5, R6, !PT ;  /* 0x0000000605057248 */ /* 0x000fce0007fe0100 */
.L_x_1146:
[C---:B------:R-:W-:Y:S01]  /*2c00*/  ISETP.GE.AND P1, PT, R39.reuse, 0x1, PT ;  /* 0x000000012700780c */ /* 0x040fe20003f26270 */
[----:B------:R-:W0:Y:S01]  /*2c10*/  SHFL.IDX PT, R4, R4, 0x1, 0x1c1f ;  /* 0x003c1f0004047f89 */ /* 0x000e2200000e0000 */
[----:B------:R-:W-:Y:S01]  /*2c20*/  ISETP.GE.AND P0, PT, R39, 0x2, PT ;  /* 0x000000022700780c */ /* 0x000fe20003f06270 */
[----:B------:R-:W-:Y:S01]  /*2c30*/  UISETP.NE.AND UP1, UPT, UR46, URZ, UPT ;  /* 0x0000003f2e00728c */ /* 0x000fe2000bf25270 */
[----:B------:R-:W-:Y:S02]  /*2c40*/  P2R R9, PR, RZ, 0x2 ;  /* 0x00000002ff097803 */ /* 0x000fe40000000000 */
[----:B------:R-:W-:Y:S02]  /*2c50*/  ISETP.GT.AND P3, PT, R5, RZ, !P1 ;  /* 0x000000ff0500720c */ /* 0x000fe40004f64270 */
[----:B------:R-:W-:Y:S02]  /*2c60*/  ISETP.GE.AND P1, PT, R39, 0x9, PT ;  /* 0x000000092700780c */ /* 0x000fe40003f26270 */
[----:B------:R-:W-:-:S02]  /*2c70*/  ISETP.GT.AND P2, PT, R5, 0x1, !P0 ;  /* 0x000000010500780c */ /* 0x000fc40004744270 */
[----:B------:R-:W-:Y:S02]  /*2c80*/  P2R R55, PR, RZ, 0x2 ;  /* 0x00000002ff377803 */ /* 0x000fe40000000000 */
[----:B------:R-:W-:Y:S02]  /*2c90*/  ISETP.GT.AND P1, PT, R5, 0x8, !P1 ;  /* 0x000000080500780c */ /* 0x000fe40004f24270 */
[----:B------:R-:W-:Y:S02]  /*2ca0*/  ISETP.GE.AND P4, PT, R39, 0x11, PT ;  /* 0x000000112700780c */ /* 0x000fe40003f86270 */
[C---:B------:R-:W-:Y:S02]  /*2cb0*/  ISETP.LT.OR P1, PT, R3.reuse, 0x9, P1 ;  /* 0x000000090300780c */ /* 0x040fe40000f21670 */
[----:B------:R-:W-:Y:S02]  /*2cc0*/  ISETP.LT.OR P3, PT, R3, 0x1, P3 ;  /* 0x000000010300780c */ /* 0x000fe40001f61670 */
[----:B------:R-:W-:-:S02]  /*2cd0*/  FSEL R60, R28, -INF , !P1 ;  /* 0xff8000001c3c7808 */ /* 0x000fc40004800000 */
[----:B------:R-:W-:Y:S01]  /*2ce0*/  ISETP.LT.OR P2, PT, R3, 0x2, P2 ;  /* 0x000000020300780c */ /* 0x000fe20001741670 */
[----:B0-----:R-:W-:Y:S01]  /*2cf0*/  IMAD.IADD R6, R35, 0x1, R4 ;  /* 0x0000000123067824 */ /* 0x001fe200078e0204 */
[----:B------:R-:W-:Y:S02]  /*2d00*/  ISETP.GT.AND P1, PT, R5, 0x10, !P4 ;  /* 0x000000100500780c */ /* 0x000fe40006724270 */
[----:B------:R-:W-:Y:S02]  /*2d10*/  ISETP.GE.AND P5, PT, R39, 0xa, PT ;  /* 0x0000000a2700780c */ /* 0x000fe40003fa6270 */
[----:B------:R-:W-:Y:S02]  /*2d20*/  FSEL R56, R24, -INF , !P3 ;  /* 0xff80000018387808 */ /* 0x000fe40005800000 */
[----:B------:R-:W-:Y:S02]  /*2d30*/  FSEL R58, R25, -INF , !P2 ;  /* 0xff800000193a7808 */ /* 0x000fe40005000000 */
[----:B------:R-:W-:-:S02]  /*2d40*/  ISETP.LT.OR P1, PT, R3, 0x11, P1 ;  /* 0x000000110300780c */ /* 0x000fc40000f21670 */
[----:B------:R-:W-:Y:S02]  /*2d50*/  ISETP.GT.AND P2, PT, R5, 0x9, !P5 ;  /* 0x000000090500780c */ /* 0x000fe40006f44270 */
[----:B------:R-:W-:Y:S02]  /*2d60*/  ISETP.GE.AND P3, PT, R39, 0x12, PT ;  /* 0x000000122700780c */ /* 0x000fe40003f66270 */
[----:B------:R-:W-:Y:S02]  /*2d70*/  FSEL R64, R32, -INF , !P1 ;  /* 0xff80000020407808 */ /* 0x000fe40004800000 */
[----:B------:R-:W-:Y:S02]  /*2d80*/  ISETP.LT.OR P2, PT, R3, 0xa, P2 ;  /* 0x0000000a0300780c */ /* 0x000fe40001741670 */
[----:B------:R-:W-:Y:S02]  /*2d90*/  ISETP.GT.AND P1, PT, R5, 0x11, !P3 ;  /* 0x000000110500780c */ /* 0x000fe40005f24270 */
[----:B------:R-:W-:-:S02]  /*2da0*/  FSEL R62, R29, -INF , !P2 ;  /* 0xff8000001d3e7808 */ /* 0x000fc40005000000 */
[----:B------:R-:W-:Y:S02]  /*2db0*/  ISETP.LT.OR P1, PT, R3, 0x12, P1 ;  /* 0x000000120300780c */ /* 0x000fe40000f21670 */
[----:B------:R-:W-:Y:S02]  /*2dc0*/  ISETP.GE.AND P2, PT, R39, 0x19, PT ;  /* 0x000000192700780c */ /* 0x000fe40003f46270 */
[----:B------:R-:W-:Y:S02]  /*2dd0*/  FSEL R66, R33, -INF , !P1 ;  /* 0xff80000021427808 */ /* 0x000fe40004800000 */
[----:B------:R-:W-:Y:S02]  /*2de0*/  ISETP.GT.AND P1, PT, R5, 0x18, !P2 ;  /* 0x000000180500780c */ /* 0x000fe40005724270 */
[----:B------:R-:W-:Y:S02]  /*2df0*/  P2R R33, PR, RZ, 0x4 ;  /* 0x00000004ff217803 */ /* 0x000fe40000000000 */
[----:B------:R-:W-:-:S02]  /*2e00*/  ISETP.LT.OR P1, PT, R3, 0x19, P1 ;  /* 0x000000190300780c */ /* 0x000fc40000f21670 */
[----:B------:R-:W-:Y:S02]  /*2e10*/  ISETP.GE.AND P2, PT, R39, 0x1a, PT ;  /* 0x0000001a2700780c */ /* 0x000fe40003f46270 */
[----:B------:R-:W-:Y:S02]  /*2e20*/  FSEL R68, R36, -INF , !P1 ;  /* 0xff80000024447808 */ /* 0x000fe40004800000 */
[----:B------:R-:W-:Y:S02]  /*2e30*/  ISETP.GT.AND P1, PT, R5, 0x19, !P2 ;  /* 0x000000190500780c */ /* 0x000fe40005724270 */
[----:B------:R-:W-:Y:S02]  /*2e40*/  P2R R36, PR, RZ, 0x4 ;  /* 0x00000004ff247803 */ /* 0x000fe40000000000 */
[----:B------:R-:W-:Y:S02]  /*2e50*/  ISETP.LT.OR P1, PT, R3, 0x1a, P1 ;  /* 0x0000001a0300780c */ /* 0x000fe40000f21670 */
[----:B------:R-:W-:-:S02]  /*2e60*/  ISETP.GE.AND P2, PT, R39, 0x21, PT ;  /* 0x000000212700780c */ /* 0x000fc40003f46270 */
[----:B------:R-:W-:Y:S02]  /*2e70*/  FSEL R70, R37, -INF , !P1 ;  /* 0xff80000025467808 */ /* 0x000fe40004800000 */
[----:B------:R-:W-:Y:S02]  /*2e80*/  ISETP.GT.AND P1, PT, R5, 0x20, !P2 ;  /* 0x000000200500780c */ /* 0x000fe40005724270 */
[----:B------:R-:W-:Y:S02]  /*2e90*/  P2R R37, PR, RZ, 0x4 ;  /* 0x00000004ff257803 */ /* 0x000fe40000000000 */
[----:B------:R-:W-:Y:S02]  /*2ea0*/  ISETP.LT.OR P1, PT, R3, 0x21, P1 ;  /* 0x000000210300780c */ /* 0x000fe40000f21670 */
[----:B------:R-:W-:Y:S02]  /*2eb0*/  ISETP.GE.AND P2, PT, R39, 0x22, PT ;  /* 0x000000222700780c */ /* 0x000fe40003f46270 */
[----:B------:R-:W-:-:S02]  /*2ec0*/  FSEL R72, R40, -INF , !P1 ;  /* 0xff80000028487808 */ /* 0x000fc40004800000 */
[----:B------:R-:W-:Y:S02]  /*2ed0*/  ISETP.GT.AND P1, PT, R5, 0x21, !P2 ;  /* 0x000000210500780c */ /* 0x000fe40005724270 */
[----:B------:R-:W-:Y:S02]  /*2ee0*/  P2R R40, PR, RZ, 0x4 ;  /* 0x00000004ff287803 */ /* 0x000fe40000000000 */
[----:B------:R-:W-:Y:S02]  /*2ef0*/  ISETP.LT.OR P1, PT, R3, 0x22, P1 ;  /* 0x000000220300780c */ /* 0x000fe40000f21670 */
[----:B------:R-:W-:Y:S02]  /*2f00*/  P2R R32, PR, RZ, 0x8 ;  /* 0x00000008ff207803 */ /* 0x000fe40000000000 */
[----:B------:R-:W-:Y:S02]  /*2f10*/  FSEL R74, R41, -INF , !P1 ;  /* 0xff800000294a7808 */ /* 0x000fe40004800000 */
[----:B------:R-:W-:-:S02]  /*2f20*/  ISETP.GE.AND P1, PT, R39, 0x29, PT ;  /* 0x000000292700780c */ /* 0x000fc40003f26270 */
[----:B------:R-:W-:Y:S02]  /*2f30*/  P2R R25, PR, RZ, 0x10 ;  /* 0x00000010ff197803 */ /* 0x000fe40000000000 */
[----:B------:R-:W-:Y:S02]  /*2f40*/  ISETP.GT.AND P2, PT, R5, 0x28, !P1 ;  /* 0x000000280500780c */ /* 0x000fe40004f44270 */
[----:B------:R-:W-:Y:S02]  /*2f50*/  P2R R57, PR, RZ, 0x20 ;  /* 0x00000020ff397803 */ /* 0x000fe40000000000 */
[----:B------:R-:W-:-:S04]  /*2f60*/  ISETP.LT.OR P2, PT, R3, 0x29, P2 ;  /* 0x000000290300780c */ /* 0x000fc80001741670 */
[----:B------:R-:W-:Y:S02]  /*2f70*/  FSEL R44, R44, -INF , !P2 ;  /* 0xff8000002c2c7808 */ /* 0x000fe40005000000 */
[----:B------:R-:W-:-:S04]  /*2f80*/  ISETP.GE.AND P2, PT, R39, 0x2a, PT ;  /* 0x0000002a2700780c */ /* 0x000fc80003f46270 */
[----:B------:R-:W-:-:S04]  /*2f90*/  ISETP.GT.AND P3, PT, R5, 0x29, !P2 ;  /* 0x000000290500780c */ /* 0x000fc80005764270 */
        /* <DEDUP_REMOVED lines=15> */
[----:B------:R-:W-:Y:S02]  /*3090*/  P2R R39, PR, RZ, 0x40 ;  /* 0x00000040ff277803 */ /* 0x000fe40000000000 */
[----:B------:R-:W-:-:S04]  /*30a0*/  ISETP.GT.AND P6, PT, R5, 0x39, !P6 ;  /* 0x000000390500780c */ /* 0x000fc800077c4270 */
[----:B------:R-:W-:Y:S02]  /*30b0*/  ISETP.LT.OR P6, PT, R3, 0x3a, P6 ;  /* 0x0000003a0300780c */ /* 0x000fe400037c1670 */
[----:B------:R-:W-:Y:S02]  /*30c0*/  VIADDMNMX R3, R4, R38, R31, PT ;  /* 0x0000002604037246 */ /* 0x000fe4000380011f */
[----:B------:R-:W-:Y:S02]  /*30d0*/  FSEL R80, R53, -INF , !P6 ;  /* 0xff80000035507808 */ /* 0x000fe40007000000 */
[----:B------:R-:W-:-:S13]  /*30e0*/  PLOP3.LUT P6, PT, PT, PT, UP1, 0x40, 0x0 ;  /* 0x000000000000781c */ /* 0x000fda0003fce818 */
[----:B------:R-:W-:Y:S05]  /*30f0*/  @P6 BRA `(.L_x_1150) ;  /* 0x0000000000646947 */ /* 0x000fea0003800000 */
        /* <DEDUP_REMOVED lines=14> */
.L_x_1152:
[----:B------:R-:W-:Y:S02]  /*31e0*/  ULDC UR6, c[0x0][0x9e4] ;  /* 0x0002790000067ab9 */ /* 0x000fe40000000800 */
[----:B------:R-:W-:-:S05]  /*31f0*/  IMAD.U32 R24, RZ, RZ, UR6 ;  /* 0x00000006ff187e24 */ /* 0x000fca000f8e00ff */
[----:B------:R-:W-:-:S13]  /*3200*/  ISETP.NE.AND P6, PT, R24, 0x1, PT ;  /* 0x000000011800780c */ /* 0x000fda0003fc5270 */
[----:B------:R-:W0:Y:S02]  /*3210*/  @P6 LDC.64 R28, c[0x0][0x9e8] ;  /* 0x00027a00ff1c6b82 */ /* 0x000e240000000a00 */
[----:B0-----:R-:W-:-:S05]  /*3220*/  @P6 IMAD.HI.U32 R4, R5, R28, RZ ;  /* 0x0000001c05046227 */ /* 0x001fca00078e00ff */
[----:B------:R-:W-:-:S07]  /*3230*/  @P6 SHF.R.U32.HI R5, RZ, R29, R4 ;  /* 0x0000001dff056219 */ /* 0x000fce0000011604 */
.L_x_1153:
[----:B------:R-:W-:Y:S05]  /*3240*/  BSYNC B0 ;  /* 0x0000000000007941 */ /* 0x000fea0003800000 */
.L_x_1151:
[----:B------:R-:W-:-:S04]  /*3250*/  IMAD R5, R5, R24, -R34 ;  /* 0x0000001805057224 */ /* 0x000fc800078e0a22 */
[----:B------:R-:W-:-:S05]  /*3260*/  IMAD R5, R16, -0x2, R5 ;  /* 0xfffffffe10057824 */ /* 0x000fca00078e0205 */
[----:B------:R-:W-:Y:S02]  /*3270*/  VIADDMNMX R3, R5, R24, R3, PT ;  /* 0x0000001805037246 */ /* 0x000fe40003800103 */
[----:B------:R-:W-:-:S07]  /*3280*/  VIMNMX R6, R6, R5, !PT ;  /* 0x0000000506067248 */ /* 0x000fce0007fe0100 */
.L_x_1150:
[----:B------:R-:W-:Y:S01]  /*3290*/  ISETP.GT.AND P0, PT, R6, 0x1, !P0 ;  /* 0x000000010600780c */ /* 0x000fe20004704270 */
[----:B------:R-:W-:Y:S01]  /*32a0*/  ULDC UR10, c[0x0][0x988] ;  /* 0x00026200000a7ab9 */ /* 0x000fe20000000800 */
[----:B------:R-:W-:Y:S01]  /*32b0*/  ISETP.NE.AND P6, PT, R9, RZ, PT ;  /* 0x000000ff0900720c */ /* 0x000fe20003fc5270 */
[----:B------:R-:W-:Y:S01]  /*32c0*/  IMAD.U32 R49, RZ, RZ, UR10 ;  /* 0x0000000aff317e24 */ /* 0x000fe2000f8e00ff */
[----:B------:R-:W-:Y:S02]  /*32d0*/  ISETP.LT.OR P0, PT, R3, 0x2, P0 ;  /* 0x000000020300780c */ /* 0x000fe40000701670 */
[----:B------:R-:W-:Y:S02]  /*32e0*/  FMNMX.FTZ R5, R56, R58, !PT ;  /* 0x0000003a38057209 */ /* 0x000fe40007810000 */
[----:B------:R-:W-:Y:S02]  /*32f0*/  FSEL R9, R27, -INF , !P0 ;  /* 0xff8000001b097808 */ /* 0x000fe40004000000 */
[----:B------:R-:W-:-:S02]  /*3300*/  ISETP.NE.AND P0, PT, R55, RZ, PT ;  /* 0x000000ff3700720c */ /* 0x000fc40003f05270 */
[----:B------:R-:W-:Y:S02]  /*3310*/  FMNMX.FTZ R5, R60, R5, !PT ;  /* 0x000000053c057209 */ /* 0x000fe40007810000 */
[----:B------:R-:W-:Y:S02]  /*3320*/  ISETP.GT.AND P0, PT, R6, 0x8, !P0 ;  /* 0x000000080600780c */ /* 0x000fe40004704270 */
[----:B------:R-:W-:Y:S02]  /*3330*/  FMNMX.FTZ R5, R62, R5, !PT ;  /* 0x000000053e057209 */ /* 0x000fe40007810000 */
[----:B------:R-:W-:Y:S02]  /*3340*/  ISETP.LT.OR P0, PT, R3, 0x9, P0 ;  /* 0x000000090300780c */ /* 0x000fe40000701670 */
[----:B------:R-:W-:Y:S02]  /*3350*/  FMNMX.FTZ R5, R64, R5, !PT ;  /* 0x0000000540057209 */ /* 0x000fe40007810000 */
[----:B------:R-:W-:-:S02]  /*3360*/  FSEL R10, R10, -INF , !P0 ;  /* 0xff8000000a0a7808 */ /* 0x000fc40004000000 */
[----:B------:R-:W-:Y:S02]  /*3370*/  ISETP.NE.AND P0, PT, R57, RZ, PT ;  /* 0x000000ff3900720c */ /* 0x000fe40003f05270 */
[----:B------:R-:W-:Y:S02]  /*3380*/  FMNMX.FTZ R5, R66, R5, !PT ;  /* 0x0000000542057209 */ /* 0x000fe40007810000 */
[----:B------:R-:W-:Y:S02]  /*3390*/  ISETP.GT.AND P0, PT, R6, 0x9, !P0 ;  /* 0x000000090600780c */ /* 0x000fe40004704270 */
[----:B------:R-:W-:Y:S02]  /*33a0*/  FMNMX.FTZ R5, R68, R5, !PT ;  /* 0x0000000544057209 */ /* 0x000fe40007810000 */
[----:B------:R-:W-:Y:S02]  /*33b0*/  ISETP.LT.OR P0, PT, R3, 0xa, P0 ;  /* 0x0000000a0300780c */ /* 0x000fe40000701670 */
[----:B------:R-:W-:-:S02]  /*33c0*/  FMNMX.FTZ R5, R70, R5, !PT ;  /* 0x0000000546057209 */ /* 0x000fc40007810000 */
[----:B------:R-:W-:Y:S02]  /*33d0*/  FSEL R11, R11, -INF , !P0 ;  /* 0xff8000000b0b7808 */ /* 0x000fe40004000000 */
[----:B------:R-:W-:Y:S02]  /*33e0*/  ISETP.NE.AND P0, PT, R25, RZ, PT ;  /* 0x000000ff1900720c */ /* 0x000fe40003f05270 */
[----:B------:R-:W-:Y:S02]  /*33f0*/  FMNMX.FTZ R5, R72, R5, !PT ;  /* 0x0000000548057209 */ /* 0x000fe40007810000 */
[----:B------:R-:W-:Y:S02]  /*3400*/  ISETP.GT.AND P0, PT, R6, 0x10, !P0 ;  /* 0x000000100600780c */ /* 0x000fe40004704270 */
[----:B------:R-:W-:Y:S02]  /*3410*/  FMNMX.FTZ R5, R74, R5, !PT ;  /* 0x000000054a057209 */ /* 0x000fe40007810000 */
[----:B------:R-:W-:-:S02]  /*3420*/  ISETP.LT.OR P0, PT, R3, 0x11, P0 ;  /* 0x000000110300780c */ /* 0x000fc40000701670 */
[----:B------:R-:W-:Y:S02]  /*3430*/  FMNMX.FTZ R5, R44, R5, !PT ;  /* 0x000000052c057209 */ /* 0x000fe40007810000 */
[----:B------:R-:W-:Y:S02]  /*3440*/  FSEL R12, R12, -INF , !P0 ;  /* 0xff8000000c0c7808 */ /* 0x000fe40004000000 */
[----:B------:R-:W-:Y:S02]  /*3450*/  ISETP.NE.AND P0, PT, R32, RZ, PT ;  /* 0x000000ff2000720c */ /* 0x000fe40003f05270 */
[----:B------:R-:W-:Y:S02]  /*3460*/  FMNMX.FTZ R5, R76, R5, !PT ;  /* 0x000000054c057209 */ /* 0x000fe40007810000 */
[----:B------:R-:W-:Y:S02]  /*3470*/  ISETP.GT.AND P0, PT, R6, 0x11, !P0 ;  /* 0x000000110600780c */ /* 0x000fe40004704270 */
[----:B------:R-:W-:-:S02]  /*3480*/  FMNMX.FTZ R5, R48, R5, !PT ;  /* 0x0000000530057209 */ /* 0x000fc40007810000 */
[----:B------:R-:W-:Y:S02]  /*3490*/  ISETP.LT.OR P0, PT, R3, 0x12, P0 ;  /* 0x000000120300780c */ /* 0x000fe40000701670 */
[----:B------:R-:W-:Y:S02]  /*34a0*/  FMNMX.FTZ R5, R78, R5, !PT ;  /* 0x000000054e057209 */ /* 0x000fe40007810000 */
[----:B------:R-:W-:Y:S02]  /*34b0*/  FSEL R13, R13, -INF , !P0 ;  /* 0xff8000000d0d7808 */ /* 0x000fe40004000000 */
[----:B------:R-:W-:Y:S02]  /*34c0*/  ISETP.NE.AND P0, PT, R33, RZ, PT ;  /* 0x000000ff2100720c */ /* 0x000fe40003f05270 */
[----:B------:R-:W-:Y:S02]  /*34d0*/  FMNMX.FTZ R5, R52, R5, !PT ;  /* 0x0000000534057209 */ /* 0x000fe40007810000 */
[----:B------:R-:W-:-:S02]  /*34e0*/  ISETP.GT.AND P0, PT, R6, 0x18, !P0 ;  /* 0x000000180600780c */ /* 0x000fc40004704270 */
[----:B------:R-:W-:Y:S02]  /*34f0*/  FMNMX.FTZ R27, R80, R5, !PT ;  /* 0x00000005501b7209 */ /* 0x000fe40007810000 */
[----:B------:R-:W-:Y:S02]  /*3500*/  ISETP.LT.OR P0, PT, R3, 0x19, P0 ;  /* 0x000000190300780c */ /* 0x000fe40000701670 */
[----:B------:R-:W-:Y:S02]  /*3510*/  ISETP.GT.AND P1, PT, R6, 0x28, !P1 ;  /* 0x000000280600780c */ /* 0x000fe40004f24270 */
[----:B------:R-:W-:Y:S02]  /*3520*/  FSEL R20, R20, -INF , !P0 ;  /* 0xff80000014147808 */ /* 0x000fe40004000000 */
[----:B------:R-:W-:Y:S02]  /*3530*/  ISETP.NE.AND P0, PT, R36, RZ, PT ;  /* 0x000000ff2400720c */ /* 0x000fe40003f05270 */
[----:B------:R-:W-:-:S02]  /*3540*/  ISETP.GT.AND P2, PT, R6, 0x29, !P2 ;  /* 0x000000290600780c */ /* 0x000fc40005744270 */
[C---:B------:R-:W-:Y:S02]  /*3550*/  ISETP.GT.AND P0, PT, R6.reuse, 0x19, !P0 ;  /* 0x000000190600780c */ /* 0x040fe40004704270 */
[C---:B------:R-:W-:Y:S02]  /*3560*/  ISETP.GT.AND P3, PT, R6.reuse, 0x30, !P3 ;  /* 0x000000300600780c */ /* 0x040fe40005f64270 */
[----:B------:R-:W-:Y:S02]  /*3570*/  ISETP.LT.OR P0, PT, R3, 0x1a, P0 ;  /* 0x0000001a0300780c */ /* 0x000fe40000701670 */
[----:B------:R-:W-:Y:S02]  /*3580*/  ISETP.GT.AND P4, PT, R6, 0x31, !P4 ;  /* 0x000000310600780c */ /* 0x000fe40006784270 */
[----:B-1----:R-:W-:Y:S02]  /*3590*/  FSEL R21, R21, -INF , !P0 ;  /* 0xff80000015157808 */ /* 0x002fe40004000000 */
[----:B------:R-:W-:-:S02]  /*35a0*/  ISETP.NE.AND P0, PT, R37, RZ, PT ;  /* 0x000000ff2500720c */ /* 0x000fc40003f05270 */
[C---:B------:R-:W-:Y:S02]  /*35b0*/  ISETP.GT.AND P5, PT, R6.reuse, 0x38, !P5 ;  /* 0x000000380600780c */ /* 0x040fe40006fa4270 */
[----:B------:R-:W-:Y:S02]  /*35c0*/  ISETP.GT.AND P0, PT, R6, 0x20, !P0 ;  /* 0x000000200600780c */ /* 0x000fe40004704270 */
[C---:B------:R-:W-:Y:S02]  /*35d0*/  ISETP.LT.OR P1, PT, R3.reuse, 0x29, P1 ;  /* 0x000000290300780c */ /* 0x040fe40000f21670 */
[C---:B------:R-:W-:Y:S02]  /*35e0*/  ISETP.LT.OR P0, PT, R3.reuse, 0x21, P0 ;  /* 0x000000210300780c */ /* 0x040fe40000701670 */
[----:B------:R-:W-:Y:S02]  /*35f0*/  ISETP.LT.OR P2, PT, R3, 0x2a, P2 ;  /* 0x0000002a0300780c */ /* 0x000fe40001741670 */
[----:B------:R-:W-:-:S02]  /*3600*/  FSEL R24, R42, -INF , !P0 ;  /* 0xff8000002a187808 */ /* 0x000fc40004000000 */
[C---:B------:R-:W-:Y:S02]  /*3610*/  ISETP.GT.AND P0, PT, R6.reuse, RZ, !P6 ;  /* 0x000000ff0600720c */ /* 0x040fe40007704270 */
[----:B------:R-:W-:Y:S02]  /*3620*/  ISETP.NE.AND P6, PT, R39, RZ, PT ;  /* 0x000000ff2700720c */ /* 0x000fe40003fc5270 */
[----:B------:R-:W-:Y:S02]  /*3630*/  ISETP.LT.OR P0, PT, R3, 0x1, P0 ;  /* 0x000000010300780c */ /* 0x000fe40000701670 */
[----:B------:R-:W-:Y:S02]  /*3640*/  ISETP.GT.AND P6, PT, R6, 0x39, !P6 ;  /* 0x000000390600780c */ /* 0x000fe400077c4270 */
[----:B------:R-:W-:Y:S02]  /*3650*/  FSEL R4, R26, -INF , !P0 ;  /* 0xff8000001a047808 */ /* 0x000fe40004000000 */
[----:B------:R-:W0:Y:S01]  /*3660*/  SHFL.BFLY PT, R26, R27, 0x2, 0x1f ;  /* 0x0c401f001b1a7f89 */ /* 0x000e2200000e0000 */
[----:B------:R-:W-:-:S02]  /*3670*/  ISETP.NE.AND P0, PT, R40, RZ, PT ;  /* 0x000000ff2800720c */ /* 0x000fc40003f05270 */
[----:B------:R-:W-:Y:S02]  /*3680*/  FMNMX.FTZ R5, R4, R9, !PT ;  /* 0x0000000904057209 */ /* 0x000fe40007810000 */
[----:B------:R-:W-:Y:S02]  /*3690*/  ISETP.GT.AND P0, PT, R6, 0x21, !P0 ;  /* 0x000000210600780c */ /* 0x000fe40004704270 */
[C---:B------:R-:W-:Y:S02]  /*36a0*/  ISETP.LT.OR P3, PT, R3.reuse, 0x31, P3 ;  /* 0x000000310300780c */ /* 0x040fe40001f61670 */
[C---:B------:R-:W-:Y:S02]  /*36b0*/  ISETP.LT.OR P0, PT, R3.reuse, 0x22, P0 ;  /* 0x000000220300780c */ /* 0x040fe40000701670 */
[C---:B------:R-:W-:Y:S02]  /*36c0*/  ISETP.LT.OR P4, PT, R3.reuse, 0x32, P4 ;  /* 0x000000320300780c */ /* 0x040fe40002781670 */
[----:B------:R-:W-:-:S02]  /*36d0*/  ISETP.LT.OR P5, PT, R3, 0x39, P5 ;  /* 0x000000390300780c */ /* 0x000fc40002fa1670 */
[----:B------:R-:W-:Y:S02]  /*36e0*/  ISETP.LT.OR P6, PT, R3, 0x3a, P6 ;  /* 0x0000003a0300780c */ /* 0x000fe400037c1670 */
[----:B------:R-:W-:Y:S02]  /*36f0*/  FSEL R3, R54, -INF , !P5 ;  /* 0xff80000036037808 */ /* 0x000fe40006800000 */
[----:B------:R-:W-:Y:S02]  /*3700*/  FSEL R30, R30, -INF , !P6 ;  /* 0xff8000001e1e7808 */ /* 0x000fe40007000000 */
[----:B0-----:R-:W-:Y:S02]  /*3710*/  FMNMX.FTZ R28, R27, R26, !PT ;  /* 0x0000001a1b1c7209 */ /* 0x001fe40007810000 */
[----:B------:R-:W-:-:S03]  /*3720*/  FMNMX.FTZ R26, R10, R5, !PT ;  /* 0x000000050a1a7209 */ /* 0x000fc60007810000 */
[----:B------:R-:W0:Y:S01]  /*3730*/  SHFL.BFLY PT, R29, R28, 0x1, 0x1f ;  /* 0x0c201f001c1d7f89 */ /* 0x000e2200000e0000 */
[----:B------:R-:W-:-:S04]  /*3740*/  FMNMX.FTZ R25, R11, R26, !PT ;  /* 0x0000001a0b197209 */ /* 0x000fc80007810000 */
[----:B------:R-:W-:-:S04]  /*3750*/  FMNMX.FTZ R26, R12, R25, !PT ;  /* 0x000000190c1a7209 */ /* 0x000fc80007810000 */
[----:B------:R-:W-:-:S04]  /*3760*/  FMNMX.FTZ R25, R13, R26, !PT ;  /* 0x0000001a0d197209 */ /* 0x000fc80007810000 */
[----:B------:R-:W-:Y:S02]  /*3770*/  FMNMX.FTZ R26, R20, R25, !PT ;  /* 0x00000019141a7209 */ /* 0x000fe40007810000 */
[----:B------:R-:W-:Y:S02]  /*3780*/  FSEL R25, R43, -INF , !P0 ;  /* 0xff8000002b197808 */ /* 0x000fe40004000000 */
[----:B------:R-:W-:-:S04]  /*3790*/  FMNMX.FTZ R27, R21, R26, !PT ;  /* 0x0000001a151b7209 */ /* 0x000fc80007810000 */
[----:B------:R-:W-:Y:S02]  /*37a0*/  FMNMX.FTZ R6, R24, R27, !PT ;  /* 0x0000001b18067209 */ /* 0x000fe40007810000 */
[----:B------:R-:W-:Y:S02]  /*37b0*/  FSEL R27, R47, -INF , !P2 ;  /* 0xff8000002f1b7808 */ /* 0x000fe40005000000 */
[----:B0-----:R-:W-:Y:S01]  /*37c0*/  FMNMX.FTZ R5, R28, R29, !PT ;  /* 0x0000001d1c057209 */ /* 0x001fe20007810000 */
[----:B------:R-:W-:Y:S01]  /*37d0*/  IMAD.U32 R28, RZ, RZ, UR10 ;  /* 0x0000000aff1c7e24 */ /* 0x000fe2000f8e00ff */
[----:B------:R-:W-:Y:S02]  /*37e0*/  FMNMX.FTZ R29, R25, R6, !PT ;  /* 0x00000006191d7209 */ /* 0x000fe40007810000 */
[C---:B------:R-:W-:Y:S01]  /*37f0*/  FSETP.NEU.FTZ.AND P0, PT, R5.reuse, -INF , PT ;  /* 0xff8000000500780b */ /* 0x040fe20003f1d000 */
[----:B------:R-:W-:-:S01]  /*3800*/  FFMA.FTZ R26, R5, R28, -8 ;  /* 0xc1000000051a7423 */ /* 0x000fc2000001001c */
[----:B------:R-:W-:-:S04]  /*3810*/  FSEL R28, R50, -INF , !P3 ;  /* 0xff800000321c7808 */ /* 0x000fc80005800000 */
[----:B------:R-:W-:Y:S02]  /*3820*/  FSEL R33, R26, RZ, P0 ;  /* 0x000000ff1a217208 */ /* 0x000fe40000000000 */
[----:B------:R-:W-:-:S03]  /*3830*/  FSEL R26, R46, -INF , !P1 ;  /* 0xff8000002e1a7808 */ /* 0x000fc60004800000 */
[--C-:B------:R-:W-:Y:S01]  /*3840*/  FFMA.FTZ R32, R56, UR10, -R33.reuse ;  /* 0x0000000a38207c23 */ /* 0x100fe20008010821 */
[----:B------:R-:W-:Y:S01]  /*3850*/  FMNMX.FTZ R6, R26, R29, !PT ;  /* 0x0000001d1a067209 */ /* 0x000fe20007810000 */
[--C-:B------:R-:W-:Y:S01]  /*3860*/  FFMA.FTZ R34, R58, UR10, -R33.reuse ;  /* 0x0000000a3a227c23 */ /* 0x100fe20008010821 */
[----:B------:R-:W-:Y:S01]  /*3870*/  FSEL R29, R51, -INF , !P4 ;  /* 0xff800000331d7808 */ /* 0x000fe20006000000 */
[----:B------:R0:W-:Y:S01]  /*3880*/  MUFU.EX2 R152, R32 ;  /* 0x0000002000987308 */ /* 0x0001e20000000800 */
[----:B------:R-:W-:Y:S01]  /*3890*/  FMNMX.FTZ R31, R27, R6, !PT ;  /* 0x000000061b1f7209 */ /* 0x000fe20007810000 */
[--C-:B------:R-:W-:Y:S01]  /*38a0*/  FFMA.FTZ R37, R62, UR10, -R33.reuse ;  /* 0x0000000a3e257c23 */ /* 0x100fe20008010821 */
[----:B------:R-:W-:-:S01]  /*38b0*/  FFMA.FTZ R46, R48, UR10, -R33 ;  /* 0x0000000a302e7c23 */ /* 0x000fc20008010821 */
[--C-:B------:R-:W-:Y:S01]  /*38c0*/  FFMA.FTZ R38, R64, UR10, -R33.reuse ;  /* 0x0000000a40267c23 */ /* 0x100fe20008010821 */
[----:B------:R-:W-:Y:S01]  /*38d0*/  FMNMX.FTZ R6, R28, R31, !PT ;  /* 0x0000001f1c067209 */ /* 0x000fe20007810000 */
[--C-:B------:R-:W-:Y:S01]  /*38e0*/  FFMA.FTZ R40, R68, UR10, -R33.reuse ;  /* 0x0000000a44287c23 */ /* 0x100fe20008010821 */
[----:B------:R-:W-:-:S01]  /*38f0*/  FFMA.FTZ R41, R70, UR10, -R33 ;  /* 0x0000000a46297c23 */ /* 0x000fc20008010821 */
[----:B------:R1:W2:Y:S01]  /*3900*/  MUFU.EX2 R35, R34 ;  /* 0x0000002200237308 */ /* 0x0002a20000000800 */
[----:B------:R-:W-:Y:S01]  /*3910*/  FMNMX.FTZ R6, R29, R6, !PT ;  /* 0x000000061d067209 */ /* 0x000fe20007810000 */
[--C-:B0-----:R-:W-:Y:S01]  /*3920*/  FFMA.FTZ R32, R60, UR10, -R33.reuse ;  /* 0x0000000a3c207c23 */ /* 0x101fe20008010821 */
[----:B------:R-:W-:-:S01]  /*3930*/  FFMA.FTZ R42, R72, UR10, -R33 ;  /* 0x0000000a482a7c23 */ /* 0x000fc20008010821 */
[--C-:B------:R-:W-:Y:S01]  /*3940*/  FFMA.FTZ R43, R74, UR10, -R33.reuse ;  /* 0x0000000a4a2b7c23 */ /* 0x100fe20008010821 */
[----:B------:R-:W-:Y:S01]  /*3950*/  FMNMX.FTZ R31, R3, R6, !PT ;  /* 0x00000006031f7209 */ /* 0x000fe20007810000 */
[----:B------:R-:W-:-:S02]  /*3960*/  FFMA.FTZ R47, R78, UR10, -R33 ;  /* 0x0000000a4e2f7c23 */ /* 0x000fc40008010821 */
[----:B------:R-:W0:Y:S01]  /*3970*/  MUFU.EX2 R36, R32 ;  /* 0x0000002000247308 */ /* 0x000e220000000800 */
[----:B------:R-:W-:Y:S01]  /*3980*/  FMNMX.FTZ R31, R30, R31, !PT ;  /* 0x0000001f1e1f7209 */ /* 0x000fe20007810000 */
[----:B-1----:R-:W-:-:S04]  /*3990*/  FFMA.FTZ R34, R66, UR10, -R33 ;  /* 0x0000000a42227c23 */ /* 0x002fc80008010821 */
[----:B------:R-:W1:Y:S02]  /*39a0*/  SHFL.BFLY PT, R6, R31, 0x2, 0x1f ;  /* 0x0c401f001f067f89 */ /* 0x000e6400000e0000 */
[----:B------:R3:W-:Y:S08]  /*39b0*/  MUFU.EX2 R39, R34 ;  /* 0x0000002200277308 */ /* 0x0007f00000000800 */
[----:B------:R-:W-:Y:S01]  /*39c0*/  MUFU.EX2 R37, R37 ;  /* 0x0000002500257308 */ /* 0x000fe20000000800 */
[----:B---3--:R-:W-:-:S01]  /*39d0*/  FFMA.FTZ R34, R44, UR10, -R33 ;  /* 0x0000000a2c227c23 */ /* 0x008fc20008010821 */
[----:B------:R-:W-:-:S06]  /*39e0*/  FFMA.FTZ R44, R76, UR10, -R33 ;  /* 0x0000000a4c2c7c23 */ /* 0x000fcc0008010821 */
[----:B------:R3:W-:Y:S01]  /*39f0*/  MUFU.EX2 R45, R44 ;  /* 0x0000002c002d7308 */ /* 0x0007e20000000800 */
[----:B-1----:R-:W-:-:S07]  /*3a00*/  FMNMX.FTZ R32, R31, R6, !PT ;  /* 0x000000061f207209 */ /* 0x002fce0007810000 */
[----:B------:R-:W-:Y:S01]  /*3a10*/  MUFU.EX2 R38, R38 ;  /* 0x0000002600267308 */ /* 0x000fe20000000800 */
[----:B------:R-:W1:Y:S07]  /*3a20*/  SHFL.BFLY PT, R31, R32, 0x1, 0x1f ;  /* 0x0c201f00201f7f89 */ /* 0x000e6e00000e0000 */
[----:B------:R-:W-:Y:S08]  /*3a30*/  MUFU.EX2 R40, R40 ;  /* 0x0000002800287308 */ /* 0x000ff00000000800 */
[----:B------:R-:W-:Y:S08]  /*3a40*/  MUFU.EX2 R41, R41 ;  /* 0x0000002900297308 */ /* 0x000ff00000000800 */
[----:B------:R-:W-:Y:S01]  /*3a50*/  MUFU.EX2 R42, R42 ;  /* 0x0000002a002a7308 */ /* 0x000fe20000000800 */
[----:B-1----:R-:W-:Y:S01]  /*3a60*/  FMNMX.FTZ R6, R32, R31, !PT ;  /* 0x0000001f20067209 */ /* 0x002fe20007810000 */
[--C-:B------:R-:W-:Y:S01]  /*3a70*/  FFMA.FTZ R31, R52, UR10, -R33.reuse ;  /* 0x0000000a341f7c23 */ /* 0x100fe20008010821 */
[----:B------:R-:W-:-:S02]  /*3a80*/  FFMA.FTZ R33, R80, UR10, -R33 ;  /* 0x0000000a50217c23 */ /* 0x000fc40008010821 */
[C---:B------:R-:W-:Y:S01]  /*3a90*/  FSETP.NEU.FTZ.AND P0, PT, R6.reuse, -INF , PT ;  /* 0xff8000000600780b */ /* 0x040fe20003f1d000 */
[----:B------:R-:W-:-:S02]  /*3aa0*/  FFMA.FTZ R32, R6, R49, -8 ;  /* 0xc100000006207423 */ /* 0x000fc40000010031 */
[----:B------:R-:W-:Y:S03]  /*3ab0*/  MUFU.EX2 R43, R43 ;  /* 0x0000002b002b7308 */ /* 0x000fe60000000800 */
[----:B---3--:R-:W-:Y:S02]  /*3ac0*/  FSEL R44, R32, RZ, P0 ;  /* 0x000000ff202c7208 */ /* 0x008fe40000000000 */
[----:B------:R-:W-:-:S03]  /*3ad0*/  PLOP3.LUT P0, PT, PT, PT, UP0, 0x40, 0x0 ;  /* 0x000000000000781c */ /* 0x000fc60003f0e808 */
        /* <DEDUP_REMOVED lines=16> */
[----:B------:R2:W1:Y:S01]  /*3be0*/  MUFU.EX2 R48, R9 ;  /* 0x0000000900307308 */ /* 0x0004620000000800 */
[----:B------:R-:W-:-:S01]  /*3bf0*/  FFMA.FTZ R3, R3, UR10, -R44 ;  /* 0x0000000a03037c23 */ /* 0x000fc2000801082c */
[----:B------:R-:W-:-:S06]  /*3c00*/  FFMA.FTZ R30, R30, UR10, -R44 ;  /* 0x0000000a1e1e7c23 */ /* 0x000fcc000801082c */
[----:B------:R-:W3:Y:S01]  /*3c10*/  MUFU.EX2 R10, R10 ;  /* 0x0000000a000a7308 */ /* 0x000ee20000000800 */
[----:B--2---:R-:W-:-:S04]  /*3c20*/  FADD.FTZ R9, R152, R35 ;  /* 0x0000002398097221 */ /* 0x004fc80000010000 */
[----:B0-----:R-:W-:-:S03]  /*3c30*/  FADD.FTZ R4, R36, R9 ;  /* 0x0000000924047221 */ /* 0x001fc60000010000 */
[----:B------:R-:W0:Y:S01]  /*3c40*/  MUFU.EX2 R11, R11 ;  /* 0x0000000b000b7308 */ /* 0x000e220000000800 */
[----:B-1----:R-:W-:-:S01]  /*3c50*/  FADD.FTZ R33, R153, R48 ;  /* 0x0000003099217221 */ /* 0x002fc20000010000 */
[C---:B------:R-:W-:Y:S01]  /*3c60*/  FADD.FTZ R9, R37.reuse, R4 ;  /* 0x0000000425097221 */ /* 0x040fe20000010000 */
[----:B------:R-:W-:-:S03]  /*3c70*/  F2FP.SATFINITE.E4M3.F32.PACK_AB_MERGE_C R37, R37, R36, RZ ;  /* 0x000000242525723e */ /* 0x000fc600048070ff */
[----:B------:R-:W-:Y:S01]  /*3c80*/  FADD.FTZ R4, R38, R9 ;  /* 0x0000000926047221 */ /* 0x000fe20000010000 */
[----:B------:R-:W-:Y:S01]  /*3c90*/  F2FP.SATFINITE.E4M3.F32.PACK_AB_MERGE_C R152, R35, R152, R37 ;  /* 0x000000982398723e */ /* 0x000fe20004807025 */
[----:B------:R-:W1:Y:S01]  /*3ca0*/  MUFU.EX2 R12, R12 ;  /* 0x0000000c000c7308 */ /* 0x000e620000000800 */
[----:B---3--:R-:W-:-:S01]  /*3cb0*/  FADD.FTZ R50, R10, R33 ;  /* 0x000000210a327221 */ /* 0x008fc20000010000 */
[----:B------:R-:W-:-:S04]  /*3cc0*/  FADD.FTZ R9, R39, R4 ;  /* 0x0000000427097221 */ /* 0x000fc80000010000 */
[----:B------:R-:W-:Y:S02]  /*3cd0*/  FADD.FTZ R4, R40, R9 ;  /* 0x0000000928047221 */ /* 0x000fe40000010000 */
[----:B------:R-:W2:Y:S01]  /*3ce0*/  MUFU.EX2 R13, R13 ;  /* 0x0000000d000d7308 */ /* 0x000ea20000000800 */
[----:B0-----:R-:W-:-:S01]  /*3cf0*/  FADD.FTZ R33, R11, R50 ;  /* 0x000000320b217221 */ /* 0x001fc20000010000 */
[C---:B------:R-:W-:Y:S01]  /*3d00*/  FADD.FTZ R9, R41.reuse, R4 ;  /* 0x0000000429097221 */ /* 0x040fe20000010000 */
[----:B------:R-:W-:-:S04]  /*3d10*/  F2FP.SATFINITE.E4M3.F32.PACK_AB_MERGE_C R41, R41, R40, RZ ;  /* 0x000000282929723e */ /* 0x000fc800048070ff */
[----:B------:R-:W-:Y:S01]  /*3d20*/  F2FP.SATFINITE.E4M3.F32.PACK_AB_MERGE_C R154, R39, R38, R41 ;  /* 0x00000026279a723e */ /* 0x000fe20004807029 */
        /* <DEDUP_REMOVED lines=8> */
[----:B------:R-:W-:Y:S01]  /*3db0*/  FADD.FTZ R50, R42, R9 ;  /* 0x000000092a327221 */ /* 0x000fe20000010000 */
[----:B------:R-:W-:-:S03]  /*3dc0*/  F2FP.SATFINITE.E4M3.F32.PACK_AB_MERGE_C R20, R21, R20, RZ ;  /* 0x000000141514723e */ /* 0x000fc600048070ff */
[----:B------:R-:W-:Y:S01]  /*3dd0*/  FADD.FTZ R9, R43, R50 ;  /* 0x000000322b097221 */ /* 0x000fe20000010000 */
[----:B------:R-:W-:Y:S01]  /*3de0*/  F2FP.SATFINITE.E4M3.F32.PACK_AB_MERGE_C R155, R13, R12, R20 ;  /* 0x0000000c0d9b723e */ /* 0x000fe20004807014 */
        /* <DEDUP_REMOVED lines=10> */
[----:B------:R-:W-:-:S06]  /*3e90*/  FADD.FTZ R33, R45, R44 ;  /* 0x0000002c2d217221 */ /* 0x000fcc0000010000 */
        /* <DEDUP_REMOVED lines=12> */
[----:B------:R1:W0:Y:S08]  /*3f60*/  MUFU.EX2 R4, R3 ;  /* 0x0000000300047308 */ /* 0x0002300000000800 */
[----:B------:R-:W3:Y:S01]  /*3f70*/  MUFU.EX2 R9, R30 ;  /* 0x0000001e00097308 */ /* 0x000ee20000000800 */
[----:B-1----:R-:W-:-:S01]  /*3f80*/  FADD.FTZ R3, R29, R40 ;  /* 0x000000281d037221 */ /* 0x002fc20000010000 */
[----:B--2---:R-:W-:Y:S01]  /*3f90*/  FADD.FTZ R11, R31, R36 ;  /* 0x000000241f0b7221 */ /* 0x004fe20000010000 */
[----:B------:R-:W-:-:S04]  /*3fa0*/  F2FP.SATFINITE.E4M3.F32.PACK_AB_MERGE_C R31, R32, R31, RZ ;  /* 0x0000001f201f723e */ /* 0x000fc800048070ff */
[----:B------:R-:W-:Y:S01]  /*3fb0*/  F2FP.SATFINITE.E4M3.F32.PACK_AB_MERGE_C R158, R47, R46, R31 ;  /* 0x0000002e2f9e723e */ /* 0x000fe2000480701f */
[----:B0-----:R-:W-:-:S01]  /*3fc0*/  FADD.FTZ R10, R4, R3 ;  /* 0x00000003040a7221 */ /* 0x001fc20000010000 */
[----:B------:R-:W-:Y:S01]  /*3fd0*/  FADD.FTZ R3, R32, R11 ;  /* 0x0000000b20037221 */ /* 0x000fe20000010000 */
[C---:B---3--:R-:W-:Y:S02]  /*3fe0*/  F2FP.SATFINITE.E4M3.F32.PACK_AB_MERGE_C R159, R9.reuse, R4, RZ ;  /* 0x00000004099f723e */ /* 0x048fe400048070ff */
[----:B------:R-:W-:Y:S02]  /*3ff0*/  FADD.FTZ R4, R9, R10 ;  /* 0x0000000a09047221 */ /* 0x000fe40000010000 */
[----:B------:R-:W-:Y:S01]  /*4000*/  F2FP.SATFINITE.E4M3.F32.PACK_AB_MERGE_C R159, R29, R28, R159 ;  /* 0x0000001c1d9f723e */ /* 0x000fe2000480709f */
[----:B------:R-:W-:Y:S06]  /*4010*/  @P0 BRA `(.L_x_1154) ;  /* 0x0000000000040947 */ /* 0x000fec0003800000 */
[----:B------:R-:W-:Y:S01]  /*4020*/  BPT.TRAP 0x1 ;  /* 0x000000040000795c */ /* 0x000fe20000300000 */
.L_x_1154:
[----:B------:R-:W-:Y:S01]  /*4030*/  PLOP3.LUT P1, PT, PT, PT, UP0, 0x40, 0x0 ;  /* 0x000000000000781c */ /* 0x000fe20003f2e808 */
[----:B------:R0:W1:-:S12]  /*4040*/  SYNCS.PHASECHK.TRANS64.TRYWAIT P0, [UR54+0x28450], R8 ;  /* 0x02845008ff0075a7 */ /* 0x0000580008000176 */
[----:B0-----:R-:W-:Y:S05]  /*4050*/  @P1 BRA `(.L_x_1155) ;  /* 0x0000000000041947 */ /* 0x001fea0003800000 */
[----:B------:R-:W-:Y:S01]  /*4060*/  BPT.TRAP 0x1 ;  /* 0x000000040000795c */ /* 0x000fe20000300000 */
.L_x_1155:
[----:B-1----:R-:W-:Y:S05]  /*4070*/  @P0 BRA `(.L_x_1156) ;  /* 0x0000000000080947 */ /* 0x002fea0003800000 */
[----:B------:R-:W0:Y:S02]  /*4080*/  SYNCS.PHASECHK.TRANS64.TRYWAIT P0, [UR54+0x28450], R8 ;  /* 0x02845008ff0075a7 */ /* 0x000e240008000176 */
[----:B0-----:R-:W-:Y:S05]  /*4090*/  @!P0 BRA `(.L_x_1157) ;  /* 0x0000010000f08947 */ /* 0x001fea0003800000 */
.L_x_1156:
[----:B------:R1:W-:Y:S01]  /*40a0*/  BAR.SYNC.DEFER_BLOCKING R7, 0x100 ;  /* 0x000400070000751d */ /* 0x0003e20000010000 */
[----:B------:R-:W-:Y:S01]  /*40b0*/  UIADD3 UR49, UR49, 0x8000, URZ ;  /* 0x0000800031317890 */ /* 0x000fe2000fffe03f */
[----:B------:R-:W-:-:S03]  /*40c0*/  PLOP3.LUT P0, PT, PT, PT, UP0, 0x40, 0x0 ;  /* 0x000000000000781c */ /* 0x000fc60003f0e808 */
[----:B------:R-:W-:Y:S01]  /*40d0*/  USHF.R.U32.HI UR49, URZ, 0x4, UR49 ;  /* 0x000000043f317899 */ /* 0x000fe20008011631 */
[----:B------:R-:W-:-:S03]  /*40e0*/  UMOV UR7, 0x80000020 ;  /* 0x8000002000077882 */ /* 0x000fc60000000000 */
[----:B------:R-:W-:-:S04]  /*40f0*/  ULOP3.LUT UR49, UR49, 0x3fff, URZ, 0xc0, !UPT ;  /* 0x00003fff31317892 */ /* 0x000fc8000f8ec03f */
[----:B------:R-:W-:-:S04]  /*4100*/  ULOP3.LUT UR49, UR49, 0x10000, URZ, 0xfc, !UPT ;  /* 0x0001000031317892 */ /* 0x000fc8000f8efc3f */
[----:B------:R-:W-:Y:S01]  /*4110*/  ULEA UR6, UR42, UR49, 0xa ;  /* 0x000000312a067291 */ /* 0x000fe2000f8e503f */
[----:B------:R-:W-:-:S08]  /*4120*/  WARPGROUP.ARRIVE ;  /* 0x00000000000079c5 */ /* 0x000fd00000000000 */
[----:B------:R-:W-:Y:S01]  /*4130*/  QGMMA.64x256x32.F32.E4M3.E4M3 R24, R152, gdesc[UR4], RZ, !UPT, gsb0 ;  /* 0x03e0000498187df3 */ /* 0x000fe2000c0008ff */
[----:B------:R-:W-:Y:S01]  /*4140*/  UIADD3 UR6, UR6, 0x2, URZ ;  /* 0x0000000206067890 */ /* 0x000fe2000fffe03f */
[----:B------:R-:W-:Y:S01]  /*4150*/  UMOV UR7, 0x80000020 ;  /* 0x8000002000077882 */ /* 0x000fe20000000000 */
[----:B------:R-:W-:Y:S02]  /*4160*/  WARPGROUP.DEPBAR.LE gsb0, 0x0 ;  /* 0x00008000000079c5 */ /* 0x000fe40000010000 */
[----:B------:R-:W-:-:S15]  /*4170*/  WARPGROUP.ARRIVE ;  /* 0x00000000000079c5 */ /* 0x000fde0000000000 */
[----:B------:R-:W-:-:S08]  /*4180*/  NOP ;  /* 0x0000000000007918 */ /* 0x000fd00000000000 */
[----:B------:R-:W-:Y:S03]  /*4190*/  QGMMA.64x256x32.F32.E4M3.E4M3 R24, R156, gdesc[UR4], R24, gsb0 ;  /* 0x03e000049c187df3 */ /* 0x000fe60008000818 */
[----:B------:R-:W-:Y:S02]  /*41a0*/  WARPGROUP.DEPBAR.LE gsb0, 0x0 ;  /* 0x00008000000079c5 */ /* 0x000fe40000010000 */
[----:B-1----:R-:W-:Y:S05]  /*41b0*/  @P0 BRA `(.L_x_1158) ;  /* 0x0000000000040947 */ /* 0x002fea0003800000 */
[----:B------:R-:W-:Y:S01]  /*41c0*/  BPT.TRAP 0x1 ;  /* 0x000000040000795c */ /* 0x000fe20000300000 */
.L_x_1158:
[----:B------:R-:W-:Y:S01]  /*41d0*/  UISETP.NE.AND UP2, UPT, UR47, URZ, UPT ;  /* 0x0000003f2f00728c */ /* 0x000fe2000bf45270 */
[----:B0-----:R-:W-:Y:S01]  /*41e0*/  VIADD R9, R160, 0xfffffffe ;  /* 0xfffffffea0097836 */ /* 0x001fe20000000000 */
[----:B------:R-:W-:Y:S02]  /*41f0*/  UISETP.NE.AND UP1, UPT, UR46, URZ, UPT ;  /* 0x0000003f2e00728c */ /* 0x000fe4000bf25270 */
[----:B------:R-:W-:Y:S01]  /*4200*/  UIADD3 UR54, UR54, 0x28460, URZ ;  /* 0x0002846036367890 */ /* 0x000fe2000fffe03f */
[----:B------:R-:W-:-:S03]  /*4210*/  UMOV UR15, UR37 ;  /* 0x00000025000f7c82 */ /* 0x000fc60008000000 */
[----:B------:R-:W-:Y:S01]  /*4220*/  PLOP3.LUT P0, PT, PT, PT, UP1, 0x40, 0x0 ;  /* 0x000000000000781c */ /* 0x000fe20003f0e818 */
[----:B------:R-:W-:Y:S02]  /*4230*/  UPRMT UR54, UR52, 0x654, UR54 ;  /* 0x0000065434367896 */ /* 0x000fe40008000036 */
[----:B------:R-:W-:Y:S01]  /*4240*/  @UP2 ULDC UR6, c[0x0][0x44c] ;  /* 0x0001130000062ab9 */ /* 0x000fe20000000800 */
[----:B------:R-:W-:Y:S01]  /*4250*/  @UP2 ULDC UR18, c[0x0][0x450] ;  /* 0x0001140000122ab9 */ /* 0x000fe20000000800 */
[----:B------:R-:W-:-:S04]  /*4260*/  UIMAD.WIDE.U32 UR6, UR37, UR6, URZ ;  /* 0x00000006250672a5 */ /* 0x000fc8000f8e003f */
[----:B------:R-:W-:Y:S01]  /*4270*/  @UP2 USHF.R.U32.HI UR15, URZ, UR18, UR7 ;  /* 0x000000123f0f2299 */ /* 0x000fe20008011607 */
[----:B------:R-:W-:Y:S03]  /*4280*/  SYNCS.ARRIVE.TRANS64.RED.A1T0 RZ, [UR54], RZ ;  /* 0x000000ffffff79a7 */ /* 0x000fe60008100436 */
[----:B------:R-:W-:-:S04]  /*4290*/  UIADD3 UR53, UR53, UR15, URZ ;  /* 0x0000000f35357290 */ /* 0x000fc8000fffe03f */
[----:B------:R-:W-:Y:S01]  /*42a0*/  UIADD3 UR18, UR53, UR14, URZ ;  /* 0x0000000e35127290 */ /* 0x000fe2000fffe03f */
[----:B------:R-:W-:Y:S11]  /*42b0*/  @P0 BRA `(.L_x_1159) ;  /* 0x00000000004c0947 */ /* 0x000ff60003800000 */
[----:B------:R-:W-:Y:S01]  /*42c0*/  ISETP.LT.AND P0, PT, RZ, UR53, PT ;  /* 0x00000035ff007c0c */ /* 0x000fe2000bf01270 */
[----:B------:R-:W-:-:S12]  /*42d0*/  UIADD3 UR19, UR53, -0x1, URZ ;  /* 0xffffffff35137890 */ /* 0x000fd8000fffe03f */
[----:B------:R-:W-:Y:S05]  /*42e0*/  @P0 BRA `(.L_x_1160) ;  /* 0x0000000000200947 */ /* 0x000fea0003800000 */
[----:B------:R-:W-:Y:S01]  /*42f0*/  ULDC UR22, c[0x0][0x9e4] ;  /* 0x0002790000167ab9 */ /* 0x000fe20000000800 */
[----:B------:R-:W-:Y:S02]  /*4300*/  UIADD3 UR19, -UR53, URZ, URZ ;  /* 0x0000003f35137290 */ /* 0x000fe4000fffe13f */
[----:B------:R-:W-:-:S11]  /*4310*/  UISETP.NE.AND UP1, UPT, UR22, 0x1, UPT ;  /* 0x000000011600788c */ /* 0x000fd6000bf25270 */
[----:B------:R-:W-:Y:S02]  /*4320*/  @UP1 ULDC.64 UR6, c[0x0][0x9e8] ;  /* 0x00027a0000061ab9 */ /* 0x000fe40000000a00 */
[----:B------:R-:W-:-:S04]  /*4330*/  UIMAD.WIDE.U32 UR14, UR19, UR6, URZ ;  /* 0x00000006130e72a5 */ /* 0x000fc8000f8e003f */
[----:B------:R-:W-:-:S04]  /*4340*/  @UP1 USHF.R.U32.HI UR19, URZ, UR7, UR15 ;  /* 0x000000073f131299 */ /* 0x000fc8000801160f */
[----:B------:R-:W-:Y:S01]  /*4350*/  ULOP3.LUT UR19, URZ, UR19, URZ, 0x33, !UPT ;  /* 0x000000133f137292 */ /* 0x000fe2000f8e333f */
[----:B------:R-:W-:Y:S11]  /*4360*/  BRA `(.L_x_1161) ;  /* 0x0000000000147947 */ /* 0x000ff60003800000 */
.L_x_1160:
[----:B------:R-:W-:Y:S02]  /*4370*/  ULDC UR22, c[0x0][0x9e4] ;  /* 0x0002790000167ab9 */ /* 0x000fe40000000800 */
[----:B------:R-:W-:-:S11]  /*4380*/  UISETP.NE.AND UP1, UPT, UR22, 0x1, UPT ;  /* 0x000000011600788c */ /* 0x000fd6000bf25270 */
[----:B------:R-:W-:Y:S02]  /*4390*/  @UP1 ULDC.64 UR6, c[0x0][0x9e8] ;  /* 0x00027a0000061ab9 */ /* 0x000fe40000000a00 */
[----:B------:R-:W-:-:S04]  /*43a0*/  UIMAD.WIDE.U32 UR14, UR19, UR6, URZ ;  /* 0x00000006130e72a5 */ /* 0x000fc8000f8e003f */
[----:B------:R-:W-:-:S12]  /*43b0*/  @UP1 USHF.R.U32.HI UR19, URZ, UR7, UR15 ;  /* 0x000000073f131299 */ /* 0x000fd8000801160f */
.L_x_1161:
[----:B------:R-:W-:-:S04]  /*43c0*/  UIMAD UR19, UR19, UR22, UR22 ;  /* 0x00000016131372a4 */ /* 0x000fc8000f8e0216 */
[----:B------:R-:W-:-:S04]  /*43d0*/  UISETP.LT.AND UP1, UPT, UR18, UR19, UPT ;  /* 0x000000131200728c */ /* 0x000fc8000bf21270 */
[----:B------:R-:W-:-:S12]  /*43e0*/  USEL UR18, UR18, UR19, UP1 ;  /* 0x0000001312127287 */ /* 0x000fd80008800000 */
.L_x_1159:
[----:B------:R-:W-:-:S04]  /*43f0*/  USHF.R.S32.HI UR6, URZ, 0x1f, UR18 ;  /* 0x0000001f3f067899 */ /* 0x000fc80008011412 */
[----:B------:R-:W-:-:S04]  /*4400*/  ULEA.HI UR6, UR6, UR18, URZ, 0x6 ;  /* 0x0000001206067291 */ /* 0x000fc8000f8f303f */
[----:B------:R-:W-:-:S04]  /*4410*/  USHF.R.S32.HI UR6, URZ, 0x6, UR6 ;  /* 0x000000063f067899 */ /* 0x000fc80008011406 */
[----:B------:R-:W-:-:S04]  /*4420*/  UISETP.LT.AND UP1, UPT, UR41, UR6, UPT ;  /* 0x000000062900728c */ /* 0x000fc8000bf21270 */
[----:B------:R-:W-:-:S06]  /*4430*/  USEL UR58, UR41, UR6, !UP1 ;  /* 0x00000006293a7287 */ /* 0x000fcc000c800000 */
[----:B------:R-:W-:-:S13]  /*4440*/  ISETP.GE.AND P0, PT, R9, UR58, PT ;  /* 0x0000003a09007c0c */ /* 0x000fda000bf06270 */
[----:B------:R-:W-:Y:S05]  /*4450*/  @!P0 BRA `(.L_x_1162) ;  /* 0x0000002800188947 */ /* 0x000fea0003800000 */
[----:B------:R-:W-:Y:S01]  /*4460*/  IMAD.MOV.U32 R11, RZ, RZ, R6 ;  /* 0x000000ffff0b7224 */ /* 0x000fe200078e0006 */
[----:B------:R-:W-:Y:S01]  /*4470*/  ULDC UR53, c[0x0][0x9e4] ;  /* 0x0002790000357ab9 */ /* 0x000fe20000000800 */
[----:B------:R-:W-:Y:S01]  /*4480*/  IMAD.MOV.U32 R10, RZ, RZ, R5 ;  /* 0x000000ffff0a7224 */ /* 0x000fe200078e0005 */
[----:B------:R-:W-:Y:S01]  /*4490*/  ULDC UR54, c[0x0][0x9dc] ;  /* 0x0002770000367ab9 */ /* 0x000fe20000000800 */
[----:B------:R-:W-:Y:S01]  /*44a0*/  ULDC UR52, c[0x0][0x988] ;  /* 0x0002620000347ab9 */ /* 0x000fe20000000800 */
[----:B------:R-:W-:-:S05]  /*44b0*/  ULDC UR55, c[0x0][0x9e0] ;  /* 0x0002780000377ab9 */ /* 0x000fca0000000800 */
.L_x_1181:
[----:B------:R-:W-:Y:S01]  /*44c0*/  UIADD3 UR42, UR42, 0x1, URZ ;  /* 0x000000012a2a7890 */ /* 0x000fe2000fffe03f */
[----:B------:R-:W-:-:S03]  /*44d0*/  PLOP3.LUT P0, PT, PT, PT, UP0, 0x40, 0x0 ;  /* 0x000000000000781c */ /* 0x000fc60003f0e808 */
[----:B------:R-:W-:-:S04]  /*44e0*/  UISETP.NE.AND UP1, UPT, UR42, 0x2, UPT ;  /* 0x000000022a00788c */ /* 0x000fc8000bf25270 */
[----:B------:R-:W-:Y:S02]  /*44f0*/  USEL UR6, URZ, 0x1, UP1 ;  /* 0x000000013f067887 */ /* 0x000fe40008800000 */
[----:B------:R-:W-:Y:S02]  /*4500*/  USEL UR42, UR42, URZ, UP1 ;  /* 0x0000003f2a2a7287 */ /* 0x000fe40008800000 */
[----:B------:R-:W-:Y:S02]  /*4510*/  ULOP3.LUT UR43, UR43, UR6, URZ, 0x3c, !UPT ;  /* 0x000000062b2b7292 */ /* 0x000fe4000f8e3c3f */
[----:B--2---:R-:W-:Y:S10]  /*4520*/  @P0 BRA `(.L_x_1163) ;  /* 0x0000000000040947 */ /* 0x004ff40003800000 */
[----:B------:R-:W-:Y:S01]  /*4530*/  BPT.TRAP 0x1 ;  /* 0x000000040000795c */ /* 0x000fe20000300000 */
.L_x_1163:
[----:B------:R-:W0:Y:S01]  /*4540*/  S2UR UR57, SR_CgaCtaId ;  /* 0x00000000003979c3 */ /* 0x000e220000008800 */
[----:B------:R-:W-:Y:S01]  /*4550*/  UMOV UR6, 0x400 ;  /* 0x0000040000067882 */ /* 0x000fe20000000000 */
[----:B------:R-:W-:Y:S01]  /*4560*/  PLOP3.LUT P1, PT, PT, PT, UP0, 0x40, 0x0 ;  /* 0x000000000000781c */ /* 0x000fe20003f2e808 */
[----:B------:R-:W-:-:S05]  /*4570*/  IMAD.U32 R8, RZ, RZ, UR43 ;  /* 0x0000002bff087e24 */ /* 0x000fca000f8e00ff */
[----:B------:R-:W-:Y:S01]  /*4580*/  SHF.L.U32 R8, R8, 0x1f, RZ ;  /* 0x0000001f08087819 */ /* 0x000fe200000006ff */
[----:B0-----:R-:W-:-:S04]  /*4590*/  ULEA UR6, UR57, UR6, 0x18 ;  /* 0x0000000639067291 */ /* 0x001fc8000f8ec03f */
[----:B------:R-:W-:-:S09]  /*45a0*/  ULEA UR56, UR42, UR6, 0x3 ;  /* 0x000000062a387291 */ /* 0x000fd2000f8e183f */
[----:B------:R0:W1:Y:S01]  /*45b0*/  SYNCS.PHASECHK.TRANS64.TRYWAIT P0, [UR56+0x28430], R8 ;  /* 0x02843008ff0075a7 */ /* 0x0000620008000178 */
[----:B------:R-:W-:Y:S05]  /*45c0*/  @P1 BRA `(.L_x_1164) ;  /* 0x0000000000041947 */ /* 0x000fea0003800000 */
[----:B------:R-:W-:Y:S01]  /*45d0*/  BPT.TRAP 0x1 ;  /* 0x000000040000795c */ /* 0x000fe20000300000 */
.L_x_1164:
[----:B-1----:R-:W-:Y:S05]  /*45e0*/  @P0 BRA `(.L_x_1165) ;  /* 0x0000000000080947 */ /* 0x002fea0003800000 */
[----:B------:R-:W1:Y:S02]  /*45f0*/  SYNCS.PHASECHK.TRANS64.TRYWAIT P0, [UR56+0x28430], R8 ;  /* 0x02843008ff0075a7 */ /* 0x000e640008000178 */
[----:B-1----:R-:W-:Y:S05]  /*4600*/  @!P0 BRA `(.L_x_1166) ;  /* 0x000000fc00ac8947 */ /* 0x002fea0003800000 */
.L_x_1165:
[----:B------:R-:W-:Y:S01]  /*4610*/  ULEA UR34, UR42, UR48, 0xa ;  /* 0x000000302a227291 */ /* 0x000fe2000f8e503f */
[----:B------:R-:W-:Y:S01]  /*4620*/  WARPGROUP.ARRIVE ;  /* 0x00000000000079c5 */ /* 0x000fe20000000000 */
[----:B------:R-:W-:Y:S01]  /*4630*/  UMOV UR35, 0x40000040 ;  /* 0x4000004000237882 */ /* 0x000fe20000000000 */
[----:B------:R-:W-:Y:S01]  /*4640*/  UMOV UR7, 0x40000040 ;  /* 0x4000004000077882 */ /* 0x000fe20000000000 */
[----:B------:R-:W-:-:S03]  /*4650*/  UIADD3 UR6, UR34, 0x2, URZ ;  /* 0x0000000222067890 */ /* 0x000fc6000fffe03f */
[----:B------:R-:W2:Y:S01]  /*4660*/  S2R R2, SR_TID.X ;  /* 0x0000000000027919 */ /* 0x000ea20000002100 */
[----:B------:R-:W-:Y:S01]  /*4670*/  UIADD3 UR10, UR34, 0x4, URZ ;  /* 0x00000004220a7890 */ /* 0x000fe2000fffe03f */
[----:B------:R-:W-:Y:S01]  /*4680*/  PLOP3.LUT P0, PT, PT, PT, UP0, 0x40, 0x0 ;  /* 0x000000000000781c */ /* 0x000fe20003f0e808 */
[----:B------:R-:W-:Y:S01]  /*4690*/  UMOV UR11, 0x40000040 ;  /* 0x40000040000b7882 */ /* 0x000fe20000000000 */
[----:B------:R-:W-:Y:S01]  /*46a0*/  QGMMA.64x64x32.F32.E4M3.E4M3 R152, gdesc[UR32], RZ, !UPT, gsb0 ;  /* 0x00e00000209879f3 */ /* 0x000fe2000c0008ff */
        /* <DEDUP_REMOVED lines=10> */
[----:B--2---:R-:W-:-:S04]  /*4750*/  SHF.R.U32.HI R200, RZ, 0x7, R2 ;  /* 0x00000007ffc87819 */ /* 0x004fc80000011602 */
[----:B------:R-:W-:Y:S01]  /*4760*/  IADD3 R2, -R200, 0xb, RZ ;  /* 0x0000000bc8027810 */ /* 0x000fe20007ffe1ff */
        /* <DEDUP_REMOVED lines=25> */
.L_x_1167:
[----:B------:R-:W-:Y:S01]  /*4900*/  UISETP.NE.AND UP2, UPT, UR47, URZ, UPT ;  /* 0x0000003f2f00728c */ /* 0x000fe2000bf45270 */
[C---:B------:R-:W-:Y:S01]  /*4910*/  FMUL.FTZ R196, R0.reuse, R156 ;  /* 0x0000009c00c47220 */ /* 0x040fe20000410000 */
[C---:B------:R-:W-:Y:S01]  /*4920*/  FMUL.FTZ R156, R0.reuse, R170 ;  /* 0x000000aa009c7220 */ /* 0x040fe20000410000 */
[----:B------:R-:W-:Y:S01]  /*4930*/  FMUL.FTZ R170, R0, R176 ;  /* 0x000000b000aa7220 */ /* 0x000fe20000410000 */
[----:B------:R-:W-:Y:S01]  /*4940*/  VIADD R176, R18, UR37 ;  /* 0x0000002512b07c36 */ /* 0x000fe20008000000 */
[----:B------:R-:W3:Y:S01]  /*4950*/  LDC R14, c[0x0][0x2f0] ;  /* 0x0000bc00ff0e7b82 */ /* 0x000ee20000000800 */
[----:B------:R-:W-:Y:S01]  /*4960*/  PLOP3.LUT P0, PT, PT, PT, UP2, 0x80, 0x0 ;  /* 0x000000000000781c */ /* 0x000fe20003f0f028 */
[C---:B------:R-:W-:Y:S01]  /*4970*/  FMUL.FTZ R13, R0.reuse, R155 ;  /* 0x0000009b000d7220 */ /* 0x040fe20000410000 */
[----:B------:R-:W-:Y:S01]  /*4980*/  PLOP3.LUT P1, PT, PT, PT, UP2, 0x80, 0x0 ;  /* 0x000000000000781c */ /* 0x000fe20003f2f028 */
[C---:B------:R-:W-:Y:S01]  /*4990*/  FMUL.FTZ R155, R0.reuse, R167 ;  /* 0x000000a7009b7220 */ /* 0x040fe20000410000 */
[C---:B------:R-:W-:Y:S01]  /*49a0*/  FMUL.FTZ R167, R0.reuse, R169 ;  /* 0x000000a900a77220 */ /* 0x040fe20000410000 */
[----:B------:R-:W-:Y:S01]  /*49b0*/  @UP2 ULDC UR6, c[0x0][0x44c] ;  /* 0x0001130000062ab9 */ /* 0x000fe20000000800 */
[C---:B------:R-:W-:Y:S01]  /*49c0*/  FMUL.FTZ R169, R0.reuse, R172 ;  /* 0x000000ac00a97220 */ /* 0x040fe20000410000 */
[----:B------:R-:W4:Y:S01]  /*49d0*/  LDC R15, c[0x0][0x288] ;  /* 0x0000a200ff0f7b82 */ /* 0x000f220000000800 */
[----:B------:R-:W-:Y:S01]  /*49e0*/  FMUL.FTZ R21, R0, R159 ;  /* 0x0000009f00157220 */ /* 0x000fe20000410000 */
[----:B------:R-:W-:-:S02]  /*49f0*/  IMAD.SHL.U32 R172, R9, 0x40, RZ ;  /* 0x0000004009ac7824 */ /* 0x000fc400078e00ff */
[C---:B------:R-:W-:Y:S01]  /*4a00*/  FMUL.FTZ R159, R0.reuse, R175 ;  /* 0x000000af009f7220 */ /* 0x040fe20000410000 */
[----:B------:R-:W-:Y:S01]  /*4a10*/  FMUL.FTZ R12, R0, R154 ;  /* 0x0000009a000c7220 */ /* 0x000fe20000410000 */
[----:B------:R-:W-:Y:S01]  /*4a20*/  UISETP.NE.AND UP1, UPT, UR46, URZ, UPT ;  /* 0x0000003f2e00728c */ /* 0x000fe2000bf25270 */
[----:B------:R-:W-:Y:S01]  /*4a30*/  @P0 IMAD.HI.U32 R6, R176, UR6, RZ ;  /* 0x00000006b0060c27 */ /* 0x000fe2000f8e00ff */
[----:B------:R-:W-:-:S03]  /*4a40*/  @UP2 ULDC UR6, c[0x0][0x450] ;  /* 0x0001140000062ab9 */ /* 0x000fc60000000800 */
[----:B------:R-:W-:Y:S01]  /*4a50*/  FMUL.FTZ R154, R0, R166 ;  /* 0x000000a6009a7220 */ /* 0x000fe20000410000 */
[----:B------:R-:W-:Y:S01]  /*4a60*/  IADD3 R7, -R172, 0x1, RZ ;  /* 0x00000001ac077810 */ /* 0x000fe20007ffe1ff */
[C---:B-1----:R-:W-:Y:S01]  /*4a70*/  FMUL.FTZ R5, R0.reuse, R152 ;  /* 0x0000009800057220 */ /* 0x042fe20000410000 */
[----:B------:R-:W-:Y:S01]  /*4a80*/  @P1 SHF.R.U32.HI R176, RZ, UR6, R6 ;  /* 0x00000006ffb01c19 */ /* 0x000fe20008011606 */
[----:B------:R-:W-:Y:S01]  /*4a90*/  UIADD3 UR6, UR56, 0x28440, URZ ;  /* 0x0002844038067890 */ /* 0x000fe2000fffe03f */
[C---:B------:R-:W-:Y:S01]  /*4aa0*/  FMUL.FTZ R195, R0.reuse, R153 ;  /* 0x0000009900c37220 */ /* 0x040fe20000410000 */
[C---:B------:R-:W-:Y:S01]  /*4ab0*/  FMUL.FTZ R197, R0.reuse, R157 ;  /* 0x0000009d00c57220 */ /* 0x040fe20000410000 */
[C---:B------:R-:W-:Y:S01]  /*4ac0*/  FMUL.FTZ R20, R0.reuse, R158 ;  /* 0x0000009e00147220 */ /* 0x040fe20000410000 */
[----:B------:R-:W1:Y:S01]  /*4ad0*/  SHFL.IDX PT, R175, R176, RZ, 0x1c1f ;  /* 0x001c1fffb0af7589 */ /* 0x000e6200000e0000 */
[C---:B------:R-:W-:Y:S01]  /*4ae0*/  FMUL.FTZ R166, R0.reuse, R168 ;  /* 0x000000a800a67220 */ /* 0x040fe20000410000 */
        /* <DEDUP_REMOVED lines=17> */
[----:B------:R-:W-:Y:S01]  /*4c00*/  IMAD R7, R16, -0x2, R7 ;  /* 0xfffffffe10077824 */ /* 0x000fe200078e0207 */
[----:B------:R-:W-:Y:S01]  /*4c10*/  PLOP3.LUT P0, PT, PT, PT, UP1, 0x40, 0x0 ;  /* 0x000000000000781c */ /* 0x000fe20003f0e818 */
[----:B------:R-:W0:Y:S01]  /*4c20*/  MUFU.TANH R5, R5 ;  /* 0x0000000500057308 */ /* 0x000e220000002400 */
[----:B------:R-:W-:Y:S01]  /*4c30*/  UMOV UR11, UR54 ;  /* 0x00000036000b7c82 */ /* 0x000fe20008000000 */
[----:B---3--:R-:W-:Y:S01]  /*4c40*/  IMAD R6, R14, UR39, R7 ;  /* 0x000000270e067c24 */ /* 0x008fe2000f8e0207 */
[----:B------:R-:W-:Y:S01]  /*4c50*/  SYNCS.ARRIVE.TRANS64.RED.A1T0 RZ, [UR6], RZ ;  /* 0x000000ffffff79a7 */ /* 0x000fe20008100406 */
[----:B------:R-:W-:-:S02]  /*4c60*/  ULOP3.LUT UR6, URZ, UR11, URZ, 0x33, !UPT ;  /* 0x0000000b3f067292 */ /* 0x000fc4000f8e333f */
[----:B----4-:R-:W-:Y:S02]  /*4c70*/  IMAD.IADD R6, R6, 0x1, -R15 ;  /* 0x0000000106067824 */ /* 0x010fe400078e0a0f */
[----:B------:R-:W3:Y:S02]  /*4c80*/  MUFU.TANH R195, R195 ;  /* 0x000000c300c37308 */ /* 0x000ee40000002400 */
[C---:B------:R-:W-:Y:S02]  /*4c90*/  VIADD R179, R6.reuse, UR55 ;  /* 0x0000003706b37c36 */ /* 0x040fe40008000000 */
[----:B------:R-:W-:Y:S02]  /*4ca0*/  VIADD R180, R6, UR6 ;  /* 0x0000000606b47c36 */ /* 0x000fe40008000000 */
[----:B-1----:R-:W-:Y:S02]  /*4cb0*/  IMAD.IADD R177, R179, 0x1, R175 ;  /* 0x00000001b3b17824 */ /* 0x002fe400078e02af */
[----:B------:R-:W1:Y:S01]  /*4cc0*/  MUFU.TANH R12, R12 ;  /* 0x0000000c000c7308 */ /* 0x000e620000002400 */
[----:B------:R-:W-:-:S07]  /*4cd0*/  IMAD.IADD R178, R175, 0x1, R180 ;  /* 0x00000001afb27824 */ /* 0x000fce00078e02b4 */
        /* <DEDUP_REMOVED lines=28> */
[----:B------:R-:W0:Y:S01]  /*4ea0*/  MUFU.TANH R163, R163 ;  /* 0x000000a300a37308 */ /* 0x000e220000002400 */
[----:B-1-34-:R-:W-:Y:S05]  /*4eb0*/  @P0 BRA `(.L_x_1168) ;  /* 0x00000000005c0947 */ /* 0x01afea0003800000 */
[----:B------:R-:W-:Y:S01]  /*4ec0*/  IMAD R6, R14, UR39, R175 ;  /* 0x000000270e067c24 */ /* 0x000fe2000f8e02af */
[----:B------:R-:W-:Y:S03]  /*4ed0*/  BSSY B0, `(.L_x_1169) ;  /* 0x0000011000007945 */ /* 0x000fe60003800000 */
[----:B------:R-:W-:-:S05]  /*4ee0*/  IMAD.IADD R175, R6, 0x1, -R15 ;  /* 0x0000000106af7824 */ /* 0x000fca00078e0a0f */
[----:B------:R-:W-:-:S13]  /*4ef0*/  ISETP.GT.AND P0, PT, R175, -0x1, PT ;  /* 0xffffffffaf00780c */ /* 0x000fda0003f04270 */
[----:B------:R-:W-:Y:S05]  /*4f00*/  @P0 BRA `(.L_x_1170) ;  /* 0x0000000000200947 */ /* 0x000fea0003800000 */
[----:B------:R-:W-:Y:S01]  /*4f10*/  IMAD.U32 R182, RZ, RZ, UR53 ;  /* 0x00000035ffb67e24 */ /* 0x000fe2000f8e00ff */
[----:B------:R-:W-:-:S04]  /*4f20*/  LOP3.LUT R175, RZ, R175, RZ, 0x33, !PT ;  /* 0x000000afffaf7212 */ /* 0x000fc800078e33ff */
[----:B------:R-:W-:-:S13]  /*4f30*/  ISETP.NE.AND P0, PT, R182, 0x1, PT ;  /* 0x00000001b600780c */ /* 0x000fda0003f05270 */
[----:B------:R-:W1:Y:S02]  /*4f40*/  @P0 LDC.64 R6, c[0x0][0x9e8] ;  /* 0x00027a00ff060b82 */ /* 0x000e640000000a00 */
[----:B-1----:R-:W-:-:S05]  /*4f50*/  @P0 IMAD.HI.U32 R6, R175, R6, RZ ;  /* 0x00000006af060227 */ /* 0x002fca00078e00ff */
[----:B------:R-:W-:-:S04]  /*4f60*/  @P0 SHF.R.U32.HI R175, RZ, R7, R6 ;  /* 0x00000007ffaf0219 */ /* 0x000fc80000011606 */
[----:B------:R-:W-:Y:S01]  /*4f70*/  LOP3.LUT R175, RZ, R175, RZ, 0x33, !PT ;  /* 0x000000afffaf7212 */ /* 0x000fe200078e33ff */
[----:B------:R-:W-:Y:S06]  /*4f80*/  BRA `(.L_x_1171) ;  /* 0x0000000000147947 */ /* 0x000fec0003800000 */
.L_x_1170:
[----:B------:R-:W-:-:S05]  /*4f90*/  IMAD.U32 R182, RZ, RZ, UR53 ;  /* 0x00000035ffb67e24 */ /* 0x000fca000f8e00ff */
[----:B------:R-:W-:-:S13]  /*4fa0*/  ISETP.NE.AND P0, PT, R182, 0x1, PT ;  /* 0x00000001b600780c */ /* 0x000fda0003f05270 */
[----:B------:R-:W1:Y:S02]  /*4fb0*/  @P0 LDC.64 R6, c[0x0][0x9e8] ;  /* 0x00027a00ff060b82 */ /* 0x000e640000000a00 */
[----:B-1----:R-:W-:-:S05]  /*4fc0*/  @P0 IMAD.HI.U32 R6, R175, R6, RZ ;  /* 0x00000006af060227 */ /* 0x002fca00078e00ff */
[----:B------:R-:W-:-:S07]  /*4fd0*/  @P0 SHF.R.U32.HI R175, RZ, R7, R6 ;  /* 0x00000007ffaf0219 */ /* 0x000fce0000011606 */
.L_x_1171:
[----:B------:R-:W-:Y:S05]  /*4fe0*/  BSYNC B0 ;  /* 0x0000000000007941 */ /* 0x000fea0003800000 */
.L_x_1169:
[----:B------:R-:W-:-:S04]  /*4ff0*/  IMAD R175, R175, R182, -R172 ;  /* 0x000000b6afaf7224 */ /* 0x000fc800078e0aac */
[----:B------:R-:W-:-:S05]  /*5000*/  IMAD R175, R16, -0x2, R175 ;  /* 0xfffffffe10af7824 */ /* 0x000fca00078e02af */
[----:B------:R-:W-:Y:S02]  /*5010*/  VIADDMNMX R177, R175, R182, R177, PT ;  /* 0x000000b6afb17246 */ /* 0x000fe400038001b1 */
[----:B------:R-:W-:-:S07]  /*5020*/  VIMNMX R178, R178, R175, !PT ;  /* 0x000000afb2b27248 */ /* 0x000fce0007fe0100 */
.L_x_1168:
[----:B------:R-:W-:Y:S01]  /*5030*/  ISETP.GT.AND P0, PT, R9, -0x1, PT ;  /* 0xffffffff0900780c */ /* 0x000fe20003f04270 */
[----:B------:R-:W1:Y:S01]  /*5040*/  SHFL.IDX PT, R7, R176, 0x1, 0x1c1f ;  /* 0x003c1f00b0077f89 */ /* 0x000e6200000e0000 */
[----:B------:R-:W-:Y:S02]  /*5050*/  UISETP.NE.AND UP1, UPT, UR46, URZ, UPT ;  /* 0x0000003f2e00728c */ /* 0x000fe4000bf25270 */
[C---:B------:R-:W-:Y:S02]  /*5060*/  ISETP.GT.AND P3, PT, R178.reuse, 0x10, P0 ;  /* 0x00000010b200780c */ /* 0x040fe40000764270 */
[C---:B------:R-:W-:Y:S02]  /*5070*/  ISETP.GT.AND P5, PT, R178.reuse, RZ, P0 ;  /* 0x000000ffb200720c */ /* 0x040fe400007a4270 */
[----:B------:R-:W-:Y:S02]  /*5080*/  ISETP.LT.OR P3, PT, R177, 0x11, P3 ;  /* 0x00000011b100780c */ /* 0x000fe40001f61670 */
[----:B------:R-:W-:-:S02]  /*5090*/  ISETP.GT.AND P6, PT, R178, 0x1, P0 ;  /* 0x00000001b200780c */ /* 0x000fc400007c4270 */
[C---:B------:R-:W-:Y:S02]  /*50a0*/  ISETP.GT.AND P1, PT, R178.reuse, 0x8, P0 ;  /* 0x00000008b200780c */ /* 0x040fe40000724270 */
[----:B------:R-:W-:Y:S02]  /*50b0*/  ISETP.GT.AND P4, PT, R178, 0x9, P0 ;  /* 0x00000009b200780c */ /* 0x000fe40000784270 */
[----:B0-----:R-:W-:Y:S02]  /*50c0*/  FSEL R198, R198, -INF , !P3 ;  /* 0xff800000c6c67808 */ /* 0x001fe40005800000 */
[----:B------:R-:W-:Y:S02]  /*50d0*/  ISETP.GT.AND P3, PT, R178, 0x28, P0 ;  /* 0x00000028b200780c */ /* 0x000fe40000764270 */
[C---:B------:R-:W-:Y:S02]  /*50e0*/  ISETP.LT.OR P5, PT, R177.reuse, 0x1, P5 ;  /* 0x00000001b100780c */ /* 0x040fe40002fa1670 */
[----:B------:R-:W-:-:S02]  /*50f0*/  ISETP.LT.OR P6, PT, R177, 0x2, P6 ;  /* 0x00000002b100780c */ /* 0x000fc400037c1670 */
[----:B------:R-:W-:Y:S01]  /*5100*/  ISETP.LT.OR P1, PT, R177, 0x9, P1 ;  /* 0x00000009b100780c */ /* 0x000fe20000f21670 */
[----:B-1----:R-:W-:Y:S01]  /*5110*/  IMAD.IADD R176, R179, 0x1, R7 ;  /* 0x00000001b3b07824 */ /* 0x002fe200078e0207 */
[C---:B------:R-:W-:Y:S02]  /*5120*/  ISETP.LT.OR P4, PT, R177.reuse, 0xa, P4 ;  /* 0x0000000ab100780c */ /* 0x040fe40002781670 */
[----:B------:R-:W-:Y:S02]  /*5130*/  ISETP.LT.OR P3, PT, R177, 0x29, P3 ;  /* 0x00000029b100780c */ /* 0x000fe40001f61670 */
[----:B------:R-:W-:Y:S02]  /*5140*/  FSEL R175, R5, -INF , !P5 ;  /* 0xff80000005af7808 */ /* 0x000fe40006800000 */
[----:B------:R-:W-:Y:S02]  /*5150*/  FSEL R195, R195, -INF , !P6 ;  /* 0xff800000c3c37808 */ /* 0x000fe40007000000 */
[----:B------:R-:W-:-:S02]  /*5160*/  FSEL R196, R196, -INF , !P1 ;  /* 0xff800000c4c47808 */ /* 0x000fc40004800000 */
[----:B------:R-:W-:Y:S02]  /*5170*/  FSEL R197, R197, -INF , !P4 ;  /* 0xff800000c5c57808 */ /* 0x000fe40006000000 */
[C---:B------:R-:W-:Y:S02]  /*5180*/  ISETP.GT.AND P2, PT, R178.reuse, 0x11, P0 ;  /* 0x00000011b200780c */ /* 0x040fe40000744270 */
[C---:B------:R-:W-:Y:S02]  /*5190*/  ISETP.GT.AND P5, PT, R178.reuse, 0x18, P0 ;  /* 0x00000018b200780c */ /* 0x040fe400007a4270 */
[C---:B------:R-:W-:Y:S02]  /*51a0*/  ISETP.GT.AND P6, PT, R178.reuse, 0x19, P0 ;  /* 0x00000019b200780c */ /* 0x040fe400007c4270 */
[C---:B------:R-:W-:Y:S02]  /*51b0*/  ISETP.GT.AND P1, PT, R178.reuse, 0x20, P0 ;  /* 0x00000020b200780c */ /* 0x040fe40000724270 */
[----:B------:R-:W-:-:S02]  /*51c0*/  ISETP.GT.AND P4, PT, R178, 0x21, P0 ;  /* 0x00000021b200780c */ /* 0x000fc40000784270 */
[----:B------:R-:W-:Y:S02]  /*51d0*/  FSEL R169, R169, -INF , !P3 ;  /* 0xff800000a9a97808 */ /* 0x000fe40005800000 */
[----:B------:R-:W-:Y:S02]  /*51e0*/  PLOP3.LUT P3, PT, PT, PT, UP1, 0x40, 0x0 ;  /* 0x000000000000781c */ /* 0x000fe40003f6e818 */
[C---:B------:R-:W-:Y:S02]  /*51f0*/  ISETP.LT.OR P2, PT, R177.reuse, 0x12, P2 ;  /* 0x00000012b100780c */ /* 0x040fe40001741670 */
[C---:B------:R-:W-:Y:S02]  /*5200*/  ISETP.LT.OR P5, PT, R177.reuse, 0x19, P5 ;  /* 0x00000019b100780c */ /* 0x040fe40002fa1670 */
[C---:B------:R-:W-:Y:S02]  /*5210*/  ISETP.LT.OR P6, PT, R177.reuse, 0x1a, P6 ;  /* 0x0000001ab100780c */ /* 0x040fe400037c1670 */
[----:B------:R-:W-:-:S02]  /*5220*/  ISETP.LT.OR P1, PT, R177, 0x21, P1 ;  /* 0x00000021b100780c */ /* 0x000fc40000f21670 */
[----:B------:R-:W-:Y:S02]  /*5230*/  ISETP.LT.OR P4, PT, R177, 0x22, P4 ;  /* 0x00000022b100780c */ /* 0x000fe40002781670 */
[----:B------:R-:W-:Y:S02]  /*5240*/  FSEL R199, R199, -INF , !P2 ;  /* 0xff800000c7c77808 */ /* 0x000fe40005000000 */
[----:B------:R-:W-:Y:S02]  /*5250*/  FSEL R164, R164, -INF , !P5 ;  /* 0xff800000a4a47808 */ /* 0x000fe40006800000 */
[----:B------:R-:W-:Y:S02]  /*5260*/  FSEL R165, R165, -INF , !P6 ;  /* 0xff800000a5a57808 */ /* 0x000fe40007000000 */
[----:B------:R-:W-:Y:S02]  /*5270*/  FSEL R166, R166, -INF , !P1 ;  /* 0xff800000a6a67808 */ /* 0x000fe40004800000 */
[----:B------:R-:W-:-:S02]  /*5280*/  FSEL R167, R167, -INF , !P4 ;  /* 0xff800000a7a77808 */ /* 0x000fc40006000000 */
[C---:B------:R-:W-:Y:S02]  /*5290*/  ISETP.GT.AND P2, PT, R178.reuse, 0x29, P0 ;  /* 0x00000029b200780c */ /* 0x040fe40000744270 */
[C---:B------:R-:W-:Y:S02]  /*52a0*/  ISETP.GT.AND P5, PT, R178.reuse, 0x30, P0 ;  /* 0x00000030b200780c */ /* 0x040fe400007a4270 */
[C---:B------:R-:W-:Y:S02]  /*52b0*/  ISETP.GT.AND P6, PT, R178.reuse, 0x31, P0 ;  /* 0x00000031b200780c */ /* 0x040fe400007c4270 */
[C---:B------:R-:W-:Y:S02]  /*52c0*/  ISETP.GT.AND P1, PT, R178.reuse, 0x38, P0 ;  /* 0x00000038b200780c */ /* 0x040fe40000724270 */
[----:B------:R-:W-:Y:S02]  /*52d0*/  ISETP.GT.AND P4, PT, R178, 0x39, P0 ;  /* 0x00000039b200780c */ /* 0x000fe40000784270 */
[----:B------:R-:W-:-:S02]  /*52e0*/  ISETP.LT.OR P2, PT, R177, 0x2a, P2 ;  /* 0x0000002ab100780c */ /* 0x000fc40001741670 */
[C---:B------:R-:W-:Y:S02]  /*52f0*/  ISETP.LT.OR P5, PT, R177.reuse, 0x31, P5 ;  /* 0x00000031b100780c */ /* 0x040fe40002fa1670 */
[C---:B------:R-:W-:Y:S02]  /*5300*/  ISETP.LT.OR P6, PT, R177.reuse, 0x32, P6 ;  /* 0x00000032b100780c */ /* 0x040fe400037c1670 */
[C---:B------:R-:W-:Y:S02]  /*5310*/  ISETP.LT.OR P1, PT, R177.reuse, 0x39, P1 ;  /* 0x00000039b100780c */ /* 0x040fe40000f21670 */
[----:B------:R-:W-:Y:S01]  /*5320*/  ISETP.LT.OR P4, PT, R177, 0x3a, P4 ;  /* 0x0000003ab100780c */ /* 0x000fe20002781670 */
[----:B------:R-:W-:Y:S01]  /*5330*/  IMAD.IADD R177, R180, 0x1, R7 ;  /* 0x00000001b4b17824 */ /* 0x000fe200078e0207 */
[----:B------:R-:W-:Y:S02]  /*5340*/  FSEL R168, R168, -INF , !P2 ;  /* 0xff800000a8a87808 */ /* 0x000fe40005000000 */
[----:B------:R-:W-:-:S02]  /*5350*/  FSEL R170, R170, -INF , !P5 ;  /* 0xff800000aaaa7808 */ /* 0x000fc40006800000 */
[----:B------:R-:W-:Y:S02]  /*5360*/  FSEL R171, R171, -INF , !P6 ;  /* 0xff800000abab7808 */ /* 0x000fe40007000000 */
[----:B------:R-:W-:Y:S02]  /*5370*/  FSEL R173, R173, -INF , !P1 ;  /* 0xff800000adad7808 */ /* 0x000fe40004800000 */
[----:B------:R-:W-:Y:S01]  /*5380*/  FSEL R174, R174, -INF , !P4 ;  /* 0xff800000aeae7808 */ /* 0x000fe20006000000 */
[----:B------:R-:W-:Y:S06]  /*5390*/  @P3 BRA `(.L_x_1172) ;  /* 0x00000000005c3947 */ /* 0x000fec0003800000 */
        /* <DEDUP_REMOVED lines=8> */
[----:B------:R-:W0:Y:S02]  /*5420*/  @P1 LDC.64 R6, c[0x0][0x9e8] ;  /* 0x00027a00ff061b82 */ /* 0x000e240000000a00 */
[----:B0-----:R-:W-:-:S05]  /*5430*/  @P1 IMAD.HI.U32 R6, R5, R6, RZ ;  /* 0x0000000605061227 */ /* 0x001fca00078e00ff */
[----:B------:R-:W-:-:S04]  /*5440*/  @P1 SHF.R.U32.HI R5, RZ, R7, R6 ;  /* 0x00000007ff051219 */ /* 0x000fc80000011606 */
[----:B------:R-:W-:Y:S01]  /*5450*/  LOP3.LUT R5, RZ, R5, RZ, 0x33, !PT ;  /* 0x00000005ff057212 */ /* 0x000fe200078e33ff */
[----:B------:R-:W-:Y:S06]  /*5460*/  BRA `(.L_x_1175) ;  /* 0x0000000000147947 */ /* 0x000fec0003800000 */
.L_x_1174:
[----:B------:R-:W-:-:S05]  /*5470*/  IMAD.U32 R178, RZ, RZ, UR53 ;  /* 0x00000035ffb27e24 */ /* 0x000fca000f8e00ff */
[----:B------:R-:W-:-:S13]  /*5480*/  ISETP.NE.AND P1, PT, R178, 0x1, PT ;  /* 0x00000001b200780c */ /* 0x000fda0003f25270 */
[----:B------:R-:W0:Y:S02]  /*5490*/  @P1 LDC.64 R6, c[0x0][0x9e8] ;  /* 0x00027a00ff061b82 */ /* 0x000e240000000a00 */
[----:B0-----:R-:W-:-:S05]  /*54a0*/  @P1 IMAD.HI.U32 R6, R5, R6, RZ ;  /* 0x0000000605061227 */ /* 0x001fca00078e00ff */
[----:B------:R-:W-:-:S07]  /*54b0*/  @P1 SHF.R.U32.HI R5, RZ, R7, R6 ;  /* 0x00000007ff051219 */ /* 0x000fce0000011606 */
.L_x_1175:
[----:B------:R-:W-:Y:S05]  /*54c0*/  BSYNC B0 ;  /* 0x0000000000007941 */ /* 0x000fea0003800000 */
.L_x_1173:
[----:B------:R-:W-:-:S04]  /*54d0*/  IMAD R5, R5, R178, -R172 ;  /* 0x000000b205057224 */ /* 0x000fc800078e0aac */
[----:B------:R-:W-:-:S05]  /*54e0*/  IMAD R5, R16, -0x2, R5 ;  /* 0xfffffffe10057824 */ /* 0x000fca00078e0205 */
[----:B------:R-:W-:Y:S02]  /*54f0*/  VIADDMNMX R176, R5, R178, R176, PT ;  /* 0x000000b205b07246 */ /* 0x000fe400038001b0 */
[----:B------:R-:W-:-:S07]  /*5500*/  VIMNMX R177, R177, R5, !PT ;  /* 0x00000005b1b17248 */ /* 0x000fce0007fe0100 */
.L_x_1172:
[----:B------:R-:W-:Y:S01]  /*5510*/  FMNMX.FTZ R6, R175, R10, !PT ;  /* 0x0000000aaf067209 */ /* 0x000fe20007810000 */
[----:B------:R-:W-:Y:S01]  /*5520*/  UMOV UR10, UR52 ;  /* 0x00000034000a7c82 */ /* 0x000fe20008000000 */
[----:B------:R-:W-:Y:S02]  /*5530*/  ISETP.GT.AND P1, PT, R177, RZ, P0 ;  /* 0x000000ffb100720c */ /* 0x000fe40000724270 */
[----:B------:R-:W-:Y:S02]  /*5540*/  FMNMX.FTZ R5, R195, R6, !PT ;  /* 0x00000006c3057209 */ /* 0x000fe40007810000 */
[----:B------:R-:W-:Y:S02]  /*5550*/  ISETP.GT.AND P2, PT, R177, 0x1, P0 ;  /* 0x00000001b100780c */ /* 0x000fe40000744270 */
[----:B------:R-:W-:Y:S02]  /*5560*/  FMNMX.FTZ R6, R196, R5, !PT ;  /* 0x00000005c4067209 */ /* 0x000fe40007810000 */
[----:B------:R-:W-:-:S02]  /*5570*/  ISETP.LT.OR P1, PT, R176, 0x1, P1 ;  /* 0x00000001b000780c */ /* 0x000fc40000f21670 */
[----:B------:R-:W-:Y:S02]  /*5580*/  FMNMX.FTZ R5, R197, R6, !PT ;  /* 0x00000006c5057209 */ /* 0x000fe40007810000 */
[----:B------:R-:W-:Y:S02]  /*5590*/  ISETP.GT.AND P3, PT, R177, 0x8, P0 ;  /* 0x00000008b100780c */ /* 0x000fe40000764270 */
[----:B------:R-:W-:Y:S02]  /*55a0*/  FMNMX.FTZ R6, R198, R5, !PT ;  /* 0x00000005c6067209 */ /* 0x000fe40007810000 */
[----:B------:R-:W-:Y:S02]  /*55b0*/  ISETP.LT.OR P2, PT, R176, 0x2, P2 ;  /* 0x00000002b000780c */ /* 0x000fe40001741670 */
[----:B------:R-:W-:Y:S02]  /*55c0*/  FMNMX.FTZ R5, R199, R6, !PT ;  /* 0x00000006c7057209 */ /* 0x000fe40007810000 */
[----:B------:R-:W-:-:S02]  /*55d0*/  FSEL R12, R12, -INF , !P1 ;  /* 0xff8000000c0c7808 */ /* 0x000fc40004800000 */
        /* <DEDUP_REMOVED lines=15> */
[----:B------:R-:W-:Y:S02]  /*56d0*/  FSEL R21, R21, -INF , !P4 ;  /* 0xff80000015157808 */ /* 0x000fe40006000000 */
[----:B------:R-:W-:Y:S02]  /*56e0*/  FMNMX.FTZ R5, R173, R6, !PT ;  /* 0x00000006ad057209 */ /* 0x000fe40007810000 */
[----:B------:R-:W-:-:S02]  /*56f0*/  ISETP.LT.OR P5, PT, R176, 0x11, P5 ;  /* 0x00000011b000780c */ /* 0x000fc40002fa1670 */
[----:B------:R-:W-:Y:S02]  /*5700*/  FMNMX.FTZ R6, R174, R5, !PT ;  /* 0x00000005ae067209 */ /* 0x000fe40007810000 */
[C---:B------:R-:W-:Y:S02]  /*5710*/  ISETP.GT.AND P3, PT, R177.reuse, 0x19, P0 ;  /* 0x00000019b100780c */ /* 0x040fe40000764270 */
[----:B------:R-:W-:Y:S01]  /*5720*/  ISETP.GT.AND P2, PT, R177, 0x18, P0 ;  /* 0x00000018b100780c */ /* 0x000fe20000744270 */
[----:B------:R-:W0:Y:S01]  /*5730*/  SHFL.BFLY PT, R5, R6, 0x2, 0x1f ;  /* 0x0c401f0006057f89 */ /* 0x000e2200000e0000 */
[----:B------:R-:W-:Y:S02]  /*5740*/  ISETP.LT.OR P6, PT, R176, 0x12, P6 ;  /* 0x00000012b000780c */ /* 0x000fe400037c1670 */
[----:B------:R-:W-:Y:S02]  /*5750*/  FSEL R152, R152, -INF , !P5 ;  /* 0xff80000098987808 */ /* 0x000fe40006800000 */
[----:B------:R-:W-:-:S02]  /*5760*/  ISETP.LT.OR P3, PT, R176, 0x1a, P3 ;  /* 0x0000001ab000780c */ /* 0x000fc40001f61670 */
[----:B------:R-:W-:Y:S02]  /*5770*/  FSEL R153, R153, -INF , !P6 ;  /* 0xff80000099997808 */ /* 0x000fe40007000000 */
[----:B------:R-:W-:Y:S02]  /*5780*/  ISETP.LT.OR P2, PT, R176, 0x19, P2 ;  /* 0x00000019b000780c */ /* 0x000fe40001741670 */
[----:B------:R-:W-:Y:S02]  /*5790*/  FSEL R155, R155, -INF , !P3 ;  /* 0xff8000009b9b7808 */ /* 0x000fe40005800000 */
[C---:B------:R-:W-:Y:S02]  /*57a0*/  ISETP.GT.AND P4, PT, R177.reuse, 0x20, P0 ;  /* 0x00000020b100780c */ /* 0x040fe40000784270 */
[----:B------:R-:W-:Y:S02]  /*57b0*/  FSEL R154, R154, -INF , !P2 ;  /* 0xff8000009a9a7808 */ /* 0x000fe40005000000 */
[----:B------:R-:W-:-:S02]  /*57c0*/  ISETP.GT.AND P1, PT, R177, 0x21, P0 ;  /* 0x00000021b100780c */ /* 0x000fc40000724270 */
[C---:B------:R-:W-:Y:S02]  /*57d0*/  ISETP.LT.OR P4, PT, R176.reuse, 0x21, P4 ;  /* 0x00000021b000780c */ /* 0x040fe40002781670 */
[C---:B------:R-:W-:Y:S02]  /*57e0*/  ISETP.GT.AND P5, PT, R177.reuse, 0x28, P0 ;  /* 0x00000028b100780c */ /* 0x040fe400007a4270 */
[----:B------:R-:W-:Y:S02]  /*57f0*/  ISETP.LT.OR P1, PT, R176, 0x22, P1 ;  /* 0x00000022b000780c */ /* 0x000fe40000f21670 */
[----:B0-----:R-:W-:Y:S02]  /*5800*/  FMNMX.FTZ R7, R6, R5, !PT ;  /* 0x0000000506077209 */ /* 0x001fe40007810000 */
[----:B------:R-:W-:Y:S02]  /*5810*/  FMNMX.FTZ R6, R12, R11, !PT ;  /* 0x0000000b0c067209 */ /* 0x000fe40007810000 */
[----:B------:R-:W-:Y:S01]  /*5820*/  FSEL R156, R156, -INF , !P4 ;  /* 0xff8000009c9c7808 */ /* 0x000fe20006000000 */
[----:B------:R-:W0:Y:S01]  /*5830*/  SHFL.BFLY PT, R172, R7, 0x1, 0x1f ;  /* 0x0c201f0007ac7f89 */ /* 0x000e2200000e0000 */
[----:B------:R-:W-:-:S02]  /*5840*/  ISETP.GT.AND P6, PT, R177, 0x29, P0 ;  /* 0x00000029b100780c */ /* 0x000fc400007c4270 */
[----:B------:R-:W-:Y:S02]  /*5850*/  FSEL R157, R157, -INF , !P1 ;  /* 0xff8000009d9d7808 */ /* 0x000fe40004800000 */
[C---:B------:R-:W-:Y:S02]  /*5860*/  ISETP.LT.OR P5, PT, R176.reuse, 0x29, P5 ;  /* 0x00000029b000780c */ /* 0x040fe40002fa1670 */
[C---:B------:R-:W-:Y:S02]  /*5870*/  ISETP.GT.AND P2, PT, R177.reuse, 0x30, P0 ;  /* 0x00000030b100780c */ /* 0x040fe40000744270 */
[----:B------:R-:W-:Y:S02]  /*5880*/  ISETP.LT.OR P6, PT, R176, 0x2a, P6 ;  /* 0x0000002ab000780c */ /* 0x000fe400037c1670 */
[----:B------:R-:W-:Y:S02]  /*5890*/  FSEL R158, R158, -INF , !P5 ;  /* 0xff8000009e9e7808 */ /* 0x000fe40006800000 */
[----:B------:R-:W-:-:S02]  /*58a0*/  ISETP.GT.AND P4, PT, R177, 0x31, P0 ;  /* 0x00000031b100780c */ /* 0x000fc40000784270 */
[C---:B------:R-:W-:Y:S02]  /*58b0*/  ISETP.LT.OR P2, PT, R176.reuse, 0x31, P2 ;  /* 0x00000031b000780c */ /* 0x040fe40001741670 */
[----:B------:R-:W-:Y:S02]  /*58c0*/  FSEL R159, R159, -INF , !P6 ;  /* 0xff8000009f9f7808 */ /* 0x000fe40007000000 */
[C---:B------:R-:W-:Y:S02]  /*58d0*/  ISETP.GT.AND P1, PT, R177.reuse, 0x38, P0 ;  /* 0x00000038b100780c */ /* 0x040fe40000724270 */
[----:B------:R-:W-:Y:S02]  /*58e0*/  ISETP.GT.AND P0, PT, R177, 0x39, P0 ;  /* 0x00000039b100780c */ /* 0x000fe40000704270 */
[----:B------:R-:W-:Y:S02]  /*58f0*/  ISETP.LT.OR P4, PT, R176, 0x32, P4 ;  /* 0x00000032b000780c */ /* 0x000fe40002781670 */
[----:B0-----:R-:W-:Y:S01]  /*5900*/  FMNMX.FTZ R5, R7, R172, !PT ;  /* 0x000000ac07057209 */ /* 0x001fe20007810000 */
[----:B------:R-:W-:Y:S01]  /*5910*/  IMAD.U32 R172, RZ, RZ, UR10 ;  /* 0x0000000affac7e24 */ /* 0x000fe2000f8e00ff */
[----:B------:R-:W-:-:S02]  /*5920*/  FMNMX.FTZ R7, R13, R6, !PT ;  /* 0x000000060d077209 */ /* 0x000fc40007810000 */
[C---:B------:R-:W-:Y:S01]  /*5930*/  FSETP.NEU.FTZ.AND P3, PT, R5.reuse, -INF , PT ;  /* 0xff8000000500780b */ /* 0x040fe20003f7d000 */
[----:B------:R-:W-:-:S01]  /*5940*/  FFMA.FTZ R172, R5, R172, -8 ;  /* 0xc100000005ac7423 */ /* 0x000fc200000100ac */
[----:B------:R-:W-:Y:S02]  /*5950*/  FMNMX.FTZ R6, R20, R7, !PT ;  /* 0x0000000714067209 */ /* 0x000fe40007810000 */
[----:B------:R-:W-:Y:S02]  /*5960*/  FSEL R160, R160, -INF , !P2 ;  /* 0xff800000a0a07808 */ /* 0x000fe40005000000 */
[----:B------:R-:W-:Y:S02]  /*5970*/  FMNMX.FTZ R7, R21, R6, !PT ;  /* 0x0000000615077209 */ /* 0x000fe40007810000 */
[----:B------:R-:W-:Y:S02]  /*5980*/  ISETP.LT.OR P1, PT, R176, 0x39, P1 ;  /* 0x00000039b000780c */ /* 0x000fe40000f21670 */
[----:B------:R-:W-:-:S02]  /*5990*/  FMNMX.FTZ R6, R152, R7, !PT ;  /* 0x0000000798067209 */ /* 0x000fc40007810000 */
[----:B------:R-:W-:Y:S02]  /*59a0*/  ISETP.LT.OR P0, PT, R176, 0x3a, P0 ;  /* 0x0000003ab000780c */ /* 0x000fe40000701670 */
[----:B------:R-:W-:Y:S02]  /*59b0*/  FMNMX.FTZ R7, R153, R6, !PT ;  /* 0x0000000699077209 */ /* 0x000fe40007810000 */
[----:B------:R-:W-:Y:S02]  /*59c0*/  FSEL R6, R172, RZ, P3 ;  /* 0x000000ffac067208 */ /* 0x000fe40001800000 */
[----:B------:R-:W-:Y:S02]  /*59d0*/  FMNMX.FTZ R172, R154, R7, !PT ;  /* 0x000000079aac7209 */ /* 0x000fe40007810000 */
[----:B------:R-:W-:Y:S01]  /*59e0*/  FSEL R162, R162, -INF , !P1 ;  /* 0xff800000a2a27808 */ /* 0x000fe20004800000 */
        /* <DEDUP_REMOVED lines=8> */
[----:B------:R-:W-:Y:S01]  /*5a70*/  FFMA.FTZ R164, R164, UR10, -R6 ;  /* 0x0000000aa4a47c23 */ /* 0x000fe20008010806 */
[----:B------:R-:W-:-:S03]  /*5a80*/  FMNMX.FTZ R175, R157, R178, !PT ;  /* 0x000000b29daf7209 */ /* 0x000fc60007810000 */
[----:B------:R-:W-:Y:S01]  /*5a90*/  MUFU.EX2 R7, R7 ;  /* 0x0000000700077308 */ /* 0x000fe20000000800 */
[----:B------:R-:W-:Y:S01]  /*5aa0*/  FMNMX.FTZ R178, R158, R175, !PT ;  /* 0x000000af9eb27209 */ /* 0x000fe20007810000 */
[--C-:B0-----:R-:W-:Y:S01]  /*5ab0*/  FFMA.FTZ R179, R165, UR10, -R6.reuse ;  /* 0x0000000aa5b37c23 */ /* 0x101fe20008010806 */
[----:B------:R-:W-:Y:S01]  /*5ac0*/  FSEL R175, R161, -INF , !P4 ;  /* 0xff800000a1af7808 */ /* 0x000fe20006000000 */
[--C-:B------:R-:W-:Y:S01]  /*5ad0*/  FFMA.FTZ R165, R166, UR10, -R6.reuse ;  /* 0x0000000aa6a57c23 */ /* 0x100fe20008010806 */
[----:B------:R-:W-:Y:S01]  /*5ae0*/  FMNMX.FTZ R177, R159, R178, !PT ;  /* 0x000000b29fb17209 */ /* 0x000fe20007810000 */
[--C-:B------:R-:W-:Y:S01]  /*5af0*/  FFMA.FTZ R166, R167, UR10, -R6.reuse ;  /* 0x0000000aa7a67c23 */ /* 0x100fe20008010806 */
[----:B------:R-:W-:-:S01]  /*5b00*/  FFMA.FTZ R167, R169, UR10, -R6 ;  /* 0x0000000aa9a77c23 */ /* 0x000fc20008010806 */
[----:B------:R-:W-:Y:S01]  /*5b10*/  FFMA.FTZ R169, R171, UR10, -R6 ;  /* 0x0000000aaba97c23 */ /* 0x000fe20008010806 */
[----:B------:R-:W-:Y:S01]  /*5b20*/  FMNMX.FTZ R178, R160, R177, !PT ;  /* 0x000000b1a0b27209 */ /* 0x000fe20007810000 */
[----:B------:R-:W-:Y:S01]  /*5b30*/  MUFU.EX2 R161, R196 ;  /* 0x000000c400a17308 */ /* 0x000fe20000000800 */
[----:B------:R-:W-:-:S02]  /*5b40*/  FSEL R171, R5, RZ, P3 ;  /* 0x000000ff05ab7208 */ /* 0x000fc40001800000 */
[----:B------:R-:W-:-:S03]  /*5b50*/  FMNMX.FTZ R177, R175, R178, !PT ;  /* 0x000000b2afb17209 */ /* 0x000fc60007810000 */
[----:B------:R-:W-:Y:S01]  /*5b60*/  FADD.FTZ R171, -R171, R10 ;  /* 0x0000000aabab7221 */ /* 0x000fe20000010100 */
[----:B------:R-:W-:Y:S01]  /*5b70*/  FMNMX.FTZ R178, R162, R177, !PT ;  /* 0x000000b1a2b27209 */ /* 0x000fe20007810000 */
[--C-:B------:R-:W-:Y:S01]  /*5b80*/  FFMA.FTZ R177, R198, UR10, -R6.reuse ;  /* 0x0000000ac6b17c23 */ /* 0x100fe20008010806 */
[----:B------:R-:W-:Y:S01]  /*5b90*/  MUFU.EX2 R176, R176 ;  /* 0x000000b000b07308 */ /* 0x000fe20000000800 */
[----:B------:R-:W-:Y:S01]  /*5ba0*/  FMUL.FTZ R171, R171, UR10 ;  /* 0x0000000aabab7c20 */ /* 0x000fe20008410000 */
[----:B------:R-:W-:Y:S01]  /*5bb0*/  FMNMX.FTZ R180, R163, R178, !PT ;  /* 0x000000b2a3b47209 */ /* 0x000fe20007810000 */
[----:B------:R-:W-:-:S04]  /*5bc0*/  FFMA.FTZ R178, R199, UR10, -R6 ;  /* 0x0000000ac7b27c23 */ /* 0x000fc80008010806 */
[----:B------:R-:W0:Y:S01]  /*5bd0*/  SHFL.BFLY PT, R181, R180, 0x2, 0x1f ;  /* 0x0c401f00b4b57f89 */ /* 0x000e2200000e0000 */
[----:B------:R-:W1:Y:S08]  /*5be0*/  MUFU.EX2 R171, R171 ;  /* 0x000000ab00ab7308 */ /* 0x000e700000000800 */
[----:B------:R-:W-:Y:S08]  /*5bf0*/  MUFU.EX2 R177, R177 ;  /* 0x000000b100b17308 */ /* 0x000ff00000000800 */
[----:B------:R-:W-:Y:S01]  /*5c00*/  MUFU.EX2 R178, R178 ;  /* 0x000000b200b27308 */ /* 0x000fe20000000800 */
[-C--:B-1----:R-:W-:Y:S01]  /*5c10*/  FMUL.FTZ R24, R24, R171.reuse ;  /* 0x000000ab18187220 */ /* 0x082fe20000410000 */
[-C--:B------:R-:W-:Y:S01]  /*5c20*/  FMUL.FTZ R25, R25, R171.reuse ;  /* 0x000000ab19197220 */ /* 0x080fe20000410000 */
[-C--:B------:R-:W-:Y:S01]  /*5c30*/  FMUL.FTZ R28, R28, R171.reuse ;  /* 0x000000ab1c1c7220 */ /* 0x080fe20000410000 */
[-C--:B------:R-:W-:Y:S01]  /*5c40*/  FMUL.FTZ R29, R29, R171.reuse ;  /* 0x000000ab1d1d7220 */ /* 0x080fe20000410000 */
[-C--:B------:R-:W-:Y:S01]  /*5c50*/  FMUL.FTZ R32, R32, R171.reuse ;  /* 0x000000ab20207220 */ /* 0x080fe20000410000 */
[----:B------:R-:W-:Y:S01]  /*5c60*/  FMUL.FTZ R33, R33, R171 ;  /* 0x000000ab21217220 */ /* 0x000fe20000410000 */
[----:B0-----:R-:W-:Y:S01]  /*5c70*/  FMNMX.FTZ R181, R180, R181, !PT ;  /* 0x000000b5b4b57209 */ /* 0x001fe20007810000 */
[--C-:B------:R-:W-:Y:S01]  /*5c80*/  FFMA.FTZ R180, R168, UR10, -R6.reuse ;  /* 0x0000000aa8b47c23 */ /* 0x100fe20008010806 */
[----:B------:R-:W-:-:S01]  /*5c90*/  FFMA.FTZ R168, R170, UR10, -R6 ;  /* 0x0000000aaaa87c23 */ /* 0x000fc20008010806 */
[--C-:B------:R-:W-:Y:S01]  /*5ca0*/  FFMA.FTZ R170, R173, UR10, -R6.reuse ;  /* 0x0000000aadaa7c23 */ /* 0x100fe20008010806 */
[----:B------:R-:W-:-:S01]  /*5cb0*/  FFMA.FTZ R173, R174, UR10, -R6 ;  /* 0x0000000aaead7c23 */ /* 0x000fc20008010806 */
[----:B------:R-:W0:Y:S01]  /*5cc0*/  SHFL.BFLY PT, R182, R181, 0x1, 0x1f ;  /* 0x0c201f00b5b67f89 */ /* 0x000e2200000e0000 */
[----:B------:R-:W-:Y:S01]  /*5cd0*/  MUFU.EX2 R164, R164 ;  /* 0x000000a400a47308 */ /* 0x000fe20000000800 */
[-C--:B------:R-:W-:Y:S01]  /*5ce0*/  FMUL.FTZ R36, R36, R171.reuse ;  /* 0x000000ab24247220 */ /* 0x080fe20000410000 */
[-C--:B------:R-:W-:Y:S01]  /*5cf0*/  FMUL.FTZ R37, R37, R171.reuse ;  /* 0x000000ab25257220 */ /* 0x080fe20000410000 */
[-C--:B------:R-:W-:Y:S01]  /*5d00*/  FMUL.FTZ R40, R40, R171.reuse ;  /* 0x000000ab28287220 */ /* 0x080fe20000410000 */
[-C--:B------:R-:W-:Y:S01]  /*5d10*/  FMUL.FTZ R41, R41, R171.reuse ;  /* 0x000000ab29297220 */ /* 0x080fe20000410000 */
[-C--:B------:R-:W-:Y:S01]  /*5d20*/  FMUL.FTZ R44, R44, R171.reuse ;  /* 0x000000ab2c2c7220 */ /* 0x080fe20000410000 */
[-C--:B------:R-:W-:Y:S01]  /*5d30*/  FMUL.FTZ R45, R45, R171.reuse ;  /* 0x000000ab2d2d7220 */ /* 0x080fe20000410000 */
[-C--:B------:R-:W-:Y:S01]  /*5d40*/  FMUL.FTZ R48, R48, R171.reuse ;  /* 0x000000ab30307220 */ /* 0x080fe20000410000 */
        /* <DEDUP_REMOVED lines=15> */
[----:B0-----:R-:W-:Y:S01]  /*5e40*/  FMNMX.FTZ R6, R181, R182, !PT ;  /* 0x000000b6b5067209 */ /* 0x001fe20007810000 */
[----:B------:R-:W-:Y:S01]  /*5e50*/  IMAD.U32 R181, RZ, RZ, UR10 ;  /* 0x0000000affb57e24 */ /* 0x000fe2000f8e00ff */
[----:B------:R-:W-:Y:S01]  /*5e60*/  MUFU.EX2 R166, R166 ;  /* 0x000000a600a67308 */ /* 0x000fe20000000800 */
[----:B------:R-:W-:Y:S01]  /*5e70*/  FMUL.FTZ R76, R76, R171 ;  /* 0x000000ab4c4c7220 */ /* 0x000fe20000410000 */
[C---:B------:R-:W-:Y:S01]  /*5e80*/  FSETP.NEU.FTZ.AND P0, PT, R6.reuse, -INF , PT ;  /* 0xff8000000600780b */ /* 0x040fe20003f1d000 */
[----:B------:R-:W-:-:S01]  /*5e90*/  FFMA.FTZ R174, R6, R181, -8 ;  /* 0xc100000006ae7423 */ /* 0x000fc200000100b5 */
[-C--:B------:R-:W-:Y:S01]  /*5ea0*/  FMUL.FTZ R77, R77, R171.reuse ;  /* 0x000000ab4d4d7220 */ /* 0x080fe20000410000 */
[-C--:B------:R-:W-:Y:S01]  /*5eb0*/  FMUL.FTZ R80, R80, R171.reuse ;  /* 0x000000ab50507220 */ /* 0x080fe20000410000 */
[-C--:B------:R-:W-:Y:S01]  /*5ec0*/  FMUL.FTZ R81, R81, R171.reuse ;  /* 0x000000ab51517220 */ /* 0x080fe20000410000 */
[-C--:B------:R-:W-:Y:S01]  /*5ed0*/  FMUL.FTZ R84, R84, R171.reuse ;  /* 0x000000ab54547220 */ /* 0x080fe20000410000 */
[----:B------:R-:W-:Y:S01]  /*5ee0*/  FSEL R174, R174, RZ, P0 ;  /* 0x000000ffaeae7208 */ /* 0x000fe20000000000 */
[----:B------:R-:W-:Y:S01]  /*5ef0*/  MUFU.EX2 R167, R167 ;  /* 0x000000a700a77308 */ /* 0x000fe20000000800 */
[-C--:B------:R-:W-:Y:S01]  /*5f00*/  FMUL.FTZ R85, R85, R171.reuse ;  /* 0x000000ab55557220 */ /* 0x080fe20000410000 */
[-C--:B------:R-:W-:Y:S01]  /*5f10*/  FMUL.FTZ R88, R88, R171.reuse ;  /* 0x000000ab58587220 */ /* 0x080fe20000410000 */
[----:B------:R-:W-:Y:S01]  /*5f20*/  FMUL.FTZ R89, R89, R171 ;  /* 0x000000ab59597220 */ /* 0x000fe20000410000 */
[--C-:B------:R-:W-:Y:S01]  /*5f30*/  FFMA.FTZ R181, R12, UR10, -R174.reuse ;  /* 0x0000000a0cb57c23 */ /* 0x100fe200080108ae */
[----:B------:R-:W-:-:S01]  /*5f40*/  FFMA.FTZ R12, R152, UR10, -R174 ;  /* 0x0000000a980c7c23 */ /* 0x000fc200080108ae */
[--C-:B------:R-:W-:Y:S01]  /*5f50*/  FFMA.FTZ R152, R154, UR10, -R174.reuse ;  /* 0x0000000a9a987c23 */ /* 0x100fe200080108ae */
[----:B------:R-:W-:Y:S01]  /*5f60*/  FSEL R154, R6, RZ, P0 ;  /* 0x000000ff069a7208 */ /* 0x000fe20000000000 */
[--C-:B------:R-:W-:Y:S01]  /*5f70*/  FFMA.FTZ R10, R13, UR10, -R174.reuse ;  /* 0x0000000a0d0a7c23 */ /* 0x100fe200080108ae */
[----:B------:R-:W-:-:S01]  /*5f80*/  FFMA.FTZ R13, R20, UR10, -R174 ;  /* 0x0000000a140d7c23 */ /* 0x000fc200080108ae */
[----:B------:R-:W-:Y:S01]  /*5f90*/  MUFU.EX2 R181, R181 ;  /* 0x000000b500b57308 */ /* 0x000fe20000000800 */
[----:B------:R-:W-:-:S01]  /*5fa0*/  FFMA.FTZ R20, R21, UR10, -R174 ;  /* 0x0000000a15147c23 */ /* 0x000fc200080108ae */
[----:B------:R-:W-:Y:S01]  /*5fb0*/  FADD.FTZ R154, -R154, R11 ;  /* 0x0000000b9a9a7221 */ /* 0x000fe20000010100 */
[----:B------:R-:W-:-:S01]  /*5fc0*/  FFMA.FTZ R21, R153, UR10, -R174 ;  /* 0x0000000a99157c23 */ /* 0x000fc200080108ae */
[----:B------:R-:W-:Y:S01]  /*5fd0*/  FFMA.FTZ R11, R156, UR10, -R174 ;  /* 0x0000000a9c0b7c23 */ /* 0x000fe200080108ae */
[----:B------:R-:W-:-:S01]  /*5fe0*/  FFMA.FTZ R156, R171, R3, R172 ;  /* 0x00000003ab9c7223 */ /* 0x000fc200000100ac */
[----:B------:R-:W-:Y:S01]  /*5ff0*/  FMUL.FTZ R154, R154, UR10 ;  /* 0x0000000a9a9a7c20 */ /* 0x000fe20008410000 */
[----:B------:R-:W-:-:S01]  /*6000*/  FFMA.FTZ R153, R155, UR10, -R174 ;  /* 0x0000000a9b997c23 */ /* 0x000fc200080108ae */
[----:B------:R-:W-:Y:S01]  /*6010*/  MUFU.EX2 R10, R10 ;  /* 0x0000000a000a7308 */ /* 0x000fe20000000800 */
[----:B------:R-:W-:-:S01]  /*6020*/  FADD.FTZ R156, R7, R156 ;  /* 0x0000009c079c7221 */ /* 0x000fc20000010000 */
[--C-:B------:R-:W-:Y:S01]  /*6030*/  FFMA.FTZ R196, R157, UR10, -R174.reuse ;  /* 0x0000000a9dc47c23 */ /* 0x100fe200080108ae */
[----:B------:R-:W-:-:S01]  /*6040*/  FFMA.FTZ R158, R158, UR10, -R174 ;  /* 0x0000000a9e9e7c23 */ /* 0x000fc200080108ae */
[--C-:B------:R-:W-:Y:S01]  /*6050*/  FFMA.FTZ R175, R175, UR10, -R174.reuse ;  /* 0x0000000aafaf7c23 */ /* 0x100fe200080108ae */
[----:B------:R-:W-:-:S01]  /*6060*/  FFMA.FTZ R162, R162, UR10, -R174 ;  /* 0x0000000aa2a27c23 */ /* 0x000fc200080108ae */
[----:B------:R-:W-:Y:S01]  /*6070*/  FFMA.FTZ R163, R163, UR10, -R174 ;  /* 0x0000000aa3a37c23 */ /* 0x000fe200080108ae */
[----:B------:R-:W-:Y:S01]  /*6080*/  PLOP3.LUT P0, PT, PT, PT, UP0, 0x40, 0x0 ;  /* 0x000000000000781c */ /* 0x000fe20003f0e808 */
[----:B------:R-:W0:Y:S01]  /*6090*/  MUFU.EX2 R182, R154 ;  /* 0x0000009a00b67308 */ /* 0x000e220000000800 */
[-C--:B------:R-:W-:Y:S01]  /*60a0*/  FMUL.FTZ R92, R92, R171.reuse ;  /* 0x000000ab5c5c7220 */ /* 0x080fe20000410000 */
[-C--:B------:R-:W-:Y:S01]  /*60b0*/  FMUL.FTZ R93, R93, R171.reuse ;  /* 0x000000ab5d5d7220 */ /* 0x080fe20000410000 */
[-C--:B------:R-:W-:Y:S01]  /*60c0*/  FMUL.FTZ R96, R96, R171.reuse ;  /* 0x000000ab60607220 */ /* 0x080fe20000410000 */
[-C--:B------:R-:W-:Y:S01]  /*60d0*/  FMUL.FTZ R97, R97, R171.reuse ;  /* 0x000000ab61617220 */ /* 0x080fe20000410000 */
[-C--:B------:R-:W-:Y:S01]  /*60e0*/  FMUL.FTZ R100, R100, R171.reuse ;  /* 0x000000ab64647220 */ /* 0x080fe20000410000 */
[-C--:B------:R-:W-:Y:S01]  /*60f0*/  FMUL.FTZ R101, R101, R171.reuse ;  /* 0x000000ab65657220 */ /* 0x080fe20000410000 */
[-C--:B------:R-:W-:Y:S01]  /*6100*/  FMUL.FTZ R104, R104, R171.reuse ;  /* 0x000000ab68687220 */ /* 0x080fe20000410000 */
[----:B------:R-:W1:Y:S01]  /*6110*/  MUFU.EX2 R13, R13 ;  /* 0x0000000d000d7308 */ /* 0x000e620000000800 */
[-C--:B------:R-:W-:Y:S01]  /*6120*/  FMUL.FTZ R105, R105, R171.reuse ;  /* 0x000000ab69697220 */ /* 0x080fe20000410000 */
[-C--:B------:R-:W-:Y:S01]  /*6130*/  FMUL.FTZ R108, R108, R171.reuse ;  /* 0x000000ab6c6c7220 */ /* 0x080fe20000410000 */
[-C--:B------:R-:W-:Y:S01]  /*6140*/  FMUL.FTZ R109, R109, R171.reuse ;  /* 0x000000ab6d6d7220 */ /* 0x080fe20000410000 */
[-C--:B------:R-:W-:Y:S01]  /*6150*/  FMUL.FTZ R112, R112, R171.reuse ;  /* 0x000000ab70707220 */ /* 0x080fe20000410000 */
[-C--:B------:R-:W-:Y:S01]  /*6160*/  FMUL.FTZ R113, R113, R171.reuse ;  /* 0x000000ab71717220 */ /* 0x080fe20000410000 */
[-C--:B------:R-:W-:Y:S01]  /*6170*/  FMUL.FTZ R116, R116, R171.reuse ;  /* 0x000000ab74747220 */ /* 0x080fe20000410000 */
[----:B------:R-:W-:Y:S01]  /*6180*/  FMUL.FTZ R117, R117, R171 ;  /* 0x000000ab75757220 */ /* 0x000fe20000410000 */
[----:B------:R-:W3:Y:S01]  /*6190*/  MUFU.EX2 R20, R20 ;  /* 0x0000001400147308 */ /* 0x000ee20000000800 */
[----:B0-----:R-:W-:-:S01]  /*61a0*/  FFMA.FTZ R155, R182, R4, R181 ;  /* 0x00000004b69b7223 */ /* 0x001fc200000100b5 */
[--C-:B------:R-:W-:Y:S01]  /*61b0*/  FFMA.FTZ R4, R159, UR10, -R174.reuse ;  /* 0x0000000a9f047c23 */ /* 0x100fe200080108ae */
[----:B------:R-:W-:-:S01]  /*61c0*/  FFMA.FTZ R159, R160, UR10, -R174 ;  /* 0x0000000aa09f7c23 */ /* 0x000fc200080108ae */
[----:B------:R-:W-:Y:S01]  /*61d0*/  FMUL.FTZ R120, R120, R171 ;  /* 0x000000ab78787220 */ /* 0x000fe20000410000 */
[----:B------:R-:W-:-:S01]  /*61e0*/  FADD.FTZ R198, R10, R155 ;  /* 0x0000009b0ac67221 */ /* 0x000fc20000010000 */
[----:B------:R-:W-:Y:S01]  /*61f0*/  FADD.FTZ R155, R161, R156 ;  /* 0x0000009ca19b7221 */ /* 0x000fe20000010000 */
[----:B------:R-:W-:Y:S01]  /*6200*/  F2FP.SATFINITE.E4M3.F32.PACK_AB_MERGE_C R161, R176, R161, RZ ;  /* 0x000000a1b0a1723e */ /* 0x000fe200048070ff */
[----:B------:R-:W0:Y:S01]  /*6210*/  MUFU.EX2 R12, R12 ;  /* 0x0000000c000c7308 */ /* 0x000e220000000800 */
[----:B-1----:R-:W-:-:S01]  /*6220*/  FADD.FTZ R157, R13, R198 ;  /* 0x000000c60d9d7221 */ /* 0x002fc20000010000 */
[----:B------:R-:W-:Y:S01]  /*6230*/  FADD.FTZ R154, R176, R155 ;  /* 0x0000009bb09a7221 */ /* 0x000fe20000010000 */
[-C--:B------:R-:W-:Y:S01]  /*6240*/  FMUL.FTZ R121, R121, R171.reuse ;  /* 0x000000ab79797220 */ /* 0x080fe20000410000 */
[-C--:B------:R-:W-:Y:S01]  /*6250*/  FMUL.FTZ R124, R124, R171.reuse ;  /* 0x000000ab7c7c7220 */ /* 0x080fe20000410000 */
[-C--:B------:R-:W-:Y:S01]  /*6260*/  FMUL.FTZ R125, R125, R171.reuse ;  /* 0x000000ab7d7d7220 */ /* 0x080fe20000410000 */
[----:B------:R-:W-:Y:S01]  /*6270*/  FADD.FTZ R155, R177, R154 ;  /* 0x0000009ab19b7221 */ /* 0x000fe20000010000 */
[----:B------:R-:W-:Y:S01]  /*6280*/  FMUL.FTZ R128, R128, R171 ;  /* 0x000000ab80807220 */ /* 0x000fe20000410000 */
[----:B------:R-:W1:Y:S01]  /*6290*/  MUFU.EX2 R21, R21 ;  /* 0x0000001500157308 */ /* 0x000e620000000800 */
[----:B---3--:R-:W-:-:S01]  /*62a0*/  FADD.FTZ R157, R20, R157 ;  /* 0x0000009d149d7221 */ /* 0x008fc20000010000 */
[----:B------:R-:W-:Y:S01]  /*62b0*/  FADD.FTZ R155, R178, R155 ;  /* 0x0000009bb29b7221 */ /* 0x000fe20000010000 */
[----:B------:R-:W-:Y:S01]  /*62c0*/  F2FP.SATFINITE.E4M3.F32.PACK_AB_MERGE_C R13, R20, R13, RZ ;  /* 0x0000000d140d723e */ /* 0x000fe200048070ff */
[-C--:B------:R-:W-:Y:S01]  /*62d0*/  FMUL.FTZ R129, R129, R171.reuse ;  /* 0x000000ab81817220 */ /* 0x080fe20000410000 */
[-C--:B------:R-:W-:Y:S01]  /*62e0*/  FMUL.FTZ R132, R132, R171.reuse ;  /* 0x000000ab84847220 */ /* 0x080fe20000410000 */
[-C--:B------:R-:W-:Y:S01]  /*62f0*/  FMUL.FTZ R133, R133, R171.reuse ;  /* 0x000000ab85857220 */ /* 0x080fe20000410000 */
[----:B------:R-:W-:Y:S01]  /*6300*/  FMUL.FTZ R136, R136, R171 ;  /* 0x000000ab88887220 */ /* 0x000fe20000410000 */
[----:B------:R-:W3:Y:S01]  /*6310*/  MUFU.EX2 R152, R152 ;  /* 0x0000009800987308 */ /* 0x000ee20000000800 */
        /* <DEDUP_REMOVED lines=9> */
[----:B------:R-:W-:Y:S01]  /*63b0*/  FADD.FTZ R154, R164, R155 ;  /* 0x0000009ba49a7221 */ /* 0x000fe20000010000 */
[----:B------:R-:W-:Y:S01]  /*63c0*/  F2FP.SATFINITE.E4M3.F32.PACK_AB_MERGE_C R164, R179, R164, RZ ;  /* 0x000000a4b3a4723e */ /* 0x000fe200048070ff */
[----:B------:R-:W-:Y:S01]  /*63d0*/  FMUL.FTZ R149, R149, R171 ;  /* 0x000000ab95957220 */ /* 0x000fe20000410000 */
[-C--:B------:R-:W-:Y:S01]  /*63e0*/  FMUL.FTZ R26, R26, R182.reuse ;  /* 0x000000b61a1a7220 */ /* 0x080fe20000410000 */
[----:B------:R-:W-:Y:S01]  /*63f0*/  FADD.FTZ R154, R179, R154 ;  /* 0x0000009ab39a7221 */ /* 0x000fe20000010000 */
[----:B------:R-:W-:Y:S01]  /*6400*/  FMUL.FTZ R27, R27, R182 ;  /* 0x000000b61b1b7220 */ /* 0x000fe20000410000 */
[----:B------:R-:W1:Y:S01]  /*6410*/  MUFU.EX2 R11, R11 ;  /* 0x0000000b000b7308 */ /* 0x000e620000000800 */
[----:B---3--:R-:W-:-:S01]  /*6420*/  FADD.FTZ R156, R152, R157 ;  /* 0x0000009d989c7221 */ /* 0x008fc20000010000 */
[----:B------:R-:W-:Y:S01]  /*6430*/  FADD.FTZ R155, R165, R154 ;  /* 0x0000009aa59b7221 */ /* 0x000fe20000010000 */
[-C--:B------:R-:W-:Y:S01]  /*6440*/  FMUL.FTZ R30, R30, R182.reuse ;  /* 0x000000b61e1e7220 */ /* 0x080fe20000410000 */
[-C--:B------:R-:W-:Y:S01]  /*6450*/  FMUL.FTZ R31, R31, R182.reuse ;  /* 0x000000b61f1f7220 */ /* 0x080fe20000410000 */
[-C--:B------:R-:W-:Y:S01]  /*6460*/  FMUL.FTZ R34, R34, R182.reuse ;  /* 0x000000b622227220 */ /* 0x080fe20000410000 */
[----:B------:R-:W-:Y:S01]  /*6470*/  FADD.FTZ R154, R166, R155 ;  /* 0x0000009ba69a7221 */ /* 0x000fe20000010000 */
[----:B------:R-:W-:Y:S01]  /*6480*/  FMUL.FTZ R35, R35, R182 ;  /* 0x000000b623237220 */ /* 0x000fe20000410000 */
[----:B------:R-:W3:Y:S01]  /*6490*/  MUFU.EX2 R196, R196 ;  /* 0x000000c400c47308 */ /* 0x000ee20000000800 */
[----:B0-----:R-:W-:-:S01]  /*64a0*/  FADD.FTZ R156, R153, R156 ;  /* 0x0000009c999c7221 */ /* 0x001fc20000010000 */
[----:B------:R-:W-:Y:S01]  /*64b0*/  FADD.FTZ R155, R167, R154 ;  /* 0x0000009aa79b7221 */ /* 0x000fe20000010000 */
        /* <DEDUP_REMOVED lines=14> */
[----:B---3--:R-:W-:-:S01]  /*65a0*/  FADD.FTZ R156, R196, R157 ;  /* 0x0000009dc49c7221 */ /* 0x008fc20000010000 */
[-C--:B------:R-:W-:Y:S01]  /*65b0*/  FMUL.FTZ R59, R59, R182.reuse ;  /* 0x000000b63b3b7220 */ /* 0x080fe20000410000 */
[-C--:B------:R-:W-:Y:S01]  /*65c0*/  FMUL.FTZ R62, R62, R182.reuse ;  /* 0x000000b63e3e7220 */ /* 0x080fe20000410000 */
        /* <DEDUP_REMOVED lines=15> */
[----:B------:R-:W-:Y:S01]  /*66c0*/  FMUL.FTZ R83, R83, R182 ;  /* 0x000000b653537220 */ /* 0x000fe20000410000 */
[----:B------:R-:W-:Y:S01]  /*66d0*/  F2FP.SATFINITE.E4M3.F32.PACK_AB_MERGE_C R167, R153, R152, RZ ;  /* 0x0000009899a7723e */ /* 0x000fe200048070ff */
[----:B------:R-:W-:Y:S01]  /*66e0*/  FMUL.FTZ R86, R86, R182 ;  /* 0x000000b656567220 */ /* 0x000fe20000410000 */
[----:B------:R-:W-:Y:S01]  /*66f0*/  F2FP.SATFINITE.E4M3.F32.PACK_AB_MERGE_C R152, R7, R172, R161 ;  /* 0x000000ac0798723e */ /* 0x000fe200048070a1 */
[----:B------:R-:W-:Y:S01]  /*6700*/  FMUL.FTZ R87, R87, R182 ;  /* 0x000000b657577220 */ /* 0x000fe20000410000 */
[----:B------:R-:W1:Y:S01]  /*6710*/  MUFU.EX2 R159, R159 ;  /* 0x0000009f009f7308 */ /* 0x000e620000000800 */
[----:B---3--:R-:W-:-:S01]  /*6720*/  FADD.FTZ R154, R4, R157 ;  /* 0x0000009d049a7221 */ /* 0x008fc20000010000 */
[----:B------:R-:W-:Y:S01]  /*6730*/  F2FP.SATFINITE.E4M3.F32.PACK_AB_MERGE_C R153, R10, R181, R13 ;  /* 0x000000b50a99723e */ /* 0x000fe2000480700d */
        /* <DEDUP_REMOVED lines=15> */
[----:B------:R-:W-:Y:S01]  /*6830*/  F2FP.SATFINITE.E4M3.F32.PACK_AB_MERGE_C R154, R178, R177, R164 ;  /* 0x000000b1b29a723e */ /* 0x000fe200048070a4 */
[-C--:B------:R-:W-:Y:S01]  /*6840*/  FMUL.FTZ R111, R111, R182.reuse ;  /* 0x000000b66f6f7220 */ /* 0x080fe20000410000 */
[-C--:B------:R-:W-:Y:S01]  /*6850*/  FMUL.FTZ R114, R114, R182.reuse ;  /* 0x000000b672727220 */ /* 0x080fe20000410000 */
[-C--:B------:R-:W-:Y:S01]  /*6860*/  FMUL.FTZ R115, R115, R182.reuse ;  /* 0x000000b673737220 */ /* 0x080fe20000410000 */
[-C--:B------:R-:W-:Y:S01]  /*6870*/  FMUL.FTZ R118, R118, R182.reuse ;  /* 0x000000b676767220 */ /* 0x080fe20000410000 */
        /* <DEDUP_REMOVED lines=26> */
[----:B---3--:R-:W-:-:S01]  /*6a20*/  FADD.FTZ R4, R162, R155 ;  /* 0x0000009ba2047221 */ /* 0x008fc20000010000 */
[----:B------:R-:W-:Y:S01]  /*6a30*/  F2FP.SATFINITE.E4M3.F32.PACK_AB_MERGE_C R155, R21, R12, R167 ;  /* 0x0000000c159b723e */ /* 0x000fe200048070a7 */
[----:B------:R-:W-:Y:S01]  /*6a40*/  FMUL.FTZ R151, R151, R182 ;  /* 0x000000b697977220 */ /* 0x000fe20000410000 */
[C---:B0-----:R-:W-:Y:S01]  /*6a50*/  F2FP.SATFINITE.E4M3.F32.PACK_AB_MERGE_C R158, R173.reuse, R170, RZ ;  /* 0x000000aaad9e723e */ /* 0x041fe200048070ff */
[----:B------:R-:W-:-:S03]  /*6a60*/  FADD.FTZ R3, R173, R20 ;  /* 0x00000014ad037221 */ /* 0x000fc60000010000 */
[----:B------:R-:W-:Y:S02]  /*6a70*/  F2FP.SATFINITE.E4M3.F32.PACK_AB_MERGE_C R158, R169, R168, R158 ;  /* 0x000000a8a99e723e */ /* 0x000fe4000480709e */
[C---:B-1----:R-:W-:Y:S01]  /*6a80*/  F2FP.SATFINITE.E4M3.F32.PACK_AB_MERGE_C R162, R163.reuse, R162, RZ ;  /* 0x000000a2a3a2723e */ /* 0x042fe200048070ff */
[----:B------:R-:W-:-:S03]  /*6a90*/  FADD.FTZ R4, R163, R4 ;  /* 0x00000004a3047221 */ /* 0x000fc60000010000 */
[----:B------:R-:W-:Y:S01]  /*6aa0*/  F2FP.SATFINITE.E4M3.F32.PACK_AB_MERGE_C R159, R160, R159, R162 ;  /* 0x0000009fa09f723e */ /* 0x000fe200048070a2 */
[----:B------:R-:W-:Y:S06]  /*6ab0*/  @P0 BRA `(.L_x_1176) ;  /* 0x0000000000040947 */ /* 0x000fec0003800000 */
[----:B------:R-:W-:Y:S01]  /*6ac0*/  BPT.TRAP 0x1 ;  /* 0x000000040000795c */ /* 0x000fe20000300000 */
.L_x_1176:
[----:B------:R-:W-:Y:S01]  /*6ad0*/  PLOP3.LUT P1, PT, PT, PT, UP0, 0x40, 0x0 ;  /* 0x000000000000781c */ /* 0x000fe20003f2e808 */
[----:B------:R0:W1:-:S12]  /*6ae0*/  SYNCS.PHASECHK.TRANS64.TRYWAIT P0, [UR56+0x28450], R8 ;  /* 0x02845008ff0075a7 */ /* 0x0000580008000178 */
[----:B0-----:R-:W-:Y:S05]  /*6af0*/  @P1 BRA `(.L_x_1177) ;  /* 0x0000000000041947 */ /* 0x001fea0003800000 */
[----:B------:R-:W-:Y:S01]  /*6b00*/  BPT.TRAP 0x1 ;  /* 0x000000040000795c */ /* 0x000fe20000300000 */
.L_x_1177:
[----:B------:R-:W-:Y:S01]  /*6b10*/  VIADD R7, R200, 0x8 ;  /* 0x00000008c8077836 */ /* 0x000fe20000000000 */
[----:B-1----:R-:W-:Y:S06]  /*6b20*/  @P0 BRA `(.L_x_1178) ;  /* 0x0000000000080947 */ /* 0x002fec0003800000 */
[----:B------:R-:W0:Y:S02]  /*6b30*/  SYNCS.PHASECHK.TRANS64.TRYWAIT P0, [UR56+0x28450], R8 ;  /* 0x02845008ff0075a7 */ /* 0x000e240008000178 */
[----:B0-----:R-:W-:Y:S05]  /*6b40*/  @!P0 BRA `(.L_x_1179) ;  /* 0x000000d800748947 */ /* 0x001fea0003800000 */
.L_x_1178:
[----:B------:R1:W-:Y:S01]  /*6b50*/  BAR.SYNC.DEFER_BLOCKING R7, 0x100 ;  /* 0x000400070000751d */ /* 0x0003e20000010000 */
[----:B------:R-:W-:Y:S01]  /*6b60*/  ULEA UR6, UR42, UR49, 0xa ;  /* 0x000000312a067291 */ /* 0x000fe2000f8e503f */
[----:B------:R-:W-:-:S04]  /*6b70*/  PLOP3.LUT P0, PT, PT, PT, UP0, 0x40, 0x0 ;  /* 0x000000000000781c */ /* 0x000fc80003f0e808 */
[----:B------:R-:W-:Y:S01]  /*6b80*/  UMOV UR7, 0x80000020 ;  /* 0x8000002000077882 */ /* 0x000fe20000000000 */
[----:B------:R-:W-:-:S06]  /*6b90*/  WARPGROUP.ARRIVE ;  /* 0x00000000000079c5 */ /* 0x000fcc0000000000 */
        /* <DEDUP_REMOVED lines=10> */
.L_x_1180:
[----:B------:R-:W-:Y:S01]  /*6c40*/  UIADD3 UR56, UR56, 0x28460, URZ ;  /* 0x0002846038387890 */ /* 0x000fe2000fffe03f */
[C---:B------:R-:W-:Y:S01]  /*6c50*/  ISETP.GT.AND P0, PT, R9.reuse, UR58, PT ;  /* 0x0000003a09007c0c */ /* 0x040fe2000bf04270 */
[----:B------:R-:W-:Y:S02]  /*6c60*/  VIADD R9, R9, 0xffffffff ;  /* 0xffffffff09097836 */ /* 0x000fe40000000000 */
[----:B------:R-:W-:Y:S01]  /*6c70*/  UPRMT UR56, UR57, 0x654, UR56 ;  /* 0x0000065439387896 */ /* 0x000fe20008000038 */
[----:B0-----:R-:W-:Y:S02]  /*6c80*/  IMAD.MOV.U32 R11, RZ, RZ, R6 ;  /* 0x000000ffff0b7224 */ /* 0x001fe400078e0006 */
[----:B------:R-:W-:-:S06]  /*6c90*/  IMAD.MOV.U32 R10, RZ, RZ, R5 ;  /* 0x000000ffff0a7224 */ /* 0x000fcc00078e0005 */
[----:B------:R-:W-:Y:S01]  /*6ca0*/  SYNCS.ARRIVE.TRANS64.RED.A1T0 RZ, [UR56], RZ ;  /* 0x000000ffffff79a7 */ /* 0x000fe20008100438 */
[----:B------:R-:W-:Y:S05]  /*6cb0*/  @P0 BRA `(.L_x_1181) ;  /* 0xffffffd800000947 */ /* 0x000fea000383ffff */
.L_x_1162:
[----:B------:R-:W-:Y:S01]  /*6cc0*/  UISETP.NE.AND UP2, UPT, UR47, URZ, UPT ;  /* 0x0000003f2f00728c */ /* 0x000fe2000bf45270 */
[----:B------:R-:W-:Y:S01]  /*6cd0*/  IADD3 R15, -R15, 0x1, RZ ;  /* 0x000000010f0f7810 */ /* 0x000fe20007ffe1ff */
[----:B------:R-:W-:Y:S02]  /*6ce0*/  UISETP.NE.AND UP1, UPT, UR46, URZ, UPT ;  /* 0x0000003f2e00728c */ /* 0x000fe4000bf25270 */
[----:B------:R-:W-:Y:S02]  /*6cf0*/  UIADD3 UR14, UR37, 0x7f, URZ ;  /* 0x0000007f250e7890 */ /* 0x000fe4000fffe03f */
[----:B------:R-:W-:Y:S02]  /*6d00*/  IMAD R7, R14, UR39, R15 ;  /* 0x000000270e077c24 */ /* 0x000fe4000f8e020f */
[----:B------:R-:W-:-:S03]  /*6d10*/  PLOP3.LUT P0, PT, PT, PT, UP1, 0x40, 0x0 ;  /* 0x000000000000781c */ /* 0x000fc60003f0e818 */
[----:B------:R-:W-:Y:S01]  /*6d20*/  @UP2 ULDC UR6, c[0x0][0x44c] ;  /* 0x0001130000062ab9 */ /* 0x000fe20000000800 */
[----:B------:R-:W-:Y:S01]  /*6d30*/  @UP2 ULDC UR15, c[0x0][0x450] ;  /* 0x00011400000f2ab9 */ /* 0x000fe20000000800 */
[----:B------:R-:W-:-:S04]  /*6d40*/  UIMAD.WIDE.U32 UR6, UR14, UR6, URZ ;  /* 0x000000060e0672a5 */ /* 0x000fc8000f8e003f */
[----:B------:R-:W-:-:S06]  /*6d50*/  @UP2 USHF.R.U32.HI UR14, URZ, UR15, UR7 ;  /* 0x0000000f3f0e2299 */ /* 0x000fcc0008011607 */
[----:B------:R-:W-:-:S04]  /*6d60*/  VIADD R7, R7, UR14 ;  /* 0x0000000e07077c36 */ /* 0x000fc80008000000 */
[----:B------:R-:W-:Y:S01]  /*6d70*/  VIADD R8, R7, -UR11 ;  /* 0x8000000b07087c36 */ /* 0x000fe20008000000 */
[----:B------:R-:W-:Y:S06]  /*6d80*/  @P0 BRA `(.L_x_1182) ;  /* 0x0000000000440947 */ /* 0x000fec0003800000 */
[----:B------:R-:W-:-:S13]  /*6d90*/  ISETP.GT.AND P0, PT, R7, -0x1, PT ;  /* 0xffffffff0700780c */ /* 0x000fda0003f04270 */
[----:B------:R-:W-:Y:S05]  /*6da0*/  @P0 BRA `(.L_x_1183) ;  /* 0x0000000000200947 */ /* 0x000fea0003800000 */
[----:B------:R-:W0:Y:S01]  /*6db0*/  LDC R12, c[0x0][0x9e4] ;  /* 0x00027900ff0c7b82 */ /* 0x000e220000000800 */
[----:B------:R-:W-:Y:S02]  /*6dc0*/  LOP3.LUT R7, RZ, R7, RZ, 0x33, !PT ;  /* 0x00000007ff077212 */ /* 0x000fe400078e33ff */
[----:B0-----:R-:W-:-:S13]  /*6dd0*/  ISETP.NE.AND P0, PT, R12, 0x1, PT ;  /* 0x000000010c00780c */ /* 0x001fda0003f05270 */
[----:B------:R-:W0:Y:S02]  /*6de0*/  @P0 LDC.64 R10, c[0x0][0x9e8] ;  /* 0x00027a00ff0a0b82 */ /* 0x000e240000000a00 */
[----:B0-----:R-:W-:-:S05]  /*6df0*/  @P0 IMAD.HI.U32 R10, R7, R10, RZ ;  /* 0x0000000a070a0227 */ /* 0x001fca00078e00ff */
[----:B------:R-:W-:-:S04]  /*6e00*/  @P0 SHF.R.U32.HI R7, RZ, R11, R10 ;  /* 0x0000000bff070219 */ /* 0x000fc8000001160a */
[----:B------:R-:W-:Y:S01]  /*6e10*/  LOP3.LUT R7, RZ, R7, RZ, 0x33, !PT ;  /* 0x00000007ff077212 */ /* 0x000fe200078e33ff */
[----:B------:R-:W-:Y:S06]  /*6e20*/  BRA `(.L_x_1184) ;  /* 0x0000000000147947 */ /* 0x000fec0003800000 */
.L_x_1183:
[----:B------:R-:W0:Y:S02]  /*6e30*/  LDC R12, c[0x0][0x9e4] ;  /* 0x00027900ff0c7b82 */ /* 0x000e240000000800 */
[----:B0-----:R-:W-:-:S13]  /*6e40*/  ISETP.NE.AND P0, PT, R12, 0x1, PT ;  /* 0x000000010c00780c */ /* 0x001fda0003f05270 */
[----:B------:R-:W0:Y:S02]  /*6e50*/  @P0 LDC.64 R10, c[0x0][0x9e8] ;  /* 0x00027a00ff0a0b82 */ /* 0x000e240000000a00 */
[----:B0-----:R-:W-:-:S05]  /*6e60*/  @P0 IMAD.HI.U32 R10, R7, R10, RZ ;  /* 0x0000000a070a0227 */ /* 0x001fca00078e00ff */
[----:B------:R-:W-:-:S07]  /*6e70*/  @P0 SHF.R.U32.HI R7, RZ, R11, R10 ;  /* 0x0000000bff070219 */ /* 0x000fce000001160a */
.L_x_1184:
[----:B------:R-:W-:-:S05]  /*6e80*/  IMAD R7, R7, R12, RZ ;  /* 0x0000000c07077224 */ /* 0x000fca00078e02ff */
[----:B------:R-:W-:-:S07]  /*6e90*/  VIMNMX R8, R8, R7, !PT ;  /* 0x0000000708087248 */ /* 0x000fce0007fe0100 */
.L_x_1182:
[----:B------:R-:W-:-:S05]  /*6ea0*/  VIADD R8, R8, 0x3f ;  /* 0x0000003f08087836 */ /* 0x000fca0000000000 */
[----:B------:R-:W-:-:S04]  /*6eb0*/  SHF.R.S32.HI R7, RZ, 0x1f, R8 ;  /* 0x0000001fff077819 */ /* 0x000fc80000011408 */
[----:B------:R-:W-:-:S04]  /*6ec0*/  LEA.HI R7, R7, R8, RZ, 0x6 ;  /* 0x0000000807077211 */ /* 0x000fc800078f30ff */
[----:B------:R-:W-:-:S04]  /*6ed0*/  SHF.R.S32.HI R7, RZ, 0x6, R7 ;  /* 0x00000006ff077819 */ /* 0x000fc80000011407 */
[----:B------:R-:W-:-:S04]  /*6ee0*/  VIMNMX R7, R7, UR41, !PT ;  /* 0x0000002907077c48 */ /* 0x000fc8000ffe0100 */
[----:B------:R-:W-:-:S13]  /*6ef0*/  ISETP.GE.AND P0, PT, R9, R7, PT ;  /* 0x000000070900720c */ /* 0x000fda0003f06270 */
[----:B------:R-:W-:Y:S05]  /*6f00*/  @!P0 BRA `(.L_x_1185) ;  /* 0x0000001c003c8947 */ /* 0x000fea0003800000 */
[----:B------:R-:W-:Y:S01]  /*6f10*/  IMAD.MOV.U32 R11, RZ, RZ, R6 ;  /* 0x000000ffff0b7224 */ /* 0x000fe200078e0006 */
[----:B------:R-:W-:Y:S01]  /*6f20*/  ULDC UR52, c[0x0][0x988] ;  /* 0x0002620000347ab9 */ /* 0x000fe20000000800 */
[----:B------:R-:W-:-:S07]  /*6f30*/  IMAD.MOV.U32 R20, RZ, RZ, R5 ;  /* 0x000000ffff147224 */ /* 0x000fce00078e0005 */
.L_x_1196:
[----:B------:R-:W-:Y:S01]  /*6f40*/  UIADD3 UR42, UR42, 0x1, URZ ;  /* 0x000000012a2a7890 */ /* 0x000fe2000fffe03f */
[----:B------:R-:W-:Y:S02]  /*6f50*/  PLOP3.LUT P1, PT, PT, PT, UP0, 0x40, 0x0 ;  /* 0x000000000000781c */ /* 0x000fe40003f2e808 */
[C---:B------:R-:W-:Y:S01]  /*6f60*/  ISETP.GT.AND P0, PT, R9.reuse, R7, PT ;  /* 0x000000070900720c */ /* 0x040fe20003f04270 */
[----:B------:R-:W-:Y:S01]  /*6f70*/  UISETP.NE.AND UP1, UPT, UR42, 0x2, UPT ;  /* 0x000000022a00788c */ /* 0x000fe2000bf25270 */
[----:B------:R-:W-:-:S03]  /*6f80*/  VIADD R9, R9, 0xffffffff ;  /* 0xffffffff09097836 */ /* 0x000fc60000000000 */
[----:B------:R-:W-:Y:S02]  /*6f90*/  USEL UR6, URZ, 0x1, UP1 ;  /* 0x000000013f067887 */ /* 0x000fe40008800000 */
[----:B------:R-:W-:Y:S02]  /*6fa0*/  USEL UR42, UR42, URZ, UP1 ;  /* 0x0000003f2a2a7287 */ /* 0x000fe40008800000 */
[----:B------:R-:W-:Y:S02]  /*6fb0*/  ULOP3.LUT UR43, UR43, UR6, URZ, 0x3c, !UPT ;  /* 0x000000062b2b7292 */ /* 0x000fe4000f8e3c3f */
[----:B------:R-:W-:Y:S10]  /*6fc0*/  @P1 BRA `(.L_x_1186) ;  /* 0x0000000000041947 */ /* 0x000ff40003800000 */
[----:B------:R-:W-:Y:S01]  /*6fd0*/  BPT.TRAP 0x1 ;  /* 0x000000040000795c */ /* 0x000fe20000300000 */
.L_x_1186:
        /* <DEDUP_REMOVED lines=10> */
.L_x_1187:
[----:B-1----:R-:W-:Y:S05]  /*7080*/  @P1 BRA `(.L_x_1188) ;  /* 0x0000000000081947 */ /* 0x002fea0003800000 */
[----:B------:R-:W1:Y:S02]  /*7090*/  SYNCS.PHASECHK.TRANS64.TRYWAIT P1, [UR53+0x28430], R8 ;  /* 0x02843008ff0075a7 */ /* 0x000e640008020175 */
[----:B-1----:R-:W-:Y:S05]  /*70a0*/  @!P1 BRA `(.L_x_1189) ;  /* 0x000000d400349947 */ /* 0x002fea0003800000 */
.L_x_1188:
[----:B------:R-:W-:Y:S01]  /*70b0*/  ULEA UR34, UR42, UR48, 0xa ;  /* 0x000000302a227291 */ /* 0x000fe2000f8e503f */
[----:B------:R-:W-:Y:S01]  /*70c0*/  WARPGROUP.ARRIVE ;  /* 0x00000000000079c5 */ /* 0x000fe20000000000 */
[----:B------:R-:W-:Y:S01]  /*70d0*/  UMOV UR35, 0x40000040 ;  /* 0x4000004000237882 */ /* 0x000fe20000000000 */
[----:B------:R-:W-:Y:S01]  /*70e0*/  UMOV UR7, 0x40000040 ;  /* 0x4000004000077882 */ /* 0x000fe20000000000 */
[----:B------:R-:W-:-:S03]  /*70f0*/  UIADD3 UR6, UR34, 0x2, URZ ;  /* 0x0000000222067890 */ /* 0x000fc6000fffe03f */
[----:B--2---:R-:W2:Y:S01]  /*7100*/  S2R R2, SR_TID.X ;  /* 0x0000000000027919 */ /* 0x004ea20000002100 */
        /* <DEDUP_REMOVED lines=41> */
.L_x_1190:
        /* <DEDUP_REMOVED lines=23> */
[----:B-1----:R-:W-:Y:S01]  /*7510*/  FMNMX.FTZ R5, R15, R20, !PT ;  /* 0x000000140f057209 */ /* 0x002fe20007810000 */
[C---:B------:R-:W-:Y:S01]  /*7520*/  FMUL.FTZ R153, R0.reuse, R162 ;  /* 0x000000a200997220 */ /* 0x040fe20000410000 */
[C---:B------:R-:W-:Y:S01]  /*7530*/  FMUL.FTZ R159, R0.reuse, R166 ;  /* 0x000000a6009f7220 */ /* 0x040fe20000410000 */
[C---:B------:R-:W-:Y:S01]  /*7540*/  FMUL.FTZ R166, R0.reuse, R174 ;  /* 0x000000ae00a67220 */ /* 0x040fe20000410000 */
[C---:B------:R-:W-:Y:S01]  /*7550*/  FMUL.FTZ R162, R0.reuse, R170 ;  /* 0x000000aa00a27220 */ /* 0x040fe20000410000 */
[----:B------:R-:W-:Y:S01]  /*7560*/  FMUL.FTZ R170, R0, R178 ;  /* 0x000000b200aa7220 */ /* 0x000fe20000410000 */
[----:B------:R-:W-:Y:S01]  /*7570*/  UMOV UR10, UR52 ;  /* 0x00000034000a7c82 */ /* 0x000fe20008000000 */
[----:B------:R-:W1:Y:S01]  /*7580*/  MUFU.TANH R152, R152 ;  /* 0x0000009800987308 */ /* 0x000e620000002400 */
[----:B---3--:R-:W-:Y:S01]  /*7590*/  FMNMX.FTZ R154, R6, R5, !PT ;  /* 0x00000005069a7209 */ /* 0x008fe20007810000 */
[----:B------:R-:W-:Y:S01]  /*75a0*/  UIADD3 UR6, UR53, 0x28440, URZ ;  /* 0x0002844035067890 */ /* 0x000fe2000fffe03f */
[----:B------:R-:W-:-:S03]  /*75b0*/  PLOP3.LUT P1, PT, PT, PT, UP0, 0x40, 0x0 ;  /* 0x000000000000781c */ /* 0x000fc60003f2e808 */
[----:B------:R-:W-:Y:S02]  /*75c0*/  UPRMT UR6, UR54, 0x654, UR6 ;  /* 0x0000065436067896 */ /* 0x000fe40008000006 */
[----:B------:R-:W3:Y:S01]  /*75d0*/  MUFU.TANH R155, R155 ;  /* 0x0000009b009b7308 */ /* 0x000ee20000002400 */
[----:B----4-:R-:W-:-:S06]  /*75e0*/  FMNMX.FTZ R5, R21, R154, !PT ;  /* 0x0000009a15057209 */ /* 0x010fcc0007810000 */
[----:B------:R-:W-:Y:S01]  /*75f0*/  SYNCS.ARRIVE.TRANS64.RED.A1T0 RZ, [UR6], RZ ;  /* 0x000000ffffff79a7 */ /* 0x000fe20008100406 */
[----:B------:R-:W4:Y:S01]  /*7600*/  MUFU.TANH R156, R156 ;  /* 0x0000009c009c7308 */ /* 0x000f220000002400 */
[----:B-1----:R-:W-:-:S07]  /*7610*/  FMNMX.FTZ R154, R152, R5, !PT ;  /* 0x00000005989a7209 */ /* 0x002fce0007810000 */
[----:B------:R-:W1:Y:S01]  /*7620*/  MUFU.TANH R157, R157 ;  /* 0x0000009d009d7308 */ /* 0x000e620000002400 */
[----:B---3--:R-:W-:-:S07]  /*7630*/  FMNMX.FTZ R5, R155, R154, !PT ;  /* 0x0000009a9b057209 */ /* 0x008fce0007810000 */
[----:B------:R-:W3:Y:S01]  /*7640*/  MUFU.TANH R158, R158 ;  /* 0x0000009e009e7308 */ /* 0x000ee20000002400 */
[----:B----4-:R-:W-:-:S07]  /*7650*/  FMNMX.FTZ R154, R156, R5, !PT ;  /* 0x000000059c9a7209 */ /* 0x010fce0007810000 */
        /* <DEDUP_REMOVED lines=9> */
[----:B---3--:R-:W-:Y:S01]  /*76f0*/  FMNMX.FTZ R5, R165, R154, !PT ;  /* 0x0000009aa5057209 */ /* 0x008fe20007810000 */
[C---:B------:R-:W-:Y:S01]  /*7700*/  FMUL.FTZ R154, R0.reuse, R163 ;  /* 0x000000a3009a7220 */ /* 0x040fe20000410000 */
[C---:B------:R-:W-:Y:S01]  /*7710*/  FMUL.FTZ R163, R0.reuse, R171 ;  /* 0x000000ab00a37220 */ /* 0x040fe20000410000 */
[----:B------:R-:W-:-:S04]  /*7720*/  FMUL.FTZ R171, R0, R179 ;  /* 0x000000b300ab7220 */ /* 0x000fc80000410000 */
        /* <DEDUP_REMOVED lines=9> */
[----:B-1----:R-:W-:Y:S01]  /*77c0*/  FMNMX.FTZ R5, R169, R160, !PT ;  /* 0x000000a0a9057209 */ /* 0x002fe20007810000 */
[C---:B------:R-:W-:Y:S01]  /*77d0*/  FMUL.FTZ R160, R0.reuse, R167 ;  /* 0x000000a700a07220 */ /* 0x040fe20000410000 */
[C---:B------:R-:W-:Y:S01]  /*77e0*/  FMUL.FTZ R167, R0.reuse, R175 ;  /* 0x000000af00a77220 */ /* 0x040fe20000410000 */
[----:B------:R-:W-:Y:S02]  /*77f0*/  FMUL.FTZ R175, R0, R183 ;  /* 0x000000b700af7220 */ /* 0x000fe40000410000 */
[----:B------:R-:W1:Y:S02]  /*7800*/  SHFL.BFLY PT, R180, R5, 0x2, 0x1f ;  /* 0x0c401f0005b47f89 */ /* 0x000e6400000e0000 */
[----:B------:R-:W5:Y:S08]  /*7810*/  MUFU.TANH R13, R13 ;  /* 0x0000000d000d7308 */ /* 0x000f700000002400 */
[----:B------:R-:W0:Y:S08]  /*7820*/  MUFU.TANH R14, R14 ;  /* 0x0000000e000e7308 */ /* 0x000e300000002400 */
[----:B------:R-:W2:Y:S01]  /*7830*/  MUFU.TANH R153, R153 ;  /* 0x0000009900997308 */ /* 0x000ea20000002400 */
[----:B-1----:R-:W-:-:S02]  /*7840*/  FMNMX.FTZ R180, R5, R180, !PT ;  /* 0x000000b405b47209 */ /* 0x002fc40007810000 */
[----:B---3--:R-:W-:-:S05]  /*7850*/  FMNMX.FTZ R5, R10, R11, !PT ;  /* 0x0000000b0a057209 */ /* 0x008fca0007810000 */
[----:B------:R-:W1:Y:S01]  /*7860*/  MUFU.TANH R154, R154 ;  /* 0x0000009a009a7308 */ /* 0x000e620000002400 */
[----:B------:R-:W3:Y:S01]  /*7870*/  SHFL.BFLY PT, R181, R180, 0x1, 0x1f ;  /* 0x0c201f00b4b57f89 */ /* 0x000ee200000e0000 */
[----:B----4-:R-:W-:-:S04]  /*7880*/  FMNMX.FTZ R174, R12, R5, !PT ;  /* 0x000000050cae7209 */ /* 0x010fc80007810000 */
[----:B-----5:R-:W-:Y:S02]  /*7890*/  FMNMX.FTZ R5, R13, R174, !PT ;  /* 0x000000ae0d057209 */ /* 0x020fe40007810000 */
[----:B------:R-:W4:Y:S01]  /*78a0*/  MUFU.TANH R159, R159 ;  /* 0x0000009f009f7308 */ /* 0x000f220000002400 */
[----:B------:R-:W-:Y:S01]  /*78b0*/  FMUL.FTZ R174, R0, R182 ;  /* 0x000000b600ae7220 */ /* 0x000fe20000410000 */
[----:B0-----:R-:W-:-:S04]  /*78c0*/  FMNMX.FTZ R178, R14, R5, !PT ;  /* 0x000000050eb27209 */ /* 0x001fc80007810000 */
[----:B--2---:R-:W-:Y:S02]  /*78d0*/  FMNMX.FTZ R177, R153, R178, !PT ;  /* 0x000000b299b17209 */ /* 0x004fe40007810000 */
[----:B------:R-:W0:Y:S02]  /*78e0*/  MUFU.TANH R160, R160 ;  /* 0x000000a000a07308 */ /* 0x000e240000002400 */
[----:B-1----:R-:W-:-:S06]  /*78f0*/  FMNMX.FTZ R178, R154, R177, !PT ;  /* 0x000000b19ab27209 */ /* 0x002fcc0007810000 */
[----:B------:R-:W1:Y:S01]  /*7900*/  MUFU.TANH R162, R162 ;  /* 0x000000a200a27308 */ /* 0x000e620000002400 */
[----:B----4-:R-:W-:Y:S01]  /*7910*/  FMNMX.FTZ R177, R159, R178, !PT ;  /* 0x000000b29fb17209 */ /* 0x010fe20007810000 */
[----:B------:R-:W-:Y:S01]  /*7920*/  IMAD.U32 R178, RZ, RZ, UR10 ;  /* 0x0000000affb27e24 */ /* 0x000fe2000f8e00ff */
[----:B---3--:R-:W-:-:S05]  /*7930*/  FMNMX.FTZ R5, R180, R181, !PT ;  /* 0x000000b5b4057209 */ /* 0x008fca0007810000 */
[----:B------:R-:W2:Y:S01]  /*7940*/  MUFU.TANH R163, R163 ;  /* 0x000000a300a37308 */ /* 0x000ea20000002400 */
[----:B0-----:R-:W-:Y:S01]  /*7950*/  FMNMX.FTZ R179, R160, R177, !PT ;  /* 0x000000b1a0b37209 */ /* 0x001fe20007810000 */
[----:B------:R-:W-:-:S01]  /*7960*/  FFMA.FTZ R177, R5, R178, -8 ;  /* 0xc100000005b17423 */ /* 0x000fc200000100b2 */
[----:B------:R-:W-:-:S03]  /*7970*/  FADD.FTZ R20, -R5, R20 ;  /* 0x0000001405147221 */ /* 0x000fc60000010100 */
[--C-:B------:R-:W-:Y:S01]  /*7980*/  FFMA.FTZ R180, R6, UR10, -R177.reuse ;  /* 0x0000000a06b47c23 */ /* 0x100fe200080108b1 */
[----:B------:R-:W-:-:S01]  /*7990*/  FFMA.FTZ R15, R15, UR10, -R177 ;  /* 0x0000000a0f0f7c23 */ /* 0x000fc200080108b1 */
[----:B------:R-:W0:Y:S01]  /*79a0*/  MUFU.TANH R166, R166 ;  /* 0x000000a600a67308 */ /* 0x000e220000002400 */
[----:B-1----:R-:W-:Y:S01]  /*79b0*/  FMNMX.FTZ R178, R162, R179, !PT ;  /* 0x000000b3a2b27209 */ /* 0x002fe20007810000 */
[--C-:B------:R-:W-:Y:S01]  /*79c0*/  FFMA.FTZ R21, R21, UR10, -R177.reuse ;  /* 0x0000000a15157c23 */ /* 0x100fe200080108b1 */
[----:B------:R-:W-:-:S01]  /*79d0*/  FFMA.FTZ R152, R152, UR10, -R177 ;  /* 0x0000000a98987c23 */ /* 0x000fc200080108b1 */
[--C-:B------:R-:W-:Y:S01]  /*79e0*/  FFMA.FTZ R155, R155, UR10, -R177.reuse ;  /* 0x0000000a9b9b7c23 */ /* 0x100fe200080108b1 */
[----:B------:R-:W-:-:S01]  /*79f0*/  FFMA.FTZ R156, R156, UR10, -R177 ;  /* 0x0000000a9c9c7c23 */ /* 0x000fc200080108b1 */
[--C-:B------:R-:W-:Y:S01]  /*7a00*/  FFMA.FTZ R157, R157, UR10, -R177.reuse ;  /* 0x0000000a9d9d7c23 */ /* 0x100fe200080108b1 */
[----:B------:R-:W-:-:S01]  /*7a10*/  FFMA.FTZ R165, R165, UR10, -R177 ;  /* 0x0000000aa5a57c23 */ /* 0x000fc200080108b1 */
[----:B------:R-:W1:Y:S01]  /*7a20*/  MUFU.TANH R167, R167 ;  /* 0x000000a700a77308 */ /* 0x000e620000002400 */
[----:B--2---:R-:W-:Y:S01]  /*7a30*/  FMNMX.FTZ R179, R163, R178, !PT ;  /* 0x000000b2a3b37209 */ /* 0x004fe20007810000 */
[--C-:B------:R-:W-:Y:S01]  /*7a40*/  FFMA.FTZ R168, R168, UR10, -R177.reuse ;  /* 0x0000000aa8a87c23 */ /* 0x100fe200080108b1 */
[----:B------:R-:W-:-:S01]  /*7a50*/  FFMA.FTZ R173, R173, UR10, -R177 ;  /* 0x0000000aadad7c23 */ /* 0x000fc200080108b1 */
[----:B------:R-:W-:-:S04]  /*7a60*/  FMUL.FTZ R20, R20, UR10 ;  /* 0x0000000a14147c20 */ /* 0x000fc80008410000 */
        /* <DEDUP_REMOVED lines=8> */
[----:B------:R0:W-:Y:S01]  /*7af0*/  MUFU.EX2 R178, R180 ;  /* 0x000000b400b27308 */ /* 0x0001e20000000800 */
[----:B-1----:R-:W-:-:S07]  /*7b00*/  FMNMX.FTZ R6, R174, R179, !PT ;  /* 0x000000b3ae067209 */ /* 0x002fce0007810000 */
[----:B------:R-:W1:Y:S01]  /*7b10*/  MUFU.EX2 R20, R20 ;  /* 0x0000001400147308 */ /* 0x000e620000000800 */
[----:B--2---:R-:W-:Y:S01]  /*7b20*/  FMNMX.FTZ R6, R175, R6, !PT ;  /* 0x00000006af067209 */ /* 0x004fe20007810000 */
[--C-:B0-----:R-:W-:Y:S01]  /*7b30*/  FFMA.FTZ R180, R158, UR10, -R177.reuse ;  /* 0x0000000a9eb47c23 */ /* 0x101fe200080108b1 */
[----:B------:R-:W-:-:S01]  /*7b40*/  FFMA.FTZ R158, R161, UR10, -R177 ;  /* 0x0000000aa19e7c23 */ /* 0x000fc200080108b1 */
[--C-:B------:R-:W-:Y:S01]  /*7b50*/  FFMA.FTZ R161, R164, UR10, -R177.reuse ;  /* 0x0000000aa4a17c23 */ /* 0x100fe200080108b1 */
[----:B------:R-:W-:-:S01]  /*7b60*/  FFMA.FTZ R164, R172, UR10, -R177 ;  /* 0x0000000aaca47c23 */ /* 0x000fc200080108b1 */
[----:B------:R-:W0:Y:S01]  /*7b70*/  SHFL.BFLY PT, R179, R6, 0x2, 0x1f ;  /* 0x0c401f0006b37f89 */ /* 0x000e2200000e0000 */
[----:B------:R-:W-:-:S01]  /*7b80*/  FFMA.FTZ R172, R176, UR10, -R177 ;  /* 0x0000000ab0ac7c23 */ /* 0x000fc200080108b1 */
[----:B------:R-:W-:Y:S01]  /*7b90*/  FFMA.FTZ R176, R169, UR10, -R177 ;  /* 0x0000000aa9b07c23 */ /* 0x000fe200080108b1 */
[----:B------:R-:W-:Y:S01]  /*7ba0*/  IMAD.U32 R177, RZ, RZ, UR10 ;  /* 0x0000000affb17e24 */ /* 0x000fe2000f8e00ff */
[----:B------:R-:W2:Y:S01]  /*7bb0*/  MUFU.EX2 R15, R15 ;  /* 0x0000000f000f7308 */ /* 0x000ea20000000800 */
[----:B-1----:R-:W-:-:S07]  /*7bc0*/  FMUL.FTZ R24, R24, R20 ;  /* 0x0000001418187220 */ /* 0x002fce0000410000 */
[----:B------:R-:W1:Y:S01]  /*7bd0*/  MUFU.EX2 R21, R21 ;  /* 0x0000001500157308 */ /* 0x000e620000000800 */
[-C--:B------:R-:W-:Y:S01]  /*7be0*/  FMUL.FTZ R25, R25, R20.reuse ;  /* 0x0000001419197220 */ /* 0x080fe20000410000 */
        /* <DEDUP_REMOVED lines=10> */
[----:B0-----:R-:W-:Y:S01]  /*7c90*/  FMNMX.FTZ R179, R6, R179, !PT ;  /* 0x000000b306b37209 */ /* 0x001fe20007810000 */
[-C--:B------:R-:W-:Y:S01]  /*7ca0*/  FMUL.FTZ R45, R45, R20.reuse ;  /* 0x000000142d2d7220 */ /* 0x080fe20000410000 */
[-C--:B------:R-:W-:Y:S01]  /*7cb0*/  FMUL.FTZ R48, R48, R20.reuse ;  /* 0x0000001430307220 */ /* 0x080fe20000410000 */
[-C--:B------:R-:W-:Y:S01]  /*7cc0*/  FMUL.FTZ R49, R49, R20.reuse ;  /* 0x0000001431317220 */ /* 0x080fe20000410000 */
[----:B------:R-:W-:Y:S01]  /*7cd0*/  MUFU.EX2 R155, R155 ;  /* 0x0000009b009b7308 */ /* 0x000fe20000000800 */
[----:B------:R-:W0:Y:S01]  /*7ce0*/  SHFL.BFLY PT, R6, R179, 0x1, 0x1f ;  /* 0x0c201f00b3067f89 */ /* 0x000e2200000e0000 */
        /* <DEDUP_REMOVED lines=21> */
[----:B------:R-:W-:Y:S01]  /*7e40*/  FMUL.FTZ R89, R89, R20 ;  /* 0x0000001459597220 */ /* 0x000fe20000410000 */
[----:B------:R-:W-:Y:S01]  /*7e50*/  MUFU.EX2 R180, R180 ;  /* 0x000000b400b47308 */ /* 0x000fe20000000800 */
[----:B0-----:R-:W-:Y:S01]  /*7e60*/  FMNMX.FTZ R6, R179, R6, !PT ;  /* 0x00000006b3067209 */ /* 0x001fe20007810000 */
[-C--:B------:R-:W-:Y:S01]  /*7e70*/  FMUL.FTZ R92, R92, R20.reuse ;  /* 0x000000145c5c7220 */ /* 0x080fe20000410000 */
[-C--:B------:R-:W-:Y:S01]  /*7e80*/  FMUL.FTZ R93, R93, R20.reuse ;  /* 0x000000145d5d7220 */ /* 0x080fe20000410000 */
[-C--:B------:R-:W-:Y:S01]  /*7e90*/  FMUL.FTZ R96, R96, R20.reuse ;  /* 0x0000001460607220 */ /* 0x080fe20000410000 */
[----:B------:R-:W-:Y:S01]  /*7ea0*/  FMUL.FTZ R97, R97, R20 ;  /* 0x0000001461617220 */ /* 0x000fe20000410000 */
[C---:B------:R-:W-:Y:S01]  /*7eb0*/  FADD.FTZ R169, -R6.reuse, R11 ;  /* 0x0000000b06a97221 */ /* 0x040fe20000010100 */
[----:B------:R-:W-:-:S01]  /*7ec0*/  FFMA.FTZ R177, R6, R177, -8 ;  /* 0xc100000006b17423 */ /* 0x000fc200000100b1 */
[----:B------:R3:W-:Y:S01]  /*7ed0*/  MUFU.EX2 R11, R176 ;  /* 0x000000b0000b7308 */ /* 0x0007e20000000800 */
        /* <DEDUP_REMOVED lines=11> */
[----:B--2---:R-:W-:Y:S01]  /*7f90*/  FFMA.FTZ R163, R20, R3, R15 ;  /* 0x0000000314a37223 */ /* 0x004fe2000001000f */
[----:B------:R-:W-:-:S01]  /*7fa0*/  FFMA.FTZ R153, R159, UR10, -R177 ;  /* 0x0000000a9f997c23 */ /* 0x000fc200080108b1 */
[--C-:B------:R-:W-:Y:S01]  /*7fb0*/  FFMA.FTZ R159, R162, UR10, -R177.reuse ;  /* 0x0000000aa29f7c23 */ /* 0x100fe200080108b1 */
[----:B------:R-:W-:-:S01]  /*7fc0*/  FFMA.FTZ R166, R166, UR10, -R177 ;  /* 0x0000000aa6a67c23 */ /* 0x000fc200080108b1 */
[----:B------:R-:W0:Y:S01]  /*7fd0*/  MUFU.EX2 R10, R10 ;  /* 0x0000000a000a7308 */ /* 0x000e220000000800 */
[----:B------:R-:W-:-:S01]  /*7fe0*/  FADD.FTZ R162, R178, R163 ;  /* 0x000000a3b2a27221 */ /* 0x000fc20000010000 */
[--C-:B------:R-:W-:Y:S01]  /*7ff0*/  FFMA.FTZ R167, R167, UR10, -R177.reuse ;  /* 0x0000000aa7a77c23 */ /* 0x100fe200080108b1 */
[----:B------:R-:W-:-:S01]  /*8000*/  FFMA.FTZ R171, R171, UR10, -R177 ;  /* 0x0000000aabab7c23 */ /* 0x000fc200080108b1 */
[----:B------:R-:W-:Y:S01]  /*8010*/  FFMA.FTZ R174, R174, UR10, -R177 ;  /* 0x0000000aaeae7c23 */ /* 0x000fe200080108b1 */
[----:B-1----:R-:W-:-:S01]  /*8020*/  FADD.FTZ R183, R21, R162 ;  /* 0x000000a215b77221 */ /* 0x002fc20000010000 */
[----:B------:R-:W-:Y:S01]  /*8030*/  FFMA.FTZ R175, R175, UR10, -R177 ;  /* 0x0000000aafaf7c23 */ /* 0x000fe200080108b1 */
        /* <DEDUP_REMOVED lines=9> */
[----:B------:R-:W2:Y:S01]  /*80d0*/  MUFU.EX2 R12, R12 ;  /* 0x0000000c000c7308 */ /* 0x000ea20000000800 */
[----:B0-----:R-:W-:-:S01]  /*80e0*/  FFMA.FTZ R4, R169, R4, R10 ;  /* 0x00000004a9047223 */ /* 0x001fc2000001000a */
        /* <DEDUP_REMOVED lines=24> */
[----:B------:R-:W-:Y:S01]  /*8270*/  FFMA.FTZ R162, R170, UR10, -R177 ;  /* 0x0000000aaaa27c23 */ /* 0x000fe200080108b1 */
[----:B------:R-:W-:Y:S01]  /*8280*/  F2FP.SATFINITE.E4M3.F32.PACK_AB_MERGE_C R181, R181, R12, RZ ;  /* 0x0000000cb5b5723e */ /* 0x000fe200048070ff */
[----:B------:R-:W-:Y:S01]  /*8290*/  FMUL.FTZ R149, R149, R20 ;  /* 0x0000001495957220 */ /* 0x000fe20000410000 */
        /* <DEDUP_REMOVED lines=11> */
[----:B------:R-:W-:Y:S01]  /*8350*/  MUFU.EX2 R154, R154 ;  /* 0x0000009a009a7308 */ /* 0x000fe20000000800 */
[----:B--2---:R-:W-:-:S01]  /*8360*/  FADD.FTZ R170, R14, R183 ;  /* 0x000000b70eaa7221 */ /* 0x004fc20000010000 */
        /* <DEDUP_REMOVED lines=22> */
[----:B------:R2:W-:Y:S01]  /*84d0*/  MUFU.EX2 R3, R166 ;  /* 0x000000a600037308 */ /* 0x0005e20000000800 */
        /* <DEDUP_REMOVED lines=8> */
[----:B--2---:R-:W-:-:S01]  /*8560*/  FADD.FTZ R166, R156, R163 ;  /* 0x000000a39ca67221 */ /* 0x004fc20000010000 */
[-C--:B------:R-:W-:Y:S01]  /*8570*/  FMUL.FTZ R98, R98, R169.reuse ;  /* 0x000000a962627220 */ /* 0x080fe20000410000 */
[-C--:B------:R-:W-:Y:S01]  /*8580*/  FMUL.FTZ R99, R99, R169.reuse ;  /* 0x000000a963637220 */ /* 0x080fe20000410000 */
[----:B------:R-:W-:Y:S01]  /*8590*/  FMUL.FTZ R102, R102, R169 ;  /* 0x000000a966667220 */ /* 0x000fe20000410000 */
[----:B------:R-:W-:-:S01]  /*85a0*/  FADD.FTZ R163, R157, R166 ;  /* 0x000000a69da37221 */ /* 0x000fc20000010000 */
[C---:B------:R-:W-:Y:S01]  /*85b0*/  F2FP.SATFINITE.E4M3.F32.PACK_AB_MERGE_C R157, R180.reuse, R157, RZ ;  /* 0x0000009db49d723e */ /* 0x040fe200048070ff */
[----:B------:R-:W-:Y:S01]  /*85c0*/  FMUL.FTZ R103, R103, R169 ;  /* 0x000000a967677220 */ /* 0x000fe20000410000 */
[----:B------:R-:W2:Y:S01]  /*85d0*/  MUFU.EX2 R160, R160 ;  /* 0x000000a000a07308 */ /* 0x000ea20000000800 */
[----:B------:R-:W-:-:S01]  /*85e0*/  FADD.FTZ R163, R180, R163 ;  /* 0x000000a3b4a37221 */ /* 0x000fc20000010000 */
[-C--:B------:R-:W-:Y:S01]  /*85f0*/  FMUL.FTZ R106, R106, R169.reuse ;  /* 0x000000a96a6a7220 */ /* 0x080fe20000410000 */
[-C--:B------:R-:W-:Y:S01]  /*8600*/  FMUL.FTZ R107, R107, R169.reuse ;  /* 0x000000a96b6b7220 */ /* 0x080fe20000410000 */
[-C--:B------:R-:W-:Y:S01]  /*8610*/  FMUL.FTZ R110, R110, R169.reuse ;  /* 0x000000a96e6e7220 */ /* 0x080fe20000410000 */
[-C--:B------:R-:W-:Y:S01]  /*8620*/  FMUL.FTZ R111, R111, R169.reuse ;  /* 0x000000a96f6f7220 */ /* 0x080fe20000410000 */
[-C--:B------:R-:W-:Y:S01]  /*8630*/  FMUL.FTZ R114, R114, R169.reuse ;  /* 0x000000a972727220 */ /* 0x080fe20000410000 */
[-C--:B------:R-:W-:Y:S01]  /*8640*/  FMUL.FTZ R115, R115, R169.reuse ;  /* 0x000000a973737220 */ /* 0x080fe20000410000 */
[----:B------:R-:W4:Y:S01]  /*8650*/  MUFU.EX2 R165, R165 ;  /* 0x000000a500a57308 */ /* 0x000f220000000800 */
        /* <DEDUP_REMOVED lines=15> */
[----:B------:R-:W5:Y:S01]  /*8750*/  MUFU.EX2 R168, R168 ;  /* 0x000000a800a87308 */ /* 0x000f620000000800 */
[----:B0-----:R-:W-:-:S01]  /*8760*/  FADD.FTZ R167, R153, R170 ;  /* 0x000000aa99a77221 */ /* 0x001fc20000010000 */
[----:B-1----:R-:W-:Y:S01]  /*8770*/  FADD.FTZ R170, R158, R163 ;  /* 0x000000a39eaa7221 */ /* 0x002fe20000010000 */
[-C--:B------:R-:W-:Y:S01]  /*8780*/  FMUL.FTZ R146, R146, R169.reuse ;  /* 0x000000a992927220 */ /* 0x080fe20000410000 */
[----:B------:R-:W-:Y:S01]  /*8790*/  FMUL.FTZ R147, R147, R169 ;  /* 0x000000a993937220 */ /* 0x000fe20000410000 */
[----:B------:R-:W-:-:S01]  /*87a0*/  FADD.FTZ R166, R154, R167 ;  /* 0x000000a79aa67221 */ /* 0x000fc20000010000 */
[----:B---3--:R-:W-:Y:S01]  /*87b0*/  FADD.FTZ R170, R161, R170 ;  /* 0x000000aaa1aa7221 */ /* 0x008fe20000010000 */
[----:B------:R-:W-:Y:S01]  /*87c0*/  FMUL.FTZ R150, R150, R169 ;  /* 0x000000a996967220 */ /* 0x000fe20000410000 */
[----:B------:R-:W0:Y:S01]  /*87d0*/  MUFU.EX2 R164, R164 ;  /* 0x000000a400a47308 */ /* 0x000e220000000800 */
[----:B------:R-:W-:-:S01]  /*87e0*/  FADD.FTZ R163, R159, R166 ;  /* 0x000000a69fa37221 */ /* 0x000fc20000010000 */
[----:B------:R-:W-:-:S03]  /*87f0*/  FMUL.FTZ R151, R151, R169 ;  /* 0x000000a997977220 */ /* 0x000fc60000410000 */
[----:B--2---:R-:W-:Y:S01]  /*8800*/  FADD.FTZ R166, R160, R163 ;  /* 0x000000a3a0a67221 */ /* 0x004fe20000010000 */
[----:B----4-:R-:W-:-:S02]  /*8810*/  FADD.FTZ R163, R165, R170 ;  /* 0x000000aaa5a37221 */ /* 0x010fc40000010000 */
[----:B------:R-:W1:Y:S01]  /*8820*/  MUFU.EX2 R162, R162 ;  /* 0x000000a200a27308 */ /* 0x000e620000000800 */
[----:B------:R-:W-:-:S01]  /*8830*/  FADD.FTZ R167, R3, R166 ;  /* 0x000000a603a77221 */ /* 0x000fc20000010000 */
[----:B-----5:R-:W-:Y:S01]  /*8840*/  FADD.FTZ R163, R168, R163 ;  /* 0x000000a3a8a37221 */ /* 0x020fe20000010000 */
[----:B------:R-:W-:Y:S02]  /*8850*/  F2FP.SATFINITE.E4M3.F32.PACK_AB_MERGE_C R166, R152, R21, RZ ;  /* 0x0000001598a6723e */ /* 0x000fe400048070ff */
[----:B------:R-:W-:Y:S01]  /*8860*/  FADD.FTZ R167, R4, R167 ;  /* 0x000000a704a77221 */ /* 0x000fe20000010000 */
[----:B------:R-:W-:Y:S02]  /*8870*/  F2FP.SATFINITE.E4M3.F32.PACK_AB_MERGE_C R165, R168, R165, RZ ;  /* 0x000000a5a8a5723e */ /* 0x000fe400048070ff */
[----:B------:R-:W2:Y:S01]  /*8880*/  MUFU.EX2 R173, R173 ;  /* 0x000000ad00ad7308 */ /* 0x000ea20000000800 */
[----:B0-----:R-:W-:-:S01]  /*8890*/  FADD.FTZ R12, R164, R163 ;  /* 0x000000a3a40c7221 */ /* 0x001fc20000010000 */
[----:B------:R-:W-:-:S02]  /*88a0*/  F2FP.SATFINITE.E4M3.F32.PACK_AB_MERGE_C R163, R154, R153, RZ ;  /* 0x000000999aa3723e */ /* 0x000fc400048070ff */
[----:B------:R-:W-:Y:S02]  /*88b0*/  F2FP.SATFINITE.E4M3.F32.PACK_AB_MERGE_C R154, R156, R155, R157 ;  /* 0x0000009b9c9a723e */ /* 0x000fe4000480709d */
[----:B------:R-:W-:Y:S02]  /*88c0*/  F2FP.SATFINITE.E4M3.F32.PACK_AB_MERGE_C R156, R161, R158, R165 ;  /* 0x0000009ea19c723e */ /* 0x000fe400048070a5 */
[----:B------:R-:W0:Y:S01]  /*88d0*/  MUFU.EX2 R171, R171 ;  /* 0x000000ab00ab7308 */ /* 0x000e220000000800 */
[----:B-1----:R-:W-:-:S01]  /*88e0*/  FADD.FTZ R152, R162, R167 ;  /* 0x000000a7a2987221 */ /* 0x002fc20000010000 */
[----:B------:R-:W-:Y:S02]  /*88f0*/  F2FP.SATFINITE.E4M3.F32.PACK_AB_MERGE_C R167, R4, R3, RZ ;  /* 0x0000000304a7723e */ /* 0x000fe400048070ff */
[----:B------:R-:W-:Y:S02]  /*8900*/  F2FP.SATFINITE.E4M3.F32.PACK_AB_MERGE_C R155, R14, R13, R163 ;  /* 0x0000000d0e9b723e */ /* 0x000fe400048070a3 */
[----:B------:R-:W-:-:S02]  /*8910*/  F2FP.SATFINITE.E4M3.F32.PACK_AB_MERGE_C R157, R160, R159, R167 ;  /* 0x0000009fa09d723e */ /* 0x000fc400048070a7 */
[----:B------:R-:W1:Y:S01]  /*8920*/  MUFU.EX2 R172, R172 ;  /* 0x000000ac00ac7308 */ /* 0x000e620000000800 */
[----:B--2---:R-:W-:-:S07]  /*8930*/  FADD.FTZ R21, R173, R12 ;  /* 0x0000000cad157221 */ /* 0x004fce0000010000 */
[----:B------:R-:W2:Y:S01]  /*8940*/  MUFU.EX2 R174, R174 ;  /* 0x000000ae00ae7308 */ /* 0x000ea20000000800 */
[----:B0-----:R-:W-:-:S01]  /*8950*/  FADD.FTZ R153, R171, R152 ;  /* 0x00000098ab997221 */ /* 0x001fc20000010000 */
[----:B------:R-:W-:-:S06]  /*8960*/  F2FP.SATFINITE.E4M3.F32.PACK_AB_MERGE_C R152, R178, R15, R166 ;  /* 0x0000000fb298723e */ /* 0x000fcc00048070a6 */
[----:B------:R-:W0:Y:S01]  /*8970*/  MUFU.EX2 R175, R175 ;  /* 0x000000af00af7308 */ /* 0x000e220000000800 */
[----:B-1----:R-:W-:-:S01]  /*8980*/  FADD.FTZ R4, R172, R21 ;  /* 0x00000015ac047221 */ /* 0x002fc20000010000 */
[----:B------:R-:W-:-:S03]  /*8990*/  F2FP.SATFINITE.E4M3.F32.PACK_AB_MERGE_C R172, R11, R172, RZ ;  /* 0x000000ac0bac723e */ /* 0x000fc600048070ff */
[----:B------:R-:W-:Y:S01]  /*89a0*/  FADD.FTZ R3, R11, R4 ;  /* 0x000000040b037221 */ /* 0x000fe20000010000 */
[----:B------:R-:W-:Y:S01]  /*89b0*/  F2FP.SATFINITE.E4M3.F32.PACK_AB_MERGE_C R158, R173, R164, R172 ;  /* 0x000000a4ad9e723e */ /* 0x000fe200048070ac */
[----:B--2---:R-:W-:Y:S01]  /*89c0*/  FADD.FTZ R12, R174, R153 ;  /* 0x00000099ae0c7221 */ /* 0x004fe20000010000 */
[----:B------:R-:W-:Y:S02]  /*89d0*/  F2FP.SATFINITE.E4M3.F32.PACK_AB_MERGE_C R153, R179, R10, R181 ;  /* 0x0000000ab399723e */ /* 0x000fe400048070b5 */
[C---:B0-----:R-:W-:Y:S01]  /*89e0*/  F2FP.SATFINITE.E4M3.F32.PACK_AB_MERGE_C R174, R175.reuse, R174, RZ ;  /* 0x000000aeafae723e */ /* 0x041fe200048070ff */
[----:B------:R-:W-:-:S03]  /*89f0*/  FADD.FTZ R4, R175, R12 ;  /* 0x0000000caf047221 */ /* 0x000fc60000010000 */
[----:B------:R-:W-:Y:S01]  /*8a00*/  F2FP.SATFINITE.E4M3.F32.PACK_AB_MERGE_C R159, R171, R162, R174 ;  /* 0x000000a2ab9f723e */ /* 0x000fe200048070ae */
[----:B------:R-:W-:Y:S06]  /*8a10*/  @P1 BRA `(.L_x_1191) ;  /* 0x0000000000041947 */ /* 0x000fec0003800000 */
[----:B------:R-:W-:Y:S01]  /*8a20*/  BPT.TRAP 0x1 ;  /* 0x000000040000795c */ /* 0x000fe20000300000 */
.L_x_1191:
[----:B------:R-:W-:Y:S01]  /*8a30*/  PLOP3.LUT P2, PT, PT, PT, UP0, 0x40, 0x0 ;  /* 0x000000000000781c */ /* 0x000fe20003f4e808 */
[----:B------:R0:W1:-:S12]  /*8a40*/  SYNCS.PHASECHK.TRANS64.TRYWAIT P1, [UR53+0x28450], R8 ;  /* 0x02845008ff0075a7 */ /* 0x0000580008020175 */
[----:B0-----:R-:W-:Y:S05]  /*8a50*/  @P2 BRA `(.L_x_1192) ;  /* 0x0000000000042947 */ /* 0x001fea0003800000 */
[----:B------:R-:W-:Y:S01]  /*8a60*/  BPT.TRAP 0x1 ;  /* 0x000000040000795c */ /* 0x000fe20000300000 */
.L_x_1192:
[----:B------:R-:W-:Y:S01]  /*8a70*/  VIADD R10, R195, 0x8 ;  /* 0x00000008c30a7836 */ /* 0x000fe20000000000 */
[----:B-1----:R-:W-:Y:S06]  /*8a80*/  @P1 BRA `(.L_x_1193) ;  /* 0x0000000000081947 */ /* 0x002fec0003800000 */
[----:B------:R-:W0:Y:S02]  /*8a90*/  SYNCS.PHASECHK.TRANS64.TRYWAIT P1, [UR53+0x28450], R8 ;  /* 0x02845008ff0075a7 */ /* 0x000e240008020175 */
[----:B0-----:R-:W-:Y:S05]  /*8aa0*/  @!P1 BRA `(.L_x_1194) ;  /* 0x000000b800cc9947 */ /* 0x001fea0003800000 */
.L_x_1193:
        /* <DEDUP_REMOVED lines=15> */
.L_x_1195:
[----:B------:R-:W-:Y:S01]  /*8ba0*/  UIADD3 UR53, UR53, 0x28460, URZ ;  /* 0x0002846035357890 */ /* 0x000fe2000fffe03f */
[----:B0-----:R-:W-:Y:S02]  /*8bb0*/  IMAD.MOV.U32 R11, RZ, RZ, R6 ;  /* 0x000000ffff0b7224 */ /* 0x001fe400078e0006 */
[----:B------:R-:W-:Y:S01]  /*8bc0*/  IMAD.MOV.U32 R20, RZ, RZ, R5 ;  /* 0x000000ffff147224 */ /* 0x000fe200078e0005 */
[----:B------:R-:W-:-:S09]  /*8bd0*/  UPRMT UR53, UR54, 0x654, UR53 ;  /* 0x0000065436357896 */ /* 0x000fd20008000035 */
[----:B------:R-:W-:Y:S01]  /*8be0*/  SYNCS.ARRIVE.TRANS64.RED.A1T0 RZ, [UR53], RZ ;  /* 0x000000ffffff79a7 */ /* 0x000fe20008100435 */
[----:B------:R-:W-:Y:S05]  /*8bf0*/  @P0 BRA `(.L_x_1196) ;  /* 0xffffffe000d00947 */ /* 0x000fea000383ffff */
.L_x_1185:
[----:B------:R-:W-:-:S13]  /*8c00*/  ISETP.GE.AND P0, PT, R9, UR41, PT ;  /* 0x0000002909007c0c */ /* 0x000fda000bf06270 */
[----:B------:R-:W-:Y:S05]  /*8c10*/  @!P0 BRA `(.L_x_1197) ;  /* 0x0000002800148947 */ /* 0x000fea0003800000 */
[----:B------:R-:W-:Y:S01]  /*8c20*/  IMAD.MOV.U32 R11, RZ, RZ, R6 ;  /* 0x000000ffff0b7224 */ /* 0x000fe200078e0006 */
[----:B------:R-:W-:Y:S01]  /*8c30*/  ULDC UR53, c[0x0][0x9e4] ;  /* 0x0002790000357ab9 */ /* 0x000fe20000000800 */
[----:B------:R-:W-:Y:S01]  /*8c40*/  IMAD.MOV.U32 R10, RZ, RZ, R5 ;  /* 0x000000ffff0a7224 */ /* 0x000fe200078e0005 */
[----:B------:R-:W-:Y:S01]  /*8c50*/  ULDC UR56, c[0x0][0x9dc] ;  /* 0x0002770000387ab9 */ /* 0x000fe20000000800 */
[----:B------:R-:W-:Y:S01]  /*8c60*/  ULDC UR55, c[0x0][0x288] ;  /* 0x0000a20000377ab9 */ /* 0x000fe20000000800 */
[----:B------:R-:W-:Y:S01]  /*8c70*/  ULDC UR52, c[0x0][0x988] ;  /* 0x0002620000347ab9 */ /* 0x000fe20000000800 */
[----:B------:R-:W-:-:S05]  /*8c80*/  ULDC UR54, c[0x0][0x9e0] ;  /* 0x0002780000367ab9 */ /* 0x000fca0000000800 */
.L_x_1216:
[----:B------:R-:W-:Y:S01]  /*8c90*/  UIADD3 UR42, UR42, 0x1, URZ ;  /* 0x000000012a2a7890 */ /* 0x000fe2000fffe03f */
[----:B------:R-:W-:-:S03]  /*8ca0*/  PLOP3.LUT P0, PT, PT, PT, UP0, 0x40, 0x0 ;  /* 0x000000000000781c */ /* 0x000fc60003f0e808 */
[----:B------:R-:W-:-:S04]  /*8cb0*/  UISETP.NE.AND UP1, UPT, UR42, 0x2, UPT ;  /* 0x000000022a00788c */ /* 0x000fc8000bf25270 */
[----:B------:R-:W-:Y:S02]  /*8cc0*/  USEL UR6, URZ, 0x1, UP1 ;  /* 0x000000013f067887 */ /* 0x000fe40008800000 */
[----:B------:R-:W-:Y:S02]  /*8cd0*/  USEL UR42, UR42, URZ, UP1 ;  /* 0x0000003f2a2a7287 */ /* 0x000fe40008800000 */
[----:B------:R-:W-:Y:S02]  /*8ce0*/  ULOP3.LUT UR43, UR43, UR6, URZ, 0x3c, !UPT ;  /* 0x000000062b2b7292 */ /* 0x000fe4000f8e3c3f */
[----:B------:R-:W-:Y:S10]  /*8cf0*/  @P0 BRA `(.L_x_1198) ;  /* 0x0000000000040947 */ /* 0x000ff40003800000 */
[----:B------:R-:W-:Y:S01]  /*8d00*/  BPT.TRAP 0x1 ;  /* 0x000000040000795c */ /* 0x000fe20000300000 */
.L_x_1198:
        /* <DEDUP_REMOVED lines=10> */
.L_x_1199:
[----:B-1----:R-:W-:Y:S05]  /*8db0*/  @P0 BRA `(.L_x_1200) ;  /* 0x0000000000080947 */ /* 0x002fea0003800000 */
[----:B------:R-:W1:Y:S02]  /*8dc0*/  SYNCS.PHASECHK.TRANS64.TRYWAIT P0, [UR57+0x28430], R8 ;  /* 0x02843008ff0075a7 */ /* 0x000e640008000179 */
[----:B-1----:R-:W-:Y:S05]  /*8dd0*/  @!P0 BRA `(.L_x_1201) ;  /* 0x000000b800188947 */ /* 0x002fea0003800000 */
.L_x_1200:
        /* <DEDUP_REMOVED lines=47> */
.L_x_1202:
[----:B------:R-:W-:Y:S01]  /*90d0*/  UISETP.NE.AND UP2, UPT, UR47, URZ, UPT ;  /* 0x0000003f2f00728c */ /* 0x000fe2000bf45270 */
[C---:B------:R-:W-:Y:S01]  /*90e0*/  FMUL.FTZ R195, R0.reuse, R153 ;  /* 0x0000009900c37220 */ /* 0x040fe20000410000 */
[C---:B------:R-:W-:Y:S01]  /*90f0*/  FMUL.FTZ R153, R0.reuse, R167 ;  /* 0x000000a700997220 */ /* 0x040fe20000410000 */
[C---:B------:R-:W-:Y:S01]  /*9100*/  FMUL.FTZ R167, R0.reuse, R172 ;  /* 0x000000ac00a77220 */ /* 0x040fe20000410000 */
[----:B------:R-:W-:Y:S01]  /*9110*/  FMUL.FTZ R13, R0, R155 ;  /* 0x0000009b000d7220 */ /* 0x000fe20000410000 */
[----:B------:R-:W-:Y:S01]  /*9120*/  VIADD R172, R18, UR37 ;  /* 0x0000002512ac7c36 */ /* 0x000fe20008000000 */
[----:B------:R-:W-:Y:S01]  /*9130*/  PLOP3.LUT P0, PT, PT, PT, UP2, 0x80, 0x0 ;  /* 0x000000000000781c */ /* 0x000fe20003f0f028 */
[C---:B------:R-:W-:Y:S01]  /*9140*/  FMUL.FTZ R155, R0.reuse, R171 ;  /* 0x000000ab009b7220 */ /* 0x040fe20000410000 */
[----:B------:R-:W-:Y:S01]  /*9150*/  PLOP3.LUT P1, PT, PT, PT, UP2, 0x80, 0x0 ;  /* 0x000000000000781c */ /* 0x000fe20003f2f028 */
[----:B------:R-:W3:Y:S01]  /*9160*/  LDC R171, c[0x0][0x2f0] ;  /* 0x0000bc00ffab7b82 */ /* 0x000ee20000000800 */
[C---:B------:R-:W-:Y:S01]  /*9170*/  FMUL.FTZ R12, R0.reuse, R154 ;  /* 0x0000009a000c7220 */ /* 0x040fe20000410000 */
[----:B------:R-:W-:Y:S01]  /*9180*/  @UP2 ULDC UR6, c[0x0][0x44c] ;  /* 0x0001130000062ab9 */ /* 0x000fe20000000800 */
[C---:B------:R-:W-:Y:S01]  /*9190*/  FMUL.FTZ R154, R0.reuse, R170 ;  /* 0x000000aa009a7220 */ /* 0x040fe20000410000 */
[----:B------:R-:W-:Y:S01]  /*91a0*/  FMUL.FTZ R197, R0, R157 ;  /* 0x0000009d00c57220 */ /* 0x000fe20000410000 */
[----:B------:R-:W-:-:S02]  /*91b0*/  IMAD.SHL.U32 R170, R9, 0x40, RZ ;  /* 0x0000004009aa7824 */ /* 0x000fc400078e00ff */
[C---:B------:R-:W-:Y:S01]  /*91c0*/  FMUL.FTZ R157, R0.reuse, R175 ;  /* 0x000000af009d7220 */ /* 0x040fe20000410000 */
[C---:B------:R-:W-:Y:S01]  /*91d0*/  FMUL.FTZ R21, R0.reuse, R163 ;  /* 0x000000a300157220 */ /* 0x040fe20000410000 */
[----:B------:R-:W-:Y:S01]  /*91e0*/  UISETP.NE.AND UP1, UPT, UR46, URZ, UPT ;  /* 0x0000003f2e00728c */ /* 0x000fe2000bf25270 */
[----:B------:R-:W-:Y:S01]  /*91f0*/  FMUL.FTZ R20, R0, R162 ;  /* 0x000000a200147220 */ /* 0x000fe20000410000 */
        /* <DEDUP_REMOVED lines=30> */
[----:B------:R-:W4:Y:S01]  /*93e0*/  MUFU.TANH R5, R5 ;  /* 0x0000000500057308 */ /* 0x000f220000002400 */
[----:B------:R-:W-:Y:S01]  /*93f0*/  SYNCS.ARRIVE.TRANS64.RED.A1T0 RZ, [UR6], RZ ;  /* 0x000000ffffff79a7 */ /* 0x000fe20008100406 */
[----:B---3--:R-:W-:Y:S01]  /*9400*/  IMAD R6, R171, UR39, R6 ;  /* 0x00000027ab067c24 */ /* 0x008fe2000f8e0206 */
[----:B------:R-:W-:-:S03]  /*9410*/  ULOP3.LUT UR6, URZ, UR56, URZ, 0x33, !UPT ;  /* 0x000000383f067292 */ /* 0x000fc6000f8e333f */
[----:B------:R-:W-:Y:S02]  /*9420*/  VIADD R6, R6, -UR55 ;  /* 0x8000003706067c36 */ /* 0x000fe40008000000 */
[----:B------:R-:W3:Y:S02]  /*9430*/  MUFU.TANH R195, R195 ;  /* 0x000000c300c37308 */ /* 0x000ee40000002400 */
[C---:B------:R-:W-:Y:S02]  /*9440*/  VIADD R176, R6.reuse, UR54 ;  /* 0x0000003606b07c36 */ /* 0x040fe40008000000 */
[----:B------:R-:W-:Y:S02]  /*9450*/  VIADD R180, R6, UR6 ;  /* 0x0000000606b47c36 */ /* 0x000fe40008000000 */
[----:B-1----:R-:W-:Y:S02]  /*9460*/  IMAD.IADD R173, R176, 0x1, R175 ;  /* 0x00000001b0ad7824 */ /* 0x002fe400078e02af */
[----:B------:R-:W1:Y:S01]  /*9470*/  MUFU.TANH R12, R12 ;  /* 0x0000000c000c7308 */ /* 0x000e620000002400 */
[----:B------:R-:W-:-:S07]  /*9480*/  IMAD.IADD R174, R175, 0x1, R180 ;  /* 0x00000001afae7824 */ /* 0x000fce00078e02b4 */
        /* <DEDUP_REMOVED lines=32> */
[----:B------:R-:W-:-:S05]  /*9690*/  VIADD R175, R6, -UR55 ;  /* 0x8000003706af7c36 */ /* 0x000fca0008000000 */
        /* <DEDUP_REMOVED lines=10> */
.L_x_1205:
[----:B------:R-:W-:-:S05]  /*9740*/  IMAD.U32 R182, RZ, RZ, UR53 ;  /* 0x00000035ffb67e24 */ /* 0x000fca000f8e00ff */
[----:B------:R-:W-:-:S13]  /*9750*/  ISETP.NE.AND P0, PT, R182, 0x1, PT ;  /* 0x00000001b600780c */ /* 0x000fda0003f05270 */
[----:B------:R-:W1:Y:S02]  /*9760*/  @P0 LDC.64 R6, c[0x0][0x9e8] ;  /* 0x00027a00ff060b82 */ /* 0x000e640000000a00 */
[----:B-1----:R-:W-:-:S05]  /*9770*/  @P0 IMAD.HI.U32 R6, R175, R6, RZ ;  /* 0x00000006af060227 */ /* 0x002fca00078e00ff */
[----:B------:R-:W-:-:S07]  /*9780*/  @P0 SHF.R.U32.HI R175, RZ, R7, R6 ;  /* 0x00000007ffaf0219 */ /* 0x000fce0000011606 */
.L_x_1206:
[----:B------:R-:W-:Y:S05]  /*9790*/  BSYNC B0 ;  /* 0x0000000000007941 */ /* 0x000fea0003800000 */
.L_x_1204:
[----:B------:R-:W-:-:S04]  /*97a0*/  IMAD R175, R175, R182, -R170 ;  /* 0x000000b6afaf7224 */ /* 0x000fc800078e0aaa */
[----:B------:R-:W-:-:S05]  /*97b0*/  IMAD R175, R16, -0x2, R175 ;  /* 0xfffffffe10af7824 */ /* 0x000fca00078e02af */
[----:B------:R-:W-:Y:S02]  /*97c0*/  VIADDMNMX R173, R175, R182, R173, PT ;  /* 0x000000b6afad7246 */ /* 0x000fe400038001ad */
[----:B------:R-:W-:-:S07]  /*97d0*/  VIMNMX R174, R174, R175, !PT ;  /* 0x000000afaeae7248 */ /* 0x000fce0007fe0100 */
.L_x_1203:
[----:B------:R-:W-:Y:S01]  /*97e0*/  ISETP.GT.AND P0, PT, R9, -0x1, PT ;  /* 0xffffffff0900780c */ /* 0x000fe20003f04270 */
[----:B------:R-:W1:Y:S01]  /*97f0*/  SHFL.IDX PT, R7, R172, 0x1, 0x1c1f ;  /* 0x003c1f00ac077f89 */ /* 0x000e6200000e0000 */
[----:B------:R-:W-:Y:S02]  /*9800*/  UISETP.NE.AND UP1, UPT, UR46, URZ, UPT ;  /* 0x0000003f2e00728c */ /* 0x000fe4000bf25270 */
[C---:B------:R-:W-:Y:S02]  /*9810*/  ISETP.GT.AND P5, PT, R174.reuse, RZ, P0 ;  /* 0x000000ffae00720c */ /* 0x040fe400007a4270 */
[C---:B------:R-:W-:Y:S02]  /*9820*/  ISETP.GT.AND P6, PT, R174.reuse, 0x1, P0 ;  /* 0x00000001ae00780c */ /* 0x040fe400007c4270 */
[C---:B------:R-:W-:Y:S02]  /*9830*/  ISETP.GT.AND P1, PT, R174.reuse, 0x8, P0 ;  /* 0x00000008ae00780c */ /* 0x040fe40000724270 */
[----:B------:R-:W-:-:S02]  /*9840*/  ISETP.GT.AND P4, PT, R174, 0x9, P0 ;  /* 0x00000009ae00780c */ /* 0x000fc40000784270 */
[C---:B------:R-:W-:Y:S02]  /*9850*/  ISETP.LT.OR P5, PT, R173.reuse, 0x1, P5 ;  /* 0x00000001ad00780c */ /* 0x040fe40002fa1670 */
[C---:B------:R-:W-:Y:S02]  /*9860*/  ISETP.LT.OR P6, PT, R173.reuse, 0x2, P6 ;  /* 0x00000002ad00780c */ /* 0x040fe400037c1670 */
[C---:B------:R-:W-:Y:S02]  /*9870*/  ISETP.LT.OR P1, PT, R173.reuse, 0x9, P1 ;  /* 0x00000009ad00780c */ /* 0x040fe40000f21670 */
[----:B------:R-:W-:Y:S02]  /*9880*/  ISETP.LT.OR P4, PT, R173, 0xa, P4 ;  /* 0x0000000aad00780c */ /* 0x000fe40002781670 */
[----:B------:R-:W-:Y:S02]  /*9890*/  ISETP.GT.AND P3, PT, R174, 0x10, P0 ;  /* 0x00000010ae00780c */ /* 0x000fe40000764270 */
[----:B------:R-:W-:-:S02]  /*98a0*/  FSEL R175, R5, -INF , !P5 ;  /* 0xff80000005af7808 */ /* 0x000fc40006800000 */
[----:B------:R-:W-:Y:S02]  /*98b0*/  FSEL R195, R195, -INF , !P6 ;  /* 0xff800000c3c37808 */ /* 0x000fe40007000000 */
[----:B0-----:R-:W-:Y:S02]  /*98c0*/  FSEL R196, R196, -INF , !P1 ;  /* 0xff800000c4c47808 */ /* 0x001fe40004800000 */
[----:B------:R-:W-:Y:S02]  /*98d0*/  FSEL R197, R197, -INF , !P4 ;  /* 0xff800000c5c57808 */ /* 0x000fe40006000000 */
[C---:B------:R-:W-:Y:S02]  /*98e0*/  ISETP.GT.AND P2, PT, R174.reuse, 0x11, P0 ;  /* 0x00000011ae00780c */ /* 0x040fe40000744270 */
[C---:B------:R-:W-:Y:S02]  /*98f0*/  ISETP.GT.AND P5, PT, R174.reuse, 0x18, P0 ;  /* 0x00000018ae00780c */ /* 0x040fe400007a4270 */
[----:B------:R-:W-:-:S02]  /*9900*/  ISETP.GT.AND P6, PT, R174, 0x19, P0 ;  /* 0x00000019ae00780c */ /* 0x000fc400007c4270 */
[C---:B------:R-:W-:Y:S02]  /*9910*/  ISETP.GT.AND P1, PT, R174.reuse, 0x20, P0 ;  /* 0x00000020ae00780c */ /* 0x040fe40000724270 */
[----:B------:R-:W-:Y:S02]  /*9920*/  ISETP.GT.AND P4, PT, R174, 0x21, P0 ;  /* 0x00000021ae00780c */ /* 0x000fe40000784270 */
[C---:B------:R-:W-:Y:S02]  /*9930*/  ISETP.LT.OR P3, PT, R173.reuse, 0x11, P3 ;  /* 0x00000011ad00780c */ /* 0x040fe40001f61670 */
[C---:B------:R-:W-:Y:S02]  /*9940*/  ISETP.LT.OR P2, PT, R173.reuse, 0x12, P2 ;  /* 0x00000012ad00780c */ /* 0x040fe40001741670 */
[C---:B------:R-:W-:Y:S02]  /*9950*/  ISETP.LT.OR P5, PT, R173.reuse, 0x19, P5 ;  /* 0x00000019ad00780c */ /* 0x040fe40002fa1670 */
[----:B------:R-:W-:-:S02]  /*9960*/  ISETP.LT.OR P6, PT, R173, 0x1a, P6 ;  /* 0x0000001aad00780c */ /* 0x000fc400037c1670 */
[C---:B------:R-:W-:Y:S02]  /*9970*/  ISETP.LT.OR P1, PT, R173.reuse, 0x21, P1 ;  /* 0x00000021ad00780c */ /* 0x040fe40000f21670 */
[----:B------:R-:W-:Y:S02]  /*9980*/  ISETP.LT.OR P4, PT, R173, 0x22, P4 ;  /* 0x00000022ad00780c */ /* 0x000fe40002781670 */
[----:B------:R-:W-:Y:S02]  /*9990*/  FSEL R198, R198, -INF , !P3 ;  /* 0xff800000c6c67808 */ /* 0x000fe40005800000 */
[----:B------:R-:W-:Y:S02]  /*99a0*/  ISETP.GT.AND P3, PT, R174, 0x28, P0 ;  /* 0x00000028ae00780c */ /* 0x000fe40000764270 */
[----:B------:R-:W-:Y:S02]  /*99b0*/  FSEL R199, R199, -INF , !P2 ;  /* 0xff800000c7c77808 */ /* 0x000fe40005000000 */
[----:B------:R-:W-:-:S02]  /*99c0*/  FSEL R162, R162, -INF , !P5 ;  /* 0xff800000a2a27808 */ /* 0x000fc40006800000 */
[----:B------:R-:W-:Y:S02]  /*99d0*/  FSEL R163, R163, -INF , !P6 ;  /* 0xff800000a3a37808 */ /* 0x000fe40007000000 */
[----:B------:R-:W-:Y:S02]  /*99e0*/  FSEL R164, R164, -INF , !P1 ;  /* 0xff800000a4a47808 */ /* 0x000fe40004800000 */
[----:B------:R-:W-:Y:S02]  /*99f0*/  FSEL R165, R165, -INF , !P4 ;  /* 0xff800000a5a57808 */ /* 0x000fe40006000000 */
[C---:B------:R-:W-:Y:S02]  /*9a00*/  ISETP.GT.AND P2, PT, R174.reuse, 0x29, P0 ;  /* 0x00000029ae00780c */ /* 0x040fe40000744270 */
[C---:B------:R-:W-:Y:S02]  /*9a10*/  ISETP.GT.AND P5, PT, R174.reuse, 0x30, P0 ;  /* 0x00000030ae00780c */ /* 0x040fe400007a4270 */
[----:B------:R-:W-:-:S02]  /*9a20*/  ISETP.GT.AND P6, PT, R174, 0x31, P0 ;  /* 0x00000031ae00780c */ /* 0x000fc400007c4270 */
[C---:B------:R-:W-:Y:S02]  /*9a30*/  ISETP.GT.AND P1, PT, R174.reuse, 0x38, P0 ;  /* 0x00000038ae00780c */ /* 0x040fe40000724270 */
[----:B------:R-:W-:Y:S01]  /*9a40*/  ISETP.GT.AND P4, PT, R174, 0x39, P0 ;  /* 0x00000039ae00780c */ /* 0x000fe20000784270 */
[--C-:B-1----:R-:W-:Y:S01]  /*9a50*/  IMAD.IADD R174, R176, 0x1, R7.reuse ;  /* 0x00000001b0ae7824 */ /* 0x102fe200078e0207 */
[C---:B------:R-:W-:Y:S01]  /*9a60*/  ISETP.LT.OR P3, PT, R173.reuse, 0x29, P3 ;  /* 0x00000029ad00780c */ /* 0x040fe20001f61670 */
[----:B------:R-:W-:Y:S01]  /*9a70*/  IMAD.IADD R176, R180, 0x1, R7 ;  /* 0x00000001b4b07824 */ /* 0x000fe200078e0207 */
[C---:B------:R-:W-:Y:S02]  /*9a80*/  ISETP.LT.OR P2, PT, R173.reuse, 0x2a, P2 ;  /* 0x0000002aad00780c */ /* 0x040fe40001741670 */
[C---:B------:R-:W-:Y:S02]  /*9a90*/  ISETP.LT.OR P5, PT, R173.reuse, 0x31, P5 ;  /* 0x00000031ad00780c */ /* 0x040fe40002fa1670 */
[----:B------:R-:W-:-:S02]  /*9aa0*/  ISETP.LT.OR P6, PT, R173, 0x32, P6 ;  /* 0x00000032ad00780c */ /* 0x000fc400037c1670 */
[C---:B------:R-:W-:Y:S02]  /*9ab0*/  ISETP.LT.OR P1, PT, R173.reuse, 0x39, P1 ;  /* 0x00000039ad00780c */ /* 0x040fe40000f21670 */
[----:B------:R-:W-:Y:S02]  /*9ac0*/  ISETP.LT.OR P4, PT, R173, 0x3a, P4 ;  /* 0x0000003aad00780c */ /* 0x000fe40002781670 */
[----:B------:R-:W-:Y:S02]  /*9ad0*/  FSEL R173, R167, -INF , !P3 ;  /* 0xff800000a7ad7808 */ /* 0x000fe40005800000 */
[----:B------:R-:W-:Y:S02]  /*9ae0*/  PLOP3.LUT P3, PT, PT, PT, UP1, 0x40, 0x0 ;  /* 0x000000000000781c */ /* 0x000fe40003f6e818 */
[----:B------:R-:W-:Y:S02]  /*9af0*/  FSEL R172, R166, -INF , !P2 ;  /* 0xff800000a6ac7808 */ /* 0x000fe40005000000 */
[----:B------:R-:W-:-:S02]  /*9b00*/  FSEL R168, R168, -INF , !P5 ;  /* 0xff800000a8a87808 */ /* 0x000fc40006800000 */
[----:B------:R-:W-:Y:S02]  /*9b10*/  FSEL R169, R169, -INF , !P6 ;  /* 0xff800000a9a97808 */ /* 0x000fe40007000000 */
[----:B------:R-:W-:Y:S02]  /*9b20*/  FSEL R167, R177, -INF , !P1 ;  /* 0xff800000b1a77808 */ /* 0x000fe40004800000 */
[----:B------:R-:W-:-:S03]  /*9b30*/  FSEL R166, R178, -INF , !P4 ;  /* 0xff800000b2a67808 */ /* 0x000fc60006000000 */
[----:B------:R-:W-:Y:S05]  /*9b40*/  @P3 BRA `(.L_x_1207) ;  /* 0x00000000005c3947 */ /* 0x000fea0003800000 */
        /* <DEDUP_REMOVED lines=13> */
.L_x_1209:
[----:B------:R-:W-:-:S05]  /*9c20*/  IMAD.U32 R5, RZ, RZ, UR53 ;  /* 0x00000035ff057e24 */ /* 0x000fca000f8e00ff */
[----:B------:R-:W-:-:S13]  /*9c30*/  ISETP.NE.AND P1, PT, R5, 0x1, PT ;  /* 0x000000010500780c */ /* 0x000fda0003f25270 */
[----:B------:R-:W0:Y:S02]  /*9c40*/  @P1 LDC.64 R6, c[0x0][0x9e8] ;  /* 0x00027a00ff061b82 */ /* 0x000e240000000a00 */
[----:B0-----:R-:W-:-:S05]  /*9c50*/  @P1 IMAD.HI.U32 R6, R171, R6, RZ ;  /* 0x00000006ab061227 */ /* 0x001fca00078e00ff */
[----:B------:R-:W-:-:S07]  /*9c60*/  @P1 SHF.R.U32.HI R171, RZ, R7, R6 ;  /* 0x00000007ffab1219 */ /* 0x000fce0000011606 */
.L_x_1210:
[----:B------:R-:W-:Y:S05]  /*9c70*/  BSYNC B0 ;  /* 0x0000000000007941 */ /* 0x000fea0003800000 */
.L_x_1208:
[----:B------:R-:W-:-:S04]  /*9c80*/  IMAD R171, R171, R5, -R170 ;  /* 0x00000005abab7224 */ /* 0x000fc800078e0aaa */
[----:B------:R-:W-:-:S05]  /*9c90*/  IMAD R171, R16, -0x2, R171 ;  /* 0xfffffffe10ab7824 */ /* 0x000fca00078e02ab */
[----:B------:R-:W-:Y:S02]  /*9ca0*/  VIADDMNMX R174, R171, R5, R174, PT ;  /* 0x00000005abae7246 */ /* 0x000fe400038001ae */
[----:B------:R-:W-:-:S07]  /*9cb0*/  VIMNMX R176, R176, R171, !PT ;  /* 0x000000abb0b07248 */ /* 0x000fce0007fe0100 */
.L_x_1207:
[----:B------:R-:W-:Y:S01]  /*9cc0*/  FMNMX.FTZ R6, R175, R10, !PT ;  /* 0x0000000aaf067209 */ /* 0x000fe20007810000 */
[----:B------:R-:W-:Y:S01]  /*9cd0*/  UMOV UR10, UR52 ;  /* 0x00000034000a7c82 */ /* 0x000fe20008000000 */
[C---:B------:R-:W-:Y:S02]  /*9ce0*/  ISETP.GT.AND P1, PT, R176.reuse, RZ, P0 ;  /* 0x000000ffb000720c */ /* 0x040fe40000724270 */
        /* <DEDUP_REMOVED lines=38> */
[----:B------:R-:W-:Y:S02]  /*9f50*/  ISETP.GT.AND P4, PT, R176, 0x20, P0 ;  /* 0x00000020b000780c */ /* 0x000fe40000784270 */
[----:B------:R-:W-:Y:S02]  /*9f60*/  FSEL R152, R152, -INF , !P2 ;  /* 0xff80000098987808 */ /* 0x000fe40005000000 */
[----:B------:R-:W-:-:S02]  /*9f70*/  ISETP.GT.AND P1, PT, R176, 0x21, P0 ;  /* 0x00000021b000780c */ /* 0x000fc40000724270 */
[C---:B------:R-:W-:Y:S02]  /*9f80*/  ISETP.LT.OR P4, PT, R174.reuse, 0x21, P4 ;  /* 0x00000021ae00780c */ /* 0x040fe40002781670 */
[----:B------:R-:W-:Y:S02]  /*9f90*/  ISETP.LT.OR P1, PT, R174, 0x22, P1 ;  /* 0x00000022ae00780c */ /* 0x000fe40000f21670 */
[----:B------:R-:W-:Y:S02]  /*9fa0*/  ISETP.GT.AND P5, PT, R176, 0x28, P0 ;  /* 0x00000028b000780c */ /* 0x000fe400007a4270 */
[----:B0-----:R-:W-:Y:S02]  /*9fb0*/  FMNMX.FTZ R7, R6, R5, !PT ;  /* 0x0000000506077209 */ /* 0x001fe40007810000 */
[----:B------:R-:W-:Y:S02]  /*9fc0*/  FMNMX.FTZ R6, R12, R11, !PT ;  /* 0x0000000b0c067209 */ /* 0x000fe40007810000 */
[----:B------:R-:W-:Y:S01]  /*9fd0*/  FSEL R154, R154, -INF , !P4 ;  /* 0xff8000009a9a7808 */ /* 0x000fe20006000000 */
[----:B------:R-:W0:Y:S01]  /*9fe0*/  SHFL.BFLY PT, R170, R7, 0x1, 0x1f ;  /* 0x0c201f0007aa7f89 */ /* 0x000e2200000e0000 */
[----:B------:R-:W-:-:S02]  /*9ff0*/  FSEL R155, R155, -INF , !P1 ;  /* 0xff8000009b9b7808 */ /* 0x000fc40004800000 */
[C---:B------:R-:W-:Y:S02]  /*a000*/  ISETP.GT.AND P6, PT, R176.reuse, 0x29, P0 ;  /* 0x00000029b000780c */ /* 0x040fe400007c4270 */
[C---:B------:R-:W-:Y:S02]  /*a010*/  ISETP.GT.AND P2, PT, R176.reuse, 0x30, P0 ;  /* 0x00000030b000780c */ /* 0x040fe40000744270 */
[C---:B------:R-:W-:Y:S02]  /*a020*/  ISETP.GT.AND P4, PT, R176.reuse, 0x31, P0 ;  /* 0x00000031b000780c */ /* 0x040fe40000784270 */
[C---:B------:R-:W-:Y:S02]  /*a030*/  ISETP.GT.AND P1, PT, R176.reuse, 0x38, P0 ;  /* 0x00000038b000780c */ /* 0x040fe40000724270 */
[----:B------:R-:W-:Y:S02]  /*a040*/  ISETP.GT.AND P0, PT, R176, 0x39, P0 ;  /* 0x00000039b000780c */ /* 0x000fe40000704270 */
[----:B------:R-:W-:-:S02]  /*a050*/  ISETP.LT.OR P5, PT, R174, 0x29, P5 ;  /* 0x00000029ae00780c */ /* 0x000fc40002fa1670 */
[----:B------:R-:W-:Y:S02]  /*a060*/  ISETP.LT.OR P6, PT, R174, 0x2a, P6 ;  /* 0x0000002aae00780c */ /* 0x000fe400037c1670 */
[----:B------:R-:W-:Y:S02]  /*a070*/  FSEL R156, R156, -INF , !P5 ;  /* 0xff8000009c9c7808 */ /* 0x000fe40006800000 */
[C---:B------:R-:W-:Y:S02]  /*a080*/  ISETP.LT.OR P2, PT, R174.reuse, 0x31, P2 ;  /* 0x00000031ae00780c */ /* 0x040fe40001741670 */
[----:B------:R-:W-:Y:S02]  /*a090*/  FSEL R157, R157, -INF , !P6 ;  /* 0xff8000009d9d7808 */ /* 0x000fe40007000000 */
        /* <DEDUP_REMOVED lines=31> */
[----:B------:R-:W-:Y:S01]  /*a290*/  FSEL R171, R159, -INF , !P4 ;  /* 0xff8000009fab7808 */ /* 0x000fe20006000000 */
[--C-:B------:R-:W-:Y:S01]  /*a2a0*/  FFMA.FTZ R172, R172, UR10, -R6.reuse ;  /* 0x0000000aacac7c23 */ /* 0x100fe20008010806 */
[----:B0-----:R-:W-:Y:S01]  /*a2b0*/  FMNMX.FTZ R175, R157, R176, !PT ;  /* 0x000000b09daf7209 */ /* 0x001fe20007810000 */
[--C-:B------:R-:W-:Y:S01]  /*a2c0*/  FFMA.FTZ R168, R168, UR10, -R6.reuse ;  /* 0x0000000aa8a87c23 */ /* 0x100fe20008010806 */
[----:B------:R-:W-:-:S01]  /*a2d0*/  FFMA.FTZ R169, R169, UR10, -R6 ;  /* 0x0000000aa9a97c23 */ /* 0x000fc20008010806 */
[--C-:B------:R-:W-:Y:S01]  /*a2e0*/  FFMA.FTZ R167, R167, UR10, -R6.reuse ;  /* 0x0000000aa7a77c23 */ /* 0x100fe20008010806 */
[----:B------:R-:W-:Y:S01]  /*a2f0*/  FMNMX.FTZ R176, R158, R175, !PT ;  /* 0x000000af9eb07209 */ /* 0x000fe20007810000 */
[----:B------:R-:W-:Y:S01]  /*a300*/  FFMA.FTZ R180, R166, UR10, -R6 ;  /* 0x0000000aa6b47c23 */ /* 0x000fe20008010806 */
[----:B------:R-:W-:Y:S01]  /*a310*/  FSEL R173, R5, RZ, P3 ;  /* 0x000000ff05ad7208 */ /* 0x000fe20001800000 */
[----:B------:R-:W-:Y:S01]  /*a320*/  MUFU.EX2 R7, R7 ;  /* 0x0000000700077308 */ /* 0x000fe20000000800 */
[----:B------:R-:W-:-:S03]  /*a330*/  FMNMX.FTZ R175, R171, R176, !PT ;  /* 0x000000b0abaf7209 */ /* 0x000fc60007810000 */
[----:B------:R-:W-:Y:S01]  /*a340*/  FADD.FTZ R173, -R173, R10 ;  /* 0x0000000aadad7221 */ /* 0x000fe20000010100 */
[----:B------:R-:W-:Y:S01]  /*a350*/  FMNMX.FTZ R176, R160, R175, !PT ;  /* 0x000000afa0b07209 */ /* 0x000fe20007810000 */
[--C-:B------:R-:W-:Y:S02]  /*a360*/  FFMA.FTZ R175, R198, UR10, -R6.reuse ;  /* 0x0000000ac6af7c23 */ /* 0x100fe40008010806 */
[----:B------:R-:W-:Y:S01]  /*a370*/  FMUL.FTZ R173, R173, UR10 ;  /* 0x0000000aadad7c20 */ /* 0x000fe20008410000 */
[----:B------:R-:W-:Y:S01]  /*a380*/  FMNMX.FTZ R178, R161, R176, !PT ;  /* 0x000000b0a1b27209 */ /* 0x000fe20007810000 */
[----:B------:R-:W-:-:S01]  /*a390*/  FFMA.FTZ R176, R199, UR10, -R6 ;  /* 0x0000000ac7b07c23 */ /* 0x000fc20008010806 */
[----:B------:R-:W-:Y:S03]  /*a3a0*/  MUFU.EX2 R159, R196 ;  /* 0x000000c4009f7308 */ /* 0x000fe60000000800 */
[----:B------:R-:W0:Y:S05]  /*a3b0*/  SHFL.BFLY PT, R179, R178, 0x2, 0x1f ;  /* 0x0c401f00b2b37f89 */ /* 0x000e2a00000e0000 */
[----:B------:R-:W1:Y:S08]  /*a3c0*/  MUFU.EX2 R173, R173 ;  /* 0x000000ad00ad7308 */ /* 0x000e700000000800 */
[----:B------:R-:W-:Y:S08]  /*a3d0*/  MUFU.EX2 R174, R174 ;  /* 0x000000ae00ae7308 */ /* 0x000ff00000000800 */
[----:B------:R-:W-:Y:S01]  /*a3e0*/  MUFU.EX2 R175, R175 ;  /* 0x000000af00af7308 */ /* 0x000fe20000000800 */
[-C--:B-1----:R-:W-:Y:S01]  /*a3f0*/  FMUL.FTZ R24, R24, R173.reuse ;  /* 0x000000ad18187220 */ /* 0x082fe20000410000 */
[----:B------:R-:W-:Y:S01]  /*a400*/  FMUL.FTZ R25, R25, R173 ;  /* 0x000000ad19197220 */ /* 0x000fe20000410000 */
[----:B0-----:R-:W-:Y:S01]  /*a410*/  FMNMX.FTZ R179, R178, R179, !PT ;  /* 0x000000b3b2b37209 */ /* 0x001fe20007810000 */
[-C--:B------:R-:W-:Y:S01]  /*a420*/  FMUL.FTZ R28, R28, R173.reuse ;  /* 0x000000ad1c1c7220 */ /* 0x080fe20000410000 */
[-C--:B------:R-:W-:Y:S01]  /*a430*/  FMUL.FTZ R29, R29, R173.reuse ;  /* 0x000000ad1d1d7220 */ /* 0x080fe20000410000 */
[-C--:B------:R-:W-:Y:S01]  /*a440*/  FMUL.FTZ R32, R32, R173.reuse ;  /* 0x000000ad20207220 */ /* 0x080fe20000410000 */
[-C--:B------:R-:W-:Y:S01]  /*a450*/  FMUL.FTZ R33, R33, R173.reuse ;  /* 0x000000ad21217220 */ /* 0x080fe20000410000 */
[----:B------:R-:W0:Y:S01]  /*a460*/  SHFL.BFLY PT, R178, R179, 0x1, 0x1f ;  /* 0x0c201f00b3b27f89 */ /* 0x000e2200000e0000 */
[----:B------:R1:W-:Y:S01]  /*a470*/  MUFU.EX2 R10, R180 ;  /* 0x000000b4000a7308 */ /* 0x0003e20000000800 */
        /* <DEDUP_REMOVED lines=40> */
[----:B------:R-:W-:-:S01]  /*a700*/  FFMA.FTZ R20, R21, UR10, -R166 ;  /* 0x0000000a15147c23 */ /* 0x000fc200080108a6 */
[--C-:B------:R-:W-:Y:S01]  /*a710*/  FFMA.FTZ R21, R152, UR10, -R166.reuse ;  /* 0x0000000a98157c23 */ /* 0x100fe200080108a6 */
[----:B------:R-:W-:Y:S01]  /*a720*/  FSEL R152, R6, RZ, P0 ;  /* 0x000000ff06987208 */ /* 0x000fe20000000000 */
[----:B------:R-:W-:Y:S01]  /*a730*/  MUFU.EX2 R179, R179 ;  /* 0x000000b300b37308 */ /* 0x000fe20000000800 */
[----:B------:R-:W-:-:S01]  /*a740*/  FFMA.FTZ R14, R14, UR10, -R166 ;  /* 0x0000000a0e0e7c23 */ /* 0x000fc200080108a6 */
[--C-:B------:R-:W-:Y:S01]  /*a750*/  FFMA.FTZ R15, R15, UR10, -R166.reuse ;  /* 0x0000000a0f0f7c23 */ /* 0x100fe200080108a6 */
[----:B-1----:R-:W-:-:S01]  /*a760*/  FFMA.FTZ R180, R155, UR10, -R166 ;  /* 0x0000000a9bb47c23 */ /* 0x002fc200080108a6 */
[----:B------:R-:W-:Y:S01]  /*a770*/  FADD.FTZ R11, -R152, R11 ;  /* 0x0000000b980b7221 */ /* 0x000fe20000010100 */
[----:B------:R-:W-:-:S01]  /*a780*/  FFMA.FTZ R153, R153, UR10, -R166 ;  /* 0x0000000a99997c23 */ /* 0x000fc200080108a6 */
[--C-:B------:R-:W-:Y:S01]  /*a790*/  FFMA.FTZ R156, R156, UR10, -R166.reuse ;  /* 0x0000000a9c9c7c23 */ /* 0x100fe200080108a6 */
[----:B------:R-:W-:-:S01]  /*a7a0*/  FFMA.FTZ R157, R157, UR10, -R166 ;  /* 0x0000000a9d9d7c23 */ /* 0x000fc200080108a6 */
[----:B------:R-:W-:Y:S01]  /*a7b0*/  FMUL.FTZ R178, R11, UR10 ;  /* 0x0000000a0bb27c20 */ /* 0x000fe20008410000 */
[----:B------:R-:W-:Y:S01]  /*a7c0*/  MUFU.EX2 R12, R12 ;  /* 0x0000000c000c7308 */ /* 0x000fe20000000800 */
[----:B------:R-:W-:-:S01]  /*a7d0*/  FFMA.FTZ R11, R154, UR10, -R166 ;  /* 0x0000000a9a0b7c23 */ /* 0x000fc200080108a6 */
[----:B------:R-:W-:Y:S01]  /*a7e0*/  FFMA.FTZ R154, R173, R3, R170 ;  /* 0x00000003ad9a7223 */ /* 0x000fe200000100aa */
[----:B------:R-:W-:-:S01]  /*a7f0*/  FFMA.FTZ R181, R158, UR10, -R166 ;  /* 0x0000000a9eb57c23 */ /* 0x000fc200080108a6 */
[--C-:B------:R-:W-:Y:S01]  /*a800*/  FFMA.FTZ R171, R171, UR10, -R166.reuse ;  /* 0x0000000aabab7c23 */ /* 0x100fe200080108a6 */
[----:B------:R-:W-:-:S01]  /*a810*/  FFMA.FTZ R160, R160, UR10, -R166 ;  /* 0x0000000aa0a07c23 */ /* 0x000fc200080108a6 */
[----:B------:R-:W-:Y:S01]  /*a820*/  FADD.FTZ R154, R7, R154 ;  /* 0x0000009a079a7221 */ /* 0x000fe20000010000 */
[----:B------:R-:W-:-:S01]  /*a830*/  FFMA.FTZ R161, R161, UR10, -R166 ;  /* 0x0000000aa1a17c23 */ /* 0x000fc200080108a6 */
[----:B------:R-:W0:Y:S01]  /*a840*/  MUFU.EX2 R178, R178 ;  /* 0x000000b200b27308 */ /* 0x000e220000000800 */
[----:B------:R-:W-:Y:S01]  /*a850*/  PLOP3.LUT P0, PT, PT, PT, UP0, 0x40, 0x0 ;  /* 0x000000000000781c */ /* 0x000fe20003f0e808 */
        /* <DEDUP_REMOVED lines=16> */
[-C--:B------:R-:W-:Y:S01]  /*a960*/  FMUL.FTZ R117, R117, R173.reuse ;  /* 0x000000ad75757220 */ /* 0x080fe20000410000 */
[-C--:B------:R-:W-:Y:S01]  /*a970*/  FMUL.FTZ R120, R120, R173.reuse ;  /* 0x000000ad78787220 */ /* 0x080fe20000410000 */
[----:B------:R-:W-:Y:S01]  /*a980*/  FMUL.FTZ R121, R121, R173 ;  /* 0x000000ad79797220 */ /* 0x000fe20000410000 */
[----:B------:R-:W-:-:S01]  /*a990*/  FADD.FTZ R155, R12, R155 ;  /* 0x0000009b0c9b7221 */ /* 0x000fc20000010000 */
[-C--:B------:R-:W-:Y:S01]  /*a9a0*/  FMUL.FTZ R124, R124, R173.reuse ;  /* 0x000000ad7c7c7220 */ /* 0x080fe20000410000 */
[-C--:B------:R-:W-:Y:S01]  /*a9b0*/  FMUL.FTZ R125, R125, R173.reuse ;  /* 0x000000ad7d7d7220 */ /* 0x080fe20000410000 */
        /* <DEDUP_REMOVED lines=13> */
[----:B------:R-:W-:Y:S01]  /*aa90*/  FMUL.FTZ R149, R149, R173 ;  /* 0x000000ad95957220 */ /* 0x000fe20000410000 */
        /* <DEDUP_REMOVED lines=10> */
[----:B------:R-:W2:Y:S01]  /*ab40*/  MUFU.EX2 R21, R21 ;  /* 0x0000001500157308 */ /* 0x000ea20000000800 */
[----:B-----5:R-:W-:-:S01]  /*ab50*/  FADD.FTZ R153, R159, R154 ;  /* 0x0000009a9f997221 */ /* 0x020fc20000010000 */
[----:B-1----:R-:W-:Y:S01]  /*ab60*/  FADD.FTZ R154, R14, R155 ;  /* 0x0000009b0e9a7221 */ /* 0x002fe20000010000 */
[C---:B------:R-:W-:Y:S01]  /*ab70*/  F2FP.SATFINITE.E4M3.F32.PACK_AB_MERGE_C R159, R174.reuse, R159, RZ ;  /* 0x0000009fae9f723e */ /* 0x040fe200048070ff */
[----:B------:R-:W-:Y:S01]  /*ab80*/  FMUL.FTZ R43, R43, R178 ;  /* 0x000000b22b2b7220 */ /* 0x000fe20000410000 */
[----:B------:R-:W-:-:S01]  /*ab90*/  FADD.FTZ R182, R174, R153 ;  /* 0x00000099aeb67221 */ /* 0x000fc20000010000 */
[C---:B---3--:R-:W-:Y:S01]  /*aba0*/  FADD.FTZ R154, R15.reuse, R154 ;  /* 0x0000009a0f9a7221 */ /* 0x048fe20000010000 */
[----:B------:R-:W-:Y:S01]  /*abb0*/  F2FP.SATFINITE.E4M3.F32.PACK_AB_MERGE_C R14, R15, R14, RZ ;  /* 0x0000000e0f0e723e */ /* 0x000fe200048070ff */
[----:B------:R-:W1:Y:S01]  /*abc0*/  MUFU.EX2 R11, R11 ;  /* 0x0000000b000b7308 */ /* 0x000e620000000800 */
[----:B------:R-:W-:-:S01]  /*abd0*/  FADD.FTZ R153, R175, R182 ;  /* 0x000000b6af997221 */ /* 0x000fc20000010000 */
[----:B0-----:R-:W-:Y:S01]  /*abe0*/  FADD.FTZ R155, R13, R154 ;  /* 0x0000009a0d9b7221 */ /* 0x001fe20000010000 */
[-C--:B------:R-:W-:Y:S01]  /*abf0*/  FMUL.FTZ R46, R46, R178.reuse ;  /* 0x000000b22e2e7220 */ /* 0x080fe20000410000 */
[----:B------:R-:W-:Y:S01]  /*ac00*/  FMUL.FTZ R47, R47, R178 ;  /* 0x000000b22f2f7220 */ /* 0x000fe20000410000 */
[----:B------:R-:W-:-:S01]  /*ac10*/  FADD.FTZ R153, R176, R153 ;  /* 0x00000099b0997221 */ /* 0x000fc20000010000 */
[----:B----4-:R-:W-:Y:S01]  /*ac20*/  FADD.FTZ R154, R20, R155 ;  /* 0x0000009b149a7221 */ /* 0x010fe20000010000 */
        /* <DEDUP_REMOVED lines=25> */
[----:B------:R5:W4:Y:S01]  /*adc0*/  MUFU.EX2 R3, R156 ;  /* 0x0000009c00037308 */ /* 0x000b220000000800 */
[-C--:B------:R-:W-:Y:S01]  /*add0*/  FMUL.FTZ R94, R94, R178.reuse ;  /* 0x000000b25e5e7220 */ /* 0x080fe20000410000 */
        /* <DEDUP_REMOVED lines=8> */
[----:B--2---:R-:W-:Y:S01]  /*ae60*/  FADD.FTZ R153, R21, R154 ;  /* 0x0000009a15997221 */ /* 0x004fe20000010000 */
[----:B------:R-:W-:Y:S01]  /*ae70*/  F2FP.SATFINITE.E4M3.F32.PACK_AB_MERGE_C R162, R177, R162, RZ ;  /* 0x000000a2b1a2723e */ /* 0x000fe200048070ff */
[----:B------:R-:W-:Y:S01]  /*ae80*/  FMUL.FTZ R107, R107, R178 ;  /* 0x000000b26b6b7220 */ /* 0x000fe20000410000 */
[----:B------:R-:W-:-:S01]  /*ae90*/  FADD.FTZ R156, R177, R156 ;  /* 0x0000009cb19c7221 */ /* 0x000fc20000010000 */
[C---:B------:R-:W-:Y:S01]  /*aea0*/  FADD.FTZ R154, R152.reuse, R153 ;  /* 0x00000099989a7221 */ /* 0x040fe20000010000 */
[----:B------:R-:W-:Y:S01]  /*aeb0*/  F2FP.SATFINITE.E4M3.F32.PACK_AB_MERGE_C R21, R152, R21, RZ ;  /* 0x000000159815723e */ /* 0x000fe200048070ff */
[----:B------:R-:W2:Y:S01]  /*aec0*/  MUFU.EX2 R4, R157 ;  /* 0x0000009d00047308 */ /* 0x000ea20000000800 */
[----:B------:R-:W-:-:S01]  /*aed0*/  FADD.FTZ R153, R163, R156 ;  /* 0x0000009ca3997221 */ /* 0x000fc20000010000 */
[----:B-1----:R-:W-:Y:S01]  /*aee0*/  FADD.FTZ R155, R11, R154 ;  /* 0x0000009a0b9b7221 */ /* 0x002fe20000010000 */
[----:B------:R-:W-:Y:S01]  /*aef0*/  F2FP.SATFINITE.E4M3.F32.PACK_AB_MERGE_C R152, R7, R170, R159 ;  /* 0x000000aa0798723e */ /* 0x000fe2000480709f */
[----:B------:R-:W-:Y:S01]  /*af00*/  FMUL.FTZ R110, R110, R178 ;  /* 0x000000b26e6e7220 */ /* 0x000fe20000410000 */
[----:B0-----:R-:W-:-:S01]  /*af10*/  FADD.FTZ R154, R164, R153 ;  /* 0x00000099a49a7221 */ /* 0x001fc20000010000 */
[----:B---3--:R-:W-:Y:S01]  /*af20*/  FADD.FTZ R156, R180, R155 ;  /* 0x0000009bb49c7221 */ /* 0x008fe20000010000 */
[----:B------:R-:W-:Y:S01]  /*af30*/  FMUL.FTZ R111, R111, R178 ;  /* 0x000000b26f6f7220 */ /* 0x000fe20000410000 */
[----:B------:R-:W0:Y:S01]  /*af40*/  MUFU.EX2 R168, R168 ;  /* 0x000000a800a87308 */ /* 0x000e220000000800 */
[----:B----4-:R-:W-:-:S01]  /*af50*/  FADD.FTZ R153, R165, R154 ;  /* 0x0000009aa5997221 */ /* 0x010fc20000010000 */
[----:B------:R-:W-:Y:S01]  /*af60*/  FADD.FTZ R155, R3, R156 ;  /* 0x0000009c039b7221 */ /* 0x000fe20000010000 */
[----:B------:R-:W-:Y:S01]  /*af70*/  F2FP.SATFINITE.E4M3.F32.PACK_AB_MERGE_C R165, R172, R165, RZ ;  /* 0x000000a5aca5723e */ /* 0x000fe200048070ff */
[----:B------:R-:W-:Y:S01]  /*af80*/  FMUL.FTZ R114, R114, R178 ;  /* 0x000000b272727220 */ /* 0x000fe20000410000 */
[----:B------:R-:W-:-:S01]  /*af90*/  FADD.FTZ R153, R172, R153 ;  /* 0x00000099ac997221 */ /* 0x000fc20000010000 */
[-C--:B------:R-:W-:Y:S01]  /*afa0*/  FMUL.FTZ R115, R115, R178.reuse ;  /* 0x000000b273737220 */ /* 0x080fe20000410000 */
[----:B------:R-:W-:Y:S01]  /*afb0*/  FMUL.FTZ R118, R118, R178 ;  /* 0x000000b276767220 */ /* 0x000fe20000410000 */
[----:B------:R-:W1:Y:S01]  /*afc0*/  MUFU.EX2 R181, R181 ;  /* 0x000000b500b57308 */ /* 0x000e620000000800 */
[----:B--2---:R-:W-:-:S01]  /*afd0*/  FADD.FTZ R154, R4, R155 ;  /* 0x0000009b049a7221 */ /* 0x004fc20000010000 */
[----:B------:R-:W-:Y:S01]  /*afe0*/  F2FP.SATFINITE.E4M3.F32.PACK_AB_MERGE_C R157, R4, R3, RZ ;  /* 0x00000003049d723e */ /* 0x000fe200048070ff */
[-C--:B------:R-:W-:Y:S01]  /*aff0*/  FMUL.FTZ R119, R119, R178.reuse ;  /* 0x000000b277777220 */ /* 0x080fe20000410000 */
[----:B------:R-:W-:Y:S01]  /*b000*/  F2FP.SATFINITE.E4M3.F32.PACK_AB_MERGE_C R155, R20, R13, R21 ;  /* 0x0000000d149b723e */ /* 0x000fe20004807015 */
[-C--:B------:R-:W-:Y:S01]  /*b010*/  FMUL.FTZ R122, R122, R178.reuse ;  /* 0x000000b27a7a7220 */ /* 0x080fe20000410000 */
[----:B------:R-:W-:Y:S01]  /*b020*/  F2FP.SATFINITE.E4M3.F32.PACK_AB_MERGE_C R157, R180, R11, R157 ;  /* 0x0000000bb49d723e */ /* 0x000fe2000480709d */
        /* <DEDUP_REMOVED lines=21> */
[----:B------:R-:W-:-:S04]  /*b180*/  FMUL.FTZ R151, R151, R178 ;  /* 0x000000b297977220 */ /* 0x000fc80000410000 */
[----:B------:R-:W2:Y:S01]  /*b190*/  MUFU.EX2 R167, R167 ;  /* 0x000000a700a77308 */ /* 0x000ea20000000800 */
[----:B0-----:R-:W-:-:S07]  /*b1a0*/  FADD.FTZ R156, R169, R156 ;  /* 0x0000009ca99c7221 */ /* 0x001fce0000010000 */
[----:B------:R-:W0:Y:S01]  /*b1b0*/  MUFU.EX2 R161, R161 ;  /* 0x000000a100a17308 */ /* 0x000e220000000800 */
[----:B-1----:R-:W-:-:S01]  /*b1c0*/  FADD.FTZ R4, R160, R153 ;  /* 0x00000099a0047221 */ /* 0x002fc20000010000 */
[----:B------:R-:W-:Y:S01]  /*b1d0*/  F2FP.SATFINITE.E4M3.F32.PACK_AB_MERGE_C R153, R12, R179, R14 ;  /* 0x000000b30c99723e */ /* 0x000fe2000480700e */
[----:B--2---:R-:W-:-:S01]  /*b1e0*/  FADD.FTZ R15, R167, R156 ;  /* 0x0000009ca70f7221 */ /* 0x004fc20000010000 */
[----:B------:R-:W-:Y:S02]  /*b1f0*/  F2FP.SATFINITE.E4M3.F32.PACK_AB_MERGE_C R158, R10, R167, RZ ;  /* 0x000000a70a9e723e */ /* 0x000fe400048070ff */
[----:B------:R-:W-:Y:S01]  /*b200*/  F2FP.SATFINITE.E4M3.F32.PACK_AB_MERGE_C R156, R164, R163, R165 ;  /* 0x000000a3a49c723e */ /* 0x000fe200048070a5 */
[----:B------:R-:W-:Y:S01]  /*b210*/  FADD.FTZ R3, R10, R15 ;  /* 0x0000000f0a037221 */ /* 0x000fe20000010000 */
[----:B------:R-:W-:Y:S02]  /*b220*/  F2FP.SATFINITE.E4M3.F32.PACK_AB_MERGE_C R158, R169, R168, R158 ;  /* 0x000000a8a99e723e */ /* 0x000fe4000480709e */
[C---:B0-----:R-:W-:Y:S01]  /*b230*/  F2FP.SATFINITE.E4M3.F32.PACK_AB_MERGE_C R160, R161.reuse, R160, RZ ;  /* 0x000000a0a1a0723e */ /* 0x041fe200048070ff */
[----:B------:R-:W-:-:S03]  /*b240*/  FADD.FTZ R4, R161, R4 ;  /* 0x00000004a1047221 */ /* 0x000fc60000010000 */
[----:B------:R-:W-:Y:S01]  /*b250*/  F2FP.SATFINITE.E4M3.F32.PACK_AB_MERGE_C R159, R182, R181, R160 ;  /* 0x000000b5b69f723e */ /* 0x000fe200048070a0 */
[----:B------:R-:W-:Y:S06]  /*b260*/  @P0 BRA `(.L_x_1211) ;  /* 0x0000000000040947 */ /* 0x000fec0003800000 */
[----:B------:R-:W-:Y:S01]  /*b270*/  BPT.TRAP 0x1 ;  /* 0x000000040000795c */ /* 0x000fe20000300000 */
.L_x_1211:
[----:B------:R-:W-:Y:S01]  /*b280*/  PLOP3.LUT P1, PT, PT, PT, UP0, 0x40, 0x0 ;  /* 0x000000000000781c */ /* 0x000fe20003f2e808 */
[----:B------:R0:W1:-:S12]  /*b290*/  SYNCS.PHASECHK.TRANS64.TRYWAIT P0, [UR57+0x28450], R8 ;  /* 0x02845008ff0075a7 */ /* 0x0000580008000179 */
[----:B0-----:R-:W-:Y:S05]  /*b2a0*/  @P1 BRA `(.L_x_1212) ;  /* 0x0000000000041947 */ /* 0x001fea0003800000 */
[----:B------:R-:W-:Y:S01]  /*b2b0*/  BPT.TRAP 0x1 ;  /* 0x000000040000795c */ /* 0x000fe20000300000 */
.L_x_1212:
[----:B------:R-:W-:Y:S01]  /*b2c0*/  VIADD R7, R200, 0x8 ;  /* 0x00000008c8077836 */ /* 0x000fe20000000000 */
[----:B-1----:R-:W-:Y:S06]  /*b2d0*/  @P0 BRA `(.L_x_1213) ;  /* 0x0000000000080947 */ /* 0x002fec0003800000 */
[----:B------:R-:W0:Y:S02]  /*b2e0*/  SYNCS.PHASECHK.TRANS64.TRYWAIT P0, [UR57+0x28450], R8 ;  /* 0x02845008ff0075a7 */ /* 0x000e240008000179 */
[----:B0-----:R-:W-:Y:S05]  /*b2f0*/  @!P0 BRA `(.L_x_1214) ;  /* 0x0000009000e88947 */ /* 0x001fea0003800000 */
.L_x_1213:
        /* <DEDUP_REMOVED lines=15> */
.L_x_1215:
        /* <DEDUP_REMOVED lines=8> */
.L_x_1197:
[----:B------:R-:W-:Y:S01]  /*b470*/  ULDC.64 UR8, c[0x0][0x9a0] ;  /* 0x0002680000087ab9 */ /* 0x000fe20000000a00 */
[----:B------:R-:W-:Y:S01]  /*b480*/  IMAD.MOV.U32 R7, RZ, RZ, 0x3f800000 ;  /* 0x3f800000ff077424 */ /* 0x000fe200078e00ff */
[----:B------:R-:W-:Y:S01]  /*b490*/  UISETP.NE.U32.AND UP0, UPT, UR8, URZ, UPT ;  /* 0x0000003f0800728c */ /* 0x000fe2000bf05070 */
[----:B------:R2:W-:Y:S06]  /*b4a0*/  BAR.ARV R2, 0x100 ;  /* 0x000400020000751d */ /* 0x0005ec0000002000 */
[----:B------:R-:W-:Y:S02]  /*b4b0*/  UISETP.NE.AND.EX UP0, UPT, UR9, URZ, UPT, UP0 ;  /* 0x0000003f0900728c */ /* 0x000fe4000bf05300 */
[----:B------:R-:W-:Y:S06]  /*b4c0*/  BAR.ARV 0x8, 0x180 ;  /* 0x0206000000007b1d */ /* 0x000fec0000002000 */
[----:B------:R-:W-:-:S03]  /*b4d0*/  PLOP3.LUT P0, PT, PT, PT, UP0, 0x80, 0x0 ;  /* 0x000000000000781c */ /* 0x000fc60003f0f008 */
[----:B------:R-:W-:Y:S01]  /*b4e0*/  @UP0 USHF.R.S32.HI UR6, URZ, 0x1f, UR38 ;  /* 0x0000001f3f060899 */ /* 0x000fe20008011426 */
        /* <DEDUP_REMOVED lines=14> */
[----:B------:R-:W-:-:S05]  /*b5d0*/  IMAD.U32 R9, RZ, RZ, UR7 ;  /* 0x00000007ff097e24 */ /* 0x000fca000f8e00ff */
[----:B------:R0:W3:Y:S01]  /*b5e0*/  @P0 LDG.E R7, desc[UR50][R8.64] ;  /* 0x0000003208070981 */ /* 0x0000e2000c1e1900 */
[----:B------:R-:W-:Y:S01]  /*b5f0*/  IMAD.U32 R20, RZ, RZ, UR10 ;  /* 0x0000000aff147e24 */ /* 0x000fe2000f8e00ff */
[----:B------:R-:W-:Y:S01]  /*b600*/  UIADD3 UR42, UR42, 0x1, URZ ;  /* 0x000000012a2a7890 */ /* 0x000fe2000fffe03f */
[----:B--2---:R-:W-:Y:S01]  /*b610*/  IMAD.MOV.U32 R2, RZ, RZ, -0x800000 ;  /* 0xff800000ff027424 */ /* 0x004fe200078e00ff */
[----:B------:R-:W1:Y:S01]  /*b620*/  SHFL.BFLY PT, R0, R3, 0x2, 0x1f ;  /* 0x0c401f0003007f89 */ /* 0x000e6200000e0000 */
[----:B------:R-:W-:Y:S02]  /*b630*/  UIADD3 UR44, UR44, 0x1, URZ ;  /* 0x000000012c2c7890 */ /* 0x000fe4000fffe03f */
[----:B------:R-:W-:Y:S01]  /*b640*/  UISETP.NE.AND UP0, UPT, UR42, 0x2, UPT ;  /* 0x000000022a00788c */ /* 0x000fe2000bf05270 */
[----:B------:R-:W2:Y:S01]  /*b650*/  SHFL.BFLY PT, R13, R4, 0x2, 0x1f ;  /* 0x0c401f00040d7f89 */ /* 0x000ea200000e0000 */
[----:B0-----:R-:W-:Y:S02]  /*b660*/  IMAD.MOV.U32 R8, RZ, RZ, RZ ;  /* 0x000000ffff087224 */ /* 0x001fe400078e00ff */
[----:B------:R-:W-:-:S02]  /*b670*/  USEL UR4, URZ, 0x1, UP0 ;  /* 0x000000013f047887 */ /* 0x000fc40008000000 */
[----:B------:R-:W-:Y:S02]  /*b680*/  USEL UR42, UR42, URZ, UP0 ;  /* 0x0000003f2a2a7287 */ /* 0x000fe40008000000 */
[----:B------:R-:W-:Y:S01]  /*b690*/  ULOP3.LUT UR43, UR43, UR4, URZ, 0x3c, !UPT ;  /* 0x000000042b2b7292 */ /* 0x000fe2000f8e3c3f */
[----:B-1----:R-:W-:Y:S01]  /*b6a0*/  FADD.FTZ R0, R0, R3 ;  /* 0x0000000300007221 */ /* 0x002fe20000010000 */
[----:B--2---:R-:W-:-:S04]  /*b6b0*/  FADD.FTZ R13, R13, R4 ;  /* 0x000000040d0d7221 */ /* 0x004fc80000010000 */
[----:B------:R-:W0:Y:S01]  /*b6c0*/  SHFL.BFLY PT, R11, R0, 0x1, 0x1f ;  /* 0x0c201f00000b7f89 */ /* 0x000e2200000e0000 */
[----:B------:R-:W-:-:S03]  /*b6d0*/  IMAD.U32 R4, RZ, RZ, UR10 ;  /* 0x0000000aff047e24 */ /* 0x000fc6000f8e00ff */
[----:B------:R-:W1:Y:S01]  /*b6e0*/  SHFL.BFLY PT, R10, R13, 0x1, 0x1f ;  /* 0x0c201f000d0a7f89 */ /* 0x000e6200000e0000 */
[----:B0-----:R-:W-:Y:S01]  /*b6f0*/  FADD.FTZ R11, R0, R11 ;  /* 0x0000000b000b7221 */ /* 0x001fe20000010000 */
[----:B------:R-:W-:Y:S02]  /*b700*/  IMAD.MOV.U32 R0, RZ, RZ, -0x800000 ;  /* 0xff800000ff007424 */ /* 0x000fe400078e00ff */
[----:B-1----:R-:W-:Y:S02]  /*b710*/  FADD.FTZ R12, R13, R10 ;  /* 0x0000000a0d0c7221 */ /* 0x002fe40000010000 */
[C---:B------:R-:W-:Y:S01]  /*b720*/  FSETP.NE.FTZ.AND P0, PT, R11.reuse, RZ, PT ;  /* 0x000000ff0b00720b */ /* 0x040fe20003f15000 */
[----:B------:R-:W-:Y:S01]  /*b730*/  FMUL.FTZ R14, R11, 0.00390625 ;  /* 0x3b8000000b0e7820 */ /* 0x000fe20000410000 */
[----:B------:R-:W-:Y:S02]  /*b740*/  IMAD.MOV.U32 R10, RZ, RZ, RZ ;  /* 0x000000ffff0a7224 */ /* 0x000fe400078e00ff */
[----:B------:R-:W-:-:S02]  /*b750*/  FMUL.FTZ R15, R12, 0.00390625 ;  /* 0x3b8000000c0f7820 */ /* 0x000fc40000410000 */
[----:B------:R-:W-:-:S03]  /*b760*/  FSETP.NE.FTZ.AND P1, PT, R14, RZ, PT ;  /* 0x000000ff0e00720b */ /* 0x000fc60003f35000 */
[----:B------:R-:W-:-:S04]  /*b770*/  FSETP.NE.FTZ.AND P2, PT, R15, RZ, PT ;  /* 0x000000ff0f00720b */ /* 0x000fc80003f55000 */
[----:B------:R-:W-:Y:S01]  /*b780*/  @P0 MUFU.RCP R8, R11 ;  /* 0x0000000b00080308 */ /* 0x000fe20000001000 */
[----:B------:R-:W-:-:S05]  /*b790*/  FSETP.NE.FTZ.AND P0, PT, R12, RZ, PT ;  /* 0x000000ff0c00720b */ /* 0x000fca0003f15000 */
[----:B------:R-:W-:Y:S02]  /*b7a0*/  @P1 FMUL.FTZ R4, R4, 0.69314718246459960938 ;  /* 0x3f31721804041820 */ /* 0x000fe40000410000 */
[----:B------:R-:W0:Y:S01]  /*b7b0*/  @P1 MUFU.LG2 R3, R14 ;  /* 0x0000000e00031308 */ /* 0x000e220000000c00 */
[----:B------:R-:W-:-:S07]  /*b7c0*/  @P2 FMUL.FTZ R20, R20, 0.69314718246459960938 ;  /* 0x3f31721814142820 */ /* 0x000fce0000410000 */
[----:B------:R-:W1:Y:S08]  /*b7d0*/  @P2 MUFU.LG2 R9, R15 ;  /* 0x0000000f00092308 */ /* 0x000e700000000c00 */
[----:B------:R-:W2:Y:S01]  /*b7e0*/  @P0 MUFU.RCP R10, R12 ;  /* 0x0000000c000a0308 */ /* 0x000ea20000001000 */
[----:B0-----:R-:W-:Y:S01]  /*b7f0*/  @P1 FMUL.FTZ R3, R3, 0.69314718246459960938 ;  /* 0x3f31721803031820 */ /* 0x001fe20000410000 */
[----:B------:R-:W-:-:S03]  /*b800*/  PLOP3.LUT P0, PT, PT, PT, PT, 0x8, 0x0 ;  /* 0x000000000000781c */ /* 0x000fc60003f0e170 */
[----:B------:R-:W-:Y:S01]  /*b810*/  @P1 FFMA.FTZ R2, R4, R5, R3 ;  /* 0x0000000504021223 */ /* 0x000fe20000010003 */
[----:B-1----:R-:W-:-:S04]  /*b820*/  @P2 FMUL.FTZ R9, R9, 0.69314718246459960938 ;  /* 0x3f31721809092820 */ /* 0x002fc80000410000 */
[----:B------:R-:W-:Y:S01]  /*b830*/  @P2 FFMA.FTZ R0, R20, R6, R9 ;  /* 0x0000000614002223 */ /* 0x000fe20000010009 */
[-C--:B---3--:R-:W-:Y:S01]  /*b840*/  FMUL.FTZ R152, R8, R7.reuse ;  /* 0x0000000708987220 */ /* 0x088fe20000410000 */
[----:B--2---:R-:W-:-:S03]  /*b850*/  FMUL.FTZ R3, R10, R7 ;  /* 0x000000070a037220 */ /* 0x004fc60000410000 */
        /* <DEDUP_REMOVED lines=128> */
.L_x_1138:
[----:B------:R-:W0:Y:S08]  /*c060*/  S2UR UR5, SR_CgaCtaId ;  /* 0x00000000000579c3 */ /* 0x000e300000008800 */
[----:B------:R-:W-:Y:S06]  /*c070*/  BAR.SYNC.DEFER_BLOCKING 0x5, 0x180 ;  /* 0x0146000000007b1d */ /* 0x000fec0000010000 */
[----:B------:R-:W-:Y:S01]  /*c080*/  UMOV UR4, 0x400 ;  /* 0x0000040000047882 */ /* 0x000fe20000000000 */
[----:B------:R-:W-:Y:S01]  /*c090*/  BSSY B0, `(.L_x_1217) ;  /* 0x0000358000007945 */ /* 0x000fe20003800000 */
[----:B0-----:R-:W-:-:S09]  /*c0a0*/  ULEA UR12, UR5, UR4, 0x18 ;  /* 0x00000004050c7291 */ /* 0x001fd2000f8ec03f */
[----:B------:R-:W0:Y:S02]  /*c0b0*/  LDS R3, [UR12+0x284d0] ;  /* 0x0284d00cff037984 */ /* 0x000e240008000800 */
[----:B0-----:R-:W-:Y:S01]  /*c0c0*/  R2UR UR4, R3 ;  /* 0x00000000030472ca */ /* 0x001fe200000e0000 */
[----:B------:R-:W-:Y:S06]  /*c0d0*/  BAR.ARV 0x4, 0x180 ;  /* 0x0106000000007b1d */ /* 0x000fec0000002000 */
[----:B------:R-:W-:Y:S08]  /*c0e0*/  @P0 BRA `(.L_x_1218) ;  /* 0x0000002800740947 */ /* 0x000ff00003800000 */
[----:B------:R-:W0:Y:S01]  /*c0f0*/  S2R R67, SR_TID.X ;  /* 0x0000000000437919 */ /* 0x000e220000002100 */
[----:B------:R-:W-:Y:S01]  /*c100*/  F2FP.BF16.F32.PACK_AB R11, R11, R48 ;  /* 0x000000300b0b723e */ /* 0x000fe200000010ff */
[----:B------:R-:W-:Y:S01]  /*c110*/  ULDC.64 UR6, c[0x4][0x128] ;  /* 0x01004a0000067ab9 */ /* 0x000fe20000000a00 */
[----:B------:R-:W1:Y:S01]  /*c120*/  S2UR UR5, SR_SWINHI ;  /* 0x00000000000579c3 */ /* 0x000e620000002f00 */
        /* <DEDUP_REMOVED lines=14> */
[----:B------:R-:W-:Y:S01]  /*c210*/  F2FP.BF16.F32.PACK_AB R42, R119, R42 ;  /* 0x0000002a772a723e */ /* 0x000fe200000010ff */
[----:B0-----:R-:W-:Y:S01]  /*c220*/  IMAD.SHL.U32 R48, R67, 0x4, RZ ;  /* 0x0000000443307824 */ /* 0x001fe200078e00ff */
[----:B------:R-:W-:Y:S01]  /*c230*/  F2FP.BF16.F32.PACK_AB R9, R124, R133 ;  /* 0x000000857c09723e */ /* 0x000fe200000010ff */
[----:B------:R-:W-:Y:S01]  /*c240*/  IMAD.MOV.U32 R72, RZ, RZ, 0x2 ;  /* 0x00000002ff487424 */ /* 0x000fe200078e00ff */
        /* <DEDUP_REMOVED lines=40> */
[----:B------:R-:W-:Y:S01]  /*c4d0*/  F2FP.BF16.F32.PACK_AB R31, R142, R31 ;  /* 0x0000001f8e1f723e */ /* 0x000fe200000010ff */
[----:B------:R-:W-:Y:S01]  /*c4e0*/  USHF.R.S32.HI UR10, URZ, 0x1f, UR40 ;  /* 0x0000001f3f0a7899 */ /* 0x000fe20008011428 */
[----:B------:R-:W-:Y:S01]  /*c4f0*/  LOP3.LUT R48, R48, 0xc, RZ, 0xc0, !PT ;  /* 0x0000000c30307812 */ /* 0x000fe200078ec0ff */
[----:B------:R-:W-:Y:S01]  /*c500*/  ULDC.64 UR8, c[0x0][0xb90] ;  /* 0x0002e40000087ab9 */ /* 0x000fe20000000a00 */
[----:B------:R-:W-:Y:S01]  /*c510*/  F2FP.BF16.F32.PACK_AB R7, R140, R149 ;  /* 0x000000958c07723e */ /* 0x000fe200000010ff */
[----:B------:R-:W-:Y:S01]  /*c520*/  BAR.SYNC.DEFER_BLOCKING 0x1, 0x100 ;  /* 0x0044000000007b1d */ /* 0x000fe20000010000 */
[----:B------:R-:W-:-:S02]  /*c530*/  IADD3 R74, P0, R48, UR6, RZ ;  /* 0x00000006304a7c10 */ /* 0x000fc4000ff1e0ff */
[----:B------:R-:W-:Y:S02]  /*c540*/  F2FP.BF16.F32.PACK_AB R8, R132, R141 ;  /* 0x0000008d8408723e */ /* 0x000fe400000010ff */
[----:B------:R-:W-:Y:S01]  /*c550*/  F2FP.BF16.F32.PACK_AB R49, R84, R137 ;  /* 0x000000895431723e */ /* 0x000fe200000010ff */
[----:B------:R-:W-:Y:S01]  /*c560*/  IMAD.X R75, RZ, RZ, UR7, P0 ;  /* 0x00000007ff4b7e24 */ /* 0x000fe200080e06ff */
[----:B------:R-:W-:Y:S02]  /*c570*/  F2FP.BF16.F32.PACK_AB R5, R152, R155 ;  /* 0x0000009b9805723e */ /* 0x000fe400000010ff */
[----:B------:R-:W-:Y:S02]  /*c580*/  F2FP.BF16.F32.PACK_AB R6, R148, R153 ;  /* 0x000000999406723e */ /* 0x000fe400000010ff */
[----:B------:R0:W2:Y:S01]  /*c590*/  LDG.E.CONSTANT R74, desc[UR50][R74.64] ;  /* 0x000000324a4a7981 */ /* 0x0000a2000c1e9900 */
[----:B------:R-:W-:Y:S01]  /*c5a0*/  UMOV UR6, UR12 ;  /* 0x0000000c00067c82 */ /* 0x000fe20008000000 */
[----:B-1----:R-:W-:Y:S01]  /*c5b0*/  UMOV UR7, UR5 ;  /* 0x0000000500077c82 */ /* 0x002fe20008000000 */
[----:B------:R-:W-:Y:S01]  /*c5c0*/  LOP3.LUT P0, R48, R67, 0x3, RZ, 0xc0, !PT ;  /* 0x0000000343307812 */ /* 0x000fe2000780c0ff */
[----:B------:R-:W-:Y:S01]  /*c5d0*/  IMAD.WIDE R72, R189, R72, UR6 ;  /* 0x00000006bd487e25 */ /* 0x000fe2000f8e0248 */
[----:B------:R-:W-:-:S02]  /*c5e0*/  UIMAD UR5, UR10, UR8, URZ ;  /* 0x000000080a0572a4 */ /* 0x000fc4000f8e023f */
[----:B------:R-:W-:Y:S01]  /*c5f0*/  ISETP.EQ.OR P0, PT, R48, 0x3, !P0 ;  /* 0x000000033000780c */ /* 0x000fe20004702670 */
[----:B------:R-:W-:Y:S01]  /*c600*/  USHF.R.S32.HI UR13, URZ, 0x1f, UR38 ;  /* 0x0000001f3f0d7899 */ /* 0x000fe20008011426 */
[----:B------:R-:W-:Y:S01]  /*c610*/  IADD3 R67, P2, R72, 0xc020, RZ ;  /* 0x0000c02048437810 */ /* 0x000fe20007f5e0ff */
[----:B------:R-:W-:Y:S01]  /*c620*/  UIMAD UR5, UR40, UR9, UR5 ;  /* 0x00000009280572a4 */ /* 0x000fe2000f8e0205 */
[----:B------:R-:W-:Y:S02]  /*c630*/  SEL R133, R69, R68, P0 ;  /* 0x0000004445857207 */ /* 0x000fe40000000000 */
[----:B------:R-:W-:Y:S02]  /*c640*/  SEL R90, R68, R69, P0 ;  /* 0x00000045445a7207 */ /* 0x000fe40000000000 */
[----:B------:R-:W-:Y:S02]  /*c650*/  SEL R151, R70, R71, P0 ;  /* 0x0000004746977207 */ /* 0x000fe40000000000 */
[----:B------:R-:W-:-:S02]  /*c660*/  SEL R99, R71, R70, P0 ;  /* 0x0000004647637207 */ /* 0x000fc40000000000 */
[C---:B------:R-:W-:Y:S02]  /*c670*/  IADD3 R71, P4, R72.reuse, 0xc060, RZ ;  /* 0x0000c06048477810 */ /* 0x040fe40007f9e0ff */
[----:B------:R-:W-:Y:S02]  /*c680*/  IADD3 R69, P3, R72, 0xc040, RZ ;  /* 0x0000c04048457810 */ /* 0x000fe40007f7e0ff */
[----:B------:R-:W-:Y:S02]  /*c690*/  LOP3.LUT R66, R67, 0x380, RZ, 0xc0, !PT ;  /* 0x0000038043427812 */ /* 0x000fe400078ec0ff */
[----:B------:R-:W-:Y:S02]  /*c6a0*/  LOP3.LUT R70, R71, 0x380, RZ, 0xc0, !PT ;  /* 0x0000038047467812 */ /* 0x000fe400078ec0ff */
[----:B------:R-:W-:Y:S02]  /*c6b0*/  LOP3.LUT R68, R69, 0x380, RZ, 0xc0, !PT ;  /* 0x0000038045447812 */ /* 0x000fe400078ec0ff */
[----:B------:R-:W-:-:S02]  /*c6c0*/  SHF.R.U64 R66, R66, 0x3, RZ ;  /* 0x0000000342427819 */ /* 0x000fc400000012ff */
[----:B------:R-:W-:Y:S02]  /*c6d0*/  SHF.R.U64 R70, R70, 0x3, RZ ;  /* 0x0000000346467819 */ /* 0x000fe400000012ff */
[----:B------:R-:W-:Y:S02]  /*c6e0*/  SHF.R.U64 R68, R68, 0x3, RZ ;  /* 0x0000000344447819 */ /* 0x000fe400000012ff */
[----:B------:R-:W-:Y:S01]  /*c6f0*/  LOP3.LUT R66, R66, R67, RZ, 0x3c, !PT ;  /* 0x0000004342427212 */ /* 0x000fe200078e3cff */
[----:B------:R-:W-:Y:S01]  /*c700*/  IMAD.X R67, RZ, RZ, R73, P2 ;  /* 0x000000ffff437224 */ /* 0x000fe200010e0649 */
[----:B------:R-:W-:Y:S02]  /*c710*/  SEL R119, R15, R14, P0 ;  /* 0x0000000e0f777207 */ /* 0x000fe40000000000 */
[----:B------:R-:W-:Y:S02]  /*c720*/  SEL R80, R14, R15, P0 ;  /* 0x0000000f0e507207 */ /* 0x000fe40000000000 */
[----:B------:R-:W-:-:S02]  /*c730*/  IADD3 R14, P2, R72, 0x8000, RZ ;  /* 0x00008000480e7810 */ /* 0x000fc40007f5e0ff */
[----:B------:R-:W-:Y:S02]  /*c740*/  SEL R87, R40, R41, P0 ;  /* 0x0000002928577207 */ /* 0x000fe40000000000 */
[----:B------:R-:W-:Y:S01]  /*c750*/  SEL R77, R41, R40, P0 ;  /* 0x00000028294d7207 */ /* 0x000fe20000000000 */
[----:B------:R-:W-:Y:S01]  /*c760*/  IMAD R40, R185, 0x40, R17 ;  /* 0x00000040b9287824 */ /* 0x000fe200078e0211 */
[----:B------:R-:W-:Y:S01]  /*c770*/  SEL R141, R3, R4, P0 ;  /* 0x00000004038d7207 */ /* 0x000fe20000000000 */
[----:B------:R-:W-:Y:S01]  /*c780*/  IMAD.MOV.U32 R41, RZ, RZ, 0x2 ;  /* 0x00000002ff297424 */ /* 0x000fe200078e00ff */
[----:B------:R-:W-:Y:S02]  /*c790*/  SEL R96, R4, R3, P0 ;  /* 0x0000000304607207 */ /* 0x000fe40000000000 */
[----:B------:R-:W-:Y:S01]  /*c7a0*/  LOP3.LUT R70, R70, R71, RZ, 0x3c, !PT ;  /* 0x0000004746467212 */ /* 0x000fe200078e3cff */
[--C-:B------:R-:W-:Y:S01]  /*c7b0*/  IMAD.X R71, RZ, RZ, R73.reuse, P4 ;  /* 0x000000ffff477224 */ /* 0x100fe200020e0649 */
[----:B------:R-:W-:Y:S01]  /*c7c0*/  LOP3.LUT R68, R68, R69, RZ, 0x3c, !PT ;  /* 0x0000004544447212 */ /* 0x000fe200078e3cff */
[----:B------:R-:W-:Y:S01]  /*c7d0*/  IMAD.X R69, RZ, RZ, R73, P3 ;  /* 0x000000ffff457224 */ /* 0x000fe200018e0649 */
[----:B------:R-:W-:Y:S01]  /*c7e0*/  SEL R81, R24, R25, P0 ;  /* 0x0000001918517207 */ /* 0x000fe20000000000 */
[----:B------:R-:W-:Y:S01]  /*c7f0*/  IMAD.WIDE R40, R40, R41, UR6 ;  /* 0x0000000628287e25 */ /* 0x000fe2000f8e0229 */
[----:B0-----:R-:W-:Y:S01]  /*c800*/  SEL R75, R25, R24, P0 ;  /* 0x00000018194b7207 */ /* 0x001fe20000000000 */
[----:B------:R-:W-:Y:S01]  /*c810*/  UIMAD.WIDE.U32 UR6, UR40, UR8, URZ ;  /* 0x00000008280672a5 */ /* 0x000fe2000f8e003f */
[----:B------:R-:W-:-:S02]  /*c820*/  SEL R121, R21, R20, P0 ;  /* 0x0000001415797207 */ /* 0x000fc40000000000 */
[----:B------:R-:W-:Y:S01]  /*c830*/  SEL R82, R20, R21, P0 ;  /* 0x0000001514527207 */ /* 0x000fe20000000000 */
[----:B------:R-:W-:Y:S01]  /*c840*/  ULDC.64 UR8, c[0x0][0xb98] ;  /* 0x0002e60000087ab9 */ /* 0x000fe20000000a00 */
[----:B------:R-:W-:Y:S01]  /*c850*/  SEL R123, R29, R28, P0 ;  /* 0x0000001c1d7b7207 */ /* 0x000fe20000000000 */
[----:B------:R-:W-:Y:S01]  /*c860*/  UIADD3 UR7, UR7, UR5, URZ ;  /* 0x0000000507077290 */ /* 0x000fe2000fffe03f */
[----:B------:R-:W-:Y:S01]  /*c870*/  SEL R84, R28, R29, P0 ;  /* 0x0000001d1c547207 */ /* 0x000fe20000000000 */
[----:B------:R-:W-:Y:S01]  /*c880*/  UIMAD UR5, UR13, UR8, URZ ;  /* 0x000000080d0572a4 */ /* 0x000fe2000f8e023f */
[----:B------:R-:W-:Y:S01]  /*c890*/  SEL R171, R27, R26, P0 ;  /* 0x0000001a1bab7207 */ /* 0x000fe20000000000 */
[----:B------:R-:W-:Y:S01]  /*c8a0*/  UIMAD.WIDE.U32 UR6, UR38, UR8, UR6 ;  /* 0x00000008260672a5 */ /* 0x000fe2000f8e0006 */
[----:B------:R-:W-:Y:S01]  /*c8b0*/  SEL R113, R26, R27, P0 ;  /* 0x0000001b1a717207 */ /* 0x000fe20000000000 */
[----:B------:R-:W-:Y:S01]  /*c8c0*/  UIMAD UR5, UR38, UR9, UR5 ;  /* 0x00000009260572a4 */ /* 0x000fe2000f8e0205 */
[----:B------:R-:W-:-:S02]  /*c8d0*/  LOP3.LUT R3, R72, 0x380, RZ, 0xc0, !PT ;  /* 0x0000038048037812 */ /* 0x000fc400078ec0ff */
[----:B------:R-:W-:Y:S01]  /*c8e0*/  F2FP.BF16.F32.PACK_AB R48, R92, R145 ;  /* 0x000000915c30723e */ /* 0x000fe200000010ff */
[----:B------:R-:W-:Y:S01]  /*c8f0*/  ULDC.64 UR8, c[0x0][0xae8] ;  /* 0x0002ba0000087ab9 */ /* 0x000fe20000000a00 */
[----:B------:R-:W-:Y:S02]  /*c900*/  SEL R157, R55, R54, P0 ;  /* 0x00000036379d7207 */ /* 0x000fe40000000000 */
[----:B------:R-:W-:Y:S01]  /*c910*/  SEL R102, R54, R55, P0 ;  /* 0x0000003736667207 */ /* 0x000fe20000000000 */
[--C-:B------:R-:W-:Y:S01]  /*c920*/  IMAD.X R55, RZ, RZ, R73.reuse, P2 ;  /* 0x000000ffff377224 */ /* 0x100fe200010e0649 */
[C---:B------:R-:W-:Y:S02]  /*c930*/  IADD3 R28, P1, R72.reuse, 0xc000, RZ ;  /* 0x0000c000481c7810 */ /* 0x040fe40007f3e0ff */
[C---:B------:R-:W-:Y:S02]  /*c940*/  IADD3 R26, P6, R72.reuse, 0x8060, RZ ;  /* 0x00008060481a7810 */ /* 0x040fe40007fde0ff */
[C---:B------:R-:W-:Y:S01]  /*c950*/  IADD3 R24, P5, R72.reuse, 0x8040, RZ ;  /* 0x0000804048187810 */ /* 0x040fe20007fbe0ff */
[----:B------:R-:W-:Y:S01]  /*c960*/  IMAD.X R65, RZ, RZ, R73, P1 ;  /* 0x000000ffff417224 */ /* 0x000fe200008e0649 */
[----:B------:R-:W-:-:S02]  /*c970*/  IADD3 R20, P4, R72, 0x8020, RZ ;  /* 0x0000802048147810 */ /* 0x000fc40007f9e0ff */
[----:B------:R-:W-:Y:S02]  /*c980*/  IADD3 R4, P3, R72, 0x20, RZ ;  /* 0x0000002048047810 */ /* 0x000fe40007f7e0ff */
[----:B------:R-:W-:Y:S02]  /*c990*/  SEL R145, R7, R8, P0 ;  /* 0x0000000807917207 */ /* 0x000fe40000000000 */
[----:B------:R-:W-:Y:S01]  /*c9a0*/  SEL R94, R8, R7, P0 ;  /* 0x00000007085e7207 */ /* 0x000fe20000000000 */
[----:B------:R-:W-:Y:S01]  /*c9b0*/  IMAD.X R57, RZ, RZ, R73, P3 ;  /* 0x000000ffff397224 */ /* 0x000fe200018e0649 */
[----:B------:R-:W-:Y:S02]  /*c9c0*/  IADD3 R8, P2, R72, 0x60, RZ ;  /* 0x0000006048087810 */ /* 0x000fe40007f5e0ff */
        /* <DEDUP_REMOVED lines=22> */
[----:B------:R-:W-:Y:S01]  /*cb30*/  SEL R104, R46, R47, P0 ;  /* 0x0000002f2e687207 */ /* 0x000fe20000000000 */
[----:B------:R-:W-:Y:S01]  /*cb40*/  IMAD.X R47, RZ, RZ, R73, P2 ;  /* 0x000000ffff2f7224 */ /* 0x000fe200010e0649 */
[----:B------:R-:W-:-:S02]  /*cb50*/  IADD3 R12, P1, R72, 0x4060, RZ ;  /* 0x00004060480c7810 */ /* 0x000fc40007f3e0ff */
[C---:B------:R-:W-:Y:S02]  /*cb60*/  IADD3 R10, P6, R72.reuse, 0x4040, RZ ;  /* 0x00004040480a7810 */ /* 0x040fe40007fde0ff */
[C---:B------:R-:W-:Y:S02]  /*cb70*/  IADD3 R7, P5, R72.reuse, 0x4020, RZ ;  /* 0x0000402048077810 */ /* 0x040fe40007fbe0ff */
[C---:B------:R-:W-:Y:S02]  /*cb80*/  IADD3 R6, P4, R72.reuse, 0x40, RZ ;  /* 0x0000004048067810 */ /* 0x040fe40007f9e0ff */
[----:B------:R-:W-:Y:S02]  /*cb90*/  IADD3 R5, P3, R72, 0x4000, RZ ;  /* 0x0000400048057810 */ /* 0x000fe40007f7e0ff */
[----:B------:R-:W-:Y:S02]  /*cba0*/  SEL R167, R35, R34, P0 ;  /* 0x0000002223a77207 */ /* 0x000fe40000000000 */
[----:B------:R-:W-:-:S02]  /*cbb0*/  SEL R109, R34, R35, P0 ;  /* 0x00000023226d7207 */ /* 0x000fc40000000000 */
[----:B------:R-:W-:Y:S02]  /*cbc0*/  LOP3.LUT R72, R3, R72, RZ, 0x3c, !PT ;  /* 0x0000004803487212 */ /* 0x000fe400078e3cff */
[----:B------:R-:W-:Y:S02]  /*cbd0*/  LOP3.LUT R11, R28, 0x380, RZ, 0xc0, !PT ;  /* 0x000003801c0b7812 */ /* 0x000fe400078ec0ff */
[----:B------:R-:W-:Y:S02]  /*cbe0*/  SHF.R.U64 R3, R9, 0x3, RZ ;  /* 0x0000000309037819 */ /* 0x000fe400000012ff */
[----:B------:R-:W-:Y:S02]  /*cbf0*/  IADD3 R35, P2, R40, 0x3000, RZ ;  /* 0x0000300028237810 */ /* 0x000fe40007f5e0ff */
[----:B------:R-:W-:Y:S02]  /*cc00*/  SHF.R.U64 R11, R11, 0x3, RZ ;  /* 0x000000030b0b7819 */ /* 0x000fe400000012ff */
[----:B------:R-:W-:-:S02]  /*cc10*/  LOP3.LUT R62, R3, R26, RZ, 0x3c, !PT ;  /* 0x0000001a033e7212 */ /* 0x000fc400078e3cff */
[----:B------:R-:W-:Y:S02]  /*cc20*/  LOP3.LUT R34, R35, 0x380, RZ, 0xc0, !PT ;  /* 0x0000038023227812 */ /* 0x000fe400078ec0ff */
[----:B------:R-:W-:Y:S02]  /*cc30*/  LOP3.LUT R3, R4, 0x380, RZ, 0xc0, !PT ;  /* 0x0000038004037812 */ /* 0x000fe400078ec0ff */
[----:B------:R-:W-:Y:S02]  /*cc40*/  LOP3.LUT R64, R11, R28, RZ, 0x3c, !PT ;  /* 0x0000001c0b407212 */ /* 0x000fe400078e3cff */
[----:B------:R-:W-:Y:S02]  /*cc50*/  SHF.R.U64 R34, R34, 0x3, RZ ;  /* 0x0000000322227819 */ /* 0x000fe400000012ff */
[----:B------:R-:W-:Y:S02]  /*cc60*/  LOP3.LUT R11, R20, 0x380, RZ, 0xc0, !PT ;  /* 0x00000380140b7812 */ /* 0x000fe400078ec0ff */
[----:B------:R-:W-:-:S02]  /*cc70*/  SHF.R.U64 R3, R3, 0x3, RZ ;  /* 0x0000000303037819 */ /* 0x000fc400000012ff */
[----:B------:R-:W-:Y:S02]  /*cc80*/  LOP3.LUT R9, R14, 0x380, RZ, 0xc0, !PT ;  /* 0x000003800e097812 */ /* 0x000fe400078ec0ff */
[----:B------:R-:W-:Y:S01]  /*cc90*/  LOP3.LUT R34, R34, R35, RZ, 0x3c, !PT ;  /* 0x0000002322227212 */ /* 0x000fe200078e3cff */
[----:B------:R-:W-:Y:S01]  /*cca0*/  IMAD.X R35, RZ, RZ, R41, P2 ;  /* 0x000000ffff237224 */ /* 0x000fe200010e0629 */
[----:B------:R-:W-:Y:S02]  /*ccb0*/  SHF.R.U64 R11, R11, 0x3, RZ ;  /* 0x000000030b0b7819 */ /* 0x000fe400000012ff */
[----:B------:R-:W-:Y:S02]  /*ccc0*/  LOP3.LUT R56, R3, R4, RZ, 0x3c, !PT ;  /* 0x0000000403387212 */ /* 0x000fe400078e3cff */
[----:B------:R-:W-:Y:S02]  /*ccd0*/  SHF.R.U64 R9, R9, 0x3, RZ ;  /* 0x0000000309097819 */ /* 0x000fe400000012ff */
[----:B------:R-:W-:-:S02]  /*cce0*/  LOP3.LUT R3, R6, 0x380, RZ, 0xc0, !PT ;  /* 0x0000038006037812 */ /* 0x000fc400078ec0ff */
[----:B------:R-:W-:Y:S02]  /*ccf0*/  IADD3 R21, P2, R40, 0x9000, RZ ;  /* 0x0000900028157810 */ /* 0x000fe40007f5e0ff */
[----:B------:R-:W-:Y:S02]  /*cd00*/  LOP3.LUT R58, R11, R20, RZ, 0x3c, !PT ;  /* 0x000000140b3a7212 */ /* 0x000fe400078e3cff */
[----:B------:R-:W-:Y:S02]  /*cd10*/  LOP3.LUT R54, R9, R14, RZ, 0x3c, !PT ;  /* 0x0000000e09367212 */ /* 0x000fe400078e3cff */
[----:B------:R-:W-:Y:S02]  /*cd20*/  SHF.R.U64 R3, R3, 0x3, RZ ;  /* 0x0000000303037819 */ /* 0x000fe400000012ff */
[----:B------:R-:W-:Y:S02]  /*cd30*/  LOP3.LUT R20, R21, 0x380, RZ, 0xc0, !PT ;  /* 0x0000038015147812 */ /* 0x000fe400078ec0ff */
[----:B------:R-:W-:-:S02]  /*cd40*/  LOP3.LUT R9, R10, 0x380, RZ, 0xc0, !PT ;  /* 0x000003800a097812 */ /* 0x000fc400078ec0ff */
[----:B------:R-:W-:Y:S02]  /*cd50*/  SEL R163, R43, R42, P0 ;  /* 0x0000002a2ba37207 */ /* 0x000fe40000000000 */
[----:B------:R-:W-:Y:S01]  /*cd60*/  SEL R106, R42, R43, P0 ;  /* 0x0000002b2a6a7207 */ /* 0x000fe20000000000 */
[--C-:B------:R-:W-:Y:S01]  /*cd70*/  IMAD.X R43, RZ, RZ, R73.reuse, P4 ;  /* 0x000000ffff2b7224 */ /* 0x100fe200020e0649 */
[----:B------:R-:W-:Y:S02]  /*cd80*/  SEL R127, R45, R44, P0 ;  /* 0x0000002c2d7f7207 */ /* 0x000fe40000000000 */
[----:B------:R-:W-:Y:S01]  /*cd90*/  SEL R86, R44, R45, P0 ;  /* 0x0000002d2c567207 */ /* 0x000fe20000000000 */
[----:B------:R-:W-:Y:S01]  /*cda0*/  IMAD.X R45, RZ, RZ, R73, P3 ;  /* 0x000000ffff2d7224 */ /* 0x000fe200018e0649 */
[----:B------:R-:W-:Y:S02]  /*cdb0*/  LOP3.LUT R42, R3, R6, RZ, 0x3c, !PT ;  /* 0x00000006032a7212 */ /* 0x000fe400078e3cff */
[----:B------:R-:W-:-:S02]  /*cdc0*/  SHF.R.U64 R20, R20, 0x3, RZ ;  /* 0x0000000314147819 */ /* 0x000fc400000012ff */
[----:B------:R-:W-:Y:S02]  /*cdd0*/  SEL R125, R37, R36, P0 ;  /* 0x00000024257d7207 */ /* 0x000fe40000000000 */
[----:B------:R-:W-:Y:S02]  /*cde0*/  SEL R85, R36, R37, P0 ;  /* 0x0000002524557207 */ /* 0x000fe40000000000 */
[----:B------:R-:W-:Y:S02]  /*cdf0*/  SHF.R.U64 R9, R9, 0x3, RZ ;  /* 0x0000000309097819 */ /* 0x000fe400000012ff */
[----:B------:R-:W-:Y:S02]  /*ce00*/  LOP3.LUT R3, R8, 0x380, RZ, 0xc0, !PT ;  /* 0x0000038008037812 */ /* 0x000fe400078ec0ff */
[----:B------:R-:W-:Y:S02]  /*ce10*/  IADD3 R37, P3, R40, 0x2000, RZ ;  /* 0x0000200028257810 */ /* 0x000fe40007f7e0ff */
[----:B------:R-:W-:-:S02]  /*ce20*/  SEL R159, R51, R50, P0 ;  /* 0x00000032339f7207 */ /* 0x000fc40000000000 */
[----:B------:R-:W-:Y:S01]  /*ce30*/  SEL R103, R50, R51, P0 ;  /* 0x0000003332677207 */ /* 0x000fe20000000000 */
[----:B------:R-:W-:Y:S01]  /*ce40*/  IMAD.X R51, RZ, RZ, R73, P6 ;  /* 0x000000ffff337224 */ /* 0x000fe200030e0649 */
[----:B------:R-:W-:Y:S01]  /*ce50*/  LOP3.LUT R20, R20, R21, RZ, 0x3c, !PT ;  /* 0x0000001514147212 */ /* 0x000fe200078e3cff */
[----:B------:R-:W-:Y:S01]  /*ce60*/  IMAD.X R21, RZ, RZ, R41, P2 ;  /* 0x000000ffff157224 */ /* 0x000fe200010e0629 */
[----:B------:R-:W-:Y:S02]  /*ce70*/  LOP3.LUT R50, R9, R10, RZ, 0x3c, !PT ;  /* 0x0000000a09327212 */ /* 0x000fe400078e3cff */
[----:B------:R-:W-:Y:S02]  /*ce80*/  SHF.R.U64 R3, R3, 0x3, RZ ;  /* 0x0000000303037819 */ /* 0x000fe400000012ff */
[----:B------:R-:W-:Y:S02]  /*ce90*/  LOP3.LUT R36, R37, 0x380, RZ, 0xc0, !PT ;  /* 0x0000038025247812 */ /* 0x000fe400078ec0ff */
[----:B------:R-:W-:-:S02]  /*cea0*/  IADD3 R10, P2, R40, 0xf000, RZ ;  /* 0x0000f000280a7810 */ /* 0x000fc40007f5e0ff */
[----:B------:R-:W-:Y:S02]  /*ceb0*/  LOP3.LUT R46, R3, R8, RZ, 0x3c, !PT ;  /* 0x00000008032e7212 */ /* 0x000fe400078e3cff */
[----:B------:R-:W-:Y:S02]  /*cec0*/  SHF.R.U64 R36, R36, 0x3, RZ ;  /* 0x0000000324247819 */ /* 0x000fe400000012ff */
[----:B------:R-:W-:Y:S02]  /*ced0*/  LOP3.LUT R3, R10, 0x380, RZ, 0xc0, !PT ;  /* 0x000003800a037812 */ /* 0x000fe400078ec0ff */
[----:B------:R-:W-:Y:S02]  /*cee0*/  LOP3.LUT R11, R12, 0x380, RZ, 0xc0, !PT ;  /* 0x000003800c0b7812 */ /* 0x000fe400078ec0ff */
[----:B------:R-:W-:Y:S01]  /*cef0*/  LOP3.LUT R36, R36, R37, RZ, 0x3c, !PT ;  /* 0x0000002524247212 */ /* 0x000fe200078e3cff */
[----:B------:R-:W-:Y:S01]  /*cf00*/  IMAD.X R37, RZ, RZ, R41, P3 ;  /* 0x000000ffff257224 */ /* 0x000fe200018e0629 */
[----:B------:R-:W-:-:S02]  /*cf10*/  SHF.R.U64 R3, R3, 0x3, RZ ;  /* 0x0000000303037819 */ /* 0x000fc400000012ff */
[----:B------:R-:W-:Y:S02]  /*cf20*/  IADD3 R15, P3, R40, 0x8000, RZ ;  /* 0x00008000280f7810 */ /* 0x000fe40007f7e0ff */
[----:B------:R-:W-:Y:S02]  /*cf30*/  SHF.R.U64 R11, R11, 0x3, RZ ;  /* 0x000000030b0b7819 */ /* 0x000fe400000012ff */
[----:B------:R-:W-:Y:S02]  /*cf40*/  SEL R129, R53, R52, P0 ;  /* 0x0000003435817207 */ /* 0x000fe40000000000 */
[----:B------:R-:W-:Y:S01]  /*cf50*/  SEL R88, R52, R53, P0 ;  /* 0x0000003534587207 */ /* 0x000fe20000000000 */
[----:B------:R-:W-:Y:S01]  /*cf60*/  IMAD.X R53, RZ, RZ, R73, P1 ;  /* 0x000000ffff357224 */ /* 0x000fe200008e0649 */
[----:B------:R-:W-:Y:S02]  /*cf70*/  LOP3.LUT R10, R3, R10, RZ, 0x3c, !PT ;  /* 0x0000000a030a7212 */ /* 0x000fe400078e3cff */
[----:B------:R-:W-:Y:S01]  /*cf80*/  LOP3.LUT R4, R7, 0x380, RZ, 0xc0, !PT ;  /* 0x0000038007047812 */ /* 0x000fe200078ec0ff */
[----:B------:R-:W0:Y:S01]  /*cf90*/  LDC R3, c[0x0][0xbe8] ;  /* 0x0002fa00ff037b82 */ /* 0x000e220000000800 */
[----:B------:R-:W-:-:S02]  /*cfa0*/  LOP3.LUT R14, R15, 0x380, RZ, 0xc0, !PT ;  /* 0x000003800f0e7812 */ /* 0x000fc400078ec0ff */
[----:B------:R-:W-:Y:S01]  /*cfb0*/  LOP3.LUT R52, R11, R12, RZ, 0x3c, !PT ;  /* 0x0000000c0b347212 */ /* 0x000fe200078e3cff */
[----:B------:R-:W-:Y:S01]  /*cfc0*/  IMAD.X R11, RZ, RZ, R41, P2 ;  /* 0x000000ffff0b7224 */ /* 0x000fe200010e0629 */
[----:B------:R-:W-:Y:S02]  /*cfd0*/  SHF.R.U64 R4, R4, 0x3, RZ ;  /* 0x0000000304047819 */ /* 0x000fe400000012ff */
[----:B------:R-:W-:Y:S02]  /*cfe0*/  SHF.R.U64 R14, R14, 0x3, RZ ;  /* 0x000000030e0e7819 */ /* 0x000fe400000012ff */
[----:B------:R-:W-:Y:S02]  /*cff0*/  MOV R108, R52 ;  /* 0x00000034006c7202 */ /* 0x000fe40000000f00 */
[----:B------:R-:W-:Y:S02]  /*d000*/  SEL R137, R136, R49, P0 ;  /* 0x0000003188897207 */ /* 0x000fe40000000000 */
[----:B------:R-:W-:Y:S01]  /*d010*/  SEL R92, R49, R136, P0 ;  /* 0x00000088315c7207 */ /* 0x000fe20000000000 */
[----:B------:R-:W-:Y:S01]  /*d020*/  IMAD.X R49, RZ, RZ, R73, P5 ;  /* 0x000000ffff317224 */ /* 0x000fe200028e0649 */
[----:B------:R-:W-:-:S02]  /*d030*/  SEL R139, R93, R48, P0 ;  /* 0x000000305d8b7207 */ /* 0x000fc40000000000 */
[----:B------:R-:W-:Y:S02]  /*d040*/  SEL R93, R48, R93, P0 ;  /* 0x0000005d305d7207 */ /* 0x000fe40000000000 */
[----:B------:R-:W-:Y:S02]  /*d050*/  SEL R83, R32, R33, P0 ;  /* 0x0000002120537207 */ /* 0x000fe40000000000 */
[----:B------:R-:W-:Y:S02]  /*d060*/  SEL R76, R33, R32, P0 ;  /* 0x00000020214c7207 */ /* 0x000fe40000000000 */
[----:B------:R-:W-:Y:S02]  /*d070*/  LOP3.LUT R48, R4, R7, RZ, 0x3c, !PT ;  /* 0x0000000704307212 */ /* 0x000fe400078e3cff */
[----:B------:R-:W-:Y:S01]  /*d080*/  LOP3.LUT R14, R14, R15, RZ, 0x3c, !PT ;  /* 0x0000000f0e0e7212 */ /* 0x000fe200078e3cff */
[----:B------:R-:W-:Y:S01]  /*d090*/  IMAD.X R15, RZ, RZ, R41, P3 ;  /* 0x000000ffff0f7224 */ /* 0x000fe200018e0629 */
[----:B------:R-:W-:-:S02]  /*d0a0*/  IADD3 R9, P3, R40, 0xe000, RZ ;  /* 0x0000e00028097810 */ /* 0x000fc40007f7e0ff */
[----:B------:R-:W-:Y:S02]  /*d0b0*/  MOV R132, R46 ;  /* 0x0000002e00847202 */ /* 0x000fe40000000f00 */
[----:B------:R-:W-:Y:S02]  /*d0c0*/  MOV R110, R50 ;  /* 0x00000032006e7202 */ /* 0x000fe40000000f00 */
[----:B------:R-:W-:Y:S02]  /*d0d0*/  MOV R112, R48 ;  /* 0x0000003000707202 */ /* 0x000fe40000000f00 */
[----:B------:R-:W-:Y:S02]  /*d0e0*/  LOP3.LUT R8, R9, 0x380, RZ, 0xc0, !PT ;  /* 0x0000038009087812 */ /* 0x000fe400078ec0ff */
[----:B------:R-:W-:Y:S02]  /*d0f0*/  MOV R70, R70 ;  /* 0x0000004600467202 */ /* 0x000fe40000000f00 */
[----:B------:R-:W-:-:S02]  /*d100*/  MOV R71, R54 ;  /* 0x0000003600477202 */ /* 0x000fc40000000f00 */
[----:B------:R-:W-:Y:S02]  /*d110*/  SHF.R.U64 R8, R8, 0x3, RZ ;  /* 0x0000000308087819 */ /* 0x000fe400000012ff */
[----:B------:R-:W-:Y:S02]  /*d120*/  LOP3.LUT R4, R5, 0x380, RZ, 0xc0, !PT ;  /* 0x0000038005047812 */ /* 0x000fe400078ec0ff */
[----:B--2---:R-:W-:Y:S01]  /*d130*/  LOP3.LUT R53, R74, 0x2, RZ, 0x3c, !PT ;  /* 0x000000024a357812 */ /* 0x004fe200078e3cff */
[----:B------:R-:W-:Y:S01]  /*d140*/  SHFL.IDX PT, R46, R81, R74, 0x1c1f ;  /* 0x001c1f4a512e7589 */ /* 0x000fe200000e0000 */
[----:B------:R-:W-:Y:S01]  /*d150*/  LOP3.LUT R8, R8, R9, RZ, 0x3c, !PT ;  /* 0x0000000908087212 */ /* 0x000fe200078e3cff */
[----:B------:R-:W-:Y:S01]  /*d160*/  IMAD.X R9, RZ, RZ, R41, P3 ;  /* 0x000000ffff097224 */ /* 0x000fe200018e0629 */
[----:B0-----:R-:W-:Y:S01]  /*d170*/  ISETP.NE.AND P3, PT, R3, 0x1, PT ;  /* 0x000000010300780c */ /* 0x001fe20003f65270 */
[----:B------:R-:W0:Y:S01]  /*d180*/  SHFL.IDX PT, R75, R75, R53, 0x1c1f ;  /* 0x001c1f354b4b7589 */ /* 0x000e2200000e0000 */
[----:B------:R-:W-:-:S02]  /*d190*/  SHF.R.U64 R4, R4, 0x3, RZ ;  /* 0x0000000304047819 */ /* 0x000fc400000012ff */
[----:B------:R-:W-:Y:S01]  /*d1a0*/  LOP3.LUT R13, R24, 0x380, RZ, 0xc0, !PT ;  /* 0x00000380180d7812 */ /* 0x000fe200078ec0ff */
[----:B------:R-:W-:Y:S01]  /*d1b0*/  SHFL.IDX PT, R50, R83, R74, 0x1c1f ;  /* 0x001c1f4a53327589 */ /* 0x000fe200000e0000 */
[----:B------:R-:W-:Y:S02]  /*d1c0*/  LOP3.LUT R44, R4, R5, RZ, 0x3c, !PT ;  /* 0x00000005042c7212 */ /* 0x000fe400078e3cff */
[----:B------:R-:W-:Y:S01]  /*d1d0*/  SHF.R.U64 R13, R13, 0x3, RZ ;  /* 0x000000030d0d7819 */ /* 0x000fe200000012ff */
[----:B------:R-:W1:Y:S01]  /*d1e0*/  SHFL.IDX PT, R49, R76, R53, 0x1c1f ;  /* 0x001c1f354c317589 */ /* 0x000e6200000e0000 */
[----:B------:R-:W-:Y:S02]  /*d1f0*/  MOV R130, R44 ;  /* 0x0000002c00827202 */ /* 0x000fe40000000f00 */
[----:B------:R-:W-:Y:S01]  /*d200*/  LOP3.LUT R60, R13, R24, RZ, 0x3c, !PT ;  /* 0x000000180d3c7212 */ /* 0x000fe200078e3cff */
[----:B------:R-:W-:Y:S01]  /*d210*/  SHFL.IDX PT, R143, R143, R74, 0x1c1f ;  /* 0x001c1f4a8f8f7589 */ /* 0x000fe200000e0000 */
[----:B------:R-:W-:-:S02]  /*d220*/  MOV R68, R68 ;  /* 0x0000004400447202 */ /* 0x000fc40000000f00 */
[----:B------:R-:W-:Y:S01]  /*d230*/  MOV R69, R58 ;  /* 0x0000003a00457202 */ /* 0x000fe20000000f00 */
[----:B------:R-:W2:Y:S01]  /*d240*/  SHFL.IDX PT, R52, R95, R53, 0x1c1f ;  /* 0x001c1f355f347589 */ /* 0x000ea200000e0000 */
[----:B------:R-:W-:Y:S02]  /*d250*/  MOV R118, R56 ;  /* 0x0000003800767202 */ /* 0x000fe40000000f00 */
[----:B------:R-:W-:Y:S01]  /*d260*/  MOV R66, R66 ;  /* 0x0000004200427202 */ /* 0x000fe20000000f00 */
[----:B------:R-:W-:Y:S01]  /*d270*/  SHFL.IDX PT, R54, R87, R74, 0x1c1f ;  /* 0x001c1f4a57367589 */ /* 0x000fe200000e0000 */
[----:B------:R-:W-:Y:S02]  /*d280*/  MOV R67, R60 ;  /* 0x0000003c00437202 */ /* 0x000fe40000000f00 */
[----:B------:R-:W-:Y:S01]  /*d290*/  MOV R64, R64 ;  /* 0x0000004000407202 */ /* 0x000fe20000000f00 */
[----:B------:R-:W3:Y:S01]  /*d2a0*/  SHFL.IDX PT, R77, R77, R53, 0x1c1f ;  /* 0x001c1f354d4d7589 */ /* 0x000ee200000e0000 */
[----:B0-----:R-:W-:-:S02]  /*d2b0*/  SEL R44, R46, R75, P0 ;  /* 0x0000004b2e2c7207 */ /* 0x001fc40000000000 */
[----:B------:R-:W-:Y:S01]  /*d2c0*/  SEL R46, R75, R46, P0 ;  /* 0x0000002e4b2e7207 */ /* 0x000fe20000000000 */
[----:B------:R-:W-:Y:S01]  /*d2d0*/  SHFL.IDX PT, R141, R141, R74, 0x1c1f ;  /* 0x001c1f4a8d8d7589 */ /* 0x000fe200000e0000 */
[----:B------:R-:W0:Y:S01]  /*d2e0*/  @P3 LDC R75, c[0x0][0xbec] ;  /* 0x0002fb00ff4b3b82 */ /* 0x000e220000000800 */
[----:B------:R-:W-:Y:S02]  /*d2f0*/  SEL R165, R39, R38, P0 ;  /* 0x0000002627a57207 */ /* 0x000fe40000000000 */
[----:B------:R-:W4:Y:S01]  /*d300*/  SHFL.IDX PT, R96, R96, R53, 0x1c1f ;  /* 0x001c1f3560607589 */ /* 0x000f2200000e0000 */
[----:B-1----:R-:W-:Y:S02]  /*d310*/  SEL R48, R50, R49, P0 ;  /* 0x0000003132307207 */ /* 0x002fe40000000000 */
[----:B------:R-:W-:Y:S01]  /*d320*/  SEL R50, R49, R50, P0 ;  /* 0x0000003231327207 */ /* 0x000fe20000000000 */
[----:B------:R-:W-:Y:S01]  /*d330*/  SHFL.IDX PT, R145, R145, R74, 0x1c1f ;  /* 0x001c1f4a91917589 */ /* 0x000fe200000e0000 */
[----:B------:R-:W-:-:S02]  /*d340*/  SEL R107, R38, R39, P0 ;  /* 0x00000027266b7207 */ /* 0x000fc40000000000 */
[----:B------:R-:W-:Y:S01]  /*d350*/  MOV R65, R62 ;  /* 0x0000003e00417202 */ /* 0x000fe20000000f00 */
[----:B------:R-:W1:Y:S01]  /*d360*/  SHFL.IDX PT, R94, R94, R53, 0x1c1f ;  /* 0x001c1f355e5e7589 */ /* 0x000e6200000e0000 */
[----:B--2---:R-:W-:Y:S02]  /*d370*/  SEL R49, R143, R52, P0 ;  /* 0x000000348f317207 */ /* 0x004fe40000000000 */
[----:B------:R-:W-:Y:S01]  /*d380*/  SEL R51, R52, R143, P0 ;  /* 0x0000008f34337207 */ /* 0x000fe20000000000 */
[----:B------:R-:W-:Y:S01]  /*d390*/  SHFL.IDX PT, R58, R115, R74, 0x1c1f ;  /* 0x001c1f4a733a7589 */ /* 0x000fe200000e0000 */
[----:B------:R-:W-:Y:S02]  /*d3a0*/  IADD3 R39, P4, R40, 0x1000, RZ ;  /* 0x0000100028277810 */ /* 0x000fe40007f9e0ff */
[----:B------:R-:W-:Y:S01]  /*d3b0*/  SEL R135, R128, R91, P0 ;  /* 0x0000005b80877207 */ /* 0x000fe20000000000 */
[----:B------:R-:W2:Y:S01]  /*d3c0*/  SHFL.IDX PT, R57, R78, R53, 0x1c1f ;  /* 0x001c1f354e397589 */ /* 0x000ea200000e0000 */
[----:B---3--:R-:W-:-:S02]  /*d3d0*/  SEL R52, R54, R77, P0 ;  /* 0x0000004d36347207 */ /* 0x008fc40000000000 */
[----:B------:R-:W-:Y:S01]  /*d3e0*/  SEL R54, R77, R54, P0 ;  /* 0x000000364d367207 */ /* 0x000fe20000000000 */
[----:B------:R-:W-:Y:S01]  /*d3f0*/  SHFL.IDX PT, R147, R147, R74, 0x1c1f ;  /* 0x001c1f4a93937589 */ /* 0x000fe200000e0000 */
[----:B------:R-:W3:Y:S01]  /*d400*/  @P3 LDC R77, c[0x0][0xbf0] ;  /* 0x0002fc00ff4d3b82 */ /* 0x000ee20000000800 */
[----:B------:R-:W-:Y:S02]  /*d410*/  LOP3.LUT R38, R39, 0x380, RZ, 0xc0, !PT ;  /* 0x0000038027267812 */ /* 0x000fe400078ec0ff */
[----:B------:R-:W0:Y:S01]  /*d420*/  SHFL.IDX PT, R60, R97, R53, 0x1c1f ;  /* 0x001c1f35613c7589 */ /* 0x000e2200000e0000 */
[----:B------:R-:W-:Y:S02]  /*d430*/  SEL R91, R91, R128, P0 ;  /* 0x000000805b5b7207 */ /* 0x000fe40000000000 */
[----:B------:R-:W-:Y:S01]  /*d440*/  SEL R169, R31, R30, P0 ;  /* 0x0000001e1fa97207 */ /* 0x000fe20000000000 */
[----:B------:R-:W-:Y:S01]  /*d450*/  SHFL.IDX PT, R117, R117, R74, 0x1c1f ;  /* 0x001c1f4a75757589 */ /* 0x000fe200000e0000 */
[----:B------:R-:W-:-:S02]  /*d460*/  SEL R111, R30, R31, P0 ;  /* 0x0000001f1e6f7207 */ /* 0x000fc40000000000 */
[----:B------:R-:W-:Y:S01]  /*d470*/  IADD3 R33, P1, R40, 0x4000, RZ ;  /* 0x0000400028217810 */ /* 0x000fe20007f3e0ff */
[----:B------:R-:W0:Y:S01]  /*d480*/  SHFL.IDX PT, R62, R79, R53, 0x1c1f ;  /* 0x001c1f354f3e7589 */ /* 0x000e2200000e0000 */
[----:B------:R-:W-:Y:S02]  /*d490*/  SHF.R.U64 R38, R38, 0x3, RZ ;  /* 0x0000000326267819 */ /* 0x000fe400000012ff */
[----:B------:R-:W-:Y:S01]  /*d4a0*/  MOV R105, R72 ;  /* 0x0000004800697202 */ /* 0x000fe20000000f00 */
[----:B------:R-:W-:Y:S01]  /*d4b0*/  SHFL.IDX PT, R149, R149, R74, 0x1c1f ;  /* 0x001c1f4a95957589 */ /* 0x000fe200000e0000 */
[----:B------:R-:W-:Y:S02]  /*d4c0*/  MOV R134, R42 ;  /* 0x0000002a00867202 */ /* 0x000fe40000000f00 */
[----:B------:R-:W-:Y:S01]  /*d4d0*/  LOP3.LUT R32, R33, 0x380, RZ, 0xc0, !PT ;  /* 0x0000038021207812 */ /* 0x000fe200078ec0ff */
[----:B------:R-:W3:Y:S01]  /*d4e0*/  SHFL.IDX PT, R98, R98, R53, 0x1c1f ;  /* 0x001c1f3562627589 */ /* 0x000ee200000e0000 */
[----:B------:R-:W-:Y:S01]  /*d4f0*/  LOP3.LUT R38, R38, R39, RZ, 0x3c, !PT ;  /* 0x0000002726267212 */ /* 0x000fe200078e3cff */
[----:B------:R-:W-:Y:S01]  /*d500*/  IMAD.X R39, RZ, RZ, R41, P4 ;  /* 0x000000ffff277224 */ /* 0x000fe200020e0629 */
[----:B----4-:R-:W-:Y:S01]  /*d510*/  SEL R45, R141, R96, P0 ;  /* 0x000000608d2d7207 */ /* 0x010fe20000000000 */
[----:B------:R-:W-:Y:S01]  /*d520*/  SHFL.IDX PT, R119, R119, R74, 0x1c1f ;  /* 0x001c1f4a77777589 */ /* 0x000fe200000e0000 */
[----:B------:R-:W-:-:S02]  /*d530*/  SEL R47, R96, R141, P0 ;  /* 0x0000008d602f7207 */ /* 0x000fc40000000000 */
[----:B-1----:R-:W-:Y:S01]  /*d540*/  SEL R55, R94, R145, P0 ;  /* 0x000000915e377207 */ /* 0x002fe20000000000 */
[----:B------:R-:W-:Y:S01]  /*d550*/  SHFL.IDX PT, R151, R151, R74, 0x1c1f ;  /* 0x001c1f4a97977589 */ /* 0x000fe200000e0000 */
[----:B------:R-:W-:Y:S02]  /*d560*/  IADD3 R27, P4, R40, 0x7000, RZ ;  /* 0x00007000281b7810 */ /* 0x000fe40007f9e0ff */
[----:B------:R-:W-:Y:S01]  /*d570*/  SHF.R.U64 R32, R32, 0x3, RZ ;  /* 0x0000000320207819 */ /* 0x000fe200000012ff */
[----:B------:R-:W1:Y:S01]  /*d580*/  SHFL.IDX PT, R80, R80, R53, 0x1c1f ;  /* 0x001c1f3550507589 */ /* 0x000e6200000e0000 */
[----:B------:R-:W-:Y:S02]  /*d590*/  LOP3.LUT R26, R27, 0x380, RZ, 0xc0, !PT ;  /* 0x000003801b1a7812 */ /* 0x000fe400078ec0ff */
[----:B------:R-:W-:Y:S01]  /*d5a0*/  LOP3.LUT R32, R32, R33, RZ, 0x3c, !PT ;  /* 0x0000002120207212 */ /* 0x000fe200078e3cff */
[----:B------:R-:W4:Y:S01]  /*d5b0*/  SHFL.IDX PT, R76, R99, R53, 0x1c1f ;  /* 0x001c1f35634c7589 */ /* 0x000f2200000e0000 */
[----:B------:R-:W-:Y:S01]  /*d5c0*/  IMAD.X R33, RZ, RZ, R41, P1 ;  /* 0x000000ffff217224 */ /* 0x000fe200008e0629 */
[----:B--2---:R-:W-:-:S02]  /*d5d0*/  SEL R56, R58, R57, P0 ;  /* 0x000000393a387207 */ /* 0x004fc40000000000 */
[----:B------:R-:W-:Y:S01]  /*d5e0*/  SHFL.IDX PT, R121, R121, R74, 0x1c1f ;  /* 0x001c1f4a79797589 */ /* 0x000fe200000e0000 */
[----:B------:R-:W-:Y:S02]  /*d5f0*/  IADD3 R25, P1, R40, 0xa000, RZ ;  /* 0x0000a00028197810 */ /* 0x000fe40007f3e0ff */
[----:B------:R-:W-:Y:S01]  /*d600*/  SEL R58, R57, R58, P0 ;  /* 0x0000003a393a7207 */ /* 0x000fe20000000000 */
[----:B------:R-:W-:Y:S01]  /*d610*/  SHFL.IDX PT, R153, R153, R74, 0x1c1f ;  /* 0x001c1f4a99997589 */ /* 0x000fe200000e0000 */
[----:B------:R-:W-:Y:S02]  /*d620*/  SHF.R.U64 R26, R26, 0x3, RZ ;  /* 0x000000031a1a7819 */ /* 0x000fe400000012ff */
[----:B0-----:R-:W-:Y:S01]  /*d630*/  SEL R57, R147, R60, P0 ;  /* 0x0000003c93397207 */ /* 0x001fe20000000000 */
[----:B------:R-:W0:Y:S01]  /*d640*/  SHFL.IDX PT, R82, R82, R53, 0x1c1f ;  /* 0x001c1f3552527589 */ /* 0x000e2200000e0000 */
[----:B------:R-:W-:Y:S02]  /*d650*/  SEL R59, R60, R147, P0 ;  /* 0x000000933c3b7207 */ /* 0x000fe40000000000 */
[----:B------:R-:W-:Y:S01]  /*d660*/  SEL R60, R117, R62, P0 ;  /* 0x0000003e753c7207 */ /* 0x000fe20000000000 */
[----:B------:R-:W2:Y:S01]  /*d670*/  SHFL.IDX PT, R100, R100, R53, 0x1c1f ;  /* 0x001c1f3564647589 */ /* 0x000ea200000e0000 */
[----:B------:R-:W-:-:S02]  /*d680*/  LOP3.LUT R24, R25, 0x380, RZ, 0xc0, !PT ;  /* 0x0000038019187812 */ /* 0x000fc400078ec0ff */
[----:B------:R-:W-:Y:S01]  /*d690*/  SEL R62, R62, R117, P0 ;  /* 0x000000753e3e7207 */ /* 0x000fe20000000000 */
[----:B------:R-:W-:Y:S01]  /*d6a0*/  SHFL.IDX PT, R123, R123, R74, 0x1c1f ;  /* 0x001c1f4a7b7b7589 */ /* 0x000fe200000e0000 */
[----:B---3--:R-:W-:Y:S02]  /*d6b0*/  SEL R61, R149, R98, P0 ;  /* 0x00000062953d7207 */ /* 0x008fe40000000000 */
[----:B------:R-:W-:Y:S01]  /*d6c0*/  SEL R63, R98, R149, P0 ;  /* 0x00000095623f7207 */ /* 0x000fe20000000000 */
[----:B------:R-:W-:Y:S01]  /*d6d0*/  SHFL.IDX PT, R155, R155, R74, 0x1c1f ;  /* 0x001c1f4a9b9b7589 */ /* 0x000fe200000e0000 */
[----:B------:R-:W-:Y:S01]  /*d6e0*/  LOP3.LUT R26, R26, R27, RZ, 0x3c, !PT ;  /* 0x0000001b1a1a7212 */ /* 0x000fe200078e3cff */
[----:B------:R-:W-:Y:S01]  /*d6f0*/  IMAD.X R27, RZ, RZ, R41, P4 ;  /* 0x000000ffff1b7224 */ /* 0x000fe200020e0629 */
[----:B------:R-:W-:Y:S01]  /*d700*/  IADD3 R7, P4, R40, 0xd000, RZ ;  /* 0x0000d00028077810 */ /* 0x000fe20007f9e0ff */
[----:B------:R-:W3:Y:S01]  /*d710*/  SHFL.IDX PT, R84, R84, R53, 0x1c1f ;  /* 0x001c1f3554547589 */ /* 0x000ee200000e0000 */
[----:B------:R-:W-:-:S02]  /*d720*/  SHF.R.U64 R24, R24, 0x3, RZ ;  /* 0x0000000318187819 */ /* 0x000fc400000012ff */
[----:B------:R-:W-:Y:S01]  /*d730*/  LOP3.LUT R6, R7, 0x380, RZ, 0xc0, !PT ;  /* 0x0000038007067812 */ /* 0x000fe200078ec0ff */
[----:B------:R-:W3:Y:S01]  /*d740*/  SHFL.IDX PT, R78, R101, R53, 0x1c1f ;  /* 0x001c1f35654e7589 */ /* 0x000ee200000e0000 */
[----:B------:R-:W-:Y:S01]  /*d750*/  LOP3.LUT R24, R24, R25, RZ, 0x3c, !PT ;  /* 0x0000001918187212 */ /* 0x000fe200078e3cff */
[----:B------:R-:W-:Y:S01]  /*d760*/  IMAD.X R25, RZ, RZ, R41, P1 ;  /* 0x000000ffff197224 */ /* 0x000fe200008e0629 */
[C---:B------:R-:W-:Y:S01]  /*d770*/  IADD3 R31, P6, R40.reuse, 0x5000, RZ ;  /* 0x00005000281f7810 */ /* 0x040fe20007fde0ff */
[----:B------:R-:W-:Y:S01]  /*d780*/  SHFL.IDX PT, R120, R127, R74, 0x1c1f ;  /* 0x001c1f4a7f787589 */ /* 0x000fe200000e0000 */
[----:B------:R-:W-:Y:S02]  /*d790*/  IADD3 R29, P5, R40, 0x6000, RZ ;  /* 0x00006000281d7810 */ /* 0x000fe40007fbe0ff */
[----:B------:R-:W-:Y:S01]  /*d7a0*/  SHF.R.U64 R6, R6, 0x3, RZ ;  /* 0x0000000306067819 */ /* 0x000fe200000012ff */
[----:B------:R-:W-:Y:S01]  /*d7b0*/  SHFL.IDX PT, R114, R129, R74, 0x1c1f ;  /* 0x001c1f4a81727589 */ /* 0x000fe200000e0000 */
[----:B------:R-:W-:-:S02]  /*d7c0*/  LOP3.LUT R30, R31, 0x380, RZ, 0xc0, !PT ;  /* 0x000003801f1e7812 */ /* 0x000fc400078ec0ff */
[----:B------:R-:W-:Y:S01]  /*d7d0*/  LOP3.LUT R28, R29, 0x380, RZ, 0xc0, !PT ;  /* 0x000003801d1c7812 */ /* 0x000fe200078ec0ff */
[----:B------:R-:W-:Y:S01]  /*d7e0*/  SHFL.IDX PT, R125, R125, R74, 0x1c1f ;  /* 0x001c1f4a7d7d7589 */ /* 0x000fe200000e0000 */
[----:B------:R-:W-:Y:S02]  /*d7f0*/  LOP3.LUT R6, R6, R7, RZ, 0x3c, !PT ;  /* 0x0000000706067212 */ /* 0x000fe400078e3cff */
[----:B------:R-:W-:Y:S01]  /*d800*/  LOP3.LUT R7, R40, 0x380, RZ, 0xc0, !PT ;  /* 0x0000038028077812 */ /* 0x000fe200078ec0ff */
[----:B------:R-:W-:Y:S01]  /*d810*/  SHFL.IDX PT, R81, R131, R74, 0x1c1f ;  /* 0x001c1f4a83517589 */ /* 0x000fe200000e0000 */
[----:B------:R-:W-:Y:S02]  /*d820*/  SHF.R.U64 R30, R30, 0x3, RZ ;  /* 0x000000031e1e7819 */ /* 0x000fe400000012ff */
[----:B------:R-:W-:Y:S01]  /*d830*/  SHF.R.U64 R28, R28, 0x3, RZ ;  /* 0x000000031c1c7819 */ /* 0x000fe200000012ff */
[----:B------:R-:W-:Y:S01]  /*d840*/  SHFL.IDX PT, R73, R133, R74, 0x1c1f ;  /* 0x001c1f4a85497589 */ /* 0x000fe200000e0000 */
[----:B------:R-:W-:-:S02]  /*d850*/  SHF.R.U64 R7, R7, 0x3, RZ ;  /* 0x0000000307077819 */ /* 0x000fc400000012ff */
[----:B------:R-:W-:Y:S01]  /*d860*/  LOP3.LUT R30, R30, R31, RZ, 0x3c, !PT ;  /* 0x0000001f1e1e7212 */ /* 0x000fe200078e3cff */
[----:B------:R-:W-:Y:S01]  /*d870*/  SHFL.IDX PT, R72, R135, R74, 0x1c1f ;  /* 0x001c1f4a87487589 */ /* 0x000fe200000e0000 */
[----:B------:R-:W-:Y:S01]  /*d880*/  LOP3.LUT R28, R28, R29, RZ, 0x3c, !PT ;  /* 0x0000001d1c1c7212 */ /* 0x000fe200078e3cff */
[--C-:B------:R-:W-:Y:S01]  /*d890*/  IMAD.X R31, RZ, RZ, R41.reuse, P6 ;  /* 0x000000ffff1f7224 */ /* 0x100fe200030e0629 */
[C---:B------:R-:W-:Y:S01]  /*d8a0*/  IADD3 R13, P6, R40.reuse, 0xb000, RZ ;  /* 0x0000b000280d7810 */ /* 0x040fe20007fde0ff */
[----:B------:R-:W-:Y:S01]  /*d8b0*/  SHFL.IDX PT, R43, R137, R74, 0x1c1f ;  /* 0x001c1f4a892b7589 */ /* 0x000fe200000e0000 */
[--C-:B------:R-:W-:Y:S01]  /*d8c0*/  IMAD.X R29, RZ, RZ, R41.reuse, P5 ;  /* 0x000000ffff1d7224 */ /* 0x100fe200028e0629 */
[----:B------:R-:W-:Y:S02]  /*d8d0*/  IADD3 R5, P5, R40, 0xc000, RZ ;  /* 0x0000c00028057810 */ /* 0x000fe40007fbe0ff */
[----:B------:R-:W-:Y:S01]  /*d8e0*/  SHFL.IDX PT, R42, R139, R74, 0x1c1f ;  /* 0x001c1f4a8b2a7589 */ /* 0x000fe200000e0000 */
[----:B------:R-:W-:Y:S01]  /*d8f0*/  LOP3.LUT R40, R7, R40, RZ, 0x3c, !PT ;  /* 0x0000002807287212 */ /* 0x000fe200078e3cff */
[----:B------:R-:W-:Y:S01]  /*d900*/  IMAD.X R7, RZ, RZ, R41, P4 ;  /* 0x000000ffff077224 */ /* 0x000fe200020e0629 */
[----:B------:R-:W-:Y:S01]  /*d910*/  LOP3.LUT R4, R5, 0x380, RZ, 0xc0, !PT ;  /* 0x0000038005047812 */ /* 0x000fe200078ec0ff */
[----:B------:R-:W-:Y:S01]  /*d920*/  SHFL.IDX PT, R157, R157, R74, 0x1c1f ;  /* 0x001c1f4a9d9d7589 */ /* 0x000fe200000e0000 */
[----:B------:R-:W-:-:S02]  /*d930*/  LOP3.LUT R12, R13, 0x380, RZ, 0xc0, !PT ;  /* 0x000003800d0c7812 */ /* 0x000fc400078ec0ff */
[----:B------:R-:W-:Y:S01]  /*d940*/  SHF.R.U64 R4, R4, 0x3, RZ ;  /* 0x0000000304047819 */ /* 0x000fe200000012ff */
[----:B------:R-:W-:Y:S01]  /*d950*/  SHFL.IDX PT, R159, R159, R74, 0x1c1f ;  /* 0x001c1f4a9f9f7589 */ /* 0x000fe200000e0000 */
[----:B------:R-:W-:Y:S02]  /*d960*/  SHF.R.U64 R12, R12, 0x3, RZ ;  /* 0x000000030c0c7819 */ /* 0x000fe400000012ff */
[----:B------:R-:W-:Y:S01]  /*d970*/  LOP3.LUT R4, R4, R5, RZ, 0x3c, !PT ;  /* 0x0000000504047212 */ /* 0x000fe200078e3cff */
[----:B------:R-:W-:Y:S01]  /*d980*/  SHFL.IDX PT, R161, R161, R74, 0x1c1f ;  /* 0x001c1f4aa1a17589 */ /* 0x000fe200000e0000 */
[--C-:B------:R-:W-:Y:S01]  /*d990*/  IMAD.X R5, RZ, RZ, R41.reuse, P5 ;  /* 0x000000ffff057224 */ /* 0x100fe200028e0629 */
[----:B------:R-:W-:Y:S01]  /*d9a0*/  LOP3.LUT R12, R12, R13, RZ, 0x3c, !PT ;  /* 0x0000000d0c0c7212 */ /* 0x000fe200078e3cff */
[----:B------:R-:W-:Y:S01]  /*d9b0*/  IMAD.X R13, RZ, RZ, R41, P6 ;  /* 0x000000ffff0d7224 */ /* 0x000fe200030e0629 */
[----:B------:R-:W-:Y:S04]  /*d9c0*/  SHFL.IDX PT, R116, R163, R74, 0x1c1f ;  /* 0x001c1f4aa3747589 */ /* 0x000fe800000e0000 */
        /* <DEDUP_REMOVED lines=12> */
[----:B------:R-:W3:Y:S04]  /*da90*/  SHFL.IDX PT, R102, R102, R53, 0x1c1f ;  /* 0x001c1f3566667589 */ /* 0x000ee800000e0000 */
[----:B------:R-:W3:Y:S04]  /*daa0*/  SHFL.IDX PT, R86, R103, R53, 0x1c1f ;  /* 0x001c1f3567567589 */ /* 0x000ee800000e0000 */
[----:B------:R-:W3:Y:S04]  /*dab0*/  SHFL.IDX PT, R104, R104, R53, 0x1c1f ;  /* 0x001c1f3568687589 */ /* 0x000ee800000e0000 */
[----:B------:R-:W3:Y:S04]  /*dac0*/  SHFL.IDX PT, R79, R106, R53, 0x1c1f ;  /* 0x001c1f356a4f7589 */ /* 0x000ee800000e0000 */
[----:B------:R-:W3:Y:S04]  /*dad0*/  SHFL.IDX PT, R124, R107, R53, 0x1c1f ;  /* 0x001c1f356b7c7589 */ /* 0x000ee800000e0000 */
[----:B------:R-:W-:Y:S04]  /*dae0*/  SHFL.IDX PT, R126, R109, R53, 0x1c1f ;  /* 0x001c1f356d7e7589 */ /* 0x000fe800000e0000 */
[----:B------:R-:W-:Y:S04]  /*daf0*/  SHFL.IDX PT, R128, R111, R53, 0x1c1f ;  /* 0x001c1f356f807589 */ /* 0x000fe800000e0000 */
[----:B------:R1:W3:Y:S04]  /*db00*/  SHFL.IDX PT, R88, R113, R53, 0x1c1f ;  /* 0x001c1f3571587589 */ /* 0x0002e800000e0000 */
[----:B------:R4:W-:Y:S04]  /*db10*/  STSM.16.M88.4 [R105], R44 ;  /* 0x0000002c69007844 */ /* 0x0009e80000000200 */
[----:B------:R0:W-:Y:S01]  /*db20*/  STSM.16.M88.4 [R118], R48 ;  /* 0x0000003076007844 */ /* 0x0001e20000000200 */
[----:B-1----:R-:W-:Y:S01]  /*db30*/  SEL R53, R145, R94, P0 ;  /* 0x0000005e91357207 */ /* 0x002fe20000000000 */
[----:B------:R-:W-:-:S04]  /*db40*/  VIADD R94, R18, UR37 ;  /* 0x00000025125e7c36 */ /* 0x000fc80008000000 */
[----:B------:R-:W-:Y:S04]  /*db50*/  STSM.16.M88.4 [R134], R52 ;  /* 0x0000003486007844 */ /* 0x000fe80000000200 */
[----:B------:R1:W-:Y:S01]  /*db60*/  STSM.16.M88.4 [R132], R56 ;  /* 0x0000003884007844 */ /* 0x0003e20000000200 */
[----:B----4-:R-:W-:Y:S01]  /*db70*/  @P3 IMAD.HI.U32 R44, R94, R75, RZ ;  /* 0x0000004b5e2c3227 */ /* 0x010fe200078e00ff */
[----:B------:R-:W-:Y:S02]  /*db80*/  SEL R46, R80, R119, P0 ;  /* 0x00000077502e7207 */ /* 0x000fe40000000000 */
[----:B------:R-:W-:Y:S01]  /*db90*/  SEL R45, R151, R76, P0 ;  /* 0x0000004c972d7207 */ /* 0x000fe20000000000 */
[----:B------:R-:W-:Y:S01]  /*dba0*/  IMAD.MOV.U32 R75, RZ, RZ, R94 ;  /* 0x000000ffff4b7224 */ /* 0x000fe200078e005e */
[----:B------:R-:W-:Y:S01]  /*dbb0*/  @P3 SHF.R.U32.HI R75, RZ, R77, R44 ;  /* 0x0000004dff4b3219 */ /* 0x000fe2000001162c */
[----:B------:R4:W-:Y:S01]  /*dbc0*/  STSM.16.M88.4 [R130], R60 ;  /* 0x0000003c82007844 */ /* 0x0009e20000000200 */
[----:B------:R-:W-:-:S02]  /*dbd0*/  SEL R44, R119, R80, P0 ;  /* 0x00000050772c7207 */ /* 0x000fc40000000000 */
[----:B------:R-:W-:Y:S02]  /*dbe0*/  SEL R47, R76, R151, P0 ;  /* 0x000000974c2f7207 */ /* 0x000fe40000000000 */
[----:B0-----:R-:W-:Y:S02]  /*dbf0*/  SEL R48, R121, R82, P0 ;  /* 0x0000005279307207 */ /* 0x001fe40000000000 */
[----:B------:R-:W-:Y:S01]  /*dc00*/  SEL R50, R82, R121, P0 ;  /* 0x0000007952327207 */ /* 0x000fe20000000000 */
[----:B------:R0:W-:Y:S01]  /*dc10*/  STSM.16.M88.4 [R112], R44 ;  /* 0x0000002c70007844 */ /* 0x0001e20000000200 */
[----:B--2---:R-:W-:Y:S01]  /*dc20*/  SEL R49, R153, R100, P0 ;  /* 0x0000006499317207 */ /* 0x004fe20000000000 */
[----:B-1----:R-:W-:Y:S01]  /*dc30*/  IMAD.MOV R56, RZ, RZ, -R75 ;  /* 0x000000ffff387224 */ /* 0x002fe200078e0a4b */
[----:B------:R-:W-:Y:S02]  /*dc40*/  SEL R51, R100, R153, P0 ;  /* 0x0000009964337207 */ /* 0x000fe40000000000 */
[----:B---3--:R-:W-:-:S02]  /*dc50*/  SEL R52, R123, R84, P0 ;  /* 0x000000547b347207 */ /* 0x008fc40000000000 */
[----:B------:R-:W-:Y:S01]  /*dc60*/  SEL R54, R84, R123, P0 ;  /* 0x0000007b54367207 */ /* 0x000fe20000000000 */
[----:B------:R1:W-:Y:S01]  /*dc70*/  STSM.16.M88.4 [R110], R48 ;  /* 0x000000306e007844 */ /* 0x0003e20000000200 */
[----:B------:R-:W-:Y:S01]  /*dc80*/  SEL R53, R155, R78, P0 ;  /* 0x0000004e9b357207 */ /* 0x000fe20000000000 */
[----:B----4-:R-:W-:Y:S01]  /*dc90*/  IMAD R61, R3, R56, R94 ;  /* 0x00000038033d7224 */ /* 0x010fe200078e025e */
[----:B------:R-:W-:Y:S02]  /*dca0*/  SEL R55, R78, R155, P0 ;  /* 0x0000009b4e377207 */ /* 0x000fe40000000000 */
[----:B------:R-:W-:Y:S02]  /*dcb0*/  SEL R56, R125, R122, P0 ;  /* 0x0000007a7d387207 */ /* 0x000fe40000000000 */
[----:B------:R-:W-:Y:S01]  /*dcc0*/  SEL R58, R122, R125, P0 ;  /* 0x0000007d7a3a7207 */ /* 0x000fe20000000000 */
[----:B------:R2:W-:Y:S01]  /*dcd0*/  STSM.16.M88.4 [R108], R52 ;  /* 0x000000346c007844 */ /* 0x0005e20000000200 */
[----:B------:R-:W-:-:S02]  /*dce0*/  SEL R57, R157, R102, P0 ;  /* 0x000000669d397207 */ /* 0x000fc40000000000 */
[----:B------:R-:W-:Y:S02]  /*dcf0*/  SEL R59, R102, R157, P0 ;  /* 0x0000009d663b7207 */ /* 0x000fe40000000000 */
[----:B0-----:R-:W-:Y:S02]  /*dd00*/  SEL R44, R120, R127, P0 ;  /* 0x0000007f782c7207 */ /* 0x001fe40000000000 */
[----:B------:R-:W-:Y:S01]  /*dd10*/  SEL R46, R127, R120, P0 ;  /* 0x000000787f2e7207 */ /* 0x000fe20000000000 */
[----:B------:R-:W-:Y:S01]  /*dd20*/  STSM.16.M88.4 [R71], R56 ;  /* 0x0000003847007844 */ /* 0x000fe20000000200 */
[----:B-1----:R-:W-:Y:S01]  /*dd30*/  SHF.R.S32.HI R49, RZ, 0x1f, R75 ;  /* 0x0000001fff317819 */ /* 0x002fe2000001144b */
[----:B------:R-:W-:Y:S01]  /*dd40*/  VIADD R51, R188, UR37 ;  /* 0x00000025bc337c36 */ /* 0x000fe20008000000 */
[----:B------:R-:W-:Y:S02]  /*dd50*/  IADD3 R48, P1, R75, UR6, RZ ;  /* 0x000000064b307c10 */ /* 0x000fe4000ff3e0ff */
[----:B------:R-:W-:-:S02]  /*dd60*/  SHF.R.S32.HI R50, RZ, 0x1f, R61 ;  /* 0x0000001fff327819 */ /* 0x000fc4000001143d */
[----:B------:R-:W-:Y:S01]  /*dd70*/  SEL R45, R159, R86, P0 ;  /* 0x000000569f2d7207 */ /* 0x000fe20000000000 */
[----:B--2---:R-:W-:Y:S01]  /*dd80*/  IMAD.U32 R52, RZ, RZ, UR5 ;  /* 0x00000005ff347e24 */ /* 0x004fe2000f8e00ff */
[----:B------:R-:W-:Y:S01]  /*dd90*/  SEL R47, R86, R159, P0 ;  /* 0x0000009f562f7207 */ /* 0x000fe20000000000 */
[----:B------:R-:W-:Y:S01]  /*dda0*/  ULDC UR5, c[0x0][0xa88] ;  /* 0x0002a20000057ab9 */ /* 0x000fe20000000800 */
[----:B------:R-:W-:Y:S01]  /*ddb0*/  SEL R54, R129, R114, P0 ;  /* 0x0000007281367207 */ /* 0x000fe20000000000 */
[----:B------:R-:W-:Y:S01]  /*ddc0*/  IMAD R96, R3, UR5, RZ ;  /* 0x0000000503607c24 */ /* 0x000fe2000f8e02ff */
[----:B------:R-:W-:Y:S01]  /*ddd0*/  IADD3.X R49, R49, UR7, R52, P1, !PT ;  /* 0x0000000731317c10 */ /* 0x000fe20008ffe434 */
[----:B------:R-:W-:Y:S01]  /*dde0*/  ULDC.64 UR6, c[0x0][0xb88] ;  /* 0x0002e20000067ab9 */ /* 0x000fe20000000a00 */
[----:B------:R0:W-:Y:S01]  /*ddf0*/  STSM.16.M88.4 [R69], R44 ;  /* 0x0000002c45007844 */ /* 0x0001e20000000200 */
[----:B------:R-:W-:Y:S01]  /*de00*/  IMAD R50, R50, UR6, RZ ;  /* 0x0000000632327c24 */ /* 0x000fe2000f8e02ff */
[----:B------:R-:W-:Y:S01]  /*de10*/  SEL R52, R114, R129, P0 ;  /* 0x0000008172347207 */ /* 0x000fe20000000000 */
[----:B------:R-:W-:Y:S01]  /*de20*/  IMAD.WIDE.U32 R48, R61, UR6, R48 ;  /* 0x000000063d307c25 */ /* 0x000fe2000f8e0030 */
[----:B------:R-:W-:-:S02]  /*de30*/  SEL R53, R161, R104, P0 ;  /* 0x00000068a1357207 */ /* 0x000fc40000000000 */
[----:B------:R-:W-:Y:S01]  /*de40*/  SEL R55, R104, R161, P0 ;  /* 0x000000a168377207 */ /* 0x000fe20000000000 */
[----:B------:R-:W-:Y:S01]  /*de50*/  IMAD R61, R61, UR7, R50 ;  /* 0x000000073d3d7c24 */ /* 0x000fe2000f8e0232 */
[----:B------:R-:W-:Y:S01]  /*de60*/  ULDC.64 UR6, c[0x0][0xb50] ;  /* 0x0002d40000067ab9 */ /* 0x000fe20000000a00 */
[----:B------:R-:W-:Y:S02]  /*de70*/  LOP3.LUT P1, RZ, R186, 0x3, RZ, 0xc0, !PT ;  /* 0x00000003baff7812 */ /* 0x000fe4000782c0ff */
[----:B------:R1:W-:Y:S01]  /*de80*/  STSM.16.M88.4 [R67], R52 ;  /* 0x0000003443007844 */ /* 0x0003e20000000200 */
[----:B------:R-:W-:Y:S02]  /*de90*/  SEL R50, R74, R81, P0 ;  /* 0x000000514a327207 */ /* 0x000fe40000000000 */
[----:B------:R-:W-:Y:S01]  /*dea0*/  ISETP.GE.OR P2, PT, R51, R96, P1 ;  /* 0x000000603300720c */ /* 0x000fe20000f46670 */
[----:B0-----:R-:W-:Y:S01]  /*deb0*/  IMAD.IADD R47, R49, 0x1, R61 ;  /* 0x00000001312f7824 */ /* 0x001fe200078e023d */
[----:B------:R-:W-:Y:S01]  /*dec0*/  LEA R44, P4, R48, UR6, 0x2 ;  /* 0x00000006302c7c11 */ /* 0x000fe2000f8810ff */
[----:B------:R-:W-:Y:S01]  /*ded0*/  VIADD R45, R51, 0x8 ;  /* 0x00000008332d7836 */ /* 0x000fe20000000000 */
[----:B------:R-:W-:-:S02]  /*dee0*/  SEL R49, R116, R79, P0 ;  /* 0x0000004f74317207 */ /* 0x000fc40000000000 */
[----:B------:R-:W-:Y:S01]  /*def0*/  LEA.HI.X R46, R48, UR7, R47, 0x2, P4 ;  /* 0x00000007302e7c11 */ /* 0x000fe2000a0f142f */
[----:B------:R-:W-:Y:S01]  /*df00*/  SHFL.IDX PT, R94, R44, 0x1, 0x1c1f ;  /* 0x003c1f002c5e7f89 */ /* 0x000fe200000e0000 */
[----:B------:R-:W-:Y:S02]  /*df10*/  SEL R48, R81, R74, P0 ;  /* 0x0000004a51307207 */ /* 0x000fe40000000000 */
[----:B------:R-:W-:Y:S01]  /*df20*/  SEL R51, R79, R116, P0 ;  /* 0x000000744f337207 */ /* 0x000fe20000000000 */
[----:B------:R-:W-:Y:S01]  /*df30*/  SHFL.IDX PT, R89, R46, RZ, 0x1c1f ;  /* 0x001c1fff2e597589 */ /* 0x000fe200000e0000 */
[----:B------:R-:W-:Y:S02]  /*df40*/  ISETP.GE.OR P1, PT, R45, R96, P1 ;  /* 0x000000602d00720c */ /* 0x000fe40000f26670 */
[----:B-1----:R-:W-:Y:S01]  /*df50*/  SEL R52, R73, R90, P0 ;  /* 0x0000005a49347207 */ /* 0x002fe20000000000 */
[----:B------:R-:W-:Y:S01]  /*df60*/  SHFL.IDX PT, R95, R46, 0x1, 0x1c1f ;  /* 0x003c1f002e5f7f89 */ /* 0x000fe200000e0000 */
[----:B------:R-:W-:-:S02]  /*df70*/  SEL R54, R90, R73, P0 ;  /* 0x000000495a367207 */ /* 0x000fc40000000000 */
[----:B------:R-:W-:Y:S01]  /*df80*/  SEL R53, R115, R124, P0 ;  /* 0x0000007c73357207 */ /* 0x000fe20000000000 */
[----:B------:R-:W-:Y:S01]  /*df90*/  STSM.16.M88.4 [R65], R48 ;  /* 0x0000003041007844 */ /* 0x000fe20000000200 */
[----:B------:R-:W-:Y:S02]  /*dfa0*/  SEL R55, R124, R115, P0 ;  /* 0x000000737c377207 */ /* 0x000fe40000000000 */
[----:B------:R-:W-:Y:S02]  /*dfb0*/  SEL R45, R171, R88, P0 ;  /* 0x00000058ab2d7207 */ /* 0x000fe40000000000 */
[----:B------:R-:W-:Y:S01]  /*dfc0*/  SEL R47, R88, R171, P0 ;  /* 0x000000ab582f7207 */ /* 0x000fe20000000000 */
[----:B------:R-:W-:Y:S01]  /*dfd0*/  STSM.16.M88.4 [R64], R52 ;  /* 0x0000003440007844 */ /* 0x000fe20000000200 */
[----:B------:R-:W-:Y:S02]  /*dfe0*/  SEL R56, R72, R91, P0 ;  /* 0x0000005b48387207 */ /* 0x000fe40000000000 */
[----:B------:R-:W-:Y:S01]  /*dff0*/  SEL R58, R91, R72, P0 ;  /* 0x000000485b3a7207 */ /* 0x000fe20000000000 */
[----:B------:R0:W1:Y:S01]  /*e000*/  SHFL.IDX PT, R88, R44, RZ, 0x1c1f ;  /* 0x001c1fff2c587589 */ /* 0x00006200000e0000 */
[----:B------:R-:W-:-:S02]  /*e010*/  SEL R57, R87, R126, P0 ;  /* 0x0000007e57397207 */ /* 0x000fc40000000000 */
[----:B------:R-:W-:Y:S02]  /*e020*/  SEL R59, R126, R87, P0 ;  /* 0x000000577e3b7207 */ /* 0x000fe40000000000 */
[----:B------:R-:W-:Y:S02]  /*e030*/  SEL R81, R83, R128, P0 ;  /* 0x0000008053517207 */ /* 0x000fe40000000000 */
[----:B------:R-:W-:Y:S01]  /*e040*/  SEL R80, R43, R92, P0 ;  /* 0x0000005c2b507207 */ /* 0x000fe20000000000 */
[----:B------:R2:W-:Y:S01]  /*e050*/  STSM.16.M88.4 [R66], R56 ;  /* 0x0000003842007844 */ /* 0x0005e20000000200 */
[----:B------:R-:W-:Y:S02]  /*e060*/  SEL R82, R92, R43, P0 ;  /* 0x0000002b5c527207 */ /* 0x000fe40000000000 */
[----:B------:R-:W-:Y:S02]  /*e070*/  SEL R83, R128, R83, P0 ;  /* 0x0000005380537207 */ /* 0x000fe40000000000 */
[----:B0-----:R-:W-:-:S02]  /*e080*/  SEL R44, R42, R93, P0 ;  /* 0x0000005d2a2c7207 */ /* 0x001fc40000000000 */
[----:B------:R-:W-:Y:S01]  /*e090*/  SEL R46, R93, R42, P0 ;  /* 0x0000002a5d2e7207 */ /* 0x000fe20000000000 */
[----:B------:R-:W-:Y:S04]  /*e0a0*/  STSM.16.M88.4 [R68], R80 ;  /* 0x0000005044007844 */ /* 0x000fe80000000200 */
[----:B------:R-:W-:Y:S01]  /*e0b0*/  STSM.16.M88.4 [R70], R44 ;  /* 0x0000002c46007844 */ /* 0x000fe20000000200 */
[----:B------:R-:W-:Y:S01]  /*e0c0*/  BAR.SYNC.DEFER_BLOCKING 0x1, 0x100 ;  /* 0x0044000000007b1d */ /* 0x000fe20000010000 */
[----:B------:R-:W-:-:S05]  /*e0d0*/  UIMAD UR5, UR10, UR8, URZ ;  /* 0x000000080a0572a4 */ /* 0x000fca000f8e023f */
[----:B-1----:R-:W-:Y:S01]  /*e0e0*/  @!P2 ST.E desc[UR50][R88.64], R2 ;  /* 0x000000025800a985 */ /* 0x002fe2000c101932 */
[----:B------:R-:W-:Y:S01]  /*e0f0*/  UIMAD.WIDE.U32 UR6, UR40, UR8, URZ ;  /* 0x00000008280672a5 */ /* 0x000fe2000f8e003f */
[----:B------:R-:W-:Y:S02]  /*e100*/  ULDC.64 UR10, c[0x0][0xaf0] ;  /* 0x0002bc00000a7ab9 */ /* 0x000fe40000000a00 */
[----:B------:R0:W-:Y:S04]  /*e110*/  @!P1 ST.E desc[UR50][R94.64], R0 ;  /* 0x000000005e009985 */ /* 0x0001e8000c101932 */
[----:B------:R1:W5:Y:S04]  /*e120*/  LD.E.128 R52, desc[UR50][R30.64] ;  /* 0x000000321e347980 */ /* 0x000368000c101d00 */
[----:B--2---:R2:W5:Y:S01]  /*e130*/  LD.E.128 R56, desc[UR50][R28.64] ;  /* 0x000000321c387980 */ /* 0x004562000c101d00 */
[----:B0-----:R-:W-:-:S03]  /*e140*/  IMAD R0, R184, 0x20, R185 ;  /* 0x00000020b8007824 */ /* 0x001fc600078e02b9 */
[----:B------:R0:W5:Y:S01]  /*e150*/  LD.E.128 R88, desc[UR50][R6.64] ;  /* 0x0000003206587980 */ /* 0x000162000c101d00 */
[----:B-1----:R-:W1:Y:S01]  /*e160*/  @P3 LDC R31, c[0x0][0xbec] ;  /* 0x0002fb00ff1f3b82 */ /* 0x002e620000000800 */
[----:B------:R-:W-:Y:S02]  /*e170*/  UIMAD UR5, UR40, UR9, UR5 ;  /* 0x00000009280572a4 */ /* 0x000fe4000f8e0205 */
[----:B------:R-:W-:Y:S01]  /*e180*/  UIMAD UR8, UR13, UR10, URZ ;  /* 0x0000000a0d0872a4 */ /* 0x000fe2000f8e023f */
[----:B------:R-:W5:Y:S04]  /*e190*/  LD.E.128 R60, desc[UR50][R38.64] ;  /* 0x00000032263c7980 */ /* 0x000f68000c101d00 */
[----:B--2---:R-:W2:Y:S01]  /*e1a0*/  @P3 LDC R29, c[0x0][0xbf0] ;  /* 0x0002fc00ff1d3b82 */ /* 0x004ea20000000800 */
[----:B0-----:R-:W-:Y:S01]  /*e1b0*/  VIADD R6, R0, UR37 ;  /* 0x0000002500067c36 */ /* 0x001fe20008000000 */
[----:B------:R-:W-:Y:S01]  /*e1c0*/  UIADD3 UR7, UR7, UR5, URZ ;  /* 0x0000000507077290 */ /* 0x000fe2000fffe03f */
[----:B------:R-:W5:Y:S01]  /*e1d0*/  LD.E.128 R72, desc[UR50][R36.64] ;  /* 0x0000003224487980 */ /* 0x000f62000c101d00 */
[----:B------:R-:W-:Y:S01]  /*e1e0*/  UIMAD UR5, UR38, UR11, UR8 ;  /* 0x0000000b260572a4 */ /* 0x000fe2000f8e0208 */
[----:B------:R-:W-:Y:S01]  /*e1f0*/  IMAD.MOV.U32 R7, RZ, RZ, R6 ;  /* 0x000000ffff077224 */ /* 0x000fe200078e0006 */
[----:B------:R-:W-:Y:S01]  /*e200*/  UIMAD.WIDE.U32 UR38, UR38, UR10, UR6 ;  /* 0x0000000a262672a5 */ /* 0x000fe2000f8e0006 */
[----:B------:R0:W5:Y:S02]  /*e210*/  LD.E.128 R92, desc[UR50][R4.64] ;  /* 0x00000032045c7980 */ /* 0x000164000c101d00 */
[----:B------:R-:W-:-:S02]  /*e220*/  ULDC.64 UR6, c[0x0][0xae0] ;  /* 0x0002b80000067ab9 */ /* 0x000fc40000000a00 */
[----:B------:R-:W5:Y:S04]  /*e230*/  LD.E.128 R48, desc[UR50][R34.64] ;  /* 0x0000003222307980 */ /* 0x000f68000c101d00 */
[----:B------:R-:W5:Y:S01]  /*e240*/  LD.E.128 R76, desc[UR50][R32.64] ;  /* 0x00000032204c7980 */ /* 0x000f62000c101d00 */
[----:B-1----:R-:W-:Y:S01]  /*e250*/  @P3 IMAD.HI.U32 R0, R6, R31, RZ ;  /* 0x0000001f06003227 */ /* 0x002fe200078e00ff */
[----:B------:R-:W-:Y:S02]  /*e260*/  UIADD3 UR5, UR39, UR5, URZ ;  /* 0x0000000527057290 */ /* 0x000fe4000fffe03f */
[----:B------:R1:W5:Y:S04]  /*e270*/  LD.E.128 R36, desc[UR50][R8.64] ;  /* 0x0000003208247980 */ /* 0x000368000c101d00 */
[----:B------:R-:W5:Y:S01]  /*e280*/  LD.E.128 R40, desc[UR50][R40.64] ;  /* 0x0000003228287980 */ /* 0x000f62000c101d00 */
[----:B--2---:R-:W-:Y:S01]  /*e290*/  @P3 SHF.R.U32.HI R7, RZ, R29, R0 ;  /* 0x0000001dff073219 */ /* 0x004fe20000011600 */
[----:B0-----:R-:W-:-:S02]  /*e2a0*/  IMAD.U32 R5, RZ, RZ, UR39 ;  /* 0x00000027ff057e24 */ /* 0x001fc4000f8e00ff */
[----:B------:R-:W-:Y:S01]  /*e2b0*/  IMAD.U32 R4, RZ, RZ, UR38 ;  /* 0x00000026ff047e24 */ /* 0x000fe2000f8e00ff */
[--C-:B------:R-:W-:Y:S01]  /*e2c0*/  SHF.R.S32.HI R0, RZ, 0x1f, R7.reuse ;  /* 0x0000001fff007819 */ /* 0x100fe20000011407 */
[----:B------:R-:W-:Y:S01]  /*e2d0*/  IMAD.MOV R2, RZ, RZ, -R7 ;  /* 0x000000ffff027224 */ /* 0x000fe200078e0a07 */
[----:B------:R-:W5:Y:S01]  /*e2e0*/  LD.E.128 R44, desc[UR50][R26.64] ;  /* 0x000000321a2c7980 */ /* 0x000f62000c101d00 */
[----:B------:R-:W-:Y:S02]  /*e2f0*/  IMAD.U32 R5, RZ, RZ, UR5 ;  /* 0x00000005ff057e24 */ /* 0x000fe4000f8e00ff */
[----:B------:R-:W-:Y:S01]  /*e300*/  IMAD R0, R0, UR6, RZ ;  /* 0x0000000600007c24 */ /* 0x000fe2000f8e02ff */
[----:B------:R-:W5:Y:S01]  /*e310*/  LD.E.128 R84, desc[UR50][R14.64] ;  /* 0x000000320e547980 */ /* 0x000f62000c101d00 */
[----:B-1----:R-:W-:-:S03]  /*e320*/  IMAD R9, R3, R2, R6 ;  /* 0x0000000203097224 */ /* 0x002fc600078e0206 */
[----:B------:R-:W5:Y:S01]  /*e330*/  LD.E.128 R80, desc[UR50][R20.64] ;  /* 0x0000003214507980 */ /* 0x000f62000c101d00 */
[----:B------:R-:W-:-:S03]  /*e340*/  IMAD.WIDE.U32 R2, R7, UR6, R4 ;  /* 0x0000000607027c25 */ /* 0x000fc6000f8e0004 */
[----:B------:R-:W5:Y:S04]  /*e350*/  LD.E.128 R64, desc[UR50][R24.64] ;  /* 0x0000003218407980 */ /* 0x000f68000c101d00 */
[----:B------:R-:W5:Y:S04]  /*e360*/  LD.E.128 R68, desc[UR50][R12.64] ;  /* 0x000000320c447980 */ /* 0x000f68000c101d00 */
[----:B------:R0:W5:Y:S01]  /*e370*/  LD.E.128 R32, desc[UR50][R10.64] ;  /* 0x000000320a207980 */ /* 0x000162000c101d00 */
[----:B------:R-:W-:Y:S01]  /*e380*/  @!PT LDS RZ, [RZ] ;  /* 0x00000000fffff984 */ /* 0x000fe20000000800 */
[----:B------:R-:W-:Y:S01]  /*e390*/  @!PT LDS RZ, [RZ] ;  /* 0x00000000fffff984 */ /* 0x000fe20000000800 */
[----:B------:R-:W-:Y:S01]  /*e3a0*/  @!PT LDS RZ, [RZ] ;  /* 0x00000000fffff984 */ /* 0x000fe20000000800 */
[----:B------:R-:W-:Y:S01]  /*e3b0*/  @!PT LDS RZ, [RZ] ;  /* 0x00000000fffff984 */ /* 0x000fe20000000800 */
[----:B------:R1:W-:Y:S06]  /*e3c0*/  MEMBAR.ALL.CTA ;  /* 0x0000000000007992 */ /* 0x0003ec0000008000 */
[----:B-1----:R-:W1:Y:S01]  /*e3d0*/  FENCE.VIEW.ASYNC.S ;  /* 0x00000000000073c6 */ /* 0x002e620000000000 */
[----:B0-----:R-:W-:Y:S01]  /*e3e0*/  IMAD R11, R7, UR7, R0 ;  /* 0x00000007070b7c24 */ /* 0x001fe2000f8e0200 */
[----:B------:R-:W-:Y:S01]  /*e3f0*/  SHF.R.S32.HI R0, RZ, 0x1f, R9 ;  /* 0x0000001fff007819 */ /* 0x000fe20000011409 */
[----:B------:R-:W-:Y:S01]  /*e400*/  ULDC.64 UR6, c[0x0][0xad8] ;  /* 0x0002b60000067ab9 */ /* 0x000fe20000000a00 */
[----:B------:R-:W-:-:S02]  /*e410*/  VIADD R13, R185, UR37 ;  /* 0x00000025b90d7c36 */ /* 0x000fc40008000000 */
[----:B------:R-:W-:Y:S02]  /*e420*/  IMAD.IADD R3, R3, 0x1, R11 ;  /* 0x0000000103037824 */ /* 0x000fe400078e020b */
[----:B------:R-:W-:Y:S01]  /*e430*/  IMAD R0, R0, UR6, RZ ;  /* 0x0000000600007c24 */ /* 0x000fe2000f8e02ff */
[----:B------:R-:W-:Y:S01]  /*e440*/  UIADD3 UR5, UR12, 0x28420, URZ ;  /* 0x000284200c057890 */ /* 0x000fe2000fffe03f */
[----:B------:R-:W-:Y:S01]  /*e450*/  IMAD.WIDE.U32 R2, R9, UR6, R2 ;  /* 0x0000000609027c25 */ /* 0x000fe2000f8e0002 */
[----:B------:R-:W-:-:S03]  /*e460*/  ISETP.GE.AND P2, PT, R13, R96, PT ;  /* 0x000000600d00720c */ /* 0x000fc60003f46270 */
[----:B------:R-:W-:Y:S01]  /*e470*/  IMAD R7, R9, UR7, R0 ;  /* 0x0000000709077c24 */ /* 0x000fe2000f8e0200 */
[----:B------:R-:W-:Y:S01]  /*e480*/  ULDC.64 UR6, c[0x0][0xa80] ;  /* 0x0002a00000067ab9 */ /* 0x000fe20000000a00 */
[----:B------:R-:W-:Y:S01]  /*e490*/  UPRMT UR5, URZ, 0x654, UR5 ;  /* 0x000006543f057896 */ /* 0x000fe20008000005 */
[----:B------:R-:W-:Y:S01]  /*e4a0*/  LEA R0, P3, R2, UR6, 0x1 ;  /* 0x0000000602007c11 */ /* 0x000fe2000f8608ff */
[----:B------:R-:W-:Y:S02]  /*e4b0*/  IMAD.IADD R3, R3, 0x1, R7 ;  /* 0x0000000103037824 */ /* 0x000fe400078e0207 */
[----:B------:R-:W-:-:S03]  /*e4c0*/  VIADD R5, R13, 0x20 ;  /* 0x000000200d057836 */ /* 0x000fc60000000000 */
[----:B------:R-:W-:Y:S02]  /*e4d0*/  LEA.HI.X R10, R2, UR7, R3, 0x1, P3 ;  /* 0x00000007020a7c11 */ /* 0x000fe400098f0c03 */
[-C--:B------:R-:W-:Y:S01]  /*e4e0*/  ISETP.GE.AND P1, PT, R5, R96.reuse, PT ;  /* 0x000000600500720c */ /* 0x080fe20003f26270 */
[----:B------:R-:W-:Y:S01]  /*e4f0*/  VIADD R5, R13, 0x40 ;  /* 0x000000400d057836 */ /* 0x000fe20000000000 */
[----:B-1----:R0:W1:Y:S01]  /*e500*/  SHFL.IDX PT, R8, R0, RZ, 0x181f ;  /* 0x00181fff00087589 */ /* 0x00206200000e0000 */
[----:B------:R-:W-:Y:S01]  /*e510*/  SYNCS.ARRIVE.TRANS64.RED.A1T0 RZ, [UR5], RZ ;  /* 0x000000ffffff79a7 */ /* 0x000fe20008100405 */
[----:B------:R-:W-:Y:S02]  /*e520*/  BSSY B1, `(.L_x_1219) ;  /* 0x0000015000017945 */ /* 0x000fe40003800000 */
        /* <DEDUP_REMOVED lines=20> */
.L_x_1220:
[----:B------:R-:W-:Y:S05]  /*e670*/  BSYNC B1 ;  /* 0x0000000000017941 */ /* 0x000fea0003800000 */
.L_x_1219:
[----:B--2---:R2:W4:Y:S01]  /*e680*/  SHFL.IDX PT, R12, R10, 0x1, 0x181f ;  /* 0x00381f000a0c7f89 */ /* 0x00452200000e0000 */
[----:B------:R-:W-:Y:S03]  /*e690*/  BSSY B1, `(.L_x_1221) ;  /* 0x0000014000017945 */ /* 0x000fe60003800000 */
[----:B-1-3--:R2:W1:Y:S01]  /*e6a0*/  SHFL.IDX PT, R8, R0, 0x1, 0x181f ;  /* 0x00381f0000087f89 */ /* 0x00a46200000e0000 */
        /* <DEDUP_REMOVED lines=8> */
[----:B----4-:R-:W-:Y:S02]  /*e730*/  @!P4 LEA.HI.X R3, R17, R12, R193, 0x1, P6 ;  /* 0x0000000c1103c211 */ /* 0x010fe400030f0cc1 */
[----:B------:R-:W-:Y:S02]  /*e740*/  @!P2 LEA R6, P6, R19, R8, 0x1 ;  /* 0x000000081306a211 */ /* 0x000fe400078c08ff */
[----:B------:R-:W-:Y:S01]  /*e750*/  @!P3 LEA.HI.X R5, R22, R12, R192, 0x1, P5 ;  /* 0x0000000c1605b211 */ /* 0x000fe200028f0cc0 */
[----:B-----5:R3:W-:Y:S01]  /*e760*/  @!P4 ST.E.128 desc[UR50][R2.64], R60 ;  /* 0x0000003c0200c985 */ /* 0x0207e2000c101d32 */
[----:B------:R-:W-:-:S02]  /*e770*/  @!P1 LEA R8, P5, R23, R8, 0x1 ;  /* 0x0000000817089211 */ /* 0x000fc400078a08ff */
[-C--:B------:R-:W-:Y:S01]  /*e780*/  @!P2 LEA.HI.X R7, R19, R12.reuse, R191, 0x1, P6 ;  /* 0x0000000c1307a211 */ /* 0x080fe200030f0cbf */
[----:B------:R3:W-:Y:S01]  /*e790*/  @!P3 ST.E.128 desc[UR50][R4.64], R52 ;  /* 0x000000340400b985 */ /* 0x0007e2000c101d32 */
[----:B------:R-:W-:-:S03]  /*e7a0*/  @!P1 LEA.HI.X R9, R23, R12, R190, 0x1, P5 ;  /* 0x0000000c17099211 */ /* 0x000fc600028f0cbe */
[----:B------:R3:W-:Y:S04]  /*e7b0*/  @!P2 ST.E.128 desc[UR50][R6.64], R80 ;  /* 0x000000500600a985 */ /* 0x0007e8000c101d32 */
[----:B------:R3:W-:Y:S02]  /*e7c0*/  @!P1 ST.E.128 desc[UR50][R8.64], R88 ;  /* 0x0000005808009985 */ /* 0x0007e4000c101d32 */
.L_x_1222:
[----:B------:R-:W-:Y:S05]  /*e7d0*/  BSYNC B1 ;  /* 0x0000000000017941 */ /* 0x000fea0003800000 */
.L_x_1221:
[----:B----4-:R4:W0:Y:S01]  /*e7e0*/  SHFL.IDX PT, R12, R10, 0x2, 0x181f ;  /* 0x00581f000a0c7f89 */ /* 0x01082200000e0000 */
        /* <DEDUP_REMOVED lines=11> */
[----:B0-----:R-:W-:Y:S02]  /*e8a0*/  @!P3 LEA.HI.X R3, R17, R12, R193, 0x1, P6 ;  /* 0x0000000c1103b211 */ /* 0x001fe400030f0cc1 */
[----:B------:R-:W-:Y:S02]  /*e8b0*/  @!P0 LEA R8, P6, R23, R8, 0x1 ;  /* 0x0000000817088211 */ /* 0x000fe400078c08ff */
[-C--:B------:R-:W-:Y:S01]  /*e8c0*/  @!P2 LEA.HI.X R5, R22, R12.reuse, R192, 0x1, P5 ;  /* 0x0000000c1605a211 */ /* 0x080fe200028f0cc0 */
[----:B-----5:R3:W-:Y:S01]  /*e8d0*/  @!P3 ST.E.128 desc[UR50][R2.64], R72 ;  /* 0x000000480200b985 */ /* 0x0207e2000c101d32 */
[----:B------:R-:W-:-:S02]  /*e8e0*/  @!P1 LEA.HI.X R7, R19, R12, R191, 0x1, P4 ;  /* 0x0000000c13079211 */ /* 0x000fc400020f0cbf */
[----:B------:R-:W-:Y:S01]  /*e8f0*/  @!P0 LEA.HI.X R9, R23, R12, R190, 0x1, P6 ;  /* 0x0000000c17098211 */ /* 0x000fe200030f0cbe */
[----:B------:R3:W-:Y:S04]  /*e900*/  @!P2 ST.E.128 desc[UR50][R4.64], R56 ;  /* 0x000000380400a985 */ /* 0x0007e8000c101d32 */
[----:B------:R3:W-:Y:S04]  /*e910*/  @!P1 ST.E.128 desc[UR50][R6.64], R64 ;  /* 0x0000004006009985 */ /* 0x0007e8000c101d32 */
[----:B------:R3:W-:Y:S02]  /*e920*/  @!P0 ST.E.128 desc[UR50][R8.64], R36 ;  /* 0x0000002408008985 */ /* 0x0007e4000c101d32 */
.L_x_1224:
[----:B------:R-:W-:Y:S05]  /*e930*/  BSYNC B1 ;  /* 0x0000000000017941 */ /* 0x000fea0003800000 */
.L_x_1223:
[----:B---3--:R-:W-:Y:S01]  /*e940*/  VIADD R3, R13, 0x60 ;  /* 0x000000600d037836 */ /* 0x008fe20000000000 */
[----:B0-2-4-:R-:W0:Y:S04]  /*e950*/  SHFL.IDX PT, R10, R10, 0x3, 0x181f ;  /* 0x00781f000a0a7f89 */ /* 0x015e2800000e0000 */
[----:B------:R-:W-:Y:S01]  /*e960*/  ISETP.GE.AND P0, PT, R3, R96, PT ;  /* 0x000000600300720c */ /* 0x000fe20003f06270 */
[----:B------:R-:W2:-:S12]  /*e970*/  SHFL.IDX PT, R0, R0, 0x3, 0x181f ;  /* 0x00781f0000007f89 */ /* 0x000e9800000e0000 */
[----:B------:R-:W-:Y:S05]  /*e980*/  @P0 BRA `(.L_x_1225) ;  /* 0x0000000c00200947 */ /* 0x000fea0003800000 */
[----:B------:R-:W-:Y:S02]  /*e990*/  ULDC UR5, c[0x0][0xac8] ;  /* 0x0002b20000057ab9 */ /* 0x000fe40000000800 */
[----:B------:R-:W-:Y:S02]  /*e9a0*/  ISETP.GE.AND P3, PT, R17, UR5, PT ;  /* 0x0000000511007c0c */ /* 0x000fe4000bf66270 */
[----:B------:R-:W-:Y:S02]  /*e9b0*/  ISETP.GE.AND P4, PT, R22, UR5, PT ;  /* 0x0000000516007c0c */ /* 0x000fe4000bf86270 */
[----:B------:R-:W-:-:S09]  /*e9c0*/  ISETP.GE.AND P5, PT, R19, UR5, PT ;  /* 0x0000000513007c0c */ /* 0x000fd2000bfa6270 */
[-C--:B--2---:R-:W-:Y:S02]  /*e9d0*/  @!P3 LEA R2, P0, R17, R0.reuse, 0x1 ;  /* 0x000000001102b211 */ /* 0x084fe400078008ff */
[CC--:B------:R-:W-:Y:S02]  /*e9e0*/  @!P4 LEA R4, P1, R22.reuse, R0.reuse, 0x1 ;  /* 0x000000001604c211 */ /* 0x0c0fe400078208ff */
[----:B------:R-:W-:Y:S02]  /*e9f0*/  @!P5 LEA R6, P2, R19, R0, 0x1 ;  /* 0x000000001306d211 */ /* 0x000fe400078408ff */
[-C--:B0-----:R-:W-:Y:S02]  /*ea00*/  @!P3 LEA.HI.X R3, R17, R10.reuse, R193, 0x1, P0 ;  /* 0x0000000a1103b211 */ /* 0x081fe400000f0cc1 */
[-C--:B------:R-:W-:Y:S02]  /*ea10*/  @!P4 LEA.HI.X R5, R22, R10.reuse, R192, 0x1, P1 ;  /* 0x0000000a1605c211 */ /* 0x080fe400008f0cc0 */
[----:B------:R-:W-:Y:S01]  /*ea20*/  @!P5 LEA.HI.X R7, R19, R10, R191, 0x1, P2 ;  /* 0x0000000a1307d211 */ /* 0x000fe200010f0cbf */
[----:B-----5:R3:W-:Y:S01]  /*ea30*/  @!P3 ST.E.128 desc[UR50][R2.64], R48 ;  /* 0x000000300200b985 */ /* 0x0207e2000c101d32 */
[----:B------:R-:W-:-:S03]  /*ea40*/  ISETP.GE.AND P0, PT, R23, UR5, PT ;  /* 0x0000000517007c0c */ /* 0x000fc6000bf06270 */
[----:B------:R3:W-:Y:S04]  /*ea50*/  @!P4 ST.E.128 desc[UR50][R4.64], R44 ;  /* 0x0000002c0400c985 */ /* 0x0007e8000c101d32 */
[----:B------:R3:W-:Y:S06]  /*ea60*/  @!P5 ST.E.128 desc[UR50][R6.64], R68 ;  /* 0x000000440600d985 */ /* 0x0007ec000c101d32 */
[----:B------:R-:W-:Y:S05]  /*ea70*/  @P0 BRA `(.L_x_1225) ;  /* 0x0000000800e40947 */ /* 0x000fea0003800000 */
[----:B---3--:R-:W-:-:S04]  /*ea80*/  LEA R2, P0, R23, R0, 0x1 ;  /* 0x0000000017027211 */ /* 0x008fc800078008ff */
[----:B------:R-:W-:-:S05]  /*ea90*/  LEA.HI.X R3, R23, R10, R190, 0x1, P0 ;  /* 0x0000000a17037211 */ /* 0x000fca00000f0cbe */
[----:B------:R4:W-:Y:S01]  /*eaa0*/  ST.E.128 desc[UR50][R2.64], R32 ;  /* 0x0000002002007985 */ /* 0x0009e2000c101d32 */
[----:B------:R-:W-:Y:S05]  /*eab0*/  BRA `(.L_x_1225) ;  /* 0x0000000800d47947 */ /* 0x000fea0003800000 */
.L_x_1218:
[----:B------:R-:W0:Y:S01]  /*eac0*/  LDC R8, c[0x0][0xbe8] ;  /* 0x0002fa00ff087b82 */ /* 0x000e220000000800 */
[----:B------:R-:W-:Y:S01]  /*ead0*/  ISETP.GE.AND P0, PT, R194, 0x80, PT ;  /* 0x00000080c200780c */ /* 0x000fe20003f06270 */
[----:B------:R-:W-:Y:S01]  /*eae0*/  USHF.R.S32.HI UR8, URZ, 0x1f, UR40 ;  /* 0x0000001f3f087899 */ /* 0x000fe20008011428 */
[----:B------:R-:W-:Y:S01]  /*eaf0*/  BSSY B1, `(.L_x_1226) ;  /* 0x000002f000017945 */ /* 0x000fe20003800000 */
[----:B------:R-:W-:Y:S01]  /*eb00*/  USHF.R.S32.HI UR9, URZ, 0x1f, UR38 ;  /* 0x0000001f3f097899 */ /* 0x000fe20008011426 */
[----:B------:R-:W-:Y:S01]  /*eb10*/  IMAD R6, R184, 0x20, R185 ;  /* 0x00000020b8067824 */ /* 0x000fe200078e02b9 */
[----:B0-----:R-:W-:-:S13]  /*eb20*/  ISETP.NE.AND P1, PT, R8, 0x1, PT ;  /* 0x000000010800780c */ /* 0x001fda0003f25270 */
[----:B------:R-:W0:Y:S08]  /*eb30*/  @P1 LDC R9, c[0x0][0xbec] ;  /* 0x0002fb00ff091b82 */ /* 0x000e300000000800 */
[----:B------:R-:W1:Y:S01]  /*eb40*/  @P1 LDC R11, c[0x0][0xbf0] ;  /* 0x0002fc00ff0b1b82 */ /* 0x000e620000000800 */
[----:B------:R-:W-:Y:S05]  /*eb50*/  @P0 BRA `(.L_x_1227) ;  /* 0x0000000000a00947 */ /* 0x000fea0003800000 */
[----:B------:R-:W2:Y:S01]  /*eb60*/  S2R R0, SR_TID.X ;  /* 0x0000000000007919 */ /* 0x000ea20000002100 */
[----:B------:R-:W3:Y:S01]  /*eb70*/  LDC R3, c[0x0][0xbe8] ;  /* 0x0002fa00ff037b82 */ /* 0x000ee20000000800 */
[----:B------:R-:W-:Y:S01]  /*eb80*/  IMAD.U32 R4, RZ, RZ, UR37 ;  /* 0x00000025ff047e24 */ /* 0x000fe2000f8e00ff */
[----:B------:R-:W-:Y:S02]  /*eb90*/  ULDC UR5, c[0x0][0xa88] ;  /* 0x0002a20000057ab9 */ /* 0x000fe40000000800 */
[----:B---3--:R-:W-:Y:S02]  /*eba0*/  IMAD R5, R3, UR5, RZ ;  /* 0x0000000503057c24 */ /* 0x008fe4000f8e02ff */
[----:B--2---:R-:W-:-:S04]  /*ebb0*/  IADD3 R4, R4, -0x80, R0 ;  /* 0xffffff8004047810 */ /* 0x004fc80007ffe000 */
[----:B------:R-:W-:-:S13]  /*ebc0*/  ISETP.GE.AND P0, PT, R4, R5, PT ;  /* 0x000000050400720c */ /* 0x000fda0003f06270 */
[----:B------:R-:W-:Y:S05]  /*ebd0*/  @P0 BRA `(.L_x_1227) ;  /* 0x0000000000800947 */ /* 0x000fea0003800000 */
[----:B------:R-:W-:Y:S01]  /*ebe0*/  ISETP.NE.AND P0, PT, R3, 0x1, PT ;  /* 0x000000010300780c */ /* 0x000fe20003f05270 */
[----:B------:R-:W-:Y:S01]  /*ebf0*/  ULDC.64 UR10, c[0x0][0xb90] ;  /* 0x0002e400000a7ab9 */ /* 0x000fe20000000a00 */
[----:B------:R-:W-:Y:S01]  /*ec00*/  IMAD.MOV.U32 R2, RZ, RZ, R4 ;  /* 0x000000ffff027224 */ /* 0x000fe200078e0004 */
[----:B------:R-:W-:Y:S02]  /*ec10*/  UIMAD UR5, UR8, UR10, URZ ;  /* 0x0000000a080572a4 */ /* 0x000fe4000f8e023f */
[----:B------:R-:W-:Y:S02]  /*ec20*/  UIMAD.WIDE.U32 UR6, UR40, UR10, URZ ;  /* 0x0000000a280672a5 */ /* 0x000fe4000f8e003f */
[----:B------:R-:W-:-:S03]  /*ec30*/  UIMAD UR5, UR40, UR11, UR5 ;  /* 0x0000000b280572a4 */ /* 0x000fc6000f8e0205 */
[----:B------:R-:W-:Y:S01]  /*ec40*/  ULDC.64 UR10, c[0x0][0xb98] ;  /* 0x0002e600000a7ab9 */ /* 0x000fe20000000a00 */
[----:B------:R-:W-:Y:S02]  /*ec50*/  UIADD3 UR7, UR7, UR5, URZ ;  /* 0x0000000507077290 */ /* 0x000fe4000fffe03f */
[----:B------:R-:W2:Y:S01]  /*ec60*/  @P0 LDC R5, c[0x0][0xbec] ;  /* 0x0002fb00ff050b82 */ /* 0x000ea20000000800 */
[----:B------:R-:W-:Y:S02]  /*ec70*/  UIMAD UR5, UR9, UR10, URZ ;  /* 0x0000000a090572a4 */ /* 0x000fe4000f8e023f */
[----:B------:R-:W-:Y:S02]  /*ec80*/  UIMAD.WIDE.U32 UR6, UR38, UR10, UR6 ;  /* 0x0000000a260672a5 */ /* 0x000fe4000f8e0006 */
[----:B------:R-:W-:-:S03]  /*ec90*/  UIMAD UR5, UR38, UR11, UR5 ;  /* 0x0000000b260572a4 */ /* 0x000fc6000f8e0205 */
[----:B------:R-:W3:Y:S01]  /*eca0*/  @P0 LDC R7, c[0x0][0xbf0] ;  /* 0x0002fc00ff070b82 */ /* 0x000ee20000000800 */
[----:B------:R-:W-:Y:S01]  /*ecb0*/  ULDC.64 UR10, c[0x0][0xb88] ;  /* 0x0002e200000a7ab9 */ /* 0x000fe20000000a00 */
[----:B--2---:R-:W-:-:S05]  /*ecc0*/  @P0 IMAD.HI.U32 R0, R4, R5, RZ ;  /* 0x0000000504000227 */ /* 0x004fca00078e00ff */
[----:B---3--:R-:W-:-:S05]  /*ecd0*/  @P0 SHF.R.U32.HI R2, RZ, R7, R0 ;  /* 0x00000007ff020219 */ /* 0x008fca0000011600 */
[----:B------:R-:W-:-:S04]  /*ece0*/  IMAD.MOV R5, RZ, RZ, -R2 ;  /* 0x000000ffff057224 */ /* 0x000fc800078e0a02 */
[----:B------:R-:W-:Y:S01]  /*ecf0*/  IMAD R5, R3, R5, R4 ;  /* 0x0000000503057224 */ /* 0x000fe200078e0204 */
[----:B------:R-:W-:Y:S01]  /*ed00*/  SHF.R.S32.HI R3, RZ, 0x1f, R2 ;  /* 0x0000001fff037819 */ /* 0x000fe20000011402 */
[----:B------:R-:W-:Y:S01]  /*ed10*/  IMAD.U32 R4, RZ, RZ, UR5 ;  /* 0x00000005ff047e24 */ /* 0x000fe2000f8e00ff */
        /* <DEDUP_REMOVED lines=12> */
.L_x_1227:
[----:B------:R-:W-:Y:S05]  /*ede0*/  BSYNC B1 ;  /* 0x0000000000017941 */ /* 0x000fea0003800000 */
.L_x_1226:
[----:B------:R-:W-:Y:S01]  /*edf0*/  ULDC.64 UR10, c[0x0][0xae8] ;  /* 0x0002ba00000a7ab9 */ /* 0x000fe20000000a00 */
[----:B------:R-:W-:Y:S01]  /*ee00*/  VIADD R6, R6, UR37 ;  /* 0x0000002506067c36 */ /* 0x000fe20008000000 */
[----:B------:R-:W-:Y:S01]  /*ee10*/  UIMAD UR5, UR8, UR10, URZ ;  /* 0x0000000a080572a4 */ /* 0x000fe2000f8e023f */
[----:B------:R-:W-:Y:S01]  /*ee20*/  BSSY B1, `(.L_x_1228) ;  /* 0x000003c000017945 */ /* 0x000fe20003800000 */
[----:B------:R-:W-:Y:S01]  /*ee30*/  UIMAD.WIDE.U32 UR6, UR40, UR10, URZ ;  /* 0x0000000a280672a5 */ /* 0x000fe2000f8e003f */
[----:B0-----:R-:W-:Y:S01]  /*ee40*/  @P1 IMAD.HI.U32 R0, R6, R9, RZ ;  /* 0x0000000906001227 */ /* 0x001fe200078e00ff */
[----:B------:R-:W-:-:S03]  /*ee50*/  UIMAD UR5, UR40, UR11, UR5 ;  /* 0x0000000b280572a4 */ /* 0x000fc6000f8e0205 */
[----:B------:R-:W-:Y:S01]  /*ee60*/  ULDC.64 UR10, c[0x0][0xaf0] ;  /* 0x0002bc00000a7ab9 */ /* 0x000fe20000000a00 */
[----:B------:R-:W-:Y:S01]  /*ee70*/  UIADD3 UR7, UR7, UR5, URZ ;  /* 0x0000000507077290 */ /* 0x000fe2000fffe03f */
[----:B--2---:R-:W-:Y:S01]  /*ee80*/  IMAD.MOV.U32 R5, RZ, RZ, R6 ;  /* 0x000000ffff057224 */ /* 0x004fe200078e0006 */
[----:B------:R-:W-:Y:S01]  /*ee90*/  UIMAD UR5, UR9, UR10, URZ ;  /* 0x0000000a090572a4 */ /* 0x000fe2000f8e023f */
[----:B-1----:R-:W-:-:S03]  /*eea0*/  @P1 SHF.R.U32.HI R5, RZ, R11, R0 ;  /* 0x0000000bff051219 */ /* 0x002fc60000011600 */
[----:B------:R-:W-:Y:S01]  /*eeb0*/  UIMAD UR5, UR38, UR11, UR5 ;  /* 0x0000000b260572a4 */ /* 0x000fe2000f8e0205 */
[--C-:B------:R-:W-:Y:S01]  /*eec0*/  SHF.R.S32.HI R0, RZ, 0x1f, R5.reuse ;  /* 0x0000001fff007819 */ /* 0x100fe20000011405 */
[----:B------:R-:W-:Y:S01]  /*eed0*/  UIMAD.WIDE.U32 UR38, UR38, UR10, UR6 ;  /* 0x0000000a262672a5 */ /* 0x000fe2000f8e0006 */
[----:B------:R-:W-:Y:S02]  /*eee0*/  IMAD.MOV R7, RZ, RZ, -R5 ;  /* 0x000000ffff077224 */ /* 0x000fe400078e0a05 */
[----:B------:R-:W-:Y:S01]  /*eef0*/  ULDC.64 UR6, c[0x0][0xae0] ;  /* 0x0002b80000067ab9 */ /* 0x000fe20000000a00 */
[----:B------:R-:W-:Y:S01]  /*ef00*/  UIADD3 UR5, UR39, UR5, URZ ;  /* 0x0000000527057290 */ /* 0x000fe2000fffe03f */
[----:B------:R-:W-:Y:S02]  /*ef10*/  IMAD R0, R0, UR6, RZ ;  /* 0x0000000600007c24 */ /* 0x000fe4000f8e02ff */
[----:B------:R-:W-:Y:S02]  /*ef20*/  IMAD R7, R8, R7, R6 ;  /* 0x0000000708077224 */ /* 0x000fe400078e0206 */
[----:B------:R-:W-:-:S02]  /*ef30*/  IMAD.U32 R3, RZ, RZ, UR39 ;  /* 0x00000027ff037e24 */ /* 0x000fc4000f8e00ff */
[----:B------:R-:W-:Y:S02]  /*ef40*/  IMAD.U32 R2, RZ, RZ, UR38 ;  /* 0x00000026ff027e24 */ /* 0x000fe4000f8e00ff */
[----:B------:R-:W-:Y:S01]  /*ef50*/  IMAD.U32 R3, RZ, RZ, UR5 ;  /* 0x00000005ff037e24 */ /* 0x000fe2000f8e00ff */
[----:B------:R-:W-:Y:S01]  /*ef60*/  ULDC UR5, c[0x0][0xa88] ;  /* 0x0002a20000057ab9 */ /* 0x000fe20000000800 */
[C---:B------:R-:W-:Y:S01]  /*ef70*/  IMAD R9, R5.reuse, UR7, R0 ;  /* 0x0000000705097c24 */ /* 0x040fe2000f8e0200 */
[----:B------:R-:W-:Y:S01]  /*ef80*/  SHF.R.S32.HI R0, RZ, 0x1f, R7 ;  /* 0x0000001fff007819 */ /* 0x000fe20000011407 */
[----:B------:R-:W-:Y:S01]  /*ef90*/  IMAD.WIDE.U32 R2, R5, UR6, R2 ;  /* 0x0000000605027c25 */ /* 0x000fe2000f8e0002 */
[----:B------:R-:W-:-:S03]  /*efa0*/  ULDC.64 UR6, c[0x0][0xad8] ;  /* 0x0002b60000067ab9 */ /* 0x000fc60000000a00 */
[----:B------:R-:W-:Y:S02]  /*efb0*/  IMAD.IADD R3, R3, 0x1, R9 ;  /* 0x0000000103037824 */ /* 0x000fe400078e0209 */
[----:B------:R-:W-:Y:S02]  /*efc0*/  IMAD R4, R0, UR6, RZ ;  /* 0x0000000600047c24 */ /* 0x000fe4000f8e02ff */
[----:B------:R-:W-:Y:S02]  /*efd0*/  VIADD R6, R185, UR37 ;  /* 0x00000025b9067c36 */ /* 0x000fe40008000000 */
[----:B------:R-:W-:Y:S02]  /*efe0*/  IMAD R9, R8, UR5, RZ ;  /* 0x0000000508097c24 */ /* 0x000fe4000f8e02ff */
[C---:B------:R-:W-:Y:S02]  /*eff0*/  IMAD R5, R7.reuse, UR7, R4 ;  /* 0x0000000707057c24 */ /* 0x040fe4000f8e0204 */
[----:B------:R-:W-:Y:S01]  /*f000*/  IMAD.WIDE.U32 R2, R7, UR6, R2 ;  /* 0x0000000607027c25 */ /* 0x000fe2000f8e0002 */
[----:B------:R-:W-:Y:S01]  /*f010*/  ISETP.GE.AND P2, PT, R6, R9, PT ;  /* 0x000000090600720c */ /* 0x000fe20003f46270 */
[----:B------:R-:W-:-:S02]  /*f020*/  ULDC.64 UR6, c[0x0][0xa80] ;  /* 0x0002a00000067ab9 */ /* 0x000fc40000000a00 */
[----:B------:R-:W-:Y:S01]  /*f030*/  VIADD R0, R6, 0x20 ;  /* 0x0000002006007836 */ /* 0x000fe20000000000 */
[----:B------:R-:W-:Y:S01]  /*f040*/  LEA R4, P3, R2, UR6, 0x1 ;  /* 0x0000000602047c11 */ /* 0x000fe2000f8608ff */
[----:B------:R-:W-:-:S03]  /*f050*/  IMAD.IADD R3, R3, 0x1, R5 ;  /* 0x0000000103037824 */ /* 0x000fc600078e0205 */
[-C--:B------:R-:W-:Y:S01]  /*f060*/  ISETP.GE.AND P1, PT, R0, R9.reuse, PT ;  /* 0x000000090000720c */ /* 0x080fe20003f26270 */
[----:B------:R-:W-:Y:S01]  /*f070*/  VIADD R0, R6, 0x40 ;  /* 0x0000004006007836 */ /* 0x000fe20000000000 */
[----:B------:R-:W-:Y:S02]  /*f080*/  LEA.HI.X R5, R2, UR7, R3, 0x1, P3 ;  /* 0x0000000702057c11 */ /* 0x000fe400098f0c03 */
[----:B------:R0:W1:Y:S02]  /*f090*/  SHFL.IDX PT, R2, R4, RZ, 0x181f ;  /* 0x00181fff04027589 */ /* 0x00006400000e0000 */
[----:B------:R-:W-:Y:S02]  /*f0a0*/  ISETP.GE.AND P0, PT, R0, R9, PT ;  /* 0x000000090000720c */ /* 0x000fe40003f06270 */
[----:B------:R0:W2:Y:S01]  /*f0b0*/  SHFL.IDX PT, R0, R5, RZ, 0x181f ;  /* 0x00181fff05007589 */ /* 0x0000a200000e0000 */
[----:B------:R-:W-:Y:S10]  /*f0c0*/  @P2 BRA `(.L_x_1229) ;  /* 0x0000000000442947 */ /* 0x000ff40003800000 */
        /* <DEDUP_REMOVED lines=17> */
.L_x_1229:
[----:B------:R-:W-:Y:S05]  /*f1e0*/  BSYNC B1 ;  /* 0x0000000000017941 */ /* 0x000fea0003800000 */
.L_x_1228:
        /* <DEDUP_REMOVED lines=21> */
.L_x_1231:
[----:B------:R-:W-:Y:S05]  /*f340*/  BSYNC B1 ;  /* 0x0000000000017941 */ /* 0x000fea0003800000 */
.L_x_1230:
        /* <DEDUP_REMOVED lines=21> */
.L_x_1233:
[----:B------:R-:W-:Y:S05]  /*f4a0*/  BSYNC B1 ;  /* 0x0000000000017941 */ /* 0x000fea0003800000 */
.L_x_1232:
[----:B---3--:R-:W-:Y:S01]  /*f4b0*/  VIADD R3, R6, 0x60 ;  /* 0x0000006006037836 */ /* 0x008fe20000000000 */
[----:B0-----:R0:W3:Y:S04]  /*f4c0*/  SHFL.IDX PT, R0, R5, 0x3, 0x181f ;  /* 0x00781f0005007f89 */ /* 0x0010e800000e0000 */
[----:B------:R-:W-:Y:S01]  /*f4d0*/  ISETP.GE.AND P0, PT, R3, R9, PT ;  /* 0x000000090300720c */ /* 0x000fe20003f06270 */
[----:B-1----:R0:W1:-:S12]  /*f4e0*/  SHFL.IDX PT, R2, R4, 0x3, 0x181f ;  /* 0x00781f0004027f89 */ /* 0x00205800000e0000 */
[----:B0-----:R-:W-:Y:S05]  /*f4f0*/  @P0 BRA `(.L_x_1225) ;  /* 0x0000000000440947 */ /* 0x001fea0003800000 */
[----:B------:R-:W-:Y:S02]  /*f500*/  ULDC UR5, c[0x0][0xac8] ;  /* 0x0002b20000057ab9 */ /* 0x000fe40000000800 */
[----:B------:R-:W-:Y:S02]  /*f510*/  ISETP.GE.AND P3, PT, R17, UR5, PT ;  /* 0x0000000511007c0c */ /* 0x000fe4000bf66270 */
[----:B------:R-:W-:Y:S02]  /*f520*/  ISETP.GE.AND P2, PT, R22, UR5, PT ;  /* 0x0000000516007c0c */ /* 0x000fe4000bf46270 */
[----:B------:R-:W-:Y:S02]  /*f530*/  ISETP.GE.AND P1, PT, R19, UR5, PT ;  /* 0x0000000513007c0c */ /* 0x000fe4000bf26270 */
[----:B------:R-:W-:-:S07]  /*f540*/  ISETP.GE.AND P0, PT, R23, UR5, PT ;  /* 0x0000000517007c0c */ /* 0x000fce000bf06270 */
[-C--:B-12-4-:R-:W-:Y:S02]  /*f550*/  @!P3 LEA R4, P6, R17, R2.reuse, 0x1 ;  /* 0x000000021104b211 */ /* 0x096fe400078c08ff */
[CC--:B------:R-:W-:Y:S02]  /*f560*/  @!P2 LEA R6, P5, R22.reuse, R2.reuse, 0x1 ;  /* 0x000000021606a211 */ /* 0x0c0fe400078a08ff */
[----:B------:R-:W-:Y:S02]  /*f570*/  @!P1 LEA R8, P4, R19, R2, 0x1 ;  /* 0x0000000213089211 */ /* 0x000fe400078808ff */
[----:B---3--:R-:W-:Y:S02]  /*f580*/  @!P3 LEA.HI.X R5, R17, R0, R193, 0x1, P6 ;  /* 0x000000001105b211 */ /* 0x008fe400030f0cc1 */
        /* <DEDUP_REMOVED lines=8> */
.L_x_1225:
[----:B------:R-:W-:Y:S05]  /*f610*/  BSYNC B0 ;  /* 0x0000000000007941 */ /* 0x000fea0003800000 */
.L_x_1217:
[----:B------:R-:W-:Y:S02]  /*f620*/  ULDC UR5, c[0x0][0xc38] ;  /* 0x00030e0000057ab9 */ /* 0x000fe40000000800 */
[----:B------:R-:W-:-:S06]  /*f630*/  UISETP.GE.AND UP0, UPT, UR4, UR5, UPT ;  /* 0x000000050400728c */ /* 0x000fcc000bf06270 */
[----:B------:R-:W-:-:S13]  /*f640*/  PLOP3.LUT P0, PT, PT, PT, UP0, 0x80, 0x0 ;  /* 0x000000000000781c */ /* 0x000fda0003f0f008 */
[----:B------:R-:W-:Y:S05]  /*f650*/  @!P0 BRA `(.L_x_1234) ;  /* 0xffffff1400b88947 */ /* 0x000fea000383ffff */
[----:B------:R-:W-:Y:S05]  /*f660*/  EXIT ;  /* 0x000000000000794d */ /* 0x000fea0003800000 */
.L_x_1128:
[----:B------:R-:W-:-:S08]  /*f670*/  NOP ;  /* 0x0000000000007918 */ /* 0x000fd00000000000 */
[----:B------:R-:W0:-:S00]  /*f680*/  USETMAXREG.DEALLOC.CTAPOOL 0x28 ;  /* 0x00000028000079c8 */ /* 0x000e0000080e0500 */
[----:B0-----:R-:W-:-:S06]  /*f690*/  LOP3.LUT R0, R0, 0x3, RZ, 0xc0, !PT ;  /* 0x0000000300007812 */ /* 0x001fcc00078ec0ff */
[----:B------:R-:W0:Y:S01]  /*f6a0*/  S2UR UR5, SR_CTAID.X ;  /* 0x00000000000579c3 */ /* 0x000e220000002500 */
[----:B------:R-:W-:Y:S01]  /*f6b0*/  LOP3.LUT R16, R16, 0xfffffdff, RZ, 0xc0, !PT ;  /* 0xfffffdff10107812 */ /* 0x000fe200078ec0ff */
[----:B------:R-:W-:Y:S01]  /*f6c0*/  STL [R1+0x4], RZ ;  /* 0x000004ff01007387 */ /* 0x000fe20000100800 */
[----:B------:R-:W-:Y:S02]  /*f6d0*/  IMAD.MOV.U32 R19, RZ, RZ, RZ ;  /* 0x000000ffff137224 */ /* 0x000fe400078e00ff */
[----:B------:R-:W-:Y:S01]  /*f6e0*/  IMAD.MOV.U32 R23, RZ, RZ, 0x1 ;  /* 0x00000001ff177424 */ /* 0x000fe200078e00ff */
[----:B------:R1:W2:Y:S02]  /*f6f0*/  SHFL.IDX PT, R2, R0, RZ, 0x1f ;  /* 0x00001fff00027589 */ /* 0x0002a400000e0000 */
[----:B-1----:R-:W0:Y:S01]  /*f700*/  LDC R0, c[0x0][0xc38] ;  /* 0x00030e00ff007b82 */ /* 0x002e220000000800 */
[----:B--2---:R-:W-:-:S13]  /*f710*/  ISETP.NE.AND P0, PT, R2, RZ, PT ;  /* 0x000000ff0200720c */ /* 0x004fda0003f05270 */
[----:B------:R-:W-:Y:S01]  /*f720*/  @P0 LOP3.LUT R16, R16, 0x200, RZ, 0xfc, !PT ;  /* 0x0000020010100812 */ /* 0x000fe200078efcff */
[----:B------:R-:W-:Y:S06]  /*f730*/  @P0 BAR.ARV 0x4, 0x180 ;  /* 0x0106000000000b1d */ /* 0x000fec0000002000 */
[----:B0-----:R-:W-:-:S13]  /*f740*/  ISETP.LE.AND P0, PT, R0, UR5, PT ;  /* 0x0000000500007c0c */ /* 0x001fda000bf03270 */
[----:B------:R-:W-:Y:S05]  /*f750*/  @P0 BRA `(.L_x_1235) ;  /* 0x0000004800080947 */ /* 0x000fea0003800000 */
[----:B------:R-:W0:Y:S01]  /*f760*/  S2R R10, SR_TID.X ;  /* 0x00000000000a7919 */ /* 0x000e220000002100 */
[----:B------:R-:W-:Y:S01]  /*f770*/  ULDC.64 UR42, c[0x0][0x2f0] ;  /* 0x0000bc00002a7ab9 */ /* 0x000fe20000000a00 */
[----:B------:R-:W-:Y:S01]  /*f780*/  LOP3.LUT R16, R16, 0xfffffffe, RZ, 0xc0, !PT ;  /* 0xfffffffe10107812 */ /* 0x000fe200078ec0ff */
[----:B------:R-:W-:Y:S01]  /*f790*/  ULDC UR6, c[0x0][0x2b8] ;  /* 0x0000ae0000067ab9 */ /* 0x000fe20000000800 */
[----:B------:R-:W-:Y:S01]  /*f7a0*/  ULDC.64 UR8, c[0x0][0x418] ;  /* 0x0001060000087ab9 */ /* 0x000fe20000000a00 */
[----:B------:R-:W-:Y:S01]  /*f7b0*/  ULDC UR4, c[0x0][0x424] ;  /* 0x0001090000047ab9 */ /* 0x000fe20000000800 */
[----:B------:R-:W-:Y:S01]  /*f7c0*/  UISETP.NE.U32.AND UP0, UPT, UR8, URZ, UPT ;  /* 0x0000003f0800728c */ /* 0x000fe2000bf05070 */
[----:B------:R-:W-:Y:S01]  /*f7d0*/  IMAD.MOV.U32 R36, RZ, RZ, 0x20 ;  /* 0x00000020ff247424 */ /* 0x000fe200078e00ff */
[----:B------:R-:W-:Y:S01]  /*f7e0*/  ULDC UR40, c[0x0][0x288] ;  /* 0x0000a20000287ab9 */ /* 0x000fe20000000800 */
[----:B------:R-:W-:Y:S01]  /*f7f0*/  ULDC UR41, c[0x0][0x448] ;  /* 0x0001120000297ab9 */ /* 0x000fe20000000800 */
[----:B------:R-:W-:Y:S01]  /*f800*/  UISETP.NE.AND.EX UP0, UPT, UR9, URZ, UPT, UP0 ;  /* 0x0000003f0900728c */ /* 0x000fe2000bf05300 */
[----:B------:R-:W-:Y:S01]  /*f810*/  IMAD.MOV.U32 R23, RZ, RZ, 0x1 ;  /* 0x00000001ff177424 */ /* 0x000fe200078e00ff */
[----:B------:R-:W-:Y:S01]  /*f820*/  UIMAD UR41, UR41, UR40, URZ ;  /* 0x00000028292972a4 */ /* 0x000fe2000f8e023f */
[----:B------:R-:W-:Y:S01]  /*f830*/  IMAD.MOV.U32 R19, RZ, RZ, RZ ;  /* 0x000000ffff137224 */ /* 0x000fe200078e00ff */
[----:B------:R-:W-:-:S02]  /*f840*/  USEL UR4, UR4, 0x1, UP0 ;  /* 0x0000000104047887 */ /* 0x000fc40008000000 */
[----:B------:R-:W-:Y:S02]  /*f850*/  ULOP3.LUT UR49, UR36, 0x2, URZ, 0xfc, !UPT ;  /* 0x0000000224317892 */ /* 0x000fe4000f8efc3f */
[----:B------:R-:W-:Y:S02]  /*f860*/  UIMAD UR42, UR4, UR42, URZ ;  /* 0x0000002a042a72a4 */ /* 0x000fe4000f8e023f */
[----:B------:R-:W-:Y:S02]  /*f870*/  ULOP3.LUT UR48, UR36, 0x1, URZ, 0xfc, !UPT ;  /* 0x0000000124307892 */ /* 0x000fe4000f8efc3f */
[----:B------:R-:W-:Y:S02]  /*f880*/  UIADD3 UR4, UR42, 0x3f, URZ ;  /* 0x0000003f2a047890 */ /* 0x000fe4000fffe03f */
[----:B------:R-:W-:Y:S02]  /*f890*/  UIADD3 UR47, UR42, 0x1, -UR40 ;  /* 0x000000012a2f7890 */ /* 0x000fe4000fffe828 */
[----:B------:R-:W-:Y:S01]  /*f8a0*/  UIADD3 UR40, UR42, -UR40, URZ ;  /* 0x800000282a287290 */ /* 0x000fe2000fffe03f */
[----:B------:R-:W-:Y:S01]  /*f8b0*/  ULDC UR46, c[0x0][0xc] ;  /* 0x00000300002e7ab9 */ /* 0x000fe20000000800 */
[C---:B0-----:R-:W-:Y:S01]  /*f8c0*/  IMAD.SHL.U32 R2, R10.reuse, 0x10, RZ ;  /* 0x000000100a027824 */ /* 0x041fe200078e00ff */
[C---:B------:R-:W-:Y:S01]  /*f8d0*/  LOP3.LUT R9, R10.reuse, 0x7f, RZ, 0xc0, !PT ;  /* 0x0000007f0a097812 */ /* 0x040fe200078ec0ff */
[C---:B------:R-:W-:Y:S01]  /*f8e0*/  IMAD.SHL.U32 R8, R10.reuse, 0x2, RZ ;  /* 0x000000020a087824 */ /* 0x040fe200078e00ff */
[C---:B------:R-:W-:Y:S01]  /*f8f0*/  LOP3.LUT P0, RZ, R10.reuse, 0x4, RZ, 0xc0, !PT ;  /* 0x000000040aff7812 */ /* 0x040fe2000780c0ff */
[----:B------:R-:W-:Y:S01]  /*f900*/  IMAD.SHL.U32 R22, R10, 0x80, RZ ;  /* 0x000000800a167824 */ /* 0x000fe200078e00ff */
[----:B------:R-:W-:Y:S01]  /*f910*/  LOP3.LUT R7, R2, 0x3f0, RZ, 0xc0, !PT ;  /* 0x000003f002077812 */ /* 0x000fe200078ec0ff */
[----:B------:R-:W-:Y:S01]  /*f920*/  IMAD.SHL.U32 R4, R10, 0x40, RZ ;  /* 0x000000400a047824 */ /* 0x000fe200078e00ff */
[----:B------:R-:W-:-:S02]  /*f930*/  LOP3.LUT R30, R2, 0x70, RZ, 0xc0, !PT ;  /* 0x00000070021e7812 */ /* 0x000fc400078ec0ff */
[----:B------:R-:W-:Y:S02]  /*f940*/  LOP3.LUT R7, R7, 0x70, R8, 0x78, !PT ;  /* 0x0000007007077812 */ /* 0x000fe400078e7808 */
[----:B------:R-:W-:Y:S02]  /*f950*/  LOP3.LUT R8, R30, 0x80, RZ, 0xfc, !PT ;  /* 0x000000801e087812 */ /* 0x000fe400078efcff */
[----:B------:R-:W-:Y:S02]  /*f960*/  SHF.R.U32.HI R0, RZ, 0x5, R9 ;  /* 0x00000005ff007819 */ /* 0x000fe40000011609 */
[C---:B------:R-:W-:Y:S02]  /*f970*/  ISETP.GE.AND P3, PT, R8.reuse, UR43, PT ;  /* 0x0000002b08007c0c */ /* 0x040fe4000bf66270 */
[----:B------:R-:W-:Y:S02]  /*f980*/  ISETP.GE.AND P2, PT, R8, UR43, PT ;  /* 0x0000002b08007c0c */ /* 0x000fe4000bf46270 */
[----:B------:R-:W-:-:S02]  /*f990*/  LOP3.LUT R3, R22, 0x380, RZ, 0xc0, !PT ;  /* 0x0000038016037812 */ /* 0x000fc400078ec0ff */
[----:B------:R-:W-:Y:S02]  /*f9a0*/  ISETP.GE.AND P1, PT, R8, UR6, PT ;  /* 0x0000000608007c0c */ /* 0x000fe4000bf26270 */
[----:B------:R-:W-:Y:S01]  /*f9b0*/  LOP3.LUT R5, R4, 0x40, RZ, 0xc0, !PT ;  /* 0x0000004004057812 */ /* 0x000fe200078ec0ff */
[----:B------:R-:W-:Y:S01]  /*f9c0*/  IMAD R3, R0, 0x10, R3 ;  /* 0x0000001000037824 */ /* 0x000fe200078e0203 */
[----:B------:R-:W-:Y:S02]  /*f9d0*/  LOP3.LUT R29, R4, 0x200, RZ, 0xc0, !PT ;  /* 0x00000200041d7812 */ /* 0x000fe400078ec0ff */
[----:B------:R-:W-:Y:S01]  /*f9e0*/  SEL R36, R36, 0xffffffe0, !P0 ;  /* 0xffffffe024247807 */ /* 0x000fe20004000000 */
[----:B------:R-:W-:Y:S01]  /*f9f0*/  IMAD R6, R0, 0x400, R5 ;  /* 0x0000040000067824 */ /* 0x000fe200078e0205 */
[----:B------:R-:W-:Y:S01]  /*fa00*/  @P3 LOP3.LUT R16, R16, 0x1, RZ, 0xfc, !PT ;  /* 0x0000000110103812 */ /* 0x000fe200078efcff */
[----:B------:R-:W-:Y:S01]  /*fa10*/  IMAD.SHL.U32 R5, R10, 0x8, RZ ;  /* 0x000000080a057824 */ /* 0x000fe200078e00ff */
[----:B------:R-:W-:-:S02]  /*fa20*/  LOP3.LUT R3, R3, 0x70, R2, 0x78, !PT ;  /* 0x0000007003037812 */ /* 0x000fc400078e7802 */
[----:B------:R-:W-:Y:S02]  /*fa30*/  LOP3.LUT R16, R16, 0xffffff7f, RZ, 0xc0, !PT ;  /* 0xffffff7f10107812 */ /* 0x000fe400078ec0ff */
[----:B------:R-:W-:Y:S01]  /*fa40*/  LOP3.LUT R22, R3, 0xc00, R22, 0xf8, !PT ;  /* 0x00000c0003167812 */ /* 0x000fe200078ef816 */
[----:B------:R-:W-:Y:S01]  /*fa50*/  IMAD.U32 R3, RZ, RZ, UR5 ;  /* 0x00000005ff037e24 */ /* 0x000fe2000f8e00ff */
[----:B------:R-:W-:Y:S01]  /*fa60*/  @P2 LOP3.LUT R16, R16, 0x80, RZ, 0xfc, !PT ;  /* 0x0000008010102812 */ /* 0x000fe200078efcff */
[----:B------:R-:W-:Y:S01]  /*fa70*/  USHF.R.S32.HI UR5, URZ, 0x1f, UR4 ;  /* 0x0000001f3f057899 */ /* 0x000fe20008011404 */
[----:B------:R-:W-:Y:S01]  /*fa80*/  ISETP.GE.AND P2, PT, R30, UR43, PT ;  /* 0x0000002b1e007c0c */ /* 0x000fe2000bf46270 */
[----:B------:R-:W-:Y:S01]  /*fa90*/  VIADD R34, R22, 0x40 ;  /* 0x0000004016227836 */ /* 0x000fe20000000000 */
[----:B------:R-:W-:Y:S01]  /*faa0*/  LOP3.LUT R16, R16, 0xffffffdf, RZ, 0xc0, !PT ;  /* 0xffffffdf10107812 */ /* 0x000fe200078ec0ff */
[----:B------:R0:W-:Y:S01]  /*fab0*/  STL [R1], R3 ;  /* 0x0000000301007387 */ /* 0x0001e20000100800 */
[----:B------:R-:W-:Y:S01]  /*fac0*/  LOP3.LUT R0, R4, 0x180, RZ, 0xc0, !PT ;  /* 0x0000018004007812 */ /* 0x000fe200078ec0ff */
[----:B------:R-:W-:Y:S01]  /*fad0*/  @P0 VIADD R34, R22, 0xffffffc0 ;  /* 0xffffffc016220836 */ /* 0x000fe20000000000 */
[----:B------:R-:W-:Y:S01]  /*fae0*/  @P1 LOP3.LUT R16, R16, 0x20, RZ, 0xfc, !PT ;  /* 0x0000002010101812 */ /* 0x000fe200078efcff */
[----:B------:R1:W-:Y:S01]  /*faf0*/  STL [R1+0x4], RZ ;  /* 0x000004ff01007387 */ /* 0x0003e20000100800 */
[----:B------:R-:W-:Y:S01]  /*fb00*/  ISETP.GE.AND P1, PT, R30, UR43, PT ;  /* 0x0000002b1e007c0c */ /* 0x000fe2000bf26270 */
[----:B------:R-:W-:Y:S01]  /*fb10*/  ULEA.HI UR5, UR5, UR4, URZ, 0x6 ;  /* 0x0000000405057291 */ /* 0x000fe2000f8f303f */
[----:B------:R-:W-:-:S02]  /*fb20*/  LOP3.LUT R16, R16, 0xfffffffd, RZ, 0xc0, !PT ;  /* 0xfffffffd10107812 */ /* 0x000fc400078ec0ff */
[----:B------:R-:W-:Y:S01]  /*fb30*/  LOP3.LUT R0, R0, 0x10, R10, 0xf8, !PT ;  /* 0x0000001000007812 */ /* 0x000fe200078ef80a */
[----:B------:R-:W-:Y:S01]  /*fb40*/  USHF.R.S32.HI UR39, URZ, 0x6, UR5 ;  /* 0x000000063f277899 */ /* 0x000fe20008011405 */
[----:B------:R-:W-:Y:S02]  /*fb50*/  @P2 LOP3.LUT R16, R16, 0x2, RZ, 0xfc, !PT ;  /* 0x0000000210102812 */ /* 0x000fe400078efcff */
[----:B------:R-:W-:Y:S02]  /*fb60*/  LOP3.LUT R0, R0, 0x30, R5, 0x78, !PT ;  /* 0x0000003000007812 */ /* 0x000fe400078e7805 */
[----:B------:R-:W-:Y:S02]  /*fb70*/  ISETP.GE.AND P0, PT, R30, UR6, PT ;  /* 0x000000061e007c0c */ /* 0x000fe4000bf06270 */
[----:B------:R-:W-:Y:S02]  /*fb80*/  LOP3.LUT R16, R16, 0xfffffeff, RZ, 0xc0, !PT ;  /* 0xfffffeff10107812 */ /* 0x000fe400078ec0ff */
[----:B------:R-:W-:-:S02]  /*fb90*/  IADD3 R29, R0, R6, R29 ;  /* 0x00000006001d7210 */ /* 0x000fc40007ffe01d */
[----:B------:R-:W-:Y:S02]  /*fba0*/  MOV R0, 0x400 ;  /* 0x0000040000007802 */ /* 0x000fe40000000f00 */
[----:B------:R-:W-:Y:S02]  /*fbb0*/  @P1 LOP3.LUT R16, R16, 0x100, RZ, 0xfc, !PT ;  /* 0x0000010010101812 */ /* 0x000fe400078efcff */
[----:B------:R-:W-:Y:S02]  /*fbc0*/  LEA R17, R33, R0, 0x18 ;  /* 0x0000000021117211 */ /* 0x000fe400078ec0ff */
[--C-:B------:R-:W-:Y:S02]  /*fbd0*/  LOP3.LUT R35, R7, 0x400, R2.reuse, 0xf8, !PT ;  /* 0x0000040007237812 */ /* 0x100fe400078ef802 */
[----:B0-----:R-:W-:Y:S02]  /*fbe0*/  SHF.R.U32.HI R3, RZ, 0x3, R9 ;  /* 0x00000003ff037819 */ /* 0x001fe40000011609 */
[----:B------:R-:W-:Y:S01]  /*fbf0*/  LOP3.LUT R16, R16, 0xffffffbf, RZ, 0xc0, !PT ;  /* 0xffffffbf10107812 */ /* 0x000fe200078ec0ff */
[----:B------:R-:W-:Y:S01]  /*fc00*/  IMAD.IADD R37, R17, 0x1, R35 ;  /* 0x0000000111257824 */ /* 0x000fe200078e0223 */
[----:B------:R-:W-:-:S02]  /*fc10*/  LOP3.LUT R0, R3, 0x70, R2, 0xf8, !PT ;  /* 0x0000007003007812 */ /* 0x000fc400078ef802 */
[----:B-1----:R-:W-:-:S07]  /*fc20*/  @P0 LOP3.LUT R16, R16, 0x40, RZ, 0xfc, !PT ;  /* 0x0000004010100812 */ /* 0x002fce00078efcff */
.L_x_1306:
[----:B------:R-:W2:Y:S01]  /*fc30*/  LDL R0, [R1] ;  /* 0x0000000001007983 */ /* 0x000ea20000100800 */
[----:B------:R-:W-:Y:S02]  /*fc40*/  ULDC UR7, c[0x0][0xc60] ;  /* 0x0003180000077ab9 */ /* 0x000fe40000000800 */
[----:B------:R-:W-:-:S11]  /*fc50*/  UISETP.NE.AND UP0, UPT, UR7, 0x1, UPT ;  /* 0x000000010700788c */ /* 0x000fd6000bf05270 */
[----:B------:R-:W-:Y:S01]  /*fc60*/  @UP0 ULDC UR4, c[0x0][0xc64] ;  /* 0x0003190000040ab9 */ /* 0x000fe20000000800 */
[----:B------:R-:W-:Y:S01]  /*fc70*/  @UP0 ULDC UR8, c[0x0][0xc68] ;  /* 0x00031a0000080ab9 */ /* 0x000fe20000000800 */
[C---:B--2---:R-:W-:Y:S02]  /*fc80*/  R2UR UR38, R0.reuse ;  /* 0x00000000002672ca */ /* 0x044fe400000e0000 */
[----:B------:R-:W-:-:S11]  /*fc90*/  R2UR UR6, R0 ;  /* 0x00000000000672ca */ /* 0x000fd600000e0000 */
[----:B------:R-:W-:-:S04]  /*fca0*/  UIMAD.WIDE.U32 UR4, UR38, UR4, URZ ;  /* 0x00000004260472a5 */ /* 0x000fc8000f8e003f */
[----:B------:R-:W-:-:S03]  /*fcb0*/  @UP0 USHF.R.U32.HI UR38, URZ, UR8, UR5 ;  /* 0x000000083f260299 */ /* 0x000fc60008011605 */
[----:B------:R-:W-:Y:S02]  /*fcc0*/  ULDC UR4, c[0x0][0xc78] ;  /* 0x00031e0000047ab9 */ /* 0x000fe40000000800 */
[----:B------:R-:W-:Y:S02]  /*fcd0*/  UISETP.GE.AND UP0, UPT, UR38, UR4, UPT ;  /* 0x000000042600728c */ /* 0x000fe4000bf06270 */
[----:B------:R-:W-:-:S04]  /*fce0*/  UIADD3 UR4, -UR38, URZ, URZ ;  /* 0x0000003f26047290 */ /* 0x000fc8000fffe13f */
[----:B------:R-:W-:Y:S01]  /*fcf0*/  PLOP3.LUT P0, PT, PT, PT, UP0, 0x40, 0x0 ;  /* 0x000000000000781c */ /* 0x000fe20003f0e808 */
[----:B------:R-:W-:-:S12]  /*fd00*/  UIMAD UR7, UR7, UR4, UR6 ;  /* 0x00000004070772a4 */ /* 0x000fd8000f8e0206 */
[----:B01----:R-:W-:Y:S05]  /*fd10*/  @P0 BRA `(.L_x_1236) ;  /* 0x0000000000200947 */ /* 0x003fea0003800000 */
        /* <DEDUP_REMOVED lines=8> */
.L_x_1236:
[----:B------:R-:W-:Y:S01]  /*fda0*/  ULDC UR8, c[0x0][0xc54] ;  /* 0x0003150000087ab9 */ /* 0x000fe20000000800 */
[----:B------:R-:W-:Y:S01]  /*fdb0*/  UMOV UR6, UR7 ;  /* 0x0000000700067c82 */ /* 0x000fe20008000000 */
[----:B------:R-:W-:-:S11]  /*fdc0*/  UISETP.NE.AND UP0, UPT, UR8, 0x1, UPT ;  /* 0x000000010800788c */ /* 0x000fd6000bf05270 */
[----:B------:R-:W-:Y:S02]  /*fdd0*/  @UP0 ULDC.64 UR10, c[0x0][0xc58] ;  /* 0x00031600000a0ab9 */ /* 0x000fe40000000a00 */
[----:B------:R-:W-:-:S04]  /*fde0*/  UIMAD.WIDE.U32 UR4, UR7, UR10, URZ ;  /* 0x0000000a070472a5 */ /* 0x000fc8000f8e003f */
[----:B------:R-:W-:-:S04]  /*fdf0*/  @UP0 USHF.R.U32.HI UR6, URZ, UR11, UR5 ;  /* 0x0000000b3f060299 */ /* 0x000fc80008011605 */
[----:B------:R-:W-:-:S12]  /*fe00*/  UIMAD UR4, UR6, UR8, URZ ;  /* 0x00000008060472a4 */ /* 0x000fd8000f8e023f */
.L_x_1237:
[----:B------:R-:W-:Y:S01]  /*fe10*/  ULDC UR5, c[0x0][0xc48] ;  /* 0x0003120000057ab9 */ /* 0x000fe20000000800 */
[----:B------:R-:W-:Y:S01]  /*fe20*/  ULDC.64 UR8, c[0x0][0xa28] ;  /* 0x00028a0000087ab9 */ /* 0x000fe20000000a00 */
[----:B------:R-:W-:Y:S01]  /*fe30*/  UISETP.NE.AND UP1, UPT, UR5, 0x1, UPT ;  /* 0x000000010500788c */ /* 0x000fe2000bf25270 */
[----:B------:R-:W-:Y:S01]  /*fe40*/  IMAD.MOV.U32 R32, RZ, RZ, RZ ;  /* 0x000000ffff207224 */ /* 0x000fe200078e00ff */
[----:B------:R-:W-:Y:S02]  /*fe50*/  UIADD3 UR4, UR7, -UR4, URZ ;  /* 0x8000000407047290 */ /* 0x000fe4000fffe03f */
[----:B------:R-:W-:Y:S01]  /*fe60*/  UISETP.NE.U32.AND UP0, UPT, UR8, URZ, UPT ;  /* 0x0000003f0800728c */ /* 0x000fe2000bf05070 */
[----:B------:R-:W-:Y:S02]  /*fe70*/  ULDC UR5, c[0x0][0xc54] ;  /* 0x0003150000057ab9 */ /* 0x000fe40000000800 */
[----:B------:R-:W-:Y:S02]  /*fe80*/  UIMAD UR38, UR38, UR5, UR4 ;  /* 0x00000005262672a4 */ /* 0x000fe4000f8e0204 */
[----:B------:R-:W-:-:S02]  /*fe90*/  UISETP.NE.AND.EX UP0, UPT, UR9, URZ, UPT, UP0 ;  /* 0x0000003f0900728c */ /* 0x000fc4000bf05300 */
[----:B------:R-:W-:Y:S01]  /*fea0*/  @UP1 ULDC UR4, c[0x0][0xc4c] ;  /* 0x0003130000041ab9 */ /* 0x000fe20000000800 */
[----:B------:R-:W-:Y:S01]  /*feb0*/  @UP1 ULDC UR7, c[0x0][0xc50] ;  /* 0x0003140000071ab9 */ /* 0x000fe20000000800 */
[----:B------:R-:W-:Y:S02]  /*fec0*/  UIMAD.WIDE.U32 UR4, UR38, UR4, URZ ;  /* 0x00000004260472a5 */ /* 0x000fe4000f8e003f */
[----:B------:R-:W-:Y:S01]  /*fed0*/  UMOV UR37, UR38 ;  /* 0x0000002600257c82 */ /* 0x000fe20008000000 */
[----:B------:R-:W-:Y:S01]  /*fee0*/  ULOP3.LUT UR6, UR6, 0x1ffffff, URZ, 0x3c, !UPT ;  /* 0x01ffffff06067892 */ /* 0x000fe2000f8e3c3f */
[----:B------:R-:W-:Y:S01]  /*fef0*/  PLOP3.LUT P0, PT, PT, PT, UP0, 0x80, 0x0 ;  /* 0x000000000000781c */ /* 0x000fe20003f0f008 */
[----:B------:R-:W-:-:S03]  /*ff00*/  @UP1 USHF.R.U32.HI UR37, URZ, UR7, UR5 ;  /* 0x000000073f251299 */ /* 0x000fc60008011605 */
[----:B------:R-:W-:Y:S02]  /*ff10*/  @UP0 ULDC.64 UR4, c[0x0][0xa28] ;  /* 0x00028a0000040ab9 */ /* 0x000fe40000000a00 */
[----:B------:R-:W-:-:S06]  /*ff20*/  @UP0 UIMAD.WIDE UR4, UR37, 0x4, UR4 ;  /* 0x00000004250408a5 */ /* 0x000fcc000f8e0204 */
[----:B------:R-:W-:Y:S01]  /*ff30*/  IMAD.U32 R3, RZ, RZ, UR5 ;  /* 0x00000005ff037e24 */ /* 0x000fe2000f8e00ff */
[----:B------:R-:W-:Y:S01]  /*ff40*/  ULDC UR5, c[0x0][0x448] ;  /* 0x0001120000057ab9 */ /* 0x000fe20000000800 */
[----:B------:R-:W-:Y:S01]  /*ff50*/  IMAD.U32 R2, RZ, RZ, UR4 ;  /* 0x00000004ff027e24 */ /* 0x000fe2000f8e00ff */
[----:B------:R-:W-:Y:S01]  /*ff60*/  ULDC UR4, c[0x0][0xc3c] ;  /* 0x00030f0000047ab9 */ /* 0x000fe20000000800 */
[----:B------:R-:W-:Y:S02]  /*ff70*/  UISETP.NE.AND UP2, UPT, UR5, 0x1, UPT ;  /* 0x000000010500788c */ /* 0x000fe4000bf45270 */
[----:B------:R-:W-:Y:S01]  /*ff80*/  UIADD3 UR6, UR6, UR4, URZ ;  /* 0x0000000406067290 */ /* 0x000fe2000fffe03f */
[----:B------:R0:W5:Y:S01]  /*ff90*/  @P0 LDG.E R32, desc[UR50][R2.64] ;  /* 0x0000003202200981 */ /* 0x000162000c1e1900 */
[----:B------:R-:W-:Y:S02]  /*ffa0*/  UP2UR UR52, UPR, URZ, 0x4 ;  /* 0x000000043f347883 */ /* 0x000fe40008000000 */
[----:B------:R-:W-:-:S04]  /*ffb0*/  USHF.L.U32 UR43, UR6, 0x7, URZ ;  /* 0x00000007062b7899 */ /* 0x000fc8000800063f */
[----:B------:R-:W-:Y:S01]  /*ffc0*/  UIADD3 UR6, UR43, 0x7f, URZ ;  /* 0x0000007f2b067890 */ /* 0x000fe2000fffe03f */
[----:B------:R-:W-:Y:S01]  /*ffd0*/  @UP2 ULDC UR4, c[0x0][0x44c] ;  /* 0x0001130000042ab9 */ /* 0x000fe20000000800 */
[----:B------:R-:W-:Y:S02]  /*ffe0*/  @UP2 ULDC UR7, c[0x0][0x450] ;  /* 0x0001140000072ab9 */ /* 0x000fe40000000800 */
[----:B------:R-:W-:-:S04]  /*fff0*/  UIMAD.WIDE.U32 UR4, UR6, UR4, URZ ;  /* 0x00000004060472a5 */ /* 0x000fc8000f8e003f */
[----:B------:R-:W-:-:S03]  /*10000*/  @UP2 USHF.R.U32.HI UR6, URZ, UR7, UR5 ;  /* 0x000000073f062299 */ /* 0x000fc60008011605 */
[----:B------:R-:W-:Y:S01]  /*10010*/  ULDC.64 UR4, c[0x0][0x9e0] ;  /* 0x0002780000047ab9 */ /* 0x000fe20000000a00 */
[----:B------:R-:W-:Y:S02]  /*10020*/  UIADD3 UR6, UR47, UR6, URZ ;  /* 0x000000062f067290 */ /* 0x000fe4000fffe03f */
[----:B------:R-:W-:Y:S02]  /*10030*/  UISETP.GE.AND UP0, UPT, UR5, 0x1, UPT ;  /* 0x000000010500788c */ /* 0x000fe4000bf06270 */
[----:B------:R-:W-:-:S04]  /*10040*/  UIADD3 UR4, UR6, UR4, URZ ;  /* 0x0000000406047290 */ /* 0x000fc8000fffe03f */
[----:B------:R-:W-:-:S13]  /*10050*/  PLOP3.LUT P0, PT, PT, PT, UP0, 0x40, 0x0 ;  /* 0x000000000000781c */ /* 0x000fda0003f0e808 */
[----:B0-----:R-:W-:Y:S05]  /*10060*/  @P0 BRA `(.L_x_1238) ;  /* 0x0000000000440947 */ /* 0x001fea0003800000 */
        /* <DEDUP_REMOVED lines=10> */
.L_x_1239:
[----:B------:R-:W-:-:S11]  /*10110*/  UISETP.NE.AND UP1, UPT, UR5, 0x1, UPT ;  /* 0x000000010500788c */ /* 0x000fd6000bf25270 */
[----:B------:R-:W-:Y:S02]  /*10120*/  @UP1 ULDC.64 UR10, c[0x0][0x9e8] ;  /* 0x00027a00000a1ab9 */ /* 0x000fe40000000a00 */
[----:B------:R-:W-:-:S04]  /*10130*/  UIMAD.WIDE.U32 UR6, UR8, UR10, URZ ;  /* 0x0000000a080672a5 */ /* 0x000fc8000f8e003f */
[----:B------:R-:W-:-:S12]  /*10140*/  @UP1 USHF.R.U32.HI UR8, URZ, UR11, UR7 ;  /* 0x0000000b3f081299 */ /* 0x000fd80008011607 */
.L_x_1240:
[----:B------:R-:W-:-:S04]  /*10150*/  UIMAD UR8, UR8, UR5, UR5 ;  /* 0x00000005080872a4 */ /* 0x000fc8000f8e0205 */
[----:B------:R-:W-:-:S04]  /*10160*/  UISETP.LT.AND UP1, UPT, UR4, UR8, UPT ;  /* 0x000000080400728c */ /* 0x000fc8000bf21270 */
[----:B------:R-:W-:-:S12]  /*10170*/  USEL UR4, UR4, UR8, UP1 ;  /* 0x0000000804047287 */ /* 0x000fd80008800000 */
.L_x_1238:
[----:B------:R-:W-:Y:S01]  /*10180*/  UISETP.NE.AND UP1, UPT, UR52, URZ, UPT ;  /* 0x0000003f3400728c */ /* 0x000fe2000bf25270 */
[----:B------:R-:W-:Y:S01]  /*10190*/  PLOP3.LUT P0, PT, PT, PT, UP0, 0x40, 0x0 ;  /* 0x000000000000781c */ /* 0x000fe20003f0e808 */
[----:B------:R-:W-:-:S04]  /*101a0*/  UIADD3 UR4, UR4, 0x3f, URZ ;  /* 0x0000003f04047890 */ /* 0x000fc8000fffe03f */
[----:B------:R-:W-:-:S04]  /*101b0*/  USHF.R.S32.HI UR8, URZ, 0x1f, UR4 ;  /* 0x0000001f3f087899 */ /* 0x000fc80008011404 */
[----:B------:R-:W-:Y:S01]  /*101c0*/  ULEA.HI UR8, UR8, UR4, URZ, 0x6 ;  /* 0x0000000408087291 */ /* 0x000fe2000f8f303f */
[----:B------:R-:W-:Y:S01]  /*101d0*/  @UP1 ULDC UR6, c[0x0][0x44c] ;  /* 0x0001130000061ab9 */ /* 0x000fe20000000800 */
[----:B------:R-:W-:Y:S01]  /*101e0*/  @UP1 ULDC UR9, c[0x0][0x450] ;  /* 0x0001140000091ab9 */ /* 0x000fe20000000800 */
[----:B------:R-:W-:Y:S02]  /*101f0*/  UIMAD.WIDE.U32 UR6, UR43, UR6, URZ ;  /* 0x000000062b0672a5 */ /* 0x000fe4000f8e003f */
[----:B------:R-:W-:Y:S01]  /*10200*/  UMOV UR4, UR43 ;  /* 0x0000002b00047c82 */ /* 0x000fe20008000000 */
[----:B------:R-:W-:Y:S02]  /*10210*/  USHF.R.S32.HI UR8, URZ, 0x6, UR8 ;  /* 0x000000063f087899 */ /* 0x000fe40008011408 */
[----:B------:R-:W-:Y:S02]  /*10220*/  @UP1 USHF.R.U32.HI UR4, URZ, UR9, UR7 ;  /* 0x000000093f041299 */ /* 0x000fe40008011607 */
[----:B------:R-:W-:-:S02]  /*10230*/  UISETP.LT.AND UP1, UPT, UR39, UR8, UPT ;  /* 0x000000082700728c */ /* 0x000fc4000bf21270 */
[----:B------:R-:W-:Y:S01]  /*10240*/  UIADD3 UR4, UR40, UR4, URZ ;  /* 0x0000000428047290 */ /* 0x000fe2000fffe03f */
[----:B------:R-:W-:Y:S01]  /*10250*/  ULDC UR6, c[0x0][0x9dc] ;  /* 0x0002770000067ab9 */ /* 0x000fe20000000800 */
[----:B------:R-:W-:Y:S02]  /*10260*/  USEL UR44, UR39, UR8, UP1 ;  /* 0x00000008272c7287 */ /* 0x000fe40008800000 */
[----:B------:R-:W-:Y:S01]  /*10270*/  UIADD3 UR8, UR4, -UR6, URZ ;  /* 0x8000000604087290 */ /* 0x000fe2000fffe03f */
[----:B------:R-:W-:Y:S11]  /*10280*/  @P0 BRA `(.L_x_1241) ;  /* 0x0000000000440947 */ /* 0x000ff60003800000 */
        /* <DEDUP_REMOVED lines=10> */
.L_x_1242:
[----:B------:R-:W-:-:S11]  /*10330*/  UISETP.NE.AND UP0, UPT, UR5, 0x1, UPT ;  /* 0x000000010500788c */ /* 0x000fd6000bf05270 */
[----:B------:R-:W-:Y:S02]  /*10340*/  @UP0 ULDC.64 UR10, c[0x0][0x9e8] ;  /* 0x00027a00000a0ab9 */ /* 0x000fe40000000a00 */
[----:B------:R-:W-:-:S04]  /*10350*/  UIMAD.WIDE.U32 UR6, UR4, UR10, URZ ;  /* 0x0000000a040672a5 */ /* 0x000fc8000f8e003f */
[----:B------:R-:W-:-:S12]  /*10360*/  @UP0 USHF.R.U32.HI UR4, URZ, UR11, UR7 ;  /* 0x0000000b3f040299 */ /* 0x000fd80008011607 */
.L_x_1243:
[----:B------:R-:W-:-:S04]  /*10370*/  UIMAD UR4, UR4, UR5, URZ ;  /* 0x00000005040472a4 */ /* 0x000fc8000f8e023f */
[----:B------:R-:W-:-:S04]  /*10380*/  UISETP.LT.AND UP0, UPT, UR8, UR4, UPT ;  /* 0x000000040800728c */ /* 0x000fc8000bf01270 */
[----:B------:R-:W-:-:S12]  /*10390*/  USEL UR8, UR8, UR4, !UP0 ;  /* 0x0000000408087287 */ /* 0x000fd8000c000000 */
.L_x_1241:
[----:B------:R-:W-:Y:S01]  /*103a0*/  USHF.R.S32.HI UR4, URZ, 0x1f, UR8 ;  /* 0x0000001f3f047899 */ /* 0x000fe20008011408 */
[----:B------:R-:W-:Y:S03]  /*103b0*/  BSSY B7, `(.L_x_1244) ;  /* 0x00003a4000077945 */ /* 0x000fe60003800000 */
[----:B------:R-:W-:-:S04]  /*103c0*/  ULEA.HI UR4, UR4, UR8, URZ, 0x6 ;  /* 0x0000000804047291 */ /* 0x000fc8000f8f303f */
[----:B------:R-:W-:-:S04]  /*103d0*/  USHF.R.S32.HI UR4, URZ, 0x6, UR4 ;  /* 0x000000063f047899 */ /* 0x000fc80008011404 */
[----:B------:R-:W-:-:S04]  /*103e0*/  UISETP.LT.AND UP0, UPT, URZ, UR4, UPT ;  /* 0x000000043f00728c */ /* 0x000fc8000bf01270 */
[----:B------:R-:W-:-:S04]  /*103f0*/  USEL UR45, URZ, UR4, !UP0 ;  /* 0x000000043f2d7287 */ /* 0x000fc8000c000000 */
[----:B------:R-:W-:-:S06]  /*10400*/  UISETP.GT.AND UP0, UPT, UR44, UR45, UPT ;  /* 0x0000002d2c00728c */ /* 0x000fcc000bf04270 */
[----:B------:R-:W-:-:S13]  /*10410*/  PLOP3.LUT P0, PT, PT, PT, UP0, 0x80, 0x0 ;  /* 0x000000000000781c */ /* 0x000fda0003f0f008 */
[----:B------:R-:W-:Y:S05]  /*10420*/  @P0 BRA `(.L_x_1245) ;  /* 0x0000000000480947 */ /* 0x000fea0003800000 */
[----:B------:R-:W0:Y:S02]  /*10430*/  S2R R0, SR_TID.X ;  /* 0x0000000000007919 */ /* 0x000e240000002100 */
[----:B0-----:R-:W-:-:S04]  /*10440*/  LOP3.LUT R0, R0, 0x7f, RZ, 0xc0, !PT ;  /* 0x0000007f00007812 */ /* 0x001fc800078ec0ff */
[----:B------:R-:W-:-:S13]  /*10450*/  ISETP.NE.AND P0, PT, R0, RZ, PT ;  /* 0x000000ff0000720c */ /* 0x000fda0003f05270 */
[----:B------:R-:W-:Y:S05]  /*10460*/  @P0 BRA `(.L_x_1246) ;  /* 0x0000003800600947 */ /* 0x000fea0003800000 */
[----:B------:R-:W0:Y:S01]  /*10470*/  S2R R7, SR_LANEID ;  /* 0x0000000000077919 */ /* 0x000e220000000000 */
[----:B------:R-:W-:Y:S01]  /*10480*/  VOTEU.ANY UR4, UPT, PT ;  /* 0x0000000000047886 */ /* 0x000fe200038e0100 */
[----:B------:R-:W1:Y:S01]  /*10490*/  LDC.64 R2, c[0x0][0xc80] ;  /* 0x00032000ff027b82 */ /* 0x000e620000000a00 */
[----:B------:R-:W0:Y:S08]  /*104a0*/  FLO.U32 R0, UR4 ;  /* 0x0000000400007d00 */ /* 0x000e3000080e0000 */
[----:B------:R-:W1:Y:S01]  /*104b0*/  POPC R5, UR4 ;  /* 0x0000000400057d09 */ /* 0x000e620008000000 */
[----:B0-----:R-:W-:-:S13]  /*104c0*/  ISETP.EQ.U32.AND P1, PT, R0, R7, PT ;  /* 0x000000070000720c */ /* 0x001fda0003f22070 */
[----:B-1----:R-:W2:Y:S01]  /*104d0*/  @P1 ATOMG.E.ADD.STRONG.GPU PT, R3, desc[UR50][R2.64], R5 ;  /* 0x00000005020319a8 */ /* 0x002ea200081ee1f2 */
[----:B------:R-:W0:Y:S02]  /*104e0*/  S2R R4, SR_LTMASK ;  /* 0x0000000000047919 */ /* 0x000e240000003900 */
[----:B0-----:R-:W-:-:S04]  /*104f0*/  LOP3.LUT R4, R4, UR4, RZ, 0xc0, !PT ;  /* 0x0000000404047c12 */ /* 0x001fc8000f8ec0ff */
[----:B------:R-:W0:Y:S01]  /*10500*/  POPC R7, R4 ;  /* 0x0000000400077309 */ /* 0x000e220000000000 */
[----:B--2---:R-:W0:Y:S02]  /*10510*/  SHFL.IDX PT, R0, R3, R0, 0x1f ;  /* 0x00001f0003007589 */ /* 0x004e2400000e0000 */
[----:B0-----:R-:W-:-:S05]  /*10520*/  IADD3 R0, R0, UR46, R7 ;  /* 0x0000002e00007c10 */ /* 0x001fca000fffe007 */
[----:B------:R2:W-:Y:S01]  /*10530*/  STL [R1], R0 ;  /* 0x0000000001007387 */ /* 0x0005e20000100800 */
[----:B------:R-:W-:Y:S05]  /*10540*/  BRA `(.L_x_1246) ;  /* 0x0000003800287947 */ /* 0x000fea0003800000 */
.L_x_1245:
        /* <DEDUP_REMOVED lines=20> */
.L_x_1248:
[----:B------:R-:W-:Y:S05]  /*10690*/  BSYNC B6 ;  /* 0x0000000000067941 */ /* 0x000fea0003800000 */
.L_x_1247:
        /* <DEDUP_REMOVED lines=22> */
.L_x_1250:
[----:B------:R-:W-:Y:S05]  /*10800*/  BSYNC B6 ;  /* 0x0000000000067941 */ /* 0x000fea0003800000 */
.L_x_1249:
        /* <DEDUP_REMOVED lines=20> */
.L_x_1252:
[----:B------:R-:W-:Y:S05]  /*10950*/  BSYNC B6 ;  /* 0x0000000000067941 */ /* 0x000fea0003800000 */
.L_x_1251:
        /* <DEDUP_REMOVED lines=19> */
.L_x_1254:
[----:B------:R-:W-:Y:S05]  /*10a90*/  BSYNC B6 ;  /* 0x0000000000067941 */ /* 0x000fea0003800000 */
.L_x_1253:
[----:B------:R-:W-:Y:S01]  /*10aa0*/  ULDC.64 UR4, c[0x0][0x9f8] ;  /* 0x00027e0000047ab9 */ /* 0x000fe20000000a00 */
[----:B------:R-:W-:Y:S01]  /*10ab0*/  IMAD.U32 R24, RZ, RZ, UR37 ;  /* 0x00000025ff187e24 */ /* 0x000fe2000f8e00ff */
[----:B------:R-:W-:Y:S01]  /*10ac0*/  UISETP.NE.U32.AND UP0, UPT, UR4, URZ, UPT ;  /* 0x0000003f0400728c */ /* 0x000fe2000bf05070 */
[----:B------:R-:W0:Y:S03]  /*10ad0*/  LDC R20, c[0x0][0x430] ;  /* 0x00010c00ff147b82 */ /* 0x000e260000000800 */
[----:B------:R-:W-:-:S06]  /*10ae0*/  UISETP.NE.AND.EX UP0, UPT, UR5, URZ, UPT, UP0 ;  /* 0x0000003f0500728c */ /* 0x000fcc000bf05300 */
[----:B------:R-:W-:-:S05]  /*10af0*/  PLOP3.LUT P0, PT, PT, PT, UP0, 0x80, 0x0 ;  /* 0x000000000000781c */ /* 0x000fca0003f0f008 */
[----:B------:R-:W-:Y:S02]  /*10b00*/  @UP0 ULDC.64 UR4, c[0x0][0x9f8] ;  /* 0x00027e0000040ab9 */ /* 0x000fe40000000a00 */
[----:B------:R-:W-:-:S06]  /*10b10*/  @UP0 UIMAD.WIDE UR4, UR37, 0x4, UR4 ;  /* 0x00000004250408a5 */ /* 0x000fcc000f8e0204 */
[----:B------:R-:W-:Y:S01]  /*10b20*/  IMAD.U32 R2, RZ, RZ, UR4 ;  /* 0x00000004ff027e24 */ /* 0x000fe2000f8e00ff */
[----:B------:R-:W-:Y:S01]  /*10b30*/  ULDC UR4, c[0x0][0xc48] ;  /* 0x0003120000047ab9 */ /* 0x000fe20000000800 */
[----:B------:R-:W-:-:S05]  /*10b40*/  IMAD.U32 R3, RZ, RZ, UR5 ;  /* 0x00000005ff037e24 */ /* 0x000fca000f8e00ff */
[----:B------:R1:W5:Y:S01]  /*10b50*/  @P0 LDG.E R24, desc[UR50][R2.64] ;  /* 0x0000003202180981 */ /* 0x000362000c1e1900 */
[----:B------:R-:W-:Y:S01]  /*10b60*/  IMAD.U32 R10, RZ, RZ, UR44 ;  /* 0x0000002cff0a7e24 */ /* 0x000fe2000f8e00ff */
[----:B------:R-:W-:Y:S01]  /*10b70*/  UMOV UR5, 0xffffffff ;  /* 0xffffffff00057882 */ /* 0x000fe20000000000 */
[----:B------:R-:W-:-:S03]  /*10b80*/  IMAD.U32 R18, RZ, RZ, UR4 ;  /* 0x00000004ff127e24 */ /* 0x000fc6000f8e00ff */
[----:B------:R-:W-:Y:S01]  /*10b90*/  LEA R10, R10, 0xffffffc0, 0x6 ;  /* 0xffffffc00a0a7811 */ /* 0x000fe200078e30ff */
[----:B------:R-:W-:Y:S06]  /*10ba0*/  BRA.DIV UR5, `(.L_x_1255) ;  /* 0x0000003a05d47947 */ /* 0x000fec000b800000 */
.L_x_1326:
[----:B------:R-:W2:Y:S01]  /*10bb0*/  S2R R0, SR_TID.X ;  /* 0x0000000000007919 */ /* 0x000ea20000002100 */
[----:B0-----:R-:W-:Y:S02]  /*10bc0*/  ISETP.NE.AND P1, PT, R20, 0x1, PT ;  /* 0x000000011400780c */ /* 0x001fe40003f25270 */
[----:B-----5:R-:W-:Y:S01]  /*10bd0*/  SHF.R.S32.HI R31, RZ, 0x1f, R24 ;  /* 0x0000001fff1f7819 */ /* 0x020fe20000011418 */
[----:B-1----:R-:W0:Y:S01]  /*10be0*/  S2R R2, SR_TID.X ;  /* 0x0000000000027919 */ /* 0x002e220000002100 */
[----:B------:R-:W-:-:S09]  /*10bf0*/  LOP3.LUT R16, R16, 0xffffffef, RZ, 0xc0, !PT ;  /* 0xffffffef10107812 */ /* 0x000fd200078ec0ff */
[----:B------:R-:W1:Y:S01]  /*10c00*/  @P1 LDC R5, c[0x0][0x434] ;  /* 0x00010d00ff051b82 */ /* 0x000e620000000800 */
[----:B------:R-:W-:-:S07]  /*10c10*/  @P1 LOP3.LUT R16, R16, 0x10, RZ, 0xfc, !PT ;  /* 0x0000001010101812 */ /* 0x000fce00078efcff */
[----:B------:R-:W3:Y:S01]  /*10c20*/  @P1 LDC R7, c[0x0][0x438] ;  /* 0x00010e00ff071b82 */ /* 0x000ee20000000800 */
[----:B--2---:R-:W-:Y:S01]  /*10c30*/  LOP3.LUT R0, R0, 0x7f, RZ, 0xc0, !PT ;  /* 0x0000007f00007812 */ /* 0x004fe200078ec0ff */
[----:B0-----:R-:W-:-:S03]  /*10c40*/  IMAD.SHL.U32 R11, R2, 0x10, RZ ;  /* 0x00000010020b7824 */ /* 0x001fc600078e00ff */
[----:B------:R-:W-:-:S04]  /*10c50*/  SHF.R.U32.HI R0, RZ, 0x3, R0 ;  /* 0x00000003ff007819 */ /* 0x000fc80000011600 */
[----:B------:R-:W-:-:S05]  /*10c60*/  LOP3.LUT R11, R0, 0x70, R11, 0xf8, !PT ;  /* 0x00000070000b7812 */ /* 0x000fca00078ef80b */
[----:B------:R-:W-:-:S04]  /*10c70*/  IMAD.IADD R3, R11, 0x1, R10 ;  /* 0x000000010b037824 */ /* 0x000fc800078e020a */
[C---:B------:R-:W-:Y:S01]  /*10c80*/  IMAD.IADD R0, R3.reuse, 0x1, R32 ;  /* 0x0000000103007824 */ /* 0x040fe200078e0220 */
[----:B------:R-:W-:-:S03]  /*10c90*/  ISETP.GE.AND P0, PT, R3, UR42, PT ;  /* 0x0000002a03007c0c */ /* 0x000fc6000bf06270 */
[----:B-1----:R-:W-:Y:S01]  /*10ca0*/  @P1 IMAD.HI.U32 R4, R0, R5, RZ ;  /* 0x0000000500041227 */ /* 0x002fe200078e00ff */
[----:B------:R-:W-:-:S03]  /*10cb0*/  ISETP.GT.U32.OR P0, PT, R11, 0x3f, P0 ;  /* 0x0000003f0b00780c */ /* 0x000fc60000704470 */
[----:B------:R-:W-:Y:S01]  /*10cc0*/  IMAD.MOV.U32 R8, RZ, RZ, R0 ;  /* 0x000000ffff087224 */ /* 0x000fe200078e0000 */
[----:B---3--:R-:W-:-:S09]  /*10cd0*/  @P1 SHF.R.U32.HI R8, RZ, R7, R4 ;  /* 0x00000007ff081219 */ /* 0x008fd20000011604 */
[----:B------:R-:W0:Y:S01]  /*10ce0*/  @!P0 LDC.64 R2, c[0x0][0x428] ;  /* 0x00010a00ff028b82 */ /* 0x000e220000000a00 */
[----:B------:R-:W-:-:S07]  /*10cf0*/  @!P0 SHF.R.S32.HI R7, RZ, 0x1f, R8 ;  /* 0x0000001fff078819 */ /* 0x000fce0000011408 */
[----:B------:R-:W1:Y:S01]  /*10d00*/  @!P0 LDC.64 R4, c[0x0][0x418] ;  /* 0x00010600ff048b82 */ /* 0x000e620000000a00 */
[----:B0-----:R-:W-:-:S04]  /*10d10*/  @!P0 IMAD R6, R31, R2, RZ ;  /* 0x000000021f068224 */ /* 0x001fc800078e02ff */
[----:B------:R-:W-:Y:S02]  /*10d20*/  @!P0 IMAD R9, R24, R3, R6 ;  /* 0x0000000318098224 */ /* 0x000fe400078e0206 */
[----:B------:R-:W-:-:S04]  /*10d30*/  @!P0 IMAD.MOV.U32 R6, RZ, RZ, R8 ;  /* 0x000000ffff068224 */ /* 0x000fc800078e0008 */
[----:B------:R-:W-:-:S04]  /*10d40*/  @!P0 IMAD.WIDE.U32 R2, R24, R2, R6 ;  /* 0x0000000218028225 */ /* 0x000fc800078e0006 */
        /* <DEDUP_REMOVED lines=8> */
[----:B------:R-:W-:Y:S02]  /*10dd0*/  ISETP.GT.U32.AND P0, PT, R11, 0x3f, PT ;  /* 0x0000003f0b00780c */ /* 0x000fe40003f04070 */
[----:B------:R-:W-:Y:S01]  /*10de0*/  LOP3.LUT R16, R16, 0xfffffff7, RZ, 0xc0, !PT ;  /* 0xfffffff710107812 */ /* 0x000fe200078ec0ff */
[----:B0-----:R-:W-:-:S06]  /*10df0*/  IMAD R6, R20, R3, R0 ;  /* 0x0000000314067224 */ /* 0x001fcc00078e0200 */
[----:B------:R-:W-:Y:S01]  /*10e00*/  @P2 LOP3.LUT R16, R16, 0x8, RZ, 0xfc, !PT ;  /* 0x0000000810102812 */ /* 0x000fe200078efcff */
[----:B------:R-:W-:-:S03]  /*10e10*/  IMAD R3, RZ, RZ, -UR37 ;  /* 0x80000025ff037e24 */ /* 0x000fc6000f8e02ff */
[----:B------:R-:W-:Y:S01]  /*10e20*/  LOP3.LUT R16, R16, 0xfffffffb, RZ, 0xc0, !PT ;  /* 0xfffffffb10107812 */ /* 0x000fe200078ec0ff */
[----:B------:R-:W-:-:S03]  /*10e30*/  IMAD R18, R18, R3, UR38 ;  /* 0x0000002612127e24 */ /* 0x000fc6000f8e0203 */
[----:B------:R-:W-:Y:S02]  /*10e40*/  @P0 LOP3.LUT R16, R16, 0x4, RZ, 0xfc, !PT ;  /* 0x0000000410100812 */ /* 0x000fe400078efcff */
[----:B------:R-:W-:Y:S01]  /*10e50*/  SHF.R.S32.HI R26, RZ, 0x1f, R18 ;  /* 0x0000001fff1a7819 */ /* 0x000fe20000011412 */
[----:B------:R-:W-:Y:S06]  /*10e60*/  @!P2 BRA `(.L_x_1256) ;  /* 0x000000000004a947 */ /* 0x000fec0003800000 */
[----:B------:R-:W-:Y:S01]  /*10e70*/  BPT.TRAP 0x1 ;  /* 0x000000040000795c */ /* 0x000fe20000300000 */
.L_x_1256:
[----:B------:R-:W-:Y:S01]  /*10e80*/  IMAD R0, R19, 0x8, R17 ;  /* 0x0000000813007824 */ /* 0x000fe200078e0211 */
[----:B------:R-:W-:Y:S01]  /*10e90*/  SHF.L.U32 R25, R23, 0x1f, RZ ;  /* 0x0000001f17197819 */ /* 0x000fe200000006ff */
[----:B------:R-:W-:Y:S01]  /*10ea0*/  BSSY B0, `(.L_x_1257) ;  /* 0x0000004000007945 */ /* 0x000fe20003800000 */
[----:B------:R-:W-:Y:S02]  /*10eb0*/  SHF.R.S32.HI R20, RZ, 0x1f, R6 ;  /* 0x0000001fff147819 */ /* 0x000fe40000011406 */
[----:B------:R-:W0:Y:S02]  /*10ec0*/  SYNCS.PHASECHK.TRANS64.TRYWAIT P0, [R0+URZ+0x28480], R25 ;  /* 0x02848019000075a7 */ /* 0x000e24000800017f */
[----:B0-----:R-:W-:Y:S05]  /*10ed0*/  @!P0 BRA `(.L_x_1258) ;  /* 0x0000003800348947 */ /* 0x001fea0003800000 */
.L_x_1327:
[----:B------:R-:W-:Y:S05]  /*10ee0*/  BSYNC B0 ;  /* 0x0000000000007941 */ /* 0x000fea0003800000 */
.L_x_1257:
[----:B------:R-:W1:Y:S01]  /*10ef0*/  S2R R8, SR_TID.X ;  /* 0x0000000000087919 */ /* 0x000e620000002100 */
[----:B------:R-:W-:Y:S01]  /*10f00*/  ULDC.64 UR4, c[0x0][0x328] ;  /* 0x0000ca0000047ab9 */ /* 0x000fe20000000a00 */
[----:B-----5:R-:W-:Y:S01]  /*10f10*/  SHF.R.S32.HI R21, RZ, 0x1f, R5 ;  /* 0x0000001fff157819 */ /* 0x020fe20000011405 */
[----:B------:R-:W-:Y:S01]  /*10f20*/  IMAD R3, R20, UR4, RZ ;  /* 0x0000000414037c24 */ /* 0x000fe2000f8e02ff */
[----:B------:R-:W-:Y:S01]  /*10f30*/  ULDC.64 UR6, c[0x0][0x318] ;  /* 0x0000c60000067ab9 */ /* 0x000fe20000000a00 */
[----:B------:R-:W-:Y:S02]  /*10f40*/  LOP3.LUT P2, RZ, R16, 0x80, RZ, 0xc0, !PT ;  /* 0x0000008010ff7812 */ /* 0x000fe4000784c0ff */
        /* <DEDUP_REMOVED lines=14> */
[----:B------:R-:W-:Y:S02]  /*11030*/  IMAD R4, R19, 0x4000, R35 ;  /* 0x0000400013047824 */ /* 0x000fe400078e0223 */
[----:B------:R-:W-:Y:S02]  /*11040*/  SHF.R.U32.HI R11, RZ, 0x3, R8 ;  /* 0x00000003ff0b7819 */ /* 0x000fe40000011608 */
[----:B------:R-:W-:-:S04]  /*11050*/  IADD3 R8, P0, R2, UR6, RZ ;  /* 0x0000000602087c10 */ /* 0x000fc8000ff1e0ff */
[----:B------:R-:W-:Y:S02]  /*11060*/  IADD3.X R9, R3, UR7, R7, P0, !PT ;  /* 0x0000000703097c10 */ /* 0x000fe400087fe407 */
[----:B------:R-:W-:-:S04]  /*11070*/  IADD3 R7, -R11, UR42, -R10 ;  /* 0x0000002a0b077c10 */ /* 0x000fc8000fffe90a */
[----:B------:R-:W-:Y:S01]  /*11080*/  ISETP.GE.AND P4, PT, R7, 0x1, PT ;  /* 0x000000010700780c */ /* 0x000fe20003f86270 */
[----:B------:R-:W-:-:S12]  /*11090*/  BRA.DIV UR4, `(.L_x_1259) ;  /* 0x0000003604d87947 */ /* 0x000fd8000b800000 */
[----:B------:R-:W1:Y:S01]  /*110a0*/  SHFL.IDX PT, R2, R8, RZ, 0x181f ;  /* 0x00181fff08027589 */ /* 0x000e6200000e0000 */
[----:B------:R-:W-:Y:S01]  /*110b0*/  LOP3.LUT P6, RZ, R16, 0x100, RZ, 0xc0, !PT ;  /* 0x0000010010ff7812 */ /* 0x000fe200078cc0ff */
[----:B------:R-:W-:Y:S01]  /*110c0*/  IMAD.IADD R4, R17, 0x1, R4 ;  /* 0x0000000111047824 */ /* 0x000fe200078e0204 */
[C---:B------:R-:W-:Y:S01]  /*110d0*/  ISETP.GE.AND P3, PT, R7.reuse, 0x11, PT ;  /* 0x000000110700780c */ /* 0x040fe20003f66270 */
[----:B------:R-:W2:Y:S01]  /*110e0*/  SHFL.IDX PT, R3, R9, RZ, 0x181f ;  /* 0x00181fff09037589 */ /* 0x000ea200000e0000 */
[C---:B------:R-:W-:Y:S02]  /*110f0*/  ISETP.GE.AND P1, PT, R7.reuse, 0x21, PT ;  /* 0x000000210700780c */ /* 0x040fe40003f26270 */
[----:B------:R-:W-:Y:S01]  /*11100*/  ISETP.GE.AND P5, PT, R7, 0x31, PT ;  /* 0x000000310700780c */ /* 0x000fe20003fa6270 */
[----:B------:R-:W-:Y:S01]  /*11110*/  SHFL.IDX PT, R14, R8, 0x3, 0x181f ;  /* 0x00781f00080e7f89 */ /* 0x000fe200000e0000 */
[----:B-1----:R-:W-:-:S05]  /*11120*/  IADD3 R2, P0, R30, R2, RZ ;  /* 0x000000021e027210 */ /* 0x002fca0007f1e0ff */
[----:B--2---:R-:W-:Y:S01]  /*11130*/  IMAD.X R3, RZ, RZ, R3, P0 ;  /* 0x000000ffff037224 */ /* 0x004fe200000e0603 */
[----:B------:R-:W-:-:S13]  /*11140*/  ISETP.LT.OR P0, PT, R7, 0x1, P6 ;  /* 0x000000010700780c */ /* 0x000fda0003701670 */
[----:B------:R-:W-:Y:S01]  /*11150*/  LDGSTS.E.BYPASS.LTC128B.128 [R4+0x10000], desc[UR50][R2.64], !P0 ;  /* 0x1000000002047fae */ /* 0x000fe2000c101d72 */
[----:B------:R-:W-:-:S13]  /*11160*/  ISETP.LT.OR P0, PT, R7, 0x1, P2 ;  /* 0x000000010700780c */ /* 0x000fda0001701670 */
[----:B------:R1:W-:Y:S04]  /*11170*/  LDGSTS.E.BYPASS.LTC128B.128 [R4+0x12000], desc[UR50][R2.64+0x80], !P0 ;  /* 0x1200008002047fae */ /* 0x0003e8000c101d72 */
[----:B-1----:R-:W1:Y:S04]  /*11180*/  SHFL.IDX PT, R2, R8, 0x1, 0x181f ;  /* 0x00381f0008027f89 */ /* 0x002e6800000e0000 */
[----:B------:R-:W2:Y:S01]  /*11190*/  SHFL.IDX PT, R3, R9, 0x1, 0x181f ;  /* 0x00381f0009037f89 */ /* 0x000ea200000e0000 */
[----:B-1----:R-:W-:-:S05]  /*111a0*/  IADD3 R2, P0, R30, R2, RZ ;  /* 0x000000021e027210 */ /* 0x002fca0007f1e0ff */
[----:B--2---:R-:W-:Y:S01]  /*111b0*/  IMAD.X R3, RZ, RZ, R3, P0 ;  /* 0x000000ffff037224 */ /* 0x004fe200000e0603 */
[----:B------:R-:W-:-:S13]  /*111c0*/  ISETP.LT.OR P0, PT, R7, 0x11, P6 ;  /* 0x000000110700780c */ /* 0x000fda0003701670 */
[----:B------:R-:W-:Y:S01]  /*111d0*/  LDGSTS.E.BYPASS.LTC128B.128 [R4+0x10800], desc[UR50][R2.64], !P0 ;  /* 0x1080000002047fae */ /* 0x000fe2000c101d72 */
[----:B------:R-:W-:-:S13]  /*111e0*/  ISETP.LT.OR P0, PT, R7, 0x11, P2 ;  /* 0x000000110700780c */ /* 0x000fda0001701670 */
[----:B------:R1:W-:Y:S04]  /*111f0*/  LDGSTS.E.BYPASS.LTC128B.128 [R4+0x12800], desc[UR50][R2.64+0x80], !P0 ;  /* 0x1280008002047fae */ /* 0x0003e8000c101d72 */
[----:B-1----:R-:W1:Y:S04]  /*11200*/  SHFL.IDX PT, R2, R8, 0x2, 0x181f ;  /* 0x00581f0008027f89 */ /* 0x002e6800000e0000 */
[----:B------:R-:W2:Y:S04]  /*11210*/  SHFL.IDX PT, R3, R9, 0x2, 0x181f ;  /* 0x00581f0009037f89 */ /* 0x000ea800000e0000 */
[----:B------:R-:W3:Y:S01]  /*11220*/  SHFL.IDX PT, R9, R9, 0x3, 0x181f ;  /* 0x00781f0009097f89 */ /* 0x000ee200000e0000 */
[----:B-1----:R-:W-:-:S05]  /*11230*/  IADD3 R2, P0, R30, R2, RZ ;  /* 0x000000021e027210 */ /* 0x002fca0007f1e0ff */
[----:B--2---:R-:W-:Y:S01]  /*11240*/  IMAD.X R3, RZ, RZ, R3, P0 ;  /* 0x000000ffff037224 */ /* 0x004fe200000e0603 */
[----:B------:R-:W-:-:S13]  /*11250*/  ISETP.LT.OR P0, PT, R7, 0x21, P6 ;  /* 0x000000210700780c */ /* 0x000fda0003701670 */
[----:B------:R1:W-:Y:S01]  /*11260*/  LDGSTS.E.BYPASS.LTC128B.128 [R4+0x11000], desc[UR50][R2.64], !P0 ;  /* 0x1100000002047fae */ /* 0x0003e2000c101d72 */
[----:B------:R-:W-:-:S13]  /*11270*/  ISETP.LT.OR P0, PT, R7, 0x21, P2 ;  /* 0x000000210700780c */ /* 0x000fda0001701670 */
[----:B---3--:R1:W-:Y:S02]  /*11280*/  LDGSTS.E.BYPASS.LTC128B.128 [R4+0x13000], desc[UR50][R2.64+0x80], !P0 ;  /* 0x1300008002047fae */ /* 0x0083e4000c101d72 */
.L_x_1337:
[----:B01----:R-:W-:Y:S02]  /*11290*/  IADD3 R2, P0, R30, R14, RZ ;  /* 0x0000000e1e027210 */ /* 0x003fe40007f1e0ff */
[----:B------:R-:W-:-:S03]  /*112a0*/  LOP3.LUT P6, RZ, R16, 0x100, RZ, 0xc0, !PT ;  /* 0x0000010010ff7812 */ /* 0x000fc600078cc0ff */
[----:B------:R-:W-:Y:S01]  /*112b0*/  IMAD.X R3, RZ, RZ, R9, P0 ;  /* 0x000000ffff037224 */ /* 0x000fe200000e0609 */
[----:B------:R-:W-:-:S13]  /*112c0*/  ISETP.LT.OR P0, PT, R7, 0x31, P6 ;  /* 0x000000310700780c */ /* 0x000fda0003701670 */
[----:B------:R-:W-:Y:S01]  /*112d0*/  @!PT LDS RZ, [RZ] ;  /* 0x00000000fffff984 */ /* 0x000fe20000000800 */
[----:B------:R-:W-:Y:S01]  /*112e0*/  @!PT LDS RZ, [RZ] ;  /* 0x00000000fffff984 */ /* 0x000fe20000000800 */
[----:B------:R-:W-:Y:S01]  /*112f0*/  @!PT LDS RZ, [RZ] ;  /* 0x00000000fffff984 */ /* 0x000fe20000000800 */
[----:B------:R0:W-:Y:S01]  /*11300*/  LDGSTS.E.BYPASS.LTC128B.128 [R4+0x11800], desc[UR50][R2.64], !P0 ;  /* 0x1180000002047fae */ /* 0x0001e2000c101d72 */
[----:B------:R-:W-:-:S13]  /*11310*/  ISETP.LT.OR P0, PT, R7, 0x31, P2 ;  /* 0x000000310700780c */ /* 0x000fda0001701670 */
[----:B------:R0:W-:Y:S01]  /*11320*/  LDGSTS.E.BYPASS.LTC128B.128 [R4+0x13800], desc[UR50][R2.64+0x80], !P0 ;  /* 0x1380008002047fae */ /* 0x0001e2000c101d72 */
[----:B------:R-:W-:Y:S01]  /*11330*/  PLOP3.LUT P0, PT, PT, PT, PT, 0x80, 0x0 ;  /* 0x000000000000781c */ /* 0x000fe20003f0f070 */
[----:B------:R-:W-:-:S12]  /*11340*/  NOP ;  /* 0x0000000000007918 */ /* 0x000fd80000000000 */
.L_x_1260:
        /* <DEDUP_REMOVED lines=11> */
.L_x_1261:
[----:B------:R0:W-:Y:S01]  /*11400*/  SYNCS.ARRIVE.TRANS64.A1T0 RZ, [R0+URZ+0x28470], RZ ;  /* 0x028470ff00ff79a7 */ /* 0x0001e2000810003f */
[----:B------:R-:W-:Y:S05]  /*11410*/  @!P6 BRA `(.L_x_1262) ;  /* 0x000000000004e947 */ /* 0x000fea0003800000 */
[----:B------:R-:W-:Y:S01]  /*11420*/  BPT.TRAP 0x1 ;  /* 0x000000040000795c */ /* 0x000fe20000300000 */
.L_x_1262:
[----:B------:R-:W1:Y:S01]  /*11430*/  SYNCS.PHASECHK.TRANS64.TRYWAIT P0, [R0+URZ+0x28440], R25 ;  /* 0x02844019000075a7 */ /* 0x000e62000800017f */
[----:B------:R-:W-:Y:S04]  /*11440*/  BSSY B0, `(.L_x_1263) ;  /* 0x0000002000007945 */ /* 0x000fe80003800000 */
[----:B-1----:R-:W-:Y:S05]  /*11450*/  @!P0 BRA `(.L_x_1264) ;  /* 0x0000003800408947 */ /* 0x002fea0003800000 */
.L_x_1338:
[----:B------:R-:W-:Y:S05]  /*11460*/  BSYNC B0 ;  /* 0x0000000000007941 */ /* 0x000fea0003800000 */
.L_x_1263:
[----:B------:R-:W-:Y:S01]  /*11470*/  ULDC.64 UR4, c[0x0][0x300] ;  /* 0x0000c00000047ab9 */ /* 0x000fe20000000a00 */
[----:B------:R-:W-:Y:S01]  /*11480*/  ULDC.64 UR6, c[0x0][0x2e8] ;  /* 0x0000ba0000067ab9 */ /* 0x000fe20000000a00 */
[----:B------:R-:W-:Y:S01]  /*11490*/  IMAD R3, R20, UR4, RZ ;  /* 0x0000000414037c24 */ /* 0x000fe2000f8e02ff */
[----:B------:R-:W-:-:S03]  /*114a0*/  LOP3.LUT P2, RZ, R16, 0x1, RZ, 0xc0, !PT ;  /* 0x0000000110ff7812 */ /* 0x000fc6000784c0ff */
        /* <DEDUP_REMOVED lines=12> */
[----:B------:R-:W-:-:S02]  /*11570*/  UMOV UR4, 0xffffffff ;  /* 0xffffffff00047882 */ /* 0x000fc40000000000 */
[----:B------:R-:W-:-:S04]  /*11580*/  IADD3 R5, P0, R2, UR6, RZ ;  /* 0x0000000602057c10 */ /* 0x000fc8000ff1e0ff */
[----:B------:R-:W-:Y:S01]  /*11590*/  IADD3.X R6, R3, UR7, R7, P0, !PT ;  /* 0x0000000703067c10 */ /* 0x000fe200087fe407 */
[----:B------:R-:W-:Y:S08]  /*115a0*/  BRA.DIV UR4, `(.L_x_1265) ;  /* 0x0000003a04007947 */ /* 0x000ff0000b800000 */
[----:B------:R-:W2:Y:S01]  /*115b0*/  SHFL.IDX PT, R14, R5, RZ, 0x181f ;  /* 0x00181fff050e7589 */ /* 0x000ea200000e0000 */
[----:B------:R-:W-:-:S03]  /*115c0*/  LOP3.LUT P6, RZ, R16, 0x2, RZ, 0xc0, !PT ;  /* 0x0000000210ff7812 */ /* 0x000fc600078cc0ff */
[----:B------:R-:W3:Y:S04]  /*115d0*/  SHFL.IDX PT, R2, R6, RZ, 0x181f ;  /* 0x00181fff06027589 */ /* 0x000ee800000e0000 */
[----:B------:R-:W-:Y:S01]  /*115e0*/  SHFL.IDX PT, R7, R6, 0x1, 0x181f ;  /* 0x00381f0006077f89 */ /* 0x000fe200000e0000 */
[----:B--2---:R-:W-:-:S05]  /*115f0*/  @P4 IADD3 R14, P0, R30, R14, RZ ;  /* 0x0000000e1e0e4210 */ /* 0x004fca0007f1e0ff */
[----:B---3--:R-:W-:Y:S02]  /*11600*/  @P4 IMAD.X R3, RZ, RZ, R2, P0 ;  /* 0x000000ffff034224 */ /* 0x008fe400000e0602 */
[----:B------:R-:W-:Y:S02]  /*11610*/  @P4 IMAD.MOV.U32 R2, RZ, RZ, R14 ;  /* 0x000000ffff024224 */ /* 0x000fe400078e000e */
[----:B------:R-:W2:Y:S04]  /*11620*/  SHFL.IDX PT, R14, R5, 0x1, 0x181f ;  /* 0x00381f00050e7f89 */ /* 0x000ea800000e0000 */
[----:B------:R-:W-:Y:S04]  /*11630*/  @P4 LDGSTS.E.BYPASS.LTC128B.128 [R4+0x20000], desc[UR50][R2.64], !P6 ;  /* 0x2000000002044fae */ /* 0x000fe8000f101d72 */
[----:B------:R3:W-:Y:S01]  /*11640*/  @P4 LDGSTS.E.BYPASS.LTC128B.128 [R4+0x22000], desc[UR50][R2.64+0x80], !P2 ;  /* 0x2200008002044fae */ /* 0x0007e2000d101d72 */
[----:B--2---:R-:W-:-:S05]  /*11650*/  @P3 IADD3 R14, P0, R30, R14, RZ ;  /* 0x0000000e1e0e3210 */ /* 0x004fca0007f1e0ff */
[----:B------:R-:W-:Y:S02]  /*11660*/  @P3 IMAD.X R7, RZ, RZ, R7, P0 ;  /* 0x000000ffff073224 */ /* 0x000fe400000e0607 */
[----:B---3--:R-:W-:Y:S02]  /*11670*/  @P3 IMAD.MOV.U32 R2, RZ, RZ, R14 ;  /* 0x000000ffff023224 */ /* 0x008fe400078e000e */
[----:B------:R-:W2:Y:S01]  /*11680*/  SHFL.IDX PT, R14, R5, 0x2, 0x181f ;  /* 0x00581f00050e7f89 */ /* 0x000ea200000e0000 */
[----:B------:R-:W-:-:S03]  /*11690*/  @P3 IMAD.MOV.U32 R3, RZ, RZ, R7 ;  /* 0x000000ffff033224 */ /* 0x000fc600078e0007 */
[----:B------:R-:W3:Y:S04]  /*116a0*/  SHFL.IDX PT, R7, R6, 0x2, 0x181f ;  /* 0x00581f0006077f89 */ /* 0x000ee800000e0000 */
[----:B------:R-:W-:Y:S04]  /*116b0*/  @P3 LDGSTS.E.BYPASS.LTC128B.128 [R4+0x20800], desc[UR50][R2.64], !P6 ;  /* 0x2080000002043fae */ /* 0x000fe8000f101d72 */
[----:B------:R4:W-:Y:S01]  /*116c0*/  @P3 LDGSTS.E.BYPASS.LTC128B.128 [R4+0x22800], desc[UR50][R2.64+0x80], !P2 ;  /* 0x2280008002043fae */ /* 0x0009e2000d101d72 */
[----:B--2---:R-:W-:-:S05]  /*116d0*/  @P1 IADD3 R14, P0, R30, R14, RZ ;  /* 0x0000000e1e0e1210 */ /* 0x004fca0007f1e0ff */
[----:B---3--:R-:W-:Y:S02]  /*116e0*/  @P1 IMAD.X R7, RZ, RZ, R7, P0 ;  /* 0x000000ffff071224 */ /* 0x008fe400000e0607 */
[----:B----4-:R-:W-:Y:S02]  /*116f0*/  @P1 IMAD.MOV.U32 R2, RZ, RZ, R14 ;  /* 0x000000ffff021224 */ /* 0x010fe400078e000e */
[----:B------:R-:W-:Y:S01]  /*11700*/  @P1 IMAD.MOV.U32 R3, RZ, RZ, R7 ;  /* 0x000000ffff031224 */ /* 0x000fe200078e0007 */
[----:B------:R2:W3:Y:S04]  /*11710*/  SHFL.IDX PT, R14, R5, 0x3, 0x181f ;  /* 0x00781f00050e7f89 */ /* 0x0004e800000e0000 */
[----:B------:R2:W-:Y:S04]  /*11720*/  @P1 LDGSTS.E.BYPASS.LTC128B.128 [R4+0x21000], desc[UR50][R2.64], !P6 ;  /* 0x2100000002041fae */ /* 0x0005e8000f101d72 */
[----:B------:R2:W-:Y:S04]  /*11730*/  @P1 LDGSTS.E.BYPASS.LTC128B.128 [R4+0x23000], desc[UR50][R2.64+0x80], !P2 ;  /* 0x2300008002041fae */ /* 0x0005e8000d101d72 */
[----:B------:R2:W4:Y:S02]  /*11740*/  SHFL.IDX PT, R7, R6, 0x3, 0x181f ;  /* 0x00781f0006077f89 */ /* 0x00052400000e0000 */
.L_x_1348:
[----:B------:R-:W-:Y:S02]  /*11750*/  LOP3.LUT P1, RZ, R16, 0x2, RZ, 0xc0, !PT ;  /* 0x0000000210ff7812 */ /* 0x000fe4000782c0ff */
[----:B--23--:R-:W-:-:S05]  /*11760*/  @P5 IADD3 R2, P0, R30, R14, RZ ;  /* 0x0000000e1e025210 */ /* 0x00cfca0007f1e0ff */
[----:B----4-:R-:W-:Y:S01]  /*11770*/  @P5 IMAD.X R3, RZ, RZ, R7, P0 ;  /* 0x000000ffff035224 */ /* 0x010fe200000e0607 */
[----:B------:R-:W-:-:S05]  /*11780*/  PLOP3.LUT P0, PT, PT, PT, PT, 0x80, 0x0 ;  /* 0x000000000000781c */ /* 0x000fca0003f0f070 */
[----:B------:R-:W-:Y:S01]  /*11790*/  @!PT LDS RZ, [RZ] ;  /* 0x00000000fffff984 */ /* 0x000fe20000000800 */
[----:B------:R-:W-:Y:S01]  /*117a0*/  @!PT LDS RZ, [RZ] ;  /* 0x00000000fffff984 */ /* 0x000fe20000000800 */
[----:B------:R-:W-:Y:S01]  /*117b0*/  @!PT LDS RZ, [RZ] ;  /* 0x00000000fffff984 */ /* 0x000fe20000000800 */
[----:B------:R2:W-:Y:S04]  /*117c0*/  @P5 LDGSTS.E.BYPASS.LTC128B.128 [R4+0x21800], desc[UR50][R2.64], !P1 ;  /* 0x2180000002045fae */ /* 0x0005e8000c901d72 */
[----:B------:R2:W-:Y:S01]  /*117d0*/  @P5 LDGSTS.E.BYPASS.LTC128B.128 [R4+0x23800], desc[UR50][R2.64+0x80], !P2 ;  /* 0x2380008002045fae */ /* 0x0005e2000d101d72 */
[----:B------:R-:W-:-:S03]  /*117e0*/  NOP ;  /* 0x0000000000007918 */ /* 0x000fc60000000000 */
.L_x_1266:
[----:B------:R-:W-:Y:S02]  /*117f0*/  PLOP3.LUT P1, PT, P1, P0, PT, 0xa2, 0x0 ;  /* 0x000000000000781c */ /* 0x000fe40000f21472 */
[----:B------:R-:W-:-:S08]  /*11800*/  @P0 R2UR P1, UR4, R0 ;  /* 0x00000000000402ca */ /* 0x000fd00000020000 */
[----:B------:R-:W-:-:S05]  /*11810*/  @P0 PLOP3.LUT P0, PT, P1, PT, PT, 0x80, 0x0 ;  /* 0x000000000000081c */ /* 0x000fca0000f0f070 */
[----:B------:R-:W-:Y:S01]  /*11820*/  @!P1 SYNCS.ARRIVE.TRANS64.RED.A0T1 RZ, [UR4+0x28430], RZ ;  /* 0x028430ffffff99a7 */ /* 0x000fe20008200404 */
[----:B------:R-:W-:Y:S07]  /*11830*/  @!P1 ARRIVES.LDGSTSBAR.64.TRANSCNT [UR4+0x28430] ;  /* 0x02843000ff0099b0 */ /* 0x000fee0008000a84 */
[----:B------:R-:W-:Y:S05]  /*11840*/  @P0 BRA.U.ANY `(.L_x_1266) ;  /* 0xfffffffd00e80947 */ /* 0x000fea000393ffff */
[----:B------:R-:W-:Y:S01]  /*11850*/  NOP ;  /* 0x0000000000007918 */ /* 0x000fe20000000000 */
[----:B--2---:R-:W-:-:S05]  /*11860*/  IMAD.U32 R2, RZ, RZ, UR49 ;  /* 0x00000031ff027e24 */ /* 0x004fca000f8e00ff */
[----:B------:R-:W-:-:S13]  /*11870*/  ISETP.NE.AND P2, PT, R2, 0x3, PT ;  /* 0x000000030200780c */ /* 0x000fda0003f45270 */
[----:B------:R-:W-:Y:S05]  /*11880*/  @!P2 BRA `(.L_x_1267) ;  /* 0x000000000004a947 */ /* 0x000fea0003800000 */
[----:B------:R-:W-:Y:S01]  /*11890*/  BPT.TRAP 0x1 ;  /* 0x000000040000795c */ /* 0x000fe20000300000 */
.L_x_1267:
[----:B------:R2:W-:Y:S02]  /*118a0*/  SYNCS.ARRIVE.TRANS64.A1T0 RZ, [R0+URZ+0x28430], RZ ;  /* 0x028430ff00ff79a7 */ /* 0x0005e4000810003f */
[----:B------:R-:W-:Y:S05]  /*118b0*/  WARPSYNC.ALL ;  /* 0x0000000000007948 */ /* 0x000fea0003800000 */
[----:B------:R-:W-:Y:S01]  /*118c0*/  BSSY B6, `(.L_x_1268) ;  /* 0x0000015000067945 */ /* 0x000fe20003800000 */
[----:B012---:R-:W-:Y:S01]  /*118d0*/  VIADD R0, R17, 0x18000 ;  /* 0x0001800011007836 */ /* 0x007fe20000000000 */
[----:B------:R-:W-:Y:S04]  /*118e0*/  BAR.SYNC.DEFER_BLOCKING 0x8, 0x180 ;  /* 0x0206000000007b1d */ /* 0x000fe80000010000 */
        /* <DEDUP_REMOVED lines=18> */
.L_x_1269:
[----:B------:R-:W-:Y:S05]  /*11a10*/  BSYNC B6 ;  /* 0x0000000000067941 */ /* 0x000fea0003800000 */
.L_x_1268:
[----:B------:R-:W0:Y:S01]  /*11a20*/  S2R R2, SR_TID.X ;  /* 0x0000000000027919 */ /* 0x000e220000002100 */
[----:B------:R-:W-:Y:S01]  /*11a30*/  UISETP.NE.AND UP0, UPT, UR52, URZ, UPT ;  /* 0x0000003f3400728c */ /* 0x000fe2000bf05270 */
[----:B------:R-:W-:Y:S01]  /*11a40*/  R2UR UR6, R26 ;  /* 0x000000001a0672ca */ /* 0x000fe200000e0000 */
[----:B------:R-:W-:Y:S01]  /*11a50*/  ULDC.64 UR8, c[0x0][0x2d8] ;  /* 0x0000b60000087ab9 */ /* 0x000fe20000000a00 */
[----:B------:R-:W-:Y:S02]  /*11a60*/  R2UR UR7, R18 ;  /* 0x00000000120772ca */ /* 0x000fe400000e0000 */
[C---:B------:R-:W-:Y:S02]  /*11a70*/  LOP3.LUT P4, RZ, R16.reuse, 0x40, RZ, 0xc0, !PT ;  /* 0x0000004010ff7812 */ /* 0x040fe4000788c0ff */
[----:B------:R-:W-:Y:S02]  /*11a80*/  PLOP3.LUT P0, PT, PT, PT, UP0, 0x80, 0x0 ;  /* 0x000000000000781c */ /* 0x000fe40003f0f008 */
[----:B------:R-:W-:-:S02]  /*11a90*/  LOP3.LUT P5, RZ, R16, 0x20, RZ, 0xc0, !PT ;  /* 0x0000002010ff7812 */ /* 0x000fc400078ac0ff */
[----:B------:R-:W-:-:S03]  /*11aa0*/  @UP0 ULDC UR4, c[0x0][0x44c] ;  /* 0x0001130000040ab9 */ /* 0x000fc60000000800 */
[----:B------:R-:W-:-:S04]  /*11ab0*/  UIMAD UR6, UR6, UR8, URZ ;  /* 0x00000008060672a4 */ /* 0x000fc8000f8e023f */
[----:B------:R-:W-:Y:S02]  /*11ac0*/  UIMAD UR7, UR7, UR9, UR6 ;  /* 0x00000009070772a4 */ /* 0x000fe4000f8e0206 */
[----:B------:R-:W-:Y:S01]  /*11ad0*/  USHF.R.S32.HI UR6, URZ, 0x1f, UR37 ;  /* 0x0000001f3f067899 */ /* 0x000fe20008011425 */
[C---:B0-----:R-:W-:Y:S01]  /*11ae0*/  LOP3.LUT R20, R2.reuse, 0x7f, RZ, 0xc0, !PT ;  /* 0x0000007f02147812 */ /* 0x041fe200078ec0ff */
[----:B------:R-:W-:-:S03]  /*11af0*/  IMAD.SHL.U32 R2, R2, 0x10, RZ ;  /* 0x0000001002027824 */ /* 0x000fc600078e00ff */
[----:B------:R-:W-:-:S04]  /*11b00*/  SHF.R.U32.HI R20, RZ, 0x3, R20 ;  /* 0x00000003ff147819 */ /* 0x000fc80000011614 */
[----:B------:R-:W-:Y:S02]  /*11b10*/  LOP3.LUT R2, R20, 0x70, R2, 0xf8, !PT ;  /* 0x0000007014027812 */ /* 0x000fe400078ef802 */
[----:B------:R-:W0:Y:S03]  /*11b20*/  S2R R20, SR_TID.X ;  /* 0x0000000000147919 */ /* 0x000e260000002100 */
[----:B------:R-:W-:-:S04]  /*11b30*/  VIADD R4, R2, UR43 ;  /* 0x0000002b02047c36 */ /* 0x000fc80008000000 */
[----:B------:R-:W-:Y:S01]  /*11b40*/  @P0 IMAD.HI.U32 R2, R4, UR4, RZ ;  /* 0x0000000404020c27 */ /* 0x000fe2000f8e00ff */
[----:B------:R-:W-:Y:S01]  /*11b50*/  PLOP3.LUT P0, PT, PT, PT, UP0, 0x80, 0x0 ;  /* 0x000000000000781c */ /* 0x000fe20003f0f008 */
[----:B------:R-:W-:Y:S02]  /*11b60*/  @UP0 ULDC UR4, c[0x0][0x450] ;  /* 0x0001140000040ab9 */ /* 0x000fe40000000800 */
[----:B------:R-:W-:-:S10]  /*11b70*/  IMAD.MOV.U32 R0, RZ, RZ, R4 ;  /* 0x000000ffff007224 */ /* 0x000fd400078e0004 */
[----:B------:R-:W-:Y:S02]  /*11b80*/  @P0 SHF.R.U32.HI R0, RZ, UR4, R2 ;  /* 0x00000004ff000c19 */ /* 0x000fe40008011602 */
[----:B------:R-:W-:Y:S02]  /*11b90*/  R2UR UR4, R18 ;  /* 0x00000000120472ca */ /* 0x000fe400000e0000 */
[--C-:B------:R-:W-:Y:S01]  /*11ba0*/  SHF.R.S32.HI R2, RZ, 0x1f, R0.reuse ;  /* 0x0000001fff027819 */ /* 0x100fe20000011400 */
[----:B------:R-:W-:Y:S01]  /*11bb0*/  IMAD.MOV R5, RZ, RZ, -R0 ;  /* 0x000000ffff057224 */ /* 0x000fe200078e0a00 */
[----:B0-----:R-:W-:-:S09]  /*11bc0*/  LOP3.LUT R20, R20, 0x7f, RZ, 0xc0, !PT ;  /* 0x0000007f14147812 */ /* 0x001fd200078ec0ff */
[----:B------:R-:W-:Y:S01]  /*11bd0*/  UIMAD.WIDE.U32 UR4, UR4, UR8, URZ ;  /* 0x00000008040472a5 */ /* 0x000fe2000f8e003f */
[----:B------:R-:W-:Y:S02]  /*11be0*/  SHF.R.U32.HI R8, RZ, 0x3, R20 ;  /* 0x00000003ff087819 */ /* 0x000fe40000011614 */
[----:B------:R-:W-:Y:S01]  /*11bf0*/  ULDC.64 UR8, c[0x0][0x2e0] ;  /* 0x0000b80000087ab9 */ /* 0x000fe20000000a00 */
[----:B------:R-:W-:Y:S02]  /*11c00*/  UIADD3 UR5, UR5, UR7, URZ ;  /* 0x0000000705057290 */ /* 0x000fe4000fffe03f */
[----:B------:R-:W-:Y:S02]  /*11c10*/  UIMAD UR6, UR6, UR8, URZ ;  /* 0x00000008060672a4 */ /* 0x000fe4000f8e023f */
[----:B------:R-:W-:Y:S02]  /*11c20*/  UIMAD.WIDE.U32 UR4, UR37, UR8, UR4 ;  /* 0x00000008250472a5 */ /* 0x000fe4000f8e0004 */
[----:B------:R-:W-:-:S03]  /*11c30*/  UIMAD UR6, UR37, UR9, UR6 ;  /* 0x00000009250672a4 */ /* 0x000fc6000f8e0206 */
[----:B------:R-:W-:Y:S01]  /*11c40*/  ULDC.64 UR8, c[0x0][0x2d0] ;  /* 0x0000b40000087ab9 */ /* 0x000fe20000000a00 */
[----:B------:R-:W-:Y:S01]  /*11c50*/  UIADD3 UR5, UR5, UR6, URZ ;  /* 0x0000000605057290 */ /* 0x000fe2000fffe03f */
[----:B------:R-:W-:Y:S02]  /*11c60*/  IMAD R3, R2, UR8, RZ ;  /* 0x0000000802037c24 */ /* 0x000fe4000f8e02ff */
[----:B------:R-:W-:Y:S02]  /*11c70*/  IMAD.U32 R9, RZ, RZ, UR8 ;  /* 0x00000008ff097e24 */ /* 0x000fe4000f8e00ff */
[C---:B------:R-:W-:Y:S02]  /*11c80*/  IMAD R7, R0.reuse, UR9, R3 ;  /* 0x0000000900077c24 */ /* 0x040fe4000f8e0203 */
[----:B------:R-:W-:Y:S01]  /*11c90*/  IMAD.WIDE.U32 R2, R0, R9, UR4 ;  /* 0x0000000400027e25 */ /* 0x000fe2000f8e0009 */
[----:B------:R-:W-:-:S03]  /*11ca0*/  ULDC UR4, c[0x0][0x448] ;  /* 0x0001120000047ab9 */ /* 0x000fc60000000800 */
[----:B------:R-:W-:Y:S01]  /*11cb0*/  IMAD R5, R5, UR4, R4 ;  /* 0x0000000405057c24 */ /* 0x000fe2000f8e0204 */
[----:B------:R-:W-:Y:S01]  /*11cc0*/  ULDC.64 UR4, c[0x0][0x2c8] ;  /* 0x0000b20000047ab9 */ /* 0x000fe20000000a00 */
[----:B------:R-:W-:-:S03]  /*11cd0*/  IMAD.IADD R3, R3, 0x1, R7 ;  /* 0x0000000103037824 */ /* 0x000fc600078e0207 */
[----:B------:R-:W-:Y:S01]  /*11ce0*/  SHF.R.S32.HI R0, RZ, 0x1f, R5 ;  /* 0x0000001fff007819 */ /* 0x000fe20000011405 */
[----:B------:R-:W-:-:S04]  /*11cf0*/  IMAD.WIDE.U32 R2, R5, UR4, R2 ;  /* 0x0000000405027c25 */ /* 0x000fc8000f8e0002 */
[----:B------:R-:W-:-:S04]  /*11d00*/  IMAD R0, R0, UR4, RZ ;  /* 0x0000000400007c24 */ /* 0x000fc8000f8e02ff */
[----:B------:R-:W-:Y:S01]  /*11d10*/  IMAD R5, R5, UR5, R0 ;  /* 0x0000000505057c24 */ /* 0x000fe2000f8e0200 */
[----:B------:R-:W-:Y:S02]  /*11d20*/  ULDC.64 UR4, c[0x0][0x280] ;  /* 0x0000a00000047ab9 */ /* 0x000fe40000000a00 */
[----:B------:R-:W-:Y:S01]  /*11d30*/  IADD3 R0, P0, R2, UR4, RZ ;  /* 0x0000000402007c10 */ /* 0x000fe2000ff1e0ff */
[----:B------:R-:W-:-:S03]  /*11d40*/  UMOV UR4, 0xffffffff ;  /* 0xffffffff00047882 */ /* 0x000fc60000000000 */
[----:B------:R-:W-:Y:S01]  /*11d50*/  IADD3.X R5, R3, UR5, R5, P0, !PT ;  /* 0x0000000503057c10 */ /* 0x000fe200087fe405 */
[----:B------:R-:W-:Y:S08]  /*11d60*/  BRA.DIV UR4, `(.L_x_1270) ;  /* 0x00000036044c7947 */ /* 0x000ff0000b800000 */
[----:B------:R-:W0:Y:S01]  /*11d70*/  SHFL.IDX PT, R14, R0, RZ, 0x181f ;  /* 0x00181fff000e7589 */ /* 0x000e2200000e0000 */
[----:B------:R-:W-:-:S03]  /*11d80*/  VIADD R4, R8, UR43 ;  /* 0x0000002b08047c36 */ /* 0x000fc60008000000 */
        /* <DEDUP_REMOVED lines=69> */
.L_x_1365:
        /* <DEDUP_REMOVED lines=9> */
[----:B------:R-:W-:Y:S01]  /*12270*/  PLOP3.LUT P0, PT, PT, PT, PT, 0x80, 0x0 ;  /* 0x000000000000781c */ /* 0x000fe20003f0f070 */
[----:B------:R-:W-:-:S12]  /*12280*/  NOP ;  /* 0x0000000000007918 */ /* 0x000fd80000000000 */
.L_x_1271:
[----:B------:R-:W-:Y:S02]  /*12290*/  PLOP3.LUT P1, PT, P1, P0, PT, 0xa2, 0x0 ;  /* 0x000000000000781c */ /* 0x000fe40000f21472 */
[----:B------:R-:W-:-:S08]  /*122a0*/  @P0 R2UR P1, UR4, R17 ;  /* 0x00000000110402ca */ /* 0x000fd00000020000 */
[----:B------:R-:W-:-:S05]  /*122b0*/  @P0 PLOP3.LUT P0, PT, P1, PT, PT, 0x80, 0x0 ;  /* 0x000000000000081c */ /* 0x000fca0000f0f070 */
[----:B------:R-:W-:Y:S01]  /*122c0*/  @!P1 SYNCS.ARRIVE.TRANS64.RED.A0T1 RZ, [UR4+0x28400], RZ ;  /* 0x028400ffffff99a7 */ /* 0x000fe20008200404 */
[----:B------:R-:W-:Y:S07]  /*122d0*/  @!P1 ARRIVES.LDGSTSBAR.64.TRANSCNT [UR4+0x28400] ;  /* 0x02840000ff0099b0 */ /* 0x000fee0008000a84 */
[----:B------:R-:W-:Y:S05]  /*122e0*/  @P0 BRA.U.ANY `(.L_x_1271) ;  /* 0xfffffffd00e80947 */ /* 0x000fea000393ffff */
[----:B0-----:R-:W2:Y:S02]  /*122f0*/  LDL.LU R2, [R1+0x4] ;  /* 0x0000040001027983 */ /* 0x001ea40000300800 */
[----:B--2---:R-:W-:-:S05]  /*12300*/  VIADD R2, R2, 0x1 ;  /* 0x0000000102027836 */ /* 0x004fca0000000000 */
        /* <DEDUP_REMOVED lines=10> */
.L_x_1366:
[----:B------:R-:W-:Y:S05]  /*123b0*/  BSYNC B0 ;  /* 0x0000000000007941 */ /* 0x000fea0003800000 */
.L_x_1272:
[----:B------:R-:W-:-:S04]  /*123c0*/  UIADD3 UR4, UR44, -0x2, URZ ;  /* 0xfffffffe2c047890 */ /* 0x000fc8000fffe03f */
[----:B------:R-:W-:-:S06]  /*123d0*/  UISETP.GE.AND UP0, UPT, UR4, UR45, UPT ;  /* 0x0000002d0400728c */ /* 0x000fcc000bf06270 */
[----:B------:R-:W-:-:S13]  /*123e0*/  PLOP3.LUT P0, PT, PT, PT, UP0, 0x40, 0x0 ;  /* 0x000000000000781c */ /* 0x000fda0003f0e808 */
[----:B------:R-:W-:Y:S05]  /*123f0*/  @P0 BRA `(.L_x_1274) ;  /* 0x00000010008c0947 */ /* 0x000fea0003800000 */
[----:B------:R-:W-:Y:S02]  /*12400*/  IMAD.MOV.U32 R8, RZ, RZ, R23 ;  /* 0x000000ffff087224 */ /* 0x000fe400078e0017 */
[----:B------:R-:W-:Y:S02]  /*12410*/  IMAD.MOV.U32 R5, RZ, RZ, R19 ;  /* 0x000000ffff057224 */ /* 0x000fe400078e0013 */
[----:B------:R-:W-:-:S07]  /*12420*/  IMAD.U32 R21, RZ, RZ, UR4 ;  /* 0x00000004ff157e24 */ /* 0x000fce000f8e00ff */
.L_x_1294:
[----:B01----:R-:W0:Y:S01]  /*12430*/  S2R R0, SR_TID.X ;  /* 0x0000000000007919 */ /* 0x003e220000002100 */
[----:B------:R-:W-:Y:S01]  /*12440*/  VIADD R19, R5, 0x1 ;  /* 0x0000000105137836 */ /* 0x000fe20000000000 */
[----:B------:R-:W1:Y:S01]  /*12450*/  S2R R2, SR_TID.X ;  /* 0x0000000000027919 */ /* 0x000e620000002100 */
[----:B0-----:R-:W-:-:S04]  /*12460*/  LOP3.LUT R0, R0, 0x7f, RZ, 0xc0, !PT ;  /* 0x0000007f00007812 */ /* 0x001fc800078ec0ff */
[----:B------:R-:W-:Y:S01]  /*12470*/  SHF.R.U32.HI R3, RZ, 0x3, R0 ;  /* 0x00000003ff037819 */ /* 0x000fe20000011600 */
[----:B-1----:R-:W-:Y:S01]  /*12480*/  IMAD.SHL.U32 R2, R2, 0x10, RZ ;  /* 0x0000001002027824 */ /* 0x002fe200078e00ff */
[----:B------:R-:W0:Y:S04]  /*12490*/  LDC R0, c[0x0][0x430] ;  /* 0x00010c00ff007b82 */ /* 0x000e280000000800 */
[----:B------:R-:W-:-:S04]  /*124a0*/  LOP3.LUT R2, R3, 0x70, R2, 0xf8, !PT ;  /* 0x0000007003027812 */ /* 0x000fc800078ef802 */
[----:B------:R-:W-:-:S13]  /*124b0*/  ISETP.GT.U32.AND P1, PT, R2, 0x3f, PT ;  /* 0x0000003f0200780c */ /* 0x000fda0003f24070 */
[----:B------:R-:W1:Y:S01]  /*124c0*/  @!P1 LDC.64 R6, c[0x0][0x428] ;  /* 0x00010a00ff069b82 */ /* 0x000e620000000a00 */
[----:B0-----:R-:W-:Y:S01]  /*124d0*/  ISETP.NE.AND P0, PT, R0, 0x1, PT ;  /* 0x000000010000780c */ /* 0x001fe20003f05270 */
[----:B------:R-:W-:-:S04]  /*124e0*/  IMAD R0, R21, 0x40, R32 ;  /* 0x0000004015007824 */ /* 0x000fc800078e0220 */
[----:B------:R-:W-:Y:S02]  /*124f0*/  IMAD.IADD R0, R2, 0x1, R0 ;  /* 0x0000000102007824 */ /* 0x000fe400078e0200 */
[----:B------:R-:W0:Y:S02]  /*12500*/  @!P1 LDC.64 R10, c[0x0][0x418] ;  /* 0x00010600ff0a9b82 */ /* 0x000e240000000a00 */
[----:B------:R-:W-:-:S06]  /*12510*/  IMAD.MOV.U32 R4, RZ, RZ, R0 ;  /* 0x000000ffff047224 */ /* 0x000fcc00078e0000 */
[----:B------:R-:W2:Y:S08]  /*12520*/  @P0 LDC R3, c[0x0][0x434] ;  /* 0x00010d00ff030b82 */ /* 0x000eb00000000800 */
[----:B------:R-:W3:Y:S01]  /*12530*/  @P0 LDC R9, c[0x0][0x438] ;  /* 0x00010e00ff090b82 */ /* 0x000ee20000000800 */
[----:B------:R-:W-:Y:S02]  /*12540*/  IMAD.U32 R12, RZ, RZ, UR49 ;  /* 0x00000031ff0c7e24 */ /* 0x000fe4000f8e00ff */
[----:B--2---:R-:W-:-:S05]  /*12550*/  @P0 IMAD.HI.U32 R2, R0, R3, RZ ;  /* 0x0000000300020227 */ /* 0x004fca00078e00ff */
[----:B---3--:R-:W-:Y:S01]  /*12560*/  @P0 SHF.R.U32.HI R4, RZ, R9, R2 ;  /* 0x00000009ff040219 */ /* 0x008fe20000011602 */
[----:B-1----:R-:W-:-:S03]  /*12570*/  @!P1 IMAD R2, R31, R6, RZ ;  /* 0x000000061f029224 */ /* 0x002fc600078e02ff */
[----:B------:R-:W-:Y:S01]  /*12580*/  @!P1 SHF.R.S32.HI R3, RZ, 0x1f, R4 ;  /* 0x0000001fff039819 */ /* 0x000fe20000011404 */
[----:B------:R-:W-:Y:S02]  /*12590*/  @!P1 IMAD R7, R24, R7, R2 ;  /* 0x0000000718079224 */ /* 0x000fe400078e0202 */
[----:B------:R-:W-:Y:S01]  /*125a0*/  @!P1 IMAD.MOV.U32 R2, RZ, RZ, R4 ;  /* 0x000000ffff029224 */ /* 0x000fe200078e0004 */
[----:B------:R-:W-:-:S03]  /*125b0*/  ISETP.NE.AND P2, PT, R12, 0x3, PT ;  /* 0x000000030c00780c */ /* 0x000fc60003f45270 */
[----:B------:R-:W-:-:S04]  /*125c0*/  @!P1 IMAD.WIDE.U32 R2, R24, R6, R2 ;  /* 0x0000000618029225 */ /* 0x000fc800078e0002 */
[----:B------:R-:W-:Y:S01]  /*125d0*/  @!P1 IMAD.IADD R3, R7, 0x1, R3 ;  /* 0x0000000107039824 */ /* 0x000fe200078e0203 */
[C---:B0-----:R-:W-:Y:S01]  /*125e0*/  @!P1 LEA R10, P0, R2.reuse, R10, 0x2 ;  /* 0x0000000a020a9211 */ /* 0x041fe200078010ff */
[----:B------:R-:W-:Y:S01]  /*125f0*/  IMAD.MOV R7, RZ, RZ, -R4 ;  /* 0x000000ffff077224 */ /* 0x000fe200078e0a04 */
[----:B------:R-:W-:Y:S05]  /*12600*/  YIELD ;  /* 0x0000000000007946 */ /* 0x000fea0003800000 */
[----:B------:R-:W-:Y:S01]  /*12610*/  @!P1 LEA.HI.X R11, R2, R11, R3, 0x2, P0 ;  /* 0x0000000b020b9211 */ /* 0x000fe200000f1403 */
[----:B------:R-:W-:Y:S01]  /*12620*/  ULDC UR4, c[0x0][0x430] ;  /* 0x00010c0000047ab9 */ /* 0x000fe20000000800 */
[----:B------:R-:W-:Y:S01]  /*12630*/  ISETP.NE.AND P0, PT, R19, 0x2, PT ;  /* 0x000000021300780c */ /* 0x000fe20003f05270 */
[----:B------:R-:W-:-:S02]  /*12640*/  IMAD.MOV.U32 R6, RZ, RZ, RZ ;  /* 0x000000ffff067224 */ /* 0x000fc400078e00ff */
[----:B------:R-:W-:Y:S01]  /*12650*/  IMAD R7, R7, UR4, R0 ;  /* 0x0000000407077c24 */ /* 0x000fe2000f8e0200 */
[----:B------:R-:W-:Y:S01]  /*12660*/  SEL R23, RZ, 0x1, P0 ;  /* 0x00000001ff177807 */ /* 0x000fe20000000000 */
[----:B------:R-:W-:Y:S01]  /*12670*/  IMAD.MOV.U32 R0, RZ, RZ, R21 ;  /* 0x000000ffff007224 */ /* 0x000fe200078e0015 */
[----:B------:R-:W-:Y:S01]  /*12680*/  SEL R19, R19, RZ, P0 ;  /* 0x000000ff13137207 */ /* 0x000fe20000000000 */
[----:B------:R0:W5:Y:S01]  /*12690*/  @!P1 LDG.E R6, desc[UR50][R10.64] ;  /* 0x000000320a069981 */ /* 0x000162000c1e1900 */
[----:B------:R-:W-:Y:S01]  /*126a0*/  VIADD R21, R21, 0xffffffff ;  /* 0xffffffff15157836 */ /* 0x000fe20000000000 */
[----:B------:R-:W-:Y:S02]  /*126b0*/  LOP3.LUT R23, R8, R23, RZ, 0x3c, !PT ;  /* 0x0000001708177212 */ /* 0x000fe400078e3cff */
[----:B------:R-:W-:Y:S01]  /*126c0*/  ISETP.GT.AND P1, PT, R0, UR45, PT ;  /* 0x0000002d00007c0c */ /* 0x000fe2000bf24270 */
[----:B------:R-:W-:-:S12]  /*126d0*/  @!P2 BRA `(.L_x_1275) ;  /* 0x000000000004a947 */ /* 0x000fd80003800000 */
[----:B------:R-:W-:Y:S01]  /*126e0*/  BPT.TRAP 0x1 ;  /* 0x000000040000795c */ /* 0x000fe20000300000 */
.L_x_1275:
[----:B------:R-:W-:Y:S01]  /*126f0*/  IMAD R0, R19, 0x8, R17 ;  /* 0x0000000813007824 */ /* 0x000fe200078e0211 */
[----:B------:R-:W-:Y:S01]  /*12700*/  SHF.L.U32 R20, R23, 0x1f, RZ ;  /* 0x0000001f17147819 */ /* 0x000fe200000006ff */
[----:B------:R-:W-:Y:S01]  /*12710*/  BSSY B0, `(.L_x_1276) ;  /* 0x0000004000007945 */ /* 0x000fe20003800000 */
[----:B------:R-:W-:Y:S02]  /*12720*/  SHF.R.S32.HI R9, RZ, 0x1f, R7 ;  /* 0x0000001fff097819 */ /* 0x000fe40000011407 */
[----:B------:R-:W1:Y:S02]  /*12730*/  SYNCS.PHASECHK.TRANS64.TRYWAIT P0, [R0+URZ+0x28480], R20 ;  /* 0x02848014000075a7 */ /* 0x000e64000800017f */
[----:B-1----:R-:W-:Y:S05]  /*12740*/  @!P0 BRA `(.L_x_1277) ;  /* 0x0000003400648947 */ /* 0x002fea0003800000 */
.L_x_1367:
[----:B------:R-:W-:Y:S05]  /*12750*/  BSYNC B0 ;  /* 0x0000000000007941 */ /* 0x000fea0003800000 */
.L_x_1276:
[----:B------:R-:W-:Y:S01]  /*12760*/  ULDC.64 UR4, c[0x0][0x328] ;  /* 0x0000ca0000047ab9 */ /* 0x000fe20000000a00 */
[----:B0----5:R-:W-:Y:S01]  /*12770*/  SHF.R.S32.HI R10, RZ, 0x1f, R6 ;  /* 0x0000001fff0a7819 */ /* 0x021fe20000011406 */
[----:B------:R-:W-:Y:S01]  /*12780*/  IMAD R2, R9, UR4, RZ ;  /* 0x0000000409027c24 */ /* 0x000fe2000f8e02ff */
[----:B------:R-:W-:Y:S01]  /*12790*/  ULDC.64 UR6, c[0x0][0x318] ;  /* 0x0000c60000067ab9 */ /* 0x000fe20000000a00 */
[C---:B------:R-:W-:Y:S02]  /*127a0*/  LOP3.LUT P3, RZ, R16.reuse, 0x2, RZ, 0xc0, !PT ;  /* 0x0000000210ff7812 */ /* 0x040fe4000786c0ff */
[C---:B------:R-:W-:Y:S01]  /*127b0*/  IMAD R11, R7.reuse, UR5, R2 ;  /* 0x00000005070b7c24 */ /* 0x040fe2000f8e0202 */
[----:B------:R-:W-:Y:S01]  /*127c0*/  LOP3.LUT P2, RZ, R16, 0x1, RZ, 0xc0, !PT ;  /* 0x0000000110ff7812 */ /* 0x000fe2000784c0ff */
        /* <DEDUP_REMOVED lines=16> */
[----:B------:R-:W0:Y:S01]  /*128d0*/  SHFL.IDX PT, R2, R25, RZ, 0x181f ;  /* 0x00181fff19027589 */ /* 0x000e2200000e0000 */
[----:B------:R-:W-:-:S03]  /*128e0*/  IMAD.IADD R4, R17, 0x1, R4 ;  /* 0x0000000111047824 */ /* 0x000fc600078e0204 */
[----:B------:R-:W2:Y:S01]  /*128f0*/  SHFL.IDX PT, R3, R27, RZ, 0x181f ;  /* 0x00181fff1b037589 */ /* 0x000ea200000e0000 */
[----:B0-----:R-:W-:-:S05]  /*12900*/  IADD3 R2, P0, R30, R2, RZ ;  /* 0x000000021e027210 */ /* 0x001fca0007f1e0ff */
[----:B--2---:R-:W-:-:S05]  /*12910*/  IMAD.X R3, RZ, RZ, R3, P0 ;  /* 0x000000ffff037224 */ /* 0x004fca00000e0603 */
[----:B------:R-:W-:Y:S01]  /*12920*/  @!PT LDS RZ, [RZ] ;  /* 0x00000000fffff984 */ /* 0x000fe20000000800 */
[----:B------:R-:W-:Y:S04]  /*12930*/  LDGSTS.E.BYPASS.LTC128B.128 [R4+0x10000], desc[UR50][R2.64], !P3 ;  /* 0x1000000002047fae */ /* 0x000fe8000d901d72 */
[----:B------:R0:W-:Y:S04]  /*12940*/  LDGSTS.E.BYPASS.LTC128B.128 [R4+0x12000], desc[UR50][R2.64+0x80], !P2 ;  /* 0x1200008002047fae */ /* 0x0001e8000d101d72 */
[----:B0-----:R-:W0:Y:S04]  /*12950*/  SHFL.IDX PT, R2, R25, 0x1, 0x181f ;  /* 0x00381f0019027f89 */ /* 0x001e2800000e0000 */
[----:B------:R-:W2:Y:S01]  /*12960*/  SHFL.IDX PT, R3, R27, 0x1, 0x181f ;  /* 0x00381f001b037f89 */ /* 0x000ea200000e0000 */
[----:B0-----:R-:W-:-:S05]  /*12970*/  IADD3 R2, P0, R30, R2, RZ ;  /* 0x000000021e027210 */ /* 0x001fca0007f1e0ff */
[----:B--2---:R-:W-:-:S05]  /*12980*/  IMAD.X R3, RZ, RZ, R3, P0 ;  /* 0x000000ffff037224 */ /* 0x004fca00000e0603 */
[----:B------:R-:W-:Y:S04]  /*12990*/  LDGSTS.E.BYPASS.LTC128B.128 [R4+0x10800], desc[UR50][R2.64], !P3 ;  /* 0x1080000002047fae */ /* 0x000fe8000d901d72 */
[----:B------:R0:W-:Y:S04]  /*129a0*/  LDGSTS.E.BYPASS.LTC128B.128 [R4+0x12800], desc[UR50][R2.64+0x80], !P2 ;  /* 0x1280008002047fae */ /* 0x0001e8000d101d72 */
[----:B0-----:R-:W0:Y:S04]  /*129b0*/  SHFL.IDX PT, R2, R25, 0x2, 0x181f ;  /* 0x00581f0019027f89 */ /* 0x001e2800000e0000 */
[----:B------:R-:W2:Y:S04]  /*129c0*/  SHFL.IDX PT, R3, R27, 0x2, 0x181f ;  /* 0x00581f001b037f89 */ /* 0x000ea800000e0000 */
[----:B------:R-:W3:Y:S01]  /*129d0*/  SHFL.IDX PT, R27, R27, 0x3, 0x181f ;  /* 0x00781f001b1b7f89 */ /* 0x000ee200000e0000 */
[----:B0-----:R-:W-:-:S05]  /*129e0*/  IADD3 R2, P0, R30, R2, RZ ;  /* 0x000000021e027210 */ /* 0x001fca0007f1e0ff */
[----:B--2---:R-:W-:-:S05]  /*129f0*/  IMAD.X R3, RZ, RZ, R3, P0 ;  /* 0x000000ffff037224 */ /* 0x004fca00000e0603 */
[----:B------:R-:W-:Y:S04]  /*12a00*/  LDGSTS.E.BYPASS.LTC128B.128 [R4+0x11000], desc[UR50][R2.64], !P3 ;  /* 0x1100000002047fae */ /* 0x000fe8000d901d72 */
[----:B------:R0:W-:Y:S04]  /*12a10*/  LDGSTS.E.BYPASS.LTC128B.128 [R4+0x13000], desc[UR50][R2.64+0x80], !P2 ;  /* 0x1300008002047fae */ /* 0x0001e8000d101d72 */
[----:B0--3--:R0:W2:Y:S02]  /*12a20*/  SHFL.IDX PT, R2, R25, 0x3, 0x181f ;  /* 0x00781f0019027f89 */ /* 0x0090a400000e0000 */
.L_x_1377:
        /* <DEDUP_REMOVED lines=9> */
.L_x_1279:
        /* <DEDUP_REMOVED lines=11> */
.L_x_1280:
[----:B------:R2:W-:Y:S01]  /*12b70*/  SYNCS.ARRIVE.TRANS64.A1T0 RZ, [R0+URZ+0x28470], RZ ;  /* 0x028470ff00ff79a7 */ /* 0x0005e2000810003f */
[----:B------:R-:W-:Y:S05]  /*12b80*/  @!P3 BRA `(.L_x_1281) ;  /* 0x000000000004b947 */ /* 0x000fea0003800000 */
[----:B------:R-:W-:Y:S01]  /*12b90*/  BPT.TRAP 0x1 ;  /* 0x000000040000795c */ /* 0x000fe20000300000 */
.L_x_1281:
[----:B------:R-:W3:Y:S01]  /*12ba0*/  SYNCS.PHASECHK.TRANS64.TRYWAIT P0, [R0+URZ+0x28440], R20 ;  /* 0x02844014000075a7 */ /* 0x000ee2000800017f */
[----:B------:R-:W-:Y:S04]  /*12bb0*/  BSSY B0, `(.L_x_1282) ;  /* 0x0000002000007945 */ /* 0x000fe80003800000 */
[----:B---3--:R-:W-:Y:S05]  /*12bc0*/  @!P0 BRA `(.L_x_1283) ;  /* 0x0000003400808947 */ /* 0x008fea0003800000 */
.L_x_1378:
[----:B------:R-:W-:Y:S05]  /*12bd0*/  BSYNC B0 ;  /* 0x0000000000007941 */ /* 0x000fea0003800000 */
.L_x_1282:
        /* <DEDUP_REMOVED lines=20> */
[----:B------:R-:W-:Y:S08]  /*12d20*/  BRA.DIV UR4, `(.L_x_1284) ;  /* 0x00000036043c7947 */ /* 0x000ff0000b800000 */
[----:B------:R-:W4:Y:S04]  /*12d30*/  SHFL.IDX PT, R14, R9, RZ, 0x181f ;  /* 0x00181fff090e7589 */ /* 0x000f2800000e0000 */
[----:B------:R-:W5:Y:S04]  /*12d40*/  SHFL.IDX PT, R3, R10, RZ, 0x181f ;  /* 0x00181fff0a037589 */ /* 0x000f6800000e0000 */
[----:B------:R-:W-:Y:S01]  /*12d50*/  SHFL.IDX PT, R7, R10, 0x1, 0x181f ;  /* 0x00381f000a077f89 */ /* 0x000fe200000e0000 */
[----:B----4-:R-:W-:-:S03]  /*12d60*/  IADD3 R2, P0, R30, R14, RZ ;  /* 0x0000000e1e027210 */ /* 0x010fc60007f1e0ff */
[----:B------:R-:W4:Y:S02]  /*12d70*/  SHFL.IDX PT, R14, R9, 0x1, 0x181f ;  /* 0x00381f00090e7f89 */ /* 0x000f2400000e0000 */
[----:B-----5:R-:W-:-:S05]  /*12d80*/  IMAD.X R3, RZ, RZ, R3, P0 ;  /* 0x000000ffff037224 */ /* 0x020fca00000e0603 */
[----:B------:R-:W-:Y:S04]  /*12d90*/  LDGSTS.E.BYPASS.LTC128B.128 [R4+0x20000], desc[UR50][R2.64], !P3 ;  /* 0x2000000002047fae */ /* 0x000fe8000d901d72 */
[----:B------:R5:W-:Y:S01]  /*12da0*/  LDGSTS.E.BYPASS.LTC128B.128 [R4+0x22000], desc[UR50][R2.64+0x80], !P2 ;  /* 0x2200008002047fae */ /* 0x000be2000d101d72 */
[----:B----4-:R-:W-:-:S03]  /*12db0*/  IADD3 R6, P0, R30, R14, RZ ;  /* 0x0000000e1e067210 */ /* 0x010fc60007f1e0ff */
[----:B-----5:R-:W-:Y:S04]  /*12dc0*/  SHFL.IDX PT, R3, R10, 0x2, 0x181f ;  /* 0x00581f000a037f89 */ /* 0x020fe800000e0000 */
[----:B------:R-:W4:Y:S01]  /*12dd0*/  SHFL.IDX PT, R14, R9, 0x2, 0x181f ;  /* 0x00581f00090e7f89 */ /* 0x000f2200000e0000 */
[----:B------:R-:W-:-:S03]  /*12de0*/  IMAD.X R7, RZ, RZ, R7, P0 ;  /* 0x000000ffff077224 */ /* 0x000fc600000e0607 */
[----:B------:R-:W0:Y:S04]  /*12df0*/  SHFL.IDX PT, R10, R10, 0x3, 0x181f ;  /* 0x00781f000a0a7f89 */ /* 0x000e2800000e0000 */
[----:B------:R0:W-:Y:S04]  /*12e00*/  LDGSTS.E.BYPASS.LTC128B.128 [R4+0x20800], desc[UR50][R6.64], !P3 ;  /* 0x2080000006047fae */ /* 0x0001e8000d901d72 */
[----:B------:R0:W-:Y:S01]  /*12e10*/  LDGSTS.E.BYPASS.LTC128B.128 [R4+0x22800], desc[UR50][R6.64+0x80], !P2 ;  /* 0x2280008006047fae */ /* 0x0001e2000d101d72 */
[----:B----4-:R-:W-:-:S03]  /*12e20*/  IADD3 R2, P0, R30, R14, RZ ;  /* 0x0000000e1e027210 */ /* 0x010fc60007f1e0ff */
[----:B------:R4:W0:Y:S02]  /*12e30*/  SHFL.IDX PT, R14, R9, 0x3, 0x181f ;  /* 0x00781f00090e7f89 */ /* 0x00082400000e0000 */
[----:B------:R-:W-:-:S05]  /*12e40*/  IMAD.X R3, RZ, RZ, R3, P0 ;  /* 0x000000ffff037224 */ /* 0x000fca00000e0603 */
[----:B------:R4:W-:Y:S04]  /*12e50*/  LDGSTS.E.BYPASS.LTC128B.128 [R4+0x21000], desc[UR50][R2.64], !P3 ;  /* 0x2100000002047fae */ /* 0x0009e8000d901d72 */
[----:B------:R4:W-:Y:S02]  /*12e60*/  LDGSTS.E.BYPASS.LTC128B.128 [R4+0x23000], desc[UR50][R2.64+0x80], !P2 ;  /* 0x2300008002047fae */ /* 0x0009e4000d101d72 */
.L_x_1388:
[----:B0---4-:R-:W-:-:S05]  /*12e70*/  IADD3 R2, P0, R30, R14, RZ ;  /* 0x0000000e1e027210 */ /* 0x011fca0007f1e0ff */
        /* <DEDUP_REMOVED lines=8> */
.L_x_1285:
        /* <DEDUP_REMOVED lines=11> */
.L_x_1286:
[----:B------:R1:W-:Y:S02]  /*12fb0*/  SYNCS.ARRIVE.TRANS64.A1T0 RZ, [R0+URZ+0x28430], RZ ;  /* 0x028430ff00ff79a7 */ /* 0x0003e4000810003f */
[----:B-123--:R-:W-:-:S05]  /*12fc0*/  IMAD.U32 R0, RZ, RZ, UR48 ;  /* 0x00000030ff007e24 */ /* 0x00efca000f8e00ff */
[----:B------:R-:W-:-:S13]  /*12fd0*/  ISETP.NE.AND P0, PT, R0, 0x3, PT ;  /* 0x000000030000780c */ /* 0x000fda0003f05270 */
[----:B------:R-:W-:Y:S05]  /*12fe0*/  @!P0 BRA `(.L_x_1287) ;  /* 0x0000000000048947 */ /* 0x000fea0003800000 */
[----:B------:R-:W-:Y:S01]  /*12ff0*/  BPT.TRAP 0x1 ;  /* 0x000000040000795c */ /* 0x000fe20000300000 */
.L_x_1287:
[----:B------:R-:W-:Y:S01]  /*13000*/  LOP3.LUT R3, R8, 0x1, RZ, 0x3c, !PT ;  /* 0x0000000108037812 */ /* 0x000fe200078e3cff */
[----:B------:R-:W-:Y:S01]  /*13010*/  IMAD R0, R5, 0x8, R17 ;  /* 0x0000000805007824 */ /* 0x000fe200078e0211 */
[----:B------:R-:W-:Y:S02]  /*13020*/  BSSY B0, `(.L_x_1288) ;  /* 0x0000004000007945 */ /* 0x000fe40003800000 */
[----:B------:R-:W-:-:S04]  /*13030*/  SHF.L.U32 R3, R3, 0x1f, RZ ;  /* 0x0000001f03037819 */ /* 0x000fc800000006ff */
[----:B------:R-:W0:Y:S02]  /*13040*/  SYNCS.PHASECHK.TRANS64.TRYWAIT P2, [R0+URZ+0x28470], R3 ;  /* 0x02847003000075a7 */ /* 0x000e24000804017f */
[----:B0-----:R-:W-:Y:S05]  /*13050*/  @!P2 BRA `(.L_x_1289) ;  /* 0x000000340084a947 */ /* 0x001fea0003800000 */
.L_x_1389:
[----:B------:R-:W-:Y:S05]  /*13060*/  BSYNC B0 ;  /* 0x0000000000007941 */ /* 0x000fea0003800000 */
.L_x_1288:
[----:B------:R-:W-:-:S05]  /*13070*/  IMAD.U32 R2, RZ, RZ, UR49 ;  /* 0x00000031ff027e24 */ /* 0x000fca000f8e00ff */
[----:B------:R-:W-:-:S13]  /*13080*/  ISETP.NE.AND P2, PT, R2, 0x3, PT ;  /* 0x000000030200780c */ /* 0x000fda0003f45270 */
[----:B------:R-:W-:Y:S05]  /*13090*/  @!P2 BRA `(.L_x_1290) ;  /* 0x000000000004a947 */ /* 0x000fea0003800000 */
[----:B------:R-:W-:Y:S01]  /*130a0*/  BPT.TRAP 0x1 ;  /* 0x000000040000795c */ /* 0x000fe20000300000 */
.L_x_1290:
[----:B------:R-:W-:Y:S01]  /*130b0*/  SHF.L.U32 R7, R8, 0x1f, RZ ;  /* 0x0000001f08077819 */ /* 0x000fe200000006ff */
[----:B0-----:R-:W-:-:S03]  /*130c0*/  IMAD.SHL.U32 R3, R5, 0x4000, RZ ;  /* 0x0000400005037824 */ /* 0x001fc600078e00ff */
[----:B------:R-:W0:Y:S02]  /*130d0*/  SYNCS.PHASECHK.TRANS64.TRYWAIT P2, [R0+URZ+0x28460], R7 ;  /* 0x02846007000075a7 */ /* 0x000e24000804017f */
[----:B0-----:R-:W-:Y:S05]  /*130e0*/  @!P2 BRA `(.L_x_1291) ;  /* 0x000000340074a947 */ /* 0x001fea0003800000 */
.L_x_1390:
[----:B------:R-:W-:Y:S01]  /*130f0*/  LOP3.LUT R2, R3, R22, RZ, 0xfc, !PT ;  /* 0x0000001603027212 */ /* 0x000fe200078efcff */
[----:B------:R-:W-:Y:S05]  /*13100*/  WARPSYNC.ALL ;  /* 0x0000000000007948 */ /* 0x000fea0003800000 */
[C---:B------:R-:W-:Y:S01]  /*13110*/  IMAD.IADD R14, R17.reuse, 0x1, R2 ;  /* 0x00000001110e7824 */ /* 0x040fe200078e0202 */
[----:B------:R-:W-:Y:S01]  /*13120*/  IADD3 R2, R17, R34, R3 ;  /* 0x0000002211027210 */ /* 0x000fe20007ffe003 */
[----:B------:R-:W-:Y:S01]  /*13130*/  IMAD.U32 R27, RZ, RZ, UR49 ;  /* 0x00000031ff1b7e24 */ /* 0x000fe2000f8e00ff */
[----:B------:R-:W-:Y:S02]  /*13140*/  IADD3 R20, R28, R3, R29 ;  /* 0x000000031c147210 */ /* 0x000fe40007ffe01d */
[----:B0-----:R-:W0:Y:S02]  /*13150*/  LDSM.16.MT88.4 R4, [R14+0x10000] ;  /* 0x010000000e04783b */ /* 0x001e240000004200 */
[----:B------:R-:W-:-:S02]  /*13160*/  ISETP.NE.AND P2, PT, R27, 0x3, PT ;  /* 0x000000031b00780c */ /* 0x000fc40003f45270 */
[C-C-:B0-----:R-:W-:Y:S02]  /*13170*/  PRMT R8, R4.reuse, 0x6420, R5.reuse ;  /* 0x0000642004087816 */ /* 0x141fe40000000005 */
        /* <DEDUP_REMOVED lines=29> */
[----:B0-----:R-:W-:Y:S01]  /*13350*/  IADD3 R12, R29, R3, R36 ;  /* 0x000000031d0c7210 */ /* 0x001fe20007ffe024 */
[----:B------:R-:W-:-:S04]  /*13360*/  VIADD R3, R3, 0x3000 ;  /* 0x0000300003037836 */ /* 0x000fc80000000000 */
        /* <DEDUP_REMOVED lines=8> */
[----:B------:R-:W-:Y:S02]  /*133f0*/  PRMT R5, R8, 0x7531, R9 ;  /* 0x0000753108057816 */ /* 0x000fe40000000009 */
[----:B------:R-:W-:Y:S02]  /*13400*/  LOP3.LUT R8, R3, R22, RZ, 0xfc, !PT ;  /* 0x0000001603087212 */ /* 0x000fe400078efcff */
[C-C-:B------:R-:W-:Y:S02]  /*13410*/  PRMT R6, R10.reuse, 0x6420, R11.reuse ;  /* 0x000064200a067816 */ /* 0x140fe4000000000b */
        /* <DEDUP_REMOVED lines=9> */
[----:B------:R0:W-:Y:S02]  /*134b0*/  STSM.16.M88.4 [R12+0x2000], R4 ;  /* 0x002000040c007844 */ /* 0x0001e40000000200 */
[C-C-:B0-----:R-:W-:Y:S02]  /*134c0*/  PRMT R4, R8.reuse, 0x6420, R9.reuse ;  /* 0x0000642008047816 */ /* 0x141fe40000000009 */
[----:B------:R-:W-:-:S02]  /*134d0*/  PRMT R5, R8, 0x7531, R9 ;  /* 0x0000753108057816 */ /* 0x000fc40000000009 */
        /* <DEDUP_REMOVED lines=11> */
.L_x_1292:
[----:B-1----:R1:W-:Y:S01]  /*13590*/  SYNCS.ARRIVE.TRANS64.A1T0 RZ, [R0+URZ+0x28450], RZ ;  /* 0x028450ff00ff79a7 */ /* 0x0023e2000810003f */
[----:B------:R-:W-:Y:S06]  /*135a0*/  BAR.SYNC.DEFER_BLOCKING 0x2, 0x80 ;  /* 0x0082000000007b1d */ /* 0x000fec0000010000 */
[----:B------:R-:W-:Y:S05]  /*135b0*/  @!P0 BRA `(.L_x_1293) ;  /* 0x0000000000048947 */ /* 0x000fea0003800000 */
[----:B------:R-:W-:Y:S01]  /*135c0*/  BPT.TRAP 0x1 ;  /* 0x000000040000795c */ /* 0x000fe20000300000 */
.L_x_1293:
[----:B-1----:R-:W-:Y:S02]  /*135d0*/  VIADD R0, R0, 0x28480 ;  /* 0x0002848000007836 */ /* 0x002fe40000000000 */
[----:B------:R-:W-:Y:S02]  /*135e0*/  IMAD.MOV.U32 R8, RZ, RZ, R23 ;  /* 0x000000ffff087224 */ /* 0x000fe400078e0017 */
[----:B0-----:R-:W-:Y:S01]  /*135f0*/  IMAD.MOV.U32 R5, RZ, RZ, R19 ;  /* 0x000000ffff057224 */ /* 0x001fe200078e0013 */
[----:B------:R-:W-:-:S04]  /*13600*/  PRMT R0, R33, 0x654, R0 ;  /* 0x0000065421007816 */ /* 0x000fc80000000000 */
[----:B------:R1:W-:Y:S01]  /*13610*/  SYNCS.ARRIVE.TRANS64.RED.A1T0 RZ, [R0+URZ], RZ ;  /* 0x000000ff00ff79a7 */ /* 0x0003e2000810043f */
[----:B------:R-:W-:Y:S05]  /*13620*/  @P1 BRA `(.L_x_1294) ;  /* 0xffffffec00801947 */ /* 0x000fea000383ffff */
.L_x_1274:
[----:B01----:R-:W0:Y:S01]  /*13630*/  S2R R0, SR_TID.X ;  /* 0x0000000000007919 */ /* 0x003e220000002100 */
[----:B------:R-:W-:Y:S01]  /*13640*/  BSSY B0, `(.L_x_1295) ;  /* 0x0000012000007945 */ /* 0x000fe20003800000 */
[----:B------:R-:W-:Y:S01]  /*13650*/  IMAD.U32 R6, RZ, RZ, UR48 ;  /* 0x00000030ff067e24 */ /* 0x000fe2000f8e00ff */
        /* <DEDUP_REMOVED lines=15> */
[----:B------:R0:W-:Y:S02]  /*13750*/  STL [R1], R0 ;  /* 0x0000000001007387 */ /* 0x0001e40000100800 */
.L_x_1296:
[----:B------:R-:W-:Y:S05]  /*13760*/  BSYNC B0 ;  /* 0x0000000000007941 */ /* 0x000fea0003800000 */
.L_x_1295:
[----:B------:R-:W-:-:S13]  /*13770*/  ISETP.NE.AND P1, PT, R6, 0x3, PT ;  /* 0x000000030600780c */ /* 0x000fda0003f25270 */
[----:B------:R-:W-:Y:S05]  /*13780*/  @!P1 BRA `(.L_x_1297) ;  /* 0x0000000000049947 */ /* 0x000fea0003800000 */
[----:B------:R-:W-:Y:S01]  /*13790*/  BPT.TRAP 0x1 ;  /* 0x000000040000795c */ /* 0x000fe20000300000 */
.L_x_1297:
[----:B------:R-:W-:Y:S01]  /*137a0*/  LOP3.LUT R3, R23, 0x1, RZ, 0x3c, !PT ;  /* 0x0000000117037812 */ /* 0x000fe200078e3cff */
[----:B------:R-:W-:Y:S01]  /*137b0*/  IMAD R2, R19, 0x8, R17 ;  /* 0x0000000813027824 */ /* 0x000fe200078e0211 */
[----:B------:R-:W-:Y:S02]  /*137c0*/  BSSY B0, `(.L_x_1298) ;  /* 0x0000004000007945 */ /* 0x000fe40003800000 */
[----:B------:R-:W-:-:S04]  /*137d0*/  SHF.L.U32 R3, R3, 0x1f, RZ ;  /* 0x0000001f03037819 */ /* 0x000fc800000006ff */
[----:B------:R-:W1:Y:S02]  /*137e0*/  SYNCS.PHASECHK.TRANS64.TRYWAIT P2, [R2+URZ+0x28470], R3 ;  /* 0x02847003020075a7 */ /* 0x000e64000804017f */
[----:B-1----:R-:W-:Y:S05]  /*137f0*/  @!P2 BRA `(.L_x_1299) ;  /* 0x0000002c00c4a947 */ /* 0x002fea0003800000 */
.L_x_1391:
[----:B------:R-:W-:Y:S05]  /*13800*/  BSYNC B0 ;  /* 0x0000000000007941 */ /* 0x000fea0003800000 */
.L_x_1298:
[----:B0-----:R-:W-:-:S05]  /*13810*/  IMAD.U32 R0, RZ, RZ, UR49 ;  /* 0x00000031ff007e24 */ /* 0x001fca000f8e00ff */
[----:B------:R-:W-:-:S13]  /*13820*/  ISETP.NE.AND P2, PT, R0, 0x3, PT ;  /* 0x000000030000780c */ /* 0x000fda0003f45270 */
[----:B------:R-:W-:Y:S05]  /*13830*/  @!P2 BRA `(.L_x_1300) ;  /* 0x000000000004a947 */ /* 0x000fea0003800000 */
[----:B------:R-:W-:Y:S01]  /*13840*/  BPT.TRAP 0x1 ;  /* 0x000000040000795c */ /* 0x000fe20000300000 */
.L_x_1300:
[----:B-1----:R-:W-:-:S04]  /*13850*/  SHF.L.U32 R3, R23, 0x1f, RZ ;  /* 0x0000001f17037819 */ /* 0x002fc800000006ff */
[----:B------:R-:W0:Y:S02]  /*13860*/  SYNCS.PHASECHK.TRANS64.TRYWAIT P2, [R2+URZ+0x28460], R3 ;  /* 0x02846003020075a7 */ /* 0x000e24000804017f */
[----:B0-----:R-:W-:Y:S05]  /*13870*/  @!P2 BRA `(.L_x_1301) ;  /* 0x0000002c00b8a947 */ /* 0x001fea0003800000 */
.L_x_1392:
[----:B------:R-:W-:Y:S01]  /*13880*/  IMAD.SHL.U32 R18, R19, 0x4000, RZ ;  /* 0x0000400013127824 */ /* 0x000fe200078e00ff */
[----:B------:R-:W-:Y:S05]  /*13890*/  WARPSYNC.ALL ;  /* 0x0000000000007948 */ /* 0x000fea0003800000 */
[----:B------:R-:W-:Y:S01]  /*138a0*/  LOP3.LUT R0, R18, R22, RZ, 0xfc, !PT ;  /* 0x0000001612007212 */ /* 0x000fe200078efcff */
[----:B------:R-:W-:Y:S01]  /*138b0*/  IMAD.U32 R24, RZ, RZ, UR49 ;  /* 0x00000031ff187e24 */ /* 0x000fe2000f8e00ff */
[----:B0-----:R-:W-:Y:S02]  /*138c0*/  IADD3 R3, R17, R34, R18 ;  /* 0x0000002211037210 */ /* 0x001fe40007ffe012 */
[-C--:B------:R-:W-:Y:S01]  /*138d0*/  IADD3 R21, R29, R18.reuse, R36 ;  /* 0x000000121d157210 */ /* 0x080fe20007ffe024 */
[----:B------:R-:W-:Y:S01]  /*138e0*/  IMAD.IADD R6, R17, 0x1, R0 ;  /* 0x0000000111067824 */ /* 0x000fe200078e0200 */
[----:B------:R-:W-:Y:S01]  /*138f0*/  IADD3 R0, R28, R18, R29 ;  /* 0x000000121c007210 */ /* 0x000fe20007ffe01d */
[----:B------:R-:W-:Y:S01]  /*13900*/  LDSM.16.MT88.4 R8, [R3+0x10000] ;  /* 0x010000000308783b */ /* 0x000fe20000004200 */
[----:B------:R-:W-:Y:S01]  /*13910*/  ISETP.NE.AND P2, PT, R24, 0x3, PT ;  /* 0x000000031800780c */ /* 0x000fe20003f45270 */
[----:B------:R-:W-:-:S02]  /*13920*/  IMAD.IADD R28, R28, 0x1, R21 ;  /* 0x000000011c1c7824 */ /* 0x000fc400078e0215 */
[----:B------:R-:W0:Y:S02]  /*13930*/  LDSM.16.MT88.4 R4, [R6+0x10000] ;  /* 0x010000000604783b */ /* 0x000e240000004200 */
[C-C-:B0-----:R-:W-:Y:S02]  /*13940*/  PRMT R12, R4.reuse, 0x6420, R5.reuse ;  /* 0x00006420040c7816 */ /* 0x141fe40000000005 */
[----:B------:R-:W-:Y:S02]  /*13950*/  PRMT R13, R4, 0x7531, R5 ;  /* 0x00007531040d7816 */ /* 0x000fe40000000005 */
[C-C-:B------:R-:W-:Y:S02]  /*13960*/  PRMT R4, R8.reuse, 0x6420, R9.reuse ;  /* 0x0000642008047816 */ /* 0x140fe40000000009 */
[----:B------:R-:W-:Y:S01]  /*13970*/  PRMT R5, R8, 0x7531, R9 ;  /* 0x0000753108057816 */ /* 0x000fe20000000009 */
[----:B------:R-:W-:Y:S01]  /*13980*/  VIADD R9, R18, 0x2000 ;  /* 0x0000200012097836 */ /* 0x000fe20000000000 */
[----:B------:R-:W-:-:S02]  /*13990*/  PRMT R14, R6, 0x6420, R7 ;  /* 0x00006420060e7816 */ /* 0x000fc40000000007 */
[----:B------:R-:W-:Y:S02]  /*139a0*/  PRMT R15, R6, 0x7531, R7 ;  /* 0x00007531060f7816 */ /* 0x000fe40000000007 */
[----:B------:R-:W-:Y:S02]  /*139b0*/  LOP3.LUT R8, R9, R22, RZ, 0xfc, !PT ;  /* 0x0000001609087212 */ /* 0x000fe400078efcff */
[C-C-:B------:R-:W-:Y:S01]  /*139c0*/  PRMT R6, R10.reuse, 0x6420, R11.reuse ;  /* 0x000064200a067816 */ /* 0x140fe2000000000b */
[----:B------:R-:W-:Y:S01]  /*139d0*/  STSM.16.M88.4 [R0], R12 ;  /* 0x0000000c00007844 */ /* 0x000fe20000000200 */
[----:B------:R-:W-:Y:S01]  /*139e0*/  PRMT R7, R10, 0x7531, R11 ;  /* 0x000075310a077816 */ /* 0x000fe2000000000b */
[----:B------:R-:W-:-:S04]  /*139f0*/  IMAD.IADD R20, R17, 0x1, R8 ;  /* 0x0000000111147824 */ /* 0x000fc800078e0208 */
[----:B------:R-:W-:Y:S04]  /*13a00*/  STSM.16.M88.4 [R0+0x1000], R4 ;  /* 0x0010000400007844 */ /* 0x000fe80000000200 */
[----:B------:R-:W0:Y:S04]  /*13a10*/  LDSM.16.MT88.4 R4, [R20+0x10000] ;  /* 0x010000001404783b */ /* 0x000e280000004200 */
        /* <DEDUP_REMOVED lines=8> */
[----:B------:R-:W-:Y:S02]  /*13aa0*/  LOP3.LUT R8, R9, R22, RZ, 0xfc, !PT ;  /* 0x0000001609087212 */ /* 0x000fe400078efcff */
[C-C-:B------:R-:W-:Y:S01]  /*13ab0*/  PRMT R6, R10.reuse, 0x6420, R11.reuse ;  /* 0x000064200a067816 */ /* 0x140fe2000000000b */
[----:B------:R-:W-:Y:S01]  /*13ac0*/  STSM.16.M88.4 [R0+0x2000], R12 ;  /* 0x0020000c00007844 */ /* 0x000fe20000000200 */
        /* <DEDUP_REMOVED lines=38> */
.L_x_1302:
[----:B-1----:R1:W-:Y:S01]  /*13d30*/  SYNCS.ARRIVE.TRANS64.A1T0 RZ, [R2+URZ+0x28450], RZ ;  /* 0x028450ff02ff79a7 */ /* 0x0023e2000810003f */
[----:B------:R-:W-:Y:S06]  /*13d40*/  BAR.SYNC.DEFER_BLOCKING 0x2, 0x80 ;  /* 0x0082000000007b1d */ /* 0x000fec0000010000 */
[----:B------:R-:W-:Y:S05]  /*13d50*/  @!P1 BRA `(.L_x_1303) ;  /* 0x0000000000049947 */ /* 0x000fea0003800000 */
[----:B------:R-:W-:Y:S01]  /*13d60*/  BPT.TRAP 0x1 ;  /* 0x000000040000795c */ /* 0x000fe20000300000 */
.L_x_1303:
        /* <DEDUP_REMOVED lines=8> */
.L_x_1246:
[----:B------:R-:W-:Y:S05]  /*13df0*/  BSYNC B7 ;  /* 0x0000000000077941 */ /* 0x000fea0003800000 */
.L_x_1244:
[----:B-1----:R1:W5:Y:S01]  /*13e00*/  LDL R2, [R1] ;  /* 0x0000000001027983 */ /* 0x0023620000100800 */
[----:B------:R-:W-:-:S13]  /*13e10*/  LOP3.LUT P1, RZ, R16, 0x200, RZ, 0xc0, !PT ;  /* 0x0000020010ff7812 */ /* 0x000fda000782c0ff */
[----:B-1----:R-:W-:Y:S05]  /*13e20*/  @!P1 BRA `(.L_x_1304) ;  /* 0x0000000000249947 */ /* 0x002fea0003800000 */
[----:B------:R-:W1:Y:S08]  /*13e30*/  S2UR UR4, SR_CgaCtaId ;  /* 0x00000000000479c3 */ /* 0x000e700000008800 */
[----:B------:R-:W-:Y:S01]  /*13e40*/  BAR.SYNC.DEFER_BLOCKING 0x5, 0x180 ;  /* 0x0146000000007b1d */ /* 0x000fe20000010000 */
[----:B--2---:R-:W-:Y:S01]  /*13e50*/  MOV R0, 0x400 ;  /* 0x0000040000007802 */ /* 0x004fe20000000f00 */
[----:B-1----:R-:W-:-:S05]  /*13e60*/  IMAD.U32 R33, RZ, RZ, UR4 ;  /* 0x00000004ff217e24 */ /* 0x002fca000f8e00ff */
[----:B------:R-:W-:-:S05]  /*13e70*/  LEA R17, R33, R0, 0x18 ;  /* 0x0000000021117211 */ /* 0x000fca00078ec0ff */
[----:B-----5:R-:W1:Y:S04]  /*13e80*/  LDS R2, [R17+0x284d0] ;  /* 0x0284d00011027984 */ /* 0x020e680000000800 */
[----:B-1----:R1:W-:Y:S01]  /*13e90*/  STL [R1], R2 ;  /* 0x0000000201007387 */ /* 0x0023e20000100800 */
[----:B------:R-:W-:Y:S06]  /*13ea0*/  BAR.ARV 0x4, 0x180 ;  /* 0x0106000000007b1d */ /* 0x000fec0000002000 */
[----:B------:R-:W-:Y:S05]  /*13eb0*/  BRA `(.L_x_1305) ;  /* 0x0000000000207947 */ /* 0x000fea0003800000 */
.L_x_1304:
[----:B------:R-:W1:Y:S01]  /*13ec0*/  @!P0 S2R R33, SR_CgaCtaId ;  /* 0x0000000000218919 */ /* 0x000e620000008800 */
[----:B--2---:R-:W-:Y:S01]  /*13ed0*/  @!P0 MOV R0, 0x400 ;  /* 0x0000040000008802 */ /* 0x004fe20000000f00 */
[----:B------:R-:W-:Y:S03]  /*13ee0*/  BAR.SYNC.DEFER_BLOCKING 0x4, 0x180 ;  /* 0x0106000000007b1d */ /* 0x000fe60000010000 */
[----:B-1----:R-:W-:-:S03]  /*13ef0*/  @!P0 LEA R17, R33, R0, 0x18 ;  /* 0x0000000021118211 */ /* 0x002fc600078ec0ff */
[----:B-----5:R-:W1:Y:S04]  /*13f00*/  SHFL.IDX PT, R0, R2, RZ, 0x1f ;  /* 0x00001fff02007589 */ /* 0x020e6800000e0000 */
[----:B------:R2:W-:Y:S04]  /*13f10*/  @!P0 STS [R17+0x284d0], R2 ;  /* 0x0284d00211008388 */ /* 0x0005e80000000800 */
[----:B-1----:R2:W-:Y:S01]  /*13f20*/  STL [R1], R0 ;  /* 0x0000000001007387 */ /* 0x0025e20000100800 */
[----:B------:R-:W-:Y:S06]  /*13f30*/  BAR.ARV 0x5, 0x180 ;  /* 0x0146000000007b1d */ /* 0x000fec0000002000 */
.L_x_1305:
[----:B--2---:R-:W2:Y:S01]  /*13f40*/  LDL R0, [R1] ;  /* 0x0000000001007983 */ /* 0x004ea20000100800 */
[----:B------:R-:W-:Y:S02]  /*13f50*/  ULDC UR4, c[0x0][0xc38] ;  /* 0x00030e0000047ab9 */ /* 0x000fe40000000800 */
[----:B--2---:R-:W-:-:S13]  /*13f60*/  ISETP.GE.AND P0, PT, R0, UR4, PT ;  /* 0x0000000400007c0c */ /* 0x004fda000bf06270 */
[----:B------:R-:W-:Y:S05]  /*13f70*/  @!P0 BRA `(.L_x_1306) ;  /* 0xffffffbc002c8947 */ /* 0x000fea000383ffff */
.L_x_1235:
[----:B------:R-:W2:Y:S01]  /*13f80*/  LDL.LU R0, [R1+0x4] ;  /* 0x0000040001007983 */ /* 0x000ea20000300800 */
[----:B------:R-:W-:Y:S01]  /*13f90*/  BSSY B0, `(.L_x_1307) ;  /* 0x000000b000007945 */ /* 0x000fe20003800000 */
[----:B0-----:R-:W0:Y:S01]  /*13fa0*/  S2R R5, SR_CgaCtaId ;  /* 0x0000000000057919 */ /* 0x001e220000008800 */
[----:B--2---:R-:W-:-:S05]  /*13fb0*/  VIADD R0, R0, 0x1 ;  /* 0x0000000100007836 */ /* 0x004fca0000000000 */
        /* <DEDUP_REMOVED lines=8> */
.L_x_1393:
[----:B------:R-:W-:Y:S05]  /*14040*/  BSYNC B0 ;  /* 0x0000000000007941 */ /* 0x000fea0003800000 */
.L_x_1307:
[----:B------:R-:W-:-:S03]  /*14050*/  UMOV UR4, 0xffffffff ;  /* 0xffffffff00047882 */ /* 0x000fc60000000000 */
[----:B------:R-:W-:Y:S05]  /*14060*/  BRA.DIV UR4, `(.L_x_1309) ;  /* 0x0000002604e47947 */ /* 0x000fea000b800000 */
[----:B0-----:R-:W0:Y:S02]  /*14070*/  S2R R0, SR_TID.X ;  /* 0x0000000000007919 */ /* 0x001e240000002100 */
[----:B0-----:R-:W-:-:S04]  /*14080*/  SHF.R.U32.HI R0, RZ, 0x5, R0 ;  /* 0x00000005ff007819 */ /* 0x001fc80000011600 */
[----:B------:R-:W-:-:S05]  /*14090*/  LOP3.LUT R0, R0, 0x3, RZ, 0xc0, !PT ;  /* 0x0000000300007812 */ /* 0x000fca00078ec0ff */
[----:B------:R0:W1:Y:S02]  /*140a0*/  SHFL.IDX PT, R14, R0, RZ, 0x1f ;  /* 0x00001fff000e7589 */ /* 0x00006400000e0000 */
.L_x_1396:
[----:B-1----:R-:W-:Y:S01]  /*140b0*/  ISETP.NE.AND P0, PT, R14, RZ, PT ;  /* 0x000000ff0e00720c */ /* 0x002fe20003f05270 */
[----:B------:R-:W-:-:S12]  /*140c0*/  BSSY B0, `(.L_x_1310) ;  /* 0x000002c000007945 */ /* 0x000fd80003800000 */
[----:B------:R-:W-:Y:S05]  /*140d0*/  @P0 BRA `(.L_x_1311) ;  /* 0x0000000000a80947 */ /* 0x000fea0003800000 */
[----:B------:R-:W-:-:S03]  /*140e0*/  UMOV UR4, 0xffffffff ;  /* 0xffffffff00047882 */ /* 0x000fc60000000000 */
[----:B------:R-:W-:Y:S05]  /*140f0*/  BRA.DIV UR4, `(.L_x_1312) ;  /* 0x0000002604f47947 */ /* 0x000fea000b800000 */
[----:B------:R-:W-:-:S13]  /*14100*/  ELECT P6, URZ, PT ;  /* 0x00000000003f782f */ /* 0x000fda00038c0000 */
.L_x_1399:
[----:B------:R-:W-:Y:S05]  /*14110*/  @!P6 BRA `(.L_x_1311) ;  /* 0x000000000098e947 */ /* 0x000fea0003800000 */
[----:B------:R-:W-:-:S06]  /*14120*/  ULOP3.LUT UR4, UR36, 0x2, URZ, 0xfc, !UPT ;  /* 0x0000000224047892 */ /* 0x000fcc000f8efc3f */
[----:B0-----:R-:W-:-:S05]  /*14130*/  IMAD.U32 R0, RZ, RZ, UR4 ;  /* 0x00000004ff007e24 */ /* 0x001fca000f8e00ff */
[----:B------:R-:W-:-:S13]  /*14140*/  ISETP.NE.AND P0, PT, R0, 0x3, PT ;  /* 0x000000030000780c */ /* 0x000fda0003f05270 */
[----:B------:R-:W-:Y:S05]  /*14150*/  @!P0 BRA `(.L_x_1313) ;  /* 0x0000000000048947 */ /* 0x000fea0003800000 */
[----:B------:R-:W-:Y:S01]  /*14160*/  BPT.TRAP 0x1 ;  /* 0x000000040000795c */ /* 0x000fe20000300000 */
.L_x_1313:
[----:B------:R-:W-:Y:S01]  /*14170*/  IMAD R3, R19, 0x8, R5 ;  /* 0x0000000813037824 */ /* 0x000fe200078e0205 */
[----:B------:R-:W-:Y:S01]  /*14180*/  SHF.L.U32 R2, R23, 0x1f, RZ ;  /* 0x0000001f17027819 */ /* 0x000fe200000006ff */
[----:B------:R-:W-:-:S03]  /*14190*/  VIADD R19, R19, 0x1 ;  /* 0x0000000113137836 */ /* 0x000fc60000000000 */
[----:B------:R-:W0:Y:S02]  /*141a0*/  SYNCS.PHASECHK.TRANS64.TRYWAIT P1, [R3+URZ+0x28440], R2 ;  /* 0x02844002030075a7 */ /* 0x000e24000802017f */
[----:B------:R-:W-:-:S04]  /*141b0*/  ISETP.NE.AND P2, PT, R19, 0x2, PT ;  /* 0x000000021300780c */ /* 0x000fc80003f45270 */
[----:B------:R-:W-:Y:S01]  /*141c0*/  SEL R0, RZ, 0x1, P2 ;  /* 0x00000001ff007807 */ /* 0x000fe20001000000 */
[----:B0-----:R-:W-:Y:S08]  /*141d0*/  @!P1 BRA `(.L_x_1314) ;  /* 0x0000002400dc9947 */ /* 0x001ff00003800000 */
.L_x_1400:
[----:B------:R-:W-:Y:S02]  /*141e0*/  SEL R19, R19, RZ, P2 ;  /* 0x000000ff13137207 */ /* 0x000fe40001000000 */
[----:B------:R-:W-:Y:S01]  /*141f0*/  LOP3.LUT R0, R23, R0, RZ, 0x3c, !PT ;  /* 0x0000000017007212 */ /* 0x000fe200078e3cff */
[----:B------:R-:W-:Y:S06]  /*14200*/  @!P0 BRA `(.L_x_1315) ;  /* 0x0000000000048947 */ /* 0x000fec0003800000 */
[----:B------:R-:W-:Y:S01]  /*14210*/  BPT.TRAP 0x1 ;  /* 0x000000040000795c */ /* 0x000fe20000300000 */
.L_x_1315:
[----:B------:R-:W-:Y:S01]  /*14220*/  IMAD R19, R19, 0x8, R5 ;  /* 0x0000000813137824 */ /* 0x000fe200078e0205 */
[----:B------:R-:W-:-:S04]  /*14230*/  SHF.L.U32 R0, R0, 0x1f, RZ ;  /* 0x0000001f00007819 */ /* 0x000fc800000006ff */
[----:B------:R-:W1:Y:S02]  /*14240*/  SYNCS.PHASECHK.TRANS64.TRYWAIT P1, [R19+URZ+0x28440], R0 ;  /* 0x02844000130075a7 */ /* 0x000e64000802017f */
[----:B-1----:R-:W-:Y:S05]  /*14250*/  @!P1 BRA `(.L_x_1316) ;  /* 0x0000002400d09947 */ /* 0x002fea0003800000 */
.L_x_1401:
[----:B------:R-:W-:Y:S05]  /*14260*/  @!P0 BRA `(.L_x_1317) ;  /* 0x0000000000048947 */ /* 0x000fea0003800000 */
[----:B------:R-:W-:Y:S01]  /*14270*/  BPT.TRAP 0x1 ;  /* 0x000000040000795c */ /* 0x000fe20000300000 */
.L_x_1317:
[----:B------:R-:W2:Y:S02]  /*14280*/  SYNCS.PHASECHK.TRANS64.TRYWAIT P1, [R3+URZ+0x28460], R2 ;  /* 0x02846002030075a7 */ /* 0x000ea4000802017f */
[----:B--2---:R-:W-:Y:S05]  /*14290*/  @!P1 BRA `(.L_x_1318) ;  /* 0x0000002400d49947 */ /* 0x004fea0003800000 */
.L_x_1402:
[----:B------:R-:W-:Y:S05]  /*142a0*/  @!P0 BRA `(.L_x_1319) ;  /* 0x0000000000048947 */ /* 0x000fea0003800000 */
[----:B------:R-:W-:Y:S01]  /*142b0*/  BPT.TRAP 0x1 ;  /* 0x000000040000795c */ /* 0x000fe20000300000 */
.L_x_1319:
[----:B------:R-:W3:Y:S02]  /*142c0*/  SYNCS.PHASECHK.TRANS64.TRYWAIT P1, [R19+URZ+0x28460], R0 ;  /* 0x02846000130075a7 */ /* 0x000ee4000802017f */
[----:B---3--:R-:W-:Y:S05]  /*142d0*/  @!P1 BRA `(.L_x_1320) ;  /* 0x0000002400d89947 */ /* 0x008fea0003800000 */
.L_x_1403:
[----:B------:R-:W-:Y:S05]  /*142e0*/  @!P0 BRA `(.L_x_1321) ;  /* 0x0000000000048947 */ /* 0x000fea0003800000 */
[----:B------:R-:W-:Y:S01]  /*142f0*/  BPT.TRAP 0x1 ;  /* 0x000000040000795c */ /* 0x000fe20000300000 */
.L_x_1321:
[----:B------:R-:W4:Y:S02]  /*14300*/  SYNCS.PHASECHK.TRANS64.TRYWAIT P1, [R3+URZ+0x28480], R2 ;  /* 0x02848002030075a7 */ /* 0x000f24000802017f */
[----:B----4-:R-:W-:Y:S05]  /*14310*/  @!P1 BRA `(.L_x_1322) ;  /* 0x0000002400dc9947 */ /* 0x010fea0003800000 */
.L_x_1404:
[----:B------:R-:W-:Y:S05]  /*14320*/  @!P0 BRA `(.L_x_1323) ;  /* 0x0000000000048947 */ /* 0x000fea0003800000 */
[----:B------:R-:W-:Y:S01]  /*14330*/  BPT.TRAP 0x1 ;  /* 0x000000040000795c */ /* 0x000fe20000300000 */
.L_x_1323:
[----:B------:R0:W0:Y:S02]  /*14340*/  SYNCS.PHASECHK.TRANS64.TRYWAIT P0, [R19+URZ+0x28480], R0 ;  /* 0x02848000130075a7 */ /* 0x000024000800017f */
[----:B0-----:R-:W-:Y:S05]  /*14350*/  @!P0 NANOSLEEP.SYNCS 0x989680 ;  /* 0x009896800000895d */ /* 0x001fea0003900000 */
[----:B------:R-:W0:Y:S02]  /*14360*/  @!P0 SYNCS.PHASECHK.TRANS64 P0, [R19+URZ+0x28480], R0 ;  /* 0x02848000130085a7 */ /* 0x000e24000800007f */
[----:B0-----:R-:W-:Y:S05]  /*14370*/  @!P0 BRA `(.L_x_1323) ;  /* 0xfffffffc00f08947 */ /* 0x001fea000383ffff */
.L_x_1311:
[----:B------:R-:W-:Y:S05]  /*14380*/  BSYNC B0 ;  /* 0x0000000000007941 */ /* 0x000fea0003800000 */
.L_x_1310:
[----:B------:R-:W-:Y:S05]  /*14390*/  EXIT ;  /* 0x000000000000794d */ /* 0x000fea0003800000 */
.L_x_1140:
[----:B0-----:R-:W-:-:S04]  /*143a0*/  IMAD.U32 R3, RZ, RZ, UR49 ;  /* 0x00000031ff037e24 */ /* 0x001fc8000f8e00ff */
[----:B------:R0:W1:Y:S03]  /*143b0*/  SYNCS.PHASECHK.TRANS64.TRYWAIT P0, [R3+URZ+0x28400], R6 ;  /* 0x02840006030075a7 */ /* 0x000066000800017f */
[----:B-1----:R-:W-:Y:S05]  /*143c0*/  @!P0 NANOSLEEP.SYNCS 0x989680 ;  /* 0x009896800000895d */ /* 0x002fea0003900000 */
[----:B------:R-:W1:Y:S02]  /*143d0*/  @!P0 SYNCS.PHASECHK.TRANS64 P0, [R3+URZ+0x28400], R6 ;  /* 0x02840006030085a7 */ /* 0x000e64000800007f */
[----:B-1----:R-:W-:Y:S05]  /*143e0*/  @!P0 BRA `(.L_x_1140) ;  /* 0xfffffffc00ec8947 */ /* 0x002fea000383ffff */
[----:B------:R-:W-:Y:S05]  /*143f0*/  BRA `(.L_x_1324) ;  /* 0xfffffed800cc7947 */ /* 0x000fea000383ffff */
.L_x_1144:
[----:B0-----:R-:W-:-:S04]  /*14400*/  IMAD.U32 R3, RZ, RZ, UR54 ;  /* 0x00000036ff037e24 */ /* 0x001fc8000f8e00ff */
[----:B------:R0:W2:Y:S03]  /*14410*/  SYNCS.PHASECHK.TRANS64.TRYWAIT P0, [R3+URZ+0x28430], R8 ;  /* 0x02843008030075a7 */ /* 0x0000a6000800017f */
[----:B--2---:R-:W-:Y:S05]  /*14420*/  @!P0 NANOSLEEP.SYNCS 0x989680 ;  /* 0x009896800000895d */ /* 0x004fea0003900000 */
[----:B------:R-:W2:Y:S02]  /*14430*/  @!P0 SYNCS.PHASECHK.TRANS64 P0, [R3+URZ+0x28430], R8 ;  /* 0x02843008030085a7 */ /* 0x000ea4000800007f */
[----:B--2---:R-:W-:Y:S05]  /*14440*/  @!P0 BRA `(.L_x_1144) ;  /* 0xfffffffc00ec8947 */ /* 0x004fea000383ffff */
[----:B------:R-:W-:Y:S05]  /*14450*/  BRA `(.L_x_1143) ;  /* 0xfffffed800f47947 */ /* 0x000fea000383ffff */
.L_x_1157:
[----:B0-----:R-:W-:-:S04]  /*14460*/  IMAD.U32 R9, RZ, RZ, UR54 ;  /* 0x00000036ff097e24 */ /* 0x001fc8000f8e00ff */
[----:B------:R0:W1:Y:S03]  /*14470*/  SYNCS.PHASECHK.TRANS64.TRYWAIT P0, [R9+URZ+0x28450], R8 ;  /* 0x02845008090075a7 */ /* 0x000066000800017f */
[----:B-1----:R-:W-:Y:S05]  /*14480*/  @!P0 NANOSLEEP.SYNCS 0x989680 ;  /* 0x009896800000895d */ /* 0x002fea0003900000 */
[----:B------:R-:W1:Y:S02]  /*14490*/  @!P0 SYNCS.PHASECHK.TRANS64 P0, [R9+URZ+0x28450], R8 ;  /* 0x02845008090085a7 */ /* 0x000e64000800007f */
[----:B-1----:R-:W-:Y:S05]  /*144a0*/  @!P0 BRA `(.L_x_1157) ;  /* 0xfffffffc00ec8947 */ /* 0x002fea000383ffff */
[----:B------:R-:W-:Y:S05]  /*144b0*/  BRA `(.L_x_1156) ;  /* 0xfffffef800f87947 */ /* 0x000fea000383ffff */
.L_x_1166:
[----:B-1----:R-:W-:-:S04]  /*144c0*/  IMAD.U32 R5, RZ, RZ, UR56 ;  /* 0x00000038ff057e24 */ /* 0x002fc8000f8e00ff */
[----:B------:R1:W2:Y:S03]  /*144d0*/  SYNCS.PHASECHK.TRANS64.TRYWAIT P0, [R5+URZ+0x28430], R8 ;  /* 0x02843008050075a7 */ /* 0x0002a6000800017f */
[----:B--2---:R-:W-:Y:S05]  /*144e0*/  @!P0 NANOSLEEP.SYNCS 0x989680 ;  /* 0x009896800000895d */ /* 0x004fea0003900000 */
[----:B------:R-:W2:Y:S02]  /*144f0*/  @!P0 SYNCS.PHASECHK.TRANS64 P0, [R5+URZ+0x28430], R8 ;  /* 0x02843008050085a7 */ /* 0x000ea4000800007f */
[----:B--2---:R-:W-:Y:S05]  /*14500*/  @!P0 BRA `(.L_x_1166) ;  /* 0xfffffffc00ec8947 */ /* 0x004fea000383ffff */
[----:B------:R-:W-:Y:S05]  /*14510*/  BRA `(.L_x_1165) ;  /* 0xffffff00003c7947 */ /* 0x000fea000383ffff */
.L_x_1179:
[----:B0-----:R-:W-:-:S04]  /*14520*/  IMAD.U32 R11, RZ, RZ, UR56 ;  /* 0x00000038ff0b7e24 */ /* 0x001fc8000f8e00ff */
[----:B------:R0:W1:Y:S03]  /*14530*/  SYNCS.PHASECHK.TRANS64.TRYWAIT P0, [R11+URZ+0x28450], R8 ;  /* 0x028450080b0075a7 */ /* 0x000066000800017f */
[----:B-1----:R-:W-:Y:S05]  /*14540*/  @!P0 NANOSLEEP.SYNCS 0x989680 ;  /* 0x009896800000895d */ /* 0x002fea0003900000 */
[----:B------:R-:W1:Y:S02]  /*14550*/  @!P0 SYNCS.PHASECHK.TRANS64 P0, [R11+URZ+0x28450], R8 ;  /* 0x028450080b0085a7 */ /* 0x000e64000800007f */
[----:B-1----:R-:W-:Y:S05]  /*14560*/  @!P0 BRA `(.L_x_1179) ;  /* 0xfffffffc00ec8947 */ /* 0x002fea000383ffff */
[----:B------:R-:W-:Y:S05]  /*14570*/  BRA `(.L_x_1178) ;  /* 0xffffff2400747947 */ /* 0x000fea000383ffff */
.L_x_1189:
[----:B-1----:R-:W-:-:S04]  /*14580*/  IMAD.U32 R5, RZ, RZ, UR53 ;  /* 0x00000035ff057e24 */ /* 0x002fc8000f8e00ff */
[----:B------:R1:W3:Y:S03]  /*14590*/  SYNCS.PHASECHK.TRANS64.TRYWAIT P1, [R5+URZ+0x28430], R8 ;  /* 0x02843008050075a7 */ /* 0x0002e6000802017f */
[----:B---3--:R-:W-:Y:S05]  /*145a0*/  @!P1 NANOSLEEP.SYNCS 0x989680 ;  /* 0x009896800000995d */ /* 0x008fea0003900000 */
[----:B------:R-:W3:Y:S02]  /*145b0*/  @!P1 SYNCS.PHASECHK.TRANS64 P1, [R5+URZ+0x28430], R8 ;  /* 0x02843008050095a7 */ /* 0x000ee4000802007f */
[----:B---3--:R-:W-:Y:S05]  /*145c0*/  @!P1 BRA `(.L_x_1189) ;  /* 0xfffffffc00ec9947 */ /* 0x008fea000383ffff */
[----:B------:R-:W-:Y:S05]  /*145d0*/  BRA `(.L_x_1188) ;  /* 0xffffff2800b47947 */ /* 0x000fea000383ffff */
.L_x_1194:
[----:B0-----:R-:W-:-:S04]  /*145e0*/  IMAD.U32 R11, RZ, RZ, UR53 ;  /* 0x00000035ff0b7e24 */ /* 0x001fc8000f8e00ff */
[----:B------:R0:W1:Y:S03]  /*145f0*/  SYNCS.PHASECHK.TRANS64.TRYWAIT P1, [R11+URZ+0x28450], R8 ;  /* 0x028450080b0075a7 */ /* 0x000066000802017f */
[----:B-1----:R-:W-:Y:S05]  /*14600*/  @!P1 NANOSLEEP.SYNCS 0x989680 ;  /* 0x009896800000995d */ /* 0x002fea0003900000 */
[----:B------:R-:W1:Y:S02]  /*14610*/  @!P1 SYNCS.PHASECHK.TRANS64 P1, [R11+URZ+0x28450], R8 ;  /* 0x028450080b0095a7 */ /* 0x000e64000802007f */
[----:B-1----:R-:W-:Y:S05]  /*14620*/  @!P1 BRA `(.L_x_1194) ;  /* 0xfffffffc00ec9947 */ /* 0x002fea000383ffff */
[----:B------:R-:W-:Y:S05]  /*14630*/  BRA `(.L_x_1193) ;  /* 0xffffff44001c7947 */ /* 0x000fea000383ffff */
.L_x_1201:
[----:B-1----:R-:W-:-:S04]  /*14640*/  IMAD.U32 R5, RZ, RZ, UR57 ;  /* 0x00000039ff057e24 */ /* 0x002fc8000f8e00ff */
[----:B------:R1:W3:Y:S03]  /*14650*/  SYNCS.PHASECHK.TRANS64.TRYWAIT P0, [R5+URZ+0x28430], R8 ;  /* 0x02843008050075a7 */ /* 0x0002e6000800017f */
[----:B---3--:R-:W-:Y:S05]  /*14660*/  @!P0 NANOSLEEP.SYNCS 0x989680 ;  /* 0x009896800000895d */ /* 0x008fea0003900000 */
[----:B------:R-:W3:Y:S02]  /*14670*/  @!P0 SYNCS.PHASECHK.TRANS64 P0, [R5+URZ+0x28430], R8 ;  /* 0x02843008050085a7 */ /* 0x000ee4000800007f */
[----:B---3--:R-:W-:Y:S05]  /*14680*/  @!P0 BRA `(.L_x_1201) ;  /* 0xfffffffc00ec8947 */ /* 0x008fea000383ffff */
[----:B------:R-:W-:Y:S05]  /*14690*/  BRA `(.L_x_1200) ;  /* 0xffffff4400d07947 */ /* 0x000fea000383ffff */
.L_x_1214:
[----:B0-----:R-:W-:-:S04]  /*146a0*/  IMAD.U32 R11, RZ, RZ, UR57 ;  /* 0x00000039ff0b7e24 */ /* 0x001fc8000f8e00ff */
[----:B------:R0:W1:Y:S03]  /*146b0*/  SYNCS.PHASECHK.TRANS64.TRYWAIT P0, [R11+URZ+0x28450], R8 ;  /* 0x028450080b0075a7 */ /* 0x000066000800017f */
[----:B-1----:R-:W-:Y:S05]  /*146c0*/  @!P0 NANOSLEEP.SYNCS 0x989680 ;  /* 0x009896800000895d */ /* 0x002fea0003900000 */
[----:B------:R-:W1:Y:S02]  /*146d0*/  @!P0 SYNCS.PHASECHK.TRANS64 P0, [R11+URZ+0x28450], R8 ;  /* 0x028450080b0085a7 */ /* 0x000e64000800007f */
[----:B-1----:R-:W-:Y:S05]  /*146e0*/  @!P0 BRA `(.L_x_1214) ;  /* 0xfffffffc00ec8947 */ /* 0x002fea000383ffff */
[----:B------:R-:W-:Y:S05]  /*146f0*/  BRA `(.L_x_1213) ;  /* 0xffffff6c00007947 */ /* 0x000fea000383ffff */
.L_x_1255:
        /* <DEDUP_REMOVED lines=10> */
.L_x_1325:
[----:B------:R-:W-:Y:S05]  /*147a0*/  BRA `(.L_x_1326) ;  /* 0xffffffc400007947 */ /* 0x000fea000383ffff */
.L_x_1258:
[----:B0-----:R0:W1:Y:S02]  /*147b0*/  SYNCS.PHASECHK.TRANS64.TRYWAIT P0, [R0+URZ+0x28480], R25 ;  /* 0x02848019000075a7 */ /* 0x001064000800017f */
[----:B-1----:R-:W-:Y:S05]  /*147c0*/  @!P0 NANOSLEEP.SYNCS 0x989680 ;  /* 0x009896800000895d */ /* 0x002fea0003900000 */
[----:B------:R-:W1:Y:S02]  /*147d0*/  @!P0 SYNCS.PHASECHK.TRANS64 P0, [R0+URZ+0x28480], R25 ;  /* 0x02848019000085a7 */ /* 0x000e64000800007f */
[----:B-1----:R-:W-:Y:S05]  /*147e0*/  @!P0 BRA `(.L_x_1258) ;  /* 0xfffffffc00f08947 */ /* 0x002fea000383ffff */
[----:B------:R-:W-:Y:S05]  /*147f0*/  BRA `(.L_x_1327) ;  /* 0xffffffc400b87947 */ /* 0x000fea000383ffff */
.L_x_1259:
        /* <DEDUP_REMOVED lines=8> */
.L_x_1329:
[----:B------:R-:W-:Y:S05]  /*14880*/  BSYNC B0 ;  /* 0x0000000000007941 */ /* 0x000fea0003800000 */
.L_x_1328:
[----:B------:R-:W-:Y:S01]  /*14890*/  IMAD.MOV.U32 R13, RZ, RZ, R8 ;  /* 0x000000ffff0d7224 */ /* 0x000fe200078e0008 */
[----:B------:R-:W-:Y:S01]  /*148a0*/  LOP3.LUT P1, RZ, R16, 0x100, RZ, 0xc0, !PT ;  /* 0x0000010010ff7812 */ /* 0x000fe2000782c0ff */
[----:B------:R-:W-:Y:S01]  /*148b0*/  IMAD.MOV.U32 R12, RZ, RZ, RZ ;  /* 0x000000ffff0c7224 */ /* 0x000fe200078e00ff */
[C---:B------:R-:W-:Y:S01]  /*148c0*/  ISETP.GE.AND P3, PT, R7.reuse, 0x11, PT ;  /* 0x000000110700780c */ /* 0x040fe20003f66270 */
[----:B------:R-:W-:Y:S01]  /*148d0*/  IMAD.MOV.U32 R11, RZ, RZ, 0x181f ;  /* 0x0000181fff0b7424 */ /* 0x000fe200078e00ff */
[----:B------:R-:W-:Y:S01]  /*148e0*/  ISETP.GE.AND P5, PT, R7, 0x31, PT ;  /* 0x000000310700780c */ /* 0x000fe20003fa6270 */
[----:B------:R-:W-:Y:S02]  /*148f0*/  IMAD.MOV.U32 R15, RZ, RZ, -0x1 ;  /* 0xffffffffff0f7424 */ /* 0x000fe400078e00ff */
[----:B------:R-:W-:Y:S02]  /*14900*/  IMAD.MOV.U32 R3, RZ, RZ, R14 ;  /* 0x000000ffff037224 */ /* 0x000fe400078e000e */
[----:B------:R-:W-:-:S08]  /*14910*/  IMAD.IADD R4, R17, 0x1, R4 ;  /* 0x0000000111047824 */ /* 0x000fd000078e0204 */
[----:B------:R-:W-:Y:S05]  /*14920*/  WARPSYNC.COLLECTIVE R15, `(.L_x_1330) ;  /* 0x000000000f087348 */ /* 0x000fea0003c00000 */
[----:B------:R0:W1:Y:S02]  /*14930*/  SHFL.IDX P6, R14, R13, R12, R11 ;  /* 0x0000000c0d0e7389 */ /* 0x00006400000c000b */
[----:B01----:R-:W-:Y:S01]  /*14940*/  ENDCOLLECTIVE ;  /* 0x000000000000791b */ /* 0x003fe20003800000 */
.L_x_1330:
[----:B------:R-:W-:Y:S02]  /*14950*/  IMAD.MOV.U32 R13, RZ, RZ, R9 ;  /* 0x000000ffff0d7224 */ /* 0x000fe400078e0009 */
[----:B------:R-:W-:Y:S02]  /*14960*/  IMAD.MOV.U32 R12, RZ, RZ, 0x1 ;  /* 0x00000001ff0c7424 */ /* 0x000fe400078e00ff */
[----:B------:R-:W-:-:S07]  /*14970*/  IMAD.MOV.U32 R2, RZ, RZ, R14 ;  /* 0x000000ffff027224 */ /* 0x000fce00078e000e */
[----:B------:R-:W-:Y:S05]  /*14980*/  WARPSYNC.COLLECTIVE R15, `(.L_x_1331) ;  /* 0x000000000f087348 */ /* 0x000fea0003c00000 */
[----:B------:R0:W1:Y:S02]  /*14990*/  SHFL.IDX P6, R14, R13, R12, R11 ;  /* 0x0000000c0d0e7389 */ /* 0x00006400000c000b */
[----:B01----:R-:W-:Y:S01]  /*149a0*/  ENDCOLLECTIVE ;  /* 0x000000000000791b */ /* 0x003fe20003800000 */
.L_x_1331:
        /* <DEDUP_REMOVED lines=14> */
.L_x_1332:
[----:B------:R-:W-:Y:S02]  /*14a90*/  IMAD.MOV.U32 R13, RZ, RZ, R9 ;  /* 0x000000ffff0d7224 */ /* 0x000fe400078e0009 */
[----:B------:R-:W-:Y:S02]  /*14aa0*/  IMAD.MOV.U32 R12, RZ, RZ, 0x2 ;  /* 0x00000002ff0c7424 */ /* 0x000fe400078e00ff */
[----:B------:R-:W-:-:S07]  /*14ab0*/  IMAD.MOV.U32 R2, RZ, RZ, R14 ;  /* 0x000000ffff027224 */ /* 0x000fce00078e000e */
[----:B------:R-:W-:Y:S05]  /*14ac0*/  WARPSYNC.COLLECTIVE R15, `(.L_x_1333) ;  /* 0x000000000f087348 */ /* 0x000fea0003c00000 */
[----:B------:R0:W1:Y:S02]  /*14ad0*/  SHFL.IDX P6, R14, R13, R12, R11 ;  /* 0x0000000c0d0e7389 */ /* 0x00006400000c000b */
[----:B01----:R-:W-:Y:S01]  /*14ae0*/  ENDCOLLECTIVE ;  /* 0x000000000000791b */ /* 0x003fe20003800000 */
.L_x_1333:
        /* <DEDUP_REMOVED lines=14> */
.L_x_1334:
[----:B------:R-:W-:Y:S02]  /*14bd0*/  IMAD.MOV.U32 R13, RZ, RZ, R9 ;  /* 0x000000ffff0d7224 */ /* 0x000fe400078e0009 */
[----:B------:R-:W-:Y:S02]  /*14be0*/  IMAD.MOV.U32 R12, RZ, RZ, 0x3 ;  /* 0x00000003ff0c7424 */ /* 0x000fe400078e00ff */
[----:B------:R-:W-:-:S07]  /*14bf0*/  IMAD.MOV.U32 R2, RZ, RZ, R14 ;  /* 0x000000ffff027224 */ /* 0x000fce00078e000e */
[----:B------:R-:W-:Y:S05]  /*14c00*/  WARPSYNC.COLLECTIVE R15, `(.L_x_1335) ;  /* 0x000000000f087348 */ /* 0x000fea0003c00000 */
[----:B------:R0:W1:Y:S02]  /*14c10*/  SHFL.IDX P6, R14, R13, R12, R11 ;  /* 0x0000000c0d0e7389 */ /* 0x00006400000c000b */
[----:B01----:R-:W-:Y:S01]  /*14c20*/  ENDCOLLECTIVE ;  /* 0x000000000000791b */ /* 0x003fe20003800000 */
.L_x_1335:
[----:B------:R-:W-:-:S05]  /*14c30*/  IADD3 R2, P0, R30, R2, RZ ;  /* 0x000000021e027210 */ /* 0x000fca0007f1e0ff */
[----:B------:R-:W-:Y:S01]  /*14c40*/  IMAD.X R3, RZ, RZ, R3, P0 ;  /* 0x000000ffff037224 */ /* 0x000fe200000e0603 */
[C---:B------:R-:W-:Y:S02]  /*14c50*/  ISETP.LT.OR P0, PT, R7.reuse, 0x21, P1 ;  /* 0x000000210700780c */ /* 0x040fe40000f01670 */
[----:B------:R-:W-:Y:S01]  /*14c60*/  ISETP.GE.AND P1, PT, R7, 0x21, PT ;  /* 0x000000210700780c */ /* 0x000fe20003f26270 */
[----:B------:R-:W-:-:S10]  /*14c70*/  IMAD.MOV.U32 R13, RZ, RZ, R8 ;  /* 0x000000ffff0d7224 */ /* 0x000fd400078e0008 */
        /* <DEDUP_REMOVED lines=9> */
.L_x_1336:
[----:B------:R-:W-:Y:S01]  /*14d10*/  @!PT LDS RZ, [RZ] ;  /* 0x00000000fffff984 */ /* 0x000fe20000000800 */
[----:B------:R-:W-:Y:S01]  /*14d20*/  @!PT LDS RZ, [RZ] ;  /* 0x00000000fffff984 */ /* 0x000fe20000000800 */
[----:B------:R-:W-:Y:S01]  /*14d30*/  @!PT LDS RZ, [RZ] ;  /* 0x00000000fffff984 */ /* 0x000fe20000000800 */
[----:B------:R0:W-:Y:S01]  /*14d40*/  LDGSTS.E.BYPASS.LTC128B.128 [R4+0x13000], desc[UR50][R2.64+0x80], !P0 ;  /* 0x1300008002047fae */ /* 0x0001e2000c101d72 */
[----:B------:R-:W-:Y:S05]  /*14d50*/  BRA `(.L_x_1337) ;  /* 0xffffffc4004c7947 */ /* 0x000fea000383ffff */
.L_x_1264:
[----:B-1----:R1:W2:Y:S02]  /*14d60*/  SYNCS.PHASECHK.TRANS64.TRYWAIT P0, [R0+URZ+0x28440], R25 ;  /* 0x02844019000075a7 */ /* 0x0022a4000800017f */
[----:B--2---:R-:W-:Y:S05]  /*14d70*/  @!P0 NANOSLEEP.SYNCS 0x989680 ;  /* 0x009896800000895d */ /* 0x004fea0003900000 */
[----:B------:R-:W2:Y:S02]  /*14d80*/  @!P0 SYNCS.PHASECHK.TRANS64 P0, [R0+URZ+0x28440], R25 ;  /* 0x02844019000085a7 */ /* 0x000ea4000800007f */
[----:B--2---:R-:W-:Y:S05]  /*14d90*/  @!P0 BRA `(.L_x_1264) ;  /* 0xfffffffc00f08947 */ /* 0x004fea000383ffff */
[----:B------:R-:W-:Y:S05]  /*14da0*/  BRA `(.L_x_1338) ;  /* 0xffffffc400ac7947 */ /* 0x000fea000383ffff */
.L_x_1265:
[----:B------:R-:W-:Y:S01]  /*14db0*/  BSSY B0, `(.L_x_1339) ;  /* 0x0000008000007945 */ /* 0x000fe20003800000 */
[----:B------:R-:W-:Y:S02]  /*14dc0*/  IMAD.MOV.U32 R13, RZ, RZ, R6 ;  /* 0x000000ffff0d7224 */ /* 0x000fe400078e0006 */
[----:B------:R-:W-:Y:S02]  /*14dd0*/  IMAD.MOV.U32 R12, RZ, RZ, RZ ;  /* 0x000000ffff0c7224 */ /* 0x000fe400078e00ff */
[----:B------:R-:W-:Y:S02]  /*14de0*/  IMAD.MOV.U32 R11, RZ, RZ, 0x181f ;  /* 0x0000181fff0b7424 */ /* 0x000fe400078e00ff */
[----:B------:R-:W-:-:S07]  /*14df0*/  IMAD.MOV.U32 R15, RZ, RZ, -0x1 ;  /* 0xffffffffff0f7424 */ /* 0x000fce00078e00ff */
[----:B01----:R-:W-:Y:S05]  /*14e00*/  WARPSYNC.COLLECTIVE R15, `(.L_x_1340) ;  /* 0x000000000f087348 */ /* 0x003fea0003c00000 */
[----:B------:R2:W3:Y:S02]  /*14e10*/  SHFL.IDX P6, R14, R13, R12, R11 ;  /* 0x0000000c0d0e7389 */ /* 0x0004e400000c000b */
[----:B0123--:R-:W-:Y:S01]  /*14e20*/  ENDCOLLECTIVE ;  /* 0x000000000000791b */ /* 0x00ffe20003800000 */
.L_x_1340:
[----:B------:R-:W-:Y:S05]  /*14e30*/  BSYNC B0 ;  /* 0x0000000000007941 */ /* 0x000fea0003800000 */
.L_x_1339:
        /* <DEDUP_REMOVED lines=8> */
.L_x_1341:
[----:B------:R-:W-:Y:S02]  /*14ec0*/  IMAD.MOV.U32 R13, RZ, RZ, R6 ;  /* 0x000000ffff0d7224 */ /* 0x000fe400078e0006 */
[----:B------:R-:W-:Y:S01]  /*14ed0*/  IMAD.MOV.U32 R12, RZ, RZ, 0x1 ;  /* 0x00000001ff0c7424 */ /* 0x000fe200078e00ff */
[----:B------:R-:W-:Y:S02]  /*14ee0*/  LOP3.LUT P6, RZ, R16, 0x2, RZ, 0xc0, !PT ;  /* 0x0000000210ff7812 */ /* 0x000fe400078cc0ff */
[----:B------:R-:W-:-:S05]  /*14ef0*/  @P4 IADD3 R14, P0, R30, R14, RZ ;  /* 0x0000000e1e0e4210 */ /* 0x000fca0007f1e0ff */
[----:B------:R-:W-:Y:S02]  /*14f00*/  @P4 IMAD.X R3, RZ, RZ, R2, P0 ;  /* 0x000000ffff034224 */ /* 0x000fe400000e0602 */
[----:B------:R-:W-:-:S05]  /*14f10*/  @P4 IMAD.MOV.U32 R2, RZ, RZ, R14 ;  /* 0x000000ffff024224 */ /* 0x000fca00078e000e */
[----:B------:R-:W-:Y:S01]  /*14f20*/  @!PT LDS RZ, [RZ] ;  /* 0x00000000fffff984 */ /* 0x000fe20000000800 */
[----:B------:R-:W-:Y:S01]  /*14f30*/  @!PT LDS RZ, [RZ] ;  /* 0x00000000fffff984 */ /* 0x000fe20000000800 */
[----:B------:R-:W-:Y:S01]  /*14f40*/  @!PT LDS RZ, [RZ] ;  /* 0x00000000fffff984 */ /* 0x000fe20000000800 */
[----:B------:R0:W-:Y:S02]  /*14f50*/  @P4 LDGSTS.E.BYPASS.LTC128B.128 [R4+0x20000], desc[UR50][R2.64], !P6 ;  /* 0x2000000002044fae */ /* 0x0001e4000f101d72 */
[----:B0-----:R-:W-:Y:S05]  /*14f60*/  WARPSYNC.COLLECTIVE R15, `(.L_x_1342) ;  /* 0x000000000f087348 */ /* 0x001fea0003c00000 */
[----:B------:R1:W2:Y:S02]  /*14f70*/  SHFL.IDX P6, R14, R13, R12, R11 ;  /* 0x0000000c0d0e7389 */ /* 0x0002a400000c000b */
[----:B012---:R-:W-:Y:S01]  /*14f80*/  ENDCOLLECTIVE ;  /* 0x000000000000791b */ /* 0x007fe20003800000 */
.L_x_1342:
[----:B------:R-:W-:Y:S01]  /*14f90*/  @!PT LDS RZ, [RZ] ;  /* 0x00000000fffff984 */ /* 0x000fe20000000800 */
[----:B------:R-:W-:Y:S01]  /*14fa0*/  @!PT LDS RZ, [RZ] ;  /* 0x00000000fffff984 */ /* 0x000fe20000000800 */
[----:B------:R-:W-:Y:S01]  /*14fb0*/  @!PT LDS RZ, [RZ] ;  /* 0x00000000fffff984 */ /* 0x000fe20000000800 */
[----:B------:R0:W-:Y:S01]  /*14fc0*/  @P4 LDGSTS.E.BYPASS.LTC128B.128 [R4+0x22000], desc[UR50][R2.64+0x80], !P2 ;  /* 0x2200008002044fae */ /* 0x0001e2000d101d72 */
[----:B------:R-:W-:Y:S01]  /*14fd0*/  LOP3.LUT P4, RZ, R16, 0x2, RZ, 0xc0, !PT ;  /* 0x0000000210ff7812 */ /* 0x000fe2000788c0ff */
[----:B------:R-:W-:Y:S02]  /*14fe0*/  IMAD.MOV.U32 R13, RZ, RZ, R5 ;  /* 0x000000ffff0d7224 */ /* 0x000fe400078e0005 */
[----:B------:R-:W-:-:S10]  /*14ff0*/  IMAD.MOV.U32 R7, RZ, RZ, R14 ;  /* 0x000000ffff077224 */ /* 0x000fd400078e000e */
[----:B0-----:R-:W-:Y:S05]  /*15000*/  WARPSYNC.COLLECTIVE R15, `(.L_x_1343) ;  /* 0x000000000f087348 */ /* 0x001fea0003c00000 */
[----:B------:R1:W2:Y:S02]  /*15010*/  SHFL.IDX P6, R14, R13, R12, R11 ;  /* 0x0000000c0d0e7389 */ /* 0x0002a400000c000b */
[----:B012---:R-:W-:Y:S01]  /*15020*/  ENDCOLLECTIVE ;  /* 0x000000000000791b */ /* 0x007fe20003800000 */
.L_x_1343:
[----:B------:R-:W-:Y:S02]  /*15030*/  IMAD.MOV.U32 R13, RZ, RZ, R6 ;  /* 0x000000ffff0d7224 */ /* 0x000fe400078e0006 */
[----:B------:R-:W-:Y:S01]  /*15040*/  IMAD.MOV.U32 R12, RZ, RZ, 0x2 ;  /* 0x00000002ff0c7424 */ /* 0x000fe200078e00ff */
[----:B------:R-:W-:-:S05]  /*15050*/  @P3 IADD3 R14, P0, R30, R14, RZ ;  /* 0x0000000e1e0e3210 */ /* 0x000fca0007f1e0ff */
[----:B------:R-:W-:-:S08]  /*15060*/  @P3 IMAD.MOV.U32 R2, RZ, RZ, R14 ;  /* 0x000000ffff023224 */ /* 0x000fd000078e000e */
[----:B------:R-:W-:Y:S05]  /*15070*/  WARPSYNC.COLLECTIVE R15, `(.L_x_1344) ;  /* 0x000000000f087348 */ /* 0x000fea0003c00000 */
[----:B------:R0:W1:Y:S02]  /*15080*/  SHFL.IDX P6, R14, R13, R12, R11 ;  /* 0x0000000c0d0e7389 */ /* 0x00006400000c000b */
[----:B01----:R-:W-:Y:S01]  /*15090*/  ENDCOLLECTIVE ;  /* 0x000000000000791b */ /* 0x003fe20003800000 */
.L_x_1344:
[----:B------:R-:W-:-:S04]  /*150a0*/  @P3 IMAD.X R7, RZ, RZ, R7, P0 ;  /* 0x000000ffff073224 */ /* 0x000fc800000e0607 */
[----:B------:R-:W-:-:S05]  /*150b0*/  @P3 IMAD.MOV.U32 R3, RZ, RZ, R7 ;  /* 0x000000ffff033224 */ /* 0x000fca00078e0007 */
[----:B------:R-:W-:Y:S01]  /*150c0*/  @!PT LDS RZ, [RZ] ;  /* 0x00000000fffff984 */ /* 0x000fe20000000800 */
[----:B------:R-:W-:Y:S01]  /*150d0*/  @!PT LDS RZ, [RZ] ;  /* 0x00000000fffff984 */ /* 0x000fe20000000800 */
[----:B------:R-:W-:Y:S01]  /*150e0*/  @!PT LDS RZ, [RZ] ;  /* 0x00000000fffff984 */ /* 0x000fe20000000800 */
[----:B------:R0:W-:Y:S01]  /*150f0*/  @P3 LDGSTS.E.BYPASS.LTC128B.128 [R4+0x20800], desc[UR50][R2.64], !P4 ;  /* 0x2080000002043fae */ /* 0x0001e2000e101d72 */
[----:B------:R-:W-:-:S03]  /*15100*/  IMAD.MOV.U32 R13, RZ, RZ, R5 ;  /* 0x000000ffff0d7224 */ /* 0x000fc600078e0005 */
[----:B------:R0:W-:Y:S01]  /*15110*/  @P3 LDGSTS.E.BYPASS.LTC128B.128 [R4+0x22800], desc[UR50][R2.64+0x80], !P2 ;  /* 0x2280008002043fae */ /* 0x0001e2000d101d72 */
[----:B------:R-:W-:-:S07]  /*15120*/  IMAD.MOV.U32 R7, RZ, RZ, R14 ;  /* 0x000000ffff077224 */ /* 0x000fce00078e000e */
[----:B0-----:R-:W-:Y:S05]  /*15130*/  WARPSYNC.COLLECTIVE R15, `(.L_x_1345) ;  /* 0x000000000f087348 */ /* 0x001fea0003c00000 */
[----:B------:R1:W2:Y:S02]  /*15140*/  SHFL.IDX P6, R14, R13, R12, R11 ;  /* 0x0000000c0d0e7389 */ /* 0x0002a400000c000b */
[----:B012---:R-:W-:Y:S01]  /*15150*/  ENDCOLLECTIVE ;  /* 0x000000000000791b */ /* 0x007fe20003800000 */
.L_x_1345:
[----:B------:R-:W-:Y:S02]  /*15160*/  IMAD.MOV.U32 R13, RZ, RZ, R6 ;  /* 0x000000ffff0d7224 */ /* 0x000fe400078e0006 */
[----:B------:R-:W-:Y:S01]  /*15170*/  IMAD.MOV.U32 R12, RZ, RZ, 0x3 ;  /* 0x00000003ff0c7424 */ /* 0x000fe200078e00ff */
[----:B------:R-:W-:-:S05]  /*15180*/  @P1 IADD3 R14, P0, R30, R14, RZ ;  /* 0x0000000e1e0e1210 */ /* 0x000fca0007f1e0ff */
[----:B------:R-:W-:-:S08]  /*15190*/  @P1 IMAD.MOV.U32 R2, RZ, RZ, R14 ;  /* 0x000000ffff021224 */ /* 0x000fd000078e000e */
[----:B------:R-:W-:Y:S05]  /*151a0*/  WARPSYNC.COLLECTIVE R15, `(.L_x_1346) ;  /* 0x000000000f087348 */ /* 0x000fea0003c00000 */
[----:B------:R0:W1:Y:S02]  /*151b0*/  SHFL.IDX P6, R14, R13, R12, R11 ;  /* 0x0000000c0d0e7389 */ /* 0x00006400000c000b */
[----:B01----:R-:W-:Y:S01]  /*151c0*/  ENDCOLLECTIVE ;  /* 0x000000000000791b */ /* 0x003fe20003800000 */
.L_x_1346:
        /* <DEDUP_REMOVED lines=12> */
.L_x_1347:
[----:B------:R-:W-:Y:S05]  /*15290*/  BRA `(.L_x_1348) ;  /* 0xffffffc4002c7947 */ /* 0x000fea000383ffff */
.L_x_1270:
[----:B------:R-:W-:Y:S02]  /*152a0*/  IMAD.MOV.U32 R13, RZ, RZ, R5 ;  /* 0x000000ffff0d7224 */ /* 0x000fe400078e0005 */
[----:B------:R-:W-:Y:S02]  /*152b0*/  IMAD.MOV.U32 R12, RZ, RZ, RZ ;  /* 0x000000ffff0c7224 */ /* 0x000fe400078e00ff */
[----:B------:R-:W-:Y:S02]  /*152c0*/  IMAD.MOV.U32 R11, RZ, RZ, 0x181f ;  /* 0x0000181fff0b7424 */ /* 0x000fe400078e00ff */
[----:B------:R-:W-:Y:S02]  /*152d0*/  IMAD.MOV.U32 R15, RZ, RZ, -0x1 ;  /* 0xffffffffff0f7424 */ /* 0x000fe400078e00ff */
[----:B------:R-:W-:-:S07]  /*152e0*/  VIADD R4, R8, UR43 ;  /* 0x0000002b08047c36 */ /* 0x000fce0008000000 */
[----:B------:R-:W-:Y:S05]  /*152f0*/  WARPSYNC.COLLECTIVE R15, `(.L_x_1349) ;  /* 0x000000000f087348 */ /* 0x000fea0003c00000 */
[----:B------:R0:W1:Y:S02]  /*15300*/  SHFL.IDX P6, R14, R13, R12, R11 ;  /* 0x0000000c0d0e7389 */ /* 0x00006400000c000b */
[----:B01----:R-:W-:Y:S01]  /*15310*/  ENDCOLLECTIVE ;  /* 0x000000000000791b */ /* 0x003fe20003800000 */
.L_x_1349:
[C---:B------:R-:W-:Y:S01]  /*15320*/  VIADD R6, R4.reuse, 0x10 ;  /* 0x0000001004067836 */ /* 0x040fe20000000000 */
[----:B------:R-:W-:Y:S01]  /*15330*/  ISETP.GE.AND P1, PT, R4, UR41, PT ;  /* 0x0000002904007c0c */ /* 0x000fe2000bf26270 */
[----:B------:R-:W-:Y:S02]  /*15340*/  IMAD.MOV.U32 R13, RZ, RZ, R0 ;  /* 0x000000ffff0d7224 */ /* 0x000fe400078e0000 */
[----:B------:R-:W-:-:S10]  /*15350*/  IMAD.MOV.U32 R2, RZ, RZ, R14 ;  /* 0x000000ffff027224 */ /* 0x000fd400078e000e */
[----:B------:R-:W-:Y:S05]  /*15360*/  WARPSYNC.COLLECTIVE R15, `(.L_x_1350) ;  /* 0x000000000f087348 */ /* 0x000fea0003c00000 */
[----:B------:R0:W1:Y:S02]  /*15370*/  SHFL.IDX P6, R14, R13, R12, R11 ;  /* 0x0000000c0d0e7389 */ /* 0x00006400000c000b */
[----:B01----:R-:W-:Y:S01]  /*15380*/  ENDCOLLECTIVE ;  /* 0x000000000000791b */ /* 0x003fe20003800000 */
.L_x_1350:
        /* <DEDUP_REMOVED lines=8> */
.L_x_1351:
        /* <DEDUP_REMOVED lines=11> */
.L_x_1352:
[----:B------:R-:W-:Y:S02]  /*154c0*/  IMAD.MOV.U32 R13, RZ, RZ, R5 ;  /* 0x000000ffff0d7224 */ /* 0x000fe400078e0005 */
[----:B------:R-:W-:Y:S01]  /*154d0*/  IMAD.MOV.U32 R12, RZ, RZ, 0x2 ;  /* 0x00000002ff0c7424 */ /* 0x000fe200078e00ff */
[----:B------:R-:W-:-:S05]  /*154e0*/  @!P1 IADD3 R14, P0, R30, R14, RZ ;  /* 0x0000000e1e0e9210 */ /* 0x000fca0007f1e0ff */
[----:B------:R-:W-:-:S08]  /*154f0*/  @!P1 IMAD.MOV.U32 R2, RZ, RZ, R14 ;  /* 0x000000ffff029224 */ /* 0x000fd000078e000e */
[----:B------:R-:W-:Y:S05]  /*15500*/  WARPSYNC.COLLECTIVE R15, `(.L_x_1353) ;  /* 0x000000000f087348 */ /* 0x000fea0003c00000 */
[----:B------:R0:W1:Y:S02]  /*15510*/  SHFL.IDX P6, R14, R13, R12, R11 ;  /* 0x0000000c0d0e7389 */ /* 0x00006400000c000b */
[----:B01----:R-:W-:Y:S01]  /*15520*/  ENDCOLLECTIVE ;  /* 0x000000000000791b */ /* 0x003fe20003800000 */
.L_x_1353:
        /* <DEDUP_REMOVED lines=14> */
.L_x_1354:
[----:B------:R-:W-:Y:S02]  /*15610*/  IMAD.MOV.U32 R13, RZ, RZ, R5 ;  /* 0x000000ffff0d7224 */ /* 0x000fe400078e0005 */
[----:B------:R-:W-:Y:S01]  /*15620*/  IMAD.MOV.U32 R12, RZ, RZ, 0x3 ;  /* 0x00000003ff0c7424 */ /* 0x000fe200078e00ff */
[----:B------:R-:W-:-:S05]  /*15630*/  @!P1 IADD3 R14, P0, R30, R14, RZ ;  /* 0x0000000e1e0e9210 */ /* 0x000fca0007f1e0ff */
[----:B------:R-:W-:-:S08]  /*15640*/  @!P1 IMAD.MOV.U32 R2, RZ, RZ, R14 ;  /* 0x000000ffff029224 */ /* 0x000fd000078e000e */
[----:B------:R-:W-:Y:S05]  /*15650*/  WARPSYNC.COLLECTIVE R15, `(.L_x_1355) ;  /* 0x000000000f087348 */ /* 0x000fea0003c00000 */
[----:B------:R0:W1:Y:S02]  /*15660*/  SHFL.IDX P6, R14, R13, R12, R11 ;  /* 0x0000000c0d0e7389 */ /* 0x00006400000c000b */
[----:B01----:R-:W-:Y:S01]  /*15670*/  ENDCOLLECTIVE ;  /* 0x000000000000791b */ /* 0x003fe20003800000 */
.L_x_1355:
        /* <DEDUP_REMOVED lines=14> */
.L_x_1356:
[----:B------:R-:W-:Y:S02]  /*15760*/  IMAD.MOV.U32 R13, RZ, RZ, R5 ;  /* 0x000000ffff0d7224 */ /* 0x000fe400078e0005 */
[----:B------:R-:W-:Y:S01]  /*15770*/  IMAD.MOV.U32 R12, RZ, RZ, 0x4 ;  /* 0x00000004ff0c7424 */ /* 0x000fe200078e00ff */
[----:B------:R-:W-:-:S05]  /*15780*/  @!P1 IADD3 R14, P0, R30, R14, RZ ;  /* 0x0000000e1e0e9210 */ /* 0x000fca0007f1e0ff */
[----:B------:R-:W-:-:S08]  /*15790*/  @!P1 IMAD.MOV.U32 R2, RZ, RZ, R14 ;  /* 0x000000ffff029224 */ /* 0x000fd000078e000e */
[----:B------:R-:W-:Y:S05]  /*157a0*/  WARPSYNC.COLLECTIVE R15, `(.L_x_1357) ;  /* 0x000000000f087348 */ /* 0x000fea0003c00000 */
[----:B------:R0:W1:Y:S02]  /*157b0*/  SHFL.IDX P6, R14, R13, R12, R11 ;  /* 0x0000000c0d0e7389 */ /* 0x00006400000c000b */
[----:B01----:R-:W-:Y:S01]  /*157c0*/  ENDCOLLECTIVE ;  /* 0x000000000000791b */ /* 0x003fe20003800000 */
.L_x_1357:
        /* <DEDUP_REMOVED lines=14> */
.L_x_1358:
[----:B------:R-:W-:Y:S02]  /*158b0*/  IMAD.MOV.U32 R13, RZ, RZ, R5 ;  /* 0x000000ffff0d7224 */ /* 0x000fe400078e0005 */
[----:B------:R-:W-:Y:S01]  /*158c0*/  IMAD.MOV.U32 R12, RZ, RZ, 0x5 ;  /* 0x00000005ff0c7424 */ /* 0x000fe200078e00ff */
[----:B------:R-:W-:-:S05]  /*158d0*/  @!P1 IADD3 R14, P0, R30, R14, RZ ;  /* 0x0000000e1e0e9210 */ /* 0x000fca0007f1e0ff */
[----:B------:R-:W-:-:S08]  /*158e0*/  @!P1 IMAD.MOV.U32 R2, RZ, RZ, R14 ;  /* 0x000000ffff029224 */ /* 0x000fd000078e000e */
[----:B------:R-:W-:Y:S05]  /*158f0*/  WARPSYNC.COLLECTIVE R15, `(.L_x_1359) ;  /* 0x000000000f087348 */ /* 0x000fea0003c00000 */
[----:B------:R0:W1:Y:S02]  /*15900*/  SHFL.IDX P6, R14, R13, R12, R11 ;  /* 0x0000000c0d0e7389 */ /* 0x00006400000c000b */
[----:B01----:R-:W-:Y:S01]  /*15910*/  ENDCOLLECTIVE ;  /* 0x000000000000791b */ /* 0x003fe20003800000 */
.L_x_1359:
        /* <DEDUP_REMOVED lines=14> */
.L_x_1360:
[----:B------:R-:W-:Y:S02]  /*15a00*/  IMAD.MOV.U32 R13, RZ, RZ, R5 ;  /* 0x000000ffff0d7224 */ /* 0x000fe400078e0005 */
[----:B------:R-:W-:Y:S01]  /*15a10*/  IMAD.MOV.U32 R12, RZ, RZ, 0x6 ;  /* 0x00000006ff0c7424 */ /* 0x000fe200078e00ff */
[----:B------:R-:W-:-:S05]  /*15a20*/  @!P1 IADD3 R14, P0, R30, R14, RZ ;  /* 0x0000000e1e0e9210 */ /* 0x000fca0007f1e0ff */
[----:B------:R-:W-:-:S08]  /*15a30*/  @!P1 IMAD.MOV.U32 R2, RZ, RZ, R14 ;  /* 0x000000ffff029224 */ /* 0x000fd000078e000e */
[----:B------:R-:W-:Y:S05]  /*15a40*/  WARPSYNC.COLLECTIVE R15, `(.L_x_1361) ;  /* 0x000000000f087348 */ /* 0x000fea0003c00000 */
[----:B------:R0:W1:Y:S02]  /*15a50*/  SHFL.IDX P6, R14, R13, R12, R11 ;  /* 0x0000000c0d0e7389 */ /* 0x00006400000c000b */
[----:B01----:R-:W-:Y:S01]  /*15a60*/  ENDCOLLECTIVE ;  /* 0x000000000000791b */ /* 0x003fe20003800000 */
.L_x_1361:
        /* <DEDUP_REMOVED lines=14> */
.L_x_1362:
[----:B------:R-:W-:Y:S02]  /*15b50*/  IMAD.MOV.U32 R13, RZ, RZ, R5 ;  /* 0x000000ffff0d7224 */ /* 0x000fe400078e0005 */
[----:B------:R-:W-:Y:S01]  /*15b60*/  IMAD.MOV.U32 R12, RZ, RZ, 0x7 ;  /* 0x00000007ff0c7424 */ /* 0x000fe200078e00ff */
[----:B------:R-:W-:-:S05]  /*15b70*/  @!P1 IADD3 R14, P0, R30, R14, RZ ;  /* 0x0000000e1e0e9210 */ /* 0x000fca0007f1e0ff */
[----:B------:R-:W-:-:S08]  /*15b80*/  @!P1 IMAD.MOV.U32 R2, RZ, RZ, R14 ;  /* 0x000000ffff029224 */ /* 0x000fd000078e000e */
[----:B------:R-:W-:Y:S05]  /*15b90*/  WARPSYNC.COLLECTIVE R15, `(.L_x_1363) ;  /* 0x000000000f087348 */ /* 0x000fea0003c00000 */
[----:B------:R0:W1:Y:S02]  /*15ba0*/  SHFL.IDX P6, R14, R13, R12, R11 ;  /* 0x0000000c0d0e7389 */ /* 0x00006400000c000b */
[----:B01----:R-:W-:Y:S01]  /*15bb0*/  ENDCOLLECTIVE ;  /* 0x000000000000791b */ /* 0x003fe20003800000 */
.L_x_1363:
        /* <DEDUP_REMOVED lines=8> */
[----:B------:R-:W-:-:S07]  /*15c40*/  IMAD.MOV.U32 R6, RZ, RZ, R14 ;  /* 0x000000ffff067224 */ /* 0x000fce00078e000e */
[----:B0-----:R-:W-:Y:S05]  /*15c50*/  WARPSYNC.COLLECTIVE R15, `(.L_x_1364) ;  /* 0x000000000f087348 */ /* 0x001fea0003c00000 */
[----:B------:R1:W2:Y:S02]  /*15c60*/  SHFL.IDX P6, R14, R13, R12, R11 ;  /* 0x0000000c0d0e7389 */ /* 0x0002a400000c000b */
[----:B012---:R-:W-:Y:S01]  /*15c70*/  ENDCOLLECTIVE ;  /* 0x000000000000791b */ /* 0x007fe20003800000 */
.L_x_1364:
[----:B------:R-:W-:Y:S05]  /*15c80*/  BRA `(.L_x_1365) ;  /* 0xffffffc400547947 */ /* 0x000fea000383ffff */
.L_x_1273:
[----:B0-----:R0:W1:Y:S02]  /*15c90*/  SYNCS.PHASECHK.TRANS64.TRYWAIT P0, [R17+URZ+0x28420], R0 ;  /* 0x02842000110075a7 */ /* 0x001064000800017f */
[----:B-1----:R-:W-:Y:S05]  /*15ca0*/  @!P0 NANOSLEEP.SYNCS 0x989680 ;  /* 0x009896800000895d */ /* 0x002fea0003900000 */
[----:B------:R-:W1:Y:S02]  /*15cb0*/  @!P0 SYNCS.PHASECHK.TRANS64 P0, [R17+URZ+0x28420], R0 ;  /* 0x02842000110085a7 */ /* 0x000e64000800007f */
[----:B-1----:R-:W-:Y:S05]  /*15cc0*/  @!P0 BRA `(.L_x_1273) ;  /* 0xfffffffc00f08947 */ /* 0x002fea000383ffff */
[----:B------:R-:W-:Y:S05]  /*15cd0*/  BRA `(.L_x_1366) ;  /* 0xffffffc400b47947 */ /* 0x000fea000383ffff */
.L_x_1277:
[----:B-1----:R1:W2:Y:S02]  /*15ce0*/  SYNCS.PHASECHK.TRANS64.TRYWAIT P0, [R0+URZ+0x28480], R20 ;  /* 0x02848014000075a7 */ /* 0x0022a4000800017f */
[----:B--2---:R-:W-:Y:S05]  /*15cf0*/  @!P0 NANOSLEEP.SYNCS 0x989680 ;  /* 0x009896800000895d */ /* 0x004fea0003900000 */
[----:B------:R-:W2:Y:S02]  /*15d00*/  @!P0 SYNCS.PHASECHK.TRANS64 P0, [R0+URZ+0x28480], R20 ;  /* 0x02848014000085a7 */ /* 0x000ea4000800007f */
[----:B--2---:R-:W-:Y:S05]  /*15d10*/  @!P0 BRA `(.L_x_1277) ;  /* 0xfffffffc00f08947 */ /* 0x004fea000383ffff */
[----:B------:R-:W-:Y:S05]  /*15d20*/  BRA `(.L_x_1367) ;  /* 0xffffffc800887947 */ /* 0x000fea000383ffff */
.L_x_1278:
[----:B------:R-:W-:Y:S01]  /*15d30*/  BSSY B0, `(.L_x_1368) ;  /* 0x0000008000007945 */ /* 0x000fe20003800000 */
[----:B------:R-:W-:Y:S02]  /*15d40*/  IMAD.MOV.U32 R13, RZ, RZ, R27 ;  /* 0x000000ffff0d7224 */ /* 0x000fe400078e001b */
[----:B------:R-:W-:Y:S02]  /*15d50*/  IMAD.MOV.U32 R12, RZ, RZ, RZ ;  /* 0x000000ffff0c7224 */ /* 0x000fe400078e00ff */
[----:B------:R-:W-:Y:S02]  /*15d60*/  IMAD.MOV.U32 R11, RZ, RZ, 0x181f ;  /* 0x0000181fff0b7424 */ /* 0x000fe400078e00ff */
[----:B------:R-:W-:-:S07]  /*15d70*/  IMAD.MOV.U32 R15, RZ, RZ, -0x1 ;  /* 0xffffffffff0f7424 */ /* 0x000fce00078e00ff */
[----:B-1----:R-:W-:Y:S05]  /*15d80*/  WARPSYNC.COLLECTIVE R15, `(.L_x_1369) ;  /* 0x000000000f087348 */ /* 0x002fea0003c00000 */
[----:B------:R0:W2:Y:S02]  /*15d90*/  SHFL.IDX P6, R14, R13, R12, R11 ;  /* 0x0000000c0d0e7389 */ /* 0x0000a400000c000b */
[----:B012---:R-:W-:Y:S01]  /*15da0*/  ENDCOLLECTIVE ;  /* 0x000000000000791b */ /* 0x007fe20003800000 */
.L_x_1369:
[----:B------:R-:W-:Y:S05]  /*15db0*/  BSYNC B0 ;  /* 0x0000000000007941 */ /* 0x000fea0003800000 */
.L_x_1368:
        /* <DEDUP_REMOVED lines=9> */
.L_x_1370:
[----:B------:R-:W-:Y:S02]  /*15e50*/  IMAD.MOV.U32 R13, RZ, RZ, R27 ;  /* 0x000000ffff0d7224 */ /* 0x000fe400078e001b */
[----:B------:R-:W-:Y:S02]  /*15e60*/  IMAD.MOV.U32 R12, RZ, RZ, 0x1 ;  /* 0x00000001ff0c7424 */ /* 0x000fe400078e00ff */
[----:B------:R-:W-:-:S07]  /*15e70*/  IMAD.MOV.U32 R2, RZ, RZ, R14 ;  /* 0x000000ffff027224 */ /* 0x000fce00078e000e */
[----:B------:R-:W-:Y:S05]  /*15e80*/  WARPSYNC.COLLECTIVE R15, `(.L_x_1371) ;  /* 0x000000000f087348 */ /* 0x000fea0003c00000 */
[----:B------:R0:W1:Y:S02]  /*15e90*/  SHFL.IDX P6, R14, R13, R12, R11 ;  /* 0x0000000c0d0e7389 */ /* 0x00006400000c000b */
[----:B01----:R-:W-:Y:S01]  /*15ea0*/  ENDCOLLECTIVE ;  /* 0x000000000000791b */ /* 0x003fe20003800000 */
.L_x_1371:
        /* <DEDUP_REMOVED lines=12> */
.L_x_1372:
[----:B------:R-:W-:Y:S02]  /*15f70*/  IMAD.MOV.U32 R13, RZ, RZ, R27 ;  /* 0x000000ffff0d7224 */ /* 0x000fe400078e001b */
[----:B------:R-:W-:Y:S02]  /*15f80*/  IMAD.MOV.U32 R12, RZ, RZ, 0x2 ;  /* 0x00000002ff0c7424 */ /* 0x000fe400078e00ff */
[----:B------:R-:W-:-:S07]  /*15f90*/  IMAD.MOV.U32 R2, RZ, RZ, R14 ;  /* 0x000000ffff027224 */ /* 0x000fce00078e000e */
[----:B------:R-:W-:Y:S05]  /*15fa0*/  WARPSYNC.COLLECTIVE R15, `(.L_x_1373) ;  /* 0x000000000f087348 */ /* 0x000fea0003c00000 */
[----:B------:R0:W1:Y:S02]  /*15fb0*/  SHFL.IDX P6, R14, R13, R12, R11 ;  /* 0x0000000c0d0e7389 */ /* 0x00006400000c000b */
[----:B01----:R-:W-:Y:S01]  /*15fc0*/  ENDCOLLECTIVE ;  /* 0x000000000000791b */ /* 0x003fe20003800000 */
.L_x_1373:
        /* <DEDUP_REMOVED lines=12> */
.L_x_1374:
[----:B------:R-:W-:Y:S02]  /*16090*/  IMAD.MOV.U32 R13, RZ, RZ, R27 ;  /* 0x000000ffff0d7224 */ /* 0x000fe400078e001b */
[----:B------:R-:W-:Y:S02]  /*160a0*/  IMAD.MOV.U32 R12, RZ, RZ, 0x3 ;  /* 0x00000003ff0c7424 */ /* 0x000fe400078e00ff */
[----:B------:R-:W-:-:S07]  /*160b0*/  IMAD.MOV.U32 R2, RZ, RZ, R14 ;  /* 0x000000ffff027224 */ /* 0x000fce00078e000e */
[----:B------:R-:W-:Y:S05]  /*160c0*/  WARPSYNC.COLLECTIVE R15, `(.L_x_1375) ;  /* 0x000000000f087348 */ /* 0x000fea0003c00000 */
[----:B------:R0:W1:Y:S02]  /*160d0*/  SHFL.IDX P6, R14, R13, R12, R11 ;  /* 0x0000000c0d0e7389 */ /* 0x00006400000c000b */
[----:B01----:R-:W-:Y:S01]  /*160e0*/  ENDCOLLECTIVE ;  /* 0x000000000000791b */ /* 0x003fe20003800000 */
.L_x_1375:
        /* <DEDUP_REMOVED lines=12> */
.L_x_1376:
[----:B------:R-:W-:Y:S01]  /*161b0*/  IMAD.MOV.U32 R2, RZ, RZ, R14 ;  /* 0x000000ffff027224 */ /* 0x000fe200078e000e */
[----:B------:R-:W-:Y:S06]  /*161c0*/  BRA `(.L_x_1377) ;  /* 0xffffffc800187947 */ /* 0x000fec000383ffff */
.L_x_1283:
[----:B---3--:R3:W4:Y:S02]  /*161d0*/  SYNCS.PHASECHK.TRANS64.TRYWAIT P0, [R0+URZ+0x28440], R20 ;  /* 0x02844014000075a7 */ /* 0x008724000800017f */
[----:B----4-:R-:W-:Y:S05]  /*161e0*/  @!P0 NANOSLEEP.SYNCS 0x989680 ;  /* 0x009896800000895d */ /* 0x010fea0003900000 */
[----:B------:R-:W4:Y:S02]  /*161f0*/  @!P0 SYNCS.PHASECHK.TRANS64 P0, [R0+URZ+0x28440], R20 ;  /* 0x02844014000085a7 */ /* 0x000f24000800007f */
[----:B----4-:R-:W-:Y:S05]  /*16200*/  @!P0 BRA `(.L_x_1283) ;  /* 0xfffffffc00f08947 */ /* 0x010fea000383ffff */
[----:B------:R-:W-:Y:S05]  /*16210*/  BRA `(.L_x_1378) ;  /* 0xffffffc8006c7947 */ /* 0x000fea000383ffff */
.L_x_1284:
[----:B------:R-:W-:Y:S01]  /*16220*/  BSSY B0, `(.L_x_1379) ;  /* 0x0000008000007945 */ /* 0x000fe20003800000 */
[----:B------:R-:W-:Y:S02]  /*16230*/  IMAD.MOV.U32 R13, RZ, RZ, R10 ;  /* 0x000000ffff0d7224 */ /* 0x000fe400078e000a */
[----:B------:R-:W-:Y:S02]  /*16240*/  IMAD.MOV.U32 R12, RZ, RZ, RZ ;  /* 0x000000ffff0c7224 */ /* 0x000fe400078e00ff */
[----:B------:R-:W-:Y:S02]  /*16250*/  IMAD.MOV.U32 R11, RZ, RZ, 0x181f ;  /* 0x0000181fff0b7424 */ /* 0x000fe400078e00ff */
[----:B------:R-:W-:-:S07]  /*16260*/  IMAD.MOV.U32 R15, RZ, RZ, -0x1 ;  /* 0xffffffffff0f7424 */ /* 0x000fce00078e00ff */
[----:B0123--:R-:W-:Y:S05]  /*16270*/  WARPSYNC.COLLECTIVE R15, `(.L_x_1380) ;  /* 0x000000000f087348 */ /* 0x00ffea0003c00000 */
[----:B------:R4:W0:Y:S02]  /*16280*/  SHFL.IDX P6, R14, R13, R12, R11 ;  /* 0x0000000c0d0e7389 */ /* 0x00082400000c000b */
[----:B01234-:R-:W-:Y:S01]  /*16290*/  ENDCOLLECTIVE ;  /* 0x000000000000791b */ /* 0x01ffe20003800000 */
.L_x_1380:
[----:B------:R-:W-:Y:S05]  /*162a0*/  BSYNC B0 ;  /* 0x0000000000007941 */ /* 0x000fea0003800000 */
.L_x_1379:
        /* <DEDUP_REMOVED lines=8> */
.L_x_1381:
[----:B------:R-:W-:Y:S02]  /*16330*/  IMAD.MOV.U32 R13, RZ, RZ, R10 ;  /* 0x000000ffff0d7224 */ /* 0x000fe400078e000a */
[----:B------:R-:W-:Y:S01]  /*16340*/  IMAD.MOV.U32 R12, RZ, RZ, 0x1 ;  /* 0x00000001ff0c7424 */ /* 0x000fe200078e00ff */
[----:B------:R-:W-:-:S13]  /*16350*/  IADD3 R2, P0, R30, R14, RZ ;  /* 0x0000000e1e027210 */ /* 0x000fda0007f1e0ff */
[----:B------:R-:W-:Y:S05]  /*16360*/  WARPSYNC.COLLECTIVE R15, `(.L_x_1382) ;  /* 0x000000000f087348 */ /* 0x000fea0003c00000 */
[----:B------:R0:W1:Y:S02]  /*16370*/  SHFL.IDX P6, R14, R13, R12, R11 ;  /* 0x0000000c0d0e7389 */ /* 0x00006400000c000b */
[----:B01----:R-:W-:Y:S01]  /*16380*/  ENDCOLLECTIVE ;  /* 0x000000000000791b */ /* 0x003fe20003800000 */
.L_x_1382:
        /* <DEDUP_REMOVED lines=11> */
.L_x_1383:
[----:B------:R-:W-:Y:S02]  /*16440*/  IMAD.MOV.U32 R13, RZ, RZ, R10 ;  /* 0x000000ffff0d7224 */ /* 0x000fe400078e000a */
[----:B------:R-:W-:Y:S01]  /*16450*/  IMAD.MOV.U32 R12, RZ, RZ, 0x2 ;  /* 0x00000002ff0c7424 */ /* 0x000fe200078e00ff */
[----:B------:R-:W-:-:S13]  /*16460*/  IADD3 R2, P0, R30, R14, RZ ;  /* 0x0000000e1e027210 */ /* 0x000fda0007f1e0ff */
[----:B------:R-:W-:Y:S05]  /*16470*/  WARPSYNC.COLLECTIVE R15, `(.L_x_1384) ;  /* 0x000000000f087348 */ /* 0x000fea0003c00000 */
[----:B------:R0:W1:Y:S02]  /*16480*/  SHFL.IDX P6, R14, R13, R12, R11 ;  /* 0x0000000c0d0e7389 */ /* 0x00006400000c000b */
[----:B01----:R-:W-:Y:S01]  /*16490*/  ENDCOLLECTIVE ;  /* 0x000000000000791b */ /* 0x003fe20003800000 */
.L_x_1384:
        /* <DEDUP_REMOVED lines=11> */
.L_x_1385:
[----:B------:R-:W-:Y:S02]  /*16550*/  IMAD.MOV.U32 R13, RZ, RZ, R10 ;  /* 0x000000ffff0d7224 */ /* 0x000fe400078e000a */
[----:B------:R-:W-:Y:S01]  /*16560*/  IMAD.MOV.U32 R12, RZ, RZ, 0x3 ;  /* 0x00000003ff0c7424 */ /* 0x000fe200078e00ff */
[----:B------:R-:W-:-:S13]  /*16570*/  IADD3 R2, P0, R30, R14, RZ ;  /* 0x0000000e1e027210 */ /* 0x000fda0007f1e0ff */
[----:B------:R-:W-:Y:S05]  /*16580*/  WARPSYNC.COLLECTIVE R15, `(.L_x_1386) ;  /* 0x000000000f087348 */ /* 0x000fea0003c00000 */
[----:B------:R0:W1:Y:S02]  /*16590*/  SHFL.IDX P6, R14, R13, R12, R11 ;  /* 0x0000000c0d0e7389 */ /* 0x00006400000c000b */
[----:B01----:R-:W-:Y:S01]  /*165a0*/  ENDCOLLECTIVE ;  /* 0x000000000000791b */ /* 0x003fe20003800000 */
.L_x_1386:
        /* <DEDUP_REMOVED lines=11> */
.L_x_1387:
[----:B------:R-:W-:Y:S05]  /*16660*/  BRA `(.L_x_1388) ;  /* 0xffffffc800007947 */ /* 0x000fea000383ffff */
.L_x_1289:
[----:B0-----:R0:W1:Y:S02]  /*16670*/  SYNCS.PHASECHK.TRANS64.TRYWAIT P2, [R0+URZ+0x28470], R3 ;  /* 0x02847003000075a7 */ /* 0x001064000804017f */
[----:B-1----:R-:W-:Y:S05]  /*16680*/  @!P2 NANOSLEEP.SYNCS 0x989680 ;  /* 0x009896800000a95d */ /* 0x002fea0003900000 */
[----:B------:R-:W1:Y:S02]  /*16690*/  @!P2 SYNCS.PHASECHK.TRANS64 P2, [R0+URZ+0x28470], R3 ;  /* 0x028470030000a5a7 */ /* 0x000e64000804007f */
[----:B-1----:R-:W-:Y:S05]  /*166a0*/  @!P2 BRA `(.L_x_1289) ;  /* 0xfffffffc00f0a947 */ /* 0x002fea000383ffff */
[----:B------:R-:W-:Y:S05]  /*166b0*/  BRA `(.L_x_1389) ;  /* 0xffffffc800687947 */ /* 0x000fea000383ffff */
.L_x_1291:
[----:B0-----:R0:W1:Y:S02]  /*166c0*/  SYNCS.PHASECHK.TRANS64.TRYWAIT P2, [R0+URZ+0x28460], R7 ;  /* 0x02846007000075a7 */ /* 0x001064000804017f */
[----:B-1----:R-:W-:Y:S05]  /*166d0*/  @!P2 NANOSLEEP.SYNCS 0x989680 ;  /* 0x009896800000a95d */ /* 0x002fea0003900000 */
[----:B------:R-:W1:Y:S02]  /*166e0*/  @!P2 SYNCS.PHASECHK.TRANS64 P2, [R0+URZ+0x28460], R7 ;  /* 0x028460070000a5a7 */ /* 0x000e64000804007f */
[----:B-1----:R-:W-:Y:S05]  /*166f0*/  @!P2 BRA `(.L_x_1291) ;  /* 0xfffffffc00f0a947 */ /* 0x002fea000383ffff */
[----:B------:R-:W-:Y:S05]  /*16700*/  BRA `(.L_x_1390) ;  /* 0xffffffc800787947 */ /* 0x000fea000383ffff */
.L_x_1299:
[----:B-1----:R1:W2:Y:S02]  /*16710*/  SYNCS.PHASECHK.TRANS64.TRYWAIT P2, [R2+URZ+0x28470], R3 ;  /* 0x02847003020075a7 */ /* 0x0022a4000804017f */
[----:B--2---:R-:W-:Y:S05]  /*16720*/  @!P2 NANOSLEEP.SYNCS 0x989680 ;  /* 0x009896800000a95d */ /* 0x004fea0003900000 */
[----:B------:R-:W2:Y:S02]  /*16730*/  @!P2 SYNCS.PHASECHK.TRANS64 P2, [R2+URZ+0x28470], R3 ;  /* 0x028470030200a5a7 */ /* 0x000ea4000804007f */
[----:B--2---:R-:W-:Y:S05]  /*16740*/  @!P2 BRA `(.L_x_1299) ;  /* 0xfffffffc00f0a947 */ /* 0x004fea000383ffff */
[----:B------:R-:W-:Y:S05]  /*16750*/  BRA `(.L_x_1391) ;  /* 0xffffffd000287947 */ /* 0x000fea000383ffff */
.L_x_1301:
[----:B0-----:R0:W1:Y:S02]  /*16760*/  SYNCS.PHASECHK.TRANS64.TRYWAIT P2, [R2+URZ+0x28460], R3 ;  /* 0x02846003020075a7 */ /* 0x001064000804017f */
[----:B-1----:R-:W-:Y:S05]  /*16770*/  @!P2 NANOSLEEP.SYNCS 0x989680 ;  /* 0x009896800000a95d */ /* 0x002fea0003900000 */
[----:B------:R-:W1:Y:S02]  /*16780*/  @!P2 SYNCS.PHASECHK.TRANS64 P2, [R2+URZ+0x28460], R3 ;  /* 0x028460030200a5a7 */ /* 0x000e64000804007f */
[----:B-1----:R-:W-:Y:S05]  /*16790*/  @!P2 BRA `(.L_x_1301) ;  /* 0xfffffffc00f0a947 */ /* 0x002fea000383ffff */
[----:B------:R-:W-:Y:S05]  /*167a0*/  BRA `(.L_x_1392) ;  /* 0xffffffd000347947 */ /* 0x000fea000383ffff */
.L_x_1308:
[----:B0-----:R0:W1:Y:S02]  /*167b0*/  SYNCS.PHASECHK.TRANS64.TRYWAIT P0, [R5+URZ+0x28420], R0 ;  /* 0x02842000050075a7 */ /* 0x001064000800017f */
[----:B-1----:R-:W-:Y:S05]  /*167c0*/  @!P0 NANOSLEEP.SYNCS 0x989680 ;  /* 0x009896800000895d */ /* 0x002fea0003900000 */
[----:B------:R-:W1:Y:S02]  /*167d0*/  @!P0 SYNCS.PHASECHK.TRANS64 P0, [R5+URZ+0x28420], R0 ;  /* 0x02842000050085a7 */ /* 0x000e64000800007f */
[----:B-1----:R-:W-:Y:S05]  /*167e0*/  @!P0 BRA `(.L_x_1308) ;  /* 0xfffffffc00f08947 */ /* 0x002fea000383ffff */
[----:B------:R-:W-:Y:S05]  /*167f0*/  BRA `(.L_x_1393) ;  /* 0xffffffd800107947 */ /* 0x000fea000383ffff */
.L_x_1309:
[----:B------:R-:W1:Y:S01]  /*16800*/  S2R R2, SR_TID.X ;  /* 0x0000000000027919 */ /* 0x000e620000002100 */
[----:B------:R-:W-:Y:S01]  /*16810*/  BSSY B0, `(.L_x_1394) ;  /* 0x000000a000007945 */ /* 0x000fe20003800000 */
[----:B------:R-:W-:Y:S02]  /*16820*/  IMAD.MOV.U32 R12, RZ, RZ, RZ ;  /* 0x000000ffff0c7224 */ /* 0x000fe400078e00ff */
[----:B------:R-:W-:Y:S02]  /*16830*/  IMAD.MOV.U32 R11, RZ, RZ, 0x1f ;  /* 0x0000001fff0b7424 */ /* 0x000fe400078e00ff */
[----:B------:R-:W-:Y:S01]  /*16840*/  IMAD.MOV.U32 R15, RZ, RZ, -0x1 ;  /* 0xffffffffff0f7424 */ /* 0x000fe200078e00ff */
[----:B-1----:R-:W-:-:S04]  /*16850*/  SHF.R.U32.HI R2, RZ, 0x5, R2 ;  /* 0x00000005ff027819 */ /* 0x002fc80000011602 */
[----:B------:R-:W-:-:S05]  /*16860*/  LOP3.LUT R2, R2, 0x3, RZ, 0xc0, !PT ;  /* 0x0000000302027812 */ /* 0x000fca00078ec0ff */
[----:B------:R-:W-:-:S07]  /*16870*/  IMAD.MOV.U32 R13, RZ, RZ, R2 ;  /* 0x000000ffff0d7224 */ /* 0x000fce00078e0002 */
[----:B0-----:R-:W-:Y:S05]  /*16880*/  WARPSYNC.COLLECTIVE R15, `(.L_x_1395) ;  /* 0x000000000f087348 */ /* 0x001fea0003c00000 */
[----:B------:R1:W2:Y:S02]  /*16890*/  SHFL.IDX P6, R14, R13, R12, R11 ;  /* 0x0000000c0d0e7389 */ /* 0x0002a400000c000b */
[----:B012---:R-:W-:Y:S01]  /*168a0*/  ENDCOLLECTIVE ;  /* 0x000000000000791b */ /* 0x007fe20003800000 */
.L_x_1395:
[----:B------:R-:W-:Y:S05]  /*168b0*/  BSYNC B0 ;  /* 0x0000000000007941 */ /* 0x000fea0003800000 */
.L_x_1394:
[----:B------:R-:W-:Y:S05]  /*168c0*/  BRA `(.L_x_1396) ;  /* 0xffffffd400f87947 */ /* 0x000fea000383ffff */
.L_x_1312:
[----:B------:R-:W-:Y:S01]  /*168d0*/  BSSY B1, `(.L_x_1397) ;  /* 0x0000006000017945 */ /* 0x000fe20003800000 */
[----:B------:R-:W-:-:S07]  /*168e0*/  IMAD.MOV.U32 R15, RZ, RZ, -0x1 ;  /* 0xffffffffff0f7424 */ /* 0x000fce00078e00ff */
[----:B0-----:R-:W-:Y:S05]  /*168f0*/  WARPSYNC.COLLECTIVE R15, `(.L_x_1398) ;  /* 0x000000000f0c7348 */ /* 0x001fea0003c00000 */
[----:B------:R-:W-:Y:S02]  /*16900*/  ELECT P6, UR62, PT ;  /* 0x00000000003e782f */ /* 0x000fe400038c0000 */
[----:B------:R-:W-:Y:S01]  /*16910*/  MOV R14, UR62 ;  /* 0x0000003e000e7c02 */ /* 0x000fe20008000f00 */
[----:B0-----:R-:W-:Y:S10]  /*16920*/  ENDCOLLECTIVE ;  /* 0x000000000000791b */ /* 0x001ff40003800000 */
.L_x_1398:
[----:B------:R-:W-:Y:S05]  /*16930*/  BSYNC B1 ;  /* 0x0000000000017941 */ /* 0x000fea0003800000 */
.L_x_1397:
[----:B------:R-:W-:Y:S05]  /*16940*/  BRA `(.L_x_1399) ;  /* 0xffffffd400f07947 */ /* 0x000fea000383ffff */
.L_x_1314:
[----:B0-----:R0:W1:Y:S02]  /*16950*/  SYNCS.PHASECHK.TRANS64.TRYWAIT P1, [R3+URZ+0x28440], R2 ;  /* 0x02844002030075a7 */ /* 0x001064000802017f */
[----:B-1----:R-:W-:Y:S05]  /*16960*/  @!P1 NANOSLEEP.SYNCS 0x989680 ;  /* 0x009896800000995d */ /* 0x002fea0003900000 */
[----:B------:R-:W1:Y:S02]  /*16970*/  @!P1 SYNCS.PHASECHK.TRANS64 P1, [R3+URZ+0x28440], R2 ;  /* 0x02844002030095a7 */ /* 0x000e64000802007f */
[----:B-1----:R-:W-:Y:S05]  /*16980*/  @!P1 BRA `(.L_x_1314) ;  /* 0xfffffffc00f09947 */ /* 0x002fea000383ffff */
[----:B------:R-:W-:Y:S05]  /*16990*/  BRA `(.L_x_1400) ;  /* 0xffffffd800107947 */ /* 0x000fea000383ffff */
.L_x_1316:
[----:B-1----:R1:W2:Y:S02]  /*169a0*/  SYNCS.PHASECHK.TRANS64.TRYWAIT P1, [R19+URZ+0x28440], R0 ;  /* 0x02844000130075a7 */ /* 0x0022a4000802017f */
[----:B--2---:R-:W-:Y:S05]  /*169b0*/  @!P1 NANOSLEEP.SYNCS 0x989680 ;  /* 0x009896800000995d */ /* 0x004fea0003900000 */
[----:B------:R-:W2:Y:S02]  /*169c0*/  @!P1 SYNCS.PHASECHK.TRANS64 P1, [R19+URZ+0x28440], R0 ;  /* 0x02844000130095a7 */ /* 0x000ea4000802007f */
[----:B--2---:R-:W-:Y:S05]  /*169d0*/  @!P1 BRA `(.L_x_1316) ;  /* 0xfffffffc00f09947 */ /* 0x004fea000383ffff */
[----:B------:R-:W-:Y:S05]  /*169e0*/  BRA `(.L_x_1401) ;  /* 0xffffffd8001c7947 */ /* 0x000fea000383ffff */
.L_x_1318:
[----:B--2---:R2:W3:Y:S02]  /*169f0*/  SYNCS.PHASECHK.TRANS64.TRYWAIT P1, [R3+URZ+0x28460], R2 ;  /* 0x02846002030075a7 */ /* 0x0044e4000802017f */
[----:B---3--:R-:W-:Y:S05]  /*16a00*/  @!P1 NANOSLEEP.SYNCS 0x989680 ;  /* 0x009896800000995d */ /* 0x008fea0003900000 */
[----:B------:R-:W3:Y:S02]  /*16a10*/  @!P1 SYNCS.PHASECHK.TRANS64 P1, [R3+URZ+0x28460], R2 ;  /* 0x02846002030095a7 */ /* 0x000ee4000802007f */
[----:B---3--:R-:W-:Y:S05]  /*16a20*/  @!P1 BRA `(.L_x_1318) ;  /* 0xfffffffc00f09947 */ /* 0x008fea000383ffff */
[----:B------:R-:W-:Y:S05]  /*16a30*/  BRA `(.L_x_1402) ;  /* 0xffffffd800187947 */ /* 0x000fea000383ffff */
.L_x_1320:
[----:B---3--:R3:W4:Y:S02]  /*16a40*/  SYNCS.PHASECHK.TRANS64.TRYWAIT P1, [R19+URZ+0x28460], R0 ;  /* 0x02846000130075a7 */ /* 0x008724000802017f */
[----:B----4-:R-:W-:Y:S05]  /*16a50*/  @!P1 NANOSLEEP.SYNCS 0x989680 ;  /* 0x009896800000995d */ /* 0x010fea0003900000 */
[----:B------:R-:W4:Y:S02]  /*16a60*/  @!P1 SYNCS.PHASECHK.TRANS64 P1, [R19+URZ+0x28460], R0 ;  /* 0x02846000130095a7 */ /* 0x000f24000802007f */
[----:B----4-:R-:W-:Y:S05]  /*16a70*/  @!P1 BRA `(.L_x_1320) ;  /* 0xfffffffc00f09947 */ /* 0x010fea000383ffff */
[----:B------:R-:W-:Y:S05]  /*16a80*/  BRA `(.L_x_1403) ;  /* 0xffffffd800147947 */ /* 0x000fea000383ffff */
.L_x_1322:
[----:B----4-:R4:W0:Y:S02]  /*16a90*/  SYNCS.PHASECHK.TRANS64.TRYWAIT P1, [R3+URZ+0x28480], R2 ;  /* 0x02848002030075a7 */ /* 0x010824000802017f */
[----:B0-----:R-:W-:Y:S05]  /*16aa0*/  @!P1 NANOSLEEP.SYNCS 0x989680 ;  /* 0x009896800000995d */ /* 0x001fea0003900000 */
[----:B------:R-:W0:Y:S02]  /*16ab0*/  @!P1 SYNCS.PHASECHK.TRANS64 P1, [R3+URZ+0x28480], R2 ;  /* 0x02848002030095a7 */ /* 0x000e24000802007f */
[----:B0-----:R-:W-:Y:S05]  /*16ac0*/  @!P1 BRA `(.L_x_1322) ;  /* 0xfffffffc00f09947 */ /* 0x001fea000383ffff */
[----:B------:R-:W-:Y:S05]  /*16ad0*/  BRA `(.L_x_1404) ;  /* 0xffffffd800107947 */ /* 0x000fea000383ffff */
.L_x_1405:
        /* <DEDUP_REMOVED lines=10> */
.L_x_15828:


//--------------------- .text._ZN7cutlass13device_kernelIN5flash11enable_sm90INS1_16FlashAttnFwdSm90INS1_25CollectiveMainloopFwdSm90ILi2EN4cute5tupleIJNS5_1CILi1EEES8_S8_EEENS6_IJNS7_ILi128EEENS7_ILi64EEENS7_ILi256EEEEEELi256ENS_12float_e4m3_tEfNS_4arch4Sm90ELb0ELb1ELb1ELb1ELb1ELb0ELb0ELb1ELb0ELb1ELb0ELb0EEENS1_21CollectiveEpilogueFwdINS6_IJSA_SC_SB_EEES9_NS_10bfloat16_tESG_Li256ELb1ELb1ELb0ELb1EEENS1_36VarlenDynamicPersistentTileSchedulerILi128ELi64ELi256ELi128ELb0ELb1ELb1ELb1ELb0ELb1EEEEEEEEEvNT_6ParamsE --------------------------
	.section	.text._ZN7cutlass13device_kernelIN5flash11enable_sm90INS1_16FlashAttnFwdSm90INS1_25CollectiveMainloopFwdSm90ILi2EN4cute5tupleIJNS5_1CILi1EEES8_S8_EEENS6_IJNS7_ILi128EEENS7_ILi64EEENS7_ILi256EEEEEELi256ENS_12float_e4m3_tEfNS_4arch4Sm90ELb0ELb1ELb1ELb1ELb1ELb0ELb0ELb1ELb0ELb1ELb0ELb0EEENS1_21CollectiveEpilogueFwdINS6_IJSA_SC_SB_EEES9_NS_10bfloat16_tESG_Li256ELb1ELb1ELb0ELb1EEENS1_36VarlenDynamicPersistentTileSchedulerILi128ELi64ELi256ELi128ELb0ELb1ELb1ELb1ELb0ELb1EEEEEEEEEvNT_6ParamsE,"ax",@progbits
	.align	128
.text._ZN7cutlass13device_kernelIN5flash11enable_sm90INS1_16FlashAttnFwdSm90INS1_25CollectiveMainloopFwdSm90ILi2EN4cute5tupleIJNS5_1CILi1EEES8_S8_EEENS6_IJNS7_ILi128EEENS7_ILi64EEENS7_ILi256EEEEEELi256ENS_12float_e4m3_tEfNS_4arch4Sm90ELb0ELb1ELb1ELb1ELb1ELb0ELb0ELb1ELb0ELb1ELb0ELb0EEENS1_21CollectiveEpilogueFwdINS6_IJSA_SC_SB_EEES9_NS_10bfloat16_tESG_Li256ELb1ELb1ELb0ELb1EEENS1_36VarlenDynamicPersistentTileSchedulerILi128ELi64ELi256ELi128ELb0ELb1ELb1ELb1ELb0ELb1EEEEEEEEEvNT_6ParamsE:
        .type           _ZN7cutlass13device_kernelIN5flash11enable_sm90INS1_16FlashAttnFwdSm90INS1_25CollectiveMainloopFwdSm90ILi2EN4cute5tupleIJNS5_1CILi1EEES8_S8_EEENS6_IJNS7_ILi128EEENS7_ILi64EEENS7_ILi256EEEEEELi256ENS_12float_e4m3_tEfNS_4arch4Sm90ELb0ELb1ELb1ELb1ELb1ELb0ELb0ELb1ELb0ELb1ELb0ELb0EEENS1_21CollectiveEpilogueFwdINS6_IJSA_SC_SB_EEES9_NS_10bfloat16_tESG_Li256ELb1ELb1ELb0ELb1EEENS1_36VarlenDynamicPersistentTileSchedulerILi128ELi64ELi256ELi128ELb0ELb1ELb1ELb1ELb0ELb1EEEEEEEEEvNT_6ParamsE,@function
        .size           _ZN7cutlass13device_kernelIN5flash11enable_sm90INS1_16FlashAttnFwdSm90INS1_25CollectiveMainloopFwdSm90ILi2EN4cute5tupleIJNS5_1CILi1EEES8_S8_EEENS6_IJNS7_ILi128EEENS7_ILi64EEENS7_ILi256EEEEEELi256ENS_12float_e4m3_tEfNS_4arch4Sm90ELb0ELb1ELb1ELb1ELb1ELb0ELb0ELb1ELb0ELb1ELb0ELb0EEENS1_21CollectiveEpilogueFwdINS6_IJSA_SC_SB_EEES9_NS_10bfloat16_tESG_Li256ELb1ELb1ELb0ELb1EEENS1_36VarlenDynamicPersistentTileSchedulerILi128ELi64ELi256ELi128ELb0ELb1ELb1ELb1ELb0ELb1EEEEEEEEEvNT_6ParamsE,(.L_x_15829 - _ZN7cutlass13device_kernelIN5flash11enable_sm90INS1_16FlashAttnFwdSm90INS1_25CollectiveMainloopFwdSm90ILi2EN4cute5tupleIJNS5_1CILi1EEES8_S8_EEENS6_IJNS7_ILi128EEENS7_ILi64EEENS7_ILi256EEEEEELi256ENS_12float_e4m3_tEfNS_4arch4Sm90ELb0ELb1ELb1ELb1ELb1ELb0ELb0ELb1ELb0ELb1ELb0ELb0EEENS1_21CollectiveEpilogueFwdINS6_IJSA_SC_SB_EEES9_NS_10bfloat16_tESG_Li256ELb1ELb1ELb0ELb1EEENS1_36VarlenDynamicPersistentTileSchedulerILi128ELi64ELi256ELi128ELb0ELb1ELb1ELb1ELb0ELb1EEEEEEEEEvNT_6ParamsE)
        .other          _ZN7cutlass13device_kernelIN5flash11enable_sm90INS1_16FlashAttnFwdSm90INS1_25CollectiveMainloopFwdSm90ILi2EN4cute5tupleIJNS5_1CILi1EEES8_S8_EEENS6_IJNS7_ILi128EEENS7_ILi64EEENS7_ILi256EEEEEELi256ENS_12float_e4m3_tEfNS_4arch4Sm90ELb0ELb1ELb1ELb1ELb1ELb0ELb0ELb1ELb0ELb1ELb0ELb0EEENS1_21CollectiveEpilogueFwdINS6_IJSA_SC_SB_EEES9_NS_10bfloat16_tESG_Li256ELb1ELb1ELb0ELb1EEENS1_36VarlenDynamicPersistentTileSchedulerILi128ELi64ELi256ELi128ELb0ELb1ELb1ELb1ELb0ELb1EEEEEEEEEvNT_6ParamsE,@"STO_CUDA_ENTRY STV_DEFAULT"
_ZN7cutlass13device_kernelIN5flash11enable_sm90INS1_16FlashAttnFwdSm90INS1_25CollectiveMainloopFwdSm90ILi2EN4cute5tupleIJNS5_1CILi1EEES8_S8_EEENS6_IJNS7_ILi128EEENS7_ILi64EEENS7_ILi256EEEEEELi256ENS_12float_e4m3_tEfNS_4arch4Sm90ELb0ELb1ELb1ELb1ELb1ELb0ELb0ELb1ELb0ELb1ELb0ELb0EEENS1_21CollectiveEpilogueFwdINS6_IJSA_SC_SB_EEES9_NS_10bfloat16_tESG_Li256ELb1ELb1ELb0ELb1EEENS1_36VarlenDynamicPersistentTileSchedulerILi128ELi64ELi256ELi128ELb0ELb1ELb1ELb1ELb0ELb1EEEEEEEEEvNT_6ParamsE:
        /* <DEDUP_REMOVED lines=45> */
.L_x_1406:
        /* <DEDUP_REMOVED lines=22> */
.L_x_1407:
        /* <DEDUP_REMOVED lines=18> */
.L_x_1408:
        /* <DEDUP_REMOVED lines=22> */
.L_x_1409:
        /* <DEDUP_REMOVED lines=24> */
.L_x_1410:
        /* <DEDUP_REMOVED lines=8> */
.L_x_1412:
        /* <DEDUP_REMOVED lines=23> */
[----:B------:R-:W-:Y:S01]  /*0a20*/  R2UR UR47, R11 ;  /* 0x000000000b2f72ca */ /* 0x000fe200000e0000 */
        /* <DEDUP_REMOVED lines=55> */
.L_x_1520:
[----:B------:R-:W-:Y:S01]  /*0da0*/  ULDC.64 UR6, c[0x0][0xa28] ;  /* 0x00028a0000067ab9 */ /* 0x000fe20000000a00 */
[----:B------:R-:W-:Y:S01]  /*0db0*/  ULDC UR4, c[0x0][0x424] ;  /* 0x0001090000047ab9 */ /* 0x000fe20000000800 */
[----:B------:R-:W-:-:S04]  /*0dc0*/  UISETP.NE.U32.AND UP0, UPT, UR6, URZ, UPT ;  /* 0x0000003f0600728c */ /* 0x000fc8000bf05070 */
[----:B------:R-:W-:-:S03]  /*0dd0*/  UISETP.NE.AND.EX UP0, UPT, UR7, URZ, UPT, UP0 ;  /* 0x0000003f0700728c */ /* 0x000fc6000bf05300 */
[----:B------:R-:W-:Y:S02]  /*0de0*/  ULDC.64 UR6, c[0x0][0xa18] ;  /* 0x0002860000067ab9 */ /* 0x000fe40000000a00 */
[----:B------:R-:W-:Y:S01]  /*0df0*/  UISETP.NE.U32.AND UP1, UPT, UR6, URZ, UPT ;  /* 0x0000003f0600728c */ /* 0x000fe2000bf25070 */
[----:B------:R-:W-:-:S03]  /*0e00*/  PLOP3.LUT P0, PT, PT, PT, UP0, 0x80, 0x0 ;  /* 0x000000000000781c */ /* 0x000fc60003f0f008 */
[----:B------:R-:W-:-:S03]  /*0e10*/  UISETP.NE.AND.EX UP1, UPT, UR7, URZ, UPT, UP1 ;  /* 0x0000003f0700728c */ /* 0x000fc6000bf25310 */
[----:B------:R-:W-:Y:S02]  /*0e20*/  @UP0 ULDC.64 UR6, c[0x0][0xa28] ;  /* 0x00028a0000060ab9 */ /* 0x000fe40000000a00 */
[----:B------:R-:W-:Y:S01]  /*0e30*/  @UP0 UIMAD.WIDE UR6, UR47, 0x4, UR6 ;  /* 0x000000042f0608a5 */ /* 0x000fe2000f8e0206 */
[----:B------:R-:W-:-:S05]  /*0e40*/  PLOP3.LUT P2, PT, PT, PT, UP1, 0x80, 0x0 ;  /* 0x000000000000781c */ /* 0x000fca0003f4f018 */
[----:B------:R-:W-:Y:S01]  /*0e50*/  @UP1 ULDC.64 UR8, c[0x0][0xa18] ;  /* 0x0002860000081ab9 */ /* 0x000fe20000000a00 */
[----:B01--4-:R-:W-:Y:S02]  /*0e60*/  IMAD.U32 R2, RZ, RZ, UR6 ;  /* 0x00000006ff027e24 */ /* 0x013fe4000f8e00ff */
[----:B------:R-:W-:Y:S01]  /*0e70*/  IMAD.U32 R3, RZ, RZ, UR7 ;  /* 0x00000007ff037e24 */ /* 0x000fe2000f8e00ff */
[----:B------:R-:W-:-:S04]  /*0e80*/  @UP1 UIMAD.WIDE UR6, UR47, 0x4, UR8 ;  /* 0x000000042f0618a5 */ /* 0x000fc8000f8e0208 */
[----:B--2---:R-:W2:Y:S02]  /*0e90*/  @P0 LDG.E R2, desc[UR54][R2.64] ;  /* 0x0000003602020981 */ /* 0x004ea4000c1e1900 */
[----:B------:R-:W-:Y:S02]  /*0ea0*/  IMAD.U32 R4, RZ, RZ, UR6 ;  /* 0x00000006ff047e24 */ /* 0x000fe4000f8e00ff */
[----:B------:R-:W-:Y:S01]  /*0eb0*/  IMAD.U32 R5, RZ, RZ, UR7 ;  /* 0x00000007ff057e24 */ /* 0x000fe2000f8e00ff */
[----:B------:R-:W-:-:S04]  /*0ec0*/  ULDC.64 UR6, c[0x0][0x418] ;  /* 0x0001060000067ab9 */ /* 0x000fc80000000a00 */
[----:B---3--:R-:W3:Y:S01]  /*0ed0*/  @P2 LDG.E R4, desc[UR54][R4.64] ;  /* 0x0000003604042981 */ /* 0x008ee2000c1e1900 */
[----:B------:R-:W-:Y:S01]  /*0ee0*/  UISETP.NE.U32.AND UP0, UPT, UR6, URZ, UPT ;  /* 0x0000003f0600728c */ /* 0x000fe2000bf05070 */
[----:B------:R-:W-:-:S03]  /*0ef0*/  UMOV UR40, URZ ;  /* 0x0000003f00287c82 */ /* 0x000fc60008000000 */
[----:B------:R-:W-:-:S03]  /*0f00*/  UISETP.NE.AND.EX UP0, UPT, UR7, URZ, UPT, UP0 ;  /* 0x0000003f0700728c */ /* 0x000fc6000bf05300 */
[----:B------:R-:W-:Y:S01]  /*0f10*/  ULDC.64 UR6, c[0x0][0xa20] ;  /* 0x0002880000067ab9 */ /* 0x000fe20000000a00 */
[----:B------:R-:W-:Y:S01]  /*0f20*/  USEL UR4, UR4, 0x1, UP0 ;  /* 0x0000000104047887 */ /* 0x000fe20008000000 */
[----:B------:R-:W-:Y:S01]  /*0f30*/  ISETP.NE.U32.AND P1, PT, RZ, UR6, PT ;  /* 0x00000006ff007c0c */ /* 0x000fe2000bf25070 */
[----:B------:R-:W-:Y:S02]  /*0f40*/  ULDC UR6, c[0x0][0x2f0] ;  /* 0x0000bc0000067ab9 */ /* 0x000fe40000000800 */
[----:B------:R-:W-:Y:S01]  /*0f50*/  UIMAD UR4, UR4, UR6, URZ ;  /* 0x00000006040472a4 */ /* 0x000fe2000f8e023f */
[----:B------:R-:W-:Y:S02]  /*0f60*/  ISETP.NE.AND.EX P1, PT, RZ, UR7, PT, P1 ;  /* 0x00000007ff007c0c */ /* 0x000fe4000bf25310 */
[----:B--2---:R-:W-:Y:S02]  /*0f70*/  @P0 R2UR UR40, R2 ;  /* 0x00000000022802ca */ /* 0x004fe400000e0000 */
[----:B---3--:R-:W-:Y:S01]  /*0f80*/  @P2 R2UR UR42, R4 ;  /* 0x00000000042a22ca */ /* 0x008fe200000e0000 */
[----:B------:R-:W-:-:S14]  /*0f90*/  @P2 BRA `(.L_x_1413) ;  /* 0x0000000000382947 */ /* 0x000fdc0003800000 */
[----:B------:R-:W-:Y:S01]  /*0fa0*/  ULDC.64 UR6, c[0x0][0xa00] ;  /* 0x0002800000067ab9 */ /* 0x000fe20000000a00 */
[----:B------:R-:W-:Y:S01]  /*0fb0*/  ULDC UR42, c[0x0][0x288] ;  /* 0x0000a200002a7ab9 */ /* 0x000fe20000000800 */
        /* <DEDUP_REMOVED lines=12> */
.L_x_1413:
[----:B------:R-:W-:Y:S01]  /*1080*/  UMOV UR37, UR48 ;  /* 0x0000003000257c82 */ /* 0x000fe20008000000 */
[----:B------:R-:W-:Y:S01]  /*1090*/  UMOV UR38, UR47 ;  /* 0x0000002f00267c82 */ /* 0x000fe20008000000 */
[----:B------:R-:W-:Y:S05]  /*10a0*/  @!P1 BRA `(.L_x_1414) ;  /* 0x00000000001c9947 */ /* 0x000fea0003800000 */
[----:B------:R-:W-:Y:S02]  /*10b0*/  ULDC.64 UR6, c[0x0][0xa20] ;  /* 0x0002880000067ab9 */ /* 0x000fe40000000a00 */
[----:B------:R-:W-:-:S06]  /*10c0*/  UIMAD.WIDE UR6, UR47, 0x4, UR6 ;  /* 0x000000042f0678a5 */ /* 0x000fcc000f8e0206 */
[----:B------:R-:W-:Y:S02]  /*10d0*/  IMAD.U32 R2, RZ, RZ, UR6 ;  /* 0x00000006ff027e24 */ /* 0x000fe4000f8e00ff */
[----:B------:R-:W-:-:S05]  /*10e0*/  IMAD.U32 R3, RZ, RZ, UR7 ;  /* 0x00000007ff037e24 */ /* 0x000fca000f8e00ff */
[----:B------:R-:W2:Y:S02]  /*10f0*/  LDG.E R2, desc[UR54][R2.64] ;  /* 0x0000003602027981 */ /* 0x000ea4000c1e1900 */
[----:B--2---:R-:W-:Y:S01]  /*1100*/  R2UR UR4, R2 ;  /* 0x00000000020472ca */ /* 0x004fe200000e0000 */
[----:B------:R-:W-:-:S14]  /*1110*/  BRA `(.L_x_1415) ;  /* 0x0000000000347947 */ /* 0x000fdc0003800000 */
.L_x_1414:
        /* <DEDUP_REMOVED lines=13> */
.L_x_1415:
[----:B------:R-:W-:Y:S01]  /*11f0*/  ULDC UR6, c[0x0][0x448] ;  /* 0x0001120000067ab9 */ /* 0x000fe20000000800 */
[----:B------:R-:W-:Y:S02]  /*1200*/  USHF.L.U32 UR39, UR5, 0x7, URZ ;  /* 0x0000000705277899 */ /* 0x000fe4000800063f */
[----:B------:R-:W-:Y:S02]  /*1210*/  UISETP.NE.AND UP0, UPT, UR6, 0x1, UPT ;  /* 0x000000010600788c */ /* 0x000fe4000bf05270 */
[----:B------:R-:W-:Y:S02]  /*1220*/  UIADD3 UR8, UR39, 0x7f, URZ ;  /* 0x0000007f27087890 */ /* 0x000fe4000fffe03f */
[----:B------:R-:W-:Y:S02]  /*1230*/  UIADD3 UR40, -UR40, UR4, URZ ;  /* 0x0000000428287290 */ /* 0x000fe4000fffe13f */
[----:B------:R-:W-:Y:S01]  /*1240*/  UP2UR UR50, UPR, URZ, 0x1 ;  /* 0x000000013f327883 */ /* 0x000fe20008000000 */
[----:B------:R-:W-:Y:S01]  /*1250*/  ULDC.64 UR4, c[0x0][0x9e0] ;  /* 0x0002780000047ab9 */ /* 0x000fe20000000a00 */
[----:B------:R-:W-:-:S03]  /*1260*/  UIADD3 UR9, UR40, 0x1, -UR42 ;  /* 0x0000000128097890 */ /* 0x000fc6000fffe82a */
[----:B------:R-:W-:Y:S01]  /*1270*/  @UP0 ULDC UR6, c[0x0][0x44c] ;  /* 0x0001130000060ab9 */ /* 0x000fe20000000800 */
[----:B------:R-:W-:Y:S01]  /*1280*/  @UP0 ULDC UR10, c[0x0][0x450] ;  /* 0x00011400000a0ab9 */ /* 0x000fe20000000800 */
[----:B------:R-:W-:-:S04]  /*1290*/  UIMAD.WIDE.U32 UR6, UR8, UR6, URZ ;  /* 0x00000006080672a5 */ /* 0x000fc8000f8e003f */
[----:B------:R-:W-:Y:S02]  /*12a0*/  @UP0 USHF.R.U32.HI UR8, URZ, UR10, UR7 ;  /* 0x0000000a3f080299 */ /* 0x000fe40008011607 */
[----:B------:R-:W-:Y:S02]  /*12b0*/  UISETP.GE.AND UP0, UPT, UR5, 0x1, UPT ;  /* 0x000000010500788c */ /* 0x000fe4000bf06270 */
[----:B------:R-:W-:Y:S02]  /*12c0*/  UIADD3 UR8, UR9, UR8, URZ ;  /* 0x0000000809087290 */ /* 0x000fe4000fffe03f */
[----:B------:R-:W-:Y:S02]  /*12d0*/  UP2UR UR49, UPR, URZ, 0x1 ;  /* 0x000000013f317883 */ /* 0x000fe40008000000 */
[----:B------:R-:W-:Y:S01]  /*12e0*/  PLOP3.LUT P0, PT, PT, PT, UP0, 0x40, 0x0 ;  /* 0x000000000000781c */ /* 0x000fe20003f0e808 */
[----:B------:R-:W-:-:S06]  /*12f0*/  UIADD3 UR4, UR8, UR4, URZ ;  /* 0x0000000408047290 */ /* 0x000fcc000fffe03f */
[----:B------:R-:W-:-:S06]  /*1300*/  IMAD.U32 R0, RZ, RZ, UR4 ;  /* 0x00000004ff007e24 */ /* 0x000fcc000f8e00ff */
[----:B------:R-:W-:Y:S05]  /*1310*/  @P0 BRA `(.L_x_1416) ;  /* 0x0000000000400947 */ /* 0x000fea0003800000 */
        /* <DEDUP_REMOVED lines=10> */
.L_x_1417:
[----:B------:R-:W-:-:S11]  /*13c0*/  UISETP.NE.AND UP0, UPT, UR5, 0x1, UPT ;  /* 0x000000010500788c */ /* 0x000fd6000bf05270 */
[----:B------:R-:W-:Y:S02]  /*13d0*/  @UP0 ULDC.64 UR8, c[0x0][0x9e8] ;  /* 0x00027a0000080ab9 */ /* 0x000fe40000000a00 */
[----:B------:R-:W-:-:S04]  /*13e0*/  UIMAD.WIDE.U32 UR6, UR4, UR8, URZ ;  /* 0x00000008040672a5 */ /* 0x000fc8000f8e003f */
[----:B------:R-:W-:-:S12]  /*13f0*/  @UP0 USHF.R.U32.HI UR4, URZ, UR9, UR7 ;  /* 0x000000093f040299 */ /* 0x000fd80008011607 */
.L_x_1418:
[----:B------:R-:W-:-:S06]  /*1400*/  UIMAD UR4, UR4, UR5, UR5 ;  /* 0x00000005040472a4 */ /* 0x000fcc000f8e0205 */
[----:B------:R-:W-:-:S07]  /*1410*/  VIMNMX R0, R0, UR4, PT ;  /* 0x0000000400007c48 */ /* 0x000fce000bfe0100 */
.L_x_1416:
[----:B------:R-:W-:Y:S01]  /*1420*/  UISETP.NE.AND UP0, UPT, UR50, URZ, UPT ;  /* 0x0000003f3200728c */ /* 0x000fe2000bf05270 */
[----:B------:R-:W-:Y:S01]  /*1430*/  VIADD R0, R0, 0x3f ;  /* 0x0000003f00007836 */ /* 0x000fe20000000000 */
[----:B------:R-:W-:Y:S01]  /*1440*/  UMOV UR9, UR39 ;  /* 0x0000002700097c82 */ /* 0x000fe20008000000 */
[----:B------:R-:W-:Y:S02]  /*1450*/  UIADD3 UR4, UR40, 0x3f, URZ ;  /* 0x0000003f28047890 */ /* 0x000fe4000fffe03f */
[----:B------:R-:W-:Y:S01]  /*1460*/  UIADD3 UR56, UR40, -UR42, URZ ;  /* 0x8000002a28387290 */ /* 0x000fe2000fffe03f */
        /* <DEDUP_REMOVED lines=27> */
.L_x_1420:
[----:B------:R-:W-:-:S11]  /*1620*/  UISETP.NE.AND UP0, UPT, UR5, 0x1, UPT ;  /* 0x000000010500788c */ /* 0x000fd6000bf05270 */
[----:B------:R-:W-:Y:S02]  /*1630*/  @UP0 ULDC.64 UR10, c[0x0][0x9e8] ;  /* 0x00027a00000a0ab9 */ /* 0x000fe40000000a00 */
[----:B------:R-:W-:-:S04]  /*1640*/  UIMAD.WIDE.U32 UR6, UR4, UR10, URZ ;  /* 0x0000000a040672a5 */ /* 0x000fc8000f8e003f */
[----:B------:R-:W-:-:S12]  /*1650*/  @UP0 USHF.R.U32.HI UR4, URZ, UR11, UR7 ;  /* 0x0000000b3f040299 */ /* 0x000fd80008011607 */
.L_x_1421:
[----:B------:R-:W-:-:S04]  /*1660*/  UIMAD UR4, UR4, UR5, URZ ;  /* 0x00000005040472a4 */ /* 0x000fc8000f8e023f */
[----:B------:R-:W-:-:S04]  /*1670*/  UISETP.LT.AND UP0, UPT, UR9, UR4, UPT ;  /* 0x000000040900728c */ /* 0x000fc8000bf01270 */
[----:B------:R-:W-:-:S12]  /*1680*/  USEL UR9, UR9, UR4, !UP0 ;  /* 0x0000000409097287 */ /* 0x000fd8000c000000 */
.L_x_1419:
[----:B------:R-:W-:Y:S01]  /*1690*/  USHF.R.S32.HI UR4, URZ, 0x1f, UR9 ;  /* 0x0000001f3f047899 */ /* 0x000fe20008011409 */
[----:B------:R-:W-:Y:S01]  /*16a0*/  PLOP3.LUT P0, PT, PT, PT, PT, 0x80, 0x0 ;  /* 0x000000000000781c */ /* 0x000fe20003f0f070 */
[----:B------:R-:W-:Y:S01]  /*16b0*/  IMAD.MOV.U32 R0, RZ, RZ, RZ ;  /* 0x000000ffff007224 */ /* 0x000fe200078e00ff */
[----:B------:R-:W-:Y:S01]  /*16c0*/  CS2R R2, SRZ ;  /* 0x0000000000027805 */ /* 0x000fe2000001ff00 */
[----:B------:R-:W-:Y:S01]  /*16d0*/  ULEA.HI UR4, UR4, UR9, URZ, 0x6 ;  /* 0x0000000904047291 */ /* 0x000fe2000f8f303f */
[----:B------:R-:W-:Y:S02]  /*16e0*/  CS2R R8, SRZ ;  /* 0x0000000000087805 */ /* 0x000fe4000001ff00 */
[----:B------:R-:W-:Y:S02]  /*16f0*/  CS2R R26, SRZ ;  /* 0x00000000001a7805 */ /* 0x000fe4000001ff00 */
[----:B------:R-:W-:Y:S01]  /*1700*/  CS2R R108, SRZ ;  /* 0x00000000006c7805 */ /* 0x000fe2000001ff00 */
[----:B------:R-:W-:Y:S01]  /*1710*/  USHF.R.S32.HI UR4, URZ, 0x6, UR4 ;  /* 0x000000063f047899 */ /* 0x000fe20008011404 */
[----:B------:R-:W-:Y:S01]  /*1720*/  CS2R R144, SRZ ;  /* 0x0000000000907805 */ /* 0x000fe2000001ff00 */
[----:B------:R-:W-:Y:S01]  /*1730*/  IMAD.MOV.U32 R150, RZ, RZ, RZ ;  /* 0x000000ffff967224 */ /* 0x000fe200078e00ff */
[----:B------:R-:W-:Y:S01]  /*1740*/  CS2R R142, SRZ ;  /* 0x00000000008e7805 */ /* 0x000fe2000001ff00 */
[----:B------:R-:W-:Y:S01]  /*1750*/  UISETP.LT.AND UP0, UPT, URZ, UR4, UPT ;  /* 0x000000043f00728c */ /* 0x000fe2000bf01270 */
[----:B------:R-:W-:-:S02]  /*1760*/  CS2R R30, SRZ ;  /* 0x00000000001e7805 */ /* 0x000fc4000001ff00 */
[----:B------:R-:W-:Y:S02]  /*1770*/  CS2R R100, SRZ ;  /* 0x0000000000647805 */ /* 0x000fe4000001ff00 */
[----:B------:R-:W-:Y:S01]  /*1780*/  CS2R R136, SRZ ;  /* 0x0000000000887805 */ /* 0x000fe2000001ff00 */
[----:B------:R-:W-:Y:S01]  /*1790*/  USEL UR41, URZ, UR4, !UP0 ;  /* 0x000000043f297287 */ /* 0x000fe2000c000000 */
[----:B------:R-:W-:Y:S02]  /*17a0*/  CS2R R134, SRZ ;  /* 0x0000000000867805 */ /* 0x000fe4000001ff00 */
[----:B------:R-:W-:Y:S02]  /*17b0*/  CS2R R34, SRZ ;  /* 0x0000000000227805 */ /* 0x000fe4000001ff00 */
[----:B------:R-:W-:Y:S02]  /*17c0*/  CS2R R92, SRZ ;  /* 0x00000000005c7805 */ /* 0x000fe4000001ff00 */
[----:B------:R-:W-:-:S02]  /*17d0*/  CS2R R128, SRZ ;  /* 0x0000000000807805 */ /* 0x000fc4000001ff00 */
[----:B------:R-:W-:Y:S02]  /*17e0*/  CS2R R126, SRZ ;  /* 0x00000000007e7805 */ /* 0x000fe4000001ff00 */
[----:B------:R-:W-:Y:S02]  /*17f0*/  ISETP.GT.AND P1, PT, R160, UR41, PT ;  /* 0x00000029a0007c0c */ /* 0x000fe4000bf24270 */
        /* <DEDUP_REMOVED lines=46> */
[----:B------:R-:W-:Y:S01]  /*1ae0*/  CS2R R4, SRZ ;  /* 0x0000000000047805 */ /* 0x000fe2000001ff00 */
[----:B------:R-:W-:Y:S01]  /*1af0*/  IMAD.MOV.U32 R161, RZ, RZ, RZ ;  /* 0x000000ffffa17224 */ /* 0x000fe200078e00ff */
        /* <DEDUP_REMOVED lines=35> */
.L_x_1423:
        /* <DEDUP_REMOVED lines=18> */
[----:B------:R-:W-:Y:S02]  /*1e50*/  @UP1 UIMAD.WIDE.U32 UR8, UR47, UR10, URZ ;  /* 0x0000000a2f0812a5 */ /* 0x000fe4000f8e003f */
[----:B------:R-:W-:Y:S02]  /*1e60*/  @UP1 UIMAD UR18, UR47, UR11, UR14 ;  /* 0x0000000b2f1212a4 */ /* 0x000fe4000f8e020e */
[----:B------:R-:W-:Y:S02]  /*1e70*/  @UP0 USHF.R.S32.HI UR16, URZ, 0x1f, UR48 ;  /* 0x0000001f3f100899 */ /* 0x000fe40008011430 */
[----:B------:R-:W-:Y:S01]  /*1e80*/  @UP1 USHF.R.S32.HI UR19, URZ, 0x1f, UR48 ;  /* 0x0000001f3f131899 */ /* 0x000fe20008011430 */
[----:B------:R-:W-:Y:S01]  /*1e90*/  @UP0 ULDC.64 UR14, c[0x0][0x9b0] ;  /* 0x00026c00000e0ab9 */ /* 0x000fe20000000a00 */
[----:B------:R-:W-:Y:S01]  /*1ea0*/  @UP1 ULDC.64 UR10, c[0x0][0x9c0] ;  /* 0x00027000000a1ab9 */ /* 0x000fe20000000a00 */
[----:B------:R-:W-:Y:S02]  /*1eb0*/  @UP0 UIADD3 UR13, UR13, UR17, URZ ;  /* 0x000000110d0d0290 */ /* 0x000fe4000fffe03f */
[----:B------:R-:W-:-:S02]  /*1ec0*/  @UP0 UIMAD UR16, UR16, UR14, URZ ;  /* 0x0000000e101002a4 */ /* 0x000fc4000f8e023f */
[----:B------:R-:W-:Y:S02]  /*1ed0*/  @UP1 UIMAD UR17, UR19, UR10, URZ ;  /* 0x0000000a131112a4 */ /* 0x000fe4000f8e023f */
[----:B------:R-:W-:Y:S02]  /*1ee0*/  @UP1 UIADD3 UR9, UR9, UR18, URZ ;  /* 0x0000001209091290 */ /* 0x000fe4000fffe03f */
[----:B------:R-:W-:Y:S02]  /*1ef0*/  @UP0 UIMAD UR15, UR48, UR15, UR16 ;  /* 0x0000000f300f02a4 */ /* 0x000fe4000f8e0210 */
[----:B------:R-:W-:Y:S02]  /*1f00*/  @UP0 UIMAD.WIDE.U32 UR12, UR48, UR14, UR12 ;  /* 0x0000000e300c02a5 */ /* 0x000fe4000f8e000c */
[----:B------:R-:W-:Y:S02]  /*1f10*/  @UP1 UIMAD UR11, UR48, UR11, UR17 ;  /* 0x0000000b300b12a4 */ /* 0x000fe4000f8e0211 */
        /* <DEDUP_REMOVED lines=26> */
.L_x_1628:
[----:B------:R-:W-:Y:S05]  /*20c0*/  WARPSYNC.ALL ;  /* 0x0000000000007948 */ /* 0x000fea0003800000 */
[----:B------:R-:W-:Y:S01]  /*20d0*/  UISETP.NE.AND UP0, UPT, UR46, 0x3, UPT ;  /* 0x000000032e00788c */ /* 0x000fe2000bf05270 */
[----:B------:R1:W-:Y:S05]  /*20e0*/  BAR.SYNC.DEFER_BLOCKING R7, 0x100 ;  /* 0x000400070000751d */ /* 0x0003ea0000010000 */
[----:B------:R-:W-:-:S13]  /*20f0*/  PLOP3.LUT P0, PT, PT, PT, UP0, 0x40, 0x0 ;  /* 0x000000000000781c */ /* 0x000fda0003f0e808 */
[----:B-1----:R-:W-:Y:S05]  /*2100*/  @P0 BRA `(.L_x_1425) ;  /* 0x0000000000040947 */ /* 0x002fea0003800000 */
[----:B------:R-:W-:Y:S01]  /*2110*/  BPT.TRAP 0x1 ;  /* 0x000000040000795c */ /* 0x000fe20000300000 */
.L_x_1425:
[----:B------:R-:W-:Y:S01]  /*2120*/  PLOP3.LUT P1, PT, PT, PT, UP0, 0x40, 0x0 ;  /* 0x000000000000781c */ /* 0x000fe20003f2e808 */
[----:B------:R-:W-:Y:S01]  /*2130*/  ULEA UR57, UR43, UR52, 0x3 ;  /* 0x000000342b397291 */ /* 0x000fe2000f8e183f */
[----:B------:R-:W-:-:S05]  /*2140*/  IMAD.U32 R8, RZ, RZ, UR44 ;  /* 0x0000002cff087e24 */ /* 0x000fca000f8e00ff */
[----:B------:R-:W-:-:S04]  /*2150*/  SHF.L.U32 R8, R8, 0x1f, RZ ;  /* 0x0000001f08087819 */ /* 0x000fc800000006ff */
[----:B------:R1:W2:Y:S02]  /*2160*/  SYNCS.PHASECHK.TRANS64.TRYWAIT P0, [UR57+0x28430], R8 ;  /* 0x02843008ff0075a7 */ /* 0x0002a40008000179 */
[----:B------:R-:W-:Y:S05]  /*2170*/  @P1 BRA `(.L_x_1426) ;  /* 0x0000000000041947 */ /* 0x000fea0003800000 */
[----:B------:R-:W-:Y:S01]  /*2180*/  BPT.TRAP 0x1 ;  /* 0x000000040000795c */ /* 0x000fe20000300000 */
.L_x_1426:
[----:B--2---:R-:W-:Y:S05]  /*2190*/  @P0 BRA `(.L_x_1427) ;  /* 0x0000000000080947 */ /* 0x004fea0003800000 */
[----:B------:R-:W2:Y:S02]  /*21a0*/  SYNCS.PHASECHK.TRANS64.TRYWAIT P0, [UR57+0x28430], R8 ;  /* 0x02843008ff0075a7 */ /* 0x000ea40008000179 */
[----:B--2---:R-:W-:Y:S05]  /*21b0*/  @!P0 BRA `(.L_x_1428) ;  /* 0x0000013c00748947 */ /* 0x004fea0003800000 */
.L_x_1427:
        /* <DEDUP_REMOVED lines=67> */
.L_x_1429:
[----:B------:R-:W-:Y:S01]  /*25f0*/  UISETP.NE.AND UP2, UPT, UR50, URZ, UPT ;  /* 0x0000003f3200728c */ /* 0x000fe2000bf45270 */
[----:B------:R-:W-:Y:S02]  /*2600*/  VIADD R4, R18, UR39 ;  /* 0x0000002712047c36 */ /* 0x000fe40008000000 */
[C---:B------:R-:W-:Y:S01]  /*2610*/  FMUL.FTZ R38, R0.reuse, R38 ;  /* 0x0000002600267220 */ /* 0x040fe20000410000 */
[----:B------:R-:W-:Y:S01]  /*2620*/  IMAD.MOV.U32 R5, RZ, RZ, -0x40 ;  /* 0xffffffc0ff057424 */ /* 0x000fe200078e00ff */
[----:B------:R-:W-:Y:S01]  /*2630*/  UISETP.NE.AND UP1, UPT, UR49, URZ, UPT ;  /* 0x0000003f3100728c */ /* 0x000fe2000bf25270 */
[----:B------:R-:W-:Y:S01]  /*2640*/  FMUL.FTZ R30, R0, R30 ;  /* 0x0000001e001e7220 */ /* 0x000fe20000410000 */
[----:B------:R-:W-:Y:S01]  /*2650*/  PLOP3.LUT P0, PT, PT, PT, UP2, 0x80, 0x0 ;  /* 0x000000000000781c */ /* 0x000fe20003f0f028 */
[----:B------:R3:W4:Y:S01]  /*2660*/  MUFU.TANH R14, R38 ;  /* 0x00000026000e7308 */ /* 0x0007220000002400 */
[----:B------:R-:W-:Y:S01]  /*2670*/  PLOP3.LUT P1, PT, PT, PT, UP2, 0x80, 0x0 ;  /* 0x000000000000781c */ /* 0x000fe20003f2f028 */
[----:B------:R-:W-:-:S02]  /*2680*/  IMAD R5, R160, R5, 0x41 ;  /* 0x00000041a0057424 */ /* 0x000fc400078e0205 */
[C---:B------:R-:W-:Y:S01]  /*2690*/  FMUL.FTZ R24, R0.reuse, R24 ;  /* 0x0000001800187220 */ /* 0x040fe20000410000 */
        /* <DEDUP_REMOVED lines=18> */
[----:B---3--:R-:W0:Y:S01]  /*27c0*/  SHFL.IDX PT, R38, R4, RZ, 0x1c1f ;  /* 0x001c1fff04267589 */ /* 0x008e2200000e0000 */
        /* <DEDUP_REMOVED lines=12> */
[----:B------:R-:W-:-:S02]  /*2890*/  VIADD R3, R5, UR40 ;  /* 0x0000002805037c36 */ /* 0x000fc40008000000 */
[C---:B------:R-:W-:Y:S01]  /*28a0*/  FMUL.FTZ R39, R0.reuse, R39 ;  /* 0x0000002700277220 */ /* 0x040fe20000410000 */
[----:B------:R-:W-:Y:S01]  /*28b0*/  FMUL.FTZ R42, R0, R42 ;  /* 0x0000002a002a7220 */ /* 0x000fe20000410000 */
[----:B------:R3:W0:Y:S01]  /*28c0*/  MUFU.TANH R10, R30 ;  /* 0x0000001e000a7308 */ /* 0x0006220000002400 */
[----:B------:R-:W-:Y:S01]  /*28d0*/  PLOP3.LUT P0, PT, PT, PT, UP1, 0x40, 0x0 ;  /* 0x000000000000781c */ /* 0x000fe20003f0e818 */
[----:B------:R-:W-:Y:S01]  /*28e0*/  IMAD R6, R16, -0x2, R3 ;  /* 0xfffffffe10067824 */ /* 0x000fe200078e0203 */
[----:B------:R-:W-:Y:S01]  /*28f0*/  ULDC UR11, c[0x0][0x9dc] ;  /* 0x00027700000b7ab9 */ /* 0x000fe20000000800 */
[----:B------:R-:W-:Y:S01]  /*2900*/  SYNCS.ARRIVE.TRANS64.RED.A1T0 RZ, [UR6], RZ ;  /* 0x000000ffffff79a7 */ /* 0x000fe20008100406 */
[C---:B------:R-:W-:Y:S01]  /*2910*/  FMUL.FTZ R34, R0.reuse, R34 ;  /* 0x0000002200227220 */ /* 0x040fe20000410000 */
[----:B------:R-:W-:Y:S01]  /*2920*/  ULOP3.LUT UR6, URZ, UR11, URZ, 0x33, !UPT ;  /* 0x0000000b3f067292 */ /* 0x000fe2000f8e333f */
[----:B------:R-:W-:Y:S01]  /*2930*/  FMUL.FTZ R31, R0, R31 ;  /* 0x0000001f001f7220 */ /* 0x000fe20000410000 */
[----:B------:R-:W0:Y:S01]  /*2940*/  MUFU.TANH R24, R24 ;  /* 0x0000001800187308 */ /* 0x000e220000002400 */
[----:B---3--:R-:W-:Y:S01]  /*2950*/  LEA R30, R160, 0xffffffc0, 0x6 ;  /* 0xffffffc0a01e7811 */ /* 0x008fe200078e30ff */
[----:B------:R-:W-:Y:S01]  /*2960*/  VIADD R6, R6, -UR42 ;  /* 0x8000002a06067c36 */ /* 0x000fe20008000000 */
[----:B------:R-:W-:Y:S01]  /*2970*/  ULDC UR14, c[0x0][0x9e0] ;  /* 0x00027800000e7ab9 */ /* 0x000fe20000000800 */
[----:B------:R-:W-:Y:S01]  /*2980*/  FMUL.FTZ R35, R0, R35 ;  /* 0x0000002300237220 */ /* 0x000fe20000410000 */
[----:B------:R-:W-:-:S03]  /*2990*/  IADD3 R3, -R30, UR40, RZ ;  /* 0x000000281e037c10 */ /* 0x000fc6000fffe1ff */
[----:B------:R-:W3:Y:S02]  /*29a0*/  MUFU.TANH R25, R25 ;  /* 0x0000001900197308 */ /* 0x000ee40000002400 */
[----:B------:R-:W-:-:S06]  /*29b0*/  IMAD R21, R16, -0x2, R3 ;  /* 0xfffffffe10157824 */ /* 0x000fcc00078e0203 */
        /* <DEDUP_REMOVED lines=25> */
[----:B------:R5:W1:Y:S08]  /*2b50*/  MUFU.TANH R12, R34 ;  /* 0x00000022000c7308 */ /* 0x000a700000002400 */
[----:B------:R2:W1:Y:S01]  /*2b60*/  MUFU.TANH R11, R31 ;  /* 0x0000001f000b7308 */ /* 0x0004620000002400 */
[----:B-----5:R-:W-:-:S05]  /*2b70*/  VIADD R34, R6, UR14 ;  /* 0x0000000e06227c36 */ /* 0x020fca0008000000 */
[----:B0-----:R-:W-:Y:S02]  /*2b80*/  VIADDMNMX R3, R38, R34, R21, PT ;  /* 0x0000002226037246 */ /* 0x001fe40003800115 */
[----:B------:R0:W1:Y:S01]  /*2b90*/  MUFU.TANH R13, R35 ;  /* 0x00000023000d7308 */ /* 0x0000620000002400 */
[----:B--2---:R-:W-:Y:S02]  /*2ba0*/  VIADD R31, R6, UR6 ;  /* 0x00000006061f7c36 */ /* 0x004fe40008000000 */
[----:B0-----:R-:W-:Y:S02]  /*2bb0*/  VIADD R35, R5, 0xffffffff ;  /* 0xffffffff05237836 */ /* 0x001fe40000000000 */
[----:B------:R-:W-:Y:S01]  /*2bc0*/  IMAD.IADD R5, R31, 0x1, R38 ;  /* 0x000000011f057824 */ /* 0x000fe200078e0226 */
[----:B---34-:R-:W-:Y:S06]  /*2bd0*/  @P0 BRA `(.L_x_1430) ;  /* 0x0000000000640947 */ /* 0x018fec0003800000 */
[----:B------:R-:W-:Y:S01]  /*2be0*/  IMAD.U32 R9, RZ, RZ, UR42 ;  /* 0x0000002aff097e24 */ /* 0x000fe2000f8e00ff */
[----:B------:R-:W-:Y:S04]  /*2bf0*/  BSSY B0, `(.L_x_1431) ;  /* 0x0000013000007945 */ /* 0x000fe80003800000 */
[----:B------:R-:W-:-:S04]  /*2c00*/  IADD3 R9, -R9, UR40, R38 ;  /* 0x0000002809097c10 */ /* 0x000fc8000fffe126 */
        /* <DEDUP_REMOVED lines=11> */
.L_x_1432:
[----:B------:R-:W-:Y:S02]  /*2cc0*/  ULDC UR6, c[0x0][0x9e4] ;  /* 0x0002790000067ab9 */ /* 0x000fe40000000800 */
[----:B------:R-:W-:-:S05]  /*2cd0*/  IMAD.U32 R38, RZ, RZ, UR6 ;  /* 0x00000006ff267e24 */ /* 0x000fca000f8e00ff */
[----:B------:R-:W-:-:S13]  /*2ce0*/  ISETP.NE.AND P0, PT, R38, 0x1, PT ;  /* 0x000000012600780c */ /* 0x000fda0003f05270 */
[----:B------:R-:W0:Y:S02]  /*2cf0*/  @P0 LDC.64 R56, c[0x0][0x9e8] ;  /* 0x00027a00ff380b82 */ /* 0x000e240000000a00 */
[----:B0-----:R-:W-:-:S05]  /*2d00*/  @P0 IMAD.HI.U32 R6, R9, R56, RZ ;  /* 0x0000003809060227 */ /* 0x001fca00078e00ff */
[----:B------:R-:W-:-:S07]  /*2d10*/  @P0 SHF.R.U32.HI R9, RZ, R57, R6 ;  /* 0x00000039ff090219 */ /* 0x000fce0000011606 */
.L_x_1433:
[----:B------:R-:W-:Y:S05]  /*2d20*/  BSYNC B0 ;  /* 0x0000000000007941 */ /* 0x000fea0003800000 */
.L_x_1431:
[----:B------:R-:W-:-:S04]  /*2d30*/  IMAD R9, R9, R38, -R30 ;  /* 0x0000002609097224 */ /* 0x000fc800078e0a1e */
[----:B------:R-:W-:-:S05]  /*2d40*/  IMAD R6, R16, -0x2, R9 ;  /* 0xfffffffe10067824 */ /* 0x000fca00078e0209 */
[----:B------:R-:W-:Y:S02]  /*2d50*/  VIADDMNMX R3, R6, R38, R3, PT ;  /* 0x0000002606037246 */ /* 0x000fe40003800103 */
[----:B------:R-:W-:-:S07]  /*2d60*/  VIMNMX R5, R5, R6, !PT ;  /* 0x0000000605057248 */ /* 0x000fce0007fe0100 */
.L_x_1430:
        /* <DEDUP_REMOVED lines=94> */
.L_x_1436:
[----:B------:R-:W-:Y:S02]  /*3350*/  ULDC UR6, c[0x0][0x9e4] ;  /* 0x0002790000067ab9 */ /* 0x000fe40000000800 */
[----:B------:R-:W-:-:S05]  /*3360*/  IMAD.U32 R24, RZ, RZ, UR6 ;  /* 0x00000006ff187e24 */ /* 0x000fca000f8e00ff */
[----:B------:R-:W-:-:S13]  /*3370*/  ISETP.NE.AND P6, PT, R24, 0x1, PT ;  /* 0x000000011800780c */ /* 0x000fda0003fc5270 */
[----:B------:R-:W0:Y:S02]  /*3380*/  @P6 LDC.64 R28, c[0x0][0x9e8] ;  /* 0x00027a00ff1c6b82 */ /* 0x000e240000000a00 */
[----:B0-----:R-:W-:-:S05]  /*3390*/  @P6 IMAD.HI.U32 R4, R5, R28, RZ ;  /* 0x0000001c05046227 */ /* 0x001fca00078e00ff */
[----:B------:R-:W-:-:S07]  /*33a0*/  @P6 SHF.R.U32.HI R5, RZ, R29, R4 ;  /* 0x0000001dff056219 */ /* 0x000fce0000011604 */
.L_x_1437:
[----:B------:R-:W-:Y:S05]  /*33b0*/  BSYNC B0 ;  /* 0x0000000000007941 */ /* 0x000fea0003800000 */
.L_x_1435:
[----:B------:R-:W-:-:S04]  /*33c0*/  IMAD R5, R5, R24, -R30 ;  /* 0x0000001805057224 */ /* 0x000fc800078e0a1e */
[----:B------:R-:W-:-:S05]  /*33d0*/  IMAD R5, R16, -0x2, R5 ;  /* 0xfffffffe10057824 */ /* 0x000fca00078e0205 */
[----:B------:R-:W-:Y:S02]  /*33e0*/  VIADDMNMX R3, R5, R24, R3, PT ;  /* 0x0000001805037246 */ /* 0x000fe40003800103 */
[----:B------:R-:W-:-:S07]  /*33f0*/  VIMNMX R6, R6, R5, !PT ;  /* 0x0000000506067248 */ /* 0x000fce0007fe0100 */
.L_x_1434:
[----:B------:R-:W-:Y:S01]  /*3400*/  ISETP.GT.AND P0, PT, R6, 0x1, !P0 ;  /* 0x000000010600780c */ /* 0x000fe20004704270 */
[----:B------:R-:W-:Y:S01]  /*3410*/  ULDC UR10, c[0x0][0x988] ;  /* 0x00026200000a7ab9 */ /* 0x000fe20000000800 */
[----:B------:R-:W-:Y:S02]  /*3420*/  ISETP.NE.AND P6, PT, R9, RZ, PT ;  /* 0x000000ff0900720c */ /* 0x000fe40003fc5270 */
        /* <DEDUP_REMOVED lines=16> */
[----:B-1----:R-:W-:Y:S02]  /*3530*/  FSEL R11, R11, -INF , !P0 ;  /* 0xff8000000b0b7808 */ /* 0x002fe40004000000 */
        /* <DEDUP_REMOVED lines=19> */
[----:B------:R-:W-:Y:S01]  /*3670*/  ISETP.GT.AND P1, PT, R6, 0x28, !P1 ;  /* 0x000000280600780c */ /* 0x000fe20004f24270 */
[----:B------:R-:W0:Y:S01]  /*3680*/  SHFL.BFLY PT, R24, R25, 0x2, 0x1f ;  /* 0x0c401f0019187f89 */ /* 0x000e2200000e0000 */
[----:B------:R-:W-:Y:S02]  /*3690*/  FSEL R14, R14, -INF , !P0 ;  /* 0xff8000000e0e7808 */ /* 0x000fe40004000000 */
[----:B------:R-:W-:Y:S02]  /*36a0*/  ISETP.NE.AND P0, PT, R36, RZ, PT ;  /* 0x000000ff2400720c */ /* 0x000fe40003f05270 */
[----:B------:R-:W-:-:S02]  /*36b0*/  ISETP.GT.AND P2, PT, R6, 0x29, !P2 ;  /* 0x000000290600780c */ /* 0x000fc40005744270 */
[C---:B------:R-:W-:Y:S02]  /*36c0*/  ISETP.GT.AND P0, PT, R6.reuse, 0x19, !P0 ;  /* 0x000000190600780c */ /* 0x040fe40004704270 */
[C---:B------:R-:W-:Y:S02]  /*36d0*/  ISETP.GT.AND P3, PT, R6.reuse, 0x30, !P3 ;  /* 0x000000300600780c */ /* 0x040fe40005f64270 */
[----:B------:R-:W-:Y:S02]  /*36e0*/  ISETP.LT.OR P0, PT, R3, 0x1a, P0 ;  /* 0x0000001a0300780c */ /* 0x000fe40000701670 */
[----:B------:R-:W-:Y:S02]  /*36f0*/  ISETP.GT.AND P4, PT, R6, 0x31, !P4 ;  /* 0x000000310600780c */ /* 0x000fe40006784270 */
[----:B------:R-:W-:Y:S02]  /*3700*/  FSEL R15, R15, -INF , !P0 ;  /* 0xff8000000f0f7808 */ /* 0x000fe40004000000 */
        /* <DEDUP_REMOVED lines=12> */
[----:B0-----:R-:W-:-:S02]  /*37d0*/  FMNMX.FTZ R26, R25, R24, !PT ;  /* 0x00000018191a7209 */ /* 0x001fc40007810000 */
[----:B------:R-:W-:Y:S02]  /*37e0*/  FMNMX.FTZ R5, R4, R9, !PT ;  /* 0x0000000904057209 */ /* 0x000fe40007810000 */
[----:B------:R-:W-:Y:S01]  /*37f0*/  ISETP.NE.AND P0, PT, R59, RZ, PT ;  /* 0x000000ff3b00720c */ /* 0x000fe20003f05270 */
[----:B------:R-:W0:Y:S01]  /*3800*/  SHFL.BFLY PT, R27, R26, 0x1, 0x1f ;  /* 0x0c201f001a1b7f89 */ /* 0x000e2200000e0000 */
[----:B------:R-:W-:Y:S02]  /*3810*/  FMNMX.FTZ R24, R10, R5, !PT ;  /* 0x000000050a187209 */ /* 0x000fe40007810000 */
[----:B------:R-:W-:Y:S02]  /*3820*/  ISETP.GT.AND P0, PT, R6, 0x21, !P0 ;  /* 0x000000210600780c */ /* 0x000fe40004704270 */
[----:B------:R-:W-:Y:S02]  /*3830*/  FMNMX.FTZ R21, R11, R24, !PT ;  /* 0x000000180b157209 */ /* 0x000fe40007810000 */
[----:B------:R-:W-:-:S02]  /*3840*/  ISETP.LT.OR P0, PT, R3, 0x22, P0 ;  /* 0x000000220300780c */ /* 0x000fc40000701670 */
[----:B------:R-:W-:Y:S02]  /*3850*/  FMNMX.FTZ R24, R12, R21, !PT ;  /* 0x000000150c187209 */ /* 0x000fe40007810000 */
[----:B------:R-:W-:Y:S02]  /*3860*/  ISETP.LT.OR P3, PT, R3, 0x31, P3 ;  /* 0x000000310300780c */ /* 0x000fe40001f61670 */
[----:B------:R-:W-:Y:S02]  /*3870*/  FMNMX.FTZ R21, R13, R24, !PT ;  /* 0x000000180d157209 */ /* 0x000fe40007810000 */
[----:B------:R-:W-:Y:S02]  /*3880*/  ISETP.LT.OR P4, PT, R3, 0x32, P4 ;  /* 0x000000320300780c */ /* 0x000fe40002781670 */
[----:B------:R-:W-:Y:S02]  /*3890*/  FMNMX.FTZ R24, R14, R21, !PT ;  /* 0x000000150e187209 */ /* 0x000fe40007810000 */
[----:B------:R-:W-:-:S02]  /*38a0*/  FSEL R21, R43, -INF , !P0 ;  /* 0xff8000002b157808 */ /* 0x000fc40004000000 */
[----:B------:R-:W-:Y:S02]  /*38b0*/  FMNMX.FTZ R25, R15, R24, !PT ;  /* 0x000000180f197209 */ /* 0x000fe40007810000 */
[----:B------:R-:W-:Y:S02]  /*38c0*/  ISETP.LT.OR P5, PT, R3, 0x39, P5 ;  /* 0x000000390300780c */ /* 0x000fe40002fa1670 */
[----:B0-----:R-:W-:Y:S01]  /*38d0*/  FMNMX.FTZ R5, R26, R27, !PT ;  /* 0x0000001b1a057209 */ /* 0x001fe20007810000 */
[----:B------:R-:W-:Y:S01]  /*38e0*/  IMAD.U32 R26, RZ, RZ, UR10 ;  /* 0x0000000aff1a7e24 */ /* 0x000fe2000f8e00ff */
[----:B------:R-:W-:Y:S02]  /*38f0*/  FMNMX.FTZ R6, R20, R25, !PT ;  /* 0x0000001914067209 */ /* 0x000fe40007810000 */
[C---:B------:R-:W-:Y:S01]  /*3900*/  FSETP.NEU.FTZ.AND P0, PT, R5.reuse, -INF , PT ;  /* 0xff8000000500780b */ /* 0x040fe20003f1d000 */
[----:B------:R-:W-:-:S01]  /*3910*/  FFMA.FTZ R24, R5, R26, -8 ;  /* 0xc100000005187423 */ /* 0x000fc2000001001a */
[----:B------:R-:W-:-:S02]  /*3920*/  FMNMX.FTZ R27, R21, R6, !PT ;  /* 0x00000006151b7209 */ /* 0x000fc40007810000 */
[----:B------:R-:W-:Y:S01]  /*3930*/  FSEL R25, R47, -INF , !P2 ;  /* 0xff8000002f197808 */ /* 0x000fe20005000000 */
[----:B------:R-:W-:Y:S01]  /*3940*/  IMAD.U32 R47, RZ, RZ, UR10 ;  /* 0x0000000aff2f7e24 */ /* 0x000fe2000f8e00ff */
[----:B------:R-:W-:Y:S02]  /*3950*/  FSEL R31, R24, RZ, P0 ;  /* 0x000000ff181f7208 */ /* 0x000fe40000000000 */
[----:B------:R-:W-:Y:S02]  /*3960*/  FSEL R24, R46, -INF , !P1 ;  /* 0xff8000002e187808 */ /* 0x000fe40004800000 */
        /* <DEDUP_REMOVED lines=8> */
[----:B------:R-:W-:Y:S01]  /*39f0*/  ISETP.LT.OR P6, PT, R3, 0x3a, P6 ;  /* 0x0000003a0300780c */ /* 0x000fe200037c1670 */
[--C-:B------:R-:W-:Y:S01]  /*3a00*/  FFMA.FTZ R35, R58, UR10, -R31.reuse ;  /* 0x0000000a3a237c23 */ /* 0x100fe2000801081f */
[----:B------:R-:W-:Y:S01]  /*3a10*/  FMNMX.FTZ R6, R26, R29, !PT ;  /* 0x0000001d1a067209 */ /* 0x000fe20007810000 */
[--C-:B------:R-:W-:Y:S01]  /*3a20*/  FFMA.FTZ R36, R60, UR10, -R31.reuse ;  /* 0x0000000a3c247c23 */ /* 0x100fe2000801081f */
[----:B------:R-:W-:Y:S01]  /*3a30*/  FSEL R3, R54, -INF , !P5 ;  /* 0xff80000036037808 */ /* 0x000fe20006800000 */
        /* <DEDUP_REMOVED lines=8> */
[----:B------:R-:W-:Y:S01]  /*3ac0*/  MUFU.EX2 R34, R30 ;  /* 0x0000001e00227308 */ /* 0x000fe20000000800 */
[----:B------:R-:W-:Y:S01]  /*3ad0*/  FMNMX.FTZ R29, R28, R29, !PT ;  /* 0x0000001d1c1d7209 */ /* 0x000fe20007810000 */
[--C-:B------:R-:W-:Y:S01]  /*3ae0*/  FFMA.FTZ R41, R68, UR10, -R31.reuse ;  /* 0x0000000a44297c23 */ /* 0x100fe2000801081f */
[----:B------:R-:W-:-:S03]  /*3af0*/  FFMA.FTZ R45, R72, UR10, -R31 ;  /* 0x0000000a482d7c23 */ /* 0x000fc6000801081f */
[----:B------:R-:W0:Y:S02]  /*3b00*/  SHFL.BFLY PT, R6, R29, 0x2, 0x1f ;  /* 0x0c401f001d067f89 */ /* 0x000e2400000e0000 */
[----:B------:R1:W2:Y:S08]  /*3b10*/  MUFU.EX2 R33, R32 ;  /* 0x0000002000217308 */ /* 0x0002b00000000800 */
[----:B------:R-:W-:Y:S01]  /*3b20*/  MUFU.EX2 R35, R35 ;  /* 0x0000002300237308 */ /* 0x000fe20000000800 */
[----:B-1----:R-:W-:-:S07]  /*3b30*/  FFMA.FTZ R32, R62, UR10, -R31 ;  /* 0x0000000a3e207c23 */ /* 0x002fce000801081f */
[----:B------:R-:W-:Y:S01]  /*3b40*/  MUFU.EX2 R36, R36 ;  /* 0x0000002400247308 */ /* 0x000fe20000000800 */
[----:B0-----:R-:W-:-:S07]  /*3b50*/  FMNMX.FTZ R30, R29, R6, !PT ;  /* 0x000000061d1e7209 */ /* 0x001fce0007810000 */
[----:B------:R0:W-:Y:S01]  /*3b60*/  MUFU.EX2 R37, R32 ;  /* 0x0000002000257308 */ /* 0x0001e20000000800 */
[----:B------:R-:W1:Y:S07]  /*3b70*/  SHFL.BFLY PT, R29, R30, 0x1, 0x1f ;  /* 0x0c201f001e1d7f89 */ /* 0x000e6e00000e0000 */
[----:B------:R-:W-:Y:S01]  /*3b80*/  MUFU.EX2 R38, R38 ;  /* 0x0000002600267308 */ /* 0x000fe20000000800 */
[----:B0-----:R-:W-:-:S01]  /*3b90*/  FFMA.FTZ R32, R44, UR10, -R31 ;  /* 0x0000000a2c207c23 */ /* 0x001fc2000801081f */
[----:B------:R-:W-:-:S06]  /*3ba0*/  FFMA.FTZ R44, R48, UR10, -R31 ;  /* 0x0000000a302c7c23 */ /* 0x000fcc000801081f */
        /* <DEDUP_REMOVED lines=8> */
[----:B------:R-:W-:Y:S02]  /*3c30*/  FSEL R42, R30, RZ, P0 ;  /* 0x000000ff1e2a7208 */ /* 0x000fe40000000000 */
        /* <DEDUP_REMOVED lines=17> */
[----:B------:R2:W0:Y:S01]  /*3d50*/  MUFU.EX2 R46, R9 ;  /* 0x00000009002e7308 */ /* 0x0004220000000800 */
[----:B------:R-:W-:-:S01]  /*3d60*/  FFMA.FTZ R3, R3, UR10, -R42 ;  /* 0x0000000a03037c23 */ /* 0x000fc2000801082a */
[----:B------:R-:W-:-:S06]  /*3d70*/  FFMA.FTZ R28, R28, UR10, -R42 ;  /* 0x0000000a1c1c7c23 */ /* 0x000fcc000801082a */
[----:B------:R-:W1:Y:S01]  /*3d80*/  MUFU.EX2 R10, R10 ;  /* 0x0000000a000a7308 */ /* 0x000e620000000800 */
[----:B--2---:R-:W-:-:S04]  /*3d90*/  FADD.FTZ R9, R152, R33 ;  /* 0x0000002198097221 */ /* 0x004fc80000010000 */
[----:B------:R-:W-:-:S03]  /*3da0*/  FADD.FTZ R4, R34, R9 ;  /* 0x0000000922047221 */ /* 0x000fc60000010000 */
[----:B------:R-:W2:Y:S01]  /*3db0*/  MUFU.EX2 R11, R11 ;  /* 0x0000000b000b7308 */ /* 0x000ea20000000800 */
[----:B0-----:R-:W-:-:S01]  /*3dc0*/  FADD.FTZ R31, R153, R46 ;  /* 0x0000002e991f7221 */ /* 0x001fc20000010000 */
[C---:B------:R-:W-:Y:S01]  /*3dd0*/  FADD.FTZ R9, R35.reuse, R4 ;  /* 0x0000000423097221 */ /* 0x040fe20000010000 */
        /* <DEDUP_REMOVED lines=8> */
[----:B--2---:R-:W-:-:S01]  /*3e60*/  FADD.FTZ R31, R11, R48 ;  /* 0x000000300b1f7221 */ /* 0x004fc20000010000 */
[C---:B------:R-:W-:Y:S01]  /*3e70*/  FADD.FTZ R9, R39.reuse, R4 ;  /* 0x0000000427097221 */ /* 0x040fe20000010000 */
[----:B------:R-:W-:-:S04]  /*3e80*/  F2FP.SATFINITE.E4M3.F32.PACK_AB_MERGE_C R39, R39, R38, RZ ;  /* 0x000000262727723e */ /* 0x000fc800048070ff */
[----:B------:R-:W-:Y:S01]  /*3e90*/  F2FP.SATFINITE.E4M3.F32.PACK_AB_MERGE_C R154, R37, R36, R39 ;  /* 0x00000024259a723e */ /* 0x000fe20004807027 */
        /* <DEDUP_REMOVED lines=8> */
[----:B------:R-:W-:Y:S01]  /*3f20*/  FADD.FTZ R48, R40, R9 ;  /* 0x0000000928307221 */ /* 0x000fe20000010000 */
[----:B------:R-:W-:-:S03]  /*3f30*/  F2FP.SATFINITE.E4M3.F32.PACK_AB_MERGE_C R14, R15, R14, RZ ;  /* 0x0000000e0f0e723e */ /* 0x000fc600048070ff */
[----:B------:R-:W-:Y:S01]  /*3f40*/  FADD.FTZ R9, R41, R48 ;  /* 0x0000003029097221 */ /* 0x000fe20000010000 */
[----:B------:R-:W-:Y:S01]  /*3f50*/  F2FP.SATFINITE.E4M3.F32.PACK_AB_MERGE_C R155, R13, R12, R14 ;  /* 0x0000000c0d9b723e */ /* 0x000fe2000480700e */
        /* <DEDUP_REMOVED lines=10> */
[----:B------:R-:W-:-:S06]  /*4000*/  FADD.FTZ R31, R43, R42 ;  /* 0x0000002a2b1f7221 */ /* 0x000fcc0000010000 */
        /* <DEDUP_REMOVED lines=12> */
[----:B------:R0:W2:Y:S08]  /*40d0*/  MUFU.EX2 R4, R3 ;  /* 0x0000000300047308 */ /* 0x0000b00000000800 */
[----:B------:R-:W3:Y:S01]  /*40e0*/  MUFU.EX2 R9, R28 ;  /* 0x0000001c00097308 */ /* 0x000ee20000000800 */
[----:B0-----:R-:W-:-:S01]  /*40f0*/  FADD.FTZ R3, R27, R38 ;  /* 0x000000261b037221 */ /* 0x001fc20000010000 */
[----:B-1----:R-:W-:Y:S01]  /*4100*/  FADD.FTZ R11, R29, R34 ;  /* 0x000000221d0b7221 */ /* 0x002fe20000010000 */
[----:B------:R-:W-:-:S04]  /*4110*/  F2FP.SATFINITE.E4M3.F32.PACK_AB_MERGE_C R29, R30, R29, RZ ;  /* 0x0000001d1e1d723e */ /* 0x000fc800048070ff */
[----:B------:R-:W-:Y:S01]  /*4120*/  F2FP.SATFINITE.E4M3.F32.PACK_AB_MERGE_C R158, R45, R44, R29 ;  /* 0x0000002c2d9e723e */ /* 0x000fe2000480701d */
[----:B--2---:R-:W-:-:S01]  /*4130*/  FADD.FTZ R10, R4, R3 ;  /* 0x00000003040a7221 */ /* 0x004fc20000010000 */
[----:B------:R-:W-:Y:S01]  /*4140*/  FADD.FTZ R3, R30, R11 ;  /* 0x0000000b1e037221 */ /* 0x000fe20000010000 */
[C---:B---3--:R-:W-:Y:S02]  /*4150*/  F2FP.SATFINITE.E4M3.F32.PACK_AB_MERGE_C R159, R9.reuse, R4, RZ ;  /* 0x00000004099f723e */ /* 0x048fe400048070ff */
[----:B------:R-:W-:Y:S02]  /*4160*/  FADD.FTZ R4, R9, R10 ;  /* 0x0000000a09047221 */ /* 0x000fe40000010000 */
[----:B------:R-:W-:Y:S01]  /*4170*/  F2FP.SATFINITE.E4M3.F32.PACK_AB_MERGE_C R159, R27, R26, R159 ;  /* 0x0000001a1b9f723e */ /* 0x000fe2000480709f */
[----:B------:R-:W-:Y:S06]  /*4180*/  @P0 BRA `(.L_x_1438) ;  /* 0x0000000000040947 */ /* 0x000fec0003800000 */
[----:B------:R-:W-:Y:S01]  /*4190*/  BPT.TRAP 0x1 ;  /* 0x000000040000795c */ /* 0x000fe20000300000 */
.L_x_1438:
[----:B------:R-:W-:Y:S01]  /*41a0*/  PLOP3.LUT P1, PT, PT, PT, UP0, 0x40, 0x0 ;  /* 0x000000000000781c */ /* 0x000fe20003f2e808 */
[----:B------:R0:W1:-:S12]  /*41b0*/  SYNCS.PHASECHK.TRANS64.TRYWAIT P0, [UR57+0x28450], R8 ;  /* 0x02845008ff0075a7 */ /* 0x0000580008000179 */
[----:B0-----:R-:W-:Y:S05]  /*41c0*/  @P1 BRA `(.L_x_1439) ;  /* 0x0000000000041947 */ /* 0x001fea0003800000 */
[----:B------:R-:W-:Y:S01]  /*41d0*/  BPT.TRAP 0x1 ;  /* 0x000000040000795c */ /* 0x000fe20000300000 */
.L_x_1439:
[----:B-1----:R-:W-:Y:S05]  /*41e0*/  @P0 BRA `(.L_x_1440) ;  /* 0x0000000000080947 */ /* 0x002fea0003800000 */
[----:B------:R-:W0:Y:S02]  /*41f0*/  SYNCS.PHASECHK.TRANS64.TRYWAIT P0, [UR57+0x28450], R8 ;  /* 0x02845008ff0075a7 */ /* 0x000e240008000179 */
[----:B0-----:R-:W-:Y:S05]  /*4200*/  @!P0 BRA `(.L_x_1441) ;  /* 0x0000011c00788947 */ /* 0x001fea0003800000 */
.L_x_1440:
        /* <DEDUP_REMOVED lines=19> */
.L_x_1442:
        /* <DEDUP_REMOVED lines=26> */
.L_x_1444:
[----:B------:R-:W-:Y:S02]  /*44e0*/  ULDC UR22, c[0x0][0x9e4] ;  /* 0x0002790000167ab9 */ /* 0x000fe40000000800 */
[----:B------:R-:W-:-:S11]  /*44f0*/  UISETP.NE.AND UP1, UPT, UR22, 0x1, UPT ;  /* 0x000000011600788c */ /* 0x000fd6000bf25270 */
[----:B------:R-:W-:Y:S02]  /*4500*/  @UP1 ULDC.64 UR6, c[0x0][0x9e8] ;  /* 0x00027a0000061ab9 */ /* 0x000fe40000000a00 */
[----:B------:R-:W-:-:S04]  /*4510*/  UIMAD.WIDE.U32 UR14, UR19, UR6, URZ ;  /* 0x00000006130e72a5 */ /* 0x000fc8000f8e003f */
[----:B------:R-:W-:-:S12]  /*4520*/  @UP1 USHF.R.U32.HI UR19, URZ, UR7, UR15 ;  /* 0x000000073f131299 */ /* 0x000fd8000801160f */
.L_x_1445:
[----:B------:R-:W-:-:S04]  /*4530*/  UIMAD UR19, UR19, UR22, UR22 ;  /* 0x00000016131372a4 */ /* 0x000fc8000f8e0216 */
[----:B------:R-:W-:-:S04]  /*4540*/  UISETP.LT.AND UP1, UPT, UR18, UR19, UPT ;  /* 0x000000131200728c */ /* 0x000fc8000bf21270 */
[----:B------:R-:W-:-:S12]  /*4550*/  USEL UR18, UR18, UR19, UP1 ;  /* 0x0000001312127287 */ /* 0x000fd80008800000 */
.L_x_1443:
        /* <DEDUP_REMOVED lines=11> */
[----:B------:R-:W-:Y:S01]  /*4610*/  IMAD.MOV.U32 R9, RZ, RZ, R8 ;  /* 0x000000ffff097224 */ /* 0x000fe200078e0008 */
[----:B------:R-:W-:Y:S01]  /*4620*/  ULDC UR53, c[0x0][0x988] ;  /* 0x0002620000357ab9 */ /* 0x000fe20000000800 */
[----:B------:R-:W-:-:S05]  /*4630*/  ULDC UR58, c[0x0][0x9e0] ;  /* 0x00027800003a7ab9 */ /* 0x000fca0000000800 */
.L_x_1465:
        /* <DEDUP_REMOVED lines=8> */
.L_x_1447:
        /* <DEDUP_REMOVED lines=10> */
.L_x_1448:
[----:B-1----:R-:W-:Y:S05]  /*4760*/  @P0 BRA `(.L_x_1449) ;  /* 0x0000000000080947 */ /* 0x002fea0003800000 */
[----:B------:R-:W1:Y:S02]  /*4770*/  SYNCS.PHASECHK.TRANS64.TRYWAIT P0, [UR59+0x28430], R8 ;  /* 0x02843008ff0075a7 */ /* 0x000e64000800017b */
[----:B-1----:R-:W-:Y:S05]  /*4780*/  @!P0 BRA `(.L_x_1450) ;  /* 0x0000011800308947 */ /* 0x002fea0003800000 */
.L_x_1449:
        /* <DEDUP_REMOVED lines=47> */
.L_x_1451:
[----:B------:R-:W-:Y:S01]  /*4a80*/  UISETP.NE.AND UP2, UPT, UR50, URZ, UPT ;  /* 0x0000003f3200728c */ /* 0x000fe2000bf45270 */
[C---:B------:R-:W-:Y:S01]  /*4a90*/  FMUL.FTZ R196, R0.reuse, R156 ;  /* 0x0000009c00c47220 */ /* 0x040fe20000410000 */
[----:B------:R-:W-:Y:S01]  /*4aa0*/  FMUL.FTZ R156, R0, R174 ;  /* 0x000000ae009c7220 */ /* 0x000fe20000410000 */
[----:B------:R-:W-:Y:S02]  /*4ab0*/  VIADD R174, R18, UR39 ;  /* 0x0000002712ae7c36 */ /* 0x000fe40008000000 */
[C---:B------:R-:W-:Y:S01]  /*4ac0*/  FMUL.FTZ R12, R0.reuse, R154 ;  /* 0x0000009a000c7220 */ /* 0x040fe20000410000 */
[C---:B------:R-:W-:Y:S01]  /*4ad0*/  FMUL.FTZ R154, R0.reuse, R170 ;  /* 0x000000aa009a7220 */ /* 0x040fe20000410000 */
[----:B------:R-:W-:Y:S01]  /*4ae0*/  PLOP3.LUT P0, PT, PT, PT, UP2, 0x80, 0x0 ;  /* 0x000000000000781c */ /* 0x000fe20003f0f028 */
[----:B------:R-:W-:Y:S01]  /*4af0*/  IMAD.SHL.U32 R170, R9, 0x40, RZ ;  /* 0x0000004009aa7824 */ /* 0x000fe200078e00ff */
[----:B------:R-:W-:Y:S01]  /*4b00*/  PLOP3.LUT P1, PT, PT, PT, UP2, 0x80, 0x0 ;  /* 0x000000000000781c */ /* 0x000fe20003f2f028 */
[----:B------:R-:W-:Y:S01]  /*4b10*/  UISETP.NE.AND UP1, UPT, UR49, URZ, UPT ;  /* 0x0000003f3100728c */ /* 0x000fe2000bf25270 */
[C---:B------:R-:W-:Y:S01]  /*4b20*/  FMUL.FTZ R195, R0.reuse, R153 ;  /* 0x0000009900c37220 */ /* 0x040fe20000410000 */
[----:B------:R-:W-:Y:S01]  /*4b30*/  @UP2 ULDC UR6, c[0x0][0x44c] ;  /* 0x0001130000062ab9 */ /* 0x000fe20000000800 */
[C---:B------:R-:W-:Y:S01]  /*4b40*/  FMUL.FTZ R20, R0.reuse, R162 ;  /* 0x000000a200147220 */ /* 0x040fe20000410000 */
[C---:B------:R-:W-:Y:S01]  /*4b50*/  FMUL.FTZ R21, R0.reuse, R163 ;  /* 0x000000a300157220 */ /* 0x040fe20000410000 */
[C---:B-1----:R-:W-:Y:S01]  /*4b60*/  FMUL.FTZ R5, R0.reuse, R152 ;  /* 0x0000009800057220 */ /* 0x042fe20000410000 */
[C---:B------:R-:W-:Y:S01]  /*4b70*/  FMUL.FTZ R13, R0.reuse, R155 ;  /* 0x0000009b000d7220 */ /* 0x040fe20000410000 */
[C---:B------:R-:W-:Y:S01]  /*4b80*/  FMUL.FTZ R162, R0.reuse, R164 ;  /* 0x000000a400a27220 */ /* 0x040fe20000410000 */
[C---:B------:R-:W-:Y:S01]  /*4b90*/  FMUL.FTZ R163, R0.reuse, R165 ;  /* 0x000000a500a37220 */ /* 0x040fe20000410000 */
[----:B------:R-:W-:Y:S01]  /*4ba0*/  FMUL.FTZ R153, R0, R167 ;  /* 0x000000a700997220 */ /* 0x000fe20000410000 */
[----:B------:R-:W-:Y:S01]  /*4bb0*/  @P0 IMAD.HI.U32 R6, R174, UR6, RZ ;  /* 0x00000006ae060c27 */ /* 0x000fe2000f8e00ff */
        /* <DEDUP_REMOVED lines=14> */
[----:B------:R-:W-:Y:S01]  /*4ca0*/  FMUL.FTZ R167, R0, R172 ;  /* 0x000000ac00a77220 */ /* 0x000fe20000410000 */
[----:B------:R-:W-:Y:S01]  /*4cb0*/  IADD3 R7, -R170, 0x1, RZ ;  /* 0x00000001aa077810 */ /* 0x000fe20007ffe1ff */
        /* <DEDUP_REMOVED lines=10> */
[----:B------:R-:W-:Y:S01]  /*4d60*/  PLOP3.LUT P0, PT, PT, PT, UP1, 0x40, 0x0 ;  /* 0x000000000000781c */ /* 0x000fe20003f0e818 */
[----:B------:R-:W-:Y:S01]  /*4d70*/  IMAD R7, R16, -0x2, R7 ;  /* 0xfffffffe10077824 */ /* 0x000fe200078e0207 */
[----:B------:R-:W3:Y:S01]  /*4d80*/  MUFU.TANH R5, R5 ;  /* 0x0000000500057308 */ /* 0x000ee20000002400 */
[----:B------:R-:W-:Y:S01]  /*4d90*/  IMAD.U32 R176, RZ, RZ, UR42 ;  /* 0x0000002affb07e24 */ /* 0x000fe2000f8e00ff */
[----:B------:R-:W-:Y:S01]  /*4da0*/  UMOV UR11, UR57 ;  /* 0x00000039000b7c82 */ /* 0x000fe20008000000 */
[----:B------:R-:W-:Y:S01]  /*4db0*/  SYNCS.ARRIVE.TRANS64.RED.A1T0 RZ, [UR6], RZ ;  /* 0x000000ffffff79a7 */ /* 0x000fe20008100406 */
[----:B------:R-:W-:-:S02]  /*4dc0*/  ULOP3.LUT UR6, URZ, UR11, URZ, 0x33, !UPT ;  /* 0x0000000b3f067292 */ /* 0x000fc4000f8e333f */
[----:B------:R-:W-:Y:S02]  /*4dd0*/  IADD3 R7, -R176, UR40, R7 ;  /* 0x00000028b0077c10 */ /* 0x000fe4000fffe107 */
[----:B------:R-:W4:Y:S03]  /*4de0*/  MUFU.TANH R195, R195 ;  /* 0x000000c300c37308 */ /* 0x000f260000002400 */
[C---:B------:R-:W-:Y:S02]  /*4df0*/  VIADD R177, R7.reuse, UR58 ;  /* 0x0000003a07b17c36 */ /* 0x040fe40008000000 */
[----:B------:R-:W-:Y:S02]  /*4e00*/  VIADD R179, R7, UR6 ;  /* 0x0000000607b37c36 */ /* 0x000fe40008000000 */
[----:B-1----:R-:W-:Y:S01]  /*4e10*/  IMAD.IADD R175, R177, 0x1, R6 ;  /* 0x00000001b1af7824 */ /* 0x002fe200078e0206 */
        /* <DEDUP_REMOVED lines=32> */
[----:B------:R-:W-:Y:S01]  /*5020*/  IMAD.U32 R173, RZ, RZ, UR42 ;  /* 0x0000002affad7e24 */ /* 0x000fe2000f8e00ff */
[----:B------:R-:W-:Y:S04]  /*5030*/  BSSY B0, `(.L_x_1453) ;  /* 0x0000011000007945 */ /* 0x000fe80003800000 */
[----:B------:R-:W-:-:S04]  /*5040*/  IADD3 R173, -R173, UR40, R6 ;  /* 0x00000028adad7c10 */ /* 0x000fc8000fffe106 */
        /* <DEDUP_REMOVED lines=10> */
.L_x_1454:
[----:B------:R-:W-:-:S05]  /*50f0*/  IMAD.U32 R178, RZ, RZ, UR56 ;  /* 0x00000038ffb27e24 */ /* 0x000fca000f8e00ff */
[----:B------:R-:W-:-:S13]  /*5100*/  ISETP.NE.AND P0, PT, R178, 0x1, PT ;  /* 0x00000001b200780c */ /* 0x000fda0003f05270 */
[----:B------:R-:W1:Y:S02]  /*5110*/  @P0 LDC.64 R6, c[0x0][0x9e8] ;  /* 0x00027a00ff060b82 */ /* 0x000e640000000a00 */
[----:B-1----:R-:W-:-:S05]  /*5120*/  @P0 IMAD.HI.U32 R6, R173, R6, RZ ;  /* 0x00000006ad060227 */ /* 0x002fca00078e00ff */
[----:B------:R-:W-:-:S07]  /*5130*/  @P0 SHF.R.U32.HI R173, RZ, R7, R6 ;  /* 0x00000007ffad0219 */ /* 0x000fce0000011606 */
.L_x_1455:
[----:B------:R-:W-:Y:S05]  /*5140*/  BSYNC B0 ;  /* 0x0000000000007941 */ /* 0x000fea0003800000 */
.L_x_1453:
[----:B------:R-:W-:-:S04]  /*5150*/  IMAD R173, R173, R178, -R170 ;  /* 0x000000b2adad7224 */ /* 0x000fc800078e0aaa */
[----:B------:R-:W-:-:S05]  /*5160*/  IMAD R173, R16, -0x2, R173 ;  /* 0xfffffffe10ad7824 */ /* 0x000fca00078e02ad */
[----:B------:R-:W-:Y:S02]  /*5170*/  VIADDMNMX R175, R173, R178, R175, PT ;  /* 0x000000b2adaf7246 */ /* 0x000fe400038001af */
[----:B------:R-:W-:-:S07]  /*5180*/  VIMNMX R176, R176, R173, !PT ;  /* 0x000000adb0b07248 */ /* 0x000fce0007fe0100 */
.L_x_1452:
        /* <DEDUP_REMOVED lines=68> */
.L_x_1458:
[----:B------:R-:W-:-:S05]  /*55d0*/  IMAD.U32 R176, RZ, RZ, UR56 ;  /* 0x00000038ffb07e24 */ /* 0x000fca000f8e00ff */
[----:B------:R-:W-:-:S13]  /*55e0*/  ISETP.NE.AND P1, PT, R176, 0x1, PT ;  /* 0x00000001b000780c */ /* 0x000fda0003f25270 */
[----:B------:R-:W0:Y:S02]  /*55f0*/  @P1 LDC.64 R6, c[0x0][0x9e8] ;  /* 0x00027a00ff061b82 */ /* 0x000e240000000a00 */
[----:B0-----:R-:W-:-:S05]  /*5600*/  @P1 IMAD.HI.U32 R6, R5, R6, RZ ;  /* 0x0000000605061227 */ /* 0x001fca00078e00ff */
[----:B------:R-:W-:-:S07]  /*5610*/  @P1 SHF.R.U32.HI R5, RZ, R7, R6 ;  /* 0x00000007ff051219 */ /* 0x000fce0000011606 */
.L_x_1459:
[----:B------:R-:W-:Y:S05]  /*5620*/  BSYNC B0 ;  /* 0x0000000000007941 */ /* 0x000fea0003800000 */
.L_x_1457:
[----:B------:R-:W-:-:S04]  /*5630*/  IMAD R5, R5, R176, -R170 ;  /* 0x000000b005057224 */ /* 0x000fc800078e0aaa */
[----:B------:R-:W-:-:S05]  /*5640*/  IMAD R5, R16, -0x2, R5 ;  /* 0xfffffffe10057824 */ /* 0x000fca00078e0205 */
[----:B------:R-:W-:Y:S02]  /*5650*/  VIADDMNMX R174, R5, R176, R174, PT ;  /* 0x000000b005ae7246 */ /* 0x000fe400038001ae */
[----:B------:R-:W-:-:S07]  /*5660*/  VIMNMX R175, R175, R5, !PT ;  /* 0x00000005afaf7248 */ /* 0x000fce0007fe0100 */
.L_x_1456:
        /* <DEDUP_REMOVED lines=164> */
[----:B------:R-:W-:Y:S01]  /*60b0*/  FSEL R20, R6, RZ, P0 ;  /* 0x000000ff06147208 */ /* 0x000fe20000000000 */
[----:B------:R-:W-:-:S01]  /*60c0*/  FFMA.FTZ R10, R13, UR10, -R172 ;  /* 0x0000000a0d0a7c23 */ /* 0x000fc200080108ac */
[--C-:B------:R-:W-:Y:S01]  /*60d0*/  FFMA.FTZ R13, R14, UR10, -R172.reuse ;  /* 0x0000000a0e0d7c23 */ /* 0x100fe200080108ac */
[----:B------:R-:W-:-:S01]  /*60e0*/  FFMA.FTZ R14, R15, UR10, -R172 ;  /* 0x0000000a0f0e7c23 */ /* 0x000fc200080108ac */
[----:B------:R-:W-:Y:S01]  /*60f0*/  MUFU.EX2 R179, R179 ;  /* 0x000000b300b37308 */ /* 0x000fe20000000800 */
[----:B------:R-:W-:-:S01]  /*6100*/  FADD.FTZ R20, -R20, R11 ;  /* 0x0000000b14147221 */ /* 0x000fc20000010100 */
[--C-:B------:R-:W-:Y:S01]  /*6110*/  FFMA.FTZ R15, R21, UR10, -R172.reuse ;  /* 0x0000000a150f7c23 */ /* 0x100fe200080108ac */
[----:B------:R-:W-:-:S01]  /*6120*/  FFMA.FTZ R21, R152, UR10, -R172 ;  /* 0x0000000a98157c23 */ /* 0x000fc200080108ac */
[--C-:B------:R-:W-:Y:S01]  /*6130*/  FFMA.FTZ R11, R154, UR10, -R172.reuse ;  /* 0x0000000a9a0b7c23 */ /* 0x100fe200080108ac */
[----:B------:R-:W-:Y:S01]  /*6140*/  FMUL.FTZ R20, R20, UR10 ;  /* 0x0000000a14147c20 */ /* 0x000fe20008410000 */
[----:B------:R-:W-:Y:S01]  /*6150*/  FFMA.FTZ R152, R153, UR10, -R172 ;  /* 0x0000000a99987c23 */ /* 0x000fe200080108ac */
[----:B------:R-:W-:-:S01]  /*6160*/  FFMA.FTZ R154, R169, R3, R170 ;  /* 0x00000003a99a7223 */ /* 0x000fc200000100aa */
[----:B------:R-:W-:Y:S01]  /*6170*/  MUFU.EX2 R10, R10 ;  /* 0x0000000a000a7308 */ /* 0x000fe20000000800 */
[----:B------:R-:W-:-:S01]  /*6180*/  FFMA.FTZ R180, R155, UR10, -R172 ;  /* 0x0000000a9bb47c23 */ /* 0x000fc200080108ac */
[----:B------:R-:W-:Y:S01]  /*6190*/  FFMA.FTZ R156, R156, UR10, -R172 ;  /* 0x0000000a9c9c7c23 */ /* 0x000fe200080108ac */
[----:B------:R-:W-:-:S01]  /*61a0*/  FADD.FTZ R154, R7, R154 ;  /* 0x0000009a079a7221 */ /* 0x000fc20000010000 */
[--C-:B------:R-:W-:Y:S01]  /*61b0*/  FFMA.FTZ R157, R157, UR10, -R172.reuse ;  /* 0x0000000a9d9d7c23 */ /* 0x100fe200080108ac */
[----:B------:R-:W-:-:S01]  /*61c0*/  FFMA.FTZ R181, R158, UR10, -R172 ;  /* 0x0000000a9eb57c23 */ /* 0x000fc200080108ac */
[--C-:B------:R-:W-:Y:S01]  /*61d0*/  FFMA.FTZ R173, R173, UR10, -R172.reuse ;  /* 0x0000000aadad7c23 */ /* 0x100fe200080108ac */
[----:B------:R-:W-:-:S01]  /*61e0*/  FFMA.FTZ R160, R160, UR10, -R172 ;  /* 0x0000000aa0a07c23 */ /* 0x000fc200080108ac */
[----:B------:R-:W0:Y:S01]  /*61f0*/  MUFU.EX2 R20, R20 ;  /* 0x0000001400147308 */ /* 0x000e220000000800 */
[----:B------:R-:W-:-:S01]  /*6200*/  FFMA.FTZ R161, R161, UR10, -R172 ;  /* 0x0000000aa1a17c23 */ /* 0x000fc200080108ac */
[----:B------:R-:W-:Y:S01]  /*6210*/  PLOP3.LUT P0, PT, PT, PT, UP0, 0x40, 0x0 ;  /* 0x000000000000781c */ /* 0x000fe20003f0e808 */
        /* <DEDUP_REMOVED lines=47> */
[----:B------:R-:W-:Y:S01]  /*6510*/  FMUL.FTZ R149, R149, R169 ;  /* 0x000000a995957220 */ /* 0x000fe20000410000 */
        /* <DEDUP_REMOVED lines=21> */
[----:B------:R5:W2:Y:S01]  /*6670*/  MUFU.EX2 R3, R156 ;  /* 0x0000009c00037308 */ /* 0x000aa20000000800 */
        /* <DEDUP_REMOVED lines=9> */
[----:B---3--:R-:W-:Y:S01]  /*6710*/  FADD.FTZ R153, R21, R154 ;  /* 0x0000009a15997221 */ /* 0x008fe20000010000 */
[C---:B------:R-:W-:Y:S01]  /*6720*/  F2FP.SATFINITE.E4M3.F32.PACK_AB_MERGE_C R162, R177.reuse, R162, RZ ;  /* 0x000000a2b1a2723e */ /* 0x040fe200048070ff */
[----:B------:R-:W-:Y:S01]  /*6730*/  FMUL.FTZ R78, R78, R20 ;  /* 0x000000144e4e7220 */ /* 0x000fe20000410000 */
[----:B------:R-:W-:-:S01]  /*6740*/  FADD.FTZ R156, R177, R156 ;  /* 0x0000009cb19c7221 */ /* 0x000fc20000010000 */
[C---:B0-----:R-:W-:Y:S01]  /*6750*/  FADD.FTZ R154, R152.reuse, R153 ;  /* 0x00000099989a7221 */ /* 0x041fe20000010000 */
[----:B------:R-:W-:Y:S01]  /*6760*/  F2FP.SATFINITE.E4M3.F32.PACK_AB_MERGE_C R21, R152, R21, RZ ;  /* 0x000000159815723e */ /* 0x000fe200048070ff */
[----:B------:R-:W0:Y:S01]  /*6770*/  MUFU.EX2 R4, R157 ;  /* 0x0000009d00047308 */ /* 0x000e220000000800 */
[----:B------:R-:W-:-:S01]  /*6780*/  FADD.FTZ R153, R163, R156 ;  /* 0x0000009ca3997221 */ /* 0x000fc20000010000 */
[----:B-1----:R-:W-:Y:S01]  /*6790*/  FADD.FTZ R155, R11, R154 ;  /* 0x0000009a0b9b7221 */ /* 0x002fe20000010000 */
[----:B------:R-:W-:Y:S01]  /*67a0*/  F2FP.SATFINITE.E4M3.F32.PACK_AB_MERGE_C R152, R7, R170, R159 ;  /* 0x000000aa0798723e */ /* 0x000fe2000480709f */
[----:B------:R-:W-:Y:S01]  /*67b0*/  FMUL.FTZ R79, R79, R20 ;  /* 0x000000144f4f7220 */ /* 0x000fe20000410000 */
[----:B------:R-:W-:-:S01]  /*67c0*/  FADD.FTZ R154, R164, R153 ;  /* 0x00000099a49a7221 */ /* 0x000fc20000010000 */
[----:B----4-:R-:W-:Y:S01]  /*67d0*/  FADD.FTZ R156, R180, R155 ;  /* 0x0000009bb49c7221 */ /* 0x010fe20000010000 */
[----:B------:R-:W-:Y:S01]  /*67e0*/  FMUL.FTZ R82, R82, R20 ;  /* 0x0000001452527220 */ /* 0x000fe20000410000 */
[----:B------:R-:W1:Y:S01]  /*67f0*/  MUFU.EX2 R166, R166 ;  /* 0x000000a600a67308 */ /* 0x000e620000000800 */
[----:B------:R-:W-:-:S01]  /*6800*/  FADD.FTZ R153, R165, R154 ;  /* 0x0000009aa5997221 */ /* 0x000fc20000010000 */
[----:B--2---:R-:W-:Y:S01]  /*6810*/  FADD.FTZ R155, R3, R156 ;  /* 0x0000009c039b7221 */ /* 0x004fe20000010000 */
[C---:B------:R-:W-:Y:S01]  /*6820*/  F2FP.SATFINITE.E4M3.F32.PACK_AB_MERGE_C R165, R178.reuse, R165, RZ ;  /* 0x000000a5b2a5723e */ /* 0x040fe200048070ff */
[----:B------:R-:W-:Y:S01]  /*6830*/  FMUL.FTZ R83, R83, R20 ;  /* 0x0000001453537220 */ /* 0x000fe20000410000 */
[----:B------:R-:W-:-:S01]  /*6840*/  FADD.FTZ R153, R178, R153 ;  /* 0x00000099b2997221 */ /* 0x000fc20000010000 */
        /* <DEDUP_REMOVED lines=20> */
[----:B------:R-:W-:Y:S01]  /*6990*/  F2FP.SATFINITE.E4M3.F32.PACK_AB_MERGE_C R154, R176, R175, R162 ;  /* 0x000000afb09a723e */ /* 0x000fe200048070a2 */
        /* <DEDUP_REMOVED lines=31> */
[----:B------:R-:W-:Y:S01]  /*6b90*/  F2FP.SATFINITE.E4M3.F32.PACK_AB_MERGE_C R155, R15, R12, R21 ;  /* 0x0000000c0f9b723e */ /* 0x000fe20004807015 */
[----:B------:R-:W-:Y:S01]  /*6ba0*/  FMUL.FTZ R151, R151, R20 ;  /* 0x0000001497977220 */ /* 0x000fe20000410000 */
[C---:B-1----:R-:W-:Y:S01]  /*6bb0*/  F2FP.SATFINITE.E4M3.F32.PACK_AB_MERGE_C R158, R171.reuse, R168, RZ ;  /* 0x000000a8ab9e723e */ /* 0x042fe200048070ff */
[----:B------:R-:W-:-:S03]  /*6bc0*/  FADD.FTZ R3, R171, R14 ;  /* 0x0000000eab037221 */ /* 0x000fc60000010000 */
[----:B------:R-:W-:Y:S02]  /*6bd0*/  F2FP.SATFINITE.E4M3.F32.PACK_AB_MERGE_C R158, R167, R166, R158 ;  /* 0x000000a6a79e723e */ /* 0x000fe4000480709e */
[C---:B--2---:R-:W-:Y:S01]  /*6be0*/  F2FP.SATFINITE.E4M3.F32.PACK_AB_MERGE_C R160, R161.reuse, R160, RZ ;  /* 0x000000a0a1a0723e */ /* 0x044fe200048070ff */
[----:B------:R-:W-:-:S03]  /*6bf0*/  FADD.FTZ R4, R161, R4 ;  /* 0x00000004a1047221 */ /* 0x000fc60000010000 */
[----:B------:R-:W-:Y:S01]  /*6c00*/  F2FP.SATFINITE.E4M3.F32.PACK_AB_MERGE_C R159, R182, R181, R160 ;  /* 0x000000b5b69f723e */ /* 0x000fe200048070a0 */
[----:B------:R-:W-:Y:S06]  /*6c10*/  @P0 BRA `(.L_x_1460) ;  /* 0x0000000000040947 */ /* 0x000fec0003800000 */
[----:B------:R-:W-:Y:S01]  /*6c20*/  BPT.TRAP 0x1 ;  /* 0x000000040000795c */ /* 0x000fe20000300000 */
.L_x_1460:
[----:B------:R-:W-:Y:S01]  /*6c30*/  PLOP3.LUT P1, PT, PT, PT, UP0, 0x40, 0x0 ;  /* 0x000000000000781c */ /* 0x000fe20003f2e808 */
[----:B------:R0:W1:-:S12]  /*6c40*/  SYNCS.PHASECHK.TRANS64.TRYWAIT P0, [UR59+0x28450], R8 ;  /* 0x02845008ff0075a7 */ /* 0x000058000800017b */
[----:B0-----:R-:W-:Y:S05]  /*6c50*/  @P1 BRA `(.L_x_1461) ;  /* 0x0000000000041947 */ /* 0x001fea0003800000 */
[----:B------:R-:W-:Y:S01]  /*6c60*/  BPT.TRAP 0x1 ;  /* 0x000000040000795c */ /* 0x000fe20000300000 */
.L_x_1461:
[----:B------:R-:W-:Y:S01]  /*6c70*/  VIADD R7, R200, 0x8 ;  /* 0x00000008c8077836 */ /* 0x000fe20000000000 */
[----:B-1----:R-:W-:Y:S06]  /*6c80*/  @P0 BRA `(.L_x_1462) ;  /* 0x0000000000080947 */ /* 0x002fec0003800000 */
[----:B------:R-:W0:Y:S02]  /*6c90*/  SYNCS.PHASECHK.TRANS64.TRYWAIT P0, [UR59+0x28450], R8 ;  /* 0x02845008ff0075a7 */ /* 0x000e24000800017b */
[----:B0-----:R-:W-:Y:S05]  /*6ca0*/  @!P0 BRA `(.L_x_1463) ;  /* 0x000000f400008947 */ /* 0x001fea0003800000 */
.L_x_1462:
        /* <DEDUP_REMOVED lines=15> */
.L_x_1464:
[----:B------:R-:W-:Y:S01]  /*6da0*/  UIADD3 UR59, UR59, 0x28460, URZ ;  /* 0x000284603b3b7890 */ /* 0x000fe2000fffe03f */
[C---:B------:R-:W-:Y:S01]  /*6db0*/  ISETP.GT.AND P0, PT, R9.reuse, UR61, PT ;  /* 0x0000003d09007c0c */ /* 0x040fe2000bf04270 */
[----:B0-----:R-:W-:Y:S02]  /*6dc0*/  VIADD R8, R9, 0xffffffff ;  /* 0xffffffff09087836 */ /* 0x001fe40000000000 */
[----:B------:R-:W-:Y:S01]  /*6dd0*/  UPRMT UR59, UR60, 0x654, UR59 ;  /* 0x000006543c3b7896 */ /* 0x000fe2000800003b */
[----:B------:R-:W-:Y:S02]  /*6de0*/  IMAD.MOV.U32 R11, RZ, RZ, R6 ;  /* 0x000000ffff0b7224 */ /* 0x000fe400078e0006 */
[----:B------:R-:W-:Y:S02]  /*6df0*/  IMAD.MOV.U32 R10, RZ, RZ, R5 ;  /* 0x000000ffff0a7224 */ /* 0x000fe400078e0005 */
[----:B------:R-:W-:-:S04]  /*6e00*/  IMAD.MOV.U32 R9, RZ, RZ, R8 ;  /* 0x000000ffff097224 */ /* 0x000fc800078e0008 */
[----:B------:R-:W-:Y:S01]  /*6e10*/  SYNCS.ARRIVE.TRANS64.RED.A1T0 RZ, [UR59], RZ ;  /* 0x000000ffffff79a7 */ /* 0x000fe2000810043b */
[----:B------:R-:W-:Y:S05]  /*6e20*/  @P0 BRA `(.L_x_1465) ;  /* 0xffffffd800040947 */ /* 0x000fea000383ffff */
.L_x_1446:
[----:B------:R-:W-:Y:S02]  /*6e30*/  UISETP.NE.AND UP2, UPT, UR50, URZ, UPT ;  /* 0x0000003f3200728c */ /* 0x000fe4000bf45270 */
[----:B------:R-:W-:Y:S02]  /*6e40*/  UISETP.NE.AND UP1, UPT, UR49, URZ, UPT ;  /* 0x0000003f3100728c */ /* 0x000fe4000bf25270 */
[----:B------:R-:W-:Y:S02]  /*6e50*/  UIADD3 UR14, UR39, 0x7f, URZ ;  /* 0x0000007f270e7890 */ /* 0x000fe4000fffe03f */
[----:B------:R-:W-:Y:S02]  /*6e60*/  UIADD3 UR15, UR40, 0x1, -UR42 ;  /* 0x00000001280f7890 */ /* 0x000fe4000fffe82a */
[----:B------:R-:W-:-:S03]  /*6e70*/  PLOP3.LUT P0, PT, PT, PT, UP1, 0x40, 0x0 ;  /* 0x000000000000781c */ /* 0x000fc60003f0e818 */
[----:B------:R-:W-:Y:S01]  /*6e80*/  @UP2 ULDC UR6, c[0x0][0x44c] ;  /* 0x0001130000062ab9 */ /* 0x000fe20000000800 */
[----:B------:R-:W-:Y:S01]  /*6e90*/  @UP2 ULDC UR18, c[0x0][0x450] ;  /* 0x0001140000122ab9 */ /* 0x000fe20000000800 */
[----:B------:R-:W-:-:S04]  /*6ea0*/  UIMAD.WIDE.U32 UR6, UR14, UR6, URZ ;  /* 0x000000060e0672a5 */ /* 0x000fc8000f8e003f */
[----:B------:R-:W-:-:S04]  /*6eb0*/  @UP2 USHF.R.U32.HI UR14, URZ, UR18, UR7 ;  /* 0x000000123f0e2299 */ /* 0x000fc80008011607 */
[----:B------:R-:W-:-:S04]  /*6ec0*/  UIADD3 UR14, UR15, UR14, URZ ;  /* 0x0000000e0f0e7290 */ /* 0x000fc8000fffe03f */
[----:B------:R-:W-:Y:S01]  /*6ed0*/  UIADD3 UR18, UR14, -UR11, URZ ;  /* 0x8000000b0e127290 */ /* 0x000fe2000fffe03f */
[----:B------:R-:W-:Y:S11]  /*6ee0*/  @P0 BRA `(.L_x_1466) ;  /* 0x0000000000500947 */ /* 0x000ff60003800000 */
[----:B------:R-:W-:Y:S02]  /*6ef0*/  UMOV UR11, UR14 ;  /* 0x0000000e000b7c82 */ /* 0x000fe40008000000 */
[----:B------:R-:W-:-:S06]  /*6f00*/  UISETP.GT.AND UP1, UPT, UR11, -0x1, UPT ;  /* 0xffffffff0b00788c */ /* 0x000fcc000bf24270 */
[----:B------:R-:W-:-:S13]  /*6f10*/  PLOP3.LUT P0, PT, PT, PT, UP1, 0x80, 0x0 ;  /* 0x000000000000781c */ /* 0x000fda0003f0f018 */
[----:B------:R-:W-:Y:S05]  /*6f20*/  @P0 BRA `(.L_x_1467) ;  /* 0x0000000000200947 */ /* 0x000fea0003800000 */
[----:B------:R-:W-:Y:S01]  /*6f30*/  ULDC UR19, c[0x0][0x9e4] ;  /* 0x0002790000137ab9 */ /* 0x000fe20000000800 */
[----:B------:R-:W-:Y:S02]  /*6f40*/  ULOP3.LUT UR11, URZ, UR11, URZ, 0x33, !UPT ;  /* 0x0000000b3f0b7292 */ /* 0x000fe4000f8e333f */
[----:B------:R-:W-:-:S11]  /*6f50*/  UISETP.NE.AND UP1, UPT, UR19, 0x1, UPT ;  /* 0x000000011300788c */ /* 0x000fd6000bf25270 */
[----:B------:R-:W-:Y:S02]  /*6f60*/  @UP1 ULDC.64 UR6, c[0x0][0x9e8] ;  /* 0x00027a0000061ab9 */ /* 0x000fe40000000a00 */
[----:B------:R-:W-:-:S04]  /*6f70*/  UIMAD.WIDE.U32 UR14, UR11, UR6, URZ ;  /* 0x000000060b0e72a5 */ /* 0x000fc8000f8e003f */
[----:B------:R-:W-:-:S04]  /*6f80*/  @UP1 USHF.R.U32.HI UR11, URZ, UR7, UR15 ;  /* 0x000000073f0b1299 */ /* 0x000fc8000801160f */
[----:B------:R-:W-:Y:S01]  /*6f90*/  ULOP3.LUT UR11, URZ, UR11, URZ, 0x33, !UPT ;  /* 0x0000000b3f0b7292 */ /* 0x000fe2000f8e333f */
[----:B------:R-:W-:Y:S11]  /*6fa0*/  BRA `(.L_x_1468) ;  /* 0x0000000000147947 */ /* 0x000ff60003800000 */
.L_x_1467:
[----:B------:R-:W-:Y:S02]  /*6fb0*/  ULDC UR19, c[0x0][0x9e4] ;  /* 0x0002790000137ab9 */ /* 0x000fe40000000800 */
[----:B------:R-:W-:-:S11]  /*6fc0*/  UISETP.NE.AND UP1, UPT, UR19, 0x1, UPT ;  /* 0x000000011300788c */ /* 0x000fd6000bf25270 */
[----:B------:R-:W-:Y:S02]  /*6fd0*/  @UP1 ULDC.64 UR6, c[0x0][0x9e8] ;  /* 0x00027a0000061ab9 */ /* 0x000fe40000000a00 */
[----:B------:R-:W-:-:S04]  /*6fe0*/  UIMAD.WIDE.U32 UR14, UR11, UR6, URZ ;  /* 0x000000060b0e72a5 */ /* 0x000fc8000f8e003f */
[----:B------:R-:W-:-:S12]  /*6ff0*/  @UP1 USHF.R.U32.HI UR11, URZ, UR7, UR15 ;  /* 0x000000073f0b1299 */ /* 0x000fd8000801160f */
.L_x_1468:
[----:B------:R-:W-:-:S04]  /*7000*/  UIMAD UR11, UR11, UR19, URZ ;  /* 0x000000130b0b72a4 */ /* 0x000fc8000f8e023f */
[----:B------:R-:W-:-:S04]  /*7010*/  UISETP.LT.AND UP1, UPT, UR18, UR11, UPT ;  /* 0x0000000b1200728c */ /* 0x000fc8000bf21270 */
[----:B------:R-:W-:-:S12]  /*7020*/  USEL UR18, UR18, UR11, !UP1 ;  /* 0x0000000b12127287 */ /* 0x000fd8000c800000 */
.L_x_1466:
[----:B------:R-:W-:-:S04]  /*7030*/  UIADD3 UR18, UR18, 0x3f, URZ ;  /* 0x0000003f12127890 */ /* 0x000fc8000fffe03f */
        /* <DEDUP_REMOVED lines=9> */
[----:B------:R-:W-:-:S07]  /*70d0*/  IMAD.MOV.U32 R14, RZ, RZ, R5 ;  /* 0x000000ffff0e7224 */ /* 0x000fce00078e0005 */
.L_x_1480:
[----:B------:R-:W-:Y:S01]  /*70e0*/  UIADD3 UR43, UR43, 0x1, URZ ;  /* 0x000000012b2b7890 */ /* 0x000fe2000fffe03f */
[----:B------:R-:W-:Y:S02]  /*70f0*/  PLOP3.LUT P1, PT, PT, PT, UP0, 0x40, 0x0 ;  /* 0x000000000000781c */ /* 0x000fe40003f2e808 */
[C---:B------:R-:W-:Y:S01]  /*7100*/  ISETP.GT.AND P0, PT, R8.reuse, UR58, PT ;  /* 0x0000003a08007c0c */ /* 0x040fe2000bf04270 */
[----:B------:R-:W-:Y:S01]  /*7110*/  UISETP.NE.AND UP1, UPT, UR43, 0x2, UPT ;  /* 0x000000022b00788c */ /* 0x000fe2000bf25270 */
[----:B------:R-:W-:-:S03]  /*7120*/  VIADD R8, R8, 0xffffffff ;  /* 0xffffffff08087836 */ /* 0x000fc60000000000 */
[----:B------:R-:W-:Y:S02]  /*7130*/  USEL UR6, URZ, 0x1, UP1 ;  /* 0x000000013f067887 */ /* 0x000fe40008800000 */
[----:B------:R-:W-:Y:S02]  /*7140*/  USEL UR43, UR43, URZ, UP1 ;  /* 0x0000003f2b2b7287 */ /* 0x000fe40008800000 */
[----:B------:R-:W-:Y:S02]  /*7150*/  ULOP3.LUT UR44, UR44, UR6, URZ, 0x3c, !UPT ;  /* 0x000000062c2c7292 */ /* 0x000fe4000f8e3c3f */
[----:B0-----:R-:W-:Y:S10]  /*7160*/  @P1 BRA `(.L_x_1470) ;  /* 0x0000000000041947 */ /* 0x001ff40003800000 */
[----:B------:R-:W-:Y:S01]  /*7170*/  BPT.TRAP 0x1 ;  /* 0x000000040000795c */ /* 0x000fe20000300000 */
.L_x_1470:
        /* <DEDUP_REMOVED lines=10> */
.L_x_1471:
[----:B-1----:R-:W-:Y:S05]  /*7220*/  @P1 BRA `(.L_x_1472) ;  /* 0x0000000000081947 */ /* 0x002fea0003800000 */
[----:B------:R-:W1:Y:S02]  /*7230*/  SYNCS.PHASECHK.TRANS64.TRYWAIT P1, [UR56+0x28430], R7 ;  /* 0x02843007ff0075a7 */ /* 0x000e640008020178 */
[----:B-1----:R-:W-:Y:S05]  /*7240*/  @!P1 BRA `(.L_x_1473) ;  /* 0x000000ec00b09947 */ /* 0x002fea0003800000 */
.L_x_1472:
[----:B------:R-:W-:Y:S01]  /*7250*/  ULEA UR34, UR43, UR51, 0xa ;  /* 0x000000332b227291 */ /* 0x000fe2000f8e503f */
[----:B------:R-:W-:Y:S01]  /*7260*/  WARPGROUP.ARRIVE ;  /* 0x00000000000079c5 */ /* 0x000fe20000000000 */
[----:B------:R-:W-:Y:S01]  /*7270*/  UMOV UR35, 0x40000040 ;  /* 0x4000004000237882 */ /* 0x000fe20000000000 */
[----:B------:R-:W-:Y:S01]  /*7280*/  UMOV UR7, 0x40000040 ;  /* 0x4000004000077882 */ /* 0x000fe20000000000 */
[----:B------:R-:W-:-:S03]  /*7290*/  UIADD3 UR6, UR34, 0x2, URZ ;  /* 0x0000000222067890 */ /* 0x000fc6000fffe03f */
[----:B-1----:R-:W1:Y:S01]  /*72a0*/  S2R R2, SR_TID.X ;  /* 0x0000000000027919 */ /* 0x002e620000002100 */
        /* <DEDUP_REMOVED lines=14> */
[----:B-1----:R-:W-:-:S04]  /*7390*/  SHF.R.U32.HI R195, RZ, 0x7, R2 ;  /* 0x00000007ffc37819 */ /* 0x002fc80000011602 */
        /* <DEDUP_REMOVED lines=26> */
.L_x_1474:
        /* <DEDUP_REMOVED lines=23> */
[----:B--2---:R-:W-:Y:S01]  /*76b0*/  FMNMX.FTZ R5, R15, R14, !PT ;  /* 0x0000000e0f057209 */ /* 0x004fe20007810000 */
[C---:B------:R-:W-:Y:S01]  /*76c0*/  FMUL.FTZ R155, R0.reuse, R163 ;  /* 0x000000a3009b7220 */ /* 0x040fe20000410000 */
[C---:B------:R-:W-:Y:S01]  /*76d0*/  FMUL.FTZ R163, R0.reuse, R170 ;  /* 0x000000aa00a37220 */ /* 0x040fe20000410000 */
[C---:B------:R-:W-:Y:S01]  /*76e0*/  FMUL.FTZ R170, R0.reuse, R175 ;  /* 0x000000af00aa7220 */ /* 0x040fe20000410000 */
[C---:B------:R-:W-:Y:S01]  /*76f0*/  FMUL.FTZ R173, R0.reuse, R179 ;  /* 0x000000b300ad7220 */ /* 0x040fe20000410000 */
[----:B------:R-:W-:Y:S01]  /*7700*/  UMOV UR10, UR53 ;  /* 0x00000035000a7c82 */ /* 0x000fe20008000000 */
[----:B------:R-:W-:Y:S01]  /*7710*/  FMUL.FTZ R175, R0, R183 ;  /* 0x000000b700af7220 */ /* 0x000fe20000410000 */
[----:B------:R-:W2:Y:S01]  /*7720*/  MUFU.TANH R21, R21 ;  /* 0x0000001500157308 */ /* 0x000ea20000002400 */
        /* <DEDUP_REMOVED lines=8> */
[----:B--2---:R-:W-:-:S07]  /*77b0*/  FMNMX.FTZ R152, R21, R152, !PT ;  /* 0x0000009815987209 */ /* 0x004fce0007810000 */
[----:B------:R-:W2:Y:S01]  /*77c0*/  MUFU.TANH R156, R156 ;  /* 0x0000009c009c7308 */ /* 0x000ea20000002400 */
[----:B---3--:R-:W-:-:S07]  /*77d0*/  FMNMX.FTZ R5, R153, R152, !PT ;  /* 0x0000009899057209 */ /* 0x008fce0007810000 */
[----:B------:R-:W3:Y:S01]  /*77e0*/  MUFU.TANH R157, R157 ;  /* 0x0000009d009d7308 */ /* 0x000ee20000002400 */
[----:B----4-:R-:W-:-:S07]  /*77f0*/  FMNMX.FTZ R5, R154, R5, !PT ;  /* 0x000000059a057209 */ /* 0x010fce0007810000 */
        /* <DEDUP_REMOVED lines=9> */
[----:B---3--:R-:W-:Y:S01]  /*7890*/  FMNMX.FTZ R5, R161, R152, !PT ;  /* 0x00000098a1057209 */ /* 0x008fe20007810000 */
[----:B------:R-:W-:-:S06]  /*78a0*/  FMUL.FTZ R152, R0, R162 ;  /* 0x000000a200987220 */ /* 0x000fcc0000410000 */
[----:B------:R-:W3:Y:S01]  /*78b0*/  MUFU.TANH R168, R168 ;  /* 0x000000a800a87308 */ /* 0x000ee20000002400 */
[----:B----4-:R-:W-:-:S07]  /*78c0*/  FMNMX.FTZ R158, R164, R5, !PT ;  /* 0x00000005a49e7209 */ /* 0x010fce0007810000 */
[----:B------:R-:W4:Y:S01]  /*78d0*/  MUFU.TANH R172, R172 ;  /* 0x000000ac00ac7308 */ /* 0x000f220000002400 */
[----:B--2---:R-:W-:Y:S01]  /*78e0*/  FMNMX.FTZ R5, R165, R158, !PT ;  /* 0x0000009ea5057209 */ /* 0x004fe20007810000 */
[C---:B------:R-:W-:Y:S01]  /*78f0*/  FMUL.FTZ R158, R0.reuse, R166 ;  /* 0x000000a6009e7220 */ /* 0x040fe20000410000 */
[C---:B------:R-:W-:Y:S01]  /*7900*/  FMUL.FTZ R166, R0.reuse, R171 ;  /* 0x000000ab00a67220 */ /* 0x040fe20000410000 */
[----:B------:R-:W-:Y:S01]  /*7910*/  FMUL.FTZ R171, R0, R178 ;  /* 0x000000b200ab7220 */ /* 0x000fe20000410000 */
[----:B------:R-:W-:-:S03]  /*7920*/  IMAD.U32 R178, RZ, RZ, UR10 ;  /* 0x0000000affb27e24 */ /* 0x000fc6000f8e00ff */
[----:B------:R-:W2:Y:S01]  /*7930*/  MUFU.TANH R169, R169 ;  /* 0x000000a900a97308 */ /* 0x000ea20000002400 */
[----:B---3--:R-:W-:-:S07]  /*7940*/  FMNMX.FTZ R5, R168, R5, !PT ;  /* 0x00000005a8057209 */ /* 0x008fce0007810000 */
[----:B------:R-:W3:Y:S01]  /*7950*/  MUFU.TANH R10, R10 ;  /* 0x0000000a000a7308 */ /* 0x000ee20000002400 */
[----:B----4-:R-:W-:-:S07]  /*7960*/  FMNMX.FTZ R162, R172, R5, !PT ;  /* 0x00000005aca27209 */ /* 0x010fce0007810000 */
[----:B------:R-:W4:Y:S01]  /*7970*/  MUFU.TANH R11, R11 ;  /* 0x0000000b000b7308 */ /* 0x000f220000002400 */
[----:B--2---:R-:W-:Y:S01]  /*7980*/  FMNMX.FTZ R5, R169, R162, !PT ;  /* 0x000000a2a9057209 */ /* 0x004fe20007810000 */
[C---:B------:R-:W-:Y:S01]  /*7990*/  FMUL.FTZ R162, R0.reuse, R167 ;  /* 0x000000a700a27220 */ /* 0x040fe20000410000 */
[----:B------:R-:W-:-:S03]  /*79a0*/  FMUL.FTZ R167, R0, R174 ;  /* 0x000000ae00a77220 */ /* 0x000fc60000410000 */
[----:B------:R-:W2:Y:S02]  /*79b0*/  SHFL.BFLY PT, R176, R5, 0x2, 0x1f ;  /* 0x0c401f0005b07f89 */ /* 0x000ea400000e0000 */
[----:B------:R-:W5:Y:S01]  /*79c0*/  MUFU.TANH R12, R12 ;  /* 0x0000000c000c7308 */ /* 0x000f620000002400 */
[----:B---3--:R-:W-:-:S07]  /*79d0*/  FMNMX.FTZ R174, R10, R9, !PT ;  /* 0x000000090aae7209 */ /* 0x008fce0007810000 */
[----:B------:R-:W3:Y:S08]  /*79e0*/  MUFU.TANH R13, R13 ;  /* 0x0000000d000d7308 */ /* 0x000ef00000002400 */
[----:B------:R-:W0:Y:S01]  /*79f0*/  MUFU.TANH R152, R152 ;  /* 0x0000009800987308 */ /* 0x000e220000002400 */
[----:B--2---:R-:W-:-:S07]  /*7a00*/  FMNMX.FTZ R177, R5, R176, !PT ;  /* 0x000000b005b17209 */ /* 0x004fce0007810000 */
[----:B------:R-:W2:Y:S01]  /*7a10*/  MUFU.TANH R155, R155 ;  /* 0x0000009b009b7308 */ /* 0x000ea20000002400 */
[----:B----4-:R-:W-:Y:S01]  /*7a20*/  FMNMX.FTZ R5, R11, R174, !PT ;  /* 0x000000ae0b057209 */ /* 0x010fe20007810000 */
[----:B------:R-:W-:Y:S01]  /*7a30*/  FMUL.FTZ R174, R0, R182 ;  /* 0x000000b600ae7220 */ /* 0x000fe20000410000 */
[----:B------:R-:W4:Y:S02]  /*7a40*/  SHFL.BFLY PT, R180, R177, 0x1, 0x1f ;  /* 0x0c201f00b1b47f89 */ /* 0x000f2400000e0000 */
[----:B-----5:R-:W-:-:S03]  /*7a50*/  FMNMX.FTZ R176, R12, R5, !PT ;  /* 0x000000050cb07209 */ /* 0x020fc60007810000 */
[----:B------:R-:W5:Y:S01]  /*7a60*/  MUFU.TANH R158, R158 ;  /* 0x0000009e009e7308 */ /* 0x000f620000002400 */
[----:B---3--:R-:W-:-:S04]  /*7a70*/  FMNMX.FTZ R5, R13, R176, !PT ;  /* 0x000000b00d057209 */ /* 0x008fc80007810000 */
[----:B0-----:R-:W-:-:S03]  /*7a80*/  FMNMX.FTZ R176, R152, R5, !PT ;  /* 0x0000000598b07209 */ /* 0x001fc60007810000 */
[----:B------:R-:W0:Y:S08]  /*7a90*/  MUFU.TANH R162, R162 ;  /* 0x000000a200a27308 */ /* 0x000e300000002400 */
[----:B------:R-:W3:Y:S01]  /*7aa0*/  MUFU.TANH R163, R163 ;  /* 0x000000a300a37308 */ /* 0x000ee20000002400 */
[----:B----4-:R-:W-:Y:S02]  /*7ab0*/  FMNMX.FTZ R5, R177, R180, !PT ;  /* 0x000000b4b1057209 */ /* 0x010fe40007810000 */
[----:B--2---:R-:W-:-:S05]  /*7ac0*/  FMNMX.FTZ R177, R155, R176, !PT ;  /* 0x000000b09bb17209 */ /* 0x004fca0007810000 */
[----:B------:R-:W2:Y:S01]  /*7ad0*/  MUFU.TANH R166, R166 ;  /* 0x000000a600a67308 */ /* 0x000ea20000002400 */
[----:B-----5:R-:W-:Y:S01]  /*7ae0*/  FMNMX.FTZ R177, R158, R177, !PT ;  /* 0x000000b19eb17209 */ /* 0x020fe20007810000 */
[----:B------:R-:W-:-:S03]  /*7af0*/  FADD.FTZ R14, -R5, R14 ;  /* 0x0000000e050e7221 */ /* 0x000fc60000010100 */
[----:B0-----:R-:W-:Y:S01]  /*7b00*/  FMNMX.FTZ R176, R162, R177, !PT ;  /* 0x000000b1a2b07209 */ /* 0x001fe20007810000 */
[----:B------:R-:W-:-:S01]  /*7b10*/  FFMA.FTZ R177, R5, R178, -8 ;  /* 0xc100000005b17423 */ /* 0x000fc200000100b2 */
[----:B------:R-:W-:Y:S01]  /*7b20*/  FMUL.FTZ R14, R14, UR10 ;  /* 0x0000000a0e0e7c20 */ /* 0x000fe20008410000 */
[----:B------:R-:W0:Y:S01]  /*7b30*/  MUFU.TANH R167, R167 ;  /* 0x000000a700a77308 */ /* 0x000e220000002400 */
[----:B---3--:R-:W-:Y:S01]  /*7b40*/  FMNMX.FTZ R179, R163, R176, !PT ;  /* 0x000000b0a3b37209 */ /* 0x008fe20007810000 */
[--C-:B------:R-:W-:Y:S01]  /*7b50*/  FFMA.FTZ R178, R157, UR10, -R177.reuse ;  /* 0x0000000a9db27c23 */ /* 0x100fe200080108b1 */
[----:B------:R-:W-:-:S01]  /*7b60*/  FFMA.FTZ R157, R160, UR10, -R177 ;  /* 0x0000000aa09d7c23 */ /* 0x000fc200080108b1 */
[--C-:B------:R-:W-:Y:S01]  /*7b70*/  FFMA.FTZ R160, R161, UR10, -R177.reuse ;  /* 0x0000000aa1a07c23 */ /* 0x100fe200080108b1 */
[----:B------:R-:W-:-:S01]  /*7b80*/  FFMA.FTZ R161, R164, UR10, -R177 ;  /* 0x0000000aa4a17c23 */ /* 0x000fc200080108b1 */
[--C-:B------:R-:W-:Y:S01]  /*7b90*/  FFMA.FTZ R164, R168, UR10, -R177.reuse ;  /* 0x0000000aa8a47c23 */ /* 0x100fe200080108b1 */
[----:B------:R-:W-:-:S01]  /*7ba0*/  FFMA.FTZ R168, R169, UR10, -R177 ;  /* 0x0000000aa9a87c23 */ /* 0x000fc200080108b1 */
[----:B------:R-:W3:Y:S01]  /*7bb0*/  MUFU.TANH R170, R170 ;  /* 0x000000aa00aa7308 */ /* 0x000ee20000002400 */
[----:B--2---:R-:W-:Y:S01]  /*7bc0*/  FMNMX.FTZ R176, R166, R179, !PT ;  /* 0x000000b3a6b07209 */ /* 0x004fe20007810000 */
[----:B------:R-:W-:-:S02]  /*7bd0*/  IMAD.U32 R169, RZ, RZ, UR10 ;  /* 0x0000000affa97e24 */ /* 0x000fc4000f8e00ff */
[----:B------:R-:W-:-:S01]  /*7be0*/  FFMA.FTZ R15, R15, UR10, -R177 ;  /* 0x0000000a0f0f7c23 */ /* 0x000fc200080108b1 */
[--C-:B------:R-:W-:Y:S01]  /*7bf0*/  FFMA.FTZ R20, R20, UR10, -R177.reuse ;  /* 0x0000000a14147c23 */ /* 0x100fe200080108b1 */
[----:B------:R-:W-:-:S02]  /*7c00*/  FFMA.FTZ R154, R154, UR10, -R177 ;  /* 0x0000000a9a9a7c23 */ /* 0x000fc400080108b1 */
[----:B------:R-:W2:Y:S01]  /*7c10*/  MUFU.TANH R171, R171 ;  /* 0x000000ab00ab7308 */ /* 0x000ea20000002400 */
[----:B0-----:R-:W-:Y:S01]  /*7c20*/  FMNMX.FTZ R179, R167, R176, !PT ;  /* 0x000000b0a7b37209 */ /* 0x001fe20007810000 */
[----:B------:R-:W-:-:S06]  /*7c30*/  FFMA.FTZ R176, R6, UR10, -R177 ;  /* 0x0000000a06b07c23 */ /* 0x000fcc00080108b1 */
[----:B------:R-:W0:Y:S01]  /*7c40*/  MUFU.TANH R173, R173 ;  /* 0x000000ad00ad7308 */ /* 0x000e220000002400 */
[----:B---3--:R-:W-:-:S07]  /*7c50*/  FMNMX.FTZ R6, R170, R179, !PT ;  /* 0x000000b3aa067209 */ /* 0x008fce0007810000 */
[----:B------:R-:W3:Y:S01]  /*7c60*/  MUFU.TANH R174, R174 ;  /* 0x000000ae00ae7308 */ /* 0x000ee20000002400 */
[----:B--2---:R-:W-:-:S07]  /*7c70*/  FMNMX.FTZ R6, R171, R6, !PT ;  /* 0x00000006ab067209 */ /* 0x004fce0007810000 */
[----:B------:R-:W2:Y:S01]  /*7c80*/  MUFU.TANH R175, R175 ;  /* 0x000000af00af7308 */ /* 0x000ea20000002400 */
[----:B0-----:R-:W-:-:S07]  /*7c90*/  FMNMX.FTZ R179, R173, R6, !PT ;  /* 0x00000006adb37209 */ /* 0x001fce0007810000 */
[----:B------:R-:W0:Y:S01]  /*7ca0*/  MUFU.EX2 R14, R14 ;  /* 0x0000000e000e7308 */ /* 0x000e220000000800 */
[----:B---3--:R-:W-:Y:S01]  /*7cb0*/  FMNMX.FTZ R6, R174, R179, !PT ;  /* 0x000000b3ae067209 */ /* 0x008fe20007810000 */
[--C-:B------:R-:W-:Y:S01]  /*7cc0*/  FFMA.FTZ R179, R21, UR10, -R177.reuse ;  /* 0x0000000a15b37c23 */ /* 0x100fe200080108b1 */
[----:B------:R-:W-:-:S01]  /*7cd0*/  FFMA.FTZ R21, R153, UR10, -R177 ;  /* 0x0000000a99157c23 */ /* 0x000fc200080108b1 */
[--C-:B------:R-:W-:Y:S01]  /*7ce0*/  FFMA.FTZ R153, R156, UR10, -R177.reuse ;  /* 0x0000000a9c997c23 */ /* 0x100fe200080108b1 */
[----:B------:R-:W-:-:S01]  /*7cf0*/  FFMA.FTZ R156, R159, UR10, -R177 ;  /* 0x0000000a9f9c7c23 */ /* 0x000fc200080108b1 */
[--C-:B------:R-:W-:Y:S01]  /*7d00*/  FFMA.FTZ R159, R165, UR10, -R177.reuse ;  /* 0x0000000aa59f7c23 */ /* 0x100fe200080108b1 */
[----:B------:R-:W-:-:S01]  /*7d10*/  FFMA.FTZ R165, R172, UR10, -R177 ;  /* 0x0000000aaca57c23 */ /* 0x000fc200080108b1 */
[----:B------:R-:W3:Y:S01]  /*7d20*/  MUFU.EX2 R15, R15 ;  /* 0x0000000f000f7308 */ /* 0x000ee20000000800 */
[----:B--2---:R-:W-:-:S05]  /*7d30*/  FMNMX.FTZ R6, R175, R6, !PT ;  /* 0x00000006af067209 */ /* 0x004fca0007810000 */
[----:B------:R-:W2:Y:S02]  /*7d40*/  SHFL.BFLY PT, R181, R6, 0x2, 0x1f ;  /* 0x0c401f0006b57f89 */ /* 0x000ea400000e0000 */
[----:B------:R-:W4:Y:S01]  /*7d50*/  MUFU.EX2 R176, R176 ;  /* 0x000000b000b07308 */ /* 0x000f220000000800 */
[-C--:B0-----:R-:W-:Y:S01]  /*7d60*/  FMUL.FTZ R24, R24, R14.reuse ;  /* 0x0000000e18187220 */ /* 0x081fe20000410000 */
        /* <DEDUP_REMOVED lines=20> */
[----:B--2---:R-:W-:Y:S01]  /*7eb0*/  FMNMX.FTZ R181, R6, R181, !PT ;  /* 0x000000b506b57209 */ /* 0x004fe20007810000 */
[-C--:B------:R-:W-:Y:S01]  /*7ec0*/  FMUL.FTZ R61, R61, R14.reuse ;  /* 0x0000000e3d3d7220 */ /* 0x080fe20000410000 */
[----:B------:R-:W-:Y:S01]  /*7ed0*/  MUFU.EX2 R21, R21 ;  /* 0x0000001500157308 */ /* 0x000fe20000000800 */
[-C--:B------:R-:W-:Y:S01]  /*7ee0*/  FMUL.FTZ R64, R64, R14.reuse ;  /* 0x0000000e40407220 */ /* 0x080fe20000410000 */
[-C--:B------:R-:W-:Y:S01]  /*7ef0*/  FMUL.FTZ R65, R65, R14.reuse ;  /* 0x0000000e41417220 */ /* 0x080fe20000410000 */
[----:B------:R-:W0:Y:S01]  /*7f00*/  SHFL.BFLY PT, R6, R181, 0x1, 0x1f ;  /* 0x0c201f00b5067f89 */ /* 0x000e2200000e0000 */
        /* <DEDUP_REMOVED lines=22> */
[----:B------:R-:W-:Y:S01]  /*8070*/  FMUL.FTZ R105, R105, R14 ;  /* 0x0000000e69697220 */ /* 0x000fe20000410000 */
[----:B0-----:R-:W-:Y:S01]  /*8080*/  FMNMX.FTZ R6, R181, R6, !PT ;  /* 0x00000006b5067209 */ /* 0x001fe20007810000 */
[----:B---3--:R-:W-:Y:S01]  /*8090*/  FFMA.FTZ R181, R14, R3, R15 ;  /* 0x000000030eb57223 */ /* 0x008fe2000001000f */
[-C--:B------:R-:W-:Y:S01]  /*80a0*/  FMUL.FTZ R108, R108, R14.reuse ;  /* 0x0000000e6c6c7220 */ /* 0x080fe20000410000 */
[-C--:B------:R-:W-:Y:S01]  /*80b0*/  FMUL.FTZ R109, R109, R14.reuse ;  /* 0x0000000e6d6d7220 */ /* 0x080fe20000410000 */
[----:B------:R-:W-:Y:S01]  /*80c0*/  FMUL.FTZ R112, R112, R14 ;  /* 0x0000000e70707220 */ /* 0x000fe20000410000 */
[C---:B------:R-:W-:Y:S01]  /*80d0*/  FADD.FTZ R9, -R6.reuse, R9 ;  /* 0x0000000906097221 */ /* 0x040fe20000010100 */
[----:B------:R-:W-:-:S01]  /*80e0*/  FFMA.FTZ R169, R6, R169, -8 ;  /* 0xc100000006a97423 */ /* 0x000fc200000100a9 */
[----:B----4-:R-:W-:Y:S01]  /*80f0*/  FADD.FTZ R181, R176, R181 ;  /* 0x000000b5b0b57221 */ /* 0x010fe20000010000 */
[----:B------:R-:W-:Y:S01]  /*8100*/  MUFU.EX2 R156, R156 ;  /* 0x0000009c009c7308 */ /* 0x000fe20000000800 */
[----:B------:R-:W-:Y:S01]  /*8110*/  FMUL.FTZ R9, R9, UR10 ;  /* 0x0000000a09097c20 */ /* 0x000fe20008410000 */
        /* <DEDUP_REMOVED lines=40> */
[----:B------:R-:W-:Y:S01]  /*83a0*/  FADD.FTZ R4, R20, R181 ;  /* 0x000000b514047221 */ /* 0x000fe20000010000 */
[----:B------:R-:W-:Y:S01]  /*83b0*/  F2FP.SATFINITE.E4M3.F32.PACK_AB_MERGE_C R20, R179, R20, RZ ;  /* 0x00000014b314723e */ /* 0x000fe200048070ff */
[-C--:B------:R-:W-:Y:S01]  /*83c0*/  FMUL.FTZ R26, R26, R9.reuse ;  /* 0x000000091a1a7220 */ /* 0x080fe20000410000 */
[-C--:B------:R-:W-:Y:S01]  /*83d0*/  FMUL.FTZ R27, R27, R9.reuse ;  /* 0x000000091b1b7220 */ /* 0x080fe20000410000 */
[----:B------:R-:W-:Y:S01]  /*83e0*/  FADD.FTZ R4, R179, R4 ;  /* 0x00000004b3047221 */ /* 0x000fe20000010000 */
        /* <DEDUP_REMOVED lines=11> */
[----:B------:R-:W-:Y:S01]  /*84a0*/  FFMA.FTZ R162, R171, UR10, -R169 ;  /* 0x0000000aaba27c23 */ /* 0x000fe200080108a9 */
[----:B------:R-:W-:-:S01]  /*84b0*/  FADD.FTZ R171, R21, R4 ;  /* 0x0000000415ab7221 */ /* 0x000fc20000010000 */
[----:B------:R-:W-:Y:S01]  /*84c0*/  FFMA.FTZ R169, R175, UR10, -R169 ;  /* 0x0000000aafa97c23 */ /* 0x000fe200080108a9 */
[----:B------:R-:W-:Y:S01]  /*84d0*/  F2FP.SATFINITE.E4M3.F32.PACK_AB_MERGE_C R177, R177, R12, RZ ;  /* 0x0000000cb1b1723e */ /* 0x000fe200048070ff */
[----:B------:R-:W-:Y:S01]  /*84e0*/  FMUL.FTZ R43, R43, R9 ;  /* 0x000000092b2b7220 */ /* 0x000fe20000410000 */
[----:B------:R-:W-:-:S01]  /*84f0*/  FADD.FTZ R4, R154, R171 ;  /* 0x000000ab9a047221 */ /* 0x000fc20000010000 */
[----:B------:R-:W0:Y:S01]  /*8500*/  MUFU.EX2 R152, R152 ;  /* 0x0000009800987308 */ /* 0x000e220000000800 */
[-C--:B------:R-:W-:Y:S01]  /*8510*/  FMUL.FTZ R46, R46, R9.reuse ;  /* 0x000000092e2e7220 */ /* 0x080fe20000410000 */
[----:B------:R-:W-:Y:S01]  /*8520*/  FMUL.FTZ R47, R47, R9 ;  /* 0x000000092f2f7220 */ /* 0x000fe20000410000 */
[----:B------:R-:W-:-:S01]  /*8530*/  FADD.FTZ R171, R153, R4 ;  /* 0x0000000499ab7221 */ /* 0x000fc20000010000 */
[-C--:B------:R-:W-:Y:S01]  /*8540*/  FMUL.FTZ R50, R50, R9.reuse ;  /* 0x0000000932327220 */ /* 0x080fe20000410000 */
[-C--:B------:R-:W-:Y:S01]  /*8550*/  FMUL.FTZ R51, R51, R9.reuse ;  /* 0x0000000933337220 */ /* 0x080fe20000410000 */
[----:B------:R-:W-:Y:S01]  /*8560*/  FMUL.FTZ R54, R54, R9 ;  /* 0x0000000936367220 */ /* 0x000fe20000410000 */
[----:B------:R-:W-:-:S01]  /*8570*/  FADD.FTZ R171, R178, R171 ;  /* 0x000000abb2ab7221 */ /* 0x000fc20000010000 */
[----:B------:R-:W4:Y:S01]  /*8580*/  MUFU.EX2 R155, R155 ;  /* 0x0000009b009b7308 */ /* 0x000f220000000800 */
[----:B------:R-:W-:Y:S01]  /*8590*/  F2FP.SATFINITE.E4M3.F32.PACK_AB_MERGE_C R178, R178, R153, RZ ;  /* 0x00000099b2b2723e */ /* 0x000fe200048070ff */
[-C--:B------:R-:W-:Y:S01]  /*85a0*/  FMUL.FTZ R55, R55, R9.reuse ;  /* 0x0000000937377220 */ /* 0x080fe20000410000 */
[-C--:B------:R-:W-:Y:S01]  /*85b0*/  FMUL.FTZ R58, R58, R9.reuse ;  /* 0x000000093a3a7220 */ /* 0x080fe20000410000 */
[-C--:B------:R-:W-:Y:S01]  /*85c0*/  FMUL.FTZ R59, R59, R9.reuse ;  /* 0x000000093b3b7220 */ /* 0x080fe20000410000 */
[-C--:B------:R-:W-:Y:S01]  /*85d0*/  FMUL.FTZ R62, R62, R9.reuse ;  /* 0x000000093e3e7220 */ /* 0x080fe20000410000 */
[-C--:B------:R-:W-:Y:S01]  /*85e0*/  FMUL.FTZ R63, R63, R9.reuse ;  /* 0x000000093f3f7220 */ /* 0x080fe20000410000 */
[-C--:B------:R-:W-:Y:S01]  /*85f0*/  FMUL.FTZ R66, R66, R9.reuse ;  /* 0x0000000942427220 */ /* 0x080fe20000410000 */
[----:B------:R-:W5:Y:S01]  /*8600*/  MUFU.EX2 R158, R158 ;  /* 0x0000009e009e7308 */ /* 0x000f620000000800 */
        /* <DEDUP_REMOVED lines=19> */
[----:B------:R-:W-:Y:S01]  /*8740*/  FMUL.FTZ R99, R99, R9 ;  /* 0x0000000963637220 */ /* 0x000fe20000410000 */
[----:B---3--:R-:W-:-:S01]  /*8750*/  FADD.FTZ R167, R172, R167 ;  /* 0x000000a7aca77221 */ /* 0x008fc20000010000 */
[-C--:B------:R-:W-:Y:S01]  /*8760*/  FMUL.FTZ R102, R102, R9.reuse ;  /* 0x0000000966667220 */ /* 0x080fe20000410000 */
[----:B------:R-:W-:Y:S01]  /*8770*/  FMUL.FTZ R103, R103, R9 ;  /* 0x0000000967677220 */ /* 0x000fe20000410000 */
[----:B------:R-:W2:Y:S01]  /*8780*/  MUFU.EX2 R163, R163 ;  /* 0x000000a300a37308 */ /* 0x000ea20000000800 */
[----:B0-----:R-:W-:-:S01]  /*8790*/  FADD.FTZ R4, R152, R167 ;  /* 0x000000a798047221 */ /* 0x001fc20000010000 */
[-C--:B------:R-:W-:Y:S01]  /*87a0*/  FMUL.FTZ R106, R106, R9.reuse ;  /* 0x000000096a6a7220 */ /* 0x080fe20000410000 */
[-C--:B------:R-:W-:Y:S01]  /*87b0*/  FMUL.FTZ R107, R107, R9.reuse ;  /* 0x000000096b6b7220 */ /* 0x080fe20000410000 */
[----:B------:R-:W-:Y:S01]  /*87c0*/  FMUL.FTZ R110, R110, R9 ;  /* 0x000000096e6e7220 */ /* 0x000fe20000410000 */
[----:B----4-:R-:W-:-:S01]  /*87d0*/  FADD.FTZ R167, R155, R4 ;  /* 0x000000049ba77221 */ /* 0x010fc20000010000 */
[----:B------:R-:W-:Y:S01]  /*87e0*/  FADD.FTZ R4, R156, R171 ;  /* 0x000000ab9c047221 */ /* 0x000fe20000010000 */
[----:B------:R-:W-:Y:S01]  /*87f0*/  F2FP.SATFINITE.E4M3.F32.PACK_AB_MERGE_C R155, R155, R152, RZ ;  /* 0x000000989b9b723e */ /* 0x000fe200048070ff */
[----:B------:R-:W0:Y:S01]  /*8800*/  MUFU.EX2 R160, R160 ;  /* 0x000000a000a07308 */ /* 0x000e220000000800 */
[----:B-----5:R-:W-:-:S01]  /*8810*/  FADD.FTZ R166, R158, R167 ;  /* 0x000000a79ea67221 */ /* 0x020fc20000010000 */
[----:B-1----:R-:W-:Y:S01]  /*8820*/  FADD.FTZ R167, R157, R4 ;  /* 0x000000049da77221 */ /* 0x002fe20000010000 */
        /* <DEDUP_REMOVED lines=31> */
[----:B------:R-:W-:Y:S01]  /*8a20*/  F2FP.SATFINITE.E4M3.F32.PACK_AB_MERGE_C R170, R170, R3, RZ ;  /* 0x00000003aaaa723e */ /* 0x000fe200048070ff */
[----:B------:R-:W-:Y:S01]  /*8a30*/  FMUL.FTZ R151, R151, R9 ;  /* 0x0000000997977220 */ /* 0x000fe20000410000 */
[----:B------:R-:W-:-:S02]  /*8a40*/  F2FP.SATFINITE.E4M3.F32.PACK_AB_MERGE_C R152, R176, R15, R20 ;  /* 0x0000000fb098723e */ /* 0x000fc40004807014 */
[----:B------:R-:W-:Y:S02]  /*8a50*/  F2FP.SATFINITE.E4M3.F32.PACK_AB_MERGE_C R157, R163, R158, R170 ;  /* 0x0000009ea39d723e */ /* 0x000fe400048070aa */
[----:B------:R-:W2:Y:S01]  /*8a60*/  MUFU.EX2 R164, R164 ;  /* 0x000000a400a47308 */ /* 0x000ea20000000800 */
[----:B0-----:R-:W-:-:S01]  /*8a70*/  FADD.FTZ R171, R159, R4 ;  /* 0x000000049fab7221 */ /* 0x001fc20000010000 */
[----:B------:R-:W-:Y:S02]  /*8a80*/  F2FP.SATFINITE.E4M3.F32.PACK_AB_MERGE_C R154, R154, R21, R178 ;  /* 0x000000159a9a723e */ /* 0x000fe400048070b2 */
[----:B------:R-:W-:-:S04]  /*8a90*/  F2FP.SATFINITE.E4M3.F32.PACK_AB_MERGE_C R155, R172, R13, R155 ;  /* 0x0000000dac9b723e */ /* 0x000fc8000480709b */
        /* <DEDUP_REMOVED lines=11> */
[----:B------:R-:W-:Y:S01]  /*8b50*/  F2FP.SATFINITE.E4M3.F32.PACK_AB_MERGE_C R158, R164, R159, R165 ;  /* 0x0000009fa49e723e */ /* 0x000fe200048070a5 */
[----:B0-----:R-:W-:-:S01]  /*8b60*/  FADD.FTZ R4, R174, R153 ;  /* 0x00000099ae047221 */ /* 0x001fc20000010000 */
[----:B------:R-:W-:Y:S02]  /*8b70*/  F2FP.SATFINITE.E4M3.F32.PACK_AB_MERGE_C R153, R11, R10, R177 ;  /* 0x0000000a0b99723e */ /* 0x000fe400048070b1 */
[C---:B-1----:R-:W-:Y:S01]  /*8b80*/  F2FP.SATFINITE.E4M3.F32.PACK_AB_MERGE_C R174, R169.reuse, R174, RZ ;  /* 0x000000aea9ae723e */ /* 0x042fe200048070ff */
[----:B------:R-:W-:-:S03]  /*8b90*/  FADD.FTZ R4, R169, R4 ;  /* 0x00000004a9047221 */ /* 0x000fc60000010000 */
[----:B------:R-:W-:Y:S01]  /*8ba0*/  F2FP.SATFINITE.E4M3.F32.PACK_AB_MERGE_C R159, R173, R162, R174 ;  /* 0x000000a2ad9f723e */ /* 0x000fe200048070ae */
[----:B------:R-:W-:Y:S06]  /*8bb0*/  @P1 BRA `(.L_x_1475) ;  /* 0x0000000000041947 */ /* 0x000fec0003800000 */
[----:B------:R-:W-:Y:S01]  /*8bc0*/  BPT.TRAP 0x1 ;  /* 0x000000040000795c */ /* 0x000fe20000300000 */
.L_x_1475:
[----:B------:R-:W-:Y:S01]  /*8bd0*/  PLOP3.LUT P2, PT, PT, PT, UP0, 0x40, 0x0 ;  /* 0x000000000000781c */ /* 0x000fe20003f4e808 */
[----:B------:R0:W1:-:S12]  /*8be0*/  SYNCS.PHASECHK.TRANS64.TRYWAIT P1, [UR56+0x28450], R7 ;  /* 0x02845007ff0075a7 */ /* 0x0000580008020178 */
[----:B0-----:R-:W-:Y:S05]  /*8bf0*/  @P2 BRA `(.L_x_1476) ;  /* 0x0000000000042947 */ /* 0x001fea0003800000 */
[----:B------:R-:W-:Y:S01]  /*8c00*/  BPT.TRAP 0x1 ;  /* 0x000000040000795c */ /* 0x000fe20000300000 */
.L_x_1476:
[----:B------:R-:W-:Y:S01]  /*8c10*/  VIADD R9, R195, 0x8 ;  /* 0x00000008c3097836 */ /* 0x000fe20000000000 */
[----:B-1----:R-:W-:Y:S06]  /*8c20*/  @P1 BRA `(.L_x_1477) ;  /* 0x0000000000081947 */ /* 0x002fec0003800000 */
[----:B------:R-:W0:Y:S02]  /*8c30*/  SYNCS.PHASECHK.TRANS64.TRYWAIT P1, [UR56+0x28450], R7 ;  /* 0x02845007ff0075a7 */ /* 0x000e240008020178 */
[----:B0-----:R-:W-:Y:S05]  /*8c40*/  @!P1 BRA `(.L_x_1478) ;  /* 0x000000d400489947 */ /* 0x001fea0003800000 */
.L_x_1477:
        /* <DEDUP_REMOVED lines=15> */
.L_x_1479:
[----:B------:R-:W-:Y:S01]  /*8d40*/  UIADD3 UR56, UR56, 0x28460, URZ ;  /* 0x0002846038387890 */ /* 0x000fe2000fffe03f */
[----:B------:R-:W-:Y:S02]  /*8d50*/  IMAD.MOV.U32 R9, RZ, RZ, R6 ;  /* 0x000000ffff097224 */ /* 0x000fe400078e0006 */
[----:B------:R-:W-:Y:S01]  /*8d60*/  IMAD.MOV.U32 R14, RZ, RZ, R5 ;  /* 0x000000ffff0e7224 */ /* 0x000fe200078e0005 */
[----:B------:R-:W-:-:S09]  /*8d70*/  UPRMT UR56, UR57, 0x654, UR56 ;  /* 0x0000065439387896 */ /* 0x000fd20008000038 */
[----:B------:R-:W-:Y:S01]  /*8d80*/  SYNCS.ARRIVE.TRANS64.RED.A1T0 RZ, [UR56], RZ ;  /* 0x000000ffffff79a7 */ /* 0x000fe20008100438 */
[----:B------:R-:W-:Y:S05]  /*8d90*/  @P0 BRA `(.L_x_1480) ;  /* 0xffffffe000d00947 */ /* 0x000fea000383ffff */
.L_x_1469:
[----:B------:R-:W-:-:S13]  /*8da0*/  ISETP.GE.AND P0, PT, R8, UR41, PT ;  /* 0x0000002908007c0c */ /* 0x000fda000bf06270 */
[----:B------:R-:W-:Y:S05]  /*8db0*/  @!P0 BRA `(.L_x_1481) ;  /* 0x00000028000c8947 */ /* 0x000fea0003800000 */
[----:B------:R-:W-:Y:S01]  /*8dc0*/  IMAD.MOV.U32 R11, RZ, RZ, R6 ;  /* 0x000000ffff0b7224 */ /* 0x000fe200078e0006 */
[----:B------:R-:W-:Y:S01]  /*8dd0*/  ULDC UR56, c[0x0][0x9e4] ;  /* 0x0002790000387ab9 */ /* 0x000fe20000000800 */
[----:B0-----:R-:W-:Y:S01]  /*8de0*/  IMAD.MOV.U32 R10, RZ, RZ, R5 ;  /* 0x000000ffff0a7224 */ /* 0x001fe200078e0005 */
[----:B------:R-:W-:Y:S01]  /*8df0*/  ULDC UR58, c[0x0][0x9dc] ;  /* 0x00027700003a7ab9 */ /* 0x000fe20000000800 */
[----:B------:R-:W-:Y:S01]  /*8e00*/  ULDC UR53, c[0x0][0x988] ;  /* 0x0002620000357ab9 */ /* 0x000fe20000000800 */
[----:B------:R-:W-:-:S05]  /*8e10*/  ULDC UR57, c[0x0][0x9e0] ;  /* 0x0002780000397ab9 */ /* 0x000fca0000000800 */
.L_x_1500:
        /* <DEDUP_REMOVED lines=8> */
.L_x_1482:
        /* <DEDUP_REMOVED lines=10> */
.L_x_1483:
[----:B-1----:R-:W-:Y:S05]  /*8f40*/  @P0 BRA `(.L_x_1484) ;  /* 0x0000000000080947 */ /* 0x002fea0003800000 */
[----:B------:R-:W1:Y:S02]  /*8f50*/  SYNCS.PHASECHK.TRANS64.TRYWAIT P0, [UR59+0x28430], R9 ;  /* 0x02843009ff0075a7 */ /* 0x000e64000800017b */
[----:B-1----:R-:W-:Y:S05]  /*8f60*/  @!P0 BRA `(.L_x_1485) ;  /* 0x000000d000988947 */ /* 0x002fea0003800000 */
.L_x_1484:
        /* <DEDUP_REMOVED lines=47> */
.L_x_1486:
[----:B------:R-:W-:Y:S01]  /*9260*/  UISETP.NE.AND UP2, UPT, UR50, URZ, UPT ;  /* 0x0000003f3200728c */ /* 0x000fe2000bf45270 */
[C---:B------:R-:W-:Y:S01]  /*9270*/  FMUL.FTZ R196, R0.reuse, R156 ;  /* 0x0000009c00c47220 */ /* 0x040fe20000410000 */
[----:B------:R-:W-:Y:S01]  /*9280*/  FMUL.FTZ R156, R0, R174 ;  /* 0x000000ae009c7220 */ /* 0x000fe20000410000 */
[----:B------:R-:W-:Y:S02]  /*9290*/  VIADD R174, R18, UR39 ;  /* 0x0000002712ae7c36 */ /* 0x000fe40008000000 */
[C---:B------:R-:W-:Y:S01]  /*92a0*/  FMUL.FTZ R12, R0.reuse, R154 ;  /* 0x0000009a000c7220 */ /* 0x040fe20000410000 */
[----:B------:R-:W-:Y:S01]  /*92b0*/  FMUL.FTZ R154, R0, R170 ;  /* 0x000000aa009a7220 */ /* 0x000fe20000410000 */
        /* <DEDUP_REMOVED lines=23> */
[----:B------:R-:W2:Y:S01]  /*9430*/  SHFL.IDX PT, R6, R174, RZ, 0x1c1f ;  /* 0x001c1fffae067589 */ /* 0x000ea200000e0000 */
        /* <DEDUP_REMOVED lines=20> */
[----:B------:R-:W-:Y:S01]  /*9580*/  SYNCS.ARRIVE.TRANS64.RED.A1T0 RZ, [UR6], RZ ;  /* 0x000000ffffff79a7 */ /* 0x000fe20008100406 */
[----:B------:R-:W-:-:S03]  /*9590*/  ULOP3.LUT UR6, URZ, UR58, URZ, 0x33, !UPT ;  /* 0x0000003a3f067292 */ /* 0x000fc6000f8e333f */
[----:B------:R-:W-:Y:S02]  /*95a0*/  IADD3 R7, -R176, UR40, R7 ;  /* 0x00000028b0077c10 */ /* 0x000fe4000fffe107 */
[----:B------:R-:W4:Y:S03]  /*95b0*/  MUFU.TANH R195, R195 ;  /* 0x000000c300c37308 */ /* 0x000f260000002400 */
[C---:B------:R-:W-:Y:S02]  /*95c0*/  VIADD R177, R7.reuse, UR57 ;  /* 0x0000003907b17c36 */ /* 0x040fe40008000000 */
[----:B------:R-:W-:Y:S02]  /*95d0*/  VIADD R179, R7, UR6 ;  /* 0x0000000607b37c36 */ /* 0x000fe40008000000 */
[----:B--2---:R-:W-:Y:S01]  /*95e0*/  IMAD.IADD R175, R177, 0x1, R6 ;  /* 0x00000001b1af7824 */ /* 0x004fe200078e0206 */
[----:B------:R-:W2:Y:S01]  /*95f0*/  MUFU.TANH R12, R12 ;  /* 0x0000000c000c7308 */ /* 0x000ea20000002400 */
        /* <DEDUP_REMOVED lines=30> */
[----:B--234-:R-:W-:Y:S05]  /*97e0*/  @P0 BRA `(.L_x_1487) ;  /* 0x00000000005c0947 */ /* 0x01cfea0003800000 */
        /* <DEDUP_REMOVED lines=8> */
[----:B------:R-:W2:Y:S02]  /*9870*/  @P0 LDC.64 R6, c[0x0][0x9e8] ;  /* 0x00027a00ff060b82 */ /* 0x000ea40000000a00 */
[----:B--2---:R-:W-:-:S05]  /*9880*/  @P0 IMAD.HI.U32 R6, R173, R6, RZ ;  /* 0x00000006ad060227 */ /* 0x004fca00078e00ff */
[----:B------:R-:W-:-:S04]  /*9890*/  @P0 SHF.R.U32.HI R173, RZ, R7, R6 ;  /* 0x00000007ffad0219 */ /* 0x000fc80000011606 */
[----:B------:R-:W-:Y:S01]  /*98a0*/  LOP3.LUT R173, RZ, R173, RZ, 0x33, !PT ;  /* 0x000000adffad7212 */ /* 0x000fe200078e33ff */
[----:B------:R-:W-:Y:S06]  /*98b0*/  BRA `(.L_x_1490) ;  /* 0x0000000000147947 */ /* 0x000fec0003800000 */
.L_x_1489:
[----:B------:R-:W-:-:S05]  /*98c0*/  IMAD.U32 R178, RZ, RZ, UR56 ;  /* 0x00000038ffb27e24 */ /* 0x000fca000f8e00ff */
[----:B------:R-:W-:-:S13]  /*98d0*/  ISETP.NE.AND P0, PT, R178, 0x1, PT ;  /* 0x00000001b200780c */ /* 0x000fda0003f05270 */
[----:B------:R-:W2:Y:S02]  /*98e0*/  @P0 LDC.64 R6, c[0x0][0x9e8] ;  /* 0x00027a00ff060b82 */ /* 0x000ea40000000a00 */
[----:B--2---:R-:W-:-:S05]  /*98f0*/  @P0 IMAD.HI.U32 R6, R173, R6, RZ ;  /* 0x00000006ad060227 */ /* 0x004fca00078e00ff */
[----:B------:R-:W-:-:S07]  /*9900*/  @P0 SHF.R.U32.HI R173, RZ, R7, R6 ;  /* 0x00000007ffad0219 */ /* 0x000fce0000011606 */
.L_x_1490:
[----:B------:R-:W-:Y:S05]  /*9910*/  BSYNC B0 ;  /* 0x0000000000007941 */ /* 0x000fea0003800000 */
.L_x_1488:
[----:B------:R-:W-:-:S04]  /*9920*/  IMAD R173, R173, R178, -R170 ;  /* 0x000000b2adad7224 */ /* 0x000fc800078e0aaa */
[----:B------:R-:W-:-:S05]  /*9930*/  IMAD R173, R16, -0x2, R173 ;  /* 0xfffffffe10ad7824 */ /* 0x000fca00078e02ad */
[----:B------:R-:W-:Y:S02]  /*9940*/  VIADDMNMX R175, R173, R178, R175, PT ;  /* 0x000000b2adaf7246 */ /* 0x000fe400038001af */
[----:B------:R-:W-:-:S07]  /*9950*/  VIMNMX R176, R176, R173, !PT ;  /* 0x000000adb0b07248 */ /* 0x000fce0007fe0100 */
.L_x_1487:
[----:B------:R-:W-:Y:S01]  /*9960*/  ISETP.GT.AND P0, PT, R8, -0x1, PT ;  /* 0xffffffff0800780c */ /* 0x000fe20003f04270 */
[----:B------:R-:W2:Y:S01]  /*9970*/  SHFL.IDX PT, R6, R174, 0x1, 0x1c1f ;  /* 0x003c1f00ae067f89 */ /* 0x000ea200000e0000 */
        /* <DEDUP_REMOVED lines=12> */
[----:B--2---:R-:W-:Y:S01]  /*9a40*/  IMAD.IADD R174, R177, 0x1, R6 ;  /* 0x00000001b1ae7824 */ /* 0x004fe200078e0206 */
        /* <DEDUP_REMOVED lines=53> */
.L_x_1493:
[----:B------:R-:W-:-:S05]  /*9da0*/  IMAD.U32 R176, RZ, RZ, UR56 ;  /* 0x00000038ffb07e24 */ /* 0x000fca000f8e00ff */
[----:B------:R-:W-:-:S13]  /*9db0*/  ISETP.NE.AND P1, PT, R176, 0x1, PT ;  /* 0x00000001b000780c */ /* 0x000fda0003f25270 */
[----:B------:R-:W0:Y:S02]  /*9dc0*/  @P1 LDC.64 R6, c[0x0][0x9e8] ;  /* 0x00027a00ff061b82 */ /* 0x000e240000000a00 */
[----:B0-----:R-:W-:-:S05]  /*9dd0*/  @P1 IMAD.HI.U32 R6, R5, R6, RZ ;  /* 0x0000000605061227 */ /* 0x001fca00078e00ff */
[----:B------:R-:W-:-:S07]  /*9de0*/  @P1 SHF.R.U32.HI R5, RZ, R7, R6 ;  /* 0x00000007ff051219 */ /* 0x000fce0000011606 */
.L_x_1494:
[----:B------:R-:W-:Y:S05]  /*9df0*/  BSYNC B0 ;  /* 0x0000000000007941 */ /* 0x000fea0003800000 */
.L_x_1492:
[----:B------:R-:W-:-:S04]  /*9e00*/  IMAD R5, R5, R176, -R170 ;  /* 0x000000b005057224 */ /* 0x000fc800078e0aaa */
[----:B------:R-:W-:-:S05]  /*9e10*/  IMAD R5, R16, -0x2, R5 ;  /* 0xfffffffe10057824 */ /* 0x000fca00078e0205 */
[----:B------:R-:W-:Y:S02]  /*9e20*/  VIADDMNMX R174, R5, R176, R174, PT ;  /* 0x000000b005ae7246 */ /* 0x000fe400038001ae */
[----:B------:R-:W-:-:S07]  /*9e30*/  VIMNMX R175, R175, R5, !PT ;  /* 0x00000005afaf7248 */ /* 0x000fce0007fe0100 */
.L_x_1491:
        /* <DEDUP_REMOVED lines=109> */
[----:B------:R-:W2:Y:S08]  /*a510*/  MUFU.EX2 R169, R169 ;  /* 0x000000a900a97308 */ /* 0x000eb00000000800 */
[----:B------:R-:W-:Y:S08]  /*a520*/  MUFU.EX2 R175, R175 ;  /* 0x000000af00af7308 */ /* 0x000ff00000000800 */
[----:B------:R-:W-:Y:S01]  /*a530*/  MUFU.EX2 R176, R176 ;  /* 0x000000b000b07308 */ /* 0x000fe20000000800 */
[-C--:B--2---:R-:W-:Y:S01]  /*a540*/  FMUL.FTZ R24, R24, R169.reuse ;  /* 0x000000a918187220 */ /* 0x084fe20000410000 */
        /* <DEDUP_REMOVED lines=121> */
[----:B------:R-:W-:Y:S01]  /*ace0*/  FMUL.FTZ R149, R149, R169 ;  /* 0x000000a995957220 */ /* 0x000fe20000410000 */
        /* <DEDUP_REMOVED lines=21> */
[----:B------:R5:W1:Y:S01]  /*ae40*/  MUFU.EX2 R3, R156 ;  /* 0x0000009c00037308 */ /* 0x000a620000000800 */
        /* <DEDUP_REMOVED lines=17> */
[----:B--2---:R-:W-:Y:S01]  /*af60*/  FADD.FTZ R155, R11, R154 ;  /* 0x0000009a0b9b7221 */ /* 0x004fe20000010000 */
[----:B------:R-:W-:Y:S01]  /*af70*/  F2FP.SATFINITE.E4M3.F32.PACK_AB_MERGE_C R152, R7, R170, R159 ;  /* 0x000000aa0798723e */ /* 0x000fe2000480709f */
[----:B------:R-:W-:Y:S01]  /*af80*/  FMUL.FTZ R79, R79, R20 ;  /* 0x000000144f4f7220 */ /* 0x000fe20000410000 */
[----:B------:R-:W-:-:S01]  /*af90*/  FADD.FTZ R154, R164, R153 ;  /* 0x00000099a49a7221 */ /* 0x000fc20000010000 */
[----:B----4-:R-:W-:Y:S01]  /*afa0*/  FADD.FTZ R156, R180, R155 ;  /* 0x0000009bb49c7221 */ /* 0x010fe20000010000 */
[----:B------:R-:W-:Y:S01]  /*afb0*/  FMUL.FTZ R82, R82, R20 ;  /* 0x0000001452527220 */ /* 0x000fe20000410000 */
[----:B------:R-:W2:Y:S01]  /*afc0*/  MUFU.EX2 R166, R166 ;  /* 0x000000a600a67308 */ /* 0x000ea20000000800 */
[----:B------:R-:W-:-:S01]  /*afd0*/  FADD.FTZ R153, R165, R154 ;  /* 0x0000009aa5997221 */ /* 0x000fc20000010000 */
[----:B-1----:R-:W-:Y:S01]  /*afe0*/  FADD.FTZ R155, R3, R156 ;  /* 0x0000009c039b7221 */ /* 0x002fe20000010000 */
[C---:B------:R-:W-:Y:S01]  /*aff0*/  F2FP.SATFINITE.E4M3.F32.PACK_AB_MERGE_C R165, R178.reuse, R165, RZ ;  /* 0x000000a5b2a5723e */ /* 0x040fe200048070ff */
[----:B------:R-:W-:Y:S01]  /*b000*/  FMUL.FTZ R83, R83, R20 ;  /* 0x0000001453537220 */ /* 0x000fe20000410000 */
[----:B------:R-:W-:-:S01]  /*b010*/  FADD.FTZ R153, R178, R153 ;  /* 0x00000099b2997221 */ /* 0x000fc20000010000 */
[-C--:B------:R-:W-:Y:S01]  /*b020*/  FMUL.FTZ R86, R86, R20.reuse ;  /* 0x0000001456567220 */ /* 0x080fe20000410000 */
[----:B------:R-:W-:Y:S01]  /*b030*/  FMUL.FTZ R87, R87, R20 ;  /* 0x0000001457577220 */ /* 0x000fe20000410000 */
[----:B------:R-:W1:Y:S01]  /*b040*/  MUFU.EX2 R181, R181 ;  /* 0x000000b500b57308 */ /* 0x000e620000000800 */
        /* <DEDUP_REMOVED lines=49> */
[----:B------:R-:W-:Y:S01]  /*b360*/  F2FP.SATFINITE.E4M3.F32.PACK_AB_MERGE_C R155, R15, R12, R21 ;  /* 0x0000000c0f9b723e */ /* 0x000fe20004807015 */
[----:B------:R-:W-:Y:S01]  /*b370*/  FMUL.FTZ R151, R151, R20 ;  /* 0x0000001497977220 */ /* 0x000fe20000410000 */
[C---:B--2---:R-:W-:Y:S01]  /*b380*/  F2FP.SATFINITE.E4M3.F32.PACK_AB_MERGE_C R158, R171.reuse, R168, RZ ;  /* 0x000000a8ab9e723e */ /* 0x044fe200048070ff */
[----:B------:R-:W-:-:S03]  /*b390*/  FADD.FTZ R3, R171, R14 ;  /* 0x0000000eab037221 */ /* 0x000fc60000010000 */
[----:B------:R-:W-:Y:S02]  /*b3a0*/  F2FP.SATFINITE.E4M3.F32.PACK_AB_MERGE_C R158, R167, R166, R158 ;  /* 0x000000a6a79e723e */ /* 0x000fe4000480709e */
[C---:B-1----:R-:W-:Y:S01]  /*b3b0*/  F2FP.SATFINITE.E4M3.F32.PACK_AB_MERGE_C R160, R161.reuse, R160, RZ ;  /* 0x000000a0a1a0723e */ /* 0x042fe200048070ff */
[----:B------:R-:W-:-:S03]  /*b3c0*/  FADD.FTZ R4, R161, R4 ;  /* 0x00000004a1047221 */ /* 0x000fc60000010000 */
[----:B------:R-:W-:Y:S01]  /*b3d0*/  F2FP.SATFINITE.E4M3.F32.PACK_AB_MERGE_C R159, R182, R181, R160 ;  /* 0x000000b5b69f723e */ /* 0x000fe200048070a0 */
[----:B------:R-:W-:Y:S06]  /*b3e0*/  @P0 BRA `(.L_x_1495) ;  /* 0x0000000000040947 */ /* 0x000fec0003800000 */
[----:B------:R-:W-:Y:S01]  /*b3f0*/  BPT.TRAP 0x1 ;  /* 0x000000040000795c */ /* 0x000fe20000300000 */
.L_x_1495:
[----:B------:R-:W-:Y:S01]  /*b400*/  PLOP3.LUT P1, PT, PT, PT, UP0, 0x40, 0x0 ;  /* 0x000000000000781c */ /* 0x000fe20003f2e808 */
[----:B------:R0:W1:-:S12]  /*b410*/  SYNCS.PHASECHK.TRANS64.TRYWAIT P0, [UR59+0x28450], R9 ;  /* 0x02845009ff0075a7 */ /* 0x000058000800017b */
[----:B0-----:R-:W-:Y:S05]  /*b420*/  @P1 BRA `(.L_x_1496) ;  /* 0x0000000000041947 */ /* 0x001fea0003800000 */
[----:B------:R-:W-:Y:S01]  /*b430*/  BPT.TRAP 0x1 ;  /* 0x000000040000795c */ /* 0x000fe20000300000 */
.L_x_1496:
[----:B------:R-:W-:Y:S01]  /*b440*/  VIADD R7, R200, 0x8 ;  /* 0x00000008c8077836 */ /* 0x000fe20000000000 */
[----:B-1----:R-:W-:Y:S06]  /*b450*/  @P0 BRA `(.L_x_1497) ;  /* 0x0000000000080947 */ /* 0x002fec0003800000 */
[----:B------:R-:W0:Y:S02]  /*b460*/  SYNCS.PHASECHK.TRANS64.TRYWAIT P0, [UR59+0x28450], R9 ;  /* 0x02845009ff0075a7 */ /* 0x000e24000800017b */
[----:B0-----:R-:W-:Y:S05]  /*b470*/  @!P0 BRA `(.L_x_1498) ;  /* 0x000000ac006c8947 */ /* 0x001fea0003800000 */
.L_x_1497:
        /* <DEDUP_REMOVED lines=15> */
.L_x_1499:
[----:B------:R-:W-:Y:S01]  /*b570*/  UIADD3 UR59, UR59, 0x28460, URZ ;  /* 0x000284603b3b7890 */ /* 0x000fe2000fffe03f */
[C---:B------:R-:W-:Y:S01]  /*b580*/  ISETP.GT.AND P0, PT, R8.reuse, UR41, PT ;  /* 0x0000002908007c0c */ /* 0x040fe2000bf04270 */
[----:B------:R-:W-:Y:S02]  /*b590*/  VIADD R8, R8, 0xffffffff ;  /* 0xffffffff08087836 */ /* 0x000fe40000000000 */
[----:B------:R-:W-:Y:S01]  /*b5a0*/  UPRMT UR59, UR60, 0x654, UR59 ;  /* 0x000006543c3b7896 */ /* 0x000fe2000800003b */
[----:B------:R-:W-:Y:S02]  /*b5b0*/  IMAD.MOV.U32 R11, RZ, RZ, R6 ;  /* 0x000000ffff0b7224 */ /* 0x000fe400078e0006 */
[----:B0-----:R-:W-:-:S06]  /*b5c0*/  IMAD.MOV.U32 R10, RZ, RZ, R5 ;  /* 0x000000ffff0a7224 */ /* 0x001fcc00078e0005 */
[----:B------:R-:W-:Y:S01]  /*b5d0*/  SYNCS.ARRIVE.TRANS64.RED.A1T0 RZ, [UR59], RZ ;  /* 0x000000ffffff79a7 */ /* 0x000fe2000810043b */
[----:B------:R-:W-:Y:S05]  /*b5e0*/  @P0 BRA `(.L_x_1500) ;  /* 0xffffffd8000c0947 */ /* 0x000fea000383ffff */
.L_x_1481:
[----:B------:R-:W-:Y:S01]  /*b5f0*/  ULDC.64 UR8, c[0x0][0x9a0] ;  /* 0x0002680000087ab9 */ /* 0x000fe20000000a00 */
[----:B0-----:R-:W-:Y:S01]  /*b600*/  IMAD.MOV.U32 R7, RZ, RZ, 0x3f800000 ;  /* 0x3f800000ff077424 */ /* 0x001fe200078e00ff */
        /* <DEDUP_REMOVED lines=21> */
[----:B------:R1:W2:Y:S01]  /*b760*/  @P0 LDG.E R7, desc[UR54][R8.64] ;  /* 0x0000003608070981 */ /* 0x0002a2000c1e1900 */
[----:B------:R-:W-:Y:S01]  /*b770*/  IMAD.U32 R20, RZ, RZ, UR10 ;  /* 0x0000000aff147e24 */ /* 0x000fe2000f8e00ff */
[----:B------:R-:W-:Y:S01]  /*b780*/  UIADD3 UR43, UR43, 0x1, URZ ;  /* 0x000000012b2b7890 */ /* 0x000fe2000fffe03f */
[----:B0-----:R-:W-:Y:S01]  /*b790*/  IMAD.MOV.U32 R2, RZ, RZ, -0x800000 ;  /* 0xff800000ff027424 */ /* 0x001fe200078e00ff */
[----:B------:R-:W0:Y:S01]  /*b7a0*/  SHFL.BFLY PT, R0, R3, 0x2, 0x1f ;  /* 0x0c401f0003007f89 */ /* 0x000e2200000e0000 */
[----:B------:R-:W-:Y:S02]  /*b7b0*/  UIADD3 UR45, UR45, 0x1, URZ ;  /* 0x000000012d2d7890 */ /* 0x000fe4000fffe03f */
[----:B------:R-:W-:Y:S01]  /*b7c0*/  UISETP.NE.AND UP0, UPT, UR43, 0x2, UPT ;  /* 0x000000022b00788c */ /* 0x000fe2000bf05270 */
[----:B------:R-:W3:Y:S01]  /*b7d0*/  SHFL.BFLY PT, R13, R4, 0x2, 0x1f ;  /* 0x0c401f00040d7f89 */ /* 0x000ee200000e0000 */
[----:B-1----:R-:W-:Y:S02]  /*b7e0*/  IMAD.MOV.U32 R8, RZ, RZ, RZ ;  /* 0x000000ffff087224 */ /* 0x002fe400078e00ff */
[----:B------:R-:W-:-:S02]  /*b7f0*/  USEL UR4, URZ, 0x1, UP0 ;  /* 0x000000013f047887 */ /* 0x000fc40008000000 */
[----:B------:R-:W-:Y:S02]  /*b800*/  USEL UR43, UR43, URZ, UP0 ;  /* 0x0000003f2b2b7287 */ /* 0x000fe40008000000 */
[----:B------:R-:W-:Y:S01]  /*b810*/  ULOP3.LUT UR44, UR44, UR4, URZ, 0x3c, !UPT ;  /* 0x000000042c2c7292 */ /* 0x000fe2000f8e3c3f */
[----:B0-----:R-:W-:Y:S01]  /*b820*/  FADD.FTZ R0, R0, R3 ;  /* 0x0000000300007221 */ /* 0x001fe20000010000 */
[----:B---3--:R-:W-:-:S04]  /*b830*/  FADD.FTZ R13, R13, R4 ;  /* 0x000000040d0d7221 */ /* 0x008fc80000010000 */
        /* <DEDUP_REMOVED lines=14> */
[----:B------:R-:W-:-:S03]  /*b920*/  @P1 FMUL.FTZ R4, R4, 0.69314718246459960938 ;  /* 0x3f31721804041820 */ /* 0x000fc60000410000 */
        /* <DEDUP_REMOVED lines=138> */
[----:B------:R-:W-:-:S07]  /*c1d0*/  FMUL.FTZ R9, R151, R9 ;  /* 0x0000000997097220 */ /* 0x000fce0000410000 */
.L_x_1422:
[----:B------:R-:W0:Y:S08]  /*c1e0*/  S2UR UR4, SR_CgaCtaId ;  /* 0x00000000000479c3 */ /* 0x000e300000008800 */
[----:B------:R-:W-:Y:S06]  /*c1f0*/  BAR.SYNC.DEFER_BLOCKING 0x5, 0x180 ;  /* 0x0146000000007b1d */ /* 0x000fec0000010000 */
[----:B------:R-:W-:Y:S01]  /*c200*/  UMOV UR6, 0x400 ;  /* 0x0000040000067882 */ /* 0x000fe20000000000 */
[----:B------:R-:W-:Y:S01]  /*c210*/  BSSY B0, `(.L_x_1501) ;  /* 0x00003a0000007945 */ /* 0x000fe20003800000 */
[----:B0-----:R-:W-:-:S09]  /*c220*/  ULEA UR6, UR4, UR6, 0x18 ;  /* 0x0000000604067291 */ /* 0x001fd2000f8ec03f */
[----:B------:R-:W0:Y:S02]  /*c230*/  LDS.128 R44, [UR6+0x284d0] ;  /* 0x0284d006ff2c7984 */ /* 0x000e240008000c00 */
[----:B0-----:R-:W-:Y:S02]  /*c240*/  R2UR UR5, R45 ;  /* 0x000000002d0572ca */ /* 0x001fe400000e0000 */
[----:B------:R-:W-:Y:S02]  /*c250*/  R2UR UR48, R46 ;  /* 0x000000002e3072ca */ /* 0x000fe400000e0000 */
[----:B------:R-:W-:Y:S01]  /*c260*/  R2UR UR47, R47 ;  /* 0x000000002f2f72ca */ /* 0x000fe200000e0000 */
[----:B------:R-:W-:Y:S06]  /*c270*/  BAR.ARV 0x4, 0x180 ;  /* 0x0106000000007b1d */ /* 0x000fec0000002000 */
[----:B------:R-:W-:Y:S08]  /*c280*/  @P0 BRA `(.L_x_1502) ;  /* 0x0000002c00000947 */ /* 0x000ff00003800000 */
[----:B------:R-:W0:Y:S01]  /*c290*/  S2R R74, SR_TID.X ;  /* 0x00000000004a7919 */ /* 0x000e220000002100 */
[----:B------:R-:W-:Y:S01]  /*c2a0*/  ULDC.64 UR8, c[0x4][0x128] ;  /* 0x01004a0000087ab9 */ /* 0x000fe20000000a00 */
[----:B------:R-:W1:Y:S01]  /*c2b0*/  S2UR UR4, SR_SWINHI ;  /* 0x00000000000479c3 */ /* 0x000e620000002f00 */
[----:B------:R-:W-:Y:S01]  /*c2c0*/  F2FP.BF16.F32.PACK_AB R55, R102, R55 ;  /* 0x000000376637723e */ /* 0x000fe200000010ff */
[----:B------:R-:W-:Y:S01]  /*c2d0*/  ULDC.64 UR10, c[0x0][0xc00] ;  /* 0x00030000000a7ab9 */ /* 0x000fe20000000a00 */
[----:B0-----:R-:W-:-:S05]  /*c2e0*/  IMAD.SHL.U32 R20, R74, 0x4, RZ ;  /* 0x000000044a147824 */ /* 0x001fca00078e00ff */
[----:B------:R-:W-:-:S04]  /*c2f0*/  LOP3.LUT R20, R20, 0xc, RZ, 0xc0, !PT ;  /* 0x0000000c14147812 */ /* 0x000fc800078ec0ff */
[----:B------:R-:W-:-:S05]  /*c300*/  IADD3 R20, P0, R20, UR8, RZ ;  /* 0x0000000814147c10 */ /* 0x000fca000ff1e0ff */
[----:B------:R-:W-:-:S05]  /*c310*/  IMAD.X R21, RZ, RZ, UR9, P0 ;  /* 0x00000009ff157e24 */ /* 0x000fca00080e06ff */
[----:B------:R0:W2:Y:S01]  /*c320*/  LDG.E.CONSTANT R20, desc[UR54][R20.64] ;  /* 0x0000003614147981 */ /* 0x0000a2000c1e9900 */
[----:B------:R-:W-:Y:S01]  /*c330*/  F2FP.BF16.F32.PACK_AB R54, R103, R54 ;  /* 0x000000366736723e */ /* 0x000fe200000010ff */
[----:B------:R-:W-:Y:S01]  /*c340*/  UMOV UR8, UR6 ;  /* 0x0000000600087c82 */ /* 0x000fe20008000000 */
[----:B-1----:R-:W-:Y:S01]  /*c350*/  UMOV UR9, UR4 ;  /* 0x0000000400097c82 */ /* 0x002fe20008000000 */
[----:B------:R-:W-:Y:S01]  /*c360*/  F2FP.BF16.F32.PACK_AB R45, R87, R62 ;  /* 0x0000003e572d723e */ /* 0x000fe200000010ff */
[----:B------:R-:W-:Y:S01]  /*c370*/  UISETP.NE.U32.AND UP0, UPT, UR10, URZ, UPT ;  /* 0x0000003f0a00728c */ /* 0x000fe2000bf05070 */
[----:B------:R-:W-:Y:S02]  /*c380*/  F2FP.BF16.F32.PACK_AB R32, R5, R32 ;  /* 0x000000200520723e */ /* 0x000fe400000010ff */
[----:B------:R-:W-:Y:S01]  /*c390*/  F2FP.BF16.F32.PACK_AB R33, R6, R33 ;  /* 0x000000210621723e */ /* 0x000fe200000010ff */
[----:B------:R-:W-:Y:S01]  /*c3a0*/  UISETP.NE.AND.EX UP0, UPT, UR11, URZ, UPT, UP0 ;  /* 0x0000003f0b00728c */ /* 0x000fe2000bf05300 */
[----:B------:R-:W-:-:S02]  /*c3b0*/  F2FP.BF16.F32.PACK_AB R112, R77, R112 ;  /* 0x000000704d70723e */ /* 0x000fc400000010ff */
[----:B0-----:R-:W-:Y:S01]  /*c3c0*/  LOP3.LUT P0, R21, R74, 0x3, RZ, 0xc0, !PT ;  /* 0x000000034a157812 */ /* 0x001fe2000780c0ff */
[----:B------:R-:W-:Y:S01]  /*c3d0*/  ULDC.64 UR10, c[0x0][0xc00] ;  /* 0x00030000000a7ab9 */ /* 0x000fe20000000a00 */
[----:B------:R-:W-:Y:S01]  /*c3e0*/  F2FP.BF16.F32.PACK_AB R113, R76, R113 ;  /* 0x000000714c71723e */ /* 0x000fe200000010ff */
[----:B------:R-:W-:Y:S01]  /*c3f0*/  UIMAD.WIDE UR10, UR38, 0x4, UR10 ;  /* 0x00000004260a78a5 */ /* 0x000fe2000f8e020a */
[----:B------:R-:W-:Y:S02]  /*c400*/  ISETP.EQ.OR P0, PT, R21, 0x3, !P0 ;  /* 0x000000031500780c */ /* 0x000fe40004702670 */
[----:B------:R-:W-:Y:S02]  /*c410*/  F2FP.BF16.F32.PACK_AB R5, R158, R159 ;  /* 0x0000009f9e05723e */ /* 0x000fe400000010ff */
[----:B------:R-:W-:Y:S02]  /*c420*/  SEL R123, R55, R54, P0 ;  /* 0x00000036377b7207 */ /* 0x000fe40000000000 */
[----:B------:R-:W-:Y:S01]  /*c430*/  SEL R62, R54, R55, P0 ;  /* 0x00000037363e7207 */ /* 0x000fe20000000000 */
[----:B------:R-:W-:Y:S01]  /*c440*/  IMAD.MOV.U32 R54, RZ, RZ, 0x2 ;  /* 0x00000002ff367424 */ /* 0x000fe200078e00ff */
[----:B------:R-:W-:-:S02]  /*c450*/  F2FP.BF16.F32.PACK_AB R6, R156, R157 ;  /* 0x0000009d9c06723e */ /* 0x000fc400000010ff */
[----:B------:R-:W-:Y:S01]  /*c460*/  F2FP.BF16.F32.PACK_AB R136, R101, R136 ;  /* 0x000000886588723e */ /* 0x000fe200000010ff */
[----:B------:R-:W-:Y:S01]  /*c470*/  IMAD.WIDE R54, R189, R54, UR8 ;  /* 0x00000008bd367e25 */ /* 0x000fe2000f8e0236 */
        /* <DEDUP_REMOVED lines=8> */
[----:B------:R-:W-:Y:S02]  /*c500*/  F2FP.BF16.F32.PACK_AB R29, R29, R72 ;  /* 0x000000481d1d723e */ /* 0x000fe400000010ff */
        /* <DEDUP_REMOVED lines=14> */
[C---:B------:R-:W-:Y:S02]  /*c5f0*/  IADD3 R6, P2, R54.reuse, 0x20, RZ ;  /* 0x0000002036067810 */ /* 0x040fe40007f5e0ff */
[C---:B------:R-:W-:Y:S02]  /*c600*/  IADD3 R137, P3, R54.reuse, 0x40, RZ ;  /* 0x0000004036897810 */ /* 0x040fe40007f7e0ff */
[----:B------:R-:W-:Y:S02]  /*c610*/  IADD3 R139, P4, R54, 0x60, RZ ;  /* 0x00000060368b7810 */ /* 0x000fe40007f9e0ff */
[----:B------:R-:W-:Y:S02]  /*c620*/  F2FP.BF16.F32.PACK_AB R148, R148, R149 ;  /* 0x000000959494723e */ /* 0x000fe400000010ff */
[----:B------:R-:W-:Y:S02]  /*c630*/  F2FP.BF16.F32.PACK_AB R141, R140, R141 ;  /* 0x0000008d8c8d723e */ /* 0x000fe400000010ff */
[----:B------:R-:W-:-:S02]  /*c640*/  F2FP.BF16.F32.PACK_AB R13, R13, R56 ;  /* 0x000000380d0d723e */ /* 0x000fc400000010ff */
[----:B------:R-:W-:Y:S01]  /*c650*/  F2FP.BF16.F32.PACK_AB R12, R12, R57 ;  /* 0x000000390c0c723e */ /* 0x000fe200000010ff */
[----:B------:R-:W-:Y:S01]  /*c660*/  IMAD.X R57, RZ, RZ, R55, P3 ;  /* 0x000000ffff397224 */ /* 0x000fe200018e0637 */
        /* <DEDUP_REMOVED lines=9> */
[----:B------:R-:W-:Y:S02]  /*c700*/  SEL R85, R29, R28, P0 ;  /* 0x0000001c1d557207 */ /* 0x000fe40000000000 */
[----:B------:R-:W-:-:S02]  /*c710*/  SEL R26, R28, R29, P0 ;  /* 0x0000001d1c1a7207 */ /* 0x000fc40000000000 */
[----:B------:R-:W-:Y:S02]  /*c720*/  F2FP.BF16.F32.PACK_AB R41, R8, R41 ;  /* 0x000000290829723e */ /* 0x000fe400000010ff */
[----:B------:R-:W-:Y:S02]  /*c730*/  F2FP.BF16.F32.PACK_AB R132, R132, R133 ;  /* 0x000000858484723e */ /* 0x000fe400000010ff */
[----:B------:R-:W-:Y:S02]  /*c740*/  F2FP.BF16.F32.PACK_AB R36, R36, R81 ;  /* 0x000000512424723e */ /* 0x000fe400000010ff */
[----:B------:R-:W-:Y:S02]  /*c750*/  F2FP.BF16.F32.PACK_AB R109, R109, R144 ;  /* 0x000000906d6d723e */ /* 0x000fe400000010ff */
[----:B------:R-:W-:Y:S02]  /*c760*/  F2FP.BF16.F32.PACK_AB R108, R108, R145 ;  /* 0x000000916c6c723e */ /* 0x000fe400000010ff */
        /* <DEDUP_REMOVED lines=9> */
[----:B------:R-:W-:Y:S02]  /*c800*/  SEL R30, R105, R104, P0 ;  /* 0x00000068691e7207 */ /* 0x000fe40000000000 */
        /* <DEDUP_REMOVED lines=16> */
[----:B------:R-:W-:-:S02]  /*c910*/  LOP3.LUT R3, R54, 0x380, RZ, 0xc0, !PT ;  /* 0x0000038036037812 */ /* 0x000fc400078ec0ff */
[----:B------:R-:W-:Y:S02]  /*c920*/  F2FP.BF16.F32.PACK_AB R37, R37, R80 ;  /* 0x000000502525723e */ /* 0x000fe400000010ff */
[----:B------:R-:W-:Y:S02]  /*c930*/  F2FP.BF16.F32.PACK_AB R86, R86, R63 ;  /* 0x0000003f5656723e */ /* 0x000fe400000010ff */
[----:B------:R-:W-:Y:S02]  /*c940*/  F2FP.BF16.F32.PACK_AB R110, R110, R51 ;  /* 0x000000336e6e723e */ /* 0x000fe400000010ff */
[----:B------:R-:W-:Y:S02]  /*c950*/  F2FP.BF16.F32.PACK_AB R43, R118, R43 ;  /* 0x0000002b762b723e */ /* 0x000fe400000010ff */
[----:B------:R-:W-:Y:S02]  /*c960*/  F2FP.BF16.F32.PACK_AB R42, R119, R42 ;  /* 0x0000002a772a723e */ /* 0x000fe400000010ff */
[----:B------:R-:W-:-:S02]  /*c970*/  F2FP.BF16.F32.PACK_AB R39, R126, R39 ;  /* 0x000000277e27723e */ /* 0x000fc400000010ff */
[----:B------:R-:W-:Y:S02]  /*c980*/  F2FP.BF16.F32.PACK_AB R38, R127, R38 ;  /* 0x000000267f26723e */ /* 0x000fe400000010ff */
[C---:B------:R-:W-:Y:S02]  /*c990*/  IADD3 R12, P5, R54.reuse, 0x4000, RZ ;  /* 0x00004000360c7810 */ /* 0x040fe40007fbe0ff */
[C---:B------:R-:W-:Y:S02]  /*c9a0*/  IADD3 R141, P6, R54.reuse, 0x4020, RZ ;  /* 0x00004020368d7810 */ /* 0x040fe40007fde0ff */
[C---:B------:R-:W-:Y:S02]  /*c9b0*/  IADD3 R143, P1, R54.reuse, 0x4040, RZ ;  /* 0x00004040368f7810 */ /* 0x040fe40007f3e0ff */
[C---:B------:R-:W-:Y:S02]  /*c9c0*/  IADD3 R145, P2, R54.reuse, 0x4060, RZ ;  /* 0x0000406036917810 */ /* 0x040fe40007f5e0ff */
[----:B------:R-:W-:-:S02]  /*c9d0*/  IADD3 R14, P3, R54, 0x8000, RZ ;  /* 0x00008000360e7810 */ /* 0x000fc40007f7e0ff */
[----:B------:R-:W-:Y:S02]  /*c9e0*/  IADD3 R147, P4, R54, 0x8020, RZ ;  /* 0x0000802036937810 */ /* 0x000fe40007f9e0ff */
[----:B------:R-:W-:Y:S02]  /*c9f0*/  F2FP.BF16.F32.PACK_AB R40, R7, R40 ;  /* 0x000000280728723e */ /* 0x000fe400000010ff */
[----:B------:R-:W-:Y:S01]  /*ca00*/  F2FP.BF16.F32.PACK_AB R134, R134, R35 ;  /* 0x000000238686723e */ /* 0x000fe200000010ff */
[----:B------:R-:W-:Y:S01]  /*ca10*/  IMAD.X R13, RZ, RZ, R55, P4 ;  /* 0x000000ffff0d7224 */ /* 0x000fe200020e0637 */
[----:B------:R-:W-:Y:S02]  /*ca20*/  SEL R75, R32, R33, P0 ;  /* 0x00000021204b7207 */ /* 0x000fe40000000000 */
[----:B------:R-:W-:Y:S02]  /*ca30*/  SEL R66, R33, R32, P0 ;  /* 0x0000002021427207 */ /* 0x000fe40000000000 */
[----:B------:R-:W-:-:S02]  /*ca40*/  SEL R91, R109, R108, P0 ;  /* 0x0000006c6d5b7207 */ /* 0x000fc40000000000 */
[----:B------:R-:W-:Y:S02]  /*ca50*/  SEL R35, R108, R109, P0 ;  /* 0x0000006d6c237207 */ /* 0x000fe40000000000 */
[----:B------:R-:W-:Y:S02]  /*ca60*/  F2FP.BF16.F32.PACK_AB R150, R150, R27 ;  /* 0x0000001b9696723e */ /* 0x000fe400000010ff */
[----:B------:R-:W-:Y:S02]  /*ca70*/  SEL R103, R128, R129, P0 ;  /* 0x0000008180677207 */ /* 0x000fe40000000000 */
[----:B------:R-:W-:Y:S02]  /*ca80*/  SEL R33, R129, R128, P0 ;  /* 0x0000008081217207 */ /* 0x000fe40000000000 */
[----:B------:R-:W-:Y:S02]  /*ca90*/  SEL R109, R132, R125, P0 ;  /* 0x0000007d846d7207 */ /* 0x000fe40000000000 */
[----:B------:R-:W-:-:S02]  /*caa0*/  SEL R47, R125, R132, P0 ;  /* 0x000000847d2f7207 */ /* 0x000fc40000000000 */
[----:B------:R-:W-:Y:S02]  /*cab0*/  SEL R115, R67, R8, P0 ;  /* 0x0000000843737207 */ /* 0x000fe40000000000 */
[----:B------:R-:W-:Y:S02]  /*cac0*/  SEL R50, R8, R67, P0 ;  /* 0x0000004308327207 */ /* 0x000fe40000000000 */
[----:B------:R-:W-:Y:S02]  /*cad0*/  SHF.R.U64 R3, R3, 0x3, RZ ;  /* 0x0000000303037819 */ /* 0x000fe400000012ff */
[----:B------:R-:W-:Y:S02]  /*cae0*/  SEL R87, R37, R36, P0 ;  /* 0x0000002425577207 */ /* 0x000fe40000000000 */
[----:B------:R-:W-:Y:S01]  /*caf0*/  SEL R27, R36, R37, P0 ;  /* 0x00000025241b7207 */ /* 0x000fe20000000000 */
[----:B------:R-:W-:Y:S01]  /*cb00*/  IMAD.X R37, RZ, RZ, R55, P3 ;  /* 0x000000ffff257224 */ /* 0x000fe200018e0637 */
[----:B------:R-:W-:-:S02]  /*cb10*/  SEL R119, R86, R45, P0 ;  /* 0x0000002d56777207 */ /* 0x000fc40000000000 */
[----:B------:R-:W-:Y:S01]  /*cb20*/  SEL R51, R45, R86, P0 ;  /* 0x000000562d337207 */ /* 0x000fe20000000000 */
[--C-:B------:R-:W-:Y:S01]  /*cb30*/  IMAD.X R45, RZ, RZ, R55.reuse, P6 ;  /* 0x000000ffff2d7224 */ /* 0x100fe200030e0637 */
        /* <DEDUP_REMOVED lines=11> */
[----:B------:R-:W-:Y:S02]  /*cbf0*/  F2FP.BF16.F32.PACK_AB R152, R152, R153 ;  /* 0x000000999898723e */ /* 0x000fe400000010ff */
[----:B------:R-:W-:Y:S02]  /*cc00*/  SEL R77, R40, R41, P0 ;  /* 0x00000029284d7207 */ /* 0x000fe40000000000 */
[----:B------:R-:W-:-:S02]  /*cc10*/  SEL R63, R41, R40, P0 ;  /* 0x00000028293f7207 */ /* 0x000fc40000000000 */
[C---:B------:R-:W-:Y:S02]  /*cc20*/  IADD3 R149, P5, R54.reuse, 0x8040, RZ ;  /* 0x0000804036957810 */ /* 0x040fe40007fbe0ff */
[C---:B------:R-:W-:Y:S02]  /*cc30*/  IADD3 R151, P6, R54.reuse, 0x8060, RZ ;  /* 0x0000806036977810 */ /* 0x040fe40007fde0ff */
[C---:B------:R-:W-:Y:S01]  /*cc40*/  IADD3 R40, P1, R54.reuse, 0xc000, RZ ;  /* 0x0000c00036287810 */ /* 0x040fe20007f3e0ff */
[--C-:B------:R-:W-:Y:S01]  /*cc50*/  IMAD.X R15, RZ, RZ, R55.reuse, P5 ;  /* 0x000000ffff0f7224 */ /* 0x100fe200028e0637 */
[C---:B------:R-:W-:Y:S02]  /*cc60*/  IADD3 R153, P2, R54.reuse, 0xc020, RZ ;  /* 0x0000c02036997810 */ /* 0x040fe40007f5e0ff */
[C---:B------:R-:W-:Y:S02]  /*cc70*/  IADD3 R155, P3, R54.reuse, 0xc040, RZ ;  /* 0x0000c040369b7810 */ /* 0x040fe40007f7e0ff */
[----:B------:R-:W-:Y:S01]  /*cc80*/  IADD3 R157, P4, R54, 0xc060, RZ ;  /* 0x0000c060369d7810 */ /* 0x000fe20007f9e0ff */
[----:B------:R-:W-:Y:S01]  /*cc90*/  IMAD.X R41, RZ, RZ, R55, P2 ;  /* 0x000000ffff297224 */ /* 0x000fe200010e0637 */
[----:B------:R-:W-:-:S02]  /*cca0*/  LOP3.LUT R54, R3, R54, RZ, 0x3c, !PT ;  /* 0x0000003603367212 */ /* 0x000fc400078e3cff */
[----:B------:R-:W-:Y:S01]  /*ccb0*/  SHF.R.U64 R3, R4, 0x3, RZ ;  /* 0x0000000304037819 */ /* 0x000fe200000012ff */
[----:B------:R-:W-:Y:S01]  /*ccc0*/  IMAD.X R5, RZ, RZ, R55, P4 ;  /* 0x000000ffff057224 */ /* 0x000fe200020e0637 */
[----:B------:R-:W-:Y:S02]  /*ccd0*/  LOP3.LUT R8, R137, 0x380, RZ, 0xc0, !PT ;  /* 0x0000038089087812 */ /* 0x000fe400078ec0ff */
[----:B------:R-:W-:Y:S02]  /*cce0*/  F2FP.BF16.F32.PACK_AB R11, R11, R48 ;  /* 0x000000300b0b723e */ /* 0x000fe400000010ff */
[----:B------:R-:W-:Y:S02]  /*ccf0*/  LOP3.LUT R60, R3, R6, RZ, 0x3c, !PT ;  /* 0x00000006033c7212 */ /* 0x000fe400078e3cff */
[----:B------:R-:W-:Y:S02]  /*cd00*/  LOP3.LUT R3, R12, 0x380, RZ, 0xc0, !PT ;  /* 0x000003800c037812 */ /* 0x000fe400078ec0ff */
[----:B------:R-:W-:-:S02]  /*cd10*/  SHF.R.U64 R4, R8, 0x3, RZ ;  /* 0x0000000308047819 */ /* 0x000fc400000012ff */
[----:B------:R-:W-:Y:S02]  /*cd20*/  SEL R79, R11, R10, P0 ;  /* 0x0000000a0b4f7207 */ /* 0x000fe40000000000 */
[----:B------:R-:W-:Y:S01]  /*cd30*/  SEL R21, R10, R11, P0 ;  /* 0x0000000b0a157207 */ /* 0x000fe20000000000 */
[----:B------:R-:W-:Y:S01]  /*cd40*/  IMAD.X R11, RZ, RZ, R55, P6 ;  /* 0x000000ffff0b7224 */ /* 0x000fe200030e0637 */
[----:B------:R-:W-:Y:S02]  /*cd50*/  LOP3.LUT R10, R139, 0x380, RZ, 0xc0, !PT ;  /* 0x000003808b0a7812 */ /* 0x000fe400078ec0ff */
[----:B------:R-:W-:Y:S02]  /*cd60*/  SHF.R.U64 R3, R3, 0x3, RZ ;  /* 0x0000000303037819 */ /* 0x000fe400000012ff */
[----:B------:R-:W-:Y:S02]  /*cd70*/  LOP3.LUT R56, R4, R137, RZ, 0x3c, !PT ;  /* 0x0000008904387212 */ /* 0x000fe400078e3cff */
[----:B------:R-:W-:-:S02]  /*cd80*/  LOP3.LUT R4, R141, 0x380, RZ, 0xc0, !PT ;  /* 0x000003808d047812 */ /* 0x000fc400078ec0ff */
[----:B------:R-:W-:Y:S02]  /*cd90*/  LOP3.LUT R6, R143, 0x380, RZ, 0xc0, !PT ;  /* 0x000003808f067812 */ /* 0x000fe400078ec0ff */
[----:B------:R-:W-:Y:S02]  /*cda0*/  F2FP.BF16.F32.PACK_AB R121, R84, R121 ;  /* 0x000000795479723e */ /* 0x000fe400000010ff */
[----:B------:R-:W-:Y:S02]  /*cdb0*/  F2FP.BF16.F32.PACK_AB R59, R94, R59 ;  /* 0x0000003b5e3b723e */ /* 0x000fe400000010ff */
[----:B------:R-:W-:Y:S02]  /*cdc0*/  SHF.R.U64 R8, R10, 0x3, RZ ;  /* 0x000000030a087819 */ /* 0x000fe400000012ff */
[----:B------:R-:W-:Y:S01]  /*cdd0*/  LOP3.LUT R48, R3, R12, RZ, 0x3c, !PT ;  /* 0x0000000c03307212 */ /* 0x000fe200078e3cff */
[----:B--2---:R-:W-:Y:S01]  /*cde0*/  SHFL.IDX PT, R75, R75, R20, 0x1c1f ;  /* 0x001c1f144b4b7589 */ /* 0x004fe200000e0000 */
[----:B------:R-:W-:-:S02]  /*cdf0*/  LOP3.LUT R3, R14, 0x380, RZ, 0xc0, !PT ;  /* 0x000003800e037812 */ /* 0x000fc400078ec0ff */
[----:B------:R-:W-:Y:S01]  /*ce00*/  SHF.R.U64 R4, R4, 0x3, RZ ;  /* 0x0000000304047819 */ /* 0x000fe200000012ff */
[----:B------:R-:W-:Y:S01]  /*ce10*/  SHFL.IDX PT, R113, R113, R20, 0x1c1f ;  /* 0x001c1f1471717589 */ /* 0x000fe200000e0000 */
[----:B------:R-:W-:Y:S02]  /*ce20*/  SHF.R.U64 R6, R6, 0x3, RZ ;  /* 0x0000000306067819 */ /* 0x000fe400000012ff */
[----:B------:R-:W-:Y:S01]  /*ce30*/  SEL R101, R120, R121, P0 ;  /* 0x0000007978657207 */ /* 0x000fe20000000000 */
[----:B------:R-:W-:Y:S01]  /*ce40*/  SHFL.IDX PT, R117, R117, R20, 0x1c1f ;  /* 0x001c1f1475757589 */ /* 0x000fe200000e0000 */
[----:B------:R-:W-:Y:S02]  /*ce50*/  SEL R32, R121, R120, P0 ;  /* 0x0000007879207207 */ /* 0x000fe40000000000 */
[----:B------:R-:W-:Y:S01]  /*ce60*/  SEL R121, R59, R44, P0 ;  /* 0x0000002c3b797207 */ /* 0x000fe20000000000 */
[----:B------:R-:W-:Y:S01]  /*ce70*/  SHFL.IDX PT, R73, R73, R20, 0x1c1f ;  /* 0x001c1f1449497589 */ /* 0x000fe200000e0000 */
[----:B------:R-:W-:-:S02]  /*ce80*/  LOP3.LUT R52, R8, R139, RZ, 0x3c, !PT ;  /* 0x0000008b08347212 */ /* 0x000fc400078e3cff */
[----:B------:R-:W-:Y:S01]  /*ce90*/  SEL R59, R44, R59, P0 ;  /* 0x0000003b2c3b7207 */ /* 0x000fe20000000000 */
[----:B------:R-:W-:Y:S01]  /*cea0*/  SHFL.IDX PT, R77, R77, R20, 0x1c1f ;  /* 0x001c1f144d4d7589 */ /* 0x000fe200000e0000 */
[----:B------:R-:W-:Y:S02]  /*ceb0*/  LOP3.LUT R8, R145, 0x380, RZ, 0xc0, !PT ;  /* 0x0000038091087812 */ /* 0x000fe400078ec0ff */
[----:B------:R-:W-:Y:S01]  /*cec0*/  SHF.R.U64 R3, R3, 0x3, RZ ;  /* 0x0000000303037819 */ /* 0x000fe200000012ff */
[----:B------:R-:W-:Y:S01]  /*ced0*/  SHFL.IDX PT, R79, R79, R20, 0x1c1f ;  /* 0x001c1f144f4f7589 */ /* 0x000fe200000e0000 */
[----:B------:R-:W-:Y:S02]  /*cee0*/  LOP3.LUT R44, R4, R141, RZ, 0x3c, !PT ;  /* 0x0000008d042c7212 */ /* 0x000fe400078e3cff */
[----:B------:R-:W-:Y:S01]  /*cef0*/  LOP3.LUT R42, R6, R143, RZ, 0x3c, !PT ;  /* 0x0000008f062a7212 */ /* 0x000fe200078e3cff */
[----:B------:R-:W-:Y:S01]  /*cf00*/  SHFL.IDX PT, R81, R81, R20, 0x1c1f ;  /* 0x001c1f1451517589 */ /* 0x000fe200000e0000 */
[----:B------:R-:W-:-:S02]  /*cf10*/  LOP3.LUT R4, R147, 0x380, RZ, 0xc0, !PT ;  /* 0x0000038093047812 */ /* 0x000fc400078ec0ff */
[----:B------:R-:W-:Y:S01]  /*cf20*/  LOP3.LUT R6, R149, 0x380, RZ, 0xc0, !PT ;  /* 0x0000038095067812 */ /* 0x000fe200078ec0ff */
[----:B------:R-:W-:Y:S01]  /*cf30*/  SHFL.IDX PT, R83, R83, R20, 0x1c1f ;  /* 0x001c1f1453537589 */ /* 0x000fe200000e0000 */
[----:B------:R-:W-:Y:S02]  /*cf40*/  SHF.R.U64 R8, R8, 0x3, RZ ;  /* 0x0000000308087819 */ /* 0x000fe400000012ff */
[----:B------:R-:W-:Y:S01]  /*cf50*/  LOP3.LUT R36, R3, R14, RZ, 0x3c, !PT ;  /* 0x0000000e03247212 */ /* 0x000fe200078e3cff */
[----:B------:R-:W-:Y:S01]  /*cf60*/  SHFL.IDX PT, R85, R85, R20, 0x1c1f ;  /* 0x001c1f1455557589 */ /* 0x000fe200000e0000 */
[----:B------:R-:W-:Y:S02]  /*cf70*/  SHF.R.U64 R4, R4, 0x3, RZ ;  /* 0x0000000304047819 */ /* 0x000fe400000012ff */
[----:B------:R-:W-:Y:S01]  /*cf80*/  SHF.R.U64 R6, R6, 0x3, RZ ;  /* 0x0000000306067819 */ /* 0x000fe200000012ff */
[----:B------:R-:W-:Y:S01]  /*cf90*/  SHFL.IDX PT, R87, R87, R20, 0x1c1f ;  /* 0x001c1f1457577589 */ /* 0x000fe200000e0000 */
[----:B------:R-:W-:-:S02]  /*cfa0*/  MOV R92, R52 ;  /* 0x00000034005c7202 */ /* 0x000fc40000000f00 */
[----:B------:R-:W-:Y:S01]  /*cfb0*/  LOP3.LUT R38, R8, R145, RZ, 0x3c, !PT ;  /* 0x0000009108267212 */ /* 0x000fe200078e3cff */
[----:B------:R-:W-:Y:S01]  /*cfc0*/  SHFL.IDX PT, R89, R89, R20, 0x1c1f ;  /* 0x001c1f1459597589 */ /* 0x000fe200000e0000 */
[----:B------:R-:W-:Y:S02]  /*cfd0*/  MOV R53, R36 ;  /* 0x0000002400357202 */ /* 0x000fe40000000f00 */
[----:B------:R-:W-:Y:S01]  /*cfe0*/  SEL R107, R7, R152, P0 ;  /* 0x00000098076b7207 */ /* 0x000fe20000000000 */
[----:B------:R-:W-:Y:S01]  /*cff0*/  SHFL.IDX PT, R95, R95, R20, 0x1c1f ;  /* 0x001c1f145f5f7589 */ /* 0x000fe200000e0000 */
[----:B------:R-:W-:Y:S01]  /*d000*/  SEL R72, R152, R7, P0 ;  /* 0x0000000798487207 */ /* 0x000fe20000000000 */
[----:B------:R-:W-:Y:S01]  /*d010*/  IMAD.X R7, RZ, RZ, R55, P3 ;  /* 0x000000ffff077224 */ /* 0x000fe200018e0637 */
[----:B------:R-:W-:Y:S01]  /*d020*/  LOP3.LUT R8, R151, 0x380, RZ, 0xc0, !PT ;  /* 0x0000038097087812 */ /* 0x000fe200078ec0ff */
[----:B------:R-:W-:Y:S01]  /*d030*/  SHFL.IDX PT, R93, R93, R20, 0x1c1f ;  /* 0x001c1f145d5d7589 */ /* 0x000fe200000e0000 */
[----:B------:R-:W-:-:S02]  /*d040*/  LOP3.LUT R37, R20, 0x2, RZ, 0x3c, !PT ;  /* 0x0000000214257812 */ /* 0x000fc400078e3cff */
[----:B------:R-:W-:Y:S01]  /*d050*/  LOP3.LUT R12, R4, R147, RZ, 0x3c, !PT ;  /* 0x00000093040c7212 */ /* 0x000fe200078e3cff */
[----:B------:R-:W-:Y:S01]  /*d060*/  SHFL.IDX PT, R107, R107, R20, 0x1c1f ;  /* 0x001c1f146b6b7589 */ /* 0x000fe200000e0000 */
[----:B------:R-:W-:Y:S02]  /*d070*/  LOP3.LUT R14, R6, R149, RZ, 0x3c, !PT ;  /* 0x00000095060e7212 */ /* 0x000fe400078e3cff */
[----:B------:R-:W-:Y:S01]  /*d080*/  LOP3.LUT R3, R40, 0x380, RZ, 0xc0, !PT ;  /* 0x0000038028037812 */ /* 0x000fe200078ec0ff */
[----:B------:R-:W0:Y:S01]  /*d090*/  SHFL.IDX PT, R66, R66, R37, 0x1c1f ;  /* 0x001c1f2542427589 */ /* 0x000e2200000e0000 */
[----:B------:R-:W-:Y:S02]  /*d0a0*/  LOP3.LUT R4, R153, 0x380, RZ, 0xc0, !PT ;  /* 0x0000038099047812 */ /* 0x000fe400078ec0ff */
[----:B------:R-:W-:Y:S01]  /*d0b0*/  LOP3.LUT R6, R155, 0x380, RZ, 0xc0, !PT ;  /* 0x000003809b067812 */ /* 0x000fe200078ec0ff */
[----:B------:R-:W1:Y:S01]  /*d0c0*/  SHFL.IDX PT, R72, R72, R37, 0x1c1f ;  /* 0x001c1f2548487589 */ /* 0x000e6200000e0000 */
[----:B------:R-:W-:-:S02]  /*d0d0*/  SHF.R.U64 R8, R8, 0x3, RZ ;  /* 0x0000000308087819 */ /* 0x000fc400000012ff */
[----:B------:R-:W-:Y:S01]  /*d0e0*/  SHF.R.U64 R3, R3, 0x3, RZ ;  /* 0x0000000303037819 */ /* 0x000fe200000012ff */
[----:B------:R-:W2:Y:S01]  /*d0f0*/  SHFL.IDX PT, R74, R74, R37, 0x1c1f ;  /* 0x001c1f254a4a7589 */ /* 0x000ea200000e0000 */
[----:B------:R-:W-:Y:S02]  /*d100*/  SHF.R.U64 R4, R4, 0x3, RZ ;  /* 0x0000000304047819 */ /* 0x000fe400000012ff */
[----:B------:R-:W-:Y:S01]  /*d110*/  SHF.R.U64 R6, R6, 0x3, RZ ;  /* 0x0000000306067819 */ /* 0x000fe200000012ff */
[----:B------:R-:W3:Y:S01]  /*d120*/  SHFL.IDX PT, R76, R76, R37, 0x1c1f ;  /* 0x001c1f254c4c7589 */ /* 0x000ee200000e0000 */
[----:B------:R-:W-:Y:S02]  /*d130*/  LOP3.LUT R10, R8, R151, RZ, 0x3c, !PT ;  /* 0x00000097080a7212 */ /* 0x000fe400078e3cff */
[----:B------:R-:W-:Y:S01]  /*d140*/  LOP3.LUT R8, R3, R40, RZ, 0x3c, !PT ;  /* 0x0000002803087212 */ /* 0x000fe200078e3cff */
[----:B------:R-:W-:Y:S01]  /*d150*/  SHFL.IDX PT, R97, R97, R20, 0x1c1f ;  /* 0x001c1f1461617589 */ /* 0x000fe200000e0000 */
[----:B------:R-:W-:-:S02]  /*d160*/  LOP3.LUT R40, R4, R153, RZ, 0x3c, !PT ;  /* 0x0000009904287212 */ /* 0x000fc400078e3cff */
[----:B------:R-:W-:Y:S01]  /*d170*/  LOP3.LUT R6, R6, R155, RZ, 0x3c, !PT ;  /* 0x0000009b06067212 */ /* 0x000fe200078e3cff */
[----:B------:R-:W-:Y:S01]  /*d180*/  SHFL.IDX PT, R101, R101, R20, 0x1c1f ;  /* 0x001c1f1465657589 */ /* 0x000fe200000e0000 */
[----:B------:R-:W-:Y:S02]  /*d190*/  LOP3.LUT R78, R157, 0x380, RZ, 0xc0, !PT ;  /* 0x000003809d4e7812 */ /* 0x000fe400078ec0ff */
[----:B------:R-:W-:Y:S01]  /*d1a0*/  SEL R131, R134, R135, P0 ;  /* 0x0000008786837207 */ /* 0x000fe20000000000 */
[----:B------:R-:W-:Y:S01]  /*d1b0*/  SHFL.IDX PT, R103, R103, R20, 0x1c1f ;  /* 0x001c1f1467677589 */ /* 0x000fe200000e0000 */
[----:B------:R-:W-:Y:S02]  /*d1c0*/  SEL R68, R135, R134, P0 ;  /* 0x0000008687447207 */ /* 0x000fe40000000000 */
[----:B------:R-:W-:Y:S01]  /*d1d0*/  SEL R135, R150, R9, P0 ;  /* 0x0000000996877207 */ /* 0x000fe20000000000 */
[----:B------:R-:W-:Y:S01]  /*d1e0*/  SHFL.IDX PT, R99, R99, R20, 0x1c1f ;  /* 0x001c1f1463637589 */ /* 0x000fe200000e0000 */
[----:B------:R-:W-:-:S02]  /*d1f0*/  MOV R40, R40 ;  /* 0x0000002800287202 */ /* 0x000fc40000000f00 */
[----:B------:R-:W-:Y:S01]  /*d200*/  MOV R96, R60 ;  /* 0x0000003c00607202 */ /* 0x000fe20000000f00 */
[----:B------:R-:W-:Y:S01]  /*d210*/  SHFL.IDX PT, R91, R91, R20, 0x1c1f ;  /* 0x001c1f145b5b7589 */ /* 0x000fe200000e0000 */
[----:B------:R-:W-:Y:S02]  /*d220*/  MOV R41, R6 ;  /* 0x0000000600297202 */ /* 0x000fe40000000f00 */
[----:B------:R-:W-:Y:S01]  /*d230*/  SHF.R.U64 R78, R78, 0x3, RZ ;  /* 0x000000034e4e7819 */ /* 0x000fe200000012ff */
[----:B------:R-:W4:Y:S01]  /*d240*/  SHFL.IDX PT, R6, R69, R37, 0x1c1f ;  /* 0x001c1f2545067589 */ /* 0x000f2200000e0000 */
[----:B------:R-:W-:Y:S02]  /*d250*/  MOV R61, R44 ;  /* 0x0000002c003d7202 */ /* 0x000fe40000000f00 */
[----:B------:R-:W-:Y:S01]  /*d260*/  MOV R45, R14 ;  /* 0x0000000e002d7202 */ /* 0x000fe20000000f00 */
[----:B------:R-:W-:Y:S01]  /*d270*/  SHFL.IDX PT, R105, R105, R20, 0x1c1f ;  /* 0x001c1f1469697589 */ /* 0x000fe200000e0000 */
[----:B------:R-:W-:Y:S01]  /*d280*/  SEL R71, R9, R150, P0 ;  /* 0x0000009609477207 */ /* 0x000fe20000000000 */
[----:B------:R-:W-:Y:S01]  /*d290*/  IMAD.X R9, RZ, RZ, R55, P1 ;  /* 0x000000ffff097224 */ /* 0x000fe200008e0637 */
[----:B------:R-:W-:Y:S01]  /*d2a0*/  LOP3.LUT R4, R78, R157, RZ, 0x3c, !PT ;  /* 0x0000009d4e047212 */ /* 0x000fe200078e3cff */
[----:B------:R-:W4:Y:S01]  /*d2b0*/  SHFL.IDX PT, R14, R63, R37, 0x1c1f ;  /* 0x001c1f253f0e7589 */ /* 0x000f2200000e0000 */
[----:B------:R-:W-:-:S02]  /*d2c0*/  MOV R98, R54 ;  /* 0x0000003600627202 */ /* 0x000fc40000000f00 */
[----:B------:R-:W-:Y:S01]  /*d2d0*/  MOV R55, R38 ;  /* 0x0000002600377202 */ /* 0x000fe20000000f00 */
[----:B------:R-:W-:Y:S01]  /*d2e0*/  SHFL.IDX PT, R109, R109, R20, 0x1c1f ;  /* 0x001c1f146d6d7589 */ /* 0x000fe200000e0000 */
[----:B------:R-:W-:Y:S02]  /*d2f0*/  MOV R90, R48 ;  /* 0x00000030005a7202 */ /* 0x000fe40000000f00 */
[----:B------:R-:W-:Y:S01]  /*d300*/  MOV R94, R56 ;  /* 0x00000038005e7202 */ /* 0x000fe20000000f00 */
[----:B------:R-:W-:Y:S01]  /*d310*/  SHFL.IDX PT, R111, R111, R20, 0x1c1f ;  /* 0x001c1f146f6f7589 */ /* 0x000fe200000e0000 */
[----:B------:R-:W-:Y:S02]  /*d320*/  MOV R57, R42 ;  /* 0x0000002a00397202 */ /* 0x000fe40000000f00 */
[----:B------:R-:W-:Y:S01]  /*d330*/  MOV R43, R10 ;  /* 0x0000000a002b7202 */ /* 0x000fe20000000f00 */
[----:B------:R-:W-:Y:S01]  /*d340*/  SHFL.IDX PT, R115, R115, R20, 0x1c1f ;  /* 0x001c1f1473737589 */ /* 0x000fe200000e0000 */
[----:B------:R-:W-:-:S02]  /*d350*/  MOV R3, R8 ;  /* 0x0000000800037202 */ /* 0x000fc40000000f00 */
[----:B------:R-:W-:Y:S01]  /*d360*/  MOV R49, R12 ;  /* 0x0000000c00317202 */ /* 0x000fe20000000f00 */
[----:B------:R-:W-:Y:S01]  /*d370*/  SHFL.IDX PT, R119, R119, R20, 0x1c1f ;  /* 0x001c1f1477777589 */ /* 0x000fe200000e0000 */
[----:B0-----:R-:W-:Y:S02]  /*d380*/  SEL R8, R75, R66, P0 ;  /* 0x000000424b087207 */ /* 0x001fe40000000000 */
[----:B------:R-:W-:Y:S01]  /*d390*/  SEL R10, R66, R75, P0 ;  /* 0x0000004b420a7207 */ /* 0x000fe20000000000 */
[----:B------:R-:W-:Y:S01]  /*d3a0*/  SHFL.IDX PT, R121, R121, R20, 0x1c1f ;  /* 0x001c1f1479797589 */ /* 0x000fe200000e0000 */
[----:B-1----:R-:W-:Y:S02]  /*d3b0*/  SEL R13, R107, R72, P0 ;  /* 0x000000486b0d7207 */ /* 0x002fe40000000000 */
[----:B------:R-:W-:Y:S01]  /*d3c0*/  SEL R15, R72, R107, P0 ;  /* 0x0000006b480f7207 */ /* 0x000fe20000000000 */
[----:B------:R-:W-:Y:S01]  /*d3d0*/  SHFL.IDX PT, R123, R123, R20, 0x1c1f ;  /* 0x001c1f147b7b7589 */ /* 0x000fe200000e0000 */
[----:B--2---:R-:W-:-:S02]  /*d3e0*/  SEL R9, R113, R74, P0 ;  /* 0x0000004a71097207 */ /* 0x004fc40000000000 */
[----:B------:R-:W-:Y:S01]  /*d3f0*/  SEL R11, R74, R113, P0 ;  /* 0x000000714a0b7207 */ /* 0x000fe20000000000 */
[----:B------:R-:W-:Y:S01]  /*d400*/  SHFL.IDX PT, R125, R125, R20, 0x1c1f ;  /* 0x001c1f147d7d7589 */ /* 0x000fe200000e0000 */
[----:B------:R-:W-:Y:S02]  /*d410*/  MOV R42, R4 ;  /* 0x00000004002a7202 */ /* 0x000fe40000000f00 */
[----:B---3--:R-:W-:Y:S01]  /*d420*/  SEL R5, R117, R76, P0 ;  /* 0x0000004c75057207 */ /* 0x008fe20000000000 */
        /* <DEDUP_REMOVED lines=8> */
[----:B------:R-:W-:Y:S01]  /*d4b0*/  PLOP3.LUT P2, PT, PT, PT, UP0, 0x80, 0x0 ;  /* 0x000000000000781c */ /* 0x000fe20003f4f008 */
[----:B------:R-:W-:Y:S04]  /*d4c0*/  SHFL.IDX PT, R133, R133, R20, 0x1c1f ;  /* 0x001c1f1485857589 */ /* 0x000fe800000e0000 */
[----:B------:R-:W-:Y:S04]  /*d4d0*/  SHFL.IDX PT, R135, R135, R20, 0x1c1f ;  /* 0x001c1f1487877589 */ /* 0x000fe800000e0000 */
[----:B------:R-:W0:Y:S04]  /*d4e0*/  SHFL.IDX PT, R20, R21, R37, 0x1c1f ;  /* 0x001c1f2515147589 */ /* 0x000e2800000e0000 */
[----:B------:R-:W1:Y:S04]  /*d4f0*/  SHFL.IDX PT, R58, R58, R37, 0x1c1f ;  /* 0x001c1f253a3a7589 */ /* 0x000e6800000e0000 */
[----:B------:R0:W2:Y:S04]  /*d500*/  SHFL.IDX PT, R36, R24, R37, 0x1c1f ;  /* 0x001c1f2518247589 */ /* 0x0000a800000e0000 */
[----:B------:R-:W3:Y:S01]  /*d510*/  SHFL.IDX PT, R78, R47, R37, 0x1c1f ;  /* 0x001c1f252f4e7589 */ /* 0x000ee200000e0000 */
[----:B------:R-:W-:Y:S06]  /*d520*/  BAR.SYNC.DEFER_BLOCKING 0x1, 0x100 ;  /* 0x0044000000007b1d */ /* 0x000fec0000010000 */
[----:B------:R1:W-:Y:S01]  /*d530*/  SHFL.IDX PT, R38, R25, R37, 0x1c1f ;  /* 0x001c1f2519267589 */ /* 0x0003e200000e0000 */
[----:B0-----:R-:W-:-:S03]  /*d540*/  SEL R24, R79, R20, P0 ;  /* 0x000000144f187207 */ /* 0x001fc60000000000 */
[----:B------:R-:W-:Y:S04]  /*d550*/  SHFL.IDX PT, R46, R46, R37, 0x1c1f ;  /* 0x001c1f252e2e7589 */ /* 0x000fe800000e0000 */
[----:B------:R0:W-:Y:S01]  /*d560*/  SHFL.IDX PT, R44, R26, R37, 0x1c1f ;  /* 0x001c1f251a2c7589 */ /* 0x0001e200000e0000 */
[----:B-1----:R-:W-:-:S03]  /*d570*/  SEL R25, R105, R58, P0 ;  /* 0x0000003a69197207 */ /* 0x002fc60000000000 */
[----:B------:R-:W-:Y:S04]  /*d580*/  SHFL.IDX PT, R50, R50, R37, 0x1c1f ;  /* 0x001c1f2532327589 */ /* 0x000fe800000e0000 */
[----:B------:R1:W-:Y:S01]  /*d590*/  SHFL.IDX PT, R48, R27, R37, 0x1c1f ;  /* 0x001c1f251b307589 */ /* 0x0003e200000e0000 */
[----:B0-----:R-:W-:-:S03]  /*d5a0*/  SEL R26, R20, R79, P0 ;  /* 0x0000004f141a7207 */ /* 0x001fc60000000000 */
[----:B------:R-:W-:Y:S04]  /*d5b0*/  SHFL.IDX PT, R80, R51, R37, 0x1c1f ;  /* 0x001c1f2533507589 */ /* 0x000fe800000e0000 */
[----:B------:R2:W-:Y:S01]  /*d5c0*/  SHFL.IDX PT, R52, R28, R37, 0x1c1f ;  /* 0x001c1f251c347589 */ /* 0x0005e200000e0000 */
[----:B-1----:R-:W-:-:S03]  /*d5d0*/  SEL R27, R58, R105, P0 ;  /* 0x000000693a1b7207 */ /* 0x002fc60000000000 */
[----:B------:R-:W-:Y:S04]  /*d5e0*/  SHFL.IDX PT, R82, R59, R37, 0x1c1f ;  /* 0x001c1f253b527589 */ /* 0x000fe800000e0000 */
[----:B------:R3:W0:Y:S01]  /*d5f0*/  SHFL.IDX PT, R54, R29, R37, 0x1c1f ;  /* 0x001c1f251d367589 */ /* 0x00062200000e0000 */
[----:B--2---:R-:W-:-:S03]  /*d600*/  SEL R28, R81, R36, P0 ;  /* 0x00000024511c7207 */ /* 0x004fc60000000000 */
[----:B------:R-:W1:Y:S04]  /*d610*/  SHFL.IDX PT, R62, R62, R37, 0x1c1f ;  /* 0x001c1f253e3e7589 */ /* 0x000e6800000e0000 */
[----:B------:R2:W-:Y:S01]  /*d620*/  SHFL.IDX PT, R56, R30, R37, 0x1c1f ;  /* 0x001c1f251e387589 */ /* 0x0005e200000e0000 */
[----:B---3--:R-:W-:-:S03]  /*d630*/  SEL R29, R109, R78, P0 ;  /* 0x0000004e6d1d7207 */ /* 0x008fc60000000000 */
[----:B------:R-:W-:Y:S04]  /*d640*/  SHFL.IDX PT, R64, R64, R37, 0x1c1f ;  /* 0x001c1f2540407589 */ /* 0x000fe800000e0000 */
[----:B------:R3:W-:Y:S01]  /*d650*/  SHFL.IDX PT, R60, R31, R37, 0x1c1f ;  /* 0x001c1f251f3c7589 */ /* 0x0007e200000e0000 */
[----:B--2---:R-:W-:-:S03]  /*d660*/  SEL R30, R36, R81, P0 ;  /* 0x00000051241e7207 */ /* 0x004fc60000000000 */
[----:B------:R2:W-:Y:S04]  /*d670*/  SHFL.IDX PT, R66, R32, R37, 0x1c1f ;  /* 0x001c1f2520427589 */ /* 0x0005e800000e0000 */
[----:B------:R-:W-:Y:S01]  /*d680*/  SHFL.IDX PT, R84, R65, R37, 0x1c1f ;  /* 0x001c1f2541547589 */ /* 0x000fe200000e0000 */
[----:B0-----:R-:W-:Y:S02]  /*d690*/  SEL R36, R95, R54, P0 ;  /* 0x000000365f247207 */ /* 0x001fe40000000000 */
[----:B---3--:R-:W-:Y:S01]  /*d6a0*/  SEL R31, R78, R109, P0 ;  /* 0x0000006d4e1f7207 */ /* 0x008fe20000000000 */
[----:B------:R0:W-:Y:S01]  /*d6b0*/  SHFL.IDX PT, R72, R33, R37, 0x1c1f ;  /* 0x001c1f2521487589 */ /* 0x0001e200000e0000 */
[----:B-1----:R-:W-:Y:S02]  /*d6c0*/  SEL R39, R62, R123, P0 ;  /* 0x0000007b3e277207 */ /* 0x002fe40000000000 */
[----:B--2---:R-:W-:Y:S01]  /*d6d0*/  SEL R32, R89, R52, P0 ;  /* 0x0000003459207207 */ /* 0x004fe20000000000 */
[----:B------:R-:W1:Y:S04]  /*d6e0*/  SHFL.IDX PT, R86, R67, R37, 0x1c1f ;  /* 0x001c1f2543567589 */ /* 0x000e6800000e0000 */
[----:B------:R2:W-:Y:S01]  /*d6f0*/  SHFL.IDX PT, R74, R34, R37, 0x1c1f ;  /* 0x001c1f25224a7589 */ /* 0x0005e200000e0000 */
[----:B0-----:R-:W-:-:S03]  /*d700*/  SEL R33, R121, R82, P0 ;  /* 0x0000005279217207 */ /* 0x001fc60000000000 */
[----:B------:R-:W-:Y:S04]  /*d710*/  SHFL.IDX PT, R68, R68, R37, 0x1c1f ;  /* 0x001c1f2544447589 */ /* 0x000fe800000e0000 */
[----:B------:R-:W0:Y:S01]  /*d720*/  SHFL.IDX PT, R70, R70, R37, 0x1c1f ;  /* 0x001c1f2546467589 */ /* 0x000e2200000e0000 */
[----:B--2---:R-:W-:-:S03]  /*d730*/  SEL R34, R52, R89, P0 ;  /* 0x0000005934227207 */ /* 0x004fc60000000000 */
[----:B------:R2:W-:Y:S04]  /*d740*/  SHFL.IDX PT, R76, R35, R37, 0x1c1f ;  /* 0x001c1f25234c7589 */ /* 0x0005e800000e0000 */
[----:B------:R3:W4:Y:S04]  /*d750*/  SHFL.IDX PT, R88, R71, R37, 0x1c1f ;  /* 0x001c1f2547587589 */ /* 0x00072800000e0000 */
[----:B------:R0:W-:Y:S01]  /*d760*/  STSM.16.M88.4 [R98], R4 ;  /* 0x0000000462007844 */ /* 0x0001e20000000200 */
[----:B-1----:R-:W-:Y:S02]  /*d770*/  SEL R65, R129, R86, P0 ;  /* 0x0000005681417207 */ /* 0x002fe40000000000 */
[----:B--2---:R-:W-:Y:S01]  /*d780*/  SEL R35, R82, R121, P0 ;  /* 0x0000007952237207 */ /* 0x004fe20000000000 */
[----:B------:R1:W-:Y:S01]  /*d790*/  STSM.16.M88.4 [R96], R8 ;  /* 0x0000000860007844 */ /* 0x0003e20000000200 */
[----:B------:R-:W-:-:S02]  /*d7a0*/  SEL R67, R86, R129, P0 ;  /* 0x0000008156437207 */ /* 0x000fc40000000000 */
[----:B---3--:R-:W-:Y:S01]  /*d7b0*/  SEL R37, R123, R62, P0 ;  /* 0x0000003e7b257207 */ /* 0x008fe20000000000 */
[----:B------:R2:W-:Y:S04]  /*d7c0*/  STSM.16.M88.4 [R94], R12 ;  /* 0x0000000c5e007844 */ /* 0x0005e80000000200 */
[----:B------:R4:W-:Y:S01]  /*d7d0*/  STSM.16.M88.4 [R92], R24 ;  /* 0x000000185c007844 */ /* 0x0009e20000000200 */
[----:B0-----:R-:W-:Y:S02]  /*d7e0*/  SEL R73, R133, R70, P0 ;  /* 0x0000004685497207 */ /* 0x001fe40000000000 */
[----:B------:R-:W-:Y:S01]  /*d7f0*/  SEL R75, R70, R133, P0 ;  /* 0x00000085464b7207 */ /* 0x000fe20000000000 */
[----:B------:R-:W-:Y:S01]  /*d800*/  STSM.16.M88.4 [R90], R28 ;  /* 0x0000001c5a007844 */ /* 0x000fe20000000200 */
[----:B------:R-:W-:-:S02]  /*d810*/  SEL R4, R83, R38, P0 ;  /* 0x0000002653047207 */ /* 0x000fc40000000000 */
[----:B------:R-:W-:Y:S02]  /*d820*/  SEL R6, R38, R83, P0 ;  /* 0x0000005326067207 */ /* 0x000fe40000000000 */
[----:B------:R-:W-:Y:S02]  /*d830*/  SEL R5, R111, R46, P0 ;  /* 0x0000002e6f057207 */ /* 0x000fe40000000000 */
[----:B------:R-:W-:Y:S02]  /*d840*/  SEL R7, R46, R111, P0 ;  /* 0x0000006f2e077207 */ /* 0x000fe40000000000 */
[----:B-1----:R-:W-:Y:S02]  /*d850*/  SEL R8, R85, R44, P0 ;  /* 0x0000002c55087207 */ /* 0x002fe40000000000 */
[----:B------:R-:W-:Y:S01]  /*d860*/  SEL R10, R44, R85, P0 ;  /* 0x000000552c0a7207 */ /* 0x000fe20000000000 */
[----:B------:R0:W-:Y:S01]  /*d870*/  STSM.16.M88.4 [R61], R4 ;  /* 0x000000043d007844 */ /* 0x0001e20000000200 */
[----:B------:R-:W-:-:S02]  /*d880*/  SEL R9, R115, R50, P0 ;  /* 0x0000003273097207 */ /* 0x000fc40000000000 */
[----:B------:R-:W-:Y:S02]  /*d890*/  SEL R11, R50, R115, P0 ;  /* 0x00000073320b7207 */ /* 0x000fe40000000000 */
[----:B--2---:R-:W-:Y:S02]  /*d8a0*/  SEL R12, R87, R48, P0 ;  /* 0x00000030570c7207 */ /* 0x004fe40000000000 */
[----:B------:R-:W-:Y:S01]  /*d8b0*/  SEL R14, R48, R87, P0 ;  /* 0x00000057300e7207 */ /* 0x000fe20000000000 */
[----:B------:R1:W-:Y:S01]  /*d8c0*/  STSM.16.M88.4 [R57], R8 ;  /* 0x0000000839007844 */ /* 0x0003e20000000200 */
[----:B------:R-:W-:Y:S02]  /*d8d0*/  SEL R13, R119, R80, P0 ;  /* 0x00000050770d7207 */ /* 0x000fe40000000000 */
[----:B------:R-:W-:Y:S02]  /*d8e0*/  SEL R15, R80, R119, P0 ;  /* 0x00000077500f7207 */ /* 0x000fe40000000000 */
[----:B------:R-:W-:-:S02]  /*d8f0*/  SEL R38, R54, R95, P0 ;  /* 0x0000005f36267207 */ /* 0x000fc40000000000 */
[----:B----4-:R-:W-:Y:S01]  /*d900*/  SEL R25, R135, R88, P0 ;  /* 0x0000005887197207 */ /* 0x010fe20000000000 */
[----:B------:R2:W-:Y:S01]  /*d910*/  STSM.16.M88.4 [R55], R12 ;  /* 0x0000000c37007844 */ /* 0x0005e20000000200 */
[----:B0-----:R-:W-:Y:S02]  /*d920*/  SEL R4, R93, R56, P0 ;  /* 0x000000385d047207 */ /* 0x001fe40000000000 */
[----:B------:R-:W-:Y:S01]  /*d930*/  SEL R6, R56, R93, P0 ;  /* 0x0000005d38067207 */ /* 0x000fe20000000000 */
[----:B------:R-:W-:Y:S01]  /*d940*/  STSM.16.M88.4 [R53], R32 ;  /* 0x0000002035007844 */ /* 0x000fe20000000200 */
[----:B------:R-:W-:Y:S02]  /*d950*/  SEL R5, R125, R64, P0 ;  /* 0x000000407d057207 */ /* 0x000fe40000000000 */
[----:B------:R-:W-:Y:S01]  /*d960*/  SEL R7, R64, R125, P0 ;  /* 0x0000007d40077207 */ /* 0x000fe20000000000 */
[----:B------:R-:W-:Y:S01]  /*d970*/  STSM.16.M88.4 [R49], R36 ;  /* 0x0000002431007844 */ /* 0x000fe20000000200 */
[----:B-1----:R-:W-:-:S02]  /*d980*/  SEL R8, R97, R60, P0 ;  /* 0x0000003c61087207 */ /* 0x002fc40000000000 */
[----:B------:R-:W-:Y:S01]  /*d990*/  SEL R10, R60, R97, P0 ;  /* 0x000000613c0a7207 */ /* 0x000fe20000000000 */
[----:B------:R0:W-:Y:S01]  /*d9a0*/  STSM.16.M88.4 [R45], R4 ;  /* 0x000000042d007844 */ /* 0x0001e20000000200 */
[----:B------:R-:W-:Y:S02]  /*d9b0*/  SEL R9, R127, R84, P0 ;  /* 0x000000547f097207 */ /* 0x000fe40000000000 */
[----:B------:R-:W-:Y:S02]  /*d9c0*/  SEL R11, R84, R127, P0 ;  /* 0x0000007f540b7207 */ /* 0x000fe40000000000 */
[----:B------:R-:W-:Y:S02]  /*d9d0*/  SEL R64, R101, R66, P0 ;  /* 0x0000004265407207 */ /* 0x000fe40000000000 */
[----:B------:R-:W-:Y:S01]  /*d9e0*/  SEL R66, R66, R101, P0 ;  /* 0x0000006542427207 */ /* 0x000fe20000000000 */
[----:B------:R-:W-:Y:S01]  /*d9f0*/  STSM.16.M88.4 [R43], R8 ;  /* 0x000000082b007844 */ /* 0x000fe20000000200 */
[----:B--2---:R-:W-:-:S02]  /*da00*/  SEL R12, R103, R72, P0 ;  /* 0x00000048670c7207 */ /* 0x004fc40000000000 */
[----:B------:R-:W-:Y:S01]  /*da10*/  SEL R14, R72, R103, P0 ;  /* 0x00000067480e7207 */ /* 0x000fe20000000000 */
[----:B------:R1:W-:Y:S01]  /*da20*/  STSM.16.M88.4 [R3], R64 ;  /* 0x0000004003007844 */ /* 0x0003e20000000200 */
[----:B------:R-:W-:Y:S02]  /*da30*/  SEL R13, R131, R68, P0 ;  /* 0x00000044830d7207 */ /* 0x000fe40000000000 */
[----:B------:R-:W-:Y:S01]  /*da40*/  SEL R15, R68, R131, P0 ;  /* 0x00000083440f7207 */ /* 0x000fe20000000000 */
[----:B0-----:R-:W-:Y:S01]  /*da50*/  IMAD.U32 R4, RZ, RZ, UR10 ;  /* 0x0000000aff047e24 */ /* 0x001fe2000f8e00ff */
[----:B------:R-:W-:Y:S01]  /*da60*/  SEL R72, R99, R74, P0 ;  /* 0x0000004a63487207 */ /* 0x000fe20000000000 */
[----:B------:R-:W-:Y:S01]  /*da70*/  IMAD.U32 R5, RZ, RZ, UR11 ;  /* 0x0000000bff057e24 */ /* 0x000fe2000f8e00ff */
[----:B------:R-:W-:Y:S01]  /*da80*/  SEL R74, R74, R99, P0 ;  /* 0x000000634a4a7207 */ /* 0x000fe20000000000 */
[----:B------:R0:W-:Y:S01]  /*da90*/  STSM.16.M88.4 [R40], R12 ;  /* 0x0000000c28007844 */ /* 0x0001e20000000200 */
[----:B------:R-:W-:Y:S01]  /*daa0*/  SEL R27, R88, R135, P0 ;  /* 0x00000087581b7207 */ /* 0x000fe20000000000 */
[----:B------:R-:W-:Y:S01]  /*dab0*/  ULDC.64 UR10, c[0x0][0xc08] ;  /* 0x00030200000a7ab9 */ /* 0x000fe20000000a00 */
[----:B------:R-:W-:Y:S01]  /*dac0*/  SEL R24, R91, R76, P0 ;  /* 0x0000004c5b187207 */ /* 0x000fe20000000000 */
[----:B------:R0:W-:Y:S01]  /*dad0*/  STSM.16.M88.4 [R41], R72 ;  /* 0x0000004829007844 */ /* 0x0001e20000000200 */
[----:B------:R-:W-:Y:S01]  /*dae0*/  SEL R26, R76, R91, P0 ;  /* 0x0000005b4c1a7207 */ /* 0x000fe20000000000 */
[----:B------:R-:W-:Y:S01]  /*daf0*/  UISETP.NE.U32.AND UP1, UPT, UR10, URZ, UPT ;  /* 0x0000003f0a00728c */ /* 0x000fe2000bf25070 */
[----:B------:R-:W2:Y:S03]  /*db00*/  LDC R76, c[0x0][0xbe8] ;  /* 0x0002fa00ff4c7b82 */ /* 0x000ea60000000800 */
[----:B------:R0:W-:Y:S05]  /*db10*/  STSM.16.M88.4 [R42], R24 ;  /* 0x000000182a007844 */ /* 0x0001ea0000000200 */
[----:B------:R-:W-:Y:S01]  /*db20*/  BAR.SYNC.DEFER_BLOCKING 0x1, 0x100 ;  /* 0x0044000000007b1d */ /* 0x000fe20000010000 */
[----:B------:R-:W-:-:S06]  /*db30*/  UISETP.NE.AND.EX UP1, UPT, UR11, URZ, UPT, UP1 ;  /* 0x0000003f0b00728c */ /* 0x000fcc000bf25310 */
[----:B------:R-:W-:-:S05]  /*db40*/  PLOP3.LUT P0, PT, PT, PT, UP1, 0x80, 0x0 ;  /* 0x000000000000781c */ /* 0x000fca0003f0f018 */
[----:B------:R-:W-:Y:S02]  /*db50*/  @UP1 ULDC.64 UR10, c[0x0][0xc08] ;  /* 0x00030200000a1ab9 */ /* 0x000fe40000000a00 */
[----:B------:R-:W-:Y:S01]  /*db60*/  @UP1 UIMAD.WIDE UR10, UR38, 0x4, UR10 ;  /* 0x00000004260a18a5 */ /* 0x000fe2000f8e020a */
[----:B------:R-:W-:Y:S02]  /*db70*/  ULDC UR4, c[0x0][0xa88] ;  /* 0x0002a20000047ab9 */ /* 0x000fe40000000800 */
[----:B-1----:R-:W-:-:S03]  /*db80*/  IMAD.U32 R3, RZ, RZ, UR4 ;  /* 0x00000004ff037e24 */ /* 0x002fc6000f8e00ff */
[----:B------:R-:W-:Y:S02]  /*db90*/  IMAD.U32 R10, RZ, RZ, UR10 ;  /* 0x0000000aff0a7e24 */ /* 0x000fe4000f8e00ff */
[----:B------:R-:W-:Y:S01]  /*dba0*/  IMAD.U32 R11, RZ, RZ, UR11 ;  /* 0x0000000bff0b7e24 */ /* 0x000fe2000f8e00ff */
[----:B------:R-:W3:Y:S01]  /*dbb0*/  @P2 LDG.E R6, desc[UR54][R4.64] ;  /* 0x0000003604062981 */ /* 0x000ee2000c1e1900 */
[----:B--2---:R-:W-:Y:S01]  /*dbc0*/  ISETP.NE.AND P1, PT, R76, 0x1, PT ;  /* 0x000000014c00780c */ /* 0x004fe20003f25270 */
[----:B------:R-:W-:Y:S01]  /*dbd0*/  UMOV UR4, URZ ;  /* 0x0000003f00047c82 */ /* 0x000fe20008000000 */
[----:B------:R-:W-:Y:S01]  /*dbe0*/  VIADD R8, R18, UR39 ;  /* 0x0000002712087c36 */ /* 0x000fe20008000000 */
[----:B------:R0:W5:Y:S10]  /*dbf0*/  @P0 LDG.E R3, desc[UR54][R10.64] ;  /* 0x000000360a030981 */ /* 0x000174000c1e1900 */
[----:B------:R-:W1:Y:S08]  /*dc00*/  @P1 LDC R7, c[0x0][0xbec] ;  /* 0x0002fb00ff071b82 */ /* 0x000e700000000800 */
[----:B------:R-:W2:Y:S01]  /*dc10*/  @P1 LDC R9, c[0x0][0xbf0] ;  /* 0x0002fc00ff091b82 */ /* 0x000ea20000000800 */
[----:B---3--:R-:W-:Y:S01]  /*dc20*/  @P2 R2UR UR4, R6 ;  /* 0x00000000060422ca */ /* 0x008fe200000e0000 */
[----:B012---:R-:W-:-:S14]  /*dc30*/  @P0 BRA `(.L_x_1503) ;  /* 0x0000000000100947 */ /* 0x007fdc0003800000 */
[----:B------:R-:W-:Y:S05]  /*dc40*/  @!P2 BRA `(.L_x_1503) ;  /* 0x00000000000ca947 */ /* 0x000fea0003800000 */
[----:B------:R-:W2:Y:S04]  /*dc50*/  LDG.E R6, desc[UR54][R4.64] ;  /* 0x0000003604067981 */ /* 0x000ea8000c1e1900 */
[----:B-----5:R-:W2:Y:S02]  /*dc60*/  LDG.E R3, desc[UR54][R4.64+0x4] ;  /* 0x0000043604037981 */ /* 0x020ea4000c1e1900 */
[----:B--2---:R-:W-:-:S07]  /*dc70*/  IMAD.IADD R3, R3, 0x1, -R6 ;  /* 0x0000000103037824 */ /* 0x004fce00078e0a06 */
.L_x_1503:
[----:B------:R-:W-:Y:S01]  /*dc80*/  USHF.R.S32.HI UR18, URZ, 0x1f, UR37 ;  /* 0x0000001f3f127899 */ /* 0x000fe20008011425 */
[----:B------:R-:W-:Y:S01]  /*dc90*/  @P1 IMAD.HI.U32 R4, R8, R7, RZ ;  /* 0x0000000708041227 */ /* 0x000fe200078e00ff */
[----:B------:R-:W-:Y:S01]  /*dca0*/  ULDC.64 UR14, c[0x0][0xb90] ;  /* 0x0002e400000e7ab9 */ /* 0x000fe20000000a00 */
[----:B------:R-:W-:Y:S01]  /*dcb0*/  USHF.R.S32.HI UR11, URZ, 0x1f, UR4 ;  /* 0x0000001f3f0b7899 */ /* 0x000fe20008011404 */
[----:B------:R-:W0:Y:S01]  /*dcc0*/  @P1 LDC R77, c[0x0][0xbf0] ;  /* 0x0002fc00ff4d1b82 */ /* 0x000e220000000800 */
[----:B------:R-:W-:Y:S01]  /*dcd0*/  UIMAD UR7, UR18, UR14, URZ ;  /* 0x0000000e120772a4 */ /* 0x000fe2000f8e023f */
[----:B------:R-:W-:Y:S01]  /*dce0*/  IMAD.MOV.U32 R6, RZ, RZ, R8 ;  /* 0x000000ffff067224 */ /* 0x000fe200078e0008 */
[----:B------:R-:W-:Y:S01]  /*dcf0*/  USHF.R.S32.HI UR17, URZ, 0x1f, UR38 ;  /* 0x0000001f3f117899 */ /* 0x000fe20008011426 */
[----:B------:R-:W-:Y:S01]  /*dd00*/  @P1 SHF.R.U32.HI R6, RZ, R9, R4 ;  /* 0x00000009ff061219 */ /* 0x000fe20000011604 */
[----:B------:R-:W-:Y:S01]  /*dd10*/  UMOV UR10, UR4 ;  /* 0x00000004000a7c82 */ /* 0x000fe20008000000 */
[----:B------:R-:W-:Y:S01]  /*dd20*/  UIMAD UR7, UR37, UR15, UR7 ;  /* 0x0000000f250772a4 */ /* 0x000fe2000f8e0207 */
[----:B------:R-:W-:Y:S01]  /*dd30*/  IMAD R4, R185, 0x40, R17 ;  /* 0x00000040b9047824 */ /* 0x000fe200078e0211 */
[----:B------:R-:W-:Y:S01]  /*dd40*/  UIMAD.WIDE.U32 UR12, UR37, UR14, UR10 ;  /* 0x0000000e250c72a5 */ /* 0x000fe2000f8e000a */
[----:B------:R-:W-:Y:S01]  /*dd50*/  IMAD.MOV R9, RZ, RZ, -R6 ;  /* 0x000000ffff097224 */ /* 0x000fe200078e0a06 */
[----:B------:R-:W-:Y:S01]  /*dd60*/  USEL UR17, UR17, URZ, !UP0 ;  /* 0x0000003f11117287 */ /* 0x000fe2000c000000 */
[----:B------:R-:W-:Y:S01]  /*dd70*/  IMAD.MOV.U32 R5, RZ, RZ, 0x2 ;  /* 0x00000002ff057424 */ /* 0x000fe200078e00ff */
[----:B------:R-:W-:Y:S01]  /*dd80*/  ULDC.64 UR14, c[0x0][0xb98] ;  /* 0x0002e600000e7ab9 */ /* 0x000fe20000000a00 */
[----:B------:R-:W-:Y:S01]  /*dd90*/  UIADD3 UR13, UR13, UR7, URZ ;  /* 0x000000070d0d7290 */ /* 0x000fe2000fffe03f */
[----:B------:R-:W-:Y:S01]  /*dda0*/  IMAD R9, R76, R9, R8 ;  /* 0x000000094c097224 */ /* 0x000fe200078e0208 */
[----:B------:R-:W-:Y:S01]  /*ddb0*/  USEL UR16, UR38, URZ, !UP0 ;  /* 0x0000003f26107287 */ /* 0x000fe2000c000000 */
[----:B------:R-:W-:Y:S01]  /*ddc0*/  SHF.R.S32.HI R8, RZ, 0x1f, R6 ;  /* 0x0000001fff087819 */ /* 0x000fe20000011406 */
[----:B------:R-:W-:Y:S01]  /*ddd0*/  UIMAD UR7, UR17, UR14, URZ ;  /* 0x0000000e110772a4 */ /* 0x000fe2000f8e023f */
[----:B------:R-:W-:Y:S01]  /*dde0*/  IMAD.WIDE R4, R4, R5, UR8 ;  /* 0x0000000804047e25 */ /* 0x000fe2000f8e0205 */
[----:B------:R-:W-:Y:S01]  /*ddf0*/  UIMAD.WIDE.U32 UR12, UR16, UR14, UR12 ;  /* 0x0000000e100c72a5 */ /* 0x000fe2000f8e000c */
[----:B------:R-:W-:Y:S01]  /*de00*/  SHF.R.S32.HI R7, RZ, 0x1f, R9 ;  /* 0x0000001fff077819 */ /* 0x000fe20000011409 */
[----:B------:R-:W-:Y:S01]  /*de10*/  UIMAD UR7, UR16, UR15, UR7 ;  /* 0x0000000f100772a4 */ /* 0x000fe2000f8e0207 */
[----:B-----5:R-:W-:Y:S01]  /*de20*/  IMAD R81, R3, R76, RZ ;  /* 0x0000004c03517224 */ /* 0x020fe200078e02ff */
[----:B------:R-:W-:Y:S01]  /*de30*/  ULDC.64 UR8, c[0x0][0xb88] ;  /* 0x0002e20000087ab9 */ /* 0x000fe20000000a00 */
[----:B------:R-:W-:Y:S01]  /*de40*/  IADD3 R53, P3, R4, 0x4000, RZ ;  /* 0x0000400004357810 */ /* 0x000fe20007f7e0ff */
[----:B------:R-:W-:Y:S01]  /*de50*/  IMAD R10, R7, UR8, RZ ;  /* 0x00000008070a7c24 */ /* 0x000fe2000f8e02ff */
[----:B------:R-:W-:Y:S01]  /*de60*/  IADD3 R6, P0, R6, UR12, RZ ;  /* 0x0000000c06067c10 */ /* 0x000fe2000ff1e0ff */
[----:B------:R-:W-:Y:S01]  /*de70*/  IMAD.U32 R11, RZ, RZ, UR7 ;  /* 0x00000007ff0b7e24 */ /* 0x000fe2000f8e00ff */
[----:B------:R-:W-:Y:S01]  /*de80*/  LOP3.LUT R52, R53, 0x380, RZ, 0xc0, !PT ;  /* 0x0000038035347812 */ /* 0x000fe200078ec0ff */
[----:B------:R-:W-:Y:S01]  /*de90*/  IMAD R15, R9, UR9, R10 ;  /* 0x00000009090f7c24 */ /* 0x000fe2000f8e020a */
[----:B------:R-:W-:Y:S01]  /*dea0*/  IADD3 R29, P2, R4, 0x5000, RZ ;  /* 0x00005000041d7810 */ /* 0x000fe20007f5e0ff */
[----:B------:R-:W-:Y:S01]  /*deb0*/  VIADD R26, R188, UR39 ;  /* 0x00000027bc1a7c36 */ /* 0x000fe20008000000 */
[----:B------:R-:W-:Y:S01]  /*dec0*/  IADD3.X R7, R8, UR13, R11, P0, !PT ;  /* 0x0000000d08077c10 */ /* 0x000fe200087fe40b */
[----:B------:R-:W-:Y:S01]  /*ded0*/  ULDC.64 UR12, c[0x0][0xaa0] ;  /* 0x0002a800000c7ab9 */ /* 0x000fe20000000a00 */
[----:B------:R-:W-:-:S02]  /*dee0*/  IADD3 R11, P5, R4, 0x1000, RZ ;  /* 0x00001000040b7810 */ /* 0x000fc40007fbe0ff */
[----:B------:R-:W-:Y:S01]  /*def0*/  SHF.R.U64 R52, R52, 0x3, RZ ;  /* 0x0000000334347819 */ /* 0x000fe200000012ff */
[----:B------:R-:W-:Y:S01]  /*df00*/  IMAD.WIDE.U32 R6, R9, UR8, R6 ;  /* 0x0000000809067c25 */ /* 0x000fe2000f8e0006 */
[----:B------:R-:W-:Y:S01]  /*df10*/  LOP3.LUT R8, R11, 0x380, RZ, 0xc0, !PT ;  /* 0x000003800b087812 */ /* 0x000fe200078ec0ff */
[----:B------:R-:W-:Y:S01]  /*df20*/  ULDC.64 UR8, c[0x0][0xb50] ;  /* 0x0002d40000087ab9 */ /* 0x000fe20000000a00 */
[----:B------:R-:W-:Y:S01]  /*df30*/  LOP3.LUT R52, R52, R53, RZ, 0x3c, !PT ;  /* 0x0000003534347212 */ /* 0x000fe200078e3cff */
[----:B------:R-:W-:Y:S01]  /*df40*/  IMAD.IADD R7, R7, 0x1, R15 ;  /* 0x0000000107077824 */ /* 0x000fe200078e020f */
[----:B------:R-:W-:Y:S01]  /*df50*/  SHF.R.U64 R8, R8, 0x3, RZ ;  /* 0x0000000308087819 */ /* 0x000fe200000012ff */
[--C-:B------:R-:W-:Y:S01]  /*df60*/  IMAD.X R53, RZ, RZ, R5.reuse, P3 ;  /* 0x000000ffff357224 */ /* 0x100fe200018e0605 */
[----:B------:R-:W-:Y:S01]  /*df70*/  LEA R14, P0, R6, UR8, 0x2 ;  /* 0x00000008060e7c11 */ /* 0x000fe2000f8010ff */
[----:B------:R-:W-:Y:S01]  /*df80*/  IMAD.X R9, RZ, RZ, R5, P5 ;  /* 0x000000ffff097224 */ /* 0x000fe200028e0605 */
[----:B------:R-:W-:-:S02]  /*df90*/  LOP3.LUT R8, R8, R11, RZ, 0x3c, !PT ;  /* 0x0000000b08087212 */ /* 0x000fc400078e3cff */
[----:B------:R-:W-:Y:S01]  /*dfa0*/  LEA.HI.X R11, R6, UR9, R7, 0x2, P0 ;  /* 0x00000009060b7c11 */ /* 0x000fe200080f1407 */
[----:B------:R-:W-:Y:S01]  /*dfb0*/  SHFL.IDX PT, R20, R14, RZ, 0x1c1f ;  /* 0x001c1fff0e147589 */ /* 0x000fe200000e0000 */
[----:B------:R-:W-:Y:S01]  /*dfc0*/  IADD3 R25, P0, R4, 0x3000, RZ ;  /* 0x0000300004197810 */ /* 0x000fe20007f1e0ff */
[----:B------:R-:W-:Y:S01]  /*dfd0*/  VIADD R6, R26, 0x8 ;  /* 0x000000081a067836 */ /* 0x000fe20000000000 */
[----:B------:R-:W-:Y:S01]  /*dfe0*/  IADD3 R45, P3, R4, 0xa000, RZ ;  /* 0x0000a000042d7810 */ /* 0x000fe20007f7e0ff */
[----:B------:R-:W1:Y:S01]  /*dff0*/  SHFL.IDX PT, R21, R11, RZ, 0x1c1f ;  /* 0x001c1fff0b157589 */ /* 0x000e6200000e0000 */
[----:B------:R-:W-:Y:S02]  /*e000*/  LOP3.LUT R24, R25, 0x380, RZ, 0xc0, !PT ;  /* 0x0000038019187812 */ /* 0x000fe400078ec0ff */
[----:B------:R-:W-:Y:S01]  /*e010*/  LOP3.LUT R44, R45, 0x380, RZ, 0xc0, !PT ;  /* 0x000003802d2c7812 */ /* 0x000fe200078ec0ff */
[----:B------:R-:W-:Y:S01]  /*e020*/  SHFL.IDX PT, R42, R14, 0x1, 0x1c1f ;  /* 0x003c1f000e2a7f89 */ /* 0x000fe200000e0000 */
[----:B------:R-:W-:-:S02]  /*e030*/  LOP3.LUT R28, R29, 0x380, RZ, 0xc0, !PT ;  /* 0x000003801d1c7812 */ /* 0x000fc400078ec0ff */
[----:B------:R-:W-:Y:S01]  /*e040*/  SHF.R.U64 R24, R24, 0x3, RZ ;  /* 0x0000000318187819 */ /* 0x000fe200000012ff */
[----:B------:R-:W2:Y:S01]  /*e050*/  SHFL.IDX PT, R43, R11, 0x1, 0x1c1f ;  /* 0x003c1f000b2b7f89 */ /* 0x000ea200000e0000 */
[----:B------:R-:W-:Y:S02]  /*e060*/  SHF.R.U64 R44, R44, 0x3, RZ ;  /* 0x000000032c2c7819 */ /* 0x000fe400000012ff */
[----:B------:R-:W-:Y:S02]  /*e070*/  SHF.R.U64 R28, R28, 0x3, RZ ;  /* 0x000000031c1c7819 */ /* 0x000fe400000012ff */
[----:B------:R-:W-:Y:S01]  /*e080*/  LOP3.LUT R24, R24, R25, RZ, 0x3c, !PT ;  /* 0x0000001918187212 */ /* 0x000fe200078e3cff */
[--C-:B------:R-:W-:Y:S01]  /*e090*/  IMAD.X R25, RZ, RZ, R5.reuse, P0 ;  /* 0x000000ffff197224 */ /* 0x100fe200000e0605 */
[----:B------:R-:W-:Y:S02]  /*e0a0*/  IADD3 R57, P0, R4, 0x9000, RZ ;  /* 0x0000900004397810 */ /* 0x000fe40007f1e0ff */
[----:B------:R-:W-:Y:S01]  /*e0b0*/  LOP3.LUT R44, R44, R45, RZ, 0x3c, !PT ;  /* 0x0000002d2c2c7212 */ /* 0x000fe200078e3cff */
[--C-:B------:R-:W-:Y:S01]  /*e0c0*/  IMAD.X R45, RZ, RZ, R5.reuse, P3 ;  /* 0x000000ffff2d7224 */ /* 0x100fe200018e0605 */
[----:B------:R-:W-:Y:S01]  /*e0d0*/  LOP3.LUT R28, R28, R29, RZ, 0x3c, !PT ;  /* 0x0000001d1c1c7212 */ /* 0x000fe200078e3cff */
[----:B------:R-:W-:Y:S01]  /*e0e0*/  IMAD.X R29, RZ, RZ, R5, P2 ;  /* 0x000000ffff1d7224 */ /* 0x000fe200010e0605 */
[----:B------:R-:W-:-:S02]  /*e0f0*/  IADD3 R10, P3, R4, 0xf000, RZ ;  /* 0x0000f000040a7810 */ /* 0x000fc40007f7e0ff */
[----:B------:R-:W-:Y:S02]  /*e100*/  LOP3.LUT R56, R57, 0x380, RZ, 0xc0, !PT ;  /* 0x0000038039387812 */ /* 0x000fe400078ec0ff */
[C---:B------:R-:W-:Y:S02]  /*e110*/  IADD3 R41, P2, R4.reuse, 0xb000, RZ ;  /* 0x0000b00004297810 */ /* 0x040fe40007f5e0ff */
[----:B------:R-:W-:Y:S01]  /*e120*/  IADD3 R13, P4, R4, 0x2000, RZ ;  /* 0x00002000040d7810 */ /* 0x000fe20007f9e0ff */
[----:B------:R-:W-:Y:S01]  /*e130*/  UIMAD UR7, UR11, UR12, URZ ;  /* 0x0000000c0b0772a4 */ /* 0x000fe2000f8e023f */
[----:B------:R-:W-:Y:S02]  /*e140*/  LOP3.LUT R3, R10, 0x380, RZ, 0xc0, !PT ;  /* 0x000003800a037812 */ /* 0x000fe400078ec0ff */
[C---:B------:R-:W-:Y:S02]  /*e150*/  IADD3 R33, P6, R4.reuse, 0x6000, RZ ;  /* 0x0000600004217810 */ /* 0x040fe40007fde0ff */
[----:B------:R-:W-:Y:S01]  /*e160*/  IADD3 R37, P5, R4, 0x7000, RZ ;  /* 0x0000700004257810 */ /* 0x000fe20007fbe0ff */
[----:B------:R-:W-:Y:S01]  /*e170*/  UIMAD.WIDE.U32 UR8, UR4, UR12, URZ ;  /* 0x0000000c040872a5 */ /* 0x000fe2000f8e003f */
[----:B------:R-:W-:Y:S01]  /*e180*/  SHF.R.U64 R56, R56, 0x3, RZ ;  /* 0x0000000338387819 */ /* 0x000fe200000012ff */
[----:B------:R-:W-:Y:S01]  /*e190*/  ULDC.64 UR10, c[0x0][0xae8] ;  /* 0x0002ba00000a7ab9 */ /* 0x000fe20000000a00 */
[----:B------:R-:W-:Y:S01]  /*e1a0*/  LOP3.LUT R40, R41, 0x380, RZ, 0xc0, !PT ;  /* 0x0000038029287812 */ /* 0x000fe200078ec0ff */
[----:B------:R-:W-:Y:S01]  /*e1b0*/  IMAD.X R49, RZ, RZ, R5, P3 ;  /* 0x000000ffff317224 */ /* 0x000fe200018e0605 */
[----:B------:R-:W-:-:S02]  /*e1c0*/  SHF.R.U64 R3, R3, 0x3, RZ ;  /* 0x0000000303037819 */ /* 0x000fc400000012ff */
[----:B------:R-:W-:Y:S01]  /*e1d0*/  LOP3.LUT R56, R56, R57, RZ, 0x3c, !PT ;  /* 0x0000003938387212 */ /* 0x000fe200078e3cff */
[--C-:B------:R-:W-:Y:S01]  /*e1e0*/  IMAD.X R57, RZ, RZ, R5.reuse, P0 ;  /* 0x000000ffff397224 */ /* 0x100fe200000e0605 */
[----:B------:R-:W-:Y:S02]  /*e1f0*/  SHF.R.U64 R40, R40, 0x3, RZ ;  /* 0x0000000328287819 */ /* 0x000fe400000012ff */
[----:B------:R-:W-:Y:S02]  /*e200*/  LOP3.LUT P0, RZ, R186, 0x3, RZ, 0xc0, !PT ;  /* 0x00000003baff7812 */ /* 0x000fe4000780c0ff */
[----:B------:R-:W-:Y:S02]  /*e210*/  LOP3.LUT R12, R13, 0x380, RZ, 0xc0, !PT ;  /* 0x000003800d0c7812 */ /* 0x000fe400078ec0ff */
[----:B------:R-:W-:Y:S01]  /*e220*/  LOP3.LUT R40, R40, R41, RZ, 0x3c, !PT ;  /* 0x0000002928287212 */ /* 0x000fe200078e3cff */
[----:B------:R-:W-:Y:S01]  /*e230*/  IMAD.X R41, RZ, RZ, R5, P2 ;  /* 0x000000ffff297224 */ /* 0x000fe200010e0605 */
[----:B------:R-:W-:-:S02]  /*e240*/  LOP3.LUT R48, R3, R10, RZ, 0x3c, !PT ;  /* 0x0000000a03307212 */ /* 0x000fc400078e3cff */
[----:B------:R-:W3:Y:S01]  /*e250*/  @P1 LDC R3, c[0x0][0xbec] ;  /* 0x0002fb00ff031b82 */ /* 0x000ee20000000800 */
[-C--:B------:R-:W-:Y:S02]  /*e260*/  ISETP.GE.OR P2, PT, R26, R81.reuse, P0 ;  /* 0x000000511a00720c */ /* 0x080fe40000746670 */
[----:B------:R-:W-:Y:S02]  /*e270*/  SHF.R.U64 R12, R12, 0x3, RZ ;  /* 0x000000030c0c7819 */ /* 0x000fe400000012ff */
[----:B------:R-:W-:Y:S02]  /*e280*/  ISETP.GE.OR P0, PT, R6, R81, P0 ;  /* 0x000000510600720c */ /* 0x000fe40000706670 */
[----:B------:R-:W-:Y:S01]  /*e290*/  LOP3.LUT R12, R12, R13, RZ, 0x3c, !PT ;  /* 0x0000000d0c0c7212 */ /* 0x000fe200078e3cff */
[----:B------:R-:W-:Y:S01]  /*e2a0*/  IMAD.X R13, RZ, RZ, R5, P4 ;  /* 0x000000ffff0d7224 */ /* 0x000fe200020e0605 */
[----:B------:R-:W-:Y:S01]  /*e2b0*/  IADD3 R65, P4, R4, 0x8000, RZ ;  /* 0x0000800004417810 */ /* 0x000fe20007f9e0ff */
[----:B------:R-:W-:Y:S01]  /*e2c0*/  UIMAD UR7, UR4, UR13, UR7 ;  /* 0x0000000d040772a4 */ /* 0x000fe2000f8e0207 */
[----:B------:R-:W-:-:S02]  /*e2d0*/  LOP3.LUT R32, R33, 0x380, RZ, 0xc0, !PT ;  /* 0x0000038021207812 */ /* 0x000fc400078ec0ff */
[----:B------:R-:W-:Y:S01]  /*e2e0*/  LOP3.LUT R36, R37, 0x380, RZ, 0xc0, !PT ;  /* 0x0000038025247812 */ /* 0x000fe200078ec0ff */
[----:B-1----:R-:W-:Y:S01]  /*e2f0*/  @!P2 ST.E desc[UR54][R20.64], R2 ;  /* 0x000000021400a985 */ /* 0x002fe2000c101936 */
[----:B------:R-:W-:Y:S01]  /*e300*/  LOP3.LUT R64, R65, 0x380, RZ, 0xc0, !PT ;  /* 0x0000038041407812 */ /* 0x000fe200078ec0ff */
[----:B------:R-:W-:Y:S01]  /*e310*/  UIADD3 UR9, UR9, UR7, URZ ;  /* 0x0000000709097290 */ /* 0x000fe2000fffe03f */
[----:B------:R-:W-:Y:S01]  /*e320*/  SHF.R.U64 R32, R32, 0x3, RZ ;  /* 0x0000000320207819 */ /* 0x000fe200000012ff */
[----:B--2---:R1:W-:Y:S01]  /*e330*/  @!P0 ST.E desc[UR54][R42.64], R0 ;  /* 0x000000002a008985 */ /* 0x0043e2000c101936 */
[----:B------:R-:W-:Y:S01]  /*e340*/  SHF.R.U64 R36, R36, 0x3, RZ ;  /* 0x0000000324247819 */ /* 0x000fe200000012ff */
[----:B------:R-:W-:Y:S01]  /*e350*/  UIMAD UR4, UR18, UR10, URZ ;  /* 0x0000000a120472a4 */ /* 0x000fe2000f8e023f */
[----:B------:R-:W-:Y:S01]  /*e360*/  SHF.R.U64 R64, R64, 0x3, RZ ;  /* 0x0000000340407819 */ /* 0x000fe200000012ff */
[----:B------:R-:W-:Y:S01]  /*e370*/  UIMAD.WIDE.U32 UR8, UR37, UR10, UR8 ;  /* 0x0000000a250872a5 */ /* 0x000fe2000f8e0008 */
[----:B------:R-:W-:Y:S01]  /*e380*/  LOP3.LUT R32, R32, R33, RZ, 0x3c, !PT ;  /* 0x0000002120207212 */ /* 0x000fe200078e3cff */
[--C-:B------:R-:W-:Y:S01]  /*e390*/  IMAD.X R33, RZ, RZ, R5.reuse, P6 ;  /* 0x000000ffff217224 */ /* 0x100fe200030e0605 */
[----:B------:R-:W-:Y:S01]  /*e3a0*/  LOP3.LUT R36, R36, R37, RZ, 0x3c, !PT ;  /* 0x0000002524247212 */ /* 0x000fe200078e3cff */
[--C-:B------:R-:W-:Y:S01]  /*e3b0*/  IMAD.X R37, RZ, RZ, R5.reuse, P5 ;  /* 0x000000ffff257224 */ /* 0x100fe200028e0605 */
[----:B------:R-:W-:Y:S01]  /*e3c0*/  LOP3.LUT R64, R64, R65, RZ, 0x3c, !PT ;  /* 0x0000004140407212 */ /* 0x000fe200078e3cff */
[----:B------:R-:W-:Y:S01]  /*e3d0*/  IMAD.X R65, RZ, RZ, R5, P4 ;  /* 0x000000ffff417224 */ /* 0x000fe200020e0605 */
[----:B------:R-:W-:Y:S01]  /*e3e0*/  LOP3.LUT R7, R4, 0x380, RZ, 0xc0, !PT ;  /* 0x0000038004077812 */ /* 0x000fe200078ec0ff */
[----:B-1----:R-:W-:Y:S01]  /*e3f0*/  IMAD R0, R184, 0x20, R185 ;  /* 0x00000020b8007824 */ /* 0x002fe200078e02b9 */
[----:B------:R-:W-:Y:S01]  /*e400*/  UIMAD UR4, UR37, UR11, UR4 ;  /* 0x0000000b250472a4 */ /* 0x000fe2000f8e0204 */
[----:B------:R-:W-:Y:S01]  /*e410*/  IADD3 R73, P6, R4, 0xc000, RZ ;  /* 0x0000c00004497810 */ /* 0x000fe20007fde0ff */
[----:B------:R-:W5:Y:S01]  /*e420*/  LD.E.128 R8, desc[UR54][R8.64] ;  /* 0x0000003608087980 */ /* 0x000f62000c101d00 */
[----:B------:R-:W-:Y:S01]  /*e430*/  VIADD R20, R0, UR39 ;  /* 0x0000002700147c36 */ /* 0x000fe20008000000 */
[C---:B------:R-:W-:Y:S01]  /*e440*/  IADD3 R69, P5, R4.reuse, 0xd000, RZ ;  /* 0x0000d00004457810 */ /* 0x040fe20007fbe0ff */
[----:B------:R-:W-:Y:S01]  /*e450*/  ULDC.64 UR10, c[0x0][0xaf0] ;  /* 0x0002bc00000a7ab9 */ /* 0x000fe20000000a00 */
[----:B------:R-:W-:Y:S01]  /*e460*/  IADD3 R61, P4, R4, 0xe000, RZ ;  /* 0x0000e000043d7810 */ /* 0x000fe20007f9e0ff */
[----:B---3--:R-:W-:Y:S01]  /*e470*/  @P1 IMAD.HI.U32 R0, R20, R3, RZ ;  /* 0x0000000314001227 */ /* 0x008fe200078e00ff */
[----:B------:R-:W-:Y:S01]  /*e480*/  UIADD3 UR9, UR9, UR4, URZ ;  /* 0x0000000409097290 */ /* 0x000fe2000fffe03f */
[----:B------:R-:W-:Y:S01]  /*e490*/  LOP3.LUT R72, R73, 0x380, RZ, 0xc0, !PT ;  /* 0x0000038049487812 */ /* 0x000fe200078ec0ff */
[----:B------:R-:W-:Y:S01]  /*e4a0*/  UIMAD UR4, UR17, UR10, URZ ;  /* 0x0000000a110472a4 */ /* 0x000fe2000f8e023f */
[----:B------:R-:W-:Y:S01]  /*e4b0*/  LOP3.LUT R68, R69, 0x380, RZ, 0xc0, !PT ;  /* 0x0000038045447812 */ /* 0x000fe200078ec0ff */
[----:B------:R-:W5:Y:S01]  /*e4c0*/  LD.E.128 R12, desc[UR54][R12.64] ;  /* 0x000000360c0c7980 */ /* 0x000f62000c101d00 */
[----:B------:R-:W-:Y:S01]  /*e4d0*/  LOP3.LUT R60, R61, 0x380, RZ, 0xc0, !PT ;  /* 0x000003803d3c7812 */ /* 0x000fe200078ec0ff */
[----:B------:R-:W-:Y:S01]  /*e4e0*/  IMAD.MOV.U32 R21, RZ, RZ, R20 ;  /* 0x000000ffff157224 */ /* 0x000fe200078e0014 */
[----:B0-----:R-:W-:Y:S01]  /*e4f0*/  @P1 SHF.R.U32.HI R21, RZ, R77, R0 ;  /* 0x0000004dff151219 */ /* 0x001fe20000011600 */
[----:B------:R-:W-:Y:S01]  /*e500*/  UIMAD UR4, UR16, UR11, UR4 ;  /* 0x0000000b100472a4 */ /* 0x000fe2000f8e0204 */
[----:B------:R-:W-:Y:S01]  /*e510*/  SHF.R.U64 R72, R72, 0x3, RZ ;  /* 0x0000000348487819 */ /* 0x000fe200000012ff */
[----:B------:R-:W-:Y:S01]  /*e520*/  UIMAD.WIDE.U32 UR8, UR16, UR10, UR8 ;  /* 0x0000000a100872a5 */ /* 0x000fe2000f8e0008 */
[----:B------:R-:W-:Y:S01]  /*e530*/  SHF.R.U64 R68, R68, 0x3, RZ ;  /* 0x0000000344447819 */ /* 0x000fe200000012ff */
[----:B------:R-:W5:Y:S01]  /*e540*/  LD.E.128 R24, desc[UR54][R24.64] ;  /* 0x0000003618187980 */ /* 0x000f62000c101d00 */
[----:B------:R-:W-:-:S02]  /*e550*/  SHF.R.U64 R60, R60, 0x3, RZ ;  /* 0x000000033c3c7819 */ /* 0x000fc400000012ff */
[----:B------:R-:W-:Y:S01]  /*e560*/  SHF.R.U64 R7, R7, 0x3, RZ ;  /* 0x0000000307077819 */ /* 0x000fe200000012ff */
[----:B------:R-:W-:Y:S01]  /*e570*/  UIADD3 UR4, UR9, UR4, URZ ;  /* 0x0000000409047290 */ /* 0x000fe2000fffe03f */
[--C-:B------:R-:W-:Y:S01]  /*e580*/  SHF.R.S32.HI R0, RZ, 0x1f, R21.reuse ;  /* 0x0000001fff007819 */ /* 0x100fe20000011415 */
[----:B------:R-:W-:Y:S01]  /*e590*/  IMAD.MOV R77, RZ, RZ, -R21 ;  /* 0x000000ffff4d7224 */ /* 0x000fe200078e0a15 */
[----:B------:R-:W-:Y:S01]  /*e5a0*/  LOP3.LUT R72, R72, R73, RZ, 0x3c, !PT ;  /* 0x0000004948487212 */ /* 0x000fe200078e3cff */
[--C-:B------:R-:W-:Y:S01]  /*e5b0*/  IMAD.X R73, RZ, RZ, R5.reuse, P6 ;  /* 0x000000ffff497224 */ /* 0x100fe200030e0605 */
[----:B------:R-:W-:Y:S01]  /*e5c0*/  LOP3.LUT R68, R68, R69, RZ, 0x3c, !PT ;  /* 0x0000004544447212 */ /* 0x000fe200078e3cff */
[--C-:B------:R-:W-:Y:S01]  /*e5d0*/  IMAD.X R69, RZ, RZ, R5.reuse, P5 ;  /* 0x000000ffff457224 */ /* 0x100fe200028e0605 */
[----:B------:R-:W-:Y:S01]  /*e5e0*/  LOP3.LUT R60, R60, R61, RZ, 0x3c, !PT ;  /* 0x0000003d3c3c7212 */ /* 0x000fe200078e3cff */
[----:B------:R-:W-:Y:S01]  /*e5f0*/  IMAD.X R61, RZ, RZ, R5, P4 ;  /* 0x000000ffff3d7224 */ /* 0x000fe200020e0605 */
[----:B------:R-:W-:Y:S01]  /*e600*/  LOP3.LUT R4, R7, R4, RZ, 0x3c, !PT ;  /* 0x0000000407047212 */ /* 0x000fe200078e3cff */
[----:B------:R-:W-:Y:S01]  /*e610*/  ULDC.64 UR10, c[0x0][0xae0] ;  /* 0x0002b800000a7ab9 */ /* 0x000fe20000000a00 */
[----:B------:R-:W-:Y:S01]  /*e620*/  IMAD R77, R76, R77, R20 ;  /* 0x0000004d4c4d7224 */ /* 0x000fe200078e0214 */
[----:B------:R-:W5:Y:S01]  /*e630*/  LD.E.128 R52, desc[UR54][R52.64] ;  /* 0x0000003634347980 */ /* 0x000f62000c101d00 */
[----:B------:R-:W-:-:S02]  /*e640*/  IMAD R0, R0, UR10, RZ ;  /* 0x0000000a00007c24 */ /* 0x000fc4000f8e02ff */
[----:B------:R-:W-:Y:S01]  /*e650*/  IMAD.U32 R3, RZ, RZ, UR9 ;  /* 0x00000009ff037e24 */ /* 0x000fe2000f8e00ff */
[----:B------:R-:W5:Y:S01]  /*e660*/  LD.E.128 R4, desc[UR54][R4.64] ;  /* 0x0000003604047980 */ /* 0x000f62000c101d00 */
[----:B------:R-:W-:Y:S01]  /*e670*/  IMAD.U32 R2, RZ, RZ, UR8 ;  /* 0x00000008ff027e24 */ /* 0x000fe2000f8e00ff */
[----:B------:R-:W-:Y:S01]  /*e680*/  ULDC.64 UR8, c[0x0][0xad8] ;  /* 0x0002b60000087ab9 */ /* 0x000fe20000000a00 */
[----:B------:R-:W-:Y:S01]  /*e690*/  IMAD.U32 R3, RZ, RZ, UR4 ;  /* 0x00000004ff037e24 */ /* 0x000fe2000f8e00ff */
[----:B------:R-:W5:Y:S01]  /*e6a0*/  LD.E.128 R28, desc[UR54][R28.64] ;  /* 0x000000361c1c7980 */ /* 0x000f62000c101d00 */
[C---:B------:R-:W-:Y:S01]  /*e6b0*/  IMAD R79, R21.reuse, UR11, R0 ;  /* 0x0000000b154f7c24 */ /* 0x040fe2000f8e0200 */
[----:B------:R-:W-:Y:S02]  /*e6c0*/  SHF.R.S32.HI R0, RZ, 0x1f, R77 ;  /* 0x0000001fff007819 */ /* 0x000fe4000001144d */
[----:B------:R-:W5:Y:S01]  /*e6d0*/  LD.E.128 R32, desc[UR54][R32.64] ;  /* 0x0000003620207980 */ /* 0x000f62000c101d00 */
[----:B------:R-:W-:-:S03]  /*e6e0*/  IMAD.WIDE.U32 R2, R21, UR10, R2 ;  /* 0x0000000a15027c25 */ /* 0x000fc6000f8e0002 */
[----:B------:R-:W5:Y:S04]  /*e6f0*/  LD.E.128 R36, desc[UR54][R36.64] ;  /* 0x0000003624247980 */ /* 0x000f68000c101d00 */
[----:B------:R-:W5:Y:S04]  /*e700*/  LD.E.128 R64, desc[UR54][R64.64] ;  /* 0x0000003640407980 */ /* 0x000f68000c101d00 */
[----:B------:R-:W5:Y:S04]  /*e710*/  LD.E.128 R56, desc[UR54][R56.64] ;  /* 0x0000003638387980 */ /* 0x000f68000c101d00 */
[----:B------:R-:W5:Y:S04]  /*e720*/  LD.E.128 R44, desc[UR54][R44.64] ;  /* 0x000000362c2c7980 */ /* 0x000f68000c101d00 */
[----:B------:R-:W5:Y:S04]  /*e730*/  LD.E.128 R40, desc[UR54][R40.64] ;  /* 0x0000003628287980 */ /* 0x000f68000c101d00 */
[----:B------:R-:W5:Y:S04]  /*e740*/  LD.E.128 R72, desc[UR54][R72.64] ;  /* 0x0000003648487980 */ /* 0x000f68000c101d00 */
[----:B------:R-:W5:Y:S04]  /*e750*/  LD.E.128 R68, desc[UR54][R68.64] ;  /* 0x0000003644447980 */ /* 0x000f68000c101d00 */
        /* <DEDUP_REMOVED lines=10> */
[----:B------:R-:W-:Y:S01]  /*e800*/  VIADD R84, R185, UR39 ;  /* 0x00000027b9547c36 */ /* 0x000fe20008000000 */
[----:B------:R-:W-:Y:S01]  /*e810*/  UIADD3 UR6, UR6, 0x28420, URZ ;  /* 0x0002842006067890 */ /* 0x000fe2000fffe03f */
[C---:B------:R-:W-:Y:S02]  /*e820*/  IMAD R21, R77.reuse, UR9, R20 ;  /* 0x000000094d157c24 */ /* 0x040fe4000f8e0214 */
[----:B------:R-:W-:Y:S01]  /*e830*/  IMAD.WIDE.U32 R2, R77, UR8, R2 ;  /* 0x000000084d027c25 */ /* 0x000fe2000f8e0002 */
[C---:B------:R-:W-:Y:S01]  /*e840*/  ISETP.GE.AND P2, PT, R84.reuse, R81, PT ;  /* 0x000000515400720c */ /* 0x040fe20003f46270 */
[----:B------:R-:W-:Y:S02]  /*e850*/  ULDC.64 UR8, c[0x0][0xa80] ;  /* 0x0002a00000087ab9 */ /* 0x000fe40000000a00 */
[----:B------:R-:W-:Y:S01]  /*e860*/  VIADD R0, R84, 0x20 ;  /* 0x0000002054007836 */ /* 0x000fe20000000000 */
[----:B------:R-:W-:Y:S01]  /*e870*/  LEA R80, P3, R2, UR8, 0x1 ;  /* 0x0000000802507c11 */ /* 0x000fe2000f8608ff */
[----:B------:R-:W-:Y:S01]  /*e880*/  IMAD.IADD R3, R3, 0x1, R21 ;  /* 0x0000000103037824 */ /* 0x000fe200078e0215 */
[----:B------:R-:W-:-:S02]  /*e890*/  UPRMT UR6, URZ, 0x654, UR6 ;  /* 0x000006543f067896 */ /* 0x000fc40008000006 */
[-C--:B------:R-:W-:Y:S01]  /*e8a0*/  ISETP.GE.AND P1, PT, R0, R81.reuse, PT ;  /* 0x000000510000720c */ /* 0x080fe20003f26270 */
[----:B------:R-:W-:Y:S01]  /*e8b0*/  VIADD R0, R84, 0x40 ;  /* 0x0000004054007836 */ /* 0x000fe20000000000 */
[----:B------:R-:W-:Y:S01]  /*e8c0*/  LEA.HI.X R82, R2, UR9, R3, 0x1, P3 ;  /* 0x0000000902527c11 */ /* 0x000fe200098f0c03 */
[----:B0-----:R0:W1:Y:S01]  /*e8d0*/  SHFL.IDX PT, R78, R80, RZ, 0x181f ;  /* 0x00181fff504e7589 */ /* 0x00106200000e0000 */
[----:B------:R-:W-:Y:S02]  /*e8e0*/  BSSY B1, `(.L_x_1504) ;  /* 0x0000016000017945 */ /* 0x000fe40003800000 */
[----:B------:R-:W-:Y:S01]  /*e8f0*/  ISETP.GE.AND P0, PT, R0, R81, PT ;  /* 0x000000510000720c */ /* 0x000fe20003f06270 */
[----:B------:R-:W-:Y:S01]  /*e900*/  SYNCS.ARRIVE.TRANS64.RED.A1T0 RZ, [UR6], RZ ;  /* 0x000000ffffff79a7 */ /* 0x000fe20008100406 */
        /* <DEDUP_REMOVED lines=19> */
.L_x_1505:
[----:B------:R-:W-:Y:S05]  /*ea40*/  BSYNC B1 ;  /* 0x0000000000017941 */ /* 0x000fea0003800000 */
.L_x_1504:
[----:B--2---:R2:W4:Y:S01]  /*ea50*/  SHFL.IDX PT, R0, R82, 0x1, 0x181f ;  /* 0x00381f0052007f89 */ /* 0x00452200000e0000 */
[----:B------:R-:W-:Y:S03]  /*ea60*/  BSSY B1, `(.L_x_1506) ;  /* 0x0000014000017945 */ /* 0x000fe60003800000 */
[----:B---3--:R2:W3:Y:S01]  /*ea70*/  SHFL.IDX PT, R20, R80, 0x1, 0x181f ;  /* 0x00381f0050147f89 */ /* 0x0084e200000e0000 */
[----:B------:R-:W-:Y:S05]  /*ea80*/  @P1 BRA `(.L_x_1507) ;  /* 0x0000000000441947 */ /* 0x000fea0003800000 */
[----:B------:R-:W-:Y:S02]  /*ea90*/  ULDC UR4, c[0x0][0xac8] ;  /* 0x0002b20000047ab9 */ /* 0x000fe40000000800 */
[----:B------:R-:W-:Y:S02]  /*eaa0*/  ISETP.GE.AND P4, PT, R17, UR4, PT ;  /* 0x0000000411007c0c */ /* 0x000fe4000bf86270 */
[----:B------:R-:W-:Y:S02]  /*eab0*/  ISETP.GE.AND P3, PT, R22, UR4, PT ;  /* 0x0000000416007c0c */ /* 0x000fe4000bf66270 */
[----:B------:R-:W-:Y:S02]  /*eac0*/  ISETP.GE.AND P2, PT, R19, UR4, PT ;  /* 0x0000000413007c0c */ /* 0x000fe4000bf46270 */
[----:B------:R-:W-:-:S07]  /*ead0*/  ISETP.GE.AND P1, PT, R23, UR4, PT ;  /* 0x0000000417007c0c */ /* 0x000fce000bf26270 */
[CC--:B---3--:R-:W-:Y:S02]  /*eae0*/  @!P4 LEA R2, P6, R17.reuse, R20.reuse, 0x1 ;  /* 0x000000141102c211 */ /* 0x0c8fe400078c08ff */
[C---:B-----5:R-:W-:Y:S02]  /*eaf0*/  @!P3 LEA R4, P5, R22.reuse, R20, 0x1 ;  /* 0x000000141604b211 */ /* 0x060fe400078a08ff */
        /* <DEDUP_REMOVED lines=10> */
.L_x_1507:
[----:B------:R-:W-:Y:S05]  /*eba0*/  BSYNC B1 ;  /* 0x0000000000017941 */ /* 0x000fea0003800000 */
.L_x_1506:
[----:B----4-:R4:W0:Y:S01]  /*ebb0*/  SHFL.IDX PT, R0, R82, 0x2, 0x181f ;  /* 0x00581f0052007f89 */ /* 0x01082200000e0000 */
[----:B------:R-:W-:Y:S03]  /*ebc0*/  BSSY B1, `(.L_x_1508) ;  /* 0x0000014000017945 */ /* 0x000fe60003800000 */
[----:B---3-5:R4:W3:Y:S01]  /*ebd0*/  SHFL.IDX PT, R8, R80, 0x2, 0x181f ;  /* 0x00581f0050087f89 */ /* 0x0288e200000e0000 */
[----:B------:R-:W-:Y:S05]  /*ebe0*/  @P0 BRA `(.L_x_1509) ;  /* 0x0000000000440947 */ /* 0x000fea0003800000 */
[----:B------:R-:W-:Y:S02]  /*ebf0*/  ULDC UR4, c[0x0][0xac8] ;  /* 0x0002b20000047ab9 */ /* 0x000fe40000000800 */
[----:B------:R-:W-:Y:S02]  /*ec00*/  ISETP.GE.AND P3, PT, R17, UR4, PT ;  /* 0x0000000411007c0c */ /* 0x000fe4000bf66270 */
[----:B------:R-:W-:Y:S02]  /*ec10*/  ISETP.GE.AND P2, PT, R22, UR4, PT ;  /* 0x0000000416007c0c */ /* 0x000fe4000bf46270 */
[----:B------:R-:W-:Y:S02]  /*ec20*/  ISETP.GE.AND P1, PT, R19, UR4, PT ;  /* 0x0000000413007c0c */ /* 0x000fe4000bf26270 */
[----:B------:R-:W-:-:S07]  /*ec30*/  ISETP.GE.AND P0, PT, R23, UR4, PT ;  /* 0x0000000417007c0c */ /* 0x000fce000bf06270 */
[-C--:B---3--:R-:W-:Y:S02]  /*ec40*/  @!P3 LEA R2, P6, R17, R8.reuse, 0x1 ;  /* 0x000000081102b211 */ /* 0x088fe400078c08ff */
[CC--:B------:R-:W-:Y:S02]  /*ec50*/  @!P2 LEA R4, P5, R22.reuse, R8.reuse, 0x1 ;  /* 0x000000081604a211 */ /* 0x0c0fe400078a08ff */
[----:B------:R-:W-:Y:S02]  /*ec60*/  @!P1 LEA R6, P4, R19, R8, 0x1 ;  /* 0x0000000813069211 */ /* 0x000fe400078808ff */
[----:B0-----:R-:W-:Y:S02]  /*ec70*/  @!P3 LEA.HI.X R3, R17, R0, R193, 0x1, P6 ;  /* 0x000000001103b211 */ /* 0x001fe400030f0cc1 */
        /* <DEDUP_REMOVED lines=8> */
.L_x_1509:
[----:B------:R-:W-:Y:S05]  /*ed00*/  BSYNC B1 ;  /* 0x0000000000017941 */ /* 0x000fea0003800000 */
.L_x_1508:
[----:B0-----:R-:W-:Y:S01]  /*ed10*/  VIADD R0, R84, 0x60 ;  /* 0x0000006054007836 */ /* 0x001fe20000000000 */
[----:B--2-4-:R-:W0:Y:S04]  /*ed20*/  SHFL.IDX PT, R82, R82, 0x3, 0x181f ;  /* 0x00781f0052527f89 */ /* 0x014e2800000e0000 */
        /* <DEDUP_REMOVED lines=22> */
.L_x_1502:
[----:B------:R-:W-:Y:S01]  /*ee90*/  ULDC.64 UR6, c[0x0][0xc00] ;  /* 0x0003000000067ab9 */ /* 0x000fe20000000a00 */
[----:B------:R-:W-:Y:S01]  /*eea0*/  ULDC UR4, c[0x0][0xa88] ;  /* 0x0002a20000047ab9 */ /* 0x000fe20000000800 */
[----:B------:R-:W-:Y:S01]  /*eeb0*/  UISETP.NE.U32.AND UP0, UPT, UR6, URZ, UPT ;  /* 0x0000003f0600728c */ /* 0x000fe2000bf05070 */
[----:B------:R-:W0:Y:S03]  /*eec0*/  LDC R11, c[0x0][0xbe8] ;  /* 0x0002fa00ff0b7b82 */ /* 0x000e260000000800 */
[----:B------:R-:W-:-:S03]  /*eed0*/  UISETP.NE.AND.EX UP0, UPT, UR7, URZ, UPT, UP0 ;  /* 0x0000003f0700728c */ /* 0x000fc6000bf05300 */
[----:B------:R-:W-:Y:S02]  /*eee0*/  ULDC.64 UR6, c[0x0][0xc00] ;  /* 0x0003000000067ab9 */ /* 0x000fe40000000a00 */
[----:B------:R-:W-:Y:S01]  /*eef0*/  UIMAD.WIDE UR6, UR38, 0x4, UR6 ;  /* 0x00000004260678a5 */ /* 0x000fe2000f8e0206 */
[----:B------:R-:W-:-:S05]  /*ef00*/  PLOP3.LUT P2, PT, PT, PT, UP0, 0x80, 0x0 ;  /* 0x000000000000781c */ /* 0x000fca0003f4f008 */
[----:B------:R-:W-:Y:S02]  /*ef10*/  IMAD.U32 R2, RZ, RZ, UR6 ;  /* 0x00000006ff027e24 */ /* 0x000fe4000f8e00ff */
[----:B------:R-:W-:Y:S01]  /*ef20*/  IMAD.U32 R3, RZ, RZ, UR7 ;  /* 0x00000007ff037e24 */ /* 0x000fe2000f8e00ff */
[----:B------:R-:W-:Y:S02]  /*ef30*/  ULDC.64 UR6, c[0x0][0xc08] ;  /* 0x0003020000067ab9 */ /* 0x000fe40000000a00 */
[----:B------:R-:W-:Y:S01]  /*ef40*/  UISETP.NE.U32.AND UP1, UPT, UR6, URZ, UPT ;  /* 0x0000003f0600728c */ /* 0x000fe2000bf25070 */
[----:B------:R-:W-:Y:S02]  /*ef50*/  IMAD.U32 R0, RZ, RZ, UR4 ;  /* 0x00000004ff007e24 */ /* 0x000fe4000f8e00ff */
[----:B------:R-:W2:Y:S01]  /*ef60*/  @P2 LDG.E R6, desc[UR54][R2.64] ;  /* 0x0000003602062981 */ /* 0x000ea2000c1e1900 */
[----:B------:R-:W-:-:S06]  /*ef70*/  UISETP.NE.AND.EX UP1, UPT, UR7, URZ, UPT, UP1 ;  /* 0x0000003f0700728c */ /* 0x000fcc000bf25310 */
[----:B------:R-:W-:-:S05]  /*ef80*/  PLOP3.LUT P3, PT, PT, PT, UP1, 0x80, 0x0 ;  /* 0x000000000000781c */ /* 0x000fca0003f6f018 */
        /* <DEDUP_REMOVED lines=10> */
[----:B--2---:R-:W-:Y:S01]  /*f030*/  @P2 R2UR UR4, R6 ;  /* 0x00000000060422ca */ /* 0x004fe200000e0000 */
[----:B01----:R-:W-:-:S14]  /*f040*/  @P3 BRA `(.L_x_1511) ;  /* 0x0000000000103947 */ /* 0x003fdc0003800000 */
[----:B------:R-:W-:Y:S05]  /*f050*/  @!P2 BRA `(.L_x_1511) ;  /* 0x00000000000ca947 */ /* 0x000fea0003800000 */
[----:B------:R-:W2:Y:S04]  /*f060*/  LDG.E R5, desc[UR54][R2.64] ;  /* 0x0000003602057981 */ /* 0x000ea8000c1e1900 */
[----:B-----5:R-:W2:Y:S02]  /*f070*/  LDG.E R0, desc[UR54][R2.64+0x4] ;  /* 0x0000043602007981 */ /* 0x020ea4000c1e1900 */
[----:B--2---:R-:W-:-:S07]  /*f080*/  IMAD.IADD R0, R0, 0x1, -R5 ;  /* 0x0000000100007824 */ /* 0x004fce00078e0a05 */
.L_x_1511:
[----:B------:R-:W-:Y:S01]  /*f090*/  USHF.R.S32.HI UR6, URZ, 0x1f, UR38 ;  /* 0x0000001f3f067899 */ /* 0x000fe20008011426 */
[----:B------:R-:W-:Y:S01]  /*f0a0*/  BSSY B1, `(.L_x_1512) ;  /* 0x000002e000017945 */ /* 0x000fe20003800000 */
[----:B------:R-:W-:Y:S02]  /*f0b0*/  USHF.R.S32.HI UR9, URZ, 0x1f, UR4 ;  /* 0x0000001f3f097899 */ /* 0x000fe40008011404 */
[----:B------:R-:W-:Y:S02]  /*f0c0*/  USEL UR11, UR38, URZ, !UP0 ;  /* 0x0000003f260b7287 */ /* 0x000fe4000c000000 */
[----:B------:R-:W-:Y:S01]  /*f0d0*/  USEL UR12, UR6, URZ, !UP0 ;  /* 0x0000003f060c7287 */ /* 0x000fe2000c000000 */
[----:B------:R-:W-:Y:S11]  /*f0e0*/  @P1 BRA `(.L_x_1513) ;  /* 0x0000000000a41947 */ /* 0x000ff60003800000 */
[----:B------:R-:W0:Y:S01]  /*f0f0*/  S2R R3, SR_TID.X ;  /* 0x0000000000037919 */ /* 0x000e220000002100 */
[----:B------:R-:W1:Y:S01]  /*f100*/  LDC R7, c[0x0][0xbe8] ;  /* 0x0002fa00ff077b82 */ /* 0x000e620000000800 */
[----:B------:R-:W-:Y:S02]  /*f110*/  IMAD.U32 R4, RZ, RZ, UR39 ;  /* 0x00000027ff047e24 */ /* 0x000fe4000f8e00ff */
[----:B-1---5:R-:W-:-:S03]  /*f120*/  IMAD R2, R0, R7, RZ ;  /* 0x0000000700027224 */ /* 0x022fc600078e02ff */
[----:B0-----:R-:W-:-:S04]  /*f130*/  IADD3 R4, R4, -0x80, R3 ;  /* 0xffffff8004047810 */ /* 0x001fc80007ffe003 */
[----:B------:R-:W-:-:S13]  /*f140*/  ISETP.GE.AND P1, PT, R4, R2, PT ;  /* 0x000000020400720c */ /* 0x000fda0003f26270 */
[----:B------:R-:W-:Y:S05]  /*f150*/  @P1 BRA `(.L_x_1513) ;  /* 0x0000000000881947 */ /* 0x000fea0003800000 */
[----:B------:R-:W-:Y:S01]  /*f160*/  ISETP.NE.AND P1, PT, R7, 0x1, PT ;  /* 0x000000010700780c */ /* 0x000fe20003f25270 */
[----:B------:R-:W-:Y:S01]  /*f170*/  ULDC.64 UR14, c[0x0][0xb90] ;  /* 0x0002e400000e7ab9 */ /* 0x000fe20000000a00 */
[----:B------:R-:W-:Y:S01]  /*f180*/  UMOV UR6, UR4 ;  /* 0x0000000400067c82 */ /* 0x000fe20008000000 */
[----:B------:R-:W-:Y:S01]  /*f190*/  UIMAD UR8, UR10, UR14, URZ ;  /* 0x0000000e0a0872a4 */ /* 0x000fe2000f8e023f */
[----:B------:R-:W-:Y:S01]  /*f1a0*/  IMAD.MOV.U32 R2, RZ, RZ, R4 ;  /* 0x000000ffff027224 */ /* 0x000fe200078e0004 */
[----:B------:R-:W-:Y:S02]  /*f1b0*/  UMOV UR7, UR9 ;  /* 0x0000000900077c82 */ /* 0x000fe40008000000 */
[----:B------:R-:W-:Y:S02]  /*f1c0*/  UIMAD.WIDE.U32 UR6, UR37, UR14, UR6 ;  /* 0x0000000e250672a5 */ /* 0x000fe4000f8e0006 */
[----:B------:R-:W-:-:S03]  /*f1d0*/  UIMAD UR8, UR37, UR15, UR8 ;  /* 0x0000000f250872a4 */ /* 0x000fc6000f8e0208 */
[----:B------:R-:W-:Y:S01]  /*f1e0*/  ULDC.64 UR14, c[0x0][0xb98] ;  /* 0x0002e600000e7ab9 */ /* 0x000fe20000000a00 */
[----:B------:R-:W0:Y:S01]  /*f1f0*/  @P1 LDC R3, c[0x0][0xbec] ;  /* 0x0002fb00ff031b82 */ /* 0x000e220000000800 */
[----:B------:R-:W-:Y:S02]  /*f200*/  UIADD3 UR7, UR7, UR8, URZ ;  /* 0x0000000807077290 */ /* 0x000fe4000fffe03f */
[----:B------:R-:W-:Y:S02]  /*f210*/  UIMAD UR8, UR12, UR14, URZ ;  /* 0x0000000e0c0872a4 */ /* 0x000fe4000f8e023f */
[----:B------:R-:W-:Y:S02]  /*f220*/  UIMAD.WIDE.U32 UR6, UR11, UR14, UR6 ;  /* 0x0000000e0b0672a5 */ /* 0x000fe4000f8e0006 */
[----:B------:R-:W-:Y:S01]  /*f230*/  UIMAD UR8, UR11, UR15, UR8 ;  /* 0x0000000f0b0872a4 */ /* 0x000fe2000f8e0208 */
[----:B------:R-:W1:Y:S02]  /*f240*/  @P1 LDC R6, c[0x0][0xbf0] ;  /* 0x0002fc00ff061b82 */ /* 0x000e640000000800 */
[----:B------:R-:W-:Y:S01]  /*f250*/  ULDC.64 UR14, c[0x0][0xb88] ;  /* 0x0002e200000e7ab9 */ /* 0x000fe20000000a00 */
[----:B0-----:R-:W-:-:S05]  /*f260*/  @P1 IMAD.HI.U32 R3, R4, R3, RZ ;  /* 0x0000000304031227 */ /* 0x001fca00078e00ff */
[----:B-1----:R-:W-:Y:S01]  /*f270*/  @P1 SHF.R.U32.HI R2, RZ, R6, R3 ;  /* 0x00000006ff021219 */ /* 0x002fe20000011603 */
[----:B------:R-:W-:-:S03]  /*f280*/  IMAD.U32 R6, RZ, RZ, UR8 ;  /* 0x00000008ff067e24 */ /* 0x000fc6000f8e00ff */
[--C-:B------:R-:W-:Y:S01]  /*f290*/  SHF.R.S32.HI R3, RZ, 0x1f, R2.reuse ;  /* 0x0000001fff037819 */ /* 0x100fe20000011402 */
[----:B------:R-:W-:Y:S01]  /*f2a0*/  IMAD.MOV R5, RZ, RZ, -R2 ;  /* 0x000000ffff057224 */ /* 0x000fe200078e0a02 */
[----:B------:R-:W-:-:S03]  /*f2b0*/  IADD3 R2, P1, R2, UR6, RZ ;  /* 0x0000000602027c10 */ /* 0x000fc6000ff3e0ff */
[----:B------:R-:W-:Y:S01]  /*f2c0*/  IMAD R5, R7, R5, R4 ;  /* 0x0000000507057224 */ /* 0x000fe200078e0204 */
[----:B------:R-:W-:Y:S01]  /*f2d0*/  IADD3.X R3, R3, UR7, R6, P1, !PT ;  /* 0x0000000703037c10 */ /* 0x000fe20008ffe406 */
[----:B------:R-:W-:-:S03]  /*f2e0*/  ULDC.64 UR6, c[0x0][0xb50] ;  /* 0x0002d40000067ab9 */ /* 0x000fc60000000a00 */
[----:B------:R-:W-:Y:S01]  /*f2f0*/  SHF.R.S32.HI R4, RZ, 0x1f, R5 ;  /* 0x0000001fff047819 */ /* 0x000fe20000011405 */
[----:B------:R-:W-:-:S04]  /*f300*/  IMAD.WIDE.U32 R2, R5, UR14, R2 ;  /* 0x0000000e05027c25 */ /* 0x000fc8000f8e0002 */
[----:B------:R-:W-:-:S04]  /*f310*/  IMAD R4, R4, UR14, RZ ;  /* 0x0000000e04047c24 */ /* 0x000fc8000f8e02ff */
[----:B------:R-:W-:Y:S01]  /*f320*/  IMAD R7, R5, UR15, R4 ;  /* 0x0000000f05077c24 */ /* 0x000fe2000f8e0204 */
[----:B------:R-:W-:-:S03]  /*f330*/  LEA R4, P1, R2, UR6, 0x2 ;  /* 0x0000000602047c11 */ /* 0x000fc6000f8210ff */
[----:B------:R-:W-:-:S05]  /*f340*/  IMAD.IADD R3, R3, 0x1, R7 ;  /* 0x0000000103037824 */ /* 0x000fca00078e0207 */
[----:B------:R-:W-:Y:S01]  /*f350*/  LEA.HI.X R5, R2, UR7, R3, 0x2, P1 ;  /* 0x0000000702057c11 */ /* 0x000fe200088f1403 */
[----:B------:R-:W-:-:S05]  /*f360*/  IMAD.MOV.U32 R3, RZ, RZ, -0x800000 ;  /* 0xff800000ff037424 */ /* 0x000fca00078e00ff */
[----:B------:R0:W-:Y:S02]  /*f370*/  STG.E desc[UR54][R4.64], R3 ;  /* 0x0000000304007986 */ /* 0x0001e4000c101936 */
.L_x_1513:
[----:B------:R-:W-:Y:S05]  /*f380*/  BSYNC B1 ;  /* 0x0000000000017941 */ /* 0x000fea0003800000 */
.L_x_1512:
[----:B0-----:R-:W0:Y:S01]  /*f390*/  @P0 LDC R3, c[0x0][0xbf0] ;  /* 0x0002fc00ff030b82 */ /* 0x001e220000000800 */
[----:B------:R-:W-:Y:S01]  /*f3a0*/  ULDC.64 UR14, c[0x0][0xaa0] ;  /* 0x0002a800000e7ab9 */ /* 0x000fe20000000a00 */
[----:B------:R-:W-:Y:S01]  /*f3b0*/  IMAD R2, R184, 0x20, R185 ;  /* 0x00000020b8027824 */ /* 0x000fe200078e02b9 */
[----:B------:R-:W-:Y:S01]  /*f3c0*/  UIMAD UR8, UR9, UR14, URZ ;  /* 0x0000000e090872a4 */ /* 0x000fe2000f8e023f */
[----:B------:R-:W-:Y:S01]  /*f3d0*/  VIADD R8, R185, UR39 ;  /* 0x00000027b9087c36 */ /* 0x000fe20008000000 */
[----:B------:R-:W-:Y:S01]  /*f3e0*/  UIMAD.WIDE.U32 UR6, UR4, UR14, URZ ;  /* 0x0000000e040672a5 */ /* 0x000fe2000f8e003f */
[----:B------:R-:W-:Y:S01]  /*f3f0*/  VIADD R6, R2, UR39 ;  /* 0x0000002702067c36 */ /* 0x000fe20008000000 */
[----:B------:R-:W-:Y:S01]  /*f400*/  UIMAD UR8, UR4, UR15, UR8 ;  /* 0x0000000f040872a4 */ /* 0x000fe2000f8e0208 */
[----:B------:R-:W-:Y:S02]  /*f410*/  BSSY B1, `(.L_x_1514) ;  /* 0x000003d000017945 */ /* 0x000fe40003800000 */
        /* <DEDUP_REMOVED lines=10> */
[----:B0-----:R-:W-:Y:S01]  /*f4c0*/  @P0 SHF.R.U32.HI R5, RZ, R3, R2 ;  /* 0x00000003ff050219 */ /* 0x001fe20000011602 */
        /* <DEDUP_REMOVED lines=8> */
[----:B------:R-:W-:Y:S02]  /*f550*/  IMAD R7, R11, R7, R6 ;  /* 0x000000070b077224 */ /* 0x000fe400078e0206 */
[----:B------:R-:W-:Y:S01]  /*f560*/  IMAD.U32 R2, RZ, RZ, UR6 ;  /* 0x00000006ff027e24 */ /* 0x000fe2000f8e00ff */
[----:B------:R-:W-:Y:S01]  /*f570*/  ULDC.64 UR6, c[0x0][0xad8] ;  /* 0x0002b60000067ab9 */ /* 0x000fe20000000a00 */
[----:B------:R-:W-:Y:S02]  /*f580*/  IMAD.U32 R3, RZ, RZ, UR4 ;  /* 0x00000004ff037e24 */ /* 0x000fe4000f8e00ff */
[C---:B------:R-:W-:Y:S01]  /*f590*/  IMAD R9, R5.reuse, UR9, R4 ;  /* 0x0000000905097c24 */ /* 0x040fe2000f8e0204 */
[----:B------:R-:W-:Y:S01]  /*f5a0*/  SHF.R.S32.HI R4, RZ, 0x1f, R7 ;  /* 0x0000001fff047819 */ /* 0x000fe20000011407 */
[----:B------:R-:W-:-:S04]  /*f5b0*/  IMAD.WIDE.U32 R2, R5, UR8, R2 ;  /* 0x0000000805027c25 */ /* 0x000fc8000f8e0002 */
[----:B------:R-:W-:Y:S02]  /*f5c0*/  IMAD.IADD R3, R3, 0x1, R9 ;  /* 0x0000000103037824 */ /* 0x000fe400078e0209 */
[----:B------:R-:W-:Y:S02]  /*f5d0*/  IMAD R4, R4, UR6, RZ ;  /* 0x0000000604047c24 */ /* 0x000fe4000f8e02ff */
[----:B-----5:R-:W-:Y:S02]  /*f5e0*/  IMAD R11, R0, R11, RZ ;  /* 0x0000000b000b7224 */ /* 0x020fe400078e02ff */
        /* <DEDUP_REMOVED lines=31> */
.L_x_1515:
[----:B------:R-:W-:Y:S05]  /*f7e0*/  BSYNC B1 ;  /* 0x0000000000017941 */ /* 0x000fea0003800000 */
.L_x_1514:
        /* <DEDUP_REMOVED lines=21> */
.L_x_1517:
[----:B------:R-:W-:Y:S05]  /*f940*/  BSYNC B1 ;  /* 0x0000000000017941 */ /* 0x000fea0003800000 */
.L_x_1516:
        /* <DEDUP_REMOVED lines=21> */
.L_x_1519:
[----:B------:R-:W-:Y:S05]  /*faa0*/  BSYNC B1 ;  /* 0x0000000000017941 */ /* 0x000fea0003800000 */
.L_x_1518:
[----:B0-----:R-:W-:Y:S01]  /*fab0*/  VIADD R0, R8, 0x60 ;  /* 0x0000006008007836 */ /* 0x001fe20000000000 */
[----:B---3--:R0:W3:Y:S04]  /*fac0*/  SHFL.IDX PT, R6, R5, 0x3, 0x181f ;  /* 0x00781f0005067f89 */ /* 0x0080e800000e0000 */
        /* <DEDUP_REMOVED lines=20> */
.L_x_1510:
[----:B------:R-:W-:Y:S05]  /*fc10*/  BSYNC B0 ;  /* 0x0000000000007941 */ /* 0x000fea0003800000 */
.L_x_1501:
[----:B------:R-:W-:Y:S02]  /*fc20*/  ULDC UR4, c[0x0][0xc3c] ;  /* 0x00030f0000047ab9 */ /* 0x000fe40000000800 */
[----:B------:R-:W-:-:S06]  /*fc30*/  UISETP.GE.AND UP0, UPT, UR47, UR4, UPT ;  /* 0x000000042f00728c */ /* 0x000fcc000bf06270 */
[----:B------:R-:W-:-:S13]  /*fc40*/  PLOP3.LUT P0, PT, PT, PT, UP0, 0x80, 0x0 ;  /* 0x000000000000781c */ /* 0x000fda0003f0f008 */
[----:B------:R-:W-:Y:S05]  /*fc50*/  @!P0 BRA `(.L_x_1520) ;  /* 0xffffff1000508947 */ /* 0x000fea000383ffff */
[----:B------:R-:W-:Y:S05]  /*fc60*/  EXIT ;  /* 0x000000000000794d */ /* 0x000fea0003800000 */
.L_x_1411:
        /* <DEDUP_REMOVED lines=25> */
[----:B------:R-:W-:Y:S01]  /*fe00*/  IMAD.MOV.U32 R16, RZ, RZ, RZ ;  /* 0x000000ffff107224 */ /* 0x000fe200078e00ff */
        /* <DEDUP_REMOVED lines=21> */
[----:B-1----:R-:W-:Y:S02]  /*ff60*/  IMAD R6, R4, R9, RZ ;  /* 0x0000000904067224 */ /* 0x002fe400078e02ff */
[----:B------:R-:W-:Y:S02]  /*ff70*/  IMAD.MOV.U32 R4, RZ, RZ, RZ ;  /* 0x000000ffff047224 */ /* 0x000fe400078e00ff */
[----:B------:R-:W-:Y:S01]  /*ff80*/  IMAD.MOV.U32 R3, RZ, RZ, R6 ;  /* 0x000000ffff037224 */ /* 0x000fe200078e0006 */
[----:B0-----:R-:W-:-:S13]  /*ff90*/  ISETP.GT.AND P6, PT, R6, R7, PT ;  /* 0x000000070600720c */ /* 0x001fda0003fc4270 */
[----:B------:R-:W-:Y:S05]  /*ffa0*/  @P6 BRA `(.L_x_1522) ;  /* 0x0000000000906947 */ /* 0x000fea0003800000 */
[----:B------:R-:W-:Y:S01]  /*ffb0*/  IMAD.MOV.U32 R6, RZ, RZ, R3 ;  /* 0x000000ffff067224 */ /* 0x000fe200078e0003 */
[----:B------:R-:W-:Y:S01]  /*ffc0*/  ULDC UR4, c[0x0][0xc3c] ;  /* 0x00030f0000047ab9 */ /* 0x000fe20000000800 */
[----:B------:R-:W-:-:S07]  /*ffd0*/  IMAD.MOV.U32 R4, RZ, RZ, RZ ;  /* 0x000000ffff047224 */ /* 0x000fce00078e00ff */
.L_x_1526:
[----:B------:R-:W-:-:S05]  /*ffe0*/  VIADD R4, R4, 0x1f ;  /* 0x0000001f04047836 */ /* 0x000fca0000000000 */
[----:B------:R-:W-:-:S13]  /*fff0*/  ISETP.GE.AND P6, PT, R4, UR4, PT ;  /* 0x0000000404007c0c */ /* 0x000fda000bfc6270 */
[----:B------:R-:W-:Y:S05]  /*10000*/  @P6 BRA `(.L_x_1523) ;  /* 0x0000000400d86947 */ /* 0x000fea0003800000 */
[----:B------:R-:W-:Y:S01]  /*10010*/  IMAD.IADD R9, R5, 0x1, R4 ;  /* 0x0000000105097824 */ /* 0x000fe200078e0204 */
[----:B------:R-:W-:Y:S01]  /*10020*/  BSSY B0, `(.L_x_1524) ;  /* 0x0000007000007945 */ /* 0x000fe20003800000 */
[----:B------:R-:W-:-:S03]  /*10030*/  IMAD.MOV.U32 R0, RZ, RZ, RZ ;  /* 0x000000ffff007224 */ /* 0x000fc600078e00ff */
[----:B------:R-:W-:-:S13]  /*10040*/  ISETP.GE.OR P6, PT, R9, UR4, !P0 ;  /* 0x0000000409007c0c */ /* 0x000fda000c7c6670 */
[----:B------:R-:W-:Y:S05]  /*10050*/  @P6 BRA `(.L_x_1525) ;  /* 0x00000000000c6947 */ /* 0x000fea0003800000 */
[----:B------:R-:W0:Y:S02]  /*10060*/  LDC.64 R2, c[0x0][0xc80] ;  /* 0x00032000ff027b82 */ /* 0x000e240000000a00 */
[----:B0-----:R-:W-:-:S05]  /*10070*/  IMAD.WIDE R2, R9, 0x4, R2 ;  /* 0x0000000409027825 */ /* 0x001fca00078e0202 */
[----:B------:R0:W5:Y:S02]  /*10080*/  LDG.E R0, desc[UR54][R2.64] ;  /* 0x0000003602007981 */ /* 0x000164000c1e1900 */
.L_x_1525:
[----:B------:R-:W-:Y:S05]  /*10090*/  BSYNC B0 ;  /* 0x0000000000007941 */ /* 0x000fea0003800000 */
.L_x_1524:
        /* <DEDUP_REMOVED lines=21> */
.L_x_1522:
[----:B------:R-:W-:-:S04]  /*101f0*/  IMAD.IADD R14, R6, 0x1, -R3 ;  /* 0x00000001060e7824 */ /* 0x000fc800078e0a03 */
[----:B------:R-:W-:-:S05]  /*10200*/  IMAD R2, R8, R9, R14 ;  /* 0x0000000908027224 */ /* 0x000fca00078e020e */
[----:B------:R-:W-:Y:S02]  /*10210*/  ISETP.GT.AND P0, PT, R2, R7, PT ;  /* 0x000000070200720c */ /* 0x000fe40003f04270 */
[----:B------:R-:W0:Y:S11]  /*10220*/  LDC.64 R2, c[0x0][0xc90] ;  /* 0x00032400ff027b82 */ /* 0x000e360000000a00 */
[----:B------:R-:W-:-:S04]  /*10230*/  VOTE.ANY R10, PT, !P0 ;  /* 0x00000000000a7806 */ /* 0x000fc800040e0100 */
[----:B------:R-:W1:Y:S02]  /*10240*/  POPC R15, R10 ;  /* 0x0000000a000f7309 */ /* 0x000e640000000000 */
[----:B-1----:R-:W-:-:S04]  /*10250*/  IMAD.IADD R19, R15, 0x1, R4 ;  /* 0x000000010f137824 */ /* 0x002fc800078e0204 */
[----:B0-----:R-:W-:-:S05]  /*10260*/  IMAD.WIDE R2, R19, 0x4, R2 ;  /* 0x0000000413027825 */ /* 0x001fca00078e0202 */
[----:B------:R-:W2:Y:S01]  /*10270*/  LDG.E R6, desc[UR54][R2.64] ;  /* 0x0000003602067981 */ /* 0x000ea2000c1e1900 */
[----:B------:R-:W-:-:S03]  /*10280*/  ISETP.NE.AND P0, PT, R10, RZ, PT ;  /* 0x000000ff0a00720c */ /* 0x000fc60003f05270 */
[----:B------:R-:W0:Y:S02]  /*10290*/  SHFL.IDX PT, R0, R0, R15, 0x1f ;  /* 0x00001f0f00007589 */ /* 0x000e2400000e0000 */
[----:B0-----:R-:W-:-:S13]  /*102a0*/  R2UR UR7, R0 ;  /* 0x00000000000772ca */ /* 0x001fda00000e0000 */
[----:B--2---:R-:W-:-:S05]  /*102b0*/  IMAD R4, R6, UR7, RZ ;  /* 0x0000000706047c24 */ /* 0x004fca000f8e02ff */
[----:B------:R-:W-:-:S04]  /*102c0*/  IABS R13, R4 ;  /* 0x00000004000d7213 */ /* 0x000fc80000000000 */
[----:B------:R-:W0:Y:S08]  /*102d0*/  I2F.RP R11, R13 ;  /* 0x0000000d000b7306 */ /* 0x000e300000209400 */
[----:B0-----:R-:W0:Y:S02]  /*102e0*/  MUFU.RCP R11, R11 ;  /* 0x0000000b000b7308 */ /* 0x001e240000001000 */
[----:B0-----:R-:W-:-:S06]  /*102f0*/  VIADD R12, R11, 0xffffffe ;  /* 0x0ffffffe0b0c7836 */ /* 0x001fcc0000000000 */
[----:B------:R0:W1:Y:S01]  /*10300*/  F2I.FTZ.U32.TRUNC.NTZ R3, R12 ;  /* 0x0000000c00037305 */ /* 0x000062000021f000 */
[----:B------:R-:W-:Y:S05]  /*10310*/  @!P0 BRA `(.L_x_1527) ;  /* 0x0000000000088947 */ /* 0x000fea0003800000 */
[----:B------:R-:W-:-:S05]  /*10320*/  VIADD R11, R15, 0xffffffff ;  /* 0xffffffff0f0b7836 */ /* 0x000fca0000000000 */
[----:B------:R2:W3:Y:S02]  /*10330*/  SHFL.IDX PT, R16, R8, R11, 0x1f ;  /* 0x00001f0b08107589 */ /* 0x0004e400000e0000 */
.L_x_1527:
[----:B---3--:R-:W-:Y:S01]  /*10340*/  IMAD R16, R16, R9, R14 ;  /* 0x0000000910107224 */ /* 0x008fe200078e020e */
[----:B------:R-:W-:Y:S01]  /*10350*/  IABS R2, R4 ;  /* 0x0000000400027213 */ /* 0x000fe20000000000 */
[----:B-1----:R-:W-:Y:S02]  /*10360*/  IMAD.MOV R0, RZ, RZ, -R3 ;  /* 0x000000ffff007224 */ /* 0x002fe400078e0a03 */
[----:B--2---:R-:W-:Y:S02]  /*10370*/  IMAD.IADD R11, R7, 0x1, -R16 ;  /* 0x00000001070b7824 */ /* 0x004fe400078e0a10 */
        /* <DEDUP_REMOVED lines=19> */
[----:B------:R-:W-:Y:S02]  /*104b0*/  IMAD R18, R6, R2, RZ ;  /* 0x0000000206127224 */ /* 0x000fe400078e02ff */
[----:B------:R-:W-:Y:S02]  /*104c0*/  IMAD.MOV R7, RZ, RZ, -R2 ;  /* 0x000000ffff077224 */ /* 0x000fe400078e0a02 */
[----:B------:R-:W-:Y:S02]  /*104d0*/  IMAD.MOV R0, RZ, RZ, -R18 ;  /* 0x000000ffff007224 */ /* 0x000fe400078e0a12 */
[----:B------:R-:W-:-:S03]  /*104e0*/  IMAD R7, R4, R7, R11 ;  /* 0x0000000704077224 */ /* 0x000fc600078e020b */
[----:B------:R-:W-:Y:S01]  /*104f0*/  VIADDMNMX R0, R0, R9, R6, PT ;  /* 0x0000000900007246 */ /* 0x000fe20003800106 */
[----:B------:R-:W-:Y:S01]  /*10500*/  IMAD.IADD R18, R7, 0x1, R18 ;  /* 0x0000000107127824 */ /* 0x000fe200078e0212 */
[----:B------:R-:W-:Y:S02]  /*10510*/  IABS R2, R7 ;  /* 0x0000000700027213 */ /* 0x000fe40000000000 */
[----:B------:R-:W-:Y:S02]  /*10520*/  R2UR UR9, R0 ;  /* 0x00000000000972ca */ /* 0x000fe400000e0000 */
[----:B------:R-:W-:-:S11]  /*10530*/  R2UR UR8, R2 ;  /* 0x00000000020872ca */ /* 0x000fd600000e0000 */
[----:B------:R-:W-:-:S04]  /*10540*/  IABS R9, UR9 ;  /* 0x0000000900097c13 */ /* 0x000fc80008000000 */
[----:B------:R-:W1:Y:S01]  /*10550*/  I2F.RP R0, R9 ;  /* 0x0000000900007306 */ /* 0x000e620000209400 */
[----:B------:R-:W-:-:S07]  /*10560*/  R2UR UR6, R9 ;  /* 0x00000000090672ca */ /* 0x000fce00000e0000 */
[----:B-1----:R-:W1:Y:S02]  /*10570*/  MUFU.RCP R0, R0 ;  /* 0x0000000000007308 */ /* 0x002e640000001000 */
[----:B-1----:R-:W-:Y:S01]  /*10580*/  VIADD R3, R0, 0xffffffe ;  /* 0x0ffffffe00037836 */ /* 0x002fe20000000000 */
[----:B------:R-:W-:-:S05]  /*10590*/  IABS R0, UR9 ;  /* 0x0000000900007c13 */ /* 0x000fca0008000000 */
[----:B------:R-:W1:Y:S01]  /*105a0*/  F2I.FTZ.U32.TRUNC.NTZ R3, R3 ;  /* 0x0000000300037305 */ /* 0x000e62000021f000 */
[----:B------:R-:W-:Y:S01]  /*105b0*/  IMAD.MOV R0, RZ, RZ, -R0 ;  /* 0x000000ffff007224 */ /* 0x000fe200078e0a00 */
[----:B-1----:R-:W-:-:S13]  /*105c0*/  R2UR UR5, R3 ;  /* 0x00000000030572ca */ /* 0x002fda00000e0000 */
[----:B------:R-:W-:-:S04]  /*105d0*/  UIADD3 UR4, URZ, -UR5, URZ ;  /* 0x800000053f047290 */ /* 0x000fc8000fffe03f */
[----:B------:R-:W-:-:S03]  /*105e0*/  UIMAD UR6, UR4, UR6, URZ ;  /* 0x00000006040672a4 */ /* 0x000fc6000f8e023f */
[----:B------:R-:W-:Y:S02]  /*105f0*/  UMOV UR4, URZ ;  /* 0x0000003f00047c82 */ /* 0x000fe40008000000 */
[----:B------:R-:W-:-:S04]  /*10600*/  UIMAD.WIDE.U32 UR4, UR5, UR6, UR4 ;  /* 0x00000006050472a5 */ /* 0x000fc8000f8e0004 */
[----:B------:R-:W-:-:S06]  /*10610*/  UIMAD.WIDE.U32 UR4, UR5, UR8, URZ ;  /* 0x00000008050472a5 */ /* 0x000fcc000f8e003f */
[----:B------:R-:W-:Y:S01]  /*10620*/  IMAD.U32 R3, RZ, RZ, UR5 ;  /* 0x00000005ff037e24 */ /* 0x000fe2000f8e00ff */
[----:B------:R-:W-:-:S03]  /*10630*/  R2UR UR4, R7 ;  /* 0x00000000070472ca */ /* 0x000fc600000e0000 */
[----:B------:R-:W-:Y:S02]  /*10640*/  IMAD R0, R0, R3, UR8 ;  /* 0x0000000800007e24 */ /* 0x000fe4000f8e0203 */
[----:B------:R-:W-:-:S03]  /*10650*/  IMAD R3, RZ, RZ, -UR9 ;  /* 0x80000009ff037e24 */ /* 0x000fc6000f8e02ff */
[----:B------:R-:W-:-:S05]  /*10660*/  ISETP.GT.U32.AND P0, PT, R9, R0, PT ;  /* 0x000000000900720c */ /* 0x000fca0003f04070 */
[----:B------:R-:W-:-:S08]  /*10670*/  ULOP3.LUT UR4, UR4, UR9, URZ, 0x3c, !UPT ;  /* 0x0000000904047292 */ /* 0x000fd0000f8e3c3f */
[----:B------:R-:W-:Y:S01]  /*10680*/  VOTEU.ANY UP1, P0 ;  /* 0x00000000003f7886 */ /* 0x000fe20000020100 */
[----:B------:R-:W-:-:S04]  /*10690*/  PLOP3.LUT P0, PT, PT, PT, UP1, 0x80, 0x0 ;  /* 0x000000000000781c */ /* 0x000fc80003f0f018 */
[----:B------:R-:W-:Y:S02]  /*106a0*/  @!UP1 UIADD3 UR5, UR5, 0x1, URZ ;  /* 0x0000000105059890 */ /* 0x000fe4000fffe03f */
[----:B------:R-:W-:-:S07]  /*106b0*/  UISETP.GE.AND UP1, UPT, UR4, URZ, UPT ;  /* 0x0000003f0400728c */ /* 0x000fce000bf26270 */
[----:B------:R-:W-:-:S05]  /*106c0*/  @!P0 IMAD.IADD R0, R0, 0x1, -R9 ;  /* 0x0000000100008824 */ /* 0x000fca00078e0a09 */
[----:B------:R-:W-:-:S13]  /*106d0*/  ISETP.GE.U32.AND P0, PT, R0, R9, PT ;  /* 0x000000090000720c */ /* 0x000fda0003f06070 */
[----:B------:R-:W-:-:S05]  /*106e0*/  VOTEU.ANY UP0, P0 ;  /* 0x00000000003f7886 */ /* 0x000fca0000000100 */
[----:B------:R-:W-:Y:S02]  /*106f0*/  @UP0 UIADD3 UR5, UR5, 0x1, URZ ;  /* 0x0000000105050890 */ /* 0x000fe4000fffe03f */
[----:B------:R-:W-:Y:S02]  /*10700*/  UISETP.NE.AND UP0, UPT, UR9, URZ, UPT ;  /* 0x0000003f0900728c */ /* 0x000fe4000bf05270 */
[----:B------:R-:W-:-:S09]  /*10710*/  @!UP1 UIADD3 UR5, -UR5, URZ, URZ ;  /* 0x0000003f05059290 */ /* 0x000fd2000fffe13f */
[----:B------:R-:W-:-:S04]  /*10720*/  @!UP0 ULOP3.LUT UR5, URZ, UR9, URZ, 0x33, !UPT ;  /* 0x000000093f058292 */ /* 0x000fc8000f8e333f */
[----:B------:R-:W-:Y:S02]  /*10730*/  ULOP3.LUT UR4, URZ, UR5, URZ, 0x33, !UPT ;  /* 0x000000053f047292 */ /* 0x000fe4000f8e333f */
[----:B------:R-:W-:Y:S02]  /*10740*/  IMAD R18, R3, UR5, R18 ;  /* 0x0000000503127c24 */ /* 0x000fe4000f8e0212 */
[----:B------:R-:W-:Y:S01]  /*10750*/  UIADD3 UR4, UR7, UR4, URZ ;  /* 0x0000000407047290 */ /* 0x000fe2000fffe03f */
[----:B------:R-:W-:Y:S11]  /*10760*/  BRA `(.L_x_1528) ;  /* 0x0000000000107947 */ /* 0x000ff60003800000 */
.L_x_1523:
[----:B------:R-:W1:Y:S01]  /*10770*/  LDC R19, c[0x0][0xc3c] ;  /* 0x00030f00ff137b82 */ /* 0x000e620000000800 */
[----:B------:R-:W-:Y:S01]  /*10780*/  IMAD.MOV.U32 R16, RZ, RZ, R7 ;  /* 0x000000ffff107224 */ /* 0x000fe200078e0007 */
[----:B------:R-:W-:Y:S01]  /*10790*/  UMOV UR4, URZ ;  /* 0x0000003f00047c82 */ /* 0x000fe20008000000 */
[----:B------:R-:W-:-:S07]  /*107a0*/  IMAD.MOV.U32 R18, RZ, RZ, RZ ;  /* 0x000000ffff127224 */ /* 0x000fce00078e00ff */
.L_x_1528:
[----:B------:R-:W-:Y:S01]  /*107b0*/  ISETP.NE.AND P0, PT, R5, RZ, PT ;  /* 0x000000ff0500720c */ /* 0x000fe20003f05270 */
[----:B------:R-:W-:-:S12]  /*107c0*/  IMAD.U32 R17, RZ, RZ, UR4 ;  /* 0x00000004ff117e24 */ /* 0x000fd8000f8e00ff */
[----:B------:R-:W2:Y:S01]  /*107d0*/  @!P0 S2R R3, SR_CgaCtaId ;  /* 0x0000000000038919 */ /* 0x000ea20000008800 */
[----:B------:R-:W-:-:S04]  /*107e0*/  @!P0 MOV R0, 0x400 ;  /* 0x0000040000008802 */ /* 0x000fc80000000f00 */
[----:B--2---:R-:W-:-:S05]  /*107f0*/  @!P0 LEA R0, R3, R0, 0x18 ;  /* 0x0000000003008211 */ /* 0x004fca00078ec0ff */
[----:B-1----:R1:W-:Y:S01]  /*10800*/  @!P0 STS.128 [R0+0x284d0], R16 ;  /* 0x0284d01000008388 */ /* 0x0023e20000000c00 */
[----:B------:R-:W-:Y:S06]  /*10810*/  BAR.ARV 0x5, 0x180 ;  /* 0x0146000000007b1d */ /* 0x000fec0000002000 */
.L_x_1521:
[----:B------:R2:W-:Y:S01]  /*10820*/  STL [R1+0x10], RZ ;  /* 0x000010ff01007387 */ /* 0x0005e20000100800 */
[----:B------:R-:W-:Y:S01]  /*10830*/  ULDC UR5, c[0x0][0xc3c] ;  /* 0x00030f0000057ab9 */ /* 0x000fe20000000800 */
[----:B------:R-:W-:Y:S01]  /*10840*/  IMAD.MOV.U32 R25, RZ, RZ, 0x1 ;  /* 0x00000001ff197424 */ /* 0x000fe200078e00ff */
[----:B------:R-:W-:Y:S01]  /*10850*/  ISETP.GE.AND P0, PT, R19, UR5, PT ;  /* 0x0000000513007c0c */ /* 0x000fe2000bf06270 */
[----:B------:R-:W-:-:S12]  /*10860*/  IMAD.MOV.U32 R23, RZ, RZ, RZ ;  /* 0x000000ffff177224 */ /* 0x000fd800078e00ff */
[----:B--2---:R-:W-:Y:S05]  /*10870*/  @P0 BRA `(.L_x_1529) ;  /* 0x0000005000a40947 */ /* 0x004fea0003800000 */
[----:B------:R-:W2:Y:S01]  /*10880*/  S2R R9, SR_TID.X ;  /* 0x0000000000097919 */ /* 0x000ea20000002100 */
[----:B------:R-:W3:Y:S01]  /*10890*/  S2UR UR5, SR_CgaCtaId ;  /* 0x00000000000579c3 */ /* 0x000ee20000008800 */
[----:B------:R-:W-:Y:S01]  /*108a0*/  IMAD.MOV.U32 R37, RZ, RZ, 0x20 ;  /* 0x00000020ff257424 */ /* 0x000fe200078e00ff */
[----:B------:R-:W-:Y:S01]  /*108b0*/  ULOP3.LUT UR43, UR36, 0x2, URZ, 0xfc, !UPT ;  /* 0x00000002242b7892 */ /* 0x000fe2000f8efc3f */
[----:B------:R4:W-:Y:S01]  /*108c0*/  STL [R1+0x10], RZ ;  /* 0x000010ff01007387 */ /* 0x0009e20000100800 */
[----:B------:R-:W-:Y:S01]  /*108d0*/  IMAD.MOV.U32 R25, RZ, RZ, 0x1 ;  /* 0x00000001ff197424 */ /* 0x000fe200078e00ff */
[----:B------:R-:W-:Y:S01]  /*108e0*/  ULOP3.LUT UR44, UR36, 0x1, URZ, 0xfc, !UPT ;  /* 0x00000001242c7892 */ /* 0x000fe2000f8efc3f */
[----:B------:R-:W-:Y:S01]  /*108f0*/  IMAD.MOV.U32 R23, RZ, RZ, RZ ;  /* 0x000000ffff177224 */ /* 0x000fe200078e00ff */
[----:B------:R-:W-:Y:S01]  /*10900*/  ULDC UR45, c[0x0][0xc] ;  /* 0x00000300002d7ab9 */ /* 0x000fe20000000800 */
[----:B---3--:R-:W-:Y:S02]  /*10910*/  IMAD.U32 R34, RZ, RZ, UR5 ;  /* 0x00000005ff227e24 */ /* 0x008fe4000f8e00ff */
[C---:B--2---:R-:W-:Y:S01]  /*10920*/  IMAD.SHL.U32 R4, R9.reuse, 0x40, RZ ;  /* 0x0000004009047824 */ /* 0x044fe200078e00ff */
[C---:B------:R-:W-:Y:S01]  /*10930*/  LOP3.LUT R8, R9.reuse, 0x7f, RZ, 0xc0, !PT ;  /* 0x0000007f09087812 */ /* 0x040fe200078ec0ff */
[C---:B------:R-:W-:Y:S01]  /*10940*/  IMAD.SHL.U32 R24, R9.reuse, 0x80, RZ ;  /* 0x0000008009187824 */ /* 0x040fe200078e00ff */
[C---:B------:R-:W-:Y:S01]  /*10950*/  LOP3.LUT P0, RZ, R9.reuse, 0x4, RZ, 0xc0, !PT ;  /* 0x0000000409ff7812 */ /* 0x040fe2000780c0ff */
[----:B------:R-:W-:Y:S01]  /*10960*/  IMAD.SHL.U32 R6, R9, 0x8, RZ ;  /* 0x0000000809067824 */ /* 0x000fe200078e00ff */
[----:B-1----:R-:W-:-:S02]  /*10970*/  LOP3.LUT R0, R4, 0x180, RZ, 0xc0, !PT ;  /* 0x0000018004007812 */ /* 0x002fc400078ec0ff */
[----:B------:R-:W-:Y:S02]  /*10980*/  SHF.R.U32.HI R2, RZ, 0x5, R8 ;  /* 0x00000005ff027819 */ /* 0x000fe40000011608 */
[----:B------:R-:W-:Y:S02]  /*10990*/  LOP3.LUT R3, R24, 0x380, RZ, 0xc0, !PT ;  /* 0x0000038018037812 */ /* 0x000fe400078ec0ff */
[----:B------:R-:W-:Y:S01]  /*109a0*/  LOP3.LUT R5, R0, 0x10, R9, 0xf8, !PT ;  /* 0x0000001000057812 */ /* 0x000fe200078ef809 */
[----:B------:R-:W-:Y:S01]  /*109b0*/  IMAD.SHL.U32 R0, R9, 0x10, RZ ;  /* 0x0000001009007824 */ /* 0x000fe200078e00ff */
[----:B------:R-:W-:Y:S01]  /*109c0*/  LOP3.LUT R7, R4, 0x40, RZ, 0xc0, !PT ;  /* 0x0000004004077812 */ /* 0x000fe200078ec0ff */
[----:B------:R-:W-:Y:S01]  /*109d0*/  IMAD R3, R2, 0x10, R3 ;  /* 0x0000001002037824 */ /* 0x000fe200078e0203 */
[----:B------:R-:W-:Y:S01]  /*109e0*/  LOP3.LUT R6, R5, 0x30, R6, 0x78, !PT ;  /* 0x0000003005067812 */ /* 0x000fe200078e7806 */
[----:B------:R-:W-:Y:S01]  /*109f0*/  IMAD.SHL.U32 R5, R9, 0x2, RZ ;  /* 0x0000000209057824 */ /* 0x000fe200078e00ff */
[----:B------:R-:W-:Y:S01]  /*10a00*/  LOP3.LUT R30, R0, 0x70, RZ, 0xc0, !PT ;  /* 0x00000070001e7812 */ /* 0x000fe200078ec0ff */
[----:B------:R-:W-:Y:S01]  /*10a10*/  IMAD R7, R2, 0x400, R7 ;  /* 0x0000040002077824 */ /* 0x000fe200078e0207 */
[----:B------:R-:W-:-:S02]  /*10a20*/  LOP3.LUT R3, R3, 0x70, R0, 0x78, !PT ;  /* 0x0000007003037812 */ /* 0x000fc400078e7800 */
[----:B------:R-:W-:Y:S02]  /*10a30*/  LOP3.LUT R2, R0, 0x3f0, RZ, 0xc0, !PT ;  /* 0x000003f000027812 */ /* 0x000fe400078ec0ff */
[----:B------:R-:W-:Y:S02]  /*10a40*/  LOP3.LUT R24, R3, 0xc00, R24, 0xf8, !PT ;  /* 0x00000c0003187812 */ /* 0x000fe400078ef818 */
[----:B------:R-:W-:Y:S02]  /*10a50*/  LOP3.LUT R5, R2, 0x70, R5, 0x78, !PT ;  /* 0x0000007002057812 */ /* 0x000fe400078e7805 */
[----:B------:R-:W-:Y:S01]  /*10a60*/  MOV R3, 0x400 ;  /* 0x0000040000037802 */ /* 0x000fe20000000f00 */
[C---:B------:R-:W-:Y:S01]  /*10a70*/  VIADD R35, R24.reuse, 0x40 ;  /* 0x0000004018237836 */ /* 0x040fe20000000000 */
[----:B------:R-:W-:Y:S01]  /*10a80*/  SHF.R.U32.HI R2, RZ, 0x3, R8 ;  /* 0x00000003ff027819 */ /* 0x000fe20000011608 */
[----:B------:R-:W-:Y:S01]  /*10a90*/  @P0 VIADD R35, R24, 0xffffffc0 ;  /* 0xffffffc018230836 */ /* 0x000fe20000000000 */
[----:B------:R-:W-:-:S02]  /*10aa0*/  LEA R22, R34, R3, 0x18 ;  /* 0x0000000322167211 */ /* 0x000fc400078ec0ff */
[--C-:B------:R-:W-:Y:S02]  /*10ab0*/  LOP3.LUT R36, R5, 0x400, R0.reuse, 0xf8, !PT ;  /* 0x0000040005247812 */ /* 0x100fe400078ef800 */
[----:B------:R-:W-:Y:S02]  /*10ac0*/  LOP3.LUT R0, R2, 0x70, R0, 0xf8, !PT ;  /* 0x0000007002007812 */ /* 0x000fe400078ef800 */
[----:B------:R-:W-:Y:S01]  /*10ad0*/  LOP3.LUT R31, R4, 0x200, RZ, 0xc0, !PT ;  /* 0x00000200041f7812 */ /* 0x000fe200078ec0ff */
[----:B------:R-:W-:Y:S01]  /*10ae0*/  IMAD.IADD R0, R22, 0x1, R36 ;  /* 0x0000000116007824 */ /* 0x000fe200078e0224 */
[----:B------:R-:W-:Y:S02]  /*10af0*/  SEL R37, R37, 0xffffffe0, !P0 ;  /* 0xffffffe025257807 */ /* 0x000fe40004000000 */
[----:B------:R-:W-:Y:S02]  /*10b00*/  IADD3 R31, R6, R7, R31 ;  /* 0x00000007061f7210 */ /* 0x000fe40007ffe01f */
[----:B------:R4:W-:Y:S01]  /*10b10*/  STL [R1], R0 ;  /* 0x0000000001007387 */ /* 0x0009e20000100800 */
[----:B------:R-:W-:-:S07]  /*10b20*/  LOP3.LUT R2, R30, 0x80, RZ, 0xfc, !PT ;  /* 0x000000801e027812 */ /* 0x000fce00078efcff */
.L_x_1610:
[----:B01----:R-:W1:Y:S08]  /*10b30*/  LDC.64 R4, c[0x0][0xa18] ;  /* 0x00028600ff047b82 */ /* 0x003e700000000a00 */
[----:B------:R-:W2:Y:S08]  /*10b40*/  LDC.64 R2, c[0x0][0xa28] ;  /* 0x00028a00ff027b82 */ /* 0x000eb00000000a00 */
[----:B------:R-:W3:Y:S01]  /*10b50*/  LDC.64 R8, c[0x0][0xa00] ;  /* 0x00028000ff087b82 */ /* 0x000ee20000000a00 */
[----:B-1----:R-:W-:-:S04]  /*10b60*/  ISETP.NE.U32.AND P1, PT, R4, RZ, PT ;  /* 0x000000ff0400720c */ /* 0x002fc80003f25070 */
[----:B------:R-:W-:Y:S02]  /*10b70*/  ISETP.NE.AND.EX P2, PT, R5, RZ, PT, P1 ;  /* 0x000000ff0500720c */ /* 0x000fe40003f45310 */
[----:B--2---:R-:W-:-:S04]  /*10b80*/  ISETP.NE.U32.AND P0, PT, R2, RZ, PT ;  /* 0x000000ff0200720c */ /* 0x004fc80003f05070 */
[----:B------:R-:W-:Y:S02]  /*10b90*/  ISETP.NE.AND.EX P0, PT, R3, RZ, PT, P0 ;  /* 0x000000ff0300720c */ /* 0x000fe40003f05300 */
[----:B------:R-:W1:Y:S08]  /*10ba0*/  LDC.64 R2, c[0x0][0xa00] ;  /* 0x00028000ff027b82 */ /* 0x000e700000000a00 */
[----:B------:R-:W2:Y:S08]  /*10bb0*/  @P2 LDC.64 R6, c[0x0][0xa18] ;  /* 0x00028600ff062b82 */ /* 0x000eb00000000a00 */
[----:B------:R-:W0:Y:S01]  /*10bc0*/  @P0 LDC.64 R4, c[0x0][0xa28] ;  /* 0x00028a00ff040b82 */ /* 0x000e220000000a00 */
[----:B-1----:R-:W-:-:S04]  /*10bd0*/  ISETP.NE.U32.AND P1, PT, R2, RZ, PT ;  /* 0x000000ff0200720c */ /* 0x002fc80003f25070 */
[----:B------:R-:W-:Y:S01]  /*10be0*/  ISETP.NE.AND.EX P3, PT, R3, RZ, PT, P1 ;  /* 0x000000ff0300720c */ /* 0x000fe20003f65310 */
[----:B--2---:R-:W-:-:S04]  /*10bf0*/  @P2 IMAD.WIDE R2, R19, 0x4, R6 ;  /* 0x0000000413022825 */ /* 0x004fc800078e0206 */
[----:B------:R-:W-:Y:S01]  /*10c00*/  IMAD.MOV.U32 R17, RZ, RZ, RZ ;  /* 0x000000ffff117224 */ /* 0x000fe200078e00ff */
[----:B----4-:R3:W2:Y:S01]  /*10c10*/  @P2 LDG.E R0, desc[UR54][R2.64] ;  /* 0x0000003602002981 */ /* 0x0106a2000c1e1900 */
[----:B0-----:R-:W-:-:S06]  /*10c20*/  @P0 IMAD.WIDE R4, R19, 0x4, R4 ;  /* 0x0000000413040825 */ /* 0x001fcc00078e0204 */
[----:B------:R0:W5:Y:S01]  /*10c30*/  @P0 LDG.E R4, desc[UR54][R4.64] ;  /* 0x0000003604040981 */ /* 0x000162000c1e1900 */
[----:B---3--:R-:W-:Y:S01]  /*10c40*/  IMAD.WIDE R2, R19, 0x4, R8 ;  /* 0x0000000413027825 */ /* 0x008fe200078e0208 */
[----:B------:R-:W-:-:S04]  /*10c50*/  LOP3.LUT R32, R32, 0xffffffdf, RZ, 0xc0, !PT ;  /* 0xffffffdf20207812 */ /* 0x000fc800078ec0ff */
[----:B------:R0:W5:Y:S01]  /*10c60*/  @P3 LDG.E R17, desc[UR54][R2.64] ;  /* 0x0000003602113981 */ /* 0x000162000c1e1900 */
[----:B------:R-:W-:Y:S02]  /*10c70*/  @P3 LOP3.LUT R32, R32, 0x20, RZ, 0xfc, !PT ;  /* 0x0000002020203812 */ /* 0x000fe400078efcff */
[----:B--2---:R-:W-:Y:S01]  /*10c80*/  @P2 R2UR UR38, R0 ;  /* 0x00000000002622ca */ /* 0x004fe200000e0000 */
[----:B0-----:R-:W-:-:S14]  /*10c90*/  @P2 BRA `(.L_x_1530) ;  /* 0x00000000001c2947 */ /* 0x001fdc0003800000 */
[----:B------:R-:W-:Y:S01]  /*10ca0*/  ULDC UR38, c[0x0][0x288] ;  /* 0x0000a20000267ab9 */ /* 0x000fe20000000800 */
[----:B------:R-:W-:Y:S05]  /*10cb0*/  @!P3 BRA `(.L_x_1530) ;  /* 0x000000000014b947 */ /* 0x000fea0003800000 */
[----:B------:R-:W2:Y:S04]  /*10cc0*/  LDG.E R5, desc[UR54][R2.64] ;  /* 0x0000003602057981 */ /* 0x000ea8000c1e1900 */
[----:B------:R-:W3:Y:S01]  /*10cd0*/  LDG.E R0, desc[UR54][R2.64+0x4] ;  /* 0x0000043602007981 */ /* 0x000ee2000c1e1900 */
[----:B--2---:R-:W-:Y:S02]  /*10ce0*/  R2UR UR5, R5 ;  /* 0x00000000050572ca */ /* 0x004fe400000e0000 */
[----:B---3--:R-:W-:-:S13]  /*10cf0*/  R2UR UR38, R0 ;  /* 0x00000000002672ca */ /* 0x008fda00000e0000 */
[----:B------:R-:W-:-:S12]  /*10d00*/  UIADD3 UR38, -UR5, UR38, URZ ;  /* 0x0000002605267290 */ /* 0x000fd8000fffe13f */
.L_x_1530:
[----:B------:R-:W-:Y:S01]  /*10d10*/  ULDC.64 UR6, c[0x0][0x418] ;  /* 0x0001060000067ab9 */ /* 0x000fe20000000a00 */
[----:B------:R-:W-:Y:S01]  /*10d20*/  UMOV UR37, URZ ;  /* 0x0000003f00257c82 */ /* 0x000fe20008000000 */
[----:B------:R-:W-:Y:S01]  /*10d30*/  UISETP.NE.U32.AND UP0, UPT, UR6, URZ, UPT ;  /* 0x0000003f0600728c */ /* 0x000fe2000bf05070 */
[----:B-----5:R-:W-:Y:S01]  /*10d40*/  @P0 R2UR UR37, R4 ;  /* 0x00000000042502ca */ /* 0x020fe200000e0000 */
[----:B------:R-:W-:Y:S01]  /*10d50*/  ULDC UR5, c[0x0][0x424] ;  /* 0x0001090000057ab9 */ /* 0x000fe20000000800 */
[----:B------:R-:W-:Y:S01]  /*10d60*/  ULDC UR40, c[0x0][0x2f0] ;  /* 0x0000bc0000287ab9 */ /* 0x000fe20000000800 */
[----:B------:R-:W-:-:S03]  /*10d70*/  UISETP.NE.AND.EX UP0, UPT, UR7, URZ, UPT, UP0 ;  /* 0x0000003f0700728c */ /* 0x000fc6000bf05300 */
[----:B------:R-:W-:Y:S01]  /*10d80*/  ULDC.64 UR6, c[0x0][0xa20] ;  /* 0x0002880000067ab9 */ /* 0x000fe20000000a00 */
[----:B------:R-:W-:Y:S01]  /*10d90*/  USEL UR5, UR5, 0x1, UP0 ;  /* 0x0000000105057887 */ /* 0x000fe20008000000 */
[----:B------:R-:W-:-:S03]  /*10da0*/  ISETP.NE.U32.AND P0, PT, RZ, UR6, PT ;  /* 0x00000006ff007c0c */ /* 0x000fc6000bf05070 */
[----:B------:R-:W-:Y:S01]  /*10db0*/  UIMAD UR40, UR5, UR40, URZ ;  /* 0x00000028052872a4 */ /* 0x000fe2000f8e023f */
[----:B------:R-:W-:-:S13]  /*10dc0*/  ISETP.NE.AND.EX P0, PT, RZ, UR7, PT, P0 ;  /* 0x00000007ff007c0c */ /* 0x000fda000bf05300 */
[----:B------:R-:W-:Y:S05]  /*10dd0*/  @!P0 BRA `(.L_x_1531) ;  /* 0x0000000000148947 */ /* 0x000fea0003800000 */
[----:B------:R-:W0:Y:S02]  /*10de0*/  LDC.64 R2, c[0x0][0xa20] ;  /* 0x00028800ff027b82 */ /* 0x000e240000000a00 */
[----:B0-----:R-:W-:-:S06]  /*10df0*/  IMAD.WIDE R2, R19, 0x4, R2 ;  /* 0x0000000413027825 */ /* 0x001fcc00078e0202 */
[----:B------:R-:W2:Y:S02]  /*10e00*/  LDG.E R2, desc[UR54][R2.64] ;  /* 0x0000003602027981 */ /* 0x000ea4000c1e1900 */
[----:B--2---:R-:W-:Y:S01]  /*10e10*/  R2UR UR40, R2 ;  /* 0x00000000022872ca */ /* 0x004fe200000e0000 */
[----:B------:R-:W-:-:S14]  /*10e20*/  BRA `(.L_x_1532) ;  /* 0x00000000002c7947 */ /* 0x000fdc0003800000 */
.L_x_1531:
        /* <DEDUP_REMOVED lines=11> */
.L_x_1532:
[----:B------:R-:W-:Y:S01]  /*10ee0*/  ULDC UR5, c[0x0][0x448] ;  /* 0x0001120000057ab9 */ /* 0x000fe20000000800 */
[----:B------:R-:W-:Y:S02]  /*10ef0*/  USHF.L.U32 UR39, UR4, 0x7, URZ ;  /* 0x0000000704277899 */ /* 0x000fe4000800063f */
[----:B------:R-:W-:Y:S02]  /*10f00*/  UISETP.NE.AND UP0, UPT, UR5, 0x1, UPT ;  /* 0x000000010500788c */ /* 0x000fe4000bf05270 */
[----:B------:R-:W-:Y:S01]  /*10f10*/  UIADD3 UR8, UR39, 0x7f, URZ ;  /* 0x0000007f27087890 */ /* 0x000fe2000fffe03f */
[----:B------:R-:W-:Y:S01]  /*10f20*/  ULDC.64 UR4, c[0x0][0x9e0] ;  /* 0x0002780000047ab9 */ /* 0x000fe20000000a00 */
[----:B------:R-:W-:Y:S02]  /*10f30*/  UP2UR UR46, UPR, URZ, 0x1 ;  /* 0x000000013f2e7883 */ /* 0x000fe40008000000 */
[----:B------:R-:W-:-:S05]  /*10f40*/  UIADD3 UR40, -UR37, UR40, URZ ;  /* 0x0000002825287290 */ /* 0x000fca000fffe13f */
[----:B------:R-:W-:Y:S01]  /*10f50*/  @UP0 ULDC UR6, c[0x0][0x44c] ;  /* 0x0001130000060ab9 */ /* 0x000fe20000000800 */
[----:B------:R-:W-:Y:S01]  /*10f60*/  @UP0 ULDC UR10, c[0x0][0x450] ;  /* 0x00011400000a0ab9 */ /* 0x000fe20000000800 */
[----:B------:R-:W-:Y:S02]  /*10f70*/  UIMAD.WIDE.U32 UR6, UR8, UR6, URZ ;  /* 0x00000006080672a5 */ /* 0x000fe4000f8e003f */
[----:B------:R-:W-:Y:S02]  /*10f80*/  UIADD3 UR9, UR40, 0x1, -UR38 ;  /* 0x0000000128097890 */ /* 0x000fe4000fffe826 */
[----:B------:R-:W-:Y:S02]  /*10f90*/  @UP0 USHF.R.U32.HI UR8, URZ, UR10, UR7 ;  /* 0x0000000a3f080299 */ /* 0x000fe40008011607 */
[----:B------:R-:W-:Y:S02]  /*10fa0*/  UISETP.GE.AND UP0, UPT, UR5, 0x1, UPT ;  /* 0x000000010500788c */ /* 0x000fe4000bf06270 */
[----:B------:R-:W-:-:S04]  /*10fb0*/  UIADD3 UR9, UR9, UR8, URZ ;  /* 0x0000000809097290 */ /* 0x000fc8000fffe03f */
[----:B------:R-:W-:Y:S01]  /*10fc0*/  PLOP3.LUT P1, PT, PT, PT, UP0, 0x80, 0x0 ;  /* 0x000000000000781c */ /* 0x000fe20003f2f008 */
[----:B------:R-:W-:-:S12]  /*10fd0*/  UIADD3 UR4, UR9, UR4, URZ ;  /* 0x0000000409047290 */ /* 0x000fd8000fffe03f */
[----:B------:R-:W-:Y:S05]  /*10fe0*/  @!P1 BRA `(.L_x_1533) ;  /* 0x0000000000449947 */ /* 0x000fea0003800000 */
        /* <DEDUP_REMOVED lines=10> */
.L_x_1534:
[----:B------:R-:W-:-:S11]  /*11090*/  UISETP.NE.AND UP0, UPT, UR5, 0x1, UPT ;  /* 0x000000010500788c */ /* 0x000fd6000bf05270 */
[----:B------:R-:W-:Y:S02]  /*110a0*/  @UP0 ULDC.64 UR10, c[0x0][0x9e8] ;  /* 0x00027a00000a0ab9 */ /* 0x000fe40000000a00 */
[----:B------:R-:W-:-:S04]  /*110b0*/  UIMAD.WIDE.U32 UR6, UR8, UR10, URZ ;  /* 0x0000000a080672a5 */ /* 0x000fc8000f8e003f */
[----:B------:R-:W-:-:S12]  /*110c0*/  @UP0 USHF.R.U32.HI UR8, URZ, UR11, UR7 ;  /* 0x0000000b3f080299 */ /* 0x000fd80008011607 */
.L_x_1535:
[----:B------:R-:W-:-:S04]  /*110d0*/  UIMAD UR8, UR8, UR5, UR5 ;  /* 0x00000005080872a4 */ /* 0x000fc8000f8e0205 */
[----:B------:R-:W-:-:S04]  /*110e0*/  UISETP.LT.AND UP0, UPT, UR4, UR8, UPT ;  /* 0x000000080400728c */ /* 0x000fc8000bf01270 */
[----:B------:R-:W-:-:S12]  /*110f0*/  USEL UR4, UR4, UR8, UP0 ;  /* 0x0000000804047287 */ /* 0x000fd80008000000 */
.L_x_1533:
[----:B------:R-:W-:Y:S02]  /*11100*/  UISETP.NE.AND UP0, UPT, UR46, URZ, UPT ;  /* 0x0000003f2e00728c */ /* 0x000fe4000bf05270 */
[----:B------:R-:W-:Y:S02]  /*11110*/  UIADD3 UR8, UR40, 0x3f, URZ ;  /* 0x0000003f28087890 */ /* 0x000fe4000fffe03f */
[----:B------:R-:W-:Y:S02]  /*11120*/  UIADD3 UR9, UR4, 0x3f, URZ ;  /* 0x0000003f04097890 */ /* 0x000fe4000fffe03f */
[----:B------:R-:W-:Y:S02]  /*11130*/  USHF.R.S32.HI UR4, URZ, 0x1f, UR8 ;  /* 0x0000001f3f047899 */ /* 0x000fe40008011408 */
[----:B------:R-:W-:Y:S02]  /*11140*/  USHF.R.S32.HI UR10, URZ, 0x1f, UR9 ;  /* 0x0000001f3f0a7899 */ /* 0x000fe40008011409 */
[----:B------:R-:W-:Y:S01]  /*11150*/  ULEA.HI UR4, UR4, UR8, URZ, 0x6 ;  /* 0x0000000804047291 */ /* 0x000fe2000f8f303f */
[----:B------:R-:W-:Y:S01]  /*11160*/  @UP0 ULDC UR6, c[0x0][0x44c] ;  /* 0x0001130000060ab9 */ /* 0x000fe20000000800 */
[----:B------:R-:W-:-:S02]  /*11170*/  ULEA.HI UR10, UR10, UR9, URZ, 0x6 ;  /* 0x000000090a0a7291 */ /* 0x000fc4000f8f303f */
[----:B------:R-:W-:Y:S01]  /*11180*/  UIMAD.WIDE.U32 UR6, UR39, UR6, URZ ;  /* 0x00000006270672a5 */ /* 0x000fe2000f8e003f */
[----:B------:R-:W-:Y:S01]  /*11190*/  @UP0 ULDC UR9, c[0x0][0x450] ;  /* 0x0001140000090ab9 */ /* 0x000fe20000000800 */
[----:B------:R-:W-:Y:S02]  /*111a0*/  UMOV UR8, UR39 ;  /* 0x0000002700087c82 */ /* 0x000fe40008000000 */
[----:B------:R-:W-:Y:S02]  /*111b0*/  @UP0 USHF.R.U32.HI UR8, URZ, UR9, UR7 ;  /* 0x000000093f080299 */ /* 0x000fe40008011607 */
[----:B------:R-:W-:Y:S02]  /*111c0*/  USHF.R.S32.HI UR4, URZ, 0x6, UR4 ;  /* 0x000000063f047899 */ /* 0x000fe40008011404 */
[----:B------:R-:W-:Y:S02]  /*111d0*/  USHF.R.S32.HI UR10, URZ, 0x6, UR10 ;  /* 0x000000063f0a7899 */ /* 0x000fe4000801140a */
[----:B------:R-:W-:-:S02]  /*111e0*/  UIADD3 UR6, UR8, UR40, -UR38 ;  /* 0x0000002808067290 */ /* 0x000fc4000fffe826 */
[----:B------:R-:W-:Y:S01]  /*111f0*/  UISETP.LT.AND UP0, UPT, UR4, UR10, UPT ;  /* 0x0000000a0400728c */ /* 0x000fe2000bf01270 */
[----:B------:R-:W-:-:S03]  /*11200*/  ULDC UR8, c[0x0][0x9dc] ;  /* 0x0002770000087ab9 */ /* 0x000fc60000000800 */
[----:B------:R-:W-:Y:S02]  /*11210*/  USEL UR41, UR4, UR10, UP0 ;  /* 0x0000000a04297287 */ /* 0x000fe40008000000 */
[----:B------:R-:W-:Y:S01]  /*11220*/  UIADD3 UR8, UR6, -UR8, URZ ;  /* 0x8000000806087290 */ /* 0x000fe2000fffe03f */
[----:B------:R-:W-:Y:S11]  /*11230*/  @!P1 BRA `(.L_x_1536) ;  /* 0x0000000000489947 */ /* 0x000ff60003800000 */
[----:B------:R-:W-:Y:S02]  /*11240*/  UMOV UR4, UR6 ;  /* 0x0000000600047c82 */ /* 0x000fe40008000000 */
        /* <DEDUP_REMOVED lines=10> */
.L_x_1537:
[----:B------:R-:W-:-:S11]  /*112f0*/  UISETP.NE.AND UP0, UPT, UR5, 0x1, UPT ;  /* 0x000000010500788c */ /* 0x000fd6000bf05270 */
[----:B------:R-:W-:Y:S02]  /*11300*/  @UP0 ULDC.64 UR10, c[0x0][0x9e8] ;  /* 0x00027a00000a0ab9 */ /* 0x000fe40000000a00 */
[----:B------:R-:W-:-:S04]  /*11310*/  UIMAD.WIDE.U32 UR6, UR4, UR10, URZ ;  /* 0x0000000a040672a5 */ /* 0x000fc8000f8e003f */
[----:B------:R-:W-:-:S12]  /*11320*/  @UP0 USHF.R.U32.HI UR4, URZ, UR11, UR7 ;  /* 0x0000000b3f040299 */ /* 0x000fd80008011607 */
.L_x_1538:
[----:B------:R-:W-:-:S04]  /*11330*/  UIMAD UR4, UR4, UR5, URZ ;  /* 0x00000005040472a4 */ /* 0x000fc8000f8e023f */
[----:B------:R-:W-:-:S04]  /*11340*/  UISETP.LT.AND UP0, UPT, UR8, UR4, UPT ;  /* 0x000000040800728c */ /* 0x000fc8000bf01270 */
[----:B------:R-:W-:-:S12]  /*11350*/  USEL UR8, UR8, UR4, !UP0 ;  /* 0x0000000408087287 */ /* 0x000fd8000c000000 */
.L_x_1536:
        /* <DEDUP_REMOVED lines=26> */
.L_x_1540:
        /* <DEDUP_REMOVED lines=20> */
.L_x_1543:
[----:B------:R-:W-:Y:S05]  /*11640*/  BSYNC B6 ;  /* 0x0000000000067941 */ /* 0x000fea0003800000 */
.L_x_1542:
        /* <DEDUP_REMOVED lines=22> */
.L_x_1545:
[----:B------:R-:W-:Y:S05]  /*117b0*/  BSYNC B6 ;  /* 0x0000000000067941 */ /* 0x000fea0003800000 */
.L_x_1544:
        /* <DEDUP_REMOVED lines=20> */
.L_x_1547:
[----:B------:R-:W-:Y:S05]  /*11900*/  BSYNC B6 ;  /* 0x0000000000067941 */ /* 0x000fea0003800000 */
.L_x_1546:
        /* <DEDUP_REMOVED lines=19> */
.L_x_1549:
[----:B------:R-:W-:Y:S05]  /*11a40*/  BSYNC B6 ;  /* 0x0000000000067941 */ /* 0x000fea0003800000 */
.L_x_1548:
[----:B------:R-:W0:Y:S01]  /*11a50*/  LDC.64 R2, c[0x0][0x9f8] ;  /* 0x00027e00ff027b82 */ /* 0x000e220000000a00 */
[----:B------:R-:W-:Y:S01]  /*11a60*/  IMAD.MOV.U32 R26, RZ, RZ, R19 ;  /* 0x000000ffff1a7224 */ /* 0x000fe200078e0013 */
[----:B------:R-:W1:Y:S01]  /*11a70*/  S2R R20, SR_TID.X ;  /* 0x0000000000147919 */ /* 0x000e620000002100 */
[----:B------:R-:W2:Y:S05]  /*11a80*/  S2R R21, SR_TID.X ;  /* 0x0000000000157919 */ /* 0x000eaa0000002100 */
[----:B------:R-:W3:Y:S01]  /*11a90*/  LDC R10, c[0x0][0x430] ;  /* 0x00010c00ff0a7b82 */ /* 0x000ee20000000800 */
[----:B0-----:R-:W-:-:S04]  /*11aa0*/  ISETP.NE.U32.AND P0, PT, R2, RZ, PT ;  /* 0x000000ff0200720c */ /* 0x001fc80003f05070 */
[----:B------:R-:W-:Y:S01]  /*11ab0*/  ISETP.NE.AND.EX P0, PT, R3, RZ, PT, P0 ;  /* 0x000000ff0300720c */ /* 0x000fe20003f05300 */
[----:B------:R-:W-:Y:S01]  /*11ac0*/  IMAD.U32 R7, RZ, RZ, UR41 ;  /* 0x00000029ff077e24 */ /* 0x000fe2000f8e00ff */
[----:B-1----:R-:W-:Y:S01]  /*11ad0*/  LOP3.LUT R20, R20, 0x7f, RZ, 0xc0, !PT ;  /* 0x0000007f14147812 */ /* 0x002fe200078ec0ff */
[----:B--2---:R-:W-:-:S03]  /*11ae0*/  IMAD.SHL.U32 R21, R21, 0x10, RZ ;  /* 0x0000001015157824 */ /* 0x004fc600078e00ff */
[----:B------:R-:W-:-:S07]  /*11af0*/  SHF.R.U32.HI R20, RZ, 0x3, R20 ;  /* 0x00000003ff147819 */ /* 0x000fce0000011614 */
[----:B------:R-:W0:Y:S02]  /*11b00*/  @P0 LDC.64 R2, c[0x0][0x9f8] ;  /* 0x00027e00ff020b82 */ /* 0x000e240000000a00 */
[----:B0-----:R-:W-:-:S05]  /*11b10*/  @P0 IMAD.WIDE R2, R19, 0x4, R2 ;  /* 0x0000000413020825 */ /* 0x001fca00078e0202 */
[----:B------:R0:W2:Y:S01]  /*11b20*/  @P0 LDG.E R26, desc[UR54][R2.64] ;  /* 0x00000036021a0981 */ /* 0x0000a2000c1e1900 */
[----:B------:R-:W-:Y:S02]  /*11b30*/  LOP3.LUT R21, R20, 0x70, R21, 0xf8, !PT ;  /* 0x0000007014157812 */ /* 0x000fe400078ef815 */
[----:B------:R-:W-:Y:S02]  /*11b40*/  LEA R7, R7, 0xffffffc0, 0x6 ;  /* 0xffffffc007077811 */ /* 0x000fe400078e30ff */
[----:B---3--:R-:W-:Y:S02]  /*11b50*/  ISETP.NE.AND P1, PT, R10, 0x1, PT ;  /* 0x000000010a00780c */ /* 0x008fe40003f25270 */
[----:B------:R-:W-:Y:S01]  /*11b60*/  LOP3.LUT R32, R32, 0xffffffef, RZ, 0xc0, !PT ;  /* 0xffffffef20207812 */ /* 0x000fe200078ec0ff */
[----:B------:R-:W-:-:S05]  /*11b70*/  IMAD.IADD R6, R21, 0x1, R7 ;  /* 0x0000000115067824 */ /* 0x000fca00078e0207 */
[C---:B------:R-:W-:Y:S01]  /*11b80*/  ISETP.GE.AND P0, PT, R6.reuse, UR40, PT ;  /* 0x0000002806007c0c */ /* 0x040fe2000bf06270 */
[----:B------:R-:W-:-:S03]  /*11b90*/  VIADD R6, R6, UR37 ;  /* 0x0000002506067c36 */ /* 0x000fc60008000000 */
[----:B------:R-:W-:Y:S01]  /*11ba0*/  ISETP.GT.U32.OR P0, PT, R21, 0x3f, P0 ;  /* 0x0000003f1500780c */ /* 0x000fe20000704470 */
[----:B------:R-:W1:Y:S01]  /*11bb0*/  @P1 LDC R5, c[0x0][0x434] ;  /* 0x00010d00ff051b82 */ /* 0x000e620000000800 */
[----:B------:R-:W-:Y:S01]  /*11bc0*/  IMAD.MOV.U32 R0, RZ, RZ, R6 ;  /* 0x000000ffff007224 */ /* 0x000fe200078e0006 */
[----:B------:R-:W-:-:S06]  /*11bd0*/  @P1 LOP3.LUT R32, R32, 0x10, RZ, 0xfc, !PT ;  /* 0x0000001020201812 */ /* 0x000fcc00078efcff */
[----:B------:R-:W3:Y:S08]  /*11be0*/  @P1 LDC R9, c[0x0][0x438] ;  /* 0x00010e00ff091b82 */ /* 0x000ef00000000800 */
[----:B0-----:R-:W0:Y:S01]  /*11bf0*/  @!P0 LDC.64 R2, c[0x0][0x428] ;  /* 0x00010a00ff028b82 */ /* 0x001e220000000a00 */
[----:B-1----:R-:W-:-:S05]  /*11c00*/  @P1 IMAD.HI.U32 R4, R6, R5, RZ ;  /* 0x0000000506041227 */ /* 0x002fca00078e00ff */
[----:B---3--:R-:W-:-:S04]  /*11c10*/  @P1 SHF.R.U32.HI R0, RZ, R9, R4 ;  /* 0x00000009ff001219 */ /* 0x008fc80000011604 */
[--C-:B------:R-:W-:Y:S01]  /*11c20*/  @!P0 SHF.R.S32.HI R5, RZ, 0x1f, R0.reuse ;  /* 0x0000001fff058819 */ /* 0x100fe20000011400 */
[--C-:B------:R-:W-:Y:S02]  /*11c30*/  @!P0 IMAD.MOV.U32 R4, RZ, RZ, R0.reuse ;  /* 0x000000ffff048224 */ /* 0x100fe400078e0000 */
[----:B------:R-:W-:Y:S02]  /*11c40*/  IMAD.MOV R9, RZ, RZ, -R0 ;  /* 0x000000ffff097224 */ /* 0x000fe400078e0a00 */
[----:B------:R-:W1:Y:S01]  /*11c50*/  LDC R0, c[0x0][0x2f4] ;  /* 0x0000bd00ff007b82 */ /* 0x000e620000000800 */
[----:B------:R-:W-:Y:S02]  /*11c60*/  ISETP.GT.U32.AND P3, PT, R21, 0x3f, PT ;  /* 0x0000003f1500780c */ /* 0x000fe40003f64070 */
[----:B------:R-:W-:Y:S02]  /*11c70*/  LOP3.LUT R32, R32, 0xfffffffb, RZ, 0xc0, !PT ;  /* 0xfffffffb20207812 */ /* 0x000fe400078ec0ff */
[----:B------:R-:W-:-:S09]  /*11c80*/  LOP3.LUT R20, R30, 0x80, RZ, 0xfc, !PT ;  /* 0x000000801e147812 */ /* 0x000fd200078efcff */
[----:B------:R-:W-:-:S04]  /*11c90*/  @P3 LOP3.LUT R32, R32, 0x4, RZ, 0xfc, !PT ;  /* 0x0000000420203812 */ /* 0x000fc800078efcff */
[----:B------:R-:W-:-:S04]  /*11ca0*/  LOP3.LUT R32, R32, 0xfffffff7, RZ, 0xc0, !PT ;  /* 0xfffffff720207812 */ /* 0x000fc800078ec0ff */
[----:B------:R-:W-:Y:S01]  /*11cb0*/  LOP3.LUT R32, R32, 0xfffffffd, RZ, 0xc0, !PT ;  /* 0xfffffffd20207812 */ /* 0x000fe200078ec0ff */
[----:B------:R-:W-:Y:S01]  /*11cc0*/  UMOV UR4, 0xffffffff ;  /* 0xffffffff00047882 */ /* 0x000fe20000000000 */
[----:B------:R-:W-:Y:S01]  /*11cd0*/  IMAD R6, R10, R9, R6 ;  /* 0x000000090a067224 */ /* 0x000fe200078e0206 */
[----:B--2---:R-:W-:Y:S01]  /*11ce0*/  SHF.R.S32.HI R33, RZ, 0x1f, R26 ;  /* 0x0000001fff217819 */ /* 0x004fe2000001141a */
[----:B0-----:R-:W-:-:S04]  /*11cf0*/  @!P0 IMAD.WIDE.U32 R4, R26, R2, R4 ;  /* 0x000000021a048225 */ /* 0x001fc800078e0004 */
[----:B------:R-:W-:-:S04]  /*11d00*/  @!P0 IMAD R8, R33, R2, RZ ;  /* 0x0000000221088224 */ /* 0x000fc800078e02ff */
[----:B------:R-:W-:Y:S02]  /*11d10*/  @!P0 IMAD R8, R26, R3, R8 ;  /* 0x000000031a088224 */ /* 0x000fe400078e0208 */
[----:B------:R-:W0:Y:S02]  /*11d20*/  @!P0 LDC.64 R2, c[0x0][0x418] ;  /* 0x00010600ff028b82 */ /* 0x000e240000000a00 */
[----:B------:R-:W-:Y:S02]  /*11d30*/  @!P0 IMAD.IADD R8, R5, 0x1, R8 ;  /* 0x0000000105088824 */ /* 0x000fe400078e0208 */
[----:B------:R-:W-:Y:S01]  /*11d40*/  IMAD.MOV.U32 R5, RZ, RZ, RZ ;  /* 0x000000ffff057224 */ /* 0x000fe200078e00ff */
[----:B0-----:R-:W-:-:S04]  /*11d50*/  @!P0 LEA R2, P1, R4, R2, 0x2 ;  /* 0x0000000204028211 */ /* 0x001fc800078210ff */
[----:B------:R-:W-:Y:S02]  /*11d60*/  @!P0 LEA.HI.X R3, R4, R3, R8, 0x2, P1 ;  /* 0x0000000304038211 */ /* 0x000fe400008f1408 */
[----:B-1----:R-:W-:-:S03]  /*11d70*/  ISETP.GE.AND P1, PT, R30, R0, PT ;  /* 0x000000001e00720c */ /* 0x002fc60003f26270 */
[----:B------:R0:W5:Y:S01]  /*11d80*/  @!P0 LDG.E R5, desc[UR54][R2.64] ;  /* 0x0000003602058981 */ /* 0x000162000c1e1900 */
[----:B------:R-:W-:Y:S01]  /*11d90*/  ISETP.GE.AND P0, PT, R20, R0, PT ;  /* 0x000000001400720c */ /* 0x000fe20003f06270 */
[----:B0-----:R-:W-:-:S08]  /*11da0*/  IMAD.U32 R2, RZ, RZ, UR43 ;  /* 0x0000002bff027e24 */ /* 0x001fd0000f8e00ff */
[----:B------:R-:W-:Y:S02]  /*11db0*/  @P1 LOP3.LUT R32, R32, 0x2, RZ, 0xfc, !PT ;  /* 0x0000000220201812 */ /* 0x000fe400078efcff */
[----:B------:R-:W-:-:S13]  /*11dc0*/  ISETP.NE.AND P2, PT, R2, 0x3, PT ;  /* 0x000000030200780c */ /* 0x000fda0003f45270 */
[----:B------:R-:W-:-:S04]  /*11dd0*/  @P2 LOP3.LUT R32, R32, 0x8, RZ, 0xfc, !PT ;  /* 0x0000000820202812 */ /* 0x000fc800078efcff */
[----:B------:R-:W-:-:S04]  /*11de0*/  LOP3.LUT R32, R32, 0xfffffffe, RZ, 0xc0, !PT ;  /* 0xfffffffe20207812 */ /* 0x000fc800078ec0ff */
[----:B------:R-:W-:Y:S01]  /*11df0*/  @P0 LOP3.LUT R32, R32, 0x1, RZ, 0xfc, !PT ;  /* 0x0000000120200812 */ /* 0x000fe200078efcff */
[----:B------:R-:W-:Y:S06]  /*11e00*/  BRA.DIV UR4, `(.L_x_1550) ;  /* 0x0000004604207947 */ /* 0x000fec000b800000 */
.L_x_1630:
[----:B------:R-:W-:Y:S01]  /*11e10*/  SHF.R.S32.HI R29, RZ, 0x1f, R18 ;  /* 0x0000001fff1d7819 */ /* 0x000fe20000011412 */
[----:B------:R-:W-:Y:S06]  /*11e20*/  @!P2 BRA `(.L_x_1551) ;  /* 0x000000000004a947 */ /* 0x000fec0003800000 */
[----:B------:R-:W-:Y:S01]  /*11e30*/  BPT.TRAP 0x1 ;  /* 0x000000040000795c */ /* 0x000fe20000300000 */
.L_x_1551:
[----:B------:R-:W-:Y:S01]  /*11e40*/  IMAD R0, R23, 0x8, R22 ;  /* 0x0000000817007824 */ /* 0x000fe200078e0216 */
[----:B------:R-:W-:Y:S01]  /*11e50*/  SHF.L.U32 R21, R25, 0x1f, RZ ;  /* 0x0000001f19157819 */ /* 0x000fe200000006ff */
[----:B------:R-:W-:Y:S01]  /*11e60*/  BSSY B0, `(.L_x_1552) ;  /* 0x0000004000007945 */ /* 0x000fe20003800000 */
[----:B------:R-:W-:Y:S02]  /*11e70*/  SHF.R.S32.HI R10, RZ, 0x1f, R6 ;  /* 0x0000001fff0a7819 */ /* 0x000fe40000011406 */
[----:B------:R-:W0:Y:S02]  /*11e80*/  SYNCS.PHASECHK.TRANS64.TRYWAIT P0, [R0+URZ+0x28480], R21 ;  /* 0x02848015000075a7 */ /* 0x000e24000800017f */
[----:B0-----:R-:W-:Y:S05]  /*11e90*/  @!P0 BRA `(.L_x_1553) ;  /* 0x0000004400288947 */ /* 0x001fea0003800000 */
.L_x_1631:
[----:B------:R-:W-:Y:S05]  /*11ea0*/  BSYNC B0 ;  /* 0x0000000000007941 */ /* 0x000fea0003800000 */
.L_x_1552:
[----:B------:R-:W1:Y:S01]  /*11eb0*/  S2R R8, SR_TID.X ;  /* 0x0000000000087919 */ /* 0x000e620000002100 */
        /* <DEDUP_REMOVED lines=20> */
[----:B------:R-:W-:Y:S02]  /*12000*/  IADD3 R8, P0, R2, UR6, RZ ;  /* 0x0000000602087c10 */ /* 0x000fe4000ff1e0ff */
[----:B------:R-:W-:Y:S02]  /*12010*/  IADD3 R7, -R11, UR40, -R7 ;  /* 0x000000280b077c10 */ /* 0x000fe4000fffe907 */
[----:B------:R-:W-:Y:S02]  /*12020*/  IADD3.X R9, R3, UR7, R9, P0, !PT ;  /* 0x0000000703097c10 */ /* 0x000fe400087fe409 */
[----:B------:R-:W-:Y:S01]  /*12030*/  ISETP.GE.AND P4, PT, R7, 0x1, PT ;  /* 0x000000010700780c */ /* 0x000fe20003f86270 */
[----:B------:R-:W-:-:S12]  /*12040*/  BRA.DIV UR4, `(.L_x_1554) ;  /* 0x0000004204d07947 */ /* 0x000fd8000b800000 */
[----:B------:R-:W1:Y:S01]  /*12050*/  LDC R12, c[0x0][0x2f4] ;  /* 0x0000bd00ff0c7b82 */ /* 0x000e620000000800 */
[----:B------:R-:W2:Y:S01]  /*12060*/  SHFL.IDX PT, R2, R8, RZ, 0x181f ;  /* 0x00181fff08027589 */ /* 0x000ea200000e0000 */
[----:B------:R-:W-:Y:S01]  /*12070*/  LOP3.LUT R11, R30, 0x80, RZ, 0xfc, !PT ;  /* 0x000000801e0b7812 */ /* 0x000fe200078efcff */
[----:B------:R-:W-:Y:S01]  /*12080*/  IMAD.IADD R4, R22, 0x1, R4 ;  /* 0x0000000116047824 */ /* 0x000fe200078e0204 */
[C---:B------:R-:W-:Y:S01]  /*12090*/  ISETP.GE.AND P3, PT, R7.reuse, 0x11, PT ;  /* 0x000000110700780c */ /* 0x040fe20003f66270 */
[----:B------:R-:W3:Y:S01]  /*120a0*/  SHFL.IDX PT, R3, R9, RZ, 0x181f ;  /* 0x00181fff09037589 */ /* 0x000ee200000e0000 */
[----:B------:R-:W-:Y:S02]  /*120b0*/  ISETP.GE.AND P5, PT, R7, 0x31, PT ;  /* 0x000000310700780c */ /* 0x000fe40003fa6270 */
[C---:B-1----:R-:W-:Y:S02]  /*120c0*/  ISETP.GE.AND P2, PT, R30.reuse, R12, PT ;  /* 0x0000000c1e00720c */ /* 0x042fe40003f46270 */
[----:B--2---:R-:W-:-:S02]  /*120d0*/  IADD3 R2, P0, R30, R2, RZ ;  /* 0x000000021e027210 */ /* 0x004fc40007f1e0ff */
[----:B------:R-:W-:-:S03]  /*120e0*/  ISETP.LT.OR P1, PT, R7, 0x1, P2 ;  /* 0x000000010700780c */ /* 0x000fc60001721670 */
[----:B---3--:R-:W-:Y:S01]  /*120f0*/  IMAD.X R3, RZ, RZ, R3, P0 ;  /* 0x000000ffff037224 */ /* 0x008fe200000e0603 */
[----:B------:R-:W-:-:S09]  /*12100*/  ISETP.GE.AND P0, PT, R11, R12, PT ;  /* 0x0000000c0b00720c */ /* 0x000fd20003f06270 */
[----:B------:R-:W-:Y:S01]  /*12110*/  @!PT LDS RZ, [RZ] ;  /* 0x00000000fffff984 */ /* 0x000fe20000000800 */
        /* <DEDUP_REMOVED lines=17> */
[----:B------:R-:W-:Y:S01]  /*12230*/  LDGSTS.E.BYPASS.LTC128B.128 [R4+0x11000], desc[UR54][R2.64], !P1 ;  /* 0x1100000002047fae */ /* 0x000fe2000c901d76 */
[----:B------:R-:W-:-:S13]  /*12240*/  ISETP.LT.OR P1, PT, R7, 0x21, P0 ;  /* 0x000000210700780c */ /* 0x000fda0000721670 */
[----:B------:R1:W-:Y:S01]  /*12250*/  LDGSTS.E.BYPASS.LTC128B.128 [R4+0x13000], desc[UR54][R2.64+0x80], !P1 ;  /* 0x1300008002047fae */ /* 0x0003e2000c901d76 */
[----:B------:R-:W-:-:S03]  /*12260*/  ISETP.GE.AND P1, PT, R7, 0x21, PT ;  /* 0x000000210700780c */ /* 0x000fc60003f26270 */
[----:B-1-3--:R1:W2:Y:S10]  /*12270*/  SHFL.IDX PT, R2, R8, 0x3, 0x181f ;  /* 0x00781f0008027f89 */ /* 0x00a2b400000e0000 */
.L_x_1641:
[C---:B------:R-:W-:Y:S02]  /*12280*/  ISETP.LT.OR P2, PT, R7.reuse, 0x31, P2 ;  /* 0x000000310700780c */ /* 0x040fe40001741670 */
[----:B------:R-:W-:Y:S02]  /*12290*/  ISETP.LT.OR P0, PT, R7, 0x31, P0 ;  /* 0x000000310700780c */ /* 0x000fe40000701670 */
[----:B--2---:R-:W-:-:S05]  /*122a0*/  IADD3 R2, P6, R30, R2, RZ ;  /* 0x000000021e027210 */ /* 0x004fca0007fde0ff */
        /* <DEDUP_REMOVED lines=8> */
.L_x_1555:
        /* <DEDUP_REMOVED lines=11> */
.L_x_1556:
[----:B------:R2:W-:Y:S01]  /*123e0*/  SYNCS.ARRIVE.TRANS64.A1T0 RZ, [R0+URZ+0x28470], RZ ;  /* 0x028470ff00ff79a7 */ /* 0x0005e2000810003f */
[----:B------:R-:W-:Y:S05]  /*123f0*/  @!P6 BRA `(.L_x_1557) ;  /* 0x000000000004e947 */ /* 0x000fea0003800000 */
[----:B------:R-:W-:Y:S01]  /*12400*/  BPT.TRAP 0x1 ;  /* 0x000000040000795c */ /* 0x000fe20000300000 */
.L_x_1557:
[----:B------:R-:W3:Y:S01]  /*12410*/  SYNCS.PHASECHK.TRANS64.TRYWAIT P0, [R0+URZ+0x28440], R21 ;  /* 0x02844015000075a7 */ /* 0x000ee2000800017f */
[----:B------:R-:W-:Y:S04]  /*12420*/  BSSY B0, `(.L_x_1558) ;  /* 0x0000002000007945 */ /* 0x000fe80003800000 */
[----:B---3--:R-:W-:Y:S05]  /*12430*/  @!P0 BRA `(.L_x_1559) ;  /* 0x0000004400408947 */ /* 0x008fea0003800000 */
.L_x_1642:
[----:B------:R-:W-:Y:S05]  /*12440*/  BSYNC B0 ;  /* 0x0000000000007941 */ /* 0x000fea0003800000 */
.L_x_1558:
        /* <DEDUP_REMOVED lines=17> */
[----:B-1----:R-:W-:Y:S02]  /*12560*/  ISETP.GE.AND P2, PT, R9, R8, PT ;  /* 0x000000080900720c */ /* 0x002fe40003f46270 */
[----:B------:R-:W-:Y:S01]  /*12570*/  IMAD R7, R18, UR5, R5 ;  /* 0x0000000512077c24 */ /* 0x000fe2000f8e0205 */
[----:B------:R-:W-:-:S04]  /*12580*/  IADD3 R5, P0, R2, UR6, RZ ;  /* 0x0000000602057c10 */ /* 0x000fc8000ff1e0ff */
[----:B------:R-:W-:Y:S01]  /*12590*/  IADD3.X R6, R3, UR7, R7, P0, !PT ;  /* 0x0000000703067c10 */ /* 0x000fe200087fe407 */
[----:B------:R-:W-:Y:S08]  /*125a0*/  BRA.DIV UR4, `(.L_x_1560) ;  /* 0x0000004204f87947 */ /* 0x000ff0000b800000 */
[----:B------:R-:W1:Y:S01]  /*125b0*/  SHFL.IDX PT, R14, R5, RZ, 0x181f ;  /* 0x00181fff050e7589 */ /* 0x000e6200000e0000 */
[----:B------:R-:W-:-:S03]  /*125c0*/  ISETP.GE.AND P6, PT, R30, R8, PT ;  /* 0x000000081e00720c */ /* 0x000fc60003fc6270 */
[----:B------:R-:W4:Y:S01]  /*125d0*/  SHFL.IDX PT, R2, R6, RZ, 0x181f ;  /* 0x00181fff06027589 */ /* 0x000f2200000e0000 */
[----:B-1----:R-:W-:-:S05]  /*125e0*/  @P4 IADD3 R14, P0, R30, R14, RZ ;  /* 0x0000000e1e0e4210 */ /* 0x002fca0007f1e0ff */
[----:B----4-:R-:W-:Y:S02]  /*125f0*/  @P4 IMAD.X R3, RZ, RZ, R2, P0 ;  /* 0x000000ffff034224 */ /* 0x010fe400000e0602 */
[----:B------:R-:W-:Y:S02]  /*12600*/  @P4 IMAD.MOV.U32 R2, RZ, RZ, R14 ;  /* 0x000000ffff024224 */ /* 0x000fe400078e000e */
[----:B------:R-:W1:Y:S04]  /*12610*/  SHFL.IDX PT, R14, R5, 0x1, 0x181f ;  /* 0x00381f00050e7f89 */ /* 0x000e6800000e0000 */
[----:B------:R-:W-:Y:S04]  /*12620*/  @P4 LDGSTS.E.BYPASS.LTC128B.128 [R4+0x20000], desc[UR54][R2.64], !P6 ;  /* 0x2000000002044fae */ /* 0x000fe8000f101d76 */
[----:B------:R4:W-:Y:S04]  /*12630*/  @P4 LDGSTS.E.BYPASS.LTC128B.128 [R4+0x22000], desc[UR54][R2.64+0x80], !P2 ;  /* 0x2200008002044fae */ /* 0x0009e8000d101d76 */
[----:B----4-:R-:W4:Y:S01]  /*12640*/  SHFL.IDX PT, R2, R6, 0x1, 0x181f ;  /* 0x00381f0006027f89 */ /* 0x010f2200000e0000 */
[----:B-1----:R-:W-:-:S05]  /*12650*/  @P3 IADD3 R14, P0, R30, R14, RZ ;  /* 0x0000000e1e0e3210 */ /* 0x002fca0007f1e0ff */
[----:B----4-:R-:W-:Y:S02]  /*12660*/  @P3 IMAD.X R7, RZ, RZ, R2, P0 ;  /* 0x000000ffff073224 */ /* 0x010fe400000e0602 */
[----:B------:R-:W-:Y:S02]  /*12670*/  @P3 IMAD.MOV.U32 R2, RZ, RZ, R14 ;  /* 0x000000ffff023224 */ /* 0x000fe400078e000e */
[----:B------:R-:W-:Y:S01]  /*12680*/  @P3 IMAD.MOV.U32 R3, RZ, RZ, R7 ;  /* 0x000000ffff033224 */ /* 0x000fe200078e0007 */
[----:B------:R-:W1:Y:S04]  /*12690*/  SHFL.IDX PT, R14, R5, 0x2, 0x181f ;  /* 0x00581f00050e7f89 */ /* 0x000e6800000e0000 */
[----:B------:R-:W-:Y:S04]  /*126a0*/  @P3 LDGSTS.E.BYPASS.LTC128B.128 [R4+0x20800], desc[UR54][R2.64], !P6 ;  /* 0x2080000002043fae */ /* 0x000fe8000f101d76 */
[----:B------:R4:W-:Y:S04]  /*126b0*/  @P3 LDGSTS.E.BYPASS.LTC128B.128 [R4+0x22800], desc[UR54][R2.64+0x80], !P2 ;  /* 0x2280008002043fae */ /* 0x0009e8000d101d76 */
[----:B----4-:R-:W4:Y:S01]  /*126c0*/  SHFL.IDX PT, R2, R6, 0x2, 0x181f ;  /* 0x00581f0006027f89 */ /* 0x010f2200000e0000 */
[----:B-1----:R-:W-:-:S03]  /*126d0*/  @P1 IADD3 R14, P0, R30, R14, RZ ;  /* 0x0000000e1e0e1210 */ /* 0x002fc60007f1e0ff */
[----:B------:R-:W1:Y:S02]  /*126e0*/  SHFL.IDX PT, R6, R6, 0x3, 0x181f ;  /* 0x00781f0006067f89 */ /* 0x000e6400000e0000 */
[----:B----4-:R-:W-:Y:S02]  /*126f0*/  @P1 IMAD.X R7, RZ, RZ, R2, P0 ;  /* 0x000000ffff071224 */ /* 0x010fe400000e0602 */
[----:B------:R-:W-:Y:S02]  /*12700*/  @P1 IMAD.MOV.U32 R2, RZ, RZ, R14 ;  /* 0x000000ffff021224 */ /* 0x000fe400078e000e */
[----:B------:R-:W-:Y:S01]  /*12710*/  @P1 IMAD.MOV.U32 R3, RZ, RZ, R7 ;  /* 0x000000ffff031224 */ /* 0x000fe200078e0007 */
[----:B------:R4:W0:Y:S04]  /*12720*/  SHFL.IDX PT, R14, R5, 0x3, 0x181f ;  /* 0x00781f00050e7f89 */ /* 0x00082800000e0000 */
[----:B------:R4:W-:Y:S04]  /*12730*/  @P1 LDGSTS.E.BYPASS.LTC128B.128 [R4+0x21000], desc[UR54][R2.64], !P6 ;  /* 0x2100000002041fae */ /* 0x0009e8000f101d76 */
[----:B-1----:R4:W-:Y:S02]  /*12740*/  @P1 LDGSTS.E.BYPASS.LTC128B.128 [R4+0x23000], desc[UR54][R2.64+0x80], !P2 ;  /* 0x2300008002041fae */ /* 0x0029e4000d101d76 */
.L_x_1652:
[C---:B------:R-:W-:Y:S02]  /*12750*/  ISETP.GE.AND P1, PT, R30.reuse, R8, PT ;  /* 0x000000081e00720c */ /* 0x040fe40003f26270 */
[----:B0---4-:R-:W-:-:S05]  /*12760*/  @P5 IADD3 R2, P0, R30, R14, RZ ;  /* 0x0000000e1e025210 */ /* 0x011fca0007f1e0ff */
[----:B------:R-:W-:Y:S01]  /*12770*/  @P5 IMAD.X R3, RZ, RZ, R6, P0 ;  /* 0x000000ffff035224 */ /* 0x000fe200000e0606 */
[----:B------:R-:W-:-:S05]  /*12780*/  PLOP3.LUT P0, PT, PT, PT, PT, 0x80, 0x0 ;  /* 0x000000000000781c */ /* 0x000fca0003f0f070 */
[----:B------:R-:W-:Y:S01]  /*12790*/  @!PT LDS RZ, [RZ] ;  /* 0x00000000fffff984 */ /* 0x000fe20000000800 */
[----:B------:R-:W-:Y:S01]  /*127a0*/  @!PT LDS RZ, [RZ] ;  /* 0x00000000fffff984 */ /* 0x000fe20000000800 */
[----:B------:R-:W-:Y:S01]  /*127b0*/  @!PT LDS RZ, [RZ] ;  /* 0x00000000fffff984 */ /* 0x000fe20000000800 */
[----:B------:R0:W-:Y:S04]  /*127c0*/  @P5 LDGSTS.E.BYPASS.LTC128B.128 [R4+0x21800], desc[UR54][R2.64], !P1 ;  /* 0x2180000002045fae */ /* 0x0001e8000c901d76 */
[----:B------:R0:W-:Y:S01]  /*127d0*/  @P5 LDGSTS.E.BYPASS.LTC128B.128 [R4+0x23800], desc[UR54][R2.64+0x80], !P2 ;  /* 0x2380008002045fae */ /* 0x0001e2000d101d76 */
[----:B------:R-:W-:-:S03]  /*127e0*/  NOP ;  /* 0x0000000000007918 */ /* 0x000fc60000000000 */
.L_x_1561:
        /* <DEDUP_REMOVED lines=11> */
.L_x_1562:
[----:B------:R0:W-:Y:S02]  /*128a0*/  SYNCS.ARRIVE.TRANS64.A1T0 RZ, [R0+URZ+0x28430], RZ ;  /* 0x028430ff00ff79a7 */ /* 0x0001e4000810003f */
[----:B------:R-:W-:Y:S05]  /*128b0*/  WARPSYNC.ALL ;  /* 0x0000000000007948 */ /* 0x000fea0003800000 */
[----:B------:R-:W-:Y:S01]  /*128c0*/  ULDC.64 UR4, c[0x0][0x298] ;  /* 0x0000a60000047ab9 */ /* 0x000fe20000000a00 */
[----:B------:R-:W-:Y:S01]  /*128d0*/  VIADD R2, R22, 0x18000 ;  /* 0x0001800016027836 */ /* 0x000fe20000000000 */
[----:B0-23--:R-:W-:Y:S01]  /*128e0*/  SHF.R.S32.HI R0, RZ, 0x1f, R17 ;  /* 0x0000001fff007819 */ /* 0x00dfe20000011411 */
[----:B------:R-:W-:Y:S01]  /*128f0*/  IMAD.WIDE.U32 R4, R17, UR4, RZ ;  /* 0x0000000411047c25 */ /* 0x000fe2000f8e00ff */
[----:B------:R-:W-:Y:S01]  /*12900*/  BSSY B6, `(.L_x_1563) ;  /* 0x0000018000067945 */ /* 0x000fe20003800000 */
[----:B------:R-:W-:Y:S01]  /*12910*/  BAR.SYNC.DEFER_BLOCKING 0x8, 0x180 ;  /* 0x0206000000007b1d */ /* 0x000fe20000010000 */
[----:B------:R-:W-:Y:S01]  /*12920*/  LOP3.LUT P0, RZ, R2, 0x3ff, RZ, 0xc0, !PT ;  /* 0x000003ff02ff7812 */ /* 0x000fe2000780c0ff */
[----:B------:R-:W-:-:S04]  /*12930*/  IMAD R0, R0, UR4, RZ ;  /* 0x0000000400007c24 */ /* 0x000fc8000f8e02ff */
[----:B------:R-:W-:Y:S01]  /*12940*/  IMAD R0, R17, UR5, R0 ;  /* 0x0000000511007c24 */ /* 0x000fe2000f8e0200 */
[----:B------:R0:W-:Y:S03]  /*12950*/  STL.64 [R1+0x8], R4 ;  /* 0x0000080401007387 */ /* 0x0001e60000100a00 */
[----:B------:R-:W-:-:S04]  /*12960*/  IMAD.IADD R17, R5, 0x1, R0 ;  /* 0x0000000105117824 */ /* 0x000fc800078e0200 */
[----:B------:R-:W-:Y:S05]  /*12970*/  @!P0 BRA `(.L_x_1564) ;  /* 0x0000000000408947 */ /* 0x000fea0003800000 */
[----:B------:R-:W-:Y:S01]  /*12980*/  MOV R2, 0x0 ;  /* 0x0000000000027802 */ /* 0x000fe20000000f00 */
[----:B------:R-:W-:Y:S01]  /*12990*/  ULDC.64 UR6, c[0x4][0x1b0] ;  /* 0x01006c0000067ab9 */ /* 0x000fe20000000a00 */
[----:B------:R-:W-:Y:S01]  /*129a0*/  ULDC.64 UR8, c[0x4][0x1b8] ;  /* 0x01006e0000087ab9 */ /* 0x000fe20000000a00 */
[----:B------:R-:W-:Y:S01]  /*129b0*/  ULDC.64 UR4, c[0x4][0x120] ;  /* 0x0100480000047ab9 */ /* 0x000fe20000000a00 */
[----:B0-----:R-:W-:Y:S02]  /*129c0*/  IMAD.U32 R4, RZ, RZ, UR6 ;  /* 0x00000006ff047e24 */ /* 0x001fe4000f8e00ff */
        /* <DEDUP_REMOVED lines=11> */
.L_x_1564:
[----:B------:R-:W-:Y:S05]  /*12a80*/  BSYNC B6 ;  /* 0x0000000000067941 */ /* 0x000fea0003800000 */
.L_x_1563:
[----:B------:R-:W2:Y:S01]  /*12a90*/  LDL.LU.64 R2, [R1+0x8] ;  /* 0x0000080001027983 */ /* 0x000ea20000300a00 */
[----:B------:R-:W-:Y:S01]  /*12aa0*/  UISETP.NE.AND UP0, UPT, UR46, URZ, UPT ;  /* 0x0000003f2e00728c */ /* 0x000fe2000bf05270 */
[----:B------:R-:W-:Y:S01]  /*12ab0*/  LOP3.LUT P6, RZ, R32, 0x20, RZ, 0xc0, !PT ;  /* 0x0000002020ff7812 */ /* 0x000fe200078cc0ff */
[----:B------:R-:W-:Y:S01]  /*12ac0*/  ULDC.64 UR4, c[0x0][0x2d8] ;  /* 0x0000b60000047ab9 */ /* 0x000fe20000000a00 */
[----:B------:R1:W5:Y:S01]  /*12ad0*/  LDL R10, [R1] ;  /* 0x00000000010a7983 */ /* 0x0003620000100800 */
[----:B0-----:R-:W-:Y:S01]  /*12ae0*/  IMAD R5, R29, UR4, RZ ;  /* 0x000000041d057c24 */ /* 0x001fe2000f8e02ff */
[----:B------:R-:W-:Y:S01]  /*12af0*/  SHF.R.S32.HI R4, RZ, 0x1f, R19 ;  /* 0x0000001fff047819 */ /* 0x000fe20000011413 */
[----:B------:R-:W0:Y:S01]  /*12b00*/  S2R R20, SR_TID.X ;  /* 0x0000000000147919 */ /* 0x000e220000002100 */
[----:B------:R-:W-:Y:S01]  /*12b10*/  PLOP3.LUT P0, PT, PT, PT, UP0, 0x80, 0x0 ;  /* 0x000000000000781c */ /* 0x000fe20003f0f008 */
[----:B------:R-:W-:Y:S01]  /*12b20*/  IMAD R5, R18, UR5, R5 ;  /* 0x0000000512057c24 */ /* 0x000fe2000f8e0205 */
[----:B------:R-:W-:-:S02]  /*12b30*/  SEL R4, R4, RZ, !P6 ;  /* 0x000000ff04047207 */ /* 0x000fc40007000000 */
[----:B------:R-:W-:Y:S01]  /*12b40*/  @UP0 ULDC UR6, c[0x0][0x450] ;  /* 0x0001140000060ab9 */ /* 0x000fe20000000800 */
[----:B------:R-:W-:Y:S02]  /*12b50*/  SEL R6, R19, RZ, !P6 ;  /* 0x000000ff13067207 */ /* 0x000fe40007000000 */
[C---:B0-----:R-:W-:Y:S01]  /*12b60*/  LOP3.LUT R21, R20.reuse, 0x7f, RZ, 0xc0, !PT ;  /* 0x0000007f14157812 */ /* 0x041fe200078ec0ff */
[----:B------:R-:W-:-:S03]  /*12b70*/  IMAD.SHL.U32 R20, R20, 0x10, RZ ;  /* 0x0000001014147824 */ /* 0x000fc600078e00ff */
[----:B------:R-:W-:-:S04]  /*12b80*/  SHF.R.U32.HI R21, RZ, 0x3, R21 ;  /* 0x00000003ff157819 */ /* 0x000fc80000011615 */
[----:B------:R-:W-:-:S05]  /*12b90*/  LOP3.LUT R20, R21, 0x70, R20, 0xf8, !PT ;  /* 0x0000007015147812 */ /* 0x000fca00078ef814 */
[----:B------:R-:W-:Y:S02]  /*12ba0*/  VIADD R0, R20, UR39 ;  /* 0x0000002714007c36 */ /* 0x000fe40008000000 */
[----:B------:R-:W0:Y:S01]  /*12bb0*/  S2R R20, SR_TID.X ;  /* 0x0000000000147919 */ /* 0x000e220000002100 */
[----:B------:R-:W-:Y:S02]  /*12bc0*/  LOP3.LUT R8, R30, 0x80, RZ, 0xfc, !PT ;  /* 0x000000801e087812 */ /* 0x000fe400078efcff */
[----:B0-----:R-:W-:Y:S01]  /*12bd0*/  LOP3.LUT R20, R20, 0x7f, RZ, 0xc0, !PT ;  /* 0x0000007f14147812 */ /* 0x001fe200078ec0ff */
[----:B--2---:R-:W-:Y:S02]  /*12be0*/  IMAD.MOV.U32 R3, RZ, RZ, R17 ;  /* 0x000000ffff037224 */ /* 0x004fe400078e0011 */
[----:B------:R-:W-:Y:S01]  /*12bf0*/  IMAD.WIDE.U32 R2, R18, UR4, R2 ;  /* 0x0000000412027c25 */ /* 0x000fe2000f8e0002 */
[----:B------:R-:W-:-:S03]  /*12c00*/  @UP0 ULDC UR4, c[0x0][0x44c] ;  /* 0x0001130000040ab9 */ /* 0x000fc60000000800 */
[----:B------:R-:W-:Y:S01]  /*12c10*/  @P0 IMAD.HI.U32 R7, R0, UR4, RZ ;  /* 0x0000000400070c27 */ /* 0x000fe2000f8e00ff */
[----:B------:R-:W-:Y:S01]  /*12c20*/  PLOP3.LUT P0, PT, PT, PT, UP0, 0x80, 0x0 ;  /* 0x000000000000781c */ /* 0x000fe20003f0f008 */
[----:B------:R-:W-:Y:S02]  /*12c30*/  ULDC.64 UR4, c[0x0][0x2e0] ;  /* 0x0000b80000047ab9 */ /* 0x000fe40000000a00 */
[----:B------:R-:W-:Y:S02]  /*12c40*/  IMAD.IADD R3, R3, 0x1, R5 ;  /* 0x0000000103037824 */ /* 0x000fe400078e0205 */
[----:B------:R-:W0:Y:S01]  /*12c50*/  LDC R5, c[0x0][0x448] ;  /* 0x00011200ff057b82 */ /* 0x000e220000000800 */
[----:B------:R-:W-:Y:S02]  /*12c60*/  IMAD R9, R4, UR4, RZ ;  /* 0x0000000404097c24 */ /* 0x000fe4000f8e02ff */
[----:B------:R-:W-:Y:S02]  /*12c70*/  IMAD.MOV.U32 R4, RZ, RZ, R0 ;  /* 0x000000ffff047224 */ /* 0x000fe400078e0000 */
[----:B------:R-:W-:-:S03]  /*12c80*/  IMAD.WIDE.U32 R2, R6, UR4, R2 ;  /* 0x0000000406027c25 */ /* 0x000fc6000f8e0002 */
[----:B------:R-:W-:Y:S01]  /*12c90*/  @P0 SHF.R.U32.HI R4, RZ, UR6, R7 ;  /* 0x00000006ff040c19 */ /* 0x000fe20008011607 */
[----:B------:R-:W-:Y:S01]  /*12ca0*/  IMAD R7, R6, UR5, R9 ;  /* 0x0000000506077c24 */ /* 0x000fe2000f8e0209 */
[----:B------:R-:W-:Y:S02]  /*12cb0*/  ULDC.64 UR4, c[0x0][0x2d0] ;  /* 0x0000b40000047ab9 */ /* 0x000fe40000000a00 */
[----:B------:R-:W-:Y:S01]  /*12cc0*/  SHF.R.S32.HI R6, RZ, 0x1f, R4 ;  /* 0x0000001fff067819 */ /* 0x000fe20000011404 */
[----:B------:R-:W-:-:S04]  /*12cd0*/  IMAD.IADD R3, R3, 0x1, R7 ;  /* 0x0000000103037824 */ /* 0x000fc800078e0207 */
[----:B------:R-:W-:Y:S02]  /*12ce0*/  IMAD R7, R6, UR4, RZ ;  /* 0x0000000406077c24 */ /* 0x000fe4000f8e02ff */
[----:B------:R-:W-:-:S04]  /*12cf0*/  IMAD.WIDE.U32 R2, R4, UR4, R2 ;  /* 0x0000000404027c25 */ /* 0x000fc8000f8e0002 */
[----:B------:R-:W-:Y:S01]  /*12d00*/  IMAD R6, R4, UR5, R7 ;  /* 0x0000000504067c24 */ /* 0x000fe2000f8e0207 */
[----:B------:R-:W-:Y:S01]  /*12d10*/  ULDC.64 UR4, c[0x0][0x2c8] ;  /* 0x0000b20000047ab9 */ /* 0x000fe20000000a00 */
[----:B------:R-:W-:-:S04]  /*12d20*/  IMAD.MOV R4, RZ, RZ, -R4 ;  /* 0x000000ffff047224 */ /* 0x000fc800078e0a04 */
[----:B0-----:R-:W-:Y:S02]  /*12d30*/  IMAD R0, R5, R4, R0 ;  /* 0x0000000405007224 */ /* 0x001fe400078e0200 */
[----:B------:R-:W-:-:S03]  /*12d40*/  IMAD.IADD R3, R3, 0x1, R6 ;  /* 0x0000000103037824 */ /* 0x000fc600078e0206 */
[----:B------:R-:W-:Y:S01]  /*12d50*/  SHF.R.S32.HI R4, RZ, 0x1f, R0 ;  /* 0x0000001fff047819 */ /* 0x000fe20000011400 */
[----:B------:R-:W-:-:S04]  /*12d60*/  IMAD.WIDE.U32 R2, R0, UR4, R2 ;  /* 0x0000000400027c25 */ /* 0x000fc8000f8e0002 */
[----:B------:R-:W-:-:S04]  /*12d70*/  IMAD R7, R4, UR4, RZ ;  /* 0x0000000404077c24 */ /* 0x000fc8000f8e02ff */
[----:B------:R-:W-:Y:S01]  /*12d80*/  IMAD R7, R0, UR5, R7 ;  /* 0x0000000500077c24 */ /* 0x000fe2000f8e0207 */
[----:B------:R-:W-:Y:S02]  /*12d90*/  ULDC.64 UR4, c[0x0][0x280] ;  /* 0x0000a00000047ab9 */ /* 0x000fe40000000a00 */
[----:B------:R-:W-:Y:S01]  /*12da0*/  IADD3 R0, P0, R2, UR4, RZ ;  /* 0x0000000402007c10 */ /* 0x000fe2000ff1e0ff */
[----:B------:R-:W-:-:S03]  /*12db0*/  ULDC UR4, c[0x0][0x2b8] ;  /* 0x0000ae0000047ab9 */ /* 0x000fc60000000800 */
[----:B------:R-:W-:Y:S01]  /*12dc0*/  IADD3.X R6, R3, UR5, R7, P0, !PT ;  /* 0x0000000503067c10 */ /* 0x000fe200087fe407 */
[----:B------:R-:W-:Y:S01]  /*12dd0*/  UMOV UR5, 0xffffffff ;  /* 0xffffffff00057882 */ /* 0x000fe20000000000 */
[----:B------:R-:W-:Y:S02]  /*12de0*/  ISETP.GE.AND P0, PT, R30, UR4, PT ;  /* 0x000000041e007c0c */ /* 0x000fe4000bf06270 */
[----:B------:R-:W-:Y:S02]  /*12df0*/  ISETP.GE.AND P1, PT, R8, UR4, PT ;  /* 0x0000000408007c0c */ /* 0x000fe4000bf26270 */
[----:B------:R-:W-:Y:S01]  /*12e00*/  SHF.R.U32.HI R17, RZ, 0x3, R20 ;  /* 0x00000003ff117819 */ /* 0x000fe20000011614 */
[----:B-1----:R-:W-:Y:S10]  /*12e10*/  BRA.DIV UR5, `(.L_x_1565) ;  /* 0x0000004205187947 */ /* 0x002ff4000b800000 */
[----:B------:R-:W0:Y:S01]  /*12e20*/  SHFL.IDX PT, R14, R0, RZ, 0x181f ;  /* 0x00181fff000e7589 */ /* 0x000e2200000e0000 */
[----:B------:R-:W-:Y:S02]  /*12e30*/  IMAD R5, R5, UR38, RZ ;  /* 0x0000002605057c24 */ /* 0x000fe4000f8e02ff */
[----:B------:R-:W-:Y:S01]  /*12e40*/  VIADD R4, R17, UR39 ;  /* 0x0000002711047c36 */ /* 0x000fe20008000000 */
[----:B------:R-:W1:Y:S03]  /*12e50*/  SHFL.IDX PT, R2, R6, RZ, 0x181f ;  /* 0x00181fff06027589 */ /* 0x000e6600000e0000 */
[C---:B------:R-:W-:Y:S01]  /*12e60*/  VIADD R8, R4.reuse, 0x10 ;  /* 0x0000001004087836 */ /* 0x040fe20000000000 */
[----:B------:R-:W-:-:S13]  /*12e70*/  ISETP.GE.AND P2, PT, R4, R5, PT ;  /* 0x000000050400720c */ /* 0x000fda0003f46270 */
[----:B0-----:R-:W-:-:S05]  /*12e80*/  @!P2 IADD3 R14, P3, R30, R14, RZ ;  /* 0x0000000e1e0ea210 */ /* 0x001fca0007f7e0ff */
[----:B-1----:R-:W-:Y:S02]  /*12e90*/  @!P2 IMAD.X R3, RZ, RZ, R2, P3 ;  /* 0x000000ffff03a224 */ /* 0x002fe400018e0602 */
[----:B------:R-:W-:Y:S02]  /*12ea0*/  @!P2 IMAD.MOV.U32 R2, RZ, RZ, R14 ;  /* 0x000000ffff02a224 */ /* 0x000fe400078e000e */
[----:B------:R-:W0:Y:S04]  /*12eb0*/  SHFL.IDX PT, R14, R0, 0x1, 0x181f ;  /* 0x00381f00000e7f89 */ /* 0x000e2800000e0000 */
[----:B-----5:R-:W-:Y:S04]  /*12ec0*/  @!P2 LDGSTS.E.BYPASS.LTC128B.128 [R10+0x18000], desc[UR54][R2.64], !P0 ;  /* 0x18000000020aafae */ /* 0x020fe8000c101d76 */
        /* <DEDUP_REMOVED lines=61> */
.L_x_1669:
        /* <DEDUP_REMOVED lines=11> */
.L_x_1567:
[----:B------:R-:W-:Y:S05]  /*13350*/  BSYNC B0 ;  /* 0x0000000000007941 */ /* 0x000fea0003800000 */
.L_x_1566:
[----:B------:R-:W-:Y:S01]  /*13360*/  NOP ;  /* 0x0000000000007918 */ /* 0x000fe20000000000 */
[----:B------:R-:W-:-:S13]  /*13370*/  PLOP3.LUT P0, PT, PT, PT, PT, 0x80, 0x0 ;  /* 0x000000000000781c */ /* 0x000fda0003f0f070 */
.L_x_1568:
        /* <DEDUP_REMOVED lines=18> */
.L_x_1670:
[----:B------:R-:W-:Y:S05]  /*134a0*/  BSYNC B0 ;  /* 0x0000000000007941 */ /* 0x000fea0003800000 */
.L_x_1569:
[----:B------:R-:W-:-:S04]  /*134b0*/  UIADD3 UR4, UR41, -0x2, URZ ;  /* 0xfffffffe29047890 */ /* 0x000fc8000fffe03f */
[----:B------:R-:W-:-:S06]  /*134c0*/  UISETP.GE.AND UP0, UPT, UR4, UR42, UPT ;  /* 0x0000002a0400728c */ /* 0x000fcc000bf06270 */
[----:B------:R-:W-:-:S13]  /*134d0*/  PLOP3.LUT P0, PT, PT, PT, UP0, 0x80, 0x0 ;  /* 0x000000000000781c */ /* 0x000fda0003f0f008 */
[----:B------:R-:W-:Y:S05]  /*134e0*/  @!P0 BRA `(.L_x_1571) ;  /* 0x0000001000988947 */ /* 0x000fea0003800000 */
[----:B------:R-:W-:Y:S02]  /*134f0*/  IMAD.MOV.U32 R6, RZ, RZ, R25 ;  /* 0x000000ffff067224 */ /* 0x000fe400078e0019 */
[----:B------:R-:W-:Y:S02]  /*13500*/  IMAD.MOV.U32 R5, RZ, RZ, R23 ;  /* 0x000000ffff057224 */ /* 0x000fe400078e0017 */
[----:B------:R-:W-:-:S07]  /*13510*/  IMAD.U32 R20, RZ, RZ, UR4 ;  /* 0x00000004ff147e24 */ /* 0x000fce000f8e00ff */
.L_x_1591:
[----:B-1----:R-:W1:Y:S01]  /*13520*/  S2R R0, SR_TID.X ;  /* 0x0000000000007919 */ /* 0x002e620000002100 */
[----:B------:R-:W-:Y:S01]  /*13530*/  IMAD.MOV.U32 R7, RZ, RZ, RZ ;  /* 0x000000ffff077224 */ /* 0x000fe200078e00ff */
[----:B0--3--:R-:W0:Y:S01]  /*13540*/  S2R R3, SR_TID.X ;  /* 0x0000000000037919 */ /* 0x009e220000002100 */
[----:B-1----:R-:W-:-:S04]  /*13550*/  LOP3.LUT R0, R0, 0x7f, RZ, 0xc0, !PT ;  /* 0x0000007f00007812 */ /* 0x002fc800078ec0ff */
[----:B------:R-:W-:Y:S01]  /*13560*/  SHF.R.U32.HI R2, RZ, 0x3, R0 ;  /* 0x00000003ff027819 */ /* 0x000fe20000011600 */
[----:B0-----:R-:W-:Y:S01]  /*13570*/  IMAD.SHL.U32 R4, R3, 0x10, RZ ;  /* 0x0000001003047824 */ /* 0x001fe200078e00ff */
[----:B------:R-:W0:Y:S04]  /*13580*/  LDC R0, c[0x0][0x430] ;  /* 0x00010c00ff007b82 */ /* 0x000e280000000800 */
[----:B------:R-:W-:-:S04]  /*13590*/  LOP3.LUT R4, R2, 0x70, R4, 0xf8, !PT ;  /* 0x0000007002047812 */ /* 0x000fc800078ef804 */
[----:B------:R-:W-:-:S13]  /*135a0*/  ISETP.GT.U32.AND P1, PT, R4, 0x3f, PT ;  /* 0x0000003f0400780c */ /* 0x000fda0003f24070 */
[----:B------:R-:W1:Y:S01]  /*135b0*/  @!P1 LDC.64 R10, c[0x0][0x428] ;  /* 0x00010a00ff0a9b82 */ /* 0x000e620000000a00 */
[----:B0-----:R-:W-:Y:S02]  /*135c0*/  ISETP.NE.AND P0, PT, R0, 0x1, PT ;  /* 0x000000010000780c */ /* 0x001fe40003f05270 */
[----:B------:R-:W-:-:S05]  /*135d0*/  LEA R0, R20, UR37, 0x6 ;  /* 0x0000002514007c11 */ /* 0x000fca000f8e30ff */
[----:B------:R-:W0:Y:S01]  /*135e0*/  @!P1 LDC.64 R8, c[0x0][0x418] ;  /* 0x00010600ff089b82 */ /* 0x000e220000000a00 */
[----:B------:R-:W-:-:S04]  /*135f0*/  IMAD.IADD R0, R4, 0x1, R0 ;  /* 0x0000000104007824 */ /* 0x000fc800078e0200 */
[----:B------:R-:W-:-:S03]  /*13600*/  IMAD.MOV.U32 R4, RZ, RZ, R0 ;  /* 0x000000ffff047224 */ /* 0x000fc600078e0000 */
[----:B------:R-:W3:Y:S08]  /*13610*/  @P0 LDC R3, c[0x0][0x434] ;  /* 0x00010d00ff030b82 */ /* 0x000ef00000000800 */
[----:B------:R-:W4:Y:S01]  /*13620*/  @P0 LDC R2, c[0x0][0x438] ;  /* 0x00010e00ff020b82 */ /* 0x000f220000000800 */
[----:B------:R-:W-:Y:S02]  /*13630*/  IMAD.U32 R12, RZ, RZ, UR43 ;  /* 0x0000002bff0c7e24 */ /* 0x000fe4000f8e00ff */
[----:B---3--:R-:W-:-:S05]  /*13640*/  @P0 IMAD.HI.U32 R3, R0, R3, RZ ;  /* 0x0000000300030227 */ /* 0x008fca00078e00ff */
[----:B----4-:R-:W-:Y:S01]  /*13650*/  @P0 SHF.R.U32.HI R4, RZ, R2, R3 ;  /* 0x00000002ff040219 */ /* 0x010fe20000011603 */
[----:B-1----:R-:W-:-:S03]  /*13660*/  @!P1 IMAD R2, R33, R10, RZ ;  /* 0x0000000a21029224 */ /* 0x002fc600078e02ff */
[----:B------:R-:W-:Y:S01]  /*13670*/  @!P1 SHF.R.S32.HI R3, RZ, 0x1f, R4 ;  /* 0x0000001fff039819 */ /* 0x000fe20000011404 */
[----:B------:R-:W-:Y:S02]  /*13680*/  @!P1 IMAD R11, R26, R11, R2 ;  /* 0x0000000b1a0b9224 */ /* 0x000fe400078e0202 */
[----:B------:R-:W-:Y:S01]  /*13690*/  @!P1 IMAD.MOV.U32 R2, RZ, RZ, R4 ;  /* 0x000000ffff029224 */ /* 0x000fe200078e0004 */
[----:B------:R-:W-:-:S03]  /*136a0*/  ISETP.NE.AND P2, PT, R12, 0x3, PT ;  /* 0x000000030c00780c */ /* 0x000fc60003f45270 */
[----:B------:R-:W-:-:S04]  /*136b0*/  @!P1 IMAD.WIDE.U32 R2, R26, R10, R2 ;  /* 0x0000000a1a029225 */ /* 0x000fc800078e0002 */
[----:B------:R-:W-:Y:S01]  /*136c0*/  @!P1 IMAD.IADD R11, R11, 0x1, R3 ;  /* 0x000000010b0b9824 */ /* 0x000fe200078e0203 */
[----:B0-----:R-:W-:Y:S01]  /*136d0*/  @!P1 LEA R8, P0, R2, R8, 0x2 ;  /* 0x0000000802089211 */ /* 0x001fe200078010ff */
[----:B------:R-:W-:-:S03]  /*136e0*/  VIADD R23, R5, 0x1 ;  /* 0x0000000105177836 */ /* 0x000fc60000000000 */
[----:B------:R-:W-:Y:S01]  /*136f0*/  @!P1 LEA.HI.X R9, R2, R9, R11, 0x2, P0 ;  /* 0x0000000902099211 */ /* 0x000fe200000f140b */
[----:B------:R-:W-:Y:S01]  /*13700*/  IMAD.MOV R3, RZ, RZ, -R4 ;  /* 0x000000ffff037224 */ /* 0x000fe200078e0a04 */
[----:B------:R-:W-:Y:S01]  /*13710*/  ISETP.NE.AND P0, PT, R23, 0x2, PT ;  /* 0x000000021700780c */ /* 0x000fe20003f05270 */
[----:B------:R-:W-:Y:S05]  /*13720*/  YIELD ;  /* 0x0000000000007946 */ /* 0x000fea0003800000 */
[----:B------:R-:W-:Y:S01]  /*13730*/  ULDC UR4, c[0x0][0x430] ;  /* 0x00010c0000047ab9 */ /* 0x000fe20000000800 */
[----:B------:R0:W5:Y:S01]  /*13740*/  @!P1 LDG.E R7, desc[UR54][R8.64] ;  /* 0x0000003608079981 */ /* 0x000162000c1e1900 */
[----:B------:R-:W-:-:S02]  /*13750*/  SEL R25, RZ, 0x1, P0 ;  /* 0x00000001ff197807 */ /* 0x000fc40000000000 */
[C---:B------:R-:W-:Y:S01]  /*13760*/  ISETP.GT.AND P1, PT, R20.reuse, UR42, PT ;  /* 0x0000002a14007c0c */ /* 0x040fe2000bf24270 */
[----:B------:R-:W-:Y:S01]  /*13770*/  VIADD R20, R20, 0xffffffff ;  /* 0xffffffff14147836 */ /* 0x000fe20000000000 */
[----:B------:R-:W-:Y:S02]  /*13780*/  SEL R23, R23, RZ, P0 ;  /* 0x000000ff17177207 */ /* 0x000fe40000000000 */
[----:B------:R-:W-:Y:S01]  /*13790*/  LOP3.LUT R25, R6, R25, RZ, 0x3c, !PT ;  /* 0x0000001906197212 */ /* 0x000fe200078e3cff */
[----:B0-----:R-:W-:Y:S01]  /*137a0*/  IMAD R8, R3, UR4, R0 ;  /* 0x0000000403087c24 */ /* 0x001fe2000f8e0200 */
[----:B------:R-:W-:Y:S07]  /*137b0*/  @!P2 BRA `(.L_x_1572) ;  /* 0x000000000004a947 */ /* 0x000fee0003800000 */
[----:B------:R-:W-:Y:S01]  /*137c0*/  BPT.TRAP 0x1 ;  /* 0x000000040000795c */ /* 0x000fe20000300000 */
.L_x_1572:
[----:B------:R-:W-:Y:S01]  /*137d0*/  IMAD R0, R23, 0x8, R22 ;  /* 0x0000000817007824 */ /* 0x000fe200078e0216 */
[----:B------:R-:W-:Y:S01]  /*137e0*/  SHF.L.U32 R17, R25, 0x1f, RZ ;  /* 0x0000001f19117819 */ /* 0x000fe200000006ff */
[----:B------:R-:W-:Y:S01]  /*137f0*/  BSSY B0, `(.L_x_1573) ;  /* 0x0000004000007945 */ /* 0x000fe20003800000 */
[----:B------:R-:W-:Y:S02]  /*13800*/  SHF.R.S32.HI R9, RZ, 0x1f, R8 ;  /* 0x0000001fff097819 */ /* 0x000fe40000011408 */
[----:B------:R-:W0:Y:S02]  /*13810*/  SYNCS.PHASECHK.TRANS64.TRYWAIT P0, [R0+URZ+0x28480], R17 ;  /* 0x02848011000075a7 */ /* 0x000e24000800017f */
[----:B0-----:R-:W-:Y:S05]  /*13820*/  @!P0 BRA `(.L_x_1574) ;  /* 0x0000004000288947 */ /* 0x001fea0003800000 */
.L_x_1671:
[----:B------:R-:W-:Y:S05]  /*13830*/  BSYNC B0 ;  /* 0x0000000000007941 */ /* 0x000fea0003800000 */
.L_x_1573:
[----:B------:R-:W-:Y:S01]  /*13840*/  ULDC.64 UR4, c[0x0][0x328] ;  /* 0x0000ca0000047ab9 */ /* 0x000fe20000000a00 */
[----:B-----5:R-:W-:Y:S01]  /*13850*/  SHF.R.S32.HI R10, RZ, 0x1f, R7 ;  /* 0x0000001fff0a7819 */ /* 0x020fe20000011407 */
[----:B------:R-:W-:Y:S01]  /*13860*/  IMAD R4, R9, UR4, RZ ;  /* 0x0000000409047c24 */ /* 0x000fe2000f8e02ff */
[----:B------:R-:W1:Y:S01]  /*13870*/  LDC R11, c[0x0][0x2f4] ;  /* 0x0000bd00ff0b7b82 */ /* 0x000e620000000800 */
[----:B------:R-:W-:Y:S01]  /*13880*/  IMAD.WIDE.U32 R2, R8, UR4, RZ ;  /* 0x0000000408027c25 */ /* 0x000fe2000f8e00ff */
[----:B------:R-:W-:Y:S01]  /*13890*/  ULDC.64 UR6, c[0x0][0x318] ;  /* 0x0000c60000067ab9 */ /* 0x000fe20000000a00 */
[----:B------:R-:W-:Y:S02]  /*138a0*/  LOP3.LUT R12, R30, 0x80, RZ, 0xfc, !PT ;  /* 0x000000801e0c7812 */ /* 0x000fe400078efcff */
        /* <DEDUP_REMOVED lines=9> */
[----:B------:R-:W-:Y:S01]  /*13940*/  IMAD R27, R18, UR5, R27 ;  /* 0x00000005121b7c24 */ /* 0x000fe2000f8e021b */
[-C--:B-1----:R-:W-:Y:S01]  /*13950*/  ISETP.GE.AND P2, PT, R12, R11.reuse, PT ;  /* 0x0000000b0c00720c */ /* 0x082fe20003f46270 */
[----:B------:R-:W-:Y:S01]  /*13960*/  IMAD.WIDE.U32 R2, R18, UR4, R2 ;  /* 0x0000000412027c25 */ /* 0x000fe2000f8e0002 */
[----:B------:R-:W-:Y:S01]  /*13970*/  UMOV UR4, 0xffffffff ;  /* 0xffffffff00047882 */ /* 0x000fe20000000000 */
[----:B------:R-:W-:-:S02]  /*13980*/  ISETP.GE.AND P3, PT, R30, R11, PT ;  /* 0x0000000b1e00720c */ /* 0x000fc40003f66270 */
        /* <DEDUP_REMOVED lines=26> */
.L_x_1681:
        /* <DEDUP_REMOVED lines=9> */
.L_x_1576:
        /* <DEDUP_REMOVED lines=11> */
.L_x_1577:
[----:B------:R3:W-:Y:S01]  /*13c70*/  SYNCS.ARRIVE.TRANS64.A1T0 RZ, [R0+URZ+0x28470], RZ ;  /* 0x028470ff00ff79a7 */ /* 0x0007e2000810003f */
[----:B------:R-:W-:Y:S05]  /*13c80*/  @!P3 BRA `(.L_x_1578) ;  /* 0x000000000004b947 */ /* 0x000fea0003800000 */
[----:B------:R-:W-:Y:S01]  /*13c90*/  BPT.TRAP 0x1 ;  /* 0x000000040000795c */ /* 0x000fe20000300000 */
.L_x_1578:
[----:B------:R-:W4:Y:S01]  /*13ca0*/  SYNCS.PHASECHK.TRANS64.TRYWAIT P0, [R0+URZ+0x28440], R17 ;  /* 0x02844011000075a7 */ /* 0x000f22000800017f */
[----:B------:R-:W-:Y:S04]  /*13cb0*/  BSSY B0, `(.L_x_1579) ;  /* 0x0000002000007945 */ /* 0x000fe80003800000 */
[----:B----4-:R-:W-:Y:S05]  /*13cc0*/  @!P0 BRA `(.L_x_1580) ;  /* 0x00000040003c8947 */ /* 0x010fea0003800000 */
.L_x_1682:
[----:B------:R-:W-:Y:S05]  /*13cd0*/  BSYNC B0 ;  /* 0x0000000000007941 */ /* 0x000fea0003800000 */
.L_x_1579:
[----:B------:R-:W-:Y:S01]  /*13ce0*/  ULDC.64 UR4, c[0x0][0x300] ;  /* 0x0000c00000047ab9 */ /* 0x000fe20000000a00 */
[----:B------:R-:W5:Y:S01]  /*13cf0*/  LDC R11, c[0x0][0x2f4] ;  /* 0x0000bd00ff0b7b82 */ /* 0x000f620000000800 */
        /* <DEDUP_REMOVED lines=14> */
[----:B------:R-:W-:Y:S01]  /*13de0*/  UMOV UR4, 0xffffffff ;  /* 0xffffffff00047882 */ /* 0x000fe20000000000 */
[-C--:B-----5:R-:W-:Y:S02]  /*13df0*/  ISETP.GE.AND P2, PT, R12, R11.reuse, PT ;  /* 0x0000000b0c00720c */ /* 0x0a0fe40003f46270 */
[----:B------:R-:W-:Y:S01]  /*13e00*/  IMAD R8, R18, UR5, R7 ;  /* 0x0000000512087c24 */ /* 0x000fe2000f8e0207 */
[----:B------:R-:W-:Y:S02]  /*13e10*/  IADD3 R7, P0, R2, UR6, RZ ;  /* 0x0000000602077c10 */ /* 0x000fe4000ff1e0ff */
[----:B------:R-:W-:-:S02]  /*13e20*/  ISETP.GE.AND P3, PT, R30, R11, PT ;  /* 0x0000000b1e00720c */ /* 0x000fc40003f66270 */
[----:B------:R-:W-:Y:S01]  /*13e30*/  IADD3.X R8, R8, UR7, R3, P0, !PT ;  /* 0x0000000708087c10 */ /* 0x000fe200087fe403 */
[----:B------:R-:W-:Y:S10]  /*13e40*/  BRA.DIV UR4, `(.L_x_1581) ;  /* 0x0000003e04f07947 */ /* 0x000ff4000b800000 */
[----:B------:R-:W5:Y:S04]  /*13e50*/  SHFL.IDX PT, R2, R7, RZ, 0x181f ;  /* 0x00181fff07027589 */ /* 0x000f6800000e0000 */
[----:B------:R-:W0:Y:S04]  /*13e60*/  SHFL.IDX PT, R3, R8, RZ, 0x181f ;  /* 0x00181fff08037589 */ /* 0x000e2800000e0000 */
[----:B--2---:R-:W-:Y:S01]  /*13e70*/  SHFL.IDX PT, R14, R7, 0x3, 0x181f ;  /* 0x00781f00070e7f89 */ /* 0x004fe200000e0000 */
[----:B-----5:R-:W-:-:S05]  /*13e80*/  IADD3 R2, P0, R30, R2, RZ ;  /* 0x000000021e027210 */ /* 0x020fca0007f1e0ff */
[----:B0-----:R-:W-:-:S05]  /*13e90*/  IMAD.X R3, RZ, RZ, R3, P0 ;  /* 0x000000ffff037224 */ /* 0x001fca00000e0603 */
        /* <DEDUP_REMOVED lines=10> */
[----:B------:R-:W1:Y:S01]  /*13f40*/  SHFL.IDX PT, R8, R8, 0x3, 0x181f ;  /* 0x00781f0008087f89 */ /* 0x000e6200000e0000 */
[----:B0-----:R-:W-:-:S05]  /*13f50*/  IADD3 R2, P0, R30, R2, RZ ;  /* 0x000000021e027210 */ /* 0x001fca0007f1e0ff */
[----:B--2---:R-:W-:-:S05]  /*13f60*/  IMAD.X R3, RZ, RZ, R3, P0 ;  /* 0x000000ffff037224 */ /* 0x004fca00000e0603 */
[----:B------:R0:W-:Y:S04]  /*13f70*/  LDGSTS.E.BYPASS.LTC128B.128 [R4+0x21000], desc[UR54][R2.64], !P3 ;  /* 0x2100000002047fae */ /* 0x0001e8000d901d76 */
[----:B-1----:R0:W-:Y:S02]  /*13f80*/  LDGSTS.E.BYPASS.LTC128B.128 [R4+0x23000], desc[UR54][R2.64+0x80], !P2 ;  /* 0x2300008002047fae */ /* 0x0021e4000d101d76 */
.L_x_1692:
        /* <DEDUP_REMOVED lines=9> */
.L_x_1582:
        /* <DEDUP_REMOVED lines=11> */
.L_x_1583:
[----:B------:R3:W-:Y:S02]  /*140d0*/  SYNCS.ARRIVE.TRANS64.A1T0 RZ, [R0+URZ+0x28430], RZ ;  /* 0x028430ff00ff79a7 */ /* 0x0007e4000810003f */
[----:B---34-:R-:W-:-:S05]  /*140e0*/  IMAD.U32 R0, RZ, RZ, UR44 ;  /* 0x0000002cff007e24 */ /* 0x018fca000f8e00ff */
[----:B------:R-:W-:-:S13]  /*140f0*/  ISETP.NE.AND P0, PT, R0, 0x3, PT ;  /* 0x000000030000780c */ /* 0x000fda0003f05270 */
[----:B------:R-:W-:Y:S05]  /*14100*/  @!P0 BRA `(.L_x_1584) ;  /* 0x0000000000048947 */ /* 0x000fea0003800000 */
[----:B------:R-:W-:Y:S01]  /*14110*/  BPT.TRAP 0x1 ;  /* 0x000000040000795c */ /* 0x000fe20000300000 */
.L_x_1584:
[----:B------:R-:W-:Y:S01]  /*14120*/  LOP3.LUT R3, R6, 0x1, RZ, 0x3c, !PT ;  /* 0x0000000106037812 */ /* 0x000fe200078e3cff */
[----:B------:R-:W-:Y:S01]  /*14130*/  IMAD R0, R5, 0x8, R22 ;  /* 0x0000000805007824 */ /* 0x000fe200078e0216 */
[----:B------:R-:W-:Y:S02]  /*14140*/  BSSY B0, `(.L_x_1585) ;  /* 0x0000004000007945 */ /* 0x000fe40003800000 */
[----:B------:R-:W-:-:S04]  /*14150*/  SHF.L.U32 R3, R3, 0x1f, RZ ;  /* 0x0000001f03037819 */ /* 0x000fc800000006ff */
[----:B------:R-:W0:Y:S02]  /*14160*/  SYNCS.PHASECHK.TRANS64.TRYWAIT P2, [R0+URZ+0x28470], R3 ;  /* 0x02847003000075a7 */ /* 0x000e24000804017f */
[----:B0-----:R-:W-:Y:S05]  /*14170*/  @!P2 BRA `(.L_x_1586) ;  /* 0x000000400044a947 */ /* 0x001fea0003800000 */
.L_x_1693:
[----:B------:R-:W-:Y:S05]  /*14180*/  BSYNC B0 ;  /* 0x0000000000007941 */ /* 0x000fea0003800000 */
.L_x_1585:
[----:B------:R-:W-:-:S05]  /*14190*/  IMAD.U32 R2, RZ, RZ, UR43 ;  /* 0x0000002bff027e24 */ /* 0x000fca000f8e00ff */
[----:B------:R-:W-:-:S13]  /*141a0*/  ISETP.NE.AND P2, PT, R2, 0x3, PT ;  /* 0x000000030200780c */ /* 0x000fda0003f45270 */
[----:B------:R-:W-:Y:S05]  /*141b0*/  @!P2 BRA `(.L_x_1587) ;  /* 0x000000000004a947 */ /* 0x000fea0003800000 */
[----:B------:R-:W-:Y:S01]  /*141c0*/  BPT.TRAP 0x1 ;  /* 0x000000040000795c */ /* 0x000fe20000300000 */
.L_x_1587:
[----:B------:R-:W-:Y:S01]  /*141d0*/  SHF.L.U32 R7, R6, 0x1f, RZ ;  /* 0x0000001f06077819 */ /* 0x000fe200000006ff */
[----:B0-----:R-:W-:-:S03]  /*141e0*/  IMAD.SHL.U32 R3, R5, 0x4000, RZ ;  /* 0x0000400005037824 */ /* 0x001fc600078e00ff */
[----:B------:R-:W0:Y:S02]  /*141f0*/  SYNCS.PHASECHK.TRANS64.TRYWAIT P2, [R0+URZ+0x28460], R7 ;  /* 0x02846007000075a7 */ /* 0x000e24000804017f */
[----:B0-----:R-:W-:Y:S05]  /*14200*/  @!P2 BRA `(.L_x_1588) ;  /* 0x000000400034a947 */ /* 0x001fea0003800000 */
.L_x_1694:
        /* <DEDUP_REMOVED lines=41> */
[----:B------:R-:W-:-:S05]  /*144a0*/  LOP3.LUT R3, R3, R24, RZ, 0xfc, !PT ;  /* 0x0000001803037212 */ /* 0x000fca00078efcff */
        /* <DEDUP_REMOVED lines=9> */
[C-C-:B------:R-:W-:Y:S02]  /*14540*/  PRMT R6, R10.reuse, 0x6420, R11.reuse ;  /* 0x000064200a067816 */ /* 0x140fe4000000000b */
[----:B------:R-:W-:-:S05]  /*14550*/  PRMT R7, R10, 0x7531, R11 ;  /* 0x000075310a077816 */ /* 0x000fca000000000b */
        /* <DEDUP_REMOVED lines=21> */
.L_x_1589:
[----:B-1----:R1:W-:Y:S01]  /*146b0*/  SYNCS.ARRIVE.TRANS64.A1T0 RZ, [R0+URZ+0x28450], RZ ;  /* 0x028450ff00ff79a7 */ /* 0x0023e2000810003f */
[----:B------:R-:W-:Y:S06]  /*146c0*/  BAR.SYNC.DEFER_BLOCKING 0x2, 0x80 ;  /* 0x0082000000007b1d */ /* 0x000fec0000010000 */
[----:B------:R-:W-:Y:S05]  /*146d0*/  @!P0 BRA `(.L_x_1590) ;  /* 0x0000000000048947 */ /* 0x000fea0003800000 */
[----:B------:R-:W-:Y:S01]  /*146e0*/  BPT.TRAP 0x1 ;  /* 0x000000040000795c */ /* 0x000fe20000300000 */
.L_x_1590:
[----:B------:R-:W-:Y:S02]  /*146f0*/  VIADD R3, R0, 0x28480 ;  /* 0x0002848000037836 */ /* 0x000fe40000000000 */
[----:B0-----:R-:W-:Y:S02]  /*14700*/  IMAD.MOV.U32 R6, RZ, RZ, R25 ;  /* 0x000000ffff067224 */ /* 0x001fe400078e0019 */
[----:B------:R-:W-:Y:S01]  /*14710*/  IMAD.MOV.U32 R5, RZ, RZ, R23 ;  /* 0x000000ffff057224 */ /* 0x000fe200078e0017 */
[----:B------:R-:W-:-:S04]  /*14720*/  PRMT R3, R34, 0x654, R3 ;  /* 0x0000065422037816 */ /* 0x000fc80000000003 */
[----:B------:R3:W-:Y:S01]  /*14730*/  SYNCS.ARRIVE.TRANS64.RED.A1T0 RZ, [R3+URZ], RZ ;  /* 0x000000ff03ff79a7 */ /* 0x0007e2000810043f */
[----:B------:R-:W-:Y:S05]  /*14740*/  @P1 BRA `(.L_x_1591) ;  /* 0xffffffec00741947 */ /* 0x000fea000383ffff */
.L_x_1571:
[----:B-1----:R-:W1:Y:S01]  /*14750*/  S2R R0, SR_TID.X ;  /* 0x0000000000007919 */ /* 0x002e620000002100 */
[----:B------:R-:W-:Y:S01]  /*14760*/  BSSY B0, `(.L_x_1592) ;  /* 0x0000012000007945 */ /* 0x000fe20003800000 */
[----:B-1----:R-:W-:Y:S01]  /*14770*/  LOP3.LUT R2, R0, 0x7f, RZ, 0xc0, !PT ;  /* 0x0000007f00027812 */ /* 0x002fe200078ec0ff */
[----:B------:R-:W-:-:S03]  /*14780*/  IMAD.U32 R0, RZ, RZ, UR44 ;  /* 0x0000002cff007e24 */ /* 0x000fc6000f8e00ff */
[----:B------:R-:W-:Y:S02]  /*14790*/  ISETP.NE.AND P1, PT, R2, RZ, PT ;  /* 0x000000ff0200720c */ /* 0x000fe40003f25270 */
[----:B------:R-:W-:-:S11]  /*147a0*/  ISETP.NE.AND P0, PT, R0, 0x3, PT ;  /* 0x000000030000780c */ /* 0x000fd60003f05270 */
[----:B------:R-:W-:Y:S05]  /*147b0*/  @P1 BRA `(.L_x_1593) ;  /* 0x0000000000301947 */ /* 0x000fea0003800000 */
[----:B------:R-:W1:Y:S01]  /*147c0*/  S2R R5, SR_LANEID ;  /* 0x0000000000057919 */ /* 0x000e620000000000 */
[----:B------:R-:W-:Y:S01]  /*147d0*/  VOTEU.ANY UR4, UPT, PT ;  /* 0x0000000000047886 */ /* 0x000fe200038e0100 */
[----:B0--3--:R-:W0:Y:S01]  /*147e0*/  LDC.64 R2, c[0x0][0xc60] ;  /* 0x00031800ff027b82 */ /* 0x009e220000000a00 */
[----:B------:R-:W1:Y:S02]  /*147f0*/  FLO.U32 R0, UR4 ;  /* 0x0000000400007d00 */ /* 0x000e6400080e0000 */
[----:B-1----:R-:W-:-:S06]  /*14800*/  ISETP.EQ.U32.AND P1, PT, R0, R5, PT ;  /* 0x000000050000720c */ /* 0x002fcc0003f22070 */
[----:B------:R-:W0:Y:S07]  /*14810*/  POPC R5, UR4 ;  /* 0x0000000400057d09 */ /* 0x000e2e0008000000 */
[----:B0-----:R-:W3:Y:S01]  /*14820*/  @P1 ATOMG.E.ADD.STRONG.GPU PT, R3, desc[UR54][R2.64], R5 ;  /* 0x00000005020319a8 */ /* 0x001ee200081ee1f6 */
[----:B------:R-:W0:Y:S02]  /*14830*/  S2R R4, SR_LTMASK ;  /* 0x0000000000047919 */ /* 0x000e240000003900 */
[----:B0-----:R-:W-:-:S04]  /*14840*/  LOP3.LUT R4, R4, UR4, RZ, 0xc0, !PT ;  /* 0x0000000404047c12 */ /* 0x001fc8000f8ec0ff */
[----:B------:R-:W0:Y:S01]  /*14850*/  POPC R7, R4 ;  /* 0x0000000400077309 */ /* 0x000e220000000000 */
[----:B---3--:R-:W0:Y:S02]  /*14860*/  SHFL.IDX PT, R0, R3, R0, 0x1f ;  /* 0x00001f0003007589 */ /* 0x008e2400000e0000 */
[----:B0-----:R-:W-:-:S07]  /*14870*/  IADD3 R16, R0, UR45, R7 ;  /* 0x0000002d00107c10 */ /* 0x001fce000fffe007 */
.L_x_1593:
[----:B------:R-:W-:Y:S05]  /*14880*/  BSYNC B0 ;  /* 0x0000000000007941 */ /* 0x000fea0003800000 */
.L_x_1592:
[----:B------:R-:W-:Y:S05]  /*14890*/  @!P0 BRA `(.L_x_1594) ;  /* 0x0000000000048947 */ /* 0x000fea0003800000 */
[----:B------:R-:W-:Y:S01]  /*148a0*/  BPT.TRAP 0x1 ;  /* 0x000000040000795c */ /* 0x000fe20000300000 */
.L_x_1594:
[----:B0--3--:R-:W-:Y:S01]  /*148b0*/  LOP3.LUT R3, R25, 0x1, RZ, 0x3c, !PT ;  /* 0x0000000119037812 */ /* 0x009fe200078e3cff */
[----:B------:R-:W-:Y:S01]  /*148c0*/  IMAD R2, R23, 0x8, R22 ;  /* 0x0000000817027824 */ /* 0x000fe200078e0216 */
[----:B------:R-:W-:Y:S02]  /*148d0*/  BSSY B0, `(.L_x_1595) ;  /* 0x0000004000007945 */ /* 0x000fe40003800000 */
[----:B------:R-:W-:-:S04]  /*148e0*/  SHF.L.U32 R3, R3, 0x1f, RZ ;  /* 0x0000001f03037819 */ /* 0x000fc800000006ff */
[----:B------:R-:W0:Y:S02]  /*148f0*/  SYNCS.PHASECHK.TRANS64.TRYWAIT P1, [R2+URZ+0x28470], R3 ;  /* 0x02847003020075a7 */ /* 0x000e24000802017f */
[----:B0-----:R-:W-:Y:S05]  /*14900*/  @!P1 BRA `(.L_x_1596) ;  /* 0x0000003800889947 */ /* 0x001fea0003800000 */
.L_x_1695:
[----:B------:R-:W-:Y:S05]  /*14910*/  BSYNC B0 ;  /* 0x0000000000007941 */ /* 0x000fea0003800000 */
.L_x_1595:
[----:B------:R-:W-:-:S05]  /*14920*/  IMAD.U32 R0, RZ, RZ, UR43 ;  /* 0x0000002bff007e24 */ /* 0x000fca000f8e00ff */
[----:B------:R-:W-:-:S13]  /*14930*/  ISETP.NE.AND P1, PT, R0, 0x3, PT ;  /* 0x000000030000780c */ /* 0x000fda0003f25270 */
[----:B------:R-:W-:Y:S05]  /*14940*/  @!P1 BRA `(.L_x_1597) ;  /* 0x0000000000049947 */ /* 0x000fea0003800000 */
[----:B------:R-:W-:Y:S01]  /*14950*/  BPT.TRAP 0x1 ;  /* 0x000000040000795c */ /* 0x000fe20000300000 */
.L_x_1597:
[----:B0-----:R-:W-:-:S04]  /*14960*/  SHF.L.U32 R3, R25, 0x1f, RZ ;  /* 0x0000001f19037819 */ /* 0x001fc800000006ff */
[----:B------:R-:W0:Y:S02]  /*14970*/  SYNCS.PHASECHK.TRANS64.TRYWAIT P1, [R2+URZ+0x28460], R3 ;  /* 0x02846003020075a7 */ /* 0x000e24000802017f */
[----:B0-----:R-:W-:Y:S05]  /*14980*/  @!P1 BRA `(.L_x_1598) ;  /* 0x00000038007c9947 */ /* 0x001fea0003800000 */
.L_x_1696:
[----:B------:R-:W-:Y:S01]  /*14990*/  IMAD.SHL.U32 R17, R23, 0x4000, RZ ;  /* 0x0000400017117824 */ /* 0x000fe200078e00ff */
[----:B------:R-:W-:Y:S05]  /*149a0*/  WARPSYNC.ALL ;  /* 0x0000000000007948 */ /* 0x000fea0003800000 */
[----:B0-----:R-:W-:Y:S01]  /*149b0*/  LOP3.LUT R3, R17, R24, RZ, 0xfc, !PT ;  /* 0x0000001811037212 */ /* 0x001fe200078efcff */
[----:B------:R-:W-:Y:S01]  /*149c0*/  IMAD.U32 R20, RZ, RZ, UR43 ;  /* 0x0000002bff147e24 */ /* 0x000fe2000f8e00ff */
[-C--:B------:R-:W-:Y:S02]  /*149d0*/  IADD3 R0, R28, R17.reuse, R31 ;  /* 0x000000111c007210 */ /* 0x080fe40007ffe01f */
[----:B------:R-:W-:Y:S01]  /*149e0*/  IADD3 R21, R31, R17, R37 ;  /* 0x000000111f157210 */ /* 0x000fe20007ffe025 */
[C---:B------:R-:W-:Y:S01]  /*149f0*/  IMAD.IADD R6, R22.reuse, 0x1, R3 ;  /* 0x0000000116067824 */ /* 0x040fe200078e0203 */
[----:B------:R-:W-:-:S02]  /*14a00*/  IADD3 R3, R22, R35, R17 ;  /* 0x0000002316037210 */ /* 0x000fc40007ffe011 */
[----:B------:R-:W-:Y:S01]  /*14a10*/  ISETP.NE.AND P1, PT, R20, 0x3, PT ;  /* 0x000000031400780c */ /* 0x000fe20003f25270 */
[----:B------:R-:W-:Y:S02]  /*14a20*/  IMAD.IADD R28, R28, 0x1, R21 ;  /* 0x000000011c1c7824 */ /* 0x000fe400078e0215 */
[----:B------:R-:W0:Y:S04]  /*14a30*/  LDSM.16.MT88.4 R4, [R6+0x10000] ;  /* 0x010000000604783b */ /* 0x000e280000004200 */
[----:B------:R-:W1:Y:S01]  /*14a40*/  LDSM.16.MT88.4 R8, [R3+0x10000] ;  /* 0x010000000308783b */ /* 0x000e620000004200 */
[C-C-:B0-----:R-:W-:Y:S02]  /*14a50*/  PRMT R12, R4.reuse, 0x6420, R5.reuse ;  /* 0x00006420040c7816 */ /* 0x141fe40000000005 */
[----:B------:R-:W-:-:S02]  /*14a60*/  PRMT R13, R4, 0x7531, R5 ;  /* 0x00007531040d7816 */ /* 0x000fc40000000005 */
[C-C-:B-1----:R-:W-:Y:S02]  /*14a70*/  PRMT R4, R8.reuse, 0x6420, R9.reuse ;  /* 0x0000642008047816 */ /* 0x142fe40000000009 */
[----:B------:R-:W-:Y:S01]  /*14a80*/  PRMT R5, R8, 0x7531, R9 ;  /* 0x0000753108057816 */ /* 0x000fe20000000009 */
[----:B------:R-:W-:Y:S01]  /*14a90*/  VIADD R9, R17, 0x2000 ;  /* 0x0000200011097836 */ /* 0x000fe20000000000 */
[C-C-:B--2---:R-:W-:Y:S02]  /*14aa0*/  PRMT R14, R6.reuse, 0x6420, R7.reuse ;  /* 0x00006420060e7816 */ /* 0x144fe40000000007 */
        /* <DEDUP_REMOVED lines=13> */
[C---:B------:R-:W-:Y:S01]  /*14b80*/  VIADD R9, R17.reuse, 0x1000 ;  /* 0x0000100011097836 */ /* 0x040fe20000000000 */
[C-C-:B------:R-:W-:Y:S01]  /*14b90*/  PRMT R14, R6.reuse, 0x6420, R7.reuse ;  /* 0x00006420060e7816 */ /* 0x140fe20000000007 */
[----:B------:R-:W-:Y:S01]  /*14ba0*/  VIADD R17, R17, 0x3000 ;  /* 0x0000300011117836 */ /* 0x000fe20000000000 */
[----:B------:R-:W-:Y:S02]  /*14bb0*/  PRMT R15, R6, 0x7531, R7 ;  /* 0x00007531060f7816 */ /* 0x000fe40000000007 */
[-C--:B------:R-:W-:Y:S02]  /*14bc0*/  LOP3.LUT R9, R9, R24.reuse, RZ, 0xfc, !PT ;  /* 0x0000001809097212 */ /* 0x080fe400078efcff */
[C-C-:B------:R-:W-:Y:S01]  /*14bd0*/  PRMT R6, R10.reuse, 0x6420, R11.reuse ;  /* 0x000064200a067816 */ /* 0x140fe2000000000b */
[----:B------:R-:W-:Y:S01]  /*14be0*/  STSM.16.M88.4 [R0+0x2000], R12 ;  /* 0x0020000c00007844 */ /* 0x000fe20000000200 */
[----:B------:R-:W-:Y:S01]  /*14bf0*/  PRMT R7, R10, 0x7531, R11 ;  /* 0x000075310a077816 */ /* 0x000fe2000000000b */
[----:B------:R-:W-:Y:S01]  /*14c00*/  IMAD.IADD R18, R22, 0x1, R9 ;  /* 0x0000000116127824 */ /* 0x000fe200078e0209 */
[----:B------:R-:W-:-:S03]  /*14c10*/  LOP3.LUT R17, R17, R24, RZ, 0xfc, !PT ;  /* 0x0000001811117212 */ /* 0x000fc600078efcff */
[----:B------:R-:W-:Y:S02]  /*14c20*/  STSM.16.M88.4 [R0+0x3000], R4 ;  /* 0x0030000400007844 */ /* 0x000fe40000000200 */
[----:B------:R-:W-:Y:S02]  /*14c30*/  IMAD.IADD R17, R22, 0x1, R17 ;  /* 0x0000000116117824 */ /* 0x000fe400078e0211 */
        /* <DEDUP_REMOVED lines=8> */
[----:B------:R-:W-:Y:S01]  /*14cc0*/  STSM.16.M88.4 [R28], R12 ;  /* 0x0000000c1c007844 */ /* 0x000fe20000000200 */
        /* <DEDUP_REMOVED lines=23> */
.L_x_1599:
[----:B-1----:R1:W-:Y:S01]  /*14e40*/  SYNCS.ARRIVE.TRANS64.A1T0 RZ, [R2+URZ+0x28450], RZ ;  /* 0x028450ff02ff79a7 */ /* 0x0023e2000810003f */
[----:B------:R-:W-:Y:S06]  /*14e50*/  BAR.SYNC.DEFER_BLOCKING 0x2, 0x80 ;  /* 0x0082000000007b1d */ /* 0x000fec0000010000 */
[----:B------:R-:W-:Y:S05]  /*14e60*/  @!P0 BRA `(.L_x_1600) ;  /* 0x0000000000048947 */ /* 0x000fea0003800000 */
[----:B------:R-:W-:Y:S01]  /*14e70*/  BPT.TRAP 0x1 ;  /* 0x000000040000795c */ /* 0x000fe20000300000 */
.L_x_1600:
[----:B------:R-:W-:Y:S02]  /*14e80*/  VIADD R3, R2, 0x28480 ;  /* 0x0002848002037836 */ /* 0x000fe40000000000 */
[----:B------:R-:W-:-:S03]  /*14e90*/  VIADD R23, R23, 0x1 ;  /* 0x0000000117177836 */ /* 0x000fc60000000000 */
[----:B------:R-:W-:Y:S02]  /*14ea0*/  PRMT R3, R34, 0x654, R3 ;  /* 0x0000065422037816 */ /* 0x000fe40000000003 */
[C---:B------:R-:W-:Y:S02]  /*14eb0*/  ISETP.NE.AND P0, PT, R23.reuse, 0x2, PT ;  /* 0x000000021700780c */ /* 0x040fe40003f05270 */
[----:B------:R2:W-:Y:S02]  /*14ec0*/  SYNCS.ARRIVE.TRANS64.RED.A1T0 RZ, [R3+URZ], RZ ;  /* 0x000000ff03ff79a7 */ /* 0x0005e4000810043f */
[----:B------:R-:W-:Y:S02]  /*14ed0*/  SEL R0, RZ, 0x1, P0 ;  /* 0x00000001ff007807 */ /* 0x000fe40000000000 */
[----:B------:R-:W-:Y:S02]  /*14ee0*/  SEL R23, R23, RZ, P0 ;  /* 0x000000ff17177207 */ /* 0x000fe40000000000 */
[----:B------:R-:W-:-:S07]  /*14ef0*/  LOP3.LUT R25, R25, R0, RZ, 0x3c, !PT ;  /* 0x0000000019197212 */ /* 0x000fce00078e3cff */
.L_x_1541:
[----:B------:R-:W-:Y:S05]  /*14f00*/  BSYNC B7 ;  /* 0x0000000000077941 */ /* 0x000fea0003800000 */
.L_x_1539:
[----:B------:R-:W-:-:S13]  /*14f10*/  LOP3.LUT P0, RZ, R32, 0x40, RZ, 0xc0, !PT ;  /* 0x0000004020ff7812 */ /* 0x000fda000780c0ff */
[----:B------:R-:W-:Y:S05]  /*14f20*/  @!P0 BRA `(.L_x_1601) ;  /* 0x0000000000248947 */ /* 0x000fea0003800000 */
[----:B------:R-:W3:Y:S08]  /*14f30*/  S2UR UR4, SR_CgaCtaId ;  /* 0x00000000000479c3 */ /* 0x000ef00000008800 */
[----:B------:R-:W-:Y:S01]  /*14f40*/  BAR.SYNC.DEFER_BLOCKING 0x5, 0x180 ;  /* 0x0146000000007b1d */ /* 0x000fe20000010000 */
[----:B--2---:R-:W-:Y:S01]  /*14f50*/  MOV R3, 0x400 ;  /* 0x0000040000037802 */ /* 0x004fe20000000f00 */
[----:B---3--:R-:W-:-:S05]  /*14f60*/  IMAD.U32 R34, RZ, RZ, UR4 ;  /* 0x00000004ff227e24 */ /* 0x008fca000f8e00ff */
[----:B------:R-:W-:-:S05]  /*14f70*/  LEA R22, R34, R3, 0x18 ;  /* 0x0000000322167211 */ /* 0x000fca00078ec0ff */
[----:B------:R-:W2:Y:S02]  /*14f80*/  LDS.128 R16, [R22+0x284d0] ;  /* 0x0284d00016107984 */ /* 0x000ea40000000c00 */
[----:B--2---:R-:W-:Y:S01]  /*14f90*/  R2UR UR4, R17 ;  /* 0x00000000110472ca */ /* 0x004fe200000e0000 */
[----:B------:R-:W-:Y:S06]  /*14fa0*/  BAR.ARV 0x4, 0x180 ;  /* 0x0106000000007b1d */ /* 0x000fec0000002000 */
[----:B------:R-:W-:Y:S08]  /*14fb0*/  BRA `(.L_x_1602) ;  /* 0x0000000800c87947 */ /* 0x000ff00003800000 */
.L_x_1601:
[----:B------:R-:W3:Y:S01]  /*14fc0*/  S2R R0, SR_TID.X ;  /* 0x0000000000007919 */ /* 0x000ee20000002100 */
[----:B------:R-:W-:Y:S01]  /*14fd0*/  ULDC UR4, c[0x0][0xc3c] ;  /* 0x00030f0000047ab9 */ /* 0x000fe20000000800 */
[----:B0-----:R-:W-:Y:S01]  /*14fe0*/  IMAD.MOV.U32 R4, RZ, RZ, RZ ;  /* 0x000000ffff047224 */ /* 0x001fe200078e00ff */
[----:B---3--:R-:W-:-:S04]  /*14ff0*/  LOP3.LUT R7, R0, 0x1f, RZ, 0xc0, !PT ;  /* 0x0000001f00077812 */ /* 0x008fc800078ec0ff */
[----:B------:R-:W-:Y:S01]  /*15000*/  ISETP.NE.AND P0, PT, R7, 0x1f, PT ;  /* 0x0000001f0700780c */ /* 0x000fe20003f05270 */
[----:B------:R-:W-:-:S05]  /*15010*/  IMAD.IADD R5, R19, 0x1, R7 ;  /* 0x0000000113057824 */ /* 0x000fca00078e0207 */
[----:B------:R-:W-:Y:S01]  /*15020*/  ISETP.GE.OR P1, PT, R5, UR4, !P0 ;  /* 0x0000000405007c0c */ /* 0x000fe2000c726670 */
[----:B------:R-:W-:-:S12]  /*15030*/  ULDC UR4, c[0x0][0xc3c] ;  /* 0x00030f0000047ab9 */ /* 0x000fd80000000800 */
[----:B-12---:R-:W0:Y:S02]  /*15040*/  @!P1 LDC.64 R2, c[0x0][0xc80] ;  /* 0x00032000ff029b82 */ /* 0x006e240000000a00 */
        /* <DEDUP_REMOVED lines=14> */
[----:B0-----:R-:W-:Y:S02]  /*15130*/  SEL R3, R6, RZ, P3 ;  /* 0x000000ff06037207 */ /* 0x001fe40001800000 */
[----:B------:R-:W-:Y:S03]  /*15140*/  SHFL.IDX PT, R6, R16, 0x1, 0x1f ;  /* 0x00201f0010067f89 */ /* 0x000fe600000e0000 */
[----:B------:R-:W-:Y:S02]  /*15150*/  IMAD.IADD R3, R0, 0x1, R3 ;  /* 0x0000000100037824 */ /* 0x000fe400078e0203 */
[----:B------:R-:W0:Y:S03]  /*15160*/  LDC R0, c[0x0][0xc38] ;  /* 0x00030e00ff007b82 */ /* 0x000e260000000800 */
[----:B------:R-:W1:Y:S02]  /*15170*/  SHFL.UP PT, R2, R3, 0x8, RZ ;  /* 0x0500000003027989 */ /* 0x000e6400000e00ff */
[----:B-1----:R-:W-:-:S05]  /*15180*/  SEL R2, R2, RZ, P4 ;  /* 0x000000ff02027207 */ /* 0x002fca0002000000 */
[----:B------:R-:W-:-:S05]  /*15190*/  IMAD.IADD R2, R3, 0x1, R2 ;  /* 0x0000000103027824 */ /* 0x000fca00078e0202 */
[----:B------:R-:W1:Y:S02]  /*151a0*/  SHFL.UP PT, R5, R2, 0x10, RZ ;  /* 0x0600000002057989 */ /* 0x000e6400000e00ff */
[----:B-1----:R-:W-:-:S05]  /*151b0*/  SEL R5, R5, RZ, P5 ;  /* 0x000000ff05057207 */ /* 0x002fca0002800000 */
[----:B------:R-:W-:Y:S02]  /*151c0*/  IMAD.IADD R7, R2, 0x1, R5 ;  /* 0x0000000102077824 */ /* 0x000fe400078e0205 */
[----:B------:R-:W-:Y:S04]  /*151d0*/  SHFL.IDX PT, R5, R16, RZ, 0x1f ;  /* 0x00001fff10057589 */ /* 0x000fe800000e0000 */
[----:B------:R-:W0:Y:S02]  /*151e0*/  SHFL.IDX PT, R9, R7, 0x1f, 0x1f ;  /* 0x03e01f0007097f89 */ /* 0x000e2400000e0000 */
[----:B0-----:R-:W-:-:S04]  /*151f0*/  IMAD R9, R9, R0, RZ ;  /* 0x0000000009097224 */ /* 0x001fc800078e02ff */
[----:B------:R-:W-:-:S05]  /*15200*/  IMAD.IADD R6, R6, 0x1, R9 ;  /* 0x0000000106067824 */ /* 0x000fca00078e0209 */
[----:B------:R-:W-:-:S13]  /*15210*/  ISETP.GT.AND P6, PT, R6, R5, PT ;  /* 0x000000050600720c */ /* 0x000fda0003fc4270 */
[----:B------:R-:W-:Y:S05]  /*15220*/  @P6 BRA `(.L_x_1603) ;  /* 0x0000000000946947 */ /* 0x000fea0003800000 */
.L_x_1607:
[----:B------:R-:W-:-:S05]  /*15230*/  VIADD R19, R19, 0x1f ;  /* 0x0000001f13137836 */ /* 0x000fca0000000000 */
[----:B------:R-:W-:-:S13]  /*15240*/  ISETP.GE.AND P6, PT, R19, UR4, PT ;  /* 0x0000000413007c0c */ /* 0x000fda000bfc6270 */
[----:B------:R-:W-:Y:S05]  /*15250*/  @P6 BRA `(.L_x_1604) ;  /* 0x0000000400e86947 */ /* 0x000fea0003800000 */
[----:B------:R-:W0:Y:S01]  /*15260*/  S2R R0, SR_TID.X ;  /* 0x0000000000007919 */ /* 0x000e220000002100 */
[----:B------:R-:W-:Y:S01]  /*15270*/  BSSY B0, `(.L_x_1605) ;  /* 0x0000009000007945 */ /* 0x000fe20003800000 */
[----:B------:R-:W-:Y:S01]  /*15280*/  IMAD.MOV.U32 R4, RZ, RZ, RZ ;  /* 0x000000ffff047224 */ /* 0x000fe200078e00ff */
[----:B0-----:R-:W-:-:S05]  /*15290*/  LOP3.LUT R0, R0, 0x1f, RZ, 0xc0, !PT ;  /* 0x0000001f00007812 */ /* 0x001fca00078ec0ff */
[----:B------:R-:W-:-:S05]  /*152a0*/  IMAD.IADD R7, R19, 0x1, R0 ;  /* 0x0000000113077824 */ /* 0x000fca00078e0200 */
[----:B------:R-:W-:-:S13]  /*152b0*/  ISETP.GE.OR P6, PT, R7, UR4, !P0 ;  /* 0x0000000407007c0c */ /* 0x000fda000c7c6670 */
[----:B------:R-:W-:Y:S05]  /*152c0*/  @P6 BRA `(.L_x_1606) ;  /* 0x00000000000c6947 */ /* 0x000fea0003800000 */
[----:B------:R-:W0:Y:S02]  /*152d0*/  LDC.64 R2, c[0x0][0xc80] ;  /* 0x00032000ff027b82 */ /* 0x000e240000000a00 */
[----:B0-----:R-:W-:-:S05]  /*152e0*/  IMAD.WIDE R2, R7, 0x4, R2 ;  /* 0x0000000407027825 */ /* 0x001fca00078e0202 */
[----:B------:R0:W5:Y:S02]  /*152f0*/  LDG.E R4, desc[UR54][R2.64] ;  /* 0x0000003602047981 */ /* 0x000164000c1e1900 */
.L_x_1606:
[----:B------:R-:W-:Y:S05]  /*15300*/  BSYNC B0 ;  /* 0x0000000000007941 */ /* 0x000fea0003800000 */
.L_x_1605:
[----:B-----5:R-:W0:Y:S02]  /*15310*/  SHFL.UP PT, R0, R4, 0x1, RZ ;  /* 0x0420000004007989 */ /* 0x020e2400000e00ff */
        /* <DEDUP_REMOVED lines=20> */
[----:B------:R-:W-:Y:S02]  /*15460*/  IMAD.MOV.U32 R7, RZ, RZ, R9 ;  /* 0x000000ffff077224 */ /* 0x000fe400078e0009 */
[----:B------:R-:W-:-:S07]  /*15470*/  IMAD.MOV.U32 R9, RZ, RZ, R3 ;  /* 0x000000ffff097224 */ /* 0x000fce00078e0003 */
.L_x_1603:
        /* <DEDUP_REMOVED lines=9> */
[----:B------:R-:W-:Y:S01]  /*15510*/  ISETP.NE.AND P0, PT, R12, RZ, PT ;  /* 0x000000ff0c00720c */ /* 0x000fe20003f05270 */
[----:B------:R-:W-:Y:S02]  /*15520*/  IMAD.MOV.U32 R16, RZ, RZ, RZ ;  /* 0x000000ffff107224 */ /* 0x000fe400078e00ff */
        /* <DEDUP_REMOVED lines=11> */
.L_x_1608:
[----:B-12---:R-:W-:Y:S02]  /*155e0*/  IMAD.MOV R7, RZ, RZ, -R3 ;  /* 0x000000ffff077224 */ /* 0x006fe400078e0a03 */
[----:B------:R-:W-:Y:S02]  /*155f0*/  IMAD.MOV.U32 R2, RZ, RZ, RZ ;  /* 0x000000ffff027224 */ /* 0x000fe400078e00ff */
[----:B------:R-:W-:Y:S02]  /*15600*/  IMAD R4, R7, R10, RZ ;  /* 0x0000000a07047224 */ /* 0x000fe400078e02ff */
[----:B---3--:R-:W-:Y:S02]  /*15610*/  IMAD R16, R16, R0, R9 ;  /* 0x0000000010107224 */ /* 0x008fe400078e0209 */
[----:B------:R-:W-:Y:S01]  /*15620*/  IMAD.HI.U32 R2, R3, R4, R2 ;  /* 0x0000000403027227 */ /* 0x000fe200078e0002 */
[----:B------:R-:W-:-:S03]  /*15630*/  IABS R4, R6 ;  /* 0x0000000600047213 */ /* 0x000fc60000000000 */
[----:B------:R-:W-:Y:S02]  /*15640*/  IMAD.IADD R3, R5, 0x1, -R16 ;  /* 0x0000000105037824 */ /* 0x000fe400078e0a10 */
[----:B------:R-:W-:-:S03]  /*15650*/  IMAD.MOV R4, RZ, RZ, -R4 ;  /* 0x000000ffff047224 */ /* 0x000fc600078e0a04 */
[----:B------:R-:W-:-:S05]  /*15660*/  IABS R5, R3 ;  /* 0x0000000300057213 */ /* 0x000fca0000000000 */
        /* <DEDUP_REMOVED lines=10> */
[----:B------:R-:W-:-:S04]  /*15710*/  IMAD.MOV.U32 R4, RZ, RZ, R2 ;  /* 0x000000ffff047224 */ /* 0x000fc800078e0002 */
        /* <DEDUP_REMOVED lines=11> */
[----:B------:R-:W-:Y:S02]  /*157d0*/  IABS R0, UR9 ;  /* 0x0000000900007c13 */ /* 0x000fe40008000000 */
[----:B------:R-:W-:Y:S02]  /*157e0*/  IABS R3, UR9 ;  /* 0x0000000900037c13 */ /* 0x000fe40008000000 */
[----:B------:R-:W1:Y:S01]  /*157f0*/  I2F.RP R5, R0 ;  /* 0x0000000000057306 */ /* 0x000e620000209400 */
[----:B------:R-:W-:Y:S02]  /*15800*/  R2UR UR6, R0 ;  /* 0x00000000000672ca */ /* 0x000fe400000e0000 */
[----:B------:R-:W-:-:S05]  /*15810*/  IMAD.MOV R3, RZ, RZ, -R3 ;  /* 0x000000ffff037224 */ /* 0x000fca00078e0a03 */
[----:B-1----:R-:W1:Y:S02]  /*15820*/  MUFU.RCP R5, R5 ;  /* 0x0000000500057308 */ /* 0x002e640000001000 */
[----:B-1----:R-:W-:-:S06]  /*15830*/  VIADD R7, R5, 0xffffffe ;  /* 0x0ffffffe05077836 */ /* 0x002fcc0000000000 */
[----:B------:R-:W1:Y:S02]  /*15840*/  F2I.FTZ.U32.TRUNC.NTZ R7, R7 ;  /* 0x0000000700077305 */ /* 0x000e64000021f000 */
        /* <DEDUP_REMOVED lines=8> */
[----:B------:R-:W-:-:S05]  /*158d0*/  IMAD R3, R3, R4, UR8 ;  /* 0x0000000803037e24 */ /* 0x000fca000f8e0204 */
[----:B------:R-:W-:-:S05]  /*158e0*/  ISETP.GT.U32.AND P0, PT, R0, R3, PT ;  /* 0x000000030000720c */ /* 0x000fca0003f04070 */
[----:B------:R-:W-:-:S08]  /*158f0*/  ULOP3.LUT UR4, UR4, UR9, URZ, 0x3c, !UPT ;  /* 0x0000000904047292 */ /* 0x000fd0000f8e3c3f */
[----:B------:R-:W-:Y:S01]  /*15900*/  VOTEU.ANY UP1, P0 ;  /* 0x00000000003f7886 */ /* 0x000fe20000020100 */
[----:B------:R-:W-:-:S04]  /*15910*/  PLOP3.LUT P0, PT, PT, PT, UP1, 0x80, 0x0 ;  /* 0x000000000000781c */ /* 0x000fc80003f0f018 */
[----:B------:R-:W-:Y:S02]  /*15920*/  @!UP1 UIADD3 UR5, UR5, 0x1, URZ ;  /* 0x0000000105059890 */ /* 0x000fe4000fffe03f */
[----:B------:R-:W-:-:S07]  /*15930*/  UISETP.GE.AND UP1, UPT, UR4, URZ, UPT ;  /* 0x0000003f0400728c */ /* 0x000fce000bf26270 */
[----:B------:R-:W-:-:S05]  /*15940*/  @!P0 IMAD.IADD R3, R3, 0x1, -R0 ;  /* 0x0000000103038824 */ /* 0x000fca00078e0a00 */
[----:B------:R-:W-:Y:S01]  /*15950*/  ISETP.GE.U32.AND P0, PT, R3, R0, PT ;  /* 0x000000000300720c */ /* 0x000fe20003f06070 */
[----:B------:R-:W-:-:S12]  /*15960*/  IMAD R3, RZ, RZ, -UR9 ;  /* 0x80000009ff037e24 */ /* 0x000fd8000f8e02ff */
        /* <DEDUP_REMOVED lines=9> */
.L_x_1604:
[----:B------:R-:W0:Y:S01]  /*15a00*/  LDC R19, c[0x0][0xc3c] ;  /* 0x00030f00ff137b82 */ /* 0x000e220000000800 */
[----:B------:R-:W-:Y:S01]  /*15a10*/  IMAD.MOV.U32 R16, RZ, RZ, R5 ;  /* 0x000000ffff107224 */ /* 0x000fe200078e0005 */
[----:B------:R-:W-:Y:S01]  /*15a20*/  UMOV UR4, URZ ;  /* 0x0000003f00047c82 */ /* 0x000fe20008000000 */
[----:B------:R-:W-:-:S07]  /*15a30*/  IMAD.MOV.U32 R18, RZ, RZ, RZ ;  /* 0x000000ffff127224 */ /* 0x000fce00078e00ff */
.L_x_1609:
        /* <DEDUP_REMOVED lines=8> */
[----:B0-----:R0:W-:Y:S01]  /*15ac0*/  @!P0 STS.128 [R22+0x284d0], R16 ;  /* 0x0284d01016008388 */ /* 0x0011e20000000c00 */
[----:B------:R-:W-:Y:S06]  /*15ad0*/  BAR.ARV 0x5, 0x180 ;  /* 0x0146000000007b1d */ /* 0x000fec0000002000 */
.L_x_1602:
[----:B------:R-:W-:Y:S02]  /*15ae0*/  ULDC UR5, c[0x0][0xc3c] ;  /* 0x00030f0000057ab9 */ /* 0x000fe40000000800 */
[----:B------:R-:W-:-:S13]  /*15af0*/  ISETP.GE.AND P0, PT, R19, UR5, PT ;  /* 0x0000000513007c0c */ /* 0x000fda000bf06270 */
[----:B------:R-:W-:Y:S05]  /*15b00*/  @!P0 BRA `(.L_x_1610) ;  /* 0xffffffb000088947 */ /* 0x000fea000383ffff */
.L_x_1529:
[----:B-1----:R-:W2:Y:S01]  /*15b10*/  LDL.LU R0, [R1+0x10] ;  /* 0x0000100001007983 */ /* 0x002ea20000300800 */
[----:B------:R-:W-:Y:S01]  /*15b20*/  BSSY B0, `(.L_x_1611) ;  /* 0x000000b000007945 */ /* 0x000fe20003800000 */
[----:B0-----:R-:W0:Y:S01]  /*15b30*/  S2R R5, SR_CgaCtaId ;  /* 0x0000000000057919 */ /* 0x001e220000008800 */
[----:B--2---:R-:W-:-:S05]  /*15b40*/  VIADD R0, R0, 0x1 ;  /* 0x0000000100007836 */ /* 0x004fca0000000000 */
[----:B------:R-:W-:-:S04]  /*15b50*/  LEA.HI R2, R0, R0, RZ, 0x1 ;  /* 0x0000000000027211 */ /* 0x000fc800078f08ff */
[----:B------:R-:W-:Y:S02]  /*15b60*/  LOP3.LUT R3, R2, 0xfffffffe, RZ, 0xc0, !PT ;  /* 0xfffffffe02037812 */ /* 0x000fe400078ec0ff */
[----:B------:R-:W-:-:S03]  /*15b70*/  MOV R2, 0x400 ;  /* 0x0000040000027802 */ /* 0x000fc60000000f00 */
[----:B------:R-:W-:Y:S01]  /*15b80*/  IMAD.IADD R0, R0, 0x1, -R3 ;  /* 0x0000000100007824 */ /* 0x000fe200078e0a03 */
[----:B0-----:R-:W-:-:S04]  /*15b90*/  LEA R5, R5, R2, 0x18 ;  /* 0x0000000205057211 */ /* 0x001fc800078ec0ff */
[----:B------:R-:W-:-:S04]  /*15ba0*/  SHF.L.U32 R0, R0, 0x1f, RZ ;  /* 0x0000001f00007819 */ /* 0x000fc800000006ff */
[----:B------:R-:W0:Y:S02]  /*15bb0*/  SYNCS.PHASECHK.TRANS64.TRYWAIT P0, [R5+URZ+0x28420], R0 ;  /* 0x02842000050075a7 */ /* 0x000e24000800017f */
[----:B0-----:R-:W-:Y:S05]  /*15bc0*/  @!P0 BRA `(.L_x_1612) ;  /* 0x0000002800008947 */ /* 0x001fea0003800000 */
.L_x_1697:
[----:B------:R-:W-:Y:S05]  /*15bd0*/  BSYNC B0 ;  /* 0x0000000000007941 */ /* 0x000fea0003800000 */
.L_x_1611:
[----:B------:R-:W-:-:S03]  /*15be0*/  UMOV UR4, 0xffffffff ;  /* 0xffffffff00047882 */ /* 0x000fc60000000000 */
[----:B------:R-:W-:Y:S05]  /*15bf0*/  BRA.DIV UR4, `(.L_x_1613) ;  /* 0x0000002a04087947 */ /* 0x000fea000b800000 */
[----:B0-----:R-:W0:Y:S02]  /*15c00*/  S2R R0, SR_TID.X ;  /* 0x0000000000007919 */ /* 0x001e240000002100 */
[----:B0-----:R-:W-:-:S04]  /*15c10*/  SHF.R.U32.HI R0, RZ, 0x5, R0 ;  /* 0x00000005ff007819 */ /* 0x001fc80000011600 */
[----:B------:R-:W-:-:S05]  /*15c20*/  LOP3.LUT R0, R0, 0x3, RZ, 0xc0, !PT ;  /* 0x0000000300007812 */ /* 0x000fca00078ec0ff */
[----:B------:R0:W1:Y:S02]  /*15c30*/  SHFL.IDX PT, R14, R0, RZ, 0x1f ;  /* 0x00001fff000e7589 */ /* 0x00006400000e0000 */
.L_x_1700:
[----:B-1----:R-:W-:Y:S01]  /*15c40*/  ISETP.NE.AND P0, PT, R14, RZ, PT ;  /* 0x000000ff0e00720c */ /* 0x002fe20003f05270 */
[----:B------:R-:W-:-:S12]  /*15c50*/  BSSY B0, `(.L_x_1614) ;  /* 0x000002c000007945 */ /* 0x000fd80003800000 */
[----:B------:R-:W-:Y:S05]  /*15c60*/  @P0 BRA `(.L_x_1615) ;  /* 0x0000000000a80947 */ /* 0x000fea0003800000 */
[----:B------:R-:W-:-:S03]  /*15c70*/  UMOV UR4, 0xffffffff ;  /* 0xffffffff00047882 */ /* 0x000fc60000000000 */
[----:B------:R-:W-:Y:S05]  /*15c80*/  BRA.DIV UR4, `(.L_x_1616) ;  /* 0x0000002a04187947 */ /* 0x000fea000b800000 */
[----:B------:R-:W-:-:S13]  /*15c90*/  ELECT P6, URZ, PT ;  /* 0x00000000003f782f */ /* 0x000fda00038c0000 */
.L_x_1703:
[----:B------:R-:W-:Y:S05]  /*15ca0*/  @!P6 BRA `(.L_x_1615) ;  /* 0x000000000098e947 */ /* 0x000fea0003800000 */
[----:B------:R-:W-:-:S06]  /*15cb0*/  ULOP3.LUT UR4, UR36, 0x2, URZ, 0xfc, !UPT ;  /* 0x0000000224047892 */ /* 0x000fcc000f8efc3f */
[----:B0-----:R-:W-:-:S05]  /*15cc0*/  IMAD.U32 R0, RZ, RZ, UR4 ;  /* 0x00000004ff007e24 */ /* 0x001fca000f8e00ff */
[----:B------:R-:W-:-:S13]  /*15cd0*/  ISETP.NE.AND P0, PT, R0, 0x3, PT ;  /* 0x000000030000780c */ /* 0x000fda0003f05270 */
[----:B------:R-:W-:Y:S05]  /*15ce0*/  @!P0 BRA `(.L_x_1617) ;  /* 0x0000000000048947 */ /* 0x000fea0003800000 */
[----:B------:R-:W-:Y:S01]  /*15cf0*/  BPT.TRAP 0x1 ;  /* 0x000000040000795c */ /* 0x000fe20000300000 */
.L_x_1617:
[----:B------:R-:W-:Y:S01]  /*15d00*/  IMAD R3, R23, 0x8, R5 ;  /* 0x0000000817037824 */ /* 0x000fe200078e0205 */
[----:B------:R-:W-:Y:S01]  /*15d10*/  SHF.L.U32 R2, R25, 0x1f, RZ ;  /* 0x0000001f19027819 */ /* 0x000fe200000006ff */
[----:B------:R-:W-:-:S03]  /*15d20*/  VIADD R23, R23, 0x1 ;  /* 0x0000000117177836 */ /* 0x000fc60000000000 */
[----:B------:R-:W0:Y:S02]  /*15d30*/  SYNCS.PHASECHK.TRANS64.TRYWAIT P1, [R3+URZ+0x28440], R2 ;  /* 0x02844002030075a7 */ /* 0x000e24000802017f */
[----:B------:R-:W-:-:S04]  /*15d40*/  ISETP.NE.AND P2, PT, R23, 0x2, PT ;  /* 0x000000021700780c */ /* 0x000fc80003f45270 */
[----:B------:R-:W-:Y:S01]  /*15d50*/  SEL R0, RZ, 0x1, P2 ;  /* 0x00000001ff007807 */ /* 0x000fe20001000000 */
[----:B0-----:R-:W-:Y:S08]  /*15d60*/  @!P1 BRA `(.L_x_1618) ;  /* 0x0000002800009947 */ /* 0x001ff00003800000 */
.L_x_1704:
[----:B------:R-:W-:Y:S02]  /*15d70*/  SEL R23, R23, RZ, P2 ;  /* 0x000000ff17177207 */ /* 0x000fe40001000000 */
[----:B------:R-:W-:Y:S01]  /*15d80*/  LOP3.LUT R0, R25, R0, RZ, 0x3c, !PT ;  /* 0x0000000019007212 */ /* 0x000fe200078e3cff */
[----:B------:R-:W-:Y:S06]  /*15d90*/  @!P0 BRA `(.L_x_1619) ;  /* 0x0000000000048947 */ /* 0x000fec0003800000 */
[----:B------:R-:W-:Y:S01]  /*15da0*/  BPT.TRAP 0x1 ;  /* 0x000000040000795c */ /* 0x000fe20000300000 */
.L_x_1619:
[----:B------:R-:W-:Y:S01]  /*15db0*/  IMAD R23, R23, 0x8, R5 ;  /* 0x0000000817177824 */ /* 0x000fe200078e0205 */
[----:B------:R-:W-:-:S04]  /*15dc0*/  SHF.L.U32 R0, R0, 0x1f, RZ ;  /* 0x0000001f00007819 */ /* 0x000fc800000006ff */
[----:B------:R-:W1:Y:S02]  /*15dd0*/  SYNCS.PHASECHK.TRANS64.TRYWAIT P1, [R23+URZ+0x28440], R0 ;  /* 0x02844000170075a7 */ /* 0x000e64000802017f */
[----:B-1----:R-:W-:Y:S05]  /*15de0*/  @!P1 BRA `(.L_x_1620) ;  /* 0x0000002400f49947 */ /* 0x002fea0003800000 */
.L_x_1705:
[----:B------:R-:W-:Y:S05]  /*15df0*/  @!P0 BRA `(.L_x_1621) ;  /* 0x0000000000048947 */ /* 0x000fea0003800000 */
[----:B------:R-:W-:Y:S01]  /*15e00*/  BPT.TRAP 0x1 ;  /* 0x000000040000795c */ /* 0x000fe20000300000 */
.L_x_1621:
[----:B------:R-:W2:Y:S02]  /*15e10*/  SYNCS.PHASECHK.TRANS64.TRYWAIT P1, [R3+URZ+0x28460], R2 ;  /* 0x02846002030075a7 */ /* 0x000ea4000802017f */
[----:B--2---:R-:W-:Y:S05]  /*15e20*/  @!P1 BRA `(.L_x_1622) ;  /* 0x0000002400f89947 */ /* 0x004fea0003800000 */
.L_x_1706:
[----:B------:R-:W-:Y:S05]  /*15e30*/  @!P0 BRA `(.L_x_1623) ;  /* 0x0000000000048947 */ /* 0x000fea0003800000 */
[----:B------:R-:W-:Y:S01]  /*15e40*/  BPT.TRAP 0x1 ;  /* 0x000000040000795c */ /* 0x000fe20000300000 */
.L_x_1623:
[----:B------:R-:W3:Y:S02]  /*15e50*/  SYNCS.PHASECHK.TRANS64.TRYWAIT P1, [R23+URZ+0x28460], R0 ;  /* 0x02846000170075a7 */ /* 0x000ee4000802017f */
[----:B---3--:R-:W-:Y:S05]  /*15e60*/  @!P1 BRA `(.L_x_1624) ;  /* 0x0000002400fc9947 */ /* 0x008fea0003800000 */
.L_x_1707:
[----:B------:R-:W-:Y:S05]  /*15e70*/  @!P0 BRA `(.L_x_1625) ;  /* 0x0000000000048947 */ /* 0x000fea0003800000 */
[----:B------:R-:W-:Y:S01]  /*15e80*/  BPT.TRAP 0x1 ;  /* 0x000000040000795c */ /* 0x000fe20000300000 */
.L_x_1625:
[----:B------:R-:W4:Y:S02]  /*15e90*/  SYNCS.PHASECHK.TRANS64.TRYWAIT P1, [R3+URZ+0x28480], R2 ;  /* 0x02848002030075a7 */ /* 0x000f24000802017f */
[----:B----4-:R-:W-:Y:S05]  /*15ea0*/  @!P1 BRA `(.L_x_1626) ;  /* 0x0000002800009947 */ /* 0x010fea0003800000 */
.L_x_1708:
[----:B------:R-:W-:Y:S05]  /*15eb0*/  @!P0 BRA `(.L_x_1627) ;  /* 0x0000000000048947 */ /* 0x000fea0003800000 */
[----:B------:R-:W-:Y:S01]  /*15ec0*/  BPT.TRAP 0x1 ;  /* 0x000000040000795c */ /* 0x000fe20000300000 */
.L_x_1627:
[----:B------:R0:W0:Y:S02]  /*15ed0*/  SYNCS.PHASECHK.TRANS64.TRYWAIT P0, [R23+URZ+0x28480], R0 ;  /* 0x02848000170075a7 */ /* 0x000024000800017f */
[----:B0-----:R-:W-:Y:S05]  /*15ee0*/  @!P0 NANOSLEEP.SYNCS 0x989680 ;  /* 0x009896800000895d */ /* 0x001fea0003900000 */
[----:B------:R-:W0:Y:S02]  /*15ef0*/  @!P0 SYNCS.PHASECHK.TRANS64 P0, [R23+URZ+0x28480], R0 ;  /* 0x02848000170085a7 */ /* 0x000e24000800007f */
[----:B0-----:R-:W-:Y:S05]  /*15f00*/  @!P0 BRA `(.L_x_1627) ;  /* 0xfffffffc00f08947 */ /* 0x001fea000383ffff */
.L_x_1615:
[----:B------:R-:W-:Y:S05]  /*15f10*/  BSYNC B0 ;  /* 0x0000000000007941 */ /* 0x000fea0003800000 */
.L_x_1614:
[----:B------:R-:W-:Y:S05]  /*15f20*/  EXIT ;  /* 0x000000000000794d */ /* 0x000fea0003800000 */
.L_x_1424:
[----:B0-----:R-:W-:-:S04]  /*15f30*/  IMAD.U32 R3, RZ, RZ, UR52 ;  /* 0x00000034ff037e24 */ /* 0x001fc8000f8e00ff */
[----:B------:R0:W1:Y:S03]  /*15f40*/  SYNCS.PHASECHK.TRANS64.TRYWAIT P0, [R3+URZ+0x28400], R6 ;  /* 0x02840006030075a7 */ /* 0x000066000800017f */
[----:B-1----:R-:W-:Y:S05]  /*15f50*/  @!P0 NANOSLEEP.SYNCS 0x989680 ;  /* 0x009896800000895d */ /* 0x002fea0003900000 */
[----:B------:R-:W1:Y:S02]  /*15f60*/  @!P0 SYNCS.PHASECHK.TRANS64 P0, [R3+URZ+0x28400], R6 ;  /* 0x02840006030085a7 */ /* 0x000e64000800007f */
[----:B-1----:R-:W-:Y:S05]  /*15f70*/  @!P0 BRA `(.L_x_1424) ;  /* 0xfffffffc00ec8947 */ /* 0x002fea000383ffff */
[----:B------:R-:W-:Y:S05]  /*15f80*/  BRA `(.L_x_1628) ;  /* 0xfffffec0004c7947 */ /* 0x000fea000383ffff */
.L_x_1428:
[----:B0-----:R-:W-:-:S04]  /*15f90*/  IMAD.U32 R3, RZ, RZ, UR57 ;  /* 0x00000039ff037e24 */ /* 0x001fc8000f8e00ff */
[----:B------:R0:W2:Y:S03]  /*15fa0*/  SYNCS.PHASECHK.TRANS64.TRYWAIT P0, [R3+URZ+0x28430], R8 ;  /* 0x02843008030075a7 */ /* 0x0000a6000800017f */
[----:B--2---:R-:W-:Y:S05]  /*15fb0*/  @!P0 NANOSLEEP.SYNCS 0x989680 ;  /* 0x009896800000895d */ /* 0x004fea0003900000 */
[----:B------:R-:W2:Y:S02]  /*15fc0*/  @!P0 SYNCS.PHASECHK.TRANS64 P0, [R3+URZ+0x28430], R8 ;  /* 0x02843008030085a7 */ /* 0x000ea4000800007f */
[----:B--2---:R-:W-:Y:S05]  /*15fd0*/  @!P0 BRA `(.L_x_1428) ;  /* 0xfffffffc00ec8947 */ /* 0x004fea000383ffff */
[----:B------:R-:W-:Y:S05]  /*15fe0*/  BRA `(.L_x_1427) ;  /* 0xfffffec000747947 */ /* 0x000fea000383ffff */
.L_x_1441:
[----:B0-----:R-:W-:-:S04]  /*15ff0*/  IMAD.U32 R9, RZ, RZ, UR57 ;  /* 0x00000039ff097e24 */ /* 0x001fc8000f8e00ff */
[----:B------:R0:W1:Y:S03]  /*16000*/  SYNCS.PHASECHK.TRANS64.TRYWAIT P0, [R9+URZ+0x28450], R8 ;  /* 0x02845008090075a7 */ /* 0x000066000800017f */
[----:B-1----:R-:W-:Y:S05]  /*16010*/  @!P0 NANOSLEEP.SYNCS 0x989680 ;  /* 0x009896800000895d */ /* 0x002fea0003900000 */
[----:B------:R-:W1:Y:S02]  /*16020*/  @!P0 SYNCS.PHASECHK.TRANS64 P0, [R9+URZ+0x28450], R8 ;  /* 0x02845008090085a7 */ /* 0x000e64000800007f */
[----:B-1----:R-:W-:Y:S05]  /*16030*/  @!P0 BRA `(.L_x_1441) ;  /* 0xfffffffc00ec8947 */ /* 0x002fea000383ffff */
[----:B------:R-:W-:Y:S05]  /*16040*/  BRA `(.L_x_1440) ;  /* 0xfffffee000707947 */ /* 0x000fea000383ffff */
.L_x_1450:
[----:B-1----:R-:W-:-:S04]  /*16050*/  IMAD.U32 R5, RZ, RZ, UR59 ;  /* 0x0000003bff057e24 */ /* 0x002fc8000f8e00ff */
[----:B------:R1:W2:Y:S03]  /*16060*/  SYNCS.PHASECHK.TRANS64.TRYWAIT P0, [R5+URZ+0x28430], R8 ;  /* 0x02843008050075a7 */ /* 0x0002a6000800017f */
[----:B--2---:R-:W-:Y:S05]  /*16070*/  @!P0 NANOSLEEP.SYNCS 0x989680 ;  /* 0x009896800000895d */ /* 0x004fea0003900000 */
[----:B------:R-:W2:Y:S02]  /*16080*/  @!P0 SYNCS.PHASECHK.TRANS64 P0, [R5+URZ+0x28430], R8 ;  /* 0x02843008050085a7 */ /* 0x000ea4000800007f */
[----:B--2---:R-:W-:Y:S05]  /*16090*/  @!P0 BRA `(.L_x_1450) ;  /* 0xfffffffc00ec8947 */ /* 0x004fea000383ffff */
[----:B------:R-:W-:Y:S05]  /*160a0*/  BRA `(.L_x_1449) ;  /* 0xfffffee400b87947 */ /* 0x000fea000383ffff */
.L_x_1463:
[----:B0-----:R-:W-:-:S04]  /*160b0*/  IMAD.U32 R11, RZ, RZ, UR59 ;  /* 0x0000003bff0b7e24 */ /* 0x001fc8000f8e00ff */
[----:B------:R0:W1:Y:S03]  /*160c0*/  SYNCS.PHASECHK.TRANS64.TRYWAIT P0, [R11+URZ+0x28450], R8 ;  /* 0x028450080b0075a7 */ /* 0x000066000800017f */
[----:B-1----:R-:W-:Y:S05]  /*160d0*/  @!P0 NANOSLEEP.SYNCS 0x989680 ;  /* 0x009896800000895d */ /* 0x002fea0003900000 */
[----:B------:R-:W1:Y:S02]  /*160e0*/  @!P0 SYNCS.PHASECHK.TRANS64 P0, [R11+URZ+0x28450], R8 ;  /* 0x028450080b0085a7 */ /* 0x000e64000800007f */
[----:B-1----:R-:W-:Y:S05]  /*160f0*/  @!P0 BRA `(.L_x_1463) ;  /* 0xfffffffc00ec8947 */ /* 0x002fea000383ffff */
[----:B------:R-:W-:Y:S05]  /*16100*/  BRA `(.L_x_1462) ;  /* 0xffffff0800e87947 */ /* 0x000fea000383ffff */
.L_x_1473:
[----:B-1----:R-:W-:-:S04]  /*16110*/  IMAD.U32 R2, RZ, RZ, UR56 ;  /* 0x00000038ff027e24 */ /* 0x002fc8000f8e00ff */
[----:B------:R1:W2:Y:S03]  /*16120*/  SYNCS.PHASECHK.TRANS64.TRYWAIT P1, [R2+URZ+0x28430], R7 ;  /* 0x02843007020075a7 */ /* 0x0002a6000802017f */
[----:B--2---:R-:W-:Y:S05]  /*16130*/  @!P1 NANOSLEEP.SYNCS 0x989680 ;  /* 0x009896800000995d */ /* 0x004fea0003900000 */
[----:B------:R-:W2:Y:S02]  /*16140*/  @!P1 SYNCS.PHASECHK.TRANS64 P1, [R2+URZ+0x28430], R7 ;  /* 0x02843007020095a7 */ /* 0x000ea4000802007f */
[----:B--2---:R-:W-:Y:S05]  /*16150*/  @!P1 BRA `(.L_x_1473) ;  /* 0xfffffffc00ec9947 */ /* 0x004fea000383ffff */
[----:B------:R-:W-:Y:S05]  /*16160*/  BRA `(.L_x_1472) ;  /* 0xffffff1000387947 */ /* 0x000fea000383ffff */
.L_x_1478:
[----:B0-----:R-:W-:-:S04]  /*16170*/  IMAD.U32 R10, RZ, RZ, UR56 ;  /* 0x00000038ff0a7e24 */ /* 0x001fc8000f8e00ff */
[----:B------:R0:W1:Y:S03]  /*16180*/  SYNCS.PHASECHK.TRANS64.TRYWAIT P1, [R10+URZ+0x28450], R7 ;  /* 0x028450070a0075a7 */ /* 0x000066000802017f */
[----:B-1----:R-:W-:Y:S05]  /*16190*/  @!P1 NANOSLEEP.SYNCS 0x989680 ;  /* 0x009896800000995d */ /* 0x002fea0003900000 */
[----:B------:R-:W1:Y:S02]  /*161a0*/  @!P1 SYNCS.PHASECHK.TRANS64 P1, [R10+URZ+0x28450], R7 ;  /* 0x028450070a0095a7 */ /* 0x000e64000802007f */
[----:B-1----:R-:W-:Y:S05]  /*161b0*/  @!P1 BRA `(.L_x_1478) ;  /* 0xfffffffc00ec9947 */ /* 0x002fea000383ffff */
[----:B------:R-:W-:Y:S05]  /*161c0*/  BRA `(.L_x_1477) ;  /* 0xffffff2800a07947 */ /* 0x000fea000383ffff */
.L_x_1485:
[----:B-1----:R-:W-:-:S04]  /*161d0*/  IMAD.U32 R2, RZ, RZ, UR59 ;  /* 0x0000003bff027e24 */ /* 0x002fc8000f8e00ff */
[----:B------:R1:W2:Y:S03]  /*161e0*/  SYNCS.PHASECHK.TRANS64.TRYWAIT P0, [R2+URZ+0x28430], R9 ;  /* 0x02843009020075a7 */ /* 0x0002a6000800017f */
[----:B--2---:R-:W-:Y:S05]  /*161f0*/  @!P0 NANOSLEEP.SYNCS 0x989680 ;  /* 0x009896800000895d */ /* 0x004fea0003900000 */
[----:B------:R-:W2:Y:S02]  /*16200*/  @!P0 SYNCS.PHASECHK.TRANS64 P0, [R2+URZ+0x28430], R9 ;  /* 0x02843009020085a7 */ /* 0x000ea4000800007f */
[----:B--2---:R-:W-:Y:S05]  /*16210*/  @!P0 BRA `(.L_x_1485) ;  /* 0xfffffffc00ec8947 */ /* 0x004fea000383ffff */
[----:B------:R-:W-:Y:S05]  /*16220*/  BRA `(.L_x_1484) ;  /* 0xffffff2c00507947 */ /* 0x000fea000383ffff */
.L_x_1498:
[----:B0-----:R-:W-:-:S04]  /*16230*/  IMAD.U32 R10, RZ, RZ, UR59 ;  /* 0x0000003bff0a7e24 */ /* 0x001fc8000f8e00ff */
[----:B------:R0:W1:Y:S03]  /*16240*/  SYNCS.PHASECHK.TRANS64.TRYWAIT P0, [R10+URZ+0x28450], R9 ;  /* 0x028450090a0075a7 */ /* 0x000066000800017f */
[----:B-1----:R-:W-:Y:S05]  /*16250*/  @!P0 NANOSLEEP.SYNCS 0x989680 ;  /* 0x009896800000895d */ /* 0x002fea0003900000 */
[----:B------:R-:W1:Y:S02]  /*16260*/  @!P0 SYNCS.PHASECHK.TRANS64 P0, [R10+URZ+0x28450], R9 ;  /* 0x028450090a0085a7 */ /* 0x000e64000800007f */
[----:B-1----:R-:W-:Y:S05]  /*16270*/  @!P0 BRA `(.L_x_1498) ;  /* 0xfffffffc00ec8947 */ /* 0x002fea000383ffff */
[----:B------:R-:W-:Y:S05]  /*16280*/  BRA `(.L_x_1497) ;  /* 0xffffff50007c7947 */ /* 0x000fea000383ffff */
.L_x_1550:
        /* <DEDUP_REMOVED lines=10> */
.L_x_1629:
[----:B------:R-:W-:Y:S05]  /*16330*/  BRA `(.L_x_1630) ;  /* 0xffffffb800b47947 */ /* 0x000fea000383ffff */
.L_x_1553:
[----:B0-----:R0:W1:Y:S02]  /*16340*/  SYNCS.PHASECHK.TRANS64.TRYWAIT P0, [R0+URZ+0x28480], R21 ;  /* 0x02848015000075a7 */ /* 0x001064000800017f */
[----:B-1----:R-:W-:Y:S05]  /*16350*/  @!P0 NANOSLEEP.SYNCS 0x989680 ;  /* 0x009896800000895d */ /* 0x002fea0003900000 */
[----:B------:R-:W1:Y:S02]  /*16360*/  @!P0 SYNCS.PHASECHK.TRANS64 P0, [R0+URZ+0x28480], R21 ;  /* 0x02848015000085a7 */ /* 0x000e64000800007f */
[----:B-1----:R-:W-:Y:S05]  /*16370*/  @!P0 BRA `(.L_x_1553) ;  /* 0xfffffffc00f08947 */ /* 0x002fea000383ffff */
[----:B------:R-:W-:Y:S05]  /*16380*/  BRA `(.L_x_1631) ;  /* 0xffffffb800c47947 */ /* 0x000fea000383ffff */
.L_x_1554:
        /* <DEDUP_REMOVED lines=8> */
.L_x_1633:
[----:B------:R-:W-:Y:S05]  /*16410*/  BSYNC B0 ;  /* 0x0000000000007941 */ /* 0x000fea0003800000 */
.L_x_1632:
[----:B------:R-:W-:Y:S01]  /*16420*/  IMAD.MOV.U32 R13, RZ, RZ, R8 ;  /* 0x000000ffff0d7224 */ /* 0x000fe200078e0008 */
[----:B------:R-:W-:Y:S01]  /*16430*/  LOP3.LUT R27, R30, 0x80, RZ, 0xfc, !PT ;  /* 0x000000801e1b7812 */ /* 0x000fe200078efcff */
        /* <DEDUP_REMOVED lines=10> */
.L_x_1634:
        /* <DEDUP_REMOVED lines=13> */
.L_x_1635:
        /* <DEDUP_REMOVED lines=11> */
.L_x_1636:
[----:B------:R-:W-:Y:S02]  /*16660*/  IMAD.MOV.U32 R13, RZ, RZ, R9 ;  /* 0x000000ffff0d7224 */ /* 0x000fe400078e0009 */
[----:B------:R-:W-:Y:S02]  /*16670*/  IMAD.MOV.U32 R12, RZ, RZ, 0x2 ;  /* 0x00000002ff0c7424 */ /* 0x000fe400078e00ff */
[----:B------:R-:W-:-:S07]  /*16680*/  IMAD.MOV.U32 R2, RZ, RZ, R14 ;  /* 0x000000ffff027224 */ /* 0x000fce00078e000e */
[----:B------:R-:W-:Y:S05]  /*16690*/  WARPSYNC.COLLECTIVE R15, `(.L_x_1637) ;  /* 0x000000000f087348 */ /* 0x000fea0003c00000 */
[----:B------:R0:W1:Y:S02]  /*166a0*/  SHFL.IDX P6, R14, R13, R12, R11 ;  /* 0x0000000c0d0e7389 */ /* 0x00006400000c000b */
[----:B01----:R-:W-:Y:S01]  /*166b0*/  ENDCOLLECTIVE ;  /* 0x000000000000791b */ /* 0x003fe20003800000 */
.L_x_1637:
        /* <DEDUP_REMOVED lines=14> */
.L_x_1638:
[----:B------:R-:W-:Y:S02]  /*167a0*/  IMAD.MOV.U32 R13, RZ, RZ, R9 ;  /* 0x000000ffff0d7224 */ /* 0x000fe400078e0009 */
[----:B------:R-:W-:Y:S02]  /*167b0*/  IMAD.MOV.U32 R12, RZ, RZ, 0x3 ;  /* 0x00000003ff0c7424 */ /* 0x000fe400078e00ff */
[----:B------:R-:W-:-:S07]  /*167c0*/  IMAD.MOV.U32 R2, RZ, RZ, R14 ;  /* 0x000000ffff027224 */ /* 0x000fce00078e000e */
[----:B------:R-:W-:Y:S05]  /*167d0*/  WARPSYNC.COLLECTIVE R15, `(.L_x_1639) ;  /* 0x000000000f087348 */ /* 0x000fea0003c00000 */
[----:B------:R0:W1:Y:S02]  /*167e0*/  SHFL.IDX P6, R14, R13, R12, R11 ;  /* 0x0000000c0d0e7389 */ /* 0x00006400000c000b */
[----:B01----:R-:W-:Y:S01]  /*167f0*/  ENDCOLLECTIVE ;  /* 0x000000000000791b */ /* 0x003fe20003800000 */
.L_x_1639:
        /* <DEDUP_REMOVED lines=13> */
.L_x_1640:
[----:B------:R-:W-:Y:S01]  /*168d0*/  @!PT LDS RZ, [RZ] ;  /* 0x00000000fffff984 */ /* 0x000fe20000000800 */
[----:B------:R-:W-:Y:S01]  /*168e0*/  @!PT LDS RZ, [RZ] ;  /* 0x00000000fffff984 */ /* 0x000fe20000000800 */
[----:B------:R-:W-:Y:S01]  /*168f0*/  @!PT LDS RZ, [RZ] ;  /* 0x00000000fffff984 */ /* 0x000fe20000000800 */
[----:B------:R0:W-:Y:S01]  /*16900*/  LDGSTS.E.BYPASS.LTC128B.128 [R4+0x13000], desc[UR54][R2.64+0x80], !P1 ;  /* 0x1300008002047fae */ /* 0x0001e2000c901d76 */
[----:B------:R-:W-:Y:S01]  /*16910*/  ISETP.GE.AND P1, PT, R7, 0x21, PT ;  /* 0x000000210700780c */ /* 0x000fe20003f26270 */
[----:B0-----:R-:W-:Y:S01]  /*16920*/  IMAD.MOV.U32 R2, RZ, RZ, R14 ;  /* 0x000000ffff027224 */ /* 0x001fe200078e000e */
[----:B------:R-:W-:Y:S11]  /*16930*/  BRA `(.L_x_1641) ;  /* 0xffffffb800507947 */ /* 0x000ff6000383ffff */
.L_x_1559:
[----:B---3--:R3:W4:Y:S02]  /*16940*/  SYNCS.PHASECHK.TRANS64.TRYWAIT P0, [R0+URZ+0x28440], R21 ;  /* 0x02844015000075a7 */ /* 0x008724000800017f */
[----:B----4-:R-:W-:Y:S05]  /*16950*/  @!P0 NANOSLEEP.SYNCS 0x989680 ;  /* 0x009896800000895d */ /* 0x010fea0003900000 */
[----:B------:R-:W4:Y:S02]  /*16960*/  @!P0 SYNCS.PHASECHK.TRANS64 P0, [R0+URZ+0x28440], R21 ;  /* 0x02844015000085a7 */ /* 0x000f24000800007f */
[----:B----4-:R-:W-:Y:S05]  /*16970*/  @!P0 BRA `(.L_x_1559) ;  /* 0xfffffffc00f08947 */ /* 0x010fea000383ffff */
[----:B------:R-:W-:Y:S05]  /*16980*/  BRA `(.L_x_1642) ;  /* 0xffffffb800ac7947 */ /* 0x000fea000383ffff */
.L_x_1560:
[----:B------:R-:W-:Y:S01]  /*16990*/  BSSY B0, `(.L_x_1643) ;  /* 0x0000008000007945 */ /* 0x000fe20003800000 */
[----:B------:R-:W-:Y:S02]  /*169a0*/  IMAD.MOV.U32 R13, RZ, RZ, R6 ;  /* 0x000000ffff0d7224 */ /* 0x000fe400078e0006 */
[----:B------:R-:W-:Y:S02]  /*169b0*/  IMAD.MOV.U32 R12, RZ, RZ, RZ ;  /* 0x000000ffff0c7224 */ /* 0x000fe400078e00ff */
[----:B------:R-:W-:Y:S02]  /*169c0*/  IMAD.MOV.U32 R11, RZ, RZ, 0x181f ;  /* 0x0000181fff0b7424 */ /* 0x000fe400078e00ff */
[----:B------:R-:W-:-:S07]  /*169d0*/  IMAD.MOV.U32 R15, RZ, RZ, -0x1 ;  /* 0xffffffffff0f7424 */ /* 0x000fce00078e00ff */
[----:B0-23--:R-:W-:Y:S05]  /*169e0*/  WARPSYNC.COLLECTIVE R15, `(.L_x_1644) ;  /* 0x000000000f087348 */ /* 0x00dfea0003c00000 */
[----:B------:R1:W4:Y:S02]  /*169f0*/  SHFL.IDX P6, R14, R13, R12, R11 ;  /* 0x0000000c0d0e7389 */ /* 0x00032400000c000b */
[----:B01234-:R-:W-:Y:S01]  /*16a00*/  ENDCOLLECTIVE ;  /* 0x000000000000791b */ /* 0x01ffe20003800000 */
.L_x_1644:
[----:B------:R-:W-:Y:S05]  /*16a10*/  BSYNC B0 ;  /* 0x0000000000007941 */ /* 0x000fea0003800000 */
.L_x_1643:
        /* <DEDUP_REMOVED lines=8> */
.L_x_1645:
[----:B------:R-:W-:Y:S02]  /*16aa0*/  IMAD.MOV.U32 R13, RZ, RZ, R6 ;  /* 0x000000ffff0d7224 */ /* 0x000fe400078e0006 */
[----:B------:R-:W-:Y:S01]  /*16ab0*/  IMAD.MOV.U32 R12, RZ, RZ, 0x1 ;  /* 0x00000001ff0c7424 */ /* 0x000fe200078e00ff */
[C---:B------:R-:W-:Y:S02]  /*16ac0*/  ISETP.GE.AND P6, PT, R30.reuse, R8, PT ;  /* 0x000000081e00720c */ /* 0x040fe40003fc6270 */
        /* <DEDUP_REMOVED lines=10> */
.L_x_1646:
        /* <DEDUP_REMOVED lines=10> */
.L_x_1647:
[----:B------:R-:W-:Y:S02]  /*16c10*/  IMAD.MOV.U32 R13, RZ, RZ, R6 ;  /* 0x000000ffff0d7224 */ /* 0x000fe400078e0006 */
[----:B------:R-:W-:Y:S01]  /*16c20*/  IMAD.MOV.U32 R12, RZ, RZ, 0x2 ;  /* 0x00000002ff0c7424 */ /* 0x000fe200078e00ff */
[----:B------:R-:W-:-:S05]  /*16c30*/  @P3 IADD3 R14, P0, R30, R14, RZ ;  /* 0x0000000e1e0e3210 */ /* 0x000fca0007f1e0ff */
[----:B------:R-:W-:Y:S02]  /*16c40*/  @P3 IMAD.X R7, RZ, RZ, R2, P0 ;  /* 0x000000ffff073224 */ /* 0x000fe400000e0602 */
[----:B------:R-:W-:-:S07]  /*16c50*/  @P3 IMAD.MOV.U32 R2, RZ, RZ, R14 ;  /* 0x000000ffff023224 */ /* 0x000fce00078e000e */
[----:B------:R-:W-:Y:S05]  /*16c60*/  WARPSYNC.COLLECTIVE R15, `(.L_x_1648) ;  /* 0x000000000f087348 */ /* 0x000fea0003c00000 */
[----:B------:R0:W1:Y:S02]  /*16c70*/  SHFL.IDX P6, R14, R13, R12, R11 ;  /* 0x0000000c0d0e7389 */ /* 0x00006400000c000b */
[----:B01----:R-:W-:Y:S01]  /*16c80*/  ENDCOLLECTIVE ;  /* 0x000000000000791b */ /* 0x003fe20003800000 */
.L_x_1648:
[----:B------:R-:W-:-:S05]  /*16c90*/  @P3 IMAD.MOV.U32 R3, RZ, RZ, R7 ;  /* 0x000000ffff033224 */ /* 0x000fca00078e0007 */
[----:B------:R-:W-:Y:S01]  /*16ca0*/  @!PT LDS RZ, [RZ] ;  /* 0x00000000fffff984 */ /* 0x000fe20000000800 */
[----:B------:R-:W-:Y:S01]  /*16cb0*/  @!PT LDS RZ, [RZ] ;  /* 0x00000000fffff984 */ /* 0x000fe20000000800 */
[----:B------:R-:W-:Y:S01]  /*16cc0*/  @!PT LDS RZ, [RZ] ;  /* 0x00000000fffff984 */ /* 0x000fe20000000800 */
[----:B------:R-:W-:Y:S04]  /*16cd0*/  @P3 LDGSTS.E.BYPASS.LTC128B.128 [R4+0x20800], desc[UR54][R2.64], !P4 ;  /* 0x2080000002043fae */ /* 0x000fe8000e101d76 */
[----:B------:R0:W-:Y:S01]  /*16ce0*/  @P3 LDGSTS.E.BYPASS.LTC128B.128 [R4+0x22800], desc[UR54][R2.64+0x80], !P2 ;  /* 0x2280008002043fae */ /* 0x0001e2000d101d76 */
[----:B------:R-:W-:Y:S02]  /*16cf0*/  IMAD.MOV.U32 R13, RZ, RZ, R5 ;  /* 0x000000ffff0d7224 */ /* 0x000fe400078e0005 */
[----:B0-----:R-:W-:-:S07]  /*16d00*/  IMAD.MOV.U32 R2, RZ, RZ, R14 ;  /* 0x000000ffff027224 */ /* 0x001fce00078e000e */
[----:B------:R-:W-:Y:S05]  /*16d10*/  WARPSYNC.COLLECTIVE R15, `(.L_x_1649) ;  /* 0x000000000f087348 */ /* 0x000fea0003c00000 */
[----:B------:R0:W1:Y:S02]  /*16d20*/  SHFL.IDX P6, R14, R13, R12, R11 ;  /* 0x0000000c0d0e7389 */ /* 0x00006400000c000b */
[----:B01----:R-:W-:Y:S01]  /*16d30*/  ENDCOLLECTIVE ;  /* 0x000000000000791b */ /* 0x003fe20003800000 */
.L_x_1649:
        /* <DEDUP_REMOVED lines=8> */
.L_x_1650:
[----:B------:R-:W-:-:S05]  /*16dc0*/  @P1 IMAD.MOV.U32 R3, RZ, RZ, R7 ;  /* 0x000000ffff031224 */ /* 0x000fca00078e0007 */
        /* <DEDUP_REMOVED lines=10> */
.L_x_1651:
[----:B------:R-:W-:Y:S05]  /*16e70*/  BRA `(.L_x_1652) ;  /* 0xffffffb800347947 */ /* 0x000fea000383ffff */
.L_x_1565:
[----:B------:R-:W-:Y:S02]  /*16e80*/  IMAD.MOV.U32 R13, RZ, RZ, R6 ;  /* 0x000000ffff0d7224 */ /* 0x000fe400078e0006 */
[----:B------:R-:W-:Y:S02]  /*16e90*/  IMAD.MOV.U32 R12, RZ, RZ, RZ ;  /* 0x000000ffff0c7224 */ /* 0x000fe400078e00ff */
[----:B------:R-:W-:Y:S02]  /*16ea0*/  IMAD.MOV.U32 R11, RZ, RZ, 0x181f ;  /* 0x0000181fff0b7424 */ /* 0x000fe400078e00ff */
[----:B------:R-:W-:Y:S02]  /*16eb0*/  IMAD.MOV.U32 R15, RZ, RZ, -0x1 ;  /* 0xffffffffff0f7424 */ /* 0x000fe400078e00ff */
[----:B------:R-:W-:Y:S02]  /*16ec0*/  IMAD R5, R5, UR38, RZ ;  /* 0x0000002605057c24 */ /* 0x000fe4000f8e02ff */
[----:B------:R-:W-:-:S07]  /*16ed0*/  VIADD R4, R17, UR39 ;  /* 0x0000002711047c36 */ /* 0x000fce0008000000 */
[----:B-----5:R-:W-:Y:S05]  /*16ee0*/  WARPSYNC.COLLECTIVE R15, `(.L_x_1653) ;  /* 0x000000000f087348 */ /* 0x020fea0003c00000 */
[----:B------:R0:W1:Y:S02]  /*16ef0*/  SHFL.IDX P6, R14, R13, R12, R11 ;  /* 0x0000000c0d0e7389 */ /* 0x00006400000c000b */
[----:B01---5:R-:W-:Y:S01]  /*16f00*/  ENDCOLLECTIVE ;  /* 0x000000000000791b */ /* 0x023fe20003800000 */
.L_x_1653:
[C---:B------:R-:W-:Y:S01]  /*16f10*/  VIADD R8, R4.reuse, 0x10 ;  /* 0x0000001004087836 */ /* 0x040fe20000000000 */
[----:B------:R-:W-:Y:S01]  /*16f20*/  ISETP.GE.AND P2, PT, R4, R5, PT ;  /* 0x000000050400720c */ /* 0x000fe20003f46270 */
[----:B------:R-:W-:Y:S02]  /*16f30*/  IMAD.MOV.U32 R13, RZ, RZ, R0 ;  /* 0x000000ffff0d7224 */ /* 0x000fe400078e0000 */
[----:B------:R-:W-:-:S10]  /*16f40*/  IMAD.MOV.U32 R2, RZ, RZ, R14 ;  /* 0x000000ffff027224 */ /* 0x000fd400078e000e */
[----:B------:R-:W-:Y:S05]  /*16f50*/  WARPSYNC.COLLECTIVE R15, `(.L_x_1654) ;  /* 0x000000000f087348 */ /* 0x000fea0003c00000 */
[----:B------:R0:W1:Y:S02]  /*16f60*/  SHFL.IDX P6, R14, R13, R12, R11 ;  /* 0x0000000c0d0e7389 */ /* 0x00006400000c000b */
[----:B01----:R-:W-:Y:S01]  /*16f70*/  ENDCOLLECTIVE ;  /* 0x000000000000791b */ /* 0x003fe20003800000 */
.L_x_1654:
        /* <DEDUP_REMOVED lines=8> */
.L_x_1655:
        /* <DEDUP_REMOVED lines=12> */
.L_x_1656:
        /* <DEDUP_REMOVED lines=8> */
.L_x_1657:
        /* <DEDUP_REMOVED lines=13> */
.L_x_1658:
        /* <DEDUP_REMOVED lines=8> */
.L_x_1659:
        /* <DEDUP_REMOVED lines=13> */
.L_x_1660:
        /* <DEDUP_REMOVED lines=8> */
.L_x_1661:
        /* <DEDUP_REMOVED lines=13> */
.L_x_1662:
        /* <DEDUP_REMOVED lines=8> */
.L_x_1663:
        /* <DEDUP_REMOVED lines=13> */
.L_x_1664:
        /* <DEDUP_REMOVED lines=8> */
.L_x_1665:
        /* <DEDUP_REMOVED lines=12> */
.L_x_1666:
        /* <DEDUP_REMOVED lines=8> */
.L_x_1667:
        /* <DEDUP_REMOVED lines=11> */
.L_x_1668:
[----:B------:R-:W-:Y:S05]  /*17870*/  BRA `(.L_x_1669) ;  /* 0xffffffb800887947 */ /* 0x000fea000383ffff */
.L_x_1570:
[----:B0-----:R0:W1:Y:S02]  /*17880*/  SYNCS.PHASECHK.TRANS64.TRYWAIT P0, [R22+URZ+0x28420], R3 ;  /* 0x02842003160075a7 */ /* 0x001064000800017f */
[----:B-1----:R-:W-:Y:S05]  /*17890*/  @!P0 NANOSLEEP.SYNCS 0x989680 ;  /* 0x009896800000895d */ /* 0x002fea0003900000 */
[----:B------:R-:W1:Y:S02]  /*178a0*/  @!P0 SYNCS.PHASECHK.TRANS64 P0, [R22+URZ+0x28420], R3 ;  /* 0x02842003160085a7 */ /* 0x000e64000800007f */
[----:B-1----:R-:W-:Y:S05]  /*178b0*/  @!P0 BRA `(.L_x_1570) ;  /* 0xfffffffc00f08947 */ /* 0x002fea000383ffff */
[----:B------:R-:W-:Y:S05]  /*178c0*/  BRA `(.L_x_1670) ;  /* 0xffffffb800f47947 */ /* 0x000fea000383ffff */
.L_x_1574:
[----:B0-----:R0:W1:Y:S02]  /*178d0*/  SYNCS.PHASECHK.TRANS64.TRYWAIT P0, [R0+URZ+0x28480], R17 ;  /* 0x02848011000075a7 */ /* 0x001064000800017f */
[----:B-1----:R-:W-:Y:S05]  /*178e0*/  @!P0 NANOSLEEP.SYNCS 0x989680 ;  /* 0x009896800000895d */ /* 0x002fea0003900000 */
[----:B------:R-:W1:Y:S02]  /*178f0*/  @!P0 SYNCS.PHASECHK.TRANS64 P0, [R0+URZ+0x28480], R17 ;  /* 0x02848011000085a7 */ /* 0x000e64000800007f */
[----:B-1----:R-:W-:Y:S05]  /*17900*/  @!P0 BRA `(.L_x_1574) ;  /* 0xfffffffc00f08947 */ /* 0x002fea000383ffff */
[----:B------:R-:W-:Y:S05]  /*17910*/  BRA `(.L_x_1671) ;  /* 0xffffffbc00c47947 */ /* 0x000fea000383ffff */
.L_x_1575:
        /* <DEDUP_REMOVED lines=8> */
.L_x_1673:
[----:B------:R-:W-:Y:S05]  /*179a0*/  BSYNC B0 ;  /* 0x0000000000007941 */ /* 0x000fea0003800000 */
.L_x_1672:
        /* <DEDUP_REMOVED lines=9> */
.L_x_1674:
[----:B------:R-:W-:Y:S02]  /*17a40*/  IMAD.MOV.U32 R13, RZ, RZ, R27 ;  /* 0x000000ffff0d7224 */ /* 0x000fe400078e001b */
[----:B------:R-:W-:Y:S02]  /*17a50*/  IMAD.MOV.U32 R12, RZ, RZ, 0x1 ;  /* 0x00000001ff0c7424 */ /* 0x000fe400078e00ff */
[----:B------:R-:W-:-:S07]  /*17a60*/  IMAD.MOV.U32 R2, RZ, RZ, R14 ;  /* 0x000000ffff027224 */ /* 0x000fce00078e000e */
[----:B------:R-:W-:Y:S05]  /*17a70*/  WARPSYNC.COLLECTIVE R15, `(.L_x_1675) ;  /* 0x000000000f087348 */ /* 0x000fea0003c00000 */
[----:B------:R0:W1:Y:S02]  /*17a80*/  SHFL.IDX P6, R14, R13, R12, R11 ;  /* 0x0000000c0d0e7389 */ /* 0x00006400000c000b */
[----:B01----:R-:W-:Y:S01]  /*17a90*/  ENDCOLLECTIVE ;  /* 0x000000000000791b */ /* 0x003fe20003800000 */
.L_x_1675:
        /* <DEDUP_REMOVED lines=12> */
.L_x_1676:
[----:B------:R-:W-:Y:S02]  /*17b60*/  IMAD.MOV.U32 R13, RZ, RZ, R27 ;  /* 0x000000ffff0d7224 */ /* 0x000fe400078e001b */
[----:B------:R-:W-:Y:S02]  /*17b70*/  IMAD.MOV.U32 R12, RZ, RZ, 0x2 ;  /* 0x00000002ff0c7424 */ /* 0x000fe400078e00ff */
[----:B------:R-:W-:-:S07]  /*17b80*/  IMAD.MOV.U32 R2, RZ, RZ, R14 ;  /* 0x000000ffff027224 */ /* 0x000fce00078e000e */
[----:B------:R-:W-:Y:S05]  /*17b90*/  WARPSYNC.COLLECTIVE R15, `(.L_x_1677) ;  /* 0x000000000f087348 */ /* 0x000fea0003c00000 */
[----:B------:R0:W1:Y:S02]  /*17ba0*/  SHFL.IDX P6, R14, R13, R12, R11 ;  /* 0x0000000c0d0e7389 */ /* 0x00006400000c000b */
[----:B01----:R-:W-:Y:S01]  /*17bb0*/  ENDCOLLECTIVE ;  /* 0x000000000000791b */ /* 0x003fe20003800000 */
.L_x_1677:
        /* <DEDUP_REMOVED lines=12> */
.L_x_1678:
[----:B------:R-:W-:Y:S02]  /*17c80*/  IMAD.MOV.U32 R13, RZ, RZ, R27 ;  /* 0x000000ffff0d7224 */ /* 0x000fe400078e001b */
[----:B------:R-:W-:Y:S02]  /*17c90*/  IMAD.MOV.U32 R12, RZ, RZ, 0x3 ;  /* 0x00000003ff0c7424 */ /* 0x000fe400078e00ff */
[----:B------:R-:W-:-:S07]  /*17ca0*/  IMAD.MOV.U32 R2, RZ, RZ, R14 ;  /* 0x000000ffff027224 */ /* 0x000fce00078e000e */
[----:B------:R-:W-:Y:S05]  /*17cb0*/  WARPSYNC.COLLECTIVE R15, `(.L_x_1679) ;  /* 0x000000000f087348 */ /* 0x000fea0003c00000 */
[----:B------:R0:W1:Y:S02]  /*17cc0*/  SHFL.IDX P6, R14, R13, R12, R11 ;  /* 0x0000000c0d0e7389 */ /* 0x00006400000c000b */
[----:B01----:R-:W-:Y:S01]  /*17cd0*/  ENDCOLLECTIVE ;  /* 0x000000000000791b */ /* 0x003fe20003800000 */
.L_x_1679:
        /* <DEDUP_REMOVED lines=12> */
.L_x_1680:
[----:B------:R-:W-:Y:S01]  /*17da0*/  IMAD.MOV.U32 R2, RZ, RZ, R14 ;  /* 0x000000ffff027224 */ /* 0x000fe200078e000e */
[----:B------:R-:W-:Y:S06]  /*17db0*/  BRA `(.L_x_1681) ;  /* 0xffffffbc005c7947 */ /* 0x000fec000383ffff */
.L_x_1580:
[----:B----4-:R4:W0:Y:S02]  /*17dc0*/  SYNCS.PHASECHK.TRANS64.TRYWAIT P0, [R0+URZ+0x28440], R17 ;  /* 0x02844011000075a7 */ /* 0x010824000800017f */
[----:B0-----:R-:W-:Y:S05]  /*17dd0*/  @!P0 NANOSLEEP.SYNCS 0x989680 ;  /* 0x009896800000895d */ /* 0x001fea0003900000 */
[----:B------:R-:W0:Y:S02]  /*17de0*/  @!P0 SYNCS.PHASECHK.TRANS64 P0, [R0+URZ+0x28440], R17 ;  /* 0x02844011000085a7 */ /* 0x000e24000800007f */
[----:B0-----:R-:W-:Y:S05]  /*17df0*/  @!P0 BRA `(.L_x_1580) ;  /* 0xfffffffc00f08947 */ /* 0x001fea000383ffff */
[----:B------:R-:W-:Y:S05]  /*17e00*/  BRA `(.L_x_1682) ;  /* 0xffffffbc00b07947 */ /* 0x000fea000383ffff */
.L_x_1581:
[----:B------:R-:W-:Y:S01]  /*17e10*/  BSSY B0, `(.L_x_1683) ;  /* 0x0000008000007945 */ /* 0x000fe20003800000 */
[----:B------:R-:W-:Y:S02]  /*17e20*/  IMAD.MOV.U32 R13, RZ, RZ, R8 ;  /* 0x000000ffff0d7224 */ /* 0x000fe400078e0008 */
[----:B------:R-:W-:Y:S02]  /*17e30*/  IMAD.MOV.U32 R12, RZ, RZ, RZ ;  /* 0x000000ffff0c7224 */ /* 0x000fe400078e00ff */
[----:B------:R-:W-:Y:S02]  /*17e40*/  IMAD.MOV.U32 R11, RZ, RZ, 0x181f ;  /* 0x0000181fff0b7424 */ /* 0x000fe400078e00ff */
[----:B------:R-:W-:-:S07]  /*17e50*/  IMAD.MOV.U32 R15, RZ, RZ, -0x1 ;  /* 0xffffffffff0f7424 */ /* 0x000fce00078e00ff */
[----:B01234-:R-:W-:Y:S05]  /*17e60*/  WARPSYNC.COLLECTIVE R15, `(.L_x_1684) ;  /* 0x000000000f087348 */ /* 0x01ffea0003c00000 */
[----:B--2---:R2:W0:Y:S02]  /*17e70*/  SHFL.IDX P6, R14, R13, R12, R11 ;  /* 0x0000000c0d0e7389 */ /* 0x00442400000c000b */
[----:B01234-:R-:W-:Y:S01]  /*17e80*/  ENDCOLLECTIVE ;  /* 0x000000000000791b */ /* 0x01ffe20003800000 */
.L_x_1684:
[----:B------:R-:W-:Y:S05]  /*17e90*/  BSYNC B0 ;  /* 0x0000000000007941 */ /* 0x000fea0003800000 */
.L_x_1683:
        /* <DEDUP_REMOVED lines=8> */
.L_x_1685:
[----:B------:R-:W-:Y:S02]  /*17f20*/  IMAD.MOV.U32 R13, RZ, RZ, R8 ;  /* 0x000000ffff0d7224 */ /* 0x000fe400078e0008 */
[----:B------:R-:W-:Y:S02]  /*17f30*/  IMAD.MOV.U32 R12, RZ, RZ, 0x1 ;  /* 0x00000001ff0c7424 */ /* 0x000fe400078e00ff */
[----:B------:R-:W-:-:S07]  /*17f40*/  IMAD.MOV.U32 R2, RZ, RZ, R14 ;  /* 0x000000ffff027224 */ /* 0x000fce00078e000e */
[----:B------:R-:W-:Y:S05]  /*17f50*/  WARPSYNC.COLLECTIVE R15, `(.L_x_1686) ;  /* 0x000000000f087348 */ /* 0x000fea0003c00000 */
[----:B------:R0:W1:Y:S02]  /*17f60*/  SHFL.IDX P6, R14, R13, R12, R11 ;  /* 0x0000000c0d0e7389 */ /* 0x00006400000c000b */
[----:B01----:R-:W-:Y:S01]  /*17f70*/  ENDCOLLECTIVE ;  /* 0x000000000000791b */ /* 0x003fe20003800000 */
.L_x_1686:
        /* <DEDUP_REMOVED lines=12> */
.L_x_1687:
[----:B------:R-:W-:Y:S02]  /*18040*/  IMAD.MOV.U32 R13, RZ, RZ, R8 ;  /* 0x000000ffff0d7224 */ /* 0x000fe400078e0008 */
[----:B------:R-:W-:Y:S02]  /*18050*/  IMAD.MOV.U32 R12, RZ, RZ, 0x2 ;  /* 0x00000002ff0c7424 */ /* 0x000fe400078e00ff */
[----:B------:R-:W-:-:S07]  /*18060*/  IMAD.MOV.U32 R2, RZ, RZ, R14 ;  /* 0x000000ffff027224 */ /* 0x000fce00078e000e */
[----:B------:R-:W-:Y:S05]  /*18070*/  WARPSYNC.COLLECTIVE R15, `(.L_x_1688) ;  /* 0x000000000f087348 */ /* 0x000fea0003c00000 */
[----:B------:R0:W1:Y:S02]  /*18080*/  SHFL.IDX P6, R14, R13, R12, R11 ;  /* 0x0000000c0d0e7389 */ /* 0x00006400000c000b */
[----:B01----:R-:W-:Y:S01]  /*18090*/  ENDCOLLECTIVE ;  /* 0x000000000000791b */ /* 0x003fe20003800000 */
.L_x_1688:
        /* <DEDUP_REMOVED lines=12> */
.L_x_1689:
[----:B------:R-:W-:Y:S02]  /*18160*/  IMAD.MOV.U32 R13, RZ, RZ, R8 ;  /* 0x000000ffff0d7224 */ /* 0x000fe400078e0008 */
[----:B------:R-:W-:Y:S02]  /*18170*/  IMAD.MOV.U32 R12, RZ, RZ, 0x3 ;  /* 0x00000003ff0c7424 */ /* 0x000fe400078e00ff */
[----:B------:R-:W-:-:S07]  /*18180*/  IMAD.MOV.U32 R2, RZ, RZ, R14 ;  /* 0x000000ffff027224 */ /* 0x000fce00078e000e */
[----:B------:R-:W-:Y:S05]  /*18190*/  WARPSYNC.COLLECTIVE R15, `(.L_x_1690) ;  /* 0x000000000f087348 */ /* 0x000fea0003c00000 */
[----:B------:R0:W1:Y:S02]  /*181a0*/  SHFL.IDX P6, R14, R13, R12, R11 ;  /* 0x0000000c0d0e7389 */ /* 0x00006400000c000b */
[----:B01----:R-:W-:Y:S01]  /*181b0*/  ENDCOLLECTIVE ;  /* 0x000000000000791b */ /* 0x003fe20003800000 */
.L_x_1690:
        /* <DEDUP_REMOVED lines=12> */
.L_x_1691:
[----:B------:R-:W-:Y:S05]  /*18280*/  BRA `(.L_x_1692) ;  /* 0xffffffbc00407947 */ /* 0x000fea000383ffff */
.L_x_1586:
[----:B0-----:R0:W1:Y:S02]  /*18290*/  SYNCS.PHASECHK.TRANS64.TRYWAIT P2, [R0+URZ+0x28470], R3 ;  /* 0x02847003000075a7 */ /* 0x001064000804017f */
[----:B-1----:R-:W-:Y:S05]  /*182a0*/  @!P2 NANOSLEEP.SYNCS 0x989680 ;  /* 0x009896800000a95d */ /* 0x002fea0003900000 */
[----:B------:R-:W1:Y:S02]  /*182b0*/  @!P2 SYNCS.PHASECHK.TRANS64 P2, [R0+URZ+0x28470], R3 ;  /* 0x028470030000a5a7 */ /* 0x000e64000804007f */
[----:B-1----:R-:W-:Y:S05]  /*182c0*/  @!P2 BRA `(.L_x_1586) ;  /* 0xfffffffc00f0a947 */ /* 0x002fea000383ffff */
[----:B------:R-:W-:Y:S05]  /*182d0*/  BRA `(.L_x_1693) ;  /* 0xffffffbc00a87947 */ /* 0x000fea000383ffff */
.L_x_1588:
[----:B0-----:R0:W1:Y:S02]  /*182e0*/  SYNCS.PHASECHK.TRANS64.TRYWAIT P2, [R0+URZ+0x28460], R7 ;  /* 0x02846007000075a7 */ /* 0x001064000804017f */
[----:B-1----:R-:W-:Y:S05]  /*182f0*/  @!P2 NANOSLEEP.SYNCS 0x989680 ;  /* 0x009896800000a95d */ /* 0x002fea0003900000 */
[----:B------:R-:W1:Y:S02]  /*18300*/  @!P2 SYNCS.PHASECHK.TRANS64 P2, [R0+URZ+0x28460], R7 ;  /* 0x028460070000a5a7 */ /* 0x000e64000804007f */
[----:B-1----:R-:W-:Y:S05]  /*18310*/  @!P2 BRA `(.L_x_1588) ;  /* 0xfffffffc00f0a947 */ /* 0x002fea000383ffff */
[----:B------:R-:W-:Y:S05]  /*18320*/  BRA `(.L_x_1694) ;  /* 0xffffffbc00b87947 */ /* 0x000fea000383ffff */
.L_x_1596:
[----:B0-----:R0:W1:Y:S02]  /*18330*/  SYNCS.PHASECHK.TRANS64.TRYWAIT P1, [R2+URZ+0x28470], R3 ;  /* 0x02847003020075a7 */ /* 0x001064000802017f */
[----:B-1----:R-:W-:Y:S05]  /*18340*/  @!P1 NANOSLEEP.SYNCS 0x989680 ;  /* 0x009896800000995d */ /* 0x002fea0003900000 */
[----:B------:R-:W1:Y:S02]  /*18350*/  @!P1 SYNCS.PHASECHK.TRANS64 P1, [R2+URZ+0x28470], R3 ;  /* 0x02847003020095a7 */ /* 0x000e64000802007f */
[----:B-1----:R-:W-:Y:S05]  /*18360*/  @!P1 BRA `(.L_x_1596) ;  /* 0xfffffffc00f09947 */ /* 0x002fea000383ffff */
[----:B------:R-:W-:Y:S05]  /*18370*/  BRA `(.L_x_1695) ;  /* 0xffffffc400647947 */ /* 0x000fea000383ffff */
.L_x_1598:
[----:B0-----:R0:W1:Y:S02]  /*18380*/  SYNCS.PHASECHK.TRANS64.TRYWAIT P1, [R2+URZ+0x28460], R3 ;  /* 0x02846003020075a7 */ /* 0x001064000802017f */
[----:B-1----:R-:W-:Y:S05]  /*18390*/  @!P1 NANOSLEEP.SYNCS 0x989680 ;  /* 0x009896800000995d */ /* 0x002fea0003900000 */
[----:B------:R-:W1:Y:S02]  /*183a0*/  @!P1 SYNCS.PHASECHK.TRANS64 P1, [R2+URZ+0x28460], R3 ;  /* 0x02846003020095a7 */ /* 0x000e64000802007f */
[----:B-1----:R-:W-:Y:S05]  /*183b0*/  @!P1 BRA `(.L_x_1598) ;  /* 0xfffffffc00f09947 */ /* 0x002fea000383ffff */
[----:B------:R-:W-:Y:S05]  /*183c0*/  BRA `(.L_x_1696) ;  /* 0xffffffc400707947 */ /* 0x000fea000383ffff */
.L_x_1612:
[----:B0-----:R0:W1:Y:S02]  /*183d0*/  SYNCS.PHASECHK.TRANS64.TRYWAIT P0, [R5+URZ+0x28420], R0 ;  /* 0x02842000050075a7 */ /* 0x001064000800017f */
[----:B-1----:R-:W-:Y:S05]  /*183e0*/  @!P0 NANOSLEEP.SYNCS 0x989680 ;  /* 0x009896800000895d */ /* 0x002fea0003900000 */
[----:B------:R-:W1:Y:S02]  /*183f0*/  @!P0 SYNCS.PHASECHK.TRANS64 P0, [R5+URZ+0x28420], R0 ;  /* 0x02842000050085a7 */ /* 0x000e64000800007f */
[----:B-1----:R-:W-:Y:S05]  /*18400*/  @!P0 BRA `(.L_x_1612) ;  /* 0xfffffffc00f08947 */ /* 0x002fea000383ffff */
[----:B------:R-:W-:Y:S05]  /*18410*/  BRA `(.L_x_1697) ;  /* 0xffffffd400ec7947 */ /* 0x000fea000383ffff */
.L_x_1613:
        /* <DEDUP_REMOVED lines=11> */
.L_x_1699:
[----:B------:R-:W-:Y:S05]  /*184d0*/  BSYNC B0 ;  /* 0x0000000000007941 */ /* 0x000fea0003800000 */
.L_x_1698:
[----:B------:R-:W-:Y:S05]  /*184e0*/  BRA `(.L_x_1700) ;  /* 0xffffffd400d47947 */ /* 0x000fea000383ffff */
.L_x_1616:
[----:B------:R-:W-:Y:S01]  /*184f0*/  BSSY B1, `(.L_x_1701) ;  /* 0x0000006000017945 */ /* 0x000fe20003800000 */
[----:B------:R-:W-:-:S07]  /*18500*/  IMAD.MOV.U32 R15, RZ, RZ, -0x1 ;  /* 0xffffffffff0f7424 */ /* 0x000fce00078e00ff */
[----:B0-----:R-:W-:Y:S05]  /*18510*/  WARPSYNC.COLLECTIVE R15, `(.L_x_1702) ;  /* 0x000000000f0c7348 */ /* 0x001fea0003c00000 */
[----:B------:R-:W-:Y:S02]  /*18520*/  ELECT P6, UR62, PT ;  /* 0x00000000003e782f */ /* 0x000fe400038c0000 */
[----:B------:R-:W-:Y:S01]  /*18530*/  MOV R14, UR62 ;  /* 0x0000003e000e7c02 */ /* 0x000fe20008000f00 */
[----:B0-----:R-:W-:Y:S10]  /*18540*/  ENDCOLLECTIVE ;  /* 0x000000000000791b */ /* 0x001ff40003800000 */
.L_x_1702:
[----:B------:R-:W-:Y:S05]  /*18550*/  BSYNC B1 ;  /* 0x0000000000017941 */ /* 0x000fea0003800000 */
.L_x_1701:
[----:B------:R-:W-:Y:S05]  /*18560*/  BRA `(.L_x_1703) ;  /* 0xffffffd400cc7947 */ /* 0x000fea000383ffff */
.L_x_1618:
[----:B0-----:R0:W1:Y:S02]  /*18570*/  SYNCS.PHASECHK.TRANS64.TRYWAIT P1, [R3+URZ+0x28440], R2 ;  /* 0x02844002030075a7 */ /* 0x001064000802017f */
[----:B-1----:R-:W-:Y:S05]  /*18580*/  @!P1 NANOSLEEP.SYNCS 0x989680 ;  /* 0x009896800000995d */ /* 0x002fea0003900000 */
[----:B------:R-:W1:Y:S02]  /*18590*/  @!P1 SYNCS.PHASECHK.TRANS64 P1, [R3+URZ+0x28440], R2 ;  /* 0x02844002030095a7 */ /* 0x000e64000802007f */
[----:B-1----:R-:W-:Y:S05]  /*185a0*/  @!P1 BRA `(.L_x_1618) ;  /* 0xfffffffc00f09947 */ /* 0x002fea000383ffff */
[----:B------:R-:W-:Y:S05]  /*185b0*/  BRA `(.L_x_1704) ;  /* 0xffffffd400ec7947 */ /* 0x000fea000383ffff */
.L_x_1620:
[----:B-1----:R1:W2:Y:S02]  /*185c0*/  SYNCS.PHASECHK.TRANS64.TRYWAIT P1, [R23+URZ+0x28440], R0 ;  /* 0x02844000170075a7 */ /* 0x0022a4000802017f */
[----:B--2---:R-:W-:Y:S05]  /*185d0*/  @!P1 NANOSLEEP.SYNCS 0x989680 ;  /* 0x009896800000995d */ /* 0x004fea0003900000 */
[----:B------:R-:W2:Y:S02]  /*185e0*/  @!P1 SYNCS.PHASECHK.TRANS64 P1, [R23+URZ+0x28440], R0 ;  /* 0x02844000170095a7 */ /* 0x000ea4000802007f */
[----:B--2---:R-:W-:Y:S05]  /*185f0*/  @!P1 BRA `(.L_x_1620) ;  /* 0xfffffffc00f09947 */ /* 0x004fea000383ffff */
[----:B------:R-:W-:Y:S05]  /*18600*/  BRA `(.L_x_1705) ;  /* 0xffffffd400f87947 */ /* 0x000fea000383ffff */
.L_x_1622:
[----:B--2---:R2:W3:Y:S02]  /*18610*/  SYNCS.PHASECHK.TRANS64.TRYWAIT P1, [R3+URZ+0x28460], R2 ;  /* 0x02846002030075a7 */ /* 0x0044e4000802017f */
[----:B---3--:R-:W-:Y:S05]  /*18620*/  @!P1 NANOSLEEP.SYNCS 0x989680 ;  /* 0x009896800000995d */ /* 0x008fea0003900000 */
[----:B------:R-:W3:Y:S02]  /*18630*/  @!P1 SYNCS.PHASECHK.TRANS64 P1, [R3+URZ+0x28460], R2 ;  /* 0x02846002030095a7 */ /* 0x000ee4000802007f */
[----:B---3--:R-:W-:Y:S05]  /*18640*/  @!P1 BRA `(.L_x_1622) ;  /* 0xfffffffc00f09947 */ /* 0x008fea000383ffff */
[----:B------:R-:W-:Y:S05]  /*18650*/  BRA `(.L_x_1706) ;  /* 0xffffffd400f47947 */ /* 0x000fea000383ffff */
.L_x_1624:
[----:B---3--:R3:W4:Y:S02]  /*18660*/  SYNCS.PHASECHK.TRANS64.TRYWAIT P1, [R23+URZ+0x28460], R0 ;  /* 0x02846000170075a7 */ /* 0x008724000802017f */
[----:B----4-:R-:W-:Y:S05]  /*18670*/  @!P1 NANOSLEEP.SYNCS 0x989680 ;  /* 0x009896800000995d */ /* 0x010fea0003900000 */
[----:B------:R-:W4:Y:S02]  /*18680*/  @!P1 SYNCS.PHASECHK.TRANS64 P1, [R23+URZ+0x28460], R0 ;  /* 0x02846000170095a7 */ /* 0x000f24000802007f */
[----:B----4-:R-:W-:Y:S05]  /*18690*/  @!P1 BRA `(.L_x_1624) ;  /* 0xfffffffc00f09947 */ /* 0x010fea000383ffff */
[----:B------:R-:W-:Y:S05]  /*186a0*/  BRA `(.L_x_1707) ;  /* 0xffffffd400f07947 */ /* 0x000fea000383ffff */
.L_x_1626:
[----:B----4-:R4:W0:Y:S02]  /*186b0*/  SYNCS.PHASECHK.TRANS64.TRYWAIT P1, [R3+URZ+0x28480], R2 ;  /* 0x02848002030075a7 */ /* 0x010824000802017f */
[----:B0-----:R-:W-:Y:S05]  /*186c0*/  @!P1 NANOSLEEP.SYNCS 0x989680 ;  /* 0x009896800000995d */ /* 0x001fea0003900000 */
[----:B------:R-:W0:Y:S02]  /*186d0*/  @!P1 SYNCS.PHASECHK.TRANS64 P1, [R3+URZ+0x28480], R2 ;  /* 0x02848002030095a7 */ /* 0x000e24000802007f */
[----:B0-----:R-:W-:Y:S05]  /*186e0*/  @!P1 BRA `(.L_x_1626) ;  /* 0xfffffffc00f09947 */ /* 0x001fea000383ffff */
[----:B------:R-:W-:Y:S05]  /*186f0*/  BRA `(.L_x_1708) ;  /* 0xffffffd400ec7947 */ /* 0x000fea000383ffff */
.L_x_1709:
        /* <DEDUP_REMOVED lines=16> */
.L_x_15829:


//--------------------- .text._ZN7cutlass13device_kernelIN5flash11enable_sm90INS1_16FlashAttnFwdSm90INS1_25CollectiveMainloopFwdSm90ILi2EN4cute5tupleIJNS5_1CILi1EEES8_S8_EEENS6_IJNS7_ILi128EEENS7_ILi64EEENS7_ILi256EEEEEELi256ENS_12float_e4m3_tEfNS_4arch4Sm90ELb0ELb1ELb1ELb1ELb1ELb1ELb0ELb1ELb0ELb1ELb0ELb0EEENS1_21CollectiveEpilogueFwdINS6_IJSA_SC_SB_EEES9_NS_10bfloat16_tESG_Li256ELb1ELb1ELb0ELb1EEENS1_36VarlenDynamicPersistentTileSchedulerILi128ELi64ELi256ELi128ELb0ELb1ELb1ELb1ELb0ELb1EEEEEEEEEvNT_6ParamsE --------------------------
	.section	.text._ZN7cutlass13device_kernelIN5flash11enable_sm90INS1_16FlashAttnFwdSm90INS1_25CollectiveMainloopFwdSm90ILi2EN4cute5tupleIJNS5_1CILi1EEES8_S8_EEENS6_IJNS7_ILi128EEENS7_ILi64EEENS7_ILi256EEEEEELi256ENS_12float_e4m3_tEfNS_4arch4Sm90ELb0ELb1ELb1ELb1ELb1ELb1ELb0ELb1ELb0ELb1ELb0ELb0EEENS1_21CollectiveEpilogueFwdINS6_IJSA_SC_SB_EEES9_NS_10bfloat16_tESG_Li256ELb1ELb1ELb0ELb1EEENS1_36VarlenDynamicPersistentTileSchedulerILi128ELi64ELi256ELi128ELb0ELb1ELb1ELb1ELb0ELb1EEEEEEEEEvNT_6ParamsE,"ax",@progbits
	.align	128
.text._ZN7cutlass13device_kernelIN5flash11enable_sm90INS1_16FlashAttnFwdSm90INS1_25CollectiveMainloopFwdSm90ILi2EN4cute5tupleIJNS5_1CILi1EEES8_S8_EEENS6_IJNS7_ILi128EEENS7_ILi64EEENS7_ILi256EEEEEELi256ENS_12float_e4m3_tEfNS_4arch4Sm90ELb0ELb1ELb1ELb1ELb1ELb1ELb0ELb1ELb0ELb1ELb0ELb0EEENS1_21CollectiveEpilogueFwdINS6_IJSA_SC_SB_EEES9_NS_10bfloat16_tESG_Li256ELb1ELb1ELb0ELb1EEENS1_36VarlenDynamicPersistentTileSchedulerILi128ELi64ELi256ELi128ELb0ELb1ELb1ELb1ELb0ELb1EEEEEEEEEvNT_6ParamsE:
        .type           _ZN7cutlass13device_kernelIN5flash11enable_sm90INS1_16FlashAttnFwdSm90INS1_25CollectiveMainloopFwdSm90ILi2EN4cute5tupleIJNS5_1CILi1EEES8_S8_EEENS6_IJNS7_ILi128EEENS7_ILi64EEENS7_ILi256EEEEEELi256ENS_12float_e4m3_tEfNS_4arch4Sm90ELb0ELb1ELb1ELb1ELb1ELb1ELb0ELb1ELb0ELb1ELb0ELb0EEENS1_21CollectiveEpilogueFwdINS6_IJSA_SC_SB_EEES9_NS_10bfloat16_tESG_Li256ELb1ELb1ELb0ELb1EEENS1_36VarlenDynamicPersistentTileSchedulerILi128ELi64ELi256ELi128ELb0ELb1ELb1ELb1ELb0ELb1EEEEEEEEEvNT_6ParamsE,@function
        .size           _ZN7cutlass13device_kernelIN5flash11enable_sm90INS1_16FlashAttnFwdSm90INS1_25CollectiveMainloopFwdSm90ILi2EN4cute5tupleIJNS5_1CILi1EEES8_S8_EEENS6_IJNS7_ILi128EEENS7_ILi64EEENS7_ILi256EEEEEELi256ENS_12float_e4m3_tEfNS_4arch4Sm90ELb0ELb1ELb1ELb1ELb1ELb1ELb0ELb1ELb0ELb1ELb0ELb0EEENS1_21CollectiveEpilogueFwdINS6_IJSA_SC_SB_EEES9_NS_10bfloat16_tESG_Li256ELb1ELb1ELb0ELb1EEENS1_36VarlenDynamicPersistentTileSchedulerILi128ELi64ELi256ELi128ELb0ELb1ELb1ELb1ELb0ELb1EEEEEEEEEvNT_6ParamsE,(.L_x_15830 - _ZN7cutlass13device_kernelIN5flash11enable_sm90INS1_16FlashAttnFwdSm90INS1_25CollectiveMainloopFwdSm90ILi2EN4cute5tupleIJNS5_1CILi1EEES8_S8_EEENS6_IJNS7_ILi128EEENS7_ILi64EEENS7_ILi256EEEEEELi256ENS_12float_e4m3_tEfNS_4arch4Sm90ELb0ELb1ELb1ELb1ELb1ELb1ELb0ELb1ELb0ELb1ELb0ELb0EEENS1_21CollectiveEpilogueFwdINS6_IJSA_SC_SB_EEES9_NS_10bfloat16_tESG_Li256ELb1ELb1ELb0ELb1EEENS1_36VarlenDynamicPersistentTileSchedulerILi128ELi64ELi256ELi128ELb0ELb1ELb1ELb1ELb0ELb1EEEEEEEEEvNT_6ParamsE)
        .other          _ZN7cutlass13device_kernelIN5flash11enable_sm90INS1_16FlashAttnFwdSm90INS1_25CollectiveMainloopFwdSm90ILi2EN4cute5tupleIJNS5_1CILi1EEES8_S8_EEENS6_IJNS7_ILi128EEENS7_ILi64EEENS7_ILi256EEEEEELi256ENS_12float_e4m3_tEfNS_4arch4Sm90ELb0ELb1ELb1ELb1ELb1ELb1ELb0ELb1ELb0ELb1ELb0ELb0EEENS1_21CollectiveEpilogueFwdINS6_IJSA_SC_SB_EEES9_NS_10bfloat16_tESG_Li256ELb1ELb1ELb0ELb1EEENS1_36VarlenDynamicPersistentTileSchedulerILi128ELi64ELi256ELi128ELb0ELb1ELb1ELb1ELb0ELb1EEEEEEEEEvNT_6ParamsE,@"STO_CUDA_ENTRY STV_DEFAULT"
_ZN7cutlass13device_kernelIN5flash11enable_sm90INS1_16FlashAttnFwdSm90INS1_25CollectiveMainloopFwdSm90ILi2EN4cute5tupleIJNS5_1CILi1EEES8_S8_EEENS6_IJNS7_ILi128EEENS7_ILi64EEENS7_ILi256EEEEEELi256ENS_12float_e4m3_tEfNS_4arch4Sm90ELb0ELb1ELb1ELb1ELb1ELb1ELb0ELb1ELb0ELb1ELb0ELb0EEENS1_21CollectiveEpilogueFwdINS6_IJSA_SC_SB_EEES9_NS_10bfloat16_tESG_Li256ELb1ELb1ELb0ELb1EEENS1_36VarlenDynamicPersistentTileSchedulerILi128ELi64ELi256ELi128ELb0ELb1ELb1ELb1ELb0ELb1EEEEEEEEEvNT_6ParamsE:
        /* <DEDUP_REMOVED lines=18> */
.L_x_1711:
[----:B------:R-:W-:Y:S05]  /*0120*/  BSYNC B0 ;  /* 0x0000000000007941 */ /* 0x000fea0003800000 */
.L_x_1710:
        /* <DEDUP_REMOVED lines=41> */
.L_x_1712:
        /* <DEDUP_REMOVED lines=22> */
.L_x_1713:
        /* <DEDUP_REMOVED lines=18> */
.L_x_1714:
        /* <DEDUP_REMOVED lines=22> */
.L_x_1715:
        /* <DEDUP_REMOVED lines=23> */
.L_x_1716:
        /* <DEDUP_REMOVED lines=10> */
.L_x_1719:
        /* <DEDUP_REMOVED lines=20> */
[----:B------:R-:W-:Y:S01]  /*0af0*/  R2UR UR4, R184 ;  /* 0x00000000b80472ca */ /* 0x000fe200000e0000 */
[----:B------:R-:W-:Y:S01]  /*0b00*/  IMAD.MOV.U32 R217, RZ, RZ, RZ ;  /* 0x000000ffffd97224 */ /* 0x000fe200078e00ff */
[----:B------:R-:W1:Y:S01]  /*0b10*/  S2R R0, SR_TID.X ;  /* 0x0000000000007919 */ /* 0x000e620000002100 */
[----:B------:R-:W-:Y:S02]  /*0b20*/  IMAD.MOV.U32 R186, RZ, RZ, RZ ;  /* 0x000000ffffba7224 */ /* 0x000fe400078e00ff */
[----:B------:R-:W-:Y:S02]  /*0b30*/  IMAD.MOV.U32 R195, RZ, RZ, RZ ;  /* 0x000000ffffc37224 */ /* 0x000fe400078e00ff */
[----:B------:R-:W-:Y:S02]  /*0b40*/  IMAD.MOV.U32 R188, RZ, RZ, RZ ;  /* 0x000000ffffbc7224 */ /* 0x000fe400078e00ff */
[----:B------:R-:W-:-:S04]  /*0b50*/  IMAD.MOV.U32 R185, RZ, RZ, RZ ;  /* 0x000000ffffb97224 */ /* 0x000fc800078e00ff */
[----:B------:R-:W-:Y:S01]  /*0b60*/  UIADD3 UR4, UR4, 0x18000, URZ ;  /* 0x0001800004047890 */ /* 0x000fe2000fffe03f */
[----:B-1----:R-:W-:-:S05]  /*0b70*/  VIADD R12, R0, 0xffffff80 ;  /* 0xffffff80000c7836 */ /* 0x002fca0000000000 */
[----:B------:R-:W-:-:S04]  /*0b80*/  SHF.R.S32.HI R0, RZ, 0x1f, R12 ;  /* 0x0000001fff007819 */ /* 0x000fc8000001140c */
[CC--:B------:R-:W-:Y:S02]  /*0b90*/  LEA.HI R4, R0.reuse, R12.reuse, RZ, 0x5 ;  /* 0x0000000c00047211 */ /* 0x0c0fe400078f28ff */
[CC--:B0-----:R-:W-:Y:S02]  /*0ba0*/  LEA.HI R3, R0.reuse, R12.reuse, RZ, 0x4 ;  /* 0x0000000c00037211 */ /* 0x0c1fe400078f20ff */
[-C--:B------:R-:W-:Y:S01]  /*0bb0*/  LEA.HI R11, R0, R12.reuse, RZ, 0x2 ;  /* 0x0000000c000b7211 */ /* 0x080fe200078f10ff */
[----:B------:R-:W-:Y:S01]  /*0bc0*/  IMAD.SHL.U32 R5, R4, 0x20, RZ ;  /* 0x0000002004057824 */ /* 0x000fe200078e00ff */
[----:B------:R-:W-:Y:S02]  /*0bd0*/  LOP3.LUT R4, R3, 0x3fffff0, RZ, 0xc0, !PT ;  /* 0x03fffff003047812 */ /* 0x000fe400078ec0ff */
[----:B------:R-:W-:Y:S02]  /*0be0*/  LOP3.LUT R11, R11, 0xfffffffc, RZ, 0xc0, !PT ;  /* 0xfffffffc0b0b7812 */ /* 0x000fe400078ec0ff */
[----:B------:R-:W-:Y:S01]  /*0bf0*/  LOP3.LUT R5, R5, 0xfffffc00, RZ, 0xc0, !PT ;  /* 0xfffffc0005057812 */ /* 0x000fe200078ec0ff */
[----:B------:R-:W-:Y:S01]  /*0c00*/  IMAD.IADD R4, R12, 0x1, -R4 ;  /* 0x000000010c047824 */ /* 0x000fe200078e0a04 */
[----:B------:R-:W-:Y:S01]  /*0c10*/  LEA.HI R189, R0, R12, RZ, 0x3 ;  /* 0x0000000c00bd7211 */ /* 0x000fe200078f18ff */
[----:B------:R-:W-:-:S03]  /*0c20*/  IMAD.IADD R11, R12, 0x1, -R11 ;  /* 0x000000010c0b7824 */ /* 0x000fc600078e0a0b */
[----:B------:R-:W-:Y:S02]  /*0c30*/  LOP3.LUT R214, R189, 0xfffffff8, RZ, 0xc0, !PT ;  /* 0xfffffff8bdd67812 */ /* 0x000fe400078ec0ff */
[----:B------:R-:W-:-:S03]  /*0c40*/  SHF.R.S32.HI R189, RZ, 0x3, R189 ;  /* 0x00000003ffbd7819 */ /* 0x000fc600000114bd */
[----:B------:R-:W-:Y:S02]  /*0c50*/  IMAD.IADD R214, R12, 0x1, -R214 ;  /* 0x000000010cd67824 */ /* 0x000fe400078e0ad6 */
[C---:B------:R-:W-:Y:S02]  /*0c60*/  VIADD R227, R189.reuse, 0x20 ;  /* 0x00000020bde37836 */ /* 0x040fe40000000000 */
[----:B------:R-:W-:Y:S02]  /*0c70*/  IMAD.SHL.U32 R206, R189, 0x80, RZ ;  /* 0x00000080bdce7824 */ /* 0x000fe400078e00ff */
[----:B------:R-:W-:Y:S02]  /*0c80*/  IMAD.SHL.U32 R16, R214, 0x10, RZ ;  /* 0x00000010d6107824 */ /* 0x000fe400078e00ff */
[----:B------:R-:W-:Y:S01]  /*0c90*/  IMAD.SHL.U32 R204, R227, 0x80, RZ ;  /* 0x00000080e3cc7824 */ /* 0x000fe200078e00ff */
[----:B------:R-:W-:Y:S01]  /*0ca0*/  LOP3.LUT R206, R206, 0x380, RZ, 0xc0, !PT ;  /* 0x00000380cece7812 */ /* 0x000fe200078ec0ff */
[----:B------:R-:W-:Y:S01]  /*0cb0*/  IMAD.SHL.U32 R18, R214, 0x8, RZ ;  /* 0x00000008d6127824 */ /* 0x000fe200078e00ff */
[----:B------:R-:W-:Y:S01]  /*0cc0*/  SHF.R.S32.HI R17, RZ, 0x1f, R16 ;  /* 0x0000001fff117819 */ /* 0x000fe20000011410 */
[----:B------:R-:W-:Y:S01]  /*0cd0*/  VIADD R187, R16, 0x80 ;  /* 0x0000008010bb7836 */ /* 0x000fe20000000000 */
[----:B------:R-:W-:Y:S01]  /*0ce0*/  LOP3.LUT R204, R204, 0x380, RZ, 0xc0, !PT ;  /* 0x00000380cccc7812 */ /* 0x000fe200078ec0ff */
[C---:B------:R-:W-:Y:S01]  /*0cf0*/  VIADD R191, R18.reuse, 0x40 ;  /* 0x0000004012bf7836 */ /* 0x040fe20000000000 */
[----:B------:R-:W-:Y:S01]  /*0d00*/  SHF.R.S32.HI R19, RZ, 0x1f, R18 ;  /* 0x0000001fff137819 */ /* 0x000fe20000011412 */
[C---:B------:R-:W-:Y:S01]  /*0d10*/  VIADD R205, R18.reuse, 0x80 ;  /* 0x0000008012cd7836 */ /* 0x040fe20000000000 */
[----:B------:R-:W-:Y:S01]  /*0d20*/  SHF.R.S32.HI R194, RZ, 0x1f, R187 ;  /* 0x0000001fffc27819 */ /* 0x000fe200000114bb */
[----:B------:R-:W-:Y:S01]  /*0d30*/  VIADD R207, R18, 0xc0 ;  /* 0x000000c012cf7836 */ /* 0x000fe20000000000 */
[----:B------:R-:W-:-:S02]  /*0d40*/  SHF.R.S32.HI R213, RZ, 0x1f, R191 ;  /* 0x0000001fffd57819 */ /* 0x000fc400000114bf */
[----:B------:R-:W-:Y:S02]  /*0d50*/  SHF.R.S32.HI R219, RZ, 0x1f, R205 ;  /* 0x0000001fffdb7819 */ /* 0x000fe400000114cd */
[----:B------:R-:W-:Y:S02]  /*0d60*/  SHF.R.S32.HI R218, RZ, 0x1f, R207 ;  /* 0x0000001fffda7819 */ /* 0x000fe400000114cf */
[----:B--2---:R-:W-:Y:S02]  /*0d70*/  R2UR UR5, R2 ;  /* 0x00000000020572ca */ /* 0x004fe400000e0000 */
[CC--:B------:R-:W-:Y:S02]  /*0d80*/  LEA.HI R2, R0.reuse, R12.reuse, RZ, 0x7 ;  /* 0x0000000c00027211 */ /* 0x0c0fe400078f38ff */
[----:B------:R-:W-:Y:S02]  /*0d90*/  LEA.HI R0, R0, R12, RZ, 0x6 ;  /* 0x0000000c00007211 */ /* 0x000fe400078f30ff */
[----:B------:R-:W-:-:S02]  /*0da0*/  LOP3.LUT R220, R2, 0xffffff80, RZ, 0xc0, !PT ;  /* 0xffffff8002dc7812 */ /* 0x000fc400078ec0ff */
[----:B------:R-:W-:Y:S01]  /*0db0*/  SHF.R.S32.HI R13, RZ, 0x7, R2 ;  /* 0x00000007ff0d7819 */ /* 0x000fe20000011402 */
[----:B------:R-:W-:Y:S02]  /*0dc0*/  IMAD.SHL.U32 R0, R0, 0x10, RZ ;  /* 0x0000001000007824 */ /* 0x000fe400078e00ff */
[----:B------:R-:W-:Y:S01]  /*0dd0*/  IMAD.IADD R220, R12, 0x1, -R220 ;  /* 0x000000010cdc7824 */ /* 0x000fe200078e0adc */
[----:B------:R-:W-:Y:S01]  /*0de0*/  LEA.HI R2, R2, R13, RZ, 0x1 ;  /* 0x0000000d02027211 */ /* 0x000fe200078f08ff */
[----:B------:R-:W-:Y:S01]  /*0df0*/  ULOP3.LUT UR61, UR5, 0x1, URZ, 0xfc, !UPT ;  /* 0x00000001053d7892 */ /* 0x000fe2000f8efc3f */
[----:B------:R-:W-:Y:S02]  /*0e00*/  LOP3.LUT R210, R0, 0xfffffc00, RZ, 0xc0, !PT ;  /* 0xfffffc0000d27812 */ /* 0x000fe400078ec0ff */
[----:B------:R-:W-:Y:S02]  /*0e10*/  SHF.R.S32.HI R7, RZ, 0x1f, R220 ;  /* 0x0000001fff077819 */ /* 0x000fe400000114dc */
[----:B------:R-:W-:-:S02]  /*0e20*/  LOP3.LUT R2, R2, 0x3fffffe, RZ, 0xc0, !PT ;  /* 0x03fffffe02027812 */ /* 0x000fc400078ec0ff */
[CC--:B------:R-:W-:Y:S02]  /*0e30*/  LEA.HI R8, R7.reuse, R220.reuse, RZ, 0x2 ;  /* 0x000000dc07087211 */ /* 0x0c0fe400078f10ff */
[----:B------:R-:W-:Y:S01]  /*0e40*/  LEA.HI R7, R7, R220, RZ, 0x5 ;  /* 0x000000dc07077211 */ /* 0x000fe200078f28ff */
[----:B------:R-:W-:Y:S01]  /*0e50*/  IMAD.IADD R2, R13, 0x1, -R2 ;  /* 0x000000010d027824 */ /* 0x000fe200078e0a02 */
[--C-:B------:R-:W-:Y:S02]  /*0e60*/  SHF.R.S32.HI R9, RZ, 0x2, R8.reuse ;  /* 0x00000002ff097819 */ /* 0x100fe40000011408 */
[----:B------:R-:W-:Y:S02]  /*0e70*/  SHF.R.S32.HI R6, RZ, 0x1f, R8 ;  /* 0x0000001fff067819 */ /* 0x000fe40000011408 */
[----:B------:R-:W-:Y:S02]  /*0e80*/  SHF.R.S32.HI R7, RZ, 0x5, R7 ;  /* 0x00000005ff077819 */ /* 0x000fe40000011407 */
[----:B------:R-:W-:-:S02]  /*0e90*/  LEA.HI R6, R6, R9, RZ, 0x3 ;  /* 0x0000000906067211 */ /* 0x000fc400078f18ff */
[----:B------:R-:W-:Y:S02]  /*0ea0*/  MOV R0, UR4 ;  /* 0x0000000400007c02 */ /* 0x000fe40008000f00 */
[----:B------:R-:W-:Y:S02]  /*0eb0*/  LOP3.LUT R10, R6, 0xfffffff8, RZ, 0xc0, !PT ;  /* 0xfffffff8060a7812 */ /* 0x000fe400078ec0ff */
[----:B------:R-:W-:Y:S02]  /*0ec0*/  LEA R6, R4, R5, 0x6 ;  /* 0x0000000504067211 */ /* 0x000fe400078e30ff */
[----:B------:R-:W-:Y:S01]  /*0ed0*/  SHF.R.S32.HI R4, RZ, 0x4, R3 ;  /* 0x00000004ff047819 */ /* 0x000fe20000011403 */
[----:B------:R-:W-:Y:S01]  /*0ee0*/  IMAD.IADD R10, R9, 0x1, -R10 ;  /* 0x00000001090a7824 */ /* 0x000fe200078e0a0a */
[----:B------:R-:W-:Y:S02]  /*0ef0*/  LEA.HI R5, R11, R11, RZ, 0x1 ;  /* 0x0000000b0b057211 */ /* 0x000fe400078f08ff */
[----:B------:R-:W-:Y:S01]  /*0f00*/  LEA.HI R3, R3, R4, RZ, 0x1 ;  /* 0x0000000403037211 */ /* 0x000fe200078f08ff */
[----:B------:R-:W-:Y:S01]  /*0f10*/  IMAD R7, R7, 0x10, R10 ;  /* 0x0000001007077824 */ /* 0x000fe200078e020a */
[----:B------:R-:W-:-:S02]  /*0f20*/  LOP3.LUT R193, R8, 0x7ffffffc, RZ, 0xc0, !PT ;  /* 0x7ffffffc08c17812 */ /* 0x000fc400078ec0ff */
[----:B------:R-:W-:Y:S02]  /*0f30*/  LOP3.LUT R3, R3, 0x1ffffffe, RZ, 0xc0, !PT ;  /* 0x1ffffffe03037812 */ /* 0x000fe400078ec0ff */
[----:B------:R-:W-:Y:S01]  /*0f40*/  LEA R9, R2, R7, 0x6 ;  /* 0x0000000702097211 */ /* 0x000fe200078e30ff */
[----:B------:R-:W-:Y:S01]  /*0f50*/  IMAD.IADD R193, R220, 0x1, -R193 ;  /* 0x00000001dcc17824 */ /* 0x000fe200078e0ac1 */
[----:B------:R-:W-:Y:S01]  /*0f60*/  SHF.R.U32.HI R7, RZ, 0x3, R206 ;  /* 0x00000003ff077819 */ /* 0x000fe200000116ce */
[----:B------:R-:W-:Y:S01]  /*0f70*/  IMAD.IADD R3, R4, 0x1, -R3 ;  /* 0x0000000104037824 */ /* 0x000fe200078e0a03 */
[----:B------:R-:W-:Y:S01]  /*0f80*/  LOP3.LUT R4, R5, 0x1ffffffe, RZ, 0xc0, !PT ;  /* 0x1ffffffe05047812 */ /* 0x000fe200078ec0ff */
[----:B------:R-:W-:Y:S01]  /*0f90*/  VIADD R5, R189, 0x60 ;  /* 0x00000060bd057836 */ /* 0x000fe20000000000 */
[----:B------:R-:W-:Y:S01]  /*0fa0*/  SHF.R.U32.HI R12, RZ, 0x3, R204 ;  /* 0x00000003ff0c7819 */ /* 0x000fe200000116cc */
[----:B------:R-:W-:Y:S02]  /*0fb0*/  IMAD R3, R3, 0x8, R6 ;  /* 0x0000000803037824 */ /* 0x000fe400078e0206 */
[----:B------:R-:W-:Y:S01]  /*0fc0*/  VIADD R6, R189, 0x40 ;  /* 0x00000040bd067836 */ /* 0x000fe20000000000 */
[----:B------:R-:W-:Y:S01]  /*0fd0*/  SHF.L.U32 R228, R5, 0x7, RZ ;  /* 0x0000000705e47819 */ /* 0x000fe200000006ff */
[----:B------:R-:W-:Y:S01]  /*0fe0*/  IMAD.IADD R4, R11, 0x1, -R4 ;  /* 0x000000010b047824 */ /* 0x000fe200078e0a04 */
[----:B------:R0:W-:Y:S01]  /*0ff0*/  STL [R1+0x18], R3 ;  /* 0x0000180301007387 */ /* 0x0001e20000100800 */
[----:B------:R-:W-:Y:S01]  /*1000*/  IMAD.SHL.U32 R229, R6, 0x80, RZ ;  /* 0x0000008006e57824 */ /* 0x000fe200078e00ff */
[----:B------:R-:W-:Y:S01]  /*1010*/  SHF.R.S32.HI R2, RZ, 0x1f, R6 ;  /* 0x0000001fff027819 */ /* 0x000fe20000011406 */
[----:B------:R-:W-:Y:S01]  /*1020*/  IMAD R203, R4, 0x8, R9 ;  /* 0x0000000804cb7824 */ /* 0x000fe200078e0209 */
[----:B------:R-:W-:Y:S01]  /*1030*/  STL [R1+0x14], R9 ;  /* 0x0000140901007387 */ /* 0x000fe20000100800 */
[----:B------:R-:W-:-:S02]  /*1040*/  LOP3.LUT R228, R228, 0x380, RZ, 0xc0, !PT ;  /* 0x00000380e4e47812 */ /* 0x000fc400078ec0ff */
[----:B------:R-:W-:Y:S01]  /*1050*/  LEA.HI R2, R2, R6, RZ, 0x3 ;  /* 0x0000000602027211 */ /* 0x000fe200078f18ff */
[----:B------:R1:W-:Y:S01]  /*1060*/  STL [R1+0x4], R0 ;  /* 0x0000040001007387 */ /* 0x0003e20000100800 */
[----:B------:R-:W-:Y:S02]  /*1070*/  LOP3.LUT R229, R229, 0x380, RZ, 0xc0, !PT ;  /* 0x00000380e5e57812 */ /* 0x000fe400078ec0ff */
[----:B0-----:R-:W-:Y:S01]  /*1080*/  SHF.R.S32.HI R3, RZ, 0x1f, R5 ;  /* 0x0000001fff037819 */ /* 0x001fe20000011405 */
[----:B------:R-:W-:Y:S01]  /*1090*/  IMAD.SHL.U32 R6, R2, 0x80, RZ ;  /* 0x0000008002067824 */ /* 0x000fe200078e00ff */
[----:B------:R-:W-:Y:S02]  /*10a0*/  LOP3.LUT R2, R204, 0x70, R16, 0xf8, !PT ;  /* 0x00000070cc027812 */ /* 0x000fe400078ef810 */
[----:B------:R-:W-:Y:S02]  /*10b0*/  LEA.HI R5, R3, R5, RZ, 0x3 ;  /* 0x0000000503057211 */ /* 0x000fe400078f18ff */
[----:B------:R-:W-:-:S02]  /*10c0*/  LOP3.LUT R6, R6, 0xfffffc00, RZ, 0xc0, !PT ;  /* 0xfffffc0006067812 */ /* 0x000fc400078ec0ff */
[----:B------:R-:W-:Y:S02]  /*10d0*/  SHF.L.U32 R8, R5, 0x7, RZ ;  /* 0x0000000705087819 */ /* 0x000fe400000006ff */
[----:B-1----:R-:W-:Y:S01]  /*10e0*/  SHF.R.S32.HI R0, RZ, 0x1f, R189 ;  /* 0x0000001fff007819 */ /* 0x002fe200000114bd */
[----:B------:R0:W-:Y:S01]  /*10f0*/  STL [R1+0x10], R6 ;  /* 0x0000100601007387 */ /* 0x0001e20000100800 */
[----:B------:R-:W-:Y:S02]  /*1100*/  LOP3.LUT R8, R8, 0xfffffc00, RZ, 0xc0, !PT ;  /* 0xfffffc0008087812 */ /* 0x000fe400078ec0ff */
[----:B------:R-:W-:Y:S02]  /*1110*/  SHF.R.S32.HI R0, RZ, 0x1f, R227 ;  /* 0x0000001fff007819 */ /* 0x000fe400000114e3 */
[----:B------:R-:W-:Y:S01]  /*1120*/  LOP3.LUT R3, R206, 0x70, R16, 0xf8, !PT ;  /* 0x00000070ce037812 */ /* 0x000fe200078ef810 */
[----:B------:R0:W-:Y:S01]  /*1130*/  STL [R1+0xc], R8 ;  /* 0x00000c0801007387 */ /* 0x0001e20000100800 */
[----:B------:R-:W-:-:S02]  /*1140*/  LEA.HI R0, R0, R227, RZ, 0x3 ;  /* 0x000000e300007211 */ /* 0x000fc400078f18ff */
[----:B------:R-:W-:Y:S02]  /*1150*/  LOP3.LUT R212, R210, R3, R7, 0xf6, !PT ;  /* 0x00000003d2d47212 */ /* 0x000fe400078ef607 */
[----:B------:R-:W-:Y:S01]  /*1160*/  LOP3.LUT R5, R229, 0x70, R16, 0xf8, !PT ;  /* 0x00000070e5057812 */ /* 0x000fe200078ef810 */
[----:B------:R-:W-:Y:S01]  /*1170*/  IMAD.SHL.U32 R0, R0, 0x80, RZ ;  /* 0x0000008000007824 */ /* 0x000fe200078e00ff */
[----:B------:R-:W-:Y:S01]  /*1180*/  SHF.R.U32.HI R11, RZ, 0x3, R229 ;  /* 0x00000003ff0b7819 */ /* 0x000fe200000116e5 */
[----:B------:R-:W-:Y:S01]  /*1190*/  IMAD.IADD R211, R184, 0x1, R212 ;  /* 0x00000001b8d37824 */ /* 0x000fe200078e02d4 */
[----:B------:R-:W-:Y:S02]  /*11a0*/  LOP3.LUT R7, R228, 0x70, R16, 0xf8, !PT ;  /* 0x00000070e4077812 */ /* 0x000fe400078ef810 */
[----:B------:R-:W-:Y:S02]  /*11b0*/  SHF.R.U32.HI R10, RZ, 0x3, R228 ;  /* 0x00000003ff0a7819 */ /* 0x000fe400000116e4 */
[----:B------:R-:W-:-:S02]  /*11c0*/  LOP3.LUT R209, R0, 0xfffffc00, RZ, 0xc0, !PT ;  /* 0xfffffc0000d17812 */ /* 0x000fc400078ec0ff */
[----:B------:R-:W-:Y:S02]  /*11d0*/  LOP3.LUT R5, R6, R5, R11, 0xf6, !PT ;  /* 0x0000000506057212 */ /* 0x000fe400078ef60b */
[----:B------:R-:W-:Y:S02]  /*11e0*/  LOP3.LUT R3, R209, R2, R12, 0xf6, !PT ;  /* 0x00000002d1037212 */ /* 0x000fe400078ef60c */
[----:B------:R-:W-:Y:S01]  /*11f0*/  LOP3.LUT R7, R8, R7, R10, 0xf6, !PT ;  /* 0x0000000708077212 */ /* 0x000fe200078ef60a */
[C---:B------:R-:W-:Y:S02]  /*1200*/  IMAD.IADD R223, R184.reuse, 0x1, R5 ;  /* 0x00000001b8df7824 */ /* 0x040fe400078e0205 */
[C---:B------:R-:W-:Y:S02]  /*1210*/  IMAD.IADD R224, R184.reuse, 0x1, R3 ;  /* 0x00000001b8e07824 */ /* 0x040fe400078e0203 */
[----:B0-----:R-:W-:-:S07]  /*1220*/  IMAD.IADD R222, R184, 0x1, R7 ;  /* 0x00000001b8de7824 */ /* 0x001fce00078e0207 */
.L_x_1960:
[----:B------:R-:W-:Y:S05]  /*1230*/  YIELD ;  /* 0x0000000000007946 */ /* 0x000fea0003800000 */
[----:B------:R-:W-:Y:S01]  /*1240*/  ULDC.64 UR4, c[0x0][0xa28] ;  /* 0x00028a0000047ab9 */ /* 0x000fe20000000a00 */
[----:B0---4-:R-:W0:Y:S01]  /*1250*/  LDC.64 R4, c[0x0][0xa08] ;  /* 0x00028200ff047b82 */ /* 0x011e220000000a00 */
[----:B------:R-:W-:Y:S01]  /*1260*/  ISETP.NE.U32.AND P1, PT, RZ, UR4, PT ;  /* 0x00000004ff007c0c */ /* 0x000fe2000bf25070 */
[----:B------:R-:W-:Y:S01]  /*1270*/  IMAD.MOV.U32 R11, RZ, RZ, RZ ;  /* 0x000000ffff0b7224 */ /* 0x000fe200078e00ff */
[----:B------:R-:W-:Y:S02]  /*1280*/  MOV R25, RZ ;  /* 0x000000ff00197202 */ /* 0x000fe40000000f00 */
[----:B------:R-:W-:Y:S01]  /*1290*/  ISETP.NE.AND.EX P1, PT, RZ, UR5, PT, P1 ;  /* 0x00000005ff007c0c */ /* 0x000fe2000bf25310 */
[----:B------:R-:W-:-:S02]  /*12a0*/  ULDC.64 UR4, c[0x0][0xa18] ;  /* 0x0002860000047ab9 */ /* 0x000fc40000000a00 */
[----:B------:R-:W-:-:S04]  /*12b0*/  ISETP.NE.U32.AND P2, PT, RZ, UR4, PT ;  /* 0x00000004ff007c0c */ /* 0x000fc8000bf45070 */
[----:B------:R-:W-:Y:S01]  /*12c0*/  ISETP.NE.AND.EX P2, PT, RZ, UR5, PT, P2 ;  /* 0x00000005ff007c0c */ /* 0x000fe2000bf45320 */
[----:B------:R-:W-:Y:S02]  /*12d0*/  ULDC.64 UR4, c[0x0][0xa08] ;  /* 0x0002820000047ab9 */ /* 0x000fe40000000a00 */
[----:B------:R-:W-:-:S03]  /*12e0*/  ISETP.NE.U32.AND P0, PT, RZ, UR4, PT ;  /* 0x00000004ff007c0c */ /* 0x000fc6000bf05070 */
[----:B-1----:R-:W1:Y:S01]  /*12f0*/  @P1 LDC.64 R2, c[0x0][0xa28] ;  /* 0x00028a00ff021b82 */ /* 0x002e620000000a00 */
[----:B------:R-:W-:Y:S01]  /*1300*/  ISETP.NE.AND.EX P0, PT, RZ, UR5, PT, P0 ;  /* 0x00000005ff007c0c */ /* 0x000fe2000bf05300 */
[----:B0-----:R-:W-:-:S06]  /*1310*/  IMAD.WIDE R8, R23, 0x4, R4 ;  /* 0x0000000417087825 */ /* 0x001fcc00078e0204 */
[----:B------:R-:W0:Y:S01]  /*1320*/  @P2 LDC.64 R6, c[0x0][0xa18] ;  /* 0x00028600ff062b82 */ /* 0x000e220000000a00 */
[----:B------:R-:W-:Y:S02]  /*1330*/  ULDC UR4, c[0x0][0x288] ;  /* 0x0000a20000047ab9 */ /* 0x000fe40000000800 */
[----:B------:R-:W-:Y:S01]  /*1340*/  IMAD.U32 R190, RZ, RZ, UR4 ;  /* 0x00000004ffbe7e24 */ /* 0x000fe2000f8e00ff */
[----:B------:R-:W-:Y:S02]  /*1350*/  ULDC.64 UR4, c[0x0][0x418] ;  /* 0x0001060000047ab9 */ /* 0x000fe40000000a00 */
[----:B--2---:R2:W5:Y:S01]  /*1360*/  @P0 LDG.E R25, desc[UR36][R8.64] ;  /* 0x0000002408190981 */ /* 0x004562000c1e1900 */
[----:B-1----:R-:W-:-:S05]  /*1370*/  @P1 IMAD.WIDE R2, R23, 0x4, R2 ;  /* 0x0000000417021825 */ /* 0x002fca00078e0202 */
[----:B------:R2:W5:Y:S01]  /*1380*/  @P1 LDG.E R11, desc[UR36][R2.64] ;  /* 0x00000024020b1981 */ /* 0x000562000c1e1900 */
[----:B0-----:R-:W-:-:S05]  /*1390*/  @P2 IMAD.WIDE R4, R23, 0x4, R6 ;  /* 0x0000000417042825 */ /* 0x001fca00078e0206 */
[----:B------:R2:W5:Y:S01]  /*13a0*/  @P2 LDG.E R190, desc[UR36][R4.64] ;  /* 0x0000002404be2981 */ /* 0x000562000c1e1900 */
[----:B------:R-:W-:-:S03]  /*13b0*/  UISETP.NE.U32.AND UP0, UPT, UR4, URZ, UPT ;  /* 0x0000003f0400728c */ /* 0x000fc6000bf05070 */
        /* <DEDUP_REMOVED lines=8> */
[----:B--23--:R-:W-:Y:S06]  /*1440*/  @P2 BRA `(.L_x_1721) ;  /* 0x0000000000242947 */ /* 0x00cfec0003800000 */
        /* <DEDUP_REMOVED lines=8> */
[----:B--2---:R-:W-:-:S07]  /*14d0*/  IMAD.IADD R190, R5, 0x1, -R190 ;  /* 0x0000000105be7824 */ /* 0x004fce00078e0abe */
.L_x_1721:
[----:B------:R-:W-:Y:S01]  /*14e0*/  ULDC.64 UR4, c[0x0][0xa20] ;  /* 0x0002880000047ab9 */ /* 0x000fe20000000a00 */
[----:B------:R-:W-:Y:S01]  /*14f0*/  IMAD.MOV.U32 R215, RZ, RZ, R22 ;  /* 0x000000ffffd77224 */ /* 0x000fe200078e0016 */
[----:B------:R-:W-:Y:S01]  /*1500*/  ISETP.NE.U32.AND P1, PT, RZ, UR4, PT ;  /* 0x00000004ff007c0c */ /* 0x000fe2000bf25070 */
[----:B------:R-:W-:-:S03]  /*1510*/  IMAD.MOV.U32 R216, RZ, RZ, R23 ;  /* 0x000000ffffd87224 */ /* 0x000fc600078e0017 */
[----:B------:R-:W-:-:S13]  /*1520*/  ISETP.NE.AND.EX P1, PT, RZ, UR5, PT, P1 ;  /* 0x00000005ff007c0c */ /* 0x000fda000bf25310 */
[----:B------:R-:W-:Y:S05]  /*1530*/  @!P1 BRA `(.L_x_1722) ;  /* 0x0000000000109947 */ /* 0x000fea0003800000 */
[----:B------:R-:W0:Y:S02]  /*1540*/  LDC.64 R2, c[0x0][0xa20] ;  /* 0x00028800ff027b82 */ /* 0x000e240000000a00 */
[----:B0-----:R-:W-:-:S05]  /*1550*/  IMAD.WIDE R2, R23, 0x4, R2 ;  /* 0x0000000417027825 */ /* 0x001fca00078e0202 */
[----:B------:R0:W5:Y:S01]  /*1560*/  LDG.E R24, desc[UR36][R2.64] ;  /* 0x0000002402187981 */ /* 0x000162000c1e1900 */
[----:B------:R-:W-:Y:S05]  /*1570*/  BRA `(.L_x_1723) ;  /* 0x0000000000107947 */ /* 0x000fea0003800000 */
.L_x_1722:
[----:B------:R-:W-:Y:S05]  /*1580*/  @!P0 BRA `(.L_x_1723) ;  /* 0x00000000000c8947 */ /* 0x000fea0003800000 */
[----:B------:R-:W2:Y:S04]  /*1590*/  LDG.E R3, desc[UR36][R8.64] ;  /* 0x0000002408037981 */ /* 0x000ea8000c1e1900 */
[----:B------:R-:W2:Y:S02]  /*15a0*/  LDG.E R24, desc[UR36][R8.64+0x4] ;  /* 0x0000042408187981 */ /* 0x000ea4000c1e1900 */
[----:B--2---:R-:W-:-:S07]  /*15b0*/  IMAD.IADD R24, R24, 0x1, -R3 ;  /* 0x0000000118187824 */ /* 0x004fce00078e0a03 */
.L_x_1723:
[----:B------:R-:W-:Y:S01]  /*15c0*/  ULDC.64 UR4, c[0x0][0xa10] ;  /* 0x0002840000047ab9 */ /* 0x000fe20000000a00 */
[----:B------:R-:W1:Y:S01]  /*15d0*/  LDC R6, c[0x0][0x448] ;  /* 0x00011200ff067b82 */ /* 0x000e620000000800 */
[----:B------:R-:W-:-:S04]  /*15e0*/  ISETP.NE.U32.AND P0, PT, RZ, UR4, PT ;  /* 0x00000004ff007c0c */ /* 0x000fc8000bf05070 */
[----:B------:R-:W-:Y:S01]  /*15f0*/  ISETP.NE.AND.EX P0, PT, RZ, UR5, PT, P0 ;  /* 0x00000005ff007c0c */ /* 0x000fe2000bf05300 */
[----:B------:R-:W-:Y:S02]  /*1600*/  ULDC.64 UR4, c[0x0][0xa30] ;  /* 0x00028c0000047ab9 */ /* 0x000fe40000000a00 */
[----:B------:R-:W-:Y:S01]  /*1610*/  ISETP.NE.U32.AND P1, PT, RZ, UR4, PT ;  /* 0x00000004ff007c0c */ /* 0x000fe2000bf25070 */
[----:B------:R-:W2:Y:S03]  /*1620*/  LDC.64 R12, c[0x0][0x9e0] ;  /* 0x00027800ff0c7b82 */ /* 0x000ea60000000a00 */
[----:B------:R-:W-:-:S06]  /*1630*/  ISETP.NE.AND.EX P1, PT, RZ, UR5, PT, P1 ;  /* 0x00000005ff007c0c */ /* 0x000fcc000bf25310 */
[----:B0-----:R-:W0:Y:S08]  /*1640*/  @P0 LDC.64 R2, c[0x0][0xa10] ;  /* 0x00028400ff020b82 */ /* 0x001e300000000a00 */
[----:B------:R-:W3:Y:S01]  /*1650*/  @P1 LDC.64 R4, c[0x0][0xa30] ;  /* 0x00028c00ff041b82 */ /* 0x000ee20000000a00 */
[----:B0-----:R-:W-:-:S05]  /*1660*/  @P0 IMAD.WIDE R2, R23, 0x4, R2 ;  /* 0x0000000417020825 */ /* 0x001fca00078e0202 */
[----:B------:R-:W4:Y:S04]  /*1670*/  @P0 LDG.E R0, desc[UR36][R2.64] ;  /* 0x0000002402000981 */ /* 0x000f28000c1e1900 */
[----:B------:R-:W4:Y:S01]  /*1680*/  @P0 LDG.E R7, desc[UR36][R2.64+0x4] ;  /* 0x0000042402070981 */ /* 0x000f22000c1e1900 */
[----:B-----5:R-:W-:Y:S01]  /*1690*/  MOV R39, R24 ;  /* 0x0000001800277202 */ /* 0x020fe20000000f00 */
[----:B---3--:R-:W-:-:S05]  /*16a0*/  @P1 IMAD.WIDE R4, R23, 0x4, R4 ;  /* 0x0000000417041825 */ /* 0x008fca00078e0204 */
[----:B------:R0:W5:Y:S01]  /*16b0*/  @P1 LDG.E R39, desc[UR36][R4.64] ;  /* 0x0000002404271981 */ /* 0x000162000c1e1900 */
[----:B-1----:R-:W-:Y:S01]  /*16c0*/  ISETP.NE.AND P1, PT, R6, 0x1, PT ;  /* 0x000000010600780c */ /* 0x002fe20003f25270 */
[----:B------:R-:W-:Y:S01]  /*16d0*/  IMAD.SHL.U32 R202, R21, 0x80, RZ ;  /* 0x0000008015ca7824 */ /* 0x000fe200078e00ff */
[----:B--2---:R-:W-:Y:S01]  /*16e0*/  ISETP.GE.AND P2, PT, R13, 0x1, PT ;  /* 0x000000010d00780c */ /* 0x004fe20003f46270 */
[----:B------:R-:W-:-:S10]  /*16f0*/  IMAD.IADD R11, R24, 0x1, -R11 ;  /* 0x00000001180b7824 */ /* 0x000fd400078e0a0b */
[----:B------:R-:W1:Y:S08]  /*1700*/  @P1 LDC R9, c[0x0][0x44c] ;  /* 0x00011300ff091b82 */ /* 0x000e700000000800 */
[----:B------:R-:W2:Y:S01]  /*1710*/  @P1 LDC R6, c[0x0][0x450] ;  /* 0x00011400ff061b82 */ /* 0x000ea20000000800 */
[----:B----4-:R-:W-:Y:S02]  /*1720*/  @P0 IMAD.IADD R44, R7, 0x1, -R0 ;  /* 0x00000001072c0824 */ /* 0x010fe400078e0a00 */
[----:B------:R-:W-:-:S02]  /*1730*/  VIADD R0, R202, 0x7f ;  /* 0x0000007fca007836 */ /* 0x000fc40000000000 */
[----:B------:R-:W-:Y:S02]  /*1740*/  IMAD.IADD R192, R11, 0x1, R44 ;  /* 0x000000010bc07824 */ /* 0x000fe400078e022c */
[----:B-1----:R-:W-:-:S03]  /*1750*/  @P1 IMAD.HI.U32 R3, R0, R9, RZ ;  /* 0x0000000900031227 */ /* 0x002fc600078e00ff */
[C---:B0-----:R-:W-:Y:S01]  /*1760*/  IADD3 R5, R192.reuse, 0x1, -R190 ;  /* 0x00000001c0057810 */ /* 0x041fe20007ffe8be */
[----:B------:R-:W-:Y:S01]  /*1770*/  IMAD.MOV.U32 R2, RZ, RZ, R0 ;  /* 0x000000ffff027224 */ /* 0x000fe200078e0000 */
[----:B--2---:R-:W-:Y:S01]  /*1780*/  @P1 SHF.R.U32.HI R2, RZ, R6, R3 ;  /* 0x00000006ff021219 */ /* 0x004fe20000011603 */
[----:B------:R-:W-:-:S03]  /*1790*/  VIADD R0, R192, 0x3f ;  /* 0x0000003fc0007836 */ /* 0x000fc60000000000 */
[----:B------:R-:W-:Y:S02]  /*17a0*/  IADD3 R7, R5, R2, RZ ;  /* 0x0000000205077210 */ /* 0x000fe40007ffe0ff */
[----:B------:R-:W-:-:S04]  /*17b0*/  SHF.R.S32.HI R3, RZ, 0x1f, R0 ;  /* 0x0000001fff037819 */ /* 0x000fc80000011400 */
[----:B------:R-:W-:Y:S01]  /*17c0*/  LEA.HI R3, R3, R0, RZ, 0x6 ;  /* 0x0000000003037211 */ /* 0x000fe200078f30ff */
[----:B------:R-:W-:-:S03]  /*17d0*/  IMAD.IADD R0, R7, 0x1, R12 ;  /* 0x0000000107007824 */ /* 0x000fc600078e020c */
[----:B------:R-:W-:Y:S01]  /*17e0*/  SHF.R.S32.HI R160, RZ, 0x6, R3 ;  /* 0x00000006ffa07819 */ /* 0x000fe20000011403 */
[----:B------:R-:W-:Y:S06]  /*17f0*/  @!P2 BRA `(.L_x_1724) ;  /* 0x000000000048a947 */ /* 0x000fec0003800000 */
[C---:B------:R-:W-:Y:S01]  /*1800*/  ISETP.GT.AND P0, PT, R7.reuse, RZ, PT ;  /* 0x000000ff0700720c */ /* 0x040fe20003f04270 */
[----:B------:R-:W-:Y:S01]  /*1810*/  BSSY B0, `(.L_x_1725) ;  /* 0x000000e000007945 */ /* 0x000fe20003800000 */
[----:B------:R-:W-:-:S11]  /*1820*/  VIADD R2, R7, 0xffffffff ;  /* 0xffffffff07027836 */ /* 0x000fd60000000000 */
[----:B------:R-:W-:Y:S05]  /*1830*/  @P0 BRA `(.L_x_1726) ;  /* 0x00000000001c0947 */ /* 0x000fea0003800000 */
[----:B------:R-:W-:Y:S01]  /*1840*/  ISETP.NE.AND P0, PT, R13, 0x1, PT ;  /* 0x000000010d00780c */ /* 0x000fe20003f05270 */
[----:B------:R-:W-:-:S12]  /*1850*/  IMAD.MOV R3, RZ, RZ, -R7 ;  /* 0x000000ffff037224 */ /* 0x000fd800078e0a07 */
[----:B------:R-:W0:Y:S02]  /*1860*/  @P0 LDC.64 R4, c[0x0][0x9e8] ;  /* 0x00027a00ff040b82 */ /* 0x000e240000000a00 */
[----:B0-----:R-:W-:-:S05]  /*1870*/  @P0 IMAD.HI.U32 R2, R3, R4, RZ ;  /* 0x0000000403020227 */ /* 0x001fca00078e00ff */
[----:B------:R-:W-:-:S04]  /*1880*/  @P0 SHF.R.U32.HI R3, RZ, R5, R2 ;  /* 0x00000005ff030219 */ /* 0x000fc80000011602 */
[----:B------:R-:W-:Y:S01]  /*1890*/  LOP3.LUT R2, RZ, R3, RZ, 0x33, !PT ;  /* 0x00000003ff027212 */ /* 0x000fe200078e33ff */
[----:B------:R-:W-:Y:S06]  /*18a0*/  BRA `(.L_x_1727) ;  /* 0x0000000000107947 */ /* 0x000fec0003800000 */
.L_x_1726:
[----:B------:R-:W-:-:S13]  /*18b0*/  ISETP.NE.AND P0, PT, R13, 0x1, PT ;  /* 0x000000010d00780c */ /* 0x000fda0003f05270 */
[----:B------:R-:W0:Y:S02]  /*18c0*/  @P0 LDC.64 R4, c[0x0][0x9e8] ;  /* 0x00027a00ff040b82 */ /* 0x000e240000000a00 */
[----:B0-----:R-:W-:-:S05]  /*18d0*/  @P0 IMAD.HI.U32 R4, R2, R4, RZ ;  /* 0x0000000402040227 */ /* 0x001fca00078e00ff */
[----:B------:R-:W-:-:S07]  /*18e0*/  @P0 SHF.R.U32.HI R2, RZ, R5, R4 ;  /* 0x00000005ff020219 */ /* 0x000fce0000011604 */
.L_x_1727:
[----:B------:R-:W-:Y:S05]  /*18f0*/  BSYNC B0 ;  /* 0x0000000000007941 */ /* 0x000fea0003800000 */
.L_x_1725:
[----:B------:R-:W-:-:S05]  /*1900*/  IMAD R3, R2, R13, R13 ;  /* 0x0000000d02037224 */ /* 0x000fca00078e020d */
[----:B------:R-:W-:-:S07]  /*1910*/  VIMNMX R0, R0, R3, PT ;  /* 0x0000000300007248 */ /* 0x000fce0003fe0100 */
.L_x_1724:
[----:B------:R-:W0:Y:S01]  /*1920*/  @P1 LDC R3, c[0x0][0x44c] ;  /* 0x00011300ff031b82 */ /* 0x000e220000000800 */
[----:B------:R-:W-:Y:S01]  /*1930*/  IMAD.MOV.U32 R2, RZ, RZ, R202 ;  /* 0x000000ffff027224 */ /* 0x000fe200078e00ca */
[----:B------:R-:W-:Y:S01]  /*1940*/  ULDC UR4, c[0x0][0x9dc] ;  /* 0x0002770000047ab9 */ /* 0x000fe20000000800 */
[----:B------:R-:W-:-:S05]  /*1950*/  IMAD.IADD R161, R192, 0x1, -R190 ;  /* 0x00000001c0a17824 */ /* 0x000fca00078e0abe */
[----:B------:R-:W1:Y:S01]  /*1960*/  @P1 LDC R4, c[0x0][0x450] ;  /* 0x00011400ff041b82 */ /* 0x000e620000000800 */
[----:B0-----:R-:W-:-:S05]  /*1970*/  @P1 IMAD.HI.U32 R3, R202, R3, RZ ;  /* 0x00000003ca031227 */ /* 0x001fca00078e00ff */
[----:B-1----:R-:W-:-:S05]  /*1980*/  @P1 SHF.R.U32.HI R2, RZ, R4, R3 ;  /* 0x00000004ff021219 */ /* 0x002fca0000011603 */
[----:B------:R-:W-:-:S04]  /*1990*/  IMAD.IADD R2, R161, 0x1, R2 ;  /* 0x00000001a1027824 */ /* 0x000fc800078e0202 */
[----:B------:R-:W-:Y:S01]  /*19a0*/  VIADD R3, R2, -UR4 ;  /* 0x8000000402037c36 */ /* 0x000fe20008000000 */
[----:B------:R-:W-:Y:S06]  /*19b0*/  @!P2 BRA `(.L_x_1728) ;  /* 0x000000000044a947 */ /* 0x000fec0003800000 */
[----:B------:R-:W-:Y:S01]  /*19c0*/  ISETP.GT.AND P0, PT, R2, -0x1, PT ;  /* 0xffffffff0200780c */ /* 0x000fe20003f04270 */
[----:B------:R-:W-:-:S12]  /*19d0*/  BSSY B0, `(.L_x_1729) ;  /* 0x000000d000007945 */ /* 0x000fd80003800000 */
[----:B------:R-:W-:Y:S05]  /*19e0*/  @P0 BRA `(.L_x_1730) ;  /* 0x00000000001c0947 */ /* 0x000fea0003800000 */
[----:B------:R-:W-:Y:S02]  /*19f0*/  ISETP.NE.AND P0, PT, R13, 0x1, PT ;  /* 0x000000010d00780c */ /* 0x000fe40003f05270 */
[----:B------:R-:W-:-:S11]  /*1a00*/  LOP3.LUT R5, RZ, R2, RZ, 0x33, !PT ;  /* 0x00000002ff057212 */ /* 0x000fd600078e33ff */
[----:B------:R-:W0:Y:S02]  /*1a10*/  @P0 LDC.64 R6, c[0x0][0x9e8] ;  /* 0x00027a00ff060b82 */ /* 0x000e240000000a00 */
[----:B0-----:R-:W-:-:S05]  /*1a20*/  @P0 IMAD.HI.U32 R2, R5, R6, RZ ;  /* 0x0000000605020227 */ /* 0x001fca00078e00ff */
[----:B------:R-:W-:-:S04]  /*1a30*/  @P0 SHF.R.U32.HI R5, RZ, R7, R2 ;  /* 0x00000007ff050219 */ /* 0x000fc80000011602 */
[----:B------:R-:W-:Y:S01]  /*1a40*/  LOP3.LUT R2, RZ, R5, RZ, 0x33, !PT ;  /* 0x00000005ff027212 */ /* 0x000fe200078e33ff */
[----:B------:R-:W-:Y:S06]  /*1a50*/  BRA `(.L_x_1731) ;  /* 0x0000000000107947 */ /* 0x000fec0003800000 */
.L_x_1730:
[----:B------:R-:W-:-:S13]  /*1a60*/  ISETP.NE.AND P0, PT, R13, 0x1, PT ;  /* 0x000000010d00780c */ /* 0x000fda0003f05270 */
[----:B------:R-:W0:Y:S02]  /*1a70*/  @P0 LDC.64 R4, c[0x0][0x9e8] ;  /* 0x00027a00ff040b82 */ /* 0x000e240000000a00 */
[----:B0-----:R-:W-:-:S05]  /*1a80*/  @P0 IMAD.HI.U32 R4, R2, R4, RZ ;  /* 0x0000000402040227 */ /* 0x001fca00078e00ff */
[----:B------:R-:W-:-:S07]  /*1a90*/  @P0 SHF.R.U32.HI R2, RZ, R5, R4 ;  /* 0x00000005ff020219 */ /* 0x000fce0000011604 */
.L_x_1731:
[----:B------:R-:W-:Y:S05]  /*1aa0*/  BSYNC B0 ;  /* 0x0000000000007941 */ /* 0x000fea0003800000 */
.L_x_1729:
[----:B------:R-:W-:-:S05]  /*1ab0*/  IMAD R2, R2, R13, RZ ;  /* 0x0000000d02027224 */ /* 0x000fca00078e02ff */
[----:B------:R-:W-:-:S07]  /*1ac0*/  VIMNMX R3, R3, R2, !PT ;  /* 0x0000000203037248 */ /* 0x000fce0007fe0100 */
.L_x_1728:
[----:B------:R-:W-:Y:S02]  /*1ad0*/  IADD3 R0, R0, 0x3f, RZ ;  /* 0x0000003f00007810 */ /* 0x000fe40007ffe0ff */
[----:B------:R-:W-:Y:S02]  /*1ae0*/  SHF.R.S32.HI R2, RZ, 0x1f, R3 ;  /* 0x0000001fff027819 */ /* 0x000fe40000011403 */
[----:B------:R-:W-:Y:S02]  /*1af0*/  SHF.R.S32.HI R5, RZ, 0x1f, R0 ;  /* 0x0000001fff057819 */ /* 0x000fe40000011400 */
[----:B------:R-:W-:Y:S02]  /*1b00*/  LEA.HI R2, R2, R3, RZ, 0x6 ;  /* 0x0000000302027211 */ /* 0x000fe400078f30ff */
[----:B------:R-:W-:Y:S02]  /*1b10*/  LEA.HI R5, R5, R0, RZ, 0x6 ;  /* 0x0000000005057211 */ /* 0x000fe400078f30ff */
[----:B------:R-:W-:-:S02]  /*1b20*/  SHF.R.S32.HI R2, RZ, 0x6, R2 ;  /* 0x00000006ff027819 */ /* 0x000fc40000011402 */
[----:B------:R-:W-:Y:S02]  /*1b30*/  SHF.R.S32.HI R5, RZ, 0x6, R5 ;  /* 0x00000006ff057819 */ /* 0x000fe40000011405 */
[----:B------:R-:W-:Y:S02]  /*1b40*/  VIMNMX R2, RZ, R2, !PT ;  /* 0x00000002ff027248 */ /* 0x000fe40007fe0100 */
[----:B------:R-:W-:-:S03]  /*1b50*/  VIMNMX R5, R160, R5, PT ;  /* 0x00000005a0057248 */ /* 0x000fc60003fe0100 */
[--C-:B------:R-:W-:Y:S02]  /*1b60*/  IMAD R2, R2, 0x40, -R11.reuse ;  /* 0x0000004002027824 */ /* 0x100fe400078e0a0b */
[----:B------:R-:W-:-:S03]  /*1b70*/  IMAD R5, R5, 0x40, -R11 ;  /* 0x0000004005057824 */ /* 0x000fc600078e0a0b */
[----:B------:R-:W-:Y:S02]  /*1b80*/  VIMNMX R2, RZ, R2, !PT ;  /* 0x00000002ff027248 */ /* 0x000fe40007fe0100 */
[----:B------:R-:W-:Y:S02]  /*1b90*/  VIMNMX R5, R5, R44, PT ;  /* 0x0000002c05057248 */ /* 0x000fe40003fe0100 */
[----:B------:R-:W-:Y:S02]  /*1ba0*/  SHF.R.U32.HI R46, RZ, 0x6, R2 ;  /* 0x00000006ff2e7819 */ /* 0x000fe40000011602 */
[----:B------:R-:W-:-:S03]  /*1bb0*/  ISETP.GT.AND P0, PT, R5, R2, PT ;  /* 0x000000020500720c */ /* 0x000fc60003f04270 */
[----:B------:R-:W-:-:S10]  /*1bc0*/  IMAD.MOV.U32 R45, RZ, RZ, R46 ;  /* 0x000000ffff2d7224 */ /* 0x000fd400078e002e */
[----:B------:R-:W-:-:S05]  /*1bd0*/  @P0 VIADD R0, R5, 0x3f ;  /* 0x0000003f05000836 */ /* 0x000fca0000000000 */
[----:B------:R-:W-:-:S04]  /*1be0*/  @P0 SHF.R.S32.HI R3, RZ, 0x1f, R0 ;  /* 0x0000001fff030819 */ /* 0x000fc80000011400 */
[----:B------:R-:W-:-:S04]  /*1bf0*/  @P0 LEA.HI R3, R3, R0, RZ, 0x6 ;  /* 0x0000000003030211 */ /* 0x000fc800078f30ff */
[----:B------:R-:W-:Y:S02]  /*1c00*/  @P0 SHF.R.S32.HI R45, RZ, 0x6, R3 ;  /* 0x00000006ff2d0819 */ /* 0x000fe40000011403 */
[----:B------:R-:W-:Y:S02]  /*1c10*/  PLOP3.LUT P0, PT, PT, PT, PT, 0x80, 0x0 ;  /* 0x000000000000781c */ /* 0x000fe40003f0f070 */
[----:B------:R-:W-:-:S13]  /*1c20*/  ISETP.GT.AND P1, PT, R45, R46, PT ;  /* 0x0000002e2d00720c */ /* 0x000fda0003f24270 */
[----:B------:R-:W-:Y:S05]  /*1c30*/  @!P1 BRA `(.L_x_1732) ;  /* 0x0000005800d89947 */ /* 0x000fea0003800000 */
        /* <DEDUP_REMOVED lines=20> */
.L_x_1734:
[----:B------:R-:W-:Y:S05]  /*1d80*/  BSYNC B6 ;  /* 0x0000000000067941 */ /* 0x000fea0003800000 */
.L_x_1733:
[----:B------:R-:W-:Y:S01]  /*1d90*/  VIADD R0, R184, 0x10000 ;  /* 0x00010000b8007836 */ /* 0x000fe20000000000 */
[----:B------:R-:W-:Y:S04]  /*1da0*/  BSSY B6, `(.L_x_1735) ;  /* 0x0000013000067945 */ /* 0x000fe80003800000 */
[----:B------:R-:W-:-:S13]  /*1db0*/  LOP3.LUT P0, RZ, R0, 0x3ff, RZ, 0xc0, !PT ;  /* 0x000003ff00ff7812 */ /* 0x000fda000780c0ff */
[----:B------:R-:W-:Y:S05]  /*1dc0*/  @!P0 BRA `(.L_x_1736) ;  /* 0x0000000000408947 */ /* 0x000fea0003800000 */
[----:B------:R-:W-:Y:S01]  /*1dd0*/  MOV R0, 0x0 ;  /* 0x0000000000007802 */ /* 0x000fe20000000f00 */
[----:B------:R-:W-:Y:S01]  /*1de0*/  ULDC.64 UR4, c[0x4][0x1b0] ;  /* 0x01006c0000047ab9 */ /* 0x000fe20000000a00 */
[----:B------:R-:W-:Y:S01]  /*1df0*/  ULDC.64 UR6, c[0x4][0x148] ;  /* 0x0100520000067ab9 */ /* 0x000fe20000000a00 */
[----:B------:R-:W-:Y:S01]  /*1e00*/  MOV R4, UR4 ;  /* 0x0000000400047c02 */ /* 0x000fe20008000f00 */
[----:B------:R0:W1:Y:S01]  /*1e10*/  LDC.64 R2, c[0x4][R0] ;  /* 0x0100000000027b82 */ /* 0x0000620000000a00 */
[----:B------:R-:W-:Y:S01]  /*1e20*/  IMAD.U32 R5, RZ, RZ, UR5 ;  /* 0x00000005ff057e24 */ /* 0x000fe2000f8e00ff */
[----:B------:R-:W-:Y:S01]  /*1e30*/  ULDC.64 UR4, c[0x4][0x1b8] ;  /* 0x01006e0000047ab9 */ /* 0x000fe20000000a00 */
[----:B------:R-:W-:Y:S01]  /*1e40*/  IMAD.U32 R10, RZ, RZ, UR6 ;  /* 0x00000006ff0a7e24 */ /* 0x000fe2000f8e00ff */
[----:B------:R-:W-:Y:S01]  /*1e50*/  MOV R13, RZ ;  /* 0x000000ff000d7202 */ /* 0x000fe20000000f00 */
[----:B------:R-:W-:Y:S02]  /*1e60*/  IMAD.U32 R6, RZ, RZ, UR4 ;  /* 0x00000004ff067e24 */ /* 0x000fe4000f8e00ff */
[----:B------:R-:W-:-:S02]  /*1e70*/  IMAD.U32 R7, RZ, RZ, UR5 ;  /* 0x00000005ff077e24 */ /* 0x000fc4000f8e00ff */
[----:B------:R-:W-:Y:S02]  /*1e80*/  IMAD.U32 R11, RZ, RZ, UR7 ;  /* 0x00000007ff0b7e24 */ /* 0x000fe4000f8e00ff */
[----:B------:R-:W-:Y:S02]  /*1e90*/  IMAD.MOV.U32 R8, RZ, RZ, 0x70 ;  /* 0x00000070ff087424 */ /* 0x000fe400078e00ff */
[----:B0-----:R-:W-:-:S07]  /*1ea0*/  IMAD.MOV.U32 R12, RZ, RZ, 0x1 ;  /* 0x00000001ff0c7424 */ /* 0x001fce00078e00ff */
[----:B------:R-:W-:-:S07]  /*1eb0*/  LEPC R20, `(.L_x_1736) ;  /* 0x000000001014794e */ /* 0x000fce0000000000 */
[----:B-1---5:R-:W-:Y:S05]  /*1ec0*/  CALL.ABS.NOINC R2 ;  /* 0x0000000002007343 */ /* 0x022fea0003c00000 */
.L_x_1736:
[----:B------:R-:W-:Y:S05]  /*1ed0*/  BSYNC B6 ;  /* 0x0000000000067941 */ /* 0x000fea0003800000 */
.L_x_1735:
[----:B------:R-:W-:Y:S01]  /*1ee0*/  ULDC.64 UR4, c[0x0][0x9f8] ;  /* 0x00027e0000047ab9 */ /* 0x000fe20000000a00 */
[----:B------:R-:W-:Y:S01]  /*1ef0*/  IMAD.MOV.U32 R71, RZ, RZ, R23 ;  /* 0x000000ffff477224 */ /* 0x000fe200078e0017 */
[----:B------:R-:W-:Y:S01]  /*1f00*/  ISETP.NE.U32.AND P0, PT, RZ, UR4, PT ;  /* 0x00000004ff007c0c */ /* 0x000fe2000bf05070 */
[----:B------:R-:W0:Y:S03]  /*1f10*/  LDC.64 R64, c[0x0][0x3f8] ;  /* 0x0000fe00ff407b82 */ /* 0x000e260000000a00 */
[----:B------:R-:W-:-:S05]  /*1f20*/  ISETP.NE.AND.EX P0, PT, RZ, UR5, PT, P0 ;  /* 0x00000005ff007c0c */ /* 0x000fca000bf05300 */
[----:B------:R-:W1:Y:S08]  /*1f30*/  LDC R27, c[0x0][0x3f4] ;  /* 0x0000fd00ff1b7b82 */ /* 0x000e700000000800 */
[----:B------:R-:W2:Y:S08]  /*1f40*/  @P0 LDC.64 R2, c[0x0][0x9f8] ;  /* 0x00027e00ff020b82 */ /* 0x000eb00000000a00 */
[----:B------:R-:W3:Y:S01]  /*1f50*/  LDC.64 R28, c[0x0][0x408] ;  /* 0x00010200ff1c7b82 */ /* 0x000ee20000000a00 */
[----:B--2---:R-:W-:-:S05]  /*1f60*/  @P0 IMAD.WIDE R2, R23, 0x4, R2 ;  /* 0x0000000417020825 */ /* 0x004fca00078e0202 */
[----:B------:R2:W4:Y:S01]  /*1f70*/  @P0 LDG.E R71, desc[UR36][R2.64] ;  /* 0x0000002402470981 */ /* 0x000522000c1e1900 */
[----:B------:R-:W-:Y:S01]  /*1f80*/  SHF.R.S32.HI R20, RZ, 0x1f, R189 ;  /* 0x0000001fff147819 */ /* 0x000fe200000114bd */
[-C--:B0-----:R-:W-:Y:S01]  /*1f90*/  IMAD.WIDE.U32 R4, R189, R64.reuse, R18 ;  /* 0x00000040bd047225 */ /* 0x081fe200078e0012 */
[----:B-1----:R-:W-:Y:S02]  /*1fa0*/  ISETP.GE.AND P0, PT, R16, R27, PT ;  /* 0x0000001b1000720c */ /* 0x002fe40003f06270 */
[----:B------:R-:W-:Y:S01]  /*1fb0*/  SHF.R.U32.HI R21, RZ, 0x3, R206 ;  /* 0x00000003ff157819 */ /* 0x000fe200000116ce */
[-C--:B------:R-:W-:Y:S01]  /*1fc0*/  IMAD R0, R20, R64.reuse, RZ ;  /* 0x0000004014007224 */ /* 0x080fe200078e02ff */
[----:B------:R-:W-:Y:S01]  /*1fd0*/  SEL R9, R27, RZ, P0 ;  /* 0x000000ff1b097207 */ /* 0x000fe20000000000 */
[C---:B------:R-:W-:Y:S01]  /*1fe0*/  IMAD.WIDE.U32 R6, R189.reuse, R64, R16 ;  /* 0x00000040bd067225 */ /* 0x040fe200078e0010 */
[----:B------:R-:W-:Y:S02]  /*1ff0*/  SHF.L.U64.HI R68, R64, 0x6, R65 ;  /* 0x0000000640447819 */ /* 0x000fe40000010241 */
[----:B---3--:R-:W-:Y:S01]  /*2000*/  SHF.L.U64.HI R62, R28, 0x5, R29 ;  /* 0x000000051c3e7819 */ /* 0x008fe2000001021d */
[----:B------:R-:W-:Y:S01]  /*2010*/  IMAD R11, R189, R65, R0 ;  /* 0x00000041bd0b7224 */ /* 0x000fe200078e0200 */
[----:B------:R-:W-:Y:S01]  /*2020*/  SHF.R.S32.HI R74, RZ, 0x1f, R22 ;  /* 0x0000001fff4a7819 */ /* 0x000fe20000011416 */
[----:B------:R-:W-:Y:S01]  /*2030*/  IMAD R0, R20, R28, RZ ;  /* 0x0000001c14007224 */ /* 0x000fe200078e02ff */
[----:B------:R-:W-:Y:S01]  /*2040*/  SHF.R.U32.HI R20, RZ, 0x3, R204 ;  /* 0x00000003ff147819 */ /* 0x000fe200000116cc */
[----:B------:R-:W-:-:S02]  /*2050*/  IMAD.IADD R5, R5, 0x1, R11 ;  /* 0x0000000105057824 */ /* 0x000fc400078e020b */
[----:B------:R-:W-:Y:S02]  /*2060*/  IMAD R13, R189, R29, R0 ;  /* 0x0000001dbd0d7224 */ /* 0x000fe400078e0200 */
[----:B------:R-:W-:Y:S02]  /*2070*/  IMAD.IADD R0, R16, 0x1, R9 ;  /* 0x0000000110007824 */ /* 0x000fe400078e0209 */
[----:B------:R-:W-:Y:S02]  /*2080*/  IMAD.IADD R7, R11, 0x1, R7 ;  /* 0x000000010b077824 */ /* 0x000fe400078e0207 */
[----:B--2---:R-:W-:Y:S01]  /*2090*/  IMAD.WIDE.U32 R2, R189, R28, R18 ;  /* 0x0000001cbd027225 */ /* 0x004fe200078e0012 */
[----:B------:R-:W-:-:S03]  /*20a0*/  SHF.R.S32.HI R11, RZ, 0x1f, R0 ;  /* 0x0000001fff0b7819 */ /* 0x000fc60000011400 */
[----:B------:R-:W-:Y:S01]  /*20b0*/  IMAD.WIDE.U32 R8, R189, R28, R16 ;  /* 0x0000001cbd087225 */ /* 0x000fe200078e0010 */
[CC--:B------:R-:W-:Y:S02]  /*20c0*/  LEA.HI R10, R11.reuse, R0.reuse, RZ, 0x7 ;  /* 0x000000000b0a7211 */ /* 0x0c0fe400078f38ff */
[----:B------:R-:W-:Y:S01]  /*20d0*/  LEA.HI R11, R11, R0, RZ, 0x4 ;  /* 0x000000000b0b7211 */ /* 0x000fe200078f20ff */
[----:B------:R-:W-:Y:S01]  /*20e0*/  IMAD.IADD R3, R3, 0x1, R13 ;  /* 0x0000000103037824 */ /* 0x000fe200078e020d */
[----:B------:R-:W-:Y:S01]  /*20f0*/  SHF.L.U32 R10, R10, 0x6, RZ ;  /* 0x000000060a0a7819 */ /* 0x000fe200000006ff */
[----:B------:R-:W-:Y:S01]  /*2100*/  IMAD.IADD R9, R13, 0x1, R9 ;  /* 0x000000010d097824 */ /* 0x000fe200078e0209 */
[----:B------:R-:W-:Y:S01]  /*2110*/  LOP3.LUT R12, R204, 0x70, R11, 0xf8, !PT ;  /* 0x00000070cc0c7812 */ /* 0x000fe200078ef80b */
[C---:B-----5:R-:W-:Y:S01]  /*2120*/  IMAD.WIDE.U32 R42, R39.reuse, R64, R4 ;  /* 0x00000040272a7225 */ /* 0x060fe200078e0004 */
[----:B------:R-:W-:Y:S02]  /*2130*/  LOP3.LUT R0, R206, 0x70, R11, 0xf8, !PT ;  /* 0x00000070ce007812 */ /* 0x000fe400078ef80b */
[----:B------:R-:W-:Y:S01]  /*2140*/  LOP3.LUT R12, R12, R20, RZ, 0x3c, !PT ;  /* 0x000000140c0c7212 */ /* 0x000fe200078e3cff */
[----:B------:R-:W-:Y:S01]  /*2150*/  IMAD.WIDE.U32 R40, R39, R64, R6 ;  /* 0x0000004027287225 */ /* 0x000fe200078e0006 */
[----:B------:R-:W0:Y:S01]  /*2160*/  S2R R20, SR_TID.X ;  /* 0x0000000000147919 */ /* 0x000e220000002100 */
[----:B------:R-:W-:-:S02]  /*2170*/  SHF.R.S32.HI R13, RZ, 0x1f, R39 ;  /* 0x0000001fff0d7819 */ /* 0x000fc40000011427 */
[----:B------:R-:W-:Y:S01]  /*2180*/  LOP3.LUT R69, R0, R21, RZ, 0x3c, !PT ;  /* 0x0000001500457212 */ /* 0x000fe200078e3cff */
[----:B------:R-:W-:Y:S01]  /*2190*/  IMAD.WIDE.U32 R36, R39, R28, R2 ;  /* 0x0000001c27247225 */ /* 0x000fe200078e0002 */
[----:B------:R-:W-:Y:S02]  /*21a0*/  LOP3.LUT R10, R10, 0xffffe000, RZ, 0xc0, !PT ;  /* 0xffffe0000a0a7812 */ /* 0x000fe400078ec0ff */
[----:B------:R-:W-:Y:S01]  /*21b0*/  LOP3.LUT R53, R11, 0xfffffff0, RZ, 0xc0, !PT ;  /* 0xfffffff00b357812 */ /* 0x000fe200078ec0ff */
[----:B------:R-:W-:Y:S01]  /*21c0*/  IMAD R0, R13, R64, RZ ;  /* 0x000000400d007224 */ /* 0x000fe200078e02ff */
[-C--:B------:R-:W-:Y:S01]  /*21d0*/  IADD3 R69, R69, R10.reuse, R210 ;  /* 0x0000000a45457210 */ /* 0x080fe20007ffe0d2 */
[----:B------:R-:W-:Y:S01]  /*21e0*/  IMAD.SHL.U32 R66, R64, 0x40, RZ ;  /* 0x0000004040427824 */ /* 0x000fe200078e00ff */
[----:B------:R-:W-:Y:S01]  /*21f0*/  IADD3 R67, R12, R10, R209 ;  /* 0x0000000a0c437210 */ /* 0x000fe20007ffe0d1 */
[----:B------:R-:W-:Y:S01]  /*2200*/  IMAD R15, R39, R65, R0 ;  /* 0x00000041270f7224 */ /* 0x000fe200078e0200 */
[C---:B------:R-:W-:Y:S01]  /*2210*/  SHF.L.U64.HI R65, R64.reuse, 0x5, R65 ;  /* 0x0000000540417819 */ /* 0x040fe20000010241 */
[----:B------:R-:W-:Y:S01]  /*2220*/  IMAD R0, R13, R28, RZ ;  /* 0x0000001c0d007224 */ /* 0x000fe200078e02ff */
[----:B------:R-:W-:Y:S01]  /*2230*/  SHF.R.S32.HI R50, RZ, 0x4, R11 ;  /* 0x00000004ff327819 */ /* 0x000fe2000001140b */
[----:B------:R-:W-:Y:S01]  /*2240*/  IMAD.SHL.U32 R63, R64, 0x20, RZ ;  /* 0x00000020403f7824 */ /* 0x000fe200078e00ff */
[C---:B------:R-:W-:Y:S01]  /*2250*/  SHF.L.U64.HI R64, R28.reuse, 0x6, R29 ;  /* 0x000000061c407819 */ /* 0x040fe2000001021d */
[----:B------:R-:W-:Y:S01]  /*2260*/  IMAD R5, R39, R29, R0 ;  /* 0x0000001d27057224 */ /* 0x000fe200078e0200 */
[----:B------:R-:W-:Y:S01]  /*2270*/  IADD3 R55, R43, R15, RZ ;  /* 0x0000000f2b377210 */ /* 0x000fe20007ffe0ff */
[----:B------:R-:W-:Y:S01]  /*2280*/  IMAD.IADD R70, R25, 0x1, R24 ;  /* 0x0000000119467824 */ /* 0x000fe200078e0218 */
[----:B------:R-:W-:Y:S01]  /*2290*/  SHF.R.S32.HI R47, RZ, 0x1f, R53 ;  /* 0x0000001fff2f7819 */ /* 0x000fe20000011435 */
[----:B------:R-:W-:-:S02]  /*22a0*/  IMAD.SHL.U32 R60, R28, 0x40, RZ ;  /* 0x000000401c3c7824 */ /* 0x000fc400078e00ff */
[----:B------:R-:W-:Y:S02]  /*22b0*/  IMAD.SHL.U32 R61, R28, 0x20, RZ ;  /* 0x000000201c3d7824 */ /* 0x000fe400078e00ff */
[----:B------:R-:W-:Y:S02]  /*22c0*/  IMAD R59, R214, 0x20, R189 ;  /* 0x00000020d63b7824 */ /* 0x000fe400078e02bd */
[----:B------:R-:W-:Y:S02]  /*22d0*/  IMAD.SHL.U32 R56, R27, 0x2, RZ ;  /* 0x000000021b387824 */ /* 0x000fe400078e00ff */
[----:B------:R-:W-:Y:S01]  /*22e0*/  IMAD.IADD R54, R15, 0x1, R41 ;  /* 0x000000010f367824 */ /* 0x000fe200078e0229 */
[----:B0-----:R-:W-:Y:S01]  /*22f0*/  SHF.R.U32.HI R14, RZ, 0x7, R20 ;  /* 0x00000007ff0e7819 */ /* 0x001fe20000011614 */
[----:B------:R-:W-:-:S03]  /*2300*/  IMAD.WIDE.U32 R20, R39, R28, R8 ;  /* 0x0000001c27147225 */ /* 0x000fc600078e0008 */
[C---:B------:R-:W-:Y:S01]  /*2310*/  ISETP.NE.AND P6, PT, R14.reuse, 0x1, PT ;  /* 0x000000010e00780c */ /* 0x040fe20003fc5270 */
[----:B------:R-:W-:Y:S02]  /*2320*/  VIADD R58, R14, 0x8 ;  /* 0x000000080e3a7836 */ /* 0x000fe40000000000 */
[----:B------:R-:W-:Y:S02]  /*2330*/  IMAD.IADD R51, R37, 0x1, R5 ;  /* 0x0000000125337824 */ /* 0x000fe400078e0205 */
[----:B------:R-:W-:-:S08]  /*2340*/  IMAD.IADD R52, R5, 0x1, R21 ;  /* 0x0000000105347824 */ /* 0x000fd000078e0215 */
[----:B------:R-:W-:Y:S05]  /*2350*/  @!P6 WARPSYNC.ALL ;  /* 0x000000000000e948 */ /* 0x000fea0003800000 */
[----:B------:R-:W-:Y:S01]  /*2360*/  ULDC UR4, c[0x0][0x2f4] ;  /* 0x0000bd0000047ab9 */ /* 0x000fe20000000800 */
[----:B------:R-:W-:Y:S01]  /*2370*/  @!P6 BAR.SYNC.DEFER_BLOCKING 0x9, 0x100 ;  /* 0x024400000000eb1d */ /* 0x000fe20000010000 */
[----:B------:R-:W-:Y:S02]  /*2380*/  ISETP.GE.AND P1, PT, R16, UR4, PT ;  /* 0x0000000410007c0c */ /* 0x000fe4000bf26270 */
[----:B------:R-:W-:Y:S02]  /*2390*/  ISETP.GE.AND P2, PT, R187, UR4, PT ;  /* 0x00000004bb007c0c */ /* 0x000fe4000bf46270 */
[----:B----4-:R-:W-:-:S11]  /*23a0*/  SHF.R.S32.HI R57, RZ, 0x1f, R71 ;  /* 0x0000001fff397819 */ /* 0x010fd60000011447 */
.L_x_1790:
[----:B0-----:R-:W0:Y:S01]  /*23b0*/  LDC R78, c[0x0][0x430] ;  /* 0x00010c00ff4e7b82 */ /* 0x001e220000000800 */
[----:B------:R-:W-:Y:S02]  /*23c0*/  VIADD R45, R45, 0xffffffff ;  /* 0xffffffff2d2d7836 */ /* 0x000fe40000000000 */
[----:B------:R-:W-:Y:S02]  /*23d0*/  IMAD.MOV.U32 R79, RZ, RZ, RZ ;  /* 0x000000ffff4f7224 */ /* 0x000fe400078e00ff */
[----:B------:R-:W-:-:S03]  /*23e0*/  IMAD R7, R45, 0x40, R59 ;  /* 0x000000402d077824 */ /* 0x000fc600078e023b */
[----:B------:R-:W1:Y:S01]  /*23f0*/  LDC R83, c[0x0][0x3f4] ;  /* 0x0000fd00ff537b82 */ /* 0x000e620000000800 */
[----:B------:R-:W-:Y:S01]  /*2400*/  IMAD.IADD R9, R70, 0x1, R7 ;  /* 0x0000000146097824 */ /* 0x000fe200078e0207 */
[----:B------:R-:W-:-:S03]  /*2410*/  ISETP.GE.AND P3, PT, R7, R44, PT ;  /* 0x0000002c0700720c */ /* 0x000fc60003f66270 */
[----:B------:R-:W-:Y:S01]  /*2420*/  IMAD.MOV.U32 R7, RZ, RZ, R9 ;  /* 0x000000ffff077224 */ /* 0x000fe200078e0009 */
[----:B------:R-:W-:Y:S02]  /*2430*/  ISETP.GT.OR P3, PT, R59, 0x3f, P3 ;  /* 0x0000003f3b00780c */ /* 0x000fe40001f64670 */
[----:B0-----:R-:W-:-:S11]  /*2440*/  ISETP.NE.AND P4, PT, R78, 0x1, PT ;  /* 0x000000014e00780c */ /* 0x001fd60003f85270 */
[----:B---3--:R-:W0:Y:S08]  /*2450*/  @!P3 LDC.64 R4, c[0x0][0x428] ;  /* 0x00010a00ff04bb82 */ /* 0x008e300000000a00 */
        /* <DEDUP_REMOVED lines=12> */
[----:B------:R-:W-:-:S05]  /*2520*/  @!P3 LEA.HI.X R5, R2, R11, R0, 0x2, P4 ;  /* 0x0000000b0205b211 */ /* 0x000fca00020f1400 */
[----:B------:R0:W5:Y:S01]  /*2530*/  @!P3 LDG.E R79, desc[UR36][R4.64] ;  /* 0x00000024044fb981 */ /* 0x000162000c1e1900 */
[----:B-1----:R-:W-:Y:S01]  /*2540*/  ISETP.GE.AND P3, PT, R83, 0x1, PT ;  /* 0x000000015300780c */ /* 0x002fe20003f66270 */
[----:B------:R-:W-:Y:S01]  /*2550*/  IMAD.MOV R3, RZ, RZ, -R7 ;  /* 0x000000ffff037224 */ /* 0x000fe200078e0a07 */
[----:B------:R-:W-:Y:S01]  /*2560*/  ISETP.GT.AND P4, PT, R45, R46, PT ;  /* 0x0000002e2d00720c */ /* 0x000fe20003f84270 */
[----:B------:R-:W-:Y:S01]  /*2570*/  IMAD R73, R186, 0x4000, R212 ;  /* 0x00004000ba497824 */ /* 0x000fe200078e02d4 */
[----:B------:R-:W-:Y:S05]  /*2580*/  YIELD ;  /* 0x0000000000007946 */ /* 0x000fea0003800000 */
[----:B------:R-:W-:Y:S01]  /*2590*/  BSSY B0, `(.L_x_1737) ;  /* 0x00004c1000007945 */ /* 0x000fe20003800000 */
[----:B------:R-:W-:Y:S01]  /*25a0*/  IMAD R78, R78, R3, R9 ;  /* 0x000000034e4e7224 */ /* 0x000fe200078e0209 */
[----:B------:R-:W-:Y:S01]  /*25b0*/  P2R R75, PR, RZ, 0x10 ;  /* 0x00000010ff4b7803 */ /* 0x000fe20000000000 */
        /* <DEDUP_REMOVED lines=9> */
[----:B------:R-:W-:Y:S02]  /*2650*/  IMAD R4, R64, R45, RZ ;  /* 0x0000002d40047224 */ /* 0x000fe400078e02ff */
[----:B------:R-:W-:Y:S01]  /*2660*/  IMAD R5, R78, UR5, R5 ;  /* 0x000000054e057c24 */ /* 0x000fe2000f8e0205 */
[----:B------:R-:W-:Y:S01]  /*2670*/  ULDC.64 UR4, c[0x0][0x310] ;  /* 0x0000c40000047ab9 */ /* 0x000fe20000000a00 */
[----:B------:R-:W-:-:S02]  /*2680*/  IMAD R80, R45, -0x40, R44 ;  /* 0xffffffc02d507824 */ /* 0x000fc400078e022c */
[----:B------:R-:W-:Y:S02]  /*2690*/  IMAD R0, R76, UR4, RZ ;  /* 0x000000044c007c24 */ /* 0x000fe4000f8e02ff */
[----:B------:R-:W-:Y:S01]  /*26a0*/  IMAD.IADD R3, R3, 0x1, R5 ;  /* 0x0000000103037824 */ /* 0x000fe200078e0205 */
[----:B------:R-:W-:Y:S01]  /*26b0*/  SHF.R.S32.HI R5, RZ, 0x1f, R45 ;  /* 0x0000001fff057819 */ /* 0x000fe2000001142d */
[C---:B------:R-:W-:Y:S01]  /*26c0*/  IMAD R7, R79.reuse, UR5, R0 ;  /* 0x000000054f077c24 */ /* 0x040fe2000f8e0200 */
[----:B------:R-:W-:Y:S01]  /*26d0*/  VIMNMX R80, R80, 0x40, PT ;  /* 0x0000004050507848 */ /* 0x000fe20003fe0100 */
[----:B------:R-:W-:Y:S01]  /*26e0*/  IMAD.WIDE.U32 R2, R79, UR4, R2 ;  /* 0x000000044f027c25 */ /* 0x000fe2000f8e0002 */
[----:B------:R-:W-:-:S03]  /*26f0*/  ULDC.64 UR4, c[0x0][0x308] ;  /* 0x0000c20000047ab9 */ /* 0x000fc60000000a00 */
[----:B------:R-:W-:Y:S02]  /*2700*/  IMAD.IADD R3, R3, 0x1, R7 ;  /* 0x0000000103037824 */ /* 0x000fe400078e0207 */
[----:B------:R-:W-:Y:S02]  /*2710*/  IMAD R7, R74, UR4, RZ ;  /* 0x000000044a077c24 */ /* 0x000fe4000f8e02ff */
[----:B------:R-:W-:Y:S02]  /*2720*/  IMAD R0, R68, R45, RZ ;  /* 0x0000002d44007224 */ /* 0x000fe400078e02ff */
[----:B------:R-:W-:-:S04]  /*2730*/  IMAD.WIDE.U32 R2, R22, UR4, R2 ;  /* 0x0000000416027c25 */ /* 0x000fc8000f8e0002 */
[----:B------:R-:W-:Y:S01]  /*2740*/  IMAD R9, R22, UR5, R7 ;  /* 0x0000000516097c24 */ /* 0x000fe2000f8e0207 */
[----:B------:R-:W-:Y:S01]  /*2750*/  ULDC.64 UR4, c[0x0][0x2e8] ;  /* 0x0000ba0000047ab9 */ /* 0x000fe20000000a00 */
[C---:B------:R-:W-:Y:S01]  /*2760*/  IMAD R11, R5.reuse, R66, R0 ;  /* 0x00000042050b7224 */ /* 0x040fe200078e0200 */
[----:B------:R-:W-:Y:S01]  /*2770*/  IADD3 R0, P4, R2, UR4, RZ ;  /* 0x0000000402007c10 */ /* 0x000fe2000ff9e0ff */
[----:B------:R-:W-:Y:S02]  /*2780*/  IMAD R13, R5, R60, R4 ;  /* 0x0000003c050d7224 */ /* 0x000fe400078e0204 */
[----:B------:R-:W-:Y:S01]  /*2790*/  IMAD.WIDE.U32 R6, R66, R45, RZ ;  /* 0x0000002d42067225 */ /* 0x000fe200078e00ff */
[----:B------:R-:W-:-:S03]  /*27a0*/  IADD3.X R2, R3, UR5, R9, P4, !PT ;  /* 0x0000000503027c10 */ /* 0x000fc6000a7fe409 */
[----:B------:R-:W-:Y:S01]  /*27b0*/  IMAD.WIDE.U32 R4, R60, R45, RZ ;  /* 0x0000002d3c047225 */ /* 0x000fe200078e00ff */
[----:B------:R-:W-:-:S03]  /*27c0*/  IADD3 R14, R7, R11, RZ ;  /* 0x0000000b070e7210 */ /* 0x000fc60007ffe0ff */
[----:B------:R-:W-:Y:S01]  /*27d0*/  IMAD.IADD R81, R5, 0x1, R13 ;  /* 0x0000000105517824 */ /* 0x000fe200078e020d */
[----:B------:R-:W-:Y:S06]  /*27e0*/  @!P3 BRA `(.L_x_1739) ;  /* 0x00000020009cb947 */ /* 0x000fec0003800000 */
[----:B------:R-:W-:Y:S01]  /*27f0*/  ISETP.GE.AND P3, PT, R189, R80, PT ;  /* 0x00000050bd00720c */ /* 0x000fe20003f66270 */
[----:B------:R-:W-:Y:S01]  /*2800*/  BSSY B1, `(.L_x_1740) ;  /* 0x0000017000017945 */ /* 0x000fe20003800000 */
[----:B------:R-:W-:Y:S02]  /*2810*/  CS2R R8, SRZ ;  /* 0x0000000000087805 */ /* 0x000fe4000001ff00 */
[----:B------:R-:W-:Y:S02]  /*2820*/  CS2R R32, SRZ ;  /* 0x0000000000207805 */ /* 0x000fe4000001ff00 */
[----:B------:R-:W-:Y:S02]  /*2830*/  CS2R R34, SRZ ;  /* 0x0000000000227805 */ /* 0x000fe4000001ff00 */
[----:B------:R-:W-:Y:S02]  /*2840*/  CS2R R30, SRZ ;  /* 0x00000000001e7805 */ /* 0x000fe4000001ff00 */
[----:B------:R-:W-:-:S03]  /*2850*/  CS2R R48, SRZ ;  /* 0x0000000000307805 */ /* 0x000fc6000001ff00 */
[----:B------:R-:W-:Y:S05]  /*2860*/  @P3 BRA `(.L_x_1741) ;  /* 0x0000000000403947 */ /* 0x000fea0003800000 */
        /* <DEDUP_REMOVED lines=16> */
.L_x_1741:
[----:B------:R-:W-:Y:S05]  /*2970*/  BSYNC B1 ;  /* 0x0000000000017941 */ /* 0x000fea0003800000 */
.L_x_1740:
[----:B------:R-:W-:Y:S01]  /*2980*/  ISETP.GE.AND P4, PT, R227, R80, PT ;  /* 0x00000050e300720c */ /* 0x000fe20003f86270 */
[----:B------:R-:W-:Y:S01]  /*2990*/  BSSY B1, `(.L_x_1742) ;  /* 0x000001b000017945 */ /* 0x000fe20003800000 */
[----:B------:R-:W-:Y:S02]  /*29a0*/  CS2R R26, SRZ ;  /* 0x00000000001a7805 */ /* 0x000fe4000001ff00 */
[----:B------:R-:W-:Y:S01]  /*29b0*/  CS2R R24, SRZ ;  /* 0x0000000000187805 */ /* 0x000fe2000001ff00 */
[----:B-----5:R-:W-:Y:S01]  /*29c0*/  IMAD.MOV.U32 R84, RZ, RZ, R32 ;  /* 0x000000ffff547224 */ /* 0x020fe200078e0020 */
[----:B------:R-:W-:Y:S01]  /*29d0*/  CS2R R28, SRZ ;  /* 0x00000000001c7805 */ /* 0x000fe2000001ff00 */
[----:B------:R-:W-:-:S06]  /*29e0*/  IMAD.MOV.U32 R96, RZ, RZ, R34 ;  /* 0x000000ffff607224 */ /* 0x000fcc00078e0022 */
[----:B------:R-:W-:Y:S05]  /*29f0*/  @P4 BRA `(.L_x_1743) ;  /* 0x0000000000504947 */ /* 0x000fea0003800000 */
        /* <DEDUP_REMOVED lines=20> */
.L_x_1743:
[----:B------:R-:W-:Y:S05]  /*2b40*/  BSYNC B1 ;  /* 0x0000000000017941 */ /* 0x000fea0003800000 */
.L_x_1742:
[----:B------:R-:W-:Y:S01]  /*2b50*/  UISETP.NE.AND UP0, UPT, UR61, 0x3, UPT ;  /* 0x000000033d00788c */ /* 0x000fe2000bf05270 */
[----:B------:R-:W-:Y:S01]  /*2b60*/  IMAD.MOV.U32 R87, RZ, RZ, R30 ;  /* 0x000000ffff577224 */ /* 0x000fe200078e001e */
[----:B-----5:R-:W-:Y:S01]  /*2b70*/  MOV R82, R24 ;  /* 0x0000001800527202 */ /* 0x020fe20000000f00 */
[----:B------:R-:W-:Y:S02]  /*2b80*/  IMAD.MOV.U32 R93, RZ, RZ, R48 ;  /* 0x000000ffff5d7224 */ /* 0x000fe400078e0030 */
[----:B------:R-:W-:Y:S01]  /*2b90*/  IMAD.MOV.U32 R38, RZ, RZ, R8 ;  /* 0x000000ffff267224 */ /* 0x000fe200078e0008 */
[----:B------:R-:W-:Y:S01]  /*2ba0*/  PLOP3.LUT P5, PT, PT, PT, UP0, 0x80, 0x0 ;  /* 0x000000000000781c */ /* 0x000fe20003faf008 */
[----:B------:R-:W-:Y:S02]  /*2bb0*/  IMAD.MOV.U32 R85, RZ, RZ, R26 ;  /* 0x000000ffff557224 */ /* 0x000fe400078e001a */
[----:B------:R-:W-:-:S10]  /*2bc0*/  IMAD.MOV.U32 R86, RZ, RZ, R28 ;  /* 0x000000ffff567224 */ /* 0x000fd400078e001c */
[----:B------:R-:W-:Y:S05]  /*2bd0*/  @!P5 BRA `(.L_x_1744) ;  /* 0x000000000004d947 */ /* 0x000fea0003800000 */
[----:B------:R-:W-:Y:S01]  /*2be0*/  BPT.TRAP 0x1 ;  /* 0x000000040000795c */ /* 0x000fe20000300000 */
.L_x_1744:
[----:B------:R-:W-:Y:S01]  /*2bf0*/  IMAD R72, R186, 0x8, R184 ;  /* 0x00000008ba487824 */ /* 0x000fe200078e02b8 */
[----:B------:R-:W-:Y:S01]  /*2c00*/  SHF.L.U32 R81, R195, 0x1f, RZ ;  /* 0x0000001fc3517819 */ /* 0x000fe200000006ff */
[----:B------:R-:W-:Y:S03]  /*2c10*/  BSSY B1, `(.L_x_1745) ;  /* 0x0000003000017945 */ /* 0x000fe60003800000 */
[----:B------:R-:W2:Y:S02]  /*2c20*/  SYNCS.PHASECHK.TRANS64.TRYWAIT P6, [R72+URZ+0x28490], R81 ;  /* 0x02849051480075a7 */ /* 0x000ea400080c017f */
[----:B--2---:R-:W-:Y:S05]  /*2c30*/  @!P6 BRA `(.L_x_1746) ;  /* 0x0000024c000ce947 */ /* 0x004fea0003800000 */
.L_x_2115:
[----:B------:R-:W-:Y:S05]  /*2c40*/  BSYNC B1 ;  /* 0x0000000000017941 */ /* 0x000fea0003800000 */
.L_x_1745:
[----:B------:R-:W-:-:S03]  /*2c50*/  UMOV UR4, 0xffffffff ;  /* 0xffffffff00047882 */ /* 0x000fc60000000000 */
[----:B------:R-:W-:Y:S05]  /*2c60*/  BRA.DIV UR4, `(.L_x_1747) ;  /* 0x0000024e04147947 */ /* 0x000fea000b800000 */
[----:B------:R3:W4:Y:S04]  /*2c70*/  SHFL.IDX PT, R3, R2, RZ, 0x181f ;  /* 0x00181fff02037589 */ /* 0x00072800000e0000 */
[----:B------:R3:W0:Y:S02]  /*2c80*/  SHFL.IDX PT, R14, R0, RZ, 0x181f ;  /* 0x00181fff000e7589 */ /* 0x00062400000e0000 */
.L_x_2119:
[----:B------:R-:W-:Y:S04]  /*2c90*/  BSSY B1, `(.L_x_1748) ;  /* 0x00000ef000017945 */ /* 0x000fe80003800000 */
[----:B------:R-:W-:Y:S05]  /*2ca0*/  @P3 BRA `(.L_x_1749) ;  /* 0x0000000c00b43947 */ /* 0x000fea0003800000 */
[----:B------:R-:W-:Y:S04]  /*2cb0*/  BSSY B2, `(.L_x_1750) ;  /* 0x0000076000027945 */ /* 0x000fe80003800000 */
[----:B------:R-:W-:Y:S05]  /*2cc0*/  @P1 BRA `(.L_x_1751) ;  /* 0x0000000400d01947 */ /* 0x000fea0003800000 */
[----:B-1----:R1:W1:Y:S01]  /*2cd0*/  LDS.128 R4, [R73+0x20000] ;  /* 0x0200000049047984 */ /* 0x0022620000000c00 */
[----:B0-----:R-:W-:Y:S01]  /*2ce0*/  IADD3 R10, P3, R16, R14, RZ ;  /* 0x0000000e100a7210 */ /* 0x001fe20007f7e0ff */
[----:B------:R-:W-:Y:S04]  /*2cf0*/  BSSY B3, `(.L_x_1752) ;  /* 0x0000070000037945 */ /* 0x000fe80003800000 */
[----:B----4-:R-:W-:Y:S01]  /*2d00*/  IMAD.X R11, R3, 0x1, R17, P3 ;  /* 0x00000001030b7824 */ /* 0x010fe200018e0611 */
[----:B------:R-:W-:-:S13]  /*2d10*/  ISETP.GE.AND P3, PT, R18, R83, PT ;  /* 0x000000531200720c */ /* 0x000fda0003f66270 */
[----:B------:R-:W-:Y:S05]  /*2d20*/  @P3 BRA `(.L_x_1753) ;  /* 0x0000000400b03947 */ /* 0x000fea0003800000 */
[--C-:B------:R-:W-:Y:S01]  /*2d30*/  SHF.R.U32.HI R91, RZ, 0x10, R35.reuse ;  /* 0x00000010ff5b7819 */ /* 0x100fe20000011623 */
[----:B-1----:R-:W-:Y:S01]  /*2d40*/  IMAD.MOV.U32 R13, RZ, RZ, R6 ;  /* 0x000000ffff0d7224 */ /* 0x002fe200078e0006 */
[----:B------:R-:W-:Y:S01]  /*2d50*/  SHF.R.U32.HI R90, RZ, 0x8, R35 ;  /* 0x00000008ff5a7819 */ /* 0x000fe20000011623 */
[----:B------:R-:W-:Y:S01]  /*2d60*/  IMAD.MOV.U32 R15, RZ, RZ, R7 ;  /* 0x000000ffff0f7224 */ /* 0x000fe200078e0007 */
[----:B------:R-:W-:Y:S02]  /*2d70*/  LOP3.LUT R12, R35, 0xff, RZ, 0xc0, !PT ;  /* 0x000000ff230c7812 */ /* 0x000fe400078ec0ff */
[----:B------:R-:W-:Y:S01]  /*2d80*/  SHF.R.U32.HI R89, RZ, 0x18, R35 ;  /* 0x00000018ff597819 */ /* 0x000fe20000011623 */
[----:B------:R-:W-:Y:S01]  /*2d90*/  IMAD.SHL.U32 R6, R90, 0x100, RZ ;  /* 0x000001005a067824 */ /* 0x000fe200078e00ff */
[----:B------:R-:W-:Y:S02]  /*2da0*/  SHF.R.U32.HI R48, RZ, 0x8, R49 ;  /* 0x00000008ff307819 */ /* 0x000fe40000011631 */
[----:B------:R-:W-:-:S02]  /*2db0*/  LOP3.LUT R34, R49, 0xff, RZ, 0xc0, !PT ;  /* 0x000000ff31227812 */ /* 0x000fc400078ec0ff */
[--C-:B------:R-:W-:Y:S02]  /*2dc0*/  SHF.R.U32.HI R35, RZ, 0x18, R49.reuse ;  /* 0x00000018ff237819 */ /* 0x100fe40000011631 */
[----:B------:R-:W-:Y:S02]  /*2dd0*/  SHF.R.U32.HI R88, RZ, 0x10, R49 ;  /* 0x00000010ff587819 */ /* 0x000fe40000011631 */
[----:B------:R-:W-:Y:S01]  /*2de0*/  PRMT R35, R35, 0x654, R34 ;  /* 0x0000065423237816 */ /* 0x000fe20000000022 */
[----:B------:R-:W-:Y:S01]  /*2df0*/  IMAD.SHL.U32 R34, R48, 0x100, RZ ;  /* 0x0000010030227824 */ /* 0x000fe200078e00ff */
[----:B------:R-:W-:-:S04]  /*2e00*/  PRMT R7, R89, 0x654, R12 ;  /* 0x0000065459077816 */ /* 0x000fc8000000000c */
[----:B------:R-:W-:Y:S01]  /*2e10*/  LOP3.LUT R49, R35, 0xff00, R34, 0xf8, !PT ;  /* 0x0000ff0023317812 */ /* 0x000fe200078ef822 */
[----:B------:R-:W-:Y:S01]  /*2e20*/  IMAD.U32 R34, R88, 0x10000, RZ ;  /* 0x0001000058227824 */ /* 0x000fe200078e00ff */
[----:B------:R-:W-:Y:S02]  /*2e30*/  LOP3.LUT R12, R7, 0xff00, R6, 0xf8, !PT ;  /* 0x0000ff00070c7812 */ /* 0x000fe400078ef806 */
[----:B------:R-:W-:Y:S02]  /*2e40*/  SHF.L.U32 R7, R91, 0x10, RZ ;  /* 0x000000105b077819 */ /* 0x000fe400000006ff */
[----:B------:R-:W-:Y:S02]  /*2e50*/  F2FP.F16.E4M3.UNPACK_B R35, R93.H1 ;  /* 0x0000005dff23723e */ /* 0x000fe400030006ff */
[-C--:B------:R-:W-:Y:S02]  /*2e60*/  F2FP.F16.E4M3.UNPACK_B R6, R5.reuse ;  /* 0x00000005ff06723e */ /* 0x080fe400020006ff */
[----:B------:R-:W-:Y:S01]  /*2e70*/  F2FP.F16.E4M3.UNPACK_B R5, R5.H1 ;  /* 0x00000005ff05723e */ /* 0x000fe200030006ff */
[--C-:B------:R-:W-:Y:S01]  /*2e80*/  HADD2.F32 R88, -RZ, R35.reuse.H1_H1 ;  /* 0x30000023ff587230 */ /* 0x100fe20000004100 */
[----:B------:R-:W-:Y:S01]  /*2e90*/  LOP3.LUT R89, R49, 0xff0000, R34, 0xf8, !PT ;  /* 0x00ff000031597812 */ /* 0x000fe200078ef822 */
[----:B------:R-:W-:Y:S01]  /*2ea0*/  HADD2.F32 R49, -RZ, R35.H0_H0 ;  /* 0x20000023ff317230 */ /* 0x000fe20000004100 */
[----:B------:R-:W-:Y:S01]  /*2eb0*/  LOP3.LUT R48, R12, 0xff0000, R7, 0xf8, !PT ;  /* 0x00ff00000c307812 */ /* 0x000fe200078ef807 */
[----:B------:R-:W-:Y:S01]  /*2ec0*/  HADD2.F32 R7, -RZ, R6.H1_H1 ;  /* 0x30000006ff077230 */ /* 0x000fe20000004100 */
[----:B------:R-:W-:Y:S01]  /*2ed0*/  F2FP.F16.E4M3.UNPACK_B R34, R96.H1 ;  /* 0x00000060ff22723e */ /* 0x000fe200030006ff */
[----:B------:R-:W-:-:S02]  /*2ee0*/  HADD2.F32 R12, -RZ, R5.H1_H1 ;  /* 0x30000005ff0c7230 */ /* 0x000fc40000004100 */
[----:B------:R-:W-:Y:S02]  /*2ef0*/  HADD2.F32 R6, -RZ, R6.H0_H0 ;  /* 0x20000006ff067230 */ /* 0x000fe40000004100 */
[-C--:B------:R-:W-:Y:S01]  /*2f00*/  FMUL.FTZ R91, R7, R49.reuse ;  /* 0x00000031075b7220 */ /* 0x080fe20000410000 */
[--C-:B------:R-:W-:Y:S02]  /*2f10*/  HADD2.F32 R35, -RZ, R34.reuse.H0_H0 ;  /* 0x20000022ff237230 */ /* 0x100fe40000004100 */
[-C--:B------:R-:W-:Y:S01]  /*2f20*/  FMUL.FTZ R94, R12, R88.reuse ;  /* 0x000000580c5e7220 */ /* 0x080fe20000410000 */
[----:B------:R-:W-:Y:S02]  /*2f30*/  HADD2.F32 R5, -RZ, R5.H0_H0 ;  /* 0x20000005ff057230 */ /* 0x000fe40000004100 */
[C---:B------:R-:W-:Y:S01]  /*2f40*/  FMUL.FTZ R90, R6.reuse, R49 ;  /* 0x00000031065a7220 */ /* 0x040fe20000410000 */
[----:B------:R-:W-:Y:S02]  /*2f50*/  HADD2.F32 R34, -RZ, R34.H1_H1 ;  /* 0x30000022ff227230 */ /* 0x000fe40000004100 */
[----:B------:R-:W-:Y:S01]  /*2f60*/  FFMA.FTZ R92, R6, R35, -R91 ;  /* 0x00000023065c7223 */ /* 0x000fe2000001085b */
[----:B------:R-:W-:Y:S01]  /*2f70*/  F2FP.F16.E4M3.UNPACK_B R6, R93 ;  /* 0x0000005dff06723e */ /* 0x000fe200020006ff */
[----:B------:R-:W-:Y:S01]  /*2f80*/  FMUL.FTZ R49, R5, R88 ;  /* 0x0000005805317220 */ /* 0x000fe20000410000 */
[----:B------:R-:W-:Y:S01]  /*2f90*/  FFMA.FTZ R93, R7, R35, R90 ;  /* 0x00000023075d7223 */ /* 0x000fe2000001005a */
[----:B------:R-:W-:Y:S01]  /*2fa0*/  FFMA.FTZ R94, R5, R34, -R94 ;  /* 0x00000022055e7223 */ /* 0x000fe2000001085e */
[----:B------:R-:W-:Y:S01]  /*2fb0*/  F2FP.F16.E4M3.UNPACK_B R5, R4.H1 ;  /* 0x00000004ff05723e */ /* 0x000fe200030006ff */
[----:B------:R-:W-:Y:S01]  /*2fc0*/  FFMA.FTZ R95, R12, R34, R49 ;  /* 0x000000220c5f7223 */ /* 0x000fe20000010031 */
[----:B------:R-:W-:Y:S01]  /*2fd0*/  F2FP.F16.E4M3.UNPACK_B R4, R4 ;  /* 0x00000004ff04723e */ /* 0x000fe200020006ff */
[--C-:B------:R-:W-:Y:S01]  /*2fe0*/  HADD2.F32 R49, -RZ, R6.reuse.H1_H1 ;  /* 0x30000006ff317230 */ /* 0x100fe20000004100 */
[----:B------:R-:W-:Y:S01]  /*2ff0*/  F2FP.F16.E4M3.UNPACK_B R12, R96 ;  /* 0x00000060ff0c723e */ /* 0x000fe200020006ff */
[----:B------:R-:W-:Y:S01]  /*3000*/  HADD2.F32 R35, -RZ, R6.H0_H0 ;  /* 0x20000006ff237230 */ /* 0x000fe20000004100 */
[----:B------:R-:W-:Y:S01]  /*3010*/  F2FP.SATFINITE.E4M3.F32.PACK_AB_MERGE_C R98, R95, R94, RZ ;  /* 0x0000005e5f62723e */ /* 0x000fe200048070ff */
[----:B------:R-:W-:-:S02]  /*3020*/  HADD2.F32 R6, -RZ, R5.H0_H0 ;  /* 0x20000005ff067230 */ /* 0x000fc40000004100 */
[----:B------:R-:W-:Y:S02]  /*3030*/  HADD2.F32 R7, -RZ, R5.H1_H1 ;  /* 0x30000005ff077230 */ /* 0x000fe40000004100 */
[--C-:B------:R-:W-:Y:S02]  /*3040*/  HADD2.F32 R5, -RZ, R4.reuse.H0_H0 ;  /* 0x20000004ff057230 */ /* 0x100fe40000004100 */
[-C--:B------:R-:W-:Y:S01]  /*3050*/  FMUL.FTZ R90, R6, R49.reuse ;  /* 0x00000031065a7220 */ /* 0x080fe20000410000 */
[----:B------:R-:W-:Y:S02]  /*3060*/  HADD2.F32 R4, -RZ, R4.H1_H1 ;  /* 0x30000004ff047230 */ /* 0x000fe40000004100 */
[----:B------:R-:W-:Y:S01]  /*3070*/  FMUL.FTZ R91, R7, R49 ;  /* 0x00000031075b7220 */ /* 0x000fe20000410000 */
[--C-:B------:R-:W-:Y:S02]  /*3080*/  HADD2.F32 R34, -RZ, R12.reuse.H1_H1 ;  /* 0x3000000cff227230 */ /* 0x100fe40000004100 */
[----:B------:R-:W-:-:S02]  /*3090*/  HADD2.F32 R12, -RZ, R12.H0_H0 ;  /* 0x2000000cff0c7230 */ /* 0x000fc40000004100 */
[-C--:B------:R-:W-:Y:S01]  /*30a0*/  FMUL.FTZ R88, R4, R35.reuse ;  /* 0x0000002304587220 */ /* 0x080fe20000410000 */
[----:B------:R-:W-:Y:S01]  /*30b0*/  FMUL.FTZ R35, R5, R35 ;  /* 0x0000002305237220 */ /* 0x000fe20000410000 */
[-C--:B------:R-:W-:Y:S01]  /*30c0*/  FFMA.FTZ R6, R6, R34.reuse, -R91 ;  /* 0x0000002206067223 */ /* 0x080fe2000001085b */
[----:B------:R-:W-:Y:S01]  /*30d0*/  FFMA.FTZ R7, R7, R34, R90 ;  /* 0x0000002207077223 */ /* 0x000fe2000001005a */
[-C--:B------:R-:W-:Y:S01]  /*30e0*/  FFMA.FTZ R90, R5, R12.reuse, -R88 ;  /* 0x0000000c055a7223 */ /* 0x080fe20000010858 */
[----:B------:R-:W-:Y:S01]  /*30f0*/  FFMA.FTZ R91, R4, R12, R35 ;  /* 0x0000000c045b7223 */ /* 0x000fe20000010023 */
[----:B------:R-:W-:Y:S02]  /*3100*/  F2FP.F16.E4M3.UNPACK_B R5, R15.H1 ;  /* 0x0000000fff05723e */ /* 0x000fe400030006ff */
[----:B------:R-:W-:Y:S02]  /*3110*/  F2FP.F16.E4M3.UNPACK_B R35, R89.H1 ;  /* 0x00000059ff23723e */ /* 0x000fe400030006ff */
[----:B------:R-:W-:Y:S01]  /*3120*/  F2FP.SATFINITE.E4M3.F32.PACK_AB_MERGE_C R97, R7, R6, RZ ;  /* 0x000000060761723e */ /* 0x000fe200048070ff */
[----:B------:R-:W-:Y:S01]  /*3130*/  HADD2.F32 R7, -RZ, R5.H1_H1 ;  /* 0x30000005ff077230 */ /* 0x000fe20000004100 */
[-C--:B------:R-:W-:Y:S01]  /*3140*/  F2FP.F16.E4M3.UNPACK_B R12, R48.reuse.H1 ;  /* 0x00000030ff0c723e */ /* 0x080fe200030006ff */
[----:B------:R-:W-:Y:S01]  /*3150*/  HADD2.F32 R88, -RZ, R35.H1_H1 ;  /* 0x30000023ff587230 */ /* 0x000fe20000004100 */
[----:B------:R-:W-:Y:S01]  /*3160*/  F2FP.F16.E4M3.UNPACK_B R4, R13.H1 ;  /* 0x0000000dff04723e */ /* 0x000fe200030006ff */
[----:B------:R-:W-:Y:S01]  /*3170*/  HADD2.F32 R6, -RZ, R5.H0_H0 ;  /* 0x20000005ff067230 */ /* 0x000fe20000004100 */
        /* <DEDUP_REMOVED lines=9> */
[----:B------:R-:W-:Y:S01]  /*3210*/  HADD2.F32 R6, -RZ, R48.H1_H1 ;  /* 0x30000030ff067230 */ /* 0x000fe20000004100 */
[----:B------:R-:W-:Y:S01]  /*3220*/  F2FP.F16.E4M3.UNPACK_B R15, R15 ;  /* 0x0000000fff0f723e */ /* 0x000fe200020006ff */
[-C--:B------:R-:W-:Y:S01]  /*3230*/  FMUL.FTZ R95, R5, R49.reuse ;  /* 0x00000031055f7220 */ /* 0x080fe20000410000 */
[----:B------:R-:W-:Y:S01]  /*3240*/  FMUL.FTZ R88, R4, R49 ;  /* 0x0000003104587220 */ /* 0x000fe20000410000 */
[----:B------:R-:W-:Y:S01]  /*3250*/  F2FP.F16.E4M3.UNPACK_B R13, R13 ;  /* 0x0000000dff0d723e */ /* 0x000fe200020006ff */
[----:B------:R-:W-:-:S02]  /*3260*/  HADD2.F32 R89, -RZ, R89.H0_H0 ;  /* 0x20000059ff597230 */ /* 0x000fc40000004100 */
[-C--:B------:R-:W-:Y:S01]  /*3270*/  FFMA.FTZ R95, R4, R6.reuse, -R95 ;  /* 0x00000006045f7223 */ /* 0x080fe2000001085f */
[----:B------:R-:W-:Y:S01]  /*3280*/  FFMA.FTZ R88, R5, R6, R88 ;  /* 0x0000000605587223 */ /* 0x000fe20000010058 */
[--C-:B------:R-:W-:Y:S02]  /*3290*/  HADD2.F32 R5, -RZ, R15.reuse.H0_H0 ;  /* 0x2000000fff057230 */ /* 0x100fe40000004100 */
[----:B------:R-:W-:Y:S01]  /*32a0*/  FFMA.FTZ R49, R7, R34, R94 ;  /* 0x0000002207317223 */ /* 0x000fe2000001005e */
[----:B------:R-:W-:Y:S02]  /*32b0*/  HADD2.F32 R15, -RZ, R15.H1_H1 ;  /* 0x3000000fff0f7230 */ /* 0x000fe40000004100 */
[----:B------:R-:W-:Y:S01]  /*32c0*/  HADD2.F32 R6, -RZ, R35.H0_H0 ;  /* 0x20000023ff067230 */ /* 0x000fe20000004100 */
[----:B------:R-:W-:Y:S01]  /*32d0*/  F2FP.SATFINITE.E4M3.F32.PACK_AB_MERGE_C R88, R88, R95, RZ ;  /* 0x0000005f5858723e */ /* 0x000fe200048070ff */
[--C-:B------:R-:W-:Y:S01]  /*32e0*/  HADD2.F32 R4, -RZ, R13.reuse.H0_H0 ;  /* 0x2000000dff047230 */ /* 0x100fe20000004100 */
[----:B------:R-:W-:Y:S01]  /*32f0*/  F2FP.SATFINITE.E4M3.F32.PACK_AB_MERGE_C R49, R49, R96, RZ ;  /* 0x000000603131723e */ /* 0x000fe200048070ff */
[----:B------:R-:W-:-:S02]  /*3300*/  HADD2.F32 R13, -RZ, R13.H1_H1 ;  /* 0x3000000dff0d7230 */ /* 0x000fc40000004100 */
[-C--:B------:R-:W-:Y:S01]  /*3310*/  FMUL.FTZ R34, R15, R6.reuse ;  /* 0x000000060f227220 */ /* 0x080fe20000410000 */
[----:B------:R-:W-:Y:S02]  /*3320*/  HADD2.F32 R48, -RZ, R48.H0_H0 ;  /* 0x20000030ff307230 */ /* 0x000fe40000004100 */
[----:B------:R-:W-:Y:S01]  /*3330*/  FMUL.FTZ R94, R5, R6 ;  /* 0x00000006055e7220 */ /* 0x000fe20000410000 */
[----:B------:R-:W-:Y:S02]  /*3340*/  HADD2.F32 R12, -RZ, R12.H0_H0 ;  /* 0x2000000cff0c7230 */ /* 0x000fe40000004100 */
[-C--:B------:R-:W-:Y:S01]  /*3350*/  FMUL.FTZ R7, R13, R89.reuse ;  /* 0x000000590d077220 */ /* 0x080fe20000410000 */
[----:B------:R-:W-:-:S03]  /*3360*/  FMUL.FTZ R6, R4, R89 ;  /* 0x0000005904067220 */ /* 0x000fc60000410000 */
[-C--:B------:R-:W-:Y:S01]  /*3370*/  FFMA.FTZ R7, R4, R48.reuse, -R7 ;  /* 0x0000003004077223 */ /* 0x080fe20000010807 */
[----:B------:R-:W-:Y:S01]  /*3380*/  FFMA.FTZ R6, R13, R48, R6 ;  /* 0x000000300d067223 */ /* 0x000fe20000010006 */
[-C--:B------:R-:W-:Y:S01]  /*3390*/  FFMA.FTZ R34, R5, R12.reuse, -R34 ;  /* 0x0000000c05227223 */ /* 0x080fe20000010822 */
[----:B------:R-:W-:Y:S01]  /*33a0*/  FFMA.FTZ R15, R15, R12, R94 ;  /* 0x0000000c0f0f7223 */ /* 0x000fe2000001005e */
[----:B------:R-:W-:Y:S02]  /*33b0*/  F2FP.SATFINITE.E4M3.F32.PACK_AB_MERGE_C R5, R93, R92, R98 ;  /* 0x0000005c5d05723e */ /* 0x000fe40004807062 */
[----:B------:R-:W-:Y:S02]  /*33c0*/  F2FP.SATFINITE.E4M3.F32.PACK_AB_MERGE_C R6, R6, R7, R88 ;  /* 0x000000070606723e */ /* 0x000fe40004807058 */
[----:B------:R-:W-:Y:S02]  /*33d0*/  F2FP.SATFINITE.E4M3.F32.PACK_AB_MERGE_C R4, R91, R90, R97 ;  /* 0x0000005a5b04723e */ /* 0x000fe40004807061 */
[----:B------:R-:W-:-:S07]  /*33e0*/  F2FP.SATFINITE.E4M3.F32.PACK_AB_MERGE_C R7, R15, R34, R49 ;  /* 0x000000220f07723e */ /* 0x000fce0004807031 */
.L_x_1753:
[----:B------:R-:W-:Y:S05]  /*33f0*/  BSYNC B3 ;  /* 0x0000000000037941 */ /* 0x000fea0003800000 */
.L_x_1752:
[----:B-1----:R0:W-:Y:S02]  /*3400*/  ST.E.128 desc[UR36][R10.64], R4 ;  /* 0x000000040a007985 */ /* 0x0021e4000c101d24 */
.L_x_1751:
[----:B------:R-:W-:Y:S05]  /*3410*/  BSYNC B2 ;  /* 0x0000000000027941 */ /* 0x000fea0003800000 */
.L_x_1750:
[----:B------:R-:W-:Y:S05]  /*3420*/  @P2 BRA `(.L_x_1749) ;  /* 0x0000000400d42947 */ /* 0x000fea0003800000 */
[----:B01----:R0:W1:Y:S01]  /*3430*/  LDS.128 R4, [R73+0x22000] ;  /* 0x0220000049047984 */ /* 0x0030620000000c00 */
[----:B------:R-:W-:Y:S01]  /*3440*/  IADD3 R14, P3, R187, R14, RZ ;  /* 0x0000000ebb0e7210 */ /* 0x000fe20007f7e0ff */
[----:B------:R-:W-:Y:S04]  /*3450*/  BSSY B2, `(.L_x_1754) ;  /* 0x0000071000027945 */ /* 0x000fe80003800000 */
[----:B----4-:R-:W-:Y:S01]  /*3460*/  IMAD.X R15, R3, 0x1, R194, P3 ;  /* 0x00000001030f7824 */ /* 0x010fe200018e06c2 */
[----:B------:R-:W-:-:S13]  /*3470*/  ISETP.GE.AND P3, PT, R191, R83, PT ;  /* 0x00000053bf00720c */ /* 0x000fda0003f66270 */
[----:B0-----:R-:W-:Y:S05]  /*3480*/  @P3 BRA `(.L_x_1755) ;  /* 0x0000000400b43947 */ /* 0x001fea0003800000 */
[----:B------:R-:W-:Y:S01]  /*3490*/  SHF.R.U32.HI R13, RZ, 0x8, R31 ;  /* 0x00000008ff0d7819 */ /* 0x000fe2000001161f */
[----:B-1----:R-:W-:Y:S01]  /*34a0*/  IMAD.MOV.U32 R11, RZ, RZ, R7 ;  /* 0x000000ffff0b7224 */ /* 0x002fe200078e0007 */
[--C-:B------:R-:W-:Y:S01]  /*34b0*/  SHF.R.U32.HI R34, RZ, 0x18, R33.reuse ;  /* 0x00000018ff227819 */ /* 0x100fe20000011621 */
[----:B------:R-:W-:Y:S01]  /*34c0*/  IMAD.MOV.U32 R10, RZ, RZ, R6 ;  /* 0x000000ffff0a7224 */ /* 0x000fe200078e0006 */
[----:B------:R-:W-:Y:S01]  /*34d0*/  LOP3.LUT R3, R33, 0xff, RZ, 0xc0, !PT ;  /* 0x000000ff21037812 */ /* 0x000fe200078ec0ff */
[----:B------:R-:W-:Y:S01]  /*34e0*/  IMAD.SHL.U32 R7, R13, 0x100, RZ ;  /* 0x000001000d077824 */ /* 0x000fe200078e00ff */
[--C-:B------:R-:W-:Y:S02]  /*34f0*/  SHF.R.U32.HI R32, RZ, 0x8, R33.reuse ;  /* 0x00000008ff207819 */ /* 0x100fe40000011621 */
[----:B------:R-:W-:Y:S02]  /*3500*/  SHF.R.U32.HI R30, RZ, 0x10, R33 ;  /* 0x00000010ff1e7819 */ /* 0x000fe40000011621 */
[----:B------:R-:W-:Y:S01]  /*3510*/  SHF.R.U32.HI R33, RZ, 0x18, R31 ;  /* 0x00000018ff217819 */ /* 0x000fe2000001161f */
[----:B------:R-:W-:Y:S01]  /*3520*/  IMAD.SHL.U32 R6, R32, 0x100, RZ ;  /* 0x0000010020067824 */ /* 0x000fe200078e00ff */
[----:B------:R-:W-:-:S02]  /*3530*/  LOP3.LUT R12, R31, 0xff, RZ, 0xc0, !PT ;  /* 0x000000ff1f0c7812 */ /* 0x000fc400078ec0ff */
[----:B------:R-:W-:Y:S02]  /*3540*/  SHF.R.U32.HI R31, RZ, 0x10, R31 ;  /* 0x00000010ff1f7819 */ /* 0x000fe4000001161f */
[----:B------:R-:W-:Y:S02]  /*3550*/  PRMT R12, R33, 0x654, R12 ;  /* 0x00000654210c7816 */ /* 0x000fe4000000000c */
[----:B------:R-:W-:Y:S02]  /*3560*/  PRMT R3, R34, 0x654, R3 ;  /* 0x0000065422037816 */ /* 0x000fe40000000003 */
[----:B------:R-:W-:Y:S01]  /*3570*/  LOP3.LUT R12, R12, 0xff00, R7, 0xf8, !PT ;  /* 0x0000ff000c0c7812 */ /* 0x000fe200078ef807 */
[----:B------:R-:W-:Y:S01]  /*3580*/  IMAD.U32 R7, R30, 0x10000, RZ ;  /* 0x000100001e077824 */ /* 0x000fe200078e00ff */
[----:B------:R-:W-:Y:S02]  /*3590*/  LOP3.LUT R6, R3, 0xff00, R6, 0xf8, !PT ;  /* 0x0000ff0003067812 */ /* 0x000fe400078ef806 */
[----:B------:R-:W-:-:S02]  /*35a0*/  SHF.L.U32 R31, R31, 0x10, RZ ;  /* 0x000000101f1f7819 */ /* 0x000fc400000006ff */
        /* <DEDUP_REMOVED lines=91> */
.L_x_1755:
[----:B------:R-:W-:Y:S05]  /*3b60*/  BSYNC B2 ;  /* 0x0000000000027941 */ /* 0x000fea0003800000 */
.L_x_1754:
[----:B-1----:R0:W-:Y:S02]  /*3b70*/  ST.E.128 desc[UR36][R14.64], R4 ;  /* 0x000000040e007985 */ /* 0x0021e4000c101d24 */
.L_x_1749:
[----:B------:R-:W-:Y:S05]  /*3b80*/  BSYNC B1 ;  /* 0x0000000000017941 */ /* 0x000fea0003800000 */
.L_x_1748:
[----:B------:R-:W-:-:S03]  /*3b90*/  UMOV UR4, 0xffffffff ;  /* 0xffffffff00047882 */ /* 0x000fc60000000000 */
[----:B------:R-:W-:Y:S05]  /*3ba0*/  BRA.DIV UR4, `(.L_x_1756) ;  /* 0x0000023e048c7947 */ /* 0x000fea000b800000 */
[----:B----4-:R4:W1:Y:S04]  /*3bb0*/  SHFL.IDX PT, R3, R2, 0x1, 0x181f ;  /* 0x00381f0002037f89 */ /* 0x01086800000e0000 */
[----:B0-----:R4:W0:Y:S02]  /*3bc0*/  SHFL.IDX PT, R14, R0, 0x1, 0x181f ;  /* 0x00381f00000e7f89 */ /* 0x00182400000e0000 */
.L_x_2123:
[----:B------:R-:W-:Y:S05]  /*3bd0*/  @P4 BRA `(.L_x_1757) ;  /* 0x0000003400704947 */ /* 0x000fea0003800000 */
[----:B------:R-:W-:Y:S04]  /*3be0*/  BSSY B1, `(.L_x_1758) ;  /* 0x0000075000017945 */ /* 0x000fe80003800000 */
[----:B------:R-:W-:Y:S05]  /*3bf0*/  @P1 BRA `(.L_x_1759) ;  /* 0x0000000400cc1947 */ /* 0x000fea0003800000 */
[----:B-1----:R1:W1:Y:S01]  /*3c00*/  LDS.128 R4, [R73+0x21000] ;  /* 0x0210000049047984 */ /* 0x0022620000000c00 */
[----:B0-----:R-:W-:Y:S01]  /*3c10*/  IADD3 R10, P3, R16, R14, RZ ;  /* 0x0000000e100a7210 */ /* 0x001fe20007f7e0ff */
[----:B------:R-:W-:Y:S04]  /*3c20*/  BSSY B2, `(.L_x_1760) ;  /* 0x000006f000027945 */ /* 0x000fe80003800000 */
[----:B------:R-:W-:Y:S01]  /*3c30*/  IMAD.X R11, R3, 0x1, R17, P3 ;  /* 0x00000001030b7824 */ /* 0x000fe200018e0611 */
[----:B------:R-:W-:-:S13]  /*3c40*/  ISETP.GE.AND P3, PT, R18, R83, PT ;  /* 0x000000531200720c */ /* 0x000fda0003f66270 */
[----:B------:R-:W-:Y:S05]  /*3c50*/  @P3 BRA `(.L_x_1761) ;  /* 0x0000000400ac3947 */ /* 0x000fea0003800000 */
[----:B------:R-:W-:Y:S01]  /*3c60*/  SHF.R.U32.HI R15, RZ, 0x8, R29 ;  /* 0x00000008ff0f7819 */ /* 0x000fe2000001161d */
[----:B-1----:R-:W-:Y:S01]  /*3c70*/  IMAD.MOV.U32 R12, RZ, RZ, R6 ;  /* 0x000000ffff0c7224 */ /* 0x002fe200078e0006 */
[----:B------:R-:W-:Y:S02]  /*3c80*/  SHF.R.U32.HI R30, RZ, 0x8, R27 ;  /* 0x00000008ff1e7819 */ /* 0x000fe4000001161b */
[----:B------:R-:W-:Y:S01]  /*3c90*/  SHF.R.U32.HI R13, RZ, 0x18, R29 ;  /* 0x00000018ff0d7819 */ /* 0x000fe2000001161d */
[----:B------:R-:W-:Y:S01]  /*3ca0*/  IMAD.SHL.U32 R15, R15, 0x100, RZ ;  /* 0x000001000f0f7824 */ /* 0x000fe200078e00ff */
[----:B---34-:R-:W-:Y:S02]  /*3cb0*/  LOP3.LUT R2, R29, 0xff, RZ, 0xc0, !PT ;  /* 0x000000ff1d027812 */ /* 0x018fe400078ec0ff */
[----:B------:R-:W-:Y:S02]  /*3cc0*/  SHF.R.U32.HI R31, RZ, 0x18, R27 ;  /* 0x00000018ff1f7819 */ /* 0x000fe4000001161b */
[----:B------:R-:W-:-:S02]  /*3cd0*/  LOP3.LUT R0, R27, 0xff, RZ, 0xc0, !PT ;  /* 0x000000ff1b007812 */ /* 0x000fc400078ec0ff */
[----:B------:R-:W-:Y:S02]  /*3ce0*/  SHF.R.U32.HI R26, RZ, 0x10, R27 ;  /* 0x00000010ff1a7819 */ /* 0x000fe4000001161b */
[----:B------:R-:W-:Y:S01]  /*3cf0*/  PRMT R2, R13, 0x654, R2 ;  /* 0x000006540d027816 */ /* 0x000fe20000000002 */
[----:B------:R-:W-:Y:S01]  /*3d00*/  IMAD.SHL.U32 R13, R30, 0x100, RZ ;  /* 0x000001001e0d7824 */ /* 0x000fe200078e00ff */
[----:B------:R-:W-:Y:S02]  /*3d10*/  PRMT R0, R31, 0x654, R0 ;  /* 0x000006541f007816 */ /* 0x000fe40000000000 */
[----:B------:R-:W-:Y:S01]  /*3d20*/  LOP3.LUT R15, R2, 0xff00, R15, 0xf8, !PT ;  /* 0x0000ff00020f7812 */ /* 0x000fe200078ef80f */
[----:B------:R-:W-:Y:S01]  /*3d30*/  IMAD.U32 R2, R26, 0x10000, RZ ;  /* 0x000100001a027824 */ /* 0x000fe200078e00ff */
[----:B------:R-:W-:Y:S02]  /*3d40*/  SHF.R.U32.HI R28, RZ, 0x10, R29 ;  /* 0x00000010ff1c7819 */ /* 0x000fe4000001161d */
[----:B------:R-:W-:-:S02]  /*3d50*/  LOP3.LUT R13, R0, 0xff00, R13, 0xf8, !PT ;  /* 0x0000ff00000d7812 */ /* 0x000fc400078ef80d */
[----:B------:R-:W-:Y:S01]  /*3d60*/  F2FP.F16.E4M3.UNPACK_B R6, R86.H1 ;  /* 0x00000056ff06723e */ /* 0x000fe200030006ff */
[----:B------:R-:W-:Y:S01]  /*3d70*/  IMAD.U32 R28, R28, 0x10000, RZ ;  /* 0x000100001c1c7824 */ /* 0x000fe200078e00ff */
[----:B------:R-:W-:Y:S02]  /*3d80*/  F2FP.F16.E4M3.UNPACK_B R0, R5 ;  /* 0x00000005ff00723e */ /* 0x000fe400020006ff */
[----:B------:R-:W-:Y:S01]  /*3d90*/  LOP3.LUT R26, R13, 0xff0000, R2, 0xf8, !PT ;  /* 0x00ff00000d1a7812 */ /* 0x000fe200078ef802 */
[----:B------:R-:W-:Y:S01]  /*3da0*/  HADD2.F32 R27, -RZ, R6.H0_H0 ;  /* 0x20000006ff1b7230 */ /* 0x000fe20000004100 */
[----:B------:R-:W-:Y:S01]  /*3db0*/  F2FP.F16.E4M3.UNPACK_B R13, R85.H1 ;  /* 0x00000055ff0d723e */ /* 0x000fe200030006ff */
[--C-:B------:R-:W-:Y:S01]  /*3dc0*/  HADD2.F32 R2, -RZ, R0.reuse.H1_H1 ;  /* 0x30000000ff027230 */ /* 0x100fe20000004100 */
[----:B------:R-:W-:Y:S01]  /*3dd0*/  F2FP.F16.E4M3.UNPACK_B R5, R5.H1 ;  /* 0x00000005ff05723e */ /* 0x000fe200030006ff */
[----:B------:R-:W-:Y:S01]  /*3de0*/  HADD2.F32 R0, -RZ, R0.H0_H0 ;  /* 0x20000000ff007230 */ /* 0x000fe20000004100 */
[----:B------:R-:W-:Y:S01]  /*3df0*/  LOP3.LUT R29, R15, 0xff0000, R28, 0xf8, !PT ;  /* 0x00ff00000f1d7812 */ /* 0x000fe200078ef81c */
[----:B------:R-:W-:-:S02]  /*3e00*/  HADD2.F32 R28, -RZ, R6.H1_H1 ;  /* 0x30000006ff1c7230 */ /* 0x000fc40000004100 */
[-C--:B------:R-:W-:Y:S01]  /*3e10*/  FMUL.FTZ R31, R2, R27.reuse ;  /* 0x0000001b021f7220 */ /* 0x080fe20000410000 */
[----:B------:R-:W-:Y:S02]  /*3e20*/  HADD2.F32 R15, -RZ, R13.H0_H0 ;  /* 0x2000000dff0f7230 */ /* 0x000fe40000004100 */
[C---:B------:R-:W-:Y:S01]  /*3e30*/  FMUL.FTZ R27, R0.reuse, R27 ;  /* 0x0000001b001b7220 */ /* 0x040fe20000410000 */
[--C-:B------:R-:W-:Y:S01]  /*3e40*/  HADD2.F32 R6, -RZ, R5.reuse.H1_H1 ;  /* 0x30000005ff067230 */ /* 0x100fe20000004100 */
[----:B------:R-:W-:Y:S01]  /*3e50*/  F2FP.F16.E4M3.UNPACK_B R86, R86 ;  /* 0x00000056ff56723e */ /* 0x000fe200020006ff */
        /* <DEDUP_REMOVED lines=9> */
[----:B------:R-:W-:-:S02]  /*3ef0*/  HADD2.F32 R15, -RZ, R86.H1_H1 ;  /* 0x30000056ff0f7230 */ /* 0x000fc40000004100 */
[----:B------:R-:W-:Y:S01]  /*3f00*/  FFMA.FTZ R32, R6, R13, R35 ;  /* 0x0000000d06207223 */ /* 0x000fe20000010023 */
[----:B------:R-:W-:Y:S01]  /*3f10*/  F2FP.F16.E4M3.UNPACK_B R4, R4 ;  /* 0x00000004ff04723e */ /* 0x000fe200020006ff */
[----:B------:R-:W-:Y:S02]  /*3f20*/  HADD2.F32 R6, -RZ, R85.H1_H1 ;  /* 0x30000055ff067230 */ /* 0x000fe40000004100 */
[--C-:B------:R-:W-:Y:S01]  /*3f30*/  HADD2.F32 R5, -RZ, R0.reuse.H1_H1 ;  /* 0x30000000ff057230 */ /* 0x100fe20000004100 */
[----:B------:R-:W-:Y:S01]  /*3f40*/  F2FP.SATFINITE.E4M3.F32.PACK_AB_MERGE_C R84, R32, R31, RZ ;  /* 0x0000001f2054723e */ /* 0x000fe200048070ff */
[----:B------:R-:W-:Y:S02]  /*3f50*/  HADD2.F32 R2, -RZ, R0.H0_H0 ;  /* 0x20000000ff027230 */ /* 0x000fe40000004100 */
[----:B------:R-:W-:Y:S02]  /*3f60*/  HADD2.F32 R0, -RZ, R4.H0_H0 ;  /* 0x20000004ff007230 */ /* 0x000fe40000004100 */
[----:B------:R-:W-:Y:S01]  /*3f70*/  FMUL.FTZ R27, R5, R15 ;  /* 0x0000000f051b7220 */ /* 0x000fe20000410000 */
[----:B------:R-:W-:-:S02]  /*3f80*/  HADD2.F32 R13, -RZ, R86.H0_H0 ;  /* 0x20000056ff0d7230 */ /* 0x000fc40000004100 */
[C---:B------:R-:W-:Y:S01]  /*3f90*/  FMUL.FTZ R28, R2.reuse, R15 ;  /* 0x0000000f021c7220 */ /* 0x040fe20000410000 */
[----:B------:R-:W-:Y:S02]  /*3fa0*/  HADD2.F32 R4, -RZ, R4.H1_H1 ;  /* 0x30000004ff047230 */ /* 0x000fe40000004100 */
[-C--:B------:R-:W-:Y:S01]  /*3fb0*/  FFMA.FTZ R27, R2, R6.reuse, -R27 ;  /* 0x00000006021b7223 */ /* 0x080fe2000001081b */
[----:B------:R-:W-:Y:S02]  /*3fc0*/  HADD2.F32 R85, -RZ, R85.H0_H0 ;  /* 0x20000055ff557230 */ /* 0x000fe40000004100 */
[----:B------:R-:W-:Y:S01]  /*3fd0*/  FFMA.FTZ R6, R5, R6, R28 ;  /* 0x0000000605067223 */ /* 0x000fe2000001001c */
[----:B------:R-:W-:Y:S01]  /*3fe0*/  F2FP.F16.E4M3.UNPACK_B R2, R7.H1 ;  /* 0x00000007ff02723e */ /* 0x000fe200030006ff */
[-C--:B------:R-:W-:Y:S01]  /*3ff0*/  FMUL.FTZ R15, R4, R13.reuse ;  /* 0x0000000d040f7220 */ /* 0x080fe20000410000 */
[----:B------:R-:W-:Y:S01]  /*4000*/  FMUL.FTZ R13, R0, R13 ;  /* 0x0000000d000d7220 */ /* 0x000fe20000410000 */
[----:B------:R-:W-:-:S02]  /*4010*/  F2FP.F16.E4M3.UNPACK_B R7, R7 ;  /* 0x00000007ff07723e */ /* 0x000fc400020006ff */
[----:B------:R-:W-:Y:S01]  /*4020*/  F2FP.SATFINITE.E4M3.F32.PACK_AB_MERGE_C R48, R6, R27, RZ ;  /* 0x0000001b0630723e */ /* 0x000fe200048070ff */
[----:B------:R-:W-:Y:S01]  /*4030*/  FFMA.FTZ R28, R0, R85, -R15 ;  /* 0x00000055001c7223 */ /* 0x000fe2000001080f */
[----:B------:R-:W-:Y:S01]  /*4040*/  F2FP.F16.E4M3.UNPACK_B R27, R29.H1 ;  /* 0x0000001dff1b723e */ /* 0x000fe200030006ff */
[----:B------:R-:W-:Y:S01]  /*4050*/  FFMA.FTZ R85, R4, R85, R13 ;  /* 0x0000005504557223 */ /* 0x000fe2000001000d */
[----:B------:R-:W-:Y:S01]  /*4060*/  F2FP.F16.E4M3.UNPACK_B R6, R26.H1 ;  /* 0x0000001aff06723e */ /* 0x000fe200030006ff */
[--C-:B------:R-:W-:Y:S01]  /*4070*/  HADD2.F32 R5, -RZ, R2.reuse.H1_H1 ;  /* 0x30000002ff057230 */ /* 0x100fe20000004100 */
[----:B------:R-:W-:Y:S01]  /*4080*/  F2FP.F16.E4M3.UNPACK_B R0, R12.H1 ;  /* 0x0000000cff00723e */ /* 0x000fe200030006ff */
        /* <DEDUP_REMOVED lines=8> */
[--C-:B------:R-:W-:Y:S02]  /*4110*/  HADD2.F32 R31, -RZ, R29.reuse.H1_H1 ;  /* 0x3000001dff1f7230 */ /* 0x100fe40000004100 */
[----:B------:R-:W-:Y:S01]  /*4120*/  FFMA.FTZ R32, R4, R15, -R35 ;  /* 0x0000000f04207223 */ /* 0x000fe20000010823 */
[----:B------:R-:W-:Y:S01]  /*4130*/  HADD2.F32 R0, -RZ, R0.H0_H0 ;  /* 0x20000000ff007230 */ /* 0x000fe20000004100 */
[----:B------:R-:W-:Y:S01]  /*4140*/  F2FP.F16.E4M3.UNPACK_B R12, R12 ;  /* 0x0000000cff0c723e */ /* 0x000fe200020006ff */
[----:B------:R-:W-:Y:S02]  /*4150*/  HADD2.F32 R13, -RZ, R26.H1_H1 ;  /* 0x3000001aff0d7230 */ /* 0x000fe40000004100 */
[----:B------:R-:W-:Y:S01]  /*4160*/  FMUL.FTZ R35, R2, R31 ;  /* 0x0000001f02237220 */ /* 0x000fe20000410000 */
[----:B------:R-:W-:-:S02]  /*4170*/  HADD2.F32 R29, -RZ, R29.H0_H0 ;  /* 0x2000001dff1d7230 */ /* 0x000fc40000004100 */
[C---:B------:R-:W-:Y:S01]  /*4180*/  FMUL.FTZ R31, R0.reuse, R31 ;  /* 0x0000001f001f7220 */ /* 0x040fe20000410000 */
[----:B------:R-:W-:Y:S02]  /*4190*/  HADD2.F32 R27, -RZ, R27.H0_H0 ;  /* 0x2000001bff1b7230 */ /* 0x000fe40000004100 */
[-C--:B------:R-:W-:Y:S01]  /*41a0*/  FFMA.FTZ R35, R0, R13.reuse, -R35 ;  /* 0x0000000d00237223 */ /* 0x080fe20000010823 */
[--C-:B------:R-:W-:Y:S02]  /*41b0*/  HADD2.F32 R0, -RZ, R12.reuse.H0_H0 ;  /* 0x2000000cff007230 */ /* 0x100fe40000004100 */
[----:B------:R-:W-:Y:S01]  /*41c0*/  FFMA.FTZ R4, R2, R13, R31 ;  /* 0x0000000d02047223 */ /* 0x000fe2000001001f */
[----:B------:R-:W-:Y:S02]  /*41d0*/  HADD2.F32 R2, -RZ, R7.H0_H0 ;  /* 0x20000007ff027230 */ /* 0x000fe40000004100 */
[----:B------:R-:W-:Y:S01]  /*41e0*/  FFMA.FTZ R49, R5, R15, R34 ;  /* 0x0000000f05317223 */ /* 0x000fe20000010022 */
[----:B------:R-:W-:-:S02]  /*41f0*/  HADD2.F32 R12, -RZ, R12.H1_H1 ;  /* 0x3000000cff0c7230 */ /* 0x000fc40000004100 */
[----:B------:R-:W-:Y:S01]  /*4200*/  HADD2.F32 R7, -RZ, R7.H1_H1 ;  /* 0x30000007ff077230 */ /* 0x000fe20000004100 */
[----:B------:R-:W-:Y:S01]  /*4210*/  F2FP.SATFINITE.E4M3.F32.PACK_AB_MERGE_C R35, R4, R35, RZ ;  /* 0x000000230423723e */ /* 0x000fe200048070ff */
[----:B------:R-:W-:Y:S02]  /*4220*/  HADD2.F32 R6, -RZ, R6.H0_H0 ;  /* 0x20000006ff067230 */ /* 0x000fe40000004100 */
[----:B------:R-:W-:Y:S01]  /*4230*/  FMUL.FTZ R13, R12, R29 ;  /* 0x0000001d0c0d7220 */ /* 0x000fe20000410000 */
[----:B------:R-:W-:Y:S02]  /*4240*/  HADD2.F32 R5, -RZ, R26.H0_H0 ;  /* 0x2000001aff057230 */ /* 0x000fe40000004100 */
[-C--:B------:R-:W-:Y:S01]  /*4250*/  FMUL.FTZ R15, R7, R27.reuse ;  /* 0x0000001b070f7220 */ /* 0x080fe20000410000 */
[----:B------:R-:W-:Y:S01]  /*4260*/  FMUL.FTZ R26, R2, R27 ;  /* 0x0000001b021a7220 */ /* 0x000fe20000410000 */
[----:B------:R-:W-:Y:S01]  /*4270*/  FMUL.FTZ R29, R0, R29 ;  /* 0x0000001d001d7220 */ /* 0x000fe20000410000 */
[----:B------:R-:W-:Y:S01]  /*4280*/  F2FP.SATFINITE.E4M3.F32.PACK_AB_MERGE_C R32, R49, R32, RZ ;  /* 0x000000203120723e */ /* 0x000fe200048070ff */
        /* <DEDUP_REMOVED lines=8> */
.L_x_1761:
[----:B------:R-:W-:Y:S05]  /*4310*/  BSYNC B2 ;  /* 0x0000000000027941 */ /* 0x000fea0003800000 */
.L_x_1760:
[----:B-1----:R0:W-:Y:S02]  /*4320*/  ST.E.128 desc[UR36][R10.64], R4 ;  /* 0x000000040a007985 */ /* 0x0021e4000c101d24 */
.L_x_1759:
[----:B------:R-:W-:Y:S05]  /*4330*/  BSYNC B1 ;  /* 0x0000000000017941 */ /* 0x000fea0003800000 */
.L_x_1758:
[----:B------:R-:W-:Y:S05]  /*4340*/  @P2 BRA `(.L_x_1757) ;  /* 0x0000002c00942947 */ /* 0x000fea0003800000 */
[----:B01----:R0:W1:Y:S01]  /*4350*/  LDS.128 R4, [R73+0x23000] ;  /* 0x0230000049047984 */ /* 0x0030620000000c00 */
[----:B------:R-:W-:Y:S01]  /*4360*/  IADD3 R14, P3, R187, R14, RZ ;  /* 0x0000000ebb0e7210 */ /* 0x000fe20007f7e0ff */
[----:B------:R-:W-:Y:S03]  /*4370*/  BSSY B1, `(.L_x_1762) ;  /* 0x000006c000017945 */ /* 0x000fe60003800000 */
[----:B------:R-:W-:Y:S02]  /*4380*/  IADD3.X R15, R3, R194, RZ, P3, !PT ;  /* 0x000000c2030f7210 */ /* 0x000fe40001ffe4ff */
[----:B------:R-:W-:-:S13]  /*4390*/  ISETP.GE.AND P3, PT, R191, R83, PT ;  /* 0x00000053bf00720c */ /* 0x000fda0003f66270 */
[----:B0-----:R-:W-:Y:S05]  /*43a0*/  @P3 BRA `(.L_x_1763) ;  /* 0x0000000400a03947 */ /* 0x001fea0003800000 */
[----:B---34-:R-:W-:Y:S02]  /*43b0*/  SHF.R.U32.HI R2, RZ, 0x8, R25 ;  /* 0x00000008ff027819 */ /* 0x018fe40000011619 */
[--C-:B------:R-:W-:Y:S02]  /*43c0*/  SHF.R.U32.HI R10, RZ, 0x8, R9.reuse ;  /* 0x00000008ff0a7819 */ /* 0x100fe40000011609 */
[----:B------:R-:W-:Y:S01]  /*43d0*/  LOP3.LUT R0, R9, 0xff, RZ, 0xc0, !PT ;  /* 0x000000ff09007812 */ /* 0x000fe200078ec0ff */
[----:B------:R-:W-:Y:S01]  /*43e0*/  IMAD.SHL.U32 R2, R2, 0x100, RZ ;  /* 0x0000010002027824 */ /* 0x000fe200078e00ff */
[--C-:B------:R-:W-:Y:S02]  /*43f0*/  SHF.R.U32.HI R3, RZ, 0x18, R9.reuse ;  /* 0x00000018ff037819 */ /* 0x100fe40000011609 */
[----:B------:R-:W-:Y:S02]  /*4400*/  SHF.R.U32.HI R12, RZ, 0x10, R9 ;  /* 0x00000010ff0c7819 */ /* 0x000fe40000011609 */
[----:B------:R-:W-:-:S02]  /*4410*/  SHF.R.U32.HI R8, RZ, 0x10, R25 ;  /* 0x00000010ff087819 */ /* 0x000fc40000011619 */
[----:B------:R-:W-:Y:S01]  /*4420*/  PRMT R3, R3, 0x654, R0 ;  /* 0x0000065403037816 */ /* 0x000fe20000000000 */
[----:B------:R-:W-:Y:S01]  /*4430*/  IMAD.SHL.U32 R0, R10, 0x100, RZ ;  /* 0x000001000a007824 */ /* 0x000fe200078e00ff */
[----:B------:R-:W-:Y:S01]  /*4440*/  LOP3.LUT R9, R25, 0xff0000ff, RZ, 0xc0, !PT ;  /* 0xff0000ff19097812 */ /* 0x000fe200078ec0ff */
[----:B------:R-:W-:-:S03]  /*4450*/  IMAD.U32 R8, R8, 0x10000, RZ ;  /* 0x0001000008087824 */ /* 0x000fc600078e00ff */
[----:B------:R-:W-:Y:S01]  /*4460*/  LOP3.LUT R11, R9, 0xff00, R2, 0xf8, !PT ;  /* 0x0000ff00090b7812 */ /* 0x000fe200078ef802 */
[----:B------:R-:W-:Y:S01]  /*4470*/  IMAD.U32 R2, R12, 0x10000, RZ ;  /* 0x000100000c027824 */ /* 0x000fe200078e00ff */
[----:B------:R-:W-:Y:S02]  /*4480*/  LOP3.LUT R3, R3, 0xff00, R0, 0xf8, !PT ;  /* 0x0000ff0003037812 */ /* 0x000fe400078ef800 */
[----:B------:R-:W-:Y:S02]  /*4490*/  F2FP.F16.E4M3.UNPACK_B R9, R82.H1 ;  /* 0x00000052ff09723e */ /* 0x000fe400030006ff */
[-C--:B-1----:R-:W-:Y:S02]  /*44a0*/  F2FP.F16.E4M3.UNPACK_B R0, R5.reuse ;  /* 0x00000005ff00723e */ /* 0x082fe400020006ff */
[----:B------:R-:W-:Y:S01]  /*44b0*/  LOP3.LUT R13, R11, 0xff0000, R8, 0xf8, !PT ;  /* 0x00ff00000b0d7812 */ /* 0x000fe200078ef808 */
[--C-:B------:R-:W-:Y:S01]  /*44c0*/  HADD2.F32 R11, -RZ, R9.reuse.H0_H0 ;  /* 0x20000009ff0b7230 */ /* 0x100fe20000004100 */
[----:B------:R-:W-:Y:S01]  /*44d0*/  LOP3.LUT R10, R3, 0xff0000, R2, 0xf8, !PT ;  /* 0x00ff0000030a7812 */ /* 0x000fe200078ef802 */
[--C-:B------:R-:W-:Y:S01]  /*44e0*/  HADD2.F32 R2, -RZ, R0.reuse.H1_H1 ;  /* 0x30000000ff027230 */ /* 0x100fe20000004100 */
[----:B------:R-:W-:Y:S01]  /*44f0*/  F2FP.F16.E4M3.UNPACK_B R8, R38.H1 ;  /* 0x00000026ff08723e */ /* 0x000fe200030006ff */
[----:B------:R-:W-:Y:S01]  /*4500*/  HADD2.F32 R12, -RZ, R9.H1_H1 ;  /* 0x30000009ff0c7230 */ /* 0x000fe20000004100 */
[----:B------:R-:W-:Y:S01]  /*4510*/  F2FP.F16.E4M3.UNPACK_B R5, R5.H1 ;  /* 0x00000005ff05723e */ /* 0x000fe200030006ff */
[----:B------:R-:W-:-:S02]  /*4520*/  HADD2.F32 R0, -RZ, R0.H0_H0 ;  /* 0x20000000ff007230 */ /* 0x000fc40000004100 */
[-C--:B------:R-:W-:Y:S01]  /*4530*/  FMUL.FTZ R25, R2, R11.reuse ;  /* 0x0000000b02197220 */ /* 0x080fe20000410000 */
        /* <DEDUP_REMOVED lines=9> */
[----:B------:R-:W-:Y:S01]  /*45d0*/  FMUL.FTZ R12, R5, R12 ;  /* 0x0000000c050c7220 */ /* 0x000fe20000410000 */
[----:B------:R-:W-:-:S02]  /*45e0*/  HADD2.F32 R11, -RZ, R82.H1_H1 ;  /* 0x30000052ff0b7230 */ /* 0x000fc40000004100 */
[----:B------:R-:W-:Y:S01]  /*45f0*/  FFMA.FTZ R28, R5, R8, -R0 ;  /* 0x00000008051c7223 */ /* 0x000fe20000010800 */
[----:B------:R-:W-:Y:S01]  /*4600*/  F2FP.F16.E4M3.UNPACK_B R0, R4.H1 ;  /* 0x00000004ff00723e */ /* 0x000fe200030006ff */
[----:B------:R-:W-:Y:S01]  /*4610*/  FFMA.FTZ R29, R3, R8, R12 ;  /* 0x00000008031d7223 */ /* 0x000fe2000001000c */
[----:B------:R-:W-:Y:S01]  /*4620*/  F2FP.F16.E4M3.UNPACK_B R4, R4 ;  /* 0x00000004ff04723e */ /* 0x000fe200020006ff */
[----:B------:R-:W-:Y:S01]  /*4630*/  HADD2.F32 R9, -RZ, R82.H0_H0 ;  /* 0x20000052ff097230 */ /* 0x000fe20000004100 */
[----:B------:R-:W-:Y:S01]  /*4640*/  F2FP.F16.E4M3.UNPACK_B R38, R38 ;  /* 0x00000026ff26723e */ /* 0x000fe200020006ff */
[--C-:B------:R-:W-:Y:S01]  /*4650*/  HADD2.F32 R2, -RZ, R0.reuse.H0_H0 ;  /* 0x20000000ff027230 */ /* 0x100fe20000004100 */
[----:B------:R-:W-:Y:S01]  /*4660*/  F2FP.SATFINITE.E4M3.F32.PACK_AB_MERGE_C R32, R29, R28, RZ ;  /* 0x0000001c1d20723e */ /* 0x000fe200048070ff */
[----:B------:R-:W-:Y:S02]  /*4670*/  HADD2.F32 R3, -RZ, R0.H1_H1 ;  /* 0x30000000ff037230 */ /* 0x000fe40000004100 */
[----:B------:R-:W-:-:S02]  /*4680*/  HADD2.F32 R0, -RZ, R4.H0_H0 ;  /* 0x20000004ff007230 */ /* 0x000fc40000004100 */
[-C--:B------:R-:W-:Y:S01]  /*4690*/  FMUL.FTZ R24, R2, R11.reuse ;  /* 0x0000000b02187220 */ /* 0x080fe20000410000 */
[----:B------:R-:W-:Y:S02]  /*46a0*/  HADD2.F32 R4, -RZ, R4.H1_H1 ;  /* 0x30000004ff047230 */ /* 0x000fe40000004100 */
[C---:B------:R-:W-:Y:S01]  /*46b0*/  FMUL.FTZ R25, R3.reuse, R11 ;  /* 0x0000000b03197220 */ /* 0x040fe20000410000 */
[--C-:B------:R-:W-:Y:S02]  /*46c0*/  HADD2.F32 R8, -RZ, R38.reuse.H1_H1 ;  /* 0x30000026ff087230 */ /* 0x100fe40000004100 */
[----:B------:R-:W-:Y:S02]  /*46d0*/  HADD2.F32 R5, -RZ, R38.H0_H0 ;  /* 0x20000026ff057230 */ /* 0x000fe40000004100 */
[-C--:B------:R-:W-:Y:S01]  /*46e0*/  FMUL.FTZ R11, R4, R9.reuse ;  /* 0x00000009040b7220 */ /* 0x080fe20000410000 */
[----:B------:R-:W-:Y:S01]  /*46f0*/  FMUL.FTZ R9, R0, R9 ;  /* 0x0000000900097220 */ /* 0x000fe20000410000 */
[-C--:B------:R-:W-:Y:S01]  /*4700*/  FFMA.FTZ R12, R2, R8.reuse, -R25 ;  /* 0x00000008020c7223 */ /* 0x080fe20000010819 */
[----:B------:R-:W-:Y:S01]  /*4710*/  FFMA.FTZ R3, R3, R8, R24 ;  /* 0x0000000803037223 */ /* 0x000fe20000010018 */
[----:B------:R-:W-:Y:S01]  /*4720*/  F2FP.F16.E4M3.UNPACK_B R2, R7.H1 ;  /* 0x00000007ff02723e */ /* 0x000fe200030006ff */
[----:B------:R-:W-:Y:S01]  /*4730*/  FFMA.FTZ R25, R4, R5, R9 ;  /* 0x0000000504197223 */ /* 0x000fe20000010009 */
[----:B------:R-:W-:Y:S01]  /*4740*/  F2FP.F16.E4M3.UNPACK_B R9, R13.H1 ;  /* 0x0000000dff09723e */ /* 0x000fe200030006ff */
[----:B------:R-:W-:Y:S01]  /*4750*/  FFMA.FTZ R24, R0, R5, -R11 ;  /* 0x0000000500187223 */ /* 0x000fe2000001080b */
        /* <DEDUP_REMOVED lines=11> */
[----:B------:R-:W-:Y:S02]  /*4810*/  HADD2.F32 R11, -RZ, R13.H1_H1 ;  /* 0x3000000dff0b7230 */ /* 0x000fe40000004100 */
[C---:B------:R-:W-:Y:S01]  /*4820*/  FMUL.FTZ R31, R3.reuse, R12 ;  /* 0x0000000c031f7220 */ /* 0x040fe20000410000 */
[----:B------:R-:W-:Y:S02]  /*4830*/  HADD2.F32 R0, -RZ, R0.H0_H0 ;  /* 0x20000000ff007230 */ /* 0x000fe40000004100 */
[----:B------:R-:W-:Y:S01]  /*4840*/  FFMA.FTZ R28, R3, R8, -R28 ;  /* 0x00000008031c7223 */ /* 0x000fe2000001081c */
[----:B------:R-:W-:Y:S02]  /*4850*/  HADD2.F32 R3, -RZ, R10.H1_H1 ;  /* 0x3000000aff037230 */ /* 0x000fe40000004100 */
[----:B------:R-:W-:Y:S01]  /*4860*/  FMUL.FTZ R29, R2, R11 ;  /* 0x0000000b021d7220 */ /* 0x000fe20000410000 */
[----:B------:R-:W-:Y:S01]  /*4870*/  F2FP.F16.E4M3.UNPACK_B R7, R7 ;  /* 0x00000007ff07723e */ /* 0x000fe200020006ff */
[----:B------:R-:W-:Y:S01]  /*4880*/  FMUL.FTZ R11, R0, R11 ;  /* 0x0000000b000b7220 */ /* 0x000fe20000410000 */
[----:B------:R-:W-:Y:S01]  /*4890*/  F2FP.F16.E4M3.UNPACK_B R6, R6 ;  /* 0x00000006ff06723e */ /* 0x000fe200020006ff */
[----:B------:R-:W-:Y:S01]  /*48a0*/  FFMA.FTZ R31, R4, R8, R31 ;  /* 0x00000008041f7223 */ /* 0x000fe2000001001f */
[-C--:B------:R-:W-:Y:S01]  /*48b0*/  FFMA.FTZ R29, R0, R3.reuse, -R29 ;  /* 0x00000003001d7223 */ /* 0x080fe2000001081d */
[----:B------:R-:W-:Y:S01]  /*48c0*/  FFMA.FTZ R4, R2, R3, R11 ;  /* 0x0000000302047223 */ /* 0x000fe2000001000b */
[----:B------:R-:W-:-:S02]  /*48d0*/  HADD2.F32 R2, -RZ, R7.H0_H0 ;  /* 0x20000007ff027230 */ /* 0x000fc40000004100 */
[----:B------:R-:W-:Y:S01]  /*48e0*/  HADD2.F32 R7, -RZ, R7.H1_H1 ;  /* 0x30000007ff077230 */ /* 0x000fe20000004100 */
[----:B------:R-:W-:Y:S01]  /*48f0*/  F2FP.SATFINITE.E4M3.F32.PACK_AB_MERGE_C R28, R31, R28, RZ ;  /* 0x0000001c1f1c723e */ /* 0x000fe200048070ff */
[----:B------:R-:W-:Y:S01]  /*4900*/  HADD2.F32 R9, -RZ, R9.H0_H0 ;  /* 0x20000009ff097230 */ /* 0x000fe20000004100 */
[----:B------:R-:W-:Y:S01]  /*4910*/  F2FP.SATFINITE.E4M3.F32.PACK_AB_MERGE_C R29, R4, R29, RZ ;  /* 0x0000001d041d723e */ /* 0x000fe200048070ff */
[--C-:B------:R-:W-:Y:S01]  /*4920*/  HADD2.F32 R0, -RZ, R6.reuse.H0_H0 ;  /* 0x20000006ff007230 */ /* 0x100fe20000004100 */
[----:B------:R-:W-:Y:S01]  /*4930*/  F2FP.SATFINITE.E4M3.F32.PACK_AB_MERGE_C R4, R25, R24, R30 ;  /* 0x000000181904723e */ /* 0x000fe2000480701e */
[----:B------:R-:W-:Y:S02]  /*4940*/  HADD2.F32 R6, -RZ, R6.H1_H1 ;  /* 0x30000006ff067230 */ /* 0x000fe40000004100 */
[-C--:B------:R-:W-:Y:S01]  /*4950*/  FMUL.FTZ R11, R7, R9.reuse ;  /* 0x00000009070b7220 */ /* 0x080fe20000410000 */
[----:B------:R-:W-:Y:S02]  /*4960*/  HADD2.F32 R13, -RZ, R13.H0_H0 ;  /* 0x2000000dff0d7230 */ /* 0x000fe40000004100 */
[----:B------:R-:W-:Y:S01]  /*4970*/  FMUL.FTZ R8, R2, R9 ;  /* 0x0000000902087220 */ /* 0x000fe20000410000 */
[----:B------:R-:W-:-:S02]  /*4980*/  HADD2.F32 R5, -RZ, R5.H0_H0 ;  /* 0x20000005ff057230 */ /* 0x000fc40000004100 */
[----:B------:R-:W-:Y:S02]  /*4990*/  HADD2.F32 R3, -RZ, R10.H0_H0 ;  /* 0x2000000aff037230 */ /* 0x000fe40000004100 */
[-C--:B------:R-:W-:Y:S01]  /*49a0*/  FMUL.FTZ R9, R6, R13.reuse ;  /* 0x0000000d06097220 */ /* 0x080fe20000410000 */
[----:B------:R-:W-:Y:S01]  /*49b0*/  FMUL.FTZ R13, R0, R13 ;  /* 0x0000000d000d7220 */ /* 0x000fe20000410000 */
[-C--:B------:R-:W-:Y:S01]  /*49c0*/  FFMA.FTZ R11, R2, R5.reuse, -R11 ;  /* 0x00000005020b7223 */ /* 0x080fe2000001080b */
[----:B------:R-:W-:Y:S01]  /*49d0*/  FFMA.FTZ R8, R7, R5, R8 ;  /* 0x0000000507087223 */ /* 0x000fe20000010008 */
[-C--:B------:R-:W-:Y:S01]  /*49e0*/  FFMA.FTZ R9, R0, R3.reuse, -R9 ;  /* 0x0000000300097223 */ /* 0x080fe20000010809 */
[----:B------:R-:W-:Y:S01]  /*49f0*/  FFMA.FTZ R6, R6, R3, R13 ;  /* 0x0000000306067223 */ /* 0x000fe2000001000d */
[----:B------:R-:W-:Y:S02]  /*4a00*/  F2FP.SATFINITE.E4M3.F32.PACK_AB_MERGE_C R5, R27, R26, R32 ;  /* 0x0000001a1b05723e */ /* 0x000fe40004807020 */
[----:B------:R-:W-:-:S02]  /*4a10*/  F2FP.SATFINITE.E4M3.F32.PACK_AB_MERGE_C R7, R8, R11, R28 ;  /* 0x0000000b0807723e */ /* 0x000fc4000480701c */
[----:B------:R-:W-:-:S07]  /*4a20*/  F2FP.SATFINITE.E4M3.F32.PACK_AB_MERGE_C R6, R6, R9, R29 ;  /* 0x000000090606723e */ /* 0x000fce000480701d */
.L_x_1763:
[----:B------:R-:W-:Y:S05]  /*4a30*/  BSYNC B1 ;  /* 0x0000000000017941 */ /* 0x000fea0003800000 */
.L_x_1762:
[----:B-1----:R0:W-:Y:S01]  /*4a40*/  ST.E.128 desc[UR36][R14.64], R4 ;  /* 0x000000040e007985 */ /* 0x0021e2000c101d24 */
[----:B------:R-:W-:Y:S05]  /*4a50*/  BRA `(.L_x_1757) ;  /* 0x0000002400d07947 */ /* 0x000fea0003800000 */
.L_x_1739:
[----:B------:R-:W-:Y:S02]  /*4a60*/  ISETP.GE.AND P3, PT, R227, R80, PT ;  /* 0x00000050e300720c */ /* 0x000fe40003f66270 */
[----:B------:R-:W-:Y:S02]  /*4a70*/  CS2R R26, SRZ ;  /* 0x00000000001a7805 */ /* 0x000fe4000001ff00 */
[----:B------:R-:W-:Y:S02]  /*4a80*/  CS2R R24, SRZ ;  /* 0x0000000000187805 */ /* 0x000fe4000001ff00 */
[----:B------:R-:W-:-:S13]  /*4a90*/  ISETP.GE.OR P3, PT, R16, R83, P3 ;  /* 0x000000531000720c */ /* 0x000fda0001f66670 */
[----:B------:R-:W-:Y:S01]  /*4aa0*/  @!P3 IADD3 R29, P4, P5, R40, R6, R63 ;  /* 0x00000006281db210 */ /* 0x000fe20007d9e03f */
[----:B------:R-:W0:Y:S03]  /*4ab0*/  @!P3 LDC.64 R8, c[0x0][0x3e8] ;  /* 0x0000fa00ff08bb82 */ /* 0x000e260000000a00 */
[----:B------:R-:W-:Y:S02]  /*4ac0*/  @!P3 IADD3.X R30, R54, R14, R65, P4, P5 ;  /* 0x0000000e361eb210 */ /* 0x000fe400027ea441 */
[----:B------:R-:W-:-:S03]  /*4ad0*/  ISETP.GE.AND P4, PT, R189, R80, PT ;  /* 0x00000050bd00720c */ /* 0x000fc60003f86270 */
[----:B------:R-:W1:Y:S01]  /*4ae0*/  @!P3 LDC.64 R10, c[0x0][0x400] ;  /* 0x00010000ff0abb82 */ /* 0x000e620000000a00 */
[----:B------:R-:W-:-:S13]  /*4af0*/  ISETP.GE.OR P4, PT, R16, R83, P4 ;  /* 0x000000531000720c */ /* 0x000fda0002786670 */
[----:B------:R-:W2:Y:S02]  /*4b00*/  @!P4 LDC.64 R12, c[0x0][0x3e8] ;  /* 0x0000fa00ff0ccb82 */ /* 0x000ea40000000a00 */
[----:B--2---:R-:W-:Y:S02]  /*4b10*/  @!P4 IADD3 R12, P5, P6, R40, R12, R6 ;  /* 0x0000000c280cc210 */ /* 0x004fe40007ebe006 */
[----:B------:R-:W-:Y:S02]  /*4b20*/  CS2R R6, SRZ ;  /* 0x0000000000067805 */ /* 0x000fe4000001ff00 */
[----:B------:R-:W-:Y:S02]  /*4b30*/  @!P4 IADD3.X R13, R54, R13, R14, P5, P6 ;  /* 0x0000000d360dc210 */ /* 0x000fe40002fec40e */
[----:B------:R-:W2:Y:S02]  /*4b40*/  @!P4 LDC.64 R14, c[0x0][0x400] ;  /* 0x00010000ff0ecb82 */ /* 0x000ea40000000a00 */
[----:B--2---:R-:W-:-:S04]  /*4b50*/  @!P4 IADD3 R14, P5, P6, R20, R14, R4 ;  /* 0x0000000e140ec210 */ /* 0x004fc80007ebe004 */
[----:B------:R-:W-:Y:S02]  /*4b60*/  @!P4 IADD3.X R15, R52, R15, R81, P5, P6 ;  /* 0x0000000f340fc210 */ /* 0x000fe40002fec451 */
[----:B------:R-:W-:Y:S02]  /*4b70*/  @!P3 IADD3 R3, P5, P6, R20, R4, R61 ;  /* 0x000000041403b210 */ /* 0x000fe40007ebe03d */
[----:B------:R-:W-:Y:S01]  /*4b80*/  CS2R R4, SRZ ;  /* 0x0000000000047805 */ /* 0x000fe2000001ff00 */
[----:B------:R-:W2:Y:S01]  /*4b90*/  @!P4 LDG.E.128 R24, desc[UR36][R14.64] ;  /* 0x000000240e18c981 */ /* 0x000ea2000c1e1d00 */
[----:B------:R-:W-:-:S04]  /*4ba0*/  @!P3 IADD3.X R28, R52, R81, R62, P5, P6 ;  /* 0x00000051341cb210 */ /* 0x000fc80002fec43e */
[----:B------:R-:W3:Y:S01]  /*4bb0*/  @!P4 LDG.E.128 R4, desc[UR36][R12.64] ;  /* 0x000000240c04c981 */ /* 0x000ee2000c1e1d00 */
[----:B0-----:R-:W-:-:S05]  /*4bc0*/  @!P3 IADD3 R8, P4, R29, R8, RZ ;  /* 0x000000081d08b210 */ /* 0x001fca0007f9e0ff */
[----:B------:R-:W-:Y:S01]  /*4bd0*/  @!P3 IMAD.X R9, R30, 0x1, R9, P4 ;  /* 0x000000011e09b824 */ /* 0x000fe200020e0609 */
[----:B-1----:R-:W-:Y:S02]  /*4be0*/  @!P3 IADD3 R10, P4, R3, R10, RZ ;  /* 0x0000000a030ab210 */ /* 0x002fe40007f9e0ff */
[----:B------:R-:W-:Y:S02]  /*4bf0*/  CS2R R30, SRZ ;  /* 0x00000000001e7805 */ /* 0x000fe4000001ff00 */
[----:B------:R-:W-:Y:S02]  /*4c00*/  CS2R R34, SRZ ;  /* 0x0000000000227805 */ /* 0x000fe4000001ff00 */
[----:B------:R-:W-:Y:S01]  /*4c10*/  CS2R R32, SRZ ;  /* 0x0000000000207805 */ /* 0x000fe2000001ff00 */
[----:B------:R-:W-:Y:S01]  /*4c20*/  @!P3 IMAD.X R11, R28, 0x1, R11, P4 ;  /* 0x000000011c0bb824 */ /* 0x000fe200020e060b */
[----:B------:R-:W-:-:S04]  /*4c30*/  CS2R R28, SRZ ;  /* 0x00000000001c7805 */ /* 0x000fc8000001ff00 */
[----:B------:R-:W4:Y:S04]  /*4c40*/  @!P3 LDG.E.128 R32, desc[UR36][R10.64] ;  /* 0x000000240a20b981 */ /* 0x000f28000c1e1d00 */
[----:B------:R-:W5:Y:S01]  /*4c50*/  @!P3 LDG.E.128 R28, desc[UR36][R8.64] ;  /* 0x00000024081cb981 */ /* 0x000f62000c1e1d00 */
[----:B------:R-:W-:-:S06]  /*4c60*/  UISETP.NE.AND UP0, UPT, UR61, 0x3, UPT ;  /* 0x000000033d00788c */ /* 0x000fcc000bf05270 */
[----:B------:R-:W-:Y:S02]  /*4c70*/  PLOP3.LUT P5, PT, PT, PT, UP0, 0x80, 0x0 ;  /* 0x000000000000781c */ /* 0x000fe40003faf008 */
[----:B------:R-:W-:Y:S01]  /*4c80*/  ISETP.GE.AND P3, PT, R16, R83, PT ;  /* 0x000000531000720c */ /* 0x000fe20003f66270 */
[----:B--2---:R-:W-:Y:S02]  /*4c90*/  IMAD.MOV.U32 R90, RZ, RZ, R26 ;  /* 0x000000ffff5a7224 */ /* 0x004fe400078e001a */
[----:B------:R-:W-:Y:S02]  /*4ca0*/  IMAD.MOV.U32 R92, RZ, RZ, R24 ;  /* 0x000000ffff5c7224 */ /* 0x000fe400078e0018 */
[----:B---3--:R-:W-:Y:S01]  /*4cb0*/  IMAD.MOV.U32 R88, RZ, RZ, R6 ;  /* 0x000000ffff587224 */ /* 0x008fe200078e0006 */
[----:B------:R-:W-:Y:S01]  /*4cc0*/  MOV R91, R4 ;  /* 0x00000004005b7202 */ /* 0x000fe20000000f00 */
[----:B----4-:R-:W-:Y:S02]  /*4cd0*/  IMAD.MOV.U32 R84, RZ, RZ, R34 ;  /* 0x000000ffff547224 */ /* 0x010fe400078e0022 */
[----:B------:R-:W-:-:S02]  /*4ce0*/  IMAD.MOV.U32 R85, RZ, RZ, R32 ;  /* 0x000000ffff557224 */ /* 0x000fc400078e0020 */
[----:B-----5:R-:W-:Y:S02]  /*4cf0*/  IMAD.MOV.U32 R82, RZ, RZ, R30 ;  /* 0x000000ffff527224 */ /* 0x020fe400078e001e */
[----:B------:R-:W-:Y:S01]  /*4d00*/  IMAD.MOV.U32 R83, RZ, RZ, R28 ;  /* 0x000000ffff537224 */ /* 0x000fe200078e001c */
[----:B------:R-:W-:Y:S06]  /*4d10*/  @!P5 BRA `(.L_x_1764) ;  /* 0x000000000004d947 */ /* 0x000fec0003800000 */
[----:B------:R-:W-:Y:S01]  /*4d20*/  BPT.TRAP 0x1 ;  /* 0x000000040000795c */ /* 0x000fe20000300000 */
.L_x_1764:
[----:B------:R-:W-:Y:S01]  /*4d30*/  IMAD R72, R186, 0x8, R184 ;  /* 0x00000008ba487824 */ /* 0x000fe200078e02b8 */
[----:B------:R-:W-:Y:S01]  /*4d40*/  SHF.L.U32 R81, R195, 0x1f, RZ ;  /* 0x0000001fc3517819 */ /* 0x000fe200000006ff */
[----:B------:R-:W0:Y:S01]  /*4d50*/  LDC R87, c[0x0][0x2f4] ;  /* 0x0000bd00ff577b82 */ /* 0x000e220000000800 */
[----:B------:R-:W-:Y:S02]  /*4d60*/  BSSY B1, `(.L_x_1765) ;  /* 0x0000003000017945 */ /* 0x000fe40003800000 */
[----:B------:R-:W1:Y:S02]  /*4d70*/  SYNCS.PHASECHK.TRANS64.TRYWAIT P4, [R72+URZ+0x28490], R81 ;  /* 0x02849051480075a7 */ /* 0x000e64000808017f */
[----:B-1----:R-:W-:Y:S05]  /*4d80*/  @!P4 BRA `(.L_x_1766) ;  /* 0x0000022c005cc947 */ /* 0x002fea0003800000 */
.L_x_2124:
[----:B------:R-:W-:Y:S05]  /*4d90*/  BSYNC B1 ;  /* 0x0000000000017941 */ /* 0x000fea0003800000 */
.L_x_1765:
[----:B------:R-:W-:Y:S01]  /*4da0*/  UMOV UR4, 0xffffffff ;  /* 0xffffffff00047882 */ /* 0x000fe20000000000 */
[----:B0-----:R-:W-:Y:S02]  /*4db0*/  IADD3 R89, -R56, R87, RZ ;  /* 0x0000005738597210 */ /* 0x001fe40007ffe1ff */
[----:B------:R-:W-:Y:S05]  /*4dc0*/  BRA.DIV UR4, `(.L_x_1767) ;  /* 0x0000022e04607947 */ /* 0x000fea000b800000 */
[----:B------:R0:W2:Y:S04]  /*4dd0*/  SHFL.IDX PT, R3, R2, RZ, 0x181f ;  /* 0x00181fff02037589 */ /* 0x0000a800000e0000 */
[----:B------:R0:W3:Y:S02]  /*4de0*/  SHFL.IDX PT, R38, R0, RZ, 0x181f ;  /* 0x00181fff00267589 */ /* 0x0000e400000e0000 */
.L_x_2128:
        /* <DEDUP_REMOVED lines=18> */
[----:B------:R-:W-:Y:S01]  /*4f10*/  IADD3 R11, R8, R9, R210 ;  /* 0x00000009080b7210 */ /* 0x000fe20007ffe0d2 */
[----:B------:R-:W-:-:S04]  /*4f20*/  IMAD R9, R186, 0x4000, R69 ;  /* 0x00004000ba097824 */ /* 0x000fc800078e0245 */
[----:B------:R-:W-:Y:S02]  /*4f30*/  IMAD R11, R186, 0x4000, R11 ;  /* 0x00004000ba0b7824 */ /* 0x000fe400078e020b */
[C---:B------:R-:W-:Y:S02]  /*4f40*/  IMAD.IADD R9, R184.reuse, 0x1, R9 ;  /* 0x00000001b8097824 */ /* 0x040fe400078e0209 */
[----:B------:R-:W-:-:S04]  /*4f50*/  IMAD.IADD R12, R184, 0x1, R11 ;  /* 0x00000001b80c7824 */ /* 0x000fc800078e020b */
[----:B------:R-:W2:Y:S04]  /*4f60*/  LDS.128 R8, [R9+0x20000] ;  /* 0x0200000009087984 */ /* 0x000ea80000000c00 */
[----:B------:R-:W3:Y:S01]  /*4f70*/  LDS.128 R12, [R12+0x20000] ;  /* 0x020000000c0c7984 */ /* 0x000ee20000000c00 */
[----:B------:R-:W-:Y:S05]  /*4f80*/  @P3 BRA `(.L_x_1771) ;  /* 0x0000000c00583947 */ /* 0x000fea0003800000 */
[--C-:B------:R-:W-:Y:S02]  /*4f90*/  SHF.R.U32.HI R102, RZ, 0x8, R5.reuse ;  /* 0x00000008ff667819 */ /* 0x100fe40000011605 */
[--C-:B------:R-:W-:Y:S02]  /*4fa0*/  SHF.R.U32.HI R103, RZ, 0x18, R5.reuse ;  /* 0x00000018ff677819 */ /* 0x100fe40000011605 */
[----:B------:R-:W-:Y:S02]  /*4fb0*/  LOP3.LUT R4, R5, 0xff, RZ, 0xc0, !PT ;  /* 0x000000ff05047812 */ /* 0x000fe400078ec0ff */
[----:B------:R-:W-:Y:S01]  /*4fc0*/  SHF.R.U32.HI R100, RZ, 0x10, R5 ;  /* 0x00000010ff647819 */ /* 0x000fe20000011605 */
[----:B------:R-:W-:Y:S01]  /*4fd0*/  IMAD.SHL.U32 R5, R102, 0x100, RZ ;  /* 0x0000010066057824 */ /* 0x000fe200078e00ff */
[----:B------:R-:W-:Y:S02]  /*4fe0*/  SHF.R.U32.HI R101, RZ, 0x18, R7 ;  /* 0x00000018ff657819 */ /* 0x000fe40000011607 */
[----:B------:R-:W-:-:S02]  /*4ff0*/  LOP3.LUT R6, R7, 0xff, RZ, 0xc0, !PT ;  /* 0x000000ff07067812 */ /* 0x000fc400078ec0ff */
[--C-:B------:R-:W-:Y:S02]  /*5000*/  SHF.R.U32.HI R97, RZ, 0x8, R7.reuse ;  /* 0x00000008ff617819 */ /* 0x100fe40000011607 */
[----:B------:R-:W-:Y:S02]  /*5010*/  SHF.R.U32.HI R99, RZ, 0x10, R7 ;  /* 0x00000010ff637819 */ /* 0x000fe40000011607 */
[--C-:B------:R-:W-:Y:S02]  /*5020*/  SHF.R.U32.HI R26, RZ, 0x8, R25.reuse ;  /* 0x00000008ff1a7819 */ /* 0x100fe40000011619 */
[----:B------:R-:W-:Y:S02]  /*5030*/  SHF.R.U32.HI R96, RZ, 0x18, R25 ;  /* 0x00000018ff607819 */ /* 0x000fe40000011619 */
[----:B------:R-:W-:Y:S02]  /*5040*/  LOP3.LUT R7, R25, 0xff, RZ, 0xc0, !PT ;  /* 0x000000ff19077812 */ /* 0x000fe400078ec0ff */
[----:B------:R-:W-:-:S02]  /*5050*/  PRMT R4, R103, 0x654, R4 ;  /* 0x0000065467047816 */ /* 0x000fc40000000004 */
[----:B------:R-:W-:Y:S02]  /*5060*/  SHF.R.U32.HI R94, RZ, 0x10, R25 ;  /* 0x00000010ff5e7819 */ /* 0x000fe40000011619 */
[--C-:B------:R-:W-:Y:S02]  /*5070*/  SHF.R.U32.HI R95, RZ, 0x18, R27.reuse ;  /* 0x00000018ff5f7819 */ /* 0x100fe4000001161b */
[----:B------:R-:W-:Y:S02]  /*5080*/  LOP3.LUT R24, R27, 0xff, RZ, 0xc0, !PT ;  /* 0x000000ff1b187812 */ /* 0x000fe400078ec0ff */
[--C-:B------:R-:W-:Y:S02]  /*5090*/  SHF.R.U32.HI R93, RZ, 0x8, R27.reuse ;  /* 0x00000008ff5d7819 */ /* 0x100fe4000001161b */
[----:B------:R-:W-:Y:S01]  /*50a0*/  SHF.R.U32.HI R98, RZ, 0x10, R27 ;  /* 0x00000010ff627819 */ /* 0x000fe2000001161b */
[----:B------:R-:W-:Y:S01]  /*50b0*/  IMAD.SHL.U32 R27, R26, 0x100, RZ ;  /* 0x000001001a1b7824 */ /* 0x000fe200078e00ff */
[----:B---3--:R-:W-:Y:S01]  /*50c0*/  MOV R25, R12 ;  /* 0x0000000c00197202 */ /* 0x008fe20000000f00 */
[----:B------:R-:W-:Y:S01]  /*50d0*/  IMAD.SHL.U32 R93, R93, 0x100, RZ ;  /* 0x000001005d5d7824 */ /* 0x000fe200078e00ff */
[----:B------:R-:W-:Y:S01]  /*50e0*/  PRMT R12, R96, 0x654, R7 ;  /* 0x00000654600c7816 */ /* 0x000fe20000000007 */
[----:B------:R-:W-:Y:S01]  /*50f0*/  IMAD.SHL.U32 R7, R97, 0x100, RZ ;  /* 0x0000010061077824 */ /* 0x000fe200078e00ff */
[----:B------:R-:W-:Y:S01]  /*5100*/  LOP3.LUT R4, R4, 0xff00, R5, 0xf8, !PT ;  /* 0x0000ff0004047812 */ /* 0x000fe200078ef805 */
[----:B------:R-:W-:Y:S01]  /*5110*/  IMAD.U32 R5, R100, 0x10000, RZ ;  /* 0x0001000064057824 */ /* 0x000fe200078e00ff */
[----:B------:R-:W-:-:S02]  /*5120*/  PRMT R6, R101, 0x654, R6 ;  /* 0x0000065465067816 */ /* 0x000fc40000000006 */
[----:B------:R-:W-:Y:S02]  /*5130*/  PRMT R24, R95, 0x654, R24 ;  /* 0x000006545f187816 */ /* 0x000fe40000000018 */
[----:B------:R-:W-:Y:S02]  /*5140*/  LOP3.LUT R96, R12, 0xff00, R27, 0xf8, !PT ;  /* 0x0000ff000c607812 */ /* 0x000fe400078ef81b */
[----:B------:R-:W-:Y:S02]  /*5150*/  LOP3.LUT R7, R6, 0xff00, R7, 0xf8, !PT ;  /* 0x0000ff0006077812 */ /* 0x000fe400078ef807 */
[----:B------:R-:W-:Y:S02]  /*5160*/  F2FP.F16.E4M3.UNPACK_B R95, R92.H1 ;  /* 0x0000005cff5f723e */ /* 0x000fe400030006ff */
[----:B------:R-:W-:Y:S02]  /*5170*/  F2FP.F16.E4M3.UNPACK_B R26, R25.H1 ;  /* 0x00000019ff1a723e */ /* 0x000fe400030006ff */
[----:B--2---:R-:W-:-:S02]  /*5180*/  F2FP.F16.E4M3.UNPACK_B R12, R8.H1 ;  /* 0x00000008ff0c723e */ /* 0x004fc400030006ff */
[----:B------:R-:W-:Y:S01]  /*5190*/  LOP3.LUT R6, R4, 0xff0000, R5, 0xf8, !PT ;  /* 0x00ff000004067812 */ /* 0x000fe200078ef805 */
[----:B------:R-:W-:Y:S01]  /*51a0*/  IMAD.U32 R4, R99, 0x10000, RZ ;  /* 0x0001000063047824 */ /* 0x000fe200078e00ff */
[----:B------:R-:W-:Y:S01]  /*51b0*/  LOP3.LUT R97, R24, 0xff00, R93, 0xf8, !PT ;  /* 0x0000ff0018617812 */ /* 0x000fe200078ef85d */
[----:B------:R-:W-:Y:S01]  /*51c0*/  HADD2.F32 R5, -RZ, R95.H0_H0 ;  /* 0x2000005fff057230 */ /* 0x000fe20000004100 */
[----:B------:R-:W-:Y:S01]  /*51d0*/  F2FP.F16.E4M3.UNPACK_B R93, R91.H1 ;  /* 0x0000005bff5d723e */ /* 0x000fe200030006ff */
[----:B------:R-:W-:Y:S01]  /*51e0*/  HADD2.F32 R27, -RZ, R26.H0_H0 ;  /* 0x2000001aff1b7230 */ /* 0x000fe20000004100 */
[----:B------:R-:W-:Y:S01]  /*51f0*/  LOP3.LUT R4, R7, 0xff0000, R4, 0xf8, !PT ;  /* 0x00ff000007047812 */ /* 0x000fe200078ef804 */
[----:B------:R-:W-:Y:S01]  /*5200*/  HADD2.F32 R24, -RZ, R12.H0_H0 ;  /* 0x2000000cff187230 */ /* 0x000fe20000004100 */
[----:B------:R-:W-:Y:S01]  /*5210*/  SHF.L.U32 R98, R98, 0x10, RZ ;  /* 0x0000001062627819 */ /* 0x000fe200000006ff */
[----:B------:R-:W-:Y:S02]  /*5220*/  IMAD.U32 R7, R94, 0x10000, RZ ;  /* 0x000100005e077824 */ /* 0x000fe400078e00ff */
[----:B------:R-:W-:Y:S01]  /*5230*/  FMUL.FTZ R99, R27, R5 ;  /* 0x000000051b637220 */ /* 0x000fe20000410000 */
[----:B------:R-:W-:-:S02]  /*5240*/  HADD2.F32 R94, -RZ, R93.H0_H0 ;  /* 0x2000005dff5e7230 */ /* 0x000fc40000004100 */
[C---:B------:R-:W-:Y:S01]  /*5250*/  FMUL.FTZ R100, R24.reuse, R5 ;  /* 0x0000000518647220 */ /* 0x040fe20000410000 */
[----:B------:R-:W-:Y:S01]  /*5260*/  F2FP.F16.E4M3.UNPACK_B R92, R92 ;  /* 0x0000005cff5c723e */ /* 0x000fe200020006ff */
[----:B------:R-:W-:Y:S01]  /*5270*/  HADD2.F32 R93, -RZ, R93.H1_H1 ;  /* 0x3000005dff5d7230 */ /* 0x000fe20000004100 */
[----:B------:R-:W-:Y:S01]  /*5280*/  F2FP.F16.E4M3.UNPACK_B R25, R25 ;  /* 0x00000019ff19723e */ /* 0x000fe200020006ff */
[-C--:B------:R-:W-:Y:S01]  /*5290*/  FFMA.FTZ R99, R24, R94.reuse, -R99 ;  /* 0x0000005e18637223 */ /* 0x080fe20000010863 */
[----:B------:R-:W-:Y:S01]  /*52a0*/  FFMA.FTZ R100, R27, R94, R100 ;  /* 0x0000005e1b647223 */ /* 0x000fe20000010064 */
[----:B------:R-:W-:Y:S01]  /*52b0*/  HADD2.F32 R94, -RZ, R95.H1_H1 ;  /* 0x3000005fff5e7230 */ /* 0x000fe20000004100 */
[----:B------:R-:W-:Y:S01]  /*52c0*/  F2FP.F16.E4M3.UNPACK_B R8, R8 ;  /* 0x00000008ff08723e */ /* 0x000fe200020006ff */
[----:B------:R-:W-:Y:S01]  /*52d0*/  HADD2.F32 R27, -RZ, R26.H1_H1 ;  /* 0x3000001aff1b7230 */ /* 0x000fe20000004100 */
[----:B------:R-:W-:Y:S01]  /*52e0*/  LOP3.LUT R5, R97, 0xff0000, R98, 0xf8, !PT ;  /* 0x00ff000061057812 */ /* 0x000fe200078ef862 */
[----:B------:R-:W-:Y:S01]  /*52f0*/  HADD2.F32 R24, -RZ, R12.H1_H1 ;  /* 0x3000000cff187230 */ /* 0x000fe20000004100 */
[----:B------:R-:W-:Y:S01]  /*5300*/  F2FP.F16.E4M3.UNPACK_B R91, R91 ;  /* 0x0000005bff5b723e */ /* 0x000fe200020006ff */
[----:B------:R-:W-:-:S02]  /*5310*/  HADD2.F32 R95, -RZ, R92.H0_H0 ;  /* 0x2000005cff5f7230 */ /* 0x000fc40000004100 */
[CC--:B------:R-:W-:Y:S01]  /*5320*/  FMUL.FTZ R97, R27.reuse, R94.reuse ;  /* 0x0000005e1b617220 */ /* 0x0c0fe20000410000 */
[----:B------:R-:W-:Y:S02]  /*5330*/  HADD2.F32 R26, -RZ, R25.H0_H0 ;  /* 0x20000019ff1a7230 */ /* 0x000fe40000004100 */
[----:B------:R-:W-:Y:S01]  /*5340*/  FMUL.FTZ R94, R24, R94 ;  /* 0x0000005e185e7220 */ /* 0x000fe20000410000 */
[----:B------:R-:W-:Y:S01]  /*5350*/  HADD2.F32 R12, -RZ, R8.H0_H0 ;  /* 0x20000008ff0c7230 */ /* 0x000fe20000004100 */
[----:B------:R-:W-:Y:S01]  /*5360*/  LOP3.LUT R7, R96, 0xff0000, R7, 0xf8, !PT ;  /* 0x00ff000060077812 */ /* 0x000fe200078ef807 */
[-C--:B------:R-:W-:Y:S01]  /*5370*/  FFMA.FTZ R96, R24, R93.reuse, -R97 ;  /* 0x0000005d18607223 */ /* 0x080fe20000010861 */
[----:B------:R-:W-:Y:S01]  /*5380*/  FFMA.FTZ R101, R27, R93, R94 ;  /* 0x0000005d1b657223 */ /* 0x000fe2000001005e */
[----:B------:R-:W-:Y:S02]  /*5390*/  HADD2.F32 R27, -RZ, R91.H0_H0 ;  /* 0x2000005bff1b7230 */ /* 0x000fe40000004100 */
[-C--:B------:R-:W-:Y:S01]  /*53a0*/  FMUL.FTZ R93, R26, R95.reuse ;  /* 0x0000005f1a5d7220 */ /* 0x080fe20000410000 */
[----:B------:R-:W-:Y:S01]  /*53b0*/  FMUL.FTZ R95, R12, R95 ;  /* 0x0000005f0c5f7220 */ /* 0x000fe20000410000 */
[----:B------:R-:W-:Y:S01]  /*53c0*/  HADD2.F32 R92, -RZ, R92.H1_H1 ;  /* 0x3000005cff5c7230 */ /* 0x000fe20000004100 */
[----:B------:R-:W-:Y:S01]  /*53d0*/  F2FP.F16.E4M3.UNPACK_B R24, R14.H1 ;  /* 0x0000000eff18723e */ /* 0x000fe200030006ff */
[----:B------:R-:W-:-:S02]  /*53e0*/  HADD2.F32 R25, -RZ, R25.H1_H1 ;  /* 0x30000019ff197230 */ /* 0x000fc40000004100 */
[-C--:B------:R-:W-:Y:S01]  /*53f0*/  FFMA.FTZ R94, R12, R27.reuse, -R93 ;  /* 0x0000001b0c5e7223 */ /* 0x080fe2000001085d */
[----:B------:R-:W-:Y:S01]  /*5400*/  FFMA.FTZ R95, R26, R27, R95 ;  /* 0x0000001b1a5f7223 */ /* 0x000fe2000001005f */
[----:B------:R-:W-:Y:S01]  /*5410*/  HADD2.F32 R8, -RZ, R8.H1_H1 ;  /* 0x30000008ff087230 */ /* 0x000fe20000004100 */
[----:B------:R-:W-:Y:S01]  /*5420*/  F2FP.F16.E4M3.UNPACK_B R12, R90.H1 ;  /* 0x0000005aff0c723e */ /* 0x000fe200030006ff */
[----:B------:R-:W-:Y:S02]  /*5430*/  HADD2.F32 R91, -RZ, R91.H1_H1 ;  /* 0x3000005bff5b7230 */ /* 0x000fe40000004100 */
[-C--:B------:R-:W-:Y:S01]  /*5440*/  FMUL.FTZ R27, R25, R92.reuse ;  /* 0x0000005c191b7220 */ /* 0x080fe20000410000 */
[----:B------:R-:W-:Y:S02]  /*5450*/  HADD2.F32 R26, -RZ, R24.H0_H0 ;  /* 0x20000018ff1a7230 */ /* 0x000fe40000004100 */
[----:B------:R-:W-:Y:S01]  /*5460*/  FMUL.FTZ R92, R8, R92 ;  /* 0x0000005c085c7220 */ /* 0x000fe20000410000 */
[----:B------:R-:W-:-:S02]  /*5470*/  HADD2.F32 R93, -RZ, R12.H0_H0 ;  /* 0x2000000cff5d7230 */ /* 0x000fc40000004100 */
[-C--:B------:R-:W-:Y:S01]  /*5480*/  FFMA.FTZ R97, R8, R91.reuse, -R27 ;  /* 0x0000005b08617223 */ /* 0x080fe2000001081b */
[----:B------:R-:W-:Y:S01]  /*5490*/  F2FP.F16.E4M3.UNPACK_B R27, R88.H1 ;  /* 0x00000058ff1b723e */ /* 0x000fe200030006ff */
[----:B------:R-:W-:Y:S01]  /*54a0*/  FFMA.FTZ R92, R25, R91, R92 ;  /* 0x0000005b195c7223 */ /* 0x000fe2000001005c */
[----:B------:R-:W-:Y:S01]  /*54b0*/  F2FP.F16.E4M3.UNPACK_B R8, R10.H1 ;  /* 0x0000000aff08723e */ /* 0x000fe200030006ff */
[----:B------:R-:W-:Y:S02]  /*54c0*/  HADD2.F32 R91, -RZ, R12.H1_H1 ;  /* 0x3000000cff5b7230 */ /* 0x000fe40000004100 */
[----:B------:R-:W-:Y:S01]  /*54d0*/  FMUL.FTZ R103, R26, R93 ;  /* 0x0000005d1a677220 */ /* 0x000fe20000410000 */
[----:B------:R-:W-:Y:S01]  /*54e0*/  HADD2.F32 R25, -RZ, R27.H0_H0 ;  /* 0x2000001bff197230 */ /* 0x000fe20000004100 */
[----:B------:R-:W-:Y:S01]  /*54f0*/  F2FP.F16.E4M3.UNPACK_B R14, R14 ;  /* 0x0000000eff0e723e */ /* 0x000fe200020006ff */
[----:B------:R-:W-:Y:S01]  /*5500*/  HADD2.F32 R12, -RZ, R8.H0_H0 ;  /* 0x20000008ff0c7230 */ /* 0x000fe20000004100 */
[----:B------:R-:W-:Y:S01]  /*5510*/  F2FP.F16.E4M3.UNPACK_B R90, R90 ;  /* 0x0000005aff5a723e */ /* 0x000fe200020006ff */
[----:B------:R-:W-:Y:S01]  /*5520*/  HADD2.F32 R24, -RZ, R24.H1_H1 ;  /* 0x30000018ff187230 */ /* 0x000fe20000004100 */
[----:B------:R-:W-:Y:S01]  /*5530*/  F2FP.F16.E4M3.UNPACK_B R10, R10 ;  /* 0x0000000aff0a723e */ /* 0x000fe200020006ff */
[----:B------:R-:W-:-:S02]  /*5540*/  HADD2.F32 R8, -RZ, R8.H1_H1 ;  /* 0x30000008ff087230 */ /* 0x000fc40000004100 */
[C---:B------:R-:W-:Y:S01]  /*5550*/  FFMA.FTZ R98, R12.reuse, R25, -R103 ;  /* 0x000000190c627223 */ /* 0x040fe20000010867 */
[----:B------:R-:W-:Y:S02]  /*5560*/  HADD2.F32 R27, -RZ, R27.H1_H1 ;  /* 0x3000001bff1b7230 */ /* 0x000fe40000004100 */
[----:B------:R-:W-:Y:S01]  /*5570*/  FMUL.FTZ R93, R12, R93 ;  /* 0x0000005d0c5d7220 */ /* 0x000fe20000410000 */
[-C--:B------:R-:W-:Y:S01]  /*5580*/  FMUL.FTZ R103, R24, R91.reuse ;  /* 0x0000005b18677220 */ /* 0x080fe20000410000 */
[----:B------:R-:W-:Y:S01]  /*5590*/  FMUL.FTZ R91, R8, R91 ;  /* 0x0000005b085b7220 */ /* 0x000fe20000410000 */
[----:B------:R-:W-:Y:S02]  /*55a0*/  HADD2.F32 R12, -RZ, R14.H0_H0 ;  /* 0x2000000eff0c7230 */ /* 0x000fe40000004100 */
[----:B------:R-:W-:Y:S01]  /*55b0*/  FFMA.FTZ R26, R26, R25, R93 ;  /* 0x000000191a1a7223 */ /* 0x000fe2000001005d */
[-C--:B------:R-:W-:Y:S01]  /*55c0*/  FFMA.FTZ R107, R8, R27.reuse, -R103 ;  /* 0x0000001b086b7223 */ /* 0x080fe20000010867 */
[----:B------:R-:W-:Y:S01]  /*55d0*/  FFMA.FTZ R109, R24, R27, R91 ;  /* 0x0000001b186d7223 */ /* 0x000fe2000001005b */
[----:B------:R-:W-:Y:S01]  /*55e0*/  HADD2.F32 R93, -RZ, R90.H1_H1 ;  /* 0x3000005aff5d7230 */ /* 0x000fe20000004100 */
[----:B------:R-:W-:Y:S01]  /*55f0*/  F2FP.F16.E4M3.UNPACK_B R88, R88 ;  /* 0x00000058ff58723e */ /* 0x000fe200020006ff */
[----:B------:R-:W-:Y:S01]  /*5600*/  HADD2.F32 R8, -RZ, R10.H0_H0 ;  /* 0x2000000aff087230 */ /* 0x000fe20000004100 */
[-C--:B------:R-:W-:Y:S01]  /*5610*/  F2FP.F16.E4M3.UNPACK_B R24, R9.reuse ;  /* 0x00000009ff18723e */ /* 0x080fe200020006ff */
[----:B------:R-:W-:Y:S01]  /*5620*/  HADD2.F32 R14, -RZ, R14.H1_H1 ;  /* 0x3000000eff0e7230 */ /* 0x000fe20000004100 */
[----:B------:R-:W-:Y:S01]  /*5630*/  F2FP.F16.E4M3.UNPACK_B R9, R9.H1 ;  /* 0x00000009ff09723e */ /* 0x000fe200030006ff */
[----:B------:R-:W-:Y:S01]  /*5640*/  HADD2.F32 R91, -RZ, R90.H0_H0 ;  /* 0x2000005aff5b7230 */ /* 0x000fe20000004100 */
[----:B------:R-:W-:Y:S01]  /*5650*/  F2FP.SATFINITE.E4M3.F32.PACK_AB_MERGE_C R98, R107, R98, RZ ;  /* 0x000000626b62723e */ /* 0x000fe200048070ff */
[----:B------:R-:W-:-:S02]  /*5660*/  HADD2.F32 R10, -RZ, R10.H1_H1 ;  /* 0x3000000aff0a7230 */ /* 0x000fc40000004100 */
[----:B------:R-:W-:Y:S01]  /*5670*/  FMUL.FTZ R105, R14, R93 ;  /* 0x0000005d0e697220 */ /* 0x000fe20000410000 */
[--C-:B------:R-:W-:Y:S02]  /*5680*/  HADD2.F32 R27, -RZ, R88.reuse.H1_H1 ;  /* 0x30000058ff1b7230 */ /* 0x100fe40000004100 */
[----:B------:R-:W-:Y:S01]  /*5690*/  FMUL.FTZ R103, R12, R91 ;  /* 0x0000005b0c677220 */ /* 0x000fe20000410000 */
[----:B------:R-:W-:Y:S02]  /*56a0*/  HADD2.F32 R25, -RZ, R88.H0_H0 ;  /* 0x20000058ff197230 */ /* 0x000fe40000004100 */
[----:B------:R-:W-:Y:S01]  /*56b0*/  FMUL.FTZ R93, R10, R93 ;  /* 0x0000005d0a5d7220 */ /* 0x000fe20000410000 */
[----:B------:R-:W-:Y:S01]  /*56c0*/  FMUL.FTZ R91, R8, R91 ;  /* 0x0000005b085b7220 */ /* 0x000fe20000410000 */
[-C--:B------:R-:W-:Y:S01]  /*56d0*/  FFMA.FTZ R10, R10, R27.reuse, -R105 ;  /* 0x0000001b0a0a7223 */ /* 0x080fe20000010869 */
[----:B------:R-:W-:Y:S01]  /*56e0*/  F2FP.F16.E4M3.UNPACK_B R88, R6 ;  /* 0x00000006ff58723e */ /* 0x000fe200020006ff */
[----:B------:R-:W-:Y:S01]  /*56f0*/  FFMA.FTZ R93, R14, R27, R93 ;  /* 0x0000001b0e5d7223 */ /* 0x000fe2000001005d */
[-C--:B------:R-:W-:Y:S01]  /*5700*/  FFMA.FTZ R90, R12, R25.reuse, R91 ;  /* 0x000000190c5a7223 */ /* 0x080fe2000001005b */
[----:B------:R-:W-:Y:S01]  /*5710*/  F2FP.SATFINITE.E4M3.F32.PACK_AB_MERGE_C R14, R109, R26, RZ ;  /* 0x0000001a6d0e723e */ /* 0x000fe200048070ff */
[----:B------:R-:W-:Y:S01]  /*5720*/  FFMA.FTZ R103, R8, R25, -R103 ;  /* 0x0000001908677223 */ /* 0x000fe20000010867 */
[----:B------:R-:W-:Y:S01]  /*5730*/  F2FP.SATFINITE.E4M3.F32.PACK_AB_MERGE_C R12, R101, R100, RZ ;  /* 0x00000064650c723e */ /* 0x000fe200048070ff */
[--C-:B------:R-:W-:Y:S01]  /*5740*/  HADD2.F32 R25, -RZ, R24.reuse.H0_H0 ;  /* 0x20000018ff197230 */ /* 0x100fe20000004100 */
[----:B------:R-:W-:Y:S01]  /*5750*/  F2FP.F16.E4M3.UNPACK_B R26, R13 ;  /* 0x0000000dff1a723e */ /* 0x000fe200020006ff */
[----:B------:R-:W-:Y:S01]  /*5760*/  HADD2.F32 R24, -RZ, R24.H1_H1 ;  /* 0x30000018ff187230 */ /* 0x000fe20000004100 */
[----:B------:R-:W-:-:S02]  /*5770*/  F2FP.F16.E4M3.UNPACK_B R91, R7 ;  /* 0x00000007ff5b723e */ /* 0x000fc400020006ff */
[----:B------:R-:W-:Y:S01]  /*5780*/  F2FP.SATFINITE.E4M3.F32.PACK_AB_MERGE_C R12, R92, R95, R12 ;  /* 0x0000005f5c0c723e */ /* 0x000fe2000480700c */
[----:B------:R-:W-:Y:S01]  /*5790*/  HADD2.F32 R27, -RZ, R26.H0_H0 ;  /* 0x2000001aff1b7230 */ /* 0x000fe20000004100 */
[----:B------:R-:W-:Y:S01]  /*57a0*/  F2FP.SATFINITE.E4M3.F32.PACK_AB_MERGE_C R8, R96, R99, RZ ;  /* 0x000000636008723e */ /* 0x000fe200048070ff */
[--C-:B------:R-:W-:Y:S01]  /*57b0*/  HADD2.F32 R92, -RZ, R91.reuse.H0_H0 ;  /* 0x2000005bff5c7230 */ /* 0x100fe20000004100 */
[----:B------:R-:W-:Y:S01]  /*57c0*/  F2FP.SATFINITE.E4M3.F32.PACK_AB_MERGE_C R14, R93, R90, R14 ;  /* 0x0000005a5d0e723e */ /* 0x000fe2000480700e */
[----:B------:R-:W-:Y:S01]  /*57d0*/  HADD2.F32 R90, -RZ, R88.H0_H0 ;  /* 0x20000058ff5a7230 */ /* 0x000fe20000004100 */
[----:B------:R-:W-:Y:S01]  /*57e0*/  F2FP.SATFINITE.E4M3.F32.PACK_AB_MERGE_C R8, R97, R94, R8 ;  /* 0x0000005e6108723e */ /* 0x000fe20004807008 */
[----:B------:R-:W-:Y:S02]  /*57f0*/  HADD2.F32 R26, -RZ, R26.H1_H1 ;  /* 0x3000001aff1a7230 */ /* 0x000fe40000004100 */
[-C--:B------:R-:W-:Y:S01]  /*5800*/  FMUL.FTZ R94, R27, R92.reuse ;  /* 0x0000005c1b5e7220 */ /* 0x080fe20000410000 */
[C---:B------:R-:W-:Y:S01]  /*5810*/  FMUL.FTZ R92, R25.reuse, R92 ;  /* 0x0000005c195c7220 */ /* 0x040fe20000410000 */
[----:B------:R-:W-:Y:S01]  /*5820*/  HADD2.F32 R91, -RZ, R91.H1_H1 ;  /* 0x3000005bff5b7230 */ /* 0x000fe20000004100 */
[----:B------:R-:W-:Y:S01]  /*5830*/  F2FP.F16.E4M3.UNPACK_B R13, R13.H1 ;  /* 0x0000000dff0d723e */ /* 0x000fe200030006ff */
[-C--:B------:R-:W-:Y:S01]  /*5840*/  FFMA.FTZ R94, R25, R90.reuse, -R94 ;  /* 0x0000005a195e7223 */ /* 0x080fe2000001085e */
[----:B------:R-:W-:Y:S01]  /*5850*/  FFMA.FTZ R93, R27, R90, R92 ;  /* 0x0000005a1b5d7223 */ /* 0x000fe2000001005c */
[----:B------:R-:W-:-:S02]  /*5860*/  HADD2.F32 R25, -RZ, R88.H1_H1 ;  /* 0x30000058ff197230 */ /* 0x000fc40000004100 */
[-C--:B------:R-:W-:Y:S01]  /*5870*/  FMUL.FTZ R27, R26, R91.reuse ;  /* 0x0000005b1a1b7220 */ /* 0x080fe20000410000 */
[C---:B------:R-:W-:Y:S01]  /*5880*/  FMUL.FTZ R91, R24.reuse, R91 ;  /* 0x0000005b185b7220 */ /* 0x040fe20000410000 */
[----:B------:R-:W-:Y:S02]  /*5890*/  F2FP.F16.E4M3.UNPACK_B R6, R6.H1 ;  /* 0x00000006ff06723e */ /* 0x000fe400030006ff */
[----:B------:R-:W-:Y:S01]  /*58a0*/  FFMA.FTZ R95, R24, R25, -R27 ;  /* 0x00000019185f7223 */ /* 0x000fe2000001081b */
[----:B------:R-:W-:Y:S01]  /*58b0*/  F2FP.F16.E4M3.UNPACK_B R27, R7.H1 ;  /* 0x00000007ff1b723e */ /* 0x000fe200030006ff */
[----:B------:R-:W-:Y:S01]  /*58c0*/  FFMA.FTZ R96, R26, R25, R91 ;  /* 0x000000191a607223 */ /* 0x000fe2000001005b */
[----:B------:R-:W-:Y:S01]  /*58d0*/  HADD2.F32 R7, -RZ, R9.H0_H0 ;  /* 0x20000009ff077230 */ /* 0x000fe20000004100 */
[----:B------:R-:W-:Y:S01]  /*58e0*/  F2FP.SATFINITE.E4M3.F32.PACK_AB_MERGE_C R10, R10, R103, R98 ;  /* 0x000000670a0a723e */ /* 0x000fe20004807062 */
[----:B------:R-:W-:Y:S02]  /*58f0*/  HADD2.F32 R24, -RZ, R13.H0_H0 ;  /* 0x2000000dff187230 */ /* 0x000fe40000004100 */
[----:B------:R-:W-:-:S02]  /*5900*/  HADD2.F32 R26, -RZ, R27.H0_H0 ;  /* 0x2000001bff1a7230 */ /* 0x000fc40000004100 */
[----:B------:R-:W-:Y:S02]  /*5910*/  HADD2.F32 R13, -RZ, R13.H1_H1 ;  /* 0x3000000dff0d7230 */ /* 0x000fe40000004100 */
[----:B------:R-:W-:Y:S02]  /*5920*/  HADD2.F32 R88, -RZ, R27.H1_H1 ;  /* 0x3000001bff587230 */ /* 0x000fe40000004100 */
[-C--:B------:R-:W-:Y:S01]  /*5930*/  FMUL.FTZ R90, R24, R26.reuse ;  /* 0x0000001a185a7220 */ /* 0x080fe20000410000 */
[----:B------:R-:W-:Y:S02]  /*5940*/  HADD2.F32 R9, -RZ, R9.H1_H1 ;  /* 0x30000009ff097230 */ /* 0x000fe40000004100 */
[----:B------:R-:W-:Y:S01]  /*5950*/  FMUL.FTZ R27, R7, R26 ;  /* 0x0000001a071b7220 */ /* 0x000fe20000410000 */
[--C-:B------:R-:W-:Y:S02]  /*5960*/  HADD2.F32 R25, -RZ, R6.reuse.H0_H0 ;  /* 0x20000006ff197230 */ /* 0x100fe40000004100 */
[----:B------:R-:W-:-:S02]  /*5970*/  HADD2.F32 R26, -RZ, R6.H1_H1 ;  /* 0x30000006ff1a7230 */ /* 0x000fc40000004100 */
[-C--:B------:R-:W-:Y:S01]  /*5980*/  FMUL.FTZ R6, R13, R88.reuse ;  /* 0x000000580d067220 */ /* 0x080fe20000410000 */
[----:B------:R-:W-:Y:S01]  /*5990*/  FMUL.FTZ R88, R9, R88 ;  /* 0x0000005809587220 */ /* 0x000fe20000410000 */
[-C--:B------:R-:W-:Y:S01]  /*59a0*/  FFMA.FTZ R98, R24, R25.reuse, R27 ;  /* 0x0000001918627223 */ /* 0x080fe2000001001b */
[----:B------:R-:W-:Y:S01]  /*59b0*/  FFMA.FTZ R97, R7, R25, -R90 ;  /* 0x0000001907617223 */ /* 0x000fe2000001085a */
[-C--:B------:R-:W-:Y:S01]  /*59c0*/  FFMA.FTZ R100, R9, R26.reuse, -R6 ;  /* 0x0000001a09647223 */ /* 0x080fe20000010806 */
[----:B------:R-:W-:Y:S01]  /*59d0*/  F2FP.F16.E4M3.UNPACK_B R24, R15 ;  /* 0x0000000fff18723e */ /* 0x000fe200020006ff */
[----:B------:R-:W-:Y:S01]  /*59e0*/  FFMA.FTZ R99, R13, R26, R88 ;  /* 0x0000001a0d637223 */ /* 0x000fe20000010058 */
[----:B------:R-:W-:Y:S02]  /*59f0*/  F2FP.F16.E4M3.UNPACK_B R6, R11 ;  /* 0x0000000bff06723e */ /* 0x000fe400020006ff */
[----:B------:R-:W-:Y:S01]  /*5a00*/  F2FP.F16.E4M3.UNPACK_B R15, R15.H1 ;  /* 0x0000000fff0f723e */ /* 0x000fe200030006ff */
[----:B------:R-:W-:Y:S01]  /*5a10*/  HADD2.F32 R13, -RZ, R24.H0_H0 ;  /* 0x20000018ff0d7230 */ /* 0x000fe20000004100 */
[----:B------:R-:W-:Y:S01]  /*5a20*/  F2FP.F16.E4M3.UNPACK_B R90, R5.H1 ;  /* 0x00000005ff5a723e */ /* 0x000fe200030006ff */
[----:B------:R-:W-:Y:S01]  /*5a30*/  HADD2.F32 R7, -RZ, R6.H0_H0 ;  /* 0x20000006ff077230 */ /* 0x000fe20000004100 */
[----:B------:R-:W-:Y:S01]  /*5a40*/  F2FP.F16.E4M3.UNPACK_B R11, R11.H1 ;  /* 0x0000000bff0b723e */ /* 0x000fe200030006ff */
[----:B------:R-:W-:Y:S01]  /*5a50*/  HADD2.F32 R24, -RZ, R24.H1_H1 ;  /* 0x30000018ff187230 */ /* 0x000fe20000004100 */
        /* <DEDUP_REMOVED lines=12> */
[-C--:B------:R-:W-:Y:S01]  /*5b20*/  FMUL.FTZ R102, R13, R92.reuse ;  /* 0x0000005c0d667220 */ /* 0x080fe20000410000 */
[----:B------:R-:W-:Y:S01]  /*5b30*/  FMUL.FTZ R91, R9, R91 ;  /* 0x0000005b095b7220 */ /* 0x000fe20000410000 */
[C---:B------:R-:W-:Y:S01]  /*5b40*/  FMUL.FTZ R92, R7.reuse, R92 ;  /* 0x0000005c075c7220 */ /* 0x040fe20000410000 */
[----:B------:R-:W-:Y:S02]  /*5b50*/  HADD2.F32 R15, -RZ, R15.H1_H1 ;  /* 0x3000000fff0f7230 */ /* 0x000fe40000004100 */
[----:B------:R-:W-:Y:S01]  /*5b60*/  FFMA.FTZ R102, R7, R26, -R102 ;  /* 0x0000001a07667223 */ /* 0x000fe20000010866 */
[----:B------:R-:W-:Y:S02]  /*5b70*/  HADD2.F32 R90, -RZ, R90.H1_H1 ;  /* 0x3000005aff5a7230 */ /* 0x000fe40000004100 */
[----:B------:R-:W-:Y:S01]  /*5b80*/  FFMA.FTZ R91, R4, R27, R91 ;  /* 0x0000001b045b7223 */ /* 0x000fe2000001005b */
[----:B------:R-:W-:-:S02]  /*5b90*/  HADD2.F32 R11, -RZ, R11.H1_H1 ;  /* 0x3000000bff0b7230 */ /* 0x000fc40000004100 */
[----:B------:R-:W-:Y:S01]  /*5ba0*/  FFMA.FTZ R92, R13, R26, R92 ;  /* 0x0000001a0d5c7223 */ /* 0x000fe2000001005c */
[----:B------:R-:W-:Y:S02]  /*5bb0*/  HADD2.F32 R7, -RZ, R88.H1_H1 ;  /* 0x30000058ff077230 */ /* 0x000fe40000004100 */
[-C--:B------:R-:W-:Y:S01]  /*5bc0*/  FMUL.FTZ R26, R15, R90.reuse ;  /* 0x0000005a0f1a7220 */ /* 0x080fe20000410000 */
[----:B------:R-:W-:Y:S02]  /*5bd0*/  HADD2.F32 R4, -RZ, R25.H1_H1 ;  /* 0x30000019ff047230 */ /* 0x000fe40000004100 */
[----:B------:R-:W-:Y:S01]  /*5be0*/  FMUL.FTZ R90, R11, R90 ;  /* 0x0000005a0b5a7220 */ /* 0x000fe20000410000 */
[----:B------:R-:W-:Y:S02]  /*5bf0*/  HADD2.F32 R6, -RZ, R6.H1_H1 ;  /* 0x30000006ff067230 */ /* 0x000fe40000004100 */
[----:B------:R-:W-:Y:S01]  /*5c00*/  FFMA.FTZ R104, R9, R27, -R104 ;  /* 0x0000001b09687223 */ /* 0x000fe20000010868 */
[----:B------:R-:W-:-:S02]  /*5c10*/  HADD2.F32 R5, -RZ, R5.H1_H1 ;  /* 0x30000005ff057230 */ /* 0x000fc40000004100 */
[-C--:B------:R-:W-:Y:S01]  /*5c20*/  FMUL.FTZ R9, R24, R7.reuse ;  /* 0x0000000718097220 */ /* 0x080fe20000410000 */
[-C--:B------:R-:W-:Y:S01]  /*5c30*/  FFMA.FTZ R11, R11, R4.reuse, -R26 ;  /* 0x000000040b0b7223 */ /* 0x080fe2000001081a */
[C---:B------:R-:W-:Y:S01]  /*5c40*/  FMUL.FTZ R7, R6.reuse, R7 ;  /* 0x0000000706077220 */ /* 0x040fe20000410000 */
[----:B------:R-:W-:Y:S01]  /*5c50*/  FFMA.FTZ R90, R15, R4, R90 ;  /* 0x000000040f5a7223 */ /* 0x000fe2000001005a */
[-C--:B------:R-:W-:Y:S01]  /*5c60*/  FFMA.FTZ R9, R6, R5.reuse, -R9 ;  /* 0x0000000506097223 */ /* 0x080fe20000010809 */
[----:B------:R-:W-:Y:S01]  /*5c70*/  F2FP.SATFINITE.E4M3.F32.PACK_AB_MERGE_C R95, R95, R94, R97 ;  /* 0x0000005e5f5f723e */ /* 0x000fe20004807061 */
[----:B------:R-:W-:Y:S01]  /*5c80*/  FFMA.FTZ R7, R24, R5, R7 ;  /* 0x0000000518077223 */ /* 0x000fe20000010007 */
[----:B------:R-:W-:Y:S02]  /*5c90*/  F2FP.SATFINITE.E4M3.F32.PACK_AB_MERGE_C R11, R11, R104, RZ ;  /* 0x000000680b0b723e */ /* 0x000fe400048070ff */
[----:B------:R-:W-:Y:S02]  /*5ca0*/  F2FP.SATFINITE.E4M3.F32.PACK_AB_MERGE_C R90, R90, R91, RZ ;  /* 0x0000005b5a5a723e */ /* 0x000fe400048070ff */
[----:B------:R-:W-:Y:S01]  /*5cb0*/  F2FP.SATFINITE.E4M3.F32.PACK_AB_MERGE_C R11, R9, R102, R11 ;  /* 0x00000066090b723e */ /* 0x000fe2000480700b */
[----:B------:R-:W-:Y:S01]  /*5cc0*/  IMAD.MOV.U32 R9, RZ, RZ, R95 ;  /* 0x000000ffff097224 */ /* 0x000fe200078e005f */
[----:B------:R-:W-:-:S02]  /*5cd0*/  F2FP.SATFINITE.E4M3.F32.PACK_AB_MERGE_C R13, R96, R93, R98 ;  /* 0x0000005d600d723e */ /* 0x000fc40004807062 */
[----:B------:R-:W-:-:S07]  /*5ce0*/  F2FP.SATFINITE.E4M3.F32.PACK_AB_MERGE_C R15, R7, R92, R90 ;  /* 0x0000005c070f723e */ /* 0x000fce000480705a */
.L_x_1771:
[----:B------:R-:W-:Y:S05]  /*5cf0*/  BSYNC B2 ;  /* 0x0000000000027941 */ /* 0x000fea0003800000 */
.L_x_1770:
[----:B------:R-:W-:Y:S01]  /*5d00*/  ISETP.GE.AND P4, PT, R86, R87, PT ;  /* 0x000000575600720c */ /* 0x000fe20003f86270 */
[----:B--2---:R4:W-:-:S12]  /*5d10*/  ST.E.128 desc[UR36][R48.64], R8 ;  /* 0x0000000830007985 */ /* 0x0049d8000c101d24 */
[----:B------:R-:W-:-:S04]  /*5d20*/  @!P4 IADD3 R4, P6, R38, R86, RZ ;  /* 0x000000562604c210 */ /* 0x000fc80007fde0ff */
[----:B------:R-:W-:-:S05]  /*5d30*/  @!P4 LEA.HI.X.SX32 R5, R86, R3, 0x1, P6 ;  /* 0x000000035605c211 */ /* 0x000fca00030f0eff */
[----:B---3--:R4:W-:Y:S04]  /*5d40*/  @!P4 ST.E.128 desc[UR36][R4.64], R12 ;  /* 0x0000000c0400c985 */ /* 0x0089e8000c101d24 */
.L_x_1769:
[----:B------:R-:W-:Y:S05]  /*5d50*/  BSYNC B1 ;  /* 0x0000000000017941 */ /* 0x000fea0003800000 */
.L_x_1768:
[----:B------:R-:W-:-:S03]  /*5d60*/  UMOV UR4, 0xffffffff ;  /* 0xffffffff00047882 */ /* 0x000fc60000000000 */
[----:B------:R-:W-:Y:S05]  /*5d70*/  BRA.DIV UR4, `(.L_x_1772) ;  /* 0x0000021e04c07947 */ /* 0x000fea000b800000 */
[----:B0-----:R-:W0:Y:S04]  /*5d80*/  SHFL.IDX PT, R2, R2, 0x1, 0x181f ;  /* 0x00381f0002027f89 */ /* 0x001e2800000e0000 */
[----:B----4-:R4:W0:Y:S02]  /*5d90*/  SHFL.IDX PT, R14, R0, 0x1, 0x181f ;  /* 0x00381f00000e7f89 */ /* 0x01082400000e0000 */
.L_x_2132:
[----:B------:R-:W-:-:S13]  /*5da0*/  ISETP.GE.OR P4, PT, R227, R80, P1 ;  /* 0x00000050e300720c */ /* 0x000fda0000f86670 */
[----:B------:R-:W-:Y:S05]  /*5db0*/  @P4 BRA `(.L_x_1757) ;  /* 0x0000001000f84947 */ /* 0x000fea0003800000 */
[----:B------:R-:W-:Y:S01]  /*5dc0*/  SEL R89, R56, R89, !P0 ;  /* 0x0000005938597207 */ /* 0x000fe20004000000 */
[----:B------:R-:W-:Y:S01]  /*5dd0*/  IMAD R5, R186, 0x4000, R67 ;  /* 0x00004000ba057824 */ /* 0x000fe200078e0243 */
[----:B------:R-:W-:Y:S01]  /*5de0*/  SHF.R.U32.HI R4, RZ, 0x3, R204 ;  /* 0x00000003ff047819 */ /* 0x000fe200000116cc */
[----:B------:R-:W-:Y:S01]  /*5df0*/  BSSY B1, `(.L_x_1773) ;  /* 0x00000ef000017945 */ /* 0x000fe20003800000 */
[----:B----4-:R-:W-:Y:S01]  /*5e00*/  SHF.R.S32.HI R0, RZ, 0x1f, R89 ;  /* 0x0000001fff007819 */ /* 0x010fe20000011459 */
[----:B------:R-:W-:Y:S01]  /*5e10*/  IMAD.IADD R5, R184, 0x1, R5 ;  /* 0x00000001b8057824 */ /* 0x000fe200078e0205 */
[----:B0-----:R-:W-:Y:S02]  /*5e20*/  IADD3 R12, P4, R53, R14, RZ ;  /* 0x0000000e350c7210 */ /* 0x001fe40007f9e0ff */
[----:B------:R-:W-:-:S03]  /*5e30*/  LEA.HI R89, R0, R89, RZ, 0x5 ;  /* 0x0000005900597211 */ /* 0x000fc600078f28ff */
[----:B------:R-:W-:Y:S01]  /*5e40*/  IMAD.X R13, R2, 0x1, R47, P4 ;  /* 0x00000001020d7824 */ /* 0x000fe200020e062f */
[----:B------:R-:W-:-:S04]  /*5e50*/  LEA.HI.SX32 R89, R89, R50, 0x1b ;  /* 0x0000003259597211 */ /* 0x000fc800078fdaff */
[----:B------:R-:W-:Y:S01]  /*5e60*/  SHF.R.S32.HI R0, RZ, 0x1f, R89 ;  /* 0x0000001fff007819 */ /* 0x000fe20000011459 */
[----:B--2---:R-:W-:-:S03]  /*5e70*/  IMAD.SHL.U32 R3, R89, 0x10, RZ ;  /* 0x0000001059037824 */ /* 0x004fc600078e00ff */
[----:B------:R-:W-:Y:S02]  /*5e80*/  LEA.HI R89, R0, R89, RZ, 0x3 ;  /* 0x0000005900597211 */ /* 0x000fe400078f18ff */
[----:B------:R-:W-:-:S03]  /*5e90*/  LOP3.LUT R0, R204, 0x70, R3, 0xf8, !PT ;  /* 0x00000070cc007812 */ /* 0x000fc600078ef803 */
[----:B------:R-:W-:Y:S01]  /*5ea0*/  IMAD.SHL.U32 R89, R89, 0x400, RZ ;  /* 0x0000040059597824 */ /* 0x000fe200078e00ff */
[----:B------:R-:W-:-:S04]  /*5eb0*/  LOP3.LUT R0, R0, R4, RZ, 0x3c, !PT ;  /* 0x0000000400007212 */ /* 0x000fc800078e3cff */
[----:B------:R-:W-:-:S04]  /*5ec0*/  LOP3.LUT R7, R89, 0xffffe000, RZ, 0xc0, !PT ;  /* 0xffffe00059077812 */ /* 0x000fc800078ec0ff */
[----:B------:R-:W-:-:S05]  /*5ed0*/  IADD3 R7, R0, R7, R209 ;  /* 0x0000000700077210 */ /* 0x000fca0007ffe0d1 */
[----:B------:R-:W-:-:S05]  /*5ee0*/  IMAD R7, R186, 0x4000, R7 ;  /* 0x00004000ba077824 */ /* 0x000fca00078e0207 */
[----:B------:R-:W-:Y:S02]  /*5ef0*/  IADD3 R8, R184, R7, RZ ;  /* 0x00000007b8087210 */ /* 0x000fe40007ffe0ff */
[----:B------:R-:W0:Y:S04]  /*5f00*/  LDS.128 R4, [R5+0x20000] ;  /* 0x0200000005047984 */ /* 0x000e280000000c00 */
[----:B------:R-:W2:Y:S01]  /*5f10*/  LDS.128 R8, [R8+0x20000] ;  /* 0x0200000008087984 */ /* 0x000ea20000000c00 */
[----:B------:R-:W-:Y:S05]  /*5f20*/  @P3 BRA `(.L_x_1774) ;  /* 0x0000000c006c3947 */ /* 0x000fea0003800000 */
[--C-:B------:R-:W-:Y:S01]  /*5f30*/  SHF.R.U32.HI R88, RZ, 0x8, R29.reuse ;  /* 0x00000008ff587819 */ /* 0x100fe2000001161d */
[----:B0-----:R-:W-:Y:S01]  /*5f40*/  IMAD.MOV.U32 R25, RZ, RZ, R6 ;  /* 0x000000ffff197224 */ /* 0x001fe200078e0006 */
[----:B------:R-:W-:Y:S01]  /*5f50*/  LOP3.LUT R0, R29, 0xff, RZ, 0xc0, !PT ;  /* 0x000000ff1d007812 */ /* 0x000fe200078ec0ff */
[----:B--2---:R-:W-:Y:S01]  /*5f60*/  IMAD.MOV.U32 R26, RZ, RZ, R8 ;  /* 0x000000ffff1a7224 */ /* 0x004fe200078e0008 */
[--C-:B------:R-:W-:Y:S01]  /*5f70*/  SHF.R.U32.HI R27, RZ, 0x18, R29.reuse ;  /* 0x00000018ff1b7819 */ /* 0x100fe2000001161d */
[----:B------:R-:W-:Y:S01]  /*5f80*/  IMAD.MOV.U32 R15, RZ, RZ, R4 ;  /* 0x000000ffff0f7224 */ /* 0x000fe200078e0004 */
[----:B------:R-:W-:Y:S01]  /*5f90*/  SHF.R.U32.HI R89, RZ, 0x10, R29 ;  /* 0x00000010ff597819 */ /* 0x000fe2000001161d */
[----:B------:R-:W-:Y:S01]  /*5fa0*/  IMAD.MOV.U32 R29, RZ, RZ, R10 ;  /* 0x000000ffff1d7224 */ /* 0x000fe200078e000a */
[----:B------:R-:W-:Y:S01]  /*5fb0*/  PRMT R27, R27, 0x654, R0 ;  /* 0x000006541b1b7816 */ /* 0x000fe20000000000 */
[----:B------:R-:W-:Y:S01]  /*5fc0*/  IMAD.SHL.U32 R0, R88, 0x100, RZ ;  /* 0x0000010058007824 */ /* 0x000fe200078e00ff */
[--C-:B------:R-:W-:Y:S01]  /*5fd0*/  SHF.R.U32.HI R48, RZ, 0x8, R31.reuse ;  /* 0x00000008ff307819 */ /* 0x100fe2000001161f */
[----:B------:R-:W-:Y:S01]  /*5fe0*/  IMAD.U32 R6, R89, 0x10000, RZ ;  /* 0x0001000059067824 */ /* 0x000fe200078e00ff */
[----:B------:R-:W-:-:S02]  /*5ff0*/  SHF.R.U32.HI R86, RZ, 0x10, R31 ;  /* 0x00000010ff567819 */ /* 0x000fc4000001161f */
[----:B------:R-:W-:Y:S02]  /*6000*/  LOP3.LUT R24, R31, 0xff, RZ, 0xc0, !PT ;  /* 0x000000ff1f187812 */ /* 0x000fe400078ec0ff */
[----:B------:R-:W-:Y:S02]  /*6010*/  SHF.R.U32.HI R32, RZ, 0x8, R33 ;  /* 0x00000008ff207819 */ /* 0x000fe40000011621 */
[----:B------:R-:W-:Y:S02]  /*6020*/  SHF.R.U32.HI R31, RZ, 0x18, R31 ;  /* 0x00000018ff1f7819 */ /* 0x000fe4000001161f */
[--C-:B---3--:R-:W-:Y:S01]  /*6030*/  SHF.R.U32.HI R38, RZ, 0x10, R33.reuse ;  /* 0x00000010ff267819 */ /* 0x108fe20000011621 */
[----:B------:R-:W-:Y:S01]  /*6040*/  IMAD.SHL.U32 R4, R32, 0x100, RZ ;  /* 0x0000010020047824 */ /* 0x000fe200078e00ff */
[----:B------:R-:W-:Y:S02]  /*6050*/  LOP3.LUT R28, R33, 0xff, RZ, 0xc0, !PT ;  /* 0x000000ff211c7812 */ /* 0x000fe400078ec0ff */
[----:B------:R-:W-:Y:S01]  /*6060*/  LOP3.LUT R27, R27, 0xff00, R0, 0xf8, !PT ;  /* 0x0000ff001b1b7812 */ /* 0x000fe200078ef800 */
[----:B------:R-:W-:Y:S01]  /*6070*/  IMAD.SHL.U32 R0, R48, 0x100, RZ ;  /* 0x0000010030007824 */ /* 0x000fe200078e00ff */
[----:B------:R-:W-:-:S02]  /*6080*/  SHF.R.U32.HI R33, RZ, 0x18, R33 ;  /* 0x00000018ff217819 */ /* 0x000fc40000011621 */
[----:B------:R-:W-:Y:S02]  /*6090*/  PRMT R31, R31, 0x654, R24 ;  /* 0x000006541f1f7816 */ /* 0x000fe40000000018 */
[----:B------:R-:W-:Y:S02]  /*60a0*/  LOP3.LUT R6, R27, 0xff0000, R6, 0xf8, !PT ;  /* 0x00ff00001b067812 */ /* 0x000fe400078ef806 */
[----:B------:R-:W-:Y:S02]  /*60b0*/  SHF.R.U32.HI R30, RZ, 0x8, R35 ;  /* 0x00000008ff1e7819 */ /* 0x000fe40000011623 */
[----:B------:R-:W-:Y:S02]  /*60c0*/  PRMT R33, R33, 0x654, R28 ;  /* 0x0000065421217816 */ /* 0x000fe4000000001c */
[----:B------:R-:W-:Y:S02]  /*60d0*/  F2FP.F16.E4M3.UNPACK_B R32, R85.H1 ;  /* 0x00000055ff20723e */ /* 0x000fe400030006ff */
[----:B------:R-:W-:-:S02]  /*60e0*/  F2FP.F16.E4M3.UNPACK_B R27, R26.H1 ;  /* 0x0000001aff1b723e */ /* 0x000fc400030006ff */
[----:B------:R-:W-:Y:S02]  /*60f0*/  F2FP.F16.E4M3.UNPACK_B R10, R15.H1 ;  /* 0x0000000fff0a723e */ /* 0x000fe400030006ff */
[----:B------:R-:W-:Y:S01]  /*6100*/  SHF.R.U32.HI R34, RZ, 0x10, R35 ;  /* 0x00000010ff227819 */ /* 0x000fe20000011623 */
[----:B------:R-:W-:Y:S01]  /*6110*/  HADD2.F32 R28, -RZ, R27.H0_H0 ;  /* 0x2000001bff1c7230 */ /* 0x000fe20000004100 */
[----:B------:R-:W-:Y:S01]  /*6120*/  LOP3.LUT R49, R35, 0xff0000ff, RZ, 0xc0, !PT ;  /* 0xff0000ff23317812 */ /* 0x000fe200078ec0ff */
[----:B------:R-:W-:Y:S01]  /*6130*/  HADD2.F32 R24, -RZ, R10.H0_H0 ;  /* 0x2000000aff187230 */ /* 0x000fe20000004100 */
[----:B------:R-:W-:Y:S01]  /*6140*/  LOP3.LUT R31, R31, 0xff00, R0, 0xf8, !PT ;  /* 0x0000ff001f1f7812 */ /* 0x000fe200078ef800 */
[----:B------:R-:W-:Y:S01]  /*6150*/  IMAD.U32 R0, R86, 0x10000, RZ ;  /* 0x0001000056007824 */ /* 0x000fe200078e00ff */
[----:B------:R-:W-:Y:S02]  /*6160*/  SHF.L.U32 R8, R30, 0x8, RZ ;  /* 0x000000081e087819 */ /* 0x000fe400000006ff */
[----:B------:R-:W-:Y:S01]  /*6170*/  LOP3.LUT R35, R33, 0xff00, R4, 0xf8, !PT ;  /* 0x0000ff0021237812 */ /* 0x000fe200078ef804 */
[----:B------:R-:W-:Y:S01]  /*6180*/  HADD2.F32 R33, -RZ, R32.H0_H0 ;  /* 0x20000020ff217230 */ /* 0x000fe20000004100 */
[----:B------:R-:W-:Y:S01]  /*6190*/  F2FP.F16.E4M3.UNPACK_B R30, R83.H1 ;  /* 0x00000053ff1e723e */ /* 0x000fe200030006ff */
[----:B------:R-:W-:Y:S01]  /*61a0*/  IMAD.U32 R4, R34, 0x10000, RZ ;  /* 0x0001000022047824 */ /* 0x000fe200078e00ff */
[----:B------:R-:W-:Y:S01]  /*61b0*/  LOP3.LUT R49, R49, 0xff00, R8, 0xf8, !PT ;  /* 0x0000ff0031317812 */ /* 0x000fe200078ef808 */
[----:B------:R-:W-:Y:S01]  /*61c0*/  IMAD.U32 R8, R38, 0x10000, RZ ;  /* 0x0001000026087824 */ /* 0x000fe200078e00ff */
[----:B------:R-:W-:Y:S01]  /*61d0*/  LOP3.LUT R0, R31, 0xff0000, R0, 0xf8, !PT ;  /* 0x00ff00001f007812 */ /* 0x000fe200078ef800 */
[----:B------:R-:W-:-:S02]  /*61e0*/  HADD2.F32 R31, -RZ, R30.H0_H0 ;  /* 0x2000001eff1f7230 */ /* 0x000fc40000004100 */
[-C--:B------:R-:W-:Y:S01]  /*61f0*/  FMUL.FTZ R89, R28, R33.reuse ;  /* 0x000000211c597220 */ /* 0x080fe20000410000 */
[C---:B------:R-:W-:Y:S01]  /*6200*/  FMUL.FTZ R33, R24.reuse, R33 ;  /* 0x0000002118217220 */ /* 0x040fe20000410000 */
[----:B------:R-:W-:Y:S02]  /*6210*/  LOP3.LUT R8, R35, 0xff0000, R8, 0xf8, !PT ;  /* 0x00ff000023087812 */ /* 0x000fe400078ef808 */
[-C--:B------:R-:W-:Y:S01]  /*6220*/  FFMA.FTZ R89, R24, R31.reuse, -R89 ;  /* 0x0000001f18597223 */ /* 0x080fe20000010859 */
[----:B------:R-:W-:Y:S01]  /*6230*/  FFMA.FTZ R35, R28, R31, R33 ;  /* 0x0000001f1c237223 */ /* 0x000fe20000010021 */
[----:B------:R-:W-:Y:S01]  /*6240*/  HADD2.F32 R33, -RZ, R32.H1_H1 ;  /* 0x30000020ff217230 */ /* 0x000fe20000004100 */
[----:B------:R-:W-:Y:S01]  /*6250*/  F2FP.F16.E4M3.UNPACK_B R85, R85 ;  /* 0x00000055ff55723e */ /* 0x000fe200020006ff */
[----:B------:R-:W-:Y:S01]  /*6260*/  HADD2.F32 R28, -RZ, R27.H1_H1 ;  /* 0x3000001bff1c7230 */ /* 0x000fe20000004100 */
[----:B------:R-:W-:Y:S01]  /*6270*/  F2FP.F16.E4M3.UNPACK_B R26, R26 ;  /* 0x0000001aff1a723e */ /* 0x000fe200020006ff */
[----:B------:R-:W-:Y:S01]  /*6280*/  HADD2.F32 R24, -RZ, R10.H1_H1 ;  /* 0x3000000aff187230 */ /* 0x000fe20000004100 */
[----:B------:R-:W-:Y:S01]  /*6290*/  F2FP.F16.E4M3.UNPACK_B R15, R15 ;  /* 0x0000000fff0f723e */ /* 0x000fe200020006ff */
[----:B------:R-:W-:Y:S01]  /*62a0*/  HADD2.F32 R31, -RZ, R30.H1_H1 ;  /* 0x3000001eff1f7230 */ /* 0x000fe20000004100 */
[----:B------:R-:W-:Y:S01]  /*62b0*/  LOP3.LUT R4, R49, 0xff0000, R4, 0xf8, !PT ;  /* 0x00ff000031047812 */ /* 0x000fe200078ef804 */
[----:B------:R-:W-:Y:S01]  /*62c0*/  FMUL.FTZ R49, R28, R33 ;  /* 0x000000211c317220 */ /* 0x000fe20000410000 */
[----:B------:R-:W-:Y:S01]  /*62d0*/  F2FP.F16.E4M3.UNPACK_B R83, R83 ;  /* 0x00000053ff53723e */ /* 0x000fe200020006ff */
[----:B------:R-:W-:-:S02]  /*62e0*/  HADD2.F32 R30, -RZ, R85.H0_H0 ;  /* 0x20000055ff1e7230 */ /* 0x000fc40000004100 */
[C---:B------:R-:W-:Y:S01]  /*62f0*/  FMUL.FTZ R33, R24.reuse, R33 ;  /* 0x0000002118217220 */ /* 0x040fe20000410000 */
[----:B------:R-:W-:Y:S02]  /*6300*/  HADD2.F32 R27, -RZ, R26.H0_H0 ;  /* 0x2000001aff1b7230 */ /* 0x000fe40000004100 */
[-C--:B------:R-:W-:Y:S01]  /*6310*/  FFMA.FTZ R48, R24, R31.reuse, -R49 ;  /* 0x0000001f18307223 */ /* 0x080fe20000010831 */
[----:B------:R-:W-:Y:S02]  /*6320*/  HADD2.F32 R10, -RZ, R15.H0_H0 ;  /* 0x2000000fff0a7230 */ /* 0x000fe40000004100 */
[----:B------:R-:W-:Y:S01]  /*6330*/  FFMA.FTZ R86, R28, R31, R33 ;  /* 0x0000001f1c567223 */ /* 0x000fe20000010021 */
[----:B------:R-:W-:Y:S02]  /*6340*/  HADD2.F32 R24, -RZ, R83.H0_H0 ;  /* 0x20000053ff187230 */ /* 0x000fe40000004100 */
        /* <DEDUP_REMOVED lines=18> */
[----:B------:R-:W-:Y:S01]  /*6470*/  HADD2.F32 R15, -RZ, R10.H0_H0 ;  /* 0x2000000aff0f7230 */ /* 0x000fe20000004100 */
[----:B------:R-:W-:Y:S01]  /*6480*/  F2FP.F16.E4M3.UNPACK_B R84, R84 ;  /* 0x00000054ff54723e */ /* 0x000fe200020006ff */
[----:B------:R-:W-:Y:S02]  /*6490*/  HADD2.F32 R31, -RZ, R30.H1_H1 ;  /* 0x3000001eff1f7230 */ /* 0x000fe40000004100 */
[-C--:B------:R-:W-:Y:S01]  /*64a0*/  FMUL.FTZ R30, R27, R32.reuse ;  /* 0x000000201b1e7220 */ /* 0x080fe20000410000 */
[----:B------:R-:W-:Y:S02]  /*64b0*/  HADD2.F32 R26, -RZ, R28.H0_H0 ;  /* 0x2000001cff1a7230 */ /* 0x000fe40000004100 */
[----:B------:R-:W-:Y:S01]  /*64c0*/  FMUL.FTZ R88, R15, R32 ;  /* 0x000000200f587220 */ /* 0x000fe20000410000 */
[----:B------:R-:W-:Y:S01]  /*64d0*/  HADD2.F32 R24, -RZ, R24.H1_H1 ;  /* 0x30000018ff187230 */ /* 0x000fe20000004100 */
[----:B------:R-:W-:Y:S01]  /*64e0*/  F2FP.F16.E4M3.UNPACK_B R29, R29 ;  /* 0x0000001dff1d723e */ /* 0x000fe200020006ff */
[----:B------:R-:W-:-:S02]  /*64f0*/  HADD2.F32 R10, -RZ, R10.H1_H1 ;  /* 0x3000000aff0a7230 */ /* 0x000fc40000004100 */
[-C--:B------:R-:W-:Y:S01]  /*6500*/  FFMA.FTZ R32, R15, R26.reuse, -R30 ;  /* 0x0000001a0f207223 */ /* 0x080fe2000001081e */
[----:B------:R-:W-:Y:S02]  /*6510*/  HADD2.F32 R15, -RZ, R28.H1_H1 ;  /* 0x3000001cff0f7230 */ /* 0x000fe40000004100 */
[----:B------:R-:W-:Y:S01]  /*6520*/  FMUL.FTZ R49, R24, R31 ;  /* 0x0000001f18317220 */ /* 0x000fe20000410000 */
[----:B------:R-:W-:Y:S01]  /*6530*/  F2FP.F16.E4M3.UNPACK_B R25, R25 ;  /* 0x00000019ff19723e */ /* 0x000fe200020006ff */
[C---:B------:R-:W-:Y:S01]  /*6540*/  FMUL.FTZ R31, R10.reuse, R31 ;  /* 0x0000001f0a1f7220 */ /* 0x040fe20000410000 */
[----:B------:R-:W-:Y:S01]  /*6550*/  FFMA.FTZ R88, R27, R26, R88 ;  /* 0x0000001a1b587223 */ /* 0x000fe20000010058 */
[-C--:B------:R-:W-:Y:S01]  /*6560*/  FFMA.FTZ R49, R10, R15.reuse, -R49 ;  /* 0x0000000f0a317223 */ /* 0x080fe20000010831 */
[--C-:B------:R-:W-:Y:S02]  /*6570*/  HADD2.F32 R26, -RZ, R84.reuse.H0_H0 ;  /* 0x20000054ff1a7230 */ /* 0x100fe40000004100 */
[----:B------:R-:W-:Y:S01]  /*6580*/  FFMA.FTZ R83, R24, R15, R31 ;  /* 0x0000000f18537223 */ /* 0x000fe2000001001f */
[----:B------:R-:W-:Y:S01]  /*6590*/  F2FP.F16.E4M3.UNPACK_B R82, R82 ;  /* 0x00000052ff52723e */ /* 0x000fe200020006ff */
[----:B------:R-:W-:Y:S01]  /*65a0*/  HADD2.F32 R15, -RZ, R29.H0_H0 ;  /* 0x2000001dff0f7230 */ /* 0x000fe20000004100 */
[----:B------:R-:W-:Y:S01]  /*65b0*/  F2FP.SATFINITE.E4M3.F32.PACK_AB_MERGE_C R32, R49, R32, RZ ;  /* 0x000000203120723e */ /* 0x000fe200048070ff */
[----:B------:R-:W-:Y:S01]  /*65c0*/  HADD2.F32 R10, -RZ, R25.H0_H0 ;  /* 0x20000019ff0a7230 */ /* 0x000fe20000004100 */
[----:B------:R-:W-:Y:S01]  /*65d0*/  F2FP.SATFINITE.E4M3.F32.PACK_AB_MERGE_C R83, R83, R88, RZ ;  /* 0x000000585353723e */ /* 0x000fe200048070ff */
[----:B------:R-:W-:-:S02]  /*65e0*/  HADD2.F32 R84, -RZ, R84.H1_H1 ;  /* 0x30000054ff547230 */ /* 0x000fc40000004100 */
[-C--:B------:R-:W-:Y:S01]  /*65f0*/  FMUL.FTZ R27, R15, R26.reuse ;  /* 0x0000001a0f1b7220 */ /* 0x080fe20000410000 */
[----:B------:R-:W-:Y:S02]  /*6600*/  HADD2.F32 R29, -RZ, R29.H1_H1 ;  /* 0x3000001dff1d7230 */ /* 0x000fe40000004100 */
[----:B------:R-:W-:Y:S01]  /*6610*/  FMUL.FTZ R26, R10, R26 ;  /* 0x0000001a0a1a7220 */ /* 0x000fe20000410000 */
[--C-:B------:R-:W-:Y:S01]  /*6620*/  HADD2.F32 R24, -RZ, R82.reuse.H0_H0 ;  /* 0x20000052ff187230 */ /* 0x100fe20000004100 */
[----:B------:R-:W-:Y:S01]  /*6630*/  F2FP.SATFINITE.E4M3.F32.PACK_AB_MERGE_C R48, R48, R89, RZ ;  /* 0x000000593030723e */ /* 0x000fe200048070ff */
[----:B------:R-:W-:Y:S02]  /*6640*/  HADD2.F32 R25, -RZ, R25.H1_H1 ;  /* 0x30000019ff197230 */ /* 0x000fe40000004100 */
[----:B------:R-:W-:Y:S01]  /*6650*/  FMUL.FTZ R30, R29, R84 ;  /* 0x000000541d1e7220 */ /* 0x000fe20000410000 */
[----:B------:R-:W-:Y:S02]  /*6660*/  HADD2.F32 R82, -RZ, R82.H1_H1 ;  /* 0x30000052ff527230 */ /* 0x000fe40000004100 */
[-C--:B------:R-:W-:Y:S01]  /*6670*/  FFMA.FTZ R28, R10, R24.reuse, -R27 ;  /* 0x000000180a1c7223 */ /* 0x080fe2000001081b */
[----:B------:R-:W-:Y:S01]  /*6680*/  FFMA.FTZ R31, R15, R24, R26 ;  /* 0x000000180f1f7223 */ /* 0x000fe2000001001a */
[C---:B------:R-:W-:Y:S01]  /*6690*/  FMUL.FTZ R84, R25.reuse, R84 ;  /* 0x0000005419547220 */ /* 0x040fe20000410000 */
[----:B------:R-:W-:Y:S01]  /*66a0*/  F2FP.F16.E4M3.UNPACK_B R24, R9 ;  /* 0x00000009ff18723e */ /* 0x000fe200020006ff */
[----:B------:R-:W-:Y:S01]  /*66b0*/  FFMA.FTZ R15, R25, R82, -R30 ;  /* 0x00000052190f7223 */ /* 0x000fe2000001081e */
[----:B------:R-:W-:Y:S01]  /*66c0*/  F2FP.F16.E4M3.UNPACK_B R27, R8 ;  /* 0x00000008ff1b723e */ /* 0x000fe200020006ff */
[----:B------:R-:W-:Y:S01]  /*66d0*/  FFMA.FTZ R84, R29, R82, R84 ;  /* 0x000000521d547223 */ /* 0x000fe20000010054 */
[----:B------:R-:W-:Y:S01]  /*66e0*/  F2FP.F16.E4M3.UNPACK_B R10, R5 ;  /* 0x00000005ff0a723e */ /* 0x000fe200020006ff */
[----:B------:R-:W-:Y:S01]  /*66f0*/  HADD2.F32 R25, -RZ, R24.H0_H0 ;  /* 0x20000018ff197230 */ /* 0x000fe20000004100 */
[----:B------:R-:W-:Y:S01]  /*6700*/  F2FP.F16.E4M3.UNPACK_B R26, R6 ;  /* 0x00000006ff1a723e */ /* 0x000fe200020006ff */
[----:B------:R-:W-:Y:S01]  /*6710*/  HADD2.F32 R30, -RZ, R27.H0_H0 ;  /* 0x2000001bff1e7230 */ /* 0x000fe20000004100 */
[----:B------:R-:W-:Y:S01]  /*6720*/  F2FP.SATFINITE.E4M3.F32.PACK_AB_MERGE_C R82, R15, R28, R32 ;  /* 0x0000001c0f52723e */ /* 0x000fe20004807020 */
[----:B------:R-:W-:Y:S01]  /*6730*/  HADD2.F32 R15, -RZ, R10.H0_H0 ;  /* 0x2000000aff0f7230 */ /* 0x000fe20000004100 */
        /* <DEDUP_REMOVED lines=13> */
[----:B------:R-:W-:Y:S01]  /*6810*/  F2FP.F16.E4M3.UNPACK_B R5, R5.H1 ;  /* 0x00000005ff05723e */ /* 0x000fe200030006ff */
[----:B------:R-:W-:Y:S01]  /*6820*/  FFMA.FTZ R31, R10, R15, -R25 ;  /* 0x0000000f0a1f7223 */ /* 0x000fe20000010819 */
[----:B------:R-:W-:Y:S01]  /*6830*/  F2FP.F16.E4M3.UNPACK_B R25, R8.H1 ;  /* 0x00000008ff19723e */ /* 0x000fe200030006ff */
[----:B------:R-:W-:Y:S01]  /*6840*/  HADD2.F32 R10, -RZ, R9.H0_H0 ;  /* 0x20000009ff0a7230 */ /* 0x000fe20000004100 */
[----:B------:R-:W-:Y:S01]  /*6850*/  F2FP.SATFINITE.E4M3.F32.PACK_AB_MERGE_C R48, R38, R33, R48 ;  /* 0x000000212630723e */ /* 0x000fe20004807030 */
[----:B------:R-:W-:Y:S01]  /*6860*/  FFMA.FTZ R33, R24, R15, R27 ;  /* 0x0000000f18217223 */ /* 0x000fe2000001001b */
[----:B------:R-:W-:Y:S01]  /*6870*/  F2FP.F16.E4M3.UNPACK_B R6, R6.H1 ;  /* 0x00000006ff06723e */ /* 0x000fe200030006ff */
[----:B------:R-:W-:Y:S01]  /*6880*/  HADD2.F32 R27, -RZ, R25.H0_H0 ;  /* 0x20000019ff1b7230 */ /* 0x000fe20000004100 */
[----:B------:R-:W-:Y:S01]  /*6890*/  F2FP.SATFINITE.E4M3.F32.PACK_AB_MERGE_C R35, R86, R35, RZ ;  /* 0x000000235623723e */ /* 0x000fe200048070ff */
[----:B------:R-:W-:-:S02]  /*68a0*/  HADD2.F32 R8, -RZ, R5.H0_H0 ;  /* 0x20000005ff087230 */ /* 0x000fc40000004100 */
[----:B------:R-:W-:Y:S01]  /*68b0*/  HADD2.F32 R9, -RZ, R9.H1_H1 ;  /* 0x30000009ff097230 */ /* 0x000fe20000004100 */
[----:B------:R-:W-:Y:S01]  /*68c0*/  F2FP.SATFINITE.E4M3.F32.PACK_AB_MERGE_C R86, R85, R34, R35 ;  /* 0x000000225556723e */ /* 0x000fe20004807023 */
[----:B------:R-:W-:Y:S02]  /*68d0*/  HADD2.F32 R24, -RZ, R25.H1_H1 ;  /* 0x30000019ff187230 */ /* 0x000fe40000004100 */
[-C--:B------:R-:W-:Y:S01]  /*68e0*/  FMUL.FTZ R25, R10, R27.reuse ;  /* 0x0000001b0a197220 */ /* 0x080fe20000410000 */
[--C-:B------:R-:W-:Y:S02]  /*68f0*/  HADD2.F32 R15, -RZ, R6.reuse.H0_H0 ;  /* 0x20000006ff0f7230 */ /* 0x100fe40000004100 */
[----:B------:R-:W-:Y:S01]  /*6900*/  FMUL.FTZ R27, R8, R27 ;  /* 0x0000001b081b7220 */ /* 0x000fe20000410000 */
[----:B------:R-:W-:Y:S02]  /*6910*/  HADD2.F32 R5, -RZ, R5.H1_H1 ;  /* 0x30000005ff057230 */ /* 0x000fe40000004100 */
[----:B------:R-:W-:Y:S01]  /*6920*/  FMUL.FTZ R26, R9, R24 ;  /* 0x00000018091a7220 */ /* 0x000fe20000410000 */
[----:B------:R-:W-:-:S02]  /*6930*/  HADD2.F32 R6, -RZ, R6.H1_H1 ;  /* 0x30000006ff067230 */ /* 0x000fc40000004100 */
[----:B------:R-:W-:Y:S01]  /*6940*/  FFMA.FTZ R35, R10, R15, R27 ;  /* 0x0000000f0a237223 */ /* 0x000fe2000001001b */
[-C--:B------:R-:W-:Y:S01]  /*6950*/  F2FP.F16.E4M3.UNPACK_B R10, R11.reuse ;  /* 0x0000000bff0a723e */ /* 0x080fe200020006ff */
[C---:B------:R-:W-:Y:S01]  /*6960*/  FMUL.FTZ R24, R5.reuse, R24 ;  /* 0x0000001805187220 */ /* 0x040fe20000410000 */
[----:B------:R-:W-:Y:S01]  /*6970*/  F2FP.F16.E4M3.UNPACK_B R11, R11.H1 ;  /* 0x0000000bff0b723e */ /* 0x000fe200030006ff */
[----:B------:R-:W-:Y:S01]  /*6980*/  FFMA.FTZ R49, R5, R6, -R26 ;  /* 0x0000000605317223 */ /* 0x000fe2000001081a */
[----:B------:R-:W-:Y:S01]  /*6990*/  F2FP.F16.E4M3.UNPACK_B R26, R4 ;  /* 0x00000004ff1a723e */ /* 0x000fe200020006ff */
[----:B------:R-:W-:Y:S01]  /*69a0*/  FFMA.FTZ R38, R9, R6, R24 ;  /* 0x0000000609267223 */ /* 0x000fe20000010018 */
[-C--:B------:R-:W-:Y:S01]  /*69b0*/  F2FP.F16.E4M3.UNPACK_B R5, R7.reuse ;  /* 0x00000007ff05723e */ /* 0x080fe200020006ff */
[----:B------:R-:W-:Y:S01]  /*69c0*/  HADD2.F32 R9, -RZ, R10.H0_H0 ;  /* 0x2000000aff097230 */ /* 0x000fe20000004100 */
[----:B------:R-:W-:Y:S01]  /*69d0*/  F2FP.F16.E4M3.UNPACK_B R27, R4.H1 ;  /* 0x00000004ff1b723e */ /* 0x000fe200030006ff */
[----:B------:R-:W-:Y:S01]  /*69e0*/  HADD2.F32 R28, -RZ, R26.H0_H0 ;  /* 0x2000001aff1c7230 */ /* 0x000fe20000004100 */
[----:B------:R-:W-:Y:S01]  /*69f0*/  F2FP.F16.E4M3.UNPACK_B R7, R7.H1 ;  /* 0x00000007ff07723e */ /* 0x000fe200030006ff */
[----:B------:R-:W-:Y:S01]  /*6a00*/  FFMA.FTZ R34, R8, R15, -R25 ;  /* 0x0000000f08227223 */ /* 0x000fe20000010819 */
[-C--:B------:R-:W-:Y:S01]  /*6a10*/  F2FP.F16.E4M3.UNPACK_B R4, R0.reuse ;  /* 0x00000000ff04723e */ /* 0x080fe200020006ff */
[----:B------:R-:W-:Y:S01]  /*6a20*/  HADD2.F32 R29, -RZ, R27.H0_H0 ;  /* 0x2000001bff1d7230 */ /* 0x000fe20000004100 */
[----:B------:R-:W-:Y:S01]  /*6a30*/  F2FP.F16.E4M3.UNPACK_B R15, R0.H1 ;  /* 0x00000000ff0f723e */ /* 0x000fe200030006ff */
[----:B------:R-:W-:-:S02]  /*6a40*/  HADD2.F32 R0, -RZ, R11.H0_H0 ;  /* 0x2000000bff007230 */ /* 0x000fc40000004100 */
[-C--:B------:R-:W-:Y:S01]  /*6a50*/  FMUL.FTZ R83, R9, R28.reuse ;  /* 0x0000001c09537220 */ /* 0x080fe20000410000 */
[----:B------:R-:W-:Y:S01]  /*6a60*/  HADD2.F32 R6, -RZ, R5.H0_H0 ;  /* 0x20000005ff067230 */ /* 0x000fe20000004100 */
[----:B------:R-:W-:Y:S01]  /*6a70*/  F2FP.SATFINITE.E4M3.F32.PACK_AB_MERGE_C R35, R38, R35, RZ ;  /* 0x000000232623723e */ /* 0x000fe200048070ff */
[----:B------:R-:W-:Y:S02]  /*6a80*/  HADD2.F32 R8, -RZ, R7.H0_H0 ;  /* 0x20000007ff087230 */ /* 0x000fe40000004100 */
[-C--:B------:R-:W-:Y:S01]  /*6a90*/  FMUL.FTZ R85, R0, R29.reuse ;  /* 0x0000001d00557220 */ /* 0x080fe20000410000 */
[----:B------:R-:W-:Y:S02]  /*6aa0*/  HADD2.F32 R24, -RZ, R4.H0_H0 ;  /* 0x20000004ff187230 */ /* 0x000fe40000004100 */
[----:B------:R-:W-:Y:S01]  /*6ab0*/  FMUL.FTZ R28, R6, R28 ;  /* 0x0000001c061c7220 */ /* 0x000fe20000410000 */
[----:B------:R-:W-:Y:S02]  /*6ac0*/  HADD2.F32 R25, -RZ, R15.H0_H0 ;  /* 0x2000000fff197230 */ /* 0x000fe40000004100 */
[----:B------:R-:W-:Y:S01]  /*6ad0*/  FMUL.FTZ R29, R8, R29 ;  /* 0x0000001d081d7220 */ /* 0x000fe20000410000 */
[----:B------:R-:W-:-:S02]  /*6ae0*/  HADD2.F32 R11, -RZ, R11.H1_H1 ;  /* 0x3000000bff0b7230 */ /* 0x000fc40000004100 */
[-C--:B------:R-:W-:Y:S01]  /*6af0*/  FFMA.FTZ R83, R6, R24.reuse, -R83 ;  /* 0x0000001806537223 */ /* 0x080fe20000010853 */
[----:B------:R-:W-:Y:S02]  /*6b00*/  HADD2.F32 R6, -RZ, R27.H1_H1 ;  /* 0x3000001bff067230 */ /* 0x000fe40000004100 */
[-C--:B------:R-:W-:Y:S01]  /*6b10*/  FFMA.FTZ R29, R0, R25.reuse, R29 ;  /* 0x00000019001d7223 */ /* 0x080fe2000001001d */
[----:B------:R-:W-:Y:S02]  /*6b20*/  HADD2.F32 R7, -RZ, R7.H1_H1 ;  /* 0x30000007ff077230 */ /* 0x000fe40000004100 */
[----:B------:R-:W-:Y:S01]  /*6b30*/  FFMA.FTZ R28, R9, R24, R28 ;  /* 0x00000018091c7223 */ /* 0x000fe2000001001c */
[----:B------:R-:W-:Y:S01]  /*6b40*/  FFMA.FTZ R85, R8, R25, -R85 ;  /* 0x0000001908557223 */ /* 0x000fe20000010855 */
[----:B------:R-:W-:Y:S02]  /*6b50*/  HADD2.F32 R5, -RZ, R5.H1_H1 ;  /* 0x30000005ff057230 */ /* 0x000fe40000004100 */
[----:B------:R-:W-:Y:S01]  /*6b60*/  FMUL.FTZ R8, R11, R6 ;  /* 0x000000060b087220 */ /* 0x000fe20000410000 */
[----:B------:R-:W-:-:S02]  /*6b70*/  HADD2.F32 R10, -RZ, R10.H1_H1 ;  /* 0x3000000aff0a7230 */ /* 0x000fc40000004100 */
[----:B------:R-:W-:Y:S01]  /*6b80*/  FMUL.FTZ R24, R7, R6 ;  /* 0x0000000607187220 */ /* 0x000fe20000410000 */
[----:B------:R-:W-:Y:S01]  /*6b90*/  HADD2.F32 R26, -RZ, R26.H1_H1 ;  /* 0x3000001aff1a7230 */ /* 0x000fe20000004100 */
[----:B------:R-:W-:Y:S01]  /*6ba0*/  F2FP.SATFINITE.E4M3.F32.PACK_AB_MERGE_C R33, R33, R30, R35 ;  /* 0x0000001e2121723e */ /* 0x000fe20004807023 */
[----:B------:R-:W-:Y:S01]  /*6bb0*/  HADD2.F32 R0, -RZ, R15.H1_H1 ;  /* 0x3000000fff007230 */ /* 0x000fe20000004100 */
[----:B------:R-:W-:Y:S01]  /*6bc0*/  F2FP.SATFINITE.E4M3.F32.PACK_AB_MERGE_C R34, R49, R34, RZ ;  /* 0x000000223122723e */ /* 0x000fe200048070ff */
        /* <DEDUP_REMOVED lines=17> */
.L_x_1774:
[----:B------:R-:W-:Y:S05]  /*6ce0*/  BSYNC B1 ;  /* 0x0000000000017941 */ /* 0x000fea0003800000 */
.L_x_1773:
[----:B0-----:R0:W-:Y:S01]  /*6cf0*/  ST.E.128 desc[UR36][R12.64], R4 ;  /* 0x000000040c007985 */ /* 0x0011e2000c101d24 */
[----:B------:R-:W-:-:S13]  /*6d00*/  ISETP.GE.AND P3, PT, R3, R87, PT ;  /* 0x000000570300720c */ /* 0x000fda0003f66270 */
[----:B------:R-:W-:Y:S05]  /*6d10*/  @P3 BRA `(.L_x_1757) ;  /* 0x0000000400203947 */ /* 0x000fea0003800000 */
[----:B------:R-:W-:-:S04]  /*6d20*/  IADD3 R14, P3, R3, R14, RZ ;  /* 0x0000000e030e7210 */ /* 0x000fc80007f7e0ff */
[----:B------:R-:W-:-:S05]  /*6d30*/  LEA.HI.X.SX32 R15, R3, R2, 0x1, P3 ;  /* 0x00000002030f7211 */ /* 0x000fca00018f0eff */
[----:B--2---:R2:W-:Y:S01]  /*6d40*/  ST.E.128 desc[UR36][R14.64], R8 ;  /* 0x000000080e007985 */ /* 0x0045e2000c101d24 */
[----:B------:R-:W-:Y:S05]  /*6d50*/  BRA `(.L_x_1757) ;  /* 0x0000000400107947 */ /* 0x000fea0003800000 */
.L_x_1738:
[----:B------:R-:W-:-:S06]  /*6d60*/  UISETP.NE.AND UP0, UPT, UR61, 0x3, UPT ;  /* 0x000000033d00788c */ /* 0x000fcc000bf05270 */
[----:B------:R-:W-:-:S13]  /*6d70*/  PLOP3.LUT P5, PT, PT, PT, UP0, 0x80, 0x0 ;  /* 0x000000000000781c */ /* 0x000fda0003faf008 */
[----:B------:R-:W-:Y:S05]  /*6d80*/  @!P5 BRA `(.L_x_1775) ;  /* 0x000000000004d947 */ /* 0x000fea0003800000 */
[----:B------:R-:W-:Y:S01]  /*6d90*/  BPT.TRAP 0x1 ;  /* 0x000000040000795c */ /* 0x000fe20000300000 */
.L_x_1775:
[----:B------:R-:W-:Y:S01]  /*6da0*/  IMAD R72, R186, 0x8, R184 ;  /* 0x00000008ba487824 */ /* 0x000fe200078e02b8 */
[----:B------:R-:W-:Y:S01]  /*6db0*/  SHF.L.U32 R81, R195, 0x1f, RZ ;  /* 0x0000001fc3517819 */ /* 0x000fe200000006ff */
[----:B------:R-:W-:Y:S01]  /*6dc0*/  BSSY B1, `(.L_x_1776) ;  /* 0x0000004000017945 */ /* 0x000fe20003800000 */
[----:B------:R-:W-:Y:S02]  /*6dd0*/  SHF.R.S32.HI R77, RZ, 0x1f, R78 ;  /* 0x0000001fff4d7819 */ /* 0x000fe4000001144e */
[----:B------:R-:W0:Y:S02]  /*6de0*/  SYNCS.PHASECHK.TRANS64.TRYWAIT P3, [R72+URZ+0x28490], R81 ;  /* 0x02849051480075a7 */ /* 0x000e24000806017f */
[----:B0-----:R-:W-:Y:S05]  /*6df0*/  @!P3 BRA `(.L_x_1777) ;  /* 0x0000020c00e8b947 */ /* 0x001fea0003800000 */
.L_x_2133:
[----:B------:R-:W-:Y:S05]  /*6e00*/  BSYNC B1 ;  /* 0x0000000000017941 */ /* 0x000fea0003800000 */
.L_x_1776:
        /* <DEDUP_REMOVED lines=26> */
.L_x_2137:
[----:B------:R-:W-:Y:S04]  /*6fb0*/  BSSY B1, `(.L_x_1779) ;  /* 0x000000d000017945 */ /* 0x000fe80003800000 */
[----:B------:R-:W-:Y:S05]  /*6fc0*/  @!P3 BRA `(.L_x_1780) ;  /* 0x00000000002cb947 */ /* 0x000fea0003800000 */
[----:B------:R-:W-:Y:S02]  /*6fd0*/  ULDC UR4, c[0x0][0x2f4] ;  /* 0x0000bd0000047ab9 */ /* 0x000fe40000000800 */
[----:B------:R-:W-:-:S13]  /*6fe0*/  ISETP.GE.AND P3, PT, R16, UR4, PT ;  /* 0x0000000410007c0c */ /* 0x000fda000bf66270 */
[----:B------:R-:W4:Y:S01]  /*6ff0*/  @!P3 LDS.128 R4, [R73+0x20000] ;  /* 0x020000004904b984 */ /* 0x000f220000000c00 */
[----:B---3--:R-:W-:-:S05]  /*7000*/  @!P3 IADD3 R8, P4, R16, R14, RZ ;  /* 0x0000000e1008b210 */ /* 0x008fca0007f9e0ff */
[----:B--2---:R-:W-:Y:S01]  /*7010*/  @!P3 IMAD.X R9, R3, 0x1, R17, P4 ;  /* 0x000000010309b824 */ /* 0x004fe200020e0611 */
[----:B------:R-:W-:-:S13]  /*7020*/  ISETP.GE.AND P4, PT, R187, UR4, PT ;  /* 0x00000004bb007c0c */ /* 0x000fda000bf86270 */
[----:B------:R-:W-:-:S05]  /*7030*/  @!P4 IADD3 R14, P6, R187, R14, RZ ;  /* 0x0000000ebb0ec210 */ /* 0x000fca0007fde0ff */
[----:B------:R-:W-:Y:S01]  /*7040*/  @!P4 IMAD.X R15, R3, 0x1, R194, P6 ;  /* 0x00000001030fc824 */ /* 0x000fe200030e06c2 */
[----:B----4-:R-:W-:Y:S04]  /*7050*/  @!P3 ST.E.128 desc[UR36][R8.64], R4 ;  /* 0x000000040800b985 */ /* 0x010fe8000c101d24 */
[----:B------:R-:W2:Y:S04]  /*7060*/  @!P4 LDS.128 R4, [R73+0x22000] ;  /* 0x022000004904c984 */ /* 0x000ea80000000c00 */
[----:B--2---:R4:W-:Y:S02]  /*7070*/  @!P4 ST.E.128 desc[UR36][R14.64], R4 ;  /* 0x000000040e00c985 */ /* 0x0049e4000c101d24 */
.L_x_1780:
[----:B------:R-:W-:Y:S05]  /*7080*/  BSYNC B1 ;  /* 0x0000000000017941 */ /* 0x000fea0003800000 */
.L_x_1779:
[----:B------:R-:W-:-:S03]  /*7090*/  UMOV UR4, 0xffffffff ;  /* 0xffffffff00047882 */ /* 0x000fc60000000000 */
[----:B------:R-:W-:Y:S05]  /*70a0*/  BRA.DIV UR4, `(.L_x_1781) ;  /* 0x0000020e04987947 */ /* 0x000fea000b800000 */
[----:B--2---:R2:W0:Y:S04]  /*70b0*/  SHFL.IDX PT, R3, R2, 0x1, 0x181f ;  /* 0x00381f0002037f89 */ /* 0x00442800000e0000 */
[----:B---34-:R2:W3:Y:S02]  /*70c0*/  SHFL.IDX PT, R14, R0, 0x1, 0x181f ;  /* 0x00381f00000e7f89 */ /* 0x0184e400000e0000 */
.L_x_2141:
[----:B------:R-:W-:-:S13]  /*70d0*/  ISETP.GE.AND P3, PT, R10, 0x21, PT ;  /* 0x000000210a00780c */ /* 0x000fda0003f66270 */
[----:B------:R-:W-:Y:S05]  /*70e0*/  @!P3 BRA `(.L_x_1757) ;  /* 0x00000000002cb947 */ /* 0x000fea0003800000 */
[----:B------:R-:W-:Y:S02]  /*70f0*/  ULDC UR4, c[0x0][0x2f4] ;  /* 0x0000bd0000047ab9 */ /* 0x000fe40000000800 */
[----:B------:R-:W-:-:S13]  /*7100*/  ISETP.GE.AND P3, PT, R16, UR4, PT ;  /* 0x0000000410007c0c */ /* 0x000fda000bf66270 */
[----:B------:R-:W4:Y:S01]  /*7110*/  @!P3 LDS.128 R4, [R73+0x21000] ;  /* 0x021000004904b984 */ /* 0x000f220000000c00 */
[----:B---3--:R-:W-:-:S04]  /*7120*/  @!P3 IADD3 R8, P4, R16, R14, RZ ;  /* 0x0000000e1008b210 */ /* 0x008fc80007f9e0ff */
[----:B0-----:R-:W-:Y:S02]  /*7130*/  @!P3 IADD3.X R9, R3, R17, RZ, P4, !PT ;  /* 0x000000110309b210 */ /* 0x001fe400027fe4ff */
[----:B------:R-:W-:-:S13]  /*7140*/  ISETP.GE.AND P4, PT, R187, UR4, PT ;  /* 0x00000004bb007c0c */ /* 0x000fda000bf86270 */
[----:B------:R-:W-:-:S05]  /*7150*/  @!P4 IADD3 R14, P6, R187, R14, RZ ;  /* 0x0000000ebb0ec210 */ /* 0x000fca0007fde0ff */
[----:B------:R-:W-:Y:S01]  /*7160*/  @!P4 IMAD.X R15, R3, 0x1, R194, P6 ;  /* 0x00000001030fc824 */ /* 0x000fe200030e06c2 */
[----:B----4-:R-:W-:Y:S04]  /*7170*/  @!P3 ST.E.128 desc[UR36][R8.64], R4 ;  /* 0x000000040800b985 */ /* 0x010fe8000c101d24 */
[----:B------:R-:W0:Y:S04]  /*7180*/  @!P4 LDS.128 R4, [R73+0x23000] ;  /* 0x023000004904c984 */ /* 0x000e280000000c00 */
[----:B0-----:R0:W-:Y:S02]  /*7190*/  @!P4 ST.E.128 desc[UR36][R14.64], R4 ;  /* 0x000000040e00c985 */ /* 0x0011e4000c101d24 */
.L_x_1757:
[----:B------:R-:W-:Y:S05]  /*71a0*/  BSYNC B0 ;  /* 0x0000000000007941 */ /* 0x000fea0003800000 */
.L_x_1737:
[----:B-1234-:R-:W1:Y:S01]  /*71b0*/  S2R R0, SR_TID.X ;  /* 0x0000000000007919 */ /* 0x01ee620000002100 */
[----:B------:R-:W-:Y:S01]  /*71c0*/  @!PT LDS RZ, [RZ] ;  /* 0x00000000fffff984 */ /* 0x000fe20000000800 */
[----:B------:R-:W-:Y:S01]  /*71d0*/  @!PT LDS RZ, [RZ] ;  /* 0x00000000fffff984 */ /* 0x000fe20000000800 */
[----:B------:R-:W-:Y:S01]  /*71e0*/  @!PT LDS RZ, [RZ] ;  /* 0x00000000fffff984 */ /* 0x000fe20000000800 */
[----:B------:R-:W-:Y:S01]  /*71f0*/  @!PT LDS RZ, [RZ] ;  /* 0x00000000fffff984 */ /* 0x000fe20000000800 */
[----:B------:R2:W-:Y:S06]  /*7200*/  MEMBAR.ALL.CTA ;  /* 0x0000000000007992 */ /* 0x0005ec0000008000 */
[----:B--2---:R-:W2:Y:S01]  /*7210*/  FENCE.VIEW.ASYNC.S ;  /* 0x00000000000073c6 */ /* 0x004ea20000000000 */
[----:B------:R-:W-:Y:S05]  /*7220*/  WARPSYNC.ALL ;  /* 0x0000000000007948 */ /* 0x000fea0003800000 */
[----:B------:R-:W-:Y:S01]  /*7230*/  BSSY B0, `(.L_x_1782) ;  /* 0x0000008000007945 */ /* 0x000fe20003800000 */
[----:B--2---:R2:W-:Y:S01]  /*7240*/  BAR.SYNC.DEFER_BLOCKING R58, 0x80 ;  /* 0x0002003a0000751d */ /* 0x0045e20000010000 */
[----:B-1----:R-:W-:-:S13]  /*7250*/  LOP3.LUT P3, RZ, R0, 0x7f, RZ, 0xc0, !PT ;  /* 0x0000007f00ff7812 */ /* 0x002fda000786c0ff */
[----:B------:R-:W-:-:S05]  /*7260*/  @!P3 VIADD R0, R72, 0x284a0 ;  /* 0x000284a04800b836 */ /* 0x000fca0000000000 */
[----:B------:R-:W-:-:S04]  /*7270*/  @!P3 PRMT R0, RZ, 0x654, R0 ;  /* 0x00000654ff00b816 */ /* 0x000fc80000000000 */
[----:B------:R2:W-:Y:S01]  /*7280*/  @!P3 SYNCS.ARRIVE.TRANS64.RED.A1T0 RZ, [R0+URZ], RZ ;  /* 0x000000ff00ffb9a7 */ /* 0x0005e2000810043f */
[----:B------:R-:W-:Y:S05]  /*7290*/  @!P5 BRA `(.L_x_1783) ;  /* 0x000000000004d947 */ /* 0x000fea0003800000 */
[----:B------:R-:W-:Y:S01]  /*72a0*/  BPT.TRAP 0x1 ;  /* 0x000000040000795c */ /* 0x000fe20000300000 */
.L_x_1783:
[----:B------:R-:W-:Y:S05]  /*72b0*/  BSYNC B0 ;  /* 0x0000000000007941 */ /* 0x000fea0003800000 */
.L_x_1782:
[----:B------:R-:W1:Y:S01]  /*72c0*/  SYNCS.PHASECHK.TRANS64.TRYWAIT P4, [R72+URZ+0x284b0], R81 ;  /* 0x0284b051480075a7 */ /* 0x000e62000808017f */
[----:B------:R-:W-:Y:S04]  /*72d0*/  BSSY B0, `(.L_x_1784) ;  /* 0x0000002000007945 */ /* 0x000fe80003800000 */
[----:B-1----:R-:W-:Y:S05]  /*72e0*/  @!P4 BRA `(.L_x_1785) ;  /* 0x0000020c0050c947 */ /* 0x002fea0003800000 */
.L_x_2142:
[----:B------:R-:W-:Y:S05]  /*72f0*/  BSYNC B0 ;  /* 0x0000000000007941 */ /* 0x000fea0003800000 */
.L_x_1784:
[----:B------:R-:W-:Y:S01]  /*7300*/  ULDC.64 UR4, c[0x0][0x328] ;  /* 0x0000ca0000047ab9 */ /* 0x000fe20000000a00 */
[----:B------:R-:W-:Y:S01]  /*7310*/  ULDC.64 UR6, c[0x0][0x318] ;  /* 0x0000c60000067ab9 */ /* 0x000fe20000000a00 */
[----:B------:R-:W-:Y:S01]  /*7320*/  IMAD R77, R77, UR4, RZ ;  /* 0x000000044d4d7c24 */ /* 0x000fe2000f8e02ff */
[----:B------:R-:W-:Y:S01]  /*7330*/  BSSY B0, `(.L_x_1786) ;  /* 0x000001f000007945 */ /* 0x000fe20003800000 */
[----:B0-----:R-:W-:-:S04]  /*7340*/  IMAD.WIDE.U32 R2, R78, UR4, RZ ;  /* 0x000000044e027c25 */ /* 0x001fc8000f8e00ff */
        /* <DEDUP_REMOVED lines=9> */
[----:B------:R-:W-:Y:S02]  /*73e0*/  IMAD R5, R74, UR4, RZ ;  /* 0x000000044a057c24 */ /* 0x000fe4000f8e02ff */
[----:B------:R-:W-:-:S04]  /*73f0*/  IMAD.WIDE.U32 R2, R22, UR4, R2 ;  /* 0x0000000416027c25 */ /* 0x000fc8000f8e0002 */
[----:B------:R-:W-:Y:S01]  /*7400*/  IMAD R5, R22, UR5, R5 ;  /* 0x0000000516057c24 */ /* 0x000fe2000f8e0205 */
[----:B--2---:R-:W-:-:S04]  /*7410*/  IADD3 R0, P4, R2, UR6, RZ ;  /* 0x0000000602007c10 */ /* 0x004fc8000ff9e0ff */
[----:B------:R-:W-:Y:S01]  /*7420*/  IADD3.X R10, R3, UR7, R5, P4, !PT ;  /* 0x00000007030a7c10 */ /* 0x000fe2000a7fe405 */
[----:B------:R0:W2:Y:S01]  /*7430*/  SHFL.IDX PT, R8, R0, RZ, 0x181f ;  /* 0x00181fff00087589 */ /* 0x0000a200000e0000 */
[----:B------:R-:W-:-:S03]  /*7440*/  ISETP.GE.AND P4, PT, R80, 0x1, PT ;  /* 0x000000015000780c */ /* 0x000fc60003f86270 */
[----:B------:R0:W3:Y:S10]  /*7450*/  SHFL.IDX PT, R5, R10, RZ, 0x181f ;  /* 0x00181fff0a057589 */ /* 0x0000f400000e0000 */
[----:B0-----:R-:W-:Y:S05]  /*7460*/  @!P4 BRA `(.L_x_1787) ;  /* 0x00000000002cc947 */ /* 0x001fea0003800000 */
[----:B------:R-:W-:Y:S02]  /*7470*/  ULDC UR4, c[0x0][0x2f4] ;  /* 0x0000bd0000047ab9 */ /* 0x000fe40000000800 */
[----:B------:R-:W-:-:S13]  /*7480*/  ISETP.GE.AND P4, PT, R16, UR4, PT ;  /* 0x0000000410007c0c */ /* 0x000fda000bf86270 */
[----:B--2---:R-:W-:-:S05]  /*7490*/  @!P4 IADD3 R2, P5, R16, R8, RZ ;  /* 0x000000081002c210 */ /* 0x004fca0007fbe0ff */
[----:B---3--:R-:W-:Y:S01]  /*74a0*/  @!P4 IMAD.X R3, R5, 0x1, R17, P5 ;  /* 0x000000010503c824 */ /* 0x008fe200028e0611 */
[----:B------:R-:W-:-:S13]  /*74b0*/  ISETP.GE.AND P5, PT, R187, UR4, PT ;  /* 0x00000004bb007c0c */ /* 0x000fda000bfa6270 */
[----:B------:R-:W-:-:S05]  /*74c0*/  @!P5 IADD3 R8, P6, R187, R8, RZ ;  /* 0x00000008bb08d210 */ /* 0x000fca0007fde0ff */
[----:B------:R-:W-:Y:S02]  /*74d0*/  @!P5 IMAD.X R9, R5, 0x1, R194, P6 ;  /* 0x000000010509d824 */ /* 0x000fe400030e06c2 */
[----:B------:R-:W0:Y:S04]  /*74e0*/  @!P4 LDS.128 R4, [R73+0x10000] ;  /* 0x010000004904c984 */ /* 0x000e280000000c00 */
[----:B0-----:R-:W-:Y:S04]  /*74f0*/  @!P4 ST.E.128 desc[UR36][R2.64], R4 ;  /* 0x000000040200c985 */ /* 0x001fe8000c101d24 */
[----:B------:R-:W0:Y:S04]  /*7500*/  @!P5 LDS.128 R4, [R73+0x12000] ;  /* 0x012000004904d984 */ /* 0x000e280000000c00 */
[----:B0-----:R0:W-:Y:S02]  /*7510*/  @!P5 ST.E.128 desc[UR36][R8.64], R4 ;  /* 0x000000040800d985 */ /* 0x0011e4000c101d24 */
.L_x_1787:
[----:B------:R-:W-:Y:S05]  /*7520*/  BSYNC B0 ;  /* 0x0000000000007941 */ /* 0x000fea0003800000 */
.L_x_1786:
[----:B------:R-:W-:Y:S01]  /*7530*/  ISETP.GE.AND P4, PT, R80, 0x21, PT ;  /* 0x000000215000780c */ /* 0x000fe20003f86270 */
[----:B0--3--:R0:W3:Y:S01]  /*7540*/  SHFL.IDX PT, R5, R10, 0x1, 0x181f ;  /* 0x00381f000a057f89 */ /* 0x0090e200000e0000 */
[----:B------:R-:W-:Y:S03]  /*7550*/  BSSY B0, `(.L_x_1788) ;  /* 0x000000e000007945 */ /* 0x000fe60003800000 */
[----:B------:R-:W4:Y:S08]  /*7560*/  SHFL.IDX PT, R0, R0, 0x1, 0x181f ;  /* 0x00381f0000007f89 */ /* 0x000f3000000e0000 */
[----:B0-----:R-:W-:Y:S05]  /*7570*/  @!P4 BRA `(.L_x_1789) ;  /* 0x00000000002cc947 */ /* 0x001fea0003800000 */
[----:B------:R-:W-:Y:S02]  /*7580*/  ULDC UR4, c[0x0][0x2f4] ;  /* 0x0000bd0000047ab9 */ /* 0x000fe40000000800 */
[----:B------:R-:W-:-:S13]  /*7590*/  ISETP.GE.AND P4, PT, R16, UR4, PT ;  /* 0x0000000410007c0c */ /* 0x000fda000bf86270 */
[----:B----4-:R-:W-:-:S04]  /*75a0*/  @!P4 IADD3 R2, P5, R16, R0, RZ ;  /* 0x000000001002c210 */ /* 0x010fc80007fbe0ff */
[----:B---3--:R-:W-:Y:S02]  /*75b0*/  @!P4 IADD3.X R3, R5, R17, RZ, P5, !PT ;  /* 0x000000110503c210 */ /* 0x008fe40002ffe4ff */
[----:B------:R-:W-:-:S13]  /*75c0*/  ISETP.GE.AND P5, PT, R187, UR4, PT ;  /* 0x00000004bb007c0c */ /* 0x000fda000bfa6270 */
[----:B--2---:R-:W-:-:S05]  /*75d0*/  @!P5 IADD3 R8, P6, R187, R0, RZ ;  /* 0x00000000bb08d210 */ /* 0x004fca0007fde0ff */
[----:B------:R-:W-:Y:S02]  /*75e0*/  @!P5 IMAD.X R9, R5, 0x1, R194, P6 ;  /* 0x000000010509d824 */ /* 0x000fe400030e06c2 */
[----:B------:R-:W0:Y:S04]  /*75f0*/  @!P4 LDS.128 R4, [R73+0x11000] ;  /* 0x011000004904c984 */ /* 0x000e280000000c00 */
[----:B0-----:R-:W-:Y:S04]  /*7600*/  @!P4 ST.E.128 desc[UR36][R2.64], R4 ;  /* 0x000000040200c985 */ /* 0x001fe8000c101d24 */
[----:B------:R-:W0:Y:S04]  /*7610*/  @!P5 LDS.128 R4, [R73+0x13000] ;  /* 0x013000004904d984 */ /* 0x000e280000000c00 */
[----:B0-----:R0:W-:Y:S02]  /*7620*/  @!P5 ST.E.128 desc[UR36][R8.64], R4 ;  /* 0x000000040800d985 */ /* 0x0011e4000c101d24 */
.L_x_1789:
[----:B------:R-:W-:Y:S05]  /*7630*/  BSYNC B0 ;  /* 0x0000000000007941 */ /* 0x000fea0003800000 */
.L_x_1788:
[----:B------:R-:W-:Y:S01]  /*7640*/  @!PT LDS RZ, [RZ] ;  /* 0x00000000fffff984 */ /* 0x000fe20000000800 */
[----:B------:R-:W-:Y:S01]  /*7650*/  @!PT LDS RZ, [RZ] ;  /* 0x00000000fffff984 */ /* 0x000fe20000000800 */
[----:B------:R-:W-:Y:S01]  /*7660*/  @!PT LDS RZ, [RZ] ;  /* 0x00000000fffff984 */ /* 0x000fe20000000800 */
[----:B------:R-:W-:Y:S01]  /*7670*/  @!PT LDS RZ, [RZ] ;  /* 0x00000000fffff984 */ /* 0x000fe20000000800 */
[----:B------:R5:W-:Y:S06]  /*7680*/  MEMBAR.ALL.CTA ;  /* 0x0000000000007992 */ /* 0x000bec0000008000 */
[----:B-----5:R-:W5:Y:S01]  /*7690*/  FENCE.VIEW.ASYNC.S ;  /* 0x00000000000073c6 */ /* 0x020f620000000000 */
[----:B-1----:R-:W-:Y:S01]  /*76a0*/  @!P3 VIADD R72, R72, 0x284c0 ;  /* 0x000284c04848b836 */ /* 0x002fe20000000000 */
[----:B-----5:R1:W-:Y:S01]  /*76b0*/  BAR.SYNC.DEFER_BLOCKING R58, 0x80 ;  /* 0x0002003a0000751d */ /* 0x0203e20000010000 */
[----:B------:R-:W-:Y:S01]  /*76c0*/  ISETP.NE.AND P4, PT, R75, RZ, PT ;  /* 0x000000ff4b00720c */ /* 0x000fe20003f85270 */
[----:B------:R-:W-:-:S02]  /*76d0*/  VIADD R186, R186, 0x1 ;  /* 0x00000001baba7836 */ /* 0x000fc40000000000 */
[----:B------:R-:W-:-:S04]  /*76e0*/  @!P3 PRMT R72, RZ, 0x654, R72 ;  /* 0x00000654ff48b816 */ /* 0x000fc80000000048 */
[----:B------:R1:W-:Y:S01]  /*76f0*/  @!P3 SYNCS.ARRIVE.TRANS64.RED.A1T0 RZ, [R72+URZ], RZ ;  /* 0x000000ff48ffb9a7 */ /* 0x0003e2000810043f */
[----:B------:R-:W-:-:S04]  /*7700*/  ISETP.NE.AND P3, PT, R186, 0x2, PT ;  /* 0x00000002ba00780c */ /* 0x000fc80003f65270 */
[----:B----4-:R-:W-:Y:S02]  /*7710*/  SEL R0, RZ, 0x1, P3 ;  /* 0x00000001ff007807 */ /* 0x010fe40001800000 */
[----:B------:R-:W-:Y:S02]  /*7720*/  SEL R186, R186, RZ, P3 ;  /* 0x000000ffbaba7207 */ /* 0x000fe40001800000 */
[----:B------:R-:W-:Y:S01]  /*7730*/  LOP3.LUT R195, R195, R0, RZ, 0x3c, !PT ;  /* 0x00000000c3c37212 */ /* 0x000fe200078e3cff */
[----:B-1----:R-:W-:Y:S06]  /*7740*/  @P4 BRA `(.L_x_1790) ;  /* 0xffffffac00184947 */ /* 0x002fec000383ffff */
[----:B------:R-:W1:Y:S01]  /*7750*/  S2R R2, SR_TID.X ;  /* 0x0000000000027919 */ /* 0x000e620000002100 */
[----:B------:R-:W-:Y:S02]  /*7760*/  PLOP3.LUT P0, PT, PT, PT, PT, 0x8, 0x0 ;  /* 0x000000000000781c */ /* 0x000fe40003f0e170 */
[----:B-1----:R-:W-:-:S04]  /*7770*/  SHF.R.U32.HI R2, RZ, 0x7, R2 ;  /* 0x00000007ff027819 */ /* 0x002fc80000011602 */
[----:B------:R-:W-:-:S13]  /*7780*/  ISETP.NE.AND P4, PT, R2, 0x1, PT ;  /* 0x000000010200780c */ /* 0x000fda0003f85270 */
[----:B------:R-:W-:Y:S06]  /*7790*/  @!P4 BAR.ARV 0x9, 0x100 ;  /* 0x024400000000cb1d */ /* 0x000fec0000002000 */
.L_x_1732:
[----:B------:R-:W1:Y:S01]  /*77a0*/  LDC R0, c[0x0][0x448] ;  /* 0x00011200ff007b82 */ /* 0x000e620000000800 */
[----:B0--3--:R-:W-:-:S07]  /*77b0*/  IADD3 R5, R192, 0x1, -R190 ;  /* 0x00000001c0057810 */ /* 0x009fce0007ffe8be */
[----:B------:R-:W0:Y:S01]  /*77c0*/  LDC.64 R6, c[0x0][0x9e0] ;  /* 0x00027800ff067b82 */ /* 0x000e220000000a00 */
[----:B-1----:R-:W-:Y:S01]  /*77d0*/  ISETP.NE.AND P1, PT, R0, 0x1, PT ;  /* 0x000000010000780c */ /* 0x002fe20003f25270 */
[----:B------:R-:W-:Y:S01]  /*77e0*/  VIADD R0, R202, 0x7f ;  /* 0x0000007fca007836 */ /* 0x000fe20000000000 */
[----:B0-----:R-:W-:-:S11]  /*77f0*/  ISETP.GE.AND P2, PT, R7, 0x1, PT ;  /* 0x000000010700780c */ /* 0x001fd60003f46270 */
[----:B------:R-:W0:Y:S08]  /*7800*/  @P1 LDC R3, c[0x0][0x44c] ;  /* 0x00011300ff031b82 */ /* 0x000e300000000800 */
[----:B------:R-:W1:Y:S01]  /*7810*/  @P1 LDC R2, c[0x0][0x450] ;  /* 0x00011400ff021b82 */ /* 0x000e620000000800 */
[----:B0-----:R-:W-:-:S05]  /*7820*/  @P1 IMAD.HI.U32 R3, R0, R3, RZ ;  /* 0x0000000300031227 */ /* 0x001fca00078e00ff */
[----:B-1----:R-:W-:-:S05]  /*7830*/  @P1 SHF.R.U32.HI R0, RZ, R2, R3 ;  /* 0x00000002ff001219 */ /* 0x002fca0000011603 */
[----:B------:R-:W-:Y:S01]  /*7840*/  IMAD.IADD R3, R5, 0x1, R0 ;  /* 0x0000000105037824 */ /* 0x000fe200078e0200 */
[----:B------:R-:W-:Y:S06]  /*7850*/  @P0 BRA `(.L_x_1791) ;  /* 0x00000000000c0947 */ /* 0x000fec0003800000 */
[----:B------:R-:W0:Y:S01]  /*7860*/  FENCE.VIEW.ASYNC.G ;  /* 0x00000000000073c6 */ /* 0x000e220000000100 */
[----:B------:R-:W-:Y:S05]  /*7870*/  WARPSYNC.ALL ;  /* 0x0000000000007948 */ /* 0x000fea0003800000 */
[----:B0-----:R-:W-:Y:S06]  /*7880*/  BAR.ARV 0xc, 0x180 ;  /* 0x0306000000007b1d */ /* 0x001fec0000002000 */
.L_x_1791:
[----:B------:R-:W-:Y:S01]  /*7890*/  IMAD.IADD R0, R3, 0x1, R6 ;  /* 0x0000000103007824 */ /* 0x000fe200078e0206 */
[----:B------:R-:W-:Y:S06]  /*78a0*/  @!P2 BRA `(.L_x_1792) ;  /* 0x000000000048a947 */ /* 0x000fec0003800000 */
[C---:B------:R-:W-:Y:S01]  /*78b0*/  ISETP.GT.AND P0, PT, R3.reuse, RZ, PT ;  /* 0x000000ff0300720c */ /* 0x040fe20003f04270 */
[----:B------:R-:W-:Y:S01]  /*78c0*/  BSSY B0, `(.L_x_1793) ;  /* 0x000000e000007945 */ /* 0x000fe20003800000 */
[----:B------:R-:W-:-:S11]  /*78d0*/  VIADD R2, R3, 0xffffffff ;  /* 0xffffffff03027836 */ /* 0x000fd60000000000 */
[----:B------:R-:W-:Y:S05]  /*78e0*/  @P0 BRA `(.L_x_1794) ;  /* 0x00000000001c0947 */ /* 0x000fea0003800000 */
[----:B------:R-:W-:Y:S02]  /*78f0*/  ISETP.NE.AND P0, PT, R7, 0x1, PT ;  /* 0x000000010700780c */ /* 0x000fe40003f05270 */
[----:B------:R-:W-:-:S11]  /*7900*/  IADD3 R3, -R3, RZ, RZ ;  /* 0x000000ff03037210 */ /* 0x000fd60007ffe1ff */
[----:B------:R-:W0:Y:S02]  /*7910*/  @P0 LDC.64 R4, c[0x0][0x9e8] ;  /* 0x00027a00ff040b82 */ /* 0x000e240000000a00 */
[----:B0-----:R-:W-:-:S05]  /*7920*/  @P0 IMAD.HI.U32 R2, R3, R4, RZ ;  /* 0x0000000403020227 */ /* 0x001fca00078e00ff */
[----:B------:R-:W-:-:S04]  /*7930*/  @P0 SHF.R.U32.HI R3, RZ, R5, R2 ;  /* 0x00000005ff030219 */ /* 0x000fc80000011602 */
[----:B------:R-:W-:Y:S01]  /*7940*/  LOP3.LUT R2, RZ, R3, RZ, 0x33, !PT ;  /* 0x00000003ff027212 */ /* 0x000fe200078e33ff */
[----:B------:R-:W-:Y:S06]  /*7950*/  BRA `(.L_x_1795) ;  /* 0x0000000000107947 */ /* 0x000fec0003800000 */
.L_x_1794:
[----:B------:R-:W-:-:S13]  /*7960*/  ISETP.NE.AND P0, PT, R7, 0x1, PT ;  /* 0x000000010700780c */ /* 0x000fda0003f05270 */
[----:B------:R-:W0:Y:S02]  /*7970*/  @P0 LDC.64 R4, c[0x0][0x9e8] ;  /* 0x00027a00ff040b82 */ /* 0x000e240000000a00 */
[----:B0-----:R-:W-:-:S05]  /*7980*/  @P0 IMAD.HI.U32 R4, R2, R4, RZ ;  /* 0x0000000402040227 */ /* 0x001fca00078e00ff */
[----:B------:R-:W-:-:S07]  /*7990*/  @P0 SHF.R.U32.HI R2, RZ, R5, R4 ;  /* 0x00000005ff020219 */ /* 0x000fce0000011604 */
.L_x_1795:
[----:B------:R-:W-:Y:S05]  /*79a0*/  BSYNC B0 ;  /* 0x0000000000007941 */ /* 0x000fea0003800000 */
.L_x_1793:
[----:B------:R-:W-:-:S05]  /*79b0*/  IMAD R3, R2, R7, R7 ;  /* 0x0000000702037224 */ /* 0x000fca00078e0207 */
[----:B------:R-:W-:-:S07]  /*79c0*/  VIMNMX R0, R0, R3, PT ;  /* 0x0000000300007248 */ /* 0x000fce0003fe0100 */
.L_x_1792:
[----:B------:R-:W0:Y:S01]  /*79d0*/  @P1 LDC R5, c[0x0][0x44c] ;  /* 0x00011300ff051b82 */ /* 0x000e220000000800 */
[----:B------:R-:W-:Y:S01]  /*79e0*/  VIADD R0, R0, 0x3f ;  /* 0x0000003f00007836 */ /* 0x000fe20000000000 */
[----:B------:R-:W-:Y:S01]  /*79f0*/  ULDC UR4, c[0x0][0x9dc] ;  /* 0x0002770000047ab9 */ /* 0x000fe20000000800 */
[----:B------:R-:W-:-:S03]  /*7a00*/  IMAD.MOV.U32 R2, RZ, RZ, R202 ;  /* 0x000000ffff027224 */ /* 0x000fc600078e00ca */
[----:B------:R-:W-:Y:S02]  /*7a10*/  SHF.R.S32.HI R3, RZ, 0x1f, R0 ;  /* 0x0000001fff037819 */ /* 0x000fe40000011400 */
[----:B------:R-:W1:Y:S02]  /*7a20*/  @P1 LDC R4, c[0x0][0x450] ;  /* 0x00011400ff041b82 */ /* 0x000e640000000800 */
[----:B------:R-:W-:-:S04]  /*7a30*/  LEA.HI R3, R3, R0, RZ, 0x6 ;  /* 0x0000000003037211 */ /* 0x000fc800078f30ff */
[----:B------:R-:W-:-:S04]  /*7a40*/  SHF.R.S32.HI R3, RZ, 0x6, R3 ;  /* 0x00000006ff037819 */ /* 0x000fc80000011403 */
[----:B------:R-:W-:Y:S01]  /*7a50*/  VIMNMX R160, R160, R3, PT ;  /* 0x00000003a0a07248 */ /* 0x000fe20003fe0100 */
        /* <DEDUP_REMOVED lines=10> */
[----:B--2---:R-:W0:Y:S02]  /*7b00*/  @P0 LDC.64 R8, c[0x0][0x9e8] ;  /* 0x00027a00ff080b82 */ /* 0x004e240000000a00 */
[----:B0-----:R-:W-:-:S05]  /*7b10*/  @P0 IMAD.HI.U32 R0, R5, R8, RZ ;  /* 0x0000000805000227 */ /* 0x001fca00078e00ff */
[----:B------:R-:W-:-:S04]  /*7b20*/  @P0 SHF.R.U32.HI R5, RZ, R9, R0 ;  /* 0x00000009ff050219 */ /* 0x000fc80000011600 */
[----:B------:R-:W-:Y:S01]  /*7b30*/  LOP3.LUT R0, RZ, R5, RZ, 0x33, !PT ;  /* 0x00000005ff007212 */ /* 0x000fe200078e33ff */
[----:B------:R-:W-:Y:S06]  /*7b40*/  BRA `(.L_x_1799) ;  /* 0x0000000000107947 */ /* 0x000fec0003800000 */
.L_x_1798:
[----:B------:R-:W-:-:S13]  /*7b50*/  ISETP.NE.AND P0, PT, R7, 0x1, PT ;  /* 0x000000010700780c */ /* 0x000fda0003f05270 */
[----:B------:R-:W0:Y:S02]  /*7b60*/  @P0 LDC.64 R4, c[0x0][0x9e8] ;  /* 0x00027a00ff040b82 */ /* 0x000e240000000a00 */
[----:B0-----:R-:W-:-:S05]  /*7b70*/  @P0 IMAD.HI.U32 R2, R0, R4, RZ ;  /* 0x0000000400020227 */ /* 0x001fca00078e00ff */
[----:B------:R-:W-:-:S07]  /*7b80*/  @P0 SHF.R.U32.HI R0, RZ, R5, R2 ;  /* 0x00000005ff000219 */ /* 0x000fce0000011602 */
.L_x_1799:
[----:B------:R-:W-:Y:S05]  /*7b90*/  BSYNC B0 ;  /* 0x0000000000007941 */ /* 0x000fea0003800000 */
.L_x_1797:
[----:B------:R-:W-:-:S05]  /*7ba0*/  IMAD R0, R0, R7, RZ ;  /* 0x0000000700007224 */ /* 0x000fca00078e02ff */
[----:B------:R-:W-:-:S07]  /*7bb0*/  VIMNMX R3, R3, R0, !PT ;  /* 0x0000000003037248 */ /* 0x000fce0007fe0100 */
.L_x_1796:
[----:B------:R-:W-:Y:S01]  /*7bc0*/  SHF.R.S32.HI R0, RZ, 0x1f, R3 ;  /* 0x0000001fff007819 */ /* 0x000fe20000011403 */
[----:B------:R-:W-:Y:S01]  /*7bd0*/  IMAD.MOV.U32 R2, RZ, RZ, RZ ;  /* 0x000000ffff027224 */ /* 0x000fe200078e00ff */
[----:B------:R-:W-:Y:S02]  /*7be0*/  PLOP3.LUT P0, PT, PT, PT, PT, 0x80, 0x0 ;  /* 0x000000000000781c */ /* 0x000fe40003f0f070 */
[----:B------:R-:W-:Y:S02]  /*7bf0*/  CS2R R10, SRZ ;  /* 0x00000000000a7805 */ /* 0x000fe4000001ff00 */
[----:B------:R-:W-:Y:S01]  /*7c00*/  LEA.HI R3, R0, R3, RZ, 0x6 ;  /* 0x0000000300037211 */ /* 0x000fe200078f30ff */
[----:B------:R-:W-:Y:S01]  /*7c10*/  IMAD.MOV.U32 R0, RZ, RZ, RZ ;  /* 0x000000ffff007224 */ /* 0x000fe200078e00ff */
[----:B------:R-:W-:Y:S02]  /*7c20*/  CS2R R146, SRZ ;  /* 0x0000000000927805 */ /* 0x000fe4000001ff00 */
[----:B------:R-:W-:-:S02]  /*7c30*/  CS2R R108, SRZ ;  /* 0x00000000006c7805 */ /* 0x000fc4000001ff00 */
[----:B------:R-:W-:Y:S02]  /*7c40*/  SHF.R.S32.HI R3, RZ, 0x6, R3 ;  /* 0x00000006ff037819 */ /* 0x000fe40000011403 */
[----:B------:R-:W-:Y:S01]  /*7c50*/  CS2R R144, SRZ ;  /* 0x0000000000907805 */ /* 0x000fe2000001ff00 */
[----:B------:R-:W-:Y:S01]  /*7c60*/  IMAD.MOV.U32 R135, RZ, RZ, RZ ;  /* 0x000000ffff877224 */ /* 0x000fe200078e00ff */
[----:B------:R-:W-:Y:S02]  /*7c70*/  CS2R R100, SRZ ;  /* 0x0000000000647805 */ /* 0x000fe4000001ff00 */
[----:B------:R-:W-:Y:S02]  /*7c80*/  VIMNMX R208, RZ, R3, !PT ;  /* 0x00000003ffd07248 */ /* 0x000fe40007fe0100 */
[----:B------:R-:W-:Y:S02]  /*7c90*/  CS2R R132, SRZ ;  /* 0x0000000000847805 */ /* 0x000fe4000001ff00 */
[----:B------:R-:W-:-:S02]  /*7ca0*/  CS2R R138, SRZ ;  /* 0x00000000008a7805 */ /* 0x000fc4000001ff00 */
[----:B------:R-:W-:Y:S02]  /*7cb0*/  CS2R R136, SRZ ;  /* 0x0000000000887805 */ /* 0x000fe4000001ff00 */
[----:B------:R-:W-:Y:S02]  /*7cc0*/  ISETP.GT.AND P1, PT, R160, R208, PT ;  /* 0x000000d0a000720c */ /* 0x000fe40003f24270 */
        /* <DEDUP_REMOVED lines=46> */
[----:B--2---:R-:W-:Y:S02]  /*7fb0*/  CS2R R8, SRZ ;  /* 0x0000000000087805 */ /* 0x004fe4000001ff00 */
[----:B------:R-:W-:Y:S02]  /*7fc0*/  CS2R R40, SRZ ;  /* 0x0000000000287805 */ /* 0x000fe4000001ff00 */
[----:B------:R-:W-:Y:S02]  /*7fd0*/  MOV R38, RZ ;  /* 0x000000ff00267202 */ /* 0x000fe40000000f00 */
[----:B------:R-:W-:Y:S02]  /*7fe0*/  CS2R R34, SRZ ;  /* 0x0000000000227805 */ /* 0x000fe4000001ff00 */
[----:B------:R-:W-:Y:S02]  /*7ff0*/  CS2R R6, SRZ ;  /* 0x0000000000067805 */ /* 0x000fe4000001ff00 */
[----:B------:R-:W-:-:S02]  /*8000*/  CS2R R32, SRZ ;  /* 0x0000000000207805 */ /* 0x000fc4000001ff00 */
[----:B------:R-:W-:Y:S02]  /*8010*/  CS2R R116, SRZ ;  /* 0x0000000000747805 */ /* 0x000fe4000001ff00 */
[----:B------:R-:W-:Y:S02]  /*8020*/  CS2R R30, SRZ ;  /* 0x00000000001e7805 */ /* 0x000fe4000001ff00 */
[----:B------:R-:W-:Y:S02]  /*8030*/  CS2R R4, SRZ ;  /* 0x0000000000047805 */ /* 0x000fe4000001ff00 */
[----:B------:R-:W-:Y:S01]  /*8040*/  CS2R R24, SRZ ;  /* 0x0000000000187805 */ /* 0x000fe2000001ff00 */
[----:B------:R-:W-:Y:S06]  /*8050*/  @!P1 BRA `(.L_x_1800) ;  /* 0x0000014000c09947 */ /* 0x000fec0003800000 */
[----:B------:R-:W-:-:S03]  /*8060*/  UMOV UR4, 0xffffffff ;  /* 0xffffffff00047882 */ /* 0x000fc60000000000 */
[----:B------:R-:W-:Y:S05]  /*8070*/  BRA.DIV UR4, `(.L_x_1801) ;  /* 0x0000020204007947 */ /* 0x000fea000b800000 */
[----:B------:R-:W0:Y:S02]  /*8080*/  S2R R0, SR_TID.X ;  /* 0x0000000000007919 */ /* 0x000e240000002100 */
[----:B0-----:R-:W-:-:S05]  /*8090*/  VIADD R2, R0, 0xffffff80 ;  /* 0xffffff8000027836 */ /* 0x001fca0000000000 */
[----:B------:R-:W-:-:S04]  /*80a0*/  SHF.R.S32.HI R0, RZ, 0x1f, R2 ;  /* 0x0000001fff007819 */ /* 0x000fc80000011402 */
[----:B------:R-:W-:-:S04]  /*80b0*/  LEA.HI R0, R0, R2, RZ, 0x7 ;  /* 0x0000000200007211 */ /* 0x000fc800078f38ff */
[----:B------:R-:W-:-:S05]  /*80c0*/  SHF.R.S32.HI R0, RZ, 0x7, R0 ;  /* 0x00000007ff007819 */ /* 0x000fca0000011400 */
[----:B------:R0:W1:Y:S02]  /*80d0*/  SHFL.IDX PT, R14, R0, RZ, 0x1f ;  /* 0x00001fff000e7589 */ /* 0x00006400000e0000 */
.L_x_2145:
[----:B0-----:R-:W2:Y:S02]  /*80e0*/  LDL R0, [R1+0x4] ;  /* 0x0000040001007983 */ /* 0x001ea40000100800 */
[----:B--2---:R-:W-:Y:S02]  /*80f0*/  R2UR UR4, R0 ;  /* 0x00000000000472ca */ /* 0x004fe400000e0000 */
[----:B-1----:R-:W-:-:S04]  /*8100*/  LEA.HI R0, R14, R14, RZ, 0x1 ;  /* 0x0000000e0e007211 */ /* 0x002fc800078f08ff */
[----:B------:R-:W-:-:S05]  /*8110*/  LOP3.LUT R3, R0, 0x1e, RZ, 0xc0, !PT ;  /* 0x0000001e00037812 */ /* 0x000fca00078ec0ff */
[----:B------:R-:W-:Y:S02]  /*8120*/  IMAD.IADD R3, R14, 0x1, -R3 ;  /* 0x000000010e037824 */ /* 0x000fe400078e0a03 */
[----:B------:R-:W-:-:S03]  /*8130*/  ULOP3.LUT UP0, URZ, UR4, 0x1bf, URZ, 0xc0, !UPT ;  /* 0x000001bf043f7892 */ /* 0x000fc6000f80c03f */
[----:B------:R-:W-:-:S03]  /*8140*/  LEA R3, R3, UR4, 0xd ;  /* 0x0000000403037c11 */ /* 0x000fc6000f8e68ff */
[----:B------:R-:W-:Y:S02]  /*8150*/  PLOP3.LUT P0, PT, PT, PT, UP0, 0x80, 0x0 ;  /* 0x000000000000781c */ /* 0x000fe40003f0f008 */
[----:B------:R-:W-:-:S04]  /*8160*/  SHF.R.U32.HI R3, RZ, 0x4, R3 ;  /* 0x00000004ff037819 */ /* 0x000fc80000011603 */
[----:B------:R-:W-:-:S07]  /*8170*/  LOP3.LUT R36, R3, 0x3fff, RZ, 0xc0, !PT ;  /* 0x00003fff03247812 */ /* 0x000fce00078ec0ff */
        /* <DEDUP_REMOVED lines=17> */
.L_x_1802:
[----:B------:R-:W-:Y:S01]  /*8290*/  ULDC.64 UR4, c[0x0][0x990] ;  /* 0x0002640000047ab9 */ /* 0x000fe20000000a00 */
[----:B------:R-:W-:Y:S01]  /*82a0*/  ULDC.64 UR6, c[0x0][0x998] ;  /* 0x0002660000067ab9 */ /* 0x000fe20000000a00 */
[----:B------:R-:W-:Y:S02]  /*82b0*/  ISETP.NE.U32.AND P0, PT, RZ, UR4, PT ;  /* 0x00000004ff007c0c */ /* 0x000fe4000bf05070 */
[----:B------:R-:W-:Y:S02]  /*82c0*/  ISETP.NE.U32.AND P1, PT, RZ, UR6, PT ;  /* 0x00000006ff007c0c */ /* 0x000fe4000bf25070 */
[----:B------:R-:W-:Y:S02]  /*82d0*/  ISETP.NE.AND.EX P0, PT, RZ, UR5, PT, P0 ;  /* 0x00000005ff007c0c */ /* 0x000fe4000bf05300 */
[----:B------:R-:W-:-:S11]  /*82e0*/  ISETP.NE.AND.EX P1, PT, RZ, UR7, PT, P1 ;  /* 0x00000007ff007c0c */ /* 0x000fd6000bf25310 */
[----:B------:R-:W0:Y:S01]  /*82f0*/  @P0 LDC.64 R6, c[0x0][0x9a8] ;  /* 0x00026a00ff060b82 */ /* 0x000e220000000a00 */
[--C-:B------:R-:W-:Y:S02]  /*8300*/  @P0 SHF.R.S32.HI R3, RZ, 0x1f, R23.reuse ;  /* 0x0000001fff030819 */ /* 0x100fe40000011417 */
[----:B------:R-:W-:Y:S02]  /*8310*/  @P1 SHF.R.S32.HI R5, RZ, 0x1f, R23 ;  /* 0x0000001fff051819 */ /* 0x000fe40000011417 */
[----:B------:R-:W-:-:S03]  /*8320*/  @P0 SHF.R.S32.HI R15, RZ, 0x1f, R22 ;  /* 0x0000001fff0f0819 */ /* 0x000fc60000011416 */
[----:B------:R-:W1:Y:S08]  /*8330*/  @P1 LDC.64 R8, c[0x0][0x9b8] ;  /* 0x00026e00ff081b82 */ /* 0x000e700000000a00 */
[----:B------:R-:W2:Y:S08]  /*8340*/  @P0 LDC.64 R10, c[0x0][0x9b0] ;  /* 0x00026c00ff0a0b82 */ /* 0x000eb00000000a00 */
[----:B------:R-:W3:Y:S01]  /*8350*/  @P1 LDC.64 R12, c[0x0][0x9c0] ;  /* 0x00027000ff0c1b82 */ /* 0x000ee20000000a00 */
[----:B0-----:R-:W-:-:S02]  /*8360*/  @P0 IMAD R0, R3, R6, RZ ;  /* 0x0000000603000224 */ /* 0x001fc400078e02ff */
[----:B------:R-:W-:-:S04]  /*8370*/  @P0 IMAD.WIDE.U32 R2, R23, R6, RZ ;  /* 0x0000000617020225 */ /* 0x000fc800078e00ff */
[----:B------:R-:W-:Y:S02]  /*8380*/  @P0 IMAD R7, R23, R7, R0 ;  /* 0x0000000717070224 */ /* 0x000fe400078e0200 */
[-C--:B-1----:R-:W-:Y:S02]  /*8390*/  @P1 IMAD R4, R5, R8.reuse, RZ ;  /* 0x0000000805041224 */ /* 0x082fe400078e02ff */
[----:B------:R-:W-:Y:S01]  /*83a0*/  @P0 IMAD.IADD R3, R3, 0x1, R7 ;  /* 0x0000000103030824 */ /* 0x000fe200078e0207 */
[----:B------:R-:W-:Y:S01]  /*83b0*/  @P1 SHF.R.S32.HI R7, RZ, 0x1f, R22 ;  /* 0x0000001fff071819 */ /* 0x000fe20000011416 */
[C---:B------:R-:W-:Y:S02]  /*83c0*/  @P1 IMAD R9, R23.reuse, R9, R4 ;  /* 0x0000000917091224 */ /* 0x040fe400078e0204 */
[----:B------:R-:W-:-:S04]  /*83d0*/  @P1 IMAD.WIDE.U32 R4, R23, R8, RZ ;  /* 0x0000000817041225 */ /* 0x000fc800078e00ff */
[----:B--2---:R-:W-:Y:S02]  /*83e0*/  @P0 IMAD R0, R15, R10, RZ ;  /* 0x0000000a0f000224 */ /* 0x004fe400078e02ff */
[----:B------:R-:W-:Y:S02]  /*83f0*/  @P1 IMAD.IADD R5, R5, 0x1, R9 ;  /* 0x0000000105051824 */ /* 0x000fe400078e0209 */
[C---:B------:R-:W-:Y:S02]  /*8400*/  @P0 IMAD R9, R22.reuse, R11, R0 ;  /* 0x0000000b16090224 */ /* 0x040fe400078e0200 */
[----:B---3--:R-:W-:Y:S02]  /*8410*/  @P1 IMAD R6, R7, R12, RZ ;  /* 0x0000000c07061224 */ /* 0x008fe400078e02ff */
        /* <DEDUP_REMOVED lines=19> */
[----:B------:R-:W-:-:S04]  /*8550*/  LEA.HI R0, R217, R217, RZ, 0x1 ;  /* 0x000000d9d9007211 */ /* 0x000fc800078f08ff */
        /* <DEDUP_REMOVED lines=8> */
.L_x_1806:
[----:B-1----:R1:W2:Y:S02]  /*85e0*/  SYNCS.PHASECHK.TRANS64.TRYWAIT P0, [R184+URZ+0x28400], R3 ;  /* 0x02840003b80075a7 */ /* 0x0022a4000800017f */
[----:B--2---:R-:W-:Y:S05]  /*85f0*/  @!P0 NANOSLEEP.SYNCS 0x989680 ;  /* 0x009896800000895d */ /* 0x004fea0003900000 */
[----:B------:R-:W2:Y:S02]  /*8600*/  @!P0 SYNCS.PHASECHK.TRANS64 P0, [R184+URZ+0x28400], R3 ;  /* 0x02840003b80085a7 */ /* 0x000ea4000800007f */
[----:B--2---:R-:W-:Y:S05]  /*8610*/  @!P0 BRA `(.L_x_1806) ;  /* 0xfffffffc00f08947 */ /* 0x004fea000383ffff */
.L_x_1805:
[----:B------:R-:W-:Y:S05]  /*8620*/  BSYNC B0 ;  /* 0x0000000000007941 */ /* 0x000fea0003800000 */
.L_x_1804:
[----:B------:R-:W-:Y:S05]  /*8630*/  BRA `(.L_x_1807) ;  /* 0x0000009400387947 */ /* 0x000fea0003800000 */
.L_x_1803:
[----:B------:R-:W2:Y:S01]  /*8640*/  LDL R0, [R1+0x4] ;  /* 0x0000040001007983 */ /* 0x000ea20000100800 */
[----:B------:R-:W-:Y:S02]  /*8650*/  ULDC.64 UR6, c[0x0][0x408] ;  /* 0x0001020000067ab9 */ /* 0x000fe40000000a00 */
[----:B-----5:R-:W-:Y:S01]  /*8660*/  IMAD.WIDE.U32 R26, R39, UR6, RZ ;  /* 0x00000006271a7c25 */ /* 0x020fe2000f8e00ff */
[----:B--2---:R-:W-:Y:S02]  /*8670*/  R2UR UR4, R0 ;  /* 0x00000000000472ca */ /* 0x004fe400000e0000 */
[----:B------:R-:W-:-:S11]  /*8680*/  SHF.R.S32.HI R0, RZ, 0x1f, R39 ;  /* 0x0000001fff007819 */ /* 0x000fd60000011427 */
[----:B------:R-:W-:-:S03]  /*8690*/  ULOP3.LUT UP0, URZ, UR4, 0x3ff, URZ, 0xc0, !UPT ;  /* 0x000003ff043f7892 */ /* 0x000fc6000f80c03f */
[----:B------:R-:W-:Y:S02]  /*86a0*/  ULDC.64 UR4, c[0x0][0x3f8] ;  /* 0x0000fe0000047ab9 */ /* 0x000fe40000000a00 */
[C---:B------:R-:W-:Y:S01]  /*86b0*/  IMAD R4, R0.reuse, UR4, RZ ;  /* 0x0000000400047c24 */ /* 0x040fe2000f8e02ff */
[----:B------:R-:W-:Y:S01]  /*86c0*/  PLOP3.LUT P0, PT, PT, PT, UP0, 0x80, 0x0 ;  /* 0x000000000000781c */ /* 0x000fe20003f0f008 */
[----:B------:R-:W-:Y:S02]  /*86d0*/  IMAD R0, R0, UR6, RZ ;  /* 0x0000000600007c24 */ /* 0x000fe4000f8e02ff */
[----:B------:R-:W-:-:S04]  /*86e0*/  IMAD.WIDE.U32 R24, R39, UR4, RZ ;  /* 0x0000000427187c25 */ /* 0x000fc8000f8e00ff */
[C---:B------:R-:W-:Y:S02]  /*86f0*/  IMAD R29, R39.reuse, UR5, R4 ;  /* 0x00000005271d7c24 */ /* 0x040fe4000f8e0204 */
[----:B------:R-:W-:Y:S02]  /*8700*/  IMAD R31, R39, UR7, R0 ;  /* 0x00000007271f7c24 */ /* 0x000fe4000f8e0200 */
[----:B------:R-:W-:Y:S02]  /*8710*/  IMAD.IADD R29, R29, 0x1, R25 ;  /* 0x000000011d1d7824 */ /* 0x000fe400078e0219 */
        /* <DEDUP_REMOVED lines=17> */
[----:B-1----:R-:W-:Y:S05]  /*8830*/  CALL.ABS.NOINC R14 ;  /* 0x000000000e007343 */ /* 0x002fea0003c00000 */
.L_x_1808:
[----:B------:R-:W-:Y:S01]  /*8840*/  ULDC.U8 UR4, c[0x0][0x410] ;  /* 0x0001040000047ab9 */ /* 0x000fe20000000000 */
[----:B------:R-:W-:Y:S01]  /*8850*/  IMAD.IADD R52, R189, 0x1, R202 ;  /* 0x00000001bd347824 */ /* 0x000fe200078e02ca */
[----:B------:R-:W-:Y:S01]  /*8860*/  ISETP.NE.AND P0, PT, RZ, UR4, PT ;  /* 0x00000004ff007c0c */ /* 0x000fe2000bf05270 */
[----:B------:R-:W-:Y:S02]  /*8870*/  BSSY B0, `(.L_x_1809) ;  /* 0x0000922000007945 */ /* 0x000fe40003800000 */
[----:B------:R-:W-:-:S10]  /*8880*/  IMAD R3, R214, 0x20, R52 ;  /* 0x00000020d6037824 */ /* 0x000fd400078e0234 */
[----:B------:R-:W-:Y:S05]  /*8890*/  @!P0 BRA `(.L_x_1810) ;  /* 0x00000048005c8947 */ /* 0x000fea0003800000 */
[----:B------:R-:W0:Y:S01]  /*88a0*/  LDC R37, c[0x0][0x448] ;  /* 0x00011200ff257b82 */ /* 0x000e220000000800 */
[----:B------:R-:W-:Y:S01]  /*88b0*/  MOV R8, R24 ;  /* 0x0000001800087202 */ /* 0x000fe20000000f00 */
[----:B------:R-:W-:Y:S01]  /*88c0*/  IMAD.MOV.U32 R9, RZ, RZ, R29 ;  /* 0x000000ffff097224 */ /* 0x000fe200078e001d */
[----:B------:R-:W-:Y:S01]  /*88d0*/  ULDC.64 UR4, c[0x0][0x3f8] ;  /* 0x0000fe0000047ab9 */ /* 0x000fe20000000a00 */
[----:B------:R-:W-:Y:S01]  /*88e0*/  IMAD.MOV.U32 R10, RZ, RZ, R26 ;  /* 0x000000ffff0a7224 */ /* 0x000fe200078e001a */
[----:B------:R-:W-:Y:S01]  /*88f0*/  ULDC.64 UR6, c[0x0][0x408] ;  /* 0x0001020000067ab9 */ /* 0x000fe20000000a00 */
[----:B------:R-:W-:Y:S01]  /*8900*/  IMAD.MOV.U32 R11, RZ, RZ, R31 ;  /* 0x000000ffff0b7224 */ /* 0x000fe200078e001f */
[----:B------:R-:W-:Y:S01]  /*8910*/  ULDC.64 UR8, c[0x0][0x400] ;  /* 0x0001000000087ab9 */ /* 0x000fe20000000a00 */
[----:B0-----:R-:W-:-:S13]  /*8920*/  ISETP.NE.AND P0, PT, R37, 0x1, PT ;  /* 0x000000012500780c */ /* 0x001fda0003f05270 */
[----:B------:R-:W0:Y:S08]  /*8930*/  @P0 LDC R0, c[0x0][0x44c] ;  /* 0x00011300ff000b82 */ /* 0x000e300000000800 */
[----:B------:R-:W1:Y:S01]  /*8940*/  @P0 LDC R5, c[0x0][0x450] ;  /* 0x00011400ff050b82 */ /* 0x000e620000000800 */
[----:B0-----:R-:W-:-:S05]  /*8950*/  @P0 IMAD.HI.U32 R0, R3, R0, RZ ;  /* 0x0000000003000227 */ /* 0x001fca00078e00ff */
[----:B-1----:R-:W-:-:S04]  /*8960*/  @P0 SHF.R.U32.HI R3, RZ, R5, R0 ;  /* 0x00000005ff030219 */ /* 0x002fc80000011600 */
[----:B------:R-:W-:Y:S01]  /*8970*/  SHF.R.S32.HI R0, RZ, 0x1f, R3 ;  /* 0x0000001fff007819 */ /* 0x000fe20000011403 */
[----:B------:R-:W-:-:S04]  /*8980*/  IMAD.WIDE.U32 R8, R3, UR4, R8 ;  /* 0x0000000403087c25 */ /* 0x000fc8000f8e0008 */
[----:B------:R-:W-:Y:S02]  /*8990*/  IMAD R4, R0, UR4, RZ ;  /* 0x0000000400047c24 */ /* 0x000fe4000f8e02ff */
[----:B------:R-:W-:-:S04]  /*89a0*/  IMAD.WIDE.U32 R10, R3, UR6, R10 ;  /* 0x00000006030a7c25 */ /* 0x000fc8000f8e000a */
[----:B------:R-:W-:Y:S01]  /*89b0*/  IMAD R0, R0, UR6, RZ ;  /* 0x0000000600007c24 */ /* 0x000fe2000f8e02ff */
[----:B------:R-:W-:Y:S01]  /*89c0*/  IADD3 R7, P1, R10, UR8, RZ ;  /* 0x000000080a077c10 */ /* 0x000fe2000ff3e0ff */
[C---:B------:R-:W-:Y:S01]  /*89d0*/  IMAD R13, R3.reuse, UR5, R4 ;  /* 0x00000005030d7c24 */ /* 0x040fe2000f8e0204 */
[----:B------:R-:W-:Y:S01]  /*89e0*/  ULDC.64 UR4, c[0x0][0x3e8] ;  /* 0x0000fa0000047ab9 */ /* 0x000fe20000000a00 */
[----:B------:R-:W-:Y:S01]  /*89f0*/  IMAD R3, R3, UR7, R0 ;  /* 0x0000000703037c24 */ /* 0x000fe2000f8e0200 */
[----:B------:R-:W-:Y:S01]  /*8a00*/  IADD3 R5, P0, R8, UR4, RZ ;  /* 0x0000000408057c10 */ /* 0x000fe2000ff1e0ff */
[----:B------:R-:W-:-:S03]  /*8a10*/  UMOV UR4, 0xffffffff ;  /* 0xffffffff00047882 */ /* 0x000fc60000000000 */
[----:B------:R-:W-:Y:S02]  /*8a20*/  IADD3.X R6, R9, UR5, R13, P0, !PT ;  /* 0x0000000509067c10 */ /* 0x000fe400087fe40d */
[----:B------:R-:W-:Y:S01]  /*8a30*/  IADD3.X R8, R11, UR9, R3, P1, !PT ;  /* 0x000000090b087c10 */ /* 0x000fe20008ffe403 */
[----:B------:R-:W-:Y:S06]  /*8a40*/  BRA.DIV UR4, `(.L_x_1811) ;  /* 0x000001f604c87947 */ /* 0x000fec000b800000 */
[----:B------:R0:W1:Y:S04]  /*8a50*/  SHFL.IDX PT, R0, R6, RZ, 0x181f ;  /* 0x00181fff06007589 */ /* 0x00006800000e0000 */
[----:B------:R0:W2:Y:S04]  /*8a60*/  SHFL.IDX PT, R3, R5, RZ, 0x181f ;  /* 0x00181fff05037589 */ /* 0x0000a800000e0000 */
[----:B------:R0:W3:Y:S04]  /*8a70*/  SHFL.IDX PT, R4, R8, RZ, 0x181f ;  /* 0x00181fff08047589 */ /* 0x0000e800000e0000 */
[----:B------:R0:W4:Y:S02]  /*8a80*/  SHFL.IDX PT, R14, R7, RZ, 0x181f ;  /* 0x00181fff070e7589 */ /* 0x00012400000e0000 */
.L_x_2151:
[----:B------:R-:W-:Y:S01]  /*8a90*/  IMAD R37, R190, R37, RZ ;  /* 0x00000025be257224 */ /* 0x000fe200078e02ff */
[----:B------:R-:W-:Y:S01]  /*8aa0*/  BSSY B1, `(.L_x_1812) ;  /* 0x000001a000017945 */ /* 0x000fe20003800000 */
[----:B------:R-:W-:Y:S02]  /*8ab0*/  CS2R R30, SRZ ;  /* 0x00000000001e7805 */ /* 0x000fe4000001ff00 */
[----:B------:R-:W-:Y:S02]  /*8ac0*/  CS2R R40, SRZ ;  /* 0x0000000000287805 */ /* 0x000fe4000001ff00 */
[----:B------:R-:W-:Y:S02]  /*8ad0*/  CS2R R34, SRZ ;  /* 0x0000000000227805 */ /* 0x000fe4000001ff00 */
[----:B------:R-:W-:Y:S02]  /*8ae0*/  ISETP.GE.AND P0, PT, R52, R37, PT ;  /* 0x000000253400720c */ /* 0x000fe40003f06270 */
[----:B------:R-:W-:-:S11]  /*8af0*/  CS2R R46, SRZ ;  /* 0x00000000002e7805 */ /* 0x000fd6000001ff00 */
[----:B------:R-:W-:Y:S05]  /*8b00*/  @P0 BRA `(.L_x_1813) ;  /* 0x00000000004c0947 */ /* 0x000fea0003800000 */
[----:B------:R-:W-:Y:S01]  /*8b10*/  ULDC UR4, c[0x0][0x3f4] ;  /* 0x0000fd0000047ab9 */ /* 0x000fe20000000800 */
[----:B------:R-:W-:Y:S02]  /*8b20*/  CS2R R30, SRZ ;  /* 0x00000000001e7805 */ /* 0x000fe4000001ff00 */
[----:B------:R-:W-:Y:S02]  /*8b30*/  ISETP.GE.AND P4, PT, R191, UR4, PT ;  /* 0x00000004bf007c0c */ /* 0x000fe4000bf86270 */
[----:B------:R-:W-:Y:S02]  /*8b40*/  CS2R R40, SRZ ;  /* 0x0000000000287805 */ /* 0x000fe4000001ff00 */
[----:B------:R-:W-:Y:S02]  /*8b50*/  ISETP.GE.AND P3, PT, R18, UR4, PT ;  /* 0x0000000412007c0c */ /* 0x000fe4000bf66270 */
[----:B------:R-:W-:-:S07]  /*8b60*/  CS2R R46, SRZ ;  /* 0x00000000002e7805 */ /* 0x000fce000001ff00 */
[----:B--2---:R-:W-:-:S04]  /*8b70*/  @!P4 IADD3 R20, P0, R191, R3, RZ ;  /* 0x00000003bf14c210 */ /* 0x004fc80007f1e0ff */
[-C--:B----4-:R-:W-:Y:S02]  /*8b80*/  @!P3 IADD3 R12, P1, R18, R14.reuse, RZ ;  /* 0x0000000e120cb210 */ /* 0x090fe40007f3e0ff */
[----:B------:R-:W-:Y:S01]  /*8b90*/  @!P4 IADD3 R14, P2, R191, R14, RZ ;  /* 0x0000000ebf0ec210 */ /* 0x000fe20007f5e0ff */
[----:B-1----:R-:W-:Y:S01]  /*8ba0*/  @!P4 IMAD.X R21, R0, 0x1, R213, P0 ;  /* 0x000000010015c824 */ /* 0x002fe200000e06d5 */
[----:B------:R-:W-:Y:S02]  /*8bb0*/  @!P3 IADD3 R10, P0, R18, R3, RZ ;  /* 0x00000003120ab210 */ /* 0x000fe40007f1e0ff */
[----:B------:R-:W-:Y:S01]  /*8bc0*/  CS2R R34, SRZ ;  /* 0x0000000000227805 */ /* 0x000fe2000001ff00 */
[C---:B---3--:R-:W-:Y:S02]  /*8bd0*/  @!P3 IMAD.X R13, R4.reuse, 0x1, R19, P1 ;  /* 0x00000001040db824 */ /* 0x048fe400008e0613 */
[----:B------:R-:W-:Y:S01]  /*8be0*/  @!P4 IMAD.X R15, R4, 0x1, R213, P2 ;  /* 0x00000001040fc824 */ /* 0x000fe200010e06d5 */
[----:B------:R1:W5:Y:S01]  /*8bf0*/  @!P4 LD.E.64 R30, desc[UR36][R20.64] ;  /* 0x00000024141ec980 */ /* 0x000362000c101b00 */
[----:B------:R-:W-:-:S03]  /*8c00*/  @!P3 IMAD.X R11, R0, 0x1, R19, P0 ;  /* 0x00000001000bb824 */ /* 0x000fc600000e0613 */
[----:B------:R1:W5:Y:S04]  /*8c10*/  @!P3 LD.E.64 R46, desc[UR36][R12.64] ;  /* 0x000000240c2eb980 */ /* 0x000368000c101b00 */
[----:B------:R1:W5:Y:S04]  /*8c20*/  @!P3 LD.E.64 R40, desc[UR36][R10.64] ;  /* 0x000000240a28b980 */ /* 0x000368000c101b00 */
[----:B------:R1:W5:Y:S02]  /*8c30*/  @!P4 LD.E.64 R34, desc[UR36][R14.64] ;  /* 0x000000240e22c980 */ /* 0x000364000c101b00 */
.L_x_1813:
[----:B------:R-:W-:Y:S05]  /*8c40*/  BSYNC B1 ;  /* 0x0000000000017941 */ /* 0x000fea0003800000 */
.L_x_1812:
[----:B------:R-:W-:Y:S01]  /*8c50*/  UMOV UR4, 0xffffffff ;  /* 0xffffffff00047882 */ /* 0x000fe20000000000 */
[----:B------:R-:W-:Y:S02]  /*8c60*/  CS2R R32, SRZ ;  /* 0x0000000000207805 */ /* 0x000fe4000001ff00 */
[----:B------:R-:W-:Y:S05]  /*8c70*/  BRA.DIV UR4, `(.L_x_1814) ;  /* 0x000001f604ac7947 */ /* 0x000fea000b800000 */
[----:B-1----:R1:W0:Y:S04]  /*8c80*/  SHFL.IDX PT, R0, R6, 0x1, 0x181f ;  /* 0x00381f0006007f89 */ /* 0x00222800000e0000 */
[----:B--2---:R1:W2:Y:S04]  /*8c90*/  SHFL.IDX PT, R3, R5, 0x1, 0x181f ;  /* 0x00381f0005037f89 */ /* 0x0042a800000e0000 */
[----:B---3--:R1:W3:Y:S04]  /*8ca0*/  SHFL.IDX PT, R4, R8, 0x1, 0x181f ;  /* 0x00381f0008047f89 */ /* 0x0082e800000e0000 */
[----:B----4-:R1:W4:Y:S02]  /*8cb0*/  SHFL.IDX PT, R14, R7, 0x1, 0x181f ;  /* 0x00381f00070e7f89 */ /* 0x01032400000e0000 */
.L_x_2157:
[----:B------:R-:W-:Y:S01]  /*8cc0*/  IADD3 R9, R52, 0x20, RZ ;  /* 0x0000002034097810 */ /* 0x000fe20007ffe0ff */
[----:B------:R-:W-:Y:S01]  /*8cd0*/  BSSY B1, `(.L_x_1815) ;  /* 0x0000019000017945 */ /* 0x000fe20003800000 */
        /* <DEDUP_REMOVED lines=14> */
[----:B0-----:R-:W-:Y:S01]  /*8dc0*/  @!P4 IMAD.X R21, R0, 0x1, R213, P0 ;  /* 0x000000010015c824 */ /* 0x001fe200000e06d5 */
        /* <DEDUP_REMOVED lines=9> */
.L_x_1816:
[----:B------:R-:W-:Y:S05]  /*8e60*/  BSYNC B1 ;  /* 0x0000000000017941 */ /* 0x000fea0003800000 */
.L_x_1815:
[----:B------:R-:W-:-:S03]  /*8e70*/  UMOV UR4, 0xffffffff ;  /* 0xffffffff00047882 */ /* 0x000fc60000000000 */
[----:B------:R-:W-:Y:S05]  /*8e80*/  BRA.DIV UR4, `(.L_x_1817) ;  /* 0x000001f604987947 */ /* 0x000fea000b800000 */
[----:B0-----:R0:W0:Y:S04]  /*8e90*/  SHFL.IDX PT, R0, R6, 0x2, 0x181f ;  /* 0x00581f0006007f89 */ /* 0x00102800000e0000 */
[----:B--2---:R2:W0:Y:S04]  /*8ea0*/  SHFL.IDX PT, R3, R5, 0x2, 0x181f ;  /* 0x00581f0005037f89 */ /* 0x00442800000e0000 */
[----:B---3--:R2:W3:Y:S04]  /*8eb0*/  SHFL.IDX PT, R4, R8, 0x2, 0x181f ;  /* 0x00581f0008047f89 */ /* 0x0084e800000e0000 */
[----:B----4-:R2:W4:Y:S02]  /*8ec0*/  SHFL.IDX PT, R14, R7, 0x2, 0x181f ;  /* 0x00581f00070e7f89 */ /* 0x01052400000e0000 */
.L_x_2163:
[----:B------:R-:W-:Y:S01]  /*8ed0*/  VIADD R9, R52, 0x40 ;  /* 0x0000004034097836 */ /* 0x000fe20000000000 */
        /* <DEDUP_REMOVED lines=13> */
[----:B0-----:R-:W-:-:S04]  /*8fb0*/  @!P4 IADD3 R20, P0, R191, R3, RZ ;  /* 0x00000003bf14c210 */ /* 0x001fc80007f1e0ff */
[-C--:B----4-:R-:W-:Y:S02]  /*8fc0*/  @!P3 IADD3 R12, P1, R18, R14.reuse, RZ ;  /* 0x0000000e120cb210 */ /* 0x090fe40007f3e0ff */
[----:B------:R-:W-:Y:S01]  /*8fd0*/  @!P4 IADD3 R14, P2, R191, R14, RZ ;  /* 0x0000000ebf0ec210 */ /* 0x000fe20007f5e0ff */
[--C-:B------:R-:W-:Y:S01]  /*8fe0*/  @!P4 IMAD.X R21, R0, 0x1, R213.reuse, P0 ;  /* 0x000000010015c824 */ /* 0x100fe200000e06d5 */
[----:B------:R-:W-:Y:S02]  /*8ff0*/  @!P3 IADD3 R10, P0, R18, R3, RZ ;  /* 0x00000003120ab210 */ /* 0x000fe40007f1e0ff */
[----:B------:R-:W-:Y:S02]  /*9000*/  CS2R R26, SRZ ;  /* 0x00000000001a7805 */ /* 0x000fe4000001ff00 */
[C---:B---3--:R-:W-:Y:S01]  /*9010*/  @!P3 IADD3.X R13, R4.reuse, R19, RZ, P1, !PT ;  /* 0x00000013040db210 */ /* 0x048fe20000ffe4ff */
[----:B------:R-:W-:Y:S01]  /*9020*/  @!P4 IMAD.X R15, R4, 0x1, R213, P2 ;  /* 0x00000001040fc824 */ /* 0x000fe200010e06d5 */
[----:B------:R0:W5:Y:S01]  /*9030*/  @!P4 LD.E.64 R24, desc[UR36][R20.64] ;  /* 0x000000241418c980 */ /* 0x000162000c101b00 */
[----:B------:R-:W-:-:S03]  /*9040*/  @!P3 IMAD.X R11, R0, 0x1, R19, P0 ;  /* 0x00000001000bb824 */ /* 0x000fc600000e0613 */
[----:B------:R0:W5:Y:S04]  /*9050*/  @!P3 LD.E.64 R38, desc[UR36][R12.64] ;  /* 0x000000240c26b980 */ /* 0x000168000c101b00 */
[----:B------:R0:W5:Y:S04]  /*9060*/  @!P3 LD.E.64 R44, desc[UR36][R10.64] ;  /* 0x000000240a2cb980 */ /* 0x000168000c101b00 */
[----:B------:R0:W5:Y:S02]  /*9070*/  @!P4 LD.E.64 R26, desc[UR36][R14.64] ;  /* 0x000000240e1ac980 */ /* 0x000164000c101b00 */
.L_x_1819:
[----:B------:R-:W-:Y:S05]  /*9080*/  BSYNC B1 ;  /* 0x0000000000017941 */ /* 0x000fea0003800000 */
.L_x_1818:
[----:B------:R-:W-:Y:S01]  /*9090*/  UMOV UR4, 0xffffffff ;  /* 0xffffffff00047882 */ /* 0x000fe20000000000 */
[----:B0-----:R-:W-:Y:S02]  /*90a0*/  CS2R R20, SRZ ;  /* 0x0000000000147805 */ /* 0x001fe4000001ff00 */
[----:B------:R-:W-:Y:S05]  /*90b0*/  BRA.DIV UR4, `(.L_x_1820) ;  /* 0x000001f6047c7947 */ /* 0x000fea000b800000 */
[----:B------:R0:W0:Y:S04]  /*90c0*/  SHFL.IDX PT, R0, R6, 0x3, 0x181f ;  /* 0x00781f0006007f89 */ /* 0x00002800000e0000 */
[----:B------:R0:W0:Y:S04]  /*90d0*/  SHFL.IDX PT, R3, R5, 0x3, 0x181f ;  /* 0x00781f0005037f89 */ /* 0x00002800000e0000 */
[----:B---3--:R3:W0:Y:S04]  /*90e0*/  SHFL.IDX PT, R4, R8, 0x3, 0x181f ;  /* 0x00781f0008047f89 */ /* 0x00862800000e0000 */
[----:B----4-:R3:W4:Y:S02]  /*90f0*/  SHFL.IDX PT, R14, R7, 0x3, 0x181f ;  /* 0x00781f00070e7f89 */ /* 0x01072400000e0000 */
.L_x_2169:
[----:B------:R-:W-:Y:S01]  /*9100*/  VIADD R52, R52, 0x60 ;  /* 0x0000006034347836 */ /* 0x000fe20000000000 */
[----:B012---:R-:W-:Y:S01]  /*9110*/  LEA.HI R5, R217, R217, RZ, 0x1 ;  /* 0x000000d9d9057211 */ /* 0x007fe200078f08ff */
[----:B------:R-:W-:Y:S01]  /*9120*/  BSSY B1, `(.L_x_1821) ;  /* 0x000001c000017945 */ /* 0x000fe20003800000 */
[----:B------:R-:W-:Y:S02]  /*9130*/  CS2R R10, SRZ ;  /* 0x00000000000a7805 */ /* 0x000fe4000001ff00 */
[----:B---3--:R-:W-:Y:S02]  /*9140*/  CS2R R8, SRZ ;  /* 0x0000000000087805 */ /* 0x008fe4000001ff00 */
[----:B------:R-:W-:Y:S02]  /*9150*/  ISETP.GE.AND P0, PT, R52, R37, PT ;  /* 0x000000253400720c */ /* 0x000fe40003f06270 */
[----:B------:R-:W-:Y:S02]  /*9160*/  CS2R R12, SRZ ;  /* 0x00000000000c7805 */ /* 0x000fe4000001ff00 */
[----:B------:R-:W-:-:S05]  /*9170*/  LOP3.LUT R6, R5, 0xfffffffe, RZ, 0xc0, !PT ;  /* 0xfffffffe05067812 */ /* 0x000fca00078ec0ff */
[----:B------:R-:W-:-:S05]  /*9180*/  IMAD.IADD R5, R217, 0x1, -R6 ;  /* 0x00000001d9057824 */ /* 0x000fca00078e0a06 */
[----:B------:R-:W-:Y:S01]  /*9190*/  SHF.L.U32 R5, R5, 0x1f, RZ ;  /* 0x0000001f05057819 */ /* 0x000fe200000006ff */
[----:B------:R-:W-:Y:S06]  /*91a0*/  @P0 BRA `(.L_x_1822) ;  /* 0x00000000004c0947 */ /* 0x000fec0003800000 */
[----:B------:R-:W-:Y:S01]  /*91b0*/  ULDC UR4, c[0x0][0x3f4] ;  /* 0x0000fd0000047ab9 */ /* 0x000fe20000000800 */
[----:B------:R-:W-:Y:S02]  /*91c0*/  CS2R R20, SRZ ;  /* 0x0000000000147805 */ /* 0x000fe4000001ff00 */
[----:B------:R-:W-:Y:S02]  /*91d0*/  ISETP.GE.AND P4, PT, R191, UR4, PT ;  /* 0x00000004bf007c0c */ /* 0x000fe4000bf86270 */
[----:B------:R-:W-:Y:S02]  /*91e0*/  CS2R R10, SRZ ;  /* 0x00000000000a7805 */ /* 0x000fe4000001ff00 */
[----:B------:R-:W-:Y:S02]  /*91f0*/  ISETP.GE.AND P3, PT, R18, UR4, PT ;  /* 0x0000000412007c0c */ /* 0x000fe4000bf66270 */
[----:B------:R-:W-:-:S07]  /*9200*/  CS2R R12, SRZ ;  /* 0x00000000000c7805 */ /* 0x000fce000001ff00 */
[----:B------:R-:W-:-:S04]  /*9210*/  @!P4 IADD3 R52, P0, R191, R3, RZ ;  /* 0x00000003bf34c210 */ /* 0x000fc80007f1e0ff */
[-C--:B----4-:R-:W-:Y:S02]  /*9220*/  @!P3 IADD3 R50, P1, R18, R14.reuse, RZ ;  /* 0x0000000e1232b210 */ /* 0x090fe40007f3e0ff */
[----:B------:R-:W-:Y:S01]  /*9230*/  @!P4 IADD3 R14, P2, R191, R14, RZ ;  /* 0x0000000ebf0ec210 */ /* 0x000fe20007f5e0ff */
[----:B------:R-:W-:Y:S01]  /*9240*/  @!P4 IMAD.X R53, R0, 0x1, R213, P0 ;  /* 0x000000010035c824 */ /* 0x000fe200000e06d5 */
[----:B------:R-:W-:Y:S02]  /*9250*/  @!P3 IADD3 R6, P0, R18, R3, RZ ;  /* 0x000000031206b210 */ /* 0x000fe40007f1e0ff */
[----:B------:R-:W-:Y:S01]  /*9260*/  CS2R R8, SRZ ;  /* 0x0000000000087805 */ /* 0x000fe2000001ff00 */
[C---:B------:R-:W-:Y:S02]  /*9270*/  @!P3 IMAD.X R51, R4.reuse, 0x1, R19, P1 ;  /* 0x000000010433b824 */ /* 0x040fe400008e0613 */
[----:B------:R-:W-:Y:S01]  /*9280*/  @!P4 IMAD.X R15, R4, 0x1, R213, P2 ;  /* 0x00000001040fc824 */ /* 0x000fe200010e06d5 */
[----:B------:R0:W5:Y:S01]  /*9290*/  @!P4 LD.E.64 R20, desc[UR36][R52.64] ;  /* 0x000000243414c980 */ /* 0x000162000c101b00 */
[----:B------:R-:W-:-:S03]  /*92a0*/  @!P3 IMAD.X R7, R0, 0x1, R19, P0 ;  /* 0x000000010007b824 */ /* 0x000fc600000e0613 */
[----:B------:R0:W5:Y:S04]  /*92b0*/  @!P3 LD.E.64 R12, desc[UR36][R50.64] ;  /* 0x00000024320cb980 */ /* 0x000168000c101b00 */
[----:B------:R0:W5:Y:S04]  /*92c0*/  @!P3 LD.E.64 R10, desc[UR36][R6.64] ;  /* 0x00000024060ab980 */ /* 0x000168000c101b00 */
[----:B------:R0:W5:Y:S02]  /*92d0*/  @!P4 LD.E.64 R8, desc[UR36][R14.64] ;  /* 0x000000240e08c980 */ /* 0x000164000c101b00 */
.L_x_1822:
[----:B------:R-:W-:Y:S05]  /*92e0*/  BSYNC B1 ;  /* 0x0000000000017941 */ /* 0x000fea0003800000 */
.L_x_1821:
[----:B------:R-:W1:Y:S01]  /*92f0*/  SYNCS.PHASECHK.TRANS64.TRYWAIT P0, [R184+URZ+0x28400], R5 ;  /* 0x02840005b80075a7 */ /* 0x000e62000800017f */
[----:B------:R-:W-:Y:S01]  /*9300*/  VIADDMNMX R0, R37, -R202, 0x80, PT ;  /* 0x0000008025007446 */ /* 0x000fe200038009ca */
[----:B------:R-:W-:Y:S03]  /*9310*/  BSSY B1, `(.L_x_1823) ;  /* 0x0000003000017945 */ /* 0x000fe60003800000 */
[----:B------:R-:W-:Y:S01]  /*9320*/  ISETP.GE.AND P1, PT, R189, R0, PT ;  /* 0x00000000bd00720c */ /* 0x000fe20003f26270 */
[----:B-1----:R-:W-:-:S12]  /*9330*/  @!P0 BRA `(.L_x_1824) ;  /* 0x000001f4004c8947 */ /* 0x002fd80003800000 */
.L_x_2170:
[----:B------:R-:W-:Y:S05]  /*9340*/  BSYNC B1 ;  /* 0x0000000000017941 */ /* 0x000fea0003800000 */
.L_x_1823:
[----:B------:R-:W-:Y:S04]  /*9350*/  BSSY B1, `(.L_x_1825) ;  /* 0x00000f9000017945 */ /* 0x000fe80003800000 */
[----:B------:R-:W-:Y:S05]  /*9360*/  @P1 BRA `(.L_x_1826) ;  /* 0x0000000c00dc1947 */ /* 0x000fea0003800000 */
[----:B------:R-:W2:Y:S01]  /*9370*/  LDC R3, c[0x0][0x3f4] ;  /* 0x0000fd00ff037b82 */ /* 0x000ea20000000800 */
[----:B------:R-:W-:Y:S01]  /*9380*/  BSSY B2, `(.L_x_1827) ;  /* 0x000007a000027945 */ /* 0x000fe20003800000 */
[-C--:B--2---:R-:W-:Y:S02]  /*9390*/  ISETP.GE.AND P0, PT, R18, R3.reuse, PT ;  /* 0x000000031200720c */ /* 0x084fe40003f06270 */
[----:B------:R-:W-:-:S11]  /*93a0*/  ISETP.GE.AND P1, PT, R191, R3, PT ;  /* 0x00000003bf00720c */ /* 0x000fd60003f26270 */
[----:B------:R-:W-:Y:S05]  /*93b0*/  @P0 BRA `(.L_x_1828) ;  /* 0x0000000400d80947 */ /* 0x000fea0003800000 */
[----:B01----:R-:W0:Y:S01]  /*93c0*/  LDS.128 R4, [R211+0x18000] ;  /* 0x01800000d3047984 */ /* 0x003e220000000c00 */
[----:B----45:R-:W-:Y:S02]  /*93d0*/  SHF.R.U32.HI R14, RZ, 0x8, R40 ;  /* 0x00000008ff0e7819 */ /* 0x030fe40000011628 */
[----:B------:R-:W-:Y:S02]  /*93e0*/  SHF.R.U32.HI R50, RZ, 0x8, R41 ;  /* 0x00000008ff327819 */ /* 0x000fe40000011629 */
[----:B------:R-:W-:Y:S02]  /*93f0*/  LOP3.LUT R3, R40, 0xff, RZ, 0xc0, !PT ;  /* 0x000000ff28037812 */ /* 0x000fe400078ec0ff */
[----:B------:R-:W-:Y:S02]  /*9400*/  LOP3.LUT R14, R14, 0xff, RZ, 0xc0, !PT ;  /* 0x000000ff0e0e7812 */ /* 0x000fe400078ec0ff */
[----:B------:R-:W-:Y:S02]  /*9410*/  SHF.R.U32.HI R52, RZ, 0x8, R47 ;  /* 0x00000008ff347819 */ /* 0x000fe4000001162f */
[----:B------:R-:W-:-:S02]  /*9420*/  LOP3.LUT R15, R41, 0xff, RZ, 0xc0, !PT ;  /* 0x000000ff290f7812 */ /* 0x000fc400078ec0ff */
[----:B------:R-:W-:Y:S02]  /*9430*/  LOP3.LUT R50, R50, 0xff, RZ, 0xc0, !PT ;  /* 0x000000ff32327812 */ /* 0x000fe400078ec0ff */
[----:B------:R-:W-:Y:S02]  /*9440*/  PRMT R3, R14, 0x7604, R3 ;  /* 0x000076040e037816 */ /* 0x000fe40000000003 */
[----:B------:R-:W-:Y:S02]  /*9450*/  SHF.R.U32.HI R53, RZ, 0x10, R47 ;  /* 0x00000010ff357819 */ /* 0x000fe4000001162f */
[----:B------:R-:W-:Y:S02]  /*9460*/  SHF.R.U32.HI R14, RZ, 0x8, R46 ;  /* 0x00000008ff0e7819 */ /* 0x000fe4000001162e */
[----:B------:R-:W-:Y:S01]  /*9470*/  SHF.R.U32.HI R54, RZ, 0x10, R41 ;  /* 0x00000010ff367819 */ /* 0x000fe20000011629 */
[----:B------:R-:W-:Y:S01]  /*9480*/  IMAD.U32 R53, R53, 0x10000, RZ ;  /* 0x0001000035357824 */ /* 0x000fe200078e00ff */
[----:B------:R-:W-:-:S02]  /*9490*/  LOP3.LUT R51, R47, 0xff, RZ, 0xc0, !PT ;  /* 0x000000ff2f337812 */ /* 0x000fc400078ec0ff */
[----:B------:R-:W-:Y:S02]  /*94a0*/  LOP3.LUT R52, R52, 0xff, RZ, 0xc0, !PT ;  /* 0x000000ff34347812 */ /* 0x000fe400078ec0ff */
[----:B------:R-:W-:Y:S02]  /*94b0*/  PRMT R15, R50, 0x7604, R15 ;  /* 0x00007604320f7816 */ /* 0x000fe4000000000f */
[----:B------:R-:W-:Y:S02]  /*94c0*/  LOP3.LUT R37, R46, 0xff, RZ, 0xc0, !PT ;  /* 0x000000ff2e257812 */ /* 0x000fe400078ec0ff */
[----:B------:R-:W-:Y:S02]  /*94d0*/  LOP3.LUT R50, R14, 0xff, RZ, 0xc0, !PT ;  /* 0x000000ff0e327812 */ /* 0x000fe400078ec0ff */
[----:B------:R-:W-:Y:S02]  /*94e0*/  SHF.L.U32 R14, R54, 0x10, RZ ;  /* 0x00000010360e7819 */ /* 0x000fe400000006ff */
[----:B------:R-:W-:-:S02]  /*94f0*/  PRMT R52, R52, 0x7604, R51 ;  /* 0x0000760434347816 */ /* 0x000fc40000000033 */
[----:B------:R-:W-:Y:S02]  /*9500*/  PRMT R51, R50, 0x7604, R37 ;  /* 0x0000760432337816 */ /* 0x000fe40000000025 */
[----:B------:R-:W-:Y:S02]  /*9510*/  LOP3.LUT R37, R15, 0xff0000, R14, 0xf8, !PT ;  /* 0x00ff00000f257812 */ /* 0x000fe400078ef80e */
[----:B------:R-:W-:Y:S02]  /*9520*/  LOP3.LUT R53, R52, 0xff0000, R53, 0xf8, !PT ;  /* 0x00ff000034357812 */ /* 0x000fe400078ef835 */
[----:B------:R-:W-:Y:S02]  /*9530*/  LOP3.LUT R51, R51, 0xff0000, R46, 0xf8, !PT ;  /* 0x00ff000033337812 */ /* 0x000fe400078ef82e */
[----:B------:R-:W-:Y:S02]  /*9540*/  LOP3.LUT R53, R53, 0xff000000, R47, 0xf8, !PT ;  /* 0xff00000035357812 */ /* 0x000fe400078ef82f */
[----:B------:R-:W-:-:S02]  /*9550*/  LOP3.LUT R41, R37, 0xff000000, R41, 0xf8, !PT ;  /* 0xff00000025297812 */ /* 0x000fc400078ef829 */
[----:B------:R-:W-:Y:S02]  /*9560*/  LOP3.LUT R15, R3, 0xff0000, R40, 0xf8, !PT ;  /* 0x00ff0000030f7812 */ /* 0x000fe400078ef828 */
[----:B------:R-:W-:Y:S02]  /*9570*/  LOP3.LUT R51, R51, 0xff000000, R46, 0xf8, !PT ;  /* 0xff00000033337812 */ /* 0x000fe400078ef82e */
[-C--:B0-----:R-:W-:Y:S02]  /*9580*/  F2FP.F16.E4M3.UNPACK_B R3, R6.reuse.H1 ;  /* 0x00000006ff03723e */ /* 0x081fe400030006ff */
[----:B------:R-:W-:Y:S02]  /*9590*/  F2FP.F16.E4M3.UNPACK_B R52, R53 ;  /* 0x00000035ff34723e */ /* 0x000fe400020006ff */
[----:B------:R-:W-:Y:S01]  /*95a0*/  F2FP.F16.E4M3.UNPACK_B R46, R41 ;  /* 0x00000029ff2e723e */ /* 0x000fe200020006ff */
[--C-:B------:R-:W-:Y:S01]  /*95b0*/  HADD2.F32 R14, -RZ, R3.reuse.H1_H1 ;  /* 0x30000003ff0e7230 */ /* 0x100fe20000004100 */
[----:B------:R-:W-:Y:S01]  /*95c0*/  F2FP.F16.E4M3.UNPACK_B R6, R6 ;  /* 0x00000006ff06723e */ /* 0x000fe200020006ff */
[----:B------:R-:W-:Y:S01]  /*95d0*/  HADD2.F32 R54, -RZ, R52.H1_H1 ;  /* 0x30000034ff367230 */ /* 0x000fe20000004100 */
[----:B------:R-:W-:Y:S01]  /*95e0*/  LOP3.LUT R50, R15, 0xff000000, R40, 0xf8, !PT ;  /* 0xff0000000f327812 */ /* 0x000fe200078ef828 */
[----:B------:R-:W-:Y:S01]  /*95f0*/  HADD2.F32 R47, -RZ, R46.H1_H1 ;  /* 0x3000002eff2f7230 */ /* 0x000fe20000004100 */
[-C--:B------:R-:W-:Y:S01]  /*9600*/  F2FP.F16.E4M3.UNPACK_B R37, R7.reuse ;  /* 0x00000007ff25723e */ /* 0x080fe200020006ff */
[----:B------:R-:W-:Y:S01]  /*9610*/  HADD2.F32 R15, -RZ, R3.H0_H0 ;  /* 0x20000003ff0f7230 */ /* 0x000fe20000004100 */
[----:B------:R-:W-:Y:S01]  /*9620*/  F2FP.F16.E4M3.UNPACK_B R40, R7.H1 ;  /* 0x00000007ff28723e */ /* 0x000fe200030006ff */
[C---:B------:R-:W-:Y:S01]  /*9630*/  FMUL.FTZ R56, R14.reuse, R54 ;  /* 0x000000360e387220 */ /* 0x040fe20000410000 */
[----:B------:R-:W-:Y:S01]  /*9640*/  FMUL.FTZ R55, R14, R47 ;  /* 0x0000002f0e377220 */ /* 0x000fe20000410000 */
[-C--:B------:R-:W-:Y:S01]  /*9650*/  F2FP.F16.E4M3.UNPACK_B R7, R5.reuse ;  /* 0x00000005ff07723e */ /* 0x080fe200020006ff */
[----:B------:R-:W-:Y:S01]  /*9660*/  HADD2.F32 R52, -RZ, R52.H0_H0 ;  /* 0x20000034ff347230 */ /* 0x000fe20000004100 */
[----:B------:R-:W-:Y:S01]  /*9670*/  F2FP.F16.E4M3.UNPACK_B R14, R5.H1 ;  /* 0x00000005ff0e723e */ /* 0x000fe200030006ff */
[----:B------:R-:W-:-:S02]  /*9680*/  HADD2.F32 R5, -RZ, R6.H1_H1 ;  /* 0x30000006ff057230 */ /* 0x000fc40000004100 */
[C---:B------:R-:W-:Y:S01]  /*9690*/  FFMA.FTZ R57, R15.reuse, R47, -R56 ;  /* 0x0000002f0f397223 */ /* 0x040fe20000010838 */
[----:B------:R-:W-:Y:S02]  /*96a0*/  HADD2.F32 R46, -RZ, R46.H0_H0 ;  /* 0x2000002eff2e7230 */ /* 0x000fe40000004100 */
[----:B------:R-:W-:Y:S01]  /*96b0*/  FFMA.FTZ R58, R15, R54, R55 ;  /* 0x000000360f3a7223 */ /* 0x000fe20000010037 */
[----:B------:R-:W-:Y:S01]  /*96c0*/  HADD2.F32 R6, -RZ, R6.H0_H0 ;  /* 0x20000006ff067230 */ /* 0x000fe20000004100 */
[----:B------:R-:W-:Y:S01]  /*96d0*/  F2FP.F16.E4M3.UNPACK_B R53, R53.H1 ;  /* 0x00000035ff35723e */ /* 0x000fe200030006ff */
[C---:B------:R-:W-:Y:S01]  /*96e0*/  FMUL.FTZ R15, R5.reuse, R52 ;  /* 0x00000034050f7220 */ /* 0x040fe20000410000 */
[----:B------:R-:W-:Y:S01]  /*96f0*/  F2FP.F16.E4M3.UNPACK_B R41, R41.H1 ;  /* 0x00000029ff29723e */ /* 0x000fe200030006ff */
[-C--:B------:R-:W-:Y:S01]  /*9700*/  FMUL.FTZ R47, R5, R46.reuse ;  /* 0x0000002e052f7220 */ /* 0x080fe20000410000 */
[----:B------:R-:W-:Y:S02]  /*9710*/  HADD2.F32 R5, -RZ, R37.H1_H1 ;  /* 0x30000025ff057230 */ /* 0x000fe40000004100 */
[----:B------:R-:W-:Y:S01]  /*9720*/  FFMA.FTZ R55, R6, R46, -R15 ;  /* 0x0000002e06377223 */ /* 0x000fe2000001080f */
[----:B------:R-:W-:-:S02]  /*9730*/  HADD2.F32 R54, -RZ, R53.H0_H0 ;  /* 0x20000035ff367230 */ /* 0x000fc40000004100 */
[----:B------:R-:W-:Y:S01]  /*9740*/  FFMA.FTZ R56, R6, R52, R47 ;  /* 0x0000003406387223 */ /* 0x000fe2000001002f */
[----:B------:R-:W-:Y:S01]  /*9750*/  HADD2.F32 R46, -RZ, R41.H0_H0 ;  /* 0x20000029ff2e7230 */ /* 0x000fe20000004100 */
[----:B------:R-:W-:Y:S01]  /*9760*/  F2FP.F16.E4M3.UNPACK_B R3, R4 ;  /* 0x00000004ff03723e */ /* 0x000fe200020006ff */
[----:B------:R-:W-:Y:S02]  /*9770*/  HADD2.F32 R53, -RZ, R53.H1_H1 ;  /* 0x30000035ff357230 */ /* 0x000fe40000004100 */
[C---:B------:R-:W-:Y:S01]  /*9780*/  FMUL.FTZ R52, R5.reuse, R54 ;  /* 0x0000003605347220 */ /* 0x040fe20000410000 */
[----:B------:R-:W-:Y:S02]  /*9790*/  HADD2.F32 R6, -RZ, R40.H1_H1 ;  /* 0x30000028ff067230 */ /* 0x000fe40000004100 */
[----:B------:R-:W-:Y:S01]  /*97a0*/  FMUL.FTZ R60, R5, R46 ;  /* 0x0000002e053c7220 */ /* 0x000fe20000410000 */
[----:B------:R-:W-:Y:S01]  /*97b0*/  HADD2.F32 R37, -RZ, R37.H0_H0 ;  /* 0x20000025ff257230 */ /* 0x000fe20000004100 */
[----:B------:R-:W-:Y:S01]  /*97c0*/  F2FP.F16.E4M3.UNPACK_B R5, R51 ;  /* 0x00000033ff05723e */ /* 0x000fe200020006ff */
[----:B------:R-:W-:-:S02]  /*97d0*/  HADD2.F32 R41, -RZ, R41.H1_H1 ;  /* 0x30000029ff297230 */ /* 0x000fc40000004100 */
[C---:B------:R-:W-:Y:S01]  /*97e0*/  FMUL.FTZ R15, R6.reuse, R53 ;  /* 0x00000035060f7220 */ /* 0x040fe20000410000 */
[----:B------:R-:W-:Y:S02]  /*97f0*/  HADD2.F32 R40, -RZ, R40.H0_H0 ;  /* 0x20000028ff287230 */ /* 0x000fe40000004100 */
[C---:B------:R-:W-:Y:S01]  /*9800*/  FFMA.FTZ R59, R37.reuse, R46, -R52 ;  /* 0x0000002e253b7223 */ /* 0x040fe20000010834 */
[----:B------:R-:W-:Y:S01]  /*9810*/  FFMA.FTZ R60, R37, R54, R60 ;  /* 0x00000036253c7223 */ /* 0x000fe2000001003c */
[-C--:B------:R-:W-:Y:S01]  /*9820*/  FMUL.FTZ R37, R6, R41.reuse ;  /* 0x0000002906257220 */ /* 0x080fe20000410000 */
[----:B------:R-:W-:Y:S01]  /*9830*/  F2FP.F16.E4M3.UNPACK_B R4, R4.H1 ;  /* 0x00000004ff04723e */ /* 0x000fe200030006ff */
[C---:B------:R-:W-:Y:S01]  /*9840*/  FFMA.FTZ R54, R40.reuse, R41, -R15 ;  /* 0x0000002928367223 */ /* 0x040fe2000001080f */
[-C--:B------:R-:W-:Y:S01]  /*9850*/  F2FP.F16.E4M3.UNPACK_B R15, R50.reuse ;  /* 0x00000032ff0f723e */ /* 0x080fe200020006ff */
[----:B------:R-:W-:Y:S01]  /*9860*/  FFMA.FTZ R53, R40, R53, R37 ;  /* 0x0000003528357223 */ /* 0x000fe20000010025 */
[--C-:B------:R-:W-:Y:S01]  /*9870*/  HADD2.F32 R41, -RZ, R5.reuse.H1_H1 ;  /* 0x30000005ff297230 */ /* 0x100fe20000004100 */
[----:B------:R-:W-:Y:S01]  /*9880*/  F2FP.F16.E4M3.UNPACK_B R50, R50.H1 ;  /* 0x00000032ff32723e */ /* 0x000fe200030006ff */
[----:B------:R-:W-:Y:S01]  /*9890*/  HADD2.F32 R40, -RZ, R5.H0_H0 ;  /* 0x20000005ff287230 */ /* 0x000fe20000004100 */
[----:B------:R-:W-:Y:S01]  /*98a0*/  F2FP.F16.E4M3.UNPACK_B R51, R51.H1 ;  /* 0x00000033ff33723e */ /* 0x000fe200030006ff */
[----:B------:R-:W-:-:S02]  /*98b0*/  HADD2.F32 R6, -RZ, R4.H1_H1 ;  /* 0x30000004ff067230 */ /* 0x000fc40000004100 */
[----:B------:R-:W-:Y:S02]  /*98c0*/  HADD2.F32 R37, -RZ, R15.H1_H1 ;  /* 0x3000000fff257230 */ /* 0x000fe40000004100 */
[----:B------:R-:W-:Y:S02]  /*98d0*/  HADD2.F32 R5, -RZ, R4.H0_H0 ;  /* 0x20000004ff057230 */ /* 0x000fe40000004100 */
[C---:B------:R-:W-:Y:S01]  /*98e0*/  FMUL.FTZ R46, R6.reuse, R41 ;  /* 0x00000029062e7220 */ /* 0x040fe20000410000 */
[----:B------:R-:W-:Y:S02]  /*98f0*/  HADD2.F32 R4, -RZ, R3.H1_H1 ;  /* 0x30000003ff047230 */ /* 0x000fe40000004100 */
[-C--:B------:R-:W-:Y:S01]  /*9900*/  FMUL.FTZ R52, R6, R37.reuse ;  /* 0x0000002506347220 */ /* 0x080fe20000410000 */
[----:B------:R-:W-:Y:S02]  /*9910*/  HADD2.F32 R15, -RZ, R15.H0_H0 ;  /* 0x2000000fff0f7230 */ /* 0x000fe40000004100 */
[----:B------:R-:W-:Y:S01]  /*9920*/  FFMA.FTZ R46, R5, R37, -R46 ;  /* 0x00000025052e7223 */ /* 0x000fe2000001082e */
[----:B------:R-:W-:-:S02]  /*9930*/  HADD2.F32 R3, -RZ, R3.H0_H0 ;  /* 0x20000003ff037230 */ /* 0x000fc40000004100 */
[CC--:B------:R-:W-:Y:S01]  /*9940*/  FMUL.FTZ R6, R4.reuse, R40.reuse ;  /* 0x0000002804067220 */ /* 0x0c0fe20000410000 */
[----:B------:R-:W-:Y:S01]  /*9950*/  FFMA.FTZ R41, R5, R41, R52 ;  /* 0x0000002905297223 */ /* 0x000fe20000010034 */
[-C--:B------:R-:W-:Y:S01]  /*9960*/  FMUL.FTZ R47, R4, R15.reuse ;  /* 0x0000000f042f7220 */ /* 0x080fe20000410000 */
[----:B------:R-:W-:Y:S02]  /*9970*/  HADD2.F32 R5, -RZ, R50.H1_H1 ;  /* 0x30000032ff057230 */ /* 0x000fe40000004100 */
[C---:B------:R-:W-:Y:S01]  /*9980*/  FFMA.FTZ R37, R3.reuse, R15, -R6 ;  /* 0x0000000f03257223 */ /* 0x040fe20000010806 */
[----:B------:R-:W-:Y:S02]  /*9990*/  HADD2.F32 R4, -RZ, R14.H1_H1 ;  /* 0x3000000eff047230 */ /* 0x000fe40000004100 */
[----:B------:R-:W-:Y:S01]  /*99a0*/  FFMA.FTZ R40, R3, R40, R47 ;  /* 0x0000002803287223 */ /* 0x000fe2000001002f */
[--C-:B------:R-:W-:Y:S02]  /*99b0*/  HADD2.F32 R15, -RZ, R51.reuse.H1_H1 ;  /* 0x30000033ff0f7230 */ /* 0x100fe40000004100 */
[----:B------:R-:W-:-:S02]  /*99c0*/  HADD2.F32 R6, -RZ, R51.H0_H0 ;  /* 0x20000033ff067230 */ /* 0x000fc40000004100 */
[C---:B------:R-:W-:Y:S01]  /*99d0*/  FMUL.FTZ R52, R4.reuse, R5 ;  /* 0x0000000504347220 */ /* 0x040fe20000410000 */
[--C-:B------:R-:W-:Y:S02]  /*99e0*/  HADD2.F32 R3, -RZ, R7.reuse.H1_H1 ;  /* 0x30000007ff037230 */ /* 0x100fe40000004100 */
[----:B------:R-:W-:Y:S01]  /*99f0*/  FMUL.FTZ R47, R4, R15 ;  /* 0x0000000f042f7220 */ /* 0x000fe20000410000 */
[----:B------:R-:W-:Y:S02]  /*9a00*/  HADD2.F32 R50, -RZ, R50.H0_H0 ;  /* 0x20000032ff327230 */ /* 0x000fe40000004100 */
[----:B------:R-:W-:Y:S02]  /*9a10*/  HADD2.F32 R14, -RZ, R14.H0_H0 ;  /* 0x2000000eff0e7230 */ /* 0x000fe40000004100 */
[C---:B------:R-:W-:Y:S01]  /*9a20*/  FMUL.FTZ R4, R3.reuse, R6 ;  /* 0x0000000603047220 */ /* 0x040fe20000410000 */
[----:B------:R-:W-:Y:S02]  /*9a30*/  HADD2.F32 R7, -RZ, R7.H0_H0 ;  /* 0x20000007ff077230 */ /* 0x000fe40000004100 */
[-C--:B------:R-:W-:Y:S01]  /*9a40*/  FMUL.FTZ R3, R3, R50.reuse ;  /* 0x0000003203037220 */ /* 0x080fe20000410000 */
        /* <DEDUP_REMOVED lines=8> */
[----:B------:R-:W-:Y:S02]  /*9ad0*/  F2FP.SATFINITE.E4M3.F32.PACK_AB_MERGE_C R6, R56, R55, R6 ;  /* 0x000000373806723e */ /* 0x000fe40004807006 */
[----:B------:R-:W-:Y:S02]  /*9ae0*/  F2FP.SATFINITE.E4M3.F32.PACK_AB_MERGE_C R7, R60, R59, R7 ;  /* 0x0000003b3c07723e */ /* 0x000fe40004807007 */
[----:B------:R-:W-:-:S02]  /*9af0*/  F2FP.SATFINITE.E4M3.F32.PACK_AB_MERGE_C R4, R40, R37, R4 ;  /* 0x000000252804723e */ /* 0x000fc40004807004 */
[----:B------:R-:W-:-:S05]  /*9b00*/  F2FP.SATFINITE.E4M3.F32.PACK_AB_MERGE_C R5, R14, R5, R47 ;  /* 0x000000050e05723e */ /* 0x000fca000480702f */
[----:B------:R2:W-:Y:S02]  /*9b10*/  STS.128 [R211+0x18000], R4 ;  /* 0x01800004d3007388 */ /* 0x0005e40000000c00 */
.L_x_1828:
[----:B------:R-:W-:Y:S05]  /*9b20*/  BSYNC B2 ;  /* 0x0000000000027941 */ /* 0x000fea0003800000 */
.L_x_1827:
[----:B------:R-:W-:Y:S05]  /*9b30*/  @P1 BRA `(.L_x_1826) ;  /* 0x0000000400e81947 */ /* 0x000fea0003800000 */
[----:B012---:R-:W0:Y:S01]  /*9b40*/  LDS.128 R4, [R211+0x1c000] ;  /* 0x01c00000d3047984 */ /* 0x007e220000000c00 */
[----:B-----5:R-:W-:Y:S02]  /*9b50*/  SHF.R.U32.HI R37, RZ, 0x8, R34 ;  /* 0x00000008ff257819 */ /* 0x020fe40000011622 */
[----:B------:R-:W-:Y:S02]  /*9b60*/  SHF.R.U32.HI R41, RZ, 0x8, R35 ;  /* 0x00000008ff297819 */ /* 0x000fe40000011623 */
[----:B------:R-:W-:Y:S02]  /*9b70*/  SHF.R.U32.HI R15, RZ, 0x8, R31 ;  /* 0x00000008ff0f7819 */ /* 0x000fe4000001161f */
[----:B------:R-:W-:Y:S02]  /*9b80*/  LOP3.LUT R46, R34, 0xff, RZ, 0xc0, !PT ;  /* 0x000000ff222e7812 */ /* 0x000fe400078ec0ff */
[----:B------:R-:W-:Y:S02]  /*9b90*/  LOP3.LUT R50, R35, 0xff, RZ, 0xc0, !PT ;  /* 0x000000ff23327812 */ /* 0x000fe400078ec0ff */
[----:B------:R-:W-:-:S02]  /*9ba0*/  LOP3.LUT R37, R37, 0xff, RZ, 0xc0, !PT ;  /* 0x000000ff25257812 */ /* 0x000fc400078ec0ff */
[----:B------:R-:W-:Y:S02]  /*9bb0*/  LOP3.LUT R41, R41, 0xff, RZ, 0xc0, !PT ;  /* 0x000000ff29297812 */ /* 0x000fe400078ec0ff */
[----:B------:R-:W-:Y:S02]  /*9bc0*/  SHF.R.U32.HI R3, RZ, 0x8, R30 ;  /* 0x00000008ff037819 */ /* 0x000fe4000001161e */
[----:B------:R-:W-:Y:S02]  /*9bd0*/  LOP3.LUT R40, R31, 0xff, RZ, 0xc0, !PT ;  /* 0x000000ff1f287812 */ /* 0x000fe400078ec0ff */
[----:B------:R-:W-:Y:S02]  /*9be0*/  LOP3.LUT R15, R15, 0xff, RZ, 0xc0, !PT ;  /* 0x000000ff0f0f7812 */ /* 0x000fe400078ec0ff */
[----:B------:R-:W-:Y:S02]  /*9bf0*/  PRMT R47, R37, 0x7604, R46 ;  /* 0x00007604252f7816 */ /* 0x000fe4000000002e */
[----:B------:R-:W-:-:S02]  /*9c00*/  PRMT R51, R41, 0x7604, R50 ;  /* 0x0000760429337816 */ /* 0x000fc40000000032 */
[----:B------:R-:W-:Y:S02]  /*9c10*/  SHF.R.U32.HI R37, RZ, 0x10, R31 ;  /* 0x00000010ff257819 */ /* 0x000fe4000001161f */
[----:B------:R-:W-:Y:S02]  /*9c20*/  SHF.R.U32.HI R50, RZ, 0x10, R35 ;  /* 0x00000010ff327819 */ /* 0x000fe40000011623 */
[----:B----4-:R-:W-:Y:S02]  /*9c30*/  LOP3.LUT R14, R30, 0xff, RZ, 0xc0, !PT ;  /* 0x000000ff1e0e7812 */ /* 0x010fe400078ec0ff */
[----:B------:R-:W-:Y:S02]  /*9c40*/  LOP3.LUT R3, R3, 0xff, RZ, 0xc0, !PT ;  /* 0x000000ff03037812 */ /* 0x000fe400078ec0ff */
[----:B------:R-:W-:Y:S02]  /*9c50*/  PRMT R40, R15, 0x7604, R40 ;  /* 0x000076040f287816 */ /* 0x000fe40000000028 */
[----:B------:R-:W-:-:S02]  /*9c60*/  SHF.R.U32.HI R15, RZ, 0x10, R34 ;  /* 0x00000010ff0f7819 */ /* 0x000fc40000011622 */
[----:B------:R-:W-:Y:S02]  /*9c70*/  LOP3.LUT R37, R37, 0xff, RZ, 0xc0, !PT ;  /* 0x000000ff25257812 */ /* 0x000fe400078ec0ff */
[----:B------:R-:W-:Y:S02]  /*9c80*/  LOP3.LUT R50, R50, 0xff, RZ, 0xc0, !PT ;  /* 0x000000ff32327812 */ /* 0x000fe400078ec0ff */
[----:B------:R-:W-:Y:S02]  /*9c90*/  PRMT R14, R3, 0x7604, R14 ;  /* 0x00007604030e7816 */ /* 0x000fe4000000000e */
[----:B------:R-:W-:Y:S02]  /*9ca0*/  SHF.R.U32.HI R3, RZ, 0x10, R30 ;  /* 0x00000010ff037819 */ /* 0x000fe4000001161e */
[----:B------:R-:W-:Y:S02]  /*9cb0*/  LOP3.LUT R46, R15, 0xff, RZ, 0xc0, !PT ;  /* 0x000000ff0f2e7812 */ /* 0x000fe400078ec0ff */
[----:B------:R-:W-:-:S02]  /*9cc0*/  PRMT R41, R37, 0x7054, R40 ;  /* 0x0000705425297816 */ /* 0x000fc40000000028 */
[----:B------:R-:W-:Y:S02]  /*9cd0*/  PRMT R51, R50, 0x7054, R51 ;  /* 0x0000705432337816 */ /* 0x000fe40000000033 */
[----:B------:R-:W-:Y:S02]  /*9ce0*/  LOP3.LUT R3, R3, 0xff, RZ, 0xc0, !PT ;  /* 0x000000ff03037812 */ /* 0x000fe400078ec0ff */
[----:B------:R-:W-:Y:S02]  /*9cf0*/  PRMT R47, R46, 0x7054, R47 ;  /* 0x000070542e2f7816 */ /* 0x000fe4000000002f */
[----:B------:R-:W-:Y:S02]  /*9d00*/  LOP3.LUT R51, R51, 0xff000000, R35, 0xf8, !PT ;  /* 0xff00000033337812 */ /* 0x000fe400078ef823 */
[----:B------:R-:W-:Y:S02]  /*9d10*/  LOP3.LUT R41, R41, 0xff000000, R31, 0xf8, !PT ;  /* 0xff00000029297812 */ /* 0x000fe400078ef81f */
[----:B------:R-:W-:-:S02]  /*9d20*/  PRMT R15, R3, 0x7054, R14 ;  /* 0x00007054030f7816 */ /* 0x000fc4000000000e */
        /* <DEDUP_REMOVED lines=32> */
[----:B------:R-:W-:Y:S02]  /*9f30*/  HADD2.F32 R30, -RZ, R30.H0_H0 ;  /* 0x2000001eff1e7230 */ /* 0x000fe40000004100 */
[C---:B------:R-:W-:Y:S01]  /*9f40*/  FMUL.FTZ R57, R5.reuse, R35 ;  /* 0x0000002305397220 */ /* 0x040fe20000410000 */
[----:B------:R-:W-:Y:S02]  /*9f50*/  HADD2.F32 R51, -RZ, R51.H1_H1 ;  /* 0x30000033ff337230 */ /* 0x000fe40000004100 */
[-C--:B------:R-:W-:Y:S01]  /*9f60*/  FMUL.FTZ R5, R5, R15.reuse ;  /* 0x0000000f05057220 */ /* 0x080fe20000410000 */
[----:B------:R-:W-:Y:S02]  /*9f70*/  HADD2.F32 R6, -RZ, R31.H1_H1 ;  /* 0x3000001fff067230 */ /* 0x000fe40000004100 */
[----:B------:R-:W-:Y:S01]  /*9f80*/  FFMA.FTZ R57, R30, R15, -R57 ;  /* 0x0000000f1e397223 */ /* 0x000fe20000010839 */
[----:B------:R-:W-:-:S02]  /*9f90*/  HADD2.F32 R41, -RZ, R41.H1_H1 ;  /* 0x30000029ff297230 */ /* 0x000fc40000004100 */
[----:B------:R-:W-:Y:S01]  /*9fa0*/  FFMA.FTZ R54, R30, R35, R5 ;  /* 0x000000231e367223 */ /* 0x000fe20000010005 */
[----:B------:R-:W-:Y:S02]  /*9fb0*/  HADD2.F32 R31, -RZ, R31.H0_H0 ;  /* 0x2000001fff1f7230 */ /* 0x000fe40000004100 */
[C---:B------:R-:W-:Y:S01]  /*9fc0*/  FMUL.FTZ R34, R6.reuse, R51 ;  /* 0x0000003306227220 */ /* 0x040fe20000410000 */
[----:B------:R-:W-:Y:S01]  /*9fd0*/  F2FP.F16.E4M3.UNPACK_B R5, R47 ;  /* 0x0000002fff05723e */ /* 0x000fe200020006ff */
[-C--:B------:R-:W-:Y:S01]  /*9fe0*/  FMUL.FTZ R30, R6, R41.reuse ;  /* 0x00000029061e7220 */ /* 0x080fe20000410000 */
[----:B------:R-:W-:Y:S01]  /*9ff0*/  F2FP.F16.E4M3.UNPACK_B R4, R4.H1 ;  /* 0x00000004ff04723e */ /* 0x000fe200030006ff */
[C---:B------:R-:W-:Y:S01]  /*a000*/  FFMA.FTZ R41, R31.reuse, R41, -R34 ;  /* 0x000000291f297223 */ /* 0x040fe20000010822 */
[----:B------:R-:W-:Y:S01]  /*a010*/  F2FP.F16.E4M3.UNPACK_B R15, R37 ;  /* 0x00000025ff0f723e */ /* 0x000fe200020006ff */
        /* <DEDUP_REMOVED lines=14> */
[C---:B------:R-:W-:Y:S01]  /*a100*/  FMUL.FTZ R6, R4.reuse, R31 ;  /* 0x0000001f04067220 */ /* 0x040fe20000410000 */
[----:B------:R-:W-:Y:S01]  /*a110*/  FFMA.FTZ R35, R5, R34, R46 ;  /* 0x0000002205237223 */ /* 0x000fe2000001002e */
[-C--:B------:R-:W-:Y:S01]  /*a120*/  FMUL.FTZ R4, R4, R15.reuse ;  /* 0x0000000f04047220 */ /* 0x080fe20000410000 */
[----:B------:R-:W-:Y:S02]  /*a130*/  HADD2.F32 R5, -RZ, R37.H1_H1 ;  /* 0x30000025ff057230 */ /* 0x000fe40000004100 */
[C---:B------:R-:W-:Y:S01]  /*a140*/  FFMA.FTZ R34, R3.reuse, R15, -R6 ;  /* 0x0000000f03227223 */ /* 0x040fe20000010806 */
[--C-:B------:R-:W-:Y:S02]  /*a150*/  HADD2.F32 R15, -RZ, R47.reuse.H1_H1 ;  /* 0x3000002fff0f7230 */ /* 0x100fe40000004100 */
[----:B------:R-:W-:Y:S01]  /*a160*/  FFMA.FTZ R31, R3, R31, R4 ;  /* 0x0000001f031f7223 */ /* 0x000fe20000010004 */
[----:B------:R-:W-:Y:S02]  /*a170*/  HADD2.F32 R4, -RZ, R14.H1_H1 ;  /* 0x3000000eff047230 */ /* 0x000fe40000004100 */
[----:B------:R-:W-:-:S02]  /*a180*/  HADD2.F32 R30, -RZ, R47.H0_H0 ;  /* 0x2000002fff1e7230 */ /* 0x000fc40000004100 */
[----:B------:R-:W-:Y:S02]  /*a190*/  HADD2.F32 R3, -RZ, R7.H1_H1 ;  /* 0x30000007ff037230 */ /* 0x000fe40000004100 */
[C---:B------:R-:W-:Y:S01]  /*a1a0*/  FMUL.FTZ R46, R4.reuse, R5 ;  /* 0x00000005042e7220 */ /* 0x040fe20000410000 */
[----:B------:R-:W-:Y:S02]  /*a1b0*/  HADD2.F32 R6, -RZ, R37.H0_H0 ;  /* 0x20000025ff067230 */ /* 0x000fe40000004100 */
[----:B------:R-:W-:Y:S01]  /*a1c0*/  FMUL.FTZ R37, R4, R15 ;  /* 0x0000000f04257220 */ /* 0x000fe20000410000 */
        /* <DEDUP_REMOVED lines=17> */
.L_x_1826:
[----:B------:R-:W-:Y:S05]  /*a2e0*/  BSYNC B1 ;  /* 0x0000000000017941 */ /* 0x000fea0003800000 */
.L_x_1825:
[----:B------:R-:W-:Y:S01]  /*a2f0*/  ISETP.GE.AND P0, PT, R227, R0, PT ;  /* 0x00000000e300720c */ /* 0x000fe20003f06270 */
[----:B------:R-:W-:-:S12]  /*a300*/  BSSY B1, `(.L_x_1829) ;  /* 0x00000f9000017945 */ /* 0x000fd80003800000 */
[----:B------:R-:W-:Y:S05]  /*a310*/  @P0 BRA `(.L_x_1830) ;  /* 0x0000000c00dc0947 */ /* 0x000fea0003800000 */
[----:B------:R-:W0:Y:S01]  /*a320*/  LDC R3, c[0x0][0x3f4] ;  /* 0x0000fd00ff037b82 */ /* 0x000e220000000800 */
[----:B------:R-:W-:Y:S01]  /*a330*/  BSSY B2, `(.L_x_1831) ;  /* 0x000007e000027945 */ /* 0x000fe20003800000 */
[-C--:B0-----:R-:W-:Y:S02]  /*a340*/  ISETP.GE.AND P0, PT, R18, R3.reuse, PT ;  /* 0x000000031200720c */ /* 0x081fe40003f06270 */
[----:B------:R-:W-:-:S11]  /*a350*/  ISETP.GE.AND P1, PT, R191, R3, PT ;  /* 0x00000003bf00720c */ /* 0x000fd60003f26270 */
[----:B------:R-:W-:Y:S05]  /*a360*/  @P0 BRA `(.L_x_1832) ;  /* 0x0000000400e80947 */ /* 0x000fea0003800000 */
[----:B-123--:R-:W0:Y:S01]  /*a370*/  LDS.128 R4, [R211+0x19000] ;  /* 0x01900000d3047984 */ /* 0x00ee220000000c00 */
[----:B-----5:R-:W-:Y:S02]  /*a380*/  SHF.R.U32.HI R3, RZ, 0x8, R42 ;  /* 0x00000008ff037819 */ /* 0x020fe4000001162a */
[----:B------:R-:W-:Y:S02]  /*a390*/  SHF.R.U32.HI R15, RZ, 0x8, R43 ;  /* 0x00000008ff0f7819 */ /* 0x000fe4000001162b */
[----:B------:R-:W-:Y:S02]  /*a3a0*/  SHF.R.U32.HI R37, RZ, 0x8, R49 ;  /* 0x00000008ff257819 */ /* 0x000fe40000011631 */
[----:B----4-:R-:W-:Y:S02]  /*a3b0*/  LOP3.LUT R14, R42, 0xff, RZ, 0xc0, !PT ;  /* 0x000000ff2a0e7812 */ /* 0x010fe400078ec0ff */
[----:B------:R-:W-:Y:S02]  /*a3c0*/  SHF.R.U32.HI R31, RZ, 0x8, R48 ;  /* 0x00000008ff1f7819 */ /* 0x000fe40000011630 */
[----:B------:R-:W-:-:S02]  /*a3d0*/  LOP3.LUT R3, R3, 0xff, RZ, 0xc0, !PT ;  /* 0x000000ff03037812 */ /* 0x000fc400078ec0ff */
[----:B------:R-:W-:Y:S02]  /*a3e0*/  LOP3.LUT R30, R43, 0xff, RZ, 0xc0, !PT ;  /* 0x000000ff2b1e7812 */ /* 0x000fe400078ec0ff */
[----:B------:R-:W-:Y:S02]  /*a3f0*/  LOP3.LUT R40, R49, 0xff, RZ, 0xc0, !PT ;  /* 0x000000ff31287812 */ /* 0x000fe400078ec0ff */
[----:B------:R-:W-:Y:S02]  /*a400*/  LOP3.LUT R15, R15, 0xff, RZ, 0xc0, !PT ;  /* 0x000000ff0f0f7812 */ /* 0x000fe400078ec0ff */
[----:B------:R-:W-:Y:S02]  /*a410*/  LOP3.LUT R37, R37, 0xff, RZ, 0xc0, !PT ;  /* 0x000000ff25257812 */ /* 0x000fe400078ec0ff */
[----:B------:R-:W-:Y:S02]  /*a420*/  LOP3.LUT R34, R31, 0xff, RZ, 0xc0, !PT ;  /* 0x000000ff1f227812 */ /* 0x000fe400078ec0ff */
[----:B------:R-:W-:-:S02]  /*a430*/  PRMT R14, R3, 0x7604, R14 ;  /* 0x00007604030e7816 */ /* 0x000fc4000000000e */
[----:B------:R-:W-:Y:S02]  /*a440*/  PRMT R31, R15, 0x7604, R30 ;  /* 0x000076040f1f7816 */ /* 0x000fe4000000001e */
[----:B------:R-:W-:Y:S02]  /*a450*/  PRMT R40, R37, 0x7604, R40 ;  /* 0x0000760425287816 */ /* 0x000fe40000000028 */
[----:B------:R-:W-:Y:S02]  /*a460*/  SHF.R.U32.HI R3, RZ, 0x10, R42 ;  /* 0x00000010ff037819 */ /* 0x000fe4000001162a */
[----:B------:R-:W-:Y:S02]  /*a470*/  SHF.R.U32.HI R30, RZ, 0x10, R43 ;  /* 0x00000010ff1e7819 */ /* 0x000fe4000001162b */
[----:B------:R-:W-:Y:S02]  /*a480*/  SHF.R.U32.HI R37, RZ, 0x10, R49 ;  /* 0x00000010ff257819 */ /* 0x000fe40000011631 */
[----:B------:R-:W-:-:S02]  /*a490*/  LOP3.LUT R35, R48, 0xff, RZ, 0xc0, !PT ;  /* 0x000000ff30237812 */ /* 0x000fc400078ec0ff */
[----:B------:R-:W-:Y:S02]  /*a4a0*/  SHF.R.U32.HI R15, RZ, 0x10, R48 ;  /* 0x00000010ff0f7819 */ /* 0x000fe40000011630 */
[----:B------:R-:W-:Y:S02]  /*a4b0*/  LOP3.LUT R3, R3, 0xff, RZ, 0xc0, !PT ;  /* 0x000000ff03037812 */ /* 0x000fe400078ec0ff */
[----:B------:R-:W-:Y:S02]  /*a4c0*/  LOP3.LUT R30, R30, 0xff, RZ, 0xc0, !PT ;  /* 0x000000ff1e1e7812 */ /* 0x000fe400078ec0ff */
[----:B------:R-:W-:Y:S02]  /*a4d0*/  LOP3.LUT R37, R37, 0xff, RZ, 0xc0, !PT ;  /* 0x000000ff25257812 */ /* 0x000fe400078ec0ff */
[----:B------:R-:W-:Y:S02]  /*a4e0*/  PRMT R35, R34, 0x7604, R35 ;  /* 0x0000760422237816 */ /* 0x000fe40000000023 */
[----:B------:R-:W-:-:S02]  /*a4f0*/  LOP3.LUT R34, R15, 0xff, RZ, 0xc0, !PT ;  /* 0x000000ff0f227812 */ /* 0x000fc400078ec0ff */
[----:B------:R-:W-:Y:S02]  /*a500*/  PRMT R15, R3, 0x7054, R14 ;  /* 0x00007054030f7816 */ /* 0x000fe4000000000e */
[----:B------:R-:W-:Y:S02]  /*a510*/  PRMT R31, R30, 0x7054, R31 ;  /* 0x000070541e1f7816 */ /* 0x000fe4000000001f */
[----:B------:R-:W-:Y:S02]  /*a520*/  PRMT R37, R37, 0x7054, R40 ;  /* 0x0000705425257816 */ /* 0x000fe40000000028 */
[----:B------:R-:W-:Y:S02]  /*a530*/  PRMT R35, R34, 0x7054, R35 ;  /* 0x0000705422237816 */ /* 0x000fe40000000023 */
[----:B------:R-:W-:Y:S02]  /*a540*/  LOP3.LUT R34, R15, 0xff000000, R42, 0xf8, !PT ;  /* 0xff0000000f227812 */ /* 0x000fe400078ef82a */
[----:B------:R-:W-:-:S02]  /*a550*/  LOP3.LUT R40, R37, 0xff000000, R49, 0xf8, !PT ;  /* 0xff00000025287812 */ /* 0x000fc400078ef831 */
[----:B------:R-:W-:Y:S02]  /*a560*/  LOP3.LUT R42, R31, 0xff000000, R43, 0xf8, !PT ;  /* 0xff0000001f2a7812 */ /* 0x000fe400078ef82b */
[----:B------:R-:W-:Y:S02]  /*a570*/  LOP3.LUT R48, R35, 0xff000000, R48, 0xf8, !PT ;  /* 0xff00000023307812 */ /* 0x000fe400078ef830 */
[----:B0-----:R-:W-:Y:S02]  /*a580*/  F2FP.F16.E4M3.UNPACK_B R3, R6.H1 ;  /* 0x00000006ff03723e */ /* 0x001fe400030006ff */
[----:B------:R-:W-:Y:S02]  /*a590*/  F2FP.F16.E4M3.UNPACK_B R41, R40 ;  /* 0x00000028ff29723e */ /* 0x000fe400020006ff */
[----:B------:R-:W-:Y:S01]  /*a5a0*/  F2FP.F16.E4M3.UNPACK_B R35, R42 ;  /* 0x0000002aff23723e */ /* 0x000fe200020006ff */
[----:B------:R-:W-:Y:S01]  /*a5b0*/  HADD2.F32 R14, -RZ, R3.H1_H1 ;  /* 0x30000003ff0e7230 */ /* 0x000fe20000004100 */
[----:B------:R-:W-:Y:S01]  /*a5c0*/  F2FP.F16.E4M3.UNPACK_B R6, R6 ;  /* 0x00000006ff06723e */ /* 0x000fe200020006ff */
[----:B------:R-:W-:Y:S01]  /*a5d0*/  HADD2.F32 R43, -RZ, R41.H1_H1 ;  /* 0x30000029ff2b7230 */ /* 0x000fe20000004100 */
[-C--:B------:R-:W-:Y:S01]  /*a5e0*/  F2FP.F16.E4M3.UNPACK_B R30, R7.reuse ;  /* 0x00000007ff1e723e */ /* 0x080fe200020006ff */
[----:B------:R-:W-:Y:S01]  /*a5f0*/  HADD2.F32 R37, -RZ, R35.H1_H1 ;  /* 0x30000023ff257230 */ /* 0x000fe20000004100 */
[----:B------:R-:W-:Y:S01]  /*a600*/  F2FP.F16.E4M3.UNPACK_B R31, R7.H1 ;  /* 0x00000007ff1f723e */ /* 0x000fe200030006ff */
[----:B------:R-:W-:-:S02]  /*a610*/  HADD2.F32 R15, -RZ, R3.H0_H0 ;  /* 0x20000003ff0f7230 */ /* 0x000fc40000004100 */
[C---:B------:R-:W-:Y:S01]  /*a620*/  FMUL.FTZ R46, R14.reuse, R43 ;  /* 0x0000002b0e2e7220 */ /* 0x040fe20000410000 */
[----:B------:R-:W-:Y:S01]  /*a630*/  F2FP.F16.E4M3.UNPACK_B R7, R5 ;  /* 0x00000005ff07723e */ /* 0x000fe200020006ff */
[----:B------:R-:W-:Y:S01]  /*a640*/  FMUL.FTZ R50, R14, R37 ;  /* 0x000000250e327220 */ /* 0x000fe20000410000 */
[----:B------:R-:W-:Y:S01]  /*a650*/  F2FP.F16.E4M3.UNPACK_B R14, R5.H1 ;  /* 0x00000005ff0e723e */ /* 0x000fe200030006ff */
[----:B------:R-:W-:Y:S02]  /*a660*/  HADD2.F32 R41, -RZ, R41.H0_H0 ;  /* 0x20000029ff297230 */ /* 0x000fe40000004100 */
[C---:B------:R-:W-:Y:S01]  /*a670*/  FFMA.FTZ R47, R15.reuse, R37, -R46 ;  /* 0x000000250f2f7223 */ /* 0x040fe2000001082e */
[--C-:B------:R-:W-:Y:S02]  /*a680*/  HADD2.F32 R5, -RZ, R6.reuse.H1_H1 ;  /* 0x30000006ff057230 */ /* 0x100fe40000004100 */
[----:B------:R-:W-:Y:S01]  /*a690*/  FFMA.FTZ R50, R15, R43, R50 ;  /* 0x0000002b0f327223 */ /* 0x000fe20000010032 */
[----:B------:R-:W-:Y:S01]  /*a6a0*/  HADD2.F32 R35, -RZ, R35.H0_H0 ;  /* 0x20000023ff237230 */ /* 0x000fe20000004100 */
[----:B------:R-:W-:Y:S01]  /*a6b0*/  F2FP.F16.E4M3.UNPACK_B R40, R40.H1 ;  /* 0x00000028ff28723e */ /* 0x000fe200030006ff */
[----:B------:R-:W-:Y:S01]  /*a6c0*/  HADD2.F32 R6, -RZ, R6.H0_H0 ;  /* 0x20000006ff067230 */ /* 0x000fe20000004100 */
[----:B------:R-:W-:Y:S01]  /*a6d0*/  F2FP.F16.E4M3.UNPACK_B R42, R42.H1 ;  /* 0x0000002aff2a723e */ /* 0x000fe200030006ff */
[C---:B------:R-:W-:Y:S01]  /*a6e0*/  FMUL.FTZ R15, R5.reuse, R41 ;  /* 0x00000029050f7220 */ /* 0x040fe20000410000 */
[----:B------:R-:W-:Y:S01]  /*a6f0*/  FMUL.FTZ R46, R5, R35 ;  /* 0x00000023052e7220 */ /* 0x000fe20000410000 */
[----:B------:R-:W-:Y:S01]  /*a700*/  HADD2.F32 R5, -RZ, R30.H1_H1 ;  /* 0x3000001eff057230 */ /* 0x000fe20000004100 */
[----:B------:R-:W-:Y:S01]  /*a710*/  F2FP.F16.E4M3.UNPACK_B R3, R4 ;  /* 0x00000004ff03723e */ /* 0x000fe200020006ff */
[----:B------:R-:W-:-:S02]  /*a720*/  HADD2.F32 R37, -RZ, R40.H0_H0 ;  /* 0x20000028ff257230 */ /* 0x000fc40000004100 */
[C---:B------:R-:W-:Y:S01]  /*a730*/  FFMA.FTZ R43, R6.reuse, R35, -R15 ;  /* 0x00000023062b7223 */ /* 0x040fe2000001080f */
[----:B------:R-:W-:Y:S02]  /*a740*/  HADD2.F32 R15, -RZ, R42.H0_H0 ;  /* 0x2000002aff0f7230 */ /* 0x000fe40000004100 */
[----:B------:R-:W-:Y:S01]  /*a750*/  FFMA.FTZ R46, R6, R41, R46 ;  /* 0x00000029062e7223 */ /* 0x000fe2000001002e */
[----:B------:R-:W-:Y:S02]  /*a760*/  HADD2.F32 R30, -RZ, R30.H0_H0 ;  /* 0x2000001eff1e7230 */ /* 0x000fe40000004100 */
[C---:B------:R-:W-:Y:S01]  /*a770*/  FMUL.FTZ R35, R5.reuse, R37 ;  /* 0x0000002505237220 */ /* 0x040fe20000410000 */
[----:B------:R-:W-:Y:S02]  /*a780*/  HADD2.F32 R40, -RZ, R40.H1_H1 ;  /* 0x30000028ff287230 */ /* 0x000fe40000004100 */
[----:B------:R-:W-:Y:S01]  /*a790*/  FMUL.FTZ R5, R5, R15 ;  /* 0x0000000f05057220 */ /* 0x000fe20000410000 */
[----:B------:R-:W-:-:S02]  /*a7a0*/  HADD2.F32 R6, -RZ, R31.H1_H1 ;  /* 0x3000001fff067230 */ /* 0x000fc40000004100 */
[C---:B------:R-:W-:Y:S01]  /*a7b0*/  FFMA.FTZ R41, R30.reuse, R15, -R35 ;  /* 0x0000000f1e297223 */ /* 0x040fe20000010823 */
[----:B------:R-:W-:Y:S02]  /*a7c0*/  HADD2.F32 R42, -RZ, R42.H1_H1 ;  /* 0x3000002aff2a7230 */ /* 0x000fe40000004100 */
[----:B------:R-:W-:Y:S01]  /*a7d0*/  FFMA.FTZ R52, R30, R37, R5 ;  /* 0x000000251e347223 */ /* 0x000fe20000010005 */
[----:B------:R-:W-:Y:S02]  /*a7e0*/  HADD2.F32 R31, -RZ, R31.H0_H0 ;  /* 0x2000001fff1f7230 */ /* 0x000fe40000004100 */
[C---:B------:R-:W-:Y:S01]  /*a7f0*/  FMUL.FTZ R54, R6.reuse, R40 ;  /* 0x0000002806367220 */ /* 0x040fe20000410000 */
[----:B------:R-:W-:Y:S01]  /*a800*/  F2FP.F16.E4M3.UNPACK_B R5, R48 ;  /* 0x00000030ff05723e */ /* 0x000fe200020006ff */
[----:B------:R-:W-:Y:S01]  /*a810*/  FMUL.FTZ R30, R6, R42 ;  /* 0x0000002a061e7220 */ /* 0x000fe20000410000 */
        /* <DEDUP_REMOVED lines=8> */
[----:B------:R-:W-:Y:S01]  /*a8a0*/  HADD2.F32 R6, -RZ, R4.H1_H1 ;  /* 0x30000004ff067230 */ /* 0x000fe20000004100 */
[----:B------:R-:W-:Y:S01]  /*a8b0*/  F2FP.SATFINITE.E4M3.F32.PACK_AB_MERGE_C R47, R50, R47, RZ ;  /* 0x0000002f322f723e */ /* 0x000fe200048070ff */
[----:B------:R-:W-:-:S02]  /*a8c0*/  HADD2.F32 R30, -RZ, R15.H1_H1 ;  /* 0x3000000fff1e7230 */ /* 0x000fc40000004100 */
[----:B------:R-:W-:Y:S02]  /*a8d0*/  HADD2.F32 R5, -RZ, R4.H0_H0 ;  /* 0x20000004ff057230 */ /* 0x000fe40000004100 */
[C---:B------:R-:W-:Y:S01]  /*a8e0*/  FMUL.FTZ R40, R6.reuse, R35 ;  /* 0x0000002306287220 */ /* 0x040fe20000410000 */
[----:B------:R-:W-:Y:S02]  /*a8f0*/  HADD2.F32 R4, -RZ, R3.H1_H1 ;  /* 0x30000003ff047230 */ /* 0x000fe40000004100 */
[-C--:B------:R-:W-:Y:S01]  /*a900*/  FMUL.FTZ R42, R6, R30.reuse ;  /* 0x0000001e062a7220 */ /* 0x080fe20000410000 */
[----:B------:R-:W-:Y:S02]  /*a910*/  HADD2.F32 R15, -RZ, R15.H0_H0 ;  /* 0x2000000fff0f7230 */ /* 0x000fe40000004100 */
[C---:B------:R-:W-:Y:S01]  /*a920*/  FFMA.FTZ R40, R5.reuse, R30, -R40 ;  /* 0x0000001e05287223 */ /* 0x040fe20000010828 */
[----:B------:R-:W-:Y:S02]  /*a930*/  HADD2.F32 R3, -RZ, R3.H0_H0 ;  /* 0x20000003ff037230 */ /* 0x000fe40000004100 */
[C---:B------:R-:W-:Y:S01]  /*a940*/  FMUL.FTZ R6, R4.reuse, R31 ;  /* 0x0000001f04067220 */ /* 0x040fe20000410000 */
[----:B------:R-:W-:Y:S01]  /*a950*/  FFMA.FTZ R35, R5, R35, R42 ;  /* 0x0000002305237223 */ /* 0x000fe2000001002a */
[----:B------:R-:W-:Y:S01]  /*a960*/  FMUL.FTZ R4, R4, R15 ;  /* 0x0000000f04047220 */ /* 0x000fe20000410000 */
[----:B------:R-:W-:-:S02]  /*a970*/  HADD2.F32 R5, -RZ, R34.H1_H1 ;  /* 0x30000022ff057230 */ /* 0x000fc40000004100 */
[C---:B------:R-:W-:Y:S01]  /*a980*/  FFMA.FTZ R30, R3.reuse, R15, -R6 ;  /* 0x0000000f031e7223 */ /* 0x040fe20000010806 */
[----:B------:R-:W-:Y:S02]  /*a990*/  HADD2.F32 R15, -RZ, R48.H1_H1 ;  /* 0x30000030ff0f7230 */ /* 0x000fe40000004100 */
[----:B------:R-:W-:Y:S01]  /*a9a0*/  FFMA.FTZ R31, R3, R31, R4 ;  /* 0x0000001f031f7223 */ /* 0x000fe20000010004 */
[----:B------:R-:W-:Y:S02]  /*a9b0*/  HADD2.F32 R4, -RZ, R14.H1_H1 ;  /* 0x3000000eff047230 */ /* 0x000fe40000004100 */
[----:B------:R-:W-:Y:S02]  /*a9c0*/  HADD2.F32 R48, -RZ, R48.H0_H0 ;  /* 0x20000030ff307230 */ /* 0x000fe40000004100 */
[----:B------:R-:W-:Y:S02]  /*a9d0*/  HADD2.F32 R3, -RZ, R7.H1_H1 ;  /* 0x30000007ff037230 */ /* 0x000fe40000004100 */
[----:B------:R-:W-:Y:S01]  /*a9e0*/  FMUL.FTZ R37, R4, R15 ;  /* 0x0000000f04257220 */ /* 0x000fe20000410000 */
[----:B------:R-:W-:-:S02]  /*a9f0*/  HADD2.F32 R34, -RZ, R34.H0_H0 ;  /* 0x20000022ff227230 */ /* 0x000fc40000004100 */
[-C--:B------:R-:W-:Y:S01]  /*aa00*/  FMUL.FTZ R6, R4, R5.reuse ;  /* 0x0000000504067220 */ /* 0x080fe20000410000 */
        /* <DEDUP_REMOVED lines=11> */
[----:B------:R-:W-:Y:S02]  /*aac0*/  F2FP.SATFINITE.E4M3.F32.PACK_AB_MERGE_C R6, R46, R43, R47 ;  /* 0x0000002b2e06723e */ /* 0x000fe4000480702f */
[----:B------:R-:W-:Y:S02]  /*aad0*/  F2FP.SATFINITE.E4M3.F32.PACK_AB_MERGE_C R7, R52, R41, R7 ;  /* 0x000000293407723e */ /* 0x000fe40004807007 */
[----:B------:R-:W-:Y:S02]  /*aae0*/  F2FP.SATFINITE.E4M3.F32.PACK_AB_MERGE_C R4, R31, R30, R4 ;  /* 0x0000001e1f04723e */ /* 0x000fe40004807004 */
[----:B------:R-:W-:-:S05]  /*aaf0*/  F2FP.SATFINITE.E4M3.F32.PACK_AB_MERGE_C R5, R48, R5, R37 ;  /* 0x000000053005723e */ /* 0x000fca0004807025 */
[----:B------:R0:W-:Y:S02]  /*ab00*/  STS.128 [R211+0x19000], R4 ;  /* 0x01900004d3007388 */ /* 0x0001e40000000c00 */
.L_x_1832:
[----:B------:R-:W-:Y:S05]  /*ab10*/  BSYNC B2 ;  /* 0x0000000000027941 */ /* 0x000fea0003800000 */
.L_x_1831:
[----:B------:R-:W-:Y:S05]  /*ab20*/  @P1 BRA `(.L_x_1830) ;  /* 0x0000000400d81947 */ /* 0x000fea0003800000 */
[----:B0123--:R-:W0:Y:S01]  /*ab30*/  LDS.128 R4, [R211+0x1d000] ;  /* 0x01d00000d3047984 */ /* 0x00fe220000000c00 */
[----:B----45:R-:W-:Y:S02]  /*ab40*/  SHF.R.U32.HI R14, RZ, 0x8, R32 ;  /* 0x00000008ff0e7819 */ /* 0x030fe40000011620 */
[----:B------:R-:W-:Y:S02]  /*ab50*/  LOP3.LUT R3, R32, 0xff, RZ, 0xc0, !PT ;  /* 0x000000ff20037812 */ /* 0x000fe400078ec0ff */
[----:B------:R-:W-:Y:S02]  /*ab60*/  LOP3.LUT R14, R14, 0xff, RZ, 0xc0, !PT ;  /* 0x000000ff0e0e7812 */ /* 0x000fe400078ec0ff */
[----:B------:R-:W-:Y:S02]  /*ab70*/  SHF.R.U32.HI R30, RZ, 0x8, R33 ;  /* 0x00000008ff1e7819 */ /* 0x000fe40000011621 */
[----:B------:R-:W-:Y:S02]  /*ab80*/  SHF.R.U32.HI R35, RZ, 0x8, R29 ;  /* 0x00000008ff237819 */ /* 0x000fe4000001161d */
[----:B------:R-:W-:-:S02]  /*ab90*/  PRMT R3, R14, 0x7604, R3 ;  /* 0x000076040e037816 */ /* 0x000fc40000000003 */
[----:B------:R-:W-:Y:S02]  /*aba0*/  LOP3.LUT R15, R33, 0xff, RZ, 0xc0, !PT ;  /* 0x000000ff210f7812 */ /* 0x000fe400078ec0ff */
[----:B------:R-:W-:Y:S02]  /*abb0*/  LOP3.LUT R30, R30, 0xff, RZ, 0xc0, !PT ;  /* 0x000000ff1e1e7812 */ /* 0x000fe400078ec0ff */
[----:B------:R-:W-:Y:S02]  /*abc0*/  SHF.R.U32.HI R40, RZ, 0x10, R33 ;  /* 0x00000010ff287819 */ /* 0x000fe40000011621 */
[----:B------:R-:W-:Y:S02]  /*abd0*/  SHF.R.U32.HI R14, RZ, 0x8, R28 ;  /* 0x00000008ff0e7819 */ /* 0x000fe4000001161c */
[----:B------:R-:W-:Y:S02]  /*abe0*/  SHF.R.U32.HI R37, RZ, 0x10, R29 ;  /* 0x00000010ff257819 */ /* 0x000fe4000001161d */
[----:B------:R-:W-:-:S02]  /*abf0*/  LOP3.LUT R34, R29, 0xff, RZ, 0xc0, !PT ;  /* 0x000000ff1d227812 */ /* 0x000fc400078ec0ff */
[----:B------:R-:W-:Y:S01]  /*ac00*/  LOP3.LUT R35, R35, 0xff, RZ, 0xc0, !PT ;  /* 0x000000ff23237812 */ /* 0x000fe200078ec0ff */
[----:B------:R-:W-:Y:S01]  /*ac10*/  IMAD.U32 R37, R37, 0x10000, RZ ;  /* 0x0001000025257824 */ /* 0x000fe200078e00ff */
[----:B------:R-:W-:Y:S02]  /*ac20*/  PRMT R15, R30, 0x7604, R15 ;  /* 0x000076041e0f7816 */ /* 0x000fe4000000000f */
[----:B------:R-:W-:Y:S01]  /*ac30*/  LOP3.LUT R31, R14, 0xff, RZ, 0xc0, !PT ;  /* 0x000000ff0e1f7812 */ /* 0x000fe200078ec0ff */
[----:B------:R-:W-:Y:S01]  /*ac40*/  IMAD.U32 R14, R40, 0x10000, RZ ;  /* 0x00010000280e7824 */ /* 0x000fe200078e00ff */
[----:B------:R-:W-:Y:S02]  /*ac50*/  LOP3.LUT R30, R28, 0xff, RZ, 0xc0, !PT ;  /* 0x000000ff1c1e7812 */ /* 0x000fe400078ec0ff */
[----:B------:R-:W-:Y:S02]  /*ac60*/  PRMT R34, R35, 0x7604, R34 ;  /* 0x0000760423227816 */ /* 0x000fe40000000022 */
[----:B------:R-:W-:-:S02]  /*ac70*/  PRMT R35, R31, 0x7604, R30 ;  /* 0x000076041f237816 */ /* 0x000fc4000000001e */
[----:B------:R-:W-:Y:S02]  /*ac80*/  LOP3.LUT R31, R15, 0xff0000, R14, 0xf8, !PT ;  /* 0x00ff00000f1f7812 */ /* 0x000fe400078ef80e */
[----:B------:R-:W-:Y:S02]  /*ac90*/  LOP3.LUT R37, R34, 0xff0000, R37, 0xf8, !PT ;  /* 0x00ff000022257812 */ /* 0x000fe400078ef825 */
[--C-:B------:R-:W-:Y:S02]  /*aca0*/  LOP3.LUT R15, R3, 0xff0000, R32.reuse, 0xf8, !PT ;  /* 0x00ff0000030f7812 */ /* 0x100fe400078ef820 */
[----:B------:R-:W-:Y:S02]  /*acb0*/  LOP3.LUT R37, R37, 0xff000000, R29, 0xf8, !PT ;  /* 0xff00000025257812 */ /* 0x000fe400078ef81d */
[----:B------:R-:W-:Y:S02]  /*acc0*/  LOP3.LUT R31, R31, 0xff000000, R33, 0xf8, !PT ;  /* 0xff0000001f1f7812 */ /* 0x000fe400078ef821 */
[----:B------:R-:W-:-:S02]  /*acd0*/  LOP3.LUT R30, R15, 0xff000000, R32, 0xf8, !PT ;  /* 0xff0000000f1e7812 */ /* 0x000fc400078ef820 */
[-C--:B0-----:R-:W-:Y:S02]  /*ace0*/  F2FP.F16.E4M3.UNPACK_B R3, R6.reuse.H1 ;  /* 0x00000006ff03723e */ /* 0x081fe400030006ff */
[----:B------:R-:W-:Y:S02]  /*acf0*/  F2FP.F16.E4M3.UNPACK_B R34, R37 ;  /* 0x00000025ff22723e */ /* 0x000fe400020006ff */
[----:B------:R-:W-:Y:S01]  /*ad00*/  F2FP.F16.E4M3.UNPACK_B R32, R31 ;  /* 0x0000001fff20723e */ /* 0x000fe200020006ff */
[--C-:B------:R-:W-:Y:S01]  /*ad10*/  HADD2.F32 R14, -RZ, R3.reuse.H1_H1 ;  /* 0x30000003ff0e7230 */ /* 0x100fe20000004100 */
[--C-:B------:R-:W-:Y:S01]  /*ad20*/  LOP3.LUT R35, R35, 0xff0000, R28.reuse, 0xf8, !PT ;  /* 0x00ff000023237812 */ /* 0x100fe200078ef81c */
[----:B------:R-:W-:Y:S01]  /*ad30*/  HADD2.F32 R40, -RZ, R34.H1_H1 ;  /* 0x30000022ff287230 */ /* 0x000fe20000004100 */
[----:B------:R-:W-:Y:S01]  /*ad40*/  F2FP.F16.E4M3.UNPACK_B R6, R6 ;  /* 0x00000006ff06723e */ /* 0x000fe200020006ff */
[----:B------:R-:W-:Y:S01]  /*ad50*/  HADD2.F32 R33, -RZ, R32.H1_H1 ;  /* 0x30000020ff217230 */ /* 0x000fe20000004100 */
[----:B------:R-:W-:Y:S01]  /*ad60*/  LOP3.LUT R35, R35, 0xff000000, R28, 0xf8, !PT ;  /* 0xff00000023237812 */ /* 0x000fe200078ef81c */
[----:B------:R-:W-:Y:S01]  /*ad70*/  HADD2.F32 R15, -RZ, R3.H0_H0 ;  /* 0x20000003ff0f7230 */ /* 0x000fe20000004100 */
[-C--:B------:R-:W-:Y:S01]  /*ad80*/  F2FP.F16.E4M3.UNPACK_B R28, R7.reuse ;  /* 0x00000007ff1c723e */ /* 0x080fe200020006ff */
[C---:B------:R-:W-:Y:S01]  /*ad90*/  FMUL.FTZ R42, R14.reuse, R40 ;  /* 0x000000280e2a7220 */ /* 0x040fe20000410000 */
[----:B------:R-:W-:Y:S01]  /*ada0*/  F2FP.F16.E4M3.UNPACK_B R29, R7.H1 ;  /* 0x00000007ff1d723e */ /* 0x000fe200030006ff */
        /* <DEDUP_REMOVED lines=57> */
[--C-:B------:R-:W-:Y:S02]  /*b140*/  HADD2.F32 R3, -RZ, R7.reuse.H1_H1 ;  /* 0x30000007ff037230 */ /* 0x100fe40000004100 */
[C---:B------:R-:W-:Y:S01]  /*b150*/  FMUL.FTZ R33, R4.reuse, R15 ;  /* 0x0000000f04217220 */ /* 0x040fe20000410000 */
[----:B------:R-:W-:Y:S02]  /*b160*/  HADD2.F32 R30, -RZ, R30.H0_H0 ;  /* 0x2000001eff1e7230 */ /* 0x000fe40000004100 */
        /* <DEDUP_REMOVED lines=18> */
.L_x_1830:
[----:B------:R-:W-:Y:S05]  /*b290*/  BSYNC B1 ;  /* 0x0000000000017941 */ /* 0x000fea0003800000 */
.L_x_1829:
[----:B------:R-:W-:Y:S01]  /*b2a0*/  VIADD R3, R189, 0x40 ;  /* 0x00000040bd037836 */ /* 0x000fe20000000000 */
[----:B------:R-:W-:Y:S04]  /*b2b0*/  BSSY B1, `(.L_x_1833) ;  /* 0x00000fa000017945 */ /* 0x000fe80003800000 */
[----:B------:R-:W-:-:S13]  /*b2c0*/  ISETP.GE.AND P0, PT, R3, R0, PT ;  /* 0x000000000300720c */ /* 0x000fda0003f06270 */
[----:B------:R-:W-:Y:S05]  /*b2d0*/  @P0 BRA `(.L_x_1834) ;  /* 0x0000000c00dc0947 */ /* 0x000fea0003800000 */
[----:B------:R-:W0:Y:S01]  /*b2e0*/  LDC R3, c[0x0][0x3f4] ;  /* 0x0000fd00ff037b82 */ /* 0x000e220000000800 */
[----:B------:R-:W-:Y:S01]  /*b2f0*/  BSSY B2, `(.L_x_1835) ;  /* 0x000007a000027945 */ /* 0x000fe20003800000 */
[-C--:B0-----:R-:W-:Y:S02]  /*b300*/  ISETP.GE.AND P0, PT, R18, R3.reuse, PT ;  /* 0x000000031200720c */ /* 0x081fe40003f06270 */
[----:B------:R-:W-:-:S11]  /*b310*/  ISETP.GE.AND P1, PT, R191, R3, PT ;  /* 0x00000003bf00720c */ /* 0x000fd60003f26270 */
[----:B------:R-:W-:Y:S05]  /*b320*/  @P0 BRA `(.L_x_1836) ;  /* 0x0000000400d80947 */ /* 0x000fea0003800000 */
[----:B-123--:R-:W0:Y:S01]  /*b330*/  LDS.128 R4, [R211+0x1a000] ;  /* 0x01a00000d3047984 */ /* 0x00ee220000000c00 */
[----:B----45:R-:W-:Y:S02]  /*b340*/  SHF.R.U32.HI R14, RZ, 0x8, R44 ;  /* 0x00000008ff0e7819 */ /* 0x030fe4000001162c */
[----:B------:R-:W-:Y:S02]  /*b350*/  LOP3.LUT R3, R44, 0xff, RZ, 0xc0, !PT ;  /* 0x000000ff2c037812 */ /* 0x000fe400078ec0ff */
[----:B------:R-:W-:Y:S02]  /*b360*/  LOP3.LUT R14, R14, 0xff, RZ, 0xc0, !PT ;  /* 0x000000ff0e0e7812 */ /* 0x000fe400078ec0ff */
[----:B------:R-:W-:Y:S02]  /*b370*/  SHF.R.U32.HI R28, RZ, 0x8, R45 ;  /* 0x00000008ff1c7819 */ /* 0x000fe4000001162d */
[----:B------:R-:W-:Y:S02]  /*b380*/  PRMT R3, R14, 0x7604, R3 ;  /* 0x000076040e037816 */ /* 0x000fe40000000003 */
[----:B------:R-:W-:-:S02]  /*b390*/  LOP3.LUT R15, R45, 0xff, RZ, 0xc0, !PT ;  /* 0x000000ff2d0f7812 */ /* 0x000fc400078ec0ff */
[----:B------:R-:W-:Y:S02]  /*b3a0*/  LOP3.LUT R28, R28, 0xff, RZ, 0xc0, !PT ;  /* 0x000000ff1c1c7812 */ /* 0x000fe400078ec0ff */
[----:B------:R-:W-:Y:S02]  /*b3b0*/  SHF.R.U32.HI R32, RZ, 0x10, R45 ;  /* 0x00000010ff207819 */ /* 0x000fe4000001162d */
[--C-:B------:R-:W-:Y:S02]  /*b3c0*/  SHF.R.U32.HI R31, RZ, 0x8, R39.reuse ;  /* 0x00000008ff1f7819 */ /* 0x100fe40000011627 */
[----:B------:R-:W-:Y:S02]  /*b3d0*/  SHF.R.U32.HI R14, RZ, 0x8, R38 ;  /* 0x00000008ff0e7819 */ /* 0x000fe40000011626 */
[----:B------:R-:W-:Y:S02]  /*b3e0*/  SHF.R.U32.HI R33, RZ, 0x10, R39 ;  /* 0x00000010ff217819 */ /* 0x000fe40000011627 */
[----:B------:R-:W-:-:S02]  /*b3f0*/  PRMT R15, R28, 0x7604, R15 ;  /* 0x000076041c0f7816 */ /* 0x000fc4000000000f */
[----:B------:R-:W-:Y:S01]  /*b400*/  LOP3.LUT R30, R39, 0xff, RZ, 0xc0, !PT ;  /* 0x000000ff271e7812 */ /* 0x000fe200078ec0ff */
[----:B------:R-:W-:Y:S01]  /*b410*/  IMAD.U32 R33, R33, 0x10000, RZ ;  /* 0x0001000021217824 */ /* 0x000fe200078e00ff */
[----:B------:R-:W-:Y:S02]  /*b420*/  LOP3.LUT R31, R31, 0xff, RZ, 0xc0, !PT ;  /* 0x000000ff1f1f7812 */ /* 0x000fe400078ec0ff */
[----:B------:R-:W-:Y:S01]  /*b430*/  LOP3.LUT R29, R14, 0xff, RZ, 0xc0, !PT ;  /* 0x000000ff0e1d7812 */ /* 0x000fe200078ec0ff */
[----:B------:R-:W-:Y:S01]  /*b440*/  IMAD.U32 R14, R32, 0x10000, RZ ;  /* 0x00010000200e7824 */ /* 0x000fe200078e00ff */
[----:B------:R-:W-:Y:S02]  /*b450*/  LOP3.LUT R28, R38, 0xff, RZ, 0xc0, !PT ;  /* 0x000000ff261c7812 */ /* 0x000fe400078ec0ff */
[----:B------:R-:W-:Y:S02]  /*b460*/  PRMT R30, R31, 0x7604, R30 ;  /* 0x000076041f1e7816 */ /* 0x000fe4000000001e */
[----:B------:R-:W-:-:S02]  /*b470*/  PRMT R31, R29, 0x7604, R28 ;  /* 0x000076041d1f7816 */ /* 0x000fc4000000001c */
        /* <DEDUP_REMOVED lines=19> */
[-C--:B------:R-:W-:Y:S01]  /*b5b0*/  F2FP.F16.E4M3.UNPACK_B R7, R5.reuse ;  /* 0x00000005ff07723e */ /* 0x080fe200020006ff */
[-C--:B------:R-:W-:Y:S01]  /*b5c0*/  FMUL.FTZ R42, R14, R32.reuse ;  /* 0x000000200e2a7220 */ /* 0x080fe20000410000 */
        /* <DEDUP_REMOVED lines=26> */
[CC--:B------:R-:W-:Y:S01]  /*b770*/  FMUL.FTZ R34, R6.reuse, R33.reuse ;  /* 0x0000002106227220 */ /* 0x0c0fe20000410000 */
[----:B------:R-:W-:Y:S01]  /*b780*/  F2FP.F16.E4M3.UNPACK_B R5, R38 ;  /* 0x00000026ff05723e */ /* 0x000fe200020006ff */
[----:B------:R-:W-:Y:S01]  /*b790*/  FMUL.FTZ R28, R6, R44 ;  /* 0x0000002c061c7220 */ /* 0x000fe20000410000 */
        /* <DEDUP_REMOVED lines=47> */
.L_x_1836:
[----:B------:R-:W-:Y:S05]  /*ba90*/  BSYNC B2 ;  /* 0x0000000000027941 */ /* 0x000fea0003800000 */
.L_x_1835:
[----:B------:R-:W-:Y:S05]  /*baa0*/  @P1 BRA `(.L_x_1834) ;  /* 0x0000000400e81947 */ /* 0x000fea0003800000 */
[----:B0123--:R-:W0:Y:S01]  /*bab0*/  LDS.128 R4, [R211+0x1e000] ;  /* 0x01e00000d3047984 */ /* 0x00fe220000000c00 */
        /* <DEDUP_REMOVED lines=9> */
[----:B------:R-:W-:Y:S02]  /*bb50*/  PRMT R29, R15, 0x7604, R28 ;  /* 0x000076040f1d7816 */ /* 0x000fe4000000001c */
[----:B------:R-:W-:Y:S02]  /*bb60*/  PRMT R33, R32, 0x7604, R33 ;  /* 0x0000760420217816 */ /* 0x000fe40000000021 */
[----:B------:R-:W-:-:S02]  /*bb70*/  SHF.R.U32.HI R28, RZ, 0x10, R25 ;  /* 0x00000010ff1c7819 */ /* 0x000fc40000011619 */
[----:B------:R-:W-:Y:S02]  /*bb80*/  SHF.R.U32.HI R32, RZ, 0x10, R27 ;  /* 0x00000010ff207819 */ /* 0x000fe4000001161b */
[----:B----4-:R-:W-:Y:S02]  /*bb90*/  LOP3.LUT R14, R24, 0xff, RZ, 0xc0, !PT ;  /* 0x000000ff180e7812 */ /* 0x010fe400078ec0ff */
[----:B------:R-:W-:Y:S02]  /*bba0*/  LOP3.LUT R31, R26, 0xff, RZ, 0xc0, !PT ;  /* 0x000000ff1a1f7812 */ /* 0x000fe400078ec0ff */
[----:B------:R-:W-:Y:S02]  /*bbb0*/  LOP3.LUT R3, R3, 0xff, RZ, 0xc0, !PT ;  /* 0x000000ff03037812 */ /* 0x000fe400078ec0ff */
[----:B------:R-:W-:Y:S02]  /*bbc0*/  SHF.R.U32.HI R15, RZ, 0x10, R26 ;  /* 0x00000010ff0f7819 */ /* 0x000fe4000001161a */
[----:B------:R-:W-:-:S02]  /*bbd0*/  LOP3.LUT R28, R28, 0xff, RZ, 0xc0, !PT ;  /* 0x000000ff1c1c7812 */ /* 0x000fc400078ec0ff */
[----:B------:R-:W-:Y:S02]  /*bbe0*/  LOP3.LUT R32, R32, 0xff, RZ, 0xc0, !PT ;  /* 0x000000ff20207812 */ /* 0x000fe400078ec0ff */
[----:B------:R-:W-:Y:S02]  /*bbf0*/  PRMT R14, R3, 0x7604, R14 ;  /* 0x00007604030e7816 */ /* 0x000fe4000000000e */
        /* <DEDUP_REMOVED lines=101> */
.L_x_1834:
[----:B------:R-:W-:Y:S05]  /*c250*/  BSYNC B1 ;  /* 0x0000000000017941 */ /* 0x000fea0003800000 */
.L_x_1833:
[----:B------:R-:W-:-:S04]  /*c260*/  IADD3 R3, R189, 0x60, RZ ;  /* 0x00000060bd037810 */ /* 0x000fc80007ffe0ff */
        /* <DEDUP_REMOVED lines=9> */
[----:B------:R-:W-:Y:S02]  /*c300*/  SHF.R.U32.HI R26, RZ, 0x8, R13 ;  /* 0x00000008ff1a7819 */ /* 0x000fe4000001160d */
[----:B------:R-:W-:Y:S02]  /*c310*/  LOP3.LUT R15, R11, 0xff, RZ, 0xc0, !PT ;  /* 0x000000ff0b0f7812 */ /* 0x000fe400078ec0ff */
[----:B------:R-:W-:Y:S02]  /*c320*/  LOP3.LUT R27, R13, 0xff, RZ, 0xc0, !PT ;  /* 0x000000ff0d1b7812 */ /* 0x000fe400078ec0ff */
[----:B------:R-:W-:Y:S02]  /*c330*/  LOP3.LUT R14, R14, 0xff, RZ, 0xc0, !PT ;  /* 0x000000ff0e0e7812 */ /* 0x000fe400078ec0ff */
[----:B------:R-:W-:-:S02]  /*c340*/  LOP3.LUT R26, R26, 0xff, RZ, 0xc0, !PT ;  /* 0x000000ff1a1a7812 */ /* 0x000fc400078ec0ff */
[----:B------:R-:W-:Y:S02]  /*c350*/  SHF.R.U32.HI R0, RZ, 0x8, R10 ;  /* 0x00000008ff007819 */ /* 0x000fe4000001160a */
[----:B------:R-:W-:Y:S02]  /*c360*/  SHF.R.U32.HI R24, RZ, 0x8, R12 ;  /* 0x00000008ff187819 */ /* 0x000fe4000001160c */
[----:B------:R-:W-:Y:S02]  /*c370*/  PRMT R15, R14, 0x7604, R15 ;  /* 0x000076040e0f7816 */ /* 0x000fe4000000000f */
[----:B------:R-:W-:Y:S02]  /*c380*/  PRMT R27, R26, 0x7604, R27 ;  /* 0x000076041a1b7816 */ /* 0x000fe4000000001b */
[----:B------:R-:W-:Y:S02]  /*c390*/  SHF.R.U32.HI R14, RZ, 0x10, R11 ;  /* 0x00000010ff0e7819 */ /* 0x000fe4000001160b */
[----:B------:R-:W-:-:S02]  /*c3a0*/  SHF.R.U32.HI R26, RZ, 0x10, R13 ;  /* 0x00000010ff1a7819 */ /* 0x000fc4000001160d */
[----:B------:R-:W-:Y:S02]  /*c3b0*/  LOP3.LUT R3, R10, 0xff, RZ, 0xc0, !PT ;  /* 0x000000ff0a037812 */ /* 0x000fe400078ec0ff */
[----:B------:R-:W-:Y:S02]  /*c3c0*/  LOP3.LUT R25, R12, 0xff, RZ, 0xc0, !PT ;  /* 0x000000ff0c197812 */ /* 0x000fe400078ec0ff */
[----:B------:R-:W-:Y:S02]  /*c3d0*/  LOP3.LUT R0, R0, 0xff, RZ, 0xc0, !PT ;  /* 0x000000ff00007812 */ /* 0x000fe400078ec0ff */
[----:B------:R-:W-:Y:S02]  /*c3e0*/  LOP3.LUT R24, R24, 0xff, RZ, 0xc0, !PT ;  /* 0x000000ff18187812 */ /* 0x000fe400078ec0ff */
[----:B------:R-:W-:Y:S02]  /*c3f0*/  LOP3.LUT R14, R14, 0xff, RZ, 0xc0, !PT ;  /* 0x000000ff0e0e7812 */ /* 0x000fe400078ec0ff */
[----:B------:R-:W-:-:S02]  /*c400*/  LOP3.LUT R26, R26, 0xff, RZ, 0xc0, !PT ;  /* 0x000000ff1a1a7812 */ /* 0x000fc400078ec0ff */
[----:B------:R-:W-:Y:S02]  /*c410*/  PRMT R3, R0, 0x7604, R3 ;  /* 0x0000760400037816 */ /* 0x000fe40000000003 */
[----:B------:R-:W-:Y:S02]  /*c420*/  PRMT R25, R24, 0x7604, R25 ;  /* 0x0000760418197816 */ /* 0x000fe40000000019 */
[----:B------:R-:W-:Y:S02]  /*c430*/  SHF.R.U32.HI R0, RZ, 0x10, R10 ;  /* 0x00000010ff007819 */ /* 0x000fe4000001160a */
[----:B------:R-:W-:Y:S02]  /*c440*/  SHF.R.U32.HI R24, RZ, 0x10, R12 ;  /* 0x00000010ff187819 */ /* 0x000fe4000001160c */
[----:B------:R-:W-:Y:S02]  /*c450*/  PRMT R15, R14, 0x7054, R15 ;  /* 0x000070540e0f7816 */ /* 0x000fe4000000000f */
[----:B------:R-:W-:-:S02]  /*c460*/  PRMT R27, R26, 0x7054, R27 ;  /* 0x000070541a1b7816 */ /* 0x000fc4000000001b */
[----:B------:R-:W-:Y:S02]  /*c470*/  LOP3.LUT R0, R0, 0xff, RZ, 0xc0, !PT ;  /* 0x000000ff00007812 */ /* 0x000fe400078ec0ff */
[----:B------:R-:W-:Y:S02]  /*c480*/  LOP3.LUT R24, R24, 0xff, RZ, 0xc0, !PT ;  /* 0x000000ff18187812 */ /* 0x000fe400078ec0ff */
[----:B------:R-:W-:Y:S02]  /*c490*/  LOP3.LUT R27, R27, 0xff000000, R13, 0xf8, !PT ;  /* 0xff0000001b1b7812 */ /* 0x000fe400078ef80d */
[----:B------:R-:W-:Y:S02]  /*c4a0*/  LOP3.LUT R15, R15, 0xff000000, R11, 0xf8, !PT ;  /* 0xff0000000f0f7812 */ /* 0x000fe400078ef80b */
[----:B------:R-:W-:Y:S02]  /*c4b0*/  PRMT R3, R0, 0x7054, R3 ;  /* 0x0000705400037816 */ /* 0x000fe40000000003 */
[----:B------:R-:W-:-:S02]  /*c4c0*/  PRMT R25, R24, 0x7054, R25 ;  /* 0x0000705418197816 */ /* 0x000fc40000000019 */
[-C--:B0-----:R-:W-:Y:S02]  /*c4d0*/  F2FP.F16.E4M3.UNPACK_B R0, R6.reuse.H1 ;  /* 0x00000006ff00723e */ /* 0x081fe400030006ff */
[----:B------:R-:W-:Y:S02]  /*c4e0*/  F2FP.F16.E4M3.UNPACK_B R28, R27 ;  /* 0x0000001bff1c723e */ /* 0x000fe400020006ff */
[----:B------:R-:W-:Y:S01]  /*c4f0*/  F2FP.F16.E4M3.UNPACK_B R24, R15 ;  /* 0x0000000fff18723e */ /* 0x000fe200020006ff */
[----:B------:R-:W-:Y:S01]  /*c500*/  HADD2.F32 R11, -RZ, R0.H1_H1 ;  /* 0x30000000ff0b7230 */ /* 0x000fe20000004100 */
[----:B------:R-:W-:Y:S01]  /*c510*/  LOP3.LUT R14, R3, 0xff000000, R10, 0xf8, !PT ;  /* 0xff000000030e7812 */ /* 0x000fe200078ef80a */
[----:B------:R-:W-:Y:S01]  /*c520*/  HADD2.F32 R29, -RZ, R28.H1_H1 ;  /* 0x3000001cff1d7230 */ /* 0x000fe20000004100 */
[----:B------:R-:W-:Y:S01]  /*c530*/  LOP3.LUT R26, R25, 0xff000000, R12, 0xf8, !PT ;  /* 0xff000000191a7812 */ /* 0x000fe200078ef80c */
[----:B------:R-:W-:Y:S01]  /*c540*/  HADD2.F32 R25, -RZ, R24.H1_H1 ;  /* 0x30000018ff197230 */ /* 0x000fe20000004100 */
[----:B------:R-:W-:Y:S01]  /*c550*/  F2FP.F16.E4M3.UNPACK_B R3, R6 ;  /* 0x00000006ff03723e */ /* 0x000fe200020006ff */
[----:B------:R-:W-:Y:S01]  /*c560*/  HADD2.F32 R10, -RZ, R0.H0_H0 ;  /* 0x20000000ff0a7230 */ /* 0x000fe20000004100 */
[----:B------:R-:W-:Y:S01]  /*c570*/  F2FP.F16.E4M3.UNPACK_B R12, R7 ;  /* 0x00000007ff0c723e */ /* 0x000fe200020006ff */
[C---:B------:R-:W-:Y:S01]  /*c580*/  FMUL.FTZ R31, R11.reuse, R29 ;  /* 0x0000001d0b1f7220 */ /* 0x040fe20000410000 */
[----:B------:R-:W-:Y:S01]  /*c590*/  F2FP.F16.E4M3.UNPACK_B R13, R7.H1 ;  /* 0x00000007ff0d723e */ /* 0x000fe200030006ff */
[----:B------:R-:W-:Y:S01]  /*c5a0*/  FMUL.FTZ R30, R11, R25 ;  /* 0x000000190b1e7220 */ /* 0x000fe20000410000 */
[-C--:B------:R-:W-:Y:S01]  /*c5b0*/  F2FP.F16.E4M3.UNPACK_B R6, R5.reuse ;  /* 0x00000005ff06723e */ /* 0x080fe200020006ff */
[----:B------:R-:W-:Y:S01]  /*c5c0*/  HADD2.F32 R28, -RZ, R28.H0_H0 ;  /* 0x2000001cff1c7230 */ /* 0x000fe20000004100 */
[----:B------:R-:W-:Y:S01]  /*c5d0*/  F2FP.F16.E4M3.UNPACK_B R7, R5.H1 ;  /* 0x00000005ff07723e */ /* 0x000fe200030006ff */
[----:B------:R-:W-:Y:S01]  /*c5e0*/  HADD2.F32 R5, -RZ, R3.H1_H1 ;  /* 0x30000003ff057230 */ /* 0x000fe20000004100 */
[----:B------:R-:W-:Y:S01]  /*c5f0*/  F2FP.F16.E4M3.UNPACK_B R27, R27.H1 ;  /* 0x0000001bff1b723e */ /* 0x000fe200030006ff */
[----:B------:R-:W-:-:S02]  /*c600*/  HADD2.F32 R24, -RZ, R24.H0_H0 ;  /* 0x20000018ff187230 */ /* 0x000fc40000004100 */
[C---:B------:R-:W-:Y:S01]  /*c610*/  FFMA.FTZ R31, R10.reuse, R25, -R31 ;  /* 0x000000190a1f7223 */ /* 0x040fe2000001081f */
[----:B------:R-:W-:Y:S01]  /*c620*/  FFMA.FTZ R30, R10, R29, R30 ;  /* 0x0000001d0a1e7223 */ /* 0x000fe2000001001e */
[----:B------:R-:W-:Y:S01]  /*c630*/  HADD2.F32 R3, -RZ, R3.H0_H0 ;  /* 0x20000003ff037230 */ /* 0x000fe20000004100 */
[----:B------:R-:W-:Y:S01]  /*c640*/  F2FP.F16.E4M3.UNPACK_B R15, R15.H1 ;  /* 0x0000000fff0f723e */ /* 0x000fe200030006ff */
[C---:B------:R-:W-:Y:S01]  /*c650*/  FMUL.FTZ R10, R5.reuse, R28 ;  /* 0x0000001c050a7220 */ /* 0x040fe20000410000 */
[----:B------:R-:W-:Y:S01]  /*c660*/  FMUL.FTZ R25, R5, R24 ;  /* 0x0000001805197220 */ /* 0x000fe20000410000 */
[--C-:B------:R-:W-:Y:S01]  /*c670*/  HADD2.F32 R5, -RZ, R12.reuse.H1_H1 ;  /* 0x3000000cff057230 */ /* 0x100fe20000004100 */
[----:B------:R-:W-:Y:S01]  /*c680*/  F2FP.F16.E4M3.UNPACK_B R0, R4 ;  /* 0x00000004ff00723e */ /* 0x000fe200020006ff */
[----:B------:R-:W-:Y:S02]  /*c690*/  HADD2.F32 R11, -RZ, R27.H0_H0 ;  /* 0x2000001bff0b7230 */ /* 0x000fe40000004100 */
[C---:B------:R-:W-:Y:S01]  /*c6a0*/  FFMA.FTZ R29, R3.reuse, R24, -R10 ;  /* 0x00000018031d7223 */ /* 0x040fe2000001080a */
[----:B------:R-:W-:Y:S01]  /*c6b0*/  FFMA.FTZ R28, R3, R28, R25 ;  /* 0x0000001c031c7223 */ /* 0x000fe20000010019 */
[----:B------:R-:W-:Y:S01]  /*c6c0*/  HADD2.F32 R10, -RZ, R15.H0_H0 ;  /* 0x2000000fff0a7230 */ /* 0x000fe20000004100 */
[----:B------:R-:W-:Y:S01]  /*c6d0*/  F2FP.F16.E4M3.UNPACK_B R4, R4.H1 ;  /* 0x00000004ff04723e */ /* 0x000fe200030006ff */
[----:B------:R-:W-:-:S02]  /*c6e0*/  HADD2.F32 R12, -RZ, R12.H0_H0 ;  /* 0x2000000cff0c7230 */ /* 0x000fc40000004100 */
[CC--:B------:R-:W-:Y:S01]  /*c6f0*/  FMUL.FTZ R25, R5.reuse, R11.reuse ;  /* 0x0000000b05197220 */ /* 0x0c0fe20000410000 */
[----:B------:R-:W-:Y:S02]  /*c700*/  HADD2.F32 R24, -RZ, R27.H1_H1 ;  /* 0x3000001bff187230 */ /* 0x000fe40000004100 */
[-C--:B------:R-:W-:Y:S01]  /*c710*/  FMUL.FTZ R5, R5, R10.reuse ;  /* 0x0000000a05057220 */ /* 0x080fe20000410000 */
[----:B------:R-:W-:Y:S02]  /*c720*/  HADD2.F32 R3, -RZ, R13.H1_H1 ;  /* 0x3000000dff037230 */ /* 0x000fe40000004100 */
[C---:B------:R-:W-:Y:S01]  /*c730*/  FFMA.FTZ R27, R12.reuse, R10, -R25 ;  /* 0x0000000a0c1b7223 */ /* 0x040fe20000010819 */
[----:B------:R-:W-:Y:S02]  /*c740*/  HADD2.F32 R10, -RZ, R15.H1_H1 ;  /* 0x3000000fff0a7230 */ /* 0x000fe40000004100 */
[----:B------:R-:W-:Y:S01]  /*c750*/  FFMA.FTZ R32, R12, R11, R5 ;  /* 0x0000000b0c207223 */ /* 0x000fe20000010005 */
[----:B------:R-:W-:-:S02]  /*c760*/  HADD2.F32 R13, -RZ, R13.H0_H0 ;  /* 0x2000000dff0d7230 */ /* 0x000fc40000004100 */
[C---:B------:R-:W-:Y:S01]  /*c770*/  FMUL.FTZ R34, R3.reuse, R24 ;  /* 0x0000001803227220 */ /* 0x040fe20000410000 */
[----:B------:R-:W-:Y:S01]  /*c780*/  F2FP.F16.E4M3.UNPACK_B R11, R26 ;  /* 0x0000001aff0b723e */ /* 0x000fe200020006ff */
[-C--:B------:R-:W-:Y:S01]  /*c790*/  FMUL.FTZ R12, R3, R10.reuse ;  /* 0x0000000a030c7220 */ /* 0x080fe20000410000 */
[----:B------:R-:W-:Y:S02]  /*c7a0*/  HADD2.F32 R5, -RZ, R4.H1_H1 ;  /* 0x30000004ff057230 */ /* 0x000fe40000004100 */
        /* <DEDUP_REMOVED lines=8> */
[C---:B------:R-:W-:Y:S01]  /*c830*/  FMUL.FTZ R13, R5.reuse, R15 ;  /* 0x0000000f050d7220 */ /* 0x040fe20000410000 */
[----:B------:R-:W-:Y:S02]  /*c840*/  HADD2.F32 R3, -RZ, R0.H1_H1 ;  /* 0x30000000ff037230 */ /* 0x000fe40000004100 */
        /* <DEDUP_REMOVED lines=10> */
[----:B------:R-:W-:-:S02]  /*c8f0*/  HADD2.F32 R4, -RZ, R14.H1_H1 ;  /* 0x3000000eff047230 */ /* 0x000fc40000004100 */
[--C-:B------:R-:W-:Y:S02]  /*c900*/  HADD2.F32 R3, -RZ, R7.reuse.H1_H1 ;  /* 0x30000007ff037230 */ /* 0x100fe40000004100 */
[--C-:B------:R-:W-:Y:S02]  /*c910*/  HADD2.F32 R10, -RZ, R26.reuse.H1_H1 ;  /* 0x3000001aff0a7230 */ /* 0x100fe40000004100 */
[----:B------:R-:W-:Y:S02]  /*c920*/  HADD2.F32 R11, -RZ, R26.H0_H0 ;  /* 0x2000001aff0b7230 */ /* 0x000fe40000004100 */
[C---:B------:R-:W-:Y:S01]  /*c930*/  FMUL.FTZ R15, R3.reuse, R4 ;  /* 0x00000004030f7220 */ /* 0x040fe20000410000 */
[----:B------:R-:W-:Y:S02]  /*c940*/  HADD2.F32 R0, -RZ, R6.H1_H1 ;  /* 0x30000006ff007230 */ /* 0x000fe40000004100 */
[----:B------:R-:W-:Y:S02]  /*c950*/  HADD2.F32 R5, -RZ, R14.H0_H0 ;  /* 0x2000000eff057230 */ /* 0x000fe40000004100 */
[----:B------:R-:W-:Y:S01]  /*c960*/  FMUL.FTZ R14, R3, R10 ;  /* 0x0000000a030e7220 */ /* 0x000fe20000410000 */
[----:B------:R-:W-:-:S02]  /*c970*/  HADD2.F32 R7, -RZ, R7.H0_H0 ;  /* 0x20000007ff077230 */ /* 0x000fc40000004100 */
[C---:B------:R-:W-:Y:S01]  /*c980*/  FMUL.FTZ R3, R0.reuse, R11 ;  /* 0x0000000b00037220 */ /* 0x040fe20000410000 */
[----:B------:R-:W-:Y:S02]  /*c990*/  HADD2.F32 R6, -RZ, R6.H0_H0 ;  /* 0x20000006ff067230 */ /* 0x000fe40000004100 */
[-C--:B------:R-:W-:Y:S01]  /*c9a0*/  FMUL.FTZ R0, R0, R5.reuse ;  /* 0x0000000500007220 */ /* 0x080fe20000410000 */
[C---:B------:R-:W-:Y:S01]  /*c9b0*/  FFMA.FTZ R14, R7.reuse, R4, -R14 ;  /* 0x00000004070e7223 */ /* 0x040fe2000001080e */
[----:B------:R-:W-:Y:S01]  /*c9c0*/  FFMA.FTZ R15, R7, R10, R15 ;  /* 0x0000000a070f7223 */ /* 0x000fe2000001000f */
[C---:B------:R-:W-:Y:S01]  /*c9d0*/  FFMA.FTZ R5, R6.reuse, R5, -R3 ;  /* 0x0000000506057223 */ /* 0x040fe20000010803 */
[----:B------:R-:W-:Y:S01]  /*c9e0*/  FFMA.FTZ R0, R6, R11, R0 ;  /* 0x0000000b06007223 */ /* 0x000fe20000010000 */
[----:B------:R-:W-:Y:S02]  /*c9f0*/  F2FP.SATFINITE.E4M3.F32.PACK_AB_MERGE_C R6, R30, R31, RZ ;  /* 0x0000001f1e06723e */ /* 0x000fe400048070ff */
        /* <DEDUP_REMOVED lines=8> */
.L_x_1839:
[----:B------:R-:W-:Y:S05]  /*ca80*/  BSYNC B1 ;  /* 0x0000000000017941 */ /* 0x000fea0003800000 */
.L_x_1838:
[----:B------:R-:W-:Y:S05]  /*ca90*/  @P1 BRA `(.L_x_1837) ;  /* 0x0000004c00fc1947 */ /* 0x000fea0003800000 */
[----:B0123--:R-:W0:Y:S01]  /*caa0*/  LDS.128 R4, [R211+0x1f000] ;  /* 0x01f00000d3047984 */ /* 0x00fe220000000c00 */
[----:B-----5:R-:W-:Y:S02]  /*cab0*/  SHF.R.U32.HI R11, RZ, 0x8, R21 ;  /* 0x00000008ff0b7819 */ /* 0x020fe40000011615 */
[----:B------:R-:W-:Y:S02]  /*cac0*/  LOP3.LUT R10, R21, 0xff, RZ, 0xc0, !PT ;  /* 0x000000ff150a7812 */ /* 0x000fe400078ec0ff */
[----:B------:R-:W-:Y:S02]  /*cad0*/  LOP3.LUT R11, R11, 0xff, RZ, 0xc0, !PT ;  /* 0x000000ff0b0b7812 */ /* 0x000fe400078ec0ff */
[----:B------:R-:W-:Y:S02]  /*cae0*/  SHF.R.U32.HI R15, RZ, 0x8, R9 ;  /* 0x00000008ff0f7819 */ /* 0x000fe40000011609 */
[----:B------:R-:W-:Y:S02]  /*caf0*/  SHF.R.U32.HI R3, RZ, 0x8, R20 ;  /* 0x00000008ff037819 */ /* 0x000fe40000011614 */
[----:B------:R-:W-:-:S02]  /*cb00*/  PRMT R10, R11, 0x7604, R10 ;  /* 0x000076040b0a7816 */ /* 0x000fc4000000000a */
[----:B------:R-:W-:Y:S02]  /*cb10*/  LOP3.LUT R12, R9, 0xff, RZ, 0xc0, !PT ;  /* 0x000000ff090c7812 */ /* 0x000fe400078ec0ff */
[----:B------:R-:W-:Y:S02]  /*cb20*/  LOP3.LUT R15, R15, 0xff, RZ, 0xc0, !PT ;  /* 0x000000ff0f0f7812 */ /* 0x000fe400078ec0ff */
[----:B----4-:R-:W-:Y:S02]  /*cb30*/  SHF.R.U32.HI R14, RZ, 0x10, R9 ;  /* 0x00000010ff0e7819 */ /* 0x010fe40000011609 */
[----:B------:R-:W-:Y:S02]  /*cb40*/  LOP3.LUT R0, R20, 0xff, RZ, 0xc0, !PT ;  /* 0x000000ff14007812 */ /* 0x000fe400078ec0ff */
[----:B------:R-:W-:Y:S02]  /*cb50*/  LOP3.LUT R3, R3, 0xff, RZ, 0xc0, !PT ;  /* 0x000000ff03037812 */ /* 0x000fe400078ec0ff */
[----:B------:R-:W-:-:S02]  /*cb60*/  SHF.R.U32.HI R24, RZ, 0x10, R21 ;  /* 0x00000010ff187819 */ /* 0x000fc40000011615 */
[----:B------:R-:W-:Y:S02]  /*cb70*/  SHF.R.U32.HI R11, RZ, 0x8, R8 ;  /* 0x00000008ff0b7819 */ /* 0x000fe40000011608 */
[----:B------:R-:W-:Y:S01]  /*cb80*/  PRMT R12, R15, 0x7604, R12 ;  /* 0x000076040f0c7816 */ /* 0x000fe2000000000c */
[----:B------:R-:W-:Y:S01]  /*cb90*/  IMAD.U32 R15, R14, 0x10000, RZ ;  /* 0x000100000e0f7824 */ /* 0x000fe200078e00ff */
[----:B------:R-:W-:Y:S02]  /*cba0*/  PRMT R3, R3, 0x7604, R0 ;  /* 0x0000760403037816 */ /* 0x000fe40000000000 */
[----:B------:R-:W-:Y:S01]  /*cbb0*/  LOP3.LUT R13, R11, 0xff, RZ, 0xc0, !PT ;  /* 0x000000ff0b0d7812 */ /* 0x000fe200078ec0ff */
[----:B------:R-:W-:Y:S01]  /*cbc0*/  IMAD.U32 R11, R24, 0x10000, RZ ;  /* 0x00010000180b7824 */ /* 0x000fe200078e00ff */
[----:B------:R-:W-:Y:S02]  /*cbd0*/  LOP3.LUT R0, R8, 0xff, RZ, 0xc0, !PT ;  /* 0x000000ff08007812 */ /* 0x000fe400078ec0ff */
[----:B------:R-:W-:-:S02]  /*cbe0*/  LOP3.LUT R3, R3, 0xff0000, R20, 0xf8, !PT ;  /* 0x00ff000003037812 */ /* 0x000fc400078ef814 */
[----:B------:R-:W-:Y:S02]  /*cbf0*/  PRMT R13, R13, 0x7604, R0 ;  /* 0x000076040d0d7816 */ /* 0x000fe40000000000 */
[----:B------:R-:W-:Y:S02]  /*cc00*/  LOP3.LUT R15, R12, 0xff0000, R15, 0xf8, !PT ;  /* 0x00ff00000c0f7812 */ /* 0x000fe400078ef80f */
[----:B------:R-:W-:Y:S02]  /*cc10*/  LOP3.LUT R11, R10, 0xff0000, R11, 0xf8, !PT ;  /* 0x00ff00000a0b7812 */ /* 0x000fe400078ef80b */
[----:B------:R-:W-:Y:S02]  /*cc20*/  LOP3.LUT R13, R13, 0xff0000, R8, 0xf8, !PT ;  /* 0x00ff00000d0d7812 */ /* 0x000fe400078ef808 */
[----:B------:R-:W-:Y:S02]  /*cc30*/  LOP3.LUT R12, R3, 0xff000000, R20, 0xf8, !PT ;  /* 0xff000000030c7812 */ /* 0x000fe400078ef814 */
[----:B------:R-:W-:-:S02]  /*cc40*/  LOP3.LUT R24, R15, 0xff000000, R9, 0xf8, !PT ;  /* 0xff0000000f187812 */ /* 0x000fc400078ef809 */
[----:B------:R-:W-:Y:S02]  /*cc50*/  LOP3.LUT R20, R11, 0xff000000, R21, 0xf8, !PT ;  /* 0xff0000000b147812 */ /* 0x000fe400078ef815 */
[----:B0-----:R-:W-:Y:S02]  /*cc60*/  F2FP.F16.E4M3.UNPACK_B R0, R6.H1 ;  /* 0x00000006ff00723e */ /* 0x001fe400030006ff */
[----:B------:R-:W-:Y:S02]  /*cc70*/  LOP3.LUT R15, R13, 0xff000000, R8, 0xf8, !PT ;  /* 0xff0000000d0f7812 */ /* 0x000fe400078ef808 */
[----:B------:R-:W-:Y:S01]  /*cc80*/  F2FP.F16.E4M3.UNPACK_B R21, R24 ;  /* 0x00000018ff15723e */ /* 0x000fe200020006ff */
[--C-:B------:R-:W-:Y:S01]  /*cc90*/  HADD2.F32 R9, -RZ, R0.reuse.H1_H1 ;  /* 0x30000000ff097230 */ /* 0x100fe20000004100 */
[----:B------:R-:W-:Y:S01]  /*cca0*/  F2FP.F16.E4M3.UNPACK_B R13, R20 ;  /* 0x00000014ff0d723e */ /* 0x000fe200020006ff */
[----:B------:R-:W-:Y:S01]  /*ccb0*/  HADD2.F32 R8, -RZ, R0.H0_H0 ;  /* 0x20000000ff087230 */ /* 0x000fe20000004100 */
[----:B------:R-:W-:Y:S01]  /*ccc0*/  F2FP.F16.E4M3.UNPACK_B R3, R6 ;  /* 0x00000006ff03723e */ /* 0x000fe200020006ff */
[----:B------:R-:W-:Y:S01]  /*ccd0*/  HADD2.F32 R25, -RZ, R21.H1_H1 ;  /* 0x30000015ff197230 */ /* 0x000fe20000004100 */
[-C--:B------:R-:W-:Y:S01]  /*cce0*/  F2FP.F16.E4M3.UNPACK_B R10, R7.reuse ;  /* 0x00000007ff0a723e */ /* 0x080fe200020006ff */
[----:B------:R-:W-:Y:S01]  /*ccf0*/  HADD2.F32 R14, -RZ, R13.H1_H1 ;  /* 0x3000000dff0e7230 */ /* 0x000fe20000004100 */
[----:B------:R-:W-:-:S02]  /*cd00*/  F2FP.F16.E4M3.UNPACK_B R11, R7.H1 ;  /* 0x00000007ff0b723e */ /* 0x000fc400030006ff */
[C---:B------:R-:W-:Y:S01]  /*cd10*/  FMUL.FTZ R27, R9.reuse, R25 ;  /* 0x00000019091b7220 */ /* 0x040fe20000410000 */
[-C--:B------:R-:W-:Y:S01]  /*cd20*/  F2FP.F16.E4M3.UNPACK_B R6, R5.reuse ;  /* 0x00000005ff06723e */ /* 0x080fe200020006ff */
[-C--:B------:R-:W-:Y:S01]  /*cd30*/  FMUL.FTZ R26, R9, R14.reuse ;  /* 0x0000000e091a7220 */ /* 0x080fe20000410000 */
[----:B------:R-:W-:Y:S01]  /*cd40*/  F2FP.F16.E4M3.UNPACK_B R7, R5.H1 ;  /* 0x00000005ff07723e */ /* 0x000fe200030006ff */
[C---:B------:R-:W-:Y:S01]  /*cd50*/  FFMA.FTZ R27, R8.reuse, R14, -R27 ;  /* 0x0000000e081b7223 */ /* 0x040fe2000001081b */
[----:B------:R-:W-:Y:S02]  /*cd60*/  HADD2.F32 R14, -RZ, R21.H0_H0 ;  /* 0x20000015ff0e7230 */ /* 0x000fe40000004100 */
[----:B------:R-:W-:Y:S01]  /*cd70*/  FFMA.FTZ R28, R8, R25, R26 ;  /* 0x00000019081c7223 */ /* 0x000fe2000001001a */
[----:B------:R-:W-:Y:S01]  /*cd80*/  HADD2.F32 R5, -RZ, R3.H1_H1 ;  /* 0x30000003ff057230 */ /* 0x000fe20000004100 */
[----:B------:R-:W-:Y:S01]  /*cd90*/  F2FP.F16.E4M3.UNPACK_B R24, R24.H1 ;  /* 0x00000018ff18723e */ /* 0x000fe200030006ff */
[----:B------:R-:W-:Y:S01]  /*cda0*/  HADD2.F32 R8, -RZ, R13.H0_H0 ;  /* 0x2000000dff087230 */ /* 0x000fe20000004100 */
[----:B------:R-:W-:Y:S01]  /*cdb0*/  F2FP.F16.E4M3.UNPACK_B R20, R20.H1 ;  /* 0x00000014ff14723e */ /* 0x000fe200030006ff */
[----:B------:R-:W-:-:S02]  /*cdc0*/  HADD2.F32 R3, -RZ, R3.H0_H0 ;  /* 0x20000003ff037230 */ /* 0x000fc40000004100 */
[C---:B------:R-:W-:Y:S01]  /*cdd0*/  FMUL.FTZ R26, R5.reuse, R14 ;  /* 0x0000000e051a7220 */ /* 0x040fe20000410000 */
[----:B------:R-:W-:Y:S02]  /*cde0*/  HADD2.F32 R9, -RZ, R24.H0_H0 ;  /* 0x20000018ff097230 */ /* 0x000fe40000004100 */
[-C--:B------:R-:W-:Y:S01]  /*cdf0*/  FMUL.FTZ R13, R5, R8.reuse ;  /* 0x00000008050d7220 */ /* 0x080fe20000410000 */
[----:B------:R-:W-:Y:S02]  /*ce00*/  HADD2.F32 R5, -RZ, R10.H1_H1 ;  /* 0x3000000aff057230 */ /* 0x000fe40000004100 */
[C---:B------:R-:W-:Y:S01]  /*ce10*/  FFMA.FTZ R26, R3.reuse, R8, -R26 ;  /* 0x00000008031a7223 */ /* 0x040fe2000001081a */
[----:B------:R-:W-:Y:S02]  /*ce20*/  HADD2.F32 R8, -RZ, R20.H0_H0 ;  /* 0x20000014ff087230 */ /* 0x000fe40000004100 */
[----:B------:R-:W-:Y:S01]  /*ce30*/  FFMA.FTZ R25, R3, R14, R13 ;  /* 0x0000000e03197223 */ /* 0x000fe2000001000d */
[----:B------:R-:W-:-:S02]  /*ce40*/  HADD2.F32 R10, -RZ, R10.H0_H0 ;  /* 0x2000000aff0a7230 */ /* 0x000fc40000004100 */
[CC--:B------:R-:W-:Y:S01]  /*ce50*/  FMUL.FTZ R13, R5.reuse, R9.reuse ;  /* 0x00000009050d7220 */ /* 0x0c0fe20000410000 */
[----:B------:R-:W-:Y:S02]  /*ce60*/  HADD2.F32 R24, -RZ, R24.H1_H1 ;  /* 0x30000018ff187230 */ /* 0x000fe40000004100 */
[-C--:B------:R-:W-:Y:S01]  /*ce70*/  FMUL.FTZ R5, R5, R8.reuse ;  /* 0x0000000805057220 */ /* 0x080fe20000410000 */
[--C-:B------:R-:W-:Y:S02]  /*ce80*/  HADD2.F32 R3, -RZ, R11.reuse.H1_H1 ;  /* 0x3000000bff037230 */ /* 0x100fe40000004100 */
[C---:B------:R-:W-:Y:S01]  /*ce90*/  FFMA.FTZ R29, R10.reuse, R8, -R13 ;  /* 0x000000080a1d7223 */ /* 0x040fe2000001080d */
[----:B------:R-:W-:Y:S02]  /*cea0*/  HADD2.F32 R20, -RZ, R20.H1_H1 ;  /* 0x30000014ff147230 */ /* 0x000fe40000004100 */
[----:B------:R-:W-:Y:S01]  /*ceb0*/  FFMA.FTZ R30, R10, R9, R5 ;  /* 0x000000090a1e7223 */ /* 0x000fe20000010005 */
[----:B------:R-:W-:-:S02]  /*cec0*/  HADD2.F32 R11, -RZ, R11.H0_H0 ;  /* 0x2000000bff0b7230 */ /* 0x000fc40000004100 */
[C---:B------:R-:W-:Y:S01]  /*ced0*/  FMUL.FTZ R8, R3.reuse, R24 ;  /* 0x0000001803087220 */ /* 0x040fe20000410000 */
[----:B------:R-:W-:Y:S01]  /*cee0*/  F2FP.F16.E4M3.UNPACK_B R0, R4 ;  /* 0x00000004ff00723e */ /* 0x000fe200020006ff */
[-C--:B------:R-:W-:Y:S01]  /*cef0*/  FMUL.FTZ R10, R3, R20.reuse ;  /* 0x00000014030a7220 */ /* 0x080fe20000410000 */
[-C--:B------:R-:W-:Y:S01]  /*cf00*/  F2FP.F16.E4M3.UNPACK_B R9, R15.reuse ;  /* 0x0000000fff09723e */ /* 0x080fe200020006ff */
[C---:B------:R-:W-:Y:S01]  /*cf10*/  FFMA.FTZ R20, R11.reuse, R20, -R8 ;  /* 0x000000140b147223 */ /* 0x040fe20000010808 */
[----:B------:R-:W-:Y:S01]  /*cf20*/  F2FP.F16.E4M3.UNPACK_B R4, R4.H1 ;  /* 0x00000004ff04723e */ /* 0x000fe200030006ff */
[----:B------:R-:W-:Y:S01]  /*cf30*/  FFMA.FTZ R31, R11, R24, R10 ;  /* 0x000000180b1f7223 */ /* 0x000fe2000001000a */
[-C--:B------:R-:W-:Y:S01]  /*cf40*/  F2FP.F16.E4M3.UNPACK_B R8, R12.reuse ;  /* 0x0000000cff08723e */ /* 0x080fe200020006ff */
[--C-:B------:R-:W-:Y:S01]  /*cf50*/  HADD2.F32 R13, -RZ, R9.reuse.H1_H1 ;  /* 0x30000009ff0d7230 */ /* 0x100fe20000004100 */
[----:B------:R-:W-:Y:S01]  /*cf60*/  F2FP.F16.E4M3.UNPACK_B R12, R12.H1 ;  /* 0x0000000cff0c723e */ /* 0x000fe200030006ff */
[----:B------:R-:W-:Y:S01]  /*cf70*/  HADD2.F32 R10, -RZ, R9.H0_H0 ;  /* 0x20000009ff0a7230 */ /* 0x000fe20000004100 */
[----:B------:R-:W-:Y:S01]  /*cf80*/  F2FP.F16.E4M3.UNPACK_B R15, R15.H1 ;  /* 0x0000000fff0f723e */ /* 0x000fe200030006ff */
[----:B------:R-:W-:-:S02]  /*cf90*/  HADD2.F32 R5, -RZ, R4.H1_H1 ;  /* 0x30000004ff057230 */ /* 0x000fc40000004100 */
[----:B------:R-:W-:Y:S02]  /*cfa0*/  HADD2.F32 R9, -RZ, R8.H1_H1 ;  /* 0x30000008ff097230 */ /* 0x000fe40000004100 */
[----:B------:R-:W-:Y:S02]  /*cfb0*/  HADD2.F32 R3, -RZ, R0.H1_H1 ;  /* 0x30000000ff037230 */ /* 0x000fe40000004100 */
[C---:B------:R-:W-:Y:S01]  /*cfc0*/  FMUL.FTZ R11, R5.reuse, R13 ;  /* 0x0000000d050b7220 */ /* 0x040fe20000410000 */
[----:B------:R-:W-:Y:S02]  /*cfd0*/  HADD2.F32 R8, -RZ, R8.H0_H0 ;  /* 0x20000008ff087230 */ /* 0x000fe40000004100 */
[----:B------:R-:W-:Y:S01]  /*cfe0*/  FMUL.FTZ R21, R5, R9 ;  /* 0x0000000905157220 */ /* 0x000fe20000410000 */
[----:B------:R-:W-:Y:S02]  /*cff0*/  HADD2.F32 R4, -RZ, R4.H0_H0 ;  /* 0x20000004ff047230 */ /* 0x000fe40000004100 */
[----:B------:R-:W-:Y:S01]  /*d000*/  FMUL.FTZ R5, R3, R10 ;  /* 0x0000000a03057220 */ /* 0x000fe20000410000 */
[----:B------:R-:W-:-:S02]  /*d010*/  HADD2.F32 R0, -RZ, R0.H0_H0 ;  /* 0x20000000ff007230 */ /* 0x000fc40000004100 */
[-C--:B------:R-:W-:Y:S01]  /*d020*/  FMUL.FTZ R3, R3, R8.reuse ;  /* 0x0000000803037220 */ /* 0x080fe20000410000 */
[C---:B------:R-:W-:Y:S01]  /*d030*/  FFMA.FTZ R11, R4.reuse, R9, -R11 ;  /* 0x00000009040b7223 */ /* 0x040fe2000001080b */
[----:B------:R-:W-:Y:S01]  /*d040*/  FFMA.FTZ R14, R4, R13, R21 ;  /* 0x0000000d040e7223 */ /* 0x000fe20000010015 */
[C---:B------:R-:W-:Y:S01]  /*d050*/  FFMA.FTZ R9, R0.reuse, R8, -R5 ;  /* 0x0000000800097223 */ /* 0x040fe20000010805 */
[----:B------:R-:W-:Y:S01]  /*d060*/  FFMA.FTZ R10, R0, R10, R3 ;  /* 0x0000000a000a7223 */ /* 0x000fe20000010003 */
[----:B------:R-:W-:Y:S02]  /*d070*/  HADD2.F32 R4, -RZ, R12.H1_H1 ;  /* 0x3000000cff047230 */ /* 0x000fe40000004100 */
[----:B------:R-:W-:Y:S02]  /*d080*/  HADD2.F32 R3, -RZ, R7.H1_H1 ;  /* 0x30000007ff037230 */ /* 0x000fe40000004100 */
[--C-:B------:R-:W-:Y:S02]  /*d090*/  HADD2.F32 R8, -RZ, R15.reuse.H1_H1 ;  /* 0x3000000fff087230 */ /* 0x100fe40000004100 */
[----:B------:R-:W-:-:S02]  /*d0a0*/  HADD2.F32 R15, -RZ, R15.H0_H0 ;  /* 0x2000000fff0f7230 */ /* 0x000fc40000004100 */
[C---:B------:R-:W-:Y:S01]  /*d0b0*/  FMUL.FTZ R13, R3.reuse, R4 ;  /* 0x00000004030d7220 */ /* 0x040fe20000410000 */
[----:B------:R-:W-:Y:S02]  /*d0c0*/  HADD2.F32 R0, -RZ, R6.H1_H1 ;  /* 0x30000006ff007230 */ /* 0x000fe40000004100 */
        /* <DEDUP_REMOVED lines=18> */
[----:B------:R0:W-:Y:S01]  /*d1f0*/  STS.128 [R211+0x1f000], R4 ;  /* 0x01f00004d3007388 */ /* 0x0001e20000000c00 */
[----:B------:R-:W-:Y:S05]  /*d200*/  BRA `(.L_x_1837) ;  /* 0x0000004800207947 */ /* 0x000fea0003800000 */
.L_x_1810:
[----:B------:R-:W0:Y:S01]  /*d210*/  LDC R57, c[0x0][0x448] ;  /* 0x00011200ff397b82 */ /* 0x000e220000000800 */
[----:B------:R-:W-:Y:S01]  /*d220*/  IMAD.MOV.U32 R25, RZ, RZ, R29 ;  /* 0x000000ffff197224 */ /* 0x000fe200078e001d */
[----:B------:R-:W-:Y:S01]  /*d230*/  ULDC.64 UR4, c[0x0][0x3f8] ;  /* 0x0000fe0000047ab9 */ /* 0x000fe20000000a00 */
[----:B------:R-:W-:Y:S01]  /*d240*/  IMAD.MOV.U32 R27, RZ, RZ, R31 ;  /* 0x000000ffff1b7224 */ /* 0x000fe200078e001f */
[----:B------:R-:W-:Y:S01]  /*d250*/  ULDC.64 UR6, c[0x0][0x408] ;  /* 0x0001020000067ab9 */ /* 0x000fe20000000a00 */
        /* <DEDUP_REMOVED lines=20> */
[----:B------:R-:W0:Y:S01]  /*d3a0*/  LDC R59, c[0x0][0x3f4] ;  /* 0x0000fd00ff3b7b82 */ /* 0x000e220000000800 */
[----:B------:R-:W1:Y:S01]  /*d3b0*/  SHFL.IDX PT, R5, R37, RZ, 0x181f ;  /* 0x00181fff25057589 */ /* 0x000e6200000e0000 */
[----:B------:R-:W-:-:S03]  /*d3c0*/  IMAD R57, R190, R57, RZ ;  /* 0x00000039be397224 */ /* 0x000fc600078e02ff */
[----:B------:R-:W2:Y:S04]  /*d3d0*/  SHFL.IDX PT, R14, R55, RZ, 0x181f ;  /* 0x00181fff370e7589 */ /* 0x000ea800000e0000 */
[----:B------:R-:W3:Y:S04]  /*d3e0*/  SHFL.IDX PT, R3, R10, RZ, 0x181f ;  /* 0x00181fff0a037589 */ /* 0x000ee800000e0000 */
[----:B------:R-:W4:Y:S01]  /*d3f0*/  SHFL.IDX PT, R7, R53, RZ, 0x181f ;  /* 0x00181fff35077589 */ /* 0x000f2200000e0000 */
[----:B0-----:R-:W-:-:S04]  /*d400*/  ISETP.GE.AND P0, PT, R16, R59, PT ;  /* 0x0000003b1000720c */ /* 0x001fc80003f06270 */
[----:B------:R-:W-:-:S13]  /*d410*/  ISETP.GE.OR P1, PT, R52, R57, P0 ;  /* 0x000000393400720c */ /* 0x000fda0000726670 */
[C---:B-1----:R-:W-:Y:S02]  /*d420*/  @!P1 IADD3 R0, P2, R16.reuse, R5, RZ ;  /* 0x0000000510009210 */ /* 0x042fe40007f5e0ff */
[----:B--2---:R-:W-:Y:S02]  /*d430*/  @!P1 IADD3 R14, P3, R16, R14, RZ ;  /* 0x0000000e100e9210 */ /* 0x004fe40007f7e0ff */
[----:B------:R-:W-:Y:S01]  /*d440*/  @!P1 MOV R4, R0 ;  /* 0x0000000000049202 */ /* 0x000fe20000000f00 */
[--C-:B---3--:R-:W-:Y:S02]  /*d450*/  @!P1 IMAD.X R5, R3, 0x1, R17.reuse, P2 ;  /* 0x0000000103059824 */ /* 0x108fe400010e0611 */
[----:B----4-:R-:W-:Y:S02]  /*d460*/  @!P1 IMAD.X R3, R7, 0x1, R17, P3 ;  /* 0x0000000107039824 */ /* 0x010fe400018e0611 */
[----:B------:R-:W-:Y:S02]  /*d470*/  @!P1 IMAD.MOV.U32 R24, RZ, RZ, R14 ;  /* 0x000000ffff189224 */ /* 0x000fe400078e000e */
[----:B------:R-:W-:Y:S01]  /*d480*/  @!P1 IMAD.MOV.U32 R25, RZ, RZ, R3 ;  /* 0x000000ffff199224 */ /* 0x000fe200078e0003 */
[----:B------:R-:W2:Y:S05]  /*d490*/  @!P1 LD.E.128 R4, desc[UR36][R4.64] ;  /* 0x0000002404049980 */ /* 0x000eaa000c101d00 */
[----:B------:R-:W3:Y:S01]  /*d4a0*/  @!P1 LD.E.128 R24, desc[UR36][R24.64] ;  /* 0x0000002418189980 */ /* 0x000ee2000c101d00 */
[----:B------:R-:W-:-:S02]  /*d4b0*/  CS2R R20, SRZ ;  /* 0x0000000000147805 */ /* 0x000fc4000001ff00 */
[----:B------:R-:W-:Y:S02]  /*d4c0*/  CS2R R38, SRZ ;  /* 0x0000000000267805 */ /* 0x000fe4000001ff00 */
[----:B------:R-:W-:Y:S01]  /*d4d0*/  CS2R R40, SRZ ;  /* 0x0000000000287805 */ /* 0x000fe2000001ff00 */
[----:B------:R0:W1:Y:S01]  /*d4e0*/  SHFL.IDX PT, R3, R10, 0x1, 0x181f ;  /* 0x00381f000a037f89 */ /* 0x00006200000e0000 */
[----:B------:R-:W-:-:S03]  /*d4f0*/  CS2R R42, SRZ ;  /* 0x00000000002a7805 */ /* 0x000fc6000001ff00 */
[----:B------:R0:W4:Y:S04]  /*d500*/  SHFL.IDX PT, R9, R37, 0x1, 0x181f ;  /* 0x00381f0025097f89 */ /* 0x00012800000e0000 */
[----:B------:R0:W0:Y:S04]  /*d510*/  SHFL.IDX PT, R33, R53, 0x1, 0x181f ;  /* 0x00381f0035217f89 */ /* 0x00002800000e0000 */
[----:B------:R0:W0:Y:S01]  /*d520*/  SHFL.IDX PT, R14, R55, 0x1, 0x181f ;  /* 0x00381f00370e7f89 */ /* 0x00002200000e0000 */
[----:B--2---:R-:W-:Y:S02]  /*d530*/  @!P1 IMAD.MOV.U32 R20, RZ, RZ, R4 ;  /* 0x000000ffff149224 */ /* 0x004fe400078e0004 */
[----:B------:R-:W-:Y:S01]  /*d540*/  @!P1 IMAD.MOV.U32 R21, RZ, RZ, R5 ;  /* 0x000000ffff159224 */ /* 0x000fe200078e0005 */
[----:B------:R-:W-:Y:S01]  /*d550*/  CS2R R4, SRZ ;  /* 0x0000000000047805 */ /* 0x000fe2000001ff00 */
[----:B------:R-:W-:Y:S01]  /*d560*/  @!P1 IMAD.MOV.U32 R38, RZ, RZ, R6 ;  /* 0x000000ffff269224 */ /* 0x000fe200078e0006 */
[----:B---3--:R-:W-:Y:S01]  /*d570*/  @!P1 MOV R40, R24 ;  /* 0x0000001800289202 */ /* 0x008fe20000000f00 */
[----:B------:R-:W-:-:S02]  /*d580*/  @!P1 IMAD.MOV.U32 R39, RZ, RZ, R7 ;  /* 0x000000ffff279224 */ /* 0x000fc400078e0007 */
[----:B------:R-:W-:Y:S02]  /*d590*/  @!P1 IMAD.MOV.U32 R41, RZ, RZ, R25 ;  /* 0x000000ffff299224 */ /* 0x000fe400078e0019 */
[----:B------:R-:W-:Y:S02]  /*d5a0*/  @!P1 IMAD.MOV.U32 R42, RZ, RZ, R26 ;  /* 0x000000ffff2a9224 */ /* 0x000fe400078e001a */
[----:B01--4-:R-:W-:-:S07]  /*d5b0*/  @!P1 IMAD.MOV.U32 R43, RZ, RZ, R27 ;  /* 0x000000ffff2b9224 */ /* 0x013fce00078e001b */
.L_x_2180:
[----:B------:R-:W-:Y:S01]  /*d5c0*/  VIADD R0, R52, 0x20 ;  /* 0x0000002034007836 */ /* 0x000fe20000000000 */
[----:B------:R-:W-:Y:S01]  /*d5d0*/  BSSY B1, `(.L_x_1841) ;  /* 0x0000010000017945 */ /* 0x000fe20003800000 */
[----:B------:R-:W-:Y:S02]  /*d5e0*/  CS2R R6, SRZ ;  /* 0x0000000000067805 */ /* 0x000fe4000001ff00 */
[----:B------:R-:W-:Y:S02]  /*d5f0*/  CS2R R28, SRZ ;  /* 0x00000000001c7805 */ /* 0x000fe4000001ff00 */
[----:B------:R-:W-:Y:S02]  /*d600*/  CS2R R30, SRZ ;  /* 0x00000000001e7805 */ /* 0x000fe4000001ff00 */
[----:B------:R-:W-:-:S13]  /*d610*/  ISETP.GE.AND P1, PT, R0, R57, PT ;  /* 0x000000390000720c */ /* 0x000fda0003f26270 */
[----:B------:R-:W-:Y:S05]  /*d620*/  @P1 BRA `(.L_x_1842) ;  /* 0x0000000000281947 */ /* 0x000fea0003800000 */
[----:B------:R-:W-:Y:S02]  /*d630*/  CS2R R6, SRZ ;  /* 0x0000000000067805 */ /* 0x000fe4000001ff00 */
[----:B------:R-:W-:Y:S02]  /*d640*/  CS2R R28, SRZ ;  /* 0x00000000001c7805 */ /* 0x000fe4000001ff00 */
[----:B------:R-:W-:Y:S01]  /*d650*/  CS2R R30, SRZ ;  /* 0x00000000001e7805 */ /* 0x000fe2000001ff00 */
[----:B------:R-:W-:Y:S06]  /*d660*/  @P0 BRA `(.L_x_1842) ;  /* 0x0000000000180947 */ /* 0x000fec0003800000 */
[C---:B------:R-:W-:Y:S02]  /*d670*/  IADD3 R28, P1, R16.reuse, R9, RZ ;  /* 0x00000009101c7210 */ /* 0x040fe40007f3e0ff */
[----:B------:R-:W-:-:S03]  /*d680*/  IADD3 R4, P2, R16, R14, RZ ;  /* 0x0000000e10047210 */ /* 0x000fc60007f5e0ff */
[--C-:B------:R-:W-:Y:S02]  /*d690*/  IMAD.X R29, R3, 0x1, R17.reuse, P1 ;  /* 0x00000001031d7824 */ /* 0x100fe400008e0611 */
[----:B------:R-:W-:-:S04]  /*d6a0*/  IMAD.X R5, R33, 0x1, R17, P2 ;  /* 0x0000000121057824 */ /* 0x000fc800010e0611 */
[----:B------:R-:W5:Y:S04]  /*d6b0*/  LD.E.128 R28, desc[UR36][R28.64] ;  /* 0x000000241c1c7980 */ /* 0x000f68000c101d00 */
[----:B------:R-:W5:Y:S02]  /*d6c0*/  LD.E.128 R4, desc[UR36][R4.64] ;  /* 0x0000002404047980 */ /* 0x000f64000c101d00 */
.L_x_1842:
[----:B------:R-:W-:Y:S05]  /*d6d0*/  BSYNC B1 ;  /* 0x0000000000017941 */ /* 0x000fea0003800000 */
.L_x_1841:
[----:B------:R-:W-:-:S03]  /*d6e0*/  UMOV UR4, 0xffffffff ;  /* 0xffffffff00047882 */ /* 0x000fc60000000000 */
[----:B------:R-:W-:Y:S05]  /*d6f0*/  BRA.DIV UR4, `(.L_x_1843) ;  /* 0x000001b604987947 */ /* 0x000fea000b800000 */
[----:B------:R-:W0:Y:S01]  /*d700*/  SHFL.IDX PT, R9, R37, 0x2, 0x181f ;  /* 0x00581f0025097f89 */ /* 0x000e2200000e0000 */
[----:B------:R-:W-:-:S03]  /*d710*/  IADD3 R0, R52, 0x40, RZ ;  /* 0x0000004034007810 */ /* 0x000fc60007ffe0ff */
[----:B------:R-:W1:Y:S01]  /*d720*/  SHFL.IDX PT, R14, R55, 0x2, 0x181f ;  /* 0x00581f00370e7f89 */ /* 0x000e6200000e0000 */
[----:B------:R-:W-:-:S03]  /*d730*/  ISETP.GE.OR P1, PT, R0, R57, P0 ;  /* 0x000000390000720c */ /* 0x000fc60000726670 */
[----:B------:R-:W2:Y:S04]  /*d740*/  SHFL.IDX PT, R3, R10, 0x2, 0x181f ;  /* 0x00581f000a037f89 */ /* 0x000ea800000e0000 */
[----:B------:R-:W3:Y:S06]  /*d750*/  SHFL.IDX PT, R25, R53, 0x2, 0x181f ;  /* 0x00581f0035197f89 */ /* 0x000eec00000e0000 */
[----:B0-----:R-:W-:-:S02]  /*d760*/  @!P1 IADD3 R0, P2, R16, R9, RZ ;  /* 0x0000000910009210 */ /* 0x001fc40007f5e0ff */
[----:B-1----:R-:W-:-:S03]  /*d770*/  @!P1 IADD3 R14, P3, R16, R14, RZ ;  /* 0x0000000e100e9210 */ /* 0x002fc60007f7e0ff */
[----:B------:R-:W-:Y:S02]  /*d780*/  @!P1 IMAD.MOV.U32 R8, RZ, RZ, R0 ;  /* 0x000000ffff089224 */ /* 0x000fe400078e0000 */
[--C-:B--2---:R-:W-:Y:S02]  /*d790*/  @!P1 IMAD.X R9, R3, 0x1, R17.reuse, P2 ;  /* 0x0000000103099824 */ /* 0x104fe400010e0611 */
[----:B---3--:R-:W-:Y:S02]  /*d7a0*/  @!P1 IMAD.X R3, R25, 0x1, R17, P3 ;  /* 0x0000000119039824 */ /* 0x008fe400018e0611 */
[----:B------:R-:W-:Y:S01]  /*d7b0*/  @!P1 IMAD.MOV.U32 R32, RZ, RZ, R14 ;  /* 0x000000ffff209224 */ /* 0x000fe200078e000e */
[----:B------:R0:W2:Y:S01]  /*d7c0*/  @!P1 LD.E.128 R24, desc[UR36][R8.64] ;  /* 0x0000002408189980 */ /* 0x0000a2000c101d00 */
[----:B------:R-:W-:-:S06]  /*d7d0*/  @!P1 IMAD.MOV.U32 R33, RZ, RZ, R3 ;  /* 0x000000ffff219224 */ /* 0x000fcc00078e0003 */
[----:B------:R-:W3:Y:S01]  /*d7e0*/  @!P1 LD.E.128 R32, desc[UR36][R32.64] ;  /* 0x0000002420209980 */ /* 0x000ee2000c101d00 */
[----:B------:R-:W-:Y:S02]  /*d7f0*/  CS2R R44, SRZ ;  /* 0x00000000002c7805 */ /* 0x000fe4000001ff00 */
[----:B------:R-:W-:Y:S02]  /*d800*/  CS2R R46, SRZ ;  /* 0x00000000002e7805 */ /* 0x000fe4000001ff00 */
[----:B------:R-:W-:Y:S01]  /*d810*/  CS2R R48, SRZ ;  /* 0x0000000000307805 */ /* 0x000fe2000001ff00 */
[----:B------:R-:W1:Y:S01]  /*d820*/  SHFL.IDX PT, R37, R37, 0x3, 0x181f ;  /* 0x00781f0025257f89 */ /* 0x000e6200000e0000 */
[----:B------:R-:W-:Y:S02]  /*d830*/  CS2R R50, SRZ ;  /* 0x0000000000327805 */ /* 0x000fe4000001ff00 */
[----:B0-----:R-:W-:Y:S01]  /*d840*/  CS2R R8, SRZ ;  /* 0x0000000000087805 */ /* 0x001fe2000001ff00 */
[----:B------:R0:W4:Y:S04]  /*d850*/  SHFL.IDX PT, R3, R10, 0x3, 0x181f ;  /* 0x00781f000a037f89 */ /* 0x00012800000e0000 */
[----:B------:R-:W0:Y:S04]  /*d860*/  SHFL.IDX PT, R55, R55, 0x3, 0x181f ;  /* 0x00781f0037377f89 */ /* 0x000e2800000e0000 */
[----:B------:R-:W0:Y:S01]  /*d870*/  SHFL.IDX PT, R53, R53, 0x3, 0x181f ;  /* 0x00781f0035357f89 */ /* 0x000e2200000e0000 */
[----:B--2---:R-:W-:Y:S01]  /*d880*/  @!P1 IMAD.MOV.U32 R44, RZ, RZ, R24 ;  /* 0x000000ffff2c9224 */ /* 0x004fe200078e0018 */
[----:B------:R-:W-:Y:S01]  /*d890*/  @!P1 MOV R45, R25 ;  /* 0x00000019002d9202 */ /* 0x000fe20000000f00 */
[----:B------:R-:W-:-:S02]  /*d8a0*/  @!P1 IMAD.MOV.U32 R46, RZ, RZ, R26 ;  /* 0x000000ffff2e9224 */ /* 0x000fc400078e001a */
[----:B------:R-:W-:Y:S02]  /*d8b0*/  @!P1 IMAD.MOV.U32 R47, RZ, RZ, R27 ;  /* 0x000000ffff2f9224 */ /* 0x000fe400078e001b */
[----:B---3--:R-:W-:Y:S02]  /*d8c0*/  @!P1 IMAD.MOV.U32 R48, RZ, RZ, R32 ;  /* 0x000000ffff309224 */ /* 0x008fe400078e0020 */
[----:B------:R-:W-:Y:S02]  /*d8d0*/  @!P1 IMAD.MOV.U32 R49, RZ, RZ, R33 ;  /* 0x000000ffff319224 */ /* 0x000fe400078e0021 */
[----:B------:R-:W-:Y:S02]  /*d8e0*/  @!P1 IMAD.MOV.U32 R50, RZ, RZ, R34 ;  /* 0x000000ffff329224 */ /* 0x000fe400078e0022 */
[----:B01--4-:R-:W-:-:S07]  /*d8f0*/  @!P1 IMAD.MOV.U32 R51, RZ, RZ, R35 ;  /* 0x000000ffff339224 */ /* 0x013fce00078e0023 */
.L_x_2190:
[----:B------:R-:W-:Y:S01]  /*d900*/  IADD3 R52, R52, 0x60, RZ ;  /* 0x0000006034347810 */ /* 0x000fe20007ffe0ff */
[----:B------:R-:W-:Y:S01]  /*d910*/  BSSY B1, `(.L_x_1844) ;  /* 0x0000014000017945 */ /* 0x000fe20003800000 */
[----:B------:R-:W-:Y:S02]  /*d920*/  LEA.HI R0, R217, R217, RZ, 0x1 ;  /* 0x000000d9d9007211 */ /* 0x000fe400078f08ff */
[----:B------:R-:W-:Y:S02]  /*d930*/  CS2R R10, SRZ ;  /* 0x00000000000a7805 */ /* 0x000fe4000001ff00 */
[----:B------:R-:W-:Y:S02]  /*d940*/  ISETP.GE.AND P1, PT, R52, R57, PT ;  /* 0x000000393400720c */ /* 0x000fe40003f26270 */
[----:B------:R-:W-:Y:S02]  /*d950*/  CS2R R12, SRZ ;  /* 0x00000000000c7805 */ /* 0x000fe4000001ff00 */
[----:B------:R-:W-:-:S02]  /*d960*/  LOP3.LUT R0, R0, 0xfffffffe, RZ, 0xc0, !PT ;  /* 0xfffffffe00007812 */ /* 0x000fc400078ec0ff */
[----:B------:R-:W-:-:S03]  /*d970*/  CS2R R14, SRZ ;  /* 0x00000000000e7805 */ /* 0x000fc6000001ff00 */
[----:B------:R-:W-:-:S05]  /*d980*/  IMAD.IADD R0, R217, 0x1, -R0 ;  /* 0x00000001d9007824 */ /* 0x000fca00078e0a00 */
[----:B------:R-:W-:Y:S01]  /*d990*/  SHF.L.U32 R25, R0, 0x1f, RZ ;  /* 0x0000001f00197819 */ /* 0x000fe200000006ff */
[----:B------:R-:W-:Y:S06]  /*d9a0*/  @P1 BRA `(.L_x_1845) ;  /* 0x0000000000281947 */ /* 0x000fec0003800000 */
        /* <DEDUP_REMOVED lines=10> */
.L_x_1845:
[----:B------:R-:W-:Y:S05]  /*da50*/  BSYNC B1 ;  /* 0x0000000000017941 */ /* 0x000fea0003800000 */
.L_x_1844:
[----:B------:R-:W0:Y:S01]  /*da60*/  SYNCS.PHASECHK.TRANS64.TRYWAIT P4, [R184+URZ+0x28400], R25 ;  /* 0x02840019b80075a7 */ /* 0x000e22000808017f */
[----:B------:R-:W-:Y:S01]  /*da70*/  VIADD R24, R189, 0x40 ;  /* 0x00000040bd187836 */ /* 0x000fe20000000000 */
[----:B------:R-:W-:Y:S01]  /*da80*/  VIADDMNMX R0, R57, -R202, 0x80, PT ;  /* 0x0000008039007446 */ /* 0x000fe200038009ca */
[C---:B------:R-:W-:Y:S01]  /*da90*/  VIADD R3, R189.reuse, 0x60 ;  /* 0x00000060bd037836 */ /* 0x040fe20000000000 */
[----:B------:R-:W-:Y:S02]  /*daa0*/  BSSY B1, `(.L_x_1846) ;  /* 0x0000006000017945 */ /* 0x000fe40003800000 */
[-C--:B------:R-:W-:Y:S02]  /*dab0*/  ISETP.GE.OR P3, PT, R189, R0.reuse, P0 ;  /* 0x00000000bd00720c */ /* 0x080fe40000766670 */
[-C--:B------:R-:W-:Y:S02]  /*dac0*/  ISETP.GE.OR P2, PT, R227, R0.reuse, P0 ;  /* 0x00000000e300720c */ /* 0x080fe40000746670 */
[----:B------:R-:W-:-:S02]  /*dad0*/  ISETP.GE.OR P1, PT, R24, R0, P0 ;  /* 0x000000001800720c */ /* 0x000fc40000726670 */
[----:B------:R-:W-:Y:S01]  /*dae0*/  ISETP.GE.OR P0, PT, R3, R0, P0 ;  /* 0x000000000300720c */ /* 0x000fe20000706670 */
[----:B0-----:R-:W-:-:S12]  /*daf0*/  @!P4 BRA `(.L_x_1847) ;  /* 0x000001b400bcc947 */ /* 0x001fd80003800000 */
.L_x_2191:
[----:B------:R-:W-:Y:S05]  /*db00*/  BSYNC B1 ;  /* 0x0000000000017941 */ /* 0x000fea0003800000 */
.L_x_1846:
[----:B------:R-:W-:Y:S04]  /*db10*/  BSSY B1, `(.L_x_1848) ;  /* 0x0000101000017945 */ /* 0x000fe80003800000 */
[----:B------:R-:W-:Y:S05]  /*db20*/  @P3 BRA `(.L_x_1849) ;  /* 0x0000000c00fc3947 */ /* 0x000fea0003800000 */
[----:B------:R-:W-:Y:S02]  /*db30*/  SHF.R.U32.HI R0, RZ, 0x8, R20 ;  /* 0x00000008ff007819 */ /* 0x000fe40000011614 */
[----:B------:R-:W-:Y:S02]  /*db40*/  LOP3.LUT R24, R20, 0xff, RZ, 0xc0, !PT ;  /* 0x000000ff14187812 */ /* 0x000fe400078ec0ff */
[----:B------:R-:W-:Y:S02]  /*db50*/  LOP3.LUT R3, R0, 0xff, RZ, 0xc0, !PT ;  /* 0x000000ff00037812 */ /* 0x000fe400078ec0ff */
[----:B------:R-:W-:Y:S02]  /*db60*/  LEA.HI R0, R59, R214, RZ, 0x1c ;  /* 0x000000d63b007211 */ /* 0x000fe400078fe0ff */
[----:B------:R-:W-:Y:S02]  /*db70*/  PRMT R52, R3, 0x7604, R24 ;  /* 0x0000760403347816 */ /* 0x000fe40000000018 */
[----:B------:R-:W-:-:S02]  /*db80*/  SHF.R.S32.HI R3, RZ, 0x1f, R0 ;  /* 0x0000001fff037819 */ /* 0x000fc40000011400 */
[----:B------:R-:W-:Y:S02]  /*db90*/  SHF.R.U32.HI R35, RZ, 0x3, R206 ;  /* 0x00000003ff237819 */ /* 0x000fe400000116ce */
[----:B------:R-:W-:Y:S01]  /*dba0*/  LEA.HI R24, R3, R0, RZ, 0x3 ;  /* 0x0000000003187211 */ /* 0x000fe200078f18ff */
[----:B------:R-:W-:Y:S01]  /*dbb0*/  IMAD.SHL.U32 R3, R0, 0x10, RZ ;  /* 0x0000001000037824 */ /* 0x000fe200078e00ff */
[----:B------:R-:W-:Y:S02]  /*dbc0*/  SHF.R.U32.HI R0, RZ, 0x8, R40 ;  /* 0x00000008ff007819 */ /* 0x000fe40000011628 */
[----:B------:R-:W-:Y:S02]  /*dbd0*/  SHF.L.U32 R24, R24, 0xb, RZ ;  /* 0x0000000b18187819 */ /* 0x000fe400000006ff */
[----:B------:R-:W-:Y:S02]  /*dbe0*/  LOP3.LUT R3, R206, 0x70, R3, 0xf8, !PT ;  /* 0x00000070ce037812 */ /* 0x000fe400078ef803 */
[----:B------:R-:W-:-:S02]  /*dbf0*/  LOP3.LUT R33, R0, 0xff, RZ, 0xc0, !PT ;  /* 0x000000ff00217812 */ /* 0x000fc400078ec0ff */
[----:B------:R-:W-:Y:S02]  /*dc00*/  LOP3.LUT R0, R3, R35, RZ, 0x3c, !PT ;  /* 0x0000002303007212 */ /* 0x000fe400078e3cff */
[----:B------:R-:W-:Y:S02]  /*dc10*/  SHF.R.U32.HI R27, RZ, 0x8, R39 ;  /* 0x00000008ff1b7819 */ /* 0x000fe40000011627 */
[----:B------:R-:W-:Y:S02]  /*dc20*/  LOP3.LUT R3, R24, 0xffffc000, RZ, 0xc0, !PT ;  /* 0xffffc00018037812 */ /* 0x000fe400078ec0ff */
[----:B0-----:R-:W-:Y:S02]  /*dc30*/  SHF.R.U32.HI R25, RZ, 0x8, R21 ;  /* 0x00000008ff197819 */ /* 0x001fe40000011615 */
[----:B------:R-:W-:Y:S02]  /*dc40*/  LOP3.LUT R32, R39, 0xff, RZ, 0xc0, !PT ;  /* 0x000000ff27207812 */ /* 0x000fe400078ec0ff */
[----:B------:R-:W-:-:S02]  /*dc50*/  LOP3.LUT R34, R40, 0xff, RZ, 0xc0, !PT ;  /* 0x000000ff28227812 */ /* 0x000fc400078ec0ff */
[----:B------:R-:W-:Y:S02]  /*dc60*/  LOP3.LUT R27, R27, 0xff, RZ, 0xc0, !PT ;  /* 0x000000ff1b1b7812 */ /* 0x000fe400078ec0ff */
[----:B------:R-:W-:Y:S02]  /*dc70*/  IADD3 R3, R0, R3, R210 ;  /* 0x0000000300037210 */ /* 0x000fe40007ffe0d2 */
[----:B------:R-:W-:Y:S02]  /*dc80*/  SHF.R.U32.HI R0, RZ, 0x8, R41 ;  /* 0x00000008ff007819 */ /* 0x000fe40000011629 */
[----:B------:R-:W-:Y:S02]  /*dc90*/  LOP3.LUT R26, R21, 0xff, RZ, 0xc0, !PT ;  /* 0x000000ff151a7812 */ /* 0x000fe400078ec0ff */
[----:B------:R-:W-:Y:S02]  /*dca0*/  LOP3.LUT R25, R25, 0xff, RZ, 0xc0, !PT ;  /* 0x000000ff19197812 */ /* 0x000fe400078ec0ff */
[----:B------:R-:W-:-:S02]  /*dcb0*/  PRMT R58, R27, 0x7604, R32 ;  /* 0x000076041b3a7816 */ /* 0x000fc40000000020 */
[----:B------:R-:W-:Y:S02]  /*dcc0*/  PRMT R57, R33, 0x7604, R34 ;  /* 0x0000760421397816 */ /* 0x000fe40000000022 */
[----:B------:R-:W-:Y:S02]  /*dcd0*/  LOP3.LUT R33, R41, 0xff, RZ, 0xc0, !PT ;  /* 0x000000ff29217812 */ /* 0x000fe400078ec0ff */
[----:B------:R-:W-:Y:S02]  /*dce0*/  SHF.R.U32.HI R32, RZ, 0x8, R42 ;  /* 0x00000008ff207819 */ /* 0x000fe4000001162a */
[----:B------:R-:W-:Y:S02]  /*dcf0*/  SHF.R.U32.HI R34, RZ, 0x8, R43 ;  /* 0x00000008ff227819 */ /* 0x000fe4000001162b */
[----:B------:R-:W-:Y:S02]  /*dd00*/  LOP3.LUT R0, R0, 0xff, RZ, 0xc0, !PT ;  /* 0x000000ff00007812 */ /* 0x000fe400078ec0ff */
[----:B------:R-:W-:-:S02]  /*dd10*/  PRMT R54, R25, 0x7604, R26 ;  /* 0x0000760419367816 */ /* 0x000fc4000000001a */
[----:B------:R-:W-:Y:S02]  /*dd20*/  SHF.R.U32.HI R25, RZ, 0x8, R38 ;  /* 0x00000008ff197819 */ /* 0x000fe40000011626 */
[----:B------:R-:W-:Y:S02]  /*dd30*/  LOP3.LUT R35, R42, 0xff, RZ, 0xc0, !PT ;  /* 0x000000ff2a237812 */ /* 0x000fe400078ec0ff */
[----:B------:R-:W-:Y:S02]  /*dd40*/  LOP3.LUT R32, R32, 0xff, RZ, 0xc0, !PT ;  /* 0x000000ff20207812 */ /* 0x000fe400078ec0ff */
[----:B------:R-:W-:Y:S02]  /*dd50*/  LOP3.LUT R34, R34, 0xff, RZ, 0xc0, !PT ;  /* 0x000000ff22227812 */ /* 0x000fe400078ec0ff */
[----:B------:R-:W-:Y:S01]  /*dd60*/  PRMT R61, R0, 0x7604, R33 ;  /* 0x00007604003d7816 */ /* 0x000fe20000000021 */
[----:B------:R-:W-:Y:S01]  /*dd70*/  IMAD.IADD R0, R184, 0x1, R3 ;  /* 0x00000001b8007824 */ /* 0x000fe200078e0203 */
[----:B------:R-:W-:-:S02]  /*dd80*/  LOP3.LUT R37, R43, 0xff, RZ, 0xc0, !PT ;  /* 0x000000ff2b257812 */ /* 0x000fc400078ec0ff */
[----:B------:R-:W-:Y:S02]  /*dd90*/  LOP3.LUT R26, R38, 0xff, RZ, 0xc0, !PT ;  /* 0x000000ff261a7812 */ /* 0x000fe400078ec0ff */
[----:B------:R-:W-:Y:S02]  /*dda0*/  LOP3.LUT R25, R25, 0xff, RZ, 0xc0, !PT ;  /* 0x000000ff19197812 */ /* 0x000fe400078ec0ff */
[----:B------:R-:W-:Y:S02]  /*ddb0*/  PRMT R63, R32, 0x7604, R35 ;  /* 0x00007604203f7816 */ /* 0x000fe40000000023 */
[----:B------:R-:W-:Y:S02]  /*ddc0*/  PRMT R67, R34, 0x7604, R37 ;  /* 0x0000760422437816 */ /* 0x000fe40000000025 */
[----:B------:R-:W0:Y:S01]  /*ddd0*/  LDS.128 R32, [R0+0x18000] ;  /* 0x0180000000207984 */ /* 0x000e220000000c00 */
[----:B------:R-:W-:Y:S02]  /*dde0*/  PRMT R56, R25, 0x7604, R26 ;  /* 0x0000760419387816 */ /* 0x000fe4000000001a */
[----:B------:R-:W-:Y:S01]  /*ddf0*/  SHF.R.U32.HI R37, RZ, 0x10, R21 ;  /* 0x00000010ff257819 */ /* 0x000fe20000011615 */
[----:B------:R-:W1:Y:S01]  /*de00*/  LDS.128 R24, [R211+0x18000] ;  /* 0x01800000d3187984 */ /* 0x000e620000000c00 */
[----:B------:R-:W-:-:S02]  /*de10*/  SHF.R.U32.HI R53, RZ, 0x10, R38 ;  /* 0x00000010ff357819 */ /* 0x000fc40000011626 */
[----:B------:R-:W-:Y:S02]  /*de20*/  LOP3.LUT R37, R37, 0xff, RZ, 0xc0, !PT ;  /* 0x000000ff25257812 */ /* 0x000fe400078ec0ff */
[----:B------:R-:W-:Y:S02]  /*de30*/  SHF.R.U32.HI R3, RZ, 0x10, R20 ;  /* 0x00000010ff037819 */ /* 0x000fe40000011614 */
[----:B------:R-:W-:Y:S02]  /*de40*/  LOP3.LUT R53, R53, 0xff, RZ, 0xc0, !PT ;  /* 0x000000ff35357812 */ /* 0x000fe400078ec0ff */
[----:B------:R-:W-:Y:S02]  /*de50*/  SHF.R.U32.HI R55, RZ, 0x10, R39 ;  /* 0x00000010ff377819 */ /* 0x000fe40000011627 */
[----:B------:R-:W-:Y:S02]  /*de60*/  PRMT R37, R37, 0x7054, R54 ;  /* 0x0000705425257816 */ /* 0x000fe40000000036 */
[----:B------:R-:W-:-:S02]  /*de70*/  SHF.R.U32.HI R54, RZ, 0x10, R41 ;  /* 0x00000010ff367819 */ /* 0x000fc40000011629 */
[----:B------:R-:W-:Y:S02]  /*de80*/  LOP3.LUT R3, R3, 0xff, RZ, 0xc0, !PT ;  /* 0x000000ff03037812 */ /* 0x000fe400078ec0ff */
[----:B------:R-:W-:Y:S02]  /*de90*/  PRMT R53, R53, 0x7054, R56 ;  /* 0x0000705435357816 */ /* 0x000fe40000000038 */
[----:B------:R-:W-:Y:S02]  /*dea0*/  LOP3.LUT R55, R55, 0xff, RZ, 0xc0, !PT ;  /* 0x000000ff37377812 */ /* 0x000fe400078ec0ff */
[----:B------:R-:W-:Y:S02]  /*deb0*/  SHF.R.U32.HI R56, RZ, 0x10, R42 ;  /* 0x00000010ff387819 */ /* 0x000fe4000001162a */
[----:B------:R-:W-:Y:S02]  /*dec0*/  LOP3.LUT R54, R54, 0xff, RZ, 0xc0, !PT ;  /* 0x000000ff36367812 */ /* 0x000fe400078ec0ff */
[----:B------:R-:W-:-:S02]  /*ded0*/  PRMT R3, R3, 0x7054, R52 ;  /* 0x0000705403037816 */ /* 0x000fc40000000034 */
[----:B------:R-:W-:Y:S02]  /*dee0*/  PRMT R55, R55, 0x7054, R58 ;  /* 0x0000705437377816 */ /* 0x000fe4000000003a */
[----:B------:R-:W-:Y:S02]  /*def0*/  SHF.R.U32.HI R52, RZ, 0x10, R40 ;  /* 0x00000010ff347819 */ /* 0x000fe40000011628 */
[----:B------:R-:W-:Y:S02]  /*df00*/  LOP3.LUT R56, R56, 0xff, RZ, 0xc0, !PT ;  /* 0x000000ff38387812 */ /* 0x000fe400078ec0ff */
[----:B------:R-:W-:Y:S02]  /*df10*/  SHF.R.U32.HI R58, RZ, 0x10, R43 ;  /* 0x00000010ff3a7819 */ /* 0x000fe4000001162b */
[----:B------:R-:W-:Y:S02]  /*df20*/  PRMT R61, R54, 0x7054, R61 ;  /* 0x00007054363d7816 */ /* 0x000fe4000000003d */
[----:B------:R-:W-:-:S02]  /*df30*/  LOP3.LUT R52, R52, 0xff, RZ, 0xc0, !PT ;  /* 0x000000ff34347812 */ /* 0x000fc400078ec0ff */
[----:B------:R-:W-:Y:S02]  /*df40*/  PRMT R65, R56, 0x7054, R63 ;  /* 0x0000705438417816 */ /* 0x000fe4000000003f */
[----:B------:R-:W-:Y:S02]  /*df50*/  LOP3.LUT R58, R58, 0xff, RZ, 0xc0, !PT ;  /* 0x000000ff3a3a7812 */ /* 0x000fe400078ec0ff */
[----:B------:R-:W-:Y:S02]  /*df60*/  LOP3.LUT R63, R61, 0xff000000, R41, 0xf8, !PT ;  /* 0xff0000003d3f7812 */ /* 0x000fe400078ef829 */
[----:B------:R-:W-:Y:S02]  /*df70*/  LOP3.LUT R60, R37, 0xff000000, R21, 0xf8, !PT ;  /* 0xff000000253c7812 */ /* 0x000fe400078ef815 */
[----:B------:R-:W-:Y:S02]  /*df80*/  PRMT R57, R52, 0x7054, R57 ;  /* 0x0000705434397816 */ /* 0x000fe40000000039 */
[----:B------:R-:W-:-:S02]  /*df90*/  LOP3.LUT R21, R65, 0xff000000, R42, 0xf8, !PT ;  /* 0xff00000041157812 */ /* 0x000fc400078ef82a */
[----:B------:R-:W-:Y:S02]  /*dfa0*/  PRMT R67, R58, 0x7054, R67 ;  /* 0x000070543a437816 */ /* 0x000fe40000000043 */
[----:B------:R-:W-:Y:S02]  /*dfb0*/  F2FP.F16.E4M3.UNPACK_B R65, R63 ;  /* 0x0000003fff41723e */ /* 0x000fe400020006ff */
[----:B0-----:R-:W-:Y:S02]  /*dfc0*/  F2FP.F16.E4M3.UNPACK_B R52, R33 ;  /* 0x00000021ff34723e */ /* 0x001fe400020006ff */
[----:B------:R-:W-:Y:S02]  /*dfd0*/  F2FP.F16.E4M3.UNPACK_B R61, R60 ;  /* 0x0000003cff3d723e */ /* 0x000fe400020006ff */
[----:B------:R-:W-:Y:S02]  /*dfe0*/  LOP3.LUT R58, R3, 0xff000000, R20, 0xf8, !PT ;  /* 0xff000000033a7812 */ /* 0x000fe400078ef814 */
[----:B------:R-:W-:-:S02]  /*dff0*/  LOP3.LUT R3, R53, 0xff000000, R38, 0xf8, !PT ;  /* 0xff00000035037812 */ /* 0x000fc400078ef826 */
[----:B------:R-:W-:Y:S02]  /*e000*/  LOP3.LUT R62, R55, 0xff000000, R39, 0xf8, !PT ;  /* 0xff000000373e7812 */ /* 0x000fe400078ef827 */
[----:B------:R-:W-:Y:S02]  /*e010*/  LOP3.LUT R64, R57, 0xff000000, R40, 0xf8, !PT ;  /* 0xff00000039407812 */ /* 0x000fe400078ef828 */
[----:B------:R-:W-:Y:S01]  /*e020*/  LOP3.LUT R68, R67, 0xff000000, R43, 0xf8, !PT ;  /* 0xff00000043447812 */ /* 0x000fe200078ef82b */
[--C-:B------:R-:W-:Y:S01]  /*e030*/  HADD2.F32 R67, -RZ, R65.reuse.H0_H0 ;  /* 0x20000041ff437230 */ /* 0x100fe20000004100 */
[-C--:B-1----:R-:W-:Y:S01]  /*e040*/  F2FP.F16.E4M3.UNPACK_B R38, R25.reuse ;  /* 0x00000019ff26723e */ /* 0x082fe200020006ff */
[----:B------:R-:W-:Y:S01]  /*e050*/  HADD2.F32 R65, -RZ, R65.H1_H1 ;  /* 0x30000041ff417230 */ /* 0x000fe20000004100 */
[-C--:B------:R-:W-:Y:S02]  /*e060*/  F2FP.F16.E4M3.UNPACK_B R39, R24.reuse ;  /* 0x00000018ff27723e */ /* 0x080fe400020006ff */
[----:B------:R-:W-:Y:S01]  /*e070*/  F2FP.F16.E4M3.UNPACK_B R40, R24.H1 ;  /* 0x00000018ff28723e */ /* 0x000fe200030006ff */
[--C-:B------:R-:W-:Y:S01]  /*e080*/  HADD2.F32 R24, -RZ, R52.reuse.H0_H0 ;  /* 0x20000034ff187230 */ /* 0x100fe20000004100 */
[----:B------:R-:W-:Y:S01]  /*e090*/  F2FP.F16.E4M3.UNPACK_B R41, R25.H1 ;  /* 0x00000019ff29723e */ /* 0x000fe200030006ff */
[--C-:B------:R-:W-:Y:S01]  /*e0a0*/  HADD2.F32 R25, -RZ, R61.reuse.H0_H0 ;  /* 0x2000003dff197230 */ /* 0x100fe20000004100 */
[-C--:B------:R-:W-:Y:S01]  /*e0b0*/  F2FP.F16.E4M3.UNPACK_B R42, R27.reuse ;  /* 0x0000001bff2a723e */ /* 0x080fe200020006ff */
[----:B------:R-:W-:Y:S01]  /*e0c0*/  HADD2.F32 R61, -RZ, R61.H1_H1 ;  /* 0x3000003dff3d7230 */ /* 0x000fe20000004100 */
[----:B------:R-:W-:Y:S01]  /*e0d0*/  F2FP.F16.E4M3.UNPACK_B R43, R27.H1 ;  /* 0x0000001bff2b723e */ /* 0x000fe200030006ff */
[----:B------:R-:W-:Y:S01]  /*e0e0*/  HADD2.F32 R52, -RZ, R52.H1_H1 ;  /* 0x30000034ff347230 */ /* 0x000fe20000004100 */
[----:B------:R-:W-:-:S02]  /*e0f0*/  F2FP.F16.E4M3.UNPACK_B R20, R26 ;  /* 0x0000001aff14723e */ /* 0x000fc400020006ff */
[----:B------:R-:W-:Y:S01]  /*e100*/  F2FP.F16.E4M3.UNPACK_B R27, R26.H1 ;  /* 0x0000001aff1b723e */ /* 0x000fe200030006ff */
[--C-:B------:R-:W-:Y:S01]  /*e110*/  HADD2.F32 R26, -RZ, R38.reuse.H0_H0 ;  /* 0x20000026ff1a7230 */ /* 0x100fe20000004100 */
[----:B------:R-:W-:Y:S01]  /*e120*/  F2FP.F16.E4M3.UNPACK_B R55, R33.H1 ;  /* 0x00000021ff37723e */ /* 0x000fe200030006ff */
[C---:B------:R-:W-:Y:S01]  /*e130*/  FMUL.FTZ R33, R24.reuse, R67 ;  /* 0x0000004318217220 */ /* 0x040fe20000410000 */
[-C--:B------:R-:W-:Y:S01]  /*e140*/  F2FP.F16.E4M3.UNPACK_B R53, R32.reuse ;  /* 0x00000020ff35723e */ /* 0x080fe200020006ff */
[----:B------:R-:W-:Y:S01]  /*e150*/  HADD2.F32 R38, -RZ, R38.H1_H1 ;  /* 0x30000026ff267230 */ /* 0x000fe20000004100 */
[----:B------:R-:W-:Y:S01]  /*e160*/  F2FP.F16.E4M3.UNPACK_B R54, R32.H1 ;  /* 0x00000020ff36723e */ /* 0x000fe200030006ff */
[----:B------:R-:W-:Y:S01]  /*e170*/  FMUL.FTZ R32, R24, R25 ;  /* 0x0000001918207220 */ /* 0x000fe20000410000 */
[----:B------:R-:W-:Y:S01]  /*e180*/  F2FP.F16.E4M3.UNPACK_B R63, R63.H1 ;  /* 0x0000003fff3f723e */ /* 0x000fe200030006ff */
[C---:B------:R-:W-:Y:S01]  /*e190*/  FFMA.FTZ R25, R26.reuse, R25, -R33 ;  /* 0x000000191a197223 */ /* 0x040fe20000010821 */
[----:B------:R-:W-:Y:S01]  /*e1a0*/  F2FP.F16.E4M3.UNPACK_B R60, R60.H1 ;  /* 0x0000003cff3c723e */ /* 0x000fe200030006ff */
[----:B------:R-:W-:Y:S01]  /*e1b0*/  FFMA.FTZ R33, R26, R67, R32 ;  /* 0x000000431a217223 */ /* 0x000fe20000010020 */
[-C--:B------:R-:W-:Y:S01]  /*e1c0*/  F2FP.F16.E4M3.UNPACK_B R24, R34.reuse ;  /* 0x00000022ff18723e */ /* 0x080fe200020006ff */
[----:B------:R-:W-:Y:S01]  /*e1d0*/  HADD2.F32 R66, -RZ, R63.H0_H0 ;  /* 0x2000003fff427230 */ /* 0x000fe20000004100 */
[----:B------:R-:W-:Y:S01]  /*e1e0*/  F2FP.F16.E4M3.UNPACK_B R37, R34.H1 ;  /* 0x00000022ff25723e */ /* 0x000fe200030006ff */
[----:B------:R-:W-:-:S02]  /*e1f0*/  HADD2.F32 R26, -RZ, R55.H0_H0 ;  /* 0x20000037ff1a7230 */ /* 0x000fc40000004100 */
[C---:B------:R-:W-:Y:S01]  /*e200*/  FMUL.FTZ R32, R52.reuse, R61 ;  /* 0x0000003d34207220 */ /* 0x040fe20000410000 */
[----:B------:R-:W-:Y:S02]  /*e210*/  HADD2.F32 R34, -RZ, R60.H0_H0 ;  /* 0x2000003cff227230 */ /* 0x000fe40000004100 */
[----:B------:R-:W-:Y:S01]  /*e220*/  FMUL.FTZ R67, R52, R65 ;  /* 0x0000004134437220 */ /* 0x000fe20000410000 */
[-C--:B------:R-:W-:Y:S01]  /*e230*/  F2FP.F16.E4M3.UNPACK_B R56, R35.reuse ;  /* 0x00000023ff38723e */ /* 0x080fe200020006ff */
[C---:B------:R-:W-:Y:S01]  /*e240*/  FMUL.FTZ R52, R26.reuse, R66 ;  /* 0x000000421a347220 */ /* 0x040fe20000410000 */
[----:B------:R-:W-:Y:S01]  /*e250*/  F2FP.F16.E4M3.UNPACK_B R57, R35.H1 ;  /* 0x00000023ff39723e */ /* 0x000fe200030006ff */
[----:B------:R-:W-:Y:S02]  /*e260*/  HADD2.F32 R35, -RZ, R41.H0_H0 ;  /* 0x20000029ff237230 */ /* 0x000fe40000004100 */
[----:B------:R-:W-:Y:S01]  /*e270*/  FMUL.FTZ R69, R26, R34 ;  /* 0x000000221a457220 */ /* 0x000fe20000410000 */
[C---:B------:R-:W-:Y:S01]  /*e280*/  FFMA.FTZ R32, R38.reuse, R65, R32 ;  /* 0x0000004126207223 */ /* 0x040fe20000010020 */
[----:B------:R-:W-:Y:S01]  /*e290*/  FFMA.FTZ R26, R38, R61, -R67 ;  /* 0x0000003d261a7223 */ /* 0x000fe20000010843 */
[----:B------:R-:W-:Y:S01]  /*e2a0*/  F2FP.F16.E4M3.UNPACK_B R65, R68 ;  /* 0x00000044ff41723e */ /* 0x000fe200020006ff */
[C---:B------:R-:W-:Y:S01]  /*e2b0*/  FFMA.FTZ R34, R35.reuse, R34, -R52 ;  /* 0x0000002223227223 */ /* 0x040fe20000010834 */
[----:B------:R-:W-:Y:S01]  /*e2c0*/  F2FP.F16.E4M3.UNPACK_B R61, R62 ;  /* 0x0000003eff3d723e */ /* 0x000fe200020006ff */
[----:B------:R-:W-:Y:S01]  /*e2d0*/  FFMA.FTZ R35, R35, R66, R69 ;  /* 0x0000004223237223 */ /* 0x000fe20000010045 */
[----:B------:R-:W-:Y:S01]  /*e2e0*/  HADD2.F32 R66, -RZ, R63.H1_H1 ;  /* 0x3000003fff427230 */ /* 0x000fe20000004100 */
[----:B------:R-:W-:Y:S01]  /*e2f0*/  F2FP.F16.E4M3.UNPACK_B R62, R62.H1 ;  /* 0x0000003eff3e723e */ /* 0x000fe200030006ff */
[----:B------:R-:W-:Y:S01]  /*e300*/  HADD2.F32 R55, -RZ, R55.H1_H1 ;  /* 0x30000037ff377230 */ /* 0x000fe20000004100 */
[----:B------:R-:W-:Y:S01]  /*e310*/  F2FP.F16.E4M3.UNPACK_B R68, R68.H1 ;  /* 0x00000044ff44723e */ /* 0x000fe200030006ff */
[----:B------:R-:W-:-:S02]  /*e320*/  HADD2.F32 R67, -RZ, R65.H0_H0 ;  /* 0x20000041ff437230 */ /* 0x000fc40000004100 */
[----:B------:R-:W-:Y:S02]  /*e330*/  HADD2.F32 R38, -RZ, R56.H0_H0 ;  /* 0x20000038ff267230 */ /* 0x000fe40000004100 */
[C---:B------:R-:W-:Y:S01]  /*e340*/  FMUL.FTZ R70, R55.reuse, R66 ;  /* 0x0000004237467220 */ /* 0x040fe20000410000 */
[----:B------:R-:W-:Y:S02]  /*e350*/  HADD2.F32 R60, -RZ, R60.H1_H1 ;  /* 0x3000003cff3c7230 */ /* 0x000fe40000004100 */
[----:B------:R-:W-:Y:S02]  /*e360*/  HADD2.F32 R63, -RZ, R61.H0_H0 ;  /* 0x2000003dff3f7230 */ /* 0x000fe40000004100 */
[----:B------:R-:W-:Y:S01]  /*e370*/  FMUL.FTZ R71, R38, R67 ;  /* 0x0000004326477220 */ /* 0x000fe20000410000 */
[----:B------:R-:W-:Y:S02]  /*e380*/  HADD2.F32 R41, -RZ, R41.H1_H1 ;  /* 0x30000029ff297230 */ /* 0x000fe40000004100 */
[----:B------:R-:W-:Y:S01]  /*e390*/  FMUL.FTZ R55, R55, R60 ;  /* 0x0000003c37377220 */ /* 0x000fe20000410000 */
[----:B------:R-:W-:-:S02]  /*e3a0*/  HADD2.F32 R52, -RZ, R42.H0_H0 ;  /* 0x2000002aff347230 */ /* 0x000fc40000004100 */
[-C--:B------:R-:W-:Y:S01]  /*e3b0*/  FMUL.FTZ R72, R38, R63.reuse ;  /* 0x0000003f26487220 */ /* 0x080fe20000410000 */
[----:B------:R-:W-:Y:S02]  /*e3c0*/  HADD2.F32 R65, -RZ, R65.H1_H1 ;  /* 0x30000041ff417230 */ /* 0x000fe40000004100 */
[C---:B------:R-:W-:Y:S01]  /*e3d0*/  FFMA.FTZ R69, R41.reuse, R60, -R70 ;  /* 0x0000003c29457223 */ /* 0x040fe20000010846 */
[----:B------:R-:W-:Y:S02]  /*e3e0*/  HADD2.F32 R56, -RZ, R56.H1_H1 ;  /* 0x30000038ff387230 */ /* 0x000fe40000004100 */
[C---:B------:R-:W-:Y:S01]  /*e3f0*/  FFMA.FTZ R38, R52.reuse, R63, -R71 ;  /* 0x0000003f34267223 */ /* 0x040fe20000010847 */
[----:B------:R-:W-:Y:S02]  /*e400*/  HADD2.F32 R61, -RZ, R61.H1_H1 ;  /* 0x3000003dff3d7230 */ /* 0x000fe40000004100 */
[----:B------:R-:W-:Y:S01]  /*e410*/  FFMA.FTZ R70, R41, R66, R55 ;  /* 0x0000004229467223 */ /* 0x000fe20000010037 */
[----:B------:R-:W-:Y:S01]  /*e420*/  FFMA.FTZ R72, R52, R67, R72 ;  /* 0x0000004334487223 */ /* 0x000fe20000010048 */
[----:B------:R-:W-:-:S02]  /*e430*/  HADD2.F32 R42, -RZ, R42.H1_H1 ;  /* 0x3000002aff2a7230 */ /* 0x000fc40000004100 */
[C---:B------:R-:W-:Y:S01]  /*e440*/  FMUL.FTZ R63, R56.reuse, R65 ;  /* 0x00000041383f7220 */ /* 0x040fe20000410000 */
[----:B------:R-:W-:Y:S02]  /*e450*/  HADD2.F32 R52, -RZ, R57.H0_H0 ;  /* 0x20000039ff347230 */ /* 0x000fe40000004100 */
[-C--:B------:R-:W-:Y:S01]  /*e460*/  FMUL.FTZ R56, R56, R61.reuse ;  /* 0x0000003d38387220 */ /* 0x080fe20000410000 */
[----:B------:R-:W-:Y:S02]  /*e470*/  HADD2.F32 R55, -RZ, R62.H0_H0 ;  /* 0x2000003eff377230 */ /* 0x000fe40000004100 */
[C---:B------:R-:W-:Y:S01]  /*e480*/  FFMA.FTZ R67, R42.reuse, R61, -R63 ;  /* 0x0000003d2a437223 */ /* 0x040fe2000001083f */
[----:B------:R-:W-:Y:S02]  /*e490*/  HADD2.F32 R60, -RZ, R68.H0_H0 ;  /* 0x20000044ff3c7230 */ /* 0x000fe40000004100 */
[----:B------:R-:W-:Y:S01]  /*e4a0*/  FFMA.FTZ R65, R42, R65, R56 ;  /* 0x000000412a417223 */ /* 0x000fe20000010038 */
[----:B------:R-:W-:-:S02]  /*e4b0*/  HADD2.F32 R41, -RZ, R43.H0_H0 ;  /* 0x2000002bff297230 */ /* 0x000fc40000004100 */
[CC--:B------:R-:W-:Y:S01]  /*e4c0*/  FMUL.FTZ R73, R52.reuse, R55.reuse ;  /* 0x0000003734497220 */ /* 0x0c0fe20000410000 */
[----:B------:R-:W-:Y:S01]  /*e4d0*/  F2FP.F16.E4M3.UNPACK_B R56, R64.H1 ;  /* 0x00000040ff38723e */ /* 0x000fe200030006ff */
[----:B------:R-:W-:Y:S01]  /*e4e0*/  FMUL.FTZ R66, R52, R60 ;  /* 0x0000003c34427220 */ /* 0x000fe20000410000 */
[----:B------:R-:W-:Y:S01]  /*e4f0*/  F2FP.F16.E4M3.UNPACK_B R52, R58.H1 ;  /* 0x0000003aff34723e */ /* 0x000fe200030006ff */
[C---:B------:R-:W-:Y:S01]  /*e500*/  FFMA.FTZ R73, R41.reuse, R60, R73 ;  /* 0x0000003c29497223 */ /* 0x040fe20000010049 */
[----:B------:R-:W-:Y:S02]  /*e510*/  HADD2.F32 R42, -RZ, R54.H0_H0 ;  /* 0x20000036ff2a7230 */ /* 0x000fe40000004100 */
[----:B------:R-:W-:Y:S01]  /*e520*/  FFMA.FTZ R71, R41, R55, -R66 ;  /* 0x0000003729477223 */ /* 0x000fe20000010842 */
[----:B------:R-:W-:Y:S01]  /*e530*/  HADD2.F32 R60, -RZ, R56.H0_H0 ;  /* 0x20000038ff3c7230 */ /* 0x000fe20000004100 */
[----:B------:R-:W-:Y:S01]  /*e540*/  F2FP.F16.E4M3.UNPACK_B R64, R64 ;  /* 0x00000040ff40723e */ /* 0x000fe200020006ff */
[----:B------:R-:W-:Y:S01]  /*e550*/  HADD2.F32 R62, -RZ, R62.H1_H1 ;  /* 0x3000003eff3e7230 */ /* 0x000fe20000004100 */
[----:B------:R-:W-:Y:S01]  /*e560*/  F2FP.F16.E4M3.UNPACK_B R58, R58 ;  /* 0x0000003aff3a723e */ /* 0x000fe200020006ff */
[----:B------:R-:W-:-:S02]  /*e570*/  HADD2.F32 R68, -RZ, R68.H1_H1 ;  /* 0x30000044ff447230 */ /* 0x000fc40000004100 */
[----:B------:R-:W-:Y:S01]  /*e580*/  FMUL.FTZ R66, R42, R60 ;  /* 0x0000003c2a427220 */ /* 0x000fe20000410000 */
[----:B------:R-:W-:Y:S01]  /*e590*/  HADD2.F32 R57, -RZ, R57.H1_H1 ;  /* 0x30000039ff397230 */ /* 0x000fe20000004100 */
[----:B------:R-:W-:Y:S01]  /*e5a0*/  F2FP.SATFINITE.E4M3.F32.PACK_AB_MERGE_C R34, R69, R34, RZ ;  /* 0x000000224522723e */ /* 0x000fe200048070ff */
[----:B------:R-:W-:Y:S01]  /*e5b0*/  HADD2.F32 R55, -RZ, R52.H0_H0 ;  /* 0x20000034ff377230 */ /* 0x000fe20000004100 */
[----:B------:R-:W-:Y:S01]  /*e5c0*/  F2FP.SATFINITE.E4M3.F32.PACK_AB_MERGE_C R35, R70, R35, RZ ;  /* 0x000000234623723e */ /* 0x000fe200048070ff */
[----:B------:R-:W-:Y:S02]  /*e5d0*/  HADD2.F32 R41, -RZ, R40.H0_H0 ;  /* 0x20000028ff297230 */ /* 0x000fe40000004100 */
[C---:B------:R-:W-:Y:S01]  /*e5e0*/  FMUL.FTZ R74, R57.reuse, R68 ;  /* 0x00000044394a7220 */ /* 0x040fe20000410000 */
[----:B------:R-:W-:Y:S02]  /*e5f0*/  HADD2.F32 R43, -RZ, R43.H1_H1 ;  /* 0x3000002bff2b7230 */ /* 0x000fe40000004100 */
[----:B------:R-:W-:Y:S01]  /*e600*/  FMUL.FTZ R61, R57, R62 ;  /* 0x0000003e393d7220 */ /* 0x000fe20000410000 */
[-C--:B------:R-:W-:Y:S01]  /*e610*/  FMUL.FTZ R57, R42, R55.reuse ;  /* 0x000000372a397220 */ /* 0x080fe20000410000 */
[----:B------:R-:W-:Y:S01]  /*e620*/  FFMA.FTZ R66, R41, R55, -R66 ;  /* 0x0000003729427223 */ /* 0x000fe20000010842 */
[----:B------:R-:W-:-:S02]  /*e630*/  HADD2.F32 R55, -RZ, R56.H1_H1 ;  /* 0x30000038ff377230 */ /* 0x000fc40000004100 */
[C---:B------:R-:W-:Y:S01]  /*e640*/  FFMA.FTZ R74, R43.reuse, R62, -R74 ;  /* 0x0000003e2b4a7223 */ /* 0x040fe2000001084a */
[----:B------:R-:W-:Y:S01]  /*e650*/  FFMA.FTZ R68, R43, R68, R61 ;  /* 0x000000442b447223 */ /* 0x000fe2000001003d */
[----:B------:R-:W-:Y:S02]  /*e660*/  HADD2.F32 R54, -RZ, R54.H1_H1 ;  /* 0x30000036ff367230 */ /* 0x000fe40000004100 */
[----:B------:R-:W-:Y:S01]  /*e670*/  FFMA.FTZ R60, R41, R60, R57 ;  /* 0x0000003c293c7223 */ /* 0x000fe20000010039 */
[----:B------:R-:W-:Y:S01]  /*e680*/  HADD2.F32 R43, -RZ, R52.H1_H1 ;  /* 0x30000034ff2b7230 */ /* 0x000fe20000004100 */
[----:B------:R-:W-:Y:S01]  /*e690*/  F2FP.SATFINITE.E4M3.F32.PACK_AB_MERGE_C R25, R26, R25, R34 ;  /* 0x000000191a19723e */ /* 0x000fe20004807022 */
[----:B------:R-:W-:Y:S02]  /*e6a0*/  HADD2.F32 R40, -RZ, R40.H1_H1 ;  /* 0x30000028ff287230 */ /* 0x000fe40000004100 */
[----:B------:R-:W-:Y:S01]  /*e6b0*/  FMUL.FTZ R57, R54, R55 ;  /* 0x0000003736397220 */ /* 0x000fe20000410000 */
[----:B------:R-:W-:-:S02]  /*e6c0*/  HADD2.F32 R52, -RZ, R64.H0_H0 ;  /* 0x20000040ff347230 */ /* 0x000fc40000004100 */
[-C--:B------:R-:W-:Y:S01]  /*e6d0*/  FMUL.FTZ R54, R54, R43.reuse ;  /* 0x0000002b36367220 */ /* 0x080fe20000410000 */
[----:B------:R-:W-:Y:S02]  /*e6e0*/  HADD2.F32 R41, -RZ, R53.H0_H0 ;  /* 0x20000035ff297230 */ /* 0x000fe40000004100 */
[C---:B------:R-:W-:Y:S01]  /*e6f0*/  FFMA.FTZ R61, R40.reuse, R43, -R57 ;  /* 0x0000002b283d7223 */ /* 0x040fe20000010839 */
[----:B------:R-:W-:Y:S02]  /*e700*/  HADD2.F32 R42, -RZ, R58.H0_H0 ;  /* 0x2000003aff2a7230 */ /* 0x000fe40000004100 */
[----:B------:R-:W-:Y:S01]  /*e710*/  FFMA.FTZ R63, R40, R55, R54 ;  /* 0x00000037283f7223 */ /* 0x000fe20000010036 */
[----:B------:R-:W-:Y:S02]  /*e720*/  HADD2.F32 R40, -RZ, R39.H0_H0 ;  /* 0x20000027ff287230 */ /* 0x000fe40000004100 */
[----:B------:R-:W-:Y:S01]  /*e730*/  FMUL.FTZ R43, R41, R52 ;  /* 0x00000034292b7220 */ /* 0x000fe20000410000 */
[----:B------:R-:W-:-:S02]  /*e740*/  HADD2.F32 R64, -RZ, R64.H1_H1 ;  /* 0x30000040ff407230 */ /* 0x000fc40000004100 */
[-C--:B------:R-:W-:Y:S01]  /*e750*/  FMUL.FTZ R41, R41, R42.reuse ;  /* 0x0000002a29297220 */ /* 0x080fe20000410000 */
[----:B------:R-:W-:Y:S02]  /*e760*/  HADD2.F32 R53, -RZ, R53.H1_H1 ;  /* 0x30000035ff357230 */ /* 0x000fe40000004100 */
[C---:B------:R-:W-:Y:S01]  /*e770*/  FFMA.FTZ R55, R40.reuse, R42, -R43 ;  /* 0x0000002a28377223 */ /* 0x040fe2000001082b */
[----:B------:R-:W-:Y:S01]  /*e780*/  HADD2.F32 R58, -RZ, R58.H1_H1 ;  /* 0x3000003aff3a7230 */ /* 0x000fe20000004100 */
[----:B------:R-:W-:Y:S01]  /*e790*/  F2FP.F16.E4M3.UNPACK_B R43, R21.H1 ;  /* 0x00000015ff2b723e */ /* 0x000fe200030006ff */
[----:B------:R-:W-:Y:S02]  /*e7a0*/  HADD2.F32 R39, -RZ, R39.H1_H1 ;  /* 0x30000027ff277230 */ /* 0x000fe40000004100 */
[----:B------:R-:W-:Y:S01]  /*e7b0*/  FFMA.FTZ R56, R40, R52, R41 ;  /* 0x0000003428387223 */ /* 0x000fe20000010029 */
[C---:B------:R-:W-:Y:S01]  /*e7c0*/  FMUL.FTZ R42, R53.reuse, R64 ;  /* 0x00000040352a7220 */ /* 0x040fe20000410000 */
[----:B------:R-:W-:Y:S01]  /*e7d0*/  F2FP.F16.E4M3.UNPACK_B R41, R3.H1 ;  /* 0x00000003ff29723e */ /* 0x000fe200030006ff */
[----:B------:R-:W-:Y:S01]  /*e7e0*/  FMUL.FTZ R57, R53, R58 ;  /* 0x0000003a35397220 */ /* 0x000fe20000410000 */
[----:B------:R-:W-:-:S02]  /*e7f0*/  HADD2.F32 R53, -RZ, R43.H0_H0 ;  /* 0x2000002bff357230 */ /* 0x000fc40000004100 */
[C---:B------:R-:W-:Y:S01]  /*e800*/  FFMA.FTZ R58, R39.reuse, R58, -R42 ;  /* 0x0000003a273a7223 */ /* 0x040fe2000001082a */
[----:B------:R-:W-:Y:S02]  /*e810*/  HADD2.F32 R40, -RZ, R37.H0_H0 ;  /* 0x20000025ff287230 */ /* 0x000fe40000004100 */
[----:B------:R-:W-:Y:S01]  /*e820*/  FFMA.FTZ R57, R39, R64, R57 ;  /* 0x0000004027397223 */ /* 0x000fe20000010039 */
[----:B------:R-:W-:Y:S01]  /*e830*/  HADD2.F32 R42, -RZ, R41.H0_H0 ;  /* 0x20000029ff2a7230 */ /* 0x000fe20000004100 */
[----:B------:R-:W-:Y:S01]  /*e840*/  F2FP.F16.E4M3.UNPACK_B R3, R3 ;  /* 0x00000003ff03723e */ /* 0x000fe200020006ff */
        /* <DEDUP_REMOVED lines=8> */
[----:B------:R-:W-:Y:S01]  /*e8d0*/  HADD2.F32 R27, -RZ, R27.H1_H1 ;  /* 0x3000001bff1b7230 */ /* 0x000fe20000004100 */
[----:B------:R-:W-:Y:S01]  /*e8e0*/  F2FP.SATFINITE.E4M3.F32.PACK_AB_MERGE_C R68, R68, R73, RZ ;  /* 0x000000494444723e */ /* 0x000fe200048070ff */
[----:B------:R-:W-:Y:S02]  /*e8f0*/  HADD2.F32 R40, -RZ, R3.H0_H0 ;  /* 0x20000003ff287230 */ /* 0x000fe40000004100 */
[C---:B------:R-:W-:Y:S01]  /*e900*/  FMUL.FTZ R42, R37.reuse, R54 ;  /* 0x00000036252a7220 */ /* 0x040fe20000410000 */
[----:B------:R-:W-:Y:S01]  /*e910*/  FMUL.FTZ R43, R37, R52 ;  /* 0x00000034252b7220 */ /* 0x000fe20000410000 */
[----:B------:R-:W-:Y:S01]  /*e920*/  F2FP.F16.E4M3.UNPACK_B R37, R21 ;  /* 0x00000015ff25723e */ /* 0x000fe200020006ff */
[----:B------:R-:W-:-:S02]  /*e930*/  HADD2.F32 R21, -RZ, R24.H0_H0 ;  /* 0x20000018ff157230 */ /* 0x000fc40000004100 */
[C---:B------:R-:W-:Y:S01]  /*e940*/  FFMA.FTZ R41, R27.reuse, R52, -R42 ;  /* 0x000000341b297223 */ /* 0x040fe2000001082a */
[----:B------:R-:W-:Y:S01]  /*e950*/  FFMA.FTZ R54, R27, R54, R43 ;  /* 0x000000361b367223 */ /* 0x000fe2000001002b */
[----:B------:R-:W-:Y:S01]  /*e960*/  HADD2.F32 R24, -RZ, R24.H1_H1 ;  /* 0x30000018ff187230 */ /* 0x000fe20000004100 */
[----:B------:R-:W-:Y:S01]  /*e970*/  F2FP.SATFINITE.E4M3.F32.PACK_AB_MERGE_C R60, R63, R60, RZ ;  /* 0x0000003c3f3c723e */ /* 0x000fe200048070ff */
[--C-:B------:R-:W-:Y:S01]  /*e980*/  HADD2.F32 R42, -RZ, R37.reuse.H0_H0 ;  /* 0x20000025ff2a7230 */ /* 0x100fe20000004100 */
        /* <DEDUP_REMOVED lines=8> */
[----:B------:R-:W-:Y:S01]  /*ea10*/  FMUL.FTZ R24, R24, R27 ;  /* 0x0000001b18187220 */ /* 0x000fe20000410000 */
[-C--:B------:R-:W-:Y:S01]  /*ea20*/  FMUL.FTZ R21, R21, R40.reuse ;  /* 0x0000002815157220 */ /* 0x080fe20000410000 */
[C---:B------:R-:W-:Y:S01]  /*ea30*/  FFMA.FTZ R52, R3.reuse, R40, -R52 ;  /* 0x0000002803347223 */ /* 0x040fe20000010834 */
[----:B------:R-:W-:Y:S01]  /*ea40*/  F2FP.SATFINITE.E4M3.F32.PACK_AB_MERGE_C R33, R32, R33, R35 ;  /* 0x000000212021723e */ /* 0x000fe20004807023 */
[C---:B------:R-:W-:Y:S01]  /*ea50*/  FFMA.FTZ R39, R20.reuse, R27, -R39 ;  /* 0x0000001b14277223 */ /* 0x040fe20000010827 */
[----:B------:R-:W-:Y:S01]  /*ea60*/  FFMA.FTZ R20, R20, R37, R24 ;  /* 0x0000002514147223 */ /* 0x000fe20000010018 */
[----:B------:R-:W-:Y:S01]  /*ea70*/  FFMA.FTZ R21, R3, R42, R21 ;  /* 0x0000002a03157223 */ /* 0x000fe20000010015 */
[----:B------:R-:W-:-:S02]  /*ea80*/  F2FP.SATFINITE.E4M3.F32.PACK_AB_MERGE_C R27, R74, R71, RZ ;  /* 0x000000474a1b723e */ /* 0x000fc400048070ff */
[----:B------:R-:W-:Y:S02]  /*ea90*/  F2FP.SATFINITE.E4M3.F32.PACK_AB_MERGE_C R24, R61, R66, RZ ;  /* 0x000000423d18723e */ /* 0x000fe400048070ff */
        /* <DEDUP_REMOVED lines=8> */
.L_x_1849:
[----:B------:R-:W-:Y:S05]  /*eb20*/  BSYNC B1 ;  /* 0x0000000000017941 */ /* 0x000fea0003800000 */
.L_x_1848:
[----:B------:R-:W-:Y:S04]  /*eb30*/  BSSY B1, `(.L_x_1850) ;  /* 0x00000f9000017945 */ /* 0x000fe80003800000 */
[----:B------:R-:W-:Y:S05]  /*eb40*/  @P2 BRA `(.L_x_1851) ;  /* 0x0000000c00dc2947 */ /* 0x000fea0003800000 */
[----:B-----5:R-:W-:Y:S02]  /*eb50*/  SHF.R.U32.HI R3, RZ, 0x8, R28 ;  /* 0x00000008ff037819 */ /* 0x020fe4000001161c */
[----:B------:R-:W-:Y:S02]  /*eb60*/  SHF.R.U32.HI R21, RZ, 0x8, R30 ;  /* 0x00000008ff157819 */ /* 0x000fe4000001161e */
[----:B-1----:R-:W-:Y:S02]  /*eb70*/  LOP3.LUT R0, R28, 0xff, RZ, 0xc0, !PT ;  /* 0x000000ff1c007812 */ /* 0x002fe400078ec0ff */
[----:B------:R-:W-:Y:S02]  /*eb80*/  LOP3.LUT R3, R3, 0xff, RZ, 0xc0, !PT ;  /* 0x000000ff03037812 */ /* 0x000fe400078ec0ff */
[----:B------:R-:W-:Y:S02]  /*eb90*/  LEA.HI R26, R59, R214, RZ, 0x1c ;  /* 0x000000d63b1a7211 */ /* 0x000fe400078fe0ff */
[----:B------:R-:W-:-:S02]  /*eba0*/  LOP3.LUT R27, R21, 0xff, RZ, 0xc0, !PT ;  /* 0x000000ff151b7812 */ /* 0x000fc400078ec0ff */
[----:B------:R-:W-:Y:S02]  /*ebb0*/  PRMT R21, R3, 0x7604, R0 ;  /* 0x0000760403157816 */ /* 0x000fe40000000000 */
[----:B------:R-:W-:Y:S02]  /*ebc0*/  LOP3.LUT R24, R30, 0xff, RZ, 0xc0, !PT ;  /* 0x000000ff1e187812 */ /* 0x000fe400078ec0ff */
[----:B------:R-:W-:Y:S02]  /*ebd0*/  SHF.R.S32.HI R3, RZ, 0x1f, R26 ;  /* 0x0000001fff037819 */ /* 0x000fe4000001141a */
[----:B------:R-:W-:Y:S01]  /*ebe0*/  PRMT R37, R27, 0x7604, R24 ;  /* 0x000076041b257816 */ /* 0x000fe20000000018 */
[----:B------:R-:W-:Y:S01]  /*ebf0*/  IMAD.SHL.U32 R27, R26, 0x10, RZ ;  /* 0x000000101a1b7824 */ /* 0x000fe200078e00ff */
[----:B------:R-:W-:Y:S02]  /*ec00*/  LEA.HI R32, R3, R26, RZ, 0x3 ;  /* 0x0000001a03207211 */ /* 0x000fe400078f18ff */
[----:B------:R-:W-:-:S02]  /*ec10*/  SHF.R.U32.HI R24, RZ, 0x8, R31 ;  /* 0x00000008ff187819 */ /* 0x000fc4000001161f */
[----:B------:R-:W-:Y:S01]  /*ec20*/  LOP3.LUT R0, R204, 0x70, R27, 0xf8, !PT ;  /* 0x00000070cc007812 */ /* 0x000fe200078ef81b */
[----:B------:R-:W-:Y:S01]  /*ec30*/  IMAD.SHL.U32 R32, R32, 0x800, RZ ;  /* 0x0000080020207824 */ /* 0x000fe200078e00ff */
[----:B------:R-:W-:Y:S02]  /*ec40*/  SHF.R.U32.HI R33, RZ, 0x3, R204 ;  /* 0x00000003ff217819 */ /* 0x000fe400000116cc */
[----:B0-----:R-:W-:Y:S02]  /*ec50*/  SHF.R.U32.HI R25, RZ, 0x8, R29 ;  /* 0x00000008ff197819 */ /* 0x001fe4000001161d */
[----:B------:R-:W-:Y:S02]  /*ec60*/  LOP3.LUT R3, R31, 0xff, RZ, 0xc0, !PT ;  /* 0x000000ff1f037812 */ /* 0x000fe400078ec0ff */
[----:B------:R-:W-:Y:S02]  /*ec70*/  LOP3.LUT R24, R24, 0xff, RZ, 0xc0, !PT ;  /* 0x000000ff18187812 */ /* 0x000fe400078ec0ff */
[----:B------:R-:W-:-:S02]  /*ec80*/  LOP3.LUT R0, R0, R33, RZ, 0x3c, !PT ;  /* 0x0000002100007212 */ /* 0x000fc400078e3cff */
[----:B------:R-:W-:Y:S02]  /*ec90*/  LOP3.LUT R32, R32, 0xffffc000, RZ, 0xc0, !PT ;  /* 0xffffc00020207812 */ /* 0x000fe400078ec0ff */
[----:B------:R-:W-:Y:S02]  /*eca0*/  LOP3.LUT R20, R29, 0xff, RZ, 0xc0, !PT ;  /* 0x000000ff1d147812 */ /* 0x000fe400078ec0ff */
[----:B------:R-:W-:Y:S02]  /*ecb0*/  LOP3.LUT R25, R25, 0xff, RZ, 0xc0, !PT ;  /* 0x000000ff19197812 */ /* 0x000fe400078ec0ff */
[----:B------:R-:W-:Y:S02]  /*ecc0*/  SHF.R.U32.HI R26, RZ, 0x8, R4 ;  /* 0x00000008ff1a7819 */ /* 0x000fe40000011604 */
[----:B------:R-:W-:Y:S02]  /*ecd0*/  PRMT R38, R24, 0x7604, R3 ;  /* 0x0000760418267816 */ /* 0x000fe40000000003 */
[----:B------:R-:W-:-:S02]  /*ece0*/  IADD3 R3, R0, R32, R209 ;  /* 0x0000002000037210 */ /* 0x000fc40007ffe0d1 */
[----:B------:R-:W-:Y:S02]  /*ecf0*/  PRMT R20, R25, 0x7604, R20 ;  /* 0x0000760419147816 */ /* 0x000fe40000000014 */
[----:B------:R-:W-:Y:S01]  /*ed00*/  LOP3.LUT R25, R4, 0xff, RZ, 0xc0, !PT ;  /* 0x000000ff04197812 */ /* 0x000fe200078ec0ff */
[----:B------:R-:W-:Y:S01]  /*ed10*/  IMAD.IADD R0, R184, 0x1, R3 ;  /* 0x00000001b8007824 */ /* 0x000fe200078e0203 */
[----:B------:R-:W-:Y:S02]  /*ed20*/  LOP3.LUT R26, R26, 0xff, RZ, 0xc0, !PT ;  /* 0x000000ff1a1a7812 */ /* 0x000fe400078ec0ff */
[----:B------:R-:W-:Y:S02]  /*ed30*/  SHF.R.U32.HI R41, RZ, 0x8, R6 ;  /* 0x00000008ff297819 */ /* 0x000fe40000011606 */
[----:B------:R-:W-:Y:S01]  /*ed40*/  PRMT R43, R26, 0x7604, R25 ;  /* 0x000076041a2b7816 */ /* 0x000fe20000000019 */
[----:B------:R-:W-:Y:S01]  /*ed50*/  LDS.128 R32, [R0+0x18000] ;  /* 0x0180000000207984 */ /* 0x000fe20000000c00 */
[----:B------:R-:W-:-:S02]  /*ed60*/  SHF.R.U32.HI R40, RZ, 0x8, R5 ;  /* 0x00000008ff287819 */ /* 0x000fc40000011605 */
[----:B------:R-:W-:Y:S01]  /*ed70*/  SHF.R.U32.HI R53, RZ, 0x8, R7 ;  /* 0x00000008ff357819 */ /* 0x000fe20000011607 */
[----:B------:R-:W0:Y:S01]  /*ed80*/  LDS.128 R24, [R224+0x18000] ;  /* 0x01800000e0187984 */ /* 0x000e220000000c00 */
[----:B------:R-:W-:Y:S02]  /*ed90*/  LOP3.LUT R42, R41, 0xff, RZ, 0xc0, !PT ;  /* 0x000000ff292a7812 */ /* 0x000fe400078ec0ff */
[----:B------:R-:W-:Y:S02]  /*eda0*/  LOP3.LUT R39, R5, 0xff, RZ, 0xc0, !PT ;  /* 0x000000ff05277812 */ /* 0x000fe400078ec0ff */
[----:B------:R-:W-:Y:S02]  /*edb0*/  LOP3.LUT R52, R7, 0xff, RZ, 0xc0, !PT ;  /* 0x000000ff07347812 */ /* 0x000fe400078ec0ff */
[----:B------:R-:W-:Y:S02]  /*edc0*/  LOP3.LUT R40, R40, 0xff, RZ, 0xc0, !PT ;  /* 0x000000ff28287812 */ /* 0x000fe400078ec0ff */
[----:B------:R-:W-:-:S02]  /*edd0*/  LOP3.LUT R41, R53, 0xff, RZ, 0xc0, !PT ;  /* 0x000000ff35297812 */ /* 0x000fc400078ec0ff */
[----:B------:R-:W-:Y:S02]  /*ede0*/  LOP3.LUT R3, R6, 0xff, RZ, 0xc0, !PT ;  /* 0x000000ff06037812 */ /* 0x000fe400078ec0ff */
[----:B------:R-:W-:Y:S02]  /*edf0*/  PRMT R40, R40, 0x7604, R39 ;  /* 0x0000760428287816 */ /* 0x000fe40000000027 */
[----:B------:R-:W-:Y:S02]  /*ee00*/  SHF.R.U32.HI R54, RZ, 0x10, R29 ;  /* 0x00000010ff367819 */ /* 0x000fe4000001161d */
[----:B------:R-:W-:Y:S02]  /*ee10*/  PRMT R52, R41, 0x7604, R52 ;  /* 0x0000760429347816 */ /* 0x000fe40000000034 */
[----:B------:R-:W-:Y:S02]  /*ee20*/  SHF.R.U32.HI R39, RZ, 0x10, R31 ;  /* 0x00000010ff277819 */ /* 0x000fe4000001161f */
[----:B------:R-:W-:-:S02]  /*ee30*/  SHF.R.U32.HI R41, RZ, 0x10, R5 ;  /* 0x00000010ff297819 */ /* 0x000fc40000011605 */
[----:B------:R-:W-:Y:S01]  /*ee40*/  PRMT R53, R42, 0x7604, R3 ;  /* 0x000076042a357816 */ /* 0x000fe20000000003 */
[----:B------:R-:W-:Y:S01]  /*ee50*/  IMAD.U32 R3, R54, 0x10000, RZ ;  /* 0x0001000036037824 */ /* 0x000fe200078e00ff */
[----:B------:R-:W-:Y:S01]  /*ee60*/  SHF.R.U32.HI R57, RZ, 0x10, R7 ;  /* 0x00000010ff397819 */ /* 0x000fe20000011607 */
[----:B------:R-:W-:Y:S01]  /*ee70*/  IMAD.U32 R39, R39, 0x10000, RZ ;  /* 0x0001000027277824 */ /* 0x000fe200078e00ff */
[----:B------:R-:W-:Y:S02]  /*ee80*/  SHF.L.U32 R41, R41, 0x10, RZ ;  /* 0x0000001029297819 */ /* 0x000fe400000006ff */
[----:B------:R-:W-:Y:S01]  /*ee90*/  LOP3.LUT R21, R21, 0xff0000, R28, 0xf8, !PT ;  /* 0x00ff000015157812 */ /* 0x000fe200078ef81c */
[----:B------:R-:W-:Y:S01]  /*eea0*/  IMAD.U32 R57, R57, 0x10000, RZ ;  /* 0x0001000039397824 */ /* 0x000fe200078e00ff */
        /* <DEDUP_REMOVED lines=11> */
[----:B------:R-:W-:Y:S02]  /*ef60*/  LOP3.LUT R6, R21, 0xff000000, R6, 0xf8, !PT ;  /* 0xff00000015067812 */ /* 0x000fe400078ef806 */
[-C--:B0-----:R-:W-:Y:S02]  /*ef70*/  F2FP.F16.E4M3.UNPACK_B R30, R27.reuse ;  /* 0x0000001bff1e723e */ /* 0x081fe400020006ff */
[----:B------:R-:W-:-:S02]  /*ef80*/  F2FP.F16.E4M3.UNPACK_B R31, R27.H1 ;  /* 0x0000001bff1f723e */ /* 0x000fc400030006ff */
[-C--:B------:R-:W-:Y:S02]  /*ef90*/  F2FP.F16.E4M3.UNPACK_B R21, R24.reuse ;  /* 0x00000018ff15723e */ /* 0x080fe400020006ff */
[----:B------:R-:W-:Y:S02]  /*efa0*/  F2FP.F16.E4M3.UNPACK_B R27, R24.H1 ;  /* 0x00000018ff1b723e */ /* 0x000fe400030006ff */
[----:B------:R-:W-:Y:S02]  /*efb0*/  F2FP.F16.E4M3.UNPACK_B R54, R55 ;  /* 0x00000037ff36723e */ /* 0x000fe400020006ff */
[----:B------:R-:W-:Y:S02]  /*efc0*/  F2FP.F16.E4M3.UNPACK_B R29, R33 ;  /* 0x00000021ff1d723e */ /* 0x000fe400020006ff */
[----:B------:R-:W-:Y:S01]  /*efd0*/  F2FP.F16.E4M3.UNPACK_B R24, R41 ;  /* 0x00000029ff18723e */ /* 0x000fe200020006ff */
[----:B------:R-:W-:Y:S01]  /*efe0*/  HADD2.F32 R56, -RZ, R54.H0_H0 ;  /* 0x20000036ff387230 */ /* 0x000fe20000004100 */
[-C--:B------:R-:W-:Y:S01]  /*eff0*/  F2FP.F16.E4M3.UNPACK_B R20, R25.reuse ;  /* 0x00000019ff14723e */ /* 0x080fe200020006ff */
[----:B------:R-:W-:Y:S01]  /*f000*/  HADD2.F32 R5, -RZ, R29.H0_H0 ;  /* 0x2000001dff057230 */ /* 0x000fe20000004100 */
[--C-:B------:R-:W-:Y:S01]  /*f010*/  LOP3.LUT R43, R43, 0xff0000, R4.reuse, 0xf8, !PT ;  /* 0x00ff00002b2b7812 */ /* 0x100fe200078ef804 */
[----:B------:R-:W-:Y:S01]  /*f020*/  HADD2.F32 R42, -RZ, R24.H0_H0 ;  /* 0x20000018ff2a7230 */ /* 0x000fe20000004100 */
[----:B------:R-:W-:Y:S01]  /*f030*/  F2FP.F16.E4M3.UNPACK_B R28, R25.H1 ;  /* 0x00000019ff1c723e */ /* 0x000fe200030006ff */
[----:B------:R-:W-:Y:S01]  /*f040*/  HADD2.F32 R25, -RZ, R20.H0_H0 ;  /* 0x20000014ff197230 */ /* 0x000fe20000004100 */
[----:B------:R-:W-:Y:S01]  /*f050*/  LOP3.LUT R53, R43, 0xff000000, R4, 0xf8, !PT ;  /* 0xff0000002b357812 */ /* 0x000fe200078ef804 */
[C---:B------:R-:W-:Y:S01]  /*f060*/  FMUL.FTZ R60, R5.reuse, R56 ;  /* 0x00000038053c7220 */ /* 0x040fe20000410000 */
[----:B------:R-:W-:Y:S01]  /*f070*/  F2FP.F16.E4M3.UNPACK_B R37, R33.H1 ;  /* 0x00000021ff25723e */ /* 0x000fe200030006ff */
[-C--:B------:R-:W-:Y:S01]  /*f080*/  FMUL.FTZ R43, R5, R42.reuse ;  /* 0x0000002a052b7220 */ /* 0x080fe20000410000 */
[----:B------:R-:W-:Y:S01]  /*f090*/  F2FP.F16.E4M3.UNPACK_B R55, R55.H1 ;  /* 0x00000037ff37723e */ /* 0x000fe200030006ff */
[C---:B------:R-:W-:Y:S01]  /*f0a0*/  FFMA.FTZ R5, R25.reuse, R42, -R60 ;  /* 0x0000002a19057223 */ /* 0x040fe2000001083c */
[----:B------:R-:W-:Y:S01]  /*f0b0*/  F2FP.F16.E4M3.UNPACK_B R41, R41.H1 ;  /* 0x00000029ff29723e */ /* 0x000fe200030006ff */
[----:B------:R-:W-:Y:S01]  /*f0c0*/  FFMA.FTZ R25, R25, R56, R43 ;  /* 0x0000003819197223 */ /* 0x000fe2000001002b */
[----:B------:R-:W-:Y:S01]  /*f0d0*/  LOP3.LUT R58, R57, 0xff000000, R7, 0xf8, !PT ;  /* 0xff000000393a7812 */ /* 0x000fe200078ef807 */
[----:B------:R-:W-:Y:S01]  /*f0e0*/  HADD2.F32 R57, -RZ, R54.H1_H1 ;  /* 0x30000036ff397230 */ /* 0x000fe20000004100 */
[-C--:B------:R-:W-:Y:S01]  /*f0f0*/  F2FP.F16.E4M3.UNPACK_B R38, R35.reuse ;  /* 0x00000023ff26723e */ /* 0x080fe200020006ff */
[----:B------:R-:W-:Y:S01]  /*f100*/  HADD2.F32 R54, -RZ, R55.H0_H0 ;  /* 0x20000037ff367230 */ /* 0x000fe20000004100 */
[----:B------:R-:W-:Y:S01]  /*f110*/  F2FP.F16.E4M3.UNPACK_B R39, R35.H1 ;  /* 0x00000023ff27723e */ /* 0x000fe200030006ff */
[----:B------:R-:W-:Y:S01]  /*f120*/  HADD2.F32 R43, -RZ, R24.H1_H1 ;  /* 0x30000018ff2b7230 */ /* 0x000fe20000004100 */
[-C--:B------:R-:W-:Y:S01]  /*f130*/  F2FP.F16.E4M3.UNPACK_B R7, R34.reuse ;  /* 0x00000022ff07723e */ /* 0x080fe200020006ff */
[----:B------:R-:W-:Y:S01]  /*f140*/  HADD2.F32 R24, -RZ, R20.H1_H1 ;  /* 0x30000014ff187230 */ /* 0x000fe20000004100 */
[----:B------:R-:W-:Y:S01]  /*f150*/  F2FP.F16.E4M3.UNPACK_B R35, R34.H1 ;  /* 0x00000022ff23723e */ /* 0x000fe200030006ff */
[----:B------:R-:W-:Y:S01]  /*f160*/  HADD2.F32 R34, -RZ, R37.H0_H0 ;  /* 0x20000025ff227230 */ /* 0x000fe20000004100 */
[-C--:B------:R-:W-:Y:S01]  /*f170*/  F2FP.F16.E4M3.UNPACK_B R33, R32.reuse ;  /* 0x00000020ff21723e */ /* 0x080fe200020006ff */
[----:B------:R-:W-:Y:S01]  /*f180*/  HADD2.F32 R42, -RZ, R41.H0_H0 ;  /* 0x20000029ff2a7230 */ /* 0x000fe20000004100 */
[----:B------:R-:W-:Y:S01]  /*f190*/  F2FP.F16.E4M3.UNPACK_B R32, R32.H1 ;  /* 0x00000020ff20723e */ /* 0x000fe200030006ff */
[----:B------:R-:W-:-:S02]  /*f1a0*/  HADD2.F32 R20, -RZ, R29.H1_H1 ;  /* 0x3000001dff147230 */ /* 0x000fc40000004100 */
[C---:B------:R-:W-:Y:S01]  /*f1b0*/  FMUL.FTZ R60, R34.reuse, R54 ;  /* 0x00000036223c7220 */ /* 0x040fe20000410000 */
[----:B------:R-:W-:Y:S02]  /*f1c0*/  HADD2.F32 R29, -RZ, R28.H0_H0 ;  /* 0x2000001cff1d7230 */ /* 0x000fe40000004100 */
[-C--:B------:R-:W-:Y:S01]  /*f1d0*/  FMUL.FTZ R63, R34, R42.reuse ;  /* 0x0000002a223f7220 */ /* 0x080fe20000410000 */
[----:B------:R-:W-:Y:S02]  /*f1e0*/  HADD2.F32 R55, -RZ, R55.H1_H1 ;  /* 0x30000037ff377230 */ /* 0x000fe40000004100 */
[C---:B------:R-:W-:Y:S01]  /*f1f0*/  FMUL.FTZ R61, R20.reuse, R57 ;  /* 0x00000039143d7220 */ /* 0x040fe20000410000 */
[----:B------:R-:W-:Y:S01]  /*f200*/  FMUL.FTZ R56, R20, R43 ;  /* 0x0000002b14387220 */ /* 0x000fe20000410000 */
[C---:B------:R-:W-:Y:S01]  /*f210*/  FFMA.FTZ R60, R29.reuse, R42, -R60 ;  /* 0x0000002a1d3c7223 */ /* 0x040fe2000001083c */
[----:B------:R-:W-:Y:S01]  /*f220*/  F2FP.F16.E4M3.UNPACK_B R42, R52 ;  /* 0x00000034ff2a723e */ /* 0x000fe200020006ff */
[----:B------:R-:W-:Y:S01]  /*f230*/  FFMA.FTZ R63, R29, R54, R63 ;  /* 0x000000361d3f7223 */ /* 0x000fe2000001003f */
[----:B------:R-:W-:Y:S01]  /*f240*/  F2FP.F16.E4M3.UNPACK_B R54, R58 ;  /* 0x0000003aff36723e */ /* 0x000fe200020006ff */
[----:B------:R-:W-:-:S02]  /*f250*/  HADD2.F32 R37, -RZ, R37.H1_H1 ;  /* 0x30000025ff257230 */ /* 0x000fc40000004100 */
[C---:B------:R-:W-:Y:S01]  /*f260*/  FFMA.FTZ R20, R24.reuse, R43, -R61 ;  /* 0x0000002b18147223 */ /* 0x040fe2000001083d */
[----:B------:R-:W-:Y:S02]  /*f270*/  HADD2.F32 R41, -RZ, R41.H1_H1 ;  /* 0x30000029ff297230 */ /* 0x000fe40000004100 */
[----:B------:R-:W-:Y:S01]  /*f280*/  FFMA.FTZ R24, R24, R57, R56 ;  /* 0x0000003918187223 */ /* 0x000fe20000010038 */
[----:B------:R-:W-:Y:S02]  /*f290*/  HADD2.F32 R34, -RZ, R38.H0_H0 ;  /* 0x20000026ff227230 */ /* 0x000fe40000004100 */
[C---:B------:R-:W-:Y:S01]  /*f2a0*/  FMUL.FTZ R57, R37.reuse, R55 ;  /* 0x0000003725397220 */ /* 0x040fe20000410000 */
[----:B------:R-:W-:Y:S02]  /*f2b0*/  HADD2.F32 R43, -RZ, R42.H0_H0 ;  /* 0x2000002aff2b7230 */ /* 0x000fe40000004100 */
[----:B------:R-:W-:Y:S01]  /*f2c0*/  FMUL.FTZ R62, R37, R41 ;  /* 0x00000029253e7220 */ /* 0x000fe20000410000 */
[----:B------:R-:W-:Y:S01]  /*f2d0*/  HADD2.F32 R28, -RZ, R28.H1_H1 ;  /* 0x3000001cff1c7230 */ /* 0x000fe20000004100 */
[----:B------:R-:W-:Y:S01]  /*f2e0*/  F2FP.F16.E4M3.UNPACK_B R58, R58.H1 ;  /* 0x0000003aff3a723e */ /* 0x000fe200030006ff */
[----:B------:R-:W-:-:S02]  /*f2f0*/  HADD2.F32 R56, -RZ, R54.H0_H0 ;  /* 0x20000036ff387230 */ /* 0x000fc40000004100 */
[----:B------:R-:W-:Y:S01]  /*f300*/  FMUL.FTZ R37, R34, R43 ;  /* 0x0000002b22257220 */ /* 0x000fe20000410000 */
[----:B------:R-:W-:Y:S02]  /*f310*/  HADD2.F32 R29, -RZ, R30.H0_H0 ;  /* 0x2000001eff1d7230 */ /* 0x000fe40000004100 */
[----:B------:R-:W-:Y:S01]  /*f320*/  FFMA.FTZ R57, R28, R41, -R57 ;  /* 0x000000291c397223 */ /* 0x000fe20000010839 */
[----:B------:R-:W-:Y:S02]  /*f330*/  HADD2.F32 R41, -RZ, R54.H1_H1 ;  /* 0x30000036ff297230 */ /* 0x000fe40000004100 */
[----:B------:R-:W-:Y:S01]  /*f340*/  FMUL.FTZ R64, R34, R56 ;  /* 0x0000003822407220 */ /* 0x000fe20000410000 */
[----:B------:R-:W-:Y:S01]  /*f350*/  F2FP.F16.E4M3.UNPACK_B R52, R52.H1 ;  /* 0x00000034ff34723e */ /* 0x000fe200030006ff */
[----:B------:R-:W-:Y:S02]  /*f360*/  HADD2.F32 R38, -RZ, R38.H1_H1 ;  /* 0x30000026ff267230 */ /* 0x000fe40000004100 */
[----:B------:R-:W-:Y:S01]  /*f370*/  FFMA.FTZ R56, R29, R56, R37 ;  /* 0x000000381d387223 */ /* 0x000fe20000010025 */
[----:B------:R-:W-:-:S02]  /*f380*/  HADD2.F32 R37, -RZ, R42.H1_H1 ;  /* 0x3000002aff257230 */ /* 0x000fc40000004100 */
[----:B------:R-:W-:Y:S01]  /*f390*/  FFMA.FTZ R64, R29, R43, -R64 ;  /* 0x0000002b1d407223 */ /* 0x000fe20000010840 */
[----:B------:R-:W-:Y:S02]  /*f3a0*/  HADD2.F32 R30, -RZ, R30.H1_H1 ;  /* 0x3000001eff1e7230 */ /* 0x000fe40000004100 */
[C---:B------:R-:W-:Y:S01]  /*f3b0*/  FMUL.FTZ R43, R38.reuse, R41 ;  /* 0x00000029262b7220 */ /* 0x040fe20000410000 */
[----:B------:R-:W-:Y:S02]  /*f3c0*/  HADD2.F32 R42, -RZ, R58.H0_H0 ;  /* 0x2000003aff2a7230 */ /* 0x000fe40000004100 */
[----:B------:R-:W-:Y:S01]  /*f3d0*/  FMUL.FTZ R38, R38, R37 ;  /* 0x0000002526267220 */ /* 0x000fe20000410000 */
[----:B------:R-:W-:Y:S02]  /*f3e0*/  HADD2.F32 R29, -RZ, R39.H0_H0 ;  /* 0x20000027ff1d7230 */ /* 0x000fe40000004100 */
[----:B------:R-:W-:Y:S01]  /*f3f0*/  FFMA.FTZ R62, R28, R55, R62 ;  /* 0x000000371c3e7223 */ /* 0x000fe2000001003e */
[----:B------:R-:W-:-:S02]  /*f400*/  HADD2.F32 R34, -RZ, R52.H0_H0 ;  /* 0x20000034ff227230 */ /* 0x000fc40000004100 */
[C---:B------:R-:W-:Y:S01]  /*f410*/  FFMA.FTZ R55, R30.reuse, R37, -R43 ;  /* 0x000000251e377223 */ /* 0x040fe2000001082b */
[----:B------:R-:W-:Y:S02]  /*f420*/  HADD2.F32 R28, -RZ, R31.H0_H0 ;  /* 0x2000001fff1c7230 */ /* 0x000fe40000004100 */
[C---:B------:R-:W-:Y:S01]  /*f430*/  FMUL.FTZ R65, R29.reuse, R42 ;  /* 0x0000002a1d417220 */ /* 0x040fe20000410000 */
[----:B------:R-:W-:Y:S01]  /*f440*/  F2FP.F16.E4M3.UNPACK_B R37, R53.H1 ;  /* 0x00000035ff25723e */ /* 0x000fe200030006ff */
[----:B------:R-:W-:Y:S01]  /*f450*/  FMUL.FTZ R29, R29, R34 ;  /* 0x000000221d1d7220 */ /* 0x000fe20000410000 */
[----:B------:R-:W-:Y:S01]  /*f460*/  FFMA.FTZ R61, R30, R41, R38 ;  /* 0x000000291e3d7223 */ /* 0x000fe20000010026 */
[----:B------:R-:W-:Y:S01]  /*f470*/  F2FP.F16.E4M3.UNPACK_B R30, R40.H1 ;  /* 0x00000028ff1e723e */ /* 0x000fe200030006ff */
[----:B------:R-:W-:Y:S02]  /*f480*/  HADD2.F32 R52, -RZ, R52.H1_H1 ;  /* 0x30000034ff347230 */ /* 0x000fe40000004100 */
[----:B------:R-:W-:Y:S01]  /*f490*/  FFMA.FTZ R66, R28, R42, R29 ;  /* 0x0000002a1c427223 */ /* 0x000fe2000001001d */
[----:B------:R-:W-:-:S02]  /*f4a0*/  HADD2.F32 R58, -RZ, R58.H1_H1 ;  /* 0x3000003aff3a7230 */ /* 0x000fc40000004100 */
[----:B------:R-:W-:Y:S01]  /*f4b0*/  FFMA.FTZ R65, R28, R34, -R65 ;  /* 0x000000221c417223 */ /* 0x000fe20000010841 */
[----:B------:R-:W-:Y:S01]  /*f4c0*/  HADD2.F32 R39, -RZ, R39.H1_H1 ;  /* 0x30000027ff277230 */ /* 0x000fe20000004100 */
[----:B------:R-:W-:Y:S01]  /*f4d0*/  F2FP.F16.E4M3.UNPACK_B R53, R53 ;  /* 0x00000035ff35723e */ /* 0x000fe200020006ff */
[----:B------:R-:W-:Y:S01]  /*f4e0*/  HADD2.F32 R38, -RZ, R37.H0_H0 ;  /* 0x20000025ff267230 */ /* 0x000fe20000004100 */
[----:B------:R-:W-:Y:S01]  /*f4f0*/  F2FP.F16.E4M3.UNPACK_B R40, R40 ;  /* 0x00000028ff28723e */ /* 0x000fe200020006ff */
[----:B------:R-:W-:Y:S02]  /*f500*/  HADD2.F32 R29, -RZ, R32.H0_H0 ;  /* 0x20000020ff1d7230 */ /* 0x000fe40000004100 */
[C---:B------:R-:W-:Y:S01]  /*f510*/  FMUL.FTZ R42, R39.reuse, R58 ;  /* 0x0000003a272a7220 */ /* 0x040fe20000410000 */
[----:B------:R-:W-:Y:S02]  /*f520*/  HADD2.F32 R34, -RZ, R30.H0_H0 ;  /* 0x2000001eff227230 */ /* 0x000fe40000004100 */
[----:B------:R-:W-:Y:S01]  /*f530*/  FMUL.FTZ R41, R39, R52 ;  /* 0x0000003427297220 */ /* 0x000fe20000410000 */
[----:B------:R-:W-:-:S02]  /*f540*/  HADD2.F32 R28, -RZ, R27.H0_H0 ;  /* 0x2000001bff1c7230 */ /* 0x000fc40000004100 */
[C---:B------:R-:W-:Y:S01]  /*f550*/  FMUL.FTZ R39, R29.reuse, R38 ;  /* 0x000000261d277220 */ /* 0x040fe20000410000 */
[----:B------:R-:W-:Y:S02]  /*f560*/  HADD2.F32 R31, -RZ, R31.H1_H1 ;  /* 0x3000001fff1f7230 */ /* 0x000fe40000004100 */
[-C--:B------:R-:W-:Y:S01]  /*f570*/  FMUL.FTZ R29, R29, R34.reuse ;  /* 0x000000221d1d7220 */ /* 0x080fe20000410000 */
[----:B------:R-:W-:Y:S02]  /*f580*/  HADD2.F32 R37, -RZ, R37.H1_H1 ;  /* 0x30000025ff257230 */ /* 0x000fe40000004100 */
[----:B------:R-:W-:Y:S01]  /*f590*/  FFMA.FTZ R39, R28, R34, -R39 ;  /* 0x000000221c277223 */ /* 0x000fe20000010827 */
[----:B------:R-:W-:Y:S02]  /*f5a0*/  HADD2.F32 R32, -RZ, R32.H1_H1 ;  /* 0x30000020ff207230 */ /* 0x000fe40000004100 */
[----:B------:R-:W-:Y:S01]  /*f5b0*/  FFMA.FTZ R67, R31, R58, R41 ;  /* 0x0000003a1f437223 */ /* 0x000fe20000010029 */
[----:B------:R-:W-:-:S02]  /*f5c0*/  HADD2.F32 R30, -RZ, R30.H1_H1 ;  /* 0x3000001eff1e7230 */ /* 0x000fc40000004100 */
[----:B------:R-:W-:Y:S01]  /*f5d0*/  FFMA.FTZ R68, R31, R52, -R42 ;  /* 0x000000341f447223 */ /* 0x000fe2000001082a */
[----:B------:R-:W-:Y:S02]  /*f5e0*/  HADD2.F32 R27, -RZ, R27.H1_H1 ;  /* 0x3000001bff1b7230 */ /* 0x000fe40000004100 */
[-C--:B------:R-:W-:Y:S01]  /*f5f0*/  FMUL.FTZ R34, R32, R37.reuse ;  /* 0x0000002520227220 */ /* 0x080fe20000410000 */
[----:B------:R-:W-:Y:S01]  /*f600*/  FFMA.FTZ R41, R28, R38, R29 ;  /* 0x000000261c297223 */ /* 0x000fe2000001001d */
[-C--:B------:R-:W-:Y:S01]  /*f610*/  FMUL.FTZ R32, R32, R30.reuse ;  /* 0x0000001e20207220 */ /* 0x080fe20000410000 */
[----:B------:R-:W-:Y:S02]  /*f620*/  HADD2.F32 R31, -RZ, R53.H0_H0 ;  /* 0x20000035ff1f7230 */ /* 0x000fe40000004100 */
[C---:B------:R-:W-:Y:S01]  /*f630*/  FFMA.FTZ R42, R27.reuse, R30, -R34 ;  /* 0x0000001e1b2a7223 */ /* 0x040fe20000010822 */
[----:B------:R-:W-:Y:S02]  /*f640*/  HADD2.F32 R28, -RZ, R33.H0_H0 ;  /* 0x20000021ff1c7230 */ /* 0x000fe40000004100 */
[----:B------:R-:W-:Y:S01]  /*f650*/  FFMA.FTZ R52, R27, R37, R32 ;  /* 0x000000251b347223 */ /* 0x000fe20000010020 */
[----:B------:R-:W-:Y:S01]  /*f660*/  HADD2.F32 R29, -RZ, R40.H0_H0 ;  /* 0x20000028ff1d7230 */ /* 0x000fe20000004100 */
[----:B------:R-:W-:Y:S01]  /*f670*/  F2FP.F16.E4M3.UNPACK_B R4, R26 ;  /* 0x0000001aff04723e */ /* 0x000fe200020006ff */
[----:B------:R-:W-:-:S02]  /*f680*/  HADD2.F32 R27, -RZ, R21.H0_H0 ;  /* 0x20000015ff1b7230 */ /* 0x000fc40000004100 */
[C---:B------:R-:W-:Y:S01]  /*f690*/  FMUL.FTZ R32, R28.reuse, R31 ;  /* 0x0000001f1c207220 */ /* 0x040fe20000410000 */
[----:B------:R-:W-:Y:S02]  /*f6a0*/  HADD2.F32 R30, -RZ, R53.H1_H1 ;  /* 0x30000035ff1e7230 */ /* 0x000fe40000004100 */
[-C--:B------:R-:W-:Y:S01]  /*f6b0*/  FMUL.FTZ R28, R28, R29.reuse ;  /* 0x0000001d1c1c7220 */ /* 0x080fe20000410000 */
        /* <DEDUP_REMOVED lines=8> */
[----:B------:R-:W-:Y:S01]  /*f740*/  FMUL.FTZ R37, R33, R40 ;  /* 0x0000002821257220 */ /* 0x000fe20000410000 */
[----:B------:R-:W-:Y:S01]  /*f750*/  F2FP.F16.E4M3.UNPACK_B R26, R26.H1 ;  /* 0x0000001aff1a723e */ /* 0x000fe200030006ff */
[----:B------:R-:W-:Y:S01]  /*f760*/  FFMA.FTZ R33, R21, R40, -R32 ;  /* 0x0000002815217223 */ /* 0x000fe20000010820 */
[----:B------:R-:W-:-:S02]  /*f770*/  HADD2.F32 R32, -RZ, R29.H0_H0 ;  /* 0x2000001dff207230 */ /* 0x000fc40000004100 */
[----:B------:R-:W-:Y:S01]  /*f780*/  FFMA.FTZ R38, R21, R30, R37 ;  /* 0x0000001e15267223 */ /* 0x000fe20000010025 */
[----:B------:R-:W-:Y:S01]  /*f790*/  HADD2.F32 R27, -RZ, R35.H0_H0 ;  /* 0x20000023ff1b7230 */ /* 0x000fe20000004100 */
[----:B------:R-:W-:Y:S01]  /*f7a0*/  F2FP.F16.E4M3.UNPACK_B R3, R3 ;  /* 0x00000003ff03723e */ /* 0x000fe200020006ff */
[----:B------:R-:W-:Y:S01]  /*f7b0*/  HADD2.F32 R30, -RZ, R28.H0_H0 ;  /* 0x2000001cff1e7230 */ /* 0x000fe20000004100 */
[----:B------:R-:W-:Y:S01]  /*f7c0*/  F2FP.SATFINITE.E4M3.F32.PACK_AB_MERGE_C R57, R57, R60, RZ ;  /* 0x0000003c3939723e */ /* 0x000fe200048070ff */
[----:B------:R-:W-:Y:S02]  /*f7d0*/  HADD2.F32 R29, -RZ, R29.H1_H1 ;  /* 0x3000001dff1d7230 */ /* 0x000fe40000004100 */
[C---:B------:R-:W-:Y:S01]  /*f7e0*/  FMUL.FTZ R40, R27.reuse, R32 ;  /* 0x000000201b287220 */ /* 0x040fe20000410000 */
[----:B------:R-:W-:Y:S02]  /*f7f0*/  HADD2.F32 R35, -RZ, R35.H1_H1 ;  /* 0x30000023ff237230 */ /* 0x000fe40000004100 */
[----:B------:R-:W-:Y:S01]  /*f800*/  FMUL.FTZ R54, R27, R30 ;  /* 0x0000001e1b367220 */ /* 0x000fe20000410000 */
[----:B------:R-:W-:Y:S01]  /*f810*/  HADD2.F32 R21, -RZ, R26.H0_H0 ;  /* 0x2000001aff157230 */ /* 0x000fe20000004100 */
[----:B------:R-:W-:Y:S01]  /*f820*/  F2FP.F16.E4M3.UNPACK_B R27, R6 ;  /* 0x00000006ff1b723e */ /* 0x000fe200020006ff */
[----:B------:R-:W-:-:S02]  /*f830*/  HADD2.F32 R28, -RZ, R28.H1_H1 ;  /* 0x3000001cff1c7230 */ /* 0x000fc40000004100 */
[----:B------:R-:W-:Y:S01]  /*f840*/  FMUL.FTZ R37, R35, R29 ;  /* 0x0000001d23257220 */ /* 0x000fe20000410000 */
[----:B------:R-:W-:Y:S02]  /*f850*/  HADD2.F32 R26, -RZ, R26.H1_H1 ;  /* 0x3000001aff1a7230 */ /* 0x000fe40000004100 */
[----:B------:R-:W-:Y:S01]  /*f860*/  FFMA.FTZ R40, R21, R30, -R40 ;  /* 0x0000001e15287223 */ /* 0x000fe20000010828 */
[--C-:B------:R-:W-:Y:S02]  /*f870*/  HADD2.F32 R6, -RZ, R7.reuse.H0_H0 ;  /* 0x20000007ff067230 */ /* 0x100fe40000004100 */
[-C--:B------:R-:W-:Y:S01]  /*f880*/  FMUL.FTZ R30, R35, R28.reuse ;  /* 0x0000001c231e7220 */ /* 0x080fe20000410000 */
[----:B------:R-:W-:Y:S02]  /*f890*/  HADD2.F32 R7, -RZ, R7.H1_H1 ;  /* 0x30000007ff077230 */ /* 0x000fe40000004100 */
[----:B------:R-:W-:Y:S01]  /*f8a0*/  FFMA.FTZ R37, R26, R28, -R37 ;  /* 0x0000001c1a257223 */ /* 0x000fe20000010825 */
[----:B------:R-:W-:-:S02]  /*f8b0*/  HADD2.F32 R28, -RZ, R27.H0_H0 ;  /* 0x2000001bff1c7230 */ /* 0x000fc40000004100 */
[----:B------:R-:W-:Y:S01]  /*f8c0*/  FFMA.FTZ R43, R26, R29, R30 ;  /* 0x0000001d1a2b7223 */ /* 0x000fe2000001001e */
[----:B------:R-:W-:Y:S02]  /*f8d0*/  HADD2.F32 R27, -RZ, R27.H1_H1 ;  /* 0x3000001bff1b7230 */ /* 0x000fe40000004100 */
[----:B------:R-:W-:Y:S01]  /*f8e0*/  FFMA.FTZ R54, R21, R32, R54 ;  /* 0x0000002015367223 */ /* 0x000fe20000010036 */
[--C-:B------:R-:W-:Y:S02]  /*f8f0*/  HADD2.F32 R26, -RZ, R3.reuse.H1_H1 ;  /* 0x30000003ff1a7230 */ /* 0x100fe40000004100 */
[----:B------:R-:W-:Y:S01]  /*f900*/  FMUL.FTZ R30, R6, R28 ;  /* 0x0000001c061e7220 */ /* 0x000fe20000410000 */
[----:B------:R-:W-:Y:S02]  /*f910*/  HADD2.F32 R21, -RZ, R3.H0_H0 ;  /* 0x20000003ff157230 */ /* 0x000fe40000004100 */
[----:B------:R-:W-:Y:S01]  /*f920*/  FMUL.FTZ R35, R7, R27 ;  /* 0x0000001b07237220 */ /* 0x000fe20000410000 */
[----:B------:R-:W-:-:S02]  /*f930*/  HADD2.F32 R3, -RZ, R4.H0_H0 ;  /* 0x20000004ff037230 */ /* 0x000fc40000004100 */
[-C--:B------:R-:W-:Y:S01]  /*f940*/  FMUL.FTZ R32, R7, R26.reuse ;  /* 0x0000001a07207220 */ /* 0x080fe20000410000 */
[----:B------:R-:W-:Y:S02]  /*f950*/  HADD2.F32 R4, -RZ, R4.H1_H1 ;  /* 0x30000004ff047230 */ /* 0x000fe40000004100 */
[----:B------:R-:W-:Y:S01]  /*f960*/  FMUL.FTZ R29, R6, R21 ;  /* 0x00000015061d7220 */ /* 0x000fe20000410000 */
[----:B------:R-:W-:Y:S01]  /*f970*/  F2FP.SATFINITE.E4M3.F32.PACK_AB_MERGE_C R7, R68, R65, RZ ;  /* 0x000000414407723e */ /* 0x000fe200048070ff */
[C---:B------:R-:W-:Y:S01]  /*f980*/  FFMA.FTZ R6, R3.reuse, R21, -R30 ;  /* 0x0000001503067223 */ /* 0x040fe2000001081e */
[----:B------:R-:W-:Y:S01]  /*f990*/  F2FP.SATFINITE.E4M3.F32.PACK_AB_MERGE_C R62, R62, R63, RZ ;  /* 0x0000003f3e3e723e */ /* 0x000fe200048070ff */
[C---:B------:R-:W-:Y:S01]  /*f9a0*/  FFMA.FTZ R35, R4.reuse, R26, -R35 ;  /* 0x0000001a04237223 */ /* 0x040fe20000010823 */
[----:B------:R-:W-:Y:S01]  /*f9b0*/  FFMA.FTZ R26, R4, R27, R32 ;  /* 0x0000001b041a7223 */ /* 0x000fe20000010020 */
[----:B------:R-:W-:Y:S01]  /*f9c0*/  FFMA.FTZ R29, R3, R28, R29 ;  /* 0x0000001c031d7223 */ /* 0x000fe2000001001d */
[----:B------:R-:W-:-:S02]  /*f9d0*/  F2FP.SATFINITE.E4M3.F32.PACK_AB_MERGE_C R4, R42, R39, RZ ;  /* 0x000000272a04723e */ /* 0x000fc400048070ff */
[----:B------:R-:W-:Y:S02]  /*f9e0*/  F2FP.SATFINITE.E4M3.F32.PACK_AB_MERGE_C R37, R37, R40, RZ ;  /* 0x000000282525723e */ /* 0x000fe400048070ff */
[----:B------:R-:W-:Y:S02]  /*f9f0*/  F2FP.SATFINITE.E4M3.F32.PACK_AB_MERGE_C R27, R67, R66, RZ ;  /* 0x00000042431b723e */ /* 0x000fe400048070ff */
[----:B------:R-:W-:Y:S02]  /*fa00*/  F2FP.SATFINITE.E4M3.F32.PACK_AB_MERGE_C R41, R52, R41, RZ ;  /* 0x000000293429723e */ /* 0x000fe400048070ff */
[----:B------:R-:W-:Y:S02]  /*fa10*/  F2FP.SATFINITE.E4M3.F32.PACK_AB_MERGE_C R43, R43, R54, RZ ;  /* 0x000000362b2b723e */ /* 0x000fe400048070ff */
[----:B------:R-:W-:Y:S02]  /*fa20*/  F2FP.SATFINITE.E4M3.F32.PACK_AB_MERGE_C R5, R20, R5, R57 ;  /* 0x000000051405723e */ /* 0x000fe40004807039 */
        /* <DEDUP_REMOVED lines=9> */
.L_x_1851:
[----:B------:R-:W-:Y:S05]  /*fac0*/  BSYNC B1 ;  /* 0x0000000000017941 */ /* 0x000fea0003800000 */
.L_x_1850:
[----:B------:R-:W-:Y:S04]  /*fad0*/  BSSY B1, `(.L_x_1852) ;  /* 0x0000102000017945 */ /* 0x000fe80003800000 */
[----:B------:R-:W-:Y:S05]  /*fae0*/  @P1 BRA `(.L_x_1853) ;  /* 0x0000001000001947 */ /* 0x000fea0003800000 */
[----:B012---:R-:W2:Y:S01]  /*faf0*/  LDL R25, [R1+0x10] ;  /* 0x0000100001197983 */ /* 0x007ea20000100800 */
[----:B------:R-:W-:Y:S02]  /*fb00*/  SHF.R.U32.HI R0, RZ, 0x8, R44 ;  /* 0x00000008ff007819 */ /* 0x000fe4000001162c */
[----:B-----5:R-:W-:Y:S02]  /*fb10*/  LEA.HI R7, R59, R214, RZ, 0x1c ;  /* 0x000000d63b077211 */ /* 0x020fe400078fe0ff */
[----:B------:R-:W-:Y:S02]  /*fb20*/  LOP3.LUT R3, R44, 0xff, RZ, 0xc0, !PT ;  /* 0x000000ff2c037812 */ /* 0x000fe400078ec0ff */
[----:B------:R-:W-:Y:S01]  /*fb30*/  LOP3.LUT R0, R0, 0xff, RZ, 0xc0, !PT ;  /* 0x000000ff00007812 */ /* 0x000fe200078ec0ff */
[----:B------:R-:W-:Y:S01]  /*fb40*/  IMAD.SHL.U32 R26, R7, 0x10, RZ ;  /* 0x00000010071a7824 */ /* 0x000fe200078e00ff */
[----:B------:R-:W-:Y:S02]  /*fb50*/  SHF.R.S32.HI R24, RZ, 0x1f, R7 ;  /* 0x0000001fff187819 */ /* 0x000fe40000011407 */
[----:B------:R-:W-:-:S02]  /*fb60*/  SHF.R.U32.HI R4, RZ, 0x8, R45 ;  /* 0x00000008ff047819 */ /* 0x000fc4000001162d */
[----:B------:R-:W-:Y:S02]  /*fb70*/  PRMT R20, R0, 0x7604, R3 ;  /* 0x0000760400147816 */ /* 0x000fe40000000003 */
[----:B------:R-:W-:Y:S02]  /*fb80*/  LEA.HI R21, R24, R7, RZ, 0x3 ;  /* 0x0000000718157211 */ /* 0x000fe400078f18ff */
[----:B------:R-:W-:Y:S02]  /*fb90*/  SHF.R.U32.HI R0, RZ, 0x8, R46 ;  /* 0x00000008ff007819 */ /* 0x000fe4000001162e */
[----:B------:R-:W-:Y:S01]  /*fba0*/  LOP3.LUT R5, R45, 0xff, RZ, 0xc0, !PT ;  /* 0x000000ff2d057812 */ /* 0x000fe200078ec0ff */
[----:B------:R-:W-:Y:S01]  /*fbb0*/  IMAD.SHL.U32 R21, R21, 0x800, RZ ;  /* 0x0000080015157824 */ /* 0x000fe200078e00ff */
[----:B------:R-:W-:Y:S02]  /*fbc0*/  LOP3.LUT R4, R4, 0xff, RZ, 0xc0, !PT ;  /* 0x000000ff04047812 */ /* 0x000fe400078ec0ff */
[----:B------:R-:W-:-:S02]  /*fbd0*/  LOP3.LUT R3, R0, 0xff, RZ, 0xc0, !PT ;  /* 0x000000ff00037812 */ /* 0x000fc400078ec0ff */
[----:B------:R-:W-:Y:S02]  /*fbe0*/  LOP3.LUT R0, R229, 0x70, R26, 0xf8, !PT ;  /* 0x00000070e5007812 */ /* 0x000fe400078ef81a */
[----:B------:R-:W-:Y:S02]  /*fbf0*/  SHF.R.U32.HI R27, RZ, 0x3, R229 ;  /* 0x00000003ff1b7819 */ /* 0x000fe400000116e5 */
[----:B------:R-:W-:Y:S02]  /*fc00*/  PRMT R28, R4, 0x7604, R5 ;  /* 0x00007604041c7816 */ /* 0x000fe40000000005 */
[----:B------:R-:W-:Y:S02]  /*fc10*/  LOP3.LUT R4, R46, 0xff, RZ, 0xc0, !PT ;  /* 0x000000ff2e047812 */ /* 0x000fe400078ec0ff */
[----:B------:R-:W-:Y:S02]  /*fc20*/  SHF.R.U32.HI R7, RZ, 0x8, R48 ;  /* 0x00000008ff077819 */ /* 0x000fe40000011630 */
[----:B------:R-:W-:-:S02]  /*fc30*/  LOP3.LUT R0, R0, R27, RZ, 0x3c, !PT ;  /* 0x0000001b00007212 */ /* 0x000fc400078e3cff */
[----:B------:R-:W-:Y:S02]  /*fc40*/  LOP3.LUT R21, R21, 0xffffc000, RZ, 0xc0, !PT ;  /* 0xffffc00015157812 */ /* 0x000fe400078ec0ff */
[----:B------:R-:W-:Y:S02]  /*fc50*/  PRMT R30, R3, 0x7604, R4 ;  /* 0x00007604031e7816 */ /* 0x000fe40000000004 */
[----:B------:R-:W-:Y:S02]  /*fc60*/  LOP3.LUT R24, R48, 0xff, RZ, 0xc0, !PT ;  /* 0x000000ff30187812 */ /* 0x000fe400078ec0ff */
[----:B------:R-:W-:Y:S02]  /*fc70*/  LOP3.LUT R7, R7, 0xff, RZ, 0xc0, !PT ;  /* 0x000000ff07077812 */ /* 0x000fe400078ec0ff */
[----:B------:R-:W-:Y:S02]  /*fc80*/  SHF.R.U32.HI R26, RZ, 0x8, R51 ;  /* 0x00000008ff1a7819 */ /* 0x000fe40000011633 */
[----:B------:R-:W-:-:S02]  /*fc90*/  PRMT R33, R7, 0x7604, R24 ;  /* 0x0000760407217816 */ /* 0x000fc40000000018 */
[----:B------:R-:W-:Y:S02]  /*fca0*/  SHF.R.U32.HI R24, RZ, 0x8, R50 ;  /* 0x00000008ff187819 */ /* 0x000fe40000011632 */
[----:B------:R-:W-:Y:S02]  /*fcb0*/  SHF.R.U32.HI R5, RZ, 0x8, R47 ;  /* 0x00000008ff057819 */ /* 0x000fe4000001162f */
[----:B------:R-:W-:Y:S02]  /*fcc0*/  LOP3.LUT R24, R24, 0xff, RZ, 0xc0, !PT ;  /* 0x000000ff18187812 */ /* 0x000fe400078ec0ff */
[----:B------:R-:W-:Y:S02]  /*fcd0*/  LOP3.LUT R27, R51, 0xff, RZ, 0xc0, !PT ;  /* 0x000000ff331b7812 */ /* 0x000fe400078ec0ff */
[----:B------:R-:W-:Y:S02]  /*fce0*/  LOP3.LUT R26, R26, 0xff, RZ, 0xc0, !PT ;  /* 0x000000ff1a1a7812 */ /* 0x000fe400078ec0ff */
[----:B------:R-:W-:-:S02]  /*fcf0*/  LOP3.LUT R6, R47, 0xff, RZ, 0xc0, !PT ;  /* 0x000000ff2f067812 */ /* 0x000fc400078ec0ff */
[----:B------:R-:W-:Y:S02]  /*fd00*/  LOP3.LUT R5, R5, 0xff, RZ, 0xc0, !PT ;  /* 0x000000ff05057812 */ /* 0x000fe400078ec0ff */
[----:B------:R-:W-:Y:S02]  /*fd10*/  PRMT R39, R26, 0x7604, R27 ;  /* 0x000076041a277816 */ /* 0x000fe4000000001b */
[----:B------:R-:W-:Y:S02]  /*fd20*/  PRMT R32, R5, 0x7604, R6 ;  /* 0x0000760405207816 */ /* 0x000fe40000000006 */
[----:B------:R-:W0:Y:S01]  /*fd30*/  LDS.128 R4, [R223+0x18000] ;  /* 0x01800000df047984 */ /* 0x000e220000000c00 */
[----:B------:R-:W-:Y:S02]  /*fd40*/  SHF.R.U32.HI R31, RZ, 0x10, R47 ;  /* 0x00000010ff1f7819 */ /* 0x000fe4000001162f */
[----:B------:R-:W-:Y:S02]  /*fd50*/  SHF.R.U32.HI R29, RZ, 0x10, R46 ;  /* 0x00000010ff1d7819 */ /* 0x000fe4000001162e */
[----:B------:R-:W-:-:S02]  /*fd60*/  LOP3.LUT R31, R31, 0xff, RZ, 0xc0, !PT ;  /* 0x000000ff1f1f7812 */ /* 0x000fc400078ec0ff */
[----:B------:R-:W-:Y:S02]  /*fd70*/  LOP3.LUT R29, R29, 0xff, RZ, 0xc0, !PT ;  /* 0x000000ff1d1d7812 */ /* 0x000fe400078ec0ff */
[----:B------:R-:W-:Y:S02]  /*fd80*/  PRMT R31, R31, 0x7054, R32 ;  /* 0x000070541f1f7816 */ /* 0x000fe40000000020 */
[----:B------:R-:W-:Y:S02]  /*fd90*/  PRMT R29, R29, 0x7054, R30 ;  /* 0x000070541d1d7816 */ /* 0x000fe4000000001e */
[----:B------:R-:W-:Y:S02]  /*fda0*/  SHF.R.U32.HI R32, RZ, 0x10, R51 ;  /* 0x00000010ff207819 */ /* 0x000fe40000011633 */
[----:B------:R-:W-:Y:S02]  /*fdb0*/  SHF.R.U32.HI R30, RZ, 0x10, R50 ;  /* 0x00000010ff1e7819 */ /* 0x000fe40000011632 */
[----:B------:R-:W-:-:S02]  /*fdc0*/  LOP3.LUT R32, R32, 0xff, RZ, 0xc0, !PT ;  /* 0x000000ff20207812 */ /* 0x000fc400078ec0ff */
[----:B------:R-:W-:Y:S02]  /*fdd0*/  LOP3.LUT R30, R30, 0xff, RZ, 0xc0, !PT ;  /* 0x000000ff1e1e7812 */ /* 0x000fe400078ec0ff */
[----:B------:R-:W-:Y:S02]  /*fde0*/  PRMT R39, R32, 0x7054, R39 ;  /* 0x0000705420277816 */ /* 0x000fe40000000027 */
[----:B0-----:R-:W-:Y:S02]  /*fdf0*/  F2FP.F16.E4M3.UNPACK_B R32, R7 ;  /* 0x00000007ff20723e */ /* 0x001fe400020006ff */
[----:B--2---:R-:W-:Y:S02]  /*fe00*/  IADD3 R3, R0, R21, R25 ;  /* 0x0000001500037210 */ /* 0x004fe40007ffe019 */
[----:B------:R-:W-:Y:S02]  /*fe10*/  SHF.R.U32.HI R0, RZ, 0x8, R49 ;  /* 0x00000008ff007819 */ /* 0x000fe40000011631 */
[----:B------:R-:W-:-:S02]  /*fe20*/  LOP3.LUT R21, R49, 0xff, RZ, 0xc0, !PT ;  /* 0x000000ff31157812 */ /* 0x000fc400078ec0ff */
[----:B------:R-:W-:Y:S02]  /*fe30*/  LOP3.LUT R0, R0, 0xff, RZ, 0xc0, !PT ;  /* 0x000000ff00007812 */ /* 0x000fe400078ec0ff */
[----:B------:R-:W-:Y:S02]  /*fe40*/  LOP3.LUT R25, R50, 0xff, RZ, 0xc0, !PT ;  /* 0x000000ff32197812 */ /* 0x000fe400078ec0ff */
[----:B------:R-:W-:Y:S01]  /*fe50*/  PRMT R35, R0, 0x7604, R21 ;  /* 0x0000760400237816 */ /* 0x000fe20000000015 */
[----:B------:R-:W-:Y:S01]  /*fe60*/  IMAD.IADD R0, R184, 0x1, R3 ;  /* 0x00000001b8007824 */ /* 0x000fe200078e0203 */
[----:B------:R-:W-:Y:S02]  /*fe70*/  PRMT R37, R24, 0x7604, R25 ;  /* 0x0000760418257816 */ /* 0x000fe40000000019 */
[----:B------:R-:W-:Y:S02]  /*fe80*/  SHF.R.U32.HI R3, RZ, 0x10, R44 ;  /* 0x00000010ff037819 */ /* 0x000fe4000001162c */
[----:B------:R-:W0:Y:S01]  /*fe90*/  LDS.128 R24, [R0+0x18000] ;  /* 0x0180000000187984 */ /* 0x000e220000000c00 */
[----:B------:R-:W-:-:S02]  /*fea0*/  SHF.R.U32.HI R21, RZ, 0x10, R45 ;  /* 0x00000010ff157819 */ /* 0x000fc4000001162d */
[----:B------:R-:W-:Y:S02]  /*feb0*/  LOP3.LUT R3, R3, 0xff, RZ, 0xc0, !PT ;  /* 0x000000ff03037812 */ /* 0x000fe400078ec0ff */
[----:B------:R-:W-:Y:S02]  /*fec0*/  LOP3.LUT R21, R21, 0xff, RZ, 0xc0, !PT ;  /* 0x000000ff15157812 */ /* 0x000fe400078ec0ff */
[----:B------:R-:W-:Y:S02]  /*fed0*/  PRMT R3, R3, 0x7054, R20 ;  /* 0x0000705403037816 */ /* 0x000fe40000000014 */
[----:B------:R-:W-:Y:S02]  /*fee0*/  PRMT R21, R21, 0x7054, R28 ;  /* 0x0000705415157816 */ /* 0x000fe4000000001c */
[----:B------:R-:W-:Y:S02]  /*fef0*/  SHF.R.U32.HI R20, RZ, 0x10, R48 ;  /* 0x00000010ff147819 */ /* 0x000fe40000011630 */
[----:B------:R-:W-:-:S02]  /*ff00*/  SHF.R.U32.HI R28, RZ, 0x10, R49 ;  /* 0x00000010ff1c7819 */ /* 0x000fc40000011631 */
[----:B------:R-:W-:Y:S02]  /*ff10*/  LOP3.LUT R20, R20, 0xff, RZ, 0xc0, !PT ;  /* 0x000000ff14147812 */ /* 0x000fe400078ec0ff */
[----:B------:R-:W-:Y:S02]  /*ff20*/  LOP3.LUT R28, R28, 0xff, RZ, 0xc0, !PT ;  /* 0x000000ff1c1c7812 */ /* 0x000fe400078ec0ff */
[----:B------:R-:W-:Y:S02]  /*ff30*/  PRMT R33, R20, 0x7054, R33 ;  /* 0x0000705414217816 */ /* 0x000fe40000000021 */
[----:B------:R-:W-:Y:S02]  /*ff40*/  PRMT R35, R28, 0x7054, R35 ;  /* 0x000070541c237816 */ /* 0x000fe40000000023 */
[----:B------:R-:W-:Y:S02]  /*ff50*/  LOP3.LUT R41, R3, 0xff000000, R44, 0xf8, !PT ;  /* 0xff00000003297812 */ /* 0x000fe400078ef82c */
[----:B------:R-:W-:-:S02]  /*ff60*/  LOP3.LUT R44, R21, 0xff000000, R45, 0xf8, !PT ;  /* 0xff000000152c7812 */ /* 0x000fc400078ef82d */
[----:B------:R-:W-:Y:S02]  /*ff70*/  LOP3.LUT R45, R33, 0xff000000, R48, 0xf8, !PT ;  /* 0xff000000212d7812 */ /* 0x000fe400078ef830 */
[----:B------:R-:W-:Y:S02]  /*ff80*/  LOP3.LUT R48, R35, 0xff000000, R49, 0xf8, !PT ;  /* 0xff00000023307812 */ /* 0x000fe400078ef831 */
[----:B------:R-:W-:Y:S02]  /*ff90*/  F2FP.F16.E4M3.UNPACK_B R42, R44 ;  /* 0x0000002cff2a723e */ /* 0x000fe400020006ff */
[----:B------:R-:W-:Y:S02]  /*ffa0*/  F2FP.F16.E4M3.UNPACK_B R43, R48 ;  /* 0x00000030ff2b723e */ /* 0x000fe400020006ff */
[----:B------:R-:W-:Y:S02]  /*ffb0*/  PRMT R37, R30, 0x7054, R37 ;  /* 0x000070541e257816 */ /* 0x000fe40000000025 */
[----:B------:R-:W-:-:S02]  /*ffc0*/  LOP3.LUT R20, R29, 0xff000000, R46, 0xf8, !PT ;  /* 0xff0000001d147812 */ /* 0x000fc400078ef82e */
[----:B------:R-:W-:Y:S02]  /*ffd0*/  F2FP.F16.E4M3.UNPACK_B R33, R7.H1 ;  /* 0x00000007ff21723e */ /* 0x000fe400030006ff */
[----:B0-----:R-:W-:Y:S02]  /*ffe0*/  F2FP.F16.E4M3.UNPACK_B R35, R25 ;  /* 0x00000019ff23723e */ /* 0x001fe400020006ff */
[----:B------:R-:W-:Y:S01]  /*fff0*/  LOP3.LUT R46, R31, 0xff000000, R47, 0xf8, !PT ;  /* 0xff0000001f2e7812 */ /* 0x000fe200078ef82f */
[----:B------:R-:W-:Y:S01]  /*10000*/  HADD2.F32 R47, -RZ, R43.H0_H0 ;  /* 0x2000002bff2f7230 */ /* 0x000fe20000004100 */
[-C--:B------:R-:W-:Y:S02]  /*10010*/  F2FP.F16.E4M3.UNPACK_B R29, R5.reuse ;  /* 0x00000005ff1d723e */ /* 0x080fe400020006ff */
[-C--:B------:R-:W-:Y:S02]  /*10020*/  F2FP.F16.E4M3.UNPACK_B R7, R4.reuse ;  /* 0x00000004ff07723e */ /* 0x080fe400020006ff */
[----:B------:R-:W-:Y:S01]  /*10030*/  F2FP.F16.E4M3.UNPACK_B R28, R4.H1 ;  /* 0x00000004ff1c723e */ /* 0x000fe200030006ff */
[--C-:B------:R-:W-:Y:S01]  /*10040*/  HADD2.F32 R4, -RZ, R35.reuse.H0_H0 ;  /* 0x20000023ff047230 */ /* 0x100fe20000004100 */
[----:B------:R-:W-:Y:S01]  /*10050*/  F2FP.F16.E4M3.UNPACK_B R30, R5.H1 ;  /* 0x00000005ff1e723e */ /* 0x000fe200030006ff */
[--C-:B------:R-:W-:Y:S01]  /*10060*/  HADD2.F32 R5, -RZ, R42.reuse.H0_H0 ;  /* 0x2000002aff057230 */ /* 0x100fe20000004100 */
[----:B------:R-:W-:Y:S01]  /*10070*/  LOP3.LUT R21, R37, 0xff000000, R50, 0xf8, !PT ;  /* 0xff00000025157812 */ /* 0x000fe200078ef832 */
[----:B------:R-:W-:Y:S01]  /*10080*/  HADD2.F32 R35, -RZ, R35.H1_H1 ;  /* 0x30000023ff237230 */ /* 0x000fe20000004100 */
[----:B------:R-:W-:Y:S01]  /*10090*/  LOP3.LUT R50, R39, 0xff000000, R51, 0xf8, !PT ;  /* 0xff00000027327812 */ /* 0x000fe200078ef833 */
        /* <DEDUP_REMOVED lines=8> */
[----:B------:R-:W-:Y:S02]  /*10120*/  F2FP.F16.E4M3.UNPACK_B R40, R27.H1 ;  /* 0x0000001bff28723e */ /* 0x000fe400030006ff */
[-C--:B------:R-:W-:Y:S02]  /*10130*/  F2FP.F16.E4M3.UNPACK_B R27, R24.reuse ;  /* 0x00000018ff1b723e */ /* 0x080fe400020006ff */
[----:B------:R-:W-:Y:S01]  /*10140*/  F2FP.F16.E4M3.UNPACK_B R34, R24.H1 ;  /* 0x00000018ff22723e */ /* 0x000fe200030006ff */
[-C--:B------:R-:W-:Y:S01]  /*10150*/  FMUL.FTZ R24, R4, R5.reuse ;  /* 0x0000000504187220 */ /* 0x080fe20000410000 */
[----:B------:R-:W-:Y:S01]  /*10160*/  F2FP.F16.E4M3.UNPACK_B R48, R48.H1 ;  /* 0x00000030ff30723e */ /* 0x000fe200030006ff */
[C---:B------:R-:W-:Y:S01]  /*10170*/  FFMA.FTZ R5, R6.reuse, R5, -R25 ;  /* 0x0000000506057223 */ /* 0x040fe20000010819 */
[----:B------:R-:W-:Y:S01]  /*10180*/  F2FP.F16.E4M3.UNPACK_B R44, R44.H1 ;  /* 0x0000002cff2c723e */ /* 0x000fe200030006ff */
[----:B------:R-:W-:Y:S01]  /*10190*/  FFMA.FTZ R25, R6, R47, R24 ;  /* 0x0000002f06197223 */ /* 0x000fe20000010018 */
[----:B------:R-:W-:Y:S01]  /*101a0*/  HADD2.F32 R24, -RZ, R43.H1_H1 ;  /* 0x3000002bff187230 */ /* 0x000fe20000004100 */
[-C--:B------:R-:W-:Y:S01]  /*101b0*/  F2FP.F16.E4M3.UNPACK_B R4, R26.reuse ;  /* 0x0000001aff04723e */ /* 0x080fe200020006ff */
[----:B------:R-:W-:Y:S01]  /*101c0*/  HADD2.F32 R47, -RZ, R48.H0_H0 ;  /* 0x20000030ff2f7230 */ /* 0x000fe20000004100 */
[----:B------:R-:W-:Y:S01]  /*101d0*/  F2FP.F16.E4M3.UNPACK_B R38, R26.H1 ;  /* 0x0000001aff26723e */ /* 0x000fe200030006ff */
[----:B------:R-:W-:-:S02]  /*101e0*/  HADD2.F32 R6, -RZ, R37.H0_H0 ;  /* 0x20000025ff067230 */ /* 0x000fc40000004100 */
[C---:B------:R-:W-:Y:S01]  /*101f0*/  FMUL.FTZ R52, R35.reuse, R24 ;  /* 0x0000001823347220 */ /* 0x040fe20000410000 */
[----:B------:R-:W-:Y:S02]  /*10200*/  HADD2.F32 R43, -RZ, R44.H0_H0 ;  /* 0x2000002cff2b7230 */ /* 0x000fe40000004100 */
[----:B------:R-:W-:Y:S01]  /*10210*/  FMUL.FTZ R35, R35, R42 ;  /* 0x0000002a23237220 */ /* 0x000fe20000410000 */
[----:B------:R-:W-:Y:S02]  /*10220*/  HADD2.F32 R26, -RZ, R30.H0_H0 ;  /* 0x2000001eff1a7230 */ /* 0x000fe40000004100 */
[C---:B------:R-:W-:Y:S01]  /*10230*/  FMUL.FTZ R49, R6.reuse, R47 ;  /* 0x0000002f06317220 */ /* 0x040fe20000410000 */
[----:B------:R-:W-:Y:S02]  /*10240*/  HADD2.F32 R48, -RZ, R48.H1_H1 ;  /* 0x30000030ff307230 */ /* 0x000fe40000004100 */
[-C--:B------:R-:W-:Y:S01]  /*10250*/  FMUL.FTZ R54, R6, R43.reuse ;  /* 0x0000002b06367220 */ /* 0x080fe20000410000 */
[----:B------:R-:W-:Y:S01]  /*10260*/  FFMA.FTZ R24, R29, R24, R35 ;  /* 0x000000181d187223 */ /* 0x000fe20000010023 */
[----:B------:R-:W-:Y:S01]  /*10270*/  FFMA.FTZ R49, R26, R43, -R49 ;  /* 0x0000002b1a317223 */ /* 0x000fe20000010831 */
[----:B------:R-:W-:Y:S01]  /*10280*/  F2FP.F16.E4M3.UNPACK_B R43, R50 ;  /* 0x00000032ff2b723e */ /* 0x000fe200020006ff */
[----:B------:R-:W-:Y:S01]  /*10290*/  HADD2.F32 R37, -RZ, R37.H1_H1 ;  /* 0x30000025ff257230 */ /* 0x000fe20000004100 */
[----:B------:R-:W-:Y:S01]  /*102a0*/  F2FP.F16.E4M3.UNPACK_B R35, R46 ;  /* 0x0000002eff23723e */ /* 0x000fe200020006ff */
[----:B------:R-:W-:-:S02]  /*102b0*/  HADD2.F32 R44, -RZ, R44.H1_H1 ;  /* 0x3000002cff2c7230 */ /* 0x000fc40000004100 */
[----:B------:R-:W-:Y:S01]  /*102c0*/  FFMA.FTZ R6, R29, R42, -R52 ;  /* 0x0000002a1d067223 */ /* 0x000fe20000010834 */
[----:B------:R-:W-:Y:S01]  /*102d0*/  FFMA.FTZ R54, R26, R47, R54 ;  /* 0x0000002f1a367223 */ /* 0x000fe20000010036 */
[----:B------:R-:W-:Y:S02]  /*102e0*/  HADD2.F32 R30, -RZ, R30.H1_H1 ;  /* 0x3000001eff1e7230 */ /* 0x000fe40000004100 */
[C---:B------:R-:W-:Y:S01]  /*102f0*/  FMUL.FTZ R51, R37.reuse, R48 ;  /* 0x0000003025337220 */ /* 0x040fe20000410000 */
[----:B------:R-:W-:Y:S02]  /*10300*/  HADD2.F32 R47, -RZ, R43.H0_H0 ;  /* 0x2000002bff2f7230 */ /* 0x000fe40000004100 */
[----:B------:R-:W-:Y:S01]  /*10310*/  FMUL.FTZ R37, R37, R44 ;  /* 0x0000002c25257220 */ /* 0x000fe20000410000 */
[----:B------:R-:W-:Y:S01]  /*10320*/  HADD2.F32 R29, -RZ, R39.H0_H0 ;  /* 0x20000027ff1d7230 */ /* 0x000fe20000004100 */
[----:B------:R-:W-:Y:S01]  /*10330*/  F2FP.F16.E4M3.UNPACK_B R50, R50.H1 ;  /* 0x00000032ff32723e */ /* 0x000fe200030006ff */
[----:B------:R-:W-:-:S02]  /*10340*/  HADD2.F32 R42, -RZ, R35.H0_H0 ;  /* 0x20000023ff2a7230 */ /* 0x000fc40000004100 */
[C---:B------:R-:W-:Y:S01]  /*10350*/  FFMA.FTZ R52, R30.reuse, R44, -R51 ;  /* 0x0000002c1e347223 */ /* 0x040fe20000010833 */
[----:B------:R-:W-:Y:S02]  /*10360*/  HADD2.F32 R26, -RZ, R32.H0_H0 ;  /* 0x20000020ff1a7230 */ /* 0x000fe40000004100 */
[C---:B------:R-:W-:Y:S01]  /*10370*/  FMUL.FTZ R53, R29.reuse, R47 ;  /* 0x0000002f1d357220 */ /* 0x040fe20000410000 */
[----:B------:R-:W-:Y:S01]  /*10380*/  FFMA.FTZ R51, R30, R48, R37 ;  /* 0x000000301e337223 */ /* 0x000fe20000010025 */
[----:B------:R-:W-:Y:S01]  /*10390*/  FMUL.FTZ R56, R29, R42 ;  /* 0x0000002a1d387220 */ /* 0x000fe20000410000 */
[----:B------:R-:W-:Y:S01]  /*103a0*/  HADD2.F32 R35, -RZ, R35.H1_H1 ;  /* 0x30000023ff237230 */ /* 0x000fe20000004100 */
[----:B------:R-:W-:Y:S01]  /*103b0*/  F2FP.F16.E4M3.UNPACK_B R46, R46.H1 ;  /* 0x0000002eff2e723e */ /* 0x000fe200030006ff */
[----:B------:R-:W-:Y:S02]  /*103c0*/  HADD2.F32 R43, -RZ, R43.H1_H1 ;  /* 0x3000002bff2b7230 */ /* 0x000fe40000004100 */
[----:B------:R-:W-:Y:S01]  /*103d0*/  FFMA.FTZ R53, R26, R42, -R53 ;  /* 0x0000002a1a357223 */ /* 0x000fe20000010835 */
[----:B------:R-:W-:-:S02]  /*103e0*/  HADD2.F32 R39, -RZ, R39.H1_H1 ;  /* 0x30000027ff277230 */ /* 0x000fc40000004100 */
[----:B------:R-:W-:Y:S01]  /*103f0*/  FFMA.FTZ R56, R26, R47, R56 ;  /* 0x0000002f1a387223 */ /* 0x000fe20000010038 */
[----:B------:R-:W-:Y:S01]  /*10400*/  HADD2.F32 R37, -RZ, R50.H0_H0 ;  /* 0x20000032ff257230 */ /* 0x000fe20000004100 */
[----:B------:R-:W-:Y:S01]  /*10410*/  F2FP.SATFINITE.E4M3.F32.PACK_AB_MERGE_C R49, R52, R49, RZ ;  /* 0x000000313431723e */ /* 0x000fe200048070ff */
[----:B------:R-:W-:Y:S02]  /*10420*/  HADD2.F32 R29, -RZ, R40.H0_H0 ;  /* 0x20000028ff1d7230 */ /* 0x000fe40000004100 */
[C---:B------:R-:W-:Y:S01]  /*10430*/  FMUL.FTZ R47, R39.reuse, R43 ;  /* 0x0000002b272f7220 */ /* 0x040fe20000410000 */
[----:B------:R-:W-:Y:S02]  /*10440*/  HADD2.F32 R30, -RZ, R46.H0_H0 ;  /* 0x2000002eff1e7230 */ /* 0x000fe40000004100 */
[----:B------:R-:W-:Y:S01]  /*10450*/  FMUL.FTZ R42, R39, R35 ;  /* 0x00000023272a7220 */ /* 0x000fe20000410000 */
[----:B------:R-:W-:Y:S02]  /*10460*/  HADD2.F32 R26, -RZ, R33.H0_H0 ;  /* 0x20000021ff1a7230 */ /* 0x000fe40000004100 */
[----:B------:R-:W-:Y:S01]  /*10470*/  FMUL.FTZ R39, R29, R37 ;  /* 0x000000251d277220 */ /* 0x000fe20000410000 */
[----:B------:R-:W-:-:S02]  /*10480*/  HADD2.F32 R32, -RZ, R32.H1_H1 ;  /* 0x30000020ff207230 */ /* 0x000fc40000004100 */
[-C--:B------:R-:W-:Y:S01]  /*10490*/  FMUL.FTZ R44, R29, R30.reuse ;  /* 0x0000001e1d2c7220 */ /* 0x080fe20000410000 */
[----:B------:R-:W-:Y:S02]  /*104a0*/  HADD2.F32 R46, -RZ, R46.H1_H1 ;  /* 0x3000002eff2e7230 */ /* 0x000fe40000004100 */
[----:B------:R-:W-:Y:S01]  /*104b0*/  FFMA.FTZ R55, R26, R30, -R39 ;  /* 0x0000001e1a377223 */ /* 0x000fe20000010827 */
[----:B------:R-:W-:Y:S01]  /*104c0*/  F2FP.F16.E4M3.UNPACK_B R30, R41.H1 ;  /* 0x00000029ff1e723e */ /* 0x000fe200030006ff */
[----:B------:R-:W-:Y:S02]  /*104d0*/  HADD2.F32 R50, -RZ, R50.H1_H1 ;  /* 0x30000032ff327230 */ /* 0x000fe40000004100 */
[C---:B------:R-:W-:Y:S01]  /*104e0*/  FFMA.FTZ R48, R32.reuse, R35, -R47 ;  /* 0x0000002320307223 */ /* 0x040fe2000001082f */
[----:B------:R-:W-:Y:S02]  /*104f0*/  HADD2.F32 R40, -RZ, R40.H1_H1 ;  /* 0x30000028ff287230 */ /* 0x000fe40000004100 */
[----:B------:R-:W-:Y:S01]  /*10500*/  FFMA.FTZ R47, R32, R43, R42 ;  /* 0x0000002b202f7223 */ /* 0x000fe2000001002a */
[----:B------:R-:W-:Y:S01]  /*10510*/  F2FP.F16.E4M3.UNPACK_B R35, R45.H1 ;  /* 0x0000002dff23723e */ /* 0x000fe200030006ff */
[----:B------:R-:W-:-:S02]  /*10520*/  HADD2.F32 R33, -RZ, R33.H1_H1 ;  /* 0x30000021ff217230 */ /* 0x000fc40000004100 */
[----:B------:R-:W-:Y:S01]  /*10530*/  FFMA.FTZ R57, R26, R37, R44 ;  /* 0x000000251a397223 */ /* 0x000fe2000001002c */
[----:B------:R-:W-:Y:S02]  /*10540*/  HADD2.F32 R29, -RZ, R34.H0_H0 ;  /* 0x20000022ff1d7230 */ /* 0x000fe40000004100 */
[C---:B------:R-:W-:Y:S01]  /*10550*/  FMUL.FTZ R42, R40.reuse, R50 ;  /* 0x00000032282a7220 */ /* 0x040fe20000410000 */
[----:B------:R-:W-:Y:S02]  /*10560*/  HADD2.F32 R32, -RZ, R30.H0_H0 ;  /* 0x2000001eff207230 */ /* 0x000fe40000004100 */
[-C--:B------:R-:W-:Y:S01]  /*10570*/  FMUL.FTZ R43, R40, R46.reuse ;  /* 0x0000002e282b7220 */ /* 0x080fe20000410000 */
[----:B------:R-:W-:Y:S02]  /*10580*/  HADD2.F32 R37, -RZ, R35.H0_H0 ;  /* 0x20000023ff257230 */ /* 0x000fe40000004100 */
[----:B------:R-:W-:Y:S01]  /*10590*/  FFMA.FTZ R58, R33, R46, -R42 ;  /* 0x0000002e213a7223 */ /* 0x000fe2000001082a */
[----:B------:R-:W-:-:S02]  /*105a0*/  HADD2.F32 R26, -RZ, R28.H0_H0 ;  /* 0x2000001cff1a7230 */ /* 0x000fc40000004100 */
[----:B------:R-:W-:Y:S01]  /*105b0*/  FMUL.FTZ R40, R29, R32 ;  /* 0x000000201d287220 */ /* 0x000fe20000410000 */
[----:B------:R-:W-:Y:S01]  /*105c0*/  FFMA.FTZ R50, R33, R50, R43 ;  /* 0x0000003221327223 */ /* 0x000fe2000001002b */
[----:B------:R-:W-:Y:S01]  /*105d0*/  HADD2.F32 R35, -RZ, R35.H1_H1 ;  /* 0x30000023ff237230 */ /* 0x000fe20000004100 */
[----:B------:R-:W-:Y:S01]  /*105e0*/  F2FP.F16.E4M3.UNPACK_B R45, R45 ;  /* 0x0000002dff2d723e */ /* 0x000fe200020006ff */
[----:B------:R-:W-:Y:S02]  /*105f0*/  HADD2.F32 R34, -RZ, R34.H1_H1 ;  /* 0x30000022ff227230 */ /* 0x000fe40000004100 */
[-C--:B------:R-:W-:Y:S01]  /*10600*/  FMUL.FTZ R39, R29, R37.reuse ;  /* 0x000000251d277220 */ /* 0x080fe20000410000 */
[----:B------:R-:W-:Y:S02]  /*10610*/  HADD2.F32 R33, -RZ, R30.H1_H1 ;  /* 0x3000001eff217230 */ /* 0x000fe40000004100 */
[----:B------:R-:W-:Y:S01]  /*10620*/  FFMA.FTZ R42, R26, R37, R40 ;  /* 0x000000251a2a7223 */ /* 0x000fe20000010028 */
[----:B------:R-:W-:-:S02]  /*10630*/  HADD2.F32 R28, -RZ, R28.H1_H1 ;  /* 0x3000001cff1c7230 */ /* 0x000fc40000004100 */
[C---:B------:R-:W-:Y:S01]  /*10640*/  FMUL.FTZ R37, R34.reuse, R35 ;  /* 0x0000002322257220 */ /* 0x040fe20000410000 */
[----:B------:R-:W-:Y:S01]  /*10650*/  F2FP.F16.E4M3.UNPACK_B R41, R41 ;  /* 0x00000029ff29723e */ /* 0x000fe200020006ff */
[-C--:B------:R-:W-:Y:S01]  /*10660*/  FMUL.FTZ R34, R34, R33.reuse ;  /* 0x0000002122227220 */ /* 0x080fe20000410000 */
[----:B------:R-:W-:Y:S02]  /*10670*/  HADD2.F32 R30, -RZ, R45.H0_H0 ;  /* 0x2000002dff1e7230 */ /* 0x000fe40000004100 */
[----:B------:R-:W-:Y:S01]  /*10680*/  FFMA.FTZ R39, R26, R32, -R39 ;  /* 0x000000201a277223 */ /* 0x000fe20000010827 */
[----:B------:R-:W-:Y:S02]  /*10690*/  HADD2.F32 R29, -RZ, R27.H0_H0 ;  /* 0x2000001bff1d7230 */ /* 0x000fe40000004100 */
[C---:B------:R-:W-:Y:S01]  /*106a0*/  FFMA.FTZ R44, R28.reuse, R33, -R37 ;  /* 0x000000211c2c7223 */ /* 0x040fe20000010825 */
[----:B------:R-:W-:Y:S01]  /*106b0*/  FFMA.FTZ R43, R28, R35, R34 ;  /* 0x000000231c2b7223 */ /* 0x000fe20000010022 */
[----:B------:R-:W-:Y:S01]  /*106c0*/  HADD2.F32 R28, -RZ, R41.H0_H0 ;  /* 0x20000029ff1c7230 */ /* 0x000fe20000004100 */
[----:B------:R-:W-:Y:S01]  /*106d0*/  F2FP.SATFINITE.E4M3.F32.PACK_AB_MERGE_C R51, R51, R54, RZ ;  /* 0x000000363333723e */ /* 0x000fe200048070ff */
[----:B------:R-:W-:-:S02]  /*106e0*/  HADD2.F32 R26, -RZ, R7.H0_H0 ;  /* 0x20000007ff1a7230 */ /* 0x000fc40000004100 */
[C---:B------:R-:W-:Y:S01]  /*106f0*/  FMUL.FTZ R33, R29.reuse, R30 ;  /* 0x0000001e1d217220 */ /* 0x040fe20000410000 */
[----:B------:R-:W-:Y:S02]  /*10700*/  HADD2.F32 R32, -RZ, R45.H1_H1 ;  /* 0x3000002dff207230 */ /* 0x000fe40000004100 */
[-C--:B------:R-:W-:Y:S01]  /*10710*/  FMUL.FTZ R29, R29, R28.reuse ;  /* 0x0000001c1d1d7220 */ /* 0x080fe20000410000 */
[----:B------:R-:W-:Y:S02]  /*10720*/  HADD2.F32 R27, -RZ, R27.H1_H1 ;  /* 0x3000001bff1b7230 */ /* 0x000fe40000004100 */
[C---:B------:R-:W-:Y:S01]  /*10730*/  FFMA.FTZ R34, R26.reuse, R28, -R33 ;  /* 0x0000001c1a227223 */ /* 0x040fe20000010821 */
[----:B------:R-:W-:Y:S01]  /*10740*/  HADD2.F32 R28, -RZ, R41.H1_H1 ;  /* 0x30000029ff1c7230 */ /* 0x000fe20000004100 */
[----:B------:R-:W-:Y:S01]  /*10750*/  F2FP.F16.E4M3.UNPACK_B R33, R21.H1 ;  /* 0x00000015ff21723e */ /* 0x000fe200030006ff */
[----:B------:R-:W-:Y:S02]  /*10760*/  HADD2.F32 R7, -RZ, R7.H1_H1 ;  /* 0x30000007ff077230 */ /* 0x000fe40000004100 */
[C---:B------:R-:W-:Y:S01]  /*10770*/  FMUL.FTZ R40, R27.reuse, R32 ;  /* 0x000000201b287220 */ /* 0x040fe20000410000 */
[----:B------:R-:W-:Y:S01]  /*10780*/  FFMA.FTZ R30, R26, R30, R29 ;  /* 0x0000001e1a1e7223 */ /* 0x000fe2000001001d */
[----:B------:R-:W-:Y:S01]  /*10790*/  F2FP.F16.E4M3.UNPACK_B R29, R20.H1 ;  /* 0x00000014ff1d723e */ /* 0x000fe200030006ff */
[-C--:B------:R-:W-:Y:S01]  /*107a0*/  FMUL.FTZ R27, R27, R28.reuse ;  /* 0x0000001c1b1b7220 */ /* 0x080fe20000410000 */
[----:B------:R-:W-:Y:S01]  /*107b0*/  FFMA.FTZ R35, R7, R28, -R40 ;  /* 0x0000001c07237223 */ /* 0x000fe20000010828 */
[----:B------:R-:W-:Y:S01]  /*107c0*/  HADD2.F32 R28, -RZ, R33.H0_H0 ;  /* 0x20000021ff1c7230 */ /* 0x000fe20000004100 */
[----:B------:R-:W-:Y:S01]  /*107d0*/  F2FP.F16.E4M3.UNPACK_B R20, R20 ;  /* 0x00000014ff14723e */ /* 0x000fe200020006ff */
[----:B------:R-:W-:-:S02]  /*107e0*/  HADD2.F32 R26, -RZ, R38.H0_H0 ;  /* 0x20000026ff1a7230 */ /* 0x000fc40000004100 */
[----:B------:R-:W-:Y:S01]  /*107f0*/  FFMA.FTZ R37, R7, R32, R27 ;  /* 0x0000002007257223 */ /* 0x000fe2000001001b */
[----:B------:R-:W-:Y:S01]  /*10800*/  HADD2.F32 R27, -RZ, R29.H0_H0 ;  /* 0x2000001dff1b7230 */ /* 0x000fe20000004100 */
[----:B------:R-:W-:Y:S01]  /*10810*/  F2FP.SATFINITE.E4M3.F32.PACK_AB_MERGE_C R42, R43, R42, RZ ;  /* 0x0000002a2b2a723e */ /* 0x000fe200048070ff */
[----:B------:R-:W-:Y:S02]  /*10820*/  HADD2.F32 R7, -RZ, R31.H0_H0 ;  /* 0x2000001fff077230 */ /* 0x000fe40000004100 */
[C---:B------:R-:W-:Y:S01]  /*10830*/  FMUL.FTZ R32, R26.reuse, R28 ;  /* 0x0000001c1a207220 */ /* 0x040fe20000410000 */
[----:B------:R-:W-:Y:S02]  /*10840*/  HADD2.F32 R29, -RZ, R29.H1_H1 ;  /* 0x3000001dff1d7230 */ /* 0x000fe40000004100 */
[-C--:B------:R-:W-:Y:S01]  /*10850*/  FMUL.FTZ R26, R26, R27.reuse ;  /* 0x0000001b1a1a7220 */ /* 0x080fe20000410000 */
[----:B------:R-:W-:Y:S02]  /*10860*/  HADD2.F32 R33, -RZ, R33.H1_H1 ;  /* 0x30000021ff217230 */ /* 0x000fe40000004100 */
[----:B------:R-:W-:Y:S01]  /*10870*/  FFMA.FTZ R40, R7, R27, -R32 ;  /* 0x0000001b07287223 */ /* 0x000fe20000010820 */
[----:B------:R-:W-:Y:S01]  /*10880*/  HADD2.F32 R38, -RZ, R38.H1_H1 ;  /* 0x30000026ff267230 */ /* 0x000fe20000004100 */
[----:B------:R-:W-:Y:S01]  /*10890*/  F2FP.F16.E4M3.UNPACK_B R27, R21 ;  /* 0x00000015ff1b723e */ /* 0x000fe200020006ff */
[----:B------:R-:W-:Y:S01]  /*108a0*/  HADD2.F32 R31, -RZ, R31.H1_H1 ;  /* 0x3000001fff1f7230 */ /* 0x000fe20000004100 */
[----:B------:R-:W-:Y:S01]  /*108b0*/  F2FP.SATFINITE.E4M3.F32.PACK_AB_MERGE_C R5, R6, R5, R49 ;  /* 0x000000050605723e */ /* 0x000fe20004807031 */
[----:B------:R-:W-:-:S02]  /*108c0*/  HADD2.F32 R21, -RZ, R20.H0_H0 ;  /* 0x20000014ff157230 */ /* 0x000fc40000004100 */
[C---:B------:R-:W-:Y:S01]  /*108d0*/  FMUL.FTZ R32, R38.reuse, R33 ;  /* 0x0000002126207220 */ /* 0x040fe20000410000 */
[-C--:B------:R-:W-:Y:S01]  /*108e0*/  FMUL.FTZ R46, R38, R29.reuse ;  /* 0x0000001d262e7220 */ /* 0x080fe20000410000 */
[----:B------:R-:W-:Y:S01]  /*108f0*/  FFMA.FTZ R38, R7, R28, R26 ;  /* 0x0000001c07267223 */ /* 0x000fe2000001001a */
[----:B------:R-:W-:Y:S02]  /*10900*/  HADD2.F32 R26, -RZ, R20.H1_H1 ;  /* 0x30000014ff1a7230 */ /* 0x000fe40000004100 */
[C---:B------:R-:W-:Y:S01]  /*10910*/  FFMA.FTZ R41, R31.reuse, R29, -R32 ;  /* 0x0000001d1f297223 */ /* 0x040fe20000010820 */
[--C-:B------:R-:W-:Y:S02]  /*10920*/  HADD2.F32 R28, -RZ, R27.reuse.H0_H0 ;  /* 0x2000001bff1c7230 */ /* 0x100fe40000004100 */
[----:B------:R-:W-:Y:S01]  /*10930*/  FFMA.FTZ R31, R31, R33, R46 ;  /* 0x000000211f1f7223 */ /* 0x000fe2000001002e */
[--C-:B------:R-:W-:Y:S01]  /*10940*/  HADD2.F32 R7, -RZ, R4.reuse.H0_H0 ;  /* 0x20000004ff077230 */ /* 0x100fe20000004100 */
[----:B------:R-:W-:Y:S01]  /*10950*/  F2FP.SATFINITE.E4M3.F32.PACK_AB_MERGE_C R25, R24, R25, R51 ;  /* 0x000000191819723e */ /* 0x000fe20004807033 */
[----:B------:R-:W-:Y:S01]  /*10960*/  HADD2.F32 R27, -RZ, R27.H1_H1 ;  /* 0x3000001bff1b7230 */ /* 0x000fe20000004100 */
[----:B------:R-:W-:Y:S01]  /*10970*/  F2FP.SATFINITE.E4M3.F32.PACK_AB_MERGE_C R40, R41, R40, RZ ;  /* 0x000000282928723e */ /* 0x000fe200048070ff */
[----:B------:R-:W-:-:S02]  /*10980*/  HADD2.F32 R20, -RZ, R4.H1_H1 ;  /* 0x30000004ff147230 */ /* 0x000fc40000004100 */
[C---:B------:R-:W-:Y:S01]  /*10990*/  FMUL.FTZ R29, R7.reuse, R28 ;  /* 0x0000001c071d7220 */ /* 0x040fe20000410000 */
[--C-:B------:R-:W-:Y:S02]  /*109a0*/  HADD2.F32 R4, -RZ, R3.reuse.H0_H0 ;  /* 0x20000003ff047230 */ /* 0x100fe40000004100 */
[----:B------:R-:W-:Y:S01]  /*109b0*/  FMUL.FTZ R7, R7, R21 ;  /* 0x0000001507077220 */ /* 0x000fe20000410000 */
        /* <DEDUP_REMOVED lines=14> */
[----:B------:R-:W-:Y:S02]  /*10aa0*/  F2FP.SATFINITE.E4M3.F32.PACK_AB_MERGE_C R27, R47, R56, R27 ;  /* 0x000000382f1b723e */ /* 0x000fe4000480701b */
[----:B------:R-:W-:Y:S01]  /*10ab0*/  F2FP.SATFINITE.E4M3.F32.PACK_AB_MERGE_C R24, R37, R30, R42 ;  /* 0x0000001e2518723e */ /* 0x000fe2000480702a */
[----:B------:R3:W-:Y:S01]  /*10ac0*/  STS.128 [R223+0x18000], R4 ;  /* 0x01800004df007388 */ /* 0x0007e20000000c00 */
[----:B------:R-:W-:-:S05]  /*10ad0*/  F2FP.SATFINITE.E4M3.F32.PACK_AB_MERGE_C R26, R3, R28, R26 ;  /* 0x0000001c031a723e */ /* 0x000fca000480701a */
[----:B------:R3:W-:Y:S02]  /*10ae0*/  STS.128 [R0+0x18000], R24 ;  /* 0x0180001800007388 */ /* 0x0007e40000000c00 */
.L_x_1853:
[----:B------:R-:W-:Y:S05]  /*10af0*/  BSYNC B1 ;  /* 0x0000000000017941 */ /* 0x000fea0003800000 */
.L_x_1852:
[----:B------:R-:W-:Y:S05]  /*10b00*/  @P0 BRA `(.L_x_1837) ;  /* 0x0000000c00e00947 */ /* 0x000fea0003800000 */
[----:B-123--:R-:W2:Y:S01]  /*10b10*/  LDL R24, [R1+0xc] ;  /* 0x00000c0001187983 */ /* 0x00eea20000100800 */
[----:B-----5:R-:W-:Y:S02]  /*10b20*/  SHF.R.U32.HI R3, RZ, 0x8, R12 ;  /* 0x00000008ff037819 */ /* 0x020fe4000001160c */
[----:B------:R-:W-:Y:S02]  /*10b30*/  LOP3.LUT R0, R12, 0xff, RZ, 0xc0, !PT ;  /* 0x000000ff0c007812 */ /* 0x000fe400078ec0ff */
[----:B------:R-:W-:Y:S02]  /*10b40*/  SHF.R.U32.HI R7, RZ, 0x8, R14 ;  /* 0x00000008ff077819 */ /* 0x000fe4000001160e */
[----:B------:R-:W-:Y:S02]  /*10b50*/  LOP3.LUT R3, R3, 0xff, RZ, 0xc0, !PT ;  /* 0x000000ff03037812 */ /* 0x000fe400078ec0ff */
[----:B------:R-:W-:Y:S02]  /*10b60*/  LEA.HI R59, R59, R214, RZ, 0x1c ;  /* 0x000000d63b3b7211 */ /* 0x000fe400078fe0ff */
[----:B------:R-:W-:-:S02]  /*10b70*/  LOP3.LUT R6, R14, 0xff, RZ, 0xc0, !PT ;  /* 0x000000ff0e067812 */ /* 0x000fc400078ec0ff */
[----:B------:R-:W-:Y:S02]  /*10b80*/  LOP3.LUT R7, R7, 0xff, RZ, 0xc0, !PT ;  /* 0x000000ff07077812 */ /* 0x000fe400078ec0ff */
[----:B------:R-:W-:Y:S02]  /*10b90*/  PRMT R21, R3, 0x7604, R0 ;  /* 0x0000760403157816 */ /* 0x000fe40000000000 */
[----:B------:R-:W-:Y:S02]  /*10ba0*/  SHF.R.S32.HI R0, RZ, 0x1f, R59 ;  /* 0x0000001fff007819 */ /* 0x000fe4000001143b */
[----:B------:R-:W-:Y:S02]  /*10bb0*/  SHF.R.U32.HI R5, RZ, 0x8, R13 ;  /* 0x00000008ff057819 */ /* 0x000fe4000001160d */
[----:B------:R-:W-:Y:S02]  /*10bc0*/  PRMT R29, R7, 0x7604, R6 ;  /* 0x00007604071d7816 */ /* 0x000fe40000000006 */
[----:B------:R-:W-:Y:S01]  /*10bd0*/  LEA.HI R7, R0, R59, RZ, 0x3 ;  /* 0x0000003b00077211 */ /* 0x000fe200078f18ff */
[----:B------:R-:W-:Y:S01]  /*10be0*/  IMAD.SHL.U32 R59, R59, 0x10, RZ ;  /* 0x000000103b3b7824 */ /* 0x000fe200078e00ff */
[----:B------:R-:W-:-:S02]  /*10bf0*/  LOP3.LUT R4, R13, 0xff, RZ, 0xc0, !PT ;  /* 0x000000ff0d047812 */ /* 0x000fc400078ec0ff */
[----:B------:R-:W-:Y:S01]  /*10c00*/  LOP3.LUT R5, R5, 0xff, RZ, 0xc0, !PT ;  /* 0x000000ff05057812 */ /* 0x000fe200078ec0ff */
[----:B------:R-:W-:Y:S01]  /*10c10*/  IMAD.SHL.U32 R7, R7, 0x800, RZ ;  /* 0x0000080007077824 */ /* 0x000fe200078e00ff */
[----:B------:R-:W-:Y:S02]  /*10c20*/  LOP3.LUT R0, R228, 0x70, R59, 0xf8, !PT ;  /* 0x00000070e4007812 */ /* 0x000fe400078ef83b */
[----:B------:R-:W-:Y:S02]  /*10c30*/  PRMT R20, R5, 0x7604, R4 ;  /* 0x0000760405147816 */ /* 0x000fe40000000004 */
[----:B------:R-:W-:Y:S02]  /*10c40*/  SHF.R.U32.HI R4, RZ, 0x8, R15 ;  /* 0x00000008ff047819 */ /* 0x000fe4000001160f */
[----:B0-----:R-:W-:Y:S02]  /*10c50*/  SHF.R.U32.HI R25, RZ, 0x3, R228 ;  /* 0x00000003ff197819 */ /* 0x001fe400000116e4 */
[----:B------:R-:W-:-:S02]  /*10c60*/  LOP3.LUT R3, R15, 0xff, RZ, 0xc0, !PT ;  /* 0x000000ff0f037812 */ /* 0x000fc400078ec0ff */
[----:B------:R-:W-:Y:S02]  /*10c70*/  LOP3.LUT R4, R4, 0xff, RZ, 0xc0, !PT ;  /* 0x000000ff04047812 */ /* 0x000fe400078ec0ff */
[----:B------:R-:W-:Y:S02]  /*10c80*/  LOP3.LUT R0, R0, R25, RZ, 0x3c, !PT ;  /* 0x0000001900007212 */ /* 0x000fe400078e3cff */
[----:B------:R-:W-:Y:S02]  /*10c90*/  LOP3.LUT R25, R7, 0xffffc000, RZ, 0xc0, !PT ;  /* 0xffffc00007197812 */ /* 0x000fe400078ec0ff */
[----:B------:R-:W-:Y:S02]  /*10ca0*/  SHF.R.U32.HI R6, RZ, 0x8, R8 ;  /* 0x00000008ff067819 */ /* 0x000fe40000011608 */
[----:B------:R-:W-:Y:S02]  /*10cb0*/  PRMT R28, R4, 0x7604, R3 ;  /* 0x00007604041c7816 */ /* 0x000fe40000000003 */
[----:B------:R-:W-:-:S02]  /*10cc0*/  LOP3.LUT R5, R8, 0xff, RZ, 0xc0, !PT ;  /* 0x000000ff08057812 */ /* 0x000fc400078ec0ff */
[----:B------:R-:W-:Y:S02]  /*10cd0*/  LOP3.LUT R6, R6, 0xff, RZ, 0xc0, !PT ;  /* 0x000000ff06067812 */ /* 0x000fe400078ec0ff */
[----:B------:R-:W-:Y:S02]  /*10ce0*/  SHF.R.U32.HI R32, RZ, 0x8, R10 ;  /* 0x00000008ff207819 */ /* 0x000fe4000001160a */
[----:B------:R-:W-:Y:S02]  /*10cf0*/  PRMT R35, R6, 0x7604, R5 ;  /* 0x0000760406237816 */ /* 0x000fe40000000005 */
[----:B------:R-:W0:Y:S01]  /*10d00*/  LDS.128 R4, [R222+0x18000] ;  /* 0x01800000de047984 */ /* 0x000e220000000c00 */
[----:B------:R-:W-:Y:S02]  /*10d10*/  LOP3.LUT R30, R9, 0xff, RZ, 0xc0, !PT ;  /* 0x000000ff091e7812 */ /* 0x000fe400078ec0ff */
[----:B------:R-:W-:Y:S02]  /*10d20*/  LOP3.LUT R31, R10, 0xff, RZ, 0xc0, !PT ;  /* 0x000000ff0a1f7812 */ /* 0x000fe400078ec0ff */
[----:B------:R-:W-:-:S02]  /*10d30*/  LOP3.LUT R32, R32, 0xff, RZ, 0xc0, !PT ;  /* 0x000000ff20207812 */ /* 0x000fc400078ec0ff */
[----:B------:R-:W-:Y:S02]  /*10d40*/  SHF.R.U32.HI R34, RZ, 0x8, R11 ;  /* 0x00000008ff227819 */ /* 0x000fe4000001160b */
[----:B------:R-:W-:Y:S02]  /*10d50*/  SHF.R.U32.HI R37, RZ, 0x10, R9 ;  /* 0x00000010ff257819 */ /* 0x000fe40000011609 */
[----:B------:R-:W-:Y:S02]  /*10d60*/  PRMT R39, R32, 0x7604, R31 ;  /* 0x0000760420277816 */ /* 0x000fe4000000001f */
[----:B------:R-:W-:Y:S01]  /*10d70*/  SHF.R.U32.HI R41, RZ, 0x10, R11 ;  /* 0x00000010ff297819 */ /* 0x000fe2000001160b */
[----:B------:R-:W-:Y:S01]  /*10d80*/  IMAD.U32 R37, R37, 0x10000, RZ ;  /* 0x0001000025257824 */ /* 0x000fe200078e00ff */
[----:B------:R-:W-:Y:S02]  /*10d90*/  SHF.R.U32.HI R31, RZ, 0x10, R15 ;  /* 0x00000010ff1f7819 */ /* 0x000fe4000001160f */
[----:B------:R-:W-:Y:S01]  /*10da0*/  LOP3.LUT R33, R11, 0xff, RZ, 0xc0, !PT ;  /* 0x000000ff0b217812 */ /* 0x000fe200078ec0ff */
[----:B------:R-:W-:Y:S01]  /*10db0*/  IMAD.U32 R41, R41, 0x10000, RZ ;  /* 0x0001000029297824 */ /* 0x000fe200078e00ff */
[----:B------:R-:W-:Y:S01]  /*10dc0*/  LOP3.LUT R34, R34, 0xff, RZ, 0xc0, !PT ;  /* 0x000000ff22227812 */ /* 0x000fe200078ec0ff */
[----:B------:R-:W-:Y:S01]  /*10dd0*/  IMAD.U32 R31, R31, 0x10000, RZ ;  /* 0x000100001f1f7824 */ /* 0x000fe200078e00ff */
        /* <DEDUP_REMOVED lines=10> */
[----:B0-----:R-:W-:Y:S02]  /*10e80*/  F2FP.F16.E4M3.UNPACK_B R12, R7 ;  /* 0x00000007ff0c723e */ /* 0x001fe400020006ff */
[----:B------:R-:W-:Y:S02]  /*10e90*/  F2FP.F16.E4M3.UNPACK_B R11, R6.H1 ;  /* 0x00000006ff0b723e */ /* 0x000fe400030006ff */
[----:B------:R-:W-:-:S02]  /*10ea0*/  LOP3.LUT R35, R35, 0xff000000, R8, 0xf8, !PT ;  /* 0xff00000023237812 */ /* 0x000fc400078ef808 */
[----:B------:R-:W-:Y:S02]  /*10eb0*/  LOP3.LUT R40, R39, 0xff000000, R10, 0xf8, !PT ;  /* 0xff00000027287812 */ /* 0x000fe400078ef80a */
[-C--:B------:R-:W-:Y:S02]  /*10ec0*/  F2FP.F16.E4M3.UNPACK_B R8, R5.reuse ;  /* 0x00000005ff08723e */ /* 0x080fe400020006ff */
[----:B------:R-:W-:Y:S02]  /*10ed0*/  F2FP.F16.E4M3.UNPACK_B R10, R5.H1 ;  /* 0x00000005ff0a723e */ /* 0x000fe400030006ff */
[----:B------:R-:W-:Y:S02]  /*10ee0*/  LOP3.LUT R32, R31, 0xff000000, R14, 0xf8, !PT ;  /* 0xff0000001f207812 */ /* 0x000fe400078ef80e */
[----:B--2---:R-:W-:Y:S02]  /*10ef0*/  IADD3 R3, R0, R25, R24 ;  /* 0x0000001900037210 */ /* 0x004fe40007ffe018 */
[----:B------:R-:W-:-:S02]  /*10f00*/  SHF.R.U32.HI R24, RZ, 0x8, R9 ;  /* 0x00000008ff187819 */ /* 0x000fc40000011609 */
[----:B------:R-:W-:Y:S02]  /*10f10*/  IADD3 R0, R184, R3, RZ ;  /* 0x00000003b8007210 */ /* 0x000fe40007ffe0ff */
[----:B------:R-:W-:-:S03]  /*10f20*/  LOP3.LUT R3, R24, 0xff, RZ, 0xc0, !PT ;  /* 0x000000ff18037812 */ /* 0x000fc600078ec0ff */
[----:B------:R-:W0:Y:S01]  /*10f30*/  LDS.128 R24, [R0+0x18000] ;  /* 0x0180000000187984 */ /* 0x000e220000000c00 */
[----:B------:R-:W-:Y:S02]  /*10f40*/  PRMT R30, R3, 0x7604, R30 ;  /* 0x00007604031e7816 */ /* 0x000fe4000000001e */
[----:B------:R-:W-:Y:S02]  /*10f50*/  SHF.R.U32.HI R3, RZ, 0x10, R13 ;  /* 0x00000010ff037819 */ /* 0x000fe4000001160d */
[----:B------:R-:W-:-:S03]  /*10f60*/  LOP3.LUT R37, R30, 0xff0000, R37, 0xf8, !PT ;  /* 0x00ff00001e257812 */ /* 0x000fc600078ef825 */
[----:B------:R-:W-:Y:S01]  /*10f70*/  IMAD.U32 R3, R3, 0x10000, RZ ;  /* 0x0001000003037824 */ /* 0x000fe200078e00ff */
[----:B------:R-:W-:Y:S01]  /*10f80*/  LOP3.LUT R37, R37, 0xff000000, R9, 0xf8, !PT ;  /* 0xff00000025257812 */ /* 0x000fe200078ef809 */
[--C-:B------:R-:W-:Y:S02]  /*10f90*/  HADD2.F32 R9, -RZ, R8.reuse.H0_H0 ;  /* 0x20000008ff097230 */ /* 0x100fe40000004100 */
[----:B------:R-:W-:Y:S01]  /*10fa0*/  HADD2.F32 R8, -RZ, R8.H1_H1 ;  /* 0x30000008ff087230 */ /* 0x000fe20000004100 */
[----:B------:R-:W-:Y:S02]  /*10fb0*/  LOP3.LUT R3, R20, 0xff0000, R3, 0xf8, !PT ;  /* 0x00ff000014037812 */ /* 0x000fe400078ef803 */
[----:B------:R-:W-:Y:S02]  /*10fc0*/  F2FP.F16.E4M3.UNPACK_B R33, R37 ;  /* 0x00000025ff21723e */ /* 0x000fe400020006ff */
[----:B------:R-:W-:Y:S02]  /*10fd0*/  LOP3.LUT R20, R3, 0xff000000, R13, 0xf8, !PT ;  /* 0xff00000003147812 */ /* 0x000fe400078ef80d */
[----:B------:R-:W-:Y:S01]  /*10fe0*/  F2FP.F16.E4M3.UNPACK_B R13, R7.H1 ;  /* 0x00000007ff0d723e */ /* 0x000fe200030006ff */
[----:B------:R-:W-:Y:S01]  /*10ff0*/  HADD2.F32 R38, -RZ, R33.H0_H0 ;  /* 0x20000021ff267230 */ /* 0x000fe20000004100 */
[----:B------:R-:W-:-:S02]  /*11000*/  F2FP.F16.E4M3.UNPACK_B R7, R6 ;  /* 0x00000006ff07723e */ /* 0x000fc400020006ff */
[----:B------:R-:W-:Y:S02]  /*11010*/  F2FP.F16.E4M3.UNPACK_B R15, R20 ;  /* 0x00000014ff0f723e */ /* 0x000fe400020006ff */
[----:B------:R-:W-:Y:S02]  /*11020*/  F2FP.F16.E4M3.UNPACK_B R37, R37.H1 ;  /* 0x00000025ff25723e */ /* 0x000fe400030006ff */
[-C--:B------:R-:W-:Y:S01]  /*11030*/  F2FP.F16.E4M3.UNPACK_B R3, R4.reuse ;  /* 0x00000004ff03723e */ /* 0x080fe200020006ff */
[----:B------:R-:W-:Y:S01]  /*11040*/  HADD2.F32 R30, -RZ, R15.H0_H0 ;  /* 0x2000000fff1e7230 */ /* 0x000fe20000004100 */
[----:B------:R-:W-:Y:S01]  /*11050*/  F2FP.F16.E4M3.UNPACK_B R4, R4.H1 ;  /* 0x00000004ff04723e */ /* 0x000fe200030006ff */
[--C-:B------:R-:W-:Y:S02]  /*11060*/  HADD2.F32 R39, -RZ, R37.reuse.H0_H0 ;  /* 0x20000025ff277230 */ /* 0x100fe40000004100 */
[----:B------:R-:W-:Y:S01]  /*11070*/  HADD2.F32 R37, -RZ, R37.H1_H1 ;  /* 0x30000025ff257230 */ /* 0x000fe20000004100 */
[----:B0-----:R-:W-:-:S02]  /*11080*/  F2FP.F16.E4M3.UNPACK_B R6, R25 ;  /* 0x00000019ff06723e */ /* 0x001fc400020006ff */
[----:B------:R-:W-:Y:S02]  /*11090*/  F2FP.F16.E4M3.UNPACK_B R25, R25.H1 ;  /* 0x00000019ff19723e */ /* 0x000fe400030006ff */
[-C--:B------:R-:W-:Y:S01]  /*110a0*/  F2FP.F16.E4M3.UNPACK_B R28, R27.reuse ;  /* 0x0000001bff1c723e */ /* 0x080fe200020006ff */
[----:B------:R-:W-:Y:S01]  /*110b0*/  HADD2.F32 R5, -RZ, R6.H0_H0 ;  /* 0x20000006ff057230 */ /* 0x000fe20000004100 */
[----:B------:R-:W-:Y:S02]  /*110c0*/  F2FP.F16.E4M3.UNPACK_B R27, R27.H1 ;  /* 0x0000001bff1b723e */ /* 0x000fe400030006ff */
[----:B------:R-:W-:Y:S02]  /*110d0*/  F2FP.F16.E4M3.UNPACK_B R14, R24 ;  /* 0x00000018ff0e723e */ /* 0x000fe400020006ff */
[C---:B------:R-:W-:Y:S01]  /*110e0*/  FMUL.FTZ R42, R5.reuse, R38 ;  /* 0x00000026052a7220 */ /* 0x040fe20000410000 */
[----:B------:R-:W-:Y:S01]  /*110f0*/  FMUL.FTZ R31, R5, R30 ;  /* 0x0000001e051f7220 */ /* 0x000fe20000410000 */
[----:B------:R-:W-:-:S02]  /*11100*/  F2FP.F16.E4M3.UNPACK_B R24, R24.H1 ;  /* 0x00000018ff18723e */ /* 0x000fc400030006ff */
[C---:B------:R-:W-:Y:S01]  /*11110*/  FFMA.FTZ R5, R9.reuse, R30, -R42 ;  /* 0x0000001e09057223 */ /* 0x040fe2000001082a */
[----:B------:R-:W-:Y:S01]  /*11120*/  F2FP.F16.E4M3.UNPACK_B R30, R20.H1 ;  /* 0x00000014ff1e723e */ /* 0x000fe200030006ff */
[----:B------:R-:W-:Y:S01]  /*11130*/  FFMA.FTZ R9, R9, R38, R31 ;  /* 0x0000002609097223 */ /* 0x000fe2000001001f */
[----:B------:R-:W-:Y:S01]  /*11140*/  HADD2.F32 R38, -RZ, R33.H1_H1 ;  /* 0x30000021ff267230 */ /* 0x000fe20000004100 */
[-C--:B------:R-:W-:Y:S01]  /*11150*/  F2FP.F16.E4M3.UNPACK_B R21, R26.reuse ;  /* 0x0000001aff15723e */ /* 0x080fe200020006ff */
[----:B------:R-:W-:Y:S01]  /*11160*/  HADD2.F32 R20, -RZ, R25.H0_H0 ;  /* 0x20000019ff147230 */ /* 0x000fe20000004100 */
[----:B------:R-:W-:Y:S01]  /*11170*/  F2FP.F16.E4M3.UNPACK_B R26, R26.H1 ;  /* 0x0000001aff1a723e */ /* 0x000fe200030006ff */
[----:B------:R-:W-:Y:S02]  /*11180*/  HADD2.F32 R33, -RZ, R30.H0_H0 ;  /* 0x2000001eff217230 */ /* 0x000fe40000004100 */
[----:B------:R-:W-:Y:S02]  /*11190*/  HADD2.F32 R31, -RZ, R15.H1_H1 ;  /* 0x3000000fff1f7230 */ /* 0x000fe40000004100 */
[----:B------:R-:W-:Y:S01]  /*111a0*/  FMUL.FTZ R45, R20, R39 ;  /* 0x00000027142d7220 */ /* 0x000fe20000410000 */
[----:B------:R-:W-:-:S02]  /*111b0*/  HADD2.F32 R15, -RZ, R6.H1_H1 ;  /* 0x30000006ff0f7230 */ /* 0x000fc40000004100 */
[----:B------:R-:W-:Y:S01]  /*111c0*/  FMUL.FTZ R20, R20, R33 ;  /* 0x0000002114147220 */ /* 0x000fe20000410000 */
[----:B------:R-:W-:Y:S02]  /*111d0*/  HADD2.F32 R6, -RZ, R10.H0_H0 ;  /* 0x2000000aff067230 */ /* 0x000fe40000004100 */
[----:B------:R-:W-:Y:S02]  /*111e0*/  HADD2.F32 R30, -RZ, R30.H1_H1 ;  /* 0x3000001eff1e7230 */ /* 0x000fe40000004100 */
[CC--:B------:R-:W-:Y:S01]  /*111f0*/  FMUL.FTZ R43, R15.reuse, R38.reuse ;  /* 0x000000260f2b7220 */ /* 0x0c0fe20000410000 */
[----:B------:R-:W-:Y:S01]  /*11200*/  FMUL.FTZ R15, R15, R31 ;  /* 0x0000001f0f0f7220 */ /* 0x000fe20000410000 */
[----:B------:R-:W-:Y:S01]  /*11210*/  FFMA.FTZ R39, R6, R39, R20 ;  /* 0x0000002706277223 */ /* 0x000fe20000010014 */
[----:B------:R-:W-:Y:S01]  /*11220*/  F2FP.F16.E4M3.UNPACK_B R20, R41 ;  /* 0x00000029ff14723e */ /* 0x000fe200020006ff */
[C---:B------:R-:W-:Y:S01]  /*11230*/  FFMA.FTZ R42, R8.reuse, R31, -R43 ;  /* 0x0000001f082a7223 */ /* 0x040fe2000001082b */
[----:B------:R-:W-:Y:S01]  /*11240*/  FFMA.FTZ R38, R8, R38, R15 ;  /* 0x0000002608267223 */ /* 0x000fe2000001000f */
[----:B------:R-:W-:Y:S01]  /*11250*/  FFMA.FTZ R45, R6, R33, -R45 ;  /* 0x00000021062d7223 */ /* 0x000fe2000001082d */
[-C--:B------:R-:W-:Y:S01]  /*11260*/  F2FP.F16.E4M3.UNPACK_B R15, R34.reuse ;  /* 0x00000022ff0f723e */ /* 0x080fe200020006ff */
[----:B------:R-:W-:Y:S01]  /*11270*/  HADD2.F32 R25, -RZ, R25.H1_H1 ;  /* 0x30000019ff197230 */ /* 0x000fe20000004100 */
[----:B------:R-:W-:Y:S01]  /*11280*/  F2FP.F16.E4M3.UNPACK_B R41, R41.H1 ;  /* 0x00000029ff29723e */ /* 0x000fe200030006ff */
[----:B------:R-:W-:Y:S01]  /*11290*/  HADD2.F32 R33, -RZ, R20.H0_H0 ;  /* 0x20000014ff217230 */ /* 0x000fe20000004100 */
[----:B------:R-:W-:Y:S01]  /*112a0*/  F2FP.F16.E4M3.UNPACK_B R34, R34.H1 ;  /* 0x00000022ff22723e */ /* 0x000fe200030006ff */
[----:B------:R-:W-:-:S02]  /*112b0*/  HADD2.F32 R8, -RZ, R28.H0_H0 ;  /* 0x2000001cff087230 */ /* 0x000fc40000004100 */
[C---:B------:R-:W-:Y:S01]  /*112c0*/  FMUL.FTZ R43, R25.reuse, R37 ;  /* 0x00000025192b7220 */ /* 0x040fe20000410000 */
[----:B------:R-:W-:Y:S02]  /*112d0*/  HADD2.F32 R10, -RZ, R10.H1_H1 ;  /* 0x3000000aff0a7230 */ /* 0x000fe40000004100 */
[----:B------:R-:W-:Y:S01]  /*112e0*/  FMUL.FTZ R46, R25, R30 ;  /* 0x0000001e192e7220 */ /* 0x000fe20000410000 */
[----:B------:R-:W-:Y:S02]  /*112f0*/  HADD2.F32 R31, -RZ, R15.H0_H0 ;  /* 0x2000000fff1f7230 */ /* 0x000fe40000004100 */
[----:B------:R-:W-:Y:S01]  /*11300*/  FMUL.FTZ R25, R8, R33 ;  /* 0x0000002108197220 */ /* 0x000fe20000410000 */
[----:B------:R-:W-:Y:S02]  /*11310*/  HADD2.F32 R6, -RZ, R12.H0_H0 ;  /* 0x2000000cff067230 */ /* 0x000fe40000004100 */
[----:B------:R-:W-:Y:S01]  /*11320*/  FFMA.FTZ R46, R10, R37, R46 ;  /* 0x000000250a2e7223 */ /* 0x000fe2000001002e */
[----:B------:R-:W-:-:S02]  /*11330*/  HADD2.F32 R28, -RZ, R28.H1_H1 ;  /* 0x3000001cff1c7230 */ /* 0x000fc40000004100 */
[-C--:B------:R-:W-:Y:S01]  /*11340*/  FMUL.FTZ R8, R8, R31.reuse ;  /* 0x0000001f08087220 */ /* 0x080fe20000410000 */
[----:B------:R-:W-:Y:S02]  /*11350*/  HADD2.F32 R15, -RZ, R15.H1_H1 ;  /* 0x3000000fff0f7230 */ /* 0x000fe40000004100 */
[----:B------:R-:W-:Y:S01]  /*11360*/  FFMA.FTZ R37, R6, R31, -R25 ;  /* 0x0000001f06257223 */ /* 0x000fe20000010819 */
[----:B------:R-:W-:Y:S02]  /*11370*/  HADD2.F32 R31, -RZ, R20.H1_H1 ;  /* 0x30000014ff1f7230 */ /* 0x000fe40000004100 */
[----:B------:R-:W-:Y:S01]  /*11380*/  FFMA.FTZ R44, R10, R30, -R43 ;  /* 0x0000001e0a2c7223 */ /* 0x000fe2000001082b */
[----:B------:R-:W-:Y:S01]  /*11390*/  FFMA.FTZ R43, R6, R33, R8 ;  /* 0x00000021062b7223 */ /* 0x000fe20000010008 */
[----:B------:R-:W-:Y:S01]  /*113a0*/  HADD2.F32 R12, -RZ, R12.H1_H1 ;  /* 0x3000000cff0c7230 */ /* 0x000fe20000004100 */
[----:B------:R-:W-:Y:S01]  /*113b0*/  F2FP.F16.E4M3.UNPACK_B R10, R29.H1 ;  /* 0x0000001dff0a723e */ /* 0x000fe200030006ff */
[----:B------:R-:W-:-:S02]  /*113c0*/  HADD2.F32 R33, -RZ, R41.H0_H0 ;  /* 0x20000029ff217230 */ /* 0x000fc40000004100 */
[C---:B------:R-:W-:Y:S01]  /*113d0*/  FMUL.FTZ R47, R28.reuse, R31 ;  /* 0x0000001f1c2f7220 */ /* 0x040fe20000410000 */
[----:B------:R-:W-:Y:S02]  /*113e0*/  HADD2.F32 R8, -RZ, R27.H0_H0 ;  /* 0x2000001bff087230 */ /* 0x000fe40000004100 */
[-C--:B------:R-:W-:Y:S01]  /*113f0*/  FMUL.FTZ R28, R28, R15.reuse ;  /* 0x0000000f1c1c7220 */ /* 0x080fe20000410000 */
[--C-:B------:R-:W-:Y:S02]  /*11400*/  HADD2.F32 R25, -RZ, R34.reuse.H0_H0 ;  /* 0x20000022ff197230 */ /* 0x100fe40000004100 */
[----:B------:R-:W-:Y:S01]  /*11410*/  FFMA.FTZ R48, R12, R15, -R47 ;  /* 0x0000000f0c307223 */ /* 0x000fe2000001082f */
[----:B------:R-:W-:Y:S02]  /*11420*/  HADD2.F32 R6, -RZ, R13.H0_H0 ;  /* 0x2000000dff067230 */ /* 0x000fe40000004100 */
[----:B------:R-:W-:Y:S01]  /*11430*/  FMUL.FTZ R49, R8, R33 ;  /* 0x0000002108317220 */ /* 0x000fe20000410000 */
[----:B------:R-:W-:Y:S01]  /*11440*/  FFMA.FTZ R50, R12, R31, R28 ;  /* 0x0000001f0c327223 */ /* 0x000fe2000001001c */
[----:B------:R-:W-:Y:S01]  /*11450*/  FMUL.FTZ R8, R8, R25 ;  /* 0x0000001908087220 */ /* 0x000fe20000410000 */
[----:B------:R-:W-:Y:S01]  /*11460*/  F2FP.F16.E4M3.UNPACK_B R12, R35.H1 ;  /* 0x00000023ff0c723e */ /* 0x000fe200030006ff */
[----:B------:R-:W-:Y:S01]  /*11470*/  FFMA.FTZ R49, R6, R25, -R49 ;  /* 0x0000001906317223 */ /* 0x000fe20000010831 */
[----:B------:R-:W-:-:S02]  /*11480*/  HADD2.F32 R34, -RZ, R34.H1_H1 ;  /* 0x30000022ff227230 */ /* 0x000fc40000004100 */
[----:B------:R-:W-:Y:S01]  /*11490*/  FFMA.FTZ R47, R6, R33, R8 ;  /* 0x00000021062f7223 */ /* 0x000fe20000010008 */
[----:B------:R-:W-:Y:S01]  /*114a0*/  HADD2.F32 R20, -RZ, R41.H1_H1 ;  /* 0x30000029ff147230 */ /* 0x000fe20000004100 */
[----:B------:R-:W-:Y:S01]  /*114b0*/  F2FP.F16.E4M3.UNPACK_B R35, R35 ;  /* 0x00000023ff23723e */ /* 0x000fe200020006ff */
[----:B------:R-:W-:Y:S01]  /*114c0*/  HADD2.F32 R27, -RZ, R27.H1_H1 ;  /* 0x3000001bff1b7230 */ /* 0x000fe20000004100 */
[----:B------:R-:W-:Y:S01]  /*114d0*/  F2FP.F16.E4M3.UNPACK_B R29, R29 ;  /* 0x0000001dff1d723e */ /* 0x000fe200020006ff */
[----:B------:R-:W-:Y:S01]  /*114e0*/  HADD2.F32 R25, -RZ, R12.H0_H0 ;  /* 0x2000000cff197230 */ /* 0x000fe20000004100 */
[----:B------:R-:W-:Y:S01]  /*114f0*/  F2FP.SATFINITE.E4M3.F32.PACK_AB_MERGE_C R44, R44, R45, RZ ;  /* 0x0000002d2c2c723e */ /* 0x000fe200048070ff */
[----:B------:R-:W-:Y:S02]  /*11500*/  HADD2.F32 R8, -RZ, R24.H0_H0 ;  /* 0x20000018ff087230 */ /* 0x000fe40000004100 */
[----:B------:R-:W-:Y:S01]  /*11510*/  FMUL.FTZ R28, R27, R20 ;  /* 0x000000141b1c7220 */ /* 0x000fe20000410000 */
[----:B------:R-:W-:-:S02]  /*11520*/  HADD2.F32 R15, -RZ, R10.H0_H0 ;  /* 0x2000000aff0f7230 */ /* 0x000fc40000004100 */
[----:B------:R-:W-:Y:S01]  /*11530*/  FMUL.FTZ R31, R27, R34 ;  /* 0x000000221b1f7220 */ /* 0x000fe20000410000 */
[----:B------:R-:W-:Y:S02]  /*11540*/  HADD2.F32 R6, -RZ, R4.H0_H0 ;  /* 0x20000004ff067230 */ /* 0x000fe40000004100 */
[C---:B------:R-:W-:Y:S01]  /*11550*/  FMUL.FTZ R27, R8.reuse, R25 ;  /* 0x00000019081b7220 */ /* 0x040fe20000410000 */
[----:B------:R-:W-:Y:S02]  /*11560*/  HADD2.F32 R13, -RZ, R13.H1_H1 ;  /* 0x3000000dff0d7230 */ /* 0x000fe40000004100 */
[----:B------:R-:W-:Y:S01]  /*11570*/  FMUL.FTZ R8, R8, R15 ;  /* 0x0000000f08087220 */ /* 0x000fe20000410000 */
[----:B------:R-:W-:Y:S01]  /*11580*/  HADD2.F32 R24, -RZ, R24.H1_H1 ;  /* 0x30000018ff187230 */ /* 0x000fe20000004100 */
[----:B------:R-:W-:Y:S01]  /*11590*/  F2FP.SATFINITE.E4M3.F32.PACK_AB_MERGE_C R39, R46, R39, RZ ;  /* 0x000000272e27723e */ /* 0x000fe200048070ff */
[----:B------:R-:W-:Y:S02]  /*115a0*/  HADD2.F32 R4, -RZ, R4.H1_H1 ;  /* 0x30000004ff047230 */ /* 0x000fe40000004100 */
[----:B------:R-:W-:Y:S01]  /*115b0*/  FFMA.FTZ R30, R6, R25, R8 ;  /* 0x00000019061e7223 */ /* 0x000fe20000010008 */
[----:B------:R-:W-:-:S02]  /*115c0*/  HADD2.F32 R25, -RZ, R12.H1_H1 ;  /* 0x3000000cff197230 */ /* 0x000fc40000004100 */
[C---:B------:R-:W-:Y:S01]  /*115d0*/  FFMA.FTZ R34, R13.reuse, R34, -R28 ;  /* 0x000000220d227223 */ /* 0x040fe2000001081c */
[----:B------:R-:W-:Y:S01]  /*115e0*/  FFMA.FTZ R52, R13, R20, R31 ;  /* 0x000000140d347223 */ /* 0x000fe2000001001f */
[----:B------:R-:W-:Y:S01]  /*115f0*/  FFMA.FTZ R28, R6, R15, -R27 ;  /* 0x0000000f061c7223 */ /* 0x000fe2000001081b */
[----:B------:R-:W-:Y:S02]  /*11600*/  HADD2.F32 R13, -RZ, R10.H1_H1 ;  /* 0x3000000aff0d7230 */ /* 0x000fe40000004100 */
[C---:B------:R-:W-:Y:S01]  /*11610*/  FMUL.FTZ R27, R24.reuse, R25 ;  /* 0x00000019181b7220 */ /* 0x040fe20000410000 */
[----:B------:R-:W-:Y:S01]  /*11620*/  HADD2.F32 R15, -RZ, R35.H0_H0 ;  /* 0x20000023ff0f7230 */ /* 0x000fe20000004100 */
[-C--:B------:R-:W-:Y:S01]  /*11630*/  F2FP.F16.E4M3.UNPACK_B R10, R40.reuse.H1 ;  /* 0x00000028ff0a723e */ /* 0x080fe200030006ff */
[----:B------:R-:W-:Y:S02]  /*11640*/  HADD2.F32 R6, -RZ, R14.H0_H0 ;  /* 0x2000000eff067230 */ /* 0x000fe40000004100 */
[-C--:B------:R-:W-:Y:S01]  /*11650*/  FMUL.FTZ R24, R24, R13.reuse ;  /* 0x0000000d18187220 */ /* 0x080fe20000410000 */
[C---:B------:R-:W-:Y:S01]  /*11660*/  FFMA.FTZ R31, R4.reuse, R13, -R27 ;  /* 0x0000000d041f7223 */ /* 0x040fe2000001081b */
[----:B------:R-:W-:Y:S01]  /*11670*/  HADD2.F32 R13, -RZ, R29.H0_H0 ;  /* 0x2000001dff0d7230 */ /* 0x000fe20000004100 */
[----:B------:R-:W-:Y:S01]  /*11680*/  F2FP.F16.E4M3.UNPACK_B R40, R40 ;  /* 0x00000028ff28723e */ /* 0x000fe200020006ff */
[----:B------:R-:W-:Y:S01]  /*11690*/  FFMA.FTZ R33, R4, R25, R24 ;  /* 0x0000001904217223 */ /* 0x000fe20000010018 */
[----:B------:R-:W-:-:S02]  /*116a0*/  HADD2.F32 R4, -RZ, R3.H0_H0 ;  /* 0x20000003ff047230 */ /* 0x000fc40000004100 */
[C---:B------:R-:W-:Y:S01]  /*116b0*/  FMUL.FTZ R25, R6.reuse, R15 ;  /* 0x0000000f06197220 */ /* 0x040fe20000410000 */
[----:B------:R-:W-:Y:S02]  /*116c0*/  HADD2.F32 R35, -RZ, R35.H1_H1 ;  /* 0x30000023ff237230 */ /* 0x000fe40000004100 */
[-C--:B------:R-:W-:Y:S01]  /*116d0*/  FMUL.FTZ R27, R6, R13.reuse ;  /* 0x0000000d061b7220 */ /* 0x080fe20000410000 */
[----:B------:R-:W-:Y:S02]  /*116e0*/  HADD2.F32 R14, -RZ, R14.H1_H1 ;  /* 0x3000000eff0e7230 */ /* 0x000fe40000004100 */
[C---:B------:R-:W-:Y:S01]  /*116f0*/  FFMA.FTZ R25, R4.reuse, R13, -R25 ;  /* 0x0000000d04197223 */ /* 0x040fe20000010819 */
[----:B------:R-:W-:Y:S02]  /*11700*/  HADD2.F32 R29, -RZ, R29.H1_H1 ;  /* 0x3000001dff1d7230 */ /* 0x000fe40000004100 */
[----:B------:R-:W-:Y:S01]  /*11710*/  FFMA.FTZ R27, R4, R15, R27 ;  /* 0x0000000f041b7223 */ /* 0x000fe2000001001b */
[----:B------:R-:W-:-:S02]  /*11720*/  HADD2.F32 R3, -RZ, R3.H1_H1 ;  /* 0x30000003ff037230 */ /* 0x000fc40000004100 */
[C---:B------:R-:W-:Y:S01]  /*11730*/  FMUL.FTZ R8, R14.reuse, R35 ;  /* 0x000000230e087220 */ /* 0x040fe20000410000 */
[-C--:B------:R-:W-:Y:S01]  /*11740*/  F2FP.F16.E4M3.UNPACK_B R6, R32.reuse.H1 ;  /* 0x00000020ff06723e */ /* 0x080fe200030006ff */
        /* <DEDUP_REMOVED lines=17> */
[--C-:B------:R-:W-:Y:S02]  /*11860*/  HADD2.F32 R4, -RZ, R21.reuse.H0_H0 ;  /* 0x20000015ff047230 */ /* 0x100fe40000004100 */
[-C--:B------:R-:W-:Y:S01]  /*11870*/  FMUL.FTZ R15, R26, R6.reuse ;  /* 0x000000061a0f7220 */ /* 0x080fe20000410000 */
[----:B------:R-:W-:Y:S02]  /*11880*/  HADD2.F32 R21, -RZ, R21.H1_H1 ;  /* 0x30000015ff157230 */ /* 0x000fe40000004100 */
[C---:B------:R-:W-:Y:S01]  /*11890*/  FFMA.FTZ R13, R11.reuse, R6, -R8 ;  /* 0x000000060b0d7223 */ /* 0x040fe20000010808 */
[----:B------:R-:W-:Y:S02]  /*118a0*/  HADD2.F32 R6, -RZ, R32.H0_H0 ;  /* 0x20000020ff067230 */ /* 0x000fe40000004100 */
[----:B------:R-:W-:Y:S01]  /*118b0*/  FFMA.FTZ R15, R11, R10, R15 ;  /* 0x0000000a0b0f7223 */ /* 0x000fe2000001000f */
[--C-:B------:R-:W-:Y:S01]  /*118c0*/  HADD2.F32 R8, -RZ, R40.reuse.H0_H0 ;  /* 0x20000028ff087230 */ /* 0x100fe20000004100 */
[----:B------:R-:W-:Y:S01]  /*118d0*/  F2FP.SATFINITE.E4M3.F32.PACK_AB_MERGE_C R5, R42, R5, R44 ;  /* 0x000000052a05723e */ /* 0x000fe2000480702c */
[----:B------:R-:W-:-:S02]  /*118e0*/  HADD2.F32 R40, -RZ, R40.H1_H1 ;  /* 0x30000028ff287230 */ /* 0x000fc40000004100 */
[C---:B------:R-:W-:Y:S01]  /*118f0*/  FMUL.FTZ R11, R4.reuse, R6 ;  /* 0x00000006040b7220 */ /* 0x040fe20000410000 */
[----:B------:R-:W-:Y:S02]  /*11900*/  HADD2.F32 R32, -RZ, R32.H1_H1 ;  /* 0x30000020ff207230 */ /* 0x000fe40000004100 */
[----:B------:R-:W-:Y:S01]  /*11910*/  FMUL.FTZ R10, R4, R8 ;  /* 0x00000008040a7220 */ /* 0x000fe20000410000 */
[--C-:B------:R-:W-:Y:S02]  /*11920*/  HADD2.F32 R3, -RZ, R7.reuse.H0_H0 ;  /* 0x20000007ff037230 */ /* 0x100fe40000004100 */
[C---:B------:R-:W-:Y:S01]  /*11930*/  FMUL.FTZ R4, R21.reuse, R40 ;  /* 0x0000002815047220 */ /* 0x040fe20000410000 */
[----:B------:R-:W-:Y:S02]  /*11940*/  HADD2.F32 R7, -RZ, R7.H1_H1 ;  /* 0x30000007ff077230 */ /* 0x000fe40000004100 */
[----:B------:R-:W-:Y:S01]  /*11950*/  FMUL.FTZ R21, R21, R32 ;  /* 0x0000002015157220 */ /* 0x000fe20000410000 */
[----:B------:R-:W-:Y:S01]  /*11960*/  F2FP.SATFINITE.E4M3.F32.PACK_AB_MERGE_C R13, R13, R24, RZ ;  /* 0x000000180d0d723e */ /* 0x000fe200048070ff */
        /* <DEDUP_REMOVED lines=13> */
[----:B------:R-:W-:Y:S01]  /*11a40*/  F2FP.SATFINITE.E4M3.F32.PACK_AB_MERGE_C R11, R50, R43, R11 ;  /* 0x0000002b320b723e */ /* 0x000fe2000480700b */
[----:B------:R4:W-:Y:S01]  /*11a50*/  STS.128 [R222+0x18000], R4 ;  /* 0x01800004de007388 */ /* 0x0009e20000000c00 */
[----:B------:R-:W-:Y:S02]  /*11a60*/  F2FP.SATFINITE.E4M3.F32.PACK_AB_MERGE_C R8, R20, R27, R8 ;  /* 0x0000001b1408723e */ /* 0x000fe40004807008 */
[----:B------:R-:W-:-:S05]  /*11a70*/  F2FP.SATFINITE.E4M3.F32.PACK_AB_MERGE_C R10, R21, R10, R12 ;  /* 0x0000000a150a723e */ /* 0x000fca000480700c */
[----:B------:R4:W-:Y:S02]  /*11a80*/  STS.128 [R0+0x18000], R8 ;  /* 0x0180000800007388 */ /* 0x0009e40000000c00 */
.L_x_1837:
[----:B------:R-:W-:Y:S05]  /*11a90*/  BSYNC B0 ;  /* 0x0000000000007941 */ /* 0x000fea0003800000 */
.L_x_1809:
[----:B------:R-:W-:Y:S01]  /*11aa0*/  @!PT LDS RZ, [RZ] ;  /* 0x00000000fffff984 */ /* 0x000fe20000000800 */
[----:B------:R-:W-:Y:S01]  /*11ab0*/  @!PT LDS RZ, [RZ] ;  /* 0x00000000fffff984 */ /* 0x000fe20000000800 */
[----:B------:R-:W-:Y:S01]  /*11ac0*/  @!PT LDS RZ, [RZ] ;  /* 0x00000000fffff984 */ /* 0x000fe20000000800 */
[----:B------:R-:W-:Y:S01]  /*11ad0*/  @!PT LDS RZ, [RZ] ;  /* 0x00000000fffff984 */ /* 0x000fe20000000800 */
[----:B------:R1:W-:Y:S06]  /*11ae0*/  MEMBAR.ALL.CTA ;  /* 0x0000000000007992 */ /* 0x0003ec0000008000 */
[----:B-1----:R-:W1:Y:S01]  /*11af0*/  FENCE.VIEW.ASYNC.S ;  /* 0x00000000000073c6 */ /* 0x002e620000000000 */
[----:B------:R-:W-:Y:S05]  /*11b00*/  WARPSYNC.ALL ;  /* 0x0000000000007948 */ /* 0x000fea0003800000 */
[----:B-1----:R-:W-:Y:S06]  /*11b10*/  BAR.SYNC.DEFER_BLOCKING 0xd, 0x100 ;  /* 0x0344000000007b1d */ /* 0x002fec0000010000 */
.L_x_1807:
[----:B--234-:R-:W2:Y:S01]  /*11b20*/  S2R R0, SR_TID.X ;  /* 0x0000000000007919 */ /* 0x01cea20000002100 */
[----:B------:R-:W-:Y:S05]  /*11b30*/  WARPSYNC.ALL ;  /* 0x0000000000007948 */ /* 0x000fea0003800000 */
[----:B--2---:R-:W-:-:S05]  /*11b40*/  SHF.R.U32.HI R0, RZ, 0x7, R0 ;  /* 0x00000007ff007819 */ /* 0x004fca0000011600 */
[----:B-----5:R-:W-:Y:S02]  /*11b50*/  VIADD R10, R0, 0x8 ;  /* 0x00000008000a7836 */ /* 0x020fe40000000000 */
[----:B------:R-:W-:-:S03]  /*11b60*/  IMAD.U32 R0, RZ, RZ, UR61 ;  /* 0x0000003dff007e24 */ /* 0x000fc6000f8e00ff */
[----:B------:R2:W-:Y:S02]  /*11b70*/  BAR.SYNC.DEFER_BLOCKING R10, 0x100 ;  /* 0x0004000a0000751d */ /* 0x0005e40000010000 */
[----:B------:R-:W-:-:S13]  /*11b80*/  ISETP.NE.AND P0, PT, R0, 0x3, PT ;  /* 0x000000030000780c */ /* 0x000fda0003f05270 */
[----:B--2---:R-:W-:Y:S05]  /*11b90*/  @!P0 BRA `(.L_x_1854) ;  /* 0x0000000000048947 */ /* 0x004fea0003800000 */
[----:B------:R-:W-:Y:S01]  /*11ba0*/  BPT.TRAP 0x1 ;  /* 0x000000040000795c */ /* 0x000fe20000300000 */
.L_x_1854:
[----:B0-----:R-:W-:Y:S02]  /*11bb0*/  LEA R5, R185, R184, 0x3 ;  /* 0x000000b8b9057211 */ /* 0x001fe400078e18ff */
[----:B------:R-:W-:-:S04]  /*11bc0*/  SHF.L.U32 R8, R188, 0x1f, RZ ;  /* 0x0000001fbc087819 */ /* 0x000fc800000006ff */
[----:B------:R0:W2:Y:S01]  /*11bd0*/  SYNCS.PHASECHK.TRANS64.TRYWAIT P1, [R5+URZ+0x28430], R8 ;  /* 0x02843008050075a7 */ /* 0x0000a2000802017f */
[----:B------:R-:W-:Y:S05]  /*11be0*/  @!P0 BRA `(.L_x_1855) ;  /* 0x0000000000048947 */ /* 0x000fea0003800000 */
[----:B------:R-:W-:Y:S01]  /*11bf0*/  BPT.TRAP 0x1 ;  /* 0x000000040000795c */ /* 0x000fe20000300000 */
.L_x_1855:
[----:B--2---:R-:W-:Y:S05]  /*11c00*/  @P1 BRA `(.L_x_1856) ;  /* 0x0000000000081947 */ /* 0x004fea0003800000 */
[----:B------:R-:W2:Y:S02]  /*11c10*/  SYNCS.PHASECHK.TRANS64.TRYWAIT P1, [R5+URZ+0x28430], R8 ;  /* 0x02843008050075a7 */ /* 0x000ea4000802017f */
[----:B--2---:R-:W-:Y:S05]  /*11c20*/  @!P1 BRA `(.L_x_1857) ;  /* 0x0000017400849947 */ /* 0x004fea0003800000 */
.L_x_1856:
[----:B------:R-:W-:Y:S05]  /*11c30*/  WARPSYNC.ALL ;  /* 0x0000000000007948 */ /* 0x000fea0003800000 */
[----:B------:R-:W-:Y:S01]  /*11c40*/  R2UR UR4, R184 ;  /* 0x00000000b80472ca */ /* 0x000fe200000e0000 */
[----:B------:R-:W-:Y:S01]  /*11c50*/  IMAD.MOV.U32 R7, RZ, RZ, 0x40000040 ;  /* 0x40000040ff077424 */ /* 0x000fe200078e00ff */
[----:B------:R-:W-:Y:S01]  /*11c60*/  R2UR UR5, R36 ;  /* 0x00000000240572ca */ /* 0x000fe200000e0000 */
[----:B------:R-:W-:Y:S01]  /*11c70*/  UMOV UR9, 0x40000040 ;  /* 0x4000004000097882 */ /* 0x000fe20000000000 */
[----:B------:R-:W-:Y:S01]  /*11c80*/  WARPGROUP.ARRIVE ;  /* 0x00000000000079c5 */ /* 0x000fe20000000000 */
[----:B------:R-:W-:Y:S01]  /*11c90*/  IMAD.MOV.U32 R13, RZ, RZ, 0x40000040 ;  /* 0x40000040ff0d7424 */ /* 0x000fe200078e00ff */
[----:B------:R-:W-:Y:S01]  /*11ca0*/  R2UR UR11, R7 ;  /* 0x00000000070b72ca */ /* 0x000fe200000e0000 */
[----:B------:R-:W-:Y:S01]  /*11cb0*/  IMAD.U32 R201, RZ, RZ, UR9 ;  /* 0x00000009ffc97e24 */ /* 0x000fe2000f8e00ff */
[----:B------:R-:W-:Y:S01]  /*11cc0*/  UMOV UR57, 0x40000040 ;  /* 0x4000004000397882 */ /* 0x000fe20000000000 */
[----:B------:R-:W-:Y:S01]  /*11cd0*/  UMOV UR53, 0x40000040 ;  /* 0x4000004000357882 */ /* 0x000fe20000000000 */
[----:B------:R-:W-:Y:S01]  /*11ce0*/  UMOV UR49, 0x40000040 ;  /* 0x4000004000317882 */ /* 0x000fe20000000000 */
[----:B------:R-:W-:Y:S01]  /*11cf0*/  UMOV UR45, 0x40000040 ;  /* 0x40000040002d7882 */ /* 0x000fe20000000000 */
[----:B------:R-:W-:Y:S01]  /*11d00*/  MOV R7, 0x40000040 ;  /* 0x4000004000077802 */ /* 0x000fe20000000f00 */
[----:B------:R-:W-:Y:S01]  /*11d10*/  UIADD3 UR4, UR4, 0x20000, URZ ;  /* 0x0002000004047890 */ /* 0x000fe2000fffe03f */
[----:B------:R-:W3:Y:S01]  /*11d20*/  S2R R0, SR_TID.X ;  /* 0x0000000000007919 */ /* 0x000ee20000002100 */
[----:B------:R-:W-:Y:S01]  /*11d30*/  ULOP3.LUT UR5, UR5, 0x10000, URZ, 0xfc, !UPT ;  /* 0x0001000005057892 */ /* 0x000fe2000f8efc3f */
[----:B------:R-:W-:Y:S01]  /*11d40*/  R2UR UR43, R7 ;  /* 0x00000000072b72ca */ /* 0x000fe200000e0000 */
[----:B------:R-:W-:-:S02]  /*11d50*/  USHF.R.U32.HI UR4, URZ, 0x4, UR4 ;  /* 0x000000043f047899 */ /* 0x000fc40008011604 */
[----:B------:R-:W-:Y:S02]  /*11d60*/  UIADD3 UR56, UR5, 0x6, URZ ;  /* 0x0000000605387890 */ /* 0x000fe4000fffe03f */
[----:B------:R-:W-:Y:S01]  /*11d70*/  ULOP3.LUT UR4, UR4, 0x3fff, URZ, 0xc0, !UPT ;  /* 0x00003fff04047892 */ /* 0x000fe2000f8ec03f */
[----:B------:R-:W-:Y:S01]  /*11d80*/  UMOV UR8, UR5 ;  /* 0x0000000500087c82 */ /* 0x000fe20008000000 */
[----:B------:R-:W-:Y:S01]  /*11d90*/  UIADD3 UR52, UR5, 0x400, URZ ;  /* 0x0000040005347890 */ /* 0x000fe2000fffe03f */
[----:B------:R-:W-:Y:S01]  /*11da0*/  IMAD.U32 R200, RZ, RZ, UR8 ;  /* 0x00000008ffc87e24 */ /* 0x000fe2000f8e00ff */
[----:B------:R-:W-:Y:S02]  /*11db0*/  ULOP3.LUT UR60, UR4, 0x10000, URZ, 0xfc, !UPT ;  /* 0x00010000043c7892 */ /* 0x000fe4000f8efc3f */
[----:B------:R-:W-:Y:S02]  /*11dc0*/  UIADD3 UR4, UR5, 0x2, URZ ;  /* 0x0000000205047890 */ /* 0x000fe4000fffe03f */
[----:B------:R-:W-:-:S02]  /*11dd0*/  UIADD3 UR48, UR5, 0x402, URZ ;  /* 0x0000040205307890 */ /* 0x000fc4000fffe03f */
[----:B------:R-:W-:Y:S01]  /*11de0*/  LEA R6, R185, UR60, 0xa ;  /* 0x0000003cb9067c11 */ /* 0x000fe2000f8e50ff */
[----:B------:R-:W-:Y:S02]  /*11df0*/  UIADD3 UR44, UR5, 0x404, URZ ;  /* 0x00000404052c7890 */ /* 0x000fe4000fffe03f */
[----:B------:R-:W-:Y:S01]  /*11e00*/  UIADD3 UR40, UR5, 0x406, URZ ;  /* 0x0000040605287890 */ /* 0x000fe2000fffe03f */
[C---:B------:R-:W-:Y:S01]  /*11e10*/  R2UR UR10, R6.reuse ;  /* 0x00000000060a72ca */ /* 0x040fe200000e0000 */
[----:B------:R-:W-:Y:S01]  /*11e20*/  VIADD R12, R6, 0x2 ;  /* 0x00000002060c7836 */ /* 0x000fe20000000000 */
[----:B------:R-:W-:Y:S01]  /*11e30*/  UMOV UR41, 0x40000040 ;  /* 0x4000004000297882 */ /* 0x000fe20000000000 */
[----:B---3--:R-:W-:-:S10]  /*11e40*/  SHF.R.U32.HI R0, RZ, 0x7, R0 ;  /* 0x00000007ff007819 */ /* 0x008fd40000011600 */
[----:B------:R-:W-:Y:S01]  /*11e50*/  QGMMA.64x64x32.F32.E4M3.E4M3 R24, gdesc[UR8], RZ, !UPT, gsb0 ;  /* 0x00e00000081879f3 */ /* 0x000fe2000c0008ff */
[----:B------:R-:W-:Y:S01]  /*11e60*/  R2UR UR10, R12 ;  /* 0x000000000c0a72ca */ /* 0x000fe200000e0000 */
[----:B------:R-:W-:Y:S01]  /*11e70*/  UMOV UR8, UR4 ;  /* 0x0000000400087c82 */ /* 0x000fe20008000000 */
[----:B------:R-:W-:Y:S01]  /*11e80*/  R2UR UR11, R13 ;  /* 0x000000000d0b72ca */ /* 0x000fe200000e0000 */
[----:B------:R-:W-:Y:S01]  /*11e90*/  UMOV UR9, 0x40000040 ;  /* 0x4000004000097882 */ /* 0x000fe20000000000 */
[----:B------:R-:W-:Y:S01]  /*11ea0*/  VIADD R12, R6, 0x4 ;  /* 0x00000004060c7836 */ /* 0x000fe20000000000 */
[----:B------:R-:W-:Y:S01]  /*11eb0*/  UIADD3 UR4, UR5, 0x4, URZ ;  /* 0x0000000405047890 */ /* 0x000fe2000fffe03f */
[----:B------:R-:W-:Y:S01]  /*11ec0*/  IMAD.MOV.U32 R13, RZ, RZ, 0x40000040 ;  /* 0x40000040ff0d7424 */ /* 0x000fe200078e00ff */
[----:B------:R-:W-:Y:S01]  /*11ed0*/  MOV R199, UR9 ;  /* 0x0000000900c77c02 */ /* 0x000fe20008000f00 */
[----:B------:R-:W-:Y:S01]  /*11ee0*/  IMAD.U32 R198, RZ, RZ, UR8 ;  /* 0x00000008ffc67e24 */ /* 0x000fe2000f8e00ff */
[----:B------:R-:W-:Y:S01]  /*11ef0*/  IADD3 R4, -R0, 0xb, RZ ;  /* 0x0000000b00047810 */ /* 0x000fe20007ffe1ff */
[----:B------:R-:W-:-:S02]  /*11f00*/  WARPGROUP.DEPBAR.LE gsb0, 0x0 ;  /* 0x00008000000079c5 */ /* 0x000fc40000010000 */
[----:B------:R-:W-:-:S06]  /*11f10*/  WARPGROUP.ARRIVE ;  /* 0x00000000000079c5 */ /* 0x000fcc0000000000 */
[----:B------:R-:W-:Y:S01]  /*11f20*/  QGMMA.64x64x32.F32.E4M3.E4M3 R24, gdesc[UR8], R24, gsb0 ;  /* 0x00e00000081879f3 */ /* 0x000fe20008000818 */
[----:B------:R-:W-:Y:S01]  /*11f30*/  R2UR UR10, R12 ;  /* 0x000000000c0a72ca */ /* 0x000fe200000e0000 */
[----:B------:R-:W-:Y:S01]  /*11f40*/  UMOV UR8, UR4 ;  /* 0x0000000400087c82 */ /* 0x000fe20008000000 */
[----:B------:R-:W-:Y:S01]  /*11f50*/  R2UR UR11, R13 ;  /* 0x000000000d0b72ca */ /* 0x000fe200000e0000 */
[----:B------:R-:W-:Y:S01]  /*11f60*/  UMOV UR9, 0x40000040 ;  /* 0x4000004000097882 */ /* 0x000fe20000000000 */
[----:B------:R-:W-:Y:S02]  /*11f70*/  VIADD R12, R6, 0x6 ;  /* 0x00000006060c7836 */ /* 0x000fe40000000000 */
[----:B------:R-:W-:Y:S02]  /*11f80*/  IMAD.MOV.U32 R13, RZ, RZ, 0x40000040 ;  /* 0x40000040ff0d7424 */ /* 0x000fe400078e00ff */
[----:B------:R-:W-:Y:S01]  /*11f90*/  IMAD.U32 R196, RZ, RZ, UR8 ;  /* 0x00000008ffc47e24 */ /* 0x000fe2000f8e00ff */
[----:B------:R-:W-:Y:S01]  /*11fa0*/  R2UR UR58, R12 ;  /* 0x000000000c3a72ca */ /* 0x000fe200000e0000 */
[----:B------:R-:W-:Y:S01]  /*11fb0*/  IMAD.U32 R197, RZ, RZ, UR9 ;  /* 0x00000009ffc57e24 */ /* 0x000fe2000f8e00ff */
[----:B------:R-:W-:Y:S01]  /*11fc0*/  R2UR UR59, R13 ;  /* 0x000000000d3b72ca */ /* 0x000fe200000e0000 */
[----:B------:R-:W-:Y:S01]  /*11fd0*/  IMAD.MOV.U32 R13, RZ, RZ, 0x40000040 ;  /* 0x40000040ff0d7424 */ /* 0x000fe200078e00ff */
[----:B------:R-:W-:-:S04]  /*11fe0*/  IADD3 R12, R6, 0x200, RZ ;  /* 0x00000200060c7810 */ /* 0x000fc80007ffe0ff */
[----:B------:R-:W-:Y:S01]  /*11ff0*/  R2UR UR54, R12 ;  /* 0x000000000c3672ca */ /* 0x000fe200000e0000 */
[----:B------:R-:W-:Y:S01]  /*12000*/  VIADD R12, R6, 0x202 ;  /* 0x00000202060c7836 */ /* 0x000fe20000000000 */
[----:B------:R-:W-:Y:S01]  /*12010*/  R2UR UR55, R13 ;  /* 0x000000000d3772ca */ /* 0x000fe200000e0000 */
[----:B------:R-:W-:-:S03]  /*12020*/  IMAD.MOV.U32 R13, RZ, RZ, 0x40000040 ;  /* 0x40000040ff0d7424 */ /* 0x000fc600078e00ff */
[----:B------:R-:W-:Y:S01]  /*12030*/  R2UR UR50, R12 ;  /* 0x000000000c3272ca */ /* 0x000fe200000e0000 */
[C---:B------:R-:W-:Y:S01]  /*12040*/  VIADD R12, R6.reuse, 0x204 ;  /* 0x00000204060c7836 */ /* 0x040fe20000000000 */
[----:B------:R-:W-:Y:S01]  /*12050*/  R2UR UR51, R13 ;  /* 0x000000000d3372ca */ /* 0x000fe200000e0000 */
[----:B------:R-:W-:Y:S02]  /*12060*/  IMAD.MOV.U32 R13, RZ, RZ, 0x40000040 ;  /* 0x40000040ff0d7424 */ /* 0x000fe400078e00ff */
[----:B------:R-:W-:Y:S01]  /*12070*/  VIADD R6, R6, 0x206 ;  /* 0x0000020606067836 */ /* 0x000fe20000000000 */
[----:B------:R-:W-:Y:S02]  /*12080*/  R2UR UR46, R12 ;  /* 0x000000000c2e72ca */ /* 0x000fe400000e0000 */
[----:B------:R-:W-:Y:S02]  /*12090*/  R2UR UR47, R13 ;  /* 0x000000000d2f72ca */ /* 0x000fe400000e0000 */
[----:B------:R-:W-:Y:S01]  /*120a0*/  R2UR UR42, R6 ;  /* 0x00000000062a72ca */ /* 0x000fe200000e0000 */
[----:B------:R-:W-:-:S02]  /*120b0*/  WARPGROUP.DEPBAR.LE gsb0, 0x0 ;  /* 0x00008000000079c5 */ /* 0x000fc40000010000 */
        /* <DEDUP_REMOVED lines=19> */
[----:B------:R-:W-:Y:S05]  /*121f0*/  @!P0 BRA `(.L_x_1858) ;  /* 0x0000000000048947 */ /* 0x000fea0003800000 */
[----:B------:R-:W-:Y:S01]  /*12200*/  BPT.TRAP 0x1 ;  /* 0x000000040000795c */ /* 0x000fe20000300000 */
.L_x_1858:
[----:B-1----:R-:W1:Y:S01]  /*12210*/  LDC R3, c[0x0][0x448] ;  /* 0x00011200ff037b82 */ /* 0x002e620000000800 */
[C---:B------:R-:W-:Y:S01]  /*12220*/  FMUL.FTZ R27, R2.reuse, R27 ;  /* 0x0000001b021b7220 */ /* 0x040fe20000410000 */
[C---:B------:R-:W-:Y:S01]  /*12230*/  FMUL.FTZ R47, R2.reuse, R47 ;  /* 0x0000002f022f7220 */ /* 0x040fe20000410000 */
[----:B------:R-:W-:Y:S01]  /*12240*/  ULDC.64 UR6, c[0x0][0x9e0] ;  /* 0x0002780000067ab9 */ /* 0x000fe20000000a00 */
[C---:B------:R-:W-:Y:S01]  /*12250*/  FMUL.FTZ R31, R2.reuse, R31 ;  /* 0x0000001f021f7220 */ /* 0x040fe20000410000 */
[----:B------:R-:W4:Y:S01]  /*12260*/  MUFU.TANH R11, R27 ;  /* 0x0000001b000b7308 */ /* 0x000f220000002400 */
[----:B------:R-:W-:Y:S01]  /*12270*/  UISETP.GE.AND UP0, UPT, UR7, 0x1, UPT ;  /* 0x000000010700788c */ /* 0x000fe2000bf06270 */
[C---:B------:R-:W-:Y:S01]  /*12280*/  FMUL.FTZ R24, R2.reuse, R24 ;  /* 0x0000001802187220 */ /* 0x040fe20000410000 */
[C---:B------:R-:W-:Y:S01]  /*12290*/  FMUL.FTZ R25, R2.reuse, R25 ;  /* 0x0000001902197220 */ /* 0x040fe20000410000 */
[C---:B------:R-:W-:Y:S01]  /*122a0*/  FMUL.FTZ R0, R2.reuse, R26 ;  /* 0x0000001a02007220 */ /* 0x040fe20000410000 */
[C---:B------:R-:W-:Y:S01]  /*122b0*/  FMUL.FTZ R28, R2.reuse, R28 ;  /* 0x0000001c021c7220 */ /* 0x040fe20000410000 */
[C---:B------:R-:W-:Y:S01]  /*122c0*/  FMUL.FTZ R29, R2.reuse, R29 ;  /* 0x0000001d021d7220 */ /* 0x040fe20000410000 */
[C---:B------:R-:W-:Y:S01]  /*122d0*/  FMUL.FTZ R30, R2.reuse, R30 ;  /* 0x0000001e021e7220 */ /* 0x040fe20000410000 */
[----:B------:R-:W0:Y:S01]  /*122e0*/  MUFU.TANH R27, R47 ;  /* 0x0000002f001b7308 */ /* 0x000e220000002400 */
        /* <DEDUP_REMOVED lines=10> */
[----:B-1----:R-:W-:Y:S01]  /*12390*/  ISETP.NE.AND P1, PT, R3, 0x1, PT ;  /* 0x000000010300780c */ /* 0x002fe20003f25270 */
[----:B------:R-:W-:-:S02]  /*123a0*/  IMAD.IADD R3, R203, 0x1, R202 ;  /* 0x00000001cb037824 */ /* 0x000fc400078e02ca */
[C---:B------:R-:W-:Y:S01]  /*123b0*/  FMUL.FTZ R48, R2.reuse, R48 ;  /* 0x0000003002307220 */ /* 0x040fe20000410000 */
[C---:B------:R-:W-:Y:S01]  /*123c0*/  FMUL.FTZ R49, R2.reuse, R49 ;  /* 0x0000003102317220 */ /* 0x040fe20000410000 */
[C---:B------:R-:W-:Y:S01]  /*123d0*/  FMUL.FTZ R50, R2.reuse, R50 ;  /* 0x0000003202327220 */ /* 0x040fe20000410000 */
[----:B------:R-:W-:Y:S02]  /*123e0*/  IMAD.MOV.U32 R7, RZ, RZ, R3 ;  /* 0x000000ffff077224 */ /* 0x000fe400078e0003 */
[C---:B------:R-:W-:Y:S01]  /*123f0*/  FMUL.FTZ R51, R2.reuse, R51 ;  /* 0x0000003302337220 */ /* 0x040fe20000410000 */
[C---:B------:R-:W-:Y:S01]  /*12400*/  FMUL.FTZ R52, R2.reuse, R52 ;  /* 0x0000003402347220 */ /* 0x040fe20000410000 */
[C---:B------:R-:W-:Y:S01]  /*12410*/  FMUL.FTZ R53, R2.reuse, R53 ;  /* 0x0000003502357220 */ /* 0x040fe20000410000 */
[C---:B------:R-:W-:Y:S01]  /*12420*/  FMUL.FTZ R54, R2.reuse, R54 ;  /* 0x0000003602367220 */ /* 0x040fe20000410000 */
[C---:B------:R-:W-:Y:S01]  /*12430*/  FMUL.FTZ R55, R2.reuse, R55 ;  /* 0x0000003702377220 */ /* 0x040fe20000410000 */
[C---:B------:R-:W-:Y:S01]  /*12440*/  FMUL.FTZ R46, R2.reuse, R46 ;  /* 0x0000002e022e7220 */ /* 0x040fe20000410000 */
[----:B------:R1:W0:Y:S01]  /*12450*/  MUFU.TANH R13, R31 ;  /* 0x0000001f000d7308 */ /* 0x0002220000002400 */
[----:B------:R-:W5:Y:S01]  /*12460*/  @P1 LDC R6, c[0x0][0x44c] ;  /* 0x00011300ff061b82 */ /* 0x000f620000000800 */
[----:B------:R-:W-:Y:S01]  /*12470*/  PLOP3.LUT P2, PT, PT, PT, UP0, 0x40, 0x0 ;  /* 0x000000000000781c */ /* 0x000fe20003f4e808 */
[----:B------:R-:W-:Y:S01]  /*12480*/  ULDC UR51, c[0x0][0x9dc] ;  /* 0x0002770000337ab9 */ /* 0x000fe20000000800 */
[C---:B------:R-:W-:Y:S01]  /*12490*/  FMUL.FTZ R34, R2.reuse, R34 ;  /* 0x0000002202227220 */ /* 0x040fe20000410000 */
[C---:B------:R-:W-:Y:S01]  /*124a0*/  FMUL.FTZ R35, R2.reuse, R35 ;  /* 0x0000002302237220 */ /* 0x040fe20000410000 */
[----:B------:R-:W-:Y:S01]  /*124b0*/  ULOP3.LUT UR51, URZ, UR51, URZ, 0x33, !UPT ;  /* 0x000000333f337292 */ /* 0x000fe2000f8e333f */
[----:B------:R-:W-:Y:S01]  /*124c0*/  FMUL.FTZ R38, R2, R38 ;  /* 0x0000002602267220 */ /* 0x000fe20000410000 */
[----:B------:R-:W0:Y:S01]  /*124d0*/  MUFU.TANH R24, R24 ;  /* 0x0000001800187308 */ /* 0x000e220000002400 */
[----:B------:R-:W2:Y:S01]  /*124e0*/  @P1 LDC R9, c[0x0][0x450] ;  /* 0x00011400ff091b82 */ /* 0x000ea20000000800 */
[----:B-1----:R-:W-:Y:S01]  /*124f0*/  LEA R31, R160, 0xffffffc0, 0x6 ;  /* 0xffffffc0a01f7811 */ /* 0x002fe200078e30ff */
[----:B------:R-:W-:Y:S01]  /*12500*/  FMUL.FTZ R39, R2, R39 ;  /* 0x0000002702277220 */ /* 0x000fe20000410000 */
[----:B------:R-:W-:-:S04]  /*12510*/  UP2UR UR42, UPR, URZ, 0x1 ;  /* 0x000000013f2a7883 */ /* 0x000fc80008000000 */
[----:B------:R-:W1:Y:S08]  /*12520*/  MUFU.TANH R25, R25 ;  /* 0x0000001900197308 */ /* 0x000e700000002400 */
[----:B------:R-:W0:Y:S01]  /*12530*/  MUFU.TANH R0, R0 ;  /* 0x0000000000007308 */ /* 0x000e220000002400 */
[----:B-----5:R-:W-:-:S04]  /*12540*/  @P1 IMAD.HI.U32 R6, R3, R6, RZ ;  /* 0x0000000603061227 */ /* 0x020fc800078e00ff */
[----:B------:R-:W-:-:S03]  /*12550*/  VIADD R3, R5, 0x28440 ;  /* 0x0002844005037836 */ /* 0x000fc60000000000 */
[----:B------:R-:W0:Y:S01]  /*12560*/  MUFU.TANH R28, R28 ;  /* 0x0000001c001c7308 */ /* 0x000e220000002400 */
[----:B--2---:R-:W-:Y:S01]  /*12570*/  @P1 SHF.R.U32.HI R7, RZ, R9, R6 ;  /* 0x00000009ff071219 */ /* 0x004fe20000011606 */
[----:B------:R-:W-:Y:S02]  /*12580*/  IMAD.MOV.U32 R9, RZ, RZ, -0x40 ;  /* 0xffffffc0ff097424 */ /* 0x000fe400078e00ff */
[----:B------:R-:W-:Y:S02]  /*12590*/  IMAD.U32 R6, RZ, RZ, UR39 ;  /* 0x00000027ff067e24 */ /* 0x000fe4000f8e00ff */
[----:B------:R-:W2:Y:S01]  /*125a0*/  SHFL.IDX PT, R47, R7, RZ, 0x1c1f ;  /* 0x001c1fff072f7589 */ /* 0x000ea200000e0000 */
[----:B------:R-:W-:Y:S01]  /*125b0*/  IMAD R9, R160, R9, 0x41 ;  /* 0x00000041a0097424 */ /* 0x000fe200078e0209 */
[----:B------:R-:W0:Y:S01]  /*125c0*/  MUFU.TANH R29, R29 ;  /* 0x0000001d001d7308 */ /* 0x000e220000002400 */
[----:B------:R-:W-:Y:S02]  /*125d0*/  PRMT R3, R6, 0x654, R3 ;  /* 0x0000065406037816 */ /* 0x000fe40000000003 */
[----:B------:R-:W-:-:S02]  /*125e0*/  IMAD.IADD R6, R192, 0x1, R9 ;  /* 0x00000001c0067824 */ /* 0x000fc400078e0209 */
[----:B------:R5:W-:Y:S03]  /*125f0*/  SYNCS.ARRIVE.TRANS64.RED.A1T0 RZ, [R3+URZ], RZ ;  /* 0x000000ff03ff79a7 */ /* 0x000be6000810043f */
[----:B------:R-:W0:Y:S01]  /*12600*/  MUFU.TANH R30, R30 ;  /* 0x0000001e001e7308 */ /* 0x000e220000002400 */
[----:B-----5:R-:W-:Y:S01]  /*12610*/  IMAD R3, R193, -0x2, R6 ;  /* 0xfffffffec1037824 */ /* 0x020fe200078e0206 */
[----:B------:R-:W-:-:S06]  /*12620*/  IADD3 R6, R192, -R31, RZ ;  /* 0x8000001fc0067210 */ /* 0x000fcc0007ffe0ff */
[----:B------:R-:W0:Y:S01]  /*12630*/  MUFU.TANH R32, R32 ;  /* 0x0000002000207308 */ /* 0x000e220000002400 */
[----:B------:R-:W-:-:S07]  /*12640*/  IMAD.IADD R3, R3, 0x1, -R190 ;  /* 0x0000000103037824 */ /* 0x000fce00078e0abe */
        /* <DEDUP_REMOVED lines=19> */
[----:B------:R3:W0:Y:S01]  /*12780*/  MUFU.TANH R15, R35 ;  /* 0x00000023000f7308 */ /* 0x0006220000002400 */
[----:B-----5:R-:W-:-:S07]  /*12790*/  IMAD R34, R193, -0x2, R6 ;  /* 0xfffffffec1227824 */ /* 0x020fce00078e0206 */
[----:B------:R5:W0:Y:S01]  /*127a0*/  MUFU.TANH R20, R38 ;  /* 0x0000002600147308 */ /* 0x000a220000002400 */
[----:B---3--:R-:W-:-:S07]  /*127b0*/  VIADD R35, R3, UR6 ;  /* 0x0000000603237c36 */ /* 0x008fce0008000000 */
[----:B------:R3:W0:Y:S01]  /*127c0*/  MUFU.TANH R21, R39 ;  /* 0x0000002700157308 */ /* 0x0006220000002400 */
[----:B-----5:R-:W-:Y:S01]  /*127d0*/  VIADD R38, R3, UR51 ;  /* 0x0000003303267c36 */ /* 0x020fe20008000000 */
[----:B--2---:R-:W-:-:S03]  /*127e0*/  VIADDMNMX R3, R47, R35, R34, PT ;  /* 0x000000232f037246 */ /* 0x004fc60003800122 */
[----:B------:R-:W-:Y:S02]  /*127f0*/  IMAD.IADD R6, R38, 0x1, R47 ;  /* 0x0000000126067824 */ /* 0x000fe400078e022f */
[----:B---3--:R-:W-:Y:S01]  /*12800*/  VIADD R39, R9, 0xffffffff ;  /* 0xffffffff09277836 */ /* 0x008fe20000000000 */
[----:B-1--4-:R-:W-:Y:S06]  /*12810*/  @P2 BRA `(.L_x_1859) ;  /* 0x0000000000582947 */ /* 0x012fec0003800000 */
[----:B------:R-:W-:Y:S01]  /*12820*/  IADD3 R9, -R190, R192, R47 ;  /* 0x000000c0be097210 */ /* 0x000fe20007ffe12f */
[----:B------:R-:W-:Y:S03]  /*12830*/  BSSY B0, `(.L_x_1860) ;  /* 0x0000010000007945 */ /* 0x000fe60003800000 */
[----:B------:R-:W-:-:S13]  /*12840*/  ISETP.GT.AND P2, PT, R9, -0x1, PT ;  /* 0xffffffff0900780c */ /* 0x000fda0003f44270 */
[----:B------:R-:W-:Y:S05]  /*12850*/  @P2 BRA `(.L_x_1861) ;  /* 0x0000000000202947 */ /* 0x000fea0003800000 */
[----:B------:R-:W-:Y:S01]  /*12860*/  UISETP.NE.AND UP0, UPT, UR7, 0x1, UPT ;  /* 0x000000010700788c */ /* 0x000fe2000bf05270 */
[----:B------:R-:W-:-:S05]  /*12870*/  LOP3.LUT R9, RZ, R9, RZ, 0x33, !PT ;  /* 0x00000009ff097212 */ /* 0x000fca00078e33ff */
[----:B------:R-:W-:-:S05]  /*12880*/  PLOP3.LUT P2, PT, PT, PT, UP0, 0x80, 0x0 ;  /* 0x000000000000781c */ /* 0x000fca0003f4f008 */
[----:B------:R-:W-:-:S08]  /*12890*/  @UP0 ULDC.64 UR4, c[0x0][0x9e8] ;  /* 0x00027a0000040ab9 */ /* 0x000fd00000000a00 */
[----:B------:R-:W-:-:S05]  /*128a0*/  @P2 IMAD.HI.U32 R12, R9, UR4, RZ ;  /* 0x00000004090c2c27 */ /* 0x000fca000f8e00ff */
[----:B------:R-:W-:-:S04]  /*128b0*/  @P2 SHF.R.U32.HI R9, RZ, UR5, R12 ;  /* 0x00000005ff092c19 */ /* 0x000fc8000801160c */
[----:B------:R-:W-:Y:S01]  /*128c0*/  LOP3.LUT R9, RZ, R9, RZ, 0x33, !PT ;  /* 0x00000009ff097212 */ /* 0x000fe200078e33ff */
[----:B------:R-:W-:Y:S06]  /*128d0*/  BRA `(.L_x_1862) ;  /* 0x0000000000147947 */ /* 0x000fec0003800000 */
.L_x_1861:
[----:B------:R-:W-:-:S06]  /*128e0*/  UISETP.NE.AND UP0, UPT, UR7, 0x1, UPT ;  /* 0x000000010700788c */ /* 0x000fcc000bf05270 */
[----:B------:R-:W-:-:S05]  /*128f0*/  PLOP3.LUT P2, PT, PT, PT, UP0, 0x80, 0x0 ;  /* 0x000000000000781c */ /* 0x000fca0003f4f008 */
[----:B------:R-:W-:-:S08]  /*12900*/  @UP0 ULDC.64 UR4, c[0x0][0x9e8] ;  /* 0x00027a0000040ab9 */ /* 0x000fd00000000a00 */
[----:B------:R-:W-:-:S05]  /*12910*/  @P2 IMAD.HI.U32 R12, R9, UR4, RZ ;  /* 0x00000004090c2c27 */ /* 0x000fca000f8e00ff */
[----:B------:R-:W-:-:S07]  /*12920*/  @P2 SHF.R.U32.HI R9, RZ, UR5, R12 ;  /* 0x00000005ff092c19 */ /* 0x000fce000801160c */
.L_x_1862:
[----:B------:R-:W-:Y:S05]  /*12930*/  BSYNC B0 ;  /* 0x0000000000007941 */ /* 0x000fea0003800000 */
.L_x_1860:
[----:B------:R-:W-:-:S04]  /*12940*/  IMAD R12, R9, UR7, -R31 ;  /* 0x00000007090c7c24 */ /* 0x000fc8000f8e0a1f */
[----:B------:R-:W-:-:S05]  /*12950*/  IMAD R12, R193, -0x2, R12 ;  /* 0xfffffffec10c7824 */ /* 0x000fca00078e020c */
[----:B------:R-:W-:Y:S02]  /*12960*/  VIMNMX R6, R6, R12, !PT ;  /* 0x0000000c06067248 */ /* 0x000fe40007fe0100 */
[----:B------:R-:W-:-:S07]  /*12970*/  VIADDMNMX R3, R12, UR7, R3, PT ;  /* 0x000000070c037c46 */ /* 0x000fce000b800103 */
.L_x_1859:
[C---:B------:R-:W-:Y:S01]  /*12980*/  ISETP.GE.AND P3, PT, R39.reuse, 0x9, PT ;  /* 0x000000092700780c */ /* 0x040fe20003f66270 */
[----:B------:R-:W1:Y:S01]  /*12990*/  SHFL.IDX PT, R7, R7, 0x1, 0x1c1f ;  /* 0x003c1f0007077f89 */ /* 0x000e6200000e0000 */
[----:B------:R-:W-:Y:S01]  /*129a0*/  ISETP.GE.AND P2, PT, R39, 0x2, PT ;  /* 0x000000022700780c */ /* 0x000fe20003f46270 */
[----:B------:R-:W-:Y:S01]  /*129b0*/  UISETP.GE.AND UP0, UPT, UR7, 0x1, UPT ;  /* 0x000000010700788c */ /* 0x000fe2000bf06270 */
[C---:B------:R-:W-:Y:S02]  /*129c0*/  ISETP.GT.AND P4, PT, R6.reuse, 0x8, !P3 ;  /* 0x000000080600780c */ /* 0x040fe40005f84270 */
[----:B------:R-:W-:Y:S02]  /*129d0*/  ISETP.GT.AND P5, PT, R6, 0x1, !P2 ;  /* 0x000000010600780c */ /* 0x000fe400057a4270 */
[----:B------:R-:W-:Y:S02]  /*129e0*/  ISETP.LT.OR P4, PT, R3, 0x9, P4 ;  /* 0x000000090300780c */ /* 0x000fe40002781670 */
[----:B------:R-:W-:-:S02]  /*129f0*/  ISETP.GE.AND P6, PT, R39, 0xa, PT ;  /* 0x0000000a2700780c */ /* 0x000fc40003fc6270 */
[----:B0-----:R-:W-:Y:S02]  /*12a00*/  FSEL R57, R28, -INF , !P4 ;  /* 0xff8000001c397808 */ /* 0x001fe40006000000 */
[----:B------:R-:W-:Y:S02]  /*12a10*/  ISETP.LT.OR P5, PT, R3, 0x2, P5 ;  /* 0x000000020300780c */ /* 0x000fe40002fa1670 */
[----:B------:R-:W-:Y:S02]  /*12a20*/  ISETP.GT.AND P4, PT, R6, 0x9, !P6 ;  /* 0x000000090600780c */ /* 0x000fe40007784270 */
[----:B------:R-:W-:Y:S02]  /*12a30*/  FSEL R47, R25, -INF , !P5 ;  /* 0xff800000192f7808 */ /* 0x000fe40006800000 */
[----:B------:R-:W-:Y:S02]  /*12a40*/  ISETP.LT.OR P4, PT, R3, 0xa, P4 ;  /* 0x0000000a0300780c */ /* 0x000fe40002781670 */
[----:B------:R-:W-:-:S02]  /*12a50*/  ISETP.GE.AND P5, PT, R39, 0x11, PT ;  /* 0x000000112700780c */ /* 0x000fc40003fa6270 */
[----:B------:R-:W-:Y:S01]  /*12a60*/  FSEL R59, R29, -INF , !P4 ;  /* 0xff8000001d3b7808 */ /* 0x000fe20006000000 */
[----:B-1----:R-:W-:Y:S01]  /*12a70*/  IMAD.IADD R9, R38, 0x1, R7 ;  /* 0x0000000126097824 */ /* 0x002fe200078e0207 */
[----:B------:R-:W-:Y:S02]  /*12a80*/  ISETP.GT.AND P4, PT, R6, 0x10, !P5 ;  /* 0x000000100600780c */ /* 0x000fe40006f84270 */
[----:B------:R-:W-:Y:S02]  /*12a90*/  P2R R28, PR, RZ, 0x20 ;  /* 0x00000020ff1c7803 */ /* 0x000fe40000000000 */
[----:B------:R-:W-:Y:S02]  /*12aa0*/  ISETP.LT.OR P4, PT, R3, 0x11, P4 ;  /* 0x000000110300780c */ /* 0x000fe40002781670 */
[----:B------:R-:W-:Y:S02]  /*12ab0*/  ISETP.GE.AND P5, PT, R39, 0x12, PT ;  /* 0x000000122700780c */ /* 0x000fe40003fa6270 */
[----:B------:R-:W-:-:S02]  /*12ac0*/  FSEL R61, R32, -INF , !P4 ;  /* 0xff800000203d7808 */ /* 0x000fc40006000000 */
[C---:B------:R-:W-:Y:S02]  /*12ad0*/  ISETP.GT.AND P4, PT, R6.reuse, 0x11, !P5 ;  /* 0x000000110600780c */ /* 0x040fe40006f84270 */
[----:B------:R-:W-:Y:S02]  /*12ae0*/  P2R R29, PR, RZ, 0x20 ;  /* 0x00000020ff1d7803 */ /* 0x000fe40000000000 */
[----:B------:R-:W-:Y:S02]  /*12af0*/  ISETP.LT.OR P4, PT, R3, 0x12, P4 ;  /* 0x000000120300780c */ /* 0x000fe40002781670 */
[----:B------:R-:W-:Y:S02]  /*12b00*/  ISETP.GE.AND P5, PT, R39, 0x19, PT ;  /* 0x000000192700780c */ /* 0x000fe40003fa6270 */
[----:B------:R-:W-:Y:S02]  /*12b10*/  FSEL R63, R33, -INF , !P4 ;  /* 0xff800000213f7808 */ /* 0x000fe40006000000 */
[----:B------:R-:W-:-:S02]  /*12b20*/  ISETP.GT.AND P4, PT, R6, 0x18, !P5 ;  /* 0x000000180600780c */ /* 0x000fc40006f84270 */
[----:B------:R-:W-:Y:S02]  /*12b30*/  P2R R32, PR, RZ, 0x20 ;  /* 0x00000020ff207803 */ /* 0x000fe40000000000 */
[----:B------:R-:W-:Y:S02]  /*12b40*/  ISETP.LT.OR P4, PT, R3, 0x19, P4 ;  /* 0x000000190300780c */ /* 0x000fe40002781670 */
[----:B------:R-:W-:Y:S02]  /*12b50*/  ISETP.GE.AND P5, PT, R39, 0x1a, PT ;  /* 0x0000001a2700780c */ /* 0x000fe40003fa6270 */
[----:B------:R-:W-:Y:S02]  /*12b60*/  FSEL R65, R36, -INF , !P4 ;  /* 0xff80000024417808 */ /* 0x000fe40006000000 */
[----:B------:R-:W-:Y:S02]  /*12b70*/  ISETP.GT.AND P4, PT, R6, 0x19, !P5 ;  /* 0x000000190600780c */ /* 0x000fe40006f84270 */
[----:B------:R-:W-:-:S02]  /*12b80*/  P2R R36, PR, RZ, 0x20 ;  /* 0x00000020ff247803 */ /* 0x000fc40000000000 */
        /* <DEDUP_REMOVED lines=26> */
[----:B------:R-:W-:Y:S02]  /*12d30*/  P2R R25, PR, RZ, 0x40 ;  /* 0x00000040ff197803 */ /* 0x000fe40000000000 */
        /* <DEDUP_REMOVED lines=11> */
[----:B------:R-:W-:-:S04]  /*12df0*/  ISETP.GT.AND P6, PT, R6, RZ, !P6 ;  /* 0x000000ff0600720c */ /* 0x000fc800077c4270 */
        /* <DEDUP_REMOVED lines=18> */
[----:B------:R-:W-:Y:S01]  /*12f20*/  @P6 IMAD.HI.U32 R7, R6, UR4, RZ ;  /* 0x0000000406076c27 */ /* 0x000fe2000f8e00ff */
[----:B------:R-:W-:-:S13]  /*12f30*/  PLOP3.LUT P6, PT, PT, PT, UP0, 0x80, 0x0 ;  /* 0x000000000000781c */ /* 0x000fda0003fcf008 */
[----:B------:R-:W-:-:S04]  /*12f40*/  @P6 SHF.R.U32.HI R6, RZ, UR5, R7 ;  /* 0x00000005ff066c19 */ /* 0x000fc80008011607 */
[----:B------:R-:W-:Y:S01]  /*12f50*/  LOP3.LUT R6, RZ, R6, RZ, 0x33, !PT ;  /* 0x00000006ff067212 */ /* 0x000fe200078e33ff */
[----:B------:R-:W-:Y:S06]  /*12f60*/  BRA `(.L_x_1866) ;  /* 0x0000000000187947 */ /* 0x000fec0003800000 */
.L_x_1865:
[----:B------:R-:W-:-:S06]  /*12f70*/  UISETP.NE.AND UP0, UPT, UR7, 0x1, UPT ;  /* 0x000000010700788c */ /* 0x000fcc000bf05270 */
[----:B------:R-:W-:-:S05]  /*12f80*/  PLOP3.LUT P6, PT, PT, PT, UP0, 0x80, 0x0 ;  /* 0x000000000000781c */ /* 0x000fca0003fcf008 */
[----:B------:R-:W-:-:S08]  /*12f90*/  @UP0 ULDC.64 UR4, c[0x0][0x9e8] ;  /* 0x00027a0000040ab9 */ /* 0x000fd00000000a00 */
[----:B------:R-:W-:Y:S01]  /*12fa0*/  @P6 IMAD.HI.U32 R7, R6, UR4, RZ ;  /* 0x0000000406076c27 */ /* 0x000fe2000f8e00ff */
[----:B------:R-:W-:-:S13]  /*12fb0*/  PLOP3.LUT P6, PT, PT, PT, UP0, 0x80, 0x0 ;  /* 0x000000000000781c */ /* 0x000fda0003fcf008 */
[----:B------:R-:W-:-:S07]  /*12fc0*/  @P6 SHF.R.U32.HI R6, RZ, UR5, R7 ;  /* 0x00000005ff066c19 */ /* 0x000fce0008011607 */
.L_x_1866:
[----:B------:R-:W-:Y:S05]  /*12fd0*/  BSYNC B0 ;  /* 0x0000000000007941 */ /* 0x000fea0003800000 */
.L_x_1864:
[----:B------:R-:W-:-:S04]  /*12fe0*/  IMAD R6, R6, UR7, -R31 ;  /* 0x0000000706067c24 */ /* 0x000fc8000f8e0a1f */
[----:B------:R-:W-:-:S05]  /*12ff0*/  IMAD R6, R193, -0x2, R6 ;  /* 0xfffffffec1067824 */ /* 0x000fca00078e0206 */
[----:B------:R-:W-:Y:S02]  /*13000*/  VIMNMX R9, R9, R6, !PT ;  /* 0x0000000609097248 */ /* 0x000fe40007fe0100 */
[----:B------:R-:W-:-:S07]  /*13010*/  VIADDMNMX R3, R6, UR7, R3, PT ;  /* 0x0000000706037c46 */ /* 0x000fce000b800103 */
.L_x_1863:
[----:B------:R-:W-:Y:S01]  /*13020*/  ISETP.GT.AND P2, PT, R9, 0x1, !P2 ;  /* 0x000000010900780c */ /* 0x000fe20005744270 */
[----:B------:R-:W-:Y:S01]  /*13030*/  ULDC UR38, c[0x0][0x988] ;  /* 0x0002620000267ab9 */ /* 0x000fe20000000800 */
[----:B------:R-:W-:Y:S02]  /*13040*/  FMNMX.FTZ R6, R33, R47, !PT ;  /* 0x0000002f21067209 */ /* 0x000fe40007810000 */
        /* <DEDUP_REMOVED lines=34> */
[----:B------:R-:W-:Y:S01]  /*13270*/  ISETP.GT.AND P3, PT, R9, 0x8, !P3 ;  /* 0x000000080900780c */ /* 0x000fe20005f64270 */
[----:B------:R-:W0:Y:S01]  /*13280*/  SHFL.BFLY PT, R6, R29, 0x2, 0x1f ;  /* 0x0c401f001d067f89 */ /* 0x000e2200000e0000 */
[C---:B------:R-:W-:Y:S02]  /*13290*/  ISETP.LT.OR P2, PT, R3.reuse, 0x1a, P2 ;  /* 0x0000001a0300780c */ /* 0x040fe40001741670 */
[----:B------:R-:W-:Y:S02]  /*132a0*/  ISETP.LT.OR P3, PT, R3, 0x9, P3 ;  /* 0x000000090300780c */ /* 0x000fe40001f61670 */
[----:B------:R-:W-:Y:S02]  /*132b0*/  FSEL R21, R21, -INF , !P2 ;  /* 0xff80000015157808 */ /* 0x000fe40005000000 */
[----:B------:R-:W-:Y:S02]  /*132c0*/  ISETP.NE.AND P2, PT, R37, RZ, PT ;  /* 0x000000ff2500720c */ /* 0x000fe40003f45270 */
[----:B------:R-:W-:-:S02]  /*132d0*/  ISETP.NE.AND P6, PT, R12, RZ, PT ;  /* 0x000000ff0c00720c */ /* 0x000fc40003fc5270 */
[----:B------:R-:W-:Y:S02]  /*132e0*/  ISETP.GT.AND P2, PT, R9, 0x20, !P2 ;  /* 0x000000200900780c */ /* 0x000fe40005744270 */
[----:B------:R-:W-:Y:S02]  /*132f0*/  FSEL R12, R30, -INF , !P3 ;  /* 0xff8000001e0c7808 */ /* 0x000fe40005800000 */
[----:B------:R-:W-:Y:S02]  /*13300*/  ISETP.LT.OR P2, PT, R3, 0x21, P2 ;  /* 0x000000210300780c */ /* 0x000fe40001741670 */
[----:B------:R-:W-:Y:S02]  /*13310*/  ISETP.NE.AND P3, PT, R44, RZ, PT ;  /* 0x000000ff2c00720c */ /* 0x000fe40003f65270 */
[----:B------:R-:W-:Y:S02]  /*13320*/  FSEL R24, R42, -INF , !P2 ;  /* 0xff8000002a187808 */ /* 0x000fe40005000000 */
[----:B------:R-:W-:-:S02]  /*13330*/  ISETP.NE.AND P2, PT, R40, RZ, PT ;  /* 0x000000ff2800720c */ /* 0x000fc40003f45270 */
[C---:B------:R-:W-:Y:S02]  /*13340*/  ISETP.GT.AND P4, PT, R9.reuse, 0x31, !P4 ;  /* 0x000000310900780c */ /* 0x040fe40006784270 */
[----:B------:R-:W-:Y:S02]  /*13350*/  ISETP.GT.AND P2, PT, R9, 0x21, !P2 ;  /* 0x000000210900780c */ /* 0x000fe40005744270 */
[----:B0-----:R-:W-:Y:S02]  /*13360*/  FMNMX.FTZ R30, R29, R6, !PT ;  /* 0x000000061d1e7209 */ /* 0x001fe40007810000 */
[----:B------:R-:W-:Y:S02]  /*13370*/  ISETP.LT.OR P2, PT, R3, 0x22, P2 ;  /* 0x000000220300780c */ /* 0x000fe40001741670 */
[----:B------:R-:W-:Y:S01]  /*13380*/  ISETP.GT.AND P5, PT, R9, 0x38, !P5 ;  /* 0x000000380900780c */ /* 0x000fe20006fa4270 */
[----:B------:R-:W0:Y:S01]  /*13390*/  SHFL.BFLY PT, R7, R30, 0x1, 0x1f ;  /* 0x0c201f001e077f89 */ /* 0x000e2200000e0000 */
[----:B------:R-:W-:-:S02]  /*133a0*/  FSEL R25, R43, -INF , !P2 ;  /* 0xff8000002b197808 */ /* 0x000fc40005000000 */
[----:B------:R-:W-:Y:S01]  /*133b0*/  ISETP.NE.AND P2, PT, R46, RZ, PT ;  /* 0x000000ff2e00720c */ /* 0x000fe20003f45270 */
[----:B------:R-:W-:Y:S01]  /*133c0*/  IMAD.U32 R46, RZ, RZ, UR38 ;  /* 0x00000026ff2e7e24 */ /* 0x000fe2000f8e00ff */
[----:B------:R-:W-:Y:S02]  /*133d0*/  ISETP.LT.OR P4, PT, R3, 0x32, P4 ;  /* 0x000000320300780c */ /* 0x000fe40002781670 */
[----:B------:R-:W-:Y:S02]  /*133e0*/  ISETP.GT.AND P2, PT, R9, 0x28, !P2 ;  /* 0x000000280900780c */ /* 0x000fe40005744270 */
[C---:B------:R-:W-:Y:S02]  /*133f0*/  ISETP.LT.OR P5, PT, R3.reuse, 0x39, P5 ;  /* 0x000000390300780c */ /* 0x040fe40002fa1670 */
[----:B------:R-:W-:-:S04]  /*13400*/  ISETP.LT.OR P2, PT, R3, 0x29, P2 ;  /* 0x000000290300780c */ /* 0x000fc80001741670 */
[----:B------:R-:W-:Y:S02]  /*13410*/  FSEL R26, R26, -INF , !P2 ;  /* 0xff8000001a1a7808 */ /* 0x000fe40005000000 */
[----:B------:R-:W-:Y:S02]  /*13420*/  ISETP.GT.AND P2, PT, R9, 0x29, !P3 ;  /* 0x000000290900780c */ /* 0x000fe40005f44270 */
[----:B------:R-:W-:Y:S02]  /*13430*/  ISETP.NE.AND P3, PT, R56, RZ, PT ;  /* 0x000000ff3800720c */ /* 0x000fe40003f65270 */
[----:B------:R-:W-:Y:S02]  /*13440*/  ISETP.LT.OR P2, PT, R3, 0x2a, P2 ;  /* 0x0000002a0300780c */ /* 0x000fe40001741670 */
[----:B0-----:R-:W-:Y:S02]  /*13450*/  FMNMX.FTZ R6, R30, R7, !PT ;  /* 0x000000071e067209 */ /* 0x001fe40007810000 */
[----:B------:R-:W-:-:S02]  /*13460*/  FSEL R27, R27, -INF , !P2 ;  /* 0xff8000001b1b7808 */ /* 0x000fc40005000000 */
[----:B------:R-:W-:Y:S02]  /*13470*/  ISETP.GT.AND P2, PT, R9, RZ, !P6 ;  /* 0x000000ff0900720c */ /* 0x000fe40007744270 */
[----:B------:R-:W-:Y:S02]  /*13480*/  MOV R7, UR38 ;  /* 0x0000002600077c02 */ /* 0x000fe40008000f00 */
[----:B------:R-:W-:Y:S02]  /*13490*/  ISETP.LT.OR P2, PT, R3, 0x1, P2 ;  /* 0x000000010300780c */ /* 0x000fe40001741670 */
[----:B------:R-:W-:Y:S01]  /*134a0*/  ISETP.NE.AND P6, PT, R39, RZ, PT ;  /* 0x000000ff2700720c */ /* 0x000fe20003fc5270 */
[----:B------:R-:W-:-:S01]  /*134b0*/  FFMA.FTZ R7, R6, R7, -8 ;  /* 0xc100000006077423 */ /* 0x000fc20000010007 */
[----:B------:R-:W-:Y:S02]  /*134c0*/  FSEL R0, R0, -INF , !P2 ;  /* 0xff80000000007808 */ /* 0x000fe40005000000 */
[----:B------:R-:W-:-:S04]  /*134d0*/  FSETP.NEU.FTZ.AND P2, PT, R6, -INF , PT ;  /* 0xff8000000600780b */ /* 0x000fc80003f5d000 */
[----:B------:R-:W-:Y:S02]  /*134e0*/  FSEL R32, R7, RZ, P2 ;  /* 0x000000ff07207208 */ /* 0x000fe40001000000 */
[----:B------:R-:W-:Y:S02]  /*134f0*/  FMNMX.FTZ R7, R0, R11, !PT ;  /* 0x0000000b00077209 */ /* 0x000fe40007810000 */
[----:B------:R-:W-:Y:S01]  /*13500*/  ISETP.GT.AND P2, PT, R9, 0x30, !P3 ;  /* 0x000000300900780c */ /* 0x000fe20005f44270 */
[----:B------:R-:W-:-:S01]  /*13510*/  FFMA.FTZ R31, R33, UR38, -R32 ;  /* 0x00000026211f7c23 */ /* 0x000fc20008010820 */
[----:B------:R-:W-:Y:S01]  /*13520*/  FMNMX.FTZ R28, R12, R7, !PT ;  /* 0x000000070c1c7209 */ /* 0x000fe20007810000 */
[----:B------:R-:W-:-:S01]  /*13530*/  FFMA.FTZ R33, R47, UR38, -R32 ;  /* 0x000000262f217c23 */ /* 0x000fc20008010820 */
[----:B------:R-:W-:Y:S01]  /*13540*/  ISETP.LT.OR P2, PT, R3, 0x31, P2 ;  /* 0x000000310300780c */ /* 0x000fe20001741670 */
[----:B------:R0:W-:Y:S01]  /*13550*/  MUFU.EX2 R152, R31 ;  /* 0x0000001f00987308 */ /* 0x0001e20000000800 */
[----:B------:R-:W-:Y:S01]  /*13560*/  FMNMX.FTZ R7, R13, R28, !PT ;  /* 0x0000001c0d077209 */ /* 0x000fe20007810000 */
[--C-:B------:R-:W-:Y:S01]  /*13570*/  FFMA.FTZ R35, R59, UR38, -R32.reuse ;  /* 0x000000263b237c23 */ /* 0x100fe20008010820 */
[----:B------:R-:W-:Y:S01]  /*13580*/  ISETP.GT.AND P3, PT, R9, 0x39, !P6 ;  /* 0x000000390900780c */ /* 0x000fe20007764270 */
[--C-:B------:R-:W-:Y:S01]  /*13590*/  FFMA.FTZ R36, R61, UR38, -R32.reuse ;  /* 0x000000263d247c23 */ /* 0x100fe20008010820 */
[----:B------:R-:W-:Y:S01]  /*135a0*/  FMNMX.FTZ R28, R14, R7, !PT ;  /* 0x000000070e1c7209 */ /* 0x000fe20007810000 */
[--C-:B------:R-:W-:Y:S01]  /*135b0*/  FFMA.FTZ R37, R63, UR38, -R32.reuse ;  /* 0x000000263f257c23 */ /* 0x100fe20008010820 */
[----:B------:R-:W-:Y:S01]  /*135c0*/  FSEL R9, R50, -INF , !P2 ;  /* 0xff80000032097808 */ /* 0x000fe20005000000 */
[----:B------:R-:W1:Y:S01]  /*135d0*/  MUFU.EX2 R33, R33 ;  /* 0x0000002100217308 */ /* 0x000e620000000800 */
[----:B------:R-:W-:Y:S01]  /*135e0*/  FMNMX.FTZ R7, R15, R28, !PT ;  /* 0x0000001c0f077209 */ /* 0x000fe20007810000 */
[--C-:B0-----:R-:W-:Y:S01]  /*135f0*/  FFMA.FTZ R31, R57, UR38, -R32.reuse ;  /* 0x00000026391f7c23 */ /* 0x101fe20008010820 */
[----:B------:R-:W-:Y:S01]  /*13600*/  ISETP.LT.OR P3, PT, R3, 0x3a, P3 ;  /* 0x0000003a0300780c */ /* 0x000fe20001f61670 */
[--C-:B------:R-:W-:Y:S01]  /*13610*/  FFMA.FTZ R38, R65, UR38, -R32.reuse ;  /* 0x0000002641267c23 */ /* 0x100fe20008010820 */
[----:B------:R-:W-:Y:S01]  /*13620*/  FMNMX.FTZ R28, R20, R7, !PT ;  /* 0x00000007141c7209 */ /* 0x000fe20007810000 */
[--C-:B------:R-:W-:Y:S01]  /*13630*/  FFMA.FTZ R43, R45, UR38, -R32.reuse ;  /* 0x000000262d2b7c23 */ /* 0x100fe20008010820 */
[----:B------:R-:W-:Y:S01]  /*13640*/  FSEL R3, R54, -INF , !P5 ;  /* 0xff80000036037808 */ /* 0x000fe20006800000 */
[----:B------:R0:W2:Y:S01]  /*13650*/  MUFU.EX2 R34, R31 ;  /* 0x0000001f00227308 */ /* 0x0000a20000000800 */
[----:B------:R-:W-:Y:S01]  /*13660*/  FMNMX.FTZ R7, R21, R28, !PT ;  /* 0x0000001c15077209 */ /* 0x000fe20007810000 */
[--C-:B------:R-:W-:Y:S01]  /*13670*/  FFMA.FTZ R39, R67, UR38, -R32.reuse ;  /* 0x0000002643277c23 */ /* 0x100fe20008010820 */
[----:B------:R-:W-:Y:S01]  /*13680*/  FSEL R29, R55, -INF , !P3 ;  /* 0xff800000371d7808 */ /* 0x000fe20005800000 */
[--C-:B------:R-:W-:Y:S01]  /*13690*/  FFMA.FTZ R40, R69, UR38, -R32.reuse ;  /* 0x0000002645287c23 */ /* 0x100fe20008010820 */
[----:B------:R-:W-:Y:S01]  /*136a0*/  FMNMX.FTZ R28, R24, R7, !PT ;  /* 0x00000007181c7209 */ /* 0x000fe20007810000 */
[--C-:B------:R-:W-:Y:S01]  /*136b0*/  FFMA.FTZ R41, R41, UR38, -R32.reuse ;  /* 0x0000002629297c23 */ /* 0x100fe20008010820 */
[----:B------:R-:W-:-:S01]  /*136c0*/  FFMA.FTZ R42, R71, UR38, -R32 ;  /* 0x00000026472a7c23 */ /* 0x000fc20008010820 */
[----:B------:R-:W3:Y:S01]  /*136d0*/  MUFU.EX2 R35, R35 ;  /* 0x0000002300237308 */ /* 0x000ee20000000800 */
[----:B------:R-:W-:Y:S01]  /*136e0*/  FMNMX.FTZ R7, R25, R28, !PT ;  /* 0x0000001c19077209 */ /* 0x000fe20007810000 */
[--C-:B------:R-:W-:Y:S01]  /*136f0*/  FFMA.FTZ R44, R73, UR38, -R32.reuse ;  /* 0x00000026492c7c23 */ /* 0x100fe20008010820 */
[----:B------:R-:W-:-:S02]  /*13700*/  FFMA.FTZ R45, R49, UR38, -R32 ;  /* 0x00000026312d7c23 */ /* 0x000fc40008010820 */
[----:B------:R-:W-:-:S03]  /*13710*/  FMNMX.FTZ R28, R26, R7, !PT ;  /* 0x000000071a1c7209 */ /* 0x000fc60007810000 */
[----:B------:R-:W-:Y:S01]  /*13720*/  MUFU.EX2 R36, R36 ;  /* 0x0000002400247308 */ /* 0x000fe20000000800 */
[----:B------:R-:W-:Y:S02]  /*13730*/  FMNMX.FTZ R30, R27, R28, !PT ;  /* 0x0000001c1b1e7209 */ /* 0x000fe40007810000 */
[----:B------:R-:W-:Y:S02]  /*13740*/  FSEL R28, R51, -INF , !P4 ;  /* 0xff800000331c7808 */ /* 0x000fe40006000000 */
[----:B------:R-:W-:-:S03]  /*13750*/  FMNMX.FTZ R7, R9, R30, !PT ;  /* 0x0000001e09077209 */ /* 0x000fc60007810000 */
[----:B------:R-:W-:Y:S01]  /*13760*/  MUFU.EX2 R37, R37 ;  /* 0x0000002500257308 */ /* 0x000fe20000000800 */
[----:B------:R-:W-:-:S04]  /*13770*/  FMNMX.FTZ R30, R28, R7, !PT ;  /* 0x000000071c1e7209 */ /* 0x000fc80007810000 */
[----:B------:R-:W-:-:S03]  /*13780*/  FMNMX.FTZ R30, R3, R30, !PT ;  /* 0x0000001e031e7209 */ /* 0x000fc60007810000 */
[----:B------:R-:W-:Y:S01]  /*13790*/  MUFU.EX2 R38, R38 ;  /* 0x0000002600267308 */ /* 0x000fe20000000800 */
[----:B------:R-:W-:-:S05]  /*137a0*/  FMNMX.FTZ R30, R29, R30, !PT ;  /* 0x0000001e1d1e7209 */ /* 0x000fca0007810000 */
[----:B------:R-:W0:Y:S02]  /*137b0*/  SHFL.BFLY PT, R7, R30, 0x2, 0x1f ;  /* 0x0c401f001e077f89 */ /* 0x000e2400000e0000 */
[----:B------:R-:W-:Y:S08]  /*137c0*/  MUFU.EX2 R39, R39 ;  /* 0x0000002700277308 */ /* 0x000ff00000000800 */
[----:B------:R-:W-:Y:S08]  /*137d0*/  MUFU.EX2 R40, R40 ;  /* 0x0000002800287308 */ /* 0x000ff00000000800 */
[----:B------:R-:W-:Y:S01]  /*137e0*/  MUFU.EX2 R41, R41 ;  /* 0x0000002900297308 */ /* 0x000fe20000000800 */
[----:B0-----:R-:W-:-:S07]  /*137f0*/  FMNMX.FTZ R31, R30, R7, !PT ;  /* 0x000000071e1f7209 */ /* 0x001fce0007810000 */
[----:B------:R-:W-:Y:S01]  /*13800*/  MUFU.EX2 R42, R42 ;  /* 0x0000002a002a7308 */ /* 0x000fe20000000800 */
[----:B------:R-:W0:Y:S07]  /*13810*/  SHFL.BFLY PT, R30, R31, 0x1, 0x1f ;  /* 0x0c201f001f1e7f89 */ /* 0x000e2e00000e0000 */
[----:B------:R-:W-:Y:S08]  /*13820*/  MUFU.EX2 R43, R43 ;  /* 0x0000002b002b7308 */ /* 0x000ff00000000800 */
[----:B------:R-:W-:Y:S08]  /*13830*/  MUFU.EX2 R44, R44 ;  /* 0x0000002c002c7308 */ /* 0x000ff00000000800 */
[----:B------:R-:W-:Y:S01]  /*13840*/  MUFU.EX2 R45, R45 ;  /* 0x0000002d002d7308 */ /* 0x000fe20000000800 */
[----:B0-----:R-:W-:Y:S01]  /*13850*/  FMNMX.FTZ R7, R31, R30, !PT ;  /* 0x0000001e1f077209 */ /* 0x001fe20007810000 */
[--C-:B------:R-:W-:Y:S01]  /*13860*/  FFMA.FTZ R30, R75, UR38, -R32.reuse ;  /* 0x000000264b1e7c23 */ /* 0x100fe20008010820 */
[----:B------:R-:W-:-:S02]  /*13870*/  FFMA.FTZ R32, R53, UR38, -R32 ;  /* 0x0000002635207c23 */ /* 0x000fc40008010820 */
[C---:B------:R-:W-:Y:S01]  /*13880*/  FSETP.NEU.FTZ.AND P2, PT, R7.reuse, -INF , PT ;  /* 0xff8000000700780b */ /* 0x040fe20003f5d000 */
[----:B------:R-:W-:-:S02]  /*13890*/  FFMA.FTZ R31, R7, R46, -8 ;  /* 0xc1000000071f7423 */ /* 0x000fc4000001002e */
[----:B------:R-:W-:Y:S03]  /*138a0*/  MUFU.EX2 R30, R30 ;  /* 0x0000001e001e7308 */ /* 0x000fe60000000800 */
[----:B------:R-:W-:-:S05]  /*138b0*/  FSEL R46, R31, RZ, P2 ;  /* 0x000000ff1f2e7208 */ /* 0x000fca0001000000 */
        /* <DEDUP_REMOVED lines=14> */
[--C-:B------:R-:W-:Y:S01]  /*139a0*/  FFMA.FTZ R9, R9, UR38, -R46.reuse ;  /* 0x0000002609097c23 */ /* 0x100fe2000801082e */
[----:B------:R-:W-:-:S01]  /*139b0*/  FFMA.FTZ R28, R28, UR38, -R46 ;  /* 0x000000261c1c7c23 */ /* 0x000fc2000801082e */
[--C-:B------:R-:W-:Y:S01]  /*139c0*/  FFMA.FTZ R29, R29, UR38, -R46.reuse ;  /* 0x000000261d1d7c23 */ /* 0x100fe2000801082e */
[----:B------:R-:W-:-:S03]  /*139d0*/  FFMA.FTZ R3, R3, UR38, -R46 ;  /* 0x0000002603037c23 */ /* 0x000fc6000801082e */
[----:B------:R-:W4:Y:S01]  /*139e0*/  MUFU.EX2 R12, R12 ;  /* 0x0000000c000c7308 */ /* 0x000f220000000800 */
[----:B-1----:R-:W-:-:S04]  /*139f0*/  FADD.FTZ R11, R152, R33 ;  /* 0x00000021980b7221 */ /* 0x002fc80000010000 */
[----:B--2---:R-:W-:Y:S01]  /*13a00*/  FADD.FTZ R0, R34, R11 ;  /* 0x0000000b22007221 */ /* 0x004fe20000010000 */
[----:B---3--:R-:W-:Y:S02]  /*13a10*/  F2FP.SATFINITE.E4M3.F32.PACK_AB_MERGE_C R34, R35, R34, RZ ;  /* 0x000000222322723e */ /* 0x008fe400048070ff */
[----:B------:R-:W1:Y:S01]  /*13a20*/  MUFU.EX2 R13, R13 ;  /* 0x0000000d000d7308 */ /* 0x000e620000000800 */
[----:B0-----:R-:W-:-:S01]  /*13a30*/  FADD.FTZ R47, R153, R48 ;  /* 0x00000030992f7221 */ /* 0x001fc20000010000 */
[----:B------:R-:W-:Y:S01]  /*13a40*/  FADD.FTZ R11, R35, R0 ;  /* 0x00000000230b7221 */ /* 0x000fe20000010000 */
[----:B------:R-:W-:-:S03]  /*13a50*/  F2FP.SATFINITE.E4M3.F32.PACK_AB_MERGE_C R152, R33, R152, R34 ;  /* 0x000000982198723e */ /* 0x000fc60004807022 */
[----:B------:R-:W-:Y:S02]  /*13a60*/  FADD.FTZ R0, R36, R11 ;  /* 0x0000000b24007221 */ /* 0x000fe40000010000 */
[----:B------:R-:W0:Y:S02]  /*13a70*/  MUFU.EX2 R14, R14 ;  /* 0x0000000e000e7308 */ /* 0x000e240000000800 */
[----:B------:R-:W-:-:S04]  /*13a80*/  FADD.FTZ R11, R37, R0 ;  /* 0x00000000250b7221 */ /* 0x000fc80000010000 */
[----:B------:R-:W-:Y:S01]  /*13a90*/  FADD.FTZ R0, R38, R11 ;  /* 0x0000000b26007221 */ /* 0x000fe20000010000 */
[C---:B------:R-:W-:Y:S01]  /*13aa0*/  F2FP.SATFINITE.E4M3.F32.PACK_AB_MERGE_C R38, R39.reuse, R38, RZ ;  /* 0x000000262726723e */ /* 0x040fe200048070ff */
[----:B------:R-:W2:Y:S02]  /*13ab0*/  MUFU.EX2 R15, R15 ;  /* 0x0000000f000f7308 */ /* 0x000ea40000000800 */
[----:B------:R-:W-:-:S01]  /*13ac0*/  FADD.FTZ R11, R39, R0 ;  /* 0x00000000270b7221 */ /* 0x000fc20000010000 */
[----:B------:R-:W-:-:S05]  /*13ad0*/  F2FP.SATFINITE.E4M3.F32.PACK_AB_MERGE_C R154, R37, R36, R38 ;  /* 0x00000024259a723e */ /* 0x000fca0004807026 */
[----:B------:R4:W-:Y:S08]  /*13ae0*/  MUFU.EX2 R31, R32 ;  /* 0x00000020001f7308 */ /* 0x0009f00000000800 */
[----:B------:R-:W3:Y:S01]  /*13af0*/  MUFU.EX2 R20, R20 ;  /* 0x0000001400147308 */ /* 0x000ee20000000800 */
[----:B----4-:R-:W-:-:S04]  /*13b00*/  FADD.FTZ R32, R12, R47 ;  /* 0x0000002f0c207221 */ /* 0x010fc80000010000 */
[C---:B-1----:R-:W-:Y:S01]  /*13b10*/  FADD.FTZ R47, R13.reuse, R32 ;  /* 0x000000200d2f7221 */ /* 0x042fe20000010000 */
[----:B------:R-:W-:Y:S02]  /*13b20*/  F2FP.SATFINITE.E4M3.F32.PACK_AB_MERGE_C R13, R13, R12, RZ ;  /* 0x0000000c0d0d723e */ /* 0x000fe400048070ff */
[----:B------:R-:W1:Y:S01]  /*13b30*/  MUFU.EX2 R21, R21 ;  /* 0x0000001500157308 */ /* 0x000e620000000800 */
[----:B0-----:R-:W-:-:S01]  /*13b40*/  FADD.FTZ R32, R14, R47 ;  /* 0x0000002f0e207221 */ /* 0x001fc20000010000 */
[----:B------:R-:W-:-:S03]  /*13b50*/  F2FP.SATFINITE.E4M3.F32.PACK_AB_MERGE_C R153, R48, R153, R13 ;  /* 0x000000993099723e */ /* 0x000fc6000480700d */
[----:B--2---:R-:W-:-:S03]  /*13b60*/  FADD.FTZ R47, R15, R32 ;  /* 0x000000200f2f7221 */ /* 0x004fc60000010000 */
[----:B------:R-:W0:Y:S01]  /*13b70*/  MUFU.EX2 R24, R24 ;  /* 0x0000001800187308 */ /* 0x000e220000000800 */
[----:B---3--:R-:W-:-:S07]  /*13b80*/  FADD.FTZ R32, R20, R47 ;  /* 0x0000002f14207221 */ /* 0x008fce0000010000 */
[----:B------:R-:W2:Y:S01]  /*13b90*/  MUFU.EX2 R25, R25 ;  /* 0x0000001900197308 */ /* 0x000ea20000000800 */
[----:B-1----:R-:W-:-:S01]  /*13ba0*/  FADD.FTZ R47, R21, R32 ;  /* 0x00000020152f7221 */ /* 0x002fc20000010000 */
[----:B------:R-:W-:Y:S01]  /*13bb0*/  FADD.FTZ R32, R40, R11 ;  /* 0x0000000b28207221 */ /* 0x000fe20000010000 */
[----:B------:R-:W-:-:S03]  /*13bc0*/  F2FP.SATFINITE.E4M3.F32.PACK_AB_MERGE_C R21, R21, R20, RZ ;  /* 0x000000141515723e */ /* 0x000fc600048070ff */
[----:B------:R-:W-:Y:S01]  /*13bd0*/  FADD.FTZ R11, R41, R32 ;  /* 0x00000020290b7221 */ /* 0x000fe20000010000 */
[----:B------:R-:W-:Y:S01]  /*13be0*/  F2FP.SATFINITE.E4M3.F32.PACK_AB_MERGE_C R155, R15, R14, R21 ;  /* 0x0000000e0f9b723e */ /* 0x000fe20004807015 */
[----:B------:R-:W1:Y:S01]  /*13bf0*/  MUFU.EX2 R26, R26 ;  /* 0x0000001a001a7308 */ /* 0x000e620000000800 */
[----:B0-----:R-:W-:-:S01]  /*13c00*/  FADD.FTZ R50, R24, R47 ;  /* 0x0000002f18327221 */ /* 0x001fc20000010000 */
[----:B------:R-:W-:Y:S01]  /*13c10*/  FADD.FTZ R32, R42, R11 ;  /* 0x0000000b2a207221 */ /* 0x000fe20000010000 */
[----:B------:R-:W-:-:S03]  /*13c20*/  F2FP.SATFINITE.E4M3.F32.PACK_AB_MERGE_C R42, R43, R42, RZ ;  /* 0x0000002a2b2a723e */ /* 0x000fc600048070ff */
[----:B------:R-:W-:Y:S01]  /*13c30*/  FADD.FTZ R11, R43, R32 ;  /* 0x000000202b0b7221 */ /* 0x000fe20000010000 */
[----:B------:R-:W-:Y:S01]  /*13c40*/  F2FP.SATFINITE.E4M3.F32.PACK_AB_MERGE_C R156, R41, R40, R42 ;  /* 0x00000028299c723e */ /* 0x000fe2000480702a */
[----:B------:R-:W0:Y:S01]  /*13c50*/  MUFU.EX2 R27, R27 ;  /* 0x0000001b001b7308 */ /* 0x000e220000000800 */
[----:B--2---:R-:W-:-:S01]  /*13c60*/  FADD.FTZ R47, R25, R50 ;  /* 0x00000032192f7221 */ /* 0x004fc20000010000 */
[----:B------:R-:W-:-:S04]  /*13c70*/  FADD.FTZ R32, R44, R11 ;  /* 0x0000000b2c207221 */ /* 0x000fc80000010000 */
[----:B------:R-:W-:Y:S02]  /*13c80*/  FADD.FTZ R11, R45, R32 ;  /* 0x000000202d0b7221 */ /* 0x000fe40000010000 */
[----:B------:R-:W2:Y:S01]  /*13c90*/  MUFU.EX2 R9, R9 ;  /* 0x0000000900097308 */ /* 0x000ea20000000800 */
[----:B-1----:R-:W-:-:S01]  /*13ca0*/  FADD.FTZ R46, R26, R47 ;  /* 0x0000002f1a2e7221 */ /* 0x002fc20000010000 */
[----:B------:R-:W-:Y:S01]  /*13cb0*/  FADD.FTZ R12, R30, R11 ;  /* 0x0000000b1e0c7221 */ /* 0x000fe20000010000 */
[----:B------:R-:W-:-:S04]  /*13cc0*/  F2FP.SATFINITE.E4M3.F32.PACK_AB_MERGE_C R30, R31, R30, RZ ;  /* 0x0000001e1f1e723e */ /* 0x000fc800048070ff */
[----:B------:R-:W-:Y:S01]  /*13cd0*/  F2FP.SATFINITE.E4M3.F32.PACK_AB_MERGE_C R158, R45, R44, R30 ;  /* 0x0000002c2d9e723e */ /* 0x000fe2000480701e */
[----:B------:R-:W1:Y:S01]  /*13ce0*/  MUFU.EX2 R28, R28 ;  /* 0x0000001c001c7308 */ /* 0x000e620000000800 */
[----:B0-----:R-:W-:-:S01]  /*13cf0*/  FADD.FTZ R46, R27, R46 ;  /* 0x0000002e1b2e7221 */ /* 0x001fc20000010000 */
[----:B------:R-:W-:-:S04]  /*13d00*/  F2FP.SATFINITE.E4M3.F32.PACK_AB_MERGE_C R26, R27, R26, RZ ;  /* 0x0000001a1b1a723e */ /* 0x000fc800048070ff */
[----:B------:R-:W-:Y:S02]  /*13d10*/  F2FP.SATFINITE.E4M3.F32.PACK_AB_MERGE_C R157, R25, R24, R26 ;  /* 0x00000018199d723e */ /* 0x000fe4000480701a */
[----:B------:R2:W0:Y:S08]  /*13d20*/  MUFU.EX2 R0, R3 ;  /* 0x0000000300007308 */ /* 0x0004300000000800 */
[----:B------:R-:W3:Y:S01]  /*13d30*/  MUFU.EX2 R29, R29 ;  /* 0x0000001d001d7308 */ /* 0x000ee20000000800 */
[----:B--2---:R-:W-:-:S04]  /*13d40*/  FADD.FTZ R3, R9, R46 ;  /* 0x0000002e09037221 */ /* 0x004fc80000010000 */
[----:B-1----:R-:W-:-:S04]  /*13d50*/  FADD.FTZ R3, R28, R3 ;  /* 0x000000031c037221 */ /* 0x002fc80000010000 */
[----:B0-----:R-:W-:Y:S01]  /*13d60*/  FADD.FTZ R20, R0, R3 ;  /* 0x0000000300147221 */ /* 0x001fe20000010000 */
[----:B------:R-:W-:-:S01]  /*13d70*/  FADD.FTZ R3, R31, R12 ;  /* 0x0000000c1f037221 */ /* 0x000fc20000010000 */
[C---:B---3--:R-:W-:Y:S02]  /*13d80*/  F2FP.SATFINITE.E4M3.F32.PACK_AB_MERGE_C R159, R29.reuse, R0, RZ ;  /* 0x000000001d9f723e */ /* 0x048fe400048070ff */
[----:B------:R-:W-:-:S02]  /*13d90*/  FADD.FTZ R0, R29, R20 ;  /* 0x000000141d007221 */ /* 0x000fc40000010000 */
[----:B------:R-:W-:Y:S01]  /*13da0*/  F2FP.SATFINITE.E4M3.F32.PACK_AB_MERGE_C R159, R28, R9, R159 ;  /* 0x000000091c9f723e */ /* 0x000fe2000480709f */
[----:B------:R-:W-:Y:S06]  /*13db0*/  @!P0 BRA `(.L_x_1867) ;  /* 0x0000000000048947 */ /* 0x000fec0003800000 */
[----:B------:R-:W-:Y:S01]  /*13dc0*/  BPT.TRAP 0x1 ;  /* 0x000000040000795c */ /* 0x000fe20000300000 */
.L_x_1867:
[----:B------:R0:W1:Y:S01]  /*13dd0*/  SYNCS.PHASECHK.TRANS64.TRYWAIT P2, [R5+URZ+0x28450], R8 ;  /* 0x02845008050075a7 */ /* 0x000062000804017f */
[----:B------:R-:W-:Y:S05]  /*13de0*/  @!P0 BRA `(.L_x_1868) ;  /* 0x0000000000048947 */ /* 0x000fea0003800000 */
[----:B------:R-:W-:Y:S01]  /*13df0*/  BPT.TRAP 0x1 ;  /* 0x000000040000795c */ /* 0x000fe20000300000 */
.L_x_1868:
[----:B------:R-:W-:Y:S04]  /*13e00*/  BSSY B0, `(.L_x_1869) ;  /* 0x0000004000007945 */ /* 0x000fe80003800000 */
[----:B-1----:R-:W-:Y:S05]  /*13e10*/  @P2 BRA `(.L_x_1870) ;  /* 0x0000000000082947 */ /* 0x002fea0003800000 */
[----:B------:R-:W1:Y:S02]  /*13e20*/  SYNCS.PHASECHK.TRANS64.TRYWAIT P2, [R5+URZ+0x28450], R8 ;  /* 0x02845008050075a7 */ /* 0x000e64000804017f */
[----:B-1----:R-:W-:Y:S05]  /*13e30*/  @!P2 BRA `(.L_x_1871) ;  /* 0x000001540014a947 */ /* 0x002fea0003800000 */
.L_x_1870:
[----:B------:R-:W-:Y:S05]  /*13e40*/  BSYNC B0 ;  /* 0x0000000000007941 */ /* 0x000fea0003800000 */
.L_x_1869:
[----:B------:R-:W-:Y:S05]  /*13e50*/  WARPSYNC.ALL ;  /* 0x0000000000007948 */ /* 0x000fea0003800000 */
[----:B------:R-:W-:Y:S01]  /*13e60*/  R2UR UR4, R184 ;  /* 0x00000000b80472ca */ /* 0x000fe200000e0000 */
[----:B------:R2:W-:Y:S01]  /*13e70*/  BAR.SYNC.DEFER_BLOCKING R10, 0x100 ;  /* 0x0004000a0000751d */ /* 0x0005e20000010000 */
[----:B------:R-:W-:-:S05]  /*13e80*/  IMAD.MOV.U32 R9, RZ, RZ, -0x7fffffe0 ;  /* 0x80000020ff097424 */ /* 0x000fca00078e00ff */
[----:B------:R-:W-:Y:S01]  /*13e90*/  R2UR UR11, R9 ;  /* 0x00000000090b72ca */ /* 0x000fe200000e0000 */
[----:B------:R-:W-:-:S05]  /*13ea0*/  IMAD.MOV.U32 R9, RZ, RZ, -0x7fffffe0 ;  /* 0x80000020ff097424 */ /* 0x000fca00078e00ff */
[----:B------:R-:W-:-:S04]  /*13eb0*/  UIADD3 UR4, UR4, 0x8000, URZ ;  /* 0x0000800004047890 */ /* 0x000fc8000fffe03f */
[----:B------:R-:W-:-:S04]  /*13ec0*/  USHF.R.U32.HI UR4, URZ, 0x4, UR4 ;  /* 0x000000043f047899 */ /* 0x000fc80008011604 */
[----:B------:R-:W-:-:S04]  /*13ed0*/  ULOP3.LUT UR4, UR4, 0x3fff, URZ, 0xc0, !UPT ;  /* 0x00003fff04047892 */ /* 0x000fc8000f8ec03f */
[----:B------:R-:W-:Y:S01]  /*13ee0*/  ULOP3.LUT UR43, UR4, 0x10000, URZ, 0xfc, !UPT ;  /* 0x00010000042b7892 */ /* 0x000fe2000f8efc3f */
[----:B------:R-:W-:-:S05]  /*13ef0*/  WARPGROUP.ARRIVE ;  /* 0x00000000000079c5 */ /* 0x000fca0000000000 */
[----:B01----:R-:W-:-:S04]  /*13f00*/  LEA R8, R185, UR43, 0xa ;  /* 0x0000002bb9087c11 */ /* 0x003fc8000f8e50ff */
[C---:B------:R-:W-:Y:S01]  /*13f10*/  R2UR UR10, R8.reuse ;  /* 0x00000000080a72ca */ /* 0x040fe200000e0000 */
[----:B------:R-:W-:-:S12]  /*13f20*/  VIADD R8, R8, 0x2 ;  /* 0x0000000208087836 */ /* 0x000fd80000000000 */
[----:B------:R-:W-:Y:S01]  /*13f30*/  QGMMA.64x256x32.F32.E4M3.E4M3 R24, R152, gdesc[UR8], RZ, !UPT, gsb0 ;  /* 0x03e0000898187df3 */ /* 0x000fe2000c0008ff */
        /* <DEDUP_REMOVED lines=9> */
.L_x_1872:
[----:B------:R-:W0:Y:S01]  /*13fd0*/  @P1 LDC R9, c[0x0][0x44c] ;  /* 0x00011300ff091b82 */ /* 0x000e220000000800 */
[----:B------:R-:W-:Y:S01]  /*13fe0*/  UISETP.GE.AND UP0, UPT, UR7, 0x1, UPT ;  /* 0x000000010700788c */ /* 0x000fe2000bf06270 */
[----:B------:R-:W-:Y:S02]  /*13ff0*/  VIADD R5, R5, 0x28460 ;  /* 0x0002846005057836 */ /* 0x000fe40000000000 */
[----:B------:R-:W-:-:S03]  /*14000*/  IMAD.U32 R8, RZ, RZ, UR39 ;  /* 0x00000027ff087e24 */ /* 0x000fc6000f8e00ff */
[----:B------:R-:W-:Y:S01]  /*14010*/  PLOP3.LUT P2, PT, PT, PT, UP0, 0x40, 0x0 ;  /* 0x000000000000781c */ /* 0x000fe20003f4e808 */
[----:B------:R-:W1:Y:S01]  /*14020*/  @P1 LDC R10, c[0x0][0x450] ;  /* 0x00011400ff0a1b82 */ /* 0x000e620000000800 */
[----:B------:R-:W-:Y:S02]  /*14030*/  PRMT R5, R8, 0x654, R5 ;  /* 0x0000065408057816 */ /* 0x000fe40000000005 */
[----:B------:R-:W-:Y:S02]  /*14040*/  MOV R8, R202 ;  /* 0x000000ca00087202 */ /* 0x000fe40000000f00 */
[----:B------:R2:W-:Y:S01]  /*14050*/  SYNCS.ARRIVE.TRANS64.RED.A1T0 RZ, [R5+URZ], RZ ;  /* 0x000000ff05ff79a7 */ /* 0x0005e2000810043f */
[----:B0-----:R-:W-:-:S04]  /*14060*/  @P1 IMAD.HI.U32 R9, R202, R9, RZ ;  /* 0x00000009ca091227 */ /* 0x001fc800078e00ff */
[----:B--2---:R-:W-:Y:S01]  /*14070*/  VIADD R5, R160, 0xfffffffe ;  /* 0xfffffffea0057836 */ /* 0x004fe20000000000 */
[----:B-1----:R-:W-:-:S05]  /*14080*/  @P1 SHF.R.U32.HI R8, RZ, R10, R9 ;  /* 0x0000000aff081219 */ /* 0x002fca0000011609 */
[----:B------:R-:W-:-:S04]  /*14090*/  IMAD.IADD R161, R161, 0x1, R8 ;  /* 0x00000001a1a17824 */ /* 0x000fc800078e0208 */
[----:B------:R-:W-:Y:S01]  /*140a0*/  VIADD R8, R161, UR6 ;  /* 0x00000006a1087c36 */ /* 0x000fe20008000000 */
[----:B------:R-:W-:Y:S06]  /*140b0*/  @P2 BRA `(.L_x_1873) ;  /* 0x0000000000542947 */ /* 0x000fec0003800000 */
[C---:B------:R-:W-:Y:S01]  /*140c0*/  ISETP.GT.AND P2, PT, R161.reuse, RZ, PT ;  /* 0x000000ffa100720c */ /* 0x040fe20003f44270 */
[----:B------:R-:W-:Y:S01]  /*140d0*/  BSSY B0, `(.L_x_1874) ;  /* 0x0000010000007945 */ /* 0x000fe20003800000 */
[----:B------:R-:W-:-:S11]  /*140e0*/  VIADD R9, R161, 0xffffffff ;  /* 0xffffffffa1097836 */ /* 0x000fd60000000000 */
[----:B------:R-:W-:Y:S05]  /*140f0*/  @P2 BRA `(.L_x_1875) ;  /* 0x0000000000202947 */ /* 0x000fea0003800000 */
[----:B------:R-:W-:Y:S01]  /*14100*/  UISETP.NE.AND UP0, UPT, UR7, 0x1, UPT ;  /* 0x000000010700788c */ /* 0x000fe2000bf05270 */
[----:B------:R-:W-:-:S05]  /*14110*/  IMAD.MOV R9, RZ, RZ, -R161 ;  /* 0x000000ffff097224 */ /* 0x000fca00078e0aa1 */
[----:B------:R-:W-:-:S05]  /*14120*/  PLOP3.LUT P2, PT, PT, PT, UP0, 0x80, 0x0 ;  /* 0x000000000000781c */ /* 0x000fca0003f4f008 */
[----:B------:R-:W-:-:S08]  /*14130*/  @UP0 ULDC.64 UR4, c[0x0][0x9e8] ;  /* 0x00027a0000040ab9 */ /* 0x000fd00000000a00 */
[----:B------:R-:W-:-:S05]  /*14140*/  @P2 IMAD.HI.U32 R10, R9, UR4, RZ ;  /* 0x00000004090a2c27 */ /* 0x000fca000f8e00ff */
[----:B------:R-:W-:-:S04]  /*14150*/  @P2 SHF.R.U32.HI R9, RZ, UR5, R10 ;  /* 0x00000005ff092c19 */ /* 0x000fc8000801160a */
[----:B------:R-:W-:Y:S01]  /*14160*/  LOP3.LUT R9, RZ, R9, RZ, 0x33, !PT ;  /* 0x00000009ff097212 */ /* 0x000fe200078e33ff */
[----:B------:R-:W-:Y:S06]  /*14170*/  BRA `(.L_x_1876) ;  /* 0x0000000000147947 */ /* 0x000fec0003800000 */
.L_x_1875:
[----:B------:R-:W-:-:S06]  /*14180*/  UISETP.NE.AND UP0, UPT, UR7, 0x1, UPT ;  /* 0x000000010700788c */ /* 0x000fcc000bf05270 */
[----:B------:R-:W-:-:S05]  /*14190*/  PLOP3.LUT P2, PT, PT, PT, UP0, 0x80, 0x0 ;  /* 0x000000000000781c */ /* 0x000fca0003f4f008 */
[----:B------:R-:W-:-:S08]  /*141a0*/  @UP0 ULDC.64 UR4, c[0x0][0x9e8] ;  /* 0x00027a0000040ab9 */ /* 0x000fd00000000a00 */
[----:B------:R-:W-:-:S05]  /*141b0*/  @P2 IMAD.HI.U32 R10, R9, UR4, RZ ;  /* 0x00000004090a2c27 */ /* 0x000fca000f8e00ff */
[----:B------:R-:W-:-:S07]  /*141c0*/  @P2 SHF.R.U32.HI R9, RZ, UR5, R10 ;  /* 0x00000005ff092c19 */ /* 0x000fce000801160a */
.L_x_1876:
[----:B------:R-:W-:Y:S05]  /*141d0*/  BSYNC B0 ;  /* 0x0000000000007941 */ /* 0x000fea0003800000 */
.L_x_1874:
[----:B------:R-:W-:-:S04]  /*141e0*/  IMAD.U32 R10, RZ, RZ, UR7 ;  /* 0x00000007ff0a7e24 */ /* 0x000fc8000f8e00ff */
[----:B------:R-:W-:-:S05]  /*141f0*/  IMAD R9, R9, R10, UR7 ;  /* 0x0000000709097e24 */ /* 0x000fca000f8e020a */
[----:B------:R-:W-:-:S07]  /*14200*/  VIMNMX R8, R8, R9, PT ;  /* 0x0000000908087248 */ /* 0x000fce0003fe0100 */
.L_x_1873:
[----:B------:R-:W-:Y:S01]  /*14210*/  SHF.R.S32.HI R9, RZ, 0x1f, R8 ;  /* 0x0000001fff097819 */ /* 0x000fe20000011408 */
[----:B------:R-:W-:Y:S01]  /*14220*/  ULDC UR46, c[0x0][0x9e4] ;  /* 0x00027900002e7ab9 */ /* 0x000fe20000000800 */
[----:B------:R-:W-:Y:S01]  /*14230*/  ULDC UR54, c[0x0][0x9e4] ;  /* 0x0002790000367ab9 */ /* 0x000fe20000000800 */
[----:B------:R-:W-:Y:S01]  /*14240*/  ULDC UR58, c[0x0][0x988] ;  /* 0x00026200003a7ab9 */ /* 0x000fe20000000800 */
[----:B------:R-:W-:Y:S01]  /*14250*/  LEA.HI R9, R9, R8, RZ, 0x6 ;  /* 0x0000000809097211 */ /* 0x000fe200078f30ff */
[----:B------:R-:W-:Y:S01]  /*14260*/  ULDC UR47, c[0x0][0x988] ;  /* 0x00026200002f7ab9 */ /* 0x000fe20000000800 */
[----:B------:R-:W-:Y:S01]  /*14270*/  ULDC UR55, c[0x0][0x988] ;  /* 0x0002620000377ab9 */ /* 0x000fe20000000800 */
[----:B------:R-:W-:Y:S01]  /*14280*/  ULDC UR50, c[0x0][0x9e0] ;  /* 0x0002780000327ab9 */ /* 0x000fe20000000800 */
[----:B------:R-:W-:Y:S01]  /*14290*/  SHF.R.S32.HI R9, RZ, 0x6, R9 ;  /* 0x00000006ff097819 */ /* 0x000fe20000011409 */
[----:B------:R-:W-:-:S03]  /*142a0*/  ULDC UR59, c[0x0][0x9e0] ;  /* 0x00027800003b7ab9 */ /* 0x000fc60000000800 */
[----:B------:R-:W-:-:S04]  /*142b0*/  VIMNMX R8, R208, R9, !PT ;  /* 0x00000009d0087248 */ /* 0x000fc80007fe0100 */
[----:B------:R-:W-:-:S13]  /*142c0*/  ISETP.GE.AND P2, PT, R5, R8, PT ;  /* 0x000000080500720c */ /* 0x000fda0003f46270 */
[----:B------:R-:W-:Y:S05]  /*142d0*/  @!P2 BRA `(.L_x_1877) ;  /* 0x000000280064a947 */ /* 0x000fea0003800000 */
.L_x_1897:
[----:B------:R-:W-:Y:S01]  /*142e0*/  IADD3 R185, R185, 0x1, RZ ;  /* 0x00000001b9b97810 */ /* 0x000fe20007ffe0ff */
[----:B------:R-:W-:Y:S05]  /*142f0*/  YIELD ;  /* 0x0000000000007946 */ /* 0x000fea0003800000 */
[----:B------:R-:W-:-:S04]  /*14300*/  ISETP.NE.AND P2, PT, R185, 0x2, PT ;  /* 0x00000002b900780c */ /* 0x000fc80003f45270 */
[----:B------:R-:W-:Y:S02]  /*14310*/  SEL R9, RZ, 0x1, P2 ;  /* 0x00000001ff097807 */ /* 0x000fe40001000000 */
[----:B------:R-:W-:Y:S02]  /*14320*/  SEL R185, R185, RZ, P2 ;  /* 0x000000ffb9b97207 */ /* 0x000fe40001000000 */
[----:B------:R-:W-:Y:S01]  /*14330*/  LOP3.LUT R188, R188, R9, RZ, 0x3c, !PT ;  /* 0x00000009bcbc7212 */ /* 0x000fe200078e3cff */
[----:B0-2---:R-:W-:Y:S06]  /*14340*/  @!P0 BRA `(.L_x_1878) ;  /* 0x0000000000048947 */ /* 0x005fec0003800000 */
[----:B------:R-:W-:Y:S01]  /*14350*/  BPT.TRAP 0x1 ;  /* 0x000000040000795c */ /* 0x000fe20000300000 */
.L_x_1878:
[----:B------:R-:W-:Y:S01]  /*14360*/  IMAD R10, R185, 0x8, R184 ;  /* 0x00000008b90a7824 */ /* 0x000fe200078e02b8 */
[----:B------:R-:W-:-:S04]  /*14370*/  SHF.L.U32 R9, R188, 0x1f, RZ ;  /* 0x0000001fbc097819 */ /* 0x000fc800000006ff */
[----:B------:R0:W1:Y:S01]  /*14380*/  SYNCS.PHASECHK.TRANS64.TRYWAIT P2, [R10+URZ+0x28430], R9 ;  /* 0x028430090a0075a7 */ /* 0x000062000804017f */
[----:B------:R-:W-:Y:S05]  /*14390*/  @!P0 BRA `(.L_x_1879) ;  /* 0x0000000000048947 */ /* 0x000fea0003800000 */
[----:B------:R-:W-:Y:S01]  /*143a0*/  BPT.TRAP 0x1 ;  /* 0x000000040000795c */ /* 0x000fe20000300000 */
.L_x_1879:
[----:B------:R-:W-:Y:S01]  /*143b0*/  LEA R12, R185, UR60, 0xa ;  /* 0x0000003cb90c7c11 */ /* 0x000fe2000f8e50ff */
[----:B------:R-:W-:-:S04]  /*143c0*/  IMAD.MOV.U32 R13, RZ, RZ, 0x40000040 ;  /* 0x40000040ff0d7424 */ /* 0x000fc800078e00ff */
[C---:B------:R-:W-:Y:S02]  /*143d0*/  VIADD R14, R12.reuse, 0x2 ;  /* 0x000000020c0e7836 */ /* 0x040fe40000000000 */
[----:B------:R-:W-:Y:S01]  /*143e0*/  VIADD R4, R12, 0x4 ;  /* 0x000000040c047836 */ /* 0x000fe20000000000 */
[----:B-1----:R-:W-:Y:S06]  /*143f0*/  @P2 BRA `(.L_x_1880) ;  /* 0x0000000000082947 */ /* 0x002fec0003800000 */
[----:B------:R-:W1:Y:S02]  /*14400*/  SYNCS.PHASECHK.TRANS64.TRYWAIT P2, [R10+URZ+0x28430], R9 ;  /* 0x028430090a0075a7 */ /* 0x000e64000804017f */
[----:B-1----:R-:W-:Y:S05]  /*14410*/  @!P2 BRA `(.L_x_1881) ;  /* 0x0000014c00b0a947 */ /* 0x002fea0003800000 */
.L_x_1880:
[----:B------:R-:W-:Y:S05]  /*14420*/  WARPSYNC.ALL ;  /* 0x0000000000007948 */ /* 0x000fea0003800000 */
[C---:B------:R-:W-:Y:S01]  /*14430*/  R2UR UR14, R12.reuse ;  /* 0x000000000c0e72ca */ /* 0x040fe200000e0000 */
[----:B------:R-:W-:Y:S01]  /*14440*/  VIADD R152, R12, 0x204 ;  /* 0x000002040c987836 */ /* 0x000fe20000000000 */
[----:B------:R-:W-:Y:S01]  /*14450*/  R2UR UR15, R13 ;  /* 0x000000000d0f72ca */ /* 0x000fe200000e0000 */
[----:B------:R-:W-:Y:S01]  /*14460*/  IMAD.MOV.U32 R153, RZ, RZ, 0x40000040 ;  /* 0x40000040ff997424 */ /* 0x000fe200078e00ff */
[----:B------:R-:W-:Y:S01]  /*14470*/  R2UR UR12, R200 ;  /* 0x00000000c80c72ca */ /* 0x000fe200000e0000 */
[----:B------:R-:W-:Y:S01]  /*14480*/  IMAD.MOV.U32 R15, RZ, RZ, 0x40000040 ;  /* 0x40000040ff0f7424 */ /* 0x000fe200078e00ff */
[----:B------:R-:W-:Y:S01]  /*14490*/  R2UR UR13, R201 ;  /* 0x00000000c90d72ca */ /* 0x000fe200000e0000 */
[----:B------:R-:W-:Y:S01]  /*144a0*/  VIADD R20, R12, 0x6 ;  /* 0x000000060c147836 */ /* 0x000fe20000000000 */
[----:B------:R-:W-:Y:S01]  /*144b0*/  R2UR UR30, R152 ;  /* 0x00000000981e72ca */ /* 0x000fe200000e0000 */
[----:B------:R-:W-:Y:S01]  /*144c0*/  IMAD.MOV.U32 R21, RZ, RZ, 0x40000040 ;  /* 0x40000040ff157424 */ /* 0x000fe200078e00ff */
[----:B------:R-:W-:Y:S01]  /*144d0*/  R2UR UR31, R153 ;  /* 0x00000000991f72ca */ /* 0x000fe200000e0000 */
[----:B------:R-:W-:Y:S01]  /*144e0*/  UMOV UR16, UR56 ;  /* 0x0000003800107c82 */ /* 0x000fe20008000000 */
[----:B------:R-:W-:Y:S01]  /*144f0*/  WARPGROUP.ARRIVE ;  /* 0x00000000000079c5 */ /* 0x000fe20000000000 */
[----:B------:R-:W-:Y:S01]  /*14500*/  R2UR UR10, R14 ;  /* 0x000000000e0a72ca */ /* 0x000fe200000e0000 */
[----:B------:R-:W-:Y:S01]  /*14510*/  UMOV UR17, UR57 ;  /* 0x0000003900117c82 */ /* 0x000fe20008000000 */
[----:B------:R-:W-:Y:S01]  /*14520*/  R2UR UR11, R15 ;  /* 0x000000000f0b72ca */ /* 0x000fe200000e0000 */
[----:B------:R-:W-:Y:S01]  /*14530*/  UMOV UR20, UR52 ;  /* 0x0000003400147c82 */ /* 0x000fe20008000000 */
[----:B------:R-:W-:Y:S01]  /*14540*/  R2UR UR8, R198 ;  /* 0x00000000c60872ca */ /* 0x000fe200000e0000 */
[----:B------:R-:W-:Y:S01]  /*14550*/  UMOV UR21, UR53 ;  /* 0x0000003500157c82 */ /* 0x000fe20008000000 */
[----:B------:R-:W-:Y:S01]  /*14560*/  QGMMA.64x64x32.F32.E4M3.E4M3 R152, gdesc[UR12], RZ, !UPT, gsb0 ;  /* 0x00e000000c9879f3 */ /* 0x000fe2000c0008ff */
[----:B------:R-:W-:Y:S01]  /*14570*/  R2UR UR9, R199 ;  /* 0x00000000c70972ca */ /* 0x000fe200000e0000 */
[----:B------:R-:W-:Y:S01]  /*14580*/  UMOV UR24, UR48 ;  /* 0x0000003000187c82 */ /* 0x000fe20008000000 */
[----:B------:R-:W-:Y:S01]  /*14590*/  MOV R14, R4 ;  /* 0x00000004000e7202 */ /* 0x000fe20000000f00 */
[----:B------:R-:W-:Y:S01]  /*145a0*/  UMOV UR25, UR49 ;  /* 0x0000003100197c82 */ /* 0x000fe20008000000 */
[----:B------:R-:W-:Y:S01]  /*145b0*/  R2UR UR7, R15 ;  /* 0x000000000f0772ca */ /* 0x000fe200000e0000 */
[----:B------:R-:W-:Y:S01]  /*145c0*/  UMOV UR28, UR44 ;  /* 0x0000002c001c7c82 */ /* 0x000fe20008000000 */
[----:B------:R-:W-:Y:S01]  /*145d0*/  R2UR UR6, R14 ;  /* 0x000000000e0672ca */ /* 0x000fe200000e0000 */
[----:B------:R-:W-:Y:S01]  /*145e0*/  VIADD R14, R12, 0x200 ;  /* 0x000002000c0e7836 */ /* 0x000fe20000000000 */
[----:B------:R-:W-:Y:S01]  /*145f0*/  R2UR UR4, R196 ;  /* 0x00000000c40472ca */ /* 0x000fe200000e0000 */
[----:B------:R-:W-:Y:S01]  /*14600*/  UMOV UR29, UR45 ;  /* 0x0000002d001d7c82 */ /* 0x000fe20008000000 */
[----:B------:R-:W-:Y:S01]  /*14610*/  R2UR UR5, R197 ;  /* 0x00000000c50572ca */ /* 0x000fe200000e0000 */
[----:B------:R-:W-:Y:S01]  /*14620*/  UMOV UR32, UR40 ;  /* 0x0000002800207c82 */ /* 0x000fe20008000000 */
[----:B------:R-:W-:Y:S01]  /*14630*/  R2UR UR18, R20 ;  /* 0x00000000141272ca */ /* 0x000fe200000e0000 */
[C---:B------:R-:W-:Y:S01]  /*14640*/  VIADD R20, R12.reuse, 0x202 ;  /* 0x000002020c147836 */ /* 0x040fe20000000000 */
[----:B------:R-:W-:Y:S01]  /*14650*/  R2UR UR19, R21 ;  /* 0x00000000151372ca */ /* 0x000fe200000e0000 */
[----:B------:R-:W-:Y:S01]  /*14660*/  VIADD R12, R12, 0x206 ;  /* 0x000002060c0c7836 */ /* 0x000fe20000000000 */
[----:B------:R-:W-:Y:S01]  /*14670*/  R2UR UR22, R14 ;  /* 0x000000000e1672ca */ /* 0x000fe200000e0000 */
[----:B------:R-:W-:Y:S01]  /*14680*/  UMOV UR33, UR41 ;  /* 0x0000002900217c82 */ /* 0x000fe20008000000 */
[----:B------:R-:W-:Y:S01]  /*14690*/  R2UR UR23, R15 ;  /* 0x000000000f1772ca */ /* 0x000fe200000e0000 */
[----:B------:R-:W2:Y:S01]  /*146a0*/  S2R R11, SR_TID.X ;  /* 0x00000000000b7919 */ /* 0x000ea20000002100 */
[----:B------:R-:W-:-:S02]  /*146b0*/  R2UR UR26, R20 ;  /* 0x00000000141a72ca */ /* 0x000fc400000e0000 */
[----:B------:R-:W-:Y:S02]  /*146c0*/  R2UR UR27, R21 ;  /* 0x00000000151b72ca */ /* 0x000fe400000e0000 */
[----:B------:R-:W-:Y:S02]  /*146d0*/  MOV R13, 0x40000040 ;  /* 0x40000040000d7802 */ /* 0x000fe40000000f00 */
[----:B------:R-:W-:Y:S02]  /*146e0*/  R2UR UR34, R12 ;  /* 0x000000000c2272ca */ /* 0x000fe400000e0000 */
[----:B------:R-:W-:Y:S02]  /*146f0*/  R2UR UR35, R13 ;  /* 0x000000000d2372ca */ /* 0x000fe400000e0000 */
        /* <DEDUP_REMOVED lines=27> */
.L_x_1882:
[----:B------:R-:W3:Y:S01]  /*148b0*/  @P1 LDC R12, c[0x0][0x44c] ;  /* 0x00011300ff0c1b82 */ /* 0x000ee20000000800 */
[----:B------:R-:W-:Y:S02]  /*148c0*/  IMAD.IADD R15, R203, 0x1, R202 ;  /* 0x00000001cb0f7824 */ /* 0x000fe400078e02ca */
[C---:B------:R-:W-:Y:S01]  /*148d0*/  FMUL.FTZ R14, R2.reuse, R155 ;  /* 0x0000009b020e7220 */ /* 0x040fe20000410000 */
[C---:B------:R-:W-:Y:S01]  /*148e0*/  FMUL.FTZ R155, R2.reuse, R162 ;  /* 0x000000a2029b7220 */ /* 0x040fe20000410000 */
[----:B------:R-:W-:Y:S02]  /*148f0*/  IMAD.U32 R13, RZ, RZ, UR39 ;  /* 0x00000027ff0d7e24 */ /* 0x000fe4000f8e00ff */
[C---:B------:R-:W-:Y:S01]  /*14900*/  FMUL.FTZ R162, R2.reuse, R164 ;  /* 0x000000a402a27220 */ /* 0x040fe20000410000 */
[C---:B------:R-:W-:Y:S01]  /*14910*/  FMUL.FTZ R164, R2.reuse, R165 ;  /* 0x000000a502a47220 */ /* 0x040fe20000410000 */
[C---:B------:R-:W-:Y:S01]  /*14920*/  FMUL.FTZ R165, R2.reuse, R171 ;  /* 0x000000ab02a57220 */ /* 0x040fe20000410000 */
[----:B------:R-:W4:Y:S01]  /*14930*/  @P1 LDC R11, c[0x0][0x450] ;  /* 0x00011400ff0b1b82 */ /* 0x000f220000000800 */
[C---:B------:R-:W-:Y:S01]  /*14940*/  FMUL.FTZ R171, R2.reuse, R178 ;  /* 0x000000b202ab7220 */ /* 0x040fe20000410000 */
[C---:B------:R-:W-:Y:S01]  /*14950*/  FMUL.FTZ R20, R2.reuse, R152 ;  /* 0x0000009802147220 */ /* 0x040fe20000410000 */
[----:B------:R-:W-:Y:S01]  /*14960*/  FMUL.FTZ R21, R2, R158 ;  /* 0x0000009e02157220 */ /* 0x000fe20000410000 */
[----:B------:R-:W-:-:S02]  /*14970*/  IMAD.SHL.U32 R178, R5, 0x40, RZ ;  /* 0x0000004005b27824 */ /* 0x000fc400078e00ff */
[C---:B------:R-:W-:Y:S01]  /*14980*/  FMUL.FTZ R152, R2.reuse, R153 ;  /* 0x0000009902987220 */ /* 0x040fe20000410000 */
[C---:B------:R-:W-:Y:S01]  /*14990*/  FMUL.FTZ R158, R2.reuse, R160 ;  /* 0x000000a0029e7220 */ /* 0x040fe20000410000 */
[C---:B------:R-:W-:Y:S01]  /*149a0*/  FMUL.FTZ R153, R2.reuse, R159 ;  /* 0x0000009f02997220 */ /* 0x040fe20000410000 */
[C---:B------:R-:W-:Y:S01]  /*149b0*/  FMUL.FTZ R160, R2.reuse, R161 ;  /* 0x000000a102a07220 */ /* 0x040fe20000410000 */
[C---:B------:R-:W-:Y:S01]  /*149c0*/  FMUL.FTZ R159, R2.reuse, R166 ;  /* 0x000000a6029f7220 */ /* 0x040fe20000410000 */
[C---:B------:R-:W-:Y:S01]  /*149d0*/  FMUL.FTZ R161, R2.reuse, R167 ;  /* 0x000000a702a17220 */ /* 0x040fe20000410000 */
[----:B------:R-:W-:Y:S01]  /*149e0*/  UISETP.NE.AND UP0, UPT, UR42, URZ, UPT ;  /* 0x0000003f2a00728c */ /* 0x000fe2000bf05270 */
[C---:B------:R-:W-:Y:S01]  /*149f0*/  FMUL.FTZ R166, R2.reuse, R168 ;  /* 0x000000a802a67220 */ /* 0x040fe20000410000 */
[C---:B------:R-:W-:Y:S01]  /*14a00*/  FMUL.FTZ R167, R2.reuse, R174 ;  /* 0x000000ae02a77220 */ /* 0x040fe20000410000 */
[C---:B------:R-:W-:Y:S01]  /*14a10*/  FMUL.FTZ R168, R2.reuse, R169 ;  /* 0x000000a902a87220 */ /* 0x040fe20000410000 */
[----:B------:R-:W-:Y:S01]  /*14a20*/  FMUL.FTZ R174, R2, R176 ;  /* 0x000000b002ae7220 */ /* 0x000fe20000410000 */
[----:B---3--:R-:W-:-:S04]  /*14a30*/  @P1 IMAD.HI.U32 R12, R15, R12, RZ ;  /* 0x0000000c0f0c1227 */ /* 0x008fc800078e00ff */
[C---:B------:R-:W-:Y:S01]  /*14a40*/  FMUL.FTZ R169, R2.reuse, R175 ;  /* 0x000000af02a97220 */ /* 0x040fe20000410000 */
[C---:B------:R-:W-:Y:S01]  /*14a50*/  FMUL.FTZ R176, R2.reuse, R177 ;  /* 0x000000b102b07220 */ /* 0x040fe20000410000 */
[C---:B------:R-:W-:Y:S01]  /*14a60*/  FMUL.FTZ R175, R2.reuse, R182 ;  /* 0x000000b602af7220 */ /* 0x040fe20000410000 */
[----:B------:R-:W-:Y:S01]  /*14a70*/  FMUL.FTZ R177, R2, R183 ;  /* 0x000000b702b17220 */ /* 0x000fe20000410000 */
[----:B------:R-:W-:Y:S01]  /*14a80*/  PLOP3.LUT P2, PT, PT, PT, UP0, 0x40, 0x0 ;  /* 0x000000000000781c */ /* 0x000fe20003f4e808 */
[----:B------:R-:W3:Y:S01]  /*14a90*/  MUFU.TANH R20, R20 ;  /* 0x0000001400147308 */ /* 0x000ee20000002400 */
[----:B----4-:R-:W-:Y:S01]  /*14aa0*/  @P1 SHF.R.U32.HI R15, RZ, R11, R12 ;  /* 0x0000000bff0f1219 */ /* 0x010fe2000001160c */
[----:B------:R-:W-:Y:S02]  /*14ab0*/  VIADD R12, R10, 0x28440 ;  /* 0x000284400a0c7836 */ /* 0x000fe40000000000 */
[C---:B------:R-:W-:Y:S01]  /*14ac0*/  FMUL.FTZ R11, R2.reuse, R154 ;  /* 0x0000009a020b7220 */ /* 0x040fe20000410000 */
[C---:B------:R-:W-:Y:S01]  /*14ad0*/  FMUL.FTZ R154, R2.reuse, R156 ;  /* 0x0000009c029a7220 */ /* 0x040fe20000410000 */
[C---:B------:R-:W-:Y:S01]  /*14ae0*/  FMUL.FTZ R156, R2.reuse, R157 ;  /* 0x0000009d029c7220 */ /* 0x040fe20000410000 */
[C---:B------:R-:W-:Y:S01]  /*14af0*/  FMUL.FTZ R157, R2.reuse, R163 ;  /* 0x000000a3029d7220 */ /* 0x040fe20000410000 */
[----:B------:R-:W-:Y:S01]  /*14b00*/  PRMT R12, R13, 0x654, R12 ;  /* 0x000006540d0c7816 */ /* 0x000fe2000000000c */
[----:B------:R-:W4:Y:S01]  /*14b10*/  SHFL.IDX PT, R225, R15, RZ, 0x1c1f ;  /* 0x001c1fff0fe17589 */ /* 0x000f2200000e0000 */
[C---:B------:R-:W-:Y:S01]  /*14b20*/  FMUL.FTZ R163, R2.reuse, R170 ;  /* 0x000000aa02a37220 */ /* 0x040fe20000410000 */
[C---:B------:R-:W-:Y:S01]  /*14b30*/  FMUL.FTZ R170, R2.reuse, R172 ;  /* 0x000000ac02aa7220 */ /* 0x040fe20000410000 */
[C---:B------:R-:W-:Y:S01]  /*14b40*/  FMUL.FTZ R172, R2.reuse, R173 ;  /* 0x000000ad02ac7220 */ /* 0x040fe20000410000 */
[----:B------:R5:W-:Y:S01]  /*14b50*/  SYNCS.ARRIVE.TRANS64.RED.A1T0 RZ, [R12+URZ], RZ ;  /* 0x000000ff0cff79a7 */ /* 0x000be2000810043f */
[C---:B------:R-:W-:Y:S01]  /*14b60*/  FMUL.FTZ R173, R2.reuse, R179 ;  /* 0x000000b302ad7220 */ /* 0x040fe20000410000 */
[C---:B------:R-:W-:Y:S01]  /*14b70*/  FMUL.FTZ R179, R2.reuse, R180 ;  /* 0x000000b402b37220 */ /* 0x040fe20000410000 */
[----:B------:R-:W-:Y:S01]  /*14b80*/  FMUL.FTZ R180, R2, R181 ;  /* 0x000000b502b47220 */ /* 0x000fe20000410000 */
[----:B------:R-:W0:Y:S01]  /*14b90*/  MUFU.TANH R152, R152 ;  /* 0x0000009800987308 */ /* 0x000e220000002400 */
[----:B-----5:R-:W-:-:S07]  /*14ba0*/  IADD3 R12, -R178, 0x1, RZ ;  /* 0x00000001b20c7810 */ /* 0x020fce0007ffe1ff */
[----:B------:R-:W0:Y:S01]  /*14bb0*/  MUFU.TANH R11, R11 ;  /* 0x0000000b000b7308 */ /* 0x000e220000002400 */
[----:B------:R-:W-:-:S05]  /*14bc0*/  IMAD R12, R193, -0x2, R12 ;  /* 0xfffffffec10c7824 */ /* 0x000fca00078e020c */
[----:B------:R-:W-:Y:S02]  /*14bd0*/  IADD3 R12, -R190, R12, R192 ;  /* 0x0000000cbe0c7210 */ /* 0x000fe40007ffe1c0 */
[----:B------:R-:W0:Y:S03]  /*14be0*/  MUFU.TANH R14, R14 ;  /* 0x0000000e000e7308 */ /* 0x000e260000002400 */
[C---:B------:R-:W-:Y:S02]  /*14bf0*/  VIADD R181, R12.reuse, UR50 ;  /* 0x000000320cb57c36 */ /* 0x040fe40008000000 */
[----:B------:R-:W-:-:S03]  /*14c00*/  VIADD R182, R12, UR51 ;  /* 0x000000330cb67c36 */ /* 0x000fc60008000000 */
[----:B------:R-:W0:Y:S01]  /*14c10*/  MUFU.TANH R154, R154 ;  /* 0x0000009a009a7308 */ /* 0x000e220000002400 */
[C---:B----4-:R-:W-:Y:S01]  /*14c20*/  IADD3 R183, R225.reuse, R181, RZ ;  /* 0x000000b5e1b77210 */ /* 0x050fe20007ffe0ff */
[----:B------:R-:W-:-:S06]  /*14c30*/  IMAD.IADD R221, R225, 0x1, R182 ;  /* 0x00000001e1dd7824 */ /* 0x000fcc00078e02b6 */
        /* <DEDUP_REMOVED lines=27> */
[----:B---34-:R-:W-:Y:S05]  /*14df0*/  @P2 BRA `(.L_x_1883) ;  /* 0x0000000000582947 */ /* 0x018fea0003800000 */
[----:B------:R-:W-:Y:S01]  /*14e00*/  IADD3 R225, -R190, R192, R225 ;  /* 0x000000c0bee17210 */ /* 0x000fe20007ffe1e1 */
[----:B------:R-:W-:Y:S03]  /*14e10*/  BSSY B0, `(.L_x_1884) ;  /* 0x0000010000007945 */ /* 0x000fe60003800000 */
[----:B------:R-:W-:-:S13]  /*14e20*/  ISETP.GT.AND P2, PT, R225, -0x1, PT ;  /* 0xffffffffe100780c */ /* 0x000fda0003f44270 */
[----:B------:R-:W-:Y:S05]  /*14e30*/  @P2 BRA `(.L_x_1885) ;  /* 0x0000000000202947 */ /* 0x000fea0003800000 */
[----:B------:R-:W-:Y:S01]  /*14e40*/  IMAD.U32 R226, RZ, RZ, UR46 ;  /* 0x0000002effe27e24 */ /* 0x000fe2000f8e00ff */
[----:B------:R-:W-:-:S04]  /*14e50*/  LOP3.LUT R225, RZ, R225, RZ, 0x33, !PT ;  /* 0x000000e1ffe17212 */ /* 0x000fc800078e33ff */
[----:B------:R-:W-:-:S13]  /*14e60*/  ISETP.NE.AND P2, PT, R226, 0x1, PT ;  /* 0x00000001e200780c */ /* 0x000fda0003f45270 */
[----:B------:R-:W3:Y:S02]  /*14e70*/  @P2 LDC.64 R12, c[0x0][0x9e8] ;  /* 0x00027a00ff0c2b82 */ /* 0x000ee40000000a00 */
[----:B---3--:R-:W-:-:S05]  /*14e80*/  @P2 IMAD.HI.U32 R12, R225, R12, RZ ;  /* 0x0000000ce10c2227 */ /* 0x008fca00078e00ff */
[----:B------:R-:W-:-:S04]  /*14e90*/  @P2 SHF.R.U32.HI R225, RZ, R13, R12 ;  /* 0x0000000dffe12219 */ /* 0x000fc8000001160c */
[----:B------:R-:W-:Y:S01]  /*14ea0*/  LOP3.LUT R225, RZ, R225, RZ, 0x33, !PT ;  /* 0x000000e1ffe17212 */ /* 0x000fe200078e33ff */
[----:B------:R-:W-:Y:S06]  /*14eb0*/  BRA `(.L_x_1886) ;  /* 0x0000000000147947 */ /* 0x000fec0003800000 */
.L_x_1885:
[----:B------:R-:W-:-:S05]  /*14ec0*/  IMAD.U32 R226, RZ, RZ, UR46 ;  /* 0x0000002effe27e24 */ /* 0x000fca000f8e00ff */
[----:B------:R-:W-:-:S13]  /*14ed0*/  ISETP.NE.AND P2, PT, R226, 0x1, PT ;  /* 0x00000001e200780c */ /* 0x000fda0003f45270 */
[----:B------:R-:W3:Y:S02]  /*14ee0*/  @P2 LDC.64 R12, c[0x0][0x9e8] ;  /* 0x00027a00ff0c2b82 */ /* 0x000ee40000000a00 */
[----:B---3--:R-:W-:-:S05]  /*14ef0*/  @P2 IMAD.HI.U32 R12, R225, R12, RZ ;  /* 0x0000000ce10c2227 */ /* 0x008fca00078e00ff */
[----:B------:R-:W-:-:S07]  /*14f00*/  @P2 SHF.R.U32.HI R225, RZ, R13, R12 ;  /* 0x0000000dffe12219 */ /* 0x000fce000001160c */
.L_x_1886:
[----:B------:R-:W-:Y:S05]  /*14f10*/  BSYNC B0 ;  /* 0x0000000000007941 */ /* 0x000fea0003800000 */
.L_x_1884:
[----:B------:R-:W-:-:S04]  /*14f20*/  IMAD R225, R225, R226, -R178 ;  /* 0x000000e2e1e17224 */ /* 0x000fc800078e0ab2 */
[----:B------:R-:W-:-:S05]  /*14f30*/  IMAD R225, R193, -0x2, R225 ;  /* 0xfffffffec1e17824 */ /* 0x000fca00078e02e1 */
[----:B------:R-:W-:Y:S02]  /*14f40*/  VIMNMX R221, R221, R225, !PT ;  /* 0x000000e1dddd7248 */ /* 0x000fe40007fe0100 */
[----:B------:R-:W-:-:S07]  /*14f50*/  VIADDMNMX R183, R225, R226, R183, PT ;  /* 0x000000e2e1b77246 */ /* 0x000fce00038001b7 */
.L_x_1883:
[----:B------:R-:W-:Y:S01]  /*14f60*/  ISETP.GT.AND P2, PT, R5, -0x1, PT ;  /* 0xffffffff0500780c */ /* 0x000fe20003f44270 */
[----:B------:R-:W3:Y:S01]  /*14f70*/  SHFL.IDX PT, R15, R15, 0x1, 0x1c1f ;  /* 0x003c1f000f0f7f89 */ /* 0x000ee200000e0000 */
[----:B------:R-:W-:Y:S02]  /*14f80*/  UISETP.NE.AND UP0, UPT, UR42, URZ, UPT ;  /* 0x0000003f2a00728c */ /* 0x000fe4000bf05270 */
[C---:B------:R-:W-:Y:S02]  /*14f90*/  ISETP.GT.AND P3, PT, R221.reuse, RZ, P2 ;  /* 0x000000ffdd00720c */ /* 0x040fe40001764270 */
[----:B------:R-:W-:Y:S02]  /*14fa0*/  ISETP.GT.AND P5, PT, R221, 0x8, P2 ;  /* 0x00000008dd00780c */ /* 0x000fe400017a4270 */
[----:B------:R-:W-:Y:S02]  /*14fb0*/  ISETP.LT.OR P4, PT, R183, 0x1, P3 ;  /* 0x00000001b700780c */ /* 0x000fe40001f81670 */
[----:B------:R-:W-:-:S02]  /*14fc0*/  ISETP.GT.AND P3, PT, R221, 0x1, P2 ;  /* 0x00000001dd00780c */ /* 0x000fc40001764270 */
[----:B------:R-:W-:Y:S02]  /*14fd0*/  FSEL R20, R20, -INF , !P4 ;  /* 0xff80000014147808 */ /* 0x000fe40006000000 */
[----:B------:R-:W-:Y:S02]  /*14fe0*/  ISETP.LT.OR P3, PT, R183, 0x2, P3 ;  /* 0x00000002b700780c */ /* 0x000fe40001f61670 */
[C---:B------:R-:W-:Y:S02]  /*14ff0*/  ISETP.GT.AND P4, PT, R221.reuse, 0x9, P2 ;  /* 0x00000009dd00780c */ /* 0x040fe40001784270 */
[----:B0-----:R-:W-:Y:S02]  /*15000*/  FSEL R152, R152, -INF , !P3 ;  /* 0xff80000098987808 */ /* 0x001fe40005800000 */
[----:B------:R-:W-:Y:S02]  /*15010*/  ISETP.GT.AND P3, PT, R221, 0x10, P2 ;  /* 0x00000010dd00780c */ /* 0x000fe40001764270 */
[----:B------:R-:W-:-:S02]  /*15020*/  ISETP.LT.OR P5, PT, R183, 0x9, P5 ;  /* 0x00000009b700780c */ /* 0x000fc40002fa1670 */
[----:B------:R-:W-:Y:S01]  /*15030*/  ISETP.LT.OR P3, PT, R183, 0x11, P3 ;  /* 0x00000011b700780c */ /* 0x000fe20001f61670 */
[--C-:B---3--:R-:W-:Y:S01]  /*15040*/  IMAD.IADD R181, R181, 0x1, R15.reuse ;  /* 0x00000001b5b57824 */ /* 0x108fe200078e020f */
[----:B------:R-:W-:Y:S01]  /*15050*/  ISETP.LT.OR P4, PT, R183, 0xa, P4 ;  /* 0x0000000ab700780c */ /* 0x000fe20002781670 */
[----:B------:R-:W-:Y:S01]  /*15060*/  IMAD.IADD R182, R182, 0x1, R15 ;  /* 0x00000001b6b67824 */ /* 0x000fe200078e020f */
[----:B------:R-:W-:Y:S02]  /*15070*/  FSEL R158, R158, -INF , !P3 ;  /* 0xff8000009e9e7808 */ /* 0x000fe40005800000 */
[----:B------:R-:W-:Y:S02]  /*15080*/  ISETP.GT.AND P3, PT, R221, 0x19, P2 ;  /* 0x00000019dd00780c */ /* 0x000fe40001764270 */
[----:B------:R-:W-:Y:S02]  /*15090*/  FSEL R154, R154, -INF , !P5 ;  /* 0xff8000009a9a7808 */ /* 0x000fe40006800000 */
[----:B------:R-:W-:-:S02]  /*150a0*/  ISETP.LT.OR P3, PT, R183, 0x1a, P3 ;  /* 0x0000001ab700780c */ /* 0x000fc40001f61670 */
[----:B------:R-:W-:Y:S02]  /*150b0*/  FSEL R156, R156, -INF , !P4 ;  /* 0xff8000009c9c7808 */ /* 0x000fe40006000000 */
[C---:B------:R-:W-:Y:S02]  /*150c0*/  ISETP.GT.AND P5, PT, R221.reuse, 0x11, P2 ;  /* 0x00000011dd00780c */ /* 0x040fe400017a4270 */
[C---:B------:R-:W-:Y:S02]  /*150d0*/  ISETP.GT.AND P4, PT, R221.reuse, 0x18, P2 ;  /* 0x00000018dd00780c */ /* 0x040fe40001784270 */
[----:B------:R-:W-:Y:S02]  /*150e0*/  FSEL R164, R164, -INF , !P3 ;  /* 0xff800000a4a47808 */ /* 0x000fe40005800000 */
[----:B------:R-:W-:Y:S02]  /*150f0*/  ISETP.GT.AND P3, PT, R221, 0x28, P2 ;  /* 0x00000028dd00780c */ /* 0x000fe40001764270 */
[----:B------:R-:W-:-:S02]  /*15100*/  ISETP.LT.OR P5, PT, R183, 0x12, P5 ;  /* 0x00000012b700780c */ /* 0x000fc40002fa1670 */
[C---:B------:R-:W-:Y:S02]  /*15110*/  ISETP.LT.OR P4, PT, R183.reuse, 0x19, P4 ;  /* 0x00000019b700780c */ /* 0x040fe40002781670 */
[----:B------:R-:W-:Y:S02]  /*15120*/  ISETP.LT.OR P3, PT, R183, 0x29, P3 ;  /* 0x00000029b700780c */ /* 0x000fe40001f61670 */
[----:B------:R-:W-:Y:S02]  /*15130*/  FSEL R160, R160, -INF , !P5 ;  /* 0xff800000a0a07808 */ /* 0x000fe40006800000 */
[----:B------:R-:W-:Y:S02]  /*15140*/  FSEL R162, R162, -INF , !P4 ;  /* 0xff800000a2a27808 */ /* 0x000fe40006000000 */
[C---:B------:R-:W-:Y:S02]  /*15150*/  ISETP.GT.AND P5, PT, R221.reuse, 0x20, P2 ;  /* 0x00000020dd00780c */ /* 0x040fe400017a4270 */
[----:B------:R-:W-:-:S02]  /*15160*/  ISETP.GT.AND P4, PT, R221, 0x21, P2 ;  /* 0x00000021dd00780c */ /* 0x000fc40001784270 */
[----:B------:R-:W-:Y:S02]  /*15170*/  FSEL R170, R170, -INF , !P3 ;  /* 0xff800000aaaa7808 */ /* 0x000fe40005800000 */
[----:B------:R-:W-:Y:S02]  /*15180*/  ISETP.GT.AND P3, PT, R221, 0x31, P2 ;  /* 0x00000031dd00780c */ /* 0x000fe40001764270 */
[C---:B------:R-:W-:Y:S02]  /*15190*/  ISETP.LT.OR P5, PT, R183.reuse, 0x21, P5 ;  /* 0x00000021b700780c */ /* 0x040fe40002fa1670 */
[C---:B------:R-:W-:Y:S02]  /*151a0*/  ISETP.LT.OR P4, PT, R183.reuse, 0x22, P4 ;  /* 0x00000022b700780c */ /* 0x040fe40002781670 */
[----:B------:R-:W-:Y:S02]  /*151b0*/  ISETP.LT.OR P3, PT, R183, 0x32, P3 ;  /* 0x00000032b700780c */ /* 0x000fe40001f61670 */
[----:B------:R-:W-:-:S02]  /*151c0*/  FSEL R166, R166, -INF , !P5 ;  /* 0xff800000a6a67808 */ /* 0x000fc40006800000 */
[----:B------:R-:W-:Y:S02]  /*151d0*/  FSEL R168, R168, -INF , !P4 ;  /* 0xff800000a8a87808 */ /* 0x000fe40006000000 */
[C---:B------:R-:W-:Y:S02]  /*151e0*/  ISETP.GT.AND P5, PT, R221.reuse, 0x29, P2 ;  /* 0x00000029dd00780c */ /* 0x040fe400017a4270 */
[----:B------:R-:W-:Y:S02]  /*151f0*/  ISETP.GT.AND P4, PT, R221, 0x30, P2 ;  /* 0x00000030dd00780c */ /* 0x000fe40001784270 */
[----:B------:R-:W-:Y:S02]  /*15200*/  FSEL R176, R176, -INF , !P3 ;  /* 0xff800000b0b07808 */ /* 0x000fe40005800000 */
[----:B------:R-:W-:Y:S02]  /*15210*/  PLOP3.LUT P3, PT, PT, PT, UP0, 0x40, 0x0 ;  /* 0x000000000000781c */ /* 0x000fe40003f6e808 */
[----:B------:R-:W-:-:S02]  /*15220*/  ISETP.LT.OR P5, PT, R183, 0x2a, P5 ;  /* 0x0000002ab700780c */ /* 0x000fc40002fa1670 */
[----:B------:R-:W-:Y:S02]  /*15230*/  ISETP.LT.OR P4, PT, R183, 0x31, P4 ;  /* 0x00000031b700780c */ /* 0x000fe40002781670 */
[----:B------:R-:W-:Y:S02]  /*15240*/  FSEL R172, R172, -INF , !P5 ;  /* 0xff800000acac7808 */ /* 0x000fe40006800000 */
[----:B------:R-:W-:Y:S02]  /*15250*/  FSEL R174, R174, -INF , !P4 ;  /* 0xff800000aeae7808 */ /* 0x000fe40006000000 */
[C---:B------:R-:W-:Y:S02]  /*15260*/  ISETP.GT.AND P5, PT, R221.reuse, 0x38, P2 ;  /* 0x00000038dd00780c */ /* 0x040fe400017a4270 */
[----:B------:R-:W-:Y:S02]  /*15270*/  ISETP.GT.AND P4, PT, R221, 0x39, P2 ;  /* 0x00000039dd00780c */ /* 0x000fe40001784270 */
[----:B------:R-:W-:-:S02]  /*15280*/  ISETP.LT.OR P5, PT, R183, 0x39, P5 ;  /* 0x00000039b700780c */ /* 0x000fc40002fa1670 */
[----:B------:R-:W-:Y:S02]  /*15290*/  ISETP.LT.OR P4, PT, R183, 0x3a, P4 ;  /* 0x0000003ab700780c */ /* 0x000fe40002781670 */
[----:B------:R-:W-:Y:S02]  /*152a0*/  FSEL R179, R179, -INF , !P5 ;  /* 0xff800000b3b37808 */ /* 0x000fe40006800000 */
[----:B------:R-:W-:Y:S01]  /*152b0*/  FSEL R180, R180, -INF , !P4 ;  /* 0xff800000b4b47808 */ /* 0x000fe20006000000 */
[----:B------:R-:W-:Y:S08]  /*152c0*/  @P3 BRA `(.L_x_1887) ;  /* 0x0000000000583947 */ /* 0x000ff00003800000 */
[----:B------:R-:W-:Y:S01]  /*152d0*/  IADD3 R15, -R190, R192, R15 ;  /* 0x000000c0be0f7210 */ /* 0x000fe20007ffe10f */
[----:B------:R-:W-:Y:S03]  /*152e0*/  BSSY B0, `(.L_x_1888) ;  /* 0x0000010000007945 */ /* 0x000fe60003800000 */
        /* <DEDUP_REMOVED lines=10> */
.L_x_1889:
[----:B------:R-:W-:-:S04]  /*15390*/  MOV R183, UR46 ;  /* 0x0000002e00b77c02 */ /* 0x000fc80008000f00 */
[----:B------:R-:W-:-:S13]  /*153a0*/  ISETP.NE.AND P3, PT, R183, 0x1, PT ;  /* 0x00000001b700780c */ /* 0x000fda0003f65270 */
[----:B------:R-:W0:Y:S02]  /*153b0*/  @P3 LDC.64 R12, c[0x0][0x9e8] ;  /* 0x00027a00ff0c3b82 */ /* 0x000e240000000a00 */
[----:B0-----:R-:W-:-:S05]  /*153c0*/  @P3 IMAD.HI.U32 R12, R15, R12, RZ ;  /* 0x0000000c0f0c3227 */ /* 0x001fca00078e00ff */
[----:B------:R-:W-:-:S07]  /*153d0*/  @P3 SHF.R.U32.HI R15, RZ, R13, R12 ;  /* 0x0000000dff0f3219 */ /* 0x000fce000001160c */
.L_x_1890:
[----:B------:R-:W-:Y:S05]  /*153e0*/  BSYNC B0 ;  /* 0x0000000000007941 */ /* 0x000fea0003800000 */
.L_x_1888:
[----:B------:R-:W-:-:S04]  /*153f0*/  IMAD R15, R15, R183, -R178 ;  /* 0x000000b70f0f7224 */ /* 0x000fc800078e0ab2 */
[----:B------:R-:W-:-:S05]  /*15400*/  IMAD R15, R193, -0x2, R15 ;  /* 0xfffffffec10f7824 */ /* 0x000fca00078e020f */
[----:B------:R-:W-:Y:S02]  /*15410*/  VIMNMX R182, R182, R15, !PT ;  /* 0x0000000fb6b67248 */ /* 0x000fe40007fe0100 */
[----:B------:R-:W-:-:S07]  /*15420*/  VIADDMNMX R181, R15, R183, R181, PT ;  /* 0x000000b70fb57246 */ /* 0x000fce00038001b5 */
.L_x_1887:
[----:B------:R-:W-:Y:S01]  /*15430*/  FMNMX.FTZ R12, R20, R6, !PT ;  /* 0x00000006140c7209 */ /* 0x000fe20007810000 */
[----:B------:R-:W-:Y:S01]  /*15440*/  UMOV UR38, UR47 ;  /* 0x0000002f00267c82 */ /* 0x000fe20008000000 */
[----:B------:R-:W-:Y:S02]  /*15450*/  ISETP.GT.AND P4, PT, R182, 0x8, P2 ;  /* 0x00000008b600780c */ /* 0x000fe40001784270 */
[----:B------:R-:W-:Y:S02]  /*15460*/  FMNMX.FTZ R12, R152, R12, !PT ;  /* 0x0000000c980c7209 */ /* 0x000fe40007810000 */
[----:B------:R-:W-:Y:S02]  /*15470*/  ISETP.LT.OR P4, PT, R181, 0x9, P4 ;  /* 0x00000009b500780c */ /* 0x000fe40002781670 */
[----:B------:R-:W-:Y:S02]  /*15480*/  FMNMX.FTZ R12, R154, R12, !PT ;  /* 0x0000000c9a0c7209 */ /* 0x000fe40007810000 */
[----:B------:R-:W-:-:S02]  /*15490*/  FSEL R21, R21, -INF , !P4 ;  /* 0xff80000015157808 */ /* 0x000fc40006000000 */
[----:B------:R-:W-:Y:S02]  /*154a0*/  FMNMX.FTZ R12, R156, R12, !PT ;  /* 0x0000000c9c0c7209 */ /* 0x000fe40007810000 */
[----:B------:R-:W-:Y:S02]  /*154b0*/  ISETP.GT.AND P4, PT, R182, RZ, P2 ;  /* 0x000000ffb600720c */ /* 0x000fe40001784270 */
[----:B------:R-:W-:Y:S02]  /*154c0*/  FMNMX.FTZ R12, R158, R12, !PT ;  /* 0x0000000c9e0c7209 */ /* 0x000fe40007810000 */
[----:B------:R-:W-:Y:S02]  /*154d0*/  ISETP.GT.AND P5, PT, R182, 0x1, P2 ;  /* 0x00000001b600780c */ /* 0x000fe400017a4270 */
[----:B------:R-:W-:Y:S02]  /*154e0*/  FMNMX.FTZ R12, R160, R12, !PT ;  /* 0x0000000ca00c7209 */ /* 0x000fe40007810000 */
[----:B------:R-:W-:-:S02]  /*154f0*/  ISETP.LT.OR P4, PT, R181, 0x1, P4 ;  /* 0x00000001b500780c */ /* 0x000fc40002781670 */
[----:B------:R-:W-:Y:S02]  /*15500*/  FMNMX.FTZ R12, R162, R12, !PT ;  /* 0x0000000ca20c7209 */ /* 0x000fe40007810000 */
[----:B------:R-:W-:Y:S02]  /*15510*/  ISETP.LT.OR P5, PT, R181, 0x2, P5 ;  /* 0x00000002b500780c */ /* 0x000fe40002fa1670 */
[----:B------:R-:W-:Y:S02]  /*15520*/  FMNMX.FTZ R12, R164, R12, !PT ;  /* 0x0000000ca40c7209 */ /* 0x000fe40007810000 */
[----:B------:R-:W-:Y:S02]  /*15530*/  FSEL R11, R11, -INF , !P4 ;  /* 0xff8000000b0b7808 */ /* 0x000fe40006000000 */
[----:B------:R-:W-:Y:S02]  /*15540*/  FMNMX.FTZ R12, R166, R12, !PT ;  /* 0x0000000ca60c7209 */ /* 0x000fe40007810000 */
[----:B------:R-:W-:-:S02]  /*15550*/  FSEL R14, R14, -INF , !P5 ;  /* 0xff8000000e0e7808 */ /* 0x000fc40006800000 */
[----:B------:R-:W-:Y:S02]  /*15560*/  FMNMX.FTZ R12, R168, R12, !PT ;  /* 0x0000000ca80c7209 */ /* 0x000fe40007810000 */
[----:B------:R-:W-:Y:S02]  /*15570*/  FMNMX.FTZ R15, R11, R7, !PT ;  /* 0x000000070b0f7209 */ /* 0x000fe40007810000 */
[----:B------:R-:W-:Y:S02]  /*15580*/  FMNMX.FTZ R12, R170, R12, !PT ;  /* 0x0000000caa0c7209 */ /* 0x000fe40007810000 */
[----:B------:R-:W-:Y:S02]  /*15590*/  ISETP.GT.AND P5, PT, R182, 0x10, P2 ;  /* 0x00000010b600780c */ /* 0x000fe400017a4270 */
[----:B------:R-:W-:Y:S02]  /*155a0*/  FMNMX.FTZ R12, R172, R12, !PT ;  /* 0x0000000cac0c7209 */ /* 0x000fe40007810000 */
[----:B------:R-:W-:-:S02]  /*155b0*/  FMNMX.FTZ R15, R14, R15, !PT ;  /* 0x0000000f0e0f7209 */ /* 0x000fc40007810000 */
[----:B------:R-:W-:Y:S02]  /*155c0*/  FMNMX.FTZ R12, R174, R12, !PT ;  /* 0x0000000cae0c7209 */ /* 0x000fe40007810000 */
[----:B------:R-:W-:Y:S02]  /*155d0*/  ISETP.LT.OR P5, PT, R181, 0x11, P5 ;  /* 0x00000011b500780c */ /* 0x000fe40002fa1670 */
[----:B------:R-:W-:Y:S02]  /*155e0*/  FMNMX.FTZ R12, R176, R12, !PT ;  /* 0x0000000cb00c7209 */ /* 0x000fe40007810000 */
[----:B------:R-:W-:Y:S02]  /*155f0*/  FMNMX.FTZ R15, R21, R15, !PT ;  /* 0x0000000f150f7209 */ /* 0x000fe40007810000 */
[----:B------:R-:W-:Y:S02]  /*15600*/  FMNMX.FTZ R12, R179, R12, !PT ;  /* 0x0000000cb30c7209 */ /* 0x000fe40007810000 */
[----:B------:R-:W-:-:S02]  /*15610*/  FSEL R155, R155, -INF , !P5 ;  /* 0xff8000009b9b7808 */ /* 0x000fc40006800000 */
[----:B------:R-:W-:Y:S02]  /*15620*/  FMNMX.FTZ R12, R180, R12, !PT ;  /* 0x0000000cb40c7209 */ /* 0x000fe40007810000 */
[C---:B------:R-:W-:Y:S02]  /*15630*/  ISETP.GT.AND P5, PT, R182.reuse, 0x18, P2 ;  /* 0x00000018b600780c */ /* 0x040fe400017a4270 */
[----:B------:R-:W-:Y:S01]  /*15640*/  ISETP.GT.AND P4, PT, R182, 0x19, P2 ;  /* 0x00000019b600780c */ /* 0x000fe20001784270 */
[----:B------:R-:W0:Y:S01]  /*15650*/  SHFL.BFLY PT, R13, R12, 0x2, 0x1f ;  /* 0x0c401f000c0d7f89 */ /* 0x000e2200000e0000 */
[C---:B------:R-:W-:Y:S02]  /*15660*/  ISETP.LT.OR P5, PT, R181.reuse, 0x19, P5 ;  /* 0x00000019b500780c */ /* 0x040fe40002fa1670 */
[----:B------:R-:W-:Y:S02]  /*15670*/  ISETP.LT.OR P4, PT, R181, 0x1a, P4 ;  /* 0x0000001ab500780c */ /* 0x000fe40002781670 */
[----:B------:R-:W-:-:S02]  /*15680*/  FSEL R159, R159, -INF , !P5 ;  /* 0xff8000009f9f7808 */ /* 0x000fc40006800000 */
[C---:B------:R-:W-:Y:S02]  /*15690*/  ISETP.GT.AND P5, PT, R182.reuse, 0x21, P2 ;  /* 0x00000021b600780c */ /* 0x040fe400017a4270 */
[----:B------:R-:W-:Y:S02]  /*156a0*/  FSEL R161, R161, -INF , !P4 ;  /* 0xff800000a1a17808 */ /* 0x000fe40006000000 */
[----:B------:R-:W-:Y:S02]  /*156b0*/  ISETP.GT.AND P4, PT, R182, 0x28, P2 ;  /* 0x00000028b600780c */ /* 0x000fe40001784270 */
[C---:B------:R-:W-:Y:S02]  /*156c0*/  ISETP.LT.OR P5, PT, R181.reuse, 0x22, P5 ;  /* 0x00000022b500780c */ /* 0x040fe40002fa1670 */
[----:B------:R-:W-:Y:S02]  /*156d0*/  ISETP.LT.OR P4, PT, R181, 0x29, P4 ;  /* 0x00000029b500780c */ /* 0x000fe40002781670 */
[----:B------:R-:W-:-:S02]  /*156e0*/  FSEL R165, R165, -INF , !P5 ;  /* 0xff800000a5a57808 */ /* 0x000fc40006800000 */
[C---:B------:R-:W-:Y:S02]  /*156f0*/  ISETP.GT.AND P5, PT, R182.reuse, 0x30, P2 ;  /* 0x00000030b600780c */ /* 0x040fe400017a4270 */
[----:B------:R-:W-:Y:S02]  /*15700*/  FSEL R167, R167, -INF , !P4 ;  /* 0xff800000a7a77808 */ /* 0x000fe40006000000 */
[----:B------:R-:W-:Y:S02]  /*15710*/  ISETP.GT.AND P4, PT, R182, 0x31, P2 ;  /* 0x00000031b600780c */ /* 0x000fe40001784270 */
[----:B0-----:R-:W-:Y:S02]  /*15720*/  FMNMX.FTZ R12, R12, R13, !PT ;  /* 0x0000000d0c0c7209 */ /* 0x001fe40007810000 */
[C---:B------:R-:W-:Y:S02]  /*15730*/  ISETP.LT.OR P5, PT, R181.reuse, 0x31, P5 ;  /* 0x00000031b500780c */ /* 0x040fe40002fa1670 */
[----:B------:R-:W-:Y:S01]  /*15740*/  ISETP.LT.OR P4, PT, R181, 0x32, P4 ;  /* 0x00000032b500780c */ /* 0x000fe20002781670 */
[----:B------:R-:W0:Y:S01]  /*15750*/  SHFL.BFLY PT, R13, R12, 0x1, 0x1f ;  /* 0x0c201f000c0d7f89 */ /* 0x000e2200000e0000 */
[----:B------:R-:W-:-:S02]  /*15760*/  FSEL R171, R171, -INF , !P5 ;  /* 0xff800000abab7808 */ /* 0x000fc40006800000 */
[----:B------:R-:W-:Y:S02]  /*15770*/  FSEL R173, R173, -INF , !P4 ;  /* 0xff800000adad7808 */ /* 0x000fe40006000000 */
[----:B0-----:R-:W-:-:S04]  /*15780*/  FMNMX.FTZ R12, R12, R13, !PT ;  /* 0x0000000d0c0c7209 */ /* 0x001fc80007810000 */
[----:B------:R-:W-:-:S04]  /*15790*/  FSETP.NEU.FTZ.AND P3, PT, R12, -INF , PT ;  /* 0xff8000000c00780b */ /* 0x000fc80003f7d000 */
[----:B------:R-:W-:-:S05]  /*157a0*/  FSEL R13, R12, RZ, P3 ;  /* 0x000000ff0c0d7208 */ /* 0x000fca0001800000 */
[----:B------:R-:W-:Y:S01]  /*157b0*/  FADD.FTZ R13, -R13, R6 ;  /* 0x000000060d0d7221 */ /* 0x000fe20000010100 */
[----:B------:R-:W-:-:S03]  /*157c0*/  IMAD.U32 R6, RZ, RZ, UR38 ;  /* 0x00000026ff067e24 */ /* 0x000fc6000f8e00ff */
[----:B------:R-:W-:Y:S01]  /*157d0*/  FMUL.FTZ R13, R13, UR38 ;  /* 0x000000260d0d7c20 */ /* 0x000fe20008410000 */
[----:B------:R-:W-:-:S05]  /*157e0*/  FFMA.FTZ R6, R12, R6, -8 ;  /* 0xc10000000c067423 */ /* 0x000fca0000010006 */
[----:B------:R-:W-:Y:S01]  /*157f0*/  FSEL R6, R6, RZ, P3 ;  /* 0x000000ff06067208 */ /* 0x000fe20001800000 */
[----:B------:R-:W-:Y:S01]  /*15800*/  MUFU.EX2 R13, R13 ;  /* 0x0000000d000d7308 */ /* 0x000fe20000000800 */
[----:B------:R-:W-:-:S03]  /*15810*/  ISETP.GT.AND P3, PT, R182, 0x9, P2 ;  /* 0x00000009b600780c */ /* 0x000fc60001764270 */
[--C-:B------:R-:W-:Y:S01]  /*15820*/  FFMA.FTZ R20, R20, UR38, -R6.reuse ;  /* 0x0000002614147c23 */ /* 0x100fe20008010806 */
[----:B------:R-:W-:Y:S01]  /*15830*/  ISETP.LT.OR P3, PT, R181, 0xa, P3 ;  /* 0x0000000ab500780c */ /* 0x000fe20001f61670 */
[--C-:B------:R-:W-:Y:S01]  /*15840*/  FFMA.FTZ R152, R152, UR38, -R6.reuse ;  /* 0x0000002698987c23 */ /* 0x100fe20008010806 */
[----:B------:R-:W-:-:S01]  /*15850*/  FFMA.FTZ R154, R154, UR38, -R6 ;  /* 0x000000269a9a7c23 */ /* 0x000fc20008010806 */
[--C-:B------:R-:W-:Y:S01]  /*15860*/  FFMA.FTZ R156, R156, UR38, -R6.reuse ;  /* 0x000000269c9c7c23 */ /* 0x100fe20008010806 */
[----:B------:R-:W-:Y:S01]  /*15870*/  FSEL R153, R153, -INF , !P3 ;  /* 0xff80000099997808 */ /* 0x000fe20005800000 */
[----:B------:R-:W0:Y:S01]  /*15880*/  MUFU.EX2 R20, R20 ;  /* 0x0000001400147308 */ /* 0x000e220000000800 */
[----:B------:R-:W-:Y:S01]  /*15890*/  ISETP.GT.AND P3, PT, R182, 0x11, P2 ;  /* 0x00000011b600780c */ /* 0x000fe20001764270 */
[--C-:B------:R-:W-:Y:S01]  /*158a0*/  FFMA.FTZ R158, R158, UR38, -R6.reuse ;  /* 0x000000269e9e7c23 */ /* 0x100fe20008010806 */
[----:B------:R-:W-:Y:S01]  /*158b0*/  FMNMX.FTZ R15, R153, R15, !PT ;  /* 0x0000000f990f7209 */ /* 0x000fe20007810000 */
[--C-:B------:R-:W-:Y:S01]  /*158c0*/  FFMA.FTZ R160, R160, UR38, -R6.reuse ;  /* 0x00000026a0a07c23 */ /* 0x100fe20008010806 */
[----:B------:R-:W-:Y:S01]  /*158d0*/  ISETP.LT.OR P3, PT, R181, 0x12, P3 ;  /* 0x00000012b500780c */ /* 0x000fe20001f61670 */
[--C-:B------:R-:W-:Y:S01]  /*158e0*/  FFMA.FTZ R162, R162, UR38, -R6.reuse ;  /* 0x00000026a2a27c23 */ /* 0x100fe20008010806 */
[----:B------:R-:W-:Y:S01]  /*158f0*/  FMNMX.FTZ R15, R155, R15, !PT ;  /* 0x0000000f9b0f7209 */ /* 0x000fe20007810000 */
[----:B------:R-:W3:Y:S01]  /*15900*/  MUFU.EX2 R152, R152 ;  /* 0x0000009800987308 */ /* 0x000ee20000000800 */
[----:B------:R-:W-:Y:S01]  /*15910*/  FSEL R157, R157, -INF , !P3 ;  /* 0xff8000009d9d7808 */ /* 0x000fe20005800000 */
[--C-:B------:R-:W-:Y:S01]  /*15920*/  FFMA.FTZ R164, R164, UR38, -R6.reuse ;  /* 0x00000026a4a47c23 */ /* 0x100fe20008010806 */
[----:B------:R-:W-:Y:S01]  /*15930*/  ISETP.GT.AND P3, PT, R182, 0x20, P2 ;  /* 0x00000020b600780c */ /* 0x000fe20001764270 */
[--C-:B------:R-:W-:Y:S01]  /*15940*/  FFMA.FTZ R166, R166, UR38, -R6.reuse ;  /* 0x00000026a6a67c23 */ /* 0x100fe20008010806 */
[----:B------:R-:W-:Y:S01]  /*15950*/  FMNMX.FTZ R15, R157, R15, !PT ;  /* 0x0000000f9d0f7209 */ /* 0x000fe20007810000 */
[----:B------:R-:W-:Y:S01]  /*15960*/  FFMA.FTZ R168, R168, UR38, -R6 ;  /* 0x00000026a8a87c23 */ /* 0x000fe20008010806 */
[----:B------:R-:W-:Y:S01]  /*15970*/  ISETP.LT.OR P3, PT, R181, 0x21, P3 ;  /* 0x00000021b500780c */ /* 0x000fe20001f61670 */
[----:B------:R-:W4:Y:S01]  /*15980*/  MUFU.EX2 R154, R154 ;  /* 0x0000009a009a7308 */ /* 0x000f220000000800 */
[----:B------:R-:W-:Y:S01]  /*15990*/  FMNMX.FTZ R15, R159, R15, !PT ;  /* 0x0000000f9f0f7209 */ /* 0x000fe20007810000 */
[----:B0-----:R-:W-:Y:S01]  /*159a0*/  FFMA.FTZ R3, R13, R3, R20 ;  /* 0x000000030d037223 */ /* 0x001fe20000010014 */
[----:B------:R-:W-:Y:S01]  /*159b0*/  FSEL R163, R163, -INF , !P3 ;  /* 0xff800000a3a37808 */ /* 0x000fe20005800000 */
[--C-:B------:R-:W-:Y:S01]  /*159c0*/  FFMA.FTZ R170, R170, UR38, -R6.reuse ;  /* 0x00000026aaaa7c23 */ /* 0x100fe20008010806 */
[----:B------:R-:W-:Y:S01]  /*159d0*/  FMNMX.FTZ R15, R161, R15, !PT ;  /* 0x0000000fa10f7209 */ /* 0x000fe20007810000 */
[--C-:B------:R-:W-:Y:S01]  /*159e0*/  FFMA.FTZ R172, R172, UR38, -R6.reuse ;  /* 0x00000026acac7c23 */ /* 0x100fe20008010806 */
[----:B------:R-:W-:Y:S01]  /*159f0*/  ISETP.GT.AND P3, PT, R182, 0x29, P2 ;  /* 0x00000029b600780c */ /* 0x000fe20001764270 */
[----:B------:R-:W0:Y:S01]  /*15a00*/  MUFU.EX2 R156, R156 ;  /* 0x0000009c009c7308 */ /* 0x000e220000000800 */
[----:B------:R-:W-:Y:S01]  /*15a10*/  FMNMX.FTZ R15, R163, R15, !PT ;  /* 0x0000000fa30f7209 */ /* 0x000fe20007810000 */
[----:B---3--:R-:W-:Y:S01]  /*15a20*/  FADD.FTZ R3, R152, R3 ;  /* 0x0000000398037221 */ /* 0x008fe20000010000 */
[----:B------:R-:W-:Y:S01]  /*15a30*/  ISETP.LT.OR P3, PT, R181, 0x2a, P3 ;  /* 0x0000002ab500780c */ /* 0x000fe20001f61670 */
[--C-:B------:R-:W-:Y:S01]  /*15a40*/  FFMA.FTZ R174, R174, UR38, -R6.reuse ;  /* 0x00000026aeae7c23 */ /* 0x100fe20008010806 */
[----:B------:R-:W-:Y:S01]  /*15a50*/  FMNMX.FTZ R15, R165, R15, !PT ;  /* 0x0000000fa50f7209 */ /* 0x000fe20007810000 */
[--C-:B------:R-:W-:Y:S01]  /*15a60*/  FFMA.FTZ R176, R176, UR38, -R6.reuse ;  /* 0x00000026b0b07c23 */ /* 0x100fe20008010806 */
[----:B------:R-:W-:Y:S01]  /*15a70*/  FSEL R169, R169, -INF , !P3 ;  /* 0xff800000a9a97808 */ /* 0x000fe20005800000 */
[----:B------:R-:W3:Y:S01]  /*15a80*/  MUFU.EX2 R158, R158 ;  /* 0x0000009e009e7308 */ /* 0x000ee20000000800 */
[----:B------:R-:W-:Y:S01]  /*15a90*/  FMNMX.FTZ R15, R167, R15, !PT ;  /* 0x0000000fa70f7209 */ /* 0x000fe20007810000 */
[----:B----4-:R-:W-:Y:S01]  /*15aa0*/  FADD.FTZ R3, R154, R3 ;  /* 0x000000039a037221 */ /* 0x010fe20000010000 */
[----:B------:R-:W-:Y:S01]  /*15ab0*/  ISETP.GT.AND P3, PT, R182, 0x38, P2 ;  /* 0x00000038b600780c */ /* 0x000fe20001764270 */
[--C-:B------:R-:W-:Y:S01]  /*15ac0*/  FFMA.FTZ R179, R179, UR38, -R6.reuse ;  /* 0x00000026b3b37c23 */ /* 0x100fe20008010806 */
[----:B------:R-:W-:Y:S01]  /*15ad0*/  FMNMX.FTZ R15, R169, R15, !PT ;  /* 0x0000000fa90f7209 */ /* 0x000fe20007810000 */
[----:B------:R-:W-:Y:S01]  /*15ae0*/  FFMA.FTZ R6, R180, UR38, -R6 ;  /* 0x00000026b4067c23 */ /* 0x000fe20008010806 */
[----:B------:R-:W-:Y:S01]  /*15af0*/  ISETP.GT.AND P2, PT, R182, 0x39, P2 ;  /* 0x00000039b600780c */ /* 0x000fe20001744270 */
[----:B------:R-:W4:Y:S01]  /*15b00*/  MUFU.EX2 R160, R160 ;  /* 0x000000a000a07308 */ /* 0x000f220000000800 */
[----:B------:R-:W-:Y:S01]  /*15b10*/  ISETP.LT.OR P3, PT, R181, 0x39, P3 ;  /* 0x00000039b500780c */ /* 0x000fe20001f61670 */
[----:B0-----:R-:W-:Y:S01]  /*15b20*/  FADD.FTZ R3, R156, R3 ;  /* 0x000000039c037221 */ /* 0x001fe20000010000 */
[----:B------:R-:W-:Y:S01]  /*15b30*/  FMNMX.FTZ R15, R171, R15, !PT ;  /* 0x0000000fab0f7209 */ /* 0x000fe20007810000 */
[-C--:B------:R-:W-:Y:S01]  /*15b40*/  FMUL.FTZ R24, R24, R13.reuse ;  /* 0x0000000d18187220 */ /* 0x080fe20000410000 */
[----:B------:R-:W-:Y:S01]  /*15b50*/  ISETP.LT.OR P2, PT, R181, 0x3a, P2 ;  /* 0x0000003ab500780c */ /* 0x000fe20001741670 */
[----:B------:R-:W-:Y:S01]  /*15b60*/  FMUL.FTZ R25, R25, R13 ;  /* 0x0000000d19197220 */ /* 0x000fe20000410000 */
[----:B------:R-:W-:Y:S01]  /*15b70*/  FSEL R175, R175, -INF , !P3 ;  /* 0xff800000afaf7808 */ /* 0x000fe20005800000 */
[----:B------:R-:W0:Y:S01]  /*15b80*/  MUFU.EX2 R162, R162 ;  /* 0x000000a200a27308 */ /* 0x000e220000000800 */
[----:B------:R-:W-:Y:S01]  /*15b90*/  FMNMX.FTZ R15, R173, R15, !PT ;  /* 0x0000000fad0f7209 */ /* 0x000fe20007810000 */
[----:B---3--:R-:W-:Y:S01]  /*15ba0*/  FADD.FTZ R3, R158, R3 ;  /* 0x000000039e037221 */ /* 0x008fe20000010000 */
[----:B------:R-:W-:Y:S01]  /*15bb0*/  FSEL R177, R177, -INF , !P2 ;  /* 0xff800000b1b17808 */ /* 0x000fe20005000000 */
[----:B------:R-:W-:Y:S01]  /*15bc0*/  FMUL.FTZ R28, R28, R13 ;  /* 0x0000000d1c1c7220 */ /* 0x000fe20000410000 */
[----:B------:R-:W-:Y:S01]  /*15bd0*/  FMNMX.FTZ R15, R175, R15, !PT ;  /* 0x0000000faf0f7209 */ /* 0x000fe20007810000 */
[----:B------:R-:W-:Y:S01]  /*15be0*/  FMUL.FTZ R29, R29, R13 ;  /* 0x0000000d1d1d7220 */ /* 0x000fe20000410000 */
[----:B------:R-:W-:Y:S01]  /*15bf0*/  F2FP.SATFINITE.E4M3.F32.PACK_AB_MERGE_C R154, R156, R154, RZ ;  /* 0x0000009a9c9a723e */ /* 0x000fe200048070ff */
[----:B------:R-:W3:Y:S01]  /*15c00*/  MUFU.EX2 R164, R164 ;  /* 0x000000a400a47308 */ /* 0x000ee20000000800 */
[----:B------:R-:W-:Y:S01]  /*15c10*/  FMNMX.FTZ R15, R177, R15, !PT ;  /* 0x0000000fb10f7209 */ /* 0x000fe20007810000 */
[----:B----4-:R-:W-:Y:S01]  /*15c20*/  FADD.FTZ R3, R160, R3 ;  /* 0x00000003a0037221 */ /* 0x010fe20000010000 */
[----:B------:R-:W-:Y:S01]  /*15c30*/  F2FP.SATFINITE.E4M3.F32.PACK_AB_MERGE_C R152, R152, R20, R154 ;  /* 0x000000149898723e */ /* 0x000fe2000480709a */
[-C--:B------:R-:W-:Y:S01]  /*15c40*/  FMUL.FTZ R32, R32, R13.reuse ;  /* 0x0000000d20207220 */ /* 0x080fe20000410000 */
[-C--:B------:R-:W-:Y:S01]  /*15c50*/  FMUL.FTZ R33, R33, R13.reuse ;  /* 0x0000000d21217220 */ /* 0x080fe20000410000 */
[----:B------:R-:W4:Y:S01]  /*15c60*/  SHFL.BFLY PT, R20, R15, 0x2, 0x1f ;  /* 0x0c401f000f147f89 */ /* 0x000f2200000e0000 */
[----:B------:R-:W-:Y:S01]  /*15c70*/  FMUL.FTZ R36, R36, R13 ;  /* 0x0000000d24247220 */ /* 0x000fe20000410000 */
[----:B------:R-:W5:Y:S01]  /*15c80*/  MUFU.EX2 R166, R166 ;  /* 0x000000a600a67308 */ /* 0x000f620000000800 */
        /* <DEDUP_REMOVED lines=13> */
[----:B------:R-:W-:Y:S01]  /*15d60*/  F2FP.SATFINITE.E4M3.F32.PACK_AB_MERGE_C R154, R160, R158, R154 ;  /* 0x0000009ea09a723e */ /* 0x000fe2000480709a */
[----:B------:R-:W-:Y:S01]  /*15d70*/  FMUL.FTZ R56, R56, R13 ;  /* 0x0000000d38387220 */ /* 0x000fe20000410000 */
[----:B------:R-:W3:Y:S01]  /*15d80*/  MUFU.EX2 R170, R170 ;  /* 0x000000aa00aa7308 */ /* 0x000ee20000000800 */
[----:B-----5:R-:W-:-:S01]  /*15d90*/  FADD.FTZ R3, R166, R3 ;  /* 0x00000003a6037221 */ /* 0x020fc20000010000 */
[-C--:B------:R-:W-:Y:S01]  /*15da0*/  FMUL.FTZ R57, R57, R13.reuse ;  /* 0x0000000d39397220 */ /* 0x080fe20000410000 */
[-C--:B------:R-:W-:Y:S01]  /*15db0*/  FMUL.FTZ R60, R60, R13.reuse ;  /* 0x0000000d3c3c7220 */ /* 0x080fe20000410000 */
[-C--:B------:R-:W-:Y:S01]  /*15dc0*/  FMUL.FTZ R61, R61, R13.reuse ;  /* 0x0000000d3d3d7220 */ /* 0x080fe20000410000 */
[-C--:B------:R-:W-:Y:S01]  /*15dd0*/  FMUL.FTZ R64, R64, R13.reuse ;  /* 0x0000000d40407220 */ /* 0x080fe20000410000 */
[----:B----4-:R-:W-:Y:S01]  /*15de0*/  FMNMX.FTZ R20, R15, R20, !PT ;  /* 0x000000140f147209 */ /* 0x010fe20007810000 */
[----:B------:R-:W-:Y:S01]  /*15df0*/  FMUL.FTZ R65, R65, R13 ;  /* 0x0000000d41417220 */ /* 0x000fe20000410000 */
[----:B------:R-:W4:Y:S01]  /*15e00*/  MUFU.EX2 R172, R172 ;  /* 0x000000ac00ac7308 */ /* 0x000f220000000800 */
        /* <DEDUP_REMOVED lines=16> */
[----:B----4-:R-:W-:-:S01]  /*15f10*/  FADD.FTZ R3, R172, R3 ;  /* 0x00000003ac037221 */ /* 0x010fc20000010000 */
[----:B------:R-:W-:Y:S01]  /*15f20*/  F2FP.SATFINITE.E4M3.F32.PACK_AB_MERGE_C R156, R172, R170, RZ ;  /* 0x000000aaac9c723e */ /* 0x000fe200048070ff */
[-C--:B------:R-:W-:Y:S01]  /*15f30*/  FMUL.FTZ R92, R92, R13.reuse ;  /* 0x0000000d5c5c7220 */ /* 0x080fe20000410000 */
[-C--:B------:R-:W-:Y:S01]  /*15f40*/  FMUL.FTZ R93, R93, R13.reuse ;  /* 0x0000000d5d5d7220 */ /* 0x080fe20000410000 */
[-C--:B------:R-:W-:Y:S01]  /*15f50*/  FMUL.FTZ R96, R96, R13.reuse ;  /* 0x0000000d60607220 */ /* 0x080fe20000410000 */
[----:B------:R-:W-:Y:S01]  /*15f60*/  F2FP.SATFINITE.E4M3.F32.PACK_AB_MERGE_C R156, R168, R166, R156 ;  /* 0x000000a6a89c723e */ /* 0x000fe2000480709c */
[----:B------:R-:W-:Y:S01]  /*15f70*/  FMUL.FTZ R97, R97, R13 ;  /* 0x0000000d61617220 */ /* 0x000fe20000410000 */
[----:B------:R4:W-:Y:S01]  /*15f80*/  MUFU.EX2 R15, R6 ;  /* 0x00000006000f7308 */ /* 0x0009e20000000800 */
        /* <DEDUP_REMOVED lines=8> */
[----:B----4-:R-:W4:Y:S01]  /*16010*/  SHFL.BFLY PT, R6, R20, 0x1, 0x1f ;  /* 0x0c201f0014067f89 */ /* 0x010f2200000e0000 */
[----:B---3--:R-:W-:-:S01]  /*16020*/  FADD.FTZ R3, R176, R3 ;  /* 0x00000003b0037221 */ /* 0x008fc20000010000 */
        /* <DEDUP_REMOVED lines=14> */
[----:B0-----:R-:W-:Y:S01]  /*16110*/  FADD.FTZ R3, R179, R3 ;  /* 0x00000003b3037221 */ /* 0x001fe20000010000 */
[-C--:B------:R-:W-:Y:S01]  /*16120*/  FMUL.FTZ R140, R140, R13.reuse ;  /* 0x0000000d8c8c7220 */ /* 0x080fe20000410000 */
[-C--:B------:R-:W-:Y:S01]  /*16130*/  FMUL.FTZ R141, R141, R13.reuse ;  /* 0x0000000d8d8d7220 */ /* 0x080fe20000410000 */
[----:B------:R-:W-:Y:S01]  /*16140*/  FMUL.FTZ R144, R144, R13 ;  /* 0x0000000d90907220 */ /* 0x000fe20000410000 */
[C---:B------:R-:W-:Y:S01]  /*16150*/  FADD.FTZ R3, R15.reuse, R3 ;  /* 0x000000030f037221 */ /* 0x040fe20000010000 */
[----:B------:R-:W-:Y:S01]  /*16160*/  F2FP.SATFINITE.E4M3.F32.PACK_AB_MERGE_C R15, R15, R179, RZ ;  /* 0x000000b30f0f723e */ /* 0x000fe200048070ff */
[-C--:B------:R-:W-:Y:S01]  /*16170*/  FMUL.FTZ R145, R145, R13.reuse ;  /* 0x0000000d91917220 */ /* 0x080fe20000410000 */
[-C--:B------:R-:W-:Y:S01]  /*16180*/  FMUL.FTZ R148, R148, R13.reuse ;  /* 0x0000000d94947220 */ /* 0x080fe20000410000 */
[----:B----4-:R-:W-:Y:S01]  /*16190*/  FMNMX.FTZ R20, R20, R6, !PT ;  /* 0x0000000614147209 */ /* 0x010fe20007810000 */
[----:B------:R-:W-:Y:S01]  /*161a0*/  FMUL.FTZ R149, R149, R13 ;  /* 0x0000000d95957220 */ /* 0x000fe20000410000 */
[----:B------:R-:W-:Y:S01]  /*161b0*/  F2FP.SATFINITE.E4M3.F32.PACK_AB_MERGE_C R158, R176, R174, R15 ;  /* 0x000000aeb09e723e */ /* 0x000fe2000480700f */
[----:B------:R-:W-:Y:S01]  /*161c0*/  IMAD.U32 R15, RZ, RZ, UR38 ;  /* 0x00000026ff0f7e24 */ /* 0x000fe2000f8e00ff */
[----:B------:R-:W-:-:S03]  /*161d0*/  FSETP.NEU.FTZ.AND P2, PT, R20, -INF , PT ;  /* 0xff8000001400780b */ /* 0x000fc60003f5d000 */
[C---:B------:R-:W-:Y:S01]  /*161e0*/  FFMA.FTZ R6, R20.reuse, R15, -8 ;  /* 0xc100000014067423 */ /* 0x040fe2000001000f */
[----:B------:R-:W-:-:S04]  /*161f0*/  FSEL R162, R20, RZ, P2 ;  /* 0x000000ff14a27208 */ /* 0x000fc80001000000 */
[----:B------:R-:W-:Y:S01]  /*16200*/  FSEL R6, R6, RZ, P2 ;  /* 0x000000ff06067208 */ /* 0x000fe20001000000 */
[----:B------:R-:W-:-:S04]  /*16210*/  FADD.FTZ R162, -R162, R7 ;  /* 0x00000007a2a27221 */ /* 0x000fc80000010100 */
[--C-:B------:R-:W-:Y:S01]  /*16220*/  FFMA.FTZ R11, R11, UR38, -R6.reuse ;  /* 0x000000260b0b7c23 */ /* 0x100fe20008010806 */
[----:B------:R-:W-:Y:S01]  /*16230*/  FMUL.FTZ R162, R162, UR38 ;  /* 0x00000026a2a27c20 */ /* 0x000fe20008410000 */
        /* <DEDUP_REMOVED lines=14> */
[----:B------:R-:W-:-:S06]  /*16320*/  FFMA.FTZ R175, R175, UR38, -R6 ;  /* 0x00000026afaf7c23 */ /* 0x000fcc0008010806 */
[----:B------:R-:W3:Y:S08]  /*16330*/  MUFU.EX2 R14, R14 ;  /* 0x0000000e000e7308 */ /* 0x000ef00000000800 */
[----:B------:R-:W4:Y:S01]  /*16340*/  MUFU.EX2 R15, R15 ;  /* 0x0000000f000f7308 */ /* 0x000f220000000800 */
        /* <DEDUP_REMOVED lines=9> */
[----:B------:R-:W-:Y:S01]  /*163e0*/  FFMA.FTZ R21, R169, UR38, -R6 ;  /* 0x00000026a9157c23 */ /* 0x000fe20008010806 */
[-C--:B------:R-:W-:Y:S01]  /*163f0*/  FMUL.FTZ R38, R38, R162.reuse ;  /* 0x000000a226267220 */ /* 0x080fe20000410000 */
[-C--:B------:R-:W-:Y:S01]  /*16400*/  FMUL.FTZ R39, R39, R162.reuse ;  /* 0x000000a227277220 */ /* 0x080fe20000410000 */
[-C--:B------:R-:W-:Y:S01]  /*16410*/  FMUL.FTZ R42, R42, R162.reuse ;  /* 0x000000a22a2a7220 */ /* 0x080fe20000410000 */
[-C--:B------:R-:W-:Y:S01]  /*16420*/  FMUL.FTZ R43, R43, R162.reuse ;  /* 0x000000a22b2b7220 */ /* 0x080fe20000410000 */
[----:B------:R-:W-:Y:S01]  /*16430*/  FMUL.FTZ R46, R46, R162 ;  /* 0x000000a22e2e7220 */ /* 0x000fe20000410000 */
        /* <DEDUP_REMOVED lines=80> */
[----:B------:R-:W4:Y:S01]  /*16940*/  MUFU.EX2 R6, R175 ;  /* 0x000000af00067308 */ /* 0x000f220000000800 */
[----:B0-----:R-:W-:-:S07]  /*16950*/  FADD.FTZ R15, R159, R172 ;  /* 0x000000ac9f0f7221 */ /* 0x001fce0000010000 */
[----:B------:R-:W0:Y:S01]  /*16960*/  MUFU.EX2 R177, R177 ;  /* 0x000000b100b17308 */ /* 0x000e220000000800 */
[----:B---3--:R-:W-:-:S04]  /*16970*/  FADD.FTZ R15, R170, R15 ;  /* 0x0000000faa0f7221 */ /* 0x008fc80000010000 */
[----:B----4-:R-:W-:Y:S01]  /*16980*/  FADD.FTZ R0, R6, R15 ;  /* 0x0000000f06007221 */ /* 0x010fe20000010000 */
[----:B0-----:R-:W-:-:S03]  /*16990*/  F2FP.SATFINITE.E4M3.F32.PACK_AB_MERGE_C R6, R177, R6, RZ ;  /* 0x00000006b106723e */ /* 0x001fc600048070ff */
[----:B------:R-:W-:Y:S01]  /*169a0*/  FADD.FTZ R0, R177, R0 ;  /* 0x00000000b1007221 */ /* 0x000fe20000010000 */
[----:B------:R-:W-:Y:S01]  /*169b0*/  F2FP.SATFINITE.E4M3.F32.PACK_AB_MERGE_C R159, R170, R159, R6 ;  /* 0x0000009faa9f723e */ /* 0x000fe20004807006 */
[----:B------:R-:W-:Y:S06]  /*169c0*/  @!P0 BRA `(.L_x_1891) ;  /* 0x0000000000048947 */ /* 0x000fec0003800000 */
[----:B------:R-:W-:Y:S01]  /*169d0*/  BPT.TRAP 0x1 ;  /* 0x000000040000795c */ /* 0x000fe20000300000 */
.L_x_1891:
[----:B------:R0:W3:Y:S01]  /*169e0*/  SYNCS.PHASECHK.TRANS64.TRYWAIT P2, [R10+URZ+0x28450], R9 ;  /* 0x028450090a0075a7 */ /* 0x0000e2000804017f */
[----:B------:R-:W-:Y:S05]  /*169f0*/  @!P0 BRA `(.L_x_1892) ;  /* 0x0000000000048947 */ /* 0x000fea0003800000 */
[----:B------:R-:W-:Y:S01]  /*16a00*/  BPT.TRAP 0x1 ;  /* 0x000000040000795c */ /* 0x000fe20000300000 */
.L_x_1892:
[----:B------:R-:W-:Y:S01]  /*16a10*/  BSSY B0, `(.L_x_1893) ;  /* 0x0000006000007945 */ /* 0x000fe20003800000 */
[----:B------:R-:W-:Y:S01]  /*16a20*/  LEA R6, R185, UR43, 0xa ;  /* 0x0000002bb9067c11 */ /* 0x000fe2000f8e50ff */
[----:B------:R-:W-:Y:S02]  /*16a30*/  IMAD.MOV.U32 R7, RZ, RZ, -0x7fffffe0 ;  /* 0x80000020ff077424 */ /* 0x000fe400078e00ff */
[----:B---3--:R-:W-:Y:S05]  /*16a40*/  @P2 BRA `(.L_x_1894) ;  /* 0x0000000000082947 */ /* 0x008fea0003800000 */
[----:B------:R-:W3:Y:S02]  /*16a50*/  SYNCS.PHASECHK.TRANS64.TRYWAIT P2, [R10+URZ+0x28450], R9 ;  /* 0x028450090a0075a7 */ /* 0x000ee4000804017f */
[----:B---3--:R-:W-:Y:S05]  /*16a60*/  @!P2 BRA `(.L_x_1895) ;  /* 0x000001280030a947 */ /* 0x008fea0003800000 */
.L_x_1894:
[----:B------:R-:W-:Y:S05]  /*16a70*/  BSYNC B0 ;  /* 0x0000000000007941 */ /* 0x000fea0003800000 */
.L_x_1893:
[----:B------:R-:W4:Y:S01]  /*16a80*/  S2R R11, SR_TID.X ;  /* 0x00000000000b7919 */ /* 0x000f220000002100 */
[----:B------:R-:W-:Y:S05]  /*16a90*/  WARPSYNC.ALL ;  /* 0x0000000000007948 */ /* 0x000fea0003800000 */
[C---:B------:R-:W-:Y:S01]  /*16aa0*/  R2UR UR6, R6.reuse ;  /* 0x00000000060672ca */ /* 0x040fe200000e0000 */
[----:B------:R-:W-:Y:S01]  /*16ab0*/  VIADD R6, R6, 0x2 ;  /* 0x0000000206067836 */ /* 0x000fe20000000000 */
[----:B------:R-:W-:Y:S01]  /*16ac0*/  R2UR UR7, R7 ;  /* 0x00000000070772ca */ /* 0x000fe200000e0000 */
[----:B------:R-:W-:Y:S01]  /*16ad0*/  IMAD.MOV.U32 R7, RZ, RZ, -0x7fffffe0 ;  /* 0x80000020ff077424 */ /* 0x000fe200078e00ff */
[----:B----4-:R-:W-:-:S05]  /*16ae0*/  SHF.R.U32.HI R11, RZ, 0x7, R11 ;  /* 0x00000007ff0b7819 */ /* 0x010fca000001160b */
[----:B01-3--:R-:W-:-:S05]  /*16af0*/  VIADD R9, R11, 0x8 ;  /* 0x000000080b097836 */ /* 0x00bfca0000000000 */
[----:B------:R0:W-:Y:S06]  /*16b00*/  BAR.SYNC.DEFER_BLOCKING R9, 0x100 ;  /* 0x000400090000751d */ /* 0x0001ec0000010000 */
[----:B------:R-:W-:-:S06]  /*16b10*/  WARPGROUP.ARRIVE ;  /* 0x00000000000079c5 */ /* 0x000fcc0000000000 */
        /* <DEDUP_REMOVED lines=10> */
.L_x_1896:
[C---:B------:R-:W-:Y:S01]  /*16bc0*/  ISETP.GT.AND P2, PT, R5.reuse, R8, PT ;  /* 0x000000080500720c */ /* 0x040fe20003f44270 */
[----:B------:R-:W-:Y:S01]  /*16bd0*/  IMAD.U32 R7, RZ, RZ, UR39 ;  /* 0x00000027ff077e24 */ /* 0x000fe2000f8e00ff */
[----:B------:R-:W-:Y:S01]  /*16be0*/  IADD3 R10, R10, 0x28460, RZ ;  /* 0x000284600a0a7810 */ /* 0x000fe20007ffe0ff */
[----:B------:R-:W-:Y:S02]  /*16bf0*/  VIADD R5, R5, 0xffffffff ;  /* 0xffffffff05057836 */ /* 0x000fe40000000000 */
[----:B------:R-:W-:Y:S01]  /*16c00*/  IMAD.MOV.U32 R6, RZ, RZ, R12 ;  /* 0x000000ffff067224 */ /* 0x000fe200078e000c */
[----:B------:R-:W-:Y:S01]  /*16c10*/  PRMT R10, R7, 0x654, R10 ;  /* 0x00000654070a7816 */ /* 0x000fe2000000000a */
[----:B------:R-:W-:-:S03]  /*16c20*/  IMAD.MOV.U32 R7, RZ, RZ, R20 ;  /* 0x000000ffff077224 */ /* 0x000fc600078e0014 */
[----:B------:R0:W-:Y:S03]  /*16c30*/  SYNCS.ARRIVE.TRANS64.RED.A1T0 RZ, [R10+URZ], RZ ;  /* 0x000000ff0aff79a7 */ /* 0x0001e6000810043f */
[----:B------:R-:W-:Y:S05]  /*16c40*/  @P2 BRA `(.L_x_1897) ;  /* 0xffffffd400a42947 */ /* 0x000fea000383ffff */
[----:B------:R-:W-:Y:S02]  /*16c50*/  IMAD.MOV.U32 R7, RZ, RZ, R20 ;  /* 0x000000ffff077224 */ /* 0x000fe400078e0014 */
[----:B------:R-:W-:-:S07]  /*16c60*/  IMAD.MOV.U32 R6, RZ, RZ, R12 ;  /* 0x000000ffff067224 */ /* 0x000fce00078e000c */
.L_x_1877:
[----:B------:R-:W1:Y:S01]  /*16c70*/  LDC R8, c[0x0][0x448] ;  /* 0x00011200ff087b82 */ /* 0x000e620000000800 */
[----:B------:R-:W-:Y:S01]  /*16c80*/  IADD3 R11, R192, 0x1, -R190 ;  /* 0x00000001c00b7810 */ /* 0x000fe20007ffe8be */
[----:B------:R-:W-:-:S06]  /*16c90*/  ULDC UR4, c[0x0][0x9dc] ;  /* 0x0002770000047ab9 */ /* 0x000fcc0000000800 */
[----:B------:R-:W3:Y:S01]  /*16ca0*/  LDC R12, c[0x0][0x9e4] ;  /* 0x00027900ff0c7b82 */ /* 0x000ee20000000800 */
[----:B-1----:R-:W-:Y:S02]  /*16cb0*/  ISETP.NE.AND P4, PT, R8, 0x1, PT ;  /* 0x000000010800780c */ /* 0x002fe40003f85270 */
[----:B------:R-:W-:Y:S02]  /*16cc0*/  IADD3 R8, R202, 0x7f, RZ ;  /* 0x0000007fca087810 */ /* 0x000fe40007ffe0ff */
[----:B---3--:R-:W-:-:S09]  /*16cd0*/  ISETP.GE.AND P5, PT, R12, 0x1, PT ;  /* 0x000000010c00780c */ /* 0x008fd20003fa6270 */
[----:B------:R-:W1:Y:S08]  /*16ce0*/  @P4 LDC R9, c[0x0][0x44c] ;  /* 0x00011300ff094b82 */ /* 0x000e700000000800 */
[----:B0-----:R-:W0:Y:S01]  /*16cf0*/  @P4 LDC R10, c[0x0][0x450] ;  /* 0x00011400ff0a4b82 */ /* 0x001e220000000800 */
[----:B-1----:R-:W-:-:S05]  /*16d00*/  @P4 IMAD.HI.U32 R9, R8, R9, RZ ;  /* 0x0000000908094227 */ /* 0x002fca00078e00ff */
[----:B0-----:R-:W-:-:S05]  /*16d10*/  @P4 SHF.R.U32.HI R8, RZ, R10, R9 ;  /* 0x0000000aff084219 */ /* 0x001fca0000011609 */
[----:B------:R-:W-:-:S04]  /*16d20*/  IMAD.IADD R8, R11, 0x1, R8 ;  /* 0x000000010b087824 */ /* 0x000fc800078e0208 */
[----:B------:R-:W-:Y:S01]  /*16d30*/  VIADD R10, R8, -UR4 ;  /* 0x80000004080a7c36 */ /* 0x000fe20008000000 */
[----:B------:R-:W-:Y:S06]  /*16d40*/  @!P5 BRA `(.L_x_1898) ;  /* 0x000000000048d947 */ /* 0x000fec0003800000 */
[----:B------:R-:W-:Y:S01]  /*16d50*/  IMAD.MOV.U32 R11, RZ, RZ, R8 ;  /* 0x000000ffff0b7224 */ /* 0x000fe200078e0008 */
[----:B------:R-:W-:Y:S04]  /*16d60*/  BSSY B0, `(.L_x_1899) ;  /* 0x000000e000007945 */ /* 0x000fe80003800000 */
[----:B------:R-:W-:-:S13]  /*16d70*/  ISETP.GT.AND P1, PT, R11, -0x1, PT ;  /* 0xffffffff0b00780c */ /* 0x000fda0003f24270 */
        /* <DEDUP_REMOVED lines=8> */
.L_x_1900:
[----:B------:R-:W-:-:S13]  /*16e00*/  ISETP.NE.AND P1, PT, R12, 0x1, PT ;  /* 0x000000010c00780c */ /* 0x000fda0003f25270 */
[----:B------:R-:W0:Y:S02]  /*16e10*/  @P1 LDC.64 R8, c[0x0][0x9e8] ;  /* 0x00027a00ff081b82 */ /* 0x000e240000000a00 */
[----:B0-----:R-:W-:-:S05]  /*16e20*/  @P1 IMAD.HI.U32 R8, R11, R8, RZ ;  /* 0x000000080b081227 */ /* 0x001fca00078e00ff */
[----:B------:R-:W-:-:S07]  /*16e30*/  @P1 SHF.R.U32.HI R11, RZ, R9, R8 ;  /* 0x00000009ff0b1219 */ /* 0x000fce0000011608 */
.L_x_1901:
[----:B------:R-:W-:Y:S05]  /*16e40*/  BSYNC B0 ;  /* 0x0000000000007941 */ /* 0x000fea0003800000 */
.L_x_1899:
[----:B------:R-:W-:-:S05]  /*16e50*/  IMAD R11, R11, R12, RZ ;  /* 0x0000000c0b0b7224 */ /* 0x000fca00078e02ff */
[----:B------:R-:W-:-:S07]  /*16e60*/  VIMNMX R10, R10, R11, !PT ;  /* 0x0000000b0a0a7248 */ /* 0x000fce0007fe0100 */
.L_x_1898:
[----:B------:R-:W-:-:S05]  /*16e70*/  VIADD R10, R10, 0x3f ;  /* 0x0000003f0a0a7836 */ /* 0x000fca0000000000 */
[----:B------:R-:W-:-:S04]  /*16e80*/  SHF.R.S32.HI R9, RZ, 0x1f, R10 ;  /* 0x0000001fff097819 */ /* 0x000fc8000001140a */
[----:B------:R-:W-:-:S04]  /*16e90*/  LEA.HI R9, R9, R10, RZ, 0x6 ;  /* 0x0000000a09097211 */ /* 0x000fc800078f30ff */
[----:B------:R-:W-:-:S04]  /*16ea0*/  SHF.R.S32.HI R9, RZ, 0x6, R9 ;  /* 0x00000006ff097819 */ /* 0x000fc80000011409 */
[----:B------:R-:W-:-:S04]  /*16eb0*/  VIMNMX R8, R208, R9, !PT ;  /* 0x00000009d0087248 */ /* 0x000fc80007fe0100 */
[----:B------:R-:W-:-:S13]  /*16ec0*/  ISETP.GE.AND P1, PT, R5, R8, PT ;  /* 0x000000080500720c */ /* 0x000fda0003f26270 */
[----:B------:R-:W-:Y:S05]  /*16ed0*/  @!P1 BRA `(.L_x_1902) ;  /* 0x0000001c00cc9947 */ /* 0x000fea0003800000 */
[----:B------:R-:W-:Y:S01]  /*16ee0*/  IMAD.MOV.U32 R11, RZ, RZ, R7 ;  /* 0x000000ffff0b7224 */ /* 0x000fe200078e0007 */
[----:B------:R-:W-:Y:S01]  /*16ef0*/  MOV R9, R5 ;  /* 0x0000000500097202 */ /* 0x000fe20000000f00 */
[----:B------:R-:W-:-:S07]  /*16f00*/  IMAD.MOV.U32 R13, RZ, RZ, R6 ;  /* 0x000000ffff0d7224 */ /* 0x000fce00078e0006 */
.L_x_1914:
[----:B------:R-:W-:Y:S01]  /*16f10*/  VIADD R185, R185, 0x1 ;  /* 0x00000001b9b97836 */ /* 0x000fe20000000000 */
[----:B------:R-:W-:Y:S05]  /*16f20*/  YIELD ;  /* 0x0000000000007946 */ /* 0x000fea0003800000 */
[----:B------:R-:W-:Y:S01]  /*16f30*/  ISETP.NE.AND P1, PT, R185, 0x2, PT ;  /* 0x00000002b900780c */ /* 0x000fe20003f25270 */
[----:B------:R-:W-:Y:S02]  /*16f40*/  IMAD.MOV.U32 R7, RZ, RZ, R9 ;  /* 0x000000ffff077224 */ /* 0x000fe400078e0009 */
[----:B------:R-:W-:Y:S01]  /*16f50*/  VIADD R9, R9, 0xffffffff ;  /* 0xffffffff09097836 */ /* 0x000fe20000000000 */
[----:B------:R-:W-:-:S02]  /*16f60*/  SEL R10, R185, RZ, P1 ;  /* 0x000000ffb90a7207 */ /* 0x000fc40000800000 */
[----:B------:R-:W-:Y:S02]  /*16f70*/  SEL R5, RZ, 0x1, P1 ;  /* 0x00000001ff057807 */ /* 0x000fe40000800000 */
[----:B------:R-:W-:Y:S01]  /*16f80*/  ISETP.GT.AND P1, PT, R7, R8, PT ;  /* 0x000000080700720c */ /* 0x000fe20003f24270 */
[----:B------:R-:W-:Y:S01]  /*16f90*/  IMAD.MOV.U32 R185, RZ, RZ, R10 ;  /* 0x000000ffffb97224 */ /* 0x000fe200078e000a */
[----:B------:R-:W-:Y:S01]  /*16fa0*/  LOP3.LUT R188, R188, R5, RZ, 0x3c, !PT ;  /* 0x00000005bcbc7212 */ /* 0x000fe200078e3cff */
[----:B0-----:R-:W-:Y:S10]  /*16fb0*/  @!P0 BRA `(.L_x_1903) ;  /* 0x0000000000048947 */ /* 0x001ff40003800000 */
[----:B------:R-:W-:Y:S01]  /*16fc0*/  BPT.TRAP 0x1 ;  /* 0x000000040000795c */ /* 0x000fe20000300000 */
.L_x_1903:
[----:B------:R-:W-:Y:S01]  /*16fd0*/  IMAD R12, R185, 0x8, R184 ;  /* 0x00000008b90c7824 */ /* 0x000fe200078e02b8 */
[----:B------:R-:W-:-:S04]  /*16fe0*/  SHF.L.U32 R5, R188, 0x1f, RZ ;  /* 0x0000001fbc057819 */ /* 0x000fc800000006ff */
[----:B------:R0:W1:Y:S01]  /*16ff0*/  SYNCS.PHASECHK.TRANS64.TRYWAIT P2, [R12+URZ+0x28430], R5 ;  /* 0x028430050c0075a7 */ /* 0x000062000804017f */
[----:B------:R-:W-:Y:S05]  /*17000*/  @!P0 BRA `(.L_x_1904) ;  /* 0x0000000000048947 */ /* 0x000fea0003800000 */
[----:B------:R-:W-:Y:S01]  /*17010*/  BPT.TRAP 0x1 ;  /* 0x000000040000795c */ /* 0x000fe20000300000 */
.L_x_1904:
[----:B------:R-:W-:Y:S01]  /*17020*/  LEA R6, R185, UR60, 0xa ;  /* 0x0000003cb9067c11 */ /* 0x000fe2000f8e50ff */
[----:B------:R-:W-:-:S03]  /*17030*/  IMAD.MOV.U32 R7, RZ, RZ, 0x40000040 ;  /* 0x40000040ff077424 */ /* 0x000fc600078e00ff */
[C---:B--2---:R-:W-:Y:S01]  /*17040*/  IADD3 R4, R6.reuse, 0x4, RZ ;  /* 0x0000000406047810 */ /* 0x044fe20007ffe0ff */
[----:B------:R-:W-:Y:S01]  /*17050*/  VIADD R14, R6, 0x2 ;  /* 0x00000002060e7836 */ /* 0x000fe20000000000 */
[----:B-1----:R-:W-:Y:S06]  /*17060*/  @P2 BRA `(.L_x_1905) ;  /* 0x0000000000082947 */ /* 0x002fec0003800000 */
[----:B------:R-:W1:Y:S02]  /*17070*/  SYNCS.PHASECHK.TRANS64.TRYWAIT P2, [R12+URZ+0x28430], R5 ;  /* 0x028430050c0075a7 */ /* 0x000e64000804017f */
[----:B-1----:R-:W-:Y:S05]  /*17080*/  @!P2 BRA `(.L_x_1906) ;  /* 0x0000012000bca947 */ /* 0x002fea0003800000 */
.L_x_1905:
        /* <DEDUP_REMOVED lines=15> */
[----:B------:R-:W-:Y:S01]  /*17180*/  IMAD.MOV.U32 R14, RZ, RZ, R4 ;  /* 0x000000ffff0e7224 */ /* 0x000fe200078e0004 */
[----:B------:R-:W-:Y:S01]  /*17190*/  R2UR UR11, R15 ;  /* 0x000000000f0b72ca */ /* 0x000fe200000e0000 */
[----:B------:R-:W-:Y:S01]  /*171a0*/  UMOV UR17, UR57 ;  /* 0x0000003900117c82 */ /* 0x000fe20008000000 */
[----:B------:R-:W-:Y:S01]  /*171b0*/  R2UR UR8, R198 ;  /* 0x00000000c60872ca */ /* 0x000fe200000e0000 */
[----:B------:R-:W-:Y:S01]  /*171c0*/  UMOV UR20, UR52 ;  /* 0x0000003400147c82 */ /* 0x000fe20008000000 */
[----:B------:R-:W-:Y:S01]  /*171d0*/  QGMMA.64x64x32.F32.E4M3.E4M3 R152, gdesc[UR12], RZ, !UPT, gsb0 ;  /* 0x00e000000c9879f3 */ /* 0x000fe2000c0008ff */
        /* <DEDUP_REMOVED lines=9> */
[----:B------:R-:W-:Y:S01]  /*17270*/  UMOV UR28, UR44 ;  /* 0x0000002c001c7c82 */ /* 0x000fe20008000000 */
[----:B------:R-:W-:Y:S01]  /*17280*/  R2UR UR18, R20 ;  /* 0x00000000141272ca */ /* 0x000fe200000e0000 */
[----:B------:R-:W-:Y:S01]  /*17290*/  UMOV UR29, UR45 ;  /* 0x0000002d001d7c82 */ /* 0x000fe20008000000 */
[----:B------:R-:W-:Y:S01]  /*172a0*/  R2UR UR19, R21 ;  /* 0x00000000151372ca */ /* 0x000fe200000e0000 */
[----:B------:R-:W-:Y:S01]  /*172b0*/  IMAD.MOV.U32 R7, RZ, RZ, 0x40000040 ;  /* 0x40000040ff077424 */ /* 0x000fe200078e00ff */
[----:B------:R-:W-:Y:S01]  /*172c0*/  R2UR UR22, R14 ;  /* 0x000000000e1672ca */ /* 0x000fe200000e0000 */
[----:B------:R-:W-:Y:S01]  /*172d0*/  UMOV UR32, UR40 ;  /* 0x0000002800207c82 */ /* 0x000fe20008000000 */
[----:B------:R-:W-:Y:S01]  /*172e0*/  R2UR UR23, R15 ;  /* 0x000000000f1772ca */ /* 0x000fe200000e0000 */
[----:B------:R-:W-:Y:S01]  /*172f0*/  UMOV UR33, UR41 ;  /* 0x0000002900217c82 */ /* 0x000fe20008000000 */
[C---:B------:R-:W-:Y:S01]  /*17300*/  IADD3 R20, R6.reuse, 0x202, RZ ;  /* 0x0000020206147810 */ /* 0x040fe20007ffe0ff */
[----:B------:R-:W-:Y:S01]  /*17310*/  VIADD R6, R6, 0x206 ;  /* 0x0000020606067836 */ /* 0x000fe20000000000 */
[----:B------:R-:W-:Y:S01]  /*17320*/  R2UR UR27, R21 ;  /* 0x00000000151b72ca */ /* 0x000fe200000e0000 */
[----:B------:R-:W2:Y:S01]  /*17330*/  S2R R221, SR_TID.X ;  /* 0x0000000000dd7919 */ /* 0x000ea20000002100 */
[----:B------:R-:W-:-:S02]  /*17340*/  R2UR UR26, R20 ;  /* 0x00000000141a72ca */ /* 0x000fc400000e0000 */
        /* <DEDUP_REMOVED lines=29> */
.L_x_1907:
        /* <DEDUP_REMOVED lines=17> */
[----:B------:R-:W-:Y:S01]  /*17630*/  FMUL.FTZ R172, R2, R181 ;  /* 0x000000b502ac7220 */ /* 0x000fe20000410000 */
[----:B------:R-:W-:-:S04]  /*17640*/  UMOV UR38, UR55 ;  /* 0x0000003700267c82 */ /* 0x000fc80008000000 */
        /* <DEDUP_REMOVED lines=27> */
[----:B----4-:R-:W-:-:S04]  /*17800*/  FMNMX.FTZ R6, R168, R6, !PT ;  /* 0x00000006a8067209 */ /* 0x010fc80007810000 */
[----:B-----5:R-:W-:-:S04]  /*17810*/  FMNMX.FTZ R6, R169, R6, !PT ;  /* 0x00000006a9067209 */ /* 0x020fc80007810000 */
[----:B---3--:R-:W-:-:S05]  /*17820*/  FMNMX.FTZ R6, R172, R6, !PT ;  /* 0x00000006ac067209 */ /* 0x008fca0007810000 */
        /* <DEDUP_REMOVED lines=25> */
[----:B------:R-:W-:Y:S01]  /*179c0*/  FFMA.FTZ R13, R172, UR38, -R13 ;  /* 0x00000026ac0d7c23 */ /* 0x000fe2000801080d */
[----:B------:R-:W-:-:S03]  /*179d0*/  FMUL.FTZ R172, R2, R179 ;  /* 0x000000b302ac7220 */ /* 0x000fc60000410000 */
[----:B------:R-:W-:Y:S01]  /*179e0*/  MUFU.EX2 R15, R15 ;  /* 0x0000000f000f7308 */ /* 0x000fe20000000800 */
[-C--:B---3--:R-:W-:Y:S01]  /*179f0*/  FMUL.FTZ R24, R24, R173.reuse ;  /* 0x000000ad18187220 */ /* 0x088fe20000410000 */
[-C--:B------:R-:W-:Y:S01]  /*17a00*/  FMUL.FTZ R25, R25, R173.reuse ;  /* 0x000000ad19197220 */ /* 0x080fe20000410000 */
[-C--:B------:R-:W-:Y:S01]  /*17a10*/  FMUL.FTZ R28, R28, R173.reuse ;  /* 0x000000ad1c1c7220 */ /* 0x080fe20000410000 */
[-C--:B------:R-:W-:Y:S01]  /*17a20*/  FMUL.FTZ R29, R29, R173.reuse ;  /* 0x000000ad1d1d7220 */ /* 0x080fe20000410000 */
[-C--:B------:R-:W-:Y:S01]  /*17a30*/  FMUL.FTZ R32, R32, R173.reuse ;  /* 0x000000ad20207220 */ /* 0x080fe20000410000 */
[-C--:B------:R-:W-:Y:S01]  /*17a40*/  FMUL.FTZ R33, R33, R173.reuse ;  /* 0x000000ad21217220 */ /* 0x080fe20000410000 */
[----:B------:R-:W-:Y:S01]  /*17a50*/  FMUL.FTZ R36, R36, R173 ;  /* 0x000000ad24247220 */ /* 0x000fe20000410000 */
[----:B------:R-:W3:Y:S01]  /*17a60*/  MUFU.EX2 R20, R20 ;  /* 0x0000001400147308 */ /* 0x000ee20000000800 */
[----:B----4-:R-:W-:-:S01]  /*17a70*/  FFMA.FTZ R3, R173, R3, R7 ;  /* 0x00000003ad037223 */ /* 0x010fc20000010007 */
        /* <DEDUP_REMOVED lines=13> */
[----:B------:R-:W-:Y:S01]  /*17b50*/  FMUL.FTZ R61, R61, R173 ;  /* 0x000000ad3d3d7220 */ /* 0x000fe20000410000 */
[----:B------:R-:W-:Y:S01]  /*17b60*/  MUFU.TANH R172, R172 ;  /* 0x000000ac00ac7308 */ /* 0x000fe20000002400 */
[----:B---3--:R-:W-:Y:S01]  /*17b70*/  F2FP.SATFINITE.E4M3.F32.PACK_AB_MERGE_C R152, R20, R15, RZ ;  /* 0x0000000f1498723e */ /* 0x008fe200048070ff */
        /* <DEDUP_REMOVED lines=8> */
[----:B------:R-:W-:Y:S01]  /*17c00*/  F2FP.SATFINITE.E4M3.F32.PACK_AB_MERGE_C R152, R14, R7, R152 ;  /* 0x000000070e98723e */ /* 0x000fe20004807098 */
[C---:B------:R-:W-:Y:S01]  /*17c10*/  FMUL.FTZ R14, R2.reuse, R154 ;  /* 0x0000009a020e7220 */ /* 0x040fe20000410000 */
[----:B------:R-:W-:Y:S01]  /*17c20*/  FMUL.FTZ R154, R2, R159 ;  /* 0x0000009f029a7220 */ /* 0x000fe20000410000 */
[----:B------:R-:W-:-:S01]  /*17c30*/  FADD.FTZ R3, R15, R3 ;  /* 0x000000030f037221 */ /* 0x000fc20000010000 */
[C---:B------:R-:W-:Y:S01]  /*17c40*/  FMUL.FTZ R15, R2.reuse, R155 ;  /* 0x0000009b020f7220 */ /* 0x040fe20000410000 */
[C---:B------:R-:W-:Y:S01]  /*17c50*/  FMUL.FTZ R155, R2.reuse, R162 ;  /* 0x000000a2029b7220 */ /* 0x040fe20000410000 */
[----:B------:R-:W-:Y:S01]  /*17c60*/  FMUL.FTZ R159, R2, R166 ;  /* 0x000000a6029f7220 */ /* 0x000fe20000410000 */
[----:B------:R-:W4:Y:S01]  /*17c70*/  MUFU.TANH R14, R14 ;  /* 0x0000000e000e7308 */ /* 0x000f220000002400 */
[----:B------:R-:W-:-:S01]  /*17c80*/  FADD.FTZ R3, R20, R3 ;  /* 0x0000000314037221 */ /* 0x000fc20000010000 */
[C---:B------:R-:W-:Y:S01]  /*17c90*/  FMUL.FTZ R20, R2.reuse, R158 ;  /* 0x0000009e02147220 */ /* 0x040fe20000410000 */
[C---:B------:R-:W-:Y:S01]  /*17ca0*/  FMUL.FTZ R158, R2.reuse, R163 ;  /* 0x000000a3029e7220 */ /* 0x040fe20000410000 */
[C---:B------:R-:W-:Y:S01]  /*17cb0*/  FMUL.FTZ R162, R2.reuse, R167 ;  /* 0x000000a702a27220 */ /* 0x040fe20000410000 */
[C---:B------:R-:W-:Y:S01]  /*17cc0*/  FMUL.FTZ R163, R2.reuse, R170 ;  /* 0x000000aa02a37220 */ /* 0x040fe20000410000 */
[C---:B------:R-:W-:Y:S01]  /*17cd0*/  FMUL.FTZ R166, R2.reuse, R171 ;  /* 0x000000ab02a67220 */ /* 0x040fe20000410000 */
[C---:B------:R-:W-:Y:S01]  /*17ce0*/  FMUL.FTZ R167, R2.reuse, R174 ;  /* 0x000000ae02a77220 */ /* 0x040fe20000410000 */
[----:B------:R-:W5:Y:S01]  /*17cf0*/  MUFU.TANH R15, R15 ;  /* 0x0000000f000f7308 */ /* 0x000f620000002400 */
[C---:B------:R-:W-:Y:S01]  /*17d00*/  FMUL.FTZ R170, R2.reuse, R175 ;  /* 0x000000af02aa7220 */ /* 0x040fe20000410000 */
[C---:B------:R-:W-:Y:S01]  /*17d10*/  FMUL.FTZ R171, R2.reuse, R178 ;  /* 0x000000b202ab7220 */ /* 0x040fe20000410000 */
[C---:B------:R-:W-:Y:S01]  /*17d20*/  FMUL.FTZ R174, R2.reuse, R182 ;  /* 0x000000b602ae7220 */ /* 0x040fe20000410000 */
[----:B------:R-:W-:Y:S01]  /*17d30*/  FMUL.FTZ R175, R2, R183 ;  /* 0x000000b702af7220 */ /* 0x000fe20000410000 */
[----:B---3--:R-:W-:-:S01]  /*17d40*/  FADD.FTZ R3, R21, R3 ;  /* 0x0000000315037221 */ /* 0x008fc20000010000 */
[-C--:B------:R-:W-:Y:S01]  /*17d50*/  FMUL.FTZ R76, R76, R173.reuse ;  /* 0x000000ad4c4c7220 */ /* 0x080fe20000410000 */
[----:B------:R-:W-:Y:S01]  /*17d60*/  FMUL.FTZ R77, R77, R173 ;  /* 0x000000ad4d4d7220 */ /* 0x000fe20000410000 */
[----:B------:R-:W3:Y:S01]  /*17d70*/  MUFU.TANH R20, R20 ;  /* 0x0000001400147308 */ /* 0x000ee20000002400 */
[----:B----4-:R-:W-:Y:S01]  /*17d80*/  FMNMX.FTZ R7, R14, R11, !PT ;  /* 0x0000000b0e077209 */ /* 0x010fe20007810000 */
[-C--:B------:R-:W-:Y:S01]  /*17d90*/  FMUL.FTZ R80, R80, R173.reuse ;  /* 0x000000ad50507220 */ /* 0x080fe20000410000 */
[-C--:B------:R-:W-:Y:S01]  /*17da0*/  FMUL.FTZ R81, R81, R173.reuse ;  /* 0x000000ad51517220 */ /* 0x080fe20000410000 */
[-C--:B------:R-:W-:Y:S01]  /*17db0*/  FMUL.FTZ R84, R84, R173.reuse ;  /* 0x000000ad54547220 */ /* 0x080fe20000410000 */
[-C--:B------:R-:W-:Y:S01]  /*17dc0*/  FMUL.FTZ R85, R85, R173.reuse ;  /* 0x000000ad55557220 */ /* 0x080fe20000410000 */
[-C--:B------:R-:W-:Y:S01]  /*17dd0*/  FMUL.FTZ R88, R88, R173.reuse ;  /* 0x000000ad58587220 */ /* 0x080fe20000410000 */
[----:B------:R-:W-:Y:S01]  /*17de0*/  FMUL.FTZ R89, R89, R173 ;  /* 0x000000ad59597220 */ /* 0x000fe20000410000 */
        /* <DEDUP_REMOVED lines=54> */
[----:B------:R-:W-:-:S03]  /*18150*/  FMNMX.FTZ R7, R172, R7, !PT ;  /* 0x00000007ac077209 */ /* 0x000fc60007810000 */
[----:B------:R4:W-:Y:S01]  /*18160*/  MUFU.EX2 R178, R153 ;  /* 0x0000009900b27308 */ /* 0x0009e20000000800 */
[----:B-----5:R-:W-:-:S07]  /*18170*/  FMNMX.FTZ R7, R174, R7, !PT ;  /* 0x00000007ae077209 */ /* 0x020fce0007810000 */
[----:B------:R-:W5:Y:S01]  /*18180*/  MUFU.EX2 R176, R176 ;  /* 0x000000b000b07308 */ /* 0x000f620000000800 */
[----:B---3--:R-:W-:Y:S01]  /*18190*/  FMNMX.FTZ R177, R175, R7, !PT ;  /* 0x00000007afb17209 */ /* 0x008fe20007810000 */
[----:B----4-:R-:W-:-:S04]  /*181a0*/  IMAD.U32 R153, RZ, RZ, UR38 ;  /* 0x00000026ff997e24 */ /* 0x010fc8000f8e00ff */
[----:B------:R-:W3:Y:S02]  /*181b0*/  SHFL.BFLY PT, R7, R177, 0x2, 0x1f ;  /* 0x0c401f00b1077f89 */ /* 0x000ee400000e0000 */
[----:B------:R-:W4:Y:S08]  /*181c0*/  MUFU.EX2 R156, R156 ;  /* 0x0000009c009c7308 */ /* 0x000f300000000800 */
[----:B------:R-:W0:Y:S01]  /*181d0*/  MUFU.EX2 R157, R157 ;  /* 0x0000009d009d7308 */ /* 0x000e220000000800 */
[----:B-----5:R-:W-:-:S04]  /*181e0*/  FADD.FTZ R3, R176, R3 ;  /* 0x00000003b0037221 */ /* 0x020fc80000010000 */
[----:B------:R-:W-:-:S03]  /*181f0*/  FADD.FTZ R3, R178, R3 ;  /* 0x00000003b2037221 */ /* 0x000fc60000010000 */
[----:B------:R-:W-:Y:S01]  /*18200*/  MUFU.EX2 R160, R160 ;  /* 0x000000a000a07308 */ /* 0x000fe20000000800 */
[----:B----4-:R-:W-:-:S01]  /*18210*/  FADD.FTZ R3, R156, R3 ;  /* 0x000000039c037221 */ /* 0x010fc20000010000 */
[----:B------:R-:W-:Y:S02]  /*18220*/  F2FP.SATFINITE.E4M3.F32.PACK_AB_MERGE_C R156, R156, R178, RZ ;  /* 0x000000b29c9c723e */ /* 0x000fe400048070ff */
[----:B---3--:R-:W-:-:S04]  /*18230*/  FMNMX.FTZ R177, R177, R7, !PT ;  /* 0x00000007b1b17209 */ /* 0x008fc80007810000 */
[----:B------:R-:W-:Y:S01]  /*18240*/  MUFU.EX2 R161, R161 ;  /* 0x000000a100a17308 */ /* 0x000fe20000000800 */
[----:B0-----:R-:W-:-:S01]  /*18250*/  FADD.FTZ R3, R157, R3 ;  /* 0x000000039d037221 */ /* 0x001fc20000010000 */
[----:B------:R-:W0:Y:S06]  /*18260*/  SHFL.BFLY PT, R7, R177, 0x1, 0x1f ;  /* 0x0c201f00b1077f89 */ /* 0x000e2c00000e0000 */
[----:B------:R-:W-:Y:S08]  /*18270*/  MUFU.EX2 R164, R164 ;  /* 0x000000a400a47308 */ /* 0x000ff00000000800 */
[----:B------:R-:W-:Y:S08]  /*18280*/  MUFU.EX2 R165, R165 ;  /* 0x000000a500a57308 */ /* 0x000ff00000000800 */
[----:B------:R-:W-:Y:S01]  /*18290*/  MUFU.EX2 R168, R168 ;  /* 0x000000a800a87308 */ /* 0x000fe20000000800 */
[----:B0-----:R-:W-:-:S05]  /*182a0*/  FMNMX.FTZ R7, R177, R7, !PT ;  /* 0x00000007b1077209 */ /* 0x001fca0007810000 */
        /* <DEDUP_REMOVED lines=21> */
[----:B------:R-:W-:-:S04]  /*18400*/  FFMA.FTZ R11, R175, UR38, -R11 ;  /* 0x00000026af0b7c23 */ /* 0x000fc8000801080b */
[----:B------:R-:W4:Y:S01]  /*18410*/  MUFU.EX2 R15, R15 ;  /* 0x0000000f000f7308 */ /* 0x000f220000000800 */
[-C--:B0-----:R-:W-:Y:S01]  /*18420*/  FMUL.FTZ R26, R26, R159.reuse ;  /* 0x0000009f1a1a7220 */ /* 0x081fe20000410000 */
[-C--:B------:R-:W-:Y:S01]  /*18430*/  FMUL.FTZ R27, R27, R159.reuse ;  /* 0x0000009f1b1b7220 */ /* 0x080fe20000410000 */
[-C--:B------:R-:W-:Y:S01]  /*18440*/  FMUL.FTZ R30, R30, R159.reuse ;  /* 0x0000009f1e1e7220 */ /* 0x080fe20000410000 */
[-C--:B------:R-:W-:Y:S01]  /*18450*/  FMUL.FTZ R31, R31, R159.reuse ;  /* 0x0000009f1f1f7220 */ /* 0x080fe20000410000 */
[-C--:B------:R-:W-:Y:S01]  /*18460*/  FMUL.FTZ R34, R34, R159.reuse ;  /* 0x0000009f22227220 */ /* 0x080fe20000410000 */
[-C--:B------:R-:W-:Y:S01]  /*18470*/  FMUL.FTZ R35, R35, R159.reuse ;  /* 0x0000009f23237220 */ /* 0x080fe20000410000 */
[----:B------:R-:W-:Y:S01]  /*18480*/  FMUL.FTZ R38, R38, R159 ;  /* 0x0000009f26267220 */ /* 0x000fe20000410000 */
[----:B------:R-:W0:Y:S01]  /*18490*/  MUFU.EX2 R20, R20 ;  /* 0x0000001400147308 */ /* 0x000e220000000800 */
[----:B---3--:R-:W-:-:S01]  /*184a0*/  FFMA.FTZ R0, R159, R0, R14 ;  /* 0x000000009f007223 */ /* 0x008fc2000001000e */
        /* <DEDUP_REMOVED lines=25> */
[----:B------:R-:W-:Y:S01]  /*18640*/  FMUL.FTZ R75, R75, R159 ;  /* 0x0000009f4b4b7220 */ /* 0x000fe20000410000 */
[----:B------:R-:W-:Y:S01]  /*18650*/  F2FP.SATFINITE.E4M3.F32.PACK_AB_MERGE_C R154, R176, R21, R156 ;  /* 0x00000015b09a723e */ /* 0x000fe2000480709c */
[----:B------:R-:W-:Y:S01]  /*18660*/  FMUL.FTZ R78, R78, R159 ;  /* 0x0000009f4e4e7220 */ /* 0x000fe20000410000 */
[----:B------:R-:W-:Y:S01]  /*18670*/  F2FP.SATFINITE.E4M3.F32.PACK_AB_MERGE_C R153, R15, R14, R153 ;  /* 0x0000000e0f99723e */ /* 0x000fe20004807099 */
[----:B------:R-:W-:Y:S01]  /*18680*/  IMAD.U32 R15, RZ, RZ, UR39 ;  /* 0x00000027ff0f7e24 */ /* 0x000fe2000f8e00ff */
[----:B------:R-:W3:Y:S01]  /*18690*/  MUFU.EX2 R177, R177 ;  /* 0x000000b100b17308 */ /* 0x000ee20000000800 */
[----:B----4-:R-:W-:-:S01]  /*186a0*/  FADD.FTZ R0, R155, R0 ;  /* 0x000000009b007221 */ /* 0x010fc20000010000 */
[----:B------:R-:W-:Y:S01]  /*186b0*/  IADD3 R14, R12, 0x28440, RZ ;  /* 0x000284400c0e7810 */ /* 0x000fe20007ffe0ff */
[----:B------:R-:W-:Y:S01]  /*186c0*/  FMUL.FTZ R79, R79, R159 ;  /* 0x0000009f4f4f7220 */ /* 0x000fe20000410000 */
[----:B------:R-:W-:Y:S01]  /*186d0*/  F2FP.SATFINITE.E4M3.F32.PACK_AB_MERGE_C R156, R164, R161, RZ ;  /* 0x000000a1a49c723e */ /* 0x000fe200048070ff */
[-C--:B------:R-:W-:Y:S01]  /*186e0*/  FMUL.FTZ R82, R82, R159.reuse ;  /* 0x0000009f52527220 */ /* 0x080fe20000410000 */
[----:B------:R-:W-:Y:S01]  /*186f0*/  PRMT R14, R15, 0x654, R14 ;  /* 0x000006540f0e7816 */ /* 0x000fe2000000000e */
[----:B------:R-:W-:Y:S01]  /*18700*/  FMUL.FTZ R83, R83, R159 ;  /* 0x0000009f53537220 */ /* 0x000fe20000410000 */
[----:B------:R-:W4:Y:S01]  /*18710*/  MUFU.EX2 R162, R162 ;  /* 0x000000a200a27308 */ /* 0x000f220000000800 */
[----:B0-----:R-:W-:-:S01]  /*18720*/  FADD.FTZ R0, R158, R0 ;  /* 0x000000009e007221 */ /* 0x001fc20000010000 */
[----:B------:R0:W-:Y:S01]  /*18730*/  SYNCS.ARRIVE.TRANS64.RED.A1T0 RZ, [R14+URZ], RZ ;  /* 0x000000ff0eff79a7 */ /* 0x0001e2000810043f */
[-C--:B------:R-:W-:Y:S01]  /*18740*/  FMUL.FTZ R86, R86, R159.reuse ;  /* 0x0000009f56567220 */ /* 0x080fe20000410000 */
[-C--:B------:R-:W-:Y:S01]  /*18750*/  FMUL.FTZ R87, R87, R159.reuse ;  /* 0x0000009f57577220 */ /* 0x080fe20000410000 */
[-C--:B------:R-:W-:Y:S01]  /*18760*/  FMUL.FTZ R90, R90, R159.reuse ;  /* 0x0000009f5a5a7220 */ /* 0x080fe20000410000 */
[-C--:B------:R-:W-:Y:S01]  /*18770*/  FMUL.FTZ R91, R91, R159.reuse ;  /* 0x0000009f5b5b7220 */ /* 0x080fe20000410000 */
[----:B------:R-:W-:Y:S01]  /*18780*/  FMUL.FTZ R94, R94, R159 ;  /* 0x0000009f5e5e7220 */ /* 0x000fe20000410000 */
[----:B------:R-:W5:Y:S01]  /*18790*/  MUFU.EX2 R163, R163 ;  /* 0x000000a300a37308 */ /* 0x000f620000000800 */
[----:B---3--:R-:W-:-:S01]  /*187a0*/  FADD.FTZ R0, R177, R0 ;  /* 0x00000000b1007221 */ /* 0x008fc20000010000 */
[----:B0-----:R-:W-:Y:S01]  /*187b0*/  FADD.FTZ R14, R160, R3 ;  /* 0x00000003a00e7221 */ /* 0x001fe20000010000 */
[-C--:B------:R-:W-:Y:S01]  /*187c0*/  FMUL.FTZ R95, R95, R159.reuse ;  /* 0x0000009f5f5f7220 */ /* 0x080fe20000410000 */
[-C--:B------:R-:W-:Y:S01]  /*187d0*/  FMUL.FTZ R98, R98, R159.reuse ;  /* 0x0000009f62627220 */ /* 0x080fe20000410000 */
[-C--:B------:R-:W-:Y:S01]  /*187e0*/  FMUL.FTZ R99, R99, R159.reuse ;  /* 0x0000009f63637220 */ /* 0x080fe20000410000 */
[----:B------:R-:W-:Y:S01]  /*187f0*/  FADD.FTZ R15, R161, R14 ;  /* 0x0000000ea10f7221 */ /* 0x000fe20000010000 */
[----:B------:R-:W-:Y:S01]  /*18800*/  FMUL.FTZ R102, R102, R159 ;  /* 0x0000009f66667220 */ /* 0x000fe20000410000 */
[----:B------:R-:W0:Y:S01]  /*18810*/  MUFU.EX2 R166, R166 ;  /* 0x000000a600a67308 */ /* 0x000e220000000800 */
[----:B----4-:R-:W-:-:S01]  /*18820*/  FADD.FTZ R0, R162, R0 ;  /* 0x00000000a2007221 */ /* 0x010fc20000010000 */
[----:B------:R-:W-:Y:S01]  /*18830*/  F2FP.SATFINITE.E4M3.F32.PACK_AB_MERGE_C R177, R162, R177, RZ ;  /* 0x000000b1a2b1723e */ /* 0x000fe200048070ff */
[-C--:B------:R-:W-:Y:S01]  /*18840*/  FMUL.FTZ R103, R103, R159.reuse ;  /* 0x0000009f67677220 */ /* 0x080fe20000410000 */
[-C--:B------:R-:W-:Y:S01]  /*18850*/  FMUL.FTZ R106, R106, R159.reuse ;  /* 0x0000009f6a6a7220 */ /* 0x080fe20000410000 */
[----:B------:R-:W-:Y:S01]  /*18860*/  FMUL.FTZ R107, R107, R159 ;  /* 0x0000009f6b6b7220 */ /* 0x000fe20000410000 */
[----:B------:R-:W-:Y:S01]  /*18870*/  F2FP.SATFINITE.E4M3.F32.PACK_AB_MERGE_C R155, R158, R155, R177 ;  /* 0x0000009b9e9b723e */ /* 0x000fe200048070b1 */
[----:B------:R-:W-:Y:S01]  /*18880*/  FMUL.FTZ R110, R110, R159 ;  /* 0x0000009f6e6e7220 */ /* 0x000fe20000410000 */
[----:B------:R-:W3:Y:S01]  /*18890*/  MUFU.EX2 R167, R167 ;  /* 0x000000a700a77308 */ /* 0x000ee20000000800 */
[----:B-----5:R-:W-:-:S01]  /*188a0*/  FADD.FTZ R3, R163, R0 ;  /* 0x00000000a3037221 */ /* 0x020fc20000010000 */
[----:B------:R-:W-:Y:S01]  /*188b0*/  FADD.FTZ R0, R164, R15 ;  /* 0x0000000fa4007221 */ /* 0x000fe20000010000 */
[-C--:B------:R-:W-:Y:S01]  /*188c0*/  FMUL.FTZ R111, R111, R159.reuse ;  /* 0x0000009f6f6f7220 */ /* 0x080fe20000410000 */
[-C--:B------:R-:W-:Y:S01]  /*188d0*/  FMUL.FTZ R114, R114, R159.reuse ;  /* 0x0000009f72727220 */ /* 0x080fe20000410000 */
[-C--:B------:R-:W-:Y:S01]  /*188e0*/  FMUL.FTZ R115, R115, R159.reuse ;  /* 0x0000009f73737220 */ /* 0x080fe20000410000 */
[----:B------:R-:W-:Y:S01]  /*188f0*/  FADD.FTZ R15, R165, R0 ;  /* 0x00000000a50f7221 */ /* 0x000fe20000010000 */
        /* <DEDUP_REMOVED lines=18> */
[----:B----4-:R-:W-:-:S01]  /*18a20*/  FADD.FTZ R0, R170, R3 ;  /* 0x00000003aa007221 */ /* 0x010fc20000010000 */
[----:B------:R-:W-:Y:S01]  /*18a30*/  F2FP.SATFINITE.E4M3.F32.PACK_AB_MERGE_C R167, R170, R167, RZ ;  /* 0x000000a7aaa7723e */ /* 0x000fe200048070ff */
        /* <DEDUP_REMOVED lines=8> */
[----:B------:R-:W-:Y:S01]  /*18ac0*/  FMUL.FTZ R151, R151, R159 ;  /* 0x0000009f97977220 */ /* 0x000fe20000410000 */
[----:B------:R-:W-:-:S02]  /*18ad0*/  F2FP.SATFINITE.E4M3.F32.PACK_AB_MERGE_C R156, R160, R157, R156 ;  /* 0x0000009da09c723e */ /* 0x000fc4000480709c */
[----:B------:R-:W-:Y:S02]  /*18ae0*/  F2FP.SATFINITE.E4M3.F32.PACK_AB_MERGE_C R157, R166, R163, R167 ;  /* 0x000000a3a69d723e */ /* 0x000fe400048070a7 */
        /* <DEDUP_REMOVED lines=12> */
.L_x_1908:
[----:B------:R0:W3:Y:S01]  /*18bb0*/  SYNCS.PHASECHK.TRANS64.TRYWAIT P2, [R12+URZ+0x28450], R5 ;  /* 0x028450050c0075a7 */ /* 0x0000e2000804017f */
[----:B------:R-:W-:Y:S05]  /*18bc0*/  @!P0 BRA `(.L_x_1909) ;  /* 0x0000000000048947 */ /* 0x000fea0003800000 */
[----:B------:R-:W-:Y:S01]  /*18bd0*/  BPT.TRAP 0x1 ;  /* 0x000000040000795c */ /* 0x000fe20000300000 */
.L_x_1909:
[----:B------:R-:W-:Y:S01]  /*18be0*/  BSSY B0, `(.L_x_1910) ;  /* 0x0000006000007945 */ /* 0x000fe20003800000 */
[----:B------:R-:W-:Y:S01]  /*18bf0*/  LEA R10, R10, UR43, 0xa ;  /* 0x0000002b0a0a7c11 */ /* 0x000fe2000f8e50ff */
[----:B------:R-:W-:Y:S02]  /*18c00*/  IMAD.MOV.U32 R11, RZ, RZ, -0x7fffffe0 ;  /* 0x80000020ff0b7424 */ /* 0x000fe400078e00ff */
[----:B---3--:R-:W-:Y:S05]  /*18c10*/  @P2 BRA `(.L_x_1911) ;  /* 0x0000000000082947 */ /* 0x008fea0003800000 */
[----:B------:R-:W3:Y:S02]  /*18c20*/  SYNCS.PHASECHK.TRANS64.TRYWAIT P2, [R12+URZ+0x28450], R5 ;  /* 0x028450050c0075a7 */ /* 0x000ee4000804017f */
[----:B---3--:R-:W-:Y:S05]  /*18c30*/  @!P2 BRA `(.L_x_1912) ;  /* 0x0000010400e4a947 */ /* 0x008fea0003800000 */
.L_x_1911:
[----:B------:R-:W-:Y:S05]  /*18c40*/  BSYNC B0 ;  /* 0x0000000000007941 */ /* 0x000fea0003800000 */
.L_x_1910:
        /* <DEDUP_REMOVED lines=20> */
.L_x_1913:
[----:B------:R-:W-:Y:S01]  /*18d90*/  VIADD R12, R12, 0x28460 ;  /* 0x000284600c0c7836 */ /* 0x000fe20000000000 */
[----:B------:R-:W-:Y:S01]  /*18da0*/  MOV R5, UR39 ;  /* 0x0000002700057c02 */ /* 0x000fe20008000f00 */
[----:B------:R-:W-:Y:S02]  /*18db0*/  IMAD.MOV.U32 R11, RZ, RZ, R7 ;  /* 0x000000ffff0b7224 */ /* 0x000fe400078e0007 */
[----:B------:R-:W-:Y:S01]  /*18dc0*/  IMAD.MOV.U32 R13, RZ, RZ, R6 ;  /* 0x000000ffff0d7224 */ /* 0x000fe200078e0006 */
[----:B------:R-:W-:-:S04]  /*18dd0*/  PRMT R12, R5, 0x654, R12 ;  /* 0x00000654050c7816 */ /* 0x000fc8000000000c */
[----:B------:R0:W-:Y:S01]  /*18de0*/  SYNCS.ARRIVE.TRANS64.RED.A1T0 RZ, [R12+URZ], RZ ;  /* 0x000000ff0cff79a7 */ /* 0x0001e2000810043f */
[----:B------:R-:W-:Y:S05]  /*18df0*/  @P1 BRA `(.L_x_1914) ;  /* 0xffffffe000441947 */ /* 0x000fea000383ffff */
[----:B------:R-:W-:-:S07]  /*18e00*/  IMAD.MOV.U32 R5, RZ, RZ, R9 ;  /* 0x000000ffff057224 */ /* 0x000fce00078e0009 */
.L_x_1902:
[----:B------:R-:W-:-:S13]  /*18e10*/  ISETP.GE.AND P1, PT, R5, R208, PT ;  /* 0x000000d00500720c */ /* 0x000fda0003f26270 */
[----:B------:R-:W-:Y:S05]  /*18e20*/  @!P1 BRA `(.L_x_1915) ;  /* 0x0000002800589947 */ /* 0x000fea0003800000 */
[----:B------:R-:W-:Y:S02]  /*18e30*/  IMAD.MOV.U32 R9, RZ, RZ, R7 ;  /* 0x000000ffff097224 */ /* 0x000fe400078e0007 */
[----:B------:R-:W-:-:S07]  /*18e40*/  IMAD.MOV.U32 R221, RZ, RZ, R6 ;  /* 0x000000ffffdd7224 */ /* 0x000fce00078e0006 */
.L_x_1935:
[----:B------:R-:W-:Y:S01]  /*18e50*/  VIADD R185, R185, 0x1 ;  /* 0x00000001b9b97836 */ /* 0x000fe20000000000 */
[----:B------:R-:W-:Y:S05]  /*18e60*/  YIELD ;  /* 0x0000000000007946 */ /* 0x000fea0003800000 */
[----:B------:R-:W-:-:S04]  /*18e70*/  ISETP.NE.AND P1, PT, R185, 0x2, PT ;  /* 0x00000002b900780c */ /* 0x000fc80003f25270 */
[----:B------:R-:W-:Y:S02]  /*18e80*/  SEL R7, RZ, 0x1, P1 ;  /* 0x00000001ff077807 */ /* 0x000fe40000800000 */
[----:B------:R-:W-:Y:S02]  /*18e90*/  SEL R8, R185, RZ, P1 ;  /* 0x000000ffb9087207 */ /* 0x000fe40000800000 */
[----:B------:R-:W-:Y:S02]  /*18ea0*/  LOP3.LUT R188, R188, R7, RZ, 0x3c, !PT ;  /* 0x00000007bcbc7212 */ /* 0x000fe400078e3cff */
[----:B------:R-:W-:Y:S01]  /*18eb0*/  MOV R185, R8 ;  /* 0x0000000800b97202 */ /* 0x000fe20000000f00 */
[----:B-1----:R-:W-:Y:S06]  /*18ec0*/  @!P0 BRA `(.L_x_1916) ;  /* 0x0000000000048947 */ /* 0x002fec0003800000 */
[----:B------:R-:W-:Y:S01]  /*18ed0*/  BPT.TRAP 0x1 ;  /* 0x000000040000795c */ /* 0x000fe20000300000 */
.L_x_1916:
[----:B------:R-:W-:Y:S01]  /*18ee0*/  IMAD R11, R185, 0x8, R184 ;  /* 0x00000008b90b7824 */ /* 0x000fe200078e02b8 */
[----:B------:R-:W-:-:S04]  /*18ef0*/  SHF.L.U32 R10, R188, 0x1f, RZ ;  /* 0x0000001fbc0a7819 */ /* 0x000fc800000006ff */
[----:B------:R1:W3:Y:S01]  /*18f00*/  SYNCS.PHASECHK.TRANS64.TRYWAIT P1, [R11+URZ+0x28430], R10 ;  /* 0x0284300a0b0075a7 */ /* 0x0002e2000802017f */
[----:B------:R-:W-:Y:S05]  /*18f10*/  @!P0 BRA `(.L_x_1917) ;  /* 0x0000000000048947 */ /* 0x000fea0003800000 */
[----:B------:R-:W-:Y:S01]  /*18f20*/  BPT.TRAP 0x1 ;  /* 0x000000040000795c */ /* 0x000fe20000300000 */
.L_x_1917:
[----:B------:R-:W-:Y:S01]  /*18f30*/  LEA R6, R185, UR60, 0xa ;  /* 0x0000003cb9067c11 */ /* 0x000fe2000f8e50ff */
[----:B------:R-:W-:-:S04]  /*18f40*/  IMAD.MOV.U32 R7, RZ, RZ, 0x40000040 ;  /* 0x40000040ff077424 */ /* 0x000fc800078e00ff */
[C---:B0-----:R-:W-:Y:S02]  /*18f50*/  VIADD R12, R6.reuse, 0x2 ;  /* 0x00000002060c7836 */ /* 0x041fe40000000000 */
[----:B--2---:R-:W-:Y:S01]  /*18f60*/  VIADD R4, R6, 0x4 ;  /* 0x0000000406047836 */ /* 0x004fe20000000000 */
[----:B---3--:R-:W-:Y:S06]  /*18f70*/  @P1 BRA `(.L_x_1918) ;  /* 0x0000000000081947 */ /* 0x008fec0003800000 */
[----:B------:R-:W0:Y:S02]  /*18f80*/  SYNCS.PHASECHK.TRANS64.TRYWAIT P1, [R11+URZ+0x28430], R10 ;  /* 0x0284300a0b0075a7 */ /* 0x000e24000802017f */
[----:B0-----:R-:W-:Y:S05]  /*18f90*/  @!P1 BRA `(.L_x_1919) ;  /* 0x0000010400209947 */ /* 0x001fea0003800000 */
.L_x_1918:
[----:B------:R-:W-:Y:S05]  /*18fa0*/  WARPSYNC.ALL ;  /* 0x0000000000007948 */ /* 0x000fea0003800000 */
[----:B------:R-:W-:Y:S01]  /*18fb0*/  R2UR UR14, R6 ;  /* 0x00000000060e72ca */ /* 0x000fe200000e0000 */
[----:B------:R-:W-:Y:S01]  /*18fc0*/  WARPGROUP.ARRIVE ;  /* 0x00000000000079c5 */ /* 0x000fe20000000000 */
        /* <DEDUP_REMOVED lines=14> */
[----:B------:R-:W-:Y:S01]  /*190b0*/  MOV R12, R4 ;  /* 0x00000004000c7202 */ /* 0x000fe20000000f00 */
[----:B------:R-:W-:Y:S01]  /*190c0*/  UMOV UR24, UR48 ;  /* 0x0000003000187c82 */ /* 0x000fe20008000000 */
[----:B------:R-:W-:Y:S01]  /*190d0*/  R2UR UR7, R13 ;  /* 0x000000000d0772ca */ /* 0x000fe200000e0000 */
[----:B------:R-:W-:Y:S01]  /*190e0*/  QGMMA.64x64x32.F32.E4M3.E4M3 R152, gdesc[UR12], RZ, !UPT, gsb0 ;  /* 0x00e000000c9879f3 */ /* 0x000fe2000c0008ff */
[----:B------:R-:W-:Y:S01]  /*190f0*/  R2UR UR6, R12 ;  /* 0x000000000c0672ca */ /* 0x000fe200000e0000 */
[----:B------:R-:W-:Y:S01]  /*19100*/  VIADD R12, R6, 0x200 ;  /* 0x00000200060c7836 */ /* 0x000fe20000000000 */
[----:B------:R-:W-:Y:S01]  /*19110*/  R2UR UR4, R196 ;  /* 0x00000000c40472ca */ /* 0x000fe200000e0000 */
[----:B------:R-:W-:Y:S01]  /*19120*/  UMOV UR25, UR49 ;  /* 0x0000003100197c82 */ /* 0x000fe20008000000 */
[----:B------:R-:W-:Y:S01]  /*19130*/  R2UR UR5, R197 ;  /* 0x00000000c50572ca */ /* 0x000fe200000e0000 */
[----:B------:R-:W-:Y:S01]  /*19140*/  VIADD R20, R6, 0x204 ;  /* 0x0000020406147836 */ /* 0x000fe20000000000 */
        /* <DEDUP_REMOVED lines=15> */
[----:B------:R-:W2:Y:S01]  /*19240*/  S2R R225, SR_TID.X ;  /* 0x0000000000e17919 */ /* 0x000ea20000002100 */
[----:B------:R-:W-:-:S02]  /*19250*/  MOV R7, 0x40000040 ;  /* 0x4000004000077802 */ /* 0x000fc40000000f00 */
        /* <DEDUP_REMOVED lines=29> */
.L_x_1920:
[----:B------:R-:W3:Y:S01]  /*19430*/  @P4 LDC R7, c[0x0][0x44c] ;  /* 0x00011300ff074b82 */ /* 0x000ee20000000800 */
[----:B------:R-:W-:Y:S02]  /*19440*/  IMAD.IADD R14, R203, 0x1, R202 ;  /* 0x00000001cb0e7824 */ /* 0x000fe400078e02ca */
[C---:B------:R-:W-:Y:S01]  /*19450*/  FMUL.FTZ R15, R2.reuse, R152 ;  /* 0x00000098020f7220 */ /* 0x040fe20000410000 */
[C---:B------:R-:W-:Y:S01]  /*19460*/  FMUL.FTZ R152, R2.reuse, R153 ;  /* 0x0000009902987220 */ /* 0x040fe20000410000 */
[C---:B------:R-:W-:Y:S01]  /*19470*/  FMUL.FTZ R153, R2.reuse, R162 ;  /* 0x000000a202997220 */ /* 0x040fe20000410000 */
[C---:B------:R-:W-:Y:S01]  /*19480*/  FMUL.FTZ R162, R2.reuse, R164 ;  /* 0x000000a402a27220 */ /* 0x040fe20000410000 */
[C---:B------:R-:W-:Y:S01]  /*19490*/  FMUL.FTZ R164, R2.reuse, R171 ;  /* 0x000000ab02a47220 */ /* 0x040fe20000410000 */
[C---:B------:R-:W-:Y:S01]  /*194a0*/  FMUL.FTZ R171, R2.reuse, R173 ;  /* 0x000000ad02ab7220 */ /* 0x040fe20000410000 */
[----:B------:R-:W4:Y:S01]  /*194b0*/  @P4 LDC R6, c[0x0][0x450] ;  /* 0x00011400ff064b82 */ /* 0x000f220000000800 */
[C---:B------:R-:W-:Y:S01]  /*194c0*/  FMUL.FTZ R173, R2.reuse, R176 ;  /* 0x000000b002ad7220 */ /* 0x040fe20000410000 */
        /* <DEDUP_REMOVED lines=18> */
[C---:B------:R-:W-:Y:S01]  /*195f0*/  FMUL.FTZ R170, R2.reuse, R172 ;  /* 0x000000ac02aa7220 */ /* 0x040fe20000410000 */
[C---:B------:R-:W-:Y:S01]  /*19600*/  FMUL.FTZ R166, R2.reuse, R174 ;  /* 0x000000ae02a67220 */ /* 0x040fe20000410000 */
[C---:B------:R-:W-:Y:S01]  /*19610*/  FMUL.FTZ R167, R2.reuse, R175 ;  /* 0x000000af02a77220 */ /* 0x040fe20000410000 */
[C---:B------:R-:W-:Y:S01]  /*19620*/  FMUL.FTZ R169, R2.reuse, R178 ;  /* 0x000000b202a97220 */ /* 0x040fe20000410000 */
[----:B----4-:R-:W-:Y:S01]  /*19630*/  @P4 SHF.R.U32.HI R14, RZ, R6, R7 ;  /* 0x00000006ff0e4219 */ /* 0x010fe20000011607 */
[----:B------:R-:W-:Y:S02]  /*19640*/  VIADD R6, R11, 0x28440 ;  /* 0x000284400b067836 */ /* 0x000fe40000000000 */
[----:B------:R-:W-:Y:S01]  /*19650*/  FMUL.FTZ R172, R2, R179 ;  /* 0x000000b302ac7220 */ /* 0x000fe20000410000 */
[----:B------:R-:W-:-:S02]  /*19660*/  IMAD.U32 R7, RZ, RZ, UR39 ;  /* 0x00000027ff077e24 */ /* 0x000fc4000f8e00ff */
[C---:B------:R-:W-:Y:S01]  /*19670*/  FMUL.FTZ R178, R2.reuse, R180 ;  /* 0x000000b402b27220 */ /* 0x040fe20000410000 */
[----:B------:R-:W3:Y:S01]  /*19680*/  SHFL.IDX PT, R225, R14, RZ, 0x1c1f ;  /* 0x001c1fff0ee17589 */ /* 0x000ee200000e0000 */
[C---:B------:R-:W-:Y:S01]  /*19690*/  FMUL.FTZ R179, R2.reuse, R181 ;  /* 0x000000b502b37220 */ /* 0x040fe20000410000 */
[C---:B------:R-:W-:Y:S01]  /*196a0*/  FMUL.FTZ R174, R2.reuse, R182 ;  /* 0x000000b602ae7220 */ /* 0x040fe20000410000 */
[----:B------:R-:W-:Y:S01]  /*196b0*/  PRMT R6, R7, 0x654, R6 ;  /* 0x0000065407067816 */ /* 0x000fe20000000006 */
[----:B------:R-:W-:Y:S01]  /*196c0*/  FMUL.FTZ R175, R2, R183 ;  /* 0x000000b702af7220 */ /* 0x000fe20000410000 */
[----:B------:R-:W4:Y:S02]  /*196d0*/  MUFU.TANH R15, R15 ;  /* 0x0000000f000f7308 */ /* 0x000f240000002400 */
[----:B------:R5:W-:Y:S06]  /*196e0*/  SYNCS.ARRIVE.TRANS64.RED.A1T0 RZ, [R6+URZ], RZ ;  /* 0x000000ff06ff79a7 */ /* 0x000bec000810043f */
[----:B------:R-:W0:Y:S01]  /*196f0*/  MUFU.TANH R152, R152 ;  /* 0x0000009800987308 */ /* 0x000e220000002400 */
[----:B-----5:R-:W-:-:S05]  /*19700*/  IADD3 R6, -R177, 0x1, RZ ;  /* 0x00000001b1067810 */ /* 0x020fca0007ffe1ff */
[----:B------:R-:W-:Y:S02]  /*19710*/  IMAD R6, R193, -0x2, R6 ;  /* 0xfffffffec1067824 */ /* 0x000fe400078e0206 */
[----:B------:R-:W0:Y:S03]  /*19720*/  MUFU.TANH R12, R12 ;  /* 0x0000000c000c7308 */ /* 0x000e260000002400 */
[----:B------:R-:W-:-:S05]  /*19730*/  IADD3 R6, -R190, R6, R192 ;  /* 0x00000006be067210 */ /* 0x000fca0007ffe1c0 */
[----:B------:R-:W0:Y:S01]  /*19740*/  MUFU.TANH R13, R13 ;  /* 0x0000000d000d7308 */ /* 0x000e220000002400 */
[C---:B------:R-:W-:Y:S02]  /*19750*/  VIADD R180, R6.reuse, UR59 ;  /* 0x0000003b06b47c36 */ /* 0x040fe40008000000 */
[----:B------:R-:W-:-:S03]  /*19760*/  VIADD R181, R6, UR51 ;  /* 0x0000003306b57c36 */ /* 0x000fc60008000000 */
[----:B---3--:R-:W-:Y:S01]  /*19770*/  IADD3 R182, R180, R225, RZ ;  /* 0x000000e1b4b67210 */ /* 0x008fe20007ffe0ff */
[----:B------:R-:W-:Y:S01]  /*19780*/  IMAD.IADD R183, R181, 0x1, R225 ;  /* 0x00000001b5b77824 */ /* 0x000fe200078e02e1 */
[----:B------:R-:W3:Y:S08]  /*19790*/  MUFU.TANH R154, R154 ;  /* 0x0000009a009a7308 */ /* 0x000ef00000002400 */
        /* <DEDUP_REMOVED lines=27> */
[----:B---34-:R-:W-:Y:S05]  /*19950*/  @!P5 BRA `(.L_x_1921) ;  /* 0x000000000058d947 */ /* 0x018fea0003800000 */
        /* <DEDUP_REMOVED lines=12> */
.L_x_1923:
[----:B------:R-:W-:-:S05]  /*19a20*/  IMAD.U32 R226, RZ, RZ, UR54 ;  /* 0x00000036ffe27e24 */ /* 0x000fca000f8e00ff */
[----:B------:R-:W-:-:S13]  /*19a30*/  ISETP.NE.AND P1, PT, R226, 0x1, PT ;  /* 0x00000001e200780c */ /* 0x000fda0003f25270 */
[----:B------:R-:W3:Y:S02]  /*19a40*/  @P1 LDC.64 R6, c[0x0][0x9e8] ;  /* 0x00027a00ff061b82 */ /* 0x000ee40000000a00 */
[----:B---3--:R-:W-:-:S05]  /*19a50*/  @P1 IMAD.HI.U32 R6, R225, R6, RZ ;  /* 0x00000006e1061227 */ /* 0x008fca00078e00ff */
[----:B------:R-:W-:-:S07]  /*19a60*/  @P1 SHF.R.U32.HI R225, RZ, R7, R6 ;  /* 0x00000007ffe11219 */ /* 0x000fce0000011606 */
.L_x_1924:
[----:B------:R-:W-:Y:S05]  /*19a70*/  BSYNC B0 ;  /* 0x0000000000007941 */ /* 0x000fea0003800000 */
.L_x_1922:
[----:B------:R-:W-:-:S04]  /*19a80*/  IMAD R225, R225, R226, -R177 ;  /* 0x000000e2e1e17224 */ /* 0x000fc800078e0ab1 */
[----:B------:R-:W-:-:S05]  /*19a90*/  IMAD R225, R193, -0x2, R225 ;  /* 0xfffffffec1e17824 */ /* 0x000fca00078e02e1 */
[----:B------:R-:W-:Y:S02]  /*19aa0*/  VIMNMX R183, R183, R225, !PT ;  /* 0x000000e1b7b77248 */ /* 0x000fe40007fe0100 */
[----:B------:R-:W-:-:S07]  /*19ab0*/  VIADDMNMX R182, R225, R226, R182, PT ;  /* 0x000000e2e1b67246 */ /* 0x000fce00038001b6 */
.L_x_1921:
[----:B------:R-:W-:Y:S01]  /*19ac0*/  ISETP.GT.AND P1, PT, R5, -0x1, PT ;  /* 0xffffffff0500780c */ /* 0x000fe20003f24270 */
[----:B------:R-:W3:Y:S03]  /*19ad0*/  SHFL.IDX PT, R14, R14, 0x1, 0x1c1f ;  /* 0x003c1f000e0e7f89 */ /* 0x000ee600000e0000 */
[C---:B------:R-:W-:Y:S02]  /*19ae0*/  ISETP.GT.AND P3, PT, R183.reuse, RZ, P1 ;  /* 0x000000ffb700720c */ /* 0x040fe40000f64270 */
[----:B------:R-:W-:Y:S02]  /*19af0*/  ISETP.GT.AND P2, PT, R183, 0x1, P1 ;  /* 0x00000001b700780c */ /* 0x000fe40000f44270 */
[C---:B------:R-:W-:Y:S02]  /*19b00*/  ISETP.LT.OR P3, PT, R182.reuse, 0x1, P3 ;  /* 0x00000001b600780c */ /* 0x040fe40001f61670 */
[----:B------:R-:W-:-:S02]  /*19b10*/  ISETP.LT.OR P2, PT, R182, 0x2, P2 ;  /* 0x00000002b600780c */ /* 0x000fc40001741670 */
[----:B------:R-:W-:Y:S02]  /*19b20*/  FSEL R15, R15, -INF , !P3 ;  /* 0xff8000000f0f7808 */ /* 0x000fe40005800000 */
[----:B0-----:R-:W-:Y:S02]  /*19b30*/  FSEL R152, R152, -INF , !P2 ;  /* 0xff80000098987808 */ /* 0x001fe40005000000 */
[C---:B------:R-:W-:Y:S02]  /*19b40*/  ISETP.GT.AND P3, PT, R183.reuse, 0x8, P1 ;  /* 0x00000008b700780c */ /* 0x040fe40000f64270 */
[----:B------:R-:W-:Y:S02]  /*19b50*/  ISETP.GT.AND P2, PT, R183, 0x9, P1 ;  /* 0x00000009b700780c */ /* 0x000fe40000f44270 */
[C---:B------:R-:W-:Y:S02]  /*19b60*/  ISETP.LT.OR P3, PT, R182.reuse, 0x9, P3 ;  /* 0x00000009b600780c */ /* 0x040fe40001f61670 */
[----:B------:R-:W-:-:S02]  /*19b70*/  ISETP.LT.OR P2, PT, R182, 0xa, P2 ;  /* 0x0000000ab600780c */ /* 0x000fc40001741670 */
[----:B------:R-:W-:Y:S01]  /*19b80*/  FSEL R154, R154, -INF , !P3 ;  /* 0xff8000009a9a7808 */ /* 0x000fe20005800000 */
[--C-:B---3--:R-:W-:Y:S01]  /*19b90*/  IMAD.IADD R180, R180, 0x1, R14.reuse ;  /* 0x00000001b4b47824 */ /* 0x108fe200078e020e */
[----:B------:R-:W-:Y:S01]  /*19ba0*/  FSEL R155, R155, -INF , !P2 ;  /* 0xff8000009b9b7808 */ /* 0x000fe20005000000 */
[----:B------:R-:W-:Y:S01]  /*19bb0*/  IMAD.IADD R181, R181, 0x1, R14 ;  /* 0x00000001b5b57824 */ /* 0x000fe200078e020e */
[C---:B------:R-:W-:Y:S02]  /*19bc0*/  ISETP.GT.AND P3, PT, R183.reuse, 0x10, P1 ;  /* 0x00000010b700780c */ /* 0x040fe40000f64270 */
[----:B------:R-:W-:Y:S02]  /*19bd0*/  ISETP.GT.AND P2, PT, R183, 0x11, P1 ;  /* 0x00000011b700780c */ /* 0x000fe40000f44270 */
[C---:B------:R-:W-:Y:S02]  /*19be0*/  ISETP.LT.OR P3, PT, R182.reuse, 0x11, P3 ;  /* 0x00000011b600780c */ /* 0x040fe40001f61670 */
[----:B------:R-:W-:-:S02]  /*19bf0*/  ISETP.LT.OR P2, PT, R182, 0x12, P2 ;  /* 0x00000012b600780c */ /* 0x000fc40001741670 */
[----:B------:R-:W-:Y:S02]  /*19c00*/  FSEL R157, R157, -INF , !P3 ;  /* 0xff8000009d9d7808 */ /* 0x000fe40005800000 */
[----:B------:R-:W-:Y:S02]  /*19c10*/  FSEL R160, R160, -INF , !P2 ;  /* 0xff800000a0a07808 */ /* 0x000fe40005000000 */
        /* <DEDUP_REMOVED lines=29> */
[----:B------:R-:W-:Y:S01]  /*19df0*/  FSEL R179, R179, -INF , !P2 ;  /* 0xff800000b3b37808 */ /* 0x000fe20005000000 */
[----:B------:R-:W-:Y:S08]  /*19e00*/  @!P5 BRA `(.L_x_1925) ;  /* 0x000000000058d947 */ /* 0x000ff00003800000 */
        /* <DEDUP_REMOVED lines=12> */
.L_x_1927:
[----:B------:R-:W-:-:S04]  /*19ed0*/  MOV R182, UR54 ;  /* 0x0000003600b67c02 */ /* 0x000fc80008000f00 */
[----:B------:R-:W-:-:S13]  /*19ee0*/  ISETP.NE.AND P2, PT, R182, 0x1, PT ;  /* 0x00000001b600780c */ /* 0x000fda0003f45270 */
[----:B------:R-:W0:Y:S02]  /*19ef0*/  @P2 LDC.64 R6, c[0x0][0x9e8] ;  /* 0x00027a00ff062b82 */ /* 0x000e240000000a00 */
[----:B0-----:R-:W-:-:S05]  /*19f00*/  @P2 IMAD.HI.U32 R6, R14, R6, RZ ;  /* 0x000000060e062227 */ /* 0x001fca00078e00ff */
[----:B------:R-:W-:-:S07]  /*19f10*/  @P2 SHF.R.U32.HI R14, RZ, R7, R6 ;  /* 0x00000007ff0e2219 */ /* 0x000fce0000011606 */
.L_x_1928:
[----:B------:R-:W-:Y:S05]  /*19f20*/  BSYNC B0 ;  /* 0x0000000000007941 */ /* 0x000fea0003800000 */
.L_x_1926:
[----:B------:R-:W-:-:S04]  /*19f30*/  IMAD R14, R14, R182, -R177 ;  /* 0x000000b60e0e7224 */ /* 0x000fc800078e0ab1 */
[----:B------:R-:W-:-:S05]  /*19f40*/  IMAD R14, R193, -0x2, R14 ;  /* 0xfffffffec10e7824 */ /* 0x000fca00078e020e */
[----:B------:R-:W-:Y:S02]  /*19f50*/  VIMNMX R181, R181, R14, !PT ;  /* 0x0000000eb5b57248 */ /* 0x000fe40007fe0100 */
[----:B------:R-:W-:-:S07]  /*19f60*/  VIADDMNMX R180, R14, R182, R180, PT ;  /* 0x000000b60eb47246 */ /* 0x000fce00038001b4 */
.L_x_1925:
[----:B------:R-:W-:Y:S01]  /*19f70*/  FMNMX.FTZ R6, R15, R221, !PT ;  /* 0x000000dd0f067209 */ /* 0x000fe20007810000 */
[----:B------:R-:W-:-:S03]  /*19f80*/  UMOV UR38, UR58 ;  /* 0x0000003a00267c82 */ /* 0x000fc60008000000 */
[----:B------:R-:W-:-:S04]  /*19f90*/  FMNMX.FTZ R6, R152, R6, !PT ;  /* 0x0000000698067209 */ /* 0x000fc80007810000 */
        /* <DEDUP_REMOVED lines=13> */
[----:B------:R-:W-:-:S05]  /*1a070*/  FMNMX.FTZ R6, R179, R6, !PT ;  /* 0x00000006b3067209 */ /* 0x000fca0007810000 */
[----:B------:R-:W0:Y:S02]  /*1a080*/  SHFL.BFLY PT, R7, R6, 0x2, 0x1f ;  /* 0x0c401f0006077f89 */ /* 0x000e2400000e0000 */
[----:B0-----:R-:W-:-:S05]  /*1a090*/  FMNMX.FTZ R6, R6, R7, !PT ;  /* 0x0000000706067209 */ /* 0x001fca0007810000 */
[----:B------:R-:W0:Y:S02]  /*1a0a0*/  SHFL.BFLY PT, R7, R6, 0x1, 0x1f ;  /* 0x0c201f0006077f89 */ /* 0x000e2400000e0000 */
[----:B0-----:R-:W-:Y:S01]  /*1a0b0*/  FMNMX.FTZ R6, R6, R7, !PT ;  /* 0x0000000706067209 */ /* 0x001fe20007810000 */
[----:B------:R-:W-:-:S03]  /*1a0c0*/  IMAD.U32 R7, RZ, RZ, UR38 ;  /* 0x00000026ff077e24 */ /* 0x000fc6000f8e00ff */
[C---:B------:R-:W-:Y:S01]  /*1a0d0*/  FSETP.NEU.FTZ.AND P2, PT, R6.reuse, -INF , PT ;  /* 0xff8000000600780b */ /* 0x040fe20003f5d000 */
[----:B------:R-:W-:-:S03]  /*1a0e0*/  FFMA.FTZ R7, R6, R7, -8 ;  /* 0xc100000006077423 */ /* 0x000fc60000010007 */
[----:B------:R-:W-:Y:S02]  /*1a0f0*/  FSEL R14, R6, RZ, P2 ;  /* 0x000000ff060e7208 */ /* 0x000fe40001000000 */
[----:B------:R-:W-:Y:S02]  /*1a100*/  FSEL R7, R7, RZ, P2 ;  /* 0x000000ff07077208 */ /* 0x000fe40001000000 */
[----:B------:R-:W-:Y:S01]  /*1a110*/  ISETP.GT.AND P2, PT, R181, 0x1, P1 ;  /* 0x00000001b500780c */ /* 0x000fe20000f44270 */
[----:B------:R-:W-:-:S02]  /*1a120*/  FADD.FTZ R14, -R14, R221 ;  /* 0x000000dd0e0e7221 */ /* 0x000fc40000010100 */
[--C-:B------:R-:W-:Y:S01]  /*1a130*/  FFMA.FTZ R15, R15, UR38, -R7.reuse ;  /* 0x000000260f0f7c23 */ /* 0x100fe20008010807 */
[----:B------:R-:W-:-:S01]  /*1a140*/  FFMA.FTZ R152, R152, UR38, -R7 ;  /* 0x0000002698987c23 */ /* 0x000fc20008010807 */
[----:B------:R-:W-:Y:S01]  /*1a150*/  FMUL.FTZ R14, R14, UR38 ;  /* 0x000000260e0e7c20 */ /* 0x000fe20008410000 */
[----:B------:R-:W-:-:S01]  /*1a160*/  FFMA.FTZ R154, R154, UR38, -R7 ;  /* 0x000000269a9a7c23 */ /* 0x000fc20008010807 */
[--C-:B------:R-:W-:Y:S01]  /*1a170*/  FFMA.FTZ R155, R155, UR38, -R7.reuse ;  /* 0x000000269b9b7c23 */ /* 0x100fe20008010807 */
[----:B------:R-:W-:Y:S01]  /*1a180*/  ISETP.LT.OR P3, PT, R180, 0x2, P2 ;  /* 0x00000002b400780c */ /* 0x000fe20001761670 */
[----:B------:R-:W-:Y:S01]  /*1a190*/  MUFU.EX2 R15, R15 ;  /* 0x0000000f000f7308 */ /* 0x000fe20000000800 */
[----:B------:R-:W-:Y:S01]  /*1a1a0*/  ISETP.GT.AND P2, PT, R181, 0x8, P1 ;  /* 0x00000008b500780c */ /* 0x000fe20000f44270 */
[--C-:B------:R-:W-:Y:S01]  /*1a1b0*/  FFMA.FTZ R157, R157, UR38, -R7.reuse ;  /* 0x000000269d9d7c23 */ /* 0x100fe20008010807 */
[----:B------:R-:W-:Y:S01]  /*1a1c0*/  FSEL R13, R13, -INF , !P3 ;  /* 0xff8000000d0d7808 */ /* 0x000fe20005800000 */
[--C-:B------:R-:W-:Y:S01]  /*1a1d0*/  FFMA.FTZ R160, R160, UR38, -R7.reuse ;  /* 0x00000026a0a07c23 */ /* 0x100fe20008010807 */
[----:B------:R-:W-:Y:S01]  /*1a1e0*/  ISETP.GT.AND P3, PT, R181, 0x9, P1 ;  /* 0x00000009b500780c */ /* 0x000fe20000f64270 */
[--C-:B------:R-:W-:Y:S01]  /*1a1f0*/  FFMA.FTZ R162, R162, UR38, -R7.reuse ;  /* 0x00000026a2a27c23 */ /* 0x100fe20008010807 */
[C---:B------:R-:W-:Y:S01]  /*1a200*/  ISETP.LT.OR P2, PT, R180.reuse, 0x9, P2 ;  /* 0x00000009b400780c */ /* 0x040fe20001741670 */
[----:B------:R-:W0:Y:S01]  /*1a210*/  MUFU.EX2 R14, R14 ;  /* 0x0000000e000e7308 */ /* 0x000e220000000800 */
[----:B------:R-:W-:Y:S01]  /*1a220*/  ISETP.LT.OR P3, PT, R180, 0xa, P3 ;  /* 0x0000000ab400780c */ /* 0x000fe20001f61670 */
[--C-:B------:R-:W-:Y:S01]  /*1a230*/  FFMA.FTZ R163, R163, UR38, -R7.reuse ;  /* 0x00000026a3a37c23 */ /* 0x100fe20008010807 */
[----:B------:R-:W-:Y:S01]  /*1a240*/  FSEL R20, R20, -INF , !P2 ;  /* 0xff80000014147808 */ /* 0x000fe20005000000 */
[--C-:B------:R-:W-:Y:S01]  /*1a250*/  FFMA.FTZ R165, R165, UR38, -R7.reuse ;  /* 0x00000026a5a57c23 */ /* 0x100fe20008010807 */
[----:B------:R-:W-:Y:S01]  /*1a260*/  FSEL R21, R21, -INF , !P3 ;  /* 0xff80000015157808 */ /* 0x000fe20005800000 */
[--C-:B------:R-:W-:Y:S01]  /*1a270*/  FFMA.FTZ R168, R168, UR38, -R7.reuse ;  /* 0x00000026a8a87c23 */ /* 0x100fe20008010807 */
[C---:B------:R-:W-:Y:S01]  /*1a280*/  ISETP.GT.AND P3, PT, R181.reuse, 0x11, P1 ;  /* 0x00000011b500780c */ /* 0x040fe20000f64270 */
[----:B------:R-:W3:Y:S01]  /*1a290*/  MUFU.EX2 R152, R152 ;  /* 0x0000009800987308 */ /* 0x000ee20000000800 */
[----:B------:R-:W-:Y:S01]  /*1a2a0*/  ISETP.GT.AND P2, PT, R181, 0x10, P1 ;  /* 0x00000010b500780c */ /* 0x000fe20000f44270 */
[--C-:B------:R-:W-:Y:S01]  /*1a2b0*/  FFMA.FTZ R170, R170, UR38, -R7.reuse ;  /* 0x00000026aaaa7c23 */ /* 0x100fe20008010807 */
[C---:B------:R-:W-:Y:S01]  /*1a2c0*/  ISETP.LT.OR P3, PT, R180.reuse, 0x12, P3 ;  /* 0x00000012b400780c */ /* 0x040fe20001f61670 */
[--C-:B------:R-:W-:Y:S01]  /*1a2d0*/  FFMA.FTZ R171, R171, UR38, -R7.reuse ;  /* 0x00000026abab7c23 */ /* 0x100fe20008010807 */
[----:B------:R-:W-:Y:S01]  /*1a2e0*/  ISETP.LT.OR P2, PT, R180, 0x11, P2 ;  /* 0x00000011b400780c */ /* 0x000fe20001741670 */
[--C-:B------:R-:W-:Y:S01]  /*1a2f0*/  FFMA.FTZ R173, R173, UR38, -R7.reuse ;  /* 0x00000026adad7c23 */ /* 0x100fe20008010807 */
[----:B------:R-:W-:-:S01]  /*1a300*/  FFMA.FTZ R176, R176, UR38, -R7 ;  /* 0x00000026b0b07c23 */ /* 0x000fc20008010807 */
[----:B------:R-:W4:Y:S01]  /*1a310*/  MUFU.EX2 R154, R154 ;  /* 0x0000009a009a7308 */ /* 0x000f220000000800 */
[----:B0-----:R-:W-:-:S01]  /*1a320*/  FFMA.FTZ R3, R14, R3, R15 ;  /* 0x000000030e037223 */ /* 0x001fc2000001000f */
[----:B------:R-:W-:Y:S01]  /*1a330*/  FSEL R153, R153, -INF , !P2 ;  /* 0xff80000099997808 */ /* 0x000fe20005000000 */
[----:B------:R-:W-:-:S01]  /*1a340*/  FFMA.FTZ R178, R178, UR38, -R7 ;  /* 0x00000026b2b27c23 */ /* 0x000fc20008010807 */
[----:B------:R-:W-:Y:S01]  /*1a350*/  ISETP.GT.AND P2, PT, R181, 0x18, P1 ;  /* 0x00000018b500780c */ /* 0x000fe20000f44270 */
[----:B------:R-:W-:-:S01]  /*1a360*/  FFMA.FTZ R7, R179, UR38, -R7 ;  /* 0x00000026b3077c23 */ /* 0x000fc20008010807 */
[-C--:B------:R-:W-:Y:S01]  /*1a370*/  FMUL.FTZ R24, R24, R14.reuse ;  /* 0x0000000e18187220 */ /* 0x080fe20000410000 */
[----:B------:R-:W-:Y:S01]  /*1a380*/  FMUL.FTZ R25, R25, R14 ;  /* 0x0000000e19197220 */ /* 0x000fe20000410000 */
[----:B------:R-:W0:Y:S01]  /*1a390*/  MUFU.EX2 R155, R155 ;  /* 0x0000009b009b7308 */ /* 0x000e220000000800 */
[----:B---3--:R-:W-:-:S01]  /*1a3a0*/  FADD.FTZ R3, R152, R3 ;  /* 0x0000000398037221 */ /* 0x008fc20000010000 */
[----:B------:R-:W-:Y:S01]  /*1a3b0*/  ISETP.LT.OR P2, PT, R180, 0x19, P2 ;  /* 0x00000019b400780c */ /* 0x000fe20001741670 */
        /* <DEDUP_REMOVED lines=14> */
[C---:B0-----:R-:W-:Y:S01]  /*1a4a0*/  F2FP.SATFINITE.E4M3.F32.PACK_AB_MERGE_C R154, R155.reuse, R154, RZ ;  /* 0x0000009a9b9a723e */ /* 0x041fe200048070ff */
[----:B------:R-:W-:Y:S01]  /*1a4b0*/  FADD.FTZ R3, R155, R3 ;  /* 0x000000039b037221 */ /* 0x000fe20000010000 */
[----:B------:R-:W-:Y:S01]  /*1a4c0*/  FSEL R155, R158, -INF , !P2 ;  /* 0xff8000009e9b7808 */ /* 0x000fe20005000000 */
[-C--:B------:R-:W-:Y:S01]  /*1a4d0*/  FMUL.FTZ R49, R49, R14.reuse ;  /* 0x0000000e31317220 */ /* 0x080fe20000410000 */
[----:B------:R-:W-:Y:S01]  /*1a4e0*/  F2FP.SATFINITE.E4M3.F32.PACK_AB_MERGE_C R152, R152, R15, R154 ;  /* 0x0000000f9898723e */ /* 0x000fe2000480709a */
[-C--:B------:R-:W-:Y:S01]  /*1a4f0*/  FMUL.FTZ R52, R52, R14.reuse ;  /* 0x0000000e34347220 */ /* 0x080fe20000410000 */
[----:B------:R-:W-:Y:S01]  /*1a500*/  FSEL R15, R156, -INF , !P3 ;  /* 0xff8000009c0f7808 */ /* 0x000fe20005800000 */
[----:B------:R-:W0:Y:S01]  /*1a510*/  MUFU.EX2 R162, R162 ;  /* 0x000000a200a27308 */ /* 0x000e220000000800 */
[----:B------:R-:W-:Y:S01]  /*1a520*/  ISETP.GT.AND P3, PT, R181, RZ, P1 ;  /* 0x000000ffb500720c */ /* 0x000fe20000f64270 */
[----:B---3--:R-:W-:Y:S01]  /*1a530*/  FADD.FTZ R3, R157, R3 ;  /* 0x000000039d037221 */ /* 0x008fe20000010000 */
[----:B------:R-:W-:Y:S01]  /*1a540*/  ISETP.GT.AND P2, PT, R181, 0x19, P1 ;  /* 0x00000019b500780c */ /* 0x000fe20000f44270 */
[-C--:B------:R-:W-:Y:S01]  /*1a550*/  FMUL.FTZ R53, R53, R14.reuse ;  /* 0x0000000e35357220 */ /* 0x080fe20000410000 */
[----:B------:R-:W-:Y:S01]  /*1a560*/  ISETP.LT.OR P3, PT, R180, 0x1, P3 ;  /* 0x00000001b400780c */ /* 0x000fe20001f61670 */
[-C--:B------:R-:W-:Y:S01]  /*1a570*/  FMUL.FTZ R56, R56, R14.reuse ;  /* 0x0000000e38387220 */ /* 0x080fe20000410000 */
[----:B------:R-:W-:Y:S01]  /*1a580*/  ISETP.LT.OR P2, PT, R180, 0x1a, P2 ;  /* 0x0000001ab400780c */ /* 0x000fe20001741670 */
[----:B------:R-:W3:Y:S01]  /*1a590*/  MUFU.EX2 R163, R163 ;  /* 0x000000a300a37308 */ /* 0x000ee20000000800 */
[----:B------:R-:W-:Y:S01]  /*1a5a0*/  FSEL R12, R12, -INF , !P3 ;  /* 0xff8000000c0c7808 */ /* 0x000fe20005800000 */
[----:B----4-:R-:W-:Y:S01]  /*1a5b0*/  FADD.FTZ R3, R160, R3 ;  /* 0x00000003a0037221 */ /* 0x010fe20000010000 */
[----:B------:R-:W-:Y:S01]  /*1a5c0*/  ISETP.GT.AND P3, PT, R181, 0x20, P1 ;  /* 0x00000020b500780c */ /* 0x000fe20000f64270 */
[-C--:B------:R-:W-:Y:S01]  /*1a5d0*/  FMUL.FTZ R57, R57, R14.reuse ;  /* 0x0000000e39397220 */ /* 0x080fe20000410000 */
[----:B------:R-:W-:Y:S01]  /*1a5e0*/  FMNMX.FTZ R154, R12, R9, !PT ;  /* 0x000000090c9a7209 */ /* 0x000fe20007810000 */
[----:B------:R-:W-:Y:S01]  /*1a5f0*/  FMUL.FTZ R60, R60, R14 ;  /* 0x0000000e3c3c7220 */ /* 0x000fe20000410000 */
[----:B------:R-:W-:Y:S01]  /*1a600*/  ISETP.LT.OR P3, PT, R180, 0x21, P3 ;  /* 0x00000021b400780c */ /* 0x000fe20001f61670 */
[----:B------:R-:W4:Y:S01]  /*1a610*/  MUFU.EX2 R165, R165 ;  /* 0x000000a500a57308 */ /* 0x000f220000000800 */
[----:B------:R-:W-:Y:S01]  /*1a620*/  FMNMX.FTZ R154, R13, R154, !PT ;  /* 0x0000009a0d9a7209 */ /* 0x000fe20007810000 */
[----:B0-----:R-:W-:Y:S01]  /*1a630*/  FADD.FTZ R3, R162, R3 ;  /* 0x00000003a2037221 */ /* 0x001fe20000010000 */
[----:B------:R-:W-:Y:S01]  /*1a640*/  FSEL R159, R159, -INF , !P2 ;  /* 0xff8000009f9f7808 */ /* 0x000fe20005000000 */
[----:B------:R-:W-:Y:S01]  /*1a650*/  FMUL.FTZ R61, R61, R14 ;  /* 0x0000000e3d3d7220 */ /* 0x000fe20000410000 */
[----:B------:R-:W-:Y:S01]  /*1a660*/  FMNMX.FTZ R154, R20, R154, !PT ;  /* 0x0000009a149a7209 */ /* 0x000fe20007810000 */
[----:B------:R-:W-:Y:S01]  /*1a670*/  FMUL.FTZ R64, R64, R14 ;  /* 0x0000000e40407220 */ /* 0x000fe20000410000 */
[----:B------:R-:W-:Y:S01]  /*1a680*/  ISETP.GT.AND P2, PT, R181, 0x21, P1 ;  /* 0x00000021b500780c */ /* 0x000fe20000f44270 */
[----:B------:R-:W0:Y:S01]  /*1a690*/  MUFU.EX2 R168, R168 ;  /* 0x000000a800a87308 */ /* 0x000e220000000800 */
[----:B------:R-:W-:Y:S01]  /*1a6a0*/  FMNMX.FTZ R154, R21, R154, !PT ;  /* 0x0000009a159a7209 */ /* 0x000fe20007810000 */
[----:B---3--:R-:W-:Y:S01]  /*1a6b0*/  FADD.FTZ R3, R163, R3 ;  /* 0x00000003a3037221 */ /* 0x008fe20000010000 */
[----:B------:R-:W-:Y:S01]  /*1a6c0*/  FSEL R161, R161, -INF , !P3 ;  /* 0xff800000a1a17808 */ /* 0x000fe20005800000 */
[----:B------:R-:W-:Y:S01]  /*1a6d0*/  FMUL.FTZ R65, R65, R14 ;  /* 0x0000000e41417220 */ /* 0x000fe20000410000 */
[----:B------:R-:W-:Y:S01]  /*1a6e0*/  FMNMX.FTZ R154, R153, R154, !PT ;  /* 0x0000009a999a7209 */ /* 0x000fe20007810000 */
[----:B------:R-:W-:Y:S01]  /*1a6f0*/  FMUL.FTZ R68, R68, R14 ;  /* 0x0000000e44447220 */ /* 0x000fe20000410000 */
[----:B------:R-:W-:Y:S01]  /*1a700*/  ISETP.GT.AND P3, PT, R181, 0x28, P1 ;  /* 0x00000028b500780c */ /* 0x000fe20000f64270 */
[----:B------:R-:W3:Y:S01]  /*1a710*/  MUFU.EX2 R170, R170 ;  /* 0x000000aa00aa7308 */ /* 0x000ee20000000800 */
[----:B------:R-:W-:Y:S01]  /*1a720*/  FMNMX.FTZ R154, R15, R154, !PT ;  /* 0x0000009a0f9a7209 */ /* 0x000fe20007810000 */
[----:B----4-:R-:W-:Y:S01]  /*1a730*/  FADD.FTZ R3, R165, R3 ;  /* 0x00000003a5037221 */ /* 0x010fe20000010000 */
[----:B------:R-:W-:Y:S01]  /*1a740*/  ISETP.LT.OR P2, PT, R180, 0x22, P2 ;  /* 0x00000022b400780c */ /* 0x000fe20001741670 */
[----:B------:R-:W-:Y:S01]  /*1a750*/  FMUL.FTZ R69, R69, R14 ;  /* 0x0000000e45457220 */ /* 0x000fe20000410000 */
[----:B------:R-:W-:Y:S01]  /*1a760*/  FMNMX.FTZ R154, R155, R154, !PT ;  /* 0x0000009a9b9a7209 */ /* 0x000fe20007810000 */
[----:B------:R-:W-:Y:S01]  /*1a770*/  FMUL.FTZ R72, R72, R14 ;  /* 0x0000000e48487220 */ /* 0x000fe20000410000 */
[----:B------:R-:W-:Y:S01]  /*1a780*/  ISETP.LT.OR P3, PT, R180, 0x29, P3 ;  /* 0x00000029b400780c */ /* 0x000fe20001f61670 */
[----:B------:R-:W4:Y:S01]  /*1a790*/  MUFU.EX2 R171, R171 ;  /* 0x000000ab00ab7308 */ /* 0x000f220000000800 */
[----:B------:R-:W-:Y:S01]  /*1a7a0*/  FMNMX.FTZ R154, R159, R154, !PT ;  /* 0x0000009a9f9a7209 */ /* 0x000fe20007810000 */
[----:B0-----:R-:W-:Y:S01]  /*1a7b0*/  FADD.FTZ R3, R168, R3 ;  /* 0x00000003a8037221 */ /* 0x001fe20000010000 */
[----:B------:R-:W-:Y:S01]  /*1a7c0*/  FSEL R164, R164, -INF , !P2 ;  /* 0xff800000a4a47808 */ /* 0x000fe20005000000 */
[-C--:B------:R-:W-:Y:S01]  /*1a7d0*/  FMUL.FTZ R73, R73, R14.reuse ;  /* 0x0000000e49497220 */ /* 0x080fe20000410000 */
[----:B------:R-:W-:Y:S01]  /*1a7e0*/  ISETP.GT.AND P2, PT, R181, 0x29, P1 ;  /* 0x00000029b500780c */ /* 0x000fe20000f44270 */
[----:B------:R-:W-:Y:S01]  /*1a7f0*/  FMUL.FTZ R76, R76, R14 ;  /* 0x0000000e4c4c7220 */ /* 0x000fe20000410000 */
[----:B------:R-:W-:Y:S01]  /*1a800*/  FMNMX.FTZ R154, R161, R154, !PT ;  /* 0x0000009aa19a7209 */ /* 0x000fe20007810000 */
[----:B------:R-:W0:Y:S01]  /*1a810*/  MUFU.EX2 R173, R173 ;  /* 0x000000ad00ad7308 */ /* 0x000e220000000800 */
[----:B------:R-:W-:Y:S01]  /*1a820*/  FSEL R166, R166, -INF , !P3 ;  /* 0xff800000a6a67808 */ /* 0x000fe20005800000 */
[----:B---3--:R-:W-:Y:S01]  /*1a830*/  FADD.FTZ R3, R170, R3 ;  /* 0x00000003aa037221 */ /* 0x008fe20000010000 */
[----:B------:R-:W-:Y:S01]  /*1a840*/  ISETP.GT.AND P3, PT, R181, 0x30, P1 ;  /* 0x00000030b500780c */ /* 0x000fe20000f64270 */
[-C--:B------:R-:W-:Y:S01]  /*1a850*/  FMUL.FTZ R77, R77, R14.reuse ;  /* 0x0000000e4d4d7220 */ /* 0x080fe20000410000 */
[----:B------:R-:W-:Y:S01]  /*1a860*/  ISETP.LT.OR P2, PT, R180, 0x2a, P2 ;  /* 0x0000002ab400780c */ /* 0x000fe20001741670 */
[----:B------:R-:W-:Y:S01]  /*1a870*/  FMUL.FTZ R80, R80, R14 ;  /* 0x0000000e50507220 */ /* 0x000fe20000410000 */
[----:B------:R-:W-:Y:S01]  /*1a880*/  FMNMX.FTZ R154, R164, R154, !PT ;  /* 0x0000009aa49a7209 */ /* 0x000fe20007810000 */
[----:B------:R-:W3:Y:S01]  /*1a890*/  MUFU.EX2 R176, R176 ;  /* 0x000000b000b07308 */ /* 0x000ee20000000800 */
[----:B------:R-:W-:Y:S01]  /*1a8a0*/  ISETP.LT.OR P3, PT, R180, 0x31, P3 ;  /* 0x00000031b400780c */ /* 0x000fe20001f61670 */
[----:B----4-:R-:W-:Y:S01]  /*1a8b0*/  FADD.FTZ R3, R171, R3 ;  /* 0x00000003ab037221 */ /* 0x010fe20000010000 */
[----:B------:R-:W-:Y:S01]  /*1a8c0*/  FSEL R167, R167, -INF , !P2 ;  /* 0xff800000a7a77808 */ /* 0x000fe20005000000 */
[-C--:B------:R-:W-:Y:S01]  /*1a8d0*/  FMUL.FTZ R81, R81, R14.reuse ;  /* 0x0000000e51517220 */ /* 0x080fe20000410000 */
[----:B------:R-:W-:Y:S01]  /*1a8e0*/  ISETP.GT.AND P2, PT, R181, 0x31, P1 ;  /* 0x00000031b500780c */ /* 0x000fe20000f44270 */
[----:B------:R-:W-:Y:S01]  /*1a8f0*/  FMUL.FTZ R84, R84, R14 ;  /* 0x0000000e54547220 */ /* 0x000fe20000410000 */
[----:B------:R-:W-:Y:S01]  /*1a900*/  FMNMX.FTZ R154, R166, R154, !PT ;  /* 0x0000009aa69a7209 */ /* 0x000fe20007810000 */
[----:B------:R-:W4:Y:S01]  /*1a910*/  MUFU.EX2 R178, R178 ;  /* 0x000000b200b27308 */ /* 0x000f220000000800 */
[----:B------:R-:W-:Y:S01]  /*1a920*/  FSEL R169, R169, -INF , !P3 ;  /* 0xff800000a9a97808 */ /* 0x000fe20005800000 */
[----:B0-----:R-:W-:Y:S01]  /*1a930*/  FADD.FTZ R3, R173, R3 ;  /* 0x00000003ad037221 */ /* 0x001fe20000010000 */
[----:B------:R-:W-:Y:S01]  /*1a940*/  ISETP.GT.AND P3, PT, R181, 0x38, P1 ;  /* 0x00000038b500780c */ /* 0x000fe20000f64270 */
[-C--:B------:R-:W-:Y:S01]  /*1a950*/  FMUL.FTZ R85, R85, R14.reuse ;  /* 0x0000000e55557220 */ /* 0x080fe20000410000 */
[----:B------:R-:W-:Y:S01]  /*1a960*/  ISETP.LT.OR P2, PT, R180, 0x32, P2 ;  /* 0x00000032b400780c */ /* 0x000fe20001741670 */
[----:B------:R-:W-:Y:S01]  /*1a970*/  FMUL.FTZ R88, R88, R14 ;  /* 0x0000000e58587220 */ /* 0x000fe20000410000 */
[----:B------:R-:W-:Y:S01]  /*1a980*/  FMNMX.FTZ R154, R167, R154, !PT ;  /* 0x0000009aa79a7209 */ /* 0x000fe20007810000 */
[-C--:B------:R-:W-:Y:S01]  /*1a990*/  FMUL.FTZ R89, R89, R14.reuse ;  /* 0x0000000e59597220 */ /* 0x080fe20000410000 */
[----:B------:R-:W-:Y:S01]  /*1a9a0*/  ISETP.GT.AND P1, PT, R181, 0x39, P1 ;  /* 0x00000039b500780c */ /* 0x000fe20000f24270 */
[----:B---3--:R-:W-:Y:S01]  /*1a9b0*/  FADD.FTZ R3, R176, R3 ;  /* 0x00000003b0037221 */ /* 0x008fe20000010000 */
[----:B------:R-:W-:Y:S01]  /*1a9c0*/  ISETP.LT.OR P3, PT, R180, 0x39, P3 ;  /* 0x00000039b400780c */ /* 0x000fe20001f61670 */
[-C--:B------:R-:W-:Y:S01]  /*1a9d0*/  FMUL.FTZ R92, R92, R14.reuse ;  /* 0x0000000e5c5c7220 */ /* 0x080fe20000410000 */
[----:B------:R-:W-:Y:S01]  /*1a9e0*/  FSEL R172, R172, -INF , !P2 ;  /* 0xff800000acac7808 */ /* 0x000fe20005000000 */
[----:B------:R-:W-:Y:S01]  /*1a9f0*/  FMUL.FTZ R93, R93, R14 ;  /* 0x0000000e5d5d7220 */ /* 0x000fe20000410000 */
[----:B------:R-:W-:Y:S01]  /*1aa00*/  FMNMX.FTZ R154, R169, R154, !PT ;  /* 0x0000009aa99a7209 */ /* 0x000fe20007810000 */
[-C--:B------:R-:W-:Y:S01]  /*1aa10*/  FMUL.FTZ R96, R96, R14.reuse ;  /* 0x0000000e60607220 */ /* 0x080fe20000410000 */
[----:B------:R-:W-:Y:S01]  /*1aa20*/  ISETP.LT.OR P1, PT, R180, 0x3a, P1 ;  /* 0x0000003ab400780c */ /* 0x000fe20000f21670 */
[----:B----4-:R-:W-:Y:S01]  /*1aa30*/  FADD.FTZ R3, R178, R3 ;  /* 0x00000003b2037221 */ /* 0x010fe20000010000 */
[----:B------:R-:W-:Y:S01]  /*1aa40*/  FSEL R174, R174, -INF , !P3 ;  /* 0xff800000aeae7808 */ /* 0x000fe20005800000 */
[----:B------:R-:W-:Y:S01]  /*1aa50*/  FMUL.FTZ R97, R97, R14 ;  /* 0x0000000e61617220 */ /* 0x000fe20000410000 */
[----:B------:R-:W-:Y:S01]  /*1aa60*/  FMNMX.FTZ R154, R172, R154, !PT ;  /* 0x0000009aac9a7209 */ /* 0x000fe20007810000 */
[-C--:B------:R-:W-:Y:S01]  /*1aa70*/  FMUL.FTZ R100, R100, R14.reuse ;  /* 0x0000000e64647220 */ /* 0x080fe20000410000 */
[----:B------:R-:W-:Y:S01]  /*1aa80*/  FSEL R175, R175, -INF , !P1 ;  /* 0xff800000afaf7808 */ /* 0x000fe20004800000 */
[----:B------:R-:W-:Y:S01]  /*1aa90*/  FMUL.FTZ R101, R101, R14 ;  /* 0x0000000e65657220 */ /* 0x000fe20000410000 */
[----:B------:R-:W-:Y:S01]  /*1aaa0*/  FMNMX.FTZ R154, R174, R154, !PT ;  /* 0x0000009aae9a7209 */ /* 0x000fe20007810000 */
[----:B------:R-:W-:Y:S01]  /*1aab0*/  FMUL.FTZ R104, R104, R14 ;  /* 0x0000000e68687220 */ /* 0x000fe20000410000 */
[----:B------:R-:W-:Y:S01]  /*1aac0*/  F2FP.SATFINITE.E4M3.F32.PACK_AB_MERGE_C R162, R163, R162, RZ ;  /* 0x000000a2a3a2723e */ /* 0x000fe200048070ff */
[----:B------:R-:W-:Y:S01]  /*1aad0*/  FMUL.FTZ R105, R105, R14 ;  /* 0x0000000e69697220 */ /* 0x000fe20000410000 */
[----:B------:R-:W-:Y:S01]  /*1aae0*/  FMNMX.FTZ R154, R175, R154, !PT ;  /* 0x0000009aaf9a7209 */ /* 0x000fe20007810000 */
[-C--:B------:R-:W-:Y:S01]  /*1aaf0*/  FMUL.FTZ R108, R108, R14.reuse ;  /* 0x0000000e6c6c7220 */ /* 0x080fe20000410000 */
[-C--:B------:R-:W-:Y:S01]  /*1ab00*/  FMUL.FTZ R109, R109, R14.reuse ;  /* 0x0000000e6d6d7220 */ /* 0x080fe20000410000 */
[-C--:B------:R-:W-:Y:S01]  /*1ab10*/  FMUL.FTZ R112, R112, R14.reuse ;  /* 0x0000000e70707220 */ /* 0x080fe20000410000 */
[-C--:B------:R-:W-:Y:S01]  /*1ab20*/  FMUL.FTZ R113, R113, R14.reuse ;  /* 0x0000000e71717220 */ /* 0x080fe20000410000 */
[----:B------:R-:W0:Y:S01]  /*1ab30*/  SHFL.BFLY PT, R156, R154, 0x2, 0x1f ;  /* 0x0c401f009a9c7f89 */ /* 0x000e2200000e0000 */
        /* <DEDUP_REMOVED lines=18> */
[----:B0-----:R-:W-:-:S02]  /*1ac60*/  FMNMX.FTZ R177, R154, R156, !PT ;  /* 0x0000009c9ab17209 */ /* 0x001fc40007810000 */
[----:B------:R0:W3:Y:S01]  /*1ac70*/  MUFU.EX2 R154, R7 ;  /* 0x00000007009a7308 */ /* 0x0000e20000000800 */
[----:B------:R-:W-:-:S04]  /*1ac80*/  F2FP.SATFINITE.E4M3.F32.PACK_AB_MERGE_C R156, R171, R170, RZ ;  /* 0x000000aaab9c723e */ /* 0x000fc800048070ff */
[----:B------:R-:W-:Y:S01]  /*1ac90*/  F2FP.SATFINITE.E4M3.F32.PACK_AB_MERGE_C R156, R168, R165, R156 ;  /* 0x000000a5a89c723e */ /* 0x000fe2000480709c */
[----:B0-----:R-:W0:Y:S01]  /*1aca0*/  SHFL.BFLY PT, R7, R177, 0x1, 0x1f ;  /* 0x0c201f00b1077f89 */ /* 0x001e2200000e0000 */
[----:B---3--:R-:W-:-:S01]  /*1acb0*/  FADD.FTZ R3, R154, R3 ;  /* 0x000000039a037221 */ /* 0x008fc20000010000 */
[----:B------:R-:W-:Y:S02]  /*1acc0*/  F2FP.SATFINITE.E4M3.F32.PACK_AB_MERGE_C R158, R154, R178, RZ ;  /* 0x000000b29a9e723e */ /* 0x000fe400048070ff */
[----:B------:R-:W-:Y:S01]  /*1acd0*/  F2FP.SATFINITE.E4M3.F32.PACK_AB_MERGE_C R154, R160, R157, R162 ;  /* 0x0000009da09a723e */ /* 0x000fe200048070a2 */
[----:B------:R-:W-:Y:S01]  /*1ace0*/  IMAD.U32 R160, RZ, RZ, UR38 ;  /* 0x00000026ffa07e24 */ /* 0x000fe2000f8e00ff */
[----:B------:R-:W-:Y:S02]  /*1acf0*/  F2FP.SATFINITE.E4M3.F32.PACK_AB_MERGE_C R158, R176, R173, R158 ;  /* 0x000000adb09e723e */ /* 0x000fe4000480709e */
[----:B0-----:R-:W-:-:S04]  /*1ad00*/  FMNMX.FTZ R7, R177, R7, !PT ;  /* 0x00000007b1077209 */ /* 0x001fc80007810000 */
[C---:B------:R-:W-:Y:S01]  /*1ad10*/  FSETP.NEU.FTZ.AND P1, PT, R7.reuse, -INF , PT ;  /* 0xff8000000700780b */ /* 0x040fe20003f3d000 */
[----:B------:R-:W-:-:S03]  /*1ad20*/  FFMA.FTZ R160, R7, R160, -8 ;  /* 0xc100000007a07423 */ /* 0x000fc600000100a0 */
[----:B------:R-:W-:Y:S02]  /*1ad30*/  FSEL R168, R7, RZ, P1 ;  /* 0x000000ff07a87208 */ /* 0x000fe40000800000 */
[----:B------:R-:W-:-:S03]  /*1ad40*/  FSEL R160, R160, RZ, P1 ;  /* 0x000000ffa0a07208 */ /* 0x000fc60000800000 */
[----:B------:R-:W-:Y:S02]  /*1ad50*/  FADD.FTZ R168, -R168, R9 ;  /* 0x00000009a8a87221 */ /* 0x000fe40000010100 */
[----:B------:R-:W-:-:S01]  /*1ad60*/  FFMA.FTZ R157, R12, UR38, -R160 ;  /* 0x000000260c9d7c23 */ /* 0x000fc200080108a0 */
[--C-:B------:R-:W-:Y:S01]  /*1ad70*/  FFMA.FTZ R12, R13, UR38, -R160.reuse ;  /* 0x000000260d0c7c23 */ /* 0x100fe200080108a0 */
[----:B------:R-:W-:Y:S01]  /*1ad80*/  FMUL.FTZ R168, R168, UR38 ;  /* 0x00000026a8a87c20 */ /* 0x000fe20008410000 */
        /* <DEDUP_REMOVED lines=12> */
[----:B------:R-:W-:-:S07]  /*1ae50*/  FFMA.FTZ R172, R172, UR38, -R160 ;  /* 0x00000026acac7c23 */ /* 0x000fce00080108a0 */
        /* <DEDUP_REMOVED lines=59> */
[--C-:B------:R-:W-:Y:S01]  /*1b210*/  FFMA.FTZ R155, R174, UR38, -R160.reuse ;  /* 0x00000026ae9b7c23 */ /* 0x100fe200080108a0 */
[----:B------:R-:W-:-:S01]  /*1b220*/  FFMA.FTZ R160, R175, UR38, -R160 ;  /* 0x00000026afa07c23 */ /* 0x000fc200080108a0 */
[----:B------:R-:W-:Y:S01]  /*1b230*/  F2FP.SATFINITE.E4M3.F32.PACK_AB_MERGE_C R9, R170, R9, RZ ;  /* 0x00000009aa09723e */ /* 0x000fe200048070ff */
        /* <DEDUP_REMOVED lines=31> */
[----:B------:R-:W-:-:S04]  /*1b430*/  FMUL.FTZ R151, R151, R168 ;  /* 0x000000a897977220 */ /* 0x000fc80000410000 */
[----:B------:R-:W4:Y:S01]  /*1b440*/  MUFU.EX2 R155, R155 ;  /* 0x0000009b009b7308 */ /* 0x000f220000000800 */
[----:B0-----:R-:W-:-:S07]  /*1b450*/  FADD.FTZ R161, R159, R174 ;  /* 0x000000ae9fa17221 */ /* 0x001fce0000010000 */
[----:B------:R-:W0:Y:S01]  /*1b460*/  MUFU.EX2 R160, R160 ;  /* 0x000000a000a07308 */ /* 0x000e220000000800 */
[----:B---3--:R-:W-:-:S01]  /*1b470*/  FADD.FTZ R162, R166, R161 ;  /* 0x000000a1a6a27221 */ /* 0x008fc20000010000 */
[----:B------:R-:W-:-:S03]  /*1b480*/  F2FP.SATFINITE.E4M3.F32.PACK_AB_MERGE_C R161, R153, R0, RZ ;  /* 0x0000000099a1723e */ /* 0x000fc600048070ff */
[----:B----4-:R-:W-:Y:S01]  /*1b490*/  FADD.FTZ R153, R155, R162 ;  /* 0x000000a29b997221 */ /* 0x010fe20000010000 */
[----:B0-----:R-:W-:-:S03]  /*1b4a0*/  F2FP.SATFINITE.E4M3.F32.PACK_AB_MERGE_C R162, R160, R155, RZ ;  /* 0x0000009ba0a2723e */ /* 0x001fc600048070ff */
[----:B------:R-:W-:Y:S01]  /*1b4b0*/  FADD.FTZ R0, R160, R153 ;  /* 0x00000099a0007221 */ /* 0x000fe20000010000 */
[----:B------:R-:W-:Y:S02]  /*1b4c0*/  F2FP.SATFINITE.E4M3.F32.PACK_AB_MERGE_C R153, R12, R157, R13 ;  /* 0x0000009d0c99723e */ /* 0x000fe4000480700d */
[----:B------:R-:W-:Y:S02]  /*1b4d0*/  F2FP.SATFINITE.E4M3.F32.PACK_AB_MERGE_C R155, R15, R20, R9 ;  /* 0x000000140f9b723e */ /* 0x000fe40004807009 */
[----:B------:R-:W-:Y:S02]  /*1b4e0*/  F2FP.SATFINITE.E4M3.F32.PACK_AB_MERGE_C R157, R164, R21, R161 ;  /* 0x00000015a49d723e */ /* 0x000fe400048070a1 */
[----:B------:R-:W-:Y:S01]  /*1b4f0*/  F2FP.SATFINITE.E4M3.F32.PACK_AB_MERGE_C R159, R166, R159, R162 ;  /* 0x0000009fa69f723e */ /* 0x000fe200048070a2 */
[----:B------:R-:W-:Y:S06]  /*1b500*/  @!P0 BRA `(.L_x_1929) ;  /* 0x0000000000048947 */ /* 0x000fec0003800000 */
[----:B------:R-:W-:Y:S01]  /*1b510*/  BPT.TRAP 0x1 ;  /* 0x000000040000795c */ /* 0x000fe20000300000 */
.L_x_1929:
[----:B------:R0:W3:Y:S01]  /*1b520*/  SYNCS.PHASECHK.TRANS64.TRYWAIT P1, [R11+URZ+0x28450], R10 ;  /* 0x0284500a0b0075a7 */ /* 0x0000e2000802017f */
[----:B------:R-:W-:Y:S05]  /*1b530*/  @!P0 BRA `(.L_x_1930) ;  /* 0x0000000000048947 */ /* 0x000fea0003800000 */
[----:B------:R-:W-:Y:S01]  /*1b540*/  BPT.TRAP 0x1 ;  /* 0x000000040000795c */ /* 0x000fe20000300000 */
.L_x_1930:
[----:B------:R-:W-:Y:S01]  /*1b550*/  BSSY B0, `(.L_x_1931) ;  /* 0x0000006000007945 */ /* 0x000fe20003800000 */
[----:B------:R-:W-:Y:S01]  /*1b560*/  LEA R8, R8, UR43, 0xa ;  /* 0x0000002b08087c11 */ /* 0x000fe2000f8e50ff */
[----:B------:R-:W-:Y:S02]  /*1b570*/  IMAD.MOV.U32 R9, RZ, RZ, -0x7fffffe0 ;  /* 0x80000020ff097424 */ /* 0x000fe400078e00ff */
[----:B---3--:R-:W-:Y:S05]  /*1b580*/  @P1 BRA `(.L_x_1932) ;  /* 0x0000000000081947 */ /* 0x008fea0003800000 */
[----:B------:R-:W3:Y:S02]  /*1b590*/  SYNCS.PHASECHK.TRANS64.TRYWAIT P1, [R11+URZ+0x28450], R10 ;  /* 0x0284500a0b0075a7 */ /* 0x000ee4000802017f */
[----:B---3--:R-:W-:Y:S05]  /*1b5a0*/  @!P1 BRA `(.L_x_1933) ;  /* 0x000000dc00b09947 */ /* 0x008fea0003800000 */
.L_x_1932:
[----:B------:R-:W-:Y:S05]  /*1b5b0*/  BSYNC B0 ;  /* 0x0000000000007941 */ /* 0x000fea0003800000 */
.L_x_1931:
        /* <DEDUP_REMOVED lines=20> */
.L_x_1934:
[----:B------:R-:W-:Y:S01]  /*1b700*/  ISETP.GT.AND P1, PT, R5, R208, PT ;  /* 0x000000d00500720c */ /* 0x000fe20003f24270 */
        /* <DEDUP_REMOVED lines=8> */
.L_x_1915:
[----:B------:R-:W-:Y:S05]  /*1b790*/  WARPSYNC.ALL ;  /* 0x0000000000007948 */ /* 0x000fea0003800000 */
[----:B------:R-:W-:Y:S01]  /*1b7a0*/  ULDC.64 UR4, c[0x0][0x9a0] ;  /* 0x0002680000047ab9 */ /* 0x000fe20000000a00 */
[----:B------:R2:W-:Y:S08]  /*1b7b0*/  BAR.ARV R4, 0x100 ;  /* 0x000400040000751d */ /* 0x0005f00000002000 */
[----:B------:R-:W-:Y:S06]  /*1b7c0*/  BAR.ARV 0x8, 0x180 ;  /* 0x0206000000007b1d */ /* 0x000fec0000002000 */
[----:B------:R-:W-:-:S04]  /*1b7d0*/  ISETP.NE.U32.AND P0, PT, RZ, UR4, PT ;  /* 0x00000004ff007c0c */ /* 0x000fc8000bf05070 */
[----:B------:R-:W-:-:S13]  /*1b7e0*/  ISETP.NE.AND.EX P0, PT, RZ, UR5, PT, P0 ;  /* 0x00000005ff007c0c */ /* 0x000fda000bf05300 */
[----:B-1----:R-:W1:Y:S01]  /*1b7f0*/  @P0 LDC.64 R10, c[0x0][0x9c8] ;  /* 0x00027200ff0a0b82 */ /* 0x002e620000000a00 */
[----:B------:R-:W-:Y:S02]  /*1b800*/  @P0 SHF.R.S32.HI R5, RZ, 0x1f, R23 ;  /* 0x0000001fff050819 */ /* 0x000fe40000011417 */
[----:B------:R-:W-:-:S05]  /*1b810*/  @P0 SHF.R.S32.HI R13, RZ, 0x1f, R22 ;  /* 0x0000001fff0d0819 */ /* 0x000fca0000011416 */
[----:B------:R-:W3:Y:S01]  /*1b820*/  @P0 LDC.64 R8, c[0x0][0x9d0] ;  /* 0x00027400ff080b82 */ /* 0x000ee20000000a00 */
[----:B-1----:R-:W-:-:S04]  /*1b830*/  @P0 IMAD R2, R5, R10, RZ ;  /* 0x0000000a05020224 */ /* 0x002fc800078e02ff */
[C---:B------:R-:W-:Y:S02]  /*1b840*/  @P0 IMAD R5, R23.reuse, R11, R2 ;  /* 0x0000000b17050224 */ /* 0x040fe400078e0202 */
[----:B------:R-:W-:-:S04]  /*1b850*/  @P0 IMAD.WIDE.U32 R10, R23, R10, RZ ;  /* 0x0000000a170a0225 */ /* 0x000fc800078e00ff */
[-C--:B---3--:R-:W-:Y:S02]  /*1b860*/  @P0 IMAD R2, R13, R8.reuse, RZ ;  /* 0x000000080d020224 */ /* 0x088fe400078e02ff */
[----:B------:R-:W-:Y:S02]  /*1b870*/  @P0 IMAD.IADD R11, R11, 0x1, R5 ;  /* 0x000000010b0b0824 */ /* 0x000fe400078e0205 */
[C---:B------:R-:W-:Y:S02]  /*1b880*/  @P0 IMAD R5, R22.reuse, R9, R2 ;  /* 0x0000000916050224 */ /* 0x040fe400078e0202 */
[----:B------:R-:W-:-:S04]  /*1b890*/  @P0 IMAD.WIDE.U32 R8, R22, R8, R10 ;  /* 0x0000000816080225 */ /* 0x000fc800078e000a */
[----:B------:R-:W-:Y:S01]  /*1b8a0*/  @P0 IMAD.IADD R9, R9, 0x1, R5 ;  /* 0x0000000109090824 */ /* 0x000fe200078e0205 */
[C---:B------:R-:W-:Y:S02]  /*1b8b0*/  @P0 LEA R10, P1, R8.reuse, UR4, 0x2 ;  /* 0x00000004080a0c11 */ /* 0x040fe4000f8210ff */
[----:B------:R-:W-:Y:S02]  /*1b8c0*/  MOV R5, 0x3f800000 ;  /* 0x3f80000000057802 */ /* 0x000fe40000000f00 */
[----:B------:R-:W-:-:S05]  /*1b8d0*/  @P0 LEA.HI.X R11, R8, UR5, R9, 0x2, P1 ;  /* 0x00000005080b0c11 */ /* 0x000fca00088f1409 */
[----:B------:R1:W3:Y:S01]  /*1b8e0*/  @P0 LDG.E R5, desc[UR36][R10.64] ;  /* 0x000000240a050981 */ /* 0x0002e2000c1e1900 */
[----:B--2---:R-:W-:Y:S02]  /*1b8f0*/  IMAD.MOV.U32 R4, RZ, RZ, RZ ;  /* 0x000000ffff047224 */ /* 0x004fe400078e00ff */
[----:B------:R-:W-:Y:S01]  /*1b900*/  VIADD R185, R185, 0x1 ;  /* 0x00000001b9b97836 */ /* 0x000fe20000000000 */
[----:B------:R-:W2:Y:S01]  /*1b910*/  SHFL.BFLY PT, R2, R3, 0x2, 0x1f ;  /* 0x0c401f0003027f89 */ /* 0x000ea200000e0000 */
[----:B------:R-:W-:Y:S02]  /*1b920*/  IMAD.U32 R15, RZ, RZ, UR38 ;  /* 0x00000026ff0f7e24 */ /* 0x000fe4000f8e00ff */
[----:B------:R-:W-:Y:S01]  /*1b930*/  VIADD R217, R217, 0x1 ;  /* 0x00000001d9d97836 */ /* 0x000fe20000000000 */
[----:B------:R-:W4:Y:S01]  /*1b940*/  SHFL.BFLY PT, R9, R0, 0x2, 0x1f ;  /* 0x0c401f0000097f89 */ /* 0x000f2200000e0000 */
[----:B------:R-:W-:Y:S01]  /*1b950*/  ISETP.NE.AND P3, PT, R185, 0x2, PT ;  /* 0x00000002b900780c */ /* 0x000fe20003f65270 */
[----:B-1----:R-:W-:-:S03]  /*1b960*/  IMAD.MOV.U32 R10, RZ, RZ, RZ ;  /* 0x000000ffff0a7224 */ /* 0x002fc600078e00ff */
[----:B------:R-:W-:Y:S01]  /*1b970*/  SEL R185, R185, RZ, P3 ;  /* 0x000000ffb9b97207 */ /* 0x000fe20001800000 */
[----:B--2---:R-:W-:Y:S01]  /*1b980*/  FADD.FTZ R2, R2, R3 ;  /* 0x0000000302027221 */ /* 0x004fe20000010000 */
[----:B----4-:R-:W-:Y:S01]  /*1b990*/  FADD.FTZ R8, R9, R0 ;  /* 0x0000000009087221 */ /* 0x010fe20000010000 */
[----:B------:R-:W-:-:S03]  /*1b9a0*/  IMAD.MOV.U32 R0, RZ, RZ, -0x800000 ;  /* 0xff800000ff007424 */ /* 0x000fc600078e00ff */
[----:B------:R-:W1:Y:S04]  /*1b9b0*/  SHFL.BFLY PT, R9, R2, 0x1, 0x1f ;  /* 0x0c201f0002097f89 */ /* 0x000e6800000e0000 */
[----:B------:R-:W0:Y:S01]  /*1b9c0*/  SHFL.BFLY PT, R13, R8, 0x1, 0x1f ;  /* 0x0c201f00080d7f89 */ /* 0x000e2200000e0000 */
[----:B-1----:R-:W-:Y:S01]  /*1b9d0*/  FADD.FTZ R9, R2, R9 ;  /* 0x0000000902097221 */ /* 0x002fe20000010000 */
[----:B------:R-:W-:-:S03]  /*1b9e0*/  MOV R2, 0xff800000 ;  /* 0xff80000000027802 */ /* 0x000fc60000000f00 */
[C---:B------:R-:W-:Y:S01]  /*1b9f0*/  FMUL.FTZ R14, R9.reuse, 0.00390625 ;  /* 0x3b800000090e7820 */ /* 0x040fe20000410000 */
[----:B------:R-:W-:Y:S01]  /*1ba00*/  FSETP.NE.FTZ.AND P0, PT, R9, RZ, PT ;  /* 0x000000ff0900720b */ /* 0x000fe20003f15000 */
[----:B0-----:R-:W-:Y:S01]  /*1ba10*/  FADD.FTZ R12, R8, R13 ;  /* 0x0000000d080c7221 */ /* 0x001fe20000010000 */
[----:B------:R-:W-:Y:S01]  /*1ba20*/  IMAD.U32 R8, RZ, RZ, UR38 ;  /* 0x00000026ff087e24 */ /* 0x000fe2000f8e00ff */
[----:B------:R-:W-:Y:S02]  /*1ba30*/  SEL R13, RZ, 0x1, P3 ;  /* 0x00000001ff0d7807 */ /* 0x000fe40001800000 */
[----:B------:R-:W-:Y:S01]  /*1ba40*/  FSETP.NE.FTZ.AND P1, PT, R14, RZ, PT ;  /* 0x000000ff0e00720b */ /* 0x000fe20003f35000 */
[----:B------:R-:W-:Y:S01]  /*1ba50*/  FMUL.FTZ R11, R12, 0.00390625 ;  /* 0x3b8000000c0b7820 */ /* 0x000fe20000410000 */
[----:B------:R-:W-:-:S04]  /*1ba60*/  LOP3.LUT R188, R188, R13, RZ, 0x3c, !PT ;  /* 0x0000000dbcbc7212 */ /* 0x000fc800078e3cff */
[----:B------:R-:W-:Y:S02]  /*1ba70*/  FSETP.NE.FTZ.AND P2, PT, R11, RZ, PT ;  /* 0x000000ff0b00720b */ /* 0x000fe40003f55000 */
[----:B------:R0:W-:Y:S01]  /*1ba80*/  @P0 MUFU.RCP R4, R9 ;  /* 0x0000000900040308 */ /* 0x0001e20000001000 */
[----:B------:R-:W-:-:S07]  /*1ba90*/  FSETP.NE.FTZ.AND P0, PT, R12, RZ, PT ;  /* 0x000000ff0c00720b */ /* 0x000fce0003f15000 */
[----:B------:R-:W1:Y:S01]  /*1baa0*/  @P1 MUFU.LG2 R3, R14 ;  /* 0x0000000e00031308 */ /* 0x000e620000000c00 */
[----:B0-----:R-:W-:Y:S02]  /*1bab0*/  @P1 FMUL.FTZ R9, R8, 0.69314718246459960938 ;  /* 0x3f31721808091820 */ /* 0x001fe40000410000 */
[----:B------:R-:W-:-:S05]  /*1bac0*/  @P2 FMUL.FTZ R15, R15, 0.69314718246459960938 ;  /* 0x3f3172180f0f2820 */ /* 0x000fca0000410000 */
[----:B------:R-:W-:Y:S01]  /*1bad0*/  @P0 MUFU.RCP R10, R12 ;  /* 0x0000000c000a0308 */ /* 0x000fe20000001000 */
[----:B------:R-:W-:-:S07]  /*1bae0*/  PLOP3.LUT P0, PT, PT, PT, PT, 0x8, 0x0 ;  /* 0x000000000000781c */ /* 0x000fce0003f0e170 */
[----:B------:R-:W0:Y:S01]  /*1baf0*/  @P2 MUFU.LG2 R11, R11 ;  /* 0x0000000b000b2308 */ /* 0x000e220000000c00 */
[----:B-1----:R-:W-:-:S04]  /*1bb00*/  @P1 FMUL.FTZ R8, R3, 0.69314718246459960938 ;  /* 0x3f31721803081820 */ /* 0x002fc80000410000 */
[----:B------:R-:W-:Y:S01]  /*1bb10*/  @P1 FFMA.FTZ R0, R9, R6, R8 ;  /* 0x0000000609001223 */ /* 0x000fe20000010008 */
[----:B0-----:R-:W-:-:S04]  /*1bb20*/  @P2 FMUL.FTZ R12, R11, 0.69314718246459960938 ;  /* 0x3f3172180b0c2820 */ /* 0x001fc80000410000 */
[----:B------:R-:W-:Y:S01]  /*1bb30*/  @P2 FFMA.FTZ R2, R15, R7, R12 ;  /* 0x000000070f022223 */ /* 0x000fe2000001000c */
[-C--:B---3--:R-:W-:Y:S01]  /*1bb40*/  FMUL.FTZ R3, R4, R5.reuse ;  /* 0x0000000504037220 */ /* 0x088fe20000410000 */
        /* <DEDUP_REMOVED lines=129> */
.L_x_1800:
[----:B------:R-:W-:Y:S05]  /*1c360*/  WARPSYNC.ALL ;  /* 0x0000000000007948 */ /* 0x000fea0003800000 */
[----:B------:R-:W0:Y:S08]  /*1c370*/  S2UR UR39, SR_CgaCtaId ;  /* 0x00000000002779c3 */ /* 0x000e300000008800 */
[----:B------:R-:W-:Y:S06]  /*1c380*/  BAR.SYNC.DEFER_BLOCKING 0x5, 0x180 ;  /* 0x0146000000007b1d */ /* 0x000fec0000010000 */
[----:B------:R-:W-:Y:S01]  /*1c390*/  UMOV UR4, 0x400 ;  /* 0x0000040000047882 */ /* 0x000fe20000000000 */
[----:B------:R-:W-:Y:S01]  /*1c3a0*/  BSSY B0, `(.L_x_1936) ;  /* 0x0000394000007945 */ /* 0x000fe20003800000 */
[----:B0-----:R-:W-:-:S06]  /*1c3b0*/  ULEA UR4, UR39, UR4, 0x18 ;  /* 0x0000000427047291 */ /* 0x001fcc000f8ec03f */
[----:B------:R-:W-:-:S05]  /*1c3c0*/  IMAD.U32 R184, RZ, RZ, UR4 ;  /* 0x00000004ffb87e24 */ /* 0x000fca000f8e00ff */
[----:B------:R0:W1:Y:S01]  /*1c3d0*/  LDS.128 R20, [R184+0x284d0] ;  /* 0x0284d000b8147984 */ /* 0x0000620000000c00 */
[----:B------:R-:W-:Y:S06]  /*1c3e0*/  BAR.ARV 0x4, 0x180 ;  /* 0x0106000000007b1d */ /* 0x000fec0000002000 */
[----:B------:R-:W-:Y:S05]  /*1c3f0*/  @P0 BRA `(.L_x_1937) ;  /* 0x0000002800e00947 */ /* 0x000fea0003800000 */
[----:B------:R-:W2:Y:S01]  /*1c400*/  LDL R140, [R1+0x18] ;  /* 0x00001800018c7983 */ /* 0x000ea20000100800 */
[----:B------:R-:W-:Y:S01]  /*1c410*/  F2FP.BF16.F32.PACK_AB R4, R4, R25 ;  /* 0x000000190404723e */ /* 0x000fe200000010ff */
[----:B------:R-:W-:Y:S01]  /*1c420*/  ULDC.64 UR4, c[0x4][0x128] ;  /* 0x01004a0000047ab9 */ /* 0x000fe20000000a00 */
[----:B------:R-:W-:Y:S01]  /*1c430*/  F2FP.BF16.F32.PACK_AB R25, R13, R56 ;  /* 0x000000380d19723e */ /* 0x000fe200000010ff */
[----:B------:R-:W3:Y:S01]  /*1c440*/  S2R R134, SR_TID.X ;  /* 0x0000000000867919 */ /* 0x000ee20000002100 */
[----:B------:R-:W4:Y:S01]  /*1c450*/  S2R R13, SR_SWINHI ;  /* 0x00000000000d7919 */ /* 0x000f220000002f00 */
[----:B-----5:R-:W-:Y:S02]  /*1c460*/  F2FP.BF16.F32.PACK_AB R39, R31, R116 ;  /* 0x000000741f27723e */ /* 0x020fe400000010ff */
        /* <DEDUP_REMOVED lines=13> */
[----:B---3--:R-:W-:Y:S01]  /*1c540*/  IMAD.SHL.U32 R3, R134, 0x4, RZ ;  /* 0x0000000486037824 */ /* 0x008fe200078e00ff */
[----:B------:R-:W-:-:S02]  /*1c550*/  MOV R76, R184 ;  /* 0x000000b8004c7202 */ /* 0x000fc40000000f00 */
[----:B----4-:R-:W-:Y:S02]  /*1c560*/  MOV R77, R13 ;  /* 0x0000000d004d7202 */ /* 0x010fe40000000f00 */
        /* <DEDUP_REMOVED lines=9> */
[----:B------:R-:W-:Y:S02]  /*1c600*/  LOP3.LUT R3, R3, 0xc, RZ, 0xc0, !PT ;  /* 0x0000000c03037812 */ /* 0x000fe400078ec0ff */
[----:B------:R-:W-:-:S02]  /*1c610*/  F2FP.BF16.F32.PACK_AB R54, R54, R51 ;  /* 0x000000333636723e */ /* 0x000fc400000010ff */
[----:B------:R-:W-:Y:S02]  /*1c620*/  F2FP.BF16.F32.PACK_AB R14, R14, R57 ;  /* 0x000000390e0e723e */ /* 0x000fe400000010ff */
[----:B------:R-:W-:Y:S02]  /*1c630*/  F2FP.BF16.F32.PACK_AB R62, R62, R59 ;  /* 0x0000003b3e3e723e */ /* 0x000fe400000010ff */
[----:B------:R-:W-:Y:S02]  /*1c640*/  F2FP.BF16.F32.PACK_AB R64, R45, R88 ;  /* 0x000000582d40723e */ /* 0x000fe400000010ff */
[----:B------:R-:W-:Y:S02]  /*1c650*/  F2FP.BF16.F32.PACK_AB R136, R93, R136 ;  /* 0x000000885d88723e */ /* 0x000fe400000010ff */
[----:B------:R-:W-:Y:S02]  /*1c660*/  IADD3 R26, P0, R3, UR4, RZ ;  /* 0x00000004031a7c10 */ /* 0x000fe4000ff1e0ff */
[----:B------:R-:W-:-:S02]  /*1c670*/  F2FP.BF16.F32.PACK_AB R47, R47, R50 ;  /* 0x000000322f2f723e */ /* 0x000fc400000010ff */
[----:B------:R-:W-:Y:S01]  /*1c680*/  F2FP.BF16.F32.PACK_AB R55, R55, R58 ;  /* 0x0000003a3737723e */ /* 0x000fe200000010ff */
[----:B------:R-:W-:Y:S01]  /*1c690*/  IMAD.X R27, RZ, RZ, UR5, P0 ;  /* 0x00000005ff1b7e24 */ /* 0x000fe200080e06ff */
[----:B------:R-:W-:Y:S02]  /*1c6a0*/  F2FP.BF16.F32.PACK_AB R129, R92, R129 ;  /* 0x000000815c81723e */ /* 0x000fe400000010ff */
[----:B-1----:R-:W-:Y:S02]  /*1c6b0*/  F2FP.BF16.F32.PACK_AB R20, R6, R33 ;  /* 0x000000210614723e */ /* 0x002fe400000010ff */
[----:B------:R-:W-:Y:S01]  /*1c6c0*/  LOP3.LUT P0, R6, R134, 0x3, RZ, 0xc0, !PT ;  /* 0x0000000386067812 */ /* 0x000fe2000780c0ff */
[----:B------:R1:W5:Y:S01]  /*1c6d0*/  LDG.E.CONSTANT R3, desc[UR36][R26.64] ;  /* 0x000000241a037981 */ /* 0x000362000c1e9900 */
[----:B------:R-:W-:Y:S01]  /*1c6e0*/  F2FP.BF16.F32.PACK_AB R8, R8, R41 ;  /* 0x000000290808723e */ /* 0x000fe200000010ff */
[----:B------:R-:W-:Y:S01]  /*1c6f0*/  UMOV UR4, 0xffffffff ;  /* 0xffffffff00047882 */ /* 0x000fe20000000000 */
[----:B------:R-:W-:-:S02]  /*1c700*/  F2FP.BF16.F32.PACK_AB R72, R29, R72 ;  /* 0x000000481d48723e */ /* 0x000fc400000010ff */
[----:B------:R-:W-:Y:S02]  /*1c710*/  ISETP.EQ.OR P0, PT, R6, 0x3, !P0 ;  /* 0x000000030600780c */ /* 0x000fe40004702670 */
[----:B------:R-:W-:Y:S02]  /*1c720*/  F2FP.BF16.F32.PACK_AB R35, R38, R35 ;  /* 0x000000232623723e */ /* 0x000fe400000010ff */
[----:B------:R-:W-:Y:S02]  /*1c730*/  F2FP.BF16.F32.PACK_AB R7, R7, R32 ;  /* 0x000000200707723e */ /* 0x000fe400000010ff */
[----:B------:R-:W-:Y:S02]  /*1c740*/  F2FP.BF16.F32.PACK_AB R9, R9, R40 ;  /* 0x000000280909723e */ /* 0x000fe400000010ff */
[----:B------:R-:W-:Y:S02]  /*1c750*/  F2FP.BF16.F32.PACK_AB R38, R28, R65 ;  /* 0x000000411c26723e */ /* 0x000fe400000010ff */
[----:B------:R-:W-:-:S02]  /*1c760*/  F2FP.BF16.F32.PACK_AB R73, R36, R73 ;  /* 0x000000492449723e */ /* 0x000fc400000010ff */
[----:B------:R-:W-:Y:S02]  /*1c770*/  SEL R13, R5, R4, P0 ;  /* 0x00000004050d7207 */ /* 0x000fe40000000000 */
[----:B------:R-:W-:Y:S02]  /*1c780*/  SEL R4, R4, R5, P0 ;  /* 0x0000000504047207 */ /* 0x000fe40000000000 */
        /* <DEDUP_REMOVED lines=72> */
[----:B------:R-:W-:Y:S02]  /*1cc10*/  LOP3.LUT R44, R44, R45, RZ, 0x3c, !PT ;  /* 0x0000002d2c2c7212 */ /* 0x000fe400078e3cff */
[----:B------:R-:W-:-:S02]  /*1cc20*/  IADD3.X R45, RZ, R53, RZ, P4, !PT ;  /* 0x00000035ff2d7210 */ /* 0x000fc400027fe4ff */
[C---:B-1----:R-:W-:Y:S02]  /*1cc30*/  IADD3 R27, P3, R52.reuse, 0x4020, RZ ;  /* 0x00004020341b7810 */ /* 0x042fe40007f7e0ff */
        /* <DEDUP_REMOVED lines=15> */
[----:B------:R-:W-:Y:S02]  /*1cd30*/  SHF.R.U64 R5, R5, 0x3, RZ ;  /* 0x0000000305057819 */ /* 0x000fe400000012ff */
        /* <DEDUP_REMOVED lines=26> */
[----:B------:R-:W-:Y:S01]  /*1cee0*/  MOV R101, R40 ;  /* 0x0000002800657202 */ /* 0x000fe20000000f00 */
[----:B------:R-:W-:Y:S06]  /*1cef0*/  BRA.DIV UR4, `(.L_x_1938) ;  /* 0x000000c604707947 */ /* 0x000fec000b800000 */
[----:B------:R-:W-:Y:S01]  /*1cf00*/  SEL R26, R7, R20, P0 ;  /* 0x00000014071a7207 */ /* 0x000fe20000000000 */
[----:B-----5:R-:W-:Y:S01]  /*1cf10*/  SHFL.IDX PT, R10, R13, R3, 0x1c1f ;  /* 0x001c1f030d0a7589 */ /* 0x020fe200000e0000 */
[----:B------:R-:W-:Y:S02]  /*1cf20*/  SEL R7, R20, R7, P0 ;  /* 0x0000000714077207 */ /* 0x000fe40000000000 */
[----:B------:R-:W-:Y:S02]  /*1cf30*/  SEL R28, R9, R8, P0 ;  /* 0x00000008091c7207 */ /* 0x000fe40000000000 */
[----:B------:R-:W-:Y:S01]  /*1cf40*/  SEL R8, R8, R9, P0 ;  /* 0x0000000908087207 */ /* 0x000fe20000000000 */
[----:B------:R-:W-:Y:S01]  /*1cf50*/  SHFL.IDX PT, R26, R26, R3, 0x1c1f ;  /* 0x001c1f031a1a7589 */ /* 0x000fe200000e0000 */
[----:B------:R-:W-:Y:S02]  /*1cf60*/  LOP3.LUT R20, R3, 0x2, RZ, 0x3c, !PT ;  /* 0x0000000203147812 */ /* 0x000fe400078e3cff */
[----:B------:R-:W-:Y:S01]  /*1cf70*/  SEL R32, R11, R12, P0 ;  /* 0x0000000c0b207207 */ /* 0x000fe20000000000 */
[----:B------:R-:W-:Y:S01]  /*1cf80*/  SHFL.IDX PT, R28, R28, R3, 0x1c1f ;  /* 0x001c1f031c1c7589 */ /* 0x000fe200000e0000 */
[----:B------:R-:W-:-:S02]  /*1cf90*/  SEL R9, R12, R11, P0 ;  /* 0x0000000b0c097207 */ /* 0x000fc40000000000 */
[----:B------:R-:W-:Y:S01]  /*1cfa0*/  SEL R36, R25, R14, P0 ;  /* 0x0000000e19247207 */ /* 0x000fe20000000000 */
[----:B------:R-:W1:Y:S01]  /*1cfb0*/  SHFL.IDX PT, R37, R4, R20, 0x1c1f ;  /* 0x001c1f1404257589 */ /* 0x000e6200000e0000 */
[----:B------:R-:W-:Y:S02]  /*1cfc0*/  SEL R40, R15, R38, P0 ;  /* 0x000000260f287207 */ /* 0x000fe40000000000 */
[----:B------:R-:W-:Y:S01]  /*1cfd0*/  SEL R27, R38, R15, P0 ;  /* 0x0000000f261b7207 */ /* 0x000fe20000000000 */
[----:B------:R-:W2:Y:S01]  /*1cfe0*/  SHFL.IDX PT, R7, R7, R20, 0x1c1f ;  /* 0x001c1f1407077589 */ /* 0x000ea200000e0000 */
        /* <DEDUP_REMOVED lines=17> */
[----:B------:R-:W3:Y:S01]  /*1d100*/  SHFL.IDX PT, R29, R29, R20, 0x1c1f ;  /* 0x001c1f141d1d7589 */ /* 0x000ee200000e0000 */
        /* <DEDUP_REMOVED lines=53> */
[----:B------:R2:W0:Y:S01]  /*1d460*/  SHFL.IDX PT, R99, R8, R20, 0x1c1f ;  /* 0x001c1f1408637589 */ /* 0x00042200000e0000 */
[----:B------:R-:W-:Y:S02]  /*1d470*/  SEL R111, R118, R111, P0 ;  /* 0x0000006f766f7207 */ /* 0x000fe40000000000 */
[----:B------:R-:W-:Y:S01]  /*1d480*/  SEL R133, R132, R133, P0 ;  /* 0x0000008584857207 */ /* 0x000fe20000000000 */
[----:B------:R-:W0:Y:S01]  /*1d490*/  SHFL.IDX PT, R46, R48, R3, 0x1c1f ;  /* 0x001c1f03302e7589 */ /* 0x000e2200000e0000 */
[----:B------:R-:W-:-:S02]  /*1d4a0*/  SEL R64, R34, R35, P0 ;  /* 0x0000002322407207 */ /* 0x000fc40000000000 */
[----:B------:R-:W-:Y:S01]  /*1d4b0*/  SEL R6, R135, R102, P0 ;  /* 0x0000006687067207 */ /* 0x000fe20000000000 */
[----:B------:R4:W-:Y:S01]  /*1d4c0*/  SHFL.IDX PT, R34, R40, R3, 0x1c1f ;  /* 0x001c1f0328227589 */ /* 0x0009e200000e0000 */
[----:B------:R-:W-:Y:S02]  /*1d4d0*/  SEL R5, R102, R135, P0 ;  /* 0x0000008766057207 */ /* 0x000fe40000000000 */
[----:B-1----:R-:W-:Y:S01]  /*1d4e0*/  SEL R4, R10, R37, P0 ;  /* 0x000000250a047207 */ /* 0x002fe20000000000 */
[----:B------:R1:W-:Y:S01]  /*1d4f0*/  SHFL.IDX PT, R65, R72, R3, 0x1c1f ;  /* 0x001c1f0348417589 */ /* 0x0003e200000e0000 */
[----:B--2---:R-:W-:Y:S02]  /*1d500*/  SEL R8, R26, R7, P0 ;  /* 0x000000071a087207 */ /* 0x004fe40000000000 */
[----:B---3--:R-:W-:Y:S01]  /*1d510*/  SEL R36, R38, R29, P0 ;  /* 0x0000001d26247207 */ /* 0x008fe20000000000 */
[----:B------:R-:W-:Y:S01]  /*1d520*/  SHFL.IDX PT, R35, R106, R3, 0x1c1f ;  /* 0x001c1f036a237589 */ /* 0x000fe200000e0000 */
[----:B------:R-:W-:-:S02]  /*1d530*/  SEL R38, R29, R38, P0 ;  /* 0x000000261d267207 */ /* 0x000fc40000000000 */
[----:B----4-:R-:W-:Y:S01]  /*1d540*/  SEL R40, R42, R31, P0 ;  /* 0x0000001f2a287207 */ /* 0x010fe20000000000 */
[----:B------:R-:W-:Y:S01]  /*1d550*/  SHFL.IDX PT, R51, R114, R3, 0x1c1f ;  /* 0x001c1f0372337589 */ /* 0x000fe200000e0000 */
[----:B------:R-:W-:Y:S02]  /*1d560*/  SEL R42, R31, R42, P0 ;  /* 0x0000002a1f2a7207 */ /* 0x000fe40000000000 */
[----:B------:R-:W-:Y:S01]  /*1d570*/  SEL R48, R50, R45, P0 ;  /* 0x0000002d32307207 */ /* 0x000fe20000000000 */
[----:B------:R-:W-:Y:S01]  /*1d580*/  SHFL.IDX PT, R55, R116, R3, 0x1c1f ;  /* 0x001c1f0374377589 */ /* 0x000fe200000e0000 */
[----:B0-----:R-:W-:Y:S02]  /*1d590*/  SEL R12, R28, R99, P0 ;  /* 0x000000631c0c7207 */ /* 0x001fe40000000000 */
        /* <DEDUP_REMOVED lines=9> */
[----:B-1----:R-:W-:Y:S01]  /*1d630*/  SEL R72, R74, R41, P0 ;  /* 0x000000294a487207 */ /* 0x002fe20000000000 */
[----:B------:R-:W-:Y:S01]  /*1d640*/  SHFL.IDX PT, R53, R53, R20, 0x1c1f ;  /* 0x001c1f1435357589 */ /* 0x000fe200000e0000 */
[----:B------:R-:W-:-:S02]  /*1d650*/  SEL R46, R33, R46, P0 ;  /* 0x0000002e212e7207 */ /* 0x000fc40000000000 */
[----:B------:R-:W-:Y:S01]  /*1d660*/  SEL R50, R45, R50, P0 ;  /* 0x000000322d327207 */ /* 0x000fe20000000000 */
[----:B------:R-:W0:Y:S01]  /*1d670*/  SHFL.IDX PT, R98, R83, R20, 0x1c1f ;  /* 0x001c1f1453627589 */ /* 0x000e2200000e0000 */
[----:B------:R-:W-:Y:S02]  /*1d680*/  SEL R54, R61, R54, P0 ;  /* 0x000000363d367207 */ /* 0x000fe40000000000 */
[----:B------:R-:W-:Y:S01]  /*1d690*/  SEL R70, R57, R70, P0 ;  /* 0x0000004639467207 */ /* 0x000fe20000000000 */
[----:B------:R-:W1:Y:S01]  /*1d6a0*/  SHFL.IDX PT, R102, R105, R20, 0x1c1f ;  /* 0x001c1f1469667589 */ /* 0x000e6200000e0000 */
[----:B------:R-:W-:-:S03]  /*1d6b0*/  SEL R74, R41, R74, P0 ;  /* 0x0000004a294a7207 */ /* 0x000fc60000000000 */
[----:B------:R-:W2:Y:S04]  /*1d6c0*/  SHFL.IDX PT, R104, R107, R20, 0x1c1f ;  /* 0x001c1f146b687589 */ /* 0x000ea800000e0000 */
[----:B------:R-:W-:Y:S04]  /*1d6d0*/  SHFL.IDX PT, R58, R58, R3, 0x1c1f ;  /* 0x001c1f033a3a7589 */ /* 0x000fe800000e0000 */
[----:B------:R-:W-:Y:S04]  /*1d6e0*/  SHFL.IDX PT, R62, R56, R3, 0x1c1f ;  /* 0x001c1f03383e7589 */ /* 0x000fe800000e0000 */
[----:B------:R-:W-:Y:S04]  /*1d6f0*/  SHFL.IDX PT, R66, R66, R3, 0x1c1f ;  /* 0x001c1f0342427589 */ /* 0x000fe800000e0000 */
[----:B------:R3:W-:Y:S01]  /*1d700*/  SHFL.IDX PT, R47, R24, R3, 0x1c1f ;  /* 0x001c1f03182f7589 */ /* 0x0007e200000e0000 */
[----:B0-----:R-:W-:-:S02]  /*1d710*/  SEL R13, R69, R98, P0 ;  /* 0x00000062450d7207 */ /* 0x001fc40000000000 */
[----:B------:R-:W-:Y:S01]  /*1d720*/  SEL R15, R98, R69, P0 ;  /* 0x00000045620f7207 */ /* 0x000fe20000000000 */
[----:B------:R-:W-:Y:S01]  /*1d730*/  SHFL.IDX PT, R71, R126, R3, 0x1c1f ;  /* 0x001c1f037e477589 */ /* 0x000fe200000e0000 */
[----:B-1----:R-:W-:-:S03]  /*1d740*/  SEL R25, R65, R102, P0 ;  /* 0x0000006641197207 */ /* 0x002fc60000000000 */
[----:B------:R-:W0:Y:S01]  /*1d750*/  SHFL.IDX PT, R81, R81, R20, 0x1c1f ;  /* 0x001c1f1451517589 */ /* 0x000e2200000e0000 */
[----:B--2---:R-:W-:Y:S02]  /*1d760*/  SEL R29, R49, R104, P0 ;  /* 0x00000068311d7207 */ /* 0x004fe40000000000 */
[----:B---3--:R-:W-:Y:S01]  /*1d770*/  SEL R24, R32, R9, P0 ;  /* 0x0000000920187207 */ /* 0x008fe20000000000 */
[----:B------:R-:W1:Y:S01]  /*1d780*/  SHFL.IDX PT, R85, R85, R20, 0x1c1f ;  /* 0x001c1f1455557589 */ /* 0x000e6200000e0000 */
[----:B------:R-:W-:-:S03]  /*1d790*/  SEL R31, R104, R49, P0 ;  /* 0x00000031681f7207 */ /* 0x000fc60000000000 */
[----:B------:R-:W-:Y:S04]  /*1d7a0*/  SHFL.IDX PT, R79, R79, R20, 0x1c1f ;  /* 0x001c1f144f4f7589 */ /* 0x000fe800000e0000 */
[----:B------:R-:W2:Y:S04]  /*1d7b0*/  SHFL.IDX PT, R106, R109, R20, 0x1c1f ;  /* 0x001c1f146d6a7589 */ /* 0x000ea800000e0000 */
[----:B------:R-:W-:Y:S04]  /*1d7c0*/  SHFL.IDX PT, R108, R113, R20, 0x1c1f ;  /* 0x001c1f14716c7589 */ /* 0x000fe800000e0000 */
[----:B------:R-:W3:Y:S04]  /*1d7d0*/  SHFL.IDX PT, R110, R115, R20, 0x1c1f ;  /* 0x001c1f14736e7589 */ /* 0x000ee800000e0000 */
[----:B------:R-:W4:Y:S01]  /*1d7e0*/  SHFL.IDX PT, R112, R117, R20, 0x1c1f ;  /* 0x001c1f1475707589 */ /* 0x000f2200000e0000 */
[----:B0-----:R-:W-:-:S02]  /*1d7f0*/  SEL R56, R58, R81, P0 ;  /* 0x000000513a387207 */ /* 0x001fc40000000000 */
[----:B------:R-:W-:Y:S01]  /*1d800*/  SEL R58, R81, R58, P0 ;  /* 0x0000003a513a7207 */ /* 0x000fe20000000000 */
[----:B------:R-:W0:Y:S01]  /*1d810*/  SHFL.IDX PT, R114, R121, R20, 0x1c1f ;  /* 0x001c1f1479727589 */ /* 0x000e2200000e0000 */
[----:B-1----:R-:W-:Y:S02]  /*1d820*/  SEL R60, R62, R85, P0 ;  /* 0x000000553e3c7207 */ /* 0x002fe40000000000 */
[----:B------:R-:W-:Y:S01]  /*1d830*/  SEL R62, R85, R62, P0 ;  /* 0x0000003e553e7207 */ /* 0x000fe20000000000 */
[----:B------:R-:W-:Y:S04]  /*1d840*/  SHFL.IDX PT, R116, R103, R20, 0x1c1f ;  /* 0x001c1f1467747589 */ /* 0x000fe800000e0000 */
[----:B------:R-:W1:Y:S01]  /*1d850*/  SHFL.IDX PT, R118, R111, R20, 0x1c1f ;  /* 0x001c1f146f767589 */ /* 0x000e6200000e0000 */
[----:B--2---:R-:W-:-:S02]  /*1d860*/  SEL R33, R35, R106, P0 ;  /* 0x0000006a23217207 */ /* 0x004fc40000000000 */
[----:B------:R-:W-:Y:S01]  /*1d870*/  SEL R35, R106, R35, P0 ;  /* 0x000000236a237207 */ /* 0x000fe20000000000 */
[----:B------:R-:W2:Y:S04]  /*1d880*/  SHFL.IDX PT, R120, R119, R20, 0x1c1f ;  /* 0x001c1f1477787589 */ /* 0x000ea800000e0000 */
[----:B------:R-:W2:Y:S01]  /*1d890*/  SHFL.IDX PT, R122, R127, R20, 0x1c1f ;  /* 0x001c1f147f7a7589 */ /* 0x000ea200000e0000 */
[----:B---3--:R-:W-:Y:S02]  /*1d8a0*/  SEL R41, R43, R110, P0 ;  /* 0x0000006e2b297207 */ /* 0x008fe40000000000 */
[----:B------:R-:W-:Y:S01]  /*1d8b0*/  SEL R43, R110, R43, P0 ;  /* 0x0000002b6e2b7207 */ /* 0x000fe20000000000 */
[----:B------:R-:W3:Y:S01]  /*1d8c0*/  SHFL.IDX PT, R124, R133, R20, 0x1c1f ;  /* 0x001c1f14857c7589 */ /* 0x000ee200000e0000 */
[----:B----4-:R-:W-:-:S02]  /*1d8d0*/  SEL R45, R47, R112, P0 ;  /* 0x000000702f2d7207 */ /* 0x010fc40000000000 */
[----:B------:R-:W-:Y:S01]  /*1d8e0*/  SEL R47, R112, R47, P0 ;  /* 0x0000002f702f7207 */ /* 0x000fe20000000000 */
[----:B------:R4:W-:Y:S01]  /*1d8f0*/  SHFL.IDX PT, R78, R64, R3, 0x1c1f ;  /* 0x001c1f03404e7589 */ /* 0x0009e200000e0000 */
[----:B0-----:R-:W-:Y:S02]  /*1d900*/  SEL R49, R51, R114, P0 ;  /* 0x0000007233317207 */ /* 0x001fe40000000000 */
[----:B------:R-:W-:Y:S01]  /*1d910*/  SEL R51, R114, R51, P0 ;  /* 0x0000003372337207 */ /* 0x000fe20000000000 */
[----:B------:R-:W0:Y:S04]  /*1d920*/  SHFL.IDX PT, R73, R73, R20, 0x1c1f ;  /* 0x001c1f1449497589 */ /* 0x000e2800000e0000 */
[----:B------:R3:W0:Y:S01]  /*1d930*/  SHFL.IDX PT, R75, R6, R3, 0x1c1f ;  /* 0x001c1f03064b7589 */ /* 0x00062200000e0000 */
[----:B-1----:R-:W-:-:S02]  /*1d940*/  SEL R57, R59, R118, P0 ;  /* 0x000000763b397207 */ /* 0x002fc40000000000 */
[----:B----4-:R-:W-:Y:S01]  /*1d950*/  SEL R64, R66, R79, P0 ;  /* 0x0000004f42407207 */ /* 0x010fe20000000000 */
[----:B------:R1:W4:Y:S01]  /*1d960*/  SHFL.IDX PT, R126, R5, R20, 0x1c1f ;  /* 0x001c1f14057e7589 */ /* 0x00032200000e0000 */
[----:B--2---:R-:W-:Y:S02]  /*1d970*/  SEL R61, R63, R120, P0 ;  /* 0x000000783f3d7207 */ /* 0x004fe40000000000 */
[----:B------:R-:W-:Y:S02]  /*1d980*/  SEL R66, R79, R66, P0 ;  /* 0x000000424f427207 */ /* 0x000fe40000000000 */
[----:B------:R-:W-:Y:S02]  /*1d990*/  SEL R59, R118, R59, P0 ;  /* 0x0000003b763b7207 */ /* 0x000fe40000000000 */
[----:B---3--:R-:W-:Y:S02]  /*1d9a0*/  SEL R6, R37, R10, P0 ;  /* 0x0000000a25067207 */ /* 0x008fe40000000000 */
[----:B------:R-:W-:Y:S01]  /*1d9b0*/  SEL R10, R7, R26, P0 ;  /* 0x0000001a070a7207 */ /* 0x000fe20000000000 */
[----:B-1----:R-:W-:Y:S01]  /*1d9c0*/  IMAD.MOV.U32 R20, RZ, RZ, RZ ;  /* 0x000000ffff147224 */ /* 0x002fe200078e00ff */
        /* <DEDUP_REMOVED lines=10> */
[----:B0-----:R-:W-:Y:S02]  /*1da70*/  SEL R9, R78, R73, P0 ;  /* 0x000000494e097207 */ /* 0x001fe40000000000 */
[----:B------:R-:W-:Y:S02]  /*1da80*/  SEL R11, R73, R78, P0 ;  /* 0x0000004e490b7207 */ /* 0x000fe40000000000 */
[----:B------:R-:W-:-:S02]  /*1da90*/  SEL R39, R108, R39, P0 ;  /* 0x000000276c277207 */ /* 0x000fc40000000000 */
[----:B------:R-:W-:Y:S02]  /*1daa0*/  SEL R55, R116, R55, P0 ;  /* 0x0000003774377207 */ /* 0x000fe40000000000 */
[----:B------:R-:W-:Y:S02]  /*1dab0*/  SEL R63, R120, R63, P0 ;  /* 0x0000003f783f7207 */ /* 0x000fe40000000000 */
[----:B------:R-:W-:Y:S02]  /*1dac0*/  SEL R67, R122, R67, P0 ;  /* 0x000000437a437207 */ /* 0x000fe40000000000 */
[----:B----4-:R-:W-:-:S07]  /*1dad0*/  SEL R71, R124, R71, P0 ;  /* 0x000000477c477207 */ /* 0x010fce0000000000 */
.L_x_2256:
[----:B------:R-:W-:Y:S05]  /*1dae0*/  WARPSYNC.ALL ;  /* 0x0000000000007948 */ /* 0x000fea0003800000 */
[----:B------:R-:W-:Y:S01]  /*1daf0*/  BAR.SYNC.DEFER_BLOCKING 0x1, 0x100 ;  /* 0x0044000000007b1d */ /* 0x000fe20000010000 */
[----:B------:R-:W-:Y:S02]  /*1db00*/  SEL R73, R75, R126, P0 ;  /* 0x0000007e4b497207 */ /* 0x000fe40000000000 */
[----:B------:R-:W-:-:S03]  /*1db10*/  SEL R75, R126, R75, P0 ;  /* 0x0000004b7e4b7207 */ /* 0x000fc60000000000 */
[----:B------:R-:W-:Y:S02]  /*1db20*/  ULDC.64 UR4, c[0x0][0xc00] ;  /* 0x0003000000047ab9 */ /* 0x000fe40000000a00 */
[----:B------:R-:W0:Y:S01]  /*1db30*/  LDC.64 R78, c[0x0][0xc00] ;  /* 0x00030000ff4e7b82 */ /* 0x000e220000000a00 */
[----:B------:R-:W-:-:S04]  /*1db40*/  ISETP.NE.U32.AND P2, PT, RZ, UR4, PT ;  /* 0x00000004ff007c0c */ /* 0x000fc8000bf45070 */
[----:B------:R-:W-:Y:S01]  /*1db50*/  ISETP.NE.AND.EX P2, PT, RZ, UR5, PT, P2 ;  /* 0x00000005ff007c0c */ /* 0x000fe2000bf45320 */
[----:B------:R-:W-:Y:S02]  /*1db60*/  ULDC.64 UR4, c[0x0][0xc08] ;  /* 0x0003020000047ab9 */ /* 0x000fe40000000a00 */
[----:B------:R-:W-:Y:S01]  /*1db70*/  ISETP.NE.U32.AND P0, PT, RZ, UR4, PT ;  /* 0x00000004ff007c0c */ /* 0x000fe2000bf05070 */
[----:B------:R-:W1:Y:S03]  /*1db80*/  LDC R80, c[0x0][0xbe8] ;  /* 0x0002fa00ff507b82 */ /* 0x000e660000000800 */
[----:B------:R-:W-:Y:S01]  /*1db90*/  ISETP.NE.AND.EX P0, PT, RZ, UR5, PT, P0 ;  /* 0x00000005ff007c0c */ /* 0x000fe2000bf05300 */
[----:B------:R2:W-:Y:S04]  /*1dba0*/  STSM.16.M88.4 [R90], R4 ;  /* 0x000000045a007844 */ /* 0x0005e80000000200 */
[----:B------:R-:W-:Y:S01]  /*1dbb0*/  STSM.16.M88.4 [R101], R8 ;  /* 0x0000000865007844 */ /* 0x000fe20000000200 */
[----:B0-----:R-:W-:-:S03]  /*1dbc0*/  IMAD.WIDE R78, R216, 0x4, R78 ;  /* 0x00000004d84e7825 */ /* 0x001fc600078e024e */
[----:B------:R0:W-:Y:S04]  /*1dbd0*/  STSM.16.M88.4 [R100], R12 ;  /* 0x0000000c64007844 */ /* 0x0001e80000000200 */
[----:B------:R3:W-:Y:S04]  /*1dbe0*/  STSM.16.M88.4 [R97], R24 ;  /* 0x0000001861007844 */ /* 0x0007e80000000200 */
[----:B------:R3:W-:Y:S01]  /*1dbf0*/  STSM.16.M88.4 [R96], R28 ;  /* 0x0000001c60007844 */ /* 0x0007e20000000200 */
[----:B--2---:R-:W2:Y:S03]  /*1dc00*/  @P0 LDC.64 R4, c[0x0][0xc08] ;  /* 0x00030200ff040b82 */ /* 0x004ea60000000a00 */
[----:B------:R3:W-:Y:S04]  /*1dc10*/  STSM.16.M88.4 [R95], R32 ;  /* 0x000000205f007844 */ /* 0x0007e80000000200 */
        /* <DEDUP_REMOVED lines=9> */
[----:B------:R3:W-:Y:S01]  /*1dcb0*/  STSM.16.M88.4 [R87], R72 ;  /* 0x0000004857007844 */ /* 0x0007e20000000200 */
[----:B------:R-:W-:Y:S01]  /*1dcc0*/  BAR.SYNC.DEFER_BLOCKING 0x1, 0x100 ;  /* 0x0044000000007b1d */ /* 0x000fe20000010000 */
[----:B--2---:R-:W-:-:S05]  /*1dcd0*/  @P0 IMAD.WIDE R4, R216, 0x4, R4 ;  /* 0x00000004d8040825 */ /* 0x004fca00078e0204 */
[----:B------:R-:W-:Y:S02]  /*1dce0*/  ULDC UR4, c[0x0][0xa88] ;  /* 0x0002a20000047ab9 */ /* 0x000fe40000000800 */
[----:B------:R-:W-:Y:S01]  /*1dcf0*/  MOV R3, UR4 ;  /* 0x0000000400037c02 */ /* 0x000fe20008000f00 */
[----:B------:R3:W5:Y:S01]  /*1dd00*/  @P2 LDG.E R20, desc[UR36][R78.64] ;  /* 0x000000244e142981 */ /* 0x000762000c1e1900 */
[----:B-1----:R-:W-:Y:S01]  /*1dd10*/  ISETP.NE.AND P1, PT, R80, 0x1, PT ;  /* 0x000000015000780c */ /* 0x002fe20003f25270 */
[----:B0-----:R-:W-:-:S03]  /*1dd20*/  IMAD.IADD R15, R203, 0x1, R202 ;  /* 0x00000001cb0f7824 */ /* 0x001fc600078e02ca */
[----:B------:R3:W5:Y:S09]  /*1dd30*/  @P0 LDG.E R3, desc[UR36][R4.64] ;  /* 0x0000002404030981 */ /* 0x000772000c1e1900 */
[----:B------:R-:W0:Y:S08]  /*1dd40*/  @P1 LDC R6, c[0x0][0xbec] ;  /* 0x0002fb00ff061b82 */ /* 0x000e300000000800 */
[----:B------:R-:W1:Y:S01]  /*1dd50*/  @P1 LDC R9, c[0x0][0xbf0] ;  /* 0x0002fc00ff091b82 */ /* 0x000e620000000800 */
[----:B---3--:R-:W-:Y:S05]  /*1dd60*/  @P0 BRA `(.L_x_1939) ;  /* 0x0000000000100947 */ /* 0x008fea0003800000 */
[----:B------:R-:W-:Y:S05]  /*1dd70*/  @!P2 BRA `(.L_x_1939) ;  /* 0x00000000000ca947 */ /* 0x000fea0003800000 */
[----:B------:R-:W2:Y:S04]  /*1dd80*/  LDG.E R4, desc[UR36][R78.64] ;  /* 0x000000244e047981 */ /* 0x000ea8000c1e1900 */
[----:B-----5:R-:W2:Y:S02]  /*1dd90*/  LDG.E R3, desc[UR36][R78.64+0x4] ;  /* 0x000004244e037981 */ /* 0x020ea4000c1e1900 */
[----:B--2---:R-:W-:-:S07]  /*1dda0*/  IMAD.IADD R3, R3, 0x1, -R4 ;  /* 0x0000000103037824 */ /* 0x004fce00078e0a04 */
.L_x_1939:
[----:B------:R-:W2:Y:S01]  /*1ddb0*/  LDL R14, [R1+0x14] ;  /* 0x00001400010e7983 */ /* 0x000ea20000100800 */
[----:B------:R-:W-:Y:S01]  /*1ddc0*/  SHF.R.S32.HI R82, RZ, 0x1f, R215 ;  /* 0x0000001fff527819 */ /* 0x000fe200000114d7 */
[----:B0-----:R-:W-:Y:S01]  /*1ddd0*/  @P1 IMAD.HI.U32 R4, R15, R6, RZ ;  /* 0x000000060f041227 */ /* 0x001fe200078e00ff */
[----:B------:R-:W-:Y:S01]  /*1dde0*/  ULDC.64 UR4, c[0x0][0xb90] ;  /* 0x0002e40000047ab9 */ /* 0x000fe20000000a00 */
[--C-:B-----5:R-:W-:Y:S01]  /*1ddf0*/  SHF.R.S32.HI R79, RZ, 0x1f, R20.reuse ;  /* 0x0000001fff4f7819 */ /* 0x120fe20000011414 */
[----:B------:R-:W0:Y:S01]  /*1de00*/  @P1 LDC R83, c[0x0][0xbec] ;  /* 0x0002fb00ff531b82 */ /* 0x000e220000000800 */
[----:B------:R-:W-:Y:S01]  /*1de10*/  IMAD R6, R82, UR4, RZ ;  /* 0x0000000452067c24 */ /* 0x000fe2000f8e02ff */
[----:B------:R-:W-:Y:S01]  /*1de20*/  SEL R81, R216, RZ, !P2 ;  /* 0x000000ffd8517207 */ /* 0x000fe20005000000 */
[----:B------:R-:W-:Y:S02]  /*1de30*/  IMAD.MOV.U32 R78, RZ, RZ, R20 ;  /* 0x000000ffff4e7224 */ /* 0x000fe400078e0014 */
[----:B------:R-:W-:Y:S01]  /*1de40*/  IMAD.MOV.U32 R7, RZ, RZ, R15 ;  /* 0x000000ffff077224 */ /* 0x000fe200078e000f */
[----:B-1----:R-:W-:Y:S01]  /*1de50*/  @P1 SHF.R.U32.HI R7, RZ, R9, R4 ;  /* 0x00000009ff071219 */ /* 0x002fe20000011604 */
[C---:B------:R-:W-:Y:S01]  /*1de60*/  IMAD.WIDE.U32 R4, R215.reuse, UR4, R78 ;  /* 0x00000004d7047c25 */ /* 0x040fe2000f8e004e */
[----:B------:R-:W-:Y:S01]  /*1de70*/  SHF.R.S32.HI R78, RZ, 0x1f, R216 ;  /* 0x0000001fff4e7819 */ /* 0x000fe200000114d8 */
[----:B------:R-:W1:Y:S02]  /*1de80*/  @P1 LDC R85, c[0x0][0xbf0] ;  /* 0x0002fc00ff551b82 */ /* 0x000e640000000800 */
[----:B------:R-:W-:Y:S01]  /*1de90*/  IMAD R9, R215, UR5, R6 ;  /* 0x00000005d7097c24 */ /* 0x000fe2000f8e0206 */
[----:B------:R-:W-:Y:S01]  /*1dea0*/  SEL R78, R78, RZ, !P2 ;  /* 0x000000ff4e4e7207 */ /* 0x000fe20005000000 */
[----:B------:R-:W-:Y:S01]  /*1deb0*/  IMAD.MOV R13, RZ, RZ, -R7 ;  /* 0x000000ffff0d7224 */ /* 0x000fe200078e0a07 */
[----:B------:R-:W-:Y:S01]  /*1dec0*/  ULDC.64 UR4, c[0x0][0xb98] ;  /* 0x0002e60000047ab9 */ /* 0x000fe20000000a00 */
[----:B------:R-:W-:Y:S01]  /*1ded0*/  IMAD R11, R189, 0x40, R18 ;  /* 0x00000040bd0b7824 */ /* 0x000fe200078e0212 */
[----:B------:R-:W-:Y:S01]  /*1dee0*/  IADD3 R5, R5, R9, RZ ;  /* 0x0000000905057210 */ /* 0x000fe20007ffe0ff */
[----:B------:R-:W-:-:S02]  /*1def0*/  IMAD R9, R80, R13, R15 ;  /* 0x0000000d50097224 */ /* 0x000fc400078e020f */
[----:B------:R-:W-:Y:S02]  /*1df00*/  IMAD R6, R78, UR4, RZ ;  /* 0x000000044e067c24 */ /* 0x000fe4000f8e02ff */
[----:B------:R-:W-:-:S04]  /*1df10*/  IMAD.WIDE.U32 R4, R81, UR4, R4 ;  /* 0x0000000451047c25 */ /* 0x000fc8000f8e0004 */
[----:B------:R-:W-:Y:S01]  /*1df20*/  IMAD.WIDE R76, R11, 0x2, R76 ;  /* 0x000000020b4c7825 */ /* 0x000fe200078e024c */
[----:B------:R-:W-:Y:S02]  /*1df30*/  SHF.R.S32.HI R11, RZ, 0x1f, R7 ;  /* 0x0000001fff0b7819 */ /* 0x000fe40000011407 */
[----:B------:R-:W-:Y:S01]  /*1df40*/  IADD3 R4, P0, R7, R4, RZ ;  /* 0x0000000407047210 */ /* 0x000fe20007f1e0ff */
[----:B------:R-:W-:Y:S01]  /*1df50*/  IMAD R8, R81, UR5, R6 ;  /* 0x0000000551087c24 */ /* 0x000fe2000f8e0206 */
[----:B------:R-:W-:Y:S01]  /*1df60*/  SHF.R.S32.HI R6, RZ, 0x1f, R9 ;  /* 0x0000001fff067819 */ /* 0x000fe20000011409 */
[----:B------:R-:W-:Y:S01]  /*1df70*/  ULDC.64 UR4, c[0x0][0xb88] ;  /* 0x0002e20000047ab9 */ /* 0x000fe20000000a00 */
[----:B------:R-:W-:Y:S01]  /*1df80*/  IADD3 R13, P3, R76, 0x2000, RZ ;  /* 0x000020004c0d7810 */ /* 0x000fe20007f7e0ff */
[----:B------:R-:W-:Y:S01]  /*1df90*/  IMAD R3, R3, R80, RZ ;  /* 0x0000005003037224 */ /* 0x000fe200078e02ff */
[----:B------:R-:W-:Y:S01]  /*1dfa0*/  IADD3.X R5, R11, R5, R8, P0, !PT ;  /* 0x000000050b057210 */ /* 0x000fe200007fe408 */
[----:B------:R-:W-:Y:S01]  /*1dfb0*/  IMAD R6, R6, UR4, RZ ;  /* 0x0000000406067c24 */ /* 0x000fe2000f8e02ff */
[----:B------:R-:W-:-:S02]  /*1dfc0*/  IADD3 R7, P2, R76, 0x1000, RZ ;  /* 0x000010004c077810 */ /* 0x000fc40007f5e0ff */
[----:B------:R-:W-:Y:S01]  /*1dfd0*/  LOP3.LUT R12, R13, 0x380, RZ, 0xc0, !PT ;  /* 0x000003800d0c7812 */ /* 0x000fe200078ec0ff */
[C---:B------:R-:W-:Y:S01]  /*1dfe0*/  IMAD R11, R9.reuse, UR5, R6 ;  /* 0x00000005090b7c24 */ /* 0x040fe2000f8e0206 */
[----:B------:R-:W-:Y:S01]  /*1dff0*/  IADD3 R25, P5, R76, 0x3000, RZ ;  /* 0x000030004c197810 */ /* 0x000fe20007fbe0ff */
[----:B------:R-:W-:Y:S01]  /*1e000*/  IMAD.WIDE.U32 R4, R9, UR4, R4 ;  /* 0x0000000409047c25 */ /* 0x000fe2000f8e0004 */
[----:B------:R-:W-:Y:S01]  /*1e010*/  ULDC.64 UR4, c[0x0][0xb50] ;  /* 0x0002d40000047ab9 */ /* 0x000fe20000000a00 */
[----:B------:R-:W-:Y:S02]  /*1e020*/  SHF.R.U64 R12, R12, 0x3, RZ ;  /* 0x000000030c0c7819 */ /* 0x000fe400000012ff */
[----:B------:R-:W-:Y:S01]  /*1e030*/  IMAD.IADD R5, R5, 0x1, R11 ;  /* 0x0000000105057824 */ /* 0x000fe200078e020b */
[----:B------:R-:W-:Y:S01]  /*1e040*/  LEA R6, P0, R4, UR4, 0x2 ;  /* 0x0000000404067c11 */ /* 0x000fe2000f8010ff */
[----:B------:R-:W-:Y:S01]  /*1e050*/  IMAD.X R9, RZ, RZ, R77, P2 ;  /* 0x000000ffff097224 */ /* 0x000fe200010e064d */
[----:B------:R-:W-:-:S02]  /*1e060*/  IADD3 R37, P2, R76, 0x6000, RZ ;  /* 0x000060004c257810 */ /* 0x000fc40007f5e0ff */
[----:B------:R-:W-:Y:S01]  /*1e070*/  LEA.HI.X R10, R4, UR5, R5, 0x2, P0 ;  /* 0x00000005040a7c11 */ /* 0x000fe200080f1405 */
[----:B------:R-:W-:Y:S01]  /*1e080*/  SHFL.IDX PT, R50, R6, RZ, 0x1c1f ;  /* 0x001c1fff06327589 */ /* 0x000fe200000e0000 */
[----:B------:R-:W-:Y:S01]  /*1e090*/  IADD3 R29, P0, R76, 0x4000, RZ ;  /* 0x000040004c1d7810 */ /* 0x000fe20007f1e0ff */
[----:B------:R-:W-:Y:S01]  /*1e0a0*/  ULDC.64 UR4, c[0x0][0xaa0] ;  /* 0x0002a80000047ab9 */ /* 0x000fe20000000a00 */
[----:B------:R-:W-:Y:S01]  /*1e0b0*/  LOP3.LUT R12, R12, R13, RZ, 0x3c, !PT ;  /* 0x0000000d0c0c7212 */ /* 0x000fe200078e3cff */
[----:B------:R-:W-:Y:S01]  /*1e0c0*/  IMAD.X R13, RZ, RZ, R77, P3 ;  /* 0x000000ffff0d7224 */ /* 0x000fe200018e064d */
[----:B------:R-:W-:Y:S01]  /*1e0d0*/  LOP3.LUT R28, R29, 0x380, RZ, 0xc0, !PT ;  /* 0x000003801d1c7812 */ /* 0x000fe200078ec0ff */
[----:B------:R-:W3:Y:S01]  /*1e0e0*/  SHFL.IDX PT, R51, R10, RZ, 0x1c1f ;  /* 0x001c1fff0a337589 */ /* 0x000ee200000e0000 */
[----:B------:R-:W-:Y:S02]  /*1e0f0*/  LOP3.LUT R36, R37, 0x380, RZ, 0xc0, !PT ;  /* 0x0000038025247812 */ /* 0x000fe400078ec0ff */
[----:B------:R-:W-:Y:S01]  /*1e100*/  SHF.R.U64 R28, R28, 0x3, RZ ;  /* 0x000000031c1c7819 */ /* 0x000fe200000012ff */
[----:B------:R-:W-:Y:S01]  /*1e110*/  SHFL.IDX PT, R54, R6, 0x1, 0x1c1f ;  /* 0x003c1f0006367f89 */ /* 0x000fe200000e0000 */
[----:B------:R-:W-:-:S02]  /*1e120*/  IADD3 R41, P3, R76, 0x7000, RZ ;  /* 0x000070004c297810 */ /* 0x000fc40007f7e0ff */
[----:B------:R-:W-:Y:S01]  /*1e130*/  IADD3 R33, P4, R76, 0x5000, RZ ;  /* 0x000050004c217810 */ /* 0x000fe20007f9e0ff */
[----:B------:R-:W4:Y:S01]  /*1e140*/  SHFL.IDX PT, R55, R10, 0x1, 0x1c1f ;  /* 0x003c1f000a377f89 */ /* 0x000f2200000e0000 */
[----:B------:R-:W-:Y:S01]  /*1e150*/  LOP3.LUT R28, R28, R29, RZ, 0x3c, !PT ;  /* 0x0000001d1c1c7212 */ /* 0x000fe200078e3cff */
[----:B------:R-:W-:Y:S01]  /*1e160*/  IMAD.X R29, RZ, RZ, R77, P0 ;  /* 0x000000ffff1d7224 */ /* 0x000fe200000e064d */
[----:B------:R-:W-:Y:S02]  /*1e170*/  SHF.R.U64 R36, R36, 0x3, RZ ;  /* 0x0000000324247819 */ /* 0x000fe400000012ff */
[----:B------:R-:W-:Y:S02]  /*1e180*/  LOP3.LUT R40, R41, 0x380, RZ, 0xc0, !PT ;  /* 0x0000038029287812 */ /* 0x000fe400078ec0ff */
[----:B------:R-:W-:Y:S02]  /*1e190*/  LOP3.LUT R24, R25, 0x380, RZ, 0xc0, !PT ;  /* 0x0000038019187812 */ /* 0x000fe400078ec0ff */
[----:B------:R-:W-:-:S02]  /*1e1a0*/  LOP3.LUT R32, R33, 0x380, RZ, 0xc0, !PT ;  /* 0x0000038021207812 */ /* 0x000fc400078ec0ff */
[----:B------:R-:W-:Y:S02]  /*1e1b0*/  IADD3 R49, P0, R76, 0x9000, RZ ;  /* 0x000090004c317810 */ /* 0x000fe40007f1e0ff */
[----:B------:R-:W-:Y:S02]  /*1e1c0*/  LOP3.LUT R36, R36, R37, RZ, 0x3c, !PT ;  /* 0x0000002524247212 */ /* 0x000fe400078e3cff */
[----:B------:R-:W-:Y:S02]  /*1e1d0*/  SHF.R.U64 R40, R40, 0x3, RZ ;  /* 0x0000000328287819 */ /* 0x000fe400000012ff */
[----:B------:R-:W-:Y:S02]  /*1e1e0*/  IADD3.X R37, RZ, R77, RZ, P2, !PT ;  /* 0x0000004dff257210 */ /* 0x000fe400017fe4ff */
[----:B------:R-:W-:Y:S02]  /*1e1f0*/  SHF.R.U64 R24, R24, 0x3, RZ ;  /* 0x0000000318187819 */ /* 0x000fe400000012ff */
[----:B------:R-:W-:-:S02]  /*1e200*/  SHF.R.U64 R32, R32, 0x3, RZ ;  /* 0x0000000320207819 */ /* 0x000fc400000012ff */
[----:B------:R-:W-:Y:S02]  /*1e210*/  LOP3.LUT R48, R49, 0x380, RZ, 0xc0, !PT ;  /* 0x0000038031307812 */ /* 0x000fe400078ec0ff */
[----:B------:R-:W-:Y:S02]  /*1e220*/  IADD3 R57, P2, R76, 0xb000, RZ ;  /* 0x0000b0004c397810 */ /* 0x000fe40007f5e0ff */
[----:B------:R-:W-:Y:S01]  /*1e230*/  LOP3.LUT R40, R40, R41, RZ, 0x3c, !PT ;  /* 0x0000002928287212 */ /* 0x000fe200078e3cff */
[--C-:B------:R-:W-:Y:S01]  /*1e240*/  IMAD.X R41, RZ, RZ, R77.reuse, P3 ;  /* 0x000000ffff297224 */ /* 0x100fe200018e064d */
[----:B------:R-:W-:Y:S01]  /*1e250*/  LOP3.LUT R24, R24, R25, RZ, 0x3c, !PT ;  /* 0x0000001918187212 */ /* 0x000fe200078e3cff */
[--C-:B------:R-:W-:Y:S01]  /*1e260*/  IMAD.X R25, RZ, RZ, R77.reuse, P5 ;  /* 0x000000ffff197224 */ /* 0x100fe200028e064d */
[----:B------:R-:W-:Y:S01]  /*1e270*/  LOP3.LUT R32, R32, R33, RZ, 0x3c, !PT ;  /* 0x0000002120207212 */ /* 0x000fe200078e3cff */
[----:B------:R-:W-:Y:S01]  /*1e280*/  IMAD.X R33, RZ, RZ, R77, P4 ;  /* 0x000000ffff217224 */ /* 0x000fe200020e064d */
[----:B------:R-:W-:-:S02]  /*1e290*/  SHF.R.U64 R48, R48, 0x3, RZ ;  /* 0x0000000330307819 */ /* 0x000fc400000012ff */
[----:B------:R-:W-:Y:S02]  /*1e2a0*/  LOP3.LUT R56, R57, 0x380, RZ, 0xc0, !PT ;  /* 0x0000038039387812 */ /* 0x000fe400078ec0ff */
[C---:B------:R-:W-:Y:S02]  /*1e2b0*/  IADD3 R61, P3, R76.reuse, 0xc000, RZ ;  /* 0x0000c0004c3d7810 */ /* 0x040fe40007f7e0ff */
[C---:B------:R-:W-:Y:S02]  /*1e2c0*/  IADD3 R45, P5, R76.reuse, 0x8000, RZ ;  /* 0x000080004c2d7810 */ /* 0x040fe40007fbe0ff */
[----:B------:R-:W-:Y:S02]  /*1e2d0*/  IADD3 R53, P4, R76, 0xa000, RZ ;  /* 0x0000a0004c357810 */ /* 0x000fe40007f9e0ff */
[----:B------:R-:W-:Y:S01]  /*1e2e0*/  LOP3.LUT R48, R48, R49, RZ, 0x3c, !PT ;  /* 0x0000003130307212 */ /* 0x000fe200078e3cff */
[----:B------:R-:W-:Y:S01]  /*1e2f0*/  IMAD.X R49, RZ, RZ, R77, P0 ;  /* 0x000000ffff317224 */ /* 0x000fe200000e064d */
[----:B------:R-:W-:-:S02]  /*1e300*/  SHF.R.U64 R56, R56, 0x3, RZ ;  /* 0x0000000338387819 */ /* 0x000fc400000012ff */
[----:B------:R-:W-:Y:S02]  /*1e310*/  LOP3.LUT R60, R61, 0x380, RZ, 0xc0, !PT ;  /* 0x000003803d3c7812 */ /* 0x000fe400078ec0ff */
[----:B------:R-:W-:Y:S02]  /*1e320*/  LOP3.LUT R44, R45, 0x380, RZ, 0xc0, !PT ;  /* 0x000003802d2c7812 */ /* 0x000fe400078ec0ff */
[----:B------:R-:W-:Y:S02]  /*1e330*/  LOP3.LUT R52, R53, 0x380, RZ, 0xc0, !PT ;  /* 0x0000038035347812 */ /* 0x000fe400078ec0ff */
[----:B------:R-:W-:Y:S02]  /*1e340*/  LOP3.LUT P0, RZ, R220, 0x3, RZ, 0xc0, !PT ;  /* 0x00000003dcff7812 */ /* 0x000fe4000780c0ff */
[----:B------:R-:W-:Y:S02]  /*1e350*/  LOP3.LUT R8, R7, 0x380, RZ, 0xc0, !PT ;  /* 0x0000038007087812 */ /* 0x000fe400078ec0ff */
[----:B------:R-:W-:Y:S01]  /*1e360*/  LOP3.LUT R56, R56, R57, RZ, 0x3c, !PT ;  /* 0x0000003938387212 */ /* 0x000fe200078e3cff */
[----:B------:R-:W-:Y:S01]  /*1e370*/  IMAD.X R57, RZ, RZ, R77, P2 ;  /* 0x000000ffff397224 */ /* 0x000fe200010e064d */
[----:B------:R-:W-:-:S02]  /*1e380*/  SHF.R.U64 R60, R60, 0x3, RZ ;  /* 0x000000033c3c7819 */ /* 0x000fc400000012ff */
        /* <DEDUP_REMOVED lines=8> */
[----:B------:R-:W-:Y:S01]  /*1e410*/  IMAD.X R53, RZ, RZ, R77, P4 ;  /* 0x000000ffff357224 */ /* 0x000fe200020e064d */
[----:B------:R-:W-:-:S02]  /*1e420*/  LOP3.LUT R8, R8, R7, RZ, 0x3c, !PT ;  /* 0x0000000708087212 */ /* 0x000fc400078e3cff */
[C---:B------:R-:W-:Y:S02]  /*1e430*/  IADD3 R5, P3, R76.reuse, 0xf000, RZ ;  /* 0x0000f0004c057810 */ /* 0x040fe40007f7e0ff */
[C---:B------:R-:W-:Y:S02]  /*1e440*/  IADD3 R65, P5, R76.reuse, 0xd000, RZ ;  /* 0x0000d0004c417810 */ /* 0x040fe40007fbe0ff */
[C---:B------:R-:W-:Y:S01]  /*1e450*/  IADD3 R69, P4, R76.reuse, 0xe000, RZ ;  /* 0x0000e0004c457810 */ /* 0x040fe20007f9e0ff */
[----:B------:R-:W-:Y:S01]  /*1e460*/  IMAD.X R73, RZ, RZ, R77, P3 ;  /* 0x000000ffff497224 */ /* 0x000fe200018e064d */
[----:B------:R-:W-:Y:S02]  /*1e470*/  LOP3.LUT R7, R76, 0x380, RZ, 0xc0, !PT ;  /* 0x000003804c077812 */ /* 0x000fe400078ec0ff */
[----:B------:R-:W-:Y:S02]  /*1e480*/  LOP3.LUT R64, R65, 0x380, RZ, 0xc0, !PT ;  /* 0x0000038041407812 */ /* 0x000fe400078ec0ff */
[----:B------:R-:W-:-:S02]  /*1e490*/  LOP3.LUT R68, R69, 0x380, RZ, 0xc0, !PT ;  /* 0x0000038045447812 */ /* 0x000fc400078ec0ff */
[----:B------:R-:W-:Y:S02]  /*1e4a0*/  SHF.R.U64 R7, R7, 0x3, RZ ;  /* 0x0000000307077819 */ /* 0x000fe400000012ff */
[----:B------:R-:W-:Y:S02]  /*1e4b0*/  SHF.R.U64 R64, R64, 0x3, RZ ;  /* 0x0000000340407819 */ /* 0x000fe400000012ff */
[----:B------:R-:W-:Y:S02]  /*1e4c0*/  SHF.R.U64 R68, R68, 0x3, RZ ;  /* 0x0000000344447819 */ /* 0x000fe400000012ff */
[----:B------:R-:W-:Y:S02]  /*1e4d0*/  LOP3.LUT R76, R7, R76, RZ, 0x3c, !PT ;  /* 0x0000004c074c7212 */ /* 0x000fe400078e3cff */
[----:B------:R-:W-:Y:S01]  /*1e4e0*/  LOP3.LUT R64, R64, R65, RZ, 0x3c, !PT ;  /* 0x0000004140407212 */ /* 0x000fe200078e3cff */
[--C-:B------:R-:W-:Y:S01]  /*1e4f0*/  IMAD.X R65, RZ, RZ, R77.reuse, P5 ;  /* 0x000000ffff417224 */ /* 0x100fe200028e064d */
[----:B------:R-:W-:Y:S01]  /*1e500*/  LOP3.LUT R68, R68, R69, RZ, 0x3c, !PT ;  /* 0x0000004544447212 */ /* 0x000fe200078e3cff */
[----:B------:R-:W-:Y:S01]  /*1e510*/  IMAD.X R69, RZ, RZ, R77, P4 ;  /* 0x000000ffff457224 */ /* 0x000fe200020e064d */
[----:B------:R-:W-:Y:S01]  /*1e520*/  BSSY B1, `(.L_x_1940) ;  /* 0x0000061000017945 */ /* 0x000fe20003800000 */
[----:B--2---:R-:W-:-:S05]  /*1e530*/  IMAD.IADD R4, R14, 0x1, R202 ;  /* 0x000000010e047824 */ /* 0x004fca00078e02ca */
[C---:B------:R-:W-:Y:S02]  /*1e540*/  ISETP.GE.OR P2, PT, R4.reuse, R3, P0 ;  /* 0x000000030400720c */ /* 0x040fe40000746670 */
[----:B------:R-:W-:-:S04]  /*1e550*/  IADD3 R4, R4, 0x8, RZ ;  /* 0x0000000804047810 */ /* 0x000fc80007ffe0ff */
[----:B------:R-:W-:Y:S02]  /*1e560*/  ISETP.GE.OR P0, PT, R4, R3, P0 ;  /* 0x000000030400720c */ /* 0x000fe40000706670 */
[----:B------:R-:W-:-:S04]  /*1e570*/  LOP3.LUT R4, R5, 0x380, RZ, 0xc0, !PT ;  /* 0x0000038005047812 */ /* 0x000fc800078ec0ff */
[----:B------:R-:W-:Y:S01]  /*1e580*/  SHF.R.U64 R4, R4, 0x3, RZ ;  /* 0x0000000304047819 */ /* 0x000fe200000012ff */
[----:B---3--:R-:W-:Y:S03]  /*1e590*/  @!P2 ST.E desc[UR36][R50.64], R0 ;  /* 0x000000003200a985 */ /* 0x008fe6000c101924 */
[----:B------:R-:W-:-:S03]  /*1e5a0*/  LOP3.LUT R72, R4, R5, RZ, 0x3c, !PT ;  /* 0x0000000504487212 */ /* 0x000fc600078e3cff */
[----:B----4-:R2:W-:Y:S04]  /*1e5b0*/  @!P0 ST.E desc[UR36][R54.64], R2 ;  /* 0x0000000236008985 */ /* 0x0105e8000c101924 */
[----:B------:R3:W5:Y:S04]  /*1e5c0*/  LD.E.128 R4, desc[UR36][R76.64] ;  /* 0x000000244c047980 */ /* 0x000768000c101d00 */
[----:B------:R-:W5:Y:S04]  /*1e5d0*/  LD.E.128 R8, desc[UR36][R8.64] ;  /* 0x0000002408087980 */ /* 0x000f68000c101d00 */
[----:B------:R-:W5:Y:S01]  /*1e5e0*/  LD.E.128 R12, desc[UR36][R12.64] ;  /* 0x000000240c0c7980 */ /* 0x000f62000c101d00 */
[----:B---3--:R-:W-:-:S03]  /*1e5f0*/  IMAD R77, R79, UR4, RZ ;  /* 0x000000044f4d7c24 */ /* 0x008fc6000f8e02ff */
[----:B------:R-:W5:Y:S01]  /*1e600*/  LD.E.128 R24, desc[UR36][R24.64] ;  /* 0x0000002418187980 */ /* 0x000f62000c101d00 */
[C---:B------:R-:W-:Y:S02]  /*1e610*/  IMAD R79, R20.reuse, UR5, R77 ;  /* 0x00000005144f7c24 */ /* 0x040fe4000f8e024d */
[----:B------:R-:W-:Y:S01]  /*1e620*/  IMAD.WIDE.U32 R76, R20, UR4, RZ ;  /* 0x00000004144c7c25 */ /* 0x000fe2000f8e00ff */
[----:B------:R-:W-:Y:S01]  /*1e630*/  ULDC.64 UR4, c[0x0][0xae8] ;  /* 0x0002ba0000047ab9 */ /* 0x000fe20000000a00 */
[----:B------:R-:W5:Y:S02]  /*1e640*/  LD.E.128 R28, desc[UR36][R28.64] ;  /* 0x000000241c1c7980 */ /* 0x000f64000c101d00 */
[----:B------:R-:W-:Y:S02]  /*1e650*/  IMAD.IADD R77, R77, 0x1, R79 ;  /* 0x000000014d4d7824 */ /* 0x000fe400078e024f */
[----:B------:R-:W-:Y:S01]  /*1e660*/  IMAD R79, R214, 0x20, R189 ;  /* 0x00000020d64f7824 */ /* 0x000fe200078e02bd */
[----:B------:R-:W5:Y:S01]  /*1e670*/  LD.E.128 R32, desc[UR36][R32.64] ;  /* 0x0000002420207980 */ /* 0x000f62000c101d00 */
[----:B------:R-:W-:-:S03]  /*1e680*/  IMAD R82, R82, UR4, RZ ;  /* 0x0000000452527c24 */ /* 0x000fc6000f8e02ff */
[----:B--2---:R-:W-:Y:S01]  /*1e690*/  IADD3 R2, R202, R79, RZ ;  /* 0x0000004fca027210 */ /* 0x004fe20007ffe0ff */
[C---:B------:R-:W-:Y:S01]  /*1e6a0*/  IMAD R79, R215.reuse, UR5, R82 ;  /* 0x00000005d74f7c24 */ /* 0x040fe2000f8e0252 */
[----:B------:R-:W5:Y:S01]  /*1e6b0*/  LD.E.128 R36, desc[UR36][R36.64] ;  /* 0x0000002424247980 */ /* 0x000f62000c101d00 */
[----:B------:R-:W-:Y:S01]  /*1e6c0*/  IMAD.WIDE.U32 R76, R215, UR4, R76 ;  /* 0x00000004d74c7c25 */ /* 0x000fe2000f8e004c */
[----:B------:R-:W-:Y:S02]  /*1e6d0*/  ULDC.64 UR4, c[0x0][0xaf0] ;  /* 0x0002bc0000047ab9 */ /* 0x000fe40000000a00 */
[----:B------:R-:W5:Y:S01]  /*1e6e0*/  LD.E.128 R40, desc[UR36][R40.64] ;  /* 0x0000002428287980 */ /* 0x000f62000c101d00 */
[----:B0-----:R-:W-:-:S03]  /*1e6f0*/  @P1 IMAD.HI.U32 R0, R2, R83, RZ ;  /* 0x0000005302001227 */ /* 0x001fc600078e00ff */
[----:B------:R-:W5:Y:S01]  /*1e700*/  LD.E.128 R44, desc[UR36][R44.64] ;  /* 0x000000242c2c7980 */ /* 0x000f62000c101d00 */
[----:B------:R-:W-:Y:S02]  /*1e710*/  IMAD.IADD R77, R77, 0x1, R79 ;  /* 0x000000014d4d7824 */ /* 0x000fe400078e024f */
[----:B------:R-:W-:Y:S01]  /*1e720*/  IMAD.MOV.U32 R79, RZ, RZ, R2 ;  /* 0x000000ffff4f7224 */ /* 0x000fe200078e0002 */
[----:B-1----:R-:W-:Y:S01]  /*1e730*/  @P1 SHF.R.U32.HI R79, RZ, R85, R0 ;  /* 0x00000055ff4f1219 */ /* 0x002fe20000011600 */
[----:B------:R-:W-:Y:S01]  /*1e740*/  IMAD R78, R78, UR4, RZ ;  /* 0x000000044e4e7c24 */ /* 0x000fe2000f8e02ff */
[----:B------:R-:W5:Y:S01]  /*1e750*/  LD.E.128 R48, desc[UR36][R48.64] ;  /* 0x0000002430307980 */ /* 0x000f62000c101d00 */
[C---:B------:R-:W-:Y:S01]  /*1e760*/  IMAD.WIDE.U32 R76, R81.reuse, UR4, R76 ;  /* 0x00000004514c7c25 */ /* 0x040fe2000f8e004c */
[--C-:B------:R-:W-:Y:S02]  /*1e770*/  SHF.R.S32.HI R0, RZ, 0x1f, R79.reuse ;  /* 0x0000001fff007819 */ /* 0x100fe4000001144f */
[----:B------:R-:W5:Y:S01]  /*1e780*/  LD.E.128 R52, desc[UR36][R52.64] ;  /* 0x0000002434347980 */ /* 0x000f62000c101d00 */
[----:B------:R-:W-:Y:S01]  /*1e790*/  IMAD R83, R81, UR5, R78 ;  /* 0x0000000551537c24 */ /* 0x000fe2000f8e024e */
[----:B------:R-:W-:Y:S01]  /*1e7a0*/  ULDC.64 UR4, c[0x0][0xae0] ;  /* 0x0002b80000047ab9 */ /* 0x000fe20000000a00 */
[----:B------:R-:W-:Y:S01]  /*1e7b0*/  IMAD.MOV R81, RZ, RZ, -R79 ;  /* 0x000000ffff517224 */ /* 0x000fe200078e0a4f */
[----:B------:R-:W5:Y:S01]  /*1e7c0*/  LD.E.128 R56, desc[UR36][R56.64] ;  /* 0x0000002438387980 */ /* 0x000f62000c101d00 */
[----:B------:R-:W-:-:S02]  /*1e7d0*/  IMAD R0, R0, UR4, RZ ;  /* 0x0000000400007c24 */ /* 0x000fc4000f8e02ff */
[----:B------:R-:W-:Y:S01]  /*1e7e0*/  IMAD R81, R80, R81, R2 ;  /* 0x0000005150517224 */ /* 0x000fe200078e0202 */
[----:B------:R-:W5:Y:S01]  /*1e7f0*/  LD.E.128 R60, desc[UR36][R60.64] ;  /* 0x000000243c3c7980 */ /* 0x000f62000c101d00 */
[----:B------:R-:W-:-:S03]  /*1e800*/  IMAD.IADD R77, R77, 0x1, R83 ;  /* 0x000000014d4d7824 */ /* 0x000fc600078e0253 */
[----:B------:R-:W5:Y:S01]  /*1e810*/  LD.E.128 R64, desc[UR36][R64.64] ;  /* 0x0000002440407980 */ /* 0x000f62000c101d00 */
[----:B------:R-:W-:-:S03]  /*1e820*/  IMAD R83, R79, UR5, R0 ;  /* 0x000000054f537c24 */ /* 0x000fc6000f8e0200 */
[----:B------:R-:W5:Y:S01]  /*1e830*/  LD.E.128 R68, desc[UR36][R68.64] ;  /* 0x0000002444447980 */ /* 0x000f62000c101d00 */
[----:B------:R-:W-:-:S03]  /*1e840*/  SHF.R.S32.HI R0, RZ, 0x1f, R81 ;  /* 0x0000001fff007819 */ /* 0x000fc60000011451 */
[----:B------:R-:W5:Y:S01]  /*1e850*/  LD.E.128 R72, desc[UR36][R72.64] ;  /* 0x0000002448487980 */ /* 0x000f62000c101d00 */
[----:B------:R-:W-:Y:S01]  /*1e860*/  IMAD.WIDE.U32 R76, R79, UR4, R76 ;  /* 0x000000044f4c7c25 */ /* 0x000fe2000f8e004c */
[----:B------:R-:W-:Y:S01]  /*1e870*/  ULDC.64 UR4, c[0x0][0xad8] ;  /* 0x0002b60000047ab9 */ /* 0x000fe20000000a00 */
[----:B------:R-:W-:Y:S01]  /*1e880*/  @!PT LDS RZ, [RZ] ;  /* 0x00000000fffff984 */ /* 0x000fe20000000800 */
[----:B------:R-:W-:Y:S01]  /*1e890*/  @!PT LDS RZ, [RZ] ;  /* 0x00000000fffff984 */ /* 0x000fe20000000800 */
[----:B------:R-:W-:Y:S01]  /*1e8a0*/  @!PT LDS RZ, [RZ] ;  /* 0x00000000fffff984 */ /* 0x000fe20000000800 */
[----:B------:R-:W-:Y:S01]  /*1e8b0*/  @!PT LDS RZ, [RZ] ;  /* 0x00000000fffff984 */ /* 0x000fe20000000800 */
[----:B------:R0:W-:Y:S06]  /*1e8c0*/  MEMBAR.ALL.CTA ;  /* 0x0000000000007992 */ /* 0x0001ec0000008000 */
[----:B0-----:R-:W0:Y:S01]  /*1e8d0*/  FENCE.VIEW.ASYNC.S ;  /* 0x00000000000073c6 */ /* 0x001e220000000000 */
[----:B------:R-:W-:-:S02]  /*1e8e0*/  IMAD.IADD R202, R189, 0x1, R202 ;  /* 0x00000001bdca7824 */ /* 0x000fc400078e02ca */
[----:B------:R-:W-:Y:S02]  /*1e8f0*/  IMAD.IADD R77, R77, 0x1, R83 ;  /* 0x000000014d4d7824 */ /* 0x000fe400078e0253 */
[----:B------:R-:W-:Y:S01]  /*1e900*/  IMAD R2, R0, UR4, RZ ;  /* 0x0000000400027c24 */ /* 0x000fe2000f8e02ff */
[C---:B------:R-:W-:Y:S01]  /*1e910*/  IADD3 R0, R202.reuse, 0x20, RZ ;  /* 0x00000020ca007810 */ /* 0x040fe20007ffe0ff */
[C---:B------:R-:W-:Y:S01]  /*1e920*/  IMAD.WIDE.U32 R76, R81.reuse, UR4, R76 ;  /* 0x00000004514c7c25 */ /* 0x040fe2000f8e004c */
[-C--:B------:R-:W-:Y:S02]  /*1e930*/  ISETP.GE.AND P2, PT, R202, R3.reuse, PT ;  /* 0x00000003ca00720c */ /* 0x080fe40003f46270 */
[----:B------:R-:W-:Y:S01]  /*1e940*/  ISETP.GE.AND P1, PT, R0, R3, PT ;  /* 0x000000030000720c */ /* 0x000fe20003f26270 */
[----:B------:R-:W-:Y:S01]  /*1e950*/  IMAD R79, R81, UR5, R2 ;  /* 0x00000005514f7c24 */ /* 0x000fe2000f8e0202 */
[----:B------:R-:W-:Y:S01]  /*1e960*/  ULDC.64 UR4, c[0x0][0xa80] ;  /* 0x0002a00000047ab9 */ /* 0x000fe20000000a00 */
[----:B------:R-:W-:Y:S01]  /*1e970*/  VIADD R0, R184, 0x28420 ;  /* 0x00028420b8007836 */ /* 0x000fe20000000000 */
[----:B------:R-:W-:Y:S01]  /*1e980*/  LEA R20, P3, R76, UR4, 0x1 ;  /* 0x000000044c147c11 */ /* 0x000fe2000f8608ff */
[----:B------:R-:W-:-:S02]  /*1e990*/  VIADD R2, R202, 0x40 ;  /* 0x00000040ca027836 */ /* 0x000fc40000000000 */
[----:B------:R-:W-:Y:S01]  /*1e9a0*/  IMAD.IADD R77, R77, 0x1, R79 ;  /* 0x000000014d4d7824 */ /* 0x000fe200078e024f */
[----:B------:R-:W-:Y:S01]  /*1e9b0*/  PRMT R0, RZ, 0x654, R0 ;  /* 0x00000654ff007816 */ /* 0x000fe20000000000 */
[----:B0-----:R0:W1:Y:S01]  /*1e9c0*/  SHFL.IDX PT, R82, R20, RZ, 0x181f ;  /* 0x00181fff14527589 */ /* 0x00106200000e0000 */
[----:B------:R-:W-:Y:S02]  /*1e9d0*/  ISETP.GE.AND P0, PT, R2, R3, PT ;  /* 0x000000030200720c */ /* 0x000fe40003f06270 */
[----:B------:R-:W-:Y:S01]  /*1e9e0*/  LEA.HI.X R2, R76, UR5, R77, 0x1, P3 ;  /* 0x000000054c027c11 */ /* 0x000fe200098f0c4d */
[----:B------:R2:W-:Y:S04]  /*1e9f0*/  SYNCS.ARRIVE.TRANS64.RED.A1T0 RZ, [R0+URZ], RZ ;  /* 0x000000ff00ff79a7 */ /* 0x0005e8000810043f */
[----:B--2---:R0:W2:Y:S01]  /*1ea00*/  SHFL.IDX PT, R0, R2, RZ, 0x181f ;  /* 0x00181fff02007589 */ /* 0x0040a200000e0000 */
[----:B------:R-:W-:Y:S05]  /*1ea10*/  @P2 BRA `(.L_x_1941) ;  /* 0x0000000000442947 */ /* 0x000fea0003800000 */
        /* <DEDUP_REMOVED lines=17> */
.L_x_1941:
[----:B------:R-:W-:Y:S05]  /*1eb30*/  BSYNC B1 ;  /* 0x0000000000017941 */ /* 0x000fea0003800000 */
.L_x_1940:
[----:B--2---:R2:W4:Y:S01]  /*1eb40*/  SHFL.IDX PT, R0, R2, 0x1, 0x181f ;  /* 0x00381f0002007f89 */ /* 0x00452200000e0000 */
        /* <DEDUP_REMOVED lines=8> */
[----:B---3--:R-:W-:-:S04]  /*1ebd0*/  @!P4 LEA R4, P5, R18, R30, 0x1 ;  /* 0x0000001e1204c211 */ /* 0x008fc800078a08ff */
[----:B----4-:R-:W-:Y:S02]  /*1ebe0*/  @!P4 LEA.HI.X R5, R18, R0, R19, 0x1, P5 ;  /* 0x000000001205c211 */ /* 0x010fe400028f0c13 */
        /* <DEDUP_REMOVED lines=10> */
.L_x_1943:
[----:B------:R-:W-:Y:S05]  /*1ec90*/  BSYNC B1 ;  /* 0x0000000000017941 */ /* 0x000fea0003800000 */
.L_x_1942:
[----:B----4-:R4:W0:Y:S01]  /*1eca0*/  SHFL.IDX PT, R0, R2, 0x2, 0x181f ;  /* 0x00581f0002007f89 */ /* 0x01082200000e0000 */
        /* <DEDUP_REMOVED lines=9> */
[----:B------:R-:W-:Y:S02]  /*1ed40*/  @!P2 LEA R6, P4, R191, R10, 0x1 ;  /* 0x0000000abf06a211 */ /* 0x000fe400078808ff */
[----:B0-----:R-:W-:Y:S02]  /*1ed50*/  @!P3 LEA.HI.X R5, R18, R0, R19, 0x1, P5 ;  /* 0x000000001205b211 */ /* 0x001fe400028f0c13 */
        /* <DEDUP_REMOVED lines=9> */
.L_x_1945:
[----:B------:R-:W-:Y:S05]  /*1edf0*/  BSYNC B1 ;  /* 0x0000000000017941 */ /* 0x000fea0003800000 */
.L_x_1944:
[----:B0-----:R-:W-:Y:S01]  /*1ee00*/  VIADD R0, R202, 0x60 ;  /* 0x00000060ca007836 */ /* 0x001fe20000000000 */
[----:B------:R0:W0:Y:S04]  /*1ee10*/  SHFL.IDX PT, R8, R2, 0x3, 0x181f ;  /* 0x00781f0002087f89 */ /* 0x00002800000e0000 */
[----:B------:R-:W-:Y:S01]  /*1ee20*/  ISETP.GE.AND P0, PT, R0, R3, PT ;  /* 0x000000030000720c */ /* 0x000fe20003f06270 */
[----:B--2-4-:R-:W2:-:S12]  /*1ee30*/  SHFL.IDX PT, R20, R20, 0x3, 0x181f ;  /* 0x00781f0014147f89 */ /* 0x014e9800000e0000 */
[----:B------:R-:W-:Y:S05]  /*1ee40*/  @P0 BRA `(.L_x_1946) ;  /* 0x0000000c00a40947 */ /* 0x000fea0003800000 */
[----:B------:R-:W-:Y:S02]  /*1ee50*/  ULDC UR4, c[0x0][0xac8] ;  /* 0x0002b20000047ab9 */ /* 0x000fe40000000800 */
[----:B------:R-:W-:Y:S02]  /*1ee60*/  ISETP.GE.AND P3, PT, R18, UR4, PT ;  /* 0x0000000412007c0c */ /* 0x000fe4000bf66270 */
[----:B------:R-:W-:Y:S02]  /*1ee70*/  ISETP.GE.AND P4, PT, R191, UR4, PT ;  /* 0x00000004bf007c0c */ /* 0x000fe4000bf86270 */
[----:B------:R-:W-:-:S09]  /*1ee80*/  ISETP.GE.AND P5, PT, R205, UR4, PT ;  /* 0x00000004cd007c0c */ /* 0x000fd2000bfa6270 */
[CC--:B0-2---:R-:W-:Y:S02]  /*1ee90*/  @!P3 LEA R2, P0, R18.reuse, R20.reuse, 0x1 ;  /* 0x000000141202b211 */ /* 0x0c5fe400078008ff */
        /* <DEDUP_REMOVED lines=14> */
.L_x_1937:
[----:B------:R-:W-:Y:S01]  /*1ef80*/  ULDC.64 UR4, c[0x0][0xc00] ;  /* 0x0003000000047ab9 */ /* 0x000fe20000000a00 */
[----:B------:R-:W2:Y:S01]  /*1ef90*/  LDC.64 R2, c[0x0][0xc00] ;  /* 0x00030000ff027b82 */ /* 0x000ea20000000a00 */
[----:B------:R-:W-:Y:S01]  /*1efa0*/  ISETP.NE.U32.AND P0, PT, RZ, UR4, PT ;  /* 0x00000004ff007c0c */ /* 0x000fe2000bf05070 */
[----:B------:R-:W-:-:S03]  /*1efb0*/  IMAD.MOV.U32 R0, RZ, RZ, RZ ;  /* 0x000000ffff007224 */ /* 0x000fc600078e00ff */
[----:B------:R-:W-:Y:S01]  /*1efc0*/  ISETP.NE.AND.EX P0, PT, RZ, UR5, PT, P0 ;  /* 0x00000005ff007c0c */ /* 0x000fe2000bf05300 */
[----:B------:R-:W-:Y:S02]  /*1efd0*/  ULDC.64 UR4, c[0x0][0xc08] ;  /* 0x0003020000047ab9 */ /* 0x000fe40000000a00 */
[----:B------:R-:W-:Y:S01]  /*1efe0*/  ISETP.NE.U32.AND P1, PT, RZ, UR4, PT ;  /* 0x00000004ff007c0c */ /* 0x000fe2000bf25070 */
[----:B------:R-:W3:Y:S03]  /*1eff0*/  LDC R25, c[0x0][0xbe8] ;  /* 0x0002fa00ff197b82 */ /* 0x000ee60000000800 */
[----:B------:R-:W-:Y:S01]  /*1f000*/  ISETP.NE.AND.EX P1, PT, RZ, UR5, PT, P1 ;  /* 0x00000005ff007c0c */ /* 0x000fe2000bf25310 */
[----:B--2---:R-:W-:-:S12]  /*1f010*/  IMAD.WIDE R2, R216, 0x4, R2 ;  /* 0x00000004d8027825 */ /* 0x004fd800078e0202 */
[----:B------:R-:W2:Y:S01]  /*1f020*/  @P1 LDC.64 R4, c[0x0][0xc08] ;  /* 0x00030200ff041b82 */ /* 0x000ea20000000a00 */
[----:B------:R-:W-:Y:S02]  /*1f030*/  ULDC UR4, c[0x0][0xa88] ;  /* 0x0002a20000047ab9 */ /* 0x000fe40000000800 */
[----:B------:R-:W-:Y:S01]  /*1f040*/  IMAD.U32 R6, RZ, RZ, UR4 ;  /* 0x00000004ff067e24 */ /* 0x000fe2000f8e00ff */
[----:B------:R4:W5:Y:S01]  /*1f050*/  @P0 LDG.E R0, desc[UR36][R2.64] ;  /* 0x0000002402000981 */ /* 0x000962000c1e1900 */
[----:B------:R-:W0:Y:S01]  /*1f060*/  S2R R7, SR_TID.X ;  /* 0x0000000000077919 */ /* 0x000e220000002100 */
[----:B--2---:R-:W-:-:S05]  /*1f070*/  @P1 IMAD.WIDE R4, R216, 0x4, R4 ;  /* 0x00000004d8041825 */ /* 0x004fca00078e0204 */
[----:B------:R4:W5:Y:S01]  /*1f080*/  @P1 LDG.E R6, desc[UR36][R4.64] ;  /* 0x0000002404061981 */ /* 0x000962000c1e1900 */
[----:B---3--:R-:W-:Y:S02]  /*1f090*/  ISETP.NE.AND P2, PT, R25, 0x1, PT ;  /* 0x000000011900780c */ /* 0x008fe40003f45270 */
[----:B0-----:R-:W-:-:S11]  /*1f0a0*/  IADD3 R7, R7, -0x80, RZ ;  /* 0xffffff8007077810 */ /* 0x001fd60007ffe0ff */
[----:B-1----:R-:W0:Y:S01]  /*1f0b0*/  @P2 LDC R20, c[0x0][0xbec] ;  /* 0x0002fb00ff142b82 */ /* 0x002e220000000800 */
[----:B------:R-:W-:Y:S02]  /*1f0c0*/  ISETP.GE.AND P3, PT, R7, 0x80, PT ;  /* 0x000000800700780c */ /* 0x000fe40003f66270 */
[----:B------:R-:W-:-:S05]  /*1f0d0*/  SHF.R.S32.HI R7, RZ, 0x1f, R216 ;  /* 0x0000001fff077819 */ /* 0x000fca00000114d8 */
[----:B------:R-:W1:Y:S01]  /*1f0e0*/  @P2 LDC R27, c[0x0][0xbf0] ;  /* 0x0002fc00ff1b2b82 */ /* 0x000e620000000800 */
[----:B----4-:R-:W-:Y:S05]  /*1f0f0*/  @P1 BRA `(.L_x_1947) ;  /* 0x0000000000101947 */ /* 0x010fea0003800000 */
[----:B------:R-:W-:Y:S05]  /*1f100*/  @!P0 BRA `(.L_x_1947) ;  /* 0x00000000000c8947 */ /* 0x000fea0003800000 */
[----:B------:R-:W2:Y:S04]  /*1f110*/  LDG.E R5, desc[UR36][R2.64] ;  /* 0x0000002402057981 */ /* 0x000ea8000c1e1900 */
[----:B-----5:R-:W2:Y:S02]  /*1f120*/  LDG.E R6, desc[UR36][R2.64+0x4] ;  /* 0x0000042402067981 */ /* 0x020ea4000c1e1900 */
[----:B--2---:R-:W-:-:S07]  /*1f130*/  IMAD.IADD R6, R6, 0x1, -R5 ;  /* 0x0000000106067824 */ /* 0x004fce00078e0a05 */
.L_x_1947:
[----:B------:R-:W-:Y:S01]  /*1f140*/  BSSY B1, `(.L_x_1948) ;  /* 0x000002d000017945 */ /* 0x000fe20003800000 */
[----:B------:R-:W-:Y:S02]  /*1f150*/  SHF.R.S32.HI R10, RZ, 0x1f, R215 ;  /* 0x0000001fff0a7819 */ /* 0x000fe400000114d7 */
[----:B------:R-:W-:Y:S02]  /*1f160*/  SEL R13, R216, RZ, !P0 ;  /* 0x000000ffd80d7207 */ /* 0x000fe40004000000 */
[----:B------:R-:W-:Y:S02]  /*1f170*/  SEL R12, R7, RZ, !P0 ;  /* 0x000000ff070c7207 */ /* 0x000fe40004000000 */
[----:B-----5:R-:W-:Y:S01]  /*1f180*/  SHF.R.S32.HI R11, RZ, 0x1f, R0 ;  /* 0x0000001fff0b7819 */ /* 0x020fe20000011400 */
[----:B------:R-:W-:Y:S06]  /*1f190*/  @P3 BRA `(.L_x_1949) ;  /* 0x00000000009c3947 */ /* 0x000fec0003800000 */
[----:B------:R-:W2:Y:S01]  /*1f1a0*/  S2R R3, SR_TID.X ;  /* 0x0000000000037919 */ /* 0x000ea20000002100 */
[----:B------:R-:W3:Y:S02]  /*1f1b0*/  LDC R14, c[0x0][0xbe8] ;  /* 0x0002fa00ff0e7b82 */ /* 0x000ee40000000800 */
[----:B---3--:R-:W-:Y:S01]  /*1f1c0*/  IMAD R2, R6, R14, RZ ;  /* 0x0000000e06027224 */ /* 0x008fe200078e02ff */
[----:B--2---:R-:W-:-:S04]  /*1f1d0*/  IADD3 R9, R202, -0x80, R3 ;  /* 0xffffff80ca097810 */ /* 0x004fc80007ffe003 */
[----:B------:R-:W-:-:S13]  /*1f1e0*/  ISETP.GE.AND P0, PT, R9, R2, PT ;  /* 0x000000020900720c */ /* 0x000fda0003f06270 */
[----:B------:R-:W-:Y:S05]  /*1f1f0*/  @P0 BRA `(.L_x_1949) ;  /* 0x0000000000840947 */ /* 0x000fea0003800000 */
[----:B------:R-:W-:Y:S01]  /*1f200*/  ISETP.NE.AND P0, PT, R14, 0x1, PT ;  /* 0x000000010e00780c */ /* 0x000fe20003f05270 */
[----:B------:R-:W-:Y:S01]  /*1f210*/  ULDC.64 UR4, c[0x0][0xb90] ;  /* 0x0002e40000047ab9 */ /* 0x000fe20000000a00 */
[----:B------:R-:W-:Y:S02]  /*1f220*/  IMAD.MOV.U32 R2, RZ, RZ, R0 ;  /* 0x000000ffff027224 */ /* 0x000fe400078e0000 */
[----:B------:R-:W-:Y:S02]  /*1f230*/  IMAD R8, R10, UR4, RZ ;  /* 0x000000040a087c24 */ /* 0x000fe4000f8e02ff */
[----:B------:R-:W-:Y:S02]  /*1f240*/  IMAD.MOV.U32 R3, RZ, RZ, R11 ;  /* 0x000000ffff037224 */ /* 0x000fe400078e000b */
[----:B------:R-:W-:Y:S02]  /*1f250*/  IMAD.MOV.U32 R5, RZ, RZ, R9 ;  /* 0x000000ffff057224 */ /* 0x000fe400078e0009 */
[----:B------:R-:W-:-:S03]  /*1f260*/  IMAD.WIDE.U32 R2, R215, UR4, R2 ;  /* 0x00000004d7027c25 */ /* 0x000fc6000f8e0002 */
[----:B------:R-:W2:Y:S01]  /*1f270*/  @P0 LDC R4, c[0x0][0xbec] ;  /* 0x0002fb00ff040b82 */ /* 0x000ea20000000800 */
[----:B------:R-:W-:Y:S01]  /*1f280*/  IMAD R7, R215, UR5, R8 ;  /* 0x00000005d7077c24 */ /* 0x000fe2000f8e0208 */
[----:B------:R-:W-:-:S03]  /*1f290*/  ULDC.64 UR4, c[0x0][0xb98] ;  /* 0x0002e60000047ab9 */ /* 0x000fc60000000a00 */
[----:B------:R-:W-:-:S03]  /*1f2a0*/  IMAD.IADD R3, R3, 0x1, R7 ;  /* 0x0000000103037824 */ /* 0x000fc600078e0207 */
[----:B------:R-:W3:Y:S01]  /*1f2b0*/  @P0 LDC R15, c[0x0][0xbf0] ;  /* 0x0002fc00ff0f0b82 */ /* 0x000ee20000000800 */
[----:B------:R-:W-:-:S04]  /*1f2c0*/  IMAD.WIDE.U32 R2, R13, UR4, R2 ;  /* 0x000000040d027c25 */ /* 0x000fc8000f8e0002 */
[----:B--2---:R-:W-:-:S05]  /*1f2d0*/  @P0 IMAD.HI.U32 R4, R9, R4, RZ ;  /* 0x0000000409040227 */ /* 0x004fca00078e00ff */
[----:B---3--:R-:W-:Y:S01]  /*1f2e0*/  @P0 SHF.R.U32.HI R5, RZ, R15, R4 ;  /* 0x0000000fff050219 */ /* 0x008fe20000011604 */
[----:B------:R-:W-:-:S03]  /*1f2f0*/  IMAD R4, R12, UR4, RZ ;  /* 0x000000040c047c24 */ /* 0x000fc6000f8e02ff */
[----:B------:R-:W-:Y:S01]  /*1f300*/  IADD3 R2, P0, R5, R2, RZ ;  /* 0x0000000205027210 */ /* 0x000fe20007f1e0ff */
[----:B------:R-:W-:Y:S02]  /*1f310*/  IMAD.MOV R7, RZ, RZ, -R5 ;  /* 0x000000ffff077224 */ /* 0x000fe400078e0a05 */
[----:B------:R-:W-:Y:S01]  /*1f320*/  IMAD R8, R13, UR5, R4 ;  /* 0x000000050d087c24 */ /* 0x000fe2000f8e0204 */
[----:B------:R-:W-:Y:S01]  /*1f330*/  ULDC.64 UR4, c[0x0][0xb88] ;  /* 0x0002e20000047ab9 */ /* 0x000fe20000000a00 */
[----:B------:R-:W-:Y:S01]  /*1f340*/  IMAD R7, R14, R7, R9 ;  /* 0x000000070e077224 */ /* 0x000fe200078e0209 */
[----:B------:R-:W-:-:S04]  /*1f350*/  SHF.R.S32.HI R9, RZ, 0x1f, R5 ;  /* 0x0000001fff097819 */ /* 0x000fc80000011405 */
[----:B------:R-:W-:Y:S02]  /*1f360*/  SHF.R.S32.HI R4, RZ, 0x1f, R7 ;  /* 0x0000001fff047819 */ /* 0x000fe40000011407 */
[----:B------:R-:W-:-:S03]  /*1f370*/  IADD3.X R3, R9, R3, R8, P0, !PT ;  /* 0x0000000309037210 */ /* 0x000fc600007fe408 */
[----:B------:R-:W-:Y:S02]  /*1f380*/  IMAD R4, R4, UR4, RZ ;  /* 0x0000000404047c24 */ /* 0x000fe4000f8e02ff */
[----:B------:R-:W-:-:S04]  /*1f390*/  IMAD.WIDE.U32 R2, R7, UR4, R2 ;  /* 0x0000000407027c25 */ /* 0x000fc8000f8e0002 */
[----:B------:R-:W-:Y:S01]  /*1f3a0*/  IMAD R5, R7, UR5, R4 ;  /* 0x0000000507057c24 */ /* 0x000fe2000f8e0204 */
[----:B------:R-:W-:Y:S02]  /*1f3b0*/  ULDC.64 UR4, c[0x0][0xb50] ;  /* 0x0002d40000047ab9 */ /* 0x000fe40000000a00 */
[----:B------:R-:W-:Y:S02]  /*1f3c0*/  LEA R4, P0, R2, UR4, 0x2 ;  /* 0x0000000402047c11 */ /* 0x000fe4000f8010ff */
[----:B------:R-:W-:-:S04]  /*1f3d0*/  IADD3 R3, R3, R5, RZ ;  /* 0x0000000503037210 */ /* 0x000fc80007ffe0ff */
[----:B------:R-:W-:Y:S01]  /*1f3e0*/  LEA.HI.X R5, R2, UR5, R3, 0x2, P0 ;  /* 0x0000000502057c11 */ /* 0x000fe200080f1403 */
[----:B------:R-:W-:-:S05]  /*1f3f0*/  IMAD.MOV.U32 R3, RZ, RZ, -0x800000 ;  /* 0xff800000ff037424 */ /* 0x000fca00078e00ff */
[----:B------:R2:W-:Y:S02]  /*1f400*/  STG.E desc[UR36][R4.64], R3 ;  /* 0x0000000304007986 */ /* 0x0005e4000c101924 */
.L_x_1949:
[----:B------:R-:W-:Y:S05]  /*1f410*/  BSYNC B1 ;  /* 0x0000000000017941 */ /* 0x000fea0003800000 */
.L_x_1948:
[----:B------:R-:W-:Y:S01]  /*1f420*/  ULDC.64 UR4, c[0x0][0xaa0] ;  /* 0x0002a80000047ab9 */ /* 0x000fe20000000a00 */
[----:B------:R-:W-:Y:S02]  /*1f430*/  IMAD R7, R214, 0x20, R189 ;  /* 0x00000020d6077824 */ /* 0x000fe400078e02bd */
[----:B--2---:R-:W-:Y:S02]  /*1f440*/  IMAD R3, R11, UR4, RZ ;  /* 0x000000040b037c24 */ /* 0x004fe4000f8e02ff */
[----:B------:R-:W-:Y:S02]  /*1f450*/  IMAD.IADD R9, R202, 0x1, R7 ;  /* 0x00000001ca097824 */ /* 0x000fe400078e0207 */
[C---:B------:R-:W-:Y:S02]  /*1f460*/  IMAD R5, R0.reuse, UR5, R3 ;  /* 0x0000000500057c24 */ /* 0x040fe4000f8e0203 */
[----:B------:R-:W-:Y:S01]  /*1f470*/  IMAD.WIDE.U32 R2, R0, UR4, RZ ;  /* 0x0000000400027c25 */ /* 0x000fe2000f8e00ff */
[----:B------:R-:W-:-:S03]  /*1f480*/  ULDC.64 UR4, c[0x0][0xae8] ;  /* 0x0002ba0000047ab9 */ /* 0x000fc60000000a00 */
[----:B------:R-:W-:Y:S02]  /*1f490*/  IMAD.IADD R3, R3, 0x1, R5 ;  /* 0x0000000103037824 */ /* 0x000fe400078e0205 */
[----:B------:R-:W-:Y:S02]  /*1f4a0*/  IMAD R4, R10, UR4, RZ ;  /* 0x000000040a047c24 */ /* 0x000fe4000f8e02ff */
[----:B0-----:R-:W-:-:S04]  /*1f4b0*/  @P2 IMAD.HI.U32 R0, R9, R20, RZ ;  /* 0x0000001409002227 */ /* 0x001fc800078e00ff */
[C---:B------:R-:W-:Y:S02]  /*1f4c0*/  IMAD R7, R215.reuse, UR5, R4 ;  /* 0x00000005d7077c24 */ /* 0x040fe4000f8e0204 */
[----:B------:R-:W-:Y:S01]  /*1f4d0*/  IMAD.WIDE.U32 R2, R215, UR4, R2 ;  /* 0x00000004d7027c25 */ /* 0x000fe2000f8e0002 */
[----:B------:R-:W-:-:S03]  /*1f4e0*/  ULDC.64 UR4, c[0x0][0xaf0] ;  /* 0x0002bc0000047ab9 */ /* 0x000fc60000000a00 */
[----:B------:R-:W-:Y:S01]  /*1f4f0*/  IMAD.MOV.U32 R5, RZ, RZ, R9 ;  /* 0x000000ffff057224 */ /* 0x000fe200078e0009 */
[----:B-1----:R-:W-:Y:S01]  /*1f500*/  @P2 SHF.R.U32.HI R5, RZ, R27, R0 ;  /* 0x0000001bff052219 */ /* 0x002fe20000011600 */
[----:B------:R-:W-:Y:S02]  /*1f510*/  IMAD R4, R12, UR4, RZ ;  /* 0x000000040c047c24 */ /* 0x000fe4000f8e02ff */
[----:B------:R-:W-:Y:S01]  /*1f520*/  IMAD.IADD R3, R3, 0x1, R7 ;  /* 0x0000000103037824 */ /* 0x000fe200078e0207 */
[----:B------:R-:W-:Y:S01]  /*1f530*/  SHF.R.S32.HI R0, RZ, 0x1f, R5 ;  /* 0x0000001fff007819 */ /* 0x000fe20000011405 */
[----:B------:R-:W-:Y:S01]  /*1f540*/  IMAD R7, R13, UR5, R4 ;  /* 0x000000050d077c24 */ /* 0x000fe2000f8e0204 */
[----:B------:R-:W-:Y:S01]  /*1f550*/  IADD3 R4, -R5, RZ, RZ ;  /* 0x000000ff05047210 */ /* 0x000fe20007ffe1ff */
[----:B------:R-:W-:Y:S01]  /*1f560*/  IMAD.WIDE.U32 R2, R13, UR4, R2 ;  /* 0x000000040d027c25 */ /* 0x000fe2000f8e0002 */
[----:B------:R-:W-:-:S03]  /*1f570*/  ULDC.64 UR4, c[0x0][0xae0] ;  /* 0x0002b80000047ab9 */ /* 0x000fc60000000a00 */
[----:B------:R-:W-:Y:S02]  /*1f580*/  IMAD.IADD R3, R3, 0x1, R7 ;  /* 0x0000000103037824 */ /* 0x000fe400078e0207 */
[----:B------:R-:W-:Y:S02]  /*1f590*/  IMAD R0, R0, UR4, RZ ;  /* 0x0000000400007c24 */ /* 0x000fe4000f8e02ff */
[----:B------:R-:W-:Y:S02]  /*1f5a0*/  IMAD R7, R25, R4, R9 ;  /* 0x0000000419077224 */ /* 0x000fe400078e0209 */
[C---:B------:R-:W-:Y:S02]  /*1f5b0*/  IMAD R9, R5.reuse, UR5, R0 ;  /* 0x0000000505097c24 */ /* 0x040fe4000f8e0200 */
[----:B------:R-:W-:Y:S01]  /*1f5c0*/  IMAD.WIDE.U32 R2, R5, UR4, R2 ;  /* 0x0000000405027c25 */ /* 0x000fe2000f8e0002 */
[----:B------:R-:W-:Y:S01]  /*1f5d0*/  SHF.R.S32.HI R0, RZ, 0x1f, R7 ;  /* 0x0000001fff007819 */ /* 0x000fe20000011407 */
[----:B------:R-:W-:-:S02]  /*1f5e0*/  ULDC.64 UR4, c[0x0][0xad8] ;  /* 0x0002b60000047ab9 */ /* 0x000fc40000000a00 */
[----:B------:R-:W-:Y:S02]  /*1f5f0*/  IMAD.IADD R3, R3, 0x1, R9 ;  /* 0x0000000103037824 */ /* 0x000fe400078e0209 */
[----:B------:R-:W-:Y:S02]  /*1f600*/  IMAD R0, R0, UR4, RZ ;  /* 0x0000000400007c24 */ /* 0x000fe4000f8e02ff */
[----:B------:R-:W-:-:S04]  /*1f610*/  IMAD.WIDE.U32 R4, R7, UR4, R2 ;  /* 0x0000000407047c25 */ /* 0x000fc8000f8e0002 */
[----:B------:R-:W-:Y:S01]  /*1f620*/  IMAD R3, R7, UR5, R0 ;  /* 0x0000000507037c24 */ /* 0x000fe2000f8e0200 */
[----:B------:R-:W-:Y:S01]  /*1f630*/  ULDC.64 UR4, c[0x0][0xa80] ;  /* 0x0002a00000047ab9 */ /* 0x000fe20000000a00 */
[----:B------:R-:W-:Y:S01]  /*1f640*/  IMAD.IADD R202, R189, 0x1, R202 ;  /* 0x00000001bdca7824 */ /* 0x000fe200078e02ca */
[----:B------:R-:W-:Y:S01]  /*1f650*/  LEA R2, P0, R4, UR4, 0x1 ;  /* 0x0000000404027c11 */ /* 0x000fe2000f8008ff */
[----:B------:R-:W-:Y:S01]  /*1f660*/  IMAD.IADD R3, R5, 0x1, R3 ;  /* 0x0000000105037824 */ /* 0x000fe200078e0203 */
[----:B------:R-:W-:-:S04]  /*1f670*/  UMOV UR4, 0xffffffff ;  /* 0xffffffff00047882 */ /* 0x000fc80000000000 */
[----:B------:R-:W-:Y:S01]  /*1f680*/  LEA.HI.X R3, R4, UR5, R3, 0x1, P0 ;  /* 0x0000000504037c11 */ /* 0x000fe200080f0c03 */
[----:B------:R-:W-:Y:S06]  /*1f690*/  BRA.DIV UR4, `(.L_x_1950) ;  /* 0x000000be04887947 */ /* 0x000fec000b800000 */
[----:B------:R0:W1:Y:S04]  /*1f6a0*/  SHFL.IDX PT, R0, R3, RZ, 0x181f ;  /* 0x00181fff03007589 */ /* 0x00006800000e0000 */
[----:B------:R0:W2:Y:S02]  /*1f6b0*/  SHFL.IDX PT, R14, R2, RZ, 0x181f ;  /* 0x00181fff020e7589 */ /* 0x0000a400000e0000 */
.L_x_2259:
        /* <DEDUP_REMOVED lines=9> */
[CC--:B--2---:R-:W-:Y:S02]  /*1f750*/  @!P3 LEA R4, P5, R18.reuse, R14.reuse, 0x1 ;  /* 0x0000000e1204b211 */ /* 0x0c4fe400078a08ff */
[----:B------:R-:W-:Y:S02]  /*1f760*/  @!P2 LEA R6, P4, R191, R14, 0x1 ;  /* 0x0000000ebf06a211 */ /* 0x000fe400078808ff */
[----:B-1----:R-:W-:Y:S02]  /*1f770*/  @!P3 LEA.HI.X R5, R18, R0, R19, 0x1, P5 ;  /* 0x000000001205b211 */ /* 0x002fe400028f0c13 */
        /* <DEDUP_REMOVED lines=9> */
.L_x_1952:
[----:B------:R-:W-:Y:S05]  /*1f810*/  BSYNC B1 ;  /* 0x0000000000017941 */ /* 0x000fea0003800000 */
.L_x_1951:
[----:B------:R-:W-:-:S03]  /*1f820*/  UMOV UR4, 0xffffffff ;  /* 0xffffffff00047882 */ /* 0x000fc60000000000 */
[----:B------:R-:W-:Y:S05]  /*1f830*/  BRA.DIV UR4, `(.L_x_1953) ;  /* 0x000000be04547947 */ /* 0x000fea000b800000 */
[----:B-1----:R1:W4:Y:S04]  /*1f840*/  SHFL.IDX PT, R0, R3, 0x1, 0x181f ;  /* 0x00381f0003007f89 */ /* 0x00232800000e0000 */
[----:B--23--:R1:W2:Y:S02]  /*1f850*/  SHFL.IDX PT, R14, R2, 0x1, 0x181f ;  /* 0x00381f00020e7f89 */ /* 0x00c2a400000e0000 */
.L_x_2263:
        /* <DEDUP_REMOVED lines=21> */
.L_x_1955:
[----:B------:R-:W-:Y:S05]  /*1f9b0*/  BSYNC B1 ;  /* 0x0000000000017941 */ /* 0x000fea0003800000 */
.L_x_1954:
[----:B------:R-:W-:-:S03]  /*1f9c0*/  UMOV UR4, 0xffffffff ;  /* 0xffffffff00047882 */ /* 0x000fc60000000000 */
[----:B------:R-:W-:Y:S05]  /*1f9d0*/  BRA.DIV UR4, `(.L_x_1956) ;  /* 0x000000be04347947 */ /* 0x000fea000b800000 */
[----:B----4-:R4:W0:Y:S04]  /*1f9e0*/  SHFL.IDX PT, R0, R3, 0x2, 0x181f ;  /* 0x00581f0003007f89 */ /* 0x01082800000e0000 */
[----:B--23--:R4:W2:Y:S02]  /*1f9f0*/  SHFL.IDX PT, R14, R2, 0x2, 0x181f ;  /* 0x00581f00020e7f89 */ /* 0x00c8a400000e0000 */
.L_x_2267:
        /* <DEDUP_REMOVED lines=11> */
[----:B0-----:R-:W-:Y:S02]  /*1fab0*/  @!P3 LEA.HI.X R5, R18, R0, R19, 0x1, P5 ;  /* 0x000000001205b211 */ /* 0x001fe400028f0c13 */
        /* <DEDUP_REMOVED lines=9> */
.L_x_1958:
[----:B------:R-:W-:Y:S05]  /*1fb50*/  BSYNC B1 ;  /* 0x0000000000017941 */ /* 0x000fea0003800000 */
.L_x_1957:
[----:B------:R-:W-:-:S03]  /*1fb60*/  UMOV UR4, 0xffffffff ;  /* 0xffffffff00047882 */ /* 0x000fc60000000000 */
[----:B------:R-:W-:Y:S05]  /*1fb70*/  BRA.DIV UR4, `(.L_x_1959) ;  /* 0x000000be04147947 */ /* 0x000fea000b800000 */
[----:B0-----:R0:W0:Y:S04]  /*1fb80*/  SHFL.IDX PT, R0, R3, 0x3, 0x181f ;  /* 0x00781f0003007f89 */ /* 0x00102800000e0000 */
[----:B--23--:R2:W3:Y:S02]  /*1fb90*/  SHFL.IDX PT, R14, R2, 0x3, 0x181f ;  /* 0x00781f00020e7f89 */ /* 0x00c4e400000e0000 */
.L_x_2271:
[----:B-12-4-:R-:W-:-:S04]  /*1fba0*/  IADD3 R2, R202, 0x60, RZ ;  /* 0x00000060ca027810 */ /* 0x016fc80007ffe0ff */
[----:B------:R-:W-:-:S13]  /*1fbb0*/  ISETP.GE.AND P0, PT, R2, R25, PT ;  /* 0x000000190200720c */ /* 0x000fda0003f06270 */
        /* <DEDUP_REMOVED lines=18> */
.L_x_1946:
[----:B------:R-:W-:Y:S05]  /*1fce0*/  BSYNC B0 ;  /* 0x0000000000007941 */ /* 0x000fea0003800000 */
.L_x_1936:
[----:B------:R-:W-:Y:S02]  /*1fcf0*/  ULDC UR4, c[0x0][0xc3c] ;  /* 0x00030f0000047ab9 */ /* 0x000fe40000000800 */
[----:B------:R-:W-:-:S13]  /*1fd00*/  ISETP.GE.AND P0, PT, R23, UR4, PT ;  /* 0x0000000417007c0c */ /* 0x000fda000bf06270 */
[----:B------:R-:W-:Y:S05]  /*1fd10*/  @!P0 BRA `(.L_x_1960) ;  /* 0xfffffe1400448947 */ /* 0x000fea000383ffff */
[----:B------:R-:W-:Y:S05]  /*1fd20*/  BRA `(.L_x_1720) ;  /* 0x0000007800c87947 */ /* 0x000fea0003800000 */
.L_x_1718:
        /* <DEDUP_REMOVED lines=26> */
[C---:B------:R-:W-:Y:S02]  /*1fed0*/  ISETP.GE.U32.AND P2, PT, R5.reuse, 0x2, PT ;  /* 0x000000020500780c */ /* 0x040fe40003f46070 */
[C---:B------:R-:W-:Y:S02]  /*1fee0*/  ISETP.GE.U32.AND P3, PT, R5.reuse, 0x4, PT ;  /* 0x000000040500780c */ /* 0x040fe40003f66070 */
[C---:B------:R-:W-:Y:S02]  /*1fef0*/  ISETP.GE.U32.AND P4, PT, R5.reuse, 0x8, PT ;  /* 0x000000080500780c */ /* 0x040fe40003f86070 */
[----:B------:R-:W-:Y:S02]  /*1ff00*/  ISETP.GE.U32.AND P5, PT, R5, 0x10, PT ;  /* 0x000000100500780c */ /* 0x000fe40003fa6070 */
[----:B-1----:R-:W-:Y:S01]  /*1ff10*/  MOV R16, RZ ;  /* 0x000000ff00107202 */ /* 0x002fe20000000f00 */
        /* <DEDUP_REMOVED lines=25> */
.L_x_1966:
[----:B------:R-:W-:Y:S01]  /*200b0*/  UIADD3 UR4, UR4, 0x1f, URZ ;  /* 0x0000001f04047890 */ /* 0x000fe2000fffe03f */
[----:B------:R-:W-:-:S05]  /*200c0*/  IMAD.U32 R19, RZ, RZ, UR7 ;  /* 0x00000007ff137e24 */ /* 0x000fca000f8e00ff */
        /* <DEDUP_REMOVED lines=10> */
.L_x_1965:
[----:B------:R-:W-:Y:S05]  /*20170*/  BSYNC B0 ;  /* 0x0000000000007941 */ /* 0x000fea0003800000 */
.L_x_1964:
        /* <DEDUP_REMOVED lines=17> */
[----:B------:R-:W-:-:S05]  /*20290*/  IMAD.IADD R4, R3, 0x1, R4 ;  /* 0x0000000103047824 */ /* 0x000fca00078e0204 */
[----:B------:R-:W-:-:S13]  /*202a0*/  ISETP.GT.AND P6, PT, R4, UR6, PT ;  /* 0x0000000604007c0c */ /* 0x000fda000bfc4270 */
[----:B------:R-:W-:Y:S05]  /*202b0*/  @!P6 BRA `(.L_x_1966) ;  /* 0xfffffffc007ce947 */ /* 0x000fea000383ffff */
.L_x_1962:
[----:B------:R-:W-:-:S04]  /*202c0*/  IMAD.IADD R11, R4, 0x1, -R3 ;  /* 0x00000001040b7824 */ /* 0x000fc800078e0a03 */
[----:B------:R-:W-:-:S05]  /*202d0*/  IMAD R2, R6, UR5, R11 ;  /* 0x0000000506027c24 */ /* 0x000fca000f8e020b */
[----:B------:R-:W-:Y:S02]  /*202e0*/  ISETP.GT.AND P0, PT, R2, UR6, PT ;  /* 0x0000000602007c0c */ /* 0x000fe4000bf04270 */
[----:B------:R-:W0:Y:S11]  /*202f0*/  LDC.64 R2, c[0x0][0xc90] ;  /* 0x00032400ff027b82 */ /* 0x000e360000000a00 */
[----:B------:R-:W-:-:S04]  /*20300*/  VOTE.ANY R8, PT, !P0 ;  /* 0x0000000000087806 */ /* 0x000fc800040e0100 */
[----:B------:R-:W1:Y:S02]  /*20310*/  POPC R13, R8 ;  /* 0x00000008000d7309 */ /* 0x000e640000000000 */
[----:B-1----:R-:W-:-:S04]  /*20320*/  VIADD R19, R13, UR4 ;  /* 0x000000040d137c36 */ /* 0x002fc80008000000 */
[----:B0-----:R-:W-:-:S05]  /*20330*/  IMAD.WIDE R2, R19, 0x4, R2 ;  /* 0x0000000413027825 */ /* 0x001fca00078e0202 */
[----:B------:R-:W2:Y:S01]  /*20340*/  LDG.E R7, desc[UR36][R2.64] ;  /* 0x0000002402077981 */ /* 0x000ea2000c1e1900 */
[----:B------:R-:W-:-:S03]  /*20350*/  ISETP.NE.AND P0, PT, R8, RZ, PT ;  /* 0x000000ff0800720c */ /* 0x000fc60003f05270 */
[----:B------:R-:W2:Y:S02]  /*20360*/  SHFL.IDX PT, R0, R0, R13, 0x1f ;  /* 0x00001f0d00007589 */ /* 0x000ea400000e0000 */
[----:B--2---:R-:W-:-:S05]  /*20370*/  IMAD R4, R0, R7, RZ ;  /* 0x0000000700047224 */ /* 0x004fca00078e02ff */
[----:B------:R-:W-:-:S04]  /*20380*/  IABS R12, R4 ;  /* 0x00000004000c7213 */ /* 0x000fc80000000000 */
[----:B------:R-:W0:Y:S08]  /*20390*/  I2F.RP R9, R12 ;  /* 0x0000000c00097306 */ /* 0x000e300000209400 */
[----:B0-----:R-:W0:Y:S02]  /*203a0*/  MUFU.RCP R9, R9 ;  /* 0x0000000900097308 */ /* 0x001e240000001000 */
[----:B0-----:R-:W-:-:S06]  /*203b0*/  IADD3 R10, R9, 0xffffffe, RZ ;  /* 0x0ffffffe090a7810 */ /* 0x001fcc0007ffe0ff */
[----:B------:R0:W1:Y:S01]  /*203c0*/  F2I.FTZ.U32.TRUNC.NTZ R3, R10 ;  /* 0x0000000a00037305 */ /* 0x000062000021f000 */
[----:B------:R-:W-:Y:S05]  /*203d0*/  @!P0 BRA `(.L_x_1967) ;  /* 0x0000000000088947 */ /* 0x000fea0003800000 */
[----:B------:R-:W-:-:S05]  /*203e0*/  VIADD R9, R13, 0xffffffff ;  /* 0xffffffff0d097836 */ /* 0x000fca0000000000 */
[----:B------:R2:W3:Y:S02]  /*203f0*/  SHFL.IDX PT, R16, R6, R9, 0x1f ;  /* 0x00001f0906107589 */ /* 0x0004e400000e0000 */
.L_x_1967:
[----:B-1----:R-:W-:Y:S02]  /*20400*/  IMAD.MOV R2, RZ, RZ, -R3 ;  /* 0x000000ffff027224 */ /* 0x002fe400078e0a03 */
[----:B---3--:R-:W-:Y:S02]  /*20410*/  IMAD R16, R16, UR5, R11 ;  /* 0x0000000510107c24 */ /* 0x008fe4000f8e020b */
[----:B------:R-:W-:Y:S01]  /*20420*/  IMAD.MOV.U32 R11, RZ, RZ, R2 ;  /* 0x000000ffff0b7224 */ /* 0x000fe200078e0002 */
[----:B------:R-:W-:Y:S02]  /*20430*/  IABS R2, R4 ;  /* 0x0000000400027213 */ /* 0x000fe40000000000 */
[----:B--2---:R-:W-:Y:S01]  /*20440*/  IADD3 R9, -R16, UR6, RZ ;  /* 0x0000000610097c10 */ /* 0x004fe2000fffe1ff */
[----:B------:R-:W-:Y:S02]  /*20450*/  IMAD R11, R11, R12, RZ ;  /* 0x0000000c0b0b7224 */ /* 0x000fe400078e02ff */
[----:B------:R-:W-:Y:S01]  /*20460*/  IMAD.MOV R8, RZ, RZ, -R2 ;  /* 0x000000ffff087224 */ /* 0x000fe200078e0a02 */
[----:B------:R-:W-:Y:S01]  /*20470*/  IABS R6, R9 ;  /* 0x0000000900067213 */ /* 0x000fe20000000000 */
[----:B------:R-:W-:-:S04]  /*20480*/  IMAD.MOV.U32 R2, RZ, RZ, RZ ;  /* 0x000000ffff027224 */ /* 0x000fc800078e00ff */
[----:B------:R-:W-:-:S04]  /*20490*/  IMAD.HI.U32 R2, R3, R11, R2 ;  /* 0x0000000b03027227 */ /* 0x000fc800078e0002 */
[----:B------:R-:W-:Y:S01]  /*204a0*/  IMAD.MOV.U32 R3, RZ, RZ, R6 ;  /* 0x000000ffff037224 */ /* 0x000fe200078e0006 */
[----:B------:R-:W-:-:S03]  /*204b0*/  MOV R6, R8 ;  /* 0x0000000800067202 */ /* 0x000fc60000000f00 */
        /* <DEDUP_REMOVED lines=12> */
[----:B------:R-:W-:Y:S01]  /*20580*/  IMAD R6, R7, R2, RZ ;  /* 0x0000000207067224 */ /* 0x000fe200078e02ff */
[----:B------:R-:W-:-:S03]  /*20590*/  IADD3 R2, -R2, RZ, RZ ;  /* 0x000000ff02027210 */ /* 0x000fc60007ffe1ff */
[----:B------:R-:W-:Y:S02]  /*205a0*/  IMAD.MOV R8, RZ, RZ, -R6 ;  /* 0x000000ffff087224 */ /* 0x000fe400078e0a06 */
[----:B------:R-:W-:Y:S02]  /*205b0*/  IMAD R13, R4, R2, R9 ;  /* 0x00000002040d7224 */ /* 0x000fe400078e0209 */
[----:B------:R-:W-:Y:S01]  /*205c0*/  IMAD.MOV.U32 R2, RZ, RZ, RZ ;  /* 0x000000ffff027224 */ /* 0x000fe200078e00ff */
[----:B------:R-:W-:Y:S02]  /*205d0*/  VIADDMNMX R18, R8, UR5, R7, PT ;  /* 0x0000000508127c46 */ /* 0x000fe4000b800107 */
[----:B------:R-:W-:Y:S02]  /*205e0*/  IABS R11, R13 ;  /* 0x0000000d000b7213 */ /* 0x000fe40000000000 */
[-C--:B------:R-:W-:Y:S02]  /*205f0*/  IABS R8, R18.reuse ;  /* 0x0000001200087213 */ /* 0x080fe40000000000 */
[----:B------:R-:W-:-:S02]  /*20600*/  IABS R4, R18 ;  /* 0x0000001200047213 */ /* 0x000fc40000000000 */
[----:B------:R-:W1:Y:S08]  /*20610*/  I2F.RP R7, R8 ;  /* 0x0000000800077306 */ /* 0x000e700000209400 */
[----:B-1----:R-:W1:Y:S02]  /*20620*/  MUFU.RCP R7, R7 ;  /* 0x0000000700077308 */ /* 0x002e640000001000 */
[----:B-1----:R-:W-:-:S06]  /*20630*/  VIADD R3, R7, 0xffffffe ;  /* 0x0ffffffe07037836 */ /* 0x002fcc0000000000 */
[----:B------:R-:W0:Y:S02]  /*20640*/  F2I.FTZ.U32.TRUNC.NTZ R3, R3 ;  /* 0x0000000300037305 */ /* 0x000e24000021f000 */
[----:B0-----:R-:W-:-:S04]  /*20650*/  IMAD.MOV R10, RZ, RZ, -R3 ;  /* 0x000000ffff0a7224 */ /* 0x001fc800078e0a03 */
[----:B------:R-:W-:-:S04]  /*20660*/  IMAD.MOV.U32 R9, RZ, RZ, R10 ;  /* 0x000000ffff097224 */ /* 0x000fc800078e000a */
[----:B------:R-:W-:-:S04]  /*20670*/  IMAD R9, R9, R8, RZ ;  /* 0x0000000809097224 */ /* 0x000fc800078e02ff */
[----:B------:R-:W-:-:S04]  /*20680*/  IMAD.HI.U32 R2, R3, R9, R2 ;  /* 0x0000000903027227 */ /* 0x000fc800078e0002 */
[----:B------:R-:W-:Y:S02]  /*20690*/  IMAD.MOV R3, RZ, RZ, -R4 ;  /* 0x000000ffff037224 */ /* 0x000fe400078e0a04 */
        /* <DEDUP_REMOVED lines=8> */
[----:B------:R-:W-:Y:S01]  /*20720*/  ISETP.GE.AND P2, PT, R3, RZ, PT ;  /* 0x000000ff0300720c */ /* 0x000fe20003f46270 */
[----:B------:R-:W-:-:S06]  /*20730*/  IMAD.IADD R3, R13, 0x1, R6 ;  /* 0x000000010d037824 */ /* 0x000fcc00078e0206 */
[----:B------:R-:W-:-:S06]  /*20740*/  @P0 IADD3 R2, R2, 0x1, RZ ;  /* 0x0000000102020810 */ /* 0x000fcc0007ffe0ff */
[----:B------:R-:W-:Y:S01]  /*20750*/  @!P2 IMAD.MOV R2, RZ, RZ, -R2 ;  /* 0x000000ffff02a224 */ /* 0x000fe200078e0a02 */
[----:B------:R-:W-:Y:S01]  /*20760*/  @!P1 LOP3.LUT R2, RZ, R18, RZ, 0x33, !PT ;  /* 0x00000012ff029212 */ /* 0x000fe200078e33ff */
[----:B------:R-:W-:-:S03]  /*20770*/  IMAD.MOV R18, RZ, RZ, -R18 ;  /* 0x000000ffff127224 */ /* 0x000fc600078e0a12 */
[----:B------:R-:W-:Y:S01]  /*20780*/  LOP3.LUT R17, RZ, R2, RZ, 0x33, !PT ;  /* 0x00000002ff117212 */ /* 0x000fe200078e33ff */
[----:B------:R-:W-:-:S04]  /*20790*/  IMAD R18, R2, R18, R3 ;  /* 0x0000001202127224 */ /* 0x000fc800078e0203 */
[----:B------:R-:W-:Y:S01]  /*207a0*/  IMAD.IADD R17, R0, 0x1, R17 ;  /* 0x0000000100117824 */ /* 0x000fe200078e0211 */
[----:B------:R-:W-:Y:S06]  /*207b0*/  BRA `(.L_x_1968) ;  /* 0x00000000000c7947 */ /* 0x000fec0003800000 */
.L_x_1963:
[----:B------:R-:W-:Y:S01]  /*207c0*/  IMAD.MOV.U32 R17, RZ, RZ, RZ ;  /* 0x000000ffff117224 */ /* 0x000fe200078e00ff */
[----:B------:R-:W-:Y:S01]  /*207d0*/  MOV R18, RZ ;  /* 0x000000ff00127202 */ /* 0x000fe20000000f00 */
[----:B------:R-:W-:-:S07]  /*207e0*/  IMAD.U32 R16, RZ, RZ, UR6 ;  /* 0x00000006ff107e24 */ /* 0x000fce000f8e00ff */
.L_x_1968:
[----:B------:R-:W-:-:S13]  /*207f0*/  ISETP.NE.AND P0, PT, R5, RZ, PT ;  /* 0x000000ff0500720c */ /* 0x000fda0003f05270 */
[----:B------:R-:W0:Y:S01]  /*20800*/  @!P0 S2R R3, SR_CgaCtaId ;  /* 0x0000000000038919 */ /* 0x000e220000008800 */
[----:B------:R-:W-:-:S04]  /*20810*/  @!P0 MOV R0, 0x400 ;  /* 0x0000040000008802 */ /* 0x000fc80000000f00 */
[----:B0-----:R-:W-:-:S05]  /*20820*/  @!P0 LEA R0, R3, R0, 0x18 ;  /* 0x0000000003008211 */ /* 0x001fca00078ec0ff */
[----:B------:R2:W-:Y:S01]  /*20830*/  @!P0 STS.128 [R0+0x284d0], R16 ;  /* 0x0284d01000008388 */ /* 0x0005e20000000c00 */
[----:B------:R-:W-:Y:S06]  /*20840*/  BAR.ARV 0x5, 0x180 ;  /* 0x0146000000007b1d */ /* 0x000fec0000002000 */
.L_x_1961:
[----:B------:R3:W-:Y:S01]  /*20850*/  STL [R1+0x30], RZ ;  /* 0x000030ff01007387 */ /* 0x0007e20000100800 */
[----:B------:R-:W-:Y:S01]  /*20860*/  ULDC UR4, c[0x0][0xc3c] ;  /* 0x00030f0000047ab9 */ /* 0x000fe20000000800 */
[----:B------:R-:W-:Y:S01]  /*20870*/  IMAD.MOV.U32 R30, RZ, RZ, 0x1 ;  /* 0x00000001ff1e7424 */ /* 0x000fe200078e00ff */
[----:B-1----:R-:W-:Y:S01]  /*20880*/  ISETP.GE.AND P0, PT, R19, UR4, PT ;  /* 0x0000000413007c0c */ /* 0x002fe2000bf06270 */
[----:B------:R-:W-:-:S12]  /*20890*/  IMAD.MOV.U32 R25, RZ, RZ, RZ ;  /* 0x000000ffff197224 */ /* 0x000fd800078e00ff */
[----:B---3--:R-:W-:Y:S05]  /*208a0*/  @P0 BRA `(.L_x_1969) ;  /* 0x0000006800e40947 */ /* 0x008fea0003800000 */
[----:B--2---:R-:W2:Y:S01]  /*208b0*/  LDL R0, [R1+0x34] ;  /* 0x0000340001007983 */ /* 0x004ea20000100800 */
[----:B------:R-:W1:Y:S01]  /*208c0*/  S2UR UR4, SR_CgaCtaId ;  /* 0x00000000000479c3 */ /* 0x000e620000008800 */
[----:B------:R-:W-:Y:S01]  /*208d0*/  MOV R23, 0x400 ;  /* 0x0000040000177802 */ /* 0x000fe20000000f00 */
[----:B------:R-:W-:Y:S01]  /*208e0*/  BSSY B7, `(.L_x_1969) ;  /* 0x00006b5000077945 */ /* 0x000fe20003800000 */
[----:B------:R-:W3:Y:S01]  /*208f0*/  S2R R12, SR_TID.X ;  /* 0x00000000000c7919 */ /* 0x000ee20000002100 */
[----:B------:R-:W-:Y:S01]  /*20900*/  IMAD.MOV.U32 R31, RZ, RZ, 0x1 ;  /* 0x00000001ff1f7424 */ /* 0x000fe200078e00ff */
[----:B------:R-:W-:Y:S01]  /*20910*/  ULDC.64 UR40, c[0x0][0x198] ;  /* 0x0000660000287ab9 */ /* 0x000fe20000000a00 */
[----:B------:R-:W-:Y:S01]  /*20920*/  IMAD.MOV.U32 R29, RZ, RZ, RZ ;  /* 0x000000ffff1d7224 */ /* 0x000fe200078e00ff */
[----:B------:R-:W-:Y:S01]  /*20930*/  ULDC UR39, c[0x0][0xc] ;  /* 0x0000030000277ab9 */ /* 0x000fe20000000800 */
[----:B------:R-:W-:Y:S02]  /*20940*/  IMAD.MOV.U32 R25, RZ, RZ, RZ ;  /* 0x000000ffff197224 */ /* 0x000fe400078e00ff */
[----:B------:R-:W-:Y:S01]  /*20950*/  IMAD.MOV.U32 R30, RZ, RZ, 0x1 ;  /* 0x00000001ff1e7424 */ /* 0x000fe200078e00ff */
[C---:B---3--:R-:W-:Y:S01]  /*20960*/  LOP3.LUT R11, R12.reuse, 0x7f, RZ, 0xc0, !PT ;  /* 0x0000007f0c0b7812 */ /* 0x048fe200078ec0ff */
[C---:B------:R-:W-:Y:S01]  /*20970*/  IMAD.SHL.U32 R28, R12.reuse, 0x80, RZ ;  /* 0x000000800c1c7824 */ /* 0x040fe200078e00ff */
[----:B------:R-:W-:Y:S01]  /*20980*/  SHF.R.U32.HI R3, RZ, 0x1, R12 ;  /* 0x00000001ff037819 */ /* 0x000fe2000001160c */
[C---:B------:R-:W-:Y:S01]  /*20990*/  IMAD.SHL.U32 R4, R12.reuse, 0x40, RZ ;  /* 0x000000400c047824 */ /* 0x040fe200078e00ff */
[----:B------:R-:W-:Y:S01]  /*209a0*/  LOP3.LUT P0, RZ, R12, 0x4, RZ, 0xc0, !PT ;  /* 0x000000040cff7812 */ /* 0x000fe2000780c0ff */
[----:B------:R-:W-:Y:S01]  /*209b0*/  IMAD.SHL.U32 R6, R11, 0x20, RZ ;  /* 0x000000200b067824 */ /* 0x000fe200078e00ff */
[----:B0-----:R-:W-:Y:S01]  /*209c0*/  LOP3.LUT R2, R28, 0x380, RZ, 0xc0, !PT ;  /* 0x000003801c027812 */ /* 0x001fe200078ec0ff */
[----:B------:R-:W-:Y:S01]  /*209d0*/  IMAD.SHL.U32 R9, R12, 0x2, RZ ;  /* 0x000000020c097824 */ /* 0x000fe200078e00ff */
[----:B------:R-:W-:Y:S01]  /*209e0*/  LOP3.LUT R5, R4, 0x180, RZ, 0xc0, !PT ;  /* 0x0000018004057812 */ /* 0x000fe200078ec0ff */
[----:B------:R-:W-:Y:S01]  /*209f0*/  IMAD.SHL.U32 R8, R12, 0x8, RZ ;  /* 0x000000080c087824 */ /* 0x000fe200078e00ff */
[----:B------:R-:W-:-:S02]  /*20a00*/  LOP3.LUT R7, R6, 0xc00, RZ, 0xc0, !PT ;  /* 0x00000c0006077812 */ /* 0x000fc400078ec0ff */
[----:B------:R-:W-:Y:S01]  /*20a10*/  LOP3.LUT R3, R2, 0x30, R3, 0xf8, !PT ;  /* 0x0000003002037812 */ /* 0x000fe200078ef803 */
[----:B------:R-:W-:Y:S01]  /*20a20*/  IMAD.SHL.U32 R2, R11, 0x10, RZ ;  /* 0x000000100b027824 */ /* 0x000fe200078e00ff */
[----:B------:R-:W-:Y:S02]  /*20a30*/  LOP3.LUT R7, R7, 0x40, R4, 0xf8, !PT ;  /* 0x0000004007077812 */ /* 0x000fe400078ef804 */
[----:B------:R-:W-:Y:S02]  /*20a40*/  LOP3.LUT R5, R5, 0x10, R12, 0xf8, !PT ;  /* 0x0000001005057812 */ /* 0x000fe400078ef80c */
[----:B------:R-:W-:Y:S01]  /*20a50*/  LOP3.LUT R24, R7, 0x200, R4, 0xf8, !PT ;  /* 0x0000020007187812 */ /* 0x000fe200078ef804 */
[----:B-1----:R-:W-:Y:S01]  /*20a60*/  IMAD.U32 R4, RZ, RZ, UR4 ;  /* 0x00000004ff047e24 */ /* 0x002fe2000f8e00ff */
[----:B------:R-:W-:-:S04]  /*20a70*/  LOP3.LUT R5, R5, 0x30, R8, 0x78, !PT ;  /* 0x0000003005057812 */ /* 0x000fc800078e7808 */
[----:B------:R-:W-:Y:S02]  /*20a80*/  LEA R23, R4, R23, 0x18 ;  /* 0x0000001704177211 */ /* 0x000fe400078ec0ff */
[----:B------:R-:W-:Y:S02]  /*20a90*/  LOP3.LUT R24, R24, R5, RZ, 0xfc, !PT ;  /* 0x0000000518187212 */ /* 0x000fe400078efcff */
[----:B------:R-:W-:Y:S02]  /*20aa0*/  SHF.R.U32.HI R5, RZ, 0x3, R11 ;  /* 0x00000003ff057819 */ /* 0x000fe4000001160b */
[----:B--2---:R-:W-:Y:S02]  /*20ab0*/  R2UR UR5, R0 ;  /* 0x00000000000572ca */ /* 0x004fe400000e0000 */
[----:B------:R-:W-:-:S04]  /*20ac0*/  SHF.L.U32 R0, R12, 0x4, RZ ;  /* 0x000000040c007819 */ /* 0x000fc800000006ff */
[----:B------:R-:W-:Y:S02]  /*20ad0*/  LOP3.LUT R6, R0, 0x3f0, RZ, 0xc0, !PT ;  /* 0x000003f000067812 */ /* 0x000fe400078ec0ff */
[----:B------:R-:W-:Y:S02]  /*20ae0*/  LOP3.LUT R3, R3, 0x70, R0, 0x78, !PT ;  /* 0x0000007003037812 */ /* 0x000fe400078e7800 */
[----:B------:R-:W-:Y:S02]  /*20af0*/  LOP3.LUT R9, R6, 0x70, R9, 0x78, !PT ;  /* 0x0000007006097812 */ /* 0x000fe400078e7809 */
[----:B------:R-:W-:Y:S01]  /*20b00*/  LOP3.LUT R28, R3, 0xc00, R28, 0xf8, !PT ;  /* 0x00000c00031c7812 */ /* 0x000fe200078ef81c */
[----:B------:R-:W-:Y:S01]  /*20b10*/  ULOP3.LUT UR42, UR5, 0x2, URZ, 0xfc, !UPT ;  /* 0x00000002052a7892 */ /* 0x000fe2000f8efc3f */
[----:B------:R-:W-:Y:S01]  /*20b20*/  LOP3.LUT R10, R9, 0x400, R2, 0xf8, !PT ;  /* 0x00000400090a7812 */ /* 0x000fe200078ef802 */
[----:B------:R-:W-:Y:S01]  /*20b30*/  IMAD.MOV.U32 R2, RZ, RZ, 0x20 ;  /* 0x00000020ff027424 */ /* 0x000fe200078e00ff */
[----:B------:R-:W-:Y:S01]  /*20b40*/  LOP3.LUT R34, R0, 0x70, RZ, 0xc0, !PT ;  /* 0x0000007000227812 */ /* 0x000fe200078ec0ff */
[C---:B------:R-:W-:Y:S01]  /*20b50*/  VIADD R3, R28.reuse, 0x40 ;  /* 0x000000401c037836 */ /* 0x040fe20000000000 */
[----:B------:R-:W-:Y:S01]  /*20b60*/  @P0 IADD3 R3, R28, -0x40, RZ ;  /* 0xffffffc01c030810 */ /* 0x000fe20007ffe0ff */
[----:B------:R-:W-:Y:S01]  /*20b70*/  STL [R1+0x8], R10 ;  /* 0x0000080a01007387 */ /* 0x000fe20000100800 */
[----:B------:R-:W-:Y:S01]  /*20b80*/  SEL R2, R2, 0xffffffe0, !P0 ;  /* 0xffffffe002027807 */ /* 0x000fe20004000000 */
[----:B------:R-:W-:Y:S01]  /*20b90*/  IMAD.IADD R2, R23, 0x1, R10 ;  /* 0x0000000117027824 */ /* 0x000fe200078e020a */
[----:B------:R-:W-:Y:S01]  /*20ba0*/  LOP3.LUT R0, R5, 0x70, R0, 0xf8, !PT ;  /* 0x0000007005007812 */ /* 0x000fe200078ef800 */
[----:B------:R-:W-:Y:S01]  /*20bb0*/  STL [R1+0x30], RZ ;  /* 0x000030ff01007387 */ /* 0x000fe20000100800 */
[----:B------:R-:W-:Y:S01]  /*20bc0*/  LOP3.LUT R0, R24, 0x1000, RZ, 0xfc, !PT ;  /* 0x0000100018007812 */ /* 0x000fe200078efcff */
[----:B------:R-:W-:-:S02]  /*20bd0*/  ULOP3.LUT UR38, UR5, 0x1, URZ, 0xfc, !UPT ;  /* 0x0000000105267892 */ /* 0x000fc4000f8efc3f */
[----:B------:R-:W-:Y:S04]  /*20be0*/  STL [R1], R4 ;  /* 0x0000000401007387 */ /* 0x000fe80000100800 */
[----:B------:R0:W-:Y:S04]  /*20bf0*/  STL [R1+0x4], R3 ;  /* 0x0000040301007387 */ /* 0x0001e80000100800 */
[----:B------:R1:W-:Y:S01]  /*20c00*/  STL [R1+0x14], R2 ;  /* 0x0000140201007387 */ /* 0x0003e20000100800 */
[----:B0-----:R-:W-:-:S07]  /*20c10*/  LOP3.LUT R3, R34, 0x80, RZ, 0xfc, !PT ;  /* 0x0000008022037812 */ /* 0x001fce00078efcff */
.L_x_2099:
[----:B------:R-:W-:Y:S05]  /*20c20*/  YIELD ;  /* 0x0000000000007946 */ /* 0x000fea0003800000 */
[----:B------:R-:W-:Y:S01]  /*20c30*/  ULDC.64 UR4, c[0x0][0xa28] ;  /* 0x00028a0000047ab9 */ /* 0x000fe20000000a00 */
[----:B------:R-:W-:Y:S01]  /*20c40*/  IMAD.MOV.U32 R35, RZ, RZ, RZ ;  /* 0x000000ffff237224 */ /* 0x000fe200078e00ff */
[----:B------:R-:W-:Y:S01]  /*20c50*/  ISETP.NE.U32.AND P0, PT, RZ, UR4, PT ;  /* 0x00000004ff007c0c */ /* 0x000fe2000bf05070 */
[----:B0-----:R-:W0:Y:S01]  /*20c60*/  LDC.64 R4, c[0x0][0xa00] ;  /* 0x00028000ff047b82 */ /* 0x001e220000000a00 */
[----:B------:R-:W-:Y:S01]  /*20c70*/  IMAD.MOV.U32 R8, RZ, RZ, RZ ;  /* 0x000000ffff087224 */ /* 0x000fe200078e00ff */
[----:B------:R-:W-:Y:S01]  /*20c80*/  ULDC.64 UR6, c[0x0][0xa10] ;  /* 0x0002840000067ab9 */ /* 0x000fe20000000a00 */
[----:B------:R-:W-:Y:S01]  /*20c90*/  ISETP.NE.AND.EX P0, PT, RZ, UR5, PT, P0 ;  /* 0x00000005ff007c0c */ /* 0x000fe2000bf05300 */
[----:B------:R-:W-:-:S12]  /*20ca0*/  ULDC.64 UR4, c[0x0][0xa18] ;  /* 0x0002860000047ab9 */ /* 0x000fd80000000a00 */
[----:B-12---:R-:W1:Y:S02]  /*20cb0*/  @P0 LDC.64 R2, c[0x0][0xa28] ;  /* 0x00028a00ff020b82 */ /* 0x006e640000000a00 */
[----:B-1----:R-:W-:-:S05]  /*20cc0*/  @P0 IMAD.WIDE R2, R19, 0x4, R2 ;  /* 0x0000000413020825 */ /* 0x002fca00078e0202 */
[----:B------:R1:W5:Y:S01]  /*20cd0*/  @P0 LDG.E R35, desc[UR36][R2.64] ;  /* 0x0000002402230981 */ /* 0x000362000c1e1900 */
[----:B------:R-:W-:Y:S01]  /*20ce0*/  ISETP.NE.U32.AND P0, PT, RZ, UR4, PT ;  /* 0x00000004ff007c0c */ /* 0x000fe2000bf05070 */
[----:B0-----:R-:W-:Y:S01]  /*20cf0*/  IMAD.WIDE R4, R19, 0x4, R4 ;  /* 0x0000000413047825 */ /* 0x001fe200078e0204 */
[----:B------:R-:W-:Y:S02]  /*20d00*/  ISETP.NE.U32.AND P1, PT, RZ, UR6, PT ;  /* 0x00000006ff007c0c */ /* 0x000fe4000bf25070 */
[----:B------:R-:W-:Y:S01]  /*20d10*/  ISETP.NE.AND.EX P2, PT, RZ, UR5, PT, P0 ;  /* 0x00000005ff007c0c */ /* 0x000fe2000bf45300 */
[----:B------:R-:W-:Y:S01]  /*20d20*/  ULDC.64 UR4, c[0x0][0xa00] ;  /* 0x0002800000047ab9 */ /* 0x000fe20000000a00 */
[----:B------:R-:W-:Y:S02]  /*20d30*/  ISETP.NE.AND.EX P1, PT, RZ, UR7, PT, P1 ;  /* 0x00000007ff007c0c */ /* 0x000fe4000bf25310 */
[----:B------:R-:W-:Y:S01]  /*20d40*/  ISETP.NE.U32.AND P0, PT, RZ, UR4, PT ;  /* 0x00000004ff007c0c */ /* 0x000fe2000bf05070 */
[----:B-1----:R-:W0:Y:S01]  /*20d50*/  LDC.64 R2, c[0x0][0xa10] ;  /* 0x00028400ff027b82 */ /* 0x002e220000000a00 */
[----:B------:R-:W-:-:S02]  /*20d60*/  MOV R0, RZ ;  /* 0x000000ff00007202 */ /* 0x000fc40000000f00 */
[----:B------:R-:W-:-:S05]  /*20d70*/  ISETP.NE.AND.EX P0, PT, RZ, UR5, PT, P0 ;  /* 0x00000005ff007c0c */ /* 0x000fca000bf05300 */
[----:B------:R-:W1:Y:S08]  /*20d80*/  @P2 LDC.64 R6, c[0x0][0xa18] ;  /* 0x00028600ff062b82 */ /* 0x000e700000000a00 */
[----:B------:R-:W2:Y:S01]  /*20d90*/  @P0 LDG.E R8, desc[UR36][R4.64] ;  /* 0x0000002404080981 */ /* 0x000ea2000c1e1900 */
[----:B------:R-:W-:Y:S01]  /*20da0*/  ULDC UR4, c[0x0][0x288] ;  /* 0x0000a20000047ab9 */ /* 0x000fe20000000800 */
[----:B0-----:R-:W-:-:S05]  /*20db0*/  IMAD.WIDE R2, R19, 0x4, R2 ;  /* 0x0000000413027825 */ /* 0x001fca00078e0202 */
[----:B------:R-:W5:Y:S01]  /*20dc0*/  @P1 LDG.E R0, desc[UR36][R2.64] ;  /* 0x0000002402001981 */ /* 0x000f62000c1e1900 */
[----:B-1----:R-:W-:-:S03]  /*20dd0*/  @P2 IMAD.WIDE R6, R19, 0x4, R6 ;  /* 0x0000000413062825 */ /* 0x002fc600078e0206 */
[----:B--2---:R0:W-:Y:S02]  /*20de0*/  STL [R1+0x1c], R8 ;  /* 0x00001c0801007387 */ /* 0x0041e40000100800 */
[----:B0-----:R-:W-:Y:S01]  /*20df0*/  IMAD.U32 R8, RZ, RZ, UR4 ;  /* 0x00000004ff087e24 */ /* 0x001fe2000f8e00ff */
[----:B------:R-:W-:-:S05]  /*20e00*/  ULDC.64 UR4, c[0x0][0x418] ;  /* 0x0001060000047ab9 */ /* 0x000fca0000000a00 */
[----:B------:R0:W2:Y:S01]  /*20e10*/  @P2 LDG.E R8, desc[UR36][R6.64] ;  /* 0x0000002406082981 */ /* 0x0000a2000c1e1900 */
[----:B------:R-:W-:-:S03]  /*20e20*/  UISETP.NE.U32.AND UP0, UPT, UR4, URZ, UPT ;  /* 0x0000003f0400728c */ /* 0x000fc6000bf05070 */
[----:B------:R-:W-:Y:S01]  /*20e30*/  ULDC UR4, c[0x0][0x424] ;  /* 0x0001090000047ab9 */ /* 0x000fe20000000800 */
[----:B------:R-:W-:-:S03]  /*20e40*/  UISETP.NE.AND.EX UP0, UPT, UR5, URZ, UPT, UP0 ;  /* 0x0000003f0500728c */ /* 0x000fc6000bf05300 */
[----:B------:R-:W-:Y:S01]  /*20e50*/  ULDC UR5, c[0x0][0x2f0] ;  /* 0x0000bc0000057ab9 */ /* 0x000fe20000000800 */
[----:B------:R-:W-:-:S04]  /*20e60*/  USEL UR4, UR4, 0x1, UP0 ;  /* 0x0000000104047887 */ /* 0x000fc80008000000 */
[----:B------:R-:W-:-:S03]  /*20e70*/  UIMAD UR4, UR4, UR5, URZ ;  /* 0x00000005040472a4 */ /* 0x000fc6000f8e023f */
[----:B------:R-:W-:Y:S02]  /*20e80*/  ULDC UR5, c[0x0][0x348] ;  /* 0x0000d20000057ab9 */ /* 0x000fe40000000800 */
[----:B0-----:R-:W-:Y:S01]  /*20e90*/  IMAD.U32 R6, RZ, RZ, UR5 ;  /* 0x00000005ff067e24 */ /* 0x001fe2000f8e00ff */
[----:B--2---:R0:W-:Y:S01]  /*20ea0*/  STL [R1+0x18], R8 ;  /* 0x0000180801007387 */ /* 0x0041e20000100800 */
[----:B------:R-:W-:Y:S02]  /*20eb0*/  IMAD.MOV.U32 R12, RZ, RZ, R8 ;  /* 0x000000ffff0c7224 */ /* 0x000fe400078e0008 */
[----:B0-----:R-:W-:Y:S01]  /*20ec0*/  IMAD.U32 R8, RZ, RZ, UR4 ;  /* 0x00000004ff087e24 */ /* 0x001fe2000f8e00ff */
[----:B------:R-:W-:Y:S06]  /*20ed0*/  @P2 BRA `(.L_x_1970) ;  /* 0x0000000000142947 */ /* 0x000fec0003800000 */
[----:B------:R-:W-:Y:S05]  /*20ee0*/  @!P0 BRA `(.L_x_1970) ;  /* 0x0000000000108947 */ /* 0x000fea0003800000 */
[----:B------:R-:W2:Y:S04]  /*20ef0*/  LDG.E R7, desc[UR36][R4.64] ;  /* 0x0000002404077981 */ /* 0x000ea8000c1e1900 */
[----:B------:R-:W2:Y:S02]  /*20f00*/  LDG.E R10, desc[UR36][R4.64+0x4] ;  /* 0x00000424040a7981 */ /* 0x000ea4000c1e1900 */
[----:B--2---:R-:W-:-:S05]  /*20f10*/  IMAD.IADD R12, R10, 0x1, -R7 ;  /* 0x000000010a0c7824 */ /* 0x004fca00078e0a07 */
[----:B------:R0:W-:Y:S02]  /*20f20*/  STL [R1+0x18], R12 ;  /* 0x0000180c01007387 */ /* 0x0001e40000100800 */
.L_x_1970:
[----:B------:R-:W-:Y:S02]  /*20f30*/  ULDC.64 UR4, c[0x0][0xa20] ;  /* 0x0002880000047ab9 */ /* 0x000fe40000000a00 */
[----:B------:R-:W-:-:S04]  /*20f40*/  ISETP.NE.U32.AND P0, PT, RZ, UR4, PT ;  /* 0x00000004ff007c0c */ /* 0x000fc8000bf05070 */
[----:B------:R-:W-:-:S13]  /*20f50*/  ISETP.NE.AND.EX P0, PT, RZ, UR5, PT, P0 ;  /* 0x00000005ff007c0c */ /* 0x000fda000bf05300 */
[----:B------:R-:W-:Y:S05]  /*20f60*/  @!P0 BRA `(.L_x_1971) ;  /* 0x0000000000108947 */ /* 0x000fea0003800000 */
[----:B------:R-:W1:Y:S02]  /*20f70*/  LDC.64 R4, c[0x0][0xa20] ;  /* 0x00028800ff047b82 */ /* 0x000e640000000a00 */
[----:B-1----:R-:W-:-:S05]  /*20f80*/  IMAD.WIDE R4, R19, 0x4, R4 ;  /* 0x0000000413047825 */ /* 0x002fca00078e0204 */
[----:B------:R1:W5:Y:S01]  /*20f90*/  LDG.E R8, desc[UR36][R4.64] ;  /* 0x0000002404087981 */ /* 0x000362000c1e1900 */
[----:B------:R-:W-:Y:S05]  /*20fa0*/  BRA `(.L_x_1972) ;  /* 0x0000000000247947 */ /* 0x000fea0003800000 */
.L_x_1971:
[----:B------:R-:W-:Y:S02]  /*20fb0*/  ULDC.64 UR4, c[0x0][0xa08] ;  /* 0x0002820000047ab9 */ /* 0x000fe40000000a00 */
[----:B------:R-:W-:-:S04]  /*20fc0*/  ISETP.NE.U32.AND P0, PT, RZ, UR4, PT ;  /* 0x00000004ff007c0c */ /* 0x000fc8000bf05070 */
[----:B------:R-:W-:-:S13]  /*20fd0*/  ISETP.NE.AND.EX P0, PT, RZ, UR5, PT, P0 ;  /* 0x00000005ff007c0c */ /* 0x000fda000bf05300 */
[----:B------:R-:W-:Y:S05]  /*20fe0*/  @!P0 BRA `(.L_x_1972) ;  /* 0x0000000000148947 */ /* 0x000fea0003800000 */
[----:B------:R-:W1:Y:S02]  /*20ff0*/  LDC.64 R4, c[0x0][0xa08] ;  /* 0x00028200ff047b82 */ /* 0x000e640000000a00 */
[----:B-1----:R-:W-:-:S05]  /*21000*/  IMAD.WIDE R4, R19, 0x4, R4 ;  /* 0x0000000413047825 */ /* 0x002fca00078e0204 */
[----:B------:R-:W2:Y:S04]  /*21010*/  LDG.E R8, desc[UR36][R4.64] ;  /* 0x0000002404087981 */ /* 0x000ea8000c1e1900 */
[----:B------:R-:W2:Y:S02]  /*21020*/  LDG.E R7, desc[UR36][R4.64+0x4] ;  /* 0x0000042404077981 */ /* 0x000ea4000c1e1900 */
[----:B--2---:R-:W-:-:S07]  /*21030*/  IMAD.IADD R8, R7, 0x1, -R8 ;  /* 0x0000000107087824 */ /* 0x004fce00078e0a08 */
.L_x_1972:
[----:B-1----:R-:W2:Y:S01]  /*21040*/  @P1 LDG.E R4, desc[UR36][R2.64] ;  /* 0x0000002402041981 */ /* 0x002ea2000c1e1900 */
[----:B------:R-:W1:Y:S03]  /*21050*/  LDC R5, c[0x0][0x448] ;  /* 0x00011200ff057b82 */ /* 0x000e660000000800 */
[----:B------:R-:W2:Y:S01]  /*21060*/  @P1 LDG.E R9, desc[UR36][R2.64+0x4] ;  /* 0x0000042402091981 */ /* 0x000ea2000c1e1900 */
[----:B-----5:R-:W-:Y:S02]  /*21070*/  IMAD.IADD R8, R8, 0x1, -R35 ;  /* 0x0000000108087824 */ /* 0x020fe400078e0a23 */
[----:B------:R-:W-:Y:S01]  /*21080*/  IMAD.SHL.U32 R26, R17, 0x80, RZ ;  /* 0x00000080111a7824 */ /* 0x000fe200078e00ff */
[----:B-1----:R-:W-:-:S13]  /*21090*/  ISETP.NE.AND P2, PT, R5, 0x1, PT ;  /* 0x000000010500780c */ /* 0x002fda0003f45270 */
[----:B------:R-:W1:Y:S08]  /*210a0*/  @P2 LDC R7, c[0x0][0x44c] ;  /* 0x00011300ff072b82 */ /* 0x000e700000000800 */
[----:B------:R-:W3:Y:S01]  /*210b0*/  @P2 LDC R5, c[0x0][0x450] ;  /* 0x00011400ff052b82 */ /* 0x000ee20000000800 */
[----:B--2---:R-:W-:Y:S01]  /*210c0*/  @P1 IADD3 R6, -R4, R9, RZ ;  /* 0x0000000904061210 */ /* 0x004fe20007ffe1ff */
[----:B------:R-:W-:-:S04]  /*210d0*/  VIADD R9, R26, 0x7f ;  /* 0x0000007f1a097836 */ /* 0x000fc80000000000 */
[----:B------:R-:W-:Y:S02]  /*210e0*/  IMAD.IADD R27, R8, 0x1, R6 ;  /* 0x00000001081b7824 */ /* 0x000fe400078e0206 */
[----:B-1----:R-:W-:-:S03]  /*210f0*/  @P2 IMAD.HI.U32 R4, R9, R7, RZ ;  /* 0x0000000709042227 */ /* 0x002fc600078e00ff */
[C---:B------:R-:W-:Y:S01]  /*21100*/  IADD3 R7, R27.reuse, 0x1, -R12 ;  /* 0x000000011b077810 */ /* 0x040fe20007ffe80c */
[----:B------:R-:W-:Y:S01]  /*21110*/  VIADD R10, R27, 0x3f ;  /* 0x0000003f1b0a7836 */ /* 0x000fe20000000000 */
[----:B---3--:R-:W-:-:S04]  /*21120*/  @P2 SHF.R.U32.HI R9, RZ, R5, R4 ;  /* 0x00000005ff092219 */ /* 0x008fc80000011604 */
[----:B------:R-:W-:Y:S01]  /*21130*/  SHF.R.S32.HI R3, RZ, 0x1f, R10 ;  /* 0x0000001fff037819 */ /* 0x000fe2000001140a */
[----:B------:R-:W-:-:S03]  /*21140*/  IMAD.IADD R9, R7, 0x1, R9 ;  /* 0x0000000107097824 */ /* 0x000fc600078e0209 */
[----:B------:R-:W-:Y:S02]  /*21150*/  LEA.HI R10, R3, R10, RZ, 0x6 ;  /* 0x0000000a030a7211 */ /* 0x000fe400078f30ff */
[----:B------:R-:W1:Y:S02]  /*21160*/  LDC.64 R2, c[0x0][0x9e0] ;  /* 0x00027800ff027b82 */ /* 0x000e640000000a00 */
[----:B------:R-:W-:Y:S02]  /*21170*/  SHF.R.S32.HI R10, RZ, 0x6, R10 ;  /* 0x00000006ff0a7819 */ /* 0x000fe4000001140a */
[----:B-1----:R-:W-:Y:S02]  /*21180*/  ISETP.GE.AND P3, PT, R3, 0x1, PT ;  /* 0x000000010300780c */ /* 0x002fe40003f66270 */
[----:B------:R-:W-:-:S11]  /*21190*/  IADD3 R2, R9, R2, RZ ;  /* 0x0000000209027210 */ /* 0x000fd60007ffe0ff */
[----:B------:R-:W-:Y:S05]  /*211a0*/  @!P3 BRA `(.L_x_1973) ;  /* 0x000000000048b947 */ /* 0x000fea0003800000 */
[C---:B------:R-:W-:Y:S01]  /*211b0*/  ISETP.GT.AND P0, PT, R9.reuse, RZ, PT ;  /* 0x000000ff0900720c */ /* 0x040fe20003f04270 */
[----:B------:R-:W-:Y:S01]  /*211c0*/  BSSY B0, `(.L_x_1974) ;  /* 0x000000e000007945 */ /* 0x000fe20003800000 */
[----:B------:R-:W-:-:S11]  /*211d0*/  VIADD R11, R9, 0xffffffff ;  /* 0xffffffff090b7836 */ /* 0x000fd60000000000 */
[----:B------:R-:W-:Y:S05]  /*211e0*/  @P0 BRA `(.L_x_1975) ;  /* 0x00000000001c0947 */ /* 0x000fea0003800000 */
[----:B------:R-:W-:Y:S01]  /*211f0*/  ISETP.NE.AND P0, PT, R3, 0x1, PT ;  /* 0x000000010300780c */ /* 0x000fe20003f05270 */
[----:B------:R-:W-:-:S12]  /*21200*/  IMAD.MOV R9, RZ, RZ, -R9 ;  /* 0x000000ffff097224 */ /* 0x000fd800078e0a09 */
[----:B------:R-:W1:Y:S02]  /*21210*/  @P0 LDC.64 R4, c[0x0][0x9e8] ;  /* 0x00027a00ff040b82 */ /* 0x000e640000000a00 */
[----:B-1----:R-:W-:-:S05]  /*21220*/  @P0 IMAD.HI.U32 R4, R9, R4, RZ ;  /* 0x0000000409040227 */ /* 0x002fca00078e00ff */
[----:B------:R-:W-:-:S04]  /*21230*/  @P0 SHF.R.U32.HI R9, RZ, R5, R4 ;  /* 0x00000005ff090219 */ /* 0x000fc80000011604 */
[----:B------:R-:W-:Y:S01]  /*21240*/  LOP3.LUT R11, RZ, R9, RZ, 0x33, !PT ;  /* 0x00000009ff0b7212 */ /* 0x000fe200078e33ff */
[----:B------:R-:W-:Y:S06]  /*21250*/  BRA `(.L_x_1976) ;  /* 0x0000000000107947 */ /* 0x000fec0003800000 */
.L_x_1975:
[----:B------:R-:W-:-:S13]  /*21260*/  ISETP.NE.AND P0, PT, R3, 0x1, PT ;  /* 0x000000010300780c */ /* 0x000fda0003f05270 */
[----:B------:R-:W1:Y:S02]  /*21270*/  @P0 LDC.64 R4, c[0x0][0x9e8] ;  /* 0x00027a00ff040b82 */ /* 0x000e640000000a00 */
[----:B-1----:R-:W-:-:S05]  /*21280*/  @P0 IMAD.HI.U32 R4, R11, R4, RZ ;  /* 0x000000040b040227 */ /* 0x002fca00078e00ff */
[----:B------:R-:W-:-:S07]  /*21290*/  @P0 SHF.R.U32.HI R11, RZ, R5, R4 ;  /* 0x00000005ff0b0219 */ /* 0x000fce0000011604 */
.L_x_1976:
[----:B------:R-:W-:Y:S05]  /*212a0*/  BSYNC B0 ;  /* 0x0000000000007941 */ /* 0x000fea0003800000 */
.L_x_1974:
[----:B------:R-:W-:-:S05]  /*212b0*/  IMAD R11, R11, R3, R3 ;  /* 0x000000030b0b7224 */ /* 0x000fca00078e0203 */
[----:B------:R-:W-:-:S07]  /*212c0*/  VIMNMX R2, R2, R11, PT ;  /* 0x0000000b02027248 */ /* 0x000fce0003fe0100 */
.L_x_1973:
[----:B------:R-:W1:Y:S01]  /*212d0*/  @P2 LDC R9, c[0x0][0x44c] ;  /* 0x00011300ff092b82 */ /* 0x000e620000000800 */
[----:B------:R-:W-:Y:S01]  /*212e0*/  IMAD.MOV.U32 R4, RZ, RZ, R26 ;  /* 0x000000ffff047224 */ /* 0x000fe200078e001a */
[----:B------:R-:W-:-:S06]  /*212f0*/  ULDC UR4, c[0x0][0x9dc] ;  /* 0x0002770000047ab9 */ /* 0x000fcc0000000800 */
[----:B------:R-:W2:Y:S01]  /*21300*/  @P2 LDC R5, c[0x0][0x450] ;  /* 0x00011400ff052b82 */ /* 0x000ea20000000800 */
[----:B-1----:R-:W-:-:S05]  /*21310*/  @P2 IMAD.HI.U32 R9, R26, R9, RZ ;  /* 0x000000091a092227 */ /* 0x002fca00078e00ff */
[----:B--2---:R-:W-:Y:S01]  /*21320*/  @P2 SHF.R.U32.HI R4, RZ, R5, R9 ;  /* 0x00000005ff042219 */ /* 0x004fe20000011609 */
[----:B------:R-:W-:-:S04]  /*21330*/  IMAD.IADD R9, R27, 0x1, -R12 ;  /* 0x000000011b097824 */ /* 0x000fc800078e0a0c */
[----:B0-----:R-:W-:-:S04]  /*21340*/  IMAD.IADD R12, R9, 0x1, R4 ;  /* 0x00000001090c7824 */ /* 0x001fc800078e0204 */
        /* <DEDUP_REMOVED lines=12> */
.L_x_1979:
[----:B------:R-:W-:-:S13]  /*21410*/  ISETP.NE.AND P0, PT, R3, 0x1, PT ;  /* 0x000000010300780c */ /* 0x000fda0003f05270 */
[----:B------:R-:W0:Y:S02]  /*21420*/  @P0 LDC.64 R4, c[0x0][0x9e8] ;  /* 0x00027a00ff040b82 */ /* 0x000e240000000a00 */
[----:B0-----:R-:W-:-:S05]  /*21430*/  @P0 IMAD.HI.U32 R4, R12, R4, RZ ;  /* 0x000000040c040227 */ /* 0x001fca00078e00ff */
[----:B------:R-:W-:-:S07]  /*21440*/  @P0 SHF.R.U32.HI R12, RZ, R5, R4 ;  /* 0x00000005ff0c0219 */ /* 0x000fce0000011604 */
.L_x_1980:
[----:B------:R-:W-:Y:S05]  /*21450*/  BSYNC B0 ;  /* 0x0000000000007941 */ /* 0x000fea0003800000 */
.L_x_1978:
[----:B------:R-:W-:-:S05]  /*21460*/  IMAD R3, R12, R3, RZ ;  /* 0x000000030c037224 */ /* 0x000fca00078e02ff */
[----:B------:R-:W-:-:S07]  /*21470*/  VIMNMX R11, R11, R3, !PT ;  /* 0x000000030b0b7248 */ /* 0x000fce0007fe0100 */
.L_x_1977:
[----:B------:R-:W-:Y:S01]  /*21480*/  IADD3 R2, R2, 0x3f, RZ ;  /* 0x0000003f02027810 */ /* 0x000fe20007ffe0ff */
[----:B------:R-:W-:Y:S03]  /*21490*/  BSSY B0, `(.L_x_1981) ;  /* 0x0000119000007945 */ /* 0x000fe60003800000 */
[----:B------:R-:W-:-:S04]  /*214a0*/  SHF.R.S32.HI R3, RZ, 0x1f, R2 ;  /* 0x0000001fff037819 */ /* 0x000fc80000011402 */
[----:B------:R-:W-:Y:S02]  /*214b0*/  LEA.HI R3, R3, R2, RZ, 0x6 ;  /* 0x0000000203037211 */ /* 0x000fe400078f30ff */
[----:B------:R-:W-:Y:S02]  /*214c0*/  SHF.R.S32.HI R2, RZ, 0x1f, R11 ;  /* 0x0000001fff027819 */ /* 0x000fe4000001140b */
[----:B------:R-:W-:Y:S02]  /*214d0*/  SHF.R.S32.HI R3, RZ, 0x6, R3 ;  /* 0x00000006ff037819 */ /* 0x000fe40000011403 */
[----:B------:R-:W-:Y:S02]  /*214e0*/  LEA.HI R2, R2, R11, RZ, 0x6 ;  /* 0x0000000b02027211 */ /* 0x000fe400078f30ff */
[----:B------:R-:W-:Y:S02]  /*214f0*/  VIMNMX R3, R10, R3, PT ;  /* 0x000000030a037248 */ /* 0x000fe40003fe0100 */
[----:B------:R-:W-:-:S03]  /*21500*/  SHF.R.S32.HI R2, RZ, 0x6, R2 ;  /* 0x00000006ff027819 */ /* 0x000fc60000011402 */
[----:B------:R-:W-:Y:S01]  /*21510*/  IMAD R3, R3, 0x40, -R8 ;  /* 0x0000004003037824 */ /* 0x000fe200078e0a08 */
[----:B------:R-:W-:-:S04]  /*21520*/  VIMNMX R2, RZ, R2, !PT ;  /* 0x00000002ff027248 */ /* 0x000fc80007fe0100 */
[----:B------:R-:W-:Y:S01]  /*21530*/  VIMNMX R3, R3, R6, PT ;  /* 0x0000000603037248 */ /* 0x000fe20003fe0100 */
[----:B------:R-:W-:-:S05]  /*21540*/  IMAD R2, R2, 0x40, -R8 ;  /* 0x0000004002027824 */ /* 0x000fca00078e0a08 */
[----:B------:R-:W-:-:S04]  /*21550*/  VIMNMX R4, RZ, R2, !PT ;  /* 0x00000002ff047248 */ /* 0x000fc80007fe0100 */
[----:B------:R-:W-:Y:S02]  /*21560*/  ISETP.GT.AND P0, PT, R3, R4, PT ;  /* 0x000000040300720c */ /* 0x000fe40003f04270 */
[----:B------:R-:W-:-:S11]  /*21570*/  SHF.R.U32.HI R4, RZ, 0x6, R4 ;  /* 0x00000006ff047819 */ /* 0x000fd60000011604 */
[----:B------:R-:W-:-:S05]  /*21580*/  @P0 VIADD R2, R3, 0x3f ;  /* 0x0000003f03020836 */ /* 0x000fca0000000000 */
[----:B------:R-:W-:-:S04]  /*21590*/  @P0 SHF.R.S32.HI R3, RZ, 0x1f, R2 ;  /* 0x0000001fff030819 */ /* 0x000fc80000011402 */
        /* <DEDUP_REMOVED lines=13> */
.L_x_2274:
[----:B-1----:R-:W-:Y:S02]  /*21670*/  ISETP.NE.AND P0, PT, R14, RZ, PT ;  /* 0x000000ff0e00720c */ /* 0x002fe40003f05270 */
[----:B------:R-:W-:-:S11]  /*21680*/  PLOP3.LUT P6, PT, PT, PT, PT, 0x8, 0x0 ;  /* 0x000000000000781c */ /* 0x000fd60003fce170 */
[----:B------:R-:W-:Y:S05]  /*21690*/  @P0 BRA `(.L_x_1984) ;  /* 0x00000000000c0947 */ /* 0x000fea0003800000 */
[----:B------:R-:W-:-:S03]  /*216a0*/  UMOV UR4, 0xffffffff ;  /* 0xffffffff00047882 */ /* 0x000fc60000000000 */
[----:B------:R-:W-:Y:S05]  /*216b0*/  BRA.DIV UR4, `(.L_x_1985) ;  /* 0x000000a204c07947 */ /* 0x000fea000b800000 */
[----:B------:R-:W-:-:S13]  /*216c0*/  ELECT P6, URZ, PT ;  /* 0x00000000003f782f */ /* 0x000fda00038c0000 */
.L_x_1984:
        /* <DEDUP_REMOVED lines=9> */
.L_x_2277:
[----:B------:R-:W-:Y:S05]  /*21760*/  BSYNC B1 ;  /* 0x0000000000017941 */ /* 0x000fea0003800000 */
.L_x_1986:
        /* <DEDUP_REMOVED lines=10> */
.L_x_2278:
[----:B------:R-:W-:Y:S05]  /*21810*/  BSYNC B2 ;  /* 0x0000000000027941 */ /* 0x000fea0003800000 */
.L_x_1990:
        /* <DEDUP_REMOVED lines=9> */
.L_x_1993:
[----:B------:R-:W-:Y:S05]  /*218b0*/  BSYNC B2 ;  /* 0x0000000000027941 */ /* 0x000fea0003800000 */
.L_x_1992:
[----:B------:R-:W-:Y:S01]  /*218c0*/  IMAD.MOV.U32 R20, RZ, RZ, RZ ;  /* 0x000000ffff147224 */ /* 0x000fe200078e00ff */
[----:B------:R-:W-:Y:S01]  /*218d0*/  UIADD3 UR4, UP0, UR40, 0x570, URZ ;  /* 0x0000057028047890 */ /* 0x000fe2000ff1e03f */
[----:B------:R-:W-:Y:S01]  /*218e0*/  IMAD R8, R29, 0x4000, R23 ;  /* 0x000040001d087824 */ /* 0x000fe200078e0217 */
[----:B------:R-:W-:Y:S01]  /*218f0*/  PLOP3.LUT P0, PT, PT, PT, PT, 0x80, 0x0 ;  /* 0x000000000000781c */ /* 0x000fe20003f0f070 */
[----:B------:R-:W-:Y:S01]  /*21900*/  IMAD R6, R3, 0x40, R0 ;  /* 0x0000004003067824 */ /* 0x000fe200078e0200 */
[----:B------:R-:W-:Y:S01]  /*21910*/  R2UR UR10, R20 ;  /* 0x00000000140a72ca */ /* 0x000fe200000e0000 */
[----:B0-----:R-:W-:Y:S01]  /*21920*/  VIADD R5, R12, 0x28490 ;  /* 0x000284900c057836 */ /* 0x001fe20000000000 */
[----:B------:R-:W-:Y:S01]  /*21930*/  IADD3 R13, R8, 0x20000, RZ ;  /* 0x00020000080d7810 */ /* 0x000fe20007ffe0ff */
[----:B------:R-:W-:Y:S01]  /*21940*/  VIADD R6, R6, 0xffffffc0 ;  /* 0xffffffc006067836 */ /* 0x000fe20000000000 */
[----:B------:R-:W-:Y:S01]  /*21950*/  UIADD3.X UR5, URZ, UR41, URZ, UP0, !UPT ;  /* 0x000000293f057290 */ /* 0x000fe200087fe43f */
[----:B------:R-:W-:Y:S01]  /*21960*/  UMOV UR6, 0x0 ;  /* 0x0000000000067882 */ /* 0x000fe20000000000 */
[----:B------:R-:W-:-:S10]  /*21970*/  UMOV UR7, 0x12f00000 ;  /* 0x12f0000000077882 */ /* 0x000fd40000000000 */
.L_x_1994:
        /* <DEDUP_REMOVED lines=16> */
.L_x_1995:
        /* <DEDUP_REMOVED lines=13> */
.L_x_2279:
[----:B------:R-:W-:Y:S05]  /*21b50*/  BSYNC B2 ;  /* 0x0000000000027941 */ /* 0x000fea0003800000 */
.L_x_1996:
[----:B------:R-:W-:Y:S01]  /*21b60*/  BSSY B2, `(.L_x_1998) ;  /* 0x000000b000027945 */ /* 0x000fe20003800000 */
[----:B------:R-:W-:Y:S02]  /*21b70*/  IMAD.MOV.U32 R14, RZ, RZ, 0x0 ;  /* 0x00000000ff0e7424 */ /* 0x000fe400078e00ff */
[----:B------:R-:W-:Y:S01]  /*21b80*/  IMAD.MOV.U32 R15, RZ, RZ, 0x12f00000 ;  /* 0x12f00000ff0f7424 */ /* 0x000fe200078e00ff */
[----:B------:R-:W-:Y:S06]  /*21b90*/  @P1 BRA `(.L_x_1999) ;  /* 0x00000000001c1947 */ /* 0x000fec0003800000 */
[----:B------:R-:W2:Y:S02]  /*21ba0*/  S2R R5, SR_TID.X ;  /* 0x0000000000057919 */ /* 0x000ea40000002100 */
[----:B--2---:R-:W-:Y:S01]  /*21bb0*/  LOP3.LUT R13, R5, 0x1f, RZ, 0xc0, !PT ;  /* 0x0000001f050d7812 */ /* 0x004fe200078ec0ff */
[----:B------:R-:W-:-:S03]  /*21bc0*/  IMAD.MOV.U32 R5, RZ, RZ, 0x4000 ;  /* 0x00004000ff057424 */ /* 0x000fc600078e00ff */
[----:B------:R-:W-:Y:S01]  /*21bd0*/  ISETP.NE.AND P0, PT, R13, RZ, PT ;  /* 0x000000ff0d00720c */ /* 0x000fe20003f05270 */
[----:B------:R2:W-:-:S12]  /*21be0*/  SYNCS.ARRIVE.TRANS64 RZ, [R12+URZ+0x284b0], R5 ;  /* 0x0284b0050cff79a7 */ /* 0x0005d8000800003f */
[----:B--2---:R-:W-:Y:S05]  /*21bf0*/  @!P0 BRA `(.L_x_1999) ;  /* 0x0000000000048947 */ /* 0x004fea0003800000 */
[----:B------:R-:W-:Y:S01]  /*21c00*/  BPT.TRAP 0x1 ;  /* 0x000000040000795c */ /* 0x000fe20000300000 */
.L_x_1999:
[----:B------:R-:W-:Y:S05]  /*21c10*/  BSYNC B2 ;  /* 0x0000000000027941 */ /* 0x000fea0003800000 */
.L_x_1998:
[----:B------:R-:W-:Y:S01]  /*21c20*/  R2UR UR10, R20 ;  /* 0x00000000140a72ca */ /* 0x000fe200000e0000 */
[----:B------:R-:W-:Y:S01]  /*21c30*/  UIADD3 UR4, UP0, UR40, 0x670, URZ ;  /* 0x0000067028047890 */ /* 0x000fe2000ff1e03f */
[----:B------:R-:W-:Y:S01]  /*21c40*/  R2UR UR6, R14 ;  /* 0x000000000e0672ca */ /* 0x000fe200000e0000 */
[----:B01----:R-:W-:Y:S01]  /*21c50*/  VIADD R12, R12, 0x284b0 ;  /* 0x000284b00c0c7836 */ /* 0x003fe20000000000 */
[----:B------:R-:W-:Y:S01]  /*21c60*/  R2UR UR7, R15 ;  /* 0x000000000f0772ca */ /* 0x000fe200000e0000 */
[----:B------:R-:W-:Y:S01]  /*21c70*/  UIADD3.X UR5, URZ, UR41, URZ, UP0, !UPT ;  /* 0x000000293f057290 */ /* 0x000fe200087fe43f */
[----:B------:R-:W-:Y:S02]  /*21c80*/  PLOP3.LUT P0, PT, PT, PT, PT, 0x80, 0x0 ;  /* 0x000000000000781c */ /* 0x000fe40003f0f070 */
[----:B------:R-:W-:-:S11]  /*21c90*/  IADD3 R5, R8, 0x10000, RZ ;  /* 0x0001000008057810 */ /* 0x000fd60007ffe0ff */
.L_x_2000:
        /* <DEDUP_REMOVED lines=15> */
.L_x_2001:
        /* <DEDUP_REMOVED lines=10> */
.L_x_1989:
[----:B------:R-:W-:Y:S05]  /*21e30*/  BSYNC B1 ;  /* 0x0000000000017941 */ /* 0x000fea0003800000 */
.L_x_1988:
[----:B------:R-:W-:Y:S01]  /*21e40*/  VIADD R12, R3, 0xfffffffe ;  /* 0xfffffffe030c7836 */ /* 0x000fe20000000000 */
[----:B------:R-:W-:Y:S01]  /*21e50*/  PLOP3.LUT P0, PT, PT, PT, PT, 0x8, 0x0 ;  /* 0x000000000000781c */ /* 0x000fe20003f0e170 */
[----:B------:R-:W-:-:S03]  /*21e60*/  VIADD R29, R29, 0x1 ;  /* 0x000000011d1d7836 */ /* 0x000fc60000000000 */
[----:B------:R-:W-:Y:S02]  /*21e70*/  ISETP.GE.AND P2, PT, R12, R4, PT ;  /* 0x000000040c00720c */ /* 0x000fe40003f46270 */
[----:B------:R-:W-:-:S04]  /*21e80*/  ISETP.NE.AND P1, PT, R29, 0x2, PT ;  /* 0x000000021d00780c */ /* 0x000fc80003f25270 */
[----:B------:R-:W-:Y:S02]  /*21e90*/  SEL R3, RZ, 0x1, P1 ;  /* 0x00000001ff037807 */ /* 0x000fe40000800000 */
[----:B------:R-:W-:Y:S02]  /*21ea0*/  SEL R29, R29, RZ, P1 ;  /* 0x000000ff1d1d7207 */ /* 0x000fe40000800000 */
[----:B------:R-:W-:-:S03]  /*21eb0*/  LOP3.LUT R31, R31, R3, RZ, 0x3c, !PT ;  /* 0x000000031f1f7212 */ /* 0x000fc600078e3cff */
[----:B------:R-:W-:Y:S05]  /*21ec0*/  @!P2 BRA `(.L_x_1982) ;  /* 0x0000000400d4a947 */ /* 0x000fea0003800000 */
.L_x_2016:
        /* <DEDUP_REMOVED lines=11> */
.L_x_2280:
[----:B------:R-:W-:Y:S05]  /*21f80*/  BSYNC B2 ;  /* 0x0000000000027941 */ /* 0x000fea0003800000 */
.L_x_2004:
        /* <DEDUP_REMOVED lines=9> */
.L_x_2007:
[----:B------:R-:W-:Y:S05]  /*22020*/  BSYNC B2 ;  /* 0x0000000000027941 */ /* 0x000fea0003800000 */
.L_x_2006:
[----:B------:R-:W-:Y:S01]  /*22030*/  IMAD.MOV.U32 R17, RZ, RZ, RZ ;  /* 0x000000ffff117224 */ /* 0x000fe200078e00ff */
[----:B------:R-:W-:Y:S01]  /*22040*/  LEA R6, R29, R23, 0xe ;  /* 0x000000171d067211 */ /* 0x000fe200078e70ff */
[----:B------:R-:W-:Y:S01]  /*22050*/  UIADD3 UR4, UP0, UR40, 0x570, URZ ;  /* 0x0000057028047890 */ /* 0x000fe2000ff1e03f */
[----:B------:R-:W-:Y:S01]  /*22060*/  PLOP3.LUT P1, PT, PT, PT, PT, 0x80, 0x0 ;  /* 0x000000000000781c */ /* 0x000fe20003f2f070 */
[----:B0-----:R-:W-:Y:S01]  /*22070*/  IMAD R5, R12, 0x40, R0 ;  /* 0x000000400c057824 */ /* 0x001fe200078e0200 */
[----:B------:R-:W-:Y:S01]  /*22080*/  R2UR UR10, R17 ;  /* 0x00000000110a72ca */ /* 0x000fe200000e0000 */
[----:B------:R-:W-:Y:S01]  /*22090*/  VIADD R3, R11, 0x28490 ;  /* 0x000284900b037836 */ /* 0x000fe20000000000 */
[----:B------:R-:W-:Y:S01]  /*220a0*/  UIADD3.X UR5, URZ, UR41, URZ, UP0, !UPT ;  /* 0x000000293f057290 */ /* 0x000fe200087fe43f */
[----:B------:R-:W-:Y:S01]  /*220b0*/  VIADD R13, R6, 0x20000 ;  /* 0x00020000060d7836 */ /* 0x000fe20000000000 */
[----:B------:R-:W-:Y:S01]  /*220c0*/  UMOV UR6, 0x0 ;  /* 0x0000000000067882 */ /* 0x000fe20000000000 */
[----:B------:R-:W-:-:S10]  /*220d0*/  UMOV UR7, 0x12f00000 ;  /* 0x12f0000000077882 */ /* 0x000fd40000000000 */
.L_x_2008:
        /* <DEDUP_REMOVED lines=16> */
.L_x_2009:
        /* <DEDUP_REMOVED lines=13> */
.L_x_2281:
[----:B------:R-:W-:Y:S05]  /*222b0*/  BSYNC B2 ;  /* 0x0000000000027941 */ /* 0x000fea0003800000 */
.L_x_2010:
        /* <DEDUP_REMOVED lines=11> */
.L_x_2013:
[----:B------:R-:W-:Y:S05]  /*22370*/  BSYNC B2 ;  /* 0x0000000000027941 */ /* 0x000fea0003800000 */
.L_x_2012:
        /* <DEDUP_REMOVED lines=8> */
.L_x_2014:
        /* <DEDUP_REMOVED lines=15> */
.L_x_2015:
        /* <DEDUP_REMOVED lines=10> */
.L_x_2003:
[----:B------:R-:W-:Y:S05]  /*22590*/  BSYNC B1 ;  /* 0x0000000000017941 */ /* 0x000fea0003800000 */
.L_x_2002:
[C---:B------:R-:W-:Y:S01]  /*225a0*/  ISETP.GT.AND P2, PT, R12.reuse, R4, PT ;  /* 0x000000040c00720c */ /* 0x040fe20003f44270 */
[----:B------:R-:W-:Y:S02]  /*225b0*/  VIADD R29, R29, 0x1 ;  /* 0x000000011d1d7836 */ /* 0x000fe40000000000 */
[----:B------:R-:W-:-:S03]  /*225c0*/  VIADD R12, R12, 0xffffffff ;  /* 0xffffffff0c0c7836 */ /* 0x000fc60000000000 */
[----:B------:R-:W-:-:S04]  /*225d0*/  ISETP.NE.AND P1, PT, R29, 0x2, PT ;  /* 0x000000021d00780c */ /* 0x000fc80003f25270 */
[----:B------:R-:W-:Y:S02]  /*225e0*/  SEL R3, RZ, 0x1, P1 ;  /* 0x00000001ff037807 */ /* 0x000fe40000800000 */
[----:B------:R-:W-:Y:S02]  /*225f0*/  SEL R29, R29, RZ, P1 ;  /* 0x000000ff1d1d7207 */ /* 0x000fe40000800000 */
[----:B------:R-:W-:Y:S01]  /*22600*/  LOP3.LUT R31, R31, R3, RZ, 0x3c, !PT ;  /* 0x000000031f1f7212 */ /* 0x000fe200078e3cff */
[----:B------:R-:W-:Y:S06]  /*22610*/  @P2 BRA `(.L_x_2016) ;  /* 0xfffffff8002c2947 */ /* 0x000fec000383ffff */
.L_x_1982:
[----:B------:R-:W-:Y:S05]  /*22620*/  BSYNC B0 ;  /* 0x0000000000007941 */ /* 0x000fea0003800000 */
.L_x_1981:
[----:B------:R-:W1:Y:S01]  /*22630*/  LDC R0, c[0x0][0x448] ;  /* 0x00011200ff007b82 */ /* 0x000e620000000800 */
[----:B------:R-:W-:Y:S01]  /*22640*/  IADD3 R2, R26, 0x7f, RZ ;  /* 0x0000007f1a027810 */ /* 0x000fe20007ffe0ff */
[----:B------:R-:W-:Y:S06]  /*22650*/  @!P0 WARPSYNC.ALL ;  /* 0x0000000000008948 */ /* 0x000fec0003800000 */
[----:B------:R-:W-:Y:S01]  /*22660*/  @!P0 BAR.SYNC.DEFER_BLOCKING 0xc, 0x180 ;  /* 0x0306000000008b1d */ /* 0x000fe20000010000 */
[----:B-1----:R-:W-:-:S13]  /*22670*/  ISETP.NE.AND P1, PT, R0, 0x1, PT ;  /* 0x000000010000780c */ /* 0x002fda0003f25270 */
[----:B0-----:R-:W0:Y:S08]  /*22680*/  @P1 LDC R5, c[0x0][0x44c] ;  /* 0x00011300ff051b82 */ /* 0x001e300000000800 */
[----:B------:R-:W1:Y:S01]  /*22690*/  @P1 LDC R3, c[0x0][0x450] ;  /* 0x00011400ff031b82 */ /* 0x000e620000000800 */
[----:B0-----:R-:W-:-:S05]  /*226a0*/  @P1 IMAD.HI.U32 R0, R2, R5, RZ ;  /* 0x0000000502001227 */ /* 0x001fca00078e00ff */
[----:B-1----:R-:W-:-:S05]  /*226b0*/  @P1 SHF.R.U32.HI R2, RZ, R3, R0 ;  /* 0x00000003ff021219 */ /* 0x002fca0000011600 */
[----:B------:R-:W-:Y:S02]  /*226c0*/  IMAD.IADD R7, R7, 0x1, R2 ;  /* 0x0000000107077824 */ /* 0x000fe400078e0202 */
[----:B------:R-:W0:Y:S02]  /*226d0*/  LDC.64 R2, c[0x0][0x9e0] ;  /* 0x00027800ff027b82 */ /* 0x000e240000000a00 */
[----:B0-----:R-:W-:Y:S01]  /*226e0*/  ISETP.GE.AND P2, PT, R3, 0x1, PT ;  /* 0x000000010300780c */ /* 0x001fe20003f46270 */
[----:B------:R-:W-:-:S12]  /*226f0*/  IMAD.IADD R2, R7, 0x1, R2 ;  /* 0x0000000107027824 */ /* 0x000fd800078e0202 */
[----:B------:R-:W-:Y:S05]  /*22700*/  @!P2 BRA `(.L_x_2017) ;  /* 0x000000000048a947 */ /* 0x000fea0003800000 */
        /* <DEDUP_REMOVED lines=11> */
.L_x_2019:
[----:B------:R-:W-:-:S13]  /*227c0*/  ISETP.NE.AND P0, PT, R3, 0x1, PT ;  /* 0x000000010300780c */ /* 0x000fda0003f05270 */
[----:B------:R-:W0:Y:S02]  /*227d0*/  @P0 LDC.64 R4, c[0x0][0x9e8] ;  /* 0x00027a00ff040b82 */ /* 0x000e240000000a00 */
[----:B0-----:R-:W-:-:S05]  /*227e0*/  @P0 IMAD.HI.U32 R4, R0, R4, RZ ;  /* 0x0000000400040227 */ /* 0x001fca00078e00ff */
[----:B------:R-:W-:-:S07]  /*227f0*/  @P0 SHF.R.U32.HI R0, RZ, R5, R4 ;  /* 0x00000005ff000219 */ /* 0x000fce0000011604 */
.L_x_2020:
[----:B------:R-:W-:Y:S05]  /*22800*/  BSYNC B0 ;  /* 0x0000000000007941 */ /* 0x000fea0003800000 */
.L_x_2018:
[----:B------:R-:W-:-:S05]  /*22810*/  IMAD R5, R0, R3, R3 ;  /* 0x0000000300057224 */ /* 0x000fca00078e0203 */
[----:B------:R-:W-:-:S07]  /*22820*/  VIMNMX R2, R2, R5, PT ;  /* 0x0000000502027248 */ /* 0x000fce0003fe0100 */
.L_x_2017:
[----:B------:R-:W-:Y:S01]  /*22830*/  VIADD R2, R2, 0x3f ;  /* 0x0000003f02027836 */ /* 0x000fe20000000000 */
[----:B------:R-:W0:Y:S01]  /*22840*/  @P1 LDC R0, c[0x0][0x450] ;  /* 0x00011400ff001b82 */ /* 0x000e220000000800 */
[----:B------:R-:W-:-:S03]  /*22850*/  ULDC UR4, c[0x0][0x9dc] ;  /* 0x0002770000047ab9 */ /* 0x000fc60000000800 */
[----:B------:R-:W-:-:S04]  /*22860*/  SHF.R.S32.HI R5, RZ, 0x1f, R2 ;  /* 0x0000001fff057819 */ /* 0x000fc80000011402 */
[----:B------:R-:W-:Y:S01]  /*22870*/  LEA.HI R5, R5, R2, RZ, 0x6 ;  /* 0x0000000205057211 */ /* 0x000fe200078f30ff */
[----:B------:R-:W-:-:S03]  /*22880*/  IMAD.MOV.U32 R2, RZ, RZ, R26 ;  /* 0x000000ffff027224 */ /* 0x000fc600078e001a */
[----:B------:R-:W-:-:S04]  /*22890*/  SHF.R.S32.HI R5, RZ, 0x6, R5 ;  /* 0x00000006ff057819 */ /* 0x000fc80000011405 */
[----:B------:R-:W-:Y:S02]  /*228a0*/  VIMNMX R33, R10, R5, PT ;  /* 0x000000050a217248 */ /* 0x000fe40003fe0100 */
[----:B------:R-:W1:Y:S03]  /*228b0*/  @P1 LDC R5, c[0x0][0x44c] ;  /* 0x00011300ff051b82 */ /* 0x000e660000000800 */
[----:B------:R2:W-:Y:S01]  /*228c0*/  STL [R1+0x28], R33 ;  /* 0x0000282101007387 */ /* 0x0005e20000100800 */
[----:B-1----:R-:W-:-:S05]  /*228d0*/  @P1 IMAD.HI.U32 R5, R26, R5, RZ ;  /* 0x000000051a051227 */ /* 0x002fca00078e00ff */
[----:B0-----:R-:W-:-:S04]  /*228e0*/  @P1 SHF.R.U32.HI R2, RZ, R0, R5 ;  /* 0x00000000ff021219 */ /* 0x001fc80000011605 */
[----:B------:R-:W-:-:S05]  /*228f0*/  IADD3 R2, R9, R2, RZ ;  /* 0x0000000209027210 */ /* 0x000fca0007ffe0ff */
[----:B------:R-:W-:Y:S01]  /*22900*/  VIADD R0, R2, -UR4 ;  /* 0x8000000402007c36 */ /* 0x000fe20008000000 */
[----:B--2---:R-:W-:Y:S06]  /*22910*/  @!P2 BRA `(.L_x_2021) ;  /* 0x000000000044a947 */ /* 0x004fec0003800000 */
        /* <DEDUP_REMOVED lines=10> */
.L_x_2023:
[----:B------:R-:W-:-:S13]  /*229c0*/  ISETP.NE.AND P0, PT, R3, 0x1, PT ;  /* 0x000000010300780c */ /* 0x000fda0003f05270 */
[----:B------:R-:W0:Y:S02]  /*229d0*/  @P0 LDC.64 R4, c[0x0][0x9e8] ;  /* 0x00027a00ff040b82 */ /* 0x000e240000000a00 */
[----:B0-----:R-:W-:-:S05]  /*229e0*/  @P0 IMAD.HI.U32 R4, R2, R4, RZ ;  /* 0x0000000402040227 */ /* 0x001fca00078e00ff */
[----:B------:R-:W-:-:S07]  /*229f0*/  @P0 SHF.R.U32.HI R2, RZ, R5, R4 ;  /* 0x00000005ff020219 */ /* 0x000fce0000011604 */
.L_x_2024:
[----:B------:R-:W-:Y:S05]  /*22a00*/  BSYNC B0 ;  /* 0x0000000000007941 */ /* 0x000fea0003800000 */
.L_x_2022:
[----:B------:R-:W-:-:S05]  /*22a10*/  IMAD R3, R2, R3, RZ ;  /* 0x0000000302037224 */ /* 0x000fca00078e02ff */
[----:B------:R-:W-:-:S07]  /*22a20*/  VIMNMX R0, R0, R3, !PT ;  /* 0x0000000300007248 */ /* 0x000fce0007fe0100 */
.L_x_2021:
[----:B------:R-:W-:-:S04]  /*22a30*/  SHF.R.S32.HI R3, RZ, 0x1f, R0 ;  /* 0x0000001fff037819 */ /* 0x000fc80000011400 */
[----:B------:R-:W-:-:S04]  /*22a40*/  LEA.HI R3, R3, R0, RZ, 0x6 ;  /* 0x0000000003037211 */ /* 0x000fc800078f30ff */
[----:B------:R-:W-:-:S04]  /*22a50*/  SHF.R.S32.HI R3, RZ, 0x6, R3 ;  /* 0x00000006ff037819 */ /* 0x000fc80000011403 */
[----:B------:R-:W-:-:S04]  /*22a60*/  VIMNMX R36, RZ, R3, !PT ;  /* 0x00000003ff247248 */ /* 0x000fc80007fe0100 */
[----:B------:R-:W-:-:S13]  /*22a70*/  ISETP.GT.AND P0, PT, R33, R36, PT ;  /* 0x000000242100720c */ /* 0x000fda0003f04270 */
        /* <DEDUP_REMOVED lines=18> */
.L_x_2025:
        /* <DEDUP_REMOVED lines=19> */
[----:B0-----:R-:W-:Y:S05]  /*22cd0*/  CALL.ABS.NOINC R2 ;  /* 0x0000000002007343 */ /* 0x001fea0003c00000 */
.L_x_2028:
[----:B------:R-:W-:Y:S05]  /*22ce0*/  BSYNC B6 ;  /* 0x0000000000067941 */ /* 0x000fea0003800000 */
.L_x_2027:
        /* <DEDUP_REMOVED lines=12> */
[----:B------:R-:W0:Y:S01]  /*22db0*/  LDC.64 R2, c[0x4][R2] ;  /* 0x0100000002027b82 */ /* 0x000e220000000a00 */
[----:B------:R-:W-:Y:S01]  /*22dc0*/  IMAD.U32 R6, RZ, RZ, UR8 ;  /* 0x00000008ff067e24 */ /* 0x000fe2000f8e00ff */
[----:B------:R-:W-:Y:S01]  /*22dd0*/  MOV R13, RZ ;  /* 0x000000ff000d7202 */ /* 0x000fe20000000f00 */
[----:B------:R-:W-:Y:S02]  /*22de0*/  IMAD.U32 R7, RZ, RZ, UR9 ;  /* 0x00000009ff077e24 */ /* 0x000fe4000f8e00ff */
[----:B------:R-:W-:-:S02]  /*22df0*/  IMAD.U32 R10, RZ, RZ, UR4 ;  /* 0x00000004ff0a7e24 */ /* 0x000fc4000f8e00ff */
[----:B------:R-:W-:Y:S02]  /*22e00*/  IMAD.U32 R11, RZ, RZ, UR5 ;  /* 0x00000005ff0b7e24 */ /* 0x000fe4000f8e00ff */
[----:B------:R-:W-:Y:S02]  /*22e10*/  IMAD.MOV.U32 R8, RZ, RZ, 0x70 ;  /* 0x00000070ff087424 */ /* 0x000fe400078e00ff */
[----:B------:R-:W-:-:S07]  /*22e20*/  IMAD.MOV.U32 R12, RZ, RZ, 0x1 ;  /* 0x00000001ff0c7424 */ /* 0x000fce00078e00ff */
[----:B------:R-:W-:-:S07]  /*22e30*/  LEPC R20, `(.L_x_2030) ;  /* 0x000000001014794e */ /* 0x000fce0000000000 */
[----:B0-----:R-:W-:Y:S05]  /*22e40*/  CALL.ABS.NOINC R2 ;  /* 0x0000000002007343 */ /* 0x001fea0003c00000 */
.L_x_2030:
[----:B------:R-:W-:Y:S05]  /*22e50*/  BSYNC B6 ;  /* 0x0000000000067941 */ /* 0x000fea0003800000 */
.L_x_2029:
        /* <DEDUP_REMOVED lines=20> */
.L_x_2032:
[----:B------:R-:W-:Y:S05]  /*22fa0*/  BSYNC B6 ;  /* 0x0000000000067941 */ /* 0x000fea0003800000 */
.L_x_2031:
        /* <DEDUP_REMOVED lines=19> */
.L_x_2034:
[----:B------:R-:W-:Y:S05]  /*230e0*/  BSYNC B6 ;  /* 0x0000000000067941 */ /* 0x000fea0003800000 */
.L_x_2033:
[----:B------:R-:W-:Y:S01]  /*230f0*/  ULDC.64 UR4, c[0x0][0x9f8] ;  /* 0x00027e0000047ab9 */ /* 0x000fe20000000a00 */
[----:B------:R-:W-:Y:S01]  /*23100*/  IMAD.MOV.U32 R32, RZ, RZ, R19 ;  /* 0x000000ffff207224 */ /* 0x000fe200078e0013 */
[----:B------:R-:W-:Y:S01]  /*23110*/  ISETP.NE.U32.AND P0, PT, RZ, UR4, PT ;  /* 0x00000004ff007c0c */ /* 0x000fe2000bf05070 */
[----:B------:R-:W0:Y:S01]  /*23120*/  LDC R5, c[0x0][0x430] ;  /* 0x00010c00ff057b82 */ /* 0x000e220000000800 */
[----:B------:R-:W1:Y:S02]  /*23130*/  S2R R20, SR_TID.X ;  /* 0x0000000000147919 */ /* 0x000e640000002100 */
[----:B------:R-:W-:Y:S01]  /*23140*/  ISETP.NE.AND.EX P0, PT, RZ, UR5, PT, P0 ;  /* 0x00000005ff007c0c */ /* 0x000fe2000bf05300 */
[----:B------:R-:W2:Y:S01]  /*23150*/  S2R R21, SR_TID.X ;  /* 0x0000000000157919 */ /* 0x000ea20000002100 */
[----:B------:R-:W-:-:S03]  /*23160*/  LEA R8, R33, 0xffffffc0, 0x6 ;  /* 0xffffffc021087811 */ /* 0x000fc600078e30ff */
[----:B------:R-:W3:Y:S08]  /*23170*/  LDC R9, c[0x0][0x2f4] ;  /* 0x0000bd00ff097b82 */ /* 0x000ef00000000800 */
[----:B------:R-:W4:Y:S01]  /*23180*/  @P0 LDC.64 R2, c[0x0][0x9f8] ;  /* 0x00027e00ff020b82 */ /* 0x000f220000000a00 */
[----:B0-----:R-:W-:Y:S02]  /*23190*/  ISETP.NE.AND P1, PT, R5, 0x1, PT ;  /* 0x000000010500780c */ /* 0x001fe40003f25270 */
[----:B-1----:R-:W-:-:S11]  /*231a0*/  LOP3.LUT R20, R20, 0x7f, RZ, 0xc0, !PT ;  /* 0x0000007f14147812 */ /* 0x002fd600078ec0ff */
[----:B------:R-:W0:Y:S01]  /*231b0*/  @P1 LDC R0, c[0x0][0x438] ;  /* 0x00010e00ff001b82 */ /* 0x000e220000000800 */
[----:B----4-:R-:W-:-:S05]  /*231c0*/  @P0 IMAD.WIDE R2, R19, 0x4, R2 ;  /* 0x0000000413020825 */ /* 0x010fca00078e0202 */
[----:B------:R1:W4:Y:S01]  /*231d0*/  @P0 LDG.E R32, desc[UR36][R2.64] ;  /* 0x0000002402200981 */ /* 0x000322000c1e1900 */
[----:B------:R-:W-:Y:S02]  /*231e0*/  SHF.R.U32.HI R20, RZ, 0x3, R20 ;  /* 0x00000003ff147819 */ /* 0x000fe40000011614 */
[----:B--2---:R-:W-:-:S04]  /*231f0*/  SHF.L.U32 R21, R21, 0x4, RZ ;  /* 0x0000000415157819 */ /* 0x004fc800000006ff */
[----:B------:R-:W-:Y:S01]  /*23200*/  LOP3.LUT R21, R20, 0x70, R21, 0xf8, !PT ;  /* 0x0000007014157812 */ /* 0x000fe200078ef815 */
[----:B-1----:R-:W1:Y:S04]  /*23210*/  @P1 LDC R3, c[0x0][0x434] ;  /* 0x00010d00ff031b82 */ /* 0x002e680000000800 */
[----:B------:R-:W-:-:S04]  /*23220*/  IMAD.IADD R4, R21, 0x1, R8 ;  /* 0x0000000115047824 */ /* 0x000fc800078e0208 */
[C---:B------:R-:W-:Y:S01]  /*23230*/  IMAD.IADD R2, R4.reuse, 0x1, R35 ;  /* 0x0000000104027824 */ /* 0x040fe200078e0223 */
[----:B------:R-:W-:-:S03]  /*23240*/  ISETP.GE.AND P0, PT, R4, R27, PT ;  /* 0x0000001b0400720c */ /* 0x000fc60003f06270 */
[----:B------:R-:W-:Y:S01]  /*23250*/  IMAD.MOV.U32 R6, RZ, RZ, R2 ;  /* 0x000000ffff067224 */ /* 0x000fe200078e0002 */
[----:B------:R-:W-:Y:S01]  /*23260*/  ISETP.GT.U32.OR P0, PT, R21, 0x3f, P0 ;  /* 0x0000003f1500780c */ /* 0x000fe20000704470 */
[----:B-1----:R-:W-:-:S05]  /*23270*/  @P1 IMAD.HI.U32 R3, R2, R3, RZ ;  /* 0x0000000302031227 */ /* 0x002fca00078e00ff */
[----:B0-----:R-:W-:-:S07]  /*23280*/  @P1 SHF.R.U32.HI R6, RZ, R0, R3 ;  /* 0x00000000ff061219 */ /* 0x001fce0000011603 */
[--C-:B------:R-:W-:Y:S01]  /*23290*/  @!P0 SHF.R.S32.HI R7, RZ, 0x1f, R6.reuse ;  /* 0x0000001fff078819 */ /* 0x100fe20000011406 */
[----:B------:R-:W-:-:S04]  /*232a0*/  IMAD.MOV R0, RZ, RZ, -R6 ;  /* 0x000000ffff007224 */ /* 0x000fc800078e0a06 */
[----:B------:R-:W-:Y:S02]  /*232b0*/  IMAD R0, R5, R0, R2 ;  /* 0x0000000005007224 */ /* 0x000fe400078e0202 */
[----:B------:R-:W0:Y:S08]  /*232c0*/  @!P0 LDC.64 R2, c[0x0][0x428] ;  /* 0x00010a00ff028b82 */ /* 0x000e300000000a00 */
[----:B------:R-:W1:Y:S01]  /*232d0*/  @!P0 LDC.64 R4, c[0x0][0x418] ;  /* 0x00010600ff048b82 */ /* 0x000e620000000a00 */
[----:B------:R-:W-:-:S02]  /*232e0*/  ISETP.GT.U32.AND P3, PT, R21, 0x3f, PT ;  /* 0x0000003f1500780c */ /* 0x000fc40003f64070 */
[----:B------:R-:W-:Y:S02]  /*232f0*/  LOP3.LUT R22, R22, 0xfffffffb, RZ, 0xc0, !PT ;  /* 0xfffffffb16167812 */ /* 0x000fe400078ec0ff */
[----:B------:R-:W-:-:S09]  /*23300*/  LOP3.LUT R20, R34, 0x80, RZ, 0xfc, !PT ;  /* 0x0000008022147812 */ /* 0x000fd200078efcff */
[----:B------:R-:W-:-:S04]  /*23310*/  @P3 LOP3.LUT R22, R22, 0x4, RZ, 0xfc, !PT ;  /* 0x0000000416163812 */ /* 0x000fc800078efcff */
[----:B------:R-:W-:-:S04]  /*23320*/  LOP3.LUT R22, R22, 0xfffffff7, RZ, 0xc0, !PT ;  /* 0xfffffff716167812 */ /* 0x000fc800078ec0ff */
[----:B------:R-:W-:Y:S01]  /*23330*/  LOP3.LUT R22, R22, 0xfffffffd, RZ, 0xc0, !PT ;  /* 0xfffffffd16167812 */ /* 0x000fe200078ec0ff */
[----:B------:R-:W-:Y:S01]  /*23340*/  UMOV UR4, 0xffffffff ;  /* 0xffffffff00047882 */ /* 0x000fe20000000000 */
[----:B----4-:R-:W-:Y:S01]  /*23350*/  SHF.R.S32.HI R37, RZ, 0x1f, R32 ;  /* 0x0000001fff257819 */ /* 0x010fe20000011420 */
[----:B0-----:R-:W-:-:S04]  /*23360*/  @!P0 IMAD.WIDE.U32 R6, R32, R2, R6 ;  /* 0x0000000220068225 */ /* 0x001fc800078e0006 */
[----:B------:R-:W-:-:S04]  /*23370*/  @!P0 IMAD R2, R37, R2, RZ ;  /* 0x0000000225028224 */ /* 0x000fc800078e02ff */
[----:B------:R-:W-:Y:S01]  /*23380*/  @!P0 IMAD R3, R32, R3, R2 ;  /* 0x0000000320038224 */ /* 0x000fe200078e0202 */
[----:B-1----:R-:W-:Y:S01]  /*23390*/  @!P0 LEA R2, P1, R6, R4, 0x2 ;  /* 0x0000000406028211 */ /* 0x002fe200078210ff */
[----:B------:R-:W-:Y:S02]  /*233a0*/  IMAD.MOV.U32 R4, RZ, RZ, RZ ;  /* 0x000000ffff047224 */ /* 0x000fe400078e00ff */
[----:B------:R-:W-:-:S05]  /*233b0*/  @!P0 IMAD.IADD R3, R7, 0x1, R3 ;  /* 0x0000000107038824 */ /* 0x000fca00078e0203 */
[----:B------:R-:W-:Y:S02]  /*233c0*/  @!P0 LEA.HI.X R3, R6, R5, R3, 0x2, P1 ;  /* 0x0000000506038211 */ /* 0x000fe400008f1403 */
[----:B---3--:R-:W-:-:S03]  /*233d0*/  ISETP.GE.AND P1, PT, R34, R9, PT ;  /* 0x000000092200720c */ /* 0x008fc60003f26270 */
[----:B------:R0:W5:Y:S01]  /*233e0*/  @!P0 LDG.E R4, desc[UR36][R2.64] ;  /* 0x0000002402048981 */ /* 0x000162000c1e1900 */
[----:B------:R-:W-:Y:S02]  /*233f0*/  ISETP.GE.AND P0, PT, R20, R9, PT ;  /* 0x000000091400720c */ /* 0x000fe40003f06270 */
[----:B0-----:R-:W-:-:S07]  /*23400*/  MOV R2, UR42 ;  /* 0x0000002a00027c02 */ /* 0x001fce0008000f00 */
[----:B------:R-:W-:Y:S02]  /*23410*/  @P1 LOP3.LUT R22, R22, 0x2, RZ, 0xfc, !PT ;  /* 0x0000000216161812 */ /* 0x000fe400078efcff */
[----:B------:R-:W-:-:S13]  /*23420*/  ISETP.NE.AND P2, PT, R2, 0x3, PT ;  /* 0x000000030200780c */ /* 0x000fda0003f45270 */
[----:B------:R-:W-:-:S04]  /*23430*/  @P2 LOP3.LUT R22, R22, 0x8, RZ, 0xfc, !PT ;  /* 0x0000000816162812 */ /* 0x000fc800078efcff */
[----:B------:R-:W-:-:S04]  /*23440*/  LOP3.LUT R22, R22, 0xfffffffe, RZ, 0xc0, !PT ;  /* 0xfffffffe16167812 */ /* 0x000fc800078ec0ff */
[----:B------:R-:W-:Y:S01]  /*23450*/  @P0 LOP3.LUT R22, R22, 0x1, RZ, 0xfc, !PT ;  /* 0x0000000116160812 */ /* 0x000fe200078efcff */
[----:B------:R-:W-:Y:S06]  /*23460*/  BRA.DIV UR4, `(.L_x_2035) ;  /* 0x0000008604d87947 */ /* 0x000fec000b800000 */
.L_x_2284:
[----:B------:R-:W-:Y:S01]  /*23470*/  SHF.R.S32.HI R33, RZ, 0x1f, R18 ;  /* 0x0000001fff217819 */ /* 0x000fe20000011412 */
[----:B------:R-:W-:Y:S06]  /*23480*/  @!P2 BRA `(.L_x_2036) ;  /* 0x000000000004a947 */ /* 0x000fec0003800000 */
[----:B------:R-:W-:Y:S01]  /*23490*/  BPT.TRAP 0x1 ;  /* 0x000000040000795c */ /* 0x000fe20000300000 */
.L_x_2036:
[----:B------:R-:W-:Y:S01]  /*234a0*/  IMAD R6, R25, 0x8, R23 ;  /* 0x0000000819067824 */ /* 0x000fe200078e0217 */
[----:B------:R-:W-:Y:S01]  /*234b0*/  SHF.L.U32 R21, R30, 0x1f, RZ ;  /* 0x0000001f1e157819 */ /* 0x000fe200000006ff */
[----:B------:R-:W0:Y:S01]  /*234c0*/  S2R R2, SR_TID.X ;  /* 0x0000000000027919 */ /* 0x000e220000002100 */
[----:B------:R-:W-:Y:S01]  /*234d0*/  BSSY B0, `(.L_x_2037) ;  /* 0x0000007000007945 */ /* 0x000fe20003800000 */
[----:B------:R-:W-:Y:S01]  /*234e0*/  SHF.R.S32.HI R10, RZ, 0x1f, R0 ;  /* 0x0000001fff0a7819 */ /* 0x000fe20000011400 */
[----:B------:R-:W1:Y:S01]  /*234f0*/  SYNCS.PHASECHK.TRANS64.TRYWAIT P0, [R6+URZ+0x28480], R21 ;  /* 0x02848015060075a7 */ /* 0x000e62000800017f */
[----:B0-----:R-:W-:-:S04]  /*23500*/  LOP3.LUT R2, R2, 0x7f, RZ, 0xc0, !PT ;  /* 0x0000007f02027812 */ /* 0x001fc800078ec0ff */
[----:B------:R-:W-:-:S04]  /*23510*/  SHF.R.U32.HI R2, RZ, 0x3, R2 ;  /* 0x00000003ff027819 */ /* 0x000fc80000011602 */
[----:B------:R-:W-:Y:S01]  /*23520*/  IADD3 R27, -R2, R27, -R8 ;  /* 0x0000001b021b7210 */ /* 0x000fe20007ffe908 */
[----:B-1----:R-:W-:Y:S06]  /*23530*/  @!P0 BRA `(.L_x_2038) ;  /* 0x0000008400d88947 */ /* 0x002fec0003800000 */
.L_x_2285:
[----:B------:R-:W-:Y:S05]  /*23540*/  BSYNC B0 ;  /* 0x0000000000007941 */ /* 0x000fea0003800000 */
.L_x_2037:
[----:B------:R-:W2:Y:S01]  /*23550*/  LDL R7, [R1+0x8] ;  /* 0x0000080001077983 */ /* 0x000ea20000100800 */
[----:B------:R-:W-:Y:S01]  /*23560*/  ULDC.64 UR4, c[0x0][0x328] ;  /* 0x0000ca0000047ab9 */ /* 0x000fe20000000a00 */
[----:B-----5:R-:W-:Y:S01]  /*23570*/  SHF.R.S32.HI R20, RZ, 0x1f, R4 ;  /* 0x0000001fff147819 */ /* 0x020fe20000011404 */
[----:B------:R-:W-:Y:S01]  /*23580*/  IMAD R5, R10, UR4, RZ ;  /* 0x000000040a057c24 */ /* 0x000fe2000f8e02ff */
[----:B------:R-:W-:Y:S01]  /*23590*/  ISETP.GE.AND P4, PT, R27, 0x1, PT ;  /* 0x000000011b00780c */ /* 0x000fe20003f86270 */
[----:B------:R-:W-:-:S04]  /*235a0*/  IMAD.WIDE.U32 R2, R0, UR4, RZ ;  /* 0x0000000400027c25 */ /* 0x000fc8000f8e00ff */
[----:B------:R-:W-:Y:S01]  /*235b0*/  IMAD R5, R0, UR5, R5 ;  /* 0x0000000500057c24 */ /* 0x000fe2000f8e0205 */
        /* <DEDUP_REMOVED lines=8> */
[----:B------:R-:W-:-:S04]  /*23640*/  IMAD.WIDE.U32 R2, R18, UR4, R2 ;  /* 0x0000000412027c25 */ /* 0x000fc8000f8e0002 */
[----:B------:R-:W-:Y:S01]  /*23650*/  IMAD R5, R18, UR5, R5 ;  /* 0x0000000512057c24 */ /* 0x000fe2000f8e0205 */
[----:B------:R-:W-:Y:S02]  /*23660*/  ULDC.64 UR4, c[0x0][0x318] ;  /* 0x0000c60000047ab9 */ /* 0x000fe40000000a00 */
[----:B------:R-:W-:Y:S01]  /*23670*/  IADD3 R2, P0, R2, UR4, RZ ;  /* 0x0000000402027c10 */ /* 0x000fe2000ff1e0ff */
[----:B------:R-:W-:-:S03]  /*23680*/  UMOV UR4, 0xffffffff ;  /* 0xffffffff00047882 */ /* 0x000fc60000000000 */
[----:B------:R-:W-:Y:S01]  /*23690*/  IADD3.X R3, R3, UR5, R5, P0, !PT ;  /* 0x0000000503037c10 */ /* 0x000fe200087fe405 */
[----:B--2---:R-:W-:Y:S01]  /*236a0*/  IMAD R7, R25, 0x4000, R7 ;  /* 0x0000400019077824 */ /* 0x004fe200078e0207 */
[----:B------:R-:W-:Y:S07]  /*236b0*/  BRA.DIV UR4, `(.L_x_2039) ;  /* 0x00000086048c7947 */ /* 0x000fee000b800000 */
[----:B------:R-:W1:Y:S01]  /*236c0*/  LDC R12, c[0x0][0x2f4] ;  /* 0x0000bd00ff0c7b82 */ /* 0x000e620000000800 */
[----:B------:R-:W2:Y:S01]  /*236d0*/  SHFL.IDX PT, R8, R2, RZ, 0x181f ;  /* 0x00181fff02087589 */ /* 0x000ea200000e0000 */
[C---:B------:R-:W-:Y:S02]  /*236e0*/  LOP3.LUT R11, R34.reuse, 0x80, RZ, 0xfc, !PT ;  /* 0x00000080220b7812 */ /* 0x040fe400078efcff */
[C---:B------:R-:W-:Y:S01]  /*236f0*/  ISETP.GE.AND P3, PT, R27.reuse, 0x11, PT ;  /* 0x000000111b00780c */ /* 0x040fe20003f66270 */
[----:B------:R-:W3:Y:S01]  /*23700*/  SHFL.IDX PT, R5, R3, RZ, 0x181f ;  /* 0x00181fff03057589 */ /* 0x000ee200000e0000 */
[----:B------:R-:W-:Y:S02]  /*23710*/  ISETP.GE.AND P5, PT, R27, 0x31, PT ;  /* 0x000000311b00780c */ /* 0x000fe40003fa6270 */
[C---:B-1----:R-:W-:Y:S02]  /*23720*/  ISETP.GE.AND P2, PT, R34.reuse, R12, PT ;  /* 0x0000000c2200720c */ /* 0x042fe40003f46270 */
[----:B--2---:R-:W-:-:S02]  /*23730*/  IADD3 R8, P0, R34, R8, RZ ;  /* 0x0000000822087210 */ /* 0x004fc40007f1e0ff */
[----:B------:R-:W-:-:S03]  /*23740*/  ISETP.LT.OR P1, PT, R27, 0x1, P2 ;  /* 0x000000011b00780c */ /* 0x000fc60001721670 */
[----:B---3--:R-:W-:Y:S01]  /*23750*/  IMAD.X R9, RZ, RZ, R5, P0 ;  /* 0x000000ffff097224 */ /* 0x008fe200000e0605 */
[----:B------:R-:W-:Y:S01]  /*23760*/  ISETP.GE.AND P0, PT, R11, R12, PT ;  /* 0x0000000c0b00720c */ /* 0x000fe20003f06270 */
[----:B------:R-:W-:Y:S02]  /*23770*/  IMAD.IADD R5, R23, 0x1, R7 ;  /* 0x0000000117057824 */ /* 0x000fe400078e0207 */
[----:B------:R-:W-:Y:S06]  /*23780*/  SHFL.IDX PT, R7, R3, 0x1, 0x181f ;  /* 0x00381f0003077f89 */ /* 0x000fec00000e0000 */
[----:B------:R-:W-:Y:S01]  /*23790*/  LDGSTS.E.BYPASS.LTC128B.128 [R5+0x10000], desc[UR36][R8.64], !P1 ;  /* 0x1000000008057fae */ /* 0x000fe2000c901d64 */
[----:B------:R-:W-:-:S13]  /*237a0*/  ISETP.LT.OR P1, PT, R27, 0x1, P0 ;  /* 0x000000011b00780c */ /* 0x000fda0000721670 */
[----:B------:R1:W-:Y:S04]  /*237b0*/  LDGSTS.E.BYPASS.LTC128B.128 [R5+0x12000], desc[UR36][R8.64+0x80], !P1 ;  /* 0x1200008008057fae */ /* 0x0003e8000c901d64 */
[----:B-1----:R-:W1:Y:S02]  /*237c0*/  SHFL.IDX PT, R8, R2, 0x1, 0x181f ;  /* 0x00381f0002087f89 */ /* 0x002e6400000e0000 */
[----:B-1----:R-:W-:-:S04]  /*237d0*/  IADD3 R8, P1, R34, R8, RZ ;  /* 0x0000000822087210 */ /* 0x002fc80007f3e0ff */
[----:B------:R-:W-:Y:S02]  /*237e0*/  IADD3.X R9, RZ, R7, RZ, P1, !PT ;  /* 0x00000007ff097210 */ /* 0x000fe40000ffe4ff */
[C---:B------:R-:W-:Y:S01]  /*237f0*/  ISETP.LT.OR P1, PT, R27.reuse, 0x11, P2 ;  /* 0x000000111b00780c */ /* 0x040fe20001721670 */
[----:B------:R-:W-:Y:S04]  /*23800*/  SHFL.IDX PT, R7, R3, 0x2, 0x181f ;  /* 0x00581f0003077f89 */ /* 0x000fe800000e0000 */
[----:B------:R-:W-:Y:S08]  /*23810*/  SHFL.IDX PT, R3, R3, 0x3, 0x181f ;  /* 0x00781f0003037f89 */ /* 0x000ff000000e0000 */
[----:B------:R-:W-:Y:S01]  /*23820*/  LDGSTS.E.BYPASS.LTC128B.128 [R5+0x10800], desc[UR36][R8.64], !P1 ;  /* 0x1080000008057fae */ /* 0x000fe2000c901d64 */
[----:B------:R-:W-:-:S13]  /*23830*/  ISETP.LT.OR P1, PT, R27, 0x11, P0 ;  /* 0x000000111b00780c */ /* 0x000fda0000721670 */
[----:B------:R1:W-:Y:S04]  /*23840*/  LDGSTS.E.BYPASS.LTC128B.128 [R5+0x12800], desc[UR36][R8.64+0x80], !P1 ;  /* 0x1280008008057fae */ /* 0x0003e8000c901d64 */
[----:B-1----:R-:W1:Y:S04]  /*23850*/  SHFL.IDX PT, R8, R2, 0x2, 0x181f ;  /* 0x00581f0002087f89 */ /* 0x002e6800000e0000 */
[----:B------:R-:W2:Y:S01]  /*23860*/  SHFL.IDX PT, R2, R2, 0x3, 0x181f ;  /* 0x00781f0002027f89 */ /* 0x000ea200000e0000 */
[----:B-1----:R-:W-:-:S05]  /*23870*/  IADD3 R8, P1, R34, R8, RZ ;  /* 0x0000000822087210 */ /* 0x002fca0007f3e0ff */
[----:B------:R-:W-:Y:S01]  /*23880*/  IMAD.X R9, RZ, RZ, R7, P1 ;  /* 0x000000ffff097224 */ /* 0x000fe200008e0607 */
[----:B------:R-:W-:-:S13]  /*23890*/  ISETP.LT.OR P1, PT, R27, 0x21, P2 ;  /* 0x000000211b00780c */ /* 0x000fda0001721670 */
[----:B------:R1:W-:Y:S01]  /*238a0*/  LDGSTS.E.BYPASS.LTC128B.128 [R5+0x11000], desc[UR36][R8.64], !P1 ;  /* 0x1100000008057fae */ /* 0x0003e2000c901d64 */
[----:B------:R-:W-:-:S13]  /*238b0*/  ISETP.LT.OR P1, PT, R27, 0x21, P0 ;  /* 0x000000211b00780c */ /* 0x000fda0000721670 */
[----:B------:R1:W-:Y:S01]  /*238c0*/  LDGSTS.E.BYPASS.LTC128B.128 [R5+0x13000], desc[UR36][R8.64+0x80], !P1 ;  /* 0x1300008008057fae */ /* 0x0003e2000c901d64 */
[----:B--2---:R-:W-:-:S13]  /*238d0*/  ISETP.GE.AND P1, PT, R27, 0x21, PT ;  /* 0x000000211b00780c */ /* 0x004fda0003f26270 */
.L_x_2295:
        /* <DEDUP_REMOVED lines=11> */
.L_x_2040:
        /* <DEDUP_REMOVED lines=10> */
.L_x_2041:
[----:B------:R4:W-:Y:S01]  /*23a30*/  SYNCS.ARRIVE.TRANS64.A1T0 RZ, [R6+URZ+0x28470], RZ ;  /* 0x028470ff06ff79a7 */ /* 0x0009e2000810003f */
[----:B------:R-:W-:Y:S05]  /*23a40*/  @!P6 BRA `(.L_x_2042) ;  /* 0x000000000004e947 */ /* 0x000fea0003800000 */
[----:B------:R-:W-:Y:S01]  /*23a50*/  BPT.TRAP 0x1 ;  /* 0x000000040000795c */ /* 0x000fe20000300000 */
.L_x_2042:
[----:B------:R-:W5:Y:S01]  /*23a60*/  SYNCS.PHASECHK.TRANS64.TRYWAIT P0, [R6+URZ+0x28440], R21 ;  /* 0x02844015060075a7 */ /* 0x000f62000800017f */
[----:B------:R-:W-:Y:S04]  /*23a70*/  BSSY B0, `(.L_x_2043) ;  /* 0x0000002000007945 */ /* 0x000fe80003800000 */
[----:B-----5:R-:W-:Y:S05]  /*23a80*/  @!P0 BRA `(.L_x_2044) ;  /* 0x0000008800148947 */ /* 0x020fea0003800000 */
.L_x_2296:
[----:B------:R-:W-:Y:S05]  /*23a90*/  BSYNC B0 ;  /* 0x0000000000007941 */ /* 0x000fea0003800000 */
.L_x_2043:
[----:B------:R-:W-:Y:S01]  /*23aa0*/  ULDC.64 UR4, c[0x0][0x300] ;  /* 0x0000c00000047ab9 */ /* 0x000fe20000000a00 */
[----:B-12---:R-:W1:Y:S01]  /*23ab0*/  LDC R8, c[0x0][0x2f4] ;  /* 0x0000bd00ff087b82 */ /* 0x006e620000000800 */
[----:B------:R-:W-:Y:S01]  /*23ac0*/  IMAD R7, R10, UR4, RZ ;  /* 0x000000040a077c24 */ /* 0x000fe2000f8e02ff */
[----:B------:R-:W-:Y:S01]  /*23ad0*/  ULDC.64 UR6, c[0x0][0x2e8] ;  /* 0x0000ba0000067ab9 */ /* 0x000fe20000000a00 */
[----:B---3--:R-:W-:Y:S01]  /*23ae0*/  IMAD.WIDE.U32 R2, R0, UR4, RZ ;  /* 0x0000000400027c25 */ /* 0x008fe2000f8e00ff */
        /* <DEDUP_REMOVED lines=19> */
[----:B------:R-:W2:Y:S01]  /*23c20*/  SHFL.IDX PT, R2, R0, RZ, 0x181f ;  /* 0x00181fff00027589 */ /* 0x000ea200000e0000 */
[----:B-1----:R-:W-:-:S05]  /*23c30*/  @P4 IADD3 R3, P0, R34, R3, RZ ;  /* 0x0000000322034210 */ /* 0x002fca0007f1e0ff */
[----:B--2---:R-:W-:-:S05]  /*23c40*/  @P4 IMAD.X R2, RZ, RZ, R2, P0 ;  /* 0x000000ffff024224 */ /* 0x004fca00000e0602 */
[----:B------:R-:W-:-:S04]  /*23c50*/  @P4 LOP3.LUT R3, R3, R2, RZ, 0x3c, !PT ;  /* 0x0000000203034212 */ /* 0x000fc800078e3cff */
[----:B------:R-:W-:-:S04]  /*23c60*/  @P4 LOP3.LUT R2, R3, R2, RZ, 0x3c, !PT ;  /* 0x0000000203024212 */ /* 0x000fc800078e3cff */
[----:B------:R-:W-:-:S05]  /*23c70*/  @P4 LOP3.LUT R3, R3, R2, RZ, 0x3c, !PT ;  /* 0x0000000203034212 */ /* 0x000fca00078e3cff */
[----:B------:R-:W-:Y:S01]  /*23c80*/  @!PT LDS RZ, [RZ] ;  /* 0x00000000fffff984 */ /* 0x000fe20000000800 */
        /* <DEDUP_REMOVED lines=13> */
[----:B------:R-:W3:Y:S04]  /*23d60*/  SHFL.IDX PT, R4, R4, 0x3, 0x181f ;  /* 0x00781f0004047f89 */ /* 0x000ee800000e0000 */
[----:B------:R-:W0:Y:S01]  /*23d70*/  SHFL.IDX PT, R0, R0, 0x3, 0x181f ;  /* 0x00781f0000007f89 */ /* 0x000e2200000e0000 */
[----:B-1----:R-:W-:-:S04]  /*23d80*/  @P1 IADD3 R3, P0, R34, R3, RZ ;  /* 0x0000000322031210 */ /* 0x002fc80007f1e0ff */
[----:B--2---:R-:W-:-:S04]  /*23d90*/  @P1 IADD3.X R2, RZ, R2, RZ, P0, !PT ;  /* 0x00000002ff021210 */ /* 0x004fc800007fe4ff */
[----:B------:R-:W-:-:S04]  /*23da0*/  @P1 LOP3.LUT R3, R3, R2, RZ, 0x3c, !PT ;  /* 0x0000000203031212 */ /* 0x000fc800078e3cff */
[----:B------:R-:W-:-:S04]  /*23db0*/  @P1 LOP3.LUT R2, R3, R2, RZ, 0x3c, !PT ;  /* 0x0000000203021212 */ /* 0x000fc800078e3cff */
[----:B------:R-:W-:-:S05]  /*23dc0*/  @P1 LOP3.LUT R3, R3, R2, RZ, 0x3c, !PT ;  /* 0x0000000203031212 */ /* 0x000fca00078e3cff */
[----:B------:R1:W-:Y:S04]  /*23dd0*/  @P1 LDGSTS.E.BYPASS.LTC128B.128 [R5+0x21000], desc[UR36][R2.64], !P6 ;  /* 0x2100000002051fae */ /* 0x0003e8000f101d64 */
[----:B0--3--:R1:W-:Y:S02]  /*23de0*/  @P1 LDGSTS.E.BYPASS.LTC128B.128 [R5+0x23000], desc[UR36][R2.64+0x80], !P2 ;  /* 0x2300008002051fae */ /* 0x0093e4000d101d64 */
.L_x_2306:
[C---:B01----:R-:W-:Y:S02]  /*23df0*/  @P5 IADD3 R2, P0, R34.reuse, R4, RZ ;  /* 0x0000000422025210 */ /* 0x043fe40007f1e0ff */
[----:B------:R-:W-:-:S03]  /*23e00*/  ISETP.GE.AND P1, PT, R34, R8, PT ;  /* 0x000000082200720c */ /* 0x000fc60003f26270 */
[----:B------:R-:W-:Y:S01]  /*23e10*/  @P5 IMAD.X R0, RZ, RZ, R0, P0 ;  /* 0x000000ffff005224 */ /* 0x000fe200000e0600 */
[----:B------:R-:W-:-:S03]  /*23e20*/  PLOP3.LUT P0, PT, PT, PT, PT, 0x80, 0x0 ;  /* 0x000000000000781c */ /* 0x000fc60003f0f070 */
[----:B------:R-:W-:-:S06]  /*23e30*/  @P5 IMAD.MOV.U32 R3, RZ, RZ, R0 ;  /* 0x000000ffff035224 */ /* 0x000fcc00078e0000 */
[----:B------:R-:W-:Y:S01]  /*23e40*/  @!PT LDS RZ, [RZ] ;  /* 0x00000000fffff984 */ /* 0x000fe20000000800 */
[----:B------:R-:W-:Y:S01]  /*23e50*/  @!PT LDS RZ, [RZ] ;  /* 0x00000000fffff984 */ /* 0x000fe20000000800 */
[----:B------:R-:W-:Y:S01]  /*23e60*/  @!PT LDS RZ, [RZ] ;  /* 0x00000000fffff984 */ /* 0x000fe20000000800 */
[----:B------:R0:W-:Y:S04]  /*23e70*/  @P5 LDGSTS.E.BYPASS.LTC128B.128 [R5+0x21800], desc[UR36][R2.64], !P1 ;  /* 0x2180000002055fae */ /* 0x0001e8000c901d64 */
[----:B------:R0:W-:Y:S01]  /*23e80*/  @P5 LDGSTS.E.BYPASS.LTC128B.128 [R5+0x23800], desc[UR36][R2.64+0x80], !P2 ;  /* 0x2380008002055fae */ /* 0x0001e2000d101d64 */
[----:B------:R-:W-:Y:S01]  /*23e90*/  NOP ;  /* 0x0000000000007918 */ /* 0x000fe20000000000 */
.L_x_2046:
        /* <DEDUP_REMOVED lines=10> */
.L_x_2047:
[----:B0-----:R0:W5:Y:S01]  /*23f40*/  LDL.LU R3, [R1+0x1c] ;  /* 0x00001c0001037983 */ /* 0x0011620000300800 */
[----:B------:R0:W-:Y:S02]  /*23f50*/  SYNCS.ARRIVE.TRANS64.A1T0 RZ, [R6+URZ+0x28430], RZ ;  /* 0x028430ff06ff79a7 */ /* 0x0001e4000810003f */
[----:B------:R-:W-:Y:S05]  /*23f60*/  WARPSYNC.ALL ;  /* 0x0000000000007948 */ /* 0x000fea0003800000 */
[----:B------:R-:W-:Y:S01]  /*23f70*/  ULDC.64 UR4, c[0x0][0x298] ;  /* 0x0000a60000047ab9 */ /* 0x000fe20000000a00 */
[----:B------:R-:W-:Y:S01]  /*23f80*/  VIADD R0, R23, 0x18000 ;  /* 0x0001800017007836 */ /* 0x000fe20000000000 */
[----:B------:R-:W-:Y:S01]  /*23f90*/  ULDC.64 UR6, c[0x0][0xa00] ;  /* 0x0002800000067ab9 */ /* 0x000fe20000000a00 */
[----:B------:R-:W-:Y:S01]  /*23fa0*/  BSSY B6, `(.L_x_2048) ;  /* 0x0000021000067945 */ /* 0x000fe20003800000 */
[----:B------:R-:W-:Y:S01]  /*23fb0*/  BAR.SYNC.DEFER_BLOCKING 0x8, 0x180 ;  /* 0x0206000000007b1d */ /* 0x000fe20000010000 */
[----:B------:R-:W-:-:S02]  /*23fc0*/  ISETP.NE.U32.AND P0, PT, RZ, UR6, PT ;  /* 0x00000006ff007c0c */ /* 0x000fc4000bf05070 */
[----:B------:R-:W-:Y:S02]  /*23fd0*/  LOP3.LUT P1, RZ, R0, 0x3ff, RZ, 0xc0, !PT ;  /* 0x000003ff00ff7812 */ /* 0x000fe4000782c0ff */
[----:B------:R-:W-:-:S04]  /*23fe0*/  ISETP.NE.AND.EX P0, PT, RZ, UR7, PT, P0 ;  /* 0x00000007ff007c0c */ /* 0x000fc8000bf05300 */
[----:B------:R-:W-:Y:S02]  /*23ff0*/  SEL R27, R19, RZ, !P0 ;  /* 0x000000ff131b7207 */ /* 0x000fe40004000000 */
[----:B-----5:R-:W-:Y:S01]  /*24000*/  SHF.R.S32.HI R2, RZ, 0x1f, R3 ;  /* 0x0000001fff027819 */ /* 0x020fe20000011403 */
[----:B------:R-:W-:-:S04]  /*24010*/  IMAD.WIDE.U32 R4, R3, UR4, RZ ;  /* 0x0000000403047c25 */ /* 0x000fc8000f8e00ff */
[----:B------:R-:W-:Y:S01]  /*24020*/  IMAD R2, R2, UR4, RZ ;  /* 0x0000000402027c24 */ /* 0x000fe2000f8e02ff */
[----:B------:R1:W-:Y:S03]  /*24030*/  STL.64 [R1+0x20], R4 ;  /* 0x0000200401007387 */ /* 0x0003e60000100a00 */
[----:B------:R-:W-:Y:S01]  /*24040*/  IMAD R0, R3, UR5, R2 ;  /* 0x0000000503007c24 */ /* 0x000fe2000f8e0202 */
[----:B------:R-:W-:-:S03]  /*24050*/  SHF.R.S32.HI R2, RZ, 0x1f, R19 ;  /* 0x0000001fff027819 */ /* 0x000fc60000011413 */
[----:B------:R-:W-:Y:S01]  /*24060*/  IMAD.IADD R3, R5, 0x1, R0 ;  /* 0x0000000105037824 */ /* 0x000fe200078e0200 */
[----:B------:R-:W-:-:S04]  /*24070*/  SEL R0, R2, RZ, !P0 ;  /* 0x000000ff02007207 */ /* 0x000fc80004000000 */
[----:B------:R1:W-:Y:S04]  /*24080*/  STL [R1+0x1c], R3 ;  /* 0x00001c0301007387 */ /* 0x0003e80000100800 */
[----:B------:R1:W-:Y:S01]  /*24090*/  STL [R1+0x2c], R0 ;  /* 0x00002c0001007387 */ /* 0x0003e20000100800 */
[----:B------:R-:W-:Y:S05]  /*240a0*/  @!P1 BRA `(.L_x_2049) ;  /* 0x0000000000409947 */ /* 0x000fea0003800000 */
[----:B------:R-:W-:Y:S01]  /*240b0*/  MOV R2, 0x0 ;  /* 0x0000000000027802 */ /* 0x000fe20000000f00 */
[----:B------:R-:W-:Y:S01]  /*240c0*/  ULDC.64 UR4, c[0x4][0x1b0] ;  /* 0x01006c0000047ab9 */ /* 0x000fe20000000a00 */
[----:B------:R-:W-:Y:S01]  /*240d0*/  ULDC.64 UR6, c[0x4][0x1b8] ;  /* 0x01006e0000067ab9 */ /* 0x000fe20000000a00 */
[----:B------:R-:W-:Y:S01]  /*240e0*/  ULDC.64 UR8, c[0x4][0x120] ;  /* 0x0100480000087ab9 */ /* 0x000fe20000000a00 */
[----:B-1----:R-:W-:Y:S01]  /*240f0*/  IMAD.U32 R4, RZ, RZ, UR4 ;  /* 0x00000004ff047e24 */ /* 0x002fe2000f8e00ff */
[----:B0---4-:R-:W-:Y:S01]  /*24100*/  MOV R6, UR6 ;  /* 0x0000000600067c02 */ /* 0x011fe20008000f00 */
        /* <DEDUP_REMOVED lines=10> */
.L_x_2049:
[----:B------:R-:W-:Y:S05]  /*241b0*/  BSYNC B6 ;  /* 0x0000000000067941 */ /* 0x000fea0003800000 */
.L_x_2048:
[----:B------:R-:W2:Y:S01]  /*241c0*/  LDL.LU R21, [R1+0x2c] ;  /* 0x00002c0001157983 */ /* 0x000ea20000300800 */
[----:B------:R-:W3:Y:S01]  /*241d0*/  LDC R7, c[0x0][0x448] ;  /* 0x00011200ff077b82 */ /* 0x000ee20000000800 */
[----:B------:R-:W-:Y:S02]  /*241e0*/  ULDC.64 UR4, c[0x0][0x2d8] ;  /* 0x0000b60000047ab9 */ /* 0x000fe40000000a00 */
[----:B------:R-:W2:Y:S04]  /*241f0*/  LDL.LU R20, [R1+0x1c] ;  /* 0x00001c0001147983 */ /* 0x000ea80000300800 */
[----:B-1----:R-:W2:Y:S01]  /*24200*/  LDL.LU.64 R2, [R1+0x20] ;  /* 0x0000200001027983 */ /* 0x002ea20000300a00 */
[----:B------:R-:W-:-:S03]  /*24210*/  IMAD R0, R33, UR4, RZ ;  /* 0x0000000421007c24 */ /* 0x000fc6000f8e02ff */
[----:B------:R1:W5:Y:S01]  /*24220*/  LDL R10, [R1+0x18] ;  /* 0x00001800010a7983 */ /* 0x0003620000100800 */
[----:B------:R-:W-:-:S03]  /*24230*/  IMAD R0, R18, UR5, R0 ;  /* 0x0000000512007c24 */ /* 0x000fc6000f8e0200 */
[----:B------:R1:W5:Y:S01]  /*24240*/  LDL R8, [R1+0x14] ;  /* 0x0000140001087983 */ /* 0x0003620000100800 */
[----:B---3--:R-:W-:-:S13]  /*24250*/  ISETP.NE.AND P0, PT, R7, 0x1, PT ;  /* 0x000000010700780c */ /* 0x008fda0003f05270 */
[----:B0---4-:R-:W0:Y:S01]  /*24260*/  @P0 LDC R6, c[0x0][0x44c] ;  /* 0x00011300ff060b82 */ /* 0x011e220000000800 */
[----:B------:R-:W-:Y:S02]  /*24270*/  LOP3.LUT R9, R34, 0x80, RZ, 0xfc, !PT ;  /* 0x0000008022097812 */ /* 0x000fe400078efcff */
[----:B--2---:R-:W-:Y:S02]  /*24280*/  MOV R3, R20 ;  /* 0x0000001400037202 */ /* 0x004fe40000000f00 */
[----:B------:R-:W2:Y:S01]  /*24290*/  S2R R20, SR_TID.X ;  /* 0x0000000000147919 */ /* 0x000ea20000002100 */
[----:B------:R-:W-:Y:S01]  /*242a0*/  IMAD.WIDE.U32 R2, R18, UR4, R2 ;  /* 0x0000000412027c25 */ /* 0x000fe2000f8e0002 */
[----:B------:R-:W-:-:S03]  /*242b0*/  ULDC.64 UR4, c[0x0][0x2e0] ;  /* 0x0000b80000047ab9 */ /* 0x000fc60000000a00 */
[----:B------:R-:W-:Y:S02]  /*242c0*/  IMAD.IADD R3, R3, 0x1, R0 ;  /* 0x0000000103037824 */ /* 0x000fe400078e0200 */
[----:B------:R-:W-:Y:S02]  /*242d0*/  IMAD R0, R21, UR4, RZ ;  /* 0x0000000415007c24 */ /* 0x000fe4000f8e02ff */
[----:B------:R-:W-:-:S04]  /*242e0*/  IMAD.WIDE.U32 R2, R27, UR4, R2 ;  /* 0x000000041b027c25 */ /* 0x000fc8000f8e0002 */
[----:B------:R-:W-:Y:S01]  /*242f0*/  IMAD R0, R27, UR5, R0 ;  /* 0x000000051b007c24 */ /* 0x000fe2000f8e0200 */
[----:B------:R-:W-:-:S03]  /*24300*/  ULDC.64 UR4, c[0x0][0x2d0] ;  /* 0x0000b40000047ab9 */ /* 0x000fc60000000a00 */
[----:B------:R-:W-:Y:S02]  /*24310*/  IMAD.IADD R3, R3, 0x1, R0 ;  /* 0x0000000103037824 */ /* 0x000fe400078e0200 */
[----:B------:R-:W3:Y:S01]  /*24320*/  @P0 LDC R0, c[0x0][0x450] ;  /* 0x00011400ff000b82 */ /* 0x000ee20000000800 */
[C---:B--2---:R-:W-:Y:S01]  /*24330*/  LOP3.LUT R21, R20.reuse, 0x7f, RZ, 0xc0, !PT ;  /* 0x0000007f14157812 */ /* 0x044fe200078ec0ff */
[----:B------:R-:W-:-:S03]  /*24340*/  IMAD.SHL.U32 R20, R20, 0x10, RZ ;  /* 0x0000001014147824 */ /* 0x000fc600078e00ff */
[----:B------:R-:W-:-:S04]  /*24350*/  SHF.R.U32.HI R21, RZ, 0x3, R21 ;  /* 0x00000003ff157819 */ /* 0x000fc80000011615 */
[----:B------:R-:W-:-:S05]  /*24360*/  LOP3.LUT R20, R21, 0x70, R20, 0xf8, !PT ;  /* 0x0000007015147812 */ /* 0x000fca00078ef814 */
[----:B------:R-:W-:-:S04]  /*24370*/  IMAD.IADD R5, R20, 0x1, R26 ;  /* 0x0000000114057824 */ /* 0x000fc800078e021a */
[----:B0-----:R-:W-:-:S04]  /*24380*/  @P0 IMAD.HI.U32 R6, R5, R6, RZ ;  /* 0x0000000605060227 */ /* 0x001fc800078e00ff */
[----:B------:R-:W-:Y:S01]  /*24390*/  IMAD.MOV.U32 R4, RZ, RZ, R5 ;  /* 0x000000ffff047224 */ /* 0x000fe200078e0005 */
[----:B---3--:R-:W-:Y:S01]  /*243a0*/  @P0 SHF.R.U32.HI R4, RZ, R0, R6 ;  /* 0x00000000ff040219 */ /* 0x008fe20000011606 */
[----:B------:R-:W0:Y:S04]  /*243b0*/  S2R R20, SR_TID.X ;  /* 0x0000000000147919 */ /* 0x000e280000002100 */
[----:B------:R-:W-:-:S04]  /*243c0*/  IMAD.MOV R0, RZ, RZ, -R4 ;  /* 0x000000ffff007224 */ /* 0x000fc800078e0a04 */
[----:B------:R-:W-:Y:S01]  /*243d0*/  IMAD R0, R7, R0, R5 ;  /* 0x0000000007007224 */ /* 0x000fe200078e0205 */
[----:B------:R-:W-:Y:S01]  /*243e0*/  SHF.R.S32.HI R5, RZ, 0x1f, R4 ;  /* 0x0000001fff057819 */ /* 0x000fe20000011404 */
[----:B------:R-:W-:-:S04]  /*243f0*/  IMAD.WIDE.U32 R2, R4, UR4, R2 ;  /* 0x0000000404027c25 */ /* 0x000fc8000f8e0002 */
[----:B------:R-:W-:-:S04]  /*24400*/  IMAD R5, R5, UR4, RZ ;  /* 0x0000000405057c24 */ /* 0x000fc8000f8e02ff */
[----:B------:R-:W-:Y:S01]  /*24410*/  IMAD R5, R4, UR5, R5 ;  /* 0x0000000504057c24 */ /* 0x000fe2000f8e0205 */
[----:B------:R-:W-:Y:S01]  /*24420*/  SHF.R.S32.HI R4, RZ, 0x1f, R0 ;  /* 0x0000001fff047819 */ /* 0x000fe20000011400 */
[----:B------:R-:W-:-:S03]  /*24430*/  ULDC.64 UR4, c[0x0][0x2c8] ;  /* 0x0000b20000047ab9 */ /* 0x000fc60000000a00 */
[----:B------:R-:W-:Y:S01]  /*24440*/  IADD3 R3, R3, R5, RZ ;  /* 0x0000000503037210 */ /* 0x000fe20007ffe0ff */
[----:B------:R-:W-:Y:S02]  /*24450*/  IMAD R4, R4, UR4, RZ ;  /* 0x0000000404047c24 */ /* 0x000fe4000f8e02ff */
[----:B------:R-:W-:-:S04]  /*24460*/  IMAD.WIDE.U32 R2, R0, UR4, R2 ;  /* 0x0000000400027c25 */ /* 0x000fc8000f8e0002 */
[----:B------:R-:W-:Y:S01]  /*24470*/  IMAD R4, R0, UR5, R4 ;  /* 0x0000000500047c24 */ /* 0x000fe2000f8e0204 */
[----:B------:R-:W-:Y:S02]  /*24480*/  ULDC.64 UR4, c[0x0][0x280] ;  /* 0x0000a00000047ab9 */ /* 0x000fe40000000a00 */
        /* <DEDUP_REMOVED lines=8> */
[----:B-1----:R-:W-:Y:S06]  /*24510*/  BRA.DIV UR4, `(.L_x_2050) ;  /* 0x0000008204e07947 */ /* 0x002fec000b800000 */
[----:B------:R-:W0:Y:S01]  /*24520*/  SHFL.IDX PT, R3, R0, RZ, 0x181f ;  /* 0x00181fff00037589 */ /* 0x000e2200000e0000 */
[----:B-----5:R-:W-:Y:S02]  /*24530*/  IMAD R5, R10, R7, RZ ;  /* 0x000000070a057224 */ /* 0x020fe400078e02ff */
[----:B------:R-:W-:Y:S01]  /*24540*/  IMAD.IADD R26, R9, 0x1, R26 ;  /* 0x00000001091a7824 */ /* 0x000fe200078e021a */
[----:B------:R-:W1:Y:S04]  /*24550*/  SHFL.IDX PT, R2, R4, RZ, 0x181f ;  /* 0x00181fff04027589 */ /* 0x000e6800000e0000 */
[----:B------:R-:W-:-:S13]  /*24560*/  ISETP.GE.AND P2, PT, R26, R5, PT ;  /* 0x000000051a00720c */ /* 0x000fda0003f46270 */
[----:B0-----:R-:W-:-:S05]  /*24570*/  @!P2 IADD3 R3, P3, R34, R3, RZ ;  /* 0x000000032203a210 */ /* 0x001fca0007f7e0ff */
[----:B-1----:R-:W-:-:S05]  /*24580*/  @!P2 IMAD.X R2, RZ, RZ, R2, P3 ;  /* 0x000000ffff02a224 */ /* 0x002fca00018e0602 */
        /* <DEDUP_REMOVED lines=28> */
[----:B0-----:R-:W-:Y:S02]  /*24750*/  IADD3 R2, R26, 0x30, RZ ;  /* 0x000000301a027810 */ /* 0x001fe40007ffe0ff */
[----:B------:R-:W0:Y:S02]  /*24760*/  SHFL.IDX PT, R3, R0, 0x3, 0x181f ;  /* 0x00781f0000037f89 */ /* 0x000e2400000e0000 */
        /* <DEDUP_REMOVED lines=44> */
.L_x_2323:
        /* <DEDUP_REMOVED lines=11> */
.L_x_2052:
[----:B------:R-:W-:Y:S05]  /*24ae0*/  BSYNC B0 ;  /* 0x0000000000007941 */ /* 0x000fea0003800000 */
.L_x_2051:
[----:B------:R-:W-:Y:S01]  /*24af0*/  NOP ;  /* 0x0000000000007918 */ /* 0x000fe20000000000 */
[----:B------:R-:W-:-:S13]  /*24b00*/  PLOP3.LUT P0, PT, PT, PT, PT, 0x80, 0x0 ;  /* 0x000000000000781c */ /* 0x000fda0003f0f070 */
.L_x_2053:
        /* <DEDUP_REMOVED lines=10> */
[----:B------:R-:W-:-:S05]  /*24bb0*/  LOP3.LUT R0, R0, 0xfffffffe, RZ, 0xc0, !PT ;  /* 0xfffffffe00007812 */ /* 0x000fca00078ec0ff */
[----:B------:R-:W-:-:S05]  /*24bc0*/  IMAD.IADD R0, R2, 0x1, -R0 ;  /* 0x0000000102007824 */ /* 0x000fca00078e0a00 */
[----:B------:R-:W-:Y:S01]  /*24bd0*/  SHF.L.U32 R0, R0, 0x1f, RZ ;  /* 0x0000001f00007819 */ /* 0x000fe200000006ff */
[----:B------:R-:W-:Y:S01]  /*24be0*/  NOP ;  /* 0x0000000000007918 */ /* 0x000fe20000000000 */
[----:B0-----:R-:W2:Y:S01]  /*24bf0*/  LDL.LU R2, [R1+0x28] ;  /* 0x0000280001027983 */ /* 0x001ea20000300800 */
[----:B------:R0:W-:Y:S01]  /*24c00*/  SYNCS.ARRIVE.TRANS64.A1T0 RZ, [R23+URZ+0x28400], RZ ;  /* 0x028400ff17ff79a7 */ /* 0x0001e2000810003f */
[----:B------:R-:W-:Y:S01]  /*24c10*/  BSSY B0, `(.L_x_2054) ;  /* 0x0000005000007945 */ /* 0x000fe20003800000 */
[----:B------:R-:W1:Y:S01]  /*24c20*/  SYNCS.PHASECHK.TRANS64.TRYWAIT P1, [R23+URZ+0x28420], R0 ;  /* 0x02842000170075a7 */ /* 0x000e62000802017f */
[----:B--2---:R-:W-:-:S05]  /*24c30*/  VIADD R26, R2, 0xfffffffe ;  /* 0xfffffffe021a7836 */ /* 0x004fca0000000000 */
[----:B------:R-:W-:Y:S01]  /*24c40*/  ISETP.GE.AND P0, PT, R26, R36, PT ;  /* 0x000000241a00720c */ /* 0x000fe20003f06270 */
[----:B01----:R-:W-:-:S12]  /*24c50*/  @!P1 BRA `(.L_x_2055) ;  /* 0x0000008400d09947 */ /* 0x003fd80003800000 */
.L_x_2324:
[----:B------:R-:W-:Y:S05]  /*24c60*/  BSYNC B0 ;  /* 0x0000000000007941 */ /* 0x000fea0003800000 */
.L_x_2054:
[----:B------:R-:W-:Y:S05]  /*24c70*/  @!P0 BRA `(.L_x_2056) ;  /* 0x0000001000bc8947 */ /* 0x000fea0003800000 */
[----:B------:R-:W-:Y:S01]  /*24c80*/  IMAD.MOV.U32 R5, RZ, RZ, R25 ;  /* 0x000000ffff057224 */ /* 0x000fe200078e0019 */
[----:B------:R-:W-:-:S07]  /*24c90*/  MOV R7, R30 ;  /* 0x0000001e00077202 */ /* 0x000fce0000000f00 */
.L_x_2076:
[----:B0-----:R-:W0:Y:S01]  /*24ca0*/  S2R R0, SR_TID.X ;  /* 0x0000000000007919 */ /* 0x001e220000002100 */
[----:B-1----:R-:W1:Y:S01]  /*24cb0*/  LDC R6, c[0x0][0x430] ;  /* 0x00010c00ff067b82 */ /* 0x002e620000000800 */
[----:B------:R-:W-:Y:S01]  /*24cc0*/  IMAD R3, R26, 0x40, R35 ;  /* 0x000000401a037824 */ /* 0x000fe200078e0223 */
[----:B------:R-:W-:Y:S01]  /*24cd0*/  LOP3.LUT P2, RZ, R22, 0x8, RZ, 0xc0, !PT ;  /* 0x0000000816ff7812 */ /* 0x000fe2000784c0ff */
[----:B------:R-:W2:Y:S01]  /*24ce0*/  S2R R2, SR_TID.X ;  /* 0x0000000000027919 */ /* 0x000ea20000002100 */
[----:B-1----:R-:W-:Y:S02]  /*24cf0*/  ISETP.NE.AND P0, PT, R6, 0x1, PT ;  /* 0x000000010600780c */ /* 0x002fe40003f05270 */
[----:B0-----:R-:W-:Y:S01]  /*24d00*/  LOP3.LUT R0, R0, 0x7f, RZ, 0xc0, !PT ;  /* 0x0000007f00007812 */ /* 0x001fe200078ec0ff */
[----:B--2---:R-:W-:-:S03]  /*24d10*/  IMAD.SHL.U32 R8, R2, 0x10, RZ ;  /* 0x0000001002087824 */ /* 0x004fc600078e00ff */
[----:B------:R-:W-:-:S07]  /*24d20*/  SHF.R.U32.HI R0, RZ, 0x3, R0 ;  /* 0x00000003ff007819 */ /* 0x000fce0000011600 */
[----:B------:R-:W0:Y:S01]  /*24d30*/  @P0 LDC R4, c[0x0][0x434] ;  /* 0x00010d00ff040b82 */ /* 0x000e220000000800 */
[----:B------:R-:W-:-:S04]  /*24d40*/  LOP3.LUT R8, R0, 0x70, R8, 0xf8, !PT ;  /* 0x0000007000087812 */ /* 0x000fc800078ef808 */
[----:B------:R-:W-:-:S03]  /*24d50*/  ISETP.GT.U32.AND P1, PT, R8, 0x3f, PT ;  /* 0x0000003f0800780c */ /* 0x000fc60003f24070 */
[----:B------:R-:W1:Y:S01]  /*24d60*/  @P0 LDC R0, c[0x0][0x438] ;  /* 0x00010e00ff000b82 */ /* 0x000e620000000800 */
[----:B------:R-:W-:-:S04]  /*24d70*/  IMAD.IADD R3, R8, 0x1, R3 ;  /* 0x0000000108037824 */ /* 0x000fc800078e0203 */
[----:B------:R-:W-:-:S05]  /*24d80*/  IMAD.MOV.U32 R2, RZ, RZ, R3 ;  /* 0x000000ffff027224 */ /* 0x000fca00078e0003 */
[----:B------:R-:W2:Y:S01]  /*24d90*/  @!P1 LDC.64 R8, c[0x0][0x428] ;  /* 0x00010a00ff089b82 */ /* 0x000ea20000000a00 */
[----:B0-----:R-:W-:-:S07]  /*24da0*/  @P0 IMAD.HI.U32 R4, R3, R4, RZ ;  /* 0x0000000403040227 */ /* 0x001fce00078e00ff */
[----:B------:R-:W0:Y:S01]  /*24db0*/  @!P1 LDC.64 R10, c[0x0][0x418] ;  /* 0x00010600ff0a9b82 */ /* 0x000e220000000a00 */
[----:B-1----:R-:W-:-:S05]  /*24dc0*/  @P0 SHF.R.U32.HI R2, RZ, R0, R4 ;  /* 0x00000000ff020219 */ /* 0x002fca0000011604 */
[----:B------:R-:W-:-:S04]  /*24dd0*/  IMAD.MOV R0, RZ, RZ, -R2 ;  /* 0x000000ffff007224 */ /* 0x000fc800078e0a02 */
[----:B------:R-:W-:Y:S01]  /*24de0*/  IMAD R6, R6, R0, R3 ;  /* 0x0000000006067224 */ /* 0x000fe200078e0203 */
[--C-:B------:R-:W-:Y:S01]  /*24df0*/  @!P1 SHF.R.S32.HI R3, RZ, 0x1f, R2.reuse ;  /* 0x0000001fff039819 */ /* 0x100fe20000011402 */
[-C--:B--2---:R-:W-:Y:S02]  /*24e00*/  @!P1 IMAD R0, R37, R8.reuse, RZ ;  /* 0x0000000825009224 */ /* 0x084fe400078e02ff */
[----:B------:R-:W-:Y:S01]  /*24e10*/  @!P1 IMAD.WIDE.U32 R2, R32, R8, R2 ;  /* 0x0000000820029225 */ /* 0x000fe200078e0002 */
[----:B------:R-:W-:-:S03]  /*24e20*/  MOV R8, RZ ;  /* 0x000000ff00087202 */ /* 0x000fc60000000f00 */
[----:B------:R-:W-:Y:S01]  /*24e30*/  @!P1 IMAD R0, R32, R9, R0 ;  /* 0x0000000920009224 */ /* 0x000fe200078e0200 */
[----:B0-----:R-:W-:Y:S01]  /*24e40*/  @!P1 LEA R10, P0, R2, R10, 0x2 ;  /* 0x0000000a020a9211 */ /* 0x001fe200078010ff */
[----:B------:R-:W-:Y:S02]  /*24e50*/  VIADD R25, R5, 0x1 ;  /* 0x0000000105197836 */ /* 0x000fe40000000000 */
[----:B------:R-:W-:-:S05]  /*24e60*/  @!P1 IMAD.IADD R0, R0, 0x1, R3 ;  /* 0x0000000100009824 */ /* 0x000fca00078e0203 */
[----:B------:R-:W-:Y:S02]  /*24e70*/  @!P1 LEA.HI.X R11, R2, R11, R0, 0x2, P0 ;  /* 0x0000000b020b9211 */ /* 0x000fe400000f1400 */
[C---:B------:R-:W-:Y:S01]  /*24e80*/  ISETP.NE.AND P0, PT, R25.reuse, 0x2, PT ;  /* 0x000000021900780c */ /* 0x040fe20003f05270 */
[----:B------:R-:W-:Y:S05]  /*24e90*/  YIELD ;  /* 0x0000000000007946 */ /* 0x000fea0003800000 */
[----:B------:R-:W-:Y:S01]  /*24ea0*/  SEL R30, RZ, 0x1, P0 ;  /* 0x00000001ff1e7807 */ /* 0x000fe20000000000 */
[----:B------:R0:W5:Y:S01]  /*24eb0*/  @!P1 LDG.E R8, desc[UR36][R10.64] ;  /* 0x000000240a089981 */ /* 0x000162000c1e1900 */
[C---:B------:R-:W-:Y:S01]  /*24ec0*/  ISETP.GT.AND P1, PT, R26.reuse, R36, PT ;  /* 0x000000241a00720c */ /* 0x040fe20003f24270 */
[----:B------:R-:W-:Y:S01]  /*24ed0*/  VIADD R26, R26, 0xffffffff ;  /* 0xffffffff1a1a7836 */ /* 0x000fe20000000000 */
[----:B------:R-:W-:-:S02]  /*24ee0*/  SEL R25, R25, RZ, P0 ;  /* 0x000000ff19197207 */ /* 0x000fc40000000000 */
[----:B------:R-:W-:Y:S01]  /*24ef0*/  LOP3.LUT R30, R7, R30, RZ, 0x3c, !PT ;  /* 0x0000001e071e7212 */ /* 0x000fe200078e3cff */
[----:B------:R-:W-:Y:S08]  /*24f00*/  @!P2 BRA `(.L_x_2057) ;  /* 0x000000000004a947 */ /* 0x000ff00003800000 */
[----:B------:R-:W-:Y:S01]  /*24f10*/  BPT.TRAP 0x1 ;  /* 0x000000040000795c */ /* 0x000fe20000300000 */
.L_x_2057:
[----:B------:R-:W-:Y:S01]  /*24f20*/  IMAD R0, R25, 0x8, R23 ;  /* 0x0000000819007824 */ /* 0x000fe200078e0217 */
[----:B------:R-:W-:Y:S01]  /*24f30*/  SHF.L.U32 R20, R30, 0x1f, RZ ;  /* 0x0000001f1e147819 */ /* 0x000fe200000006ff */
[----:B------:R-:W-:Y:S01]  /*24f40*/  BSSY B0, `(.L_x_2058) ;  /* 0x0000004000007945 */ /* 0x000fe20003800000 */
[----:B------:R-:W-:Y:S02]  /*24f50*/  SHF.R.S32.HI R9, RZ, 0x1f, R6 ;  /* 0x0000001fff097819 */ /* 0x000fe40000011406 */
[----:B------:R-:W1:Y:S02]  /*24f60*/  SYNCS.PHASECHK.TRANS64.TRYWAIT P0, [R0+URZ+0x28480], R20 ;  /* 0x02848014000075a7 */ /* 0x000e64000800017f */
[----:B-1----:R-:W-:Y:S05]  /*24f70*/  @!P0 BRA `(.L_x_2059) ;  /* 0x00000084001c8947 */ /* 0x002fea0003800000 */
.L_x_2325:
[----:B------:R-:W-:Y:S05]  /*24f80*/  BSYNC B0 ;  /* 0x0000000000007941 */ /* 0x000fea0003800000 */
.L_x_2058:
[----:B------:R-:W2:Y:S01]  /*24f90*/  LDL R13, [R1+0x8] ;  /* 0x00000800010d7983 */ /* 0x000ea20000100800 */
[----:B------:R-:W-:Y:S01]  /*24fa0*/  ULDC.64 UR4, c[0x0][0x328] ;  /* 0x0000ca0000047ab9 */ /* 0x000fe20000000a00 */
[----:B0----5:R-:W-:Y:S01]  /*24fb0*/  SHF.R.S32.HI R10, RZ, 0x1f, R8 ;  /* 0x0000001fff0a7819 */ /* 0x021fe20000011408 */
[----:B------:R-:W-:Y:S01]  /*24fc0*/  IMAD R4, R9, UR4, RZ ;  /* 0x0000000409047c24 */ /* 0x000fe2000f8e02ff */
[----:B------:R-:W0:Y:S01]  /*24fd0*/  LDC R11, c[0x0][0x2f4] ;  /* 0x0000bd00ff0b7b82 */ /* 0x000e220000000800 */
        /* <DEDUP_REMOVED lines=13> */
[-C--:B0-----:R-:W-:Y:S01]  /*250b0*/  ISETP.GE.AND P2, PT, R12, R11.reuse, PT ;  /* 0x0000000b0c00720c */ /* 0x081fe20003f46270 */
[----:B------:R-:W-:Y:S01]  /*250c0*/  IMAD.WIDE.U32 R2, R18, UR4, R2 ;  /* 0x0000000412027c25 */ /* 0x000fe2000f8e0002 */
[----:B------:R-:W-:Y:S01]  /*250d0*/  UMOV UR4, 0xffffffff ;  /* 0xffffffff00047882 */ /* 0x000fe20000000000 */
[----:B------:R-:W-:-:S02]  /*250e0*/  ISETP.GE.AND P3, PT, R34, R11, PT ;  /* 0x0000000b2200720c */ /* 0x000fc40003f66270 */
[----:B------:R-:W-:-:S04]  /*250f0*/  IADD3 R21, P0, R2, UR6, RZ ;  /* 0x0000000602157c10 */ /* 0x000fc8000ff1e0ff */
[----:B------:R-:W-:Y:S01]  /*25100*/  IADD3.X R27, R27, UR7, R3, P0, !PT ;  /* 0x000000071b1b7c10 */ /* 0x000fe200087fe403 */
[----:B--2---:R-:W-:Y:S01]  /*25110*/  IMAD R4, R25, 0x4000, R13 ;  /* 0x0000400019047824 */ /* 0x004fe200078e020d */
[----:B------:R-:W-:Y:S07]  /*25120*/  BRA.DIV UR4, `(.L_x_2060) ;  /* 0x0000008204c47947 */ /* 0x000fee000b800000 */
[----:B------:R-:W0:Y:S01]  /*25130*/  SHFL.IDX PT, R2, R21, RZ, 0x181f ;  /* 0x00181fff15027589 */ /* 0x000e2200000e0000 */
[----:B------:R-:W-:-:S03]  /*25140*/  IMAD.IADD R4, R23, 0x1, R4 ;  /* 0x0000000117047824 */ /* 0x000fc600078e0204 */
[----:B------:R-:W2:Y:S01]  /*25150*/  SHFL.IDX PT, R3, R27, RZ, 0x181f ;  /* 0x00181fff1b037589 */ /* 0x000ea200000e0000 */
[----:B0-----:R-:W-:-:S04]  /*25160*/  IADD3 R2, P0, R34, R2, RZ ;  /* 0x0000000222027210 */ /* 0x001fc80007f1e0ff */
[----:B--2---:R-:W-:-:S05]  /*25170*/  IADD3.X R3, RZ, R3, RZ, P0, !PT ;  /* 0x00000003ff037210 */ /* 0x004fca00007fe4ff */
        /* <DEDUP_REMOVED lines=17> */
.L_x_2335:
        /* <DEDUP_REMOVED lines=9> */
.L_x_2061:
        /* <DEDUP_REMOVED lines=10> */
.L_x_2062:
[----:B------:R3:W-:Y:S01]  /*253c0*/  SYNCS.ARRIVE.TRANS64.A1T0 RZ, [R0+URZ+0x28470], RZ ;  /* 0x028470ff00ff79a7 */ /* 0x0007e2000810003f */
[----:B------:R-:W-:Y:S05]  /*253d0*/  @!P3 BRA `(.L_x_2063) ;  /* 0x000000000004b947 */ /* 0x000fea0003800000 */
[----:B------:R-:W-:Y:S01]  /*253e0*/  BPT.TRAP 0x1 ;  /* 0x000000040000795c */ /* 0x000fe20000300000 */
.L_x_2063:
[----:B------:R-:W4:Y:S01]  /*253f0*/  SYNCS.PHASECHK.TRANS64.TRYWAIT P0, [R0+URZ+0x28440], R20 ;  /* 0x02844014000075a7 */ /* 0x000f22000800017f */
[----:B------:R-:W-:Y:S04]  /*25400*/  BSSY B0, `(.L_x_2064) ;  /* 0x0000002000007945 */ /* 0x000fe80003800000 */
[----:B----4-:R-:W-:Y:S05]  /*25410*/  @!P0 BRA `(.L_x_2065) ;  /* 0x0000008400308947 */ /* 0x010fea0003800000 */
.L_x_2336:
[----:B------:R-:W-:Y:S05]  /*25420*/  BSYNC B0 ;  /* 0x0000000000007941 */ /* 0x000fea0003800000 */
.L_x_2064:
[----:B------:R-:W-:Y:S01]  /*25430*/  ULDC.64 UR4, c[0x0][0x300] ;  /* 0x0000c00000047ab9 */ /* 0x000fe20000000a00 */
[----:B------:R-:W5:Y:S01]  /*25440*/  LDC R11, c[0x0][0x2f4] ;  /* 0x0000bd00ff0b7b82 */ /* 0x000f620000000800 */
[----:B------:R-:W-:Y:S01]  /*25450*/  IMAD R9, R9, UR4, RZ ;  /* 0x0000000409097c24 */ /* 0x000fe2000f8e02ff */
[----:B------:R-:W-:Y:S01]  /*25460*/  ULDC.64 UR6, c[0x0][0x2e8] ;  /* 0x0000ba0000067ab9 */ /* 0x000fe20000000a00 */
[----:B--2---:R-:W-:Y:S01]  /*25470*/  IMAD.WIDE.U32 R2, R6, UR4, RZ ;  /* 0x0000000406027c25 */ /* 0x004fe2000f8e00ff */
        /* <DEDUP_REMOVED lines=18> */
[----:B------:R-:W2:Y:S04]  /*255a0*/  SHFL.IDX PT, R2, R6, RZ, 0x181f ;  /* 0x00181fff06027589 */ /* 0x000ea800000e0000 */
[----:B------:R-:W5:Y:S01]  /*255b0*/  SHFL.IDX PT, R3, R8, RZ, 0x181f ;  /* 0x00181fff08037589 */ /* 0x000f6200000e0000 */
[----:B--2---:R-:W-:-:S04]  /*255c0*/  IADD3 R2, P0, R34, R2, RZ ;  /* 0x0000000222027210 */ /* 0x004fc80007f1e0ff */
[----:B-----5:R-:W-:-:S05]  /*255d0*/  IADD3.X R3, RZ, R3, RZ, P0, !PT ;  /* 0x00000003ff037210 */ /* 0x020fca00007fe4ff */
[----:B------:R-:W-:Y:S01]  /*255e0*/  @!PT LDS RZ, [RZ] ;  /* 0x00000000fffff984 */ /* 0x000fe20000000800 */
[----:B------:R-:W-:Y:S04]  /*255f0*/  LDGSTS.E.BYPASS.LTC128B.128 [R4+0x20000], desc[UR36][R2.64], !P3 ;  /* 0x2000000002047fae */ /* 0x000fe8000d901d64 */
[----:B------:R2:W-:Y:S04]  /*25600*/  LDGSTS.E.BYPASS.LTC128B.128 [R4+0x22000], desc[UR36][R2.64+0x80], !P2 ;  /* 0x2200008002047fae */ /* 0x0005e8000d101d64 */
[----:B--2---:R-:W2:Y:S04]  /*25610*/  SHFL.IDX PT, R2, R6, 0x1, 0x181f ;  /* 0x00381f0006027f89 */ /* 0x004ea800000e0000 */
[----:B------:R-:W5:Y:S01]  /*25620*/  SHFL.IDX PT, R3, R8, 0x1, 0x181f ;  /* 0x00381f0008037f89 */ /* 0x000f6200000e0000 */
[----:B--2---:R-:W-:-:S05]  /*25630*/  IADD3 R2, P0, R34, R2, RZ ;  /* 0x0000000222027210 */ /* 0x004fca0007f1e0ff */
[----:B-----5:R-:W-:-:S05]  /*25640*/  IMAD.X R3, RZ, RZ, R3, P0 ;  /* 0x000000ffff037224 */ /* 0x020fca00000e0603 */
[----:B------:R-:W-:Y:S04]  /*25650*/  LDGSTS.E.BYPASS.LTC128B.128 [R4+0x20800], desc[UR36][R2.64], !P3 ;  /* 0x2080000002047fae */ /* 0x000fe8000d901d64 */
[----:B------:R2:W-:Y:S04]  /*25660*/  LDGSTS.E.BYPASS.LTC128B.128 [R4+0x22800], desc[UR36][R2.64+0x80], !P2 ;  /* 0x2280008002047fae */ /* 0x0005e8000d101d64 */
[----:B--2---:R-:W2:Y:S04]  /*25670*/  SHFL.IDX PT, R2, R6, 0x2, 0x181f ;  /* 0x00581f0006027f89 */ /* 0x004ea800000e0000 */
[----:B------:R-:W5:Y:S04]  /*25680*/  SHFL.IDX PT, R3, R8, 0x2, 0x181f ;  /* 0x00581f0008037f89 */ /* 0x000f6800000e0000 */
[----:B------:R-:W0:Y:S01]  /*25690*/  SHFL.IDX PT, R8, R8, 0x3, 0x181f ;  /* 0x00781f0008087f89 */ /* 0x000e2200000e0000 */
[----:B--2---:R-:W-:-:S05]  /*256a0*/  IADD3 R2, P0, R34, R2, RZ ;  /* 0x0000000222027210 */ /* 0x004fca0007f1e0ff */
[----:B-----5:R-:W-:-:S05]  /*256b0*/  IMAD.X R3, RZ, RZ, R3, P0 ;  /* 0x000000ffff037224 */ /* 0x020fca00000e0603 */
[----:B------:R-:W-:Y:S04]  /*256c0*/  LDGSTS.E.BYPASS.LTC128B.128 [R4+0x21000], desc[UR36][R2.64], !P3 ;  /* 0x2100000002047fae */ /* 0x000fe8000d901d64 */
[----:B------:R2:W-:Y:S04]  /*256d0*/  LDGSTS.E.BYPASS.LTC128B.128 [R4+0x23000], desc[UR36][R2.64+0x80], !P2 ;  /* 0x2300008002047fae */ /* 0x0005e8000d101d64 */
[----:B--2---:R2:W0:Y:S02]  /*256e0*/  SHFL.IDX PT, R2, R6, 0x3, 0x181f ;  /* 0x00781f0006027f89 */ /* 0x00442400000e0000 */
.L_x_2346:
        /* <DEDUP_REMOVED lines=9> */
.L_x_2067:
        /* <DEDUP_REMOVED lines=10> */
.L_x_2068:
[----:B------:R1:W-:Y:S02]  /*25820*/  SYNCS.ARRIVE.TRANS64.A1T0 RZ, [R0+URZ+0x28430], RZ ;  /* 0x028430ff00ff79a7 */ /* 0x0003e4000810003f */
[----:B-1-34-:R-:W-:-:S05]  /*25830*/  IMAD.U32 R0, RZ, RZ, UR38 ;  /* 0x00000026ff007e24 */ /* 0x01afca000f8e00ff */
[----:B------:R-:W-:-:S13]  /*25840*/  ISETP.NE.AND P0, PT, R0, 0x3, PT ;  /* 0x000000030000780c */ /* 0x000fda0003f05270 */
[----:B------:R-:W-:Y:S05]  /*25850*/  @!P0 BRA `(.L_x_2069) ;  /* 0x0000000000048947 */ /* 0x000fea0003800000 */
[----:B------:R-:W-:Y:S01]  /*25860*/  BPT.TRAP 0x1 ;  /* 0x000000040000795c */ /* 0x000fe20000300000 */
.L_x_2069:
[----:B------:R-:W-:Y:S01]  /*25870*/  LOP3.LUT R0, R7, 0x1, RZ, 0x3c, !PT ;  /* 0x0000000107007812 */ /* 0x000fe200078e3cff */
[----:B0-----:R-:W-:Y:S01]  /*25880*/  IMAD R3, R5, 0x8, R23 ;  /* 0x0000000805037824 */ /* 0x001fe200078e0217 */
[----:B------:R-:W-:Y:S02]  /*25890*/  BSSY B0, `(.L_x_2070) ;  /* 0x0000004000007945 */ /* 0x000fe40003800000 */
[----:B------:R-:W-:-:S04]  /*258a0*/  SHF.L.U32 R0, R0, 0x1f, RZ ;  /* 0x0000001f00007819 */ /* 0x000fc800000006ff */
[----:B------:R-:W0:Y:S02]  /*258b0*/  SYNCS.PHASECHK.TRANS64.TRYWAIT P2, [R3+URZ+0x28470], R0 ;  /* 0x02847000030075a7 */ /* 0x000e24000804017f */
[----:B0-----:R-:W-:Y:S05]  /*258c0*/  @!P2 BRA `(.L_x_2071) ;  /* 0x00000084003ca947 */ /* 0x001fea0003800000 */
.L_x_2347:
[----:B------:R-:W-:Y:S05]  /*258d0*/  BSYNC B0 ;  /* 0x0000000000007941 */ /* 0x000fea0003800000 */
.L_x_2070:
[----:B------:R-:W-:-:S13]  /*258e0*/  LOP3.LUT P2, RZ, R22, 0x8, RZ, 0xc0, !PT ;  /* 0x0000000816ff7812 */ /* 0x000fda000784c0ff */
[----:B------:R-:W-:Y:S05]  /*258f0*/  @!P2 BRA `(.L_x_2072) ;  /* 0x000000000004a947 */ /* 0x000fea0003800000 */
[----:B------:R-:W-:Y:S01]  /*25900*/  BPT.TRAP 0x1 ;  /* 0x000000040000795c */ /* 0x000fe20000300000 */
.L_x_2072:
[----:B------:R-:W-:Y:S01]  /*25910*/  SHF.L.U32 R2, R7, 0x1f, RZ ;  /* 0x0000001f07027819 */ /* 0x000fe200000006ff */
[----:B0-----:R-:W-:-:S03]  /*25920*/  IMAD.SHL.U32 R0, R5, 0x4000, RZ ;  /* 0x0000400005007824 */ /* 0x001fc600078e00ff */
[----:B------:R-:W0:Y:S02]  /*25930*/  SYNCS.PHASECHK.TRANS64.TRYWAIT P2, [R3+URZ+0x28460], R2 ;  /* 0x02846002030075a7 */ /* 0x000e24000804017f */
[----:B0-----:R-:W-:Y:S05]  /*25940*/  @!P2 BRA `(.L_x_2073) ;  /* 0x000000840030a947 */ /* 0x001fea0003800000 */
.L_x_2348:
[----:B------:R-:W3:Y:S01]  /*25950*/  LDL R12, [R1+0x4] ;  /* 0x00000400010c7983 */ /* 0x000ee20000100800 */
[C---:B0-----:R-:W-:Y:S01]  /*25960*/  LOP3.LUT R2, R0.reuse, R28, RZ, 0xfc, !PT ;  /* 0x0000001c00027212 */ /* 0x041fe200078efcff */
[----:B------:R-:W-:Y:S05]  /*25970*/  WARPSYNC.ALL ;  /* 0x0000000000007948 */ /* 0x000fea0003800000 */
[----:B------:R-:W-:Y:S01]  /*25980*/  IADD3 R13, R23, R2, RZ ;  /* 0x00000002170d7210 */ /* 0x000fe20007ffe0ff */
[----:B------:R-:W-:Y:S01]  /*25990*/  VIADD R20, R0, 0x1000 ;  /* 0x0000100000147836 */ /* 0x000fe20000000000 */
[----:B------:R-:W0:Y:S01]  /*259a0*/  S2R R21, SR_TID.X ;  /* 0x0000000000157919 */ /* 0x000e220000002100 */
[----:B------:R-:W-:-:S02]  /*259b0*/  LOP3.LUT P2, RZ, R22, 0x8, RZ, 0xc0, !PT ;  /* 0x0000000816ff7812 */ /* 0x000fc4000784c0ff */
[----:B--2---:R-:W1:Y:S01]  /*259c0*/  LDSM.16.MT88.4 R4, [R13+0x10000] ;  /* 0x010000000d04783b */ /* 0x004e620000004200 */
[----:B0-----:R-:W-:Y:S01]  /*259d0*/  LOP3.LUT P3, RZ, R21, 0x4, RZ, 0xc0, !PT ;  /* 0x0000000415ff7812 */ /* 0x001fe2000786c0ff */
[----:B------:R-:W-:-:S05]  /*259e0*/  IMAD.MOV.U32 R21, RZ, RZ, 0x20 ;  /* 0x00000020ff157424 */ /* 0x000fca00078e00ff */
[----:B------:R-:W-:Y:S02]  /*259f0*/  SEL R21, R21, 0xffffffe0, !P3 ;  /* 0xffffffe015157807 */ /* 0x000fe40005800000 */
[C-C-:B-1----:R-:W-:Y:S02]  /*25a00*/  PRMT R8, R4.reuse, 0x6420, R5.reuse ;  /* 0x0000642004087816 */ /* 0x142fe40000000005 */
[----:B------:R-:W-:Y:S02]  /*25a10*/  PRMT R9, R4, 0x7531, R5 ;  /* 0x0000753104097816 */ /* 0x000fe40000000005 */
[C-C-:B------:R-:W-:Y:S02]  /*25a20*/  PRMT R10, R6.reuse, 0x6420, R7.reuse ;  /* 0x00006420060a7816 */ /* 0x140fe40000000007 */
[----:B------:R-:W-:Y:S02]  /*25a30*/  PRMT R11, R6, 0x7531, R7 ;  /* 0x00007531060b7816 */ /* 0x000fe40000000007 */
[----:B---3--:R-:W-:-:S02]  /*25a40*/  IADD3 R2, R23, R12, R0 ;  /* 0x0000000c17027210 */ /* 0x008fc40007ffe000 */
[----:B------:R-:W-:-:S03]  /*25a50*/  LOP3.LUT R12, R0, R24, RZ, 0xfc, !PT ;  /* 0x00000018000c7212 */ /* 0x000fc600078efcff */
[----:B------:R-:W0:Y:S02]  /*25a60*/  LDSM.16.MT88.4 R4, [R2+0x10000] ;  /* 0x010000000204783b */ /* 0x000e240000004200 */
[----:B------:R-:W-:-:S05]  /*25a70*/  IMAD.IADD R12, R17, 0x1, R12 ;  /* 0x00000001110c7824 */ /* 0x000fca00078e020c */
[----:B------:R0:W-:Y:S02]  /*25a80*/  STSM.16.M88.4 [R12], R8 ;  /* 0x000000080c007844 */ /* 0x0001e40000000200 */
[C-C-:B0-----:R-:W-:Y:S02]  /*25a90*/  PRMT R12, R4.reuse, 0x6420, R5.reuse ;  /* 0x00006420040c7816 */ /* 0x141fe40000000005 */
[----:B------:R-:W-:Y:S02]  /*25aa0*/  PRMT R13, R4, 0x7531, R5 ;  /* 0x00007531040d7816 */ /* 0x000fe40000000005 */
[----:B------:R-:W-:Y:S02]  /*25ab0*/  LOP3.LUT R4, R20, R24, RZ, 0xfc, !PT ;  /* 0x0000001814047212 */ /* 0x000fe400078efcff */
[C-C-:B------:R-:W-:Y:S02]  /*25ac0*/  PRMT R14, R6.reuse, 0x6420, R7.reuse ;  /* 0x00006420060e7816 */ /* 0x140fe40000000007 */
[----:B------:R-:W-:Y:S01]  /*25ad0*/  PRMT R15, R6, 0x7531, R7 ;  /* 0x00007531060f7816 */ /* 0x000fe20000000007 */
[----:B------:R-:W-:Y:S01]  /*25ae0*/  IMAD.IADD R4, R17, 0x1, R4 ;  /* 0x0000000111047824 */ /* 0x000fe200078e0204 */
[----:B------:R-:W-:-:S04]  /*25af0*/  LOP3.LUT R20, R20, R28, RZ, 0xfc, !PT ;  /* 0x0000001c14147212 */ /* 0x000fc800078efcff */
[----:B------:R0:W-:Y:S02]  /*25b00*/  STSM.16.M88.4 [R4], R12 ;  /* 0x0000000c04007844 */ /* 0x0001e40000000200 */
[----:B0-----:R-:W-:Y:S02]  /*25b10*/  VIADD R12, R0, 0x2000 ;  /* 0x00002000000c7836 */ /* 0x001fe40000000000 */
[----:B------:R-:W-:Y:S01]  /*25b20*/  IMAD.IADD R13, R21, 0x1, R0 ;  /* 0x00000001150d7824 */ /* 0x000fe200078e0200 */
[----:B------:R-:W-:Y:S02]  /*25b30*/  LOP3.LUT R21, R24, 0x1000, RZ, 0xfc, !PT ;  /* 0x0000100018157812 */ /* 0x000fe400078efcff */
[C---:B------:R-:W-:Y:S02]  /*25b40*/  LOP3.LUT R4, R12.reuse, R28, RZ, 0xfc, !PT ;  /* 0x0000001c0c047212 */ /* 0x040fe400078efcff */
[----:B------:R-:W-:-:S03]  /*25b50*/  LOP3.LUT R12, R12, R24, RZ, 0xfc, !PT ;  /* 0x000000180c0c7212 */ /* 0x000fc600078efcff */
[----:B------:R-:W-:Y:S02]  /*25b60*/  IMAD.IADD R4, R23, 0x1, R4 ;  /* 0x0000000117047824 */ /* 0x000fe400078e0204 */
[----:B------:R-:W-:-:S03]  /*25b70*/  IMAD.IADD R12, R17, 0x1, R12 ;  /* 0x00000001110c7824 */ /* 0x000fc600078e020c */
[----:B------:R-:W0:Y:S02]  /*25b80*/  LDSM.16.MT88.4 R8, [R4+0x10000] ;  /* 0x010000000408783b */ /* 0x000e240000004200 */
[C-C-:B0-----:R-:W-:Y:S02]  /*25b90*/  PRMT R4, R8.reuse, 0x6420, R9.reuse ;  /* 0x0000642008047816 */ /* 0x141fe40000000009 */
[----:B------:R-:W-:Y:S02]  /*25ba0*/  PRMT R5, R8, 0x7531, R9 ;  /* 0x0000753108057816 */ /* 0x000fe40000000009 */
[C-C-:B------:R-:W-:Y:S02]  /*25bb0*/  PRMT R6, R10.reuse, 0x6420, R11.reuse ;  /* 0x000064200a067816 */ /* 0x140fe4000000000b */
[----:B------:R-:W-:Y:S02]  /*25bc0*/  PRMT R7, R10, 0x7531, R11 ;  /* 0x000075310a077816 */ /* 0x000fe4000000000b */
[----:B------:R-:W0:Y:S04]  /*25bd0*/  LDSM.16.MT88.4 R8, [R2+0x12000] ;  /* 0x012000000208783b */ /* 0x000e280000004200 */
[----:B------:R1:W-:Y:S02]  /*25be0*/  STSM.16.M88.4 [R12], R4 ;  /* 0x000000040c007844 */ /* 0x0003e40000000200 */
[----:B-1----:R-:W-:-:S02]  /*25bf0*/  IADD3 R12, R0, 0x3000, RZ ;  /* 0x00003000000c7810 */ /* 0x002fc40007ffe0ff */
[C---:B------:R-:W-:Y:S02]  /*25c00*/  IADD3 R0, R17.reuse, R13, R24 ;  /* 0x0000000d11007210 */ /* 0x040fe40007ffe018 */
[----:B------:R-:W-:Y:S02]  /*25c10*/  IADD3 R13, R17, R21, R13 ;  /* 0x00000015110d7210 */ /* 0x000fe40007ffe00d */
[C-C-:B0-----:R-:W-:Y:S02]  /*25c20*/  PRMT R4, R8.reuse, 0x6420, R9.reuse ;  /* 0x0000642008047816 */ /* 0x141fe40000000009 */
[----:B------:R-:W-:Y:S02]  /*25c30*/  PRMT R5, R8, 0x7531, R9 ;  /* 0x0000753108057816 */ /* 0x000fe40000000009 */
[----:B------:R-:W-:Y:S02]  /*25c40*/  LOP3.LUT R8, R12, R24, RZ, 0xfc, !PT ;  /* 0x000000180c087212 */ /* 0x000fe400078efcff */
[----:B------:R-:W-:-:S02]  /*25c50*/  PRMT R6, R10, 0x6420, R11 ;  /* 0x000064200a067816 */ /* 0x000fc4000000000b */
[----:B------:R-:W-:Y:S01]  /*25c60*/  PRMT R7, R10, 0x7531, R11 ;  /* 0x000075310a077816 */ /* 0x000fe2000000000b */
[----:B------:R-:W-:Y:S01]  /*25c70*/  IMAD.IADD R8, R17, 0x1, R8 ;  /* 0x0000000111087824 */ /* 0x000fe200078e0208 */
[----:B------:R-:W-:-:S04]  /*25c80*/  LOP3.LUT R12, R12, R28, RZ, 0xfc, !PT ;  /* 0x0000001c0c0c7212 */ /* 0x000fc800078efcff */
[----:B------:R0:W-:Y:S02]  /*25c90*/  STSM.16.M88.4 [R8], R4 ;  /* 0x0000000408007844 */ /* 0x0001e40000000200 */
[----:B0-----:R-:W-:-:S06]  /*25ca0*/  IMAD.IADD R8, R23, 0x1, R20 ;  /* 0x0000000117087824 */ /* 0x001fcc00078e0214 */
[----:B------:R-:W0:Y:S02]  /*25cb0*/  LDSM.16.MT88.4 R8, [R8+0x10000] ;  /* 0x010000000808783b */ /* 0x000e240000004200 */
[C-C-:B0-----:R-:W-:Y:S02]  /*25cc0*/  PRMT R4, R8.reuse, 0x6420, R9.reuse ;  /* 0x0000642008047816 */ /* 0x141fe40000000009 */
[----:B------:R-:W-:Y:S02]  /*25cd0*/  PRMT R5, R8, 0x7531, R9 ;  /* 0x0000753108057816 */ /* 0x000fe40000000009 */
[C-C-:B------:R-:W-:Y:S02]  /*25ce0*/  PRMT R6, R10.reuse, 0x6420, R11.reuse ;  /* 0x000064200a067816 */ /* 0x140fe4000000000b */
[----:B------:R-:W-:Y:S02]  /*25cf0*/  PRMT R7, R10, 0x7531, R11 ;  /* 0x000075310a077816 */ /* 0x000fe4000000000b */
[----:B------:R-:W0:Y:S04]  /*25d00*/  LDSM.16.MT88.4 R8, [R2+0x11000] ;  /* 0x011000000208783b */ /* 0x000e280000004200 */
[----:B------:R0:W-:Y:S02]  /*25d10*/  STSM.16.M88.4 [R0], R4 ;  /* 0x0000000400007844 */ /* 0x0001e40000000200 */
[----:B0-----:R-:W-:-:S02]  /*25d20*/  PRMT R4, R8, 0x6420, R9 ;  /* 0x0000642008047816 */ /* 0x001fc40000000009 */
[----:B------:R-:W-:Y:S01]  /*25d30*/  PRMT R5, R8, 0x7531, R9 ;  /* 0x0000753108057816 */ /* 0x000fe20000000009 */
[----:B------:R-:W-:Y:S01]  /*25d40*/  IMAD.IADD R8, R23, 0x1, R12 ;  /* 0x0000000117087824 */ /* 0x000fe200078e020c */
[C-C-:B------:R-:W-:Y:S02]  /*25d50*/  PRMT R6, R10.reuse, 0x6420, R11.reuse ;  /* 0x000064200a067816 */ /* 0x140fe4000000000b */
[----:B------:R-:W-:-:S05]  /*25d60*/  PRMT R7, R10, 0x7531, R11 ;  /* 0x000075310a077816 */ /* 0x000fca000000000b */
[----:B------:R-:W-:Y:S04]  /*25d70*/  STSM.16.M88.4 [R13], R4 ;  /* 0x000000040d007844 */ /* 0x000fe80000000200 */
        /* <DEDUP_REMOVED lines=20> */
.L_x_2074:
[----:B-1----:R1:W-:Y:S01]  /*25ec0*/  SYNCS.ARRIVE.TRANS64.A1T0 RZ, [R3+URZ+0x28450], RZ ;  /* 0x028450ff03ff79a7 */ /* 0x0023e2000810003f */
[----:B------:R-:W-:Y:S06]  /*25ed0*/  BAR.SYNC.DEFER_BLOCKING 0x2, 0x80 ;  /* 0x0082000000007b1d */ /* 0x000fec0000010000 */
[----:B------:R-:W-:Y:S05]  /*25ee0*/  @!P0 BRA `(.L_x_2075) ;  /* 0x0000000000048947 */ /* 0x000fea0003800000 */
[----:B------:R-:W-:Y:S01]  /*25ef0*/  BPT.TRAP 0x1 ;  /* 0x000000040000795c */ /* 0x000fe20000300000 */
.L_x_2075:
[----:B------:R-:W2:Y:S01]  /*25f00*/  LDL R0, [R1] ;  /* 0x0000000001007983 */ /* 0x000ea20000100800 */
[----:B-1----:R-:W-:Y:S01]  /*25f10*/  VIADD R3, R3, 0x28480 ;  /* 0x0002848003037836 */ /* 0x002fe20000000000 */
[----:B0-----:R-:W-:Y:S01]  /*25f20*/  MOV R5, R25 ;  /* 0x0000001900057202 */ /* 0x001fe20000000f00 */
[----:B------:R-:W-:-:S03]  /*25f30*/  IMAD.MOV.U32 R7, RZ, RZ, R30 ;  /* 0x000000ffff077224 */ /* 0x000fc600078e001e */
[----:B--2---:R-:W-:-:S04]  /*25f40*/  PRMT R3, R0, 0x654, R3 ;  /* 0x0000065400037816 */ /* 0x004fc80000000003 */
[----:B------:R1:W-:Y:S01]  /*25f50*/  SYNCS.ARRIVE.TRANS64.RED.A1T0 RZ, [R3+URZ], RZ ;  /* 0x000000ff03ff79a7 */ /* 0x0003e2000810043f */
[----:B------:R-:W-:Y:S05]  /*25f60*/  @P1 BRA `(.L_x_2076) ;  /* 0xffffffec004c1947 */ /* 0x000fea000383ffff */
.L_x_2056:
[----:B0-----:R-:W0:Y:S01]  /*25f70*/  S2R R0, SR_TID.X ;  /* 0x0000000000007919 */ /* 0x001e220000002100 */
        /* <DEDUP_REMOVED lines=8> */
[----:B-1----:R-:W1:Y:S01]  /*26000*/  LDC.64 R2, c[0x0][0xc60] ;  /* 0x00031800ff027b82 */ /* 0x002e620000000a00 */
        /* <DEDUP_REMOVED lines=9> */
.L_x_2078:
[----:B------:R-:W-:Y:S05]  /*260a0*/  BSYNC B0 ;  /* 0x0000000000007941 */ /* 0x000fea0003800000 */
.L_x_2077:
[----:B------:R-:W-:Y:S05]  /*260b0*/  @!P0 BRA `(.L_x_2079) ;  /* 0x0000000000048947 */ /* 0x000fea0003800000 */
[----:B------:R-:W-:Y:S01]  /*260c0*/  BPT.TRAP 0x1 ;  /* 0x000000040000795c */ /* 0x000fe20000300000 */
.L_x_2079:
[----:B-1----:R-:W-:Y:S01]  /*260d0*/  LOP3.LUT R3, R30, 0x1, RZ, 0x3c, !PT ;  /* 0x000000011e037812 */ /* 0x002fe200078e3cff */
[----:B------:R-:W-:Y:S01]  /*260e0*/  IMAD R0, R25, 0x8, R23 ;  /* 0x0000000819007824 */ /* 0x000fe200078e0217 */
[----:B------:R-:W-:Y:S02]  /*260f0*/  BSSY B0, `(.L_x_2080) ;  /* 0x0000004000007945 */ /* 0x000fe40003800000 */
[----:B------:R-:W-:-:S04]  /*26100*/  SHF.L.U32 R3, R3, 0x1f, RZ ;  /* 0x0000001f03037819 */ /* 0x000fc800000006ff */
[----:B------:R-:W0:Y:S02]  /*26110*/  SYNCS.PHASECHK.TRANS64.TRYWAIT P1, [R0+URZ+0x28470], R3 ;  /* 0x02847003000075a7 */ /* 0x000e24000802017f */
[----:B0-----:R-:W-:Y:S05]  /*26120*/  @!P1 BRA `(.L_x_2081) ;  /* 0x0000007c004c9947 */ /* 0x001fea0003800000 */
.L_x_2349:
[----:B------:R-:W-:Y:S05]  /*26130*/  BSYNC B0 ;  /* 0x0000000000007941 */ /* 0x000fea0003800000 */
.L_x_2080:
[----:B------:R-:W-:-:S13]  /*26140*/  LOP3.LUT P1, RZ, R22, 0x8, RZ, 0xc0, !PT ;  /* 0x0000000816ff7812 */ /* 0x000fda000782c0ff */
[----:B------:R-:W-:Y:S05]  /*26150*/  @!P1 BRA `(.L_x_2082) ;  /* 0x0000000000049947 */ /* 0x000fea0003800000 */
[----:B------:R-:W-:Y:S01]  /*26160*/  BPT.TRAP 0x1 ;  /* 0x000000040000795c */ /* 0x000fe20000300000 */
.L_x_2082:
[----:B0-----:R-:W-:-:S04]  /*26170*/  SHF.L.U32 R3, R30, 0x1f, RZ ;  /* 0x0000001f1e037819 */ /* 0x001fc800000006ff */
[----:B------:R-:W0:Y:S02]  /*26180*/  SYNCS.PHASECHK.TRANS64.TRYWAIT P1, [R0+URZ+0x28460], R3 ;  /* 0x02846003000075a7 */ /* 0x000e24000802017f */
[----:B0-----:R-:W-:Y:S05]  /*26190*/  @!P1 BRA `(.L_x_2083) ;  /* 0x0000007c00449947 */ /* 0x001fea0003800000 */
.L_x_2350:
[----:B------:R-:W2:Y:S01]  /*261a0*/  LDL R12, [R1+0x4] ;  /* 0x00000400010c7983 */ /* 0x000ea20000100800 */
[----:B0-----:R-:W-:Y:S01]  /*261b0*/  IMAD.SHL.U32 R3, R25, 0x4000, RZ ;  /* 0x0000400019037824 */ /* 0x001fe200078e00ff */
[----:B------:R-:W-:Y:S05]  /*261c0*/  WARPSYNC.ALL ;  /* 0x0000000000007948 */ /* 0x000fea0003800000 */
[C---:B------:R-:W-:Y:S01]  /*261d0*/  LOP3.LUT R2, R3.reuse, R28, RZ, 0xfc, !PT ;  /* 0x0000001c03027212 */ /* 0x040fe200078efcff */
[----:B------:R-:W0:Y:S01]  /*261e0*/  S2R R26, SR_TID.X ;  /* 0x00000000001a7919 */ /* 0x000e220000002100 */
[----:B------:R-:W-:Y:S02]  /*261f0*/  IADD3 R18, R3, 0x1000, RZ ;  /* 0x0000100003127810 */ /* 0x000fe40007ffe0ff */
[----:B------:R-:W-:Y:S01]  /*26200*/  MOV R27, 0x20 ;  /* 0x00000020001b7802 */ /* 0x000fe20000000f00 */
[----:B------:R-:W-:Y:S01]  /*26210*/  IMAD.IADD R13, R23, 0x1, R2 ;  /* 0x00000001170d7824 */ /* 0x000fe200078e0202 */
[----:B------:R-:W-:-:S04]  /*26220*/  LOP3.LUT P1, RZ, R22, 0x8, RZ, 0xc0, !PT ;  /* 0x0000000816ff7812 */ /* 0x000fc8000782c0ff */
[----:B------:R-:W1:Y:S01]  /*26230*/  LDSM.16.MT88.4 R4, [R13+0x10000] ;  /* 0x010000000d04783b */ /* 0x000e620000004200 */
[----:B0-----:R-:W-:Y:S02]  /*26240*/  LOP3.LUT P2, RZ, R26, 0x4, RZ, 0xc0, !PT ;  /* 0x000000041aff7812 */ /* 0x001fe4000784c0ff */
[----:B------:R-:W-:Y:S02]  /*26250*/  LOP3.LUT R26, R24, 0x1000, RZ, 0xfc, !PT ;  /* 0x00001000181a7812 */ /* 0x000fe400078efcff */
[----:B------:R-:W-:Y:S02]  /*26260*/  SEL R27, R27, 0xffffffe0, !P2 ;  /* 0xffffffe01b1b7807 */ /* 0x000fe40005000000 */
[C-C-:B-1----:R-:W-:Y:S02]  /*26270*/  PRMT R8, R4.reuse, 0x6420, R5.reuse ;  /* 0x0000642004087816 */ /* 0x142fe40000000005 */
[----:B------:R-:W-:Y:S02]  /*26280*/  PRMT R9, R4, 0x7531, R5 ;  /* 0x0000753104097816 */ /* 0x000fe40000000005 */
[----:B------:R-:W-:-:S02]  /*26290*/  PRMT R10, R6, 0x6420, R7 ;  /* 0x00006420060a7816 */ /* 0x000fc40000000007 */
[----:B------:R-:W-:Y:S02]  /*262a0*/  PRMT R11, R6, 0x7531, R7 ;  /* 0x00007531060b7816 */ /* 0x000fe40000000007 */
[----:B--2---:R-:W-:Y:S02]  /*262b0*/  IADD3 R2, R23, R12, R3 ;  /* 0x0000000c17027210 */ /* 0x004fe40007ffe003 */
        /* <DEDUP_REMOVED lines=11> */
[----:B------:R0:W-:Y:S01]  /*26370*/  STSM.16.M88.4 [R20], R8 ;  /* 0x0000000814007844 */ /* 0x0001e20000000200 */
[----:B------:R-:W-:Y:S02]  /*26380*/  IMAD.IADD R18, R23, 0x1, R18 ;  /* 0x0000000117127824 */ /* 0x000fe400078e0212 */
[----:B0-----:R-:W-:-:S05]  /*26390*/  VIADD R8, R3, 0x2000 ;  /* 0x0000200003087836 */ /* 0x001fca0000000000 */
        /* <DEDUP_REMOVED lines=11> */
[----:B-1----:R-:W-:-:S02]  /*26450*/  VIADD R12, R3, 0x3000 ;  /* 0x00003000030c7836 */ /* 0x002fc40000000000 */
[----:B------:R-:W-:-:S05]  /*26460*/  IMAD.IADD R14, R27, 0x1, R3 ;  /* 0x000000011b0e7824 */ /* 0x000fca00078e0203 */
[C---:B------:R-:W-:Y:S02]  /*26470*/  IADD3 R3, R17.reuse, R14, R24 ;  /* 0x0000000e11037210 */ /* 0x040fe40007ffe018 */
[C-C-:B0-----:R-:W-:Y:S02]  /*26480*/  PRMT R8, R4.reuse, 0x6420, R5.reuse ;  /* 0x0000642004087816 */ /* 0x141fe40000000005 */
[----:B------:R-:W-:Y:S02]  /*26490*/  PRMT R9, R4, 0x7531, R5 ;  /* 0x0000753104097816 */ /* 0x000fe40000000005 */
[----:B------:R-:W-:Y:S02]  /*264a0*/  LOP3.LUT R4, R12, R24, RZ, 0xfc, !PT ;  /* 0x000000180c047212 */ /* 0x000fe400078efcff */
[C-C-:B------:R-:W-:Y:S02]  /*264b0*/  PRMT R10, R6.reuse, 0x6420, R7.reuse ;  /* 0x00006420060a7816 */ /* 0x140fe40000000007 */
[----:B------:R-:W-:Y:S01]  /*264c0*/  PRMT R11, R6, 0x7531, R7 ;  /* 0x00007531060b7816 */ /* 0x000fe20000000007 */
[----:B------:R-:W-:Y:S01]  /*264d0*/  IMAD.IADD R20, R17, 0x1, R4 ;  /* 0x0000000111147824 */ /* 0x000fe200078e0204 */
[----:B------:R-:W-:-:S02]  /*264e0*/  LOP3.LUT R12, R12, R28, RZ, 0xfc, !PT ;  /* 0x0000001c0c0c7212 */ /* 0x000fc400078efcff */
[----:B------:R-:W-:Y:S02]  /*264f0*/  IADD3 R17, R17, R26, R14 ;  /* 0x0000001a11117210 */ /* 0x000fe40007ffe00e */
[----:B------:R-:W-:Y:S04]  /*26500*/  STSM.16.M88.4 [R20], R8 ;  /* 0x0000000814007844 */ /* 0x000fe80000000200 */
[----:B------:R0:W1:Y:S02]  /*26510*/  LDSM.16.MT88.4 R4, [R18+0x10000] ;  /* 0x010000001204783b */ /* 0x0000640000004200 */
[----:B0-----:R-:W-:Y:S01]  /*26520*/  IMAD.IADD R18, R23, 0x1, R12 ;  /* 0x0000000117127824 */ /* 0x001fe200078e020c */
[C-C-:B-1----:R-:W-:Y:S02]  /*26530*/  PRMT R8, R4.reuse, 0x6420, R5.reuse ;  /* 0x0000642004087816 */ /* 0x142fe40000000005 */
[----:B------:R-:W-:-:S02]  /*26540*/  PRMT R9, R4, 0x7531, R5 ;  /* 0x0000753104097816 */ /* 0x000fc40000000005 */
        /* <DEDUP_REMOVED lines=15> */
[----:B------:R1:W-:Y:S01]  /*26640*/  STSM.16.M88.4 [R3+0x2000], R12 ;  /* 0x0020000c03007844 */ /* 0x0003e20000000200 */
[C-C-:B0-----:R-:W-:Y:S02]  /*26650*/  PRMT R8, R4.reuse, 0x6420, R5.reuse ;  /* 0x0000642004087816 */ /* 0x141fe40000000005 */
[----:B------:R-:W-:Y:S02]  /*26660*/  PRMT R9, R4, 0x7531, R5 ;  /* 0x0000753104097816 */ /* 0x000fe40000000005 */
        /* <DEDUP_REMOVED lines=8> */
[----:B0-----:R-:W0:Y:S01]  /*266f0*/  FENCE.VIEW.ASYNC.S ;  /* 0x00000000000073c6 */ /* 0x001e220000000000 */
[----:B------:R-:W-:Y:S05]  /*26700*/  @!P1 BRA `(.L_x_2084) ;  /* 0x0000000000049947 */ /* 0x000fea0003800000 */
[----:B------:R-:W-:Y:S01]  /*26710*/  BPT.TRAP 0x1 ;  /* 0x000000040000795c */ /* 0x000fe20000300000 */
.L_x_2084:
[----:B0-----:R0:W-:Y:S01]  /*26720*/  SYNCS.ARRIVE.TRANS64.A1T0 RZ, [R0+URZ+0x28450], RZ ;  /* 0x028450ff00ff79a7 */ /* 0x0011e2000810003f */
[----:B------:R-:W-:Y:S06]  /*26730*/  BAR.SYNC.DEFER_BLOCKING 0x2, 0x80 ;  /* 0x0082000000007b1d */ /* 0x000fec0000010000 */
[----:B------:R-:W-:Y:S05]  /*26740*/  @!P0 BRA `(.L_x_2085) ;  /* 0x0000000000048947 */ /* 0x000fea0003800000 */
[----:B------:R-:W-:Y:S01]  /*26750*/  BPT.TRAP 0x1 ;  /* 0x000000040000795c */ /* 0x000fe20000300000 */
.L_x_2085:
[----:B------:R-:W2:Y:S01]  /*26760*/  LDL R2, [R1] ;  /* 0x0000000001027983 */ /* 0x000ea20000100800 */
[----:B0-----:R-:W-:Y:S02]  /*26770*/  VIADD R0, R0, 0x28480 ;  /* 0x0002848000007836 */ /* 0x001fe40000000000 */
[----:B------:R-:W-:-:S05]  /*26780*/  VIADD R25, R25, 0x1 ;  /* 0x0000000119197836 */ /* 0x000fca0000000000 */
[----:B------:R-:W-:-:S04]  /*26790*/  ISETP.NE.AND P0, PT, R25, 0x2, PT ;  /* 0x000000021900780c */ /* 0x000fc80003f05270 */
[----:B-1----:R-:W-:Y:S02]  /*267a0*/  SEL R3, RZ, 0x1, P0 ;  /* 0x00000001ff037807 */ /* 0x002fe40000000000 */
[----:B------:R-:W-:Y:S02]  /*267b0*/  SEL R25, R25, RZ, P0 ;  /* 0x000000ff19197207 */ /* 0x000fe40000000000 */
[----:B------:R-:W-:Y:S02]  /*267c0*/  LOP3.LUT R30, R30, R3, RZ, 0x3c, !PT ;  /* 0x000000031e1e7212 */ /* 0x000fe400078e3cff */
[----:B--2---:R-:W-:-:S04]  /*267d0*/  PRMT R0, R2, 0x654, R0 ;  /* 0x0000065402007816 */ /* 0x004fc80000000000 */
[----:B------:R0:W-:Y:S03]  /*267e0*/  SYNCS.ARRIVE.TRANS64.RED.A1T0 RZ, [R0+URZ], RZ ;  /* 0x000000ff00ff79a7 */ /* 0x0001e6000810043f */
.L_x_2026:
[----:B------:R-:W-:-:S13]  /*267f0*/  LOP3.LUT P0, RZ, R22, 0x10, RZ, 0xc0, !PT ;  /* 0x0000001016ff7812 */ /* 0x000fda000780c0ff */
[----:B------:R-:W-:Y:S05]  /*26800*/  @!P0 BRA `(.L_x_2086) ;  /* 0x0000000000288947 */ /* 0x000fea0003800000 */
[----:B------:R-:W-:Y:S05]  /*26810*/  WARPSYNC.ALL ;  /* 0x0000000000007948 */ /* 0x000fea0003800000 */
[----:B------:R-:W0:Y:S08]  /*26820*/  S2UR UR4, SR_CgaCtaId ;  /* 0x00000000000479c3 */ /* 0x000e300000008800 */
[----:B------:R-:W-:Y:S01]  /*26830*/  BAR.SYNC.DEFER_BLOCKING 0x5, 0x180 ;  /* 0x0146000000007b1d */ /* 0x000fe20000010000 */
[----:B------:R-:W-:Y:S01]  /*26840*/  MOV R23, 0x400 ;  /* 0x0000040000177802 */ /* 0x000fe20000000f00 */
[----:B0-----:R-:W-:-:S05]  /*26850*/  IMAD.U32 R0, RZ, RZ, UR4 ;  /* 0x00000004ff007e24 */ /* 0x001fca000f8e00ff */
[----:B------:R-:W-:Y:S01]  /*26860*/  LEA R23, R0, R23, 0x18 ;  /* 0x0000001700177211 */ /* 0x000fe200078ec0ff */
[----:B------:R0:W-:Y:S04]  /*26870*/  STL [R1], R0 ;  /* 0x0000000001007387 */ /* 0x0001e80000100800 */
[----:B------:R0:W1:Y:S01]  /*26880*/  LDS.128 R16, [R23+0x284d0] ;  /* 0x0284d00017107984 */ /* 0x0000620000000c00 */
[----:B------:R-:W-:Y:S06]  /*26890*/  BAR.ARV 0x4, 0x180 ;  /* 0x0106000000007b1d */ /* 0x000fec0000002000 */
[----:B------:R-:W-:Y:S05]  /*268a0*/  BRA `(.L_x_2087) ;  /* 0x0000000800d47947 */ /* 0x000fea0003800000 */
.L_x_2086:
[----:B0-----:R-:W0:Y:S01]  /*268b0*/  S2R R0, SR_TID.X ;  /* 0x0000000000007919 */ /* 0x001e220000002100 */
[----:B------:R-:W-:Y:S01]  /*268c0*/  UMOV UR4, 0xffffffff ;  /* 0xffffffff00047882 */ /* 0x000fe20000000000 */
[----:B0-----:R-:W-:-:S04]  /*268d0*/  LOP3.LUT R8, R0, 0x1f, RZ, 0xc0, !PT ;  /* 0x0000001f00087812 */ /* 0x001fc800078ec0ff */
[----:B------:R-:W-:Y:S01]  /*268e0*/  ISETP.NE.AND P0, PT, R8, 0x1f, PT ;  /* 0x0000001f0800780c */ /* 0x000fe20003f05270 */
[----:B------:R-:W-:-:S12]  /*268f0*/  BRA.DIV UR4, `(.L_x_2088) ;  /* 0x0000007604807947 */ /* 0x000fd8000b800000 */
[----:B------:R-:W-:Y:S01]  /*26900*/  IADD3 R5, R19, R8, RZ ;  /* 0x0000000813057210 */ /* 0x000fe20007ffe0ff */
[----:B------:R-:W-:-:S03]  /*26910*/  ULDC UR4, c[0x0][0xc3c] ;  /* 0x00030f0000047ab9 */ /* 0x000fc60000000800 */
[----:B------:R-:W-:-:S13]  /*26920*/  ISETP.GE.OR P1, PT, R5, UR4, !P0 ;  /* 0x0000000405007c0c */ /* 0x000fda000c726670 */
[----:B------:R-:W0:Y:S02]  /*26930*/  @!P1 LDC.64 R2, c[0x0][0xc80] ;  /* 0x00032000ff029b82 */ /* 0x000e240000000a00 */
[----:B0-----:R-:W-:-:S06]  /*26940*/  @!P1 IMAD.WIDE R2, R5, 0x4, R2 ;  /* 0x0000000405029825 */ /* 0x001fcc00078e0202 */
[----:B------:R-:W2:Y:S01]  /*26950*/  @!P1 LDG.E R2, desc[UR36][R2.64] ;  /* 0x0000002402029981 */ /* 0x000ea2000c1e1900 */
[----:B------:R-:W-:Y:S01]  /*26960*/  IMAD.MOV.U32 R17, RZ, RZ, RZ ;  /* 0x000000ffff117224 */ /* 0x000fe200078e00ff */
[C---:B------:R-:W-:Y:S02]  /*26970*/  ISETP.GE.U32.AND P2, PT, R8.reuse, 0x2, PT ;  /* 0x000000020800780c */ /* 0x040fe40003f46070 */
[C---:B------:R-:W-:Y:S01]  /*26980*/  ISETP.GE.U32.AND P3, PT, R8.reuse, 0x4, PT ;  /* 0x000000040800780c */ /* 0x040fe20003f66070 */
[----:B------:R-:W-:Y:S01]  /*26990*/  SHFL.IDX PT, R0, R16, RZ, 0x1f ;  /* 0x00001fff10007589 */ /* 0x000fe200000e0000 */
[C---:B------:R-:W-:Y:S02]  /*269a0*/  ISETP.GE.U32.AND P4, PT, R8.reuse, 0x8, PT ;  /* 0x000000080800780c */ /* 0x040fe40003f86070 */
[C---:B------:R-:W-:Y:S01]  /*269b0*/  ISETP.GE.U32.AND P5, PT, R8.reuse, 0x10, PT ;  /* 0x000000100800780c */ /* 0x040fe20003fa6070 */
[----:B--2---:R-:W-:Y:S01]  /*269c0*/  @!P1 IMAD.MOV.U32 R17, RZ, RZ, R2 ;  /* 0x000000ffff119224 */ /* 0x004fe200078e0002 */
[----:B------:R-:W-:-:S04]  /*269d0*/  ISETP.NE.AND P1, PT, R8, RZ, PT ;  /* 0x000000ff0800720c */ /* 0x000fc80003f25270 */
[----:B------:R-:W0:Y:S02]  /*269e0*/  SHFL.UP PT, R14, R17, 0x1, RZ ;  /* 0x04200000110e7989 */ /* 0x000e2400000e00ff */
[----:B0-----:R-:W-:-:S05]  /*269f0*/  SEL R4, R14, RZ, P1 ;  /* 0x000000ff0e047207 */ /* 0x001fca0000800000 */
[----:B------:R-:W-:-:S05]  /*26a00*/  IMAD.IADD R4, R17, 0x1, R4 ;  /* 0x0000000111047824 */ /* 0x000fca00078e0204 */
        /* <DEDUP_REMOVED lines=14> */
.L_x_2360:
[----:B------:R-:W-:Y:S02]  /*26af0*/  ULDC UR4, c[0x0][0xc38] ;  /* 0x00030e0000047ab9 */ /* 0x000fe40000000800 */
[----:B------:R-:W-:-:S04]  /*26b00*/  IMAD.U32 R4, RZ, RZ, UR4 ;  /* 0x00000004ff047e24 */ /* 0x000fc8000f8e00ff */
[----:B-1----:R-:W-:-:S04]  /*26b10*/  IMAD R14, R14, R4, RZ ;  /* 0x000000040e0e7224 */ /* 0x002fc800078e02ff */
[----:B------:R-:W-:-:S05]  /*26b20*/  IMAD.IADD R5, R5, 0x1, R14 ;  /* 0x0000000105057824 */ /* 0x000fca00078e020e */
[----:B------:R-:W-:-:S13]  /*26b30*/  ISETP.GT.AND P6, PT, R5, R0, PT ;  /* 0x000000000500720c */ /* 0x000fda0003fc4270 */
[----:B------:R-:W-:Y:S05]  /*26b40*/  @P6 BRA `(.L_x_2089) ;  /* 0x00000000009c6947 */ /* 0x000fea0003800000 */
.L_x_2094:
[----:B------:R-:W1:Y:S01]  /*26b50*/  LDC R2, c[0x0][0xc3c] ;  /* 0x00030f00ff027b82 */ /* 0x000e620000000800 */
[----:B------:R-:W-:-:S05]  /*26b60*/  VIADD R19, R19, 0x1f ;  /* 0x0000001f13137836 */ /* 0x000fca0000000000 */
[----:B-1----:R-:W-:-:S13]  /*26b70*/  ISETP.GE.AND P6, PT, R19, R2, PT ;  /* 0x000000021300720c */ /* 0x002fda0003fc6270 */
[----:B------:R-:W-:Y:S05]  /*26b80*/  @P6 BRA `(.L_x_2090) ;  /* 0x0000000400d06947 */ /* 0x000fea0003800000 */
[----:B0-----:R-:W0:Y:S01]  /*26b90*/  S2R R3, SR_TID.X ;  /* 0x0000000000037919 */ /* 0x001e220000002100 */
[----:B------:R-:W-:Y:S01]  /*26ba0*/  BSSY B0, `(.L_x_2091) ;  /* 0x0000009000007945 */ /* 0x000fe20003800000 */
[----:B------:R-:W-:Y:S01]  /*26bb0*/  IMAD.MOV.U32 R17, RZ, RZ, RZ ;  /* 0x000000ffff117224 */ /* 0x000fe200078e00ff */
[----:B0-----:R-:W-:-:S05]  /*26bc0*/  LOP3.LUT R3, R3, 0x1f, RZ, 0xc0, !PT ;  /* 0x0000001f03037812 */ /* 0x001fca00078ec0ff */
[----:B------:R-:W-:-:S05]  /*26bd0*/  IMAD.IADD R7, R19, 0x1, R3 ;  /* 0x0000000113077824 */ /* 0x000fca00078e0203 */
[----:B------:R-:W-:-:S13]  /*26be0*/  ISETP.GE.OR P6, PT, R7, R2, !P0 ;  /* 0x000000020700720c */ /* 0x000fda00047c6670 */
[----:B------:R-:W-:Y:S05]  /*26bf0*/  @P6 BRA `(.L_x_2092) ;  /* 0x00000000000c6947 */ /* 0x000fea0003800000 */
[----:B------:R-:W0:Y:S02]  /*26c00*/  LDC.64 R2, c[0x0][0xc80] ;  /* 0x00032000ff027b82 */ /* 0x000e240000000a00 */
[----:B0-----:R-:W-:-:S05]  /*26c10*/  IMAD.WIDE R2, R7, 0x4, R2 ;  /* 0x0000000407027825 */ /* 0x001fca00078e0202 */
[----:B------:R0:W5:Y:S02]  /*26c20*/  LDG.E R17, desc[UR36][R2.64] ;  /* 0x0000002402117981 */ /* 0x000164000c1e1900 */
.L_x_2092:
[----:B------:R-:W-:Y:S05]  /*26c30*/  BSYNC B0 ;  /* 0x0000000000007941 */ /* 0x000fea0003800000 */
.L_x_2091:
[----:B------:R-:W-:-:S03]  /*26c40*/  UMOV UR4, 0xffffffff ;  /* 0xffffffff00047882 */ /* 0x000fc60000000000 */
[----:B------:R-:W-:Y:S05]  /*26c50*/  BRA.DIV UR4, `(.L_x_2093) ;  /* 0x0000007604cc7947 */ /* 0x000fea000b800000 */
[----:B-----5:R-:W1:Y:S02]  /*26c60*/  SHFL.UP PT, R14, R17, 0x1, RZ ;  /* 0x04200000110e7989 */ /* 0x020e6400000e00ff */
[----:B-1----:R-:W-:-:S05]  /*26c70*/  SEL R14, R14, RZ, P1 ;  /* 0x000000ff0e0e7207 */ /* 0x002fca0000800000 */
        /* <DEDUP_REMOVED lines=13> */
[----:B------:R0:W1:Y:S02]  /*26d50*/  SHFL.IDX PT, R14, R3, 0x1f, 0x1f ;  /* 0x03e01f00030e7f89 */ /* 0x00006400000e0000 */
.L_x_2368:
[----:B------:R-:W-:Y:S02]  /*26d60*/  ULDC UR4, c[0x0][0xc38] ;  /* 0x00030e0000047ab9 */ /* 0x000fe40000000800 */
[----:B------:R-:W-:-:S04]  /*26d70*/  IMAD.U32 R4, RZ, RZ, UR4 ;  /* 0x00000004ff047e24 */ /* 0x000fc8000f8e00ff */
[----:B-1----:R-:W-:-:S04]  /*26d80*/  IMAD R14, R14, R4, RZ ;  /* 0x000000040e0e7224 */ /* 0x002fc800078e02ff */
[----:B------:R-:W-:-:S05]  /*26d90*/  IMAD.IADD R5, R14, 0x1, R5 ;  /* 0x000000010e057824 */ /* 0x000fca00078e0205 */
[----:B------:R-:W-:-:S13]  /*26da0*/  ISETP.GT.AND P6, PT, R5, R0, PT ;  /* 0x000000000500720c */ /* 0x000fda0003fc4270 */
[----:B------:R-:W-:Y:S05]  /*26db0*/  @!P6 BRA `(.L_x_2094) ;  /* 0xfffffffc0064e947 */ /* 0x000fea000383ffff */
.L_x_2089:
[----:B------:R-:W-:Y:S01]  /*26dc0*/  IMAD.IADD R16, R5, 0x1, -R14 ;  /* 0x0000000105107824 */ /* 0x000fe200078e0a0e */
[----:B------:R-:W-:-:S03]  /*26dd0*/  UMOV UR4, 0xffffffff ;  /* 0xffffffff00047882 */ /* 0x000fc60000000000 */
[----:B------:R-:W-:-:S05]  /*26de0*/  IMAD R5, R3, R4, R16 ;  /* 0x0000000403057224 */ /* 0x000fca00078e0210 */
[----:B------:R-:W-:Y:S01]  /*26df0*/  ISETP.GT.AND P6, PT, R5, R0, PT ;  /* 0x000000000500720c */ /* 0x000fe20003fc4270 */
[----:B------:R-:W-:-:S12]  /*26e00*/  BRA.DIV UR4, `(.L_x_2095) ;  /* 0x0000007a041c7947 */ /* 0x000fd8000b800000 */
[----:B------:R-:W-:-:S04]  /*26e10*/  VOTE.ANY R2, PT, !P6 ;  /* 0x0000000000027806 */ /* 0x000fc800070e0100 */
[----:B------:R-:W1:Y:S02]  /*26e20*/  POPC R6, R2 ;  /* 0x0000000200067309 */ /* 0x000e640000000000 */
[----:B-1----:R1:W2:Y:S02]  /*26e30*/  SHFL.IDX PT, R17, R17, R6, 0x1f ;  /* 0x00001f0611117589 */ /* 0x0022a400000e0000 */
.L_x_2372:
[----:B------:R-:W-:Y:S02]  /*26e40*/  ISETP.NE.AND P0, PT, R2, RZ, PT ;  /* 0x000000ff0200720c */ /* 0x000fe40003f05270 */
[----:B------:R-:W-:-:S11]  /*26e50*/  MOV R14, RZ ;  /* 0x000000ff000e7202 */ /* 0x000fd60000000f00 */
[----:B------:R-:W-:Y:S05]  /*26e60*/  @!P0 BRA `(.L_x_2096) ;  /* 0x0000000000108947 */ /* 0x000fea0003800000 */
[----:B------:R-:W-:Y:S01]  /*26e70*/  UMOV UR4, 0xffffffff ;  /* 0xffffffff00047882 */ /* 0x000fe20000000000 */
[----:B------:R-:W-:Y:S02]  /*26e80*/  VIADD R12, R6, 0xffffffff ;  /* 0xffffffff060c7836 */ /* 0x000fe40000000000 */
[----:B------:R-:W-:Y:S05]  /*26e90*/  BRA.DIV UR4, `(.L_x_2097) ;  /* 0x0000007a04407947 */ /* 0x000fea000b800000 */
[----:B------:R3:W4:Y:S02]  /*26ea0*/  SHFL.IDX PT, R14, R3, R12, 0x1f ;  /* 0x00001f0c030e7589 */ /* 0x00072400000e0000 */
.L_x_2096:
[----:B0--3--:R-:W0:Y:S01]  /*26eb0*/  LDC.64 R2, c[0x0][0xc90] ;  /* 0x00032400ff027b82 */ /* 0x009e220000000a00 */
[----:B------:R-:W-:-:S04]  /*26ec0*/  IMAD.IADD R19, R6, 0x1, R19 ;  /* 0x0000000106137824 */ /* 0x000fc800078e0213 */
[----:B0-----:R-:W-:-:S05]  /*26ed0*/  IMAD.WIDE R2, R19, 0x4, R2 ;  /* 0x0000000413027825 */ /* 0x001fca00078e0202 */
[----:B-1----:R0:W2:Y:S01]  /*26ee0*/  LDG.E R6, desc[UR36][R2.64] ;  /* 0x0000002402067981 */ /* 0x0020a2000c1e1900 */
[----:B----4-:R-:W-:-:S04]  /*26ef0*/  IMAD R16, R14, R4, R16 ;  /* 0x000000040e107224 */ /* 0x010fc800078e0210 */
[----:B------:R-:W-:Y:S02]  /*26f00*/  IMAD.IADD R0, R0, 0x1, -R16 ;  /* 0x0000000100007824 */ /* 0x000fe400078e0a10 */
[----:B0-----:R-:W-:Y:S02]  /*26f10*/  IMAD.MOV.U32 R2, RZ, RZ, RZ ;  /* 0x000000ffff027224 */ /* 0x001fe400078e00ff */
[----:B--2---:R-:W-:-:S05]  /*26f20*/  IMAD R5, R17, R6, RZ ;  /* 0x0000000611057224 */ /* 0x004fca00078e02ff */
[----:B------:R-:W-:-:S04]  /*26f30*/  IABS R7, R5 ;  /* 0x0000000500077213 */ /* 0x000fc80000000000 */
[----:B------:R-:W0:Y:S08]  /*26f40*/  I2F.RP R8, R7 ;  /* 0x0000000700087306 */ /* 0x000e300000209400 */
[----:B0-----:R-:W0:Y:S02]  /*26f50*/  MUFU.RCP R8, R8 ;  /* 0x0000000800087308 */ /* 0x001e240000001000 */
[----:B0-----:R-:W-:Y:S01]  /*26f60*/  VIADD R9, R8, 0xffffffe ;  /* 0x0ffffffe08097836 */ /* 0x001fe20000000000 */
[----:B------:R-:W-:-:S05]  /*26f70*/  IABS R8, R5 ;  /* 0x0000000500087213 */ /* 0x000fca0000000000 */
[----:B------:R-:W0:Y:S01]  /*26f80*/  F2I.FTZ.U32.TRUNC.NTZ R3, R9 ;  /* 0x0000000900037305 */ /* 0x000e22000021f000 */
[----:B------:R-:W-:Y:S01]  /*26f90*/  IADD3 R8, RZ, -R8, RZ ;  /* 0x80000008ff087210 */ /* 0x000fe20007ffe0ff */
[----:B0-----:R-:W-:-:S04]  /*26fa0*/  IMAD.MOV R10, RZ, RZ, -R3 ;  /* 0x000000ffff0a7224 */ /* 0x001fc800078e0a03 */
[----:B------:R-:W-:-:S04]  /*26fb0*/  IMAD R11, R10, R7, RZ ;  /* 0x000000070a0b7224 */ /* 0x000fc800078e02ff */
[----:B------:R-:W-:Y:S01]  /*26fc0*/  IMAD.HI.U32 R2, R3, R11, R2 ;  /* 0x0000000b03027227 */ /* 0x000fe200078e0002 */
[----:B------:R-:W-:-:S05]  /*26fd0*/  IABS R3, R0 ;  /* 0x0000000000037213 */ /* 0x000fca0000000000 */
        /* <DEDUP_REMOVED lines=15> */
[----:B------:R-:W-:-:S03]  /*270d0*/  IMAD R0, R5, R9, R0 ;  /* 0x0000000905007224 */ /* 0x000fc600078e0200 */
[----:B------:R-:W-:-:S04]  /*270e0*/  VIADDMNMX R4, R3, R4, R6, PT ;  /* 0x0000000403047246 */ /* 0x000fc80003800106 */
[----:B------:R-:W-:-:S04]  /*270f0*/  IABS R6, R4 ;  /* 0x0000000400067213 */ /* 0x000fc80000000000 */
[----:B------:R-:W0:Y:S08]  /*27100*/  I2F.RP R8, R6 ;  /* 0x0000000600087306 */ /* 0x000e300000209400 */
[----:B0-----:R-:W0:Y:S02]  /*27110*/  MUFU.RCP R8, R8 ;  /* 0x0000000800087308 */ /* 0x001e240000001000 */
[----:B0-----:R-:W-:Y:S01]  /*27120*/  VIADD R2, R8, 0xffffffe ;  /* 0x0ffffffe08027836 */ /* 0x001fe20000000000 */
[----:B------:R-:W-:-:S05]  /*27130*/  IABS R8, R0 ;  /* 0x0000000000087213 */ /* 0x000fca0000000000 */
[----:B------:R0:W1:Y:S02]  /*27140*/  F2I.FTZ.U32.TRUNC.NTZ R3, R2 ;  /* 0x0000000200037305 */ /* 0x000064000021f000 */
[----:B0-----:R-:W-:Y:S02]  /*27150*/  IMAD.MOV.U32 R2, RZ, RZ, RZ ;  /* 0x000000ffff027224 */ /* 0x001fe400078e00ff */
[----:B-1----:R-:W-:-:S04]  /*27160*/  IMAD.MOV R5, RZ, RZ, -R3 ;  /* 0x000000ffff057224 */ /* 0x002fc800078e0a03 */
[----:B------:R-:W-:-:S04]  /*27170*/  IMAD R5, R5, R6, RZ ;  /* 0x0000000605057224 */ /* 0x000fc800078e02ff */
[----:B------:R-:W-:Y:S01]  /*27180*/  IMAD.HI.U32 R3, R3, R5, R2 ;  /* 0x0000000503037227 */ /* 0x000fe200078e0002 */
[-C--:B------:R-:W-:Y:S02]  /*27190*/  IABS R5, R4.reuse ;  /* 0x0000000400057213 */ /* 0x080fe40000000000 */
[C---:B------:R-:W-:Y:S01]  /*271a0*/  LOP3.LUT R2, R0.reuse, R4, RZ, 0x3c, !PT ;  /* 0x0000000400027212 */ /* 0x040fe200078e3cff */
[----:B------:R-:W-:Y:S02]  /*271b0*/  IMAD.IADD R0, R0, 0x1, R7 ;  /* 0x0000000100007824 */ /* 0x000fe400078e0207 */
[----:B------:R-:W-:Y:S01]  /*271c0*/  IMAD.MOV R5, RZ, RZ, -R5 ;  /* 0x000000ffff057224 */ /* 0x000fe200078e0a05 */
[----:B------:R-:W-:Y:S01]  /*271d0*/  ISETP.GE.AND P2, PT, R2, RZ, PT ;  /* 0x000000ff0200720c */ /* 0x000fe20003f46270 */
[----:B------:R-:W-:-:S04]  /*271e0*/  IMAD.HI.U32 R3, R3, R8, RZ ;  /* 0x0000000803037227 */ /* 0x000fc800078e00ff */
[----:B------:R-:W-:-:S05]  /*271f0*/  IMAD R5, R3, R5, R8 ;  /* 0x0000000503057224 */ /* 0x000fca00078e0208 */
[----:B------:R-:W-:-:S13]  /*27200*/  ISETP.GT.U32.AND P1, PT, R6, R5, PT ;  /* 0x000000050600720c */ /* 0x000fda0003f24070 */
[----:B------:R-:W-:Y:S02]  /*27210*/  @!P1 IMAD.IADD R5, R5, 0x1, -R6 ;  /* 0x0000000105059824 */ /* 0x000fe400078e0a06 */
[----:B------:R-:W-:Y:S01]  /*27220*/  @!P1 VIADD R3, R3, 0x1 ;  /* 0x0000000103039836 */ /* 0x000fe20000000000 */
[----:B------:R-:W-:Y:S02]  /*27230*/  ISETP.NE.AND P1, PT, R4, RZ, PT ;  /* 0x000000ff0400720c */ /* 0x000fe40003f25270 */
[----:B------:R-:W-:-:S13]  /*27240*/  ISETP.GE.U32.AND P0, PT, R5, R6, PT ;  /* 0x000000060500720c */ /* 0x000fda0003f06070 */
[----:B------:R-:W-:-:S05]  /*27250*/  @P0 VIADD R3, R3, 0x1 ;  /* 0x0000000103030836 */ /* 0x000fca0000000000 */
[----:B------:R-:W-:Y:S02]  /*27260*/  @!P2 IADD3 R3, -R3, RZ, RZ ;  /* 0x000000ff0303a210 */ /* 0x000fe40007ffe1ff */
[----:B------:R-:W-:Y:S01]  /*27270*/  @!P1 LOP3.LUT R3, RZ, R4, RZ, 0x33, !PT ;  /* 0x00000004ff039212 */ /* 0x000fe200078e33ff */
[----:B------:R-:W-:-:S04]  /*27280*/  IMAD.MOV R4, RZ, RZ, -R4 ;  /* 0x000000ffff047224 */ /* 0x000fc800078e0a04 */
[----:B------:R-:W-:Y:S01]  /*27290*/  IMAD R18, R3, R4, R0 ;  /* 0x0000000403127224 */ /* 0x000fe200078e0200 */
[----:B------:R-:W-:-:S05]  /*272a0*/  LOP3.LUT R0, RZ, R3, RZ, 0x33, !PT ;  /* 0x00000003ff007212 */ /* 0x000fca00078e33ff */
[----:B------:R-:W-:Y:S01]  /*272b0*/  IMAD.IADD R17, R17, 0x1, R0 ;  /* 0x0000000111117824 */ /* 0x000fe200078e0200 */
[----:B------:R-:W-:Y:S06]  /*272c0*/  BRA `(.L_x_2098) ;  /* 0x00000000001c7947 */ /* 0x000fec0003800000 */
.L_x_2090:
[----:B------:R-:W-:Y:S01]  /*272d0*/  UMOV UR4, URZ ;  /* 0x0000003f00047c82 */ /* 0x000fe20008000000 */
[----:B------:R-:W-:Y:S01]  /*272e0*/  UMOV UR5, URZ ;  /* 0x0000003f00057c82 */ /* 0x000fe20008000000 */
[----:B------:R-:W-:Y:S01]  /*272f0*/  ULDC UR6, c[0x0][0xc3c] ;  /* 0x00030f0000067ab9 */ /* 0x000fe20000000800 */
[----:B------:R-:W-:Y:S01]  /*27300*/  IMAD.MOV.U32 R16, RZ, RZ, R0 ;  /* 0x000000ffff107224 */ /* 0x000fe200078e0000 */
[----:B------:R-:W-:Y:S01]  /*27310*/  MOV R19, UR6 ;  /* 0x0000000600137c02 */ /* 0x000fe20008000f00 */
[----:B------:R-:W-:Y:S02]  /*27320*/  IMAD.U32 R17, RZ, RZ, UR4 ;  /* 0x00000004ff117e24 */ /* 0x000fe4000f8e00ff */
[----:B------:R-:W-:-:S07]  /*27330*/  IMAD.U32 R18, RZ, RZ, UR5 ;  /* 0x00000005ff127e24 */ /* 0x000fce000f8e00ff */
.L_x_2098:
[----:B------:R2:W3:Y:S01]  /*27340*/  LDL R2, [R1] ;  /* 0x0000000001027983 */ /* 0x0004e20000100800 */
[----:B------:R-:W1:Y:S01]  /*27350*/  S2R R0, SR_TID.X ;  /* 0x0000000000007919 */ /* 0x000e620000002100 */
[----:B------:R-:W-:Y:S05]  /*27360*/  WARPSYNC.ALL ;  /* 0x0000000000007948 */ /* 0x000fea0003800000 */
[----:B-1----:R-:W-:Y:S01]  /*27370*/  LOP3.LUT R0, R0, 0x1f, RZ, 0xc0, !PT ;  /* 0x0000001f00007812 */ /* 0x002fe200078ec0ff */
[----:B------:R-:W-:Y:S03]  /*27380*/  BAR.SYNC.DEFER_BLOCKING 0x4, 0x180 ;  /* 0x0106000000007b1d */ /* 0x000fe60000010000 */
[----:B------:R-:W-:-:S13]  /*27390*/  ISETP.NE.AND P0, PT, R0, RZ, PT ;  /* 0x000000ff0000720c */ /* 0x000fda0003f05270 */
[----:B------:R-:W-:Y:S01]  /*273a0*/  @!P0 MOV R0, 0x400 ;  /* 0x0000040000008802 */ /* 0x000fe20000000f00 */
[----:B---3--:R-:W1:Y:S03]  /*273b0*/  @!P0 S2R R2, SR_CgaCtaId ;  /* 0x0000000000028919 */ /* 0x008e660000008800 */
[----:B-1----:R-:W-:Y:S01]  /*273c0*/  @!P0 LEA R23, R2, R0, 0x18 ;  /* 0x0000000002178211 */ /* 0x002fe200078ec0ff */
[----:B------:R2:W-:Y:S04]  /*273d0*/  @!P0 STL [R1], R2 ;  /* 0x0000000201008387 */ /* 0x0005e80000100800 */
[----:B------:R2:W-:Y:S01]  /*273e0*/  @!P0 STS.128 [R23+0x284d0], R16 ;  /* 0x0284d01017008388 */ /* 0x0005e20000000c00 */
[----:B------:R-:W-:Y:S06]  /*273f0*/  BAR.ARV 0x5, 0x180 ;  /* 0x0146000000007b1d */ /* 0x000fec0000002000 */
.L_x_2087:
[----:B------:R-:W-:Y:S02]  /*27400*/  ULDC UR4, c[0x0][0xc3c] ;  /* 0x00030f0000047ab9 */ /* 0x000fe40000000800 */
[----:B-1----:R-:W-:-:S13]  /*27410*/  ISETP.GE.AND P0, PT, R19, UR4, PT ;  /* 0x0000000413007c0c */ /* 0x002fda000bf06270 */
[----:B------:R-:W-:Y:S05]  /*27420*/  @!P0 BRA `(.L_x_2099) ;  /* 0xffffff9400fc8947 */ /* 0x000fea000383ffff */
[----:B------:R-:W-:Y:S05]  /*27430*/  BSYNC B7 ;  /* 0x0000000000077941 */ /* 0x000fea0003800000 */
.L_x_1969:
[----:B0-2---:R-:W2:Y:S01]  /*27440*/  LDL.LU R0, [R1+0x30] ;  /* 0x0000300001007983 */ /* 0x005ea20000300800 */
[----:B------:R-:W-:Y:S01]  /*27450*/  BSSY B0, `(.L_x_2100) ;  /* 0x000000b000007945 */ /* 0x000fe20003800000 */
[----:B------:R-:W0:Y:S01]  /*27460*/  S2R R5, SR_CgaCtaId ;  /* 0x0000000000057919 */ /* 0x000e220000008800 */
        /* <DEDUP_REMOVED lines=9> */
.L_x_2375:
[----:B------:R-:W-:Y:S05]  /*27500*/  BSYNC B0 ;  /* 0x0000000000007941 */ /* 0x000fea0003800000 */
.L_x_2100:
[----:B------:R-:W-:-:S03]  /*27510*/  UMOV UR4, 0xffffffff ;  /* 0xffffffff00047882 */ /* 0x000fc60000000000 */
[----:B------:R-:W-:Y:S05]  /*27520*/  BRA.DIV UR4, `(.L_x_2102) ;  /* 0x0000007204d47947 */ /* 0x000fea000b800000 */
[----:B0-----:R-:W0:Y:S02]  /*27530*/  S2R R0, SR_TID.X ;  /* 0x0000000000007919 */ /* 0x001e240000002100 */
[----:B0-----:R-:W-:-:S04]  /*27540*/  SHF.R.U32.HI R0, RZ, 0x5, R0 ;  /* 0x00000005ff007819 */ /* 0x001fc80000011600 */
[----:B------:R-:W-:-:S05]  /*27550*/  LOP3.LUT R0, R0, 0x3, RZ, 0xc0, !PT ;  /* 0x0000000300007812 */ /* 0x000fca00078ec0ff */
[----:B------:R0:W1:Y:S02]  /*27560*/  SHFL.IDX PT, R14, R0, RZ, 0x1f ;  /* 0x00001fff000e7589 */ /* 0x00006400000e0000 */
.L_x_2378:
[----:B-1----:R-:W-:-:S13]  /*27570*/  ISETP.NE.AND P0, PT, R14, RZ, PT ;  /* 0x000000ff0e00720c */ /* 0x002fda0003f05270 */
[----:B------:R-:W-:Y:S05]  /*27580*/  @P0 BRA `(.L_x_1720) ;  /* 0x0000000000b00947 */ /* 0x000fea0003800000 */
[----:B------:R-:W-:-:S03]  /*27590*/  UMOV UR4, 0xffffffff ;  /* 0xffffffff00047882 */ /* 0x000fc60000000000 */
[----:B------:R-:W-:Y:S05]  /*275a0*/  BRA.DIV UR4, `(.L_x_2103) ;  /* 0x0000007204e87947 */ /* 0x000fea000b800000 */
[----:B------:R-:W-:-:S13]  /*275b0*/  ELECT P6, URZ, PT ;  /* 0x00000000003f782f */ /* 0x000fda00038c0000 */
.L_x_2381:
[----:B------:R-:W-:Y:S05]  /*275c0*/  @!P6 BRA `(.L_x_1720) ;  /* 0x0000000000a0e947 */ /* 0x000fea0003800000 */
[----:B0-----:R-:W2:Y:S02]  /*275d0*/  LDL R0, [R1+0x34] ;  /* 0x0000340001007983 */ /* 0x001ea40000100800 */
[----:B--2---:R-:W-:-:S13]  /*275e0*/  R2UR UR4, R0 ;  /* 0x00000000000472ca */ /* 0x004fda00000e0000 */
[----:B------:R-:W-:-:S06]  /*275f0*/  ULOP3.LUT UR4, UR4, 0x2, URZ, 0xfc, !UPT ;  /* 0x0000000204047892 */ /* 0x000fcc000f8efc3f */
[----:B------:R-:W-:-:S05]  /*27600*/  IMAD.U32 R0, RZ, RZ, UR4 ;  /* 0x00000004ff007e24 */ /* 0x000fca000f8e00ff */
[----:B------:R-:W-:-:S13]  /*27610*/  ISETP.NE.AND P0, PT, R0, 0x3, PT ;  /* 0x000000030000780c */ /* 0x000fda0003f05270 */
[----:B------:R-:W-:Y:S05]  /*27620*/  @!P0 BRA `(.L_x_2104) ;  /* 0x0000000000048947 */ /* 0x000fea0003800000 */
[----:B------:R-:W-:Y:S01]  /*27630*/  BPT.TRAP 0x1 ;  /* 0x000000040000795c */ /* 0x000fe20000300000 */
.L_x_2104:
[C---:B------:R-:W-:Y:S01]  /*27640*/  IMAD R5, R25.reuse, 0x8, R4 ;  /* 0x0000000819057824 */ /* 0x040fe200078e0204 */
[----:B------:R-:W-:Y:S01]  /*27650*/  SHF.L.U32 R0, R30, 0x1f, RZ ;  /* 0x0000001f1e007819 */ /* 0x000fe200000006ff */
[----:B------:R-:W-:-:S03]  /*27660*/  VIADD R25, R25, 0x1 ;  /* 0x0000000119197836 */ /* 0x000fc60000000000 */
[----:B------:R-:W0:Y:S02]  /*27670*/  SYNCS.PHASECHK.TRANS64.TRYWAIT P1, [R5+URZ+0x28440], R0 ;  /* 0x02844000050075a7 */ /* 0x000e24000802017f */
[----:B------:R-:W-:-:S04]  /*27680*/  ISETP.NE.AND P2, PT, R25, 0x2, PT ;  /* 0x000000021900780c */ /* 0x000fc80003f45270 */
[----:B------:R-:W-:Y:S01]  /*27690*/  SEL R3, RZ, 0x1, P2 ;  /* 0x00000001ff037807 */ /* 0x000fe20001000000 */
[----:B0-----:R-:W-:Y:S08]  /*276a0*/  @!P1 BRA `(.L_x_2105) ;  /* 0x0000007000c89947 */ /* 0x001ff00003800000 */
.L_x_2382:
[----:B------:R-:W-:Y:S02]  /*276b0*/  SEL R25, R25, RZ, P2 ;  /* 0x000000ff19197207 */ /* 0x000fe40001000000 */
[----:B------:R-:W-:Y:S01]  /*276c0*/  LOP3.LUT R2, R30, R3, RZ, 0x3c, !PT ;  /* 0x000000031e027212 */ /* 0x000fe200078e3cff */
[----:B------:R-:W-:Y:S06]  /*276d0*/  @!P0 BRA `(.L_x_2106) ;  /* 0x0000000000048947 */ /* 0x000fec0003800000 */
[----:B------:R-:W-:Y:S01]  /*276e0*/  BPT.TRAP 0x1 ;  /* 0x000000040000795c */ /* 0x000fe20000300000 */
.L_x_2106:
[----:B------:R-:W-:Y:S01]  /*276f0*/  IMAD R25, R25, 0x8, R4 ;  /* 0x0000000819197824 */ /* 0x000fe200078e0204 */
[----:B------:R-:W-:-:S04]  /*27700*/  SHF.L.U32 R2, R2, 0x1f, RZ ;  /* 0x0000001f02027819 */ /* 0x000fc800000006ff */
[----:B------:R-:W1:Y:S02]  /*27710*/  SYNCS.PHASECHK.TRANS64.TRYWAIT P1, [R25+URZ+0x28440], R2 ;  /* 0x02844002190075a7 */ /* 0x000e64000802017f */
[----:B-1----:R-:W-:Y:S05]  /*27720*/  @!P1 BRA `(.L_x_2107) ;  /* 0x0000007000bc9947 */ /* 0x002fea0003800000 */
.L_x_2383:
[----:B------:R-:W-:Y:S05]  /*27730*/  @!P0 BRA `(.L_x_2108) ;  /* 0x0000000000048947 */ /* 0x000fea0003800000 */
[----:B------:R-:W-:Y:S01]  /*27740*/  BPT.TRAP 0x1 ;  /* 0x000000040000795c */ /* 0x000fe20000300000 */
.L_x_2108:
[----:B------:R-:W2:Y:S02]  /*27750*/  SYNCS.PHASECHK.TRANS64.TRYWAIT P1, [R5+URZ+0x28460], R0 ;  /* 0x02846000050075a7 */ /* 0x000ea4000802017f */
[----:B--2---:R-:W-:Y:S05]  /*27760*/  @!P1 BRA `(.L_x_2109) ;  /* 0x0000007000c09947 */ /* 0x004fea0003800000 */
.L_x_2384:
[----:B------:R-:W-:Y:S05]  /*27770*/  @!P0 BRA `(.L_x_2110) ;  /* 0x0000000000048947 */ /* 0x000fea0003800000 */
[----:B------:R-:W-:Y:S01]  /*27780*/  BPT.TRAP 0x1 ;  /* 0x000000040000795c */ /* 0x000fe20000300000 */
.L_x_2110:
[----:B------:R-:W3:Y:S02]  /*27790*/  SYNCS.PHASECHK.TRANS64.TRYWAIT P1, [R25+URZ+0x28460], R2 ;  /* 0x02846002190075a7 */ /* 0x000ee4000802017f */
[----:B---3--:R-:W-:Y:S05]  /*277a0*/  @!P1 BRA `(.L_x_2111) ;  /* 0x0000007000c49947 */ /* 0x008fea0003800000 */
.L_x_2385:
[----:B------:R-:W-:Y:S05]  /*277b0*/  @!P0 BRA `(.L_x_2112) ;  /* 0x0000000000048947 */ /* 0x000fea0003800000 */
[----:B------:R-:W-:Y:S01]  /*277c0*/  BPT.TRAP 0x1 ;  /* 0x000000040000795c */ /* 0x000fe20000300000 */
.L_x_2112:
[----:B------:R-:W4:Y:S02]  /*277d0*/  SYNCS.PHASECHK.TRANS64.TRYWAIT P1, [R5+URZ+0x28480], R0 ;  /* 0x02848000050075a7 */ /* 0x000f24000802017f */
[----:B----4-:R-:W-:Y:S05]  /*277e0*/  @!P1 BRA `(.L_x_2113) ;  /* 0x0000007000c89947 */ /* 0x010fea0003800000 */
.L_x_2386:
[----:B------:R-:W-:Y:S05]  /*277f0*/  @!P0 BRA `(.L_x_2114) ;  /* 0x0000000000048947 */ /* 0x000fea0003800000 */
[----:B------:R-:W-:Y:S01]  /*27800*/  BPT.TRAP 0x1 ;  /* 0x000000040000795c */ /* 0x000fe20000300000 */
.L_x_2114:
[----:B------:R0:W0:Y:S02]  /*27810*/  SYNCS.PHASECHK.TRANS64.TRYWAIT P0, [R25+URZ+0x28480], R2 ;  /* 0x02848002190075a7 */ /* 0x000024000800017f */
[----:B0-----:R-:W-:Y:S05]  /*27820*/  @!P0 NANOSLEEP.SYNCS 0x989680 ;  /* 0x009896800000895d */ /* 0x001fea0003900000 */
[----:B------:R-:W0:Y:S02]  /*27830*/  @!P0 SYNCS.PHASECHK.TRANS64 P0, [R25+URZ+0x28480], R2 ;  /* 0x02848002190085a7 */ /* 0x000e24000800007f */
[----:B0-----:R-:W-:Y:S05]  /*27840*/  @!P0 BRA `(.L_x_2114) ;  /* 0xfffffffc00f08947 */ /* 0x001fea000383ffff */
.L_x_1720:
[----:B------:R-:W-:Y:S05]  /*27850*/  BSYNC B8 ;  /* 0x0000000000087941 */ /* 0x000fea0003800000 */
.L_x_1717:
[----:B------:R-:W-:Y:S05]  /*27860*/  EXIT ;  /* 0x000000000000794d */ /* 0x000fea0003800000 */
.L_x_1746:
[----:B--2---:R2:W3:Y:S02]  /*27870*/  SYNCS.PHASECHK.TRANS64.TRYWAIT P6, [R72+URZ+0x28490], R81 ;  /* 0x02849051480075a7 */ /* 0x0044e400080c017f */
[----:B---3--:R-:W-:Y:S05]  /*27880*/  @!P6 NANOSLEEP.SYNCS 0x989680 ;  /* 0x009896800000e95d */ /* 0x008fea0003900000 */
[----:B------:R-:W3:Y:S02]  /*27890*/  @!P6 SYNCS.PHASECHK.TRANS64 P6, [R72+URZ+0x28490], R81 ;  /* 0x028490514800e5a7 */ /* 0x000ee400080c007f */
[----:B---3--:R-:W-:Y:S05]  /*278a0*/  @!P6 BRA `(.L_x_1746) ;  /* 0xfffffffc00f0e947 */ /* 0x008fea000383ffff */
[----:B------:R-:W-:Y:S05]  /*278b0*/  BRA `(.L_x_2115) ;  /* 0xfffffdb000e07947 */ /* 0x000fea000383ffff */
.L_x_1747:
[----:B------:R-:W-:Y:S01]  /*278c0*/  BSSY B1, `(.L_x_2116) ;  /* 0x0000008000017945 */ /* 0x000fe20003800000 */
[----:B0-----:R-:W-:Y:S01]  /*278d0*/  MOV R13, R2 ;  /* 0x00000002000d7202 */ /* 0x001fe20000000f00 */
[----:B------:R-:W-:Y:S02]  /*278e0*/  IMAD.MOV.U32 R12, RZ, RZ, RZ ;  /* 0x000000ffff0c7224 */ /* 0x000fe400078e00ff */
[----:B------:R-:W-:Y:S02]  /*278f0*/  IMAD.MOV.U32 R11, RZ, RZ, 0x181f ;  /* 0x0000181fff0b7424 */ /* 0x000fe400078e00ff */
[----:B------:R-:W-:-:S07]  /*27900*/  IMAD.MOV.U32 R15, RZ, RZ, -0x1 ;  /* 0xffffffffff0f7424 */ /* 0x000fce00078e00ff */
[----:B-12---:R-:W-:Y:S05]  /*27910*/  WARPSYNC.COLLECTIVE R15, `(.L_x_2117) ;  /* 0x000000000f087348 */ /* 0x006fea0003c00000 */
[----:B------:R0:W3:Y:S02]  /*27920*/  SHFL.IDX P6, R14, R13, R12, R11 ;  /* 0x0000000c0d0e7389 */ /* 0x0000e400000c000b */
[----:B0123--:R-:W-:Y:S01]  /*27930*/  ENDCOLLECTIVE ;  /* 0x000000000000791b */ /* 0x00ffe20003800000 */
.L_x_2117:
[----:B------:R-:W-:Y:S05]  /*27940*/  BSYNC B1 ;  /* 0x0000000000017941 */ /* 0x000fea0003800000 */
.L_x_2116:
[----:B------:R-:W-:Y:S01]  /*27950*/  IMAD.MOV.U32 R13, RZ, RZ, R0 ;  /* 0x000000ffff0d7224 */ /* 0x000fe200078e0000 */
[----:B------:R-:W-:Y:S01]  /*27960*/  MOV R11, 0x181f ;  /* 0x0000181f000b7802 */ /* 0x000fe20000000f00 */
[----:B------:R-:W-:Y:S02]  /*27970*/  IMAD.MOV.U32 R12, RZ, RZ, RZ ;  /* 0x000000ffff0c7224 */ /* 0x000fe400078e00ff */
[----:B------:R-:W-:Y:S02]  /*27980*/  IMAD.MOV.U32 R15, RZ, RZ, -0x1 ;  /* 0xffffffffff0f7424 */ /* 0x000fe400078e00ff */
[----:B------:R-:W-:-:S07]  /*27990*/  IMAD.MOV.U32 R3, RZ, RZ, R14 ;  /* 0x000000ffff037224 */ /* 0x000fce00078e000e */
[----:B------:R-:W-:Y:S05]  /*279a0*/  WARPSYNC.COLLECTIVE R15, `(.L_x_2118) ;  /* 0x000000000f087348 */ /* 0x000fea0003c00000 */
[----:B------:R0:W1:Y:S02]  /*279b0*/  SHFL.IDX P6, R14, R13, R12, R11 ;  /* 0x0000000c0d0e7389 */ /* 0x00006400000c000b */
[----:B01----:R-:W-:Y:S01]  /*279c0*/  ENDCOLLECTIVE ;  /* 0x000000000000791b */ /* 0x003fe20003800000 */
.L_x_2118:
[----:B------:R-:W-:Y:S05]  /*279d0*/  BRA `(.L_x_2119) ;  /* 0xfffffdb000ac7947 */ /* 0x000fea000383ffff */
.L_x_1756:
[----:B------:R-:W-:Y:S01]  /*279e0*/  BSSY B1, `(.L_x_2120) ;  /* 0x0000008000017945 */ /* 0x000fe20003800000 */
[----:B0-----:R-:W-:Y:S02]  /*279f0*/  IMAD.MOV.U32 R13, RZ, RZ, R2 ;  /* 0x000000ffff0d7224 */ /* 0x001fe400078e0002 */
[----:B------:R-:W-:Y:S02]  /*27a00*/  IMAD.MOV.U32 R12, RZ, RZ, 0x1 ;  /* 0x00000001ff0c7424 */ /* 0x000fe400078e00ff */
[----:B------:R-:W-:Y:S02]  /*27a10*/  IMAD.MOV.U32 R11, RZ, RZ, 0x181f ;  /* 0x0000181fff0b7424 */ /* 0x000fe400078e00ff */
[----:B------:R-:W-:-:S07]  /*27a20*/  IMAD.MOV.U32 R15, RZ, RZ, -0x1 ;  /* 0xffffffffff0f7424 */ /* 0x000fce00078e00ff */
[----:B-1234-:R-:W-:Y:S05]  /*27a30*/  WARPSYNC.COLLECTIVE R15, `(.L_x_2121) ;  /* 0x000000000f087348 */ /* 0x01efea0003c00000 */
[----:B------:R0:W0:Y:S02]  /*27a40*/  SHFL.IDX P6, R14, R13, R12, R11 ;  /* 0x0000000c0d0e7389 */ /* 0x00002400000c000b */
[----:B01234-:R-:W-:Y:S01]  /*27a50*/  ENDCOLLECTIVE ;  /* 0x000000000000791b */ /* 0x01ffe20003800000 */
.L_x_2121:
[----:B------:R-:W-:Y:S05]  /*27a60*/  BSYNC B1 ;  /* 0x0000000000017941 */ /* 0x000fea0003800000 */
.L_x_2120:
[----:B------:R-:W-:Y:S01]  /*27a70*/  MOV R13, R0 ;  /* 0x00000000000d7202 */ /* 0x000fe20000000f00 */
[----:B------:R-:W-:Y:S02]  /*27a80*/  IMAD.MOV.U32 R12, RZ, RZ, 0x1 ;  /* 0x00000001ff0c7424 */ /* 0x000fe400078e00ff */
[----:B------:R-:W-:Y:S02]  /*27a90*/  IMAD.MOV.U32 R11, RZ, RZ, 0x181f ;  /* 0x0000181fff0b7424 */ /* 0x000fe400078e00ff */
[----:B------:R-:W-:Y:S02]  /*27aa0*/  IMAD.MOV.U32 R15, RZ, RZ, -0x1 ;  /* 0xffffffffff0f7424 */ /* 0x000fe400078e00ff */
[----:B------:R-:W-:-:S07]  /*27ab0*/  IMAD.MOV.U32 R3, RZ, RZ, R14 ;  /* 0x000000ffff037224 */ /* 0x000fce00078e000e */
[----:B------:R-:W-:Y:S05]  /*27ac0*/  WARPSYNC.COLLECTIVE R15, `(.L_x_2122) ;  /* 0x000000000f087348 */ /* 0x000fea0003c00000 */
[----:B------:R0:W1:Y:S02]  /*27ad0*/  SHFL.IDX P6, R14, R13, R12, R11 ;  /* 0x0000000c0d0e7389 */ /* 0x00006400000c000b */
[----:B01----:R-:W-:Y:S01]  /*27ae0*/  ENDCOLLECTIVE ;  /* 0x000000000000791b */ /* 0x003fe20003800000 */
.L_x_2122:
[----:B------:R-:W-:Y:S05]  /*27af0*/  BRA `(.L_x_2123) ;  /* 0xfffffdc000347947 */ /* 0x000fea000383ffff */
.L_x_1766:
[----:B-1----:R1:W2:Y:S02]  /*27b00*/  SYNCS.PHASECHK.TRANS64.TRYWAIT P4, [R72+URZ+0x28490], R81 ;  /* 0x02849051480075a7 */ /* 0x0022a4000808017f */
[----:B--2---:R-:W-:Y:S05]  /*27b10*/  @!P4 NANOSLEEP.SYNCS 0x989680 ;  /* 0x009896800000c95d */ /* 0x004fea0003900000 */
[----:B------:R-:W2:Y:S02]  /*27b20*/  @!P4 SYNCS.PHASECHK.TRANS64 P4, [R72+URZ+0x28490], R81 ;  /* 0x028490514800c5a7 */ /* 0x000ea4000808007f */
[----:B--2---:R-:W-:Y:S05]  /*27b30*/  @!P4 BRA `(.L_x_1766) ;  /* 0xfffffffc00f0c947 */ /* 0x004fea000383ffff */
[----:B------:R-:W-:Y:S05]  /*27b40*/  BRA `(.L_x_2124) ;  /* 0xfffffdd000907947 */ /* 0x000fea000383ffff */
.L_x_1767:
[----:B------:R-:W-:Y:S01]  /*27b50*/  BSSY B1, `(.L_x_2125) ;  /* 0x0000008000017945 */ /* 0x000fe20003800000 */
[----:B------:R-:W-:Y:S01]  /*27b60*/  IMAD.MOV.U32 R13, RZ, RZ, R2 ;  /* 0x000000ffff0d7224 */ /* 0x000fe200078e0002 */
[----:B------:R-:W-:Y:S01]  /*27b70*/  MOV R15, 0xffffffff ;  /* 0xffffffff000f7802 */ /* 0x000fe20000000f00 */
[----:B------:R-:W-:Y:S02]  /*27b80*/  IMAD.MOV.U32 R12, RZ, RZ, RZ ;  /* 0x000000ffff0c7224 */ /* 0x000fe400078e00ff */
[----:B------:R-:W-:-:S07]  /*27b90*/  IMAD.MOV.U32 R11, RZ, RZ, 0x181f ;  /* 0x0000181fff0b7424 */ /* 0x000fce00078e00ff */
[----:B-1----:R-:W-:Y:S05]  /*27ba0*/  WARPSYNC.COLLECTIVE R15, `(.L_x_2126) ;  /* 0x000000000f087348 */ /* 0x002fea0003c00000 */
[----:B------:R0:W2:Y:S02]  /*27bb0*/  SHFL.IDX P6, R14, R13, R12, R11 ;  /* 0x0000000c0d0e7389 */ /* 0x0000a400000c000b */
[----:B012---:R-:W-:Y:S01]  /*27bc0*/  ENDCOLLECTIVE ;  /* 0x000000000000791b */ /* 0x007fe20003800000 */
.L_x_2126:
[----:B------:R-:W-:Y:S05]  /*27bd0*/  BSYNC B1 ;  /* 0x0000000000017941 */ /* 0x000fea0003800000 */
.L_x_2125:
        /* <DEDUP_REMOVED lines=8> */
.L_x_2127:
[----:B------:R-:W-:Y:S01]  /*27c60*/  IMAD.MOV.U32 R38, RZ, RZ, R14 ;  /* 0x000000ffff267224 */ /* 0x000fe200078e000e */
[----:B------:R-:W-:Y:S06]  /*27c70*/  BRA `(.L_x_2128) ;  /* 0xfffffdd0005c7947 */ /* 0x000fec000383ffff */
.L_x_1772:
[----:B------:R-:W-:Y:S01]  /*27c80*/  BSSY B1, `(.L_x_2129) ;  /* 0x0000008000017945 */ /* 0x000fe20003800000 */
[----:B----4-:R-:W-:Y:S01]  /*27c90*/  MOV R13, R2 ;  /* 0x00000002000d7202 */ /* 0x010fe20000000f00 */
[----:B------:R-:W-:Y:S02]  /*27ca0*/  IMAD.MOV.U32 R12, RZ, RZ, 0x1 ;  /* 0x00000001ff0c7424 */ /* 0x000fe400078e00ff */
[----:B------:R-:W-:Y:S02]  /*27cb0*/  IMAD.MOV.U32 R11, RZ, RZ, 0x181f ;  /* 0x0000181fff0b7424 */ /* 0x000fe400078e00ff */
[----:B------:R-:W-:-:S07]  /*27cc0*/  IMAD.MOV.U32 R15, RZ, RZ, -0x1 ;  /* 0xffffffffff0f7424 */ /* 0x000fce00078e00ff */
[----:B0123--:R-:W-:Y:S05]  /*27cd0*/  WARPSYNC.COLLECTIVE R15, `(.L_x_2130) ;  /* 0x000000000f087348 */ /* 0x00ffea0003c00000 */
[----:B------:R4:W0:Y:S02]  /*27ce0*/  SHFL.IDX P6, R14, R13, R12, R11 ;  /* 0x0000000c0d0e7389 */ /* 0x00082400000c000b */
[----:B01234-:R-:W-:Y:S01]  /*27cf0*/  ENDCOLLECTIVE ;  /* 0x000000000000791b */ /* 0x01ffe20003800000 */
.L_x_2130:
[----:B------:R-:W-:Y:S05]  /*27d00*/  BSYNC B1 ;  /* 0x0000000000017941 */ /* 0x000fea0003800000 */
.L_x_2129:
        /* <DEDUP_REMOVED lines=8> */
.L_x_2131:
[----:B------:R-:W-:Y:S05]  /*27d90*/  BRA `(.L_x_2132) ;  /* 0xfffffde000007947 */ /* 0x000fea000383ffff */
.L_x_1777:
[----:B0-----:R0:W1:Y:S02]  /*27da0*/  SYNCS.PHASECHK.TRANS64.TRYWAIT P3, [R72+URZ+0x28490], R81 ;  /* 0x02849051480075a7 */ /* 0x001064000806017f */
[----:B-1----:R-:W-:Y:S05]  /*27db0*/  @!P3 NANOSLEEP.SYNCS 0x989680 ;  /* 0x009896800000b95d */ /* 0x002fea0003900000 */
[----:B------:R-:W1:Y:S02]  /*27dc0*/  @!P3 SYNCS.PHASECHK.TRANS64 P3, [R72+URZ+0x28490], R81 ;  /* 0x028490514800b5a7 */ /* 0x000e64000806007f */
[----:B-1----:R-:W-:Y:S05]  /*27dd0*/  @!P3 BRA `(.L_x_1777) ;  /* 0xfffffffc00f0b947 */ /* 0x002fea000383ffff */
[----:B------:R-:W-:Y:S05]  /*27de0*/  BRA `(.L_x_2133) ;  /* 0xfffffdf000047947 */ /* 0x000fea000383ffff */
.L_x_1778:
        /* <DEDUP_REMOVED lines=8> */
.L_x_2135:
[----:B------:R-:W-:Y:S05]  /*27e70*/  BSYNC B1 ;  /* 0x0000000000017941 */ /* 0x000fea0003800000 */
.L_x_2134:
[----:B------:R-:W-:Y:S01]  /*27e80*/  MOV R13, R0 ;  /* 0x00000000000d7202 */ /* 0x000fe20000000f00 */
[----:B------:R-:W-:Y:S02]  /*27e90*/  IMAD.MOV.U32 R12, RZ, RZ, RZ ;  /* 0x000000ffff0c7224 */ /* 0x000fe400078e00ff */
[----:B------:R-:W-:Y:S02]  /*27ea0*/  IMAD.MOV.U32 R11, RZ, RZ, 0x181f ;  /* 0x0000181fff0b7424 */ /* 0x000fe400078e00ff */
[----:B------:R-:W-:Y:S02]  /*27eb0*/  IMAD.MOV.U32 R15, RZ, RZ, -0x1 ;  /* 0xffffffffff0f7424 */ /* 0x000fe400078e00ff */
[----:B------:R-:W-:-:S07]  /*27ec0*/  IMAD.MOV.U32 R3, RZ, RZ, R14 ;  /* 0x000000ffff037224 */ /* 0x000fce00078e000e */
[----:B------:R-:W-:Y:S05]  /*27ed0*/  WARPSYNC.COLLECTIVE R15, `(.L_x_2136) ;  /* 0x000000000f087348 */ /* 0x000fea0003c00000 */
[----:B------:R0:W1:Y:S02]  /*27ee0*/  SHFL.IDX P6, R14, R13, R12, R11 ;  /* 0x0000000c0d0e7389 */ /* 0x00006400000c000b */
[----:B01----:R-:W-:Y:S01]  /*27ef0*/  ENDCOLLECTIVE ;  /* 0x000000000000791b */ /* 0x003fe20003800000 */
.L_x_2136:
[----:B------:R-:W-:Y:S05]  /*27f00*/  BRA `(.L_x_2137) ;  /* 0xfffffdf000287947 */ /* 0x000fea000383ffff */
.L_x_1781:
[----:B------:R-:W-:Y:S01]  /*27f10*/  BSSY B1, `(.L_x_2138) ;  /* 0x0000008000017945 */ /* 0x000fe20003800000 */
[----:B------:R-:W-:Y:S01]  /*27f20*/  IMAD.MOV.U32 R13, RZ, RZ, R2 ;  /* 0x000000ffff0d7224 */ /* 0x000fe200078e0002 */
[----:B----4-:R-:W-:Y:S01]  /*27f30*/  MOV R15, 0xffffffff ;  /* 0xffffffff000f7802 */ /* 0x010fe20000000f00 */
[----:B------:R-:W-:Y:S02]  /*27f40*/  IMAD.MOV.U32 R12, RZ, RZ, 0x1 ;  /* 0x00000001ff0c7424 */ /* 0x000fe400078e00ff */
[----:B------:R-:W-:-:S07]  /*27f50*/  IMAD.MOV.U32 R11, RZ, RZ, 0x181f ;  /* 0x0000181fff0b7424 */ /* 0x000fce00078e00ff */
[----:B0123--:R-:W-:Y:S05]  /*27f60*/  WARPSYNC.COLLECTIVE R15, `(.L_x_2139) ;  /* 0x000000000f087348 */ /* 0x00ffea0003c00000 */
[----:B---3--:R3:W4:Y:S02]  /*27f70*/  SHFL.IDX P6, R14, R13, R12, R11 ;  /* 0x0000000c0d0e7389 */ /* 0x00872400000c000b */
[----:B01234-:R-:W-:Y:S01]  /*27f80*/  ENDCOLLECTIVE ;  /* 0x000000000000791b */ /* 0x01ffe20003800000 */
.L_x_2139:
[----:B------:R-:W-:Y:S05]  /*27f90*/  BSYNC B1 ;  /* 0x0000000000017941 */ /* 0x000fea0003800000 */
.L_x_2138:
[----:B------:R-:W-:Y:S02]  /*27fa0*/  IMAD.MOV.U32 R13, RZ, RZ, R0 ;  /* 0x000000ffff0d7224 */ /* 0x000fe400078e0000 */
[----:B------:R-:W-:Y:S02]  /*27fb0*/  IMAD.MOV.U32 R12, RZ, RZ, 0x1 ;  /* 0x00000001ff0c7424 */ /* 0x000fe400078e00ff */
[----:B------:R-:W-:Y:S02]  /*27fc0*/  IMAD.MOV.U32 R11, RZ, RZ, 0x181f ;  /* 0x0000181fff0b7424 */ /* 0x000fe400078e00ff */
[----:B------:R-:W-:Y:S02]  /*27fd0*/  IMAD.MOV.U32 R15, RZ, RZ, -0x1 ;  /* 0xffffffffff0f7424 */ /* 0x000fe400078e00ff */
[----:B------:R-:W-:-:S07]  /*27fe0*/  IMAD.MOV.U32 R3, RZ, RZ, R14 ;  /* 0x000000ffff037224 */ /* 0x000fce00078e000e */
[----:B------:R-:W-:Y:S05]  /*27ff0*/  WARPSYNC.COLLECTIVE R15, `(.L_x_2140) ;  /* 0x000000000f087348 */ /* 0x000fea0003c00000 */
[----:B------:R0:W1:Y:S02]  /*28000*/  SHFL.IDX P6, R14, R13, R12, R11 ;  /* 0x0000000c0d0e7389 */ /* 0x00006400000c000b */
[----:B01----:R-:W-:Y:S01]  /*28010*/  ENDCOLLECTIVE ;  /* 0x000000000000791b */ /* 0x003fe20003800000 */
.L_x_2140:
[----:B------:R-:W-:Y:S05]  /*28020*/  BRA `(.L_x_2141) ;  /* 0xfffffdf000287947 */ /* 0x000fea000383ffff */
.L_x_1785:
[----:B-1----:R1:W3:Y:S02]  /*28030*/  SYNCS.PHASECHK.TRANS64.TRYWAIT P4, [R72+URZ+0x284b0], R81 ;  /* 0x0284b051480075a7 */ /* 0x0022e4000808017f */
[----:B---3--:R-:W-:Y:S05]  /*28040*/  @!P4 NANOSLEEP.SYNCS 0x989680 ;  /* 0x009896800000c95d */ /* 0x008fea0003900000 */
[----:B------:R-:W3:Y:S02]  /*28050*/  @!P4 SYNCS.PHASECHK.TRANS64 P4, [R72+URZ+0x284b0], R81 ;  /* 0x0284b0514800c5a7 */ /* 0x000ee4000808007f */
[----:B---3--:R-:W-:Y:S05]  /*28060*/  @!P4 BRA `(.L_x_1785) ;  /* 0xfffffffc00f0c947 */ /* 0x008fea000383ffff */
[----:B------:R-:W-:Y:S05]  /*28070*/  BRA `(.L_x_2142) ;  /* 0xfffffdf0009c7947 */ /* 0x000fea000383ffff */
.L_x_1801:
[----:B------:R-:W0:Y:S01]  /*28080*/  S2R R20, SR_TID.X ;  /* 0x0000000000147919 */ /* 0x000e220000002100 */
[----:B------:R-:W-:Y:S01]  /*28090*/  BSSY B0, `(.L_x_2143) ;  /* 0x000000c000007945 */ /* 0x000fe20003800000 */
[----:B------:R-:W-:Y:S02]  /*280a0*/  IMAD.MOV.U32 R12, RZ, RZ, RZ ;  /* 0x000000ffff0c7224 */ /* 0x000fe400078e00ff */
[----:B------:R-:W-:Y:S02]  /*280b0*/  IMAD.MOV.U32 R11, RZ, RZ, 0x1f ;  /* 0x0000001fff0b7424 */ /* 0x000fe400078e00ff */
[----:B------:R-:W-:Y:S02]  /*280c0*/  IMAD.MOV.U32 R15, RZ, RZ, -0x1 ;  /* 0xffffffffff0f7424 */ /* 0x000fe400078e00ff */
[----:B0-----:R-:W-:-:S05]  /*280d0*/  VIADD R21, R20, 0xffffff80 ;  /* 0xffffff8014157836 */ /* 0x001fca0000000000 */
[----:B------:R-:W-:-:S04]  /*280e0*/  SHF.R.S32.HI R20, RZ, 0x1f, R21 ;  /* 0x0000001fff147819 */ /* 0x000fc80000011415 */
[----:B------:R-:W-:-:S04]  /*280f0*/  LEA.HI R20, R20, R21, RZ, 0x7 ;  /* 0x0000001514147211 */ /* 0x000fc800078f38ff */
[----:B------:R-:W-:-:S04]  /*28100*/  SHF.R.S32.HI R20, RZ, 0x7, R20 ;  /* 0x00000007ff147819 */ /* 0x000fc80000011414 */
[----:B------:R-:W-:-:S07]  /*28110*/  MOV R13, R20 ;  /* 0x00000014000d7202 */ /* 0x000fce0000000f00 */
[----:B-----5:R-:W-:Y:S05]  /*28120*/  WARPSYNC.COLLECTIVE R15, `(.L_x_2144) ;  /* 0x000000000f087348 */ /* 0x020fea0003c00000 */
[----:B------:R0:W1:Y:S02]  /*28130*/  SHFL.IDX P6, R14, R13, R12, R11 ;  /* 0x0000000c0d0e7389 */ /* 0x00006400000c000b */
[----:B01---5:R-:W-:Y:S01]  /*28140*/  ENDCOLLECTIVE ;  /* 0x000000000000791b */ /* 0x023fe20003800000 */
.L_x_2144:
[----:B------:R-:W-:Y:S05]  /*28150*/  BSYNC B0 ;  /* 0x0000000000007941 */ /* 0x000fea0003800000 */
.L_x_2143:
[----:B------:R-:W-:Y:S05]  /*28160*/  BRA `(.L_x_2145) ;  /* 0xfffffdfc00dc7947 */ /* 0x000fea000383ffff */
.L_x_1811:
[----:B------:R-:W-:Y:S01]  /*28170*/  BSSY B1, `(.L_x_2146) ;  /* 0x0000008000017945 */ /* 0x000fe20003800000 */
[----:B------:R-:W-:Y:S01]  /*28180*/  IMAD.MOV.U32 R13, RZ, RZ, R6 ;  /* 0x000000ffff0d7224 */ /* 0x000fe200078e0006 */
[----:B------:R-:W-:Y:S01]  /*28190*/  MOV R15, 0xffffffff ;  /* 0xffffffff000f7802 */ /* 0x000fe20000000f00 */
[----:B------:R-:W-:Y:S02]  /*281a0*/  IMAD.MOV.U32 R12, RZ, RZ, RZ ;  /* 0x000000ffff0c7224 */ /* 0x000fe400078e00ff */
[----:B------:R-:W-:-:S07]  /*281b0*/  IMAD.MOV.U32 R11, RZ, RZ, 0x181f ;  /* 0x0000181fff0b7424 */ /* 0x000fce00078e00ff */
[----:B------:R-:W-:Y:S05]  /*281c0*/  WARPSYNC.COLLECTIVE R15, `(.L_x_2147) ;  /* 0x000000000f087348 */ /* 0x000fea0003c00000 */
[----:B------:R0:W1:Y:S02]  /*281d0*/  SHFL.IDX P6, R14, R13, R12, R11 ;  /* 0x0000000c0d0e7389 */ /* 0x00006400000c000b */
[----:B01----:R-:W-:Y:S01]  /*281e0*/  ENDCOLLECTIVE ;  /* 0x000000000000791b */ /* 0x003fe20003800000 */
.L_x_2147:
[----:B------:R-:W-:Y:S05]  /*281f0*/  BSYNC B1 ;  /* 0x0000000000017941 */ /* 0x000fea0003800000 */
.L_x_2146:
        /* <DEDUP_REMOVED lines=8> */
.L_x_2148:
[----:B------:R-:W-:Y:S01]  /*28280*/  MOV R13, R8 ;  /* 0x00000008000d7202 */ /* 0x000fe20000000f00 */
[----:B------:R-:W-:-:S07]  /*28290*/  IMAD.MOV.U32 R3, RZ, RZ, R14 ;  /* 0x000000ffff037224 */ /* 0x000fce00078e000e */
[----:B------:R-:W-:Y:S05]  /*282a0*/  WARPSYNC.COLLECTIVE R15, `(.L_x_2149) ;  /* 0x000000000f087348 */ /* 0x000fea0003c00000 */
[----:B------:R0:W1:Y:S02]  /*282b0*/  SHFL.IDX P6, R14, R13, R12, R11 ;  /* 0x0000000c0d0e7389 */ /* 0x00006400000c000b */
[----:B01----:R-:W-:Y:S01]  /*282c0*/  ENDCOLLECTIVE ;  /* 0x000000000000791b */ /* 0x003fe20003800000 */
.L_x_2149:
[----:B------:R-:W-:Y:S02]  /*282d0*/  IMAD.MOV.U32 R13, RZ, RZ, R7 ;  /* 0x000000ffff0d7224 */ /* 0x000fe400078e0007 */
[----:B------:R-:W-:-:S07]  /*282e0*/  IMAD.MOV.U32 R4, RZ, RZ, R14 ;  /* 0x000000ffff047224 */ /* 0x000fce00078e000e */
[----:B------:R-:W-:Y:S05]  /*282f0*/  WARPSYNC.COLLECTIVE R15, `(.L_x_2150) ;  /* 0x000000000f087348 */ /* 0x000fea0003c00000 */
[----:B------:R0:W1:Y:S02]  /*28300*/  SHFL.IDX P6, R14, R13, R12, R11 ;  /* 0x0000000c0d0e7389 */ /* 0x00006400000c000b */
[----:B01----:R-:W-:Y:S01]  /*28310*/  ENDCOLLECTIVE ;  /* 0x000000000000791b */ /* 0x003fe20003800000 */
.L_x_2150:
[----:B------:R-:W-:Y:S05]  /*28320*/  BRA `(.L_x_2151) ;  /* 0xfffffe0400d87947 */ /* 0x000fea000383ffff */
.L_x_1814:
[----:B------:R-:W-:Y:S01]  /*28330*/  BSSY B1, `(.L_x_2152) ;  /* 0x0000008000017945 */ /* 0x000fe20003800000 */
[----:B-1----:R-:W-:Y:S02]  /*28340*/  IMAD.MOV.U32 R13, RZ, RZ, R6 ;  /* 0x000000ffff0d7224 */ /* 0x002fe400078e0006 */
[----:B------:R-:W-:Y:S02]  /*28350*/  IMAD.MOV.U32 R12, RZ, RZ, 0x1 ;  /* 0x00000001ff0c7424 */ /* 0x000fe400078e00ff */
[----:B------:R-:W-:Y:S02]  /*28360*/  IMAD.MOV.U32 R11, RZ, RZ, 0x181f ;  /* 0x0000181fff0b7424 */ /* 0x000fe400078e00ff */
[----:B------:R-:W-:-:S07]  /*28370*/  IMAD.MOV.U32 R15, RZ, RZ, -0x1 ;  /* 0xffffffffff0f7424 */ /* 0x000fce00078e00ff */
[----:B0-2345:R-:W-:Y:S05]  /*28380*/  WARPSYNC.COLLECTIVE R15, `(.L_x_2153) ;  /* 0x000000000f087348 */ /* 0x03dfea0003c00000 */
[----:B----4-:R1:W4:Y:S02]  /*28390*/  SHFL.IDX P6, R14, R13, R12, R11 ;  /* 0x0000000c0d0e7389 */ /* 0x01032400000c000b */
[----:B012345:R-:W-:Y:S01]  /*283a0*/  ENDCOLLECTIVE ;  /* 0x000000000000791b */ /* 0x03ffe20003800000 */
.L_x_2153:
[----:B------:R-:W-:Y:S05]  /*283b0*/  BSYNC B1 ;  /* 0x0000000000017941 */ /* 0x000fea0003800000 */
.L_x_2152:
[----:B------:R-:W-:Y:S01]  /*283c0*/  IMAD.MOV.U32 R13, RZ, RZ, R5 ;  /* 0x000000ffff0d7224 */ /* 0x000fe200078e0005 */
[----:B------:R-:W-:Y:S01]  /*283d0*/  MOV R0, R14 ;  /* 0x0000000e00007202 */ /* 0x000fe20000000f00 */
[----:B------:R-:W-:Y:S02]  /*283e0*/  IMAD.MOV.U32 R12, RZ, RZ, 0x1 ;  /* 0x00000001ff0c7424 */ /* 0x000fe400078e00ff */
[----:B------:R-:W-:Y:S02]  /*283f0*/  IMAD.MOV.U32 R11, RZ, RZ, 0x181f ;  /* 0x0000181fff0b7424 */ /* 0x000fe400078e00ff */
[----:B------:R-:W-:-:S07]  /*28400*/  IMAD.MOV.U32 R15, RZ, RZ, -0x1 ;  /* 0xffffffffff0f7424 */ /* 0x000fce00078e00ff */
[----:B------:R-:W-:Y:S05]  /*28410*/  WARPSYNC.COLLECTIVE R15, `(.L_x_2154) ;  /* 0x000000000f087348 */ /* 0x000fea0003c00000 */
[----:B------:R0:W1:Y:S02]  /*28420*/  SHFL.IDX P6, R14, R13, R12, R11 ;  /* 0x0000000c0d0e7389 */ /* 0x00006400000c000b */
[----:B01----:R-:W-:Y:S01]  /*28430*/  ENDCOLLECTIVE ;  /* 0x000000000000791b */ /* 0x003fe20003800000 */
.L_x_2154:
[----:B------:R-:W-:Y:S02]  /*28440*/  IMAD.MOV.U32 R13, RZ, RZ, R8 ;  /* 0x000000ffff0d7224 */ /* 0x000fe400078e0008 */
[----:B------:R-:W-:-:S07]  /*28450*/  IMAD.MOV.U32 R3, RZ, RZ, R14 ;  /* 0x000000ffff037224 */ /* 0x000fce00078e000e */
[----:B------:R-:W-:Y:S05]  /*28460*/  WARPSYNC.COLLECTIVE R15, `(.L_x_2155) ;  /* 0x000000000f087348 */ /* 0x000fea0003c00000 */
[----:B------:R0:W1:Y:S02]  /*28470*/  SHFL.IDX P6, R14, R13, R12, R11 ;  /* 0x0000000c0d0e7389 */ /* 0x00006400000c000b */
[----:B01----:R-:W-:Y:S01]  /*28480*/  ENDCOLLECTIVE ;  /* 0x000000000000791b */ /* 0x003fe20003800000 */
.L_x_2155:
[----:B------:R-:W-:Y:S01]  /*28490*/  IMAD.MOV.U32 R13, RZ, RZ, R7 ;  /* 0x000000ffff0d7224 */ /* 0x000fe200078e0007 */
[----:B------:R-:W-:-:S07]  /*284a0*/  MOV R4, R14 ;  /* 0x0000000e00047202 */ /* 0x000fce0000000f00 */
[----:B------:R-:W-:Y:S05]  /*284b0*/  WARPSYNC.COLLECTIVE R15, `(.L_x_2156) ;  /* 0x000000000f087348 */ /* 0x000fea0003c00000 */
[----:B------:R0:W1:Y:S02]  /*284c0*/  SHFL.IDX P6, R14, R13, R12, R11 ;  /* 0x0000000c0d0e7389 */ /* 0x00006400000c000b */
[----:B01----:R-:W-:Y:S01]  /*284d0*/  ENDCOLLECTIVE ;  /* 0x000000000000791b */ /* 0x003fe20003800000 */
.L_x_2156:
[----:B------:R-:W-:Y:S05]  /*284e0*/  BRA `(.L_x_2157) ;  /* 0xfffffe0400f47947 */ /* 0x000fea000383ffff */
.L_x_1817:
[----:B------:R-:W-:Y:S01]  /*284f0*/  BSSY B1, `(.L_x_2158) ;  /* 0x0000008000017945 */ /* 0x000fe20003800000 */
[----:B0-----:R-:W-:Y:S02]  /*28500*/  IMAD.MOV.U32 R13, RZ, RZ, R6 ;  /* 0x000000ffff0d7224 */ /* 0x001fe400078e0006 */
[----:B------:R-:W-:Y:S02]  /*28510*/  IMAD.MOV.U32 R12, RZ, RZ, 0x2 ;  /* 0x00000002ff0c7424 */ /* 0x000fe400078e00ff */
[----:B------:R-:W-:Y:S02]  /*28520*/  IMAD.MOV.U32 R11, RZ, RZ, 0x181f ;  /* 0x0000181fff0b7424 */ /* 0x000fe400078e00ff */
[----:B------:R-:W-:-:S07]  /*28530*/  IMAD.MOV.U32 R15, RZ, RZ, -0x1 ;  /* 0xffffffffff0f7424 */ /* 0x000fce00078e00ff */
[----:B-12345:R-:W-:Y:S05]  /*28540*/  WARPSYNC.COLLECTIVE R15, `(.L_x_2159) ;  /* 0x000000000f087348 */ /* 0x03efea0003c00000 */
[----:B----4-:R0:W4:Y:S02]  /*28550*/  SHFL.IDX P6, R14, R13, R12, R11 ;  /* 0x0000000c0d0e7389 */ /* 0x01012400000c000b */
[----:B012345:R-:W-:Y:S01]  /*28560*/  ENDCOLLECTIVE ;  /* 0x000000000000791b */ /* 0x03ffe20003800000 */
.L_x_2159:
[----:B------:R-:W-:Y:S05]  /*28570*/  BSYNC B1 ;  /* 0x0000000000017941 */ /* 0x000fea0003800000 */
.L_x_2158:
        /* <DEDUP_REMOVED lines=8> */
.L_x_2160:
[----:B------:R-:W-:Y:S02]  /*28600*/  IMAD.MOV.U32 R13, RZ, RZ, R8 ;  /* 0x000000ffff0d7224 */ /* 0x000fe400078e0008 */
[----:B------:R-:W-:-:S07]  /*28610*/  IMAD.MOV.U32 R3, RZ, RZ, R14 ;  /* 0x000000ffff037224 */ /* 0x000fce00078e000e */
[----:B------:R-:W-:Y:S05]  /*28620*/  WARPSYNC.COLLECTIVE R15, `(.L_x_2161) ;  /* 0x000000000f087348 */ /* 0x000fea0003c00000 */
[----:B------:R0:W1:Y:S02]  /*28630*/  SHFL.IDX P6, R14, R13, R12, R11 ;  /* 0x0000000c0d0e7389 */ /* 0x00006400000c000b */
[----:B01----:R-:W-:Y:S01]  /*28640*/  ENDCOLLECTIVE ;  /* 0x000000000000791b */ /* 0x003fe20003800000 */
.L_x_2161:
[----:B------:R-:W-:Y:S01]  /*28650*/  MOV R13, R7 ;  /* 0x00000007000d7202 */ /* 0x000fe20000000f00 */
[----:B------:R-:W-:-:S07]  /*28660*/  IMAD.MOV.U32 R4, RZ, RZ, R14 ;  /* 0x000000ffff047224 */ /* 0x000fce00078e000e */
[----:B------:R-:W-:Y:S05]  /*28670*/  WARPSYNC.COLLECTIVE R15, `(.L_x_2162) ;  /* 0x000000000f087348 */ /* 0x000fea0003c00000 */
[----:B------:R0:W1:Y:S02]  /*28680*/  SHFL.IDX P6, R14, R13, R12, R11 ;  /* 0x0000000c0d0e7389 */ /* 0x00006400000c000b */
[----:B01----:R-:W-:Y:S01]  /*28690*/  ENDCOLLECTIVE ;  /* 0x000000000000791b */ /* 0x003fe20003800000 */
.L_x_2162:
[----:B------:R-:W-:Y:S05]  /*286a0*/  BRA `(.L_x_2163) ;  /* 0xfffffe0800087947 */ /* 0x000fea000383ffff */
.L_x_1820:
[----:B------:R-:W-:Y:S01]  /*286b0*/  BSSY B1, `(.L_x_2164) ;  /* 0x0000008000017945 */ /* 0x000fe20003800000 */
[----:B------:R-:W-:Y:S02]  /*286c0*/  IMAD.MOV.U32 R13, RZ, RZ, R6 ;  /* 0x000000ffff0d7224 */ /* 0x000fe400078e0006 */
[----:B------:R-:W-:Y:S02]  /*286d0*/  IMAD.MOV.U32 R12, RZ, RZ, 0x3 ;  /* 0x00000003ff0c7424 */ /* 0x000fe400078e00ff */
[----:B------:R-:W-:Y:S02]  /*286e0*/  IMAD.MOV.U32 R11, RZ, RZ, 0x181f ;  /* 0x0000181fff0b7424 */ /* 0x000fe400078e00ff */
[----:B------:R-:W-:-:S07]  /*286f0*/  IMAD.MOV.U32 R15, RZ, RZ, -0x1 ;  /* 0xffffffffff0f7424 */ /* 0x000fce00078e00ff */
[----:B-12345:R-:W-:Y:S05]  /*28700*/  WARPSYNC.COLLECTIVE R15, `(.L_x_2165) ;  /* 0x000000000f087348 */ /* 0x03efea0003c00000 */
[----:B----4-:R0:W4:Y:S02]  /*28710*/  SHFL.IDX P6, R14, R13, R12, R11 ;  /* 0x0000000c0d0e7389 */ /* 0x01012400000c000b */
[----:B012345:R-:W-:Y:S01]  /*28720*/  ENDCOLLECTIVE ;  /* 0x000000000000791b */ /* 0x03ffe20003800000 */
.L_x_2165:
[----:B------:R-:W-:Y:S05]  /*28730*/  BSYNC B1 ;  /* 0x0000000000017941 */ /* 0x000fea0003800000 */
.L_x_2164:
        /* <DEDUP_REMOVED lines=8> */
.L_x_2166:
[----:B------:R-:W-:Y:S02]  /*287c0*/  IMAD.MOV.U32 R13, RZ, RZ, R8 ;  /* 0x000000ffff0d7224 */ /* 0x000fe400078e0008 */
[----:B------:R-:W-:-:S07]  /*287d0*/  IMAD.MOV.U32 R3, RZ, RZ, R14 ;  /* 0x000000ffff037224 */ /* 0x000fce00078e000e */
[----:B------:R-:W-:Y:S05]  /*287e0*/  WARPSYNC.COLLECTIVE R15, `(.L_x_2167) ;  /* 0x000000000f087348 */ /* 0x000fea0003c00000 */
[----:B------:R0:W1:Y:S02]  /*287f0*/  SHFL.IDX P6, R14, R13, R12, R11 ;  /* 0x0000000c0d0e7389 */ /* 0x00006400000c000b */
[----:B01----:R-:W-:Y:S01]  /*28800*/  ENDCOLLECTIVE ;  /* 0x000000000000791b */ /* 0x003fe20003800000 */
.L_x_2167:
[----:B------:R-:W-:Y:S02]  /*28810*/  IMAD.MOV.U32 R13, RZ, RZ, R7 ;  /* 0x000000ffff0d7224 */ /* 0x000fe400078e0007 */
[----:B------:R-:W-:-:S07]  /*28820*/  IMAD.MOV.U32 R4, RZ, RZ, R14 ;  /* 0x000000ffff047224 */ /* 0x000fce00078e000e */
[----:B------:R-:W-:Y:S05]  /*28830*/  WARPSYNC.COLLECTIVE R15, `(.L_x_2168) ;  /* 0x000000000f087348 */ /* 0x000fea0003c00000 */
[----:B------:R0:W1:Y:S02]  /*28840*/  SHFL.IDX P6, R14, R13, R12, R11 ;  /* 0x0000000c0d0e7389 */ /* 0x00006400000c000b */
[----:B01----:R-:W-:Y:S01]  /*28850*/  ENDCOLLECTIVE ;  /* 0x000000000000791b */ /* 0x003fe20003800000 */
.L_x_2168:
[----:B------:R-:W-:Y:S05]  /*28860*/  BRA `(.L_x_2169) ;  /* 0xfffffe0800247947 */ /* 0x000fea000383ffff */
.L_x_1824:
[----:B-1----:R1:W2:Y:S02]  /*28870*/  SYNCS.PHASECHK.TRANS64.TRYWAIT P0, [R184+URZ+0x28400], R5 ;  /* 0x02840005b80075a7 */ /* 0x0022a4000800017f */
[----:B--2---:R-:W-:Y:S05]  /*28880*/  @!P0 NANOSLEEP.SYNCS 0x989680 ;  /* 0x009896800000895d */ /* 0x004fea0003900000 */
[----:B------:R-:W2:Y:S02]  /*28890*/  @!P0 SYNCS.PHASECHK.TRANS64 P0, [R184+URZ+0x28400], R5 ;  /* 0x02840005b80085a7 */ /* 0x000ea4000800007f */
[----:B--2---:R-:W-:Y:S05]  /*288a0*/  @!P0 BRA `(.L_x_1824) ;  /* 0xfffffffc00f08947 */ /* 0x004fea000383ffff */
[----:B------:R-:W-:Y:S05]  /*288b0*/  BRA `(.L_x_2170) ;  /* 0xfffffe0800a07947 */ /* 0x000fea000383ffff */
.L_x_1840:
[----:B------:R-:W0:Y:S01]  /*288c0*/  LDC R59, c[0x0][0x3f4] ;  /* 0x0000fd00ff3b7b82 */ /* 0x000e220000000800 */
        /* <DEDUP_REMOVED lines=8> */
.L_x_2172:
[----:B------:R-:W-:Y:S05]  /*28950*/  BSYNC B1 ;  /* 0x0000000000017941 */ /* 0x000fea0003800000 */
.L_x_2171:
[----:B------:R-:W-:Y:S01]  /*28960*/  IMAD.MOV.U32 R13, RZ, RZ, R37 ;  /* 0x000000ffff0d7224 */ /* 0x000fe200078e0025 */
[----:B------:R-:W-:Y:S01]  /*28970*/  MOV R11, 0x181f ;  /* 0x0000181f000b7802 */ /* 0x000fe20000000f00 */
[----:B------:R-:W-:Y:S01]  /*28980*/  IMAD.MOV.U32 R12, RZ, RZ, RZ ;  /* 0x000000ffff0c7224 */ /* 0x000fe200078e00ff */
[----:B------:R-:W-:Y:S01]  /*28990*/  ISETP.GE.AND P0, PT, R16, R59, PT ;  /* 0x0000003b1000720c */ /* 0x000fe20003f06270 */
[----:B------:R-:W-:Y:S02]  /*289a0*/  IMAD.MOV.U32 R15, RZ, RZ, -0x1 ;  /* 0xffffffffff0f7424 */ /* 0x000fe400078e00ff */
[----:B------:R-:W-:Y:S02]  /*289b0*/  IMAD.MOV.U32 R3, RZ, RZ, R14 ;  /* 0x000000ffff037224 */ /* 0x000fe400078e000e */
[----:B------:R-:W-:-:S08]  /*289c0*/  IMAD R57, R190, R57, RZ ;  /* 0x00000039be397224 */ /* 0x000fd000078e02ff */
[----:B------:R-:W-:Y:S05]  /*289d0*/  WARPSYNC.COLLECTIVE R15, `(.L_x_2173) ;  /* 0x000000000f087348 */ /* 0x000fea0003c00000 */
[----:B------:R0:W1:Y:S02]  /*289e0*/  SHFL.IDX P6, R14, R13, R12, R11 ;  /* 0x0000000c0d0e7389 */ /* 0x00006400000c000b */
[----:B01----:R-:W-:Y:S01]  /*289f0*/  ENDCOLLECTIVE ;  /* 0x000000000000791b */ /* 0x003fe20003800000 */
.L_x_2173:
[----:B------:R-:W-:Y:S01]  /*28a00*/  ISETP.GE.OR P1, PT, R52, R57, P0 ;  /* 0x000000393400720c */ /* 0x000fe20000726670 */
[----:B------:R-:W-:Y:S02]  /*28a10*/  IMAD.MOV.U32 R13, RZ, RZ, R53 ;  /* 0x000000ffff0d7224 */ /* 0x000fe400078e0035 */
[----:B------:R-:W-:-:S10]  /*28a20*/  IMAD.MOV.U32 R5, RZ, RZ, R14 ;  /* 0x000000ffff057224 */ /* 0x000fd400078e000e */
[----:B------:R-:W-:Y:S05]  /*28a30*/  WARPSYNC.COLLECTIVE R15, `(.L_x_2174) ;  /* 0x000000000f087348 */ /* 0x000fea0003c00000 */
[----:B------:R0:W1:Y:S02]  /*28a40*/  SHFL.IDX P6, R14, R13, R12, R11 ;  /* 0x0000000c0d0e7389 */ /* 0x00006400000c000b */
[----:B01----:R-:W-:Y:S01]  /*28a50*/  ENDCOLLECTIVE ;  /* 0x000000000000791b */ /* 0x003fe20003800000 */
.L_x_2174:
[----:B------:R-:W-:-:S05]  /*28a60*/  @!P1 IADD3 R0, P2, R16, R5, RZ ;  /* 0x0000000510009210 */ /* 0x000fca0007f5e0ff */
[----:B------:R-:W-:Y:S02]  /*28a70*/  @!P1 IMAD.X R5, R3, 0x1, R17, P2 ;  /* 0x0000000103059824 */ /* 0x000fe400010e0611 */
[----:B------:R-:W-:Y:S02]  /*28a80*/  @!P1 IMAD.MOV.U32 R4, RZ, RZ, R0 ;  /* 0x000000ffff049224 */ /* 0x000fe400078e0000 */
[----:B------:R-:W-:Y:S02]  /*28a90*/  IMAD.MOV.U32 R13, RZ, RZ, R55 ;  /* 0x000000ffff0d7224 */ /* 0x000fe400078e0037 */
[----:B------:R-:W-:-:S07]  /*28aa0*/  IMAD.MOV.U32 R7, RZ, RZ, R14 ;  /* 0x000000ffff077224 */ /* 0x000fce00078e000e */
[----:B------:R-:W-:Y:S05]  /*28ab0*/  WARPSYNC.COLLECTIVE R15, `(.L_x_2175) ;  /* 0x000000000f087348 */ /* 0x000fea0003c00000 */
[----:B------:R0:W1:Y:S02]  /*28ac0*/  SHFL.IDX P6, R14, R13, R12, R11 ;  /* 0x0000000c0d0e7389 */ /* 0x00006400000c000b */
[----:B01----:R-:W-:Y:S01]  /*28ad0*/  ENDCOLLECTIVE ;  /* 0x000000000000791b */ /* 0x003fe20003800000 */
.L_x_2175:
[----:B------:R-:W-:-:S04]  /*28ae0*/  @!P1 IADD3 R14, P3, R16, R14, RZ ;  /* 0x0000000e100e9210 */ /* 0x000fc80007f7e0ff */
[----:B------:R-:W-:Y:S01]  /*28af0*/  @!P1 IADD3.X R3, R7, R17, RZ, P3, !PT ;  /* 0x0000001107039210 */ /* 0x000fe20001ffe4ff */
[----:B------:R-:W-:Y:S01]  /*28b00*/  @!P1 IMAD.MOV.U32 R24, RZ, RZ, R14 ;  /* 0x000000ffff189224 */ /* 0x000fe200078e000e */
[----:B------:R-:W5:Y:S03]  /*28b10*/  @!P1 LD.E.128 R4, desc[UR36][R4.64] ;  /* 0x0000002404049980 */ /* 0x000f66000c101d00 */
[----:B------:R-:W-:-:S06]  /*28b20*/  @!P1 IMAD.MOV.U32 R25, RZ, RZ, R3 ;  /* 0x000000ffff199224 */ /* 0x000fcc00078e0003 */
[----:B------:R-:W5:Y:S01]  /*28b30*/  @!P1 LD.E.128 R24, desc[UR36][R24.64] ;  /* 0x0000002418189980 */ /* 0x000f62000c101d00 */
[----:B------:R-:W-:Y:S01]  /*28b40*/  IMAD.MOV.U32 R13, RZ, RZ, R10 ;  /* 0x000000ffff0d7224 */ /* 0x000fe200078e000a */
[----:B------:R-:W-:Y:S01]  /*28b50*/  CS2R R20, SRZ ;  /* 0x0000000000147805 */ /* 0x000fe2000001ff00 */
[----:B------:R-:W-:Y:S01]  /*28b60*/  IMAD.MOV.U32 R12, RZ, RZ, 0x1 ;  /* 0x00000001ff0c7424 */ /* 0x000fe200078e00ff */
[----:B------:R-:W-:Y:S02]  /*28b70*/  CS2R R38, SRZ ;  /* 0x0000000000267805 */ /* 0x000fe4000001ff00 */
[----:B------:R-:W-:Y:S02]  /*28b80*/  CS2R R40, SRZ ;  /* 0x0000000000287805 */ /* 0x000fe4000001ff00 */
[----:B------:R-:W-:-:S07]  /*28b90*/  CS2R R42, SRZ ;  /* 0x00000000002a7805 */ /* 0x000fce000001ff00 */
[----:B-----5:R-:W-:Y:S05]  /*28ba0*/  WARPSYNC.COLLECTIVE R15, `(.L_x_2176) ;  /* 0x000000000f087348 */ /* 0x020fea0003c00000 */
[----:B------:R0:W1:Y:S02]  /*28bb0*/  SHFL.IDX P6, R14, R13, R12, R11 ;  /* 0x0000000c0d0e7389 */ /* 0x00006400000c000b */
[----:B01---5:R-:W-:Y:S01]  /*28bc0*/  ENDCOLLECTIVE ;  /* 0x000000000000791b */ /* 0x023fe20003800000 */
.L_x_2176:
[----:B------:R-:W-:Y:S01]  /*28bd0*/  MOV R13, R37 ;  /* 0x00000025000d7202 */ /* 0x000fe20000000f00 */
[----:B------:R-:W-:-:S07]  /*28be0*/  IMAD.MOV.U32 R3, RZ, RZ, R14 ;  /* 0x000000ffff037224 */ /* 0x000fce00078e000e */
[----:B------:R-:W-:Y:S05]  /*28bf0*/  WARPSYNC.COLLECTIVE R15, `(.L_x_2177) ;  /* 0x000000000f087348 */ /* 0x000fea0003c00000 */
[----:B------:R0:W1:Y:S02]  /*28c00*/  SHFL.IDX P6, R14, R13, R12, R11 ;  /* 0x0000000c0d0e7389 */ /* 0x00006400000c000b */
[----:B01----:R-:W-:Y:S01]  /*28c10*/  ENDCOLLECTIVE ;  /* 0x000000000000791b */ /* 0x003fe20003800000 */
.L_x_2177:
[----:B------:R-:W-:Y:S02]  /*28c20*/  IMAD.MOV.U32 R13, RZ, RZ, R53 ;  /* 0x000000ffff0d7224 */ /* 0x000fe400078e0035 */
[----:B------:R-:W-:-:S07]  /*28c30*/  IMAD.MOV.U32 R9, RZ, RZ, R14 ;  /* 0x000000ffff097224 */ /* 0x000fce00078e000e */
[----:B------:R-:W-:Y:S05]  /*28c40*/  WARPSYNC.COLLECTIVE R15, `(.L_x_2178) ;  /* 0x000000000f087348 */ /* 0x000fea0003c00000 */
[----:B------:R0:W1:Y:S02]  /*28c50*/  SHFL.IDX P6, R14, R13, R12, R11 ;  /* 0x0000000c0d0e7389 */ /* 0x00006400000c000b */
[----:B01----:R-:W-:Y:S01]  /*28c60*/  ENDCOLLECTIVE ;  /* 0x000000000000791b */ /* 0x003fe20003800000 */
.L_x_2178:
[----:B------:R-:W-:Y:S02]  /*28c70*/  IMAD.MOV.U32 R13, RZ, RZ, R55 ;  /* 0x000000ffff0d7224 */ /* 0x000fe400078e0037 */
[----:B------:R-:W-:-:S07]  /*28c80*/  IMAD.MOV.U32 R33, RZ, RZ, R14 ;  /* 0x000000ffff217224 */ /* 0x000fce00078e000e */
[----:B------:R-:W-:Y:S05]  /*28c90*/  WARPSYNC.COLLECTIVE R15, `(.L_x_2179) ;  /* 0x000000000f087348 */ /* 0x000fea0003c00000 */
[----:B------:R0:W1:Y:S02]  /*28ca0*/  SHFL.IDX P6, R14, R13, R12, R11 ;  /* 0x0000000c0d0e7389 */ /* 0x00006400000c000b */
[----:B01----:R-:W-:Y:S01]  /*28cb0*/  ENDCOLLECTIVE ;  /* 0x000000000000791b */ /* 0x003fe20003800000 */
.L_x_2179:
[----:B------:R-:W-:Y:S01]  /*28cc0*/  @!P1 IMAD.MOV.U32 R20, RZ, RZ, R4 ;  /* 0x000000ffff149224 */ /* 0x000fe200078e0004 */
[----:B------:R-:W-:Y:S01]  /*28cd0*/  @!P1 MOV R38, R6 ;  /* 0x0000000600269202 */ /* 0x000fe20000000f00 */
[----:B------:R-:W-:Y:S01]  /*28ce0*/  @!P1 IMAD.MOV.U32 R21, RZ, RZ, R5 ;  /* 0x000000ffff159224 */ /* 0x000fe200078e0005 */
[----:B------:R-:W-:Y:S01]  /*28cf0*/  CS2R R4, SRZ ;  /* 0x0000000000047805 */ /* 0x000fe2000001ff00 */
[----:B------:R-:W-:Y:S02]  /*28d00*/  @!P1 IMAD.MOV.U32 R39, RZ, RZ, R7 ;  /* 0x000000ffff279224 */ /* 0x000fe400078e0007 */
[----:B------:R-:W-:Y:S02]  /*28d10*/  @!P1 IMAD.MOV.U32 R40, RZ, RZ, R24 ;  /* 0x000000ffff289224 */ /* 0x000fe400078e0018 */
[----:B------:R-:W-:Y:S02]  /*28d20*/  @!P1 IMAD.MOV.U32 R41, RZ, RZ, R25 ;  /* 0x000000ffff299224 */ /* 0x000fe400078e0019 */
[----:B------:R-:W-:-:S02]  /*28d30*/  @!P1 IMAD.MOV.U32 R42, RZ, RZ, R26 ;  /* 0x000000ffff2a9224 */ /* 0x000fc400078e001a */
[----:B------:R-:W-:Y:S01]  /*28d40*/  @!P1 IMAD.MOV.U32 R43, RZ, RZ, R27 ;  /* 0x000000ffff2b9224 */ /* 0x000fe200078e001b */
[----:B------:R-:W-:Y:S06]  /*28d50*/  BRA `(.L_x_2180) ;  /* 0xfffffe4800187947 */ /* 0x000fec000383ffff */
.L_x_1843:
[----:B------:R-:W-:Y:S01]  /*28d60*/  BSSY B1, `(.L_x_2181) ;  /* 0x0000008000017945 */ /* 0x000fe20003800000 */
[----:B------:R-:W-:Y:S01]  /*28d70*/  IMAD.MOV.U32 R13, RZ, RZ, R10 ;  /* 0x000000ffff0d7224 */ /* 0x000fe200078e000a */
[----:B------:R-:W-:Y:S01]  /*28d80*/  MOV R12, 0x2 ;  /* 0x00000002000c7802 */ /* 0x000fe20000000f00 */
[----:B------:R-:W-:Y:S02]  /*28d90*/  IMAD.MOV.U32 R11, RZ, RZ, 0x181f ;  /* 0x0000181fff0b7424 */ /* 0x000fe400078e00ff */
[----:B------:R-:W-:-:S07]  /*28da0*/  IMAD.MOV.U32 R15, RZ, RZ, -0x1 ;  /* 0xffffffffff0f7424 */ /* 0x000fce00078e00ff */
[----:B-----5:R-:W-:Y:S05]  /*28db0*/  WARPSYNC.COLLECTIVE R15, `(.L_x_2182) ;  /* 0x000000000f087348 */ /* 0x020fea0003c00000 */
[----:B------:R0:W1:Y:S02]  /*28dc0*/  SHFL.IDX P6, R14, R13, R12, R11 ;  /* 0x0000000c0d0e7389 */ /* 0x00006400000c000b */
[----:B01---5:R-:W-:Y:S01]  /*28dd0*/  ENDCOLLECTIVE ;  /* 0x000000000000791b */ /* 0x023fe20003800000 */
.L_x_2182:
[----:B------:R-:W-:Y:S05]  /*28de0*/  BSYNC B1 ;  /* 0x0000000000017941 */ /* 0x000fea0003800000 */
.L_x_2181:
[----:B------:R-:W-:Y:S01]  /*28df0*/  IMAD.MOV.U32 R13, RZ, RZ, R37 ;  /* 0x000000ffff0d7224 */ /* 0x000fe200078e0025 */
[----:B------:R-:W-:Y:S01]  /*28e00*/  MOV R15, 0xffffffff ;  /* 0xffffffff000f7802 */ /* 0x000fe20000000f00 */
[----:B------:R-:W-:Y:S02]  /*28e10*/  IMAD.MOV.U32 R12, RZ, RZ, 0x2 ;  /* 0x00000002ff0c7424 */ /* 0x000fe400078e00ff */
[----:B------:R-:W-:Y:S02]  /*28e20*/  IMAD.MOV.U32 R11, RZ, RZ, 0x181f ;  /* 0x0000181fff0b7424 */ /* 0x000fe400078e00ff */
[----:B------:R-:W-:Y:S02]  /*28e30*/  IMAD.MOV.U32 R3, RZ, RZ, R14 ;  /* 0x000000ffff037224 */ /* 0x000fe400078e000e */
[----:B------:R-:W-:-:S07]  /*28e40*/  VIADD R0, R52, 0x40 ;  /* 0x0000004034007836 */ /* 0x000fce0000000000 */
[----:B------:R-:W-:Y:S05]  /*28e50*/  WARPSYNC.COLLECTIVE R15, `(.L_x_2183) ;  /* 0x000000000f087348 */ /* 0x000fea0003c00000 */
[----:B------:R0:W1:Y:S02]  /*28e60*/  SHFL.IDX P6, R14, R13, R12, R11 ;  /* 0x0000000c0d0e7389 */ /* 0x00006400000c000b */
[----:B01----:R-:W-:Y:S01]  /*28e70*/  ENDCOLLECTIVE ;  /* 0x000000000000791b */ /* 0x003fe20003800000 */
.L_x_2183:
[----:B------:R-:W-:Y:S01]  /*28e80*/  ISETP.GE.OR P1, PT, R0, R57, P0 ;  /* 0x000000390000720c */ /* 0x000fe20000726670 */
[----:B------:R-:W-:Y:S02]  /*28e90*/  IMAD.MOV.U32 R13, RZ, RZ, R53 ;  /* 0x000000ffff0d7224 */ /* 0x000fe400078e0035 */
[----:B------:R-:W-:-:S10]  /*28ea0*/  IMAD.MOV.U32 R9, RZ, RZ, R14 ;  /* 0x000000ffff097224 */ /* 0x000fd400078e000e */
[----:B------:R-:W-:Y:S05]  /*28eb0*/  WARPSYNC.COLLECTIVE R15, `(.L_x_2184) ;  /* 0x000000000f087348 */ /* 0x000fea0003c00000 */
[----:B------:R0:W1:Y:S02]  /*28ec0*/  SHFL.IDX P6, R14, R13, R12, R11 ;  /* 0x0000000c0d0e7389 */ /* 0x00006400000c000b */
[----:B01----:R-:W-:Y:S01]  /*28ed0*/  ENDCOLLECTIVE ;  /* 0x000000000000791b */ /* 0x003fe20003800000 */
.L_x_2184:
        /* <DEDUP_REMOVED lines=8> */
.L_x_2185:
[----:B------:R-:W-:-:S04]  /*28f60*/  @!P1 IADD3 R14, P3, R16, R14, RZ ;  /* 0x0000000e100e9210 */ /* 0x000fc80007f7e0ff */
[----:B------:R-:W-:Y:S01]  /*28f70*/  @!P1 IADD3.X R3, R25, R17, RZ, P3, !PT ;  /* 0x0000001119039210 */ /* 0x000fe20001ffe4ff */
[----:B------:R-:W-:Y:S01]  /*28f80*/  @!P1 IMAD.MOV.U32 R32, RZ, RZ, R14 ;  /* 0x000000ffff209224 */ /* 0x000fe200078e000e */
[----:B------:R0:W5:Y:S03]  /*28f90*/  @!P1 LD.E.128 R24, desc[UR36][R8.64] ;  /* 0x0000002408189980 */ /* 0x000166000c101d00 */
[----:B------:R-:W-:-:S06]  /*28fa0*/  @!P1 IMAD.MOV.U32 R33, RZ, RZ, R3 ;  /* 0x000000ffff219224 */ /* 0x000fcc00078e0003 */
[----:B------:R-:W5:Y:S01]  /*28fb0*/  @!P1 LD.E.128 R32, desc[UR36][R32.64] ;  /* 0x0000002420209980 */ /* 0x000f62000c101d00 */
[----:B------:R-:W-:Y:S01]  /*28fc0*/  IMAD.MOV.U32 R13, RZ, RZ, R10 ;  /* 0x000000ffff0d7224 */ /* 0x000fe200078e000a */
[----:B------:R-:W-:Y:S01]  /*28fd0*/  CS2R R44, SRZ ;  /* 0x00000000002c7805 */ /* 0x000fe2000001ff00 */
[----:B------:R-:W-:Y:S01]  /*28fe0*/  IMAD.MOV.U32 R12, RZ, RZ, 0x3 ;  /* 0x00000003ff0c7424 */ /* 0x000fe200078e00ff */
[----:B------:R-:W-:Y:S02]  /*28ff0*/  CS2R R46, SRZ ;  /* 0x00000000002e7805 */ /* 0x000fe4000001ff00 */
[----:B------:R-:W-:Y:S02]  /*29000*/  CS2R R48, SRZ ;  /* 0x0000000000307805 */ /* 0x000fe4000001ff00 */
[----:B------:R-:W-:Y:S02]  /*29010*/  CS2R R50, SRZ ;  /* 0x0000000000327805 */ /* 0x000fe4000001ff00 */
[----:B0-----:R-:W-:-:S07]  /*29020*/  CS2R R8, SRZ ;  /* 0x0000000000087805 */ /* 0x001fce000001ff00 */
[----:B-----5:R-:W-:Y:S05]  /*29030*/  WARPSYNC.COLLECTIVE R15, `(.L_x_2186) ;  /* 0x000000000f087348 */ /* 0x020fea0003c00000 */
[----:B------:R0:W1:Y:S02]  /*29040*/  SHFL.IDX P6, R14, R13, R12, R11 ;  /* 0x0000000c0d0e7389 */ /* 0x00006400000c000b */
[----:B01---5:R-:W-:Y:S01]  /*29050*/  ENDCOLLECTIVE ;  /* 0x000000000000791b */ /* 0x023fe20003800000 */
.L_x_2186:
[----:B------:R-:W-:Y:S01]  /*29060*/  MOV R13, R37 ;  /* 0x00000025000d7202 */ /* 0x000fe20000000f00 */
[----:B------:R-:W-:-:S07]  /*29070*/  IMAD.MOV.U32 R3, RZ, RZ, R14 ;  /* 0x000000ffff037224 */ /* 0x000fce00078e000e */
[----:B------:R-:W-:Y:S05]  /*29080*/  WARPSYNC.COLLECTIVE R15, `(.L_x_2187) ;  /* 0x000000000f087348 */ /* 0x000fea0003c00000 */
[----:B------:R0:W1:Y:S02]  /*29090*/  SHFL.IDX P6, R14, R13, R12, R11 ;  /* 0x0000000c0d0e7389 */ /* 0x00006400000c000b */
[----:B01----:R-:W-:Y:S01]  /*290a0*/  ENDCOLLECTIVE ;  /* 0x000000000000791b */ /* 0x003fe20003800000 */
.L_x_2187:
[----:B------:R-:W-:Y:S02]  /*290b0*/  IMAD.MOV.U32 R13, RZ, RZ, R53 ;  /* 0x000000ffff0d7224 */ /* 0x000fe400078e0035 */
[----:B------:R-:W-:-:S07]  /*290c0*/  IMAD.MOV.U32 R37, RZ, RZ, R14 ;  /* 0x000000ffff257224 */ /* 0x000fce00078e000e */
[----:B------:R-:W-:Y:S05]  /*290d0*/  WARPSYNC.COLLECTIVE R15, `(.L_x_2188) ;  /* 0x000000000f087348 */ /* 0x000fea0003c00000 */
[----:B------:R0:W1:Y:S02]  /*290e0*/  SHFL.IDX P6, R14, R13, R12, R11 ;  /* 0x0000000c0d0e7389 */ /* 0x00006400000c000b */
[----:B01----:R-:W-:Y:S01]  /*290f0*/  ENDCOLLECTIVE ;  /* 0x000000000000791b */ /* 0x003fe20003800000 */
.L_x_2188:
[----:B------:R-:W-:Y:S02]  /*29100*/  IMAD.MOV.U32 R13, RZ, RZ, R55 ;  /* 0x000000ffff0d7224 */ /* 0x000fe400078e0037 */
[----:B------:R-:W-:-:S07]  /*29110*/  IMAD.MOV.U32 R53, RZ, RZ, R14 ;  /* 0x000000ffff357224 */ /* 0x000fce00078e000e */
[----:B------:R-:W-:Y:S05]  /*29120*/  WARPSYNC.COLLECTIVE R15, `(.L_x_2189) ;  /* 0x000000000f087348 */ /* 0x000fea0003c00000 */
[----:B------:R0:W1:Y:S02]  /*29130*/  SHFL.IDX P6, R14, R13, R12, R11 ;  /* 0x0000000c0d0e7389 */ /* 0x00006400000c000b */
[----:B01----:R-:W-:Y:S01]  /*29140*/  ENDCOLLECTIVE ;  /* 0x000000000000791b */ /* 0x003fe20003800000 */
.L_x_2189:
[----:B------:R-:W-:Y:S02]  /*29150*/  IMAD.MOV.U32 R55, RZ, RZ, R14 ;  /* 0x000000ffff377224 */ /* 0x000fe400078e000e */
[----:B------:R-:W-:Y:S01]  /*29160*/  @!P1 IMAD.MOV.U32 R44, RZ, RZ, R24 ;  /* 0x000000ffff2c9224 */ /* 0x000fe200078e0018 */
[----:B------:R-:W-:Y:S01]  /*29170*/  @!P1 MOV R45, R25 ;  /* 0x00000019002d9202 */ /* 0x000fe20000000f00 */
[----:B------:R-:W-:Y:S02]  /*29180*/  @!P1 IMAD.MOV.U32 R46, RZ, RZ, R26 ;  /* 0x000000ffff2e9224 */ /* 0x000fe400078e001a */
[----:B------:R-:W-:Y:S02]  /*29190*/  @!P1 IMAD.MOV.U32 R47, RZ, RZ, R27 ;  /* 0x000000ffff2f9224 */ /* 0x000fe400078e001b */
[----:B------:R-:W-:Y:S02]  /*291a0*/  @!P1 IMAD.MOV.U32 R48, RZ, RZ, R32 ;  /* 0x000000ffff309224 */ /* 0x000fe400078e0020 */
[----:B------:R-:W-:-:S02]  /*291b0*/  @!P1 IMAD.MOV.U32 R49, RZ, RZ, R33 ;  /* 0x000000ffff319224 */ /* 0x000fc400078e0021 */
[----:B------:R-:W-:Y:S02]  /*291c0*/  @!P1 IMAD.MOV.U32 R50, RZ, RZ, R34 ;  /* 0x000000ffff329224 */ /* 0x000fe400078e0022 */
[----:B------:R-:W-:Y:S01]  /*291d0*/  @!P1 IMAD.MOV.U32 R51, RZ, RZ, R35 ;  /* 0x000000ffff339224 */ /* 0x000fe200078e0023 */
[----:B------:R-:W-:Y:S06]  /*291e0*/  BRA `(.L_x_2190) ;  /* 0xfffffe4400c47947 */ /* 0x000fec000383ffff */
.L_x_1847:
[----:B0-----:R0:W1:Y:S02]  /*291f0*/  SYNCS.PHASECHK.TRANS64.TRYWAIT P4, [R184+URZ+0x28400], R25 ;  /* 0x02840019b80075a7 */ /* 0x001064000808017f */
[----:B-1----:R-:W-:Y:S05]  /*29200*/  @!P4 NANOSLEEP.SYNCS 0x989680 ;  /* 0x009896800000c95d */ /* 0x002fea0003900000 */
[----:B------:R-:W1:Y:S02]  /*29210*/  @!P4 SYNCS.PHASECHK.TRANS64 P4, [R184+URZ+0x28400], R25 ;  /* 0x02840019b800c5a7 */ /* 0x000e64000808007f */
[----:B-1----:R-:W-:Y:S05]  /*29220*/  @!P4 BRA `(.L_x_1847) ;  /* 0xfffffffc00f0c947 */ /* 0x002fea000383ffff */
[----:B------:R-:W-:Y:S05]  /*29230*/  BRA `(.L_x_2191) ;  /* 0xfffffe4800307947 */ /* 0x000fea000383ffff */
.L_x_1857:
[----:B--2---:R2:W3:Y:S02]  /*29240*/  SYNCS.PHASECHK.TRANS64.TRYWAIT P1, [R5+URZ+0x28430], R8 ;  /* 0x02843008050075a7 */ /* 0x0044e4000802017f */
[----:B---3--:R-:W-:Y:S05]  /*29250*/  @!P1 NANOSLEEP.SYNCS 0x989680 ;  /* 0x009896800000995d */ /* 0x008fea0003900000 */
[----:B------:R-:W3:Y:S02]  /*29260*/  @!P1 SYNCS.PHASECHK.TRANS64 P1, [R5+URZ+0x28430], R8 ;  /* 0x02843008050095a7 */ /* 0x000ee4000802007f */
[----:B---3--:R-:W-:Y:S05]  /*29270*/  @!P1 BRA `(.L_x_1857) ;  /* 0xfffffffc00f09947 */ /* 0x008fea000383ffff */
[----:B------:R-:W-:Y:S05]  /*29280*/  BRA `(.L_x_1856) ;  /* 0xfffffe8800687947 */ /* 0x000fea000383ffff */
.L_x_1871:
[----:B-1----:R1:W2:Y:S02]  /*29290*/  SYNCS.PHASECHK.TRANS64.TRYWAIT P2, [R5+URZ+0x28450], R8 ;  /* 0x02845008050075a7 */ /* 0x0022a4000804017f */
[----:B--2---:R-:W-:Y:S05]  /*292a0*/  @!P2 NANOSLEEP.SYNCS 0x989680 ;  /* 0x009896800000a95d */ /* 0x004fea0003900000 */
[----:B------:R-:W2:Y:S02]  /*292b0*/  @!P2 SYNCS.PHASECHK.TRANS64 P2, [R5+URZ+0x28450], R8 ;  /* 0x028450080500a5a7 */ /* 0x000ea4000804007f */
[----:B--2---:R-:W-:Y:S05]  /*292c0*/  @!P2 BRA `(.L_x_1871) ;  /* 0xfffffffc00f0a947 */ /* 0x004fea000383ffff */
[----:B------:R-:W-:Y:S05]  /*292d0*/  BRA `(.L_x_1870) ;  /* 0xfffffea800d87947 */ /* 0x000fea000383ffff */
.L_x_1881:
[----:B-1----:R1:W2:Y:S02]  /*292e0*/  SYNCS.PHASECHK.TRANS64.TRYWAIT P2, [R10+URZ+0x28430], R9 ;  /* 0x028430090a0075a7 */ /* 0x0022a4000804017f */
[----:B--2---:R-:W-:Y:S05]  /*292f0*/  @!P2 NANOSLEEP.SYNCS 0x989680 ;  /* 0x009896800000a95d */ /* 0x004fea0003900000 */
[----:B------:R-:W2:Y:S02]  /*29300*/  @!P2 SYNCS.PHASECHK.TRANS64 P2, [R10+URZ+0x28430], R9 ;  /* 0x028430090a00a5a7 */ /* 0x000ea4000804007f */
[----:B--2---:R-:W-:Y:S05]  /*29310*/  @!P2 BRA `(.L_x_1881) ;  /* 0xfffffffc00f0a947 */ /* 0x004fea000383ffff */
[----:B------:R-:W-:Y:S05]  /*29320*/  BRA `(.L_x_1880) ;  /* 0xfffffeb0003c7947 */ /* 0x000fea000383ffff */
.L_x_1895:
[----:B---3--:R3:W4:Y:S02]  /*29330*/  SYNCS.PHASECHK.TRANS64.TRYWAIT P2, [R10+URZ+0x28450], R9 ;  /* 0x028450090a0075a7 */ /* 0x008724000804017f */
[----:B----4-:R-:W-:Y:S05]  /*29340*/  @!P2 NANOSLEEP.SYNCS 0x989680 ;  /* 0x009896800000a95d */ /* 0x010fea0003900000 */
[----:B------:R-:W4:Y:S02]  /*29350*/  @!P2 SYNCS.PHASECHK.TRANS64 P2, [R10+URZ+0x28450], R9 ;  /* 0x028450090a00a5a7 */ /* 0x000f24000804007f */
[----:B----4-:R-:W-:Y:S05]  /*29360*/  @!P2 BRA `(.L_x_1895) ;  /* 0xfffffffc00f0a947 */ /* 0x010fea000383ffff */
[----:B------:R-:W-:Y:S05]  /*29370*/  BRA `(.L_x_1894) ;  /* 0xfffffed400bc7947 */ /* 0x000fea000383ffff */
.L_x_1906:
[----:B-1----:R1:W2:Y:S02]  /*29380*/  SYNCS.PHASECHK.TRANS64.TRYWAIT P2, [R12+URZ+0x28430], R5 ;  /* 0x028430050c0075a7 */ /* 0x0022a4000804017f */
[----:B--2---:R-:W-:Y:S05]  /*29390*/  @!P2 NANOSLEEP.SYNCS 0x989680 ;  /* 0x009896800000a95d */ /* 0x004fea0003900000 */
[----:B------:R-:W2:Y:S02]  /*293a0*/  @!P2 SYNCS.PHASECHK.TRANS64 P2, [R12+URZ+0x28430], R5 ;  /* 0x028430050c00a5a7 */ /* 0x000ea4000804007f */
[----:B--2---:R-:W-:Y:S05]  /*293b0*/  @!P2 BRA `(.L_x_1906) ;  /* 0xfffffffc00f0a947 */ /* 0x004fea000383ffff */
[----:B------:R-:W-:Y:S05]  /*293c0*/  BRA `(.L_x_1905) ;  /* 0xfffffedc00307947 */ /* 0x000fea000383ffff */
.L_x_1912:
[----:B---3--:R3:W4:Y:S02]  /*293d0*/  SYNCS.PHASECHK.TRANS64.TRYWAIT P2, [R12+URZ+0x28450], R5 ;  /* 0x028450050c0075a7 */ /* 0x008724000804017f */
[----:B----4-:R-:W-:Y:S05]  /*293e0*/  @!P2 NANOSLEEP.SYNCS 0x989680 ;  /* 0x009896800000a95d */ /* 0x010fea0003900000 */
[----:B------:R-:W4:Y:S02]  /*293f0*/  @!P2 SYNCS.PHASECHK.TRANS64 P2, [R12+URZ+0x28450], R5 ;  /* 0x028450050c00a5a7 */ /* 0x000f24000804007f */
[----:B----4-:R-:W-:Y:S05]  /*29400*/  @!P2 BRA `(.L_x_1912) ;  /* 0xfffffffc00f0a947 */ /* 0x010fea000383ffff */
[----:B------:R-:W-:Y:S05]  /*29410*/  BRA `(.L_x_1911) ;  /* 0xfffffef800087947 */ /* 0x000fea000383ffff */
.L_x_1919:
[----:B0-----:R0:W2:Y:S02]  /*29420*/  SYNCS.PHASECHK.TRANS64.TRYWAIT P1, [R11+URZ+0x28430], R10 ;  /* 0x0284300a0b0075a7 */ /* 0x0010a4000802017f */
[----:B--2---:R-:W-:Y:S05]  /*29430*/  @!P1 NANOSLEEP.SYNCS 0x989680 ;  /* 0x009896800000995d */ /* 0x004fea0003900000 */
[----:B------:R-:W2:Y:S02]  /*29440*/  @!P1 SYNCS.PHASECHK.TRANS64 P1, [R11+URZ+0x28430], R10 ;  /* 0x0284300a0b0095a7 */ /* 0x000ea4000802007f */
[----:B--2---:R-:W-:Y:S05]  /*29450*/  @!P1 BRA `(.L_x_1919) ;  /* 0xfffffffc00f09947 */ /* 0x004fea000383ffff */
[----:B------:R-:W-:Y:S05]  /*29460*/  BRA `(.L_x_1918) ;  /* 0xfffffef800cc7947 */ /* 0x000fea000383ffff */
.L_x_1933:
[----:B---3--:R3:W4:Y:S02]  /*29470*/  SYNCS.PHASECHK.TRANS64.TRYWAIT P1, [R11+URZ+0x28450], R10 ;  /* 0x0284500a0b0075a7 */ /* 0x008724000802017f */
[----:B----4-:R-:W-:Y:S05]  /*29480*/  @!P1 NANOSLEEP.SYNCS 0x989680 ;  /* 0x009896800000995d */ /* 0x010fea0003900000 */
[----:B------:R-:W4:Y:S02]  /*29490*/  @!P1 SYNCS.PHASECHK.TRANS64 P1, [R11+URZ+0x28450], R10 ;  /* 0x0284500a0b0095a7 */ /* 0x000f24000802007f */
[----:B----4-:R-:W-:Y:S05]  /*294a0*/  @!P1 BRA `(.L_x_1933) ;  /* 0xfffffffc00f09947 */ /* 0x010fea000383ffff */
[----:B------:R-:W-:Y:S05]  /*294b0*/  BRA `(.L_x_1932) ;  /* 0xffffff20003c7947 */ /* 0x000fea000383ffff */
.L_x_1938:
[----:B------:R-:W-:Y:S02]  /*294c0*/  SEL R28, R9, R8, P0 ;  /* 0x00000008091c7207 */ /* 0x000fe40000000000 */
[----:B------:R-:W-:Y:S02]  /*294d0*/  SEL R8, R8, R9, P0 ;  /* 0x0000000908087207 */ /* 0x000fe40000000000 */
[----:B------:R-:W-:Y:S02]  /*294e0*/  SEL R32, R11, R12, P0 ;  /* 0x0000000c0b207207 */ /* 0x000fe40000000000 */
[----:B------:R-:W-:Y:S01]  /*294f0*/  SEL R9, R12, R11, P0 ;  /* 0x0000000b0c097207 */ /* 0x000fe20000000000 */
[----:B------:R-:W-:Y:S01]  /*29500*/  IMAD.MOV.U32 R11, RZ, RZ, 0x1c1f ;  /* 0x00001c1fff0b7424 */ /* 0x000fe200078e00ff */
[----:B------:R-:W-:Y:S02]  /*29510*/  SEL R40, R15, R38, P0 ;  /* 0x000000260f287207 */ /* 0x000fe40000000000 */
[----:B------:R-:W-:Y:S01]  /*29520*/  SEL R27, R38, R15, P0 ;  /* 0x0000000f261b7207 */ /* 0x000fe20000000000 */
[----:B------:R-:W-:Y:S01]  /*29530*/  IMAD.MOV.U32 R15, RZ, RZ, -0x1 ;  /* 0xffffffffff0f7424 */ /* 0x000fe200078e00ff */
[----:B-----5:R-:W-:-:S02]  /*29540*/  MOV R12, R3 ;  /* 0x00000003000c7202 */ /* 0x020fc40000000f00 */
[----:B------:R-:W-:Y:S02]  /*29550*/  SEL R36, R25, R14, P0 ;  /* 0x0000000e19247207 */ /* 0x000fe40000000000 */
[----:B------:R-:W-:-:S07]  /*29560*/  SEL R25, R14, R25, P0 ;  /* 0x000000190e197207 */ /* 0x000fce0000000000 */
[----:B0-----:R-:W-:Y:S05]  /*29570*/  WARPSYNC.COLLECTIVE R15, `(.L_x_2192) ;  /* 0x000000000f087348 */ /* 0x001fea0003c00000 */
[----:B------:R1:W2:Y:S02]  /*29580*/  SHFL.IDX P6, R14, R13, R12, R11 ;  /* 0x0000000c0d0e7389 */ /* 0x0002a400000c000b */
[----:B012---:R-:W-:Y:S01]  /*29590*/  ENDCOLLECTIVE ;  /* 0x000000000000791b */ /* 0x007fe20003800000 */
.L_x_2192:
        /* <DEDUP_REMOVED lines=8> */
[----:B------:R-:W-:Y:S01]  /*29620*/  SEL R58, R81, R80, P0 ;  /* 0x00000050513a7207 */ /* 0x000fe20000000000 */
        /* <DEDUP_REMOVED lines=10> */
.L_x_2193:
        /* <DEDUP_REMOVED lines=18> */
.L_x_2194:
        /* <DEDUP_REMOVED lines=19> */
.L_x_2195:
        /* <DEDUP_REMOVED lines=18> */
.L_x_2196:
[----:B------:R-:W-:Y:S02]  /*29a40*/  SEL R119, R124, R119, P0 ;  /* 0x000000777c777207 */ /* 0x000fe40000000000 */
[----:B------:R-:W-:Y:S02]  /*29a50*/  SEL R124, R127, R126, P0 ;  /* 0x0000007e7f7c7207 */ /* 0x000fe40000000000 */
[----:B------:R-:W-:Y:S02]  /*29a60*/  SEL R127, R126, R127, P0 ;  /* 0x0000007f7e7f7207 */ /* 0x000fe40000000000 */
[----:B------:R-:W-:Y:S02]  /*29a70*/  SEL R126, R133, R132, P0 ;  /* 0x00000084857e7207 */ /* 0x000fe40000000000 */
[----:B------:R-:W-:Y:S02]  /*29a80*/  SEL R133, R132, R133, P0 ;  /* 0x0000008584857207 */ /* 0x000fe40000000000 */
[----:B------:R-:W-:Y:S01]  /*29a90*/  SEL R4, R10, R37, P0 ;  /* 0x000000250a047207 */ /* 0x000fe20000000000 */
[----:B------:R-:W-:Y:S01]  /*29aa0*/  IMAD.MOV.U32 R13, RZ, RZ, R8 ;  /* 0x000000ffff0d7224 */ /* 0x000fe200078e0008 */
[----:B------:R-:W-:Y:S01]  /*29ab0*/  SEL R8, R26, R7, P0 ;  /* 0x000000071a087207 */ /* 0x000fe20000000000 */
[----:B------:R-:W-:-:S02]  /*29ac0*/  IMAD.MOV.U32 R12, RZ, RZ, R20 ;  /* 0x000000ffff0c7224 */ /* 0x000fc400078e0014 */
[----:B------:R-:W-:-:S07]  /*29ad0*/  IMAD.MOV.U32 R28, RZ, RZ, R14 ;  /* 0x000000ffff1c7224 */ /* 0x000fce00078e000e */
[----:B------:R-:W-:Y:S05]  /*29ae0*/  WARPSYNC.COLLECTIVE R15, `(.L_x_2197) ;  /* 0x000000000f087348 */ /* 0x000fea0003c00000 */
[----:B------:R0:W1:Y:S02]  /*29af0*/  SHFL.IDX P6, R14, R13, R12, R11 ;  /* 0x0000000c0d0e7389 */ /* 0x00006400000c000b */
[----:B01----:R-:W-:Y:S01]  /*29b00*/  ENDCOLLECTIVE ;  /* 0x000000000000791b */ /* 0x003fe20003800000 */
.L_x_2197:
[----:B------:R-:W-:Y:S02]  /*29b10*/  IMAD.MOV.U32 R13, RZ, RZ, R32 ;  /* 0x000000ffff0d7224 */ /* 0x000fe400078e0020 */
[----:B------:R-:W-:Y:S02]  /*29b20*/  IMAD.MOV.U32 R12, RZ, RZ, R3 ;  /* 0x000000ffff0c7224 */ /* 0x000fe400078e0003 */
[----:B------:R-:W-:-:S07]  /*29b30*/  IMAD.MOV.U32 R99, RZ, RZ, R14 ;  /* 0x000000ffff637224 */ /* 0x000fce00078e000e */
[----:B------:R-:W-:Y:S05]  /*29b40*/  WARPSYNC.COLLECTIVE R15, `(.L_x_2198) ;  /* 0x000000000f087348 */ /* 0x000fea0003c00000 */
[----:B------:R0:W1:Y:S02]  /*29b50*/  SHFL.IDX P6, R14, R13, R12, R11 ;  /* 0x0000000c0d0e7389 */ /* 0x00006400000c000b */
[----:B01----:R-:W-:Y:S01]  /*29b60*/  ENDCOLLECTIVE ;  /* 0x000000000000791b */ /* 0x003fe20003800000 */
.L_x_2198:
[----:B------:R-:W-:Y:S02]  /*29b70*/  IMAD.MOV.U32 R13, RZ, RZ, R9 ;  /* 0x000000ffff0d7224 */ /* 0x000fe400078e0009 */
[----:B------:R-:W-:Y:S01]  /*29b80*/  IMAD.MOV.U32 R12, RZ, RZ, R20 ;  /* 0x000000ffff0c7224 */ /* 0x000fe200078e0014 */
[----:B------:R-:W-:-:S07]  /*29b90*/  MOV R32, R14 ;  /* 0x0000000e00207202 */ /* 0x000fce0000000f00 */
[----:B------:R-:W-:Y:S05]  /*29ba0*/  WARPSYNC.COLLECTIVE R15, `(.L_x_2199) ;  /* 0x000000000f087348 */ /* 0x000fea0003c00000 */
[----:B------:R0:W1:Y:S02]  /*29bb0*/  SHFL.IDX P6, R14, R13, R12, R11 ;  /* 0x0000000c0d0e7389 */ /* 0x00006400000c000b */
[----:B01----:R-:W-:Y:S01]  /*29bc0*/  ENDCOLLECTIVE ;  /* 0x000000000000791b */ /* 0x003fe20003800000 */
.L_x_2199:
[----:B------:R-:W-:Y:S02]  /*29bd0*/  IMAD.MOV.U32 R13, RZ, RZ, R36 ;  /* 0x000000ffff0d7224 */ /* 0x000fe400078e0024 */
[----:B------:R-:W-:Y:S02]  /*29be0*/  IMAD.MOV.U32 R12, RZ, RZ, R3 ;  /* 0x000000ffff0c7224 */ /* 0x000fe400078e0003 */
[----:B------:R-:W-:-:S07]  /*29bf0*/  IMAD.MOV.U32 R9, RZ, RZ, R14 ;  /* 0x000000ffff097224 */ /* 0x000fce00078e000e */
[----:B------:R-:W-:Y:S05]  /*29c00*/  WARPSYNC.COLLECTIVE R15, `(.L_x_2200) ;  /* 0x000000000f087348 */ /* 0x000fea0003c00000 */
[----:B------:R0:W1:Y:S02]  /*29c10*/  SHFL.IDX P6, R14, R13, R12, R11 ;  /* 0x0000000c0d0e7389 */ /* 0x00006400000c000b */
[----:B01----:R-:W-:Y:S01]  /*29c20*/  ENDCOLLECTIVE ;  /* 0x000000000000791b */ /* 0x003fe20003800000 */
.L_x_2200:
[----:B------:R-:W-:Y:S01]  /*29c30*/  MOV R13, R25 ;  /* 0x00000019000d7202 */ /* 0x000fe20000000f00 */
[----:B------:R-:W-:Y:S02]  /*29c40*/  IMAD.MOV.U32 R12, RZ, RZ, R20 ;  /* 0x000000ffff0c7224 */ /* 0x000fe400078e0014 */
[----:B------:R-:W-:-:S07]  /*29c50*/  IMAD.MOV.U32 R30, RZ, RZ, R14 ;  /* 0x000000ffff1e7224 */ /* 0x000fce00078e000e */
[----:B------:R-:W-:Y:S05]  /*29c60*/  WARPSYNC.COLLECTIVE R15, `(.L_x_2201) ;  /* 0x000000000f087348 */ /* 0x000fea0003c00000 */
[----:B------:R0:W1:Y:S02]  /*29c70*/  SHFL.IDX P6, R14, R13, R12, R11 ;  /* 0x0000000c0d0e7389 */ /* 0x00006400000c000b */
[----:B01----:R-:W-:Y:S01]  /*29c80*/  ENDCOLLECTIVE ;  /* 0x000000000000791b */ /* 0x003fe20003800000 */
.L_x_2201:
[----:B------:R-:W-:Y:S02]  /*29c90*/  IMAD.MOV.U32 R13, RZ, RZ, R40 ;  /* 0x000000ffff0d7224 */ /* 0x000fe400078e0028 */
[----:B------:R-:W-:Y:S02]  /*29ca0*/  IMAD.MOV.U32 R12, RZ, RZ, R3 ;  /* 0x000000ffff0c7224 */ /* 0x000fe400078e0003 */
[----:B------:R-:W-:-:S07]  /*29cb0*/  IMAD.MOV.U32 R25, RZ, RZ, R14 ;  /* 0x000000ffff197224 */ /* 0x000fce00078e000e */
[----:B------:R-:W-:Y:S05]  /*29cc0*/  WARPSYNC.COLLECTIVE R15, `(.L_x_2202) ;  /* 0x000000000f087348 */ /* 0x000fea0003c00000 */
[----:B------:R0:W1:Y:S02]  /*29cd0*/  SHFL.IDX P6, R14, R13, R12, R11 ;  /* 0x0000000c0d0e7389 */ /* 0x00006400000c000b */
[----:B01----:R-:W-:Y:S01]  /*29ce0*/  ENDCOLLECTIVE ;  /* 0x000000000000791b */ /* 0x003fe20003800000 */
.L_x_2202:
[----:B------:R-:W-:Y:S01]  /*29cf0*/  IMAD.MOV.U32 R13, RZ, RZ, R27 ;  /* 0x000000ffff0d7224 */ /* 0x000fe200078e001b */
[----:B------:R-:W-:Y:S01]  /*29d00*/  MOV R12, R20 ;  /* 0x00000014000c7202 */ /* 0x000fe20000000f00 */
[----:B------:R-:W-:-:S07]  /*29d10*/  IMAD.MOV.U32 R34, RZ, RZ, R14 ;  /* 0x000000ffff227224 */ /* 0x000fce00078e000e */
[----:B------:R-:W-:Y:S05]  /*29d20*/  WARPSYNC.COLLECTIVE R15, `(.L_x_2203) ;  /* 0x000000000f087348 */ /* 0x000fea0003c00000 */
[----:B------:R0:W1:Y:S02]  /*29d30*/  SHFL.IDX P6, R14, R13, R12, R11 ;  /* 0x0000000c0d0e7389 */ /* 0x00006400000c000b */
[----:B01----:R-:W-:Y:S01]  /*29d40*/  ENDCOLLECTIVE ;  /* 0x000000000000791b */ /* 0x003fe20003800000 */
.L_x_2203:
[----:B------:R-:W-:Y:S02]  /*29d50*/  IMAD.MOV.U32 R13, RZ, RZ, R38 ;  /* 0x000000ffff0d7224 */ /* 0x000fe400078e0026 */
[----:B------:R-:W-:Y:S02]  /*29d60*/  IMAD.MOV.U32 R12, RZ, RZ, R3 ;  /* 0x000000ffff0c7224 */ /* 0x000fe400078e0003 */
[----:B------:R-:W-:-:S07]  /*29d70*/  IMAD.MOV.U32 R27, RZ, RZ, R14 ;  /* 0x000000ffff1b7224 */ /* 0x000fce00078e000e */
[----:B------:R-:W-:Y:S05]  /*29d80*/  WARPSYNC.COLLECTIVE R15, `(.L_x_2204) ;  /* 0x000000000f087348 */ /* 0x000fea0003c00000 */
[----:B------:R0:W1:Y:S02]  /*29d90*/  SHFL.IDX P6, R14, R13, R12, R11 ;  /* 0x0000000c0d0e7389 */ /* 0x00006400000c000b */
[----:B01----:R-:W-:Y:S01]  /*29da0*/  ENDCOLLECTIVE ;  /* 0x000000000000791b */ /* 0x003fe20003800000 */
.L_x_2204:
[----:B------:R-:W-:Y:S02]  /*29db0*/  IMAD.MOV.U32 R13, RZ, RZ, R29 ;  /* 0x000000ffff0d7224 */ /* 0x000fe400078e001d */
[----:B------:R-:W-:Y:S02]  /*29dc0*/  IMAD.MOV.U32 R12, RZ, RZ, R20 ;  /* 0x000000ffff0c7224 */ /* 0x000fe400078e0014 */
[----:B------:R-:W-:-:S07]  /*29dd0*/  IMAD.MOV.U32 R38, RZ, RZ, R14 ;  /* 0x000000ffff267224 */ /* 0x000fce00078e000e */
[----:B------:R-:W-:Y:S05]  /*29de0*/  WARPSYNC.COLLECTIVE R15, `(.L_x_2205) ;  /* 0x000000000f087348 */ /* 0x000fea0003c00000 */
[----:B------:R0:W1:Y:S02]  /*29df0*/  SHFL.IDX P6, R14, R13, R12, R11 ;  /* 0x0000000c0d0e7389 */ /* 0x00006400000c000b */
[----:B01----:R-:W-:Y:S01]  /*29e00*/  ENDCOLLECTIVE ;  /* 0x000000000000791b */ /* 0x003fe20003800000 */
.L_x_2205:
[----:B------:R-:W-:Y:S02]  /*29e10*/  IMAD.MOV.U32 R13, RZ, RZ, R44 ;  /* 0x000000ffff0d7224 */ /* 0x000fe400078e002c */
[----:B------:R-:W-:Y:S01]  /*29e20*/  IMAD.MOV.U32 R12, RZ, RZ, R3 ;  /* 0x000000ffff0c7224 */ /* 0x000fe200078e0003 */
[----:B------:R-:W-:-:S07]  /*29e30*/  MOV R29, R14 ;  /* 0x0000000e001d7202 */ /* 0x000fce0000000f00 */
[----:B------:R-:W-:Y:S05]  /*29e40*/  WARPSYNC.COLLECTIVE R15, `(.L_x_2206) ;  /* 0x000000000f087348 */ /* 0x000fea0003c00000 */
[----:B------:R0:W1:Y:S02]  /*29e50*/  SHFL.IDX P6, R14, R13, R12, R11 ;  /* 0x0000000c0d0e7389 */ /* 0x00006400000c000b */
[----:B01----:R-:W-:Y:S01]  /*29e60*/  ENDCOLLECTIVE ;  /* 0x000000000000791b */ /* 0x003fe20003800000 */
.L_x_2206:
[----:B------:R-:W-:Y:S02]  /*29e70*/  SEL R36, R38, R29, P0 ;  /* 0x0000001d26247207 */ /* 0x000fe40000000000 */
[----:B------:R-:W-:Y:S01]  /*29e80*/  SEL R38, R29, R38, P0 ;  /* 0x000000261d267207 */ /* 0x000fe20000000000 */
[----:B------:R-:W-:Y:S02]  /*29e90*/  IMAD.MOV.U32 R13, RZ, RZ, R31 ;  /* 0x000000ffff0d7224 */ /* 0x000fe400078e001f */
[----:B------:R-:W-:Y:S02]  /*29ea0*/  IMAD.MOV.U32 R12, RZ, RZ, R20 ;  /* 0x000000ffff0c7224 */ /* 0x000fe400078e0014 */
[----:B------:R-:W-:-:S07]  /*29eb0*/  IMAD.MOV.U32 R42, RZ, RZ, R14 ;  /* 0x000000ffff2a7224 */ /* 0x000fce00078e000e */
[----:B------:R-:W-:Y:S05]  /*29ec0*/  WARPSYNC.COLLECTIVE R15, `(.L_x_2207) ;  /* 0x000000000f087348 */ /* 0x000fea0003c00000 */
[----:B------:R0:W1:Y:S02]  /*29ed0*/  SHFL.IDX P6, R14, R13, R12, R11 ;  /* 0x0000000c0d0e7389 */ /* 0x00006400000c000b */
[----:B01----:R-:W-:Y:S01]  /*29ee0*/  ENDCOLLECTIVE ;  /* 0x000000000000791b */ /* 0x003fe20003800000 */
.L_x_2207:
[----:B------:R-:W-:Y:S01]  /*29ef0*/  MOV R13, R48 ;  /* 0x00000030000d7202 */ /* 0x000fe20000000f00 */
[----:B------:R-:W-:Y:S02]  /*29f00*/  IMAD.MOV.U32 R12, RZ, RZ, R3 ;  /* 0x000000ffff0c7224 */ /* 0x000fe400078e0003 */
[----:B------:R-:W-:-:S07]  /*29f10*/  IMAD.MOV.U32 R31, RZ, RZ, R14 ;  /* 0x000000ffff1f7224 */ /* 0x000fce00078e000e */
[----:B------:R-:W-:Y:S05]  /*29f20*/  WARPSYNC.COLLECTIVE R15, `(.L_x_2208) ;  /* 0x000000000f087348 */ /* 0x000fea0003c00000 */
[----:B------:R0:W1:Y:S02]  /*29f30*/  SHFL.IDX P6, R14, R13, R12, R11 ;  /* 0x0000000c0d0e7389 */ /* 0x00006400000c000b */
[----:B01----:R-:W-:Y:S01]  /*29f40*/  ENDCOLLECTIVE ;  /* 0x000000000000791b */ /* 0x003fe20003800000 */
.L_x_2208:
        /* <DEDUP_REMOVED lines=8> */
.L_x_2209:
[----:B------:R-:W-:Y:S01]  /*29fd0*/  IMAD.MOV.U32 R13, RZ, RZ, R50 ;  /* 0x000000ffff0d7224 */ /* 0x000fe200078e0032 */
[----:B------:R-:W-:Y:S01]  /*29fe0*/  MOV R12, R3 ;  /* 0x00000003000c7202 */ /* 0x000fe20000000f00 */
[----:B------:R-:W-:-:S07]  /*29ff0*/  IMAD.MOV.U32 R33, RZ, RZ, R14 ;  /* 0x000000ffff217224 */ /* 0x000fce00078e000e */
[----:B------:R-:W-:Y:S05]  /*2a000*/  WARPSYNC.COLLECTIVE R15, `(.L_x_2210) ;  /* 0x000000000f087348 */ /* 0x000fea0003c00000 */
[----:B------:R0:W1:Y:S02]  /*2a010*/  SHFL.IDX P6, R14, R13, R12, R11 ;  /* 0x0000000c0d0e7389 */ /* 0x00006400000c000b */
[----:B01----:R-:W-:Y:S01]  /*2a020*/  ENDCOLLECTIVE ;  /* 0x000000000000791b */ /* 0x003fe20003800000 */
.L_x_2210:
        /* <DEDUP_REMOVED lines=8> */
.L_x_2211:
[----:B------:R-:W-:Y:S02]  /*2a0b0*/  IMAD.MOV.U32 R13, RZ, RZ, R52 ;  /* 0x000000ffff0d7224 */ /* 0x000fe400078e0034 */
[----:B------:R-:W-:Y:S02]  /*2a0c0*/  IMAD.MOV.U32 R12, RZ, RZ, R3 ;  /* 0x000000ffff0c7224 */ /* 0x000fe400078e0003 */
[----:B------:R-:W-:-:S07]  /*2a0d0*/  IMAD.MOV.U32 R45, RZ, RZ, R14 ;  /* 0x000000ffff2d7224 */ /* 0x000fce00078e000e */
[----:B------:R-:W-:Y:S05]  /*2a0e0*/  WARPSYNC.COLLECTIVE R15, `(.L_x_2212) ;  /* 0x000000000f087348 */ /* 0x000fea0003c00000 */
[----:B------:R0:W1:Y:S02]  /*2a0f0*/  SHFL.IDX P6, R14, R13, R12, R11 ;  /* 0x0000000c0d0e7389 */ /* 0x00006400000c000b */
[----:B01----:R-:W-:Y:S01]  /*2a100*/  ENDCOLLECTIVE ;  /* 0x000000000000791b */ /* 0x003fe20003800000 */
.L_x_2212:
[----:B------:R-:W-:Y:S02]  /*2a110*/  SEL R48, R50, R45, P0 ;  /* 0x0000002d32307207 */ /* 0x000fe40000000000 */
[----:B------:R-:W-:Y:S01]  /*2a120*/  SEL R50, R45, R50, P0 ;  /* 0x000000322d327207 */ /* 0x000fe20000000000 */
[----:B------:R-:W-:Y:S02]  /*2a130*/  IMAD.MOV.U32 R13, RZ, RZ, R61 ;  /* 0x000000ffff0d7224 */ /* 0x000fe400078e003d */
[----:B------:R-:W-:Y:S01]  /*2a140*/  IMAD.MOV.U32 R12, RZ, RZ, R20 ;  /* 0x000000ffff0c7224 */ /* 0x000fe200078e0014 */
[----:B------:R-:W-:-:S07]  /*2a150*/  MOV R54, R14 ;  /* 0x0000000e00367202 */ /* 0x000fce0000000f00 */
[----:B------:R-:W-:Y:S05]  /*2a160*/  WARPSYNC.COLLECTIVE R15, `(.L_x_2213) ;  /* 0x000000000f087348 */ /* 0x000fea0003c00000 */
[----:B------:R0:W1:Y:S02]  /*2a170*/  SHFL.IDX P6, R14, R13, R12, R11 ;  /* 0x0000000c0d0e7389 */ /* 0x00006400000c000b */
[----:B01----:R-:W-:Y:S01]  /*2a180*/  ENDCOLLECTIVE ;  /* 0x000000000000791b */ /* 0x003fe20003800000 */
.L_x_2213:
[----:B------:R-:W-:Y:S02]  /*2a190*/  IMAD.MOV.U32 R13, RZ, RZ, R58 ;  /* 0x000000ffff0d7224 */ /* 0x000fe400078e003a */
[----:B------:R-:W-:Y:S02]  /*2a1a0*/  IMAD.MOV.U32 R12, RZ, RZ, R3 ;  /* 0x000000ffff0c7224 */ /* 0x000fe400078e0003 */
[----:B------:R-:W-:-:S07]  /*2a1b0*/  IMAD.MOV.U32 R61, RZ, RZ, R14 ;  /* 0x000000ffff3d7224 */ /* 0x000fce00078e000e */
[----:B------:R-:W-:Y:S05]  /*2a1c0*/  WARPSYNC.COLLECTIVE R15, `(.L_x_2214) ;  /* 0x000000000f087348 */ /* 0x000fea0003c00000 */
[----:B------:R0:W1:Y:S02]  /*2a1d0*/  SHFL.IDX P6, R14, R13, R12, R11 ;  /* 0x0000000c0d0e7389 */ /* 0x00006400000c000b */
[----:B01----:R-:W-:Y:S01]  /*2a1e0*/  ENDCOLLECTIVE ;  /* 0x000000000000791b */ /* 0x003fe20003800000 */
.L_x_2214:
        /* <DEDUP_REMOVED lines=8> */
.L_x_2215:
[----:B------:R-:W-:Y:S02]  /*2a270*/  IMAD.MOV.U32 R13, RZ, RZ, R56 ;  /* 0x000000ffff0d7224 */ /* 0x000fe400078e0038 */
[----:B------:R-:W-:Y:S02]  /*2a280*/  IMAD.MOV.U32 R12, RZ, RZ, R3 ;  /* 0x000000ffff0c7224 */ /* 0x000fe400078e0003 */
[----:B------:R-:W-:-:S07]  /*2a290*/  IMAD.MOV.U32 R81, RZ, RZ, R14 ;  /* 0x000000ffff517224 */ /* 0x000fce00078e000e */
[----:B------:R-:W-:Y:S05]  /*2a2a0*/  WARPSYNC.COLLECTIVE R15, `(.L_x_2216) ;  /* 0x000000000f087348 */ /* 0x000fea0003c00000 */
[----:B------:R0:W1:Y:S02]  /*2a2b0*/  SHFL.IDX P6, R14, R13, R12, R11 ;  /* 0x0000000c0d0e7389 */ /* 0x00006400000c000b */
[----:B01----:R-:W-:Y:S01]  /*2a2c0*/  ENDCOLLECTIVE ;  /* 0x000000000000791b */ /* 0x003fe20003800000 */
.L_x_2216:
[----:B------:R-:W-:Y:S02]  /*2a2d0*/  SEL R56, R58, R81, P0 ;  /* 0x000000513a387207 */ /* 0x000fe40000000000 */
[----:B------:R-:W-:Y:S01]  /*2a2e0*/  SEL R58, R81, R58, P0 ;  /* 0x0000003a513a7207 */ /* 0x000fe20000000000 */
[----:B------:R-:W-:Y:S01]  /*2a2f0*/  IMAD.MOV.U32 R13, RZ, RZ, R85 ;  /* 0x000000ffff0d7224 */ /* 0x000fe200078e0055 */
[----:B------:R-:W-:Y:S01]  /*2a300*/  MOV R12, R20 ;  /* 0x00000014000c7202 */ /* 0x000fe20000000f00 */
[----:B------:R-:W-:-:S07]  /*2a310*/  IMAD.MOV.U32 R62, RZ, RZ, R14 ;  /* 0x000000ffff3e7224 */ /* 0x000fce00078e000e */
[----:B------:R-:W-:Y:S05]  /*2a320*/  WARPSYNC.COLLECTIVE R15, `(.L_x_2217) ;  /* 0x000000000f087348 */ /* 0x000fea0003c00000 */
[----:B------:R0:W1:Y:S02]  /*2a330*/  SHFL.IDX P6, R14, R13, R12, R11 ;  /* 0x0000000c0d0e7389 */ /* 0x00006400000c000b */
[----:B01----:R-:W-:Y:S01]  /*2a340*/  ENDCOLLECTIVE ;  /* 0x000000000000791b */ /* 0x003fe20003800000 */
.L_x_2217:
[----:B------:R-:W-:Y:S02]  /*2a350*/  IMAD.MOV.U32 R13, RZ, RZ, R66 ;  /* 0x000000ffff0d7224 */ /* 0x000fe400078e0042 */
[----:B------:R-:W-:Y:S02]  /*2a360*/  IMAD.MOV.U32 R12, RZ, RZ, R3 ;  /* 0x000000ffff0c7224 */ /* 0x000fe400078e0003 */
[----:B------:R-:W-:-:S07]  /*2a370*/  IMAD.MOV.U32 R85, RZ, RZ, R14 ;  /* 0x000000ffff557224 */ /* 0x000fce00078e000e */
[----:B------:R-:W-:Y:S05]  /*2a380*/  WARPSYNC.COLLECTIVE R15, `(.L_x_2218) ;  /* 0x000000000f087348 */ /* 0x000fea0003c00000 */
[----:B------:R0:W1:Y:S02]  /*2a390*/  SHFL.IDX P6, R14, R13, R12, R11 ;  /* 0x0000000c0d0e7389 */ /* 0x00006400000c000b */
[----:B01----:R-:W-:Y:S01]  /*2a3a0*/  ENDCOLLECTIVE ;  /* 0x000000000000791b */ /* 0x003fe20003800000 */
.L_x_2218:
[----:B------:R-:W-:Y:S02]  /*2a3b0*/  IMAD.MOV.U32 R13, RZ, RZ, R79 ;  /* 0x000000ffff0d7224 */ /* 0x000fe400078e004f */
[----:B------:R-:W-:Y:S02]  /*2a3c0*/  IMAD.MOV.U32 R12, RZ, RZ, R20 ;  /* 0x000000ffff0c7224 */ /* 0x000fe400078e0014 */
[----:B------:R-:W-:-:S07]  /*2a3d0*/  IMAD.MOV.U32 R66, RZ, RZ, R14 ;  /* 0x000000ffff427224 */ /* 0x000fce00078e000e */
[----:B------:R-:W-:Y:S05]  /*2a3e0*/  WARPSYNC.COLLECTIVE R15, `(.L_x_2219) ;  /* 0x000000000f087348 */ /* 0x000fea0003c00000 */
[----:B------:R0:W1:Y:S02]  /*2a3f0*/  SHFL.IDX P6, R14, R13, R12, R11 ;  /* 0x0000000c0d0e7389 */ /* 0x00006400000c000b */
[----:B01----:R-:W-:Y:S01]  /*2a400*/  ENDCOLLECTIVE ;  /* 0x000000000000791b */ /* 0x003fe20003800000 */
.L_x_2219:
[----:B------:R-:W-:Y:S01]  /*2a410*/  IMAD.MOV.U32 R13, RZ, RZ, R60 ;  /* 0x000000ffff0d7224 */ /* 0x000fe200078e003c */
[----:B------:R-:W-:Y:S01]  /*2a420*/  SEL R60, R62, R85, P0 ;  /* 0x000000553e3c7207 */ /* 0x000fe20000000000 */
[----:B------:R-:W-:Y:S01]  /*2a430*/  IMAD.MOV.U32 R12, RZ, RZ, R3 ;  /* 0x000000ffff0c7224 */ /* 0x000fe200078e0003 */
[----:B------:R-:W-:Y:S02]  /*2a440*/  SEL R62, R85, R62, P0 ;  /* 0x0000003e553e7207 */ /* 0x000fe40000000000 */
[----:B------:R-:W-:-:S07]  /*2a450*/  MOV R79, R14 ;  /* 0x0000000e004f7202 */ /* 0x000fce0000000f00 */
[----:B------:R-:W-:Y:S05]  /*2a460*/  WARPSYNC.COLLECTIVE R15, `(.L_x_2220) ;  /* 0x000000000f087348 */ /* 0x000fea0003c00000 */
[----:B------:R0:W1:Y:S02]  /*2a470*/  SHFL.IDX P6, R14, R13, R12, R11 ;  /* 0x0000000c0d0e7389 */ /* 0x00006400000c000b */
[----:B01----:R-:W-:Y:S01]  /*2a480*/  ENDCOLLECTIVE ;  /* 0x000000000000791b */ /* 0x003fe20003800000 */
.L_x_2220:
[----:B------:R-:W-:Y:S02]  /*2a490*/  IMAD.MOV.U32 R13, RZ, RZ, R57 ;  /* 0x000000ffff0d7224 */ /* 0x000fe400078e0039 */
[----:B------:R-:W-:Y:S02]  /*2a4a0*/  IMAD.MOV.U32 R12, RZ, RZ, R20 ;  /* 0x000000ffff0c7224 */ /* 0x000fe400078e0014 */
[----:B------:R-:W-:-:S07]  /*2a4b0*/  IMAD.MOV.U32 R70, RZ, RZ, R14 ;  /* 0x000000ffff467224 */ /* 0x000fce00078e000e */
[----:B------:R-:W-:Y:S05]  /*2a4c0*/  WARPSYNC.COLLECTIVE R15, `(.L_x_2221) ;  /* 0x000000000f087348 */ /* 0x000fea0003c00000 */
[----:B------:R0:W1:Y:S02]  /*2a4d0*/  SHFL.IDX P6, R14, R13, R12, R11 ;  /* 0x0000000c0d0e7389 */ /* 0x00006400000c000b */
[----:B01----:R-:W-:Y:S01]  /*2a4e0*/  ENDCOLLECTIVE ;  /* 0x000000000000791b */ /* 0x003fe20003800000 */
.L_x_2221:
[----:B------:R-:W-:Y:S01]  /*2a4f0*/  MOV R13, R74 ;  /* 0x0000004a000d7202 */ /* 0x000fe20000000f00 */
[----:B------:R-:W-:Y:S02]  /*2a500*/  IMAD.MOV.U32 R12, RZ, RZ, R3 ;  /* 0x000000ffff0c7224 */ /* 0x000fe400078e0003 */
[----:B------:R-:W-:-:S07]  /*2a510*/  IMAD.MOV.U32 R57, RZ, RZ, R14 ;  /* 0x000000ffff397224 */ /* 0x000fce00078e000e */
[----:B------:R-:W-:Y:S05]  /*2a520*/  WARPSYNC.COLLECTIVE R15, `(.L_x_2222) ;  /* 0x000000000f087348 */ /* 0x000fea0003c00000 */
[----:B------:R0:W1:Y:S02]  /*2a530*/  SHFL.IDX P6, R14, R13, R12, R11 ;  /* 0x0000000c0d0e7389 */ /* 0x00006400000c000b */
[----:B01----:R-:W-:Y:S01]  /*2a540*/  ENDCOLLECTIVE ;  /* 0x000000000000791b */ /* 0x003fe20003800000 */
.L_x_2222:
[----:B------:R-:W-:Y:S02]  /*2a550*/  IMAD.MOV.U32 R13, RZ, RZ, R41 ;  /* 0x000000ffff0d7224 */ /* 0x000fe400078e0029 */
[----:B------:R-:W-:Y:S02]  /*2a560*/  IMAD.MOV.U32 R12, RZ, RZ, R20 ;  /* 0x000000ffff0c7224 */ /* 0x000fe400078e0014 */
[----:B------:R-:W-:-:S07]  /*2a570*/  IMAD.MOV.U32 R74, RZ, RZ, R14 ;  /* 0x000000ffff4a7224 */ /* 0x000fce00078e000e */
[----:B------:R-:W-:Y:S05]  /*2a580*/  WARPSYNC.COLLECTIVE R15, `(.L_x_2223) ;  /* 0x000000000f087348 */ /* 0x000fea0003c00000 */
[----:B------:R0:W1:Y:S02]  /*2a590*/  SHFL.IDX P6, R14, R13, R12, R11 ;  /* 0x0000000c0d0e7389 */ /* 0x00006400000c000b */
[----:B01----:R-:W-:Y:S01]  /*2a5a0*/  ENDCOLLECTIVE ;  /* 0x000000000000791b */ /* 0x003fe20003800000 */
.L_x_2223:
[----:B------:R-:W-:Y:S01]  /*2a5b0*/  IMAD.MOV.U32 R13, RZ, RZ, R80 ;  /* 0x000000ffff0d7224 */ /* 0x000fe200078e0050 */
[----:B------:R-:W-:Y:S01]  /*2a5c0*/  MOV R12, R3 ;  /* 0x00000003000c7202 */ /* 0x000fe20000000f00 */
[----:B------:R-:W-:-:S07]  /*2a5d0*/  IMAD.MOV.U32 R41, RZ, RZ, R14 ;  /* 0x000000ffff297224 */ /* 0x000fce00078e000e */
[----:B------:R-:W-:Y:S05]  /*2a5e0*/  WARPSYNC.COLLECTIVE R15, `(.L_x_2224) ;  /* 0x000000000f087348 */ /* 0x000fea0003c00000 */
[----:B------:R0:W1:Y:S02]  /*2a5f0*/  SHFL.IDX P6, R14, R13, R12, R11 ;  /* 0x0000000c0d0e7389 */ /* 0x00006400000c000b */
[----:B01----:R-:W-:Y:S01]  /*2a600*/  ENDCOLLECTIVE ;  /* 0x000000000000791b */ /* 0x003fe20003800000 */
.L_x_2224:
[----:B------:R-:W-:Y:S02]  /*2a610*/  IMAD.MOV.U32 R13, RZ, RZ, R53 ;  /* 0x000000ffff0d7224 */ /* 0x000fe400078e0035 */
[----:B------:R-:W-:Y:S02]  /*2a620*/  IMAD.MOV.U32 R12, RZ, RZ, R20 ;  /* 0x000000ffff0c7224 */ /* 0x000fe400078e0014 */
[----:B------:R-:W-:-:S07]  /*2a630*/  IMAD.MOV.U32 R80, RZ, RZ, R14 ;  /* 0x000000ffff507224 */ /* 0x000fce00078e000e */
[----:B------:R-:W-:Y:S05]  /*2a640*/  WARPSYNC.COLLECTIVE R15, `(.L_x_2225) ;  /* 0x000000000f087348 */ /* 0x000fea0003c00000 */
[----:B------:R0:W1:Y:S02]  /*2a650*/  SHFL.IDX P6, R14, R13, R12, R11 ;  /* 0x0000000c0d0e7389 */ /* 0x00006400000c000b */
[----:B01----:R-:W-:Y:S01]  /*2a660*/  ENDCOLLECTIVE ;  /* 0x000000000000791b */ /* 0x003fe20003800000 */
.L_x_2225:
[----:B------:R-:W-:Y:S01]  /*2a670*/  IMAD.MOV.U32 R13, RZ, RZ, R64 ;  /* 0x000000ffff0d7224 */ /* 0x000fe200078e0040 */
[----:B------:R-:W-:Y:S01]  /*2a680*/  SEL R64, R66, R79, P0 ;  /* 0x0000004f42407207 */ /* 0x000fe20000000000 */
[----:B------:R-:W-:Y:S01]  /*2a690*/  IMAD.MOV.U32 R12, RZ, RZ, R3 ;  /* 0x000000ffff0c7224 */ /* 0x000fe200078e0003 */
[----:B------:R-:W-:Y:S01]  /*2a6a0*/  SEL R66, R79, R66, P0 ;  /* 0x000000424f427207 */ /* 0x000fe20000000000 */
[----:B------:R-:W-:-:S07]  /*2a6b0*/  IMAD.MOV.U32 R53, RZ, RZ, R14 ;  /* 0x000000ffff357224 */ /* 0x000fce00078e000e */
[----:B------:R-:W-:Y:S05]  /*2a6c0*/  WARPSYNC.COLLECTIVE R15, `(.L_x_2226) ;  /* 0x000000000f087348 */ /* 0x000fea0003c00000 */
[----:B------:R0:W1:Y:S02]  /*2a6d0*/  SHFL.IDX P6, R14, R13, R12, R11 ;  /* 0x0000000c0d0e7389 */ /* 0x00006400000c000b */
[----:B01----:R-:W-:Y:S01]  /*2a6e0*/  ENDCOLLECTIVE ;  /* 0x000000000000791b */ /* 0x003fe20003800000 */
.L_x_2226:
[----:B------:R-:W-:Y:S02]  /*2a6f0*/  IMAD.MOV.U32 R13, RZ, RZ, R73 ;  /* 0x000000ffff0d7224 */ /* 0x000fe400078e0049 */
[----:B------:R-:W-:Y:S01]  /*2a700*/  IMAD.MOV.U32 R12, RZ, RZ, R20 ;  /* 0x000000ffff0c7224 */ /* 0x000fe200078e0014 */
[----:B------:R-:W-:-:S07]  /*2a710*/  MOV R78, R14 ;  /* 0x0000000e004e7202 */ /* 0x000fce0000000f00 */
[----:B------:R-:W-:Y:S05]  /*2a720*/  WARPSYNC.COLLECTIVE R15, `(.L_x_2227) ;  /* 0x000000000f087348 */ /* 0x000fea0003c00000 */
[----:B------:R0:W1:Y:S02]  /*2a730*/  SHFL.IDX P6, R14, R13, R12, R11 ;  /* 0x0000000c0d0e7389 */ /* 0x00006400000c000b */
[----:B01----:R-:W-:Y:S01]  /*2a740*/  ENDCOLLECTIVE ;  /* 0x000000000000791b */ /* 0x003fe20003800000 */
.L_x_2227:
        /* <DEDUP_REMOVED lines=8> */
.L_x_2228:
[----:B------:R-:W-:Y:S01]  /*2a7d0*/  MOV R13, R83 ;  /* 0x00000053000d7202 */ /* 0x000fe20000000f00 */
[----:B------:R-:W-:Y:S02]  /*2a7e0*/  IMAD.MOV.U32 R12, RZ, RZ, R20 ;  /* 0x000000ffff0c7224 */ /* 0x000fe400078e0014 */
[----:B------:R-:W-:-:S07]  /*2a7f0*/  IMAD.MOV.U32 R69, RZ, RZ, R14 ;  /* 0x000000ffff457224 */ /* 0x000fce00078e000e */
[----:B------:R-:W-:Y:S05]  /*2a800*/  WARPSYNC.COLLECTIVE R15, `(.L_x_2229) ;  /* 0x000000000f087348 */ /* 0x000fea0003c00000 */
[----:B------:R0:W1:Y:S02]  /*2a810*/  SHFL.IDX P6, R14, R13, R12, R11 ;  /* 0x0000000c0d0e7389 */ /* 0x00006400000c000b */
[----:B01----:R-:W-:Y:S01]  /*2a820*/  ENDCOLLECTIVE ;  /* 0x000000000000791b */ /* 0x003fe20003800000 */
.L_x_2229:
        /* <DEDUP_REMOVED lines=8> */
.L_x_2230:
[----:B------:R-:W-:Y:S01]  /*2a8b0*/  IMAD.MOV.U32 R13, RZ, RZ, R105 ;  /* 0x000000ffff0d7224 */ /* 0x000fe200078e0069 */
[----:B------:R-:W-:Y:S01]  /*2a8c0*/  MOV R12, R20 ;  /* 0x00000014000c7202 */ /* 0x000fe20000000f00 */
[----:B------:R-:W-:-:S07]  /*2a8d0*/  IMAD.MOV.U32 R65, RZ, RZ, R14 ;  /* 0x000000ffff417224 */ /* 0x000fce00078e000e */
[----:B------:R-:W-:Y:S05]  /*2a8e0*/  WARPSYNC.COLLECTIVE R15, `(.L_x_2231) ;  /* 0x000000000f087348 */ /* 0x000fea0003c00000 */
[----:B------:R0:W1:Y:S02]  /*2a8f0*/  SHFL.IDX P6, R14, R13, R12, R11 ;  /* 0x0000000c0d0e7389 */ /* 0x00006400000c000b */
[----:B01----:R-:W-:Y:S01]  /*2a900*/  ENDCOLLECTIVE ;  /* 0x000000000000791b */ /* 0x003fe20003800000 */
.L_x_2231:
[----:B------:R-:W-:Y:S02]  /*2a910*/  IMAD.MOV.U32 R13, RZ, RZ, R104 ;  /* 0x000000ffff0d7224 */ /* 0x000fe400078e0068 */
[----:B------:R-:W-:Y:S02]  /*2a920*/  IMAD.MOV.U32 R12, RZ, RZ, R3 ;  /* 0x000000ffff0c7224 */ /* 0x000fe400078e0003 */
[----:B------:R-:W-:-:S07]  /*2a930*/  IMAD.MOV.U32 R102, RZ, RZ, R14 ;  /* 0x000000ffff667224 */ /* 0x000fce00078e000e */
[----:B------:R-:W-:Y:S05]  /*2a940*/  WARPSYNC.COLLECTIVE R15, `(.L_x_2232) ;  /* 0x000000000f087348 */ /* 0x000fea0003c00000 */
[----:B------:R0:W1:Y:S02]  /*2a950*/  SHFL.IDX P6, R14, R13, R12, R11 ;  /* 0x0000000c0d0e7389 */ /* 0x00006400000c000b */
[----:B01----:R-:W-:Y:S01]  /*2a960*/  ENDCOLLECTIVE ;  /* 0x000000000000791b */ /* 0x003fe20003800000 */
.L_x_2232:
[----:B------:R-:W-:Y:S02]  /*2a970*/  IMAD.MOV.U32 R13, RZ, RZ, R107 ;  /* 0x000000ffff0d7224 */ /* 0x000fe400078e006b */
[----:B------:R-:W-:Y:S02]  /*2a980*/  IMAD.MOV.U32 R12, RZ, RZ, R20 ;  /* 0x000000ffff0c7224 */ /* 0x000fe400078e0014 */
[----:B------:R-:W-:-:S07]  /*2a990*/  IMAD.MOV.U32 R49, RZ, RZ, R14 ;  /* 0x000000ffff317224 */ /* 0x000fce00078e000e */
[----:B------:R-:W-:Y:S05]  /*2a9a0*/  WARPSYNC.COLLECTIVE R15, `(.L_x_2233) ;  /* 0x000000000f087348 */ /* 0x000fea0003c00000 */
[----:B------:R0:W1:Y:S02]  /*2a9b0*/  SHFL.IDX P6, R14, R13, R12, R11 ;  /* 0x0000000c0d0e7389 */ /* 0x00006400000c000b */
[----:B01----:R-:W-:Y:S01]  /*2a9c0*/  ENDCOLLECTIVE ;  /* 0x000000000000791b */ /* 0x003fe20003800000 */
.L_x_2233:
[----:B------:R-:W-:Y:S02]  /*2a9d0*/  IMAD.MOV.U32 R13, RZ, RZ, R106 ;  /* 0x000000ffff0d7224 */ /* 0x000fe400078e006a */
[----:B------:R-:W-:Y:S01]  /*2a9e0*/  IMAD.MOV.U32 R12, RZ, RZ, R3 ;  /* 0x000000ffff0c7224 */ /* 0x000fe200078e0003 */
[----:B------:R-:W-:-:S07]  /*2a9f0*/  MOV R104, R14 ;  /* 0x0000000e00687202 */ /* 0x000fce0000000f00 */
[----:B------:R-:W-:Y:S05]  /*2aa00*/  WARPSYNC.COLLECTIVE R15, `(.L_x_2234) ;  /* 0x000000000f087348 */ /* 0x000fea0003c00000 */
[----:B------:R0:W1:Y:S02]  /*2aa10*/  SHFL.IDX P6, R14, R13, R12, R11 ;  /* 0x0000000c0d0e7389 */ /* 0x00006400000c000b */
[----:B01----:R-:W-:Y:S01]  /*2aa20*/  ENDCOLLECTIVE ;  /* 0x000000000000791b */ /* 0x003fe20003800000 */
.L_x_2234:
        /* <DEDUP_REMOVED lines=8> */
.L_x_2235:
[----:B------:R-:W-:Y:S01]  /*2aab0*/  MOV R13, R108 ;  /* 0x0000006c000d7202 */ /* 0x000fe20000000f00 */
[----:B------:R-:W-:Y:S02]  /*2aac0*/  IMAD.MOV.U32 R12, RZ, RZ, R3 ;  /* 0x000000ffff0c7224 */ /* 0x000fe400078e0003 */
[----:B------:R-:W-:-:S07]  /*2aad0*/  IMAD.MOV.U32 R106, RZ, RZ, R14 ;  /* 0x000000ffff6a7224 */ /* 0x000fce00078e000e */
[----:B------:R-:W-:Y:S05]  /*2aae0*/  WARPSYNC.COLLECTIVE R15, `(.L_x_2236) ;  /* 0x000000000f087348 */ /* 0x000fea0003c00000 */
[----:B------:R0:W1:Y:S02]  /*2aaf0*/  SHFL.IDX P6, R14, R13, R12, R11 ;  /* 0x0000000c0d0e7389 */ /* 0x00006400000c000b */
[----:B01----:R-:W-:Y:S01]  /*2ab00*/  ENDCOLLECTIVE ;  /* 0x000000000000791b */ /* 0x003fe20003800000 */
.L_x_2236:
        /* <DEDUP_REMOVED lines=8> */
.L_x_2237:
[----:B------:R-:W-:Y:S01]  /*2ab90*/  IMAD.MOV.U32 R13, RZ, RZ, R112 ;  /* 0x000000ffff0d7224 */ /* 0x000fe200078e0070 */
[----:B------:R-:W-:Y:S01]  /*2aba0*/  MOV R12, R3 ;  /* 0x00000003000c7202 */ /* 0x000fe20000000f00 */
[----:B------:R-:W-:-:S07]  /*2abb0*/  IMAD.MOV.U32 R108, RZ, RZ, R14 ;  /* 0x000000ffff6c7224 */ /* 0x000fce00078e000e */
[----:B------:R-:W-:Y:S05]  /*2abc0*/  WARPSYNC.COLLECTIVE R15, `(.L_x_2238) ;  /* 0x000000000f087348 */ /* 0x000fea0003c00000 */
[----:B------:R0:W1:Y:S02]  /*2abd0*/  SHFL.IDX P6, R14, R13, R12, R11 ;  /* 0x0000000c0d0e7389 */ /* 0x00006400000c000b */
[----:B01----:R-:W-:Y:S01]  /*2abe0*/  ENDCOLLECTIVE ;  /* 0x000000000000791b */ /* 0x003fe20003800000 */
.L_x_2238:
[----:B------:R-:W-:Y:S02]  /*2abf0*/  IMAD.MOV.U32 R13, RZ, RZ, R115 ;  /* 0x000000ffff0d7224 */ /* 0x000fe400078e0073 */
[----:B------:R-:W-:Y:S02]  /*2ac00*/  IMAD.MOV.U32 R12, RZ, RZ, R20 ;  /* 0x000000ffff0c7224 */ /* 0x000fe400078e0014 */
[----:B------:R-:W-:-:S07]  /*2ac10*/  IMAD.MOV.U32 R43, RZ, RZ, R14 ;  /* 0x000000ffff2b7224 */ /* 0x000fce00078e000e */
[----:B------:R-:W-:Y:S05]  /*2ac20*/  WARPSYNC.COLLECTIVE R15, `(.L_x_2239) ;  /* 0x000000000f087348 */ /* 0x000fea0003c00000 */
[----:B------:R0:W1:Y:S02]  /*2ac30*/  SHFL.IDX P6, R14, R13, R12, R11 ;  /* 0x0000000c0d0e7389 */ /* 0x00006400000c000b */
[----:B01----:R-:W-:Y:S01]  /*2ac40*/  ENDCOLLECTIVE ;  /* 0x000000000000791b */ /* 0x003fe20003800000 */
.L_x_2239:
[----:B------:R-:W-:Y:S01]  /*2ac50*/  IMAD.MOV.U32 R13, RZ, RZ, R24 ;  /* 0x000000ffff0d7224 */ /* 0x000fe200078e0018 */
[----:B------:R-:W-:Y:S01]  /*2ac60*/  SEL R24, R32, R9, P0 ;  /* 0x0000000920187207 */ /* 0x000fe20000000000 */
[----:B------:R-:W-:Y:S02]  /*2ac70*/  IMAD.MOV.U32 R12, RZ, RZ, R3 ;  /* 0x000000ffff0c7224 */ /* 0x000fe400078e0003 */
[----:B------:R-:W-:-:S07]  /*2ac80*/  IMAD.MOV.U32 R110, RZ, RZ, R14 ;  /* 0x000000ffff6e7224 */ /* 0x000fce00078e000e */
[----:B------:R-:W-:Y:S05]  /*2ac90*/  WARPSYNC.COLLECTIVE R15, `(.L_x_2240) ;  /* 0x000000000f087348 */ /* 0x000fea0003c00000 */
[----:B------:R0:W1:Y:S02]  /*2aca0*/  SHFL.IDX P6, R14, R13, R12, R11 ;  /* 0x0000000c0d0e7389 */ /* 0x00006400000c000b */
[----:B01----:R-:W-:Y:S01]  /*2acb0*/  ENDCOLLECTIVE ;  /* 0x000000000000791b */ /* 0x003fe20003800000 */
.L_x_2240:
        /* <DEDUP_REMOVED lines=8> */
.L_x_2241:
[----:B------:R-:W-:Y:S02]  /*2ad40*/  IMAD.MOV.U32 R13, RZ, RZ, R114 ;  /* 0x000000ffff0d7224 */ /* 0x000fe400078e0072 */
[----:B------:R-:W-:Y:S02]  /*2ad50*/  IMAD.MOV.U32 R12, RZ, RZ, R3 ;  /* 0x000000ffff0c7224 */ /* 0x000fe400078e0003 */
[----:B------:R-:W-:-:S07]  /*2ad60*/  IMAD.MOV.U32 R112, RZ, RZ, R14 ;  /* 0x000000ffff707224 */ /* 0x000fce00078e000e */
[----:B------:R-:W-:Y:S05]  /*2ad70*/  WARPSYNC.COLLECTIVE R15, `(.L_x_2242) ;  /* 0x000000000f087348 */ /* 0x000fea0003c00000 */
[----:B------:R0:W1:Y:S02]  /*2ad80*/  SHFL.IDX P6, R14, R13, R12, R11 ;  /* 0x0000000c0d0e7389 */ /* 0x00006400000c000b */
[----:B01----:R-:W-:Y:S01]  /*2ad90*/  ENDCOLLECTIVE ;  /* 0x000000000000791b */ /* 0x003fe20003800000 */
.L_x_2242:
        /* <DEDUP_REMOVED lines=8> */
.L_x_2243:
[----:B------:R-:W-:Y:S02]  /*2ae20*/  IMAD.MOV.U32 R13, RZ, RZ, R116 ;  /* 0x000000ffff0d7224 */ /* 0x000fe400078e0074 */
[----:B------:R-:W-:Y:S02]  /*2ae30*/  IMAD.MOV.U32 R12, RZ, RZ, R3 ;  /* 0x000000ffff0c7224 */ /* 0x000fe400078e0003 */
[----:B------:R-:W-:-:S07]  /*2ae40*/  IMAD.MOV.U32 R114, RZ, RZ, R14 ;  /* 0x000000ffff727224 */ /* 0x000fce00078e000e */
[----:B------:R-:W-:Y:S05]  /*2ae50*/  WARPSYNC.COLLECTIVE R15, `(.L_x_2244) ;  /* 0x000000000f087348 */ /* 0x000fea0003c00000 */
[----:B------:R0:W1:Y:S02]  /*2ae60*/  SHFL.IDX P6, R14, R13, R12, R11 ;  /* 0x0000000c0d0e7389 */ /* 0x00006400000c000b */
[----:B01----:R-:W-:Y:S01]  /*2ae70*/  ENDCOLLECTIVE ;  /* 0x000000000000791b */ /* 0x003fe20003800000 */
.L_x_2244:
        /* <DEDUP_REMOVED lines=8> */
.L_x_2245:
[----:B------:R-:W-:Y:S02]  /*2af00*/  IMAD.MOV.U32 R13, RZ, RZ, R120 ;  /* 0x000000ffff0d7224 */ /* 0x000fe400078e0078 */
[----:B------:R-:W-:Y:S02]  /*2af10*/  IMAD.MOV.U32 R12, RZ, RZ, R3 ;  /* 0x000000ffff0c7224 */ /* 0x000fe400078e0003 */
[----:B------:R-:W-:-:S07]  /*2af20*/  IMAD.MOV.U32 R116, RZ, RZ, R14 ;  /* 0x000000ffff747224 */ /* 0x000fce00078e000e */
[----:B------:R-:W-:Y:S05]  /*2af30*/  WARPSYNC.COLLECTIVE R15, `(.L_x_2246) ;  /* 0x000000000f087348 */ /* 0x000fea0003c00000 */
[----:B------:R0:W1:Y:S02]  /*2af40*/  SHFL.IDX P6, R14, R13, R12, R11 ;  /* 0x0000000c0d0e7389 */ /* 0x00006400000c000b */
[----:B01----:R-:W-:Y:S01]  /*2af50*/  ENDCOLLECTIVE ;  /* 0x000000000000791b */ /* 0x003fe20003800000 */
.L_x_2246:
[----:B------:R-:W-:Y:S02]  /*2af60*/  IMAD.MOV.U32 R13, RZ, RZ, R111 ;  /* 0x000000ffff0d7224 */ /* 0x000fe400078e006f */
[----:B------:R-:W-:Y:S02]  /*2af70*/  IMAD.MOV.U32 R12, RZ, RZ, R20 ;  /* 0x000000ffff0c7224 */ /* 0x000fe400078e0014 */
[----:B------:R-:W-:-:S07]  /*2af80*/  IMAD.MOV.U32 R59, RZ, RZ, R14 ;  /* 0x000000ffff3b7224 */ /* 0x000fce00078e000e */
[----:B------:R-:W-:Y:S05]  /*2af90*/  WARPSYNC.COLLECTIVE R15, `(.L_x_2247) ;  /* 0x000000000f087348 */ /* 0x000fea0003c00000 */
[----:B------:R0:W1:Y:S02]  /*2afa0*/  SHFL.IDX P6, R14, R13, R12, R11 ;  /* 0x0000000c0d0e7389 */ /* 0x00006400000c000b */
[----:B01----:R-:W-:Y:S01]  /*2afb0*/  ENDCOLLECTIVE ;  /* 0x000000000000791b */ /* 0x003fe20003800000 */
.L_x_2247:
[----:B------:R-:W-:Y:S02]  /*2afc0*/  IMAD.MOV.U32 R13, RZ, RZ, R122 ;  /* 0x000000ffff0d7224 */ /* 0x000fe400078e007a */
[----:B------:R-:W-:Y:S01]  /*2afd0*/  IMAD.MOV.U32 R12, RZ, RZ, R3 ;  /* 0x000000ffff0c7224 */ /* 0x000fe200078e0003 */
[----:B------:R-:W-:-:S07]  /*2afe0*/  MOV R118, R14 ;  /* 0x0000000e00767202 */ /* 0x000fce0000000f00 */
[----:B------:R-:W-:Y:S05]  /*2aff0*/  WARPSYNC.COLLECTIVE R15, `(.L_x_2248) ;  /* 0x000000000f087348 */ /* 0x000fea0003c00000 */
[----:B------:R0:W1:Y:S02]  /*2b000*/  SHFL.IDX P6, R14, R13, R12, R11 ;  /* 0x0000000c0d0e7389 */ /* 0x00006400000c000b */
[----:B01----:R-:W-:Y:S01]  /*2b010*/  ENDCOLLECTIVE ;  /* 0x000000000000791b */ /* 0x003fe20003800000 */
.L_x_2248:
        /* <DEDUP_REMOVED lines=8> */
.L_x_2249:
[----:B------:R-:W-:Y:S01]  /*2b0a0*/  MOV R13, R124 ;  /* 0x0000007c000d7202 */ /* 0x000fe20000000f00 */
[----:B------:R-:W-:Y:S02]  /*2b0b0*/  IMAD.MOV.U32 R12, RZ, RZ, R3 ;  /* 0x000000ffff0c7224 */ /* 0x000fe400078e0003 */
[----:B------:R-:W-:-:S07]  /*2b0c0*/  IMAD.MOV.U32 R120, RZ, RZ, R14 ;  /* 0x000000ffff787224 */ /* 0x000fce00078e000e */
[----:B------:R-:W-:Y:S05]  /*2b0d0*/  WARPSYNC.COLLECTIVE R15, `(.L_x_2250) ;  /* 0x000000000f087348 */ /* 0x000fea0003c00000 */
[----:B------:R0:W1:Y:S02]  /*2b0e0*/  SHFL.IDX P6, R14, R13, R12, R11 ;  /* 0x0000000c0d0e7389 */ /* 0x00006400000c000b */
[----:B01----:R-:W-:Y:S01]  /*2b0f0*/  ENDCOLLECTIVE ;  /* 0x000000000000791b */ /* 0x003fe20003800000 */
.L_x_2250:
        /* <DEDUP_REMOVED lines=8> */
.L_x_2251:
[----:B------:R-:W-:Y:S01]  /*2b180*/  IMAD.MOV.U32 R13, RZ, RZ, R126 ;  /* 0x000000ffff0d7224 */ /* 0x000fe200078e007e */
[----:B------:R-:W-:Y:S01]  /*2b190*/  MOV R12, R3 ;  /* 0x00000003000c7202 */ /* 0x000fe20000000f00 */
[----:B------:R-:W-:-:S07]  /*2b1a0*/  IMAD.MOV.U32 R122, RZ, RZ, R14 ;  /* 0x000000ffff7a7224 */ /* 0x000fce00078e000e */
[----:B------:R-:W-:Y:S05]  /*2b1b0*/  WARPSYNC.COLLECTIVE R15, `(.L_x_2252) ;  /* 0x000000000f087348 */ /* 0x000fea0003c00000 */
[----:B------:R0:W1:Y:S02]  /*2b1c0*/  SHFL.IDX P6, R14, R13, R12, R11 ;  /* 0x0000000c0d0e7389 */ /* 0x00006400000c000b */
[----:B01----:R-:W-:Y:S01]  /*2b1d0*/  ENDCOLLECTIVE ;  /* 0x000000000000791b */ /* 0x003fe20003800000 */
.L_x_2252:
[----:B------:R-:W-:Y:S02]  /*2b1e0*/  IMAD.MOV.U32 R13, RZ, RZ, R133 ;  /* 0x000000ffff0d7224 */ /* 0x000fe400078e0085 */
[----:B------:R-:W-:Y:S02]  /*2b1f0*/  IMAD.MOV.U32 R12, RZ, RZ, R20 ;  /* 0x000000ffff0c7224 */ /* 0x000fe400078e0014 */
[----:B------:R-:W-:-:S07]  /*2b200*/  IMAD.MOV.U32 R71, RZ, RZ, R14 ;  /* 0x000000ffff477224 */ /* 0x000fce00078e000e */
[----:B------:R-:W-:Y:S05]  /*2b210*/  WARPSYNC.COLLECTIVE R15, `(.L_x_2253) ;  /* 0x000000000f087348 */ /* 0x000fea0003c00000 */
[----:B------:R0:W1:Y:S02]  /*2b220*/  SHFL.IDX P6, R14, R13, R12, R11 ;  /* 0x0000000c0d0e7389 */ /* 0x00006400000c000b */
[----:B01----:R-:W-:Y:S01]  /*2b230*/  ENDCOLLECTIVE ;  /* 0x000000000000791b */ /* 0x003fe20003800000 */
.L_x_2253:
        /* <DEDUP_REMOVED lines=12> */
.L_x_2254:
[----:B------:R-:W-:Y:S02]  /*2b300*/  SEL R27, R102, R65, P0 ;  /* 0x00000041661b7207 */ /* 0x000fe40000000000 */
[----:B------:R-:W-:Y:S02]  /*2b310*/  SEL R37, R39, R108, P0 ;  /* 0x0000006c27257207 */ /* 0x000fe40000000000 */
[----:B------:R-:W-:Y:S02]  /*2b320*/  SEL R9, R78, R73, P0 ;  /* 0x000000494e097207 */ /* 0x000fe40000000000 */
[----:B------:R-:W-:Y:S01]  /*2b330*/  SEL R39, R108, R39, P0 ;  /* 0x000000276c277207 */ /* 0x000fe20000000000 */
[----:B------:R-:W-:Y:S01]  /*2b340*/  IMAD.MOV.U32 R13, RZ, RZ, R5 ;  /* 0x000000ffff0d7224 */ /* 0x000fe200078e0005 */
[----:B------:R-:W-:Y:S01]  /*2b350*/  SEL R5, R80, R53, P0 ;  /* 0x0000003550057207 */ /* 0x000fe20000000000 */
[----:B------:R-:W-:Y:S01]  /*2b360*/  IMAD.MOV.U32 R12, RZ, RZ, R20 ;  /* 0x000000ffff0c7224 */ /* 0x000fe200078e0014 */
[----:B------:R-:W-:Y:S01]  /*2b370*/  SEL R53, R55, R116, P0 ;  /* 0x0000007437357207 */ /* 0x000fe20000000000 */
[----:B------:R-:W-:Y:S01]  /*2b380*/  IMAD.MOV.U32 R20, RZ, RZ, RZ ;  /* 0x000000ffff147224 */ /* 0x000fe200078e00ff */
[----:B------:R-:W-:-:S02]  /*2b390*/  SEL R55, R116, R55, P0 ;  /* 0x0000003774377207 */ /* 0x000fc40000000000 */
[----:B------:R-:W-:-:S07]  /*2b3a0*/  MOV R75, R14 ;  /* 0x0000000e004b7202 */ /* 0x000fce0000000f00 */
[----:B------:R-:W-:Y:S05]  /*2b3b0*/  WARPSYNC.COLLECTIVE R15, `(.L_x_2255) ;  /* 0x000000000f087348 */ /* 0x000fea0003c00000 */
[----:B------:R0:W1:Y:S02]  /*2b3c0*/  SHFL.IDX P6, R14, R13, R12, R11 ;  /* 0x0000000c0d0e7389 */ /* 0x00006400000c000b */
[----:B01----:R-:W-:Y:S01]  /*2b3d0*/  ENDCOLLECTIVE ;  /* 0x000000000000791b */ /* 0x003fe20003800000 */
.L_x_2255:
[----:B------:R-:W-:Y:S02]  /*2b3e0*/  SEL R12, R28, R99, P0 ;  /* 0x000000631c0c7207 */ /* 0x000fe40000000000 */
[----:B------:R-:W-:Y:S02]  /*2b3f0*/  SEL R13, R69, R98, P0 ;  /* 0x00000062450d7207 */ /* 0x000fe40000000000 */
[----:B------:R-:W-:Y:S02]  /*2b400*/  SEL R15, R98, R69, P0 ;  /* 0x00000045620f7207 */ /* 0x000fe40000000000 */
[----:B------:R-:W-:Y:S02]  /*2b410*/  SEL R69, R71, R124, P0 ;  /* 0x0000007c47457207 */ /* 0x000fe40000000000 */
[----:B------:R-:W-:Y:S01]  /*2b420*/  SEL R11, R73, R78, P0 ;  /* 0x0000004e490b7207 */ /* 0x000fe20000000000 */
[----:B------:R-:W-:Y:S01]  /*2b430*/  IMAD.MOV.U32 R126, RZ, RZ, R14 ;  /* 0x000000ffff7e7224 */ /* 0x000fe200078e000e */
[----:B------:R-:W-:-:S02]  /*2b440*/  SEL R14, R99, R28, P0 ;  /* 0x0000001c630e7207 */ /* 0x000fc40000000000 */
[----:B------:R-:W-:Y:S02]  /*2b450*/  SEL R28, R30, R25, P0 ;  /* 0x000000191e1c7207 */ /* 0x000fe40000000000 */
[----:B------:R-:W-:Y:S02]  /*2b460*/  SEL R30, R25, R30, P0 ;  /* 0x0000001e191e7207 */ /* 0x000fe40000000000 */
[----:B------:R-:W-:Y:S02]  /*2b470*/  SEL R25, R65, R102, P0 ;  /* 0x0000006641197207 */ /* 0x000fe40000000000 */
[----:B------:R-:W-:Y:S02]  /*2b480*/  SEL R65, R67, R122, P0 ;  /* 0x0000007a43417207 */ /* 0x000fe40000000000 */
[----:B------:R-:W-:Y:S02]  /*2b490*/  SEL R67, R122, R67, P0 ;  /* 0x000000437a437207 */ /* 0x000fe40000000000 */
[----:B------:R-:W-:Y:S01]  /*2b4a0*/  SEL R71, R124, R71, P0 ;  /* 0x000000477c477207 */ /* 0x000fe20000000000 */
[----:B------:R-:W-:Y:S06]  /*2b4b0*/  BRA `(.L_x_2256) ;  /* 0xffffff2400887947 */ /* 0x000fec000383ffff */
.L_x_1950:
[----:B------:R-:W-:Y:S01]  /*2b4c0*/  IMAD.MOV.U32 R13, RZ, RZ, R3 ;  /* 0x000000ffff0d7224 */ /* 0x000fe200078e0003 */
[----:B------:R-:W-:Y:S01]  /*2b4d0*/  MOV R11, 0x181f ;  /* 0x0000181f000b7802 */ /* 0x000fe20000000f00 */
[----:B------:R-:W-:Y:S02]  /*2b4e0*/  IMAD.MOV.U32 R12, RZ, RZ, RZ ;  /* 0x000000ffff0c7224 */ /* 0x000fe400078e00ff */
[----:B------:R-:W-:-:S07]  /*2b4f0*/  IMAD.MOV.U32 R15, RZ, RZ, -0x1 ;  /* 0xffffffffff0f7424 */ /* 0x000fce00078e00ff */
[----:B------:R-:W-:Y:S05]  /*2b500*/  WARPSYNC.COLLECTIVE R15, `(.L_x_2257) ;  /* 0x000000000f087348 */ /* 0x000fea0003c00000 */
[----:B------:R0:W1:Y:S02]  /*2b510*/  SHFL.IDX P6, R14, R13, R12, R11 ;  /* 0x0000000c0d0e7389 */ /* 0x00006400000c000b */
[----:B01----:R-:W-:Y:S01]  /*2b520*/  ENDCOLLECTIVE ;  /* 0x000000000000791b */ /* 0x003fe20003800000 */
.L_x_2257:
[----:B------:R-:W-:Y:S02]  /*2b530*/  IMAD.MOV.U32 R13, RZ, RZ, R2 ;  /* 0x000000ffff0d7224 */ /* 0x000fe400078e0002 */
[----:B------:R-:W-:-:S07]  /*2b540*/  IMAD.MOV.U32 R0, RZ, RZ, R14 ;  /* 0x000000ffff007224 */ /* 0x000fce00078e000e */
[----:B------:R-:W-:Y:S05]  /*2b550*/  WARPSYNC.COLLECTIVE R15, `(.L_x_2258) ;  /* 0x000000000f087348 */ /* 0x000fea0003c00000 */
[----:B------:R0:W1:Y:S02]  /*2b560*/  SHFL.IDX P6, R14, R13, R12, R11 ;  /* 0x0000000c0d0e7389 */ /* 0x00006400000c000b */
[----:B01----:R-:W-:Y:S01]  /*2b570*/  ENDCOLLECTIVE ;  /* 0x000000000000791b */ /* 0x003fe20003800000 */
.L_x_2258:
[----:B------:R-:W-:Y:S05]  /*2b580*/  BRA `(.L_x_2259) ;  /* 0xffffff40004c7947 */ /* 0x000fea000383ffff */
.L_x_1953:
[----:B------:R-:W-:Y:S01]  /*2b590*/  BSSY B1, `(.L_x_2260) ;  /* 0x0000008000017945 */ /* 0x000fe20003800000 */
[----:B------:R-:W-:Y:S01]  /*2b5a0*/  IMAD.MOV.U32 R13, RZ, RZ, R3 ;  /* 0x000000ffff0d7224 */ /* 0x000fe200078e0003 */
[----:B---3--:R-:W-:Y:S01]  /*2b5b0*/  MOV R15, 0xffffffff ;  /* 0xffffffff000f7802 */ /* 0x008fe20000000f00 */
[----:B------:R-:W-:Y:S02]  /*2b5c0*/  IMAD.MOV.U32 R12, RZ, RZ, 0x1 ;  /* 0x00000001ff0c7424 */ /* 0x000fe400078e00ff */
[----:B------:R-:W-:-:S07]  /*2b5d0*/  IMAD.MOV.U32 R11, RZ, RZ, 0x181f ;  /* 0x0000181fff0b7424 */ /* 0x000fce00078e00ff */
[----:B012---:R-:W-:Y:S05]  /*2b5e0*/  WARPSYNC.COLLECTIVE R15, `(.L_x_2261) ;  /* 0x000000000f087348 */ /* 0x007fea0003c00000 */
[----:B--2---:R2:W3:Y:S02]  /*2b5f0*/  SHFL.IDX P6, R14, R13, R12, R11 ;  /* 0x0000000c0d0e7389 */ /* 0x0044e400000c000b */
[----:B0123--:R-:W-:Y:S01]  /*2b600*/  ENDCOLLECTIVE ;  /* 0x000000000000791b */ /* 0x00ffe20003800000 */
.L_x_2261:
[----:B------:R-:W-:Y:S05]  /*2b610*/  BSYNC B1 ;  /* 0x0000000000017941 */ /* 0x000fea0003800000 */
.L_x_2260:
        /* <DEDUP_REMOVED lines=8> */
.L_x_2262:
[----:B------:R-:W-:Y:S05]  /*2b6a0*/  BRA `(.L_x_2263) ;  /* 0xffffff40006c7947 */ /* 0x000fea000383ffff */
.L_x_1956:
[----:B------:R-:W-:Y:S01]  /*2b6b0*/  BSSY B1, `(.L_x_2264) ;  /* 0x0000008000017945 */ /* 0x000fe20003800000 */
[----:B------:R-:W-:Y:S01]  /*2b6c0*/  IMAD.MOV.U32 R13, RZ, RZ, R3 ;  /* 0x000000ffff0d7224 */ /* 0x000fe200078e0003 */
[----:B------:R-:W-:Y:S01]  /*2b6d0*/  MOV R12, 0x2 ;  /* 0x00000002000c7802 */ /* 0x000fe20000000f00 */
[----:B------:R-:W-:Y:S02]  /*2b6e0*/  IMAD.MOV.U32 R11, RZ, RZ, 0x181f ;  /* 0x0000181fff0b7424 */ /* 0x000fe400078e00ff */
[----:B---3--:R-:W-:-:S07]  /*2b6f0*/  IMAD.MOV.U32 R15, RZ, RZ, -0x1 ;  /* 0xffffffffff0f7424 */ /* 0x008fce00078e00ff */
[----:B012-4-:R-:W-:Y:S05]  /*2b700*/  WARPSYNC.COLLECTIVE R15, `(.L_x_2265) ;  /* 0x000000000f087348 */ /* 0x017fea0003c00000 */
[----:B--2---:R2:W3:Y:S02]  /*2b710*/  SHFL.IDX P6, R14, R13, R12, R11 ;  /* 0x0000000c0d0e7389 */ /* 0x0044e400000c000b */
[----:B01234-:R-:W-:Y:S01]  /*2b720*/  ENDCOLLECTIVE ;  /* 0x000000000000791b */ /* 0x01ffe20003800000 */
.L_x_2265:
[----:B------:R-:W-:Y:S05]  /*2b730*/  BSYNC B1 ;  /* 0x0000000000017941 */ /* 0x000fea0003800000 */
.L_x_2264:
[----:B------:R-:W-:Y:S01]  /*2b740*/  IMAD.MOV.U32 R13, RZ, RZ, R2 ;  /* 0x000000ffff0d7224 */ /* 0x000fe200078e0002 */
[----:B------:R-:W-:Y:S01]  /*2b750*/  MOV R15, 0xffffffff ;  /* 0xffffffff000f7802 */ /* 0x000fe20000000f00 */
[----:B------:R-:W-:Y:S02]  /*2b760*/  IMAD.MOV.U32 R12, RZ, RZ, 0x2 ;  /* 0x00000002ff0c7424 */ /* 0x000fe400078e00ff */
[----:B------:R-:W-:Y:S02]  /*2b770*/  IMAD.MOV.U32 R11, RZ, RZ, 0x181f ;  /* 0x0000181fff0b7424 */ /* 0x000fe400078e00ff */
[----:B------:R-:W-:-:S07]  /*2b780*/  IMAD.MOV.U32 R0, RZ, RZ, R14 ;  /* 0x000000ffff007224 */ /* 0x000fce00078e000e */
[----:B------:R-:W-:Y:S05]  /*2b790*/  WARPSYNC.COLLECTIVE R15, `(.L_x_2266) ;  /* 0x000000000f087348 */ /* 0x000fea0003c00000 */
[----:B------:R0:W1:Y:S02]  /*2b7a0*/  SHFL.IDX P6, R14, R13, R12, R11 ;  /* 0x0000000c0d0e7389 */ /* 0x00006400000c000b */
[----:B01----:R-:W-:Y:S01]  /*2b7b0*/  ENDCOLLECTIVE ;  /* 0x000000000000791b */ /* 0x003fe20003800000 */
.L_x_2266:
[----:B------:R-:W-:Y:S05]  /*2b7c0*/  BRA `(.L_x_2267) ;  /* 0xffffff40008c7947 */ /* 0x000fea000383ffff */
.L_x_1959:
[----:B------:R-:W-:Y:S01]  /*2b7d0*/  BSSY B1, `(.L_x_2268) ;  /* 0x0000008000017945 */ /* 0x000fe20003800000 */
[----:B------:R-:W-:Y:S02]  /*2b7e0*/  IMAD.MOV.U32 R13, RZ, RZ, R3 ;  /* 0x000000ffff0d7224 */ /* 0x000fe400078e0003 */
[----:B------:R-:W-:Y:S02]  /*2b7f0*/  IMAD.MOV.U32 R12, RZ, RZ, 0x3 ;  /* 0x00000003ff0c7424 */ /* 0x000fe400078e00ff */
[----:B------:R-:W-:Y:S02]  /*2b800*/  IMAD.MOV.U32 R11, RZ, RZ, 0x181f ;  /* 0x0000181fff0b7424 */ /* 0x000fe400078e00ff */
[----:B---3--:R-:W-:-:S07]  /*2b810*/  IMAD.MOV.U32 R15, RZ, RZ, -0x1 ;  /* 0xffffffffff0f7424 */ /* 0x008fce00078e00ff */
[----:B012-4-:R-:W-:Y:S05]  /*2b820*/  WARPSYNC.COLLECTIVE R15, `(.L_x_2269) ;  /* 0x000000000f087348 */ /* 0x017fea0003c00000 */
[----:B--2---:R2:W3:Y:S02]  /*2b830*/  SHFL.IDX P6, R14, R13, R12, R11 ;  /* 0x0000000c0d0e7389 */ /* 0x0044e400000c000b */
[----:B01234-:R-:W-:Y:S01]  /*2b840*/  ENDCOLLECTIVE ;  /* 0x000000000000791b */ /* 0x01ffe20003800000 */
.L_x_2269:
[----:B------:R-:W-:Y:S05]  /*2b850*/  BSYNC B1 ;  /* 0x0000000000017941 */ /* 0x000fea0003800000 */
.L_x_2268:
        /* <DEDUP_REMOVED lines=8> */
.L_x_2270:
[----:B------:R-:W-:Y:S05]  /*2b8e0*/  BRA `(.L_x_2271) ;  /* 0xffffff4000ac7947 */ /* 0x000fea000383ffff */
.L_x_1983:
[----:B------:R-:W0:Y:S01]  /*2b8f0*/  S2R R5, SR_TID.X ;  /* 0x0000000000057919 */ /* 0x000e220000002100 */
[----:B------:R-:W-:Y:S01]  /*2b900*/  BSSY B1, `(.L_x_2272) ;  /* 0x000000a000017945 */ /* 0x000fe20003800000 */
[----:B------:R-:W-:Y:S02]  /*2b910*/  IMAD.MOV.U32 R12, RZ, RZ, RZ ;  /* 0x000000ffff0c7224 */ /* 0x000fe400078e00ff */
[----:B------:R-:W-:Y:S02]  /*2b920*/  IMAD.MOV.U32 R11, RZ, RZ, 0x1f ;  /* 0x0000001fff0b7424 */ /* 0x000fe400078e00ff */
[----:B------:R-:W-:Y:S01]  /*2b930*/  IMAD.MOV.U32 R15, RZ, RZ, -0x1 ;  /* 0xffffffffff0f7424 */ /* 0x000fe200078e00ff */
[----:B0-----:R-:W-:-:S04]  /*2b940*/  SHF.R.U32.HI R5, RZ, 0x5, R5 ;  /* 0x00000005ff057819 */ /* 0x001fc80000011605 */
[----:B------:R-:W-:-:S05]  /*2b950*/  LOP3.LUT R5, R5, 0x3, RZ, 0xc0, !PT ;  /* 0x0000000305057812 */ /* 0x000fca00078ec0ff */
[----:B------:R-:W-:-:S07]  /*2b960*/  IMAD.MOV.U32 R13, RZ, RZ, R5 ;  /* 0x000000ffff0d7224 */ /* 0x000fce00078e0005 */
[----:B------:R-:W-:Y:S05]  /*2b970*/  WARPSYNC.COLLECTIVE R15, `(.L_x_2273) ;  /* 0x000000000f087348 */ /* 0x000fea0003c00000 */
[----:B------:R0:W1:Y:S02]  /*2b980*/  SHFL.IDX P6, R14, R13, R12, R11 ;  /* 0x0000000c0d0e7389 */ /* 0x00006400000c000b */
[----:B01----:R-:W-:Y:S01]  /*2b990*/  ENDCOLLECTIVE ;  /* 0x000000000000791b */ /* 0x003fe20003800000 */
.L_x_2273:
[----:B------:R-:W-:Y:S05]  /*2b9a0*/  BSYNC B1 ;  /* 0x0000000000017941 */ /* 0x000fea0003800000 */
.L_x_2272:
[----:B------:R-:W-:Y:S05]  /*2b9b0*/  BRA `(.L_x_2274) ;  /* 0xffffff5c002c7947 */ /* 0x000fea000383ffff */
.L_x_1985:
[----:B------:R-:W-:Y:S01]  /*2b9c0*/  BSSY B1, `(.L_x_2275) ;  /* 0x0000006000017945 */ /* 0x000fe20003800000 */
[----:B------:R-:W-:-:S07]  /*2b9d0*/  MOV R15, 0xffffffff ;  /* 0xffffffff000f7802 */ /* 0x000fce0000000f00 */
[----:B0-----:R-:W-:Y:S05]  /*2b9e0*/  WARPSYNC.COLLECTIVE R15, `(.L_x_2276) ;  /* 0x000000000f0c7348 */ /* 0x001fea0003c00000 */
[----:B------:R-:W-:Y:S02]  /*2b9f0*/  ELECT P6, UR62, PT ;  /* 0x00000000003e782f */ /* 0x000fe400038c0000 */
[----:B------:R-:W-:Y:S01]  /*2ba00*/  MOV R14, UR62 ;  /* 0x0000003e000e7c02 */ /* 0x000fe20008000f00 */
[----:B0-----:R-:W-:Y:S10]  /*2ba10*/  ENDCOLLECTIVE ;  /* 0x000000000000791b */ /* 0x001ff40003800000 */
.L_x_2276:
[----:B------:R-:W-:Y:S05]  /*2ba20*/  BSYNC B1 ;  /* 0x0000000000017941 */ /* 0x000fea0003800000 */
.L_x_2275:
[----:B------:R-:W-:Y:S05]  /*2ba30*/  BRA `(.L_x_1984) ;  /* 0xffffff5c00247947 */ /* 0x000fea000383ffff */
.L_x_1987:
[----:B0-----:R0:W1:Y:S02]  /*2ba40*/  SYNCS.PHASECHK.TRANS64.TRYWAIT P0, [R23+URZ+0x28420], R5 ;  /* 0x02842005170075a7 */ /* 0x001064000800017f */
[----:B-1----:R-:W-:Y:S05]  /*2ba50*/  @!P0 NANOSLEEP.SYNCS 0x989680 ;  /* 0x009896800000895d */ /* 0x002fea0003900000 */
[----:B------:R-:W1:Y:S02]  /*2ba60*/  @!P0 SYNCS.PHASECHK.TRANS64 P0, [R23+URZ+0x28420], R5 ;  /* 0x02842005170085a7 */ /* 0x000e64000800007f */
[----:B-1----:R-:W-:Y:S05]  /*2ba70*/  @!P0 BRA `(.L_x_1987) ;  /* 0xfffffffc00f08947 */ /* 0x002fea000383ffff */
[----:B------:R-:W-:Y:S05]  /*2ba80*/  BRA `(.L_x_2277) ;  /* 0xffffff5c00347947 */ /* 0x000fea000383ffff */
.L_x_1991:
[----:B-1----:R1:W2:Y:S02]  /*2ba90*/  SYNCS.PHASECHK.TRANS64.TRYWAIT P0, [R12+URZ+0x284a0], R11 ;  /* 0x0284a00b0c0075a7 */ /* 0x0022a4000800017f */
[----:B--2---:R-:W-:Y:S05]  /*2baa0*/  @!P0 NANOSLEEP.SYNCS 0x989680 ;  /* 0x009896800000895d */ /* 0x004fea0003900000 */
[----:B------:R-:W2:Y:S02]  /*2bab0*/  @!P0 SYNCS.PHASECHK.TRANS64 P0, [R12+URZ+0x284a0], R11 ;  /* 0x0284a00b0c0085a7 */ /* 0x000ea4000800007f */
[----:B--2---:R-:W-:Y:S05]  /*2bac0*/  @!P0 BRA `(.L_x_1991) ;  /* 0xfffffffc00f08947 */ /* 0x004fea000383ffff */
[----:B------:R-:W-:Y:S05]  /*2bad0*/  BRA `(.L_x_2278) ;  /* 0xffffff5c004c7947 */ /* 0x000fea000383ffff */
.L_x_1997:
[----:B0-----:R0:W2:Y:S02]  /*2bae0*/  SYNCS.PHASECHK.TRANS64.TRYWAIT P0, [R12+URZ+0x284c0], R11 ;  /* 0x0284c00b0c0075a7 */ /* 0x0010a4000800017f */
[----:B--2---:R-:W-:Y:S05]  /*2baf0*/  @!P0 NANOSLEEP.SYNCS 0x989680 ;  /* 0x009896800000895d */ /* 0x004fea0003900000 */
[----:B------:R-:W2:Y:S02]  /*2bb00*/  @!P0 SYNCS.PHASECHK.TRANS64 P0, [R12+URZ+0x284c0], R11 ;  /* 0x0284c00b0c0085a7 */ /* 0x000ea4000800007f */
[----:B--2---:R-:W-:Y:S05]  /*2bb10*/  @!P0 BRA `(.L_x_1997) ;  /* 0xfffffffc00f08947 */ /* 0x004fea000383ffff */
[----:B------:R-:W-:Y:S05]  /*2bb20*/  BRA `(.L_x_2279) ;  /* 0xffffff6000087947 */ /* 0x000fea000383ffff */
.L_x_2005:
[----:B-1----:R1:W2:Y:S02]  /*2bb30*/  SYNCS.PHASECHK.TRANS64.TRYWAIT P1, [R11+URZ+0x284a0], R8 ;  /* 0x0284a0080b0075a7 */ /* 0x0022a4000802017f */
[----:B--2---:R-:W-:Y:S05]  /*2bb40*/  @!P1 NANOSLEEP.SYNCS 0x989680 ;  /* 0x009896800000995d */ /* 0x004fea0003900000 */
[----:B------:R-:W2:Y:S02]  /*2bb50*/  @!P1 SYNCS.PHASECHK.TRANS64 P1, [R11+URZ+0x284a0], R8 ;  /* 0x0284a0080b0095a7 */ /* 0x000ea4000802007f */
[----:B--2---:R-:W-:Y:S05]  /*2bb60*/  @!P1 BRA `(.L_x_2005) ;  /* 0xfffffffc00f09947 */ /* 0x004fea000383ffff */
[----:B------:R-:W-:Y:S05]  /*2bb70*/  BRA `(.L_x_2280) ;  /* 0xffffff6400007947 */ /* 0x000fea000383ffff */
.L_x_2011:
[----:B0-----:R0:W2:Y:S02]  /*2bb80*/  SYNCS.PHASECHK.TRANS64.TRYWAIT P1, [R11+URZ+0x284c0], R8 ;  /* 0x0284c0080b0075a7 */ /* 0x0010a4000802017f */
[----:B--2---:R-:W-:Y:S05]  /*2bb90*/  @!P1 NANOSLEEP.SYNCS 0x989680 ;  /* 0x009896800000995d */ /* 0x004fea0003900000 */
[----:B------:R-:W2:Y:S02]  /*2bba0*/  @!P1 SYNCS.PHASECHK.TRANS64 P1, [R11+URZ+0x284c0], R8 ;  /* 0x0284c0080b0095a7 */ /* 0x000ea4000802007f */
[----:B--2---:R-:W-:Y:S05]  /*2bbb0*/  @!P1 BRA `(.L_x_2011) ;  /* 0xfffffffc00f09947 */ /* 0x004fea000383ffff */
[----:B------:R-:W-:Y:S05]  /*2bbc0*/  BRA `(.L_x_2281) ;  /* 0xffffff6400b87947 */ /* 0x000fea000383ffff */
.L_x_2035:
        /* <DEDUP_REMOVED lines=11> */
.L_x_2283:
[----:B------:R-:W-:Y:S05]  /*2bc80*/  BSYNC B0 ;  /* 0x0000000000007941 */ /* 0x000fea0003800000 */
.L_x_2282:
[----:B------:R-:W-:Y:S05]  /*2bc90*/  BRA `(.L_x_2284) ;  /* 0xffffff7400f47947 */ /* 0x000fea000383ffff */
.L_x_2038:
[----:B0-----:R0:W1:Y:S02]  /*2bca0*/  SYNCS.PHASECHK.TRANS64.TRYWAIT P0, [R6+URZ+0x28480], R21 ;  /* 0x02848015060075a7 */ /* 0x001064000800017f */
[----:B-1----:R-:W-:Y:S05]  /*2bcb0*/  @!P0 NANOSLEEP.SYNCS 0x989680 ;  /* 0x009896800000895d */ /* 0x002fea0003900000 */
[----:B------:R-:W1:Y:S02]  /*2bcc0*/  @!P0 SYNCS.PHASECHK.TRANS64 P0, [R6+URZ+0x28480], R21 ;  /* 0x02848015060085a7 */ /* 0x000e64000800007f */
[----:B-1----:R-:W-:Y:S05]  /*2bcd0*/  @!P0 BRA `(.L_x_2038) ;  /* 0xfffffffc00f08947 */ /* 0x002fea000383ffff */
[----:B------:R-:W-:Y:S05]  /*2bce0*/  BRA `(.L_x_2285) ;  /* 0xffffff7800147947 */ /* 0x000fea000383ffff */
.L_x_2039:
        /* <DEDUP_REMOVED lines=8> */
.L_x_2287:
[----:B------:R-:W-:Y:S05]  /*2bd70*/  BSYNC B0 ;  /* 0x0000000000007941 */ /* 0x000fea0003800000 */
.L_x_2286:
[----:B------:R-:W-:Y:S01]  /*2bd80*/  IMAD.MOV.U32 R13, RZ, RZ, R2 ;  /* 0x000000ffff0d7224 */ /* 0x000fe200078e0002 */
[C---:B------:R-:W-:Y:S01]  /*2bd90*/  ISETP.GE.AND P3, PT, R27.reuse, 0x11, PT ;  /* 0x000000111b00780c */ /* 0x040fe20003f66270 */
[----:B------:R-:W-:Y:S01]  /*2bda0*/  IMAD.MOV.U32 R12, RZ, RZ, RZ ;  /* 0x000000ffff0c7224 */ /* 0x000fe200078e00ff */
[----:B------:R-:W-:Y:S01]  /*2bdb0*/  ISETP.GE.AND P5, PT, R27, 0x31, PT ;  /* 0x000000311b00780c */ /* 0x000fe20003fa6270 */
[----:B------:R-:W-:Y:S02]  /*2bdc0*/  IMAD.MOV.U32 R11, RZ, RZ, 0x181f ;  /* 0x0000181fff0b7424 */ /* 0x000fe400078e00ff */
[----:B------:R-:W-:Y:S02]  /*2bdd0*/  IMAD.MOV.U32 R15, RZ, RZ, -0x1 ;  /* 0xffffffffff0f7424 */ /* 0x000fe400078e00ff */
[----:B------:R-:W-:-:S08]  /*2bde0*/  IMAD.MOV.U32 R5, RZ, RZ, R14 ;  /* 0x000000ffff057224 */ /* 0x000fd000078e000e */
[----:B------:R-:W-:Y:S05]  /*2bdf0*/  WARPSYNC.COLLECTIVE R15, `(.L_x_2288) ;  /* 0x000000000f087348 */ /* 0x000fea0003c00000 */
[----:B------:R0:W1:Y:S02]  /*2be00*/  SHFL.IDX P6, R14, R13, R12, R11 ;  /* 0x0000000c0d0e7389 */ /* 0x00006400000c000b */
[----:B01----:R-:W-:Y:S01]  /*2be10*/  ENDCOLLECTIVE ;  /* 0x000000000000791b */ /* 0x003fe20003800000 */
.L_x_2288:
[----:B------:R-:W0:Y:S01]  /*2be20*/  LDC R11, c[0x0][0x2f4] ;  /* 0x0000bd00ff0b7b82 */ /* 0x000e220000000800 */
[----:B------:R-:W-:Y:S01]  /*2be30*/  LOP3.LUT R15, R34, 0x80, RZ, 0xfc, !PT ;  /* 0x00000080220f7812 */ /* 0x000fe200078efcff */
[----:B------:R-:W-:Y:S02]  /*2be40*/  IMAD.MOV.U32 R13, RZ, RZ, R3 ;  /* 0x000000ffff0d7224 */ /* 0x000fe400078e0003 */
[----:B------:R-:W-:Y:S01]  /*2be50*/  IMAD.MOV.U32 R12, RZ, RZ, 0x1 ;  /* 0x00000001ff0c7424 */ /* 0x000fe200078e00ff */
[----:B------:R-:W-:-:S04]  /*2be60*/  MOV R8, R14 ;  /* 0x0000000e00087202 */ /* 0x000fc80000000f00 */
[----:B------:R-:W-:-:S05]  /*2be70*/  IADD3 R8, P0, R34, R8, RZ ;  /* 0x0000000822087210 */ /* 0x000fca0007f1e0ff */
[----:B------:R-:W-:Y:S02]  /*2be80*/  IMAD.X R9, RZ, RZ, R5, P0 ;  /* 0x000000ffff097224 */ /* 0x000fe400000e0605 */
[----:B------:R-:W-:Y:S01]  /*2be90*/  IMAD.IADD R5, R23, 0x1, R7 ;  /* 0x0000000117057824 */ /* 0x000fe200078e0207 */
[-C--:B0-----:R-:W-:Y:S02]  /*2bea0*/  ISETP.GE.AND P2, PT, R34, R11.reuse, PT ;  /* 0x0000000b2200720c */ /* 0x081fe40003f46270 */
[----:B------:R-:W-:Y:S01]  /*2beb0*/  ISETP.GE.AND P0, PT, R15, R11, PT ;  /* 0x0000000b0f00720c */ /* 0x000fe20003f06270 */
[----:B------:R-:W-:Y:S01]  /*2bec0*/  IMAD.MOV.U32 R11, RZ, RZ, 0x181f ;  /* 0x0000181fff0b7424 */ /* 0x000fe200078e00ff */
[----:B------:R-:W-:Y:S01]  /*2bed0*/  ISETP.LT.OR P1, PT, R27, 0x1, P2 ;  /* 0x000000011b00780c */ /* 0x000fe20001721670 */
[----:B------:R-:W-:-:S12]  /*2bee0*/  IMAD.MOV.U32 R15, RZ, RZ, -0x1 ;  /* 0xffffffffff0f7424 */ /* 0x000fd800078e00ff */
[----:B------:R-:W-:Y:S05]  /*2bef0*/  WARPSYNC.COLLECTIVE R15, `(.L_x_2289) ;  /* 0x000000000f087348 */ /* 0x000fea0003c00000 */
[----:B------:R0:W1:Y:S02]  /*2bf00*/  SHFL.IDX P6, R14, R13, R12, R11 ;  /* 0x0000000c0d0e7389 */ /* 0x00006400000c000b */
[----:B01----:R-:W-:Y:S01]  /*2bf10*/  ENDCOLLECTIVE ;  /* 0x000000000000791b */ /* 0x003fe20003800000 */
.L_x_2289:
[----:B------:R-:W-:Y:S01]  /*2bf20*/  @!PT LDS RZ, [RZ] ;  /* 0x00000000fffff984 */ /* 0x000fe20000000800 */
[----:B------:R-:W-:Y:S01]  /*2bf30*/  @!PT LDS RZ, [RZ] ;  /* 0x00000000fffff984 */ /* 0x000fe20000000800 */
[----:B------:R-:W-:Y:S01]  /*2bf40*/  @!PT LDS RZ, [RZ] ;  /* 0x00000000fffff984 */ /* 0x000fe20000000800 */
[----:B------:R0:W-:Y:S01]  /*2bf50*/  LDGSTS.E.BYPASS.LTC128B.128 [R5+0x10000], desc[UR36][R8.64], !P1 ;  /* 0x1000000008057fae */ /* 0x0001e2000c901d64 */
[----:B------:R-:W-:Y:S01]  /*2bf60*/  ISETP.LT.OR P1, PT, R27, 0x1, P0 ;  /* 0x000000011b00780c */ /* 0x000fe20000721670 */
[----:B------:R-:W-:-:S12]  /*2bf70*/  IMAD.MOV.U32 R13, RZ, RZ, R2 ;  /* 0x000000ffff0d7224 */ /* 0x000fd800078e0002 */
[----:B------:R0:W-:Y:S01]  /*2bf80*/  LDGSTS.E.BYPASS.LTC128B.128 [R5+0x12000], desc[UR36][R8.64+0x80], !P1 ;  /* 0x1200008008057fae */ /* 0x0001e2000c901d64 */
[----:B------:R-:W-:-:S07]  /*2bf90*/  MOV R7, R14 ;  /* 0x0000000e00077202 */ /* 0x000fce0000000f00 */
[----:B0-----:R-:W-:Y:S05]  /*2bfa0*/  WARPSYNC.COLLECTIVE R15, `(.L_x_2290) ;  /* 0x000000000f087348 */ /* 0x001fea0003c00000 */
[----:B------:R1:W2:Y:S02]  /*2bfb0*/  SHFL.IDX P6, R14, R13, R12, R11 ;  /* 0x0000000c0d0e7389 */ /* 0x0002a400000c000b */
[----:B012---:R-:W-:Y:S01]  /*2bfc0*/  ENDCOLLECTIVE ;  /* 0x000000000000791b */ /* 0x007fe20003800000 */
.L_x_2290:
[----:B------:R-:W-:Y:S02]  /*2bfd0*/  IMAD.MOV.U32 R13, RZ, RZ, R3 ;  /* 0x000000ffff0d7224 */ /* 0x000fe400078e0003 */
[----:B------:R-:W-:Y:S02]  /*2bfe0*/  IMAD.MOV.U32 R12, RZ, RZ, 0x2 ;  /* 0x00000002ff0c7424 */ /* 0x000fe400078e00ff */
[----:B------:R-:W-:-:S07]  /*2bff0*/  IMAD.MOV.U32 R8, RZ, RZ, R14 ;  /* 0x000000ffff087224 */ /* 0x000fce00078e000e */
[----:B------:R-:W-:Y:S05]  /*2c000*/  WARPSYNC.COLLECTIVE R15, `(.L_x_2291) ;  /* 0x000000000f087348 */ /* 0x000fea0003c00000 */
[----:B------:R0:W1:Y:S02]  /*2c010*/  SHFL.IDX P6, R14, R13, R12, R11 ;  /* 0x0000000c0d0e7389 */ /* 0x00006400000c000b */
[----:B01----:R-:W-:Y:S01]  /*2c020*/  ENDCOLLECTIVE ;  /* 0x000000000000791b */ /* 0x003fe20003800000 */
.L_x_2291:
[----:B------:R-:W-:-:S05]  /*2c030*/  IADD3 R8, P1, R34, R8, RZ ;  /* 0x0000000822087210 */ /* 0x000fca0007f3e0ff */
[----:B------:R-:W-:Y:S01]  /*2c040*/  IMAD.X R9, RZ, RZ, R7, P1 ;  /* 0x000000ffff097224 */ /* 0x000fe200008e0607 */
[----:B------:R-:W-:Y:S02]  /*2c050*/  ISETP.LT.OR P1, PT, R27, 0x11, P2 ;  /* 0x000000111b00780c */ /* 0x000fe40001721670 */
[----:B------:R-:W-:-:S11]  /*2c060*/  MOV R13, R2 ;  /* 0x00000002000d7202 */ /* 0x000fd60000000f00 */
        /* <DEDUP_REMOVED lines=9> */
.L_x_2292:
[----:B------:R-:W-:Y:S01]  /*2c100*/  @!PT LDS RZ, [RZ] ;  /* 0x00000000fffff984 */ /* 0x000fe20000000800 */
[----:B------:R-:W-:Y:S01]  /*2c110*/  @!PT LDS RZ, [RZ] ;  /* 0x00000000fffff984 */ /* 0x000fe20000000800 */
[----:B------:R-:W-:Y:S01]  /*2c120*/  @!PT LDS RZ, [RZ] ;  /* 0x00000000fffff984 */ /* 0x000fe20000000800 */
[----:B------:R0:W-:Y:S01]  /*2c130*/  LDGSTS.E.BYPASS.LTC128B.128 [R5+0x12800], desc[UR36][R8.64+0x80], !P1 ;  /* 0x1280008008057fae */ /* 0x0001e2000c901d64 */
[----:B------:R-:W-:Y:S02]  /*2c140*/  IMAD.MOV.U32 R13, RZ, RZ, R3 ;  /* 0x000000ffff0d7224 */ /* 0x000fe400078e0003 */
[----:B------:R-:W-:Y:S02]  /*2c150*/  IMAD.MOV.U32 R12, RZ, RZ, 0x3 ;  /* 0x00000003ff0c7424 */ /* 0x000fe400078e00ff */
[----:B0-----:R-:W-:-:S07]  /*2c160*/  IMAD.MOV.U32 R8, RZ, RZ, R14 ;  /* 0x000000ffff087224 */ /* 0x001fce00078e000e */
[----:B------:R-:W-:Y:S05]  /*2c170*/  WARPSYNC.COLLECTIVE R15, `(.L_x_2293) ;  /* 0x000000000f087348 */ /* 0x000fea0003c00000 */
[----:B------:R0:W1:Y:S02]  /*2c180*/  SHFL.IDX P6, R14, R13, R12, R11 ;  /* 0x0000000c0d0e7389 */ /* 0x00006400000c000b */
[----:B01----:R-:W-:Y:S01]  /*2c190*/  ENDCOLLECTIVE ;  /* 0x000000000000791b */ /* 0x003fe20003800000 */
.L_x_2293:
        /* <DEDUP_REMOVED lines=13> */
.L_x_2294:
[----:B------:R-:W-:Y:S01]  /*2c270*/  @!PT LDS RZ, [RZ] ;  /* 0x00000000fffff984 */ /* 0x000fe20000000800 */
[----:B------:R-:W-:Y:S01]  /*2c280*/  @!PT LDS RZ, [RZ] ;  /* 0x00000000fffff984 */ /* 0x000fe20000000800 */
[----:B------:R-:W-:Y:S01]  /*2c290*/  @!PT LDS RZ, [RZ] ;  /* 0x00000000fffff984 */ /* 0x000fe20000000800 */
[----:B------:R2:W-:Y:S01]  /*2c2a0*/  LDGSTS.E.BYPASS.LTC128B.128 [R5+0x13000], desc[UR36][R8.64+0x80], !P1 ;  /* 0x1300008008057fae */ /* 0x0005e2000c901d64 */
[----:B------:R-:W-:Y:S02]  /*2c2b0*/  ISETP.GE.AND P1, PT, R27, 0x21, PT ;  /* 0x000000211b00780c */ /* 0x000fe40003f26270 */
[----:B------:R-:W-:Y:S01]  /*2c2c0*/  MOV R2, R14 ;  /* 0x0000000e00027202 */ /* 0x000fe20000000f00 */
[----:B------:R-:W-:Y:S10]  /*2c2d0*/  BRA `(.L_x_2295) ;  /* 0xffffff7400807947 */ /* 0x000ff4000383ffff */
.L_x_2044:
[----:B------:R0:W0:Y:S02]  /*2c2e0*/  SYNCS.PHASECHK.TRANS64.TRYWAIT P0, [R6+URZ+0x28440], R21 ;  /* 0x02844015060075a7 */ /* 0x000024000800017f */
[----:B0-----:R-:W-:Y:S05]  /*2c2f0*/  @!P0 NANOSLEEP.SYNCS 0x989680 ;  /* 0x009896800000895d */ /* 0x001fea0003900000 */
[----:B------:R-:W0:Y:S02]  /*2c300*/  @!P0 SYNCS.PHASECHK.TRANS64 P0, [R6+URZ+0x28440], R21 ;  /* 0x02844015060085a7 */ /* 0x000e24000800007f */
[----:B0-----:R-:W-:Y:S05]  /*2c310*/  @!P0 BRA `(.L_x_2044) ;  /* 0xfffffffc00f08947 */ /* 0x001fea000383ffff */
[----:B------:R-:W-:Y:S05]  /*2c320*/  BRA `(.L_x_2296) ;  /* 0xffffff7400d87947 */ /* 0x000fea000383ffff */
.L_x_2045:
[----:B------:R-:W-:Y:S01]  /*2c330*/  BSSY B0, `(.L_x_2297) ;  /* 0x0000008000007945 */ /* 0x000fe20003800000 */
[----:B------:R-:W-:Y:S02]  /*2c340*/  IMAD.MOV.U32 R13, RZ, RZ, R0 ;  /* 0x000000ffff0d7224 */ /* 0x000fe400078e0000 */
[----:B------:R-:W-:Y:S02]  /*2c350*/  IMAD.MOV.U32 R12, RZ, RZ, RZ ;  /* 0x000000ffff0c7224 */ /* 0x000fe400078e00ff */
[----:B------:R-:W-:Y:S02]  /*2c360*/  IMAD.MOV.U32 R11, RZ, RZ, 0x181f ;  /* 0x0000181fff0b7424 */ /* 0x000fe400078e00ff */
[----:B------:R-:W-:-:S07]  /*2c370*/  IMAD.MOV.U32 R15, RZ, RZ, -0x1 ;  /* 0xffffffffff0f7424 */ /* 0x000fce00078e00ff */
[----:B0---4-:R-:W-:Y:S05]  /*2c380*/  WARPSYNC.COLLECTIVE R15, `(.L_x_2298) ;  /* 0x000000000f087348 */ /* 0x011fea0003c00000 */
[----:B------:R1:W2:Y:S02]  /*2c390*/  SHFL.IDX P6, R14, R13, R12, R11 ;  /* 0x0000000c0d0e7389 */ /* 0x0002a400000c000b */
[----:B012-4-:R-:W-:Y:S01]  /*2c3a0*/  ENDCOLLECTIVE ;  /* 0x000000000000791b */ /* 0x017fe20003800000 */
.L_x_2298:
[----:B------:R-:W-:Y:S05]  /*2c3b0*/  BSYNC B0 ;  /* 0x0000000000007941 */ /* 0x000fea0003800000 */
.L_x_2297:
        /* <DEDUP_REMOVED lines=8> */
.L_x_2299:
        /* <DEDUP_REMOVED lines=16> */
.L_x_2300:
[----:B------:R-:W-:Y:S01]  /*2c540*/  @!PT LDS RZ, [RZ] ;  /* 0x00000000fffff984 */ /* 0x000fe20000000800 */
[----:B------:R-:W-:Y:S01]  /*2c550*/  @!PT LDS RZ, [RZ] ;  /* 0x00000000fffff984 */ /* 0x000fe20000000800 */
[----:B------:R-:W-:Y:S01]  /*2c560*/  @!PT LDS RZ, [RZ] ;  /* 0x00000000fffff984 */ /* 0x000fe20000000800 */
[----:B------:R0:W-:Y:S01]  /*2c570*/  @P4 LDGSTS.E.BYPASS.LTC128B.128 [R5+0x22000], desc[UR36][R2.64+0x80], !P2 ;  /* 0x2200008002054fae */ /* 0x0001e2000d101d64 */
[----:B------:R-:W-:Y:S01]  /*2c580*/  ISETP.GE.AND P4, PT, R34, R8, PT ;  /* 0x000000082200720c */ /* 0x000fe20003f86270 */
[----:B------:R-:W-:Y:S01]  /*2c590*/  IMAD.MOV.U32 R13, RZ, RZ, R4 ;  /* 0x000000ffff0d7224 */ /* 0x000fe200078e0004 */
[----:B0-----:R-:W-:-:S11]  /*2c5a0*/  MOV R2, R14 ;  /* 0x0000000e00027202 */ /* 0x001fd60000000f00 */
[----:B------:R-:W-:Y:S05]  /*2c5b0*/  WARPSYNC.COLLECTIVE R15, `(.L_x_2301) ;  /* 0x000000000f087348 */ /* 0x000fea0003c00000 */
[----:B------:R0:W1:Y:S02]  /*2c5c0*/  SHFL.IDX P6, R14, R13, R12, R11 ;  /* 0x0000000c0d0e7389 */ /* 0x00006400000c000b */
[----:B01----:R-:W-:Y:S01]  /*2c5d0*/  ENDCOLLECTIVE ;  /* 0x000000000000791b */ /* 0x003fe20003800000 */
.L_x_2301:
[----:B------:R-:W-:Y:S02]  /*2c5e0*/  IMAD.MOV.U32 R13, RZ, RZ, R0 ;  /* 0x000000ffff0d7224 */ /* 0x000fe400078e0000 */
[----:B------:R-:W-:Y:S02]  /*2c5f0*/  IMAD.MOV.U32 R12, RZ, RZ, 0x2 ;  /* 0x00000002ff0c7424 */ /* 0x000fe400078e00ff */
[----:B------:R-:W-:-:S07]  /*2c600*/  IMAD.MOV.U32 R3, RZ, RZ, R14 ;  /* 0x000000ffff037224 */ /* 0x000fce00078e000e */
[----:B------:R-:W-:Y:S05]  /*2c610*/  WARPSYNC.COLLECTIVE R15, `(.L_x_2302) ;  /* 0x000000000f087348 */ /* 0x000fea0003c00000 */
[----:B------:R0:W1:Y:S02]  /*2c620*/  SHFL.IDX P6, R14, R13, R12, R11 ;  /* 0x0000000c0d0e7389 */ /* 0x00006400000c000b */
[----:B01----:R-:W-:Y:S01]  /*2c630*/  ENDCOLLECTIVE ;  /* 0x000000000000791b */ /* 0x003fe20003800000 */
.L_x_2302:
        /* <DEDUP_REMOVED lines=15> */
.L_x_2303:
[----:B------:R-:W-:Y:S02]  /*2c730*/  IMAD.MOV.U32 R13, RZ, RZ, R0 ;  /* 0x000000ffff0d7224 */ /* 0x000fe400078e0000 */
[----:B------:R-:W-:Y:S02]  /*2c740*/  IMAD.MOV.U32 R12, RZ, RZ, 0x3 ;  /* 0x00000003ff0c7424 */ /* 0x000fe400078e00ff */
[----:B------:R-:W-:-:S07]  /*2c750*/  IMAD.MOV.U32 R3, RZ, RZ, R14 ;  /* 0x000000ffff037224 */ /* 0x000fce00078e000e */
[----:B------:R-:W-:Y:S05]  /*2c760*/  WARPSYNC.COLLECTIVE R15, `(.L_x_2304) ;  /* 0x000000000f087348 */ /* 0x000fea0003c00000 */
[----:B------:R0:W1:Y:S02]  /*2c770*/  SHFL.IDX P6, R14, R13, R12, R11 ;  /* 0x0000000c0d0e7389 */ /* 0x00006400000c000b */
[----:B01----:R-:W-:Y:S01]  /*2c780*/  ENDCOLLECTIVE ;  /* 0x000000000000791b */ /* 0x003fe20003800000 */
.L_x_2304:
[----:B------:R-:W-:-:S05]  /*2c790*/  @P1 IADD3 R3, P0, R34, R3, RZ ;  /* 0x0000000322031210 */ /* 0x000fca0007f1e0ff */
[----:B------:R-:W-:-:S05]  /*2c7a0*/  @P1 IMAD.X R2, RZ, RZ, R2, P0 ;  /* 0x000000ffff021224 */ /* 0x000fca00000e0602 */
[----:B------:R-:W-:Y:S01]  /*2c7b0*/  @P1 LOP3.LUT R3, R3, R2, RZ, 0x3c, !PT ;  /* 0x0000000203031212 */ /* 0x000fe200078e3cff */
[----:B------:R-:W-:-:S03]  /*2c7c0*/  IMAD.MOV.U32 R13, RZ, RZ, R4 ;  /* 0x000000ffff0d7224 */ /* 0x000fc600078e0004 */
[----:B------:R-:W-:-:S04]  /*2c7d0*/  @P1 LOP3.LUT R2, R3, R2, RZ, 0x3c, !PT ;  /* 0x0000000203021212 */ /* 0x000fc800078e3cff */
[----:B------:R-:W-:Y:S01]  /*2c7e0*/  @P1 LOP3.LUT R3, R3, R2, RZ, 0x3c, !PT ;  /* 0x0000000203031212 */ /* 0x000fe200078e3cff */
[----:B------:R-:W-:-:S07]  /*2c7f0*/  IMAD.MOV.U32 R0, RZ, RZ, R14 ;  /* 0x000000ffff007224 */ /* 0x000fce00078e000e */
[----:B------:R-:W-:Y:S05]  /*2c800*/  WARPSYNC.COLLECTIVE R15, `(.L_x_2305) ;  /* 0x000000000f087348 */ /* 0x000fea0003c00000 */
[----:B------:R0:W1:Y:S02]  /*2c810*/  SHFL.IDX P6, R14, R13, R12, R11 ;  /* 0x0000000c0d0e7389 */ /* 0x00006400000c000b */
[----:B01----:R-:W-:Y:S01]  /*2c820*/  ENDCOLLECTIVE ;  /* 0x000000000000791b */ /* 0x003fe20003800000 */
.L_x_2305:
[----:B------:R-:W-:Y:S01]  /*2c830*/  @!PT LDS RZ, [RZ] ;  /* 0x00000000fffff984 */ /* 0x000fe20000000800 */
[----:B------:R-:W-:Y:S01]  /*2c840*/  @!PT LDS RZ, [RZ] ;  /* 0x00000000fffff984 */ /* 0x000fe20000000800 */
[----:B------:R-:W-:Y:S01]  /*2c850*/  @!PT LDS RZ, [RZ] ;  /* 0x00000000fffff984 */ /* 0x000fe20000000800 */
[----:B------:R0:W-:Y:S04]  /*2c860*/  @P1 LDGSTS.E.BYPASS.LTC128B.128 [R5+0x21000], desc[UR36][R2.64], !P4 ;  /* 0x2100000002051fae */ /* 0x0001e8000e101d64 */
[----:B------:R0:W-:Y:S01]  /*2c870*/  @P1 LDGSTS.E.BYPASS.LTC128B.128 [R5+0x23000], desc[UR36][R2.64+0x80], !P2 ;  /* 0x2300008002051fae */ /* 0x0001e2000d101d64 */
[----:B------:R-:W-:Y:S01]  /*2c880*/  MOV R4, R14 ;  /* 0x0000000e00047202 */ /* 0x000fe20000000f00 */
[----:B------:R-:W-:Y:S06]  /*2c890*/  BRA `(.L_x_2306) ;  /* 0xffffff7400547947 */ /* 0x000fec000383ffff */
.L_x_2050:
[----:B------:R-:W-:Y:S02]  /*2c8a0*/  IMAD.MOV.U32 R13, RZ, RZ, R4 ;  /* 0x000000ffff0d7224 */ /* 0x000fe400078e0004 */
[----:B------:R-:W-:Y:S02]  /*2c8b0*/  IMAD.MOV.U32 R12, RZ, RZ, RZ ;  /* 0x000000ffff0c7224 */ /* 0x000fe400078e00ff */
[----:B------:R-:W-:Y:S02]  /*2c8c0*/  IMAD.MOV.U32 R11, RZ, RZ, 0x181f ;  /* 0x0000181fff0b7424 */ /* 0x000fe400078e00ff */
[----:B------:R-:W-:Y:S02]  /*2c8d0*/  IMAD.MOV.U32 R15, RZ, RZ, -0x1 ;  /* 0xffffffffff0f7424 */ /* 0x000fe400078e00ff */
[----:B-----5:R-:W-:Y:S02]  /*2c8e0*/  IMAD R5, R10, R7, RZ ;  /* 0x000000070a057224 */ /* 0x020fe400078e02ff */
[----:B------:R-:W-:-:S07]  /*2c8f0*/  IMAD.IADD R26, R9, 0x1, R26 ;  /* 0x00000001091a7824 */ /* 0x000fce00078e021a */
[----:B------:R-:W-:Y:S05]  /*2c900*/  WARPSYNC.COLLECTIVE R15, `(.L_x_2307) ;  /* 0x000000000f087348 */ /* 0x000fea0003c00000 */
[----:B------:R0:W1:Y:S02]  /*2c910*/  SHFL.IDX P6, R14, R13, R12, R11 ;  /* 0x0000000c0d0e7389 */ /* 0x00006400000c000b */
[----:B01----:R-:W-:Y:S01]  /*2c920*/  ENDCOLLECTIVE ;  /* 0x000000000000791b */ /* 0x003fe20003800000 */
.L_x_2307:
[C---:B------:R-:W-:Y:S01]  /*2c930*/  VIADD R6, R26.reuse, 0x10 ;  /* 0x000000101a067836 */ /* 0x040fe20000000000 */
[----:B------:R-:W-:Y:S01]  /*2c940*/  ISETP.GE.AND P2, PT, R26, R5, PT ;  /* 0x000000051a00720c */ /* 0x000fe20003f46270 */
[----:B------:R-:W-:Y:S02]  /*2c950*/  IMAD.MOV.U32 R13, RZ, RZ, R0 ;  /* 0x000000ffff0d7224 */ /* 0x000fe400078e0000 */
[----:B------:R-:W-:-:S10]  /*2c960*/  IMAD.MOV.U32 R2, RZ, RZ, R14 ;  /* 0x000000ffff027224 */ /* 0x000fd400078e000e */
[----:B------:R-:W-:Y:S05]  /*2c970*/  WARPSYNC.COLLECTIVE R15, `(.L_x_2308) ;  /* 0x000000000f087348 */ /* 0x000fea0003c00000 */
[----:B------:R0:W1:Y:S02]  /*2c980*/  SHFL.IDX P6, R14, R13, R12, R11 ;  /* 0x0000000c0d0e7389 */ /* 0x00006400000c000b */
[----:B01----:R-:W-:Y:S01]  /*2c990*/  ENDCOLLECTIVE ;  /* 0x000000000000791b */ /* 0x003fe20003800000 */
.L_x_2308:
[----:B------:R-:W-:Y:S02]  /*2c9a0*/  IMAD.MOV.U32 R13, RZ, RZ, R4 ;  /* 0x000000ffff0d7224 */ /* 0x000fe400078e0004 */
[----:B------:R-:W-:Y:S01]  /*2c9b0*/  IMAD.MOV.U32 R12, RZ, RZ, 0x1 ;  /* 0x00000001ff0c7424 */ /* 0x000fe200078e00ff */
[----:B------:R-:W-:-:S07]  /*2c9c0*/  MOV R3, R14 ;  /* 0x0000000e00037202 */ /* 0x000fce0000000f00 */
[----:B------:R-:W-:Y:S05]  /*2c9d0*/  WARPSYNC.COLLECTIVE R15, `(.L_x_2309) ;  /* 0x000000000f087348 */ /* 0x000fea0003c00000 */
[----:B------:R0:W1:Y:S02]  /*2c9e0*/  SHFL.IDX P6, R14, R13, R12, R11 ;  /* 0x0000000c0d0e7389 */ /* 0x00006400000c000b */
[----:B01----:R-:W-:Y:S01]  /*2c9f0*/  ENDCOLLECTIVE ;  /* 0x000000000000791b */ /* 0x003fe20003800000 */
.L_x_2309:
        /* <DEDUP_REMOVED lines=10> */
[----:B------:R0:W-:Y:S01]  /*2caa0*/  @!P2 LDGSTS.E.BYPASS.LTC128B.128 [R8+0x1c000], desc[UR36][R2.64+0x80], !P1 ;  /* 0x1c0000800208afae */ /* 0x0001e2000c901d64 */
[----:B------:R-:W-:Y:S01]  /*2cab0*/  ISETP.GE.AND P2, PT, R6, R5, PT ;  /* 0x000000050600720c */ /* 0x000fe20003f46270 */
[----:B0-----:R-:W-:-:S12]  /*2cac0*/  IMAD.MOV.U32 R2, RZ, RZ, R14 ;  /* 0x000000ffff027224 */ /* 0x001fd800078e000e */
[----:B------:R-:W-:Y:S05]  /*2cad0*/  WARPSYNC.COLLECTIVE R15, `(.L_x_2310) ;  /* 0x000000000f087348 */ /* 0x000fea0003c00000 */
[----:B------:R0:W1:Y:S02]  /*2cae0*/  SHFL.IDX P6, R14, R13, R12, R11 ;  /* 0x0000000c0d0e7389 */ /* 0x00006400000c000b */
[----:B01----:R-:W-:Y:S01]  /*2caf0*/  ENDCOLLECTIVE ;  /* 0x000000000000791b */ /* 0x003fe20003800000 */
.L_x_2310:
[----:B------:R-:W-:Y:S02]  /*2cb00*/  IMAD.MOV.U32 R13, RZ, RZ, R4 ;  /* 0x000000ffff0d7224 */ /* 0x000fe400078e0004 */
[----:B------:R-:W-:Y:S02]  /*2cb10*/  IMAD.MOV.U32 R12, RZ, RZ, 0x2 ;  /* 0x00000002ff0c7424 */ /* 0x000fe400078e00ff */
[----:B------:R-:W-:-:S07]  /*2cb20*/  IMAD.MOV.U32 R3, RZ, RZ, R14 ;  /* 0x000000ffff037224 */ /* 0x000fce00078e000e */
[----:B------:R-:W-:Y:S05]  /*2cb30*/  WARPSYNC.COLLECTIVE R15, `(.L_x_2311) ;  /* 0x000000000f087348 */ /* 0x000fea0003c00000 */
[----:B------:R0:W1:Y:S02]  /*2cb40*/  SHFL.IDX P6, R14, R13, R12, R11 ;  /* 0x0000000c0d0e7389 */ /* 0x00006400000c000b */
[----:B01----:R-:W-:Y:S01]  /*2cb50*/  ENDCOLLECTIVE ;  /* 0x000000000000791b */ /* 0x003fe20003800000 */
.L_x_2311:
        /* <DEDUP_REMOVED lines=17> */
.L_x_2312:
[----:B------:R-:W-:Y:S02]  /*2cc70*/  IMAD.MOV.U32 R13, RZ, RZ, R4 ;  /* 0x000000ffff0d7224 */ /* 0x000fe400078e0004 */
[----:B------:R-:W-:Y:S02]  /*2cc80*/  IMAD.MOV.U32 R12, RZ, RZ, 0x3 ;  /* 0x00000003ff0c7424 */ /* 0x000fe400078e00ff */
[----:B------:R-:W-:-:S07]  /*2cc90*/  IMAD.MOV.U32 R3, RZ, RZ, R14 ;  /* 0x000000ffff037224 */ /* 0x000fce00078e000e */
[----:B------:R-:W-:Y:S05]  /*2cca0*/  WARPSYNC.COLLECTIVE R15, `(.L_x_2313) ;  /* 0x000000000f087348 */ /* 0x000fea0003c00000 */
[----:B------:R0:W1:Y:S02]  /*2ccb0*/  SHFL.IDX P6, R14, R13, R12, R11 ;  /* 0x0000000c0d0e7389 */ /* 0x00006400000c000b */
[----:B01----:R-:W-:Y:S01]  /*2ccc0*/  ENDCOLLECTIVE ;  /* 0x000000000000791b */ /* 0x003fe20003800000 */
.L_x_2313:
        /* <DEDUP_REMOVED lines=17> */
.L_x_2314:
[----:B------:R-:W-:Y:S02]  /*2cde0*/  IMAD.MOV.U32 R13, RZ, RZ, R4 ;  /* 0x000000ffff0d7224 */ /* 0x000fe400078e0004 */
[----:B------:R-:W-:Y:S02]  /*2cdf0*/  IMAD.MOV.U32 R12, RZ, RZ, 0x4 ;  /* 0x00000004ff0c7424 */ /* 0x000fe400078e00ff */
[----:B------:R-:W-:-:S07]  /*2ce00*/  IMAD.MOV.U32 R3, RZ, RZ, R14 ;  /* 0x000000ffff037224 */ /* 0x000fce00078e000e */
[----:B------:R-:W-:Y:S05]  /*2ce10*/  WARPSYNC.COLLECTIVE R15, `(.L_x_2315) ;  /* 0x000000000f087348 */ /* 0x000fea0003c00000 */
[----:B------:R0:W1:Y:S02]  /*2ce20*/  SHFL.IDX P6, R14, R13, R12, R11 ;  /* 0x0000000c0d0e7389 */ /* 0x00006400000c000b */
[----:B01----:R-:W-:Y:S01]  /*2ce30*/  ENDCOLLECTIVE ;  /* 0x000000000000791b */ /* 0x003fe20003800000 */
.L_x_2315:
        /* <DEDUP_REMOVED lines=17> */
.L_x_2316:
[----:B------:R-:W-:Y:S02]  /*2cf50*/  IMAD.MOV.U32 R13, RZ, RZ, R4 ;  /* 0x000000ffff0d7224 */ /* 0x000fe400078e0004 */
[----:B------:R-:W-:Y:S02]  /*2cf60*/  IMAD.MOV.U32 R12, RZ, RZ, 0x5 ;  /* 0x00000005ff0c7424 */ /* 0x000fe400078e00ff */
[----:B------:R-:W-:-:S07]  /*2cf70*/  IMAD.MOV.U32 R3, RZ, RZ, R14 ;  /* 0x000000ffff037224 */ /* 0x000fce00078e000e */
[----:B------:R-:W-:Y:S05]  /*2cf80*/  WARPSYNC.COLLECTIVE R15, `(.L_x_2317) ;  /* 0x000000000f087348 */ /* 0x000fea0003c00000 */
[----:B------:R0:W1:Y:S02]  /*2cf90*/  SHFL.IDX P6, R14, R13, R12, R11 ;  /* 0x0000000c0d0e7389 */ /* 0x00006400000c000b */
[----:B01----:R-:W-:Y:S01]  /*2cfa0*/  ENDCOLLECTIVE ;  /* 0x000000000000791b */ /* 0x003fe20003800000 */
.L_x_2317:
        /* <DEDUP_REMOVED lines=17> */
.L_x_2318:
[----:B------:R-:W-:Y:S02]  /*2d0c0*/  IMAD.MOV.U32 R13, RZ, RZ, R4 ;  /* 0x000000ffff0d7224 */ /* 0x000fe400078e0004 */
[----:B------:R-:W-:Y:S02]  /*2d0d0*/  IMAD.MOV.U32 R12, RZ, RZ, 0x6 ;  /* 0x00000006ff0c7424 */ /* 0x000fe400078e00ff */
[----:B------:R-:W-:-:S07]  /*2d0e0*/  IMAD.MOV.U32 R3, RZ, RZ, R14 ;  /* 0x000000ffff037224 */ /* 0x000fce00078e000e */
[----:B------:R-:W-:Y:S05]  /*2d0f0*/  WARPSYNC.COLLECTIVE R15, `(.L_x_2319) ;  /* 0x000000000f087348 */ /* 0x000fea0003c00000 */
[----:B------:R0:W1:Y:S02]  /*2d100*/  SHFL.IDX P6, R14, R13, R12, R11 ;  /* 0x0000000c0d0e7389 */ /* 0x00006400000c000b */
[----:B01----:R-:W-:Y:S01]  /*2d110*/  ENDCOLLECTIVE ;  /* 0x000000000000791b */ /* 0x003fe20003800000 */
.L_x_2319:
        /* <DEDUP_REMOVED lines=17> */
.L_x_2320:
[----:B------:R-:W-:Y:S02]  /*2d230*/  IMAD.MOV.U32 R13, RZ, RZ, R4 ;  /* 0x000000ffff0d7224 */ /* 0x000fe400078e0004 */
[----:B------:R-:W-:Y:S02]  /*2d240*/  IMAD.MOV.U32 R12, RZ, RZ, 0x7 ;  /* 0x00000007ff0c7424 */ /* 0x000fe400078e00ff */
[----:B------:R-:W-:-:S07]  /*2d250*/  IMAD.MOV.U32 R3, RZ, RZ, R14 ;  /* 0x000000ffff037224 */ /* 0x000fce00078e000e */
[----:B------:R-:W-:Y:S05]  /*2d260*/  WARPSYNC.COLLECTIVE R15, `(.L_x_2321) ;  /* 0x000000000f087348 */ /* 0x000fea0003c00000 */
[----:B------:R0:W1:Y:S02]  /*2d270*/  SHFL.IDX P6, R14, R13, R12, R11 ;  /* 0x0000000c0d0e7389 */ /* 0x00006400000c000b */
[----:B01----:R-:W-:Y:S01]  /*2d280*/  ENDCOLLECTIVE ;  /* 0x000000000000791b */ /* 0x003fe20003800000 */
.L_x_2321:
        /* <DEDUP_REMOVED lines=10> */
.L_x_2322:
[----:B------:R-:W-:Y:S01]  /*2d330*/  @!PT LDS RZ, [RZ] ;  /* 0x00000000fffff984 */ /* 0x000fe20000000800 */
[----:B------:R-:W-:Y:S01]  /*2d340*/  @!PT LDS RZ, [RZ] ;  /* 0x00000000fffff984 */ /* 0x000fe20000000800 */
[----:B------:R-:W-:Y:S01]  /*2d350*/  @!PT LDS RZ, [RZ] ;  /* 0x00000000fffff984 */ /* 0x000fe20000000800 */
[----:B------:R0:W-:Y:S04]  /*2d360*/  @!P2 LDGSTS.E.BYPASS.LTC128B.128 [R8+0x1b000], desc[UR36][R2.64], !P0 ;  /* 0x1b0000000208afae */ /* 0x0001e8000c101d64 */
[----:B------:R0:W-:Y:S01]  /*2d370*/  @!P2 LDGSTS.E.BYPASS.LTC128B.128 [R8+0x1f000], desc[UR36][R2.64+0x80], !P1 ;  /* 0x1f0000800208afae */ /* 0x0001e2000c901d64 */
[----:B------:R-:W-:Y:S01]  /*2d380*/  MOV R0, R14 ;  /* 0x0000000e00007202 */ /* 0x000fe20000000f00 */
[----:B------:R-:W-:Y:S06]  /*2d390*/  BRA `(.L_x_2323) ;  /* 0xffffff7400a47947 */ /* 0x000fec000383ffff */
.L_x_2055:
[----:B0-----:R0:W1:Y:S02]  /*2d3a0*/  SYNCS.PHASECHK.TRANS64.TRYWAIT P1, [R23+URZ+0x28420], R0 ;  /* 0x02842000170075a7 */ /* 0x001064000802017f */
[----:B-1----:R-:W-:Y:S05]  /*2d3b0*/  @!P1 NANOSLEEP.SYNCS 0x989680 ;  /* 0x009896800000995d */ /* 0x002fea0003900000 */
[----:B------:R-:W1:Y:S02]  /*2d3c0*/  @!P1 SYNCS.PHASECHK.TRANS64 P1, [R23+URZ+0x28420], R0 ;  /* 0x02842000170095a7 */ /* 0x000e64000802007f */
[----:B-1----:R-:W-:Y:S05]  /*2d3d0*/  @!P1 BRA `(.L_x_2055) ;  /* 0xfffffffc00f09947 */ /* 0x002fea000383ffff */
[----:B------:R-:W-:Y:S05]  /*2d3e0*/  BRA `(.L_x_2324) ;  /* 0xffffff78001c7947 */ /* 0x000fea000383ffff */
.L_x_2059:
[----:B-1----:R1:W2:Y:S02]  /*2d3f0*/  SYNCS.PHASECHK.TRANS64.TRYWAIT P0, [R0+URZ+0x28480], R20 ;  /* 0x02848014000075a7 */ /* 0x0022a4000800017f */
[----:B--2---:R-:W-:Y:S05]  /*2d400*/  @!P0 NANOSLEEP.SYNCS 0x989680 ;  /* 0x009896800000895d */ /* 0x004fea0003900000 */
[----:B------:R-:W2:Y:S02]  /*2d410*/  @!P0 SYNCS.PHASECHK.TRANS64 P0, [R0+URZ+0x28480], R20 ;  /* 0x02848014000085a7 */ /* 0x000ea4000800007f */
[----:B--2---:R-:W-:Y:S05]  /*2d420*/  @!P0 BRA `(.L_x_2059) ;  /* 0xfffffffc00f08947 */ /* 0x004fea000383ffff */
[----:B------:R-:W-:Y:S05]  /*2d430*/  BRA `(.L_x_2325) ;  /* 0xffffff7800d07947 */ /* 0x000fea000383ffff */
.L_x_2060:
        /* <DEDUP_REMOVED lines=8> */
.L_x_2327:
[----:B------:R-:W-:Y:S05]  /*2d4c0*/  BSYNC B0 ;  /* 0x0000000000007941 */ /* 0x000fea0003800000 */
.L_x_2326:
[----:B------:R-:W-:Y:S01]  /*2d4d0*/  IMAD.MOV.U32 R13, RZ, RZ, R21 ;  /* 0x000000ffff0d7224 */ /* 0x000fe200078e0015 */
[----:B------:R-:W-:Y:S01]  /*2d4e0*/  MOV R12, RZ ;  /* 0x000000ff000c7202 */ /* 0x000fe20000000f00 */
[----:B------:R-:W-:Y:S02]  /*2d4f0*/  IMAD.MOV.U32 R11, RZ, RZ, 0x181f ;  /* 0x0000181fff0b7424 */ /* 0x000fe400078e00ff */
[----:B------:R-:W-:Y:S02]  /*2d500*/  IMAD.MOV.U32 R15, RZ, RZ, -0x1 ;  /* 0xffffffffff0f7424 */ /* 0x000fe400078e00ff */
[----:B------:R-:W-:Y:S02]  /*2d510*/  IMAD.MOV.U32 R3, RZ, RZ, R14 ;  /* 0x000000ffff037224 */ /* 0x000fe400078e000e */
[----:B------:R-:W-:-:S07]  /*2d520*/  IMAD.IADD R4, R23, 0x1, R4 ;  /* 0x0000000117047824 */ /* 0x000fce00078e0204 */
[----:B------:R-:W-:Y:S05]  /*2d530*/  WARPSYNC.COLLECTIVE R15, `(.L_x_2328) ;  /* 0x000000000f087348 */ /* 0x000fea0003c00000 */
[----:B------:R0:W1:Y:S02]  /*2d540*/  SHFL.IDX P6, R14, R13, R12, R11 ;  /* 0x0000000c0d0e7389 */ /* 0x00006400000c000b */
[----:B01----:R-:W-:Y:S01]  /*2d550*/  ENDCOLLECTIVE ;  /* 0x000000000000791b */ /* 0x003fe20003800000 */
.L_x_2328:
[----:B------:R-:W-:Y:S01]  /*2d560*/  IMAD.MOV.U32 R13, RZ, RZ, R27 ;  /* 0x000000ffff0d7224 */ /* 0x000fe200078e001b */
[----:B------:R-:W-:Y:S01]  /*2d570*/  MOV R12, 0x1 ;  /* 0x00000001000c7802 */ /* 0x000fe20000000f00 */
[----:B------:R-:W-:-:S07]  /*2d580*/  IMAD.MOV.U32 R2, RZ, RZ, R14 ;  /* 0x000000ffff027224 */ /* 0x000fce00078e000e */
[----:B------:R-:W-:Y:S05]  /*2d590*/  WARPSYNC.COLLECTIVE R15, `(.L_x_2329) ;  /* 0x000000000f087348 */ /* 0x000fea0003c00000 */
[----:B------:R0:W1:Y:S02]  /*2d5a0*/  SHFL.IDX P6, R14, R13, R12, R11 ;  /* 0x0000000c0d0e7389 */ /* 0x00006400000c000b */
[----:B01----:R-:W-:Y:S01]  /*2d5b0*/  ENDCOLLECTIVE ;  /* 0x000000000000791b */ /* 0x003fe20003800000 */
.L_x_2329:
        /* <DEDUP_REMOVED lines=12> */
.L_x_2330:
[----:B------:R-:W-:Y:S02]  /*2d680*/  IMAD.MOV.U32 R13, RZ, RZ, R27 ;  /* 0x000000ffff0d7224 */ /* 0x000fe400078e001b */
[----:B------:R-:W-:Y:S02]  /*2d690*/  IMAD.MOV.U32 R12, RZ, RZ, 0x2 ;  /* 0x00000002ff0c7424 */ /* 0x000fe400078e00ff */
[----:B------:R-:W-:-:S07]  /*2d6a0*/  IMAD.MOV.U32 R2, RZ, RZ, R14 ;  /* 0x000000ffff027224 */ /* 0x000fce00078e000e */
[----:B------:R-:W-:Y:S05]  /*2d6b0*/  WARPSYNC.COLLECTIVE R15, `(.L_x_2331) ;  /* 0x000000000f087348 */ /* 0x000fea0003c00000 */
[----:B------:R0:W1:Y:S02]  /*2d6c0*/  SHFL.IDX P6, R14, R13, R12, R11 ;  /* 0x0000000c0d0e7389 */ /* 0x00006400000c000b */
[----:B01----:R-:W-:Y:S01]  /*2d6d0*/  ENDCOLLECTIVE ;  /* 0x000000000000791b */ /* 0x003fe20003800000 */
.L_x_2331:
        /* <DEDUP_REMOVED lines=12> */
.L_x_2332:
[----:B------:R-:W-:Y:S02]  /*2d7a0*/  IMAD.MOV.U32 R13, RZ, RZ, R27 ;  /* 0x000000ffff0d7224 */ /* 0x000fe400078e001b */
[----:B------:R-:W-:Y:S02]  /*2d7b0*/  IMAD.MOV.U32 R12, RZ, RZ, 0x3 ;  /* 0x00000003ff0c7424 */ /* 0x000fe400078e00ff */
[----:B------:R-:W-:-:S07]  /*2d7c0*/  IMAD.MOV.U32 R2, RZ, RZ, R14 ;  /* 0x000000ffff027224 */ /* 0x000fce00078e000e */
[----:B------:R-:W-:Y:S05]  /*2d7d0*/  WARPSYNC.COLLECTIVE R15, `(.L_x_2333) ;  /* 0x000000000f087348 */ /* 0x000fea0003c00000 */
[----:B------:R0:W1:Y:S02]  /*2d7e0*/  SHFL.IDX P6, R14, R13, R12, R11 ;  /* 0x0000000c0d0e7389 */ /* 0x00006400000c000b */
[----:B01----:R-:W-:Y:S01]  /*2d7f0*/  ENDCOLLECTIVE ;  /* 0x000000000000791b */ /* 0x003fe20003800000 */
.L_x_2333:
[----:B------:R-:W-:-:S05]  /*2d800*/  IADD3 R2, P0, R34, R2, RZ ;  /* 0x0000000222027210 */ /* 0x000fca0007f1e0ff */
[----:B------:R-:W-:-:S05]  /*2d810*/  IMAD.X R3, RZ, RZ, R3, P0 ;  /* 0x000000ffff037224 */ /* 0x000fca00000e0603 */
[----:B------:R-:W-:Y:S01]  /*2d820*/  @!PT LDS RZ, [RZ] ;  /* 0x00000000fffff984 */ /* 0x000fe20000000800 */
[----:B------:R-:W-:Y:S01]  /*2d830*/  @!PT LDS RZ, [RZ] ;  /* 0x00000000fffff984 */ /* 0x000fe20000000800 */
[----:B------:R-:W-:Y:S01]  /*2d840*/  @!PT LDS RZ, [RZ] ;  /* 0x00000000fffff984 */ /* 0x000fe20000000800 */
[----:B------:R0:W-:Y:S01]  /*2d850*/  LDGSTS.E.BYPASS.LTC128B.128 [R4+0x11000], desc[UR36][R2.64], !P3 ;  /* 0x1100000002047fae */ /* 0x0001e2000d901d64 */
[----:B------:R-:W-:-:S03]  /*2d860*/  MOV R13, R21 ;  /* 0x00000015000d7202 */ /* 0x000fc60000000f00 */
[----:B------:R0:W-:Y:S01]  /*2d870*/  LDGSTS.E.BYPASS.LTC128B.128 [R4+0x13000], desc[UR36][R2.64+0x80], !P2 ;  /* 0x1300008002047fae */ /* 0x0001e2000d101d64 */
[----:B------:R-:W-:-:S07]  /*2d880*/  IMAD.MOV.U32 R27, RZ, RZ, R14 ;  /* 0x000000ffff1b7224 */ /* 0x000fce00078e000e */
[----:B0-----:R-:W-:Y:S05]  /*2d890*/  WARPSYNC.COLLECTIVE R15, `(.L_x_2334) ;  /* 0x000000000f087348 */ /* 0x001fea0003c00000 */
[----:B------:R1:W2:Y:S02]  /*2d8a0*/  SHFL.IDX P6, R14, R13, R12, R11 ;  /* 0x0000000c0d0e7389 */ /* 0x0002a400000c000b */
[----:B012---:R-:W-:Y:S01]  /*2d8b0*/  ENDCOLLECTIVE ;  /* 0x000000000000791b */ /* 0x007fe20003800000 */
.L_x_2334:
[----:B------:R-:W-:Y:S01]  /*2d8c0*/  IMAD.MOV.U32 R2, RZ, RZ, R14 ;  /* 0x000000ffff027224 */ /* 0x000fe200078e000e */
[----:B------:R-:W-:Y:S06]  /*2d8d0*/  BRA `(.L_x_2335) ;  /* 0xffffff78006c7947 */ /* 0x000fec000383ffff */
.L_x_2065:
[----:B----4-:R4:W0:Y:S02]  /*2d8e0*/  SYNCS.PHASECHK.TRANS64.TRYWAIT P0, [R0+URZ+0x28440], R20 ;  /* 0x02844014000075a7 */ /* 0x010824000800017f */
[----:B0-----:R-:W-:Y:S05]  /*2d8f0*/  @!P0 NANOSLEEP.SYNCS 0x989680 ;  /* 0x009896800000895d */ /* 0x001fea0003900000 */
[----:B------:R-:W0:Y:S02]  /*2d900*/  @!P0 SYNCS.PHASECHK.TRANS64 P0, [R0+URZ+0x28440], R20 ;  /* 0x02844014000085a7 */ /* 0x000e24000800007f */
[----:B0-----:R-:W-:Y:S05]  /*2d910*/  @!P0 BRA `(.L_x_2065) ;  /* 0xfffffffc00f08947 */ /* 0x001fea000383ffff */
[----:B------:R-:W-:Y:S05]  /*2d920*/  BRA `(.L_x_2336) ;  /* 0xffffff7800bc7947 */ /* 0x000fea000383ffff */
.L_x_2066:
[----:B------:R-:W-:Y:S01]  /*2d930*/  BSSY B0, `(.L_x_2337) ;  /* 0x0000008000007945 */ /* 0x000fe20003800000 */
[----:B------:R-:W-:Y:S02]  /*2d940*/  IMAD.MOV.U32 R13, RZ, RZ, R8 ;  /* 0x000000ffff0d7224 */ /* 0x000fe400078e0008 */
[----:B------:R-:W-:Y:S02]  /*2d950*/  IMAD.MOV.U32 R12, RZ, RZ, RZ ;  /* 0x000000ffff0c7224 */ /* 0x000fe400078e00ff */
[----:B------:R-:W-:Y:S02]  /*2d960*/  IMAD.MOV.U32 R11, RZ, RZ, 0x181f ;  /* 0x0000181fff0b7424 */ /* 0x000fe400078e00ff */
[----:B------:R-:W-:-:S07]  /*2d970*/  IMAD.MOV.U32 R15, RZ, RZ, -0x1 ;  /* 0xffffffffff0f7424 */ /* 0x000fce00078e00ff */
[----:B01-34-:R-:W-:Y:S05]  /*2d980*/  WARPSYNC.COLLECTIVE R15, `(.L_x_2338) ;  /* 0x000000000f087348 */ /* 0x01bfea0003c00000 */
[----:B------:R2:W0:Y:S02]  /*2d990*/  SHFL.IDX P6, R14, R13, R12, R11 ;  /* 0x0000000c0d0e7389 */ /* 0x00042400000c000b */
[----:B01234-:R-:W-:Y:S01]  /*2d9a0*/  ENDCOLLECTIVE ;  /* 0x000000000000791b */ /* 0x01ffe20003800000 */
.L_x_2338:
[----:B------:R-:W-:Y:S05]  /*2d9b0*/  BSYNC B0 ;  /* 0x0000000000007941 */ /* 0x000fea0003800000 */
.L_x_2337:
        /* <DEDUP_REMOVED lines=8> */
.L_x_2339:
[----:B------:R-:W-:Y:S01]  /*2da40*/  IMAD.MOV.U32 R13, RZ, RZ, R8 ;  /* 0x000000ffff0d7224 */ /* 0x000fe200078e0008 */
[----:B------:R-:W-:Y:S01]  /*2da50*/  MOV R12, 0x1 ;  /* 0x00000001000c7802 */ /* 0x000fe20000000f00 */
[----:B------:R-:W-:-:S07]  /*2da60*/  IMAD.MOV.U32 R2, RZ, RZ, R14 ;  /* 0x000000ffff027224 */ /* 0x000fce00078e000e */
[----:B------:R-:W-:Y:S05]  /*2da70*/  WARPSYNC.COLLECTIVE R15, `(.L_x_2340) ;  /* 0x000000000f087348 */ /* 0x000fea0003c00000 */
[----:B------:R0:W1:Y:S02]  /*2da80*/  SHFL.IDX P6, R14, R13, R12, R11 ;  /* 0x0000000c0d0e7389 */ /* 0x00006400000c000b */
[----:B01----:R-:W-:Y:S01]  /*2da90*/  ENDCOLLECTIVE ;  /* 0x000000000000791b */ /* 0x003fe20003800000 */
.L_x_2340:
        /* <DEDUP_REMOVED lines=12> */
.L_x_2341:
[----:B------:R-:W-:Y:S02]  /*2db60*/  IMAD.MOV.U32 R13, RZ, RZ, R8 ;  /* 0x000000ffff0d7224 */ /* 0x000fe400078e0008 */
[----:B------:R-:W-:Y:S02]  /*2db70*/  IMAD.MOV.U32 R12, RZ, RZ, 0x2 ;  /* 0x00000002ff0c7424 */ /* 0x000fe400078e00ff */
[----:B------:R-:W-:-:S07]  /*2db80*/  IMAD.MOV.U32 R2, RZ, RZ, R14 ;  /* 0x000000ffff027224 */ /* 0x000fce00078e000e */
[----:B------:R-:W-:Y:S05]  /*2db90*/  WARPSYNC.COLLECTIVE R15, `(.L_x_2342) ;  /* 0x000000000f087348 */ /* 0x000fea0003c00000 */
[----:B------:R0:W1:Y:S02]  /*2dba0*/  SHFL.IDX P6, R14, R13, R12, R11 ;  /* 0x0000000c0d0e7389 */ /* 0x00006400000c000b */
[----:B01----:R-:W-:Y:S01]  /*2dbb0*/  ENDCOLLECTIVE ;  /* 0x000000000000791b */ /* 0x003fe20003800000 */
.L_x_2342:
        /* <DEDUP_REMOVED lines=12> */
.L_x_2343:
[----:B------:R-:W-:Y:S02]  /*2dc80*/  IMAD.MOV.U32 R13, RZ, RZ, R8 ;  /* 0x000000ffff0d7224 */ /* 0x000fe400078e0008 */
[----:B------:R-:W-:Y:S02]  /*2dc90*/  IMAD.MOV.U32 R12, RZ, RZ, 0x3 ;  /* 0x00000003ff0c7424 */ /* 0x000fe400078e00ff */
[----:B------:R-:W-:-:S07]  /*2dca0*/  IMAD.MOV.U32 R2, RZ, RZ, R14 ;  /* 0x000000ffff027224 */ /* 0x000fce00078e000e */
[----:B------:R-:W-:Y:S05]  /*2dcb0*/  WARPSYNC.COLLECTIVE R15, `(.L_x_2344) ;  /* 0x000000000f087348 */ /* 0x000fea0003c00000 */
[----:B------:R0:W1:Y:S02]  /*2dcc0*/  SHFL.IDX P6, R14, R13, R12, R11 ;  /* 0x0000000c0d0e7389 */ /* 0x00006400000c000b */
[----:B01----:R-:W-:Y:S01]  /*2dcd0*/  ENDCOLLECTIVE ;  /* 0x000000000000791b */ /* 0x003fe20003800000 */
.L_x_2344:
        /* <DEDUP_REMOVED lines=12> */
.L_x_2345:
[----:B------:R-:W-:Y:S01]  /*2dda0*/  IMAD.MOV.U32 R2, RZ, RZ, R14 ;  /* 0x000000ffff027224 */ /* 0x000fe200078e000e */
[----:B------:R-:W-:Y:S06]  /*2ddb0*/  BRA `(.L_x_2346) ;  /* 0xffffff78004c7947 */ /* 0x000fec000383ffff */
.L_x_2071:
[----:B0-----:R0:W1:Y:S02]  /*2ddc0*/  SYNCS.PHASECHK.TRANS64.TRYWAIT P2, [R3+URZ+0x28470], R0 ;  /* 0x02847000030075a7 */ /* 0x001064000804017f */
[----:B-1----:R-:W-:Y:S05]  /*2ddd0*/  @!P2 NANOSLEEP.SYNCS 0x989680 ;  /* 0x009896800000a95d */ /* 0x002fea0003900000 */
[----:B------:R-:W1:Y:S02]  /*2dde0*/  @!P2 SYNCS.PHASECHK.TRANS64 P2, [R3+URZ+0x28470], R0 ;  /* 0x028470000300a5a7 */ /* 0x000e64000804007f */
[----:B-1----:R-:W-:Y:S05]  /*2ddf0*/  @!P2 BRA `(.L_x_2071) ;  /* 0xfffffffc00f0a947 */ /* 0x002fea000383ffff */
[----:B------:R-:W-:Y:S05]  /*2de00*/  BRA `(.L_x_2347) ;  /* 0xffffff7800b07947 */ /* 0x000fea000383ffff */
.L_x_2073:
[----:B0-----:R0:W1:Y:S02]  /*2de10*/  SYNCS.PHASECHK.TRANS64.TRYWAIT P2, [R3+URZ+0x28460], R2 ;  /* 0x02846002030075a7 */ /* 0x001064000804017f */
[----:B-1----:R-:W-:Y:S05]  /*2de20*/  @!P2 NANOSLEEP.SYNCS 0x989680 ;  /* 0x009896800000a95d */ /* 0x002fea0003900000 */
[----:B------:R-:W1:Y:S02]  /*2de30*/  @!P2 SYNCS.PHASECHK.TRANS64 P2, [R3+URZ+0x28460], R2 ;  /* 0x028460020300a5a7 */ /* 0x000e64000804007f */
[----:B-1----:R-:W-:Y:S05]  /*2de40*/  @!P2 BRA `(.L_x_2073) ;  /* 0xfffffffc00f0a947 */ /* 0x002fea000383ffff */
[----:B------:R-:W-:Y:S05]  /*2de50*/  BRA `(.L_x_2348) ;  /* 0xffffff7800bc7947 */ /* 0x000fea000383ffff */
.L_x_2081:
[----:B0-----:R0:W1:Y:S02]  /*2de60*/  SYNCS.PHASECHK.TRANS64.TRYWAIT P1, [R0+URZ+0x28470], R3 ;  /* 0x02847003000075a7 */ /* 0x001064000802017f */
[----:B-1----:R-:W-:Y:S05]  /*2de70*/  @!P1 NANOSLEEP.SYNCS 0x989680 ;  /* 0x009896800000995d */ /* 0x002fea0003900000 */
[----:B------:R-:W1:Y:S02]  /*2de80*/  @!P1 SYNCS.PHASECHK.TRANS64 P1, [R0+URZ+0x28470], R3 ;  /* 0x02847003000095a7 */ /* 0x000e64000802007f */
[----:B-1----:R-:W-:Y:S05]  /*2de90*/  @!P1 BRA `(.L_x_2081) ;  /* 0xfffffffc00f09947 */ /* 0x002fea000383ffff */
[----:B------:R-:W-:Y:S05]  /*2dea0*/  BRA `(.L_x_2349) ;  /* 0xffffff8000a07947 */ /* 0x000fea000383ffff */
.L_x_2083:
[----:B0-----:R0:W1:Y:S02]  /*2deb0*/  SYNCS.PHASECHK.TRANS64.TRYWAIT P1, [R0+URZ+0x28460], R3 ;  /* 0x02846003000075a7 */ /* 0x001064000802017f */
[----:B-1----:R-:W-:Y:S05]  /*2dec0*/  @!P1 NANOSLEEP.SYNCS 0x989680 ;  /* 0x009896800000995d */ /* 0x002fea0003900000 */
[----:B------:R-:W1:Y:S02]  /*2ded0*/  @!P1 SYNCS.PHASECHK.TRANS64 P1, [R0+URZ+0x28460], R3 ;  /* 0x02846003000095a7 */ /* 0x000e64000802007f */
[----:B-1----:R-:W-:Y:S05]  /*2dee0*/  @!P1 BRA `(.L_x_2083) ;  /* 0xfffffffc00f09947 */ /* 0x002fea000383ffff */
[----:B------:R-:W-:Y:S05]  /*2def0*/  BRA `(.L_x_2350) ;  /* 0xffffff8000a87947 */ /* 0x000fea000383ffff */
.L_x_2088:
        /* <DEDUP_REMOVED lines=8> */
.L_x_2352:
[----:B------:R-:W-:Y:S05]  /*2df80*/  BSYNC B0 ;  /* 0x0000000000007941 */ /* 0x000fea0003800000 */
.L_x_2351:
[----:B------:R-:W-:Y:S01]  /*2df90*/  MOV R13, R16 ;  /* 0x00000010000d7202 */ /* 0x000fe20000000f00 */
[----:B------:R-:W-:Y:S02]  /*2dfa0*/  IMAD.MOV.U32 R12, RZ, RZ, 0x1 ;  /* 0x00000001ff0c7424 */ /* 0x000fe400078e00ff */
[----:B------:R-:W-:Y:S02]  /*2dfb0*/  IMAD.MOV.U32 R11, RZ, RZ, 0x1f ;  /* 0x0000001fff0b7424 */ /* 0x000fe400078e00ff */
[----:B------:R-:W-:Y:S02]  /*2dfc0*/  IMAD.MOV.U32 R15, RZ, RZ, -0x1 ;  /* 0xffffffffff0f7424 */ /* 0x000fe400078e00ff */
[----:B------:R-:W-:Y:S02]  /*2dfd0*/  IMAD.IADD R7, R19, 0x1, R8 ;  /* 0x0000000113077824 */ /* 0x000fe400078e0208 */
[----:B------:R-:W-:-:S07]  /*2dfe0*/  IMAD.MOV.U32 R0, RZ, RZ, R14 ;  /* 0x000000ffff007224 */ /* 0x000fce00078e000e */
[----:B------:R-:W-:Y:S05]  /*2dff0*/  WARPSYNC.COLLECTIVE R15, `(.L_x_2353) ;  /* 0x000000000f087348 */ /* 0x000fea0003c00000 */
[----:B------:R0:W1:Y:S02]  /*2e000*/  SHFL.IDX P6, R14, R13, R12, R11 ;  /* 0x0000000c0d0e7389 */ /* 0x00006400000c000b */
[----:B01----:R-:W-:Y:S01]  /*2e010*/  ENDCOLLECTIVE ;  /* 0x000000000000791b */ /* 0x003fe20003800000 */
.L_x_2353:
[----:B------:R-:W-:Y:S02]  /*2e020*/  ULDC UR4, c[0x0][0xc3c] ;  /* 0x00030f0000047ab9 */ /* 0x000fe40000000800 */
[----:B------:R-:W-:-:S13]  /*2e030*/  ISETP.GE.OR P1, PT, R7, UR4, !P0 ;  /* 0x0000000407007c0c */ /* 0x000fda000c726670 */
[----:B------:R-:W0:Y:S01]  /*2e040*/  @!P1 LDC.64 R2, c[0x0][0xc80] ;  /* 0x00032000ff029b82 */ /* 0x000e220000000a00 */
[----:B------:R-:W-:Y:S02]  /*2e050*/  IMAD.MOV.U32 R17, RZ, RZ, RZ ;  /* 0x000000ffff117224 */ /* 0x000fe400078e00ff */
[----:B------:R-:W-:Y:S02]  /*2e060*/  IMAD.MOV.U32 R11, RZ, RZ, RZ ;  /* 0x000000ffff0b7224 */ /* 0x000fe400078e00ff */
[----:B------:R-:W-:Y:S02]  /*2e070*/  IMAD.MOV.U32 R5, RZ, RZ, R14 ;  /* 0x000000ffff057224 */ /* 0x000fe400078e000e */
[----:B0-----:R-:W-:-:S06]  /*2e080*/  @!P1 IMAD.WIDE R2, R7, 0x4, R2 ;  /* 0x0000000407029825 */ /* 0x001fcc00078e0202 */
[----:B------:R-:W2:Y:S01]  /*2e090*/  @!P1 LDG.E R2, desc[UR36][R2.64] ;  /* 0x0000002402029981 */ /* 0x000ea2000c1e1900 */
[C---:B------:R-:W-:Y:S02]  /*2e0a0*/  ISETP.GE.U32.AND P2, PT, R8.reuse, 0x2, PT ;  /* 0x000000020800780c */ /* 0x040fe40003f46070 */
[C---:B------:R-:W-:Y:S02]  /*2e0b0*/  ISETP.GE.U32.AND P3, PT, R8.reuse, 0x4, PT ;  /* 0x000000040800780c */ /* 0x040fe40003f66070 */
[C---:B------:R-:W-:Y:S02]  /*2e0c0*/  ISETP.GE.U32.AND P4, PT, R8.reuse, 0x8, PT ;  /* 0x000000080800780c */ /* 0x040fe40003f86070 */
[C---:B------:R-:W-:Y:S02]  /*2e0d0*/  ISETP.GE.U32.AND P5, PT, R8.reuse, 0x10, PT ;  /* 0x000000100800780c */ /* 0x040fe40003fa6070 */
[----:B--2---:R-:W-:Y:S02]  /*2e0e0*/  @!P1 MOV R17, R2 ;  /* 0x0000000200119202 */ /* 0x004fe40000000f00 */
[----:B------:R-:W-:-:S03]  /*2e0f0*/  ISETP.NE.AND P1, PT, R8, RZ, PT ;  /* 0x000000ff0800720c */ /* 0x000fc60003f25270 */
[----:B------:R-:W-:-:S10]  /*2e100*/  IMAD.MOV.U32 R13, RZ, RZ, R17 ;  /* 0x000000ffff0d7224 */ /* 0x000fd400078e0011 */
[----:B------:R-:W-:Y:S05]  /*2e110*/  WARPSYNC.COLLECTIVE R15, `(.L_x_2354) ;  /* 0x000000000f087348 */ /* 0x000fea0003c00000 */
[----:B------:R0:W1:Y:S02]  /*2e120*/  SHFL.UP P6, R14, R13, R12, R11 ;  /* 0x0400000c0d0e7389 */ /* 0x00006400000c000b */
[----:B01----:R-:W-:Y:S01]  /*2e130*/  ENDCOLLECTIVE ;  /* 0x000000000000791b */ /* 0x003fe20003800000 */
.L_x_2354:
[----:B------:R-:W-:Y:S01]  /*2e140*/  IMAD.MOV.U32 R12, RZ, RZ, 0x2 ;  /* 0x00000002ff0c7424 */ /* 0x000fe200078e00ff */
[----:B------:R-:W-:-:S05]  /*2e150*/  SEL R4, R14, RZ, P1 ;  /* 0x000000ff0e047207 */ /* 0x000fca0000800000 */
[----:B------:R-:W-:-:S04]  /*2e160*/  IMAD.IADD R4, R17, 0x1, R4 ;  /* 0x0000000111047824 */ /* 0x000fc800078e0204 */
[----:B------:R-:W-:-:S07]  /*2e170*/  IMAD.MOV.U32 R13, RZ, RZ, R4 ;  /* 0x000000ffff0d7224 */ /* 0x000fce00078e0004 */
[----:B------:R-:W-:Y:S05]  /*2e180*/  WARPSYNC.COLLECTIVE R15, `(.L_x_2355) ;  /* 0x000000000f087348 */ /* 0x000fea0003c00000 */
[----:B------:R0:W1:Y:S02]  /*2e190*/  SHFL.UP P6, R14, R13, R12, R11 ;  /* 0x0400000c0d0e7389 */ /* 0x00006400000c000b */
[----:B01----:R-:W-:Y:S01]  /*2e1a0*/  ENDCOLLECTIVE ;  /* 0x000000000000791b */ /* 0x003fe20003800000 */
.L_x_2355:
[----:B------:R-:W-:Y:S01]  /*2e1b0*/  IMAD.MOV.U32 R12, RZ, RZ, 0x4 ;  /* 0x00000004ff0c7424 */ /* 0x000fe200078e00ff */
[----:B------:R-:W-:-:S05]  /*2e1c0*/  SEL R3, R14, RZ, P2 ;  /* 0x000000ff0e037207 */ /* 0x000fca0001000000 */
[----:B------:R-:W-:-:S05]  /*2e1d0*/  IMAD.IADD R6, R4, 0x1, R3 ;  /* 0x0000000104067824 */ /* 0x000fca00078e0203 */
[----:B------:R-:W-:-:S07]  /*2e1e0*/  MOV R13, R6 ;  /* 0x00000006000d7202 */ /* 0x000fce0000000f00 */
[----:B------:R-:W-:Y:S05]  /*2e1f0*/  WARPSYNC.COLLECTIVE R15, `(.L_x_2356) ;  /* 0x000000000f087348 */ /* 0x000fea0003c00000 */
[----:B------:R0:W1:Y:S02]  /*2e200*/  SHFL.UP P6, R14, R13, R12, R11 ;  /* 0x0400000c0d0e7389 */ /* 0x00006400000c000b */
[----:B01----:R-:W-:Y:S01]  /*2e210*/  ENDCOLLECTIVE ;  /* 0x000000000000791b */ /* 0x003fe20003800000 */
.L_x_2356:
[----:B------:R-:W-:Y:S01]  /*2e220*/  IMAD.MOV.U32 R12, RZ, RZ, 0x8 ;  /* 0x00000008ff0c7424 */ /* 0x000fe200078e00ff */
[----:B------:R-:W-:-:S05]  /*2e230*/  SEL R3, R14, RZ, P3 ;  /* 0x000000ff0e037207 */ /* 0x000fca0001800000 */
[----:B------:R-:W-:-:S04]  /*2e240*/  IMAD.IADD R2, R6, 0x1, R3 ;  /* 0x0000000106027824 */ /* 0x000fc800078e0203 */
[----:B------:R-:W-:-:S07]  /*2e250*/  IMAD.MOV.U32 R13, RZ, RZ, R2 ;  /* 0x000000ffff0d7224 */ /* 0x000fce00078e0002 */
[----:B------:R-:W-:Y:S05]  /*2e260*/  WARPSYNC.COLLECTIVE R15, `(.L_x_2357) ;  /* 0x000000000f087348 */ /* 0x000fea0003c00000 */
[----:B------:R0:W1:Y:S02]  /*2e270*/  SHFL.UP P6, R14, R13, R12, R11 ;  /* 0x0400000c0d0e7389 */ /* 0x00006400000c000b */
[----:B01----:R-:W-:Y:S01]  /*2e280*/  ENDCOLLECTIVE ;  /* 0x000000000000791b */ /* 0x003fe20003800000 */
.L_x_2357:
[----:B------:R-:W-:Y:S02]  /*2e290*/  MOV R12, 0x10 ;  /* 0x00000010000c7802 */ /* 0x000fe40000000f00 */
[----:B------:R-:W-:-:S05]  /*2e2a0*/  SEL R3, R14, RZ, P4 ;  /* 0x000000ff0e037207 */ /* 0x000fca0002000000 */
[----:B------:R-:W-:-:S04]  /*2e2b0*/  IMAD.IADD R3, R2, 0x1, R3 ;  /* 0x0000000102037824 */ /* 0x000fc800078e0203 */
[----:B------:R-:W-:-:S07]  /*2e2c0*/  IMAD.MOV.U32 R13, RZ, RZ, R3 ;  /* 0x000000ffff0d7224 */ /* 0x000fce00078e0003 */
[----:B------:R-:W-:Y:S05]  /*2e2d0*/  WARPSYNC.COLLECTIVE R15, `(.L_x_2358) ;  /* 0x000000000f087348 */ /* 0x000fea0003c00000 */
[----:B------:R0:W1:Y:S02]  /*2e2e0*/  SHFL.UP P6, R14, R13, R12, R11 ;  /* 0x0400000c0d0e7389 */ /* 0x00006400000c000b */
[----:B01----:R-:W-:Y:S01]  /*2e2f0*/  ENDCOLLECTIVE ;  /* 0x000000000000791b */ /* 0x003fe20003800000 */
.L_x_2358:
[----:B------:R-:W-:Y:S02]  /*2e300*/  IMAD.MOV.U32 R12, RZ, RZ, 0x1f ;  /* 0x0000001fff0c7424 */ /* 0x000fe400078e00ff */
[----:B------:R-:W-:Y:S01]  /*2e310*/  IMAD.MOV.U32 R11, RZ, RZ, 0x1f ;  /* 0x0000001fff0b7424 */ /* 0x000fe200078e00ff */
[----:B------:R-:W-:-:S05]  /*2e320*/  SEL R14, R14, RZ, P5 ;  /* 0x000000ff0e0e7207 */ /* 0x000fca0002800000 */
[----:B------:R-:W-:-:S04]  /*2e330*/  IMAD.IADD R3, R3, 0x1, R14 ;  /* 0x0000000103037824 */ /* 0x000fc800078e020e */
[----:B------:R-:W-:-:S07]  /*2e340*/  IMAD.MOV.U32 R13, RZ, RZ, R3 ;  /* 0x000000ffff0d7224 */ /* 0x000fce00078e0003 */
[----:B------:R-:W-:Y:S05]  /*2e350*/  WARPSYNC.COLLECTIVE R15, `(.L_x_2359) ;  /* 0x000000000f087348 */ /* 0x000fea0003c00000 */
[----:B------:R0:W1:Y:S02]  /*2e360*/  SHFL.IDX P6, R14, R13, R12, R11 ;  /* 0x0000000c0d0e7389 */ /* 0x00006400000c000b */
[----:B01----:R-:W-:Y:S01]  /*2e370*/  ENDCOLLECTIVE ;  /* 0x000000000000791b */ /* 0x003fe20003800000 */
.L_x_2359:
[----:B------:R-:W-:Y:S05]  /*2e380*/  BRA `(.L_x_2360) ;  /* 0xffffff8400d87947 */ /* 0x000fea000383ffff */
.L_x_2093:
[----:B------:R-:W-:Y:S01]  /*2e390*/  BSSY B0, `(.L_x_2361) ;  /* 0x0000008000007945 */ /* 0x000fe20003800000 */
[----:B-----5:R-:W-:Y:S01]  /*2e3a0*/  IMAD.MOV.U32 R13, RZ, RZ, R17 ;  /* 0x000000ffff0d7224 */ /* 0x020fe200078e0011 */
[----:B------:R-:W-:Y:S01]  /*2e3b0*/  MOV R11, RZ ;  /* 0x000000ff000b7202 */ /* 0x000fe20000000f00 */
[----:B------:R-:W-:Y:S02]  /*2e3c0*/  IMAD.MOV.U32 R12, RZ, RZ, 0x1 ;  /* 0x00000001ff0c7424 */ /* 0x000fe400078e00ff */
[----:B------:R-:W-:-:S07]  /*2e3d0*/  IMAD.MOV.U32 R15, RZ, RZ, -0x1 ;  /* 0xffffffffff0f7424 */ /* 0x000fce00078e00ff */
[----:B0-----:R-:W-:Y:S05]  /*2e3e0*/  WARPSYNC.COLLECTIVE R15, `(.L_x_2362) ;  /* 0x000000000f087348 */ /* 0x001fea0003c00000 */
[----:B------:R1:W2:Y:S02]  /*2e3f0*/  SHFL.UP P6, R14, R13, R12, R11 ;  /* 0x0400000c0d0e7389 */ /* 0x0002a400000c000b */
[----:B012---:R-:W-:Y:S01]  /*2e400*/  ENDCOLLECTIVE ;  /* 0x000000000000791b */ /* 0x007fe20003800000 */
.L_x_2362:
[----:B------:R-:W-:Y:S05]  /*2e410*/  BSYNC B0 ;  /* 0x0000000000007941 */ /* 0x000fea0003800000 */
.L_x_2361:
[----:B------:R-:W-:Y:S01]  /*2e420*/  SEL R14, R14, RZ, P1 ;  /* 0x000000ff0e0e7207 */ /* 0x000fe20000800000 */
[----:B------:R-:W-:Y:S02]  /*2e430*/  IMAD.MOV.U32 R12, RZ, RZ, 0x2 ;  /* 0x00000002ff0c7424 */ /* 0x000fe400078e00ff */
[----:B------:R-:W-:Y:S02]  /*2e440*/  IMAD.MOV.U32 R11, RZ, RZ, RZ ;  /* 0x000000ffff0b7224 */ /* 0x000fe400078e00ff */
[----:B------:R-:W-:Y:S02]  /*2e450*/  IMAD.IADD R13, R17, 0x1, R14 ;  /* 0x00000001110d7824 */ /* 0x000fe400078e020e */
[----:B------:R-:W-:-:S07]  /*2e460*/  IMAD.MOV.U32 R15, RZ, RZ, -0x1 ;  /* 0xffffffffff0f7424 */ /* 0x000fce00078e00ff */
[----:B------:R-:W-:Y:S05]  /*2e470*/  WARPSYNC.COLLECTIVE R15, `(.L_x_2363) ;  /* 0x000000000f087348 */ /* 0x000fea0003c00000 */
[----:B------:R0:W1:Y:S02]  /*2e480*/  SHFL.UP P6, R14, R13, R12, R11 ;  /* 0x0400000c0d0e7389 */ /* 0x00006400000c000b */
[----:B01----:R-:W-:Y:S01]  /*2e490*/  ENDCOLLECTIVE ;  /* 0x000000000000791b */ /* 0x003fe20003800000 */
.L_x_2363:
[----:B------:R-:W-:Y:S01]  /*2e4a0*/  IMAD.MOV.U32 R12, RZ, RZ, 0x4 ;  /* 0x00000004ff0c7424 */ /* 0x000fe200078e00ff */
[----:B------:R-:W-:-:S05]  /*2e4b0*/  SEL R2, R14, RZ, P2 ;  /* 0x000000ff0e027207 */ /* 0x000fca0001000000 */
[----:B------:R-:W-:-:S05]  /*2e4c0*/  IMAD.IADD R2, R13, 0x1, R2 ;  /* 0x000000010d027824 */ /* 0x000fca00078e0202 */
[----:B------:R-:W-:-:S07]  /*2e4d0*/  MOV R13, R2 ;  /* 0x00000002000d7202 */ /* 0x000fce0000000f00 */
[----:B------:R-:W-:Y:S05]  /*2e4e0*/  WARPSYNC.COLLECTIVE R15, `(.L_x_2364) ;  /* 0x000000000f087348 */ /* 0x000fea0003c00000 */
[----:B------:R0:W1:Y:S02]  /*2e4f0*/  SHFL.UP P6, R14, R13, R12, R11 ;  /* 0x0400000c0d0e7389 */ /* 0x00006400000c000b */
[----:B01----:R-:W-:Y:S01]  /*2e500*/  ENDCOLLECTIVE ;  /* 0x000000000000791b */ /* 0x003fe20003800000 */
.L_x_2364:
[----:B------:R-:W-:Y:S01]  /*2e510*/  IMAD.MOV.U32 R12, RZ, RZ, 0x8 ;  /* 0x00000008ff0c7424 */ /* 0x000fe200078e00ff */
[----:B------:R-:W-:-:S05]  /*2e520*/  SEL R3, R14, RZ, P3 ;  /* 0x000000ff0e037207 */ /* 0x000fca0001800000 */
[----:B------:R-:W-:-:S04]  /*2e530*/  IMAD.IADD R3, R2, 0x1, R3 ;  /* 0x0000000102037824 */ /* 0x000fc800078e0203 */
[----:B------:R-:W-:-:S07]  /*2e540*/  IMAD.MOV.U32 R13, RZ, RZ, R3 ;  /* 0x000000ffff0d7224 */ /* 0x000fce00078e0003 */
[----:B------:R-:W-:Y:S05]  /*2e550*/  WARPSYNC.COLLECTIVE R15, `(.L_x_2365) ;  /* 0x000000000f087348 */ /* 0x000fea0003c00000 */
[----:B------:R0:W1:Y:S02]  /*2e560*/  SHFL.UP P6, R14, R13, R12, R11 ;  /* 0x0400000c0d0e7389 */ /* 0x00006400000c000b */
[----:B01----:R-:W-:Y:S01]  /*2e570*/  ENDCOLLECTIVE ;  /* 0x000000000000791b */ /* 0x003fe20003800000 */
.L_x_2365:
[----:B------:R-:W-:Y:S02]  /*2e580*/  MOV R12, 0x10 ;  /* 0x00000010000c7802 */ /* 0x000fe40000000f00 */
[----:B------:R-:W-:-:S05]  /*2e590*/  SEL R4, R14, RZ, P4 ;  /* 0x000000ff0e047207 */ /* 0x000fca0002000000 */
[----:B------:R-:W-:-:S04]  /*2e5a0*/  IMAD.IADD R4, R3, 0x1, R4 ;  /* 0x0000000103047824 */ /* 0x000fc800078e0204 */
[----:B------:R-:W-:-:S07]  /*2e5b0*/  IMAD.MOV.U32 R13, RZ, RZ, R4 ;  /* 0x000000ffff0d7224 */ /* 0x000fce00078e0004 */
[----:B------:R-:W-:Y:S05]  /*2e5c0*/  WARPSYNC.COLLECTIVE R15, `(.L_x_2366) ;  /* 0x000000000f087348 */ /* 0x000fea0003c00000 */
[----:B------:R0:W1:Y:S02]  /*2e5d0*/  SHFL.UP P6, R14, R13, R12, R11 ;  /* 0x0400000c0d0e7389 */ /* 0x00006400000c000b */
[----:B01----:R-:W-:Y:S01]  /*2e5e0*/  ENDCOLLECTIVE ;  /* 0x000000000000791b */ /* 0x003fe20003800000 */
.L_x_2366:
        /* <DEDUP_REMOVED lines=8> */
.L_x_2367:
[----:B------:R-:W-:Y:S05]  /*2e670*/  BRA `(.L_x_2368) ;  /* 0xffffff8400b87947 */ /* 0x000fea000383ffff */
.L_x_2095:
[----:B------:R-:W-:Y:S01]  /*2e680*/  BSSY B0, `(.L_x_2369) ;  /* 0x0000006000007945 */ /* 0x000fe20003800000 */
[----:B------:R-:W-:Y:S01]  /*2e690*/  PLOP3.LUT P6, PT, P6, PT, PT, 0x8, 0x0 ;  /* 0x000000000000781c */ /* 0x000fe200037ce170 */
[----:B------:R-:W-:-:S12]  /*2e6a0*/  IMAD.MOV.U32 R15, RZ, RZ, -0x1 ;  /* 0xffffffffff0f7424 */ /* 0x000fd800078e00ff */
[----:B0-----:R-:W-:Y:S05]  /*2e6b0*/  WARPSYNC.COLLECTIVE R15, `(.L_x_2370) ;  /* 0x000000000f087348 */ /* 0x001fea0003c00000 */
[----:B------:R-:W-:Y:S01]  /*2e6c0*/  VOTE.ANY R14, PT, P6 ;  /* 0x00000000000e7806 */ /* 0x000fe200030e0100 */
[----:B0-----:R-:W-:Y:S06]  /*2e6d0*/  ENDCOLLECTIVE ;  /* 0x000000000000791b */ /* 0x001fec0003800000 */
.L_x_2370:
[----:B------:R-:W-:Y:S05]  /*2e6e0*/  BSYNC B0 ;  /* 0x0000000000007941 */ /* 0x000fea0003800000 */
.L_x_2369:
[----:B------:R-:W-:Y:S01]  /*2e6f0*/  IMAD.MOV.U32 R2, RZ, RZ, R14 ;  /* 0x000000ffff027224 */ /* 0x000fe200078e000e */
[----:B------:R-:W-:Y:S01]  /*2e700*/  MOV R13, R17 ;  /* 0x00000011000d7202 */ /* 0x000fe20000000f00 */
[----:B------:R-:W-:Y:S02]  /*2e710*/  IMAD.MOV.U32 R11, RZ, RZ, 0x1f ;  /* 0x0000001fff0b7424 */ /* 0x000fe400078e00ff */
[----:B------:R-:W0:Y:S01]  /*2e720*/  POPC R6, R2 ;  /* 0x0000000200067309 */ /* 0x000e220000000000 */
[----:B------:R-:W-:Y:S02]  /*2e730*/  IMAD.MOV.U32 R15, RZ, RZ, -0x1 ;  /* 0xffffffffff0f7424 */ /* 0x000fe400078e00ff */
[----:B0-----:R-:W-:-:S07]  /*2e740*/  IMAD.MOV.U32 R12, RZ, RZ, R6 ;  /* 0x000000ffff0c7224 */ /* 0x001fce00078e0006 */
[----:B------:R-:W-:Y:S05]  /*2e750*/  WARPSYNC.COLLECTIVE R15, `(.L_x_2371) ;  /* 0x000000000f087348 */ /* 0x000fea0003c00000 */
[----:B------:R0:W1:Y:S02]  /*2e760*/  SHFL.IDX P6, R14, R13, R12, R11 ;  /* 0x0000000c0d0e7389 */ /* 0x00006400000c000b */
[----:B01----:R-:W-:Y:S01]  /*2e770*/  ENDCOLLECTIVE ;  /* 0x000000000000791b */ /* 0x003fe20003800000 */
.L_x_2371:
[----:B------:R-:W-:Y:S01]  /*2e780*/  IMAD.MOV.U32 R17, RZ, RZ, R14 ;  /* 0x000000ffff117224 */ /* 0x000fe200078e000e */
[----:B------:R-:W-:Y:S06]  /*2e790*/  BRA `(.L_x_2372) ;  /* 0xffffff8400a87947 */ /* 0x000fec000383ffff */
.L_x_2097:
[----:B------:R-:W-:Y:S01]  /*2e7a0*/  BSSY B0, `(.L_x_2373) ;  /* 0x0000007000007945 */ /* 0x000fe20003800000 */
[----:B------:R-:W-:Y:S01]  /*2e7b0*/  IMAD.MOV.U32 R13, RZ, RZ, R3 ;  /* 0x000000ffff0d7224 */ /* 0x000fe200078e0003 */
[----:B------:R-:W-:Y:S01]  /*2e7c0*/  MOV R15, 0xffffffff ;  /* 0xffffffff000f7802 */ /* 0x000fe20000000f00 */
[----:B------:R-:W-:-:S07]  /*2e7d0*/  IMAD.MOV.U32 R11, RZ, RZ, 0x1f ;  /* 0x0000001fff0b7424 */ /* 0x000fce00078e00ff */
[----:B012---:R-:W-:Y:S05]  /*2e7e0*/  WARPSYNC.COLLECTIVE R15, `(.L_x_2374) ;  /* 0x000000000f087348 */ /* 0x007fea0003c00000 */
[----:B------:R3:W4:Y:S02]  /*2e7f0*/  SHFL.IDX P6, R14, R13, R12, R11 ;  /* 0x0000000c0d0e7389 */ /* 0x00072400000c000b */
[----:B01234-:R-:W-:Y:S01]  /*2e800*/  ENDCOLLECTIVE ;  /* 0x000000000000791b */ /* 0x01ffe20003800000 */
.L_x_2374:
[----:B------:R-:W-:Y:S05]  /*2e810*/  BSYNC B0 ;  /* 0x0000000000007941 */ /* 0x000fea0003800000 */
.L_x_2373:
[----:B------:R-:W-:Y:S05]  /*2e820*/  BRA `(.L_x_2096) ;  /* 0xffffff8400a07947 */ /* 0x000fea000383ffff */
.L_x_2101:
[----:B0-----:R0:W1:Y:S02]  /*2e830*/  SYNCS.PHASECHK.TRANS64.TRYWAIT P0, [R4+URZ+0x28420], R0 ;  /* 0x02842000040075a7 */ /* 0x001064000800017f */
[----:B-1----:R-:W-:Y:S05]  /*2e840*/  @!P0 NANOSLEEP.SYNCS 0x989680 ;  /* 0x009896800000895d */ /* 0x002fea0003900000 */
[----:B------:R-:W1:Y:S02]  /*2e850*/  @!P0 SYNCS.PHASECHK.TRANS64 P0, [R4+URZ+0x28420], R0 ;  /* 0x02842000040085a7 */ /* 0x000e64000800007f */
[----:B-1----:R-:W-:Y:S05]  /*2e860*/  @!P0 BRA `(.L_x_2101) ;  /* 0xfffffffc00f08947 */ /* 0x002fea000383ffff */
[----:B------:R-:W-:Y:S05]  /*2e870*/  BRA `(.L_x_2375) ;  /* 0xffffff8c00207947 */ /* 0x000fea000383ffff */
.L_x_2102:
        /* <DEDUP_REMOVED lines=11> */
.L_x_2377:
[----:B------:R-:W-:Y:S05]  /*2e930*/  BSYNC B0 ;  /* 0x0000000000007941 */ /* 0x000fea0003800000 */
.L_x_2376:
[----:B------:R-:W-:Y:S05]  /*2e940*/  BRA `(.L_x_2378) ;  /* 0xffffff8c00087947 */ /* 0x000fea000383ffff */
.L_x_2103:
[----:B------:R-:W-:Y:S01]  /*2e950*/  BSSY B0, `(.L_x_2379) ;  /* 0x0000006000007945 */ /* 0x000fe20003800000 */
[----:B------:R-:W-:-:S07]  /*2e960*/  IMAD.MOV.U32 R15, RZ, RZ, -0x1 ;  /* 0xffffffffff0f7424 */ /* 0x000fce00078e00ff */
[----:B0-----:R-:W-:Y:S05]  /*2e970*/  WARPSYNC.COLLECTIVE R15, `(.L_x_2380) ;  /* 0x000000000f0c7348 */ /* 0x001fea0003c00000 */
[----:B------:R-:W-:Y:S02]  /*2e980*/  ELECT P6, UR62, PT ;  /* 0x00000000003e782f */ /* 0x000fe400038c0000 */
[----:B------:R-:W-:Y:S01]  /*2e990*/  MOV R14, UR62 ;  /* 0x0000003e000e7c02 */ /* 0x000fe20008000f00 */
[----:B0-----:R-:W-:Y:S10]  /*2e9a0*/  ENDCOLLECTIVE ;  /* 0x000000000000791b */ /* 0x001ff40003800000 */
.L_x_2380:
[----:B------:R-:W-:Y:S05]  /*2e9b0*/  BSYNC B0 ;  /* 0x0000000000007941 */ /* 0x000fea0003800000 */
.L_x_2379:
[----:B------:R-:W-:Y:S05]  /*2e9c0*/  BRA `(.L_x_2381) ;  /* 0xffffff8800fc7947 */ /* 0x000fea000383ffff */
.L_x_2105:
[----:B0-----:R0:W1:Y:S02]  /*2e9d0*/  SYNCS.PHASECHK.TRANS64.TRYWAIT P1, [R5+URZ+0x28440], R0 ;  /* 0x02844000050075a7 */ /* 0x001064000802017f */
[----:B-1----:R-:W-:Y:S05]  /*2e9e0*/  @!P1 NANOSLEEP.SYNCS 0x989680 ;  /* 0x009896800000995d */ /* 0x002fea0003900000 */
[----:B------:R-:W1:Y:S02]  /*2e9f0*/  @!P1 SYNCS.PHASECHK.TRANS64 P1, [R5+URZ+0x28440], R0 ;  /* 0x02844000050095a7 */ /* 0x000e64000802007f */
[----:B-1----:R-:W-:Y:S05]  /*2ea00*/  @!P1 BRA `(.L_x_2105) ;  /* 0xfffffffc00f09947 */ /* 0x002fea000383ffff */
[----:B------:R-:W-:Y:S05]  /*2ea10*/  BRA `(.L_x_2382) ;  /* 0xffffff8c00247947 */ /* 0x000fea000383ffff */
.L_x_2107:
[----:B-1----:R1:W2:Y:S02]  /*2ea20*/  SYNCS.PHASECHK.TRANS64.TRYWAIT P1, [R25+URZ+0x28440], R2 ;  /* 0x02844002190075a7 */ /* 0x0022a4000802017f */
[----:B--2---:R-:W-:Y:S05]  /*2ea30*/  @!P1 NANOSLEEP.SYNCS 0x989680 ;  /* 0x009896800000995d */ /* 0x004fea0003900000 */
[----:B------:R-:W2:Y:S02]  /*2ea40*/  @!P1 SYNCS.PHASECHK.TRANS64 P1, [R25+URZ+0x28440], R2 ;  /* 0x02844002190095a7 */ /* 0x000ea4000802007f */
[----:B--2---:R-:W-:Y:S05]  /*2ea50*/  @!P1 BRA `(.L_x_2107) ;  /* 0xfffffffc00f09947 */ /* 0x004fea000383ffff */
[----:B------:R-:W-:Y:S05]  /*2ea60*/  BRA `(.L_x_2383) ;  /* 0xffffff8c00307947 */ /* 0x000fea000383ffff */
.L_x_2109:
[----:B--2---:R2:W3:Y:S02]  /*2ea70*/  SYNCS.PHASECHK.TRANS64.TRYWAIT P1, [R5+URZ+0x28460], R0 ;  /* 0x02846000050075a7 */ /* 0x0044e4000802017f */
[----:B---3--:R-:W-:Y:S05]  /*2ea80*/  @!P1 NANOSLEEP.SYNCS 0x989680 ;  /* 0x009896800000995d */ /* 0x008fea0003900000 */
[----:B------:R-:W3:Y:S02]  /*2ea90*/  @!P1 SYNCS.PHASECHK.TRANS64 P1, [R5+URZ+0x28460], R0 ;  /* 0x02846000050095a7 */ /* 0x000ee4000802007f */
[----:B---3--:R-:W-:Y:S05]  /*2eaa0*/  @!P1 BRA `(.L_x_2109) ;  /* 0xfffffffc00f09947 */ /* 0x008fea000383ffff */
[----:B------:R-:W-:Y:S05]  /*2eab0*/  BRA `(.L_x_2384) ;  /* 0xffffff8c002c7947 */ /* 0x000fea000383ffff */
.L_x_2111:
[----:B---3--:R3:W4:Y:S02]  /*2eac0*/  SYNCS.PHASECHK.TRANS64.TRYWAIT P1, [R25+URZ+0x28460], R2 ;  /* 0x02846002190075a7 */ /* 0x008724000802017f */
[----:B----4-:R-:W-:Y:S05]  /*2ead0*/  @!P1 NANOSLEEP.SYNCS 0x989680 ;  /* 0x009896800000995d */ /* 0x010fea0003900000 */
[----:B------:R-:W4:Y:S02]  /*2eae0*/  @!P1 SYNCS.PHASECHK.TRANS64 P1, [R25+URZ+0x28460], R2 ;  /* 0x02846002190095a7 */ /* 0x000f24000802007f */
[----:B----4-:R-:W-:Y:S05]  /*2eaf0*/  @!P1 BRA `(.L_x_2111) ;  /* 0xfffffffc00f09947 */ /* 0x010fea000383ffff */
[----:B------:R-:W-:Y:S05]  /*2eb00*/  BRA `(.L_x_2385) ;  /* 0xffffff8c00287947 */ /* 0x000fea000383ffff */
.L_x_2113:
[----:B----4-:R4:W0:Y:S02]  /*2eb10*/  SYNCS.PHASECHK.TRANS64.TRYWAIT P1, [R5+URZ+0x28480], R0 ;  /* 0x02848000050075a7 */ /* 0x010824000802017f */
[----:B0-----:R-:W-:Y:S05]  /*2eb20*/  @!P1 NANOSLEEP.SYNCS 0x989680 ;  /* 0x009896800000995d */ /* 0x001fea0003900000 */
[----:B------:R-:W0:Y:S02]  /*2eb30*/  @!P1 SYNCS.PHASECHK.TRANS64 P1, [R5+URZ+0x28480], R0 ;  /* 0x02848000050095a7 */ /* 0x000e24000802007f */
[----:B0-----:R-:W-:Y:S05]  /*2eb40*/  @!P1 BRA `(.L_x_2113) ;  /* 0xfffffffc00f09947 */ /* 0x001fea000383ffff */
[----:B------:R-:W-:Y:S05]  /*2eb50*/  BRA `(.L_x_2386) ;  /* 0xffffff8c00247947 */ /* 0x000fea000383ffff */
.L_x_2387:
        /* <DEDUP_REMOVED lines=10> */
.L_x_15830:


//--------------------- .text._ZN7cutlass13device_kernelIN5flash11enable_sm90INS1_16FlashAttnFwdSm90INS1_25CollectiveMainloopFwdSm90ILi2EN4cute5tupleIJNS5_1CILi1EEES8_S8_EEENS6_IJNS7_ILi128EEESA_NS7_ILi256EEEEEELi256ENS_12float_e4m3_tEfNS_4arch4Sm90ELb1ELb0ELb1ELb0ELb1ELb0ELb0ELb1ELb0ELb1ELb0ELb0EEENS1_21CollectiveEpilogueFwdINS6_IJSA_SB_SA_EEES9_NS_10bfloat16_tESF_Li256ELb0ELb1ELb0ELb1EEENS1_30DynamicPersistentTileSchedulerILi256ELi128ELb0ELb1ELb1EEEEEEEEEvNT_6ParamsE --------------------------
	.section	.text._ZN7cutlass13device_kernelIN5flash11enable_sm90INS1_16FlashAttnFwdSm90INS1_25CollectiveMainloopFwdSm90ILi2EN4cute5tupleIJNS5_1CILi1EEES8_S8_EEENS6_IJNS7_ILi128EEESA_NS7_ILi256EEEEEELi256ENS_12float_e4m3_tEfNS_4arch4Sm90ELb1ELb0ELb1ELb0ELb1ELb0ELb0ELb1ELb0ELb1ELb0ELb0EEENS1_21CollectiveEpilogueFwdINS6_IJSA_SB_SA_EEES9_NS_10bfloat16_tESF_Li256ELb0ELb1ELb0ELb1EEENS1_30DynamicPersistentTileSchedulerILi256ELi128ELb0ELb1ELb1EEEEEEEEEvNT_6ParamsE,"ax",@progbits
	.align	128
.text._ZN7cutlass13device_kernelIN5flash11enable_sm90INS1_16FlashAttnFwdSm90INS1_25CollectiveMainloopFwdSm90ILi2EN4cute5tupleIJNS5_1CILi1EEES8_S8_EEENS6_IJNS7_ILi128EEESA_NS7_ILi256EEEEEELi256ENS_12float_e4m3_tEfNS_4arch4Sm90ELb1ELb0ELb1ELb0ELb1ELb0ELb0ELb1ELb0ELb1ELb0ELb0EEENS1_21CollectiveEpilogueFwdINS6_IJSA_SB_SA_EEES9_NS_10bfloat16_tESF_Li256ELb0ELb1ELb0ELb1EEENS1_30DynamicPersistentTileSchedulerILi256ELi128ELb0ELb1ELb1EEEEEEEEEvNT_6ParamsE:
        .type           _ZN7cutlass13device_kernelIN5flash11enable_sm90INS1_16FlashAttnFwdSm90INS1_25CollectiveMainloopFwdSm90ILi2EN4cute5tupleIJNS5_1CILi1EEES8_S8_EEENS6_IJNS7_ILi128EEESA_NS7_ILi256EEEEEELi256ENS_12float_e4m3_tEfNS_4arch4Sm90ELb1ELb0ELb1ELb0ELb1ELb0ELb0ELb1ELb0ELb1ELb0ELb0EEENS1_21CollectiveEpilogueFwdINS6_IJSA_SB_SA_EEES9_NS_10bfloat16_tESF_Li256ELb0ELb1ELb0ELb1EEENS1_30DynamicPersistentTileSchedulerILi256ELi128ELb0ELb1ELb1EEEEEEEEEvNT_6ParamsE,@function
        .size           _ZN7cutlass13device_kernelIN5flash11enable_sm90INS1_16FlashAttnFwdSm90INS1_25CollectiveMainloopFwdSm90ILi2EN4cute5tupleIJNS5_1CILi1EEES8_S8_EEENS6_IJNS7_ILi128EEESA_NS7_ILi256EEEEEELi256ENS_12float_e4m3_tEfNS_4arch4Sm90ELb1ELb0ELb1ELb0ELb1ELb0ELb0ELb1ELb0ELb1ELb0ELb0EEENS1_21CollectiveEpilogueFwdINS6_IJSA_SB_SA_EEES9_NS_10bfloat16_tESF_Li256ELb0ELb1ELb0ELb1EEENS1_30DynamicPersistentTileSchedulerILi256ELi128ELb0ELb1ELb1EEEEEEEEEvNT_6ParamsE,(.L_x_15831 - _ZN7cutlass13device_kernelIN5flash11enable_sm90INS1_16FlashAttnFwdSm90INS1_25CollectiveMainloopFwdSm90ILi2EN4cute5tupleIJNS5_1CILi1EEES8_S8_EEENS6_IJNS7_ILi128EEESA_NS7_ILi256EEEEEELi256ENS_12float_e4m3_tEfNS_4arch4Sm90ELb1ELb0ELb1ELb0ELb1ELb0ELb0ELb1ELb0ELb1ELb0ELb0EEENS1_21CollectiveEpilogueFwdINS6_IJSA_SB_SA_EEES9_NS_10bfloat16_tESF_Li256ELb0ELb1ELb0ELb1EEENS1_30DynamicPersistentTileSchedulerILi256ELi128ELb0ELb1ELb1EEEEEEEEEvNT_6ParamsE)
        .other          _ZN7cutlass13device_kernelIN5flash11enable_sm90INS1_16FlashAttnFwdSm90INS1_25CollectiveMainloopFwdSm90ILi2EN4cute5tupleIJNS5_1CILi1EEES8_S8_EEENS6_IJNS7_ILi128EEESA_NS7_ILi256EEEEEELi256ENS_12float_e4m3_tEfNS_4arch4Sm90ELb1ELb0ELb1ELb0ELb1ELb0ELb0ELb1ELb0ELb1ELb0ELb0EEENS1_21CollectiveEpilogueFwdINS6_IJSA_SB_SA_EEES9_NS_10bfloat16_tESF_Li256ELb0ELb1ELb0ELb1EEENS1_30DynamicPersistentTileSchedulerILi256ELi128ELb0ELb1ELb1EEEEEEEEEvNT_6ParamsE,@"STO_CUDA_ENTRY STV_DEFAULT"
_ZN7cutlass13device_kernelIN5flash11enable_sm90INS1_16FlashAttnFwdSm90INS1_25CollectiveMainloopFwdSm90ILi2EN4cute5tupleIJNS5_1CILi1EEES8_S8_EEENS6_IJNS7_ILi128EEESA_NS7_ILi256EEEEEELi256ENS_12float_e4m3_tEfNS_4arch4Sm90ELb1ELb0ELb1ELb0ELb1ELb0ELb0ELb1ELb0ELb1ELb0ELb0EEENS1_21CollectiveEpilogueFwdINS6_IJSA_SB_SA_EEES9_NS_10bfloat16_tESF_Li256ELb0ELb1ELb0ELb1EEENS1_30DynamicPersistentTileSchedulerILi256ELi128ELb0ELb1ELb1EEEEEEEEEvNT_6ParamsE:
        /* <DEDUP_REMOVED lines=45> */
.L_x_2388:
        /* <DEDUP_REMOVED lines=22> */
.L_x_2389:
        /* <DEDUP_REMOVED lines=18> */
.L_x_2390:
        /* <DEDUP_REMOVED lines=22> */
.L_x_2391:
        /* <DEDUP_REMOVED lines=24> */
.L_x_2392:
        /* <DEDUP_REMOVED lines=9> */
.L_x_2394:
        /* <DEDUP_REMOVED lines=72> */
.L_x_2451:
        /* <DEDUP_REMOVED lines=21> */
.L_x_2395:
[----:B------:R-:W-:Y:S01]  /*0e90*/  ULDC UR7, c[0x0][0xc54] ;  /* 0x0003150000077ab9 */ /* 0x000fe20000000800 */
[----:B------:R-:W-:Y:S01]  /*0ea0*/  UMOV UR6, UR9 ;  /* 0x0000000900067c82 */ /* 0x000fe20008000000 */
[----:B------:R-:W-:-:S11]  /*0eb0*/  UISETP.NE.AND UP0, UPT, UR7, 0x1, UPT ;  /* 0x000000010700788c */ /* 0x000fd6000bf05270 */
[----:B------:R-:W-:Y:S02]  /*0ec0*/  @UP0 ULDC.64 UR10, c[0x0][0xc58] ;  /* 0x00031600000a0ab9 */ /* 0x000fe40000000a00 */
[----:B------:R-:W-:-:S04]  /*0ed0*/  UIMAD.WIDE.U32 UR4, UR9, UR10, URZ ;  /* 0x0000000a090472a5 */ /* 0x000fc8000f8e003f */
[----:B------:R-:W-:-:S04]  /*0ee0*/  @UP0 USHF.R.U32.HI UR6, URZ, UR11, UR5 ;  /* 0x0000000b3f060299 */ /* 0x000fc80008011605 */
[----:B------:R-:W-:-:S12]  /*0ef0*/  UIMAD UR4, UR6, UR7, URZ ;  /* 0x00000007060472a4 */ /* 0x000fd8000f8e023f */
.L_x_2396:
[----:B------:R-:W-:Y:S01]  /*0f00*/  ULDC.64 UR10, c[0x0][0x418] ;  /* 0x00010600000a7ab9 */ /* 0x000fe20000000a00 */
[----:B------:R-:W-:Y:S01]  /*0f10*/  ULOP3.LUT UR6, URZ, UR6, URZ, 0x33, !UPT ;  /* 0x000000063f067292 */ /* 0x000fe2000f8e333f */
[----:B------:R-:W-:Y:S01]  /*0f20*/  PLOP3.LUT P0, PT, PT, PT, PT, 0x80, 0x0 ;  /* 0x000000000000781c */ /* 0x000fe20003f0f070 */
[----:B------:R-:W-:Y:S01]  /*0f30*/  UISETP.NE.U32.AND UP0, UPT, UR10, URZ, UPT ;  /* 0x0000003f0a00728c */ /* 0x000fe2000bf05070 */
[----:B------:R-:W-:Y:S01]  /*0f40*/  IMAD.MOV.U32 R0, RZ, RZ, RZ ;  /* 0x000000ffff007224 */ /* 0x000fe200078e00ff */
[----:B------:R-:W-:Y:S01]  /*0f50*/  ULDC UR5, c[0x0][0xc3c] ;  /* 0x00030f0000057ab9 */ /* 0x000fe20000000800 */
[----:B------:R-:W-:Y:S01]  /*0f60*/  UIADD3 UR4, UR9, -UR4, URZ ;  /* 0x8000000409047290 */ /* 0x000fe2000fffe03f */
[----:B------:R-:W-:Y:S01]  /*0f70*/  IMAD.MOV.U32 R2, RZ, RZ, RZ ;  /* 0x000000ffff027224 */ /* 0x000fe200078e00ff */
[----:B------:R-:W-:Y:S01]  /*0f80*/  UISETP.NE.AND.EX UP0, UPT, UR11, URZ, UPT, UP0 ;  /* 0x0000003f0b00728c */ /* 0x000fe2000bf05300 */
[----:B------:R-:W-:Y:S01]  /*0f90*/  CS2R R150, SRZ ;  /* 0x0000000000967805 */ /* 0x000fe2000001ff00 */
[----:B------:R-:W-:Y:S01]  /*0fa0*/  UIADD3 UR6, UR6, UR5, URZ ;  /* 0x0000000506067290 */ /* 0x000fe2000fffe03f */
[----:B------:R-:W-:Y:S01]  /*0fb0*/  CS2R R26, SRZ ;  /* 0x00000000001a7805 */ /* 0x000fe2000001ff00 */
[----:B------:R-:W-:Y:S01]  /*0fc0*/  ULDC UR11, c[0x0][0x448] ;  /* 0x00011200000b7ab9 */ /* 0x000fe20000000800 */
[----:B------:R-:W-:Y:S01]  /*0fd0*/  ULDC UR10, c[0x0][0xc54] ;  /* 0x00031500000a7ab9 */ /* 0x000fe20000000800 */
[----:B------:R-:W-:Y:S01]  /*0fe0*/  UISETP.NE.AND UP2, UPT, UR11, 0x1, UPT ;  /* 0x000000010b00788c */ /* 0x000fe2000bf45270 */
[----:B------:R-:W-:Y:S01]  /*0ff0*/  CS2R R92, SRZ ;  /* 0x00000000005c7805 */ /* 0x000fe2000001ff00 */
[----:B------:R-:W-:Y:S01]  /*1000*/  USHF.L.U32 UR39, UR6, 0x7, URZ ;  /* 0x0000000706277899 */ /* 0x000fe2000800063f */
[----:B------:R-:W-:Y:S01]  /*1010*/  CS2R R144, SRZ ;  /* 0x0000000000907805 */ /* 0x000fe2000001ff00 */
[----:B------:R-:W-:Y:S01]  /*1020*/  UIMAD UR10, UR8, UR10, UR4 ;  /* 0x0000000a080a72a4 */ /* 0x000fe2000f8e0204 */
[----:B------:R-:W-:Y:S01]  /*1030*/  CS2R R142, SRZ ;  /* 0x00000000008e7805 */ /* 0x000fe2000001ff00 */
[----:B------:R-:W-:Y:S01]  /*1040*/  UIADD3 UR6, UR39, 0x7f, URZ ;  /* 0x0000007f27067890 */ /* 0x000fe2000fffe03f */
[----:B------:R-:W-:Y:S01]  /*1050*/  CS2R R30, SRZ ;  /* 0x00000000001e7805 */ /* 0x000fe2000001ff00 */
[----:B------:R-:W-:Y:S01]  /*1060*/  ULDC UR45, c[0x0][0x424] ;  /* 0x00010900002d7ab9 */ /* 0x000fe20000000800 */
[----:B------:R-:W-:Y:S01]  /*1070*/  ULDC UR7, c[0x0][0x288] ;  /* 0x0000a20000077ab9 */ /* 0x000fe20000000800 */
[----:B------:R-:W-:Y:S01]  /*1080*/  USEL UR45, UR45, 0x1, UP0 ;  /* 0x000000012d2d7887 */ /* 0x000fe20008000000 */
[----:B------:R-:W-:Y:S01]  /*1090*/  CS2R R84, SRZ ;  /* 0x0000000000547805 */ /* 0x000fe2000001ff00 */
[----:B------:R-:W-:Y:S01]  /*10a0*/  @UP2 ULDC UR4, c[0x0][0x44c] ;  /* 0x0001130000042ab9 */ /* 0x000fe20000000800 */
[----:B------:R-:W-:Y:S01]  /*10b0*/  UIADD3 UR7, -UR7, 0x80, URZ ;  /* 0x0000008007077890 */ /* 0x000fe2000fffe13f */
[----:B------:R-:W-:Y:S01]  /*10c0*/  CS2R R136, SRZ ;  /* 0x0000000000887805 */ /* 0x000fe2000001ff00 */
[----:B------:R-:W-:Y:S01]  /*10d0*/  UIMAD.WIDE.U32 UR4, UR6, UR4, URZ ;  /* 0x00000004060472a5 */ /* 0x000fe2000f8e003f */
[----:B------:R-:W-:Y:S01]  /*10e0*/  CS2R R134, SRZ ;  /* 0x0000000000867805 */ /* 0x000fe2000001ff00 */
[----:B------:R-:W-:Y:S01]  /*10f0*/  ULDC UR9, c[0x0][0x2f0] ;  /* 0x0000bc0000097ab9 */ /* 0x000fe20000000800 */
[----:B------:R-:W-:Y:S01]  /*1100*/  @UP2 ULDC UR11, c[0x0][0x450] ;  /* 0x00011400000b2ab9 */ /* 0x000fe20000000800 */
[----:B------:R-:W-:Y:S01]  /*1110*/  UIMAD UR7, UR45, UR9, UR7 ;  /* 0x000000092d0772a4 */ /* 0x000fe2000f8e0207 */
[----:B------:R-:W-:Y:S01]  /*1120*/  CS2R R34, SRZ ;  /* 0x0000000000227805 */ /* 0x000fe2000001ff00 */
[----:B------:R-:W-:Y:S01]  /*1130*/  @UP2 USHF.R.U32.HI UR6, URZ, UR11, UR5 ;  /* 0x0000000b3f062299 */ /* 0x000fe20008011605 */
[----:B------:R-:W-:Y:S01]  /*1140*/  CS2R R76, SRZ ;  /* 0x00000000004c7805 */ /* 0x000fe2000001ff00 */
[----:B------:R-:W-:Y:S01]  /*1150*/  UIMAD UR4, UR45, UR9, 0x7f ;  /* 0x0000007f2d0474a4 */ /* 0x000fe2000f8e0209 */
[----:B------:R-:W-:Y:S01]  /*1160*/  CS2R R128, SRZ ;  /* 0x0000000000807805 */ /* 0x000fe2000001ff00 */
[----:B------:R-:W-:Y:S01]  /*1170*/  UIADD3 UR6, UR7, UR6, URZ ;  /* 0x0000000607067290 */ /* 0x000fe2000fffe03f */
[----:B------:R-:W-:Y:S01]  /*1180*/  CS2R R126, SRZ ;  /* 0x00000000007e7805 */ /* 0x000fe2000001ff00 */
[----:B------:R-:W-:Y:S01]  /*1190*/  USHF.R.S32.HI UR5, URZ, 0x1f, UR4 ;  /* 0x0000001f3f057899 */ /* 0x000fe20008011404 */
[----:B------:R-:W-:Y:S01]  /*11a0*/  CS2R R38, SRZ ;  /* 0x0000000000267805 */ /* 0x000fe2000001ff00 */
[----:B------:R-:W-:Y:S01]  /*11b0*/  USHF.R.S32.HI UR7, URZ, 0x1f, UR6 ;  /* 0x0000001f3f077899 */ /* 0x000fe20008011406 */
[----:B------:R-:W-:Y:S01]  /*11c0*/  CS2R R68, SRZ ;  /* 0x0000000000447805 */ /* 0x000fe2000001ff00 */
[----:B------:R-:W-:Y:S01]  /*11d0*/  ULEA.HI UR5, UR5, UR4, URZ, 0x7 ;  /* 0x0000000405057291 */ /* 0x000fe2000f8f383f */
[----:B------:R-:W-:Y:S01]  /*11e0*/  CS2R R120, SRZ ;  /* 0x0000000000787805 */ /* 0x000fe2000001ff00 */
[----:B------:R-:W-:Y:S01]  /*11f0*/  ULEA.HI UR7, UR7, UR6, URZ, 0x7 ;  /* 0x0000000607077291 */ /* 0x000fe2000f8f383f */
[----:B------:R-:W-:Y:S01]  /*1200*/  CS2R R118, SRZ ;  /* 0x0000000000767805 */ /* 0x000fe2000001ff00 */
[----:B------:R-:W-:Y:S01]  /*1210*/  USHF.R.S32.HI UR51, URZ, 0x7, UR5 ;  /* 0x000000073f337899 */ /* 0x000fe20008011405 */
[----:B------:R-:W-:Y:S01]  /*1220*/  CS2R R42, SRZ ;  /* 0x00000000002a7805 */ /* 0x000fe2000001ff00 */
[----:B------:R-:W-:Y:S01]  /*1230*/  USHF.R.S32.HI UR7, URZ, 0x7, UR7 ;  /* 0x000000073f077899 */ /* 0x000fe20008011407 */
[----:B------:R-:W-:Y:S01]  /*1240*/  CS2R R60, SRZ ;  /* 0x00000000003c7805 */ /* 0x000fe2000001ff00 */
[----:B------:R-:W-:Y:S01]  /*1250*/  ULDC UR41, c[0x0][0xc48] ;  /* 0x0003120000297ab9 */ /* 0x000fe20000000800 */
[----:B------:R-:W-:Y:S01]  /*1260*/  UMOV UR40, UR10 ;  /* 0x0000000a00287c82 */ /* 0x000fe20008000000 */
[----:B------:R-:W-:Y:S01]  /*1270*/  UISETP.LT.AND UP0, UPT, UR51, UR7, UPT ;  /* 0x000000073300728c */ /* 0x000fe2000bf01270 */
[----:B------:R-:W-:Y:S01]  /*1280*/  CS2R R112, SRZ ;  /* 0x0000000000707805 */ /* 0x000fe2000001ff00 */
[----:B------:R-:W-:Y:S01]  /*1290*/  UISETP.NE.AND UP1, UPT, UR41, 0x1, UPT ;  /* 0x000000012900788c */ /* 0x000fe2000bf25270 */
[----:B------:R-:W-:Y:S01]  /*12a0*/  CS2R R110, SRZ ;  /* 0x00000000006e7805 */ /* 0x000fe2000001ff00 */
[----:B------:R-:W-:Y:S01]  /*12b0*/  USEL UR51, UR51, UR7, UP0 ;  /* 0x0000000733337287 */ /* 0x000fe20008000000 */
[----:B------:R-:W-:Y:S01]  /*12c0*/  CS2R R46, SRZ ;  /* 0x00000000002e7805 */ /* 0x000fe2000001ff00 */
[----:B------:R-:W-:Y:S01]  /*12d0*/  UP2UR UR46, UPR, URZ, 0x4 ;  /* 0x000000043f2e7883 */ /* 0x000fe20008000000 */
[----:B------:R-:W-:Y:S01]  /*12e0*/  CS2R R52, SRZ ;  /* 0x0000000000347805 */ /* 0x000fe2000001ff00 */
[----:B------:R-:W-:Y:S01]  /*12f0*/  UISETP.GE.AND UP0, UPT, UR51, 0x1, UPT ;  /* 0x000000013300788c */ /* 0x000fe2000bf06270 */
[----:B------:R-:W-:-:S02]  /*1300*/  CS2R R104, SRZ ;  /* 0x0000000000687805 */ /* 0x000fc4000001ff00 */
[----:B------:R-:W-:Y:S02]  /*1310*/  CS2R R102, SRZ ;  /* 0x0000000000667805 */ /* 0x000fe4000001ff00 */
[----:B------:R-:W-:Y:S02]  /*1320*/  CS2R R50, SRZ ;  /* 0x0000000000327805 */ /* 0x000fe4000001ff00 */
[----:B------:R-:W-:Y:S01]  /*1330*/  CS2R R44, SRZ ;  /* 0x00000000002c7805 */ /* 0x000fe2000001ff00 */
[----:B------:R-:W-:Y:S01]  /*1340*/  @UP1 ULDC UR8, c[0x0][0xc4c] ;  /* 0x0003130000081ab9 */ /* 0x000fe20000000800 */
[----:B------:R-:W-:Y:S01]  /*1350*/  PLOP3.LUT P1, PT, PT, PT, UP0, 0x80, 0x0 ;  /* 0x000000000000781c */ /* 0x000fe20003f2f008 */
[----:B------:R-:W-:Y:S01]  /*1360*/  UIMAD.WIDE.U32 UR4, UR10, UR8, URZ ;  /* 0x000000080a0472a5 */ /* 0x000fe2000f8e003f */
[----:B------:R-:W-:Y:S01]  /*1370*/  CS2R R96, SRZ ;  /* 0x0000000000607805 */ /* 0x000fe2000001ff00 */
[----:B------:R-:W-:Y:S01]  /*1380*/  @UP1 ULDC UR6, c[0x0][0xc50] ;  /* 0x0003140000061ab9 */ /* 0x000fe20000000800 */
[----:B------:R-:W-:Y:S01]  /*1390*/  CS2R R94, SRZ ;  /* 0x00000000005e7805 */ /* 0x000fe2000001ff00 */
[----:B------:R-:W-:Y:S01]  /*13a0*/  @UP1 USHF.R.U32.HI UR40, URZ, UR6, UR5 ;  /* 0x000000063f281299 */ /* 0x000fe20008011605 */
[----:B------:R-:W-:-:S02]  /*13b0*/  CS2R R54, SRZ ;  /* 0x0000000000367805 */ /* 0x000fc4000001ff00 */
[----:B------:R-:W-:Y:S02]  /*13c0*/  CS2R R36, SRZ ;  /* 0x0000000000247805 */ /* 0x000fe4000001ff00 */
[----:B------:R-:W-:Y:S01]  /*13d0*/  CS2R R88, SRZ ;  /* 0x0000000000587805 */ /* 0x000fe2000001ff00 */
[----:B------:R-:W-:Y:S01]  /*13e0*/  UIADD3 UR4, -UR40, URZ, URZ ;  /* 0x0000003f28047290 */ /* 0x000fe2000fffe13f */
[----:B------:R-:W-:Y:S02]  /*13f0*/  CS2R R86, SRZ ;  /* 0x0000000000567805 */ /* 0x000fe4000001ff00 */
[----:B------:R-:W-:Y:S02]  /*1400*/  CS2R R58, SRZ ;  /* 0x00000000003a7805 */ /* 0x000fe4000001ff00 */
[----:B------:R-:W-:Y:S01]  /*1410*/  CS2R R28, SRZ ;  /* 0x00000000001c7805 */ /* 0x000fe2000001ff00 */
[----:B------:R-:W-:Y:S01]  /*1420*/  UIMAD UR41, UR41, UR4, UR10 ;  /* 0x00000004292972a4 */ /* 0x000fe2000f8e020a */
[----:B------:R-:W-:-:S02]  /*1430*/  CS2R R80, SRZ ;  /* 0x0000000000507805 */ /* 0x000fc4000001ff00 */
        /* <DEDUP_REMOVED lines=61> */
.L_x_2398:
        /* <DEDUP_REMOVED lines=57> */
.L_x_2535:
[----:B------:R-:W-:Y:S05]  /*1ba0*/  WARPSYNC.ALL ;  /* 0x0000000000007948 */ /* 0x000fea0003800000 */
[----:B------:R-:W-:Y:S01]  /*1bb0*/  UISETP.NE.AND UP0, UPT, UR43, 0x3, UPT ;  /* 0x000000032b00788c */ /* 0x000fe2000bf05270 */
[----:B------:R1:W-:Y:S05]  /*1bc0*/  BAR.SYNC.DEFER_BLOCKING R5, 0x100 ;  /* 0x000400050000751d */ /* 0x0003ea0000010000 */
[----:B------:R-:W-:-:S13]  /*1bd0*/  PLOP3.LUT P0, PT, PT, PT, UP0, 0x80, 0x0 ;  /* 0x000000000000781c */ /* 0x000fda0003f0f008 */
[----:B-1----:R-:W-:Y:S05]  /*1be0*/  @!P0 BRA `(.L_x_2400) ;  /* 0x0000000000048947 */ /* 0x002fea0003800000 */
[----:B------:R-:W-:Y:S01]  /*1bf0*/  BPT.TRAP 0x1 ;  /* 0x000000040000795c */ /* 0x000fe20000300000 */
.L_x_2400:
[----:B------:R-:W-:Y:S01]  /*1c00*/  ULEA UR52, UR37, UR47, 0x3 ;  /* 0x0000002f25347291 */ /* 0x000fe2000f8e183f */
[----:B------:R-:W-:-:S05]  /*1c10*/  IMAD.U32 R6, RZ, RZ, UR36 ;  /* 0x00000024ff067e24 */ /* 0x000fca000f8e00ff */
[----:B------:R-:W-:-:S04]  /*1c20*/  SHF.L.U32 R6, R6, 0x1f, RZ ;  /* 0x0000001f06067819 */ /* 0x000fc800000006ff */
[----:B------:R1:W2:Y:S01]  /*1c30*/  SYNCS.PHASECHK.TRANS64.TRYWAIT P1, [UR52+0x38830], R6 ;  /* 0x03883006ff0075a7 */ /* 0x0002a20008020174 */
[----:B------:R-:W-:Y:S05]  /*1c40*/  @!P0 BRA `(.L_x_2401) ;  /* 0x0000000000048947 */ /* 0x000fea0003800000 */
[----:B------:R-:W-:Y:S01]  /*1c50*/  BPT.TRAP 0x1 ;  /* 0x000000040000795c */ /* 0x000fe20000300000 */
.L_x_2401:
[----:B--2---:R-:W-:Y:S05]  /*1c60*/  @P1 BRA `(.L_x_2402) ;  /* 0x0000000000081947 */ /* 0x004fea0003800000 */
[----:B------:R-:W2:Y:S02]  /*1c70*/  SYNCS.PHASECHK.TRANS64.TRYWAIT P1, [UR52+0x38830], R6 ;  /* 0x03883006ff0075a7 */ /* 0x000ea40008020174 */
[----:B--2---:R-:W-:Y:S05]  /*1c80*/  @!P1 BRA `(.L_x_2403) ;  /* 0x0000012400d89947 */ /* 0x004fea0003800000 */
.L_x_2402:
        /* <DEDUP_REMOVED lines=29> */
[----:B0-----:R-:W-:Y:S01]  /*1e60*/  IADD3 R4, -R2, 0xb, RZ ;  /* 0x0000000b02047810 */ /* 0x001fe20007ffe1ff */
        /* <DEDUP_REMOVED lines=36> */
.L_x_2404:
[----:B------:R-:W-:Y:S01]  /*20b0*/  UISETP.NE.AND UP0, UPT, UR46, URZ, UPT ;  /* 0x0000003f2e00728c */ /* 0x000fe2000bf05270 */
[----:B------:R-:W-:Y:S01]  /*20c0*/  VIADD R20, R18, UR39 ;  /* 0x0000002712147c36 */ /* 0x000fe20008000000 */
[----:B------:R-:W-:Y:S01]  /*20d0*/  ULDC UR11, c[0x0][0x2f0] ;  /* 0x0000bc00000b7ab9 */ /* 0x000fe20000000800 */
[C---:B------:R-:W-:Y:S01]  /*20e0*/  FMUL.FTZ R30, R0.reuse, R30 ;  /* 0x0000001e001e7220 */ /* 0x040fe20000410000 */
[C---:B------:R-:W-:Y:S01]  /*20f0*/  FMUL.FTZ R26, R0.reuse, R26 ;  /* 0x0000001a001a7220 */ /* 0x040fe20000410000 */
[C---:B------:R-:W-:Y:S01]  /*2100*/  FMUL.FTZ R27, R0.reuse, R27 ;  /* 0x0000001b001b7220 */ /* 0x040fe20000410000 */
[----:B------:R-:W-:Y:S01]  /*2110*/  PLOP3.LUT P1, PT, PT, PT, UP0, 0x80, 0x0 ;  /* 0x000000000000781c */ /* 0x000fe20003f2f008 */
[----:B------:R2:W-:Y:S01]  /*2120*/  MUFU.TANH R91, R30 ;  /* 0x0000001e005b7308 */ /* 0x0005e20000002400 */
[----:B------:R-:W-:Y:S01]  /*2130*/  PLOP3.LUT P2, PT, PT, PT, UP0, 0x80, 0x0 ;  /* 0x000000000000781c */ /* 0x000fe20003f4f008 */
[C---:B------:R-:W-:Y:S01]  /*2140*/  FMUL.FTZ R7, R0.reuse, R29 ;  /* 0x0000001d00077220 */ /* 0x040fe20000410000 */
[C---:B------:R-:W-:Y:S01]  /*2150*/  FMUL.FTZ R31, R0.reuse, R31 ;  /* 0x0000001f001f7220 */ /* 0x040fe20000410000 */
[----:B------:R-:W-:Y:S01]  /*2160*/  @UP0 ULDC UR6, c[0x0][0x44c] ;  /* 0x0001130000060ab9 */ /* 0x000fe20000000800 */
[C---:B------:R-:W-:Y:S01]  /*2170*/  FMUL.FTZ R29, R0.reuse, R57 ;  /* 0x00000039001d7220 */ /* 0x040fe20000410000 */
[----:B------:R-:W-:Y:S01]  /*2180*/  ULDC UR14, c[0x0][0x288] ;  /* 0x0000a200000e7ab9 */ /* 0x000fe20000000800 */
[C---:B------:R-:W-:Y:S01]  /*2190*/  FMUL.FTZ R34, R0.reuse, R34 ;  /* 0x0000002200227220 */ /* 0x040fe20000410000 */
[----:B------:R3:W4:Y:S01]  /*21a0*/  MUFU.TANH R89, R26 ;  /* 0x0000001a00597308 */ /* 0x0007220000002400 */
[C---:B------:R-:W-:Y:S01]  /*21b0*/  FMUL.FTZ R35, R0.reuse, R35 ;  /* 0x0000002300237220 */ /* 0x040fe20000410000 */
[C---:B------:R-:W-:Y:S01]  /*21c0*/  FMUL.FTZ R58, R0.reuse, R58 ;  /* 0x0000003a003a7220 */ /* 0x040fe20000410000 */
[----:B------:R-:W-:Y:S01]  /*21d0*/  FMUL.FTZ R12, R0, R37 ;  /* 0x00000025000c7220 */ /* 0x000fe20000410000 */
[----:B------:R-:W-:Y:S01]  /*21e0*/  @P1 IMAD.HI.U32 R9, R20, UR6, RZ ;  /* 0x0000000614091c27 */ /* 0x000fe2000f8e00ff */
[----:B------:R-:W-:-:S03]  /*21f0*/  @UP0 ULDC UR6, c[0x0][0x450] ;  /* 0x0001140000060ab9 */ /* 0x000fc60000000800 */
[C---:B------:R-:W-:Y:S01]  /*2200*/  FMUL.FTZ R38, R0.reuse, R38 ;  /* 0x0000002600267220 */ /* 0x040fe20000410000 */
[C---:B------:R-:W-:Y:S01]  /*2210*/  FMUL.FTZ R59, R0.reuse, R59 ;  /* 0x0000003b003b7220 */ /* 0x040fe20000410000 */
[----:B------:R5:W0:Y:S01]  /*2220*/  MUFU.TANH R90, R27 ;  /* 0x0000001b005a7308 */ /* 0x000a220000002400 */
[----:B------:R-:W-:Y:S01]  /*2230*/  @P2 SHF.R.U32.HI R20, RZ, UR6, R9 ;  /* 0x00000006ff142c19 */ /* 0x000fe20008011609 */
[----:B------:R-:W-:Y:S01]  /*2240*/  UMOV UR6, 0xffffff80 ;  /* 0xffffff8000067882 */ /* 0x000fe20000000000 */
[C---:B------:R-:W-:Y:S01]  /*2250*/  FMUL.FTZ R39, R0.reuse, R39 ;  /* 0x0000002700277220 */ /* 0x040fe20000410000 */
[----:B------:R-:W-:Y:S01]  /*2260*/  UIMAD UR7, UR51, UR6, 0x81 ;  /* 0x00000081330774a4 */ /* 0x000fe2000f8e0206 */
[C---:B------:R-:W-:Y:S01]  /*2270*/  FMUL.FTZ R13, R0.reuse, R36 ;  /* 0x00000024000d7220 */ /* 0x040fe20000410000 */
[----:B------:R-:W1:Y:S01]  /*2280*/  SHFL.IDX PT, R9, R20, 0x1, 0x1c1f ;  /* 0x003c1f0014097f89 */ /* 0x000e6200000e0000 */
[----:B------:R-:W-:Y:S01]  /*2290*/  UIMAD UR6, UR51, UR6, 0x80 ;  /* 0x00000080330674a4 */ /* 0x000fe2000f8e0206 */
[----:B------:R-:W0:Y:S01]  /*22a0*/  MUFU.TANH R31, R31 ;  /* 0x0000001f001f7308 */ /* 0x000e220000002400 */
[----:B------:R-:W-:Y:S01]  /*22b0*/  UIMAD UR7, UR45, UR11, UR7 ;  /* 0x0000000b2d0772a4 */ /* 0x000fe2000f8e0207 */
[C---:B------:R-:W-:Y:S01]  /*22c0*/  FMUL.FTZ R42, R0.reuse, R42 ;  /* 0x0000002a002a7220 */ /* 0x040fe20000410000 */
[----:B------:R-:W-:Y:S01]  /*22d0*/  UIMAD UR6, UR45, UR11, UR6 ;  /* 0x0000000b2d0672a4 */ /* 0x000fe2000f8e0206 */
[C---:B------:R-:W-:Y:S01]  /*22e0*/  FMUL.FTZ R43, R0.reuse, R43 ;  /* 0x0000002b002b7220 */ /* 0x040fe20000410000 */
[C---:B------:R-:W-:Y:S01]  /*22f0*/  FMUL.FTZ R46, R0.reuse, R46 ;  /* 0x0000002e002e7220 */ /* 0x040fe20000410000 */
[----:B------:R-:W-:Y:S01]  /*2300*/  FMUL.FTZ R47, R0, R47 ;  /* 0x0000002f002f7220 */ /* 0x000fe20000410000 */
[----:B------:R-:W-:Y:S01]  /*2310*/  IMAD.U32 R88, RZ, RZ, UR7 ;  /* 0x00000007ff587e24 */ /* 0x000fe2000f8e00ff */
[----:B------:R-:W0:Y:S01]  /*2320*/  MUFU.TANH R34, R34 ;  /* 0x0000002200227308 */ /* 0x000e220000002400 */
[----:B--2---:R-:W-:-:S02]  /*2330*/  IMAD.U32 R30, RZ, RZ, UR6 ;  /* 0x00000006ff1e7e24 */ /* 0x004fc4000f8e00ff */
[C---:B------:R-:W-:Y:S01]  /*2340*/  FMUL.FTZ R11, R0.reuse, R32 ;  /* 0x00000020000b7220 */ /* 0x040fe20000410000 */
[C---:B------:R-:W-:Y:S02]  /*2350*/  IMAD R88, R17.reuse, -0x2, R88 ;  /* 0xfffffffe11587824 */ /* 0x040fe400078e0258 */
[C---:B------:R-:W-:Y:S01]  /*2360*/  FMUL.FTZ R55, R0.reuse, R55 ;  /* 0x0000003700377220 */ /* 0x040fe20000410000 */
[----:B------:R-:W-:Y:S02]  /*2370*/  IMAD R57, R17, -0x2, R30 ;  /* 0xfffffffe11397824 */ /* 0x000fe400078e021e */
[C---:B------:R-:W-:Y:S01]  /*2380*/  FMUL.FTZ R32, R0.reuse, R56 ;  /* 0x0000003800207220 */ /* 0x040fe20000410000 */
[C---:B------:R-:W-:Y:S01]  /*2390*/  FMUL.FTZ R50, R0.reuse, R50 ;  /* 0x0000003200327220 */ /* 0x040fe20000410000 */
[----:B------:R4:W-:Y:S01]  /*23a0*/  MUFU.TANH R37, R58 ;  /* 0x0000003a00257308 */ /* 0x0009e20000002400 */
[C---:B------:R-:W-:Y:S01]  /*23b0*/  FMUL.FTZ R10, R0.reuse, R33 ;  /* 0x00000021000a7220 */ /* 0x040fe20000410000 */
[C---:B------:R-:W-:Y:S01]  /*23c0*/  FMUL.FTZ R54, R0.reuse, R54 ;  /* 0x0000003600367220 */ /* 0x040fe20000410000 */
[C---:B---3--:R-:W-:Y:S01]  /*23d0*/  FMUL.FTZ R26, R0.reuse, R48 ;  /* 0x00000030001a7220 */ /* 0x048fe20000410000 */
[C---:B------:R-:W-:Y:S01]  /*23e0*/  FMUL.FTZ R51, R0.reuse, R51 ;  /* 0x0000003300337220 */ /* 0x040fe20000410000 */
[C---:B------:R-:W-:Y:S01]  /*23f0*/  FMUL.FTZ R3, R0.reuse, R25 ;  /* 0x0000001900037220 */ /* 0x040fe20000410000 */
[----:B-1----:R-:W-:Y:S01]  /*2400*/  IADD3 R30, R9, -UR14, R88 ;  /* 0x8000000e091e7c10 */ /* 0x002fe2000fffe058 */
[C---:B------:R-:W-:Y:S01]  /*2410*/  FMUL.FTZ R25, R0.reuse, R49 ;  /* 0x0000003100197220 */ /* 0x040fe20000410000 */
[----:B------:R-:W1:Y:S01]  /*2420*/  MUFU.TANH R35, R35 ;  /* 0x0000002300237308 */ /* 0x000e620000002400 */
[C---:B-----5:R-:W-:Y:S01]  /*2430*/  FMUL.FTZ R27, R0.reuse, R53 ;  /* 0x00000035001b7220 */ /* 0x060fe20000410000 */
[----:B------:R-:W-:Y:S01]  /*2440*/  VIMNMX R9, R57, R30, PT ;  /* 0x0000001e39097248 */ /* 0x000fe20003fe0100 */
[C---:B------:R-:W-:Y:S01]  /*2450*/  FMUL.FTZ R8, R0.reuse, R28 ;  /* 0x0000001c00087220 */ /* 0x040fe20000410000 */
[C---:B------:R-:W-:Y:S01]  /*2460*/  FMUL.FTZ R28, R0.reuse, R52 ;  /* 0x00000034001c7220 */ /* 0x040fe20000410000 */
[C---:B------:R-:W-:Y:S01]  /*2470*/  FMUL.FTZ R62, R0.reuse, R62 ;  /* 0x0000003e003e7220 */ /* 0x040fe20000410000 */
[C---:B------:R-:W-:Y:S01]  /*2480*/  ISETP.GT.AND P1, PT, R9.reuse, RZ, PT ;  /* 0x000000ff0900720c */ /* 0x040fe20003f24270 */
[C---:B------:R-:W-:Y:S01]  /*2490*/  FMUL.FTZ R63, R0.reuse, R63 ;  /* 0x0000003f003f7220 */ /* 0x040fe20000410000 */
[----:B------:R-:W-:Y:S01]  /*24a0*/  ISETP.GT.AND P2, PT, R9, 0x1, PT ;  /* 0x000000010900780c */ /* 0x000fe20003f44270 */
[----:B------:R-:W2:Y:S01]  /*24b0*/  MUFU.TANH R38, R38 ;  /* 0x0000002600267308 */ /* 0x000ea20000002400 */
[----:B----4-:R-:W-:Y:S01]  /*24c0*/  FSEL R58, R89, -INF , P1 ;  /* 0xff800000593a7808 */ /* 0x010fe20000800000 */
[C---:B------:R-:W-:Y:S01]  /*24d0*/  FMUL.FTZ R66, R0.reuse, R66 ;  /* 0x0000004200427220 */ /* 0x040fe20000410000 */
[C---:B------:R-:W-:Y:S01]  /*24e0*/  ISETP.GT.AND P3, PT, R9.reuse, 0x8, PT ;  /* 0x000000080900780c */ /* 0x040fe20003f64270 */
[----:B------:R-:W-:Y:S01]  /*24f0*/  FMUL.FTZ R67, R0, R67 ;  /* 0x0000004300437220 */ /* 0x000fe20000410000 */
[----:B0-----:R-:W-:Y:S01]  /*2500*/  FSEL R89, R90, -INF , P2 ;  /* 0xff8000005a597808 */ /* 0x001fe20001000000 */
[----:B------:R-:W-:Y:S01]  /*2510*/  FMUL.FTZ R70, R0, R70 ;  /* 0x0000004600467220 */ /* 0x000fe20000410000 */
[----:B------:R-:W-:Y:S01]  /*2520*/  ISETP.GT.AND P1, PT, R9, 0x9, PT ;  /* 0x000000090900780c */ /* 0x000fe20003f24270 */
[----:B------:R0:W-:Y:S01]  /*2530*/  MUFU.TANH R36, R59 ;  /* 0x0000003b00247308 */ /* 0x0001e20000002400 */
[----:B------:R-:W-:Y:S01]  /*2540*/  FMNMX.FTZ R30, R58, R89, !PT ;  /* 0x000000593a1e7209 */ /* 0x000fe20007810000 */
[C---:B------:R-:W-:Y:S01]  /*2550*/  FMUL.FTZ R71, R0.reuse, R71 ;  /* 0x0000004700477220 */ /* 0x040fe20000410000 */
[----:B------:R-:W-:Y:S01]  /*2560*/  FSEL R90, R31, -INF , P1 ;  /* 0xff8000001f5a7808 */ /* 0x000fe20000800000 */
[C---:B------:R-:W-:Y:S01]  /*2570*/  FMUL.FTZ R74, R0.reuse, R74 ;  /* 0x0000004a004a7220 */ /* 0x040fe20000410000 */
[C---:B------:R-:W-:Y:S01]  /*2580*/  ISETP.GT.AND P2, PT, R9.reuse, 0x10, PT ;  /* 0x000000100900780c */ /* 0x040fe20003f44270 */
[C---:B------:R-:W-:Y:S01]  /*2590*/  FMUL.FTZ R75, R0.reuse, R75 ;  /* 0x0000004b004b7220 */ /* 0x040fe20000410000 */
[----:B------:R-:W-:Y:S01]  /*25a0*/  ISETP.GT.AND P1, PT, R9, 0x11, PT ;  /* 0x000000110900780c */ /* 0x000fe20003f24270 */
[----:B------:R-:W3:Y:S01]  /*25b0*/  MUFU.TANH R39, R39 ;  /* 0x0000002700277308 */ /* 0x000ee20000002400 */
[----:B0-----:R-:W-:Y:S01]  /*25c0*/  FSEL R59, R91, -INF , P3 ;  /* 0xff8000005b3b7808 */ /* 0x001fe20001800000 */
[----:B------:R-:W-:Y:S01]  /*25d0*/  FMUL.FTZ R15, R0, R40 ;  /* 0x00000028000f7220 */ /* 0x000fe20000410000 */
[----:B------:R-:W-:Y:S01]  /*25e0*/  FSEL R91, R34, -INF , P2 ;  /* 0xff800000225b7808 */ /* 0x000fe20001000000 */
[C---:B------:R-:W-:Y:S01]  /*25f0*/  FMUL.FTZ R78, R0.reuse, R78 ;  /* 0x0000004e004e7220 */ /* 0x040fe20000410000 */
[----:B------:R-:W-:Y:S01]  /*2600*/  FMNMX.FTZ R31, R59, R30, !PT ;  /* 0x0000001e3b1f7209 */ /* 0x000fe20007810000 */
[----:B------:R-:W-:Y:S01]  /*2610*/  FMUL.FTZ R79, R0, R79 ;  /* 0x0000004f004f7220 */ /* 0x000fe20000410000 */
[----:B------:R-:W-:Y:S01]  /*2620*/  ISETP.GT.AND P2, PT, R9, 0x18, PT ;  /* 0x000000180900780c */ /* 0x000fe20003f44270 */
[----:B------:R-:W-:Y:S01]  /*2630*/  MUFU.TANH R42, R42 ;  /* 0x0000002a002a7308 */ /* 0x000fe20000002400 */
[----:B------:R-:W-:Y:S01]  /*2640*/  FMNMX.FTZ R30, R90, R31, !PT ;  /* 0x0000001f5a1e7209 */ /* 0x000fe20007810000 */
[C---:B------:R-:W-:Y:S01]  /*2650*/  FMUL.FTZ R82, R0.reuse, R82 ;  /* 0x0000005200527220 */ /* 0x040fe20000410000 */
[----:B-1----:R-:W-:Y:S01]  /*2660*/  FSEL R92, R35, -INF , P1 ;  /* 0xff800000235c7808 */ /* 0x002fe20000800000 */
[C---:B------:R-:W-:Y:S01]  /*2670*/  FMUL.FTZ R83, R0.reuse, R83 ;  /* 0x0000005300537220 */ /* 0x040fe20000410000 */
[----:B------:R-:W-:Y:S01]  /*2680*/  FMNMX.FTZ R31, R91, R30, !PT ;  /* 0x0000001e5b1f7209 */ /* 0x000fe20007810000 */
[----:B------:R-:W-:Y:S01]  /*2690*/  FMUL.FTZ R14, R0, R41 ;  /* 0x00000029000e7220 */ /* 0x000fe20000410000 */
[C---:B------:R-:W-:Y:S01]  /*26a0*/  ISETP.GT.AND P1, PT, R9.reuse, 0x19, PT ;  /* 0x000000190900780c */ /* 0x040fe20003f24270 */
[----:B------:R-:W0:Y:S01]  /*26b0*/  MUFU.TANH R43, R43 ;  /* 0x0000002b002b7308 */ /* 0x000e220000002400 */
[----:B--2---:R-:W-:Y:S01]  /*26c0*/  FSEL R56, R38, -INF , P2 ;  /* 0xff80000026387808 */ /* 0x004fe20001000000 */
[----:B------:R-:W-:Y:S01]  /*26d0*/  FMUL.FTZ R86, R0, R86 ;  /* 0x0000005600567220 */ /* 0x000fe20000410000 */
[----:B------:R-:W-:Y:S01]  /*26e0*/  FMNMX.FTZ R31, R92, R31, !PT ;  /* 0x0000001f5c1f7209 */ /* 0x000fe20007810000 */
[C---:B------:R-:W-:Y:S01]  /*26f0*/  FMUL.FTZ R87, R0.reuse, R87 ;  /* 0x0000005700577220 */ /* 0x040fe20000410000 */
[----:B------:R-:W-:Y:S01]  /*2700*/  ISETP.GT.AND P2, PT, R9, 0x20, PT ;  /* 0x000000200900780c */ /* 0x000fe20003f44270 */
[----:B------:R-:W-:Y:S01]  /*2710*/  FMUL.FTZ R2, R0, R24 ;  /* 0x0000001800027220 */ /* 0x000fe20000410000 */
[----:B------:R-:W-:Y:S01]  /*2720*/  FMNMX.FTZ R30, R56, R31, !PT ;  /* 0x0000001f381e7209 */ /* 0x000fe20007810000 */
[----:B------:R-:W1:Y:S01]  /*2730*/  MUFU.TANH R46, R46 ;  /* 0x0000002e002e7308 */ /* 0x000e620000002400 */
[C---:B------:R-:W-:Y:S01]  /*2740*/  FMUL.FTZ R24, R0.reuse, R44 ;  /* 0x0000002c00187220 */ /* 0x040fe20000410000 */
[C---:B------:R-:W-:Y:S01]  /*2750*/  FMUL.FTZ R21, R0.reuse, R45 ;  /* 0x0000002d00157220 */ /* 0x040fe20000410000 */
[----:B------:R-:W-:Y:S01]  /*2760*/  FMUL.FTZ R60, R0, R60 ;  /* 0x0000003c003c7220 */ /* 0x000fe20000410000 */
[----:B------:R-:W2:Y:S01]  /*2770*/  SHFL.IDX PT, R20, R20, RZ, 0x1c1f ;  /* 0x001c1fff14147589 */ /* 0x000ea200000e0000 */
[----:B------:R-:W-:Y:S01]  /*2780*/  ULDC UR10, c[0x0][0x988] ;  /* 0x00026200000a7ab9 */ /* 0x000fe20000000800 */
[----:B------:R-:W-:-:S02]  /*2790*/  VIADD R88, R88, -UR14 ;  /* 0x8000000e58587c36 */ /* 0x000fc40008000000 */
        /* <DEDUP_REMOVED lines=14> */
[----:B------:R-:W-:Y:S01]  /*2880*/  FMUL.FTZ R85, R0, R85 ;  /* 0x0000005500557220 */ /* 0x000fe20000410000 */
[----:B------:R-:W-:-:S02]  /*2890*/  UIADD3 UR6, UR52, 0x38840, URZ ;  /* 0x0003884034067890 */ /* 0x000fc4000fffe03f */
[----:B------:R-:W5:Y:S01]  /*28a0*/  MUFU.TANH R50, R50 ;  /* 0x0000003200327308 */ /* 0x000f620000002400 */
[----:B---3--:R-:W-:Y:S01]  /*28b0*/  FSEL R55, R39, -INF , P1 ;  /* 0xff80000027377808 */ /* 0x008fe20000800000 */
[----:B------:R-:W-:Y:S01]  /*28c0*/  UPRMT UR6, UR50, 0x654, UR6 ;  /* 0x0000065432067896 */ /* 0x000fe20008000006 */
[----:B------:R-:W-:Y:S02]  /*28d0*/  ISETP.GT.AND P1, PT, R9, 0x21, PT ;  /* 0x000000210900780c */ /* 0x000fe40003f24270 */
[----:B------:R-:W-:Y:S02]  /*28e0*/  FMNMX.FTZ R31, R55, R30, !PT ;  /* 0x0000001e371f7209 */ /* 0x000fe40007810000 */
[----:B0-----:R-:W-:Y:S01]  /*28f0*/  FSEL R53, R43, -INF , P1 ;  /* 0xff8000002b357808 */ /* 0x001fe20000800000 */
[----:B------:R0:W-:Y:S01]  /*2900*/  MUFU.TANH R48, R54 ;  /* 0x0000003600307308 */ /* 0x0001e20000002400 */
[----:B------:R-:W-:Y:S02]  /*2910*/  ISETP.GT.AND P1, PT, R9, 0x29, PT ;  /* 0x000000290900780c */ /* 0x000fe40003f24270 */
[----:B--2---:R-:W-:Y:S01]  /*2920*/  VIADDMNMX R88, R20, R88, R57, PT ;  /* 0x0000005814587246 */ /* 0x004fe20003800139 */
[----:B------:R-:W-:Y:S03]  /*2930*/  SYNCS.ARRIVE.TRANS64.RED.A1T0 RZ, [UR6], RZ ;  /* 0x000000ffffff79a7 */ /* 0x000fe60008100406 */
[----:B------:R-:W-:Y:S01]  /*2940*/  ISETP.GT.AND P3, PT, R88, 0x8, PT ;  /* 0x000000085800780c */ /* 0x000fe20003f64270 */
[----:B------:R4:W2:Y:S01]  /*2950*/  MUFU.TANH R49, R51 ;  /* 0x0000003300317308 */ /* 0x0008a20000002400 */
[----:B0-----:R-:W-:-:S02]  /*2960*/  FSEL R54, R42, -INF , P2 ;  /* 0xff8000002a367808 */ /* 0x001fc40001000000 */
[----:B------:R-:W-:Y:S02]  /*2970*/  ISETP.GT.AND P2, PT, R9, 0x28, PT ;  /* 0x000000280900780c */ /* 0x000fe40003f44270 */
[----:B------:R-:W-:Y:S02]  /*2980*/  FMNMX.FTZ R30, R54, R31, !PT ;  /* 0x0000001f361e7209 */ /* 0x000fe40007810000 */
[----:B-1----:R-:W-:Y:S01]  /*2990*/  FSEL R52, R46, -INF , P2 ;  /* 0xff8000002e347808 */ /* 0x002fe20001000000 */
[----:B------:R-:W0:Y:S01]  /*29a0*/  MUFU.TANH R62, R62 ;  /* 0x0000003e003e7308 */ /* 0x000e220000002400 */
[----:B------:R-:W-:Y:S02]  /*29b0*/  FMNMX.FTZ R31, R53, R30, !PT ;  /* 0x0000001e351f7209 */ /* 0x000fe40007810000 */
[----:B------:R-:W-:Y:S02]  /*29c0*/  ISETP.GT.AND P2, PT, R9, 0x30, PT ;  /* 0x000000300900780c */ /* 0x000fe40003f44270 */
[----:B----4-:R-:W-:-:S02]  /*29d0*/  FSEL R51, R47, -INF , P1 ;  /* 0xff8000002f337808 */ /* 0x010fc40000800000 */
[----:B------:R-:W-:Y:S01]  /*29e0*/  FMNMX.FTZ R30, R52, R31, !PT ;  /* 0x0000001f341e7209 */ /* 0x000fe20007810000 */
[----:B------:R-:W1:Y:S01]  /*29f0*/  MUFU.TANH R63, R63 ;  /* 0x0000003f003f7308 */ /* 0x000e620000002400 */
[----:B------:R-:W-:Y:S02]  /*2a00*/  ISETP.GT.AND P1, PT, R9, 0x31, PT ;  /* 0x000000310900780c */ /* 0x000fe40003f24270 */
[----:B-----5:R-:W-:Y:S02]  /*2a10*/  FSEL R50, R50, -INF , P2 ;  /* 0xff80000032327808 */ /* 0x020fe40001000000 */
[----:B------:R-:W-:Y:S02]  /*2a20*/  FMNMX.FTZ R31, R51, R30, !PT ;  /* 0x0000001e331f7209 */ /* 0x000fe40007810000 */
[----:B------:R-:W-:Y:S01]  /*2a30*/  ISETP.GT.AND P2, PT, R9, 0x38, PT ;  /* 0x000000380900780c */ /* 0x000fe20003f44270 */
[----:B------:R-:W3:Y:S01]  /*2a40*/  MUFU.TANH R66, R66 ;  /* 0x0000004200427308 */ /* 0x000ee20000002400 */
[----:B--2---:R-:W-:-:S02]  /*2a50*/  FSEL R49, R49, -INF , P1 ;  /* 0xff80000031317808 */ /* 0x004fc40000800000 */
[----:B------:R-:W-:Y:S02]  /*2a60*/  FMNMX.FTZ R30, R50, R31, !PT ;  /* 0x0000001f321e7209 */ /* 0x000fe40007810000 */
[----:B------:R-:W-:Y:S02]  /*2a70*/  ISETP.GT.AND P1, PT, R9, 0x39, PT ;  /* 0x000000390900780c */ /* 0x000fe40003f24270 */
[----:B------:R-:W-:Y:S01]  /*2a80*/  FSEL R48, R48, -INF , P2 ;  /* 0xff80000030307808 */ /* 0x000fe20001000000 */
[----:B------:R-:W2:Y:S01]  /*2a90*/  MUFU.TANH R67, R67 ;  /* 0x0000004300437308 */ /* 0x000ea20000002400 */
[----:B------:R-:W-:Y:S02]  /*2aa0*/  FMNMX.FTZ R31, R49, R30, !PT ;  /* 0x0000001e311f7209 */ /* 0x000fe40007810000 */
[----:B------:R-:W-:Y:S02]  /*2ab0*/  ISETP.GT.AND P2, PT, R9, 0x40, PT ;  /* 0x000000400900780c */ /* 0x000fe40003f44270 */
[----:B------:R-:W-:-:S02]  /*2ac0*/  FSEL R47, R33, -INF , P1 ;  /* 0xff800000212f7808 */ /* 0x000fc40000800000 */
[----:B------:R-:W-:Y:S01]  /*2ad0*/  FMNMX.FTZ R30, R48, R31, !PT ;  /* 0x0000001f301e7209 */ /* 0x000fe20007810000 */
[----:B------:R-:W4:Y:S01]  /*2ae0*/  MUFU.TANH R70, R70 ;  /* 0x0000004600467308 */ /* 0x000f220000002400 */
[----:B------:R-:W-:Y:S02]  /*2af0*/  ISETP.GT.AND P1, PT, R9, 0x41, PT ;  /* 0x000000410900780c */ /* 0x000fe40003f24270 */
[----:B------:R-:W-:Y:S02]  /*2b00*/  FSEL R37, R37, -INF , P2 ;  /* 0xff80000025257808 */ /* 0x000fe40001000000 */
[----:B------:R-:W-:Y:S02]  /*2b10*/  FMNMX.FTZ R30, R47, R30, !PT ;  /* 0x0000001e2f1e7209 */ /* 0x000fe40007810000 */
[----:B------:R-:W-:Y:S01]  /*2b20*/  ISETP.GT.AND P2, PT, R9, 0x48, PT ;  /* 0x000000480900780c */ /* 0x000fe20003f44270 */
[----:B------:R-:W5:Y:S01]  /*2b30*/  MUFU.TANH R71, R71 ;  /* 0x0000004700477308 */ /* 0x000f620000002400 */
[----:B------:R-:W-:-:S02]  /*2b40*/  FSEL R33, R36, -INF , P1 ;  /* 0xff80000024217808 */ /* 0x000fc40000800000 */
[----:B------:R-:W-:Y:S02]  /*2b50*/  FMNMX.FTZ R34, R37, R30, !PT ;  /* 0x0000001e25227209 */ /* 0x000fe40007810000 */
[----:B------:R-:W-:Y:S02]  /*2b60*/  ISETP.GT.AND P1, PT, R9, 0x49, PT ;  /* 0x000000490900780c */ /* 0x000fe40003f24270 */
[----:B0-----:R-:W-:Y:S01]  /*2b70*/  FSEL R30, R62, -INF , P2 ;  /* 0xff8000003e1e7808 */ /* 0x001fe20001000000 */
[----:B------:R-:W0:Y:S01]  /*2b80*/  MUFU.TANH R40, R74 ;  /* 0x0000004a00287308 */ /* 0x000e220000002400 */
[----:B------:R-:W-:Y:S02]  /*2b90*/  FMNMX.FTZ R35, R33, R34, !PT ;  /* 0x0000002221237209 */ /* 0x000fe40007810000 */
[----:B------:R-:W-:Y:S02]  /*2ba0*/  ISETP.GT.AND P2, PT, R9, 0x50, PT ;  /* 0x000000500900780c */ /* 0x000fe40003f44270 */
[----:B-1----:R-:W-:-:S02]  /*2bb0*/  FSEL R31, R63, -INF , P1 ;  /* 0xff8000003f1f7808 */ /* 0x002fc40000800000 */
[----:B------:R-:W-:Y:S01]  /*2bc0*/  FMNMX.FTZ R36, R30, R35, !PT ;  /* 0x000000231e247209 */ /* 0x000fe20007810000 */
[----:B------:R-:W1:Y:S01]  /*2bd0*/  MUFU.TANH R75, R75 ;  /* 0x0000004b004b7308 */ /* 0x000e620000002400 */
[----:B------:R-:W-:Y:S02]  /*2be0*/  ISETP.GT.AND P1, PT, R9, 0x51, PT ;  /* 0x000000510900780c */ /* 0x000fe40003f24270 */
[----:B---3--:R-:W-:Y:S02]  /*2bf0*/  FSEL R34, R66, -INF , P2 ;  /* 0xff80000042227808 */ /* 0x008fe40001000000 */
[----:B------:R-:W-:Y:S02]  /*2c00*/  FMNMX.FTZ R39, R31, R36, !PT ;  /* 0x000000241f277209 */ /* 0x000fe40007810000 */
[----:B------:R-:W-:Y:S01]  /*2c10*/  ISETP.GT.AND P2, PT, R9, 0x58, PT ;  /* 0x000000580900780c */ /* 0x000fe20003f44270 */
[----:B------:R-:W3:Y:S01]  /*2c20*/  MUFU.TANH R78, R78 ;  /* 0x0000004e004e7308 */ /* 0x000ee20000002400 */
[----:B--2---:R-:W-:-:S02]  /*2c30*/  FSEL R35, R67, -INF , P1 ;  /* 0xff80000043237808 */ /* 0x004fc40000800000 */
[----:B------:R-:W-:Y:S02]  /*2c40*/  FMNMX.FTZ R38, R34, R39, !PT ;  /* 0x0000002722267209 */ /* 0x000fe40007810000 */
[----:B------:R-:W-:Y:S02]  /*2c50*/  ISETP.GT.AND P1, PT, R9, 0x59, PT ;  /* 0x000000590900780c */ /* 0x000fe40003f24270 */
[----:B----4-:R-:W-:Y:S01]  /*2c60*/  FSEL R36, R70, -INF , P2 ;  /* 0xff80000046247808 */ /* 0x010fe20001000000 */
[----:B------:R-:W2:Y:S01]  /*2c70*/  MUFU.TANH R79, R79 ;  /* 0x0000004f004f7308 */ /* 0x000ea20000002400 */
[----:B------:R-:W-:Y:S02]  /*2c80*/  FMNMX.FTZ R39, R35, R38, !PT ;  /* 0x0000002623277209 */ /* 0x000fe40007810000 */
[----:B------:R-:W-:Y:S02]  /*2c90*/  ISETP.GT.AND P2, PT, R9, 0x60, PT ;  /* 0x000000600900780c */ /* 0x000fe40003f44270 */
[----:B-----5:R-:W-:-:S02]  /*2ca0*/  FSEL R38, R71, -INF , P1 ;  /* 0xff80000047267808 */ /* 0x020fc40000800000 */
[----:B------:R-:W-:Y:S01]  /*2cb0*/  FMNMX.FTZ R39, R36, R39, !PT ;  /* 0x0000002724277209 */ /* 0x000fe20007810000 */
[----:B------:R-:W4:Y:S01]  /*2cc0*/  MUFU.TANH R82, R82 ;  /* 0x0000005200527308 */ /* 0x000f220000002400 */
[C---:B------:R-:W-:Y:S02]  /*2cd0*/  ISETP.GT.AND P1, PT, R9.reuse, 0x61, PT ;  /* 0x000000610900780c */ /* 0x040fe40003f24270 */
[----:B0-----:R-:W-:Y:S02]  /*2ce0*/  FSEL R40, R40, -INF , P2 ;  /* 0xff80000028287808 */ /* 0x001fe40001000000 */
[----:B------:R-:W-:Y:S02]  /*2cf0*/  FMNMX.FTZ R41, R38, R39, !PT ;  /* 0x0000002726297209 */ /* 0x000fe40007810000 */
[----:B------:R-:W-:Y:S01]  /*2d00*/  ISETP.GT.AND P2, PT, R9, 0x68, PT ;  /* 0x000000680900780c */ /* 0x000fe20003f44270 */
[----:B------:R-:W0:Y:S01]  /*2d10*/  MUFU.TANH R83, R83 ;  /* 0x0000005300537308 */ /* 0x000e220000002400 */
[----:B-1----:R-:W-:-:S02]  /*2d20*/  FSEL R39, R75, -INF , P1 ;  /* 0xff8000004b277808 */ /* 0x002fc40000800000 */
[----:B------:R-:W-:Y:S02]  /*2d30*/  FMNMX.FTZ R42, R40, R41, !PT ;  /* 0x00000029282a7209 */ /* 0x000fe40007810000 */
[----:B------:R-:W-:Y:S02]  /*2d40*/  ISETP.GT.AND P1, PT, R9, 0x69, PT ;  /* 0x000000690900780c */ /* 0x000fe40003f24270 */
[----:B---3--:R-:W-:Y:S01]  /*2d50*/  FSEL R41, R78, -INF , P2 ;  /* 0xff8000004e297808 */ /* 0x008fe20001000000 */
[----:B------:R-:W1:Y:S01]  /*2d60*/  MUFU.TANH R46, R86 ;  /* 0x00000056002e7308 */ /* 0x000e620000002400 */
[----:B------:R-:W-:Y:S02]  /*2d70*/  FMNMX.FTZ R44, R39, R42, !PT ;  /* 0x0000002a272c7209 */ /* 0x000fe40007810000 */
[----:B------:R-:W-:Y:S02]  /*2d80*/  ISETP.GT.AND P2, PT, R9, 0x70, PT ;  /* 0x000000700900780c */ /* 0x000fe40003f44270 */
[----:B--2---:R-:W-:-:S02]  /*2d90*/  FSEL R42, R79, -INF , P1 ;  /* 0xff8000004f2a7808 */ /* 0x004fc40000800000 */
[----:B------:R-:W-:Y:S01]  /*2da0*/  FMNMX.FTZ R43, R41, R44, !PT ;  /* 0x0000002c292b7209 */ /* 0x000fe20007810000 */
[----:B------:R-:W2:Y:S01]  /*2db0*/  MUFU.TANH R87, R87 ;  /* 0x0000005700577308 */ /* 0x000ea20000002400 */
[C---:B------:R-:W-:Y:S02]  /*2dc0*/  ISETP.GT.AND P1, PT, R9.reuse, 0x71, PT ;  /* 0x000000710900780c */ /* 0x040fe40003f24270 */
[----:B----4-:R-:W-:Y:S02]  /*2dd0*/  FSEL R44, R82, -INF , P2 ;  /* 0xff800000522c7808 */ /* 0x010fe40001000000 */
[----:B------:R-:W-:Y:S02]  /*2de0*/  FMNMX.FTZ R45, R42, R43, !PT ;  /* 0x0000002b2a2d7209 */ /* 0x000fe40007810000 */
[----:B------:R-:W-:Y:S01]  /*2df0*/  ISETP.GT.AND P2, PT, R9, 0x78, PT ;  /* 0x000000780900780c */ /* 0x000fe20003f44270 */
[----:B------:R3:W-:Y:S01]  /*2e00*/  MUFU.TANH R71, R60 ;  /* 0x0000003c00477308 */ /* 0x0007e20000002400 */
[----:B0-----:R-:W-:-:S02]  /*2e10*/  FSEL R43, R83, -INF , P1 ;  /* 0xff800000532b7808 */ /* 0x001fc40000800000 */
[----:B------:R-:W-:Y:S02]  /*2e20*/  FMNMX.FTZ R62, R44, R45, !PT ;  /* 0x0000002d2c3e7209 */ /* 0x000fe40007810000 */
[----:B------:R-:W-:Y:S02]  /*2e30*/  ISETP.GT.AND P1, PT, R9, 0x79, PT ;  /* 0x000000790900780c */ /* 0x000fe40003f24270 */
[----:B-1----:R-:W-:Y:S01]  /*2e40*/  FSEL R46, R46, -INF , P2 ;  /* 0xff8000002e2e7808 */ /* 0x002fe20001000000 */
[----:B------:R-:W0:Y:S01]  /*2e50*/  MUFU.TANH R2, R2 ;  /* 0x0000000200027308 */ /* 0x000e220000002400 */
[----:B------:R-:W-:Y:S02]  /*2e60*/  FMNMX.FTZ R9, R43, R62, !PT ;  /* 0x0000003e2b097209 */ /* 0x000fe40007810000 */
[----:B--2---:R-:W-:Y:S02]  /*2e70*/  FSEL R45, R87, -INF , P1 ;  /* 0xff800000572d7808 */ /* 0x004fe40000800000 */
[----:B------:R-:W-:-:S02]  /*2e80*/  FMNMX.FTZ R62, R46, R9, !PT ;  /* 0x000000092e3e7209 */ /* 0x000fc40007810000 */
[----:B------:R-:W-:Y:S01]  /*2e90*/  ISETP.GT.AND P2, PT, R88, 0x1, PT ;  /* 0x000000015800780c */ /* 0x000fe20003f44270 */
[----:B------:R-:W1:Y:S01]  /*2ea0*/  MUFU.TANH R3, R3 ;  /* 0x0000000300037308 */ /* 0x000e620000002400 */
[----:B------:R-:W-:-:S05]  /*2eb0*/  FMNMX.FTZ R62, R45, R62, !PT ;  /* 0x0000003e2d3e7209 */ /* 0x000fca0007810000 */
[----:B------:R-:W3:Y:S02]  /*2ec0*/  SHFL.BFLY PT, R9, R62, 0x2, 0x1f ;  /* 0x0c401f003e097f89 */ /* 0x000ee400000e0000 */
[----:B------:R-:W2:Y:S08]  /*2ed0*/  MUFU.TANH R8, R8 ;  /* 0x0000000800087308 */ /* 0x000eb00000002400 */
[----:B------:R-:W4:Y:S08]  /*2ee0*/  MUFU.TANH R7, R7 ;  /* 0x0000000700077308 */ /* 0x000f300000002400 */
[----:B------:R-:W5:Y:S01]  /*2ef0*/  MUFU.TANH R11, R11 ;  /* 0x0000000b000b7308 */ /* 0x000f620000002400 */
[----:B---3--:R-:W-:-:S07]  /*2f00*/  FMNMX.FTZ R60, R62, R9, !PT ;  /* 0x000000093e3c7209 */ /* 0x008fce0007810000 */
[----:B------:R-:W3:Y:S01]  /*2f10*/  MUFU.TANH R10, R10 ;  /* 0x0000000a000a7308 */ /* 0x000ee20000002400 */
[----:B------:R-:W0:Y:S07]  /*2f20*/  SHFL.BFLY PT, R9, R60, 0x1, 0x1f ;  /* 0x0c201f003c097f89 */ /* 0x000e2e00000e0000 */
[----:B------:R-:W3:Y:S08]  /*2f30*/  MUFU.TANH R13, R13 ;  /* 0x0000000d000d7308 */ /* 0x000ef00000002400 */
[----:B------:R-:W3:Y:S08]  /*2f40*/  MUFU.TANH R12, R12 ;  /* 0x0000000c000c7308 */ /* 0x000ef00000002400 */
[----:B------:R-:W-:Y:S01]  /*2f50*/  MUFU.TANH R15, R15 ;  /* 0x0000000f000f7308 */ /* 0x000fe20000002400 */
[----:B0-----:R-:W-:Y:S01]  /*2f60*/  FMNMX.FTZ R9, R60, R9, !PT ;  /* 0x000000093c097209 */ /* 0x001fe20007810000 */
[----:B------:R-:W-:-:S03]  /*2f70*/  IMAD.U32 R60, RZ, RZ, UR10 ;  /* 0x0000000aff3c7e24 */ /* 0x000fc6000f8e00ff */
[C---:B------:R-:W-:Y:S01]  /*2f80*/  FSETP.NEU.FTZ.AND P1, PT, R9.reuse, -INF , PT ;  /* 0xff8000000900780b */ /* 0x040fe20003f3d000 */
[----:B------:R-:W-:-:S02]  /*2f90*/  FFMA.FTZ R60, R9, R60, -8 ;  /* 0xc1000000093c7423 */ /* 0x000fc4000001003c */
[----:B------:R5:W-:Y:S03]  /*2fa0*/  MUFU.TANH R74, R61 ;  /* 0x0000003d004a7308 */ /* 0x000be60000002400 */
[----:B------:R-:W-:Y:S02]  /*2fb0*/  FSEL R79, R60, RZ, P1 ;  /* 0x000000ff3c4f7208 */ /* 0x000fe40000800000 */
[----:B------:R-:W-:-:S03]  /*2fc0*/  ISETP.GT.AND P1, PT, R88, RZ, PT ;  /* 0x000000ff5800720c */ /* 0x000fc60003f24270 */
[----:B------:R-:W0:Y:S01]  /*2fd0*/  MUFU.TANH R14, R14 ;  /* 0x0000000e000e7308 */ /* 0x000e220000002400 */
[----:B------:R-:W-:-:S01]  /*2fe0*/  FFMA.FTZ R153, R58, UR10, -R79 ;  /* 0x0000000a3a997c23 */ /* 0x000fc2000801084f */
[----:B------:R-:W-:Y:S01]  /*2ff0*/  FSEL R57, R2, -INF , P1 ;  /* 0xff80000002397808 */ /* 0x000fe20000800000 */
[----:B------:R-:W-:-:S01]  /*3000*/  FFMA.FTZ R2, R59, UR10, -R79 ;  /* 0x0000000a3b027c23 */ /* 0x000fc2000801084f */
[----:B-1----:R-:W-:Y:S01]  /*3010*/  FSEL R58, R3, -INF , P2 ;  /* 0xff800000033a7808 */ /* 0x002fe20001000000 */
[----:B------:R-:W-:-:S01]  /*3020*/  FFMA.FTZ R157, R54, UR10, -R79 ;  /* 0x0000000a369d7c23 */ /* 0x000fc2000801084f */
[----:B------:R-:W-:Y:S01]  /*3030*/  ISETP.GT.AND P1, PT, R88, 0x9, PT ;  /* 0x000000095800780c */ /* 0x000fe20003f24270 */
[----:B------:R-:W-:-:S01]  /*3040*/  FFMA.FTZ R159, R50, UR10, -R79 ;  /* 0x0000000a329f7c23 */ /* 0x000fc2000801084f */
[----:B--2---:R-:W-:Y:S01]  /*3050*/  FSEL R59, R8, -INF , P3 ;  /* 0xff800000083b7808 */ /* 0x004fe20001800000 */
[----:B------:R-:W1:Y:S01]  /*3060*/  MUFU.TANH R24, R24 ;  /* 0x0000001800187308 */ /* 0x000e620000002400 */
[----:B------:R-:W-:Y:S01]  /*3070*/  FMNMX.FTZ R8, R57, R58, !PT ;  /* 0x0000003a39087209 */ /* 0x000fe20007810000 */
[--C-:B------:R-:W-:Y:S01]  /*3080*/  FFMA.FTZ R161, R37, UR10, -R79.reuse ;  /* 0x0000000a25a17c23 */ /* 0x100fe2000801084f */
[----:B----4-:R-:W-:Y:S01]  /*3090*/  FSEL R60, R7, -INF , P1 ;  /* 0xff800000073c7808 */ /* 0x010fe20000800000 */
[--C-:B------:R-:W-:Y:S01]  /*30a0*/  FFMA.FTZ R165, R40, UR10, -R79.reuse ;  /* 0x0000000a28a57c23 */ /* 0x100fe2000801084f */
[C---:B------:R-:W-:Y:S01]  /*30b0*/  ISETP.GT.AND P2, PT, R88.reuse, 0x10, PT ;  /* 0x000000105800780c */ /* 0x040fe20003f44270 */
[--C-:B------:R-:W-:Y:S01]  /*30c0*/  FFMA.FTZ R20, R89, UR10, -R79.reuse ;  /* 0x0000000a59147c23 */ /* 0x100fe2000801084f */
[----:B------:R-:W-:Y:S01]  /*30d0*/  FMNMX.FTZ R7, R59, R8, !PT ;  /* 0x000000083b077209 */ /* 0x000fe20007810000 */
[----:B------:R-:W2:Y:S01]  /*30e0*/  MUFU.TANH R21, R21 ;  /* 0x0000001500157308 */ /* 0x000ea20000002400 */
[----:B------:R-:W-:Y:S01]  /*30f0*/  ISETP.GT.AND P1, PT, R88, 0x11, PT ;  /* 0x000000115800780c */ /* 0x000fe20003f24270 */
[--C-:B------:R-:W-:Y:S01]  /*3100*/  FFMA.FTZ R3, R90, UR10, -R79.reuse ;  /* 0x0000000a5a037c23 */ /* 0x100fe2000801084f */
[----:B-----5:R-:W-:Y:S01]  /*3110*/  FSEL R61, R11, -INF , P2 ;  /* 0xff8000000b3d7808 */ /* 0x020fe20001000000 */
[--C-:B------:R-:W-:Y:S01]  /*3120*/  FFMA.FTZ R155, R91, UR10, -R79.reuse ;  /* 0x0000000a5b9b7c23 */ /* 0x100fe2000801084f */
[----:B------:R-:W-:Y:S01]  /*3130*/  FMNMX.FTZ R8, R60, R7, !PT ;  /* 0x000000073c087209 */ /* 0x000fe20007810000 */
[--C-:B------:R-:W-:Y:S01]  /*3140*/  FFMA.FTZ R92, R92, UR10, -R79.reuse ;  /* 0x0000000a5c5c7c23 */ /* 0x100fe2000801084f */
[----:B------:R-:W-:Y:S01]  /*3150*/  ISETP.GT.AND P2, PT, R88, 0x18, PT ;  /* 0x000000185800780c */ /* 0x000fe20003f44270 */
[----:B------:R4:W-:Y:S01]  /*3160*/  MUFU.TANH R75, R64 ;  /* 0x00000040004b7308 */ /* 0x0009e20000002400 */
[----:B---3--:R-:W-:Y:S01]  /*3170*/  FSEL R62, R10, -INF , P1 ;  /* 0xff8000000a3e7808 */ /* 0x008fe20000800000 */
[--C-:B------:R-:W-:Y:S01]  /*3180*/  FFMA.FTZ R167, R44, UR10, -R79.reuse ;  /* 0x0000000a2ca77c23 */ /* 0x100fe2000801084f */
[----:B------:R-:W-:Y:S01]  /*3190*/  FMNMX.FTZ R7, R61, R8, !PT ;  /* 0x000000083d077209 */ /* 0x000fe20007810000 */
[--C-:B------:R-:W-:Y:S01]  /*31a0*/  FFMA.FTZ R33, R33, UR10, -R79.reuse ;  /* 0x0000000a21217c23 */ /* 0x100fe2000801084f */
[----:B------:R-:W-:Y:S01]  /*31b0*/  ISETP.GT.AND P1, PT, R88, 0x19, PT ;  /* 0x000000195800780c */ /* 0x000fe20003f24270 */
[--C-:B------:R-:W-:Y:S01]  /*31c0*/  FFMA.FTZ R163, R34, UR10, -R79.reuse ;  /* 0x0000000a22a37c23 */ /* 0x100fe2000801084f */
[----:B------:R-:W-:Y:S01]  /*31d0*/  FSEL R63, R13, -INF , P2 ;  /* 0xff8000000d3f7808 */ /* 0x000fe20001000000 */
[----:B------:R-:W3:Y:S01]  /*31e0*/  MUFU.TANH R26, R26 ;  /* 0x0000001a001a7308 */ /* 0x000ee20000002400 */
[----:B------:R-:W-:Y:S01]  /*31f0*/  FMNMX.FTZ R8, R62, R7, !PT ;  /* 0x000000073e087209 */ /* 0x000fe20007810000 */
[--C-:B------:R-:W-:Y:S01]  /*3200*/  FFMA.FTZ R34, R43, UR10, -R79.reuse ;  /* 0x0000000a2b227c23 */ /* 0x100fe2000801084f */
[----:B------:R-:W-:Y:S01]  /*3210*/  ISETP.GT.AND P2, PT, R88, 0x20, PT ;  /* 0x000000205800780c */ /* 0x000fe20003f44270 */
[----:B------:R-:W-:Y:S01]  /*3220*/  FFMA.FTZ R45, R45, UR10, -R79 ;  /* 0x0000000a2d2d7c23 */ /* 0x000fe2000801084f */
[----:B----4-:R-:W-:-:S02]  /*3230*/  FSEL R64, R12, -INF , P1 ;  /* 0xff8000000c407808 */ /* 0x010fc40000800000 */
[----:B------:R-:W-:Y:S01]  /*3240*/  FMNMX.FTZ R7, R63, R8, !PT ;  /* 0x000000083f077209 */ /* 0x000fe20007810000 */
[----:B------:R4:W-:Y:S01]  /*3250*/  MUFU.TANH R78, R65 ;  /* 0x00000041004e7308 */ /* 0x0009e20000002400 */
[----:B------:R-:W-:Y:S02]  /*3260*/  ISETP.GT.AND P1, PT, R88, 0x21, PT ;  /* 0x000000215800780c */ /* 0x000fe40003f24270 */
[----:B------:R-:W-:Y:S01]  /*3270*/  FMNMX.FTZ R10, R64, R7, !PT ;  /* 0x00000007400a7209 */ /* 0x000fe20007810000 */
[----:B------:R-:W-:-:S01]  /*3280*/  FFMA.FTZ R7, R56, UR10, -R79 ;  /* 0x0000000a38077c23 */ /* 0x000fc2000801084f */
[----:B0-----:R-:W-:Y:S02]  /*3290*/  FSEL R66, R14, -INF , P1 ;  /* 0xff8000000e427808 */ /* 0x001fe40000800000 */
[----:B------:R-:W-:Y:S01]  /*32a0*/  ISETP.GT.AND P1, PT, R88, 0x29, PT ;  /* 0x000000295800780c */ /* 0x000fe20003f24270 */
[----:B------:R-:W-:Y:S01]  /*32b0*/  MUFU.TANH R25, R25 ;  /* 0x0000001900197308 */ /* 0x000fe20000002400 */
[----:B----4-:R-:W-:-:S02]  /*32c0*/  FSEL R65, R15, -INF , P2 ;  /* 0xff8000000f417808 */ /* 0x010fc40001000000 */
[----:B------:R-:W-:Y:S02]  /*32d0*/  ISETP.GT.AND P2, PT, R88, 0x28, PT ;  /* 0x000000285800780c */ /* 0x000fe40003f44270 */
[----:B------:R-:W-:Y:S01]  /*32e0*/  FMNMX.FTZ R11, R65, R10, !PT ;  /* 0x0000000a410b7209 */ /* 0x000fe20007810000 */
[--C-:B------:R-:W-:Y:S01]  /*32f0*/  FFMA.FTZ R10, R55, UR10, -R79.reuse ;  /* 0x0000000a370a7c23 */ /* 0x100fe2000801084f */
[----:B-1----:R-:W-:Y:S01]  /*3300*/  FSEL R56, R24, -INF , P2 ;  /* 0xff80000018387808 */ /* 0x002fe20001000000 */
[----:B------:R-:W0:Y:S01]  /*3310*/  MUFU.TANH R28, R28 ;  /* 0x0000001c001c7308 */ /* 0x000e220000002400 */
[----:B------:R-:W-:Y:S01]  /*3320*/  FMNMX.FTZ R11, R66, R11, !PT ;  /* 0x0000000b420b7209 */ /* 0x000fe20007810000 */
[--C-:B------:R-:W-:Y:S01]  /*3330*/  FFMA.FTZ R24, R51, UR10, -R79.reuse ;  /* 0x0000000a33187c23 */ /* 0x100fe2000801084f */
[----:B------:R-:W-:Y:S02]  /*3340*/  ISETP.GT.AND P2, PT, R88, 0x30, PT ;  /* 0x000000305800780c */ /* 0x000fe40003f44270 */
[----:B--2---:R-:W-:Y:S01]  /*3350*/  FSEL R67, R21, -INF , P1 ;  /* 0xff80000015437808 */ /* 0x004fe20000800000 */
[----:B------:R-:W-:-:S01]  /*3360*/  FFMA.FTZ R21, R36, UR10, -R79 ;  /* 0x0000000a24157c23 */ /* 0x000fc2000801084f */
[----:B------:R-:W-:Y:S01]  /*3370*/  FMNMX.FTZ R12, R56, R11, !PT ;  /* 0x0000000b380c7209 */ /* 0x000fe20007810000 */
[----:B------:R-:W-:Y:S01]  /*3380*/  MUFU.TANH R27, R27 ;  /* 0x0000001b001b7308 */ /* 0x000fe20000002400 */
[----:B------:R-:W-:Y:S01]  /*3390*/  ISETP.GT.AND P1, PT, R88, 0x31, PT ;  /* 0x000000315800780c */ /* 0x000fe20003f24270 */
[--C-:B------:R-:W-:Y:S01]  /*33a0*/  FFMA.FTZ R36, R38, UR10, -R79.reuse ;  /* 0x0000000a26247c23 */ /* 0x100fe2000801084f */
[----:B---3--:R-:W-:Y:S01]  /*33b0*/  FSEL R55, R26, -INF , P2 ;  /* 0xff8000001a377808 */ /* 0x008fe20001000000 */
[----:B------:R-:W-:Y:S01]  /*33c0*/  FFMA.FTZ R38, R42, UR10, -R79 ;  /* 0x0000000a2a267c23 */ /* 0x000fe2000801084f */
[----:B------:R-:W-:-:S02]  /*33d0*/  FMNMX.FTZ R12, R67, R12, !PT ;  /* 0x0000000c430c7209 */ /* 0x000fc40007810000 */
[----:B------:R-:W-:Y:S01]  /*33e0*/  ISETP.GT.AND P2, PT, R88, 0x38, PT ;  /* 0x000000385800780c */ /* 0x000fe20003f44270 */
[----:B------:R-:W1:Y:S01]  /*33f0*/  MUFU.TANH R32, R32 ;  /* 0x0000002000207308 */ /* 0x000e620000002400 */
[----:B------:R-:W-:Y:S01]  /*3400*/  FMNMX.FTZ R11, R55, R12, !PT ;  /* 0x0000000c370b7209 */ /* 0x000fe20007810000 */
[--C-:B------:R-:W-:Y:S01]  /*3410*/  FFMA.FTZ R12, R53, UR10, -R79.reuse ;  /* 0x0000000a350c7c23 */ /* 0x100fe2000801084f */
[----:B0-----:R-:W-:Y:S01]  /*3420*/  FSEL R54, R28, -INF , P2 ;  /* 0xff8000001c367808 */ /* 0x001fe20001000000 */
[----:B------:R-:W-:Y:S01]  /*3430*/  FFMA.FTZ R28, R47, UR10, -R79 ;  /* 0x0000000a2f1c7c23 */ /* 0x000fe2000801084f */
[----:B------:R-:W-:-:S03]  /*3440*/  ISETP.GT.AND P2, PT, R88, 0x40, PT ;  /* 0x000000405800780c */ /* 0x000fc60003f44270 */
[----:B------:R-:W0:Y:S08]  /*3450*/  MUFU.TANH R29, R29 ;  /* 0x0000001d001d7308 */ /* 0x000e300000002400 */
[----:B------:R2:W3:Y:S01]  /*3460*/  MUFU.TANH R82, R68 ;  /* 0x0000004400527308 */ /* 0x0004e20000002400 */
[----:B-1----:R-:W-:Y:S02]  /*3470*/  FSEL R53, R32, -INF , P2 ;  /* 0xff80000020357808 */ /* 0x002fe40001000000 */
[----:B------:R-:W-:-:S05]  /*3480*/  ISETP.GT.AND P2, PT, R88, 0x48, PT ;  /* 0x000000485800780c */ /* 0x000fca0003f44270 */
[----:B------:R1:W4:Y:S01]  /*3490*/  MUFU.TANH R83, R69 ;  /* 0x0000004500537308 */ /* 0x0003220000002400 */
[----:B--2---:R-:W-:Y:S02]  /*34a0*/  FSEL R68, R25, -INF , P1 ;  /* 0xff80000019447808 */ /* 0x004fe40000800000 */
[----:B------:R-:W-:Y:S02]  /*34b0*/  ISETP.GT.AND P1, PT, R88, 0x39, PT ;  /* 0x000000395800780c */ /* 0x000fe40003f24270 */
[----:B------:R-:W-:-:S03]  /*34c0*/  FMNMX.FTZ R11, R68, R11, !PT ;  /* 0x0000000b440b7209 */ /* 0x000fc60007810000 */
[----:B------:R2:W5:Y:S01]  /*34d0*/  MUFU.TANH R86, R72 ;  /* 0x0000004800567308 */ /* 0x0005620000002400 */
[----:B-1----:R-:W-:Y:S02]  /*34e0*/  FSEL R69, R27, -INF , P1 ;  /* 0xff8000001b457808 */ /* 0x002fe40000800000 */
[----:B------:R-:W-:Y:S01]  /*34f0*/  FMNMX.FTZ R14, R54, R11, !PT ;  /* 0x0000000b360e7209 */ /* 0x000fe20007810000 */
[----:B------:R-:W-:-:S01]  /*3500*/  FFMA.FTZ R11, R52, UR10, -R79 ;  /* 0x0000000a340b7c23 */ /* 0x000fc2000801084f */
[----:B------:R-:W-:Y:S02]  /*3510*/  ISETP.GT.AND P1, PT, R88, 0x41, PT ;  /* 0x000000415800780c */ /* 0x000fe40003f24270 */
[----:B------:R-:W-:Y:S01]  /*3520*/  FMNMX.FTZ R14, R69, R14, !PT ;  /* 0x0000000e450e7209 */ /* 0x000fe20007810000 */
[----:B------:R4:W1:Y:S01]  /*3530*/  MUFU.TANH R87, R73 ;  /* 0x0000004900577308 */ /* 0x0008620000002400 */
[----:B0-----:R-:W-:Y:S01]  /*3540*/  FSEL R70, R29, -INF , P1 ;  /* 0xff8000001d467808 */ /* 0x001fe20000800000 */
[----:B------:R-:W-:Y:S01]  /*3550*/  IMAD.U32 R29, RZ, RZ, UR10 ;  /* 0x0000000aff1d7e24 */ /* 0x000fe2000f8e00ff */
[----:B------:R-:W-:-:S02]  /*3560*/  FMNMX.FTZ R13, R53, R14, !PT ;  /* 0x0000000e350d7209 */ /* 0x000fc40007810000 */
[----:B------:R-:W-:Y:S02]  /*3570*/  ISETP.GT.AND P1, PT, R88, 0x49, PT ;  /* 0x000000495800780c */ /* 0x000fe40003f24270 */
[----:B------:R-:W-:Y:S01]  /*3580*/  FSEL R52, R71, -INF , P2 ;  /* 0xff80000047347808 */ /* 0x000fe20001000000 */
[----:B------:R-:W0:Y:S01]  /*3590*/  MUFU.TANH R76, R76 ;  /* 0x0000004c004c7308 */ /* 0x000e220000002400 */
[----:B------:R-:W-:Y:S02]  /*35a0*/  FMNMX.FTZ R13, R70, R13, !PT ;  /* 0x0000000d460d7209 */ /* 0x000fe40007810000 */
[----:B------:R-:W-:Y:S02]  /*35b0*/  ISETP.GT.AND P2, PT, R88, 0x50, PT ;  /* 0x000000505800780c */ /* 0x000fe40003f44270 */
[----:B------:R-:W-:Y:S02]  /*35c0*/  FSEL R71, R74, -INF , P1 ;  /* 0xff8000004a477808 */ /* 0x000fe40000800000 */
[----:B------:R-:W-:Y:S01]  /*35d0*/  FMNMX.FTZ R14, R52, R13, !PT ;  /* 0x0000000d340e7209 */ /* 0x000fe20007810000 */
[----:B------:R-:W0:Y:S01]  /*35e0*/  MUFU.TANH R77, R77 ;  /* 0x0000004d004d7308 */ /* 0x000e220000002400 */
[----:B------:R-:W-:-:S02]  /*35f0*/  ISETP.GT.AND P1, PT, R88, 0x51, PT ;  /* 0x000000515800780c */ /* 0x000fc40003f24270 */
[----:B------:R-:W-:Y:S02]  /*3600*/  FSEL R51, R75, -INF , P2 ;  /* 0xff8000004b337808 */ /* 0x000fe40001000000 */
[----:B------:R-:W-:Y:S02]  /*3610*/  FMNMX.FTZ R14, R71, R14, !PT ;  /* 0x0000000e470e7209 */ /* 0x000fe40007810000 */
[----:B------:R-:W-:Y:S01]  /*3620*/  ISETP.GT.AND P2, PT, R88, 0x58, PT ;  /* 0x000000585800780c */ /* 0x000fe20003f44270 */
[----:B------:R-:W0:Y:S01]  /*3630*/  MUFU.TANH R80, R80 ;  /* 0x0000005000507308 */ /* 0x000e220000002400 */
[----:B--2---:R-:W-:Y:S02]  /*3640*/  FSEL R72, R78, -INF , P1 ;  /* 0xff8000004e487808 */ /* 0x004fe40000800000 */
[----:B------:R-:W-:Y:S01]  /*3650*/  FMNMX.FTZ R13, R51, R14, !PT ;  /* 0x0000000e330d7209 */ /* 0x000fe20007810000 */
[----:B------:R-:W-:-:S01]  /*3660*/  FFMA.FTZ R14, R49, UR10, -R79 ;  /* 0x0000000a310e7c23 */ /* 0x000fc2000801084f */
[----:B------:R-:W-:-:S02]  /*3670*/  ISETP.GT.AND P1, PT, R88, 0x59, PT ;  /* 0x000000595800780c */ /* 0x000fc40003f24270 */
[----:B---3--:R-:W-:Y:S01]  /*3680*/  FSEL R50, R82, -INF , P2 ;  /* 0xff80000052327808 */ /* 0x008fe20001000000 */
[----:B------:R-:W2:Y:S01]  /*3690*/  MUFU.TANH R81, R81 ;  /* 0x0000005100517308 */ /* 0x000ea20000002400 */
[----:B------:R-:W-:Y:S02]  /*36a0*/  FMNMX.FTZ R13, R72, R13, !PT ;  /* 0x0000000d480d7209 */ /* 0x000fe40007810000 */
[----:B------:R-:W-:Y:S02]  /*36b0*/  ISETP.GT.AND P2, PT, R88, 0x60, PT ;  /* 0x000000605800780c */ /* 0x000fe40003f44270 */
[----:B----4-:R-:W-:Y:S02]  /*36c0*/  FSEL R73, R83, -INF , P1 ;  /* 0xff80000053497808 */ /* 0x010fe40000800000 */
[----:B------:R-:W-:Y:S01]  /*36d0*/  FMNMX.FTZ R26, R50, R13, !PT ;  /* 0x0000000d321a7209 */ /* 0x000fe20007810000 */
[----:B------:R-:W3:Y:S01]  /*36e0*/  MUFU.TANH R84, R84 ;  /* 0x0000005400547308 */ /* 0x000ee20000002400 */
[----:B------:R-:W-:Y:S01]  /*36f0*/  ISETP.GT.AND P1, PT, R88, 0x61, PT ;  /* 0x000000615800780c */ /* 0x000fe20003f24270 */
[--C-:B------:R-:W-:Y:S01]  /*3700*/  FFMA.FTZ R13, R48, UR10, -R79.reuse ;  /* 0x0000000a300d7c23 */ /* 0x100fe2000801084f */
[----:B-----5:R-:W-:Y:S01]  /*3710*/  FSEL R49, R86, -INF , P2 ;  /* 0xff80000056317808 */ /* 0x020fe20001000000 */
[----:B------:R-:W-:Y:S01]  /*3720*/  FFMA.FTZ R48, R31, UR10, -R79 ;  /* 0x0000000a1f307c23 */ /* 0x000fe2000801084f */
[----:B------:R-:W-:-:S02]  /*3730*/  FMNMX.FTZ R26, R73, R26, !PT ;  /* 0x0000001a491a7209 */ /* 0x000fc40007810000 */
[C---:B------:R-:W-:Y:S01]  /*3740*/  ISETP.GT.AND P2, PT, R88.reuse, 0x68, PT ;  /* 0x000000685800780c */ /* 0x040fe20003f44270 */
[----:B------:R-:W-:Y:S01]  /*3750*/  MUFU.TANH R85, R85 ;  /* 0x0000005500557308 */ /* 0x000fe20000002400 */
[----:B-1----:R-:W-:Y:S02]  /*3760*/  FSEL R74, R87, -INF , P1 ;  /* 0xff800000574a7808 */ /* 0x002fe40000800000 */
[----:B------:R-:W-:Y:S02]  /*3770*/  FMNMX.FTZ R15, R49, R26, !PT ;  /* 0x0000001a310f7209 */ /* 0x000fe40007810000 */
[----:B------:R-:W-:Y:S02]  /*3780*/  ISETP.GT.AND P1, PT, R88, 0x69, PT ;  /* 0x000000695800780c */ /* 0x000fe40003f24270 */
[----:B0-----:R-:W-:Y:S01]  /*3790*/  FSEL R75, R76, -INF , P2 ;  /* 0xff8000004c4b7808 */ /* 0x001fe20001000000 */
[----:B------:R-:W-:Y:S01]  /*37a0*/  MUFU.EX2 R153, R153 ;  /* 0x0000009900997308 */ /* 0x000fe20000000800 */
[----:B------:R-:W-:-:S02]  /*37b0*/  FMNMX.FTZ R26, R74, R15, !PT ;  /* 0x0000000f4a1a7209 */ /* 0x000fc40007810000 */
[C---:B------:R-:W-:Y:S02]  /*37c0*/  ISETP.GT.AND P2, PT, R88.reuse, 0x70, PT ;  /* 0x000000705800780c */ /* 0x040fe40003f44270 */
[----:B------:R-:W-:Y:S02]  /*37d0*/  FSEL R76, R77, -INF , P1 ;  /* 0xff8000004d4c7808 */ /* 0x000fe40000800000 */
[----:B------:R-:W-:Y:S01]  /*37e0*/  FMNMX.FTZ R15, R75, R26, !PT ;  /* 0x0000001a4b0f7209 */ /* 0x000fe20007810000 */
[----:B------:R-:W0:Y:S01]  /*37f0*/  MUFU.EX2 R20, R20 ;  /* 0x0000001400147308 */ /* 0x000e220000000800 */
[----:B------:R-:W-:Y:S02]  /*3800*/  ISETP.GT.AND P1, PT, R88, 0x71, PT ;  /* 0x000000715800780c */ /* 0x000fe40003f24270 */
[----:B------:R-:W-:Y:S02]  /*3810*/  FSEL R47, R80, -INF , P2 ;  /* 0xff800000502f7808 */ /* 0x000fe40001000000 */
[----:B------:R-:W-:-:S02]  /*3820*/  FMNMX.FTZ R26, R76, R15, !PT ;  /* 0x0000000f4c1a7209 */ /* 0x000fc40007810000 */
[C---:B------:R-:W-:Y:S01]  /*3830*/  ISETP.GT.AND P2, PT, R88.reuse, 0x78, PT ;  /* 0x000000785800780c */ /* 0x040fe20003f44270 */
[----:B------:R-:W1:Y:S01]  /*3840*/  MUFU.EX2 R2, R2 ;  /* 0x0000000200027308 */ /* 0x000e620000000800 */
[----:B--2---:R-:W-:Y:S02]  /*3850*/  FSEL R77, R81, -INF , P1 ;  /* 0xff800000514d7808 */ /* 0x004fe40000800000 */
[----:B------:R-:W-:Y:S02]  /*3860*/  FMNMX.FTZ R26, R47, R26, !PT ;  /* 0x0000001a2f1a7209 */ /* 0x000fe40007810000 */
[----:B------:R-:W-:Y:S02]  /*3870*/  ISETP.GT.AND P1, PT, R88, 0x79, PT ;  /* 0x000000795800780c */ /* 0x000fe40003f24270 */
[----:B---3--:R-:W-:Y:S01]  /*3880*/  FSEL R37, R84, -INF , P2 ;  /* 0xff80000054257808 */ /* 0x008fe20001000000 */
[----:B------:R-:W2:Y:S01]  /*3890*/  MUFU.EX2 R3, R3 ;  /* 0x0000000300037308 */ /* 0x000ea20000000800 */
[----:B------:R-:W-:Y:S01]  /*38a0*/  FMNMX.FTZ R26, R77, R26, !PT ;  /* 0x0000001a4d1a7209 */ /* 0x000fe20007810000 */
[----:B0-----:R-:W-:Y:S01]  /*38b0*/  FADD.FTZ R31, R153, R20 ;  /* 0x00000014991f7221 */ /* 0x001fe20000010000 */
[----:B------:R-:W-:-:S02]  /*38c0*/  FSEL R78, R85, -INF , P1 ;  /* 0xff800000554e7808 */ /* 0x000fc40000800000 */
[----:B------:R-:W-:-:S03]  /*38d0*/  FMNMX.FTZ R15, R37, R26, !PT ;  /* 0x0000001a250f7209 */ /* 0x000fc60007810000 */
[----:B------:R-:W0:Y:S01]  /*38e0*/  MUFU.EX2 R155, R155 ;  /* 0x0000009b009b7308 */ /* 0x000e220000000800 */
[----:B------:R-:W-:Y:S01]  /*38f0*/  FMNMX.FTZ R25, R78, R15, !PT ;  /* 0x0000000f4e197209 */ /* 0x000fe20007810000 */
[--C-:B------:R-:W-:Y:S01]  /*3900*/  FFMA.FTZ R15, R30, UR10, -R79.reuse ;  /* 0x0000000a1e0f7c23 */ /* 0x100fe2000801084f */
[----:B------:R-:W-:-:S03]  /*3910*/  FFMA.FTZ R30, R35, UR10, -R79 ;  /* 0x0000000a231e7c23 */ /* 0x000fc6000801084f */
[----:B------:R-:W3:Y:S02]  /*3920*/  SHFL.BFLY PT, R32, R25, 0x2, 0x1f ;  /* 0x0c401f0019207f89 */ /* 0x000ee400000e0000 */
[----:B------:R-:W4:Y:S08]  /*3930*/  MUFU.EX2 R8, R92 ;  /* 0x0000005c00087308 */ /* 0x000f300000000800 */
[----:B------:R-:W5:Y:S08]  /*3940*/  MUFU.EX2 R7, R7 ;  /* 0x0000000700077308 */ /* 0x000f700000000800 */
[----:B------:R-:W5:Y:S01]  /*3950*/  MUFU.EX2 R10, R10 ;  /* 0x0000000a000a7308 */ /* 0x000f620000000800 */
[----:B---3--:R-:W-:Y:S01]  /*3960*/  FMNMX.FTZ R27, R25, R32, !PT ;  /* 0x00000020191b7209 */ /* 0x008fe20007810000 */
[----:B------:R-:W-:-:S06]  /*3970*/  FFMA.FTZ R32, R39, UR10, -R79 ;  /* 0x0000000a27207c23 */ /* 0x000fcc000801084f */
[----:B------:R-:W3:Y:S01]  /*3980*/  MUFU.EX2 R157, R157 ;  /* 0x0000009d009d7308 */ /* 0x000ee20000000800 */
[----:B------:R-:W-:-:S01]  /*3990*/  FFMA.FTZ R25, R41, UR10, -R79 ;  /* 0x0000000a29197c23 */ /* 0x000fc2000801084f */
[----:B------:R-:W1:Y:S06]  /*39a0*/  SHFL.BFLY PT, R168, R27, 0x1, 0x1f ;  /* 0x0c201f001ba87f89 */ /* 0x000e6c00000e0000 */
[----:B------:R0:W-:Y:S08]  /*39b0*/  MUFU.EX2 R26, R33 ;  /* 0x00000021001a7308 */ /* 0x0001f00000000800 */
[----:B------:R-:W-:Y:S08]  /*39c0*/  MUFU.EX2 R12, R12 ;  /* 0x0000000c000c7308 */ /* 0x000ff00000000800 */
[----:B------:R-:W-:Y:S01]  /*39d0*/  MUFU.EX2 R11, R11 ;  /* 0x0000000b000b7308 */ /* 0x000fe20000000800 */
[----:B-1----:R-:W-:Y:S01]  /*39e0*/  FMNMX.FTZ R168, R27, R168, !PT ;  /* 0x000000a81ba87209 */ /* 0x002fe20007810000 */
[----:B------:R-:W-:Y:S01]  /*39f0*/  FFMA.FTZ R27, R46, UR10, -R79 ;  /* 0x0000000a2e1b7c23 */ /* 0x000fe2000801084f */
[----:B------:R-:W-:-:S02]  /*3a00*/  FADD.FTZ R46, R2, R31 ;  /* 0x0000001f022e7221 */ /* 0x000fc40000010000 */
[C---:B------:R-:W-:Y:S01]  /*3a10*/  FSETP.NEU.FTZ.AND P1, PT, R168.reuse, -INF , PT ;  /* 0xff800000a800780b */ /* 0x040fe20003f3d000 */
[----:B------:R-:W-:-:S01]  /*3a20*/  FFMA.FTZ R29, R168, R29, -8 ;  /* 0xc1000000a81d7423 */ /* 0x000fc2000001001d */
[----:B--2---:R-:W-:Y:S01]  /*3a30*/  FADD.FTZ R46, R3, R46 ;  /* 0x0000002e032e7221 */ /* 0x004fe20000010000 */
[----:B------:R-:W-:Y:S03]  /*3a40*/  MUFU.EX2 R24, R24 ;  /* 0x0000001800187308 */ /* 0x000fe60000000800 */
[----:B------:R-:W-:Y:S01]  /*3a50*/  FSEL R40, R29, RZ, P1 ;  /* 0x000000ff1d287208 */ /* 0x000fe20000800000 */
[----:B0-----:R-:W-:-:S04]  /*3a60*/  FADD.FTZ R33, R155, R46 ;  /* 0x0000002e9b217221 */ /* 0x001fc80000010000 */
        /* <DEDUP_REMOVED lines=12> */
[----:B----4-:R-:W-:Y:S01]  /*3b30*/  FADD.FTZ R46, R8, R33 ;  /* 0x00000021082e7221 */ /* 0x010fe20000010000 */
[----:B------:R-:W-:-:S01]  /*3b40*/  FFMA.FTZ R67, R67, UR10, -R40 ;  /* 0x0000000a43437c23 */ /* 0x000fc20008010828 */
[----:B------:R-:W0:Y:S01]  /*3b50*/  MUFU.EX2 R29, R29 ;  /* 0x0000001d001d7308 */ /* 0x000e220000000800 */
[----:B------:R-:W-:-:S01]  /*3b60*/  FFMA.FTZ R55, R55, UR10, -R40 ;  /* 0x0000000a37377c23 */ /* 0x000fc20008010828 */
[----:B-----5:R-:W-:Y:S01]  /*3b70*/  FADD.FTZ R33, R7, R46 ;  /* 0x0000002e07217221 */ /* 0x020fe20000010000 */
[----:B------:R-:W-:-:S01]  /*3b80*/  FFMA.FTZ R68, R68, UR10, -R40 ;  /* 0x0000000a44447c23 */ /* 0x000fc20008010828 */
[--C-:B------:R-:W-:Y:S01]  /*3b90*/  FFMA.FTZ R54, R54, UR10, -R40.reuse ;  /* 0x0000000a36367c23 */ /* 0x100fe20008010828 */
[----:B------:R-:W-:-:S01]  /*3ba0*/  FFMA.FTZ R69, R69, UR10, -R40 ;  /* 0x0000000a45457c23 */ /* 0x000fc20008010828 */
[----:B------:R-:W-:Y:S01]  /*3bb0*/  FADD.FTZ R46, R10, R33 ;  /* 0x000000210a2e7221 */ /* 0x000fe20000010000 */
[----:B------:R-:W-:-:S01]  /*3bc0*/  FFMA.FTZ R53, R53, UR10, -R40 ;  /* 0x0000000a35357c23 */ /* 0x000fc20008010828 */
[----:B------:R-:W1:Y:S01]  /*3bd0*/  MUFU.EX2 R59, R59 ;  /* 0x0000003b003b7308 */ /* 0x000e620000000800 */
[----:B------:R-:W-:-:S01]  /*3be0*/  FFMA.FTZ R70, R70, UR10, -R40 ;  /* 0x0000000a46467c23 */ /* 0x000fc20008010828 */
[----:B---3--:R-:W-:Y:S01]  /*3bf0*/  FADD.FTZ R33, R157, R46 ;  /* 0x0000002e9d217221 */ /* 0x008fe20000010000 */
[----:B------:R-:W-:-:S01]  /*3c00*/  FFMA.FTZ R52, R52, UR10, -R40 ;  /* 0x0000000a34347c23 */ /* 0x000fc20008010828 */
[--C-:B------:R-:W-:Y:S01]  /*3c10*/  FFMA.FTZ R71, R71, UR10, -R40.reuse ;  /* 0x0000000a47477c23 */ /* 0x100fe20008010828 */
[----:B------:R-:W-:-:S01]  /*3c20*/  FFMA.FTZ R51, R51, UR10, -R40 ;  /* 0x0000000a33337c23 */ /* 0x000fc20008010828 */
[--C-:B------:R-:W-:Y:S01]  /*3c30*/  FFMA.FTZ R72, R72, UR10, -R40.reuse ;  /* 0x0000000a48487c23 */ /* 0x100fe20008010828 */
[----:B------:R-:W-:-:S01]  /*3c40*/  FFMA.FTZ R50, R50, UR10, -R40 ;  /* 0x0000000a32327c23 */ /* 0x000fc20008010828 */
[----:B------:R-:W2:Y:S01]  /*3c50*/  MUFU.EX2 R60, R60 ;  /* 0x0000003c003c7308 */ /* 0x000ea20000000800 */
[----:B0-----:R-:W-:-:S01]  /*3c60*/  FADD.FTZ R44, R152, R29 ;  /* 0x0000001d982c7221 */ /* 0x001fc20000010000 */
        /* <DEDUP_REMOVED lines=10> */
[----:B------:R-:W-:-:S04]  /*3d10*/  FFMA.FTZ R40, R78, UR10, -R40 ;  /* 0x0000000a4e287c23 */ /* 0x000fc80008010828 */
        /* <DEDUP_REMOVED lines=16> */
[----:B------:R-:W-:-:S04]  /*3e20*/  FADD.FTZ R44, R12, R33 ;  /* 0x000000210c2c7221 */ /* 0x000fc80000010000 */
[----:B------:R-:W-:Y:S01]  /*3e30*/  FADD.FTZ R33, R11, R44 ;  /* 0x0000002c0b217221 */ /* 0x000fe20000010000 */
[----:B------:R-:W-:Y:S01]  /*3e40*/  F2FP.SATFINITE.E4M3.F32.PACK_AB_MERGE_C R11, R24, R11, RZ ;  /* 0x0000000b180b723e */ /* 0x000fe200048070ff */
[----:B------:R-:W1:Y:S01]  /*3e50*/  MUFU.EX2 R67, R67 ;  /* 0x0000004300437308 */ /* 0x000e620000000800 */
[----:B--2---:R-:W-:-:S01]  /*3e60*/  FADD.FTZ R31, R66, R31 ;  /* 0x0000001f421f7221 */ /* 0x004fc20000010000 */
[----:B------:R-:W-:Y:S01]  /*3e70*/  FADD.FTZ R46, R24, R33 ;  /* 0x00000021182e7221 */ /* 0x000fe20000010000 */
[----:B------:R-:W-:-:S05]  /*3e80*/  F2FP.SATFINITE.E4M3.F32.PACK_AB_MERGE_C R157, R12, R157, R11 ;  /* 0x0000009d0c9d723e */ /* 0x000fca000480700b */
        /* <DEDUP_REMOVED lines=29> */
[----:B--2---:R-:W-:-:S01]  /*4060*/  FADD.FTZ R31, R53, R44 ;  /* 0x0000002c351f7221 */ /* 0x004fc20000010000 */
[----:B------:R-:W-:-:S06]  /*4070*/  FADD.FTZ R44, R26, R33 ;  /* 0x000000211a2c7221 */ /* 0x000fcc0000010000 */
        /* <DEDUP_REMOVED lines=8> */
[----:B------:R-:W-:Y:S02]  /*4100*/  F2FP.SATFINITE.E4M3.F32.PACK_AB_MERGE_C R33, R3, R2, RZ ;  /* 0x000000020321723e */ /* 0x000fe400048070ff */
[----:B------:R-:W-:Y:S02]  /*4110*/  F2FP.SATFINITE.E4M3.F32.PACK_AB_MERGE_C R15, R48, R15, RZ ;  /* 0x0000000f300f723e */ /* 0x000fe400048070ff */
[----:B------:R-:W-:Y:S02]  /*4120*/  F2FP.SATFINITE.E4M3.F32.PACK_AB_MERGE_C R153, R20, R153, R33 ;  /* 0x000000991499723e */ /* 0x000fe40004807021 */
[----:B------:R-:W0:Y:S01]  /*4130*/  MUFU.EX2 R51, R51 ;  /* 0x0000003300337308 */ /* 0x000e220000000800 */
[----:B-1----:R-:W-:-:S01]  /*4140*/  FADD.FTZ R44, R71, R44 ;  /* 0x0000002c472c7221 */ /* 0x002fc20000010000 */
[----:B------:R-:W-:-:S02]  /*4150*/  F2FP.SATFINITE.E4M3.F32.PACK_AB_MERGE_C R52, R71, R52, RZ ;  /* 0x000000344734723e */ /* 0x000fc400048070ff */
[----:B------:R-:W-:Y:S02]  /*4160*/  F2FP.SATFINITE.E4M3.F32.PACK_AB_MERGE_C R161, R26, R161, R15 ;  /* 0x000000a11aa1723e */ /* 0x000fe4000480700f */
[----:B------:R-:W-:Y:S02]  /*4170*/  F2FP.SATFINITE.E4M3.F32.PACK_AB_MERGE_C R160, R70, R53, R52 ;  /* 0x0000003546a0723e */ /* 0x000fe40004807034 */
        /* <DEDUP_REMOVED lines=54> */
[C---:B0-----:R-:W-:Y:S01]  /*44e0*/  F2FP.SATFINITE.E4M3.F32.PACK_AB_MERGE_C R27, R42.reuse, R27, RZ ;  /* 0x0000001b2a1b723e */ /* 0x041fe200048070ff */
[----:B------:R-:W-:-:S03]  /*44f0*/  FADD.FTZ R2, R42, R7 ;  /* 0x000000072a027221 */ /* 0x000fc60000010000 */
[----:B------:R-:W-:Y:S02]  /*4500*/  F2FP.SATFINITE.E4M3.F32.PACK_AB_MERGE_C R167, R34, R167, R27 ;  /* 0x000000a722a7723e */ /* 0x000fe4000480701b */
[C---:B-1----:R-:W-:Y:S01]  /*4510*/  F2FP.SATFINITE.E4M3.F32.PACK_AB_MERGE_C R37, R40.reuse, R37, RZ ;  /* 0x000000252825723e */ /* 0x042fe200048070ff */
[----:B------:R-:W-:-:S03]  /*4520*/  FADD.FTZ R3, R40, R3 ;  /* 0x0000000328037221 */ /* 0x000fc60000010000 */
[----:B------:R-:W-:Y:S01]  /*4530*/  F2FP.SATFINITE.E4M3.F32.PACK_AB_MERGE_C R166, R166, R47, R37 ;  /* 0x0000002fa6a6723e */ /* 0x000fe20004807025 */
[----:B------:R-:W-:Y:S06]  /*4540*/  @!P0 BRA `(.L_x_2405) ;  /* 0x0000000000048947 */ /* 0x000fec0003800000 */
[----:B------:R-:W-:Y:S01]  /*4550*/  BPT.TRAP 0x1 ;  /* 0x000000040000795c */ /* 0x000fe20000300000 */
.L_x_2405:
[----:B------:R0:W1:Y:S01]  /*4560*/  SYNCS.PHASECHK.TRANS64.TRYWAIT P1, [UR52+0x38850], R6 ;  /* 0x03885006ff0075a7 */ /* 0x0000620008020174 */
[----:B------:R-:W-:Y:S05]  /*4570*/  @!P0 BRA `(.L_x_2406) ;  /* 0x0000000000048947 */ /* 0x000fea0003800000 */
[----:B------:R-:W-:Y:S01]  /*4580*/  BPT.TRAP 0x1 ;  /* 0x000000040000795c */ /* 0x000fe20000300000 */
.L_x_2406:
[----:B-1----:R-:W-:Y:S05]  /*4590*/  @P1 BRA `(.L_x_2407) ;  /* 0x0000000000081947 */ /* 0x002fea0003800000 */
[----:B------:R-:W1:Y:S02]  /*45a0*/  SYNCS.PHASECHK.TRANS64.TRYWAIT P1, [UR52+0x38850], R6 ;  /* 0x03885006ff0075a7 */ /* 0x000e640008020174 */
[----:B-1----:R-:W-:Y:S05]  /*45b0*/  @!P1 BRA `(.L_x_2408) ;  /* 0x000000fc00a49947 */ /* 0x002fea0003800000 */
.L_x_2407:
        /* <DEDUP_REMOVED lines=31> */
.L_x_2409:
[----:B------:R-:W-:Y:S01]  /*47b0*/  UISETP.NE.AND UP0, UPT, UR46, URZ, UPT ;  /* 0x0000003f2e00728c */ /* 0x000fe2000bf05270 */
[----:B------:R-:W-:Y:S01]  /*47c0*/  UMOV UR15, UR39 ;  /* 0x00000027000f7c82 */ /* 0x000fe20008000000 */
[----:B------:R-:W-:Y:S02]  /*47d0*/  UIMAD UR11, UR45, UR11, -UR14 ;  /* 0x0000000b2d0b72a4 */ /* 0x000fe4000f8e0a0e */
[----:B------:R-:W-:Y:S02]  /*47e0*/  UIADD3 UR55, UR51, -0x2, URZ ;  /* 0xfffffffe33377890 */ /* 0x000fe4000fffe03f */
[----:B------:R-:W-:-:S05]  /*47f0*/  UIADD3 UR52, UR52, 0x38860, URZ ;  /* 0x0003886034347890 */ /* 0x000fca000fffe03f */
[----:B------:R-:W-:Y:S01]  /*4800*/  @UP0 ULDC UR6, c[0x0][0x44c] ;  /* 0x0001130000060ab9 */ /* 0x000fe20000000800 */
[----:B------:R-:W-:Y:S01]  /*4810*/  @UP0 ULDC UR18, c[0x0][0x450] ;  /* 0x0001140000120ab9 */ /* 0x000fe20000000800 */
[----:B------:R-:W-:Y:S02]  /*4820*/  UIMAD.WIDE.U32 UR6, UR39, UR6, URZ ;  /* 0x00000006270672a5 */ /* 0x000fe4000f8e003f */
[----:B------:R-:W-:Y:S02]  /*4830*/  UPRMT UR52, UR50, 0x654, UR52 ;  /* 0x0000065432347896 */ /* 0x000fe40008000034 */
[----:B------:R-:W-:-:S04]  /*4840*/  @UP0 USHF.R.U32.HI UR15, URZ, UR18, UR7 ;  /* 0x000000123f0f0299 */ /* 0x000fc80008011607 */
[----:B------:R-:W-:-:S03]  /*4850*/  UIADD3 UR11, UR11, UR15, URZ ;  /* 0x0000000f0b0b7290 */ /* 0x000fc6000fffe03f */
[----:B------:R-:W-:Y:S01]  /*4860*/  SYNCS.ARRIVE.TRANS64.RED.A1T0 RZ, [UR52], RZ ;  /* 0x000000ffffff79a7 */ /* 0x000fe20008100434 */
[----:B------:R-:W-:-:S04]  /*4870*/  USHF.R.S32.HI UR6, URZ, 0x1f, UR11 ;  /* 0x0000001f3f067899 */ /* 0x000fc8000801140b */
[----:B------:R-:W-:-:S04]  /*4880*/  ULEA.HI UR6, UR6, UR11, URZ, 0x7 ;  /* 0x0000000b06067291 */ /* 0x000fc8000f8f383f */
[----:B------:R-:W-:-:S04]  /*4890*/  USHF.R.S32.HI UR6, URZ, 0x7, UR6 ;  /* 0x000000073f067899 */ /* 0x000fc80008011406 */
[----:B------:R-:W-:-:S04]  /*48a0*/  UISETP.LT.AND UP0, UPT, URZ, UR6, UPT ;  /* 0x000000063f00728c */ /* 0x000fc8000bf01270 */
[----:B------:R-:W-:-:S04]  /*48b0*/  USEL UR54, URZ, UR6, !UP0 ;  /* 0x000000063f367287 */ /* 0x000fc8000c000000 */
[----:B------:R-:W-:-:S06]  /*48c0*/  UISETP.GE.AND UP0, UPT, UR55, UR54, UPT ;  /* 0x000000363700728c */ /* 0x000fcc000bf06270 */
[----:B------:R-:W-:-:S13]  /*48d0*/  PLOP3.LUT P1, PT, PT, PT, UP0, 0x80, 0x0 ;  /* 0x000000000000781c */ /* 0x000fda0003f2f008 */
[----:B------:R-:W-:Y:S05]  /*48e0*/  @!P1 BRA `(.L_x_2410) ;  /* 0x0000003400149947 */ /* 0x000fea0003800000 */
[----:B------:R-:W-:Y:S01]  /*48f0*/  IMAD.MOV.U32 R5, RZ, RZ, R9 ;  /* 0x000000ffff057224 */ /* 0x000fe200078e0009 */
[----:B------:R-:W-:Y:S01]  /*4900*/  ULDC UR51, c[0x0][0x288] ;  /* 0x0000a20000337ab9 */ /* 0x000fe20000000800 */
[----:B01----:R-:W-:Y:S01]  /*4910*/  IMAD.MOV.U32 R6, RZ, RZ, R168 ;  /* 0x000000ffff067224 */ /* 0x003fe200078e00a8 */
[----:B------:R-:W-:-:S06]  /*4920*/  ULDC UR50, c[0x0][0x988] ;  /* 0x0002620000327ab9 */ /* 0x000fcc0000000800 */
.L_x_2421:
[----:B------:R-:W-:-:S04]  /*4930*/  UIADD3 UR37, UR37, 0x1, URZ ;  /* 0x0000000125257890 */ /* 0x000fc8000fffe03f */
[----:B------:R-:W-:-:S04]  /*4940*/  UISETP.NE.AND UP0, UPT, UR37, 0x2, UPT ;  /* 0x000000022500788c */ /* 0x000fc8000bf05270 */
[----:B------:R-:W-:Y:S02]  /*4950*/  USEL UR6, URZ, 0x1, UP0 ;  /* 0x000000013f067887 */ /* 0x000fe40008000000 */
[----:B------:R-:W-:Y:S02]  /*4960*/  USEL UR37, UR37, URZ, UP0 ;  /* 0x0000003f25257287 */ /* 0x000fe40008000000 */
[----:B------:R-:W-:Y:S01]  /*4970*/  ULOP3.LUT UR36, UR36, UR6, URZ, 0x3c, !UPT ;  /* 0x0000000624247292 */ /* 0x000fe2000f8e3c3f */
[----:B0-----:R-:W-:Y:S11]  /*4980*/  @!P0 BRA `(.L_x_2411) ;  /* 0x0000000000048947 */ /* 0x001ff60003800000 */
[----:B------:R-:W-:Y:S01]  /*4990*/  BPT.TRAP 0x1 ;  /* 0x000000040000795c */ /* 0x000fe20000300000 */
.L_x_2411:
[----:B------:R-:W0:Y:S01]  /*49a0*/  S2UR UR53, SR_CgaCtaId ;  /* 0x00000000003579c3 */ /* 0x000e220000008800 */
[----:B------:R-:W-:Y:S01]  /*49b0*/  IMAD.U32 R4, RZ, RZ, UR36 ;  /* 0x00000024ff047e24 */ /* 0x000fe2000f8e00ff */
[----:B------:R-:W-:-:S04]  /*49c0*/  UMOV UR6, 0x400 ;  /* 0x0000040000067882 */ /* 0x000fc80000000000 */
[----:B------:R-:W-:-:S04]  /*49d0*/  SHF.L.U32 R4, R4, 0x1f, RZ ;  /* 0x0000001f04047819 */ /* 0x000fc800000006ff */
[----:B------:R-:W-:-:S13]  /*49e0*/  R2UR UR56, R4 ;  /* 0x00000000043872ca */ /* 0x000fda00000e0000 */
[----:B------:R-:W-:Y:S01]  /*49f0*/  MOV R4, UR56 ;  /* 0x0000003800047c02 */ /* 0x000fe20008000f00 */
[----:B0-----:R-:W-:-:S04]  /*4a00*/  ULEA UR6, UR53, UR6, 0x18 ;  /* 0x0000000635067291 */ /* 0x001fc8000f8ec03f */
[----:B------:R-:W-:-:S09]  /*4a10*/  ULEA UR52, UR37, UR6, 0x3 ;  /* 0x0000000625347291 */ /* 0x000fd2000f8e183f */
[----:B------:R0:W1:Y:S01]  /*4a20*/  SYNCS.PHASECHK.TRANS64.TRYWAIT P1, [UR52+0x38830], R4 ;  /* 0x03883004ff0075a7 */ /* 0x0000620008020174 */
[----:B------:R-:W-:Y:S05]  /*4a30*/  @!P0 BRA `(.L_x_2412) ;  /* 0x0000000000048947 */ /* 0x000fea0003800000 */
[----:B------:R-:W-:Y:S01]  /*4a40*/  BPT.TRAP 0x1 ;  /* 0x000000040000795c */ /* 0x000fe20000300000 */
.L_x_2412:
[----:B-1----:R-:W-:Y:S05]  /*4a50*/  @P1 BRA `(.L_x_2413) ;  /* 0x00000000000c1947 */ /* 0x002fea0003800000 */
[----:B0-----:R-:W-:-:S04]  /*4a60*/  IMAD.U32 R4, RZ, RZ, UR56 ;  /* 0x00000038ff047e24 */ /* 0x001fc8000f8e00ff */
[----:B------:R-:W0:Y:S02]  /*4a70*/  SYNCS.PHASECHK.TRANS64.TRYWAIT P1, [UR52+0x38830], R4 ;  /* 0x03883004ff0075a7 */ /* 0x000e240008020174 */
[----:B0-----:R-:W-:Y:S05]  /*4a80*/  @!P1 BRA `(.L_x_2414) ;  /* 0x000000f800889947 */ /* 0x001fea0003800000 */
.L_x_2413:
        /* <DEDUP_REMOVED lines=46> */
.L_x_2415:
[----:B------:R-:W-:Y:S01]  /*4d70*/  UISETP.NE.AND UP0, UPT, UR46, URZ, UPT ;  /* 0x0000003f2e00728c */ /* 0x000fe2000bf05270 */
[C---:B------:R-:W-:Y:S01]  /*4d80*/  FMUL.FTZ R15, R0.reuse, R160 ;  /* 0x000000a0000f7220 */ /* 0x040fe20000410000 */
[----:B------:R-:W-:Y:S01]  /*4d90*/  FMUL.FTZ R160, R0, R171 ;  /* 0x000000ab00a07220 */ /* 0x000fe20000410000 */
[----:B------:R-:W-:Y:S02]  /*4da0*/  VIADD R171, R18, UR39 ;  /* 0x0000002712ab7c36 */ /* 0x000fe40008000000 */
[C---:B------:R-:W-:Y:S01]  /*4db0*/  FMUL.FTZ R7, R0.reuse, R152 ;  /* 0x0000009800077220 */ /* 0x040fe20000410000 */
[C---:B------:R-:W-:Y:S01]  /*4dc0*/  FMUL.FTZ R152, R0.reuse, R163 ;  /* 0x000000a300987220 */ /* 0x040fe20000410000 */
[----:B------:R-:W-:Y:S01]  /*4dd0*/  PLOP3.LUT P1, PT, PT, PT, UP0, 0x80, 0x0 ;  /* 0x000000000000781c */ /* 0x000fe20003f2f008 */
[C---:B------:R-:W-:Y:S01]  /*4de0*/  FMUL.FTZ R163, R0.reuse, R175 ;  /* 0x000000af00a37220 */ /* 0x040fe20000410000 */
[----:B------:R-:W-:Y:S01]  /*4df0*/  PLOP3.LUT P2, PT, PT, PT, UP0, 0x80, 0x0 ;  /* 0x000000000000781c */ /* 0x000fe20003f4f008 */
[C---:B------:R-:W-:Y:S01]  /*4e00*/  FMUL.FTZ R11, R0.reuse, R156 ;  /* 0x0000009c000b7220 */ /* 0x040fe20000410000 */
[C---:B------:R-:W-:Y:S01]  /*4e10*/  FMUL.FTZ R156, R0.reuse, R167 ;  /* 0x000000a7009c7220 */ /* 0x040fe20000410000 */
[----:B------:R-:W-:Y:S01]  /*4e20*/  @UP0 ULDC UR6, c[0x0][0x44c] ;  /* 0x0001130000060ab9 */ /* 0x000fe20000000800 */
[C---:B------:R-:W-:Y:S01]  /*4e30*/  FMUL.FTZ R167, R0.reuse, R183 ;  /* 0x000000b700a77220 */ /* 0x040fe20000410000 */
[C---:B------:R-:W-:Y:S01]  /*4e40*/  FMUL.FTZ R13, R0.reuse, R158 ;  /* 0x0000009e000d7220 */ /* 0x040fe20000410000 */
[----:B------:R-:W1:Y:S01]  /*4e50*/  LDC R183, c[0x0][0x2f0] ;  /* 0x0000bc00ffb77b82 */ /* 0x000e620000000800 */
        /* <DEDUP_REMOVED lines=8> */
[----:B------:R-:W-:Y:S01]  /*4ee0*/  IMAD.MOV.U32 R182, RZ, RZ, -0x2 ;  /* 0xfffffffeffb67424 */ /* 0x000fe200078e00ff */
[----:B------:R-:W-:Y:S01]  /*4ef0*/  @P2 SHF.R.U32.HI R171, RZ, UR6, R175 ;  /* 0x00000006ffab2c19 */ /* 0x000fe200080116af */
[----:B------:R-:W-:Y:S01]  /*4f00*/  UMOV UR6, 0xffffff80 ;  /* 0xffffff8000067882 */ /* 0x000fe20000000000 */
[C---:B------:R-:W-:Y:S01]  /*4f10*/  FMUL.FTZ R14, R0.reuse, R159 ;  /* 0x0000009f000e7220 */ /* 0x040fe20000410000 */
[----:B------:R-:W-:Y:S01]  /*4f20*/  UIMAD UR6, UR55, UR6, 0x1 ;  /* 0x00000001370674a4 */ /* 0x000fe2000f8e0206 */
[C---:B------:R-:W-:Y:S01]  /*4f30*/  FMUL.FTZ R21, R0.reuse, R162 ;  /* 0x000000a200157220 */ /* 0x040fe20000410000 */
[----:B------:R-:W2:Y:S01]  /*4f40*/  SHFL.IDX PT, R187, R171, 0x1, 0x1c1f ;  /* 0x003c1f00abbb7f89 */ /* 0x000ea200000e0000 */
[----:B------:R-:W3:Y:S01]  /*4f50*/  MUFU.TANH R9, R9 ;  /* 0x0000000900097308 */ /* 0x000ee20000002400 */
[C---:B------:R-:W-:Y:S01]  /*4f60*/  FMUL.FTZ R8, R0.reuse, R153 ;  /* 0x0000009900087220 */ /* 0x040fe20000410000 */
[----:B------:R-:W-:Y:S01]  /*4f70*/  FMUL.FTZ R153, R0, R164 ;  /* 0x000000a400997220 */ /* 0x000fe20000410000 */
[----:B------:R-:W-:-:S02]  /*4f80*/  IMAD R182, R17, R182, UR6 ;  /* 0x0000000611b67e24 */ /* 0x000fc4000f8e02b6 */
[C---:B------:R-:W-:Y:S01]  /*4f90*/  FMUL.FTZ R154, R0.reuse, R165 ;  /* 0x000000a5009a7220 */ /* 0x040fe20000410000 */
[C---:B------:R-:W-:Y:S01]  /*4fa0*/  FMUL.FTZ R159, R0.reuse, R170 ;  /* 0x000000aa009f7220 */ /* 0x040fe20000410000 */
[C---:B------:R-:W-:Y:S01]  /*4fb0*/  FMUL.FTZ R162, R0.reuse, R174 ;  /* 0x000000ae00a27220 */ /* 0x040fe20000410000 */
[C---:B------:R-:W-:Y:S01]  /*4fc0*/  FMUL.FTZ R164, R0.reuse, R178 ;  /* 0x000000b200a47220 */ /* 0x040fe20000410000 */
[----:B------:R-:W4:Y:S01]  /*4fd0*/  MUFU.TANH R10, R10 ;  /* 0x0000000a000a7308 */ /* 0x000f220000002400 */
[C---:B------:R-:W-:Y:S01]  /*4fe0*/  FMUL.FTZ R165, R0.reuse, R179 ;  /* 0x000000b300a57220 */ /* 0x040fe20000410000 */
[----:B-1----:R-:W-:Y:S02]  /*4ff0*/  IMAD R182, R183, UR45, R182 ;  /* 0x0000002db7b67c24 */ /* 0x002fe4000f8e02b6 */
        /* <DEDUP_REMOVED lines=12> */
[--C-:B--2---:R-:W-:Y:S01]  /*50c0*/  IADD3 R186, R187, -UR51, R182.reuse ;  /* 0x80000033bbba7c10 */ /* 0x104fe2000fffe0b6 */
[----:B------:R-:W2:Y:S01]  /*50d0*/  MUFU.TANH R14, R14 ;  /* 0x0000000e000e7308 */ /* 0x000ea20000002400 */
[C---:B------:R-:W-:Y:S01]  /*50e0*/  FMUL.FTZ R183, R0.reuse, R202 ;  /* 0x000000ca00b77220 */ /* 0x040fe20000410000 */
[----:B------:R-:W-:Y:S01]  /*50f0*/  FMUL.FTZ R203, R0, R203 ;  /* 0x000000cb00cb7220 */ /* 0x000fe20000410000 */
[----:B------:R-:W-:Y:S01]  /*5100*/  ISETP.GT.AND P6, PT, R186, RZ, PT ;  /* 0x000000ffba00720c */ /* 0x000fe20003fc4270 */
[----:B------:R-:W-:Y:S01]  /*5110*/  FMUL.FTZ R187, R0, R173 ;  /* 0x000000ad00bb7220 */ /* 0x000fe20000410000 */
[----:B------:R-:W-:Y:S01]  /*5120*/  ISETP.GT.AND P1, PT, R186, 0x1, PT ;  /* 0x00000001ba00780c */ /* 0x000fe20003f24270 */
[----:B------:R-:W-:Y:S01]  /*5130*/  FMUL.FTZ R191, R0, R206 ;  /* 0x000000ce00bf7220 */ /* 0x000fe20000410000 */
[----:B---3--:R-:W-:Y:S01]  /*5140*/  FSEL R190, R9, -INF , P6 ;  /* 0xff80000009be7808 */ /* 0x008fe20003000000 */
[----:B------:R-:W3:Y:S01]  /*5150*/  MUFU.TANH R21, R21 ;  /* 0x0000001500157308 */ /* 0x000ee20000002400 */
[----:B----4-:R-:W-:Y:S01]  /*5160*/  FSEL R10, R10, -INF , P1 ;  /* 0xff8000000a0a7808 */ /* 0x010fe20000800000 */
[----:B------:R-:W-:Y:S01]  /*5170*/  FMUL.FTZ R198, R0, R210 ;  /* 0x000000d200c67220 */ /* 0x000fe20000410000 */
[----:B------:R-:W-:Y:S01]  /*5180*/  ISETP.GT.AND P2, PT, R186, 0x8, PT ;  /* 0x00000008ba00780c */ /* 0x000fe20003f44270 */
[----:B------:R-:W-:Y:S01]  /*5190*/  FMUL.FTZ R195, R0, R214 ;  /* 0x000000d600c37220 */ /* 0x000fe20000410000 */
[C---:B------:R-:W-:Y:S01]  /*51a0*/  ISETP.GT.AND P3, PT, R186.reuse, 0x9, PT ;  /* 0x00000009ba00780c */ /* 0x040fe20003f64270 */
[----:B------:R-:W4:Y:S01]  /*51b0*/  SHFL.IDX PT, R171, R171, RZ, 0x1c1f ;  /* 0x001c1fffabab7589 */ /* 0x000f2200000e0000 */
[C---:B------:R-:W-:Y:S01]  /*51c0*/  ISETP.GT.AND P4, PT, R186.reuse, 0x10, PT ;  /* 0x00000010ba00780c */ /* 0x040fe20003f84270 */
[----:B------:R-:W5:Y:S01]  /*51d0*/  MUFU.TANH R152, R152 ;  /* 0x0000009800987308 */ /* 0x000f620000002400 */
[----:B------:R-:W-:Y:S01]  /*51e0*/  ISETP.GT.AND P5, PT, R186, 0x11, PT ;  /* 0x00000011ba00780c */ /* 0x000fe20003fa4270 */
[----:B------:R-:W-:Y:S01]  /*51f0*/  FMUL.FTZ R176, R0, R176 ;  /* 0x000000b000b07220 */ /* 0x000fe20000410000 */
[----:B------:R-:W-:Y:S01]  /*5200*/  ISETP.GT.AND P6, PT, R186, 0x18, PT ;  /* 0x00000018ba00780c */ /* 0x000fe20003fc4270 */
[----:B------:R-:W-:Y:S01]  /*5210*/  FMUL.FTZ R180, R0, R180 ;  /* 0x000000b400b47220 */ /* 0x000fe20000410000 */
[----:B------:R-:W-:Y:S01]  /*5220*/  ISETP.GT.AND P1, PT, R186, 0x19, PT ;  /* 0x00000019ba00780c */ /* 0x000fe20003f24270 */
[----:B------:R-:W-:Y:S01]  /*5230*/  FMUL.FTZ R181, R0, R181 ;  /* 0x000000b500b57220 */ /* 0x000fe20000410000 */
[----:B-1----:R-:W-:Y:S01]  /*5240*/  FSEL R13, R13, -INF , P2 ;  /* 0xff8000000d0d7808 */ /* 0x002fe20001000000 */
[----:B------:R-:W1:Y:S01]  /*5250*/  MUFU.TANH R155, R155 ;  /* 0x0000009b009b7308 */ /* 0x000e620000002400 */
[----:B--2---:R-:W-:Y:S01]  /*5260*/  FSEL R14, R14, -INF , P3 ;  /* 0xff8000000e0e7808 */ /* 0x004fe20001800000 */
[C---:B------:R-:W-:Y:S01]  /*5270*/  FMUL.FTZ R184, R0.reuse, R184 ;  /* 0x000000b800b87220 */ /* 0x040fe20000410000 */
[----:B---3--:R-:W-:Y:S01]  /*5280*/  FSEL R21, R21, -INF , P4 ;  /* 0xff80000015157808 */ /* 0x008fe20002000000 */
[----:B------:R-:W-:Y:S01]  /*5290*/  FMUL.FTZ R177, R0, R177 ;  /* 0x000000b100b17220 */ /* 0x000fe20000410000 */
[----:B------:R-:W-:Y:S01]  /*52a0*/  ISETP.GT.AND P2, PT, R186, 0x20, PT ;  /* 0x00000020ba00780c */ /* 0x000fe20003f44270 */
[----:B------:R-:W-:Y:S01]  /*52b0*/  FMUL.FTZ R185, R0, R185 ;  /* 0x000000b900b97220 */ /* 0x000fe20000410000 */
[----:B------:R-:W-:Y:S01]  /*52c0*/  ISETP.GT.AND P3, PT, R186, 0x21, PT ;  /* 0x00000021ba00780c */ /* 0x000fe20003f64270 */
[----:B------:R-:W2:Y:S01]  /*52d0*/  MUFU.TANH R156, R156 ;  /* 0x0000009c009c7308 */ /* 0x000ea20000002400 */
[----:B-----5:R-:W-:Y:S01]  /*52e0*/  FSEL R152, R152, -INF , P5 ;  /* 0xff80000098987808 */ /* 0x020fe20002800000 */
[----:B------:R-:W-:Y:S01]  /*52f0*/  FMUL.FTZ R189, R0, R189 ;  /* 0x000000bd00bd7220 */ /* 0x000fe20000410000 */
[----:B------:R-:W-:Y:S01]  /*5300*/  ISETP.GT.AND P4, PT, R186, 0x28, PT ;  /* 0x00000028ba00780c */ /* 0x000fe20003f84270 */
[----:B------:R-:W-:Y:S01]  /*5310*/  FMUL.FTZ R193, R0, R193 ;  /* 0x000000c100c17220 */ /* 0x000fe20000410000 */
[----:B------:R-:W-:Y:S01]  /*5320*/  ISETP.GT.AND P5, PT, R186, 0x29, PT ;  /* 0x00000029ba00780c */ /* 0x000fe20003fa4270 */
[----:B------:R-:W-:Y:S01]  /*5330*/  FMUL.FTZ R196, R0, R196 ;  /* 0x000000c400c47220 */ /* 0x000fe20000410000 */
[----:B------:R-:W-:Y:S01]  /*5340*/  FMNMX.FTZ R9, R190, R5, !PT ;  /* 0x00000005be097209 */ /* 0x000fe20007810000 */
[----:B------:R-:W3:Y:S01]  /*5350*/  MUFU.TANH R159, R159 ;  /* 0x0000009f009f7308 */ /* 0x000ee20000002400 */
[----:B-1----:R-:W-:Y:S01]  /*5360*/  FSEL R155, R155, -INF , P6 ;  /* 0xff8000009b9b7808 */ /* 0x002fe20003000000 */
[----:B------:R-:W-:Y:S01]  /*5370*/  FMUL.FTZ R197, R0, R197 ;  /* 0x000000c500c57220 */ /* 0x000fe20000410000 */
[----:B------:R-:W-:Y:S01]  /*5380*/  ISETP.GT.AND P6, PT, R186, 0x30, PT ;  /* 0x00000030ba00780c */ /* 0x000fe20003fc4270 */
[C---:B------:R-:W-:Y:S01]  /*5390*/  FMUL.FTZ R200, R0.reuse, R200 ;  /* 0x000000c800c87220 */ /* 0x040fe20000410000 */
[----:B----4-:R-:W-:Y:S01]  /*53a0*/  IADD3 R182, R171, -UR51, R182 ;  /* 0x80000033abb67c10 */ /* 0x010fe2000fffe0b6 */
[----:B------:R-:W-:Y:S01]  /*53b0*/  FMUL.FTZ R201, R0, R201 ;  /* 0x000000c900c97220 */ /* 0x000fe20000410000 */
[----:B------:R-:W-:Y:S01]  /*53c0*/  UMOV UR10, UR50 ;  /* 0x00000032000a7c82 */ /* 0x000fe20008000000 */
[----:B------:R-:W1:Y:S01]  /*53d0*/  MUFU.TANH R160, R160 ;  /* 0x000000a000a07308 */ /* 0x000e620000002400 */
[----:B--2---:R-:W-:Y:S01]  /*53e0*/  FSEL R156, R156, -INF , P1 ;  /* 0xff8000009c9c7808 */ /* 0x004fe20000800000 */
[----:B------:R-:W-:Y:S01]  /*53f0*/  FMUL.FTZ R171, R0, R213 ;  /* 0x000000d500ab7220 */ /* 0x000fe20000410000 */
[----:B------:R-:W-:Y:S01]  /*5400*/  ISETP.GT.AND P1, PT, R186, 0x31, PT ;  /* 0x00000031ba00780c */ /* 0x000fe20003f24270 */
[----:B------:R-:W-:-:S04]  /*5410*/  UIADD3 UR6, UR52, 0x38840, URZ ;  /* 0x0003884034067890 */ /* 0x000fc8000fffe03f */
[----:B------:R-:W2:Y:S01]  /*5420*/  MUFU.TANH R162, R162 ;  /* 0x000000a200a27308 */ /* 0x000ea20000002400 */
[----:B---3--:R-:W-:Y:S01]  /*5430*/  FSEL R159, R159, -INF , P2 ;  /* 0xff8000009f9f7808 */ /* 0x008fe20001000000 */
[----:B------:R-:W-:Y:S01]  /*5440*/  UPRMT UR6, UR53, 0x654, UR6 ;  /* 0x0000065435067896 */ /* 0x000fe20008000006 */
[----:B------:R-:W-:-:S05]  /*5450*/  ISETP.GT.AND P2, PT, R186, 0x38, PT ;  /* 0x00000038ba00780c */ /* 0x000fca0003f44270 */
[----:B------:R-:W3:Y:S01]  /*5460*/  MUFU.TANH R163, R163 ;  /* 0x000000a300a37308 */ /* 0x000ee20000002400 */
[----:B-1----:R-:W-:Y:S02]  /*5470*/  FSEL R160, R160, -INF , P3 ;  /* 0xff800000a0a07808 */ /* 0x002fe40001800000 */
[----:B------:R-:W-:Y:S01]  /*5480*/  ISETP.GT.AND P3, PT, R186, 0x39, PT ;  /* 0x00000039ba00780c */ /* 0x000fe20003f64270 */
[----:B------:R-:W-:Y:S04]  /*5490*/  SYNCS.ARRIVE.TRANS64.RED.A1T0 RZ, [UR6], RZ ;  /* 0x000000ffffff79a7 */ /* 0x000fe80008100406 */
[----:B------:R-:W1:Y:S01]  /*54a0*/  MUFU.TANH R164, R164 ;  /* 0x000000a400a47308 */ /* 0x000e620000002400 */
[----:B--2---:R-:W-:Y:S02]  /*54b0*/  FSEL R162, R162, -INF , P4 ;  /* 0xff800000a2a27808 */ /* 0x004fe40002000000 */
[----:B------:R-:W-:-:S05]  /*54c0*/  ISETP.GT.AND P4, PT, R186, 0x40, PT ;  /* 0x00000040ba00780c */ /* 0x000fca0003f84270 */
[----:B------:R-:W2:Y:S01]  /*54d0*/  MUFU.TANH R165, R165 ;  /* 0x000000a500a57308 */ /* 0x000ea20000002400 */
[----:B---3--:R-:W-:Y:S02]  /*54e0*/  FSEL R163, R163, -INF , P5 ;  /* 0xff800000a3a37808 */ /* 0x008fe40002800000 */
[----:B------:R-:W-:-:S05]  /*54f0*/  ISETP.GT.AND P5, PT, R186, 0x41, PT ;  /* 0x00000041ba00780c */ /* 0x000fca0003fa4270 */
[----:B------:R-:W3:Y:S01]  /*5500*/  MUFU.TANH R166, R166 ;  /* 0x000000a600a67308 */ /* 0x000ee20000002400 */
[----:B-1----:R-:W-:Y:S02]  /*5510*/  FSEL R164, R164, -INF , P6 ;  /* 0xff800000a4a47808 */ /* 0x002fe40003000000 */
[----:B------:R-:W-:-:S05]  /*5520*/  ISETP.GT.AND P6, PT, R186, 0x48, PT ;  /* 0x00000048ba00780c */ /* 0x000fca0003fc4270 */
        /* <DEDUP_REMOVED lines=38> */
[----:B------:R-:W-:Y:S02]  /*5790*/  ISETP.GT.AND P1, PT, R186, 0x79, PT ;  /* 0x00000079ba00780c */ /* 0x000fe40003f24270 */
[----:B------:R-:W-:-:S03]  /*57a0*/  FMNMX.FTZ R186, R10, R9, !PT ;  /* 0x000000090aba7209 */ /* 0x000fc60007810000 */
[----:B------:R-:W2:Y:S01]  /*57b0*/  MUFU.TANH R195, R195 ;  /* 0x000000c300c37308 */ /* 0x000ea20000002400 */
[----:B------:R-:W-:Y:S02]  /*57c0*/  FMNMX.FTZ R9, R13, R186, !PT ;  /* 0x000000ba0d097209 */ /* 0x000fe40007810000 */
[----:B---3--:R-:W-:Y:S02]  /*57d0*/  FSEL R191, R191, -INF , P2 ;  /* 0xff800000bfbf7808 */ /* 0x008fe40001000000 */
[----:B------:R-:W-:Y:S02]  /*57e0*/  FMNMX.FTZ R186, R14, R9, !PT ;  /* 0x000000090eba7209 */ /* 0x000fe40007810000 */
[----:B------:R-:W-:Y:S01]  /*57f0*/  ISETP.GT.AND P2, PT, R182, 0x8, PT ;  /* 0x00000008b600780c */ /* 0x000fe20003f44270 */
[----:B------:R-:W3:Y:S01]  /*5800*/  MUFU.TANH R7, R7 ;  /* 0x0000000700077308 */ /* 0x000ee20000002400 */
[----:B------:R-:W-:Y:S02]  /*5810*/  FMNMX.FTZ R9, R21, R186, !PT ;  /* 0x000000ba15097209 */ /* 0x000fe40007810000 */
[----:B-1----:R-:W-:-:S02]  /*5820*/  FSEL R198, R198, -INF , P4 ;  /* 0xff800000c6c67808 */ /* 0x002fc40002000000 */
[----:B------:R-:W-:Y:S02]  /*5830*/  FMNMX.FTZ R186, R152, R9, !PT ;  /* 0x0000000998ba7209 */ /* 0x000fe40007810000 */
[----:B------:R-:W-:Y:S01]  /*5840*/  ISETP.GT.AND P4, PT, R182, 0x10, PT ;  /* 0x00000010b600780c */ /* 0x000fe20003f84270 */
[----:B------:R-:W1:Y:S01]  /*5850*/  MUFU.TANH R11, R11 ;  /* 0x0000000b000b7308 */ /* 0x000e620000002400 */
[----:B------:R-:W-:Y:S02]  /*5860*/  FMNMX.FTZ R9, R155, R186, !PT ;  /* 0x000000ba9b097209 */ /* 0x000fe40007810000 */
[----:B--2---:R-:W-:Y:S02]  /*5870*/  FSEL R195, R195, -INF , P6 ;  /* 0xff800000c3c37808 */ /* 0x004fe40003000000 */
[----:B------:R-:W-:Y:S02]  /*5880*/  FMNMX.FTZ R186, R156, R9, !PT ;  /* 0x000000099cba7209 */ /* 0x000fe40007810000 */
[----:B------:R-:W-:Y:S01]  /*5890*/  ISETP.GT.AND P6, PT, R182, RZ, PT ;  /* 0x000000ffb600720c */ /* 0x000fe20003fc4270 */
[----:B------:R-:W-:Y:S01]  /*58a0*/  MUFU.TANH R12, R12 ;  /* 0x0000000c000c7308 */ /* 0x000fe20000002400 */
[----:B------:R-:W-:-:S02]  /*58b0*/  FMNMX.FTZ R9, R159, R186, !PT ;  /* 0x000000ba9f097209 */ /* 0x000fc40007810000 */
[----:B---3--:R-:W-:Y:S02]  /*58c0*/  FSEL R7, R7, -INF , P6 ;  /* 0xff80000007077808 */ /* 0x008fe40003000000 */
[----:B------:R-:W-:Y:S02]  /*58d0*/  FMNMX.FTZ R9, R160, R9, !PT ;  /* 0x00000009a0097209 */ /* 0x000fe40007810000 */
[----:B------:R-:W-:Y:S01]  /*58e0*/  ISETP.GT.AND P6, PT, R182, 0x18, PT ;  /* 0x00000018b600780c */ /* 0x000fe20003fc4270 */
[----:B------:R-:W2:Y:S01]  /*58f0*/  MUFU.TANH R15, R15 ;  /* 0x0000000f000f7308 */ /* 0x000ea20000002400 */
[----:B------:R-:W-:Y:S02]  /*5900*/  FMNMX.FTZ R186, R162, R9, !PT ;  /* 0x00000009a2ba7209 */ /* 0x000fe40007810000 */
[----:B-1----:R-:W-:Y:S02]  /*5910*/  FSEL R11, R11, -INF , P2 ;  /* 0xff8000000b0b7808 */ /* 0x002fe40001000000 */
[----:B------:R-:W-:Y:S01]  /*5920*/  FMNMX.FTZ R9, R163, R186, !PT ;  /* 0x000000baa3097209 */ /* 0x000fe20007810000 */
[----:B------:R-:W-:Y:S01]  /*5930*/  FMUL.FTZ R186, R0, R188 ;  /* 0x000000bc00ba7220 */ /* 0x000fe20000410000 */
[----:B------:R-:W-:Y:S01]  /*5940*/  ISETP.GT.AND P2, PT, R182, 0x20, PT ;  /* 0x00000020b600780c */ /* 0x000fe20003f44270 */
[----:B------:R-:W-:Y:S01]  /*5950*/  MUFU.TANH R8, R8 ;  /* 0x0000000800087308 */ /* 0x000fe20000002400 */
[----:B------:R-:W-:-:S04]  /*5960*/  FMNMX.FTZ R194, R164, R9, !PT ;  /* 0x00000009a4c27209 */ /* 0x000fc80007810000 */
[----:B------:R-:W-:-:S03]  /*5970*/  FMNMX.FTZ R9, R165, R194, !PT ;  /* 0x000000c2a5097209 */ /* 0x000fc60007810000 */
[----:B------:R-:W-:Y:S01]  /*5980*/  MUFU.TANH R20, R20 ;  /* 0x0000001400147308 */ /* 0x000fe20000002400 */
[----:B------:R-:W-:Y:S02]  /*5990*/  FMNMX.FTZ R188, R166, R9, !PT ;  /* 0x00000009a6bc7209 */ /* 0x000fe40007810000 */
[----:B--2---:R-:W-:Y:S02]  /*59a0*/  FSEL R15, R15, -INF , P4 ;  /* 0xff8000000f0f7808 */ /* 0x004fe40002000000 */
[----:B------:R-:W-:Y:S01]  /*59b0*/  FMNMX.FTZ R9, R167, R188, !PT ;  /* 0x000000bca7097209 */ /* 0x000fe20007810000 */
[----:B------:R-:W-:Y:S01]  /*59c0*/  FMUL.FTZ R188, R0, R207 ;  /* 0x000000cf00bc7220 */ /* 0x000fe20000410000 */
[----:B------:R-:W-:Y:S01]  /*59d0*/  ISETP.GT.AND P4, PT, R182, 0x28, PT ;  /* 0x00000028b600780c */ /* 0x000fe20003f84270 */
[----:B------:R-:W1:Y:S01]  /*59e0*/  MUFU.TANH R153, R153 ;  /* 0x0000009900997308 */ /* 0x000e620000002400 */
[----:B------:R-:W-:-:S04]  /*59f0*/  FMNMX.FTZ R194, R168, R9, !PT ;  /* 0x00000009a8c27209 */ /* 0x000fc80007810000 */
[----:B------:R-:W-:Y:S01]  /*5a00*/  FMNMX.FTZ R9, R169, R194, !PT ;  /* 0x000000c2a9097209 */ /* 0x000fe20007810000 */
[----:B------:R-:W-:Y:S01]  /*5a10*/  FMUL.FTZ R194, R0, R211 ;  /* 0x000000d300c27220 */ /* 0x000fe20000410000 */
[----:B------:R-:W-:Y:S01]  /*5a20*/  FMNMX.FTZ R211, R7, R6, !PT ;  /* 0x0000000607d37209 */ /* 0x000fe20007810000 */
[----:B------:R-:W2:Y:S01]  /*5a30*/  MUFU.TANH R188, R188 ;  /* 0x000000bc00bc7308 */ /* 0x000ea20000002400 */
[----:B------:R-:W-:-:S04]  /*5a40*/  FMNMX.FTZ R9, R170, R9, !PT ;  /* 0x00000009aa097209 */ /* 0x000fc80007810000 */
[----:B------:R-:W-:-:S03]  /*5a50*/  FMNMX.FTZ R9, R172, R9, !PT ;  /* 0x00000009ac097209 */ /* 0x000fc60007810000 */
[----:B------:R-:W3:Y:S01]  /*5a60*/  MUFU.TANH R194, R194 ;  /* 0x000000c200c27308 */ /* 0x000ee20000002400 */
[----:B------:R-:W-:Y:S02]  /*5a70*/  FMNMX.FTZ R202, R174, R9, !PT ;  /* 0x00000009aeca7209 */ /* 0x000fe40007810000 */
[----:B-1----:R-:W-:Y:S02]  /*5a80*/  FSEL R153, R153, -INF , P6 ;  /* 0xff80000099997808 */ /* 0x002fe40003000000 */
[----:B------:R-:W-:Y:S02]  /*5a90*/  FMNMX.FTZ R9, R175, R202, !PT ;  /* 0x000000caaf097209 */ /* 0x000fe40007810000 */
[----:B------:R-:W-:Y:S01]  /*5aa0*/  ISETP.GT.AND P6, PT, R182, 0x30, PT ;  /* 0x00000030b600780c */ /* 0x000fe20003fc4270 */
[----:B------:R-:W-:Y:S01]  /*5ab0*/  MUFU.TANH R157, R157 ;  /* 0x0000009d009d7308 */ /* 0x000fe20000002400 */
[----:B------:R-:W-:Y:S01]  /*5ac0*/  FMNMX.FTZ R202, R178, R9, !PT ;  /* 0x00000009b2ca7209 */ /* 0x000fe20007810000 */
[----:B------:R-:W-:Y:S01]  /*5ad0*/  FMUL.FTZ R9, R0, R215 ;  /* 0x000000d700097220 */ /* 0x000fe20000410000 */
[----:B--2---:R-:W-:-:S02]  /*5ae0*/  FSEL R188, R188, -INF , P3 ;  /* 0xff800000bcbc7808 */ /* 0x004fc40001800000 */
[----:B------:R-:W-:Y:S02]  /*5af0*/  FMNMX.FTZ R202, R179, R202, !PT ;  /* 0x000000cab3ca7209 */ /* 0x000fe40007810000 */
[----:B------:R-:W-:Y:S01]  /*5b00*/  ISETP.GT.AND P3, PT, R182, 0x9, PT ;  /* 0x00000009b600780c */ /* 0x000fe20003f64270 */
[----:B------:R-:W1:Y:S01]  /*5b10*/  MUFU.TANH R9, R9 ;  /* 0x0000000900097308 */ /* 0x000e620000002400 */
[----:B------:R-:W-:Y:S02]  /*5b20*/  FMNMX.FTZ R202, R183, R202, !PT ;  /* 0x000000cab7ca7209 */ /* 0x000fe40007810000 */
[----:B---3--:R-:W-:Y:S02]  /*5b30*/  FSEL R194, R194, -INF , P5 ;  /* 0xff800000c2c27808 */ /* 0x008fe40002800000 */
[----:B------:R-:W-:Y:S02]  /*5b40*/  FMNMX.FTZ R202, R173, R202, !PT ;  /* 0x000000caadca7209 */ /* 0x000fe40007810000 */
[----:B------:R-:W-:Y:S01]  /*5b50*/  FSEL R12, R12, -INF , P3 ;  /* 0xff8000000c0c7808 */ /* 0x000fe20001800000 */
[----:B------:R-:W2:Y:S01]  /*5b60*/  MUFU.TANH R158, R158 ;  /* 0x0000009e009e7308 */ /* 0x000ea20000002400 */
[----:B------:R-:W-:-:S02]  /*5b70*/  FMNMX.FTZ R199, R191, R202, !PT ;  /* 0x000000cabfc77209 */ /* 0x000fc40007810000 */
[----:B------:R-:W-:Y:S02]  /*5b80*/  ISETP.GT.AND P5, PT, R182, 0x11, PT ;  /* 0x00000011b600780c */ /* 0x000fe40003fa4270 */
[----:B------:R-:W-:Y:S02]  /*5b90*/  FMNMX.FTZ R199, R188, R199, !PT ;  /* 0x000000c7bcc77209 */ /* 0x000fe40007810000 */
[----:B------:R-:W-:Y:S01]  /*5ba0*/  ISETP.GT.AND P3, PT, R182, 0x21, PT ;  /* 0x00000021b600780c */ /* 0x000fe20003f64270 */
[----:B------:R-:W3:Y:S01]  /*5bb0*/  MUFU.TANH R161, R161 ;  /* 0x000000a100a17308 */ /* 0x000ee20000002400 */
[----:B------:R-:W-:Y:S01]  /*5bc0*/  FMNMX.FTZ R203, R198, R199, !PT ;  /* 0x000000c7c6cb7209 */ /* 0x000fe20007810000 */
[----:B------:R-:W-:Y:S01]  /*5bd0*/  FMUL.FTZ R199, R0, R192 ;  /* 0x000000c000c77220 */ /* 0x000fe20000410000 */
[----:B-1----:R-:W-:Y:S02]  /*5be0*/  FSEL R192, R9, -INF , P1 ;  /* 0xff80000009c07808 */ /* 0x002fe40000800000 */
[----:B------:R-:W-:Y:S01]  /*5bf0*/  FMNMX.FTZ R202, R194, R203, !PT ;  /* 0x000000cbc2ca7209 */ /* 0x000fe20007810000 */
[----:B------:R-:W-:Y:S01]  /*5c00*/  FMUL.FTZ R203, R0, R205 ;  /* 0x000000cd00cb7220 */ /* 0x000fe20000410000 */
[----:B------:R-:W-:Y:S01]  /*5c10*/  ISETP.GT.AND P1, PT, R182, 0x1, PT ;  /* 0x00000001b600780c */ /* 0x000fe20003f24270 */
[----:B------:R-:W1:Y:S01]  /*5c20*/  MUFU.TANH R154, R154 ;  /* 0x0000009a009a7308 */ /* 0x000e620000002400 */
[----:B------:R-:W-:Y:S01]  /*5c30*/  FMNMX.FTZ R9, R195, R202, !PT ;  /* 0x000000cac3097209 */ /* 0x000fe20007810000 */
[----:B------:R-:W-:Y:S01]  /*5c40*/  FMUL.FTZ R202, R0, R204 ;  /* 0x000000cc00ca7220 */ /* 0x000fe20000410000 */
[----:B------:R-:W-:Y:S01]  /*5c50*/  FSEL R8, R8, -INF , P1 ;  /* 0xff80000008087808 */ /* 0x000fe20000800000 */
[----:B------:R-:W-:Y:S01]  /*5c60*/  FMUL.FTZ R204, R0, R208 ;  /* 0x000000d000cc7220 */ /* 0x000fe20000410000 */
[----:B------:R-:W-:Y:S01]  /*5c70*/  FMNMX.FTZ R9, R192, R9, !PT ;  /* 0x00000009c0097209 */ /* 0x000fe20007810000 */
[----:B------:R-:W-:Y:S01]  /*5c80*/  IMAD.U32 R208, RZ, RZ, UR10 ;  /* 0x0000000affd07e24 */ /* 0x000fe2000f8e00ff */
[----:B------:R-:W-:Y:S01]  /*5c90*/  ISETP.GT.AND P1, PT, R182, 0x19, PT ;  /* 0x00000019b600780c */ /* 0x000fe20003f24270 */
[----:B------:R-:W4:Y:S01]  /*5ca0*/  MUFU.TANH R187, R187 ;  /* 0x000000bb00bb7308 */ /* 0x000f220000002400 */
[----:B------:R-:W-:Y:S01]  /*5cb0*/  FSEL R20, R20, -INF , P5 ;  /* 0xff80000014147808 */ /* 0x000fe20002800000 */
[----:B------:R-:W5:Y:S01]  /*5cc0*/  SHFL.BFLY PT, R206, R9, 0x2, 0x1f ;  /* 0x0c401f0009ce7f89 */ /* 0x000f6200000e0000 */
[----:B------:R-:W-:Y:S01]  /*5cd0*/  FSEL R157, R157, -INF , P2 ;  /* 0xff8000009d9d7808 */ /* 0x000fe20001000000 */
[----:B------:R-:W-:Y:S01]  /*5ce0*/  FMUL.FTZ R205, R0, R209 ;  /* 0x000000d100cd7220 */ /* 0x000fe20000410000 */
[----:B--2---:R-:W-:-:S02]  /*5cf0*/  FSEL R158, R158, -INF , P3 ;  /* 0xff8000009e9e7808 */ /* 0x004fc40001800000 */
[----:B---3--:R-:W-:Y:S01]  /*5d00*/  FSEL R161, R161, -INF , P4 ;  /* 0xff800000a1a17808 */ /* 0x008fe20002000000 */
[----:B------:R-:W2:Y:S01]  /*5d10*/  MUFU.TANH R176, R176 ;  /* 0x000000b000b07308 */ /* 0x000ea20000002400 */
[C---:B------:R-:W-:Y:S02]  /*5d20*/  ISETP.GT.AND P5, PT, R182.reuse, 0x29, PT ;  /* 0x00000029b600780c */ /* 0x040fe40003fa4270 */
[C---:B------:R-:W-:Y:S02]  /*5d30*/  ISETP.GT.AND P2, PT, R182.reuse, 0x38, PT ;  /* 0x00000038b600780c */ /* 0x040fe40003f44270 */
[C---:B------:R-:W-:Y:S02]  /*5d40*/  ISETP.GT.AND P3, PT, R182.reuse, 0x39, PT ;  /* 0x00000039b600780c */ /* 0x040fe40003f64270 */
[----:B------:R-:W-:Y:S01]  /*5d50*/  ISETP.GT.AND P4, PT, R182, 0x40, PT ;  /* 0x00000040b600780c */ /* 0x000fe20003f84270 */
[----:B------:R-:W3:Y:S01]  /*5d60*/  MUFU.TANH R180, R180 ;  /* 0x000000b400b47308 */ /* 0x000ee20000002400 */
[----:B-1----:R-:W-:-:S02]  /*5d70*/  FSEL R154, R154, -INF , P1 ;  /* 0xff8000009a9a7808 */ /* 0x002fc40000800000 */
[C---:B------:R-:W-:Y:S02]  /*5d80*/  ISETP.GT.AND P1, PT, R182.reuse, 0x31, PT ;  /* 0x00000031b600780c */ /* 0x040fe40003f24270 */
[----:B----4-:R-:W-:Y:S02]  /*5d90*/  FSEL R187, R187, -INF , P5 ;  /* 0xff800000bbbb7808 */ /* 0x010fe40002800000 */
[----:B------:R-:W-:Y:S01]  /*5da0*/  ISETP.GT.AND P5, PT, R182, 0x41, PT ;  /* 0x00000041b600780c */ /* 0x000fe20003fa4270 */
[----:B------:R-:W1:Y:S01]  /*5db0*/  MUFU.TANH R181, R181 ;  /* 0x000000b500b57308 */ /* 0x000e620000002400 */
[----:B--2---:R-:W-:Y:S02]  /*5dc0*/  FSEL R176, R176, -INF , P6 ;  /* 0xff800000b0b07808 */ /* 0x004fe40003000000 */
[----:B-----5:R-:W-:Y:S01]  /*5dd0*/  FMNMX.FTZ R207, R9, R206, !PT ;  /* 0x000000ce09cf7209 */ /* 0x020fe20007810000 */
[----:B------:R-:W-:Y:S01]  /*5de0*/  FMUL.FTZ R206, R0, R212 ;  /* 0x000000d400ce7220 */ /* 0x000fe20000410000 */
[----:B------:R-:W-:-:S03]  /*5df0*/  ISETP.GT.AND P6, PT, R182, 0x48, PT ;  /* 0x00000048b600780c */ /* 0x000fc60003fc4270 */
[----:B------:R-:W2:Y:S01]  /*5e00*/  SHFL.BFLY PT, R210, R207, 0x1, 0x1f ;  /* 0x0c201f00cfd27f89 */ /* 0x000ea200000e0000 */
[----:B------:R-:W4:Y:S01]  /*5e10*/  MUFU.TANH R184, R184 ;  /* 0x000000b800b87308 */ /* 0x000f220000002400 */
[----:B---3--:R-:W-:Y:S02]  /*5e20*/  FSEL R180, R180, -INF , P2 ;  /* 0xff800000b4b47808 */ /* 0x008fe40001000000 */
[----:B------:R-:W-:-:S05]  /*5e30*/  ISETP.GT.AND P2, PT, R182, 0x49, PT ;  /* 0x00000049b600780c */ /* 0x000fca0003f44270 */
[----:B------:R-:W3:Y:S01]  /*5e40*/  MUFU.TANH R177, R177 ;  /* 0x000000b100b17308 */ /* 0x000ee20000002400 */
[----:B-1----:R-:W-:Y:S02]  /*5e50*/  FSEL R181, R181, -INF , P3 ;  /* 0xff800000b5b57808 */ /* 0x002fe40001800000 */
[----:B------:R-:W-:-:S05]  /*5e60*/  ISETP.GT.AND P3, PT, R182, 0x50, PT ;  /* 0x00000050b600780c */ /* 0x000fca0003f64270 */
[----:B------:R-:W1:Y:S01]  /*5e70*/  MUFU.TANH R185, R185 ;  /* 0x000000b900b97308 */ /* 0x000e620000002400 */
[----:B----4-:R-:W-:Y:S02]  /*5e80*/  FSEL R184, R184, -INF , P4 ;  /* 0xff800000b8b87808 */ /* 0x010fe40002000000 */
[----:B------:R-:W-:Y:S02]  /*5e90*/  ISETP.GT.AND P4, PT, R182, 0x51, PT ;  /* 0x00000051b600780c */ /* 0x000fe40003f84270 */
[----:B--2---:R-:W-:-:S03]  /*5ea0*/  FMNMX.FTZ R9, R207, R210, !PT ;  /* 0x000000d2cf097209 */ /* 0x004fc60007810000 */
[----:B------:R-:W2:Y:S01]  /*5eb0*/  MUFU.TANH R186, R186 ;  /* 0x000000ba00ba7308 */ /* 0x000ea20000002400 */
[----:B---3--:R-:W-:Y:S02]  /*5ec0*/  FSEL R177, R177, -INF , P1 ;  /* 0xff800000b1b17808 */ /* 0x008fe40000800000 */
[C---:B------:R-:W-:Y:S01]  /*5ed0*/  FSETP.NEU.FTZ.AND P1, PT, R9.reuse, -INF , PT ;  /* 0xff8000000900780b */ /* 0x040fe20003f3d000 */
[----:B------:R-:W-:-:S04]  /*5ee0*/  FFMA.FTZ R207, R9, R208, -8 ;  /* 0xc100000009cf7423 */ /* 0x000fc800000100d0 */
[----:B------:R-:W3:Y:S01]  /*5ef0*/  MUFU.TANH R189, R189 ;  /* 0x000000bd00bd7308 */ /* 0x000ee20000002400 */
[----:B-1----:R-:W-:Y:S02]  /*5f00*/  FSEL R185, R185, -INF , P5 ;  /* 0xff800000b9b97808 */ /* 0x002fe40002800000 */
[----:B------:R-:W-:Y:S02]  /*5f10*/  ISETP.GT.AND P5, PT, R182, 0x58, PT ;  /* 0x00000058b600780c */ /* 0x000fe40003fa4270 */
[----:B------:R-:W-:-:S03]  /*5f20*/  FSEL R207, R207, RZ, P1 ;  /* 0x000000ffcfcf7208 */ /* 0x000fc60000800000 */
[----:B------:R-:W1:Y:S01]  /*5f30*/  MUFU.TANH R199, R199 ;  /* 0x000000c700c77308 */ /* 0x000e620000002400 */
[----:B--2---:R-:W-:Y:S01]  /*5f40*/  FSEL R186, R186, -INF , P6 ;  /* 0xff800000baba7808 */ /* 0x004fe20003000000 */
[--C-:B------:R-:W-:Y:S01]  /*5f50*/  FFMA.FTZ R208, R21, UR10, -R207.reuse ;  /* 0x0000000a15d07c23 */ /* 0x100fe200080108cf */
[----:B------:R-:W-:Y:S01]  /*5f60*/  ISETP.GT.AND P6, PT, R182, 0x59, PT ;  /* 0x00000059b600780c */ /* 0x000fe20003fc4270 */
[--C-:B------:R-:W-:Y:S01]  /*5f70*/  FFMA.FTZ R209, R190, UR10, -R207.reuse ;  /* 0x0000000abed17c23 */ /* 0x100fe200080108cf */
[----:B------:R-:W-:-:S01]  /*5f80*/  FFMA.FTZ R210, R155, UR10, -R207 ;  /* 0x0000000a9bd27c23 */ /* 0x000fc200080108cf */
[--C-:B------:R-:W-:Y:S01]  /*5f90*/  FFMA.FTZ R213, R167, UR10, -R207.reuse ;  /* 0x0000000aa7d57c23 */ /* 0x100fe200080108cf */
[----:B------:R-:W-:-:S01]  /*5fa0*/  FFMA.FTZ R10, R10, UR10, -R207 ;  /* 0x0000000a0a0a7c23 */ /* 0x000fc200080108cf */
[----:B------:R-:W2:Y:S01]  /*5fb0*/  MUFU.TANH R193, R193 ;  /* 0x000000c100c17308 */ /* 0x000ea20000002400 */
[----:B---3--:R-:W-:Y:S01]  /*5fc0*/  FSEL R189, R189, -INF , P2 ;  /* 0xff800000bdbd7808 */ /* 0x008fe20001000000 */
[--C-:B------:R-:W-:Y:S01]  /*5fd0*/  FFMA.FTZ R13, R13, UR10, -R207.reuse ;  /* 0x0000000a0d0d7c23 */ /* 0x100fe200080108cf */
[----:B------:R-:W-:Y:S01]  /*5fe0*/  ISETP.GT.AND P2, PT, R182, 0x60, PT ;  /* 0x00000060b600780c */ /* 0x000fe20003f44270 */
[--C-:B------:R-:W-:Y:S01]  /*5ff0*/  FFMA.FTZ R159, R159, UR10, -R207.reuse ;  /* 0x0000000a9f9f7c23 */ /* 0x100fe200080108cf */
[----:B------:R-:W-:-:S01]  /*6000*/  FFMA.FTZ R160, R160, UR10, -R207 ;  /* 0x0000000aa0a07c23 */ /* 0x000fc200080108cf */
[--C-:B------:R-:W-:Y:S01]  /*6010*/  FFMA.FTZ R166, R166, UR10, -R207.reuse ;  /* 0x0000000aa6a67c23 */ /* 0x100fe200080108cf */
[----:B------:R-:W-:-:S01]  /*6020*/  FFMA.FTZ R215, R172, UR10, -R207 ;  /* 0x0000000aacd77c23 */ /* 0x000fc200080108cf */
[----:B------:R-:W3:Y:S01]  /*6030*/  MUFU.TANH R196, R196 ;  /* 0x000000c400c47308 */ /* 0x000ee20000002400 */
[----:B-1----:R-:W-:Y:S01]  /*6040*/  FSEL R199, R199, -INF , P3 ;  /* 0xff800000c7c77808 */ /* 0x002fe20001800000 */
[--C-:B------:R-:W-:Y:S01]  /*6050*/  FFMA.FTZ R172, R173, UR10, -R207.reuse ;  /* 0x0000000aadac7c23 */ /* 0x100fe200080108cf */
[----:B------:R-:W-:Y:S01]  /*6060*/  ISETP.GT.AND P3, PT, R182, 0x61, PT ;  /* 0x00000061b600780c */ /* 0x000fe20003f64270 */
[--C-:B------:R-:W-:Y:S01]  /*6070*/  FFMA.FTZ R173, R191, UR10, -R207.reuse ;  /* 0x0000000abfad7c23 */ /* 0x100fe200080108cf */
[----:B------:R-:W-:-:S03]  /*6080*/  FFMA.FTZ R188, R188, UR10, -R207 ;  /* 0x0000000abcbc7c23 */ /* 0x000fc600080108cf */
        /* <DEDUP_REMOVED lines=17> */
[----:B------:R-:W-:Y:S01]  /*61a0*/  ISETP.GT.AND P4, PT, R182, 0x79, PT ;  /* 0x00000079b600780c */ /* 0x000fe20003f84270 */
[----:B------:R-:W-:-:S01]  /*61b0*/  FFMA.FTZ R182, R14, UR10, -R207 ;  /* 0x0000000a0eb67c23 */ /* 0x000fc200080108cf */
[----:B------:R-:W-:-:S03]  /*61c0*/  FMNMX.FTZ R14, R8, R211, !PT ;  /* 0x000000d3080e7209 */ /* 0x000fc60007810000 */
[----:B------:R-:W1:Y:S01]  /*61d0*/  MUFU.TANH R205, R205 ;  /* 0x000000cd00cd7308 */ /* 0x000e620000002400 */
[----:B------:R-:W-:Y:S02]  /*61e0*/  FMNMX.FTZ R21, R11, R14, !PT ;  /* 0x0000000e0b157209 */ /* 0x000fe40007810000 */
[----:B--2---:R-:W-:Y:S02]  /*61f0*/  FSEL R203, R203, -INF , P5 ;  /* 0xff800000cbcb7808 */ /* 0x004fe40002800000 */
[----:B------:R-:W-:Y:S01]  /*6200*/  FMNMX.FTZ R190, R12, R21, !PT ;  /* 0x000000150cbe7209 */ /* 0x000fe20007810000 */
[----:B------:R-:W-:Y:S02]  /*6210*/  FFMA.FTZ R21, R152, UR10, -R207 ;  /* 0x0000000a98157c23 */ /* 0x000fe400080108cf */
[----:B------:R-:W2:Y:S01]  /*6220*/  MUFU.TANH R206, R206 ;  /* 0x000000ce00ce7308 */ /* 0x000ea20000002400 */
[----:B------:R-:W-:Y:S02]  /*6230*/  FMNMX.FTZ R211, R15, R190, !PT ;  /* 0x000000be0fd37209 */ /* 0x000fe40007810000 */
[----:B---3--:R-:W-:-:S02]  /*6240*/  FSEL R204, R204, -INF , P6 ;  /* 0xff800000cccc7808 */ /* 0x008fc40003000000 */
[----:B------:R-:W-:-:S03]  /*6250*/  FMNMX.FTZ R152, R20, R211, !PT ;  /* 0x000000d314987209 */ /* 0x000fc60007810000 */
[----:B------:R-:W3:Y:S01]  /*6260*/  MUFU.TANH R171, R171 ;  /* 0x000000ab00ab7308 */ /* 0x000ee20000002400 */
[----:B------:R-:W-:Y:S02]  /*6270*/  FMNMX.FTZ R155, R153, R152, !PT ;  /* 0x00000098999b7209 */ /* 0x000fe40007810000 */
[----:B-1----:R-:W-:Y:S02]  /*6280*/  FSEL R205, R205, -INF , P2 ;  /* 0xff800000cdcd7808 */ /* 0x002fe40001000000 */
[----:B------:R-:W-:Y:S01]  /*6290*/  FMNMX.FTZ R190, R154, R155, !PT ;  /* 0x0000009b9abe7209 */ /* 0x000fe20007810000 */
[--C-:B------:R-:W-:Y:S02]  /*62a0*/  FFMA.FTZ R155, R156, UR10, -R207.reuse ;  /* 0x0000000a9c9b7c23 */ /* 0x100fe400080108cf */
[----:B------:R1:W-:Y:S01]  /*62b0*/  MUFU.EX2 R152, R210 ;  /* 0x000000d200987308 */ /* 0x0003e20000000800 */
[----:B------:R-:W-:Y:S01]  /*62c0*/  FMNMX.FTZ R211, R157, R190, !PT ;  /* 0x000000be9dd37209 */ /* 0x000fe20007810000 */
[----:B------:R-:W-:Y:S01]  /*62d0*/  FFMA.FTZ R190, R163, UR10, -R207 ;  /* 0x0000000aa3be7c23 */ /* 0x000fe200080108cf */
[----:B--2---:R-:W-:-:S02]  /*62e0*/  FSEL R206, R206, -INF , P3 ;  /* 0xff800000cece7808 */ /* 0x004fc40001800000 */
[----:B------:R-:W-:-:S03]  /*62f0*/  FMNMX.FTZ R156, R158, R211, !PT ;  /* 0x000000d39e9c7209 */ /* 0x000fc60007810000 */
[----:B------:R2:W-:Y:S01]  /*6300*/  MUFU.EX2 R14, R208 ;  /* 0x000000d0000e7308 */ /* 0x0005e20000000800 */
[----:B------:R-:W-:Y:S01]  /*6310*/  FMNMX.FTZ R156, R161, R156, !PT ;  /* 0x0000009ca19c7209 */ /* 0x000fe20007810000 */
[----:B-1----:R-:W-:-:S03]  /*6320*/  FFMA.FTZ R210, R169, UR10, -R207 ;  /* 0x0000000aa9d27c23 */ /* 0x002fc600080108cf */
[----:B------:R-:W-:-:S03]  /*6330*/  FMNMX.FTZ R211, R187, R156, !PT ;  /* 0x0000009cbbd37209 */ /* 0x000fc60007810000 */
[----:B------:R-:W-:Y:S01]  /*6340*/  MUFU.EX2 R209, R209 ;  /* 0x000000d100d17308 */ /* 0x000fe20000000800 */
[----:B------:R-:W-:Y:S01]  /*6350*/  FMNMX.FTZ R156, R176, R211, !PT ;  /* 0x000000d3b09c7209 */ /* 0x000fe20007810000 */
[--C-:B--2---:R-:W-:Y:S01]  /*6360*/  FFMA.FTZ R208, R170, UR10, -R207.reuse ;  /* 0x0000000aaad07c23 */ /* 0x104fe200080108cf */
        /* <DEDUP_REMOVED lines=8> */
[----:B------:R-:W-:Y:S01]  /*63f0*/  MUFU.EX2 R13, R13 ;  /* 0x0000000d000d7308 */ /* 0x000fe20000000800 */
[----:B------:R-:W-:-:S04]  /*6400*/  FMNMX.FTZ R162, R184, R211, !PT ;  /* 0x000000d3b8a27209 */ /* 0x000fc80007810000 */
[----:B------:R-:W-:Y:S01]  /*6410*/  FMNMX.FTZ R163, R185, R162, !PT ;  /* 0x000000a2b9a37209 */ /* 0x000fe20007810000 */
[----:B------:R-:W-:-:S02]  /*6420*/  FFMA.FTZ R162, R164, UR10, -R207 ;  /* 0x0000000aa4a27c23 */ /* 0x000fc400080108cf */
[----:B------:R3:W-:Y:S01]  /*6430*/  MUFU.EX2 R211, R190 ;  /* 0x000000be00d37308 */ /* 0x0007e20000000800 */
[----:B------:R-:W-:Y:S01]  /*6440*/  FMNMX.FTZ R164, R186, R163, !PT ;  /* 0x000000a3baa47209 */ /* 0x000fe20007810000 */
[----:B------:R-:W-:-:S03]  /*6450*/  FFMA.FTZ R163, R165, UR10, -R207 ;  /* 0x0000000aa5a37c23 */ /* 0x000fc600080108cf */
[----:B------:R-:W-:-:S03]  /*6460*/  FMNMX.FTZ R164, R189, R164, !PT ;  /* 0x000000a4bda47209 */ /* 0x000fc60007810000 */
[----:B------:R-:W-:Y:S01]  /*6470*/  MUFU.EX2 R182, R182 ;  /* 0x000000b600b67308 */ /* 0x000fe20000000800 */
[----:B------:R-:W-:Y:S02]  /*6480*/  FMNMX.FTZ R164, R199, R164, !PT ;  /* 0x000000a4c7a47209 */ /* 0x000fe40007810000 */
[----:B---3--:R-:W-:Y:S01]  /*6490*/  FSEL R190, R171, -INF , P4 ;  /* 0xff800000abbe7808 */ /* 0x008fe20002000000 */
[----:B------:R-:W-:-:S01]  /*64a0*/  FFMA.FTZ R171, R198, UR10, -R207 ;  /* 0x0000000ac6ab7c23 */ /* 0x000fc200080108cf */
[----:B------:R-:W-:Y:S01]  /*64b0*/  FMNMX.FTZ R165, R193, R164, !PT ;  /* 0x000000a4c1a57209 */ /* 0x000fe20007810000 */
[----:B------:R-:W-:-:S02]  /*64c0*/  FFMA.FTZ R198, R192, UR10, -R207 ;  /* 0x0000000ac0c67c23 */ /* 0x000fc400080108cf */
[----:B------:R-:W-:Y:S01]  /*64d0*/  MUFU.EX2 R21, R21 ;  /* 0x0000001500157308 */ /* 0x000fe20000000800 */
[----:B------:R-:W-:-:S04]  /*64e0*/  FMNMX.FTZ R164, R196, R165, !PT ;  /* 0x000000a5c4a47209 */ /* 0x000fc80007810000 */
[----:B------:R-:W-:-:S03]  /*64f0*/  FMNMX.FTZ R165, R197, R164, !PT ;  /* 0x000000a4c5a57209 */ /* 0x000fc60007810000 */
[----:B------:R-:W-:Y:S01]  /*6500*/  MUFU.EX2 R155, R155 ;  /* 0x0000009b009b7308 */ /* 0x000fe20000000800 */
[----:B------:R-:W-:-:S04]  /*6510*/  FMNMX.FTZ R164, R200, R165, !PT ;  /* 0x000000a5c8a47209 */ /* 0x000fc80007810000 */
[----:B------:R-:W-:Y:S01]  /*6520*/  FMNMX.FTZ R165, R201, R164, !PT ;  /* 0x000000a4c9a57209 */ /* 0x000fe20007810000 */
[----:B------:R-:W-:-:S02]  /*6530*/  FFMA.FTZ R164, R168, UR10, -R207 ;  /* 0x0000000aa8a47c23 */ /* 0x000fc400080108cf */
        /* <DEDUP_REMOVED lines=8> */
[----:B------:R-:W-:Y:S01]  /*65c0*/  FMNMX.FTZ R168, R190, R167, !PT ;  /* 0x000000a7bea87209 */ /* 0x000fe20007810000 */
[----:B------:R-:W-:-:S01]  /*65d0*/  FFMA.FTZ R167, R174, UR10, -R207 ;  /* 0x0000000aaea77c23 */ /* 0x000fc200080108cf */
[--C-:B------:R-:W-:Y:S01]  /*65e0*/  FFMA.FTZ R174, R194, UR10, -R207.reuse ;  /* 0x0000000ac2ae7c23 */ /* 0x100fe200080108cf */
[----:B------:R-:W-:Y:S02]  /*65f0*/  MUFU.EX2 R156, R156 ;  /* 0x0000009c009c7308 */ /* 0x000fe40000000800 */
[----:B------:R-:W2:Y:S06]  /*6600*/  SHFL.BFLY PT, R169, R168, 0x2, 0x1f ;  /* 0x0c401f00a8a97f89 */ /* 0x000eac00000e0000 */
[----:B------:R-:W-:Y:S08]  /*6610*/  MUFU.EX2 R162, R162 ;  /* 0x000000a200a27308 */ /* 0x000ff00000000800 */
[----:B------:R-:W-:Y:S08]  /*6620*/  MUFU.EX2 R163, R163 ;  /* 0x000000a300a37308 */ /* 0x000ff00000000800 */
[----:B------:R-:W-:Y:S01]  /*6630*/  MUFU.EX2 R166, R166 ;  /* 0x000000a600a67308 */ /* 0x000fe20000000800 */
[----:B--2---:R-:W-:Y:S01]  /*6640*/  FMNMX.FTZ R179, R168, R169, !PT ;  /* 0x000000a9a8b37209 */ /* 0x004fe20007810000 */
[----:B------:R-:W-:Y:S01]  /*6650*/  FFMA.FTZ R169, R183, UR10, -R207 ;  /* 0x0000000ab7a97c23 */ /* 0x000fe200080108cf */
[----:B------:R-:W-:-:S03]  /*6660*/  IMAD.U32 R183, RZ, RZ, UR10 ;  /* 0x0000000affb77e24 */ /* 0x000fc6000f8e00ff */
[----:B------:R-:W2:Y:S02]  /*6670*/  SHFL.BFLY PT, R168, R179, 0x1, 0x1f ;  /* 0x0c201f00b3a87f89 */ /* 0x000ea400000e0000 */
[----:B------:R-:W-:Y:S08]  /*6680*/  MUFU.EX2 R213, R213 ;  /* 0x000000d500d57308 */ /* 0x000ff00000000800 */
[----:B------:R-:W-:Y:S08]  /*6690*/  MUFU.EX2 R164, R164 ;  /* 0x000000a400a47308 */ /* 0x000ff00000000800 */
[----:B------:R-:W-:Y:S01]  /*66a0*/  MUFU.EX2 R208, R208 ;  /* 0x000000d000d07308 */ /* 0x000fe20000000800 */
[----:B--2---:R-:W-:-:S07]  /*66b0*/  FMNMX.FTZ R168, R179, R168, !PT ;  /* 0x000000a8b3a87209 */ /* 0x004fce0007810000 */
[----:B------:R-:W-:Y:S01]  /*66c0*/  MUFU.EX2 R215, R215 ;  /* 0x000000d700d77308 */ /* 0x000fe20000000800 */
[----:B------:R-:W-:-:S01]  /*66d0*/  FFMA.FTZ R179, R195, UR10, -R207 ;  /* 0x0000000ac3b37c23 */ /* 0x000fc200080108cf */
[C---:B------:R-:W-:Y:S01]  /*66e0*/  FSETP.NEU.FTZ.AND P2, PT, R168.reuse, -INF , PT ;  /* 0xff800000a800780b */ /* 0x040fe20003f5d000 */
[----:B------:R-:W-:-:S05]  /*66f0*/  FFMA.FTZ R194, R168, R183, -8 ;  /* 0xc1000000a8c27423 */ /* 0x000fca00000100b7 */
[----:B------:R-:W-:Y:S01]  /*6700*/  MUFU.EX2 R167, R167 ;  /* 0x000000a700a77308 */ /* 0x000fe20000000800 */
[----:B------:R-:W-:-:S05]  /*6710*/  FSEL R194, R194, RZ, P2 ;  /* 0x000000ffc2c27208 */ /* 0x000fca0001000000 */
[--C-:B------:R-:W-:Y:S01]  /*6720*/  FFMA.FTZ R183, R12, UR10, -R194.reuse ;  /* 0x0000000a0cb77c23 */ /* 0x100fe200080108c2 */
[----:B------:R-:W-:-:S01]  /*6730*/  FFMA.FTZ R12, R20, UR10, -R194 ;  /* 0x0000000a140c7c23 */ /* 0x000fc200080108c2 */
[--C-:B------:R-:W-:Y:S01]  /*6740*/  FFMA.FTZ R20, R158, UR10, -R194.reuse ;  /* 0x0000000a9e147c23 */ /* 0x100fe200080108c2 */
[----:B------:R-:W-:-:S01]  /*6750*/  FFMA.FTZ R158, R176, UR10, -R194 ;  /* 0x0000000ab09e7c23 */ /* 0x000fc200080108c2 */
[--C-:B------:R-:W-:Y:S01]  /*6760*/  FFMA.FTZ R176, R180, UR10, -R194.reuse ;  /* 0x0000000ab4b07c23 */ /* 0x100fe200080108c2 */
[----:B------:R-:W-:Y:S01]  /*6770*/  FSEL R180, R9, RZ, P1 ;  /* 0x000000ff09b47208 */ /* 0x000fe20000800000 */
[--C-:B------:R-:W-:Y:S01]  /*6780*/  FFMA.FTZ R192, R7, UR10, -R194.reuse ;  /* 0x0000000a07c07c23 */ /* 0x100fe200080108c2 */
[----:B------:R-:W-:-:S01]  /*6790*/  FFMA.FTZ R7, R8, UR10, -R194 ;  /* 0x0000000a08077c23 */ /* 0x000fc200080108c2 */
[--C-:B------:R-:W-:Y:S01]  /*67a0*/  FFMA.FTZ R8, R11, UR10, -R194.reuse ;  /* 0x0000000a0b087c23 */ /* 0x100fe200080108c2 */
[----:B------:R-:W-:-:S01]  /*67b0*/  FFMA.FTZ R11, R15, UR10, -R194 ;  /* 0x0000000a0f0b7c23 */ /* 0x000fc200080108c2 */
[----:B------:R-:W-:Y:S01]  /*67c0*/  FADD.FTZ R180, -R180, R5 ;  /* 0x00000005b4b47221 */ /* 0x000fe20000010100 */
[----:B------:R-:W-:Y:S01]  /*67d0*/  FSEL R5, R168, RZ, P2 ;  /* 0x000000ffa8057208 */ /* 0x000fe20001000000 */
[----:B------:R-:W-:Y:S01]  /*67e0*/  MUFU.EX2 R192, R192 ;  /* 0x000000c000c07308 */ /* 0x000fe20000000800 */
[----:B------:R-:W-:-:S01]  /*67f0*/  FFMA.FTZ R15, R157, UR10, -R194 ;  /* 0x0000000a9d0f7c23 */ /* 0x000fc200080108c2 */
[--C-:B------:R-:W-:Y:S01]  /*6800*/  FFMA.FTZ R157, R161, UR10, -R194.reuse ;  /* 0x0000000aa19d7c23 */ /* 0x100fe200080108c2 */
[----:B------:R-:W-:-:S01]  /*6810*/  FFMA.FTZ R161, R177, UR10, -R194 ;  /* 0x0000000ab1a17c23 */ /* 0x000fc200080108c2 */
[----:B------:R-:W-:Y:S01]  /*6820*/  FADD.FTZ R5, -R5, R6 ;  /* 0x0000000605057221 */ /* 0x000fe20000010100 */
[----:B------:R-:W-:Y:S01]  /*6830*/  FMUL.FTZ R6, R180, UR10 ;  /* 0x0000000ab4067c20 */ /* 0x000fe20008410000 */
[--C-:B------:R-:W-:Y:S01]  /*6840*/  FFMA.FTZ R177, R181, UR10, -R194.reuse ;  /* 0x0000000ab5b17c23 */ /* 0x100fe200080108c2 */
[----:B------:R-:W-:-:S01]  /*6850*/  FFMA.FTZ R153, R153, UR10, -R194 ;  /* 0x0000000a99997c23 */ /* 0x000fc200080108c2 */
[----:B------:R-:W-:Y:S01]  /*6860*/  FMUL.FTZ R5, R5, UR10 ;  /* 0x0000000a05057c20 */ /* 0x000fe20008410000 */
[----:B------:R-:W-:Y:S01]  /*6870*/  MUFU.EX2 R7, R7 ;  /* 0x0000000700077308 */ /* 0x000fe20000000800 */
[----:B------:R-:W-:-:S01]  /*6880*/  FFMA.FTZ R154, R154, UR10, -R194 ;  /* 0x0000000a9a9a7c23 */ /* 0x000fc200080108c2 */
[--C-:B------:R-:W-:Y:S01]  /*6890*/  FFMA.FTZ R180, R184, UR10, -R194.reuse ;  /* 0x0000000ab8b47c23 */ /* 0x100fe200080108c2 */
[----:B-1----:R-:W-:-:S01]  /*68a0*/  FFMA.FTZ R210, R187, UR10, -R194 ;  /* 0x0000000abbd27c23 */ /* 0x002fc200080108c2 */
        /* <DEDUP_REMOVED lines=13> */
[----:B------:R-:W-:-:S01]  /*6980*/  FFMA.FTZ R204, R204, UR10, -R194 ;  /* 0x0000000acccc7c23 */ /* 0x000fc200080108c2 */
[--C-:B------:R-:W-:Y:S01]  /*6990*/  FFMA.FTZ R205, R205, UR10, -R194.reuse ;  /* 0x0000000acdcd7c23 */ /* 0x100fe200080108c2 */
[----:B------:R-:W-:-:S01]  /*69a0*/  FFMA.FTZ R206, R206, UR10, -R194 ;  /* 0x0000000acece7c23 */ /* 0x000fc200080108c2 */
[----:B------:R-:W-:-:S04]  /*69b0*/  FFMA.FTZ R190, R190, UR10, -R194 ;  /* 0x0000000abebe7c23 */ /* 0x000fc800080108c2 */
[----:B------:R-:W3:Y:S01]  /*69c0*/  MUFU.EX2 R8, R8 ;  /* 0x0000000800087308 */ /* 0x000ee20000000800 */
[----:B-1----:R-:W-:-:S01]  /*69d0*/  FFMA.FTZ R181, R6, R2, R209 ;  /* 0x0000000206b57223 */ /* 0x002fc200000100d1 */
[-C--:B------:R-:W-:Y:S01]  /*69e0*/  FMUL.FTZ R26, R26, R6.reuse ;  /* 0x000000061a1a7220 */ /* 0x080fe20000410000 */
[-C--:B------:R-:W-:Y:S01]  /*69f0*/  FMUL.FTZ R27, R27, R6.reuse ;  /* 0x000000061b1b7220 */ /* 0x080fe20000410000 */
[----:B------:R-:W-:Y:S01]  /*6a00*/  FMUL.FTZ R30, R30, R6 ;  /* 0x000000061e1e7220 */ /* 0x000fe20000410000 */
[----:B------:R-:W-:-:S01]  /*6a10*/  FADD.FTZ R184, R10, R181 ;  /* 0x000000b50ab87221 */ /* 0x000fc20000010000 */
[-C--:B------:R-:W-:Y:S01]  /*6a20*/  FMUL.FTZ R31, R31, R6.reuse ;  /* 0x000000061f1f7220 */ /* 0x080fe20000410000 */
[----:B------:R-:W-:Y:S01]  /*6a30*/  FMUL.FTZ R34, R34, R6 ;  /* 0x0000000622227220 */ /* 0x000fe20000410000 */
[----:B------:R-:W1:Y:S01]  /*6a40*/  MUFU.EX2 R183, R183 ;  /* 0x000000b700b77308 */ /* 0x000e620000000800 */
[----:B--2---:R-:W-:-:S01]  /*6a50*/  FFMA.FTZ R2, R5, R3, R192 ;  /* 0x0000000305027223 */ /* 0x004fc200000100c0 */
[----:B------:R-:W-:Y:S01]  /*6a60*/  FADD.FTZ R181, R13, R184 ;  /* 0x000000b80db57221 */ /* 0x000fe20000010000 */
[----:B------:R-:W-:Y:S01]  /*6a70*/  F2FP.SATFINITE.E4M3.F32.PACK_AB_MERGE_C R13, R182, R13, RZ ;  /* 0x0000000db60d723e */ /* 0x000fe200048070ff */
[----:B------:R-:W-:Y:S01]  /*6a80*/  FMUL.FTZ R24, R24, R5 ;  /* 0x0000000518187220 */ /* 0x000fe20000410000 */
[----:B------:R-:W-:-:S01]  /*6a90*/  FADD.FTZ R3, R7, R2 ;  /* 0x0000000207037221 */ /* 0x000fc20000010000 */
        /* <DEDUP_REMOVED lines=35> */
[----:B-1----:R-:W-:-:S01]  /*6cd0*/  FADD.FTZ R187, R153, R8 ;  /* 0x0000000899bb7221 */ /* 0x002fc20000010000 */
[C---:B------:R-:W-:Y:S01]  /*6ce0*/  FADD.FTZ R2, R155.reuse, R2 ;  /* 0x000000029b027221 */ /* 0x040fe20000010000 */
[----:B------:R-:W-:Y:S01]  /*6cf0*/  F2FP.SATFINITE.E4M3.F32.PACK_AB_MERGE_C R155, R155, R152, RZ ;  /* 0x000000989b9b723e */ /* 0x000fe200048070ff */
[-C--:B------:R-:W-:Y:S01]  /*6d00*/  FMUL.FTZ R68, R68, R5.reuse ;  /* 0x0000000544447220 */ /* 0x080fe20000410000 */
[-C--:B------:R-:W-:Y:S01]  /*6d10*/  FMUL.FTZ R69, R69, R5.reuse ;  /* 0x0000000545457220 */ /* 0x080fe20000410000 */
[----:B------:R-:W-:Y:S01]  /*6d20*/  FMUL.FTZ R72, R72, R5 ;  /* 0x0000000548487220 */ /* 0x000fe20000410000 */
[----:B------:R-:W-:Y:S01]  /*6d30*/  F2FP.SATFINITE.E4M3.F32.PACK_AB_MERGE_C R155, R21, R14, R155 ;  /* 0x0000000e159b723e */ /* 0x000fe2000480709b */
        /* <DEDUP_REMOVED lines=26> */
[----:B------:R-:W-:Y:S01]  /*6ee0*/  FADD.FTZ R2, R156, R3 ;  /* 0x000000039c027221 */ /* 0x000fe20000010000 */
[-C--:B------:R-:W-:Y:S01]  /*6ef0*/  FMUL.FTZ R101, R101, R5.reuse ;  /* 0x0000000565657220 */ /* 0x080fe20000410000 */
[-C--:B------:R-:W-:Y:S01]  /*6f00*/  FMUL.FTZ R104, R104, R5.reuse ;  /* 0x0000000568687220 */ /* 0x080fe20000410000 */
[----:B------:R-:W-:Y:S01]  /*6f10*/  FMUL.FTZ R105, R105, R5 ;  /* 0x0000000569697220 */ /* 0x000fe20000410000 */
[C---:B------:R-:W-:Y:S01]  /*6f20*/  FADD.FTZ R3, R211.reuse, R2 ;  /* 0x00000002d3037221 */ /* 0x040fe20000010000 */
[----:B------:R-:W-:Y:S01]  /*6f30*/  F2FP.SATFINITE.E4M3.F32.PACK_AB_MERGE_C R211, R211, R156, RZ ;  /* 0x0000009cd3d3723e */ /* 0x000fe200048070ff */
[----:B------:R-:W2:Y:S01]  /*6f40*/  MUFU.EX2 R161, R161 ;  /* 0x000000a100a17308 */ /* 0x000ea20000000800 */
[----:B---3--:R-:W-:-:S01]  /*6f50*/  FADD.FTZ R153, R210, R153 ;  /* 0x00000099d2997221 */ /* 0x008fc20000010000 */
[----:B------:R-:W-:Y:S01]  /*6f60*/  FADD.FTZ R2, R162, R3 ;  /* 0x00000003a2027221 */ /* 0x000fe20000010000 */
[----:B------:R-:W-:Y:S01]  /*6f70*/  F2FP.SATFINITE.E4M3.F32.PACK_AB_MERGE_C R157, R210, R157, RZ ;  /* 0x0000009dd29d723e */ /* 0x000fe200048070ff */
[-C--:B------:R-:W-:Y:S01]  /*6f80*/  FMUL.FTZ R108, R108, R5.reuse ;  /* 0x000000056c6c7220 */ /* 0x080fe20000410000 */
[----:B------:R-:W-:Y:S01]  /*6f90*/  FMUL.FTZ R109, R109, R5 ;  /* 0x000000056d6d7220 */ /* 0x000fe20000410000 */
[----:B------:R-:W-:Y:S01]  /*6fa0*/  FADD.FTZ R3, R163, R2 ;  /* 0x00000002a3037221 */ /* 0x000fe20000010000 */
[----:B------:R-:W-:Y:S01]  /*6fb0*/  F2FP.SATFINITE.E4M3.F32.PACK_AB_MERGE_C R156, R20, R15, R157 ;  /* 0x0000000f149c723e */ /* 0x000fe2000480709d */
[----:B------:R-:W3:Y:S01]  /*6fc0*/  MUFU.EX2 R176, R176 ;  /* 0x000000b000b07308 */ /* 0x000ee20000000800 */
[----:B-1----:R-:W-:-:S01]  /*6fd0*/  FADD.FTZ R152, R158, R153 ;  /* 0x000000999e987221 */ /* 0x002fc20000010000 */
[----:B------:R-:W-:Y:S01]  /*6fe0*/  FADD.FTZ R2, R166, R3 ;  /* 0x00000003a6027221 */ /* 0x000fe20000010000 */
[C---:B------:R-:W-:Y:S01]  /*6ff0*/  F2FP.SATFINITE.E4M3.F32.PACK_AB_MERGE_C R166, R213.reuse, R166, RZ ;  /* 0x000000a6d5a6723e */ /* 0x040fe200048070ff */
[----:B------:R-:W-:Y:S01]  /*7000*/  FMUL.FTZ R112, R112, R5 ;  /* 0x0000000570707220 */ /* 0x000fe20000410000 */
[----:B------:R-:W-:Y:S01]  /*7010*/  F2FP.SATFINITE.E4M3.F32.PACK_AB_MERGE_C R157, R160, R159, R211 ;  /* 0x0000009fa09d723e */ /* 0x000fe200048070d3 */
[----:B------:R-:W-:Y:S01]  /*7020*/  FADD.FTZ R3, R213, R2 ;  /* 0x00000002d5037221 */ /* 0x000fe20000010000 */
[----:B------:R-:W-:Y:S01]  /*7030*/  F2FP.SATFINITE.E4M3.F32.PACK_AB_MERGE_C R159, R163, R162, R166 ;  /* 0x000000a2a39f723e */ /* 0x000fe200048070a6 */
        /* <DEDUP_REMOVED lines=17> */
[C---:B-1----:R-:W-:Y:S01]  /*7150*/  F2FP.SATFINITE.E4M3.F32.PACK_AB_MERGE_C R176, R177.reuse, R176, RZ ;  /* 0x000000b0b1b0723e */ /* 0x042fe200048070ff */
[----:B------:R-:W-:Y:S01]  /*7160*/  FADD.FTZ R177, R177, R152 ;  /* 0x00000098b1b17221 */ /* 0x000fe20000010000 */
[----:B------:R-:W-:-:S01]  /*7170*/  FADD.FTZ R152, R164, R3 ;  /* 0x00000003a4987221 */ /* 0x000fc20000010000 */
[-C--:B------:R-:W-:Y:S01]  /*7180*/  FMUL.FTZ R137, R137, R5.reuse ;  /* 0x0000000589897220 */ /* 0x080fe20000410000 */
[----:B------:R-:W-:Y:S01]  /*7190*/  F2FP.SATFINITE.E4M3.F32.PACK_AB_MERGE_C R158, R161, R158, R176 ;  /* 0x0000009ea19e723e */ /* 0x000fe200048070b0 */
[----:B------:R-:W-:Y:S01]  /*71a0*/  FMUL.FTZ R140, R140, R5 ;  /* 0x000000058c8c7220 */ /* 0x000fe20000410000 */
[----:B------:R-:W-:-:S01]  /*71b0*/  FADD.FTZ R153, R165, R152 ;  /* 0x00000098a5997221 */ /* 0x000fc20000010000 */
[----:B------:R-:W1:Y:S01]  /*71c0*/  MUFU.EX2 R186, R186 ;  /* 0x000000ba00ba7308 */ /* 0x000e620000000800 */
[----:B--2---:R-:W-:-:S01]  /*71d0*/  FADD.FTZ R2, R180, R177 ;  /* 0x000000b1b4027221 */ /* 0x004fc20000010000 */
[----:B------:R-:W-:Y:S01]  /*71e0*/  FMUL.FTZ R141, R141, R5 ;  /* 0x000000058d8d7220 */ /* 0x000fe20000410000 */
[----:B------:R-:W-:-:S01]  /*71f0*/  FADD.FTZ R152, R208, R153 ;  /* 0x00000099d0987221 */ /* 0x000fc20000010000 */
[----:B------:R-:W-:Y:S01]  /*7200*/  F2FP.SATFINITE.E4M3.F32.PACK_AB_MERGE_C R208, R215, R208, RZ ;  /* 0x000000d0d7d0723e */ /* 0x000fe200048070ff */
[-C--:B------:R-:W-:Y:S01]  /*7210*/  FMUL.FTZ R144, R144, R5.reuse ;  /* 0x0000000590907220 */ /* 0x080fe20000410000 */
[----:B------:R-:W-:Y:S01]  /*7220*/  FMUL.FTZ R145, R145, R5 ;  /* 0x0000000591917220 */ /* 0x000fe20000410000 */
[----:B------:R-:W-:-:S01]  /*7230*/  FADD.FTZ R152, R215, R152 ;  /* 0x00000098d7987221 */ /* 0x000fc20000010000 */
[----:B------:R-:W2:Y:S01]  /*7240*/  MUFU.EX2 R189, R189 ;  /* 0x000000bd00bd7308 */ /* 0x000ea20000000800 */
[----:B---3--:R-:W-:-:S01]  /*7250*/  FADD.FTZ R3, R185, R2 ;  /* 0x00000002b9037221 */ /* 0x008fc20000010000 */
[----:B------:R-:W-:Y:S01]  /*7260*/  F2FP.SATFINITE.E4M3.F32.PACK_AB_MERGE_C R161, R165, R164, R208 ;  /* 0x000000a4a5a1723e */ /* 0x000fe200048070d0 */
[----:B------:R-:W-:-:S01]  /*7270*/  FADD.FTZ R153, R167, R152 ;  /* 0x00000098a7997221 */ /* 0x000fc20000010000 */
[-C--:B------:R-:W-:Y:S01]  /*7280*/  FMUL.FTZ R148, R148, R5.reuse ;  /* 0x0000000594947220 */ /* 0x080fe20000410000 */
[----:B------:R-:W-:Y:S01]  /*7290*/  FMUL.FTZ R149, R149, R5 ;  /* 0x0000000595957220 */ /* 0x000fe20000410000 */
[-C--:B------:R-:W-:Y:S01]  /*72a0*/  FMUL.FTZ R35, R35, R6.reuse ;  /* 0x0000000623237220 */ /* 0x080fe20000410000 */
[----:B------:R-:W-:Y:S01]  /*72b0*/  FMUL.FTZ R38, R38, R6 ;  /* 0x0000000626267220 */ /* 0x000fe20000410000 */
[----:B------:R-:W3:Y:S01]  /*72c0*/  MUFU.EX2 R199, R199 ;  /* 0x000000c700c77308 */ /* 0x000ee20000000800 */
        /* <DEDUP_REMOVED lines=13> */
[----:B------:R-:W-:Y:S01]  /*73a0*/  F2FP.SATFINITE.E4M3.F32.PACK_AB_MERGE_C R160, R185, R180, R186 ;  /* 0x000000b4b9a0723e */ /* 0x000fe200048070ba */
        /* <DEDUP_REMOVED lines=46> */
[-C--:B------:R-:W-:Y:S01]  /*7690*/  FMUL.FTZ R123, R123, R6.reuse ;  /* 0x000000067b7b7220 */ /* 0x080fe20000410000 */
[----:B------:R-:W-:Y:S01]  /*76a0*/  F2FP.SATFINITE.E4M3.F32.PACK_AB_MERGE_C R162, R8, R199, R196 ;  /* 0x000000c708a2723e */ /* 0x000fe200048070c4 */
[----:B------:R-:W-:Y:S01]  /*76b0*/  FMUL.FTZ R126, R126, R6 ;  /* 0x000000067e7e7220 */ /* 0x000fe20000410000 */
[----:B------:R-:W2:Y:S01]  /*76c0*/  MUFU.EX2 R169, R169 ;  /* 0x000000a900a97308 */ /* 0x000ea20000000800 */
        /* <DEDUP_REMOVED lines=21> */
[----:B---3--:R-:W-:-:S07]  /*7820*/  FADD.FTZ R3, R201, R2 ;  /* 0x00000002c9037221 */ /* 0x008fce0000010000 */
[----:B------:R-:W3:Y:S01]  /*7830*/  MUFU.EX2 R202, R202 ;  /* 0x000000ca00ca7308 */ /* 0x000ee20000000800 */
[----:B-1----:R-:W-:-:S07]  /*7840*/  FADD.FTZ R152, R172, R153 ;  /* 0x00000099ac987221 */ /* 0x002fce0000010000 */
[----:B------:R-:W1:Y:S01]  /*7850*/  MUFU.EX2 R188, R188 ;  /* 0x000000bc00bc7308 */ /* 0x000e620000000800 */
[----:B--2---:R-:W-:-:S07]  /*7860*/  FADD.FTZ R153, R173, R152 ;  /* 0x00000098ad997221 */ /* 0x004fce0000010000 */
[----:B------:R-:W2:Y:S01]  /*7870*/  MUFU.EX2 R203, R203 ;  /* 0x000000cb00cb7308 */ /* 0x000ea20000000800 */
[----:B---3--:R-:W-:-:S07]  /*7880*/  FADD.FTZ R2, R202, R3 ;  /* 0x00000003ca027221 */ /* 0x008fce0000010000 */
[----:B------:R-:W3:Y:S01]  /*7890*/  MUFU.EX2 R171, R171 ;  /* 0x000000ab00ab7308 */ /* 0x000ee20000000800 */
        /* <DEDUP_REMOVED lines=16> */
[----:B-1----:R-:W-:-:S07]  /*79a0*/  FADD.FTZ R175, R179, R152 ;  /* 0x00000098b3af7221 */ /* 0x002fce0000010000 */
[----:B------:R-:W1:Y:S01]  /*79b0*/  MUFU.EX2 R3, R190 ;  /* 0x000000be00037308 */ /* 0x000e620000000800 */
[----:B--2---:R-:W-:-:S01]  /*79c0*/  FADD.FTZ R152, R206, R153 ;  /* 0x00000099ce987221 */ /* 0x004fc20000010000 */
[----:B------:R-:W-:Y:S02]  /*79d0*/  F2FP.SATFINITE.E4M3.F32.PACK_AB_MERGE_C R153, R10, R209, R13 ;  /* 0x000000d10a99723e */ /* 0x000fe4000480700d */
[C---:B---3--:R-:W-:Y:S01]  /*79e0*/  F2FP.SATFINITE.E4M3.F32.PACK_AB_MERGE_C R179, R198.reuse, R179, RZ ;  /* 0x000000b3c6b3723e */ /* 0x048fe200048070ff */
[----:B------:R-:W-:-:S03]  /*79f0*/  FADD.FTZ R2, R198, R175 ;  /* 0x000000afc6027221 */ /* 0x000fc60000010000 */
[----:B------:R-:W-:Y:S02]  /*7a00*/  F2FP.SATFINITE.E4M3.F32.PACK_AB_MERGE_C R167, R174, R171, R179 ;  /* 0x000000abaea7723e */ /* 0x000fe400048070b3 */
[C---:B-1----:R-:W-:Y:S01]  /*7a10*/  F2FP.SATFINITE.E4M3.F32.PACK_AB_MERGE_C R206, R3.reuse, R206, RZ ;  /* 0x000000ce03ce723e */ /* 0x042fe200048070ff */
[----:B------:R-:W-:Y:S01]  /*7a20*/  FADD.FTZ R3, R3, R152 ;  /* 0x0000009803037221 */ /* 0x000fe20000010000 */
[----:B------:R-:W-:Y:S02]  /*7a30*/  F2FP.SATFINITE.E4M3.F32.PACK_AB_MERGE_C R152, R7, R192, R183 ;  /* 0x000000c00798723e */ /* 0x000fe400048070b7 */
[----:B------:R-:W-:Y:S01]  /*7a40*/  F2FP.SATFINITE.E4M3.F32.PACK_AB_MERGE_C R166, R205, R204, R206 ;  /* 0x000000cccda6723e */ /* 0x000fe200048070ce */
[----:B------:R-:W-:Y:S06]  /*7a50*/  @!P0 BRA `(.L_x_2416) ;  /* 0x0000000000048947 */ /* 0x000fec0003800000 */
[----:B------:R-:W-:Y:S01]  /*7a60*/  BPT.TRAP 0x1 ;  /* 0x000000040000795c */ /* 0x000fe20000300000 */
.L_x_2416:
[----:B------:R-:W-:-:S04]  /*7a70*/  IMAD.U32 R5, RZ, RZ, UR56 ;  /* 0x00000038ff057e24 */ /* 0x000fc8000f8e00ff */
[----:B------:R1:W2:Y:S01]  /*7a80*/  SYNCS.PHASECHK.TRANS64.TRYWAIT P1, [UR52+0x38850], R5 ;  /* 0x03885005ff0075a7 */ /* 0x0002a20008020174 */
[----:B------:R-:W-:Y:S05]  /*7a90*/  @!P0 BRA `(.L_x_2417) ;  /* 0x0000000000048947 */ /* 0x000fea0003800000 */
[----:B------:R-:W-:Y:S01]  /*7aa0*/  BPT.TRAP 0x1 ;  /* 0x000000040000795c */ /* 0x000fe20000300000 */
.L_x_2417:
[----:B-1----:R-:W-:Y:S01]  /*7ab0*/  VIADD R5, R227, 0x8 ;  /* 0x00000008e3057836 */ /* 0x002fe20000000000 */
[----:B--2---:R-:W-:Y:S06]  /*7ac0*/  @P1 BRA `(.L_x_2418) ;  /* 0x00000000000c1947 */ /* 0x004fec0003800000 */
[----:B------:R-:W-:-:S04]  /*7ad0*/  IMAD.U32 R6, RZ, RZ, UR56 ;  /* 0x00000038ff067e24 */ /* 0x000fc8000f8e00ff */
[----:B------:R-:W1:Y:S02]  /*7ae0*/  SYNCS.PHASECHK.TRANS64.TRYWAIT P1, [UR52+0x38850], R6 ;  /* 0x03885006ff0075a7 */ /* 0x000e640008020174 */
[----:B-1----:R-:W-:Y:S05]  /*7af0*/  @!P1 BRA `(.L_x_2419) ;  /* 0x000000c800889947 */ /* 0x002fea0003800000 */
.L_x_2418:
        /* <DEDUP_REMOVED lines=27> */
.L_x_2420:
[----:B------:R-:W-:Y:S01]  /*7cb0*/  UISETP.GT.AND UP0, UPT, UR55, UR54, UPT ;  /* 0x000000363700728c */ /* 0x000fe2000bf04270 */
[----:B------:R-:W-:Y:S01]  /*7cc0*/  IMAD.MOV.U32 R5, RZ, RZ, R9 ;  /* 0x000000ffff057224 */ /* 0x000fe200078e0009 */
[----:B------:R-:W-:Y:S01]  /*7cd0*/  UIADD3 UR52, UR52, 0x38860, URZ ;  /* 0x0003886034347890 */ /* 0x000fe2000fffe03f */
[----:B-1----:R-:W-:Y:S01]  /*7ce0*/  IMAD.MOV.U32 R6, RZ, RZ, R168 ;  /* 0x000000ffff067224 */ /* 0x002fe200078e00a8 */
[----:B------:R-:W-:Y:S02]  /*7cf0*/  UIADD3 UR55, UR55, -0x1, URZ ;  /* 0xffffffff37377890 */ /* 0x000fe4000fffe03f */
[----:B------:R-:W-:Y:S01]  /*7d00*/  PLOP3.LUT P1, PT, PT, PT, UP0, 0x80, 0x0 ;  /* 0x000000000000781c */ /* 0x000fe20003f2f008 */
[----:B------:R-:W-:-:S09]  /*7d10*/  UPRMT UR52, UR53, 0x654, UR52 ;  /* 0x0000065435347896 */ /* 0x000fd20008000034 */
[----:B------:R-:W-:Y:S03]  /*7d20*/  SYNCS.ARRIVE.TRANS64.RED.A1T0 RZ, [UR52], RZ ;  /* 0x000000ffffff79a7 */ /* 0x000fe60008100434 */
[----:B------:R-:W-:Y:S05]  /*7d30*/  @P1 BRA `(.L_x_2421) ;  /* 0xffffffc800fc1947 */ /* 0x000fea000383ffff */
.L_x_2410:
[----:B------:R-:W-:-:S13]  /*7d40*/  ISETP.LE.AND P1, PT, RZ, UR55, PT ;  /* 0x00000037ff007c0c */ /* 0x000fda000bf23270 */
[----:B------:R-:W-:Y:S05]  /*7d50*/  @!P1 BRA `(.L_x_2422) ;  /* 0x0000002800989947 */ /* 0x000fea0003800000 */
[----:B01----:R-:W-:Y:S01]  /*7d60*/  IMAD.MOV.U32 R6, RZ, RZ, R9 ;  /* 0x000000ffff067224 */ /* 0x003fe200078e0009 */
[----:B------:R-:W-:Y:S01]  /*7d70*/  ULDC UR45, c[0x0][0x988] ;  /* 0x00026200002d7ab9 */ /* 0x000fe20000000800 */
[----:B------:R-:W-:-:S07]  /*7d80*/  IMAD.MOV.U32 R7, RZ, RZ, R168 ;  /* 0x000000ffff077224 */ /* 0x000fce00078e00a8 */
.L_x_2433:
[----:B------:R-:W-:-:S04]  /*7d90*/  UIADD3 UR37, UR37, 0x1, URZ ;  /* 0x0000000125257890 */ /* 0x000fc8000fffe03f */
[----:B------:R-:W-:-:S04]  /*7da0*/  UISETP.NE.AND UP0, UPT, UR37, 0x2, UPT ;  /* 0x000000022500788c */ /* 0x000fc8000bf05270 */
[----:B------:R-:W-:Y:S02]  /*7db0*/  USEL UR6, URZ, 0x1, UP0 ;  /* 0x000000013f067887 */ /* 0x000fe40008000000 */
[----:B------:R-:W-:Y:S02]  /*7dc0*/  USEL UR37, UR37, URZ, UP0 ;  /* 0x0000003f25257287 */ /* 0x000fe40008000000 */
[----:B------:R-:W-:Y:S01]  /*7dd0*/  ULOP3.LUT UR36, UR36, UR6, URZ, 0x3c, !UPT ;  /* 0x0000000624247292 */ /* 0x000fe2000f8e3c3f */
[----:B01----:R-:W-:Y:S11]  /*7de0*/  @!P0 BRA `(.L_x_2423) ;  /* 0x0000000000048947 */ /* 0x003ff60003800000 */
[----:B------:R-:W-:Y:S01]  /*7df0*/  BPT.TRAP 0x1 ;  /* 0x000000040000795c */ /* 0x000fe20000300000 */
.L_x_2423:
[----:B------:R-:W0:Y:S01]  /*7e00*/  S2UR UR50, SR_CgaCtaId ;  /* 0x00000000003279c3 */ /* 0x000e220000008800 */
[----:B------:R-:W-:Y:S01]  /*7e10*/  UMOV UR6, 0x400 ;  /* 0x0000040000067882 */ /* 0x000fe20000000000 */
[----:B------:R-:W-:-:S05]  /*7e20*/  IMAD.U32 R5, RZ, RZ, UR36 ;  /* 0x00000024ff057e24 */ /* 0x000fca000f8e00ff */
[----:B------:R-:W-:Y:S01]  /*7e30*/  SHF.L.U32 R5, R5, 0x1f, RZ ;  /* 0x0000001f05057819 */ /* 0x000fe200000006ff */
[----:B0-----:R-:W-:-:S04]  /*7e40*/  ULEA UR6, UR50, UR6, 0x18 ;  /* 0x0000000632067291 */ /* 0x001fc8000f8ec03f */
[----:B------:R-:W-:-:S09]  /*7e50*/  ULEA UR46, UR37, UR6, 0x3 ;  /* 0x00000006252e7291 */ /* 0x000fd2000f8e183f */
[----:B------:R0:W1:Y:S01]  /*7e60*/  SYNCS.PHASECHK.TRANS64.TRYWAIT P1, [UR46+0x38830], R5 ;  /* 0x03883005ff0075a7 */ /* 0x000062000802016e */
[----:B------:R-:W-:Y:S05]  /*7e70*/  @!P0 BRA `(.L_x_2424) ;  /* 0x0000000000048947 */ /* 0x000fea0003800000 */
[----:B------:R-:W-:Y:S01]  /*7e80*/  BPT.TRAP 0x1 ;  /* 0x000000040000795c */ /* 0x000fe20000300000 */
.L_x_2424:
[----:B-1----:R-:W-:Y:S05]  /*7e90*/  @P1 BRA `(.L_x_2425) ;  /* 0x0000000000081947 */ /* 0x002fea0003800000 */
[----:B------:R-:W1:Y:S02]  /*7ea0*/  SYNCS.PHASECHK.TRANS64.TRYWAIT P1, [UR46+0x38830], R5 ;  /* 0x03883005ff0075a7 */ /* 0x000e64000802016e */
[----:B-1----:R-:W-:Y:S05]  /*7eb0*/  @!P1 BRA `(.L_x_2426) ;  /* 0x000000c400b49947 */ /* 0x002fea0003800000 */
.L_x_2425:
[----:B------:R-:W-:Y:S01]  /*7ec0*/  ULEA UR34, UR37, UR44, 0xb ;  /* 0x0000002c25227291 */ /* 0x000fe2000f8e583f */
[----:B------:R-:W-:Y:S01]  /*7ed0*/  WARPGROUP.ARRIVE ;  /* 0x00000000000079c5 */ /* 0x000fe20000000000 */
[----:B------:R-:W-:Y:S01]  /*7ee0*/  UMOV UR35, 0x40000040 ;  /* 0x4000004000237882 */ /* 0x000fe20000000000 */
[----:B------:R-:W-:Y:S01]  /*7ef0*/  UMOV UR7, 0x40000040 ;  /* 0x4000004000077882 */ /* 0x000fe20000000000 */
[----:B------:R-:W-:-:S03]  /*7f00*/  UIADD3 UR6, UR34, 0x2, URZ ;  /* 0x0000000222067890 */ /* 0x000fc6000fffe03f */
[----:B-1----:R-:W1:Y:S01]  /*7f10*/  S2R R4, SR_TID.X ;  /* 0x0000000000047919 */ /* 0x002e620000002100 */
        /* <DEDUP_REMOVED lines=40> */
.L_x_2427:
        /* <DEDUP_REMOVED lines=21> */
[----:B------:R-:W-:Y:S01]  /*82f0*/  FMUL.FTZ R162, R0, R172 ;  /* 0x000000ac00a27220 */ /* 0x000fe20000410000 */
[----:B------:R-:W4:Y:S01]  /*8300*/  MUFU.TANH R12, R12 ;  /* 0x0000000c000c7308 */ /* 0x000f220000002400 */
        /* <DEDUP_REMOVED lines=37> */
[----:B------:R-:W-:Y:S01]  /*8560*/  UMOV UR10, UR45 ;  /* 0x0000002d000a7c82 */ /* 0x000fe20008000000 */
[C---:B------:R-:W-:Y:S01]  /*8570*/  FMUL.FTZ R191, R0.reuse, R191 ;  /* 0x000000bf00bf7220 */ /* 0x040fe20000410000 */
        /* <DEDUP_REMOVED lines=10> */
[----:B------:R-:W-:-:S04]  /*8620*/  UIADD3 UR6, UR46, 0x38840, URZ ;  /* 0x000388402e067890 */ /* 0x000fc8000fffe03f */
[----:B------:R-:W-:Y:S02]  /*8630*/  UPRMT UR6, UR50, 0x654, UR6 ;  /* 0x0000065432067896 */ /* 0x000fe40008000006 */
[----:B------:R-:W2:Y:S01]  /*8640*/  MUFU.TANH R159, R159 ;  /* 0x0000009f009f7308 */ /* 0x000ea20000002400 */
[----:B---3--:R-:W-:-:S06]  /*8650*/  FMNMX.FTZ R185, R155, R168, !PT ;  /* 0x000000a89bb97209 */ /* 0x008fcc0007810000 */
[----:B------:R-:W-:Y:S01]  /*8660*/  SYNCS.ARRIVE.TRANS64.RED.A1T0 RZ, [UR6], RZ ;  /* 0x000000ffffff79a7 */ /* 0x000fe20008100406 */
[----:B------:R-:W3:Y:S01]  /*8670*/  MUFU.TANH R162, R162 ;  /* 0x000000a200a27308 */ /* 0x000ee20000002400 */
[----:B----4-:R-:W-:Y:S01]  /*8680*/  FMNMX.FTZ R168, R158, R185, !PT ;  /* 0x000000b99ea87209 */ /* 0x010fe20007810000 */
[----:B------:R-:W-:-:S06]  /*8690*/  FMUL.FTZ R185, R0, R197 ;  /* 0x000000c500b97220 */ /* 0x000fcc0000410000 */
[----:B------:R-:W4:Y:S01]  /*86a0*/  MUFU.TANH R164, R164 ;  /* 0x000000a400a47308 */ /* 0x000f220000002400 */
[----:B--2---:R-:W-:-:S07]  /*86b0*/  FMNMX.FTZ R187, R159, R168, !PT ;  /* 0x000000a89fbb7209 */ /* 0x004fce0007810000 */
[----:B------:R-:W2:Y:S01]  /*86c0*/  MUFU.TANH R166, R166 ;  /* 0x000000a600a67308 */ /* 0x000ea20000002400 */
[----:B---3--:R-:W-:-:S07]  /*86d0*/  FMNMX.FTZ R187, R162, R187, !PT ;  /* 0x000000bba2bb7209 */ /* 0x008fce0007810000 */
[----:B------:R-:W3:Y:S01]  /*86e0*/  MUFU.TANH R167, R167 ;  /* 0x000000a700a77308 */ /* 0x000ee20000002400 */
[----:B----4-:R-:W-:-:S07]  /*86f0*/  FMNMX.FTZ R187, R164, R187, !PT ;  /* 0x000000bba4bb7209 */ /* 0x010fce0007810000 */
[----:B------:R-:W4:Y:S01]  /*8700*/  MUFU.TANH R171, R171 ;  /* 0x000000ab00ab7308 */ /* 0x000f220000002400 */
[----:B--2---:R-:W-:Y:S01]  /*8710*/  FMNMX.FTZ R168, R166, R187, !PT ;  /* 0x000000bba6a87209 */ /* 0x004fe20007810000 */
[----:B------:R-:W-:-:S06]  /*8720*/  FMUL.FTZ R187, R0, R201 ;  /* 0x000000c900bb7220 */ /* 0x000fcc0000410000 */
        /* <DEDUP_REMOVED lines=39> */
[C---:B------:R-:W-:Y:S01]  /*89a0*/  FMUL.FTZ R197, R0.reuse, R198 ;  /* 0x000000c600c57220 */ /* 0x040fe20000410000 */
[C---:B------:R-:W-:Y:S01]  /*89b0*/  FMUL.FTZ R198, R0.reuse, R199 ;  /* 0x000000c700c67220 */ /* 0x040fe20000410000 */
[C---:B------:R-:W-:Y:S01]  /*89c0*/  FMUL.FTZ R199, R0.reuse, R202 ;  /* 0x000000ca00c77220 */ /* 0x040fe20000410000 */
[----:B------:R-:W-:Y:S01]  /*89d0*/  FMUL.FTZ R202, R0, R207 ;  /* 0x000000cf00ca7220 */ /* 0x000fe20000410000 */
[----:B------:R-:W3:Y:S01]  /*89e0*/  SHFL.BFLY PT, R201, R168, 0x2, 0x1f ;  /* 0x0c401f00a8c97f89 */ /* 0x000ee200000e0000 */
[----:B------:R-:W-:Y:S01]  /*89f0*/  IMAD.U32 R207, RZ, RZ, UR10 ;  /* 0x0000000affcf7e24 */ /* 0x000fe2000f8e00ff */
[----:B------:R-:W5:Y:S08]  /*8a00*/  MUFU.TANH R13, R13 ;  /* 0x0000000d000d7308 */ /* 0x000f700000002400 */
[----:B------:R-:W0:Y:S08]  /*8a10*/  MUFU.TANH R15, R15 ;  /* 0x0000000f000f7308 */ /* 0x000e300000002400 */
[----:B------:R-:W1:Y:S01]  /*8a20*/  MUFU.TANH R152, R152 ;  /* 0x0000009800987308 */ /* 0x000e620000002400 */
[----:B---3--:R-:W-:Y:S01]  /*8a30*/  FMNMX.FTZ R208, R168, R201, !PT ;  /* 0x000000c9a8d07209 */ /* 0x008fe20007810000 */
[----:B------:R-:W-:-:S06]  /*8a40*/  FMUL.FTZ R201, R0, R206 ;  /* 0x000000ce00c97220 */ /* 0x000fcc0000410000 */
[----:B------:R-:W3:Y:S01]  /*8a50*/  MUFU.TANH R153, R153 ;  /* 0x0000009900997308 */ /* 0x000ee20000002400 */
[----:B------:R-:W-:Y:S01]  /*8a60*/  FMUL.FTZ R206, R0, R215 ;  /* 0x000000d700ce7220 */ /* 0x000fe20000410000 */
[----:B------:R-:W4:Y:S06]  /*8a70*/  SHFL.BFLY PT, R209, R208, 0x1, 0x1f ;  /* 0x0c201f00d0d17f89 */ /* 0x000f2c00000e0000 */
[----:B------:R-:W3:Y:S08]  /*8a80*/  MUFU.TANH R156, R156 ;  /* 0x0000009c009c7308 */ /* 0x000ef00000002400 */
[----:B------:R-:W3:Y:S08]  /*8a90*/  MUFU.TANH R157, R157 ;  /* 0x0000009d009d7308 */ /* 0x000ef00000002400 */
[----:B------:R-:W3:Y:S01]  /*8aa0*/  MUFU.TANH R160, R160 ;  /* 0x000000a000a07308 */ /* 0x000ee20000002400 */
[----:B----4-:R-:W-:-:S05]  /*8ab0*/  FMNMX.FTZ R168, R208, R209, !PT ;  /* 0x000000d1d0a87209 */ /* 0x010fca0007810000 */
[C---:B------:R-:W-:Y:S02]  /*8ac0*/  FADD.FTZ R7, -R168.reuse, R7 ;  /* 0x00000007a8077221 */ /* 0x040fe40000010100 */
[----:B------:R-:W4:Y:S02]  /*8ad0*/  MUFU.TANH R161, R161 ;  /* 0x000000a100a17308 */ /* 0x000f240000002400 */
[----:B------:R-:W-:Y:S01]  /*8ae0*/  FMUL.FTZ R208, R7, UR10 ;  /* 0x0000000a07d07c20 */ /* 0x000fe20008410000 */
[----:B------:R-:W-:-:S04]  /*8af0*/  FFMA.FTZ R7, R168, R207, -8 ;  /* 0xc1000000a8077423 */ /* 0x000fc800000100cf */
[--C-:B------:R-:W-:Y:S01]  /*8b00*/  FFMA.FTZ R207, R8, UR10, -R7.reuse ;  /* 0x0000000a08cf7c23 */ /* 0x100fe20008010807 */
[----:B------:R-:W-:-:S01]  /*8b10*/  FFMA.FTZ R8, R9, UR10, -R7 ;  /* 0x0000000a09087c23 */ /* 0x000fc20008010807 */
[----:B------:R-:W-:Y:S01]  /*8b20*/  FMNMX.FTZ R9, R11, R6, !PT ;  /* 0x000000060b097209 */ /* 0x000fe20007810000 */
[----:B------:R-:W-:-:S01]  /*8b30*/  FFMA.FTZ R209, R12, UR10, -R7 ;  /* 0x0000000a0cd17c23 */ /* 0x000fc20008010807 */
[--C-:B------:R-:W-:Y:S01]  /*8b40*/  FFMA.FTZ R12, R20, UR10, -R7.reuse ;  /* 0x0000000a140c7c23 */ /* 0x100fe20008010807 */
[----:B------:R-:W4:Y:S01]  /*8b50*/  MUFU.TANH R163, R163 ;  /* 0x000000a300a37308 */ /* 0x000f220000002400 */
[----:B--2---:R-:W-:Y:S01]  /*8b60*/  FMNMX.FTZ R20, R10, R9, !PT ;  /* 0x000000090a147209 */ /* 0x004fe20007810000 */
[--C-:B------:R-:W-:Y:S01]  /*8b70*/  FFMA.FTZ R210, R162, UR10, -R7.reuse ;  /* 0x0000000aa2d27c23 */ /* 0x100fe20008010807 */
[----:B------:R-:W-:-:S01]  /*8b80*/  FFMA.FTZ R211, R164, UR10, -R7 ;  /* 0x0000000aa4d37c23 */ /* 0x000fc20008010807 */
[--C-:B------:R-:W-:Y:S01]  /*8b90*/  FFMA.FTZ R212, R171, UR10, -R7.reuse ;  /* 0x0000000aabd47c23 */ /* 0x100fe20008010807 */
[----:B-----5:R-:W-:Y:S01]  /*8ba0*/  FMNMX.FTZ R20, R13, R20, !PT ;  /* 0x000000140d147209 */ /* 0x020fe20007810000 */
[--C-:B------:R-:W-:Y:S01]  /*8bb0*/  FFMA.FTZ R171, R176, UR10, -R7.reuse ;  /* 0x0000000ab0ab7c23 */ /* 0x100fe20008010807 */
[----:B------:R-:W-:-:S01]  /*8bc0*/  FFMA.FTZ R175, R175, UR10, -R7 ;  /* 0x0000000aafaf7c23 */ /* 0x000fc20008010807 */
[----:B------:R-:W2:Y:S01]  /*8bd0*/  MUFU.TANH R165, R165 ;  /* 0x000000a500a57308 */ /* 0x000ea20000002400 */
[----:B0-----:R-:W-:Y:S01]  /*8be0*/  FMNMX.FTZ R9, R15, R20, !PT ;  /* 0x000000140f097209 */ /* 0x001fe20007810000 */
[--C-:B------:R-:W-:Y:S01]  /*8bf0*/  FFMA.FTZ R213, R173, UR10, -R7.reuse ;  /* 0x0000000aadd57c23 */ /* 0x100fe20008010807 */
[----:B------:R-:W-:-:S01]  /*8c00*/  FFMA.FTZ R173, R183, UR10, -R7 ;  /* 0x0000000ab7ad7c23 */ /* 0x000fc20008010807 */
[--C-:B------:R-:W-:Y:S01]  /*8c10*/  FFMA.FTZ R214, R179, UR10, -R7.reuse ;  /* 0x0000000ab3d67c23 */ /* 0x100fe20008010807 */
[----:B-1----:R-:W-:Y:S01]  /*8c20*/  FMNMX.FTZ R20, R152, R9, !PT ;  /* 0x0000000998147209 */ /* 0x002fe20007810000 */
[--C-:B------:R-:W-:Y:S01]  /*8c30*/  FFMA.FTZ R183, R185, UR10, -R7.reuse ;  /* 0x0000000ab9b77c23 */ /* 0x100fe20008010807 */
[----:B------:R-:W-:-:S01]  /*8c40*/  FFMA.FTZ R14, R14, UR10, -R7 ;  /* 0x0000000a0e0e7c23 */ /* 0x000fc20008010807 */
[----:B------:R-:W0:Y:S01]  /*8c50*/  MUFU.TANH R169, R169 ;  /* 0x000000a900a97308 */ /* 0x000e220000002400 */
[----:B---3--:R-:W-:Y:S01]  /*8c60*/  FMNMX.FTZ R9, R153, R20, !PT ;  /* 0x0000001499097209 */ /* 0x008fe20007810000 */
[--C-:B------:R-:W-:Y:S01]  /*8c70*/  FFMA.FTZ R20, R158, UR10, -R7.reuse ;  /* 0x0000000a9e147c23 */ /* 0x100fe20008010807 */
[----:B------:R-:W-:-:S01]  /*8c80*/  FFMA.FTZ R21, R21, UR10, -R7 ;  /* 0x0000000a15157c23 */ /* 0x000fc20008010807 */
[--C-:B------:R-:W-:Y:S01]  /*8c90*/  FFMA.FTZ R154, R154, UR10, -R7.reuse ;  /* 0x0000000a9a9a7c23 */ /* 0x100fe20008010807 */
[----:B------:R-:W-:Y:S01]  /*8ca0*/  FMNMX.FTZ R158, R156, R9, !PT ;  /* 0x000000099c9e7209 */ /* 0x000fe20007810000 */
[--C-:B------:R-:W-:Y:S01]  /*8cb0*/  FFMA.FTZ R155, R155, UR10, -R7.reuse ;  /* 0x0000000a9b9b7c23 */ /* 0x100fe20008010807 */
[----:B------:R-:W-:-:S01]  /*8cc0*/  FFMA.FTZ R159, R159, UR10, -R7 ;  /* 0x0000000a9f9f7c23 */ /* 0x000fc20008010807 */
[----:B------:R-:W1:Y:S01]  /*8cd0*/  MUFU.TANH R170, R170 ;  /* 0x000000aa00aa7308 */ /* 0x000e620000002400 */
[----:B------:R-:W-:Y:S01]  /*8ce0*/  FMNMX.FTZ R9, R157, R158, !PT ;  /* 0x0000009e9d097209 */ /* 0x000fe20007810000 */
[--C-:B------:R-:W-:Y:S01]  /*8cf0*/  FFMA.FTZ R167, R167, UR10, -R7.reuse ;  /* 0x0000000aa7a77c23 */ /* 0x100fe20008010807 */
[----:B------:R-:W-:-:S01]  /*8d00*/  FFMA.FTZ R181, R181, UR10, -R7 ;  /* 0x0000000ab5b57c23 */ /* 0x000fc20008010807 */
[--C-:B------:R-:W-:Y:S01]  /*8d10*/  FFMA.FTZ R185, R189, UR10, -R7.reuse ;  /* 0x0000000abdb97c23 */ /* 0x100fe20008010807 */
[----:B------:R-:W-:Y:S01]  /*8d20*/  FMNMX.FTZ R158, R160, R9, !PT ;  /* 0x00000009a09e7209 */ /* 0x000fe20007810000 */
[--C-:B------:R-:W-:Y:S01]  /*8d30*/  FFMA.FTZ R179, R192, UR10, -R7.reuse ;  /* 0x0000000ac0b37c23 */ /* 0x100fe20008010807 */
[----:B------:R-:W-:-:S01]  /*8d40*/  FFMA.FTZ R196, R196, UR10, -R7 ;  /* 0x0000000ac4c47c23 */ /* 0x000fc20008010807 */
[----:B------:R-:W3:Y:S01]  /*8d50*/  MUFU.TANH R172, R172 ;  /* 0x000000ac00ac7308 */ /* 0x000ee20000002400 */
[----:B----4-:R-:W-:-:S04]  /*8d60*/  FMNMX.FTZ R158, R161, R158, !PT ;  /* 0x0000009ea19e7209 */ /* 0x010fc80007810000 */
[----:B------:R-:W-:-:S03]  /*8d70*/  FMNMX.FTZ R158, R163, R158, !PT ;  /* 0x0000009ea39e7209 */ /* 0x000fc60007810000 */
[----:B------:R-:W4:Y:S01]  /*8d80*/  MUFU.TANH R174, R174 ;  /* 0x000000ae00ae7308 */ /* 0x000f220000002400 */
[----:B--2---:R-:W-:-:S04]  /*8d90*/  FMNMX.FTZ R158, R165, R158, !PT ;  /* 0x0000009ea59e7209 */ /* 0x004fc80007810000 */
[----:B0-----:R-:W-:Y:S01]  /*8da0*/  FMNMX.FTZ R9, R169, R158, !PT ;  /* 0x0000009ea9097209 */ /* 0x001fe20007810000 */
[----:B------:R-:W-:-:S01]  /*8db0*/  FFMA.FTZ R158, R166, UR10, -R7 ;  /* 0x0000000aa69e7c23 */ /* 0x000fc20008010807 */
[--C-:B------:R-:W-:Y:S01]  /*8dc0*/  FFMA.FTZ R166, R186, UR10, -R7.reuse ;  /* 0x0000000abaa67c23 */ /* 0x100fe20008010807 */
[----:B------:R-:W0:Y:S01]  /*8dd0*/  MUFU.TANH R177, R177 ;  /* 0x000000b100b17308 */ /* 0x000e220000002400 */
[----:B-1----:R-:W-:Y:S01]  /*8de0*/  FMNMX.FTZ R9, R170, R9, !PT ;  /* 0x00000009aa097209 */ /* 0x002fe20007810000 */
[----:B------:R-:W-:-:S03]  /*8df0*/  FFMA.FTZ R186, R193, UR10, -R7 ;  /* 0x0000000ac1ba7c23 */ /* 0x000fc60008010807 */
[----:B---3--:R-:W-:-:S03]  /*8e00*/  FMNMX.FTZ R9, R172, R9, !PT ;  /* 0x00000009ac097209 */ /* 0x008fc60007810000 */
[----:B------:R-:W1:Y:S01]  /*8e10*/  MUFU.TANH R178, R178 ;  /* 0x000000b200b27308 */ /* 0x000e620000002400 */
[----:B----4-:R-:W-:-:S07]  /*8e20*/  FMNMX.FTZ R162, R174, R9, !PT ;  /* 0x00000009aea27209 */ /* 0x010fce0007810000 */
        /* <DEDUP_REMOVED lines=28> */
[----:B------:R1:W-:Y:S01]  /*8ff0*/  MUFU.EX2 R162, R175 ;  /* 0x000000af00a27308 */ /* 0x0003e20000000800 */
[----:B--2---:R-:W-:-:S07]  /*9000*/  FMNMX.FTZ R9, R205, R164, !PT ;  /* 0x000000a4cd097209 */ /* 0x004fce0007810000 */
[----:B------:R-:W2:Y:S01]  /*9010*/  MUFU.EX2 R208, R208 ;  /* 0x000000d000d07308 */ /* 0x000ea20000000800 */
[----:B0-----:R-:W-:Y:S01]  /*9020*/  FMNMX.FTZ R9, R206, R9, !PT ;  /* 0x00000009ce097209 */ /* 0x001fe20007810000 */
[--C-:B-1----:R-:W-:Y:S01]  /*9030*/  FFMA.FTZ R175, R182, UR10, -R7.reuse ;  /* 0x0000000ab6af7c23 */ /* 0x102fe20008010807 */
[----:B------:R-:W-:-:S01]  /*9040*/  FFMA.FTZ R182, R184, UR10, -R7 ;  /* 0x0000000ab8b67c23 */ /* 0x000fc20008010807 */
[--C-:B------:R-:W-:Y:S02]  /*9050*/  FFMA.FTZ R184, R188, UR10, -R7.reuse ;  /* 0x0000000abcb87c23 */ /* 0x100fe40008010807 */
[----:B------:R-:W0:Y:S02]  /*9060*/  SHFL.BFLY PT, R176, R9, 0x2, 0x1f ;  /* 0x0c401f0009b07f89 */ /* 0x000e2400000e0000 */
[----:B------:R1:W-:Y:S08]  /*9070*/  MUFU.EX2 R164, R175 ;  /* 0x000000af00a47308 */ /* 0x0003f00000000800 */
[----:B------:R-:W3:Y:S01]  /*9080*/  MUFU.EX2 R207, R207 ;  /* 0x000000cf00cf7308 */ /* 0x000ee20000000800 */
[----:B-1----:R-:W-:-:S01]  /*9090*/  FFMA.FTZ R175, R187, UR10, -R7 ;  /* 0x0000000abbaf7c23 */ /* 0x002fc20008010807 */
[-C--:B--2---:R-:W-:Y:S01]  /*90a0*/  FMUL.FTZ R24, R24, R208.reuse ;  /* 0x000000d018187220 */ /* 0x084fe20000410000 */
        /* <DEDUP_REMOVED lines=10> */
[----:B------:R-:W-:Y:S01]  /*9150*/  FMUL.FTZ R44, R44, R208 ;  /* 0x000000d02c2c7220 */ /* 0x000fe20000410000 */
[----:B0-----:R-:W-:Y:S01]  /*9160*/  FMNMX.FTZ R187, R9, R176, !PT ;  /* 0x000000b009bb7209 */ /* 0x001fe20007810000 */
[----:B------:R-:W-:-:S01]  /*9170*/  FFMA.FTZ R176, R190, UR10, -R7 ;  /* 0x0000000abeb07c23 */ /* 0x000fc20008010807 */
[----:B------:R-:W0:Y:S01]  /*9180*/  MUFU.EX2 R209, R209 ;  /* 0x000000d100d17308 */ /* 0x000e220000000800 */
[----:B---3--:R-:W-:-:S01]  /*9190*/  FFMA.FTZ R3, R208, R3, R207 ;  /* 0x00000003d0037223 */ /* 0x008fc200000100cf */
[-C--:B------:R-:W-:Y:S01]  /*91a0*/  FMUL.FTZ R45, R45, R208.reuse ;  /* 0x000000d02d2d7220 */ /* 0x080fe20000410000 */
[----:B------:R-:W2:Y:S01]  /*91b0*/  SHFL.BFLY PT, R188, R187, 0x1, 0x1f ;  /* 0x0c201f00bbbc7f89 */ /* 0x000ea200000e0000 */
        /* <DEDUP_REMOVED lines=23> */
[----:B--2---:R-:W-:Y:S01]  /*9330*/  FMNMX.FTZ R9, R187, R188, !PT ;  /* 0x000000bcbb097209 */ /* 0x004fe20007810000 */
[----:B------:R-:W-:-:S02]  /*9340*/  IMAD.U32 R188, RZ, RZ, UR10 ;  /* 0x0000000affbc7e24 */ /* 0x000fc4000f8e00ff */
[-C--:B------:R-:W-:Y:S01]  /*9350*/  FMUL.FTZ R88, R88, R208.reuse ;  /* 0x000000d058587220 */ /* 0x080fe20000410000 */
[-C--:B------:R-:W-:Y:S01]  /*9360*/  FMUL.FTZ R89, R89, R208.reuse ;  /* 0x000000d059597220 */ /* 0x080fe20000410000 */
[----:B------:R-:W-:Y:S01]  /*9370*/  FMUL.FTZ R92, R92, R208 ;  /* 0x000000d05c5c7220 */ /* 0x000fe20000410000 */
[C---:B------:R-:W-:Y:S01]  /*9380*/  FADD.FTZ R6, -R9.reuse, R6 ;  /* 0x0000000609067221 */ /* 0x040fe20000010100 */
[----:B------:R-:W-:-:S01]  /*9390*/  FFMA.FTZ R188, R9, R188, -8 ;  /* 0xc100000009bc7423 */ /* 0x000fc200000100bc */
        /* <DEDUP_REMOVED lines=17> */
[----:B-1----:R-:W-:-:S01]  /*94b0*/  FADD.FTZ R174, R8, R3 ;  /* 0x0000000308ae7221 */ /* 0x002fc20000010000 */
[--C-:B------:R-:W-:Y:S01]  /*94c0*/  FFMA.FTZ R152, R156, UR10, -R188.reuse ;  /* 0x0000000a9c987c23 */ /* 0x100fe200080108bc */
[----:B------:R-:W-:-:S01]  /*94d0*/  FFMA.FTZ R156, R163, UR10, -R188 ;  /* 0x0000000aa39c7c23 */ /* 0x000fc200080108bc */
[----:B------:R-:W-:Y:S01]  /*94e0*/  FFMA.FTZ R163, R165, UR10, -R188 ;  /* 0x0000000aa5a37c23 */ /* 0x000fe200080108bc */
[----:B0-----:R-:W-:-:S01]  /*94f0*/  FADD.FTZ R3, R209, R174 ;  /* 0x000000aed1037221 */ /* 0x001fc20000010000 */
[----:B------:R-:W-:Y:S01]  /*9500*/  FFMA.FTZ R165, R177, UR10, -R188 ;  /* 0x0000000ab1a57c23 */ /* 0x000fe200080108bc */
[C---:B---3--:R-:W-:Y:S01]  /*9510*/  F2FP.SATFINITE.E4M3.F32.PACK_AB_MERGE_C R209, R14.reuse, R209, RZ ;  /* 0x000000d10ed1723e */ /* 0x048fe200048070ff */
[----:B------:R-:W0:Y:S01]  /*9520*/  MUFU.EX2 R11, R11 ;  /* 0x0000000b000b7308 */ /* 0x000e220000000800 */
[----:B------:R-:W-:-:S01]  /*9530*/  FADD.FTZ R177, R14, R3 ;  /* 0x000000030eb17221 */ /* 0x000fc20000010000 */
[--C-:B------:R-:W-:Y:S01]  /*9540*/  FFMA.FTZ R170, R170, UR10, -R188.reuse ;  /* 0x0000000aaaaa7c23 */ /* 0x100fe200080108bc */
[----:B------:R-:W-:-:S01]  /*9550*/  FFMA.FTZ R178, R178, UR10, -R188 ;  /* 0x0000000ab2b27c23 */ /* 0x000fc200080108bc */
[--C-:B------:R-:W-:Y:S01]  /*9560*/  FFMA.FTZ R180, R180, UR10, -R188.reuse ;  /* 0x0000000ab4b47c23 */ /* 0x100fe200080108bc */
[----:B------:R-:W-:-:S01]  /*9570*/  FFMA.FTZ R191, R191, UR10, -R188 ;  /* 0x0000000abfbf7c23 */ /* 0x000fc200080108bc */
[--C-:B------:R-:W-:Y:S01]  /*9580*/  FFMA.FTZ R194, R194, UR10, -R188.reuse ;  /* 0x0000000ac2c27c23 */ /* 0x100fe200080108bc */
[----:B------:R-:W-:-:S01]  /*9590*/  FFMA.FTZ R195, R195, UR10, -R188 ;  /* 0x0000000ac3c37c23 */ /* 0x000fc200080108bc */
[----:B------:R-:W1:Y:S01]  /*95a0*/  MUFU.EX2 R13, R13 ;  /* 0x0000000d000d7308 */ /* 0x000e620000000800 */
[----:B--2---:R-:W-:-:S01]  /*95b0*/  FFMA.FTZ R2, R7, R2, R6 ;  /* 0x0000000207027223 */ /* 0x004fc20000010006 */
[--C-:B------:R-:W-:Y:S01]  /*95c0*/  FFMA.FTZ R197, R197, UR10, -R188.reuse ;  /* 0x0000000ac5c57c23 */ /* 0x100fe200080108bc */
        /* <DEDUP_REMOVED lines=11> */
[-C--:B------:R-:W-:Y:S01]  /*9680*/  FMUL.FTZ R96, R96, R208.reuse ;  /* 0x000000d060607220 */ /* 0x080fe20000410000 */
[----:B------:R-:W-:Y:S01]  /*9690*/  FMUL.FTZ R97, R97, R208 ;  /* 0x000000d061617220 */ /* 0x000fe20000410000 */
        /* <DEDUP_REMOVED lines=11> */
[----:B------:R-:W-:Y:S01]  /*9750*/  F2FP.SATFINITE.E4M3.F32.PACK_AB_MERGE_C R13, R190, R13, RZ ;  /* 0x0000000dbe0d723e */ /* 0x000fe200048070ff */
        /* <DEDUP_REMOVED lines=30> */
[----:B------:R-:W-:Y:S01]  /*9940*/  FMUL.FTZ R149, R149, R208 ;  /* 0x000000d095957220 */ /* 0x000fe20000410000 */
        /* <DEDUP_REMOVED lines=73> */
[----:B------:R-:W-:Y:S01]  /*9de0*/  F2FP.SATFINITE.E4M3.F32.PACK_AB_MERGE_C R156, R159, R20, R210 ;  /* 0x000000149f9c723e */ /* 0x000fe200048070d2 */
[----:B------:R-:W-:Y:S01]  /*9df0*/  FMUL.FTZ R130, R130, R7 ;  /* 0x0000000782827220 */ /* 0x000fe20000410000 */
        /* <DEDUP_REMOVED lines=114> */
.L_x_2428:
[----:B------:R0:W1:Y:S01]  /*a520*/  SYNCS.PHASECHK.TRANS64.TRYWAIT P1, [UR46+0x38850], R5 ;  /* 0x03885005ff0075a7 */ /* 0x000062000802016e */
[----:B------:R-:W-:Y:S05]  /*a530*/  @!P0 BRA `(.L_x_2429) ;  /* 0x0000000000048947 */ /* 0x000fea0003800000 */
[----:B------:R-:W-:Y:S01]  /*a540*/  BPT.TRAP 0x1 ;  /* 0x000000040000795c */ /* 0x000fe20000300000 */
.L_x_2429:
[----:B------:R-:W-:Y:S01]  /*a550*/  VIADD R6, R227, 0x8 ;  /* 0x00000008e3067836 */ /* 0x000fe20000000000 */
[----:B-1----:R-:W-:Y:S06]  /*a560*/  @P1 BRA `(.L_x_2430) ;  /* 0x0000000000081947 */ /* 0x002fec0003800000 */
[----:B------:R-:W1:Y:S02]  /*a570*/  SYNCS.PHASECHK.TRANS64.TRYWAIT P1, [UR46+0x38850], R5 ;  /* 0x03885005ff0075a7 */ /* 0x000e64000802016e */
[----:B-1----:R-:W-:Y:S05]  /*a580*/  @!P1 BRA `(.L_x_2431) ;  /* 0x000000a000189947 */ /* 0x002fea0003800000 */
.L_x_2430:
        /* <DEDUP_REMOVED lines=27> */
.L_x_2432:
[----:B------:R-:W-:Y:S01]  /*a740*/  UIADD3 UR46, UR46, 0x38860, URZ ;  /* 0x000388602e2e7890 */ /* 0x000fe2000fffe03f */
[----:B------:R-:W-:Y:S01]  /*a750*/  ISETP.LT.AND P1, PT, RZ, UR55, PT ;  /* 0x00000037ff007c0c */ /* 0x000fe2000bf21270 */
[----:B------:R-:W-:Y:S01]  /*a760*/  UIADD3 UR55, UR55, -0x1, URZ ;  /* 0xffffffff37377890 */ /* 0x000fe2000fffe03f */
[----:B------:R-:W-:Y:S01]  /*a770*/  IMAD.MOV.U32 R6, RZ, RZ, R9 ;  /* 0x000000ffff067224 */ /* 0x000fe200078e0009 */
[----:B------:R-:W-:Y:S01]  /*a780*/  UPRMT UR46, UR50, 0x654, UR46 ;  /* 0x00000654322e7896 */ /* 0x000fe2000800002e */
[----:B------:R-:W-:-:S08]  /*a790*/  IMAD.MOV.U32 R7, RZ, RZ, R168 ;  /* 0x000000ffff077224 */ /* 0x000fd000078e00a8 */
[----:B------:R-:W-:Y:S01]  /*a7a0*/  SYNCS.ARRIVE.TRANS64.RED.A1T0 RZ, [UR46], RZ ;  /* 0x000000ffffff79a7 */ /* 0x000fe2000810042e */
[----:B------:R-:W-:Y:S05]  /*a7b0*/  @P1 BRA `(.L_x_2433) ;  /* 0xffffffd400741947 */ /* 0x000fea000383ffff */
.L_x_2422:
[----:B------:R-:W-:Y:S01]  /*a7c0*/  ULDC.64 UR8, c[0x0][0x9a0] ;  /* 0x0002680000087ab9 */ /* 0x000fe20000000a00 */
[----:B01----:R-:W-:Y:S01]  /*a7d0*/  IMAD.MOV.U32 R5, RZ, RZ, 0x3f800000 ;  /* 0x3f800000ff057424 */ /* 0x003fe200078e00ff */
        /* <DEDUP_REMOVED lines=22> */
[----:B0-----:R-:W-:Y:S01]  /*a940*/  IMAD.MOV.U32 R4, RZ, RZ, RZ ;  /* 0x000000ffff047224 */ /* 0x001fe200078e00ff */
[----:B------:R-:W-:Y:S02]  /*a950*/  UIADD3 UR37, UR37, 0x1, URZ ;  /* 0x0000000125257890 */ /* 0x000fe4000fffe03f */
[----:B------:R-:W0:Y:S01]  /*a960*/  SHFL.BFLY PT, R0, R3, 0x2, 0x1f ;  /* 0x0c401f0003007f89 */ /* 0x000e2200000e0000 */
[----:B------:R-:W-:Y:S02]  /*a970*/  UIADD3 UR42, UR42, 0x1, URZ ;  /* 0x000000012a2a7890 */ /* 0x000fe4000fffe03f */
[----:B------:R-:W-:Y:S01]  /*a980*/  UISETP.NE.AND UP0, UPT, UR37, 0x2, UPT ;  /* 0x000000022500788c */ /* 0x000fe2000bf05270 */
[----:B------:R-:W3:Y:S03]  /*a990*/  SHFL.BFLY PT, R13, R2, 0x2, 0x1f ;  /* 0x0c401f00020d7f89 */ /* 0x000ee600000e0000 */
[----:B------:R-:W-:-:S02]  /*a9a0*/  USEL UR4, URZ, 0x1, UP0 ;  /* 0x000000013f047887 */ /* 0x000fc40008000000 */
[----:B------:R-:W-:Y:S02]  /*a9b0*/  USEL UR37, UR37, URZ, UP0 ;  /* 0x0000003f25257287 */ /* 0x000fe40008000000 */
[----:B------:R-:W-:Y:S01]  /*a9c0*/  ULOP3.LUT UR36, UR36, UR4, URZ, 0x3c, !UPT ;  /* 0x0000000424247292 */ /* 0x000fe2000f8e3c3f */
[----:B0-----:R-:W-:Y:S01]  /*a9d0*/  FADD.FTZ R0, R0, R3 ;  /* 0x0000000300007221 */ /* 0x001fe20000010000 */
[----:B------:R-:W-:Y:S02]  /*a9e0*/  IMAD.U32 R3, RZ, RZ, UR10 ;  /* 0x0000000aff037e24 */ /* 0x000fe4000f8e00ff */
[----:B---3--:R-:W-:Y:S02]  /*a9f0*/  FADD.FTZ R13, R13, R2 ;  /* 0x000000020d0d7221 */ /* 0x008fe40000010000 */
[----:B------:R-:W0:Y:S01]  /*aa00*/  SHFL.BFLY PT, R11, R0, 0x1, 0x1f ;  /* 0x0c201f00000b7f89 */ /* 0x000e2200000e0000 */
[----:B------:R-:W-:-:S03]  /*aa10*/  IMAD.MOV.U32 R2, RZ, RZ, -0x800000 ;  /* 0xff800000ff027424 */ /* 0x000fc600078e00ff */
[----:B------:R-:W3:Y:S01]  /*aa20*/  SHFL.BFLY PT, R8, R13, 0x1, 0x1f ;  /* 0x0c201f000d087f89 */ /* 0x000ee200000e0000 */
[----:B0-----:R-:W-:Y:S01]  /*aa30*/  FADD.FTZ R11, R0, R11 ;  /* 0x0000000b000b7221 */ /* 0x001fe20000010000 */
[----:B------:R-:W-:Y:S02]  /*aa40*/  IMAD.MOV.U32 R0, RZ, RZ, -0x800000 ;  /* 0xff800000ff007424 */ /* 0x000fe400078e00ff */
[----:B---3--:R-:W-:Y:S02]  /*aa50*/  FADD.FTZ R12, R13, R8 ;  /* 0x000000080d0c7221 */ /* 0x008fe40000010000 */
[C---:B------:R-:W-:Y:S01]  /*aa60*/  FSETP.NE.FTZ.AND P0, PT, R11.reuse, RZ, PT ;  /* 0x000000ff0b00720b */ /* 0x040fe20003f15000 */
[----:B------:R-:W-:Y:S01]  /*aa70*/  FMUL.FTZ R10, R11, 0.00390625 ;  /* 0x3b8000000b0a7820 */ /* 0x000fe20000410000 */
[----:B------:R-:W-:Y:S02]  /*aa80*/  IMAD.MOV.U32 R8, RZ, RZ, RZ ;  /* 0x000000ffff087224 */ /* 0x000fe400078e00ff */
[----:B-1----:R-:W-:Y:S01]  /*aa90*/  FMUL.FTZ R7, R12, 0.00390625 ;  /* 0x3b8000000c077820 */ /* 0x002fe20000410000 */
[----:B------:R-:W-:Y:S01]  /*aaa0*/  IMAD.U32 R13, RZ, RZ, UR10 ;  /* 0x0000000aff0d7e24 */ /* 0x000fe2000f8e00ff */
[----:B------:R-:W-:-:S03]  /*aab0*/  FSETP.NE.FTZ.AND P1, PT, R10, RZ, PT ;  /* 0x000000ff0a00720b */ /* 0x000fc60003f35000 */
[----:B------:R-:W-:-:S04]  /*aac0*/  FSETP.NE.FTZ.AND P2, PT, R7, RZ, PT ;  /* 0x000000ff0700720b */ /* 0x000fc80003f55000 */
[----:B------:R0:W-:Y:S01]  /*aad0*/  @P0 MUFU.RCP R4, R11 ;  /* 0x0000000b00040308 */ /* 0x0001e20000001000 */
[----:B------:R-:W-:-:S05]  /*aae0*/  FSETP.NE.FTZ.AND P0, PT, R12, RZ, PT ;  /* 0x000000ff0c00720b */ /* 0x000fca0003f15000 */
[----:B------:R-:W-:Y:S02]  /*aaf0*/  @P1 FMUL.FTZ R3, R3, 0.69314718246459960938 ;  /* 0x3f31721803031820 */ /* 0x000fe40000410000 */
[----:B------:R-:W1:Y:S01]  /*ab00*/  @P1 MUFU.LG2 R6, R10 ;  /* 0x0000000a00061308 */ /* 0x000e620000000c00 */
[----:B0-----:R-:W-:-:S07]  /*ab10*/  @P2 FMUL.FTZ R11, R13, 0.69314718246459960938 ;  /* 0x3f3172180d0b2820 */ /* 0x001fce0000410000 */
[----:B------:R-:W0:Y:S08]  /*ab20*/  @P2 MUFU.LG2 R7, R7 ;  /* 0x0000000700072308 */ /* 0x000e300000000c00 */
[----:B------:R-:W3:Y:S01]  /*ab30*/  @P0 MUFU.RCP R8, R12 ;  /* 0x0000000c00080308 */ /* 0x000ee20000001000 */
[----:B-1----:R-:W-:Y:S01]  /*ab40*/  @P1 FMUL.FTZ R6, R6, 0.69314718246459960938 ;  /* 0x3f31721806061820 */ /* 0x002fe20000410000 */
[----:B------:R-:W-:-:S03]  /*ab50*/  PLOP3.LUT P0, PT, PT, PT, PT, 0x8, 0x0 ;  /* 0x000000000000781c */ /* 0x000fc60003f0e170 */
[----:B------:R-:W-:Y:S01]  /*ab60*/  @P1 FFMA.FTZ R2, R3, R168, R6 ;  /* 0x000000a803021223 */ /* 0x000fe20000010006 */
[----:B0-----:R-:W-:-:S04]  /*ab70*/  @P2 FMUL.FTZ R10, R7, 0.69314718246459960938 ;  /* 0x3f317218070a2820 */ /* 0x001fc80000410000 */
        /* <DEDUP_REMOVED lines=131> */
.L_x_2397:
        /* <DEDUP_REMOVED lines=195> */
[----:B------:R-:W-:Y:S02]  /*bfe0*/  LOP3.LUT R34, R34, R35, RZ, 0x3c, !PT ;  /* 0x0000002322227212 */ /* 0x000fe400078e3cff */
[----:B------:R-:W-:Y:S02]  /*bff0*/  SHF.R.U64 R11, R11, 0x3, RZ ;  /* 0x000000030b0b7819 */ /* 0x000fe400000012ff */
[----:B------:R-:W-:Y:S02]  /*c000*/  LOP3.LUT R56, R3, R4, RZ, 0x3c, !PT ;  /* 0x0000000403387212 */ /* 0x000fe400078e3cff */
[----:B------:R-:W-:Y:S02]  /*c010*/  IADD3.X R35, RZ, R41, RZ, P2, !PT ;  /* 0x00000029ff237210 */ /* 0x000fe400017fe4ff */
[----:B------:R-:W-:-:S02]  /*c020*/  SHF.R.U64 R9, R9, 0x3, RZ ;  /* 0x0000000309097819 */ /* 0x000fc400000012ff */
[----:B------:R-:W-:Y:S02]  /*c030*/  LOP3.LUT R3, R6, 0x380, RZ, 0xc0, !PT ;  /* 0x0000038006037812 */ /* 0x000fe400078ec0ff */
[----:B------:R-:W-:Y:S02]  /*c040*/  IADD3 R21, P2, R40, 0x9000, RZ ;  /* 0x0000900028157810 */ /* 0x000fe40007f5e0ff */
[----:B------:R-:W-:Y:S02]  /*c050*/  LOP3.LUT R58, R11, R20, RZ, 0x3c, !PT ;  /* 0x000000140b3a7212 */ /* 0x000fe400078e3cff */
[----:B------:R-:W-:Y:S02]  /*c060*/  LOP3.LUT R54, R9, R14, RZ, 0x3c, !PT ;  /* 0x0000000e09367212 */ /* 0x000fe400078e3cff */
[----:B------:R-:W-:Y:S02]  /*c070*/  SHF.R.U64 R3, R3, 0x3, RZ ;  /* 0x0000000303037819 */ /* 0x000fe400000012ff */
[----:B------:R-:W-:-:S02]  /*c080*/  LOP3.LUT R20, R21, 0x380, RZ, 0xc0, !PT ;  /* 0x0000038015147812 */ /* 0x000fc400078ec0ff */
[----:B------:R-:W-:Y:S02]  /*c090*/  LOP3.LUT R9, R10, 0x380, RZ, 0xc0, !PT ;  /* 0x000003800a097812 */ /* 0x000fe400078ec0ff */
[----:B------:R-:W-:Y:S02]  /*c0a0*/  SEL R163, R43, R42, P0 ;  /* 0x0000002a2ba37207 */ /* 0x000fe40000000000 */
[----:B------:R-:W-:Y:S01]  /*c0b0*/  SEL R106, R42, R43, P0 ;  /* 0x0000002b2a6a7207 */ /* 0x000fe20000000000 */
[--C-:B------:R-:W-:Y:S01]  /*c0c0*/  IMAD.X R43, RZ, RZ, R73.reuse, P4 ;  /* 0x000000ffff2b7224 */ /* 0x100fe200020e0649 */
[----:B------:R-:W-:Y:S02]  /*c0d0*/  SEL R127, R45, R44, P0 ;  /* 0x0000002c2d7f7207 */ /* 0x000fe40000000000 */
[----:B------:R-:W-:Y:S01]  /*c0e0*/  SEL R86, R44, R45, P0 ;  /* 0x0000002d2c567207 */ /* 0x000fe20000000000 */
[----:B------:R-:W-:Y:S01]  /*c0f0*/  IMAD.X R45, RZ, RZ, R73, P3 ;  /* 0x000000ffff2d7224 */ /* 0x000fe200018e0649 */
[----:B------:R-:W-:-:S02]  /*c100*/  LOP3.LUT R42, R3, R6, RZ, 0x3c, !PT ;  /* 0x00000006032a7212 */ /* 0x000fc400078e3cff */
[----:B------:R-:W-:Y:S02]  /*c110*/  SHF.R.U64 R20, R20, 0x3, RZ ;  /* 0x0000000314147819 */ /* 0x000fe400000012ff */
[----:B------:R-:W-:Y:S02]  /*c120*/  SEL R125, R37, R36, P0 ;  /* 0x00000024257d7207 */ /* 0x000fe40000000000 */
[----:B------:R-:W-:Y:S02]  /*c130*/  SEL R85, R36, R37, P0 ;  /* 0x0000002524557207 */ /* 0x000fe40000000000 */
[----:B------:R-:W-:Y:S02]  /*c140*/  SHF.R.U64 R9, R9, 0x3, RZ ;  /* 0x0000000309097819 */ /* 0x000fe400000012ff */
[----:B------:R-:W-:Y:S02]  /*c150*/  LOP3.LUT R3, R8, 0x380, RZ, 0xc0, !PT ;  /* 0x0000038008037812 */ /* 0x000fe400078ec0ff */
[----:B------:R-:W-:-:S02]  /*c160*/  IADD3 R37, P3, R40, 0x2000, RZ ;  /* 0x0000200028257810 */ /* 0x000fc40007f7e0ff */
[----:B------:R-:W-:Y:S02]  /*c170*/  SEL R159, R51, R50, P0 ;  /* 0x00000032339f7207 */ /* 0x000fe40000000000 */
[----:B------:R-:W-:Y:S01]  /*c180*/  SEL R103, R50, R51, P0 ;  /* 0x0000003332677207 */ /* 0x000fe20000000000 */
[----:B------:R-:W-:Y:S01]  /*c190*/  IMAD.X R51, RZ, RZ, R73, P6 ;  /* 0x000000ffff337224 */ /* 0x000fe200030e0649 */
[----:B------:R-:W-:Y:S01]  /*c1a0*/  LOP3.LUT R20, R20, R21, RZ, 0x3c, !PT ;  /* 0x0000001514147212 */ /* 0x000fe200078e3cff */
[----:B------:R-:W-:Y:S01]  /*c1b0*/  IMAD.X R21, RZ, RZ, R41, P2 ;  /* 0x000000ffff157224 */ /* 0x000fe200010e0629 */
[----:B------:R-:W-:Y:S02]  /*c1c0*/  LOP3.LUT R50, R9, R10, RZ, 0x3c, !PT ;  /* 0x0000000a09327212 */ /* 0x000fe400078e3cff */
[----:B------:R-:W-:Y:S02]  /*c1d0*/  SHF.R.U64 R3, R3, 0x3, RZ ;  /* 0x0000000303037819 */ /* 0x000fe400000012ff */
[----:B------:R-:W-:-:S02]  /*c1e0*/  LOP3.LUT R36, R37, 0x380, RZ, 0xc0, !PT ;  /* 0x0000038025247812 */ /* 0x000fc400078ec0ff */
[----:B------:R-:W-:Y:S02]  /*c1f0*/  IADD3 R10, P2, R40, 0xf000, RZ ;  /* 0x0000f000280a7810 */ /* 0x000fe40007f5e0ff */
        /* <DEDUP_REMOVED lines=39> */
[----:B--2---:R-:W-:Y:S01]  /*c470*/  LOP3.LUT R53, R74, 0x2, RZ, 0x3c, !PT ;  /* 0x000000024a357812 */ /* 0x004fe200078e3cff */
[----:B------:R-:W-:Y:S01]  /*c480*/  SHFL.IDX PT, R46, R81, R74, 0x1c1f ;  /* 0x001c1f4a512e7589 */ /* 0x000fe200000e0000 */
[----:B------:R-:W-:Y:S02]  /*c490*/  LOP3.LUT R4, R5, 0x380, RZ, 0xc0, !PT ;  /* 0x0000038005047812 */ /* 0x000fe400078ec0ff */
[----:B------:R-:W-:Y:S01]  /*c4a0*/  LOP3.LUT R8, R8, R9, RZ, 0x3c, !PT ;  /* 0x0000000908087212 */ /* 0x000fe200078e3cff */
[----:B------:R-:W1:Y:S01]  /*c4b0*/  SHFL.IDX PT, R75, R75, R53, 0x1c1f ;  /* 0x001c1f354b4b7589 */ /* 0x000e6200000e0000 */
[----:B------:R-:W-:Y:S01]  /*c4c0*/  IMAD.X R9, RZ, RZ, R41, P3 ;  /* 0x000000ffff097224 */ /* 0x000fe200018e0629 */
[----:B0-----:R-:W-:Y:S02]  /*c4d0*/  ISETP.NE.AND P3, PT, R3, 0x1, PT ;  /* 0x000000010300780c */ /* 0x001fe40003f65270 */
[----:B------:R-:W-:Y:S01]  /*c4e0*/  SHFL.IDX PT, R50, R83, R74, 0x1c1f ;  /* 0x001c1f4a53327589 */ /* 0x000fe200000e0000 */
[----:B------:R-:W-:-:S02]  /*c4f0*/  SHF.R.U64 R4, R4, 0x3, RZ ;  /* 0x0000000304047819 */ /* 0x000fc400000012ff */
[----:B------:R-:W-:Y:S01]  /*c500*/  LOP3.LUT R13, R24, 0x380, RZ, 0xc0, !PT ;  /* 0x00000380180d7812 */ /* 0x000fe200078ec0ff */
[----:B------:R-:W0:Y:S01]  /*c510*/  SHFL.IDX PT, R49, R76, R53, 0x1c1f ;  /* 0x001c1f354c317589 */ /* 0x000e2200000e0000 */
[----:B------:R-:W-:Y:S02]  /*c520*/  LOP3.LUT R44, R4, R5, RZ, 0x3c, !PT ;  /* 0x00000005042c7212 */ /* 0x000fe400078e3cff */
[----:B------:R-:W-:Y:S01]  /*c530*/  SHF.R.U64 R13, R13, 0x3, RZ ;  /* 0x000000030d0d7819 */ /* 0x000fe200000012ff */
[----:B------:R-:W-:Y:S01]  /*c540*/  SHFL.IDX PT, R143, R143, R74, 0x1c1f ;  /* 0x001c1f4a8f8f7589 */ /* 0x000fe200000e0000 */
[----:B------:R-:W-:Y:S02]  /*c550*/  MOV R130, R44 ;  /* 0x0000002c00827202 */ /* 0x000fe40000000f00 */
[----:B------:R-:W-:Y:S01]  /*c560*/  LOP3.LUT R60, R13, R24, RZ, 0x3c, !PT ;  /* 0x000000180d3c7212 */ /* 0x000fe200078e3cff */
[----:B------:R-:W2:Y:S01]  /*c570*/  SHFL.IDX PT, R52, R95, R53, 0x1c1f ;  /* 0x001c1f355f347589 */ /* 0x000ea200000e0000 */
[----:B------:R-:W-:-:S02]  /*c580*/  MOV R68, R68 ;  /* 0x0000004400447202 */ /* 0x000fc40000000f00 */
[----:B------:R-:W-:Y:S01]  /*c590*/  MOV R69, R58 ;  /* 0x0000003a00457202 */ /* 0x000fe20000000f00 */
[----:B------:R-:W-:Y:S01]  /*c5a0*/  SHFL.IDX PT, R54, R87, R74, 0x1c1f ;  /* 0x001c1f4a57367589 */ /* 0x000fe200000e0000 */
[----:B------:R-:W-:Y:S02]  /*c5b0*/  MOV R118, R56 ;  /* 0x0000003800767202 */ /* 0x000fe40000000f00 */
[----:B------:R-:W-:Y:S01]  /*c5c0*/  MOV R66, R66 ;  /* 0x0000004200427202 */ /* 0x000fe20000000f00 */
[----:B------:R-:W3:Y:S01]  /*c5d0*/  SHFL.IDX PT, R77, R77, R53, 0x1c1f ;  /* 0x001c1f354d4d7589 */ /* 0x000ee200000e0000 */
[----:B-1----:R-:W-:Y:S02]  /*c5e0*/  SEL R44, R46, R75, P0 ;  /* 0x0000004b2e2c7207 */ /* 0x002fe40000000000 */
[----:B------:R-:W-:Y:S01]  /*c5f0*/  SEL R46, R75, R46, P0 ;  /* 0x0000002e4b2e7207 */ /* 0x000fe20000000000 */
[----:B------:R-:W-:Y:S01]  /*c600*/  SHFL.IDX PT, R141, R141, R74, 0x1c1f ;  /* 0x001c1f4a8d8d7589 */ /* 0x000fe200000e0000 */
[----:B------:R-:W1:Y:S01]  /*c610*/  @P3 LDC R75, c[0x0][0xbec] ;  /* 0x0002fb00ff4b3b82 */ /* 0x000e620000000800 */
[----:B------:R-:W-:-:S02]  /*c620*/  MOV R67, R60 ;  /* 0x0000003c00437202 */ /* 0x000fc40000000f00 */
[----:B------:R-:W4:Y:S01]  /*c630*/  SHFL.IDX PT, R96, R96, R53, 0x1c1f ;  /* 0x001c1f3560607589 */ /* 0x000f2200000e0000 */
[----:B0-----:R-:W-:Y:S02]  /*c640*/  SEL R48, R50, R49, P0 ;  /* 0x0000003132307207 */ /* 0x001fe40000000000 */
[----:B------:R-:W-:Y:S01]  /*c650*/  SEL R50, R49, R50, P0 ;  /* 0x0000003231327207 */ /* 0x000fe20000000000 */
[----:B------:R-:W-:Y:S01]  /*c660*/  SHFL.IDX PT, R145, R145, R74, 0x1c1f ;  /* 0x001c1f4a91917589 */ /* 0x000fe200000e0000 */
[----:B------:R-:W-:Y:S02]  /*c670*/  MOV R64, R64 ;  /* 0x0000004000407202 */ /* 0x000fe40000000f00 */
[----:B------:R-:W-:Y:S01]  /*c680*/  SEL R165, R39, R38, P0 ;  /* 0x0000002627a57207 */ /* 0x000fe20000000000 */
[----:B------:R-:W0:Y:S01]  /*c690*/  SHFL.IDX PT, R94, R94, R53, 0x1c1f ;  /* 0x001c1f355e5e7589 */ /* 0x000e2200000e0000 */
[----:B--2---:R-:W-:Y:S02]  /*c6a0*/  SEL R49, R143, R52, P0 ;  /* 0x000000348f317207 */ /* 0x004fe40000000000 */
[----:B------:R-:W-:Y:S01]  /*c6b0*/  SEL R51, R52, R143, P0 ;  /* 0x0000008f34337207 */ /* 0x000fe20000000000 */
[----:B------:R-:W-:Y:S01]  /*c6c0*/  SHFL.IDX PT, R58, R115, R74, 0x1c1f ;  /* 0x001c1f4a733a7589 */ /* 0x000fe200000e0000 */
[----:B------:R-:W-:-:S02]  /*c6d0*/  SEL R107, R38, R39, P0 ;  /* 0x00000027266b7207 */ /* 0x000fc40000000000 */
[----:B------:R-:W-:Y:S01]  /*c6e0*/  MOV R65, R62 ;  /* 0x0000003e00417202 */ /* 0x000fe20000000f00 */
[----:B------:R-:W2:Y:S01]  /*c6f0*/  SHFL.IDX PT, R57, R78, R53, 0x1c1f ;  /* 0x001c1f354e397589 */ /* 0x000ea200000e0000 */
[----:B---3--:R-:W-:Y:S02]  /*c700*/  SEL R52, R54, R77, P0 ;  /* 0x0000004d36347207 */ /* 0x008fe40000000000 */
[----:B------:R-:W-:Y:S01]  /*c710*/  SEL R54, R77, R54, P0 ;  /* 0x000000364d367207 */ /* 0x000fe20000000000 */
[----:B------:R-:W-:Y:S01]  /*c720*/  SHFL.IDX PT, R147, R147, R74, 0x1c1f ;  /* 0x001c1f4a93937589 */ /* 0x000fe200000e0000 */
[----:B------:R-:W3:Y:S01]  /*c730*/  @P3 LDC R77, c[0x0][0xbf0] ;  /* 0x0002fc00ff4d3b82 */ /* 0x000ee20000000800 */
[----:B------:R-:W-:Y:S02]  /*c740*/  IADD3 R39, P4, R40, 0x1000, RZ ;  /* 0x0000100028277810 */ /* 0x000fe40007f9e0ff */
[----:B------:R-:W1:Y:S01]  /*c750*/  SHFL.IDX PT, R60, R97, R53, 0x1c1f ;  /* 0x001c1f35613c7589 */ /* 0x000e6200000e0000 */
[----:B------:R-:W-:-:S02]  /*c760*/  SEL R135, R128, R91, P0 ;  /* 0x0000005b80877207 */ /* 0x000fc40000000000 */
[----:B------:R-:W-:Y:S01]  /*c770*/  LOP3.LUT R38, R39, 0x380, RZ, 0xc0, !PT ;  /* 0x0000038027267812 */ /* 0x000fe200078ec0ff */
[----:B------:R-:W-:Y:S01]  /*c780*/  SHFL.IDX PT, R117, R117, R74, 0x1c1f ;  /* 0x001c1f4a75757589 */ /* 0x000fe200000e0000 */
[----:B------:R-:W-:Y:S02]  /*c790*/  SEL R91, R91, R128, P0 ;  /* 0x000000805b5b7207 */ /* 0x000fe40000000000 */
[----:B------:R-:W-:Y:S01]  /*c7a0*/  SEL R169, R31, R30, P0 ;  /* 0x0000001e1fa97207 */ /* 0x000fe20000000000 */
[----:B------:R-:W1:Y:S01]  /*c7b0*/  SHFL.IDX PT, R62, R79, R53, 0x1c1f ;  /* 0x001c1f354f3e7589 */ /* 0x000e6200000e0000 */
[----:B------:R-:W-:Y:S02]  /*c7c0*/  SEL R111, R30, R31, P0 ;  /* 0x0000001f1e6f7207 */ /* 0x000fe40000000000 */
[----:B------:R-:W-:Y:S01]  /*c7d0*/  IADD3 R33, P1, R40, 0x4000, RZ ;  /* 0x0000400028217810 */ /* 0x000fe20007f3e0ff */
[----:B------:R-:W-:Y:S01]  /*c7e0*/  SHFL.IDX PT, R149, R149, R74, 0x1c1f ;  /* 0x001c1f4a95957589 */ /* 0x000fe200000e0000 */
[----:B------:R-:W-:-:S02]  /*c7f0*/  SHF.R.U64 R38, R38, 0x3, RZ ;  /* 0x0000000326267819 */ /* 0x000fc400000012ff */
[----:B------:R-:W-:Y:S01]  /*c800*/  MOV R105, R72 ;  /* 0x0000004800697202 */ /* 0x000fe20000000f00 */
[----:B------:R-:W3:Y:S01]  /*c810*/  SHFL.IDX PT, R98, R98, R53, 0x1c1f ;  /* 0x001c1f3562627589 */ /* 0x000ee200000e0000 */
[----:B------:R-:W-:Y:S02]  /*c820*/  MOV R134, R42 ;  /* 0x0000002a00867202 */ /* 0x000fe40000000f00 */
[----:B------:R-:W-:Y:S01]  /*c830*/  LOP3.LUT R32, R33, 0x380, RZ, 0xc0, !PT ;  /* 0x0000038021207812 */ /* 0x000fe200078ec0ff */
[----:B------:R-:W-:Y:S01]  /*c840*/  SHFL.IDX PT, R119, R119, R74, 0x1c1f ;  /* 0x001c1f4a77777589 */ /* 0x000fe200000e0000 */
[----:B------:R-:W-:Y:S01]  /*c850*/  LOP3.LUT R38, R38, R39, RZ, 0x3c, !PT ;  /* 0x0000002726267212 */ /* 0x000fe200078e3cff */
[----:B------:R-:W-:Y:S01]  /*c860*/  IMAD.X R39, RZ, RZ, R41, P4 ;  /* 0x000000ffff277224 */ /* 0x000fe200020e0629 */
[----:B----4-:R-:W-:Y:S01]  /*c870*/  SEL R45, R141, R96, P0 ;  /* 0x000000608d2d7207 */ /* 0x010fe20000000000 */
[----:B------:R-:W-:Y:S01]  /*c880*/  SHFL.IDX PT, R151, R151, R74, 0x1c1f ;  /* 0x001c1f4a97977589 */ /* 0x000fe200000e0000 */
[----:B------:R-:W-:-:S02]  /*c890*/  SEL R47, R96, R141, P0 ;  /* 0x0000008d602f7207 */ /* 0x000fc40000000000 */
[----:B0-----:R-:W-:Y:S01]  /*c8a0*/  SEL R55, R94, R145, P0 ;  /* 0x000000915e377207 */ /* 0x001fe20000000000 */
[----:B------:R-:W0:Y:S01]  /*c8b0*/  SHFL.IDX PT, R80, R80, R53, 0x1c1f ;  /* 0x001c1f3550507589 */ /* 0x000e2200000e0000 */
[----:B------:R-:W-:Y:S02]  /*c8c0*/  IADD3 R27, P4, R40, 0x7000, RZ ;  /* 0x00007000281b7810 */ /* 0x000fe40007f9e0ff */
[----:B------:R-:W-:Y:S01]  /*c8d0*/  SHF.R.U64 R32, R32, 0x3, RZ ;  /* 0x0000000320207819 */ /* 0x000fe200000012ff */
[----:B------:R-:W4:Y:S01]  /*c8e0*/  SHFL.IDX PT, R76, R99, R53, 0x1c1f ;  /* 0x001c1f35634c7589 */ /* 0x000f2200000e0000 */
[----:B------:R-:W-:Y:S02]  /*c8f0*/  LOP3.LUT R26, R27, 0x380, RZ, 0xc0, !PT ;  /* 0x000003801b1a7812 */ /* 0x000fe400078ec0ff */
[----:B------:R-:W-:Y:S01]  /*c900*/  LOP3.LUT R32, R32, R33, RZ, 0x3c, !PT ;  /* 0x0000002120207212 */ /* 0x000fe200078e3cff */
[----:B------:R-:W-:Y:S01]  /*c910*/  SHFL.IDX PT, R121, R121, R74, 0x1c1f ;  /* 0x001c1f4a79797589 */ /* 0x000fe200000e0000 */
[----:B------:R-:W-:Y:S01]  /*c920*/  IMAD.X R33, RZ, RZ, R41, P1 ;  /* 0x000000ffff217224 */ /* 0x000fe200008e0629 */
[----:B--2---:R-:W-:-:S02]  /*c930*/  SEL R56, R58, R57, P0 ;  /* 0x000000393a387207 */ /* 0x004fc40000000000 */
[----:B------:R-:W-:Y:S01]  /*c940*/  SHFL.IDX PT, R153, R153, R74, 0x1c1f ;  /* 0x001c1f4a99997589 */ /* 0x000fe200000e0000 */
[----:B------:R-:W-:Y:S02]  /*c950*/  IADD3 R25, P1, R40, 0xa000, RZ ;  /* 0x0000a00028197810 */ /* 0x000fe40007f3e0ff */
[----:B------:R-:W-:Y:S01]  /*c960*/  SEL R58, R57, R58, P0 ;  /* 0x0000003a393a7207 */ /* 0x000fe20000000000 */
[----:B------:R-:W2:Y:S01]  /*c970*/  SHFL.IDX PT, R82, R82, R53, 0x1c1f ;  /* 0x001c1f3552527589 */ /* 0x000ea200000e0000 */
[----:B------:R-:W-:Y:S02]  /*c980*/  SHF.R.U64 R26, R26, 0x3, RZ ;  /* 0x000000031a1a7819 */ /* 0x000fe400000012ff */
[----:B-1----:R-:W-:Y:S01]  /*c990*/  SEL R57, R147, R60, P0 ;  /* 0x0000003c93397207 */ /* 0x002fe20000000000 */
[----:B------:R-:W1:Y:S01]  /*c9a0*/  SHFL.IDX PT, R100, R100, R53, 0x1c1f ;  /* 0x001c1f3564647589 */ /* 0x000e6200000e0000 */
[----:B------:R-:W-:Y:S02]  /*c9b0*/  SEL R59, R60, R147, P0 ;  /* 0x000000933c3b7207 */ /* 0x000fe40000000000 */
[----:B------:R-:W-:Y:S01]  /*c9c0*/  SEL R60, R117, R62, P0 ;  /* 0x0000003e753c7207 */ /* 0x000fe20000000000 */
[----:B------:R-:W-:Y:S01]  /*c9d0*/  SHFL.IDX PT, R123, R123, R74, 0x1c1f ;  /* 0x001c1f4a7b7b7589 */ /* 0x000fe200000e0000 */
[----:B------:R-:W-:-:S02]  /*c9e0*/  LOP3.LUT R24, R25, 0x380, RZ, 0xc0, !PT ;  /* 0x0000038019187812 */ /* 0x000fc400078ec0ff */
[----:B------:R-:W-:Y:S01]  /*c9f0*/  SEL R62, R62, R117, P0 ;  /* 0x000000753e3e7207 */ /* 0x000fe20000000000 */
[----:B------:R-:W-:Y:S01]  /*ca00*/  SHFL.IDX PT, R155, R155, R74, 0x1c1f ;  /* 0x001c1f4a9b9b7589 */ /* 0x000fe200000e0000 */
[----:B---3--:R-:W-:Y:S02]  /*ca10*/  SEL R61, R149, R98, P0 ;  /* 0x00000062953d7207 */ /* 0x008fe40000000000 */
[----:B------:R-:W-:Y:S01]  /*ca20*/  SEL R63, R98, R149, P0 ;  /* 0x00000095623f7207 */ /* 0x000fe20000000000 */
[----:B------:R-:W3:Y:S01]  /*ca30*/  SHFL.IDX PT, R84, R84, R53, 0x1c1f ;  /* 0x001c1f3554547589 */ /* 0x000ee200000e0000 */
[----:B------:R-:W-:Y:S01]  /*ca40*/  LOP3.LUT R26, R26, R27, RZ, 0x3c, !PT ;  /* 0x0000001b1a1a7212 */ /* 0x000fe200078e3cff */
[----:B------:R-:W-:Y:S01]  /*ca50*/  IMAD.X R27, RZ, RZ, R41, P4 ;  /* 0x000000ffff1b7224 */ /* 0x000fe200020e0629 */
[----:B------:R-:W-:Y:S01]  /*ca60*/  IADD3 R7, P4, R40, 0xd000, RZ ;  /* 0x0000d00028077810 */ /* 0x000fe20007f9e0ff */
[----:B------:R-:W3:Y:S01]  /*ca70*/  SHFL.IDX PT, R78, R101, R53, 0x1c1f ;  /* 0x001c1f35654e7589 */ /* 0x000ee200000e0000 */
[----:B------:R-:W-:-:S02]  /*ca80*/  SHF.R.U64 R24, R24, 0x3, RZ ;  /* 0x0000000318187819 */ /* 0x000fc400000012ff */
[----:B------:R-:W-:Y:S01]  /*ca90*/  LOP3.LUT R6, R7, 0x380, RZ, 0xc0, !PT ;  /* 0x0000038007067812 */ /* 0x000fe200078ec0ff */
[----:B------:R-:W-:Y:S01]  /*caa0*/  SHFL.IDX PT, R120, R127, R74, 0x1c1f ;  /* 0x001c1f4a7f787589 */ /* 0x000fe200000e0000 */
        /* <DEDUP_REMOVED lines=61> */
[----:B0-----:R-:W-:Y:S01]  /*ce80*/  SEL R53, R145, R94, P0 ;  /* 0x0000005e91357207 */ /* 0x001fe20000000000 */
        /* <DEDUP_REMOVED lines=11> */
[----:B--2---:R-:W-:Y:S02]  /*cf40*/  SEL R48, R121, R82, P0 ;  /* 0x0000005279307207 */ /* 0x004fe40000000000 */
[----:B------:R-:W-:Y:S01]  /*cf50*/  SEL R50, R82, R121, P0 ;  /* 0x0000007952327207 */ /* 0x000fe20000000000 */
[----:B------:R2:W-:Y:S01]  /*cf60*/  STSM.16.M88.4 [R112], R44 ;  /* 0x0000002c70007844 */ /* 0x0005e20000000200 */
[----:B-1----:R-:W-:Y:S01]  /*cf70*/  SEL R49, R153, R100, P0 ;  /* 0x0000006499317207 */ /* 0x002fe20000000000 */
[----:B0-----:R-:W-:Y:S01]  /*cf80*/  IMAD.MOV R56, RZ, RZ, -R75 ;  /* 0x000000ffff387224 */ /* 0x001fe200078e0a4b */
        /* <DEDUP_REMOVED lines=12> */
[----:B--2---:R-:W-:Y:S02]  /*d050*/  SEL R44, R120, R127, P0 ;  /* 0x0000007f782c7207 */ /* 0x004fe40000000000 */
[----:B------:R-:W-:Y:S01]  /*d060*/  SEL R46, R127, R120, P0 ;  /* 0x000000787f2e7207 */ /* 0x000fe20000000000 */
[----:B------:R-:W-:Y:S01]  /*d070*/  STSM.16.M88.4 [R71], R56 ;  /* 0x0000003847007844 */ /* 0x000fe20000000200 */
[----:B0-----:R-:W-:Y:S01]  /*d080*/  SHF.R.S32.HI R49, RZ, 0x1f, R75 ;  /* 0x0000001fff317819 */ /* 0x001fe2000001144b */
[----:B------:R-:W-:Y:S01]  /*d090*/  VIADD R51, R220, UR39 ;  /* 0x00000027dc337c36 */ /* 0x000fe20008000000 */
[----:B------:R-:W-:Y:S02]  /*d0a0*/  IADD3 R48, P1, R75, UR6, RZ ;  /* 0x000000064b307c10 */ /* 0x000fe4000ff3e0ff */
[----:B------:R-:W-:-:S02]  /*d0b0*/  SHF.R.S32.HI R50, RZ, 0x1f, R61 ;  /* 0x0000001fff327819 */ /* 0x000fc4000001143d */
[----:B------:R-:W-:Y:S01]  /*d0c0*/  SEL R45, R159, R86, P0 ;  /* 0x000000569f2d7207 */ /* 0x000fe20000000000 */
[----:B-1----:R-:W-:Y:S01]  /*d0d0*/  IMAD.U32 R52, RZ, RZ, UR5 ;  /* 0x00000005ff347e24 */ /* 0x002fe2000f8e00ff */
        /* <DEDUP_REMOVED lines=142> */
.L_x_2437:
[----:B------:R-:W-:Y:S05]  /*d9c0*/  BSYNC B1 ;  /* 0x0000000000017941 */ /* 0x000fea0003800000 */
.L_x_2436:
        /* <DEDUP_REMOVED lines=10> */
[-C--:B------:R-:W-:Y:S02]  /*da70*/  @!P3 LEA R4, P5, R22, R8.reuse, 0x1 ;  /* 0x000000081604b211 */ /* 0x080fe400078a08ff */
[-C--:B---3--:R-:W-:Y:S02]  /*da80*/  @!P4 LEA.HI.X R3, R16, R9.reuse, R225, 0x1, P6 ;  /* 0x000000091003c211 */ /* 0x088fe400030f0ce1 */
[-C--:B------:R-:W-:Y:S02]  /*da90*/  @!P2 LEA R6, P6, R19, R8.reuse, 0x1 ;  /* 0x000000081306a211 */ /* 0x080fe400078c08ff */
        /* <DEDUP_REMOVED lines=8> */
.L_x_2439:
[----:B------:R-:W-:Y:S05]  /*db20*/  BSYNC B1 ;  /* 0x0000000000017941 */ /* 0x000fea0003800000 */
.L_x_2438:
        /* <DEDUP_REMOVED lines=11> */
[-C--:B------:R-:W-:Y:S02]  /*dbe0*/  @!P1 LEA R6, P4, R19, R8.reuse, 0x1 ;  /* 0x0000000813069211 */ /* 0x080fe400078808ff */
[-C--:B----4-:R-:W-:Y:S02]  /*dbf0*/  @!P3 LEA.HI.X R3, R16, R9.reuse, R225, 0x1, P6 ;  /* 0x000000091003b211 */ /* 0x090fe400030f0ce1 */
        /* <DEDUP_REMOVED lines=8> */
.L_x_2441:
[----:B------:R-:W-:Y:S05]  /*dc80*/  BSYNC B1 ;  /* 0x0000000000017941 */ /* 0x000fea0003800000 */
.L_x_2440:
[----:B-1----:R-:W-:Y:S01]  /*dc90*/  VIADD R3, R13, 0x60 ;  /* 0x000000600d037836 */ /* 0x002fe20000000000 */
[----:B0-23--:R-:W0:Y:S04]  /*dca0*/  SHFL.IDX PT, R10, R10, 0x3, 0x181f ;  /* 0x00781f000a0a7f89 */ /* 0x00de2800000e0000 */
[----:B------:R-:W-:Y:S01]  /*dcb0*/  ISETP.GE.AND P0, PT, R3, R96, PT ;  /* 0x000000600300720c */ /* 0x000fe20003f06270 */
[----:B------:R-:W1:-:S12]  /*dcc0*/  SHFL.IDX PT, R0, R0, 0x3, 0x181f ;  /* 0x00781f0000007f89 */ /* 0x000e5800000e0000 */
[----:B------:R-:W-:Y:S05]  /*dcd0*/  @P0 BRA `(.L_x_2442) ;  /* 0x0000000c00200947 */ /* 0x000fea0003800000 */
[----:B------:R-:W-:Y:S02]  /*dce0*/  ULDC UR5, c[0x0][0xac8] ;  /* 0x0002b20000057ab9 */ /* 0x000fe40000000800 */
[----:B------:R-:W-:Y:S02]  /*dcf0*/  ISETP.GE.AND P3, PT, R16, UR5, PT ;  /* 0x0000000510007c0c */ /* 0x000fe4000bf66270 */
[----:B------:R-:W-:Y:S02]  /*dd00*/  ISETP.GE.AND P4, PT, R22, UR5, PT ;  /* 0x0000000516007c0c */ /* 0x000fe4000bf86270 */
[----:B------:R-:W-:-:S09]  /*dd10*/  ISETP.GE.AND P5, PT, R19, UR5, PT ;  /* 0x0000000513007c0c */ /* 0x000fd2000bfa6270 */
[-C--:B-1----:R-:W-:Y:S02]  /*dd20*/  @!P3 LEA R2, P0, R16, R0.reuse, 0x1 ;  /* 0x000000001002b211 */ /* 0x082fe400078008ff */
[-C--:B------:R-:W-:Y:S02]  /*dd30*/  @!P4 LEA R4, P1, R22, R0.reuse, 0x1 ;  /* 0x000000001604c211 */ /* 0x080fe400078208ff */
[C---:B------:R-:W-:Y:S02]  /*dd40*/  @!P5 LEA R6, P2, R19.reuse, R0, 0x1 ;  /* 0x000000001306d211 */ /* 0x040fe400078408ff */
        /* <DEDUP_REMOVED lines=12> */
.L_x_2435:
        /* <DEDUP_REMOVED lines=50> */
.L_x_2444:
[----:B------:R-:W-:Y:S05]  /*e130*/  BSYNC B1 ;  /* 0x0000000000017941 */ /* 0x000fea0003800000 */
.L_x_2443:
        /* <DEDUP_REMOVED lines=37> */
[----:B------:R-:W-:Y:S02]  /*e390*/  IADD3 R3, R3, R5, RZ ;  /* 0x0000000503037210 */ /* 0x000fe40007ffe0ff */
[----:B------:R-:W-:Y:S02]  /*e3a0*/  LEA R4, P3, R2, UR6, 0x1 ;  /* 0x0000000602047c11 */ /* 0x000fe4000f8608ff */
[-C--:B------:R-:W-:Y:S01]  /*e3b0*/  ISETP.GE.AND P1, PT, R0, R9.reuse, PT ;  /* 0x000000090000720c */ /* 0x080fe20003f26270 */
[----:B------:R-:W-:Y:S01]  /*e3c0*/  VIADD R0, R6, 0x40 ;  /* 0x0000004006007836 */ /* 0x000fe20000000000 */
[----:B------:R-:W-:Y:S02]  /*e3d0*/  LEA.HI.X R5, R2, UR7, R3, 0x1, P3 ;  /* 0x0000000702057c11 */ /* 0x000fe400098f0c03 */
[----:B------:R0:W1:Y:S02]  /*e3e0*/  SHFL.IDX PT, R2, R4, RZ, 0x181f ;  /* 0x00181fff04027589 */ /* 0x00006400000e0000 */
[----:B------:R-:W-:-:S02]  /*e3f0*/  ISETP.GE.AND P0, PT, R0, R9, PT ;  /* 0x000000090000720c */ /* 0x000fc40003f06270 */
        /* <DEDUP_REMOVED lines=19> */
.L_x_2446:
[----:B------:R-:W-:Y:S05]  /*e530*/  BSYNC B1 ;  /* 0x0000000000017941 */ /* 0x000fea0003800000 */
.L_x_2445:
        /* <DEDUP_REMOVED lines=21> */
.L_x_2448:
[----:B------:R-:W-:Y:S05]  /*e690*/  BSYNC B1 ;  /* 0x0000000000017941 */ /* 0x000fea0003800000 */
.L_x_2447:
        /* <DEDUP_REMOVED lines=21> */
.L_x_2450:
[----:B------:R-:W-:Y:S05]  /*e7f0*/  BSYNC B1 ;  /* 0x0000000000017941 */ /* 0x000fea0003800000 */
.L_x_2449:
        /* <DEDUP_REMOVED lines=11> */
[-C--:B------:R-:W-:Y:S02]  /*e8b0*/  @!P2 LEA R6, P5, R22, R2.reuse, 0x1 ;  /* 0x000000021606a211 */ /* 0x080fe400078a08ff */
        /* <DEDUP_REMOVED lines=10> */
.L_x_2442:
[----:B------:R-:W-:Y:S05]  /*e960*/  BSYNC B0 ;  /* 0x0000000000007941 */ /* 0x000fea0003800000 */
.L_x_2434:
[----:B------:R-:W-:Y:S02]  /*e970*/  ULDC UR5, c[0x0][0xc38] ;  /* 0x00030e0000057ab9 */ /* 0x000fe40000000800 */
[----:B------:R-:W-:-:S06]  /*e980*/  UISETP.GE.AND UP0, UPT, UR4, UR5, UPT ;  /* 0x000000050400728c */ /* 0x000fcc000bf06270 */
[----:B------:R-:W-:-:S13]  /*e990*/  PLOP3.LUT P0, PT, PT, PT, UP0, 0x80, 0x0 ;  /* 0x000000000000781c */ /* 0x000fda0003f0f008 */
[----:B------:R-:W-:Y:S05]  /*e9a0*/  @!P0 BRA `(.L_x_2451) ;  /* 0xffffff2000e48947 */ /* 0x000fea000383ffff */
[----:B------:R-:W-:Y:S05]  /*e9b0*/  EXIT ;  /* 0x000000000000794d */ /* 0x000fea0003800000 */
.L_x_2393:
        /* <DEDUP_REMOVED lines=19> */
[----:B------:R-:W-:Y:S01]  /*eaf0*/  IMAD.MOV.U32 R34, RZ, RZ, 0x40 ;  /* 0x00000040ff227424 */ /* 0x000fe200078e00ff */
[----:B------:R-:W-:Y:S01]  /*eb00*/  MOV R18, 0x400 ;  /* 0x0000040000127802 */ /* 0x000fe20000000f00 */
[----:B------:R-:W-:Y:S01]  /*eb10*/  ULDC.64 UR8, c[0x0][0x418] ;  /* 0x0001060000087ab9 */ /* 0x000fe20000000a00 */
[----:B------:R-:W-:Y:S01]  /*eb20*/  ULDC UR4, c[0x0][0x424] ;  /* 0x0001090000047ab9 */ /* 0x000fe20000000800 */
[----:B------:R-:W-:Y:S01]  /*eb30*/  UISETP.NE.U32.AND UP0, UPT, UR8, URZ, UPT ;  /* 0x0000003f0800728c */ /* 0x000fe2000bf05070 */
[----:B------:R-:W-:Y:S01]  /*eb40*/  LEA R18, R33, R18, 0x18 ;  /* 0x0000001221127211 */ /* 0x000fe200078ec0ff */
[----:B------:R-:W-:Y:S01]  /*eb50*/  IMAD.MOV.U32 R35, RZ, RZ, 0x20 ;  /* 0x00000020ff237424 */ /* 0x000fe200078e00ff */
[----:B------:R-:W-:Y:S01]  /*eb60*/  ULDC UR39, c[0x0][0x288] ;  /* 0x0000a20000277ab9 */ /* 0x000fe20000000800 */
[----:B------:R-:W-:Y:S01]  /*eb70*/  UISETP.NE.AND.EX UP0, UPT, UR9, URZ, UPT, UP0 ;  /* 0x0000003f0900728c */ /* 0x000fe2000bf05300 */
[----:B------:R-:W-:Y:S01]  /*eb80*/  IMAD.MOV.U32 R27, RZ, RZ, 0x1 ;  /* 0x00000001ff1b7424 */ /* 0x000fe200078e00ff */
[----:B------:R-:W-:Y:S01]  /*eb90*/  ULOP3.LUT UR45, UR38, 0x2, URZ, 0xfc, !UPT ;  /* 0x00000002262d7892 */ /* 0x000fe2000f8efc3f */
[----:B------:R-:W-:Y:S01]  /*eba0*/  IMAD.MOV.U32 R24, RZ, RZ, RZ ;  /* 0x000000ffff187224 */ /* 0x000fe200078e00ff */
[----:B------:R-:W-:-:S02]  /*ebb0*/  USEL UR4, UR4, 0x1, UP0 ;  /* 0x0000000104047887 */ /* 0x000fc40008000000 */
[----:B------:R-:W-:Y:S02]  /*ebc0*/  ULOP3.LUT UR46, UR38, 0x1, URZ, 0xfc, !UPT ;  /* 0x00000001262e7892 */ /* 0x000fe4000f8efc3f */
[----:B------:R-:W-:Y:S01]  /*ebd0*/  UIMAD UR36, UR4, UR36, URZ ;  /* 0x00000024042472a4 */ /* 0x000fe2000f8e023f */
[----:B------:R-:W-:-:S03]  /*ebe0*/  ULDC UR47, c[0x0][0xc] ;  /* 0x00000300002f7ab9 */ /* 0x000fc60000000800 */
[----:B------:R-:W-:Y:S01]  /*ebf0*/  UIADD3 UR4, UR36, 0x7f, URZ ;  /* 0x0000007f24047890 */ /* 0x000fe2000fffe03f */
[C---:B0-----:R-:W-:Y:S01]  /*ec00*/  IMAD.SHL.U32 R5, R4.reuse, 0x10, RZ ;  /* 0x0000001004057824 */ /* 0x041fe200078e00ff */
[C---:B------:R-:W-:Y:S01]  /*ec10*/  R2P PR, R4.reuse, 0x6 ;  /* 0x0000000604007804 */ /* 0x040fe20000000000 */
[C---:B------:R-:W-:Y:S01]  /*ec20*/  IMAD.SHL.U32 R17, R4.reuse, 0x80, RZ ;  /* 0x0000008004117824 */ /* 0x040fe200078e00ff */
[----:B------:R-:W-:Y:S02]  /*ec30*/  LOP3.LUT R8, R4, 0x7f, RZ, 0xc0, !PT ;  /* 0x0000007f04087812 */ /* 0x000fe400078ec0ff */
[----:B------:R-:W-:Y:S02]  /*ec40*/  LOP3.LUT R28, R5, 0x70, RZ, 0xc0, !PT ;  /* 0x00000070051c7812 */ /* 0x000fe400078ec0ff */
[----:B------:R-:W-:Y:S02]  /*ec50*/  SHF.R.U32.HI R0, RZ, 0x5, R8 ;  /* 0x00000005ff007819 */ /* 0x000fe40000011608 */
[----:B------:R-:W-:-:S02]  /*ec60*/  LOP3.LUT R6, R28, 0x80, RZ, 0xfc, !PT ;  /* 0x000000801c067812 */ /* 0x000fc400078efcff */
[C---:B------:R-:W-:Y:S02]  /*ec70*/  LOP3.LUT R7, R17.reuse, 0x400, RZ, 0xc0, !PT ;  /* 0x0000040011077812 */ /* 0x040fe400078ec0ff */
[----:B------:R-:W-:Y:S02]  /*ec80*/  ISETP.GE.AND P4, PT, R6, UR37, PT ;  /* 0x0000002506007c0c */ /* 0x000fe4000bf86270 */
[----:B------:R-:W-:Y:S01]  /*ec90*/  LOP3.LUT R3, R17, 0x380, RZ, 0xc0, !PT ;  /* 0x0000038011037812 */ /* 0x000fe200078ec0ff */
[----:B------:R-:W-:Y:S01]  /*eca0*/  IMAD R7, R0, 0x800, R7 ;  /* 0x0000080000077824 */ /* 0x000fe200078e0207 */
[C---:B------:R-:W-:Y:S02]  /*ecb0*/  ISETP.GE.AND P3, PT, R6.reuse, UR37, PT ;  /* 0x0000002506007c0c */ /* 0x040fe4000bf66270 */
[----:B------:R-:W-:Y:S01]  /*ecc0*/  ISETP.GE.AND P0, PT, R6, UR6, PT ;  /* 0x0000000606007c0c */ /* 0x000fe2000bf06270 */
[----:B------:R-:W-:Y:S01]  /*ecd0*/  IMAD R0, R0, 0x10, R3 ;  /* 0x0000001000007824 */ /* 0x000fe200078e0203 */
[----:B------:R-:W-:Y:S01]  /*ece0*/  LOP3.LUT R2, R3, 0x10, R4, 0xf8, !PT ;  /* 0x0000001003027812 */ /* 0x000fe200078ef804 */
[----:B------:R-:W-:Y:S01]  /*ecf0*/  IMAD.SHL.U32 R4, R4, 0x2, RZ ;  /* 0x0000000204047824 */ /* 0x000fe200078e00ff */
[----:B------:R-:W-:-:S02]  /*ed00*/  LOP3.LUT R3, R5, 0x3f0, RZ, 0xc0, !PT ;  /* 0x000003f005037812 */ /* 0x000fc400078ec0ff */
[----:B------:R-:W-:Y:S02]  /*ed10*/  LOP3.LUT R0, R0, 0x70, R5, 0x78, !PT ;  /* 0x0000007000007812 */ /* 0x000fe400078e7805 */
[----:B------:R-:W-:Y:S02]  /*ed20*/  @P4 LOP3.LUT R16, R16, 0x1, RZ, 0xfc, !PT ;  /* 0x0000000110104812 */ /* 0x000fe400078efcff */
[----:B------:R-:W-:Y:S01]  /*ed30*/  LOP3.LUT R17, R0, 0xc00, R17, 0xf8, !PT ;  /* 0x00000c0000117812 */ /* 0x000fe200078ef811 */
[----:B------:R-:W-:Y:S01]  /*ed40*/  IMAD.U32 R0, RZ, RZ, UR5 ;  /* 0x00000005ff007e24 */ /* 0x000fe2000f8e00ff */
[----:B------:R-:W-:Y:S01]  /*ed50*/  LOP3.LUT R16, R16, 0xffffff7f, RZ, 0xc0, !PT ;  /* 0xffffff7f10107812 */ /* 0x000fe200078ec0ff */
[----:B------:R-:W-:Y:S01]  /*ed60*/  USHF.R.S32.HI UR5, URZ, 0x1f, UR4 ;  /* 0x0000001f3f057899 */ /* 0x000fe20008011404 */
[----:B------:R-:W-:Y:S02]  /*ed70*/  SEL R34, R34, 0xffffffc0, !P2 ;  /* 0xffffffc022227807 */ /* 0x000fe40005000000 */
[----:B------:R-:W-:Y:S01]  /*ed80*/  @P3 LOP3.LUT R16, R16, 0x80, RZ, 0xfc, !PT ;  /* 0x0000008010103812 */ /* 0x000fe200078efcff */
[----:B------:R0:W-:Y:S01]  /*ed90*/  STL [R1+0x8], R0 ;  /* 0x0000080001007387 */ /* 0x0001e20000100800 */
[----:B------:R-:W-:Y:S01]  /*eda0*/  LOP3.LUT R4, R3, 0x70, R4, 0x78, !PT ;  /* 0x0000007003047812 */ /* 0x000fe200078e7804 */
[----:B------:R-:W-:Y:S01]  /*edb0*/  ULEA.HI UR5, UR5, UR4, URZ, 0x7 ;  /* 0x0000000405057291 */ /* 0x000fe2000f8f383f */
[----:B------:R-:W-:Y:S01]  /*edc0*/  ISETP.GE.AND P2, PT, R28, UR37, PT ;  /* 0x000000251c007c0c */ /* 0x000fe2000bf46270 */
[----:B------:R1:W-:Y:S01]  /*edd0*/  STL [R1+0xc], RZ ;  /* 0x00000cff01007387 */ /* 0x0003e20000100800 */
[----:B------:R-:W-:Y:S01]  /*ede0*/  LOP3.LUT R16, R16, 0xfffffbff, RZ, 0xc0, !PT ;  /* 0xfffffbff10107812 */ /* 0x000fe200078ec0ff */
[----:B------:R-:W-:Y:S01]  /*edf0*/  USHF.R.S32.HI UR40, URZ, 0x7, UR5 ;  /* 0x000000073f287899 */ /* 0x000fe20008011405 */
[----:B------:R-:W-:-:S02]  /*ee00*/  LOP3.LUT R2, R2, 0x70, R5, 0x78, !PT ;  /* 0x0000007002027812 */ /* 0x000fc400078e7805 */
[----:B------:R-:W-:Y:S02]  /*ee10*/  LOP3.LUT R37, R4, 0x400, R5, 0xf8, !PT ;  /* 0x0000040004257812 */ /* 0x000fe400078ef805 */
[----:B------:R-:W-:Y:S01]  /*ee20*/  @P0 LOP3.LUT R16, R16, 0x400, RZ, 0xfc, !PT ;  /* 0x0000040010100812 */ /* 0x000fe200078efcff */
[----:B------:R-:W-:Y:S01]  /*ee30*/  IMAD.IADD R26, R7, 0x1, R2 ;  /* 0x00000001071a7824 */ /* 0x000fe200078e0202 */
[----:B0-----:R-:W-:Y:S01]  /*ee40*/  SHF.R.U32.HI R0, RZ, 0x3, R8 ;  /* 0x00000003ff007819 */ /* 0x001fe20000011608 */
[----:B------:R-:W-:Y:S01]  /*ee50*/  IMAD.IADD R2, R18, 0x1, R37 ;  /* 0x0000000112027824 */ /* 0x000fe200078e0225 */
[----:B------:R-:W-:Y:S01]  /*ee60*/  ISETP.GE.AND P0, PT, R28, UR37, PT ;  /* 0x000000251c007c0c */ /* 0x000fe2000bf06270 */
[----:B------:R-:W-:Y:S01]  /*ee70*/  ULDC UR37, c[0x0][0x448] ;  /* 0x0001120000257ab9 */ /* 0x000fe20000000800 */
[----:B------:R-:W-:Y:S01]  /*ee80*/  LOP3.LUT R16, R16, 0xfffffffd, RZ, 0xc0, !PT ;  /* 0xfffffffd10107812 */ /* 0x000fe200078ec0ff */
[----:B------:R-:W-:Y:S01]  /*ee90*/  UIMAD UR37, UR37, UR39, URZ ;  /* 0x00000027252572a4 */ /* 0x000fe2000f8e023f */
[----:B------:R-:W-:Y:S01]  /*eea0*/  LOP3.LUT R0, R0, 0x70, R5, 0xf8, !PT ;  /* 0x0000007000007812 */ /* 0x000fe200078ef805 */
[----:B------:R-:W-:Y:S01]  /*eeb0*/  IMAD.IADD R0, R34, 0x1, R17 ;  /* 0x0000000122007824 */ /* 0x000fe200078e0211 */
[----:B------:R-:W-:Y:S01]  /*eec0*/  @P2 LOP3.LUT R16, R16, 0x2, RZ, 0xfc, !PT ;  /* 0x0000000210102812 */ /* 0x000fe200078efcff */
[----:B------:R1:W-:Y:S01]  /*eed0*/  STL [R1+0x4], R2 ;  /* 0x0000040201007387 */ /* 0x0003e20000100800 */
[----:B------:R-:W-:Y:S01]  /*eee0*/  SEL R35, R35, 0xffffffe0, !P1 ;  /* 0xffffffe023237807 */ /* 0x000fe20004800000 */
[----:B------:R-:W-:Y:S01]  /*eef0*/  UIADD3 UR39, UR36, 0x80, -UR39 ;  /* 0x0000008024277890 */ /* 0x000fe2000fffe827 */
[----:B------:R-:W-:Y:S01]  /*ef00*/  LOP3.LUT R16, R16, 0xfffffdff, RZ, 0xc0, !PT ;  /* 0xfffffdff10107812 */ /* 0x000fe200078ec0ff */
[----:B------:R1:W-:Y:S02]  /*ef10*/  STL [R1], R0 ;  /* 0x0000000001007387 */ /* 0x0003e40000100800 */
[----:B------:R-:W-:Y:S01]  /*ef20*/  IMAD.IADD R36, R34, 0x1, R35 ;  /* 0x0000000122247824 */ /* 0x000fe200078e0223 */
[----:B------:R-:W-:-:S02]  /*ef30*/  @P0 LOP3.LUT R16, R16, 0x200, RZ, 0xfc, !PT ;  /* 0x0000020010100812 */ /* 0x000fc400078efcff */
[----:B------:R-:W-:Y:S02]  /*ef40*/  ISETP.GE.AND P0, PT, R28, UR6, PT ;  /* 0x000000061c007c0c */ /* 0x000fe4000bf06270 */
[----:B------:R-:W-:-:S11]  /*ef50*/  LOP3.LUT R16, R16, 0xfffff7ff, RZ, 0xc0, !PT ;  /* 0xfffff7ff10107812 */ /* 0x000fd600078ec0ff */
[----:B-1----:R-:W-:-:S07]  /*ef60*/  @P0 LOP3.LUT R16, R16, 0x800, RZ, 0xfc, !PT ;  /* 0x0000080010100812 */ /* 0x002fce00078efcff */
.L_x_2517:
[----:B--2---:R-:W2:Y:S01]  /*ef70*/  LDL R0, [R1+0x8] ;  /* 0x0000080001007983 */ /* 0x004ea20000100800 */
        /* <DEDUP_REMOVED lines=13> */
[----:B------:R-:W-:Y:S05]  /*f050*/  @P0 BRA `(.L_x_2453) ;  /* 0x0000000000200947 */ /* 0x000fea0003800000 */
        /* <DEDUP_REMOVED lines=8> */
.L_x_2453:
[----:B------:R-:W-:Y:S01]  /*f0e0*/  ULDC UR8, c[0x0][0xc54] ;  /* 0x0003150000087ab9 */ /* 0x000fe20000000800 */
[----:B------:R-:W-:Y:S01]  /*f0f0*/  UMOV UR6, UR7 ;  /* 0x0000000700067c82 */ /* 0x000fe20008000000 */
[----:B------:R-:W-:-:S11]  /*f100*/  UISETP.NE.AND UP0, UPT, UR8, 0x1, UPT ;  /* 0x000000010800788c */ /* 0x000fd6000bf05270 */
[----:B------:R-:W-:Y:S02]  /*f110*/  @UP0 ULDC.64 UR10, c[0x0][0xc58] ;  /* 0x00031600000a0ab9 */ /* 0x000fe40000000a00 */
[----:B------:R-:W-:-:S04]  /*f120*/  UIMAD.WIDE.U32 UR4, UR7, UR10, URZ ;  /* 0x0000000a070472a5 */ /* 0x000fc8000f8e003f */
[----:B------:R-:W-:-:S04]  /*f130*/  @UP0 USHF.R.U32.HI UR6, URZ, UR11, UR5 ;  /* 0x0000000b3f060299 */ /* 0x000fc80008011605 */
[----:B------:R-:W-:-:S12]  /*f140*/  UIMAD UR4, UR6, UR8, URZ ;  /* 0x00000008060472a4 */ /* 0x000fd8000f8e023f */
.L_x_2454:
        /* <DEDUP_REMOVED lines=25> */
[----:B------:R-:W-:Y:S01]  /*f2e0*/  UP2UR UR50, UPR, URZ, 0x4 ;  /* 0x000000043f327883 */ /* 0x000fe20008000000 */
[----:B------:R-:W-:Y:S01]  /*f2f0*/  BSSY B7, `(.L_x_2455) ;  /* 0x00004af000077945 */ /* 0x000fe20003800000 */
[----:B------:R-:W-:-:S04]  /*f300*/  USHF.L.U32 UR6, UR43, 0x7, URZ ;  /* 0x000000072b067899 */ /* 0x000fc8000800063f */
[----:B------:R-:W-:Y:S01]  /*f310*/  UIADD3 UR6, UR6, 0x7f, URZ ;  /* 0x0000007f06067890 */ /* 0x000fe2000fffe03f */
[----:B------:R-:W-:Y:S01]  /*f320*/  @UP2 ULDC UR4, c[0x0][0x44c] ;  /* 0x0001130000042ab9 */ /* 0x000fe20000000800 */
[----:B------:R-:W-:Y:S02]  /*f330*/  @UP2 ULDC UR7, c[0x0][0x450] ;  /* 0x0001140000072ab9 */ /* 0x000fe40000000800 */
[----:B------:R-:W-:-:S04]  /*f340*/  UIMAD.WIDE.U32 UR4, UR6, UR4, URZ ;  /* 0x00000004060472a5 */ /* 0x000fc8000f8e003f */
[----:B------:R-:W-:-:S04]  /*f350*/  @UP2 USHF.R.U32.HI UR6, URZ, UR7, UR5 ;  /* 0x000000073f062299 */ /* 0x000fc80008011605 */
[----:B------:R-:W-:-:S04]  /*f360*/  UIADD3 UR6, UR39, UR6, URZ ;  /* 0x0000000627067290 */ /* 0x000fc8000fffe03f */
[----:B------:R-:W-:-:S04]  /*f370*/  USHF.R.S32.HI UR4, URZ, 0x1f, UR6 ;  /* 0x0000001f3f047899 */ /* 0x000fc80008011406 */
[----:B------:R-:W-:-:S04]  /*f380*/  ULEA.HI UR4, UR4, UR6, URZ, 0x7 ;  /* 0x0000000604047291 */ /* 0x000fc8000f8f383f */
[----:B------:R-:W-:-:S04]  /*f390*/  USHF.R.S32.HI UR4, URZ, 0x7, UR4 ;  /* 0x000000073f047899 */ /* 0x000fc80008011404 */
[----:B------:R-:W-:-:S04]  /*f3a0*/  UISETP.LT.AND UP0, UPT, UR40, UR4, UPT ;  /* 0x000000042800728c */ /* 0x000fc8000bf01270 */
[----:B------:R-:W-:-:S06]  /*f3b0*/  USEL UR44, UR40, UR4, UP0 ;  /* 0x00000004282c7287 */ /* 0x000fcc0008000000 */
[----:B------:R-:W-:-:S13]  /*f3c0*/  ISETP.LT.AND P0, PT, RZ, UR44, PT ;  /* 0x0000002cff007c0c */ /* 0x000fda000bf01270 */
[----:B0-----:R-:W-:Y:S05]  /*f3d0*/  @P0 BRA `(.L_x_2456) ;  /* 0x0000000000480947 */ /* 0x001fea0003800000 */
        /* <DEDUP_REMOVED lines=16> */
[----:B------:R0:W-:Y:S01]  /*f4e0*/  STL [R1+0x8], R0 ;  /* 0x0000080001007387 */ /* 0x0001e20000100800 */
[----:B------:R-:W-:Y:S05]  /*f4f0*/  BRA `(.L_x_2457) ;  /* 0x0000004800387947 */ /* 0x000fea0003800000 */
.L_x_2456:
        /* <DEDUP_REMOVED lines=20> */
.L_x_2459:
[----:B------:R-:W-:Y:S05]  /*f640*/  BSYNC B6 ;  /* 0x0000000000067941 */ /* 0x000fea0003800000 */
.L_x_2458:
        /* <DEDUP_REMOVED lines=22> */
.L_x_2461:
[----:B------:R-:W-:Y:S05]  /*f7b0*/  BSYNC B6 ;  /* 0x0000000000067941 */ /* 0x000fea0003800000 */
.L_x_2460:
        /* <DEDUP_REMOVED lines=9> */
[----:B------:R-:W-:Y:S01]  /*f850*/  MOV R13, RZ ;  /* 0x000000ff000d7202 */ /* 0x000fe20000000f00 */
[----:B------:R-:W0:Y:S01]  /*f860*/  LDC.64 R2, c[0x4][R2] ;  /* 0x0100000002027b82 */ /* 0x000e220000000a00 */
[----:B------:R-:W-:Y:S02]  /*f870*/  IMAD.U32 R5, RZ, RZ, UR7 ;  /* 0x00000007ff057e24 */ /* 0x000fe4000f8e00ff */
[----:B------:R-:W-:Y:S02]  /*f880*/  IMAD.U32 R6, RZ, RZ, UR8 ;  /* 0x00000008ff067e24 */ /* 0x000fe4000f8e00ff */
[----:B------:R-:W-:-:S02]  /*f890*/  IMAD.U32 R7, RZ, RZ, UR9 ;  /* 0x00000009ff077e24 */ /* 0x000fc4000f8e00ff */
[----:B------:R-:W-:Y:S02]  /*f8a0*/  IMAD.U32 R10, RZ, RZ, UR4 ;  /* 0x00000004ff0a7e24 */ /* 0x000fe4000f8e00ff */
[----:B------:R-:W-:Y:S02]  /*f8b0*/  IMAD.U32 R11, RZ, RZ, UR5 ;  /* 0x00000005ff0b7e24 */ /* 0x000fe4000f8e00ff */
[----:B------:R-:W-:Y:S02]  /*f8c0*/  IMAD.MOV.U32 R8, RZ, RZ, 0x70 ;  /* 0x00000070ff087424 */ /* 0x000fe400078e00ff */
[----:B------:R-:W-:-:S07]  /*f8d0*/  IMAD.MOV.U32 R12, RZ, RZ, 0x1 ;  /* 0x00000001ff0c7424 */ /* 0x000fce00078e00ff */
[----:B------:R-:W-:-:S07]  /*f8e0*/  LEPC R20, `(.L_x_2463) ;  /* 0x000000001014794e */ /* 0x000fce0000000000 */
[----:B0----5:R-:W-:Y:S05]  /*f8f0*/  CALL.ABS.NOINC R2 ;  /* 0x0000000002007343 */ /* 0x021fea0003c00000 */
.L_x_2463:
[----:B------:R-:W-:Y:S05]  /*f900*/  BSYNC B6 ;  /* 0x0000000000067941 */ /* 0x000fea0003800000 */
.L_x_2462:
        /* <DEDUP_REMOVED lines=19> */
.L_x_2465:
[----:B------:R-:W-:Y:S05]  /*fa40*/  BSYNC B6 ;  /* 0x0000000000067941 */ /* 0x000fea0003800000 */
.L_x_2464:
        /* <DEDUP_REMOVED lines=17> */
.L_x_2537:
[----:B------:R-:W1:Y:S01]  /*fb60*/  S2R R0, SR_TID.X ;  /* 0x0000000000007919 */ /* 0x000e620000002100 */
[----:B0-----:R-:W-:Y:S02]  /*fb70*/  ISETP.NE.AND P1, PT, R10, 0x1, PT ;  /* 0x000000010a00780c */ /* 0x001fe40003f25270 */
[----:B-----5:R-:W-:Y:S02]  /*fb80*/  SHF.R.S32.HI R31, RZ, 0x1f, R29 ;  /* 0x0000001fff1f7819 */ /* 0x020fe4000001141d */
[----:B------:R-:W-:-:S09]  /*fb90*/  LOP3.LUT R16, R16, 0xfffffff7, RZ, 0xc0, !PT ;  /* 0xfffffff710107812 */ /* 0x000fd200078ec0ff */
[----:B------:R-:W0:Y:S01]  /*fba0*/  @P1 LDC R5, c[0x0][0x438] ;  /* 0x00010e00ff051b82 */ /* 0x000e220000000800 */
[----:B------:R-:W-:Y:S02]  /*fbb0*/  @P1 LOP3.LUT R16, R16, 0x8, RZ, 0xfc, !PT ;  /* 0x0000000810101812 */ /* 0x000fe400078efcff */
[C---:B-1----:R-:W-:Y:S01]  /*fbc0*/  LOP3.LUT R2, R0.reuse, 0x7f, RZ, 0xc0, !PT ;  /* 0x0000007f00027812 */ /* 0x042fe200078ec0ff */
[----:B------:R-:W-:-:S03]  /*fbd0*/  IMAD.SHL.U32 R0, R0, 0x10, RZ ;  /* 0x0000001000007824 */ /* 0x000fc600078e00ff */
[----:B------:R-:W-:-:S04]  /*fbe0*/  SHF.R.U32.HI R2, RZ, 0x3, R2 ;  /* 0x00000003ff027819 */ /* 0x000fc80000011602 */
[----:B------:R-:W-:-:S04]  /*fbf0*/  LOP3.LUT R0, R2, 0x70, R0, 0xf8, !PT ;  /* 0x0000007002007812 */ /* 0x000fc800078ef800 */
[----:B------:R-:W-:Y:S02]  /*fc00*/  LOP3.LUT R3, R0, R8, RZ, 0xfc, !PT ;  /* 0x0000000800037212 */ /* 0x000fe400078efcff */
[----:B------:R-:W1:Y:S02]  /*fc10*/  @P1 LDC R0, c[0x0][0x434] ;  /* 0x00010d00ff001b82 */ /* 0x000e640000000800 */
[C---:B------:R-:W-:Y:S01]  /*fc20*/  ISETP.GE.AND P0, PT, R3.reuse, UR36, PT ;  /* 0x0000002403007c0c */ /* 0x040fe2000bf06270 */
[----:B------:R-:W-:-:S04]  /*fc30*/  IMAD.IADD R9, R3, 0x1, R32 ;  /* 0x0000000103097824 */ /* 0x000fc800078e0220 */
[----:B------:R-:W-:-:S08]  /*fc40*/  IMAD.MOV.U32 R6, RZ, RZ, R9 ;  /* 0x000000ffff067224 */ /* 0x000fd000078e0009 */
[----:B------:R-:W2:Y:S01]  /*fc50*/  @!P0 LDC.64 R2, c[0x0][0x428] ;  /* 0x00010a00ff028b82 */ /* 0x000ea20000000a00 */
[----:B-1----:R-:W-:-:S05]  /*fc60*/  @P1 IMAD.HI.U32 R0, R9, R0, RZ ;  /* 0x0000000009001227 */ /* 0x002fca00078e00ff */
[----:B0-----:R-:W-:Y:S02]  /*fc70*/  @P1 SHF.R.U32.HI R6, RZ, R5, R0 ;  /* 0x00000005ff061219 */ /* 0x001fe40000011600 */
[----:B------:R-:W0:Y:S02]  /*fc80*/  @!P0 LDC.64 R4, c[0x0][0x418] ;  /* 0x00010600ff048b82 */ /* 0x000e240000000a00 */
[----:B------:R-:W-:Y:S01]  /*fc90*/  @!P0 SHF.R.S32.HI R7, RZ, 0x1f, R6 ;  /* 0x0000001fff078819 */ /* 0x000fe20000011406 */
[----:B--2---:R-:W-:-:S04]  /*fca0*/  @!P0 IMAD R0, R31, R2, RZ ;  /* 0x000000021f008224 */ /* 0x004fc800078e02ff */
[C---:B------:R-:W-:Y:S02]  /*fcb0*/  @!P0 IMAD R11, R29.reuse, R3, R0 ;  /* 0x000000031d0b8224 */ /* 0x040fe400078e0200 */
[----:B------:R-:W-:-:S04]  /*fcc0*/  @!P0 IMAD.WIDE.U32 R2, R29, R2, R6 ;  /* 0x000000021d028225 */ /* 0x000fc800078e0006 */
[----:B------:R-:W-:Y:S02]  /*fcd0*/  @!P0 IMAD.IADD R0, R3, 0x1, R11 ;  /* 0x0000000103008824 */ /* 0x000fe400078e020b */
[----:B------:R-:W-:Y:S01]  /*fce0*/  IMAD.U32 R3, RZ, RZ, UR45 ;  /* 0x0000002dff037e24 */ /* 0x000fe2000f8e00ff */
[----:B0-----:R-:W-:-:S04]  /*fcf0*/  @!P0 LEA R4, P1, R2, R4, 0x2 ;  /* 0x0000000402048211 */ /* 0x001fc800078210ff */
[----:B------:R-:W-:Y:S01]  /*fd00*/  @!P0 LEA.HI.X R5, R2, R5, R0, 0x2, P1 ;  /* 0x0000000502058211 */ /* 0x000fe200008f1400 */
[----:B------:R-:W-:Y:S01]  /*fd10*/  IMAD.MOV.U32 R0, RZ, RZ, RZ ;  /* 0x000000ffff007224 */ /* 0x000fe200078e00ff */
[----:B------:R-:W-:Y:S01]  /*fd20*/  ISETP.NE.AND P2, PT, R3, 0x3, PT ;  /* 0x000000030300780c */ /* 0x000fe20003f45270 */
[----:B------:R-:W-:-:S04]  /*fd30*/  IMAD.MOV R2, RZ, RZ, -R6 ;  /* 0x000000ffff027224 */ /* 0x000fc800078e0a06 */
[----:B------:R0:W5:Y:S01]  /*fd40*/  @!P0 LDG.E R0, desc[UR48][R4.64] ;  /* 0x0000003004008981 */ /* 0x000162000c1e1900 */
[----:B------:R-:W-:-:S07]  /*fd50*/  LOP3.LUT R16, R16, 0xfffffffb, RZ, 0xc0, !PT ;  /* 0xfffffffb10107812 */ /* 0x000fce00078ec0ff */
[----:B------:R-:W-:Y:S01]  /*fd60*/  @P2 LOP3.LUT R16, R16, 0x4, RZ, 0xfc, !PT ;  /* 0x0000000410102812 */ /* 0x000fe200078efcff */
[----:B0-----:R-:W-:Y:S02]  /*fd70*/  IMAD R4, R10, R2, R9 ;  /* 0x000000020a047224 */ /* 0x001fe400078e0209 */
[----:B------:R-:W-:-:S04]  /*fd80*/  IMAD R2, RZ, RZ, -UR42 ;  /* 0x8000002aff027e24 */ /* 0x000fc8000f8e02ff */
[----:B------:R-:W-:-:S05]  /*fd90*/  IMAD R23, R23, R2, UR41 ;  /* 0x0000002917177e24 */ /* 0x000fca000f8e0202 */
[----:B------:R-:W-:Y:S01]  /*fda0*/  SHF.R.S32.HI R30, RZ, 0x1f, R23 ;  /* 0x0000001fff1e7819 */ /* 0x000fe20000011417 */
[----:B------:R-:W-:Y:S06]  /*fdb0*/  @!P2 BRA `(.L_x_2467) ;  /* 0x000000000004a947 */ /* 0x000fec0003800000 */
[----:B------:R-:W-:Y:S01]  /*fdc0*/  BPT.TRAP 0x1 ;  /* 0x000000040000795c */ /* 0x000fe20000300000 */
.L_x_2467:
[----:B------:R-:W-:Y:S01]  /*fdd0*/  IMAD R6, R24, 0x8, R18 ;  /* 0x0000000818067824 */ /* 0x000fe200078e0212 */
[----:B------:R-:W-:Y:S01]  /*fde0*/  SHF.L.U32 R20, R27, 0x1f, RZ ;  /* 0x0000001f1b147819 */ /* 0x000fe200000006ff */
[----:B------:R-:W-:Y:S01]  /*fdf0*/  BSSY B0, `(.L_x_2468) ;  /* 0x0000004000007945 */ /* 0x000fe20003800000 */
[----:B------:R-:W-:Y:S02]  /*fe00*/  SHF.R.S32.HI R10, RZ, 0x1f, R4 ;  /* 0x0000001fff0a7819 */ /* 0x000fe40000011404 */
[----:B------:R-:W0:Y:S02]  /*fe10*/  SYNCS.PHASECHK.TRANS64.TRYWAIT P0, [R6+URZ+0x38880], R20 ;  /* 0x03888014060075a7 */ /* 0x000e24000800017f */
[----:B0-----:R-:W-:Y:S05]  /*fe20*/  @!P0 BRA `(.L_x_2469) ;  /* 0x0000004800348947 */ /* 0x001fea0003800000 */
.L_x_2538:
[----:B------:R-:W-:Y:S05]  /*fe30*/  BSYNC B0 ;  /* 0x0000000000007941 */ /* 0x000fea0003800000 */
.L_x_2468:
[----:B------:R-:W1:Y:S01]  /*fe40*/  S2R R7, SR_TID.X ;  /* 0x0000000000077919 */ /* 0x000e620000002100 */
[----:B------:R-:W-:Y:S01]  /*fe50*/  ULDC.64 UR4, c[0x0][0x328] ;  /* 0x0000ca0000047ab9 */ /* 0x000fe20000000a00 */
[----:B-----5:R-:W-:Y:S01]  /*fe60*/  SHF.R.S32.HI R19, RZ, 0x1f, R0 ;  /* 0x0000001fff137819 */ /* 0x020fe20000011400 */
[----:B------:R-:W-:Y:S01]  /*fe70*/  IMAD R3, R10, UR4, RZ ;  /* 0x000000040a037c24 */ /* 0x000fe2000f8e02ff */
[----:B------:R-:W-:Y:S01]  /*fe80*/  ULDC.64 UR6, c[0x0][0x318] ;  /* 0x0000c60000067ab9 */ /* 0x000fe20000000a00 */
[----:B------:R-:W-:Y:S02]  /*fe90*/  LOP3.LUT R16, R16, 0xffffffbf, RZ, 0xc0, !PT ;  /* 0xffffffbf10107812 */ /* 0x000fe400078ec0ff */
        /* <DEDUP_REMOVED lines=19> */
[----:B------:R-:W-:-:S13]  /*ffd0*/  ISETP.GE.AND P0, PT, R8, 0x1, PT ;  /* 0x000000010800780c */ /* 0x000fda0003f06270 */
[----:B------:R-:W-:Y:S01]  /*ffe0*/  @P0 LOP3.LUT R16, R16, 0x40, RZ, 0xfc, !PT ;  /* 0x0000004010100812 */ /* 0x000fe200078efcff */
[----:B------:R-:W-:Y:S06]  /*fff0*/  BRA.DIV UR4, `(.L_x_2470) ;  /* 0x0000004604d47947 */ /* 0x000fec000b800000 */
[----:B------:R-:W1:Y:S01]  /*10000*/  SHFL.IDX PT, R2, R7, RZ, 0x181f ;  /* 0x00181fff07027589 */ /* 0x000e6200000e0000 */
[----:B------:R-:W-:Y:S01]  /*10010*/  LOP3.LUT P6, RZ, R16, 0x200, RZ, 0xc0, !PT ;  /* 0x0000020010ff7812 */ /* 0x000fe200078cc0ff */
[----:B------:R-:W-:Y:S01]  /*10020*/  IMAD.IADD R5, R18, 0x1, R5 ;  /* 0x0000000112057824 */ /* 0x000fe200078e0205 */
[----:B------:R-:W-:Y:S01]  /*10030*/  LOP3.LUT P2, RZ, R16, 0x80, RZ, 0xc0, !PT ;  /* 0x0000008010ff7812 */ /* 0x000fe2000784c0ff */
[----:B------:R-:W2:Y:S01]  /*10040*/  SHFL.IDX PT, R3, R9, RZ, 0x181f ;  /* 0x00181fff09037589 */ /* 0x000ea200000e0000 */
[----:B------:R-:W-:Y:S02]  /*10050*/  ISETP.GE.AND P1, PT, R8, 0x11, PT ;  /* 0x000000110800780c */ /* 0x000fe40003f26270 */
[----:B------:R-:W-:Y:S02]  /*10060*/  LOP3.LUT R16, R16, 0xffffffdf, RZ, 0xc0, !PT ;  /* 0xffffffdf10107812 */ /* 0x000fe400078ec0ff */
[C---:B------:R-:W-:Y:S02]  /*10070*/  ISETP.GE.AND P5, PT, R8.reuse, 0x31, PT ;  /* 0x000000310800780c */ /* 0x040fe40003fa6270 */
[----:B------:R-:W-:-:S02]  /*10080*/  ISETP.GE.AND P4, PT, R8, 0x41, PT ;  /* 0x000000410800780c */ /* 0x000fc40003f86270 */
[----:B------:R-:W-:-:S05]  /*10090*/  ISETP.GE.AND P3, PT, R8, 0x51, PT ;  /* 0x000000510800780c */ /* 0x000fca0003f66270 */
[----:B------:R-:W-:Y:S02]  /*100a0*/  @P1 LOP3.LUT R16, R16, 0x20, RZ, 0xfc, !PT ;  /* 0x0000002010101812 */ /* 0x000fe400078efcff */
[----:B------:R-:W-:Y:S02]  /*100b0*/  ISETP.GE.AND P1, PT, R8, 0x61, PT ;  /* 0x000000610800780c */ /* 0x000fe40003f26270 */
[----:B------:R-:W-:Y:S02]  /*100c0*/  LOP3.LUT R16, R16, 0xffffffef, RZ, 0xc0, !PT ;  /* 0xffffffef10107812 */ /* 0x000fe400078ec0ff */
[----:B-1----:R-:W-:-:S05]  /*100d0*/  IADD3 R2, P0, R28, R2, RZ ;  /* 0x000000021c027210 */ /* 0x002fca0007f1e0ff */
[----:B--2---:R-:W-:Y:S01]  /*100e0*/  IMAD.X R3, RZ, RZ, R3, P0 ;  /* 0x000000ffff037224 */ /* 0x004fe200000e0603 */
[----:B------:R-:W-:-:S13]  /*100f0*/  ISETP.LT.OR P0, PT, R8, 0x1, P6 ;  /* 0x000000010800780c */ /* 0x000fda0003701670 */
        /* <DEDUP_REMOVED lines=54> */
[----:B-1----:R1:W2:Y:S10]  /*10460*/  SHFL.IDX PT, R2, R7, 0x7, 0x181f ;  /* 0x00f81f0007027f89 */ /* 0x0022b400000e0000 */
[----:B------:R-:W-:-:S02]  /*10470*/  @P0 LOP3.LUT R16, R16, 0x10, RZ, 0xfc, !PT ;  /* 0x0000001010100812 */ /* 0x000fc400078efcff */
[----:B------:R-:W-:Y:S02]  /*10480*/  ISETP.GE.AND P0, PT, R8, 0x71, PT ;  /* 0x000000710800780c */ /* 0x000fe40003f06270 */
[----:B------:R-:W-:-:S11]  /*10490*/  LOP3.LUT R16, R16, 0xfffffeff, RZ, 0xc0, !PT ;  /* 0xfffffeff10107812 */ /* 0x000fd600078ec0ff */
[----:B-1-3--:R-:W-:-:S07]  /*104a0*/  @P0 LOP3.LUT R16, R16, 0x100, RZ, 0xfc, !PT ;  /* 0x0000010010100812 */ /* 0x00afce00078efcff */
.L_x_2556:
[----:B--2---:R-:W-:Y:S02]  /*104b0*/  IADD3 R2, P0, R28, R2, RZ ;  /* 0x000000021c027210 */ /* 0x004fe40007f1e0ff */
[C---:B------:R-:W-:Y:S02]  /*104c0*/  LOP3.LUT P6, RZ, R16.reuse, 0x200, RZ, 0xc0, !PT ;  /* 0x0000020010ff7812 */ /* 0x040fe400078cc0ff */
[----:B------:R-:W-:Y:S01]  /*104d0*/  LOP3.LUT P2, RZ, R16, 0x80, RZ, 0xc0, !PT ;  /* 0x0000008010ff7812 */ /* 0x000fe2000784c0ff */
        /* <DEDUP_REMOVED lines=10> */
.L_x_2471:
        /* <DEDUP_REMOVED lines=11> */
.L_x_2472:
[----:B------:R1:W-:Y:S01]  /*10630*/  SYNCS.ARRIVE.TRANS64.A1T0 RZ, [R6+URZ+0x38870], RZ ;  /* 0x038870ff06ff79a7 */ /* 0x0003e2000810003f */
[----:B------:R-:W-:Y:S05]  /*10640*/  @!P6 BRA `(.L_x_2473) ;  /* 0x000000000004e947 */ /* 0x000fea0003800000 */
[----:B------:R-:W-:Y:S01]  /*10650*/  BPT.TRAP 0x1 ;  /* 0x000000040000795c */ /* 0x000fe20000300000 */
.L_x_2473:
[----:B------:R-:W2:Y:S01]  /*10660*/  SYNCS.PHASECHK.TRANS64.TRYWAIT P0, [R6+URZ+0x38840], R20 ;  /* 0x03884014060075a7 */ /* 0x000ea2000800017f */
[----:B------:R-:W-:Y:S04]  /*10670*/  BSSY B0, `(.L_x_2474) ;  /* 0x0000002000007945 */ /* 0x000fe80003800000 */
[----:B--2---:R-:W-:Y:S05]  /*10680*/  @!P0 BRA `(.L_x_2475) ;  /* 0x0000004800f88947 */ /* 0x004fea0003800000 */
.L_x_2557:
[----:B------:R-:W-:Y:S05]  /*10690*/  BSYNC B0 ;  /* 0x0000000000007941 */ /* 0x000fea0003800000 */
.L_x_2474:
        /* <DEDUP_REMOVED lines=20> */
[----:B------:R-:W3:Y:S01]  /*107e0*/  SHFL.IDX PT, R3, R4, RZ, 0x181f ;  /* 0x00181fff04037589 */ /* 0x000ee200000e0000 */
[----:B------:R-:W-:Y:S02]  /*107f0*/  P2R R9, PR, RZ, 0x10 ;  /* 0x00000010ff097803 */ /* 0x000fe40000000000 */
[C---:B------:R-:W-:Y:S01]  /*10800*/  LOP3.LUT P4, RZ, R16.reuse, 0x40, RZ, 0xc0, !PT ;  /* 0x0000004010ff7812 */ /* 0x040fe2000788c0ff */
[----:B------:R-:W4:Y:S01]  /*10810*/  SHFL.IDX PT, R2, R0, RZ, 0x181f ;  /* 0x00181fff00027589 */ /* 0x000f2200000e0000 */
[C---:B------:R-:W-:Y:S02]  /*10820*/  LOP3.LUT P6, RZ, R16.reuse, 0x2, RZ, 0xc0, !PT ;  /* 0x0000000210ff7812 */ /* 0x040fe400078cc0ff */
[----:B------:R-:W-:Y:S01]  /*10830*/  P2R R8, PR, RZ, 0x8 ;  /* 0x00000008ff087803 */ /* 0x000fe20000000000 */
[----:B------:R-:W5:Y:S01]  /*10840*/  SHFL.IDX PT, R14, R4, 0x1, 0x181f ;  /* 0x00381f00040e7f89 */ /* 0x000f6200000e0000 */
[----:B------:R-:W-:Y:S02]  /*10850*/  LOP3.LUT P3, RZ, R16, 0x20, RZ, 0xc0, !PT ;  /* 0x0000002010ff7812 */ /* 0x000fe4000786c0ff */
[----:B------:R-:W-:-:S02]  /*10860*/  P2R R7, PR, RZ, 0x2 ;  /* 0x00000002ff077803 */ /* 0x000fc40000000000 */
[----:B------:R-:W-:-:S03]  /*10870*/  LOP3.LUT P1, RZ, R16, 0x10, RZ, 0xc0, !PT ;  /* 0x0000001010ff7812 */ /* 0x000fc6000782c0ff */
[----:B---3--:R-:W-:-:S05]  /*10880*/  @P4 IADD3 R3, P0, R28, R3, RZ ;  /* 0x000000031c034210 */ /* 0x008fca0007f1e0ff */
[----:B----4-:R-:W-:-:S05]  /*10890*/  @P4 IMAD.X R2, RZ, RZ, R2, P0 ;  /* 0x000000ffff024224 */ /* 0x010fca00000e0602 */
[----:B------:R-:W-:-:S04]  /*108a0*/  @P4 LOP3.LUT R3, R3, R2, RZ, 0x3c, !PT ;  /* 0x0000000203034212 */ /* 0x000fc800078e3cff */
[----:B------:R-:W-:-:S04]  /*108b0*/  @P4 LOP3.LUT R2, R3, R2, RZ, 0x3c, !PT ;  /* 0x0000000203024212 */ /* 0x000fc800078e3cff */
[----:B------:R-:W-:-:S05]  /*108c0*/  @P4 LOP3.LUT R3, R3, R2, RZ, 0x3c, !PT ;  /* 0x0000000203034212 */ /* 0x000fca00078e3cff */
[----:B------:R-:W-:Y:S04]  /*108d0*/  @P4 LDGSTS.E.BYPASS.LTC128B.128 [R5+0x28400], desc[UR48][R2.64], !P6 ;  /* 0x2840000002054fae */ /* 0x000fe8000f101d70 */
[----:B------:R3:W-:Y:S01]  /*108e0*/  @P4 LDGSTS.E.BYPASS.LTC128B.128 [R5+0x2c400], desc[UR48][R2.64+0x80], !P2 ;  /* 0x2c40008002054fae */ /* 0x0007e2000d101d70 */
[----:B------:R-:W-:Y:S02]  /*108f0*/  ISETP.NE.AND P4, PT, R9, RZ, PT ;  /* 0x000000ff0900720c */ /* 0x000fe40003f85270 */
[C---:B-----5:R-:W-:Y:S02]  /*10900*/  @P3 IADD3 R9, P0, R28.reuse, R14, RZ ;  /* 0x0000000e1c093210 */ /* 0x060fe40007f1e0ff */
[----:B------:R-:W-:Y:S04]  /*10910*/  SHFL.IDX PT, R14, R4, 0x2, 0x181f ;  /* 0x00581f00040e7f89 */ /* 0x000fe800000e0000 */
[----:B---3--:R-:W3:Y:S02]  /*10920*/  SHFL.IDX PT, R2, R0, 0x1, 0x181f ;  /* 0x00381f0000027f89 */ /* 0x008ee400000e0000 */
[----:B---3--:R-:W-:Y:S01]  /*10930*/  @P3 IMAD.X R10, RZ, RZ, R2, P0 ;  /* 0x000000ffff0a3224 */ /* 0x008fe200000e0602 */
[----:B------:R-:W-:Y:S01]  /*10940*/  @P1 IADD3 R14, P0, R28, R14, RZ ;  /* 0x0000000e1c0e1210 */ /* 0x000fe20007f1e0ff */
[----:B------:R-:W-:-:S02]  /*10950*/  @P3 IMAD.MOV.U32 R2, RZ, RZ, R9 ;  /* 0x000000ffff023224 */ /* 0x000fc400078e0009 */
[----:B------:R-:W-:-:S05]  /*10960*/  @P3 IMAD.MOV.U32 R3, RZ, RZ, R10 ;  /* 0x000000ffff033224 */ /* 0x000fca00078e000a */
[----:B------:R-:W-:Y:S04]  /*10970*/  @P3 LDGSTS.E.BYPASS.LTC128B.128 [R5+0x28c00], desc[UR48][R2.64], !P6 ;  /* 0x28c0000002053fae */ /* 0x000fe8000f101d70 */
[----:B------:R3:W-:Y:S01]  /*10980*/  @P3 LDGSTS.E.BYPASS.LTC128B.128 [R5+0x2cc00], desc[UR48][R2.64+0x80], !P2 ;  /* 0x2cc0008002053fae */ /* 0x0007e2000d101d70 */
[----:B------:R-:W-:-:S03]  /*10990*/  ISETP.NE.AND P3, PT, R8, RZ, PT ;  /* 0x000000ff0800720c */ /* 0x000fc60003f65270 */
[----:B---3--:R-:W3:Y:S02]  /*109a0*/  SHFL.IDX PT, R2, R0, 0x2, 0x181f ;  /* 0x00581f0000027f89 */ /* 0x008ee400000e0000 */
[----:B---3--:R-:W-:Y:S02]  /*109b0*/  @P1 IMAD.X R9, RZ, RZ, R2, P0 ;  /* 0x000000ffff091224 */ /* 0x008fe400000e0602 */
[----:B------:R-:W-:Y:S02]  /*109c0*/  @P1 IMAD.MOV.U32 R2, RZ, RZ, R14 ;  /* 0x000000ffff021224 */ /* 0x000fe400078e000e */
[----:B------:R-:W-:Y:S01]  /*109d0*/  @P1 IMAD.MOV.U32 R3, RZ, RZ, R9 ;  /* 0x000000ffff031224 */ /* 0x000fe200078e0009 */
[----:B------:R-:W3:Y:S04]  /*109e0*/  SHFL.IDX PT, R14, R4, 0x3, 0x181f ;  /* 0x00781f00040e7f89 */ /* 0x000ee800000e0000 */
[----:B------:R-:W-:Y:S04]  /*109f0*/  @P1 LDGSTS.E.BYPASS.LTC128B.128 [R5+0x29400], desc[UR48][R2.64], !P6 ;  /* 0x2940000002051fae */ /* 0x000fe8000f101d70 */
[----:B------:R4:W-:Y:S01]  /*10a00*/  @P1 LDGSTS.E.BYPASS.LTC128B.128 [R5+0x2d400], desc[UR48][R2.64+0x80], !P2 ;  /* 0x2d40008002051fae */ /* 0x0009e2000d101d70 */
[----:B------:R-:W-:-:S03]  /*10a10*/  ISETP.NE.AND P1, PT, R7, RZ, PT ;  /* 0x000000ff0700720c */ /* 0x000fc60003f25270 */
[----:B----4-:R-:W4:Y:S01]  /*10a20*/  SHFL.IDX PT, R2, R0, 0x3, 0x181f ;  /* 0x00781f0000027f89 */ /* 0x010f2200000e0000 */
[----:B---3--:R-:W-:-:S05]  /*10a30*/  @P5 IADD3 R14, P0, R28, R14, RZ ;  /* 0x0000000e1c0e5210 */ /* 0x008fca0007f1e0ff */
[----:B----4-:R-:W-:Y:S02]  /*10a40*/  @P5 IMAD.X R9, RZ, RZ, R2, P0 ;  /* 0x000000ffff095224 */ /* 0x010fe400000e0602 */
[----:B------:R-:W-:Y:S02]  /*10a50*/  @P5 IMAD.MOV.U32 R2, RZ, RZ, R14 ;  /* 0x000000ffff025224 */ /* 0x000fe400078e000e */
[----:B------:R-:W-:Y:S01]  /*10a60*/  @P5 IMAD.MOV.U32 R3, RZ, RZ, R9 ;  /* 0x000000ffff035224 */ /* 0x000fe200078e0009 */
[----:B------:R-:W3:Y:S04]  /*10a70*/  SHFL.IDX PT, R14, R4, 0x4, 0x181f ;  /* 0x00981f00040e7f89 */ /* 0x000ee800000e0000 */
[----:B------:R-:W-:Y:S04]  /*10a80*/  @P5 LDGSTS.E.BYPASS.LTC128B.128 [R5+0x29c00], desc[UR48][R2.64], !P6 ;  /* 0x29c0000002055fae */ /* 0x000fe8000f101d70 */
[----:B------:R4:W-:Y:S04]  /*10a90*/  @P5 LDGSTS.E.BYPASS.LTC128B.128 [R5+0x2dc00], desc[UR48][R2.64+0x80], !P2 ;  /* 0x2dc0008002055fae */ /* 0x0009e8000d101d70 */
[----:B----4-:R-:W4:Y:S01]  /*10aa0*/  SHFL.IDX PT, R2, R0, 0x4, 0x181f ;  /* 0x00981f0000027f89 */ /* 0x010f2200000e0000 */
[----:B---3--:R-:W-:-:S05]  /*10ab0*/  @P4 IADD3 R14, P0, R28, R14, RZ ;  /* 0x0000000e1c0e4210 */ /* 0x008fca0007f1e0ff */
[----:B----4-:R-:W-:Y:S01]  /*10ac0*/  @P4 IMAD.X R7, RZ, RZ, R2, P0 ;  /* 0x000000ffff074224 */ /* 0x010fe200000e0602 */
[----:B------:R-:W-:Y:S02]  /*10ad0*/  @P4 MOV R2, R14 ;  /* 0x0000000e00024202 */ /* 0x000fe40000000f00 */
[----:B------:R-:W3:Y:S01]  /*10ae0*/  SHFL.IDX PT, R14, R4, 0x5, 0x181f ;  /* 0x00b81f00040e7f89 */ /* 0x000ee200000e0000 */
[----:B------:R-:W-:-:S05]  /*10af0*/  @P4 IMAD.MOV.U32 R3, RZ, RZ, R7 ;  /* 0x000000ffff034224 */ /* 0x000fca00078e0007 */
[----:B------:R-:W-:Y:S04]  /*10b00*/  @P4 LDGSTS.E.BYPASS.LTC128B.128 [R5+0x2a400], desc[UR48][R2.64], !P6 ;  /* 0x2a40000002054fae */ /* 0x000fe8000f101d70 */
[----:B------:R4:W-:Y:S04]  /*10b10*/  @P4 LDGSTS.E.BYPASS.LTC128B.128 [R5+0x2e400], desc[UR48][R2.64+0x80], !P2 ;  /* 0x2e40008002054fae */ /* 0x0009e8000d101d70 */
        /* <DEDUP_REMOVED lines=10> */
[----:B----4-:R-:W-:Y:S02]  /*10bc0*/  @P1 IMAD.X R7, RZ, RZ, R2, P0 ;  /* 0x000000ffff071224 */ /* 0x010fe400000e0602 */
[----:B------:R-:W-:Y:S02]  /*10bd0*/  @P1 IMAD.MOV.U32 R2, RZ, RZ, R14 ;  /* 0x000000ffff021224 */ /* 0x000fe400078e000e */
[----:B------:R-:W-:Y:S01]  /*10be0*/  @P1 IMAD.MOV.U32 R3, RZ, RZ, R7 ;  /* 0x000000ffff031224 */ /* 0x000fe200078e0007 */
[----:B------:R3:W4:Y:S04]  /*10bf0*/  SHFL.IDX PT, R14, R4, 0x7, 0x181f ;  /* 0x00f81f00040e7f89 */ /* 0x00072800000e0000 */
[----:B------:R3:W-:Y:S04]  /*10c00*/  @P1 LDGSTS.E.BYPASS.LTC128B.128 [R5+0x2b400], desc[UR48][R2.64], !P6 ;  /* 0x2b40000002051fae */ /* 0x0007e8000f101d70 */
[----:B------:R3:W-:Y:S04]  /*10c10*/  @P1 LDGSTS.E.BYPASS.LTC128B.128 [R5+0x2f400], desc[UR48][R2.64+0x80], !P2 ;  /* 0x2f40008002051fae */ /* 0x0007e8000d101d70 */
[----:B------:R3:W0:Y:S02]  /*10c20*/  SHFL.IDX PT, R7, R0, 0x7, 0x181f ;  /* 0x00f81f0000077f89 */ /* 0x00062400000e0000 */
.L_x_2575:
[C---:B------:R-:W-:Y:S02]  /*10c30*/  LOP3.LUT P1, RZ, R16.reuse, 0x100, RZ, 0xc0, !PT ;  /* 0x0000010010ff7812 */ /* 0x040fe4000782c0ff */
[----:B------:R-:W-:-:S11]  /*10c40*/  LOP3.LUT P3, RZ, R16, 0x2, RZ, 0xc0, !PT ;  /* 0x0000000210ff7812 */ /* 0x000fd6000786c0ff */
[----:B---34-:R-:W-:-:S05]  /*10c50*/  @P1 IADD3 R2, P0, R28, R14, RZ ;  /* 0x0000000e1c021210 */ /* 0x018fca0007f1e0ff */
[----:B0-----:R-:W-:Y:S01]  /*10c60*/  @P1 IMAD.X R3, RZ, RZ, R7, P0 ;  /* 0x000000ffff031224 */ /* 0x001fe200000e0607 */
[----:B------:R-:W-:-:S04]  /*10c70*/  PLOP3.LUT P0, PT, PT, PT, PT, 0x80, 0x0 ;  /* 0x000000000000781c */ /* 0x000fc80003f0f070 */
[----:B------:R-:W-:Y:S01]  /*10c80*/  @!PT LDS RZ, [RZ] ;  /* 0x00000000fffff984 */ /* 0x000fe20000000800 */
[----:B------:R-:W-:Y:S01]  /*10c90*/  @!PT LDS RZ, [RZ] ;  /* 0x00000000fffff984 */ /* 0x000fe20000000800 */
[----:B------:R-:W-:Y:S01]  /*10ca0*/  @!PT LDS RZ, [RZ] ;  /* 0x00000000fffff984 */ /* 0x000fe20000000800 */
[----:B------:R0:W-:Y:S04]  /*10cb0*/  @P1 LDGSTS.E.BYPASS.LTC128B.128 [R5+0x2bc00], desc[UR48][R2.64], !P3 ;  /* 0x2bc0000002051fae */ /* 0x0001e8000d901d70 */
[----:B------:R0:W-:Y:S01]  /*10cc0*/  @P1 LDGSTS.E.BYPASS.LTC128B.128 [R5+0x2fc00], desc[UR48][R2.64+0x80], !P2 ;  /* 0x2fc0008002051fae */ /* 0x0001e2000d101d70 */
[----:B------:R-:W-:-:S04]  /*10cd0*/  NOP ;  /* 0x0000000000007918 */ /* 0x000fc80000000000 */
.L_x_2477:
        /* <DEDUP_REMOVED lines=11> */
.L_x_2478:
[----:B------:R-:W-:Y:S01]  /*10d90*/  VIADD R0, R18, 0x20400 ;  /* 0x0002040012007836 */ /* 0x000fe20000000000 */
[----:B------:R3:W-:Y:S06]  /*10da0*/  SYNCS.ARRIVE.TRANS64.A1T0 RZ, [R6+URZ+0x38830], RZ ;  /* 0x038830ff06ff79a7 */ /* 0x0007ec000810003f */
[----:B------:R-:W-:Y:S05]  /*10db0*/  WARPSYNC.ALL ;  /* 0x0000000000007948 */ /* 0x000fea0003800000 */
[----:B------:R-:W-:Y:S01]  /*10dc0*/  BAR.SYNC.DEFER_BLOCKING 0x8, 0x180 ;  /* 0x0206000000007b1d */ /* 0x000fe20000010000 */
[----:B------:R-:W-:-:S05]  /*10dd0*/  LOP3.LUT P0, RZ, R0, 0x3ff, RZ, 0xc0, !PT ;  /* 0x000003ff00ff7812 */ /* 0x000fca000780c0ff */
[----:B------:R-:W-:Y:S08]  /*10de0*/  BSSY B6, `(.L_x_2479) ;  /* 0x0000012000067945 */ /* 0x000ff00003800000 */
        /* <DEDUP_REMOVED lines=17> */
.L_x_2480:
[----:B------:R-:W-:Y:S05]  /*10f00*/  BSYNC B6 ;  /* 0x0000000000067941 */ /* 0x000fea0003800000 */
.L_x_2479:
[----:B------:R4:W5:Y:S01]  /*10f10*/  LDL R8, [R1+0x4] ;  /* 0x0000040001087983 */ /* 0x0009620000100800 */
[----:B------:R-:W-:Y:S01]  /*10f20*/  UISETP.NE.AND UP0, UPT, UR50, URZ, UPT ;  /* 0x0000003f3200728c */ /* 0x000fe2000bf05270 */
[----:B0-----:R-:W-:Y:S01]  /*10f30*/  IMAD.U32 R5, RZ, RZ, UR43 ;  /* 0x0000002bff057e24 */ /* 0x001fe2000f8e00ff */
[----:B------:R-:W0:Y:S01]  /*10f40*/  S2R R2, SR_TID.X ;  /* 0x0000000000027919 */ /* 0x000e220000002100 */
[----:B------:R-:W-:Y:S01]  /*10f50*/  R2UR UR6, R30 ;  /* 0x000000001e0672ca */ /* 0x000fe200000e0000 */
[----:B------:R-:W-:Y:S02]  /*10f60*/  ULDC.64 UR8, c[0x0][0x2d8] ;  /* 0x0000b60000087ab9 */ /* 0x000fe40000000a00 */
[----:B------:R-:W-:Y:S02]  /*10f70*/  PLOP3.LUT P0, PT, PT, PT, UP0, 0x80, 0x0 ;  /* 0x000000000000781c */ /* 0x000fe40003f0f008 */
[C---:B------:R-:W-:Y:S02]  /*10f80*/  LOP3.LUT P4, RZ, R16.reuse, 0x800, RZ, 0xc0, !PT ;  /* 0x0000080010ff7812 */ /* 0x040fe4000788c0ff */
[----:B------:R-:W-:Y:S01]  /*10f90*/  LOP3.LUT P5, RZ, R16, 0x400, RZ, 0xc0, !PT ;  /* 0x0000040010ff7812 */ /* 0x000fe200078ac0ff */
[----:B------:R-:W-:Y:S01]  /*10fa0*/  @UP0 ULDC UR4, c[0x0][0x44c] ;  /* 0x0001130000040ab9 */ /* 0x000fe20000000800 */
[C---:B0-----:R-:W-:Y:S01]  /*10fb0*/  LOP3.LUT R19, R2.reuse, 0x7f, RZ, 0xc0, !PT ;  /* 0x0000007f02137812 */ /* 0x041fe200078ec0ff */
[----:B------:R-:W-:-:S03]  /*10fc0*/  IMAD.SHL.U32 R2, R2, 0x10, RZ ;  /* 0x0000001002027824 */ /* 0x000fc600078e00ff */
[----:B------:R-:W-:-:S04]  /*10fd0*/  SHF.R.U32.HI R19, RZ, 0x3, R19 ;  /* 0x00000003ff137819 */ /* 0x000fc80000011613 */
[----:B------:R-:W-:-:S05]  /*10fe0*/  LOP3.LUT R2, R19, 0x70, R2, 0xf8, !PT ;  /* 0x0000007013027812 */ /* 0x000fca00078ef802 */
[----:B------:R-:W-:-:S04]  /*10ff0*/  IMAD R5, R5, 0x80, R2 ;  /* 0x0000008005057824 */ /* 0x000fc800078e0202 */
[----:B------:R-:W-:Y:S01]  /*11000*/  @P0 IMAD.HI.U32 R2, R5, UR4, RZ ;  /* 0x0000000405020c27 */ /* 0x000fe2000f8e00ff */
[----:B------:R-:W-:Y:S01]  /*11010*/  PLOP3.LUT P0, PT, PT, PT, UP0, 0x80, 0x0 ;  /* 0x000000000000781c */ /* 0x000fe20003f0f008 */
[----:B------:R-:W-:Y:S01]  /*11020*/  @UP0 ULDC UR4, c[0x0][0x450] ;  /* 0x0001140000040ab9 */ /* 0x000fe20000000800 */
[----:B------:R-:W-:Y:S01]  /*11030*/  R2UR UR7, R23 ;  /* 0x00000000170772ca */ /* 0x000fe200000e0000 */
[----:B------:R-:W-:Y:S01]  /*11040*/  IMAD.MOV.U32 R0, RZ, RZ, R5 ;  /* 0x000000ffff007224 */ /* 0x000fe200078e0005 */
[----:B------:R-:W-:-:S09]  /*11050*/  UIMAD UR6, UR6, UR8, URZ ;  /* 0x00000008060672a4 */ /* 0x000fd2000f8e023f */
[----:B------:R-:W-:Y:S02]  /*11060*/  @P0 SHF.R.U32.HI R0, RZ, UR4, R2 ;  /* 0x00000004ff000c19 */ /* 0x000fe40008011602 */
[----:B------:R-:W-:Y:S01]  /*11070*/  R2UR UR4, R23 ;  /* 0x00000000170472ca */ /* 0x000fe200000e0000 */
[----:B------:R-:W-:Y:S02]  /*11080*/  UIMAD UR7, UR7, UR9, UR6 ;  /* 0x00000009070772a4 */ /* 0x000fe4000f8e0206 */
[----:B------:R-:W-:Y:S01]  /*11090*/  USHF.R.S32.HI UR6, URZ, 0x1f, UR42 ;  /* 0x0000001f3f067899 */ /* 0x000fe2000801142a */
[----:B------:R-:W-:-:S09]  /*110a0*/  SHF.R.S32.HI R2, RZ, 0x1f, R0 ;  /* 0x0000001fff027819 */ /* 0x000fd20000011400 */
[----:B------:R-:W-:-:S03]  /*110b0*/  UIMAD.WIDE.U32 UR4, UR4, UR8, URZ ;  /* 0x00000008040472a5 */ /* 0x000fc6000f8e003f */
[----:B------:R-:W-:Y:S01]  /*110c0*/  ULDC.64 UR8, c[0x0][0x2e0] ;  /* 0x0000b80000087ab9 */ /* 0x000fe20000000a00 */
[----:B------:R-:W-:Y:S02]  /*110d0*/  UIADD3 UR5, UR5, UR7, URZ ;  /* 0x0000000705057290 */ /* 0x000fe4000fffe03f */
[----:B------:R-:W-:Y:S01]  /*110e0*/  UIMAD UR6, UR6, UR8, URZ ;  /* 0x00000008060672a4 */ /* 0x000fe2000f8e023f */
[----:B------:R-:W0:Y:S01]  /*110f0*/  S2R R19, SR_TID.X ;  /* 0x0000000000137919 */ /* 0x000e220000002100 */
[----:B------:R-:W-:Y:S02]  /*11100*/  UIMAD.WIDE.U32 UR4, UR42, UR8, UR4 ;  /* 0x000000082a0472a5 */ /* 0x000fe4000f8e0004 */
[----:B------:R-:W-:-:S03]  /*11110*/  UIMAD UR6, UR42, UR9, UR6 ;  /* 0x000000092a0672a4 */ /* 0x000fc6000f8e0206 */
[----:B------:R-:W-:Y:S01]  /*11120*/  ULDC.64 UR8, c[0x0][0x2d0] ;  /* 0x0000b40000087ab9 */ /* 0x000fe20000000a00 */
[----:B------:R-:W-:Y:S01]  /*11130*/  UIADD3 UR5, UR5, UR6, URZ ;  /* 0x0000000605057290 */ /* 0x000fe2000fffe03f */
[----:B------:R-:W-:Y:S02]  /*11140*/  IMAD R3, R2, UR8, RZ ;  /* 0x0000000802037c24 */ /* 0x000fe4000f8e02ff */
[----:B------:R-:W-:Y:S02]  /*11150*/  IMAD.U32 R9, RZ, RZ, UR8 ;  /* 0x00000008ff097e24 */ /* 0x000fe4000f8e00ff */
[C---:B------:R-:W-:Y:S02]  /*11160*/  IMAD R7, R0.reuse, UR9, R3 ;  /* 0x0000000900077c24 */ /* 0x040fe4000f8e0203 */
[----:B------:R-:W-:Y:S02]  /*11170*/  IMAD.MOV R4, RZ, RZ, -R0 ;  /* 0x000000ffff047224 */ /* 0x000fe400078e0a00 */
        /* <DEDUP_REMOVED lines=11> */
[----:B------:R-:W-:Y:S01]  /*11230*/  UMOV UR4, 0xffffffff ;  /* 0xffffffff00047882 */ /* 0x000fe20000000000 */
[----:B0-----:R-:W-:Y:S02]  /*11240*/  LOP3.LUT R19, R19, 0x7f, RZ, 0xc0, !PT ;  /* 0x0000007f13137812 */ /* 0x001fe400078ec0ff */
[----:B------:R-:W-:Y:S02]  /*11250*/  IADD3.X R5, R3, UR5, R5, P0, !PT ;  /* 0x0000000503057c10 */ /* 0x000fe400087fe405 */
[----:B------:R-:W-:Y:S01]  /*11260*/  SHF.R.U32.HI R10, RZ, 0x3, R19 ;  /* 0x00000003ff0a7819 */ /* 0x000fe20000011613 */
[----:B----4-:R-:W-:Y:S06]  /*11270*/  BRA.DIV UR4, `(.L_x_2481) ;  /* 0x0000004a04907947 */ /* 0x010fec000b800000 */
[----:B------:R-:W0:Y:S01]  /*11280*/  SHFL.IDX PT, R14, R0, RZ, 0x181f ;  /* 0x00181fff000e7589 */ /* 0x000e2200000e0000 */
[----:B------:R-:W-:-:S03]  /*11290*/  IMAD.U32 R4, RZ, RZ, UR43 ;  /* 0x0000002bff047e24 */ /* 0x000fc6000f8e00ff */
[----:B------:R-:W4:Y:S01]  /*112a0*/  SHFL.IDX PT, R2, R5, RZ, 0x181f ;  /* 0x00181fff05027589 */ /* 0x000f2200000e0000 */
[----:B------:R-:W-:-:S03]  /*112b0*/  IMAD R4, R4, 0x80, R10 ;  /* 0x0000008004047824 */ /* 0x000fc600078e020a */
[----:B-123--:R-:W-:Y:S01]  /*112c0*/  SHFL.IDX PT, R6, R5, 0x1, 0x181f ;  /* 0x00381f0005067f89 */ /* 0x00efe200000e0000 */
[C---:B------:R-:W-:Y:S01]  /*112d0*/  VIADD R7, R4.reuse, 0x10 ;  /* 0x0000001004077836 */ /* 0x040fe20000000000 */
[----:B------:R-:W-:-:S13]  /*112e0*/  ISETP.GE.AND P1, PT, R4, UR37, PT ;  /* 0x0000002504007c0c */ /* 0x000fda000bf26270 */
[----:B0-----:R-:W-:-:S05]  /*112f0*/  @!P1 IADD3 R14, P0, R28, R14, RZ ;  /* 0x0000000e1c0e9210 */ /* 0x001fca0007f1e0ff */
[----:B----4-:R-:W-:Y:S02]  /*11300*/  @!P1 IMAD.X R3, RZ, RZ, R2, P0 ;  /* 0x000000ffff039224 */ /* 0x010fe400000e0602 */
[----:B------:R-:W-:Y:S02]  /*11310*/  @!P1 IMAD.MOV.U32 R2, RZ, RZ, R14 ;  /* 0x000000ffff029224 */ /* 0x000fe400078e000e */
[----:B------:R-:W0:Y:S04]  /*11320*/  SHFL.IDX PT, R14, R0, 0x1, 0x181f ;  /* 0x00381f00000e7f89 */ /* 0x000e2800000e0000 */
[----:B-----5:R-:W-:Y:S04]  /*11330*/  @!P1 LDGSTS.E.BYPASS.LTC128B.128 [R8+0x20400], desc[UR48][R2.64], !P4 ;  /* 0x2040000002089fae */ /* 0x020fe8000e101d70 */
        /* <DEDUP_REMOVED lines=45> */
[----:B------:R-:W-:Y:S02]  /*11610*/  SHFL.IDX PT, R6, R5, 0x6, 0x181f ;  /* 0x00d81f0005067f89 */ /* 0x000fe400000e0000 */
[----:B------:R-:W-:Y:S01]  /*11620*/  @!P1 MOV R3, R7 ;  /* 0x0000000700039202 */ /* 0x000fe20000000f00 */
[----:B------:R-:W-:Y:S01]  /*11630*/  VIADD R7, R4, 0x60 ;  /* 0x0000006004077836 */ /* 0x000fe20000000000 */
[----:B------:R-:W0:Y:S04]  /*11640*/  SHFL.IDX PT, R14, R0, 0x6, 0x181f ;  /* 0x00d81f00000e7f89 */ /* 0x000e2800000e0000 */
[----:B------:R-:W-:Y:S04]  /*11650*/  @!P1 LDGSTS.E.BYPASS.LTC128B.128 [R8+0x22c00], desc[UR48][R2.64], !P4 ;  /* 0x22c0000002089fae */ /* 0x000fe8000e101d70 */
[----:B------:R1:W-:Y:S01]  /*11660*/  @!P1 LDGSTS.E.BYPASS.LTC128B.128 [R8+0x26c00], desc[UR48][R2.64+0x80], !P5 ;  /* 0x26c0008002089fae */ /* 0x0003e2000e901d70 */
[----:B------:R-:W-:-:S03]  /*11670*/  ISETP.GE.AND P1, PT, R7, UR37, PT ;  /* 0x0000002507007c0c */ /* 0x000fc6000bf26270 */
[----:B------:R-:W2:Y:S10]  /*11680*/  SHFL.IDX PT, R5, R5, 0x7, 0x181f ;  /* 0x00f81f0005057f89 */ /* 0x000eb400000e0000 */
[----:B0-----:R-:W-:-:S05]  /*11690*/  @!P1 IADD3 R14, P0, R28, R14, RZ ;  /* 0x0000000e1c0e9210 */ /* 0x001fca0007f1e0ff */
[----:B------:R-:W-:Y:S02]  /*116a0*/  @!P1 IMAD.X R7, RZ, RZ, R6, P0 ;  /* 0x000000ffff079224 */ /* 0x000fe400000e0606 */
[----:B-1----:R-:W-:Y:S02]  /*116b0*/  @!P1 IMAD.MOV.U32 R2, RZ, RZ, R14 ;  /* 0x000000ffff029224 */ /* 0x002fe400078e000e */
[----:B------:R-:W-:Y:S01]  /*116c0*/  @!P1 IMAD.MOV.U32 R3, RZ, RZ, R7 ;  /* 0x000000ffff039224 */ /* 0x000fe200078e0007 */
[----:B------:R0:W1:Y:S04]  /*116d0*/  SHFL.IDX PT, R14, R0, 0x7, 0x181f ;  /* 0x00f81f00000e7f89 */ /* 0x00006800000e0000 */
[----:B------:R0:W-:Y:S04]  /*116e0*/  @!P1 LDGSTS.E.BYPASS.LTC128B.128 [R8+0x23400], desc[UR48][R2.64], !P4 ;  /* 0x2340000002089fae */ /* 0x0001e8000e101d70 */
[----:B--2---:R0:W-:Y:S02]  /*116f0*/  @!P1 LDGSTS.E.BYPASS.LTC128B.128 [R8+0x27400], desc[UR48][R2.64+0x80], !P5 ;  /* 0x2740008002089fae */ /* 0x0041e4000e901d70 */
.L_x_2592:
[----:B------:R-:W-:-:S05]  /*11700*/  VIADD R4, R4, 0x70 ;  /* 0x0000007004047836 */ /* 0x000fca0000000000 */
[----:B------:R-:W-:-:S13]  /*11710*/  ISETP.GE.AND P0, PT, R4, UR37, PT ;  /* 0x0000002504007c0c */ /* 0x000fda000bf06270 */
[----:B01----:R-:W-:-:S05]  /*11720*/  @!P0 IADD3 R2, P1, R28, R14, RZ ;  /* 0x0000000e1c028210 */ /* 0x003fca0007f3e0ff */
[----:B------:R-:W-:-:S05]  /*11730*/  @!P0 IMAD.X R3, RZ, RZ, R5, P1 ;  /* 0x000000ffff038224 */ /* 0x000fca00008e0605 */
[----:B------:R-:W-:Y:S01]  /*11740*/  @!PT LDS RZ, [RZ] ;  /* 0x00000000fffff984 */ /* 0x000fe20000000800 */
[----:B------:R-:W-:Y:S01]  /*11750*/  @!PT LDS RZ, [RZ] ;  /* 0x00000000fffff984 */ /* 0x000fe20000000800 */
[----:B------:R-:W-:Y:S01]  /*11760*/  @!PT LDS RZ, [RZ] ;  /* 0x00000000fffff984 */ /* 0x000fe20000000800 */
[----:B------:R0:W-:Y:S04]  /*11770*/  @!P0 LDGSTS.E.BYPASS.LTC128B.128 [R8+0x23c00], desc[UR48][R2.64], !P4 ;  /* 0x23c0000002088fae */ /* 0x0001e8000e101d70 */
[----:B------:R0:W-:Y:S01]  /*11780*/  @!P0 LDGSTS.E.BYPASS.LTC128B.128 [R8+0x27c00], desc[UR48][R2.64+0x80], !P5 ;  /* 0x27c0008002088fae */ /* 0x0001e2000e901d70 */
[----:B------:R-:W-:Y:S01]  /*11790*/  PLOP3.LUT P0, PT, PT, PT, PT, 0x80, 0x0 ;  /* 0x000000000000781c */ /* 0x000fe20003f0f070 */
[----:B------:R-:W-:-:S12]  /*117a0*/  NOP ;  /* 0x0000000000007918 */ /* 0x000fd80000000000 */
.L_x_2482:
        /* <DEDUP_REMOVED lines=18> */
.L_x_2593:
[----:B------:R-:W-:Y:S05]  /*118d0*/  BSYNC B0 ;  /* 0x0000000000007941 */ /* 0x000fea0003800000 */
.L_x_2483:
[----:B------:R-:W-:-:S06]  /*118e0*/  UISETP.GE.AND UP0, UPT, UR44, 0x2, UPT ;  /* 0x000000022c00788c */ /* 0x000fcc000bf06270 */
[----:B------:R-:W-:-:S13]  /*118f0*/  PLOP3.LUT P0, PT, PT, PT, UP0, 0x40, 0x0 ;  /* 0x000000000000781c */ /* 0x000fda0003f0e808 */
[----:B------:R-:W-:Y:S05]  /*11900*/  @P0 BRA `(.L_x_2485) ;  /* 0x0000001800400947 */ /* 0x000fea0003800000 */
[----:B------:R-:W-:Y:S01]  /*11910*/  UIADD3 UR4, UR44, -0x2, URZ ;  /* 0xfffffffe2c047890 */ /* 0x000fe2000fffe03f */
[----:B------:R-:W-:Y:S02]  /*11920*/  IMAD.MOV.U32 R10, RZ, RZ, R27 ;  /* 0x000000ffff0a7224 */ /* 0x000fe400078e001b */
[----:B------:R-:W-:-:S03]  /*11930*/  IMAD.MOV.U32 R9, RZ, RZ, R24 ;  /* 0x000000ffff097224 */ /* 0x000fc600078e0018 */
[----:B------:R-:W-:-:S07]  /*11940*/  IMAD.U32 R25, RZ, RZ, UR4 ;  /* 0x00000004ff197e24 */ /* 0x000fce000f8e00ff */
.L_x_2505:
[----:B-1----:R-:W1:Y:S01]  /*11950*/  LDC R2, c[0x0][0x430] ;  /* 0x00010c00ff027b82 */ /* 0x002e620000000800 */
[----:B------:R-:W2:Y:S01]  /*11960*/  S2R R0, SR_TID.X ;  /* 0x0000000000007919 */ /* 0x000ea20000002100 */
[----:B------:R-:W-:Y:S05]  /*11970*/  YIELD ;  /* 0x0000000000007946 */ /* 0x000fea0003800000 */
[----:B------:R-:W-:Y:S01]  /*11980*/  ULDC.64 UR4, c[0x0][0x428] ;  /* 0x00010a0000047ab9 */ /* 0x000fe20000000a00 */
[----:B------:R-:W-:Y:S01]  /*11990*/  VIADD R24, R9, 0x1 ;  /* 0x0000000109187836 */ /* 0x000fe20000000000 */
[----:B-1----:R-:W-:Y:S02]  /*119a0*/  ISETP.NE.AND P0, PT, R2, 0x1, PT ;  /* 0x000000010200780c */ /* 0x002fe40003f05270 */
[----:B--2---:R-:W-:-:S11]  /*119b0*/  LOP3.LUT R0, R0, 0x7f, RZ, 0xc0, !PT ;  /* 0x0000007f00007812 */ /* 0x004fd600078ec0ff */
[----:B0-----:R-:W1:Y:S01]  /*119c0*/  @P0 LDC R5, c[0x0][0x434] ;  /* 0x00010d00ff050b82 */ /* 0x001e620000000800 */
[----:B------:R-:W-:-:S05]  /*119d0*/  SHF.R.U32.HI R0, RZ, 0x3, R0 ;  /* 0x00000003ff007819 */ /* 0x000fca0000011600 */
[----:B0-----:R-:W-:Y:S02]  /*119e0*/  IMAD R3, R25, 0x80, R0 ;  /* 0x0000008019037824 */ /* 0x001fe400078e0200 */
[----:B------:R-:W0:Y:S03]  /*119f0*/  @P0 LDC R7, c[0x0][0x438] ;  /* 0x00010e00ff070b82 */ /* 0x000e260000000800 */
[----:B------:R-:W-:-:S05]  /*11a00*/  IADD3 R6, R28, R3, R32 ;  /* 0x000000031c067210 */ /* 0x000fca0007ffe020 */
[----:B------:R-:W-:Y:S02]  /*11a10*/  IMAD.MOV.U32 R0, RZ, RZ, R6 ;  /* 0x000000ffff007224 */ /* 0x000fe400078e0006 */
[----:B-1----:R-:W-:-:S05]  /*11a20*/  @P0 IMAD.HI.U32 R2, R6, R5, RZ ;  /* 0x0000000506020227 */ /* 0x002fca00078e00ff */
[----:B0-----:R-:W-:Y:S01]  /*11a30*/  @P0 SHF.R.U32.HI R0, RZ, R7, R2 ;  /* 0x00000007ff000219 */ /* 0x001fe20000011602 */
[----:B------:R-:W-:-:S03]  /*11a40*/  IMAD R2, R31, UR4, RZ ;  /* 0x000000041f027c24 */ /* 0x000fc6000f8e02ff */
[----:B------:R-:W-:Y:S01]  /*11a50*/  SHF.R.S32.HI R3, RZ, 0x1f, R0 ;  /* 0x0000001fff037819 */ /* 0x000fe20000011400 */
[----:B------:R-:W-:Y:S02]  /*11a60*/  IMAD R5, R29, UR5, R2 ;  /* 0x000000051d057c24 */ /* 0x000fe4000f8e0202 */
[----:B------:R-:W-:-:S04]  /*11a70*/  IMAD.MOV.U32 R2, RZ, RZ, R0 ;  /* 0x000000ffff027224 */ /* 0x000fc800078e0000 */
        /* <DEDUP_REMOVED lines=9> */
[C---:B------:R-:W-:Y:S02]  /*11b10*/  ISETP.NE.AND P0, PT, R24.reuse, 0x2, PT ;  /* 0x000000021800780c */ /* 0x040fe40003f05270 */
        /* <DEDUP_REMOVED lines=11> */
.L_x_2486:
[----:B------:R-:W-:Y:S01]  /*11bd0*/  IMAD R0, R24, 0x8, R18 ;  /* 0x0000000818007824 */ /* 0x000fe200078e0212 */
[----:B------:R-:W-:Y:S01]  /*11be0*/  SHF.L.U32 R21, R27, 0x1f, RZ ;  /* 0x0000001f1b157819 */ /* 0x000fe200000006ff */
[----:B------:R-:W-:Y:S01]  /*11bf0*/  BSSY B0, `(.L_x_2487) ;  /* 0x0000004000007945 */ /* 0x000fe20003800000 */
[----:B------:R-:W-:Y:S02]  /*11c00*/  SHF.R.S32.HI R19, RZ, 0x1f, R6 ;  /* 0x0000001fff137819 */ /* 0x000fe40000011406 */
[----:B------:R-:W0:Y:S02]  /*11c10*/  SYNCS.PHASECHK.TRANS64.TRYWAIT P0, [R0+URZ+0x38880], R21 ;  /* 0x03888015000075a7 */ /* 0x000e24000800017f */
[----:B0-----:R-:W-:Y:S05]  /*11c20*/  @!P0 BRA `(.L_x_2488) ;  /* 0x0000004800b88947 */ /* 0x001fea0003800000 */
.L_x_2594:
[----:B------:R-:W-:Y:S05]  /*11c30*/  BSYNC B0 ;  /* 0x0000000000007941 */ /* 0x000fea0003800000 */
.L_x_2487:
[----:B------:R-:W-:Y:S01]  /*11c40*/  ULDC.64 UR4, c[0x0][0x328] ;  /* 0x0000ca0000047ab9 */ /* 0x000fe20000000a00 */
[----:B------:R-:W-:Y:S01]  /*11c50*/  ULDC.64 UR6, c[0x0][0x318] ;  /* 0x0000c60000067ab9 */ /* 0x000fe20000000a00 */
[----:B------:R-:W-:Y:S01]  /*11c60*/  IMAD R4, R19, UR4, RZ ;  /* 0x0000000413047c24 */ /* 0x000fe2000f8e02ff */
[----:B------:R-:W-:Y:S01]  /*11c70*/  LOP3.LUT P3, RZ, R16, 0x2, RZ, 0xc0, !PT ;  /* 0x0000000210ff7812 */ /* 0x000fe2000786c0ff */
[----:B------:R-:W-:Y:S01]  /*11c80*/  IMAD.WIDE.U32 R2, R6, UR4, RZ ;  /* 0x0000000406027c25 */ /* 0x000fe2000f8e00ff */
[----:B------:R-:W-:-:S03]  /*11c90*/  LOP3.LUT P2, RZ, R16, 0x1, RZ, 0xc0, !PT ;  /* 0x0000000110ff7812 */ /* 0x000fc6000784c0ff */
        /* <DEDUP_REMOVED lines=62> */
.L_x_2612:
        /* <DEDUP_REMOVED lines=9> */
.L_x_2490:
        /* <DEDUP_REMOVED lines=11> */
.L_x_2491:
[----:B------:R2:W-:Y:S01]  /*121c0*/  SYNCS.ARRIVE.TRANS64.A1T0 RZ, [R0+URZ+0x38870], RZ ;  /* 0x038870ff00ff79a7 */ /* 0x0005e2000810003f */
[----:B------:R-:W-:Y:S05]  /*121d0*/  @!P3 BRA `(.L_x_2492) ;  /* 0x000000000004b947 */ /* 0x000fea0003800000 */
[----:B------:R-:W-:Y:S01]  /*121e0*/  BPT.TRAP 0x1 ;  /* 0x000000040000795c */ /* 0x000fe20000300000 */
.L_x_2492:
[----:B------:R-:W3:Y:S01]  /*121f0*/  SYNCS.PHASECHK.TRANS64.TRYWAIT P0, [R0+URZ+0x38840], R21 ;  /* 0x03884015000075a7 */ /* 0x000ee2000800017f */
[----:B------:R-:W-:Y:S04]  /*12200*/  BSSY B0, `(.L_x_2493) ;  /* 0x0000002000007945 */ /* 0x000fe80003800000 */
[----:B---3--:R-:W-:Y:S05]  /*12210*/  @!P0 BRA `(.L_x_2494) ;  /* 0x0000004c00988947 */ /* 0x008fea0003800000 */
.L_x_2613:
[----:B------:R-:W-:Y:S05]  /*12220*/  BSYNC B0 ;  /* 0x0000000000007941 */ /* 0x000fea0003800000 */
.L_x_2493:
[----:B------:R-:W-:Y:S01]  /*12230*/  ULDC.64 UR4, c[0x0][0x300] ;  /* 0x0000c00000047ab9 */ /* 0x000fe20000000a00 */
[----:B------:R-:W-:Y:S01]  /*12240*/  ULDC.64 UR6, c[0x0][0x2e8] ;  /* 0x0000ba0000067ab9 */ /* 0x000fe20000000a00 */
[----:B------:R-:W-:Y:S01]  /*12250*/  IMAD R7, R19, UR4, RZ ;  /* 0x0000000413077c24 */ /* 0x000fe2000f8e02ff */
[----:B------:R-:W-:Y:S01]  /*12260*/  LOP3.LUT P3, RZ, R16, 0x2, RZ, 0xc0, !PT ;  /* 0x0000000210ff7812 */ /* 0x000fe2000786c0ff */
        /* <DEDUP_REMOVED lines=18> */
[----:B------:R-:W5:Y:S01]  /*12390*/  SHFL.IDX PT, R3, R5, RZ, 0x181f ;  /* 0x00181fff05037589 */ /* 0x000f6200000e0000 */
[----:B----4-:R-:W-:-:S03]  /*123a0*/  IADD3 R2, P0, R28, R14, RZ ;  /* 0x0000000e1c027210 */ /* 0x010fc60007f1e0ff */
[----:B------:R-:W4:Y:S02]  /*123b0*/  SHFL.IDX PT, R14, R6, 0x1, 0x181f ;  /* 0x00381f00060e7f89 */ /* 0x000f2400000e0000 */
[----:B-----5:R-:W-:-:S05]  /*123c0*/  IMAD.X R3, RZ, RZ, R3, P0 ;  /* 0x000000ffff037224 */ /* 0x020fca00000e0603 */
[----:B------:R-:W-:Y:S04]  /*123d0*/  LDGSTS.E.BYPASS.LTC128B.128 [R4+0x28400], desc[UR48][R2.64], !P3 ;  /* 0x2840000002047fae */ /* 0x000fe8000d901d70 */
[----:B------:R5:W-:Y:S04]  /*123e0*/  LDGSTS.E.BYPASS.LTC128B.128 [R4+0x2c400], desc[UR48][R2.64+0x80], !P2 ;  /* 0x2c40008002047fae */ /* 0x000be8000d101d70 */
[----:B-----5:R-:W5:Y:S01]  /*123f0*/  SHFL.IDX PT, R3, R5, 0x1, 0x181f ;  /* 0x00381f0005037f89 */ /* 0x020f6200000e0000 */
        /* <DEDUP_REMOVED lines=31> */
[----:B------:R4:W0:Y:S04]  /*125f0*/  SHFL.IDX PT, R14, R6, 0x7, 0x181f ;  /* 0x00f81f00060e7f89 */ /* 0x00082800000e0000 */
[----:B------:R-:W0:Y:S01]  /*12600*/  SHFL.IDX PT, R5, R5, 0x7, 0x181f ;  /* 0x00f81f0005057f89 */ /* 0x000e2200000e0000 */
[----:B-----5:R-:W-:-:S05]  /*12610*/  IMAD.X R3, RZ, RZ, R3, P0 ;  /* 0x000000ffff037224 */ /* 0x020fca00000e0603 */
[----:B------:R4:W-:Y:S04]  /*12620*/  LDGSTS.E.BYPASS.LTC128B.128 [R4+0x2b400], desc[UR48][R2.64], !P3 ;  /* 0x2b40000002047fae */ /* 0x0009e8000d901d70 */
[----:B0-----:R4:W-:Y:S02]  /*12630*/  LDGSTS.E.BYPASS.LTC128B.128 [R4+0x2f400], desc[UR48][R2.64+0x80], !P2 ;  /* 0x2f40008002047fae */ /* 0x0019e4000d101d70 */
.L_x_2631:
[----:B----4-:R-:W-:-:S05]  /*12640*/  IADD3 R2, P0, R28, R14, RZ ;  /* 0x0000000e1c027210 */ /* 0x010fca0007f1e0ff */
        /* <DEDUP_REMOVED lines=8> */
.L_x_2496:
        /* <DEDUP_REMOVED lines=11> */
.L_x_2497:
[----:B------:R2:W-:Y:S02]  /*12780*/  SYNCS.ARRIVE.TRANS64.A1T0 RZ, [R0+URZ+0x38830], RZ ;  /* 0x038830ff00ff79a7 */ /* 0x0005e4000810003f */
[----:B--23--:R-:W-:-:S05]  /*12790*/  IMAD.U32 R0, RZ, RZ, UR46 ;  /* 0x0000002eff007e24 */ /* 0x00cfca000f8e00ff */
[----:B------:R-:W-:-:S13]  /*127a0*/  ISETP.NE.AND P0, PT, R0, 0x3, PT ;  /* 0x000000030000780c */ /* 0x000fda0003f05270 */
[----:B------:R-:W-:Y:S05]  /*127b0*/  @!P0 BRA `(.L_x_2498) ;  /* 0x0000000000048947 */ /* 0x000fea0003800000 */
[----:B------:R-:W-:Y:S01]  /*127c0*/  BPT.TRAP 0x1 ;  /* 0x000000040000795c */ /* 0x000fe20000300000 */
.L_x_2498:
[----:B------:R-:W-:Y:S01]  /*127d0*/  LOP3.LUT R3, R10, 0x1, RZ, 0x3c, !PT ;  /* 0x000000010a037812 */ /* 0x000fe200078e3cff */
[----:B------:R-:W-:Y:S01]  /*127e0*/  IMAD R0, R9, 0x8, R18 ;  /* 0x0000000809007824 */ /* 0x000fe200078e0212 */
[----:B------:R-:W-:Y:S02]  /*127f0*/  BSSY B0, `(.L_x_2499) ;  /* 0x0000004000007945 */ /* 0x000fe40003800000 */
[----:B------:R-:W-:-:S04]  /*12800*/  SHF.L.U32 R3, R3, 0x1f, RZ ;  /* 0x0000001f03037819 */ /* 0x000fc800000006ff */
[----:B------:R-:W0:Y:S02]  /*12810*/  SYNCS.PHASECHK.TRANS64.TRYWAIT P2, [R0+URZ+0x38870], R3 ;  /* 0x03887003000075a7 */ /* 0x000e24000804017f */
[----:B0-----:R-:W-:Y:S05]  /*12820*/  @!P2 BRA `(.L_x_2500) ;  /* 0x00000050004ca947 */ /* 0x001fea0003800000 */
.L_x_2632:
[----:B------:R-:W-:Y:S05]  /*12830*/  BSYNC B0 ;  /* 0x0000000000007941 */ /* 0x000fea0003800000 */
.L_x_2499:
[----:B------:R-:W-:-:S05]  /*12840*/  IMAD.U32 R2, RZ, RZ, UR45 ;  /* 0x0000002dff027e24 */ /* 0x000fca000f8e00ff */
[----:B------:R-:W-:-:S13]  /*12850*/  ISETP.NE.AND P2, PT, R2, 0x3, PT ;  /* 0x000000030200780c */ /* 0x000fda0003f45270 */
[----:B------:R-:W-:Y:S05]  /*12860*/  @!P2 BRA `(.L_x_2501) ;  /* 0x000000000004a947 */ /* 0x000fea0003800000 */
[----:B------:R-:W-:Y:S01]  /*12870*/  BPT.TRAP 0x1 ;  /* 0x000000040000795c */ /* 0x000fe20000300000 */
.L_x_2501:
[----:B0-----:R-:W-:Y:S02]  /*12880*/  SHF.L.U32 R3, R10, 0x1f, RZ ;  /* 0x0000001f0a037819 */ /* 0x001fe400000006ff */
[----:B------:R-:W-:Y:S02]  /*12890*/  SHF.L.U32 R2, R9, 0xf, RZ ;  /* 0x0000000f09027819 */ /* 0x000fe400000006ff */
[----:B------:R-:W0:Y:S02]  /*128a0*/  SYNCS.PHASECHK.TRANS64.TRYWAIT P2, [R0+URZ+0x38860], R3 ;  /* 0x03886003000075a7 */ /* 0x000e24000804017f */
[----:B0-----:R-:W-:Y:S05]  /*128b0*/  @!P2 BRA `(.L_x_2502) ;  /* 0x00000050003ca947 */ /* 0x001fea0003800000 */
.L_x_2633:
[----:B------:R-:W2:Y:S01]  /*128c0*/  LDL R12, [R1] ;  /* 0x00000000010c7983 */ /* 0x000ea20000100800 */
[----:B0-----:R-:W-:Y:S01]  /*128d0*/  LOP3.LUT R3, R2, R17, RZ, 0xfc, !PT ;  /* 0x0000001102037212 */ /* 0x001fe200078efcff */
[----:B------:R-:W-:Y:S05]  /*128e0*/  WARPSYNC.ALL ;  /* 0x0000000000007948 */ /* 0x000fea0003800000 */
[----:B------:R-:W-:Y:S01]  /*128f0*/  IMAD.IADD R14, R18, 0x1, R3 ;  /* 0x00000001120e7824 */ /* 0x000fe200078e0203 */
[----:B------:R-:W-:Y:S01]  /*12900*/  IADD3 R19, R22, R2, R26 ;  /* 0x0000000216137210 */ /* 0x000fe20007ffe01a */
[----:B------:R-:W-:-:S03]  /*12910*/  IMAD.U32 R21, RZ, RZ, UR45 ;  /* 0x0000002dff157e24 */ /* 0x000fc6000f8e00ff */
[----:B------:R-:W1:Y:S02]  /*12920*/  LDSM.16.MT88.4 R4, [R14+0x10400] ;  /* 0x010400000e04783b */ /* 0x000e640000004200 */
[----:B------:R-:W-:Y:S02]  /*12930*/  ISETP.NE.AND P2, PT, R21, 0x3, PT ;  /* 0x000000031500780c */ /* 0x000fe40003f45270 */
[C-C-:B-1----:R-:W-:Y:S02]  /*12940*/  PRMT R8, R4.reuse, 0x6420, R5.reuse ;  /* 0x0000642004087816 */ /* 0x142fe40000000005 */
[----:B------:R-:W-:Y:S02]  /*12950*/  PRMT R9, R4, 0x7531, R5 ;  /* 0x0000753104097816 */ /* 0x000fe40000000005 */
[C-C-:B------:R-:W-:Y:S02]  /*12960*/  PRMT R10, R6.reuse, 0x6420, R7.reuse ;  /* 0x00006420060a7816 */ /* 0x140fe40000000007 */
[----:B------:R-:W-:-:S02]  /*12970*/  PRMT R11, R6, 0x7531, R7 ;  /* 0x00007531060b7816 */ /* 0x000fc40000000007 */
[----:B--2---:R-:W-:-:S05]  /*12980*/  IADD3 R3, R18, R12, R2 ;  /* 0x0000000c12037210 */ /* 0x004fca0007ffe002 */
        /* <DEDUP_REMOVED lines=126> */
.L_x_2503:
[----:B-1----:R1:W-:Y:S01]  /*13170*/  SYNCS.ARRIVE.TRANS64.A1T0 RZ, [R0+URZ+0x38850], RZ ;  /* 0x038850ff00ff79a7 */ /* 0x0023e2000810003f */
[----:B------:R-:W-:Y:S06]  /*13180*/  BAR.SYNC.DEFER_BLOCKING 0x2, 0x80 ;  /* 0x0082000000007b1d */ /* 0x000fec0000010000 */
[----:B------:R-:W-:Y:S05]  /*13190*/  @!P0 BRA `(.L_x_2504) ;  /* 0x0000000000048947 */ /* 0x000fea0003800000 */
[----:B------:R-:W-:Y:S01]  /*131a0*/  BPT.TRAP 0x1 ;  /* 0x000000040000795c */ /* 0x000fe20000300000 */
.L_x_2504:
[----:B-1----:R-:W-:Y:S02]  /*131b0*/  VIADD R0, R0, 0x38880 ;  /* 0x0003888000007836 */ /* 0x002fe40000000000 */
[----:B------:R-:W-:Y:S02]  /*131c0*/  IMAD.MOV.U32 R10, RZ, RZ, R27 ;  /* 0x000000ffff0a7224 */ /* 0x000fe400078e001b */
[----:B------:R-:W-:Y:S01]  /*131d0*/  IMAD.MOV.U32 R9, RZ, RZ, R24 ;  /* 0x000000ffff097224 */ /* 0x000fe200078e0018 */
[----:B------:R-:W-:-:S04]  /*131e0*/  PRMT R0, R33, 0x654, R0 ;  /* 0x0000065421007816 */ /* 0x000fc80000000000 */
[----:B------:R1:W-:Y:S01]  /*131f0*/  SYNCS.ARRIVE.TRANS64.RED.A1T0 RZ, [R0+URZ], RZ ;  /* 0x000000ff00ff79a7 */ /* 0x0003e2000810043f */
[----:B------:R-:W-:Y:S05]  /*13200*/  @P1 BRA `(.L_x_2505) ;  /* 0xffffffe400d01947 */ /* 0x000fea000383ffff */
.L_x_2485:
[----:B-1----:R-:W1:Y:S01]  /*13210*/  S2R R0, SR_TID.X ;  /* 0x0000000000007919 */ /* 0x002e620000002100 */
[----:B------:R-:W-:Y:S01]  /*13220*/  BSSY B0, `(.L_x_2506) ;  /* 0x0000012000007945 */ /* 0x000fe20003800000 */
[----:B0-----:R-:W-:Y:S01]  /*13230*/  IMAD.U32 R6, RZ, RZ, UR46 ;  /* 0x0000002eff067e24 */ /* 0x001fe2000f8e00ff */
[----:B-1----:R-:W-:-:S04]  /*13240*/  LOP3.LUT R0, R0, 0x7f, RZ, 0xc0, !PT ;  /* 0x0000007f00007812 */ /* 0x002fc800078ec0ff */
        /* <DEDUP_REMOVED lines=14> */
[----:B------:R0:W-:Y:S02]  /*13330*/  STL [R1+0x8], R0 ;  /* 0x0000080001007387 */ /* 0x0001e40000100800 */
.L_x_2507:
[----:B------:R-:W-:Y:S05]  /*13340*/  BSYNC B0 ;  /* 0x0000000000007941 */ /* 0x000fea0003800000 */
.L_x_2506:
[----:B------:R-:W-:-:S13]  /*13350*/  ISETP.NE.AND P1, PT, R6, 0x3, PT ;  /* 0x000000030600780c */ /* 0x000fda0003f25270 */
[----:B------:R-:W-:Y:S05]  /*13360*/  @!P1 BRA `(.L_x_2508) ;  /* 0x0000000000049947 */ /* 0x000fea0003800000 */
[----:B------:R-:W-:Y:S01]  /*13370*/  BPT.TRAP 0x1 ;  /* 0x000000040000795c */ /* 0x000fe20000300000 */
.L_x_2508:
[----:B------:R-:W-:Y:S01]  /*13380*/  LOP3.LUT R3, R27, 0x1, RZ, 0x3c, !PT ;  /* 0x000000011b037812 */ /* 0x000fe200078e3cff */
[----:B------:R-:W-:Y:S01]  /*13390*/  IMAD R2, R24, 0x8, R18 ;  /* 0x0000000818027824 */ /* 0x000fe200078e0212 */
[----:B------:R-:W-:Y:S02]  /*133a0*/  BSSY B0, `(.L_x_2509) ;  /* 0x0000004000007945 */ /* 0x000fe40003800000 */
[----:B------:R-:W-:-:S04]  /*133b0*/  SHF.L.U32 R3, R3, 0x1f, RZ ;  /* 0x0000001f03037819 */ /* 0x000fc800000006ff */
[----:B------:R-:W1:Y:S02]  /*133c0*/  SYNCS.PHASECHK.TRANS64.TRYWAIT P2, [R2+URZ+0x38870], R3 ;  /* 0x03887003020075a7 */ /* 0x000e64000804017f */
[----:B-1----:R-:W-:Y:S05]  /*133d0*/  @!P2 BRA `(.L_x_2510) ;  /* 0x000000440088a947 */ /* 0x002fea0003800000 */
.L_x_2634:
[----:B------:R-:W-:Y:S05]  /*133e0*/  BSYNC B0 ;  /* 0x0000000000007941 */ /* 0x000fea0003800000 */
.L_x_2509:
[----:B0-----:R-:W-:-:S05]  /*133f0*/  IMAD.U32 R0, RZ, RZ, UR45 ;  /* 0x0000002dff007e24 */ /* 0x001fca000f8e00ff */
[----:B------:R-:W-:-:S13]  /*13400*/  ISETP.NE.AND P2, PT, R0, 0x3, PT ;  /* 0x000000030000780c */ /* 0x000fda0003f45270 */
[----:B------:R-:W-:Y:S05]  /*13410*/  @!P2 BRA `(.L_x_2511) ;  /* 0x000000000004a947 */ /* 0x000fea0003800000 */
[----:B------:R-:W-:Y:S01]  /*13420*/  BPT.TRAP 0x1 ;  /* 0x000000040000795c */ /* 0x000fe20000300000 */
.L_x_2511:
[----:B-1----:R-:W-:-:S04]  /*13430*/  SHF.L.U32 R3, R27, 0x1f, RZ ;  /* 0x0000001f1b037819 */ /* 0x002fc800000006ff */
[----:B------:R-:W0:Y:S02]  /*13440*/  SYNCS.PHASECHK.TRANS64.TRYWAIT P2, [R2+URZ+0x38860], R3 ;  /* 0x03886003020075a7 */ /* 0x000e24000804017f */
[----:B0-----:R-:W-:Y:S05]  /*13450*/  @!P2 BRA `(.L_x_2512) ;  /* 0x00000044007ca947 */ /* 0x001fea0003800000 */
.L_x_2635:
[----:B------:R-:W2:Y:S01]  /*13460*/  LDL R0, [R1] ;  /* 0x0000000001007983 */ /* 0x000ea20000100800 */
[----:B------:R-:W-:Y:S01]  /*13470*/  IMAD.SHL.U32 R19, R24, 0x8000, RZ ;  /* 0x0000800018137824 */ /* 0x000fe200078e00ff */
[----:B------:R-:W-:Y:S05]  /*13480*/  WARPSYNC.ALL ;  /* 0x0000000000007948 */ /* 0x000fea0003800000 */
[----:B0-----:R-:W-:Y:S01]  /*13490*/  LOP3.LUT R3, R19, R17, RZ, 0xfc, !PT ;  /* 0x0000001113037212 */ /* 0x001fe200078efcff */
[----:B------:R-:W-:Y:S01]  /*134a0*/  IMAD.U32 R23, RZ, RZ, UR45 ;  /* 0x0000002dff177e24 */ /* 0x000fe2000f8e00ff */
[----:B------:R-:W-:-:S03]  /*134b0*/  IADD3 R21, R26, R19, R35 ;  /* 0x000000131a157210 */ /* 0x000fc60007ffe023 */
[----:B------:R-:W-:Y:S01]  /*134c0*/  IMAD.IADD R10, R18, 0x1, R3 ;  /* 0x00000001120a7824 */ /* 0x000fe200078e0203 */
[----:B------:R-:W-:-:S05]  /*134d0*/  ISETP.NE.AND P2, PT, R23, 0x3, PT ;  /* 0x000000031700780c */ /* 0x000fca0003f45270 */
[----:B------:R-:W0:Y:S02]  /*134e0*/  LDSM.16.MT88.4 R8, [R10+0x10400] ;  /* 0x010400000a08783b */ /* 0x000e240000004200 */
[C-C-:B0-----:R-:W-:Y:S02]  /*134f0*/  PRMT R12, R8.reuse, 0x6420, R9.reuse ;  /* 0x00006420080c7816 */ /* 0x141fe40000000009 */
[----:B------:R-:W-:Y:S02]  /*13500*/  PRMT R13, R8, 0x7531, R9 ;  /* 0x00007531080d7816 */ /* 0x000fe40000000009 */
[C-C-:B------:R-:W-:Y:S02]  /*13510*/  PRMT R14, R10.reuse, 0x6420, R11.reuse ;  /* 0x000064200a0e7816 */ /* 0x140fe4000000000b */
[----:B------:R-:W-:Y:S02]  /*13520*/  PRMT R15, R10, 0x7531, R11 ;  /* 0x000075310a0f7816 */ /* 0x000fe4000000000b */
[----:B--2---:R-:W-:-:S02]  /*13530*/  IADD3 R3, R18, R0, R19 ;  /* 0x0000000012037210 */ /* 0x004fc40007ffe013 */
[----:B------:R-:W-:-:S03]  /*13540*/  IADD3 R0, R22, R19, R26 ;  /* 0x0000001316007210 */ /* 0x000fc60007ffe01a */
        /* <DEDUP_REMOVED lines=9> */
[----:B------:R-:W-:Y:S02]  /*135e0*/  IMAD.IADD R20, R18, 0x1, R5 ;  /* 0x0000000112147824 */ /* 0x000fe400078e0205 */
[----:B------:R-:W-:Y:S04]  /*135f0*/  LDSM.16.MT88.4 R4, [R3+0x14400] ;  /* 0x014400000304783b */ /* 0x000fe80000004200 */
[----:B------:R-:W0:Y:S02]  /*13600*/  LDSM.16.MT88.4 R8, [R20+0x10400] ;  /* 0x010400001408783b */ /* 0x000e240000004200 */
[----:B0-----:R-:W-:-:S02]  /*13610*/  PRMT R12, R8, 0x6420, R9 ;  /* 0x00006420080c7816 */ /* 0x001fc40000000009 */
[----:B------:R-:W-:Y:S02]  /*13620*/  PRMT R13, R8, 0x7531, R9 ;  /* 0x00007531080d7816 */ /* 0x000fe40000000009 */
[C-C-:B------:R-:W-:Y:S02]  /*13630*/  PRMT R8, R4.reuse, 0x6420, R5.reuse ;  /* 0x0000642004087816 */ /* 0x140fe40000000005 */
[----:B------:R-:W-:Y:S01]  /*13640*/  PRMT R9, R4, 0x7531, R5 ;  /* 0x0000753104097816 */ /* 0x000fe20000000005 */
[----:B------:R-:W-:Y:S01]  /*13650*/  VIADD R4, R19, 0x1000 ;  /* 0x0000100013047836 */ /* 0x000fe20000000000 */
[C-C-:B------:R-:W-:Y:S02]  /*13660*/  PRMT R14, R10.reuse, 0x6420, R11.reuse ;  /* 0x000064200a0e7816 */ /* 0x140fe4000000000b */
[----:B------:R-:W-:Y:S02]  /*13670*/  PRMT R15, R10, 0x7531, R11 ;  /* 0x000075310a0f7816 */ /* 0x000fe4000000000b */
[----:B------:R-:W-:-:S02]  /*13680*/  LOP3.LUT R5, R4, R17, RZ, 0xfc, !PT ;  /* 0x0000001104057212 */ /* 0x000fc400078efcff */
[C-C-:B------:R-:W-:Y:S01]  /*13690*/  PRMT R10, R6.reuse, 0x6420, R7.reuse ;  /* 0x00006420060a7816 */ /* 0x140fe20000000007 */
[----:B------:R-:W-:Y:S01]  /*136a0*/  STSM.16.M88.4 [R0+0x4000], R12 ;  /* 0x0040000c00007844 */ /* 0x000fe20000000200 */
[----:B------:R-:W-:Y:S01]  /*136b0*/  PRMT R11, R6, 0x7531, R7 ;  /* 0x00007531060b7816 */ /* 0x000fe20000000007 */
[----:B------:R-:W-:-:S04]  /*136c0*/  IMAD.IADD R20, R18, 0x1, R5 ;  /* 0x0000000112147824 */ /* 0x000fc800078e0205 */
[----:B------:R0:W-:Y:S04]  /*136d0*/  STSM.16.M88.4 [R0+0x6000], R8 ;  /* 0x0060000800007844 */ /* 0x0001e80000000200 */
[----:B------:R-:W1:Y:S04]  /*136e0*/  LDSM.16.MT88.4 R8, [R20+0x10400] ;  /* 0x010400001408783b */ /* 0x000e680000004200 */
[----:B------:R-:W2:Y:S01]  /*136f0*/  LDSM.16.MT88.4 R4, [R3+0x11400] ;  /* 0x011400000304783b */ /* 0x000ea20000004200 */
[----:B0-----:R-:W-:Y:S01]  /*13700*/  IMAD.IADD R0, R22, 0x1, R21 ;  /* 0x0000000116007824 */ /* 0x001fe200078e0215 */
[----:B------:R-:W-:-:S02]  /*13710*/  IADD3 R21, R26, R19, R34 ;  /* 0x000000131a157210 */ /* 0x000fc40007ffe022 */
[C-C-:B-1----:R-:W-:Y:S02]  /*13720*/  PRMT R12, R8.reuse, 0x6420, R9.reuse ;  /* 0x00006420080c7816 */ /* 0x142fe40000000009 */
[----:B------:R-:W-:Y:S02]  /*13730*/  PRMT R13, R8, 0x7531, R9 ;  /* 0x00007531080d7816 */ /* 0x000fe40000000009 */
[C-C-:B--2---:R-:W-:Y:S02]  /*13740*/  PRMT R8, R4.reuse, 0x6420, R5.reuse ;  /* 0x0000642004087816 */ /* 0x144fe40000000005 */
        /* <DEDUP_REMOVED lines=28> */
[----:B------:R-:W-:-:S05]  /*13910*/  IADD3 R21, R26, R36, R19 ;  /* 0x000000241a157210 */ /* 0x000fca0007ffe013 */
        /* <DEDUP_REMOVED lines=31> */
[----:B0-----:R-:W-:Y:S01]  /*13b10*/  VIADD R0, R19, 0x7000 ;  /* 0x0000700013007836 */ /* 0x001fe20000000000 */
[----:B-1----:R-:W-:-:S02]  /*13b20*/  PRMT R12, R8, 0x6420, R9 ;  /* 0x00006420080c7816 */ /* 0x002fc40000000009 */
[----:B------:R-:W-:Y:S02]  /*13b30*/  PRMT R13, R8, 0x7531, R9 ;  /* 0x00007531080d7816 */ /* 0x000fe40000000009 */
[C-C-:B--2---:R-:W-:Y:S02]  /*13b40*/  PRMT R8, R4.reuse, 0x6420, R5.reuse ;  /* 0x0000642004087816 */ /* 0x144fe40000000005 */
[----:B------:R-:W-:Y:S02]  /*13b50*/  PRMT R9, R4, 0x7531, R5 ;  /* 0x0000753104097816 */ /* 0x000fe40000000005 */
[----:B------:R-:W-:Y:S02]  /*13b60*/  LOP3.LUT R5, R0, R17, RZ, 0xfc, !PT ;  /* 0x0000001100057212 */ /* 0x000fe400078efcff */
[C-C-:B------:R-:W-:Y:S02]  /*13b70*/  PRMT R14, R10.reuse, 0x6420, R11.reuse ;  /* 0x000064200a0e7816 */ /* 0x140fe4000000000b */
[----:B------:R-:W-:Y:S01]  /*13b80*/  PRMT R15, R10, 0x7531, R11 ;  /* 0x000075310a0f7816 */ /* 0x000fe2000000000b */
[----:B------:R-:W-:Y:S01]  /*13b90*/  IMAD.IADD R0, R18, 0x1, R5 ;  /* 0x0000000112007824 */ /* 0x000fe200078e0205 */
[----:B------:R-:W-:-:S02]  /*13ba0*/  PRMT R10, R6, 0x6420, R7 ;  /* 0x00006420060a7816 */ /* 0x000fc40000000007 */
[----:B------:R-:W-:Y:S01]  /*13bb0*/  PRMT R11, R6, 0x7531, R7 ;  /* 0x00007531060b7816 */ /* 0x000fe20000000007 */
[----:B------:R-:W-:Y:S04]  /*13bc0*/  STSM.16.M88.4 [R22], R12 ;  /* 0x0000000c16007844 */ /* 0x000fe80000000200 */
[----:B------:R-:W-:Y:S04]  /*13bd0*/  STSM.16.M88.4 [R22+0x2000], R8 ;  /* 0x0020000816007844 */ /* 0x000fe80000000200 */
[----:B------:R-:W0:Y:S04]  /*13be0*/  LDSM.16.MT88.4 R8, [R0+0x10400] ;  /* 0x010400000008783b */ /* 0x000e280000004200 */
        /* <DEDUP_REMOVED lines=19> */
.L_x_2513:
[----:B-1----:R1:W-:Y:S01]  /*13d20*/  SYNCS.ARRIVE.TRANS64.A1T0 RZ, [R2+URZ+0x38850], RZ ;  /* 0x038850ff02ff79a7 */ /* 0x0023e2000810003f */
[----:B------:R-:W-:Y:S06]  /*13d30*/  BAR.SYNC.DEFER_BLOCKING 0x2, 0x80 ;  /* 0x0082000000007b1d */ /* 0x000fec0000010000 */
[----:B------:R-:W-:Y:S05]  /*13d40*/  @!P1 BRA `(.L_x_2514) ;  /* 0x0000000000049947 */ /* 0x000fea0003800000 */
[----:B------:R-:W-:Y:S01]  /*13d50*/  BPT.TRAP 0x1 ;  /* 0x000000040000795c */ /* 0x000fe20000300000 */
.L_x_2514:
        /* <DEDUP_REMOVED lines=8> */
.L_x_2457:
[----:B------:R-:W-:Y:S05]  /*13de0*/  BSYNC B7 ;  /* 0x0000000000077941 */ /* 0x000fea0003800000 */
.L_x_2455:
[----:B-1----:R1:W5:Y:S01]  /*13df0*/  LDL R2, [R1+0x8] ;  /* 0x0000080001027983 */ /* 0x0023620000100800 */
[----:B------:R-:W-:-:S13]  /*13e00*/  LOP3.LUT P1, RZ, R16, 0x1000, RZ, 0xc0, !PT ;  /* 0x0000100010ff7812 */ /* 0x000fda000782c0ff */
[----:B-1----:R-:W-:Y:S05]  /*13e10*/  @!P1 BRA `(.L_x_2515) ;  /* 0x0000000000249947 */ /* 0x002fea0003800000 */
[----:B------:R-:W1:Y:S08]  /*13e20*/  S2UR UR4, SR_CgaCtaId ;  /* 0x00000000000479c3 */ /* 0x000e700000008800 */
[----:B------:R-:W-:Y:S01]  /*13e30*/  BAR.SYNC.DEFER_BLOCKING 0x5, 0x180 ;  /* 0x0146000000007b1d */ /* 0x000fe20000010000 */
[----:B------:R-:W-:Y:S01]  /*13e40*/  MOV R18, 0x400 ;  /* 0x0000040000127802 */ /* 0x000fe20000000f00 */
[----:B-1----:R-:W-:-:S05]  /*13e50*/  IMAD.U32 R33, RZ, RZ, UR4 ;  /* 0x00000004ff217e24 */ /* 0x002fca000f8e00ff */
[----:B------:R-:W-:-:S05]  /*13e60*/  LEA R18, R33, R18, 0x18 ;  /* 0x0000001221127211 */ /* 0x000fca00078ec0ff */
[----:B-----5:R-:W1:Y:S04]  /*13e70*/  LDS R2, [R18+0x388d0] ;  /* 0x0388d00012027984 */ /* 0x020e680000000800 */
[----:B-1----:R2:W-:Y:S01]  /*13e80*/  STL [R1+0x8], R2 ;  /* 0x0000080201007387 */ /* 0x0025e20000100800 */
[----:B------:R-:W-:Y:S06]  /*13e90*/  BAR.ARV 0x4, 0x180 ;  /* 0x0106000000007b1d */ /* 0x000fec0000002000 */
[----:B------:R-:W-:Y:S05]  /*13ea0*/  BRA `(.L_x_2516) ;  /* 0x0000000000207947 */ /* 0x000fea0003800000 */
.L_x_2515:
[----:B------:R-:W1:Y:S01]  /*13eb0*/  @!P0 S2R R33, SR_CgaCtaId ;  /* 0x0000000000218919 */ /* 0x000e620000008800 */
[----:B0-----:R-:W-:Y:S01]  /*13ec0*/  @!P0 MOV R0, 0x400 ;  /* 0x0000040000008802 */ /* 0x001fe20000000f00 */
[----:B------:R-:W-:Y:S03]  /*13ed0*/  BAR.SYNC.DEFER_BLOCKING 0x4, 0x180 ;  /* 0x0106000000007b1d */ /* 0x000fe60000010000 */
[----:B-1----:R-:W-:-:S03]  /*13ee0*/  @!P0 LEA R18, R33, R0, 0x18 ;  /* 0x0000000021128211 */ /* 0x002fc600078ec0ff */
[----:B-----5:R-:W0:Y:S04]  /*13ef0*/  SHFL.IDX PT, R0, R2, RZ, 0x1f ;  /* 0x00001fff02007589 */ /* 0x020e2800000e0000 */
[----:B------:R1:W-:Y:S04]  /*13f00*/  @!P0 STS [R18+0x388d0], R2 ;  /* 0x0388d00212008388 */ /* 0x0003e80000000800 */
[----:B0-----:R1:W-:Y:S01]  /*13f10*/  STL [R1+0x8], R0 ;  /* 0x0000080001007387 */ /* 0x0013e20000100800 */
[----:B------:R-:W-:Y:S06]  /*13f20*/  BAR.ARV 0x5, 0x180 ;  /* 0x0146000000007b1d */ /* 0x000fec0000002000 */
.L_x_2516:
[----:B01----:R-:W3:Y:S01]  /*13f30*/  LDL R0, [R1+0x8] ;  /* 0x0000080001007983 */ /* 0x003ee20000100800 */
[----:B------:R-:W-:Y:S02]  /*13f40*/  ULDC UR4, c[0x0][0xc38] ;  /* 0x00030e0000047ab9 */ /* 0x000fe40000000800 */
[----:B---3--:R-:W-:-:S13]  /*13f50*/  ISETP.GE.AND P0, PT, R0, UR4, PT ;  /* 0x0000000400007c0c */ /* 0x008fda000bf06270 */
[----:B------:R-:W-:Y:S05]  /*13f60*/  @!P0 BRA `(.L_x_2517) ;  /* 0xffffffb000008947 */ /* 0x000fea000383ffff */
.L_x_2452:
[----:B------:R-:W3:Y:S01]  /*13f70*/  LDL.LU R0, [R1+0xc] ;  /* 0x00000c0001007983 */ /* 0x000ee20000300800 */
[----:B------:R-:W-:Y:S01]  /*13f80*/  BSSY B0, `(.L_x_2518) ;  /* 0x000000b000007945 */ /* 0x000fe20003800000 */
[----:B------:R-:W0:Y:S01]  /*13f90*/  S2R R5, SR_CgaCtaId ;  /* 0x0000000000057919 */ /* 0x000e220000008800 */
[----:B---3--:R-:W-:-:S04]  /*13fa0*/  IADD3 R0, R0, 0x1, RZ ;  /* 0x0000000100007810 */ /* 0x008fc80007ffe0ff */
[----:B--2---:R-:W-:-:S04]  /*13fb0*/  LEA.HI R2, R0, R0, RZ, 0x1 ;  /* 0x0000000000027211 */ /* 0x004fc800078f08ff */
[----:B------:R-:W-:Y:S02]  /*13fc0*/  LOP3.LUT R3, R2, 0xfffffffe, RZ, 0xc0, !PT ;  /* 0xfffffffe02037812 */ /* 0x000fe400078ec0ff */
[----:B------:R-:W-:-:S03]  /*13fd0*/  MOV R2, 0x400 ;  /* 0x0000040000027802 */ /* 0x000fc60000000f00 */
[----:B------:R-:W-:Y:S01]  /*13fe0*/  IMAD.IADD R0, R0, 0x1, -R3 ;  /* 0x0000000100007824 */ /* 0x000fe200078e0a03 */
[----:B0-----:R-:W-:-:S04]  /*13ff0*/  LEA R5, R5, R2, 0x18 ;  /* 0x0000000205057211 */ /* 0x001fc800078ec0ff */
[----:B------:R-:W-:-:S04]  /*14000*/  SHF.L.U32 R0, R0, 0x1f, RZ ;  /* 0x0000001f00007819 */ /* 0x000fc800000006ff */
[----:B------:R-:W0:Y:S02]  /*14010*/  SYNCS.PHASECHK.TRANS64.TRYWAIT P0, [R5+URZ+0x38820], R0 ;  /* 0x03882000050075a7 */ /* 0x000e24000800017f */
[----:B0-----:R-:W-:Y:S05]  /*14020*/  @!P0 BRA `(.L_x_2519) ;  /* 0x00000038009c8947 */ /* 0x001fea0003800000 */
.L_x_2636:
[----:B------:R-:W-:Y:S05]  /*14030*/  BSYNC B0 ;  /* 0x0000000000007941 */ /* 0x000fea0003800000 */
.L_x_2518:
[----:B------:R-:W-:-:S03]  /*14040*/  UMOV UR4, 0xffffffff ;  /* 0xffffffff00047882 */ /* 0x000fc60000000000 */
[----:B------:R-:W-:Y:S05]  /*14050*/  BRA.DIV UR4, `(.L_x_2520) ;  /* 0x0000003a04a47947 */ /* 0x000fea000b800000 */
[----:B0-----:R-:W0:Y:S02]  /*14060*/  S2R R0, SR_TID.X ;  /* 0x0000000000007919 */ /* 0x001e240000002100 */
[----:B0-----:R-:W-:-:S04]  /*14070*/  SHF.R.U32.HI R0, RZ, 0x5, R0 ;  /* 0x00000005ff007819 */ /* 0x001fc80000011600 */
[----:B------:R-:W-:-:S05]  /*14080*/  LOP3.LUT R0, R0, 0x3, RZ, 0xc0, !PT ;  /* 0x0000000300007812 */ /* 0x000fca00078ec0ff */
[----:B------:R0:W1:Y:S02]  /*14090*/  SHFL.IDX PT, R14, R0, RZ, 0x1f ;  /* 0x00001fff000e7589 */ /* 0x00006400000e0000 */
.L_x_2639:
[----:B-1----:R-:W-:Y:S01]  /*140a0*/  ISETP.NE.AND P0, PT, R14, RZ, PT ;  /* 0x000000ff0e00720c */ /* 0x002fe20003f05270 */
[----:B------:R-:W-:-:S12]  /*140b0*/  BSSY B0, `(.L_x_2521) ;  /* 0x000002c000007945 */ /* 0x000fd80003800000 */
[----:B------:R-:W-:Y:S05]  /*140c0*/  @P0 BRA `(.L_x_2522) ;  /* 0x0000000000a80947 */ /* 0x000fea0003800000 */
[----:B------:R-:W-:-:S03]  /*140d0*/  UMOV UR4, 0xffffffff ;  /* 0xffffffff00047882 */ /* 0x000fc60000000000 */
[----:B------:R-:W-:Y:S05]  /*140e0*/  BRA.DIV UR4, `(.L_x_2523) ;  /* 0x0000003a04b47947 */ /* 0x000fea000b800000 */
[----:B------:R-:W-:-:S13]  /*140f0*/  ELECT P6, URZ, PT ;  /* 0x00000000003f782f */ /* 0x000fda00038c0000 */
.L_x_2642:
[----:B------:R-:W-:Y:S05]  /*14100*/  @!P6 BRA `(.L_x_2522) ;  /* 0x000000000098e947 */ /* 0x000fea0003800000 */
[----:B------:R-:W-:-:S06]  /*14110*/  ULOP3.LUT UR4, UR38, 0x2, URZ, 0xfc, !UPT ;  /* 0x0000000226047892 */ /* 0x000fcc000f8efc3f */
[----:B0-----:R-:W-:-:S05]  /*14120*/  IMAD.U32 R0, RZ, RZ, UR4 ;  /* 0x00000004ff007e24 */ /* 0x001fca000f8e00ff */
[----:B------:R-:W-:-:S13]  /*14130*/  ISETP.NE.AND P0, PT, R0, 0x3, PT ;  /* 0x000000030000780c */ /* 0x000fda0003f05270 */
[----:B------:R-:W-:Y:S05]  /*14140*/  @!P0 BRA `(.L_x_2524) ;  /* 0x0000000000048947 */ /* 0x000fea0003800000 */
[----:B------:R-:W-:Y:S01]  /*14150*/  BPT.TRAP 0x1 ;  /* 0x000000040000795c */ /* 0x000fe20000300000 */
.L_x_2524:
[C---:B------:R-:W-:Y:S01]  /*14160*/  IMAD R3, R24.reuse, 0x8, R5 ;  /* 0x0000000818037824 */ /* 0x040fe200078e0205 */
[----:B------:R-:W-:Y:S01]  /*14170*/  SHF.L.U32 R2, R27, 0x1f, RZ ;  /* 0x0000001f1b027819 */ /* 0x000fe200000006ff */
[----:B------:R-:W-:-:S03]  /*14180*/  VIADD R24, R24, 0x1 ;  /* 0x0000000118187836 */ /* 0x000fc60000000000 */
[----:B------:R-:W0:Y:S02]  /*14190*/  SYNCS.PHASECHK.TRANS64.TRYWAIT P1, [R3+URZ+0x38840], R2 ;  /* 0x03884002030075a7 */ /* 0x000e24000802017f */
[----:B------:R-:W-:-:S04]  /*141a0*/  ISETP.NE.AND P2, PT, R24, 0x2, PT ;  /* 0x000000021800780c */ /* 0x000fc80003f45270 */
[----:B------:R-:W-:Y:S01]  /*141b0*/  SEL R0, RZ, 0x1, P2 ;  /* 0x00000001ff007807 */ /* 0x000fe20001000000 */
[----:B0-----:R-:W-:Y:S08]  /*141c0*/  @!P1 BRA `(.L_x_2525) ;  /* 0x00000038009c9947 */ /* 0x001ff00003800000 */
.L_x_2643:
[----:B------:R-:W-:Y:S02]  /*141d0*/  SEL R24, R24, RZ, P2 ;  /* 0x000000ff18187207 */ /* 0x000fe40001000000 */
[----:B------:R-:W-:Y:S01]  /*141e0*/  LOP3.LUT R0, R27, R0, RZ, 0x3c, !PT ;  /* 0x000000001b007212 */ /* 0x000fe200078e3cff */
[----:B------:R-:W-:Y:S06]  /*141f0*/  @!P0 BRA `(.L_x_2526) ;  /* 0x0000000000048947 */ /* 0x000fec0003800000 */
[----:B------:R-:W-:Y:S01]  /*14200*/  BPT.TRAP 0x1 ;  /* 0x000000040000795c */ /* 0x000fe20000300000 */
.L_x_2526:
[----:B------:R-:W-:Y:S01]  /*14210*/  IMAD R5, R24, 0x8, R5 ;  /* 0x0000000818057824 */ /* 0x000fe200078e0205 */
[----:B------:R-:W-:-:S04]  /*14220*/  SHF.L.U32 R0, R0, 0x1f, RZ ;  /* 0x0000001f00007819 */ /* 0x000fc800000006ff */
[----:B------:R-:W1:Y:S02]  /*14230*/  SYNCS.PHASECHK.TRANS64.TRYWAIT P1, [R5+URZ+0x38840], R0 ;  /* 0x03884000050075a7 */ /* 0x000e64000802017f */
[----:B-1----:R-:W-:Y:S05]  /*14240*/  @!P1 BRA `(.L_x_2527) ;  /* 0x0000003800909947 */ /* 0x002fea0003800000 */
.L_x_2644:
[----:B------:R-:W-:Y:S05]  /*14250*/  @!P0 BRA `(.L_x_2528) ;  /* 0x0000000000048947 */ /* 0x000fea0003800000 */
[----:B------:R-:W-:Y:S01]  /*14260*/  BPT.TRAP 0x1 ;  /* 0x000000040000795c */ /* 0x000fe20000300000 */
.L_x_2528:
[----:B------:R-:W2:Y:S02]  /*14270*/  SYNCS.PHASECHK.TRANS64.TRYWAIT P1, [R3+URZ+0x38860], R2 ;  /* 0x03886002030075a7 */ /* 0x000ea4000802017f */
[----:B--2---:R-:W-:Y:S05]  /*14280*/  @!P1 BRA `(.L_x_2529) ;  /* 0x0000003800949947 */ /* 0x004fea0003800000 */
.L_x_2645:
[----:B------:R-:W-:Y:S05]  /*14290*/  @!P0 BRA `(.L_x_2530) ;  /* 0x0000000000048947 */ /* 0x000fea0003800000 */
[----:B------:R-:W-:Y:S01]  /*142a0*/  BPT.TRAP 0x1 ;  /* 0x000000040000795c */ /* 0x000fe20000300000 */
.L_x_2530:
[----:B------:R-:W3:Y:S02]  /*142b0*/  SYNCS.PHASECHK.TRANS64.TRYWAIT P1, [R5+URZ+0x38860], R0 ;  /* 0x03886000050075a7 */ /* 0x000ee4000802017f */
[----:B---3--:R-:W-:Y:S05]  /*142c0*/  @!P1 BRA `(.L_x_2531) ;  /* 0x0000003800989947 */ /* 0x008fea0003800000 */
.L_x_2646:
[----:B------:R-:W-:Y:S05]  /*142d0*/  @!P0 BRA `(.L_x_2532) ;  /* 0x0000000000048947 */ /* 0x000fea0003800000 */
[----:B------:R-:W-:Y:S01]  /*142e0*/  BPT.TRAP 0x1 ;  /* 0x000000040000795c */ /* 0x000fe20000300000 */
.L_x_2532:
[----:B------:R-:W4:Y:S02]  /*142f0*/  SYNCS.PHASECHK.TRANS64.TRYWAIT P1, [R3+URZ+0x38880], R2 ;  /* 0x03888002030075a7 */ /* 0x000f24000802017f */
[----:B----4-:R-:W-:Y:S05]  /*14300*/  @!P1 BRA `(.L_x_2533) ;  /* 0x00000038009c9947 */ /* 0x010fea0003800000 */
.L_x_2647:
[----:B------:R-:W-:Y:S05]  /*14310*/  @!P0 BRA `(.L_x_2534) ;  /* 0x0000000000048947 */ /* 0x000fea0003800000 */
[----:B------:R-:W-:Y:S01]  /*14320*/  BPT.TRAP 0x1 ;  /* 0x000000040000795c */ /* 0x000fe20000300000 */
.L_x_2534:
[----:B------:R0:W0:Y:S02]  /*14330*/  SYNCS.PHASECHK.TRANS64.TRYWAIT P0, [R5+URZ+0x38880], R0 ;  /* 0x03888000050075a7 */ /* 0x000024000800017f */
[----:B0-----:R-:W-:Y:S05]  /*14340*/  @!P0 NANOSLEEP.SYNCS 0x989680 ;  /* 0x009896800000895d */ /* 0x001fea0003900000 */
[----:B------:R-:W0:Y:S02]  /*14350*/  @!P0 SYNCS.PHASECHK.TRANS64 P0, [R5+URZ+0x38880], R0 ;  /* 0x03888000050085a7 */ /* 0x000e24000800007f */
[----:B0-----:R-:W-:Y:S05]  /*14360*/  @!P0 BRA `(.L_x_2534) ;  /* 0xfffffffc00f08947 */ /* 0x001fea000383ffff */
.L_x_2522:
[----:B------:R-:W-:Y:S05]  /*14370*/  BSYNC B0 ;  /* 0x0000000000007941 */ /* 0x000fea0003800000 */
.L_x_2521:
[----:B------:R-:W-:Y:S05]  /*14380*/  EXIT ;  /* 0x000000000000794d */ /* 0x000fea0003800000 */
.L_x_2399:
[----:B0-----:R-:W-:-:S04]  /*14390*/  IMAD.U32 R3, RZ, RZ, UR47 ;  /* 0x0000002fff037e24 */ /* 0x001fc8000f8e00ff */
[----:B------:R0:W1:Y:S03]  /*143a0*/  SYNCS.PHASECHK.TRANS64.TRYWAIT P0, [R3+URZ+0x38800], R4 ;  /* 0x03880004030075a7 */ /* 0x000066000800017f */
[----:B-1----:R-:W-:Y:S05]  /*143b0*/  @!P0 NANOSLEEP.SYNCS 0x989680 ;  /* 0x009896800000895d */ /* 0x002fea0003900000 */
[----:B------:R-:W1:Y:S02]  /*143c0*/  @!P0 SYNCS.PHASECHK.TRANS64 P0, [R3+URZ+0x38800], R4 ;  /* 0x03880004030085a7 */ /* 0x000e64000800007f */
[----:B-1----:R-:W-:Y:S05]  /*143d0*/  @!P0 BRA `(.L_x_2399) ;  /* 0xfffffffc00ec8947 */ /* 0x002fea000383ffff */
[----:B------:R-:W-:Y:S05]  /*143e0*/  BRA `(.L_x_2535) ;  /* 0xfffffed400ec7947 */ /* 0x000fea000383ffff */
.L_x_2403:
[----:B0-----:R-:W-:-:S04]  /*143f0*/  IMAD.U32 R3, RZ, RZ, UR52 ;  /* 0x00000034ff037e24 */ /* 0x001fc8000f8e00ff */
[----:B------:R0:W2:Y:S03]  /*14400*/  SYNCS.PHASECHK.TRANS64.TRYWAIT P1, [R3+URZ+0x38830], R6 ;  /* 0x03883006030075a7 */ /* 0x0000a6000802017f */
[----:B--2---:R-:W-:Y:S05]  /*14410*/  @!P1 NANOSLEEP.SYNCS 0x989680 ;  /* 0x009896800000995d */ /* 0x004fea0003900000 */
[----:B------:R-:W2:Y:S02]  /*14420*/  @!P1 SYNCS.PHASECHK.TRANS64 P1, [R3+URZ+0x38830], R6 ;  /* 0x03883006030095a7 */ /* 0x000ea4000802007f */
[----:B--2---:R-:W-:Y:S05]  /*14430*/  @!P1 BRA `(.L_x_2403) ;  /* 0xfffffffc00ec9947 */ /* 0x004fea000383ffff */
[----:B------:R-:W-:Y:S05]  /*14440*/  BRA `(.L_x_2402) ;  /* 0xfffffed800107947 */ /* 0x000fea000383ffff */
.L_x_2408:
[----:B-1----:R-:W-:-:S04]  /*14450*/  IMAD.U32 R7, RZ, RZ, UR52 ;  /* 0x00000034ff077e24 */ /* 0x002fc8000f8e00ff */
[----:B------:R1:W2:Y:S03]  /*14460*/  SYNCS.PHASECHK.TRANS64.TRYWAIT P1, [R7+URZ+0x38850], R6 ;  /* 0x03885006070075a7 */ /* 0x0002a6000802017f */
[----:B--2---:R-:W-:Y:S05]  /*14470*/  @!P1 NANOSLEEP.SYNCS 0x989680 ;  /* 0x009896800000995d */ /* 0x004fea0003900000 */
[----:B------:R-:W2:Y:S02]  /*14480*/  @!P1 SYNCS.PHASECHK.TRANS64 P1, [R7+URZ+0x38850], R6 ;  /* 0x03885006070095a7 */ /* 0x000ea4000802007f */
[----:B--2---:R-:W-:Y:S05]  /*14490*/  @!P1 BRA `(.L_x_2408) ;  /* 0xfffffffc00ec9947 */ /* 0x004fea000383ffff */
[----:B------:R-:W-:Y:S05]  /*144a0*/  BRA `(.L_x_2407) ;  /* 0xffffff0000447947 */ /* 0x000fea000383ffff */
.L_x_2414:
[----:B0-----:R-:W-:Y:S02]  /*144b0*/  IMAD.U32 R4, RZ, RZ, UR52 ;  /* 0x00000034ff047e24 */ /* 0x001fe4000f8e00ff */
[----:B------:R-:W-:-:S04]  /*144c0*/  IMAD.U32 R7, RZ, RZ, UR56 ;  /* 0x00000038ff077e24 */ /* 0x000fc8000f8e00ff */
[----:B------:R0:W1:Y:S03]  /*144d0*/  SYNCS.PHASECHK.TRANS64.TRYWAIT P1, [R4+URZ+0x38830], R7 ;  /* 0x03883007040075a7 */ /* 0x000066000802017f */
[----:B-1----:R-:W-:Y:S05]  /*144e0*/  @!P1 NANOSLEEP.SYNCS 0x989680 ;  /* 0x009896800000995d */ /* 0x002fea0003900000 */
[----:B------:R-:W1:Y:S02]  /*144f0*/  @!P1 SYNCS.PHASECHK.TRANS64 P1, [R4+URZ+0x38830], R7 ;  /* 0x03883007040095a7 */ /* 0x000e64000802007f */
[----:B-1----:R-:W-:Y:S05]  /*14500*/  @!P1 BRA `(.L_x_2414) ;  /* 0xfffffffc00e89947 */ /* 0x002fea000383ffff */
[----:B------:R-:W-:Y:S05]  /*14510*/  BRA `(.L_x_2413) ;  /* 0xffffff04005c7947 */ /* 0x000fea000383ffff */
.L_x_2419:
[----:B-1----:R-:W-:Y:S02]  /*14520*/  IMAD.U32 R6, RZ, RZ, UR52 ;  /* 0x00000034ff067e24 */ /* 0x002fe4000f8e00ff */
[----:B------:R-:W-:-:S04]  /*14530*/  IMAD.U32 R7, RZ, RZ, UR56 ;  /* 0x00000038ff077e24 */ /* 0x000fc8000f8e00ff */
[----:B------:R1:W2:Y:S03]  /*14540*/  SYNCS.PHASECHK.TRANS64.TRYWAIT P1, [R6+URZ+0x38850], R7 ;  /* 0x03885007060075a7 */ /* 0x0002a6000802017f */
[----:B--2---:R-:W-:Y:S05]  /*14550*/  @!P1 NANOSLEEP.SYNCS 0x989680 ;  /* 0x009896800000995d */ /* 0x004fea0003900000 */
[----:B------:R-:W2:Y:S02]  /*14560*/  @!P1 SYNCS.PHASECHK.TRANS64 P1, [R6+URZ+0x38850], R7 ;  /* 0x03885007060095a7 */ /* 0x000ea4000802007f */
[----:B--2---:R-:W-:Y:S05]  /*14570*/  @!P1 BRA `(.L_x_2419) ;  /* 0xfffffffc00e89947 */ /* 0x004fea000383ffff */
[----:B------:R-:W-:Y:S05]  /*14580*/  BRA `(.L_x_2418) ;  /* 0xffffff34005c7947 */ /* 0x000fea000383ffff */
.L_x_2426:
[----:B-1----:R-:W-:-:S04]  /*14590*/  IMAD.U32 R4, RZ, RZ, UR46 ;  /* 0x0000002eff047e24 */ /* 0x002fc8000f8e00ff */
[----:B------:R1:W2:Y:S03]  /*145a0*/  SYNCS.PHASECHK.TRANS64.TRYWAIT P1, [R4+URZ+0x38830], R5 ;  /* 0x03883005040075a7 */ /* 0x0002a6000802017f */
[----:B--2---:R-:W-:Y:S05]  /*145b0*/  @!P1 NANOSLEEP.SYNCS 0x989680 ;  /* 0x009896800000995d */ /* 0x004fea0003900000 */
[----:B------:R-:W2:Y:S02]  /*145c0*/  @!P1 SYNCS.PHASECHK.TRANS64 P1, [R4+URZ+0x38830], R5 ;  /* 0x03883005040095a7 */ /* 0x000ea4000802007f */
[----:B--2---:R-:W-:Y:S05]  /*145d0*/  @!P1 BRA `(.L_x_2426) ;  /* 0xfffffffc00ec9947 */ /* 0x004fea000383ffff */
[----:B------:R-:W-:Y:S05]  /*145e0*/  BRA `(.L_x_2425) ;  /* 0xffffff3800347947 */ /* 0x000fea000383ffff */
.L_x_2431:
[----:B-1----:R-:W-:-:S04]  /*145f0*/  IMAD.U32 R8, RZ, RZ, UR46 ;  /* 0x0000002eff087e24 */ /* 0x002fc8000f8e00ff */
[----:B------:R1:W2:Y:S03]  /*14600*/  SYNCS.PHASECHK.TRANS64.TRYWAIT P1, [R8+URZ+0x38850], R5 ;  /* 0x03885005080075a7 */ /* 0x0002a6000802017f */
[----:B--2---:R-:W-:Y:S05]  /*14610*/  @!P1 NANOSLEEP.SYNCS 0x989680 ;  /* 0x009896800000995d */ /* 0x004fea0003900000 */
[----:B------:R-:W2:Y:S02]  /*14620*/  @!P1 SYNCS.PHASECHK.TRANS64 P1, [R8+URZ+0x38850], R5 ;  /* 0x03885005080095a7 */ /* 0x000ea4000802007f */
[----:B--2---:R-:W-:Y:S05]  /*14630*/  @!P1 BRA `(.L_x_2431) ;  /* 0xfffffffc00ec9947 */ /* 0x004fea000383ffff */
[----:B------:R-:W-:Y:S05]  /*14640*/  BRA `(.L_x_2430) ;  /* 0xffffff5c00d07947 */ /* 0x000fea000383ffff */
.L_x_2466:
        /* <DEDUP_REMOVED lines=10> */
.L_x_2536:
[----:B------:R-:W-:Y:S05]  /*146f0*/  BRA `(.L_x_2537) ;  /* 0xffffffb400187947 */ /* 0x000fea000383ffff */
.L_x_2469:
[----:B0-----:R0:W1:Y:S02]  /*14700*/  SYNCS.PHASECHK.TRANS64.TRYWAIT P0, [R6+URZ+0x38880], R20 ;  /* 0x03888014060075a7 */ /* 0x001064000800017f */
[----:B-1----:R-:W-:Y:S05]  /*14710*/  @!P0 NANOSLEEP.SYNCS 0x989680 ;  /* 0x009896800000895d */ /* 0x002fea0003900000 */
[----:B------:R-:W1:Y:S02]  /*14720*/  @!P0 SYNCS.PHASECHK.TRANS64 P0, [R6+URZ+0x38880], R20 ;  /* 0x03888014060085a7 */ /* 0x000e64000800007f */
[----:B-1----:R-:W-:Y:S05]  /*14730*/  @!P0 BRA `(.L_x_2469) ;  /* 0xfffffffc00f08947 */ /* 0x002fea000383ffff */
[----:B------:R-:W-:Y:S05]  /*14740*/  BRA `(.L_x_2538) ;  /* 0xffffffb400b87947 */ /* 0x000fea000383ffff */
.L_x_2470:
        /* <DEDUP_REMOVED lines=8> */
.L_x_2540:
[----:B------:R-:W-:Y:S05]  /*147d0*/  BSYNC B0 ;  /* 0x0000000000007941 */ /* 0x000fea0003800000 */
.L_x_2539:
[----:B------:R-:W-:Y:S01]  /*147e0*/  IMAD.MOV.U32 R13, RZ, RZ, R7 ;  /* 0x000000ffff0d7224 */ /* 0x000fe200078e0007 */
[C---:B------:R-:W-:Y:S01]  /*147f0*/  LOP3.LUT P2, RZ, R16.reuse, 0x200, RZ, 0xc0, !PT ;  /* 0x0000020010ff7812 */ /* 0x040fe2000784c0ff */
[----:B------:R-:W-:Y:S01]  /*14800*/  IMAD.MOV.U32 R12, RZ, RZ, RZ ;  /* 0x000000ffff0c7224 */ /* 0x000fe200078e00ff */
[C---:B------:R-:W-:Y:S01]  /*14810*/  LOP3.LUT P1, RZ, R16.reuse, 0x80, RZ, 0xc0, !PT ;  /* 0x0000008010ff7812 */ /* 0x040fe2000782c0ff */
        /* <DEDUP_REMOVED lines=10> */
.L_x_2541:
[----:B------:R-:W-:Y:S01]  /*148c0*/  ISETP.GE.AND P3, PT, R8, 0x51, PT ;  /* 0x000000510800780c */ /* 0x000fe20003f66270 */
[----:B------:R-:W-:Y:S02]  /*148d0*/  IMAD.MOV.U32 R13, RZ, RZ, R9 ;  /* 0x000000ffff0d7224 */ /* 0x000fe400078e0009 */
[----:B------:R-:W-:Y:S02]  /*148e0*/  IMAD.MOV.U32 R12, RZ, RZ, 0x1 ;  /* 0x00000001ff0c7424 */ /* 0x000fe400078e00ff */
[----:B------:R-:W-:-:S08]  /*148f0*/  IMAD.MOV.U32 R2, RZ, RZ, R14 ;  /* 0x000000ffff027224 */ /* 0x000fd000078e000e */
[----:B------:R-:W-:Y:S05]  /*14900*/  WARPSYNC.COLLECTIVE R15, `(.L_x_2542) ;  /* 0x000000000f087348 */ /* 0x000fea0003c00000 */
[----:B------:R0:W1:Y:S02]  /*14910*/  SHFL.IDX P6, R14, R13, R12, R11 ;  /* 0x0000000c0d0e7389 */ /* 0x00006400000c000b */
[----:B01----:R-:W-:Y:S01]  /*14920*/  ENDCOLLECTIVE ;  /* 0x000000000000791b */ /* 0x003fe20003800000 */
.L_x_2542:
        /* <DEDUP_REMOVED lines=14> */
.L_x_2543:
[----:B------:R-:W-:Y:S02]  /*14a10*/  IMAD.MOV.U32 R13, RZ, RZ, R9 ;  /* 0x000000ffff0d7224 */ /* 0x000fe400078e0009 */
[----:B------:R-:W-:Y:S02]  /*14a20*/  IMAD.MOV.U32 R12, RZ, RZ, 0x2 ;  /* 0x00000002ff0c7424 */ /* 0x000fe400078e00ff */
[----:B------:R-:W-:-:S07]  /*14a30*/  IMAD.MOV.U32 R2, RZ, RZ, R14 ;  /* 0x000000ffff027224 */ /* 0x000fce00078e000e */
[----:B------:R-:W-:Y:S05]  /*14a40*/  WARPSYNC.COLLECTIVE R15, `(.L_x_2544) ;  /* 0x000000000f087348 */ /* 0x000fea0003c00000 */
[----:B------:R0:W1:Y:S02]  /*14a50*/  SHFL.IDX P6, R14, R13, R12, R11 ;  /* 0x0000000c0d0e7389 */ /* 0x00006400000c000b */
[----:B01----:R-:W-:Y:S01]  /*14a60*/  ENDCOLLECTIVE ;  /* 0x000000000000791b */ /* 0x003fe20003800000 */
.L_x_2544:
        /* <DEDUP_REMOVED lines=14> */
.L_x_2545:
[----:B------:R-:W-:Y:S02]  /*14b50*/  IMAD.MOV.U32 R13, RZ, RZ, R9 ;  /* 0x000000ffff0d7224 */ /* 0x000fe400078e0009 */
[----:B------:R-:W-:Y:S02]  /*14b60*/  IMAD.MOV.U32 R12, RZ, RZ, 0x3 ;  /* 0x00000003ff0c7424 */ /* 0x000fe400078e00ff */
[----:B------:R-:W-:-:S07]  /*14b70*/  IMAD.MOV.U32 R2, RZ, RZ, R14 ;  /* 0x000000ffff027224 */ /* 0x000fce00078e000e */
[----:B------:R-:W-:Y:S05]  /*14b80*/  WARPSYNC.COLLECTIVE R15, `(.L_x_2546) ;  /* 0x000000000f087348 */ /* 0x000fea0003c00000 */
[----:B------:R0:W1:Y:S02]  /*14b90*/  SHFL.IDX P6, R14, R13, R12, R11 ;  /* 0x0000000c0d0e7389 */ /* 0x00006400000c000b */
[----:B01----:R-:W-:Y:S01]  /*14ba0*/  ENDCOLLECTIVE ;  /* 0x000000000000791b */ /* 0x003fe20003800000 */
.L_x_2546:
        /* <DEDUP_REMOVED lines=14> */
.L_x_2547:
[----:B------:R-:W-:Y:S01]  /*14c90*/  MOV R13, R9 ;  /* 0x00000009000d7202 */ /* 0x000fe20000000f00 */
[----:B------:R-:W-:Y:S02]  /*14ca0*/  IMAD.MOV.U32 R12, RZ, RZ, 0x4 ;  /* 0x00000004ff0c7424 */ /* 0x000fe400078e00ff */
[----:B------:R-:W-:-:S07]  /*14cb0*/  IMAD.MOV.U32 R2, RZ, RZ, R14 ;  /* 0x000000ffff027224 */ /* 0x000fce00078e000e */
[----:B------:R-:W-:Y:S05]  /*14cc0*/  WARPSYNC.COLLECTIVE R15, `(.L_x_2548) ;  /* 0x000000000f087348 */ /* 0x000fea0003c00000 */
[----:B------:R0:W1:Y:S02]  /*14cd0*/  SHFL.IDX P6, R14, R13, R12, R11 ;  /* 0x0000000c0d0e7389 */ /* 0x00006400000c000b */
[----:B01----:R-:W-:Y:S01]  /*14ce0*/  ENDCOLLECTIVE ;  /* 0x000000000000791b */ /* 0x003fe20003800000 */
.L_x_2548:
        /* <DEDUP_REMOVED lines=14> */
.L_x_2549:
[----:B------:R-:W-:Y:S02]  /*14dd0*/  IMAD.MOV.U32 R13, RZ, RZ, R9 ;  /* 0x000000ffff0d7224 */ /* 0x000fe400078e0009 */
[----:B------:R-:W-:Y:S02]  /*14de0*/  IMAD.MOV.U32 R12, RZ, RZ, 0x5 ;  /* 0x00000005ff0c7424 */ /* 0x000fe400078e00ff */
[----:B------:R-:W-:-:S07]  /*14df0*/  IMAD.MOV.U32 R2, RZ, RZ, R14 ;  /* 0x000000ffff027224 */ /* 0x000fce00078e000e */
[----:B------:R-:W-:Y:S05]  /*14e00*/  WARPSYNC.COLLECTIVE R15, `(.L_x_2550) ;  /* 0x000000000f087348 */ /* 0x000fea0003c00000 */
[----:B------:R0:W1:Y:S02]  /*14e10*/  SHFL.IDX P6, R14, R13, R12, R11 ;  /* 0x0000000c0d0e7389 */ /* 0x00006400000c000b */
[----:B01----:R-:W-:Y:S01]  /*14e20*/  ENDCOLLECTIVE ;  /* 0x000000000000791b */ /* 0x003fe20003800000 */
.L_x_2550:
        /* <DEDUP_REMOVED lines=14> */
.L_x_2551:
[----:B------:R-:W-:Y:S02]  /*14f10*/  IMAD.MOV.U32 R13, RZ, RZ, R9 ;  /* 0x000000ffff0d7224 */ /* 0x000fe400078e0009 */
[----:B------:R-:W-:Y:S02]  /*14f20*/  IMAD.MOV.U32 R12, RZ, RZ, 0x6 ;  /* 0x00000006ff0c7424 */ /* 0x000fe400078e00ff */
[----:B------:R-:W-:-:S07]  /*14f30*/  IMAD.MOV.U32 R2, RZ, RZ, R14 ;  /* 0x000000ffff027224 */ /* 0x000fce00078e000e */
[----:B------:R-:W-:Y:S05]  /*14f40*/  WARPSYNC.COLLECTIVE R15, `(.L_x_2552) ;  /* 0x000000000f087348 */ /* 0x000fea0003c00000 */
[----:B------:R0:W1:Y:S02]  /*14f50*/  SHFL.IDX P6, R14, R13, R12, R11 ;  /* 0x0000000c0d0e7389 */ /* 0x00006400000c000b */
[----:B01----:R-:W-:Y:S01]  /*14f60*/  ENDCOLLECTIVE ;  /* 0x000000000000791b */ /* 0x003fe20003800000 */
.L_x_2552:
        /* <DEDUP_REMOVED lines=14> */
.L_x_2553:
[----:B------:R-:W-:Y:S02]  /*15050*/  IMAD.MOV.U32 R13, RZ, RZ, R9 ;  /* 0x000000ffff0d7224 */ /* 0x000fe400078e0009 */
[----:B------:R-:W-:Y:S02]  /*15060*/  IMAD.MOV.U32 R12, RZ, RZ, 0x7 ;  /* 0x00000007ff0c7424 */ /* 0x000fe400078e00ff */
[----:B------:R-:W-:-:S07]  /*15070*/  IMAD.MOV.U32 R2, RZ, RZ, R14 ;  /* 0x000000ffff027224 */ /* 0x000fce00078e000e */
[----:B------:R-:W-:Y:S05]  /*15080*/  WARPSYNC.COLLECTIVE R15, `(.L_x_2554) ;  /* 0x000000000f087348 */ /* 0x000fea0003c00000 */
[----:B------:R0:W1:Y:S02]  /*15090*/  SHFL.IDX P6, R14, R13, R12, R11 ;  /* 0x0000000c0d0e7389 */ /* 0x00006400000c000b */
[----:B01----:R-:W-:Y:S01]  /*150a0*/  ENDCOLLECTIVE ;  /* 0x000000000000791b */ /* 0x003fe20003800000 */
.L_x_2554:
        /* <DEDUP_REMOVED lines=8> */
[C---:B------:R-:W-:Y:S01]  /*15130*/  ISETP.LT.OR P0, PT, R8.reuse, 0x61, P1 ;  /* 0x000000610800780c */ /* 0x040fe20000f01670 */
[----:B------:R-:W-:Y:S01]  /*15140*/  IMAD.MOV.U32 R9, RZ, RZ, R14 ;  /* 0x000000ffff097224 */ /* 0x000fe200078e000e */
[----:B------:R-:W-:-:S13]  /*15150*/  ISETP.GE.AND P1, PT, R8, 0x11, PT ;  /* 0x000000110800780c */ /* 0x000fda0003f26270 */
[----:B0-----:R-:W-:Y:S05]  /*15160*/  WARPSYNC.COLLECTIVE R15, `(.L_x_2555) ;  /* 0x000000000f087348 */ /* 0x001fea0003c00000 */
[----:B------:R1:W2:Y:S02]  /*15170*/  SHFL.IDX P6, R14, R13, R12, R11 ;  /* 0x0000000c0d0e7389 */ /* 0x0002a400000c000b */
[----:B012---:R-:W-:Y:S01]  /*15180*/  ENDCOLLECTIVE ;  /* 0x000000000000791b */ /* 0x007fe20003800000 */
.L_x_2555:
[----:B------:R-:W-:Y:S01]  /*15190*/  @!PT LDS RZ, [RZ] ;  /* 0x00000000fffff984 */ /* 0x000fe20000000800 */
[----:B------:R-:W-:Y:S01]  /*151a0*/  @!PT LDS RZ, [RZ] ;  /* 0x00000000fffff984 */ /* 0x000fe20000000800 */
[----:B------:R-:W-:Y:S01]  /*151b0*/  @!PT LDS RZ, [RZ] ;  /* 0x00000000fffff984 */ /* 0x000fe20000000800 */
[----:B------:R0:W-:Y:S01]  /*151c0*/  LDGSTS.E.BYPASS.LTC128B.128 [R5+0x17400], desc[UR48][R2.64+0x80], !P0 ;  /* 0x1740008002057fae */ /* 0x0001e2000c101d70 */
[----:B------:R-:W-:Y:S02]  /*151d0*/  ISETP.GE.AND P0, PT, R8, 0x21, PT ;  /* 0x000000210800780c */ /* 0x000fe40003f06270 */
[----:B------:R-:W-:Y:S02]  /*151e0*/  @P1 LOP3.LUT R16, R16, 0x20, RZ, 0xfc, !PT ;  /* 0x0000002010101812 */ /* 0x000fe400078efcff */
[----:B------:R-:W-:Y:S02]  /*151f0*/  ISETP.GE.AND P1, PT, R8, 0x61, PT ;  /* 0x000000610800780c */ /* 0x000fe40003f26270 */
[----:B------:R-:W-:-:S07]  /*15200*/  LOP3.LUT R16, R16, 0xffffffef, RZ, 0xc0, !PT ;  /* 0xffffffef10107812 */ /* 0x000fce00078ec0ff */
[----:B------:R-:W-:Y:S01]  /*15210*/  @P0 LOP3.LUT R16, R16, 0x10, RZ, 0xfc, !PT ;  /* 0x0000001010100812 */ /* 0x000fe200078efcff */
[----:B0-----:R-:W-:Y:S01]  /*15220*/  IMAD.MOV.U32 R2, RZ, RZ, R14 ;  /* 0x000000ffff027224 */ /* 0x001fe200078e000e */
[----:B------:R-:W-:Y:S02]  /*15230*/  ISETP.GE.AND P0, PT, R8, 0x71, PT ;  /* 0x000000710800780c */ /* 0x000fe40003f06270 */
[----:B------:R-:W-:-:S11]  /*15240*/  LOP3.LUT R16, R16, 0xfffffeff, RZ, 0xc0, !PT ;  /* 0xfffffeff10107812 */ /* 0x000fd600078ec0ff */
[----:B------:R-:W-:Y:S01]  /*15250*/  @P0 LOP3.LUT R16, R16, 0x100, RZ, 0xfc, !PT ;  /* 0x0000010010100812 */ /* 0x000fe200078efcff */
[----:B------:R-:W-:Y:S06]  /*15260*/  BRA `(.L_x_2556) ;  /* 0xffffffb000907947 */ /* 0x000fec000383ffff */
.L_x_2475:
[----:B--2---:R2:W3:Y:S02]  /*15270*/  SYNCS.PHASECHK.TRANS64.TRYWAIT P0, [R6+URZ+0x38840], R20 ;  /* 0x03884014060075a7 */ /* 0x0044e4000800017f */
[----:B---3--:R-:W-:Y:S05]  /*15280*/  @!P0 NANOSLEEP.SYNCS 0x989680 ;  /* 0x009896800000895d */ /* 0x008fea0003900000 */
[----:B------:R-:W3:Y:S02]  /*15290*/  @!P0 SYNCS.PHASECHK.TRANS64 P0, [R6+URZ+0x38840], R20 ;  /* 0x03884014060085a7 */ /* 0x000ee4000800007f */
[----:B---3--:R-:W-:Y:S05]  /*152a0*/  @!P0 BRA `(.L_x_2475) ;  /* 0xfffffffc00f08947 */ /* 0x008fea000383ffff */
[----:B------:R-:W-:Y:S05]  /*152b0*/  BRA `(.L_x_2557) ;  /* 0xffffffb000f47947 */ /* 0x000fea000383ffff */
.L_x_2476:
[----:B------:R-:W-:Y:S01]  /*152c0*/  BSSY B0, `(.L_x_2558) ;  /* 0x0000008000007945 */ /* 0x000fe20003800000 */
[----:B------:R-:W-:Y:S02]  /*152d0*/  IMAD.MOV.U32 R13, RZ, RZ, R0 ;  /* 0x000000ffff0d7224 */ /* 0x000fe400078e0000 */
[----:B------:R-:W-:Y:S02]  /*152e0*/  IMAD.MOV.U32 R12, RZ, RZ, RZ ;  /* 0x000000ffff0c7224 */ /* 0x000fe400078e00ff */
[----:B------:R-:W-:Y:S02]  /*152f0*/  IMAD.MOV.U32 R11, RZ, RZ, 0x181f ;  /* 0x0000181fff0b7424 */ /* 0x000fe400078e00ff */
[----:B------:R-:W-:-:S07]  /*15300*/  IMAD.MOV.U32 R15, RZ, RZ, -0x1 ;  /* 0xffffffffff0f7424 */ /* 0x000fce00078e00ff */
[----:B012---:R-:W-:Y:S05]  /*15310*/  WARPSYNC.COLLECTIVE R15, `(.L_x_2559) ;  /* 0x000000000f087348 */ /* 0x007fea0003c00000 */
[----:B------:R3:W4:Y:S02]  /*15320*/  SHFL.IDX P6, R14, R13, R12, R11 ;  /* 0x0000000c0d0e7389 */ /* 0x00072400000c000b */
[----:B01234-:R-:W-:Y:S01]  /*15330*/  ENDCOLLECTIVE ;  /* 0x000000000000791b */ /* 0x01ffe20003800000 */
.L_x_2559:
[----:B------:R-:W-:Y:S05]  /*15340*/  BSYNC B0 ;  /* 0x0000000000007941 */ /* 0x000fea0003800000 */
.L_x_2558:
[----:B------:R-:W-:Y:S01]  /*15350*/  IMAD.MOV.U32 R13, RZ, RZ, R4 ;  /* 0x000000ffff0d7224 */ /* 0x000fe200078e0004 */
[----:B------:R-:W-:Y:S01]  /*15360*/  P2R R7, PR, RZ, 0x2 ;  /* 0x00000002ff077803 */ /* 0x000fe20000000000 */
[----:B------:R-:W-:Y:S01]  /*15370*/  IMAD.MOV.U32 R12, RZ, RZ, RZ ;  /* 0x000000ffff0c7224 */ /* 0x000fe200078e00ff */
[----:B------:R-:W-:Y:S01]  /*15380*/  LOP3.LUT P1, RZ, R16, 0x2, RZ, 0xc0, !PT ;  /* 0x0000000210ff7812 */ /* 0x000fe2000782c0ff */
[----:B------:R-:W-:Y:S02]  /*15390*/  IMAD.MOV.U32 R11, RZ, RZ, 0x181f ;  /* 0x0000181fff0b7424 */ /* 0x000fe400078e00ff */
[----:B------:R-:W-:Y:S02]  /*153a0*/  IMAD.MOV.U32 R15, RZ, RZ, -0x1 ;  /* 0xffffffffff0f7424 */ /* 0x000fe400078e00ff */
[----:B------:R-:W-:-:S08]  /*153b0*/  IMAD.MOV.U32 R2, RZ, RZ, R14 ;  /* 0x000000ffff027224 */ /* 0x000fd000078e000e */
[----:B------:R-:W-:Y:S05]  /*153c0*/  WARPSYNC.COLLECTIVE R15, `(.L_x_2560) ;  /* 0x000000000f087348 */ /* 0x000fea0003c00000 */
[----:B------:R0:W1:Y:S02]  /*153d0*/  SHFL.IDX P6, R14, R13, R12, R11 ;  /* 0x0000000c0d0e7389 */ /* 0x00006400000c000b */
[----:B01----:R-:W-:Y:S01]  /*153e0*/  ENDCOLLECTIVE ;  /* 0x000000000000791b */ /* 0x003fe20003800000 */
.L_x_2560:
[----:B------:R-:W-:Y:S02]  /*153f0*/  IMAD.MOV.U32 R13, RZ, RZ, R0 ;  /* 0x000000ffff0d7224 */ /* 0x000fe400078e0000 */
[----:B------:R-:W-:Y:S01]  /*15400*/  IMAD.MOV.U32 R12, RZ, RZ, 0x1 ;  /* 0x00000001ff0c7424 */ /* 0x000fe200078e00ff */
[----:B------:R-:W-:Y:S01]  /*15410*/  LOP3.LUT P6, RZ, R16, 0x40, RZ, 0xc0, !PT ;  /* 0x0000004010ff7812 */ /* 0x000fe200078cc0ff */
[----:B------:R-:W-:-:S12]  /*15420*/  IMAD.MOV.U32 R3, RZ, RZ, R14 ;  /* 0x000000ffff037224 */ /* 0x000fd800078e000e */
        /* <DEDUP_REMOVED lines=13> */
.L_x_2561:
[----:B------:R-:W-:Y:S02]  /*15500*/  IMAD.MOV.U32 R13, RZ, RZ, R4 ;  /* 0x000000ffff0d7224 */ /* 0x000fe400078e0004 */
[----:B------:R-:W-:-:S07]  /*15510*/  IMAD.MOV.U32 R2, RZ, RZ, R14 ;  /* 0x000000ffff027224 */ /* 0x000fce00078e000e */
[----:B------:R-:W-:Y:S05]  /*15520*/  WARPSYNC.COLLECTIVE R15, `(.L_x_2562) ;  /* 0x000000000f087348 */ /* 0x000fea0003c00000 */
[----:B------:R0:W1:Y:S02]  /*15530*/  SHFL.IDX P6, R14, R13, R12, R11 ;  /* 0x0000000c0d0e7389 */ /* 0x00006400000c000b */
[----:B01----:R-:W-:Y:S01]  /*15540*/  ENDCOLLECTIVE ;  /* 0x000000000000791b */ /* 0x003fe20003800000 */
.L_x_2562:
[----:B------:R-:W-:Y:S02]  /*15550*/  IMAD.MOV.U32 R13, RZ, RZ, R0 ;  /* 0x000000ffff0d7224 */ /* 0x000fe400078e0000 */
[----:B------:R-:W-:Y:S01]  /*15560*/  IMAD.MOV.U32 R12, RZ, RZ, 0x2 ;  /* 0x00000002ff0c7424 */ /* 0x000fe200078e00ff */
[----:B------:R-:W-:-:S13]  /*15570*/  LOP3.LUT P6, RZ, R16, 0x20, RZ, 0xc0, !PT ;  /* 0x0000002010ff7812 */ /* 0x000fda00078cc0ff */
[----:B------:R-:W-:-:S05]  /*15580*/  @P6 IADD3 R9, P0, R28, R14, RZ ;  /* 0x0000000e1c096210 */ /* 0x000fca0007f1e0ff */
[----:B------:R-:W-:Y:S02]  /*15590*/  @P6 IMAD.X R10, RZ, RZ, R2, P0 ;  /* 0x000000ffff0a6224 */ /* 0x000fe400000e0602 */
[----:B------:R-:W-:Y:S02]  /*155a0*/  @P6 IMAD.MOV.U32 R2, RZ, RZ, R9 ;  /* 0x000000ffff026224 */ /* 0x000fe400078e0009 */
[----:B------:R-:W-:-:S05]  /*155b0*/  @P6 IMAD.MOV.U32 R3, RZ, RZ, R10 ;  /* 0x000000ffff036224 */ /* 0x000fca00078e000a */
        /* <DEDUP_REMOVED lines=8> */
.L_x_2563:
[----:B------:R-:W-:Y:S02]  /*15640*/  IMAD.MOV.U32 R13, RZ, RZ, R4 ;  /* 0x000000ffff0d7224 */ /* 0x000fe400078e0004 */
[----:B------:R-:W-:-:S07]  /*15650*/  IMAD.MOV.U32 R2, RZ, RZ, R14 ;  /* 0x000000ffff027224 */ /* 0x000fce00078e000e */
[----:B------:R-:W-:Y:S05]  /*15660*/  WARPSYNC.COLLECTIVE R15, `(.L_x_2564) ;  /* 0x000000000f087348 */ /* 0x000fea0003c00000 */
[----:B------:R0:W1:Y:S02]  /*15670*/  SHFL.IDX P6, R14, R13, R12, R11 ;  /* 0x0000000c0d0e7389 */ /* 0x00006400000c000b */
[----:B01----:R-:W-:Y:S01]  /*15680*/  ENDCOLLECTIVE ;  /* 0x000000000000791b */ /* 0x003fe20003800000 */
.L_x_2564:
[----:B------:R-:W-:Y:S01]  /*15690*/  IMAD.MOV.U32 R13, RZ, RZ, R0 ;  /* 0x000000ffff0d7224 */ /* 0x000fe200078e0000 */
[----:B------:R-:W-:Y:S02]  /*156a0*/  MOV R12, 0x3 ;  /* 0x00000003000c7802 */ /* 0x000fe40000000f00 */
        /* <DEDUP_REMOVED lines=13> */
.L_x_2565:
[----:B------:R-:W-:Y:S02]  /*15780*/  IMAD.MOV.U32 R13, RZ, RZ, R4 ;  /* 0x000000ffff0d7224 */ /* 0x000fe400078e0004 */
[----:B------:R-:W-:-:S07]  /*15790*/  IMAD.MOV.U32 R2, RZ, RZ, R14 ;  /* 0x000000ffff027224 */ /* 0x000fce00078e000e */
[----:B------:R-:W-:Y:S05]  /*157a0*/  WARPSYNC.COLLECTIVE R15, `(.L_x_2566) ;  /* 0x000000000f087348 */ /* 0x000fea0003c00000 */
[----:B------:R0:W1:Y:S02]  /*157b0*/  SHFL.IDX P6, R14, R13, R12, R11 ;  /* 0x0000000c0d0e7389 */ /* 0x00006400000c000b */
[----:B01----:R-:W-:Y:S01]  /*157c0*/  ENDCOLLECTIVE ;  /* 0x000000000000791b */ /* 0x003fe20003800000 */
.L_x_2566:
        /* <DEDUP_REMOVED lines=8> */
.L_x_2567:
[----:B------:R-:W-:-:S05]  /*15850*/  @P5 IMAD.MOV.U32 R3, RZ, RZ, R9 ;  /* 0x000000ffff035224 */ /* 0x000fca00078e0009 */
[----:B------:R-:W-:Y:S01]  /*15860*/  @!PT LDS RZ, [RZ] ;  /* 0x00000000fffff984 */ /* 0x000fe20000000800 */
[----:B------:R-:W-:Y:S01]  /*15870*/  @!PT LDS RZ, [RZ] ;  /* 0x00000000fffff984 */ /* 0x000fe20000000800 */
[----:B------:R-:W-:Y:S01]  /*15880*/  @!PT LDS RZ, [RZ] ;  /* 0x00000000fffff984 */ /* 0x000fe20000000800 */
[----:B------:R-:W-:Y:S01]  /*15890*/  @P5 LDGSTS.E.BYPASS.LTC128B.128 [R5+0x29c00], desc[UR48][R2.64], !P1 ;  /* 0x29c0000002055fae */ /* 0x000fe2000c901d70 */
[----:B------:R-:W-:-:S03]  /*158a0*/  ISETP.NE.AND P1, PT, R7, RZ, PT ;  /* 0x000000ff0700720c */ /* 0x000fc60003f25270 */
[----:B------:R0:W-:Y:S01]  /*158b0*/  @P5 LDGSTS.E.BYPASS.LTC128B.128 [R5+0x2dc00], desc[UR48][R2.64+0x80], !P2 ;  /* 0x2dc0008002055fae */ /* 0x0001e2000d101d70 */
[----:B------:R-:W-:Y:S01]  /*158c0*/  LOP3.LUT P5, RZ, R16, 0x2, RZ, 0xc0, !PT ;  /* 0x0000000210ff7812 */ /* 0x000fe200078ac0ff */
[----:B------:R-:W-:Y:S02]  /*158d0*/  IMAD.MOV.U32 R13, RZ, RZ, R4 ;  /* 0x000000ffff0d7224 */ /* 0x000fe400078e0004 */
[----:B0-----:R-:W-:-:S10]  /*158e0*/  IMAD.MOV.U32 R2, RZ, RZ, R14 ;  /* 0x000000ffff027224 */ /* 0x001fd400078e000e */
[----:B------:R-:W-:Y:S05]  /*158f0*/  WARPSYNC.COLLECTIVE R15, `(.L_x_2568) ;  /* 0x000000000f087348 */ /* 0x000fea0003c00000 */
[----:B------:R0:W1:Y:S02]  /*15900*/  SHFL.IDX P6, R14, R13, R12, R11 ;  /* 0x0000000c0d0e7389 */ /* 0x00006400000c000b */
[----:B01----:R-:W-:Y:S01]  /*15910*/  ENDCOLLECTIVE ;  /* 0x000000000000791b */ /* 0x003fe20003800000 */
.L_x_2568:
        /* <DEDUP_REMOVED lines=8> */
.L_x_2569:
        /* <DEDUP_REMOVED lines=11> */
.L_x_2570:
        /* <DEDUP_REMOVED lines=8> */
.L_x_2571:
        /* <DEDUP_REMOVED lines=11> */
.L_x_2572:
        /* <DEDUP_REMOVED lines=8> */
.L_x_2573:
        /* <DEDUP_REMOVED lines=11> */
.L_x_2574:
[----:B------:R-:W-:Y:S05]  /*15cb0*/  BRA `(.L_x_2575) ;  /* 0xffffffac00dc7947 */ /* 0x000fea000383ffff */
.L_x_2481:
[----:B------:R-:W-:Y:S02]  /*15cc0*/  IMAD.MOV.U32 R13, RZ, RZ, R5 ;  /* 0x000000ffff0d7224 */ /* 0x000fe400078e0005 */
[----:B------:R-:W-:Y:S02]  /*15cd0*/  IMAD.MOV.U32 R12, RZ, RZ, RZ ;  /* 0x000000ffff0c7224 */ /* 0x000fe400078e00ff */
[----:B------:R-:W-:Y:S02]  /*15ce0*/  IMAD.MOV.U32 R11, RZ, RZ, 0x181f ;  /* 0x0000181fff0b7424 */ /* 0x000fe400078e00ff */
[----:B------:R-:W-:Y:S02]  /*15cf0*/  IMAD.MOV.U32 R15, RZ, RZ, -0x1 ;  /* 0xffffffffff0f7424 */ /* 0x000fe400078e00ff */
[----:B------:R-:W-:-:S07]  /*15d00*/  IMAD.U32 R4, RZ, RZ, UR43 ;  /* 0x0000002bff047e24 */ /* 0x000fce000f8e00ff */
[----:B-123-5:R-:W-:Y:S05]  /*15d10*/  WARPSYNC.COLLECTIVE R15, `(.L_x_2576) ;  /* 0x000000000f087348 */ /* 0x02efea0003c00000 */
[----:B------:R0:W4:Y:S02]  /*15d20*/  SHFL.IDX P6, R14, R13, R12, R11 ;  /* 0x0000000c0d0e7389 */ /* 0x00012400000c000b */
[----:B012345:R-:W-:Y:S01]  /*15d30*/  ENDCOLLECTIVE ;  /* 0x000000000000791b */ /* 0x03ffe20003800000 */
.L_x_2576:
[----:B------:R-:W-:-:S04]  /*15d40*/  IMAD R4, R4, 0x80, R10 ;  /* 0x0000008004047824 */ /* 0x000fc800078e020a */
[C---:B------:R-:W-:Y:S01]  /*15d50*/  VIADD R6, R4.reuse, 0x10 ;  /* 0x0000001004067836 */ /* 0x040fe20000000000 */
[----:B------:R-:W-:Y:S01]  /*15d60*/  ISETP.GE.AND P1, PT, R4, UR37, PT ;  /* 0x0000002504007c0c */ /* 0x000fe2000bf26270 */
[----:B------:R-:W-:Y:S02]  /*15d70*/  IMAD.MOV.U32 R13, RZ, RZ, R0 ;  /* 0x000000ffff0d7224 */ /* 0x000fe400078e0000 */
[----:B------:R-:W-:-:S10]  /*15d80*/  IMAD.MOV.U32 R2, RZ, RZ, R14 ;  /* 0x000000ffff027224 */ /* 0x000fd400078e000e */
[----:B------:R-:W-:Y:S05]  /*15d90*/  WARPSYNC.COLLECTIVE R15, `(.L_x_2577) ;  /* 0x000000000f087348 */ /* 0x000fea0003c00000 */
[----:B------:R0:W1:Y:S02]  /*15da0*/  SHFL.IDX P6, R14, R13, R12, R11 ;  /* 0x0000000c0d0e7389 */ /* 0x00006400000c000b */
[----:B01----:R-:W-:Y:S01]  /*15db0*/  ENDCOLLECTIVE ;  /* 0x000000000000791b */ /* 0x003fe20003800000 */
.L_x_2577:
        /* <DEDUP_REMOVED lines=8> */
.L_x_2578:
        /* <DEDUP_REMOVED lines=11> */
.L_x_2579:
[----:B------:R-:W-:Y:S02]  /*15ef0*/  IMAD.MOV.U32 R13, RZ, RZ, R5 ;  /* 0x000000ffff0d7224 */ /* 0x000fe400078e0005 */
[----:B------:R-:W-:Y:S01]  /*15f00*/  IMAD.MOV.U32 R12, RZ, RZ, 0x2 ;  /* 0x00000002ff0c7424 */ /* 0x000fe200078e00ff */
[----:B------:R-:W-:-:S05]  /*15f10*/  @!P1 IADD3 R14, P0, R28, R14, RZ ;  /* 0x0000000e1c0e9210 */ /* 0x000fca0007f1e0ff */
[----:B------:R-:W-:-:S08]  /*15f20*/  @!P1 IMAD.MOV.U32 R2, RZ, RZ, R14 ;  /* 0x000000ffff029224 */ /* 0x000fd000078e000e */
[----:B------:R-:W-:Y:S05]  /*15f30*/  WARPSYNC.COLLECTIVE R15, `(.L_x_2580) ;  /* 0x000000000f087348 */ /* 0x000fea0003c00000 */
[----:B------:R0:W1:Y:S02]  /*15f40*/  SHFL.IDX P6, R14, R13, R12, R11 ;  /* 0x0000000c0d0e7389 */ /* 0x00006400000c000b */
[----:B01----:R-:W-:Y:S01]  /*15f50*/  ENDCOLLECTIVE ;  /* 0x000000000000791b */ /* 0x003fe20003800000 */
.L_x_2580:
        /* <DEDUP_REMOVED lines=14> */
.L_x_2581:
[----:B------:R-:W-:Y:S02]  /*16040*/  IMAD.MOV.U32 R13, RZ, RZ, R5 ;  /* 0x000000ffff0d7224 */ /* 0x000fe400078e0005 */
[----:B------:R-:W-:Y:S01]  /*16050*/  IMAD.MOV.U32 R12, RZ, RZ, 0x3 ;  /* 0x00000003ff0c7424 */ /* 0x000fe200078e00ff */
[----:B------:R-:W-:-:S05]  /*16060*/  @!P1 IADD3 R14, P0, R28, R14, RZ ;  /* 0x0000000e1c0e9210 */ /* 0x000fca0007f1e0ff */
[----:B------:R-:W-:-:S08]  /*16070*/  @!P1 IMAD.MOV.U32 R2, RZ, RZ, R14 ;  /* 0x000000ffff029224 */ /* 0x000fd000078e000e */
[----:B------:R-:W-:Y:S05]  /*16080*/  WARPSYNC.COLLECTIVE R15, `(.L_x_2582) ;  /* 0x000000000f087348 */ /* 0x000fea0003c00000 */
[----:B------:R0:W1:Y:S02]  /*16090*/  SHFL.IDX P6, R14, R13, R12, R11 ;  /* 0x0000000c0d0e7389 */ /* 0x00006400000c000b */
[----:B01----:R-:W-:Y:S01]  /*160a0*/  ENDCOLLECTIVE ;  /* 0x000000000000791b */ /* 0x003fe20003800000 */
.L_x_2582:
        /* <DEDUP_REMOVED lines=14> */
.L_x_2583:
[----:B------:R-:W-:Y:S02]  /*16190*/  IMAD.MOV.U32 R13, RZ, RZ, R5 ;  /* 0x000000ffff0d7224 */ /* 0x000fe400078e0005 */
[----:B------:R-:W-:Y:S01]  /*161a0*/  IMAD.MOV.U32 R12, RZ, RZ, 0x4 ;  /* 0x00000004ff0c7424 */ /* 0x000fe200078e00ff */
[----:B------:R-:W-:-:S05]  /*161b0*/  @!P1 IADD3 R14, P0, R28, R14, RZ ;  /* 0x0000000e1c0e9210 */ /* 0x000fca0007f1e0ff */
[----:B------:R-:W-:-:S08]  /*161c0*/  @!P1 IMAD.MOV.U32 R2, RZ, RZ, R14 ;  /* 0x000000ffff029224 */ /* 0x000fd000078e000e */
[----:B------:R-:W-:Y:S05]  /*161d0*/  WARPSYNC.COLLECTIVE R15, `(.L_x_2584) ;  /* 0x000000000f087348 */ /* 0x000fea0003c00000 */
[----:B------:R0:W1:Y:S02]  /*161e0*/  SHFL.IDX P6, R14, R13, R12, R11 ;  /* 0x0000000c0d0e7389 */ /* 0x00006400000c000b */
[----:B01----:R-:W-:Y:S01]  /*161f0*/  ENDCOLLECTIVE ;  /* 0x000000000000791b */ /* 0x003fe20003800000 */
.L_x_2584:
        /* <DEDUP_REMOVED lines=14> */
.L_x_2585:
[----:B------:R-:W-:Y:S02]  /*162e0*/  IMAD.MOV.U32 R13, RZ, RZ, R5 ;  /* 0x000000ffff0d7224 */ /* 0x000fe400078e0005 */
[----:B------:R-:W-:Y:S01]  /*162f0*/  IMAD.MOV.U32 R12, RZ, RZ, 0x5 ;  /* 0x00000005ff0c7424 */ /* 0x000fe200078e00ff */
[----:B------:R-:W-:-:S05]  /*16300*/  @!P1 IADD3 R14, P0, R28, R14, RZ ;  /* 0x0000000e1c0e9210 */ /* 0x000fca0007f1e0ff */
[----:B------:R-:W-:-:S08]  /*16310*/  @!P1 IMAD.MOV.U32 R2, RZ, RZ, R14 ;  /* 0x000000ffff029224 */ /* 0x000fd000078e000e */
[----:B------:R-:W-:Y:S05]  /*16320*/  WARPSYNC.COLLECTIVE R15, `(.L_x_2586) ;  /* 0x000000000f087348 */ /* 0x000fea0003c00000 */
[----:B------:R0:W1:Y:S02]  /*16330*/  SHFL.IDX P6, R14, R13, R12, R11 ;  /* 0x0000000c0d0e7389 */ /* 0x00006400000c000b */
[----:B01----:R-:W-:Y:S01]  /*16340*/  ENDCOLLECTIVE ;  /* 0x000000000000791b */ /* 0x003fe20003800000 */
.L_x_2586:
        /* <DEDUP_REMOVED lines=14> */
.L_x_2587:
[----:B------:R-:W-:Y:S02]  /*16430*/  IMAD.MOV.U32 R13, RZ, RZ, R5 ;  /* 0x000000ffff0d7224 */ /* 0x000fe400078e0005 */
[----:B------:R-:W-:Y:S01]  /*16440*/  IMAD.MOV.U32 R12, RZ, RZ, 0x6 ;  /* 0x00000006ff0c7424 */ /* 0x000fe200078e00ff */
[----:B------:R-:W-:-:S05]  /*16450*/  @!P1 IADD3 R14, P0, R28, R14, RZ ;  /* 0x0000000e1c0e9210 */ /* 0x000fca0007f1e0ff */
[----:B------:R-:W-:-:S08]  /*16460*/  @!P1 IMAD.MOV.U32 R2, RZ, RZ, R14 ;  /* 0x000000ffff029224 */ /* 0x000fd000078e000e */
[----:B------:R-:W-:Y:S05]  /*16470*/  WARPSYNC.COLLECTIVE R15, `(.L_x_2588) ;  /* 0x000000000f087348 */ /* 0x000fea0003c00000 */
[----:B------:R0:W1:Y:S02]  /*16480*/  SHFL.IDX P6, R14, R13, R12, R11 ;  /* 0x0000000c0d0e7389 */ /* 0x00006400000c000b */
[----:B01----:R-:W-:Y:S01]  /*16490*/  ENDCOLLECTIVE ;  /* 0x000000000000791b */ /* 0x003fe20003800000 */
.L_x_2588:
        /* <DEDUP_REMOVED lines=14> */
.L_x_2589:
[----:B------:R-:W-:Y:S02]  /*16580*/  IMAD.MOV.U32 R13, RZ, RZ, R5 ;  /* 0x000000ffff0d7224 */ /* 0x000fe400078e0005 */
[----:B------:R-:W-:Y:S01]  /*16590*/  IMAD.MOV.U32 R12, RZ, RZ, 0x7 ;  /* 0x00000007ff0c7424 */ /* 0x000fe200078e00ff */
[----:B------:R-:W-:-:S05]  /*165a0*/  @!P1 IADD3 R14, P0, R28, R14, RZ ;  /* 0x0000000e1c0e9210 */ /* 0x000fca0007f1e0ff */
[----:B------:R-:W-:-:S08]  /*165b0*/  @!P1 IMAD.MOV.U32 R2, RZ, RZ, R14 ;  /* 0x000000ffff029224 */ /* 0x000fd000078e000e */
[----:B------:R-:W-:Y:S05]  /*165c0*/  WARPSYNC.COLLECTIVE R15, `(.L_x_2590) ;  /* 0x000000000f087348 */ /* 0x000fea0003c00000 */
[----:B------:R0:W1:Y:S02]  /*165d0*/  SHFL.IDX P6, R14, R13, R12, R11 ;  /* 0x0000000c0d0e7389 */ /* 0x00006400000c000b */
[----:B01----:R-:W-:Y:S01]  /*165e0*/  ENDCOLLECTIVE ;  /* 0x000000000000791b */ /* 0x003fe20003800000 */
.L_x_2590:
        /* <DEDUP_REMOVED lines=12> */
.L_x_2591:
[----:B------:R-:W-:Y:S05]  /*166b0*/  BRA `(.L_x_2592) ;  /* 0xffffffb000107947 */ /* 0x000fea000383ffff */
.L_x_2484:
[----:B0-----:R0:W1:Y:S02]  /*166c0*/  SYNCS.PHASECHK.TRANS64.TRYWAIT P0, [R18+URZ+0x38820], R3 ;  /* 0x03882003120075a7 */ /* 0x001064000800017f */
[----:B-1----:R-:W-:Y:S05]  /*166d0*/  @!P0 NANOSLEEP.SYNCS 0x989680 ;  /* 0x009896800000895d */ /* 0x002fea0003900000 */
[----:B------:R-:W1:Y:S02]  /*166e0*/  @!P0 SYNCS.PHASECHK.TRANS64 P0, [R18+URZ+0x38820], R3 ;  /* 0x03882003120085a7 */ /* 0x000e64000800007f */
[----:B-1----:R-:W-:Y:S05]  /*166f0*/  @!P0 BRA `(.L_x_2484) ;  /* 0xfffffffc00f08947 */ /* 0x002fea000383ffff */
[----:B------:R-:W-:Y:S05]  /*16700*/  BRA `(.L_x_2593) ;  /* 0xffffffb000707947 */ /* 0x000fea000383ffff */
.L_x_2488:
[----:B0-----:R0:W1:Y:S02]  /*16710*/  SYNCS.PHASECHK.TRANS64.TRYWAIT P0, [R0+URZ+0x38880], R21 ;  /* 0x03888015000075a7 */ /* 0x001064000800017f */
[----:B-1----:R-:W-:Y:S05]  /*16720*/  @!P0 NANOSLEEP.SYNCS 0x989680 ;  /* 0x009896800000895d */ /* 0x002fea0003900000 */
[----:B------:R-:W1:Y:S02]  /*16730*/  @!P0 SYNCS.PHASECHK.TRANS64 P0, [R0+URZ+0x38880], R21 ;  /* 0x03888015000085a7 */ /* 0x000e64000800007f */
[----:B-1----:R-:W-:Y:S05]  /*16740*/  @!P0 BRA `(.L_x_2488) ;  /* 0xfffffffc00f08947 */ /* 0x002fea000383ffff */
[----:B------:R-:W-:Y:S05]  /*16750*/  BRA `(.L_x_2594) ;  /* 0xffffffb400347947 */ /* 0x000fea000383ffff */
.L_x_2489:
        /* <DEDUP_REMOVED lines=8> */
.L_x_2596:
[----:B------:R-:W-:Y:S05]  /*167e0*/  BSYNC B0 ;  /* 0x0000000000007941 */ /* 0x000fea0003800000 */
.L_x_2595:
[----:B------:R-:W-:Y:S01]  /*167f0*/  MOV R13, R8 ;  /* 0x00000008000d7202 */ /* 0x000fe20000000f00 */
        /* <DEDUP_REMOVED lines=8> */
.L_x_2597:
[----:B------:R-:W-:Y:S02]  /*16880*/  IMAD.MOV.U32 R13, RZ, RZ, R7 ;  /* 0x000000ffff0d7224 */ /* 0x000fe400078e0007 */
[----:B------:R-:W-:Y:S02]  /*16890*/  IMAD.MOV.U32 R12, RZ, RZ, 0x1 ;  /* 0x00000001ff0c7424 */ /* 0x000fe400078e00ff */
[----:B------:R-:W-:-:S07]  /*168a0*/  IMAD.MOV.U32 R2, RZ, RZ, R14 ;  /* 0x000000ffff027224 */ /* 0x000fce00078e000e */
[----:B------:R-:W-:Y:S05]  /*168b0*/  WARPSYNC.COLLECTIVE R15, `(.L_x_2598) ;  /* 0x000000000f087348 */ /* 0x000fea0003c00000 */
[----:B------:R0:W1:Y:S02]  /*168c0*/  SHFL.IDX P6, R14, R13, R12, R11 ;  /* 0x0000000c0d0e7389 */ /* 0x00006400000c000b */
[----:B01----:R-:W-:Y:S01]  /*168d0*/  ENDCOLLECTIVE ;  /* 0x000000000000791b */ /* 0x003fe20003800000 */
.L_x_2598:
        /* <DEDUP_REMOVED lines=12> */
.L_x_2599:
[----:B------:R-:W-:Y:S02]  /*169a0*/  IMAD.MOV.U32 R13, RZ, RZ, R7 ;  /* 0x000000ffff0d7224 */ /* 0x000fe400078e0007 */
[----:B------:R-:W-:Y:S02]  /*169b0*/  IMAD.MOV.U32 R12, RZ, RZ, 0x2 ;  /* 0x00000002ff0c7424 */ /* 0x000fe400078e00ff */
[----:B------:R-:W-:-:S07]  /*169c0*/  IMAD.MOV.U32 R2, RZ, RZ, R14 ;  /* 0x000000ffff027224 */ /* 0x000fce00078e000e */
[----:B------:R-:W-:Y:S05]  /*169d0*/  WARPSYNC.COLLECTIVE R15, `(.L_x_2600) ;  /* 0x000000000f087348 */ /* 0x000fea0003c00000 */
[----:B------:R0:W1:Y:S02]  /*169e0*/  SHFL.IDX P6, R14, R13, R12, R11 ;  /* 0x0000000c0d0e7389 */ /* 0x00006400000c000b */
[----:B01----:R-:W-:Y:S01]  /*169f0*/  ENDCOLLECTIVE ;  /* 0x000000000000791b */ /* 0x003fe20003800000 */
.L_x_2600:
        /* <DEDUP_REMOVED lines=12> */
.L_x_2601:
[----:B------:R-:W-:Y:S02]  /*16ac0*/  IMAD.MOV.U32 R13, RZ, RZ, R7 ;  /* 0x000000ffff0d7224 */ /* 0x000fe400078e0007 */
[----:B------:R-:W-:Y:S02]  /*16ad0*/  IMAD.MOV.U32 R12, RZ, RZ, 0x3 ;  /* 0x00000003ff0c7424 */ /* 0x000fe400078e00ff */
[----:B------:R-:W-:-:S07]  /*16ae0*/  IMAD.MOV.U32 R2, RZ, RZ, R14 ;  /* 0x000000ffff027224 */ /* 0x000fce00078e000e */
[----:B------:R-:W-:Y:S05]  /*16af0*/  WARPSYNC.COLLECTIVE R15, `(.L_x_2602) ;  /* 0x000000000f087348 */ /* 0x000fea0003c00000 */
[----:B------:R0:W1:Y:S02]  /*16b00*/  SHFL.IDX P6, R14, R13, R12, R11 ;  /* 0x0000000c0d0e7389 */ /* 0x00006400000c000b */
[----:B01----:R-:W-:Y:S01]  /*16b10*/  ENDCOLLECTIVE ;  /* 0x000000000000791b */ /* 0x003fe20003800000 */
.L_x_2602:
        /* <DEDUP_REMOVED lines=12> */
.L_x_2603:
[----:B------:R-:W-:Y:S02]  /*16be0*/  IMAD.MOV.U32 R13, RZ, RZ, R7 ;  /* 0x000000ffff0d7224 */ /* 0x000fe400078e0007 */
[----:B------:R-:W-:Y:S02]  /*16bf0*/  IMAD.MOV.U32 R12, RZ, RZ, 0x4 ;  /* 0x00000004ff0c7424 */ /* 0x000fe400078e00ff */
[----:B------:R-:W-:-:S07]  /*16c00*/  IMAD.MOV.U32 R2, RZ, RZ, R14 ;  /* 0x000000ffff027224 */ /* 0x000fce00078e000e */
[----:B------:R-:W-:Y:S05]  /*16c10*/  WARPSYNC.COLLECTIVE R15, `(.L_x_2604) ;  /* 0x000000000f087348 */ /* 0x000fea0003c00000 */
[----:B------:R0:W1:Y:S02]  /*16c20*/  SHFL.IDX P6, R14, R13, R12, R11 ;  /* 0x0000000c0d0e7389 */ /* 0x00006400000c000b */
[----:B01----:R-:W-:Y:S01]  /*16c30*/  ENDCOLLECTIVE ;  /* 0x000000000000791b */ /* 0x003fe20003800000 */
.L_x_2604:
        /* <DEDUP_REMOVED lines=12> */
.L_x_2605:
[----:B------:R-:W-:Y:S02]  /*16d00*/  IMAD.MOV.U32 R13, RZ, RZ, R7 ;  /* 0x000000ffff0d7224 */ /* 0x000fe400078e0007 */
[----:B------:R-:W-:Y:S02]  /*16d10*/  IMAD.MOV.U32 R12, RZ, RZ, 0x5 ;  /* 0x00000005ff0c7424 */ /* 0x000fe400078e00ff */
[----:B------:R-:W-:-:S07]  /*16d20*/  IMAD.MOV.U32 R2, RZ, RZ, R14 ;  /* 0x000000ffff027224 */ /* 0x000fce00078e000e */
[----:B------:R-:W-:Y:S05]  /*16d30*/  WARPSYNC.COLLECTIVE R15, `(.L_x_2606) ;  /* 0x000000000f087348 */ /* 0x000fea0003c00000 */
[----:B------:R0:W1:Y:S02]  /*16d40*/  SHFL.IDX P6, R14, R13, R12, R11 ;  /* 0x0000000c0d0e7389 */ /* 0x00006400000c000b */
[----:B01----:R-:W-:Y:S01]  /*16d50*/  ENDCOLLECTIVE ;  /* 0x000000000000791b */ /* 0x003fe20003800000 */
.L_x_2606:
        /* <DEDUP_REMOVED lines=12> */
.L_x_2607:
[----:B------:R-:W-:Y:S02]  /*16e20*/  IMAD.MOV.U32 R13, RZ, RZ, R7 ;  /* 0x000000ffff0d7224 */ /* 0x000fe400078e0007 */
[----:B------:R-:W-:Y:S02]  /*16e30*/  IMAD.MOV.U32 R12, RZ, RZ, 0x6 ;  /* 0x00000006ff0c7424 */ /* 0x000fe400078e00ff */
[----:B------:R-:W-:-:S07]  /*16e40*/  IMAD.MOV.U32 R2, RZ, RZ, R14 ;  /* 0x000000ffff027224 */ /* 0x000fce00078e000e */
[----:B------:R-:W-:Y:S05]  /*16e50*/  WARPSYNC.COLLECTIVE R15, `(.L_x_2608) ;  /* 0x000000000f087348 */ /* 0x000fea0003c00000 */
[----:B------:R0:W1:Y:S02]  /*16e60*/  SHFL.IDX P6, R14, R13, R12, R11 ;  /* 0x0000000c0d0e7389 */ /* 0x00006400000c000b */
[----:B01----:R-:W-:Y:S01]  /*16e70*/  ENDCOLLECTIVE ;  /* 0x000000000000791b */ /* 0x003fe20003800000 */
.L_x_2608:
        /* <DEDUP_REMOVED lines=12> */
.L_x_2609:
[----:B------:R-:W-:Y:S02]  /*16f40*/  IMAD.MOV.U32 R13, RZ, RZ, R7 ;  /* 0x000000ffff0d7224 */ /* 0x000fe400078e0007 */
[----:B------:R-:W-:Y:S02]  /*16f50*/  IMAD.MOV.U32 R12, RZ, RZ, 0x7 ;  /* 0x00000007ff0c7424 */ /* 0x000fe400078e00ff */
[----:B------:R-:W-:-:S07]  /*16f60*/  IMAD.MOV.U32 R2, RZ, RZ, R14 ;  /* 0x000000ffff027224 */ /* 0x000fce00078e000e */
[----:B------:R-:W-:Y:S05]  /*16f70*/  WARPSYNC.COLLECTIVE R15, `(.L_x_2610) ;  /* 0x000000000f087348 */ /* 0x000fea0003c00000 */
[----:B------:R0:W1:Y:S02]  /*16f80*/  SHFL.IDX P6, R14, R13, R12, R11 ;  /* 0x0000000c0d0e7389 */ /* 0x00006400000c000b */
[----:B01----:R-:W-:Y:S01]  /*16f90*/  ENDCOLLECTIVE ;  /* 0x000000000000791b */ /* 0x003fe20003800000 */
.L_x_2610:
        /* <DEDUP_REMOVED lines=12> */
.L_x_2611:
[----:B------:R-:W-:Y:S01]  /*17060*/  IMAD.MOV.U32 R2, RZ, RZ, R14 ;  /* 0x000000ffff027224 */ /* 0x000fe200078e000e */
[----:B------:R-:W-:Y:S06]  /*17070*/  BRA `(.L_x_2612) ;  /* 0xffffffb000007947 */ /* 0x000fec000383ffff */
.L_x_2494:
[----:B---3--:R3:W4:Y:S02]  /*17080*/  SYNCS.PHASECHK.TRANS64.TRYWAIT P0, [R0+URZ+0x38840], R21 ;  /* 0x03884015000075a7 */ /* 0x008724000800017f */
[----:B----4-:R-:W-:Y:S05]  /*17090*/  @!P0 NANOSLEEP.SYNCS 0x989680 ;  /* 0x009896800000895d */ /* 0x010fea0003900000 */
[----:B------:R-:W4:Y:S02]  /*170a0*/  @!P0 SYNCS.PHASECHK.TRANS64 P0, [R0+URZ+0x38840], R21 ;  /* 0x03884015000085a7 */ /* 0x000f24000800007f */
[----:B----4-:R-:W-:Y:S05]  /*170b0*/  @!P0 BRA `(.L_x_2494) ;  /* 0xfffffffc00f08947 */ /* 0x010fea000383ffff */
[----:B------:R-:W-:Y:S05]  /*170c0*/  BRA `(.L_x_2613) ;  /* 0xffffffb000547947 */ /* 0x000fea000383ffff */
.L_x_2495:
[----:B------:R-:W-:Y:S01]  /*170d0*/  BSSY B0, `(.L_x_2614) ;  /* 0x0000008000007945 */ /* 0x000fe20003800000 */
[----:B------:R-:W-:Y:S01]  /*170e0*/  IMAD.MOV.U32 R13, RZ, RZ, R5 ;  /* 0x000000ffff0d7224 */ /* 0x000fe200078e0005 */
[----:B------:R-:W-:Y:S01]  /*170f0*/  MOV R12, RZ ;  /* 0x000000ff000c7202 */ /* 0x000fe20000000f00 */
[----:B------:R-:W-:Y:S02]  /*17100*/  IMAD.MOV.U32 R11, RZ, RZ, 0x181f ;  /* 0x0000181fff0b7424 */ /* 0x000fe400078e00ff */
[----:B------:R-:W-:-:S07]  /*17110*/  IMAD.MOV.U32 R15, RZ, RZ, -0x1 ;  /* 0xffffffffff0f7424 */ /* 0x000fce00078e00ff */
[----:B0123--:R-:W-:Y:S05]  /*17120*/  WARPSYNC.COLLECTIVE R15, `(.L_x_2615) ;  /* 0x000000000f087348 */ /* 0x00ffea0003c00000 */
[----:B------:R4:W0:Y:S02]  /*17130*/  SHFL.IDX P6, R14, R13, R12, R11 ;  /* 0x0000000c0d0e7389 */ /* 0x00082400000c000b */
[----:B01234-:R-:W-:Y:S01]  /*17140*/  ENDCOLLECTIVE ;  /* 0x000000000000791b */ /* 0x01ffe20003800000 */
.L_x_2615:
[----:B------:R-:W-:Y:S05]  /*17150*/  BSYNC B0 ;  /* 0x0000000000007941 */ /* 0x000fea0003800000 */
.L_x_2614:
        /* <DEDUP_REMOVED lines=8> */
.L_x_2616:
[----:B------:R-:W-:Y:S02]  /*171e0*/  IMAD.MOV.U32 R13, RZ, RZ, R5 ;  /* 0x000000ffff0d7224 */ /* 0x000fe400078e0005 */
[----:B------:R-:W-:Y:S01]  /*171f0*/  IMAD.MOV.U32 R12, RZ, RZ, 0x1 ;  /* 0x00000001ff0c7424 */ /* 0x000fe200078e00ff */
[----:B------:R-:W-:-:S13]  /*17200*/  IADD3 R2, P0, R28, R14, RZ ;  /* 0x0000000e1c027210 */ /* 0x000fda0007f1e0ff */
[----:B------:R-:W-:Y:S05]  /*17210*/  WARPSYNC.COLLECTIVE R15, `(.L_x_2617) ;  /* 0x000000000f087348 */ /* 0x000fea0003c00000 */
[----:B------:R0:W1:Y:S02]  /*17220*/  SHFL.IDX P6, R14, R13, R12, R11 ;  /* 0x0000000c0d0e7389 */ /* 0x00006400000c000b */
[----:B01----:R-:W-:Y:S01]  /*17230*/  ENDCOLLECTIVE ;  /* 0x000000000000791b */ /* 0x003fe20003800000 */
.L_x_2617:
        /* <DEDUP_REMOVED lines=11> */
.L_x_2618:
[----:B------:R-:W-:Y:S02]  /*172f0*/  IMAD.MOV.U32 R13, RZ, RZ, R5 ;  /* 0x000000ffff0d7224 */ /* 0x000fe400078e0005 */
[----:B------:R-:W-:Y:S01]  /*17300*/  IMAD.MOV.U32 R12, RZ, RZ, 0x2 ;  /* 0x00000002ff0c7424 */ /* 0x000fe200078e00ff */
[----:B------:R-:W-:-:S13]  /*17310*/  IADD3 R2, P0, R28, R14, RZ ;  /* 0x0000000e1c027210 */ /* 0x000fda0007f1e0ff */
[----:B------:R-:W-:Y:S05]  /*17320*/  WARPSYNC.COLLECTIVE R15, `(.L_x_2619) ;  /* 0x000000000f087348 */ /* 0x000fea0003c00000 */
[----:B------:R0:W1:Y:S02]  /*17330*/  SHFL.IDX P6, R14, R13, R12, R11 ;  /* 0x0000000c0d0e7389 */ /* 0x00006400000c000b */
[----:B01----:R-:W-:Y:S01]  /*17340*/  ENDCOLLECTIVE ;  /* 0x000000000000791b */ /* 0x003fe20003800000 */
.L_x_2619:
        /* <DEDUP_REMOVED lines=11> */
.L_x_2620:
[----:B------:R-:W-:Y:S02]  /*17400*/  IMAD.MOV.U32 R13, RZ, RZ, R5 ;  /* 0x000000ffff0d7224 */ /* 0x000fe400078e0005 */
[----:B------:R-:W-:Y:S01]  /*17410*/  IMAD.MOV.U32 R12, RZ, RZ, 0x3 ;  /* 0x00000003ff0c7424 */ /* 0x000fe200078e00ff */
[----:B------:R-:W-:-:S13]  /*17420*/  IADD3 R2, P0, R28, R14, RZ ;  /* 0x0000000e1c027210 */ /* 0x000fda0007f1e0ff */
[----:B------:R-:W-:Y:S05]  /*17430*/  WARPSYNC.COLLECTIVE R15, `(.L_x_2621) ;  /* 0x000000000f087348 */ /* 0x000fea0003c00000 */
[----:B------:R0:W1:Y:S02]  /*17440*/  SHFL.IDX P6, R14, R13, R12, R11 ;  /* 0x0000000c0d0e7389 */ /* 0x00006400000c000b */
[----:B01----:R-:W-:Y:S01]  /*17450*/  ENDCOLLECTIVE ;  /* 0x000000000000791b */ /* 0x003fe20003800000 */
.L_x_2621:
        /* <DEDUP_REMOVED lines=11> */
.L_x_2622:
[----:B------:R-:W-:Y:S02]  /*17510*/  IMAD.MOV.U32 R13, RZ, RZ, R5 ;  /* 0x000000ffff0d7224 */ /* 0x000fe400078e0005 */
[----:B------:R-:W-:Y:S01]  /*17520*/  IMAD.MOV.U32 R12, RZ, RZ, 0x4 ;  /* 0x00000004ff0c7424 */ /* 0x000fe200078e00ff */
[----:B------:R-:W-:-:S13]  /*17530*/  IADD3 R2, P0, R28, R14, RZ ;  /* 0x0000000e1c027210 */ /* 0x000fda0007f1e0ff */
[----:B------:R-:W-:Y:S05]  /*17540*/  WARPSYNC.COLLECTIVE R15, `(.L_x_2623) ;  /* 0x000000000f087348 */ /* 0x000fea0003c00000 */
[----:B------:R0:W1:Y:S02]  /*17550*/  SHFL.IDX P6, R14, R13, R12, R11 ;  /* 0x0000000c0d0e7389 */ /* 0x00006400000c000b */
[----:B01----:R-:W-:Y:S01]  /*17560*/  ENDCOLLECTIVE ;  /* 0x000000000000791b */ /* 0x003fe20003800000 */
.L_x_2623:
        /* <DEDUP_REMOVED lines=11> */
.L_x_2624:
[----:B------:R-:W-:Y:S02]  /*17620*/  IMAD.MOV.U32 R13, RZ, RZ, R5 ;  /* 0x000000ffff0d7224 */ /* 0x000fe400078e0005 */
[----:B------:R-:W-:Y:S01]  /*17630*/  IMAD.MOV.U32 R12, RZ, RZ, 0x5 ;  /* 0x00000005ff0c7424 */ /* 0x000fe200078e00ff */
[----:B------:R-:W-:-:S13]  /*17640*/  IADD3 R2, P0, R28, R14, RZ ;  /* 0x0000000e1c027210 */ /* 0x000fda0007f1e0ff */
[----:B------:R-:W-:Y:S05]  /*17650*/  WARPSYNC.COLLECTIVE R15, `(.L_x_2625) ;  /* 0x000000000f087348 */ /* 0x000fea0003c00000 */
[----:B------:R0:W1:Y:S02]  /*17660*/  SHFL.IDX P6, R14, R13, R12, R11 ;  /* 0x0000000c0d0e7389 */ /* 0x00006400000c000b */
[----:B01----:R-:W-:Y:S01]  /*17670*/  ENDCOLLECTIVE ;  /* 0x000000000000791b */ /* 0x003fe20003800000 */
.L_x_2625:
        /* <DEDUP_REMOVED lines=11> */
.L_x_2626:
[----:B------:R-:W-:Y:S02]  /*17730*/  IMAD.MOV.U32 R13, RZ, RZ, R5 ;  /* 0x000000ffff0d7224 */ /* 0x000fe400078e0005 */
[----:B------:R-:W-:Y:S01]  /*17740*/  IMAD.MOV.U32 R12, RZ, RZ, 0x6 ;  /* 0x00000006ff0c7424 */ /* 0x000fe200078e00ff */
[----:B------:R-:W-:-:S13]  /*17750*/  IADD3 R2, P0, R28, R14, RZ ;  /* 0x0000000e1c027210 */ /* 0x000fda0007f1e0ff */
[----:B------:R-:W-:Y:S05]  /*17760*/  WARPSYNC.COLLECTIVE R15, `(.L_x_2627) ;  /* 0x000000000f087348 */ /* 0x000fea0003c00000 */
[----:B------:R0:W1:Y:S02]  /*17770*/  SHFL.IDX P6, R14, R13, R12, R11 ;  /* 0x0000000c0d0e7389 */ /* 0x00006400000c000b */
[----:B01----:R-:W-:Y:S01]  /*17780*/  ENDCOLLECTIVE ;  /* 0x000000000000791b */ /* 0x003fe20003800000 */
.L_x_2627:
        /* <DEDUP_REMOVED lines=11> */
.L_x_2628:
[----:B------:R-:W-:Y:S02]  /*17840*/  IMAD.MOV.U32 R13, RZ, RZ, R5 ;  /* 0x000000ffff0d7224 */ /* 0x000fe400078e0005 */
[----:B------:R-:W-:Y:S01]  /*17850*/  IMAD.MOV.U32 R12, RZ, RZ, 0x7 ;  /* 0x00000007ff0c7424 */ /* 0x000fe200078e00ff */
[----:B------:R-:W-:-:S13]  /*17860*/  IADD3 R2, P0, R28, R14, RZ ;  /* 0x0000000e1c027210 */ /* 0x000fda0007f1e0ff */
[----:B------:R-:W-:Y:S05]  /*17870*/  WARPSYNC.COLLECTIVE R15, `(.L_x_2629) ;  /* 0x000000000f087348 */ /* 0x000fea0003c00000 */
[----:B------:R0:W1:Y:S02]  /*17880*/  SHFL.IDX P6, R14, R13, R12, R11 ;  /* 0x0000000c0d0e7389 */ /* 0x00006400000c000b */
[----:B01----:R-:W-:Y:S01]  /*17890*/  ENDCOLLECTIVE ;  /* 0x000000000000791b */ /* 0x003fe20003800000 */
.L_x_2629:
        /* <DEDUP_REMOVED lines=11> */
.L_x_2630:
[----:B------:R-:W-:Y:S05]  /*17950*/  BRA `(.L_x_2631) ;  /* 0xffffffac00387947 */ /* 0x000fea000383ffff */
.L_x_2500:
[----:B0-----:R0:W2:Y:S02]  /*17960*/  SYNCS.PHASECHK.TRANS64.TRYWAIT P2, [R0+URZ+0x38870], R3 ;  /* 0x03887003000075a7 */ /* 0x0010a4000804017f */
[----:B--2---:R-:W-:Y:S05]  /*17970*/  @!P2 NANOSLEEP.SYNCS 0x989680 ;  /* 0x009896800000a95d */ /* 0x004fea0003900000 */
[----:B------:R-:W2:Y:S02]  /*17980*/  @!P2 SYNCS.PHASECHK.TRANS64 P2, [R0+URZ+0x38870], R3 ;  /* 0x038870030000a5a7 */ /* 0x000ea4000804007f */
[----:B--2---:R-:W-:Y:S05]  /*17990*/  @!P2 BRA `(.L_x_2500) ;  /* 0xfffffffc00f0a947 */ /* 0x004fea000383ffff */
[----:B------:R-:W-:Y:S05]  /*179a0*/  BRA `(.L_x_2632) ;  /* 0xffffffac00a07947 */ /* 0x000fea000383ffff */
.L_x_2502:
[----:B0-----:R0:W2:Y:S02]  /*179b0*/  SYNCS.PHASECHK.TRANS64.TRYWAIT P2, [R0+URZ+0x38860], R3 ;  /* 0x03886003000075a7 */ /* 0x0010a4000804017f */
[----:B--2---:R-:W-:Y:S05]  /*179c0*/  @!P2 NANOSLEEP.SYNCS 0x989680 ;  /* 0x009896800000a95d */ /* 0x004fea0003900000 */
[----:B------:R-:W2:Y:S02]  /*179d0*/  @!P2 SYNCS.PHASECHK.TRANS64 P2, [R0+URZ+0x38860], R3 ;  /* 0x038860030000a5a7 */ /* 0x000ea4000804007f */
[----:B--2---:R-:W-:Y:S05]  /*179e0*/  @!P2 BRA `(.L_x_2502) ;  /* 0xfffffffc00f0a947 */ /* 0x004fea000383ffff */
[----:B------:R-:W-:Y:S05]  /*179f0*/  BRA `(.L_x_2633) ;  /* 0xffffffac00b07947 */ /* 0x000fea000383ffff */
.L_x_2510:
[----:B-1----:R1:W2:Y:S02]  /*17a00*/  SYNCS.PHASECHK.TRANS64.TRYWAIT P2, [R2+URZ+0x38870], R3 ;  /* 0x03887003020075a7 */ /* 0x0022a4000804017f */
[----:B--2---:R-:W-:Y:S05]  /*17a10*/  @!P2 NANOSLEEP.SYNCS 0x989680 ;  /* 0x009896800000a95d */ /* 0x004fea0003900000 */
[----:B------:R-:W2:Y:S02]  /*17a20*/  @!P2 SYNCS.PHASECHK.TRANS64 P2, [R2+URZ+0x38870], R3 ;  /* 0x038870030200a5a7 */ /* 0x000ea4000804007f */
[----:B--2---:R-:W-:Y:S05]  /*17a30*/  @!P2 BRA `(.L_x_2510) ;  /* 0xfffffffc00f0a947 */ /* 0x004fea000383ffff */
[----:B------:R-:W-:Y:S05]  /*17a40*/  BRA `(.L_x_2634) ;  /* 0xffffffb800647947 */ /* 0x000fea000383ffff */
.L_x_2512:
[----:B0-----:R0:W1:Y:S02]  /*17a50*/  SYNCS.PHASECHK.TRANS64.TRYWAIT P2, [R2+URZ+0x38860], R3 ;  /* 0x03886003020075a7 */ /* 0x001064000804017f */
[----:B-1----:R-:W-:Y:S05]  /*17a60*/  @!P2 NANOSLEEP.SYNCS 0x989680 ;  /* 0x009896800000a95d */ /* 0x002fea0003900000 */
[----:B------:R-:W1:Y:S02]  /*17a70*/  @!P2 SYNCS.PHASECHK.TRANS64 P2, [R2+URZ+0x38860], R3 ;  /* 0x038860030200a5a7 */ /* 0x000e64000804007f */
[----:B-1----:R-:W-:Y:S05]  /*17a80*/  @!P2 BRA `(.L_x_2512) ;  /* 0xfffffffc00f0a947 */ /* 0x002fea000383ffff */
[----:B------:R-:W-:Y:S05]  /*17a90*/  BRA `(.L_x_2635) ;  /* 0xffffffb800707947 */ /* 0x000fea000383ffff */
.L_x_2519:
[----:B0-----:R0:W1:Y:S02]  /*17aa0*/  SYNCS.PHASECHK.TRANS64.TRYWAIT P0, [R5+URZ+0x38820], R0 ;  /* 0x03882000050075a7 */ /* 0x001064000800017f */
[----:B-1----:R-:W-:Y:S05]  /*17ab0*/  @!P0 NANOSLEEP.SYNCS 0x989680 ;  /* 0x009896800000895d */ /* 0x002fea0003900000 */
[----:B------:R-:W1:Y:S02]  /*17ac0*/  @!P0 SYNCS.PHASECHK.TRANS64 P0, [R5+URZ+0x38820], R0 ;  /* 0x03882000050085a7 */ /* 0x000e64000800007f */
[----:B-1----:R-:W-:Y:S05]  /*17ad0*/  @!P0 BRA `(.L_x_2519) ;  /* 0xfffffffc00f08947 */ /* 0x002fea000383ffff */
[----:B------:R-:W-:Y:S05]  /*17ae0*/  BRA `(.L_x_2636) ;  /* 0xffffffc400507947 */ /* 0x000fea000383ffff */
.L_x_2520:
        /* <DEDUP_REMOVED lines=11> */
.L_x_2638:
[----:B------:R-:W-:Y:S05]  /*17ba0*/  BSYNC B0 ;  /* 0x0000000000007941 */ /* 0x000fea0003800000 */
.L_x_2637:
[----:B------:R-:W-:Y:S05]  /*17bb0*/  BRA `(.L_x_2639) ;  /* 0xffffffc400387947 */ /* 0x000fea000383ffff */
.L_x_2523:
[----:B------:R-:W-:Y:S01]  /*17bc0*/  BSSY B1, `(.L_x_2640) ;  /* 0x0000006000017945 */ /* 0x000fe20003800000 */
[----:B------:R-:W-:-:S07]  /*17bd0*/  IMAD.MOV.U32 R15, RZ, RZ, -0x1 ;  /* 0xffffffffff0f7424 */ /* 0x000fce00078e00ff */
[----:B0-----:R-:W-:Y:S05]  /*17be0*/  WARPSYNC.COLLECTIVE R15, `(.L_x_2641) ;  /* 0x000000000f0c7348 */ /* 0x001fea0003c00000 */
[----:B------:R-:W-:Y:S02]  /*17bf0*/  ELECT P6, UR62, PT ;  /* 0x00000000003e782f */ /* 0x000fe400038c0000 */
[----:B------:R-:W-:Y:S01]  /*17c00*/  MOV R14, UR62 ;  /* 0x0000003e000e7c02 */ /* 0x000fe20008000f00 */
[----:B0-----:R-:W-:Y:S10]  /*17c10*/  ENDCOLLECTIVE ;  /* 0x000000000000791b */ /* 0x001ff40003800000 */
.L_x_2641:
[----:B------:R-:W-:Y:S05]  /*17c20*/  BSYNC B1 ;  /* 0x0000000000017941 */ /* 0x000fea0003800000 */
.L_x_2640:
[----:B------:R-:W-:Y:S05]  /*17c30*/  BRA `(.L_x_2642) ;  /* 0xffffffc400307947 */ /* 0x000fea000383ffff */
.L_x_2525:
[----:B0-----:R0:W1:Y:S02]  /*17c40*/  SYNCS.PHASECHK.TRANS64.TRYWAIT P1, [R3+URZ+0x38840], R2 ;  /* 0x03884002030075a7 */ /* 0x001064000802017f */
[----:B-1----:R-:W-:Y:S05]  /*17c50*/  @!P1 NANOSLEEP.SYNCS 0x989680 ;  /* 0x009896800000995d */ /* 0x002fea0003900000 */
[----:B------:R-:W1:Y:S02]  /*17c60*/  @!P1 SYNCS.PHASECHK.TRANS64 P1, [R3+URZ+0x38840], R2 ;  /* 0x03884002030095a7 */ /* 0x000e64000802007f */
[----:B-1----:R-:W-:Y:S05]  /*17c70*/  @!P1 BRA `(.L_x_2525) ;  /* 0xfffffffc00f09947 */ /* 0x002fea000383ffff */
[----:B------:R-:W-:Y:S05]  /*17c80*/  BRA `(.L_x_2643) ;  /* 0xffffffc400507947 */ /* 0x000fea000383ffff */
.L_x_2527:
[----:B-1----:R1:W2:Y:S02]  /*17c90*/  SYNCS.PHASECHK.TRANS64.TRYWAIT P1, [R5+URZ+0x38840], R0 ;  /* 0x03884000050075a7 */ /* 0x0022a4000802017f */
[----:B--2---:R-:W-:Y:S05]  /*17ca0*/  @!P1 NANOSLEEP.SYNCS 0x989680 ;  /* 0x009896800000995d */ /* 0x004fea0003900000 */
[----:B------:R-:W2:Y:S02]  /*17cb0*/  @!P1 SYNCS.PHASECHK.TRANS64 P1, [R5+URZ+0x38840], R0 ;  /* 0x03884000050095a7 */ /* 0x000ea4000802007f */
[----:B--2---:R-:W-:Y:S05]  /*17cc0*/  @!P1 BRA `(.L_x_2527) ;  /* 0xfffffffc00f09947 */ /* 0x004fea000383ffff */
[----:B------:R-:W-:Y:S05]  /*17cd0*/  BRA `(.L_x_2644) ;  /* 0xffffffc4005c7947 */ /* 0x000fea000383ffff */
.L_x_2529:
[----:B--2---:R2:W3:Y:S02]  /*17ce0*/  SYNCS.PHASECHK.TRANS64.TRYWAIT P1, [R3+URZ+0x38860], R2 ;  /* 0x03886002030075a7 */ /* 0x0044e4000802017f */
[----:B---3--:R-:W-:Y:S05]  /*17cf0*/  @!P1 NANOSLEEP.SYNCS 0x989680 ;  /* 0x009896800000995d */ /* 0x008fea0003900000 */
[----:B------:R-:W3:Y:S02]  /*17d00*/  @!P1 SYNCS.PHASECHK.TRANS64 P1, [R3+URZ+0x38860], R2 ;  /* 0x03886002030095a7 */ /* 0x000ee4000802007f */
[----:B---3--:R-:W-:Y:S05]  /*17d10*/  @!P1 BRA `(.L_x_2529) ;  /* 0xfffffffc00f09947 */ /* 0x008fea000383ffff */
[----:B------:R-:W-:Y:S05]  /*17d20*/  BRA `(.L_x_2645) ;  /* 0xffffffc400587947 */ /* 0x000fea000383ffff */
.L_x_2531:
[----:B---3--:R3:W4:Y:S02]  /*17d30*/  SYNCS.PHASECHK.TRANS64.TRYWAIT P1, [R5+URZ+0x38860], R0 ;  /* 0x03886000050075a7 */ /* 0x008724000802017f */
[----:B----4-:R-:W-:Y:S05]  /*17d40*/  @!P1 NANOSLEEP.SYNCS 0x989680 ;  /* 0x009896800000995d */ /* 0x010fea0003900000 */
[----:B------:R-:W4:Y:S02]  /*17d50*/  @!P1 SYNCS.PHASECHK.TRANS64 P1, [R5+URZ+0x38860], R0 ;  /* 0x03886000050095a7 */ /* 0x000f24000802007f */
[----:B----4-:R-:W-:Y:S05]  /*17d60*/  @!P1 BRA `(.L_x_2531) ;  /* 0xfffffffc00f09947 */ /* 0x010fea000383ffff */
[----:B------:R-:W-:Y:S05]  /*17d70*/  BRA `(.L_x_2646) ;  /* 0xffffffc400547947 */ /* 0x000fea000383ffff */
.L_x_2533:
[----:B----4-:R4:W0:Y:S02]  /*17d80*/  SYNCS.PHASECHK.TRANS64.TRYWAIT P1, [R3+URZ+0x38880], R2 ;  /* 0x03888002030075a7 */ /* 0x010824000802017f */
[----:B0-----:R-:W-:Y:S05]  /*17d90*/  @!P1 NANOSLEEP.SYNCS 0x989680 ;  /* 0x009896800000995d */ /* 0x001fea0003900000 */
[----:B------:R-:W0:Y:S02]  /*17da0*/  @!P1 SYNCS.PHASECHK.TRANS64 P1, [R3+URZ+0x38880], R2 ;  /* 0x03888002030095a7 */ /* 0x000e24000802007f */
[----:B0-----:R-:W-:Y:S05]  /*17db0*/  @!P1 BRA `(.L_x_2533) ;  /* 0xfffffffc00f09947 */ /* 0x001fea000383ffff */
[----:B------:R-:W-:Y:S05]  /*17dc0*/  BRA `(.L_x_2647) ;  /* 0xffffffc400507947 */ /* 0x000fea000383ffff */
.L_x_2648:
        /* <DEDUP_REMOVED lines=11> */
.L_x_15831:


//--------------------- .text._ZN7cutlass13device_kernelIN5flash11enable_sm90INS1_16FlashAttnFwdSm90INS1_25CollectiveMainloopFwdSm90ILi2EN4cute5tupleIJNS5_1CILi1EEES8_S8_EEENS6_IJNS7_ILi128EEESA_NS7_ILi256EEEEEELi256ENS_12float_e4m3_tEfNS_4arch4Sm90ELb1ELb0ELb1ELb1ELb1ELb0ELb0ELb1ELb0ELb1ELb0ELb0EEENS1_21CollectiveEpilogueFwdINS6_IJSA_SB_SA_EEES9_NS_10bfloat16_tESF_Li256ELb1ELb1ELb0ELb1EEENS1_36VarlenDynamicPersistentTileSchedulerILi128ELi128ELi256ELi128ELb0ELb1ELb1ELb1ELb1ELb1EEEEEEEEEvNT_6ParamsE --------------------------
	.section	.text._ZN7cutlass13device_kernelIN5flash11enable_sm90INS1_16FlashAttnFwdSm90INS1_25CollectiveMainloopFwdSm90ILi2EN4cute5tupleIJNS5_1CILi1EEES8_S8_EEENS6_IJNS7_ILi128EEESA_NS7_ILi256EEEEEELi256ENS_12float_e4m3_tEfNS_4arch4Sm90ELb1ELb0ELb1ELb1ELb1ELb0ELb0ELb1ELb0ELb1ELb0ELb0EEENS1_21CollectiveEpilogueFwdINS6_IJSA_SB_SA_EEES9_NS_10bfloat16_tESF_Li256ELb1ELb1ELb0ELb1EEENS1_36VarlenDynamicPersistentTileSchedulerILi128ELi128ELi256ELi128ELb0ELb1ELb1ELb1ELb1ELb1EEEEEEEEEvNT_6ParamsE,"ax",@progbits
	.align	128
.text._ZN7cutlass13device_kernelIN5flash11enable_sm90INS1_16FlashAttnFwdSm90INS1_25CollectiveMainloopFwdSm90ILi2EN4cute5tupleIJNS5_1CILi1EEES8_S8_EEENS6_IJNS7_ILi128EEESA_NS7_ILi256EEEEEELi256ENS_12float_e4m3_tEfNS_4arch4Sm90ELb1ELb0ELb1ELb1ELb1ELb0ELb0ELb1ELb0ELb1ELb0ELb0EEENS1_21CollectiveEpilogueFwdINS6_IJSA_SB_SA_EEES9_NS_10bfloat16_tESF_Li256ELb1ELb1ELb0ELb1EEENS1_36VarlenDynamicPersistentTileSchedulerILi128ELi128ELi256ELi128ELb0ELb1ELb1ELb1ELb1ELb1EEEEEEEEEvNT_6ParamsE:
        .type           _ZN7cutlass13device_kernelIN5flash11enable_sm90INS1_16FlashAttnFwdSm90INS1_25CollectiveMainloopFwdSm90ILi2EN4cute5tupleIJNS5_1CILi1EEES8_S8_EEENS6_IJNS7_ILi128EEESA_NS7_ILi256EEEEEELi256ENS_12float_e4m3_tEfNS_4arch4Sm90ELb1ELb0ELb1ELb1ELb1ELb0ELb0ELb1ELb0ELb1ELb0ELb0EEENS1_21CollectiveEpilogueFwdINS6_IJSA_SB_SA_EEES9_NS_10bfloat16_tESF_Li256ELb1ELb1ELb0ELb1EEENS1_36VarlenDynamicPersistentTileSchedulerILi128ELi128ELi256ELi128ELb0ELb1ELb1ELb1ELb1ELb1EEEEEEEEEvNT_6ParamsE,@function
        .size           _ZN7cutlass13device_kernelIN5flash11enable_sm90INS1_16FlashAttnFwdSm90INS1_25CollectiveMainloopFwdSm90ILi2EN4cute5tupleIJNS5_1CILi1EEES8_S8_EEENS6_IJNS7_ILi128EEESA_NS7_ILi256EEEEEELi256ENS_12float_e4m3_tEfNS_4arch4Sm90ELb1ELb0ELb1ELb1ELb1ELb0ELb0ELb1ELb0ELb1ELb0ELb0EEENS1_21CollectiveEpilogueFwdINS6_IJSA_SB_SA_EEES9_NS_10bfloat16_tESF_Li256ELb1ELb1ELb0ELb1EEENS1_36VarlenDynamicPersistentTileSchedulerILi128ELi128ELi256ELi128ELb0ELb1ELb1ELb1ELb1ELb1EEEEEEEEEvNT_6ParamsE,(.L_x_15832 - _ZN7cutlass13device_kernelIN5flash11enable_sm90INS1_16FlashAttnFwdSm90INS1_25CollectiveMainloopFwdSm90ILi2EN4cute5tupleIJNS5_1CILi1EEES8_S8_EEENS6_IJNS7_ILi128EEESA_NS7_ILi256EEEEEELi256ENS_12float_e4m3_tEfNS_4arch4Sm90ELb1ELb0ELb1ELb1ELb1ELb0ELb0ELb1ELb0ELb1ELb0ELb0EEENS1_21CollectiveEpilogueFwdINS6_IJSA_SB_SA_EEES9_NS_10bfloat16_tESF_Li256ELb1ELb1ELb0ELb1EEENS1_36VarlenDynamicPersistentTileSchedulerILi128ELi128ELi256ELi128ELb0ELb1ELb1ELb1ELb1ELb1EEEEEEEEEvNT_6ParamsE)
        .other          _ZN7cutlass13device_kernelIN5flash11enable_sm90INS1_16FlashAttnFwdSm90INS1_25CollectiveMainloopFwdSm90ILi2EN4cute5tupleIJNS5_1CILi1EEES8_S8_EEENS6_IJNS7_ILi128EEESA_NS7_ILi256EEEEEELi256ENS_12float_e4m3_tEfNS_4arch4Sm90ELb1ELb0ELb1ELb1ELb1ELb0ELb0ELb1ELb0ELb1ELb0ELb0EEENS1_21CollectiveEpilogueFwdINS6_IJSA_SB_SA_EEES9_NS_10bfloat16_tESF_Li256ELb1ELb1ELb0ELb1EEENS1_36VarlenDynamicPersistentTileSchedulerILi128ELi128ELi256ELi128ELb0ELb1ELb1ELb1ELb1ELb1EEEEEEEEEvNT_6ParamsE,@"STO_CUDA_ENTRY STV_DEFAULT"
_ZN7cutlass13device_kernelIN5flash11enable_sm90INS1_16FlashAttnFwdSm90INS1_25CollectiveMainloopFwdSm90ILi2EN4cute5tupleIJNS5_1CILi1EEES8_S8_EEENS6_IJNS7_ILi128EEESA_NS7_ILi256EEEEEELi256ENS_12float_e4m3_tEfNS_4arch4Sm90ELb1ELb0ELb1ELb1ELb1ELb0ELb0ELb1ELb0ELb1ELb0ELb0EEENS1_21CollectiveEpilogueFwdINS6_IJSA_SB_SA_EEES9_NS_10bfloat16_tESF_Li256ELb1ELb1ELb0ELb1EEENS1_36VarlenDynamicPersistentTileSchedulerILi128ELi128ELi256ELi128ELb0ELb1ELb1ELb1ELb1ELb1EEEEEEEEEvNT_6ParamsE:
        /* <DEDUP_REMOVED lines=45> */
.L_x_2649:
        /* <DEDUP_REMOVED lines=22> */
.L_x_2650:
        /* <DEDUP_REMOVED lines=18> */
.L_x_2651:
        /* <DEDUP_REMOVED lines=22> */
.L_x_2652:
        /* <DEDUP_REMOVED lines=24> */
.L_x_2653:
        /* <DEDUP_REMOVED lines=8> */
.L_x_2655:
        /* <DEDUP_REMOVED lines=79> */
.L_x_2715:
[----:B------:R-:W-:Y:S01]  /*0da0*/  ULDC.64 UR8, c[0x0][0xc88] ;  /* 0x0003220000087ab9 */ /* 0x000fe20000000a00 */
[----:B------:R-:W-:Y:S01]  /*0db0*/  ULDC UR4, c[0x0][0x424] ;  /* 0x0001090000047ab9 */ /* 0x000fe20000000800 */
[----:B------:R-:W-:-:S03]  /*0dc0*/  UIMAD.WIDE UR6, UR6, 0x4, UR8 ;  /* 0x00000004060678a5 */ /* 0x000fc6000f8e0208 */
[----:B------:R-:W-:-:S03]  /*0dd0*/  ULDC.64 UR8, c[0x0][0xa18] ;  /* 0x0002860000087ab9 */ /* 0x000fc60000000a00 */
[----:B012---:R-:W-:Y:S02]  /*0de0*/  IMAD.U32 R2, RZ, RZ, UR6 ;  /* 0x00000006ff027e24 */ /* 0x007fe4000f8e00ff */
[----:B------:R-:W-:Y:S01]  /*0df0*/  IMAD.U32 R3, RZ, RZ, UR7 ;  /* 0x00000007ff037e24 */ /* 0x000fe2000f8e00ff */
[----:B------:R-:W-:-:S04]  /*0e00*/  ULDC.64 UR6, c[0x0][0xa28] ;  /* 0x00028a0000067ab9 */ /* 0x000fc80000000a00 */
        /* <DEDUP_REMOVED lines=9> */
[----:B------:R-:W-:-:S04]  /*0ea0*/  @UP0 ULEA UR6, UP2, UR38, UR6, 0x2 ;  /* 0x0000000626060291 */ /* 0x000fc8000f84103f */
[----:B------:R-:W-:Y:S02]  /*0eb0*/  @UP0 ULEA.HI.X UR7, UR38, UR7, UR39, 0x2, UP2 ;  /* 0x0000000726070291 */ /* 0x000fe400090f1427 */
[----:B------:R-:W-:Y:S01]  /*0ec0*/  @UP1 ULEA UR8, UP0, UR38, UR8, 0x2 ;  /* 0x0000000826081291 */ /* 0x000fe2000f80103f */
[----:B------:R-:W-:-:S03]  /*0ed0*/  IMAD.U32 R2, RZ, RZ, UR6 ;  /* 0x00000006ff027e24 */ /* 0x000fc6000f8e00ff */
[----:B------:R-:W-:Y:S01]  /*0ee0*/  @UP1 ULEA.HI.X UR9, UR38, UR9, UR39, 0x2, UP0 ;  /* 0x0000000926091291 */ /* 0x000fe200080f1427 */
[----:B------:R-:W-:Y:S01]  /*0ef0*/  IMAD.U32 R3, RZ, RZ, UR7 ;  /* 0x00000007ff037e24 */ /* 0x000fe2000f8e00ff */
[----:B------:R-:W-:Y:S01]  /*0f00*/  ULDC.64 UR6, c[0x0][0x418] ;  /* 0x0001060000067ab9 */ /* 0x000fe20000000a00 */
[----:B------:R-:W-:-:S03]  /*0f10*/  IMAD.U32 R4, RZ, RZ, UR8 ;  /* 0x00000008ff047e24 */ /* 0x000fc6000f8e00ff */
[----:B------:R-:W-:Y:S01]  /*0f20*/  IMAD.U32 R5, RZ, RZ, UR9 ;  /* 0x00000009ff057e24 */ /* 0x000fe2000f8e00ff */
[----:B------:R-:W2:Y:S01]  /*0f30*/  @P0 LDG.E R2, desc[UR52][R2.64] ;  /* 0x0000003402020981 */ /* 0x000ea2000c1e1900 */
[----:B------:R-:W-:Y:S01]  /*0f40*/  UISETP.NE.U32.AND UP0, UPT, UR6, URZ, UPT ;  /* 0x0000003f0600728c */ /* 0x000fe2000bf05070 */
[----:B------:R-:W-:Y:S02]  /*0f50*/  ULDC.64 UR8, c[0x0][0xa20] ;  /* 0x0002880000087ab9 */ /* 0x000fe40000000a00 */
[----:B---3--:R-:W3:Y:S01]  /*0f60*/  @P2 LDG.E R4, desc[UR52][R4.64] ;  /* 0x0000003404042981 */ /* 0x008ee2000c1e1900 */
[----:B------:R-:W-:Y:S01]  /*0f70*/  UISETP.NE.AND.EX UP0, UPT, UR7, URZ, UPT, UP0 ;  /* 0x0000003f0700728c */ /* 0x000fe2000bf05300 */
[----:B------:R-:W-:Y:S01]  /*0f80*/  ISETP.NE.U32.AND P1, PT, RZ, UR8, PT ;  /* 0x00000008ff007c0c */ /* 0x000fe2000bf25070 */
[----:B------:R-:W-:Y:S01]  /*0f90*/  ULDC UR6, c[0x0][0x2f0] ;  /* 0x0000bc0000067ab9 */ /* 0x000fe20000000800 */
[----:B------:R-:W-:Y:S01]  /*0fa0*/  UMOV UR46, URZ ;  /* 0x0000003f002e7c82 */ /* 0x000fe20008000000 */
[----:B------:R-:W-:Y:S01]  /*0fb0*/  USEL UR4, UR4, 0x1, UP0 ;  /* 0x0000000104047887 */ /* 0x000fe20008000000 */
[----:B------:R-:W-:-:S03]  /*0fc0*/  ISETP.NE.AND.EX P1, PT, RZ, UR9, PT, P1 ;  /* 0x00000009ff007c0c */ /* 0x000fc6000bf25310 */
[----:B------:R-:W-:Y:S01]  /*0fd0*/  UIMAD UR4, UR4, UR6, URZ ;  /* 0x00000006040472a4 */ /* 0x000fe2000f8e023f */
[----:B--2---:R-:W-:Y:S02]  /*0fe0*/  @P0 R2UR UR46, R2 ;  /* 0x00000000022e02ca */ /* 0x004fe400000e0000 */
[----:B---3--:R-:W-:Y:S01]  /*0ff0*/  @P2 R2UR UR48, R4 ;  /* 0x00000000043022ca */ /* 0x008fe200000e0000 */
[----:B----4-:R-:W-:-:S14]  /*1000*/  @P2 BRA `(.L_x_2656) ;  /* 0x0000000000382947 */ /* 0x010fdc0003800000 */
        /* <DEDUP_REMOVED lines=14> */
.L_x_2656:
[----:B------:R-:W-:Y:S01]  /*10f0*/  UMOV UR40, UR45 ;  /* 0x0000002d00287c82 */ /* 0x000fe20008000000 */
[----:B------:R-:W-:Y:S05]  /*1100*/  @!P1 BRA `(.L_x_2657) ;  /* 0x00000000001c9947 */ /* 0x000fea0003800000 */
[----:B------:R-:W-:-:S04]  /*1110*/  ULEA UR4, UP0, UR38, UR8, 0x2 ;  /* 0x0000000826047291 */ /* 0x000fc8000f80103f */
[----:B------:R-:W-:Y:S02]  /*1120*/  ULEA.HI.X UR6, UR38, UR9, UR39, 0x2, UP0 ;  /* 0x0000000926067291 */ /* 0x000fe400080f1427 */
[----:B------:R-:W-:-:S04]  /*1130*/  IMAD.U32 R2, RZ, RZ, UR4 ;  /* 0x00000004ff027e24 */ /* 0x000fc8000f8e00ff */
[----:B------:R-:W-:-:S05]  /*1140*/  IMAD.U32 R3, RZ, RZ, UR6 ;  /* 0x00000006ff037e24 */ /* 0x000fca000f8e00ff */
[----:B------:R-:W2:Y:S02]  /*1150*/  LDG.E R2, desc[UR52][R2.64] ;  /* 0x0000003402027981 */ /* 0x000ea4000c1e1900 */
[----:B--2---:R-:W-:Y:S01]  /*1160*/  R2UR UR4, R2 ;  /* 0x00000000020472ca */ /* 0x004fe200000e0000 */
[----:B------:R-:W-:-:S14]  /*1170*/  BRA `(.L_x_2658) ;  /* 0x0000000000347947 */ /* 0x000fdc0003800000 */
.L_x_2657:
        /* <DEDUP_REMOVED lines=13> */
.L_x_2658:
[----:B------:R-:W-:Y:S01]  /*1250*/  UIADD3 UR46, -UR46, UR4, URZ ;  /* 0x000000042e2e7290 */ /* 0x000fe2000fffe13f */
[----:B------:R-:W-:Y:S01]  /*1260*/  PLOP3.LUT P0, PT, PT, PT, PT, 0x80, 0x0 ;  /* 0x000000000000781c */ /* 0x000fe20003f0f070 */
[----:B------:R-:W-:Y:S01]  /*1270*/  USHF.L.U32 UR41, UR5, 0x7, URZ ;  /* 0x0000000705297899 */ /* 0x000fe2000800063f */
[----:B------:R-:W-:Y:S01]  /*1280*/  IMAD.MOV.U32 R0, RZ, RZ, RZ ;  /* 0x000000ffff007224 */ /* 0x000fe200078e00ff */
[----:B------:R-:W-:Y:S01]  /*1290*/  ULDC UR4, c[0x0][0x448] ;  /* 0x0001120000047ab9 */ /* 0x000fe20000000800 */
[----:B------:R-:W-:Y:S01]  /*12a0*/  UIADD3 UR7, UR46, 0x80, -UR48 ;  /* 0x000000802e077890 */ /* 0x000fe2000fffe830 */
[----:B------:R-:W-:Y:S01]  /*12b0*/  CS2R R2, SRZ ;  /* 0x0000000000027805 */ /* 0x000fe2000001ff00 */
[----:B------:R-:W-:Y:S01]  /*12c0*/  UISETP.NE.AND UP0, UPT, UR4, 0x1, UPT ;  /* 0x000000010400788c */ /* 0x000fe2000bf05270 */
[----:B------:R-:W-:Y:S01]  /*12d0*/  CS2R R8, SRZ ;  /* 0x0000000000087805 */ /* 0x000fe2000001ff00 */
[----:B------:R-:W-:Y:S01]  /*12e0*/  UIADD3 UR6, UR41, 0x7f, URZ ;  /* 0x0000007f29067890 */ /* 0x000fe2000fffe03f */
[----:B------:R-:W-:Y:S01]  /*12f0*/  CS2R R26, SRZ ;  /* 0x00000000001a7805 */ /* 0x000fe2000001ff00 */
[----:B------:R-:W-:Y:S01]  /*1300*/  UP2UR UR49, UPR, URZ, 0x1 ;  /* 0x000000013f317883 */ /* 0x000fe20008000000 */
[----:B------:R-:W-:-:S02]  /*1310*/  CS2R R108, SRZ ;  /* 0x00000000006c7805 */ /* 0x000fc4000001ff00 */
[----:B------:R-:W-:Y:S01]  /*1320*/  CS2R R144, SRZ ;  /* 0x0000000000907805 */ /* 0x000fe2000001ff00 */
[----:B------:R-:W-:Y:S01]  /*1330*/  IMAD.MOV.U32 R150, RZ, RZ, RZ ;  /* 0x000000ffff967224 */ /* 0x000fe200078e00ff */
[----:B------:R-:W-:Y:S02]  /*1340*/  CS2R R142, SRZ ;  /* 0x00000000008e7805 */ /* 0x000fe4000001ff00 */
[----:B------:R-:W-:Y:S02]  /*1350*/  CS2R R30, SRZ ;  /* 0x00000000001e7805 */ /* 0x000fe4000001ff00 */
[----:B------:R-:W-:Y:S01]  /*1360*/  CS2R R100, SRZ ;  /* 0x0000000000647805 */ /* 0x000fe2000001ff00 */
[----:B------:R-:W-:Y:S01]  /*1370*/  @UP0 ULDC UR4, c[0x0][0x44c] ;  /* 0x0001130000040ab9 */ /* 0x000fe20000000800 */
[----:B------:R-:W-:Y:S01]  /*1380*/  @UP0 ULDC UR8, c[0x0][0x450] ;  /* 0x0001140000080ab9 */ /* 0x000fe20000000800 */
[----:B------:R-:W-:Y:S01]  /*1390*/  UIMAD.WIDE.U32 UR4, UR6, UR4, URZ ;  /* 0x00000004060472a5 */ /* 0x000fe2000f8e003f */
[----:B------:R-:W-:Y:S01]  /*13a0*/  CS2R R136, SRZ ;  /* 0x0000000000887805 */ /* 0x000fe2000001ff00 */
[----:B------:R-:W-:Y:S01]  /*13b0*/  UIADD3 UR4, UR46, 0x7f, URZ ;  /* 0x0000007f2e047890 */ /* 0x000fe2000fffe03f */
[----:B------:R-:W-:Y:S01]  /*13c0*/  CS2R R134, SRZ ;  /* 0x0000000000867805 */ /* 0x000fe2000001ff00 */
[----:B------:R-:W-:Y:S01]  /*13d0*/  @UP0 USHF.R.U32.HI UR6, URZ, UR8, UR5 ;  /* 0x000000083f060299 */ /* 0x000fe20008011605 */
[----:B------:R-:W-:Y:S01]  /*13e0*/  CS2R R34, SRZ ;  /* 0x0000000000227805 */ /* 0x000fe2000001ff00 */
[----:B------:R-:W-:Y:S01]  /*13f0*/  USHF.R.S32.HI UR5, URZ, 0x1f, UR4 ;  /* 0x0000001f3f057899 */ /* 0x000fe20008011404 */
[----:B------:R-:W-:Y:S01]  /*1400*/  CS2R R92, SRZ ;  /* 0x00000000005c7805 */ /* 0x000fe2000001ff00 */
[----:B------:R-:W-:Y:S01]  /*1410*/  UIADD3 UR6, UR7, UR6, URZ ;  /* 0x0000000607067290 */ /* 0x000fe2000fffe03f */
[----:B------:R-:W-:Y:S01]  /*1420*/  CS2R R128, SRZ ;  /* 0x0000000000807805 */ /* 0x000fe2000001ff00 */
[----:B------:R-:W-:Y:S01]  /*1430*/  ULEA.HI UR5, UR5, UR4, URZ, 0x7 ;  /* 0x0000000405057291 */ /* 0x000fe2000f8f383f */
[----:B------:R-:W-:Y:S01]  /*1440*/  CS2R R126, SRZ ;  /* 0x00000000007e7805 */ /* 0x000fe2000001ff00 */
[----:B------:R-:W-:Y:S01]  /*1450*/  USHF.R.S32.HI UR7, URZ, 0x1f, UR6 ;  /* 0x0000001f3f077899 */ /* 0x000fe20008011406 */
[----:B------:R-:W-:Y:S01]  /*1460*/  CS2R R38, SRZ ;  /* 0x0000000000267805 */ /* 0x000fe2000001ff00 */
[----:B------:R-:W-:Y:S01]  /*1470*/  USHF.R.S32.HI UR5, URZ, 0x7, UR5 ;  /* 0x000000073f057899 */ /* 0x000fe20008011405 */
[----:B------:R-:W-:Y:S01]  /*1480*/  CS2R R84, SRZ ;  /* 0x0000000000547805 */ /* 0x000fe2000001ff00 */
[----:B------:R-:W-:Y:S01]  /*1490*/  ULEA.HI UR7, UR7, UR6, URZ, 0x7 ;  /* 0x0000000607077291 */ /* 0x000fe2000f8f383f */
[----:B------:R-:W-:-:S02]  /*14a0*/  CS2R R120, SRZ ;  /* 0x0000000000787805 */ /* 0x000fc4000001ff00 */
[----:B------:R-:W-:Y:S02]  /*14b0*/  CS2R R118, SRZ ;  /* 0x0000000000767805 */ /* 0x000fe4000001ff00 */
[----:B------:R-:W-:Y:S01]  /*14c0*/  CS2R R42, SRZ ;  /* 0x00000000002a7805 */ /* 0x000fe2000001ff00 */
[----:B------:R-:W-:Y:S01]  /*14d0*/  USHF.R.S32.HI UR7, URZ, 0x7, UR7 ;  /* 0x000000073f077899 */ /* 0x000fe20008011407 */
[----:B------:R-:W-:Y:S02]  /*14e0*/  CS2R R76, SRZ ;  /* 0x00000000004c7805 */ /* 0x000fe4000001ff00 */
[----:B------:R-:W-:Y:S02]  /*14f0*/  CS2R R112, SRZ ;  /* 0x0000000000707805 */ /* 0x000fe4000001ff00 */
[----:B------:R-:W-:Y:S01]  /*1500*/  CS2R R110, SRZ ;  /* 0x00000000006e7805 */ /* 0x000fe2000001ff00 */
[----:B------:R-:W-:Y:S01]  /*1510*/  UISETP.LT.AND UP0, UPT, UR5, UR7, UPT ;  /* 0x000000070500728c */ /* 0x000fe2000bf01270 */
[----:B------:R-:W-:-:S02]  /*1520*/  CS2R R50, SRZ ;  /* 0x0000000000327805 */ /* 0x000fc4000001ff00 */
[----:B------:R-:W-:Y:S02]  /*1530*/  CS2R R68, SRZ ;  /* 0x0000000000447805 */ /* 0x000fe4000001ff00 */
[----:B------:R-:W-:Y:S01]  /*1540*/  CS2R R104, SRZ ;  /* 0x0000000000687805 */ /* 0x000fe2000001ff00 */
[----:B------:R-:W-:Y:S01]  /*1550*/  USEL UR54, UR5, UR7, UP0 ;  /* 0x0000000705367287 */ /* 0x000fe20008000000 */
[----:B------:R-:W-:Y:S02]  /*1560*/  CS2R R102, SRZ ;  /* 0x0000000000667805 */ /* 0x000fe4000001ff00 */
[----:B------:R-:W-:Y:S02]  /*1570*/  CS2R R54, SRZ ;  /* 0x0000000000367805 */ /* 0x000fe4000001ff00 */
[----:B------:R-:W-:Y:S01]  /*1580*/  CS2R R60, SRZ ;  /* 0x00000000003c7805 */ /* 0x000fe2000001ff00 */
[----:B------:R-:W-:Y:S01]  /*1590*/  UISETP.GE.AND UP0, UPT, UR54, 0x1, UPT ;  /* 0x000000013600788c */ /* 0x000fe2000bf06270 */
[----:B------:R-:W-:-:S02]  /*15a0*/  CS2R R96, SRZ ;  /* 0x0000000000607805 */ /* 0x000fc4000001ff00 */
[----:B------:R-:W-:Y:S02]  /*15b0*/  CS2R R94, SRZ ;  /* 0x00000000005e7805 */ /* 0x000fe4000001ff00 */
[----:B------:R-:W-:Y:S02]  /*15c0*/  CS2R R58, SRZ ;  /* 0x00000000003a7805 */ /* 0x000fe4000001ff00 */
[----:B------:R-:W-:Y:S02]  /*15d0*/  CS2R R52, SRZ ;  /* 0x0000000000347805 */ /* 0x000fe4000001ff00 */
[----:B------:R-:W-:Y:S02]  /*15e0*/  CS2R R88, SRZ ;  /* 0x0000000000587805 */ /* 0x000fe4000001ff00 */
[----:B------:R-:W-:Y:S02]  /*15f0*/  PLOP3.LUT P1, PT, PT, PT, UP0, 0x80, 0x0 ;  /* 0x000000000000781c */ /* 0x000fe40003f2f008 */
        /* <DEDUP_REMOVED lines=63> */
.L_x_2660:
        /* <DEDUP_REMOVED lines=55> */
.L_x_2817:
[----:B------:R-:W-:Y:S05]  /*1d60*/  WARPSYNC.ALL ;  /* 0x0000000000007948 */ /* 0x000fea0003800000 */
[----:B------:R-:W-:Y:S01]  /*1d70*/  UISETP.NE.AND UP0, UPT, UR44, 0x3, UPT ;  /* 0x000000032c00788c */ /* 0x000fe2000bf05270 */
[----:B------:R1:W-:Y:S05]  /*1d80*/  BAR.SYNC.DEFER_BLOCKING R5, 0x100 ;  /* 0x000400050000751d */ /* 0x0003ea0000010000 */
[----:B------:R-:W-:-:S13]  /*1d90*/  PLOP3.LUT P0, PT, PT, PT, UP0, 0x80, 0x0 ;  /* 0x000000000000781c */ /* 0x000fda0003f0f008 */
[----:B-1----:R-:W-:Y:S05]  /*1da0*/  @!P0 BRA `(.L_x_2662) ;  /* 0x0000000000048947 */ /* 0x002fea0003800000 */
[----:B------:R-:W-:Y:S01]  /*1db0*/  BPT.TRAP 0x1 ;  /* 0x000000040000795c */ /* 0x000fe20000300000 */
.L_x_2662:
[----:B------:R-:W-:Y:S01]  /*1dc0*/  ULEA UR55, UR36, UR50, 0x3 ;  /* 0x0000003224377291 */ /* 0x000fe2000f8e183f */
[----:B------:R-:W-:-:S05]  /*1dd0*/  IMAD.U32 R6, RZ, RZ, UR42 ;  /* 0x0000002aff067e24 */ /* 0x000fca000f8e00ff */
[----:B------:R-:W-:-:S04]  /*1de0*/  SHF.L.U32 R6, R6, 0x1f, RZ ;  /* 0x0000001f06067819 */ /* 0x000fc800000006ff */
[----:B------:R1:W2:Y:S01]  /*1df0*/  SYNCS.PHASECHK.TRANS64.TRYWAIT P1, [UR55+0x38830], R6 ;  /* 0x03883006ff0075a7 */ /* 0x0002a20008020177 */
[----:B------:R-:W-:Y:S05]  /*1e00*/  @!P0 BRA `(.L_x_2663) ;  /* 0x0000000000048947 */ /* 0x000fea0003800000 */
[----:B------:R-:W-:Y:S01]  /*1e10*/  BPT.TRAP 0x1 ;  /* 0x000000040000795c */ /* 0x000fe20000300000 */
.L_x_2663:
[----:B--2---:R-:W-:Y:S05]  /*1e20*/  @P1 BRA `(.L_x_2664) ;  /* 0x0000000000081947 */ /* 0x004fea0003800000 */
[----:B------:R-:W2:Y:S02]  /*1e30*/  SYNCS.PHASECHK.TRANS64.TRYWAIT P1, [UR55+0x38830], R6 ;  /* 0x03883006ff0075a7 */ /* 0x000ea40008020177 */
[----:B--2---:R-:W-:Y:S05]  /*1e40*/  @!P1 BRA `(.L_x_2665) ;  /* 0x0000014000a09947 */ /* 0x004fea0003800000 */
.L_x_2664:
        /* <DEDUP_REMOVED lines=66> */
.L_x_2666:
[----:B------:R-:W-:Y:S01]  /*2270*/  UISETP.NE.AND UP0, UPT, UR49, URZ, UPT ;  /* 0x0000003f3100728c */ /* 0x000fe2000bf05270 */
[----:B------:R-:W-:Y:S02]  /*2280*/  VIADD R20, R17, UR41 ;  /* 0x0000002911147c36 */ /* 0x000fe40008000000 */
[C---:B------:R-:W-:Y:S01]  /*2290*/  FMUL.FTZ R21, R0.reuse, R45 ;  /* 0x0000002d00157220 */ /* 0x040fe20000410000 */
[C---:B------:R-:W-:Y:S01]  /*22a0*/  FMUL.FTZ R45, R0.reuse, R57 ;  /* 0x00000039002d7220 */ /* 0x040fe20000410000 */
[C---:B------:R-:W-:Y:S01]  /*22b0*/  FMUL.FTZ R26, R0.reuse, R26 ;  /* 0x0000001a001a7220 */ /* 0x040fe20000410000 */
[C---:B------:R-:W-:Y:S01]  /*22c0*/  FMUL.FTZ R27, R0.reuse, R27 ;  /* 0x0000001b001b7220 */ /* 0x040fe20000410000 */
[----:B------:R-:W-:Y:S01]  /*22d0*/  PLOP3.LUT P1, PT, PT, PT, UP0, 0x80, 0x0 ;  /* 0x000000000000781c */ /* 0x000fe20003f2f008 */
[C---:B------:R-:W-:Y:S01]  /*22e0*/  FMUL.FTZ R30, R0.reuse, R30 ;  /* 0x0000001e001e7220 */ /* 0x040fe20000410000 */
[----:B------:R-:W-:Y:S01]  /*22f0*/  PLOP3.LUT P2, PT, PT, PT, UP0, 0x80, 0x0 ;  /* 0x000000000000781c */ /* 0x000fe20003f4f008 */
[----:B------:R2:W3:Y:S01]  /*2300*/  MUFU.TANH R89, R26 ;  /* 0x0000001a00597308 */ /* 0x0004e20000002400 */
[----:B------:R-:W-:Y:S01]  /*2310*/  IMAD.U32 R88, RZ, RZ, UR48 ;  /* 0x00000030ff587e24 */ /* 0x000fe2000f8e00ff */
[----:B------:R-:W-:Y:S01]  /*2320*/  @UP0 ULDC UR6, c[0x0][0x44c] ;  /* 0x0001130000060ab9 */ /* 0x000fe20000000800 */
[C---:B------:R-:W-:Y:S01]  /*2330*/  FMUL.FTZ R31, R0.reuse, R31 ;  /* 0x0000001f001f7220 */ /* 0x040fe20000410000 */
[C---:B------:R-:W-:Y:S01]  /*2340*/  FMUL.FTZ R34, R0.reuse, R34 ;  /* 0x0000002200227220 */ /* 0x040fe20000410000 */
[C---:B------:R-:W-:Y:S01]  /*2350*/  FMUL.FTZ R35, R0.reuse, R35 ;  /* 0x0000002300237220 */ /* 0x040fe20000410000 */
[C---:B------:R-:W-:Y:S01]  /*2360*/  FMUL.FTZ R58, R0.reuse, R58 ;  /* 0x0000003a003a7220 */ /* 0x040fe20000410000 */
[C---:B------:R-:W-:Y:S01]  /*2370*/  FMUL.FTZ R13, R0.reuse, R36 ;  /* 0x00000024000d7220 */ /* 0x040fe20000410000 */
[----:B------:R4:W5:Y:S01]  /*2380*/  MUFU.TANH R90, R27 ;  /* 0x0000001b005a7308 */ /* 0x0009620000002400 */
[----:B------:R-:W-:Y:S01]  /*2390*/  FMUL.FTZ R38, R0, R38 ;  /* 0x0000002600267220 */ /* 0x000fe20000410000 */
[----:B------:R-:W-:Y:S01]  /*23a0*/  @P1 IMAD.HI.U32 R9, R20, UR6, RZ ;  /* 0x0000000614091c27 */ /* 0x000fe2000f8e00ff */
[----:B------:R-:W-:-:S03]  /*23b0*/  @UP0 ULDC UR6, c[0x0][0x450] ;  /* 0x0001140000060ab9 */ /* 0x000fc60000000800 */
[C---:B------:R-:W-:Y:S01]  /*23c0*/  FMUL.FTZ R59, R0.reuse, R59 ;  /* 0x0000003b003b7220 */ /* 0x040fe20000410000 */
[C---:B------:R-:W-:Y:S01]  /*23d0*/  FMUL.FTZ R12, R0.reuse, R37 ;  /* 0x00000025000c7220 */ /* 0x040fe20000410000 */
[C---:B------:R-:W-:Y:S01]  /*23e0*/  FMUL.FTZ R39, R0.reuse, R39 ;  /* 0x0000002700277220 */ /* 0x040fe20000410000 */
[----:B------:R-:W-:Y:S01]  /*23f0*/  @P2 SHF.R.U32.HI R20, RZ, UR6, R9 ;  /* 0x00000006ff142c19 */ /* 0x000fe20008011609 */
[----:B------:R-:W-:Y:S01]  /*2400*/  UMOV UR6, 0xffffff80 ;  /* 0xffffff8000067882 */ /* 0x000fe20000000000 */
[----:B------:R-:W-:Y:S01]  /*2410*/  MUFU.TANH R30, R30 ;  /* 0x0000001e001e7308 */ /* 0x000fe20000002400 */
[----:B------:R-:W-:Y:S01]  /*2420*/  UIMAD UR6, UR54, UR6, 0x80 ;  /* 0x00000080360674a4 */ /* 0x000fe2000f8e0206 */
[C---:B------:R-:W-:Y:S01]  /*2430*/  FMUL.FTZ R42, R0.reuse, R42 ;  /* 0x0000002a002a7220 */ /* 0x040fe20000410000 */
[----:B------:R-:W0:Y:S01]  /*2440*/  SHFL.IDX PT, R9, R20, 0x1, 0x1c1f ;  /* 0x003c1f0014097f89 */ /* 0x000e2200000e0000 */
[C---:B------:R-:W-:Y:S01]  /*2450*/  FMUL.FTZ R7, R0.reuse, R29 ;  /* 0x0000001d00077220 */ /* 0x040fe20000410000 */
[----:B------:R-:W-:Y:S01]  /*2460*/  UIADD3 UR6, UR46, UR6, URZ ;  /* 0x000000062e067290 */ /* 0x000fe2000fffe03f */
[C---:B------:R-:W-:Y:S01]  /*2470*/  FMUL.FTZ R43, R0.reuse, R43 ;  /* 0x0000002b002b7220 */ /* 0x040fe20000410000 */
[C---:B------:R-:W-:Y:S01]  /*2480*/  FMUL.FTZ R46, R0.reuse, R46 ;  /* 0x0000002e002e7220 */ /* 0x040fe20000410000 */
[----:B------:R-:W1:Y:S01]  /*2490*/  MUFU.TANH R31, R31 ;  /* 0x0000001f001f7308 */ /* 0x000e620000002400 */
[C---:B------:R-:W-:Y:S01]  /*24a0*/  FMUL.FTZ R11, R0.reuse, R32 ;  /* 0x00000020000b7220 */ /* 0x040fe20000410000 */
[----:B------:R-:W-:Y:S01]  /*24b0*/  FMUL.FTZ R47, R0, R47 ;  /* 0x0000002f002f7220 */ /* 0x000fe20000410000 */
[----:B------:R-:W-:-:S02]  /*24c0*/  IMAD.U32 R57, RZ, RZ, UR6 ;  /* 0x00000006ff397e24 */ /* 0x000fc4000f8e00ff */
[C---:B------:R-:W-:Y:S01]  /*24d0*/  FMUL.FTZ R55, R0.reuse, R55 ;  /* 0x0000003700377220 */ /* 0x040fe20000410000 */
[C---:B------:R-:W-:Y:S01]  /*24e0*/  FMUL.FTZ R50, R0.reuse, R50 ;  /* 0x0000003200327220 */ /* 0x040fe20000410000 */
[----:B------:R-:W-:Y:S01]  /*24f0*/  FMUL.FTZ R10, R0, R33 ;  /* 0x00000021000a7220 */ /* 0x000fe20000410000 */
[----:B------:R-:W-:Y:S01]  /*2500*/  IMAD R57, R18, -0x2, R57 ;  /* 0xfffffffe12397824 */ /* 0x000fe200078e0239 */
[----:B------:R-:W1:Y:S01]  /*2510*/  MUFU.TANH R34, R34 ;  /* 0x0000002200227308 */ /* 0x000e620000002400 */
[C---:B------:R-:W-:Y:S01]  /*2520*/  FMUL.FTZ R54, R0.reuse, R54 ;  /* 0x0000003600367220 */ /* 0x040fe20000410000 */
[C---:B--2---:R-:W-:Y:S01]  /*2530*/  FMUL.FTZ R26, R0.reuse, R48 ;  /* 0x00000030001a7220 */ /* 0x044fe20000410000 */
[----:B------:R-:W-:Y:S01]  /*2540*/  FMUL.FTZ R51, R0, R51 ;  /* 0x0000003300337220 */ /* 0x000fe20000410000 */
[--C-:B------:R-:W-:Y:S01]  /*2550*/  IADD3 R88, -R88, 0x1, R57.reuse ;  /* 0x0000000158587810 */ /* 0x100fe20007ffe139 */
[C---:B------:R-:W-:Y:S01]  /*2560*/  FMUL.FTZ R3, R0.reuse, R25 ;  /* 0x0000001900037220 */ /* 0x040fe20000410000 */
[C---:B------:R-:W-:Y:S01]  /*2570*/  FMUL.FTZ R25, R0.reuse, R49 ;  /* 0x0000003100197220 */ /* 0x040fe20000410000 */
[C---:B----4-:R-:W-:Y:S01]  /*2580*/  FMUL.FTZ R27, R0.reuse, R53 ;  /* 0x00000035001b7220 */ /* 0x050fe20000410000 */
[----:B------:R3:W-:Y:S01]  /*2590*/  MUFU.TANH R36, R58 ;  /* 0x0000003a00247308 */ /* 0x0007e20000002400 */
[C---:B------:R-:W-:Y:S01]  /*25a0*/  FMUL.FTZ R8, R0.reuse, R28 ;  /* 0x0000001c00087220 */ /* 0x040fe20000410000 */
[C---:B------:R-:W-:Y:S01]  /*25b0*/  FMUL.FTZ R28, R0.reuse, R52 ;  /* 0x00000034001c7220 */ /* 0x040fe20000410000 */
[----:B0-----:R-:W-:Y:S01]  /*25c0*/  VIADDMNMX R9, R9, R88, R57, PT ;  /* 0x0000005809097246 */ /* 0x001fe20003800139 */
[C---:B------:R-:W-:Y:S01]  /*25d0*/  FMUL.FTZ R62, R0.reuse, R62 ;  /* 0x0000003e003e7220 */ /* 0x040fe20000410000 */
[C---:B------:R-:W-:Y:S01]  /*25e0*/  FMUL.FTZ R63, R0.reuse, R63 ;  /* 0x0000003f003f7220 */ /* 0x040fe20000410000 */
[C---:B------:R-:W-:Y:S01]  /*25f0*/  FMUL.FTZ R66, R0.reuse, R66 ;  /* 0x0000004200427220 */ /* 0x040fe20000410000 */
[C---:B------:R-:W-:Y:S01]  /*2600*/  ISETP.GT.AND P1, PT, R9.reuse, RZ, PT ;  /* 0x000000ff0900720c */ /* 0x040fe20003f24270 */
[----:B------:R-:W0:Y:S01]  /*2610*/  MUFU.TANH R35, R35 ;  /* 0x0000002300237308 */ /* 0x000e220000002400 */
[C---:B------:R-:W-:Y:S01]  /*2620*/  ISETP.GT.AND P2, PT, R9.reuse, 0x1, PT ;  /* 0x000000010900780c */ /* 0x040fe20003f44270 */
[C---:B------:R-:W-:Y:S01]  /*2630*/  FMUL.FTZ R67, R0.reuse, R67 ;  /* 0x0000004300437220 */ /* 0x040fe20000410000 */
[----:B------:R-:W-:Y:S01]  /*2640*/  ISETP.GT.AND P3, PT, R9, 0x8, PT ;  /* 0x000000080900780c */ /* 0x000fe20003f64270 */
[C---:B------:R-:W-:Y:S01]  /*2650*/  FMUL.FTZ R70, R0.reuse, R70 ;  /* 0x0000004600467220 */ /* 0x040fe20000410000 */
[----:B---3--:R-:W-:Y:S01]  /*2660*/  FSEL R58, R89, -INF , P1 ;  /* 0xff800000593a7808 */ /* 0x008fe20000800000 */
[----:B------:R-:W-:Y:S01]  /*2670*/  FMUL.FTZ R71, R0, R71 ;  /* 0x0000004700477220 */ /* 0x000fe20000410000 */
[----:B-----5:R-:W-:Y:S01]  /*2680*/  FSEL R89, R90, -INF , P2 ;  /* 0xff8000005a597808 */ /* 0x020fe20001000000 */
[----:B------:R2:W-:Y:S01]  /*2690*/  MUFU.TANH R37, R59 ;  /* 0x0000003b00257308 */ /* 0x0005e20000002400 */
[C---:B------:R-:W-:Y:S01]  /*26a0*/  ISETP.GT.AND P1, PT, R9.reuse, 0x9, PT ;  /* 0x000000090900780c */ /* 0x040fe20003f24270 */
[C---:B------:R-:W-:Y:S01]  /*26b0*/  FMUL.FTZ R74, R0.reuse, R74 ;  /* 0x0000004a004a7220 */ /* 0x040fe20000410000 */
[----:B------:R-:W-:Y:S01]  /*26c0*/  ISETP.GT.AND P2, PT, R9, 0x10, PT ;  /* 0x000000100900780c */ /* 0x000fe20003f44270 */
[C---:B------:R-:W-:Y:S01]  /*26d0*/  FMUL.FTZ R75, R0.reuse, R75 ;  /* 0x0000004b004b7220 */ /* 0x040fe20000410000 */
[----:B-1----:R-:W-:Y:S01]  /*26e0*/  FSEL R90, R31, -INF , P1 ;  /* 0xff8000001f5a7808 */ /* 0x002fe20000800000 */
[----:B------:R-:W-:Y:S01]  /*26f0*/  FMUL.FTZ R78, R0, R78 ;  /* 0x0000004e004e7220 */ /* 0x000fe20000410000 */
[----:B------:R-:W-:Y:S01]  /*2700*/  ISETP.GT.AND P1, PT, R9, 0x11, PT ;  /* 0x000000110900780c */ /* 0x000fe20003f24270 */
[----:B------:R-:W1:Y:S01]  /*2710*/  MUFU.TANH R38, R38 ;  /* 0x0000002600267308 */ /* 0x000e620000002400 */
[----:B--2---:R-:W-:Y:S01]  /*2720*/  FSEL R59, R30, -INF , P3 ;  /* 0xff8000001e3b7808 */ /* 0x004fe20001800000 */
[----:B------:R-:W-:Y:S01]  /*2730*/  FMUL.FTZ R79, R0, R79 ;  /* 0x0000004f004f7220 */ /* 0x000fe20000410000 */
[----:B------:R-:W-:Y:S01]  /*2740*/  FMNMX.FTZ R30, R58, R89, !PT ;  /* 0x000000593a1e7209 */ /* 0x000fe20007810000 */
[----:B------:R-:W-:Y:S01]  /*2750*/  FMUL.FTZ R82, R0, R82 ;  /* 0x0000005200527220 */ /* 0x000fe20000410000 */
[----:B------:R-:W-:Y:S01]  /*2760*/  FSEL R91, R34, -INF , P2 ;  /* 0xff800000225b7808 */ /* 0x000fe20001000000 */
[C---:B------:R-:W-:Y:S01]  /*2770*/  FMUL.FTZ R83, R0.reuse, R83 ;  /* 0x0000005300537220 */ /* 0x040fe20000410000 */
[----:B------:R-:W-:Y:S01]  /*2780*/  FMNMX.FTZ R29, R59, R30, !PT ;  /* 0x0000001e3b1d7209 */ /* 0x000fe20007810000 */
[----:B------:R-:W2:Y:S01]  /*2790*/  MUFU.TANH R39, R39 ;  /* 0x0000002700277308 */ /* 0x000ea20000002400 */
[----:B------:R-:W-:Y:S01]  /*27a0*/  ISETP.GT.AND P2, PT, R9, 0x18, PT ;  /* 0x000000180900780c */ /* 0x000fe20003f44270 */
[----:B------:R-:W-:Y:S01]  /*27b0*/  FMUL.FTZ R15, R0, R40 ;  /* 0x00000028000f7220 */ /* 0x000fe20000410000 */
[----:B------:R-:W-:Y:S01]  /*27c0*/  FMNMX.FTZ R30, R90, R29, !PT ;  /* 0x0000001d5a1e7209 */ /* 0x000fe20007810000 */
[C---:B------:R-:W-:Y:S01]  /*27d0*/  FMUL.FTZ R86, R0.reuse, R86 ;  /* 0x0000005600567220 */ /* 0x040fe20000410000 */
[----:B0-----:R-:W-:Y:S01]  /*27e0*/  FSEL R92, R35, -INF , P1 ;  /* 0xff800000235c7808 */ /* 0x001fe20000800000 */
[C---:B------:R-:W-:Y:S01]  /*27f0*/  FMUL.FTZ R2, R0.reuse, R24 ;  /* 0x0000001800027220 */ /* 0x040fe20000410000 */
[----:B------:R-:W-:Y:S01]  /*2800*/  FMNMX.FTZ R29, R91, R30, !PT ;  /* 0x0000001e5b1d7209 */ /* 0x000fe20007810000 */
[----:B------:R-:W-:Y:S01]  /*2810*/  MUFU.TANH R42, R42 ;  /* 0x0000002a002a7308 */ /* 0x000fe20000002400 */
[C---:B------:R-:W-:Y:S01]  /*2820*/  ISETP.GT.AND P1, PT, R9.reuse, 0x19, PT ;  /* 0x000000190900780c */ /* 0x040fe20003f24270 */
[----:B------:R-:W-:Y:S01]  /*2830*/  FMUL.FTZ R87, R0, R87 ;  /* 0x0000005700577220 */ /* 0x000fe20000410000 */
[----:B------:R-:W-:Y:S01]  /*2840*/  FMNMX.FTZ R29, R92, R29, !PT ;  /* 0x0000001d5c1d7209 */ /* 0x000fe20007810000 */
[C---:B------:R-:W-:Y:S01]  /*2850*/  FMUL.FTZ R24, R0.reuse, R44 ;  /* 0x0000002c00187220 */ /* 0x040fe20000410000 */
[C---:B------:R-:W-:Y:S01]  /*2860*/  FMUL.FTZ R14, R0.reuse, R41 ;  /* 0x00000029000e7220 */ /* 0x040fe20000410000 */
[C---:B------:R-:W-:Y:S01]  /*2870*/  FMUL.FTZ R60, R0.reuse, R60 ;  /* 0x0000003c003c7220 */ /* 0x040fe20000410000 */
[----:B------:R-:W0:Y:S01]  /*2880*/  SHFL.IDX PT, R20, R20, RZ, 0x1c1f ;  /* 0x001c1fff14147589 */ /* 0x000e2200000e0000 */
[----:B------:R-:W3:Y:S01]  /*2890*/  MUFU.TANH R43, R43 ;  /* 0x0000002b002b7308 */ /* 0x000ee20000002400 */
[----:B------:R-:W-:Y:S01]  /*28a0*/  ULDC UR10, c[0x0][0x988] ;  /* 0x00026200000a7ab9 */ /* 0x000fe20000000800 */
[C---:B------:R-:W-:Y:S01]  /*28b0*/  FMUL.FTZ R77, R0.reuse, R77 ;  /* 0x0000004d004d7220 */ /* 0x040fe20000410000 */
[C---:B------:R-:W-:Y:S01]  /*28c0*/  FMUL.FTZ R61, R0.reuse, R61 ;  /* 0x0000003d003d7220 */ /* 0x040fe20000410000 */
[C---:B------:R-:W-:Y:S01]  /*28d0*/  FMUL.FTZ R64, R0.reuse, R64 ;  /* 0x0000004000407220 */ /* 0x040fe20000410000 */
[C---:B------:R-:W-:Y:S01]  /*28e0*/  FMUL.FTZ R65, R0.reuse, R65 ;  /* 0x0000004100417220 */ /* 0x040fe20000410000 */
[C---:B------:R-:W-:Y:S01]  /*28f0*/  FMUL.FTZ R68, R0.reuse, R68 ;  /* 0x0000004400447220 */ /* 0x040fe20000410000 */
[C---:B------:R-:W-:Y:S01]  /*2900*/  FMUL.FTZ R69, R0.reuse, R69 ;  /* 0x0000004500457220 */ /* 0x040fe20000410000 */
[----:B------:R4:W5:Y:S01]  /*2910*/  MUFU.TANH R32, R46 ;  /* 0x0000002e00207308 */ /* 0x0009620000002400 */
        /* <DEDUP_REMOVED lines=8> */
[----:B----4-:R-:W-:Y:S01]  /*29a0*/  FMUL.FTZ R46, R0, R56 ;  /* 0x00000038002e7220 */ /* 0x010fe20000410000 */
[----:B-1----:R-:W-:Y:S01]  /*29b0*/  FSEL R56, R38, -INF , P2 ;  /* 0xff80000026387808 */ /* 0x002fe20001000000 */
[----:B------:R-:W-:Y:S01]  /*29c0*/  UIADD3 UR6, UR55, 0x38840, URZ ;  /* 0x0003884037067890 */ /* 0x000fe2000fffe03f */
[----:B------:R-:W-:-:S02]  /*29d0*/  ISETP.GT.AND P2, PT, R9, 0x20, PT ;  /* 0x000000200900780c */ /* 0x000fc40003f44270 */
[----:B------:R-:W-:Y:S01]  /*29e0*/  FMNMX.FTZ R30, R56, R29, !PT ;  /* 0x0000001d381e7209 */ /* 0x000fe20007810000 */
[----:B------:R-:W-:Y:S01]  /*29f0*/  UPRMT UR6, UR51, 0x654, UR6 ;  /* 0x0000065433067896 */ /* 0x000fe20008000006 */
[----:B------:R2:W-:Y:S01]  /*2a00*/  MUFU.TANH R33, R55 ;  /* 0x0000003700217308 */ /* 0x0005e20000002400 */
[----:B0-----:R-:W-:-:S04]  /*2a10*/  VIADDMNMX R57, R20, R88, R57, PT ;  /* 0x0000005814397246 */ /* 0x001fc80003800139 */
[----:B------:R-:W-:-:S03]  /*2a20*/  ISETP.GT.AND P3, PT, R57, 0x8, PT ;  /* 0x000000083900780c */ /* 0x000fc60003f64270 */
[----:B------:R-:W0:Y:S01]  /*2a30*/  MUFU.TANH R50, R50 ;  /* 0x0000003200327308 */ /* 0x000e220000002400 */
[----:B--2---:R-:W-:Y:S01]  /*2a40*/  FSEL R55, R39, -INF , P1 ;  /* 0xff80000027377808 */ /* 0x004fe20000800000 */
[----:B------:R-:W-:Y:S01]  /*2a50*/  SYNCS.ARRIVE.TRANS64.RED.A1T0 RZ, [UR6], RZ ;  /* 0x000000ffffff79a7 */ /* 0x000fe20008100406 */
[----:B------:R-:W-:Y:S02]  /*2a60*/  ISETP.GT.AND P1, PT, R9, 0x21, PT ;  /* 0x000000210900780c */ /* 0x000fe40003f24270 */
[----:B------:R-:W-:Y:S02]  /*2a70*/  FMNMX.FTZ R29, R55, R30, !PT ;  /* 0x0000001e371d7209 */ /* 0x000fe40007810000 */
[----:B---3--:R-:W-:Y:S01]  /*2a80*/  FSEL R53, R43, -INF , P1 ;  /* 0xff8000002b357808 */ /* 0x008fe20000800000 */
[----:B------:R1:W-:Y:S01]  /*2a90*/  MUFU.TANH R48, R54 ;  /* 0x0000003600307308 */ /* 0x0003e20000002400 */
[----:B------:R-:W-:-:S07]  /*2aa0*/  ISETP.GT.AND P1, PT, R9, 0x29, PT ;  /* 0x000000290900780c */ /* 0x000fce0003f24270 */
[----:B------:R2:W3:Y:S01]  /*2ab0*/  MUFU.TANH R49, R51 ;  /* 0x0000003300317308 */ /* 0x0004e20000002400 */
[----:B-1----:R-:W-:Y:S02]  /*2ac0*/  FSEL R54, R42, -INF , P2 ;  /* 0xff8000002a367808 */ /* 0x002fe40001000000 */
[----:B------:R-:W-:Y:S02]  /*2ad0*/  ISETP.GT.AND P2, PT, R9, 0x28, PT ;  /* 0x000000280900780c */ /* 0x000fe40003f44270 */
[----:B------:R-:W-:Y:S02]  /*2ae0*/  FMNMX.FTZ R30, R54, R29, !PT ;  /* 0x0000001d361e7209 */ /* 0x000fe40007810000 */
[----:B-----5:R-:W-:Y:S01]  /*2af0*/  FSEL R52, R32, -INF , P2 ;  /* 0xff80000020347808 */ /* 0x020fe20001000000 */
[----:B------:R-:W1:Y:S01]  /*2b00*/  MUFU.TANH R62, R62 ;  /* 0x0000003e003e7308 */ /* 0x000e620000002400 */
[----:B------:R-:W-:Y:S02]  /*2b10*/  FMNMX.FTZ R29, R53, R30, !PT ;  /* 0x0000001e351d7209 */ /* 0x000fe40007810000 */
[----:B------:R-:W-:-:S02]  /*2b20*/  ISETP.GT.AND P2, PT, R9, 0x30, PT ;  /* 0x000000300900780c */ /* 0x000fc40003f44270 */
[----:B--2---:R-:W-:Y:S02]  /*2b30*/  FSEL R51, R47, -INF , P1 ;  /* 0xff8000002f337808 */ /* 0x004fe40000800000 */
[----:B------:R-:W-:Y:S01]  /*2b40*/  FMNMX.FTZ R30, R52, R29, !PT ;  /* 0x0000001d341e7209 */ /* 0x000fe20007810000 */
[----:B------:R-:W2:Y:S01]  /*2b50*/  MUFU.TANH R63, R63 ;  /* 0x0000003f003f7308 */ /* 0x000ea20000002400 */
[----:B------:R-:W-:Y:S02]  /*2b60*/  ISETP.GT.AND P1, PT, R9, 0x31, PT ;  /* 0x000000310900780c */ /* 0x000fe40003f24270 */
[----:B0-----:R-:W-:Y:S02]  /*2b70*/  FSEL R50, R50, -INF , P2 ;  /* 0xff80000032327808 */ /* 0x001fe40001000000 */
[----:B------:R-:W-:Y:S02]  /*2b80*/  FMNMX.FTZ R29, R51, R30, !PT ;  /* 0x0000001e331d7209 */ /* 0x000fe40007810000 */
[----:B------:R-:W-:Y:S01]  /*2b90*/  ISETP.GT.AND P2, PT, R9, 0x38, PT ;  /* 0x000000380900780c */ /* 0x000fe20003f44270 */
[----:B------:R-:W0:Y:S01]  /*2ba0*/  MUFU.TANH R66, R66 ;  /* 0x0000004200427308 */ /* 0x000e220000002400 */
[----:B---3--:R-:W-:-:S02]  /*2bb0*/  FSEL R49, R49, -INF , P1 ;  /* 0xff80000031317808 */ /* 0x008fc40000800000 */
[----:B------:R-:W-:Y:S02]  /*2bc0*/  FMNMX.FTZ R30, R50, R29, !PT ;  /* 0x0000001d321e7209 */ /* 0x000fe40007810000 */
[----:B------:R-:W-:Y:S02]  /*2bd0*/  ISETP.GT.AND P1, PT, R9, 0x39, PT ;  /* 0x000000390900780c */ /* 0x000fe40003f24270 */
[----:B------:R-:W-:Y:S01]  /*2be0*/  FSEL R48, R48, -INF , P2 ;  /* 0xff80000030307808 */ /* 0x000fe20001000000 */
[----:B------:R-:W3:Y:S01]  /*2bf0*/  MUFU.TANH R67, R67 ;  /* 0x0000004300437308 */ /* 0x000ee20000002400 */
        /* <DEDUP_REMOVED lines=13> */
[----:B-1----:R-:W-:Y:S01]  /*2cd0*/  FSEL R29, R62, -INF , P2 ;  /* 0xff8000003e1d7808 */ /* 0x002fe20001000000 */
[----:B------:R-:W1:Y:S01]  /*2ce0*/  MUFU.TANH R38, R74 ;  /* 0x0000004a00267308 */ /* 0x000e620000002400 */
[----:B------:R-:W-:Y:S02]  /*2cf0*/  FMNMX.FTZ R32, R31, R30, !PT ;  /* 0x0000001e1f207209 */ /* 0x000fe40007810000 */
[----:B------:R-:W-:Y:S02]  /*2d00*/  ISETP.GT.AND P2, PT, R9, 0x50, PT ;  /* 0x000000500900780c */ /* 0x000fe40003f44270 */
[----:B--2---:R-:W-:-:S02]  /*2d10*/  FSEL R30, R63, -INF , P1 ;  /* 0xff8000003f1e7808 */ /* 0x004fc40000800000 */
[----:B------:R-:W-:Y:S01]  /*2d20*/  FMNMX.FTZ R33, R29, R32, !PT ;  /* 0x000000201d217209 */ /* 0x000fe20007810000 */
[----:B------:R-:W2:Y:S01]  /*2d30*/  MUFU.TANH R75, R75 ;  /* 0x0000004b004b7308 */ /* 0x000ea20000002400 */
[C---:B------:R-:W-:Y:S02]  /*2d40*/  ISETP.GT.AND P1, PT, R9.reuse, 0x51, PT ;  /* 0x000000510900780c */ /* 0x040fe40003f24270 */
[----:B0-----:R-:W-:Y:S02]  /*2d50*/  FSEL R32, R66, -INF , P2 ;  /* 0xff80000042207808 */ /* 0x001fe40001000000 */
[----:B------:R-:W-:Y:S02]  /*2d60*/  FMNMX.FTZ R37, R30, R33, !PT ;  /* 0x000000211e257209 */ /* 0x000fe40007810000 */
[----:B------:R-:W-:Y:S01]  /*2d70*/  ISETP.GT.AND P2, PT, R9, 0x58, PT ;  /* 0x000000580900780c */ /* 0x000fe20003f44270 */
[----:B------:R-:W0:Y:S01]  /*2d80*/  MUFU.TANH R78, R78 ;  /* 0x0000004e004e7308 */ /* 0x000e220000002400 */
[----:B---3--:R-:W-:-:S02]  /*2d90*/  FSEL R33, R67, -INF , P1 ;  /* 0xff80000043217808 */ /* 0x008fc40000800000 */
[----:B------:R-:W-:Y:S02]  /*2da0*/  FMNMX.FTZ R36, R32, R37, !PT ;  /* 0x0000002520247209 */ /* 0x000fe40007810000 */
[----:B------:R-:W-:Y:S02]  /*2db0*/  ISETP.GT.AND P1, PT, R9, 0x59, PT ;  /* 0x000000590900780c */ /* 0x000fe40003f24270 */
[----:B----4-:R-:W-:Y:S01]  /*2dc0*/  FSEL R34, R34, -INF , P2 ;  /* 0xff80000022227808 */ /* 0x010fe20001000000 */
[----:B------:R-:W3:Y:S01]  /*2dd0*/  MUFU.TANH R79, R79 ;  /* 0x0000004f004f7308 */ /* 0x000ee20000002400 */
[----:B------:R-:W-:Y:S02]  /*2de0*/  FMNMX.FTZ R37, R33, R36, !PT ;  /* 0x0000002421257209 */ /* 0x000fe40007810000 */
[----:B------:R-:W-:Y:S02]  /*2df0*/  ISETP.GT.AND P2, PT, R9, 0x60, PT ;  /* 0x000000600900780c */ /* 0x000fe40003f44270 */
[----:B-----5:R-:W-:-:S02]  /*2e00*/  FSEL R36, R71, -INF , P1 ;  /* 0xff80000047247808 */ /* 0x020fc40000800000 */
[----:B------:R-:W-:Y:S01]  /*2e10*/  FMNMX.FTZ R37, R34, R37, !PT ;  /* 0x0000002522257209 */ /* 0x000fe20007810000 */
[----:B------:R-:W4:Y:S01]  /*2e20*/  MUFU.TANH R82, R82 ;  /* 0x0000005200527308 */ /* 0x000f220000002400 */
[C---:B------:R-:W-:Y:S02]  /*2e30*/  ISETP.GT.AND P1, PT, R9.reuse, 0x61, PT ;  /* 0x000000610900780c */ /* 0x040fe40003f24270 */
[----:B-1----:R-:W-:Y:S02]  /*2e40*/  FSEL R38, R38, -INF , P2 ;  /* 0xff80000026267808 */ /* 0x002fe40001000000 */
[----:B------:R-:W-:Y:S02]  /*2e50*/  FMNMX.FTZ R39, R36, R37, !PT ;  /* 0x0000002524277209 */ /* 0x000fe40007810000 */
[----:B------:R-:W-:Y:S01]  /*2e60*/  ISETP.GT.AND P2, PT, R9, 0x68, PT ;  /* 0x000000680900780c */ /* 0x000fe20003f44270 */
[----:B------:R-:W1:Y:S01]  /*2e70*/  MUFU.TANH R83, R83 ;  /* 0x0000005300537308 */ /* 0x000e620000002400 */
[----:B--2---:R-:W-:-:S02]  /*2e80*/  FSEL R37, R75, -INF , P1 ;  /* 0xff8000004b257808 */ /* 0x004fc40000800000 */
[----:B------:R-:W-:Y:S02]  /*2e90*/  FMNMX.FTZ R40, R38, R39, !PT ;  /* 0x0000002726287209 */ /* 0x000fe40007810000 */
[----:B------:R-:W-:Y:S02]  /*2ea0*/  ISETP.GT.AND P1, PT, R9, 0x69, PT ;  /* 0x000000690900780c */ /* 0x000fe40003f24270 */
[----:B0-----:R-:W-:Y:S01]  /*2eb0*/  FSEL R39, R78, -INF , P2 ;  /* 0xff8000004e277808 */ /* 0x001fe20001000000 */
[----:B------:R-:W0:Y:S01]  /*2ec0*/  MUFU.TANH R44, R86 ;  /* 0x00000056002c7308 */ /* 0x000e220000002400 */
[----:B------:R-:W-:Y:S02]  /*2ed0*/  FMNMX.FTZ R42, R37, R40, !PT ;  /* 0x00000028252a7209 */ /* 0x000fe40007810000 */
[----:B------:R-:W-:Y:S02]  /*2ee0*/  ISETP.GT.AND P2, PT, R9, 0x70, PT ;  /* 0x000000700900780c */ /* 0x000fe40003f44270 */
[----:B---3--:R-:W-:-:S02]  /*2ef0*/  FSEL R40, R79, -INF , P1 ;  /* 0xff8000004f287808 */ /* 0x008fc40000800000 */
[----:B------:R-:W-:Y:S01]  /*2f00*/  FMNMX.FTZ R41, R39, R42, !PT ;  /* 0x0000002a27297209 */ /* 0x000fe20007810000 */
[----:B------:R-:W2:Y:S01]  /*2f10*/  MUFU.TANH R87, R87 ;  /* 0x0000005700577308 */ /* 0x000ea20000002400 */
[C---:B------:R-:W-:Y:S02]  /*2f20*/  ISETP.GT.AND P1, PT, R9.reuse, 0x71, PT ;  /* 0x000000710900780c */ /* 0x040fe40003f24270 */
[----:B----4-:R-:W-:Y:S02]  /*2f30*/  FSEL R42, R82, -INF , P2 ;  /* 0xff800000522a7808 */ /* 0x010fe40001000000 */
[----:B------:R-:W-:Y:S02]  /*2f40*/  FMNMX.FTZ R43, R40, R41, !PT ;  /* 0x00000029282b7209 */ /* 0x000fe40007810000 */
[----:B------:R-:W-:Y:S01]  /*2f50*/  ISETP.GT.AND P2, PT, R9, 0x78, PT ;  /* 0x000000780900780c */ /* 0x000fe20003f44270 */
[----:B------:R3:W-:Y:S01]  /*2f60*/  MUFU.TANH R71, R60 ;  /* 0x0000003c00477308 */ /* 0x0007e20000002400 */
[----:B-1----:R-:W-:-:S02]  /*2f70*/  FSEL R41, R83, -INF , P1 ;  /* 0xff80000053297808 */ /* 0x002fc40000800000 */
[----:B------:R-:W-:Y:S02]  /*2f80*/  FMNMX.FTZ R62, R42, R43, !PT ;  /* 0x0000002b2a3e7209 */ /* 0x000fe40007810000 */
[----:B------:R-:W-:Y:S02]  /*2f90*/  ISETP.GT.AND P1, PT, R9, 0x79, PT ;  /* 0x000000790900780c */ /* 0x000fe40003f24270 */
[----:B0-----:R-:W-:Y:S01]  /*2fa0*/  FSEL R44, R44, -INF , P2 ;  /* 0xff8000002c2c7808 */ /* 0x001fe20001000000 */
[----:B------:R-:W-:Y:S01]  /*2fb0*/  MUFU.TANH R2, R2 ;  /* 0x0000000200027308 */ /* 0x000fe20000002400 */
[----:B------:R-:W-:Y:S02]  /*2fc0*/  FMNMX.FTZ R9, R41, R62, !PT ;  /* 0x0000003e29097209 */ /* 0x000fe40007810000 */
[----:B--2---:R-:W-:Y:S02]  /*2fd0*/  FSEL R43, R87, -INF , P1 ;  /* 0xff800000572b7808 */ /* 0x004fe40000800000 */
[----:B------:R-:W-:-:S02]  /*2fe0*/  FMNMX.FTZ R62, R44, R9, !PT ;  /* 0x000000092c3e7209 */ /* 0x000fc40007810000 */
[----:B------:R-:W-:Y:S01]  /*2ff0*/  ISETP.GT.AND P2, PT, R57, 0x1, PT ;  /* 0x000000013900780c */ /* 0x000fe20003f44270 */
[----:B------:R-:W-:Y:S01]  /*3000*/  MUFU.TANH R3, R3 ;  /* 0x0000000300037308 */ /* 0x000fe20000002400 */
[----:B------:R-:W-:-:S05]  /*3010*/  FMNMX.FTZ R62, R43, R62, !PT ;  /* 0x0000003e2b3e7209 */ /* 0x000fca0007810000 */
[----:B------:R-:W3:Y:S02]  /*3020*/  SHFL.BFLY PT, R9, R62, 0x2, 0x1f ;  /* 0x0c401f003e097f89 */ /* 0x000ee400000e0000 */
[----:B------:R-:W0:Y:S08]  /*3030*/  MUFU.TANH R8, R8 ;  /* 0x0000000800087308 */ /* 0x000e300000002400 */
[----:B------:R-:W1:Y:S08]  /*3040*/  MUFU.TANH R7, R7 ;  /* 0x0000000700077308 */ /* 0x000e700000002400 */
[----:B------:R2:W-:Y:S01]  /*3050*/  MUFU.TANH R87, R77 ;  /* 0x0000004d00577308 */ /* 0x0005e20000002400 */
[----:B---3--:R-:W-:-:S07]  /*3060*/  FMNMX.FTZ R60, R62, R9, !PT ;  /* 0x000000093e3c7209 */ /* 0x008fce0007810000 */
[----:B------:R-:W3:Y:S01]  /*3070*/  MUFU.TANH R11, R11 ;  /* 0x0000000b000b7308 */ /* 0x000ee20000002400 */
[----:B------:R-:W4:Y:S07]  /*3080*/  SHFL.BFLY PT, R9, R60, 0x1, 0x1f ;  /* 0x0c201f003c097f89 */ /* 0x000f2e00000e0000 */
[----:B------:R-:W5:Y:S08]  /*3090*/  MUFU.TANH R10, R10 ;  /* 0x0000000a000a7308 */ /* 0x000f700000002400 */
[----:B------:R-:W5:Y:S08]  /*30a0*/  MUFU.TANH R13, R13 ;  /* 0x0000000d000d7308 */ /* 0x000f700000002400 */
[----:B------:R-:W-:Y:S01]  /*30b0*/  MUFU.TANH R12, R12 ;  /* 0x0000000c000c7308 */ /* 0x000fe20000002400 */
[----:B----4-:R-:W-:Y:S01]  /*30c0*/  FMNMX.FTZ R9, R60, R9, !PT ;  /* 0x000000093c097209 */ /* 0x010fe20007810000 */
[----:B------:R-:W-:-:S03]  /*30d0*/  IMAD.U32 R60, RZ, RZ, UR10 ;  /* 0x0000000aff3c7e24 */ /* 0x000fc6000f8e00ff */
[C---:B------:R-:W-:Y:S01]  /*30e0*/  FSETP.NEU.FTZ.AND P1, PT, R9.reuse, -INF , PT ;  /* 0xff8000000900780b */ /* 0x040fe20003f3d000 */
[----:B------:R-:W-:-:S02]  /*30f0*/  FFMA.FTZ R60, R9, R60, -8 ;  /* 0xc1000000093c7423 */ /* 0x000fc4000001003c */
[----:B------:R1:W-:Y:S03]  /*3100*/  MUFU.TANH R74, R61 ;  /* 0x0000003d004a7308 */ /* 0x0003e60000002400 */
[----:B--2---:R-:W-:Y:S02]  /*3110*/  FSEL R77, R60, RZ, P1 ;  /* 0x000000ff3c4d7208 */ /* 0x004fe40000800000 */
[----:B------:R-:W-:Y:S02]  /*3120*/  ISETP.GT.AND P1, PT, R57, RZ, PT ;  /* 0x000000ff3900720c */ /* 0x000fe40003f24270 */
[----:B0-----:R-:W-:Y:S01]  /*3130*/  FSEL R60, R8, -INF , P3 ;  /* 0xff800000083c7808 */ /* 0x001fe20001800000 */
[--C-:B------:R-:W-:Y:S01]  /*3140*/  FFMA.FTZ R153, R58, UR10, -R77.reuse ;  /* 0x0000000a3a997c23 */ /* 0x100fe2000801084d */
[----:B------:R-:W-:Y:S01]  /*3150*/  FSEL R58, R2, -INF , P1 ;  /* 0xff800000023a7808 */ /* 0x000fe20000800000 */
[--C-:B------:R-:W-:Y:S01]  /*3160*/  FFMA.FTZ R2, R59, UR10, -R77.reuse ;  /* 0x0000000a3b027c23 */ /* 0x100fe2000801084d */
[----:B------:R-:W-:Y:S01]  /*3170*/  FSEL R59, R3, -INF , P2 ;  /* 0xff800000033b7808 */ /* 0x000fe20001000000 */
[----:B------:R-:W0:Y:S01]  /*3180*/  MUFU.TANH R15, R15 ;  /* 0x0000000f000f7308 */ /* 0x000e220000002400 */
[C---:B------:R-:W-:Y:S01]  /*3190*/  ISETP.GT.AND P1, PT, R57.reuse, 0x9, PT ;  /* 0x000000093900780c */ /* 0x040fe20003f24270 */
[--C-:B------:R-:W-:Y:S01]  /*31a0*/  FFMA.FTZ R157, R54, UR10, -R77.reuse ;  /* 0x0000000a369d7c23 */ /* 0x100fe2000801084d */
[----:B------:R-:W-:Y:S01]  /*31b0*/  FMNMX.FTZ R3, R58, R59, !PT ;  /* 0x0000003b3a037209 */ /* 0x000fe20007810000 */
[--C-:B------:R-:W-:Y:S01]  /*31c0*/  FFMA.FTZ R159, R50, UR10, -R77.reuse ;  /* 0x0000000a329f7c23 */ /* 0x100fe2000801084d */
[----:B------:R-:W-:Y:S01]  /*31d0*/  ISETP.GT.AND P2, PT, R57, 0x10, PT ;  /* 0x000000103900780c */ /* 0x000fe20003f44270 */
[--C-:B------:R-:W-:Y:S01]  /*31e0*/  FFMA.FTZ R161, R35, UR10, -R77.reuse ;  /* 0x0000000a23a17c23 */ /* 0x100fe2000801084d */
[----:B-1----:R-:W-:Y:S01]  /*31f0*/  FSEL R61, R7, -INF , P1 ;  /* 0xff800000073d7808 */ /* 0x002fe20000800000 */
[----:B------:R-:W-:Y:S01]  /*3200*/  MUFU.TANH R14, R14 ;  /* 0x0000000e000e7308 */ /* 0x000fe20000002400 */
[----:B------:R-:W-:Y:S01]  /*3210*/  FMNMX.FTZ R8, R60, R3, !PT ;  /* 0x000000033c087209 */ /* 0x000fe20007810000 */
[--C-:B------:R-:W-:Y:S01]  /*3220*/  FFMA.FTZ R165, R38, UR10, -R77.reuse ;  /* 0x0000000a26a57c23 */ /* 0x100fe2000801084d */
[----:B------:R-:W-:Y:S01]  /*3230*/  ISETP.GT.AND P1, PT, R57, 0x11, PT ;  /* 0x000000113900780c */ /* 0x000fe20003f24270 */
[--C-:B------:R-:W-:Y:S01]  /*3240*/  FFMA.FTZ R38, R40, UR10, -R77.reuse ;  /* 0x0000000a28267c23 */ /* 0x100fe2000801084d */
[----:B---3--:R-:W-:Y:S01]  /*3250*/  FSEL R62, R11, -INF , P2 ;  /* 0xff8000000b3e7808 */ /* 0x008fe20001000000 */
[--C-:B------:R-:W-:Y:S01]  /*3260*/  FFMA.FTZ R20, R89, UR10, -R77.reuse ;  /* 0x0000000a59147c23 */ /* 0x100fe2000801084d */
[----:B------:R-:W-:Y:S01]  /*3270*/  FMNMX.FTZ R7, R61, R8, !PT ;  /* 0x000000083d077209 */ /* 0x000fe20007810000 */
[----:B------:R-:W1:Y:S01]  /*3280*/  MUFU.TANH R24, R24 ;  /* 0x0000001800187308 */ /* 0x000e620000002400 */
        /* <DEDUP_REMOVED lines=8> */
[----:B------:R-:W-:Y:S01]  /*3310*/  FMNMX.FTZ R7, R63, R8, !PT ;  /* 0x000000083f077209 */ /* 0x000fe20007810000 */
[--C-:B------:R-:W-:Y:S01]  /*3320*/  FFMA.FTZ R8, R92, UR10, -R77.reuse ;  /* 0x0000000a5c087c23 */ /* 0x100fe2000801084d */
[----:B------:R-:W-:-:S01]  /*3330*/  FFMA.FTZ R32, R37, UR10, -R77 ;  /* 0x0000000a25207c23 */ /* 0x000fc2000801084d */
[--C-:B------:R-:W-:Y:S01]  /*3340*/  FFMA.FTZ R31, R31, UR10, -R77.reuse ;  /* 0x0000000a1f1f7c23 */ /* 0x100fe2000801084d */
[----:B------:R-:W-:-:S01]  /*3350*/  FFMA.FTZ R36, R36, UR10, -R77 ;  /* 0x0000000a24247c23 */ /* 0x000fc2000801084d */
[--C-:B------:R-:W-:Y:S01]  /*3360*/  FFMA.FTZ R167, R42, UR10, -R77.reuse ;  /* 0x0000000a2aa77c23 */ /* 0x100fe2000801084d */
[----:B------:R-:W-:-:S01]  /*3370*/  FFMA.FTZ R43, R43, UR10, -R77 ;  /* 0x0000000a2b2b7c23 */ /* 0x000fc2000801084d */
[----:B------:R-:W-:Y:S01]  /*3380*/  MUFU.TANH R21, R21 ;  /* 0x0000001500157308 */ /* 0x000fe20000002400 */
[----:B--2---:R-:W-:Y:S01]  /*3390*/  FSEL R64, R13, -INF , P2 ;  /* 0xff8000000d407808 */ /* 0x004fe20001000000 */
[----:B------:R-:W-:Y:S01]  /*33a0*/  FFMA.FTZ R13, R56, UR10, -R77 ;  /* 0x0000000a380d7c23 */ /* 0x000fe2000801084d */
[----:B------:R-:W-:-:S02]  /*33b0*/  ISETP.GT.AND P2, PT, R57, 0x20, PT ;  /* 0x000000203900780c */ /* 0x000fc40003f44270 */
[----:B------:R-:W-:Y:S02]  /*33c0*/  FMNMX.FTZ R10, R64, R7, !PT ;  /* 0x00000007400a7209 */ /* 0x000fe40007810000 */
[----:B0-----:R-:W-:Y:S01]  /*33d0*/  FSEL R66, R15, -INF , P2 ;  /* 0xff8000000f427808 */ /* 0x001fe20001000000 */
[----:B------:R0:W-:Y:S01]  /*33e0*/  MUFU.TANH R78, R65 ;  /* 0x00000041004e7308 */ /* 0x0001e20000002400 */
[----:B------:R-:W-:-:S04]  /*33f0*/  ISETP.GT.AND P2, PT, R57, 0x28, PT ;  /* 0x000000283900780c */ /* 0x000fc80003f44270 */
[----:B-1----:R-:W-:Y:S01]  /*3400*/  FSEL R56, R24, -INF , P2 ;  /* 0xff80000018387808 */ /* 0x002fe20001000000 */
[----:B------:R-:W-:-:S01]  /*3410*/  FFMA.FTZ R24, R51, UR10, -R77 ;  /* 0x0000000a33187c23 */ /* 0x000fc2000801084d */
[C---:B------:R-:W-:Y:S01]  /*3420*/  ISETP.GT.AND P2, PT, R57.reuse, 0x30, PT ;  /* 0x000000303900780c */ /* 0x040fe20003f44270 */
[----:B------:R-:W1:Y:S01]  /*3430*/  MUFU.TANH R26, R26 ;  /* 0x0000001a001a7308 */ /* 0x000e620000002400 */
[----:B0-----:R-:W-:Y:S02]  /*3440*/  FSEL R65, R12, -INF , P1 ;  /* 0xff8000000c417808 */ /* 0x001fe40000800000 */
[----:B------:R-:W-:Y:S02]  /*3450*/  ISETP.GT.AND P1, PT, R57, 0x21, PT ;  /* 0x000000213900780c */ /* 0x000fe40003f24270 */
[----:B------:R-:W-:Y:S02]  /*3460*/  FMNMX.FTZ R7, R65, R10, !PT ;  /* 0x0000000a41077209 */ /* 0x000fe40007810000 */
[----:B------:R-:W-:Y:S01]  /*3470*/  FSEL R67, R14, -INF , P1 ;  /* 0xff8000000e437808 */ /* 0x000fe20000800000 */
[----:B------:R-:W-:Y:S01]  /*3480*/  MUFU.TANH R25, R25 ;  /* 0x0000001900197308 */ /* 0x000fe20000002400 */
[----:B------:R-:W-:-:S02]  /*3490*/  FMNMX.FTZ R10, R66, R7, !PT ;  /* 0x00000007420a7209 */ /* 0x000fc40007810000 */
[----:B------:R-:W-:Y:S02]  /*34a0*/  ISETP.GT.AND P1, PT, R57, 0x29, PT ;  /* 0x000000293900780c */ /* 0x000fe40003f24270 */
[----:B------:R-:W-:Y:S01]  /*34b0*/  FMNMX.FTZ R11, R67, R10, !PT ;  /* 0x0000000a430b7209 */ /* 0x000fe20007810000 */
[----:B------:R-:W-:Y:S02]  /*34c0*/  FFMA.FTZ R10, R55, UR10, -R77 ;  /* 0x0000000a370a7c23 */ /* 0x000fe4000801084d */
[----:B------:R-:W0:Y:S01]  /*34d0*/  MUFU.TANH R28, R28 ;  /* 0x0000001c001c7308 */ /* 0x000e220000002400 */
[----:B------:R-:W-:Y:S02]  /*34e0*/  FMNMX.FTZ R11, R56, R11, !PT ;  /* 0x0000000b380b7209 */ /* 0x000fe40007810000 */
[----:B-1----:R-:W-:Y:S02]  /*34f0*/  FSEL R55, R26, -INF , P2 ;  /* 0xff8000001a377808 */ /* 0x002fe40001000000 */
[----:B------:R-:W-:-:S03]  /*3500*/  ISETP.GT.AND P2, PT, R57, 0x38, PT ;  /* 0x000000383900780c */ /* 0x000fc60003f44270 */
[----:B------:R-:W1:Y:S08]  /*3510*/  MUFU.TANH R27, R27 ;  /* 0x0000001b001b7308 */ /* 0x000e700000002400 */
[----:B------:R2:W-:Y:S01]  /*3520*/  MUFU.TANH R79, R68 ;  /* 0x00000044004f7308 */ /* 0x0005e20000002400 */
[----:B0-----:R-:W-:Y:S01]  /*3530*/  FSEL R54, R28, -INF , P2 ;  /* 0xff8000001c367808 */ /* 0x001fe20001000000 */
[----:B------:R-:W-:Y:S01]  /*3540*/  FFMA.FTZ R28, R47, UR10, -R77 ;  /* 0x0000000a2f1c7c23 */ /* 0x000fe2000801084d */
[----:B------:R-:W-:-:S05]  /*3550*/  ISETP.GT.AND P2, PT, R57, 0x40, PT ;  /* 0x000000403900780c */ /* 0x000fca0003f44270 */
[----:B------:R-:W0:Y:S01]  /*3560*/  MUFU.TANH R46, R46 ;  /* 0x0000002e002e7308 */ /* 0x000e220000002400 */
[----:B--2---:R-:W-:Y:S01]  /*3570*/  FSEL R68, R21, -INF , P1 ;  /* 0xff80000015447808 */ /* 0x004fe20000800000 */
[--C-:B------:R-:W-:Y:S01]  /*3580*/  FFMA.FTZ R21, R34, UR10, -R77.reuse ;  /* 0x0000000a22157c23 */ /* 0x100fe2000801084d */
[----:B------:R-:W-:Y:S01]  /*3590*/  ISETP.GT.AND P1, PT, R57, 0x31, PT ;  /* 0x000000313900780c */ /* 0x000fe20003f24270 */
[----:B------:R-:W-:Y:S01]  /*35a0*/  FFMA.FTZ R34, R41, UR10, -R77 ;  /* 0x0000000a29227c23 */ /* 0x000fe2000801084d */
[----:B------:R-:W-:-:S03]  /*35b0*/  FMNMX.FTZ R12, R68, R11, !PT ;  /* 0x0000000b440c7209 */ /* 0x000fc60007810000 */
[----:B------:R-:W2:Y:S01]  /*35c0*/  MUFU.TANH R45, R45 ;  /* 0x0000002d002d7308 */ /* 0x000ea20000002400 */
[----:B------:R-:W-:-:S07]  /*35d0*/  FMNMX.FTZ R12, R55, R12, !PT ;  /* 0x0000000c370c7209 */ /* 0x000fce0007810000 */
[----:B------:R3:W4:Y:S08]  /*35e0*/  MUFU.TANH R82, R69 ;  /* 0x0000004500527308 */ /* 0x0007300000002400 */
[----:B------:R5:W-:Y:S01]  /*35f0*/  MUFU.EX2 R7, R13 ;  /* 0x0000000d00077308 */ /* 0x000be20000000800 */
[----:B---3--:R-:W-:Y:S02]  /*3600*/  FSEL R69, R25, -INF , P1 ;  /* 0xff80000019457808 */ /* 0x008fe40000800000 */
[----:B------:R-:W-:-:S02]  /*3610*/  ISETP.GT.AND P1, PT, R57, 0x39, PT ;  /* 0x000000393900780c */ /* 0x000fc40003f24270 */
[----:B------:R-:W-:Y:S01]  /*3620*/  FMNMX.FTZ R11, R69, R12, !PT ;  /* 0x0000000c450b7209 */ /* 0x000fe20007810000 */
[--C-:B------:R-:W-:Y:S01]  /*3630*/  FFMA.FTZ R12, R53, UR10, -R77.reuse ;  /* 0x0000000a350c7c23 */ /* 0x100fe2000801084d */
[----:B-1----:R-:W-:Y:S01]  /*3640*/  FSEL R70, R27, -INF , P1 ;  /* 0xff8000001b467808 */ /* 0x002fe20000800000 */
[----:B------:R1:W3:Y:S01]  /*3650*/  MUFU.TANH R83, R72 ;  /* 0x0000004800537308 */ /* 0x0002e20000002400 */
[----:B------:R-:W-:Y:S02]  /*3660*/  FMNMX.FTZ R11, R54, R11, !PT ;  /* 0x0000000b360b7209 */ /* 0x000fe40007810000 */
[----:B------:R-:W-:Y:S02]  /*3670*/  ISETP.GT.AND P1, PT, R57, 0x41, PT ;  /* 0x000000413900780c */ /* 0x000fe40003f24270 */
[----:B0-----:R-:W-:Y:S02]  /*3680*/  FSEL R53, R46, -INF , P2 ;  /* 0xff8000002e357808 */ /* 0x001fe40001000000 */
[----:B------:R-:W-:Y:S01]  /*3690*/  FMNMX.FTZ R14, R70, R11, !PT ;  /* 0x0000000b460e7209 */ /* 0x000fe20007810000 */
[----:B------:R-:W-:-:S01]  /*36a0*/  FFMA.FTZ R11, R52, UR10, -R77 ;  /* 0x0000000a340b7c23 */ /* 0x000fc2000801084d */
[----:B------:R-:W-:Y:S01]  /*36b0*/  ISETP.GT.AND P2, PT, R57, 0x48, PT ;  /* 0x000000483900780c */ /* 0x000fe20003f44270 */
[----:B------:R4:W0:Y:S01]  /*36c0*/  MUFU.TANH R86, R73 ;  /* 0x0000004900567308 */ /* 0x0008220000002400 */
[----:B--2---:R-:W-:-:S02]  /*36d0*/  FSEL R45, R45, -INF , P1 ;  /* 0xff8000002d2d7808 */ /* 0x004fc40000800000 */
[----:B------:R-:W-:Y:S02]  /*36e0*/  FMNMX.FTZ R14, R53, R14, !PT ;  /* 0x0000000e350e7209 */ /* 0x000fe40007810000 */
[----:B------:R-:W-:Y:S02]  /*36f0*/  ISETP.GT.AND P1, PT, R57, 0x49, PT ;  /* 0x000000493900780c */ /* 0x000fe40003f24270 */
[----:B------:R-:W-:Y:S01]  /*3700*/  FSEL R52, R71, -INF , P2 ;  /* 0xff80000047347808 */ /* 0x000fe20001000000 */
[----:B------:R-:W2:Y:S01]  /*3710*/  MUFU.TANH R76, R76 ;  /* 0x0000004c004c7308 */ /* 0x000ea20000002400 */
[----:B-----5:R-:W-:Y:S02]  /*3720*/  FMNMX.FTZ R13, R45, R14, !PT ;  /* 0x0000000e2d0d7209 */ /* 0x020fe40007810000 */
[----:B------:R-:W-:Y:S02]  /*3730*/  ISETP.GT.AND P2, PT, R57, 0x50, PT ;  /* 0x000000503900780c */ /* 0x000fe40003f44270 */
[----:B------:R-:W-:-:S02]  /*3740*/  FSEL R71, R74, -INF , P1 ;  /* 0xff8000004a477808 */ /* 0x000fc40000800000 */
[----:B------:R-:W-:Y:S01]  /*3750*/  FMNMX.FTZ R14, R52, R13, !PT ;  /* 0x0000000d340e7209 */ /* 0x000fe20007810000 */
[----:B------:R-:W5:Y:S01]  /*3760*/  MUFU.TANH R80, R80 ;  /* 0x0000005000507308 */ /* 0x000f620000002400 */
[----:B------:R-:W-:Y:S02]  /*3770*/  ISETP.GT.AND P1, PT, R57, 0x51, PT ;  /* 0x000000513900780c */ /* 0x000fe40003f24270 */
[----:B------:R-:W-:Y:S02]  /*3780*/  FSEL R51, R75, -INF , P2 ;  /* 0xff8000004b337808 */ /* 0x000fe40001000000 */
[----:B------:R-:W-:Y:S02]  /*3790*/  FMNMX.FTZ R14, R71, R14, !PT ;  /* 0x0000000e470e7209 */ /* 0x000fe40007810000 */
[----:B------:R-:W-:Y:S01]  /*37a0*/  ISETP.GT.AND P2, PT, R57, 0x58, PT ;  /* 0x000000583900780c */ /* 0x000fe20003f44270 */
[----:B------:R-:W5:Y:S01]  /*37b0*/  MUFU.TANH R81, R81 ;  /* 0x0000005100517308 */ /* 0x000f620000002400 */
[----:B-1----:R-:W-:-:S02]  /*37c0*/  FSEL R72, R78, -INF , P1 ;  /* 0xff8000004e487808 */ /* 0x002fc40000800000 */
[----:B------:R-:W-:Y:S01]  /*37d0*/  FMNMX.FTZ R13, R51, R14, !PT ;  /* 0x0000000e330d7209 */ /* 0x000fe20007810000 */
[----:B------:R-:W-:-:S01]  /*37e0*/  FFMA.FTZ R14, R49, UR10, -R77 ;  /* 0x0000000a310e7c23 */ /* 0x000fc2000801084d */
[----:B------:R-:W-:Y:S02]  /*37f0*/  ISETP.GT.AND P1, PT, R57, 0x59, PT ;  /* 0x000000593900780c */ /* 0x000fe40003f24270 */
[----:B------:R-:W-:Y:S01]  /*3800*/  FSEL R50, R79, -INF , P2 ;  /* 0xff8000004f327808 */ /* 0x000fe20001000000 */
[----:B------:R-:W1:Y:S01]  /*3810*/  MUFU.TANH R84, R84 ;  /* 0x0000005400547308 */ /* 0x000e620000002400 */
[----:B------:R-:W-:Y:S02]  /*3820*/  FMNMX.FTZ R13, R72, R13, !PT ;  /* 0x0000000d480d7209 */ /* 0x000fe40007810000 */
[----:B------:R-:W-:Y:S02]  /*3830*/  ISETP.GT.AND P2, PT, R57, 0x60, PT ;  /* 0x000000603900780c */ /* 0x000fe40003f44270 */
[----:B----4-:R-:W-:-:S02]  /*3840*/  FSEL R73, R82, -INF , P1 ;  /* 0xff80000052497808 */ /* 0x010fc40000800000 */
[----:B------:R-:W-:Y:S01]  /*3850*/  FMNMX.FTZ R26, R50, R13, !PT ;  /* 0x0000000d321a7209 */ /* 0x000fe20007810000 */
[----:B------:R-:W-:-:S01]  /*3860*/  FFMA.FTZ R13, R48, UR10, -R77 ;  /* 0x0000000a300d7c23 */ /* 0x000fc2000801084d */
[----:B------:R-:W-:Y:S01]  /*3870*/  ISETP.GT.AND P1, PT, R57, 0x61, PT ;  /* 0x000000613900780c */ /* 0x000fe20003f24270 */
[----:B------:R-:W4:Y:S01]  /*3880*/  MUFU.TANH R85, R85 ;  /* 0x0000005500557308 */ /* 0x000f220000002400 */
[----:B---3--:R-:W-:Y:S02]  /*3890*/  FSEL R49, R83, -INF , P2 ;  /* 0xff80000053317808 */ /* 0x008fe40001000000 */
[----:B------:R-:W-:Y:S02]  /*38a0*/  FMNMX.FTZ R26, R73, R26, !PT ;  /* 0x0000001a491a7209 */ /* 0x000fe40007810000 */
[----:B------:R-:W-:Y:S02]  /*38b0*/  ISETP.GT.AND P2, PT, R57, 0x68, PT ;  /* 0x000000683900780c */ /* 0x000fe40003f44270 */
[----:B0-----:R-:W-:Y:S01]  /*38c0*/  FSEL R74, R86, -INF , P1 ;  /* 0xff800000564a7808 */ /* 0x001fe20000800000 */
[----:B------:R-:W-:Y:S01]  /*38d0*/  MUFU.EX2 R153, R153 ;  /* 0x0000009900997308 */ /* 0x000fe20000000800 */
[----:B------:R-:W-:-:S02]  /*38e0*/  FMNMX.FTZ R15, R49, R26, !PT ;  /* 0x0000001a310f7209 */ /* 0x000fc40007810000 */
[C---:B------:R-:W-:Y:S02]  /*38f0*/  ISETP.GT.AND P1, PT, R57.reuse, 0x69, PT ;  /* 0x000000693900780c */ /* 0x040fe40003f24270 */
[----:B--2---:R-:W-:Y:S02]  /*3900*/  FSEL R48, R76, -INF , P2 ;  /* 0xff8000004c307808 */ /* 0x004fe40001000000 */
[----:B------:R-:W-:Y:S01]  /*3910*/  FMNMX.FTZ R15, R74, R15, !PT ;  /* 0x0000000f4a0f7209 */ /* 0x000fe20007810000 */
[----:B------:R-:W0:Y:S01]  /*3920*/  MUFU.EX2 R20, R20 ;  /* 0x0000001400147308 */ /* 0x000e220000000800 */
[----:B------:R-:W-:Y:S02]  /*3930*/  ISETP.GT.AND P2, PT, R57, 0x70, PT ;  /* 0x000000703900780c */ /* 0x000fe40003f44270 */
[----:B------:R-:W-:Y:S02]  /*3940*/  FSEL R75, R87, -INF , P1 ;  /* 0xff800000574b7808 */ /* 0x000fe40000800000 */
[----:B------:R-:W-:-:S02]  /*3950*/  FMNMX.FTZ R26, R48, R15, !PT ;  /* 0x0000000f301a7209 */ /* 0x000fc40007810000 */
[----:B------:R-:W-:Y:S01]  /*3960*/  ISETP.GT.AND P1, PT, R57, 0x71, PT ;  /* 0x000000713900780c */ /* 0x000fe20003f24270 */
[----:B------:R-:W2:Y:S01]  /*3970*/  MUFU.EX2 R2, R2 ;  /* 0x0000000200027308 */ /* 0x000ea20000000800 */
[----:B-----5:R-:W-:Y:S02]  /*3980*/  FSEL R47, R80, -INF , P2 ;  /* 0xff800000502f7808 */ /* 0x020fe40001000000 */
[----:B------:R-:W-:Y:S02]  /*3990*/  FMNMX.FTZ R26, R75, R26, !PT ;  /* 0x0000001a4b1a7209 */ /* 0x000fe40007810000 */
[----:B------:R-:W-:Y:S02]  /*39a0*/  ISETP.GT.AND P2, PT, R57, 0x78, PT ;  /* 0x000000783900780c */ /* 0x000fe40003f44270 */
[----:B------:R-:W-:Y:S01]  /*39b0*/  FSEL R76, R81, -INF , P1 ;  /* 0xff800000514c7808 */ /* 0x000fe20000800000 */
[----:B------:R-:W3:Y:S01]  /*39c0*/  MUFU.EX2 R3, R90 ;  /* 0x0000005a00037308 */ /* 0x000ee20000000800 */
[----:B------:R-:W-:-:S02]  /*39d0*/  FMNMX.FTZ R15, R47, R26, !PT ;  /* 0x0000001a2f0f7209 */ /* 0x000fc40007810000 */
[----:B------:R-:W-:Y:S02]  /*39e0*/  ISETP.GT.AND P1, PT, R57, 0x79, PT ;  /* 0x000000793900780c */ /* 0x000fe40003f24270 */
[----:B-1----:R-:W-:Y:S02]  /*39f0*/  FSEL R35, R84, -INF , P2 ;  /* 0xff80000054237808 */ /* 0x002fe40001000000 */
[----:B------:R-:W-:Y:S01]  /*3a00*/  FMNMX.FTZ R26, R76, R15, !PT ;  /* 0x0000000f4c1a7209 */ /* 0x000fe20007810000 */
[----:B------:R-:W-:-:S01]  /*3a10*/  FFMA.FTZ R15, R29, UR10, -R77 ;  /* 0x0000000a1d0f7c23 */ /* 0x000fc2000801084d */
[----:B----4-:R-:W-:Y:S01]  /*3a20*/  FSEL R57, R85, -INF , P1 ;  /* 0xff80000055397808 */ /* 0x010fe20000800000 */
[----:B------:R-:W-:Y:S01]  /*3a30*/  IMAD.U32 R29, RZ, RZ, UR10 ;  /* 0x0000000aff1d7e24 */ /* 0x000fe2000f8e00ff */
[----:B------:R-:W-:Y:S01]  /*3a40*/  FMNMX.FTZ R46, R35, R26, !PT ;  /* 0x0000001a232e7209 */ /* 0x000fe20007810000 */
[----:B------:R-:W1:Y:S03]  /*3a50*/  MUFU.EX2 R155, R155 ;  /* 0x0000009b009b7308 */ /* 0x000e660000000800 */
[----:B------:R-:W-:Y:S01]  /*3a60*/  FMNMX.FTZ R25, R57, R46, !PT ;  /* 0x0000002e39197209 */ /* 0x000fe20007810000 */
[--C-:B------:R-:W-:Y:S01]  /*3a70*/  FFMA.FTZ R46, R30, UR10, -R77.reuse ;  /* 0x0000000a1e2e7c23 */ /* 0x100fe2000801084d */
[----:B------:R-:W-:-:S03]  /*3a80*/  FFMA.FTZ R30, R33, UR10, -R77 ;  /* 0x0000000a211e7c23 */ /* 0x000fc6000801084d */
[----:B------:R-:W4:Y:S01]  /*3a90*/  SHFL.BFLY PT, R78, R25, 0x2, 0x1f ;  /* 0x0c401f00194e7f89 */ /* 0x000f2200000e0000 */
[----:B------:R-:W5:Y:S08]  /*3aa0*/  MUFU.EX2 R8, R8 ;  /* 0x0000000800087308 */ /* 0x000f700000000800 */
[----:B------:R-:W5:Y:S08]  /*3ab0*/  MUFU.EX2 R10, R10 ;  /* 0x0000000a000a7308 */ /* 0x000f700000000800 */
[----:B------:R-:W-:Y:S01]  /*3ac0*/  MUFU.EX2 R157, R157 ;  /* 0x0000009d009d7308 */ /* 0x000fe20000000800 */
[----:B----4-:R-:W-:Y:S01]  /*3ad0*/  FMNMX.FTZ R78, R25, R78, !PT ;  /* 0x0000004e194e7209 */ /* 0x010fe20007810000 */
[----:B------:R-:W-:Y:S01]  /*3ae0*/  FFMA.FTZ R25, R39, UR10, -R77 ;  /* 0x0000000a27197c23 */ /* 0x000fe2000801084d */
[----:B0-----:R-:W-:-:S05]  /*3af0*/  FADD.FTZ R39, R153, R20 ;  /* 0x0000001499277221 */ /* 0x001fca0000010000 */
[----:B------:R-:W-:Y:S01]  /*3b00*/  MUFU.EX2 R12, R12 ;  /* 0x0000000c000c7308 */ /* 0x000fe20000000800 */
[----:B------:R-:W0:Y:S07]  /*3b10*/  SHFL.BFLY PT, R27, R78, 0x1, 0x1f ;  /* 0x0c201f004e1b7f89 */ /* 0x000e2e00000e0000 */
[----:B------:R-:W-:Y:S08]  /*3b20*/  MUFU.EX2 R11, R11 ;  /* 0x0000000b000b7308 */ /* 0x000ff00000000800 */
[----:B------:R-:W-:Y:S08]  /*3b30*/  MUFU.EX2 R24, R24 ;  /* 0x0000001800187308 */ /* 0x000ff00000000800 */
[----:B------:R-:W-:Y:S01]  /*3b40*/  MUFU.EX2 R26, R31 ;  /* 0x0000001f001a7308 */ /* 0x000fe20000000800 */
[----:B0-----:R-:W-:Y:S01]  /*3b50*/  FMNMX.FTZ R168, R78, R27, !PT ;  /* 0x0000001b4ea87209 */ /* 0x001fe20007810000 */
        /* <DEDUP_REMOVED lines=19> */
[----:B---3--:R-:W-:Y:S01]  /*3c90*/  FADD.FTZ R58, R3, R58 ;  /* 0x0000003a033a7221 */ /* 0x008fe20000010000 */
[----:B------:R-:W-:-:S01]  /*3ca0*/  FFMA.FTZ R68, R68, UR10, -R40 ;  /* 0x0000000a44447c23 */ /* 0x000fc20008010828 */
[----:B------:R-:W0:Y:S01]  /*3cb0*/  MUFU.EX2 R29, R29 ;  /* 0x0000001d001d7308 */ /* 0x000e220000000800 */
[----:B------:R-:W-:-:S01]  /*3cc0*/  FFMA.FTZ R55, R55, UR10, -R40 ;  /* 0x0000000a37377c23 */ /* 0x000fc20008010828 */
[----:B-1----:R-:W-:Y:S01]  /*3cd0*/  FADD.FTZ R39, R155, R58 ;  /* 0x0000003a9b277221 */ /* 0x002fe20000010000 */
[----:B------:R-:W-:-:S01]  /*3ce0*/  FFMA.FTZ R69, R69, UR10, -R40 ;  /* 0x0000000a45457c23 */ /* 0x000fc20008010828 */
[--C-:B------:R-:W-:Y:S01]  /*3cf0*/  FFMA.FTZ R54, R54, UR10, -R40.reuse ;  /* 0x0000000a36367c23 */ /* 0x100fe20008010828 */
[----:B------:R-:W-:-:S01]  /*3d00*/  FFMA.FTZ R70, R70, UR10, -R40 ;  /* 0x0000000a46467c23 */ /* 0x000fc20008010828 */
[----:B-----5:R-:W-:Y:S01]  /*3d10*/  FADD.FTZ R58, R8, R39 ;  /* 0x00000027083a7221 */ /* 0x020fe20000010000 */
[----:B------:R-:W-:-:S01]  /*3d20*/  FFMA.FTZ R53, R53, UR10, -R40 ;  /* 0x0000000a35357c23 */ /* 0x000fc20008010828 */
[----:B------:R-:W1:Y:S01]  /*3d30*/  MUFU.EX2 R60, R60 ;  /* 0x0000003c003c7308 */ /* 0x000e620000000800 */
[----:B------:R-:W-:-:S01]  /*3d40*/  FFMA.FTZ R45, R45, UR10, -R40 ;  /* 0x0000000a2d2d7c23 */ /* 0x000fc20008010828 */
[----:B------:R-:W-:Y:S01]  /*3d50*/  FADD.FTZ R39, R7, R58 ;  /* 0x0000003a07277221 */ /* 0x000fe20000010000 */
[----:B------:R-:W-:-:S01]  /*3d60*/  FFMA.FTZ R52, R52, UR10, -R40 ;  /* 0x0000000a34347c23 */ /* 0x000fc20008010828 */
[--C-:B------:R-:W-:Y:S01]  /*3d70*/  FFMA.FTZ R71, R71, UR10, -R40.reuse ;  /* 0x0000000a47477c23 */ /* 0x100fe20008010828 */
[----:B------:R-:W-:-:S01]  /*3d80*/  FFMA.FTZ R51, R51, UR10, -R40 ;  /* 0x0000000a33337c23 */ /* 0x000fc20008010828 */
[----:B------:R-:W-:Y:S01]  /*3d90*/  FADD.FTZ R58, R10, R39 ;  /* 0x000000270a3a7221 */ /* 0x000fe20000010000 */
[----:B------:R-:W-:-:S01]  /*3da0*/  FFMA.FTZ R72, R72, UR10, -R40 ;  /* 0x0000000a48487c23 */ /* 0x000fc20008010828 */
[----:B------:R-:W2:Y:S01]  /*3db0*/  MUFU.EX2 R61, R61 ;  /* 0x0000003d003d7308 */ /* 0x000ea20000000800 */
        /* <DEDUP_REMOVED lines=8> */
[----:B-1----:R-:W-:-:S01]  /*3e40*/  FADD.FTZ R44, R60, R37 ;  /* 0x000000253c2c7221 */ /* 0x002fc20000010000 */
[----:B------:R-:W-:Y:S01]  /*3e50*/  FADD.FTZ R39, R11, R58 ;  /* 0x0000003a0b277221 */ /* 0x000fe20000010000 */
[----:B------:R-:W-:-:S01]  /*3e60*/  FFMA.FTZ R48, R48, UR10, -R40 ;  /* 0x0000000a30307c23 */ /* 0x000fc20008010828 */
[--C-:B------:R-:W-:Y:S01]  /*3e70*/  FFMA.FTZ R75, R75, UR10, -R40.reuse ;  /* 0x0000000a4b4b7c23 */ /* 0x100fe20008010828 */
[----:B------:R-:W-:-:S01]  /*3e80*/  FFMA.FTZ R47, R47, UR10, -R40 ;  /* 0x0000000a2f2f7c23 */ /* 0x000fc20008010828 */
[----:B------:R-:W-:Y:S01]  /*3e90*/  FADD.FTZ R58, R24, R39 ;  /* 0x00000027183a7221 */ /* 0x000fe20000010000 */
[----:B------:R-:W-:-:S01]  /*3ea0*/  FFMA.FTZ R76, R76, UR10, -R40 ;  /* 0x0000000a4c4c7c23 */ /* 0x000fc20008010828 */
[----:B------:R-:W1:Y:S01]  /*3eb0*/  MUFU.EX2 R63, R63 ;  /* 0x0000003f003f7308 */ /* 0x000e620000000800 */
[----:B--2---:R-:W-:-:S01]  /*3ec0*/  FADD.FTZ R37, R61, R44 ;  /* 0x0000002c3d257221 */ /* 0x004fc20000010000 */
[----:B------:R-:W-:Y:S01]  /*3ed0*/  FADD.FTZ R39, R159, R58 ;  /* 0x0000003a9f277221 */ /* 0x000fe20000010000 */
[----:B------:R-:W-:-:S01]  /*3ee0*/  FFMA.FTZ R35, R35, UR10, -R40 ;  /* 0x0000000a23237c23 */ /* 0x000fc20008010828 */
[----:B------:R-:W-:Y:S01]  /*3ef0*/  FFMA.FTZ R40, R57, UR10, -R40 ;  /* 0x0000000a39287c23 */ /* 0x000fe20008010828 */
[----:B------:R-:W-:-:S02]  /*3f00*/  F2FP.SATFINITE.E4M3.F32.PACK_AB_MERGE_C R60, R61, R60, RZ ;  /* 0x0000003c3d3c723e */ /* 0x000fc400048070ff */
[----:B------:R-:W-:Y:S01]  /*3f10*/  F2FP.SATFINITE.E4M3.F32.PACK_AB_MERGE_C R11, R24, R11, RZ ;  /* 0x0000000b180b723e */ /* 0x000fe200048070ff */
        /* <DEDUP_REMOVED lines=42> */
[----:B0-----:R-:W-:-:S01]  /*41c0*/  FADD.FTZ R37, R53, R44 ;  /* 0x0000002c35257221 */ /* 0x001fc20000010000 */
[----:B------:R-:W-:-:S06]  /*41d0*/  FADD.FTZ R44, R26, R39 ;  /* 0x000000271a2c7221 */ /* 0x000fcc0000010000 */
        /* <DEDUP_REMOVED lines=8> */
[----:B------:R-:W-:Y:S02]  /*4260*/  F2FP.SATFINITE.E4M3.F32.PACK_AB_MERGE_C R39, R3, R2, RZ ;  /* 0x000000020327723e */ /* 0x000fe400048070ff */
[----:B------:R-:W-:Y:S02]  /*4270*/  F2FP.SATFINITE.E4M3.F32.PACK_AB_MERGE_C R15, R46, R15, RZ ;  /* 0x0000000f2e0f723e */ /* 0x000fe400048070ff */
[----:B------:R-:W-:Y:S02]  /*4280*/  F2FP.SATFINITE.E4M3.F32.PACK_AB_MERGE_C R153, R20, R153, R39 ;  /* 0x000000991499723e */ /* 0x000fe40004807027 */
[----:B------:R-:W1:Y:S01]  /*4290*/  MUFU.EX2 R51, R51 ;  /* 0x0000003300337308 */ /* 0x000e620000000800 */
[----:B--2---:R-:W-:-:S01]  /*42a0*/  FADD.FTZ R44, R71, R44 ;  /* 0x0000002c472c7221 */ /* 0x004fc20000010000 */
[----:B------:R-:W-:-:S02]  /*42b0*/  F2FP.SATFINITE.E4M3.F32.PACK_AB_MERGE_C R52, R71, R52, RZ ;  /* 0x000000344734723e */ /* 0x000fc400048070ff */
[----:B------:R-:W-:Y:S02]  /*42c0*/  F2FP.SATFINITE.E4M3.F32.PACK_AB_MERGE_C R161, R26, R161, R15 ;  /* 0x000000a11aa1723e */ /* 0x000fe4000480700f */
[----:B------:R-:W-:Y:S02]  /*42d0*/  F2FP.SATFINITE.E4M3.F32.PACK_AB_MERGE_C R160, R160, R53, R52 ;  /* 0x00000035a0a0723e */ /* 0x000fe40004807034 */
        /* <DEDUP_REMOVED lines=62> */
.L_x_2667:
[----:B------:R0:W1:Y:S01]  /*46c0*/  SYNCS.PHASECHK.TRANS64.TRYWAIT P1, [UR55+0x38850], R6 ;  /* 0x03885006ff0075a7 */ /* 0x0000620008020177 */
[----:B------:R-:W-:Y:S05]  /*46d0*/  @!P0 BRA `(.L_x_2668) ;  /* 0x0000000000048947 */ /* 0x000fea0003800000 */
[----:B------:R-:W-:Y:S01]  /*46e0*/  BPT.TRAP 0x1 ;  /* 0x000000040000795c */ /* 0x000fe20000300000 */
.L_x_2668:
[----:B-1----:R-:W-:Y:S05]  /*46f0*/  @P1 BRA `(.L_x_2669) ;  /* 0x0000000000081947 */ /* 0x002fea0003800000 */
[----:B------:R-:W1:Y:S02]  /*4700*/  SYNCS.PHASECHK.TRANS64.TRYWAIT P1, [UR55+0x38850], R6 ;  /* 0x03885006ff0075a7 */ /* 0x000e640008020177 */
[----:B-1----:R-:W-:Y:S05]  /*4710*/  @!P1 BRA `(.L_x_2670) ;  /* 0x0000011800849947 */ /* 0x002fea0003800000 */
.L_x_2669:
        /* <DEDUP_REMOVED lines=31> */
.L_x_2671:
[----:B------:R-:W-:Y:S01]  /*4910*/  UISETP.NE.AND UP0, UPT, UR49, URZ, UPT ;  /* 0x0000003f3100728c */ /* 0x000fe2000bf05270 */
[----:B------:R-:W-:Y:S01]  /*4920*/  UMOV UR11, UR41 ;  /* 0x00000029000b7c82 */ /* 0x000fe20008000000 */
[----:B------:R-:W-:Y:S02]  /*4930*/  UIADD3 UR57, UR54, -0x2, URZ ;  /* 0xfffffffe36397890 */ /* 0x000fe4000fffe03f */
[----:B------:R-:W-:-:S04]  /*4940*/  UIADD3 UR55, UR55, 0x38860, URZ ;  /* 0x0003886037377890 */ /* 0x000fc8000fffe03f */
[----:B------:R-:W-:-:S03]  /*4950*/  UPRMT UR55, UR51, 0x654, UR55 ;  /* 0x0000065433377896 */ /* 0x000fc60008000037 */
[----:B------:R-:W-:Y:S01]  /*4960*/  @UP0 ULDC UR6, c[0x0][0x44c] ;  /* 0x0001130000060ab9 */ /* 0x000fe20000000800 */
[----:B------:R-:W-:Y:S01]  /*4970*/  @UP0 ULDC UR14, c[0x0][0x450] ;  /* 0x00011400000e0ab9 */ /* 0x000fe20000000800 */
[----:B------:R-:W-:-:S04]  /*4980*/  UIMAD.WIDE.U32 UR6, UR41, UR6, URZ ;  /* 0x00000006290672a5 */ /* 0x000fc8000f8e003f */
[----:B------:R-:W-:Y:S01]  /*4990*/  @UP0 USHF.R.U32.HI UR11, URZ, UR14, UR7 ;  /* 0x0000000e3f0b0299 */ /* 0x000fe20008011607 */
[----:B------:R-:W-:Y:S03]  /*49a0*/  SYNCS.ARRIVE.TRANS64.RED.A1T0 RZ, [UR55], RZ ;  /* 0x000000ffffff79a7 */ /* 0x000fe60008100437 */
[----:B------:R-:W-:-:S04]  /*49b0*/  UIADD3 UR6, UR11, UR46, -UR48 ;  /* 0x0000002e0b067290 */ /* 0x000fc8000fffe830 */
        /* <DEDUP_REMOVED lines=10> */
[----:B01----:R-:W-:-:S07]  /*4a60*/  IMAD.MOV.U32 R6, RZ, RZ, R168 ;  /* 0x000000ffff067224 */ /* 0x003fce00078e00a8 */
.L_x_2683:
[----:B------:R-:W-:-:S04]  /*4a70*/  UIADD3 UR36, UR36, 0x1, URZ ;  /* 0x0000000124247890 */ /* 0x000fc8000fffe03f */
[----:B------:R-:W-:-:S04]  /*4a80*/  UISETP.NE.AND UP0, UPT, UR36, 0x2, UPT ;  /* 0x000000022400788c */ /* 0x000fc8000bf05270 */
[----:B------:R-:W-:Y:S02]  /*4a90*/  USEL UR6, URZ, 0x1, UP0 ;  /* 0x000000013f067887 */ /* 0x000fe40008000000 */
[----:B------:R-:W-:Y:S02]  /*4aa0*/  USEL UR36, UR36, URZ, UP0 ;  /* 0x0000003f24247287 */ /* 0x000fe40008000000 */
[----:B------:R-:W-:Y:S01]  /*4ab0*/  ULOP3.LUT UR42, UR42, UR6, URZ, 0x3c, !UPT ;  /* 0x000000062a2a7292 */ /* 0x000fe2000f8e3c3f */
[----:B------:R-:W-:Y:S11]  /*4ac0*/  @!P0 BRA `(.L_x_2673) ;  /* 0x0000000000048947 */ /* 0x000ff60003800000 */
[----:B------:R-:W-:Y:S01]  /*4ad0*/  BPT.TRAP 0x1 ;  /* 0x000000040000795c */ /* 0x000fe20000300000 */
.L_x_2673:
        /* <DEDUP_REMOVED lines=11> */
.L_x_2674:
[----:B-1----:R-:W-:Y:S05]  /*4b90*/  @P1 BRA `(.L_x_2675) ;  /* 0x00000000000c1947 */ /* 0x002fea0003800000 */
[----:B0-----:R-:W-:-:S04]  /*4ba0*/  IMAD.U32 R4, RZ, RZ, UR58 ;  /* 0x0000003aff047e24 */ /* 0x001fc8000f8e00ff */
[----:B------:R-:W0:Y:S02]  /*4bb0*/  SYNCS.PHASECHK.TRANS64.TRYWAIT P1, [UR54+0x38830], R4 ;  /* 0x03883004ff0075a7 */ /* 0x000e240008020176 */
[----:B0-----:R-:W-:Y:S05]  /*4bc0*/  @!P1 BRA `(.L_x_2676) ;  /* 0x0000011400709947 */ /* 0x001fea0003800000 */
.L_x_2675:
        /* <DEDUP_REMOVED lines=46> */
.L_x_2677:
[----:B------:R-:W-:Y:S01]  /*4eb0*/  UISETP.NE.AND UP0, UPT, UR49, URZ, UPT ;  /* 0x0000003f3100728c */ /* 0x000fe2000bf05270 */
[C---:B------:R-:W-:Y:S01]  /*4ec0*/  FMUL.FTZ R20, R0.reuse, R161 ;  /* 0x000000a100147220 */ /* 0x040fe20000410000 */
[C---:B------:R-:W-:Y:S01]  /*4ed0*/  FMUL.FTZ R161, R0.reuse, R172 ;  /* 0x000000ac00a17220 */ /* 0x040fe20000410000 */
        /* <DEDUP_REMOVED lines=11> */
[C---:B------:R-:W-:Y:S01]  /*4f90*/  FMUL.FTZ R156, R0.reuse, R167 ;  /* 0x000000a7009c7220 */ /* 0x040fe20000410000 */
[C---:B------:R-:W-:Y:S01]  /*4fa0*/  FMUL.FTZ R167, R0.reuse, R183 ;  /* 0x000000b700a77220 */ /* 0x040fe20000410000 */
[C---:B------:R-:W-:Y:S01]  /*4fb0*/  FMUL.FTZ R9, R0.reuse, R154 ;  /* 0x0000009a00097220 */ /* 0x040fe20000410000 */
[----:B------:R-:W-:Y:S01]  /*4fc0*/  FMUL.FTZ R10, R0, R155 ;  /* 0x0000009b000a7220 */ /* 0x000fe20000410000 */
[----:B------:R-:W-:-:S02]  /*4fd0*/  IMAD.MOV.U32 R183, RZ, RZ, -0x2 ;  /* 0xfffffffeffb77424 */ /* 0x000fc400078e00ff */
        /* <DEDUP_REMOVED lines=8> */
[C---:B------:R-:W-:Y:S01]  /*5060*/  FMUL.FTZ R171, R0.reuse, R191 ;  /* 0x000000bf00ab7220 */ /* 0x040fe20000410000 */
[----:B------:R-:W-:Y:S01]  /*5070*/  UIMAD UR6, UR57, UR6, 0x1 ;  /* 0x00000001390674a4 */ /* 0x000fe2000f8e0206 */
[----:B------:R-:W-:Y:S01]  /*5080*/  IMAD.U32 R191, RZ, RZ, UR48 ;  /* 0x00000030ffbf7e24 */ /* 0x000fe2000f8e00ff */
[----:B------:R-:W1:Y:S01]  /*5090*/  SHFL.IDX PT, R187, R172, 0x1, 0x1c1f ;  /* 0x003c1f00acbb7f89 */ /* 0x000e6200000e0000 */
[C---:B------:R-:W-:Y:S01]  /*50a0*/  FMUL.FTZ R14, R0.reuse, R159 ;  /* 0x0000009f000e7220 */ /* 0x040fe20000410000 */
[----:B------:R-:W-:Y:S01]  /*50b0*/  FMUL.FTZ R21, R0, R162 ;  /* 0x000000a200157220 */ /* 0x000fe20000410000 */
[----:B------:R-:W2:Y:S01]  /*50c0*/  MUFU.TANH R9, R9 ;  /* 0x0000000900097308 */ /* 0x000ea20000002400 */
[----:B------:R-:W-:-:S02]  /*50d0*/  IMAD R182, R18, R183, UR6 ;  /* 0x0000000612b67e24 */ /* 0x000fc4000f8e02b7 */
[C---:B------:R-:W-:Y:S01]  /*50e0*/  FMUL.FTZ R8, R0.reuse, R153 ;  /* 0x0000009900087220 */ /* 0x040fe20000410000 */
[C---:B------:R-:W-:Y:S01]  /*50f0*/  FMUL.FTZ R153, R0.reuse, R164 ;  /* 0x000000a400997220 */ /* 0x040fe20000410000 */
[C---:B------:R-:W-:Y:S01]  /*5100*/  FMUL.FTZ R154, R0.reuse, R165 ;  /* 0x000000a5009a7220 */ /* 0x040fe20000410000 */
[C---:B------:R-:W-:Y:S01]  /*5110*/  FMUL.FTZ R159, R0.reuse, R170 ;  /* 0x000000aa009f7220 */ /* 0x040fe20000410000 */
[----:B------:R-:W-:Y:S01]  /*5120*/  IADD3 R182, -R191, UR46, R182 ;  /* 0x0000002ebfb67c10 */ /* 0x000fe2000fffe1b6 */
        /* <DEDUP_REMOVED lines=13> */
[----:B------:R-:W-:Y:S01]  /*5200*/  FMUL.FTZ R183, R0, R202 ;  /* 0x000000ca00b77220 */ /* 0x000fe20000410000 */
[----:B-1----:R-:W-:-:S02]  /*5210*/  IMAD.IADD R186, R182, 0x1, R187 ;  /* 0x00000001b6ba7824 */ /* 0x002fc400078e02bb */
[C---:B------:R-:W-:Y:S01]  /*5220*/  FMUL.FTZ R203, R0.reuse, R203 ;  /* 0x000000cb00cb7220 */ /* 0x040fe20000410000 */
[C---:B------:R-:W-:Y:S01]  /*5230*/  FMUL.FTZ R187, R0.reuse, R173 ;  /* 0x000000ad00bb7220 */ /* 0x040fe20000410000 */
[----:B------:R-:W1:Y:S01]  /*5240*/  MUFU.TANH R14, R14 ;  /* 0x0000000e000e7308 */ /* 0x000e620000002400 */
[----:B------:R-:W-:Y:S01]  /*5250*/  FMUL.FTZ R191, R0, R206 ;  /* 0x000000ce00bf7220 */ /* 0x000fe20000410000 */
[----:B------:R-:W-:Y:S01]  /*5260*/  ISETP.GT.AND P6, PT, R186, RZ, PT ;  /* 0x000000ffba00720c */ /* 0x000fe20003fc4270 */
[----:B------:R-:W-:Y:S01]  /*5270*/  FMUL.FTZ R198, R0, R210 ;  /* 0x000000d200c67220 */ /* 0x000fe20000410000 */
[----:B------:R-:W-:Y:S01]  /*5280*/  ISETP.GT.AND P1, PT, R186, 0x1, PT ;  /* 0x00000001ba00780c */ /* 0x000fe20003f24270 */
[C---:B------:R-:W-:Y:S01]  /*5290*/  FMUL.FTZ R195, R0.reuse, R214 ;  /* 0x000000d600c37220 */ /* 0x040fe20000410000 */
[----:B--2---:R-:W-:Y:S01]  /*52a0*/  FSEL R190, R9, -INF , P6 ;  /* 0xff80000009be7808 */ /* 0x004fe20003000000 */
[----:B------:R-:W-:Y:S01]  /*52b0*/  FMUL.FTZ R176, R0, R176 ;  /* 0x000000b000b07220 */ /* 0x000fe20000410000 */
[----:B------:R-:W2:Y:S01]  /*52c0*/  MUFU.TANH R21, R21 ;  /* 0x0000001500157308 */ /* 0x000ea20000002400 */
[----:B---3--:R-:W-:Y:S01]  /*52d0*/  FSEL R10, R10, -INF , P1 ;  /* 0xff8000000a0a7808 */ /* 0x008fe20000800000 */
[----:B------:R-:W-:Y:S01]  /*52e0*/  FMUL.FTZ R180, R0, R180 ;  /* 0x000000b400b47220 */ /* 0x000fe20000410000 */
[----:B------:R-:W-:Y:S01]  /*52f0*/  ISETP.GT.AND P2, PT, R186, 0x8, PT ;  /* 0x00000008ba00780c */ /* 0x000fe20003f44270 */
[----:B------:R-:W-:Y:S01]  /*5300*/  FMUL.FTZ R181, R0, R181 ;  /* 0x000000b500b57220 */ /* 0x000fe20000410000 */
[----:B------:R-:W-:Y:S01]  /*5310*/  ISETP.GT.AND P3, PT, R186, 0x9, PT ;  /* 0x00000009ba00780c */ /* 0x000fe20003f64270 */
[----:B------:R-:W-:Y:S01]  /*5320*/  FMUL.FTZ R184, R0, R184 ;  /* 0x000000b800b87220 */ /* 0x000fe20000410000 */
[C---:B------:R-:W-:Y:S01]  /*5330*/  ISETP.GT.AND P4, PT, R186.reuse, 0x10, PT ;  /* 0x00000010ba00780c */ /* 0x040fe20003f84270 */
[----:B------:R-:W3:Y:S01]  /*5340*/  MUFU.TANH R152, R152 ;  /* 0x0000009800987308 */ /* 0x000ee20000002400 */
[----:B------:R-:W-:Y:S01]  /*5350*/  ISETP.GT.AND P5, PT, R186, 0x11, PT ;  /* 0x00000011ba00780c */ /* 0x000fe20003fa4270 */
[----:B------:R-:W-:Y:S01]  /*5360*/  FMUL.FTZ R177, R0, R177 ;  /* 0x000000b100b17220 */ /* 0x000fe20000410000 */
[----:B------:R-:W-:Y:S01]  /*5370*/  ISETP.GT.AND P6, PT, R186, 0x18, PT ;  /* 0x00000018ba00780c */ /* 0x000fe20003fc4270 */
[----:B------:R-:W-:Y:S01]  /*5380*/  FMUL.FTZ R185, R0, R185 ;  /* 0x000000b900b97220 */ /* 0x000fe20000410000 */
[----:B------:R-:W-:Y:S01]  /*5390*/  ISETP.GT.AND P1, PT, R186, 0x19, PT ;  /* 0x00000019ba00780c */ /* 0x000fe20003f24270 */
[----:B------:R-:W-:Y:S01]  /*53a0*/  FMUL.FTZ R189, R0, R189 ;  /* 0x000000bd00bd7220 */ /* 0x000fe20000410000 */
[----:B----4-:R-:W-:Y:S01]  /*53b0*/  FSEL R13, R13, -INF , P2 ;  /* 0xff8000000d0d7808 */ /* 0x010fe20001000000 */
[----:B------:R-:W4:Y:S01]  /*53c0*/  MUFU.TANH R155, R155 ;  /* 0x0000009b009b7308 */ /* 0x000f220000002400 */
[----:B-1----:R-:W-:Y:S01]  /*53d0*/  FSEL R14, R14, -INF , P3 ;  /* 0xff8000000e0e7808 */ /* 0x002fe20001800000 */
[C---:B------:R-:W-:Y:S01]  /*53e0*/  FMUL.FTZ R193, R0.reuse, R193 ;  /* 0x000000c100c17220 */ /* 0x040fe20000410000 */
[----:B--2---:R-:W-:Y:S01]  /*53f0*/  FSEL R21, R21, -INF , P4 ;  /* 0xff80000015157808 */ /* 0x004fe20002000000 */
[----:B------:R-:W-:Y:S01]  /*5400*/  FMUL.FTZ R196, R0, R196 ;  /* 0x000000c400c47220 */ /* 0x000fe20000410000 */
[----:B------:R-:W-:Y:S01]  /*5410*/  ISETP.GT.AND P2, PT, R186, 0x20, PT ;  /* 0x00000020ba00780c */ /* 0x000fe20003f44270 */
[----:B------:R-:W-:Y:S01]  /*5420*/  FMUL.FTZ R197, R0, R197 ;  /* 0x000000c500c57220 */ /* 0x000fe20000410000 */
[----:B------:R-:W-:Y:S01]  /*5430*/  ISETP.GT.AND P3, PT, R186, 0x21, PT ;  /* 0x00000021ba00780c */ /* 0x000fe20003f64270 */
[----:B------:R-:W1:Y:S01]  /*5440*/  MUFU.TANH R156, R156 ;  /* 0x0000009c009c7308 */ /* 0x000e620000002400 */
[----:B---3--:R-:W-:Y:S01]  /*5450*/  FSEL R152, R152, -INF , P5 ;  /* 0xff80000098987808 */ /* 0x008fe20002800000 */
[----:B------:R-:W-:Y:S01]  /*5460*/  FMUL.FTZ R200, R0, R200 ;  /* 0x000000c800c87220 */ /* 0x000fe20000410000 */
[----:B------:R-:W-:Y:S01]  /*5470*/  ISETP.GT.AND P4, PT, R186, 0x28, PT ;  /* 0x00000028ba00780c */ /* 0x000fe20003f84270 */
[----:B------:R-:W-:Y:S01]  /*5480*/  FMUL.FTZ R201, R0, R201 ;  /* 0x000000c900c97220 */ /* 0x000fe20000410000 */
[----:B------:R-:W-:Y:S01]  /*5490*/  ISETP.GT.AND P5, PT, R186, 0x29, PT ;  /* 0x00000029ba00780c */ /* 0x000fe20003fa4270 */
[----:B------:R-:W-:Y:S01]  /*54a0*/  UMOV UR10, UR51 ;  /* 0x00000033000a7c82 */ /* 0x000fe20008000000 */
[----:B------:R-:W-:Y:S01]  /*54b0*/  FMNMX.FTZ R9, R190, R5, !PT ;  /* 0x00000005be097209 */ /* 0x000fe20007810000 */
[----:B------:R-:W2:Y:S01]  /*54c0*/  MUFU.TANH R159, R159 ;  /* 0x0000009f009f7308 */ /* 0x000ea20000002400 */
[----:B----4-:R-:W-:Y:S01]  /*54d0*/  FSEL R155, R155, -INF , P6 ;  /* 0xff8000009b9b7808 */ /* 0x010fe20003000000 */
[----:B------:R-:W-:Y:S01]  /*54e0*/  UIADD3 UR6, UR54, 0x38840, URZ ;  /* 0x0003884036067890 */ /* 0x000fe2000fffe03f */
[----:B------:R-:W-:-:S03]  /*54f0*/  ISETP.GT.AND P6, PT, R186, 0x30, PT ;  /* 0x00000030ba00780c */ /* 0x000fc60003fc4270 */
[----:B------:R-:W-:Y:S02]  /*5500*/  UPRMT UR6, UR55, 0x654, UR6 ;  /* 0x0000065437067896 */ /* 0x000fe40008000006 */
[----:B------:R-:W3:Y:S01]  /*5510*/  MUFU.TANH R160, R160 ;  /* 0x000000a000a07308 */ /* 0x000ee20000002400 */
[----:B-1----:R-:W-:Y:S02]  /*5520*/  FSEL R156, R156, -INF , P1 ;  /* 0xff8000009c9c7808 */ /* 0x002fe40000800000 */
[----:B------:R-:W-:-:S04]  /*5530*/  ISETP.GT.AND P1, PT, R186, 0x31, PT ;  /* 0x00000031ba00780c */ /* 0x000fc80003f24270 */
[----:B------:R-:W-:Y:S01]  /*5540*/  SYNCS.ARRIVE.TRANS64.RED.A1T0 RZ, [UR6], RZ ;  /* 0x000000ffffff79a7 */ /* 0x000fe20008100406 */
        /* <DEDUP_REMOVED lines=53> */
[----:B------:R-:W-:Y:S02]  /*58a0*/  ISETP.GT.AND P1, PT, R186, 0x79, PT ;  /* 0x00000079ba00780c */ /* 0x000fe40003f24270 */
[----:B------:R-:W-:-:S03]  /*58b0*/  FMNMX.FTZ R186, R10, R9, !PT ;  /* 0x000000090aba7209 */ /* 0x000fc60007810000 */
[----:B------:R-:W1:Y:S01]  /*58c0*/  MUFU.TANH R195, R195 ;  /* 0x000000c300c37308 */ /* 0x000e620000002400 */
[----:B------:R-:W-:Y:S02]  /*58d0*/  FMNMX.FTZ R9, R13, R186, !PT ;  /* 0x000000ba0d097209 */ /* 0x000fe40007810000 */
[----:B--2---:R-:W-:Y:S02]  /*58e0*/  FSEL R191, R191, -INF , P2 ;  /* 0xff800000bfbf7808 */ /* 0x004fe40001000000 */
[----:B------:R-:W-:-:S03]  /*58f0*/  FMNMX.FTZ R186, R14, R9, !PT ;  /* 0x000000090eba7209 */ /* 0x000fc60007810000 */
[----:B------:R-:W-:Y:S01]  /*5900*/  MUFU.TANH R7, R7 ;  /* 0x0000000700077308 */ /* 0x000fe20000002400 */
[----:B------:R-:W-:Y:S02]  /*5910*/  FMNMX.FTZ R9, R21, R186, !PT ;  /* 0x000000ba15097209 */ /* 0x000fe40007810000 */
[----:B---3--:R-:W-:Y:S02]  /*5920*/  FSEL R198, R198, -INF , P4 ;  /* 0xff800000c6c67808 */ /* 0x008fe40002000000 */
[----:B------:R-:W-:-:S03]  /*5930*/  FMNMX.FTZ R186, R152, R9, !PT ;  /* 0x0000000998ba7209 */ /* 0x000fc60007810000 */
[----:B------:R-:W-:Y:S01]  /*5940*/  MUFU.TANH R11, R11 ;  /* 0x0000000b000b7308 */ /* 0x000fe20000002400 */
[----:B------:R-:W-:Y:S02]  /*5950*/  FMNMX.FTZ R9, R155, R186, !PT ;  /* 0x000000ba9b097209 */ /* 0x000fe40007810000 */
[----:B-1----:R-:W-:Y:S02]  /*5960*/  FSEL R195, R195, -INF , P6 ;  /* 0xff800000c3c37808 */ /* 0x002fe40003000000 */
[----:B------:R-:W-:-:S03]  /*5970*/  FMNMX.FTZ R186, R156, R9, !PT ;  /* 0x000000099cba7209 */ /* 0x000fc60007810000 */
[----:B------:R-:W-:Y:S01]  /*5980*/  MUFU.TANH R12, R12 ;  /* 0x0000000c000c7308 */ /* 0x000fe20000002400 */
[----:B------:R-:W-:-:S04]  /*5990*/  FMNMX.FTZ R9, R159, R186, !PT ;  /* 0x000000ba9f097209 */ /* 0x000fc80007810000 */
[----:B------:R-:W-:-:S03]  /*59a0*/  FMNMX.FTZ R9, R160, R9, !PT ;  /* 0x00000009a0097209 */ /* 0x000fc60007810000 */
[----:B------:R-:W-:Y:S01]  /*59b0*/  MUFU.TANH R15, R15 ;  /* 0x0000000f000f7308 */ /* 0x000fe20000002400 */
[----:B------:R-:W-:-:S04]  /*59c0*/  FMNMX.FTZ R186, R162, R9, !PT ;  /* 0x00000009a2ba7209 */ /* 0x000fc80007810000 */
[----:B------:R-:W-:Y:S01]  /*59d0*/  FMNMX.FTZ R9, R163, R186, !PT ;  /* 0x000000baa3097209 */ /* 0x000fe20007810000 */
[----:B------:R-:W-:Y:S02]  /*59e0*/  FMUL.FTZ R186, R0, R188 ;  /* 0x000000bc00ba7220 */ /* 0x000fe40000410000 */
        /* <DEDUP_REMOVED lines=10> */
[----:B------:R-:W1:Y:S01]  /*5a90*/  MUFU.TANH R188, R188 ;  /* 0x000000bc00bc7308 */ /* 0x000e620000002400 */
[----:B------:R-:W-:-:S04]  /*5aa0*/  FMNMX.FTZ R194, R170, R9, !PT ;  /* 0x00000009aac27209 */ /* 0x000fc80007810000 */
[----:B------:R-:W-:Y:S01]  /*5ab0*/  FMNMX.FTZ R9, R171, R194, !PT ;  /* 0x000000c2ab097209 */ /* 0x000fe20007810000 */
[----:B------:R-:W-:Y:S02]  /*5ac0*/  FMUL.FTZ R194, R0, R211 ;  /* 0x000000d300c27220 */ /* 0x000fe40000410000 */
[----:B------:R-:W-:Y:S01]  /*5ad0*/  MUFU.TANH R157, R157 ;  /* 0x0000009d009d7308 */ /* 0x000fe20000002400 */
[----:B------:R-:W-:-:S04]  /*5ae0*/  FMNMX.FTZ R202, R174, R9, !PT ;  /* 0x00000009aeca7209 */ /* 0x000fc80007810000 */
[----:B------:R-:W-:-:S03]  /*5af0*/  FMNMX.FTZ R9, R175, R202, !PT ;  /* 0x000000caaf097209 */ /* 0x000fc60007810000 */
[----:B------:R-:W2:Y:S01]  /*5b00*/  MUFU.TANH R194, R194 ;  /* 0x000000c200c27308 */ /* 0x000ea20000002400 */
[----:B------:R-:W-:Y:S01]  /*5b10*/  FMNMX.FTZ R202, R178, R9, !PT ;  /* 0x00000009b2ca7209 */ /* 0x000fe20007810000 */
[----:B------:R-:W-:Y:S01]  /*5b20*/  FMUL.FTZ R9, R0, R215 ;  /* 0x000000d700097220 */ /* 0x000fe20000410000 */
[----:B-1----:R-:W-:Y:S02]  /*5b30*/  FSEL R188, R188, -INF , P3 ;  /* 0xff800000bcbc7808 */ /* 0x002fe40001800000 */
[----:B------:R-:W-:-:S03]  /*5b40*/  FMNMX.FTZ R202, R179, R202, !PT ;  /* 0x000000cab3ca7209 */ /* 0x000fc60007810000 */
[----:B------:R-:W1:Y:S01]  /*5b50*/  MUFU.TANH R9, R9 ;  /* 0x0000000900097308 */ /* 0x000e620000002400 */
[----:B------:R-:W-:-:S04]  /*5b60*/  FMNMX.FTZ R202, R183, R202, !PT ;  /* 0x000000cab7ca7209 */ /* 0x000fc80007810000 */
[----:B------:R-:W-:-:S03]  /*5b70*/  FMNMX.FTZ R202, R173, R202, !PT ;  /* 0x000000caadca7209 */ /* 0x000fc60007810000 */
[----:B------:R-:W3:Y:S01]  /*5b80*/  MUFU.TANH R158, R158 ;  /* 0x0000009e009e7308 */ /* 0x000ee20000002400 */
[----:B------:R-:W-:Y:S02]  /*5b90*/  FMNMX.FTZ R199, R191, R202, !PT ;  /* 0x000000cabfc77209 */ /* 0x000fe40007810000 */
[----:B--2---:R-:W-:Y:S02]  /*5ba0*/  FSEL R194, R194, -INF , P5 ;  /* 0xff800000c2c27808 */ /* 0x004fe40002800000 */
[----:B------:R-:W-:-:S03]  /*5bb0*/  FMNMX.FTZ R199, R188, R199, !PT ;  /* 0x000000c7bcc77209 */ /* 0x000fc60007810000 */
[----:B------:R-:W2:Y:S01]  /*5bc0*/  MUFU.TANH R161, R161 ;  /* 0x000000a100a17308 */ /* 0x000ea20000002400 */
[----:B------:R-:W-:Y:S01]  /*5bd0*/  FMNMX.FTZ R203, R198, R199, !PT ;  /* 0x000000c7c6cb7209 */ /* 0x000fe20007810000 */
[----:B------:R-:W-:Y:S01]  /*5be0*/  FMUL.FTZ R199, R0, R192 ;  /* 0x000000c000c77220 */ /* 0x000fe20000410000 */
[----:B-1----:R-:W-:Y:S02]  /*5bf0*/  FSEL R192, R9, -INF , P1 ;  /* 0xff80000009c07808 */ /* 0x002fe40000800000 */
[----:B------:R-:W-:Y:S01]  /*5c00*/  FMNMX.FTZ R202, R194, R203, !PT ;  /* 0x000000cbc2ca7209 */ /* 0x000fe20007810000 */
[C---:B------:R-:W-:Y:S01]  /*5c10*/  FMUL.FTZ R203, R0.reuse, R205 ;  /* 0x000000cd00cb7220 */ /* 0x040fe20000410000 */
[C---:B------:R-:W-:Y:S01]  /*5c20*/  FMUL.FTZ R205, R0.reuse, R209 ;  /* 0x000000d100cd7220 */ /* 0x040fe20000410000 */
[----:B------:R-:W1:Y:S01]  /*5c30*/  MUFU.TANH R154, R154 ;  /* 0x0000009a009a7308 */ /* 0x000e620000002400 */
[----:B------:R-:W-:Y:S01]  /*5c40*/  FMNMX.FTZ R9, R195, R202, !PT ;  /* 0x000000cac3097209 */ /* 0x000fe20007810000 */
[C---:B------:R-:W-:Y:S01]  /*5c50*/  FMUL.FTZ R202, R0.reuse, R204 ;  /* 0x000000cc00ca7220 */ /* 0x040fe20000410000 */
[----:B------:R-:W-:Y:S01]  /*5c60*/  FMUL.FTZ R204, R0, R208 ;  /* 0x000000d000cc7220 */ /* 0x000fe20000410000 */
[----:B------:R-:W-:Y:S01]  /*5c70*/  IMAD.U32 R208, RZ, RZ, UR10 ;  /* 0x0000000affd07e24 */ /* 0x000fe2000f8e00ff */
[----:B------:R-:W-:-:S03]  /*5c80*/  FMNMX.FTZ R9, R192, R9, !PT ;  /* 0x00000009c0097209 */ /* 0x000fc60007810000 */
[----:B------:R-:W4:Y:S02]  /*5c90*/  MUFU.TANH R187, R187 ;  /* 0x000000bb00bb7308 */ /* 0x000f240000002400 */
[----:B------:R-:W5:Y:S06]  /*5ca0*/  SHFL.BFLY PT, R206, R9, 0x2, 0x1f ;  /* 0x0c401f0009ce7f89 */ /* 0x000f6c00000e0000 */
[----:B------:R-:W0:Y:S08]  /*5cb0*/  MUFU.TANH R176, R176 ;  /* 0x000000b000b07308 */ /* 0x000e300000002400 */
[----:B------:R-:W0:Y:S08]  /*5cc0*/  MUFU.TANH R180, R180 ;  /* 0x000000b400b47308 */ /* 0x000e300000002400 */
[----:B------:R-:W0:Y:S01]  /*5cd0*/  MUFU.TANH R181, R181 ;  /* 0x000000b500b57308 */ /* 0x000e220000002400 */
[----:B-----5:R-:W-:Y:S01]  /*5ce0*/  FMNMX.FTZ R207, R9, R206, !PT ;  /* 0x000000ce09cf7209 */ /* 0x020fe20007810000 */
[C---:B------:R-:W-:Y:S01]  /*5cf0*/  FMUL.FTZ R206, R0.reuse, R212 ;  /* 0x000000d400ce7220 */ /* 0x040fe20000410000 */
[----:B------:R5:W3:Y:S04]  /*5d00*/  SHFL.IDX PT, R9, R172, RZ, 0x1c1f ;  /* 0x001c1fffac097589 */ /* 0x000ae800000e0000 */
[----:B------:R-:W2:Y:S01]  /*5d10*/  SHFL.BFLY PT, R210, R207, 0x1, 0x1f ;  /* 0x0c201f00cfd27f89 */ /* 0x000ea200000e0000 */
[----:B------:R-:W0:Y:S01]  /*5d20*/  MUFU.TANH R184, R184 ;  /* 0x000000b800b87308 */ /* 0x000e220000002400 */
[----:B-----5:R-:W-:-:S07]  /*5d30*/  FMUL.FTZ R172, R0, R213 ;  /* 0x000000d500ac7220 */ /* 0x020fce0000410000 */
[----:B------:R-:W5:Y:S08]  /*5d40*/  MUFU.TANH R177, R177 ;  /* 0x000000b100b17308 */ /* 0x000f700000002400 */
[----:B------:R-:W5:Y:S01]  /*5d50*/  MUFU.TANH R185, R185 ;  /* 0x000000b900b97308 */ /* 0x000f620000002400 */
[----:B---3--:R-:W-:Y:S01]  /*5d60*/  IMAD.IADD R182, R182, 0x1, R9 ;  /* 0x00000001b6b67824 */ /* 0x008fe200078e0209 */
[----:B--2---:R-:W-:-:S06]  /*5d70*/  FMNMX.FTZ R9, R207, R210, !PT ;  /* 0x000000d2cf097209 */ /* 0x004fcc0007810000 */
[----:B------:R-:W2:Y:S01]  /*5d80*/  MUFU.TANH R186, R186 ;  /* 0x000000ba00ba7308 */ /* 0x000ea20000002400 */
[C---:B------:R-:W-:Y:S02]  /*5d90*/  ISETP.GT.AND P6, PT, R182.reuse, RZ, PT ;  /* 0x000000ffb600720c */ /* 0x040fe40003fc4270 */
[----:B------:R-:W-:Y:S01]  /*5da0*/  ISETP.GT.AND P2, PT, R182, 0x8, PT ;  /* 0x00000008b600780c */ /* 0x000fe20003f44270 */
[----:B------:R-:W-:-:S01]  /*5db0*/  FFMA.FTZ R207, R9, R208, -8 ;  /* 0xc100000009cf7423 */ /* 0x000fc200000100d0 */
[C---:B------:R-:W-:Y:S02]  /*5dc0*/  ISETP.GT.AND P3, PT, R182.reuse, 0x9, PT ;  /* 0x00000009b600780c */ /* 0x040fe40003f64270 */
[C---:B------:R-:W-:Y:S01]  /*5dd0*/  ISETP.GT.AND P4, PT, R182.reuse, 0x10, PT ;  /* 0x00000010b600780c */ /* 0x040fe20003f84270 */
[----:B------:R-:W3:Y:S01]  /*5de0*/  MUFU.TANH R189, R189 ;  /* 0x000000bd00bd7308 */ /* 0x000ee20000002400 */
[----:B------:R-:W-:Y:S02]  /*5df0*/  ISETP.GT.AND P1, PT, R182, 0x1, PT ;  /* 0x00000001b600780c */ /* 0x000fe40003f24270 */
[----:B------:R-:W-:-:S02]  /*5e00*/  FSEL R7, R7, -INF , P6 ;  /* 0xff80000007077808 */ /* 0x000fc40003000000 */
[----:B------:R-:W-:Y:S02]  /*5e10*/  FSEL R11, R11, -INF , P2 ;  /* 0xff8000000b0b7808 */ /* 0x000fe40001000000 */
[----:B------:R-:W-:Y:S01]  /*5e20*/  FSEL R12, R12, -INF , P3 ;  /* 0xff8000000c0c7808 */ /* 0x000fe20001800000 */
[----:B------:R-:W3:Y:S01]  /*5e30*/  MUFU.TANH R199, R199 ;  /* 0x000000c700c77308 */ /* 0x000ee20000002400 */
[----:B------:R-:W-:Y:S02]  /*5e40*/  FSEL R15, R15, -INF , P4 ;  /* 0xff8000000f0f7808 */ /* 0x000fe40002000000 */
[C---:B------:R-:W-:Y:S02]  /*5e50*/  ISETP.GT.AND P5, PT, R182.reuse, 0x11, PT ;  /* 0x00000011b600780c */ /* 0x040fe40003fa4270 */
[C---:B------:R-:W-:Y:S02]  /*5e60*/  ISETP.GT.AND P6, PT, R182.reuse, 0x18, PT ;  /* 0x00000018b600780c */ /* 0x040fe40003fc4270 */
[C---:B------:R-:W-:Y:S01]  /*5e70*/  ISETP.GT.AND P2, PT, R182.reuse, 0x20, PT ;  /* 0x00000020b600780c */ /* 0x040fe20003f44270 */
[----:B------:R-:W3:Y:S01]  /*5e80*/  MUFU.TANH R193, R193 ;  /* 0x000000c100c17308 */ /* 0x000ee20000002400 */
[----:B------:R-:W-:-:S02]  /*5e90*/  ISETP.GT.AND P3, PT, R182, 0x21, PT ;  /* 0x00000021b600780c */ /* 0x000fc40003f64270 */
[----:B------:R-:W-:Y:S02]  /*5ea0*/  ISETP.GT.AND P4, PT, R182, 0x28, PT ;  /* 0x00000028b600780c */ /* 0x000fe40003f84270 */
[----:B------:R-:W-:Y:S02]  /*5eb0*/  FSEL R8, R8, -INF , P1 ;  /* 0xff80000008087808 */ /* 0x000fe40000800000 */
[----:B------:R-:W-:Y:S01]  /*5ec0*/  ISETP.GT.AND P1, PT, R182, 0x19, PT ;  /* 0x00000019b600780c */ /* 0x000fe20003f24270 */
[----:B------:R-:W3:Y:S01]  /*5ed0*/  MUFU.TANH R196, R196 ;  /* 0x000000c400c47308 */ /* 0x000ee20000002400 */
[----:B------:R-:W-:Y:S02]  /*5ee0*/  FSEL R20, R20, -INF , P5 ;  /* 0xff80000014147808 */ /* 0x000fe40002800000 */
[----:B------:R-:W-:Y:S02]  /*5ef0*/  FSEL R153, R153, -INF , P6 ;  /* 0xff80000099997808 */ /* 0x000fe40003000000 */
[----:B------:R-:W-:-:S02]  /*5f00*/  FSEL R157, R157, -INF , P2 ;  /* 0xff8000009d9d7808 */ /* 0x000fc40001000000 */
        /* <DEDUP_REMOVED lines=9> */
[----:B-1----:R-:W-:Y:S02]  /*5fa0*/  FSEL R154, R154, -INF , P1 ;  /* 0xff8000009a9a7808 */ /* 0x002fe40000800000 */
[----:B------:R-:W-:Y:S01]  /*5fb0*/  ISETP.GT.AND P1, PT, R182, 0x31, PT ;  /* 0x00000031b600780c */ /* 0x000fe20003f24270 */
[----:B------:R-:W1:Y:S01]  /*5fc0*/  MUFU.TANH R201, R201 ;  /* 0x000000c900c97308 */ /* 0x000e620000002400 */
[----:B----4-:R-:W-:Y:S02]  /*5fd0*/  FSEL R187, R187, -INF , P5 ;  /* 0xff800000bbbb7808 */ /* 0x010fe40002800000 */
[----:B0-----:R-:W-:Y:S02]  /*5fe0*/  FSEL R176, R176, -INF , P6 ;  /* 0xff800000b0b07808 */ /* 0x001fe40003000000 */
[----:B------:R-:W-:-:S02]  /*5ff0*/  FSEL R180, R180, -INF , P2 ;  /* 0xff800000b4b47808 */ /* 0x000fc40001000000 */
[----:B------:R-:W-:Y:S01]  /*6000*/  FSEL R181, R181, -INF , P3 ;  /* 0xff800000b5b57808 */ /* 0x000fe20001800000 */
[----:B------:R-:W0:Y:S01]  /*6010*/  MUFU.TANH R202, R202 ;  /* 0x000000ca00ca7308 */ /* 0x000e220000002400 */
[----:B------:R-:W-:Y:S02]  /*6020*/  FSEL R184, R184, -INF , P4 ;  /* 0xff800000b8b87808 */ /* 0x000fe40002000000 */
[C---:B------:R-:W-:Y:S02]  /*6030*/  ISETP.GT.AND P5, PT, R182.reuse, 0x41, PT ;  /* 0x00000041b600780c */ /* 0x040fe40003fa4270 */
[C---:B------:R-:W-:Y:S02]  /*6040*/  ISETP.GT.AND P6, PT, R182.reuse, 0x48, PT ;  /* 0x00000048b600780c */ /* 0x040fe40003fc4270 */
[C---:B------:R-:W-:Y:S01]  /*6050*/  ISETP.GT.AND P2, PT, R182.reuse, 0x49, PT ;  /* 0x00000049b600780c */ /* 0x040fe20003f44270 */
[----:B------:R-:W4:Y:S01]  /*6060*/  MUFU.TANH R203, R203 ;  /* 0x000000cb00cb7308 */ /* 0x000f220000002400 */
[----:B------:R-:W-:-:S02]  /*6070*/  ISETP.GT.AND P3, PT, R182, 0x50, PT ;  /* 0x00000050b600780c */ /* 0x000fc40003f64270 */
[----:B------:R-:W-:Y:S02]  /*6080*/  ISETP.GT.AND P4, PT, R182, 0x51, PT ;  /* 0x00000051b600780c */ /* 0x000fe40003f84270 */
[----:B-----5:R-:W-:Y:S02]  /*6090*/  FSEL R177, R177, -INF , P1 ;  /* 0xff800000b1b17808 */ /* 0x020fe40000800000 */
[----:B------:R-:W-:Y:S01]  /*60a0*/  FSETP.NEU.FTZ.AND P1, PT, R9, -INF , PT ;  /* 0xff8000000900780b */ /* 0x000fe20003f3d000 */
[----:B------:R-:W5:Y:S01]  /*60b0*/  MUFU.TANH R204, R204 ;  /* 0x000000cc00cc7308 */ /* 0x000f620000002400 */
[----:B------:R-:W-:Y:S02]  /*60c0*/  FSEL R185, R185, -INF , P5 ;  /* 0xff800000b9b97808 */ /* 0x000fe40002800000 */
[----:B--2---:R-:W-:Y:S02]  /*60d0*/  FSEL R186, R186, -INF , P6 ;  /* 0xff800000baba7808 */ /* 0x004fe40003000000 */
[----:B---3--:R-:W-:-:S02]  /*60e0*/  FSEL R189, R189, -INF , P2 ;  /* 0xff800000bdbd7808 */ /* 0x008fc40001000000 */
[----:B------:R-:W-:Y:S01]  /*60f0*/  FSEL R199, R199, -INF , P3 ;  /* 0xff800000c7c77808 */ /* 0x000fe20001800000 */
[----:B------:R-:W2:Y:S01]  /*6100*/  MUFU.TANH R205, R205 ;  /* 0x000000cd00cd7308 */ /* 0x000ea20000002400 */
[----:B------:R-:W-:Y:S02]  /*6110*/  FSEL R193, R193, -INF , P4 ;  /* 0xff800000c1c17808 */ /* 0x000fe40002000000 */
[C---:B------:R-:W-:Y:S02]  /*6120*/  ISETP.GT.AND P5, PT, R182.reuse, 0x58, PT ;  /* 0x00000058b600780c */ /* 0x040fe40003fa4270 */
[C---:B------:R-:W-:Y:S02]  /*6130*/  ISETP.GT.AND P6, PT, R182.reuse, 0x59, PT ;  /* 0x00000059b600780c */ /* 0x040fe40003fc4270 */
[C---:B------:R-:W-:Y:S01]  /*6140*/  ISETP.GT.AND P2, PT, R182.reuse, 0x60, PT ;  /* 0x00000060b600780c */ /* 0x040fe20003f44270 */
[----:B------:R-:W3:Y:S01]  /*6150*/  MUFU.TANH R206, R206 ;  /* 0x000000ce00ce7308 */ /* 0x000ee20000002400 */
[----:B------:R-:W-:-:S02]  /*6160*/  ISETP.GT.AND P3, PT, R182, 0x61, PT ;  /* 0x00000061b600780c */ /* 0x000fc40003f64270 */
[----:B------:R-:W-:Y:S02]  /*6170*/  ISETP.GT.AND P4, PT, R182, 0x68, PT ;  /* 0x00000068b600780c */ /* 0x000fe40003f84270 */
[----:B------:R-:W-:Y:S02]  /*6180*/  FSEL R207, R207, RZ, P1 ;  /* 0x000000ffcfcf7208 */ /* 0x000fe40000800000 */
[----:B------:R-:W-:Y:S01]  /*6190*/  FMNMX.FTZ R211, R7, R6, !PT ;  /* 0x0000000607d37209 */ /* 0x000fe20007810000 */
[----:B------:R-:W3:Y:S01]  /*61a0*/  MUFU.TANH R172, R172 ;  /* 0x000000ac00ac7308 */ /* 0x000ee20000002400 */
[----:B------:R-:W-:Y:S01]  /*61b0*/  FSEL R196, R196, -INF , P5 ;  /* 0xff800000c4c47808 */ /* 0x000fe20002800000 */
[--C-:B------:R-:W-:Y:S01]  /*61c0*/  FFMA.FTZ R208, R21, UR10, -R207.reuse ;  /* 0x0000000a15d07c23 */ /* 0x100fe200080108cf */
[----:B------:R-:W-:Y:S01]  /*61d0*/  FSEL R197, R197, -INF , P6 ;  /* 0xff800000c5c57808 */ /* 0x000fe20003000000 */
[--C-:B------:R-:W-:Y:S01]  /*61e0*/  FFMA.FTZ R209, R190, UR10, -R207.reuse ;  /* 0x0000000abed17c23 */ /* 0x100fe200080108cf */
[----:B------:R-:W-:Y:S01]  /*61f0*/  FSEL R200, R200, -INF , P2 ;  /* 0xff800000c8c87808 */ /* 0x000fe20001000000 */
[--C-:B------:R-:W-:Y:S01]  /*6200*/  FFMA.FTZ R210, R155, UR10, -R207.reuse ;  /* 0x0000000a9bd27c23 */ /* 0x100fe200080108cf */
[----:B-1----:R-:W-:Y:S01]  /*6210*/  FSEL R201, R201, -INF , P3 ;  /* 0xff800000c9c97808 */ /* 0x002fe20001800000 */
[--C-:B------:R-:W-:Y:S01]  /*6220*/  FFMA.FTZ R213, R167, UR10, -R207.reuse ;  /* 0x0000000aa7d57c23 */ /* 0x100fe200080108cf */
[----:B0-----:R-:W-:Y:S01]  /*6230*/  FSEL R202, R202, -INF , P4 ;  /* 0xff800000caca7808 */ /* 0x001fe20002000000 */
[--C-:B------:R-:W-:Y:S01]  /*6240*/  FFMA.FTZ R215, R171, UR10, -R207.reuse ;  /* 0x0000000aabd77c23 */ /* 0x100fe200080108cf */
[----:B------:R-:W-:Y:S01]  /*6250*/  ISETP.GT.AND P5, PT, R182, 0x69, PT ;  /* 0x00000069b600780c */ /* 0x000fe20003fa4270 */
[--C-:B------:R-:W-:Y:S01]  /*6260*/  FFMA.FTZ R171, R198, UR10, -R207.reuse ;  /* 0x0000000ac6ab7c23 */ /* 0x100fe200080108cf */
[----:B------:R-:W-:Y:S01]  /*6270*/  ISETP.GT.AND P6, PT, R182, 0x70, PT ;  /* 0x00000070b600780c */ /* 0x000fe20003fc4270 */
[--C-:B------:R-:W-:Y:S01]  /*6280*/  FFMA.FTZ R198, R192, UR10, -R207.reuse ;  /* 0x0000000ac0c67c23 */ /* 0x100fe200080108cf */
[C---:B------:R-:W-:Y:S01]  /*6290*/  ISETP.GT.AND P2, PT, R182.reuse, 0x71, PT ;  /* 0x00000071b600780c */ /* 0x040fe20003f44270 */
[----:B------:R-:W-:Y:S01]  /*62a0*/  MUFU.EX2 R209, R209 ;  /* 0x000000d100d17308 */ /* 0x000fe20000000800 */
[----:B------:R-:W-:Y:S01]  /*62b0*/  ISETP.GT.AND P3, PT, R182, 0x78, PT ;  /* 0x00000078b600780c */ /* 0x000fe20003f64270 */
[--C-:B------:R-:W-:Y:S01]  /*62c0*/  FFMA.FTZ R10, R10, UR10, -R207.reuse ;  /* 0x0000000a0a0a7c23 */ /* 0x100fe200080108cf */
[----:B------:R-:W-:Y:S01]  /*62d0*/  ISETP.GT.AND P4, PT, R182, 0x79, PT ;  /* 0x00000079b600780c */ /* 0x000fe20003f84270 */
[--C-:B------:R-:W-:Y:S01]  /*62e0*/  FFMA.FTZ R182, R14, UR10, -R207.reuse ;  /* 0x0000000a0eb67c23 */ /* 0x100fe200080108cf */
[----:B------:R-:W-:Y:S01]  /*62f0*/  FMNMX.FTZ R14, R8, R211, !PT ;  /* 0x000000d3080e7209 */ /* 0x000fe20007810000 */
[--C-:B------:R-:W-:Y:S01]  /*6300*/  FFMA.FTZ R13, R13, UR10, -R207.reuse ;  /* 0x0000000a0d0d7c23 */ /* 0x100fe200080108cf */
[----:B----4-:R-:W-:Y:S01]  /*6310*/  FSEL R203, R203, -INF , P5 ;  /* 0xff800000cbcb7808 */ /* 0x010fe20002800000 */
[----:B------:R-:W-:Y:S01]  /*6320*/  MUFU.EX2 R10, R10 ;  /* 0x0000000a000a7308 */ /* 0x000fe20000000800 */
[----:B------:R-:W-:Y:S01]  /*6330*/  FMNMX.FTZ R21, R11, R14, !PT ;  /* 0x0000000e0b157209 */ /* 0x000fe20007810000 */
[--C-:B------:R-:W-:Y:S01]  /*6340*/  FFMA.FTZ R159, R159, UR10, -R207.reuse ;  /* 0x0000000a9f9f7c23 */ /* 0x100fe200080108cf */
[----:B-----5:R-:W-:Y:S01]  /*6350*/  FSEL R204, R204, -INF , P6 ;  /* 0xff800000cccc7808 */ /* 0x020fe20003000000 */
[--C-:B------:R-:W-:Y:S01]  /*6360*/  FFMA.FTZ R160, R160, UR10, -R207.reuse ;  /* 0x0000000aa0a07c23 */ /* 0x100fe200080108cf */
[----:B------:R-:W-:Y:S01]  /*6370*/  FMNMX.FTZ R190, R12, R21, !PT ;  /* 0x000000150cbe7209 */ /* 0x000fe20007810000 */
[--C-:B------:R-:W-:Y:S01]  /*6380*/  FFMA.FTZ R21, R152, UR10, -R207.reuse ;  /* 0x0000000a98157c23 */ /* 0x100fe200080108cf */
[----:B--2---:R-:W-:Y:S01]  /*6390*/  FSEL R205, R205, -INF , P2 ;  /* 0xff800000cdcd7808 */ /* 0x004fe20001000000 */
[----:B------:R0:W-:Y:S01]  /*63a0*/  MUFU.EX2 R14, R208 ;  /* 0x000000d0000e7308 */ /* 0x0001e20000000800 */
[----:B------:R-:W-:Y:S01]  /*63b0*/  FMNMX.FTZ R211, R15, R190, !PT ;  /* 0x000000be0fd37209 */ /* 0x000fe20007810000 */
[--C-:B------:R-:W-:Y:S01]  /*63c0*/  FFMA.FTZ R166, R166, UR10, -R207.reuse ;  /* 0x0000000aa6a67c23 */ /* 0x100fe200080108cf */
[----:B---3--:R-:W-:Y:S01]  /*63d0*/  FSEL R206, R206, -INF , P3 ;  /* 0xff800000cece7808 */ /* 0x008fe20001800000 */
[----:B------:R-:W-:Y:S01]  /*63e0*/  FFMA.FTZ R188, R188, UR10, -R207 ;  /* 0x0000000abcbc7c23 */ /* 0x000fe200080108cf */
[----:B------:R-:W-:-:S03]  /*63f0*/  FMNMX.FTZ R152, R20, R211, !PT ;  /* 0x000000d314987209 */ /* 0x000fc60007810000 */
[----:B------:R-:W-:Y:S01]  /*6400*/  MUFU.EX2 R13, R13 ;  /* 0x0000000d000d7308 */ /* 0x000fe20000000800 */
[----:B------:R-:W-:Y:S01]  /*6410*/  FMNMX.FTZ R155, R153, R152, !PT ;  /* 0x00000098999b7209 */ /* 0x000fe20007810000 */
[--C-:B0-----:R-:W-:Y:S01]  /*6420*/  FFMA.FTZ R208, R170, UR10, -R207.reuse ;  /* 0x0000000aaad07c23 */ /* 0x101fe200080108cf */
[----:B------:R-:W-:-:S01]  /*6430*/  FFMA.FTZ R170, R175, UR10, -R207 ;  /* 0x0000000aafaa7c23 */ /* 0x000fc200080108cf */
[--C-:B------:R-:W-:Y:S01]  /*6440*/  FFMA.FTZ R175, R178, UR10, -R207.reuse ;  /* 0x0000000ab2af7c23 */ /* 0x100fe200080108cf */
[----:B------:R-:W-:Y:S01]  /*6450*/  FMNMX.FTZ R190, R154, R155, !PT ;  /* 0x0000009b9abe7209 */ /* 0x000fe20007810000 */
[--C-:B------:R-:W-:Y:S01]  /*6460*/  FFMA.FTZ R155, R156, UR10, -R207.reuse ;  /* 0x0000000a9c9b7c23 */ /* 0x100fe200080108cf */
[----:B------:R-:W-:-:S01]  /*6470*/  FFMA.FTZ R178, R179, UR10, -R207 ;  /* 0x0000000ab3b27c23 */ /* 0x000fc200080108cf */
[----:B------:R0:W-:Y:S01]  /*6480*/  MUFU.EX2 R152, R210 ;  /* 0x000000d200987308 */ /* 0x0001e20000000800 */
[----:B------:R-:W-:Y:S01]  /*6490*/  FMNMX.FTZ R211, R157, R190, !PT ;  /* 0x000000be9dd37209 */ /* 0x000fe20007810000 */
[----:B------:R-:W-:-:S03]  /*64a0*/  FFMA.FTZ R190, R163, UR10, -R207 ;  /* 0x0000000aa3be7c23 */ /* 0x000fc600080108cf */
[----:B------:R-:W-:-:S03]  /*64b0*/  FMNMX.FTZ R156, R158, R211, !PT ;  /* 0x000000d39e9c7209 */ /* 0x000fc60007810000 */
[----:B------:R-:W-:Y:S01]  /*64c0*/  MUFU.EX2 R182, R182 ;  /* 0x000000b600b67308 */ /* 0x000fe20000000800 */
[----:B------:R-:W-:Y:S01]  /*64d0*/  FMNMX.FTZ R156, R161, R156, !PT ;  /* 0x0000009ca19c7209 */ /* 0x000fe20007810000 */
[----:B0-----:R-:W-:-:S03]  /*64e0*/  FFMA.FTZ R210, R169, UR10, -R207 ;  /* 0x0000000aa9d27c23 */ /* 0x001fc600080108cf */
        /* <DEDUP_REMOVED lines=18> */
[----:B0-----:R-:W-:Y:S01]  /*6610*/  FSEL R190, R172, -INF , P4 ;  /* 0xff800000acbe7808 */ /* 0x001fe20002000000 */
        /* <DEDUP_REMOVED lines=22> */
[----:B------:R-:W1:Y:S06]  /*6780*/  SHFL.BFLY PT, R169, R168, 0x2, 0x1f ;  /* 0x0c401f00a8a97f89 */ /* 0x000e6c00000e0000 */
[----:B------:R-:W-:Y:S08]  /*6790*/  MUFU.EX2 R164, R164 ;  /* 0x000000a400a47308 */ /* 0x000ff00000000800 */
[----:B------:R-:W-:Y:S08]  /*67a0*/  MUFU.EX2 R208, R208 ;  /* 0x000000d000d07308 */ /* 0x000ff00000000800 */
[----:B------:R-:W-:Y:S01]  /*67b0*/  MUFU.EX2 R215, R215 ;  /* 0x000000d700d77308 */ /* 0x000fe20000000800 */
[----:B-1----:R-:W-:Y:S01]  /*67c0*/  FMNMX.FTZ R179, R168, R169, !PT ;  /* 0x000000a9a8b37209 */ /* 0x002fe20007810000 */
[----:B------:R-:W-:Y:S01]  /*67d0*/  FFMA.FTZ R169, R183, UR10, -R207 ;  /* 0x0000000ab7a97c23 */ /* 0x000fe200080108cf */
[----:B------:R-:W-:-:S03]  /*67e0*/  IMAD.U32 R183, RZ, RZ, UR10 ;  /* 0x0000000affb77e24 */ /* 0x000fc6000f8e00ff */
[----:B------:R-:W1:Y:S02]  /*67f0*/  SHFL.BFLY PT, R168, R179, 0x1, 0x1f ;  /* 0x0c201f00b3a87f89 */ /* 0x000e6400000e0000 */
[----:B------:R-:W-:Y:S08]  /*6800*/  MUFU.EX2 R167, R167 ;  /* 0x000000a700a77308 */ /* 0x000ff00000000800 */
[----:B------:R-:W-:Y:S08]  /*6810*/  MUFU.EX2 R170, R170 ;  /* 0x000000aa00aa7308 */ /* 0x000ff00000000800 */
[----:B------:R-:W-:Y:S01]  /*6820*/  MUFU.EX2 R175, R175 ;  /* 0x000000af00af7308 */ /* 0x000fe20000000800 */
[----:B-1----:R-:W-:-:S07]  /*6830*/  FMNMX.FTZ R168, R179, R168, !PT ;  /* 0x000000a8b3a87209 */ /* 0x002fce0007810000 */
        /* <DEDUP_REMOVED lines=30> */
[----:B0-----:R-:W-:-:S01]  /*6a20*/  FFMA.FTZ R210, R187, UR10, -R194 ;  /* 0x0000000abbd27c23 */ /* 0x001fc200080108c2 */
        /* <DEDUP_REMOVED lines=16> */
[----:B------:R-:W-:-:S04]  /*6b30*/  FFMA.FTZ R190, R190, UR10, -R194 ;  /* 0x0000000abebe7c23 */ /* 0x000fc800080108c2 */
[----:B------:R-:W2:Y:S01]  /*6b40*/  MUFU.EX2 R8, R8 ;  /* 0x0000000800087308 */ /* 0x000ea20000000800 */
[----:B0-----:R-:W-:-:S01]  /*6b50*/  FFMA.FTZ R181, R6, R2, R209 ;  /* 0x0000000206b57223 */ /* 0x001fc200000100d1 */
[-C--:B------:R-:W-:Y:S01]  /*6b60*/  FMUL.FTZ R26, R26, R6.reuse ;  /* 0x000000061a1a7220 */ /* 0x080fe20000410000 */
[-C--:B------:R-:W-:Y:S01]  /*6b70*/  FMUL.FTZ R27, R27, R6.reuse ;  /* 0x000000061b1b7220 */ /* 0x080fe20000410000 */
[----:B------:R-:W-:Y:S01]  /*6b80*/  FMUL.FTZ R30, R30, R6 ;  /* 0x000000061e1e7220 */ /* 0x000fe20000410000 */
[----:B------:R-:W-:-:S01]  /*6b90*/  FADD.FTZ R184, R10, R181 ;  /* 0x000000b50ab87221 */ /* 0x000fc20000010000 */
[-C--:B------:R-:W-:Y:S01]  /*6ba0*/  FMUL.FTZ R31, R31, R6.reuse ;  /* 0x000000061f1f7220 */ /* 0x080fe20000410000 */
[----:B------:R-:W-:Y:S01]  /*6bb0*/  FMUL.FTZ R34, R34, R6 ;  /* 0x0000000622227220 */ /* 0x000fe20000410000 */
[----:B------:R-:W0:Y:S01]  /*6bc0*/  MUFU.EX2 R183, R183 ;  /* 0x000000b700b77308 */ /* 0x000e220000000800 */
[----:B-1----:R-:W-:-:S01]  /*6bd0*/  FFMA.FTZ R2, R5, R3, R192 ;  /* 0x0000000305027223 */ /* 0x002fc200000100c0 */
[----:B------:R-:W-:Y:S01]  /*6be0*/  FADD.FTZ R181, R13, R184 ;  /* 0x000000b80db57221 */ /* 0x000fe20000010000 */
[----:B------:R-:W-:Y:S01]  /*6bf0*/  F2FP.SATFINITE.E4M3.F32.PACK_AB_MERGE_C R13, R182, R13, RZ ;  /* 0x0000000db60d723e */ /* 0x000fe200048070ff */
[----:B------:R-:W-:Y:S01]  /*6c00*/  FMUL.FTZ R24, R24, R5 ;  /* 0x0000000518187220 */ /* 0x000fe20000410000 */
[----:B------:R-:W-:-:S01]  /*6c10*/  FADD.FTZ R3, R7, R2 ;  /* 0x0000000207037221 */ /* 0x000fc20000010000 */
        /* <DEDUP_REMOVED lines=35> */
[----:B0-----:R-:W-:-:S01]  /*6e50*/  FADD.FTZ R187, R153, R8 ;  /* 0x0000000899bb7221 */ /* 0x001fc20000010000 */
[C---:B------:R-:W-:Y:S01]  /*6e60*/  FADD.FTZ R2, R155.reuse, R2 ;  /* 0x000000029b027221 */ /* 0x040fe20000010000 */
[----:B------:R-:W-:Y:S01]  /*6e70*/  F2FP.SATFINITE.E4M3.F32.PACK_AB_MERGE_C R155, R155, R152, RZ ;  /* 0x000000989b9b723e */ /* 0x000fe200048070ff */
[-C--:B------:R-:W-:Y:S01]  /*6e80*/  FMUL.FTZ R68, R68, R5.reuse ;  /* 0x0000000544447220 */ /* 0x080fe20000410000 */
[-C--:B------:R-:W-:Y:S01]  /*6e90*/  FMUL.FTZ R69, R69, R5.reuse ;  /* 0x0000000545457220 */ /* 0x080fe20000410000 */
[----:B------:R-:W-:Y:S01]  /*6ea0*/  FMUL.FTZ R72, R72, R5 ;  /* 0x0000000548487220 */ /* 0x000fe20000410000 */
[----:B------:R-:W-:Y:S01]  /*6eb0*/  F2FP.SATFINITE.E4M3.F32.PACK_AB_MERGE_C R155, R21, R14, R155 ;  /* 0x0000000e159b723e */ /* 0x000fe2000480709b */
        /* <DEDUP_REMOVED lines=26> */
[----:B------:R-:W-:Y:S01]  /*7060*/  FADD.FTZ R2, R156, R3 ;  /* 0x000000039c027221 */ /* 0x000fe20000010000 */
[-C--:B------:R-:W-:Y:S01]  /*7070*/  FMUL.FTZ R101, R101, R5.reuse ;  /* 0x0000000565657220 */ /* 0x080fe20000410000 */
[-C--:B------:R-:W-:Y:S01]  /*7080*/  FMUL.FTZ R104, R104, R5.reuse ;  /* 0x0000000568687220 */ /* 0x080fe20000410000 */
[----:B------:R-:W-:Y:S01]  /*7090*/  FMUL.FTZ R105, R105, R5 ;  /* 0x0000000569697220 */ /* 0x000fe20000410000 */
[C---:B------:R-:W-:Y:S01]  /*70a0*/  FADD.FTZ R3, R211.reuse, R2 ;  /* 0x00000002d3037221 */ /* 0x040fe20000010000 */
[----:B------:R-:W-:Y:S01]  /*70b0*/  F2FP.SATFINITE.E4M3.F32.PACK_AB_MERGE_C R211, R211, R156, RZ ;  /* 0x0000009cd3d3723e */ /* 0x000fe200048070ff */
[----:B------:R-:W1:Y:S01]  /*70c0*/  MUFU.EX2 R161, R161 ;  /* 0x000000a100a17308 */ /* 0x000e620000000800 */
[----:B--2---:R-:W-:-:S01]  /*70d0*/  FADD.FTZ R153, R210, R153 ;  /* 0x00000099d2997221 */ /* 0x004fc20000010000 */
[----:B------:R-:W-:Y:S01]  /*70e0*/  FADD.FTZ R2, R162, R3 ;  /* 0x00000003a2027221 */ /* 0x000fe20000010000 */
[----:B------:R-:W-:Y:S01]  /*70f0*/  F2FP.SATFINITE.E4M3.F32.PACK_AB_MERGE_C R157, R210, R157, RZ ;  /* 0x0000009dd29d723e */ /* 0x000fe200048070ff */
[-C--:B------:R-:W-:Y:S01]  /*7100*/  FMUL.FTZ R108, R108, R5.reuse ;  /* 0x000000056c6c7220 */ /* 0x080fe20000410000 */
[----:B------:R-:W-:Y:S01]  /*7110*/  FMUL.FTZ R109, R109, R5 ;  /* 0x000000056d6d7220 */ /* 0x000fe20000410000 */
[----:B------:R-:W-:Y:S01]  /*7120*/  FADD.FTZ R3, R163, R2 ;  /* 0x00000002a3037221 */ /* 0x000fe20000010000 */
[----:B------:R-:W-:Y:S01]  /*7130*/  F2FP.SATFINITE.E4M3.F32.PACK_AB_MERGE_C R156, R20, R15, R157 ;  /* 0x0000000f149c723e */ /* 0x000fe2000480709d */
[----:B------:R-:W2:Y:S01]  /*7140*/  MUFU.EX2 R176, R176 ;  /* 0x000000b000b07308 */ /* 0x000ea20000000800 */
[----:B0-----:R-:W-:-:S01]  /*7150*/  FADD.FTZ R152, R158, R153 ;  /* 0x000000999e987221 */ /* 0x001fc20000010000 */
[----:B------:R-:W-:Y:S01]  /*7160*/  FADD.FTZ R2, R166, R3 ;  /* 0x00000003a6027221 */ /* 0x000fe20000010000 */
[C---:B------:R-:W-:Y:S01]  /*7170*/  F2FP.SATFINITE.E4M3.F32.PACK_AB_MERGE_C R166, R213.reuse, R166, RZ ;  /* 0x000000a6d5a6723e */ /* 0x040fe200048070ff */
[----:B------:R-:W-:Y:S01]  /*7180*/  FMUL.FTZ R112, R112, R5 ;  /* 0x0000000570707220 */ /* 0x000fe20000410000 */
[----:B------:R-:W-:Y:S01]  /*7190*/  F2FP.SATFINITE.E4M3.F32.PACK_AB_MERGE_C R157, R160, R159, R211 ;  /* 0x0000009fa09d723e */ /* 0x000fe200048070d3 */
[----:B------:R-:W-:Y:S01]  /*71a0*/  FADD.FTZ R3, R213, R2 ;  /* 0x00000002d5037221 */ /* 0x000fe20000010000 */
[----:B------:R-:W-:Y:S01]  /*71b0*/  F2FP.SATFINITE.E4M3.F32.PACK_AB_MERGE_C R159, R163, R162, R166 ;  /* 0x000000a2a39f723e */ /* 0x000fe200048070a6 */
        /* <DEDUP_REMOVED lines=19> */
[----:B------:R-:W-:-:S01]  /*72f0*/  FADD.FTZ R152, R164, R3 ;  /* 0x00000003a4987221 */ /* 0x000fc20000010000 */
[-C--:B------:R-:W-:Y:S01]  /*7300*/  FMUL.FTZ R137, R137, R5.reuse ;  /* 0x0000000589897220 */ /* 0x080fe20000410000 */
[----:B------:R-:W-:Y:S01]  /*7310*/  F2FP.SATFINITE.E4M3.F32.PACK_AB_MERGE_C R158, R161, R158, R176 ;  /* 0x0000009ea19e723e */ /* 0x000fe200048070b0 */
[----:B------:R-:W-:Y:S01]  /*7320*/  FMUL.FTZ R140, R140, R5 ;  /* 0x000000058c8c7220 */ /* 0x000fe20000410000 */
[----:B------:R-:W-:-:S01]  /*7330*/  FADD.FTZ R153, R165, R152 ;  /* 0x00000098a5997221 */ /* 0x000fc20000010000 */
[----:B------:R-:W0:Y:S01]  /*7340*/  MUFU.EX2 R186, R186 ;  /* 0x000000ba00ba7308 */ /* 0x000e220000000800 */
[----:B-1----:R-:W-:-:S01]  /*7350*/  FADD.FTZ R2, R180, R177 ;  /* 0x000000b1b4027221 */ /* 0x002fc20000010000 */
[----:B------:R-:W-:Y:S01]  /*7360*/  FMUL.FTZ R141, R141, R5 ;  /* 0x000000058d8d7220 */ /* 0x000fe20000410000 */
[----:B------:R-:W-:-:S01]  /*7370*/  FADD.FTZ R152, R208, R153 ;  /* 0x00000099d0987221 */ /* 0x000fc20000010000 */
[----:B------:R-:W-:Y:S01]  /*7380*/  F2FP.SATFINITE.E4M3.F32.PACK_AB_MERGE_C R208, R215, R208, RZ ;  /* 0x000000d0d7d0723e */ /* 0x000fe200048070ff */
[-C--:B------:R-:W-:Y:S01]  /*7390*/  FMUL.FTZ R144, R144, R5.reuse ;  /* 0x0000000590907220 */ /* 0x080fe20000410000 */
[----:B------:R-:W-:Y:S01]  /*73a0*/  FMUL.FTZ R145, R145, R5 ;  /* 0x0000000591917220 */ /* 0x000fe20000410000 */
[----:B------:R-:W-:-:S01]  /*73b0*/  FADD.FTZ R152, R215, R152 ;  /* 0x00000098d7987221 */ /* 0x000fc20000010000 */
[----:B------:R-:W1:Y:S01]  /*73c0*/  MUFU.EX2 R189, R189 ;  /* 0x000000bd00bd7308 */ /* 0x000e620000000800 */
[----:B--2---:R-:W-:-:S01]  /*73d0*/  FADD.FTZ R3, R185, R2 ;  /* 0x00000002b9037221 */ /* 0x004fc20000010000 */
[----:B------:R-:W-:Y:S01]  /*73e0*/  F2FP.SATFINITE.E4M3.F32.PACK_AB_MERGE_C R161, R165, R164, R208 ;  /* 0x000000a4a5a1723e */ /* 0x000fe200048070d0 */
[----:B------:R-:W-:-:S01]  /*73f0*/  FADD.FTZ R153, R167, R152 ;  /* 0x00000098a7997221 */ /* 0x000fc20000010000 */
        /* <DEDUP_REMOVED lines=17> */
[----:B------:R-:W-:Y:S01]  /*7510*/  FMUL.FTZ R55, R55, R6 ;  /* 0x0000000637377220 */ /* 0x000fe20000410000 */
[----:B------:R-:W-:Y:S01]  /*7520*/  F2FP.SATFINITE.E4M3.F32.PACK_AB_MERGE_C R160, R185, R180, R186 ;  /* 0x000000b4b9a0723e */ /* 0x000fe200048070ba */
        /* <DEDUP_REMOVED lines=14> */
[----:B------:R-:W-:Y:S01]  /*7610*/  FMUL.FTZ R70, R70, R6 ;  /* 0x0000000646467220 */ /* 0x000fe20000410000 */
        /* <DEDUP_REMOVED lines=61> */
[----:B------:R-:W-:-:S03]  /*79f0*/  FMUL.FTZ R151, R151, R6 ;  /* 0x0000000697977220 */ /* 0x000fc60000410000 */
        /* <DEDUP_REMOVED lines=27> */
.L_x_2678:
[----:B------:R-:W-:-:S04]  /*7bb0*/  IMAD.U32 R5, RZ, RZ, UR58 ;  /* 0x0000003aff057e24 */ /* 0x000fc8000f8e00ff */
[----:B------:R0:W1:Y:S01]  /*7bc0*/  SYNCS.PHASECHK.TRANS64.TRYWAIT P1, [UR54+0x38850], R5 ;  /* 0x03885005ff0075a7 */ /* 0x0000620008020176 */
[----:B------:R-:W-:Y:S05]  /*7bd0*/  @!P0 BRA `(.L_x_2679) ;  /* 0x0000000000048947 */ /* 0x000fea0003800000 */
[----:B------:R-:W-:Y:S01]  /*7be0*/  BPT.TRAP 0x1 ;  /* 0x000000040000795c */ /* 0x000fe20000300000 */
.L_x_2679:
[----:B0-----:R-:W-:Y:S01]  /*7bf0*/  VIADD R5, R227, 0x8 ;  /* 0x00000008e3057836 */ /* 0x001fe20000000000 */
[----:B-1----:R-:W-:Y:S06]  /*7c00*/  @P1 BRA `(.L_x_2680) ;  /* 0x00000000000c1947 */ /* 0x002fec0003800000 */
[----:B------:R-:W-:-:S04]  /*7c10*/  IMAD.U32 R6, RZ, RZ, UR58 ;  /* 0x0000003aff067e24 */ /* 0x000fc8000f8e00ff */
[----:B------:R-:W0:Y:S02]  /*7c20*/  SYNCS.PHASECHK.TRANS64.TRYWAIT P1, [UR54+0x38850], R6 ;  /* 0x03885006ff0075a7 */ /* 0x000e240008020176 */
[----:B0-----:R-:W-:Y:S05]  /*7c30*/  @!P1 BRA `(.L_x_2681) ;  /* 0x000000e400709947 */ /* 0x001fea0003800000 */
.L_x_2680:
        /* <DEDUP_REMOVED lines=27> */
.L_x_2682:
[----:B------:R-:W-:Y:S01]  /*7df0*/  UISETP.GT.AND UP0, UPT, UR57, UR56, UPT ;  /* 0x000000383900728c */ /* 0x000fe2000bf04270 */
[----:B------:R-:W-:Y:S01]  /*7e00*/  IMAD.MOV.U32 R5, RZ, RZ, R9 ;  /* 0x000000ffff057224 */ /* 0x000fe200078e0009 */
[----:B------:R-:W-:Y:S01]  /*7e10*/  UIADD3 UR54, UR54, 0x38860, URZ ;  /* 0x0003886036367890 */ /* 0x000fe2000fffe03f */
[----:B0-----:R-:W-:Y:S01]  /*7e20*/  IMAD.MOV.U32 R6, RZ, RZ, R168 ;  /* 0x000000ffff067224 */ /* 0x001fe200078e00a8 */
[----:B------:R-:W-:Y:S02]  /*7e30*/  UIADD3 UR57, UR57, -0x1, URZ ;  /* 0xffffffff39397890 */ /* 0x000fe4000fffe03f */
[----:B------:R-:W-:Y:S01]  /*7e40*/  PLOP3.LUT P1, PT, PT, PT, UP0, 0x80, 0x0 ;  /* 0x000000000000781c */ /* 0x000fe20003f2f008 */
[----:B------:R-:W-:-:S09]  /*7e50*/  UPRMT UR54, UR55, 0x654, UR54 ;  /* 0x0000065437367896 */ /* 0x000fd20008000036 */
[----:B------:R-:W-:Y:S03]  /*7e60*/  SYNCS.ARRIVE.TRANS64.RED.A1T0 RZ, [UR54], RZ ;  /* 0x000000ffffff79a7 */ /* 0x000fe60008100436 */
[----:B------:R-:W-:Y:S05]  /*7e70*/  @P1 BRA `(.L_x_2683) ;  /* 0xffffffc800fc1947 */ /* 0x000fea000383ffff */
.L_x_2672:
[----:B------:R-:W-:-:S13]  /*7e80*/  ISETP.LE.AND P1, PT, RZ, UR57, PT ;  /* 0x00000039ff007c0c */ /* 0x000fda000bf23270 */
[----:B------:R-:W-:Y:S05]  /*7e90*/  @!P1 BRA `(.L_x_2684) ;  /* 0x0000002800989947 */ /* 0x000fea0003800000 */
[----:B01----:R-:W-:Y:S01]  /*7ea0*/  IMAD.MOV.U32 R6, RZ, RZ, R9 ;  /* 0x000000ffff067224 */ /* 0x003fe200078e0009 */
[----:B------:R-:W-:Y:S01]  /*7eb0*/  ULDC UR46, c[0x0][0x988] ;  /* 0x00026200002e7ab9 */ /* 0x000fe20000000800 */
[----:B------:R-:W-:-:S07]  /*7ec0*/  IMAD.MOV.U32 R7, RZ, RZ, R168 ;  /* 0x000000ffff077224 */ /* 0x000fce00078e00a8 */
.L_x_2695:
[----:B------:R-:W-:-:S04]  /*7ed0*/  UIADD3 UR36, UR36, 0x1, URZ ;  /* 0x0000000124247890 */ /* 0x000fc8000fffe03f */
[----:B------:R-:W-:-:S04]  /*7ee0*/  UISETP.NE.AND UP0, UPT, UR36, 0x2, UPT ;  /* 0x000000022400788c */ /* 0x000fc8000bf05270 */
[----:B------:R-:W-:Y:S02]  /*7ef0*/  USEL UR6, URZ, 0x1, UP0 ;  /* 0x000000013f067887 */ /* 0x000fe40008000000 */
[----:B------:R-:W-:Y:S02]  /*7f00*/  USEL UR36, UR36, URZ, UP0 ;  /* 0x0000003f24247287 */ /* 0x000fe40008000000 */
[----:B------:R-:W-:Y:S01]  /*7f10*/  ULOP3.LUT UR42, UR42, UR6, URZ, 0x3c, !UPT ;  /* 0x000000062a2a7292 */ /* 0x000fe2000f8e3c3f */
[----:B01----:R-:W-:Y:S11]  /*7f20*/  @!P0 BRA `(.L_x_2685) ;  /* 0x0000000000048947 */ /* 0x003ff60003800000 */
[----:B------:R-:W-:Y:S01]  /*7f30*/  BPT.TRAP 0x1 ;  /* 0x000000040000795c */ /* 0x000fe20000300000 */
.L_x_2685:
        /* <DEDUP_REMOVED lines=9> */
.L_x_2686:
[----:B-1----:R-:W-:Y:S05]  /*7fd0*/  @P1 BRA `(.L_x_2687) ;  /* 0x0000000000081947 */ /* 0x002fea0003800000 */
[----:B------:R-:W1:Y:S02]  /*7fe0*/  SYNCS.PHASECHK.TRANS64.TRYWAIT P1, [UR48+0x38830], R5 ;  /* 0x03883005ff0075a7 */ /* 0x000e640008020170 */
[----:B-1----:R-:W-:Y:S05]  /*7ff0*/  @!P1 BRA `(.L_x_2688) ;  /* 0x000000e0009c9947 */ /* 0x002fea0003800000 */
.L_x_2687:
        /* <DEDUP_REMOVED lines=46> */
.L_x_2689:
        /* <DEDUP_REMOVED lines=568> */
.L_x_2690:
[----:B------:R0:W1:Y:S01]  /*a660*/  SYNCS.PHASECHK.TRANS64.TRYWAIT P1, [UR48+0x38850], R5 ;  /* 0x03885005ff0075a7 */ /* 0x0000620008020170 */
[----:B------:R-:W-:Y:S05]  /*a670*/  @!P0 BRA `(.L_x_2691) ;  /* 0x0000000000048947 */ /* 0x000fea0003800000 */
[----:B------:R-:W-:Y:S01]  /*a680*/  BPT.TRAP 0x1 ;  /* 0x000000040000795c */ /* 0x000fe20000300000 */
.L_x_2691:
[----:B------:R-:W-:Y:S01]  /*a690*/  VIADD R6, R227, 0x8 ;  /* 0x00000008e3067836 */ /* 0x000fe20000000000 */
[----:B-1----:R-:W-:Y:S06]  /*a6a0*/  @P1 BRA `(.L_x_2692) ;  /* 0x0000000000081947 */ /* 0x002fec0003800000 */
[----:B------:R-:W1:Y:S02]  /*a6b0*/  SYNCS.PHASECHK.TRANS64.TRYWAIT P1, [UR48+0x38850], R5 ;  /* 0x03885005ff0075a7 */ /* 0x000e640008020170 */
[----:B-1----:R-:W-:Y:S05]  /*a6c0*/  @!P1 BRA `(.L_x_2693) ;  /* 0x000000bc00009947 */ /* 0x002fea0003800000 */
.L_x_2692:
        /* <DEDUP_REMOVED lines=27> */
.L_x_2694:
        /* <DEDUP_REMOVED lines=8> */
.L_x_2684:
[----:B------:R-:W-:Y:S01]  /*a900*/  ULDC.64 UR8, c[0x0][0x9a0] ;  /* 0x0002680000087ab9 */ /* 0x000fe20000000a00 */
[----:B01----:R-:W-:Y:S01]  /*a910*/  IMAD.MOV.U32 R5, RZ, RZ, 0x3f800000 ;  /* 0x3f800000ff057424 */ /* 0x003fe200078e00ff */
        /* <DEDUP_REMOVED lines=48> */
[----:B------:R-:W-:-:S03]  /*ac20*/  @P1 FMUL.FTZ R3, R3, 0.69314718246459960938 ;  /* 0x3f31721803031820 */ /* 0x000fc60000410000 */
[----:B------:R-:W1:Y:S01]  /*ac30*/  @P2 MUFU.LG2 R7, R7 ;  /* 0x0000000700072308 */ /* 0x000e620000000c00 */
[----:B0-----:R-:W-:-:S07]  /*ac40*/  @P2 FMUL.FTZ R11, R13, 0.69314718246459960938 ;  /* 0x3f3172180d0b2820 */ /* 0x001fce0000410000 */
[----:B------:R1:W0:Y:S08]  /*ac50*/  @P1 MUFU.LG2 R6, R10 ;  /* 0x0000000a00061308 */ /* 0x0002300000000c00 */
        /* <DEDUP_REMOVED lines=136> */
.L_x_2659:
        /* <DEDUP_REMOVED lines=385> */
[----:B------:R1:W-:Y:S01]  /*ccf0*/  STSM.16.M88.4 [R43], R8 ;  /* 0x000000082b007844 */ /* 0x0003e20000000200 */
        /* <DEDUP_REMOVED lines=16> */
[----:B------:R-:W3:Y:S03]  /*ce00*/  LDC R76, c[0x0][0xbe8] ;  /* 0x0002fa00ff4c7b82 */ /* 0x000ee60000000800 */
[----:B------:R0:W-:Y:S05]  /*ce10*/  STSM.16.M88.4 [R42], R24 ;  /* 0x000000182a007844 */ /* 0x0001ea0000000200 */
[----:B------:R-:W-:Y:S01]  /*ce20*/  BAR.SYNC.DEFER_BLOCKING 0x1, 0x100 ;  /* 0x0044000000007b1d */ /* 0x000fe20000010000 */
[----:B------:R-:W-:-:S06]  /*ce30*/  UISETP.NE.AND.EX UP1, UPT, UR11, URZ, UPT, UP1 ;  /* 0x0000003f0b00728c */ /* 0x000fcc000bf25310 */
[----:B------:R-:W-:-:S05]  /*ce40*/  PLOP3.LUT P0, PT, PT, PT, UP1, 0x80, 0x0 ;  /* 0x000000000000781c */ /* 0x000fca0003f0f018 */
[----:B------:R-:W-:-:S04]  /*ce50*/  @UP1 ULEA UR10, UP2, UR38, UR10, 0x2 ;  /* 0x0000000a260a1291 */ /* 0x000fc8000f84103f */
[----:B------:R-:W-:Y:S01]  /*ce60*/  @UP1 ULEA.HI.X UR11, UR38, UR11, UR39, 0x2, UP2 ;  /* 0x0000000b260b1291 */ /* 0x000fe200090f1427 */
[----:B------:R-:W-:Y:S01]  /*ce70*/  ULDC UR12, c[0x0][0xa88] ;  /* 0x0002a200000c7ab9 */ /* 0x000fe20000000800 */
[----:B-1----:R-:W-:Y:S02]  /*ce80*/  IMAD.U32 R10, RZ, RZ, UR10 ;  /* 0x0000000aff0a7e24 */ /* 0x002fe4000f8e00ff */
[----:B--2---:R-:W-:Y:S01]  /*ce90*/  IMAD.U32 R3, RZ, RZ, UR12 ;  /* 0x0000000cff037e24 */ /* 0x004fe2000f8e00ff */
[----:B------:R-:W2:Y:S01]  /*cea0*/  @P2 LDG.E R6, desc[UR52][R4.64] ;  /* 0x0000003404062981 */ /* 0x000ea2000c1e1900 */
[----:B------:R-:W-:Y:S01]  /*ceb0*/  IMAD.U32 R11, RZ, RZ, UR11 ;  /* 0x0000000bff0b7e24 */ /* 0x000fe2000f8e00ff */
[----:B---3--:R-:W-:Y:S01]  /*cec0*/  ISETP.NE.AND P1, PT, R76, 0x1, PT ;  /* 0x000000014c00780c */ /* 0x008fe20003f25270 */
[----:B------:R-:W-:Y:S01]  /*ced0*/  UMOV UR4, URZ ;  /* 0x0000003f00047c82 */ /* 0x000fe20008000000 */
[----:B------:R-:W-:Y:S02]  /*cee0*/  VIADD R8, R17, UR41 ;  /* 0x0000002911087c36 */ /* 0x000fe40008000000 */
[----:B------:R0:W5:Y:S09]  /*cef0*/  @P0 LDG.E R3, desc[UR52][R10.64] ;  /* 0x000000340a030981 */ /* 0x000172000c1e1900 */
        /* <DEDUP_REMOVED lines=8> */
.L_x_2698:
[----:B------:R-:W-:Y:S01]  /*cf80*/  USHF.R.S32.HI UR15, URZ, 0x1f, UR40 ;  /* 0x0000001f3f0f7899 */ /* 0x000fe20008011428 */
[----:B------:R-:W-:Y:S01]  /*cf90*/  @P1 IMAD.HI.U32 R4, R8, R7, RZ ;  /* 0x0000000708041227 */ /* 0x000fe200078e00ff */
[----:B------:R-:W-:Y:S01]  /*cfa0*/  ULDC.64 UR16, c[0x0][0xb90] ;  /* 0x0002e40000107ab9 */ /* 0x000fe20000000a00 */
[----:B------:R-:W-:Y:S01]  /*cfb0*/  USHF.R.S32.HI UR11, URZ, 0x1f, UR4 ;  /* 0x0000001f3f0b7899 */ /* 0x000fe20008011404 */
[----:B------:R-:W0:Y:S01]  /*cfc0*/  @P1 LDC R77, c[0x0][0xbf0] ;  /* 0x0002fc00ff4d1b82 */ /* 0x000e220000000800 */
[----:B------:R-:W-:Y:S01]  /*cfd0*/  UIMAD UR14, UR15, UR16, URZ ;  /* 0x000000100f0e72a4 */ /* 0x000fe2000f8e023f */
[----:B------:R-:W-:Y:S01]  /*cfe0*/  IMAD.MOV.U32 R6, RZ, RZ, R8 ;  /* 0x000000ffff067224 */ /* 0x000fe200078e0008 */
[----:B------:R-:W-:Y:S01]  /*cff0*/  @P1 SHF.R.U32.HI R6, RZ, R9, R4 ;  /* 0x00000009ff061219 */ /* 0x000fe20000011604 */
[----:B------:R-:W-:Y:S01]  /*d000*/  UMOV UR10, UR4 ;  /* 0x00000004000a7c82 */ /* 0x000fe20008000000 */
[----:B------:R-:W-:Y:S01]  /*d010*/  USEL UR39, UR39, URZ, !UP0 ;  /* 0x0000003f27277287 */ /* 0x000fe2000c000000 */
[----:B------:R-:W-:Y:S01]  /*d020*/  IMAD R4, R217, 0x40, R16 ;  /* 0x00000040d9047824 */ /* 0x000fe200078e0210 */
[----:B------:R-:W-:Y:S01]  /*d030*/  UIMAD.WIDE.U32 UR12, UR40, UR16, UR10 ;  /* 0x00000010280c72a5 */ /* 0x000fe2000f8e000a */
[----:B------:R-:W-:Y:S01]  /*d040*/  IMAD.MOV R9, RZ, RZ, -R6 ;  /* 0x000000ffff097224 */ /* 0x000fe200078e0a06 */
[----:B------:R-:W-:Y:S01]  /*d050*/  UIMAD UR14, UR40, UR17, UR14 ;  /* 0x00000011280e72a4 */ /* 0x000fe2000f8e020e */
[----:B------:R-:W-:Y:S01]  /*d060*/  IMAD.MOV.U32 R5, RZ, RZ, 0x2 ;  /* 0x00000002ff057424 */ /* 0x000fe200078e00ff */
[----:B------:R-:W-:Y:S01]  /*d070*/  USEL UR38, UR38, URZ, !UP0 ;  /* 0x0000003f26267287 */ /* 0x000fe2000c000000 */
[----:B------:R-:W-:Y:S01]  /*d080*/  IMAD R9, R76, R9, R8 ;  /* 0x000000094c097224 */ /* 0x000fe200078e0208 */
[----:B------:R-:W-:Y:S01]  /*d090*/  ULDC.64 UR16, c[0x0][0xb98] ;  /* 0x0002e60000107ab9 */ /* 0x000fe20000000a00 */
[----:B------:R-:W-:Y:S01]  /*d0a0*/  UIADD3 UR13, UR13, UR14, URZ ;  /* 0x0000000e0d0d7290 */ /* 0x000fe2000fffe03f */
[----:B------:R-:W-:Y:S01]  /*d0b0*/  SHF.R.S32.HI R8, RZ, 0x1f, R6 ;  /* 0x0000001fff087819 */ /* 0x000fe20000011406 */
[----:B------:R-:W-:Y:S01]  /*d0c0*/  UIMAD UR10, UR39, UR16, URZ ;  /* 0x00000010270a72a4 */ /* 0x000fe2000f8e023f */
[----:B------:R-:W-:Y:S01]  /*d0d0*/  SHF.R.S32.HI R7, RZ, 0x1f, R9 ;  /* 0x0000001fff077819 */ /* 0x000fe20000011409 */
[----:B------:R-:W-:Y:S01]  /*d0e0*/  UIMAD.WIDE.U32 UR12, UR38, UR16, UR12 ;  /* 0x00000010260c72a5 */ /* 0x000fe2000f8e000c */
[----:B------:R-:W-:Y:S01]  /*d0f0*/  IMAD.WIDE R4, R4, R5, UR8 ;  /* 0x0000000804047e25 */ /* 0x000fe2000f8e0205 */
[----:B------:R-:W-:Y:S01]  /*d100*/  UIMAD UR10, UR38, UR17, UR10 ;  /* 0x00000011260a72a4 */ /* 0x000fe2000f8e020a */
[----:B------:R-:W-:-:S02]  /*d110*/  ULDC.64 UR8, c[0x0][0xb88] ;  /* 0x0002e20000087ab9 */ /* 0x000fc40000000a00 */
[----:B-----5:R-:W-:Y:S01]  /*d120*/  IMAD R81, R3, R76, RZ ;  /* 0x0000004c03517224 */ /* 0x020fe200078e02ff */
[----:B------:R-:W-:Y:S01]  /*d130*/  IADD3 R6, P0, R6, UR12, RZ ;  /* 0x0000000c06067c10 */ /* 0x000fe2000ff1e0ff */
[----:B------:R-:W-:Y:S01]  /*d140*/  IMAD R10, R7, UR8, RZ ;  /* 0x00000008070a7c24 */ /* 0x000fe2000f8e02ff */
[C---:B------:R-:W-:Y:S01]  /*d150*/  IADD3 R53, P3, R4.reuse, 0x4000, RZ ;  /* 0x0000400004357810 */ /* 0x040fe20007f7e0ff */
[----:B------:R-:W-:Y:S01]  /*d160*/  IMAD.U32 R11, RZ, RZ, UR10 ;  /* 0x0000000aff0b7e24 */ /* 0x000fe2000f8e00ff */
[----:B------:R-:W-:Y:S01]  /*d170*/  IADD3 R29, P2, R4, 0x5000, RZ ;  /* 0x00005000041d7810 */ /* 0x000fe20007f5e0ff */
[----:B------:R-:W-:Y:S01]  /*d180*/  IMAD R15, R9, UR9, R10 ;  /* 0x00000009090f7c24 */ /* 0x000fe2000f8e020a */
[----:B------:R-:W-:Y:S01]  /*d190*/  LOP3.LUT R52, R53, 0x380, RZ, 0xc0, !PT ;  /* 0x0000038035347812 */ /* 0x000fe200078ec0ff */
        /* <DEDUP_REMOVED lines=46> */
[----:B------:R-:W-:Y:S01]  /*d480*/  IMAD.X R49, RZ, RZ, R5, P3 ;  /* 0x000000ffff317224 */ /* 0x000fe200018e0605 */
[----:B------:R-:W-:-:S02]  /*d490*/  LOP3.LUT R40, R41, 0x380, RZ, 0xc0, !PT ;  /* 0x0000038029287812 */ /* 0x000fc400078ec0ff */
[----:B------:R-:W-:Y:S02]  /*d4a0*/  SHF.R.U64 R3, R3, 0x3, RZ ;  /* 0x0000000303037819 */ /* 0x000fe400000012ff */
        /* <DEDUP_REMOVED lines=20> */
[----:B------:R-:W-:Y:S01]  /*d5f0*/  ULDC.64 UR12, c[0x0][0xae8] ;  /* 0x0002ba00000c7ab9 */ /* 0x000fe20000000a00 */
[----:B------:R-:W-:Y:S01]  /*d600*/  SHF.R.U64 R32, R32, 0x3, RZ ;  /* 0x0000000320207819 */ /* 0x000fe200000012ff */
[----:B--2---:R1:W-:Y:S01]  /*d610*/  @!P0 ST.E desc[UR52][R42.64], R0 ;  /* 0x000000002a008985 */ /* 0x0043e2000c101934 */
[----:B------:R-:W-:Y:S01]  /*d620*/  SHF.R.U64 R36, R36, 0x3, RZ ;  /* 0x0000000324247819 */ /* 0x000fe200000012ff */
[----:B------:R-:W-:Y:S01]  /*d630*/  UIADD3 UR9, UR9, UR10, URZ ;  /* 0x0000000a09097290 */ /* 0x000fe2000fffe03f */
[----:B------:R-:W-:Y:S01]  /*d640*/  SHF.R.U64 R64, R64, 0x3, RZ ;  /* 0x0000000340407819 */ /* 0x000fe200000012ff */
[----:B------:R-:W-:Y:S01]  /*d650*/  UIMAD UR4, UR15, UR12, URZ ;  /* 0x0000000c0f0472a4 */ /* 0x000fe2000f8e023f */
        /* <DEDUP_REMOVED lines=10> */
[----:B------:R-:W-:Y:S01]  /*d700*/  UIMAD.WIDE.U32 UR8, UR40, UR12, UR8 ;  /* 0x0000000c280872a5 */ /* 0x000fe2000f8e0008 */
        /* <DEDUP_REMOVED lines=98> */
.L_x_2700:
[----:B------:R-:W-:Y:S05]  /*dd30*/  BSYNC B1 ;  /* 0x0000000000017941 */ /* 0x000fea0003800000 */
.L_x_2699:
        /* <DEDUP_REMOVED lines=9> */
[-C--:B---3--:R-:W-:Y:S02]  /*ddd0*/  @!P4 LEA R2, P6, R16, R20.reuse, 0x1 ;  /* 0x000000141002c211 */ /* 0x088fe400078c08ff */
[----:B-----5:R-:W-:Y:S02]  /*dde0*/  @!P3 LEA R4, P5, R22, R20, 0x1 ;  /* 0x000000141604b211 */ /* 0x020fe400078a08ff */
        /* <DEDUP_REMOVED lines=10> */
.L_x_2702:
[----:B------:R-:W-:Y:S05]  /*de90*/  BSYNC B1 ;  /* 0x0000000000017941 */ /* 0x000fea0003800000 */
.L_x_2701:
        /* <DEDUP_REMOVED lines=10> */
[-C--:B------:R-:W-:Y:S02]  /*df40*/  @!P2 LEA R4, P5, R22, R8.reuse, 0x1 ;  /* 0x000000081604a211 */ /* 0x080fe400078a08ff */
        /* <DEDUP_REMOVED lines=10> */
.L_x_2704:
[----:B------:R-:W-:Y:S05]  /*dff0*/  BSYNC B1 ;  /* 0x0000000000017941 */ /* 0x000fea0003800000 */
.L_x_2703:
[----:B0-----:R-:W-:Y:S01]  /*e000*/  VIADD R0, R84, 0x60 ;  /* 0x0000006054007836 */ /* 0x001fe20000000000 */
[----:B--2-4-:R-:W4:Y:S04]  /*e010*/  SHFL.IDX PT, R82, R82, 0x3, 0x181f ;  /* 0x00781f0052527f89 */ /* 0x014f2800000e0000 */
[----:B------:R-:W-:Y:S01]  /*e020*/  ISETP.GE.AND P0, PT, R0, R81, PT ;  /* 0x000000510000720c */ /* 0x000fe20003f06270 */
[----:B------:R-:W0:-:S12]  /*e030*/  SHFL.IDX PT, R80, R80, 0x3, 0x181f ;  /* 0x00781f0050507f89 */ /* 0x000e1800000e0000 */
[----:B------:R-:W-:Y:S05]  /*e040*/  @P0 BRA `(.L_x_2705) ;  /* 0x0000000c00a80947 */ /* 0x000fea0003800000 */
[----:B------:R-:W-:Y:S02]  /*e050*/  ULDC UR4, c[0x0][0xac8] ;  /* 0x0002b20000047ab9 */ /* 0x000fe40000000800 */
[----:B------:R-:W-:Y:S02]  /*e060*/  ISETP.GE.AND P3, PT, R16, UR4, PT ;  /* 0x0000000410007c0c */ /* 0x000fe4000bf66270 */
[----:B------:R-:W-:Y:S02]  /*e070*/  ISETP.GE.AND P4, PT, R22, UR4, PT ;  /* 0x0000000416007c0c */ /* 0x000fe4000bf86270 */
[----:B------:R-:W-:-:S09]  /*e080*/  ISETP.GE.AND P5, PT, R19, UR4, PT ;  /* 0x0000000413007c0c */ /* 0x000fd2000bfa6270 */
[-C--:B0-----:R-:W-:Y:S02]  /*e090*/  @!P3 LEA R2, P0, R16, R80.reuse, 0x1 ;  /* 0x000000501002b211 */ /* 0x081fe400078008ff */
[-C--:B------:R-:W-:Y:S02]  /*e0a0*/  @!P4 LEA R4, P1, R22, R80.reuse, 0x1 ;  /* 0x000000501604c211 */ /* 0x080fe400078208ff */
[C---:B------:R-:W-:Y:S02]  /*e0b0*/  @!P5 LEA R6, P2, R19.reuse, R80, 0x1 ;  /* 0x000000501306d211 */ /* 0x040fe400078408ff */
[-C--:B----4-:R-:W-:Y:S02]  /*e0c0*/  @!P3 LEA.HI.X R3, R16, R82.reuse, R225, 0x1, P0 ;  /* 0x000000521003b211 */ /* 0x090fe400000f0ce1 */
        /* <DEDUP_REMOVED lines=11> */
.L_x_2697:
[----:B------:R-:W-:Y:S01]  /*e180*/  ULDC.64 UR8, c[0x0][0xc00] ;  /* 0x0003000000087ab9 */ /* 0x000fe20000000a00 */
[----:B------:R-:W0:Y:S01]  /*e190*/  LDC R11, c[0x0][0xbe8] ;  /* 0x0002fa00ff0b7b82 */ /* 0x000e220000000800 */
[----:B------:R-:W-:Y:S02]  /*e1a0*/  UISETP.NE.U32.AND UP0, UPT, UR8, URZ, UPT ;  /* 0x0000003f0800728c */ /* 0x000fe4000bf05070 */
[----:B------:R-:W-:Y:S02]  /*e1b0*/  ULEA UR4, UP1, UR38, UR8, 0x2 ;  /* 0x0000000826047291 */ /* 0x000fe4000f82103f */
[----:B------:R-:W-:Y:S02]  /*e1c0*/  UISETP.NE.AND.EX UP0, UPT, UR9, URZ, UPT, UP0 ;  /* 0x0000003f0900728c */ /* 0x000fe4000bf05300 */
[----:B------:R-:W-:Y:S02]  /*e1d0*/  ULEA.HI.X UR7, UR38, UR9, UR39, 0x2, UP1 ;  /* 0x0000000926077291 */ /* 0x000fe400088f1427 */
[----:B------:R-:W-:Y:S01]  /*e1e0*/  IMAD.U32 R2, RZ, RZ, UR4 ;  /* 0x00000004ff027e24 */ /* 0x000fe2000f8e00ff */
[----:B------:R-:W-:Y:S01]  /*e1f0*/  ULDC.64 UR8, c[0x0][0xc08] ;  /* 0x0003020000087ab9 */ /* 0x000fe20000000a00 */
[----:B------:R-:W-:Y:S01]  /*e200*/  PLOP3.LUT P2, PT, PT, PT, UP0, 0x80, 0x0 ;  /* 0x000000000000781c */ /* 0x000fe20003f4f008 */
[----:B------:R-:W-:Y:S01]  /*e210*/  UISETP.NE.U32.AND UP1, UPT, UR8, URZ, UPT ;  /* 0x0000003f0800728c */ /* 0x000fe2000bf25070 */
[----:B------:R-:W-:-:S03]  /*e220*/  IMAD.U32 R3, RZ, RZ, UR7 ;  /* 0x00000007ff037e24 */ /* 0x000fc6000f8e00ff */
[----:B------:R-:W-:-:S08]  /*e230*/  UISETP.NE.AND.EX UP1, UPT, UR9, URZ, UPT, UP1 ;  /* 0x0000003f0900728c */ /* 0x000fd0000bf25310 */
[----:B------:R-:W2:Y:S01]  /*e240*/  @P2 LDG.E R6, desc[UR52][R2.64] ;  /* 0x0000003402062981 */ /* 0x000ea2000c1e1900 */
[----:B------:R-:W-:Y:S01]  /*e250*/  PLOP3.LUT P3, PT, PT, PT, UP1, 0x80, 0x0 ;  /* 0x000000000000781c */ /* 0x000fe20003f6f018 */
[----:B------:R-:W-:Y:S01]  /*e260*/  ULDC UR4, c[0x0][0xa88] ;  /* 0x0002a20000047ab9 */ /* 0x000fe20000000800 */
[----:B------:R-:W-:Y:S01]  /*e270*/  @UP1 ULDC.64 UR8, c[0x0][0xc08] ;  /* 0x0003020000081ab9 */ /* 0x000fe20000000a00 */
[----:B------:R-:W-:Y:S01]  /*e280*/  IMAD.U32 R0, RZ, RZ, UR4 ;  /* 0x00000004ff007e24 */ /* 0x000fe2000f8e00ff */
        /* <DEDUP_REMOVED lines=16> */
.L_x_2706:
[----:B------:R-:W-:Y:S01]  /*e390*/  USEL UR38, UR38, URZ, !UP0 ;  /* 0x0000003f26267287 */ /* 0x000fe2000c000000 */
[----:B------:R-:W-:Y:S01]  /*e3a0*/  BSSY B1, `(.L_x_2707) ;  /* 0x000002c000017945 */ /* 0x000fe20003800000 */
[----:B------:R-:W-:-:S03]  /*e3b0*/  USEL UR39, UR39, URZ, !UP0 ;  /* 0x0000003f27277287 */ /* 0x000fc6000c000000 */
[----:B------:R-:W-:Y:S09]  /*e3c0*/  @P1 BRA `(.L_x_2708) ;  /* 0x0000000000a41947 */ /* 0x000ff20003800000 */
        /* <DEDUP_REMOVED lines=41> */
.L_x_2708:
[----:B------:R-:W-:Y:S05]  /*e660*/  BSYNC B1 ;  /* 0x0000000000017941 */ /* 0x000fea0003800000 */
.L_x_2707:
[----:B0-----:R-:W0:Y:S01]  /*e670*/  @P0 LDC R3, c[0x0][0xbf0] ;  /* 0x0002fc00ff030b82 */ /* 0x001e220000000800 */
[----:B------:R-:W-:Y:S01]  /*e680*/  ULDC.64 UR12, c[0x0][0xaa0] ;  /* 0x0002a800000c7ab9 */ /* 0x000fe20000000a00 */
[----:B------:R-:W-:Y:S01]  /*e690*/  IMAD R2, R216, 0x20, R217 ;  /* 0x00000020d8027824 */ /* 0x000fe200078e02d9 */
[----:B------:R-:W-:Y:S01]  /*e6a0*/  UIMAD UR7, UR10, UR12, URZ ;  /* 0x0000000c0a0772a4 */ /* 0x000fe2000f8e023f */
[----:B------:R-:W-:Y:S01]  /*e6b0*/  BSSY B1, `(.L_x_2709) ;  /* 0x0000041000017945 */ /* 0x000fe20003800000 */
[----:B------:R-:W-:Y:S01]  /*e6c0*/  UIMAD.WIDE.U32 UR8, UR4, UR12, URZ ;  /* 0x0000000c040872a5 */ /* 0x000fe2000f8e003f */
[----:B------:R-:W-:Y:S01]  /*e6d0*/  VIADD R6, R2, UR41 ;  /* 0x0000002902067c36 */ /* 0x000fe20008000000 */
[----:B------:R-:W-:-:S03]  /*e6e0*/  UIMAD UR7, UR4, UR13, UR7 ;  /* 0x0000000d040772a4 */ /* 0x000fc6000f8e0207 */
[----:B------:R-:W-:Y:S01]  /*e6f0*/  ULDC.64 UR12, c[0x0][0xae8] ;  /* 0x0002ba00000c7ab9 */ /* 0x000fe20000000a00 */
[----:B------:R-:W-:Y:S01]  /*e700*/  UIADD3 UR9, UR9, UR7, URZ ;  /* 0x0000000709097290 */ /* 0x000fe2000fffe03f */
[----:B------:R-:W-:Y:S01]  /*e710*/  @P0 IMAD.HI.U32 R2, R6, R9, RZ ;  /* 0x0000000906020227 */ /* 0x000fe200078e00ff */
[----:B------:R-:W-:Y:S02]  /*e720*/  UIMAD UR4, UR11, UR12, URZ ;  /* 0x0000000c0b0472a4 */ /* 0x000fe4000f8e023f */
        /* <DEDUP_REMOVED lines=24> */
[----:B------:R-:W-:Y:S02]  /*e8b0*/  VIADD R6, R217, UR41 ;  /* 0x00000029d9067c36 */ /* 0x000fe40008000000 */
        /* <DEDUP_REMOVED lines=32> */
.L_x_2710:
[----:B------:R-:W-:Y:S05]  /*eac0*/  BSYNC B1 ;  /* 0x0000000000017941 */ /* 0x000fea0003800000 */
.L_x_2709:
        /* <DEDUP_REMOVED lines=21> */
.L_x_2712:
[----:B------:R-:W-:Y:S05]  /*ec20*/  BSYNC B1 ;  /* 0x0000000000017941 */ /* 0x000fea0003800000 */
.L_x_2711:
        /* <DEDUP_REMOVED lines=21> */
.L_x_2714:
[----:B------:R-:W-:Y:S05]  /*ed80*/  BSYNC B1 ;  /* 0x0000000000017941 */ /* 0x000fea0003800000 */
.L_x_2713:
[----:B0-----:R-:W-:Y:S01]  /*ed90*/  VIADD R0, R6, 0x60 ;  /* 0x0000006006007836 */ /* 0x001fe20000000000 */
[----:B--2-4-:R-:W0:Y:S04]  /*eda0*/  SHFL.IDX PT, R5, R5, 0x3, 0x181f ;  /* 0x00781f0005057f89 */ /* 0x014e2800000e0000 */
[----:B------:R-:W-:Y:S01]  /*edb0*/  ISETP.GE.AND P0, PT, R0, R11, PT ;  /* 0x0000000b0000720c */ /* 0x000fe20003f06270 */
[----:B-1-3--:R1:W2:-:S12]  /*edc0*/  SHFL.IDX PT, R2, R4, 0x3, 0x181f ;  /* 0x00781f0004027f89 */ /* 0x00a29800000e0000 */
[----:B-1----:R-:W-:Y:S05]  /*edd0*/  @P0 BRA `(.L_x_2705) ;  /* 0x0000000000440947 */ /* 0x002fea0003800000 */
[----:B------:R-:W-:Y:S02]  /*ede0*/  ULDC UR4, c[0x0][0xac8] ;  /* 0x0002b20000047ab9 */ /* 0x000fe40000000800 */
[----:B------:R-:W-:Y:S02]  /*edf0*/  ISETP.GE.AND P3, PT, R16, UR4, PT ;  /* 0x0000000410007c0c */ /* 0x000fe4000bf66270 */
[----:B------:R-:W-:Y:S02]  /*ee00*/  ISETP.GE.AND P2, PT, R22, UR4, PT ;  /* 0x0000000416007c0c */ /* 0x000fe4000bf46270 */
[----:B------:R-:W-:Y:S02]  /*ee10*/  ISETP.GE.AND P1, PT, R19, UR4, PT ;  /* 0x0000000413007c0c */ /* 0x000fe4000bf26270 */
[----:B------:R-:W-:-:S07]  /*ee20*/  ISETP.GE.AND P0, PT, R23, UR4, PT ;  /* 0x0000000417007c0c */ /* 0x000fce000bf06270 */
[-C--:B--2---:R-:W-:Y:S02]  /*ee30*/  @!P3 LEA R6, P6, R16, R2.reuse, 0x1 ;  /* 0x000000021006b211 */ /* 0x084fe400078c08ff */
[-C--:B------:R-:W-:Y:S02]  /*ee40*/  @!P2 LEA R8, P5, R22, R2.reuse, 0x1 ;  /* 0x000000021608a211 */ /* 0x080fe400078a08ff */
[-C--:B------:R-:W-:Y:S02]  /*ee50*/  @!P1 LEA R10, P4, R19, R2.reuse, 0x1 ;  /* 0x00000002130a9211 */ /* 0x080fe400078808ff */
[-C--:B0-----:R-:W-:Y:S02]  /*ee60*/  @!P3 LEA.HI.X R7, R16, R5.reuse, R225, 0x1, P6 ;  /* 0x000000051007b211 */ /* 0x081fe400030f0ce1 */
        /* <DEDUP_REMOVED lines=8> */
.L_x_2705:
[----:B------:R-:W-:Y:S05]  /*eef0*/  BSYNC B0 ;  /* 0x0000000000007941 */ /* 0x000fea0003800000 */
.L_x_2696:
[----:B------:R-:W-:Y:S02]  /*ef00*/  ULDC UR4, c[0x0][0xc3c] ;  /* 0x00030f0000047ab9 */ /* 0x000fe40000000800 */
[----:B------:R-:W-:-:S06]  /*ef10*/  UISETP.GE.AND UP0, UPT, UR6, UR4, UPT ;  /* 0x000000040600728c */ /* 0x000fcc000bf06270 */
[----:B------:R-:W-:-:S13]  /*ef20*/  PLOP3.LUT P0, PT, PT, PT, UP0, 0x80, 0x0 ;  /* 0x000000000000781c */ /* 0x000fda0003f0f008 */
[----:B------:R-:W-:Y:S05]  /*ef30*/  @!P0 BRA `(.L_x_2715) ;  /* 0xffffff1c00988947 */ /* 0x000fea000383ffff */
[----:B------:R-:W-:Y:S05]  /*ef40*/  EXIT ;  /* 0x000000000000794d */ /* 0x000fea0003800000 */
.L_x_2654:
        /* <DEDUP_REMOVED lines=55> */
.L_x_2721:
        /* <DEDUP_REMOVED lines=12> */
.L_x_2720:
[----:B------:R-:W-:Y:S05]  /*f380*/  BSYNC B0 ;  /* 0x0000000000007941 */ /* 0x000fea0003800000 */
.L_x_2719:
        /* <DEDUP_REMOVED lines=21> */
.L_x_2717:
[----:B------:R-:W-:-:S04]  /*f4e0*/  IMAD.IADD R13, R4, 0x1, -R3 ;  /* 0x00000001040d7824 */ /* 0x000fc800078e0a03 */
[----:B------:R-:W-:-:S05]  /*f4f0*/  IMAD R2, R8, R9, R13 ;  /* 0x0000000908027224 */ /* 0x000fca00078e020d */
[----:B------:R-:W-:-:S13]  /*f500*/  ISETP.GT.AND P0, PT, R2, R7, PT ;  /* 0x000000070200720c */ /* 0x000fda0003f04270 */
[----:B------:R-:W-:Y:S02]  /*f510*/  VOTEU.ANY UR7, UPT, !P0 ;  /* 0x0000000000077886 */ /* 0x000fe400040e0100 */
[----:B------:R-:W-:-:S04]  /*f520*/  UPOPC UR6, UR7 ;  /* 0x00000007000672bf */ /* 0x000fc80008000000 */
[----:B------:R-:W-:-:S03]  /*f530*/  UIADD3 UR40, UR6, UR4, URZ ;  /* 0x0000000406287290 */ /* 0x000fc6000fffe03f */
[----:B------:R-:W-:Y:S02]  /*f540*/  ULDC.64 UR4, c[0x0][0xc90] ;  /* 0x0003240000047ab9 */ /* 0x000fe40000000a00 */
[----:B------:R-:W-:-:S06]  /*f550*/  UIMAD.WIDE UR4, UR40, 0x4, UR4 ;  /* 0x00000004280478a5 */ /* 0x000fcc000f8e0204 */
[----:B------:R-:W-:Y:S02]  /*f560*/  IMAD.U32 R2, RZ, RZ, UR4 ;  /* 0x00000004ff027e24 */ /* 0x000fe4000f8e00ff */
[----:B------:R-:W-:-:S05]  /*f570*/  IMAD.U32 R3, RZ, RZ, UR5 ;  /* 0x00000005ff037e24 */ /* 0x000fca000f8e00ff */
[----:B------:R-:W2:Y:S01]  /*f580*/  LDG.E R6, desc[UR52][R2.64] ;  /* 0x0000003402067981 */ /* 0x000ea2000c1e1900 */
[----:B------:R-:W-:Y:S01]  /*f590*/  IMAD.U32 R15, RZ, RZ, UR6 ;  /* 0x00000006ff0f7e24 */ /* 0x000fe2000f8e00ff */
[----:B------:R-:W-:-:S04]  /*f5a0*/  ISETP.NE.AND P0, PT, RZ, UR7, PT ;  /* 0x00000007ff007c0c */ /* 0x000fc8000bf05270 */
[----:B------:R-:W2:Y:S02]  /*f5b0*/  SHFL.IDX PT, R0, R0, R15, 0x1f ;  /* 0x00001f0f00007589 */ /* 0x000ea400000e0000 */
[----:B--2---:R-:W-:-:S05]  /*f5c0*/  IMAD R4, R0, R6, RZ ;  /* 0x0000000600047224 */ /* 0x004fca00078e02ff */
[----:B------:R-:W-:-:S04]  /*f5d0*/  IABS R12, R4 ;  /* 0x00000004000c7213 */ /* 0x000fc80000000000 */
[----:B------:R-:W0:Y:S08]  /*f5e0*/  I2F.RP R10, R12 ;  /* 0x0000000c000a7306 */ /* 0x000e300000209400 */
[----:B0-----:R-:W0:Y:S02]  /*f5f0*/  MUFU.RCP R10, R10 ;  /* 0x0000000a000a7308 */ /* 0x001e240000001000 */
[----:B0-----:R-:W-:-:S06]  /*f600*/  VIADD R11, R10, 0xffffffe ;  /* 0x0ffffffe0a0b7836 */ /* 0x001fcc0000000000 */
[----:B------:R0:W1:Y:S01]  /*f610*/  F2I.FTZ.U32.TRUNC.NTZ R3, R11 ;  /* 0x0000000b00037305 */ /* 0x000062000021f000 */
[----:B------:R-:W-:Y:S05]  /*f620*/  @!P0 BRA `(.L_x_2722) ;  /* 0x00000000000c8947 */ /* 0x000fea0003800000 */
[----:B------:R-:W-:-:S06]  /*f630*/  UIADD3 UR4, UR6, -0x1, URZ ;  /* 0xffffffff06047890 */ /* 0x000fcc000fffe03f */
[----:B0-----:R-:W-:-:S05]  /*f640*/  IMAD.U32 R11, RZ, RZ, UR4 ;  /* 0x00000004ff0b7e24 */ /* 0x001fca000f8e00ff */
[----:B------:R2:W3:Y:S02]  /*f650*/  SHFL.IDX PT, R16, R8, R11, 0x1f ;  /* 0x00001f0b08107589 */ /* 0x0004e400000e0000 */
.L_x_2722:
[----:B-1----:R-:W-:Y:S02]  /*f660*/  IMAD.MOV R2, RZ, RZ, -R3 ;  /* 0x000000ffff027224 */ /* 0x002fe400078e0a03 */
[----:B---3--:R-:W-:Y:S02]  /*f670*/  IMAD R16, R16, R9, R13 ;  /* 0x0000000910107224 */ /* 0x008fe400078e020d */
[----:B------:R-:W-:Y:S01]  /*f680*/  IMAD.MOV.U32 R13, RZ, RZ, R2 ;  /* 0x000000ffff0d7224 */ /* 0x000fe200078e0002 */
[----:B------:R-:W-:Y:S02]  /*f690*/  IABS R2, R4 ;  /* 0x0000000400027213 */ /* 0x000fe40000000000 */
[----:B0-2---:R-:W-:Y:S01]  /*f6a0*/  IADD3 R11, -R16, R7, RZ ;  /* 0x00000007100b7210 */ /* 0x005fe20007ffe1ff */
[----:B------:R-:W-:Y:S02]  /*f6b0*/  IMAD R7, R13, R12, RZ ;  /* 0x0000000c0d077224 */ /* 0x000fe400078e02ff */
[----:B------:R-:W-:Y:S01]  /*f6c0*/  IMAD.MOV R10, RZ, RZ, -R2 ;  /* 0x000000ffff0a7224 */ /* 0x000fe200078e0a02 */
        /* <DEDUP_REMOVED lines=21> */
[----:B------:R-:W-:Y:S02]  /*f820*/  VIADDMNMX R15, R3, R9, R6, PT ;  /* 0x00000009030f7246 */ /* 0x000fe40003800106 */
[----:B------:R-:W-:Y:S02]  /*f830*/  IABS R9, R4 ;  /* 0x0000000400097213 */ /* 0x000fe40000000000 */
[-C--:B------:R-:W-:Y:S01]  /*f840*/  IABS R8, R15.reuse ;  /* 0x0000000f00087213 */ /* 0x080fe20000000000 */
[----:B------:R-:W-:Y:S01]  /*f850*/  IMAD.MOV R18, RZ, RZ, -R15 ;  /* 0x000000ffff127224 */ /* 0x000fe200078e0a0f */
[----:B------:R-:W-:Y:S02]  /*f860*/  IABS R10, R15 ;  /* 0x0000000f000a7213 */ /* 0x000fe40000000000 */
[----:B------:R-:W0:Y:S08]  /*f870*/  I2F.RP R6, R8 ;  /* 0x0000000800067306 */ /* 0x000e300000209400 */
[----:B0-----:R-:W0:Y:S02]  /*f880*/  MUFU.RCP R6, R6 ;  /* 0x0000000600067308 */ /* 0x001e240000001000 */
[----:B0-----:R-:W-:-:S06]  /*f890*/  VIADD R3, R6, 0xffffffe ;  /* 0x0ffffffe06037836 */ /* 0x001fcc0000000000 */
[----:B------:R-:W0:Y:S02]  /*f8a0*/  F2I.FTZ.U32.TRUNC.NTZ R3, R3 ;  /* 0x0000000300037305 */ /* 0x000e24000021f000 */
[----:B0-----:R-:W-:-:S04]  /*f8b0*/  IMAD.MOV R2, RZ, RZ, -R3 ;  /* 0x000000ffff027224 */ /* 0x001fc800078e0a03 */
[----:B------:R-:W-:Y:S02]  /*f8c0*/  IMAD.MOV.U32 R7, RZ, RZ, R2 ;  /* 0x000000ffff077224 */ /* 0x000fe400078e0002 */
[----:B------:R-:W-:Y:S02]  /*f8d0*/  IMAD.MOV.U32 R2, RZ, RZ, RZ ;  /* 0x000000ffff027224 */ /* 0x000fe400078e00ff */
        /* <DEDUP_REMOVED lines=13> */
[----:B------:R-:W-:-:S06]  /*f9b0*/  @P0 VIADD R2, R2, 0x1 ;  /* 0x0000000102020836 */ /* 0x000fcc0000000000 */
[----:B------:R-:W-:Y:S01]  /*f9c0*/  @!P2 IMAD.MOV R2, RZ, RZ, -R2 ;  /* 0x000000ffff02a224 */ /* 0x000fe200078e0a02 */
[----:B------:R-:W-:-:S04]  /*f9d0*/  @!P1 LOP3.LUT R2, RZ, R15, RZ, 0x33, !PT ;  /* 0x0000000fff029212 */ /* 0x000fc800078e33ff */
[----:B------:R-:W-:Y:S01]  /*f9e0*/  LOP3.LUT R17, RZ, R2, RZ, 0x33, !PT ;  /* 0x00000002ff117212 */ /* 0x000fe200078e33ff */
[----:B------:R-:W-:-:S04]  /*f9f0*/  IMAD R18, R2, R18, R3 ;  /* 0x0000001202127224 */ /* 0x000fc800078e0203 */
[----:B------:R-:W-:Y:S01]  /*fa00*/  IMAD.IADD R17, R0, 0x1, R17 ;  /* 0x0000000100117824 */ /* 0x000fe200078e0211 */
[----:B------:R-:W-:Y:S06]  /*fa10*/  BRA `(.L_x_2723) ;  /* 0x0000000000107947 */ /* 0x000fec0003800000 */
.L_x_2718:
[----:B------:R-:W-:Y:S01]  /*fa20*/  IMAD.MOV.U32 R16, RZ, RZ, R7 ;  /* 0x000000ffff107224 */ /* 0x000fe200078e0007 */
[----:B------:R-:W-:Y:S01]  /*fa30*/  ULDC UR40, c[0x0][0xc3c] ;  /* 0x00030f0000287ab9 */ /* 0x000fe20000000800 */
[----:B------:R-:W-:Y:S02]  /*fa40*/  IMAD.MOV.U32 R17, RZ, RZ, RZ ;  /* 0x000000ffff117224 */ /* 0x000fe400078e00ff */
[----:B------:R-:W-:-:S07]  /*fa50*/  IMAD.MOV.U32 R18, RZ, RZ, RZ ;  /* 0x000000ffff127224 */ /* 0x000fce00078e00ff */
.L_x_2723:
[----:B------:R-:W-:Y:S01]  /*fa60*/  ISETP.NE.AND P0, PT, R5, RZ, PT ;  /* 0x000000ff0500720c */ /* 0x000fe20003f05270 */
[----:B------:R-:W-:-:S12]  /*fa70*/  IMAD.U32 R19, RZ, RZ, UR40 ;  /* 0x00000028ff137e24 */ /* 0x000fd8000f8e00ff */
[----:B------:R-:W0:Y:S01]  /*fa80*/  @!P0 S2R R3, SR_CgaCtaId ;  /* 0x0000000000038919 */ /* 0x000e220000008800 */
[----:B------:R-:W-:-:S04]  /*fa90*/  @!P0 MOV R0, 0x400 ;  /* 0x0000040000008802 */ /* 0x000fc80000000f00 */
[----:B0-----:R-:W-:-:S05]  /*faa0*/  @!P0 LEA R0, R3, R0, 0x18 ;  /* 0x0000000003008211 */ /* 0x001fca00078ec0ff */
[----:B------:R0:W-:Y:S01]  /*fab0*/  @!P0 STS.128 [R0+0x388d0], R16 ;  /* 0x0388d01000008388 */ /* 0x0001e20000000c00 */
[----:B------:R-:W-:Y:S06]  /*fac0*/  BAR.ARV 0x5, 0x180 ;  /* 0x0146000000007b1d */ /* 0x000fec0000002000 */
.L_x_2716:
        /* <DEDUP_REMOVED lines=8> */
[----:B------:R-:W2:Y:S01]  /*fb50*/  S2UR UR4, SR_CgaCtaId ;  /* 0x00000000000479c3 */ /* 0x000ea20000008800 */
        /* <DEDUP_REMOVED lines=8> */
[----:B--2---:R-:W-:-:S02]  /*fbe0*/  IMAD.U32 R33, RZ, RZ, UR4 ;  /* 0x00000004ff217e24 */ /* 0x004fc4000f8e00ff */
[C---:B-1----:R-:W-:Y:S01]  /*fbf0*/  IMAD.SHL.U32 R22, R8.reuse, 0x80, RZ ;  /* 0x0000008008167824 */ /* 0x042fe200078e00ff */
[C---:B------:R-:W-:Y:S01]  /*fc00*/  LOP3.LUT R6, R8.reuse, 0x7f, RZ, 0xc0, !PT ;  /* 0x0000007f08067812 */ /* 0x040fe200078ec0ff */
        /* <DEDUP_REMOVED lines=29> */
.L_x_2799:
[----:B------:R-:W-:Y:S01]  /*fde0*/  ULDC.64 UR4, c[0x0][0xc88] ;  /* 0x0003220000047ab9 */ /* 0x000fe20000000a00 */
[----:B------:R-:W-:Y:S01]  /*fdf0*/  ULDC.64 UR6, c[0x0][0xa18] ;  /* 0x0002860000067ab9 */ /* 0x000fe20000000a00 */
[----:B------:R-:W-:Y:S01]  /*fe00*/  UIMAD.WIDE UR4, UR40, 0x4, UR4 ;  /* 0x00000004280478a5 */ /* 0x000fe2000f8e0204 */
[----:B------:R-:W-:-:S05]  /*fe10*/  ULDC.64 UR8, c[0x0][0xa00] ;  /* 0x0002800000087ab9 */ /* 0x000fca0000000a00 */
[----:B-1-3--:R-:W-:Y:S02]  /*fe20*/  IMAD.U32 R2, RZ, RZ, UR4 ;  /* 0x00000004ff027e24 */ /* 0x00afe4000f8e00ff */
        /* <DEDUP_REMOVED lines=44> */
.L_x_2725:
        /* <DEDUP_REMOVED lines=21> */
.L_x_2726:
        /* <DEDUP_REMOVED lines=11> */
.L_x_2727:
[----:B------:R-:W-:Y:S01]  /*102f0*/  R2UR UR6, R17 ;  /* 0x00000000110672ca */ /* 0x000fe200000e0000 */
[----:B------:R-:W-:Y:S01]  /*10300*/  ULDC UR4, c[0x0][0x448] ;  /* 0x0001120000047ab9 */ /* 0x000fe20000000800 */
[----:B------:R-:W-:Y:S01]  /*10310*/  UIADD3 UR38, -UR36, UR38, URZ ;  /* 0x0000002624267290 */ /* 0x000fe2000fffe13f */
[----:B------:R-:W-:Y:S01]  /*10320*/  BSSY B7, `(.L_x_2728) ;  /* 0x00004d8000077945 */ /* 0x000fe20003800000 */
[----:B------:R-:W-:Y:S02]  /*10330*/  UISETP.NE.AND UP0, UPT, UR4, 0x1, UPT ;  /* 0x000000010400788c */ /* 0x000fe4000bf05270 */
[----:B------:R-:W-:Y:S02]  /*10340*/  UIADD3 UR7, UR38, 0x80, -UR41 ;  /* 0x0000008026077890 */ /* 0x000fe4000fffe829 */
[----:B------:R-:W-:-:S05]  /*10350*/  UP2UR UR49, UPR, URZ, 0x1 ;  /* 0x000000013f317883 */ /* 0x000fca0008000000 */
[----:B------:R-:W-:Y:S02]  /*10360*/  USHF.L.U32 UR6, UR6, 0x7, URZ ;  /* 0x0000000706067899 */ /* 0x000fe4000800063f */
[----:B------:R-:W-:Y:S01]  /*10370*/  @UP0 ULDC UR4, c[0x0][0x44c] ;  /* 0x0001130000040ab9 */ /* 0x000fe20000000800 */
[----:B------:R-:W-:Y:S01]  /*10380*/  @UP0 ULDC UR8, c[0x0][0x450] ;  /* 0x0001140000080ab9 */ /* 0x000fe20000000800 */
[----:B------:R-:W-:-:S04]  /*10390*/  UIADD3 UR6, UR6, 0x7f, URZ ;  /* 0x0000007f06067890 */ /* 0x000fc8000fffe03f */
[----:B------:R-:W-:Y:S02]  /*103a0*/  UIMAD.WIDE.U32 UR4, UR6, UR4, URZ ;  /* 0x00000004060472a5 */ /* 0x000fe4000f8e003f */
[----:B------:R-:W-:Y:S02]  /*103b0*/  UIADD3 UR4, UR38, 0x7f, URZ ;  /* 0x0000007f26047890 */ /* 0x000fe4000fffe03f */
[----:B------:R-:W-:Y:S02]  /*103c0*/  @UP0 USHF.R.U32.HI UR6, URZ, UR8, UR5 ;  /* 0x000000083f060299 */ /* 0x000fe40008011605 */
[----:B------:R-:W-:Y:S02]  /*103d0*/  USHF.R.S32.HI UR5, URZ, 0x1f, UR4 ;  /* 0x0000001f3f057899 */ /* 0x000fe40008011404 */
[----:B------:R-:W-:Y:S02]  /*103e0*/  UIADD3 UR6, UR7, UR6, URZ ;  /* 0x0000000607067290 */ /* 0x000fe4000fffe03f */
[----:B------:R-:W-:-:S02]  /*103f0*/  ULEA.HI UR5, UR5, UR4, URZ, 0x7 ;  /* 0x0000000405057291 */ /* 0x000fc4000f8f383f */
[----:B------:R-:W-:Y:S02]  /*10400*/  USHF.R.S32.HI UR7, URZ, 0x1f, UR6 ;  /* 0x0000001f3f077899 */ /* 0x000fe40008011406 */
[----:B------:R-:W-:Y:S02]  /*10410*/  USHF.R.S32.HI UR5, URZ, 0x7, UR5 ;  /* 0x000000073f057899 */ /* 0x000fe40008011405 */
[----:B------:R-:W-:-:S04]  /*10420*/  ULEA.HI UR7, UR7, UR6, URZ, 0x7 ;  /* 0x0000000607077291 */ /* 0x000fc8000f8f383f */
[----:B------:R-:W-:-:S04]  /*10430*/  USHF.R.S32.HI UR7, URZ, 0x7, UR7 ;  /* 0x000000073f077899 */ /* 0x000fc80008011407 */
[----:B------:R-:W-:-:S04]  /*10440*/  UISETP.LT.AND UP0, UPT, UR5, UR7, UPT ;  /* 0x000000070500728c */ /* 0x000fc8000bf01270 */
[----:B------:R-:W-:-:S06]  /*10450*/  USEL UR42, UR5, UR7, UP0 ;  /* 0x00000007052a7287 */ /* 0x000fcc0008000000 */
[----:B------:R-:W-:-:S13]  /*10460*/  ISETP.LT.AND P0, PT, RZ, UR42, PT ;  /* 0x0000002aff007c0c */ /* 0x000fda000bf01270 */
        /* <DEDUP_REMOVED lines=18> */
.L_x_2729:
        /* <DEDUP_REMOVED lines=20> */
.L_x_2732:
[----:B------:R-:W-:Y:S05]  /*106d0*/  BSYNC B6 ;  /* 0x0000000000067941 */ /* 0x000fea0003800000 */
.L_x_2731:
        /* <DEDUP_REMOVED lines=22> */
.L_x_2734:
[----:B------:R-:W-:Y:S05]  /*10840*/  BSYNC B6 ;  /* 0x0000000000067941 */ /* 0x000fea0003800000 */
.L_x_2733:
        /* <DEDUP_REMOVED lines=20> */
.L_x_2736:
[----:B------:R-:W-:Y:S05]  /*10990*/  BSYNC B6 ;  /* 0x0000000000067941 */ /* 0x000fea0003800000 */
.L_x_2735:
        /* <DEDUP_REMOVED lines=19> */
.L_x_2738:
[----:B------:R-:W-:Y:S05]  /*10ad0*/  BSYNC B6 ;  /* 0x0000000000067941 */ /* 0x000fea0003800000 */
.L_x_2737:
        /* <DEDUP_REMOVED lines=56> */
.L_x_2819:
[----:B------:R-:W-:Y:S01]  /*10e60*/  SHF.R.S32.HI R31, RZ, 0x1f, R18 ;  /* 0x0000001fff1f7819 */ /* 0x000fe20000011412 */
[----:B------:R-:W-:Y:S06]  /*10e70*/  @!P2 BRA `(.L_x_2740) ;  /* 0x000000000004a947 */ /* 0x000fec0003800000 */
[----:B------:R-:W-:Y:S01]  /*10e80*/  BPT.TRAP 0x1 ;  /* 0x000000040000795c */ /* 0x000fe20000300000 */
.L_x_2740:
[----:B------:R-:W-:Y:S01]  /*10e90*/  IMAD R6, R25, 0x8, R23 ;  /* 0x0000000819067824 */ /* 0x000fe200078e0217 */
[----:B------:R-:W-:Y:S01]  /*10ea0*/  SHF.L.U32 R2, R29, 0x1f, RZ ;  /* 0x0000001f1d027819 */ /* 0x000fe200000006ff */
[----:B------:R-:W-:Y:S01]  /*10eb0*/  BSSY B0, `(.L_x_2741) ;  /* 0x0000005000007945 */ /* 0x000fe20003800000 */
[----:B------:R-:W-:Y:S02]  /*10ec0*/  SHF.R.S32.HI R20, RZ, 0x1f, R0 ;  /* 0x0000001fff147819 */ /* 0x000fe40000011400 */
[----:B------:R-:W0:Y:S01]  /*10ed0*/  SYNCS.PHASECHK.TRANS64.TRYWAIT P0, [R6+URZ+0x38880], R2 ;  /* 0x03888002060075a7 */ /* 0x000e22000800017f */
[----:B------:R1:W-:Y:S02]  /*10ee0*/  STL [R1+0x8], R2 ;  /* 0x0000080201007387 */ /* 0x0003e40000100800 */
[----:B01----:R-:W-:Y:S05]  /*10ef0*/  @!P0 BRA `(.L_x_2742) ;  /* 0x0000005400388947 */ /* 0x003fea0003800000 */
.L_x_2820:
[----:B------:R-:W-:Y:S05]  /*10f00*/  BSYNC B0 ;  /* 0x0000000000007941 */ /* 0x000fea0003800000 */
.L_x_2741:
        /* <DEDUP_REMOVED lines=105> */
.L_x_2838:
        /* <DEDUP_REMOVED lines=11> */
.L_x_2744:
        /* <DEDUP_REMOVED lines=11> */
.L_x_2745:
[----:B------:R0:W-:Y:S01]  /*11700*/  SYNCS.ARRIVE.TRANS64.A1T0 RZ, [R6+URZ+0x38870], RZ ;  /* 0x038870ff06ff79a7 */ /* 0x0001e2000810003f */
[----:B------:R-:W-:Y:S05]  /*11710*/  @!P6 BRA `(.L_x_2746) ;  /* 0x000000000004e947 */ /* 0x000fea0003800000 */
[----:B------:R-:W-:Y:S01]  /*11720*/  BPT.TRAP 0x1 ;  /* 0x000000040000795c */ /* 0x000fe20000300000 */
.L_x_2746:
[----:B------:R-:W2:Y:S01]  /*11730*/  LDL R2, [R1+0x8] ;  /* 0x0000080001027983 */ /* 0x000ea20000100800 */
[----:B------:R-:W-:Y:S01]  /*11740*/  BSSY B0, `(.L_x_2747) ;  /* 0x0000003000007945 */ /* 0x000fe20003800000 */
[----:B--2---:R-:W1:Y:S03]  /*11750*/  SYNCS.PHASECHK.TRANS64.TRYWAIT P0, [R6+URZ+0x38840], R2 ;  /* 0x03884002060075a7 */ /* 0x004e66000800017f */
[----:B-1----:R-:W-:Y:S05]  /*11760*/  @!P0 BRA `(.L_x_2748) ;  /* 0x0000005800088947 */ /* 0x002fea0003800000 */
.L_x_2839:
[----:B------:R-:W-:Y:S05]  /*11770*/  BSYNC B0 ;  /* 0x0000000000007941 */ /* 0x000fea0003800000 */
.L_x_2747:
        /* <DEDUP_REMOVED lines=100> */
.L_x_2857:
        /* <DEDUP_REMOVED lines=11> */
.L_x_2750:
        /* <DEDUP_REMOVED lines=11> */
.L_x_2751:
        /* <DEDUP_REMOVED lines=34> */
.L_x_2753:
[----:B------:R-:W-:Y:S05]  /*12140*/  BSYNC B6 ;  /* 0x0000000000067941 */ /* 0x000fea0003800000 */
.L_x_2752:
[----:B------:R3:W5:Y:S01]  /*12150*/  LDL R8, [R1+0x4] ;  /* 0x0000040001087983 */ /* 0x0007620000100800 */
[----:B------:R-:W-:Y:S01]  /*12160*/  R2UR UR6, R31 ;  /* 0x000000001f0672ca */ /* 0x000fe200000e0000 */
[----:B------:R-:W-:Y:S01]  /*12170*/  UISETP.NE.AND UP0, UPT, UR49, URZ, UPT ;  /* 0x0000003f3100728c */ /* 0x000fe2000bf05270 */
[C---:B------:R-:W-:Y:S01]  /*12180*/  R2UR UR10, R18.reuse ;  /* 0x00000000120a72ca */ /* 0x040fe200000e0000 */
[----:B-1----:R-:W1:Y:S01]  /*12190*/  S2R R2, SR_TID.X ;  /* 0x0000000000027919 */ /* 0x002e620000002100 */
[----:B------:R-:W-:Y:S01]  /*121a0*/  R2UR UR7, R18 ;  /* 0x00000000120772ca */ /* 0x000fe200000e0000 */
[----:B------:R-:W-:Y:S01]  /*121b0*/  ULDC.64 UR8, c[0x0][0x2d8] ;  /* 0x0000b60000087ab9 */ /* 0x000fe20000000a00 */
[----:B------:R-:W4:Y:S01]  /*121c0*/  LDC R4, c[0x0][0x448] ;  /* 0x00011200ff047b82 */ /* 0x000f220000000800 */
[----:B------:R-:W-:Y:S01]  /*121d0*/  PLOP3.LUT P0, PT, PT, PT, UP0, 0x80, 0x0 ;  /* 0x000000000000781c */ /* 0x000fe20003f0f008 */
[----:B------:R-:W-:Y:S01]  /*121e0*/  UMOV UR4, UR38 ;  /* 0x0000002600047c82 */ /* 0x000fe20008000000 */
[----:B------:R-:W-:Y:S01]  /*121f0*/  PLOP3.LUT P1, PT, PT, PT, UP0, 0x80, 0x0 ;  /* 0x000000000000781c */ /* 0x000fe20003f2f008 */
[----:B------:R-:W-:-:S03]  /*12200*/  UMOV UR5, UR45 ;  /* 0x0000002d00057c82 */ /* 0x000fc60008000000 */
[----:B------:R-:W-:-:S04]  /*12210*/  UIMAD UR6, UR6, UR8, URZ ;  /* 0x00000008060672a4 */ /* 0x000fc8000f8e023f */
[----:B------:R-:W-:Y:S02]  /*12220*/  UIMAD UR6, UR10, UR9, UR6 ;  /* 0x000000090a0672a4 */ /* 0x000fe4000f8e0206 */
[----:B------:R-:W-:Y:S01]  /*12230*/  UIMAD.WIDE.U32 UR4, UR7, UR8, UR4 ;  /* 0x00000008070472a5 */ /* 0x000fe2000f8e0004 */
[----:B------:R-:W-:Y:S02]  /*12240*/  @UP0 ULDC UR10, c[0x0][0x44c] ;  /* 0x00011300000a0ab9 */ /* 0x000fe40000000800 */
[----:B------:R-:W-:Y:S01]  /*12250*/  ULDC.64 UR8, c[0x0][0x2e0] ;  /* 0x0000b80000087ab9 */ /* 0x000fe20000000a00 */
[C---:B-1----:R-:W-:Y:S01]  /*12260*/  LOP3.LUT R19, R2.reuse, 0x7f, RZ, 0xc0, !PT ;  /* 0x0000007f02137812 */ /* 0x042fe200078ec0ff */
[----:B------:R-:W-:Y:S01]  /*12270*/  IMAD.SHL.U32 R2, R2, 0x10, RZ ;  /* 0x0000001002027824 */ /* 0x000fe200078e00ff */
[----:B------:R-:W-:Y:S02]  /*12280*/  UIADD3 UR5, UR5, UR6, URZ ;  /* 0x0000000605057290 */ /* 0x000fe4000fffe03f */
[----:B------:R-:W-:Y:S01]  /*12290*/  SHF.R.U32.HI R19, RZ, 0x3, R19 ;  /* 0x00000003ff137819 */ /* 0x000fe20000011613 */
[----:B------:R-:W-:Y:S01]  /*122a0*/  @UP0 ULDC UR6, c[0x0][0x450] ;  /* 0x0001140000060ab9 */ /* 0x000fe20000000800 */
[----:B------:R-:W-:-:S02]  /*122b0*/  UIMAD UR7, UR44, UR8, URZ ;  /* 0x000000082c0772a4 */ /* 0x000fc4000f8e023f */
[----:B------:R-:W-:-:S05]  /*122c0*/  LOP3.LUT R2, R19, 0x70, R2, 0xf8, !PT ;  /* 0x0000007013027812 */ /* 0x000fca00078ef802 */
[----:B------:R-:W-:-:S04]  /*122d0*/  IMAD R7, R17, 0x80, R2 ;  /* 0x0000008011077824 */ /* 0x000fc800078e0202 */
[----:B------:R-:W-:-:S04]  /*122e0*/  @P0 IMAD.HI.U32 R0, R7, UR10, RZ ;  /* 0x0000000a07000c27 */ /* 0x000fc8000f8e00ff */
[----:B------:R-:W-:Y:S01]  /*122f0*/  IMAD.MOV.U32 R2, RZ, RZ, R7 ;  /* 0x000000ffff027224 */ /* 0x000fe200078e0007 */
[----:B------:R-:W-:Y:S01]  /*12300*/  @P1 SHF.R.U32.HI R2, RZ, UR6, R0 ;  /* 0x00000006ff021c19 */ /* 0x000fe20008011600 */
[----:B------:R-:W-:Y:S02]  /*12310*/  UIMAD UR7, UR43, UR9, UR7 ;  /* 0x000000092b0772a4 */ /* 0x000fe4000f8e0207 */
[----:B------:R-:W-:Y:S01]  /*12320*/  UIMAD.WIDE.U32 UR4, UR43, UR8, UR4 ;  /* 0x000000082b0472a5 */ /* 0x000fe2000f8e0004 */
[----:B------:R-:W-:Y:S02]  /*12330*/  SHF.R.S32.HI R0, RZ, 0x1f, R2 ;  /* 0x0000001fff007819 */ /* 0x000fe40000011402 */
[----:B------:R-:W-:Y:S01]  /*12340*/  ULDC.64 UR8, c[0x0][0x2d0] ;  /* 0x0000b40000087ab9 */ /* 0x000fe20000000a00 */
[----:B------:R-:W-:Y:S01]  /*12350*/  UIADD3 UR5, UR5, UR7, URZ ;  /* 0x0000000705057290 */ /* 0x000fe2000fffe03f */
[----:B------:R-:W-:Y:S02]  /*12360*/  IMAD.U32 R3, RZ, RZ, UR8 ;  /* 0x00000008ff037e24 */ /* 0x000fe4000f8e00ff */
[----:B------:R-:W-:-:S02]  /*12370*/  IMAD R5, R0, UR8, RZ ;  /* 0x0000000800057c24 */ /* 0x000fc4000f8e02ff */
[----:B------:R-:W-:Y:S02]  /*12380*/  IMAD.MOV R0, RZ, RZ, -R2 ;  /* 0x000000ffff007224 */ /* 0x000fe400078e0a02 */
[C---:B------:R-:W-:Y:S02]  /*12390*/  IMAD R5, R2.reuse, UR9, R5 ;  /* 0x0000000902057c24 */ /* 0x040fe4000f8e0205 */
[----:B------:R-:W-:Y:S01]  /*123a0*/  IMAD.WIDE.U32 R2, R2, R3, UR4 ;  /* 0x0000000402027e25 */ /* 0x000fe2000f8e0003 */
[----:B------:R-:W-:-:S03]  /*123b0*/  ULDC.64 UR4, c[0x0][0x2c8] ;  /* 0x0000b20000047ab9 */ /* 0x000fc60000000a00 */
[----:B----4-:R-:W-:Y:S02]  /*123c0*/  IMAD R0, R4, R0, R7 ;  /* 0x0000000004007224 */ /* 0x010fe400078e0207 */
[----:B------:R-:W-:-:S03]  /*123d0*/  IMAD.IADD R3, R3, 0x1, R5 ;  /* 0x0000000103037824 */ /* 0x000fc600078e0205 */
[----:B------:R-:W-:Y:S01]  /*123e0*/  SHF.R.S32.HI R5, RZ, 0x1f, R0 ;  /* 0x0000001fff057819 */ /* 0x000fe20000011400 */
[----:B------:R-:W-:-:S04]  /*123f0*/  IMAD.WIDE.U32 R2, R0, UR4, R2 ;  /* 0x0000000400027c25 */ /* 0x000fc8000f8e0002 */
[----:B------:R-:W-:Y:S01]  /*12400*/  IMAD R5, R5, UR4, RZ ;  /* 0x0000000405057c24 */ /* 0x000fe2000f8e02ff */
[----:B0-2---:R-:W-:-:S03]  /*12410*/  LOP3.LUT R6, R28, 0x80, RZ, 0xfc, !PT ;  /* 0x000000801c067812 */ /* 0x005fc600078efcff */
[----:B------:R-:W-:Y:S01]  /*12420*/  IMAD R5, R0, UR5, R5 ;  /* 0x0000000500057c24 */ /* 0x000fe2000f8e0205 */
[----:B------:R-:W-:Y:S02]  /*12430*/  ULDC.64 UR4, c[0x0][0x280] ;  /* 0x0000a00000047ab9 */ /* 0x000fe40000000a00 */
[----:B------:R-:W-:Y:S01]  /*12440*/  IADD3 R0, P0, R2, UR4, RZ ;  /* 0x0000000402007c10 */ /* 0x000fe2000ff1e0ff */
[----:B------:R-:W-:Y:S02]  /*12450*/  ULDC UR4, c[0x0][0x2b8] ;  /* 0x0000ae0000047ab9 */ /* 0x000fe40000000800 */
[----:B------:R-:W-:Y:S02]  /*12460*/  ISETP.GE.AND P1, PT, R6, UR4, PT ;  /* 0x0000000406007c0c */ /* 0x000fe4000bf26270 */
[----:B------:R-:W0:Y:S01]  /*12470*/  S2R R6, SR_TID.X ;  /* 0x0000000000067919 */ /* 0x000e220000002100 */
        /* <DEDUP_REMOVED lines=8> */
[----:B------:R-:W-:Y:S01]  /*12500*/  IMAD R17, R17, 0x80, R9 ;  /* 0x0000008011117824 */ /* 0x000fe200078e0209 */
        /* <DEDUP_REMOVED lines=9> */
[----:B------:R-:W-:-:S03]  /*125a0*/  ISETP.GE.AND P2, PT, R7, R4, PT ;  /* 0x000000040700720c */ /* 0x000fc60003f46270 */
[----:B0-----:R-:W0:Y:S10]  /*125b0*/  SHFL.IDX PT, R2, R5, 0x1, 0x181f ;  /* 0x00381f0005027f89 */ /* 0x001e3400000e0000 */
[----:B--2---:R-:W-:-:S05]  /*125c0*/  @!P2 IADD3 R14, P3, R28, R14, RZ ;  /* 0x0000000e1c0ea210 */ /* 0x004fca0007f7e0ff */
[----:B0-----:R-:W-:Y:S02]  /*125d0*/  @!P2 IMAD.X R7, RZ, RZ, R2, P3 ;  /* 0x000000ffff07a224 */ /* 0x001fe400018e0602 */
[----:B------:R-:W-:Y:S02]  /*125e0*/  @!P2 IMAD.MOV.U32 R2, RZ, RZ, R14 ;  /* 0x000000ffff02a224 */ /* 0x000fe400078e000e */
[----:B------:R-:W-:Y:S01]  /*125f0*/  @!P2 IMAD.MOV.U32 R3, RZ, RZ, R7 ;  /* 0x000000ffff03a224 */ /* 0x000fe200078e0007 */
[----:B------:R-:W0:Y:S01]  /*12600*/  SHFL.IDX PT, R14, R0, 0x2, 0x181f ;  /* 0x00581f00000e7f89 */ /* 0x000e2200000e0000 */
[----:B------:R-:W-:-:S03]  /*12610*/  VIADD R7, R17, 0x20 ;  /* 0x0000002011077836 */ /* 0x000fc60000000000 */
[----:B------:R-:W-:Y:S04]  /*12620*/  @!P2 LDGSTS.E.BYPASS.LTC128B.128 [R8+0x20c00], desc[UR52][R2.64], !P0 ;  /* 0x20c000000208afae */ /* 0x000fe8000c101d74 */
[----:B------:R1:W-:Y:S01]  /*12630*/  @!P2 LDGSTS.E.BYPASS.LTC128B.128 [R8+0x24c00], desc[UR52][R2.64+0x80], !P1 ;  /* 0x24c000800208afae */ /* 0x0003e2000c901d74 */
[----:B------:R-:W-:-:S03]  /*12640*/  ISETP.GE.AND P2, PT, R7, R4, PT ;  /* 0x000000040700720c */ /* 0x000fc60003f46270 */
[----:B-1----:R-:W1:Y:S10]  /*12650*/  SHFL.IDX PT, R2, R5, 0x2, 0x181f ;  /* 0x00581f0005027f89 */ /* 0x002e7400000e0000 */
[----:B0-----:R-:W-:-:S04]  /*12660*/  @!P2 IADD3 R14, P3, R28, R14, RZ ;  /* 0x0000000e1c0ea210 */ /* 0x001fc80007f7e0ff */
[----:B-1----:R-:W-:Y:S01]  /*12670*/  @!P2 IADD3.X R7, RZ, R2, RZ, P3, !PT ;  /* 0x00000002ff07a210 */ /* 0x002fe20001ffe4ff */
[----:B------:R-:W-:Y:S02]  /*12680*/  @!P2 IMAD.MOV.U32 R2, RZ, RZ, R14 ;  /* 0x000000ffff02a224 */ /* 0x000fe400078e000e */
[----:B------:R-:W0:Y:S02]  /*12690*/  SHFL.IDX PT, R14, R0, 0x3, 0x181f ;  /* 0x00781f00000e7f89 */ /* 0x000e2400000e0000 */
[----:B------:R-:W-:Y:S02]  /*126a0*/  @!P2 IMAD.MOV.U32 R3, RZ, RZ, R7 ;  /* 0x000000ffff03a224 */ /* 0x000fe400078e0007 */
[----:B------:R-:W-:-:S03]  /*126b0*/  VIADD R7, R17, 0x30 ;  /* 0x0000003011077836 */ /* 0x000fc60000000000 */
[----:B------:R-:W-:Y:S04]  /*126c0*/  @!P2 LDGSTS.E.BYPASS.LTC128B.128 [R8+0x21400], desc[UR52][R2.64], !P0 ;  /* 0x214000000208afae */ /* 0x000fe8000c101d74 */
[----:B------:R1:W-:Y:S01]  /*126d0*/  @!P2 LDGSTS.E.BYPASS.LTC128B.128 [R8+0x25400], desc[UR52][R2.64+0x80], !P1 ;  /* 0x254000800208afae */ /* 0x0003e2000c901d74 */
[----:B------:R-:W-:-:S03]  /*126e0*/  ISETP.GE.AND P2, PT, R7, R4, PT ;  /* 0x000000040700720c */ /* 0x000fc60003f46270 */
[----:B-1----:R-:W1:Y:S10]  /*126f0*/  SHFL.IDX PT, R2, R5, 0x3, 0x181f ;  /* 0x00781f0005027f89 */ /* 0x002e7400000e0000 */
[----:B0-----:R-:W-:-:S05]  /*12700*/  @!P2 IADD3 R14, P3, R28, R14, RZ ;  /* 0x0000000e1c0ea210 */ /* 0x001fca0007f7e0ff */
[----:B-1----:R-:W-:Y:S02]  /*12710*/  @!P2 IMAD.X R7, RZ, RZ, R2, P3 ;  /* 0x000000ffff07a224 */ /* 0x002fe400018e0602 */
        /* <DEDUP_REMOVED lines=36> */
.L_x_2874:
        /* <DEDUP_REMOVED lines=11> */
.L_x_2756:
[----:B------:R-:W-:Y:S05]  /*12a10*/  BSYNC B0 ;  /* 0x0000000000007941 */ /* 0x000fea0003800000 */
.L_x_2755:
[----:B------:R-:W-:Y:S01]  /*12a20*/  NOP ;  /* 0x0000000000007918 */ /* 0x000fe20000000000 */
[----:B------:R-:W-:-:S13]  /*12a30*/  PLOP3.LUT P0, PT, PT, PT, PT, 0x80, 0x0 ;  /* 0x000000000000781c */ /* 0x000fda0003f0f070 */
.L_x_2757:
        /* <DEDUP_REMOVED lines=18> */
.L_x_2875:
[----:B------:R-:W-:Y:S05]  /*12b60*/  BSYNC B0 ;  /* 0x0000000000007941 */ /* 0x000fea0003800000 */
.L_x_2758:
[----:B------:R-:W-:-:S06]  /*12b70*/  UISETP.GE.AND UP0, UPT, UR42, 0x2, UPT ;  /* 0x000000022a00788c */ /* 0x000fcc000bf06270 */
[----:B------:R-:W-:-:S13]  /*12b80*/  PLOP3.LUT P0, PT, PT, PT, UP0, 0x80, 0x0 ;  /* 0x000000000000781c */ /* 0x000fda0003f0f008 */
[----:B------:R-:W-:Y:S05]  /*12b90*/  @!P0 BRA `(.L_x_2760) ;  /* 0x0000001800508947 */ /* 0x000fea0003800000 */
[----:B------:R-:W-:Y:S01]  /*12ba0*/  UIADD3 UR4, UR42, -0x2, URZ ;  /* 0xfffffffe2a047890 */ /* 0x000fe2000fffe03f */
[----:B------:R-:W-:Y:S02]  /*12bb0*/  IMAD.MOV.U32 R10, RZ, RZ, R29 ;  /* 0x000000ffff0a7224 */ /* 0x000fe400078e001d */
[----:B------:R-:W-:-:S03]  /*12bc0*/  IMAD.MOV.U32 R9, RZ, RZ, R25 ;  /* 0x000000ffff097224 */ /* 0x000fc600078e0019 */
[----:B------:R-:W-:-:S07]  /*12bd0*/  IMAD.U32 R21, RZ, RZ, UR4 ;  /* 0x00000004ff157e24 */ /* 0x000fce000f8e00ff */
.L_x_2780:
        /* <DEDUP_REMOVED lines=39> */
.L_x_2761:
[----:B------:R-:W-:Y:S01]  /*12e50*/  IMAD R0, R25, 0x8, R23 ;  /* 0x0000000819007824 */ /* 0x000fe200078e0217 */
[----:B------:R-:W-:Y:S01]  /*12e60*/  SHF.L.U32 R20, R29, 0x1f, RZ ;  /* 0x0000001f1d147819 */ /* 0x000fe200000006ff */
[----:B------:R-:W-:Y:S01]  /*12e70*/  BSSY B0, `(.L_x_2762) ;  /* 0x0000004000007945 */ /* 0x000fe20003800000 */
[----:B------:R-:W-:Y:S02]  /*12e80*/  SHF.R.S32.HI R17, RZ, 0x1f, R6 ;  /* 0x0000001fff117819 */ /* 0x000fe40000011406 */
[----:B------:R-:W0:Y:S02]  /*12e90*/  SYNCS.PHASECHK.TRANS64.TRYWAIT P0, [R0+URZ+0x38880], R20 ;  /* 0x03888014000075a7 */ /* 0x000e24000800017f */
[----:B0-----:R-:W-:Y:S05]  /*12ea0*/  @!P0 BRA `(.L_x_2763) ;  /* 0x0000005400a88947 */ /* 0x001fea0003800000 */
.L_x_2876:
[----:B------:R-:W-:Y:S05]  /*12eb0*/  BSYNC B0 ;  /* 0x0000000000007941 */ /* 0x000fea0003800000 */
.L_x_2762:
        /* <DEDUP_REMOVED lines=70> */
.L_x_2894:
        /* <DEDUP_REMOVED lines=9> */
.L_x_2765:
        /* <DEDUP_REMOVED lines=11> */
.L_x_2766:
[----:B------:R3:W-:Y:S01]  /*13460*/  SYNCS.ARRIVE.TRANS64.A1T0 RZ, [R0+URZ+0x38870], RZ ;  /* 0x038870ff00ff79a7 */ /* 0x0007e2000810003f */
[----:B------:R-:W-:Y:S05]  /*13470*/  @!P3 BRA `(.L_x_2767) ;  /* 0x000000000004b947 */ /* 0x000fea0003800000 */
[----:B------:R-:W-:Y:S01]  /*13480*/  BPT.TRAP 0x1 ;  /* 0x000000040000795c */ /* 0x000fe20000300000 */
.L_x_2767:
[----:B------:R-:W4:Y:S01]  /*13490*/  SYNCS.PHASECHK.TRANS64.TRYWAIT P0, [R0+URZ+0x38840], R20 ;  /* 0x03884014000075a7 */ /* 0x000f22000800017f */
[----:B------:R-:W-:Y:S04]  /*134a0*/  BSSY B0, `(.L_x_2768) ;  /* 0x0000002000007945 */ /* 0x000fe80003800000 */
[----:B----4-:R-:W-:Y:S05]  /*134b0*/  @!P0 BRA `(.L_x_2769) ;  /* 0x0000005800808947 */ /* 0x010fea0003800000 */
.L_x_2895:
[----:B------:R-:W-:Y:S05]  /*134c0*/  BSYNC B0 ;  /* 0x0000000000007941 */ /* 0x000fea0003800000 */
.L_x_2768:
        /* <DEDUP_REMOVED lines=68> */
.L_x_2913:
        /* <DEDUP_REMOVED lines=9> */
.L_x_2771:
        /* <DEDUP_REMOVED lines=11> */
.L_x_2772:
[----:B------:R3:W-:Y:S02]  /*13a50*/  SYNCS.ARRIVE.TRANS64.A1T0 RZ, [R0+URZ+0x38830], RZ ;  /* 0x038830ff00ff79a7 */ /* 0x0007e4000810003f */
[----:B---34-:R-:W-:-:S05]  /*13a60*/  IMAD.U32 R0, RZ, RZ, UR47 ;  /* 0x0000002fff007e24 */ /* 0x018fca000f8e00ff */
[----:B------:R-:W-:-:S13]  /*13a70*/  ISETP.NE.AND P0, PT, R0, 0x3, PT ;  /* 0x000000030000780c */ /* 0x000fda0003f05270 */
[----:B------:R-:W-:Y:S05]  /*13a80*/  @!P0 BRA `(.L_x_2773) ;  /* 0x0000000000048947 */ /* 0x000fea0003800000 */
[----:B------:R-:W-:Y:S01]  /*13a90*/  BPT.TRAP 0x1 ;  /* 0x000000040000795c */ /* 0x000fe20000300000 */
.L_x_2773:
[----:B------:R-:W-:Y:S01]  /*13aa0*/  LOP3.LUT R3, R10, 0x1, RZ, 0x3c, !PT ;  /* 0x000000010a037812 */ /* 0x000fe200078e3cff */
[----:B------:R-:W-:Y:S01]  /*13ab0*/  IMAD R0, R9, 0x8, R23 ;  /* 0x0000000809007824 */ /* 0x000fe200078e0217 */
[----:B------:R-:W-:Y:S02]  /*13ac0*/  BSSY B0, `(.L_x_2774) ;  /* 0x0000004000007945 */ /* 0x000fe40003800000 */
[----:B------:R-:W-:-:S04]  /*13ad0*/  SHF.L.U32 R3, R3, 0x1f, RZ ;  /* 0x0000001f03037819 */ /* 0x000fc800000006ff */
[----:B------:R-:W0:Y:S02]  /*13ae0*/  SYNCS.PHASECHK.TRANS64.TRYWAIT P2, [R0+URZ+0x38870], R3 ;  /* 0x03887003000075a7 */ /* 0x000e24000804017f */
[----:B0-----:R-:W-:Y:S05]  /*13af0*/  @!P2 BRA `(.L_x_2775) ;  /* 0x0000005c0048a947 */ /* 0x001fea0003800000 */
.L_x_2914:
[----:B------:R-:W-:Y:S05]  /*13b00*/  BSYNC B0 ;  /* 0x0000000000007941 */ /* 0x000fea0003800000 */
.L_x_2774:
[----:B------:R-:W-:-:S05]  /*13b10*/  IMAD.U32 R2, RZ, RZ, UR46 ;  /* 0x0000002eff027e24 */ /* 0x000fca000f8e00ff */
[----:B------:R-:W-:-:S13]  /*13b20*/  ISETP.NE.AND P2, PT, R2, 0x3, PT ;  /* 0x000000030200780c */ /* 0x000fda0003f45270 */
[----:B------:R-:W-:Y:S05]  /*13b30*/  @!P2 BRA `(.L_x_2776) ;  /* 0x000000000004a947 */ /* 0x000fea0003800000 */
[----:B------:R-:W-:Y:S01]  /*13b40*/  BPT.TRAP 0x1 ;  /* 0x000000040000795c */ /* 0x000fe20000300000 */
.L_x_2776:
[----:B0-----:R-:W-:Y:S01]  /*13b50*/  SHF.L.U32 R3, R10, 0x1f, RZ ;  /* 0x0000001f0a037819 */ /* 0x001fe200000006ff */
[----:B------:R-:W-:-:S03]  /*13b60*/  IMAD.SHL.U32 R2, R9, 0x8000, RZ ;  /* 0x0000800009027824 */ /* 0x000fc600078e00ff */
[----:B------:R-:W0:Y:S02]  /*13b70*/  SYNCS.PHASECHK.TRANS64.TRYWAIT P2, [R0+URZ+0x38860], R3 ;  /* 0x03886003000075a7 */ /* 0x000e24000804017f */
[----:B0-----:R-:W-:Y:S05]  /*13b80*/  @!P2 BRA `(.L_x_2777) ;  /* 0x0000005c0038a947 */ /* 0x001fea0003800000 */
.L_x_2915:
        /* <DEDUP_REMOVED lines=139> */
.L_x_2778:
[----:B-1----:R1:W-:Y:S01]  /*14440*/  SYNCS.ARRIVE.TRANS64.A1T0 RZ, [R0+URZ+0x38850], RZ ;  /* 0x038850ff00ff79a7 */ /* 0x0023e2000810003f */
[----:B------:R-:W-:Y:S06]  /*14450*/  BAR.SYNC.DEFER_BLOCKING 0x2, 0x80 ;  /* 0x0082000000007b1d */ /* 0x000fec0000010000 */
[----:B------:R-:W-:Y:S05]  /*14460*/  @!P0 BRA `(.L_x_2779) ;  /* 0x0000000000048947 */ /* 0x000fea0003800000 */
[----:B------:R-:W-:Y:S01]  /*14470*/  BPT.TRAP 0x1 ;  /* 0x000000040000795c */ /* 0x000fe20000300000 */
.L_x_2779:
[----:B-1----:R-:W-:Y:S02]  /*14480*/  VIADD R0, R0, 0x38880 ;  /* 0x0003888000007836 */ /* 0x002fe40000000000 */
[----:B------:R-:W-:Y:S02]  /*14490*/  IMAD.MOV.U32 R10, RZ, RZ, R29 ;  /* 0x000000ffff0a7224 */ /* 0x000fe400078e001d */
[----:B------:R-:W-:Y:S01]  /*144a0*/  IMAD.MOV.U32 R9, RZ, RZ, R25 ;  /* 0x000000ffff097224 */ /* 0x000fe200078e0019 */
[----:B------:R-:W-:-:S04]  /*144b0*/  PRMT R0, R33, 0x654, R0 ;  /* 0x0000065421007816 */ /* 0x000fc80000000000 */
[----:B------:R1:W-:Y:S01]  /*144c0*/  SYNCS.ARRIVE.TRANS64.RED.A1T0 RZ, [R0+URZ], RZ ;  /* 0x000000ff00ff79a7 */ /* 0x0003e2000810043f */
[----:B------:R-:W-:Y:S05]  /*144d0*/  @P1 BRA `(.L_x_2780) ;  /* 0xffffffe400c01947 */ /* 0x000fea000383ffff */
.L_x_2760:
        /* <DEDUP_REMOVED lines=19> */
.L_x_2782:
[----:B------:R-:W-:Y:S05]  /*14610*/  BSYNC B0 ;  /* 0x0000000000007941 */ /* 0x000fea0003800000 */
.L_x_2781:
[----:B------:R-:W-:Y:S05]  /*14620*/  @!P0 BRA `(.L_x_2783) ;  /* 0x0000000000048947 */ /* 0x000fea0003800000 */
[----:B------:R-:W-:Y:S01]  /*14630*/  BPT.TRAP 0x1 ;  /* 0x000000040000795c */ /* 0x000fe20000300000 */
.L_x_2783:
[----:B------:R-:W-:Y:S01]  /*14640*/  LOP3.LUT R3, R29, 0x1, RZ, 0x3c, !PT ;  /* 0x000000011d037812 */ /* 0x000fe200078e3cff */
[----:B------:R-:W-:Y:S01]  /*14650*/  IMAD R2, R25, 0x8, R23 ;  /* 0x0000000819027824 */ /* 0x000fe200078e0217 */
[----:B------:R-:W-:Y:S02]  /*14660*/  BSSY B0, `(.L_x_2784) ;  /* 0x0000004000007945 */ /* 0x000fe40003800000 */
[----:B------:R-:W-:-:S04]  /*14670*/  SHF.L.U32 R3, R3, 0x1f, RZ ;  /* 0x0000001f03037819 */ /* 0x000fc800000006ff */
[----:B------:R-:W0:Y:S02]  /*14680*/  SYNCS.PHASECHK.TRANS64.TRYWAIT P1, [R2+URZ+0x38870], R3 ;  /* 0x03887003020075a7 */ /* 0x000e24000802017f */
[----:B0-----:R-:W-:Y:S05]  /*14690*/  @!P1 BRA `(.L_x_2785) ;  /* 0x0000005000889947 */ /* 0x001fea0003800000 */
.L_x_2916:
[----:B------:R-:W-:Y:S05]  /*146a0*/  BSYNC B0 ;  /* 0x0000000000007941 */ /* 0x000fea0003800000 */
.L_x_2784:
[----:B------:R-:W-:-:S05]  /*146b0*/  IMAD.U32 R0, RZ, RZ, UR46 ;  /* 0x0000002eff007e24 */ /* 0x000fca000f8e00ff */
[----:B------:R-:W-:-:S13]  /*146c0*/  ISETP.NE.AND P1, PT, R0, 0x3, PT ;  /* 0x000000030000780c */ /* 0x000fda0003f25270 */
[----:B------:R-:W-:Y:S05]  /*146d0*/  @!P1 BRA `(.L_x_2786) ;  /* 0x0000000000049947 */ /* 0x000fea0003800000 */
[----:B------:R-:W-:Y:S01]  /*146e0*/  BPT.TRAP 0x1 ;  /* 0x000000040000795c */ /* 0x000fe20000300000 */
.L_x_2786:
[----:B0-----:R-:W-:-:S04]  /*146f0*/  SHF.L.U32 R3, R29, 0x1f, RZ ;  /* 0x0000001f1d037819 */ /* 0x001fc800000006ff */
[----:B------:R-:W0:Y:S02]  /*14700*/  SYNCS.PHASECHK.TRANS64.TRYWAIT P1, [R2+URZ+0x38860], R3 ;  /* 0x03886003020075a7 */ /* 0x000e24000802017f */
[----:B0-----:R-:W-:Y:S05]  /*14710*/  @!P1 BRA `(.L_x_2787) ;  /* 0x00000050007c9947 */ /* 0x001fea0003800000 */
.L_x_2917:
        /* <DEDUP_REMOVED lines=140> */
.L_x_2788:
[----:B-1----:R1:W-:Y:S01]  /*14fe0*/  SYNCS.ARRIVE.TRANS64.A1T0 RZ, [R2+URZ+0x38850], RZ ;  /* 0x038850ff02ff79a7 */ /* 0x0023e2000810003f */
[----:B------:R-:W-:Y:S06]  /*14ff0*/  BAR.SYNC.DEFER_BLOCKING 0x2, 0x80 ;  /* 0x0082000000007b1d */ /* 0x000fec0000010000 */
[----:B------:R-:W-:Y:S05]  /*15000*/  @!P0 BRA `(.L_x_2789) ;  /* 0x0000000000048947 */ /* 0x000fea0003800000 */
[----:B------:R-:W-:Y:S01]  /*15010*/  BPT.TRAP 0x1 ;  /* 0x000000040000795c */ /* 0x000fe20000300000 */
.L_x_2789:
        /* <DEDUP_REMOVED lines=8> */
.L_x_2730:
[----:B------:R-:W-:Y:S05]  /*150a0*/  BSYNC B7 ;  /* 0x0000000000077941 */ /* 0x000fea0003800000 */
.L_x_2728:
        /* <DEDUP_REMOVED lines=11> */
.L_x_2790:
[----:B------:R-:W2:Y:S01]  /*15160*/  S2R R0, SR_TID.X ;  /* 0x0000000000007919 */ /* 0x000ea20000002100 */
[----:B------:R-:W-:Y:S01]  /*15170*/  ULDC UR4, c[0x0][0xc3c] ;  /* 0x00030f0000047ab9 */ /* 0x000fe20000000800 */
[----:B------:R-:W-:Y:S01]  /*15180*/  IMAD.MOV.U32 R17, RZ, RZ, RZ ;  /* 0x000000ffff117224 */ /* 0x000fe200078e00ff */
[----:B--2---:R-:W-:-:S04]  /*15190*/  LOP3.LUT R6, R0, 0x1f, RZ, 0xc0, !PT ;  /* 0x0000001f00067812 */ /* 0x004fc800078ec0ff */
[C---:B------:R-:W-:Y:S01]  /*151a0*/  ISETP.NE.AND P0, PT, R6.reuse, 0x1f, PT ;  /* 0x0000001f0600780c */ /* 0x040fe20003f05270 */
[----:B------:R-:W-:-:S05]  /*151b0*/  VIADD R5, R6, UR40 ;  /* 0x0000002806057c36 */ /* 0x000fca0008000000 */
[----:B------:R-:W-:Y:S01]  /*151c0*/  ISETP.GE.OR P1, PT, R5, UR4, !P0 ;  /* 0x0000000405007c0c */ /* 0x000fe2000c726670 */
[----:B------:R-:W-:-:S12]  /*151d0*/  ULDC UR4, c[0x0][0xc3c] ;  /* 0x00030f0000047ab9 */ /* 0x000fd80000000800 */
[----:B-1----:R-:W1:Y:S02]  /*151e0*/  @!P1 LDC.64 R2, c[0x0][0xc80] ;  /* 0x00032000ff029b82 */ /* 0x002e640000000a00 */
[----:B-1----:R-:W-:-:S05]  /*151f0*/  @!P1 IMAD.WIDE R2, R5, 0x4, R2 ;  /* 0x0000000405029825 */ /* 0x002fca00078e0202 */
[----:B------:R-:W2:Y:S01]  /*15200*/  @!P1 LDG.E R17, desc[UR52][R2.64] ;  /* 0x0000003402119981 */ /* 0x000ea2000c1e1900 */
[C---:B------:R-:W-:Y:S02]  /*15210*/  ISETP.NE.AND P1, PT, R6.reuse, RZ, PT ;  /* 0x000000ff0600720c */ /* 0x040fe40003f25270 */
[C---:B------:R-:W-:Y:S02]  /*15220*/  ISETP.GE.U32.AND P2, PT, R6.reuse, 0x2, PT ;  /* 0x000000020600780c */ /* 0x040fe40003f46070 */
[C---:B------:R-:W-:Y:S02]  /*15230*/  ISETP.GE.U32.AND P3, PT, R6.reuse, 0x4, PT ;  /* 0x000000040600780c */ /* 0x040fe40003f66070 */
[C---:B------:R-:W-:Y:S02]  /*15240*/  ISETP.GE.U32.AND P4, PT, R6.reuse, 0x8, PT ;  /* 0x000000080600780c */ /* 0x040fe40003f86070 */
[----:B------:R-:W-:Y:S01]  /*15250*/  ISETP.GE.U32.AND P5, PT, R6, 0x10, PT ;  /* 0x000000100600780c */ /* 0x000fe20003fa6070 */
[----:B--2---:R-:W1:Y:S02]  /*15260*/  SHFL.UP PT, R0, R17, 0x1, RZ ;  /* 0x0420000011007989 */ /* 0x004e6400000e00ff */
[----:B-1----:R-:W-:-:S05]  /*15270*/  SEL R0, R0, RZ, P1 ;  /* 0x000000ff00007207 */ /* 0x002fca0000800000 */
[----:B------:R-:W-:-:S05]  /*15280*/  IMAD.IADD R0, R17, 0x1, R0 ;  /* 0x0000000111007824 */ /* 0x000fca00078e0200 */
[----:B------:R-:W1:Y:S02]  /*15290*/  SHFL.UP PT, R4, R0, 0x2, RZ ;  /* 0x0440000000047989 */ /* 0x000e6400000e00ff */
[----:B-1----:R-:W-:-:S05]  /*152a0*/  SEL R5, R4, RZ, P2 ;  /* 0x000000ff04057207 */ /* 0x002fca0001000000 */
[----:B------:R-:W-:-:S05]  /*152b0*/  IMAD.IADD R5, R0, 0x1, R5 ;  /* 0x0000000100057824 */ /* 0x000fca00078e0205 */
[----:B------:R-:W1:Y:S02]  /*152c0*/  SHFL.UP PT, R4, R5, 0x4, RZ ;  /* 0x0480000005047989 */ /* 0x000e6400000e00ff */
[----:B-1----:R-:W-:-:S05]  /*152d0*/  SEL R4, R4, RZ, P3 ;  /* 0x000000ff04047207 */ /* 0x002fca0001800000 */
[----:B------:R-:W-:Y:S02]  /*152e0*/  IMAD.IADD R4, R5, 0x1, R4 ;  /* 0x0000000105047824 */ /* 0x000fe400078e0204 */
[----:B------:R-:W-:Y:S04]  /*152f0*/  SHFL.IDX PT, R5, R16, RZ, 0x1f ;  /* 0x00001fff10057589 */ /* 0x000fe800000e0000 */
[----:B------:R-:W1:Y:S02]  /*15300*/  SHFL.UP PT, R2, R4, 0x8, RZ ;  /* 0x0500000004027989 */ /* 0x000e6400000e00ff */
[----:B-1----:R-:W-:Y:S02]  /*15310*/  SEL R3, R2, RZ, P4 ;  /* 0x000000ff02037207 */ /* 0x002fe40002000000 */
[----:B------:R-:W-:Y:S03]  /*15320*/  SHFL.IDX PT, R2, R16, 0x1, 0x1f ;  /* 0x00201f0010027f89 */ /* 0x000fe600000e0000 */
[----:B------:R-:W-:-:S05]  /*15330*/  IMAD.IADD R3, R4, 0x1, R3 ;  /* 0x0000000104037824 */ /* 0x000fca00078e0203 */
[----:B------:R-:W1:Y:S02]  /*15340*/  SHFL.UP PT, R0, R3, 0x10, RZ ;  /* 0x0600000003007989 */ /* 0x000e6400000e00ff */
[----:B-1----:R-:W-:-:S05]  /*15350*/  SEL R0, R0, RZ, P5 ;  /* 0x000000ff00007207 */ /* 0x002fca0002800000 */
[----:B------:R-:W-:Y:S02]  /*15360*/  IMAD.IADD R7, R3, 0x1, R0 ;  /* 0x0000000103077824 */ /* 0x000fe400078e0200 */
[----:B------:R-:W1:Y:S03]  /*15370*/  LDC R0, c[0x0][0xc38] ;  /* 0x00030e00ff007b82 */ /* 0x000e660000000800 */
[----:B0-----:R-:W1:Y:S02]  /*15380*/  SHFL.IDX PT, R9, R7, 0x1f, 0x1f ;  /* 0x03e01f0007097f89 */ /* 0x001e6400000e0000 */
[----:B-1----:R-:W-:-:S04]  /*15390*/  IMAD R9, R9, R0, RZ ;  /* 0x0000000009097224 */ /* 0x002fc800078e02ff */
[----:B------:R-:W-:-:S05]  /*153a0*/  IMAD.IADD R4, R2, 0x1, R9 ;  /* 0x0000000102047824 */ /* 0x000fca00078e0209 */
[----:B------:R-:W-:-:S13]  /*153b0*/  ISETP.GT.AND P6, PT, R4, R5, PT ;  /* 0x000000050400720c */ /* 0x000fda0003fc4270 */
[----:B------:R-:W-:Y:S05]  /*153c0*/  @P6 BRA `(.L_x_2792) ;  /* 0x0000000000946947 */ /* 0x000fea0003800000 */
.L_x_2796:
[----:B------:R-:W-:-:S04]  /*153d0*/  UIADD3 UR40, UR40, 0x1f, URZ ;  /* 0x0000001f28287890 */ /* 0x000fc8000fffe03f */
[----:B------:R-:W-:-:S06]  /*153e0*/  UISETP.GE.AND UP0, UPT, UR40, UR4, UPT ;  /* 0x000000042800728c */ /* 0x000fcc000bf06270 */
[----:B------:R-:W-:-:S13]  /*153f0*/  PLOP3.LUT P6, PT, PT, PT, UP0, 0x40, 0x0 ;  /* 0x000000000000781c */ /* 0x000fda0003fce808 */
[----:B------:R-:W-:Y:S05]  /*15400*/  @!P6 BRA `(.L_x_2793) ;  /* 0x0000000400c8e947 */ /* 0x000fea0003800000 */
[----:B------:R-:W0:Y:S01]  /*15410*/  S2R R0, SR_TID.X ;  /* 0x0000000000007919 */ /* 0x000e220000002100 */
[----:B------:R-:W-:Y:S01]  /*15420*/  BSSY B0, `(.L_x_2794) ;  /* 0x0000009000007945 */ /* 0x000fe20003800000 */
[----:B------:R-:W-:Y:S01]  /*15430*/  IMAD.MOV.U32 R17, RZ, RZ, RZ ;  /* 0x000000ffff117224 */ /* 0x000fe200078e00ff */
[----:B0-----:R-:W-:-:S05]  /*15440*/  LOP3.LUT R0, R0, 0x1f, RZ, 0xc0, !PT ;  /* 0x0000001f00007812 */ /* 0x001fca00078ec0ff */
[----:B------:R-:W-:-:S05]  /*15450*/  VIADD R7, R0, UR40 ;  /* 0x0000002800077c36 */ /* 0x000fca0008000000 */
[----:B------:R-:W-:-:S13]  /*15460*/  ISETP.GE.OR P6, PT, R7, UR4, !P0 ;  /* 0x0000000407007c0c */ /* 0x000fda000c7c6670 */
[----:B------:R-:W-:Y:S05]  /*15470*/  @P6 BRA `(.L_x_2795) ;  /* 0x00000000000c6947 */ /* 0x000fea0003800000 */
[----:B------:R-:W0:Y:S02]  /*15480*/  LDC.64 R2, c[0x0][0xc80] ;  /* 0x00032000ff027b82 */ /* 0x000e240000000a00 */
[----:B0-----:R-:W-:-:S05]  /*15490*/  IMAD.WIDE R2, R7, 0x4, R2 ;  /* 0x0000000407027825 */ /* 0x001fca00078e0202 */
[----:B------:R0:W5:Y:S02]  /*154a0*/  LDG.E R17, desc[UR52][R2.64] ;  /* 0x0000003402117981 */ /* 0x000164000c1e1900 */
.L_x_2795:
[----:B------:R-:W-:Y:S05]  /*154b0*/  BSYNC B0 ;  /* 0x0000000000007941 */ /* 0x000fea0003800000 */
.L_x_2794:
[----:B-----5:R-:W1:Y:S02]  /*154c0*/  SHFL.UP PT, R0, R17, 0x1, RZ ;  /* 0x0420000011007989 */ /* 0x020e6400000e00ff */
[----:B-1----:R-:W-:-:S05]  /*154d0*/  SEL R0, R0, RZ, P1 ;  /* 0x000000ff00007207 */ /* 0x002fca0000800000 */
[----:B------:R-:W-:-:S05]  /*154e0*/  IMAD.IADD R0, R17, 0x1, R0 ;  /* 0x0000000111007824 */ /* 0x000fca00078e0200 */
[----:B0-----:R-:W0:Y:S02]  /*154f0*/  SHFL.UP PT, R2, R0, 0x2, RZ ;  /* 0x0440000000027989 */ /* 0x001e2400000e00ff */
[----:B0-----:R-:W-:-:S05]  /*15500*/  SEL R3, R2, RZ, P2 ;  /* 0x000000ff02037207 */ /* 0x001fca0001000000 */
[----:B------:R-:W-:Y:S02]  /*15510*/  IMAD.IADD R3, R0, 0x1, R3 ;  /* 0x0000000100037824 */ /* 0x000fe400078e0203 */
[----:B------:R-:W0:Y:S03]  /*15520*/  LDC R0, c[0x0][0xc38] ;  /* 0x00030e00ff007b82 */ /* 0x000e260000000800 */
[----:B------:R-:W1:Y:S02]  /*15530*/  SHFL.UP PT, R2, R3, 0x4, RZ ;  /* 0x0480000003027989 */ /* 0x000e6400000e00ff */
[----:B-1----:R-:W-:-:S05]  /*15540*/  SEL R2, R2, RZ, P3 ;  /* 0x000000ff02027207 */ /* 0x002fca0001800000 */
[----:B------:R-:W-:-:S05]  /*15550*/  IMAD.IADD R2, R3, 0x1, R2 ;  /* 0x0000000103027824 */ /* 0x000fca00078e0202 */
[----:B------:R-:W1:Y:S02]  /*15560*/  SHFL.UP PT, R6, R2, 0x8, RZ ;  /* 0x0500000002067989 */ /* 0x000e6400000e00ff */
[----:B-1----:R-:W-:-:S05]  /*15570*/  SEL R7, R6, RZ, P4 ;  /* 0x000000ff06077207 */ /* 0x002fca0002000000 */
[----:B------:R-:W-:-:S05]  /*15580*/  IMAD.IADD R7, R2, 0x1, R7 ;  /* 0x0000000102077824 */ /* 0x000fca00078e0207 */
[----:B------:R-:W1:Y:S02]  /*15590*/  SHFL.UP PT, R6, R7, 0x10, RZ ;  /* 0x0600000007067989 */ /* 0x000e6400000e00ff */
[----:B-1----:R-:W-:-:S05]  /*155a0*/  SEL R6, R6, RZ, P5 ;  /* 0x000000ff06067207 */ /* 0x002fca0002800000 */
[----:B------:R-:W-:-:S05]  /*155b0*/  IMAD.IADD R6, R7, 0x1, R6 ;  /* 0x0000000107067824 */ /* 0x000fca00078e0206 */
[----:B------:R-:W0:Y:S02]  /*155c0*/  SHFL.IDX PT, R9, R6, 0x1f, 0x1f ;  /* 0x03e01f0006097f89 */ /* 0x000e2400000e0000 */
[----:B0-----:R-:W-:-:S04]  /*155d0*/  IMAD R9, R9, R0, RZ ;  /* 0x0000000009097224 */ /* 0x001fc800078e02ff */
[----:B------:R-:W-:-:S05]  /*155e0*/  IMAD.IADD R4, R9, 0x1, R4 ;  /* 0x0000000109047824 */ /* 0x000fca00078e0204 */
[----:B------:R-:W-:-:S13]  /*155f0*/  ISETP.GT.AND P6, PT, R4, R5, PT ;  /* 0x000000050400720c */ /* 0x000fda0003fc4270 */
[----:B------:R-:W-:Y:S05]  /*15600*/  @!P6 BRA `(.L_x_2796) ;  /* 0xfffffffc0070e947 */ /* 0x000fea000383ffff */
[----:B------:R-:W-:-:S07]  /*15610*/  IMAD.MOV.U32 R7, RZ, RZ, R6 ;  /* 0x000000ffff077224 */ /* 0x000fce00078e0006 */
.L_x_2792:
[----:B------:R-:W-:Y:S01]  /*15620*/  IMAD.IADD R9, R4, 0x1, -R9 ;  /* 0x0000000104097824 */ /* 0x000fe200078e0a09 */
[----:B------:R-:W-:-:S03]  /*15630*/  ULDC.64 UR4, c[0x0][0xc90] ;  /* 0x0003240000047ab9 */ /* 0x000fc60000000a00 */
[----:B------:R-:W-:-:S05]  /*15640*/  IMAD R2, R7, R0, R9 ;  /* 0x0000000007027224 */ /* 0x000fca00078e0209 */
[----:B------:R-:W-:-:S13]  /*15650*/  ISETP.GT.AND P0, PT, R2, R5, PT ;  /* 0x000000050200720c */ /* 0x000fda0003f04270 */
[----:B------:R-:W-:Y:S02]  /*15660*/  VOTEU.ANY UR7, UPT, !P0 ;  /* 0x0000000000077886 */ /* 0x000fe400040e0100 */
[----:B------:R-:W-:-:S04]  /*15670*/  UPOPC UR6, UR7 ;  /* 0x00000007000672bf */ /* 0x000fc80008000000 */
[----:B------:R-:W-:-:S04]  /*15680*/  UIADD3 UR40, UR6, UR40, URZ ;  /* 0x0000002806287290 */ /* 0x000fc8000fffe03f */
[----:B------:R-:W-:-:S06]  /*15690*/  UIMAD.WIDE UR4, UR40, 0x4, UR4 ;  /* 0x00000004280478a5 */ /* 0x000fcc000f8e0204 */
[----:B------:R-:W-:Y:S02]  /*156a0*/  IMAD.U32 R2, RZ, RZ, UR4 ;  /* 0x00000004ff027e24 */ /* 0x000fe4000f8e00ff */
[----:B------:R-:W-:-:S05]  /*156b0*/  IMAD.U32 R3, RZ, RZ, UR5 ;  /* 0x00000005ff037e24 */ /* 0x000fca000f8e00ff */
[----:B------:R-:W2:Y:S01]  /*156c0*/  LDG.E R6, desc[UR52][R2.64] ;  /* 0x0000003402067981 */ /* 0x000ea2000c1e1900 */
[----:B------:R-:W-:Y:S01]  /*156d0*/  IMAD.U32 R12, RZ, RZ, UR6 ;  /* 0x00000006ff0c7e24 */ /* 0x000fe2000f8e00ff */
[----:B------:R-:W-:Y:S01]  /*156e0*/  ISETP.NE.AND P0, PT, RZ, UR7, PT ;  /* 0x00000007ff007c0c */ /* 0x000fe2000bf05270 */
[----:B------:R-:W-:-:S03]  /*156f0*/  IMAD.MOV.U32 R16, RZ, RZ, RZ ;  /* 0x000000ffff107224 */ /* 0x000fc600078e00ff */
[----:B------:R-:W2:Y:S02]  /*15700*/  SHFL.IDX PT, R17, R17, R12, 0x1f ;  /* 0x00001f0c11117589 */ /* 0x000ea400000e0000 */
[----:B--2---:R-:W-:-:S05]  /*15710*/  IMAD R4, R17, R6, RZ ;  /* 0x0000000611047224 */ /* 0x004fca00078e02ff */
[----:B------:R-:W-:-:S04]  /*15720*/  IABS R8, R4 ;  /* 0x0000000400087213 */ /* 0x000fc80000000000 */
[----:B------:R-:W0:Y:S08]  /*15730*/  I2F.RP R10, R8 ;  /* 0x00000008000a7306 */ /* 0x000e300000209400 */
[----:B0-----:R-:W0:Y:S02]  /*15740*/  MUFU.RCP R10, R10 ;  /* 0x0000000a000a7308 */ /* 0x001e240000001000 */
[----:B0-----:R-:W-:-:S06]  /*15750*/  VIADD R11, R10, 0xffffffe ;  /* 0x0ffffffe0a0b7836 */ /* 0x001fcc0000000000 */
[----:B------:R-:W0:Y:S02]  /*15760*/  F2I.FTZ.U32.TRUNC.NTZ R3, R11 ;  /* 0x0000000b00037305 */ /* 0x000e24000021f000 */
[----:B0-----:R-:W-:Y:S01]  /*15770*/  IMAD.MOV R13, RZ, RZ, -R3 ;  /* 0x000000ffff0d7224 */ /* 0x001fe200078e0a03 */
[----:B------:R-:W-:Y:S06]  /*15780*/  @!P0 BRA `(.L_x_2797) ;  /* 0x00000000000c8947 */ /* 0x000fec0003800000 */
[----:B------:R-:W-:-:S06]  /*15790*/  UIADD3 UR4, UR6, -0x1, URZ ;  /* 0xffffffff06047890 */ /* 0x000fcc000fffe03f */
[----:B------:R-:W-:-:S06]  /*157a0*/  IMAD.U32 R16, RZ, RZ, UR4 ;  /* 0x00000004ff107e24 */ /* 0x000fcc000f8e00ff */
[----:B------:R0:W1:Y:S02]  /*157b0*/  SHFL.IDX PT, R16, R7, R16, 0x1f ;  /* 0x00001f1007107589 */ /* 0x00006400000e0000 */
.L_x_2797:
[----:B-1----:R-:W-:Y:S02]  /*157c0*/  IMAD R16, R16, R0, R9 ;  /* 0x0000000010107224 */ /* 0x002fe400078e0209 */
[----:B0-----:R-:W-:Y:S02]  /*157d0*/  IMAD R7, R13, R8, RZ ;  /* 0x000000080d077224 */ /* 0x001fe400078e02ff */
[----:B------:R-:W-:Y:S02]  /*157e0*/  IMAD.MOV.U32 R2, RZ, RZ, RZ ;  /* 0x000000ffff027224 */ /* 0x000fe400078e00ff */
[----:B------:R-:W-:Y:S02]  /*157f0*/  IMAD.IADD R5, R5, 0x1, -R16 ;  /* 0x0000000105057824 */ /* 0x000fe400078e0a10 */
        /* <DEDUP_REMOVED lines=16> */
[----:B------:R-:W-:Y:S02]  /*15900*/  IMAD R7, R6, R9, RZ ;  /* 0x0000000906077224 */ /* 0x000fe400078e02ff */
[----:B------:R-:W-:Y:S02]  /*15910*/  IMAD.MOV R9, RZ, RZ, -R9 ;  /* 0x000000ffff097224 */ /* 0x000fe400078e0a09 */
        /* <DEDUP_REMOVED lines=14> */
[C---:B------:R-:W-:Y:S02]  /*15a00*/  LOP3.LUT R2, R4.reuse, R0, RZ, 0x3c, !PT ;  /* 0x0000000004027212 */ /* 0x040fe400078e3cff */
[----:B------:R-:W-:Y:S01]  /*15a10*/  IADD3 R4, R4, R7, RZ ;  /* 0x0000000704047210 */ /* 0x000fe20007ffe0ff */
        /* <DEDUP_REMOVED lines=9> */
[----:B------:R-:W-:-:S04]  /*15ab0*/  @P0 VIADD R3, R3, 0x1 ;  /* 0x0000000103030836 */ /* 0x000fc80000000000 */
[----:B------:R-:W-:Y:S01]  /*15ac0*/  @!P2 IMAD.MOV R3, RZ, RZ, -R3 ;  /* 0x000000ffff03a224 */ /* 0x000fe200078e0a03 */
[----:B------:R-:W-:Y:S01]  /*15ad0*/  @!P1 LOP3.LUT R3, RZ, R0, RZ, 0x33, !PT ;  /* 0x00000000ff039212 */ /* 0x000fe200078e33ff */
[----:B------:R-:W-:-:S04]  /*15ae0*/  IMAD.MOV R0, RZ, RZ, -R0 ;  /* 0x000000ffff007224 */ /* 0x000fc800078e0a00 */
[----:B------:R-:W-:Y:S01]  /*15af0*/  IMAD R18, R3, R0, R4 ;  /* 0x0000000003127224 */ /* 0x000fe200078e0204 */
[----:B------:R-:W-:-:S05]  /*15b00*/  LOP3.LUT R0, RZ, R3, RZ, 0x33, !PT ;  /* 0x00000003ff007212 */ /* 0x000fca00078e33ff */
[----:B------:R-:W-:Y:S01]  /*15b10*/  IMAD.IADD R17, R17, 0x1, R0 ;  /* 0x0000000111117824 */ /* 0x000fe200078e0200 */
[----:B------:R-:W-:Y:S06]  /*15b20*/  BRA `(.L_x_2798) ;  /* 0x0000000000107947 */ /* 0x000fec0003800000 */
.L_x_2793:
[----:B------:R-:W-:Y:S01]  /*15b30*/  IMAD.MOV.U32 R16, RZ, RZ, R5 ;  /* 0x000000ffff107224 */ /* 0x000fe200078e0005 */
[----:B------:R-:W-:Y:S01]  /*15b40*/  ULDC UR40, c[0x0][0xc3c] ;  /* 0x00030f0000287ab9 */ /* 0x000fe20000000800 */
[----:B------:R-:W-:Y:S02]  /*15b50*/  IMAD.MOV.U32 R17, RZ, RZ, RZ ;  /* 0x000000ffff117224 */ /* 0x000fe400078e00ff */
[----:B------:R-:W-:-:S07]  /*15b60*/  IMAD.MOV.U32 R18, RZ, RZ, RZ ;  /* 0x000000ffff127224 */ /* 0x000fce00078e00ff */
.L_x_2798:
[----:B------:R-:W0:Y:S01]  /*15b70*/  S2R R0, SR_TID.X ;  /* 0x0000000000007919 */ /* 0x000e220000002100 */
[----:B------:R-:W-:Y:S01]  /*15b80*/  IMAD.U32 R19, RZ, RZ, UR40 ;  /* 0x00000028ff137e24 */ /* 0x000fe2000f8e00ff */
[----:B------:R-:W-:Y:S01]  /*15b90*/  BAR.SYNC.DEFER_BLOCKING 0x4, 0x180 ;  /* 0x0106000000007b1d */ /* 0x000fe20000010000 */
[----:B0-----:R-:W-:-:S04]  /*15ba0*/  LOP3.LUT R0, R0, 0x1f, RZ, 0xc0, !PT ;  /* 0x0000001f00007812 */ /* 0x001fc800078ec0ff */
[----:B------:R-:W-:-:S13]  /*15bb0*/  ISETP.NE.AND P0, PT, R0, RZ, PT ;  /* 0x000000ff0000720c */ /* 0x000fda0003f05270 */
[----:B------:R-:W0:Y:S01]  /*15bc0*/  @!P0 S2R R33, SR_CgaCtaId ;  /* 0x0000000000218919 */ /* 0x000e220000008800 */
[----:B------:R-:W-:-:S04]  /*15bd0*/  @!P0 MOV R0, 0x400 ;  /* 0x0000040000008802 */ /* 0x000fc80000000f00 */
[----:B0-----:R-:W-:-:S05]  /*15be0*/  @!P0 LEA R23, R33, R0, 0x18 ;  /* 0x0000000021178211 */ /* 0x001fca00078ec0ff */
[----:B------:R2:W-:Y:S01]  /*15bf0*/  @!P0 STS.128 [R23+0x388d0], R16 ;  /* 0x0388d01017008388 */ /* 0x0005e20000000c00 */
[----:B------:R-:W-:Y:S06]  /*15c00*/  BAR.ARV 0x5, 0x180 ;  /* 0x0146000000007b1d */ /* 0x000fec0000002000 */
.L_x_2791:
[----:B------:R-:W-:Y:S02]  /*15c10*/  ULDC UR4, c[0x0][0xc3c] ;  /* 0x00030f0000047ab9 */ /* 0x000fe40000000800 */
[----:B------:R-:W-:-:S06]  /*15c20*/  UISETP.GE.AND UP0, UPT, UR40, UR4, UPT ;  /* 0x000000042800728c */ /* 0x000fcc000bf06270 */
[----:B------:R-:W-:-:S13]  /*15c30*/  PLOP3.LUT P0, PT, PT, PT, UP0, 0x80, 0x0 ;  /* 0x000000000000781c */ /* 0x000fda0003f0f008 */
[----:B------:R-:W-:Y:S05]  /*15c40*/  @!P0 BRA `(.L_x_2799) ;  /* 0xffffffa000648947 */ /* 0x000fea000383ffff */
.L_x_2724:
        /* <DEDUP_REMOVED lines=12> */
.L_x_2918:
[----:B------:R-:W-:Y:S05]  /*15d10*/  BSYNC B0 ;  /* 0x0000000000007941 */ /* 0x000fea0003800000 */
.L_x_2800:
[----:B------:R-:W-:-:S03]  /*15d20*/  UMOV UR4, 0xffffffff ;  /* 0xffffffff00047882 */ /* 0x000fc60000000000 */
[----:B------:R-:W-:Y:S05]  /*15d30*/  BRA.DIV UR4, `(.L_x_2802) ;  /* 0x0000003e041c7947 */ /* 0x000fea000b800000 */
[----:B0-----:R-:W0:Y:S02]  /*15d40*/  S2R R0, SR_TID.X ;  /* 0x0000000000007919 */ /* 0x001e240000002100 */
[----:B0-----:R-:W-:-:S04]  /*15d50*/  SHF.R.U32.HI R0, RZ, 0x5, R0 ;  /* 0x00000005ff007819 */ /* 0x001fc80000011600 */
[----:B------:R-:W-:-:S05]  /*15d60*/  LOP3.LUT R0, R0, 0x3, RZ, 0xc0, !PT ;  /* 0x0000000300007812 */ /* 0x000fca00078ec0ff */
[----:B------:R0:W1:Y:S02]  /*15d70*/  SHFL.IDX PT, R14, R0, RZ, 0x1f ;  /* 0x00001fff000e7589 */ /* 0x00006400000e0000 */
.L_x_2921:
[----:B-1----:R-:W-:Y:S01]  /*15d80*/  ISETP.NE.AND P0, PT, R14, RZ, PT ;  /* 0x000000ff0e00720c */ /* 0x002fe20003f05270 */
[----:B------:R-:W-:-:S12]  /*15d90*/  BSSY B0, `(.L_x_2803) ;  /* 0x000002c000007945 */ /* 0x000fd80003800000 */
[----:B------:R-:W-:Y:S05]  /*15da0*/  @P0 BRA `(.L_x_2804) ;  /* 0x0000000000a80947 */ /* 0x000fea0003800000 */
[----:B------:R-:W-:-:S03]  /*15db0*/  UMOV UR4, 0xffffffff ;  /* 0xffffffff00047882 */ /* 0x000fc60000000000 */
[----:B------:R-:W-:Y:S05]  /*15dc0*/  BRA.DIV UR4, `(.L_x_2805) ;  /* 0x0000003e042c7947 */ /* 0x000fea000b800000 */
[----:B------:R-:W-:-:S13]  /*15dd0*/  ELECT P6, URZ, PT ;  /* 0x00000000003f782f */ /* 0x000fda00038c0000 */
.L_x_2924:
[----:B------:R-:W-:Y:S05]  /*15de0*/  @!P6 BRA `(.L_x_2804) ;  /* 0x000000000098e947 */ /* 0x000fea0003800000 */
[----:B------:R-:W-:-:S06]  /*15df0*/  ULOP3.LUT UR4, UR37, 0x2, URZ, 0xfc, !UPT ;  /* 0x0000000225047892 */ /* 0x000fcc000f8efc3f */
[----:B0-----:R-:W-:-:S05]  /*15e00*/  IMAD.U32 R0, RZ, RZ, UR4 ;  /* 0x00000004ff007e24 */ /* 0x001fca000f8e00ff */
[----:B------:R-:W-:-:S13]  /*15e10*/  ISETP.NE.AND P0, PT, R0, 0x3, PT ;  /* 0x000000030000780c */ /* 0x000fda0003f05270 */
[----:B------:R-:W-:Y:S05]  /*15e20*/  @!P0 BRA `(.L_x_2806) ;  /* 0x0000000000048947 */ /* 0x000fea0003800000 */
[----:B------:R-:W-:Y:S01]  /*15e30*/  BPT.TRAP 0x1 ;  /* 0x000000040000795c */ /* 0x000fe20000300000 */
.L_x_2806:
[----:B------:R-:W-:Y:S01]  /*15e40*/  IMAD R3, R25, 0x8, R5 ;  /* 0x0000000819037824 */ /* 0x000fe200078e0205 */
[----:B------:R-:W-:Y:S01]  /*15e50*/  SHF.L.U32 R2, R29, 0x1f, RZ ;  /* 0x0000001f1d027819 */ /* 0x000fe200000006ff */
[----:B------:R-:W-:-:S03]  /*15e60*/  VIADD R25, R25, 0x1 ;  /* 0x0000000119197836 */ /* 0x000fc60000000000 */
[----:B------:R-:W0:Y:S02]  /*15e70*/  SYNCS.PHASECHK.TRANS64.TRYWAIT P1, [R3+URZ+0x38840], R2 ;  /* 0x03884002030075a7 */ /* 0x000e24000802017f */
[----:B------:R-:W-:-:S04]  /*15e80*/  ISETP.NE.AND P2, PT, R25, 0x2, PT ;  /* 0x000000021900780c */ /* 0x000fc80003f45270 */
[----:B------:R-:W-:Y:S01]  /*15e90*/  SEL R0, RZ, 0x1, P2 ;  /* 0x00000001ff007807 */ /* 0x000fe20001000000 */
[----:B0-----:R-:W-:Y:S08]  /*15ea0*/  @!P1 BRA `(.L_x_2807) ;  /* 0x0000003c00149947 */ /* 0x001ff00003800000 */
.L_x_2925:
[----:B------:R-:W-:Y:S02]  /*15eb0*/  SEL R25, R25, RZ, P2 ;  /* 0x000000ff19197207 */ /* 0x000fe40001000000 */
[----:B------:R-:W-:Y:S01]  /*15ec0*/  LOP3.LUT R0, R29, R0, RZ, 0x3c, !PT ;  /* 0x000000001d007212 */ /* 0x000fe200078e3cff */
[----:B------:R-:W-:Y:S06]  /*15ed0*/  @!P0 BRA `(.L_x_2808) ;  /* 0x0000000000048947 */ /* 0x000fec0003800000 */
[----:B------:R-:W-:Y:S01]  /*15ee0*/  BPT.TRAP 0x1 ;  /* 0x000000040000795c */ /* 0x000fe20000300000 */
.L_x_2808:
[----:B------:R-:W-:Y:S01]  /*15ef0*/  IMAD R25, R25, 0x8, R5 ;  /* 0x0000000819197824 */ /* 0x000fe200078e0205 */
[----:B------:R-:W-:-:S04]  /*15f00*/  SHF.L.U32 R0, R0, 0x1f, RZ ;  /* 0x0000001f00007819 */ /* 0x000fc800000006ff */
[----:B------:R-:W1:Y:S02]  /*15f10*/  SYNCS.PHASECHK.TRANS64.TRYWAIT P1, [R25+URZ+0x38840], R0 ;  /* 0x03884000190075a7 */ /* 0x000e64000802017f */
[----:B-1----:R-:W-:Y:S05]  /*15f20*/  @!P1 BRA `(.L_x_2809) ;  /* 0x0000003c00089947 */ /* 0x002fea0003800000 */
.L_x_2926:
[----:B------:R-:W-:Y:S05]  /*15f30*/  @!P0 BRA `(.L_x_2810) ;  /* 0x0000000000048947 */ /* 0x000fea0003800000 */
[----:B------:R-:W-:Y:S01]  /*15f40*/  BPT.TRAP 0x1 ;  /* 0x000000040000795c */ /* 0x000fe20000300000 */
.L_x_2810:
[----:B------:R-:W3:Y:S02]  /*15f50*/  SYNCS.PHASECHK.TRANS64.TRYWAIT P1, [R3+URZ+0x38860], R2 ;  /* 0x03886002030075a7 */ /* 0x000ee4000802017f */
[----:B---3--:R-:W-:Y:S05]  /*15f60*/  @!P1 BRA `(.L_x_2811) ;  /* 0x0000003c000c9947 */ /* 0x008fea0003800000 */
.L_x_2927:
[----:B------:R-:W-:Y:S05]  /*15f70*/  @!P0 BRA `(.L_x_2812) ;  /* 0x0000000000048947 */ /* 0x000fea0003800000 */
[----:B------:R-:W-:Y:S01]  /*15f80*/  BPT.TRAP 0x1 ;  /* 0x000000040000795c */ /* 0x000fe20000300000 */
.L_x_2812:
[----:B------:R-:W4:Y:S02]  /*15f90*/  SYNCS.PHASECHK.TRANS64.TRYWAIT P1, [R25+URZ+0x38860], R0 ;  /* 0x03886000190075a7 */ /* 0x000f24000802017f */
[----:B----4-:R-:W-:Y:S05]  /*15fa0*/  @!P1 BRA `(.L_x_2813) ;  /* 0x0000003c00109947 */ /* 0x010fea0003800000 */
.L_x_2928:
[----:B------:R-:W-:Y:S05]  /*15fb0*/  @!P0 BRA `(.L_x_2814) ;  /* 0x0000000000048947 */ /* 0x000fea0003800000 */
[----:B------:R-:W-:Y:S01]  /*15fc0*/  BPT.TRAP 0x1 ;  /* 0x000000040000795c */ /* 0x000fe20000300000 */
.L_x_2814:
[----:B------:R-:W5:Y:S02]  /*15fd0*/  SYNCS.PHASECHK.TRANS64.TRYWAIT P1, [R3+URZ+0x38880], R2 ;  /* 0x03888002030075a7 */ /* 0x000f64000802017f */
[----:B-----5:R-:W-:Y:S05]  /*15fe0*/  @!P1 BRA `(.L_x_2815) ;  /* 0x0000003c00149947 */ /* 0x020fea0003800000 */
.L_x_2929:
[----:B------:R-:W-:Y:S05]  /*15ff0*/  @!P0 BRA `(.L_x_2816) ;  /* 0x0000000000048947 */ /* 0x000fea0003800000 */
[----:B------:R-:W-:Y:S01]  /*16000*/  BPT.TRAP 0x1 ;  /* 0x000000040000795c */ /* 0x000fe20000300000 */
.L_x_2816:
[----:B------:R0:W0:Y:S02]  /*16010*/  SYNCS.PHASECHK.TRANS64.TRYWAIT P0, [R25+URZ+0x38880], R0 ;  /* 0x03888000190075a7 */ /* 0x000024000800017f */
[----:B0-----:R-:W-:Y:S05]  /*16020*/  @!P0 NANOSLEEP.SYNCS 0x989680 ;  /* 0x009896800000895d */ /* 0x001fea0003900000 */
[----:B------:R-:W0:Y:S02]  /*16030*/  @!P0 SYNCS.PHASECHK.TRANS64 P0, [R25+URZ+0x38880], R0 ;  /* 0x03888000190085a7 */ /* 0x000e24000800007f */
[----:B0-----:R-:W-:Y:S05]  /*16040*/  @!P0 BRA `(.L_x_2816) ;  /* 0xfffffffc00f08947 */ /* 0x001fea000383ffff */
.L_x_2804:
[----:B------:R-:W-:Y:S05]  /*16050*/  BSYNC B0 ;  /* 0x0000000000007941 */ /* 0x000fea0003800000 */
.L_x_2803:
[----:B------:R-:W-:Y:S05]  /*16060*/  EXIT ;  /* 0x000000000000794d */ /* 0x000fea0003800000 */
.L_x_2661:
[----:B0-----:R-:W-:-:S04]  /*16070*/  IMAD.U32 R3, RZ, RZ, UR50 ;  /* 0x00000032ff037e24 */ /* 0x001fc8000f8e00ff */
[----:B------:R0:W1:Y:S03]  /*16080*/  SYNCS.PHASECHK.TRANS64.TRYWAIT P0, [R3+URZ+0x38800], R4 ;  /* 0x03880004030075a7 */ /* 0x000066000800017f */
[----:B-1----:R-:W-:Y:S05]  /*16090*/  @!P0 NANOSLEEP.SYNCS 0x989680 ;  /* 0x009896800000895d */ /* 0x002fea0003900000 */
[----:B------:R-:W1:Y:S02]  /*160a0*/  @!P0 SYNCS.PHASECHK.TRANS64 P0, [R3+URZ+0x38800], R4 ;  /* 0x03880004030085a7 */ /* 0x000e64000800007f */
[----:B-1----:R-:W-:Y:S05]  /*160b0*/  @!P0 BRA `(.L_x_2661) ;  /* 0xfffffffc00ec8947 */ /* 0x002fea000383ffff */
[----:B------:R-:W-:Y:S05]  /*160c0*/  BRA `(.L_x_2817) ;  /* 0xfffffebc00247947 */ /* 0x000fea000383ffff */
.L_x_2665:
[----:B0-----:R-:W-:-:S04]  /*160d0*/  IMAD.U32 R3, RZ, RZ, UR55 ;  /* 0x00000037ff037e24 */ /* 0x001fc8000f8e00ff */
[----:B------:R0:W2:Y:S03]  /*160e0*/  SYNCS.PHASECHK.TRANS64.TRYWAIT P1, [R3+URZ+0x38830], R6 ;  /* 0x03883006030075a7 */ /* 0x0000a6000802017f */
[----:B--2---:R-:W-:Y:S05]  /*160f0*/  @!P1 NANOSLEEP.SYNCS 0x989680 ;  /* 0x009896800000995d */ /* 0x004fea0003900000 */
[----:B------:R-:W2:Y:S02]  /*16100*/  @!P1 SYNCS.PHASECHK.TRANS64 P1, [R3+URZ+0x38830], R6 ;  /* 0x03883006030095a7 */ /* 0x000ea4000802007f */
[----:B--2---:R-:W-:Y:S05]  /*16110*/  @!P1 BRA `(.L_x_2665) ;  /* 0xfffffffc00ec9947 */ /* 0x004fea000383ffff */
[----:B------:R-:W-:Y:S05]  /*16120*/  BRA `(.L_x_2664) ;  /* 0xfffffebc00487947 */ /* 0x000fea000383ffff */
.L_x_2670:
[----:B-1----:R-:W-:-:S04]  /*16130*/  IMAD.U32 R7, RZ, RZ, UR55 ;  /* 0x00000037ff077e24 */ /* 0x002fc8000f8e00ff */
[----:B------:R1:W2:Y:S03]  /*16140*/  SYNCS.PHASECHK.TRANS64.TRYWAIT P1, [R7+URZ+0x38850], R6 ;  /* 0x03885006070075a7 */ /* 0x0002a6000802017f */
[----:B--2---:R-:W-:Y:S05]  /*16150*/  @!P1 NANOSLEEP.SYNCS 0x989680 ;  /* 0x009896800000995d */ /* 0x004fea0003900000 */
[----:B------:R-:W2:Y:S02]  /*16160*/  @!P1 SYNCS.PHASECHK.TRANS64 P1, [R7+URZ+0x38850], R6 ;  /* 0x03885006070095a7 */ /* 0x000ea4000802007f */
[----:B--2---:R-:W-:Y:S05]  /*16170*/  @!P1 BRA `(.L_x_2670) ;  /* 0xfffffffc00ec9947 */ /* 0x004fea000383ffff */
[----:B------:R-:W-:Y:S05]  /*16180*/  BRA `(.L_x_2669) ;  /* 0xfffffee400647947 */ /* 0x000fea000383ffff */
.L_x_2676:
[----:B0-----:R-:W-:Y:S02]  /*16190*/  IMAD.U32 R4, RZ, RZ, UR54 ;  /* 0x00000036ff047e24 */ /* 0x001fe4000f8e00ff */
[----:B------:R-:W-:-:S04]  /*161a0*/  IMAD.U32 R7, RZ, RZ, UR58 ;  /* 0x0000003aff077e24 */ /* 0x000fc8000f8e00ff */
[----:B------:R0:W1:Y:S03]  /*161b0*/  SYNCS.PHASECHK.TRANS64.TRYWAIT P1, [R4+URZ+0x38830], R7 ;  /* 0x03883007040075a7 */ /* 0x000066000802017f */
[----:B-1----:R-:W-:Y:S05]  /*161c0*/  @!P1 NANOSLEEP.SYNCS 0x989680 ;  /* 0x009896800000995d */ /* 0x002fea0003900000 */
[----:B------:R-:W1:Y:S02]  /*161d0*/  @!P1 SYNCS.PHASECHK.TRANS64 P1, [R4+URZ+0x38830], R7 ;  /* 0x03883007040095a7 */ /* 0x000e64000802007f */
[----:B-1----:R-:W-:Y:S05]  /*161e0*/  @!P1 BRA `(.L_x_2676) ;  /* 0xfffffffc00e89947 */ /* 0x002fea000383ffff */
[----:B------:R-:W-:Y:S05]  /*161f0*/  BRA `(.L_x_2675) ;  /* 0xfffffee800747947 */ /* 0x000fea000383ffff */
.L_x_2681:
[----:B0-----:R-:W-:Y:S02]  /*16200*/  IMAD.U32 R6, RZ, RZ, UR54 ;  /* 0x00000036ff067e24 */ /* 0x001fe4000f8e00ff */
[----:B------:R-:W-:-:S04]  /*16210*/  IMAD.U32 R7, RZ, RZ, UR58 ;  /* 0x0000003aff077e24 */ /* 0x000fc8000f8e00ff */
[----:B------:R0:W1:Y:S03]  /*16220*/  SYNCS.PHASECHK.TRANS64.TRYWAIT P1, [R6+URZ+0x38850], R7 ;  /* 0x03885007060075a7 */ /* 0x000066000802017f */
[----:B-1----:R-:W-:Y:S05]  /*16230*/  @!P1 NANOSLEEP.SYNCS 0x989680 ;  /* 0x009896800000995d */ /* 0x002fea0003900000 */
[----:B------:R-:W1:Y:S02]  /*16240*/  @!P1 SYNCS.PHASECHK.TRANS64 P1, [R6+URZ+0x38850], R7 ;  /* 0x03885007060095a7 */ /* 0x000e64000802007f */
[----:B-1----:R-:W-:Y:S05]  /*16250*/  @!P1 BRA `(.L_x_2681) ;  /* 0xfffffffc00e89947 */ /* 0x002fea000383ffff */
[----:B------:R-:W-:Y:S05]  /*16260*/  BRA `(.L_x_2680) ;  /* 0xffffff1800747947 */ /* 0x000fea000383ffff */
.L_x_2688:
[----:B-1----:R-:W-:-:S04]  /*16270*/  IMAD.U32 R4, RZ, RZ, UR48 ;  /* 0x00000030ff047e24 */ /* 0x002fc8000f8e00ff */
[----:B------:R1:W2:Y:S03]  /*16280*/  SYNCS.PHASECHK.TRANS64.TRYWAIT P1, [R4+URZ+0x38830], R5 ;  /* 0x03883005040075a7 */ /* 0x0002a6000802017f */
[----:B--2---:R-:W-:Y:S05]  /*16290*/  @!P1 NANOSLEEP.SYNCS 0x989680 ;  /* 0x009896800000995d */ /* 0x004fea0003900000 */
[----:B------:R-:W2:Y:S02]  /*162a0*/  @!P1 SYNCS.PHASECHK.TRANS64 P1, [R4+URZ+0x38830], R5 ;  /* 0x03883005040095a7 */ /* 0x000ea4000802007f */
[----:B--2---:R-:W-:Y:S05]  /*162b0*/  @!P1 BRA `(.L_x_2688) ;  /* 0xfffffffc00ec9947 */ /* 0x004fea000383ffff */
[----:B------:R-:W-:Y:S05]  /*162c0*/  BRA `(.L_x_2687) ;  /* 0xffffff1c004c7947 */ /* 0x000fea000383ffff */
.L_x_2693:
[----:B-1----:R-:W-:-:S04]  /*162d0*/  IMAD.U32 R8, RZ, RZ, UR48 ;  /* 0x00000030ff087e24 */ /* 0x002fc8000f8e00ff */
[----:B------:R1:W2:Y:S03]  /*162e0*/  SYNCS.PHASECHK.TRANS64.TRYWAIT P1, [R8+URZ+0x38850], R5 ;  /* 0x03885005080075a7 */ /* 0x0002a6000802017f */
[----:B--2---:R-:W-:Y:S05]  /*162f0*/  @!P1 NANOSLEEP.SYNCS 0x989680 ;  /* 0x009896800000995d */ /* 0x004fea0003900000 */
[----:B------:R-:W2:Y:S02]  /*16300*/  @!P1 SYNCS.PHASECHK.TRANS64 P1, [R8+URZ+0x38850], R5 ;  /* 0x03885005080095a7 */ /* 0x000ea4000802007f */
[----:B--2---:R-:W-:Y:S05]  /*16310*/  @!P1 BRA `(.L_x_2693) ;  /* 0xfffffffc00ec9947 */ /* 0x004fea000383ffff */
[----:B------:R-:W-:Y:S05]  /*16320*/  BRA `(.L_x_2692) ;  /* 0xffffff4000e87947 */ /* 0x000fea000383ffff */
.L_x_2739:
        /* <DEDUP_REMOVED lines=10> */
.L_x_2818:
[----:B------:R-:W-:Y:S05]  /*163d0*/  BRA `(.L_x_2819) ;  /* 0xffffffa800a07947 */ /* 0x000fea000383ffff */
.L_x_2742:
[----:B0-----:R-:W2:Y:S02]  /*163e0*/  LDL R2, [R1+0x8] ;  /* 0x0000080001027983 */ /* 0x001ea40000100800 */
[----:B--2---:R0:W1:Y:S02]  /*163f0*/  SYNCS.PHASECHK.TRANS64.TRYWAIT P0, [R6+URZ+0x38880], R2 ;  /* 0x03888002060075a7 */ /* 0x004064000800017f */
[----:B-1----:R-:W-:Y:S05]  /*16400*/  @!P0 NANOSLEEP.SYNCS 0x989680 ;  /* 0x009896800000895d */ /* 0x002fea0003900000 */
[----:B------:R-:W1:Y:S02]  /*16410*/  @!P0 SYNCS.PHASECHK.TRANS64 P0, [R6+URZ+0x38880], R2 ;  /* 0x03888002060085a7 */ /* 0x000e64000800007f */
[----:B-1----:R-:W-:Y:S05]  /*16420*/  @!P0 BRA `(.L_x_2742) ;  /* 0xfffffffc00ec8947 */ /* 0x002fea000383ffff */
[----:B------:R-:W-:Y:S05]  /*16430*/  BRA `(.L_x_2820) ;  /* 0xffffffa800b07947 */ /* 0x000fea000383ffff */
.L_x_2743:
        /* <DEDUP_REMOVED lines=8> */
.L_x_2822:
[----:B------:R-:W-:Y:S05]  /*164c0*/  BSYNC B0 ;  /* 0x0000000000007941 */ /* 0x000fea0003800000 */
.L_x_2821:
        /* <DEDUP_REMOVED lines=14> */
.L_x_2823:
        /* <DEDUP_REMOVED lines=16> */
.L_x_2824:
        /* <DEDUP_REMOVED lines=11> */
.L_x_2825:
[----:B------:R-:W-:Y:S02]  /*16760*/  IMAD.MOV.U32 R13, RZ, RZ, R9 ;  /* 0x000000ffff0d7224 */ /* 0x000fe400078e0009 */
[----:B------:R-:W-:Y:S02]  /*16770*/  IMAD.MOV.U32 R12, RZ, RZ, 0x2 ;  /* 0x00000002ff0c7424 */ /* 0x000fe400078e00ff */
[----:B------:R-:W-:-:S07]  /*16780*/  IMAD.MOV.U32 R2, RZ, RZ, R14 ;  /* 0x000000ffff027224 */ /* 0x000fce00078e000e */
[----:B------:R-:W-:Y:S05]  /*16790*/  WARPSYNC.COLLECTIVE R15, `(.L_x_2826) ;  /* 0x000000000f087348 */ /* 0x000fea0003c00000 */
[----:B------:R0:W1:Y:S02]  /*167a0*/  SHFL.IDX P6, R14, R13, R12, R11 ;  /* 0x0000000c0d0e7389 */ /* 0x00006400000c000b */
[----:B01----:R-:W-:Y:S01]  /*167b0*/  ENDCOLLECTIVE ;  /* 0x000000000000791b */ /* 0x003fe20003800000 */
.L_x_2826:
        /* <DEDUP_REMOVED lines=14> */
.L_x_2827:
[----:B------:R-:W-:Y:S02]  /*168a0*/  IMAD.MOV.U32 R13, RZ, RZ, R9 ;  /* 0x000000ffff0d7224 */ /* 0x000fe400078e0009 */
[----:B------:R-:W-:Y:S02]  /*168b0*/  IMAD.MOV.U32 R12, RZ, RZ, 0x3 ;  /* 0x00000003ff0c7424 */ /* 0x000fe400078e00ff */
[----:B------:R-:W-:-:S07]  /*168c0*/  IMAD.MOV.U32 R2, RZ, RZ, R14 ;  /* 0x000000ffff027224 */ /* 0x000fce00078e000e */
[----:B------:R-:W-:Y:S05]  /*168d0*/  WARPSYNC.COLLECTIVE R15, `(.L_x_2828) ;  /* 0x000000000f087348 */ /* 0x000fea0003c00000 */
[----:B------:R0:W1:Y:S02]  /*168e0*/  SHFL.IDX P6, R14, R13, R12, R11 ;  /* 0x0000000c0d0e7389 */ /* 0x00006400000c000b */
[----:B01----:R-:W-:Y:S01]  /*168f0*/  ENDCOLLECTIVE ;  /* 0x000000000000791b */ /* 0x003fe20003800000 */
.L_x_2828:
        /* <DEDUP_REMOVED lines=14> */
.L_x_2829:
[----:B------:R-:W-:Y:S02]  /*169e0*/  IMAD.MOV.U32 R13, RZ, RZ, R9 ;  /* 0x000000ffff0d7224 */ /* 0x000fe400078e0009 */
[----:B------:R-:W-:Y:S02]  /*169f0*/  IMAD.MOV.U32 R12, RZ, RZ, 0x4 ;  /* 0x00000004ff0c7424 */ /* 0x000fe400078e00ff */
[----:B------:R-:W-:-:S07]  /*16a00*/  IMAD.MOV.U32 R2, RZ, RZ, R14 ;  /* 0x000000ffff027224 */ /* 0x000fce00078e000e */
[----:B------:R-:W-:Y:S05]  /*16a10*/  WARPSYNC.COLLECTIVE R15, `(.L_x_2830) ;  /* 0x000000000f087348 */ /* 0x000fea0003c00000 */
[----:B------:R0:W1:Y:S02]  /*16a20*/  SHFL.IDX P6, R14, R13, R12, R11 ;  /* 0x0000000c0d0e7389 */ /* 0x00006400000c000b */
[----:B01----:R-:W-:Y:S01]  /*16a30*/  ENDCOLLECTIVE ;  /* 0x000000000000791b */ /* 0x003fe20003800000 */
.L_x_2830:
        /* <DEDUP_REMOVED lines=14> */
.L_x_2831:
[----:B------:R-:W-:Y:S02]  /*16b20*/  IMAD.MOV.U32 R13, RZ, RZ, R9 ;  /* 0x000000ffff0d7224 */ /* 0x000fe400078e0009 */
[----:B------:R-:W-:Y:S02]  /*16b30*/  IMAD.MOV.U32 R12, RZ, RZ, 0x5 ;  /* 0x00000005ff0c7424 */ /* 0x000fe400078e00ff */
[----:B------:R-:W-:-:S07]  /*16b40*/  IMAD.MOV.U32 R2, RZ, RZ, R14 ;  /* 0x000000ffff027224 */ /* 0x000fce00078e000e */
[----:B------:R-:W-:Y:S05]  /*16b50*/  WARPSYNC.COLLECTIVE R15, `(.L_x_2832) ;  /* 0x000000000f087348 */ /* 0x000fea0003c00000 */
[----:B------:R0:W1:Y:S02]  /*16b60*/  SHFL.IDX P6, R14, R13, R12, R11 ;  /* 0x0000000c0d0e7389 */ /* 0x00006400000c000b */
[----:B01----:R-:W-:Y:S01]  /*16b70*/  ENDCOLLECTIVE ;  /* 0x000000000000791b */ /* 0x003fe20003800000 */
.L_x_2832:
        /* <DEDUP_REMOVED lines=14> */
.L_x_2833:
[----:B------:R-:W-:Y:S02]  /*16c60*/  IMAD.MOV.U32 R13, RZ, RZ, R9 ;  /* 0x000000ffff0d7224 */ /* 0x000fe400078e0009 */
[----:B------:R-:W-:Y:S02]  /*16c70*/  IMAD.MOV.U32 R12, RZ, RZ, 0x6 ;  /* 0x00000006ff0c7424 */ /* 0x000fe400078e00ff */
[----:B------:R-:W-:-:S07]  /*16c80*/  IMAD.MOV.U32 R2, RZ, RZ, R14 ;  /* 0x000000ffff027224 */ /* 0x000fce00078e000e */
[----:B------:R-:W-:Y:S05]  /*16c90*/  WARPSYNC.COLLECTIVE R15, `(.L_x_2834) ;  /* 0x000000000f087348 */ /* 0x000fea0003c00000 */
[----:B------:R0:W1:Y:S02]  /*16ca0*/  SHFL.IDX P6, R14, R13, R12, R11 ;  /* 0x0000000c0d0e7389 */ /* 0x00006400000c000b */
[----:B01----:R-:W-:Y:S01]  /*16cb0*/  ENDCOLLECTIVE ;  /* 0x000000000000791b */ /* 0x003fe20003800000 */
.L_x_2834:
        /* <DEDUP_REMOVED lines=14> */
.L_x_2835:
[----:B------:R-:W-:Y:S02]  /*16da0*/  IMAD.MOV.U32 R13, RZ, RZ, R9 ;  /* 0x000000ffff0d7224 */ /* 0x000fe400078e0009 */
[----:B------:R-:W-:Y:S02]  /*16db0*/  IMAD.MOV.U32 R12, RZ, RZ, 0x7 ;  /* 0x00000007ff0c7424 */ /* 0x000fe400078e00ff */
[----:B------:R-:W-:-:S07]  /*16dc0*/  IMAD.MOV.U32 R2, RZ, RZ, R14 ;  /* 0x000000ffff027224 */ /* 0x000fce00078e000e */
[----:B------:R-:W-:Y:S05]  /*16dd0*/  WARPSYNC.COLLECTIVE R15, `(.L_x_2836) ;  /* 0x000000000f087348 */ /* 0x000fea0003c00000 */
[----:B------:R0:W1:Y:S02]  /*16de0*/  SHFL.IDX P6, R14, R13, R12, R11 ;  /* 0x0000000c0d0e7389 */ /* 0x00006400000c000b */
[----:B01----:R-:W-:Y:S01]  /*16df0*/  ENDCOLLECTIVE ;  /* 0x000000000000791b */ /* 0x003fe20003800000 */
.L_x_2836:
        /* <DEDUP_REMOVED lines=13> */
.L_x_2837:
        /* <DEDUP_REMOVED lines=12> */
.L_x_2748:
[----:B-1----:R-:W2:Y:S02]  /*16f90*/  LDL R2, [R1+0x8] ;  /* 0x0000080001027983 */ /* 0x002ea40000100800 */
[----:B--2---:R1:W2:Y:S02]  /*16fa0*/  SYNCS.PHASECHK.TRANS64.TRYWAIT P0, [R6+URZ+0x38840], R2 ;  /* 0x03884002060075a7 */ /* 0x0042a4000800017f */
[----:B--2---:R-:W-:Y:S05]  /*16fb0*/  @!P0 NANOSLEEP.SYNCS 0x989680 ;  /* 0x009896800000895d */ /* 0x004fea0003900000 */
[----:B------:R-:W2:Y:S02]  /*16fc0*/  @!P0 SYNCS.PHASECHK.TRANS64 P0, [R6+URZ+0x38840], R2 ;  /* 0x03884002060085a7 */ /* 0x000ea4000800007f */
[----:B--2---:R-:W-:Y:S05]  /*16fd0*/  @!P0 BRA `(.L_x_2748) ;  /* 0xfffffffc00ec8947 */ /* 0x004fea000383ffff */
[----:B------:R-:W-:Y:S05]  /*16fe0*/  BRA `(.L_x_2839) ;  /* 0xffffffa400e07947 */ /* 0x000fea000383ffff */
.L_x_2749:
        /* <DEDUP_REMOVED lines=8> */
.L_x_2841:
[----:B------:R-:W-:Y:S05]  /*17070*/  BSYNC B0 ;  /* 0x0000000000007941 */ /* 0x000fea0003800000 */
.L_x_2840:
        /* <DEDUP_REMOVED lines=8> */
.L_x_2842:
        /* <DEDUP_REMOVED lines=18> */
.L_x_2843:
[----:B------:R-:W-:Y:S02]  /*17220*/  IMAD.MOV.U32 R13, RZ, RZ, R4 ;  /* 0x000000ffff0d7224 */ /* 0x000fe400078e0004 */
[----:B------:R-:W-:-:S07]  /*17230*/  IMAD.MOV.U32 R2, RZ, RZ, R14 ;  /* 0x000000ffff027224 */ /* 0x000fce00078e000e */
[----:B------:R-:W-:Y:S05]  /*17240*/  WARPSYNC.COLLECTIVE R15, `(.L_x_2844) ;  /* 0x000000000f087348 */ /* 0x000fea0003c00000 */
[----:B------:R0:W1:Y:S02]  /*17250*/  SHFL.IDX P6, R14, R13, R12, R11 ;  /* 0x0000000c0d0e7389 */ /* 0x00006400000c000b */
[----:B01----:R-:W-:Y:S01]  /*17260*/  ENDCOLLECTIVE ;  /* 0x000000000000791b */ /* 0x003fe20003800000 */
.L_x_2844:
        /* <DEDUP_REMOVED lines=18> */
.L_x_2845:
[----:B------:R-:W-:Y:S02]  /*17390*/  IMAD.MOV.U32 R13, RZ, RZ, R4 ;  /* 0x000000ffff0d7224 */ /* 0x000fe400078e0004 */
[----:B------:R-:W-:-:S07]  /*173a0*/  IMAD.MOV.U32 R2, RZ, RZ, R14 ;  /* 0x000000ffff027224 */ /* 0x000fce00078e000e */
[----:B------:R-:W-:Y:S05]  /*173b0*/  WARPSYNC.COLLECTIVE R15, `(.L_x_2846) ;  /* 0x000000000f087348 */ /* 0x000fea0003c00000 */
[----:B------:R0:W1:Y:S02]  /*173c0*/  SHFL.IDX P6, R14, R13, R12, R11 ;  /* 0x0000000c0d0e7389 */ /* 0x00006400000c000b */
[----:B01----:R-:W-:Y:S01]  /*173d0*/  ENDCOLLECTIVE ;  /* 0x000000000000791b */ /* 0x003fe20003800000 */
.L_x_2846:
        /* <DEDUP_REMOVED lines=18> */
.L_x_2847:
[----:B------:R-:W-:Y:S02]  /*17500*/  IMAD.MOV.U32 R13, RZ, RZ, R4 ;  /* 0x000000ffff0d7224 */ /* 0x000fe400078e0004 */
[----:B------:R-:W-:-:S07]  /*17510*/  IMAD.MOV.U32 R2, RZ, RZ, R14 ;  /* 0x000000ffff027224 */ /* 0x000fce00078e000e */
[----:B------:R-:W-:Y:S05]  /*17520*/  WARPSYNC.COLLECTIVE R15, `(.L_x_2848) ;  /* 0x000000000f087348 */ /* 0x000fea0003c00000 */
[----:B------:R0:W1:Y:S02]  /*17530*/  SHFL.IDX P6, R14, R13, R12, R11 ;  /* 0x0000000c0d0e7389 */ /* 0x00006400000c000b */
[----:B01----:R-:W-:Y:S01]  /*17540*/  ENDCOLLECTIVE ;  /* 0x000000000000791b */ /* 0x003fe20003800000 */
.L_x_2848:
        /* <DEDUP_REMOVED lines=16> */
.L_x_2849:
        /* <DEDUP_REMOVED lines=10> */
.L_x_2850:
[----:B------:R-:W-:Y:S02]  /*176f0*/  IMAD.MOV.U32 R13, RZ, RZ, R0 ;  /* 0x000000ffff0d7224 */ /* 0x000fe400078e0000 */
[----:B------:R-:W-:Y:S02]  /*17700*/  IMAD.MOV.U32 R12, RZ, RZ, 0x5 ;  /* 0x00000005ff0c7424 */ /* 0x000fe400078e00ff */
[----:B------:R-:W-:-:S07]  /*17710*/  IMAD.MOV.U32 R3, RZ, RZ, R14 ;  /* 0x000000ffff037224 */ /* 0x000fce00078e000e */
[----:B------:R-:W-:Y:S05]  /*17720*/  WARPSYNC.COLLECTIVE R15, `(.L_x_2851) ;  /* 0x000000000f087348 */ /* 0x000fea0003c00000 */
[----:B------:R0:W1:Y:S02]  /*17730*/  SHFL.IDX P6, R14, R13, R12, R11 ;  /* 0x0000000c0d0e7389 */ /* 0x00006400000c000b */
[----:B01----:R-:W-:Y:S01]  /*17740*/  ENDCOLLECTIVE ;  /* 0x000000000000791b */ /* 0x003fe20003800000 */
.L_x_2851:
        /* <DEDUP_REMOVED lines=15> */
.L_x_2852:
[----:B------:R-:W-:Y:S02]  /*17840*/  IMAD.MOV.U32 R13, RZ, RZ, R0 ;  /* 0x000000ffff0d7224 */ /* 0x000fe400078e0000 */
[----:B------:R-:W-:Y:S02]  /*17850*/  IMAD.MOV.U32 R12, RZ, RZ, 0x6 ;  /* 0x00000006ff0c7424 */ /* 0x000fe400078e00ff */
[----:B------:R-:W-:-:S07]  /*17860*/  IMAD.MOV.U32 R3, RZ, RZ, R14 ;  /* 0x000000ffff037224 */ /* 0x000fce00078e000e */
[----:B------:R-:W-:Y:S05]  /*17870*/  WARPSYNC.COLLECTIVE R15, `(.L_x_2853) ;  /* 0x000000000f087348 */ /* 0x000fea0003c00000 */
[----:B------:R0:W1:Y:S02]  /*17880*/  SHFL.IDX P6, R14, R13, R12, R11 ;  /* 0x0000000c0d0e7389 */ /* 0x00006400000c000b */
[----:B01----:R-:W-:Y:S01]  /*17890*/  ENDCOLLECTIVE ;  /* 0x000000000000791b */ /* 0x003fe20003800000 */
.L_x_2853:
        /* <DEDUP_REMOVED lines=15> */
.L_x_2854:
[----:B------:R-:W-:Y:S02]  /*17990*/  IMAD.MOV.U32 R13, RZ, RZ, R0 ;  /* 0x000000ffff0d7224 */ /* 0x000fe400078e0000 */
[----:B------:R-:W-:Y:S02]  /*179a0*/  IMAD.MOV.U32 R12, RZ, RZ, 0x7 ;  /* 0x00000007ff0c7424 */ /* 0x000fe400078e00ff */
[----:B------:R-:W-:-:S07]  /*179b0*/  IMAD.MOV.U32 R3, RZ, RZ, R14 ;  /* 0x000000ffff037224 */ /* 0x000fce00078e000e */
[----:B------:R-:W-:Y:S05]  /*179c0*/  WARPSYNC.COLLECTIVE R15, `(.L_x_2855) ;  /* 0x000000000f087348 */ /* 0x000fea0003c00000 */
[----:B------:R0:W1:Y:S02]  /*179d0*/  SHFL.IDX P6, R14, R13, R12, R11 ;  /* 0x0000000c0d0e7389 */ /* 0x00006400000c000b */
[----:B01----:R-:W-:Y:S01]  /*179e0*/  ENDCOLLECTIVE ;  /* 0x000000000000791b */ /* 0x003fe20003800000 */
.L_x_2855:
        /* <DEDUP_REMOVED lines=15> */
.L_x_2856:
[----:B------:R-:W-:Y:S05]  /*17ae0*/  BRA `(.L_x_2857) ;  /* 0xffffffa000b47947 */ /* 0x000fea000383ffff */
.L_x_2754:
[----:B------:R-:W-:Y:S02]  /*17af0*/  IMAD.MOV.U32 R13, RZ, RZ, R5 ;  /* 0x000000ffff0d7224 */ /* 0x000fe400078e0005 */
[----:B------:R-:W-:Y:S02]  /*17b00*/  IMAD.MOV.U32 R12, RZ, RZ, RZ ;  /* 0x000000ffff0c7224 */ /* 0x000fe400078e00ff */
[----:B------:R-:W-:Y:S02]  /*17b10*/  IMAD.MOV.U32 R11, RZ, RZ, 0x181f ;  /* 0x0000181fff0b7424 */ /* 0x000fe400078e00ff */
[----:B------:R-:W-:Y:S02]  /*17b20*/  IMAD.MOV.U32 R15, RZ, RZ, -0x1 ;  /* 0xffffffffff0f7424 */ /* 0x000fe400078e00ff */
[----:B------:R-:W-:Y:S02]  /*17b30*/  IMAD R4, R4, UR41, RZ ;  /* 0x0000002904047c24 */ /* 0x000fe4000f8e02ff */
[----:B------:R-:W-:-:S07]  /*17b40*/  IMAD R17, R17, 0x80, R9 ;  /* 0x0000008011117824 */ /* 0x000fce00078e0209 */
[----:B-----5:R-:W-:Y:S05]  /*17b50*/  WARPSYNC.COLLECTIVE R15, `(.L_x_2858) ;  /* 0x000000000f087348 */ /* 0x020fea0003c00000 */
[----:B------:R0:W1:Y:S02]  /*17b60*/  SHFL.IDX P6, R14, R13, R12, R11 ;  /* 0x0000000c0d0e7389 */ /* 0x00006400000c000b */
[----:B01---5:R-:W-:Y:S01]  /*17b70*/  ENDCOLLECTIVE ;  /* 0x000000000000791b */ /* 0x023fe20003800000 */
.L_x_2858:
[C---:B------:R-:W-:Y:S01]  /*17b80*/  VIADD R7, R17.reuse, 0x10 ;  /* 0x0000001011077836 */ /* 0x040fe20000000000 */
[----:B------:R-:W-:Y:S01]  /*17b90*/  ISETP.GE.AND P2, PT, R17, R4, PT ;  /* 0x000000041100720c */ /* 0x000fe20003f46270 */
[----:B------:R-:W-:Y:S02]  /*17ba0*/  IMAD.MOV.U32 R13, RZ, RZ, R0 ;  /* 0x000000ffff0d7224 */ /* 0x000fe400078e0000 */
[----:B------:R-:W-:-:S10]  /*17bb0*/  IMAD.MOV.U32 R2, RZ, RZ, R14 ;  /* 0x000000ffff027224 */ /* 0x000fd400078e000e */
[----:B------:R-:W-:Y:S05]  /*17bc0*/  WARPSYNC.COLLECTIVE R15, `(.L_x_2859) ;  /* 0x000000000f087348 */ /* 0x000fea0003c00000 */
[----:B------:R0:W1:Y:S02]  /*17bd0*/  SHFL.IDX P6, R14, R13, R12, R11 ;  /* 0x0000000c0d0e7389 */ /* 0x00006400000c000b */
[----:B01----:R-:W-:Y:S01]  /*17be0*/  ENDCOLLECTIVE ;  /* 0x000000000000791b */ /* 0x003fe20003800000 */
.L_x_2859:
[----:B------:R-:W-:Y:S02]  /*17bf0*/  IMAD.MOV.U32 R13, RZ, RZ, R5 ;  /* 0x000000ffff0d7224 */ /* 0x000fe400078e0005 */
[----:B------:R-:W-:Y:S02]  /*17c00*/  IMAD.MOV.U32 R12, RZ, RZ, 0x1 ;  /* 0x00000001ff0c7424 */ /* 0x000fe400078e00ff */
[----:B------:R-:W-:-:S07]  /*17c10*/  IMAD.MOV.U32 R3, RZ, RZ, R14 ;  /* 0x000000ffff037224 */ /* 0x000fce00078e000e */
[----:B------:R-:W-:Y:S05]  /*17c20*/  WARPSYNC.COLLECTIVE R15, `(.L_x_2860) ;  /* 0x000000000f087348 */ /* 0x000fea0003c00000 */
[----:B------:R0:W1:Y:S02]  /*17c30*/  SHFL.IDX P6, R14, R13, R12, R11 ;  /* 0x0000000c0d0e7389 */ /* 0x00006400000c000b */
[----:B01----:R-:W-:Y:S01]  /*17c40*/  ENDCOLLECTIVE ;  /* 0x000000000000791b */ /* 0x003fe20003800000 */
.L_x_2860:
        /* <DEDUP_REMOVED lines=14> */
.L_x_2861:
        /* <DEDUP_REMOVED lines=8> */
.L_x_2862:
[----:B------:R-:W-:Y:S02]  /*17db0*/  @!P2 IMAD.MOV.U32 R3, RZ, RZ, R7 ;  /* 0x000000ffff03a224 */ /* 0x000fe400078e0007 */
[----:B------:R-:W-:-:S03]  /*17dc0*/  VIADD R7, R17, 0x20 ;  /* 0x0000002011077836 */ /* 0x000fc60000000000 */
[----:B------:R-:W-:Y:S01]  /*17dd0*/  @!PT LDS RZ, [RZ] ;  /* 0x00000000fffff984 */ /* 0x000fe20000000800 */
[----:B------:R-:W-:Y:S01]  /*17de0*/  @!PT LDS RZ, [RZ] ;  /* 0x00000000fffff984 */ /* 0x000fe20000000800 */
[----:B------:R-:W-:Y:S01]  /*17df0*/  @!PT LDS RZ, [RZ] ;  /* 0x00000000fffff984 */ /* 0x000fe20000000800 */
[----:B------:R-:W-:Y:S04]  /*17e00*/  @!P2 LDGSTS.E.BYPASS.LTC128B.128 [R8+0x20c00], desc[UR52][R2.64], !P0 ;  /* 0x20c000000208afae */ /* 0x000fe8000c101d74 */
[----:B------:R0:W-:Y:S01]  /*17e10*/  @!P2 LDGSTS.E.BYPASS.LTC128B.128 [R8+0x24c00], desc[UR52][R2.64+0x80], !P1 ;  /* 0x24c000800208afae */ /* 0x0001e2000c901d74 */
[----:B------:R-:W-:Y:S01]  /*17e20*/  ISETP.GE.AND P2, PT, R7, R4, PT ;  /* 0x000000040700720c */ /* 0x000fe20003f46270 */
[----:B------:R-:W-:Y:S01]  /*17e30*/  IMAD.MOV.U32 R13, RZ, RZ, R0 ;  /* 0x000000ffff0d7224 */ /* 0x000fe200078e0000 */
[----:B0-----:R-:W-:-:S11]  /*17e40*/  MOV R2, R14 ;  /* 0x0000000e00027202 */ /* 0x001fd60000000f00 */
[----:B------:R-:W-:Y:S05]  /*17e50*/  WARPSYNC.COLLECTIVE R15, `(.L_x_2863) ;  /* 0x000000000f087348 */ /* 0x000fea0003c00000 */
[----:B------:R0:W1:Y:S02]  /*17e60*/  SHFL.IDX P6, R14, R13, R12, R11 ;  /* 0x0000000c0d0e7389 */ /* 0x00006400000c000b */
[----:B01----:R-:W-:Y:S01]  /*17e70*/  ENDCOLLECTIVE ;  /* 0x000000000000791b */ /* 0x003fe20003800000 */
.L_x_2863:
        /* <DEDUP_REMOVED lines=8> */
.L_x_2864:
        /* <DEDUP_REMOVED lines=13> */
.L_x_2865:
        /* <DEDUP_REMOVED lines=8> */
.L_x_2866:
        /* <DEDUP_REMOVED lines=13> */
.L_x_2867:
        /* <DEDUP_REMOVED lines=8> */
.L_x_2868:
        /* <DEDUP_REMOVED lines=13> */
.L_x_2869:
        /* <DEDUP_REMOVED lines=8> */
.L_x_2870:
        /* <DEDUP_REMOVED lines=13> */
.L_x_2871:
        /* <DEDUP_REMOVED lines=8> */
.L_x_2872:
        /* <DEDUP_REMOVED lines=11> */
.L_x_2873:
[----:B------:R-:W-:Y:S05]  /*184f0*/  BRA `(.L_x_2874) ;  /* 0xffffffa400187947 */ /* 0x000fea000383ffff */
.L_x_2759:
[----:B0-----:R0:W1:Y:S02]  /*18500*/  SYNCS.PHASECHK.TRANS64.TRYWAIT P0, [R23+URZ+0x38820], R0 ;  /* 0x03882000170075a7 */ /* 0x001064000800017f */
[----:B-1----:R-:W-:Y:S05]  /*18510*/  @!P0 NANOSLEEP.SYNCS 0x989680 ;  /* 0x009896800000895d */ /* 0x002fea0003900000 */
[----:B------:R-:W1:Y:S02]  /*18520*/  @!P0 SYNCS.PHASECHK.TRANS64 P0, [R23+URZ+0x38820], R0 ;  /* 0x03882000170085a7 */ /* 0x000e64000800007f */
[----:B-1----:R-:W-:Y:S05]  /*18530*/  @!P0 BRA `(.L_x_2759) ;  /* 0xfffffffc00f08947 */ /* 0x002fea000383ffff */
[----:B------:R-:W-:Y:S05]  /*18540*/  BRA `(.L_x_2875) ;  /* 0xffffffa400847947 */ /* 0x000fea000383ffff */
.L_x_2763:
[----:B0-----:R0:W1:Y:S02]  /*18550*/  SYNCS.PHASECHK.TRANS64.TRYWAIT P0, [R0+URZ+0x38880], R20 ;  /* 0x03888014000075a7 */ /* 0x001064000800017f */
[----:B-1----:R-:W-:Y:S05]  /*18560*/  @!P0 NANOSLEEP.SYNCS 0x989680 ;  /* 0x009896800000895d */ /* 0x002fea0003900000 */
[----:B------:R-:W1:Y:S02]  /*18570*/  @!P0 SYNCS.PHASECHK.TRANS64 P0, [R0+URZ+0x38880], R20 ;  /* 0x03888014000085a7 */ /* 0x000e64000800007f */
[----:B-1----:R-:W-:Y:S05]  /*18580*/  @!P0 BRA `(.L_x_2763) ;  /* 0xfffffffc00f08947 */ /* 0x002fea000383ffff */
[----:B------:R-:W-:Y:S05]  /*18590*/  BRA `(.L_x_2876) ;  /* 0xffffffa800447947 */ /* 0x000fea000383ffff */
.L_x_2764:
        /* <DEDUP_REMOVED lines=8> */
.L_x_2878:
[----:B------:R-:W-:Y:S05]  /*18620*/  BSYNC B0 ;  /* 0x0000000000007941 */ /* 0x000fea0003800000 */
.L_x_2877:
        /* <DEDUP_REMOVED lines=9> */
.L_x_2879:
[----:B------:R-:W-:Y:S02]  /*186c0*/  IMAD.MOV.U32 R13, RZ, RZ, R7 ;  /* 0x000000ffff0d7224 */ /* 0x000fe400078e0007 */
[----:B------:R-:W-:Y:S02]  /*186d0*/  IMAD.MOV.U32 R12, RZ, RZ, 0x1 ;  /* 0x00000001ff0c7424 */ /* 0x000fe400078e00ff */
[----:B------:R-:W-:-:S07]  /*186e0*/  IMAD.MOV.U32 R2, RZ, RZ, R14 ;  /* 0x000000ffff027224 */ /* 0x000fce00078e000e */
[----:B------:R-:W-:Y:S05]  /*186f0*/  WARPSYNC.COLLECTIVE R15, `(.L_x_2880) ;  /* 0x000000000f087348 */ /* 0x000fea0003c00000 */
[----:B------:R0:W1:Y:S02]  /*18700*/  SHFL.IDX P6, R14, R13, R12, R11 ;  /* 0x0000000c0d0e7389 */ /* 0x00006400000c000b */
[----:B01----:R-:W-:Y:S01]  /*18710*/  ENDCOLLECTIVE ;  /* 0x000000000000791b */ /* 0x003fe20003800000 */
.L_x_2880:
        /* <DEDUP_REMOVED lines=12> */
.L_x_2881:
[----:B------:R-:W-:Y:S02]  /*187e0*/  IMAD.MOV.U32 R13, RZ, RZ, R7 ;  /* 0x000000ffff0d7224 */ /* 0x000fe400078e0007 */
[----:B------:R-:W-:Y:S02]  /*187f0*/  IMAD.MOV.U32 R12, RZ, RZ, 0x2 ;  /* 0x00000002ff0c7424 */ /* 0x000fe400078e00ff */
[----:B------:R-:W-:-:S07]  /*18800*/  IMAD.MOV.U32 R2, RZ, RZ, R14 ;  /* 0x000000ffff027224 */ /* 0x000fce00078e000e */
[----:B------:R-:W-:Y:S05]  /*18810*/  WARPSYNC.COLLECTIVE R15, `(.L_x_2882) ;  /* 0x000000000f087348 */ /* 0x000fea0003c00000 */
[----:B------:R0:W1:Y:S02]  /*18820*/  SHFL.IDX P6, R14, R13, R12, R11 ;  /* 0x0000000c0d0e7389 */ /* 0x00006400000c000b */
[----:B01----:R-:W-:Y:S01]  /*18830*/  ENDCOLLECTIVE ;  /* 0x000000000000791b */ /* 0x003fe20003800000 */
.L_x_2882:
        /* <DEDUP_REMOVED lines=12> */
.L_x_2883:
[----:B------:R-:W-:Y:S02]  /*18900*/  IMAD.MOV.U32 R13, RZ, RZ, R7 ;  /* 0x000000ffff0d7224 */ /* 0x000fe400078e0007 */
[----:B------:R-:W-:Y:S02]  /*18910*/  IMAD.MOV.U32 R12, RZ, RZ, 0x3 ;  /* 0x00000003ff0c7424 */ /* 0x000fe400078e00ff */
[----:B------:R-:W-:-:S07]  /*18920*/  IMAD.MOV.U32 R2, RZ, RZ, R14 ;  /* 0x000000ffff027224 */ /* 0x000fce00078e000e */
[----:B------:R-:W-:Y:S05]  /*18930*/  WARPSYNC.COLLECTIVE R15, `(.L_x_2884) ;  /* 0x000000000f087348 */ /* 0x000fea0003c00000 */
[----:B------:R0:W1:Y:S02]  /*18940*/  SHFL.IDX P6, R14, R13, R12, R11 ;  /* 0x0000000c0d0e7389 */ /* 0x00006400000c000b */
[----:B01----:R-:W-:Y:S01]  /*18950*/  ENDCOLLECTIVE ;  /* 0x000000000000791b */ /* 0x003fe20003800000 */
.L_x_2884:
        /* <DEDUP_REMOVED lines=12> */
.L_x_2885:
[----:B------:R-:W-:Y:S02]  /*18a20*/  IMAD.MOV.U32 R13, RZ, RZ, R7 ;  /* 0x000000ffff0d7224 */ /* 0x000fe400078e0007 */
[----:B------:R-:W-:Y:S02]  /*18a30*/  IMAD.MOV.U32 R12, RZ, RZ, 0x4 ;  /* 0x00000004ff0c7424 */ /* 0x000fe400078e00ff */
[----:B------:R-:W-:-:S07]  /*18a40*/  IMAD.MOV.U32 R2, RZ, RZ, R14 ;  /* 0x000000ffff027224 */ /* 0x000fce00078e000e */
[----:B------:R-:W-:Y:S05]  /*18a50*/  WARPSYNC.COLLECTIVE R15, `(.L_x_2886) ;  /* 0x000000000f087348 */ /* 0x000fea0003c00000 */
[----:B------:R0:W1:Y:S02]  /*18a60*/  SHFL.IDX P6, R14, R13, R12, R11 ;  /* 0x0000000c0d0e7389 */ /* 0x00006400000c000b */
[----:B01----:R-:W-:Y:S01]  /*18a70*/  ENDCOLLECTIVE ;  /* 0x000000000000791b */ /* 0x003fe20003800000 */
.L_x_2886:
        /* <DEDUP_REMOVED lines=12> */
.L_x_2887:
[----:B------:R-:W-:Y:S02]  /*18b40*/  IMAD.MOV.U32 R13, RZ, RZ, R7 ;  /* 0x000000ffff0d7224 */ /* 0x000fe400078e0007 */
[----:B------:R-:W-:Y:S02]  /*18b50*/  IMAD.MOV.U32 R12, RZ, RZ, 0x5 ;  /* 0x00000005ff0c7424 */ /* 0x000fe400078e00ff */
[----:B------:R-:W-:-:S07]  /*18b60*/  IMAD.MOV.U32 R2, RZ, RZ, R14 ;  /* 0x000000ffff027224 */ /* 0x000fce00078e000e */
[----:B------:R-:W-:Y:S05]  /*18b70*/  WARPSYNC.COLLECTIVE R15, `(.L_x_2888) ;  /* 0x000000000f087348 */ /* 0x000fea0003c00000 */
[----:B------:R0:W1:Y:S02]  /*18b80*/  SHFL.IDX P6, R14, R13, R12, R11 ;  /* 0x0000000c0d0e7389 */ /* 0x00006400000c000b */
[----:B01----:R-:W-:Y:S01]  /*18b90*/  ENDCOLLECTIVE ;  /* 0x000000000000791b */ /* 0x003fe20003800000 */
.L_x_2888:
        /* <DEDUP_REMOVED lines=12> */
.L_x_2889:
[----:B------:R-:W-:Y:S02]  /*18c60*/  IMAD.MOV.U32 R13, RZ, RZ, R7 ;  /* 0x000000ffff0d7224 */ /* 0x000fe400078e0007 */
[----:B------:R-:W-:Y:S02]  /*18c70*/  IMAD.MOV.U32 R12, RZ, RZ, 0x6 ;  /* 0x00000006ff0c7424 */ /* 0x000fe400078e00ff */
[----:B------:R-:W-:-:S07]  /*18c80*/  IMAD.MOV.U32 R2, RZ, RZ, R14 ;  /* 0x000000ffff027224 */ /* 0x000fce00078e000e */
[----:B------:R-:W-:Y:S05]  /*18c90*/  WARPSYNC.COLLECTIVE R15, `(.L_x_2890) ;  /* 0x000000000f087348 */ /* 0x000fea0003c00000 */
[----:B------:R0:W1:Y:S02]  /*18ca0*/  SHFL.IDX P6, R14, R13, R12, R11 ;  /* 0x0000000c0d0e7389 */ /* 0x00006400000c000b */
[----:B01----:R-:W-:Y:S01]  /*18cb0*/  ENDCOLLECTIVE ;  /* 0x000000000000791b */ /* 0x003fe20003800000 */
.L_x_2890:
        /* <DEDUP_REMOVED lines=12> */
.L_x_2891:
[----:B------:R-:W-:Y:S02]  /*18d80*/  IMAD.MOV.U32 R13, RZ, RZ, R7 ;  /* 0x000000ffff0d7224 */ /* 0x000fe400078e0007 */
[----:B------:R-:W-:Y:S02]  /*18d90*/  IMAD.MOV.U32 R12, RZ, RZ, 0x7 ;  /* 0x00000007ff0c7424 */ /* 0x000fe400078e00ff */
[----:B------:R-:W-:-:S07]  /*18da0*/  IMAD.MOV.U32 R2, RZ, RZ, R14 ;  /* 0x000000ffff027224 */ /* 0x000fce00078e000e */
[----:B------:R-:W-:Y:S05]  /*18db0*/  WARPSYNC.COLLECTIVE R15, `(.L_x_2892) ;  /* 0x000000000f087348 */ /* 0x000fea0003c00000 */
[----:B------:R0:W1:Y:S02]  /*18dc0*/  SHFL.IDX P6, R14, R13, R12, R11 ;  /* 0x0000000c0d0e7389 */ /* 0x00006400000c000b */
[----:B01----:R-:W-:Y:S01]  /*18dd0*/  ENDCOLLECTIVE ;  /* 0x000000000000791b */ /* 0x003fe20003800000 */
.L_x_2892:
        /* <DEDUP_REMOVED lines=12> */
.L_x_2893:
[----:B------:R-:W-:Y:S01]  /*18ea0*/  IMAD.MOV.U32 R2, RZ, RZ, R14 ;  /* 0x000000ffff027224 */ /* 0x000fe200078e000e */
[----:B------:R-:W-:Y:S06]  /*18eb0*/  BRA `(.L_x_2894) ;  /* 0xffffffa400187947 */ /* 0x000fec000383ffff */
.L_x_2769:
[----:B----4-:R4:W0:Y:S02]  /*18ec0*/  SYNCS.PHASECHK.TRANS64.TRYWAIT P0, [R0+URZ+0x38840], R20 ;  /* 0x03884014000075a7 */ /* 0x010824000800017f */
[----:B0-----:R-:W-:Y:S05]  /*18ed0*/  @!P0 NANOSLEEP.SYNCS 0x989680 ;  /* 0x009896800000895d */ /* 0x001fea0003900000 */
[----:B------:R-:W0:Y:S02]  /*18ee0*/  @!P0 SYNCS.PHASECHK.TRANS64 P0, [R0+URZ+0x38840], R20 ;  /* 0x03884014000085a7 */ /* 0x000e24000800007f */
[----:B0-----:R-:W-:Y:S05]  /*18ef0*/  @!P0 BRA `(.L_x_2769) ;  /* 0xfffffffc00f08947 */ /* 0x001fea000383ffff */
[----:B------:R-:W-:Y:S05]  /*18f00*/  BRA `(.L_x_2895) ;  /* 0xffffffa4006c7947 */ /* 0x000fea000383ffff */
.L_x_2770:
        /* <DEDUP_REMOVED lines=8> */
.L_x_2897:
[----:B------:R-:W-:Y:S05]  /*18f90*/  BSYNC B0 ;  /* 0x0000000000007941 */ /* 0x000fea0003800000 */
.L_x_2896:
        /* <DEDUP_REMOVED lines=8> */
.L_x_2898:
[----:B------:R-:W-:Y:S02]  /*19020*/  IMAD.MOV.U32 R13, RZ, RZ, R5 ;  /* 0x000000ffff0d7224 */ /* 0x000fe400078e0005 */
[----:B------:R-:W-:Y:S02]  /*19030*/  IMAD.MOV.U32 R12, RZ, RZ, 0x1 ;  /* 0x00000001ff0c7424 */ /* 0x000fe400078e00ff */
[----:B------:R-:W-:-:S07]  /*19040*/  IMAD.MOV.U32 R2, RZ, RZ, R14 ;  /* 0x000000ffff027224 */ /* 0x000fce00078e000e */
[----:B------:R-:W-:Y:S05]  /*19050*/  WARPSYNC.COLLECTIVE R15, `(.L_x_2899) ;  /* 0x000000000f087348 */ /* 0x000fea0003c00000 */
[----:B------:R0:W1:Y:S02]  /*19060*/  SHFL.IDX P6, R14, R13, R12, R11 ;  /* 0x0000000c0d0e7389 */ /* 0x00006400000c000b */
[----:B01----:R-:W-:Y:S01]  /*19070*/  ENDCOLLECTIVE ;  /* 0x000000000000791b */ /* 0x003fe20003800000 */
.L_x_2899:
        /* <DEDUP_REMOVED lines=12> */
.L_x_2900:
[----:B------:R-:W-:Y:S02]  /*19140*/  IMAD.MOV.U32 R13, RZ, RZ, R5 ;  /* 0x000000ffff0d7224 */ /* 0x000fe400078e0005 */
[----:B------:R-:W-:Y:S02]  /*19150*/  IMAD.MOV.U32 R12, RZ, RZ, 0x2 ;  /* 0x00000002ff0c7424 */ /* 0x000fe400078e00ff */
[----:B------:R-:W-:-:S07]  /*19160*/  IMAD.MOV.U32 R2, RZ, RZ, R14 ;  /* 0x000000ffff027224 */ /* 0x000fce00078e000e */
[----:B------:R-:W-:Y:S05]  /*19170*/  WARPSYNC.COLLECTIVE R15, `(.L_x_2901) ;  /* 0x000000000f087348 */ /* 0x000fea0003c00000 */
[----:B------:R0:W1:Y:S02]  /*19180*/  SHFL.IDX P6, R14, R13, R12, R11 ;  /* 0x0000000c0d0e7389 */ /* 0x00006400000c000b */
[----:B01----:R-:W-:Y:S01]  /*19190*/  ENDCOLLECTIVE ;  /* 0x000000000000791b */ /* 0x003fe20003800000 */
.L_x_2901:
        /* <DEDUP_REMOVED lines=12> */
.L_x_2902:
[----:B------:R-:W-:Y:S02]  /*19260*/  IMAD.MOV.U32 R13, RZ, RZ, R5 ;  /* 0x000000ffff0d7224 */ /* 0x000fe400078e0005 */
[----:B------:R-:W-:Y:S02]  /*19270*/  IMAD.MOV.U32 R12, RZ, RZ, 0x3 ;  /* 0x00000003ff0c7424 */ /* 0x000fe400078e00ff */
[----:B------:R-:W-:-:S07]  /*19280*/  IMAD.MOV.U32 R2, RZ, RZ, R14 ;  /* 0x000000ffff027224 */ /* 0x000fce00078e000e */
[----:B------:R-:W-:Y:S05]  /*19290*/  WARPSYNC.COLLECTIVE R15, `(.L_x_2903) ;  /* 0x000000000f087348 */ /* 0x000fea0003c00000 */
[----:B------:R0:W1:Y:S02]  /*192a0*/  SHFL.IDX P6, R14, R13, R12, R11 ;  /* 0x0000000c0d0e7389 */ /* 0x00006400000c000b */
[----:B01----:R-:W-:Y:S01]  /*192b0*/  ENDCOLLECTIVE ;  /* 0x000000000000791b */ /* 0x003fe20003800000 */
.L_x_2903:
        /* <DEDUP_REMOVED lines=12> */
.L_x_2904:
[----:B------:R-:W-:Y:S02]  /*19380*/  IMAD.MOV.U32 R13, RZ, RZ, R5 ;  /* 0x000000ffff0d7224 */ /* 0x000fe400078e0005 */
[----:B------:R-:W-:Y:S02]  /*19390*/  IMAD.MOV.U32 R12, RZ, RZ, 0x4 ;  /* 0x00000004ff0c7424 */ /* 0x000fe400078e00ff */
[----:B------:R-:W-:-:S07]  /*193a0*/  IMAD.MOV.U32 R2, RZ, RZ, R14 ;  /* 0x000000ffff027224 */ /* 0x000fce00078e000e */
[----:B------:R-:W-:Y:S05]  /*193b0*/  WARPSYNC.COLLECTIVE R15, `(.L_x_2905) ;  /* 0x000000000f087348 */ /* 0x000fea0003c00000 */
[----:B------:R0:W1:Y:S02]  /*193c0*/  SHFL.IDX P6, R14, R13, R12, R11 ;  /* 0x0000000c0d0e7389 */ /* 0x00006400000c000b */
[----:B01----:R-:W-:Y:S01]  /*193d0*/  ENDCOLLECTIVE ;  /* 0x000000000000791b */ /* 0x003fe20003800000 */
.L_x_2905:
        /* <DEDUP_REMOVED lines=12> */
.L_x_2906:
[----:B------:R-:W-:Y:S02]  /*194a0*/  IMAD.MOV.U32 R13, RZ, RZ, R5 ;  /* 0x000000ffff0d7224 */ /* 0x000fe400078e0005 */
[----:B------:R-:W-:Y:S02]  /*194b0*/  IMAD.MOV.U32 R12, RZ, RZ, 0x5 ;  /* 0x00000005ff0c7424 */ /* 0x000fe400078e00ff */
[----:B------:R-:W-:-:S07]  /*194c0*/  IMAD.MOV.U32 R2, RZ, RZ, R14 ;  /* 0x000000ffff027224 */ /* 0x000fce00078e000e */
[----:B------:R-:W-:Y:S05]  /*194d0*/  WARPSYNC.COLLECTIVE R15, `(.L_x_2907) ;  /* 0x000000000f087348 */ /* 0x000fea0003c00000 */
[----:B------:R0:W1:Y:S02]  /*194e0*/  SHFL.IDX P6, R14, R13, R12, R11 ;  /* 0x0000000c0d0e7389 */ /* 0x00006400000c000b */
[----:B01----:R-:W-:Y:S01]  /*194f0*/  ENDCOLLECTIVE ;  /* 0x000000000000791b */ /* 0x003fe20003800000 */
.L_x_2907:
        /* <DEDUP_REMOVED lines=12> */
.L_x_2908:
[----:B------:R-:W-:Y:S02]  /*195c0*/  IMAD.MOV.U32 R13, RZ, RZ, R5 ;  /* 0x000000ffff0d7224 */ /* 0x000fe400078e0005 */
[----:B------:R-:W-:Y:S02]  /*195d0*/  IMAD.MOV.U32 R12, RZ, RZ, 0x6 ;  /* 0x00000006ff0c7424 */ /* 0x000fe400078e00ff */
[----:B------:R-:W-:-:S07]  /*195e0*/  IMAD.MOV.U32 R2, RZ, RZ, R14 ;  /* 0x000000ffff027224 */ /* 0x000fce00078e000e */
[----:B------:R-:W-:Y:S05]  /*195f0*/  WARPSYNC.COLLECTIVE R15, `(.L_x_2909) ;  /* 0x000000000f087348 */ /* 0x000fea0003c00000 */
[----:B------:R0:W1:Y:S02]  /*19600*/  SHFL.IDX P6, R14, R13, R12, R11 ;  /* 0x0000000c0d0e7389 */ /* 0x00006400000c000b */
[----:B01----:R-:W-:Y:S01]  /*19610*/  ENDCOLLECTIVE ;  /* 0x000000000000791b */ /* 0x003fe20003800000 */
.L_x_2909:
        /* <DEDUP_REMOVED lines=12> */
.L_x_2910:
[----:B------:R-:W-:Y:S02]  /*196e0*/  IMAD.MOV.U32 R13, RZ, RZ, R5 ;  /* 0x000000ffff0d7224 */ /* 0x000fe400078e0005 */
[----:B------:R-:W-:Y:S02]  /*196f0*/  IMAD.MOV.U32 R12, RZ, RZ, 0x7 ;  /* 0x00000007ff0c7424 */ /* 0x000fe400078e00ff */
[----:B------:R-:W-:-:S07]  /*19700*/  IMAD.MOV.U32 R2, RZ, RZ, R14 ;  /* 0x000000ffff027224 */ /* 0x000fce00078e000e */
[----:B------:R-:W-:Y:S05]  /*19710*/  WARPSYNC.COLLECTIVE R15, `(.L_x_2911) ;  /* 0x000000000f087348 */ /* 0x000fea0003c00000 */
[----:B------:R0:W1:Y:S02]  /*19720*/  SHFL.IDX P6, R14, R13, R12, R11 ;  /* 0x0000000c0d0e7389 */ /* 0x00006400000c000b */
[----:B01----:R-:W-:Y:S01]  /*19730*/  ENDCOLLECTIVE ;  /* 0x000000000000791b */ /* 0x003fe20003800000 */
.L_x_2911:
        /* <DEDUP_REMOVED lines=12> */
.L_x_2912:
[----:B------:R-:W-:Y:S01]  /*19800*/  IMAD.MOV.U32 R2, RZ, RZ, R14 ;  /* 0x000000ffff027224 */ /* 0x000fe200078e000e */
[----:B------:R-:W-:Y:S06]  /*19810*/  BRA `(.L_x_2913) ;  /* 0xffffffa0003c7947 */ /* 0x000fec000383ffff */
.L_x_2775:
[----:B0-----:R0:W3:Y:S02]  /*19820*/  SYNCS.PHASECHK.TRANS64.TRYWAIT P2, [R0+URZ+0x38870], R3 ;  /* 0x03887003000075a7 */ /* 0x0010e4000804017f */
[----:B---3--:R-:W-:Y:S05]  /*19830*/  @!P2 NANOSLEEP.SYNCS 0x989680 ;  /* 0x009896800000a95d */ /* 0x008fea0003900000 */
[----:B------:R-:W3:Y:S02]  /*19840*/  @!P2 SYNCS.PHASECHK.TRANS64 P2, [R0+URZ+0x38870], R3 ;  /* 0x038870030000a5a7 */ /* 0x000ee4000804007f */
[----:B---3--:R-:W-:Y:S05]  /*19850*/  @!P2 BRA `(.L_x_2775) ;  /* 0xfffffffc00f0a947 */ /* 0x008fea000383ffff */
[----:B------:R-:W-:Y:S05]  /*19860*/  BRA `(.L_x_2914) ;  /* 0xffffffa000a47947 */ /* 0x000fea000383ffff */
.L_x_2777:
[----:B0-----:R0:W3:Y:S02]  /*19870*/  SYNCS.PHASECHK.TRANS64.TRYWAIT P2, [R0+URZ+0x38860], R3 ;  /* 0x03886003000075a7 */ /* 0x0010e4000804017f */
[----:B---3--:R-:W-:Y:S05]  /*19880*/  @!P2 NANOSLEEP.SYNCS 0x989680 ;  /* 0x009896800000a95d */ /* 0x008fea0003900000 */
[----:B------:R-:W3:Y:S02]  /*19890*/  @!P2 SYNCS.PHASECHK.TRANS64 P2, [R0+URZ+0x38860], R3 ;  /* 0x038860030000a5a7 */ /* 0x000ee4000804007f */
[----:B---3--:R-:W-:Y:S05]  /*198a0*/  @!P2 BRA `(.L_x_2777) ;  /* 0xfffffffc00f0a947 */ /* 0x008fea000383ffff */
[----:B------:R-:W-:Y:S05]  /*198b0*/  BRA `(.L_x_2915) ;  /* 0xffffffa000b47947 */ /* 0x000fea000383ffff */
.L_x_2785:
[----:B0-----:R0:W1:Y:S02]  /*198c0*/  SYNCS.PHASECHK.TRANS64.TRYWAIT P1, [R2+URZ+0x38870], R3 ;  /* 0x03887003020075a7 */ /* 0x001064000802017f */
[----:B-1----:R-:W-:Y:S05]  /*198d0*/  @!P1 NANOSLEEP.SYNCS 0x989680 ;  /* 0x009896800000995d */ /* 0x002fea0003900000 */
[----:B------:R-:W1:Y:S02]  /*198e0*/  @!P1 SYNCS.PHASECHK.TRANS64 P1, [R2+URZ+0x38870], R3 ;  /* 0x03887003020095a7 */ /* 0x000e64000802007f */
[----:B-1----:R-:W-:Y:S05]  /*198f0*/  @!P1 BRA `(.L_x_2785) ;  /* 0xfffffffc00f09947 */ /* 0x002fea000383ffff */
[----:B------:R-:W-:Y:S05]  /*19900*/  BRA `(.L_x_2916) ;  /* 0xffffffac00647947 */ /* 0x000fea000383ffff */
.L_x_2787:
[----:B0-----:R0:W1:Y:S02]  /*19910*/  SYNCS.PHASECHK.TRANS64.TRYWAIT P1, [R2+URZ+0x38860], R3 ;  /* 0x03886003020075a7 */ /* 0x001064000802017f */
[----:B-1----:R-:W-:Y:S05]  /*19920*/  @!P1 NANOSLEEP.SYNCS 0x989680 ;  /* 0x009896800000995d */ /* 0x002fea0003900000 */
[----:B------:R-:W1:Y:S02]  /*19930*/  @!P1 SYNCS.PHASECHK.TRANS64 P1, [R2+URZ+0x38860], R3 ;  /* 0x03886003020095a7 */ /* 0x000e64000802007f */
[----:B-1----:R-:W-:Y:S05]  /*19940*/  @!P1 BRA `(.L_x_2787) ;  /* 0xfffffffc00f09947 */ /* 0x002fea000383ffff */
[----:B------:R-:W-:Y:S05]  /*19950*/  BRA `(.L_x_2917) ;  /* 0xffffffac00707947 */ /* 0x000fea000383ffff */
.L_x_2801:
[----:B0-----:R0:W1:Y:S02]  /*19960*/  SYNCS.PHASECHK.TRANS64.TRYWAIT P0, [R5+URZ+0x38820], R0 ;  /* 0x03882000050075a7 */ /* 0x001064000800017f */
[----:B-1----:R-:W-:Y:S05]  /*19970*/  @!P0 NANOSLEEP.SYNCS 0x989680 ;  /* 0x009896800000895d */ /* 0x002fea0003900000 */
[----:B------:R-:W1:Y:S02]  /*19980*/  @!P0 SYNCS.PHASECHK.TRANS64 P0, [R5+URZ+0x38820], R0 ;  /* 0x03882000050085a7 */ /* 0x000e64000800007f */
[----:B-1----:R-:W-:Y:S05]  /*19990*/  @!P0 BRA `(.L_x_2801) ;  /* 0xfffffffc00f08947 */ /* 0x002fea000383ffff */
[----:B------:R-:W-:Y:S05]  /*199a0*/  BRA `(.L_x_2918) ;  /* 0xffffffc000d87947 */ /* 0x000fea000383ffff */
.L_x_2802:
        /* <DEDUP_REMOVED lines=8> */
[----:B0-2---:R-:W-:Y:S05]  /*19a30*/  WARPSYNC.COLLECTIVE R15, `(.L_x_2920) ;  /* 0x000000000f087348 */ /* 0x005fea0003c00000 */
[----:B------:R1:W3:Y:S02]  /*19a40*/  SHFL.IDX P6, R14, R13, R12, R11 ;  /* 0x0000000c0d0e7389 */ /* 0x0002e400000c000b */
[----:B0123--:R-:W-:Y:S01]  /*19a50*/  ENDCOLLECTIVE ;  /* 0x000000000000791b */ /* 0x00ffe20003800000 */
.L_x_2920:
[----:B------:R-:W-:Y:S05]  /*19a60*/  BSYNC B0 ;  /* 0x0000000000007941 */ /* 0x000fea0003800000 */
.L_x_2919:
[----:B------:R-:W-:Y:S05]  /*19a70*/  BRA `(.L_x_2921) ;  /* 0xffffffc000c07947 */ /* 0x000fea000383ffff */
.L_x_2805:
[----:B------:R-:W-:Y:S01]  /*19a80*/  BSSY B1, `(.L_x_2922) ;  /* 0x0000006000017945 */ /* 0x000fe20003800000 */
[----:B------:R-:W-:-:S07]  /*19a90*/  IMAD.MOV.U32 R15, RZ, RZ, -0x1 ;  /* 0xffffffffff0f7424 */ /* 0x000fce00078e00ff */
[----:B0-2---:R-:W-:Y:S05]  /*19aa0*/  WARPSYNC.COLLECTIVE R15, `(.L_x_2923) ;  /* 0x000000000f0c7348 */ /* 0x005fea0003c00000 */
[----:B------:R-:W-:Y:S02]  /*19ab0*/  ELECT P6, UR62, PT ;  /* 0x00000000003e782f */ /* 0x000fe400038c0000 */
[----:B------:R-:W-:Y:S01]  /*19ac0*/  MOV R14, UR62 ;  /* 0x0000003e000e7c02 */ /* 0x000fe20008000f00 */
[----:B0-2---:R-:W-:Y:S10]  /*19ad0*/  ENDCOLLECTIVE ;  /* 0x000000000000791b */ /* 0x005ff40003800000 */
.L_x_2923:
[----:B------:R-:W-:Y:S05]  /*19ae0*/  BSYNC B1 ;  /* 0x0000000000017941 */ /* 0x000fea0003800000 */
.L_x_2922:
[----:B------:R-:W-:Y:S05]  /*19af0*/  BRA `(.L_x_2924) ;  /* 0xffffffc000b87947 */ /* 0x000fea000383ffff */
.L_x_2807:
[----:B0-----:R0:W1:Y:S02]  /*19b00*/  SYNCS.PHASECHK.TRANS64.TRYWAIT P1, [R3+URZ+0x38840], R2 ;  /* 0x03884002030075a7 */ /* 0x001064000802017f */
[----:B-1----:R-:W-:Y:S05]  /*19b10*/  @!P1 NANOSLEEP.SYNCS 0x989680 ;  /* 0x009896800000995d */ /* 0x002fea0003900000 */
[----:B------:R-:W1:Y:S02]  /*19b20*/  @!P1 SYNCS.PHASECHK.TRANS64 P1, [R3+URZ+0x38840], R2 ;  /* 0x03884002030095a7 */ /* 0x000e64000802007f */
[----:B-1----:R-:W-:Y:S05]  /*19b30*/  @!P1 BRA `(.L_x_2807) ;  /* 0xfffffffc00f09947 */ /* 0x002fea000383ffff */
[----:B------:R-:W-:Y:S05]  /*19b40*/  BRA `(.L_x_2925) ;  /* 0xffffffc000d87947 */ /* 0x000fea000383ffff */
.L_x_2809:
[----:B-1----:R1:W3:Y:S02]  /*19b50*/  SYNCS.PHASECHK.TRANS64.TRYWAIT P1, [R25+URZ+0x38840], R0 ;  /* 0x03884000190075a7 */ /* 0x0022e4000802017f */
[----:B---3--:R-:W-:Y:S05]  /*19b60*/  @!P1 NANOSLEEP.SYNCS 0x989680 ;  /* 0x009896800000995d */ /* 0x008fea0003900000 */
[----:B------:R-:W3:Y:S02]  /*19b70*/  @!P1 SYNCS.PHASECHK.TRANS64 P1, [R25+URZ+0x38840], R0 ;  /* 0x03884000190095a7 */ /* 0x000ee4000802007f */
[----:B---3--:R-:W-:Y:S05]  /*19b80*/  @!P1 BRA `(.L_x_2809) ;  /* 0xfffffffc00f09947 */ /* 0x008fea000383ffff */
[----:B------:R-:W-:Y:S05]  /*19b90*/  BRA `(.L_x_2926) ;  /* 0xffffffc000e47947 */ /* 0x000fea000383ffff */
.L_x_2811:
[----:B---3--:R3:W4:Y:S02]  /*19ba0*/  SYNCS.PHASECHK.TRANS64.TRYWAIT P1, [R3+URZ+0x38860], R2 ;  /* 0x03886002030075a7 */ /* 0x008724000802017f */
[----:B----4-:R-:W-:Y:S05]  /*19bb0*/  @!P1 NANOSLEEP.SYNCS 0x989680 ;  /* 0x009896800000995d */ /* 0x010fea0003900000 */
[----:B------:R-:W4:Y:S02]  /*19bc0*/  @!P1 SYNCS.PHASECHK.TRANS64 P1, [R3+URZ+0x38860], R2 ;  /* 0x03886002030095a7 */ /* 0x000f24000802007f */
[----:B----4-:R-:W-:Y:S05]  /*19bd0*/  @!P1 BRA `(.L_x_2811) ;  /* 0xfffffffc00f09947 */ /* 0x010fea000383ffff */
[----:B------:R-:W-:Y:S05]  /*19be0*/  BRA `(.L_x_2927) ;  /* 0xffffffc000e07947 */ /* 0x000fea000383ffff */
.L_x_2813:
[----:B----4-:R4:W0:Y:S02]  /*19bf0*/  SYNCS.PHASECHK.TRANS64.TRYWAIT P1, [R25+URZ+0x38860], R0 ;  /* 0x03886000190075a7 */ /* 0x010824000802017f */
[----:B0-----:R-:W-:Y:S05]  /*19c00*/  @!P1 NANOSLEEP.SYNCS 0x989680 ;  /* 0x009896800000995d */ /* 0x001fea0003900000 */
[----:B------:R-:W0:Y:S02]  /*19c10*/  @!P1 SYNCS.PHASECHK.TRANS64 P1, [R25+URZ+0x38860], R0 ;  /* 0x03886000190095a7 */ /* 0x000e24000802007f */
[----:B0-----:R-:W-:Y:S05]  /*19c20*/  @!P1 BRA `(.L_x_2813) ;  /* 0xfffffffc00f09947 */ /* 0x001fea000383ffff */
[----:B------:R-:W-:Y:S05]  /*19c30*/  BRA `(.L_x_2928) ;  /* 0xffffffc000dc7947 */ /* 0x000fea000383ffff */
.L_x_2815:
[----:B------:R0:W0:Y:S02]  /*19c40*/  SYNCS.PHASECHK.TRANS64.TRYWAIT P1, [R3+URZ+0x38880], R2 ;  /* 0x03888002030075a7 */ /* 0x000024000802017f */
[----:B0-----:R-:W-:Y:S05]  /*19c50*/  @!P1 NANOSLEEP.SYNCS 0x989680 ;  /* 0x009896800000995d */ /* 0x001fea0003900000 */
[----:B------:R-:W0:Y:S02]  /*19c60*/  @!P1 SYNCS.PHASECHK.TRANS64 P1, [R3+URZ+0x38880], R2 ;  /* 0x03888002030095a7 */ /* 0x000e24000802007f */
[----:B0-----:R-:W-:Y:S05]  /*19c70*/  @!P1 BRA `(.L_x_2815) ;  /* 0xfffffffc00f09947 */ /* 0x001fea000383ffff */
[----:B------:R-:W-:Y:S05]  /*19c80*/  BRA `(.L_x_2929) ;  /* 0xffffffc000d87947 */ /* 0x000fea000383ffff */
.L_x_2930:
        /* <DEDUP_REMOVED lines=15> */
.L_x_15832:


//--------------------- .text._ZN7cutlass13device_kernelIN5flash11enable_sm90INS1_16FlashAttnFwdSm90INS1_25CollectiveMainloopFwdSm90ILi2EN4cute5tupleIJNS5_1CILi1EEES8_S8_EEENS6_IJNS7_ILi128EEESA_NS7_ILi256EEEEEELi256ENS_12float_e4m3_tEfNS_4arch4Sm90ELb1ELb0ELb1ELb1ELb1ELb1ELb0ELb1ELb0ELb1ELb0ELb0EEENS1_21CollectiveEpilogueFwdINS6_IJSA_SB_SA_EEES9_NS_10bfloat16_tESF_Li256ELb1ELb1ELb0ELb1EEENS1_36VarlenDynamicPersistentTileSchedulerILi128ELi128ELi256ELi128ELb0ELb1ELb1ELb1ELb1ELb1EEEEEEEEEvNT_6ParamsE --------------------------
	.section	.text._ZN7cutlass13device_kernelIN5flash11enable_sm90INS1_16FlashAttnFwdSm90INS1_25CollectiveMainloopFwdSm90ILi2EN4cute5tupleIJNS5_1CILi1EEES8_S8_EEENS6_IJNS7_ILi128EEESA_NS7_ILi256EEEEEELi256ENS_12float_e4m3_tEfNS_4arch4Sm90ELb1ELb0ELb1ELb1ELb1ELb1ELb0ELb1ELb0ELb1ELb0ELb0EEENS1_21CollectiveEpilogueFwdINS6_IJSA_SB_SA_EEES9_NS_10bfloat16_tESF_Li256ELb1ELb1ELb0ELb1EEENS1_36VarlenDynamicPersistentTileSchedulerILi128ELi128ELi256ELi128ELb0ELb1ELb1ELb1ELb1ELb1EEEEEEEEEvNT_6ParamsE,"ax",@progbits
	.align	128
.text._ZN7cutlass13device_kernelIN5flash11enable_sm90INS1_16FlashAttnFwdSm90INS1_25CollectiveMainloopFwdSm90ILi2EN4cute5tupleIJNS5_1CILi1EEES8_S8_EEENS6_IJNS7_ILi128EEESA_NS7_ILi256EEEEEELi256ENS_12float_e4m3_tEfNS_4arch4Sm90ELb1ELb0ELb1ELb1ELb1ELb1ELb0ELb1ELb0ELb1ELb0ELb0EEENS1_21CollectiveEpilogueFwdINS6_IJSA_SB_SA_EEES9_NS_10bfloat16_tESF_Li256ELb1ELb1ELb0ELb1EEENS1_36VarlenDynamicPersistentTileSchedulerILi128ELi128ELi256ELi128ELb0ELb1ELb1ELb1ELb1ELb1EEEEEEEEEvNT_6ParamsE:
        .type           _ZN7cutlass13device_kernelIN5flash11enable_sm90INS1_16FlashAttnFwdSm90INS1_25CollectiveMainloopFwdSm90ILi2EN4cute5tupleIJNS5_1CILi1EEES8_S8_EEENS6_IJNS7_ILi128EEESA_NS7_ILi256EEEEEELi256ENS_12float_e4m3_tEfNS_4arch4Sm90ELb1ELb0ELb1ELb1ELb1ELb1ELb0ELb1ELb0ELb1ELb0ELb0EEENS1_21CollectiveEpilogueFwdINS6_IJSA_SB_SA_EEES9_NS_10bfloat16_tESF_Li256ELb1ELb1ELb0ELb1EEENS1_36VarlenDynamicPersistentTileSchedulerILi128ELi128ELi256ELi128ELb0ELb1ELb1ELb1ELb1ELb1EEEEEEEEEvNT_6ParamsE,@function
        .size           _ZN7cutlass13device_kernelIN5flash11enable_sm90INS1_16FlashAttnFwdSm90INS1_25CollectiveMainloopFwdSm90ILi2EN4cute5tupleIJNS5_1CILi1EEES8_S8_EEENS6_IJNS7_ILi128EEESA_NS7_ILi256EEEEEELi256ENS_12float_e4m3_tEfNS_4arch4Sm90ELb1ELb0ELb1ELb1ELb1ELb1ELb0ELb1ELb0ELb1ELb0ELb0EEENS1_21CollectiveEpilogueFwdINS6_IJSA_SB_SA_EEES9_NS_10bfloat16_tESF_Li256ELb1ELb1ELb0ELb1EEENS1_36VarlenDynamicPersistentTileSchedulerILi128ELi128ELi256ELi128ELb0ELb1ELb1ELb1ELb1ELb1EEEEEEEEEvNT_6ParamsE,(.L_x_15833 - _ZN7cutlass13device_kernelIN5flash11enable_sm90INS1_16FlashAttnFwdSm90INS1_25CollectiveMainloopFwdSm90ILi2EN4cute5tupleIJNS5_1CILi1EEES8_S8_EEENS6_IJNS7_ILi128EEESA_NS7_ILi256EEEEEELi256ENS_12float_e4m3_tEfNS_4arch4Sm90ELb1ELb0ELb1ELb1ELb1ELb1ELb0ELb1ELb0ELb1ELb0ELb0EEENS1_21CollectiveEpilogueFwdINS6_IJSA_SB_SA_EEES9_NS_10bfloat16_tESF_Li256ELb1ELb1ELb0ELb1EEENS1_36VarlenDynamicPersistentTileSchedulerILi128ELi128ELi256ELi128ELb0ELb1ELb1ELb1ELb1ELb1EEEEEEEEEvNT_6ParamsE)
        .other          _ZN7cutlass13device_kernelIN5flash11enable_sm90INS1_16FlashAttnFwdSm90INS1_25CollectiveMainloopFwdSm90ILi2EN4cute5tupleIJNS5_1CILi1EEES8_S8_EEENS6_IJNS7_ILi128EEESA_NS7_ILi256EEEEEELi256ENS_12float_e4m3_tEfNS_4arch4Sm90ELb1ELb0ELb1ELb1ELb1ELb1ELb0ELb1ELb0ELb1ELb0ELb0EEENS1_21CollectiveEpilogueFwdINS6_IJSA_SB_SA_EEES9_NS_10bfloat16_tESF_Li256ELb1ELb1ELb0ELb1EEENS1_36VarlenDynamicPersistentTileSchedulerILi128ELi128ELi256ELi128ELb0ELb1ELb1ELb1ELb1ELb1EEEEEEEEEvNT_6ParamsE,@"STO_CUDA_ENTRY STV_DEFAULT"
_ZN7cutlass13device_kernelIN5flash11enable_sm90INS1_16FlashAttnFwdSm90INS1_25CollectiveMainloopFwdSm90ILi2EN4cute5tupleIJNS5_1CILi1EEES8_S8_EEENS6_IJNS7_ILi128EEESA_NS7_ILi256EEEEEELi256ENS_12float_e4m3_tEfNS_4arch4Sm90ELb1ELb0ELb1ELb1ELb1ELb1ELb0ELb1ELb0ELb1ELb0ELb0EEENS1_21CollectiveEpilogueFwdINS6_IJSA_SB_SA_EEES9_NS_10bfloat16_tESF_Li256ELb1ELb1ELb0ELb1EEENS1_36VarlenDynamicPersistentTileSchedulerILi128ELi128ELi256ELi128ELb0ELb1ELb1ELb1ELb1ELb1EEEEEEEEEvNT_6ParamsE:
        /* <DEDUP_REMOVED lines=18> */
.L_x_2932:
[----:B------:R-:W-:Y:S05]  /*0120*/  BSYNC B0 ;  /* 0x0000000000007941 */ /* 0x000fea0003800000 */
.L_x_2931:
        /* <DEDUP_REMOVED lines=41> */
.L_x_2933:
        /* <DEDUP_REMOVED lines=22> */
.L_x_2934:
        /* <DEDUP_REMOVED lines=18> */
.L_x_2935:
        /* <DEDUP_REMOVED lines=22> */
.L_x_2936:
        /* <DEDUP_REMOVED lines=23> */
.L_x_2937:
        /* <DEDUP_REMOVED lines=10> */
.L_x_2940:
[----:B------:R-:W-:-:S08]  /*09b0*/  NOP ;  /* 0x0000000000007918 */ /* 0x000fd00000000000 */
[----:B------:R-:W1:Y:S02]  /*09c0*/  USETMAXREG.TRY_ALLOC.CTAPOOL UP0, 0xe8 ;  /* 0x000000e8000079c8 */ /* 0x000e640008000600 */
[----:B-1----:R-:W-:-:S13]  /*09d0*/  PLOP3.LUT P0, PT, PT, PT, UP0, 0x80, 0x0 ;  /* 0x000000000000781c */ /* 0x002fda0003f0f008 */
[----:B------:R-:W-:Y:S05]  /*09e0*/  @!P0 BRA `(.L_x_2940) ;  /* 0xfffffffc00f08947 */ /* 0x000fea000383ffff */
[----:B------:R-:W2:Y:S01]  /*09f0*/  LDL.LU R0, [R1] ;  /* 0x0000000001007983 */ /* 0x000ea20000300800 */
[----:B------:R-:W1:Y:S01]  /*0a00*/  S2R R2, SR_TID.X ;  /* 0x0000000000027919 */ /* 0x000e620000002100 */
[----:B------:R-:W3:Y:S01]  /*0a10*/  S2UR UR39, SR_CgaCtaId ;  /* 0x00000000002779c3 */ /* 0x000ee20000008800 */
[----:B------:R-:W-:Y:S01]  /*0a20*/  UMOV UR4, 0x400 ;  /* 0x0000040000047882 */ /* 0x000fe20000000000 */
[----:B-1----:R-:W-:-:S06]  /*0a30*/  SHF.R.U32.HI R2, RZ, 0x7, R2 ;  /* 0x00000007ff027819 */ /* 0x002fcc0000011602 */
[----:B------:R-:W-:Y:S06]  /*0a40*/  BAR.ARV 0x8, 0x180 ;  /* 0x0206000000007b1d */ /* 0x000fec0000002000 */
[----:B------:R-:W-:-:S13]  /*0a50*/  ISETP.NE.AND P0, PT, R2, 0x1, PT ;  /* 0x000000010200780c */ /* 0x000fda0003f05270 */
[----:B------:R-:W-:Y:S08]  /*0a60*/  @!P0 BAR.ARV 0x9, 0x100 ;  /* 0x0244000000008b1d */ /* 0x000ff00000002000 */
[----:B------:R-:W-:Y:S01]  /*0a70*/  BAR.SYNC.DEFER_BLOCKING 0x5, 0x180 ;  /* 0x0146000000007b1d */ /* 0x000fe20000010000 */
[----:B---3--:R-:W-:-:S06]  /*0a80*/  ULEA UR4, UR39, UR4, 0x18 ;  /* 0x0000000427047291 */ /* 0x008fcc000f8ec03f */
[----:B------:R-:W-:Y:S01]  /*0a90*/  IMAD.U32 R22, RZ, RZ, UR4 ;  /* 0x00000004ff167e24 */ /* 0x000fe2000f8e00ff */
[----:B------:R-:W-:-:S04]  /*0aa0*/  ULDC UR4, c[0x0][0xc3c] ;  /* 0x00030f0000047ab9 */ /* 0x000fc80000000800 */
[----:B------:R-:W1:Y:S01]  /*0ab0*/  LDS.128 R216, [R22+0x388d0] ;  /* 0x0388d00016d87984 */ /* 0x000e620000000c00 */
[----:B------:R-:W-:Y:S06]  /*0ac0*/  BAR.ARV 0x4, 0x180 ;  /* 0x0106000000007b1d */ /* 0x000fec0000002000 */
[----:B--2---:R-:W-:-:S04]  /*0ad0*/  LOP3.LUT R0, R0, 0xfffffff7, RZ, 0xc0, !PT ;  /* 0xfffffff700007812 */ /* 0x004fc800078ec0ff */
[----:B------:R-:W-:-:S05]  /*0ae0*/  @P0 LOP3.LUT R0, R0, 0x8, RZ, 0xfc, !PT ;  /* 0x0000000800000812 */ /* 0x000fca00078efcff */
[----:B------:R2:W-:Y:S01]  /*0af0*/  STL [R1], R0 ;  /* 0x0000000001007387 */ /* 0x0005e20000100800 */
[----:B-1----:R-:W-:-:S13]  /*0b00*/  ISETP.GE.AND P0, PT, R219, UR4, PT ;  /* 0x00000004db007c0c */ /* 0x002fda000bf06270 */
[----:B--2---:R-:W-:Y:S05]  /*0b10*/  @P0 BRA `(.L_x_2941) ;  /* 0x000002bc00780947 */ /* 0x004fea0003800000 */
[----:B------:R-:W2:Y:S01]  /*0b20*/  LDL R2, [R1+0x54] ;  /* 0x0000540001027983 */ /* 0x000ea20000100800 */
[----:B------:R-:W-:Y:S01]  /*0b30*/  R2UR UR4, R22 ;  /* 0x00000000160472ca */ /* 0x000fe200000e0000 */
[----:B------:R-:W-:Y:S01]  /*0b40*/  IMAD.MOV.U32 R23, RZ, RZ, RZ ;  /* 0x000000ffff177224 */ /* 0x000fe200078e00ff */
[----:B------:R-:W-:Y:S01]  /*0b50*/  CS2R R222, SRZ ;  /* 0x0000000000de7805 */ /* 0x000fe2000001ff00 */
[----:B------:R-:W1:Y:S01]  /*0b60*/  S2R R0, SR_TID.X ;  /* 0x0000000000007919 */ /* 0x000e620000002100 */
[----:B------:R-:W-:-:S09]  /*0b70*/  IMAD.MOV.U32 R224, RZ, RZ, RZ ;  /* 0x000000ffffe07224 */ /* 0x000fd200078e00ff */
[----:B------:R-:W-:Y:S01]  /*0b80*/  UIADD3 UR4, UR4, 0x20400, URZ ;  /* 0x0002040004047890 */ /* 0x000fe2000fffe03f */
[----:B-1----:R-:W-:-:S05]  /*0b90*/  VIADD R9, R0, 0xffffff80 ;  /* 0xffffff8000097836 */ /* 0x002fca0000000000 */
[----:B------:R-:W-:-:S04]  /*0ba0*/  SHF.R.S32.HI R0, RZ, 0x1f, R9 ;  /* 0x0000001fff007819 */ /* 0x000fc80000011409 */
[CC--:B------:R-:W-:Y:S02]  /*0bb0*/  LEA.HI R5, R0.reuse, R9.reuse, RZ, 0x5 ;  /* 0x0000000900057211 */ /* 0x0c0fe400078f28ff */
[----:B------:R-:W-:-:S03]  /*0bc0*/  LEA.HI R4, R0, R9, RZ, 0x4 ;  /* 0x0000000900047211 */ /* 0x000fc600078f20ff */
[----:B------:R-:W-:Y:S01]  /*0bd0*/  IMAD.SHL.U32 R6, R5, 0x20, RZ ;  /* 0x0000002005067824 */ /* 0x000fe200078e00ff */
[----:B------:R-:W-:Y:S02]  /*0be0*/  LOP3.LUT R5, R4, 0x3fffff0, RZ, 0xc0, !PT ;  /* 0x03fffff004057812 */ /* 0x000fe400078ec0ff */
[----:B------:R-:W-:Y:S02]  /*0bf0*/  SHF.R.S32.HI R7, RZ, 0x4, R4 ;  /* 0x00000004ff077819 */ /* 0x000fe40000011404 */
[----:B------:R-:W-:Y:S02]  /*0c00*/  LOP3.LUT R6, R6, 0xfffffc00, RZ, 0xc0, !PT ;  /* 0xfffffc0006067812 */ /* 0x000fe400078ec0ff */
[----:B------:R-:W-:Y:S02]  /*0c10*/  IADD3 R5, R9, -R5, RZ ;  /* 0x8000000509057210 */ /* 0x000fe40007ffe0ff */
[----:B------:R-:W-:-:S03]  /*0c20*/  LEA.HI R4, R4, R7, RZ, 0x1 ;  /* 0x0000000704047211 */ /* 0x000fc600078f08ff */
[----:B------:R-:W-:Y:S01]  /*0c30*/  IMAD R5, R5, 0x40, R6 ;  /* 0x0000004005057824 */ /* 0x000fe200078e0206 */
[----:B------:R-:W-:Y:S02]  /*0c40*/  LEA.HI R6, R0, R9, RZ, 0x2 ;  /* 0x0000000900067211 */ /* 0x000fe400078f10ff */
[----:B------:R-:W-:Y:S02]  /*0c50*/  LOP3.LUT R4, R4, 0x1ffffffe, RZ, 0xc0, !PT ;  /* 0x1ffffffe04047812 */ /* 0x000fe400078ec0ff */
[----:B------:R-:W-:-:S03]  /*0c60*/  LOP3.LUT R6, R6, 0xfffffffc, RZ, 0xc0, !PT ;  /* 0xfffffffc06067812 */ /* 0x000fc600078ec0ff */
[----:B------:R-:W-:Y:S01]  /*0c70*/  IMAD.IADD R4, R7, 0x1, -R4 ;  /* 0x0000000107047824 */ /* 0x000fe200078e0a04 */
[----:B------:R-:W-:-:S03]  /*0c80*/  IADD3 R11, R9, -R6, RZ ;  /* 0x80000006090b7210 */ /* 0x000fc60007ffe0ff */
[----:B------:R-:W-:-:S05]  /*0c90*/  IMAD R4, R4, 0x8, R5 ;  /* 0x0000000804047824 */ /* 0x000fca00078e0205 */
[----:B------:R1:W-:Y:S01]  /*0ca0*/  STL [R1+0x4c], R4 ;  /* 0x00004c0401007387 */ /* 0x0003e20000100800 */
[----:B--2---:R-:W-:Y:S02]  /*0cb0*/  R2UR UR5, R2 ;  /* 0x00000000020572ca */ /* 0x004fe400000e0000 */
[----:B------:R-:W-:-:S04]  /*0cc0*/  LEA.HI R2, R0, R9, RZ, 0x7 ;  /* 0x0000000900027211 */ /* 0x000fc800078f38ff */
[----:B0-----:R-:W-:-:S04]  /*0cd0*/  SHF.R.S32.HI R3, RZ, 0x7, R2 ;  /* 0x00000007ff037819 */ /* 0x001fc80000011402 */
[C---:B------:R-:W-:Y:S02]  /*0ce0*/  LEA.HI R8, R2.reuse, R3, RZ, 0x1 ;  /* 0x0000000302087211 */ /* 0x040fe400078f08ff */
[----:B------:R-:W-:Y:S01]  /*0cf0*/  LOP3.LUT R2, R2, 0xffffff80, RZ, 0xc0, !PT ;  /* 0xffffff8002027812 */ /* 0x000fe200078ec0ff */
[----:B------:R-:W-:Y:S01]  /*0d00*/  ULOP3.LUT UR61, UR5, 0x1, URZ, 0xfc, !UPT ;  /* 0x00000001053d7892 */ /* 0x000fe2000f8efc3f */
[----:B------:R-:W-:-:S03]  /*0d10*/  LOP3.LUT R8, R8, 0x3fffffe, RZ, 0xc0, !PT ;  /* 0x03fffffe08087812 */ /* 0x000fc600078ec0ff */
[----:B------:R-:W-:Y:S02]  /*0d20*/  IMAD.IADD R2, R9, 0x1, -R2 ;  /* 0x0000000109027824 */ /* 0x000fe400078e0a02 */
[----:B------:R-:W-:Y:S01]  /*0d30*/  IMAD.IADD R8, R3, 0x1, -R8 ;  /* 0x0000000103087824 */ /* 0x000fe200078e0a08 */
[CC--:B------:R-:W-:Y:S02]  /*0d40*/  LEA.HI R3, R0.reuse, R9.reuse, RZ, 0x6 ;  /* 0x0000000900037211 */ /* 0x0c0fe400078f30ff */
[----:B------:R-:W-:Y:S02]  /*0d50*/  LEA.HI R0, R0, R9, RZ, 0x3 ;  /* 0x0000000900007211 */ /* 0x000fe400078f18ff */
[----:B------:R-:W-:Y:S01]  /*0d60*/  SHF.R.S32.HI R7, RZ, 0x1f, R2 ;  /* 0x0000001fff077819 */ /* 0x000fe20000011402 */
[----:B------:R-:W-:Y:S01]  /*0d70*/  IMAD.SHL.U32 R3, R3, 0x10, RZ ;  /* 0x0000001003037824 */ /* 0x000fe200078e00ff */
[----:B------:R-:W-:Y:S02]  /*0d80*/  SHF.R.S32.HI R221, RZ, 0x3, R0 ;  /* 0x00000003ffdd7819 */ /* 0x000fe40000011400 */
[----:B------:R-:W-:-:S02]  /*0d90*/  LOP3.LUT R225, R0, 0xfffffff8, RZ, 0xc0, !PT ;  /* 0xfffffff800e17812 */ /* 0x000fc400078ec0ff */
[----:B------:R-:W-:Y:S01]  /*0da0*/  LOP3.LUT R13, R3, 0xfffffc00, RZ, 0xc0, !PT ;  /* 0xfffffc00030d7812 */ /* 0x000fe200078ec0ff */
[----:B------:R-:W-:Y:S01]  /*0db0*/  IMAD.SHL.U32 R0, R221, 0x80, RZ ;  /* 0x00000080dd007824 */ /* 0x000fe200078e00ff */
[----:B------:R-:W-:Y:S01]  /*0dc0*/  LEA.HI R6, R7, R2, RZ, 0x2 ;  /* 0x0000000207067211 */ /* 0x000fe200078f10ff */
[----:B------:R-:W-:Y:S01]  /*0dd0*/  IMAD.IADD R225, R9, 0x1, -R225 ;  /* 0x0000000109e17824 */ /* 0x000fe200078e0ae1 */
[----:B------:R-:W-:Y:S01]  /*0de0*/  LEA.HI R9, R11, R11, RZ, 0x1 ;  /* 0x0000000b0b097211 */ /* 0x000fe200078f08ff */
[----:B-1----:R-:W-:Y:S01]  /*0df0*/  VIADD R4, R221, 0x40 ;  /* 0x00000040dd047836 */ /* 0x002fe20000000000 */
[----:B------:R-:W-:Y:S01]  /*0e00*/  LOP3.LUT R3, R0, 0x380, RZ, 0xc0, !PT ;  /* 0x0000038000037812 */ /* 0x000fe200078ec0ff */
[----:B------:R-:W-:Y:S01]  /*0e10*/  IMAD.SHL.U32 R16, R225, 0x10, RZ ;  /* 0x00000010e1107824 */ /* 0x000fe200078e00ff */
[----:B------:R-:W-:Y:S02]  /*0e20*/  LOP3.LUT R12, R9, 0x1ffffffe, RZ, 0xc0, !PT ;  /* 0x1ffffffe090c7812 */ /* 0x000fe400078ec0ff */
[----:B------:R-:W-:-:S02]  /*0e30*/  SHF.R.S32.HI R9, RZ, 0x2, R6 ;  /* 0x00000002ff097819 */ /* 0x000fc40000011406 */
[----:B------:R-:W-:Y:S01]  /*0e40*/  SHF.R.S32.HI R10, RZ, 0x1f, R6 ;  /* 0x0000001fff0a7819 */ /* 0x000fe20000011406 */
[----:B------:R-:W-:Y:S01]  /*0e50*/  IMAD.IADD R12, R11, 0x1, -R12 ;  /* 0x000000010b0c7824 */ /* 0x000fe200078e0a0c */
[----:B------:R-:W-:Y:S01]  /*0e60*/  SHF.R.U32.HI R0, RZ, 0x3, R3 ;  /* 0x00000003ff007819 */ /* 0x000fe20000011603 */
[----:B------:R-:W-:Y:S01]  /*0e70*/  VIADD R11, R221, 0x60 ;  /* 0x00000060dd0b7836 */ /* 0x000fe20000000000 */
[----:B------:R-:W-:Y:S02]  /*0e80*/  LOP3.LUT R3, R3, 0x70, R16, 0xf8, !PT ;  /* 0x0000007003037812 */ /* 0x000fe400078ef810 */
[----:B------:R-:W-:Y:S02]  /*0e90*/  LEA.HI R10, R10, R9, RZ, 0x3 ;  /* 0x000000090a0a7211 */ /* 0x000fe400078f18ff */
[----:B------:R-:W-:Y:S02]  /*0ea0*/  LOP3.LUT R5, R6, 0x7ffffffc, RZ, 0xc0, !PT ;  /* 0x7ffffffc06057812 */ /* 0x000fe400078ec0ff */
[----:B------:R-:W-:-:S02]  /*0eb0*/  LOP3.LUT R3, R13, R3, R0, 0xf6, !PT ;  /* 0x000000030d037212 */ /* 0x000fc400078ef600 */
[----:B------:R-:W-:Y:S02]  /*0ec0*/  IADD3 R0, R221, 0x20, RZ ;  /* 0x00000020dd007810 */ /* 0x000fe40007ffe0ff */
[----:B------:R-:W-:Y:S01]  /*0ed0*/  LEA.HI R7, R7, R2, RZ, 0x5 ;  /* 0x0000000207077211 */ /* 0x000fe200078f28ff */
[----:B------:R-:W-:Y:S01]  /*0ee0*/  IMAD.IADD R2, R2, 0x1, -R5 ;  /* 0x0000000102027824 */ /* 0x000fe200078e0a05 */
[----:B------:R-:W-:Y:S02]  /*0ef0*/  LOP3.LUT R10, R10, 0xfffffff8, RZ, 0xc0, !PT ;  /* 0xfffffff80a0a7812 */ /* 0x000fe400078ec0ff */
[----:B------:R-:W-:Y:S02]  /*0f00*/  SHF.R.S32.HI R5, RZ, 0x1f, R0 ;  /* 0x0000001fff057819 */ /* 0x000fe40000011400 */
[----:B------:R0:W-:Y:S01]  /*0f10*/  STL [R1+0x30], R2 ;  /* 0x0000300201007387 */ /* 0x0001e20000100800 */
[----:B------:R-:W-:Y:S01]  /*0f20*/  IMAD.IADD R10, R9, 0x1, -R10 ;  /* 0x00000001090a7824 */ /* 0x000fe200078e0a0a */
[----:B------:R-:W-:-:S02]  /*0f30*/  SHF.R.S32.HI R9, RZ, 0x1f, R4 ;  /* 0x0000001fff097819 */ /* 0x000fc40000011404 */
[----:B------:R-:W-:Y:S02]  /*0f40*/  SHF.R.S32.HI R14, RZ, 0x1f, R11 ;  /* 0x0000001fff0e7819 */ /* 0x000fe4000001140b */
[----:B------:R-:W-:Y:S02]  /*0f50*/  SHF.R.S32.HI R7, RZ, 0x5, R7 ;  /* 0x00000005ff077819 */ /* 0x000fe40000011407 */
[----:B------:R-:W-:Y:S02]  /*0f60*/  LEA.HI R6, R9, R4, RZ, 0x3 ;  /* 0x0000000409067211 */ /* 0x000fe400078f18ff */
[----:B0-----:R-:W-:Y:S01]  /*0f70*/  LEA.HI R2, R5, R0, RZ, 0x3 ;  /* 0x0000000005027211 */ /* 0x001fe200078f18ff */
[----:B------:R-:W-:Y:S01]  /*0f80*/  IMAD.SHL.U32 R0, R0, 0x80, RZ ;  /* 0x0000008000007824 */ /* 0x000fe200078e00ff */
[----:B------:R-:W-:Y:S01]  /*0f90*/  LEA.HI R14, R14, R11, RZ, 0x3 ;  /* 0x0000000b0e0e7211 */ /* 0x000fe200078f18ff */
[----:B------:R-:W-:Y:S01]  /*0fa0*/  IMAD R7, R7, 0x10, R10 ;  /* 0x0000001007077824 */ /* 0x000fe200078e020a */
[----:B------:R-:W-:Y:S01]  /*0fb0*/  SHF.L.U32 R4, R4, 0x7, RZ ;  /* 0x0000000704047819 */ /* 0x000fe200000006ff */
[----:B------:R-:W-:Y:S01]  /*0fc0*/  IMAD.SHL.U32 R2, R2, 0x80, RZ ;  /* 0x0000008002027824 */ /* 0x000fe200078e00ff */
[----:B------:R-:W-:Y:S01]  /*0fd0*/  LOP3.LUT R5, R0, 0x380, RZ, 0xc0, !PT ;  /* 0x0000038000057812 */ /* 0x000fe200078ec0ff */
[----:B------:R-:W-:Y:S01]  /*0fe0*/  IMAD.SHL.U32 R11, R11, 0x80, RZ ;  /* 0x000000800b0b7824 */ /* 0x000fe200078e00ff */
[----:B------:R-:W-:Y:S01]  /*0ff0*/  LEA R7, R8, R7, 0x6 ;  /* 0x0000000708077211 */ /* 0x000fe200078e30ff */
[----:B------:R-:W-:Y:S01]  /*1000*/  IMAD.SHL.U32 R6, R6, 0x80, RZ ;  /* 0x0000008006067824 */ /* 0x000fe200078e00ff */
[----:B------:R-:W-:Y:S01]  /*1010*/  SHF.R.U32.HI R0, RZ, 0x3, R5 ;  /* 0x00000003ff007819 */ /* 0x000fe20000011605 */
[----:B------:R-:W-:Y:S01]  /*1020*/  IMAD.SHL.U32 R14, R14, 0x80, RZ ;  /* 0x000000800e0e7824 */ /* 0x000fe200078e00ff */
[----:B------:R-:W-:-:S02]  /*1030*/  LOP3.LUT R13, R5, 0x70, R16, 0xf8, !PT ;  /* 0x00000070050d7812 */ /* 0x000fc400078ef810 */
[----:B------:R-:W-:Y:S02]  /*1040*/  LOP3.LUT R19, R2, 0xfffffc00, RZ, 0xc0, !PT ;  /* 0xfffffc0002137812 */ /* 0x000fe400078ec0ff */
[----:B------:R-:W-:Y:S02]  /*1050*/  LOP3.LUT R11, R11, 0x380, RZ, 0xc0, !PT ;  /* 0x000003800b0b7812 */ /* 0x000fe400078ec0ff */
[----:B------:R-:W-:Y:S01]  /*1060*/  LOP3.LUT R18, R6, 0xfffffc00, RZ, 0xc0, !PT ;  /* 0xfffffc0006127812 */ /* 0x000fe200078ec0ff */
[----:B------:R0:W-:Y:S01]  /*1070*/  STL [R1+0x24], R19 ;  /* 0x0000241301007387 */ /* 0x0001e20000100800 */
[----:B------:R-:W-:Y:S02]  /*1080*/  LOP3.LUT R9, R4, 0x380, RZ, 0xc0, !PT ;  /* 0x0000038004097812 */ /* 0x000fe400078ec0ff */
[----:B------:R-:W-:Y:S01]  /*1090*/  LOP3.LUT R15, R14, 0xfffffc00, RZ, 0xc0, !PT ;  /* 0xfffffc000e0f7812 */ /* 0x000fe200078ec0ff */
[----:B------:R1:W-:Y:S01]  /*10a0*/  STL [R1+0x20], R18 ;  /* 0x0000201201007387 */ /* 0x0003e20000100800 */
[----:B------:R-:W-:Y:S01]  /*10b0*/  LOP3.LUT R13, R19, R13, R0, 0xf6, !PT ;  /* 0x0000000d130d7212 */ /* 0x000fe200078ef600 */
[----:B------:R-:W-:Y:S01]  /*10c0*/  IMAD R0, R12, 0x8, R7 ;  /* 0x000000080c007824 */ /* 0x000fe200078e0207 */
[----:B------:R-:W-:Y:S01]  /*10d0*/  SHF.R.U32.HI R5, RZ, 0x3, R11 ;  /* 0x00000003ff057819 */ /* 0x000fe2000001160b */
[----:B------:R-:W-:Y:S01]  /*10e0*/  STL [R1+0x1c], R15 ;  /* 0x00001c0f01007387 */ /* 0x000fe20000100800 */
[--C-:B------:R-:W-:Y:S01]  /*10f0*/  LOP3.LUT R2, R11, 0x70, R16.reuse, 0xf8, !PT ;  /* 0x000000700b027812 */ /* 0x100fe200078ef810 */
[----:B0-----:R-:W-:Y:S01]  /*1100*/  IMAD.SHL.U32 R19, R225, 0x8, RZ ;  /* 0x00000008e1137824 */ /* 0x001fe200078e00ff */
[----:B------:R-:W-:Y:S01]  /*1110*/  SHF.R.U32.HI R4, RZ, 0x3, R9 ;  /* 0x00000003ff047819 */ /* 0x000fe20000011609 */
[----:B------:R0:W-:Y:S01]  /*1120*/  STL [R1+0x2c], R0 ;  /* 0x00002c0001007387 */ /* 0x0001e20000100800 */
[----:B------:R-:W-:-:S02]  /*1130*/  LOP3.LUT R9, R9, 0x70, R16, 0xf8, !PT ;  /* 0x0000007009097812 */ /* 0x000fc400078ef810 */
[----:B------:R-:W-:Y:S01]  /*1140*/  LOP3.LUT R5, R15, R2, R5, 0xf6, !PT ;  /* 0x000000020f057212 */ /* 0x000fe200078ef605 */
[----:B------:R-:W-:Y:S01]  /*1150*/  IMAD.U32 R2, RZ, RZ, UR4 ;  /* 0x00000004ff027e24 */ /* 0x000fe2000f8e00ff */
[----:B------:R-:W-:Y:S01]  /*1160*/  LOP3.LUT R9, R18, R9, R4, 0xf6, !PT ;  /* 0x0000000912097212 */ /* 0x000fe200078ef604 */
[----:B------:R-:W-:Y:S01]  /*1170*/  STL [R1+0x3c], RZ ;  /* 0x00003cff01007387 */ /* 0x000fe20000100800 */
[----:B-1----:R-:W-:Y:S01]  /*1180*/  VIADD R18, R16, 0x80 ;  /* 0x0000008010127836 */ /* 0x002fe20000000000 */
[----:B------:R-:W-:Y:S01]  /*1190*/  IADD3 R19, R19, 0x40, RZ ;  /* 0x0000004013137810 */ /* 0x000fe20007ffe0ff */
[C---:B0-----:R-:W-:Y:S01]  /*11a0*/  IMAD.IADD R0, R22.reuse, 0x1, R3 ;  /* 0x0000000116007824 */ /* 0x041fe200078e0203 */
[----:B------:R0:W-:Y:S01]  /*11b0*/  STL [R1+0x50], R2 ;  /* 0x0000500201007387 */ /* 0x0001e20000100800 */
[----:B------:R-:W-:Y:S01]  /*11c0*/  IMAD.IADD R3, R22, 0x1, R13 ;  /* 0x0000000116037824 */ /* 0x000fe200078e020d */
[----:B------:R-:W-:Y:S02]  /*11d0*/  SHF.R.S32.HI R17, RZ, 0x1f, R16 ;  /* 0x0000001fff117819 */ /* 0x000fe40000011410 */
[----:B------:R1:W-:Y:S01]  /*11e0*/  STL [R1+0x28], R0 ;  /* 0x0000280001007387 */ /* 0x0003e20000100800 */
[----:B------:R-:W-:-:S03]  /*11f0*/  SHF.R.S32.HI R220, RZ, 0x1f, R18 ;  /* 0x0000001fffdc7819 */ /* 0x000fc60000011412 */
[----:B------:R2:W-:Y:S01]  /*1200*/  STL [R1+0x48], R3 ;  /* 0x0000480301007387 */ /* 0x0005e20000100800 */
[C---:B0-----:R-:W-:Y:S02]  /*1210*/  IMAD.IADD R2, R22.reuse, 0x1, R9 ;  /* 0x0000000116027824 */ /* 0x041fe400078e0209 */
[----:B-1----:R-:W-:-:S05]  /*1220*/  IMAD.IADD R0, R22, 0x1, R5 ;  /* 0x0000000116007824 */ /* 0x002fca00078e0205 */
[----:B------:R2:W-:Y:S04]  /*1230*/  STL [R1+0x40], R0 ;  /* 0x0000400001007387 */ /* 0x0005e80000100800 */
[----:B------:R2:W-:Y:S02]  /*1240*/  STL [R1+0x44], R2 ;  /* 0x0000440201007387 */ /* 0x0005e40000100800 */
.L_x_3162:
[----:B0-2-4-:R-:W0:Y:S02]  /*1250*/  LDC.64 R2, c[0x0][0xc88] ;  /* 0x00032200ff027b82 */ /* 0x015e240000000a00 */
[----:B0-----:R-:W-:-:S05]  /*1260*/  IMAD.WIDE R2, R219, 0x4, R2 ;  /* 0x00000004db027825 */ /* 0x001fca00078e0202 */
[----:B------:R-:W2:Y:S01]  /*1270*/  LDG.E R10, desc[UR36][R2.64] ;  /* 0x00000024020a7981 */ /* 0x000ea2000c1e1900 */
        /* <DEDUP_REMOVED lines=11> */
[----:B------:R-:W-:-:S02]  /*1330*/  @P1 LEA R4, P2, R10, UR4, 0x2 ;  /* 0x000000040a041c11 */ /* 0x000fc4000f8410ff */
[C-C-:B------:R-:W-:Y:S01]  /*1340*/  SHF.L.U64.HI R30, R10.reuse, 0x2, R0.reuse ;  /* 0x000000020a1e7819 */ /* 0x140fe20000010200 */
[----:B------:R0:W-:Y:S01]  /*1350*/  STL [R1+0x38], R0 ;  /* 0x0000380001007387 */ /* 0x0001e20000100800 */
[C---:B------:R-:W-:Y:S02]  /*1360*/  @P1 LEA.HI.X R5, R10.reuse, UR5, R0, 0x2, P2 ;  /* 0x000000050a051c11 */ /* 0x040fe400090f1400 */
[----:B------:R-:W-:Y:S02]  /*1370*/  ISETP.NE.U32.AND P2, PT, RZ, UR8, PT ;  /* 0x00000008ff007c0c */ /* 0x000fe4000bf45070 */
[----:B------:R-:W-:Y:S02]  /*1380*/  SHF.L.U32 R29, R10, 0x2, RZ ;  /* 0x000000020a1d7819 */ /* 0x000fe400000006ff */
[----:B------:R-:W-:Y:S01]  /*1390*/  ISETP.NE.AND.EX P2, PT, RZ, UR9, PT, P2 ;  /* 0x00000009ff007c0c */ /* 0x000fe2000bf45320 */
[----:B------:R-:W-:Y:S01]  /*13a0*/  ULDC UR4, c[0x0][0x288] ;  /* 0x0000a20000047ab9 */ /* 0x000fe20000000800 */
[----:B---3--:R-:W-:Y:S01]  /*13b0*/  IADD3 R8, P3, R29, UR6, RZ ;  /* 0x000000061d087c10 */ /* 0x008fe2000ff7e0ff */
[----:B0-----:R-:W-:-:S02]  /*13c0*/  IMAD.MOV.U32 R0, RZ, RZ, RZ ;  /* 0x000000ffff007224 */ /* 0x001fc400078e00ff */
[----:B------:R-:W-:Y:S01]  /*13d0*/  IMAD.U32 R219, RZ, RZ, UR4 ;  /* 0x00000004ffdb7e24 */ /* 0x000fe2000f8e00ff */
[C---:B------:R-:W-:Y:S01]  /*13e0*/  IADD3.X R9, R30.reuse, UR7, RZ, P3, !PT ;  /* 0x000000071e097c10 */ /* 0x040fe20009ffe4ff */
[----:B------:R-:W-:Y:S02]  /*13f0*/  ULDC.64 UR4, c[0x0][0x418] ;  /* 0x0001060000047ab9 */ /* 0x000fe40000000a00 */
[----:B------:R0:W5:Y:S04]  /*1400*/  @P1 LDG.E R0, desc[UR36][R4.64] ;  /* 0x0000002404001981 */ /* 0x000168000c1e1900 */
        /* <DEDUP_REMOVED lines=12> */
[----:B------:R-:W-:Y:S01]  /*14d0*/  IMAD.U32 R2, RZ, RZ, UR5 ;  /* 0x00000005ff027e24 */ /* 0x000fe2000f8e00ff */
[----:B------:R-:W-:Y:S01]  /*14e0*/  MOV R27, UR4 ;  /* 0x00000004001b7c02 */ /* 0x000fe20008000f00 */
[----:B0-----:R-:W-:Y:S06]  /*14f0*/  @P2 BRA `(.L_x_2942) ;  /* 0x0000000000242947 */ /* 0x001fec0003800000 */
        /* <DEDUP_REMOVED lines=9> */
.L_x_2942:
[----:B------:R-:W-:Y:S01]  /*1590*/  ULDC.64 UR4, c[0x0][0xa20] ;  /* 0x0002880000047ab9 */ /* 0x000fe20000000a00 */
[----:B------:R0:W-:Y:S01]  /*15a0*/  STL [R1+0x34], R218 ;  /* 0x000034da01007387 */ /* 0x0001e20000100800 */
[----:B------:R-:W-:-:S04]  /*15b0*/  ISETP.NE.U32.AND P1, PT, RZ, UR4, PT ;  /* 0x00000004ff007c0c */ /* 0x000fc8000bf25070 */
[----:B------:R-:W-:-:S13]  /*15c0*/  ISETP.NE.AND.EX P1, PT, RZ, UR5, PT, P1 ;  /* 0x00000005ff007c0c */ /* 0x000fda000bf25310 */
[----:B0-----:R-:W-:Y:S05]  /*15d0*/  @!P1 BRA `(.L_x_2943) ;  /* 0x0000000000109947 */ /* 0x001fea0003800000 */
[----:B------:R-:W-:-:S04]  /*15e0*/  IADD3 R4, P0, R29, UR4, RZ ;  /* 0x000000041d047c10 */ /* 0x000fc8000ff1e0ff */
[----:B------:R-:W-:-:S05]  /*15f0*/  IADD3.X R5, R30, UR5, RZ, P0, !PT ;  /* 0x000000051e057c10 */ /* 0x000fca00087fe4ff */
[----:B------:R0:W5:Y:S01]  /*1600*/  LDG.E R27, desc[UR36][R4.64] ;  /* 0x00000024041b7981 */ /* 0x000162000c1e1900 */
[----:B------:R-:W-:Y:S05]  /*1610*/  BRA `(.L_x_2944) ;  /* 0x0000000000107947 */ /* 0x000fea0003800000 */
.L_x_2943:
[----:B------:R-:W-:Y:S05]  /*1620*/  @!P0 BRA `(.L_x_2944) ;  /* 0x00000000000c8947 */ /* 0x000fea0003800000 */
[----:B------:R-:W2:Y:S04]  /*1630*/  LDG.E R4, desc[UR36][R8.64] ;  /* 0x0000002408047981 */ /* 0x000ea8000c1e1900 */
[----:B------:R-:W2:Y:S02]  /*1640*/  LDG.E R27, desc[UR36][R8.64+0x4] ;  /* 0x00000424081b7981 */ /* 0x000ea4000c1e1900 */
[----:B--2---:R-:W-:-:S07]  /*1650*/  IMAD.IADD R27, R27, 0x1, -R4 ;  /* 0x000000011b1b7824 */ /* 0x004fce00078e0a04 */
.L_x_2944:
[----:B------:R-:W-:Y:S01]  /*1660*/  ULDC.64 UR4, c[0x0][0xa10] ;  /* 0x0002840000047ab9 */ /* 0x000fe20000000a00 */
[----:B------:R-:W1:Y:S01]  /*1670*/  LDC R9, c[0x0][0x448] ;  /* 0x00011200ff097b82 */ /* 0x000e620000000800 */
[----:B------:R-:W-:-:S04]  /*1680*/  ISETP.NE.U32.AND P0, PT, RZ, UR4, PT ;  /* 0x00000004ff007c0c */ /* 0x000fc8000bf05070 */
[----:B------:R-:W-:Y:S01]  /*1690*/  ISETP.NE.AND.EX P0, PT, RZ, UR5, PT, P0 ;  /* 0x00000005ff007c0c */ /* 0x000fe2000bf05300 */
[----:B------:R-:W-:-:S12]  /*16a0*/  ULDC.64 UR4, c[0x0][0xa30] ;  /* 0x00028c0000047ab9 */ /* 0x000fd80000000a00 */
[----:B0-----:R-:W0:Y:S02]  /*16b0*/  @P0 LDC.64 R4, c[0x0][0xa10] ;  /* 0x00028400ff040b82 */ /* 0x001e240000000a00 */
[----:B0-----:R-:W-:-:S05]  /*16c0*/  @P0 IMAD.WIDE R4, R24, 0x4, R4 ;  /* 0x0000000418040825 */ /* 0x001fca00078e0204 */
[----:B------:R-:W2:Y:S04]  /*16d0*/  @P0 LDG.E R3, desc[UR36][R4.64] ;  /* 0x0000002404030981 */ /* 0x000ea8000c1e1900 */
[----:B------:R0:W2:Y:S01]  /*16e0*/  @P0 LDG.E R8, desc[UR36][R4.64+0x4] ;  /* 0x0000042404080981 */ /* 0x0000a2000c1e1900 */
[----:B------:R-:W-:Y:S01]  /*16f0*/  ISETP.NE.U32.AND P1, PT, RZ, UR4, PT ;  /* 0x00000004ff007c0c */ /* 0x000fe2000bf25070 */
[----:B-----5:R-:W-:-:S03]  /*1700*/  IMAD.MOV.U32 R98, RZ, RZ, R27 ;  /* 0x000000ffff627224 */ /* 0x020fc600078e001b */
[----:B------:R-:W-:-:S13]  /*1710*/  ISETP.NE.AND.EX P1, PT, RZ, UR5, PT, P1 ;  /* 0x00000005ff007c0c */ /* 0x000fda000bf25310 */
[----:B------:R-:W-:-:S04]  /*1720*/  @P1 IADD3 R6, P2, R29, UR4, RZ ;  /* 0x000000041d061c10 */ /* 0x000fc8000ff5e0ff */
[----:B------:R-:W-:-:S05]  /*1730*/  @P1 IADD3.X R7, R30, UR5, RZ, P2, !PT ;  /* 0x000000051e071c10 */ /* 0x000fca00097fe4ff */
[----:B------:R3:W5:Y:S01]  /*1740*/  @P1 LDG.E R98, desc[UR36][R6.64] ;  /* 0x0000002406621981 */ /* 0x000762000c1e1900 */
[----:B-1----:R-:W-:Y:S01]  /*1750*/  ISETP.NE.AND P1, PT, R9, 0x1, PT ;  /* 0x000000010900780c */ /* 0x002fe20003f25270 */
[----:B------:R-:W-:-:S04]  /*1760*/  IMAD.SHL.U32 R10, R217, 0x80, RZ ;  /* 0x00000080d90a7824 */ /* 0x000fc800078e00ff */
[----:B0-----:R-:W-:Y:S01]  /*1770*/  VIADD R4, R10, 0x7f ;  /* 0x0000007f0a047836 */ /* 0x001fe20000000000 */
[----:B------:R3:W-:Y:S07]  /*1780*/  STL [R1+0x4], R10 ;  /* 0x0000040a01007387 */ /* 0x0007ee0000100800 */
[----:B------:R-:W0:Y:S08]  /*1790*/  @P1 LDC R9, c[0x0][0x44c] ;  /* 0x00011300ff091b82 */ /* 0x000e300000000800 */
[----:B------:R-:W1:Y:S01]  /*17a0*/  @P1 LDC R5, c[0x0][0x450] ;  /* 0x00011400ff051b82 */ /* 0x000e620000000800 */
[----:B--2---:R-:W-:Y:S01]  /*17b0*/  @P0 IADD3 R2, -R3, R8, RZ ;  /* 0x0000000803020210 */ /* 0x004fe20007ffe1ff */
[----:B------:R-:W-:-:S02]  /*17c0*/  IMAD.IADD R8, R27, 0x1, -R0 ;  /* 0x000000011b087824 */ /* 0x000fc400078e0a00 */
[----:B0-----:R-:W-:-:S04]  /*17d0*/  @P1 IMAD.HI.U32 R0, R4, R9, RZ ;  /* 0x0000000904001227 */ /* 0x001fc800078e00ff */
[----:B------:R-:W-:Y:S01]  /*17e0*/  IMAD.IADD R217, R8, 0x1, R2 ;  /* 0x0000000108d97824 */ /* 0x000fe200078e0202 */
[----:B-1----:R-:W-:Y:S01]  /*17f0*/  @P1 SHF.R.U32.HI R4, RZ, R5, R0 ;  /* 0x00000005ff041219 */ /* 0x002fe20000011600 */
[----:B------:R-:W-:Y:S02]  /*1800*/  IMAD.MOV R25, RZ, RZ, -R8 ;  /* 0x000000ffff197224 */ /* 0x000fe400078e0a08 */
[C---:B------:R-:W-:Y:S01]  /*1810*/  VIADD R0, R217.reuse, 0x7f ;  /* 0x0000007fd9007836 */ /* 0x040fe20000000000 */
[----:B------:R-:W-:Y:S02]  /*1820*/  IADD3 R101, R217, 0x80, -R219 ;  /* 0x00000080d9657810 */ /* 0x000fe40007ffe8db */
[----:B------:R-:W-:Y:S02]  /*1830*/  VIMNMX R25, RZ, R25, !PT ;  /* 0x00000019ff197248 */ /* 0x000fe40007fe0100 */
[----:B------:R-:W-:Y:S01]  /*1840*/  SHF.R.S32.HI R3, RZ, 0x1f, R0 ;  /* 0x0000001fff037819 */ /* 0x000fe20000011400 */
[----:B------:R-:W-:-:S03]  /*1850*/  IMAD.IADD R4, R101, 0x1, R4 ;  /* 0x0000000165047824 */ /* 0x000fc600078e0204 */
[----:B------:R-:W-:Y:S02]  /*1860*/  LEA.HI R3, R3, R0, RZ, 0x7 ;  /* 0x0000000003037211 */ /* 0x000fe400078f38ff */
[----:B------:R-:W-:Y:S02]  /*1870*/  SHF.R.S32.HI R5, RZ, 0x1f, R4 ;  /* 0x0000001fff057819 */ /* 0x000fe40000011404 */
[----:B------:R-:W-:Y:S02]  /*1880*/  SHF.R.S32.HI R168, RZ, 0x7, R3 ;  /* 0x00000007ffa87819 */ /* 0x000fe40000011403 */
[----:B------:R-:W-:-:S04]  /*1890*/  LEA.HI R5, R5, R4, RZ, 0x7 ;  /* 0x0000000405057211 */ /* 0x000fc800078f38ff */
[----:B------:R-:W-:-:S04]  /*18a0*/  SHF.R.S32.HI R5, RZ, 0x7, R5 ;  /* 0x00000007ff057819 */ /* 0x000fc80000011405 */
[----:B------:R-:W-:-:S04]  /*18b0*/  VIMNMX R5, R168, R5, PT ;  /* 0x00000005a8057248 */ /* 0x000fc80003fe0100 */
[----:B------:R-:W-:-:S04]  /*18c0*/  LEA R5, R5, -R8, 0x7 ;  /* 0x8000000805057211 */ /* 0x000fc800078e38ff */
[----:B------:R-:W-:-:S04]  /*18d0*/  VIMNMX R0, R5, R2, PT ;  /* 0x0000000205007248 */ /* 0x000fc80003fe0100 */
[----:B------:R-:W-:Y:S02]  /*18e0*/  ISETP.GT.AND P0, PT, R0, R25, PT ;  /* 0x000000190000720c */ /* 0x000fe40003f04270 */
[----:B------:R-:W-:-:S05]  /*18f0*/  SHF.R.U32.HI R25, RZ, 0x7, R25 ;  /* 0x00000007ff197819 */ /* 0x000fca0000011619 */
[----:B------:R-:W-:-:S06]  /*1900*/  IMAD.MOV.U32 R26, RZ, RZ, R25 ;  /* 0x000000ffff1a7224 */ /* 0x000fcc00078e0019 */
[----:B------:R-:W-:-:S05]  /*1910*/  @P0 VIADD R0, R0, 0x7f ;  /* 0x0000007f00000836 */ /* 0x000fca0000000000 */
[----:B------:R-:W-:-:S04]  /*1920*/  @P0 SHF.R.S32.HI R3, RZ, 0x1f, R0 ;  /* 0x0000001fff030819 */ /* 0x000fc80000011400 */
[----:B------:R-:W-:-:S04]  /*1930*/  @P0 LEA.HI R3, R3, R0, RZ, 0x7 ;  /* 0x0000000003030211 */ /* 0x000fc800078f38ff */
[----:B------:R-:W-:Y:S02]  /*1940*/  @P0 SHF.R.S32.HI R26, RZ, 0x7, R3 ;  /* 0x00000007ff1a0819 */ /* 0x000fe40000011403 */
[----:B------:R-:W-:Y:S02]  /*1950*/  PLOP3.LUT P0, PT, PT, PT, PT, 0x80, 0x0 ;  /* 0x000000000000781c */ /* 0x000fe40003f0f070 */
[----:B------:R-:W-:-:S13]  /*1960*/  ISETP.GT.AND P1, PT, R26, R25, PT ;  /* 0x000000191a00720c */ /* 0x000fda0003f24270 */
[----:B---3--:R-:W-:Y:S05]  /*1970*/  @!P1 BRA `(.L_x_2945) ;  /* 0x000000a800689947 */ /* 0x008fea0003800000 */
        /* <DEDUP_REMOVED lines=14> */
[----:B------:R-:W-:Y:S01]  /*1a60*/  MOV R13, RZ ;  /* 0x000000ff000d7202 */ /* 0x000fe20000000f00 */
[----:B------:R-:W-:-:S02]  /*1a70*/  IMAD.U32 R11, RZ, RZ, UR7 ;  /* 0x00000007ff0b7e24 */ /* 0x000fc4000f8e00ff */
[----:B------:R-:W-:Y:S02]  /*1a80*/  IMAD.MOV.U32 R8, RZ, RZ, 0x70 ;  /* 0x00000070ff087424 */ /* 0x000fe400078e00ff */
[----:B0-----:R-:W-:-:S07]  /*1a90*/  IMAD.MOV.U32 R12, RZ, RZ, 0x1 ;  /* 0x00000001ff0c7424 */ /* 0x001fce00078e00ff */
[----:B------:R-:W-:-:S07]  /*1aa0*/  LEPC R20, `(.L_x_2947) ;  /* 0x000000001014794e */ /* 0x000fce0000000000 */
[----:B-1---5:R-:W-:Y:S05]  /*1ab0*/  CALL.ABS.NOINC R14 ;  /* 0x000000000e007343 */ /* 0x022fea0003c00000 */
.L_x_2947:
[----:B------:R-:W-:Y:S05]  /*1ac0*/  BSYNC B6 ;  /* 0x0000000000067941 */ /* 0x000fea0003800000 */
.L_x_2946:
        /* <DEDUP_REMOVED lines=11> */
[----:B------:R-:W-:Y:S01]  /*1b80*/  MOV R10, UR6 ;  /* 0x00000006000a7c02 */ /* 0x000fe20008000f00 */
[----:B------:R-:W-:Y:S02]  /*1b90*/  IMAD.U32 R6, RZ, RZ, UR4 ;  /* 0x00000004ff067e24 */ /* 0x000fe4000f8e00ff */
[----:B------:R-:W-:-:S02]  /*1ba0*/  IMAD.U32 R7, RZ, RZ, UR5 ;  /* 0x00000005ff077e24 */ /* 0x000fc4000f8e00ff */
[----:B------:R-:W-:Y:S02]  /*1bb0*/  IMAD.U32 R11, RZ, RZ, UR7 ;  /* 0x00000007ff0b7e24 */ /* 0x000fe4000f8e00ff */
[----:B------:R-:W-:Y:S02]  /*1bc0*/  IMAD.MOV.U32 R8, RZ, RZ, 0x70 ;  /* 0x00000070ff087424 */ /* 0x000fe400078e00ff */
[----:B------:R-:W-:Y:S02]  /*1bd0*/  IMAD.MOV.U32 R12, RZ, RZ, 0x1 ;  /* 0x00000001ff0c7424 */ /* 0x000fe400078e00ff */
[----:B0-----:R-:W-:-:S07]  /*1be0*/  IMAD.MOV.U32 R13, RZ, RZ, RZ ;  /* 0x000000ffff0d7224 */ /* 0x001fce00078e00ff */
[----:B------:R-:W-:-:S07]  /*1bf0*/  LEPC R20, `(.L_x_2949) ;  /* 0x000000001014794e */ /* 0x000fce0000000000 */
[----:B-1---5:R-:W-:Y:S05]  /*1c00*/  CALL.ABS.NOINC R14 ;  /* 0x000000000e007343 */ /* 0x022fea0003c00000 */
.L_x_2949:
[----:B------:R-:W-:Y:S05]  /*1c10*/  BSYNC B6 ;  /* 0x0000000000067941 */ /* 0x000fea0003800000 */
.L_x_2948:
        /* <DEDUP_REMOVED lines=12> */
[----:B------:R-:W1:Y:S01]  /*1ce0*/  S2R R20, SR_TID.X ;  /* 0x0000000000147919 */ /* 0x000e620000002100 */
[----:B------:R-:W-:Y:S02]  /*1cf0*/  SHF.R.S32.HI R3, RZ, 0x1f, R221 ;  /* 0x0000001fff037819 */ /* 0x000fe400000114dd */
[----:B0-----:R-:W-:Y:S01]  /*1d00*/  ISETP.GE.AND P0, PT, R16, R97, PT ;  /* 0x000000611000720c */ /* 0x001fe20003f06270 */
[----:B------:R-:W-:-:S02]  /*1d10*/  IMAD.SHL.U32 R84, R225, 0x8, RZ ;  /* 0x00000008e1547824 */ /* 0x000fc400078e00ff */
[----:B-1----:R-:W-:-:S03]  /*1d20*/  IMAD R8, R3, R12, RZ ;  /* 0x0000000c03087224 */ /* 0x002fc600078e02ff */
[----:B------:R-:W-:Y:S01]  /*1d30*/  SHF.R.S32.HI R85, RZ, 0x1f, R84 ;  /* 0x0000001fff557819 */ /* 0x000fe20000011454 */
[-C--:B------:R-:W-:Y:S01]  /*1d40*/  IMAD R0, R3, R30.reuse, RZ ;  /* 0x0000001e03007224 */ /* 0x080fe200078e02ff */
[----:B------:R-:W-:Y:S01]  /*1d50*/  SEL R3, R97, RZ, P0 ;  /* 0x000000ff61037207 */ /* 0x000fe20000000000 */
[----:B------:R-:W-:-:S04]  /*1d60*/  IMAD.WIDE.U32 R10, R221, R30, R16 ;  /* 0x0000001edd0a7225 */ /* 0x000fc800078e0010 */
[----:B------:R-:W-:Y:S02]  /*1d70*/  IMAD.IADD R3, R16, 0x1, R3 ;  /* 0x0000000110037824 */ /* 0x000fe400078e0203 */
[C---:B------:R-:W-:Y:S01]  /*1d80*/  IMAD R89, R221.reuse, R31, R0 ;  /* 0x0000001fdd597224 */ /* 0x040fe200078e0200 */
[C---:B------:R-:W-:Y:S01]  /*1d90*/  IADD3 R102, R221.reuse, 0x60, RZ ;  /* 0x00000060dd667810 */ /* 0x040fe20007ffe0ff */
[----:B------:R-:W-:Y:S01]  /*1da0*/  IMAD.WIDE.U32 R4, R221, R30, R84 ;  /* 0x0000001edd047225 */ /* 0x000fe200078e0054 */
[----:B------:R-:W-:-:S03]  /*1db0*/  SHF.R.S32.HI R0, RZ, 0x1f, R3 ;  /* 0x0000001fff007819 */ /* 0x000fc60000011403 */
[----:B------:R-:W-:Y:S02]  /*1dc0*/  VIADD R21, R20, 0xffffff80 ;  /* 0xffffff8014157836 */ /* 0x000fe40000000000 */
[----:B------:R-:W-:Y:S01]  /*1dd0*/  IMAD.IADD R87, R89, 0x1, R11 ;  /* 0x0000000159577824 */ /* 0x000fe200078e020b */
[CC--:B------:R-:W-:Y:S01]  /*1de0*/  LEA.HI R39, R0.reuse, R3.reuse, RZ, 0x4 ;  /* 0x0000000300277211 */ /* 0x0c0fe200078f20ff */
[----:B------:R-:W-:Y:S01]  /*1df0*/  IMAD.IADD R89, R5, 0x1, R89 ;  /* 0x0000000105597824 */ /* 0x000fe200078e0259 */
[----:B------:R-:W-:Y:S01]  /*1e00*/  LEA.HI R7, R0, R3, RZ, 0x7 ;  /* 0x0000000300077211 */ /* 0x000fe200078f38ff */
[C---:B------:R-:W-:Y:S01]  /*1e10*/  IMAD.SHL.U32 R5, R221.reuse, 0x80, RZ ;  /* 0x00000080dd057824 */ /* 0x040fe200078e00ff */
[----:B------:R-:W-:Y:S01]  /*1e20*/  SHF.R.S32.HI R35, RZ, 0x1f, R21 ;  /* 0x0000001fff237819 */ /* 0x000fe20000011415 */
[----:B------:R-:W-:Y:S02]  /*1e30*/  IMAD.SHL.U32 R0, R102, 0x80, RZ ;  /* 0x0000008066007824 */ /* 0x000fe400078e00ff */
[----:B------:R-:W-:-:S02]  /*1e40*/  IMAD R93, R221, R13, R8 ;  /* 0x0000000ddd5d7224 */ /* 0x000fc400078e0208 */
[----:B------:R-:W-:Y:S01]  /*1e50*/  IMAD.WIDE.U32 R8, R221, R12, R84 ;  /* 0x0000000cdd087225 */ /* 0x000fe200078e0054 */
[----:B------:R-:W-:Y:S02]  /*1e60*/  LOP3.LUT R5, R5, 0x380, RZ, 0xc0, !PT ;  /* 0x0000038005057812 */ /* 0x000fe400078ec0ff */
[----:B------:R-:W-:Y:S01]  /*1e70*/  LEA.HI R35, R35, R21, RZ, 0x6 ;  /* 0x0000001523237211 */ /* 0x000fe200078f30ff */
[----:B------:R-:W-:Y:S01]  /*1e80*/  IMAD.MOV.U32 R92, RZ, RZ, R8 ;  /* 0x000000ffff5c7224 */ /* 0x000fe200078e0008 */
[----:B------:R-:W-:Y:S01]  /*1e90*/  LOP3.LUT R0, R0, 0x380, RZ, 0xc0, !PT ;  /* 0x0000038000007812 */ /* 0x000fe200078ec0ff */
[----:B------:R-:W-:Y:S01]  /*1ea0*/  IMAD.SHL.U32 R8, R7, 0x80, RZ ;  /* 0x0000008007087824 */ /* 0x000fe200078e00ff */
[----:B------:R-:W-:Y:S02]  /*1eb0*/  SHF.R.U32.HI R100, RZ, 0x3, R5 ;  /* 0x00000003ff647819 */ /* 0x000fe40000011605 */
[----:B------:R-:W-:Y:S02]  /*1ec0*/  LOP3.LUT R7, R5, 0x70, R39, 0xf8, !PT ;  /* 0x0000007005077812 */ /* 0x000fe400078ef827 */
[----:B------:R-:W-:-:S02]  /*1ed0*/  SHF.L.U32 R35, R35, 0x4, RZ ;  /* 0x0000000423237819 */ /* 0x000fc400000006ff */
[----:B------:R-:W-:Y:S02]  /*1ee0*/  SHF.R.U32.HI R111, RZ, 0x3, R0 ;  /* 0x00000003ff6f7819 */ /* 0x000fe40000011600 */
[----:B------:R-:W-:Y:S02]  /*1ef0*/  LOP3.LUT R20, R0, 0x70, R39, 0xf8, !PT ;  /* 0x0000007000147812 */ /* 0x000fe400078ef827 */
[----:B------:R-:W-:Y:S02]  /*1f00*/  LOP3.LUT R8, R8, 0xffffc000, RZ, 0xc0, !PT ;  /* 0xffffc00008087812 */ /* 0x000fe400078ec0ff */
[----:B------:R-:W-:Y:S02]  /*1f10*/  LOP3.LUT R7, R7, R100, RZ, 0x3c, !PT ;  /* 0x0000006407077212 */ /* 0x000fe400078e3cff */
[----:B------:R-:W-:Y:S02]  /*1f20*/  LOP3.LUT R35, R35, 0xfffffc00, RZ, 0xc0, !PT ;  /* 0xfffffc0023237812 */ /* 0x000fe400078ec0ff */
[----:B------:R-:W-:-:S02]  /*1f30*/  LOP3.LUT R21, R20, R111, RZ, 0x3c, !PT ;  /* 0x0000006f14157212 */ /* 0x000fc400078e3cff */
[----:B------:R-:W-:Y:S01]  /*1f40*/  IADD3 R95, R7, R8, R35 ;  /* 0x00000008075f7210 */ /* 0x000fe20007ffe023 */
[----:B------:R-:W-:-:S04]  /*1f50*/  VIADD R103, R221, 0x40 ;  /* 0x00000040dd677836 */ /* 0x000fc80000000000 */
[----:B------:R-:W-:Y:S02]  /*1f60*/  IMAD.SHL.U32 R3, R103, 0x80, RZ ;  /* 0x0000008067037824 */ /* 0x000fe400078e00ff */
[----:B------:R-:W-:Y:S02]  /*1f70*/  VIADD R104, R221, 0x20 ;  /* 0x00000020dd687836 */ /* 0x000fe40000000000 */
[----:B------:R-:W-:Y:S01]  /*1f80*/  IMAD.MOV.U32 R88, RZ, RZ, R4 ;  /* 0x000000ffff587224 */ /* 0x000fe200078e0004 */
[----:B------:R-:W-:Y:S01]  /*1f90*/  LOP3.LUT R3, R3, 0x380, RZ, 0xc0, !PT ;  /* 0x0000038003037812 */ /* 0x000fe200078ec0ff */
[----:B------:R-:W-:Y:S01]  /*1fa0*/  IMAD.SHL.U32 R4, R104, 0x80, RZ ;  /* 0x0000008068047824 */ /* 0x000fe200078e00ff */
[----:B------:R-:W-:Y:S02]  /*1fb0*/  IADD3 R6, R28, R27, RZ ;  /* 0x0000001b1c067210 */ /* 0x000fe40007ffe0ff */
[----:B------:R-:W-:Y:S02]  /*1fc0*/  SHF.R.U32.HI R112, RZ, 0x3, R3 ;  /* 0x00000003ff707819 */ /* 0x000fe40000011603 */
[----:B------:R-:W-:Y:S01]  /*1fd0*/  LOP3.LUT R11, R3, 0x70, R39, 0xf8, !PT ;  /* 0x00000070030b7812 */ /* 0x000fe200078ef827 */
[----:B------:R-:W-:Y:S01]  /*1fe0*/  IMAD.WIDE.U32 R14, R221, R12, R16 ;  /* 0x0000000cdd0e7225 */ /* 0x000fe200078e0010 */
[----:B-----5:R-:W-:-:S02]  /*1ff0*/  SHF.R.S32.HI R27, RZ, 0x1f, R98 ;  /* 0x0000001fff1b7819 */ /* 0x020fc40000011462 */
[----:B------:R-:W-:Y:S02]  /*2000*/  LOP3.LUT R4, R4, 0x380, RZ, 0xc0, !PT ;  /* 0x0000038004047812 */ /* 0x000fe400078ec0ff */
[----:B------:R-:W-:Y:S02]  /*2010*/  LOP3.LUT R11, R11, R112, RZ, 0x3c, !PT ;  /* 0x000000700b0b7212 */ /* 0x000fe400078e3cff */
[----:B------:R-:W-:Y:S01]  /*2020*/  MOV R86, R10 ;  /* 0x0000000a00567202 */ /* 0x000fe20000000f00 */
[----:B------:R-:W-:Y:S01]  /*2030*/  IMAD.IADD R15, R93, 0x1, R15 ;  /* 0x000000015d0f7824 */ /* 0x000fe200078e020f */
[----:B------:R-:W-:Y:S01]  /*2040*/  SHF.R.U32.HI R113, RZ, 0x3, R4 ;  /* 0x00000003ff717819 */ /* 0x000fe20000011604 */
[-C--:B------:R-:W-:Y:S01]  /*2050*/  IMAD R28, R27, R30.reuse, RZ ;  /* 0x0000001e1b1c7224 */ /* 0x080fe200078e02ff */
[----:B------:R-:W-:Y:S01]  /*2060*/  LOP3.LUT R10, R4, 0x70, R39, 0xf8, !PT ;  /* 0x00000070040a7812 */ /* 0x000fe200078ef827 */
[----:B------:R-:W-:Y:S01]  /*2070*/  IMAD.IADD R93, R9, 0x1, R93 ;  /* 0x00000001095d7824 */ /* 0x000fe200078e025d */
[----:B------:R-:W-:Y:S01]  /*2080*/  SHF.R.S32.HI R38, RZ, 0x4, R39 ;  /* 0x00000004ff267819 */ /* 0x000fe20000011427 */
[----:B------:R-:W-:Y:S01]  /*2090*/  IMAD R41, R98, R31, R28 ;  /* 0x0000001f62297224 */ /* 0x000fe200078e021c */
[----:B------:R-:W-:Y:S01]  /*20a0*/  LOP3.LUT R9, R10, R113, RZ, 0x3c, !PT ;  /* 0x000000710a097212 */ /* 0x000fe200078e3cff */
[----:B------:R-:W-:Y:S01]  /*20b0*/  IMAD.WIDE.U32 R86, R98, R30, R86 ;  /* 0x0000001e62567225 */ /* 0x000fe200078e0056 */
[----:B------:R-:W-:-:S03]  /*20c0*/  LOP3.LUT R39, R39, 0xfffffff0, RZ, 0xc0, !PT ;  /* 0xfffffff027277812 */ /* 0x000fc600078ec0ff */
[----:B------:R-:W-:Y:S01]  /*20d0*/  IMAD.WIDE.U32 R88, R98, R30, R88 ;  /* 0x0000001e62587225 */ /* 0x000fe200078e0058 */
[----:B------:R-:W-:-:S03]  /*20e0*/  SHF.L.U64.HI R10, R30, 0x7, R31 ;  /* 0x000000071e0a7819 */ /* 0x000fc6000001021f */
[----:B------:R-:W-:-:S04]  /*20f0*/  IMAD.WIDE.U32 R90, R98, R12, R14 ;  /* 0x0000000c625a7225 */ /* 0x000fc800078e000e */
[----:B------:R-:W-:Y:S01]  /*2100*/  IMAD.WIDE.U32 R92, R98, R12, R92 ;  /* 0x0000000c625c7225 */ /* 0x000fe200078e005c */
[C-C-:B------:R-:W-:Y:S02]  /*2110*/  SHF.L.U64.HI R28, R12.reuse, 0x5, R13.reuse ;  /* 0x000000050c1c7819 */ /* 0x140fe4000001020d */
[----:B------:R-:W-:Y:S01]  /*2120*/  SHF.L.U64.HI R29, R12, 0x6, R13 ;  /* 0x000000060c1d7819 */ /* 0x000fe2000001020d */
[----:B------:R-:W-:Y:S01]  /*2130*/  IMAD.SHL.U32 R20, R30, 0x20, RZ ;  /* 0x000000201e147824 */ /* 0x000fe200078e00ff */
[----:B------:R-:W-:Y:S01]  /*2140*/  SHF.R.S32.HI R43, RZ, 0x1f, R39 ;  /* 0x0000001fff2b7819 */ /* 0x000fe20000011427 */
[----:B------:R-:W-:Y:S02]  /*2150*/  IMAD R35, R225, 0x20, R221 ;  /* 0x00000020e1237824 */ /* 0x000fe400078e02dd */
[----:B------:R-:W-:Y:S01]  /*2160*/  IMAD.SHL.U32 R97, R97, 0x2, RZ ;  /* 0x0000000261617824 */ /* 0x000fe200078e00ff */
[-C--:B--2---:R-:W-:Y:S02]  /*2170*/  IADD3 R7, R21, R8.reuse, R32 ;  /* 0x0000000815077210 */ /* 0x084fe40007ffe020 */
[----:B------:R-:W0:Y:S01]  /*2180*/  S2R R32, SR_TID.X ;  /* 0x0000000000207919 */ /* 0x000e220000002100 */
[----:B---3--:R-:W-:-:S02]  /*2190*/  IADD3 R83, R11, R8, R33 ;  /* 0x000000080b537210 */ /* 0x008fc40007ffe021 */
[----:B0-----:R-:W-:-:S04]  /*21a0*/  SHF.R.U32.HI R36, RZ, 0x7, R32 ;  /* 0x00000007ff247819 */ /* 0x001fc80000011620 */
[----:B------:R-:W-:-:S13]  /*21b0*/  ISETP.NE.AND P6, PT, R36, 0x1, PT ;  /* 0x000000012400780c */ /* 0x000fda0003fc5270 */
[----:B------:R-:W-:Y:S05]  /*21c0*/  @!P6 WARPSYNC.ALL ;  /* 0x000000000000e948 */ /* 0x000fea0003800000 */
[----:B------:R-:W-:Y:S01]  /*21d0*/  IMAD R11, R27, R12, RZ ;  /* 0x0000000c1b0b7224 */ /* 0x000fe200078e02ff */
[----:B------:R-:W-:Y:S02]  /*21e0*/  ULDC UR4, c[0x0][0x2f4] ;  /* 0x0000bd0000047ab9 */ /* 0x000fe40000000800 */
[----:B------:R-:W-:Y:S01]  /*21f0*/  ISETP.GE.AND P2, PT, R18, UR4, PT ;  /* 0x0000000412007c0c */ /* 0x000fe2000bf46270 */
[----:B------:R-:W-:Y:S01]  /*2200*/  IMAD R11, R98, R13, R11 ;  /* 0x0000000d620b7224 */ /* 0x000fe200078e020b */
[----:B----4-:R-:W-:Y:S01]  /*2210*/  IADD3 R94, R9, R8, R34 ;  /* 0x00000008095e7210 */ /* 0x010fe20007ffe022 */
[----:B------:R-:W-:Y:S01]  /*2220*/  VIADD R99, R36, 0x8 ;  /* 0x0000000824637836 */ /* 0x000fe20000000000 */
[C-C-:B------:R-:W-:Y:S01]  /*2230*/  SHF.L.U64.HI R8, R30.reuse, 0x5, R31.reuse ;  /* 0x000000051e087819 */ /* 0x140fe2000001021f */
[C---:B------:R-:W-:Y:S01]  /*2240*/  IMAD.SHL.U32 R21, R30.reuse, 0x40, RZ ;  /* 0x000000401e157824 */ /* 0x040fe200078e00ff */
[C---:B------:R-:W-:Y:S01]  /*2250*/  SHF.L.U64.HI R9, R30.reuse, 0x6, R31 ;  /* 0x000000061e097819 */ /* 0x040fe2000001021f */
[----:B------:R-:W-:Y:S01]  /*2260*/  IMAD.SHL.U32 R27, R30, 0x80, RZ ;  /* 0x000000801e1b7824 */ /* 0x000fe200078e00ff */
[C---:B------:R-:W-:Y:S01]  /*2270*/  SHF.L.U64.HI R30, R12.reuse, 0x7, R13 ;  /* 0x000000070c1e7819 */ /* 0x040fe2000001020d */
[----:B------:R-:W-:Y:S01]  /*2280*/  IMAD.IADD R36, R41, 0x1, R87 ;  /* 0x0000000129247824 */ /* 0x000fe200078e0257 */
[C---:B------:R-:W-:Y:S01]  /*2290*/  SHF.L.U32 R33, R12.reuse, 0x7, RZ ;  /* 0x000000070c217819 */ /* 0x040fe200000006ff */
[C---:B------:R-:W-:Y:S01]  /*22a0*/  IMAD.SHL.U32 R31, R12.reuse, 0x20, RZ ;  /* 0x000000200c1f7824 */ /* 0x040fe200078e00ff */
[----:B------:R-:W-:Y:S01]  /*22b0*/  SHF.R.S32.HI R34, RZ, 0x1f, R218 ;  /* 0x0000001fff227819 */ /* 0x000fe200000114da */
[----:B------:R-:W-:Y:S01]  /*22c0*/  IMAD.SHL.U32 R32, R12, 0x40, RZ ;  /* 0x000000400c207824 */ /* 0x000fe200078e00ff */
[----:B------:R-:W-:Y:S01]  /*22d0*/  @!P6 BAR.SYNC.DEFER_BLOCKING 0x9, 0x100 ;  /* 0x024400000000eb1d */ /* 0x000fe20000010000 */
[----:B------:R-:W-:Y:S01]  /*22e0*/  IMAD.IADD R37, R11, 0x1, R91 ;  /* 0x000000010b257824 */ /* 0x000fe200078e025b */
[----:B------:R-:W-:Y:S01]  /*22f0*/  ISETP.GE.AND P1, PT, R16, UR4, PT ;  /* 0x0000000410007c0c */ /* 0x000fe2000bf26270 */
[----:B------:R-:W-:Y:S01]  /*2300*/  IMAD.IADD R42, R93, 0x1, R11 ;  /* 0x000000015d2a7824 */ /* 0x000fe200078e020b */
[----:B------:R-:W-:-:S02]  /*2310*/  P2R R81, PR, RZ, 0x4 ;  /* 0x00000004ff517803 */ /* 0x000fc40000000000 */
[----:B------:R-:W-:Y:S02]  /*2320*/  SHF.R.S32.HI R40, RZ, 0x1f, R24 ;  /* 0x0000001fff287819 */ /* 0x000fe40000011418 */
[----:B------:R-:W-:-:S07]  /*2330*/  IADD3 R41, R89, R41, RZ ;  /* 0x0000002959297210 */ /* 0x000fce0007ffe0ff */
.L_x_3045:
[----:B------:R-:W0:Y:S01]  /*2340*/  LDC R106, c[0x0][0x430] ;  /* 0x00010c00ff6a7b82 */ /* 0x000e220000000800 */
[----:B------:R-:W-:Y:S01]  /*2350*/  VIADD R26, R26, 0xffffffff ;  /* 0xffffffff1a1a7836 */ /* 0x000fe20000000000 */
[----:B-1-3--:R-:W1:Y:S01]  /*2360*/  S2R R44, SR_TID.X ;  /* 0x00000000002c7919 */ /* 0x00ae620000002100 */
[----:B------:R-:W-:Y:S02]  /*2370*/  IMAD.MOV.U32 R105, RZ, RZ, RZ ;  /* 0x000000ffff697224 */ /* 0x000fe400078e00ff */
[----:B------:R-:W-:-:S03]  /*2380*/  IMAD R11, R26, 0x80, R35 ;  /* 0x000000801a0b7824 */ /* 0x000fc600078e0223 */
[----:B--2---:R-:W2:Y:S01]  /*2390*/  LDC R114, c[0x0][0x3f4] ;  /* 0x0000fd00ff727b82 */ /* 0x004ea20000000800 */
[----:B------:R-:W-:Y:S01]  /*23a0*/  IMAD.IADD R45, R6, 0x1, R11 ;  /* 0x00000001062d7824 */ /* 0x000fe200078e020b */
[----:B------:R-:W-:-:S03]  /*23b0*/  ISETP.GE.AND P2, PT, R11, R2, PT ;  /* 0x000000020b00720c */ /* 0x000fc60003f46270 */
[----:B------:R-:W-:Y:S01]  /*23c0*/  IMAD.MOV.U32 R11, RZ, RZ, R45 ;  /* 0x000000ffff0b7224 */ /* 0x000fe200078e002d */
[----:B------:R-:W-:Y:S02]  /*23d0*/  ISETP.GT.OR P2, PT, R35, 0x7f, P2 ;  /* 0x0000007f2300780c */ /* 0x000fe40001744670 */
[----:B0-----:R-:W-:-:S11]  /*23e0*/  ISETP.NE.AND P3, PT, R106, 0x1, PT ;  /* 0x000000016a00780c */ /* 0x001fd60003f65270 */
[----:B------:R-:W0:Y:S01]  /*23f0*/  @!P2 LDC.64 R14, c[0x0][0x428] ;  /* 0x00010a00ff0eab82 */ /* 0x000e220000000a00 */
[----:B-1----:R-:W-:-:S07]  /*2400*/  VIADD R48, R44, 0xffffff80 ;  /* 0xffffff802c307836 */ /* 0x002fce0000000000 */
[----:B------:R-:W1:Y:S08]  /*2410*/  @!P2 LDC.64 R46, c[0x0][0x418] ;  /* 0x00010600ff2eab82 */ /* 0x000e700000000a00 */
[----:B------:R-:W3:Y:S08]  /*2420*/  @P3 LDC R12, c[0x0][0x434] ;  /* 0x00010d00ff0c3b82 */ /* 0x000ef00000000800 */
[----:B------:R-:W4:Y:S01]  /*2430*/  @P3 LDC R13, c[0x0][0x438] ;  /* 0x00010e00ff0d3b82 */ /* 0x000f220000000800 */
[----:B---3--:R-:W-:-:S05]  /*2440*/  @P3 IMAD.HI.U32 R12, R45, R12, RZ ;  /* 0x0000000c2d0c3227 */ /* 0x008fca00078e00ff */
[----:B----4-:R-:W-:Y:S01]  /*2450*/  @P3 SHF.R.U32.HI R11, RZ, R13, R12 ;  /* 0x0000000dff0b3219 */ /* 0x010fe2000001160c */
[----:B0-----:R-:W-:-:S03]  /*2460*/  @!P2 IMAD R12, R40, R14, RZ ;  /* 0x0000000e280ca224 */ /* 0x001fc600078e02ff */
[----:B------:R-:W-:Y:S01]  /*2470*/  @!P2 SHF.R.S32.HI R13, RZ, 0x1f, R11 ;  /* 0x0000001fff0da819 */ /* 0x000fe2000001140b */
[----:B------:R-:W-:Y:S01]  /*2480*/  @!P2 IMAD R15, R24, R15, R12 ;  /* 0x0000000f180fa224 */ /* 0x000fe200078e020c */
[----:B------:R-:W-:Y:S02]  /*2490*/  @!P2 MOV R12, R11 ;  /* 0x0000000b000ca202 */ /* 0x000fe40000000f00 */
[----:B------:R-:W-:-:S03]  /*24a0*/  SHF.R.S32.HI R44, RZ, 0x1f, R48 ;  /* 0x0000001fff2c7819 */ /* 0x000fc60000011430 */
[----:B------:R-:W-:Y:S01]  /*24b0*/  @!P2 IMAD.WIDE.U32 R12, R24, R14, R12 ;  /* 0x0000000e180ca225 */ /* 0x000fe200078e000c */
[----:B------:R-:W-:-:S03]  /*24c0*/  LEA.HI R44, R44, R48, RZ, 0x6 ;  /* 0x000000302c2c7211 */ /* 0x000fc600078f30ff */
[----:B------:R-:W-:Y:S01]  /*24d0*/  @!P2 IMAD.IADD R13, R13, 0x1, R15 ;  /* 0x000000010d0da824 */ /* 0x000fe200078e020f */
[----:B-1----:R-:W-:Y:S01]  /*24e0*/  @!P2 LEA R14, P3, R12, R46, 0x2 ;  /* 0x0000002e0c0ea211 */ /* 0x002fe200078610ff */
[----:B------:R-:W-:-:S03]  /*24f0*/  IMAD.SHL.U32 R44, R44, 0x10, RZ ;  /* 0x000000102c2c7824 */ /* 0x000fc600078e00ff */
[----:B------:R-:W-:Y:S02]  /*2500*/  @!P2 LEA.HI.X R15, R12, R47, R13, 0x2, P3 ;  /* 0x0000002f0c0fa211 */ /* 0x000fe400018f140d */
[----:B------:R-:W-:-:S03]  /*2510*/  LOP3.LUT R44, R44, 0xfffffc00, RZ, 0xc0, !PT ;  /* 0xfffffc002c2c7812 */ /* 0x000fc600078ec0ff */
[----:B------:R0:W5:Y:S01]  /*2520*/  @!P2 LDG.E R105, desc[UR36][R14.64] ;  /* 0x000000240e69a981 */ /* 0x000162000c1e1900 */
[----:B--2---:R-:W-:Y:S01]  /*2530*/  ISETP.GE.AND P2, PT, R114, 0x1, PT ;  /* 0x000000017200780c */ /* 0x004fe20003f46270 */
[----:B------:R-:W-:Y:S01]  /*2540*/  IMAD.MOV R11, RZ, RZ, -R11 ;  /* 0x000000ffff0b7224 */ /* 0x000fe200078e0a0b */
[----:B------:R-:W-:Y:S01]  /*2550*/  LOP3.LUT R13, R5, 0x70, R16, 0xf8, !PT ;  /* 0x00000070050d7812 */ /* 0x000fe200078ef810 */
[----:B------:R-:W-:Y:S05]  /*2560*/  YIELD ;  /* 0x0000000000007946 */ /* 0x000fea0003800000 */
[----:B------:R-:W-:Y:S01]  /*2570*/  LOP3.LUT R12, R44, R13, R100, 0xf6, !PT ;  /* 0x0000000d2c0c7212 */ /* 0x000fe200078ef664 */
[----:B------:R-:W-:Y:S01]  /*2580*/  IMAD R106, R106, R11, R45 ;  /* 0x0000000b6a6a7224 */ /* 0x000fe200078e022d */
[----:B------:R-:W-:Y:S01]  /*2590*/  ISETP.GT.AND P3, PT, R26, R25, PT ;  /* 0x000000191a00720c */ /* 0x000fe20003f64270 */
[----:B------:R-:W-:Y:S01]  /*25a0*/  BSSY B0, `(.L_x_2950) ;  /* 0x0000959000007945 */ /* 0x000fe20003800000 */
        /* <DEDUP_REMOVED lines=16> */
[----:B------:R-:W-:Y:S02]  /*26b0*/  IMAD.IADD R13, R13, 0x1, R11 ;  /* 0x000000010d0d7824 */ /* 0x000fe400078e020b */
[C---:B------:R-:W-:Y:S01]  /*26c0*/  IMAD R11, R105.reuse, UR5, R14 ;  /* 0x00000005690b7c24 */ /* 0x040fe2000f8e020e */
[----:B------:R-:W-:Y:S01]  /*26d0*/  SHF.R.S32.HI R14, RZ, 0x1f, R26 ;  /* 0x0000001fff0e7819 */ /* 0x000fe2000001141a */
[----:B------:R-:W-:Y:S01]  /*26e0*/  IMAD.WIDE.U32 R12, R105, UR4, R12 ;  /* 0x00000004690c7c25 */ /* 0x000fe2000f8e000c */
[----:B------:R-:W-:-:S03]  /*26f0*/  ULDC.64 UR4, c[0x0][0x308] ;  /* 0x0000c20000047ab9 */ /* 0x000fc60000000a00 */
[----:B------:R-:W-:Y:S02]  /*2700*/  IMAD.IADD R13, R13, 0x1, R11 ;  /* 0x000000010d0d7824 */ /* 0x000fe400078e020b */
[----:B------:R-:W-:Y:S02]  /*2710*/  IMAD R11, R34, UR4, RZ ;  /* 0x00000004220b7c24 */ /* 0x000fe4000f8e02ff */
[----:B------:R-:W-:Y:S02]  /*2720*/  IMAD R49, R14, R33, R44 ;  /* 0x000000210e317224 */ /* 0x000fe400078e022c */
[----:B------:R-:W-:-:S04]  /*2730*/  IMAD.WIDE.U32 R44, R218, UR4, R12 ;  /* 0x00000004da2c7c25 */ /* 0x000fc8000f8e000c */
[----:B------:R-:W-:Y:S01]  /*2740*/  IMAD R11, R218, UR5, R11 ;  /* 0x00000005da0b7c24 */ /* 0x000fe2000f8e020b */
[----:B------:R-:W-:Y:S01]  /*2750*/  ULDC.64 UR4, c[0x0][0x2e8] ;  /* 0x0000ba0000047ab9 */ /* 0x000fe20000000a00 */
[----:B------:R-:W-:Y:S01]  /*2760*/  IMAD R47, R14, R27, R15 ;  /* 0x0000001b0e2f7224 */ /* 0x000fe200078e020f */
[----:B------:R-:W-:Y:S01]  /*2770*/  IADD3 R116, P3, R44, UR4, RZ ;  /* 0x000000042c747c10 */ /* 0x000fe2000ff7e0ff */
[----:B------:R-:W-:Y:S02]  /*2780*/  IMAD R109, R26, -0x80, R2 ;  /* 0xffffff801a6d7824 */ /* 0x000fe400078e0202 */
[-C--:B------:R-:W-:Y:S01]  /*2790*/  IMAD.WIDE.U32 R12, R27, R26.reuse, RZ ;  /* 0x0000001a1b0c7225 */ /* 0x080fe200078e00ff */
[----:B------:R-:W-:Y:S02]  /*27a0*/  IADD3.X R117, R45, UR5, R11, P3, !PT ;  /* 0x000000052d757c10 */ /* 0x000fe40009ffe40b */
[----:B------:R-:W-:Y:S01]  /*27b0*/  VIMNMX R109, R109, 0x80, PT ;  /* 0x000000806d6d7848 */ /* 0x000fe20003fe0100 */
[----:B------:R-:W-:-:S04]  /*27c0*/  IMAD.WIDE.U32 R14, R33, R26, RZ ;  /* 0x0000001a210e7225 */ /* 0x000fc800078e00ff */
[----:B------:R-:W-:Y:S02]  /*27d0*/  IMAD.IADD R115, R13, 0x1, R47 ;  /* 0x000000010d737824 */ /* 0x000fe400078e022f */
        /* <DEDUP_REMOVED lines=27> */
.L_x_2954:
[----:B------:R-:W-:Y:S05]  /*2990*/  BSYNC B1 ;  /* 0x0000000000017941 */ /* 0x000fea0003800000 */
.L_x_2953:
[----:B------:R-:W-:Y:S01]  /*29a0*/  ISETP.GE.AND P2, PT, R104, R109, PT ;  /* 0x0000006d6800720c */ /* 0x000fe20003f46270 */
[----:B------:R-:W-:Y:S01]  /*29b0*/  BSSY B1, `(.L_x_2955) ;  /* 0x0000023000017945 */ /* 0x000fe20003800000 */
[----:B------:R-:W-:Y:S02]  /*29c0*/  CS2R R64, SRZ ;  /* 0x0000000000407805 */ /* 0x000fe4000001ff00 */
[----:B------:R-:W-:Y:S02]  /*29d0*/  CS2R R62, SRZ ;  /* 0x00000000003e7805 */ /* 0x000fe4000001ff00 */
[----:B0-----:R-:W-:Y:S02]  /*29e0*/  CS2R R44, SRZ ;  /* 0x00000000002c7805 */ /* 0x001fe4000001ff00 */
[----:B------:R-:W-:Y:S02]  /*29f0*/  CS2R R52, SRZ ;  /* 0x0000000000347805 */ /* 0x000fe4000001ff00 */
[----:B------:R-:W-:-:S02]  /*2a00*/  CS2R R56, SRZ ;  /* 0x0000000000387805 */ /* 0x000fc4000001ff00 */
[----:B------:R-:W-:Y:S02]  /*2a10*/  CS2R R54, SRZ ;  /* 0x0000000000367805 */ /* 0x000fe4000001ff00 */
[----:B------:R-:W-:Y:S02]  /*2a20*/  CS2R R58, SRZ ;  /* 0x00000000003a7805 */ /* 0x000fe4000001ff00 */
[----:B------:R-:W-:Y:S02]  /*2a30*/  CS2R R48, SRZ ;  /* 0x0000000000307805 */ /* 0x000fe4000001ff00 */
[----:B------:R-:W-:Y:S02]  /*2a40*/  CS2R R46, SRZ ;  /* 0x00000000002e7805 */ /* 0x000fe4000001ff00 */
[----:B------:R-:W-:Y:S02]  /*2a50*/  CS2R R50, SRZ ;  /* 0x0000000000327805 */ /* 0x000fe4000001ff00 */
[----:B-----5:R-:W-:Y:S01]  /*2a60*/  MOV R123, R68 ;  /* 0x00000044007b7202 */ /* 0x020fe20000000f00 */
[----:B------:R-:W-:Y:S01]  /*2a70*/  IMAD.MOV.U32 R131, RZ, RZ, R72 ;  /* 0x000000ffff837224 */ /* 0x000fe200078e0048 */
        /* <DEDUP_REMOVED lines=22> */
.L_x_2956:
[----:B------:R-:W-:Y:S05]  /*2be0*/  BSYNC B1 ;  /* 0x0000000000017941 */ /* 0x000fea0003800000 */
.L_x_2955:
[----:B------:R-:W-:Y:S01]  /*2bf0*/  ISETP.GE.AND P3, PT, R103, R109, PT ;  /* 0x0000006d6700720c */ /* 0x000fe20003f66270 */
[----:B------:R-:W-:-:S12]  /*2c00*/  BSSY B1, `(.L_x_2957) ;  /* 0x0000016000017945 */ /* 0x000fd80003800000 */
        /* <DEDUP_REMOVED lines=21> */
.L_x_2958:
[----:B------:R-:W-:Y:S05]  /*2d60*/  BSYNC B1 ;  /* 0x0000000000017941 */ /* 0x000fea0003800000 */
.L_x_2957:
[----:B------:R-:W-:Y:S01]  /*2d70*/  ISETP.GE.AND P4, PT, R102, R109, PT ;  /* 0x0000006d6600720c */ /* 0x000fe20003f86270 */
[----:B------:R-:W-:-:S12]  /*2d80*/  BSSY B1, `(.L_x_2959) ;  /* 0x000001c000017945 */ /* 0x000fd80003800000 */
        /* <DEDUP_REMOVED lines=9> */
[----:B------:R-:W-:-:S03]  /*2e20*/  IADD3 R12, P5, P6, R88, UR4, R12 ;  /* 0x00000004580c7c10 */ /* 0x000fc6000febe00c */
[----:B------:R-:W-:-:S05]  /*2e30*/  IMAD.IADD R44, R13, 0x1, R45 ;  /* 0x000000010d2c7824 */ /* 0x000fca00078e022d */
[----:B------:R-:W-:Y:S01]  /*2e40*/  IADD3.X R13, R41, UR5, R44, P5, P6 ;  /* 0x00000005290d7c10 */ /* 0x000fe2000afec42c */
[----:B------:R-:W-:Y:S01]  /*2e50*/  ULDC.64 UR4, c[0x0][0x400] ;  /* 0x0001000000047ab9 */ /* 0x000fe20000000a00 */
[----:B------:R-:W2:Y:S02]  /*2e60*/  LDC.64 R44, c[0x0][0x408] ;  /* 0x00010200ff2c7b82 */ /* 0x000ea40000000a00 */
        /* <DEDUP_REMOVED lines=13> */
.L_x_2960:
[----:B------:R-:W-:Y:S05]  /*2f40*/  BSYNC B1 ;  /* 0x0000000000017941 */ /* 0x000fea0003800000 */
.L_x_2959:
[----:B------:R-:W-:Y:S01]  /*2f50*/  UISETP.NE.AND UP0, UPT, UR61, 0x3, UPT ;  /* 0x000000033d00788c */ /* 0x000fe2000bf05270 */
[----:B------:R-:W-:Y:S01]  /*2f60*/  MOV R130, R70 ;  /* 0x0000004600827202 */ /* 0x000fe20000000f00 */
[----:B------:R-:W-:Y:S01]  /*2f70*/  IMAD.MOV.U32 R138, RZ, RZ, R74 ;  /* 0x000000ffff8a7224 */ /* 0x000fe200078e004a */
[----:B-----5:R-:W-:Y:S01]  /*2f80*/  MOV R121, R52 ;  /* 0x0000003400797202 */ /* 0x020fe20000000f00 */
[----:B------:R-:W-:Y:S01]  /*2f90*/  IMAD.MOV.U32 R126, RZ, RZ, R60 ;  /* 0x000000ffff7e7224 */ /* 0x000fe200078e003c */
[----:B------:R-:W-:Y:S01]  /*2fa0*/  MOV R118, R46 ;  /* 0x0000002e00767202 */ /* 0x000fe20000000f00 */
[----:B------:R-:W-:Y:S01]  /*2fb0*/  IMAD.MOV.U32 R128, RZ, RZ, R64 ;  /* 0x000000ffff807224 */ /* 0x000fe200078e0040 */
[----:B------:R-:W-:Y:S01]  /*2fc0*/  PLOP3.LUT P5, PT, PT, PT, UP0, 0x80, 0x0 ;  /* 0x000000000000781c */ /* 0x000fe20003faf008 */
[----:B------:R-:W-:Y:S02]  /*2fd0*/  IMAD.MOV.U32 R127, RZ, RZ, R62 ;  /* 0x000000ffff7f7224 */ /* 0x000fe400078e003e */
[----:B------:R-:W-:-:S02]  /*2fe0*/  IMAD.MOV.U32 R129, RZ, RZ, R66 ;  /* 0x000000ffff817224 */ /* 0x000fc400078e0042 */
[----:B------:R-:W-:Y:S02]  /*2ff0*/  IMAD.MOV.U32 R124, RZ, RZ, R56 ;  /* 0x000000ffff7c7224 */ /* 0x000fe400078e0038 */
[----:B------:R-:W-:Y:S02]  /*3000*/  IMAD.MOV.U32 R122, RZ, RZ, R54 ;  /* 0x000000ffff7a7224 */ /* 0x000fe400078e0036 */
[----:B------:R-:W-:Y:S02]  /*3010*/  IMAD.MOV.U32 R125, RZ, RZ, R58 ;  /* 0x000000ffff7d7224 */ /* 0x000fe400078e003a */
[----:B01----:R-:W-:Y:S02]  /*3020*/  IMAD.MOV.U32 R78, RZ, RZ, R44 ;  /* 0x000000ffff4e7224 */ /* 0x003fe400078e002c */
[----:B------:R-:W-:Y:S02]  /*3030*/  IMAD.MOV.U32 R119, RZ, RZ, R48 ;  /* 0x000000ffff777224 */ /* 0x000fe400078e0030 */
[----:B------:R-:W-:Y:S01]  /*3040*/  IMAD.MOV.U32 R120, RZ, RZ, R50 ;  /* 0x000000ffff787224 */ /* 0x000fe200078e0032 */
[----:B------:R-:W-:Y:S06]  /*3050*/  @!P5 BRA `(.L_x_2961) ;  /* 0x000000000004d947 */ /* 0x000fec0003800000 */
[----:B------:R-:W-:Y:S01]  /*3060*/  BPT.TRAP 0x1 ;  /* 0x000000040000795c */ /* 0x000fe20000300000 */
.L_x_2961:
[----:B------:R-:W-:Y:S01]  /*3070*/  IMAD R80, R23, 0x8, R22 ;  /* 0x0000000817507824 */ /* 0x000fe200078e0216 */
[----:B------:R-:W-:Y:S01]  /*3080*/  SHF.L.U32 R110, R224, 0x1f, RZ ;  /* 0x0000001fe06e7819 */ /* 0x000fe200000006ff */
[----:B------:R-:W-:Y:S03]  /*3090*/  BSSY B1, `(.L_x_2962) ;  /* 0x0000003000017945 */ /* 0x000fe60003800000 */
[----:B------:R-:W0:Y:S02]  /*30a0*/  SYNCS.PHASECHK.TRANS64.TRYWAIT P6, [R80+URZ+0x38890], R110 ;  /* 0x0388906e500075a7 */ /* 0x000e2400080c017f */
[----:B0-----:R-:W-:Y:S05]  /*30b0*/  @!P6 BRA `(.L_x_2963) ;  /* 0x000002980018e947 */ /* 0x001fea0003800000 */
.L_x_3301:
[----:B------:R-:W-:Y:S05]  /*30c0*/  BSYNC B1 ;  /* 0x0000000000017941 */ /* 0x000fea0003800000 */
.L_x_2962:
[----:B------:R-:W-:-:S03]  /*30d0*/  UMOV UR4, 0xffffffff ;  /* 0xffffffff00047882 */ /* 0x000fc60000000000 */
[----:B------:R-:W-:Y:S05]  /*30e0*/  BRA.DIV UR4, `(.L_x_2964) ;  /* 0x0000029a04207947 */ /* 0x000fea000b800000 */
[----:B------:R1:W3:Y:S04]  /*30f0*/  SHFL.IDX PT, R79, R117, RZ, 0x181f ;  /* 0x00181fff754f7589 */ /* 0x0002e800000e0000 */
[----:B------:R1:W4:Y:S02]  /*3100*/  SHFL.IDX PT, R115, R116, RZ, 0x181f ;  /* 0x00181fff74737589 */ /* 0x00032400000e0000 */
.L_x_3305:
        /* <DEDUP_REMOVED lines=8> */
[----:B---3--:R-:W-:Y:S01]  /*3190*/  IMAD.X R77, R79, 0x1, R17, P6 ;  /* 0x000000014f4d7824 */ /* 0x008fe200030e0611 */
[----:B------:R-:W-:-:S13]  /*31a0*/  ISETP.GE.AND P6, PT, R84, R114, PT ;  /* 0x000000725400720c */ /* 0x000fda0003fc6270 */
[----:B--2---:R-:W-:Y:S05]  /*31b0*/  @P6 BRA `(.L_x_2970) ;  /* 0x0000000400ac6947 */ /* 0x004fea0003800000 */
[--C-:B------:R-:W-:Y:S02]  /*31c0*/  SHF.R.U32.HI R135, RZ, 0x8, R73.reuse ;  /* 0x00000008ff877819 */ /* 0x100fe40000011649 */
[----:B------:R-:W-:Y:S02]  /*31d0*/  LOP3.LUT R11, R73, 0xff, RZ, 0xc0, !PT ;  /* 0x000000ff490b7812 */ /* 0x000fe400078ec0ff */
[----:B------:R-:W-:Y:S02]  /*31e0*/  SHF.R.U32.HI R74, RZ, 0x18, R73 ;  /* 0x00000018ff4a7819 */ /* 0x000fe40000011649 */
[----:B------:R-:W-:Y:S02]  /*31f0*/  SHF.R.U32.HI R133, RZ, 0x8, R75 ;  /* 0x00000008ff857819 */ /* 0x000fe4000001164b */
[----:B------:R-:W-:Y:S02]  /*3200*/  SHF.R.U32.HI R136, RZ, 0x10, R73 ;  /* 0x00000010ff887819 */ /* 0x000fe40000011649 */
[----:B------:R-:W-:-:S02]  /*3210*/  LOP3.LUT R72, R75, 0xff, RZ, 0xc0, !PT ;  /* 0x000000ff4b487812 */ /* 0x000fc400078ec0ff */
[----:B------:R-:W-:Y:S02]  /*3220*/  SHF.R.U32.HI R73, RZ, 0x18, R75 ;  /* 0x00000018ff497819 */ /* 0x000fe4000001164b */
[----:B------:R-:W-:Y:S01]  /*3230*/  PRMT R74, R74, 0x654, R11 ;  /* 0x000006544a4a7816 */ /* 0x000fe2000000000b */
[----:B------:R-:W-:Y:S01]  /*3240*/  IMAD.SHL.U32 R11, R135, 0x100, RZ ;  /* 0x00000100870b7824 */ /* 0x000fe200078e00ff */
[----:B------:R-:W-:Y:S01]  /*3250*/  SHF.R.U32.HI R134, RZ, 0x10, R75 ;  /* 0x00000010ff867819 */ /* 0x000fe2000001164b */
[----:B------:R-:W-:Y:S01]  /*3260*/  IMAD.SHL.U32 R75, R133, 0x100, RZ ;  /* 0x00000100854b7824 */ /* 0x000fe200078e00ff */
[----:B------:R-:W-:Y:S02]  /*3270*/  PRMT R132, R73, 0x654, R72 ;  /* 0x0000065449847816 */ /* 0x000fe40000000048 */
[----:B------:R-:W-:Y:S01]  /*3280*/  LOP3.LUT R73, R74, 0xff00, R11, 0xf8, !PT ;  /* 0x0000ff004a497812 */ /* 0x000fe200078ef80b */
[----:B------:R-:W-:Y:S01]  /*3290*/  IMAD.U32 R74, R134, 0x10000, RZ ;  /* 0x00010000864a7824 */ /* 0x000fe200078e00ff */
[----:B0-----:R-:W-:Y:S01]  /*32a0*/  MOV R72, R12 ;  /* 0x0000000c00487202 */ /* 0x001fe20000000f00 */
        /* <DEDUP_REMOVED lines=92> */
.L_x_2970:
[----:B------:R-:W-:Y:S05]  /*3870*/  BSYNC B3 ;  /* 0x0000000000037941 */ /* 0x000fea0003800000 */
.L_x_2969:
[----:B0-----:R0:W-:Y:S02]  /*3880*/  ST.E.128 desc[UR36][R76.64], R12 ;  /* 0x0000000c4c007985 */ /* 0x0011e4000c101d24 */
.L_x_2968:
[----:B------:R-:W-:Y:S05]  /*3890*/  BSYNC B2 ;  /* 0x0000000000027941 */ /* 0x000fea0003800000 */
.L_x_2967:
[----:B------:R-:W-:-:S13]  /*38a0*/  ISETP.NE.AND P6, PT, R81, RZ, PT ;  /* 0x000000ff5100720c */ /* 0x000fda0003fc5270 */
[----:B------:R-:W-:Y:S05]  /*38b0*/  @P6 BRA `(.L_x_2966) ;  /* 0x0000000400cc6947 */ /* 0x000fea0003800000 */
[----:B0-2---:R0:W2:Y:S01]  /*38c0*/  LDS.128 R12, [R96+0x2c400] ;  /* 0x02c40000600c7984 */ /* 0x0050a20000000c00 */
[----:B----4-:R-:W-:Y:S01]  /*38d0*/  IADD3 R72, P6, R18, R115, RZ ;  /* 0x0000007312487210 */ /* 0x010fe20007fde0ff */
[----:B------:R-:W-:Y:S04]  /*38e0*/  BSSY B2, `(.L_x_2971) ;  /* 0x000006f000027945 */ /* 0x000fe80003800000 */
[----:B---3--:R-:W-:Y:S01]  /*38f0*/  IMAD.X R73, R79, 0x1, R220, P6 ;  /* 0x000000014f497824 */ /* 0x008fe200030e06dc */
[----:B------:R-:W-:-:S13]  /*3900*/  ISETP.GE.AND P6, PT, R19, R114, PT ;  /* 0x000000721300720c */ /* 0x000fda0003fc6270 */
[----:B0-----:R-:W-:Y:S05]  /*3910*/  @P6 BRA `(.L_x_2972) ;  /* 0x0000000400ac6947 */ /* 0x001fea0003800000 */
[----:B------:R-:W-:Y:S02]  /*3920*/  SHF.R.U32.HI R74, RZ, 0x8, R71 ;  /* 0x00000008ff4a7819 */ /* 0x000fe40000011647 */
[--C-:B------:R-:W-:Y:S02]  /*3930*/  SHF.R.U32.HI R132, RZ, 0x18, R69.reuse ;  /* 0x00000018ff847819 */ /* 0x100fe40000011645 */
        /* <DEDUP_REMOVED lines=9> */
[----:B------:R-:W-:Y:S01]  /*39d0*/  PRMT R11, R132, 0x654, R11 ;  /* 0x00000654840b7816 */ /* 0x000fe2000000000b */
[----:B------:R-:W-:Y:S01]  /*39e0*/  IMAD.U32 R75, R75, 0x10000, RZ ;  /* 0x000100004b4b7824 */ /* 0x000fe200078e00ff */
[----:B--2---:R-:W-:Y:S02]  /*39f0*/  MOV R68, R12 ;  /* 0x0000000c00447202 */ /* 0x004fe40000000f00 */
[----:B------:R-:W-:Y:S01]  /*3a00*/  LOP3.LUT R12, R69, 0xff00, R74, 0xf8, !PT ;  /* 0x0000ff00450c7812 */ /* 0x000fe200078ef84a */
[----:B------:R-:W-:Y:S01]  /*3a10*/  IMAD.U32 R69, R76, 0x10000, RZ ;  /* 0x000100004c457824 */ /* 0x000fe200078e00ff */
[----:B------:R-:W-:-:S02]  /*3a20*/  LOP3.LUT R70, R11, 0xff00, R70, 0xf8, !PT ;  /* 0x0000ff000b467812 */ /* 0x000fc400078ef846 */
[-C--:B------:R-:W-:Y:S02]  /*3a30*/  F2FP.F16.E4M3.UNPACK_B R71, R130.reuse.H1 ;  /* 0x00000082ff47723e */ /* 0x080fe400030006ff */
[----:B------:R-:W-:Y:S02]  /*3a40*/  F2FP.F16.E4M3.UNPACK_B R11, R13 ;  /* 0x0000000dff0b723e */ /* 0x000fe400020006ff */
[----:B------:R-:W-:Y:S01]  /*3a50*/  LOP3.LUT R74, R70, 0xff0000, R69, 0xf8, !PT ;  /* 0x00ff0000464a7812 */ /* 0x000fe200078ef845 */
[--C-:B------:R-:W-:Y:S01]  /*3a60*/  HADD2.F32 R76, -RZ, R71.reuse.H1_H1 ;  /* 0x30000047ff4c7230 */ /* 0x100fe20000004100 */
[----:B------:R-:W-:Y:S01]  /*3a70*/  LOP3.LUT R77, R12, 0xff0000, R75, 0xf8, !PT ;  /* 0x00ff00000c4d7812 */ /* 0x000fe200078ef84b */
[----:B------:R-:W-:Y:S01]  /*3a80*/  HADD2.F32 R75, -RZ, R71.H0_H0 ;  /* 0x20000047ff4b7230 */ /* 0x000fe20000004100 */
[----:B------:R-:W-:Y:S01]  /*3a90*/  F2FP.F16.E4M3.UNPACK_B R70, R123.H1 ;  /* 0x0000007bff46723e */ /* 0x000fe200030006ff */
[--C-:B------:R-:W-:Y:S01]  /*3aa0*/  HADD2.F32 R12, -RZ, R11.reuse.H1_H1 ;  /* 0x3000000bff0c7230 */ /* 0x100fe20000004100 */
[----:B------:R-:W-:Y:S01]  /*3ab0*/  F2FP.F16.E4M3.UNPACK_B R13, R13.H1 ;  /* 0x0000000dff0d723e */ /* 0x000fe200030006ff */
[----:B------:R-:W-:Y:S01]  /*3ac0*/  HADD2.F32 R11, -RZ, R11.H0_H0 ;  /* 0x2000000bff0b7230 */ /* 0x000fe20000004100 */
[----:B------:R-:W-:Y:S01]  /*3ad0*/  F2FP.F16.E4M3.UNPACK_B R130, R130 ;  /* 0x00000082ff82723e */ /* 0x000fe200020006ff */
[----:B------:R-:W-:-:S02]  /*3ae0*/  HADD2.F32 R71, -RZ, R70.H0_H0 ;  /* 0x20000046ff477230 */ /* 0x000fc40000004100 */
[CC--:B------:R-:W-:Y:S01]  /*3af0*/  FMUL.FTZ R132, R12.reuse, R75.reuse ;  /* 0x0000004b0c847220 */ /* 0x0c0fe20000410000 */
        /* <DEDUP_REMOVED lines=19> */
[----:B------:R-:W-:Y:S02]  /*3c30*/  HADD2.F32 R130, -RZ, R130.H0_H0 ;  /* 0x20000082ff827230 */ /* 0x000fe40000004100 */
[----:B------:R-:W-:Y:S01]  /*3c40*/  FMUL.FTZ R132, R70, R75 ;  /* 0x0000004b46847220 */ /* 0x000fe20000410000 */
[----:B------:R-:W-:-:S02]  /*3c50*/  HADD2.F32 R68, -RZ, R68.H1_H1 ;  /* 0x30000044ff447230 */ /* 0x000fc40000004100 */
[--C-:B------:R-:W-:Y:S02]  /*3c60*/  HADD2.F32 R71, -RZ, R123.reuse.H1_H1 ;  /* 0x3000007bff477230 */ /* 0x100fe40000004100 */
[-C--:B------:R-:W-:Y:S01]  /*3c70*/  FMUL.FTZ R75, R13, R130.reuse ;  /* 0x000000820d4b7220 */ /* 0x080fe20000410000 */
[----:B------:R-:W-:Y:S02]  /*3c80*/  HADD2.F32 R123, -RZ, R123.H0_H0 ;  /* 0x2000007bff7b7230 */ /* 0x000fe40000004100 */
[----:B------:R-:W-:Y:S01]  /*3c90*/  FMUL.FTZ R76, R68, R130 ;  /* 0x00000082444c7220 */ /* 0x000fe20000410000 */
[-C--:B------:R-:W-:Y:S01]  /*3ca0*/  FFMA.FTZ R132, R69, R71.reuse, -R132 ;  /* 0x0000004745847223 */ /* 0x080fe20000010884 */
[----:B------:R-:W-:Y:S02]  /*3cb0*/  FFMA.FTZ R79, R70, R71, R79 ;  /* 0x00000047464f7223 */ /* 0x000fe4000001004f */
[-C--:B------:R-:W-:Y:S01]  /*3cc0*/  FFMA.FTZ R130, R13, R123.reuse, -R76 ;  /* 0x0000007b0d827223 */ /* 0x080fe2000001084c */
[----:B------:R-:W-:Y:S01]  /*3cd0*/  FFMA.FTZ R123, R68, R123, R75 ;  /* 0x0000007b447b7223 */ /* 0x000fe2000001004b */
[----:B------:R-:W-:-:S02]  /*3ce0*/  F2FP.F16.E4M3.UNPACK_B R68, R15.H1 ;  /* 0x0000000fff44723e */ /* 0x000fc400030006ff */
[-C--:B------:R-:W-:Y:S02]  /*3cf0*/  F2FP.F16.E4M3.UNPACK_B R76, R77.reuse.H1 ;  /* 0x0000004dff4c723e */ /* 0x080fe400030006ff */
[----:B------:R-:W-:Y:S01]  /*3d00*/  F2FP.F16.E4M3.UNPACK_B R71, R74.H1 ;  /* 0x0000004aff47723e */ /* 0x000fe200030006ff */
[----:B------:R-:W-:Y:S01]  /*3d10*/  HADD2.F32 R70, -RZ, R68.H1_H1 ;  /* 0x30000044ff467230 */ /* 0x000fe20000004100 */
[----:B------:R-:W-:Y:S01]  /*3d20*/  F2FP.F16.E4M3.UNPACK_B R13, R14.H1 ;  /* 0x0000000eff0d723e */ /* 0x000fe200030006ff */
[----:B------:R-:W-:Y:S01]  /*3d30*/  HADD2.F32 R115, -RZ, R76.H1_H1 ;  /* 0x3000004cff737230 */ /* 0x000fe20000004100 */
[----:B------:R-:W-:Y:S01]  /*3d40*/  F2FP.F16.E4M3.UNPACK_B R77, R77 ;  /* 0x0000004dff4d723e */ /* 0x000fe200020006ff */
[----:B------:R-:W-:Y:S01]  /*3d50*/  HADD2.F32 R69, -RZ, R68.H0_H0 ;  /* 0x20000044ff457230 */ /* 0x000fe20000004100 */
[----:B------:R-:W-:Y:S01]  /*3d60*/  F2FP.SATFINITE.E4M3.F32.PACK_AB_MERGE_C R133, R79, R132, RZ ;  /* 0x000000844f85723e */ /* 0x000fe200048070ff */
        /* <DEDUP_REMOVED lines=38> */
.L_x_2972:
[----:B------:R-:W-:Y:S05]  /*3fd0*/  BSYNC B2 ;  /* 0x0000000000027941 */ /* 0x000fea0003800000 */
.L_x_2971:
[----:B--2---:R0:W-:Y:S02]  /*3fe0*/  ST.E.128 desc[UR36][R72.64], R12 ;  /* 0x0000000c48007985 */ /* 0x0041e4000c101d24 */
.L_x_2966:
[----:B------:R-:W-:Y:S05]  /*3ff0*/  BSYNC B1 ;  /* 0x0000000000017941 */ /* 0x000fea0003800000 */
.L_x_2965:
[----:B------:R-:W-:-:S03]  /*4000*/  UMOV UR4, 0xffffffff ;  /* 0xffffffff00047882 */ /* 0x000fc60000000000 */
[----:B------:R-:W-:Y:S05]  /*4010*/  BRA.DIV UR4, `(.L_x_2973) ;  /* 0x0000028a04a07947 */ /* 0x000fea000b800000 */
[----:B------:R1:W1:Y:S04]  /*4020*/  SHFL.IDX PT, R71, R117, 0x1, 0x181f ;  /* 0x00381f0075477f89 */ /* 0x00026800000e0000 */
[----:B0-----:R0:W0:Y:S02]  /*4030*/  SHFL.IDX PT, R73, R116, 0x1, 0x181f ;  /* 0x00381f0074497f89 */ /* 0x00102400000e0000 */
.L_x_3309:
[----:B------:R-:W-:Y:S04]  /*4040*/  BSSY B1, `(.L_x_2974) ;  /* 0x00000ed000017945 */ /* 0x000fe80003800000 */
[----:B------:R-:W-:Y:S05]  /*4050*/  @P2 BRA `(.L_x_2975) ;  /* 0x0000000c00ac2947 */ /* 0x000fea0003800000 */
[----:B------:R-:W-:Y:S04]  /*4060*/  BSSY B2, `(.L_x_2976) ;  /* 0x0000074000027945 */ /* 0x000fe80003800000 */
[----:B------:R-:W-:Y:S05]  /*4070*/  @P1 BRA `(.L_x_2977) ;  /* 0x0000000400c81947 */ /* 0x000fea0003800000 */
[----:B--2---:R2:W2:Y:S01]  /*4080*/  LDS.128 R12, [R96+0x29400] ;  /* 0x02940000600c7984 */ /* 0x0044a20000000c00 */
[----:B0-----:R-:W-:Y:S01]  /*4090*/  IADD3 R68, P2, R16, R73, RZ ;  /* 0x0000004910447210 */ /* 0x001fe20007f5e0ff */
[----:B------:R-:W-:Y:S04]  /*40a0*/  BSSY B3, `(.L_x_2978) ;  /* 0x000006e000037945 */ /* 0x000fe80003800000 */
[----:B-1----:R-:W-:Y:S01]  /*40b0*/  IMAD.X R69, R71, 0x1, R17, P2 ;  /* 0x0000000147457824 */ /* 0x002fe200010e0611 */
[----:B------:R-:W-:-:S13]  /*40c0*/  ISETP.GE.AND P2, PT, R84, R114, PT ;  /* 0x000000725400720c */ /* 0x000fda0003f46270 */
[----:B------:R-:W-:Y:S05]  /*40d0*/  @P2 BRA `(.L_x_2979) ;  /* 0x0000000400a82947 */ /* 0x000fea0003800000 */
[--C-:B------:R-:W-:Y:S02]  /*40e0*/  SHF.R.U32.HI R74, RZ, 0x18, R65.reuse ;  /* 0x00000018ff4a7819 */ /* 0x100fe40000011641 */
[----:B------:R-:W-:Y:S02]  /*40f0*/  LOP3.LUT R11, R65, 0xff, RZ, 0xc0, !PT ;  /* 0x000000ff410b7812 */ /* 0x000fe400078ec0ff */
[--C-:B------:R-:W-:Y:S02]  /*4100*/  SHF.R.U32.HI R72, RZ, 0x8, R65.reuse ;  /* 0x00000008ff487819 */ /* 0x100fe40000011641 */
[----:B------:R-:W-:Y:S02]  /*4110*/  SHF.R.U32.HI R70, RZ, 0x10, R65 ;  /* 0x00000010ff467819 */ /* 0x000fe40000011641 */
[----:B------:R-:W-:Y:S02]  /*4120*/  SHF.R.U32.HI R65, RZ, 0x18, R67 ;  /* 0x00000018ff417819 */ /* 0x000fe40000011643 */
[----:B------:R-:W-:-:S02]  /*4130*/  LOP3.LUT R64, R67, 0xff, RZ, 0xc0, !PT ;  /* 0x000000ff43407812 */ /* 0x000fc400078ec0ff */
[--C-:B------:R-:W-:Y:S02]  /*4140*/  SHF.R.U32.HI R66, RZ, 0x8, R67.reuse ;  /* 0x00000008ff427819 */ /* 0x100fe40000011643 */
[----:B------:R-:W-:Y:S01]  /*4150*/  PRMT R65, R65, 0x654, R64 ;  /* 0x0000065441417816 */ /* 0x000fe20000000040 */
[----:B------:R-:W-:Y:S01]  /*4160*/  IMAD.SHL.U32 R64, R72, 0x100, RZ ;  /* 0x0000010048407824 */ /* 0x000fe200078e00ff */
[----:B------:R-:W-:Y:S01]  /*4170*/  SHF.R.U32.HI R75, RZ, 0x10, R67 ;  /* 0x00000010ff4b7819 */ /* 0x000fe20000011643 */
[----:B------:R-:W-:Y:S01]  /*4180*/  IMAD.SHL.U32 R66, R66, 0x100, RZ ;  /* 0x0000010042427824 */ /* 0x000fe200078e00ff */
[----:B------:R-:W-:Y:S02]  /*4190*/  PRMT R11, R74, 0x654, R11 ;  /* 0x000006544a0b7816 */ /* 0x000fe4000000000b */
[----:B------:R-:W-:Y:S01]  /*41a0*/  F2FP.F16.E4M3.UNPACK_B R67, R129.H1 ;  /* 0x00000081ff43723e */ /* 0x000fe200030006ff */
[----:B------:R-:W-:Y:S01]  /*41b0*/  IMAD.U32 R75, R75, 0x10000, RZ ;  /* 0x000100004b4b7824 */ /* 0x000fe200078e00ff */
[----:B------:R-:W-:-:S02]  /*41c0*/  LOP3.LUT R64, R11, 0xff00, R64, 0xf8, !PT ;  /* 0x0000ff000b407812 */ /* 0x000fc400078ef840 */
[----:B------:R-:W-:Y:S01]  /*41d0*/  LOP3.LUT R66, R65, 0xff00, R66, 0xf8, !PT ;  /* 0x0000ff0041427812 */ /* 0x000fe200078ef842 */
[--C-:B------:R-:W-:Y:S01]  /*41e0*/  HADD2.F32 R72, -RZ, R67.reuse.H0_H0 ;  /* 0x20000043ff487230 */ /* 0x100fe20000004100 */
[----:B------:R-:W-:Y:S01]  /*41f0*/  SHF.L.U32 R65, R70, 0x10, RZ ;  /* 0x0000001046417819 */ /* 0x000fe200000006ff */
[----:B------:R-:W-:Y:S01]  /*4200*/  HADD2.F32 R74, -RZ, R67.H1_H1 ;  /* 0x30000043ff4a7230 */ /* 0x000fe20000004100 */
[-C--:B--2---:R-:W-:Y:S02]  /*4210*/  F2FP.F16.E4M3.UNPACK_B R11, R13.reuse ;  /* 0x0000000dff0b723e */ /* 0x084fe400020006ff */
[----:B------:R-:W-:Y:S02]  /*4220*/  F2FP.F16.E4M3.UNPACK_B R13, R13.H1 ;  /* 0x0000000dff0d723e */ /* 0x000fe400030006ff */
[----:B------:R-:W-:Y:S01]  /*4230*/  LOP3.LUT R70, R64, 0xff0000, R65, 0xf8, !PT ;  /* 0x00ff000040467812 */ /* 0x000fe200078ef841 */
[--C-:B------:R-:W-:Y:S01]  /*4240*/  HADD2.F32 R64, -RZ, R11.reuse.H1_H1 ;  /* 0x3000000bff407230 */ /* 0x100fe20000004100 */
[----:B------:R-:W-:Y:S01]  /*4250*/  LOP3.LUT R75, R66, 0xff0000, R75, 0xf8, !PT ;  /* 0x00ff0000424b7812 */ /* 0x000fe200078ef84b */
[----:B------:R-:W-:Y:S01]  /*4260*/  HADD2.F32 R11, -RZ, R11.H0_H0 ;  /* 0x2000000bff0b7230 */ /* 0x000fe20000004100 */
[----:B------:R-:W-:Y:S01]  /*4270*/  F2FP.F16.E4M3.UNPACK_B R66, R128.H1 ;  /* 0x00000080ff42723e */ /* 0x000fe200030006ff */
[----:B------:R-:W-:-:S02]  /*4280*/  HADD2.F32 R65, -RZ, R13.H1_H1 ;  /* 0x3000000dff417230 */ /* 0x000fc40000004100 */
[CC--:B------:R-:W-:Y:S01]  /*4290*/  FMUL.FTZ R76, R64.reuse, R72.reuse ;  /* 0x00000048404c7220 */ /* 0x0c0fe20000410000 */
[----:B------:R-:W-:Y:S02]  /*42a0*/  HADD2.F32 R13, -RZ, R13.H0_H0 ;  /* 0x2000000dff0d7230 */ /* 0x000fe40000004100 */
[----:B------:R-:W-:Y:S01]  /*42b0*/  FMUL.FTZ R77, R11, R72 ;  /* 0x000000480b4d7220 */ /* 0x000fe20000410000 */
[--C-:B------:R-:W-:Y:S02]  /*42c0*/  HADD2.F32 R67, -RZ, R66.reuse.H0_H0 ;  /* 0x20000042ff437230 */ /* 0x100fe40000004100 */
[-C--:B------:R-:W-:Y:S01]  /*42d0*/  FMUL.FTZ R72, R65, R74.reuse ;  /* 0x0000004a41487220 */ /* 0x080fe20000410000 */
[----:B------:R-:W-:Y:S02]  /*42e0*/  HADD2.F32 R66, -RZ, R66.H1_H1 ;  /* 0x30000042ff427230 */ /* 0x000fe40000004100 */
[----:B------:R-:W-:Y:S01]  /*42f0*/  FMUL.FTZ R74, R13, R74 ;  /* 0x0000004a0d4a7220 */ /* 0x000fe20000410000 */
[----:B------:R-:W-:Y:S01]  /*4300*/  F2FP.F16.E4M3.UNPACK_B R129, R129 ;  /* 0x00000081ff81723e */ /* 0x000fe200020006ff */
[-C--:B------:R-:W-:Y:S01]  /*4310*/  FFMA.FTZ R11, R11, R67.reuse, -R76 ;  /* 0x000000430b0b7223 */ /* 0x080fe2000001084c */
[----:B------:R-:W-:Y:S01]  /*4320*/  FFMA.FTZ R130, R64, R67, R77 ;  /* 0x0000004340827223 */ /* 0x000fe2000001004d */
[----:B------:R-:W-:Y:S01]  /*4330*/  FFMA.FTZ R76, R13, R66, -R72 ;  /* 0x000000420d4c7223 */ /* 0x000fe20000010848 */
[----:B------:R-:W-:Y:S01]  /*4340*/  F2FP.F16.E4M3.UNPACK_B R13, R12.H1 ;  /* 0x0000000cff0d723e */ /* 0x000fe200030006ff */
[----:B---3--:R-:W-:Y:S01]  /*4350*/  FFMA.FTZ R79, R65, R66, R74 ;  /* 0x00000042414f7223 */ /* 0x008fe2000001004a */
[----:B------:R-:W-:Y:S01]  /*4360*/  F2FP.F16.E4M3.UNPACK_B R12, R12 ;  /* 0x0000000cff0c723e */ /* 0x000fe200020006ff */
[----:B------:R-:W-:Y:S01]  /*4370*/  HADD2.F32 R67, -RZ, R129.H1_H1 ;  /* 0x30000081ff437230 */ /* 0x000fe20000004100 */
[----:B------:R-:W-:Y:S01]  /*4380*/  F2FP.F16.E4M3.UNPACK_B R128, R128 ;  /* 0x00000080ff80723e */ /* 0x000fe200020006ff */
[----:B------:R-:W-:-:S02]  /*4390*/  HADD2.F32 R64, -RZ, R13.H0_H0 ;  /* 0x2000000dff407230 */ /* 0x000fc40000004100 */
[----:B------:R-:W-:Y:S02]  /*43a0*/  HADD2.F32 R65, -RZ, R13.H1_H1 ;  /* 0x3000000dff417230 */ /* 0x000fe40000004100 */
[--C-:B------:R-:W-:Y:S02]  /*43b0*/  HADD2.F32 R13, -RZ, R12.reuse.H0_H0 ;  /* 0x2000000cff0d7230 */ /* 0x100fe40000004100 */
[-C--:B------:R-:W-:Y:S01]  /*43c0*/  FMUL.FTZ R74, R64, R67.reuse ;  /* 0x00000043404a7220 */ /* 0x080fe20000410000 */
[----:B------:R-:W-:Y:S02]  /*43d0*/  HADD2.F32 R129, -RZ, R129.H0_H0 ;  /* 0x20000081ff817230 */ /* 0x000fe40000004100 */
[----:B------:R-:W-:Y:S01]  /*43e0*/  FMUL.FTZ R77, R65, R67 ;  /* 0x00000043414d7220 */ /* 0x000fe20000410000 */
[----:B------:R-:W-:Y:S02]  /*43f0*/  HADD2.F32 R12, -RZ, R12.H1_H1 ;  /* 0x3000000cff0c7230 */ /* 0x000fe40000004100 */
[----:B------:R-:W-:-:S02]  /*4400*/  HADD2.F32 R66, -RZ, R128.H1_H1 ;  /* 0x30000080ff427230 */ /* 0x000fc40000004100 */
[----:B------:R-:W-:Y:S02]  /*4410*/  HADD2.F32 R128, -RZ, R128.H0_H0 ;  /* 0x20000080ff807230 */ /* 0x000fe40000004100 */
[-C--:B------:R-:W-:Y:S01]  /*4420*/  FMUL.FTZ R72, R12, R129.reuse ;  /* 0x000000810c487220 */ /* 0x080fe20000410000 */
[----:B------:R-:W-:Y:S01]  /*4430*/  FMUL.FTZ R129, R13, R129 ;  /* 0x000000810d817220 */ /* 0x000fe20000410000 */
[-C--:B------:R-:W-:Y:S01]  /*4440*/  FFMA.FTZ R64, R64, R66.reuse, -R77 ;  /* 0x0000004240407223 */ /* 0x080fe2000001084d */
[----:B------:R-:W-:Y:S01]  /*4450*/  FFMA.FTZ R65, R65, R66, R74 ;  /* 0x0000004241417223 */ /* 0x000fe2000001004a */
[-C--:B------:R-:W-:Y:S01]  /*4460*/  FFMA.FTZ R77, R13, R128.reuse, -R72 ;  /* 0x000000800d4d7223 */ /* 0x080fe20000010848 */
[----:B------:R-:W-:Y:S01]  /*4470*/  F2FP.F16.E4M3.UNPACK_B R13, R15.H1 ;  /* 0x0000000fff0d723e */ /* 0x000fe200030006ff */
[----:B------:R-:W-:Y:S01]  /*4480*/  FFMA.FTZ R128, R12, R128, R129 ;  /* 0x000000800c807223 */ /* 0x000fe20000010081 */
[----:B------:R-:W-:Y:S02]  /*4490*/  F2FP.F16.E4M3.UNPACK_B R72, R75.H1 ;  /* 0x0000004bff48723e */ /* 0x000fe400030006ff */
[----:B------:R-:W-:-:S02]  /*44a0*/  F2FP.SATFINITE.E4M3.F32.PACK_AB_MERGE_C R129, R79, R76, RZ ;  /* 0x0000004c4f81723e */ /* 0x000fc400048070ff */
        /* <DEDUP_REMOVED lines=24> */
[----:B----4-:R-:W-:Y:S01]  /*4630*/  FFMA.FTZ R115, R65, R67, R132 ;  /* 0x0000004341737223 */ /* 0x010fe20000010084 */
        /* <DEDUP_REMOVED lines=8> */
[C---:B------:R-:W-:Y:S01]  /*46c0*/  FMUL.FTZ R72, R13.reuse, R72 ;  /* 0x000000480d487220 */ /* 0x040fe20000410000 */
[----:B------:R-:W-:Y:S02]  /*46d0*/  HADD2.F32 R65, -RZ, R70.H0_H0 ;  /* 0x20000046ff417230 */ /* 0x000fe40000004100 */
[-C--:B------:R-:W-:Y:S01]  /*46e0*/  FMUL.FTZ R67, R14, R75.reuse ;  /* 0x0000004b0e437220 */ /* 0x080fe20000410000 */
[C---:B------:R-:W-:Y:S01]  /*46f0*/  FMUL.FTZ R75, R12.reuse, R75 ;  /* 0x0000004b0c4b7220 */ /* 0x040fe20000410000 */
        /* <DEDUP_REMOVED lines=8> */
.L_x_2979:
[----:B------:R-:W-:Y:S05]  /*4780*/  BSYNC B3 ;  /* 0x0000000000037941 */ /* 0x000fea0003800000 */
.L_x_2978:
[----:B--2---:R0:W-:Y:S02]  /*4790*/  ST.E.128 desc[UR36][R68.64], R12 ;  /* 0x0000000c44007985 */ /* 0x0041e4000c101d24 */
.L_x_2977:
[----:B------:R-:W-:Y:S05]  /*47a0*/  BSYNC B2 ;  /* 0x0000000000027941 */ /* 0x000fea0003800000 */
.L_x_2976:
[----:B------:R-:W-:-:S13]  /*47b0*/  ISETP.NE.AND P2, PT, R81, RZ, PT ;  /* 0x000000ff5100720c */ /* 0x000fda0003f45270 */
[----:B------:R-:W-:Y:S05]  /*47c0*/  @P2 BRA `(.L_x_2975) ;  /* 0x0000000400d02947 */ /* 0x000fea0003800000 */
[----:B0-2---:R0:W2:Y:S01]  /*47d0*/  LDS.128 R12, [R96+0x2d400] ;  /* 0x02d40000600c7984 */ /* 0x0050a20000000c00 */
[----:B------:R-:W-:Y:S01]  /*47e0*/  IADD3 R64, P2, R18, R73, RZ ;  /* 0x0000004912407210 */ /* 0x000fe20007f5e0ff */
[----:B------:R-:W-:Y:S04]  /*47f0*/  BSSY B2, `(.L_x_2980) ;  /* 0x0000070000027945 */ /* 0x000fe80003800000 */
[----:B-1----:R-:W-:Y:S01]  /*4800*/  IMAD.X R65, R71, 0x1, R220, P2 ;  /* 0x0000000147417824 */ /* 0x002fe200010e06dc */
        /* <DEDUP_REMOVED lines=9> */
[----:B------:R-:W-:Y:S01]  /*48a0*/  SHF.R.U32.HI R69, RZ, 0x10, R61 ;  /* 0x00000010ff457819 */ /* 0x000fe2000001163d */
[----:B--2---:R-:W-:Y:S01]  /*48b0*/  IMAD.MOV.U32 R61, RZ, RZ, R15 ;  /* 0x000000ffff3d7224 */ /* 0x004fe200078e000f */
[----:B------:R-:W-:Y:S01]  /*48c0*/  PRMT R60, R60, 0x654, R11 ;  /* 0x000006543c3c7816 */ /* 0x000fe2000000000b */
[----:B------:R-:W-:Y:S01]  /*48d0*/  IMAD.SHL.U32 R15, R66, 0x100, RZ ;  /* 0x00000100420f7824 */ /* 0x000fe200078e00ff */
[----:B------:R-:W-:Y:S01]  /*48e0*/  PRMT R62, R63, 0x654, R62 ;  /* 0x000006543f3e7816 */ /* 0x000fe2000000003e */
[----:B------:R-:W-:Y:S01]  /*48f0*/  IMAD.SHL.U32 R11, R67, 0x100, RZ ;  /* 0x00000100430b7824 */ /* 0x000fe200078e00ff */
[----:B------:R-:W-:Y:S02]  /*4900*/  F2FP.F16.E4M3.UNPACK_B R66, R127.H1 ;  /* 0x0000007fff42723e */ /* 0x000fe400030006ff */
[----:B------:R-:W-:Y:S01]  /*4910*/  LOP3.LUT R67, R62, 0xff00, R15, 0xf8, !PT ;  /* 0x0000ff003e437812 */ /* 0x000fe200078ef80f */
[----:B------:R-:W-:Y:S01]  /*4920*/  IMAD.U32 R62, R68, 0x10000, RZ ;  /* 0x00010000443e7824 */ /* 0x000fe200078e00ff */
[----:B------:R-:W-:Y:S01]  /*4930*/  LOP3.LUT R60, R60, 0xff00, R11, 0xf8, !PT ;  /* 0x0000ff003c3c7812 */ /* 0x000fe200078ef80b */
[----:B------:R-:W-:Y:S01]  /*4940*/  HADD2.F32 R68, -RZ, R66.H0_H0 ;  /* 0x20000042ff447230 */ /* 0x000fe20000004100 */
[----:B------:R-:W-:-:S02]  /*4950*/  SHF.L.U32 R15, R69, 0x10, RZ ;  /* 0x00000010450f7819 */ /* 0x000fc400000006ff */
[-C--:B------:R-:W-:Y:S02]  /*4960*/  F2FP.F16.E4M3.UNPACK_B R11, R13.reuse ;  /* 0x0000000dff0b723e */ /* 0x080fe400020006ff */
[----:B------:R-:W-:Y:S01]  /*4970*/  LOP3.LUT R69, R67, 0xff0000, R62, 0xf8, !PT ;  /* 0x00ff000043457812 */ /* 0x000fe200078ef83e */
[----:B------:R-:W-:Y:S01]  /*4980*/  HADD2.F32 R67, -RZ, R66.H1_H1 ;  /* 0x30000042ff437230 */ /* 0x000fe20000004100 */
[----:B------:R-:W-:Y:S01]  /*4990*/  LOP3.LUT R63, R60, 0xff0000, R15, 0xf8, !PT ;  /* 0x00ff00003c3f7812 */ /* 0x000fe200078ef80f */
[--C-:B------:R-:W-:Y:S01]  /*49a0*/  HADD2.F32 R15, -RZ, R11.reuse.H1_H1 ;  /* 0x3000000bff0f7230 */ /* 0x100fe20000004100 */
[----:B------:R-:W-:Y:S01]  /*49b0*/  F2FP.F16.E4M3.UNPACK_B R62, R126.H1 ;  /* 0x0000007eff3e723e */ /* 0x000fe200030006ff */
[----:B------:R-:W-:Y:S01]  /*49c0*/  HADD2.F32 R11, -RZ, R11.H0_H0 ;  /* 0x2000000bff0b7230 */ /* 0x000fe20000004100 */
[----:B------:R-:W-:Y:S02]  /*49d0*/  F2FP.F16.E4M3.UNPACK_B R13, R13.H1 ;  /* 0x0000000dff0d723e */ /* 0x000fe400030006ff */
[----:B------:R-:W-:Y:S01]  /*49e0*/  FMUL.FTZ R70, R15, R68 ;  /* 0x000000440f467220 */ /* 0x000fe20000410000 */
[----:B------:R-:W-:-:S02]  /*49f0*/  HADD2.F32 R66, -RZ, R62.H0_H0 ;  /* 0x2000003eff427230 */ /* 0x000fc40000004100 */
        /* <DEDUP_REMOVED lines=10> */
[----:B------:R-:W-:-:S02]  /*4aa0*/  FFMA.FTZ R67, R13, R62, -R70 ;  /* 0x0000003e0d437223 */ /* 0x000fc40000010846 */
[----:B------:R-:W-:Y:S01]  /*4ab0*/  FFMA.FTZ R74, R60, R62, R11 ;  /* 0x0000003e3c4a7223 */ /* 0x000fe2000001000b */
[-C--:B------:R-:W-:Y:S01]  /*4ac0*/  F2FP.F16.E4M3.UNPACK_B R11, R12.reuse.H1 ;  /* 0x0000000cff0b723e */ /* 0x080fe200030006ff */
[--C-:B------:R-:W-:Y:S01]  /*4ad0*/  HADD2.F32 R62, -RZ, R127.reuse.H1_H1 ;  /* 0x3000007fff3e7230 */ /* 0x100fe20000004100 */
[----:B------:R-:W-:Y:S01]  /*4ae0*/  F2FP.F16.E4M3.UNPACK_B R12, R12 ;  /* 0x0000000cff0c723e */ /* 0x000fe200020006ff */
[----:B------:R-:W-:Y:S01]  /*4af0*/  HADD2.F32 R127, -RZ, R127.H0_H0 ;  /* 0x2000007fff7f7230 */ /* 0x000fe20000004100 */
[----:B------:R-:W-:Y:S01]  /*4b00*/  F2FP.SATFINITE.E4M3.F32.PACK_AB_MERGE_C R75, R74, R67, RZ ;  /* 0x000000434a4b723e */ /* 0x000fe200048070ff */
[--C-:B------:R-:W-:Y:S02]  /*4b10*/  HADD2.F32 R13, -RZ, R11.reuse.H0_H0 ;  /* 0x2000000bff0d7230 */ /* 0x100fe40000004100 */
[----:B------:R-:W-:Y:S01]  /*4b20*/  HADD2.F32 R15, -RZ, R11.H1_H1 ;  /* 0x3000000bff0f7230 */ /* 0x000fe20000004100 */
[----:B------:R-:W-:Y:S01]  /*4b30*/  F2FP.SATFINITE.E4M3.F32.PACK_AB_MERGE_C R71, R72, R71, R75 ;  /* 0x000000474847723e */ /* 0x000fe2000480704b */
[----:B------:R-:W-:-:S02]  /*4b40*/  HADD2.F32 R11, -RZ, R12.H0_H0 ;  /* 0x2000000cff0b7230 */ /* 0x000fc40000004100 */
[-C--:B------:R-:W-:Y:S01]  /*4b50*/  FMUL.FTZ R68, R13, R62.reuse ;  /* 0x0000003e0d447220 */ /* 0x080fe20000410000 */
[----:B------:R-:W-:Y:S02]  /*4b60*/  HADD2.F32 R12, -RZ, R12.H1_H1 ;  /* 0x3000000cff0c7230 */ /* 0x000fe40000004100 */
[----:B------:R-:W-:Y:S01]  /*4b70*/  FMUL.FTZ R66, R15, R62 ;  /* 0x0000003e0f427220 */ /* 0x000fe20000410000 */
[--C-:B------:R-:W-:Y:S02]  /*4b80*/  HADD2.F32 R60, -RZ, R126.reuse.H1_H1 ;  /* 0x3000007eff3c7230 */ /* 0x100fe40000004100 */
[----:B------:R-:W-:Y:S02]  /*4b90*/  HADD2.F32 R126, -RZ, R126.H0_H0 ;  /* 0x2000007eff7e7230 */ /* 0x000fe40000004100 */
[CC--:B------:R-:W-:Y:S01]  /*4ba0*/  FMUL.FTZ R62, R12.reuse, R127.reuse ;  /* 0x0000007f0c3e7220 */ /* 0x0c0fe20000410000 */
[----:B------:R-:W-:Y:S01]  /*4bb0*/  FMUL.FTZ R127, R11, R127 ;  /* 0x0000007f0b7f7220 */ /* 0x000fe20000410000 */
[-C--:B------:R-:W-:Y:S01]  /*4bc0*/  FFMA.FTZ R66, R13, R60.reuse, -R66 ;  /* 0x0000003c0d427223 */ /* 0x080fe20000010842 */
[----:B------:R-:W-:Y:S01]  /*4bd0*/  FFMA.FTZ R15, R15, R60, R68 ;  /* 0x0000003c0f0f7223 */ /* 0x000fe20000010044 */
[-C--:B------:R-:W-:Y:S01]  /*4be0*/  FFMA.FTZ R70, R11, R126.reuse, -R62 ;  /* 0x0000007e0b467223 */ /* 0x080fe2000001083e */
[----:B------:R-:W-:Y:S01]  /*4bf0*/  FFMA.FTZ R127, R12, R126, R127 ;  /* 0x0000007e0c7f7223 */ /* 0x000fe2000001007f */
[----:B------:R-:W-:-:S02]  /*4c00*/  F2FP.F16.E4M3.UNPACK_B R12, R61.H1 ;  /* 0x0000003dff0c723e */ /* 0x000fc400030006ff */
[----:B------:R-:W-:Y:S02]  /*4c10*/  F2FP.SATFINITE.E4M3.F32.PACK_AB_MERGE_C R73, R15, R66, RZ ;  /* 0x000000420f49723e */ /* 0x000fe400048070ff */
[----:B------:R-:W-:Y:S01]  /*4c20*/  F2FP.F16.E4M3.UNPACK_B R66, R69.H1 ;  /* 0x00000045ff42723e */ /* 0x000fe200030006ff */
        /* <DEDUP_REMOVED lines=24> */
[----:B------:R-:W-:Y:S02]  /*4db0*/  HADD2.F32 R61, -RZ, R61.H1_H1 ;  /* 0x3000003dff3d7230 */ /* 0x000fe40000004100 */
[--C-:B------:R-:W-:Y:S01]  /*4dc0*/  HADD2.F32 R11, -RZ, R14.reuse.H0_H0 ;  /* 0x2000000eff0b7230 */ /* 0x100fe20000004100 */
[----:B------:R-:W-:Y:S01]  /*4dd0*/  F2FP.SATFINITE.E4M3.F32.PACK_AB_MERGE_C R67, R67, R68, RZ ;  /* 0x000000444343723e */ /* 0x000fe200048070ff */
[----:B------:R-:W-:Y:S02]  /*4de0*/  HADD2.F32 R14, -RZ, R14.H1_H1 ;  /* 0x3000000eff0e7230 */ /* 0x000fe40000004100 */
[----:B------:R-:W-:Y:S01]  /*4df0*/  FMUL.FTZ R13, R61, R66 ;  /* 0x000000423d0d7220 */ /* 0x000fe20000410000 */
        /* <DEDUP_REMOVED lines=15> */
.L_x_2981:
[----:B------:R-:W-:Y:S05]  /*4ef0*/  BSYNC B2 ;  /* 0x0000000000027941 */ /* 0x000fea0003800000 */
.L_x_2980:
[----:B--2---:R0:W-:Y:S02]  /*4f00*/  ST.E.128 desc[UR36][R64.64], R12 ;  /* 0x0000000c40007985 */ /* 0x0041e4000c101d24 */
.L_x_2975:
[----:B------:R-:W-:Y:S05]  /*4f10*/  BSYNC B1 ;  /* 0x0000000000017941 */ /* 0x000fea0003800000 */
.L_x_2974:
[----:B------:R-:W-:-:S03]  /*4f20*/  UMOV UR4, 0xffffffff ;  /* 0xffffffff00047882 */ /* 0x000fc60000000000 */
[----:B------:R-:W-:Y:S05]  /*4f30*/  BRA.DIV UR4, `(.L_x_2982) ;  /* 0x0000027e04247947 */ /* 0x000fea000b800000 */
[----:B------:R1:W1:Y:S04]  /*4f40*/  SHFL.IDX PT, R63, R117, 0x2, 0x181f ;  /* 0x00581f00753f7f89 */ /* 0x00026800000e0000 */
[----:B0-----:R0:W0:Y:S02]  /*4f50*/  SHFL.IDX PT, R65, R116, 0x2, 0x181f ;  /* 0x00581f0074417f89 */ /* 0x00102400000e0000 */
.L_x_3313:
        /* <DEDUP_REMOVED lines=10> */
[--C-:B------:R-:W-:Y:S01]  /*5000*/  SHF.R.U32.HI R64, RZ, 0x10, R59.reuse ;  /* 0x00000010ff407819 */ /* 0x100fe2000001163b */
[----:B--2---:R-:W-:Y:S01]  /*5010*/  IMAD.MOV.U32 R56, RZ, RZ, R14 ;  /* 0x000000ffff387224 */ /* 0x004fe200078e000e */
[--C-:B------:R-:W-:Y:S02]  /*5020*/  SHF.R.U32.HI R62, RZ, 0x8, R59.reuse ;  /* 0x00000008ff3e7819 */ /* 0x100fe4000001163b */
[----:B------:R-:W-:Y:S02]  /*5030*/  LOP3.LUT R58, R59, 0xff, RZ, 0xc0, !PT ;  /* 0x000000ff3b3a7812 */ /* 0x000fe400078ec0ff */
[----:B------:R-:W-:Y:S02]  /*5040*/  SHF.R.U32.HI R59, RZ, 0x18, R59 ;  /* 0x00000018ff3b7819 */ /* 0x000fe4000001163b */
[----:B------:R-:W-:Y:S02]  /*5050*/  LOP3.LUT R11, R57, 0xff, RZ, 0xc0, !PT ;  /* 0x000000ff390b7812 */ /* 0x000fe400078ec0ff */
[----:B------:R-:W-:-:S02]  /*5060*/  SHF.R.U32.HI R66, RZ, 0x18, R57 ;  /* 0x00000018ff427819 */ /* 0x000fc40000011639 */
[----:B------:R-:W-:Y:S02]  /*5070*/  SHF.R.U32.HI R67, RZ, 0x8, R57 ;  /* 0x00000008ff437819 */ /* 0x000fe40000011639 */
[----:B------:R-:W-:Y:S01]  /*5080*/  PRMT R59, R59, 0x654, R58 ;  /* 0x000006543b3b7816 */ /* 0x000fe2000000003a */
[----:B------:R-:W-:Y:S01]  /*5090*/  IMAD.SHL.U32 R58, R62, 0x100, RZ ;  /* 0x000001003e3a7824 */ /* 0x000fe200078e00ff */
[----:B------:R-:W-:Y:S02]  /*50a0*/  PRMT R14, R66, 0x654, R11 ;  /* 0x00000654420e7816 */ /* 0x000fe4000000000b */
[----:B------:R-:W-:Y:S01]  /*50b0*/  SHF.R.U32.HI R68, RZ, 0x10, R57 ;  /* 0x00000010ff447819 */ /* 0x000fe20000011639 */
[----:B------:R-:W-:Y:S01]  /*50c0*/  IMAD.MOV.U32 R57, RZ, RZ, R15 ;  /* 0x000000ffff397224 */ /* 0x000fe200078e000f */
[----:B------:R-:W-:Y:S02]  /*50d0*/  SHF.L.U32 R11, R67, 0x8, RZ ;  /* 0x00000008430b7819 */ /* 0x000fe400000006ff */
[----:B------:R-:W-:Y:S01]  /*50e0*/  LOP3.LUT R67, R59, 0xff00, R58, 0xf8, !PT ;  /* 0x0000ff003b437812 */ /* 0x000fe200078ef83a */
[----:B------:R-:W-:Y:S01]  /*50f0*/  IMAD.U32 R58, R64, 0x10000, RZ ;  /* 0x00010000403a7824 */ /* 0x000fe200078e00ff */
[----:B------:R-:W-:Y:S01]  /*5100*/  LOP3.LUT R15, R14, 0xff00, R11, 0xf8, !PT ;  /* 0x0000ff000e0f7812 */ /* 0x000fe200078ef80b */
[----:B------:R-:W-:Y:S01]  /*5110*/  IMAD.U32 R14, R68, 0x10000, RZ ;  /* 0x00010000440e7824 */ /* 0x000fe200078e00ff */
[----:B------:R-:W-:-:S02]  /*5120*/  F2FP.F16.E4M3.UNPACK_B R59, R125.H1 ;  /* 0x0000007dff3b723e */ /* 0x000fc400030006ff */
        /* <DEDUP_REMOVED lines=8> */
[----:B------:R-:W-:Y:S02]  /*51b0*/  HADD2.F32 R11, -RZ, R11.H0_H0 ;  /* 0x2000000bff0b7230 */ /* 0x000fe40000004100 */
[----:B------:R-:W-:Y:S01]  /*51c0*/  FMUL.FTZ R68, R14, R64 ;  /* 0x000000400e447220 */ /* 0x000fe20000410000 */
[----:B------:R-:W-:Y:S01]  /*51d0*/  HADD2.F32 R59, -RZ, R58.H0_H0 ;  /* 0x2000003aff3b7230 */ /* 0x000fe20000004100 */
[----:B------:R-:W-:Y:S01]  /*51e0*/  F2FP.F16.E4M3.UNPACK_B R125, R125 ;  /* 0x0000007dff7d723e */ /* 0x000fe200020006ff */
[----:B------:R-:W-:-:S02]  /*51f0*/  HADD2.F32 R15, -RZ, R13.H1_H1 ;  /* 0x3000000dff0f7230 */ /* 0x000fc40000004100 */
        /* <DEDUP_REMOVED lines=77> */
.L_x_2988:
[----:B------:R-:W-:Y:S05]  /*56d0*/  BSYNC B3 ;  /* 0x0000000000037941 */ /* 0x000fea0003800000 */
.L_x_2987:
[----:B--2---:R0:W-:Y:S02]  /*56e0*/  ST.E.128 desc[UR36][R60.64], R12 ;  /* 0x0000000c3c007985 */ /* 0x0041e4000c101d24 */
.L_x_2986:
[----:B------:R-:W-:Y:S05]  /*56f0*/  BSYNC B2 ;  /* 0x0000000000027941 */ /* 0x000fea0003800000 */
.L_x_2985:
        /* <DEDUP_REMOVED lines=8> */
[----:B------:R-:W-:Y:S01]  /*5780*/  SHF.R.U32.HI R58, RZ, 0x8, R55 ;  /* 0x00000008ff3a7819 */ /* 0x000fe20000011637 */
[----:B--2---:R-:W-:Y:S01]  /*5790*/  IMAD.MOV.U32 R52, RZ, RZ, R14 ;  /* 0x000000ffff347224 */ /* 0x004fe200078e000e */
[----:B------:R-:W-:Y:S02]  /*57a0*/  SHF.R.U32.HI R62, RZ, 0x8, R53 ;  /* 0x00000008ff3e7819 */ /* 0x000fe40000011635 */
[----:B------:R-:W-:Y:S02]  /*57b0*/  SHF.R.U32.HI R61, RZ, 0x18, R55 ;  /* 0x00000018ff3d7819 */ /* 0x000fe40000011637 */
[----:B------:R-:W-:Y:S01]  /*57c0*/  LOP3.LUT R54, R55, 0xff, RZ, 0xc0, !PT ;  /* 0x000000ff37367812 */ /* 0x000fe200078ec0ff */
[----:B------:R-:W-:Y:S01]  /*57d0*/  IMAD.SHL.U32 R14, R62, 0x100, RZ ;  /* 0x000001003e0e7824 */ /* 0x000fe200078e00ff */
[----:B------:R-:W-:Y:S02]  /*57e0*/  SHF.R.U32.HI R64, RZ, 0x18, R53 ;  /* 0x00000018ff407819 */ /* 0x000fe40000011635 */
[----:B------:R-:W-:-:S02]  /*57f0*/  LOP3.LUT R11, R53, 0xff, RZ, 0xc0, !PT ;  /* 0x000000ff350b7812 */ /* 0x000fc400078ec0ff */
[----:B------:R-:W-:Y:S02]  /*5800*/  SHF.R.U32.HI R60, RZ, 0x10, R53 ;  /* 0x00000010ff3c7819 */ /* 0x000fe40000011635 */
[----:B------:R-:W-:Y:S01]  /*5810*/  MOV R53, R15 ;  /* 0x0000000f00357202 */ /* 0x000fe20000000f00 */
[----:B------:R-:W-:Y:S01]  /*5820*/  IMAD.SHL.U32 R15, R58, 0x100, RZ ;  /* 0x000001003a0f7824 */ /* 0x000fe200078e00ff */
[----:B------:R-:W-:Y:S02]  /*5830*/  SHF.R.U32.HI R59, RZ, 0x10, R55 ;  /* 0x00000010ff3b7819 */ /* 0x000fe40000011637 */
[----:B------:R-:W-:Y:S02]  /*5840*/  PRMT R54, R61, 0x654, R54 ;  /* 0x000006543d367816 */ /* 0x000fe40000000036 */
[----:B------:R-:W-:Y:S01]  /*5850*/  PRMT R11, R64, 0x654, R11 ;  /* 0x00000654400b7816 */ /* 0x000fe2000000000b */
        /* <DEDUP_REMOVED lines=94> */
[----:B------:R-:W-:-:S07]  /*5e40*/  MOV R13, R63 ;  /* 0x0000003f000d7202 */ /* 0x000fce0000000f00 */
.L_x_2990:
[----:B------:R-:W-:Y:S05]  /*5e50*/  BSYNC B2 ;  /* 0x0000000000027941 */ /* 0x000fea0003800000 */
.L_x_2989:
[----:B--2---:R0:W-:Y:S02]  /*5e60*/  ST.E.128 desc[UR36][R56.64], R12 ;  /* 0x0000000c38007985 */ /* 0x0041e4000c101d24 */
.L_x_2984:
[----:B------:R-:W-:Y:S05]  /*5e70*/  BSYNC B1 ;  /* 0x0000000000017941 */ /* 0x000fea0003800000 */
.L_x_2983:
[----:B------:R-:W-:-:S03]  /*5e80*/  UMOV UR4, 0xffffffff ;  /* 0xffffffff00047882 */ /* 0x000fc60000000000 */
[----:B------:R-:W-:Y:S05]  /*5e90*/  BRA.DIV UR4, `(.L_x_2991) ;  /* 0x0000026e04987947 */ /* 0x000fea000b800000 */
[----:B-1----:R-:W1:Y:S04]  /*5ea0*/  SHFL.IDX PT, R117, R117, 0x3, 0x181f ;  /* 0x00781f0075757f89 */ /* 0x002e6800000e0000 */
[----:B------:R0:W0:Y:S02]  /*5eb0*/  SHFL.IDX PT, R53, R116, 0x3, 0x181f ;  /* 0x00781f0074357f89 */ /* 0x00002400000e0000 */
.L_x_3317:
[----:B------:R-:W-:Y:S05]  /*5ec0*/  @P4 BRA `(.L_x_2992) ;  /* 0x0000005c00184947 */ /* 0x000fea0003800000 */
[----:B------:R-:W-:Y:S04]  /*5ed0*/  BSSY B1, `(.L_x_2993) ;  /* 0x0000077000017945 */ /* 0x000fe80003800000 */
        /* <DEDUP_REMOVED lines=10> */
[----:B------:R-:W-:Y:S01]  /*5f80*/  SHF.R.U32.HI R60, RZ, 0x18, R49 ;  /* 0x00000018ff3c7819 */ /* 0x000fe20000011631 */
[----:B------:R-:W-:Y:S01]  /*5f90*/  IMAD.SHL.U32 R14, R58, 0x100, RZ ;  /* 0x000001003a0e7824 */ /* 0x000fe200078e00ff */
[----:B------:R-:W-:Y:S02]  /*5fa0*/  LOP3.LUT R11, R49, 0xff, RZ, 0xc0, !PT ;  /* 0x000000ff310b7812 */ /* 0x000fe400078ec0ff */
[----:B------:R-:W-:Y:S02]  /*5fb0*/  SHF.R.U32.HI R59, RZ, 0x18, R51 ;  /* 0x00000018ff3b7819 */ /* 0x000fe40000011633 */
[----:B------:R-:W-:-:S02]  /*5fc0*/  LOP3.LUT R50, R51, 0xff, RZ, 0xc0, !PT ;  /* 0x000000ff33327812 */ /* 0x000fc400078ec0ff */
[----:B------:R-:W-:Y:S01]  /*5fd0*/  SHF.R.U32.HI R56, RZ, 0x10, R49 ;  /* 0x00000010ff387819 */ /* 0x000fe20000011631 */
[----:B------:R-:W-:Y:S01]  /*5fe0*/  IMAD.MOV.U32 R49, RZ, RZ, R15 ;  /* 0x000000ffff317224 */ /* 0x000fe200078e000f */
[----:B------:R-:W-:Y:S01]  /*5ff0*/  SHF.R.U32.HI R57, RZ, 0x10, R51 ;  /* 0x00000010ff397819 */ /* 0x000fe20000011633 */
[----:B------:R-:W-:Y:S01]  /*6000*/  IMAD.SHL.U32 R15, R52, 0x100, RZ ;  /* 0x00000100340f7824 */ /* 0x000fe200078e00ff */
[----:B------:R-:W-:Y:S02]  /*6010*/  PRMT R11, R60, 0x654, R11 ;  /* 0x000006543c0b7816 */ /* 0x000fe4000000000b */
[----:B------:R-:W-:Y:S01]  /*6020*/  PRMT R50, R59, 0x654, R50 ;  /* 0x000006543b327816 */ /* 0x000fe20000000032 */
[----:B------:R-:W-:Y:S01]  /*6030*/  IMAD.U32 R57, R57, 0x10000, RZ ;  /* 0x0001000039397824 */ /* 0x000fe200078e00ff */
[----:B------:R-:W-:Y:S02]  /*6040*/  LOP3.LUT R14, R11, 0xff00, R14, 0xf8, !PT ;  /* 0x0000ff000b0e7812 */ /* 0x000fe400078ef80e */
        /* <DEDUP_REMOVED lines=93> */
.L_x_2996:
[----:B------:R-:W-:Y:S05]  /*6620*/  BSYNC B2 ;  /* 0x0000000000027941 */ /* 0x000fea0003800000 */
.L_x_2995:
[----:B--2---:R0:W-:Y:S02]  /*6630*/  ST.E.128 desc[UR36][R54.64], R12 ;  /* 0x0000000c36007985 */ /* 0x0041e4000c101d24 */
.L_x_2994:
[----:B------:R-:W-:Y:S05]  /*6640*/  BSYNC B1 ;  /* 0x0000000000017941 */ /* 0x000fea0003800000 */
.L_x_2993:
        /* <DEDUP_REMOVED lines=10> */
[----:B------:R-:W-:Y:S02]  /*66f0*/  LOP3.LUT R11, R45, 0xff, RZ, 0xc0, !PT ;  /* 0x000000ff2d0b7812 */ /* 0x000fe400078ec0ff */
[--C-:B------:R-:W-:Y:S01]  /*6700*/  SHF.R.U32.HI R52, RZ, 0x18, R45.reuse ;  /* 0x00000018ff347819 */ /* 0x100fe2000001162d */
[----:B------:R-:W-:Y:S01]  /*6710*/  IMAD.SHL.U32 R46, R46, 0x100, RZ ;  /* 0x000001002e2e7824 */ /* 0x000fe200078e00ff */
[----:B------:R-:W-:Y:S02]  /*6720*/  SHF.R.U32.HI R51, RZ, 0x8, R45 ;  /* 0x00000008ff337819 */ /* 0x000fe4000001162d */
[----:B------:R-:W-:Y:S02]  /*6730*/  SHF.R.U32.HI R50, RZ, 0x10, R47 ;  /* 0x00000010ff327819 */ /* 0x000fe4000001162f */
[----:B------:R-:W-:-:S02]  /*6740*/  LOP3.LUT R47, R47, 0xff0000ff, RZ, 0xc0, !PT ;  /* 0xff0000ff2f2f7812 */ /* 0x000fc400078ec0ff */
        /* <DEDUP_REMOVED lines=50> */
[----:B------:R-:W-:Y:S01]  /*6a70*/  F2FP.F16.E4M3.UNPACK_B R15, R50.H1 ;  /* 0x00000032ff0f723e */ /* 0x000fe200030006ff */
[-C--:B------:R-:W-:Y:S01]  /*6a80*/  FFMA.FTZ R55, R12, R78.reuse, R47 ;  /* 0x0000004e0c377223 */ /* 0x080fe2000001002f */
[----:B------:R-:W-:Y:S01]  /*6a90*/  F2FP.F16.E4M3.UNPACK_B R12, R45.H1 ;  /* 0x0000002dff0c723e */ /* 0x000fe200030006ff */
[----:B------:R-:W-:Y:S01]  /*6aa0*/  FFMA.FTZ R54, R11, R78, -R46 ;  /* 0x0000004e0b367223 */ /* 0x000fe2000001082e */
[-C--:B------:R-:W-:Y:S01]  /*6ab0*/  F2FP.F16.E4M3.UNPACK_B R47, R53.reuse.H1 ;  /* 0x00000035ff2f723e */ /* 0x080fe200030006ff */
[----:B------:R-:W-:Y:S01]  /*6ac0*/  HADD2.F32 R46, -RZ, R15.H1_H1 ;  /* 0x3000000fff2e7230 */ /* 0x000fe20000004100 */
[----:B------:R-:W-:Y:S01]  /*6ad0*/  F2FP.SATFINITE.E4M3.F32.PACK_AB_MERGE_C R60, R51, R52, RZ ;  /* 0x00000034333c723e */ /* 0x000fe200048070ff */
        /* <DEDUP_REMOVED lines=42> */
.L_x_2998:
[----:B------:R-:W-:Y:S05]  /*6d80*/  BSYNC B1 ;  /* 0x0000000000017941 */ /* 0x000fea0003800000 */
.L_x_2997:
[----:B--2---:R0:W-:Y:S01]  /*6d90*/  ST.E.128 desc[UR36][R48.64], R12 ;  /* 0x0000000c30007985 */ /* 0x0041e2000c101d24 */
[----:B------:R-:W-:Y:S05]  /*6da0*/  BRA `(.L_x_2992) ;  /* 0x0000004c00607947 */ /* 0x000fea0003800000 */
.L_x_2952:
[----:B------:R-:W-:Y:S02]  /*6db0*/  ISETP.GE.AND P5, PT, R221, R109, PT ;  /* 0x0000006ddd00720c */ /* 0x000fe40003fa6270 */
[----:B------:R-:W-:Y:S02]  /*6dc0*/  CS2R R50, SRZ ;  /* 0x0000000000327805 */ /* 0x000fe4000001ff00 */
[----:B------:R-:W-:Y:S02]  /*6dd0*/  P2R R49, PR, RZ, 0x1 ;  /* 0x00000001ff317803 */ /* 0x000fe40000000000 */
[----:B------:R-:W-:-:S13]  /*6de0*/  ISETP.GE.OR P5, PT, R16, R114, P5 ;  /* 0x000000721000720c */ /* 0x000fda0002fa6670 */
        /* <DEDUP_REMOVED lines=9> */
[----:B------:R-:W2:Y:S08]  /*6e80*/  @!P2 LDC.64 R76, c[0x0][0x3e8] ;  /* 0x0000fa00ff4cab82 */ /* 0x000eb00000000a00 */
[----:B------:R-:W3:Y:S01]  /*6e90*/  @!P2 LDC.64 R78, c[0x0][0x400] ;  /* 0x00010000ff4eab82 */ /* 0x000ee20000000a00 */
[----:B0-----:R-:W-:-:S04]  /*6ea0*/  @!P2 IMAD.WIDE.U32 R44, R46, 0x60, R12 ;  /* 0x000000602e2ca825 */ /* 0x001fc800078e000c */
[----:B------:R-:W-:Y:S01]  /*6eb0*/  @!P2 IMAD R47, R47, 0x60, RZ ;  /* 0x000000602f2fa824 */ /* 0x000fe200078e02ff */
[----:B--2---:R-:W-:-:S04]  /*6ec0*/  @!P2 IADD3 R76, P3, P4, R86, R76, R44 ;  /* 0x0000004c564ca210 */ /* 0x004fc80007c7e02c */
[----:B------:R-:W-:-:S04]  /*6ed0*/  @!P2 IADD3 R47, R45, R47, RZ ;  /* 0x0000002f2d2fa210 */ /* 0x000fc80007ffe0ff */
[----:B------:R-:W-:Y:S02]  /*6ee0*/  @!P2 IADD3.X R77, R36, R77, R47, P3, P4 ;  /* 0x0000004d244da210 */ /* 0x000fe40001fe842f */
[----:B------:R-:W0:Y:S02]  /*6ef0*/  @!P2 LDC.64 R46, c[0x0][0x408] ;  /* 0x00010200ff2eab82 */ /* 0x000e240000000a00 */
[----:B0-----:R-:W-:-:S04]  /*6f00*/  @!P2 IMAD.WIDE.U32 R44, R46, 0x60, R14 ;  /* 0x000000602e2ca825 */ /* 0x001fc800078e000e */
[----:B------:R-:W-:Y:S01]  /*6f10*/  @!P2 IMAD R47, R47, 0x60, RZ ;  /* 0x000000602f2fa824 */ /* 0x000fe200078e02ff */
[----:B---3--:R-:W-:-:S03]  /*6f20*/  @!P2 IADD3 R78, P3, P4, R90, R78, R44 ;  /* 0x0000004e5a4ea210 */ /* 0x008fc60007c7e02c */
[----:B------:R-:W-:-:S05]  /*6f30*/  @!P2 IMAD.IADD R46, R45, 0x1, R47 ;  /* 0x000000012d2ea824 */ /* 0x000fca00078e022f */
        /* <DEDUP_REMOVED lines=8> */
[----:B------:R-:W-:-:S03]  /*6fc0*/  ISETP.GE.AND P3, PT, R103, R109, PT ;  /* 0x0000006d6700720c */ /* 0x000fc60003f66270 */
[----:B------:R-:W1:Y:S01]  /*6fd0*/  @!P4 LDC.64 R62, c[0x0][0x400] ;  /* 0x00010000ff3ecb82 */ /* 0x000e620000000a00 */
        /* <DEDUP_REMOVED lines=8> */
[----:B------:R-:W-:-:S03]  /*7060*/  ISETP.NE.AND P0, PT, R49, RZ, PT ;  /* 0x000000ff3100720c */ /* 0x000fc60003f05270 */
[----:B------:R-:W-:Y:S01]  /*7070*/  @!P4 IMAD.X R61, R48, 0x1, R61, P6 ;  /* 0x00000001303dc824 */ /* 0x000fe200030e063d */
[----:B-1----:R-:W-:Y:S02]  /*7080*/  @!P4 IADD3 R62, P6, R15, R62, RZ ;  /* 0x0000003e0f3ec210 */ /* 0x002fe40007fde0ff */
[----:B------:R-:W-:Y:S01]  /*7090*/  CS2R R48, SRZ ;  /* 0x0000000000307805 */ /* 0x000fe2000001ff00 */
[----:B------:R-:W0:Y:S02]  /*70a0*/  @!P3 LDC.64 R14, c[0x0][0x3e8] ;  /* 0x0000fa00ff0ebb82 */ /* 0x000e240000000a00 */
[----:B------:R-:W-:Y:S01]  /*70b0*/  @!P4 IMAD.X R63, R46, 0x1, R63, P6 ;  /* 0x000000012e3fc824 */ /* 0x000fe200030e063f */
[----:B------:R-:W-:Y:S02]  /*70c0*/  CS2R R58, SRZ ;  /* 0x00000000003a7805 */ /* 0x000fe4000001ff00 */
[----:B------:R1:W2:Y:S03]  /*70d0*/  @!P5 LDG.E.128 R48, desc[UR36][R54.64] ;  /* 0x000000243630d981 */ /* 0x0002a6000c1e1d00 */
[----:B------:R-:W3:Y:S01]  /*70e0*/  @!P3 LDC.64 R46, c[0x0][0x400] ;  /* 0x00010000ff2ebb82 */ /* 0x000ee20000000a00 */
[----:B0-----:R-:W-:-:S05]  /*70f0*/  @!P3 IADD3 R14, P6, R11, R14, RZ ;  /* 0x0000000e0b0eb210 */ /* 0x001fca0007fde0ff */
[----:B------:R-:W-:Y:S01]  /*7100*/  @!P3 IMAD.X R15, R12, 0x1, R15, P6 ;  /* 0x000000010c0fb824 */ /* 0x000fe200030e060f */
[----:B---3--:R-:W-:-:S04]  /*7110*/  @!P3 IADD3 R12, P6, R13, R46, RZ ;  /* 0x0000002e0d0cb210 */ /* 0x008fc80007fde0ff */
[----:B------:R-:W-:Y:S02]  /*7120*/  @!P3 IADD3.X R13, R44, R47, RZ, P6, !PT ;  /* 0x0000002f2c0db210 */ /* 0x000fe400037fe4ff */
[----:B------:R-:W-:Y:S02]  /*7130*/  CS2R R46, SRZ ;  /* 0x00000000002e7805 */ /* 0x000fe4000001ff00 */
[----:B------:R-:W-:Y:S02]  /*7140*/  CS2R R44, SRZ ;  /* 0x00000000002c7805 */ /* 0x000fe4000001ff00 */
[----:B-1----:R-:W-:Y:S02]  /*7150*/  CS2R R54, SRZ ;  /* 0x0000000000367805 */ /* 0x002fe4000001ff00 */
[----:B------:R-:W-:Y:S02]  /*7160*/  CS2R R56, SRZ ;  /* 0x0000000000387805 */ /* 0x000fe4000001ff00 */
[----:B------:R0:W3:Y:S01]  /*7170*/  @!P5 LDG.E.128 R44, desc[UR36][R52.64] ;  /* 0x00000024342cd981 */ /* 0x0000e2000c1e1d00 */
[----:B------:R-:W-:-:S02]  /*7180*/  CS2R R66, SRZ ;  /* 0x0000000000427805 */ /* 0x000fc4000001ff00 */
[----:B------:R-:W-:Y:S02]  /*7190*/  CS2R R64, SRZ ;  /* 0x0000000000407805 */ /* 0x000fe4000001ff00 */
[----:B------:R-:W-:Y:S01]  /*71a0*/  CS2R R70, SRZ ;  /* 0x0000000000467805 */ /* 0x000fe2000001ff00 */
[----:B------:R1:W4:Y:S01]  /*71b0*/  @!P4 LDG.E.128 R56, desc[UR36][R62.64] ;  /* 0x000000243e38c981 */ /* 0x000322000c1e1d00 */
[----:B------:R-:W-:Y:S02]  /*71c0*/  CS2R R68, SRZ ;  /* 0x0000000000447805 */ /* 0x000fe4000001ff00 */
[----:B------:R-:W-:Y:S02]  /*71d0*/  CS2R R74, SRZ ;  /* 0x00000000004a7805 */ /* 0x000fe4000001ff00 */
[----:B------:R-:W-:Y:S01]  /*71e0*/  CS2R R72, SRZ ;  /* 0x0000000000487805 */ /* 0x000fe2000001ff00 */
[----:B------:R-:W5:Y:S01]  /*71f0*/  @!P3 LDG.E.128 R64, desc[UR36][R12.64] ;  /* 0x000000240c40b981 */ /* 0x000f62000c1e1d00 */
[----:B0-----:R-:W-:-:S03]  /*7200*/  CS2R R52, SRZ ;  /* 0x0000000000347805 */ /* 0x001fc6000001ff00 */
[----:B------:R-:W5:Y:S01]  /*7210*/  @!P2 LDG.E.128 R68, desc[UR36][R76.64] ;  /* 0x000000244c44a981 */ /* 0x000f62000c1e1d00 */
[----:B-1----:R-:W-:-:S03]  /*7220*/  CS2R R62, SRZ ;  /* 0x00000000003e7805 */ /* 0x002fc6000001ff00 */
[----:B------:R0:W5:Y:S04]  /*7230*/  @!P4 LDG.E.128 R52, desc[UR36][R60.64] ;  /* 0x000000243c34c981 */ /* 0x000168000c1e1d00 */
[----:B------:R-:W5:Y:S01]  /*7240*/  @!P2 LDG.E.128 R72, desc[UR36][R78.64] ;  /* 0x000000244e48a981 */ /* 0x000f62000c1e1d00 */
[----:B0-----:R-:W-:-:S06]  /*7250*/  CS2R R60, SRZ ;  /* 0x00000000003c7805 */ /* 0x001fcc000001ff00 */
[----:B------:R-:W5:Y:S01]  /*7260*/  @!P3 LDG.E.128 R60, desc[UR36][R14.64] ;  /* 0x000000240e3cb981 */ /* 0x000f62000c1e1d00 */
[----:B------:R-:W-:-:S06]  /*7270*/  UISETP.NE.AND UP0, UPT, UR61, 0x3, UPT ;  /* 0x000000033d00788c */ /* 0x000fcc000bf05270 */
[----:B------:R-:W-:Y:S02]  /*7280*/  PLOP3.LUT P5, PT, PT, PT, UP0, 0x80, 0x0 ;  /* 0x000000000000781c */ /* 0x000fe40003faf008 */
[----:B------:R-:W-:Y:S01]  /*7290*/  ISETP.GE.AND P2, PT, R16, R114, PT ;  /* 0x000000721000720c */ /* 0x000fe20003f46270 */
[----:B--2---:R-:W-:Y:S02]  /*72a0*/  IMAD.MOV.U32 R135, RZ, RZ, R50 ;  /* 0x000000ffff877224 */ /* 0x004fe400078e0032 */
[----:B------:R-:W-:Y:S02]  /*72b0*/  IMAD.MOV.U32 R137, RZ, RZ, R48 ;  /* 0x000000ffff897224 */ /* 0x000fe400078e0030 */
[----:B---3--:R-:W-:Y:S02]  /*72c0*/  IMAD.MOV.U32 R134, RZ, RZ, R46 ;  /* 0x000000ffff867224 */ /* 0x008fe400078e002e */
[----:B------:R-:W-:Y:S02]  /*72d0*/  IMAD.MOV.U32 R136, RZ, RZ, R44 ;  /* 0x000000ffff887224 */ /* 0x000fe400078e002c */
[----:B----4-:R-:W-:-:S02]  /*72e0*/  IMAD.MOV.U32 R131, RZ, RZ, R58 ;  /* 0x000000ffff837224 */ /* 0x010fc400078e003a */
[----:B------:R-:W-:Y:S02]  /*72f0*/  IMAD.MOV.U32 R130, RZ, RZ, R56 ;  /* 0x000000ffff827224 */ /* 0x000fe400078e0038 */
[----:B-----5:R-:W-:Y:S01]  /*7300*/  IMAD.MOV.U32 R128, RZ, RZ, R66 ;  /* 0x000000ffff807224 */ /* 0x020fe200078e0042 */
[----:B------:R-:W-:Y:S01]  /*7310*/  MOV R129, R64 ;  /* 0x0000004000817202 */ /* 0x000fe20000000f00 */
[----:B------:R-:W-:Y:S02]  /*7320*/  IMAD.MOV.U32 R119, RZ, RZ, R70 ;  /* 0x000000ffff777224 */ /* 0x000fe400078e0046 */
[----:B------:R-:W-:Y:S02]  /*7330*/  IMAD.MOV.U32 R121, RZ, RZ, R68 ;  /* 0x000000ffff797224 */ /* 0x000fe400078e0044 */
[----:B------:R-:W-:Y:S01]  /*7340*/  IMAD.MOV.U32 R132, RZ, RZ, R54 ;  /* 0x000000ffff847224 */ /* 0x000fe200078e0036 */
[----:B------:R-:W-:Y:S01]  /*7350*/  MOV R133, R52 ;  /* 0x0000003400857202 */ /* 0x000fe20000000f00 */
[----:B------:R-:W-:-:S02]  /*7360*/  IMAD.MOV.U32 R122, RZ, RZ, R74 ;  /* 0x000000ffff7a7224 */ /* 0x000fc400078e004a */
[----:B------:R-:W-:Y:S02]  /*7370*/  IMAD.MOV.U32 R123, RZ, RZ, R72 ;  /* 0x000000ffff7b7224 */ /* 0x000fe400078e0048 */
[----:B------:R-:W-:Y:S02]  /*7380*/  IMAD.MOV.U32 R125, RZ, RZ, R62 ;  /* 0x000000ffff7d7224 */ /* 0x000fe400078e003e */
[----:B------:R-:W-:Y:S01]  /*7390*/  IMAD.MOV.U32 R127, RZ, RZ, R60 ;  /* 0x000000ffff7f7224 */ /* 0x000fe200078e003c */
[----:B------:R-:W-:Y:S06]  /*73a0*/  @!P5 BRA `(.L_x_2999) ;  /* 0x000000000004d947 */ /* 0x000fec0003800000 */
[----:B------:R-:W-:Y:S01]  /*73b0*/  BPT.TRAP 0x1 ;  /* 0x000000040000795c */ /* 0x000fe20000300000 */
.L_x_2999:
[----:B------:R-:W-:Y:S01]  /*73c0*/  IMAD R80, R23, 0x8, R22 ;  /* 0x0000000817507824 */ /* 0x000fe200078e0216 */
[----:B------:R-:W-:Y:S01]  /*73d0*/  SHF.L.U32 R110, R224, 0x1f, RZ ;  /* 0x0000001fe06e7819 */ /* 0x000fe200000006ff */
[----:B------:R-:W0:Y:S01]  /*73e0*/  LDC R124, c[0x0][0x2f4] ;  /* 0x0000bd00ff7c7b82 */ /* 0x000e220000000800 */
[----:B------:R-:W-:Y:S02]  /*73f0*/  BSSY B1, `(.L_x_3000) ;  /* 0x0000003000017945 */ /* 0x000fe40003800000 */
[----:B------:R-:W1:Y:S02]  /*7400*/  SYNCS.PHASECHK.TRANS64.TRYWAIT P3, [R80+URZ+0x38890], R110 ;  /* 0x0388906e500075a7 */ /* 0x000e64000806017f */
[----:B-1----:R-:W-:Y:S05]  /*7410*/  @!P3 BRA `(.L_x_3001) ;  /* 0x000002580084b947 */ /* 0x002fea0003800000 */
.L_x_3318:
[----:B------:R-:W-:Y:S05]  /*7420*/  BSYNC B1 ;  /* 0x0000000000017941 */ /* 0x000fea0003800000 */
.L_x_3000:
[----:B------:R-:W-:Y:S01]  /*7430*/  UMOV UR4, 0xffffffff ;  /* 0xffffffff00047882 */ /* 0x000fe20000000000 */
[----:B0-----:R-:W-:Y:S02]  /*7440*/  IADD3 R126, -R97, R124, RZ ;  /* 0x0000007c617e7210 */ /* 0x001fe40007ffe1ff */
[----:B------:R-:W-:Y:S05]  /*7450*/  BRA.DIV UR4, `(.L_x_3002) ;  /* 0x0000025a04887947 */ /* 0x000fea000b800000 */
[----:B------:R0:W2:Y:S04]  /*7460*/  SHFL.IDX PT, R118, R117, RZ, 0x181f ;  /* 0x00181fff75767589 */ /* 0x0000a800000e0000 */
[----:B------:R0:W3:Y:S02]  /*7470*/  SHFL.IDX PT, R120, R116, RZ, 0x181f ;  /* 0x00181fff74787589 */ /* 0x0000e400000e0000 */
.L_x_3322:
[----:B------:R-:W-:Y:S01]  /*7480*/  ISETP.GE.OR P3, PT, R221, R109, P1 ;  /* 0x0000006ddd00720c */ /* 0x000fe20000f66670 */
[----:B------:R-:W-:-:S12]  /*7490*/  BSSY B1, `(.L_x_3003) ;  /* 0x00000fd000017945 */ /* 0x000fd80003800000 */
[----:B------:R-:W-:Y:S05]  /*74a0*/  @P3 BRA `(.L_x_3004) ;  /* 0x0000000c00ec3947 */ /* 0x000fea0003800000 */
[----:B------:R-:W4:Y:S01]  /*74b0*/  S2R R14, SR_TID.X ;  /* 0x00000000000e7919 */ /* 0x000f220000002100 */
[----:B------:R-:W-:Y:S01]  /*74c0*/  SEL R11, R97, R126, !P0 ;  /* 0x0000007e610b7207 */ /* 0x000fe20004000000 */
[----:B------:R-:W-:Y:S01]  /*74d0*/  BSSY B2, `(.L_x_3005) ;  /* 0x00000f3000027945 */ /* 0x000fe20003800000 */
[----:B---3--:R-:W-:Y:S02]  /*74e0*/  IADD3 R114, P3, R39, R120, RZ ;  /* 0x0000007827727210 */ /* 0x008fe40007f7e0ff */
[----:B------:R-:W-:-:S03]  /*74f0*/  SHF.R.S32.HI R12, RZ, 0x1f, R11 ;  /* 0x0000001fff0c7819 */ /* 0x000fc6000001140b */
[----:B--2---:R-:W-:Y:S01]  /*7500*/  IMAD.X R115, R118, 0x1, R43, P3 ;  /* 0x0000000176737824 */ /* 0x004fe200018e062b */
        /* <DEDUP_REMOVED lines=8> */
[----:B------:R-:W-:Y:S01]  /*7590*/  LOP3.LUT R12, R12, 0xffffc000, RZ, 0xc0, !PT ;  /* 0xffffc0000c0c7812 */ /* 0x000fe200078ec0ff */
[----:B----4-:R-:W-:-:S05]  /*75a0*/  VIADD R15, R14, 0xffffff80 ;  /* 0xffffff800e0f7836 */ /* 0x010fca0000000000 */
[----:B------:R-:W-:-:S04]  /*75b0*/  SHF.R.S32.HI R14, RZ, 0x1f, R15 ;  /* 0x0000001fff0e7819 */ /* 0x000fc8000001140f */
[----:B------:R-:W-:-:S05]  /*75c0*/  LEA.HI R14, R14, R15, RZ, 0x6 ;  /* 0x0000000f0e0e7211 */ /* 0x000fca00078f30ff */
[----:B------:R-:W-:-:S05]  /*75d0*/  IMAD.SHL.U32 R14, R14, 0x10, RZ ;  /* 0x000000100e0e7824 */ /* 0x000fca00078e00ff */
[----:B------:R-:W-:-:S04]  /*75e0*/  LOP3.LUT R14, R14, 0xfffffc00, RZ, 0xc0, !PT ;  /* 0xfffffc000e0e7812 */ /* 0x000fc800078ec0ff */
[----:B------:R-:W-:Y:S02]  /*75f0*/  IADD3 R12, R13, R12, R14 ;  /* 0x0000000c0d0c7210 */ /* 0x000fe40007ffe00e */
[----:B------:R-:W-:-:S03]  /*7600*/  LEA R13, R23, R95, 0xf ;  /* 0x0000005f170d7211 */ /* 0x000fc600078e78ff */
[----:B------:R-:W-:Y:S02]  /*7610*/  IMAD R15, R23, 0x8000, R12 ;  /* 0x00008000170f7824 */ /* 0x000fe400078e020c */
[C---:B------:R-:W-:Y:S02]  /*7620*/  IMAD.IADD R13, R22.reuse, 0x1, R13 ;  /* 0x00000001160d7824 */ /* 0x040fe400078e020d */
[----:B------:R-:W-:-:S04]  /*7630*/  IMAD.IADD R76, R22, 0x1, R15 ;  /* 0x00000001164c7824 */ /* 0x000fc800078e020f */
        /* <DEDUP_REMOVED lines=10> */
[----:B------:R-:W-:-:S02]  /*76e0*/  SHF.R.U32.HI R141, RZ, 0x8, R47 ;  /* 0x00000008ff8d7819 */ /* 0x000fc4000001162f */
[----:B------:R-:W-:Y:S02]  /*76f0*/  SHF.R.U32.HI R139, RZ, 0x18, R51 ;  /* 0x00000018ff8b7819 */ /* 0x000fe40000011633 */
[----:B------:R-:W-:Y:S02]  /*7700*/  LOP3.LUT R50, R51, 0xff, RZ, 0xc0, !PT ;  /* 0x000000ff33327812 */ /* 0x000fe400078ec0ff */
[----:B------:R-:W-:Y:S02]  /*7710*/  PRMT R48, R149, 0x654, R48 ;  /* 0x0000065495307816 */ /* 0x000fe40000000030 */
[--C-:B------:R-:W-:Y:S02]  /*7720*/  SHF.R.U32.HI R148, RZ, 0x18, R47.reuse ;  /* 0x00000018ff947819 */ /* 0x100fe4000001162f */
[----:B------:R-:W-:Y:S02]  /*7730*/  LOP3.LUT R45, R47, 0xff, RZ, 0xc0, !PT ;  /* 0x000000ff2f2d7812 */ /* 0x000fe400078ec0ff */
[----:B------:R-:W-:-:S02]  /*7740*/  SHF.R.U32.HI R143, RZ, 0x10, R47 ;  /* 0x00000010ff8f7819 */ /* 0x000fc4000001162f */
[--C-:B------:R-:W-:Y:S02]  /*7750*/  SHF.R.U32.HI R146, RZ, 0x18, R49.reuse ;  /* 0x00000018ff927819 */ /* 0x100fe40000011631 */
[----:B------:R-:W-:Y:S02]  /*7760*/  LOP3.LUT R47, R49, 0xff, RZ, 0xc0, !PT ;  /* 0x000000ff312f7812 */ /* 0x000fe400078ec0ff */
[--C-:B------:R-:W-:Y:S02]  /*7770*/  SHF.R.U32.HI R140, RZ, 0x8, R49.reuse ;  /* 0x00000008ff8c7819 */ /* 0x100fe40000011631 */
[----:B------:R-:W-:Y:S01]  /*7780*/  SHF.R.U32.HI R142, RZ, 0x10, R49 ;  /* 0x00000010ff8e7819 */ /* 0x000fe20000011631 */
[----:B------:R-:W-:Y:S01]  /*7790*/  IMAD.MOV.U32 R49, RZ, RZ, R12 ;  /* 0x000000ffff317224 */ /* 0x000fe200078e000c */
[----:B------:R-:W-:Y:S01]  /*77a0*/  SHF.R.U32.HI R144, RZ, 0x10, R51 ;  /* 0x00000010ff907819 */ /* 0x000fe20000011633 */
[----:B------:R-:W-:Y:S01]  /*77b0*/  IMAD.SHL.U32 R51, R138, 0x100, RZ ;  /* 0x000001008a337824 */ /* 0x000fe200078e00ff */
[----:B------:R-:W-:Y:S01]  /*77c0*/  MOV R46, R14 ;  /* 0x0000000e002e7202 */ /* 0x000fe20000000f00 */
[----:B------:R-:W-:Y:S01]  /*77d0*/  IMAD.U32 R14, R145, 0x10000, RZ ;  /* 0x00010000910e7824 */ /* 0x000fe200078e00ff */
[----:B------:R-:W-:Y:S01]  /*77e0*/  PRMT R50, R139, 0x654, R50 ;  /* 0x000006548b327816 */ /* 0x000fe20000000032 */
[----:B------:R-:W-:Y:S01]  /*77f0*/  IMAD.SHL.U32 R12, R141, 0x100, RZ ;  /* 0x000001008d0c7824 */ /* 0x000fe200078e00ff */
[----:B------:R-:W-:Y:S01]  /*7800*/  LOP3.LUT R13, R48, 0xff00, R13, 0xf8, !PT ;  /* 0x0000ff00300d7812 */ /* 0x000fe200078ef80d */
[----:B------:R-:W-:Y:S01]  /*7810*/  IMAD.SHL.U32 R48, R140, 0x100, RZ ;  /* 0x000001008c307824 */ /* 0x000fe200078e00ff */
[----:B------:R-:W-:Y:S01]  /*7820*/  PRMT R45, R148, 0x654, R45 ;  /* 0x00000654942d7816 */ /* 0x000fe2000000002d */
[----:B------:R-:W-:Y:S01]  /*7830*/  IMAD.U32 R142, R142, 0x10000, RZ ;  /* 0x000100008e8e7824 */ /* 0x000fe200078e00ff */
[----:B------:R-:W-:Y:S01]  /*7840*/  LOP3.LUT R141, R50, 0xff00, R51, 0xf8, !PT ;  /* 0x0000ff00328d7812 */ /* 0x000fe200078ef833 */
[----:B------:R-:W-:Y:S01]  /*7850*/  IMAD.U32 R144, R144, 0x10000, RZ ;  /* 0x0001000090907824 */ /* 0x000fe200078e00ff */
[----:B------:R-:W-:-:S02]  /*7860*/  LOP3.LUT R14, R13, 0xff0000, R14, 0xf8, !PT ;  /* 0x00ff00000d0e7812 */ /* 0x000fc400078ef80e */
[----:B------:R-:W-:Y:S02]  /*7870*/  PRMT R47, R146, 0x654, R47 ;  /* 0x00000654922f7816 */ /* 0x000fe4000000002f */
[----:B------:R-:W-:Y:S02]  /*7880*/  LOP3.LUT R12, R45, 0xff00, R12, 0xf8, !PT ;  /* 0x0000ff002d0c7812 */ /* 0x000fe400078ef80c */
[----:B------:R-:W-:Y:S02]  /*7890*/  SHF.L.U32 R13, R143, 0x10, RZ ;  /* 0x000000108f0d7819 */ /* 0x000fe400000006ff */
[----:B------:R-:W-:Y:S02]  /*78a0*/  F2FP.F16.E4M3.UNPACK_B R140, R137.H1 ;  /* 0x00000089ff8c723e */ /* 0x000fe400030006ff */
[----:B---3--:R-:W-:Y:S02]  /*78b0*/  F2FP.F16.E4M3.UNPACK_B R51, R76.H1 ;  /* 0x0000004cff33723e */ /* 0x008fe400030006ff */
[----:B------:R-:W-:-:S02]  /*78c0*/  F2FP.F16.E4M3.UNPACK_B R50, R49.H1 ;  /* 0x00000031ff32723e */ /* 0x000fc400030006ff */
[----:B------:R-:W-:Y:S01]  /*78d0*/  LOP3.LUT R45, R47, 0xff00, R48, 0xf8, !PT ;  /* 0x0000ff002f2d7812 */ /* 0x000fe200078ef830 */
[----:B------:R-:W-:Y:S01]  /*78e0*/  HADD2.F32 R48, -RZ, R51.H0_H0 ;  /* 0x20000033ff307230 */ /* 0x000fe20000004100 */
[----:B------:R-:W-:Y:S01]  /*78f0*/  LOP3.LUT R12, R12, 0xff0000, R13, 0xf8, !PT ;  /* 0x00ff00000c0c7812 */ /* 0x000fe200078ef80d */
[----:B------:R-:W-:Y:S01]  /*7900*/  HADD2.F32 R13, -RZ, R140.H0_H0 ;  /* 0x2000008cff0d7230 */ /* 0x000fe20000004100 */
[----:B------:R-:W-:Y:S01]  /*7910*/  F2FP.F16.E4M3.UNPACK_B R138, R136.H1 ;  /* 0x00000088ff8a723e */ /* 0x000fe200030006ff */
[--C-:B------:R-:W-:Y:S01]  /*7920*/  HADD2.F32 R47, -RZ, R50.reuse.H0_H0 ;  /* 0x20000032ff2f7230 */ /* 0x100fe20000004100 */
[----:B------:R-:W-:Y:S01]  /*7930*/  LOP3.LUT R45, R45, 0xff0000, R142, 0xf8, !PT ;  /* 0x00ff00002d2d7812 */ /* 0x000fe200078ef88e */
[----:B------:R-:W-:Y:S02]  /*7940*/  HADD2.F32 R50, -RZ, R50.H1_H1 ;  /* 0x30000032ff327230 */ /* 0x000fe40000004100 */
[----:B------:R-:W-:Y:S01]  /*7950*/  FMUL.FTZ R146, R48, R13 ;  /* 0x0000000d30927220 */ /* 0x000fe20000410000 */
[----:B------:R-:W-:-:S02]  /*7960*/  HADD2.F32 R139, -RZ, R138.H0_H0 ;  /* 0x2000008aff8b7230 */ /* 0x000fc40000004100 */
[----:B------:R-:W-:Y:S01]  /*7970*/  FMUL.FTZ R143, R47, R13 ;  /* 0x0000000d2f8f7220 */ /* 0x000fe20000410000 */
[----:B------:R-:W-:Y:S01]  /*7980*/  LOP3.LUT R13, R141, 0xff0000, R144, 0xf8, !PT ;  /* 0x00ff00008d0d7812 */ /* 0x000fe200078ef890 */
[----:B------:R-:W-:Y:S01]  /*7990*/  HADD2.F32 R141, -RZ, R138.H1_H1 ;  /* 0x3000008aff8d7230 */ /* 0x000fe20000004100 */
[----:B------:R-:W-:Y:S01]  /*79a0*/  F2FP.F16.E4M3.UNPACK_B R142, R137 ;  /* 0x00000089ff8e723e */ /* 0x000fe200020006ff */
[-C--:B------:R-:W-:Y:S01]  /*79b0*/  FFMA.FTZ R47, R47, R139.reuse, -R146 ;  /* 0x0000008b2f2f7223 */ /* 0x080fe20000010892 */
[----:B------:R-:W-:Y:S01]  /*79c0*/  FFMA.FTZ R48, R48, R139, R143 ;  /* 0x0000008b30307223 */ /* 0x000fe2000001008f */
[----:B------:R-:W-:Y:S01]  /*79d0*/  F2FP.F16.E4M3.UNPACK_B R139, R136 ;  /* 0x00000088ff8b723e */ /* 0x000fe200020006ff */
[----:B------:R-:W-:Y:S01]  /*79e0*/  HADD2.F32 R143, -RZ, R140.H1_H1 ;  /* 0x3000008cff8f7230 */ /* 0x000fe20000004100 */
[----:B------:R-:W-:Y:S01]  /*79f0*/  F2FP.F16.E4M3.UNPACK_B R76, R76 ;  /* 0x0000004cff4c723e */ /* 0x000fe200020006ff */
[----:B------:R-:W-:Y:S01]  /*7a00*/  HADD2.F32 R138, -RZ, R51.H1_H1 ;  /* 0x30000033ff8a7230 */ /* 0x000fe20000004100 */
[----:B------:R-:W-:Y:S01]  /*7a10*/  F2FP.F16.E4M3.UNPACK_B R136, R49 ;  /* 0x00000031ff88723e */ /* 0x000fe200020006ff */
[----:B------:R-:W-:-:S02]  /*7a20*/  HADD2.F32 R144, -RZ, R142.H0_H0 ;  /* 0x2000008eff907230 */ /* 0x000fc40000004100 */
[----:B------:R-:W-:Y:S02]  /*7a30*/  HADD2.F32 R137, -RZ, R76.H0_H0 ;  /* 0x2000004cff897230 */ /* 0x000fe40000004100 */
[-C--:B------:R-:W-:Y:S01]  /*7a40*/  FMUL.FTZ R49, R138, R143.reuse ;  /* 0x0000008f8a317220 */ /* 0x080fe20000410000 */
[----:B------:R-:W-:Y:S02]  /*7a50*/  HADD2.F32 R51, -RZ, R136.H0_H0 ;  /* 0x20000088ff337230 */ /* 0x000fe40000004100 */
[C---:B------:R-:W-:Y:S01]  /*7a60*/  FMUL.FTZ R143, R50.reuse, R143 ;  /* 0x0000008f328f7220 */ /* 0x040fe20000410000 */
[----:B------:R-:W-:Y:S02]  /*7a70*/  HADD2.F32 R140, -RZ, R139.H0_H0 ;  /* 0x2000008bff8c7230 */ /* 0x000fe40000004100 */
[-C--:B------:R-:W-:Y:S01]  /*7a80*/  FFMA.FTZ R50, R50, R141.reuse, -R49 ;  /* 0x0000008d32327223 */ /* 0x080fe20000010831 */
[-C--:B------:R-:W-:Y:S01]  /*7a90*/  FMUL.FTZ R146, R137, R144.reuse ;  /* 0x0000009089927220 */ /* 0x080fe20000410000 */
[----:B------:R-:W-:Y:S01]  /*7aa0*/  FFMA.FTZ R49, R138, R141, R143 ;  /* 0x0000008d8a317223 */ /* 0x000fe2000001008f */
[----:B------:R-:W-:Y:S01]  /*7ab0*/  FMUL.FTZ R144, R51, R144 ;  /* 0x0000009033907220 */ /* 0x000fe20000410000 */
[----:B------:R-:W-:Y:S01]  /*7ac0*/  HADD2.F32 R141, -RZ, R142.H1_H1 ;  /* 0x3000008eff8d7230 */ /* 0x000fe20000004100 */
[----:B------:R-:W-:Y:S01]  /*7ad0*/  F2FP.F16.E4M3.UNPACK_B R142, R135.H1 ;  /* 0x00000087ff8e723e */ /* 0x000fe200030006ff */
        /* <DEDUP_REMOVED lines=11> */
[----:B------:R-:W-:-:S02]  /*7b90*/  HADD2.F32 R143, -RZ, R142.H0_H0 ;  /* 0x2000008eff8f7230 */ /* 0x000fc40000004100 */
[----:B------:R-:W-:Y:S01]  /*7ba0*/  FFMA.FTZ R145, R138, R137, R145 ;  /* 0x000000898a917223 */ /* 0x000fe20000010091 */
[----:B------:R-:W-:Y:S01]  /*7bb0*/  HADD2.F32 R140, -RZ, R139.H0_H0 ;  /* 0x2000008bff8c7230 */ /* 0x000fe20000004100 */
[----:B------:R-:W-:Y:S01]  /*7bc0*/  F2FP.F16.E4M3.UNPACK_B R46, R46 ;  /* 0x0000002eff2e723e */ /* 0x000fe200020006ff */
[----:B------:R-:W-:Y:S01]  /*7bd0*/  HADD2.F32 R137, -RZ, R136.H0_H0 ;  /* 0x20000088ff897230 */ /* 0x000fe20000004100 */
[----:B------:R-:W-:Y:S01]  /*7be0*/  F2FP.SATFINITE.E4M3.F32.PACK_AB_MERGE_C R47, R50, R47, RZ ;  /* 0x0000002f322f723e */ /* 0x000fe200048070ff */
[----:B------:R-:W-:Y:S02]  /*7bf0*/  HADD2.F32 R138, -RZ, R141.H0_H0 ;  /* 0x2000008dff8a7230 */ /* 0x000fe40000004100 */
[-C--:B------:R-:W-:Y:S01]  /*7c00*/  FMUL.FTZ R146, R140, R143.reuse ;  /* 0x0000008f8c927220 */ /* 0x080fe20000410000 */
[----:B------:R-:W-:Y:S02]  /*7c10*/  HADD2.F32 R142, -RZ, R142.H1_H1 ;  /* 0x3000008eff8e7230 */ /* 0x000fe40000004100 */
[----:B------:R-:W-:Y:S01]  /*7c20*/  FMUL.FTZ R143, R137, R143 ;  /* 0x0000008f898f7220 */ /* 0x000fe20000410000 */
[----:B------:R-:W-:-:S02]  /*7c30*/  HADD2.F32 R139, -RZ, R139.H1_H1 ;  /* 0x3000008bff8b7230 */ /* 0x000fc40000004100 */
[----:B------:R-:W-:Y:S01]  /*7c40*/  FFMA.FTZ R146, R137, R138, -R146 ;  /* 0x0000008a89927223 */ /* 0x000fe20000010892 */
[----:B------:R-:W-:Y:S01]  /*7c50*/  HADD2.F32 R136, -RZ, R136.H1_H1 ;  /* 0x30000088ff887230 */ /* 0x000fe20000004100 */
[----:B------:R-:W-:Y:S01]  /*7c60*/  F2FP.F16.E4M3.UNPACK_B R137, R135 ;  /* 0x00000087ff89723e */ /* 0x000fe200020006ff */
[----:B------:R-:W-:Y:S02]  /*7c70*/  HADD2.F32 R141, -RZ, R141.H1_H1 ;  /* 0x3000008dff8d7230 */ /* 0x000fe40000004100 */
[C---:B------:R-:W-:Y:S01]  /*7c80*/  FMUL.FTZ R147, R139.reuse, R142 ;  /* 0x0000008e8b937220 */ /* 0x040fe20000410000 */
[----:B------:R-:W-:Y:S01]  /*7c90*/  F2FP.F16.E4M3.UNPACK_B R135, R78 ;  /* 0x0000004eff87723e */ /* 0x000fe200020006ff */
[----:B------:R-:W-:Y:S01]  /*7ca0*/  FMUL.FTZ R142, R136, R142 ;  /* 0x0000008e888e7220 */ /* 0x000fe20000410000 */
[----:B------:R-:W-:Y:S01]  /*7cb0*/  FFMA.FTZ R140, R140, R138, R143 ;  /* 0x0000008a8c8c7223 */ /* 0x000fe2000001008f */
[-C--:B------:R-:W-:Y:S01]  /*7cc0*/  FFMA.FTZ R147, R136, R141.reuse, -R147 ;  /* 0x0000008d88937223 */ /* 0x080fe20000010893 */
[----:B------:R-:W-:Y:S01]  /*7cd0*/  F2FP.F16.E4M3.UNPACK_B R136, R134 ;  /* 0x00000086ff88723e */ /* 0x000fe200020006ff */
[----:B------:R-:W-:Y:S01]  /*7ce0*/  FFMA.FTZ R149, R139, R141, R142 ;  /* 0x0000008d8b957223 */ /* 0x000fe2000001008e */
[----:B------:R-:W-:Y:S01]  /*7cf0*/  HADD2.F32 R134, -RZ, R135.H0_H0 ;  /* 0x20000087ff867230 */ /* 0x000fe20000004100 */
[----:B------:R-:W-:Y:S01]  /*7d00*/  F2FP.SATFINITE.E4M3.F32.PACK_AB_MERGE_C R47, R144, R51, R47 ;  /* 0x00000033902f723e */ /* 0x000fe2000480702f */
[--C-:B------:R-:W-:Y:S01]  /*7d10*/  HADD2.F32 R139, -RZ, R137.reuse.H0_H0 ;  /* 0x20000089ff8b7230 */ /* 0x100fe20000004100 */
[----:B------:R-:W-:Y:S01]  /*7d20*/  F2FP.SATFINITE.E4M3.F32.PACK_AB_MERGE_C R48, R49, R48, RZ ;  /* 0x000000303130723e */ /* 0x000fe200048070ff */
[----:B------:R-:W-:Y:S01]  /*7d30*/  HADD2.F32 R138, -RZ, R137.H1_H1 ;  /* 0x30000089ff8a7230 */ /* 0x000fe20000004100 */
[----:B------:R-:W-:Y:S01]  /*7d40*/  F2FP.F16.E4M3.UNPACK_B R50, R77 ;  /* 0x0000004dff32723e */ /* 0x000fe200020006ff */
[----:B------:R-:W-:-:S02]  /*7d50*/  HADD2.F32 R78, -RZ, R46.H0_H0 ;  /* 0x2000002eff4e7230 */ /* 0x000fc40000004100 */
[----:B------:R-:W-:Y:S01]  /*7d60*/  FMUL.FTZ R141, R134, R139 ;  /* 0x0000008b868d7220 */ /* 0x000fe20000410000 */
[----:B------:R-:W-:Y:S01]  /*7d70*/  HADD2.F32 R135, -RZ, R135.H1_H1 ;  /* 0x30000087ff877230 */ /* 0x000fe20000004100 */
[----:B------:R-:W-:Y:S01]  /*7d80*/  F2FP.F16.E4M3.UNPACK_B R51, R45 ;  /* 0x0000002dff33723e */ /* 0x000fe200020006ff */
[----:B------:R-:W-:Y:S02]  /*7d90*/  HADD2.F32 R46, -RZ, R46.H1_H1 ;  /* 0x3000002eff2e7230 */ /* 0x000fe40000004100 */
[----:B------:R-:W-:Y:S01]  /*7da0*/  FMUL.FTZ R139, R78, R139 ;  /* 0x0000008b4e8b7220 */ /* 0x000fe20000410000 */
[--C-:B------:R-:W-:Y:S02]  /*7db0*/  HADD2.F32 R137, -RZ, R136.reuse.H0_H0 ;  /* 0x20000088ff897230 */ /* 0x100fe40000004100 */
[CC--:B------:R-:W-:Y:S01]  /*7dc0*/  FMUL.FTZ R143, R135.reuse, R138.reuse ;  /* 0x0000008a878f7220 */ /* 0x0c0fe20000410000 */
[----:B------:R-:W-:Y:S02]  /*7dd0*/  HADD2.F32 R136, -RZ, R136.H1_H1 ;  /* 0x30000088ff887230 */ /* 0x000fe40000004100 */
[----:B------:R-:W-:Y:S01]  /*7de0*/  FMUL.FTZ R138, R46, R138 ;  /* 0x0000008a2e8a7220 */ /* 0x000fe20000410000 */
[----:B------:R-:W-:Y:S01]  /*7df0*/  F2FP.F16.E4M3.UNPACK_B R49, R44 ;  /* 0x0000002cff31723e */ /* 0x000fe200020006ff */
[-C--:B------:R-:W-:Y:S01]  /*7e00*/  FFMA.FTZ R141, R78, R137.reuse, -R141 ;  /* 0x000000894e8d7223 */ /* 0x080fe2000001088d */
[----:B------:R-:W-:Y:S01]  /*7e10*/  FFMA.FTZ R78, R134, R137, R139 ;  /* 0x00000089864e7223 */ /* 0x000fe2000001008b */
[-C--:B------:R-:W-:Y:S01]  /*7e20*/  FFMA.FTZ R46, R46, R136.reuse, -R143 ;  /* 0x000000882e2e7223 */ /* 0x080fe2000001088f */
[----:B------:R-:W-:Y:S01]  /*7e30*/  FFMA.FTZ R135, R135, R136, R138 ;  /* 0x0000008887877223 */ /* 0x000fe2000001008a */
[----:B------:R-:W-:Y:S01]  /*7e40*/  F2FP.SATFINITE.E4M3.F32.PACK_AB_MERGE_C R146, R147, R146, RZ ;  /* 0x000000929392723e */ /* 0x000fe200048070ff */
[----:B------:R-:W-:Y:S01]  /*7e50*/  HADD2.F32 R134, -RZ, R50.H0_H0 ;  /* 0x20000032ff867230 */ /* 0x000fe20000004100 */
[----:B------:R-:W-:Y:S01]  /*7e60*/  F2FP.SATFINITE.E4M3.F32.PACK_AB_MERGE_C R76, R145, R76, R48 ;  /* 0x0000004c914c723e */ /* 0x000fe20004807030 */
[----:B------:R-:W-:Y:S01]  /*7e70*/  HADD2.F32 R139, -RZ, R51.H0_H0 ;  /* 0x20000033ff8b7230 */ /* 0x000fe20000004100 */
[----:B------:R-:W-:Y:S01]  /*7e80*/  F2FP.F16.E4M3.UNPACK_B R136, R14 ;  /* 0x0000000eff88723e */ /* 0x000fe200020006ff */
[----:B------:R-:W-:Y:S01]  /*7e90*/  HADD2.F32 R48, -RZ, R49.H0_H0 ;  /* 0x20000031ff307230 */ /* 0x000fe20000004100 */
[----:B------:R-:W-:Y:S01]  /*7ea0*/  F2FP.SATFINITE.E4M3.F32.PACK_AB_MERGE_C R140, R149, R140, RZ ;  /* 0x0000008c958c723e */ /* 0x000fe200048070ff */
[----:B------:R-:W-:Y:S01]  /*7eb0*/  HADD2.F32 R138, -RZ, R51.H1_H1 ;  /* 0x30000033ff8a7230 */ /* 0x000fe20000004100 */
[----:B------:R-:W-:Y:S01]  /*7ec0*/  F2FP.SATFINITE.E4M3.F32.PACK_AB_MERGE_C R46, R46, R141, R146 ;  /* 0x0000008d2e2e723e */ /* 0x000fe20004807092 */
[----:B------:R-:W-:Y:S01]  /*7ed0*/  HADD2.F32 R137, -RZ, R136.H0_H0 ;  /* 0x20000088ff897230 */ /* 0x000fe20000004100 */
[----:B------:R-:W-:Y:S01]  /*7ee0*/  F2FP.SATFINITE.E4M3.F32.PACK_AB_MERGE_C R78, R135, R78, R140 ;  /* 0x0000004e874e723e */ /* 0x000fe2000480708c */
[----:B------:R-:W-:Y:S01]  /*7ef0*/  FMUL.FTZ R141, R134, R139 ;  /* 0x0000008b868d7220 */ /* 0x000fe20000410000 */
[----:B------:R-:W-:-:S02]  /*7f00*/  HADD2.F32 R135, -RZ, R50.H1_H1 ;  /* 0x30000032ff877230 */ /* 0x000fc40000004100 */
        /* <DEDUP_REMOVED lines=13> */
[----:B------:R-:W-:Y:S02]  /*7fe0*/  HADD2.F32 R134, -RZ, R77.H0_H0 ;  /* 0x2000004dff867230 */ /* 0x000fe40000004100 */
        /* <DEDUP_REMOVED lines=65> */
.L_x_3006:
[----:B------:R-:W-:Y:S05]  /*8400*/  BSYNC B2 ;  /* 0x0000000000027941 */ /* 0x000fea0003800000 */
.L_x_3005:
[----:B------:R-:W-:Y:S01]  /*8410*/  ISETP.GE.AND P3, PT, R11, R124, PT ;  /* 0x0000007c0b00720c */ /* 0x000fe20003f66270 */
[----:B--2---:R4:W-:-:S12]  /*8420*/  ST.E.128 desc[UR36][R114.64], R12 ;  /* 0x0000000c72007985 */ /* 0x0049d8000c101d24 */
[----:B------:R-:W-:-:S04]  /*8430*/  @!P3 IADD3 R44, P4, R120, R11, RZ ;  /* 0x0000000b782cb210 */ /* 0x000fc80007f9e0ff */
[----:B------:R-:W-:-:S05]  /*8440*/  @!P3 LEA.HI.X.SX32 R45, R11, R118, 0x1, P4 ;  /* 0x000000760b2db211 */ /* 0x000fca00020f0eff */
[----:B---3--:R4:W-:Y:S04]  /*8450*/  @!P3 ST.E.128 desc[UR36][R44.64], R76 ;  /* 0x0000004c2c00b985 */ /* 0x0089e8000c101d24 */
.L_x_3004:
[----:B------:R-:W-:Y:S05]  /*8460*/  BSYNC B1 ;  /* 0x0000000000017941 */ /* 0x000fea0003800000 */
.L_x_3003:
[----:B------:R-:W-:-:S03]  /*8470*/  UMOV UR4, 0xffffffff ;  /* 0xffffffff00047882 */ /* 0x000fc60000000000 */
[----:B------:R-:W-:Y:S05]  /*8480*/  BRA.DIV UR4, `(.L_x_3007) ;  /* 0x0000024a04c87947 */ /* 0x000fea000b800000 */
[----:B----4-:R4:W0:Y:S04]  /*8490*/  SHFL.IDX PT, R76, R117, 0x1, 0x181f ;  /* 0x00381f00754c7f89 */ /* 0x01082800000e0000 */
[----:B------:R4:W0:Y:S02]  /*84a0*/  SHFL.IDX PT, R50, R116, 0x1, 0x181f ;  /* 0x00381f0074327f89 */ /* 0x00082400000e0000 */
.L_x_3326:
[----:B------:R-:W-:Y:S01]  /*84b0*/  ISETP.GE.OR P3, PT, R104, R109, P1 ;  /* 0x0000006d6800720c */ /* 0x000fe20000f66670 */
[----:B------:R-:W-:-:S12]  /*84c0*/  BSSY B1, `(.L_x_3008) ;  /* 0x00000fc000017945 */ /* 0x000fd80003800000 */
[----:B------:R-:W-:Y:S05]  /*84d0*/  @P3 BRA `(.L_x_3009) ;  /* 0x0000000c00e83947 */ /* 0x000fea0003800000 */
[----:B------:R-:W5:Y:S01]  /*84e0*/  LDL R14, [R1+0x24] ;  /* 0x00002400010e7983 */ /* 0x000f620000100800 */
[----:B------:R-:W-:Y:S01]  /*84f0*/  SEL R11, R97, R126, !P0 ;  /* 0x0000007e610b7207 */ /* 0x000fe20004000000 */
[----:B------:R-:W-:Y:S01]  /*8500*/  BSSY B2, `(.L_x_3010) ;  /* 0x00000f2000027945 */ /* 0x000fe20003800000 */
[----:B0-----:R-:W-:Y:S02]  /*8510*/  IADD3 R48, P3, R39, R50, RZ ;  /* 0x0000003227307210 */ /* 0x001fe40007f7e0ff */
[----:B------:R-:W-:-:S03]  /*8520*/  SHF.R.S32.HI R12, RZ, 0x1f, R11 ;  /* 0x0000001fff0c7819 */ /* 0x000fc6000001140b */
[----:B------:R-:W-:Y:S01]  /*8530*/  IMAD.X R49, R76, 0x1, R43, P3 ;  /* 0x000000014c317824 */ /* 0x000fe200018e062b */
[----:B------:R-:W-:-:S04]  /*8540*/  LEA.HI R11, R12, R11, RZ, 0x5 ;  /* 0x0000000b0c0b7211 */ /* 0x000fc800078f28ff */
        /* <DEDUP_REMOVED lines=8> */
[----:B-----5:R-:W-:Y:S01]  /*85d0*/  IADD3 R12, R12, R13, R14 ;  /* 0x0000000d0c0c7210 */ /* 0x020fe20007ffe00e */
[----:B------:R-:W-:-:S04]  /*85e0*/  IMAD R13, R23, 0x8000, R94 ;  /* 0x00008000170d7824 */ /* 0x000fc800078e025e */
        /* <DEDUP_REMOVED lines=8> */
[--C-:B------:R-:W-:Y:S01]  /*8670*/  SHF.R.U32.HI R138, RZ, 0x10, R53.reuse ;  /* 0x00000010ff8a7819 */ /* 0x100fe20000011635 */
[----:B------:R-:W-:Y:S01]  /*8680*/  IMAD.MOV.U32 R58, RZ, RZ, R44 ;  /* 0x000000ffff3a7224 */ /* 0x000fe200078e002c */
[----:B------:R-:W-:Y:S01]  /*8690*/  LOP3.LUT R54, R53, 0xff, RZ, 0xc0, !PT ;  /* 0x000000ff35367812 */ /* 0x000fe200078ec0ff */
[----:B------:R-:W-:Y:S01]  /*86a0*/  IMAD.MOV.U32 R51, RZ, RZ, R14 ;  /* 0x000000ffff337224 */ /* 0x000fe200078e000e */
[----:B------:R-:W-:Y:S01]  /*86b0*/  SHF.R.U32.HI R53, RZ, 0x18, R53 ;  /* 0x00000018ff357819 */ /* 0x000fe20000011635 */
[----:B------:R-:W-:Y:S01]  /*86c0*/  IMAD.U32 R44, R138, 0x10000, RZ ;  /* 0x000100008a2c7824 */ /* 0x000fe200078e00ff */
[--C-:B------:R-:W-:Y:S02]  /*86d0*/  SHF.R.U32.HI R136, RZ, 0x10, R55.reuse ;  /* 0x00000010ff887819 */ /* 0x100fe40000011637 */
[----:B------:R-:W-:-:S02]  /*86e0*/  SHF.R.U32.HI R134, RZ, 0x8, R55 ;  /* 0x00000008ff867819 */ /* 0x000fc40000011637 */
[----:B------:R-:W-:Y:S02]  /*86f0*/  LOP3.LUT R56, R55, 0xff, RZ, 0xc0, !PT ;  /* 0x000000ff37387812 */ /* 0x000fe400078ec0ff */
[----:B------:R-:W-:Y:S02]  /*8700*/  SHF.R.U32.HI R135, RZ, 0x18, R55 ;  /* 0x00000018ff877819 */ /* 0x000fe40000011637 */
[----:B------:R-:W-:Y:S01]  /*8710*/  MOV R55, R12 ;  /* 0x0000000c00377202 */ /* 0x000fe20000000f00 */
[----:B------:R-:W-:Y:S01]  /*8720*/  IMAD.SHL.U32 R12, R137, 0x100, RZ ;  /* 0x00000100890c7824 */ /* 0x000fe200078e00ff */
[----:B------:R-:W-:Y:S02]  /*8730*/  PRMT R53, R53, 0x654, R54 ;  /* 0x0000065435357816 */ /* 0x000fe40000000036 */
[--C-:B------:R-:W-:Y:S02]  /*8740*/  SHF.R.U32.HI R79, RZ, 0x8, R59.reuse ;  /* 0x00000008ff4f7819 */ /* 0x100fe4000001163b */
[----:B------:R-:W-:-:S02]  /*8750*/  SHF.R.U32.HI R114, RZ, 0x10, R59 ;  /* 0x00000010ff727819 */ /* 0x000fc4000001163b */
[----:B------:R-:W-:Y:S01]  /*8760*/  LOP3.LUT R78, R59, 0xff, RZ, 0xc0, !PT ;  /* 0x000000ff3b4e7812 */ /* 0x000fe200078ec0ff */
[----:B------:R-:W-:Y:S01]  /*8770*/  IMAD.SHL.U32 R46, R79, 0x100, RZ ;  /* 0x000001004f2e7824 */ /* 0x000fe200078e00ff */
[----:B------:R-:W-:Y:S02]  /*8780*/  SHF.R.U32.HI R59, RZ, 0x18, R59 ;  /* 0x00000018ff3b7819 */ /* 0x000fe4000001163b */
[----:B------:R-:W-:Y:S01]  /*8790*/  LOP3.LUT R53, R53, 0xff00, R12, 0xf8, !PT ;  /* 0x0000ff0035357812 */ /* 0x000fe200078ef80c */
[----:B------:R-:W-:Y:S01]  /*87a0*/  IMAD.SHL.U32 R12, R134, 0x100, RZ ;  /* 0x00000100860c7824 */ /* 0x000fe200078e00ff */
[--C-:B---3--:R-:W-:Y:S02]  /*87b0*/  SHF.R.U32.HI R120, RZ, 0x10, R57.reuse ;  /* 0x00000010ff787819 */ /* 0x108fe40000011639 */
[----:B------:R-:W-:Y:S02]  /*87c0*/  SHF.R.U32.HI R115, RZ, 0x8, R57 ;  /* 0x00000008ff737819 */ /* 0x000fe40000011639 */
[----:B------:R-:W-:-:S02]  /*87d0*/  LOP3.LUT R77, R57, 0xff, RZ, 0xc0, !PT ;  /* 0x000000ff394d7812 */ /* 0x000fc400078ec0ff */
[----:B--2---:R-:W-:Y:S02]  /*87e0*/  SHF.R.U32.HI R118, RZ, 0x18, R57 ;  /* 0x00000018ff767819 */ /* 0x004fe40000011639 */
[----:B------:R-:W-:Y:S02]  /*87f0*/  PRMT R57, R135, 0x654, R56 ;  /* 0x0000065487397816 */ /* 0x000fe40000000038 */
[----:B------:R-:W-:Y:S01]  /*8800*/  PRMT R59, R59, 0x654, R78 ;  /* 0x000006543b3b7816 */ /* 0x000fe2000000004e */
[----:B------:R-:W-:Y:S01]  /*8810*/  IMAD.U32 R78, R114, 0x10000, RZ ;  /* 0x00010000724e7824 */ /* 0x000fe200078e00ff */
[----:B------:R-:W-:Y:S01]  /*8820*/  LOP3.LUT R57, R57, 0xff00, R12, 0xf8, !PT ;  /* 0x0000ff0039397812 */ /* 0x000fe200078ef80c */
[----:B------:R-:W-:Y:S01]  /*8830*/  IMAD.U32 R12, R136, 0x10000, RZ ;  /* 0x00010000880c7824 */ /* 0x000fe200078e00ff */
[----:B------:R-:W-:Y:S01]  /*8840*/  LOP3.LUT R135, R59, 0xff00, R46, 0xf8, !PT ;  /* 0x0000ff003b877812 */ /* 0x000fe200078ef82e */
[----:B------:R-:W-:Y:S01]  /*8850*/  IMAD.U32 R46, R120, 0x10000, RZ ;  /* 0x00010000782e7824 */ /* 0x000fe200078e00ff */
[----:B------:R-:W-:-:S02]  /*8860*/  PRMT R77, R118, 0x654, R77 ;  /* 0x00000654764d7816 */ /* 0x000fc4000000004d */
[----:B------:R-:W-:Y:S02]  /*8870*/  SHF.L.U32 R14, R115, 0x8, RZ ;  /* 0x00000008730e7819 */ /* 0x000fe400000006ff */
        /* <DEDUP_REMOVED lines=10> */
[C---:B------:R-:W-:Y:S01]  /*8920*/  FMUL.FTZ R114, R54.reuse, R14 ;  /* 0x0000000e36727220 */ /* 0x040fe20000410000 */
[----:B------:R-:W-:Y:S01]  /*8930*/  F2FP.F16.E4M3.UNPACK_B R130, R130 ;  /* 0x00000082ff82723e */ /* 0x000fe200020006ff */
        /* <DEDUP_REMOVED lines=13> */
[----:B------:R-:W-:Y:S01]  /*8a10*/  LOP3.LUT R46, R115, 0xff0000, R46, 0xf8, !PT ;  /* 0x00ff0000732e7812 */ /* 0x000fe200078ef82e */
[----:B------:R-:W-:-:S02]  /*8a20*/  HADD2.F32 R56, -RZ, R55.H0_H0 ;  /* 0x20000037ff387230 */ /* 0x000fc40000004100 */
[-C--:B------:R-:W-:Y:S01]  /*8a30*/  FMUL.FTZ R118, R77, R114.reuse ;  /* 0x000000724d767220 */ /* 0x080fe20000410000 */
[C---:B------:R-:W-:Y:S01]  /*8a40*/  FMUL.FTZ R114, R57.reuse, R114 ;  /* 0x0000007239727220 */ /* 0x040fe20000410000 */
[----:B------:R-:W-:Y:S02]  /*8a50*/  HADD2.F32 R59, -RZ, R58.H0_H0 ;  /* 0x2000003aff3b7230 */ /* 0x000fe40000004100 */
        /* <DEDUP_REMOVED lines=34> */
[----:B------:R-:W-:Y:S01]  /*8c80*/  FMUL.FTZ R136, R55, R114 ;  /* 0x0000007237887220 */ /* 0x000fe20000410000 */
[----:B------:R-:W-:Y:S01]  /*8c90*/  FFMA.FTZ R114, R59, R58, R78 ;  /* 0x0000003a3b727223 */ /* 0x000fe2000001004e */
[----:B------:R-:W-:Y:S01]  /*8ca0*/  FFMA.FTZ R130, R55, R56, -R130 ;  /* 0x0000003837827223 */ /* 0x000fe20000010882 */
[----:B------:R-:W-:Y:S01]  /*8cb0*/  F2FP.F16.E4M3.UNPACK_B R55, R52 ;  /* 0x00000034ff37723e */ /* 0x000fe200020006ff */
[----:B------:R-:W-:Y:S01]  /*8cc0*/  FFMA.FTZ R135, R57, R56, R136 ;  /* 0x0000003839877223 */ /* 0x000fe20000010088 */
[----:B------:R-:W-:Y:S01]  /*8cd0*/  HADD2.F32 R59, -RZ, R131.H0_H0 ;  /* 0x20000083ff3b7230 */ /* 0x000fe20000004100 */
[----:B------:R-:W-:Y:S01]  /*8ce0*/  F2FP.SATFINITE.E4M3.F32.PACK_AB_MERGE_C R53, R134, R53, RZ ;  /* 0x000000358635723e */ /* 0x000fe200048070ff */
[----:B------:R-:W-:Y:S01]  /*8cf0*/  HADD2.F32 R52, -RZ, R51.H0_H0 ;  /* 0x20000033ff347230 */ /* 0x000fe20000004100 */
[----:B------:R-:W-:Y:S01]  /*8d00*/  F2FP.SATFINITE.E4M3.F32.PACK_AB_MERGE_C R137, R137, R54, RZ ;  /* 0x000000368989723e */ /* 0x000fe200048070ff */
[----:B------:R-:W-:Y:S01]  /*8d10*/  HADD2.F32 R56, -RZ, R55.H0_H0 ;  /* 0x20000037ff387230 */ /* 0x000fe20000004100 */
[----:B------:R-:W-:Y:S01]  /*8d20*/  F2FP.SATFINITE.E4M3.F32.PACK_AB_MERGE_C R54, R118, R79, R53 ;  /* 0x0000004f7636723e */ /* 0x000fe20004807035 */
[----:B------:R-:W-:Y:S01]  /*8d30*/  HADD2.F32 R58, -RZ, R131.H1_H1 ;  /* 0x30000083ff3a7230 */ /* 0x000fe20000004100 */
[----:B------:R-:W-:Y:S01]  /*8d40*/  F2FP.F16.E4M3.UNPACK_B R79, R46 ;  /* 0x0000002eff4f723e */ /* 0x000fe200020006ff */
[----:B------:R-:W-:-:S02]  /*8d50*/  HADD2.F32 R55, -RZ, R55.H1_H1 ;  /* 0x30000037ff377230 */ /* 0x000fc40000004100 */
[-C--:B------:R-:W-:Y:S01]  /*8d60*/  FMUL.FTZ R77, R56, R59.reuse ;  /* 0x0000003b384d7220 */ /* 0x080fe20000410000 */
[--C-:B------:R-:W-:Y:S02]  /*8d70*/  HADD2.F32 R57, -RZ, R132.reuse.H0_H0 ;  /* 0x20000084ff397230 */ /* 0x100fe40000004100 */
[C---:B------:R-:W-:Y:S01]  /*8d80*/  FMUL.FTZ R59, R52.reuse, R59 ;  /* 0x0000003b343b7220 */ /* 0x040fe20000410000 */
[----:B------:R-:W-:Y:S02]  /*8d90*/  HADD2.F32 R51, -RZ, R51.H1_H1 ;  /* 0x30000033ff337230 */ /* 0x000fe40000004100 */
[-C--:B------:R-:W-:Y:S01]  /*8da0*/  FMUL.FTZ R78, R55, R58.reuse ;  /* 0x0000003a374e7220 */ /* 0x080fe20000410000 */
[----:B------:R-:W-:Y:S02]  /*8db0*/  HADD2.F32 R132, -RZ, R132.H1_H1 ;  /* 0x30000084ff847230 */ /* 0x000fe40000004100 */
[-C--:B------:R-:W-:Y:S01]  /*8dc0*/  FFMA.FTZ R52, R52, R57.reuse, -R77 ;  /* 0x0000003934347223 */ /* 0x080fe2000001084d */
[----:B------:R-:W-:Y:S01]  /*8dd0*/  FFMA.FTZ R59, R56, R57, R59 ;  /* 0x00000039383b7223 */ /* 0x000fe2000001003b */
[C---:B------:R-:W-:Y:S01]  /*8de0*/  FMUL.FTZ R58, R51.reuse, R58 ;  /* 0x0000003a333a7220 */ /* 0x040fe20000410000 */
[----:B------:R-:W-:Y:S01]  /*8df0*/  F2FP.F16.E4M3.UNPACK_B R57, R45 ;  /* 0x0000002dff39723e */ /* 0x000fe200020006ff */
[-C--:B------:R-:W-:Y:S01]  /*8e00*/  FFMA.FTZ R51, R51, R132.reuse, -R78 ;  /* 0x0000008433337223 */ /* 0x080fe2000001084e */
[----:B------:R-:W-:Y:S01]  /*8e10*/  F2FP.F16.E4M3.UNPACK_B R56, R13 ;  /* 0x0000000dff38723e */ /* 0x000fe200020006ff */
[----:B------:R-:W-:Y:S01]  /*8e20*/  FFMA.FTZ R132, R55, R132, R58 ;  /* 0x0000008437847223 */ /* 0x000fe2000001003a */
[----:B------:R-:W-:Y:S01]  /*8e30*/  F2FP.SATFINITE.E4M3.F32.PACK_AB_MERGE_C R135, R135, R114, RZ ;  /* 0x000000728787723e */ /* 0x000fe200048070ff */
[----:B------:R-:W-:Y:S01]  /*8e40*/  HADD2.F32 R58, -RZ, R57.H0_H0 ;  /* 0x20000039ff3a7230 */ /* 0x000fe20000004100 */
[----:B------:R-:W-:Y:S01]  /*8e50*/  F2FP.F16.E4M3.UNPACK_B R77, R44 ;  /* 0x0000002cff4d723e */ /* 0x000fe200020006ff */
[----:B------:R-:W-:Y:S01]  /*8e60*/  HADD2.F32 R114, -RZ, R79.H0_H0 ;  /* 0x2000004fff727230 */ /* 0x000fe20000004100 */
[----:B------:R-:W-:Y:S01]  /*8e70*/  F2FP.SATFINITE.E4M3.F32.PACK_AB_MERGE_C R130, R130, R133, RZ ;  /* 0x000000858282723e */ /* 0x000fe200048070ff */
[----:B------:R-:W-:Y:S01]  /*8e80*/  HADD2.F32 R55, -RZ, R56.H0_H0 ;  /* 0x20000038ff377230 */ /* 0x000fe20000004100 */
[----:B------:R-:W-:Y:S01]  /*8e90*/  F2FP.SATFINITE.E4M3.F32.PACK_AB_MERGE_C R53, R120, R115, R137 ;  /* 0x000000737835723e */ /* 0x000fe20004807089 */
[----:B------:R-:W-:Y:S01]  /*8ea0*/  HADD2.F32 R78, -RZ, R77.H0_H0 ;  /* 0x2000004dff4e7230 */ /* 0x000fe20000004100 */
[----:B------:R-:W-:Y:S01]  /*8eb0*/  F2FP.SATFINITE.E4M3.F32.PACK_AB_MERGE_C R52, R51, R52, R130 ;  /* 0x000000343334723e */ /* 0x000fe20004807082 */
[-C--:B------:R-:W-:Y:S01]  /*8ec0*/  FMUL.FTZ R118, R58, R114.reuse ;  /* 0x000000723a767220 */ /* 0x080fe20000410000 */
[----:B------:R-:W-:Y:S01]  /*8ed0*/  F2FP.SATFINITE.E4M3.F32.PACK_AB_MERGE_C R51, R132, R59, R135 ;  /* 0x0000003b8433723e */ /* 0x000fe20004807087 */
[----:B------:R-:W-:Y:S01]  /*8ee0*/  FMUL.FTZ R115, R55, R114 ;  /* 0x0000007237737220 */ /* 0x000fe20000410000 */
[----:B------:R-:W-:-:S02]  /*8ef0*/  HADD2.F32 R59, -RZ, R57.H1_H1 ;  /* 0x30000039ff3b7230 */ /* 0x000fc40000004100 */
[-C--:B------:R-:W-:Y:S01]  /*8f00*/  FFMA.FTZ R55, R55, R78.reuse, -R118 ;  /* 0x0000004e37377223 */ /* 0x080fe20000010876 */
[----:B------:R-:W-:Y:S01]  /*8f10*/  HADD2.F32 R114, -RZ, R79.H1_H1 ;  /* 0x3000004fff727230 */ /* 0x000fe20000004100 */
[----:B------:R-:W-:Y:S01]  /*8f20*/  F2FP.F16.E4M3.UNPACK_B R13, R13.H1 ;  /* 0x0000000dff0d723e */ /* 0x000fe200030006ff */
        /* <DEDUP_REMOVED lines=73> */
[----:B------:R-:W-:Y:S01]  /*93c0*/  F2FP.SATFINITE.E4M3.F32.PACK_AB_MERGE_C R115, R134, R115, RZ ;  /* 0x000000738673723e */ /* 0x000fe200048070ff */
[----:B------:R-:W-:Y:S01]  /*93d0*/  IMAD.MOV.U32 R46, RZ, RZ, R51 ;  /* 0x000000ffff2e7224 */ /* 0x000fe200078e0033 */
[----:B------:R-:W-:-:S02]  /*93e0*/  F2FP.SATFINITE.E4M3.F32.PACK_AB_MERGE_C R15, R12, R137, R15 ;  /* 0x000000890c0f723e */ /* 0x000fc4000480700f */
[----:B------:R-:W-:Y:S01]  /*93f0*/  F2FP.SATFINITE.E4M3.F32.PACK_AB_MERGE_C R47, R45, R114, R115 ;  /* 0x000000722d2f723e */ /* 0x000fe20004807073 */
[----:B------:R-:W-:Y:S01]  /*9400*/  IMAD.MOV.U32 R45, RZ, RZ, R56 ;  /* 0x000000ffff2d7224 */ /* 0x000fe200078e0038 */
[----:B------:R-:W-:-:S07]  /*9410*/  MOV R12, R54 ;  /* 0x00000036000c7202 */ /* 0x000fce0000000f00 */
.L_x_3011:
[----:B------:R-:W-:Y:S05]  /*9420*/  BSYNC B2 ;  /* 0x0000000000027941 */ /* 0x000fea0003800000 */
.L_x_3010:
[----:B------:R-:W-:Y:S01]  /*9430*/  ISETP.GE.AND P3, PT, R11, R124, PT ;  /* 0x0000007c0b00720c */ /* 0x000fe20003f66270 */
[----:B0-----:R0:W-:-:S12]  /*9440*/  ST.E.128 desc[UR36][R48.64], R12 ;  /* 0x0000000c30007985 */ /* 0x0011d8000c101d24 */
[----:B------:R-:W-:-:S04]  /*9450*/  @!P3 IADD3 R50, P4, R11, R50, RZ ;  /* 0x000000320b32b210 */ /* 0x000fc80007f9e0ff */
[----:B------:R-:W-:-:S05]  /*9460*/  @!P3 LEA.HI.X.SX32 R51, R11, R76, 0x1, P4 ;  /* 0x0000004c0b33b211 */ /* 0x000fca00020f0eff */
[----:B------:R0:W-:Y:S04]  /*9470*/  @!P3 ST.E.128 desc[UR36][R50.64], R44 ;  /* 0x0000002c3200b985 */ /* 0x0001e8000c101d24 */
.L_x_3009:
[----:B------:R-:W-:Y:S05]  /*9480*/  BSYNC B1 ;  /* 0x0000000000017941 */ /* 0x000fea0003800000 */
.L_x_3008:
[----:B------:R-:W-:-:S03]  /*9490*/  UMOV UR4, 0xffffffff ;  /* 0xffffffff00047882 */ /* 0x000fc60000000000 */
[----:B------:R-:W-:Y:S05]  /*94a0*/  BRA.DIV UR4, `(.L_x_3012) ;  /* 0x0000023e040c7947 */ /* 0x000fea000b800000 */
[----:B------:R1:W1:Y:S04]  /*94b0*/  SHFL.IDX PT, R52, R117, 0x2, 0x181f ;  /* 0x00581f0075347f89 */ /* 0x00026800000e0000 */
[----:B0-----:R0:W0:Y:S02]  /*94c0*/  SHFL.IDX PT, R50, R116, 0x2, 0x181f ;  /* 0x00581f0074327f89 */ /* 0x00102400000e0000 */
.L_x_3330:
        /* <DEDUP_REMOVED lines=8> */
[----:B-1----:R-:W-:Y:S01]  /*9550*/  IMAD.X R49, R52, 0x1, R43, P3 ;  /* 0x0000000134317824 */ /* 0x002fe200018e062b */
        /* <DEDUP_REMOVED lines=15> */
[----:B------:R-:W1:Y:S01]  /*9650*/  LDS.128 R44, [R44+0x28400] ;  /* 0x028400002c2c7984 */ /* 0x000e620000000c00 */
[----:B------:R-:W-:Y:S05]  /*9660*/  @P2 BRA `(.L_x_3016) ;  /* 0x0000000c00702947 */ /* 0x000fea0003800000 */
[--C-:B------:R-:W-:Y:S01]  /*9670*/  SHF.R.U32.HI R78, RZ, 0x8, R61.reuse ;  /* 0x00000008ff4e7819 */ /* 0x100fe2000001163d */
[----:B0-----:R-:W-:Y:S01]  /*9680*/  IMAD.MOV.U32 R51, RZ, RZ, R14 ;  /* 0x000000ffff337224 */ /* 0x001fe200078e000e */
[----:B------:R-:W-:Y:S01]  /*9690*/  SHF.R.U32.HI R114, RZ, 0x18, R61 ;  /* 0x00000018ff727819 */ /* 0x000fe2000001163d */
[----:B-1----:R-:W-:Y:S01]  /*96a0*/  IMAD.MOV.U32 R57, RZ, RZ, R44 ;  /* 0x000000ffff397224 */ /* 0x002fe200078e002c */
[----:B------:R-:W-:Y:S01]  /*96b0*/  LOP3.LUT R55, R61, 0xff, RZ, 0xc0, !PT ;  /* 0x000000ff3d377812 */ /* 0x000fe200078ec0ff */
[----:B------:R-:W-:Y:S01]  /*96c0*/  IMAD.MOV.U32 R53, RZ, RZ, R46 ;  /* 0x000000ffff357224 */ /* 0x000fe200078e002e */
[----:B------:R-:W-:Y:S01]  /*96d0*/  MOV R54, R12 ;  /* 0x0000000c00367202 */ /* 0x000fe20000000f00 */
[----:B------:R-:W-:Y:S01]  /*96e0*/  IMAD.SHL.U32 R12, R78, 0x100, RZ ;  /* 0x000001004e0c7824 */ /* 0x000fe200078e00ff */
[----:B------:R-:W-:Y:S02]  /*96f0*/  SHF.R.U32.HI R64, RZ, 0x8, R63 ;  /* 0x00000008ff407819 */ /* 0x000fe4000001163f */
[----:B------:R-:W-:-:S02]  /*9700*/  SHF.R.U32.HI R60, RZ, 0x18, R67 ;  /* 0x00000018ff3c7819 */ /* 0x000fc40000011643 */
[----:B------:R-:W-:Y:S02]  /*9710*/  LOP3.LUT R59, R67, 0xff, RZ, 0xc0, !PT ;  /* 0x000000ff433b7812 */ /* 0x000fe400078ec0ff */
[----:B------:R-:W-:Y:S02]  /*9720*/  SHF.R.U32.HI R76, RZ, 0x10, R61 ;  /* 0x00000010ff4c7819 */ /* 0x000fe4000001163d */
[----:B------:R-:W-:Y:S02]  /*9730*/  PRMT R55, R114, 0x654, R55 ;  /* 0x0000065472377816 */ /* 0x000fe40000000037 */
[----:B------:R-:W-:Y:S02]  /*9740*/  SHF.R.U32.HI R79, RZ, 0x18, R63 ;  /* 0x00000018ff4f7819 */ /* 0x000fe4000001163f */
[----:B------:R-:W-:Y:S02]  /*9750*/  LOP3.LUT R56, R63, 0xff, RZ, 0xc0, !PT ;  /* 0x000000ff3f387812 */ /* 0x000fe400078ec0ff */
[----:B------:R-:W-:-:S02]  /*9760*/  SHF.R.U32.HI R77, RZ, 0x18, R65 ;  /* 0x00000018ff4d7819 */ /* 0x000fc40000011641 */
[----:B------:R-:W-:Y:S02]  /*9770*/  LOP3.LUT R58, R65, 0xff, RZ, 0xc0, !PT ;  /* 0x000000ff413a7812 */ /* 0x000fe400078ec0ff */
[----:B------:R-:W-:Y:S02]  /*9780*/  SHF.R.U32.HI R61, RZ, 0x8, R65 ;  /* 0x00000008ff3d7819 */ /* 0x000fe40000011641 */
[----:B------:R-:W-:Y:S01]  /*9790*/  PRMT R14, R60, 0x654, R59 ;  /* 0x000006543c0e7816 */ /* 0x000fe2000000003b */
[----:B------:R-:W-:Y:S01]  /*97a0*/  IMAD.SHL.U32 R59, R64, 0x100, RZ ;  /* 0x00000100403b7824 */ /* 0x000fe200078e00ff */
[----:B------:R-:W-:Y:S02]  /*97b0*/  SHF.R.U32.HI R62, RZ, 0x10, R63 ;  /* 0x00000010ff3e7819 */ /* 0x000fe4000001163f */
[----:B------:R-:W-:Y:S01]  /*97c0*/  LOP3.LUT R12, R55, 0xff00, R12, 0xf8, !PT ;  /* 0x0000ff00370c7812 */ /* 0x000fe200078ef80c */
[----:B------:R-:W-:Y:S01]  /*97d0*/  IMAD.U32 R55, R76, 0x10000, RZ ;  /* 0x000100004c377824 */ /* 0x000fe200078e00ff */
[----:B------:R-:W-:-:S02]  /*97e0*/  SHF.R.U32.HI R63, RZ, 0x8, R67 ;  /* 0x00000008ff3f7819 */ /* 0x000fc40000011643 */
[----:B------:R-:W-:Y:S02]  /*97f0*/  PRMT R56, R79, 0x654, R56 ;  /* 0x000006544f387816 */ /* 0x000fe40000000038 */
[----:B------:R-:W-:Y:S01]  /*9800*/  PRMT R58, R77, 0x654, R58 ;  /* 0x000006544d3a7816 */ /* 0x000fe2000000003a */
[----:B------:R-:W-:Y:S01]  /*9810*/  IMAD.SHL.U32 R63, R63, 0x100, RZ ;  /* 0x000001003f3f7824 */ /* 0x000fe200078e00ff */
[----:B------:R-:W-:Y:S02]  /*9820*/  SHF.L.U32 R61, R61, 0x8, RZ ;  /* 0x000000083d3d7819 */ /* 0x000fe400000006ff */
[----:B------:R-:W-:Y:S01]  /*9830*/  LOP3.LUT R56, R56, 0xff00, R59, 0xf8, !PT ;  /* 0x0000ff0038387812 */ /* 0x000fe200078ef83b */
[----:B------:R-:W-:Y:S01]  /*9840*/  IMAD.U32 R59, R62, 0x10000, RZ ;  /* 0x000100003e3b7824 */ /* 0x000fe200078e00ff */
[----:B------:R-:W-:Y:S02]  /*9850*/  LOP3.LUT R44, R12, 0xff0000, R55, 0xf8, !PT ;  /* 0x00ff00000c2c7812 */ /* 0x000fe400078ef837 */
[----:B------:R-:W-:-:S02]  /*9860*/  LOP3.LUT R46, R58, 0xff00, R61, 0xf8, !PT ;  /* 0x0000ff003a2e7812 */ /* 0x000fc400078ef83d */
[----:B------:R-:W-:Y:S02]  /*9870*/  F2FP.F16.E4M3.UNPACK_B R62, R129.H1 ;  /* 0x00000081ff3e723e */ /* 0x000fe400030006ff */
        /* <DEDUP_REMOVED lines=66> */
[C---:B------:R-:W-:Y:S01]  /*9ca0*/  FMUL.FTZ R61, R54.reuse, R61 ;  /* 0x0000003d363d7220 */ /* 0x040fe20000410000 */
[----:B------:R-:W-:Y:S01]  /*9cb0*/  F2FP.F16.E4M3.UNPACK_B R125, R125 ;  /* 0x0000007dff7d723e */ /* 0x000fe200020006ff */
[----:B--2---:R-:W-:Y:S01]  /*9cc0*/  FFMA.FTZ R118, R54, R59, -R55 ;  /* 0x0000003b36767223 */ /* 0x004fe20000010837 */
[----:B------:R-:W-:Y:S01]  /*9cd0*/  F2FP.F16.E4M3.UNPACK_B R54, R53 ;  /* 0x00000035ff36723e */ /* 0x000fe200020006ff */
[----:B------:R-:W-:-:S02]  /*9ce0*/  HADD2.F32 R58, -RZ, R128.H0_H0 ;  /* 0x20000080ff3a7230 */ /* 0x000fc40000004100 */
[----:B---3--:R-:W-:Y:S01]  /*9cf0*/  FFMA.FTZ R120, R56, R59, R61 ;  /* 0x0000003b38787223 */ /* 0x008fe2000001003d */
[----:B------:R-:W-:Y:S01]  /*9d00*/  HADD2.F32 R128, -RZ, R128.H1_H1 ;  /* 0x30000080ff807230 */ /* 0x000fe20000004100 */
[----:B------:R-:W-:Y:S01]  /*9d10*/  F2FP.F16.E4M3.UNPACK_B R61, R46 ;  /* 0x0000002eff3d723e */ /* 0x000fe200020006ff */
[--C-:B------:R-:W-:Y:S01]  /*9d20*/  HADD2.F32 R55, -RZ, R54.reuse.H0_H0 ;  /* 0x20000036ff377230 */ /* 0x100fe20000004100 */
[----:B------:R-:W-:Y:S01]  /*9d30*/  F2FP.SATFINITE.E4M3.F32.PACK_AB_MERGE_C R79, R118, R79, RZ ;  /* 0x0000004f764f723e */ /* 0x000fe200048070ff */
[--C-:B------:R-:W-:Y:S01]  /*9d40*/  HADD2.F32 R53, -RZ, R51.reuse.H0_H0 ;  /* 0x20000033ff357230 */ /* 0x100fe20000004100 */
[----:B------:R-:W-:Y:S01]  /*9d50*/  F2FP.SATFINITE.E4M3.F32.PACK_AB_MERGE_C R115, R120, R115, RZ ;  /* 0x000000737873723e */ /* 0x000fe200048070ff */
[----:B------:R-:W-:Y:S02]  /*9d60*/  HADD2.F32 R54, -RZ, R54.H1_H1 ;  /* 0x30000036ff367230 */ /* 0x000fe40000004100 */
[----:B------:R-:W-:Y:S01]  /*9d70*/  FMUL.FTZ R60, R55, R58 ;  /* 0x0000003a373c7220 */ /* 0x000fe20000410000 */
[----:B------:R-:W-:-:S02]  /*9d80*/  HADD2.F32 R51, -RZ, R51.H1_H1 ;  /* 0x30000033ff337230 */ /* 0x000fc40000004100 */
[----:B------:R-:W-:Y:S01]  /*9d90*/  FMUL.FTZ R58, R53, R58 ;  /* 0x0000003a353a7220 */ /* 0x000fe20000410000 */
[--C-:B------:R-:W-:Y:S02]  /*9da0*/  HADD2.F32 R56, -RZ, R125.reuse.H0_H0 ;  /* 0x2000007dff387230 */ /* 0x100fe40000004100 */
[CC--:B------:R-:W-:Y:S01]  /*9db0*/  FMUL.FTZ R114, R54.reuse, R128.reuse ;  /* 0x0000008036727220 */ /* 0x0c0fe20000410000 */
[----:B------:R-:W-:Y:S02]  /*9dc0*/  HADD2.F32 R125, -RZ, R125.H1_H1 ;  /* 0x3000007dff7d7230 */ /* 0x000fe40000004100 */
[----:B------:R-:W-:Y:S01]  /*9dd0*/  FMUL.FTZ R57, R51, R128 ;  /* 0x0000008033397220 */ /* 0x000fe20000410000 */
[-C--:B------:R-:W-:Y:S01]  /*9de0*/  FFMA.FTZ R78, R55, R56.reuse, R58 ;  /* 0x00000038374e7223 */ /* 0x080fe2000001003a */
[----:B------:R-:W-:Y:S01]  /*9df0*/  FFMA.FTZ R53, R53, R56, -R60 ;  /* 0x0000003835357223 */ /* 0x000fe2000001083c */
[-C--:B------:R-:W-:Y:S01]  /*9e00*/  FFMA.FTZ R114, R51, R125.reuse, -R114 ;  /* 0x0000007d33727223 */ /* 0x080fe20000010872 */
[----:B------:R-:W-:Y:S01]  /*9e10*/  FFMA.FTZ R51, R54, R125, R57 ;  /* 0x0000007d36337223 */ /* 0x000fe20000010039 */
[----:B------:R-:W-:-:S02]  /*9e20*/  F2FP.SATFINITE.E4M3.F32.PACK_AB_MERGE_C R54, R77, R66, RZ ;  /* 0x000000424d36723e */ /* 0x000fc400048070ff */
[----:B------:R-:W-:Y:S02]  /*9e30*/  F2FP.F16.E4M3.UNPACK_B R58, R45 ;  /* 0x0000002dff3a723e */ /* 0x000fe400020006ff */
[----:B------:R-:W-:Y:S02]  /*9e40*/  F2FP.F16.E4M3.UNPACK_B R56, R13 ;  /* 0x0000000dff38723e */ /* 0x000fe400020006ff */
[----:B------:R-:W-:Y:S01]  /*9e50*/  F2FP.SATFINITE.E4M3.F32.PACK_AB_MERGE_C R54, R64, R63, R54 ;  /* 0x0000003f4036723e */ /* 0x000fe20004807036 */
[----:B------:R-:W-:Y:S01]  /*9e60*/  HADD2.F32 R59, -RZ, R58.H0_H0 ;  /* 0x2000003aff3b7230 */ /* 0x000fe20000004100 */
[----:B------:R-:W-:Y:S01]  /*9e70*/  F2FP.SATFINITE.E4M3.F32.PACK_AB_MERGE_C R55, R76, R67, RZ ;  /* 0x000000434c37723e */ /* 0x000fe200048070ff */
[----:B------:R-:W-:Y:S01]  /*9e80*/  HADD2.F32 R64, -RZ, R61.H0_H0 ;  /* 0x2000003dff407230 */ /* 0x000fe20000004100 */
[----:B------:R-:W-:Y:S01]  /*9e90*/  F2FP.F16.E4M3.UNPACK_B R60, R44 ;  /* 0x0000002cff3c723e */ /* 0x000fe200020006ff */
[----:B------:R-:W-:Y:S01]  /*9ea0*/  HADD2.F32 R57, -RZ, R56.H0_H0 ;  /* 0x20000038ff397230 */ /* 0x000fe20000004100 */
[----:B------:R-:W-:Y:S01]  /*9eb0*/  F2FP.SATFINITE.E4M3.F32.PACK_AB_MERGE_C R55, R65, R62, R55 ;  /* 0x0000003e4137723e */ /* 0x000fe20004807037 */
[----:B------:R-:W-:-:S02]  /*9ec0*/  HADD2.F32 R58, -RZ, R58.H1_H1 ;  /* 0x3000003aff3a7230 */ /* 0x000fc40000004100 */
[-C--:B------:R-:W-:Y:S01]  /*9ed0*/  FMUL.FTZ R66, R59, R64.reuse ;  /* 0x000000403b427220 */ /* 0x080fe20000410000 */
[----:B------:R-:W-:Y:S02]  /*9ee0*/  HADD2.F32 R62, -RZ, R60.H0_H0 ;  /* 0x2000003cff3e7230 */ /* 0x000fe40000004100 */
[----:B------:R-:W-:Y:S01]  /*9ef0*/  FMUL.FTZ R64, R57, R64 ;  /* 0x0000004039407220 */ /* 0x000fe20000410000 */
[----:B------:R-:W-:Y:S01]  /*9f00*/  HADD2.F32 R61, -RZ, R61.H1_H1 ;  /* 0x3000003dff3d7230 */ /* 0x000fe20000004100 */
[----:B------:R-:W-:Y:S01]  /*9f10*/  F2FP.F16.E4M3.UNPACK_B R13, R13.H1 ;  /* 0x0000000dff0d723e */ /* 0x000fe200030006ff */
[----:B------:R-:W-:Y:S02]  /*9f20*/  HADD2.F32 R56, -RZ, R56.H1_H1 ;  /* 0x30000038ff387230 */ /* 0x000fe40000004100 */
[-C--:B------:R-:W-:Y:S01]  /*9f30*/  FFMA.FTZ R64, R59, R62.reuse, R64 ;  /* 0x0000003e3b407223 */ /* 0x080fe20000010040 */
[----:B------:R-:W-:Y:S02]  /*9f40*/  HADD2.F32 R59, -RZ, R60.H1_H1 ;  /* 0x3000003cff3b7230 */ /* 0x000fe40000004100 */
[-C--:B------:R-:W-:Y:S01]  /*9f50*/  FMUL.FTZ R63, R58, R61.reuse ;  /* 0x0000003d3a3f7220 */ /* 0x080fe20000410000 */
[----:B------:R-:W-:Y:S01]  /*9f60*/  FFMA.FTZ R66, R57, R62, -R66 ;  /* 0x0000003e39427223 */ /* 0x000fe20000010842 */
[C---:B------:R-:W-:Y:S01]  /*9f70*/  FMUL.FTZ R61, R56.reuse, R61 ;  /* 0x0000003d383d7220 */ /* 0x040fe20000410000 */
[----:B------:R-:W-:Y:S01]  /*9f80*/  F2FP.F16.E4M3.UNPACK_B R57, R45.H1 ;  /* 0x0000002dff39723e */ /* 0x000fe200030006ff */
[-C--:B------:R-:W-:Y:S01]  /*9f90*/  FFMA.FTZ R65, R56, R59.reuse, -R63 ;  /* 0x0000003b38417223 */ /* 0x080fe2000001083f */
[----:B------:R-:W-:Y:S01]  /*9fa0*/  F2FP.F16.E4M3.UNPACK_B R56, R46.H1 ;  /* 0x0000002eff38723e */ /* 0x000fe200030006ff */
[----:B------:R-:W-:Y:S01]  /*9fb0*/  FFMA.FTZ R67, R58, R59, R61 ;  /* 0x0000003b3a437223 */ /* 0x000fe2000001003d */
[----:B------:R-:W-:Y:S01]  /*9fc0*/  HADD2.F32 R45, -RZ, R13.H0_H0 ;  /* 0x2000000dff2d7230 */ /* 0x000fe20000004100 */
[----:B------:R-:W-:Y:S01]  /*9fd0*/  F2FP.F16.E4M3.UNPACK_B R44, R44.H1 ;  /* 0x0000002cff2c723e */ /* 0x000fe200030006ff */
[--C-:B------:R-:W-:Y:S01]  /*9fe0*/  HADD2.F32 R46, -RZ, R57.reuse.H0_H0 ;  /* 0x20000039ff2e7230 */ /* 0x100fe20000004100 */
[----:B------:R-:W-:Y:S01]  /*9ff0*/  F2FP.SATFINITE.E4M3.F32.PACK_AB_MERGE_C R51, R51, R78, R115 ;  /* 0x0000004e3333723e */ /* 0x000fe20004807073 */
[--C-:B------:R-:W-:Y:S01]  /*a000*/  HADD2.F32 R58, -RZ, R56.reuse.H0_H0 ;  /* 0x20000038ff3a7230 */ /* 0x100fe20000004100 */
[----:B------:R-:W-:Y:S01]  /*a010*/  F2FP.SATFINITE.E4M3.F32.PACK_AB_MERGE_C R53, R114, R53, R79 ;  /* 0x000000357235723e */ /* 0x000fe2000480704f */
[----:B------:R-:W-:Y:S01]  /*a020*/  HADD2.F32 R57, -RZ, R57.H1_H1 ;  /* 0x30000039ff397230 */ /* 0x000fe20000004100 */
[----:B------:R-:W-:Y:S01]  /*a030*/  F2FP.F16.E4M3.UNPACK_B R61, R14.H1 ;  /* 0x0000000eff3d723e */ /* 0x000fe200030006ff */
[----:B------:R-:W-:-:S02]  /*a040*/  HADD2.F32 R60, -RZ, R56.H1_H1 ;  /* 0x30000038ff3c7230 */ /* 0x000fc40000004100 */
[CC--:B------:R-:W-:Y:S01]  /*a050*/  FMUL.FTZ R62, R46.reuse, R58.reuse ;  /* 0x0000003a2e3e7220 */ /* 0x0c0fe20000410000 */
[----:B------:R-:W-:Y:S02]  /*a060*/  HADD2.F32 R13, -RZ, R13.H1_H1 ;  /* 0x3000000dff0d7230 */ /* 0x000fe40000004100 */
[----:B------:R-:W-:Y:S01]  /*a070*/  FMUL.FTZ R59, R45, R58 ;  /* 0x0000003a2d3b7220 */ /* 0x000fe20000410000 */
[--C-:B------:R-:W-:Y:S02]  /*a080*/  HADD2.F32 R56, -RZ, R44.reuse.H0_H0 ;  /* 0x2000002cff387230 */ /* 0x100fe40000004100 */
[-C--:B------:R-:W-:Y:S01]  /*a090*/  FMUL.FTZ R58, R57, R60.reuse ;  /* 0x0000003c393a7220 */ /* 0x080fe20000410000 */
[----:B------:R-:W-:Y:S02]  /*a0a0*/  HADD2.F32 R44, -RZ, R44.H1_H1 ;  /* 0x3000002cff2c7230 */ /* 0x000fe40000004100 */
[----:B------:R-:W-:Y:S01]  /*a0b0*/  FMUL.FTZ R60, R13, R60 ;  /* 0x0000003c0d3c7220 */ /* 0x000fe20000410000 */
[----:B------:R-:W-:Y:S01]  /*a0c0*/  FFMA.FTZ R77, R46, R56, R59 ;  /* 0x000000382e4d7223 */ /* 0x000fe2000001003b */
[----:B------:R-:W-:-:S02]  /*a0d0*/  F2FP.F16.E4M3.UNPACK_B R46, R47 ;  /* 0x0000002fff2e723e */ /* 0x000fc400020006ff */
[----:B------:R-:W-:Y:S01]  /*a0e0*/  FFMA.FTZ R78, R57, R44, R60 ;  /* 0x0000002c394e7223 */ /* 0x000fe2000001003c */
[----:B------:R-:W-:Y:S01]  /*a0f0*/  F2FP.F16.E4M3.UNPACK_B R60, R14 ;  /* 0x0000000eff3c723e */ /* 0x000fe200020006ff */
[----:B------:R-:W-:Y:S01]  /*a100*/  FFMA.FTZ R79, R13, R44, -R58 ;  /* 0x0000002c0d4f7223 */ /* 0x000fe2000001083a */
[-C--:B------:R-:W-:Y:S01]  /*a110*/  F2FP.F16.E4M3.UNPACK_B R13, R15.reuse ;  /* 0x0000000fff0d723e */ /* 0x080fe200020006ff */
[----:B------:R-:W-:Y:S01]  /*a120*/  FFMA.FTZ R76, R45, R56, -R62 ;  /* 0x000000382d4c7223 */ /* 0x000fe2000001083e */
[----:B------:R-:W-:Y:S01]  /*a130*/  F2FP.F16.E4M3.UNPACK_B R15, R15.H1 ;  /* 0x0000000fff0f723e */ /* 0x000fe200030006ff */
[----:B------:R-:W-:Y:S01]  /*a140*/  HADD2.F32 R56, -RZ, R46.H0_H0 ;  /* 0x2000002eff387230 */ /* 0x000fe20000004100 */
[-C--:B------:R-:W-:Y:S01]  /*a150*/  F2FP.F16.E4M3.UNPACK_B R14, R12.reuse ;  /* 0x0000000cff0e723e */ /* 0x080fe200020006ff */
[----:B------:R-:W-:Y:S01]  /*a160*/  HADD2.F32 R63, -RZ, R60.H0_H0 ;  /* 0x2000003cff3f7230 */ /* 0x000fe20000004100 */
[----:B------:R-:W-:Y:S01]  /*a170*/  F2FP.F16.E4M3.UNPACK_B R47, R47.H1 ;  /* 0x0000002fff2f723e */ /* 0x000fe200030006ff */
[----:B------:R-:W-:Y:S01]  /*a180*/  HADD2.F32 R44, -RZ, R13.H0_H0 ;  /* 0x2000000dff2c7230 */ /* 0x000fe20000004100 */
[----:B------:R-:W-:Y:S01]  /*a190*/  F2FP.F16.E4M3.UNPACK_B R57, R12.H1 ;  /* 0x0000000cff39723e */ /* 0x000fe200030006ff */
[----:B------:R-:W-:-:S02]  /*a1a0*/  HADD2.F32 R45, -RZ, R15.H0_H0 ;  /* 0x2000000fff2d7230 */ /* 0x000fc40000004100 */
[-C--:B------:R-:W-:Y:S01]  /*a1b0*/  FMUL.FTZ R115, R56, R63.reuse ;  /* 0x0000003f38737220 */ /* 0x080fe20000410000 */
[----:B------:R-:W-:Y:S02]  /*a1c0*/  HADD2.F32 R62, -RZ, R61.H0_H0 ;  /* 0x2000003dff3e7230 */ /* 0x000fe40000004100 */
[C---:B------:R-:W-:Y:S01]  /*a1d0*/  FMUL.FTZ R63, R44.reuse, R63 ;  /* 0x0000003f2c3f7220 */ /* 0x040fe20000410000 */
[----:B------:R-:W-:Y:S01]  /*a1e0*/  HADD2.F32 R59, -RZ, R14.H0_H0 ;  /* 0x2000000eff3b7230 */ /* 0x000fe20000004100 */
[----:B------:R-:W-:Y:S01]  /*a1f0*/  F2FP.SATFINITE.E4M3.F32.PACK_AB_MERGE_C R76, R79, R76, RZ ;  /* 0x0000004c4f4c723e */ /* 0x000fe200048070ff */
[----:B------:R-:W-:Y:S02]  /*a200*/  HADD2.F32 R12, -RZ, R47.H0_H0 ;  /* 0x2000002fff0c7230 */ /* 0x000fe40000004100 */
[----:B------:R-:W-:Y:S01]  /*a210*/  FMUL.FTZ R125, R45, R62 ;  /* 0x0000003e2d7d7220 */ /* 0x000fe20000410000 */
[----:B------:R-:W-:Y:S02]  /*a220*/  HADD2.F32 R58, -RZ, R57.H0_H0 ;  /* 0x20000039ff3a7230 */ /* 0x000fe40000004100 */
[----:B------:R-:W-:Y:S01]  /*a230*/  FFMA.FTZ R115, R44, R59, -R115 ;  /* 0x0000003b2c737223 */ /* 0x000fe20000010873 */
[----:B------:R-:W-:-:S02]  /*a240*/  HADD2.F32 R47, -RZ, R47.H1_H1 ;  /* 0x3000002fff2f7230 */ /* 0x000fc40000004100 */
[C---:B------:R-:W-:Y:S01]  /*a250*/  FMUL.FTZ R114, R12.reuse, R62 ;  /* 0x0000003e0c727220 */ /* 0x040fe20000410000 */
[----:B------:R-:W-:Y:S02]  /*a260*/  HADD2.F32 R44, -RZ, R61.H1_H1 ;  /* 0x3000003dff2c7230 */ /* 0x000fe40000004100 */
[-C--:B------:R-:W-:Y:S01]  /*a270*/  FFMA.FTZ R125, R12, R58.reuse, R125 ;  /* 0x0000003a0c7d7223 */ /* 0x080fe2000001007d */
[----:B------:R-:W-:Y:S02]  /*a280*/  HADD2.F32 R15, -RZ, R15.H1_H1 ;  /* 0x3000000fff0f7230 */ /* 0x000fe40000004100 */
[----:B------:R-:W-:Y:S01]  /*a290*/  FFMA.FTZ R63, R56, R59, R63 ;  /* 0x0000003b383f7223 */ /* 0x000fe2000001003f */
[----:B------:R-:W-:Y:S02]  /*a2a0*/  HADD2.F32 R46, -RZ, R46.H1_H1 ;  /* 0x3000002eff2e7230 */ /* 0x000fe40000004100 */
[----:B------:R-:W-:Y:S01]  /*a2b0*/  FFMA.FTZ R114, R45, R58, -R114 ;  /* 0x0000003a2d727223 */ /* 0x000fe20000010872 */
[----:B------:R-:W-:-:S02]  /*a2c0*/  HADD2.F32 R60, -RZ, R60.H1_H1 ;  /* 0x3000003cff3c7230 */ /* 0x000fc40000004100 */
[-C--:B------:R-:W-:Y:S01]  /*a2d0*/  FMUL.FTZ R56, R47, R44.reuse ;  /* 0x0000002c2f387220 */ /* 0x080fe20000410000 */
[----:B------:R-:W-:Y:S02]  /*a2e0*/  HADD2.F32 R13, -RZ, R13.H1_H1 ;  /* 0x3000000dff0d7230 */ /* 0x000fe40000004100 */
[----:B------:R-:W-:Y:S01]  /*a2f0*/  FMUL.FTZ R58, R15, R44 ;  /* 0x0000002c0f3a7220 */ /* 0x000fe20000410000 */
[----:B------:R-:W-:Y:S02]  /*a300*/  HADD2.F32 R12, -RZ, R57.H1_H1 ;  /* 0x30000039ff0c7230 */ /* 0x000fe40000004100 */
[-C--:B------:R-:W-:Y:S01]  /*a310*/  FMUL.FTZ R44, R46, R60.reuse ;  /* 0x0000003c2e2c7220 */ /* 0x080fe20000410000 */
[----:B------:R-:W-:Y:S02]  /*a320*/  HADD2.F32 R14, -RZ, R14.H1_H1 ;  /* 0x3000000eff0e7230 */ /* 0x000fe40000004100 */
[----:B------:R-:W-:Y:S01]  /*a330*/  FMUL.FTZ R45, R13, R60 ;  /* 0x0000003c0d2d7220 */ /* 0x000fe20000410000 */
[----:B------:R-:W-:Y:S01]  /*a340*/  F2FP.SATFINITE.E4M3.F32.PACK_AB_MERGE_C R77, R78, R77, RZ ;  /* 0x0000004d4e4d723e */ /* 0x000fe200048070ff */
[-C--:B------:R-:W-:Y:S01]  /*a350*/  FFMA.FTZ R15, R15, R12.reuse, -R56 ;  /* 0x0000000c0f0f7223 */ /* 0x080fe20000010838 */
[----:B------:R-:W-:Y:S01]  /*a360*/  FFMA.FTZ R58, R47, R12, R58 ;  /* 0x0000000c2f3a7223 */ /* 0x000fe2000001003a */
[-C--:B------:R-:W-:Y:S01]  /*a370*/  FFMA.FTZ R44, R13, R14.reuse, -R44 ;  /* 0x0000000e0d2c7223 */ /* 0x080fe2000001082c */
[----:B------:R-:W-:Y:S01]  /*a380*/  FFMA.FTZ R14, R46, R14, R45 ;  /* 0x0000000e2e0e7223 */ /* 0x000fe2000001002d */
[----:B------:R-:W-:Y:S01]  /*a390*/  F2FP.SATFINITE.E4M3.F32.PACK_AB_MERGE_C R13, R65, R66, R76 ;  /* 0x00000042410d723e */ /* 0x000fe2000480704c */
[----:B------:R-:W-:Y:S01]  /*a3a0*/  IMAD.MOV.U32 R46, RZ, RZ, R51 ;  /* 0x000000ffff2e7224 */ /* 0x000fe200078e0033 */
[----:B------:R-:W-:-:S02]  /*a3b0*/  F2FP.SATFINITE.E4M3.F32.PACK_AB_MERGE_C R15, R15, R114, RZ ;  /* 0x000000720f0f723e */ /* 0x000fc400048070ff */
[----:B------:R-:W-:Y:S02]  /*a3c0*/  F2FP.SATFINITE.E4M3.F32.PACK_AB_MERGE_C R58, R58, R125, RZ ;  /* 0x0000007d3a3a723e */ /* 0x000fe400048070ff */
[----:B------:R-:W-:Y:S01]  /*a3d0*/  F2FP.SATFINITE.E4M3.F32.PACK_AB_MERGE_C R15, R44, R115, R15 ;  /* 0x000000732c0f723e */ /* 0x000fe2000480700f */
[----:B------:R-:W-:Y:S01]  /*a3e0*/  IMAD.MOV.U32 R44, RZ, RZ, R54 ;  /* 0x000000ffff2c7224 */ /* 0x000fe200078e0036 */
[----:B------:R-:W-:Y:S01]  /*a3f0*/  F2FP.SATFINITE.E4M3.F32.PACK_AB_MERGE_C R47, R14, R63, R58 ;  /* 0x0000003f0e2f723e */ /* 0x000fe2000480703a */
[----:B------:R-:W-:Y:S01]  /*a400*/  IMAD.MOV.U32 R14, RZ, RZ, R53 ;  /* 0x000000ffff0e7224 */ /* 0x000fe200078e0035 */
[----:B------:R-:W-:Y:S02]  /*a410*/  F2FP.SATFINITE.E4M3.F32.PACK_AB_MERGE_C R45, R67, R64, R77 ;  /* 0x00000040432d723e */ /* 0x000fe4000480704d */
[----:B------:R-:W-:-:S07]  /*a420*/  MOV R12, R55 ;  /* 0x00000037000c7202 */ /* 0x000fce0000000f00 */
.L_x_3016:
[----:B------:R-:W-:Y:S05]  /*a430*/  BSYNC B2 ;  /* 0x0000000000027941 */ /* 0x000fea0003800000 */
.L_x_3015:
[----:B------:R-:W-:Y:S01]  /*a440*/  ISETP.GE.AND P3, PT, R11, R124, PT ;  /* 0x0000007c0b00720c */ /* 0x000fe20003f66270 */
[----:B0-----:R0:W-:-:S12]  /*a450*/  ST.E.128 desc[UR36][R48.64], R12 ;  /* 0x0000000c30007985 */ /* 0x0011d8000c101d24 */
[----:B------:R-:W-:-:S04]  /*a460*/  @!P3 IADD3 R50, P4, R11, R50, RZ ;  /* 0x000000320b32b210 */ /* 0x000fc80007f9e0ff */
[----:B------:R-:W-:-:S05]  /*a470*/  @!P3 LEA.HI.X.SX32 R51, R11, R52, 0x1, P4 ;  /* 0x000000340b33b211 */ /* 0x000fca00020f0eff */
[----:B-1----:R0:W-:Y:S04]  /*a480*/  @!P3 ST.E.128 desc[UR36][R50.64], R44 ;  /* 0x0000002c3200b985 */ /* 0x0021e8000c101d24 */
.L_x_3014:
[----:B------:R-:W-:Y:S05]  /*a490*/  BSYNC B1 ;  /* 0x0000000000017941 */ /* 0x000fea0003800000 */
.L_x_3013:
[----:B------:R-:W-:-:S03]  /*a4a0*/  UMOV UR4, 0xffffffff ;  /* 0xffffffff00047882 */ /* 0x000fc60000000000 */
[----:B------:R-:W-:Y:S05]  /*a4b0*/  BRA.DIV UR4, `(.L_x_3017) ;  /* 0x0000022e04547947 */ /* 0x000fea000b800000 */
[----:B0-----:R0:W0:Y:S04]  /*a4c0*/  SHFL.IDX PT, R48, R117, 0x3, 0x181f ;  /* 0x00781f0075307f89 */ /* 0x00102800000e0000 */
[----:B----4-:R-:W4:Y:S02]  /*a4d0*/  SHFL.IDX PT, R116, R116, 0x3, 0x181f ;  /* 0x00781f0074747f89 */ /* 0x010f2400000e0000 */
.L_x_3334:
        /* <DEDUP_REMOVED lines=20> */
[C---:B------:R-:W-:Y:S02]  /*a620*/  IMAD.IADD R13, R22.reuse, 0x1, R13 ;  /* 0x00000001160d7824 */ /* 0x040fe400078e020d */
[----:B------:R-:W-:-:S04]  /*a630*/  IMAD.IADD R44, R22, 0x1, R15 ;  /* 0x00000001162c7824 */ /* 0x000fc800078e020f */
[----:B------:R-:W0:Y:S04]  /*a640*/  LDS.128 R12, [R13+0x28400] ;  /* 0x028400000d0c7984 */ /* 0x000e280000000c00 */
[----:B------:R-:W4:Y:S01]  /*a650*/  LDS.128 R44, [R44+0x28400] ;  /* 0x028400002c2c7984 */ /* 0x000f220000000c00 */
[----:B------:R-:W-:Y:S05]  /*a660*/  @P2 BRA `(.L_x_3019) ;  /* 0x0000000c00682947 */ /* 0x000fea0003800000 */
[--C-:B------:R-:W-:Y:S01]  /*a670*/  SHF.R.U32.HI R58, RZ, 0x8, R69.reuse ;  /* 0x00000008ff3a7819 */ /* 0x100fe20000011645 */
[----:B0-----:R-:W-:Y:S01]  /*a680*/  IMAD.MOV.U32 R49, RZ, RZ, R12 ;  /* 0x000000ffff317224 */ /* 0x001fe200078e000c */
[----:B-1----:R-:W-:Y:S01]  /*a690*/  LOP3.LUT R52, R69, 0xff, RZ, 0xc0, !PT ;  /* 0x000000ff45347812 */ /* 0x002fe200078ec0ff */
[----:B------:R-:W-:Y:S01]  /*a6a0*/  IMAD.MOV.U32 R54, RZ, RZ, R14 ;  /* 0x000000ffff367224 */ /* 0x000fe200078e000e */
[----:B------:R-:W-:Y:S01]  /*a6b0*/  SHF.R.U32.HI R53, RZ, 0x18, R69 ;  /* 0x00000018ff357819 */ /* 0x000fe20000011645 */
[----:B------:R-:W-:Y:S01]  /*a6c0*/  IMAD.SHL.U32 R12, R58, 0x100, RZ ;  /* 0x000001003a0c7824 */ /* 0x000fe200078e00ff */
[----:B------:R-:W-:Y:S01]  /*a6d0*/  SHF.R.U32.HI R65, RZ, 0x8, R71 ;  /* 0x00000008ff417819 */ /* 0x000fe20000011647 */
[----:B----4-:R-:W-:Y:S01]  /*a6e0*/  IMAD.MOV.U32 R58, RZ, RZ, R46 ;  /* 0x000000ffff3a7224 */ /* 0x010fe200078e002e */
[----:B------:R-:W-:Y:S02]  /*a6f0*/  PRMT R53, R53, 0x654, R52 ;  /* 0x0000065435357816 */ /* 0x000fe40000000034 */
[----:B------:R-:W-:-:S02]  /*a700*/  LOP3.LUT R56, R71, 0xff, RZ, 0xc0, !PT ;  /* 0x000000ff47387812 */ /* 0x000fc400078ec0ff */
[----:B------:R-:W-:Y:S02]  /*a710*/  SHF.R.U32.HI R57, RZ, 0x18, R71 ;  /* 0x00000018ff397819 */ /* 0x000fe40000011647 */
[----:B------:R-:W-:Y:S02]  /*a720*/  SHF.R.U32.HI R60, RZ, 0x8, R75 ;  /* 0x00000008ff3c7819 */ /* 0x000fe4000001164b */
[----:B------:R-:W-:Y:S02]  /*a730*/  SHF.R.U32.HI R63, RZ, 0x8, R73 ;  /* 0x00000008ff3f7819 */ /* 0x000fe40000011649 */
[----:B------:R-:W-:Y:S01]  /*a740*/  LOP3.LUT R53, R53, 0xff00, R12, 0xf8, !PT ;  /* 0x0000ff0035357812 */ /* 0x000fe200078ef80c */
[----:B------:R-:W-:Y:S01]  /*a750*/  IMAD.SHL.U32 R12, R65, 0x100, RZ ;  /* 0x00000100410c7824 */ /* 0x000fe200078e00ff */
[----:B------:R-:W-:Y:S01]  /*a760*/  SHF.R.U32.HI R68, RZ, 0x10, R69 ;  /* 0x00000010ff447819 */ /* 0x000fe20000011645 */
[----:B------:R-:W-:Y:S01]  /*a770*/  IMAD.SHL.U32 R14, R63, 0x100, RZ ;  /* 0x000001003f0e7824 */ /* 0x000fe200078e00ff */
[----:B------:R-:W-:-:S02]  /*a780*/  SHF.R.U32.HI R67, RZ, 0x10, R71 ;  /* 0x00000010ff437819 */ /* 0x000fc40000011647 */
[----:B------:R-:W-:Y:S02]  /*a790*/  LOP3.LUT R59, R73, 0xff, RZ, 0xc0, !PT ;  /* 0x000000ff493b7812 */ /* 0x000fe400078ec0ff */
[----:B------:R-:W-:Y:S02]  /*a7a0*/  SHF.R.U32.HI R64, RZ, 0x18, R73 ;  /* 0x00000018ff407819 */ /* 0x000fe40000011649 */
[----:B------:R-:W-:Y:S02]  /*a7b0*/  LOP3.LUT R61, R75, 0xff0000ff, RZ, 0xc0, !PT ;  /* 0xff0000ff4b3d7812 */ /* 0x000fe400078ec0ff */
[----:B------:R-:W-:Y:S02]  /*a7c0*/  PRMT R57, R57, 0x654, R56 ;  /* 0x0000065439397816 */ /* 0x000fe40000000038 */
[----:B------:R-:W-:Y:S02]  /*a7d0*/  SHF.L.U32 R46, R60, 0x8, RZ ;  /* 0x000000083c2e7819 */ /* 0x000fe400000006ff */
[----:B------:R-:W-:Y:S01]  /*a7e0*/  MOV R55, R44 ;  /* 0x0000002c00377202 */ /* 0x000fe20000000f00 */
[----:B------:R-:W-:Y:S01]  /*a7f0*/  IMAD.U32 R44, R68, 0x10000, RZ ;  /* 0x00010000442c7824 */ /* 0x000fe200078e00ff */
[----:B------:R-:W-:-:S02]  /*a800*/  PRMT R59, R64, 0x654, R59 ;  /* 0x00000654403b7816 */ /* 0x000fc4000000003b */
[----:B------:R-:W-:Y:S01]  /*a810*/  LOP3.LUT R57, R57, 0xff00, R12, 0xf8, !PT ;  /* 0x0000ff0039397812 */ /* 0x000fe200078ef80c */
[----:B------:R-:W-:Y:S01]  /*a820*/  IMAD.U32 R12, R67, 0x10000, RZ ;  /* 0x00010000430c7824 */ /* 0x000fe200078e00ff */
[----:B------:R-:W-:Y:S02]  /*a830*/  LOP3.LUT R65, R61, 0xff00, R46, 0xf8, !PT ;  /* 0x0000ff003d417812 */ /* 0x000fe400078ef82e */
        /* <DEDUP_REMOVED lines=189> */
.L_x_3019:
[----:B------:R-:W-:Y:S05]  /*b410*/  BSYNC B1 ;  /* 0x0000000000017941 */ /* 0x000fea0003800000 */
.L_x_3018:
[----:B0-----:R0:W-:Y:S01]  /*b420*/  ST.E.128 desc[UR36][R50.64], R12 ;  /* 0x0000000c32007985 */ /* 0x0011e2000c101d24 */
[----:B------:R-:W-:-:S13]  /*b430*/  ISETP.GE.AND P2, PT, R11, R124, PT ;  /* 0x0000007c0b00720c */ /* 0x000fda0003f46270 */
[----:B------:R-:W-:Y:S05]  /*b440*/  @P2 BRA `(.L_x_2992) ;  /* 0x0000000400b82947 */ /* 0x000fea0003800000 */
[----:B------:R-:W-:-:S04]  /*b450*/  IADD3 R116, P2, R11, R116, RZ ;  /* 0x000000740b747210 */ /* 0x000fc80007f5e0ff */
[----:B-1----:R-:W-:-:S05]  /*b460*/  LEA.HI.X.SX32 R117, R11, R48, 0x1, P2 ;  /* 0x000000300b757211 */ /* 0x002fca00010f0eff */
[----:B----4-:R1:W-:Y:S01]  /*b470*/  ST.E.128 desc[UR36][R116.64], R44 ;  /* 0x0000002c74007985 */ /* 0x0103e2000c101d24 */
[----:B------:R-:W-:Y:S05]  /*b480*/  BRA `(.L_x_2992) ;  /* 0x0000000400a87947 */ /* 0x000fea0003800000 */
.L_x_2951:
[----:B------:R-:W-:-:S06]  /*b490*/  UISETP.NE.AND UP0, UPT, UR61, 0x3, UPT ;  /* 0x000000033d00788c */ /* 0x000fcc000bf05270 */
[----:B------:R-:W-:-:S13]  /*b4a0*/  PLOP3.LUT P5, PT, PT, PT, UP0, 0x80, 0x0 ;  /* 0x000000000000781c */ /* 0x000fda0003faf008 */
[----:B------:R-:W-:Y:S05]  /*b4b0*/  @!P5 BRA `(.L_x_3020) ;  /* 0x000000000004d947 */ /* 0x000fea0003800000 */
[----:B------:R-:W-:Y:S01]  /*b4c0*/  BPT.TRAP 0x1 ;  /* 0x000000040000795c */ /* 0x000fe20000300000 */
.L_x_3020:
[----:B------:R-:W-:Y:S01]  /*b4d0*/  IMAD R80, R23, 0x8, R22 ;  /* 0x0000000817507824 */ /* 0x000fe200078e0216 */
[----:B------:R-:W-:Y:S01]  /*b4e0*/  SHF.L.U32 R110, R224, 0x1f, RZ ;  /* 0x0000001fe06e7819 */ /* 0x000fe200000006ff */
[----:B------:R-:W-:Y:S01]  /*b4f0*/  BSSY B1, `(.L_x_3021) ;  /* 0x0000004000017945 */ /* 0x000fe20003800000 */
[----:B------:R-:W-:Y:S02]  /*b500*/  SHF.R.S32.HI R107, RZ, 0x1f, R106 ;  /* 0x0000001fff6b7819 */ /* 0x000fe4000001146a */
[----:B------:R-:W0:Y:S02]  /*b510*/  SYNCS.PHASECHK.TRANS64.TRYWAIT P2, [R80+URZ+0x38890], R110 ;  /* 0x0388906e500075a7 */ /* 0x000e24000804017f */
[----:B0-----:R-:W-:Y:S05]  /*b520*/  @!P2 BRA `(.L_x_3022) ;  /* 0x0000021c0084a947 */ /* 0x001fea0003800000 */
.L_x_3335:
[----:B------:R-:W-:Y:S05]  /*b530*/  BSYNC B1 ;  /* 0x0000000000017941 */ /* 0x000fea0003800000 */
.L_x_3021:
        /* <DEDUP_REMOVED lines=13> */
[----:B------:R-:W-:Y:S01]  /*b610*/  ULDC.64 UR4, c[0x0][0x308] ;  /* 0x0000c20000047ab9 */ /* 0x000fe20000000a00 */
[----:B------:R-:W-:-:S02]  /*b620*/  IADD3 R47, -R221, R109, RZ ;  /* 0x0000006ddd2f7210 */ /* 0x000fc40007ffe1ff */
[----:B------:R-:W-:Y:S02]  /*b630*/  IMAD.IADD R13, R13, 0x1, R11 ;  /* 0x000000010d0d7824 */ /* 0x000fe400078e020b */
[----:B------:R-:W-:Y:S02]  /*b640*/  IMAD R11, R34, UR4, RZ ;  /* 0x00000004220b7c24 */ /* 0x000fe4000f8e02ff */
[----:B------:R-:W-:Y:S01]  /*b650*/  IMAD.WIDE.U32 R12, R218, UR4, R12 ;  /* 0x00000004da0c7c25 */ /* 0x000fe2000f8e000c */
[----:B------:R-:W-:-:S03]  /*b660*/  UMOV UR4, 0xffffffff ;  /* 0xffffffff00047882 */ /* 0x000fc60000000000 */
[----:B------:R-:W-:Y:S01]  /*b670*/  IMAD R11, R218, UR5, R11 ;  /* 0x00000005da0b7c24 */ /* 0x000fe2000f8e020b */
[----:B------:R-:W-:-:S04]  /*b680*/  IADD3 R44, P2, R12, UR6, RZ ;  /* 0x000000060c2c7c10 */ /* 0x000fc8000ff5e0ff */
[----:B------:R-:W-:Y:S02]  /*b690*/  IADD3.X R46, R13, UR7, R11, P2, !PT ;  /* 0x000000070d2e7c10 */ /* 0x000fe400097fe40b */
[----:B------:R-:W-:Y:S01]  /*b6a0*/  ISETP.GE.AND P2, PT, R47, 0x1, PT ;  /* 0x000000012f00780c */ /* 0x000fe20003f46270 */
[----:B------:R-:W-:-:S12]  /*b6b0*/  BRA.DIV UR4, `(.L_x_3023) ;  /* 0x0000021e04347947 */ /* 0x000fd8000b800000 */
[----:B------:R1:W2:Y:S04]  /*b6c0*/  SHFL.IDX PT, R45, R46, RZ, 0x181f ;  /* 0x00181fff2e2d7589 */ /* 0x0002a800000e0000 */
[----:B------:R1:W3:Y:S02]  /*b6d0*/  SHFL.IDX PT, R14, R44, RZ, 0x181f ;  /* 0x00181fff2c0e7589 */ /* 0x0002e400000e0000 */
.L_x_3339:
[----:B------:R-:W-:Y:S04]  /*b6e0*/  BSSY B1, `(.L_x_3024) ;  /* 0x000000d000017945 */ /* 0x000fe80003800000 */
[----:B------:R-:W-:Y:S05]  /*b6f0*/  @!P2 BRA `(.L_x_3025) ;  /* 0x00000000002ca947 */ /* 0x000fea0003800000 */
[----:B------:R-:W-:Y:S02]  /*b700*/  ULDC UR4, c[0x0][0x2f4] ;  /* 0x0000bd0000047ab9 */ /* 0x000fe40000000800 */
[----:B------:R-:W-:-:S13]  /*b710*/  ISETP.GE.AND P2, PT, R16, UR4, PT ;  /* 0x0000000410007c0c */ /* 0x000fda000bf46270 */
[----:B---3--:R-:W-:-:S05]  /*b720*/  @!P2 IADD3 R48, P3, R16, R14, RZ ;  /* 0x0000000e1030a210 */ /* 0x008fca0007f7e0ff */
[----:B--2---:R-:W-:Y:S01]  /*b730*/  @!P2 IMAD.X R49, R45, 0x1, R17, P3 ;  /* 0x000000012d31a824 */ /* 0x004fe200018e0611 */
[----:B------:R-:W-:-:S13]  /*b740*/  ISETP.GE.AND P3, PT, R18, UR4, PT ;  /* 0x0000000412007c0c */ /* 0x000fda000bf66270 */
[----:B------:R-:W-:Y:S02]  /*b750*/  @!P3 IADD3 R50, P4, R18, R14, RZ ;  /* 0x0000000e1232b210 */ /* 0x000fe40007f9e0ff */
[----:B------:R-:W2:Y:S03]  /*b760*/  @!P2 LDS.128 R12, [R96+0x28400] ;  /* 0x02840000600ca984 */ /* 0x000ea60000000c00 */
[----:B------:R-:W-:Y:S01]  /*b770*/  @!P3 IMAD.X R51, R45, 0x1, R220, P4 ;  /* 0x000000012d33b824 */ /* 0x000fe200020e06dc */
[----:B--2---:R-:W-:Y:S04]  /*b780*/  @!P2 ST.E.128 desc[UR36][R48.64], R12 ;  /* 0x0000000c3000a985 */ /* 0x004fe8000c101d24 */
[----:B------:R-:W2:Y:S04]  /*b790*/  @!P3 LDS.128 R12, [R96+0x2c400] ;  /* 0x02c40000600cb984 */ /* 0x000ea80000000c00 */
[----:B--2---:R4:W-:Y:S02]  /*b7a0*/  @!P3 ST.E.128 desc[UR36][R50.64], R12 ;  /* 0x0000000c3200b985 */ /* 0x0049e4000c101d24 */
.L_x_3025:
[----:B------:R-:W-:Y:S05]  /*b7b0*/  BSYNC B1 ;  /* 0x0000000000017941 */ /* 0x000fea0003800000 */
.L_x_3024:
[----:B------:R-:W-:-:S03]  /*b7c0*/  UMOV UR4, 0xffffffff ;  /* 0xffffffff00047882 */ /* 0x000fc60000000000 */
[----:B------:R-:W-:Y:S05]  /*b7d0*/  BRA.DIV UR4, `(.L_x_3026) ;  /* 0x0000021e04347947 */ /* 0x000fea000b800000 */
[----:B--2---:R2:W0:Y:S04]  /*b7e0*/  SHFL.IDX PT, R45, R46, 0x1, 0x181f ;  /* 0x00381f002e2d7f89 */ /* 0x00442800000e0000 */
[----:B---34-:R2:W3:Y:S02]  /*b7f0*/  SHFL.IDX PT, R14, R44, 0x1, 0x181f ;  /* 0x00381f002c0e7f89 */ /* 0x0184e400000e0000 */
.L_x_3343:
        /* <DEDUP_REMOVED lines=14> */
.L_x_3028:
[----:B------:R-:W-:Y:S05]  /*b8e0*/  BSYNC B1 ;  /* 0x0000000000017941 */ /* 0x000fea0003800000 */
.L_x_3027:
[----:B------:R-:W-:-:S03]  /*b8f0*/  UMOV UR4, 0xffffffff ;  /* 0xffffffff00047882 */ /* 0x000fc60000000000 */
[----:B------:R-:W-:Y:S05]  /*b900*/  BRA.DIV UR4, `(.L_x_3029) ;  /* 0x0000021e04307947 */ /* 0x000fea000b800000 */
[----:B0-----:R0:W0:Y:S04]  /*b910*/  SHFL.IDX PT, R45, R46, 0x2, 0x181f ;  /* 0x00581f002e2d7f89 */ /* 0x00102800000e0000 */
[----:B---34-:R3:W4:Y:S02]  /*b920*/  SHFL.IDX PT, R14, R44, 0x2, 0x181f ;  /* 0x00581f002c0e7f89 */ /* 0x01872400000e0000 */
.L_x_3347:
[----:B------:R-:W-:Y:S01]  /*b930*/  ISETP.GE.AND P2, PT, R47, 0x41, PT ;  /* 0x000000412f00780c */ /* 0x000fe20003f46270 */
[----:B------:R-:W-:-:S12]  /*b940*/  BSSY B1, `(.L_x_3030) ;  /* 0x000000d000017945 */ /* 0x000fd80003800000 */
[----:B------:R-:W-:Y:S05]  /*b950*/  @!P2 BRA `(.L_x_3031) ;  /* 0x00000000002ca947 */ /* 0x000fea0003800000 */
[----:B------:R-:W-:Y:S02]  /*b960*/  ULDC UR4, c[0x0][0x2f4] ;  /* 0x0000bd0000047ab9 */ /* 0x000fe40000000800 */
[----:B------:R-:W-:-:S13]  /*b970*/  ISETP.GE.AND P2, PT, R16, UR4, PT ;  /* 0x0000000410007c0c */ /* 0x000fda000bf46270 */
[----:B----4-:R-:W-:-:S05]  /*b980*/  @!P2 IADD3 R48, P3, R16, R14, RZ ;  /* 0x0000000e1030a210 */ /* 0x010fca0007f7e0ff */
[----:B0-----:R-:W-:Y:S01]  /*b990*/  @!P2 IMAD.X R49, R45, 0x1, R17, P3 ;  /* 0x000000012d31a824 */ /* 0x001fe200018e0611 */
[----:B------:R-:W-:-:S13]  /*b9a0*/  ISETP.GE.AND P3, PT, R18, UR4, PT ;  /* 0x0000000412007c0c */ /* 0x000fda000bf66270 */
[----:B------:R-:W-:Y:S02]  /*b9b0*/  @!P3 IADD3 R50, P4, R18, R14, RZ ;  /* 0x0000000e1232b210 */ /* 0x000fe40007f9e0ff */
[----:B------:R-:W0:Y:S02]  /*b9c0*/  @!P2 LDS.128 R12, [R96+0x2a400] ;  /* 0x02a40000600ca984 */ /* 0x000e240000000c00 */
[----:B------:R-:W-:Y:S02]  /*b9d0*/  @!P3 IADD3.X R51, R45, R220, RZ, P4, !PT ;  /* 0x000000dc2d33b210 */ /* 0x000fe400027fe4ff */
[----:B0-----:R-:W-:Y:S04]  /*b9e0*/  @!P2 ST.E.128 desc[UR36][R48.64], R12 ;  /* 0x0000000c3000a985 */ /* 0x001fe8000c101d24 */
[----:B------:R-:W0:Y:S04]  /*b9f0*/  @!P3 LDS.128 R12, [R96+0x2e400] ;  /* 0x02e40000600cb984 */ /* 0x000e280000000c00 */
[----:B0-----:R0:W-:Y:S02]  /*ba00*/  @!P3 ST.E.128 desc[UR36][R50.64], R12 ;  /* 0x0000000c3200b985 */ /* 0x0011e4000c101d24 */
.L_x_3031:
[----:B------:R-:W-:Y:S05]  /*ba10*/  BSYNC B1 ;  /* 0x0000000000017941 */ /* 0x000fea0003800000 */
.L_x_3030:
[----:B------:R-:W-:-:S03]  /*ba20*/  UMOV UR4, 0xffffffff ;  /* 0xffffffff00047882 */ /* 0x000fc60000000000 */
[----:B------:R-:W-:Y:S05]  /*ba30*/  BRA.DIV UR4, `(.L_x_3032) ;  /* 0x0000021e042c7947 */ /* 0x000fea000b800000 */
[----:B0-----:R0:W0:Y:S04]  /*ba40*/  SHFL.IDX PT, R45, R46, 0x3, 0x181f ;  /* 0x00781f002e2d7f89 */ /* 0x00102800000e0000 */
[----:B----4-:R4:W0:Y:S02]  /*ba50*/  SHFL.IDX PT, R14, R44, 0x3, 0x181f ;  /* 0x00781f002c0e7f89 */ /* 0x01082400000e0000 */
.L_x_3351:
[----:B------:R-:W-:-:S13]  /*ba60*/  ISETP.GE.AND P2, PT, R47, 0x61, PT ;  /* 0x000000612f00780c */ /* 0x000fda0003f46270 */
[----:B------:R-:W-:Y:S05]  /*ba70*/  @!P2 BRA `(.L_x_2992) ;  /* 0x00000000002ca947 */ /* 0x000fea0003800000 */
[----:B------:R-:W-:Y:S02]  /*ba80*/  ULDC UR4, c[0x0][0x2f4] ;  /* 0x0000bd0000047ab9 */ /* 0x000fe40000000800 */
[----:B------:R-:W-:-:S13]  /*ba90*/  ISETP.GE.AND P2, PT, R16, UR4, PT ;  /* 0x0000000410007c0c */ /* 0x000fda000bf46270 */
[----:B012---:R-:W-:-:S05]  /*baa0*/  @!P2 IADD3 R46, P3, R16, R14, RZ ;  /* 0x0000000e102ea210 */ /* 0x007fca0007f7e0ff */
[----:B------:R-:W-:Y:S01]  /*bab0*/  @!P2 IMAD.X R47, R45, 0x1, R17, P3 ;  /* 0x000000012d2fa824 */ /* 0x000fe200018e0611 */
[----:B------:R-:W-:-:S13]  /*bac0*/  ISETP.GE.AND P3, PT, R18, UR4, PT ;  /* 0x0000000412007c0c */ /* 0x000fda000bf66270 */
[----:B---34-:R-:W-:Y:S02]  /*bad0*/  @!P3 IADD3 R44, P4, R18, R14, RZ ;  /* 0x0000000e122cb210 */ /* 0x018fe40007f9e0ff */
[----:B------:R-:W0:Y:S03]  /*bae0*/  @!P2 LDS.128 R12, [R96+0x2b400] ;  /* 0x02b40000600ca984 */ /* 0x000e260000000c00 */
[----:B------:R-:W-:Y:S01]  /*baf0*/  @!P3 IMAD.X R45, R45, 0x1, R220, P4 ;  /* 0x000000012d2db824 */ /* 0x000fe200020e06dc */
[----:B0-----:R-:W-:Y:S04]  /*bb00*/  @!P2 ST.E.128 desc[UR36][R46.64], R12 ;  /* 0x0000000c2e00a985 */ /* 0x001fe8000c101d24 */
[----:B------:R-:W0:Y:S04]  /*bb10*/  @!P3 LDS.128 R12, [R96+0x2f400] ;  /* 0x02f40000600cb984 */ /* 0x000e280000000c00 */
[----:B0-----:R0:W-:Y:S02]  /*bb20*/  @!P3 ST.E.128 desc[UR36][R44.64], R12 ;  /* 0x0000000c2c00b985 */ /* 0x0011e4000c101d24 */
.L_x_2992:
[----:B------:R-:W-:Y:S05]  /*bb30*/  BSYNC B0 ;  /* 0x0000000000007941 */ /* 0x000fea0003800000 */
.L_x_2950:
[----:B------:R-:W5:Y:S01]  /*bb40*/  S2R R11, SR_TID.X ;  /* 0x00000000000b7919 */ /* 0x000f620000002100 */
        /* <DEDUP_REMOVED lines=9> */
[----:B-----5:R-:W-:-:S13]  /*bbe0*/  LOP3.LUT P2, RZ, R11, 0x7f, RZ, 0xc0, !PT ;  /* 0x0000007f0bff7812 */ /* 0x020fda000784c0ff */
[----:B------:R-:W-:-:S05]  /*bbf0*/  @!P2 VIADD R11, R80, 0x388a0 ;  /* 0x000388a0500ba836 */ /* 0x000fca0000000000 */
[----:B------:R-:W-:-:S04]  /*bc00*/  @!P2 PRMT R11, RZ, 0x654, R11 ;  /* 0x00000654ff0ba816 */ /* 0x000fc8000000000b */
[----:B------:R2:W-:Y:S01]  /*bc10*/  @!P2 SYNCS.ARRIVE.TRANS64.RED.A1T0 RZ, [R11+URZ], RZ ;  /* 0x000000ff0bffa9a7 */ /* 0x0005e2000810043f */
[----:B------:R-:W-:Y:S05]  /*bc20*/  @!P5 BRA `(.L_x_3034) ;  /* 0x000000000004d947 */ /* 0x000fea0003800000 */
[----:B------:R-:W-:Y:S01]  /*bc30*/  BPT.TRAP 0x1 ;  /* 0x000000040000795c */ /* 0x000fe20000300000 */
.L_x_3034:
[----:B------:R-:W-:Y:S05]  /*bc40*/  BSYNC B0 ;  /* 0x0000000000007941 */ /* 0x000fea0003800000 */
.L_x_3033:
[----:B------:R-:W5:Y:S01]  /*bc50*/  SYNCS.PHASECHK.TRANS64.TRYWAIT P3, [R80+URZ+0x388b0], R110 ;  /* 0x0388b06e500075a7 */ /* 0x000f62000806017f */
[----:B------:R-:W-:Y:S01]  /*bc60*/  ULDC UR60, c[0x0][0x2f4] ;  /* 0x0000bd00003c7ab9 */ /* 0x000fe20000000800 */
[----:B------:R-:W-:Y:S04]  /*bc70*/  BSSY B0, `(.L_x_3035) ;  /* 0x0000002000007945 */ /* 0x000fe80003800000 */
[----:B-----5:R-:W-:Y:S05]  /*bc80*/  @!P3 BRA `(.L_x_3036) ;  /* 0x0000021800e0b947 */ /* 0x020fea0003800000 */
.L_x_3352:
[----:B------:R-:W-:Y:S05]  /*bc90*/  BSYNC B0 ;  /* 0x0000000000007941 */ /* 0x000fea0003800000 */
.L_x_3035:
[----:B------:R-:W-:Y:S01]  /*bca0*/  ULDC.64 UR4, c[0x0][0x328] ;  /* 0x0000ca0000047ab9 */ /* 0x000fe20000000a00 */
[----:B------:R-:W-:Y:S01]  /*bcb0*/  ULDC.64 UR6, c[0x0][0x318] ;  /* 0x0000c60000067ab9 */ /* 0x000fe20000000a00 */
[----:B------:R-:W-:Y:S01]  /*bcc0*/  IMAD R107, R107, UR4, RZ ;  /* 0x000000046b6b7c24 */ /* 0x000fe2000f8e02ff */
[----:B------:R-:W-:Y:S01]  /*bcd0*/  IADD3 R109, -R221, R109, RZ ;  /* 0x0000006ddd6d7210 */ /* 0x000fe20007ffe1ff */
[C---:B0-----:R-:W-:Y:S01]  /*bce0*/  IMAD.WIDE.U32 R12, R106.reuse, UR4, RZ ;  /* 0x000000046a0c7c25 */ /* 0x041fe2000f8e00ff */
[----:B------:R-:W-:Y:S03]  /*bcf0*/  BSSY B0, `(.L_x_3037) ;  /* 0x000001c000007945 */ /* 0x000fe60003800000 */
[----:B------:R-:W-:Y:S01]  /*bd00*/  IMAD R107, R106, UR5, R107 ;  /* 0x000000056a6b7c24 */ /* 0x000fe2000f8e026b */
[----:B------:R-:W-:Y:S02]  /*bd10*/  ULDC.64 UR4, c[0x0][0x338] ;  /* 0x0000ce0000047ab9 */ /* 0x000fe40000000a00 */
[----:B------:R-:W-:-:S02]  /*bd20*/  IMAD R108, R108, UR4, RZ ;  /* 0x000000046c6c7c24 */ /* 0x000fc4000f8e02ff */
[----:B------:R-:W-:Y:S02]  /*bd30*/  IMAD.IADD R13, R13, 0x1, R107 ;  /* 0x000000010d0d7824 */ /* 0x000fe400078e026b */
[C---:B--2---:R-:W-:Y:S02]  /*bd40*/  IMAD R11, R105.reuse, UR5, R108 ;  /* 0x00000005690b7c24 */ /* 0x044fe4000f8e026c */
[----:B------:R-:W-:Y:S01]  /*bd50*/  IMAD.WIDE.U32 R12, R105, UR4, R12 ;  /* 0x00000004690c7c25 */ /* 0x000fe2000f8e000c */
[----:B------:R-:W-:-:S03]  /*bd60*/  ULDC.64 UR4, c[0x0][0x330] ;  /* 0x0000cc0000047ab9 */ /* 0x000fc60000000a00 */
[----:B------:R-:W-:Y:S02]  /*bd70*/  IMAD.IADD R13, R13, 0x1, R11 ;  /* 0x000000010d0d7824 */ /* 0x000fe400078e020b */
[----:B------:R-:W-:Y:S02]  /*bd80*/  IMAD R11, R34, UR4, RZ ;  /* 0x00000004220b7c24 */ /* 0x000fe4000f8e02ff */
[----:B------:R-:W-:-:S04]  /*bd90*/  IMAD.WIDE.U32 R12, R218, UR4, R12 ;  /* 0x00000004da0c7c25 */ /* 0x000fc8000f8e000c */
[----:B------:R-:W-:Y:S01]  /*bda0*/  IMAD R11, R218, UR5, R11 ;  /* 0x00000005da0b7c24 */ /* 0x000fe2000f8e020b */
[----:B------:R-:W-:-:S04]  /*bdb0*/  IADD3 R48, P3, R12, UR6, RZ ;  /* 0x000000060c307c10 */ /* 0x000fc8000ff7e0ff */
[----:B------:R-:W-:Y:S01]  /*bdc0*/  IADD3.X R11, R13, UR7, R11, P3, !PT ;  /* 0x000000070d0b7c10 */ /* 0x000fe20009ffe40b */
[----:B-1--4-:R0:W1:Y:S01]  /*bdd0*/  SHFL.IDX PT, R47, R48, RZ, 0x181f ;  /* 0x00181fff302f7589 */ /* 0x01206200000e0000 */
[----:B------:R-:W-:-:S03]  /*bde0*/  ISETP.GE.AND P3, PT, R109, 0x1, PT ;  /* 0x000000016d00780c */ /* 0x000fc60003f66270 */
[----:B------:R0:W2:Y:S10]  /*bdf0*/  SHFL.IDX PT, R13, R11, RZ, 0x181f ;  /* 0x00181fff0b0d7589 */ /* 0x0000b400000e0000 */
[----:B0-----:R-:W-:Y:S05]  /*be00*/  @!P3 BRA `(.L_x_3038) ;  /* 0x000000000028b947 */ /* 0x001fea0003800000 */
[----:B------:R-:W-:-:S13]  /*be10*/  ISETP.GE.AND P3, PT, R16, UR60, PT ;  /* 0x0000003c10007c0c */ /* 0x000fda000bf66270 */
[----:B-1-3--:R-:W-:-:S05]  /*be20*/  @!P3 IADD3 R44, P4, R16, R47, RZ ;  /* 0x0000002f102cb210 */ /* 0x00afca0007f9e0ff */
[----:B--2---:R-:W-:Y:S01]  /*be30*/  @!P3 IMAD.X R45, R13, 0x1, R17, P4 ;  /* 0x000000010d2db824 */ /* 0x004fe200020e0611 */
[----:B------:R-:W-:-:S13]  /*be40*/  ISETP.GE.AND P4, PT, R18, UR60, PT ;  /* 0x0000003c12007c0c */ /* 0x000fda000bf86270 */
[----:B------:R-:W-:-:S05]  /*be50*/  @!P4 IADD3 R46, P5, R18, R47, RZ ;  /* 0x0000002f122ec210 */ /* 0x000fca0007fbe0ff */
[----:B------:R-:W-:Y:S02]  /*be60*/  @!P4 IMAD.X R47, R13, 0x1, R220, P5 ;  /* 0x000000010d2fc824 */ /* 0x000fe400028e06dc */
[----:B------:R-:W0:Y:S04]  /*be70*/  @!P3 LDS.128 R12, [R96+0x10400] ;  /* 0x01040000600cb984 */ /* 0x000e280000000c00 */
[----:B0-----:R-:W-:Y:S04]  /*be80*/  @!P3 ST.E.128 desc[UR36][R44.64], R12 ;  /* 0x0000000c2c00b985 */ /* 0x001fe8000c101d24 */
[----:B------:R-:W0:Y:S04]  /*be90*/  @!P4 LDS.128 R12, [R96+0x14400] ;  /* 0x01440000600cc984 */ /* 0x000e280000000c00 */
[----:B0-----:R0:W-:Y:S02]  /*bea0*/  @!P4 ST.E.128 desc[UR36][R46.64], R12 ;  /* 0x0000000c2e00c985 */ /* 0x0011e4000c101d24 */
.L_x_3038:
[----:B------:R-:W-:Y:S05]  /*beb0*/  BSYNC B0 ;  /* 0x0000000000007941 */ /* 0x000fea0003800000 */
.L_x_3037:
[----:B------:R-:W-:Y:S01]  /*bec0*/  ISETP.GE.AND P3, PT, R109, 0x21, PT ;  /* 0x000000216d00780c */ /* 0x000fe20003f66270 */
[----:B0-2---:R0:W2:Y:S01]  /*bed0*/  SHFL.IDX PT, R13, R11, 0x1, 0x181f ;  /* 0x00381f000b0d7f89 */ /* 0x0050a200000e0000 */
[----:B------:R-:W-:Y:S03]  /*bee0*/  BSSY B0, `(.L_x_3039) ;  /* 0x000000d000007945 */ /* 0x000fe60003800000 */
[----:B-1----:R0:W1:Y:S08]  /*bef0*/  SHFL.IDX PT, R47, R48, 0x1, 0x181f ;  /* 0x00381f00302f7f89 */ /* 0x00207000000e0000 */
        /* <DEDUP_REMOVED lines=11> */
.L_x_3040:
[----:B------:R-:W-:Y:S05]  /*bfb0*/  BSYNC B0 ;  /* 0x0000000000007941 */ /* 0x000fea0003800000 */
.L_x_3039:
        /* <DEDUP_REMOVED lines=9> */
[----:B------:R-:W-:-:S04]  /*c050*/  @!P4 IADD3 R46, P5, R18, R47, RZ ;  /* 0x0000002f122ec210 */ /* 0x000fc80007fbe0ff */
[----:B------:R-:W-:Y:S02]  /*c060*/  @!P4 IADD3.X R47, R13, R220, RZ, P5, !PT ;  /* 0x000000dc0d2fc210 */ /* 0x000fe40002ffe4ff */
[----:B------:R-:W0:Y:S04]  /*c070*/  @!P3 LDS.128 R12, [R96+0x12400] ;  /* 0x01240000600cb984 */ /* 0x000e280000000c00 */
[----:B0-----:R-:W-:Y:S04]  /*c080*/  @!P3 ST.E.128 desc[UR36][R44.64], R12 ;  /* 0x0000000c2c00b985 */ /* 0x001fe8000c101d24 */
[----:B------:R-:W0:Y:S04]  /*c090*/  @!P4 LDS.128 R12, [R96+0x16400] ;  /* 0x01640000600cc984 */ /* 0x000e280000000c00 */
[----:B0-----:R0:W-:Y:S02]  /*c0a0*/  @!P4 ST.E.128 desc[UR36][R46.64], R12 ;  /* 0x0000000c2e00c985 */ /* 0x0011e4000c101d24 */
.L_x_3042:
[----:B------:R-:W-:Y:S05]  /*c0b0*/  BSYNC B0 ;  /* 0x0000000000007941 */ /* 0x000fea0003800000 */
.L_x_3041:
[----:B------:R-:W-:Y:S01]  /*c0c0*/  ISETP.GE.AND P3, PT, R109, 0x61, PT ;  /* 0x000000616d00780c */ /* 0x000fe20003f66270 */
[----:B------:R-:W4:Y:S01]  /*c0d0*/  SHFL.IDX PT, R11, R11, 0x3, 0x181f ;  /* 0x00781f000b0b7f89 */ /* 0x000f2200000e0000 */
[----:B------:R-:W-:Y:S03]  /*c0e0*/  BSSY B0, `(.L_x_3043) ;  /* 0x000000d000007945 */ /* 0x000fe60003800000 */
[----:B01----:R0:W1:Y:S08]  /*c0f0*/  SHFL.IDX PT, R47, R48, 0x3, 0x181f ;  /* 0x00781f00302f7f89 */ /* 0x00307000000e0000 */
[----:B0-----:R-:W-:Y:S05]  /*c100*/  @!P3 BRA `(.L_x_3044) ;  /* 0x000000000028b947 */ /* 0x001fea0003800000 */
[----:B------:R-:W-:-:S13]  /*c110*/  ISETP.GE.AND P3, PT, R16, UR60, PT ;  /* 0x0000003c10007c0c */ /* 0x000fda000bf66270 */
[----:B--2---:R-:W0:Y:S01]  /*c120*/  @!P3 LDS.128 R12, [R96+0x13400] ;  /* 0x01340000600cb984 */ /* 0x004e220000000c00 */
[----:B-1-3--:R-:W-:-:S05]  /*c130*/  @!P3 IADD3 R44, P4, R16, R47, RZ ;  /* 0x0000002f102cb210 */ /* 0x00afca0007f9e0ff */
[----:B----4-:R-:W-:Y:S01]  /*c140*/  @!P3 IMAD.X R45, R11, 0x1, R17, P4 ;  /* 0x000000010b2db824 */ /* 0x010fe200020e0611 */
[----:B------:R-:W-:-:S13]  /*c150*/  ISETP.GE.AND P4, PT, R18, UR60, PT ;  /* 0x0000003c12007c0c */ /* 0x000fda000bf86270 */
[----:B------:R-:W-:-:S05]  /*c160*/  @!P4 IADD3 R46, P5, R18, R47, RZ ;  /* 0x0000002f122ec210 */ /* 0x000fca0007fbe0ff */
[----:B------:R-:W-:Y:S01]  /*c170*/  @!P4 IMAD.X R47, R11, 0x1, R220, P5 ;  /* 0x000000010b2fc824 */ /* 0x000fe200028e06dc */
[----:B0-----:R-:W-:Y:S04]  /*c180*/  @!P3 ST.E.128 desc[UR36][R44.64], R12 ;  /* 0x0000000c2c00b985 */ /* 0x001fe8000c101d24 */
[----:B------:R-:W0:Y:S04]  /*c190*/  @!P4 LDS.128 R12, [R96+0x17400] ;  /* 0x01740000600cc984 */ /* 0x000e280000000c00 */
[----:B0-----:R0:W-:Y:S02]  /*c1a0*/  @!P4 ST.E.128 desc[UR36][R46.64], R12 ;  /* 0x0000000c2e00c985 */ /* 0x0011e4000c101d24 */
.L_x_3044:
[----:B------:R-:W-:Y:S05]  /*c1b0*/  BSYNC B0 ;  /* 0x0000000000007941 */ /* 0x000fea0003800000 */
.L_x_3043:
[----:B------:R-:W-:Y:S01]  /*c1c0*/  @!PT LDS RZ, [RZ] ;  /* 0x00000000fffff984 */ /* 0x000fe20000000800 */
[----:B------:R-:W-:Y:S01]  /*c1d0*/  @!PT LDS RZ, [RZ] ;  /* 0x00000000fffff984 */ /* 0x000fe20000000800 */
[----:B------:R-:W-:Y:S01]  /*c1e0*/  @!PT LDS RZ, [RZ] ;  /* 0x00000000fffff984 */ /* 0x000fe20000000800 */
[----:B------:R-:W-:Y:S01]  /*c1f0*/  @!PT LDS RZ, [RZ] ;  /* 0x00000000fffff984 */ /* 0x000fe20000000800 */
[----:B------:R5:W-:Y:S06]  /*c200*/  MEMBAR.ALL.CTA ;  /* 0x0000000000007992 */ /* 0x000bec0000008000 */
[----:B-----5:R-:W5:Y:S01]  /*c210*/  FENCE.VIEW.ASYNC.S ;  /* 0x00000000000073c6 */ /* 0x020f620000000000 */
[----:B------:R-:W-:Y:S01]  /*c220*/  @!P2 VIADD R80, R80, 0x388c0 ;  /* 0x000388c05050a836 */ /* 0x000fe20000000000 */
        /* <DEDUP_REMOVED lines=9> */
[----:B0-----:R-:W-:Y:S06]  /*c2c0*/  @P3 BRA `(.L_x_3045) ;  /* 0xffffff60001c3947 */ /* 0x001fec000383ffff */
[----:B------:R-:W0:Y:S01]  /*c2d0*/  S2R R12, SR_TID.X ;  /* 0x00000000000c7919 */ /* 0x000e220000002100 */
[----:B------:R-:W-:Y:S02]  /*c2e0*/  PLOP3.LUT P0, PT, PT, PT, PT, 0x8, 0x0 ;  /* 0x000000000000781c */ /* 0x000fe40003f0e170 */
[----:B0-----:R-:W-:-:S04]  /*c2f0*/  SHF.R.U32.HI R12, RZ, 0x7, R12 ;  /* 0x00000007ff0c7819 */ /* 0x001fc8000001160c */
[----:B------:R-:W-:-:S13]  /*c300*/  ISETP.NE.AND P3, PT, R12, 0x1, PT ;  /* 0x000000010c00780c */ /* 0x000fda0003f65270 */
[----:B------:R-:W-:Y:S06]  /*c310*/  @!P3 BAR.ARV 0x9, 0x100 ;  /* 0x024400000000bb1d */ /* 0x000fec0000002000 */
.L_x_2945:
[----:B------:R-:W4:Y:S01]  /*c320*/  LDL R4, [R1+0x4] ;  /* 0x0000040001047983 */ /* 0x000f220000100800 */
[----:B------:R-:W0:Y:S01]  /*c330*/  LDC R0, c[0x0][0x448] ;  /* 0x00011200ff007b82 */ /* 0x000e220000000800 */
        /* <DEDUP_REMOVED lines=14> */
[----:B---3--:R-:W-:Y:S02]  /*c420*/  CS2R R120, SRZ ;  /* 0x0000000000787805 */ /* 0x008fe4000001ff00 */
        /* <DEDUP_REMOVED lines=8> */
[----:B0-----:R-:W-:Y:S02]  /*c4b0*/  ISETP.NE.AND P1, PT, R0, 0x1, PT ;  /* 0x000000010000780c */ /* 0x001fe40003f25270 */
[----:B------:R-:W-:Y:S02]  /*c4c0*/  CS2R R94, SRZ ;  /* 0x00000000005e7805 */ /* 0x000fe4000001ff00 */
[----:B------:R-:W-:Y:S02]  /*c4d0*/  CS2R R52, SRZ ;  /* 0x0000000000347805 */ /* 0x000fe4000001ff00 */
[----:B------:R-:W-:Y:S01]  /*c4e0*/  CS2R R116, SRZ ;  /* 0x0000000000747805 */ /* 0x000fe2000001ff00 */
[----:B------:R-:W-:Y:S01]  /*c4f0*/  IMAD.MOV.U32 R99, RZ, RZ, RZ ;  /* 0x000000ffff637224 */ /* 0x000fe200078e00ff */
[----:B------:R-:W-:Y:S01]  /*c500*/  CS2R R96, SRZ ;  /* 0x0000000000607805 */ /* 0x000fe2000001ff00 */
[----:B------:R-:W-:Y:S01]  /*c510*/  IMAD.MOV.U32 R102, RZ, RZ, RZ ;  /* 0x000000ffff667224 */ /* 0x000fe200078e00ff */
[----:B------:R-:W-:-:S02]  /*c520*/  CS2R R86, SRZ ;  /* 0x0000000000567805 */ /* 0x000fc4000001ff00 */
[----:B------:R-:W-:Y:S02]  /*c530*/  CS2R R44, SRZ ;  /* 0x00000000002c7805 */ /* 0x000fe4000001ff00 */
[----:B------:R-:W-:Y:S02]  /*c540*/  CS2R R90, SRZ ;  /* 0x00000000005a7805 */ /* 0x000fe4000001ff00 */
[----:B------:R-:W-:Y:S02]  /*c550*/  CS2R R88, SRZ ;  /* 0x0000000000587805 */ /* 0x000fe4000001ff00 */
[----:B------:R-:W-:Y:S02]  /*c560*/  CS2R R36, SRZ ;  /* 0x0000000000247805 */ /* 0x000fe4000001ff00 */
[----:B------:R-:W-:Y:S01]  /*c570*/  CS2R R82, SRZ ;  /* 0x0000000000527805 */ /* 0x000fe2000001ff00 */
[----:B------:R-:W0:Y:S01]  /*c580*/  @P1 LDC R3, c[0x0][0x44c] ;  /* 0x00011300ff031b82 */ /* 0x000e220000000800 */
[----:B------:R-:W-:-:S02]  /*c590*/  CS2R R80, SRZ ;  /* 0x0000000000507805 */ /* 0x000fc4000001ff00 */
[----:B------:R-:W-:Y:S02]  /*c5a0*/  CS2R R78, SRZ ;  /* 0x00000000004e7805 */ /* 0x000fe4000001ff00 */
[----:B------:R-:W-:Y:S02]  /*c5b0*/  CS2R R28, SRZ ;  /* 0x00000000001c7805 */ /* 0x000fe4000001ff00 */
[----:B------:R-:W-:Y:S02]  /*c5c0*/  CS2R R74, SRZ ;  /* 0x00000000004a7805 */ /* 0x000fe4000001ff00 */
[----:B------:R-:W-:Y:S02]  /*c5d0*/  CS2R R72, SRZ ;  /* 0x0000000000487805 */ /* 0x000fe4000001ff00 */
[----:B------:R-:W-:Y:S02]  /*c5e0*/  CS2R R70, SRZ ;  /* 0x0000000000467805 */ /* 0x000fe4000001ff00 */
[----:B------:R-:W-:Y:S01]  /*c5f0*/  CS2R R20, SRZ ;  /* 0x0000000000147805 */ /* 0x000fe2000001ff00 */
[----:B------:R-:W3:Y:S01]  /*c600*/  @P1 LDC R2, c[0x0][0x450] ;  /* 0x00011400ff021b82 */ /* 0x000ee20000000800 */
[----:B------:R-:W-:-:S02]  /*c610*/  CS2R R66, SRZ ;  /* 0x0000000000427805 */ /* 0x000fc4000001ff00 */
[----:B------:R-:W-:Y:S02]  /*c620*/  CS2R R64, SRZ ;  /* 0x0000000000407805 */ /* 0x000fe4000001ff00 */
[----:B------:R-:W-:Y:S02]  /*c630*/  CS2R R62, SRZ ;  /* 0x00000000003e7805 */ /* 0x000fe4000001ff00 */
[----:B------:R-:W-:Y:S02]  /*c640*/  CS2R R14, SRZ ;  /* 0x00000000000e7805 */ /* 0x000fe4000001ff00 */
[----:B------:R-:W-:Y:S02]  /*c650*/  CS2R R58, SRZ ;  /* 0x00000000003a7805 */ /* 0x000fe4000001ff00 */
[----:B------:R-:W-:Y:S02]  /*c660*/  CS2R R56, SRZ ;  /* 0x0000000000387805 */ /* 0x000fe4000001ff00 */
[----:B--2---:R-:W-:Y:S01]  /*c670*/  CS2R R12, SRZ ;  /* 0x00000000000c7805 */ /* 0x004fe2000001ff00 */
[----:B------:R-:W-:Y:S01]  /*c680*/  IMAD.MOV.U32 R54, RZ, RZ, RZ ;  /* 0x000000ffff367224 */ /* 0x000fe200078e00ff */
[----:B------:R-:W-:-:S02]  /*c690*/  CS2R R50, SRZ ;  /* 0x0000000000327805 */ /* 0x000fc4000001ff00 */
[----:B------:R-:W-:Y:S02]  /*c6a0*/  CS2R R48, SRZ ;  /* 0x0000000000307805 */ /* 0x000fe4000001ff00 */
[----:B-1----:R-:W-:Y:S02]  /*c6b0*/  CS2R R46, SRZ ;  /* 0x00000000002e7805 */ /* 0x002fe4000001ff00 */
[----:B------:R-:W-:Y:S02]  /*c6c0*/  MOV R11, RZ ;  /* 0x000000ff000b7202 */ /* 0x000fe40000000f00 */
        /* <DEDUP_REMOVED lines=8> */
[----:B------:R-:W-:Y:S01]  /*c750*/  IMAD.MOV.U32 R25, RZ, RZ, RZ ;  /* 0x000000ffff197224 */ /* 0x000fe200078e00ff */
[----:B------:R-:W-:Y:S01]  /*c760*/  CS2R R108, SRZ ;  /* 0x00000000006c7805 */ /* 0x000fe2000001ff00 */
[----:B----4-:R-:W-:-:S02]  /*c770*/  VIADD R0, R4, 0x7f ;  /* 0x0000007f04007836 */ /* 0x010fc40000000000 */
[----:B------:R-:W-:Y:S02]  /*c780*/  IMAD.MOV.U32 R4, RZ, RZ, RZ ;  /* 0x000000ffff047224 */ /* 0x000fe400078e00ff */
[----:B0-----:R-:W-:-:S05]  /*c790*/  @P1 IMAD.HI.U32 R3, R0, R3, RZ ;  /* 0x0000000300031227 */ /* 0x001fca00078e00ff */
[----:B---3--:R-:W-:Y:S01]  /*c7a0*/  @P1 SHF.R.U32.HI R0, RZ, R2, R3 ;  /* 0x00000002ff001219 */ /* 0x008fe20000011603 */
[----:B------:R-:W-:Y:S01]  /*c7b0*/  IMAD.MOV.U32 R2, RZ, RZ, RZ ;  /* 0x000000ffff027224 */ /* 0x000fe200078e00ff */
[----:B------:R-:W-:Y:S02]  /*c7c0*/  PLOP3.LUT P1, PT, PT, PT, PT, 0x80, 0x0 ;  /* 0x000000000000781c */ /* 0x000fe40003f2f070 */
[----:B------:R-:W-:Y:S02]  /*c7d0*/  IADD3 R0, R101, R0, RZ ;  /* 0x0000000065007210 */ /* 0x000fe40007ffe0ff */
[----:B------:R-:W-:Y:S02]  /*c7e0*/  CS2R R100, SRZ ;  /* 0x0000000000647805 */ /* 0x000fe4000001ff00 */
[----:B------:R-:W-:-:S04]  /*c7f0*/  SHF.R.S32.HI R3, RZ, 0x1f, R0 ;  /* 0x0000001fff037819 */ /* 0x000fc80000011400 */
[----:B------:R-:W-:Y:S01]  /*c800*/  LEA.HI R3, R3, R0, RZ, 0x7 ;  /* 0x0000000003037211 */ /* 0x000fe200078f38ff */
[----:B------:R-:W-:-:S03]  /*c810*/  IMAD.MOV.U32 R0, RZ, RZ, RZ ;  /* 0x000000ffff007224 */ /* 0x000fc600078e00ff */
[----:B------:R-:W-:-:S04]  /*c820*/  SHF.R.S32.HI R3, RZ, 0x7, R3 ;  /* 0x00000007ff037819 */ /* 0x000fc80000011403 */
[----:B------:R-:W-:-:S04]  /*c830*/  VIMNMX R168, R168, R3, PT ;  /* 0x00000003a8a87248 */ /* 0x000fc80003fe0100 */
[----:B------:R-:W-:Y:S01]  /*c840*/  ISETP.GE.AND P2, PT, R168, 0x1, PT ;  /* 0x00000001a800780c */ /* 0x000fe20003f46270 */
[----:B------:R-:W-:-:S12]  /*c850*/  @P0 BRA `(.L_x_3046) ;  /* 0x00000000000c0947 */ /* 0x000fd80003800000 */
[----:B------:R-:W0:Y:S01]  /*c860*/  FENCE.VIEW.ASYNC.G ;  /* 0x00000000000073c6 */ /* 0x000e220000000100 */
[----:B------:R-:W-:Y:S05]  /*c870*/  WARPSYNC.ALL ;  /* 0x0000000000007948 */ /* 0x000fea0003800000 */
[----:B0-----:R-:W-:Y:S06]  /*c880*/  BAR.ARV 0xc, 0x180 ;  /* 0x0306000000007b1d */ /* 0x001fec0000002000 */
.L_x_3046:
[----:B------:R-:W-:Y:S02]  /*c890*/  IMAD.MOV.U32 R5, RZ, RZ, RZ ;  /* 0x000000ffff057224 */ /* 0x000fe400078e00ff */
[----:B------:R-:W-:Y:S01]  /*c8a0*/  IMAD.MOV.U32 R24, RZ, RZ, RZ ;  /* 0x000000ffff187224 */ /* 0x000fe200078e00ff */
[----:B------:R-:W-:Y:S06]  /*c8b0*/  @!P2 BRA `(.L_x_3047) ;  /* 0x0000013c0024a947 */ /* 0x000fec0003800000 */
[----:B------:R-:W0:Y:S01]  /*c8c0*/  S2R R3, SR_TID.X ;  /* 0x0000000000037919 */ /* 0x000e220000002100 */
[----:B------:R-:W-:Y:S01]  /*c8d0*/  UMOV UR4, 0xffffffff ;  /* 0xffffffff00047882 */ /* 0x000fe20000000000 */
[----:B0-----:R-:W-:-:S05]  /*c8e0*/  VIADD R3, R3, 0xffffff80 ;  /* 0xffffff8003037836 */ /* 0x001fca0000000000 */
[----:B------:R-:W-:-:S04]  /*c8f0*/  SHF.R.S32.HI R0, RZ, 0x1f, R3 ;  /* 0x0000001fff007819 */ /* 0x000fc80000011403 */
[----:B------:R-:W-:-:S04]  /*c900*/  LEA.HI R0, R0, R3, RZ, 0x7 ;  /* 0x0000000300007211 */ /* 0x000fc800078f38ff */
[----:B------:R-:W-:Y:S01]  /*c910*/  SHF.R.S32.HI R13, RZ, 0x7, R0 ;  /* 0x00000007ff0d7819 */ /* 0x000fe20000011400 */
[----:B------:R-:W-:Y:S06]  /*c920*/  BRA.DIV UR4, `(.L_x_3048) ;  /* 0x0000020e04cc7947 */ /* 0x000fec000b800000 */
[----:B------:R0:W1:Y:S02]  /*c930*/  SHFL.IDX PT, R14, R13, RZ, 0x1f ;  /* 0x00001fff0d0e7589 */ /* 0x00006400000e0000 */
.L_x_3355:
[----:B------:R-:W2:Y:S02]  /*c940*/  LDL R0, [R1+0x50] ;  /* 0x0000500001007983 */ /* 0x000ea40000100800 */
[----:B--2---:R-:W-:Y:S02]  /*c950*/  R2UR UR4, R0 ;  /* 0x00000000000472ca */ /* 0x004fe400000e0000 */
[----:B-1----:R-:W-:-:S04]  /*c960*/  LEA.HI R0, R14, R14, RZ, 0x1 ;  /* 0x0000000e0e007211 */ /* 0x002fc800078f08ff */
[----:B------:R-:W-:-:S04]  /*c970*/  LOP3.LUT R3, R0, 0x1e, RZ, 0xc0, !PT ;  /* 0x0000001e00037812 */ /* 0x000fc800078ec0ff */
[----:B------:R-:W-:-:S03]  /*c980*/  IADD3 R3, R14, -R3, RZ ;  /* 0x800000030e037210 */ /* 0x000fc60007ffe0ff */
[----:B------:R-:W-:Y:S01]  /*c990*/  IMAD.U32 R0, RZ, RZ, UR4 ;  /* 0x00000004ff007e24 */ /* 0x000fe2000f8e00ff */
[----:B------:R-:W-:-:S04]  /*c9a0*/  LEA R3, R3, UR4, 0xd ;  /* 0x0000000403037c11 */ /* 0x000fc8000f8e68ff */
        /* <DEDUP_REMOVED lines=21> */
.L_x_3049:
        /* <DEDUP_REMOVED lines=17> */
[C---:B------:R-:W-:Y:S02]  /*cc10*/  @P1 IMAD R9, R20.reuse, R9, R4 ;  /* 0x0000000914091224 */ /* 0x040fe400078e0204 */
[----:B------:R-:W-:Y:S01]  /*cc20*/  @P0 IMAD.IADD R3, R3, 0x1, R7 ;  /* 0x0000000103030824 */ /* 0x000fe200078e0207 */
[----:B------:R-:W-:Y:S01]  /*cc30*/  @P1 SHF.R.S32.HI R7, RZ, 0x1f, R218 ;  /* 0x0000001fff071819 */ /* 0x000fe200000114da */
[----:B------:R-:W-:-:S04]  /*cc40*/  @P1 IMAD.WIDE.U32 R4, R20, R8, RZ ;  /* 0x0000000814041225 */ /* 0x000fc800078e00ff */
[----:B----4-:R-:W-:Y:S01]  /*cc50*/  @P0 IMAD R0, R15, R10, RZ ;  /* 0x0000000a0f000224 */ /* 0x010fe200078e02ff */
[----:B------:R-:W-:Y:S01]  /*cc60*/  @P1 IADD3 R5, R5, R9, RZ ;  /* 0x0000000905051210 */ /* 0x000fe20007ffe0ff */
[----:B0-----:R-:W-:Y:S02]  /*cc70*/  @P1 IMAD R6, R7, R12, RZ ;  /* 0x0000000c07061224 */ /* 0x001fe400078e02ff */
        /* <DEDUP_REMOVED lines=11> */
[----:B------:R-:W-:Y:S01]  /*cd30*/  @P1 LEA.HI.X R9, R6, UR7, R3, 0x2, P3 ;  /* 0x0000000706091c11 */ /* 0x000fe200098f1403 */
[----:B------:R-:W-:-:S04]  /*cd40*/  IMAD.MOV.U32 R3, RZ, RZ, 0x3f800000 ;  /* 0x3f800000ff037424 */ /* 0x000fc800078e00ff */
        /* <DEDUP_REMOVED lines=17> */
.L_x_3053:
[----:B-1----:R1:W2:Y:S02]  /*ce60*/  SYNCS.PHASECHK.TRANS64.TRYWAIT P0, [R22+URZ+0x38800], R3 ;  /* 0x03880003160075a7 */ /* 0x0022a4000800017f */
[----:B--2---:R-:W-:Y:S05]  /*ce70*/  @!P0 NANOSLEEP.SYNCS 0x989680 ;  /* 0x009896800000895d */ /* 0x004fea0003900000 */
[----:B------:R-:W2:Y:S02]  /*ce80*/  @!P0 SYNCS.PHASECHK.TRANS64 P0, [R22+URZ+0x38800], R3 ;  /* 0x03880003160085a7 */ /* 0x000ea4000800007f */
[----:B--2---:R-:W-:Y:S05]  /*ce90*/  @!P0 BRA `(.L_x_3053) ;  /* 0xfffffffc00f08947 */ /* 0x004fea000383ffff */
.L_x_3052:
[----:B------:R-:W-:Y:S05]  /*cea0*/  BSYNC B0 ;  /* 0x0000000000007941 */ /* 0x000fea0003800000 */
.L_x_3051:
[----:B------:R-:W-:Y:S05]  /*ceb0*/  BRA `(.L_x_3054) ;  /* 0x0000009400a07947 */ /* 0x000fea0003800000 */
.L_x_3050:
[----:B------:R-:W-:Y:S01]  /*cec0*/  ISETP.NE.AND P0, PT, R24, RZ, PT ;  /* 0x000000ff1800720c */ /* 0x000fe20003f05270 */
[----:B------:R-:W-:Y:S01]  /*ced0*/  ULDC.64 UR4, c[0x0][0x3f8] ;  /* 0x0000fe0000047ab9 */ /* 0x000fe20000000a00 */
[----:B-----5:R-:W-:Y:S01]  /*cee0*/  SHF.R.S32.HI R0, RZ, 0x1f, R98 ;  /* 0x0000001fff007819 */ /* 0x020fe20000011462 */
[----:B------:R-:W-:Y:S01]  /*cef0*/  ULDC.64 UR6, c[0x0][0x408] ;  /* 0x0001020000067ab9 */ /* 0x000fe20000000a00 */
[----:B------:R-:W-:-:S04]  /*cf00*/  IMAD.WIDE.U32 R24, R98, UR4, RZ ;  /* 0x0000000462187c25 */ /* 0x000fc8000f8e00ff */
[C---:B------:R-:W-:Y:S02]  /*cf10*/  IMAD R3, R0.reuse, UR4, RZ ;  /* 0x0000000400037c24 */ /* 0x040fe4000f8e02ff */
[----:B------:R-:W-:Y:S02]  /*cf20*/  IMAD R5, R0, UR6, RZ ;  /* 0x0000000600057c24 */ /* 0x000fe4000f8e02ff */
[C---:B------:R-:W-:Y:S02]  /*cf30*/  IMAD R3, R98.reuse, UR5, R3 ;  /* 0x0000000562037c24 */ /* 0x040fe4000f8e0203 */
[C---:B------:R-:W-:Y:S02]  /*cf40*/  IMAD R5, R98.reuse, UR7, R5 ;  /* 0x0000000762057c24 */ /* 0x040fe4000f8e0205 */
[----:B------:R-:W-:Y:S01]  /*cf50*/  IMAD.WIDE.U32 R98, R98, UR6, RZ ;  /* 0x0000000662627c25 */ /* 0x000fe2000f8e00ff */
[----:B------:R-:W-:-:S03]  /*cf60*/  IADD3 R27, R3, R25, RZ ;  /* 0x00000019031b7210 */ /* 0x000fc60007ffe0ff */
        /* <DEDUP_REMOVED lines=18> */
.L_x_3055:
[----:B------:R-:W2:Y:S01]  /*d090*/  LDL R60, [R1+0x4] ;  /* 0x00000400013c7983 */ /* 0x000ea20000100800 */
[----:B------:R-:W-:Y:S01]  /*d0a0*/  ULDC.U8 UR4, c[0x0][0x410] ;  /* 0x0001040000047ab9 */ /* 0x000fe20000000000 */
[----:B------:R-:W-:Y:S01]  /*d0b0*/  BSSY B0, `(.L_x_3056) ;  /* 0x0000940000007945 */ /* 0x000fe20003800000 */
[----:B------:R-:W-:Y:S01]  /*d0c0*/  ISETP.NE.AND P0, PT, RZ, UR4, PT ;  /* 0x00000004ff007c0c */ /* 0x000fe2000bf05270 */
[C---:B------:R-:W-:Y:S01]  /*d0d0*/  VIADD R51, R221.reuse, 0x60 ;  /* 0x00000060dd337836 */ /* 0x040fe20000000000 */
[C---:B------:R-:W-:Y:S01]  /*d0e0*/  IADD3 R57, R221.reuse, 0x20, RZ ;  /* 0x00000020dd397810 */ /* 0x040fe20007ffe0ff */
[C---:B------:R-:W-:Y:S02]  /*d0f0*/  VIADD R56, R221.reuse, 0x40 ;  /* 0x00000040dd387836 */ /* 0x040fe40000000000 */
[----:B--2---:R-:W-:-:S04]  /*d100*/  IMAD.IADD R59, R221, 0x1, R60 ;  /* 0x00000001dd3b7824 */ /* 0x004fc800078e023c */
[----:B------:R-:W-:-:S04]  /*d110*/  IMAD R3, R225, 0x20, R59 ;  /* 0x00000020e1037824 */ /* 0x000fc800078e023b */
[----:B------:R-:W-:Y:S05]  /*d120*/  @!P0 BRA `(.L_x_3057) ;  /* 0x0000004800748947 */ /* 0x000fea0003800000 */
[----:B------:R-:W0:Y:S01]  /*d130*/  LDC R48, c[0x0][0x448] ;  /* 0x00011200ff307b82 */ /* 0x000e220000000800 */
[----:B------:R-:W-:Y:S01]  /*d140*/  ULDC.64 UR4, c[0x0][0x3f8] ;  /* 0x0000fe0000047ab9 */ /* 0x000fe20000000a00 */
[----:B------:R-:W-:Y:S01]  /*d150*/  MOV R10, R98 ;  /* 0x00000062000a7202 */ /* 0x000fe20000000f00 */
[----:B------:R-:W-:Y:S01]  /*d160*/  IMAD.MOV.U32 R8, RZ, RZ, R24 ;  /* 0x000000ffff087224 */ /* 0x000fe200078e0018 */
[----:B------:R-:W-:Y:S01]  /*d170*/  ULDC.64 UR6, c[0x0][0x408] ;  /* 0x0001020000067ab9 */ /* 0x000fe20000000a00 */
[----:B------:R-:W-:Y:S01]  /*d180*/  IMAD.MOV.U32 R9, RZ, RZ, R27 ;  /* 0x000000ffff097224 */ /* 0x000fe200078e001b */
[----:B------:R-:W-:Y:S01]  /*d190*/  SHF.R.S32.HI R58, RZ, 0x1f, R19 ;  /* 0x0000001fff3a7819 */ /* 0x000fe20000011413 */
[----:B------:R-:W-:Y:S02]  /*d1a0*/  IMAD.MOV.U32 R11, RZ, RZ, R29 ;  /* 0x000000ffff0b7224 */ /* 0x000fe400078e001d */
[----:B------:R-:W-:-:S05]  /*d1b0*/  IMAD.SHL.U32 R49, R225, 0x8, RZ ;  /* 0x00000008e1317824 */ /* 0x000fca00078e00ff */
[----:B------:R-:W-:Y:S02]  /*d1c0*/  SHF.R.S32.HI R54, RZ, 0x1f, R49 ;  /* 0x0000001fff367819 */ /* 0x000fe40000011431 */
[----:B0-----:R-:W-:-:S13]  /*d1d0*/  ISETP.NE.AND P0, PT, R48, 0x1, PT ;  /* 0x000000013000780c */ /* 0x001fda0003f05270 */
[----:B------:R-:W0:Y:S08]  /*d1e0*/  @P0 LDC R0, c[0x0][0x44c] ;  /* 0x00011300ff000b82 */ /* 0x000e300000000800 */
[----:B------:R-:W1:Y:S01]  /*d1f0*/  @P0 LDC R5, c[0x0][0x450] ;  /* 0x00011400ff050b82 */ /* 0x000e620000000800 */
[----:B0-----:R-:W-:-:S05]  /*d200*/  @P0 IMAD.HI.U32 R0, R3, R0, RZ ;  /* 0x0000000003000227 */ /* 0x001fca00078e00ff */
[----:B-1----:R-:W-:-:S04]  /*d210*/  @P0 SHF.R.U32.HI R3, RZ, R5, R0 ;  /* 0x00000005ff030219 */ /* 0x002fc80000011600 */
[----:B------:R-:W-:Y:S01]  /*d220*/  SHF.R.S32.HI R0, RZ, 0x1f, R3 ;  /* 0x0000001fff007819 */ /* 0x000fe20000011403 */
[----:B------:R-:W-:-:S04]  /*d230*/  IMAD.WIDE.U32 R8, R3, UR4, R8 ;  /* 0x0000000403087c25 */ /* 0x000fc8000f8e0008 */
[C---:B------:R-:W-:Y:S02]  /*d240*/  IMAD R4, R0.reuse, UR4, RZ ;  /* 0x0000000400047c24 */ /* 0x040fe4000f8e02ff */
[----:B------:R-:W-:Y:S02]  /*d250*/  IMAD R0, R0, UR6, RZ ;  /* 0x0000000600007c24 */ /* 0x000fe4000f8e02ff */
[----:B------:R-:W-:-:S04]  /*d260*/  IMAD.WIDE.U32 R10, R3, UR6, R10 ;  /* 0x00000006030a7c25 */ /* 0x000fc8000f8e000a */
[C---:B------:R-:W-:Y:S01]  /*d270*/  IMAD R13, R3.reuse, UR5, R4 ;  /* 0x00000005030d7c24 */ /* 0x040fe2000f8e0204 */
[----:B------:R-:W-:Y:S01]  /*d280*/  ULDC.64 UR4, c[0x0][0x3e8] ;  /* 0x0000fa0000047ab9 */ /* 0x000fe20000000a00 */
[----:B------:R-:W-:Y:S01]  /*d290*/  IMAD R3, R3, UR7, R0 ;  /* 0x0000000703037c24 */ /* 0x000fe2000f8e0200 */
[----:B------:R-:W-:Y:S01]  /*d2a0*/  ULDC.64 UR6, c[0x0][0x400] ;  /* 0x0001000000067ab9 */ /* 0x000fe20000000a00 */
[----:B------:R-:W-:Y:S01]  /*d2b0*/  IADD3 R5, P0, R8, UR4, RZ ;  /* 0x0000000408057c10 */ /* 0x000fe2000ff1e0ff */
[----:B------:R-:W-:Y:S01]  /*d2c0*/  UMOV UR4, 0xffffffff ;  /* 0xffffffff00047882 */ /* 0x000fe20000000000 */
[----:B------:R-:W-:Y:S02]  /*d2d0*/  IADD3 R7, P1, R10, UR6, RZ ;  /* 0x000000060a077c10 */ /* 0x000fe4000ff3e0ff */
[----:B------:R-:W-:Y:S02]  /*d2e0*/  IADD3.X R6, R9, UR5, R13, P0, !PT ;  /* 0x0000000509067c10 */ /* 0x000fe400087fe40d */
[----:B------:R-:W-:Y:S01]  /*d2f0*/  IADD3.X R8, R11, UR7, R3, P1, !PT ;  /* 0x000000070b087c10 */ /* 0x000fe20008ffe403 */
[----:B------:R-:W-:Y:S08]  /*d300*/  BRA.DIV UR4, `(.L_x_3058) ;  /* 0x0000020604787947 */ /* 0x000ff0000b800000 */
[----:B------:R0:W1:Y:S04]  /*d310*/  SHFL.IDX PT, R0, R6, RZ, 0x181f ;  /* 0x00181fff06007589 */ /* 0x00006800000e0000 */
[----:B------:R0:W2:Y:S04]  /*d320*/  SHFL.IDX PT, R4, R5, RZ, 0x181f ;  /* 0x00181fff05047589 */ /* 0x0000a800000e0000 */
[----:B------:R0:W3:Y:S04]  /*d330*/  SHFL.IDX PT, R3, R8, RZ, 0x181f ;  /* 0x00181fff08037589 */ /* 0x0000e800000e0000 */
[----:B------:R0:W4:Y:S02]  /*d340*/  SHFL.IDX PT, R14, R7, RZ, 0x181f ;  /* 0x00181fff070e7589 */ /* 0x00012400000e0000 */
.L_x_3361:
        /* <DEDUP_REMOVED lines=15> */
[C---:B----4-:R-:W-:Y:S01]  /*d440*/  @!P3 IADD3 R12, P1, R49.reuse, R14, RZ ;  /* 0x0000000e310cb210 */ /* 0x050fe20007f3e0ff */
[C---:B-1----:R-:W-:Y:S01]  /*d450*/  @!P4 IMAD.X R25, R0.reuse, 0x1, R58, P0 ;  /* 0x000000010019c824 */ /* 0x042fe200000e063a */
[----:B------:R-:W-:Y:S02]  /*d460*/  @!P3 IADD3 R10, P0, R49, R4, RZ ;  /* 0x00000004310ab210 */ /* 0x000fe40007f1e0ff */
[----:B------:R-:W-:Y:S02]  /*d470*/  @!P4 IADD3 R14, P2, R19, R14, RZ ;  /* 0x0000000e130ec210 */ /* 0x000fe40007f5e0ff */
[----:B------:R-:W-:Y:S01]  /*d480*/  CS2R R26, SRZ ;  /* 0x00000000001a7805 */ /* 0x000fe2000001ff00 */
[C-C-:B---3--:R-:W-:Y:S01]  /*d490*/  @!P3 IMAD.X R13, R3.reuse, 0x1, R54.reuse, P1 ;  /* 0x00000001030db824 */ /* 0x148fe200008e0636 */
[----:B------:R1:W5:Y:S01]  /*d4a0*/  @!P4 LD.E.64 R20, desc[UR36][R24.64] ;  /* 0x000000241814c980 */ /* 0x000362000c101b00 */
[----:B------:R-:W-:Y:S01]  /*d4b0*/  @!P3 IMAD.X R11, R0, 0x1, R54, P0 ;  /* 0x00000001000bb824 */ /* 0x000fe200000e0636 */
[----:B------:R-:W-:-:S02]  /*d4c0*/  @!P4 IADD3.X R15, R3, R58, RZ, P2, !PT ;  /* 0x0000003a030fc210 */ /* 0x000fc400017fe4ff */
[----:B------:R1:W5:Y:S04]  /*d4d0*/  @!P3 LD.E.64 R46, desc[UR36][R12.64] ;  /* 0x000000240c2eb980 */ /* 0x000368000c101b00 */
[----:B------:R1:W5:Y:S04]  /*d4e0*/  @!P3 LD.E.64 R44, desc[UR36][R10.64] ;  /* 0x000000240a2cb980 */ /* 0x000368000c101b00 */
[----:B------:R1:W5:Y:S02]  /*d4f0*/  @!P4 LD.E.64 R26, desc[UR36][R14.64] ;  /* 0x000000240e1ac980 */ /* 0x000364000c101b00 */
.L_x_3060:
[----:B------:R-:W-:Y:S05]  /*d500*/  BSYNC B1 ;  /* 0x0000000000017941 */ /* 0x000fea0003800000 */
.L_x_3059:
[----:B------:R-:W-:Y:S01]  /*d510*/  UMOV UR4, 0xffffffff ;  /* 0xffffffff00047882 */ /* 0x000fe20000000000 */
[----:B-1----:R-:W-:Y:S02]  /*d520*/  CS2R R24, SRZ ;  /* 0x0000000000187805 */ /* 0x002fe4000001ff00 */
[----:B------:R-:W-:Y:S05]  /*d530*/  BRA.DIV UR4, `(.L_x_3061) ;  /* 0x00000206045c7947 */ /* 0x000fea000b800000 */
[----:B------:R1:W0:Y:S04]  /*d540*/  SHFL.IDX PT, R0, R6, 0x1, 0x181f ;  /* 0x00381f0006007f89 */ /* 0x00022800000e0000 */
[----:B--2---:R1:W2:Y:S04]  /*d550*/  SHFL.IDX PT, R4, R5, 0x1, 0x181f ;  /* 0x00381f0005047f89 */ /* 0x0042a800000e0000 */
[----:B---3--:R1:W3:Y:S04]  /*d560*/  SHFL.IDX PT, R3, R8, 0x1, 0x181f ;  /* 0x00381f0008037f89 */ /* 0x0082e800000e0000 */
[----:B----4-:R1:W4:Y:S02]  /*d570*/  SHFL.IDX PT, R14, R7, 0x1, 0x181f ;  /* 0x00381f00070e7f89 */ /* 0x01032400000e0000 */
.L_x_3367:
[----:B------:R-:W-:Y:S01]  /*d580*/  VIADD R9, R59, 0x20 ;  /* 0x000000203b097836 */ /* 0x000fe20000000000 */
[----:B------:R-:W-:Y:S01]  /*d590*/  BSSY B1, `(.L_x_3062) ;  /* 0x0000019000017945 */ /* 0x000fe20003800000 */
[----:B------:R-:W-:Y:S02]  /*d5a0*/  CS2R R34, SRZ ;  /* 0x0000000000227805 */ /* 0x000fe4000001ff00 */
[----:B------:R-:W-:Y:S02]  /*d5b0*/  CS2R R28, SRZ ;  /* 0x00000000001c7805 */ /* 0x000fe4000001ff00 */
[----:B------:R-:W-:Y:S02]  /*d5c0*/  CS2R R36, SRZ ;  /* 0x0000000000247805 */ /* 0x000fe4000001ff00 */
[----:B------:R-:W-:-:S13]  /*d5d0*/  ISETP.GE.AND P0, PT, R9, R48, PT ;  /* 0x000000300900720c */ /* 0x000fda0003f06270 */
        /* <DEDUP_REMOVED lines=10> */
[C---:B0-----:R-:W-:Y:S01]  /*d680*/  @!P4 IMAD.X R31, R0.reuse, 0x1, R58, P0 ;  /* 0x00000001001fc824 */ /* 0x041fe200000e063a */
        /* <DEDUP_REMOVED lines=9> */
.L_x_3063:
[----:B------:R-:W-:Y:S05]  /*d720*/  BSYNC B1 ;  /* 0x0000000000017941 */ /* 0x000fea0003800000 */
.L_x_3062:
[----:B------:R-:W-:-:S03]  /*d730*/  UMOV UR4, 0xffffffff ;  /* 0xffffffff00047882 */ /* 0x000fc60000000000 */
[----:B------:R-:W-:Y:S05]  /*d740*/  BRA.DIV UR4, `(.L_x_3064) ;  /* 0x0000020604487947 */ /* 0x000fea000b800000 */
[----:B0-----:R0:W0:Y:S04]  /*d750*/  SHFL.IDX PT, R0, R6, 0x2, 0x181f ;  /* 0x00581f0006007f89 */ /* 0x00102800000e0000 */
[----:B--2---:R2:W0:Y:S04]  /*d760*/  SHFL.IDX PT, R4, R5, 0x2, 0x181f ;  /* 0x00581f0005047f89 */ /* 0x00442800000e0000 */
[----:B---3--:R2:W3:Y:S04]  /*d770*/  SHFL.IDX PT, R3, R8, 0x2, 0x181f ;  /* 0x00581f0008037f89 */ /* 0x0084e800000e0000 */
[----:B----4-:R2:W4:Y:S02]  /*d780*/  SHFL.IDX PT, R14, R7, 0x2, 0x181f ;  /* 0x00581f00070e7f89 */ /* 0x01052400000e0000 */
.L_x_3373:
[----:B------:R-:W-:Y:S01]  /*d790*/  IADD3 R9, R59, 0x40, RZ ;  /* 0x000000403b097810 */ /* 0x000fe20007ffe0ff */
[----:B------:R-:W-:Y:S01]  /*d7a0*/  BSSY B1, `(.L_x_3065) ;  /* 0x000001a000017945 */ /* 0x000fe20003800000 */
[----:B------:R-:W-:Y:S02]  /*d7b0*/  CS2R R30, SRZ ;  /* 0x00000000001e7805 */ /* 0x000fe4000001ff00 */
[----:B------:R-:W-:Y:S02]  /*d7c0*/  CS2R R38, SRZ ;  /* 0x0000000000267805 */ /* 0x000fe4000001ff00 */
[----:B------:R-:W-:Y:S02]  /*d7d0*/  ISETP.GE.AND P0, PT, R9, R48, PT ;  /* 0x000000300900720c */ /* 0x000fe40003f06270 */
[----:B------:R-:W-:Y:S02]  /*d7e0*/  CS2R R32, SRZ ;  /* 0x0000000000207805 */ /* 0x000fe4000001ff00 */
[----:B------:R-:W-:-:S09]  /*d7f0*/  CS2R R42, SRZ ;  /* 0x00000000002a7805 */ /* 0x000fd2000001ff00 */
        /* <DEDUP_REMOVED lines=10> */
[C---:B------:R-:W-:Y:S01]  /*d8a0*/  @!P4 IMAD.X R41, R0.reuse, 0x1, R58, P0 ;  /* 0x000000010029c824 */ /* 0x040fe200000e063a */
        /* <DEDUP_REMOVED lines=9> */
.L_x_3066:
[----:B------:R-:W-:Y:S05]  /*d940*/  BSYNC B1 ;  /* 0x0000000000017941 */ /* 0x000fea0003800000 */
.L_x_3065:
[----:B------:R-:W-:Y:S01]  /*d950*/  UMOV UR4, 0xffffffff ;  /* 0xffffffff00047882 */ /* 0x000fe20000000000 */
[----:B0-----:R-:W-:Y:S02]  /*d960*/  CS2R R40, SRZ ;  /* 0x0000000000287805 */ /* 0x001fe4000001ff00 */
[----:B------:R-:W-:Y:S05]  /*d970*/  BRA.DIV UR4, `(.L_x_3067) ;  /* 0x00000206042c7947 */ /* 0x000fea000b800000 */
[----:B------:R0:W0:Y:S04]  /*d980*/  SHFL.IDX PT, R0, R6, 0x3, 0x181f ;  /* 0x00781f0006007f89 */ /* 0x00002800000e0000 */
[----:B------:R0:W0:Y:S04]  /*d990*/  SHFL.IDX PT, R4, R5, 0x3, 0x181f ;  /* 0x00781f0005047f89 */ /* 0x00002800000e0000 */
[----:B---3--:R3:W0:Y:S04]  /*d9a0*/  SHFL.IDX PT, R3, R8, 0x3, 0x181f ;  /* 0x00781f0008037f89 */ /* 0x00862800000e0000 */
[----:B----4-:R3:W4:Y:S02]  /*d9b0*/  SHFL.IDX PT, R14, R7, 0x3, 0x181f ;  /* 0x00781f00070e7f89 */ /* 0x01072400000e0000 */
.L_x_3379:
[----:B01----:R-:W4:Y:S01]  /*d9c0*/  LDL R6, [R1+0x3c] ;  /* 0x00003c0001067983 */ /* 0x003f220000100800 */
[----:B------:R-:W-:Y:S01]  /*d9d0*/  VIADD R59, R59, 0x60 ;  /* 0x000000603b3b7836 */ /* 0x000fe20000000000 */
[----:B------:R-:W-:Y:S01]  /*d9e0*/  BSSY B1, `(.L_x_3068) ;  /* 0x000001d000017945 */ /* 0x000fe20003800000 */
[----:B------:R-:W-:Y:S02]  /*d9f0*/  CS2R R10, SRZ ;  /* 0x00000000000a7805 */ /* 0x000fe4000001ff00 */
[----:B--23--:R-:W-:Y:S02]  /*da00*/  CS2R R8, SRZ ;  /* 0x0000000000087805 */ /* 0x00cfe4000001ff00 */
[----:B------:R-:W-:Y:S02]  /*da10*/  CS2R R12, SRZ ;  /* 0x00000000000c7805 */ /* 0x000fe4000001ff00 */
[----:B------:R-:W-:Y:S02]  /*da20*/  ISETP.GE.AND P0, PT, R59, R48, PT ;  /* 0x000000303b00720c */ /* 0x000fe40003f06270 */
[----:B----4-:R-:W-:-:S04]  /*da30*/  LEA.HI R5, R6, R6, RZ, 0x1 ;  /* 0x0000000606057211 */ /* 0x010fc800078f08ff */
[----:B------:R-:W-:-:S04]  /*da40*/  LOP3.LUT R5, R5, 0xfffffffe, RZ, 0xc0, !PT ;  /* 0xfffffffe05057812 */ /* 0x000fc800078ec0ff */
[----:B------:R-:W-:-:S04]  /*da50*/  IADD3 R5, R6, -R5, RZ ;  /* 0x8000000506057210 */ /* 0x000fc80007ffe0ff */
[----:B------:R-:W-:Y:S01]  /*da60*/  SHF.L.U32 R55, R5, 0x1f, RZ ;  /* 0x0000001f05377819 */ /* 0x000fe200000006ff */
[----:B------:R-:W-:Y:S06]  /*da70*/  @P0 BRA `(.L_x_3069) ;  /* 0x00000000004c0947 */ /* 0x000fec0003800000 */
[----:B------:R-:W-:Y:S01]  /*da80*/  ULDC UR4, c[0x0][0x3f4] ;  /* 0x0000fd0000047ab9 */ /* 0x000fe20000000800 */
[----:B------:R-:W-:Y:S02]  /*da90*/  CS2R R40, SRZ ;  /* 0x0000000000287805 */ /* 0x000fe4000001ff00 */
[----:B------:R-:W-:Y:S02]  /*daa0*/  ISETP.GE.AND P5, PT, R19, UR4, PT ;  /* 0x0000000413007c0c */ /* 0x000fe4000bfa6270 */
[----:B------:R-:W-:Y:S02]  /*dab0*/  CS2R R10, SRZ ;  /* 0x00000000000a7805 */ /* 0x000fe4000001ff00 */
[----:B------:R-:W-:Y:S02]  /*dac0*/  ISETP.GE.AND P4, PT, R49, UR4, PT ;  /* 0x0000000431007c0c */ /* 0x000fe4000bf86270 */
[----:B------:R-:W-:Y:S02]  /*dad0*/  CS2R R12, SRZ ;  /* 0x00000000000c7805 */ /* 0x000fe4000001ff00 */
[----:B------:R-:W-:-:S05]  /*dae0*/  CS2R R8, SRZ ;  /* 0x0000000000087805 */ /* 0x000fca000001ff00 */
[----:B------:R-:W-:-:S04]  /*daf0*/  @!P5 IADD3 R52, P2, R19, R4, RZ ;  /* 0x000000041334d210 */ /* 0x000fc80007f5e0ff */
[C---:B------:R-:W-:Y:S02]  /*db00*/  @!P4 IADD3 R6, P1, R49.reuse, R14, RZ ;  /* 0x0000000e3106c210 */ /* 0x040fe40007f3e0ff */
[----:B------:R-:W-:Y:S01]  /*db10*/  @!P4 IADD3 R4, P0, R49, R4, RZ ;  /* 0x000000043104c210 */ /* 0x000fe20007f1e0ff */
[C---:B------:R-:W-:Y:S01]  /*db20*/  @!P5 IMAD.X R53, R0.reuse, 0x1, R58, P2 ;  /* 0x000000010035d824 */ /* 0x040fe200010e063a */
[----:B------:R-:W-:Y:S01]  /*db30*/  @!P5 IADD3 R14, P3, R19, R14, RZ ;  /* 0x0000000e130ed210 */ /* 0x000fe20007f7e0ff */
[C-C-:B------:R-:W-:Y:S02]  /*db40*/  @!P4 IMAD.X R7, R3.reuse, 0x1, R54.reuse, P1 ;  /* 0x000000010307c824 */ /* 0x140fe400008e0636 */
[----:B------:R-:W-:Y:S01]  /*db50*/  @!P4 IMAD.X R5, R0, 0x1, R54, P0 ;  /* 0x000000010005c824 */ /* 0x000fe200000e0636 */
[----:B------:R0:W5:Y:S01]  /*db60*/  @!P5 LD.E.64 R40, desc[UR36][R52.64] ;  /* 0x000000243428d980 */ /* 0x000162000c101b00 */
[----:B------:R-:W-:-:S03]  /*db70*/  @!P5 IMAD.X R15, R3, 0x1, R58, P3 ;  /* 0x00000001030fd824 */ /* 0x000fc600018e063a */
[----:B------:R0:W5:Y:S04]  /*db80*/  @!P4 LD.E.64 R10, desc[UR36][R4.64] ;  /* 0x00000024040ac980 */ /* 0x000168000c101b00 */
[----:B------:R0:W5:Y:S04]  /*db90*/  @!P4 LD.E.64 R12, desc[UR36][R6.64] ;  /* 0x00000024060cc980 */ /* 0x000168000c101b00 */
[----:B------:R0:W5:Y:S02]  /*dba0*/  @!P5 LD.E.64 R8, desc[UR36][R14.64] ;  /* 0x000000240e08d980 */ /* 0x000164000c101b00 */
.L_x_3069:
[----:B------:R-:W-:Y:S05]  /*dbb0*/  BSYNC B1 ;  /* 0x0000000000017941 */ /* 0x000fea0003800000 */
.L_x_3068:
[----:B------:R-:W1:Y:S01]  /*dbc0*/  SYNCS.PHASECHK.TRANS64.TRYWAIT P0, [R22+URZ+0x38800], R55 ;  /* 0x03880037160075a7 */ /* 0x000e62000800017f */
[----:B------:R-:W-:Y:S01]  /*dbd0*/  VIADDMNMX R0, R48, -R60, 0x80, PT ;  /* 0x0000008030007446 */ /* 0x000fe2000380093c */
[----:B------:R-:W-:Y:S03]  /*dbe0*/  BSSY B1, `(.L_x_3070) ;  /* 0x0000003000017945 */ /* 0x000fe60003800000 */
[----:B------:R-:W-:Y:S01]  /*dbf0*/  ISETP.GE.AND P1, PT, R221, R0, PT ;  /* 0x00000000dd00720c */ /* 0x000fe20003f26270 */
[----:B-1----:R-:W-:-:S12]  /*dc00*/  @!P0 BRA `(.L_x_3071) ;  /* 0x0000020000f88947 */ /* 0x002fd80003800000 */
.L_x_3380:
[----:B------:R-:W-:Y:S05]  /*dc10*/  BSYNC B1 ;  /* 0x0000000000017941 */ /* 0x000fea0003800000 */
.L_x_3070:
[----:B------:R-:W-:Y:S04]  /*dc20*/  BSSY B1, `(.L_x_3072) ;  /* 0x00000fa000017945 */ /* 0x000fe80003800000 */
[----:B------:R-:W-:Y:S05]  /*dc30*/  @P1 BRA `(.L_x_3073) ;  /* 0x0000000c00e01947 */ /* 0x000fea0003800000 */
[----:B------:R2:W5:Y:S01]  /*dc40*/  LDL R66, [R1+0x28] ;  /* 0x0000280001427983 */ /* 0x0005620000100800 */
[----:B0-----:R-:W0:Y:S01]  /*dc50*/  LDC R4, c[0x0][0x3f4] ;  /* 0x0000fd00ff047b82 */ /* 0x001e220000000800 */
[----:B------:R-:W-:Y:S01]  /*dc60*/  BSSY B2, `(.L_x_3074) ;  /* 0x000007a000027945 */ /* 0x000fe20003800000 */
[-C--:B0-----:R-:W-:Y:S02]  /*dc70*/  ISETP.GE.AND P0, PT, R49, R4.reuse, PT ;  /* 0x000000043100720c */ /* 0x081fe40003f06270 */
[----:B------:R-:W-:-:S11]  /*dc80*/  ISETP.GE.AND P1, PT, R19, R4, PT ;  /* 0x000000041300720c */ /* 0x000fd60003f26270 */
[----:B--2---:R-:W-:Y:S05]  /*dc90*/  @P0 BRA `(.L_x_3075) ;  /* 0x0000000400d80947 */ /* 0x004fea0003800000 */
[----:B-----5:R-:W0:Y:S01]  /*dca0*/  LDS.128 R4, [R66+0x20400] ;  /* 0x0204000042047984 */ /* 0x020e220000000c00 */
[----:B------:R-:W-:Y:S02]  /*dcb0*/  SHF.R.U32.HI R14, RZ, 0x8, R44 ;  /* 0x00000008ff0e7819 */ /* 0x000fe4000001162c */
[----:B------:R-:W-:Y:S02]  /*dcc0*/  LOP3.LUT R3, R44, 0xff, RZ, 0xc0, !PT ;  /* 0x000000ff2c037812 */ /* 0x000fe400078ec0ff */
[----:B------:R-:W-:Y:S02]  /*dcd0*/  LOP3.LUT R14, R14, 0xff, RZ, 0xc0, !PT ;  /* 0x000000ff0e0e7812 */ /* 0x000fe400078ec0ff */
[----:B------:R-:W-:Y:S02]  /*dce0*/  SHF.R.U32.HI R48, RZ, 0x8, R45 ;  /* 0x00000008ff307819 */ /* 0x000fe4000001162d */
[----:B-1----:R-:W-:Y:S02]  /*dcf0*/  SHF.R.U32.HI R55, RZ, 0x8, R47 ;  /* 0x00000008ff377819 */ /* 0x002fe4000001162f */
[----:B------:R-:W-:-:S02]  /*dd00*/  PRMT R3, R14, 0x7604, R3 ;  /* 0x000076040e037816 */ /* 0x000fc40000000003 */
[----:B------:R-:W-:Y:S02]  /*dd10*/  LOP3.LUT R15, R45, 0xff, RZ, 0xc0, !PT ;  /* 0x000000ff2d0f7812 */ /* 0x000fe400078ec0ff */
[----:B------:R-:W-:Y:S02]  /*dd20*/  LOP3.LUT R48, R48, 0xff, RZ, 0xc0, !PT ;  /* 0x000000ff30307812 */ /* 0x000fe400078ec0ff */
[----:B------:R-:W-:Y:S02]  /*dd30*/  SHF.R.U32.HI R54, RZ, 0x10, R45 ;  /* 0x00000010ff367819 */ /* 0x000fe4000001162d */
[----:B------:R-:W-:Y:S02]  /*dd40*/  SHF.R.U32.HI R14, RZ, 0x8, R46 ;  /* 0x00000008ff0e7819 */ /* 0x000fe4000001162e */
[----:B------:R-:W-:Y:S02]  /*dd50*/  LOP3.LUT R52, R47, 0xff, RZ, 0xc0, !PT ;  /* 0x000000ff2f347812 */ /* 0x000fe400078ec0ff */
[----:B------:R-:W-:-:S02]  /*dd60*/  LOP3.LUT R55, R55, 0xff, RZ, 0xc0, !PT ;  /* 0x000000ff37377812 */ /* 0x000fc400078ec0ff */
[----:B------:R-:W-:Y:S02]  /*dd70*/  SHF.R.U32.HI R59, RZ, 0x10, R47 ;  /* 0x00000010ff3b7819 */ /* 0x000fe4000001162f */
[----:B------:R-:W-:Y:S02]  /*dd80*/  PRMT R15, R48, 0x7604, R15 ;  /* 0x00007604300f7816 */ /* 0x000fe4000000000f */
[----:B------:R-:W-:Y:S01]  /*dd90*/  LOP3.LUT R53, R14, 0xff, RZ, 0xc0, !PT ;  /* 0x000000ff0e357812 */ /* 0x000fe200078ec0ff */
[----:B------:R-:W-:Y:S01]  /*dda0*/  IMAD.U32 R14, R54, 0x10000, RZ ;  /* 0x00010000360e7824 */ /* 0x000fe200078e00ff */
[----:B------:R-:W-:Y:S02]  /*ddb0*/  LOP3.LUT R48, R46, 0xff, RZ, 0xc0, !PT ;  /* 0x000000ff2e307812 */ /* 0x000fe400078ec0ff */
[----:B------:R-:W-:Y:S02]  /*ddc0*/  PRMT R52, R55, 0x7604, R52 ;  /* 0x0000760437347816 */ /* 0x000fe40000000034 */
[----:B------:R-:W-:-:S02]  /*ddd0*/  SHF.L.U32 R59, R59, 0x10, RZ ;  /* 0x000000103b3b7819 */ /* 0x000fc400000006ff */
        /* <DEDUP_REMOVED lines=98> */
.L_x_3075:
[----:B------:R-:W-:Y:S05]  /*e400*/  BSYNC B2 ;  /* 0x0000000000027941 */ /* 0x000fea0003800000 */
.L_x_3074:
[----:B------:R-:W-:Y:S05]  /*e410*/  @P1 BRA `(.L_x_3073) ;  /* 0x0000000400e81947 */ /* 0x000fea0003800000 */
[----:B0----5:R-:W0:Y:S01]  /*e420*/  LDS.128 R4, [R66+0x24400] ;  /* 0x0244000042047984 */ /* 0x021e220000000c00 */
[----:B------:R-:W-:Y:S02]  /*e430*/  SHF.R.U32.HI R15, RZ, 0x8, R21 ;  /* 0x00000008ff0f7819 */ /* 0x000fe40000011615 */
        /* <DEDUP_REMOVED lines=12> */
[----:B------:R-:W-:Y:S02]  /*e500*/  LOP3.LUT R14, R20, 0xff, RZ, 0xc0, !PT ;  /* 0x000000ff140e7812 */ /* 0x000fe400078ec0ff */
        /* <DEDUP_REMOVED lines=29> */
[----:B-1----:R-:W-:Y:S01]  /*e6e0*/  FMUL.FTZ R55, R14, R27 ;  /* 0x0000001b0e377220 */ /* 0x002fe20000410000 */
        /* <DEDUP_REMOVED lines=77> */
.L_x_3073:
[----:B------:R-:W-:Y:S05]  /*ebc0*/  BSYNC B1 ;  /* 0x0000000000017941 */ /* 0x000fea0003800000 */
.L_x_3072:
[----:B------:R-:W-:Y:S01]  /*ebd0*/  ISETP.GE.AND P0, PT, R57, R0, PT ;  /* 0x000000003900720c */ /* 0x000fe20003f06270 */
[----:B------:R-:W-:-:S12]  /*ebe0*/  BSSY B1, `(.L_x_3076) ;  /* 0x00000fa000017945 */ /* 0x000fd80003800000 */
[----:B------:R-:W-:Y:S05]  /*ebf0*/  @P0 BRA `(.L_x_3077) ;  /* 0x0000000c00e00947 */ /* 0x000fea0003800000 */
[----:B-1----:R1:W5:Y:S01]  /*ec00*/  LDL R55, [R1+0x28] ;  /* 0x0000280001377983 */ /* 0x0023620000100800 */
[----:B0-2---:R-:W0:Y:S01]  /*ec10*/  LDC R4, c[0x0][0x3f4] ;  /* 0x0000fd00ff047b82 */ /* 0x005e220000000800 */
[----:B------:R-:W-:Y:S01]  /*ec20*/  BSSY B2, `(.L_x_3078) ;  /* 0x000007e000027945 */ /* 0x000fe20003800000 */
[-C--:B0-----:R-:W-:Y:S02]  /*ec30*/  ISETP.GE.AND P0, PT, R49, R4.reuse, PT ;  /* 0x000000043100720c */ /* 0x081fe40003f06270 */
[----:B------:R-:W-:-:S11]  /*ec40*/  ISETP.GE.AND P1, PT, R19, R4, PT ;  /* 0x000000041300720c */ /* 0x000fd60003f26270 */
[----:B-1----:R-:W-:Y:S05]  /*ec50*/  @P0 BRA `(.L_x_3079) ;  /* 0x0000000400e80947 */ /* 0x002fea0003800000 */
[----:B-----5:R-:W0:Y:S01]  /*ec60*/  LDS.128 R4, [R55+0x21400] ;  /* 0x0214000037047984 */ /* 0x020e220000000c00 */
[----:B------:R-:W-:Y:S02]  /*ec70*/  SHF.R.U32.HI R3, RZ, 0x8, R34 ;  /* 0x00000008ff037819 */ /* 0x000fe40000011622 */
[----:B------:R-:W-:Y:S02]  /*ec80*/  SHF.R.U32.HI R15, RZ, 0x8, R35 ;  /* 0x00000008ff0f7819 */ /* 0x000fe40000011623 */
[----:B------:R-:W-:Y:S02]  /*ec90*/  SHF.R.U32.HI R44, RZ, 0x8, R37 ;  /* 0x00000008ff2c7819 */ /* 0x000fe40000011625 */
[----:B------:R-:W-:Y:S02]  /*eca0*/  LOP3.LUT R14, R34, 0xff, RZ, 0xc0, !PT ;  /* 0x000000ff220e7812 */ /* 0x000fe400078ec0ff */
        /* <DEDUP_REMOVED lines=38> */
[CC--:B------:R-:W-:Y:S01]  /*ef10*/  FMUL.FTZ R46, R14.reuse, R44.reuse ;  /* 0x0000002c0e2e7220 */ /* 0x0c0fe20000410000 */
        /* <DEDUP_REMOVED lines=78> */
.L_x_3079:
[----:B------:R-:W-:Y:S05]  /*f400*/  BSYNC B2 ;  /* 0x0000000000027941 */ /* 0x000fea0003800000 */
.L_x_3078:
[----:B------:R-:W-:Y:S05]  /*f410*/  @P1 BRA `(.L_x_3077) ;  /* 0x0000000400d81947 */ /* 0x000fea0003800000 */
[----:B0----5:R-:W0:Y:S01]  /*f420*/  LDS.128 R4, [R55+0x25400] ;  /* 0x0254000037047984 */ /* 0x021e220000000c00 */
[----:B------:R-:W-:Y:S02]  /*f430*/  SHF.R.U32.HI R14, RZ, 0x8, R24 ;  /* 0x00000008ff0e7819 */ /* 0x000fe40000011618 */
        /* <DEDUP_REMOVED lines=24> */
[----:B0-----:R-:W-:-:S02]  /*f5c0*/  F2FP.F16.E4M3.UNPACK_B R3, R6.H1 ;  /* 0x00000006ff03723e */ /* 0x001fc400030006ff */
[--C-:B------:R-:W-:Y:S02]  /*f5d0*/  LOP3.LUT R27, R27, 0xff0000, R28.reuse, 0xf8, !PT ;  /* 0x00ff00001b1b7812 */ /* 0x100fe400078ef81c */
[----:B------:R-:W-:Y:S01]  /*f5e0*/  F2FP.F16.E4M3.UNPACK_B R29, R35 ;  /* 0x00000023ff1d723e */ /* 0x000fe200020006ff */
[----:B------:R-:W-:Y:S01]  /*f5f0*/  HADD2.F32 R14, -RZ, R3.H1_H1 ;  /* 0x30000003ff0e7230 */ /* 0x000fe20000004100 */
[----:B------:R-:W-:Y:S02]  /*f600*/  F2FP.F16.E4M3.UNPACK_B R26, R25 ;  /* 0x00000019ff1a723e */ /* 0x000fe400020006ff */
[----:B------:R-:W-:Y:S01]  /*f610*/  LOP3.LUT R28, R27, 0xff000000, R28, 0xf8, !PT ;  /* 0xff0000001b1c7812 */ /* 0x000fe200078ef81c */
        /* <DEDUP_REMOVED lines=86> */
.L_x_3077:
[----:B------:R-:W-:Y:S05]  /*fb80*/  BSYNC B1 ;  /* 0x0000000000017941 */ /* 0x000fea0003800000 */
.L_x_3076:
[----:B------:R-:W-:Y:S01]  /*fb90*/  ISETP.GE.AND P0, PT, R56, R0, PT ;  /* 0x000000003800720c */ /* 0x000fe20003f06270 */
[----:B------:R-:W-:-:S12]  /*fba0*/  BSSY B1, `(.L_x_3080) ;  /* 0x00000fa000017945 */ /* 0x000fd80003800000 */
[----:B------:R-:W-:Y:S05]  /*fbb0*/  @P0 BRA `(.L_x_3081) ;  /* 0x0000000c00e00947 */ /* 0x000fea0003800000 */
[----:B-----5:R4:W5:Y:S01]  /*fbc0*/  LDL R45, [R1+0x28] ;  /* 0x00002800012d7983 */ /* 0x0209620000100800 */
[----:B0-23--:R-:W0:Y:S01]  /*fbd0*/  LDC R4, c[0x0][0x3f4] ;  /* 0x0000fd00ff047b82 */ /* 0x00de220000000800 */
[----:B------:R-:W-:Y:S01]  /*fbe0*/  BSSY B2, `(.L_x_3082) ;  /* 0x000007a000027945 */ /* 0x000fe20003800000 */
[-C--:B0-----:R-:W-:Y:S02]  /*fbf0*/  ISETP.GE.AND P0, PT, R49, R4.reuse, PT ;  /* 0x000000043100720c */ /* 0x081fe40003f06270 */
[----:B------:R-:W-:-:S11]  /*fc00*/  ISETP.GE.AND P1, PT, R19, R4, PT ;  /* 0x000000041300720c */ /* 0x000fd60003f26270 */
[----:B----4-:R-:W-:Y:S05]  /*fc10*/  @P0 BRA `(.L_x_3083) ;  /* 0x0000000400d80947 */ /* 0x010fea0003800000 */
[----:B-----5:R-:W0:Y:S01]  /*fc20*/  LDS.128 R4, [R45+0x22400] ;  /* 0x022400002d047984 */ /* 0x020e220000000c00 */
[----:B------:R-:W-:Y:S02]  /*fc30*/  SHF.R.U32.HI R14, RZ, 0x8, R38 ;  /* 0x00000008ff0e7819 */ /* 0x000fe40000011626 */
        /* <DEDUP_REMOVED lines=116> */
.L_x_3083:
[----:B------:R-:W-:Y:S05]  /*10380*/  BSYNC B2 ;  /* 0x0000000000027941 */ /* 0x000fea0003800000 */
.L_x_3082:
[----:B------:R-:W-:Y:S05]  /*10390*/  @P1 BRA `(.L_x_3081) ;  /* 0x0000000400e81947 */ /* 0x000fea0003800000 */
[----:B0----5:R-:W0:Y:S01]  /*103a0*/  LDS.128 R4, [R45+0x26400] ;  /* 0x026400002d047984 */ /* 0x021e220000000c00 */
        /* <DEDUP_REMOVED lines=82> */
[--C-:B------:R-:W-:Y:S01]  /*108d0*/  HADD2.F32 R6, -RZ, R4.reuse.H1_H1 ;  /* 0x30000004ff067230 */ /* 0x100fe20000004100 */
[----:B------:R-:W-:Y:S01]  /*108e0*/  F2FP.SATFINITE.E4M3.F32.PACK_AB_MERGE_C R33, R36, R33, RZ ;  /* 0x000000212421723e */ /* 0x000fe200048070ff */
[----:B------:R-:W-:Y:S01]  /*108f0*/  HADD2.F32 R20, -RZ, R15.H1_H1 ;  /* 0x3000000fff147230 */ /* 0x000fe20000004100 */
[----:B------:R-:W-:Y:S01]  /*10900*/  F2FP.SATFINITE.E4M3.F32.PACK_AB_MERGE_C R35, R35, R30, RZ ;  /* 0x0000001e2323723e */ /* 0x000fe200048070ff */
[----:B------:R-:W-:-:S02]  /*10910*/  HADD2.F32 R5, -RZ, R4.H0_H0 ;  /* 0x20000004ff057230 */ /* 0x000fc40000004100 */
        /* <DEDUP_REMOVED lines=13> */
[----:B------:R-:W-:Y:S01]  /*109f0*/  HADD2.F32 R4, -RZ, R14.H1_H1 ;  /* 0x3000000eff047230 */ /* 0x000fe20000004100 */
[----:B------:R-:W-:Y:S01]  /*10a00*/  F2FP.SATFINITE.E4M3.F32.PACK_AB_MERGE_C R25, R25, R26, RZ ;  /* 0x0000001a1919723e */ /* 0x000fe200048070ff */
[----:B------:R-:W-:Y:S01]  /*10a10*/  HADD2.F32 R32, -RZ, R32.H0_H0 ;  /* 0x20000020ff207230 */ /* 0x000fe20000004100 */
[----:B------:R-:W-:Y:S01]  /*10a20*/  F2FP.SATFINITE.E4M3.F32.PACK_AB_MERGE_C R30, R34, R29, R33 ;  /* 0x0000001d221e723e */ /* 0x000fe20004807021 */
[----:B------:R-:W-:Y:S02]  /*10a30*/  HADD2.F32 R3, -RZ, R7.H1_H1 ;  /* 0x30000007ff037230 */ /* 0x000fe40000004100 */
[----:B------:R-:W-:Y:S01]  /*10a40*/  FMUL.FTZ R27, R4, R15 ;  /* 0x0000000f041b7220 */ /* 0x000fe20000410000 */
[----:B------:R-:W-:-:S02]  /*10a50*/  HADD2.F32 R24, -RZ, R24.H0_H0 ;  /* 0x20000018ff187230 */ /* 0x000fc40000004100 */
[----:B------:R-:W-:Y:S01]  /*10a60*/  FMUL.FTZ R20, R4, R5 ;  /* 0x0000000504147220 */ /* 0x000fe20000410000 */
[----:B------:R-:W-:Y:S02]  /*10a70*/  HADD2.F32 R14, -RZ, R14.H0_H0 ;  /* 0x2000000eff0e7230 */ /* 0x000fe40000004100 */
[C---:B------:R-:W-:Y:S01]  /*10a80*/  FMUL.FTZ R4, R3.reuse, R32 ;  /* 0x0000002003047220 */ /* 0x040fe20000410000 */
[----:B------:R-:W-:Y:S02]  /*10a90*/  HADD2.F32 R7, -RZ, R7.H0_H0 ;  /* 0x20000007ff077230 */ /* 0x000fe40000004100 */
[-C--:B------:R-:W-:Y:S01]  /*10aa0*/  FMUL.FTZ R3, R3, R24.reuse ;  /* 0x0000001803037220 */ /* 0x080fe20000410000 */
[----:B------:R-:W-:Y:S01]  /*10ab0*/  F2FP.SATFINITE.E4M3.F32.PACK_AB_MERGE_C R31, R38, R31, R35 ;  /* 0x0000001f261f723e */ /* 0x000fe20004807023 */
[C---:B------:R-:W-:Y:S01]  /*10ac0*/  FFMA.FTZ R27, R14.reuse, R5, -R27 ;  /* 0x000000050e1b7223 */ /* 0x040fe2000001081b */
[----:B------:R-:W-:Y:S01]  /*10ad0*/  FFMA.FTZ R20, R14, R15, R20 ;  /* 0x0000000f0e147223 */ /* 0x000fe20000010014 */
[C---:B------:R-:W-:Y:S01]  /*10ae0*/  FFMA.FTZ R4, R7.reuse, R24, -R4 ;  /* 0x0000001807047223 */ /* 0x040fe20000010804 */
[----:B------:R-:W-:Y:S01]  /*10af0*/  FFMA.FTZ R3, R7, R32, R3 ;  /* 0x0000002007037223 */ /* 0x000fe20000010003 */
[----:B------:R-:W-:-:S02]  /*10b00*/  F2FP.SATFINITE.E4M3.F32.PACK_AB_MERGE_C R28, R21, R6, R25 ;  /* 0x00000006151c723e */ /* 0x000fc40004807019 */
[----:B------:R-:W-:-:S04]  /*10b10*/  F2FP.SATFINITE.E4M3.F32.PACK_AB_MERGE_C R20, R20, R27, RZ ;  /* 0x0000001b1414723e */ /* 0x000fc800048070ff */
[----:B------:R-:W-:-:S05]  /*10b20*/  F2FP.SATFINITE.E4M3.F32.PACK_AB_MERGE_C R29, R3, R4, R20 ;  /* 0x00000004031d723e */ /* 0x000fca0004807014 */
[----:B------:R4:W-:Y:S02]  /*10b30*/  STS.128 [R45+0x26400], R28 ;  /* 0x0264001c2d007388 */ /* 0x0009e40000000c00 */
.L_x_3081:
[----:B------:R-:W-:Y:S05]  /*10b40*/  BSYNC B1 ;  /* 0x0000000000017941 */ /* 0x000fea0003800000 */
.L_x_3080:
[----:B------:R-:W-:-:S13]  /*10b50*/  ISETP.GE.AND P0, PT, R51, R0, PT ;  /* 0x000000003300720c */ /* 0x000fda0003f06270 */
[----:B------:R-:W-:Y:S05]  /*10b60*/  @P0 BRA `(.L_x_3084) ;  /* 0x0000005800500947 */ /* 0x000fea0003800000 */
[----:B-----5:R0:W5:Y:S01]  /*10b70*/  LDL R33, [R1+0x28] ;  /* 0x0000280001217983 */ /* 0x0201620000100800 */
[----:B------:R-:W1:Y:S01]  /*10b80*/  LDC R0, c[0x0][0x3f4] ;  /* 0x0000fd00ff007b82 */ /* 0x000e620000000800 */
[----:B------:R-:W-:Y:S01]  /*10b90*/  BSSY B1, `(.L_x_3085) ;  /* 0x000007e000017945 */ /* 0x000fe20003800000 */
[-C--:B-1----:R-:W-:Y:S02]  /*10ba0*/  ISETP.GE.AND P0, PT, R49, R0.reuse, PT ;  /* 0x000000003100720c */ /* 0x082fe40003f06270 */
[----:B------:R-:W-:-:S11]  /*10bb0*/  ISETP.GE.AND P1, PT, R19, R0, PT ;  /* 0x000000001300720c */ /* 0x000fd60003f26270 */
[----:B0-----:R-:W-:Y:S05]  /*10bc0*/  @P0 BRA `(.L_x_3086) ;  /* 0x0000000400e80947 */ /* 0x001fea0003800000 */
[----:B--23-5:R-:W0:Y:S01]  /*10bd0*/  LDS.128 R4, [R33+0x23400] ;  /* 0x0234000021047984 */ /* 0x02ce220000000c00 */
[----:B------:R-:W-:Y:S02]  /*10be0*/  SHF.R.U32.HI R14, RZ, 0x8, R11 ;  /* 0x00000008ff0e7819 */ /* 0x000fe4000001160b */
        /* <DEDUP_REMOVED lines=40> */
[C---:B----4-:R-:W-:Y:S01]  /*10e70*/  FMUL.FTZ R29, R11.reuse, R27 ;  /* 0x0000001b0b1d7220 */ /* 0x050fe20000410000 */
        /* <DEDUP_REMOVED lines=43> */
[----:B------:R-:W-:Y:S01]  /*11130*/  HADD2.F32 R3, -RZ, R0.H1_H1 ;  /* 0x30000000ff037230 */ /* 0x000fe20000004100 */
[----:B------:R-:W-:Y:S01]  /*11140*/  F2FP.SATFINITE.E4M3.F32.PACK_AB_MERGE_C R28, R28, R29, RZ ;  /* 0x0000001d1c1c723e */ /* 0x000fe200048070ff */
[----:B------:R-:W-:Y:S02]  /*11150*/  HADD2.F32 R10, -RZ, R10.H0_H0 ;  /* 0x2000000aff0a7230 */ /* 0x000fe40000004100 */
[-C--:B------:R-:W-:Y:S01]  /*11160*/  FMUL.FTZ R21, R5, R11.reuse ;  /* 0x0000000b05157220 */ /* 0x080fe20000410000 */
[----:B------:R-:W-:Y:S02]  /*11170*/  HADD2.F32 R4, -RZ, R4.H0_H0 ;  /* 0x20000004ff047230 */ /* 0x000fe40000004100 */
[C---:B------:R-:W-:Y:S01]  /*11180*/  FMUL.FTZ R5, R3.reuse, R12 ;  /* 0x0000000c03057220 */ /* 0x040fe20000410000 */
[----:B------:R-:W-:Y:S02]  /*11190*/  HADD2.F32 R0, -RZ, R0.H0_H0 ;  /* 0x20000000ff007230 */ /* 0x000fe40000004100 */
[----:B------:R-:W-:Y:S01]  /*111a0*/  FMUL.FTZ R3, R3, R10 ;  /* 0x0000000a03037220 */ /* 0x000fe20000410000 */
[----:B------:R-:W-:Y:S01]  /*111b0*/  F2FP.SATFINITE.E4M3.F32.PACK_AB_MERGE_C R31, R31, R32, RZ ;  /* 0x000000201f1f723e */ /* 0x000fe200048070ff */
[C---:B------:R-:W-:Y:S01]  /*111c0*/  FFMA.FTZ R20, R4.reuse, R11, -R13 ;  /* 0x0000000b04147223 */ /* 0x040fe2000001080d */
[----:B------:R-:W-:Y:S01]  /*111d0*/  FFMA.FTZ R21, R4, R15, R21 ;  /* 0x0000000f04157223 */ /* 0x000fe20000010015 */
[C---:B------:R-:W-:Y:S01]  /*111e0*/  FFMA.FTZ R13, R0.reuse, R10, -R5 ;  /* 0x0000000a000d7223 */ /* 0x040fe20000010805 */
[----:B------:R-:W-:Y:S01]  /*111f0*/  FFMA.FTZ R12, R0, R12, R3 ;  /* 0x0000000c000c7223 */ /* 0x000fe20000010003 */
[----:B------:R-:W-:-:S02]  /*11200*/  HADD2.F32 R4, -RZ, R14.H1_H1 ;  /* 0x3000000eff047230 */ /* 0x000fc40000004100 */
[--C-:B------:R-:W-:Y:S01]  /*11210*/  HADD2.F32 R3, -RZ, R7.reuse.H1_H1 ;  /* 0x30000007ff037230 */ /* 0x100fe20000004100 */
[----:B------:R-:W-:Y:S01]  /*11220*/  F2FP.SATFINITE.E4M3.F32.PACK_AB_MERGE_C R20, R21, R20, RZ ;  /* 0x000000141514723e */ /* 0x000fe200048070ff */
[--C-:B------:R-:W-:Y:S02]  /*11230*/  HADD2.F32 R10, -RZ, R24.reuse.H1_H1 ;  /* 0x30000018ff0a7230 */ /* 0x100fe40000004100 */
[----:B------:R-:W-:Y:S02]  /*11240*/  HADD2.F32 R11, -RZ, R24.H0_H0 ;  /* 0x20000018ff0b7230 */ /* 0x000fe40000004100 */
[C---:B------:R-:W-:Y:S01]  /*11250*/  FMUL.FTZ R15, R3.reuse, R4 ;  /* 0x00000004030f7220 */ /* 0x040fe20000410000 */
[----:B------:R-:W-:Y:S01]  /*11260*/  HADD2.F32 R0, -RZ, R6.H1_H1 ;  /* 0x30000006ff007230 */ /* 0x000fe20000004100 */
[----:B------:R-:W-:Y:S01]  /*11270*/  F2FP.SATFINITE.E4M3.F32.PACK_AB_MERGE_C R12, R12, R13, R20 ;  /* 0x0000000d0c0c723e */ /* 0x000fe20004807014 */
        /* <DEDUP_REMOVED lines=9> */
[----:B------:R-:W-:-:S03]  /*11310*/  FFMA.FTZ R0, R6, R11, R0 ;  /* 0x0000000b06007223 */ /* 0x000fc60000010000 */
[----:B------:R-:W-:Y:S02]  /*11320*/  F2FP.SATFINITE.E4M3.F32.PACK_AB_MERGE_C R4, R15, R14, RZ ;  /* 0x0000000e0f04723e */ /* 0x000fe400048070ff */
[----:B------:R-:W-:Y:S02]  /*11330*/  F2FP.SATFINITE.E4M3.F32.PACK_AB_MERGE_C R14, R26, R27, R28 ;  /* 0x0000001b1a0e723e */ /* 0x000fe4000480701c */
[----:B------:R-:W-:Y:S02]  /*11340*/  F2FP.SATFINITE.E4M3.F32.PACK_AB_MERGE_C R15, R30, R25, R31 ;  /* 0x000000191e0f723e */ /* 0x000fe4000480701f */
[----:B------:R-:W-:-:S05]  /*11350*/  F2FP.SATFINITE.E4M3.F32.PACK_AB_MERGE_C R13, R0, R3, R4 ;  /* 0x00000003000d723e */ /* 0x000fca0004807004 */
[----:B------:R0:W-:Y:S02]  /*11360*/  STS.128 [R33+0x23400], R12 ;  /* 0x0234000c21007388 */ /* 0x0001e40000000c00 */
.L_x_3086:
[----:B------:R-:W-:Y:S05]  /*11370*/  BSYNC B1 ;  /* 0x0000000000017941 */ /* 0x000fea0003800000 */
.L_x_3085:
[----:B------:R-:W-:Y:S05]  /*11380*/  @P1 BRA `(.L_x_3084) ;  /* 0x0000005000481947 */ /* 0x000fea0003800000 */
[----:B--23-5:R-:W1:Y:S01]  /*11390*/  LDS.128 R4, [R33+0x27400] ;  /* 0x0274000021047984 */ /* 0x02ce620000000c00 */
[----:B------:R-:W-:Y:S02]  /*113a0*/  SHF.R.U32.HI R11, RZ, 0x8, R41 ;  /* 0x00000008ff0b7819 */ /* 0x000fe40000011629 */
[----:B------:R-:W-:Y:S02]  /*113b0*/  LOP3.LUT R10, R41, 0xff, RZ, 0xc0, !PT ;  /* 0x000000ff290a7812 */ /* 0x000fe400078ec0ff */
[----:B------:R-:W-:Y:S02]  /*113c0*/  LOP3.LUT R11, R11, 0xff, RZ, 0xc0, !PT ;  /* 0x000000ff0b0b7812 */ /* 0x000fe400078ec0ff */
[----:B------:R-:W-:Y:S02]  /*113d0*/  SHF.R.U32.HI R3, RZ, 0x8, R40 ;  /* 0x00000008ff037819 */ /* 0x000fe40000011628 */
[----:B0-----:R-:W-:Y:S02]  /*113e0*/  SHF.R.U32.HI R15, RZ, 0x8, R9 ;  /* 0x00000008ff0f7819 */ /* 0x001fe40000011609 */
        /* <DEDUP_REMOVED lines=11> */
[----:B------:R-:W-:Y:S02]  /*114a0*/  PRMT R12, R15, 0x7604, R12 ;  /* 0x000076040f0c7816 */ /* 0x000fe4000000000c */
[----:B------:R-:W-:Y:S02]  /*114b0*/  LOP3.LUT R0, R8, 0xff, RZ, 0xc0, !PT ;  /* 0x000000ff08007812 */ /* 0x000fe400078ec0ff */
        /* <DEDUP_REMOVED lines=9> */
[----:B-1----:R-:W-:Y:S02]  /*11550*/  F2FP.F16.E4M3.UNPACK_B R0, R6.H1 ;  /* 0x00000006ff00723e */ /* 0x002fe400030006ff */
        /* <DEDUP_REMOVED lines=34> */
[C---:B----4-:R-:W-:Y:S01]  /*11780*/  FFMA.FTZ R28, R10.reuse, R8, -R13 ;  /* 0x000000080a1c7223 */ /* 0x050fe2000001080d */
        /* <DEDUP_REMOVED lines=30> */
[----:B------:R-:W-:Y:S01]  /*11970*/  HADD2.F32 R3, -RZ, R7.H1_H1 ;  /* 0x30000007ff037230 */ /* 0x000fe20000004100 */
[----:B------:R-:W-:Y:S01]  /*11980*/  F2FP.SATFINITE.E4M3.F32.PACK_AB_MERGE_C R11, R14, R11, RZ ;  /* 0x0000000b0e0b723e */ /* 0x000fe200048070ff */
        /* <DEDUP_REMOVED lines=21> */
[----:B------:R0:W-:Y:S01]  /*11ae0*/  STS.128 [R33+0x27400], R4 ;  /* 0x0274000421007388 */ /* 0x0001e20000000c00 */
[----:B------:R-:W-:Y:S05]  /*11af0*/  BRA `(.L_x_3084) ;  /* 0x00000048006c7947 */ /* 0x000fea0003800000 */
.L_x_3057:
        /* <DEDUP_REMOVED lines=34> */
[----:B--2---:R-:W-:-:S03]  /*11d20*/  @!P1 IADD3 R14, P3, R16, R14, RZ ;  /* 0x0000000e100e9210 */ /* 0x004fc60007f7e0ff */
[--C-:B---3--:R-:W-:Y:S02]  /*11d30*/  @!P1 IMAD.X R5, R3, 0x1, R17.reuse, P2 ;  /* 0x0000000103059824 */ /* 0x108fe400010e0611 */
[----:B----4-:R-:W-:Y:S02]  /*11d40*/  @!P1 IMAD.X R3, R7, 0x1, R17, P3 ;  /* 0x0000000107039824 */ /* 0x010fe400018e0611 */
[----:B------:R-:W-:Y:S01]  /*11d50*/  @!P1 IMAD.MOV.U32 R4, RZ, RZ, R0 ;  /* 0x000000ffff049224 */ /* 0x000fe200078e0000 */
[----:B------:R-:W-:Y:S01]  /*11d60*/  @!P1 MOV R26, R14 ;  /* 0x0000000e001a9202 */ /* 0x000fe20000000f00 */
[----:B------:R-:W-:-:S04]  /*11d70*/  @!P1 IMAD.MOV.U32 R27, RZ, RZ, R3 ;  /* 0x000000ffff1b9224 */ /* 0x000fc800078e0003 */
[----:B------:R-:W2:Y:S04]  /*11d80*/  @!P1 LD.E.128 R4, desc[UR36][R4.64] ;  /* 0x0000002404049980 */ /* 0x000ea8000c101d00 */
[----:B------:R-:W3:Y:S01]  /*11d90*/  @!P1 LD.E.128 R36, desc[UR36][R26.64] ;  /* 0x000000241a249980 */ /* 0x000ee2000c101d00 */
[----:B------:R-:W-:Y:S02]  /*11da0*/  CS2R R32, SRZ ;  /* 0x0000000000207805 */ /* 0x000fe4000001ff00 */
        /* <DEDUP_REMOVED lines=16> */
.L_x_3390:
[----:B------:R-:W-:Y:S01]  /*11eb0*/  VIADD R7, R59, 0x20 ;  /* 0x000000203b077836 */ /* 0x000fe20000000000 */
[----:B------:R-:W-:Y:S01]  /*11ec0*/  BSSY B1, `(.L_x_3088) ;  /* 0x0000010000017945 */ /* 0x000fe20003800000 */
[----:B------:R-:W-:Y:S02]  /*11ed0*/  CS2R R44, SRZ ;  /* 0x00000000002c7805 */ /* 0x000fe4000001ff00 */
[----:B------:R-:W-:Y:S02]  /*11ee0*/  CS2R R46, SRZ ;  /* 0x00000000002e7805 */ /* 0x000fe4000001ff00 */
[----:B------:R-:W-:Y:S02]  /*11ef0*/  ISETP.GE.AND P1, PT, R7, R48, PT ;  /* 0x000000300700720c */ /* 0x000fe40003f26270 */
[----:B------:R-:W-:-:S11]  /*11f00*/  CS2R R6, SRZ ;  /* 0x0000000000067805 */ /* 0x000fd6000001ff00 */
[----:B------:R-:W-:Y:S05]  /*11f10*/  @P1 BRA `(.L_x_3089) ;  /* 0x0000000000281947 */ /* 0x000fea0003800000 */
[----:B------:R-:W-:Y:S02]  /*11f20*/  CS2R R6, SRZ ;  /* 0x0000000000067805 */ /* 0x000fe4000001ff00 */
[----:B------:R-:W-:Y:S02]  /*11f30*/  CS2R R44, SRZ ;  /* 0x00000000002c7805 */ /* 0x000fe4000001ff00 */
[----:B------:R-:W-:Y:S01]  /*11f40*/  CS2R R46, SRZ ;  /* 0x00000000002e7805 */ /* 0x000fe2000001ff00 */
[----:B------:R-:W-:Y:S06]  /*11f50*/  @P0 BRA `(.L_x_3089) ;  /* 0x0000000000180947 */ /* 0x000fec0003800000 */
[C---:B------:R-:W-:Y:S02]  /*11f60*/  IADD3 R44, P1, R16.reuse, R9, RZ ;  /* 0x00000009102c7210 */ /* 0x040fe40007f3e0ff */
[----:B------:R-:W-:-:S03]  /*11f70*/  IADD3 R4, P2, R16, R14, RZ ;  /* 0x0000000e10047210 */ /* 0x000fc60007f5e0ff */
[----:B------:R-:W-:Y:S01]  /*11f80*/  IMAD.X R45, R3, 0x1, R17, P1 ;  /* 0x00000001032d7824 */ /* 0x000fe200008e0611 */
[----:B------:R-:W-:-:S05]  /*11f90*/  IADD3.X R5, R25, R17, RZ, P2, !PT ;  /* 0x0000001119057210 */ /* 0x000fca00017fe4ff */
[----:B------:R-:W5:Y:S04]  /*11fa0*/  LD.E.128 R44, desc[UR36][R44.64] ;  /* 0x000000242c2c7980 */ /* 0x000f68000c101d00 */
[----:B------:R-:W5:Y:S02]  /*11fb0*/  LD.E.128 R4, desc[UR36][R4.64] ;  /* 0x0000002404047980 */ /* 0x000f64000c101d00 */
.L_x_3089:
[----:B------:R-:W-:Y:S05]  /*11fc0*/  BSYNC B1 ;  /* 0x0000000000017941 */ /* 0x000fea0003800000 */
.L_x_3088:
[----:B------:R-:W-:-:S03]  /*11fd0*/  UMOV UR4, 0xffffffff ;  /* 0xffffffff00047882 */ /* 0x000fc60000000000 */
[----:B------:R-:W-:Y:S05]  /*11fe0*/  BRA.DIV UR4, `(.L_x_3090) ;  /* 0x000001c6043c7947 */ /* 0x000fea000b800000 */
[----:B------:R-:W0:Y:S01]  /*11ff0*/  SHFL.IDX PT, R9, R43, 0x2, 0x181f ;  /* 0x00581f002b097f89 */ /* 0x000e2200000e0000 */
[----:B------:R-:W-:-:S03]  /*12000*/  VIADD R11, R59, 0x40 ;  /* 0x000000403b0b7836 */ /* 0x000fc60000000000 */
[----:B------:R-:W1:Y:S02]  /*12010*/  SHFL.IDX PT, R14, R42, 0x2, 0x181f ;  /* 0x00581f002a0e7f89 */ /* 0x000e6400000e0000 */
[----:B------:R-:W-:Y:S02]  /*12020*/  ISETP.GE.OR P1, PT, R11, R48, P0 ;  /* 0x000000300b00720c */ /* 0x000fe40000726670 */
[----:B------:R-:W2:Y:S04]  /*12030*/  SHFL.IDX PT, R3, R10, 0x2, 0x181f ;  /* 0x00581f000a037f89 */ /* 0x000ea800000e0000 */
[----:B------:R-:W3:Y:S07]  /*12040*/  SHFL.IDX PT, R25, R49, 0x2, 0x181f ;  /* 0x00581f0031197f89 */ /* 0x000eee00000e0000 */
[----:B0-----:R-:W-:-:S02]  /*12050*/  @!P1 IADD3 R0, P2, R16, R9, RZ ;  /* 0x0000000910009210 */ /* 0x001fc40007f5e0ff */
[----:B-1----:R-:W-:-:S03]  /*12060*/  @!P1 IADD3 R14, P3, R16, R14, RZ ;  /* 0x0000000e100e9210 */ /* 0x002fc60007f7e0ff */
[----:B------:R-:W-:Y:S02]  /*12070*/  @!P1 IMAD.MOV.U32 R8, RZ, RZ, R0 ;  /* 0x000000ffff089224 */ /* 0x000fe400078e0000 */
[--C-:B--2---:R-:W-:Y:S02]  /*12080*/  @!P1 IMAD.X R9, R3, 0x1, R17.reuse, P2 ;  /* 0x0000000103099824 */ /* 0x104fe400010e0611 */
[----:B---3--:R-:W-:Y:S02]  /*12090*/  @!P1 IMAD.X R3, R25, 0x1, R17, P3 ;  /* 0x0000000119039824 */ /* 0x008fe400018e0611 */
[----:B------:R-:W-:Y:S01]  /*120a0*/  @!P1 IMAD.MOV.U32 R52, RZ, RZ, R14 ;  /* 0x000000ffff349224 */ /* 0x000fe200078e000e */
[----:B------:R0:W2:Y:S02]  /*120b0*/  @!P1 LD.E.128 R24, desc[UR36][R8.64] ;  /* 0x0000002408189980 */ /* 0x0000a4000c101d00 */
[----:B------:R-:W-:-:S06]  /*120c0*/  @!P1 MOV R53, R3 ;  /* 0x0000000300359202 */ /* 0x000fcc0000000f00 */
        /* <DEDUP_REMOVED lines=8> */
[----:B------:R0:W0:Y:S04]  /*12150*/  SHFL.IDX PT, R14, R42, 0x3, 0x181f ;  /* 0x00781f002a0e7f89 */ /* 0x00002800000e0000 */
[----:B------:R-:W0:Y:S01]  /*12160*/  SHFL.IDX PT, R49, R49, 0x3, 0x181f ;  /* 0x00781f0031317f89 */ /* 0x000e2200000e0000 */
[----:B--2---:R-:W-:-:S02]  /*12170*/  @!P1 IMAD.MOV.U32 R34, RZ, RZ, R24 ;  /* 0x000000ffff229224 */ /* 0x004fc400078e0018 */
[----:B------:R-:W-:Y:S02]  /*12180*/  @!P1 IMAD.MOV.U32 R35, RZ, RZ, R25 ;  /* 0x000000ffff239224 */ /* 0x000fe400078e0019 */
[----:B------:R-:W-:Y:S02]  /*12190*/  @!P1 IMAD.MOV.U32 R36, RZ, RZ, R26 ;  /* 0x000000ffff249224 */ /* 0x000fe400078e001a */
[----:B------:R-:W-:Y:S02]  /*121a0*/  @!P1 IMAD.MOV.U32 R37, RZ, RZ, R27 ;  /* 0x000000ffff259224 */ /* 0x000fe400078e001b */
[----:B---3--:R-:W-:Y:S01]  /*121b0*/  @!P1 IMAD.MOV.U32 R38, RZ, RZ, R52 ;  /* 0x000000ffff269224 */ /* 0x008fe200078e0034 */
[----:B------:R-:W-:Y:S01]  /*121c0*/  @!P1 MOV R39, R53 ;  /* 0x0000003500279202 */ /* 0x000fe20000000f00 */
[----:B------:R-:W-:Y:S02]  /*121d0*/  @!P1 IMAD.MOV.U32 R40, RZ, RZ, R54 ;  /* 0x000000ffff289224 */ /* 0x000fe400078e0036 */
[----:B01--4-:R-:W-:-:S07]  /*121e0*/  @!P1 IMAD.MOV.U32 R41, RZ, RZ, R55 ;  /* 0x000000ffff299224 */ /* 0x013fce00078e0037 */
.L_x_3400:
[----:B------:R-:W2:Y:S01]  /*121f0*/  LDL R10, [R1+0x3c] ;  /* 0x00003c00010a7983 */ /* 0x000ea20000100800 */
[----:B------:R-:W-:Y:S01]  /*12200*/  VIADD R59, R59, 0x60 ;  /* 0x000000603b3b7836 */ /* 0x000fe20000000000 */
[----:B------:R-:W-:Y:S01]  /*12210*/  BSSY B1, `(.L_x_3091) ;  /* 0x0000014000017945 */ /* 0x000fe20003800000 */
[----:B------:R-:W-:Y:S02]  /*12220*/  CS2R R24, SRZ ;  /* 0x0000000000187805 */ /* 0x000fe4000001ff00 */
[----:B------:R-:W-:Y:S02]  /*12230*/  CS2R R26, SRZ ;  /* 0x00000000001a7805 */ /* 0x000fe4000001ff00 */
[----:B------:R-:W-:Y:S02]  /*12240*/  ISETP.GE.AND P1, PT, R59, R48, PT ;  /* 0x000000303b00720c */ /* 0x000fe40003f26270 */
[----:B--2---:R-:W-:-:S04]  /*12250*/  LEA.HI R0, R10, R10, RZ, 0x1 ;  /* 0x0000000a0a007211 */ /* 0x004fc800078f08ff */
[----:B------:R-:W-:-:S05]  /*12260*/  LOP3.LUT R0, R0, 0xfffffffe, RZ, 0xc0, !PT ;  /* 0xfffffffe00007812 */ /* 0x000fca00078ec0ff */
[----:B------:R-:W-:Y:S01]  /*12270*/  IMAD.IADD R0, R10, 0x1, -R0 ;  /* 0x000000010a007824 */ /* 0x000fe200078e0a00 */
[----:B------:R-:W-:-:S04]  /*12280*/  CS2R R10, SRZ ;  /* 0x00000000000a7805 */ /* 0x000fc8000001ff00 */
        /* <DEDUP_REMOVED lines=12> */
.L_x_3092:
[----:B------:R-:W-:Y:S05]  /*12350*/  BSYNC B1 ;  /* 0x0000000000017941 */ /* 0x000fea0003800000 */
.L_x_3091:
[----:B------:R-:W2:Y:S01]  /*12360*/  LDL R0, [R1+0x4] ;  /* 0x0000040001007983 */ /* 0x000ea20000100800 */
[----:B------:R-:W0:Y:S01]  /*12370*/  SYNCS.PHASECHK.TRANS64.TRYWAIT P4, [R22+URZ+0x38800], R13 ;  /* 0x0388000d160075a7 */ /* 0x000e22000808017f */
[----:B------:R-:W-:Y:S01]  /*12380*/  BSSY B1, `(.L_x_3093) ;  /* 0x0000007000017945 */ /* 0x000fe20003800000 */
[----:B--2---:R-:W-:-:S04]  /*12390*/  VIADDMNMX R48, R48, -R0, 0x80, PT ;  /* 0x0000008030307446 */ /* 0x004fc80003800900 */
[-C--:B------:R-:W-:Y:S02]  /*123a0*/  ISETP.GE.OR P3, PT, R221, R48.reuse, P0 ;  /* 0x00000030dd00720c */ /* 0x080fe40000766670 */
[-C--:B------:R-:W-:Y:S02]  /*123b0*/  ISETP.GE.OR P2, PT, R57, R48.reuse, P0 ;  /* 0x000000303900720c */ /* 0x080fe40000746670 */
[-C--:B------:R-:W-:Y:S02]  /*123c0*/  ISETP.GE.OR P1, PT, R56, R48.reuse, P0 ;  /* 0x000000303800720c */ /* 0x080fe40000726670 */
[----:B------:R-:W-:Y:S01]  /*123d0*/  ISETP.GE.OR P0, PT, R51, R48, P0 ;  /* 0x000000303300720c */ /* 0x000fe20000706670 */
[----:B0-----:R-:W-:-:S12]  /*123e0*/  @!P4 BRA `(.L_x_3094) ;  /* 0x000001c4005cc947 */ /* 0x001fd80003800000 */
.L_x_3401:
[----:B------:R-:W-:Y:S05]  /*123f0*/  BSYNC B1 ;  /* 0x0000000000017941 */ /* 0x000fea0003800000 */
.L_x_3093:
[----:B------:R-:W-:Y:S04]  /*12400*/  BSSY B1, `(.L_x_3095) ;  /* 0x000010a000017945 */ /* 0x000fe80003800000 */
[----:B------:R-:W-:Y:S05]  /*12410*/  @P3 BRA `(.L_x_3096) ;  /* 0x0000001000203947 */ /* 0x000fea0003800000 */
[----:B------:R-:W2:Y:S01]  /*12420*/  LDL R79, [R1+0x28] ;  /* 0x00002800014f7983 */ /* 0x000ea20000100800 */
[----:B------:R-:W-:Y:S01]  /*12430*/  IMAD.SHL.U32 R3, R221, 0x80, RZ ;  /* 0x00000080dd037824 */ /* 0x000fe200078e00ff */
[----:B------:R-:W-:Y:S01]  /*12440*/  LEA.HI R0, R58, R225, RZ, 0x1c ;  /* 0x000000e13a007211 */ /* 0x000fe200078fe0ff */
[----:B------:R-:W1:Y:S01]  /*12450*/  S2R R49, SR_TID.X ;  /* 0x0000000000317919 */ /* 0x000e620000002100 */
[----:B------:R-:W-:Y:S02]  /*12460*/  SHF.R.U32.HI R12, RZ, 0x8, R32 ;  /* 0x00000008ff0c7819 */ /* 0x000fe40000011620 */
[----:B------:R-:W-:Y:S01]  /*12470*/  LOP3.LUT R42, R3, 0x380, RZ, 0xc0, !PT ;  /* 0x00000380032a7812 */ /* 0x000fe200078ec0ff */
[----:B------:R-:W-:Y:S01]  /*12480*/  IMAD.SHL.U32 R3, R0, 0x10, RZ ;  /* 0x0000001000037824 */ /* 0x000fe200078e00ff */
[----:B0-----:R-:W-:Y:S02]  /*12490*/  SHF.R.S32.HI R13, RZ, 0x1f, R0 ;  /* 0x0000001fff0d7819 */ /* 0x001fe40000011400 */
[----:B------:R-:W-:-:S02]  /*124a0*/  SHF.R.U32.HI R52, RZ, 0x3, R42 ;  /* 0x00000003ff347819 */ /* 0x000fc4000001162a */
[----:B------:R-:W-:Y:S02]  /*124b0*/  LOP3.LUT R3, R42, 0x70, R3, 0xf8, !PT ;  /* 0x000000702a037812 */ /* 0x000fe400078ef803 */
[----:B------:R-:W-:Y:S02]  /*124c0*/  LEA.HI R13, R13, R0, RZ, 0x3 ;  /* 0x000000000d0d7211 */ /* 0x000fe400078f18ff */
[----:B------:R-:W-:Y:S02]  /*124d0*/  SHF.R.U32.HI R14, RZ, 0x8, R33 ;  /* 0x00000008ff0e7819 */ /* 0x000fe40000011621 */
[----:B------:R-:W-:Y:S01]  /*124e0*/  LOP3.LUT R15, R32, 0xff, RZ, 0xc0, !PT ;  /* 0x000000ff200f7812 */ /* 0x000fe200078ec0ff */
[----:B------:R-:W-:Y:S01]  /*124f0*/  IMAD.SHL.U32 R13, R13, 0x800, RZ ;  /* 0x000008000d0d7824 */ /* 0x000fe200078e00ff */
[----:B------:R-:W-:Y:S02]  /*12500*/  LOP3.LUT R12, R12, 0xff, RZ, 0xc0, !PT ;  /* 0x000000ff0c0c7812 */ /* 0x000fe400078ec0ff */
[----:B------:R-:W-:-:S02]  /*12510*/  LOP3.LUT R0, R3, R52, RZ, 0x3c, !PT ;  /* 0x0000003403007212 */ /* 0x000fc400078e3cff */
[----:B------:R-:W-:Y:S02]  /*12520*/  LOP3.LUT R43, R33, 0xff, RZ, 0xc0, !PT ;  /* 0x000000ff212b7812 */ /* 0x000fe400078ec0ff */
[----:B------:R-:W-:Y:S02]  /*12530*/  LOP3.LUT R14, R14, 0xff, RZ, 0xc0, !PT ;  /* 0x000000ff0e0e7812 */ /* 0x000fe400078ec0ff */
[----:B------:R-:W-:Y:S02]  /*12540*/  SHF.R.U32.HI R3, RZ, 0x8, R28 ;  /* 0x00000008ff037819 */ /* 0x000fe4000001161c */
[----:B------:R-:W-:Y:S02]  /*12550*/  PRMT R42, R12, 0x7604, R15 ;  /* 0x000076040c2a7816 */ /* 0x000fe4000000000f */
[----:B------:R-:W-:Y:S02]  /*12560*/  PRMT R48, R14, 0x7604, R43 ;  /* 0x000076040e307816 */ /* 0x000fe4000000002b */
[----:B------:R-:W-:Y:S01]  /*12570*/  LOP3.LUT R12, R28, 0xff, RZ, 0xc0, !PT ;  /* 0x000000ff1c0c7812 */ /* 0x000fe200078ec0ff */
[----:B-1----:R-:W-:Y:S01]  /*12580*/  VIADD R53, R49, 0xffffff80 ;  /* 0xffffff8031357836 */ /* 0x002fe20000000000 */
[----:B------:R-:W-:-:S02]  /*12590*/  LOP3.LUT R3, R3, 0xff, RZ, 0xc0, !PT ;  /* 0x000000ff03037812 */ /* 0x000fc400078ec0ff */
[----:B------:R-:W-:Y:S02]  /*125a0*/  SHF.R.U32.HI R43, RZ, 0x8, R30 ;  /* 0x00000008ff2b7819 */ /* 0x000fe4000001161e */
[----:B------:R-:W-:Y:S02]  /*125b0*/  SHF.R.S32.HI R49, RZ, 0x1f, R53 ;  /* 0x0000001fff317819 */ /* 0x000fe40000011435 */
[----:B------:R-:W-:Y:S02]  /*125c0*/  LOP3.LUT R13, R13, 0xffffc000, RZ, 0xc0, !PT ;  /* 0xffffc0000d0d7812 */ /* 0x000fe400078ec0ff */
[----:B------:R-:W-:Y:S02]  /*125d0*/  LEA.HI R49, R49, R53, RZ, 0x6 ;  /* 0x0000003531317211 */ /* 0x000fe400078f30ff */
[----:B------:R-:W-:Y:S02]  /*125e0*/  PRMT R60, R3, 0x7604, R12 ;  /* 0x00007604033c7816 */ /* 0x000fe4000000000c */
[----:B------:R-:W-:Y:S01]  /*125f0*/  LOP3.LUT R52, R30, 0xff, RZ, 0xc0, !PT ;  /* 0x000000ff1e347812 */ /* 0x000fe200078ec0ff */
[----:B------:R-:W-:Y:S01]  /*12600*/  IMAD.SHL.U32 R49, R49, 0x10, RZ ;  /* 0x0000001031317824 */ /* 0x000fe200078e00ff */
[----:B------:R-:W-:-:S02]  /*12610*/  LOP3.LUT R43, R43, 0xff, RZ, 0xc0, !PT ;  /* 0x000000ff2b2b7812 */ /* 0x000fc400078ec0ff */
[----:B------:R-:W-:Y:S02]  /*12620*/  SHF.R.U32.HI R14, RZ, 0x8, R29 ;  /* 0x00000008ff0e7819 */ /* 0x000fe4000001161d */
[----:B------:R-:W-:Y:S02]  /*12630*/  LOP3.LUT R49, R49, 0xfffffc00, RZ, 0xc0, !PT ;  /* 0xfffffc0031317812 */ /* 0x000fe400078ec0ff */
[----:B------:R-:W-:Y:S02]  /*12640*/  PRMT R63, R43, 0x7604, R52 ;  /* 0x000076042b3f7816 */ /* 0x000fe40000000034 */
[----:B------:R-:W-:Y:S02]  /*12650*/  IADD3 R3, R0, R13, R49 ;  /* 0x0000000d00037210 */ /* 0x000fe40007ffe031 */
[----:B------:R-:W-:Y:S02]  /*12660*/  SHF.R.U32.HI R0, RZ, 0x8, R31 ;  /* 0x00000008ff007819 */ /* 0x000fe4000001161f */
[----:B------:R-:W-:-:S02]  /*12670*/  LOP3.LUT R43, R31, 0xff, RZ, 0xc0, !PT ;  /* 0x000000ff1f2b7812 */ /* 0x000fc400078ec0ff */
[----:B------:R-:W-:Y:S02]  /*12680*/  SHF.R.U32.HI R53, RZ, 0x8, R21 ;  /* 0x00000008ff357819 */ /* 0x000fe40000011615 */
[----:B------:R-:W-:Y:S02]  /*12690*/  LOP3.LUT R0, R0, 0xff, RZ, 0xc0, !PT ;  /* 0x000000ff00007812 */ /* 0x000fe400078ec0ff */
[----:B------:R-:W-:Y:S02]  /*126a0*/  SHF.R.U32.HI R49, RZ, 0x8, R20 ;  /* 0x00000008ff317819 */ /* 0x000fe40000011614 */
[----:B------:R-:W-:Y:S02]  /*126b0*/  LOP3.LUT R15, R29, 0xff, RZ, 0xc0, !PT ;  /* 0x000000ff1d0f7812 */ /* 0x000fe400078ec0ff */
[----:B------:R-:W-:Y:S02]  /*126c0*/  LOP3.LUT R14, R14, 0xff, RZ, 0xc0, !PT ;  /* 0x000000ff0e0e7812 */ /* 0x000fe400078ec0ff */
[----:B------:R-:W-:-:S02]  /*126d0*/  LOP3.LUT R52, R20, 0xff, RZ, 0xc0, !PT ;  /* 0x000000ff14347812 */ /* 0x000fc400078ec0ff */
[----:B------:R-:W-:Y:S02]  /*126e0*/  LOP3.LUT R54, R21, 0xff, RZ, 0xc0, !PT ;  /* 0x000000ff15367812 */ /* 0x000fe400078ec0ff */
[----:B------:R-:W-:Y:S02]  /*126f0*/  LOP3.LUT R53, R53, 0xff, RZ, 0xc0, !PT ;  /* 0x000000ff35357812 */ /* 0x000fe400078ec0ff */
[----:B------:R-:W-:Y:S02]  /*12700*/  PRMT R67, R0, 0x7604, R43 ;  /* 0x0000760400437816 */ /* 0x000fe4000000002b */
[----:B------:R-:W-:Y:S02]  /*12710*/  LOP3.LUT R49, R49, 0xff, RZ, 0xc0, !PT ;  /* 0x000000ff31317812 */ /* 0x000fe400078ec0ff */
[----:B------:R-:W-:Y:S02]  /*12720*/  IADD3 R0, R22, R3, RZ ;  /* 0x0000000316007210 */ /* 0x000fe40007ffe0ff */
[----:B------:R-:W-:-:S02]  /*12730*/  PRMT R62, R14, 0x7604, R15 ;  /* 0x000076040e3e7816 */ /* 0x000fc4000000000f */
[----:B------:R-:W-:Y:S02]  /*12740*/  PRMT R64, R49, 0x7604, R52 ;  /* 0x0000760431407816 */ /* 0x000fe40000000034 */
[----:B------:R-:W-:Y:S02]  /*12750*/  PRMT R71, R53, 0x7604, R54 ;  /* 0x0000760435477816 */ /* 0x000fe40000000036 */
[----:B------:R-:W0:Y:S01]  /*12760*/  LDS.128 R52, [R0+0x20400] ;  /* 0x0204000000347984 */ /* 0x000e220000000c00 */
[----:B------:R-:W-:Y:S02]  /*12770*/  SHF.R.U32.HI R43, RZ, 0x10, R33 ;  /* 0x00000010ff2b7819 */ /* 0x000fe40000011621 */
[----:B------:R-:W-:Y:S02]  /*12780*/  SHF.R.U32.HI R3, RZ, 0x10, R32 ;  /* 0x00000010ff037819 */ /* 0x000fe40000011620 */
[----:B------:R-:W-:Y:S02]  /*12790*/  LOP3.LUT R43, R43, 0xff, RZ, 0xc0, !PT ;  /* 0x000000ff2b2b7812 */ /* 0x000fe400078ec0ff */
[----:B------:R-:W-:-:S02]  /*127a0*/  SHF.R.U32.HI R59, RZ, 0x10, R29 ;  /* 0x00000010ff3b7819 */ /* 0x000fc4000001161d */
[----:B------:R-:W-:Y:S02]  /*127b0*/  LOP3.LUT R3, R3, 0xff, RZ, 0xc0, !PT ;  /* 0x000000ff03037812 */ /* 0x000fe400078ec0ff */
[----:B------:R-:W-:Y:S02]  /*127c0*/  SHF.R.U32.HI R49, RZ, 0x10, R28 ;  /* 0x00000010ff317819 */ /* 0x000fe4000001161c */
[----:B------:R-:W-:Y:S02]  /*127d0*/  PRMT R43, R43, 0x7054, R48 ;  /* 0x000070542b2b7816 */ /* 0x000fe40000000030 */
[----:B------:R-:W-:Y:S02]  /*127e0*/  LOP3.LUT R59, R59, 0xff, RZ, 0xc0, !PT ;  /* 0x000000ff3b3b7812 */ /* 0x000fe400078ec0ff */
[----:B------:R-:W-:Y:S02]  /*127f0*/  SHF.R.U32.HI R48, RZ, 0x10, R31 ;  /* 0x00000010ff307819 */ /* 0x000fe4000001161f */
[----:B------:R-:W-:-:S02]  /*12800*/  PRMT R3, R3, 0x7054, R42 ;  /* 0x0000705403037816 */ /* 0x000fc4000000002a */
        /* <DEDUP_REMOVED lines=10> */
[----:B------:R-:W-:Y:S02]  /*128b0*/  PRMT R65, R42, 0x7054, R63 ;  /* 0x000070542a417816 */ /* 0x000fe4000000003f */
[----:B------:R-:W-:-:S02]  /*128c0*/  LOP3.LUT R60, R60, 0xff, RZ, 0xc0, !PT ;  /* 0x000000ff3c3c7812 */ /* 0x000fc400078ec0ff */
[----:B------:R-:W-:Y:S02]  /*128d0*/  LOP3.LUT R67, R67, 0xff000000, R31, 0xf8, !PT ;  /* 0xff00000043437812 */ /* 0x000fe400078ef81f */
[----:B------:R-:W-:Y:S02]  /*128e0*/  PRMT R69, R59, 0x7054, R64 ;  /* 0x000070543b457816 */ /* 0x000fe40000000040 */
[----:B------:R-:W-:Y:S02]  /*128f0*/  LOP3.LUT R43, R43, 0xff000000, R33, 0xf8, !PT ;  /* 0xff0000002b2b7812 */ /* 0x000fe400078ef821 */
[----:B------:R-:W-:Y:S02]  /*12900*/  LOP3.LUT R59, R3, 0xff000000, R32, 0xf8, !PT ;  /* 0xff000000033b7812 */ /* 0x000fe400078ef820 */
[----:B------:R-:W-:Y:S02]  /*12910*/  LOP3.LUT R65, R65, 0xff000000, R30, 0xf8, !PT ;  /* 0xff00000041417812 */ /* 0x000fe400078ef81e */
[----:B------:R-:W-:-:S02]  /*12920*/  PRMT R71, R60, 0x7054, R71 ;  /* 0x000070543c477816 */ /* 0x000fc40000000047 */
[----:B------:R-:W-:Y:S02]  /*12930*/  F2FP.F16.E4M3.UNPACK_B R62, R67 ;  /* 0x00000043ff3e723e */ /* 0x000fe400020006ff */
[----:B------:R-:W-:Y:S02]  /*12940*/  F2FP.F16.E4M3.UNPACK_B R42, R43 ;  /* 0x0000002bff2a723e */ /* 0x000fe400020006ff */
[----:B------:R-:W-:Y:S01]  /*12950*/  LOP3.LUT R66, R69, 0xff000000, R20, 0xf8, !PT ;  /* 0xff00000045427812 */ /* 0x000fe200078ef814 */
[----:B------:R-:W-:Y:S01]  /*12960*/  HADD2.F32 R64, -RZ, R62.H0_H0 ;  /* 0x2000003eff407230 */ /* 0x000fe20000004100 */
[----:B------:R-:W-:Y:S01]  /*12970*/  LOP3.LUT R71, R71, 0xff000000, R21, 0xf8, !PT ;  /* 0xff00000047477812 */ /* 0x000fe200078ef815 */
[----:B------:R-:W-:Y:S01]  /*12980*/  HADD2.F32 R60, -RZ, R42.H0_H0 ;  /* 0x2000002aff3c7230 */ /* 0x000fe20000004100 */
[----:B------:R-:W-:Y:S01]  /*12990*/  LOP3.LUT R63, R61, 0xff000000, R29, 0xf8, !PT ;  /* 0xff0000003d3f7812 */ /* 0x000fe200078ef81d */
[----:B------:R-:W-:Y:S01]  /*129a0*/  HADD2.F32 R69, -RZ, R62.H1_H1 ;  /* 0x3000003eff457230 */ /* 0x000fe20000004100 */
[----:B------:R-:W-:-:S02]  /*129b0*/  F2FP.F16.E4M3.UNPACK_B R67, R67.H1 ;  /* 0x00000043ff43723e */ /* 0x000fc400030006ff */
[----:B------:R-:W-:Y:S02]  /*129c0*/  LOP3.LUT R28, R49, 0xff000000, R28, 0xf8, !PT ;  /* 0xff000000311c7812 */ /* 0x000fe400078ef81c */
[-C--:B0-----:R-:W-:Y:S02]  /*129d0*/  F2FP.F16.E4M3.UNPACK_B R49, R55.reuse ;  /* 0x00000037ff31723e */ /* 0x081fe400020006ff */
[----:B------:R-:W-:Y:S02]  /*129e0*/  F2FP.F16.E4M3.UNPACK_B R55, R55.H1 ;  /* 0x00000037ff37723e */ /* 0x000fe400030006ff */
[-C--:B------:R-:W-:Y:S02]  /*129f0*/  F2FP.F16.E4M3.UNPACK_B R33, R52.reuse ;  /* 0x00000034ff21723e */ /* 0x080fe400020006ff */
[----:B------:R-:W-:Y:S02]  /*12a00*/  F2FP.F16.E4M3.UNPACK_B R52, R52.H1 ;  /* 0x00000034ff34723e */ /* 0x000fe400030006ff */
[----:B------:R-:W-:-:S02]  /*12a10*/  F2FP.F16.E4M3.UNPACK_B R48, R54 ;  /* 0x00000036ff30723e */ /* 0x000fc400020006ff */
[----:B------:R-:W-:Y:S01]  /*12a20*/  F2FP.F16.E4M3.UNPACK_B R54, R54.H1 ;  /* 0x00000036ff36723e */ /* 0x000fe200030006ff */
[----:B--2---:R-:W0:Y:S02]  /*12a30*/  LDS.128 R12, [R79+0x20400] ;  /* 0x020400004f0c7984 */ /* 0x004e240000000c00 */
[-C--:B0-----:R-:W-:Y:S02]  /*12a40*/  F2FP.F16.E4M3.UNPACK_B R3, R14.reuse ;  /* 0x0000000eff03723e */ /* 0x081fe400020006ff */
[----:B------:R-:W-:Y:S02]  /*12a50*/  F2FP.F16.E4M3.UNPACK_B R30, R14.H1 ;  /* 0x0000000eff1e723e */ /* 0x000fe400030006ff */
[----:B------:R-:W-:Y:S02]  /*12a60*/  F2FP.F16.E4M3.UNPACK_B R14, R53 ;  /* 0x00000035ff0e723e */ /* 0x000fe400020006ff */
[-C--:B------:R-:W-:Y:S02]  /*12a70*/  F2FP.F16.E4M3.UNPACK_B R20, R13.reuse ;  /* 0x0000000dff14723e */ /* 0x080fe400020006ff */
[----:B------:R-:W-:Y:S01]  /*12a80*/  F2FP.F16.E4M3.UNPACK_B R21, R13.H1 ;  /* 0x0000000dff15723e */ /* 0x000fe200030006ff */
[----:B------:R-:W-:Y:S01]  /*12a90*/  HADD2.F32 R13, -RZ, R14.H0_H0 ;  /* 0x2000000eff0d7230 */ /* 0x000fe20000004100 */
[----:B------:R-:W-:Y:S01]  /*12aa0*/  F2FP.F16.E4M3.UNPACK_B R53, R53.H1 ;  /* 0x00000035ff35723e */ /* 0x000fe200030006ff */
[--C-:B------:R-:W-:Y:S01]  /*12ab0*/  HADD2.F32 R29, -RZ, R20.reuse.H0_H0 ;  /* 0x20000014ff1d7230 */ /* 0x100fe20000004100 */
[----:B------:R-:W-:Y:S01]  /*12ac0*/  F2FP.F16.E4M3.UNPACK_B R31, R15 ;  /* 0x0000000fff1f723e */ /* 0x000fe200020006ff */
[----:B------:R-:W-:-:S02]  /*12ad0*/  HADD2.F32 R20, -RZ, R20.H1_H1 ;  /* 0x30000014ff147230 */ /* 0x000fc40000004100 */
[C---:B------:R-:W-:Y:S01]  /*12ae0*/  FMUL.FTZ R68, R13.reuse, R64 ;  /* 0x000000400d447220 */ /* 0x040fe20000410000 */
[-C--:B------:R-:W-:Y:S01]  /*12af0*/  FMUL.FTZ R61, R13, R60.reuse ;  /* 0x0000003c0d3d7220 */ /* 0x080fe20000410000 */
[----:B------:R-:W-:Y:S02]  /*12b00*/  F2FP.F16.E4M3.UNPACK_B R32, R15.H1 ;  /* 0x0000000fff20723e */ /* 0x000fe400030006ff */
[C---:B------:R-:W-:Y:S01]  /*12b10*/  FFMA.FTZ R13, R29.reuse, R60, -R68 ;  /* 0x0000003c1d0d7223 */ /* 0x040fe20000010844 */
[----:B------:R-:W-:Y:S01]  /*12b20*/  FFMA.FTZ R29, R29, R64, R61 ;  /* 0x000000401d1d7223 */ /* 0x000fe2000001003d */
[----:B------:R-:W-:Y:S01]  /*12b30*/  HADD2.F32 R61, -RZ, R42.H1_H1 ;  /* 0x3000002aff3d7230 */ /* 0x000fe20000004100 */
[----:B------:R-:W-:Y:S01]  /*12b40*/  F2FP.F16.E4M3.UNPACK_B R60, R43.H1 ;  /* 0x0000002bff3c723e */ /* 0x000fe200030006ff */
[----:B------:R-:W-:Y:S01]  /*12b50*/  HADD2.F32 R42, -RZ, R14.H1_H1 ;  /* 0x3000000eff2a7230 */ /* 0x000fe20000004100 */
[-C--:B------:R-:W-:Y:S01]  /*12b60*/  F2FP.F16.E4M3.UNPACK_B R15, R12.reuse ;  /* 0x0000000cff0f723e */ /* 0x080fe200020006ff */
[----:B------:R-:W-:Y:S01]  /*12b70*/  HADD2.F32 R64, -RZ, R67.H0_H0 ;  /* 0x20000043ff407230 */ /* 0x000fe20000004100 */
[----:B------:R-:W-:Y:S01]  /*12b80*/  F2FP.F16.E4M3.UNPACK_B R12, R12.H1 ;  /* 0x0000000cff0c723e */ /* 0x000fe200030006ff */
[----:B------:R-:W-:-:S02]  /*12b90*/  HADD2.F32 R43, -RZ, R53.H0_H0 ;  /* 0x20000035ff2b7230 */ /* 0x000fc40000004100 */
[C---:B------:R-:W-:Y:S01]  /*12ba0*/  FMUL.FTZ R73, R42.reuse, R69 ;  /* 0x000000452a497220 */ /* 0x040fe20000410000 */
[----:B------:R-:W-:Y:S02]  /*12bb0*/  HADD2.F32 R62, -RZ, R60.H0_H0 ;  /* 0x2000003cff3e7230 */ /* 0x000fe40000004100 */
[-C--:B------:R-:W-:Y:S01]  /*12bc0*/  FMUL.FTZ R42, R42, R61.reuse ;  /* 0x0000003d2a2a7220 */ /* 0x080fe20000410000 */
[----:B------:R-:W-:Y:S02]  /*12bd0*/  HADD2.F32 R14, -RZ, R21.H0_H0 ;  /* 0x20000015ff0e7230 */ /* 0x000fe40000004100 */
[C---:B------:R-:W-:Y:S01]  /*12be0*/  FMUL.FTZ R75, R43.reuse, R64 ;  /* 0x000000402b4b7220 */ /* 0x040fe20000410000 */
[C---:B------:R-:W-:Y:S01]  /*12bf0*/  FFMA.FTZ R68, R20.reuse, R61, -R73 ;  /* 0x0000003d14447223 */ /* 0x040fe20000010849 */
[----:B------:R-:W-:Y:S01]  /*12c00*/  FFMA.FTZ R70, R20, R69, R42 ;  /* 0x0000004514467223 */ /* 0x000fe2000001002a */
[----:B------:R-:W-:Y:S01]  /*12c10*/  F2FP.F16.E4M3.UNPACK_B R61, R71 ;  /* 0x00000047ff3d723e */ /* 0x000fe200020006ff */
[-C--:B------:R-:W-:Y:S01]  /*12c20*/  FMUL.FTZ R43, R43, R62.reuse ;  /* 0x0000003e2b2b7220 */ /* 0x080fe20000410000 */
[----:B------:R-:W-:Y:S01]  /*12c30*/  F2FP.F16.E4M3.UNPACK_B R42, R63 ;  /* 0x0000003fff2a723e */ /* 0x000fe200020006ff */
[----:B------:R-:W-:Y:S01]  /*12c40*/  FFMA.FTZ R75, R14, R62, -R75 ;  /* 0x0000003e0e4b7223 */ /* 0x000fe2000001084b */
[----:B------:R-:W-:-:S02]  /*12c50*/  HADD2.F32 R62, -RZ, R67.H1_H1 ;  /* 0x30000043ff3e7230 */ /* 0x000fc40000004100 */
[----:B------:R-:W-:Y:S01]  /*12c60*/  FFMA.FTZ R64, R14, R64, R43 ;  /* 0x000000400e407223 */ /* 0x000fe2000001002b */
[----:B------:R-:W-:Y:S01]  /*12c70*/  HADD2.F32 R53, -RZ, R53.H1_H1 ;  /* 0x30000035ff357230 */ /* 0x000fe20000004100 */
[----:B------:R-:W-:Y:S01]  /*12c80*/  F2FP.F16.E4M3.UNPACK_B R71, R71.H1 ;  /* 0x00000047ff47723e */ /* 0x000fe200030006ff */
[----:B------:R-:W-:Y:S01]  /*12c90*/  HADD2.F32 R67, -RZ, R61.H0_H0 ;  /* 0x2000003dff437230 */ /* 0x000fe20000004100 */
[----:B------:R-:W-:Y:S01]  /*12ca0*/  F2FP.F16.E4M3.UNPACK_B R63, R63.H1 ;  /* 0x0000003fff3f723e */ /* 0x000fe200030006ff */
[----:B------:R-:W-:Y:S02]  /*12cb0*/  HADD2.F32 R20, -RZ, R49.H0_H0 ;  /* 0x20000031ff147230 */ /* 0x000fe40000004100 */
[----:B------:R-:W-:Y:S01]  /*12cc0*/  FMUL.FTZ R72, R53, R62 ;  /* 0x0000003e35487220 */ /* 0x000fe20000410000 */
[----:B------:R-:W-:Y:S02]  /*12cd0*/  HADD2.F32 R43, -RZ, R42.H0_H0 ;  /* 0x2000002aff2b7230 */ /* 0x000fe40000004100 */
[----:B------:R-:W-:-:S02]  /*12ce0*/  HADD2.F32 R60, -RZ, R60.H1_H1 ;  /* 0x3000003cff3c7230 */ /* 0x000fc40000004100 */
[C---:B------:R-:W-:Y:S01]  /*12cf0*/  FMUL.FTZ R73, R20.reuse, R67 ;  /* 0x0000004314497220 */ /* 0x040fe20000410000 */
[----:B------:R-:W-:Y:S02]  /*12d00*/  HADD2.F32 R21, -RZ, R21.H1_H1 ;  /* 0x30000015ff157230 */ /* 0x000fe40000004100 */
[----:B------:R-:W-:Y:S01]  /*12d10*/  FMUL.FTZ R20, R20, R43 ;  /* 0x0000002b14147220 */ /* 0x000fe20000410000 */
[----:B------:R-:W-:Y:S02]  /*12d20*/  HADD2.F32 R14, -RZ, R31.H0_H0 ;  /* 0x2000001fff0e7230 */ /* 0x000fe40000004100 */
[-C--:B------:R-:W-:Y:S01]  /*12d30*/  FMUL.FTZ R53, R53, R60.reuse ;  /* 0x0000003c35357220 */ /* 0x080fe20000410000 */
[----:B------:R-:W-:Y:S02]  /*12d40*/  HADD2.F32 R49, -RZ, R49.H1_H1 ;  /* 0x30000031ff317230 */ /* 0x000fe40000004100 */
[----:B------:R-:W-:Y:S01]  /*12d50*/  FFMA.FTZ R72, R21, R60, -R72 ;  /* 0x0000003c15487223 */ /* 0x000fe20000010848 */
[----:B------:R-:W-:-:S02]  /*12d60*/  HADD2.F32 R60, -RZ, R61.H1_H1 ;  /* 0x3000003dff3c7230 */ /* 0x000fc40000004100 */
[C---:B------:R-:W-:Y:S01]  /*12d70*/  FFMA.FTZ R73, R14.reuse, R43, -R73 ;  /* 0x0000002b0e497223 */ /* 0x040fe20000010849 */
[----:B------:R-:W-:Y:S01]  /*12d80*/  FFMA.FTZ R67, R14, R67, R20 ;  /* 0x000000430e437223 */ /* 0x000fe20000010014 */
[----:B------:R-:W-:Y:S02]  /*12d90*/  HADD2.F32 R43, -RZ, R71.H0_H0 ;  /* 0x20000047ff2b7230 */ /* 0x000fe40000004100 */
[----:B------:R-:W-:Y:S01]  /*12da0*/  FFMA.FTZ R69, R21, R62, R53 ;  /* 0x0000003e15457223 */ /* 0x000fe20000010035 */
[----:B------:R-:W-:Y:S02]  /*12db0*/  HADD2.F32 R20, -RZ, R55.H0_H0 ;  /* 0x20000037ff147230 */ /* 0x000fe40000004100 */
[----:B------:R-:W-:Y:S01]  /*12dc0*/  FMUL.FTZ R62, R49, R60 ;  /* 0x0000003c313e7220 */ /* 0x000fe20000410000 */
[----:B------:R-:W-:Y:S01]  /*12dd0*/  HADD2.F32 R42, -RZ, R42.H1_H1 ;  /* 0x3000002aff2a7230 */ /* 0x000fe20000004100 */
[----:B------:R-:W-:Y:S01]  /*12de0*/  F2FP.SATFINITE.E4M3.F32.PACK_AB_MERGE_C R72, R72, R75, RZ ;  /* 0x0000004b4848723e */ /* 0x000fe200048070ff */
[----:B------:R-:W-:-:S02]  /*12df0*/  HADD2.F32 R31, -RZ, R31.H1_H1 ;  /* 0x3000001fff1f7230 */ /* 0x000fc40000004100 */
[C---:B------:R-:W-:Y:S01]  /*12e00*/  FMUL.FTZ R53, R20.reuse, R43 ;  /* 0x0000002b14357220 */ /* 0x040fe20000410000 */
[----:B------:R-:W-:Y:S02]  /*12e10*/  HADD2.F32 R21, -RZ, R63.H0_H0 ;  /* 0x2000003fff157230 */ /* 0x000fe40000004100 */
[-C--:B------:R-:W-:Y:S01]  /*12e20*/  FMUL.FTZ R49, R49, R42.reuse ;  /* 0x0000002a31317220 */ /* 0x080fe20000410000 */
[----:B------:R-:W-:Y:S02]  /*12e30*/  HADD2.F32 R14, -RZ, R32.H0_H0 ;  /* 0x20000020ff0e7230 */ /* 0x000fe40000004100 */
[C---:B------:R-:W-:Y:S01]  /*12e40*/  FFMA.FTZ R74, R31.reuse, R42, -R62 ;  /* 0x0000002a1f4a7223 */ /* 0x040fe2000001083e */
[----:B------:R-:W-:Y:S01]  /*12e50*/  F2FP.F16.E4M3.UNPACK_B R42, R65.H1 ;  /* 0x00000041ff2a723e */ /* 0x000fe200030006ff */
[-C--:B------:R-:W-:Y:S01]  /*12e60*/  FMUL.FTZ R20, R20, R21.reuse ;  /* 0x0000001514147220 */ /* 0x080fe20000410000 */
[----:B------:R-:W-:Y:S01]  /*12e70*/  FFMA.FTZ R76, R31, R60, R49 ;  /* 0x0000003c1f4c7223 */ /* 0x000fe20000010031 */
[C---:B------:R-:W-:Y:S01]  /*12e80*/  FFMA.FTZ R77, R14.reuse, R21, -R53 ;  /* 0x000000150e4d7223 */ /* 0x040fe20000010835 */
[----:B------:R-:W-:Y:S01]  /*12e90*/  F2FP.F16.E4M3.UNPACK_B R21, R59.H1 ;  /* 0x0000003bff15723e */ /* 0x000fe200030006ff */
[----:B------:R-:W-:Y:S01]  /*12ea0*/  FFMA.FTZ R78, R14, R43, R20 ;  /* 0x0000002b0e4e7223 */ /* 0x000fe20000010014 */
[----:B------:R-:W-:Y:S01]  /*12eb0*/  HADD2.F32 R43, -RZ, R42.H0_H0 ;  /* 0x2000002aff2b7230 */ /* 0x000fe20000004100 */
[----:B------:R-:W-:Y:S01]  /*12ec0*/  F2FP.F16.E4M3.UNPACK_B R65, R65 ;  /* 0x00000041ff41723e */ /* 0x000fe200020006ff */
[----:B------:R-:W-:Y:S01]  /*12ed0*/  HADD2.F32 R20, -RZ, R52.H0_H0 ;  /* 0x20000034ff147230 */ /* 0x000fe20000004100 */
[----:B------:R-:W-:Y:S01]  /*12ee0*/  F2FP.F16.E4M3.UNPACK_B R59, R59 ;  /* 0x0000003bff3b723e */ /* 0x000fe200020006ff */
[----:B------:R-:W-:Y:S01]  /*12ef0*/  HADD2.F32 R31, -RZ, R21.H0_H0 ;  /* 0x20000015ff1f7230 */ /* 0x000fe20000004100 */
[----:B------:R-:W-:Y:S01]  /*12f00*/  F2FP.SATFINITE.E4M3.F32.PACK_AB_MERGE_C R64, R69, R64, RZ ;  /* 0x000000404540723e */ /* 0x000fe200048070ff */
[----:B------:R-:W-:-:S02]  /*12f10*/  HADD2.F32 R63, -RZ, R63.H1_H1 ;  /* 0x3000003fff3f7230 */ /* 0x000fc40000004100 */
[C---:B------:R-:W-:Y:S01]  /*12f20*/  FMUL.FTZ R49, R20.reuse, R43 ;  /* 0x0000002b14317220 */ /* 0x040fe20000410000 */
[----:B------:R-:W-:Y:S02]  /*12f30*/  HADD2.F32 R71, -RZ, R71.H1_H1 ;  /* 0x30000047ff477230 */ /* 0x000fe40000004100 */
[----:B------:R-:W-:Y:S01]  /*12f40*/  FMUL.FTZ R20, R20, R31 ;  /* 0x0000001f14147220 */ /* 0x000fe20000410000 */
[----:B------:R-:W-:Y:S01]  /*12f50*/  HADD2.F32 R55, -RZ, R55.H1_H1 ;  /* 0x30000037ff377230 */ /* 0x000fe20000004100 */
[----:B------:R-:W-:Y:S01]  /*12f60*/  F2FP.SATFINITE.E4M3.F32.PACK_AB_MERGE_C R13, R68, R13, R72 ;  /* 0x0000000d440d723e */ /* 0x000fe20004807048 */
[----:B------:R-:W-:Y:S01]  /*12f70*/  HADD2.F32 R14, -RZ, R12.H0_H0 ;  /* 0x2000000cff0e7230 */ /* 0x000fe20000004100 */
[----:B------:R-:W-:Y:S01]  /*12f80*/  F2FP.SATFINITE.E4M3.F32.PACK_AB_MERGE_C R29, R70, R29, R64 ;  /* 0x0000001d461d723e */ /* 0x000fe20004807040 */
[----:B------:R-:W-:Y:S02]  /*12f90*/  HADD2.F32 R32, -RZ, R32.H1_H1 ;  /* 0x30000020ff207230 */ /* 0x000fe40000004100 */
[C---:B------:R-:W-:Y:S01]  /*12fa0*/  FMUL.FTZ R53, R55.reuse, R71 ;  /* 0x0000004737357220 */ /* 0x040fe20000410000 */
[----:B------:R-:W-:Y:S01]  /*12fb0*/  FMUL.FTZ R60, R55, R63 ;  /* 0x0000003f373c7220 */ /* 0x000fe20000410000 */
[----:B------:R-:W-:Y:S01]  /*12fc0*/  FFMA.FTZ R55, R14, R43, R20 ;  /* 0x0000002b0e377223 */ /* 0x000fe20000010014 */
[----:B------:R-:W-:-:S02]  /*12fd0*/  HADD2.F32 R43, -RZ, R42.H1_H1 ;  /* 0x3000002aff2b7230 */ /* 0x000fc40000004100 */
[----:B------:R-:W-:Y:S01]  /*12fe0*/  FFMA.FTZ R80, R32, R63, -R53 ;  /* 0x0000003f20507223 */ /* 0x000fe20000010835 */
[----:B------:R-:W-:Y:S02]  /*12ff0*/  HADD2.F32 R52, -RZ, R52.H1_H1 ;  /* 0x30000034ff347230 */ /* 0x000fe40000004100 */
[----:B------:R-:W-:Y:S01]  /*13000*/  FFMA.FTZ R53, R14, R31, -R49 ;  /* 0x0000001f0e357223 */ /* 0x000fe20000010831 */
[----:B------:R-:W-:Y:S02]  /*13010*/  HADD2.F32 R21, -RZ, R21.H1_H1 ;  /* 0x30000015ff157230 */ /* 0x000fe40000004100 */
[----:B------:R-:W-:Y:S01]  /*13020*/  FFMA.FTZ R71, R32, R71, R60 ;  /* 0x0000004720477223 */ /* 0x000fe2000001003c */
        /* <DEDUP_REMOVED lines=8> */
[----:B------:R-:W-:Y:S02]  /*130b0*/  HADD2.F32 R20, -RZ, R65.H1_H1 ;  /* 0x30000041ff147230 */ /* 0x000fe40000004100 */
[----:B------:R-:W-:Y:S01]  /*130c0*/  FMUL.FTZ R43, R14, R31 ;  /* 0x0000001f0e2b7220 */ /* 0x000fe20000410000 */
[----:B------:R-:W-:-:S02]  /*130d0*/  HADD2.F32 R33, -RZ, R33.H1_H1 ;  /* 0x30000021ff217230 */ /* 0x000fc40000004100 */
[-C--:B------:R-:W-:Y:S01]  /*130e0*/  FMUL.FTZ R49, R14, R21.reuse ;  /* 0x000000150e317220 */ /* 0x080fe20000410000 */
[----:B------:R-:W-:Y:S01]  /*130f0*/  HADD2.F32 R12, -RZ, R15.H0_H0 ;  /* 0x2000000fff0c7230 */ /* 0x000fe20000004100 */
[----:B------:R-:W-:Y:S01]  /*13100*/  F2FP.F16.E4M3.UNPACK_B R32, R66.H1 ;  /* 0x00000042ff20723e */ /* 0x000fe200030006ff */
[----:B------:R-:W-:Y:S02]  /*13110*/  HADD2.F32 R14, -RZ, R59.H1_H1 ;  /* 0x3000003bff0e7230 */ /* 0x000fe40000004100 */
[C---:B------:R-:W-:Y:S01]  /*13120*/  FMUL.FTZ R42, R33.reuse, R20 ;  /* 0x00000014212a7220 */ /* 0x040fe20000410000 */
[----:B------:R-:W-:Y:S02]  /*13130*/  HADD2.F32 R15, -RZ, R15.H1_H1 ;  /* 0x3000000fff0f7230 */ /* 0x000fe40000004100 */
[C---:B------:R-:W-:Y:S01]  /*13140*/  FFMA.FTZ R43, R12.reuse, R21, -R43 ;  /* 0x000000150c2b7223 */ /* 0x040fe2000001082b */
        /* <DEDUP_REMOVED lines=8> */
[--C-:B------:R-:W-:Y:S01]  /*131d0*/  HADD2.F32 R15, -RZ, R12.reuse.H0_H0 ;  /* 0x2000000cff0f7230 */ /* 0x100fe20000004100 */
[----:B------:R-:W-:Y:S01]  /*131e0*/  F2FP.F16.E4M3.UNPACK_B R66, R66 ;  /* 0x00000042ff42723e */ /* 0x000fe200020006ff */
[----:B------:R-:W-:Y:S02]  /*131f0*/  HADD2.F32 R21, -RZ, R12.H1_H1 ;  /* 0x3000000cff157230 */ /* 0x000fe40000004100 */
[C---:B------:R-:W-:Y:S01]  /*13200*/  FMUL.FTZ R59, R14.reuse, R31 ;  /* 0x0000001f0e3b7220 */ /* 0x040fe20000410000 */
[----:B------:R-:W-:Y:S02]  /*13210*/  HADD2.F32 R12, -RZ, R30.H0_H0 ;  /* 0x2000001eff0c7230 */ /* 0x000fe40000004100 */
[----:B------:R-:W-:Y:S01]  /*13220*/  FMUL.FTZ R61, R14, R15 ;  /* 0x0000000f0e3d7220 */ /* 0x000fe20000410000 */
[----:B------:R-:W-:Y:S02]  /*13230*/  HADD2.F32 R33, -RZ, R32.H1_H1 ;  /* 0x30000020ff217230 */ /* 0x000fe40000004100 */
[----:B------:R-:W-:-:S02]  /*13240*/  HADD2.F32 R54, -RZ, R54.H1_H1 ;  /* 0x30000036ff367230 */ /* 0x000fc40000004100 */
[C---:B------:R-:W-:Y:S01]  /*13250*/  FFMA.FTZ R59, R12.reuse, R15, -R59 ;  /* 0x0000000f0c3b7223 */ /* 0x040fe2000001083b */
[----:B------:R-:W-:Y:S02]  /*13260*/  HADD2.F32 R30, -RZ, R30.H1_H1 ;  /* 0x3000001eff1e7230 */ /* 0x000fe40000004100 */
[----:B------:R-:W-:Y:S01]  /*13270*/  FFMA.FTZ R61, R12, R31, R61 ;  /* 0x0000001f0c3d7223 */ /* 0x000fe2000001003d */
[--C-:B------:R-:W-:Y:S02]  /*13280*/  HADD2.F32 R12, -RZ, R3.reuse.H0_H0 ;  /* 0x20000003ff0c7230 */ /* 0x100fe40000004100 */
[C---:B------:R-:W-:Y:S01]  /*13290*/  FMUL.FTZ R15, R54.reuse, R33 ;  /* 0x00000021360f7220 */ /* 0x040fe20000410000 */
[-C--:B------:R-:W-:Y:S01]  /*132a0*/  FMUL.FTZ R14, R54, R21.reuse ;  /* 0x00000015360e7220 */ /* 0x080fe20000410000 */
[----:B------:R-:W-:Y:S02]  /*132b0*/  HADD2.F32 R3, -RZ, R3.H1_H1 ;  /* 0x30000003ff037230 */ /* 0x000fe40000004100 */
[C---:B------:R-:W-:Y:S01]  /*132c0*/  FFMA.FTZ R54, R30.reuse, R21, -R15 ;  /* 0x000000151e367223 */ /* 0x040fe2000001080f */
[----:B------:R-:W-:Y:S01]  /*132d0*/  FFMA.FTZ R62, R30, R33, R14 ;  /* 0x000000211e3e7223 */ /* 0x000fe2000001000e */
[----:B------:R-:W-:-:S02]  /*132e0*/  HADD2.F32 R15, -RZ, R28.H0_H0 ;  /* 0x2000001cff0f7230 */ /* 0x000fc40000004100 */
[----:B------:R-:W-:Y:S01]  /*132f0*/  HADD2.F32 R21, -RZ, R66.H0_H0 ;  /* 0x20000042ff157230 */ /* 0x000fe20000004100 */
[----:B------:R-:W-:Y:S01]  /*13300*/  F2FP.SATFINITE.E4M3.F32.PACK_AB_MERGE_C R54, R54, R59, RZ ;  /* 0x0000003b3636723e */ /* 0x000fe200048070ff */
[----:B------:R-:W-:Y:S01]  /*13310*/  HADD2.F32 R14, -RZ, R48.H0_H0 ;  /* 0x20000030ff0e7230 */ /* 0x000fe20000004100 */
[----:B------:R-:W-:Y:S01]  /*13320*/  F2FP.SATFINITE.E4M3.F32.PACK_AB_MERGE_C R61, R62, R61, RZ ;  /* 0x0000003d3e3d723e */ /* 0x000fe200048070ff */
[----:B------:R-:W-:Y:S02]  /*13330*/  HADD2.F32 R66, -RZ, R66.H1_H1 ;  /* 0x30000042ff427230 */ /* 0x000fe40000004100 */
[----:B------:R-:W-:Y:S02]  /*13340*/  HADD2.F32 R48, -RZ, R48.H1_H1 ;  /* 0x30000030ff307230 */ /* 0x000fe40000004100 */
[C---:B------:R-:W-:Y:S01]  /*13350*/  FMUL.FTZ R30, R14.reuse, R15 ;  /* 0x0000000f0e1e7220 */ /* 0x040fe20000410000 */
[----:B------:R-:W-:Y:S02]  /*13360*/  HADD2.F32 R28, -RZ, R28.H1_H1 ;  /* 0x3000001cff1c7230 */ /* 0x000fe40000004100 */
[-C--:B------:R-:W-:Y:S01]  /*13370*/  FMUL.FTZ R31, R14, R21.reuse ;  /* 0x000000150e1f7220 */ /* 0x080fe20000410000 */
[----:B------:R-:W-:Y:S01]  /*13380*/  FMUL.FTZ R32, R48, R66 ;  /* 0x0000004230207220 */ /* 0x000fe20000410000 */
[----:B------:R-:W-:Y:S01]  /*13390*/  FFMA.FTZ R30, R12, R21, R30 ;  /* 0x000000150c1e7223 */ /* 0x000fe2000001001e */
[-C--:B------:R-:W-:Y:S01]  /*133a0*/  FMUL.FTZ R33, R48, R28.reuse ;  /* 0x0000001c30217220 */ /* 0x080fe20000410000 */
[----:B------:R-:W-:Y:S01]  /*133b0*/  FFMA.FTZ R14, R12, R15, -R31 ;  /* 0x0000000f0c0e7223 */ /* 0x000fe2000001081f */
[C---:B------:R-:W-:Y:S01]  /*133c0*/  FFMA.FTZ R21, R3.reuse, R28, -R32 ;  /* 0x0000001c03157223 */ /* 0x040fe20000010820 */
[----:B------:R-:W-:Y:S01]  /*133d0*/  F2FP.SATFINITE.E4M3.F32.PACK_AB_MERGE_C R15, R80, R77, RZ ;  /* 0x0000004d500f723e */ /* 0x000fe200048070ff */
        /* <DEDUP_REMOVED lines=8> */
[----:B------:R-:W-:Y:S01]  /*13460*/  F2FP.SATFINITE.E4M3.F32.PACK_AB_MERGE_C R28, R20, R49, R28 ;  /* 0x00000031141c723e */ /* 0x000fe2000480701c */
[----:B------:R1:W-:Y:S01]  /*13470*/  STS.128 [R79+0x20400], R12 ;  /* 0x0204000c4f007388 */ /* 0x0003e20000000c00 */
[----:B------:R-:W-:-:S05]  /*13480*/  F2FP.SATFINITE.E4M3.F32.PACK_AB_MERGE_C R30, R33, R30, R61 ;  /* 0x0000001e211e723e */ /* 0x000fca000480703d */
[----:B------:R1:W-:Y:S02]  /*13490*/  STS.128 [R0+0x20400], R28 ;  /* 0x0204001c00007388 */ /* 0x0003e40000000c00 */
.L_x_3096:
[----:B------:R-:W-:Y:S05]  /*134a0*/  BSYNC B1 ;  /* 0x0000000000017941 */ /* 0x000fea0003800000 */
.L_x_3095:
[----:B------:R-:W-:Y:S04]  /*134b0*/  BSSY B1, `(.L_x_3097) ;  /* 0x00000fd000017945 */ /* 0x000fe80003800000 */
[----:B------:R-:W-:Y:S05]  /*134c0*/  @P2 BRA `(.L_x_3098) ;  /* 0x0000000c00ec2947 */ /* 0x000fea0003800000 */
[----:B-1----:R-:W2:Y:S04]  /*134d0*/  LDL R28, [R1+0x24] ;  /* 0x00002400011c7983 */ /* 0x002ea80000100800 */
[----:B------:R-:W3:Y:S01]  /*134e0*/  LDL R71, [R1+0x48] ;  /* 0x0000480001477983 */ /* 0x000ee20000100800 */
[----:B-----5:R-:W-:Y:S01]  /*134f0*/  SHF.R.U32.HI R3, RZ, 0x8, R44 ;  /* 0x00000008ff037819 */ /* 0x020fe2000001162c */
[----:B------:R-:W-:Y:S01]  /*13500*/  IMAD.SHL.U32 R57, R57, 0x80, RZ ;  /* 0x0000008039397824 */ /* 0x000fe200078e00ff */
[----:B------:R-:W-:Y:S02]  /*13510*/  LOP3.LUT R0, R44, 0xff, RZ, 0xc0, !PT ;  /* 0x000000ff2c007812 */ /* 0x000fe400078ec0ff */
[----:B------:R-:W-:Y:S02]  /*13520*/  LOP3.LUT R3, R3, 0xff, RZ, 0xc0, !PT ;  /* 0x000000ff03037812 */ /* 0x000fe400078ec0ff */
[----:B------:R-:W-:-:S02]  /*13530*/  SHF.R.U32.HI R14, RZ, 0x8, R45 ;  /* 0x00000008ff0e7819 */ /* 0x000fc4000001162d */
[----:B------:R-:W-:Y:S02]  /*13540*/  PRMT R21, R3, 0x7604, R0 ;  /* 0x0000760403157816 */ /* 0x000fe40000000000 */
[----:B------:R-:W-:Y:S02]  /*13550*/  LOP3.LUT R12, R45, 0xff, RZ, 0xc0, !PT ;  /* 0x000000ff2d0c7812 */ /* 0x000fe400078ec0ff */
[----:B0-----:R-:W-:Y:S02]  /*13560*/  SHF.R.U32.HI R13, RZ, 0x8, R46 ;  /* 0x00000008ff0d7819 */ /* 0x001fe4000001162e */
[----:B------:R-:W-:Y:S02]  /*13570*/  LOP3.LUT R3, R14, 0xff, RZ, 0xc0, !PT ;  /* 0x000000ff0e037812 */ /* 0x000fe400078ec0ff */
[----:B------:R-:W-:Y:S02]  /*13580*/  LEA.HI R14, R58, R225, RZ, 0x1c ;  /* 0x000000e13a0e7211 */ /* 0x000fe400078fe0ff */
[----:B------:R-:W-:-:S02]  /*13590*/  LOP3.LUT R0, R46, 0xff, RZ, 0xc0, !PT ;  /* 0x000000ff2e007812 */ /* 0x000fc400078ec0ff */
[----:B------:R-:W-:Y:S02]  /*135a0*/  LOP3.LUT R13, R13, 0xff, RZ, 0xc0, !PT ;  /* 0x000000ff0d0d7812 */ /* 0x000fe400078ec0ff */
[----:B------:R-:W-:Y:S02]  /*135b0*/  PRMT R20, R3, 0x7604, R12 ;  /* 0x0000760403147816 */ /* 0x000fe4000000000c */
[----:B------:R-:W-:Y:S02]  /*135c0*/  SHF.R.S32.HI R3, RZ, 0x1f, R14 ;  /* 0x0000001fff037819 */ /* 0x000fe4000001140e */
[----:B------:R-:W-:Y:S01]  /*135d0*/  PRMT R33, R13, 0x7604, R0 ;  /* 0x000076040d217816 */ /* 0x000fe20000000000 */
[----:B------:R-:W-:Y:S01]  /*135e0*/  IMAD.SHL.U32 R0, R14, 0x10, RZ ;  /* 0x000000100e007824 */ /* 0x000fe200078e00ff */
[----:B------:R-:W-:Y:S02]  /*135f0*/  LEA.HI R15, R3, R14, RZ, 0x3 ;  /* 0x0000000e030f7211 */ /* 0x000fe400078f18ff */
[----:B------:R-:W-:-:S02]  /*13600*/  LOP3.LUT R57, R57, 0x380, RZ, 0xc0, !PT ;  /* 0x0000038039397812 */ /* 0x000fc400078ec0ff */
[----:B------:R-:W-:Y:S01]  /*13610*/  SHF.R.U32.HI R12, RZ, 0x8, R47 ;  /* 0x00000008ff0c7819 */ /* 0x000fe2000001162f */
[----:B------:R-:W-:Y:S01]  /*13620*/  IMAD.SHL.U32 R15, R15, 0x800, RZ ;  /* 0x000008000f0f7824 */ /* 0x000fe200078e00ff */
[----:B------:R-:W-:Y:S02]  /*13630*/  LOP3.LUT R0, R57, 0x70, R0, 0xf8, !PT ;  /* 0x0000007039007812 */ /* 0x000fe400078ef800 */
[----:B------:R-:W-:Y:S02]  /*13640*/  SHF.R.U32.HI R57, RZ, 0x3, R57 ;  /* 0x00000003ff397819 */ /* 0x000fe40000011639 */
[----:B------:R-:W-:Y:S02]  /*13650*/  LOP3.LUT R3, R47, 0xff, RZ, 0xc0, !PT ;  /* 0x000000ff2f037812 */ /* 0x000fe400078ec0ff */
[----:B------:R-:W-:Y:S02]  /*13660*/  LOP3.LUT R12, R12, 0xff, RZ, 0xc0, !PT ;  /* 0x000000ff0c0c7812 */ /* 0x000fe400078ec0ff */
[----:B------:R-:W-:-:S02]  /*13670*/  LOP3.LUT R0, R0, R57, RZ, 0x3c, !PT ;  /* 0x0000003900007212 */ /* 0x000fc400078e3cff */
[----:B------:R-:W-:Y:S02]  /*13680*/  LOP3.LUT R29, R15, 0xffffc000, RZ, 0xc0, !PT ;  /* 0xffffc0000f1d7812 */ /* 0x000fe400078ec0ff */
[----:B------:R-:W-:Y:S02]  /*13690*/  PRMT R32, R12, 0x7604, R3 ;  /* 0x000076040c207816 */ /* 0x000fe40000000003 */
[----:B------:R-:W-:Y:S02]  /*136a0*/  SHF.R.U32.HI R14, RZ, 0x8, R4 ;  /* 0x00000008ff0e7819 */ /* 0x000fe40000011604 */
[----:B------:R-:W-:Y:S02]  /*136b0*/  LOP3.LUT R13, R4, 0xff, RZ, 0xc0, !PT ;  /* 0x000000ff040d7812 */ /* 0x000fe400078ec0ff */
[----:B------:R-:W-:Y:S02]  /*136c0*/  LOP3.LUT R14, R14, 0xff, RZ, 0xc0, !PT ;  /* 0x000000ff0e0e7812 */ /* 0x000fe400078ec0ff */
[----:B------:R-:W-:-:S02]  /*136d0*/  SHF.R.U32.HI R53, RZ, 0x8, R7 ;  /* 0x00000008ff357819 */ /* 0x000fc40000011607 */
[----:B------:R-:W-:Y:S02]  /*136e0*/  PRMT R49, R14, 0x7604, R13 ;  /* 0x000076040e317816 */ /* 0x000fe4000000000d */
[----:B------:R-:W-:Y:S02]  /*136f0*/  LOP3.LUT R52, R7, 0xff, RZ, 0xc0, !PT ;  /* 0x000000ff07347812 */ /* 0x000fe400078ec0ff */
[----:B------:R-:W-:Y:S02]  /*13700*/  LOP3.LUT R53, R53, 0xff, RZ, 0xc0, !PT ;  /* 0x000000ff35357812 */ /* 0x000fe400078ec0ff */
[----:B------:R-:W-:Y:S02]  /*13710*/  LOP3.LUT R42, R5, 0xff, RZ, 0xc0, !PT ;  /* 0x000000ff052a7812 */ /* 0x000fe400078ec0ff */
[----:B------:R-:W-:Y:S02]  /*13720*/  PRMT R52, R53, 0x7604, R52 ;  /* 0x0000760435347816 */ /* 0x000fe40000000034 */
[----:B------:R-:W-:-:S02]  /*13730*/  SHF.R.U32.HI R53, RZ, 0x10, R5 ;  /* 0x00000010ff357819 */ /* 0x000fc40000011605 */
[----:B------:R-:W-:Y:S02]  /*13740*/  SHF.R.U32.HI R48, RZ, 0x8, R6 ;  /* 0x00000008ff307819 */ /* 0x000fe40000011606 */
[----:B------:R-:W-:Y:S01]  /*13750*/  SHF.R.U32.HI R59, RZ, 0x10, R7 ;  /* 0x00000010ff3b7819 */ /* 0x000fe20000011607 */
[----:B------:R-:W-:Y:S01]  /*13760*/  IMAD.U32 R53, R53, 0x10000, RZ ;  /* 0x0001000035357824 */ /* 0x000fe200078e00ff */
[----:B------:R-:W-:Y:S02]  /*13770*/  LOP3.LUT R43, R6, 0xff, RZ, 0xc0, !PT ;  /* 0x000000ff062b7812 */ /* 0x000fe400078ec0ff */
[----:B------:R-:W-:Y:S01]  /*13780*/  LOP3.LUT R48, R48, 0xff, RZ, 0xc0, !PT ;  /* 0x000000ff30307812 */ /* 0x000fe200078ec0ff */
[----:B------:R-:W-:Y:S01]  /*13790*/  IMAD.U32 R59, R59, 0x10000, RZ ;  /* 0x000100003b3b7824 */ /* 0x000fe200078e00ff */
[----:B------:R-:W-:Y:S02]  /*137a0*/  LOP3.LUT R33, R33, 0xff0000, R46, 0xf8, !PT ;  /* 0x00ff000021217812 */ /* 0x000fe400078ef82e */
[----:B------:R-:W-:-:S02]  /*137b0*/  PRMT R57, R48, 0x7604, R43 ;  /* 0x0000760430397816 */ /* 0x000fc4000000002b */
[----:B------:R-:W-:Y:S02]  /*137c0*/  LOP3.LUT R61, R52, 0xff0000, R59, 0xf8, !PT ;  /* 0x00ff0000343d7812 */ /* 0x000fe400078ef83b */
[--C-:B------:R-:W-:Y:S02]  /*137d0*/  LOP3.LUT R57, R57, 0xff0000, R6.reuse, 0xf8, !PT ;  /* 0x00ff000039397812 */ /* 0x100fe400078ef806 */
[----:B------:R-:W-:Y:S02]  /*137e0*/  SHF.R.U32.HI R43, RZ, 0x10, R47 ;  /* 0x00000010ff2b7819 */ /* 0x000fe4000001162f */
[----:B------:R-:W-:Y:S02]  /*137f0*/  LOP3.LUT R59, R57, 0xff000000, R6, 0xf8, !PT ;  /* 0xff000000393b7812 */ /* 0x000fe400078ef806 */
[----:B------:R-:W-:Y:S02]  /*13800*/  LOP3.LUT R61, R61, 0xff000000, R7, 0xf8, !PT ;  /* 0xff0000003d3d7812 */ /* 0x000fe400078ef807 */
[----:B------:R-:W-:-:S02]  /*13810*/  SHF.L.U32 R43, R43, 0x10, RZ ;  /* 0x000000102b2b7819 */ /* 0x000fc400000006ff */
[--C-:B------:R-:W-:Y:S02]  /*13820*/  LOP3.LUT R21, R21, 0xff0000, R44.reuse, 0xf8, !PT ;  /* 0x00ff000015157812 */ /* 0x100fe400078ef82c */
[----:B------:R-:W-:Y:S02]  /*13830*/  LOP3.LUT R43, R32, 0xff0000, R43, 0xf8, !PT ;  /* 0x00ff0000202b7812 */ /* 0x000fe400078ef82b */
[----:B------:R-:W-:Y:S02]  /*13840*/  LOP3.LUT R48, R21, 0xff000000, R44, 0xf8, !PT ;  /* 0xff00000015307812 */ /* 0x000fe400078ef82c */
[----:B--2---:R-:W-:Y:S02]  /*13850*/  IADD3 R3, R0, R29, R28 ;  /* 0x0000001d00037210 */ /* 0x004fe40007ffe01c */
[----:B------:R-:W-:Y:S01]  /*13860*/  SHF.R.U32.HI R28, RZ, 0x8, R5 ;  /* 0x00000008ff1c7819 */ /* 0x000fe20000011605 */
[----:B---3--:R-:W0:Y:S02]  /*13870*/  LDS.128 R12, [R71+0x20400] ;  /* 0x02040000470c7984 */ /* 0x008e240000000c00 */
[----:B------:R-:W-:Y:S01]  /*13880*/  IMAD.IADD R0, R22, 0x1, R3 ;  /* 0x0000000116007824 */ /* 0x000fe200078e0203 */
[----:B------:R-:W-:-:S04]  /*13890*/  LOP3.LUT R3, R28, 0xff, RZ, 0xc0, !PT ;  /* 0x000000ff1c037812 */ /* 0x000fc800078ec0ff */
[----:B------:R-:W1:Y:S01]  /*138a0*/  LDS.128 R28, [R0+0x20400] ;  /* 0x02040000001c7984 */ /* 0x000e620000000c00 */
[----:B------:R-:W-:Y:S02]  /*138b0*/  PRMT R42, R3, 0x7604, R42 ;  /* 0x00007604032a7816 */ /* 0x000fe4000000002a */
[----:B------:R-:W-:Y:S02]  /*138c0*/  SHF.R.U32.HI R3, RZ, 0x10, R45 ;  /* 0x00000010ff037819 */ /* 0x000fe4000001162d */
[----:B------:R-:W-:Y:S02]  /*138d0*/  LOP3.LUT R55, R42, 0xff0000, R53, 0xf8, !PT ;  /* 0x00ff00002a377812 */ /* 0x000fe400078ef835 */
[----:B------:R-:W-:Y:S01]  /*138e0*/  LOP3.LUT R53, R43, 0xff000000, R47, 0xf8, !PT ;  /* 0xff0000002b357812 */ /* 0x000fe200078ef82f */
[----:B------:R-:W-:Y:S01]  /*138f0*/  IMAD.U32 R3, R3, 0x10000, RZ ;  /* 0x0001000003037824 */ /* 0x000fe200078e00ff */
[----:B------:R-:W-:-:S04]  /*13900*/  LOP3.LUT R55, R55, 0xff000000, R5, 0xf8, !PT ;  /* 0xff00000037377812 */ /* 0x000fc800078ef805 */
[----:B------:R-:W-:Y:S02]  /*13910*/  LOP3.LUT R3, R20, 0xff0000, R3, 0xf8, !PT ;  /* 0x00ff000014037812 */ /* 0x000fe400078ef803 */
[----:B------:R-:W-:Y:S02]  /*13920*/  F2FP.F16.E4M3.UNPACK_B R57, R55 ;  /* 0x00000037ff39723e */ /* 0x000fe400020006ff */
[----:B------:R-:W-:Y:S02]  /*13930*/  LOP3.LUT R45, R3, 0xff000000, R45, 0xf8, !PT ;  /* 0xff000000032d7812 */ /* 0x000fe400078ef82d */
[----:B------:R-:W-:Y:S01]  /*13940*/  LOP3.LUT R3, R49, 0xff0000, R4, 0xf8, !PT ;  /* 0x00ff000031037812 */ /* 0x000fe200078ef804 */
[--C-:B------:R-:W-:Y:S01]  /*13950*/  HADD2.F32 R60, -RZ, R57.reuse.H0_H0 ;  /* 0x20000039ff3c7230 */ /* 0x100fe20000004100 */
[----:B------:R-:W-:Y:S01]  /*13960*/  LOP3.LUT R49, R33, 0xff000000, R46, 0xf8, !PT ;  /* 0xff00000021317812 */ /* 0x000fe200078ef82e */
[----:B------:R-:W-:Y:S01]  /*13970*/  HADD2.F32 R57, -RZ, R57.H1_H1 ;  /* 0x30000039ff397230 */ /* 0x000fe20000004100 */
[----:B------:R-:W-:-:S02]  /*13980*/  F2FP.F16.E4M3.UNPACK_B R46, R45 ;  /* 0x0000002dff2e723e */ /* 0x000fc400020006ff */
[----:B------:R-:W-:Y:S02]  /*13990*/  LOP3.LUT R54, R3, 0xff000000, R4, 0xf8, !PT ;  /* 0xff00000003367812 */ /* 0x000fe400078ef804 */
[----:B------:R-:W-:Y:S01]  /*139a0*/  F2FP.F16.E4M3.UNPACK_B R55, R55.H1 ;  /* 0x00000037ff37723e */ /* 0x000fe200030006ff */
[--C-:B------:R-:W-:Y:S01]  /*139b0*/  HADD2.F32 R52, -RZ, R46.reuse.H0_H0 ;  /* 0x2000002eff347230 */ /* 0x100fe20000004100 */
[----:B------:R-:W-:Y:S01]  /*139c0*/  F2FP.F16.E4M3.UNPACK_B R45, R45.H1 ;  /* 0x0000002dff2d723e */ /* 0x000fe200030006ff */
[----:B------:R-:W-:Y:S01]  /*139d0*/  HADD2.F32 R47, -RZ, R46.H1_H1 ;  /* 0x3000002eff2f7230 */ /* 0x000fe20000004100 */
[----:B0-----:R-:W-:-:S03]  /*139e0*/  F2FP.F16.E4M3.UNPACK_B R4, R13 ;  /* 0x0000000dff04723e */ /* 0x001fc600020006ff */
[--C-:B------:R-:W-:Y:S01]  /*139f0*/  HADD2.F32 R46, -RZ, R45.reuse.H0_H0 ;  /* 0x2000002dff2e7230 */ /* 0x100fe20000004100 */
[----:B------:R-:W-:Y:S01]  /*13a00*/  F2FP.F16.E4M3.UNPACK_B R6, R13.H1 ;  /* 0x0000000dff06723e */ /* 0x000fe200030006ff */
[----:B------:R-:W-:Y:S01]  /*13a10*/  HADD2.F32 R45, -RZ, R45.H1_H1 ;  /* 0x3000002dff2d7230 */ /* 0x000fe20000004100 */
[----:B------:R-:W-:Y:S01]  /*13a20*/  F2FP.F16.E4M3.UNPACK_B R20, R15 ;  /* 0x0000000fff14723e */ /* 0x000fe200020006ff */
[--C-:B------:R-:W-:Y:S01]  /*13a30*/  HADD2.F32 R13, -RZ, R4.reuse.H0_H0 ;  /* 0x20000004ff0d7230 */ /* 0x100fe20000004100 */
[----:B-1----:R-:W-:Y:S01]  /*13a40*/  F2FP.F16.E4M3.UNPACK_B R7, R29 ;  /* 0x0000001dff07723e */ /* 0x002fe200020006ff */
[----:B------:R-:W-:Y:S01]  /*13a50*/  HADD2.F32 R4, -RZ, R4.H1_H1 ;  /* 0x30000004ff047230 */ /* 0x000fe20000004100 */
[-C--:B------:R-:W-:Y:S02]  /*13a60*/  F2FP.F16.E4M3.UNPACK_B R43, R31.reuse ;  /* 0x0000001fff2b723e */ /* 0x080fe400020006ff */
[----:B------:R-:W-:Y:S01]  /*13a70*/  F2FP.F16.E4M3.UNPACK_B R44, R31.H1 ;  /* 0x0000001fff2c723e */ /* 0x000fe200030006ff */
[----:B------:R-:W-:Y:S01]  /*13a80*/  HADD2.F32 R5, -RZ, R7.H0_H0 ;  /* 0x20000007ff057230 */ /* 0x000fe20000004100 */
[----:B------:R-:W-:-:S02]  /*13a90*/  F2FP.F16.E4M3.UNPACK_B R32, R29.H1 ;  /* 0x0000001dff20723e */ /* 0x000fc400030006ff */
[----:B------:R-:W-:Y:S02]  /*13aa0*/  F2FP.F16.E4M3.UNPACK_B R33, R30 ;  /* 0x0000001eff21723e */ /* 0x000fe400020006ff */
[C---:B------:R-:W-:Y:S01]  /*13ab0*/  FMUL.FTZ R62, R5.reuse, R60 ;  /* 0x0000003c053e7220 */ /* 0x040fe20000410000 */
[----:B------:R-:W-:Y:S01]  /*13ac0*/  FMUL.FTZ R31, R5, R52 ;  /* 0x00000034051f7220 */ /* 0x000fe20000410000 */
[----:B------:R-:W-:Y:S01]  /*13ad0*/  F2FP.F16.E4M3.UNPACK_B R42, R30.H1 ;  /* 0x0000001eff2a723e */ /* 0x000fe200030006ff */
[----:B------:R-:W-:Y:S02]  /*13ae0*/  HADD2.F32 R30, -RZ, R7.H1_H1 ;  /* 0x30000007ff1e7230 */ /* 0x000fe40000004100 */
[C---:B------:R-:W-:Y:S01]  /*13af0*/  FFMA.FTZ R5, R13.reuse, R52, -R62 ;  /* 0x000000340d057223 */ /* 0x040fe2000001083e */
[----:B------:R-:W-:Y:S01]  /*13b00*/  FFMA.FTZ R13, R13, R60, R31 ;  /* 0x0000003c0d0d7223 */ /* 0x000fe2000001001f */
[----:B------:R-:W-:Y:S01]  /*13b10*/  HADD2.F32 R52, -RZ, R55.H0_H0 ;  /* 0x20000037ff347230 */ /* 0x000fe20000004100 */
[----:B------:R-:W-:Y:S01]  /*13b20*/  F2FP.F16.E4M3.UNPACK_B R21, R15.H1 ;  /* 0x0000000fff15723e */ /* 0x000fe200030006ff */
[----:B------:R-:W-:-:S02]  /*13b30*/  HADD2.F32 R31, -RZ, R32.H0_H0 ;  /* 0x20000020ff1f7230 */ /* 0x000fc40000004100 */
[C---:B------:R-:W-:Y:S01]  /*13b40*/  FMUL.FTZ R63, R30.reuse, R57 ;  /* 0x000000391e3f7220 */ /* 0x040fe20000410000 */
[----:B------:R-:W-:Y:S02]  /*13b50*/  HADD2.F32 R7, -RZ, R6.H0_H0 ;  /* 0x20000006ff077230 */ /* 0x000fe40000004100 */
[----:B------:R-:W-:Y:S01]  /*13b60*/  FMUL.FTZ R30, R30, R47 ;  /* 0x0000002f1e1e7220 */ /* 0x000fe20000410000 */
[----:B------:R-:W-:Y:S02]  /*13b70*/  HADD2.F32 R55, -RZ, R55.H1_H1 ;  /* 0x30000037ff377230 */ /* 0x000fe40000004100 */
[C---:B------:R-:W-:Y:S01]  /*13b80*/  FMUL.FTZ R64, R31.reuse, R52 ;  /* 0x000000341f407220 */ /* 0x040fe20000410000 */
[-C--:B------:R-:W-:Y:S01]  /*13b90*/  FMUL.FTZ R31, R31, R46.reuse ;  /* 0x0000002e1f1f7220 */ /* 0x080fe20000410000 */
[C---:B------:R-:W-:Y:S01]  /*13ba0*/  FFMA.FTZ R62, R4.reuse, R57, R30 ;  /* 0x00000039043e7223 */ /* 0x040fe2000001001e */
[----:B------:R-:W-:Y:S01]  /*13bb0*/  FFMA.FTZ R60, R4, R47, -R63 ;  /* 0x0000002f043c7223 */ /* 0x000fe2000001083f */
[C---:B------:R-:W-:Y:S01]  /*13bc0*/  FFMA.FTZ R64, R7.reuse, R46, -R64 ;  /* 0x0000002e07407223 */ /* 0x040fe20000010840 */
[----:B------:R-:W-:Y:S01]  /*13bd0*/  F2FP.F16.E4M3.UNPACK_B R46, R61 ;  /* 0x0000003dff2e723e */ /* 0x000fe200020006ff */
[----:B------:R-:W-:Y:S01]  /*13be0*/  FFMA.FTZ R52, R7, R52, R31 ;  /* 0x0000003407347223 */ /* 0x000fe2000001001f */
[----:B------:R-:W-:Y:S01]  /*13bf0*/  F2FP.F16.E4M3.UNPACK_B R30, R53 ;  /* 0x00000035ff1e723e */ /* 0x000fe200020006ff */
        /* <DEDUP_REMOVED lines=11> */
[----:B------:R-:W-:Y:S01]  /*13cb0*/  FFMA.FTZ R57, R6, R45, -R57 ;  /* 0x0000002d06397223 */ /* 0x000fe20000010839 */
[----:B------:R-:W-:-:S02]  /*13cc0*/  HADD2.F32 R46, -RZ, R46.H1_H1 ;  /* 0x3000002eff2e7230 */ /* 0x000fc40000004100 */
[----:B------:R-:W-:Y:S01]  /*13cd0*/  FMUL.FTZ R66, R7, R31 ;  /* 0x0000001f07427220 */ /* 0x000fe20000410000 */
[----:B------:R-:W-:Y:S02]  /*13ce0*/  HADD2.F32 R43, -RZ, R43.H1_H1 ;  /* 0x3000002bff2b7230 */ /* 0x000fe40000004100 */
[----:B------:R-:W-:Y:S01]  /*13cf0*/  FFMA.FTZ R55, R6, R55, R32 ;  /* 0x0000003706377223 */ /* 0x000fe20000010020 */
[----:B------:R-:W-:Y:S02]  /*13d00*/  HADD2.F32 R30, -RZ, R30.H1_H1 ;  /* 0x3000001eff1e7230 */ /* 0x000fe40000004100 */
[----:B------:R-:W-:Y:S01]  /*13d10*/  FFMA.FTZ R63, R4, R31, -R63 ;  /* 0x0000001f043f7223 */ /* 0x000fe2000001083f */
[----:B------:R-:W-:Y:S02]  /*13d20*/  HADD2.F32 R20, -RZ, R20.H1_H1 ;  /* 0x30000014ff147230 */ /* 0x000fe40000004100 */
[----:B------:R-:W-:Y:S01]  /*13d30*/  FMUL.FTZ R45, R43, R46 ;  /* 0x0000002e2b2d7220 */ /* 0x000fe20000410000 */
[----:B------:R-:W-:-:S02]  /*13d40*/  HADD2.F32 R31, -RZ, R61.H0_H0 ;  /* 0x2000003dff1f7230 */ /* 0x000fc40000004100 */
[----:B------:R-:W-:Y:S01]  /*13d50*/  FMUL.FTZ R43, R43, R30 ;  /* 0x0000001e2b2b7220 */ /* 0x000fe20000410000 */
[----:B------:R-:W-:Y:S02]  /*13d60*/  HADD2.F32 R6, -RZ, R44.H0_H0 ;  /* 0x2000002cff067230 */ /* 0x000fe40000004100 */
[----:B------:R-:W-:Y:S01]  /*13d70*/  FFMA.FTZ R66, R4, R47, R66 ;  /* 0x0000002f04427223 */ /* 0x000fe20000010042 */
[----:B------:R-:W-:Y:S01]  /*13d80*/  HADD2.F32 R7, -RZ, R53.H0_H0 ;  /* 0x20000035ff077230 */ /* 0x000fe20000004100 */
[----:B------:R-:W-:Y:S01]  /*13d90*/  F2FP.F16.E4M3.UNPACK_B R29, R28 ;  /* 0x0000001cff1d723e */ /* 0x000fe200020006ff */
[----:B------:R-:W-:Y:S02]  /*13da0*/  HADD2.F32 R4, -RZ, R21.H0_H0 ;  /* 0x20000015ff047230 */ /* 0x000fe40000004100 */
[----:B------:R-:W-:Y:S01]  /*13db0*/  FMUL.FTZ R47, R6, R31 ;  /* 0x0000001f062f7220 */ /* 0x000fe20000410000 */
[C---:B------:R-:W-:Y:S01]  /*13dc0*/  FFMA.FTZ R68, R20.reuse, R30, -R45 ;  /* 0x0000001e14447223 */ /* 0x040fe2000001082d */
[----:B------:R-:W-:Y:S01]  /*13dd0*/  FFMA.FTZ R65, R20, R46, R43 ;  /* 0x0000002e14417223 */ /* 0x000fe2000001002b */
[----:B------:R-:W-:Y:S01]  /*13de0*/  F2FP.F16.E4M3.UNPACK_B R28, R28.H1 ;  /* 0x0000001cff1c723e */ /* 0x000fe200030006ff */
[-C--:B------:R-:W-:Y:S01]  /*13df0*/  FMUL.FTZ R6, R6, R7.reuse ;  /* 0x0000000706067220 */ /* 0x080fe20000410000 */
[----:B------:R-:W-:Y:S01]  /*13e00*/  F2FP.F16.E4M3.UNPACK_B R20, R54.H1 ;  /* 0x00000036ff14723e */ /* 0x000fe200030006ff */
[C---:B------:R-:W-:Y:S01]  /*13e10*/  FFMA.FTZ R46, R4.reuse, R7, -R47 ;  /* 0x00000007042e7223 */ /* 0x040fe2000001082f */
[-C--:B------:R-:W-:Y:S01]  /*13e20*/  F2FP.F16.E4M3.UNPACK_B R3, R12.reuse ;  /* 0x0000000cff03723e */ /* 0x080fe200020006ff */
[----:B------:R-:W-:Y:S01]  /*13e30*/  FFMA.FTZ R67, R4, R31, R6 ;  /* 0x0000001f04437223 */ /* 0x000fe20000010006 */
[----:B------:R-:W-:Y:S01]  /*13e40*/  F2FP.F16.E4M3.UNPACK_B R12, R12.H1 ;  /* 0x0000000cff0c723e */ /* 0x000fe200030006ff */
[----:B------:R-:W-:Y:S01]  /*13e50*/  HADD2.F32 R43, -RZ, R20.H0_H0 ;  /* 0x20000014ff2b7230 */ /* 0x000fe20000004100 */
[----:B------:R-:W-:Y:S01]  /*13e60*/  F2FP.F16.E4M3.UNPACK_B R7, R48.H1 ;  /* 0x00000030ff07723e */ /* 0x000fe200030006ff */
[----:B------:R-:W-:Y:S01]  /*13e70*/  HADD2.F32 R6, -RZ, R28.H0_H0 ;  /* 0x2000001cff067230 */ /* 0x000fe20000004100 */
[----:B------:R-:W-:Y:S01]  /*13e80*/  F2FP.F16.E4M3.UNPACK_B R54, R54 ;  /* 0x00000036ff36723e */ /* 0x000fe200020006ff */
[----:B------:R-:W-:Y:S01]  /*13e90*/  HADD2.F32 R61, -RZ, R61.H1_H1 ;  /* 0x3000003dff3d7230 */ /* 0x000fe20000004100 */
[----:B------:R-:W-:Y:S01]  /*13ea0*/  F2FP.F16.E4M3.UNPACK_B R48, R48 ;  /* 0x00000030ff30723e */ /* 0x000fe200020006ff */
[----:B------:R-:W-:-:S02]  /*13eb0*/  HADD2.F32 R44, -RZ, R44.H1_H1 ;  /* 0x3000002cff2c7230 */ /* 0x000fc40000004100 */
[----:B------:R-:W-:Y:S01]  /*13ec0*/  FMUL.FTZ R45, R6, R43 ;  /* 0x0000002b062d7220 */ /* 0x000fe20000410000 */
[----:B------:R-:W-:Y:S01]  /*13ed0*/  HADD2.F32 R31, -RZ, R7.H0_H0 ;  /* 0x20000007ff1f7230 */ /* 0x000fe20000004100 */
[----:B------:R-:W-:Y:S01]  /*13ee0*/  F2FP.F16.E4M3.UNPACK_B R15, R14 ;  /* 0x0000000eff0f723e */ /* 0x000fe200020006ff */
[----:B------:R-:W-:Y:S02]  /*13ef0*/  HADD2.F32 R4, -RZ, R12.H0_H0 ;  /* 0x2000000cff047230 */ /* 0x000fe40000004100 */
[----:B------:R-:W-:Y:S01]  /*13f00*/  FMUL.FTZ R30, R44, R61 ;  /* 0x0000003d2c1e7220 */ /* 0x000fe20000410000 */
[----:B------:R-:W-:Y:S02]  /*13f10*/  HADD2.F32 R53, -RZ, R53.H1_H1 ;  /* 0x30000035ff357230 */ /* 0x000fe40000004100 */
[-C--:B------:R-:W-:Y:S01]  /*13f20*/  FMUL.FTZ R6, R6, R31.reuse ;  /* 0x0000001f06067220 */ /* 0x080fe20000410000 */
[----:B------:R-:W-:Y:S02]  /*13f30*/  HADD2.F32 R21, -RZ, R21.H1_H1 ;  /* 0x30000015ff157230 */ /* 0x000fe40000004100 */
[----:B------:R-:W-:Y:S01]  /*13f40*/  FFMA.FTZ R45, R4, R31, -R45 ;  /* 0x0000001f042d7223 */ /* 0x000fe2000001082d */
[----:B------:R-:W-:-:S02]  /*13f50*/  HADD2.F32 R31, -RZ, R20.H1_H1 ;  /* 0x30000014ff1f7230 */ /* 0x000fc40000004100 */
[-C--:B------:R-:W-:Y:S01]  /*13f60*/  FMUL.FTZ R44, R44, R53.reuse ;  /* 0x000000352c2c7220 */ /* 0x080fe20000410000 */
[----:B------:R-:W-:Y:S02]  /*13f70*/  HADD2.F32 R28, -RZ, R28.H1_H1 ;  /* 0x3000001cff1c7230 */ /* 0x000fe40000004100 */
[C---:B------:R-:W-:Y:S01]  /*13f80*/  FFMA.FTZ R69, R21.reuse, R53, -R30 ;  /* 0x0000003515457223 */ /* 0x040fe2000001081e */
[----:B------:R-:W-:Y:S02]  /*13f90*/  HADD2.F32 R7, -RZ, R7.H1_H1 ;  /* 0x30000007ff077230 */ /* 0x000fe40000004100 */
[----:B------:R-:W-:Y:S01]  /*13fa0*/  FFMA.FTZ R30, R4, R43, R6 ;  /* 0x0000002b041e7223 */ /* 0x000fe20000010006 */
[----:B------:R-:W-:Y:S02]  /*13fb0*/  HADD2.F32 R12, -RZ, R12.H1_H1 ;  /* 0x3000000cff0c7230 */ /* 0x000fe40000004100 */
[C---:B------:R-:W-:Y:S01]  /*13fc0*/  FMUL.FTZ R43, R28.reuse, R31 ;  /* 0x0000001f1c2b7220 */ /* 0x040fe20000410000 */
[----:B------:R-:W-:Y:S01]  /*13fd0*/  FFMA.FTZ R70, R21, R61, R44 ;  /* 0x0000003d15467223 */ /* 0x000fe2000001002c */
[----:B------:R-:W-:Y:S01]  /*13fe0*/  FMUL.FTZ R4, R28, R7 ;  /* 0x000000071c047220 */ /* 0x000fe20000410000 */
[----:B------:R-:W-:-:S02]  /*13ff0*/  HADD2.F32 R21, -RZ, R54.H0_H0 ;  /* 0x20000036ff157230 */ /* 0x000fc40000004100 */
[C---:B------:R-:W-:Y:S01]  /*14000*/  FFMA.FTZ R28, R12.reuse, R7, -R43 ;  /* 0x000000070c1c7223 */ /* 0x040fe2000001082b */
[--C-:B------:R-:W-:Y:S02]  /*14010*/  HADD2.F32 R6, -RZ, R29.reuse.H0_H0 ;  /* 0x2000001dff067230 */ /* 0x100fe40000004100 */
[----:B------:R-:W-:Y:S01]  /*14020*/  FFMA.FTZ R47, R12, R31, R4 ;  /* 0x0000001f0c2f7223 */ /* 0x000fe20000010004 */
[----:B------:R-:W-:Y:S01]  /*14030*/  HADD2.F32 R7, -RZ, R48.H0_H0 ;  /* 0x20000030ff077230 */ /* 0x000fe20000004100 */
[----:B------:R-:W-:Y:S01]  /*14040*/  F2FP.F16.E4M3.UNPACK_B R12, R59.H1 ;  /* 0x0000003bff0c723e */ /* 0x000fe200030006ff */
[----:B------:R-:W-:Y:S02]  /*14050*/  HADD2.F32 R54, -RZ, R54.H1_H1 ;  /* 0x30000036ff367230 */ /* 0x000fe40000004100 */
[C---:B------:R-:W-:Y:S01]  /*14060*/  FMUL.FTZ R31, R6.reuse, R21 ;  /* 0x00000015061f7220 */ /* 0x040fe20000410000 */
[----:B------:R-:W-:Y:S02]  /*14070*/  HADD2.F32 R29, -RZ, R29.H1_H1 ;  /* 0x3000001dff1d7230 */ /* 0x000fe40000004100 */
[----:B------:R-:W-:Y:S01]  /*14080*/  FMUL.FTZ R43, R6, R7 ;  /* 0x00000007062b7220 */ /* 0x000fe20000410000 */
[----:B------:R-:W-:Y:S01]  /*14090*/  HADD2.F32 R4, -RZ, R3.H0_H0 ;  /* 0x20000003ff047230 */ /* 0x000fe20000004100 */
[----:B------:R-:W-:Y:S01]  /*140a0*/  F2FP.F16.E4M3.UNPACK_B R14, R14.H1 ;  /* 0x0000000eff0e723e */ /* 0x000fe200030006ff */
[----:B------:R-:W-:-:S02]  /*140b0*/  HADD2.F32 R48, -RZ, R48.H1_H1 ;  /* 0x30000030ff307230 */ /* 0x000fc40000004100 */
[C---:B------:R-:W-:Y:S01]  /*140c0*/  FMUL.FTZ R20, R29.reuse, R54 ;  /* 0x000000361d147220 */ /* 0x040fe20000410000 */
[----:B------:R-:W-:Y:S02]  /*140d0*/  HADD2.F32 R3, -RZ, R3.H1_H1 ;  /* 0x30000003ff037230 */ /* 0x000fe40000004100 */
[C---:B------:R-:W-:Y:S01]  /*140e0*/  FFMA.FTZ R31, R4.reuse, R7, -R31 ;  /* 0x00000007041f7223 */ /* 0x040fe2000001081f */
[----:B------:R-:W-:Y:S01]  /*140f0*/  FFMA.FTZ R43, R4, R21, R43 ;  /* 0x00000015042b7223 */ /* 0x000fe2000001002b */
[-C--:B------:R-:W-:Y:S01]  /*14100*/  FMUL.FTZ R29, R29, R48.reuse ;  /* 0x000000301d1d7220 */ /* 0x080fe20000410000 */
[----:B------:R-:W-:Y:S01]  /*14110*/  F2FP.F16.E4M3.UNPACK_B R6, R49.H1 ;  /* 0x00000031ff06723e */ /* 0x000fe200030006ff */
[C---:B------:R-:W-:Y:S01]  /*14120*/  FFMA.FTZ R48, R3.reuse, R48, -R20 ;  /* 0x0000003003307223 */ /* 0x040fe20000010814 */
[----:B------:R-:W-:Y:S02]  /*14130*/  HADD2.F32 R20, -RZ, R12.H0_H0 ;  /* 0x2000000cff147230 */ /* 0x000fe40000004100 */
[----:B------:R-:W-:Y:S01]  /*14140*/  FFMA.FTZ R54, R3, R54, R29 ;  /* 0x0000003603367223 */ /* 0x000fe2000001001d */
[----:B------:R-:W-:Y:S01]  /*14150*/  HADD2.F32 R4, -RZ, R42.H0_H0 ;  /* 0x2000002aff047230 */ /* 0x000fe20000004100 */
[----:B------:R-:W-:Y:S01]  /*14160*/  F2FP.F16.E4M3.UNPACK_B R59, R59 ;  /* 0x0000003bff3b723e */ /* 0x000fe200020006ff */
[--C-:B------:R-:W-:Y:S01]  /*14170*/  HADD2.F32 R7, -RZ, R6.reuse.H0_H0 ;  /* 0x20000006ff077230 */ /* 0x100fe20000004100 */
[----:B------:R-:W-:Y:S01]  /*14180*/  F2FP.F16.E4M3.UNPACK_B R49, R49 ;  /* 0x00000031ff31723e */ /* 0x000fe200020006ff */
[----:B------:R-:W-:-:S02]  /*14190*/  HADD2.F32 R21, -RZ, R6.H1_H1 ;  /* 0x30000006ff157230 */ /* 0x000fc40000004100 */
[C---:B------:R-:W-:Y:S01]  /*141a0*/  FMUL.FTZ R6, R4.reuse, R20 ;  /* 0x0000001404067220 */ /* 0x040fe20000410000 */
[----:B------:R-:W-:Y:S02]  /*141b0*/  HADD2.F32 R3, -RZ, R14.H0_H0 ;  /* 0x2000000eff037230 */ /* 0x000fe40000004100 */
[-C--:B------:R-:W-:Y:S01]  /*141c0*/  FMUL.FTZ R4, R4, R7.reuse ;  /* 0x0000000704047220 */ /* 0x080fe20000410000 */
[----:B------:R-:W-:Y:S01]  /*141d0*/  HADD2.F32 R29, -RZ, R12.H1_H1 ;  /* 0x3000000cff1d7230 */ /* 0x000fe20000004100 */
[----:B------:R-:W-:Y:S01]  /*141e0*/  F2FP.SATFINITE.E4M3.F32.PACK_AB_MERGE_C R57, R57, R64, RZ ;  /* 0x000000403939723e */ /* 0x000fe200048070ff */
[----:B------:R-:W-:Y:S02]  /*141f0*/  HADD2.F32 R42, -RZ, R42.H1_H1 ;  /* 0x3000002aff2a7230 */ /* 0x000fe40000004100 */
[----:B------:R-:W-:Y:S01]  /*14200*/  FFMA.FTZ R44, R3, R7, -R6 ;  /* 0x00000007032c7223 */ /* 0x000fe20000010806 */
[----:B------:R-:W-:Y:S01]  /*14210*/  HADD2.F32 R14, -RZ, R14.H1_H1 ;  /* 0x3000000eff0e7230 */ /* 0x000fe20000004100 */
[----:B------:R-:W-:Y:S01]  /*14220*/  F2FP.SATFINITE.E4M3.F32.PACK_AB_MERGE_C R52, R55, R52, RZ ;  /* 0x000000343734723e */ /* 0x000fe200048070ff */
[----:B------:R-:W-:-:S02]  /*14230*/  HADD2.F32 R12, -RZ, R49.H1_H1 ;  /* 0x30000031ff0c7230 */ /* 0x000fc40000004100 */
[C---:B------:R-:W-:Y:S01]  /*14240*/  FMUL.FTZ R7, R42.reuse, R29 ;  /* 0x0000001d2a077220 */ /* 0x040fe20000410000 */
[-C--:B------:R-:W-:Y:S01]  /*14250*/  FMUL.FTZ R6, R42, R21.reuse ;  /* 0x000000152a067220 */ /* 0x080fe20000410000 */
[----:B------:R-:W-:Y:S01]  /*14260*/  FFMA.FTZ R42, R3, R20, R4 ;  /* 0x00000014032a7223 */ /* 0x000fe20000010004 */
[----:B------:R-:W-:Y:S02]  /*14270*/  HADD2.F32 R4, -RZ, R33.H0_H0 ;  /* 0x20000021ff047230 */ /* 0x000fe40000004100 */
[C---:B------:R-:W-:Y:S01]  /*14280*/  FFMA.FTZ R53, R14.reuse, R21, -R7 ;  /* 0x000000150e357223 */ /* 0x040fe20000010807 */
[----:B------:R-:W-:Y:S01]  /*14290*/  FFMA.FTZ R29, R14, R29, R6 ;  /* 0x0000001d0e1d7223 */ /* 0x000fe20000010006 */
[----:B------:R-:W-:Y:S01]  /*142a0*/  HADD2.F32 R7, -RZ, R59.H0_H0 ;  /* 0x2000003bff077230 */ /* 0x000fe20000004100 */
[----:B------:R-:W-:Y:S01]  /*142b0*/  F2FP.SATFINITE.E4M3.F32.PACK_AB_MERGE_C R5, R60, R5, R57 ;  /* 0x000000053c05723e */ /* 0x000fe20004807039 */
[----:B------:R-:W-:Y:S01]  /*142c0*/  HADD2.F32 R6, -RZ, R49.H0_H0 ;  /* 0x20000031ff067230 */ /* 0x000fe20000004100 */
[----:B------:R-:W-:Y:S01]  /*142d0*/  F2FP.SATFINITE.E4M3.F32.PACK_AB_MERGE_C R44, R53, R44, RZ ;  /* 0x0000002c352c723e */ /* 0x000fe200048070ff */
[----:B------:R-:W-:-:S02]  /*142e0*/  HADD2.F32 R14, -RZ, R59.H1_H1 ;  /* 0x3000003bff0e7230 */ /* 0x000fc40000004100 */
[CC--:B------:R-:W-:Y:S01]  /*142f0*/  FMUL.FTZ R20, R4.reuse, R7.reuse ;  /* 0x0000000704147220 */ /* 0x0c0fe20000410000 */
        /* <DEDUP_REMOVED lines=21> */
[----:B------:R-:W-:Y:S02]  /*14450*/  F2FP.SATFINITE.E4M3.F32.PACK_AB_MERGE_C R12, R54, R43, R12 ;  /* 0x0000002b360c723e */ /* 0x000fe4000480700c */
[----:B------:R-:W-:-:S05]  /*14460*/  F2FP.SATFINITE.E4M3.F32.PACK_AB_MERGE_C R14, R14, R3, R29 ;  /* 0x000000030e0e723e */ /* 0x000fca000480701d */
[----:B------:R2:W-:Y:S02]  /*14470*/  STS.128 [R0+0x20400], R12 ;  /* 0x0204000c00007388 */ /* 0x0005e40000000c00 */
.L_x_3098:
[----:B------:R-:W-:Y:S05]  /*14480*/  BSYNC B1 ;  /* 0x0000000000017941 */ /* 0x000fea0003800000 */
.L_x_3097:
[----:B------:R-:W-:Y:S04]  /*14490*/  BSSY B1, `(.L_x_3099) ;  /* 0x0000105000017945 */ /* 0x000fe80003800000 */
[----:B------:R-:W-:Y:S05]  /*144a0*/  @P1 BRA `(.L_x_3100) ;  /* 0x00000010000c1947 */ /* 0x000fea0003800000 */
[----:B-12---:R-:W2:Y:S04]  /*144b0*/  LDL R15, [R1+0x20] ;  /* 0x00002000010f7983 */ /* 0x006ea80000100800 */
[----:B------:R-:W3:Y:S01]  /*144c0*/  LDL R63, [R1+0x44] ;  /* 0x00004400013f7983 */ /* 0x000ee20000100800 */
[----:B-----5:R-:W-:Y:S01]  /*144d0*/  LEA.HI R7, R58, R225, RZ, 0x1c ;  /* 0x000000e13a077211 */ /* 0x020fe200078fe0ff */
[----:B------:R-:W-:Y:S01]  /*144e0*/  IMAD.SHL.U32 R56, R56, 0x80, RZ ;  /* 0x0000008038387824 */ /* 0x000fe200078e00ff */
[----:B------:R-:W-:Y:S02]  /*144f0*/  SHF.R.U32.HI R0, RZ, 0x8, R34 ;  /* 0x00000008ff007819 */ /* 0x000fe40000011622 */
[----:B------:R-:W-:Y:S01]  /*14500*/  SHF.R.S32.HI R14, RZ, 0x1f, R7 ;  /* 0x0000001fff0e7819 */ /* 0x000fe20000011407 */
[----:B------:R-:W-:Y:S01]  /*14510*/  IMAD.SHL.U32 R12, R7, 0x10, RZ ;  /* 0x00000010070c7824 */ /* 0x000fe200078e00ff */
[----:B------:R-:W-:-:S02]  /*14520*/  LOP3.LUT R4, R34, 0xff, RZ, 0xc0, !PT ;  /* 0x000000ff22047812 */ /* 0x000fc400078ec0ff */
[----:B0-----:R-:W-:Y:S02]  /*14530*/  LOP3.LUT R13, R56, 0x380, RZ, 0xc0, !PT ;  /* 0x00000380380d7812 */ /* 0x001fe400078ec0ff */
[----:B------:R-:W-:Y:S02]  /*14540*/  LOP3.LUT R3, R0, 0xff, RZ, 0xc0, !PT ;  /* 0x000000ff00037812 */ /* 0x000fe400078ec0ff */
[----:B------:R-:W-:Y:S02]  /*14550*/  LEA.HI R14, R14, R7, RZ, 0x3 ;  /* 0x000000070e0e7211 */ /* 0x000fe400078f18ff */
[----:B------:R-:W-:Y:S02]  /*14560*/  SHF.R.U32.HI R5, RZ, 0x8, R35 ;  /* 0x00000008ff057819 */ /* 0x000fe40000011623 */
[----:B------:R-:W-:Y:S01]  /*14570*/  LOP3.LUT R0, R13, 0x70, R12, 0xf8, !PT ;  /* 0x000000700d007812 */ /* 0x000fe200078ef80c */
[----:B------:R-:W-:Y:S01]  /*14580*/  IMAD.SHL.U32 R14, R14, 0x800, RZ ;  /* 0x000008000e0e7824 */ /* 0x000fe200078e00ff */
[----:B------:R-:W-:-:S02]  /*14590*/  PRMT R20, R3, 0x7604, R4 ;  /* 0x0000760403147816 */ /* 0x000fc40000000004 */
[----:B------:R-:W-:Y:S02]  /*145a0*/  LOP3.LUT R6, R35, 0xff, RZ, 0xc0, !PT ;  /* 0x000000ff23067812 */ /* 0x000fe400078ec0ff */
[----:B------:R-:W-:Y:S02]  /*145b0*/  LOP3.LUT R5, R5, 0xff, RZ, 0xc0, !PT ;  /* 0x000000ff05057812 */ /* 0x000fe400078ec0ff */
[----:B------:R-:W-:Y:S02]  /*145c0*/  SHF.R.U32.HI R13, RZ, 0x3, R13 ;  /* 0x00000003ff0d7819 */ /* 0x000fe4000001160d */
[----:B------:R-:W-:Y:S02]  /*145d0*/  SHF.R.U32.HI R3, RZ, 0x8, R36 ;  /* 0x00000008ff037819 */ /* 0x000fe40000011624 */
[----:B------:R-:W-:Y:S02]  /*145e0*/  PRMT R28, R5, 0x7604, R6 ;  /* 0x00007604051c7816 */ /* 0x000fe40000000006 */
[----:B------:R-:W-:-:S02]  /*145f0*/  LOP3.LUT R0, R0, R13, RZ, 0x3c, !PT ;  /* 0x0000000d00007212 */ /* 0x000fc400078e3cff */
[----:B------:R-:W-:Y:S02]  /*14600*/  LOP3.LUT R4, R36, 0xff, RZ, 0xc0, !PT ;  /* 0x000000ff24047812 */ /* 0x000fe400078ec0ff */
[----:B------:R-:W-:Y:S02]  /*14610*/  LOP3.LUT R3, R3, 0xff, RZ, 0xc0, !PT ;  /* 0x000000ff03037812 */ /* 0x000fe400078ec0ff */
[----:B------:R-:W-:Y:S02]  /*14620*/  SHF.R.U32.HI R5, RZ, 0x8, R37 ;  /* 0x00000008ff057819 */ /* 0x000fe40000011625 */
[----:B------:R-:W-:Y:S02]  /*14630*/  LOP3.LUT R13, R14, 0xffffc000, RZ, 0xc0, !PT ;  /* 0xffffc0000e0d7812 */ /* 0x000fe400078ec0ff */
[----:B------:R-:W-:Y:S02]  /*14640*/  PRMT R30, R3, 0x7604, R4 ;  /* 0x00007604031e7816 */ /* 0x000fe40000000004 */
[----:B------:R-:W-:-:S02]  /*14650*/  LOP3.LUT R6, R37, 0xff, RZ, 0xc0, !PT ;  /* 0x000000ff25067812 */ /* 0x000fc400078ec0ff */
[----:B------:R-:W-:Y:S02]  /*14660*/  SHF.R.U32.HI R7, RZ, 0x8, R38 ;  /* 0x00000008ff077819 */ /* 0x000fe40000011626 */
[----:B------:R-:W-:Y:S02]  /*14670*/  LOP3.LUT R5, R5, 0xff, RZ, 0xc0, !PT ;  /* 0x000000ff05057812 */ /* 0x000fe400078ec0ff */
[----:B------:R-:W-:Y:S02]  /*14680*/  LOP3.LUT R12, R38, 0xff, RZ, 0xc0, !PT ;  /* 0x000000ff260c7812 */ /* 0x000fe400078ec0ff */
[----:B------:R-:W-:Y:S02]  /*14690*/  LOP3.LUT R7, R7, 0xff, RZ, 0xc0, !PT ;  /* 0x000000ff07077812 */ /* 0x000fe400078ec0ff */
[----:B------:R-:W-:Y:S02]  /*146a0*/  PRMT R32, R5, 0x7604, R6 ;  /* 0x0000760405207816 */ /* 0x000fe40000000006 */
[----:B------:R-:W-:-:S02]  /*146b0*/  LOP3.LUT R5, R39, 0xff, RZ, 0xc0, !PT ;  /* 0x000000ff27057812 */ /* 0x000fc400078ec0ff */
[----:B------:R-:W-:Y:S02]  /*146c0*/  SHF.R.U32.HI R4, RZ, 0x8, R40 ;  /* 0x00000008ff047819 */ /* 0x000fe40000011628 */
[----:B------:R-:W-:Y:S02]  /*146d0*/  SHF.R.U32.HI R6, RZ, 0x8, R41 ;  /* 0x00000008ff067819 */ /* 0x000fe40000011629 */
[----:B------:R-:W-:Y:S02]  /*146e0*/  PRMT R33, R7, 0x7604, R12 ;  /* 0x0000760407217816 */ /* 0x000fe4000000000c */
[----:B------:R-:W-:Y:S02]  /*146f0*/  LOP3.LUT R7, R40, 0xff, RZ, 0xc0, !PT ;  /* 0x000000ff28077812 */ /* 0x000fe400078ec0ff */
[----:B------:R-:W-:Y:S02]  /*14700*/  LOP3.LUT R4, R4, 0xff, RZ, 0xc0, !PT ;  /* 0x000000ff04047812 */ /* 0x000fe400078ec0ff */
[----:B------:R-:W-:-:S02]  /*14710*/  LOP3.LUT R6, R6, 0xff, RZ, 0xc0, !PT ;  /* 0x000000ff06067812 */ /* 0x000fc400078ec0ff */
[----:B------:R-:W-:Y:S02]  /*14720*/  LOP3.LUT R21, R41, 0xff, RZ, 0xc0, !PT ;  /* 0x000000ff29157812 */ /* 0x000fe400078ec0ff */
[----:B------:R-:W-:Y:S02]  /*14730*/  PRMT R45, R4, 0x7604, R7 ;  /* 0x00007604042d7816 */ /* 0x000fe40000000007 */
[----:B------:R-:W-:Y:S02]  /*14740*/  PRMT R53, R6, 0x7604, R21 ;  /* 0x0000760406357816 */ /* 0x000fe40000000015 */
[----:B------:R-:W-:Y:S02]  /*14750*/  SHF.R.U32.HI R21, RZ, 0x10, R35 ;  /* 0x00000010ff157819 */ /* 0x000fe40000011623 */
[----:B------:R-:W-:Y:S02]  /*14760*/  SHF.R.U32.HI R29, RZ, 0x10, R36 ;  /* 0x00000010ff1d7819 */ /* 0x000fe40000011624 */
[----:B------:R-:W-:-:S02]  /*14770*/  LOP3.LUT R21, R21, 0xff, RZ, 0xc0, !PT ;  /* 0x000000ff15157812 */ /* 0x000fc400078ec0ff */
[----:B------:R-:W-:Y:S02]  /*14780*/  SHF.R.U32.HI R31, RZ, 0x10, R37 ;  /* 0x00000010ff1f7819 */ /* 0x000fe40000011625 */
[----:B------:R-:W-:Y:S02]  /*14790*/  PRMT R21, R21, 0x7054, R28 ;  /* 0x0000705415157816 */ /* 0x000fe4000000001c */
[----:B------:R-:W-:Y:S02]  /*147a0*/  SHF.R.U32.HI R28, RZ, 0x10, R39 ;  /* 0x00000010ff1c7819 */ /* 0x000fe40000011627 */
[----:B------:R-:W-:Y:S02]  /*147b0*/  LOP3.LUT R29, R29, 0xff, RZ, 0xc0, !PT ;  /* 0x000000ff1d1d7812 */ /* 0x000fe400078ec0ff */
[----:B------:R-:W-:Y:S02]  /*147c0*/  LOP3.LUT R31, R31, 0xff, RZ, 0xc0, !PT ;  /* 0x000000ff1f1f7812 */ /* 0x000fe400078ec0ff */
[----:B------:R-:W-:-:S02]  /*147d0*/  LOP3.LUT R28, R28, 0xff, RZ, 0xc0, !PT ;  /* 0x000000ff1c1c7812 */ /* 0x000fc400078ec0ff */
[----:B------:R-:W-:Y:S02]  /*147e0*/  PRMT R29, R29, 0x7054, R30 ;  /* 0x000070541d1d7816 */ /* 0x000fe4000000001e */
[----:B------:R-:W-:Y:S02]  /*147f0*/  SHF.R.U32.HI R30, RZ, 0x10, R40 ;  /* 0x00000010ff1e7819 */ /* 0x000fe40000011628 */
[----:B------:R-:W-:Y:S02]  /*14800*/  PRMT R31, R31, 0x7054, R32 ;  /* 0x000070541f1f7816 */ /* 0x000fe40000000020 */
[----:B------:R-:W-:Y:S02]  /*14810*/  SHF.R.U32.HI R32, RZ, 0x10, R41 ;  /* 0x00000010ff207819 */ /* 0x000fe40000011629 */
[----:B------:R-:W-:Y:S02]  /*14820*/  LOP3.LUT R30, R30, 0xff, RZ, 0xc0, !PT ;  /* 0x000000ff1e1e7812 */ /* 0x000fe400078ec0ff */
[----:B------:R-:W-:-:S02]  /*14830*/  LOP3.LUT R32, R32, 0xff, RZ, 0xc0, !PT ;  /* 0x000000ff20207812 */ /* 0x000fc400078ec0ff */
[----:B------:R-:W-:Y:S02]  /*14840*/  PRMT R49, R30, 0x7054, R45 ;  /* 0x000070541e317816 */ /* 0x000fe4000000002d */
[----:B------:R-:W-:Y:S02]  /*14850*/  LOP3.LUT R44, R29, 0xff000000, R36, 0xf8, !PT ;  /* 0xff0000001d2c7812 */ /* 0x000fe400078ef824 */
[----:B------:R-:W-:Y:S02]  /*14860*/  PRMT R53, R32, 0x7054, R53 ;  /* 0x0000705420357816 */ /* 0x000fe40000000035 */
[----:B------:R-:W-:Y:S02]  /*14870*/  LOP3.LUT R45, R31, 0xff000000, R37, 0xf8, !PT ;  /* 0xff0000001f2d7812 */ /* 0x000fe400078ef825 */
[----:B------:R-:W-:Y:S02]  /*14880*/  LOP3.LUT R53, R53, 0xff000000, R41, 0xf8, !PT ;  /* 0xff00000035357812 */ /* 0x000fe400078ef829 */
[----:B------:R-:W-:-:S02]  /*14890*/  LOP3.LUT R40, R49, 0xff000000, R40, 0xf8, !PT ;  /* 0xff00000031287812 */ /* 0x000fc400078ef828 */
[----:B--2---:R-:W-:Y:S02]  /*148a0*/  IADD3 R3, R0, R13, R15 ;  /* 0x0000000d00037210 */ /* 0x004fe40007ffe00f */
[----:B------:R-:W-:Y:S01]  /*148b0*/  SHF.R.U32.HI R0, RZ, 0x8, R39 ;  /* 0x00000008ff007819 */ /* 0x000fe20000011627 */
[----:B---3--:R-:W0:Y:S03]  /*148c0*/  LDS.128 R12, [R63+0x20400] ;  /* 0x020400003f0c7984 */ /* 0x008e260000000c00 */
[----:B------:R-:W-:-:S04]  /*148d0*/  LOP3.LUT R0, R0, 0xff, RZ, 0xc0, !PT ;  /* 0x000000ff00007812 */ /* 0x000fc800078ec0ff */
[----:B------:R-:W-:Y:S02]  /*148e0*/  PRMT R43, R0, 0x7604, R5 ;  /* 0x00007604002b7816 */ /* 0x000fe40000000005 */
[----:B------:R-:W-:Y:S02]  /*148f0*/  IADD3 R0, R22, R3, RZ ;  /* 0x0000000316007210 */ /* 0x000fe40007ffe0ff */
[----:B------:R-:W-:Y:S02]  /*14900*/  SHF.R.U32.HI R3, RZ, 0x10, R34 ;  /* 0x00000010ff037819 */ /* 0x000fe40000011622 */
[----:B------:R-:W-:Y:S01]  /*14910*/  PRMT R47, R28, 0x7054, R43 ;  /* 0x000070541c2f7816 */ /* 0x000fe2000000002b */
[----:B------:R-:W1:Y:S01]  /*14920*/  LDS.128 R4, [R0+0x20400] ;  /* 0x0204000000047984 */ /* 0x000e620000000c00 */
[----:B------:R-:W-:Y:S02]  /*14930*/  LOP3.LUT R3, R3, 0xff, RZ, 0xc0, !PT ;  /* 0x000000ff03037812 */ /* 0x000fe400078ec0ff */
[----:B------:R-:W-:-:S02]  /*14940*/  LOP3.LUT R43, R21, 0xff000000, R35, 0xf8, !PT ;  /* 0xff000000152b7812 */ /* 0x000fc400078ef823 */
[----:B------:R-:W-:Y:S02]  /*14950*/  PRMT R3, R3, 0x7054, R20 ;  /* 0x0000705403037816 */ /* 0x000fe40000000014 */
[----:B------:R-:W-:Y:S02]  /*14960*/  SHF.R.U32.HI R20, RZ, 0x10, R38 ;  /* 0x00000010ff147819 */ /* 0x000fe40000011626 */
[----:B------:R-:W-:Y:S02]  /*14970*/  LOP3.LUT R47, R47, 0xff000000, R39, 0xf8, !PT ;  /* 0xff0000002f2f7812 */ /* 0x000fe400078ef827 */
[----:B------:R-:W-:Y:S02]  /*14980*/  LOP3.LUT R20, R20, 0xff, RZ, 0xc0, !PT ;  /* 0x000000ff14147812 */ /* 0x000fe400078ec0ff */
[----:B------:R-:W-:Y:S02]  /*14990*/  F2FP.F16.E4M3.UNPACK_B R36, R43 ;  /* 0x0000002bff24723e */ /* 0x000fe400020006ff */
[----:B------:R-:W-:-:S02]  /*149a0*/  F2FP.F16.E4M3.UNPACK_B R39, R47 ;  /* 0x0000002fff27723e */ /* 0x000fc400020006ff */
[----:B------:R-:W-:Y:S01]  /*149b0*/  PRMT R33, R20, 0x7054, R33 ;  /* 0x0000705414217816 */ /* 0x000fe20000000021 */
[----:B------:R-:W-:Y:S01]  /*149c0*/  HADD2.F32 R37, -RZ, R36.H0_H0 ;  /* 0x20000024ff257230 */ /* 0x000fe20000004100 */
[----:B------:R-:W-:Y:S01]  /*149d0*/  LOP3.LUT R42, R3, 0xff000000, R34, 0xf8, !PT ;  /* 0xff000000032a7812 */ /* 0x000fe200078ef822 */
[----:B------:R-:W-:Y:S01]  /*149e0*/  HADD2.F32 R41, -RZ, R39.H0_H0 ;  /* 0x20000027ff297230 */ /* 0x000fe20000004100 */
[----:B------:R-:W-:Y:S02]  /*149f0*/  F2FP.F16.E4M3.UNPACK_B R47, R47.H1 ;  /* 0x0000002fff2f723e */ /* 0x000fe400030006ff */
[----:B------:R-:W-:Y:S02]  /*14a00*/  F2FP.F16.E4M3.UNPACK_B R43, R43.H1 ;  /* 0x0000002bff2b723e */ /* 0x000fe400030006ff */
[----:B------:R-:W-:Y:S02]  /*14a10*/  LOP3.LUT R38, R33, 0xff000000, R38, 0xf8, !PT ;  /* 0xff00000021267812 */ /* 0x000fe400078ef826 */
[----:B0-----:R-:W-:-:S02]  /*14a20*/  F2FP.F16.E4M3.UNPACK_B R20, R13 ;  /* 0x0000000dff14723e */ /* 0x001fc400020006ff */
[-C--:B------:R-:W-:Y:S02]  /*14a30*/  F2FP.F16.E4M3.UNPACK_B R28, R15.reuse ;  /* 0x0000000fff1c723e */ /* 0x080fe400020006ff */
[----:B------:R-:W-:Y:S02]  /*14a40*/  F2FP.F16.E4M3.UNPACK_B R29, R15.H1 ;  /* 0x0000000fff1d723e */ /* 0x000fe400030006ff */
[-C--:B------:R-:W-:Y:S02]  /*14a50*/  F2FP.F16.E4M3.UNPACK_B R15, R14.reuse ;  /* 0x0000000eff0f723e */ /* 0x080fe400020006ff */
[----:B------:R-:W-:Y:S01]  /*14a60*/  F2FP.F16.E4M3.UNPACK_B R21, R14.H1 ;  /* 0x0000000eff15723e */ /* 0x000fe200030006ff */
[--C-:B------:R-:W-:Y:S01]  /*14a70*/  HADD2.F32 R14, -RZ, R20.reuse.H0_H0 ;  /* 0x20000014ff0e7230 */ /* 0x100fe20000004100 */
[----:B------:R-:W-:Y:S01]  /*14a80*/  F2FP.F16.E4M3.UNPACK_B R13, R13.H1 ;  /* 0x0000000dff0d723e */ /* 0x000fe200030006ff */
[----:B------:R-:W-:Y:S01]  /*14a90*/  HADD2.F32 R20, -RZ, R20.H1_H1 ;  /* 0x30000014ff147230 */ /* 0x000fe20000004100 */
[----:B------:R-:W-:-:S02]  /*14aa0*/  F2FP.F16.E4M3.UNPACK_B R3, R12 ;  /* 0x0000000cff03723e */ /* 0x000fc400020006ff */
[-C--:B-1----:R-:W-:Y:S02]  /*14ab0*/  F2FP.F16.E4M3.UNPACK_B R30, R5.reuse ;  /* 0x00000005ff1e723e */ /* 0x082fe400020006ff */
[----:B------:R-:W-:Y:S02]  /*14ac0*/  F2FP.F16.E4M3.UNPACK_B R31, R5.H1 ;  /* 0x00000005ff1f723e */ /* 0x000fe400030006ff */
[-C--:B------:R-:W-:Y:S01]  /*14ad0*/  F2FP.F16.E4M3.UNPACK_B R34, R7.reuse ;  /* 0x00000007ff22723e */ /* 0x080fe200020006ff */
[--C-:B------:R-:W-:Y:S01]  /*14ae0*/  HADD2.F32 R32, -RZ, R30.reuse.H0_H0 ;  /* 0x2000001eff207230 */ /* 0x100fe20000004100 */
[----:B------:R-:W-:Y:S01]  /*14af0*/  F2FP.F16.E4M3.UNPACK_B R35, R7.H1 ;  /* 0x00000007ff23723e */ /* 0x000fe200030006ff */
[----:B------:R-:W-:Y:S01]  /*14b00*/  HADD2.F32 R30, -RZ, R30.H1_H1 ;  /* 0x3000001eff1e7230 */ /* 0x000fe20000004100 */
[-C--:B------:R-:W-:Y:S02]  /*14b10*/  F2FP.F16.E4M3.UNPACK_B R5, R4.reuse ;  /* 0x00000004ff05723e */ /* 0x080fe400020006ff */
[----:B------:R-:W-:Y:S01]  /*14b20*/  F2FP.F16.E4M3.UNPACK_B R7, R4.H1 ;  /* 0x00000004ff07723e */ /* 0x000fe200030006ff */
[C---:B------:R-:W-:Y:S01]  /*14b30*/  FMUL.FTZ R4, R32.reuse, R37 ;  /* 0x0000002520047220 */ /* 0x040fe20000410000 */
[----:B------:R-:W-:Y:S01]  /*14b40*/  FMUL.FTZ R49, R32, R41 ;  /* 0x0000002920317220 */ /* 0x000fe20000410000 */
[----:B------:R-:W-:-:S02]  /*14b50*/  F2FP.F16.E4M3.UNPACK_B R32, R6 ;  /* 0x00000006ff20723e */ /* 0x000fc400020006ff */
[C---:B------:R-:W-:Y:S01]  /*14b60*/  FFMA.FTZ R48, R14.reuse, R41, R4 ;  /* 0x000000290e307223 */ /* 0x040fe20000010004 */
[----:B------:R-:W-:Y:S01]  /*14b70*/  FFMA.FTZ R46, R14, R37, -R49 ;  /* 0x000000250e2e7223 */ /* 0x000fe20000010831 */
[----:B------:R-:W-:Y:S01]  /*14b80*/  HADD2.F32 R41, -RZ, R39.H1_H1 ;  /* 0x30000027ff297230 */ /* 0x000fe20000004100 */
[----:B------:R-:W-:Y:S01]  /*14b90*/  F2FP.F16.E4M3.UNPACK_B R33, R6.H1 ;  /* 0x00000006ff21723e */ /* 0x000fe200030006ff */
[----:B------:R-:W-:Y:S01]  /*14ba0*/  HADD2.F32 R37, -RZ, R36.H1_H1 ;  /* 0x30000024ff257230 */ /* 0x000fe20000004100 */
[----:B------:R-:W-:Y:S01]  /*14bb0*/  F2FP.F16.E4M3.UNPACK_B R36, R53 ;  /* 0x00000035ff24723e */ /* 0x000fe200020006ff */
[----:B------:R-:W-:Y:S02]  /*14bc0*/  HADD2.F32 R49, -RZ, R47.H0_H0 ;  /* 0x2000002fff317230 */ /* 0x000fe40000004100 */
[C---:B------:R-:W-:Y:S01]  /*14bd0*/  FMUL.FTZ R55, R30.reuse, R41 ;  /* 0x000000291e377220 */ /* 0x040fe20000410000 */
[----:B------:R-:W-:Y:S02]  /*14be0*/  HADD2.F32 R6, -RZ, R31.H0_H0 ;  /* 0x2000001fff067230 */ /* 0x000fe40000004100 */
[----:B------:R-:W-:Y:S01]  /*14bf0*/  FMUL.FTZ R30, R30, R37 ;  /* 0x000000251e1e7220 */ /* 0x000fe20000410000 */
[----:B------:R-:W-:-:S02]  /*14c00*/  HADD2.F32 R39, -RZ, R43.H0_H0 ;  /* 0x2000002bff277230 */ /* 0x000fc40000004100 */
[----:B------:R-:W-:Y:S01]  /*14c10*/  FFMA.FTZ R55, R20, R37, -R55 ;  /* 0x0000002514377223 */ /* 0x000fe20000010837 */
[----:B------:R-:W-:Y:S02]  /*14c20*/  HADD2.F32 R4, -RZ, R13.H0_H0 ;  /* 0x2000000dff047230 */ /* 0x000fe40000004100 */
[----:B------:R-:W-:Y:S01]  /*14c30*/  FMUL.FTZ R57, R6, R49 ;  /* 0x0000003106397220 */ /* 0x000fe20000410000 */
[----:B------:R-:W-:Y:S01]  /*14c40*/  FFMA.FTZ R41, R20, R41, R30 ;  /* 0x0000002914297223 */ /* 0x000fe2000001001e */
[----:B------:R-:W-:Y:S01]  /*14c50*/  FMUL.FTZ R6, R6, R39 ;  /* 0x0000002706067220 */ /* 0x000fe20000410000 */
[----:B------:R-:W-:Y:S01]  /*14c60*/  F2FP.F16.E4M3.UNPACK_B R20, R45 ;  /* 0x0000002dff14723e */ /* 0x000fe200020006ff */
[C---:B------:R-:W-:Y:S01]  /*14c70*/  FFMA.FTZ R57, R4.reuse, R39, -R57 ;  /* 0x0000002704397223 */ /* 0x040fe20000010839 */
[----:B------:R-:W-:Y:S02]  /*14c80*/  HADD2.F32 R39, -RZ, R36.H0_H0 ;  /* 0x20000024ff277230 */ /* 0x000fe40000004100 */
[----:B------:R-:W-:Y:S01]  /*14c90*/  FFMA.FTZ R49, R4, R49, R6 ;  /* 0x0000003104317223 */ /* 0x000fe20000010006 */
[----:B------:R-:W-:Y:S01]  /*14ca0*/  HADD2.F32 R6, -RZ, R34.H0_H0 ;  /* 0x20000022ff067230 */ /* 0x000fe20000004100 */
[----:B------:R-:W-:Y:S01]  /*14cb0*/  F2FP.F16.E4M3.UNPACK_B R53, R53.H1 ;  /* 0x00000035ff35723e */ /* 0x000fe200030006ff */
[----:B------:R-:W-:Y:S01]  /*14cc0*/  HADD2.F32 R30, -RZ, R47.H1_H1 ;  /* 0x3000002fff1e7230 */ /* 0x000fe20000004100 */
[----:B------:R-:W-:Y:S01]  /*14cd0*/  F2FP.F16.E4M3.UNPACK_B R45, R45.H1 ;  /* 0x0000002dff2d723e */ /* 0x000fe200030006ff */
[----:B------:R-:W-:Y:S01]  /*14ce0*/  HADD2.F32 R31, -RZ, R31.H1_H1 ;  /* 0x3000001fff1f7230 */ /* 0x000fe20000004100 */
[----:B------:R-:W-:Y:S01]  /*14cf0*/  F2FP.F16.E4M3.UNPACK_B R12, R12.H1 ;  /* 0x0000000cff0c723e */ /* 0x000fe200030006ff */
[----:B------:R-:W-:-:S02]  /*14d00*/  HADD2.F32 R14, -RZ, R43.H1_H1 ;  /* 0x3000002bff0e7230 */ /* 0x000fc40000004100 */
[C---:B------:R-:W-:Y:S01]  /*14d10*/  FMUL.FTZ R43, R6.reuse, R39 ;  /* 0x00000027062b7220 */ /* 0x040fe20000410000 */
[----:B------:R-:W-:Y:S02]  /*14d20*/  HADD2.F32 R37, -RZ, R20.H0_H0 ;  /* 0x20000014ff257230 */ /* 0x000fe40000004100 */
[C---:B------:R-:W-:Y:S01]  /*14d30*/  FMUL.FTZ R52, R31.reuse, R30 ;  /* 0x0000001e1f347220 */ /* 0x040fe20000410000 */
[----:B------:R-:W-:Y:S02]  /*14d40*/  HADD2.F32 R4, -RZ, R28.H0_H0 ;  /* 0x2000001cff047230 */ /* 0x000fe40000004100 */
[----:B------:R-:W-:Y:S01]  /*14d50*/  FMUL.FTZ R31, R31, R14 ;  /* 0x0000000e1f1f7220 */ /* 0x000fe20000410000 */
[----:B------:R-:W-:Y:S02]  /*14d60*/  HADD2.F32 R13, -RZ, R13.H1_H1 ;  /* 0x3000000dff0d7230 */ /* 0x000fe40000004100 */
[----:B------:R-:W-:Y:S01]  /*14d70*/  FMUL.FTZ R6, R6, R37 ;  /* 0x0000002506067220 */ /* 0x000fe20000410000 */
[----:B------:R-:W-:-:S02]  /*14d80*/  HADD2.F32 R34, -RZ, R34.H1_H1 ;  /* 0x30000022ff227230 */ /* 0x000fc40000004100 */
[C---:B------:R-:W-:Y:S01]  /*14d90*/  FFMA.FTZ R43, R4.reuse, R37, -R43 ;  /* 0x00000025042b7223 */ /* 0x040fe2000001082b */
[----:B------:R-:W-:Y:S02]  /*14da0*/  HADD2.F32 R37, -RZ, R36.H1_H1 ;  /* 0x30000024ff257230 */ /* 0x000fe40000004100 */
[C---:B------:R-:W-:Y:S01]  /*14db0*/  FFMA.FTZ R52, R13.reuse, R14, -R52 ;  /* 0x0000000e0d347223 */ /* 0x040fe20000010834 */
[----:B------:R-:W-:Y:S01]  /*14dc0*/  FFMA.FTZ R54, R13, R30, R31 ;  /* 0x0000001e0d367223 */ /* 0x000fe2000001001f */
[----:B------:R-:W-:Y:S01]  /*14dd0*/  FFMA.FTZ R47, R4, R39, R6 ;  /* 0x00000027042f7223 */ /* 0x000fe20000010006 */
[----:B------:R-:W-:Y:S02]  /*14de0*/  HADD2.F32 R13, -RZ, R20.H1_H1 ;  /* 0x30000014ff0d7230 */ /* 0x000fe40000004100 */
[----:B------:R-:W-:Y:S01]  /*14df0*/  FMUL.FTZ R59, R34, R37 ;  /* 0x00000025223b7220 */ /* 0x000fe20000410000 */
[----:B------:R-:W-:Y:S01]  /*14e00*/  HADD2.F32 R39, -RZ, R53.H0_H0 ;  /* 0x20000035ff277230 */ /* 0x000fe20000004100 */
[----:B------:R-:W-:Y:S01]  /*14e10*/  F2FP.F16.E4M3.UNPACK_B R20, R38.H1 ;  /* 0x00000026ff14723e */ /* 0x000fe200030006ff */
[----:B------:R-:W-:-:S02]  /*14e20*/  HADD2.F32 R6, -RZ, R35.H0_H0 ;  /* 0x20000023ff067230 */ /* 0x000fc40000004100 */
[----:B------:R-:W-:Y:S01]  /*14e30*/  FMUL.FTZ R34, R34, R13 ;  /* 0x0000000d22227220 */ /* 0x000fe20000410000 */
[----:B------:R-:W-:Y:S01]  /*14e40*/  HADD2.F32 R31, -RZ, R45.H0_H0 ;  /* 0x2000002dff1f7230 */ /* 0x000fe20000004100 */
[----:B------:R-:W-:Y:S01]  /*14e50*/  F2FP.F16.E4M3.UNPACK_B R38, R38 ;  /* 0x00000026ff26723e */ /* 0x000fe200020006ff */
[----:B------:R-:W-:Y:S02]  /*14e60*/  HADD2.F32 R28, -RZ, R28.H1_H1 ;  /* 0x3000001cff1c7230 */ /* 0x000fe40000004100 */
[C---:B------:R-:W-:Y:S01]  /*14e70*/  FMUL.FTZ R61, R6.reuse, R39 ;  /* 0x00000027063d7220 */ /* 0x040fe20000410000 */
[----:B------:R-:W-:Y:S02]  /*14e80*/  HADD2.F32 R4, -RZ, R29.H0_H0 ;  /* 0x2000001dff047230 */ /* 0x000fe40000004100 */
[----:B------:R-:W-:Y:S01]  /*14e90*/  FMUL.FTZ R6, R6, R31 ;  /* 0x0000001f06067220 */ /* 0x000fe20000410000 */
[----:B------:R-:W-:Y:S02]  /*14ea0*/  HADD2.F32 R14, -RZ, R45.H1_H1 ;  /* 0x3000002dff0e7230 */ /* 0x000fe40000004100 */
[C---:B------:R-:W-:Y:S01]  /*14eb0*/  FFMA.FTZ R56, R28.reuse, R13, -R59 ;  /* 0x0000000d1c387223 */ /* 0x040fe2000001083b */
[----:B------:R-:W-:Y:S01]  /*14ec0*/  F2FP.F16.E4M3.UNPACK_B R13, R42.H1 ;  /* 0x0000002aff0d723e */ /* 0x000fe200030006ff */
[----:B------:R-:W-:Y:S01]  /*14ed0*/  FFMA.FTZ R60, R28, R37, R34 ;  /* 0x000000251c3c7223 */ /* 0x000fe20000010022 */
[----:B------:R-:W-:Y:S01]  /*14ee0*/  FFMA.FTZ R59, R4, R39, R6 ;  /* 0x00000027043b7223 */ /* 0x000fe20000010006 */
[----:B------:R-:W-:-:S02]  /*14ef0*/  HADD2.F32 R28, -RZ, R53.H1_H1 ;  /* 0x30000035ff1c7230 */ /* 0x000fc40000004100 */
[----:B------:R-:W-:Y:S01]  /*14f00*/  FFMA.FTZ R61, R4, R31, -R61 ;  /* 0x0000001f043d7223 */ /* 0x000fe2000001083d */
[----:B------:R-:W-:Y:S01]  /*14f10*/  HADD2.F32 R35, -RZ, R35.H1_H1 ;  /* 0x30000023ff237230 */ /* 0x000fe20000004100 */
[----:B------:R-:W-:Y:S01]  /*14f20*/  F2FP.F16.E4M3.UNPACK_B R42, R42 ;  /* 0x0000002aff2a723e */ /* 0x000fe200020006ff */
[----:B------:R-:W-:Y:S02]  /*14f30*/  HADD2.F32 R37, -RZ, R20.H0_H0 ;  /* 0x20000014ff257230 */ /* 0x000fe40000004100 */
        /* <DEDUP_REMOVED lines=13> */
[----:B------:R-:W-:Y:S01]  /*15010*/  FMUL.FTZ R31, R7, R20 ;  /* 0x00000014071f7220 */ /* 0x000fe20000410000 */
[----:B------:R-:W-:Y:S02]  /*15020*/  HADD2.F32 R12, -RZ, R12.H1_H1 ;  /* 0x3000000cff0c7230 */ /* 0x000fe40000004100 */
[C---:B------:R-:W-:Y:S01]  /*15030*/  FFMA.FTZ R62, R29.reuse, R14, -R30 ;  /* 0x0000000e1d3e7223 */ /* 0x040fe2000001081e */
[----:B------:R-:W-:Y:S01]  /*15040*/  FFMA.FTZ R64, R29, R28, R39 ;  /* 0x0000001c1d407223 */ /* 0x000fe20000010027 */
[-C--:B------:R-:W-:Y:S01]  /*15050*/  FMUL.FTZ R7, R7, R13.reuse ;  /* 0x0000000d07077220 */ /* 0x080fe20000410000 */
[----:B------:R-:W-:Y:S02]  /*15060*/  HADD2.F32 R29, -RZ, R38.H0_H0 ;  /* 0x20000026ff1d7230 */ /* 0x000fe40000004100 */
[C---:B------:R-:W-:Y:S01]  /*15070*/  FFMA.FTZ R28, R12.reuse, R13, -R31 ;  /* 0x0000000d0c1c7223 */ /* 0x040fe2000001081f */
[----:B------:R-:W-:Y:S02]  /*15080*/  HADD2.F32 R6, -RZ, R5.H0_H0 ;  /* 0x20000005ff067230 */ /* 0x000fe40000004100 */
        /* <DEDUP_REMOVED lines=11> */
[C---:B------:R-:W-:Y:S01]  /*15140*/  FMUL.FTZ R12, R5.reuse, R38 ;  /* 0x00000026050c7220 */ /* 0x040fe20000410000 */
[----:B------:R-:W-:Y:S01]  /*15150*/  FFMA.FTZ R31, R4, R29, R31 ;  /* 0x0000001d041f7223 */ /* 0x000fe2000001001f */
[----:B------:R-:W-:Y:S01]  /*15160*/  F2FP.F16.E4M3.UNPACK_B R6, R44.H1 ;  /* 0x0000002cff06723e */ /* 0x000fe200030006ff */
[-C--:B------:R-:W-:Y:S01]  /*15170*/  FMUL.FTZ R5, R5, R42.reuse ;  /* 0x0000002a05057220 */ /* 0x080fe20000410000 */
[C---:B------:R-:W-:Y:S01]  /*15180*/  FFMA.FTZ R29, R3.reuse, R42, -R12 ;  /* 0x0000002a031d7223 */ /* 0x040fe2000001080c */
[----:B------:R-:W-:Y:S01]  /*15190*/  HADD2.F32 R12, -RZ, R7.H0_H0 ;  /* 0x20000007ff0c7230 */ /* 0x000fe20000004100 */
[----:B------:R-:W-:Y:S01]  /*151a0*/  F2FP.F16.E4M3.UNPACK_B R44, R44 ;  /* 0x0000002cff2c723e */ /* 0x000fe200020006ff */
        /* <DEDUP_REMOVED lines=10> */
[----:B------:R-:W-:Y:S02]  /*15250*/  HADD2.F32 R6, -RZ, R6.H1_H1 ;  /* 0x30000006ff067230 */ /* 0x000fe40000004100 */
[----:B------:R-:W-:Y:S02]  /*15260*/  HADD2.F32 R21, -RZ, R21.H1_H1 ;  /* 0x30000015ff157230 */ /* 0x000fe40000004100 */
[C---:B------:R-:W-:Y:S01]  /*15270*/  FMUL.FTZ R36, R33.reuse, R14 ;  /* 0x0000000e21247220 */ /* 0x040fe20000410000 */
[----:B------:R-:W-:Y:S01]  /*15280*/  FMUL.FTZ R5, R33, R6 ;  /* 0x0000000621057220 */ /* 0x000fe20000410000 */
[----:B------:R-:W-:-:S02]  /*15290*/  FFMA.FTZ R33, R3, R12, R4 ;  /* 0x0000000c03217223 */ /* 0x000fc40000010004 */
[C---:B------:R-:W-:Y:S01]  /*152a0*/  FFMA.FTZ R39, R21.reuse, R6, -R36 ;  /* 0x0000000615277223 */ /* 0x040fe20000010824 */
[----:B------:R-:W-:Y:S02]  /*152b0*/  HADD2.F32 R6, -RZ, R40.H0_H0 ;  /* 0x20000028ff067230 */ /* 0x000fe40000004100 */
[----:B------:R-:W-:Y:S01]  /*152c0*/  FFMA.FTZ R36, R21, R14, R5 ;  /* 0x0000000e15247223 */ /* 0x000fe20000010005 */
[----:B------:R-:W-:Y:S02]  /*152d0*/  HADD2.F32 R5, -RZ, R44.H0_H0 ;  /* 0x2000002cff057230 */ /* 0x000fe40000004100 */
[----:B------:R-:W-:Y:S02]  /*152e0*/  HADD2.F32 R4, -RZ, R32.H0_H0 ;  /* 0x20000020ff047230 */ /* 0x000fe40000004100 */
[----:B------:R-:W-:Y:S01]  /*152f0*/  HADD2.F32 R40, -RZ, R40.H1_H1 ;  /* 0x30000028ff287230 */ /* 0x000fe20000004100 */
[----:B------:R-:W-:Y:S01]  /*15300*/  F2FP.SATFINITE.E4M3.F32.PACK_AB_MERGE_C R33, R36, R33, RZ ;  /* 0x000000212421723e */ /* 0x000fe200048070ff */
[----:B------:R-:W-:-:S02]  /*15310*/  HADD2.F32 R32, -RZ, R32.H1_H1 ;  /* 0x30000020ff207230 */ /* 0x000fc40000004100 */
[C---:B------:R-:W-:Y:S01]  /*15320*/  FMUL.FTZ R12, R4.reuse, R6 ;  /* 0x00000006040c7220 */ /* 0x040fe20000410000 */
[----:B------:R-:W-:Y:S02]  /*15330*/  HADD2.F32 R44, -RZ, R44.H1_H1 ;  /* 0x3000002cff2c7230 */ /* 0x000fe40000004100 */
[-C--:B------:R-:W-:Y:S01]  /*15340*/  FMUL.FTZ R7, R4, R5.reuse ;  /* 0x0000000504077220 */ /* 0x080fe20000410000 */
[--C-:B------:R-:W-:Y:S02]  /*15350*/  HADD2.F32 R3, -RZ, R15.reuse.H0_H0 ;  /* 0x2000000fff037230 */ /* 0x100fe40000004100 */
[C---:B------:R-:W-:Y:S01]  /*15360*/  FMUL.FTZ R4, R32.reuse, R40 ;  /* 0x0000002820047220 */ /* 0x040fe20000410000 */
[----:B------:R-:W-:Y:S02]  /*15370*/  HADD2.F32 R15, -RZ, R15.H1_H1 ;  /* 0x3000000fff0f7230 */ /* 0x000fe40000004100 */
        /* <DEDUP_REMOVED lines=11> */
[----:B------:R-:W-:-:S02]  /*15430*/  F2FP.SATFINITE.E4M3.F32.PACK_AB_MERGE_C R12, R30, R37, RZ ;  /* 0x000000251e0c723e */ /* 0x000fc400048070ff */
[----:B------:R-:W-:Y:S02]  /*15440*/  F2FP.SATFINITE.E4M3.F32.PACK_AB_MERGE_C R5, R55, R46, R5 ;  /* 0x0000002e3705723e */ /* 0x000fe40004807005 */
        /* <DEDUP_REMOVED lines=9> */
.L_x_3100:
[----:B------:R-:W-:Y:S05]  /*154e0*/  BSYNC B1 ;  /* 0x0000000000017941 */ /* 0x000fea0003800000 */
.L_x_3099:
[----:B------:R-:W-:Y:S05]  /*154f0*/  @P0 BRA `(.L_x_3084) ;  /* 0x0000000c00ec0947 */ /* 0x000fea0003800000 */
[----:B-1----:R-:W4:Y:S04]  /*15500*/  LDL R30, [R1+0x1c] ;  /* 0x00001c00011e7983 */ /* 0x002f280000100800 */
[----:B------:R-:W0:Y:S01]  /*15510*/  LDL R53, [R1+0x40] ;  /* 0x0000400001357983 */ /* 0x000e220000100800 */
[----:B-----5:R-:W-:Y:S01]  /*15520*/  SHF.R.U32.HI R3, RZ, 0x8, R24 ;  /* 0x00000008ff037819 */ /* 0x020fe20000011618 */
[----:B------:R-:W-:Y:S01]  /*15530*/  IMAD.SHL.U32 R51, R51, 0x80, RZ ;  /* 0x0000008033337824 */ /* 0x000fe200078e00ff */
[----:B--23--:R-:W-:Y:S02]  /*15540*/  LOP3.LUT R0, R24, 0xff, RZ, 0xc0, !PT ;  /* 0x000000ff18007812 */ /* 0x00cfe400078ec0ff */
[----:B------:R-:W-:Y:S02]  /*15550*/  LOP3.LUT R3, R3, 0xff, RZ, 0xc0, !PT ;  /* 0x000000ff03037812 */ /* 0x000fe400078ec0ff */
[----:B------:R-:W-:-:S02]  /*15560*/  SHF.R.U32.HI R6, RZ, 0x8, R25 ;  /* 0x00000008ff067819 */ /* 0x000fc40000011619 */
[----:B------:R-:W-:Y:S02]  /*15570*/  PRMT R21, R3, 0x7604, R0 ;  /* 0x0000760403157816 */ /* 0x000fe40000000000 */
        /* <DEDUP_REMOVED lines=26> */
[----:B------:R-:W-:Y:S02]  /*15720*/  SHF.R.U32.HI R32, RZ, 0x8, R10 ;  /* 0x00000008ff207819 */ /* 0x000fe4000001160a */
[----:B------:R-:W-:Y:S02]  /*15730*/  LOP3.LUT R31, R10, 0xff, RZ, 0xc0, !PT ;  /* 0x000000ff0a1f7812 */ /* 0x000fe400078ec0ff */
[----:B------:R-:W-:Y:S02]  /*15740*/  LOP3.LUT R32, R32, 0xff, RZ, 0xc0, !PT ;  /* 0x000000ff20207812 */ /* 0x000fe400078ec0ff */
[----:B------:R-:W-:Y:S02]  /*15750*/  SHF.R.U32.HI R34, RZ, 0x8, R11 ;  /* 0x00000008ff227819 */ /* 0x000fe4000001160b */
[----:B------:R-:W-:-:S02]  /*15760*/  PRMT R39, R32, 0x7604, R31 ;  /* 0x0000760420277816 */ /* 0x000fc4000000001f */
[----:B------:R-:W-:Y:S02]  /*15770*/  SHF.R.U32.HI R37, RZ, 0x10, R9 ;  /* 0x00000010ff257819 */ /* 0x000fe40000011609 */
[----:B------:R-:W-:Y:S02]  /*15780*/  SHF.R.U32.HI R31, RZ, 0x10, R27 ;  /* 0x00000010ff1f7819 */ /* 0x000fe4000001161b */
[----:B------:R-:W-:Y:S01]  /*15790*/  LOP3.LUT R33, R11, 0xff, RZ, 0xc0, !PT ;  /* 0x000000ff0b217812 */ /* 0x000fe200078ec0ff */
[----:B------:R-:W-:Y:S01]  /*157a0*/  IMAD.U32 R37, R37, 0x10000, RZ ;  /* 0x0001000025257824 */ /* 0x000fe200078e00ff */
[----:B------:R-:W-:Y:S02]  /*157b0*/  LOP3.LUT R34, R34, 0xff, RZ, 0xc0, !PT ;  /* 0x000000ff22227812 */ /* 0x000fe400078ec0ff */
[----:B------:R-:W-:Y:S02]  /*157c0*/  SHF.L.U32 R31, R31, 0x10, RZ ;  /* 0x000000101f1f7819 */ /* 0x000fe400000006ff */
[----:B------:R-:W-:-:S02]  /*157d0*/  SHF.R.U32.HI R41, RZ, 0x10, R11 ;  /* 0x00000010ff297819 */ /* 0x000fc4000001160b */
[----:B------:R-:W-:Y:S02]  /*157e0*/  PRMT R34, R34, 0x7604, R33 ;  /* 0x0000760422227816 */ /* 0x000fe40000000021 */
[----:B------:R-:W-:Y:S01]  /*157f0*/  LOP3.LUT R33, R28, 0xff0000, R31, 0xf8, !PT ;  /* 0x00ff00001c217812 */ /* 0x000fe200078ef81f */
[----:B------:R-:W-:Y:S01]  /*15800*/  IMAD.U32 R41, R41, 0x10000, RZ ;  /* 0x0001000029297824 */ /* 0x000fe200078e00ff */
[----:B------:R-:W-:Y:S02]  /*15810*/  LOP3.LUT R31, R29, 0xff0000, R26, 0xf8, !PT ;  /* 0x00ff00001d1f7812 */ /* 0x000fe400078ef81a */
[----:B------:R-:W-:Y:S02]  /*15820*/  LOP3.LUT R35, R35, 0xff0000, R8, 0xf8, !PT ;  /* 0x00ff000023237812 */ /* 0x000fe400078ef808 */
[----:B------:R-:W-:Y:S02]  /*15830*/  LOP3.LUT R21, R21, 0xff0000, R24, 0xf8, !PT ;  /* 0x00ff000015157812 */ /* 0x000fe400078ef818 */
[----:B------:R-:W-:-:S02]  /*15840*/  LOP3.LUT R41, R34, 0xff0000, R41, 0xf8, !PT ;  /* 0x00ff000022297812 */ /* 0x000fc400078ef829 */
[----:B------:R-:W-:Y:S02]  /*15850*/  LOP3.LUT R35, R35, 0xff000000, R8, 0xf8, !PT ;  /* 0xff00000023237812 */ /* 0x000fe400078ef808 */
[----:B------:R-:W-:Y:S02]  /*15860*/  LOP3.LUT R28, R21, 0xff000000, R24, 0xf8, !PT ;  /* 0xff000000151c7812 */ /* 0x000fe400078ef818 */
[----:B------:R-:W-:Y:S02]  /*15870*/  LOP3.LUT R32, R31, 0xff000000, R26, 0xf8, !PT ;  /* 0xff0000001f207812 */ /* 0x000fe400078ef81a */
[--C-:B------:R-:W-:Y:S02]  /*15880*/  LOP3.LUT R39, R39, 0xff0000, R10.reuse, 0xf8, !PT ;  /* 0x00ff000027277812 */ /* 0x100fe400078ef80a */
[----:B------:R-:W-:Y:S02]  /*15890*/  LOP3.LUT R33, R33, 0xff000000, R27, 0xf8, !PT ;  /* 0xff00000021217812 */ /* 0x000fe400078ef81b */
[----:B------:R-:W-:-:S02]  /*158a0*/  LOP3.LUT R38, R39, 0xff000000, R10, 0xf8, !PT ;  /* 0xff00000027267812 */ /* 0x000fc400078ef80a */
[----:B------:R-:W-:Y:S02]  /*158b0*/  LOP3.LUT R40, R41, 0xff000000, R11, 0xf8, !PT ;  /* 0xff00000029287812 */ /* 0x000fe400078ef80b */
[----:B----4-:R-:W-:Y:S02]  /*158c0*/  IADD3 R3, R0, R7, R30 ;  /* 0x0000000700037210 */ /* 0x010fe40007ffe01e */
[----:B------:R-:W-:Y:S01]  /*158d0*/  LOP3.LUT R30, R9, 0xff, RZ, 0xc0, !PT ;  /* 0x000000ff091e7812 */ /* 0x000fe200078ec0ff */
[----:B0-----:R-:W0:Y:S02]  /*158e0*/  LDS.128 R12, [R53+0x20400] ;  /* 0x02040000350c7984 */ /* 0x001e240000000c00 */
[----:B------:R-:W-:Y:S01]  /*158f0*/  IMAD.IADD R0, R22, 0x1, R3 ;  /* 0x0000000116007824 */ /* 0x000fe200078e0203 */
[----:B------:R-:W-:-:S04]  /*15900*/  LOP3.LUT R3, R4, 0xff, RZ, 0xc0, !PT ;  /* 0x000000ff04037812 */ /* 0x000fc800078ec0ff */
[----:B------:R-:W1:Y:S01]  /*15910*/  LDS.128 R4, [R0+0x20400] ;  /* 0x0204000000047984 */ /* 0x000e620000000c00 */
[----:B------:R-:W-:Y:S02]  /*15920*/  PRMT R30, R3, 0x7604, R30 ;  /* 0x00007604031e7816 */ /* 0x000fe4000000001e */
[----:B------:R-:W-:Y:S02]  /*15930*/  SHF.R.U32.HI R3, RZ, 0x10, R25 ;  /* 0x00000010ff037819 */ /* 0x000fe40000011619 */
[----:B------:R-:W-:-:S03]  /*15940*/  LOP3.LUT R37, R30, 0xff0000, R37, 0xf8, !PT ;  /* 0x00ff00001e257812 */ /* 0x000fc600078ef825 */
[----:B------:R-:W-:Y:S01]  /*15950*/  IMAD.U32 R3, R3, 0x10000, RZ ;  /* 0x0001000003037824 */ /* 0x000fe200078e00ff */
[----:B------:R-:W-:-:S04]  /*15960*/  LOP3.LUT R37, R37, 0xff000000, R9, 0xf8, !PT ;  /* 0xff00000025257812 */ /* 0x000fc800078ef809 */
[----:B------:R-:W-:Y:S02]  /*15970*/  LOP3.LUT R3, R20, 0xff0000, R3, 0xf8, !PT ;  /* 0x00ff000014037812 */ /* 0x000fe400078ef803 */
[-C--:B------:R-:W-:Y:S02]  /*15980*/  F2FP.F16.E4M3.UNPACK_B R34, R37.reuse ;  /* 0x00000025ff22723e */ /* 0x080fe400020006ff */
[----:B------:R-:W-:Y:S02]  /*15990*/  LOP3.LUT R29, R3, 0xff000000, R25, 0xf8, !PT ;  /* 0xff000000031d7812 */ /* 0x000fe400078ef819 */
[----:B------:R-:W-:Y:S01]  /*159a0*/  F2FP.F16.E4M3.UNPACK_B R37, R37.H1 ;  /* 0x00000025ff25723e */ /* 0x000fe200030006ff */
[----:B------:R-:W-:Y:S01]  /*159b0*/  HADD2.F32 R36, -RZ, R34.H0_H0 ;  /* 0x20000022ff247230 */ /* 0x000fe20000004100 */
[-C--:B------:R-:W-:Y:S02]  /*159c0*/  F2FP.F16.E4M3.UNPACK_B R30, R29.reuse ;  /* 0x0000001dff1e723e */ /* 0x080fe400020006ff */
[----:B------:R-:W-:Y:S01]  /*159d0*/  F2FP.F16.E4M3.UNPACK_B R29, R29.H1 ;  /* 0x0000001dff1d723e */ /* 0x000fe200030006ff */
[----:B------:R-:W-:-:S02]  /*159e0*/  HADD2.F32 R41, -RZ, R37.H0_H0 ;  /* 0x20000025ff297230 */ /* 0x000fc40000004100 */
[----:B------:R-:W-:Y:S01]  /*159f0*/  HADD2.F32 R31, -RZ, R30.H0_H0 ;  /* 0x2000001eff1f7230 */ /* 0x000fe20000004100 */
[-C--:B0-----:R-:W-:Y:S02]  /*15a00*/  F2FP.F16.E4M3.UNPACK_B R8, R13.reuse ;  /* 0x0000000dff08723e */ /* 0x081fe400020006ff */
[----:B------:R-:W-:Y:S02]  /*15a10*/  F2FP.F16.E4M3.UNPACK_B R13, R13.H1 ;  /* 0x0000000dff0d723e */ /* 0x000fe400030006ff */
[----:B------:R-:W-:Y:S01]  /*15a20*/  F2FP.F16.E4M3.UNPACK_B R11, R15 ;  /* 0x0000000fff0b723e */ /* 0x000fe200020006ff */
[--C-:B------:R-:W-:Y:S01]  /*15a30*/  HADD2.F32 R9, -RZ, R8.reuse.H0_H0 ;  /* 0x20000008ff097230 */ /* 0x100fe20000004100 */
[-C--:B-1----:R-:W-:Y:S01]  /*15a40*/  F2FP.F16.E4M3.UNPACK_B R20, R5.reuse ;  /* 0x00000005ff14723e */ /* 0x082fe200020006ff */
[----:B------:R-:W-:Y:S01]  /*15a50*/  HADD2.F32 R8, -RZ, R8.H1_H1 ;  /* 0x30000008ff087230 */ /* 0x000fe20000004100 */
[----:B------:R-:W-:Y:S02]  /*15a60*/  F2FP.F16.E4M3.UNPACK_B R21, R5.H1 ;  /* 0x00000005ff15723e */ /* 0x000fe400030006ff */
[-C--:B------:R-:W-:Y:S01]  /*15a70*/  F2FP.F16.E4M3.UNPACK_B R26, R7.reuse ;  /* 0x00000007ff1a723e */ /* 0x080fe200020006ff */
[--C-:B------:R-:W-:Y:S01]  /*15a80*/  HADD2.F32 R24, -RZ, R20.reuse.H0_H0 ;  /* 0x20000014ff187230 */ /* 0x100fe20000004100 */
[----:B------:R-:W-:Y:S01]  /*15a90*/  F2FP.F16.E4M3.UNPACK_B R27, R7.H1 ;  /* 0x00000007ff1b723e */ /* 0x000fe200030006ff */
[----:B------:R-:W-:Y:S01]  /*15aa0*/  HADD2.F32 R20, -RZ, R20.H1_H1 ;  /* 0x30000014ff147230 */ /* 0x000fe20000004100 */
[----:B------:R-:W-:-:S02]  /*15ab0*/  F2FP.F16.E4M3.UNPACK_B R5, R4 ;  /* 0x00000004ff05723e */ /* 0x000fc400020006ff */
[CC--:B------:R-:W-:Y:S01]  /*15ac0*/  FMUL.FTZ R39, R24.reuse, R31.reuse ;  /* 0x0000001f18277220 */ /* 0x0c0fe20000410000 */
[----:B------:R-:W-:Y:S01]  /*15ad0*/  F2FP.F16.E4M3.UNPACK_B R7, R4.H1 ;  /* 0x00000004ff07723e */ /* 0x000fe200030006ff */
[----:B------:R-:W-:Y:S01]  /*15ae0*/  FMUL.FTZ R4, R24, R36 ;  /* 0x0000002418047220 */ /* 0x000fe20000410000 */
[----:B------:R-:W-:Y:S01]  /*15af0*/  F2FP.F16.E4M3.UNPACK_B R24, R6 ;  /* 0x00000006ff18723e */ /* 0x000fe200020006ff */
[C---:B------:R-:W-:Y:S01]  /*15b00*/  FFMA.FTZ R36, R9.reuse, R36, R39 ;  /* 0x0000002409247223 */ /* 0x040fe20000010027 */
[----:B------:R-:W-:Y:S01]  /*15b10*/  HADD2.F32 R39, -RZ, R34.H1_H1 ;  /* 0x30000022ff277230 */ /* 0x000fe20000004100 */
[----:B------:R-:W-:Y:S01]  /*15b20*/  F2FP.F16.E4M3.UNPACK_B R25, R6.H1 ;  /* 0x00000006ff19723e */ /* 0x000fe200030006ff */
[----:B------:R-:W-:Y:S01]  /*15b30*/  FFMA.FTZ R42, R9, R31, -R4 ;  /* 0x0000001f092a7223 */ /* 0x000fe20000010804 */
[----:B------:R-:W-:Y:S01]  /*15b40*/  HADD2.F32 R6, -RZ, R21.H0_H0 ;  /* 0x20000015ff067230 */ /* 0x000fe20000004100 */
[----:B------:R-:W-:Y:S01]  /*15b50*/  F2FP.F16.E4M3.UNPACK_B R15, R15.H1 ;  /* 0x0000000fff0f723e */ /* 0x000fe200030006ff */
[----:B------:R-:W-:-:S02]  /*15b60*/  HADD2.F32 R9, -RZ, R30.H1_H1 ;  /* 0x3000001eff097230 */ /* 0x000fc40000004100 */
[----:B------:R-:W-:Y:S01]  /*15b70*/  FMUL.FTZ R43, R20, R39 ;  /* 0x00000027142b7220 */ /* 0x000fe20000410000 */
[----:B------:R-:W-:Y:S02]  /*15b80*/  HADD2.F32 R31, -RZ, R29.H0_H0 ;  /* 0x2000001dff1f7230 */ /* 0x000fe40000004100 */
[----:B------:R-:W-:Y:S01]  /*15b90*/  FMUL.FTZ R45, R6, R41 ;  /* 0x00000029062d7220 */ /* 0x000fe20000410000 */
[----:B------:R-:W-:Y:S02]  /*15ba0*/  HADD2.F32 R4, -RZ, R13.H0_H0 ;  /* 0x2000000dff047230 */ /* 0x000fe40000004100 */
[-C--:B------:R-:W-:Y:S01]  /*15bb0*/  FMUL.FTZ R20, R20, R9.reuse ;  /* 0x0000000914147220 */ /* 0x080fe20000410000 */
[----:B------:R-:W-:Y:S01]  /*15bc0*/  FFMA.FTZ R43, R8, R9, -R43 ;  /* 0x00000009082b7223 */ /* 0x000fe2000001082b */
[----:B------:R-:W-:Y:S01]  /*15bd0*/  FMUL.FTZ R6, R6, R31 ;  /* 0x0000001f06067220 */ /* 0x000fe20000410000 */
[-C--:B------:R-:W-:Y:S01]  /*15be0*/  F2FP.F16.E4M3.UNPACK_B R30, R40.reuse ;  /* 0x00000028ff1e723e */ /* 0x080fe200020006ff */
[----:B------:R-:W-:Y:S01]  /*15bf0*/  FFMA.FTZ R39, R8, R39, R20 ;  /* 0x0000002708277223 */ /* 0x000fe20000010014 */
[----:B------:R-:W-:Y:S01]  /*15c00*/  F2FP.F16.E4M3.UNPACK_B R9, R33 ;  /* 0x00000021ff09723e */ /* 0x000fe200020006ff */
[C---:B------:R-:W-:Y:S01]  /*15c10*/  FFMA.FTZ R45, R4.reuse, R31, -R45 ;  /* 0x0000001f042d7223 */ /* 0x040fe2000001082d */
[----:B------:R-:W-:Y:S01]  /*15c20*/  FFMA.FTZ R41, R4, R41, R6 ;  /* 0x0000002904297223 */ /* 0x000fe20000010006 */
[----:B------:R-:W-:Y:S01]  /*15c30*/  HADD2.F32 R8, -RZ, R29.H1_H1 ;  /* 0x3000001dff087230 */ /* 0x000fe20000004100 */
[----:B------:R-:W-:Y:S01]  /*15c40*/  F2FP.F16.E4M3.UNPACK_B R40, R40.H1 ;  /* 0x00000028ff28723e */ /* 0x000fe200030006ff */
        /* <DEDUP_REMOVED lines=12> */
[----:B------:R-:W-:Y:S02]  /*15d10*/  HADD2.F32 R4, -RZ, R11.H0_H0 ;  /* 0x2000000bff047230 */ /* 0x000fe40000004100 */
[----:B------:R-:W-:Y:S01]  /*15d20*/  FMUL.FTZ R6, R6, R29 ;  /* 0x0000001d06067220 */ /* 0x000fe20000410000 */
[----:B------:R-:W-:-:S02]  /*15d30*/  HADD2.F32 R9, -RZ, R9.H1_H1 ;  /* 0x30000009ff097230 */ /* 0x000fc40000004100 */
[C---:B------:R-:W-:Y:S01]  /*15d40*/  FFMA.FTZ R44, R13.reuse, R20, R21 ;  /* 0x000000140d2c7223 */ /* 0x040fe20000010015 */
[----:B------:R-:W-:Y:S02]  /*15d50*/  HADD2.F32 R30, -RZ, R30.H1_H1 ;  /* 0x3000001eff1e7230 */ /* 0x000fe40000004100 */
[C---:B------:R-:W-:Y:S01]  /*15d60*/  FFMA.FTZ R46, R4.reuse, R31, R6 ;  /* 0x0000001f042e7223 */ /* 0x040fe20000010006 */
[----:B------:R-:W-:Y:S02]  /*15d70*/  HADD2.F32 R26, -RZ, R26.H1_H1 ;  /* 0x3000001aff1a7230 */ /* 0x000fe40000004100 */
[----:B------:R-:W-:Y:S01]  /*15d80*/  FFMA.FTZ R34, R13, R8, -R34 ;  /* 0x000000080d227223 */ /* 0x000fe20000010822 */
[----:B------:R-:W-:Y:S01]  /*15d90*/  FFMA.FTZ R37, R4, R29, -R37 ;  /* 0x0000001d04257223 */ /* 0x000fe20000010825 */
[----:B------:R-:W-:Y:S01]  /*15da0*/  HADD2.F32 R11, -RZ, R11.H1_H1 ;  /* 0x3000000bff0b7230 */ /* 0x000fe20000004100 */
[----:B------:R-:W-:Y:S01]  /*15db0*/  F2FP.F16.E4M3.UNPACK_B R10, R14 ;  /* 0x0000000eff0a723e */ /* 0x000fe200020006ff */
[----:B------:R-:W-:-:S02]  /*15dc0*/  HADD2.F32 R21, -RZ, R40.H0_H0 ;  /* 0x20000028ff157230 */ /* 0x000fc40000004100 */
[CC--:B------:R-:W-:Y:S01]  /*15dd0*/  FMUL.FTZ R8, R26.reuse, R30.reuse ;  /* 0x0000001e1a087220 */ /* 0x0c0fe20000410000 */
[----:B------:R-:W-:Y:S02]  /*15de0*/  HADD2.F32 R6, -RZ, R27.H0_H0 ;  /* 0x2000001bff067230 */ /* 0x000fe40000004100 */
[-C--:B------:R-:W-:Y:S01]  /*15df0*/  FMUL.FTZ R29, R26, R9.reuse ;  /* 0x000000091a1d7220 */ /* 0x080fe20000410000 */
[----:B------:R-:W-:Y:S02]  /*15e00*/  HADD2.F32 R13, -RZ, R33.H0_H0 ;  /* 0x20000021ff0d7230 */ /* 0x000fe40000004100 */
[C---:B------:R-:W-:Y:S01]  /*15e10*/  FFMA.FTZ R48, R11.reuse, R9, -R8 ;  /* 0x000000090b307223 */ /* 0x040fe20000010808 */
[----:B------:R-:W-:Y:S02]  /*15e20*/  HADD2.F32 R4, -RZ, R15.H0_H0 ;  /* 0x2000000fff047230 */ /* 0x000fe40000004100 */
[C---:B------:R-:W-:Y:S01]  /*15e30*/  FMUL.FTZ R31, R6.reuse, R21 ;  /* 0x00000015061f7220 */ /* 0x040fe20000410000 */
[----:B------:R-:W-:Y:S01]  /*15e40*/  FFMA.FTZ R47, R11, R30, R29 ;  /* 0x0000001e0b2f7223 */ /* 0x000fe2000001001d */
[----:B------:R-:W-:Y:S01]  /*15e50*/  FMUL.FTZ R6, R6, R13 ;  /* 0x0000000d06067220 */ /* 0x000fe20000410000 */
[----:B------:R-:W-:Y:S01]  /*15e60*/  F2FP.F16.E4M3.UNPACK_B R11, R35.H1 ;  /* 0x00000023ff0b723e */ /* 0x000fe200030006ff */
[C---:B------:R-:W-:Y:S01]  /*15e70*/  FFMA.FTZ R49, R4.reuse, R13, -R31 ;  /* 0x0000000d04317223 */ /* 0x040fe2000001081f */
[-C--:B------:R-:W-:Y:S01]  /*15e80*/  F2FP.F16.E4M3.UNPACK_B R8, R28.reuse.H1 ;  /* 0x0000001cff08723e */ /* 0x080fe200030006ff */
[----:B------:R-:W-:Y:S01]  /*15e90*/  FFMA.FTZ R51, R4, R21, R6 ;  /* 0x0000001504337223 */ /* 0x000fe20000010006 */
[----:B------:R-:W-:Y:S01]  /*15ea0*/  HADD2.F32 R40, -RZ, R40.H1_H1 ;  /* 0x30000028ff287230 */ /* 0x000fe20000004100 */
[----:B------:R-:W-:Y:S01]  /*15eb0*/  F2FP.F16.E4M3.UNPACK_B R35, R35 ;  /* 0x00000023ff23723e */ /* 0x000fe200020006ff */
[----:B------:R-:W-:Y:S01]  /*15ec0*/  HADD2.F32 R27, -RZ, R27.H1_H1 ;  /* 0x3000001bff1b7230 */ /* 0x000fe20000004100 */
[----:B------:R-:W-:Y:S01]  /*15ed0*/  F2FP.F16.E4M3.UNPACK_B R28, R28 ;  /* 0x0000001cff1c723e */ /* 0x000fe200020006ff */
[----:B------:R-:W-:Y:S01]  /*15ee0*/  HADD2.F32 R13, -RZ, R11.H0_H0 ;  /* 0x2000000bff0d7230 */ /* 0x000fe20000004100 */
[----:B------:R-:W-:Y:S01]  /*15ef0*/  F2FP.F16.E4M3.UNPACK_B R14, R14.H1 ;  /* 0x0000000eff0e723e */ /* 0x000fe200030006ff */
[----:B------:R-:W-:-:S02]  /*15f00*/  HADD2.F32 R6, -RZ, R7.H0_H0 ;  /* 0x20000007ff067230 */ /* 0x000fc40000004100 */
[C---:B------:R-:W-:Y:S01]  /*15f10*/  FMUL.FTZ R26, R27.reuse, R40 ;  /* 0x000000281b1a7220 */ /* 0x040fe20000410000 */
[----:B------:R-:W-:Y:S02]  /*15f20*/  HADD2.F32 R9, -RZ, R8.H0_H0 ;  /* 0x20000008ff097230 */ /* 0x000fe40000004100 */
[----:B------:R-:W-:Y:S02]  /*15f30*/  HADD2.F32 R20, -RZ, R33.H1_H1 ;  /* 0x30000021ff147230 */ /* 0x000fe40000004100 */
[C---:B------:R-:W-:Y:S01]  /*15f40*/  FMUL.FTZ R21, R6.reuse, R13 ;  /* 0x0000000d06157220 */ /* 0x040fe20000410000 */
[----:B------:R-:W-:Y:S02]  /*15f50*/  HADD2.F32 R15, -RZ, R15.H1_H1 ;  /* 0x3000000fff0f7230 */ /* 0x000fe40000004100 */
[----:B------:R-:W-:Y:S01]  /*15f60*/  FMUL.FTZ R6, R6, R9 ;  /* 0x0000000906067220 */ /* 0x000fe20000410000 */
[----:B------:R-:W-:Y:S02]  /*15f70*/  HADD2.F32 R4, -RZ, R12.H0_H0 ;  /* 0x2000000cff047230 */ /* 0x000fe40000004100 */
[----:B------:R-:W-:Y:S01]  /*15f80*/  FMUL.FTZ R27, R27, R20 ;  /* 0x000000141b1b7220 */ /* 0x000fe20000410000 */
[----:B------:R-:W-:-:S02]  /*15f90*/  HADD2.F32 R7, -RZ, R7.H1_H1 ;  /* 0x30000007ff077230 */ /* 0x000fc40000004100 */
[C---:B------:R-:W-:Y:S01]  /*15fa0*/  FFMA.FTZ R52, R15.reuse, R20, -R26 ;  /* 0x000000140f347223 */ /* 0x040fe2000001081a */
[----:B------:R-:W-:Y:S02]  /*15fb0*/  HADD2.F32 R8, -RZ, R8.H1_H1 ;  /* 0x30000008ff087230 */ /* 0x000fe40000004100 */
[C---:B------:R-:W-:Y:S01]  /*15fc0*/  FFMA.FTZ R21, R4.reuse, R9, -R21 ;  /* 0x0000000904157223 */ /* 0x040fe20000010815 */
[----:B------:R-:W-:Y:S01]  /*15fd0*/  FFMA.FTZ R26, R4, R13, R6 ;  /* 0x0000000d041a7223 */ /* 0x000fe20000010006 */
[----:B------:R-:W-:Y:S02]  /*15fe0*/  HADD2.F32 R11, -RZ, R11.H1_H1 ;  /* 0x3000000bff0b7230 */ /* 0x000fe40000004100 */
[----:B------:R-:W-:Y:S01]  /*15ff0*/  FFMA.FTZ R54, R15, R40, R27 ;  /* 0x000000280f367223 */ /* 0x000fe2000001001b */
[----:B------:R-:W-:Y:S02]  /*16000*/  HADD2.F32 R12, -RZ, R12.H1_H1 ;  /* 0x3000000cff0c7230 */ /* 0x000fe40000004100 */
[----:B------:R-:W-:Y:S01]  /*16010*/  FMUL.FTZ R4, R7, R8 ;  /* 0x0000000807047220 */ /* 0x000fe20000410000 */
[----:B------:R-:W-:-:S02]  /*16020*/  HADD2.F32 R9, -RZ, R35.H0_H0 ;  /* 0x20000023ff097230 */ /* 0x000fc40000004100 */
[-C--:B------:R-:W-:Y:S01]  /*16030*/  FMUL.FTZ R13, R7, R11.reuse ;  /* 0x0000000b070d7220 */ /* 0x080fe20000410000 */
[----:B------:R-:W-:Y:S02]  /*16040*/  HADD2.F32 R6, -RZ, R5.H0_H0 ;  /* 0x20000005ff067230 */ /* 0x000fe40000004100 */
[C---:B------:R-:W-:Y:S01]  /*16050*/  FFMA.FTZ R27, R12.reuse, R11, R4 ;  /* 0x0000000b0c1b7223 */ /* 0x040fe20000010004 */
[----:B------:R-:W-:Y:S02]  /*16060*/  HADD2.F32 R7, -RZ, R28.H0_H0 ;  /* 0x2000001cff077230 */ /* 0x000fe40000004100 */
[----:B------:R-:W-:Y:S01]  /*16070*/  FFMA.FTZ R30, R12, R8, -R13 ;  /* 0x000000080c1e7223 */ /* 0x000fe2000001080d */
        /* <DEDUP_REMOVED lines=24> */
[----:B------:R-:W-:Y:S01]  /*16200*/  FFMA.FTZ R20, R3, R5, -R20 ;  /* 0x0000000503147223 */ /* 0x000fe20000010814 */
[----:B------:R-:W-:Y:S01]  /*16210*/  HADD2.F32 R6, -RZ, R6.H1_H1 ;  /* 0x30000006ff067230 */ /* 0x000fe20000004100 */
[----:B------:R-:W-:Y:S01]  /*16220*/  F2FP.F16.E4M3.UNPACK_B R32, R32 ;  /* 0x00000020ff20723e */ /* 0x000fe200020006ff */
[----:B------:R-:W-:Y:S02]  /*16230*/  HADD2.F32 R14, -RZ, R14.H1_H1 ;  /* 0x3000000eff0e7230 */ /* 0x000fe40000004100 */
[----:B------:R-:W-:Y:S01]  /*16240*/  FMUL.FTZ R5, R25, R7 ;  /* 0x0000000719057220 */ /* 0x000fe20000410000 */
[----:B------:R-:W-:Y:S01]  /*16250*/  FFMA.FTZ R28, R3, R9, R4 ;  /* 0x00000009031c7223 */ /* 0x000fe20000010004 */
[-C--:B------:R-:W-:Y:S01]  /*16260*/  FMUL.FTZ R40, R25, R6.reuse ;  /* 0x0000000619287220 */ /* 0x080fe20000410000 */
[----:B------:R-:W-:Y:S02]  /*16270*/  HADD2.F32 R4, -RZ, R24.H0_H0 ;  /* 0x20000018ff047230 */ /* 0x000fe40000004100 */
[----:B------:R-:W-:Y:S01]  /*16280*/  FFMA.FTZ R29, R14, R6, -R5 ;  /* 0x000000060e1d7223 */ /* 0x000fe20000010805 */
[----:B------:R-:W-:-:S02]  /*16290*/  HADD2.F32 R6, -RZ, R38.H0_H0 ;  /* 0x20000026ff067230 */ /* 0x000fc40000004100 */
[----:B------:R-:W-:Y:S01]  /*162a0*/  FFMA.FTZ R31, R14, R7, R40 ;  /* 0x000000070e1f7223 */ /* 0x000fe20000010028 */
[----:B------:R-:W-:Y:S01]  /*162b0*/  HADD2.F32 R5, -RZ, R32.H0_H0 ;  /* 0x20000020ff057230 */ /* 0x000fe20000004100 */
[----:B------:R-:W-:Y:S01]  /*162c0*/  F2FP.SATFINITE.E4M3.F32.PACK_AB_MERGE_C R26, R27, R26, RZ ;  /* 0x0000001a1b1a723e */ /* 0x000fe200048070ff */
[----:B------:R-:W-:Y:S02]  /*162d0*/  HADD2.F32 R9, -RZ, R38.H1_H1 ;  /* 0x30000026ff097230 */ /* 0x000fe40000004100 */
[C---:B------:R-:W-:Y:S01]  /*162e0*/  FMUL.FTZ R14, R4.reuse, R6 ;  /* 0x00000006040e7220 */ /* 0x040fe20000410000 */
[----:B------:R-:W-:Y:S02]  /*162f0*/  HADD2.F32 R24, -RZ, R24.H1_H1 ;  /* 0x30000018ff187230 */ /* 0x000fe40000004100 */
[----:B------:R-:W-:Y:S01]  /*16300*/  FMUL.FTZ R11, R4, R5 ;  /* 0x00000005040b7220 */ /* 0x000fe20000410000 */
[----:B------:R-:W-:Y:S01]  /*16310*/  HADD2.F32 R7, -RZ, R32.H1_H1 ;  /* 0x30000020ff077230 */ /* 0x000fe20000004100 */
[----:B------:R-:W-:Y:S01]  /*16320*/  F2FP.SATFINITE.E4M3.F32.PACK_AB_MERGE_C R4, R30, R21, RZ ;  /* 0x000000151e04723e */ /* 0x000fe200048070ff */
[----:B------:R-:W-:-:S02]  /*16330*/  HADD2.F32 R3, -RZ, R10.H0_H0 ;  /* 0x2000000aff037230 */ /* 0x000fc40000004100 */
        /* <DEDUP_REMOVED lines=23> */
.L_x_3084:
[----:B------:R-:W-:Y:S05]  /*164b0*/  BSYNC B0 ;  /* 0x0000000000007941 */ /* 0x000fea0003800000 */
.L_x_3056:
        /* <DEDUP_REMOVED lines=8> */
.L_x_3054:
        /* <DEDUP_REMOVED lines=9> */
.L_x_3101:
[----:B0-----:R-:W-:Y:S01]  /*165d0*/  IMAD R5, R222, 0x8, R22 ;  /* 0x00000008de057824 */ /* 0x001fe200078e0216 */
[----:B------:R-:W-:-:S04]  /*165e0*/  SHF.L.U32 R6, R223, 0x1f, RZ ;  /* 0x0000001fdf067819 */ /* 0x000fc800000006ff */
[----:B------:R0:W2:Y:S01]  /*165f0*/  SYNCS.PHASECHK.TRANS64.TRYWAIT P1, [R5+URZ+0x38830], R6 ;  /* 0x03883006050075a7 */ /* 0x0000a2000802017f */
[----:B------:R-:W-:Y:S05]  /*16600*/  @!P0 BRA `(.L_x_3102) ;  /* 0x0000000000048947 */ /* 0x000fea0003800000 */
[----:B------:R-:W-:Y:S01]  /*16610*/  BPT.TRAP 0x1 ;  /* 0x000000040000795c */ /* 0x000fe20000300000 */
.L_x_3102:
[----:B--2---:R-:W-:Y:S05]  /*16620*/  @P1 BRA `(.L_x_3103) ;  /* 0x0000000000081947 */ /* 0x004fea0003800000 */
[----:B------:R-:W2:Y:S02]  /*16630*/  SYNCS.PHASECHK.TRANS64.TRYWAIT P1, [R5+URZ+0x38830], R6 ;  /* 0x03883006050075a7 */ /* 0x000ea4000802017f */
[----:B--2---:R-:W-:Y:S05]  /*16640*/  @!P1 BRA `(.L_x_3104) ;  /* 0x0000018000d89947 */ /* 0x004fea0003800000 */
.L_x_3103:
        /* <DEDUP_REMOVED lines=22> */
[----:B------:R-:W-:Y:S01]  /*167b0*/  IMAD.U32 R14, RZ, RZ, UR8 ;  /* 0x00000008ff0e7e24 */ /* 0x000fe2000f8e00ff */
[----:B------:R-:W-:-:S02]  /*167c0*/  ULOP3.LUT UR6, UR4, 0x10000, URZ, 0xfc, !UPT ;  /* 0x0001000004067892 */ /* 0x000fc4000f8efc3f */
[----:B------:R-:W-:Y:S02]  /*167d0*/  UIADD3 UR4, UR5, 0x2, URZ ;  /* 0x0000000205047890 */ /* 0x000fe4000fffe03f */
[----:B------:R-:W-:Y:S02]  /*167e0*/  UIADD3 UR48, UR5, 0x402, URZ ;  /* 0x0000040205307890 */ /* 0x000fe4000fffe03f */
[----:B------:R-:W-:Y:S01]  /*167f0*/  LEA R10, R222, UR6, 0xb ;  /* 0x00000006de0a7c11 */ /* 0x000fe2000f8e58ff */
[----:B------:R-:W-:Y:S01]  /*16800*/  UIADD3 UR44, UR5, 0x404, URZ ;  /* 0x00000404052c7890 */ /* 0x000fe2000fffe03f */
[----:B------:R-:W-:Y:S01]  /*16810*/  MOV R0, UR6 ;  /* 0x0000000600007c02 */ /* 0x000fe20008000f00 */
[----:B------:R-:W-:Y:S01]  /*16820*/  UIADD3 UR40, UR5, 0x406, URZ ;  /* 0x0000040605287890 */ /* 0x000fe2000fffe03f */
[C---:B------:R-:W-:Y:S01]  /*16830*/  R2UR UR10, R10.reuse ;  /* 0x000000000a0a72ca */ /* 0x040fe200000e0000 */
[----:B------:R-:W-:Y:S01]  /*16840*/  VIADD R12, R10, 0x2 ;  /* 0x000000020a0c7836 */ /* 0x000fe20000000000 */
[----:B------:R-:W-:Y:S01]  /*16850*/  UMOV UR41, 0x40000040 ;  /* 0x4000004000297882 */ /* 0x000fe20000000000 */
[----:B------:R3:W-:Y:S04]  /*16860*/  STL [R1+0x14], R0 ;  /* 0x0000140001007387 */ /* 0x0007e80000100800 */
[----:B------:R4:W-:Y:S06]  /*16870*/  STL.64 [R1+0x8], R14 ;  /* 0x0000080e01007387 */ /* 0x0009ec0000100a00 */
        /* <DEDUP_REMOVED lines=10> */
[----:B---3--:R-:W3:Y:S02]  /*16920*/  S2R R0, SR_TID.X ;  /* 0x0000000000007919 */ /* 0x008ee40000002100 */
[----:B---3--:R-:W-:-:S04]  /*16930*/  SHF.R.U32.HI R0, RZ, 0x7, R0 ;  /* 0x00000007ff007819 */ /* 0x008fc80000011600 */
[----:B------:R-:W-:Y:S01]  /*16940*/  IADD3 R4, -R0, 0xb, RZ ;  /* 0x0000000b00047810 */ /* 0x000fe20007ffe1ff */
[----:B------:R-:W-:Y:S02]  /*16950*/  WARPGROUP.DEPBAR.LE gsb0, 0x0 ;  /* 0x00008000000079c5 */ /* 0x000fe40000010000 */
[----:B------:R-:W-:-:S06]  /*16960*/  WARPGROUP.ARRIVE ;  /* 0x00000000000079c5 */ /* 0x000fcc0000000000 */
[----:B------:R-:W-:Y:S01]  /*16970*/  QGMMA.64x128x32.F32.E4M3.E4M3 R24, gdesc[UR8], R24, gsb0 ;  /* 0x01e00000081879f3 */ /* 0x000fe20008000818 */
[----:B------:R-:W-:Y:S01]  /*16980*/  R2UR UR10, R12 ;  /* 0x000000000c0a72ca */ /* 0x000fe200000e0000 */
[----:B------:R-:W-:Y:S01]  /*16990*/  UMOV UR8, UR4 ;  /* 0x0000000400087c82 */ /* 0x000fe20008000000 */
[----:B------:R-:W-:Y:S01]  /*169a0*/  R2UR UR11, R13 ;  /* 0x000000000d0b72ca */ /* 0x000fe200000e0000 */
[----:B------:R-:W-:Y:S01]  /*169b0*/  UMOV UR9, 0x40000040 ;  /* 0x4000004000097882 */ /* 0x000fe20000000000 */
[----:B------:R-:W-:Y:S01]  /*169c0*/  IMAD.MOV.U32 R13, RZ, RZ, 0x40000040 ;  /* 0x40000040ff0d7424 */ /* 0x000fe200078e00ff */
[----:B------:R-:W-:Y:S01]  /*169d0*/  IADD3 R12, R10, 0x6, RZ ;  /* 0x000000060a0c7810 */ /* 0x000fe20007ffe0ff */
[----:B------:R-:W-:Y:S02]  /*169e0*/  IMAD.U32 R226, RZ, RZ, UR8 ;  /* 0x00000008ffe27e24 */ /* 0x000fe4000f8e00ff */
[----:B------:R-:W-:Y:S01]  /*169f0*/  IMAD.U32 R227, RZ, RZ, UR9 ;  /* 0x00000009ffe37e24 */ /* 0x000fe2000f8e00ff */
[----:B------:R-:W-:Y:S01]  /*16a00*/  R2UR UR58, R12 ;  /* 0x000000000c3a72ca */ /* 0x000fe200000e0000 */
[----:B------:R-:W-:Y:S01]  /*16a10*/  VIADD R12, R10, 0x400 ;  /* 0x000004000a0c7836 */ /* 0x000fe20000000000 */
[----:B------:R-:W-:Y:S01]  /*16a20*/  R2UR UR59, R13 ;  /* 0x000000000d3b72ca */ /* 0x000fe200000e0000 */
[----:B------:R-:W-:-:S03]  /*16a30*/  IMAD.MOV.U32 R13, RZ, RZ, 0x40000040 ;  /* 0x40000040ff0d7424 */ /* 0x000fc600078e00ff */
        /* <DEDUP_REMOVED lines=34> */
.L_x_3105:
[----:B------:R-:W3:Y:S01]  /*16c60*/  LDL.LU R91, [R1] ;  /* 0x00000000015b7983 */ /* 0x000ee20000300800 */
[C---:B------:R-:W-:Y:S01]  /*16c70*/  FMUL.FTZ R21, R2.reuse, R44 ;  /* 0x0000002c02157220 */ /* 0x040fe20000410000 */
[----:B------:R-:W5:Y:S01]  /*16c80*/  LDC R92, c[0x0][0x448] ;  /* 0x00011200ff5c7b82 */ /* 0x000f620000000800 */
[C---:B------:R-:W-:Y:S01]  /*16c90*/  FMUL.FTZ R7, R2.reuse, R29 ;  /* 0x0000001d02077220 */ /* 0x040fe20000410000 */
[----:B------:R-:W2:Y:S01]  /*16ca0*/  LDL R90, [R1+0x4] ;  /* 0x00000400015a7983 */ /* 0x000ea20000100800 */
[C---:B------:R-:W-:Y:S01]  /*16cb0*/  FMUL.FTZ R31, R2.reuse, R31 ;  /* 0x0000001f021f7220 */ /* 0x040fe20000410000 */
[C---:B------:R-:W-:Y:S01]  /*16cc0*/  FMUL.FTZ R27, R2.reuse, R27 ;  /* 0x0000001b021b7220 */ /* 0x040fe20000410000 */
[C---:B------:R-:W-:Y:S01]  /*16cd0*/  FMUL.FTZ R11, R2.reuse, R33 ;  /* 0x00000021020b7220 */ /* 0x040fe20000410000 */
[----:B----4-:R-:W2:Y:S01]  /*16ce0*/  LDL R14, [R1+0x2c] ;  /* 0x00002c00010e7983 */ /* 0x010ea20000100800 */
[----:B------:R-:W-:Y:S01]  /*16cf0*/  MUFU.TANH R95, R31 ;  /* 0x0000001f005f7308 */ /* 0x000fe20000002400 */
[C---:B------:R-:W-:Y:S01]  /*16d00*/  FMUL.FTZ R10, R2.reuse, R32 ;  /* 0x00000020020a7220 */ /* 0x040fe20000410000 */
[C---:B------:R-:W-:Y:S01]  /*16d10*/  FMUL.FTZ R26, R2.reuse, R26 ;  /* 0x0000001a021a7220 */ /* 0x040fe20000410000 */
[----:B------:R-:W4:Y:S01]  /*16d20*/  LDL R44, [R1+0x30] ;  /* 0x00003000012c7983 */ /* 0x000f220000100800 */
        /* <DEDUP_REMOVED lines=12> */
[----:B------:R1:W4:Y:S01]  /*16df0*/  MUFU.TANH R97, R26 ;  /* 0x0000001a00617308 */ /* 0x0003220000002400 */
[----:B-----5:R-:W-:Y:S01]  /*16e00*/  ISETP.NE.AND P1, PT, R92, 0x1, PT ;  /* 0x000000015c00780c */ /* 0x020fe20003f25270 */
[C---:B0-----:R-:W-:Y:S01]  /*16e10*/  FMUL.FTZ R27, R2.reuse, R52 ;  /* 0x00000034021b7220 */ /* 0x041fe20000410000 */
        /* <DEDUP_REMOVED lines=9> */
[C---:B-1----:R-:W-:Y:S01]  /*16eb0*/  FMUL.FTZ R3, R2.reuse, R25 ;  /* 0x0000001902037220 */ /* 0x042fe20000410000 */
[C---:B------:R-:W-:Y:S01]  /*16ec0*/  FMUL.FTZ R13, R2.reuse, R37 ;  /* 0x00000025020d7220 */ /* 0x040fe20000410000 */
[----:B------:R-:W1:Y:S01]  /*16ed0*/  @P1 LDC R29, c[0x0][0x44c] ;  /* 0x00011300ff1d1b82 */ /* 0x000e620000000800 */
[C---:B------:R-:W-:Y:S01]  /*16ee0*/  FMUL.FTZ R9, R2.reuse, R28 ;  /* 0x0000001c02097220 */ /* 0x040fe20000410000 */
[----:B------:R5:W-:Y:S01]  /*16ef0*/  MUFU.TANH R40, R55 ;  /* 0x0000003700287308 */ /* 0x000be20000002400 */
[C---:B------:R-:W-:Y:S01]  /*16f00*/  FMUL.FTZ R62, R2.reuse, R62 ;  /* 0x0000003e023e7220 */ /* 0x040fe20000410000 */
[C---:B------:R-:W-:Y:S01]  /*16f10*/  FMUL.FTZ R66, R2.reuse, R66 ;  /* 0x0000004202427220 */ /* 0x040fe20000410000 */
[C---:B------:R-:W-:Y:S01]  /*16f20*/  FMUL.FTZ R70, R2.reuse, R70 ;  /* 0x0000004602467220 */ /* 0x040fe20000410000 */
[C---:B------:R-:W-:Y:S01]  /*16f30*/  FMUL.FTZ R71, R2.reuse, R71 ;  /* 0x0000004702477220 */ /* 0x040fe20000410000 */
[C---:B------:R-:W-:Y:S01]  /*16f40*/  FMUL.FTZ R74, R2.reuse, R74 ;  /* 0x0000004a024a7220 */ /* 0x040fe20000410000 */
[----:B------:R-:W0:Y:S01]  /*16f50*/  @P1 LDC R31, c[0x0][0x450] ;  /* 0x00011400ff1f1b82 */ /* 0x000e220000000800 */
        /* <DEDUP_REMOVED lines=10> */
[----:B------:R-:W-:Y:S01]  /*17000*/  FMUL.FTZ R61, R2, R61 ;  /* 0x0000003d023d7220 */ /* 0x000fe20000410000 */
[----:B------:R-:W-:-:S06]  /*17010*/  ULDC UR38, c[0x0][0x988] ;  /* 0x0002620000267ab9 */ /* 0x000fcc0000000800 */
[----:B------:R-:W-:Y:S08]  /*17020*/  MUFU.TANH R35, R35 ;  /* 0x0000002300237308 */ /* 0x000ff00000002400 */
[----:B------:R-:W5:Y:S08]  /*17030*/  MUFU.TANH R38, R38 ;  /* 0x0000002600267308 */ /* 0x000f700000002400 */
[----:B------:R-:W5:Y:S08]  /*17040*/  MUFU.TANH R39, R39 ;  /* 0x0000002700277308 */ /* 0x000f700000002400 */
[----:B------:R-:W5:Y:S08]  /*17050*/  MUFU.TANH R42, R42 ;  /* 0x0000002a002a7308 */ /* 0x000f700000002400 */
[----:B------:R-:W5:Y:S08]  /*17060*/  MUFU.TANH R43, R43 ;  /* 0x0000002b002b7308 */ /* 0x000f700000002400 */
[----:B------:R-:W5:Y:S01]  /*17070*/  MUFU.TANH R46, R46 ;  /* 0x0000002e002e7308 */ /* 0x000f620000002400 */
[----:B------:R-:W-:-:S07]  /*17080*/  FMUL.FTZ R25, R2, R49 ;  /* 0x0000003102197220 */ /* 0x000fce0000410000 */
[----:B------:R-:W5:Y:S08]  /*17090*/  MUFU.TANH R50, R50 ;  /* 0x0000003200327308 */ /* 0x000f700000002400 */
[----:B------:R-:W-:Y:S01]  /*170a0*/  MUFU.TANH R45, R63 ;  /* 0x0000003f002d7308 */ /* 0x000fe20000002400 */
[----:B------:R-:W-:-:S07]  /*170b0*/  FMUL.FTZ R28, R2, R53 ;  /* 0x00000035021c7220 */ /* 0x000fce0000410000 */
[----:B------:R-:W5:Y:S08]  /*170c0*/  MUFU.TANH R49, R51 ;  /* 0x0000003300317308 */ /* 0x000f700000002400 */
[----:B------:R-:W5:Y:S08]  /*170d0*/  MUFU.TANH R37, R54 ;  /* 0x0000003600257308 */ /* 0x000f700000002400 */
[----:B------:R-:W-:Y:S08]  /*170e0*/  MUFU.TANH R62, R62 ;  /* 0x0000003e003e7308 */ /* 0x000ff00000002400 */
[----:B------:R-:W-:Y:S08]  /*170f0*/  MUFU.TANH R66, R66 ;  /* 0x0000004200427308 */ /* 0x000ff00000002400 */
[----:B------:R-:W-:Y:S08]  /*17100*/  MUFU.TANH R70, R70 ;  /* 0x0000004600467308 */ /* 0x000ff00000002400 */
[----:B------:R-:W-:Y:S08]  /*17110*/  MUFU.TANH R71, R71 ;  /* 0x0000004700477308 */ /* 0x000ff00000002400 */
[----:B------:R-:W-:Y:S08]  /*17120*/  MUFU.TANH R74, R74 ;  /* 0x0000004a004a7308 */ /* 0x000ff00000002400 */
[----:B------:R-:W-:Y:S01]  /*17130*/  MUFU.TANH R7, R7 ;  /* 0x0000000700077308 */ /* 0x000fe20000002400 */
[----:B------:R-:W-:-:S07]  /*17140*/  FMUL.FTZ R60, R2, R60 ;  /* 0x0000003c023c7220 */ /* 0x000fce0000410000 */
[----:B------:R-:W-:Y:S08]  /*17150*/  MUFU.TANH R10, R10 ;  /* 0x0000000a000a7308 */ /* 0x000ff00000002400 */
[----:B------:R-:W-:Y:S08]  /*17160*/  MUFU.TANH R11, R11 ;  /* 0x0000000b000b7308 */ /* 0x000ff00000002400 */
[----:B------:R-:W-:Y:S08]  /*17170*/  MUFU.TANH R12, R12 ;  /* 0x0000000c000c7308 */ /* 0x000ff00000002400 */
[----:B------:R-:W-:Y:S01]  /*17180*/  MUFU.TANH R20, R20 ;  /* 0x0000001400147308 */ /* 0x000fe20000002400 */
[----:B------:R-:W-:-:S07]  /*17190*/  FMUL.FTZ R64, R2, R64 ;  /* 0x0000004002407220 */ /* 0x000fce0000410000 */
[----:B------:R-:W-:Y:S01]  /*171a0*/  MUFU.TANH R15, R15 ;  /* 0x0000000f000f7308 */ /* 0x000fe20000002400 */
[----:B------:R-:W-:-:S07]  /*171b0*/  FMUL.FTZ R65, R2, R65 ;  /* 0x0000004102417220 */ /* 0x000fce0000410000 */
[----:B------:R-:W-:Y:S01]  /*171c0*/  MUFU.TANH R21, R21 ;  /* 0x0000001500157308 */ /* 0x000fe20000002400 */
[----:B--2---:R-:W-:Y:S01]  /*171d0*/  IMAD.IADD R52, R14, 0x1, R90 ;  /* 0x000000010e347824 */ /* 0x004fe200078e025a */
[----:B---3--:R-:W-:-:S06]  /*171e0*/  LOP3.LUT R91, R91, 0xfffffffe, RZ, 0xc0, !PT ;  /* 0xfffffffe5b5b7812 */ /* 0x008fcc00078ec0ff */
[----:B------:R-:W-:Y:S01]  /*171f0*/  MUFU.TANH R75, R75 ;  /* 0x0000004b004b7308 */ /* 0x000fe20000002400 */
[----:B-1----:R-:W-:-:S05]  /*17200*/  @P1 IMAD.HI.U32 R14, R52, R29, RZ ;  /* 0x0000001d340e1227 */ /* 0x002fca00078e00ff */
[----:B0-----:R-:W-:Y:S01]  /*17210*/  @P1 SHF.R.U32.HI R52, RZ, R31, R14 ;  /* 0x0000001fff341219 */ /* 0x001fe2000001160e */
[----:B------:R-:W-:Y:S01]  /*17220*/  IMAD.MOV.U32 R31, RZ, RZ, -0x80 ;  /* 0xffffff80ff1f7424 */ /* 0x000fe200078e00ff */
[----:B------:R-:W-:Y:S03]  /*17230*/  MUFU.TANH R78, R78 ;  /* 0x0000004e004e7308 */ /* 0x000fe60000002400 */
[----:B------:R-:W0:Y:S01]  /*17240*/  SHFL.IDX PT, R33, R52, 0x1, 0x1c1f ;  /* 0x003c1f0034217f89 */ /* 0x000e2200000e0000 */
[----:B------:R-:W-:Y:S02]  /*17250*/  IMAD R32, R168, R31, 0x80 ;  /* 0x00000080a8207424 */ /* 0x000fe400078e021f */
[----:B------:R-:W-:Y:S02]  /*17260*/  FMUL.FTZ R14, R2, R58 ;  /* 0x0000003a020e7220 */ /* 0x000fe40000410000 */
[----:B------:R-:W-:Y:S01]  /*17270*/  MUFU.TANH R83, R83 ;  /* 0x0000005300537308 */ /* 0x000fe20000002400 */
[----:B------:R-:W-:-:S05]  /*17280*/  IADD3 R32, R217, R32, RZ ;  /* 0x00000020d9207210 */ /* 0x000fca0007ffe0ff */
[----:B----4-:R-:W-:Y:S02]  /*17290*/  IMAD R58, R44, -0x2, R32 ;  /* 0xfffffffe2c3a7824 */ /* 0x010fe400078e0220 */
[----:B------:R-:W-:Y:S03]  /*172a0*/  MUFU.TANH R86, R86 ;  /* 0x0000005600567308 */ /* 0x000fe60000002400 */
[----:B-----5:R-:W-:Y:S02]  /*172b0*/  IADD3 R55, -R219, 0x1, R58 ;  /* 0x00000001db377810 */ /* 0x020fe40007ffe13a */
[----:B------:R-:W-:-:S03]  /*172c0*/  @P1 LOP3.LUT R91, R91, 0x1, RZ, 0xfc, !PT ;  /* 0x000000015b5b1812 */ /* 0x000fc600078efcff */
[----:B------:R-:W-:Y:S01]  /*172d0*/  MUFU.TANH R48, R87 ;  /* 0x0000005700307308 */ /* 0x000fe20000002400 */
[----:B0-----:R-:W-:Y:S01]  /*172e0*/  VIADDMNMX R47, R33, R55, R58, PT ;  /* 0x00000037212f7246 */ /* 0x001fe2000380013a */
[----:B------:R-:W-:-:S03]  /*172f0*/  FMUL.FTZ R31, R2, R59 ;  /* 0x0000003b021f7220 */ /* 0x000fc60000410000 */
[C---:B------:R-:W-:Y:S01]  /*17300*/  ISETP.GT.AND P1, PT, R47.reuse, RZ, PT ;  /* 0x000000ff2f00720c */ /* 0x040fe20003f24270 */
[----:B------:R-:W-:Y:S01]  /*17310*/  FMUL.FTZ R30, R2, R56 ;  /* 0x00000038021e7220 */ /* 0x000fe20000410000 */
[C---:B------:R-:W-:Y:S01]  /*17320*/  ISETP.GT.AND P2, PT, R47.reuse, 0x1, PT ;  /* 0x000000012f00780c */ /* 0x040fe20003f44270 */
[----:B------:R-:W-:Y:S01]  /*17330*/  MUFU.TANH R0, R0 ;  /* 0x0000000000007308 */ /* 0x000fe20000002400 */
[----:B------:R-:W-:Y:S02]  /*17340*/  ISETP.GT.AND P3, PT, R47, 0x8, PT ;  /* 0x000000082f00780c */ /* 0x000fe40003f64270 */
[----:B------:R-:W-:Y:S02]  /*17350*/  FSEL R97, R97, -INF , P1 ;  /* 0xff80000061617808 */ /* 0x000fe40000800000 */
[----:B------:R-:W-:Y:S01]  /*17360*/  FSEL R59, R88, -INF , P2 ;  /* 0xff800000583b7808 */ /* 0x000fe20001000000 */
[----:B------:R-:W-:Y:S01]  /*17370*/  FMUL.FTZ R29, R2, R57 ;  /* 0x00000039021d7220 */ /* 0x000fe20000410000 */
[----:B------:R-:W-:Y:S01]  /*17380*/  ISETP.GT.AND P1, PT, R47, 0x9, PT ;  /* 0x000000092f00780c */ /* 0x000fe20003f24270 */
[----:B------:R0:W1:Y:S01]  /*17390*/  MUFU.TANH R41, R14 ;  /* 0x0000000e00297308 */ /* 0x0000620000002400 */
[----:B------:R-:W-:-:S02]  /*173a0*/  FSEL R57, R89, -INF , P3 ;  /* 0xff80000059397808 */ /* 0x000fc40001800000 */
[----:B------:R-:W-:Y:S02]  /*173b0*/  ISETP.GT.AND P2, PT, R47, 0x10, PT ;  /* 0x000000102f00780c */ /* 0x000fe40003f44270 */
[----:B------:R-:W-:-:S03]  /*173c0*/  FSEL R95, R95, -INF , P1 ;  /* 0xff8000005f5f7808 */ /* 0x000fc60000800000 */
[----:B------:R-:W-:Y:S01]  /*173d0*/  MUFU.TANH R3, R3 ;  /* 0x0000000300037308 */ /* 0x000fe20000002400 */
[----:B0-----:R-:W-:-:S04]  /*173e0*/  FMNMX.FTZ R14, R97, R59, !PT ;  /* 0x0000003b610e7209 */ /* 0x001fc80007810000 */
[----:B------:R-:W-:Y:S02]  /*173f0*/  FMNMX.FTZ R14, R57, R14, !PT ;  /* 0x0000000e390e7209 */ /* 0x000fe40007810000 */
[----:B------:R-:W-:Y:S01]  /*17400*/  ISETP.GT.AND P1, PT, R47, 0x11, PT ;  /* 0x000000112f00780c */ /* 0x000fe20003f24270 */
[----:B------:R-:W-:Y:S01]  /*17410*/  MUFU.TANH R9, R9 ;  /* 0x0000000900097308 */ /* 0x000fe20000002400 */
[----:B------:R-:W-:Y:S02]  /*17420*/  FSEL R93, R34, -INF , P2 ;  /* 0xff800000225d7808 */ /* 0x000fe40001000000 */
[----:B------:R-:W-:Y:S01]  /*17430*/  FMNMX.FTZ R14, R95, R14, !PT ;  /* 0x0000000e5f0e7209 */ /* 0x000fe20007810000 */
[----:B------:R0:W-:Y:S01]  /*17440*/  STL [R1], R91 ;  /* 0x0000005b01007387 */ /* 0x0001e20000100800 */
[----:B------:R-:W-:Y:S02]  /*17450*/  ISETP.GT.AND P2, PT, R47, 0x18, PT ;  /* 0x000000182f00780c */ /* 0x000fe40003f44270 */
[----:B------:R-:W-:Y:S01]  /*17460*/  FMNMX.FTZ R32, R93, R14, !PT ;  /* 0x0000000e5d207209 */ /* 0x000fe20007810000 */
[----:B------:R-:W-:Y:S01]  /*17470*/  MUFU.TANH R13, R13 ;  /* 0x0000000d000d7308 */ /* 0x000fe20000002400 */
[----:B------:R-:W-:-:S02]  /*17480*/  FSEL R89, R38, -INF , P2 ;  /* 0xff80000026597808 */ /* 0x000fc40001000000 */
[----:B0-----:R-:W-:Y:S02]  /*17490*/  FSEL R91, R35, -INF , P1 ;  /* 0xff800000235b7808 */ /* 0x001fe40000800000 */
[----:B------:R-:W-:-:S03]  /*174a0*/  ISETP.GT.AND P1, PT, R47, 0x19, PT ;  /* 0x000000192f00780c */ /* 0x000fc60003f24270 */
[----:B------:R-:W-:Y:S01]  /*174b0*/  MUFU.TANH R24, R24 ;  /* 0x0000001800187308 */ /* 0x000fe20000002400 */
[----:B------:R-:W-:Y:S01]  /*174c0*/  FMNMX.FTZ R32, R91, R32, !PT ;  /* 0x000000205b207209 */ /* 0x000fe20007810000 */
[----:B------:R-:W-:Y:S01]  /*174d0*/  FMUL.FTZ R14, R2, R67 ;  /* 0x00000043020e7220 */ /* 0x000fe20000410000 */
[----:B------:R-:W-:Y:S02]  /*174e0*/  ISETP.GT.AND P2, PT, R47, 0x20, PT ;  /* 0x000000202f00780c */ /* 0x000fe40003f44270 */
[----:B------:R-:W-:Y:S02]  /*174f0*/  FSEL R67, R39, -INF , P1 ;  /* 0xff80000027437808 */ /* 0x000fe40000800000 */
[----:B------:R-:W-:Y:S01]  /*17500*/  FMNMX.FTZ R32, R89, R32, !PT ;  /* 0x0000002059207209 */ /* 0x000fe20007810000 */
[----:B------:R-:W-:Y:S01]  /*17510*/  MUFU.TANH R26, R26 ;  /* 0x0000001a001a7308 */ /* 0x000fe20000002400 */
[----:B------:R-:W-:Y:S02]  /*17520*/  ISETP.GT.AND P1, PT, R47, 0x21, PT ;  /* 0x000000212f00780c */ /* 0x000fe40003f24270 */
[----:B------:R-:W-:-:S02]  /*17530*/  FSEL R63, R42, -INF , P2 ;  /* 0xff8000002a3f7808 */ /* 0x000fc40001000000 */
[----:B------:R-:W-:Y:S02]  /*17540*/  FMNMX.FTZ R32, R67, R32, !PT ;  /* 0x0000002043207209 */ /* 0x000fe40007810000 */
[----:B------:R-:W-:Y:S01]  /*17550*/  ISETP.GT.AND P2, PT, R47, 0x28, PT ;  /* 0x000000282f00780c */ /* 0x000fe20003f44270 */
[----:B------:R0:W2:Y:S01]  /*17560*/  MUFU.TANH R44, R31 ;  /* 0x0000001f002c7308 */ /* 0x0000a20000002400 */
[----:B------:R-:W-:Y:S02]  /*17570*/  FSEL R54, R43, -INF , P1 ;  /* 0xff8000002b367808 */ /* 0x000fe40000800000 */
[----:B------:R-:W-:Y:S02]  /*17580*/  ISETP.GT.AND P1, PT, R47, 0x29, PT ;  /* 0x000000292f00780c */ /* 0x000fe40003f24270 */
[----:B------:R-:W-:Y:S02]  /*17590*/  FSEL R53, R46, -INF , P2 ;  /* 0xff8000002e357808 */ /* 0x000fe40001000000 */
[----:B0-----:R-:W-:Y:S01]  /*175a0*/  FMNMX.FTZ R31, R63, R32, !PT ;  /* 0x000000203f1f7209 */ /* 0x001fe20007810000 */
[----:B------:R0:W3:Y:S01]  /*175b0*/  MUFU.TANH R38, R14 ;  /* 0x0000000e00267308 */ /* 0x0000e20000002400 */
[----:B------:R-:W-:-:S02]  /*175c0*/  ISETP.GT.AND P2, PT, R47, 0x30, PT ;  /* 0x000000302f00780c */ /* 0x000fc40003f44270 */
[----:B------:R-:W-:Y:S02]  /*175d0*/  FSEL R51, R36, -INF , P1 ;  /* 0xff80000024337808 */ /* 0x000fe40000800000 */
[----:B0-----:R-:W-:-:S04]  /*175e0*/  FMNMX.FTZ R14, R54, R31, !PT ;  /* 0x0000001f360e7209 */ /* 0x001fc80007810000 */
[----:B------:R-:W-:Y:S02]  /*175f0*/  FMNMX.FTZ R14, R53, R14, !PT ;  /* 0x0000000e350e7209 */ /* 0x000fe40007810000 */
[----:B------:R-:W-:Y:S02]  /*17600*/  ISETP.GT.AND P1, PT, R47, 0x31, PT ;  /* 0x000000312f00780c */ /* 0x000fe40003f24270 */
[----:B------:R-:W-:Y:S02]  /*17610*/  FSEL R50, R50, -INF , P2 ;  /* 0xff80000032327808 */ /* 0x000fe40001000000 */
[----:B------:R-:W-:Y:S02]  /*17620*/  FMNMX.FTZ R31, R51, R14, !PT ;  /* 0x0000000e331f7209 */ /* 0x000fe40007810000 */
[----:B------:R-:W-:Y:S02]  /*17630*/  ISETP.GT.AND P2, PT, R47, 0x38, PT ;  /* 0x000000382f00780c */ /* 0x000fe40003f44270 */
[----:B------:R-:W-:-:S02]  /*17640*/  FSEL R49, R49, -INF , P1 ;  /* 0xff80000031317808 */ /* 0x000fc40000800000 */
        /* <DEDUP_REMOVED lines=8> */
[----:B-1----:R-:W-:Y:S02]  /*176d0*/  FSEL R33, R41, -INF , P2 ;  /* 0xff80000029217808 */ /* 0x002fe40001000000 */
[----:B------:R-:W-:Y:S02]  /*176e0*/  FMNMX.FTZ R14, R34, R31, !PT ;  /* 0x0000001f220e7209 */ /* 0x000fe40007810000 */
[----:B------:R-:W-:Y:S02]  /*176f0*/  ISETP.GT.AND P2, PT, R47, 0x48, PT ;  /* 0x000000482f00780c */ /* 0x000fe40003f44270 */
[----:B--2---:R-:W-:-:S02]  /*17700*/  FSEL R31, R44, -INF , P1 ;  /* 0xff8000002c1f7808 */ /* 0x004fc40000800000 */
        /* <DEDUP_REMOVED lines=11> */
[----:B---3--:R-:W-:-:S02]  /*177c0*/  FSEL R37, R38, -INF , P1 ;  /* 0xff80000026257808 */ /* 0x008fc40000800000 */
[----:B------:R-:W-:Y:S02]  /*177d0*/  FMNMX.FTZ R14, R36, R39, !PT ;  /* 0x00000027240e7209 */ /* 0x000fe40007810000 */
[----:B------:R-:W-:Y:S02]  /*177e0*/  ISETP.GT.AND P1, PT, R47, 0x59, PT ;  /* 0x000000592f00780c */ /* 0x000fe40003f24270 */
[----:B------:R-:W-:Y:S02]  /*177f0*/  FSEL R38, R70, -INF , P2 ;  /* 0xff80000046267808 */ /* 0x000fe40001000000 */
[----:B------:R-:W-:Y:S01]  /*17800*/  FMNMX.FTZ R41, R37, R14, !PT ;  /* 0x0000000e25297209 */ /* 0x000fe20007810000 */
[----:B------:R-:W0:Y:S01]  /*17810*/  MUFU.TANH R44, R79 ;  /* 0x0000004f002c7308 */ /* 0x000e220000002400 */
[----:B------:R-:W-:Y:S02]  /*17820*/  ISETP.GT.AND P2, PT, R47, 0x60, PT ;  /* 0x000000602f00780c */ /* 0x000fe40003f44270 */
[----:B------:R-:W-:-:S02]  /*17830*/  FSEL R39, R71, -INF , P1 ;  /* 0xff80000047277808 */ /* 0x000fc40000800000 */
[----:B------:R-:W-:Y:S02]  /*17840*/  FMNMX.FTZ R14, R38, R41, !PT ;  /* 0x00000029260e7209 */ /* 0x000fe40007810000 */
[----:B------:R-:W-:Y:S01]  /*17850*/  ISETP.GT.AND P1, PT, R47, 0x61, PT ;  /* 0x000000612f00780c */ /* 0x000fe20003f24270 */
[----:B------:R-:W1:Y:S01]  /*17860*/  MUFU.TANH R46, R82 ;  /* 0x00000052002e7308 */ /* 0x000e620000002400 */
        /* <DEDUP_REMOVED lines=9> */
[----:B0-----:R-:W-:-:S02]  /*17900*/  FSEL R44, R44, -INF , P1 ;  /* 0xff8000002c2c7808 */ /* 0x001fc40000800000 */
[----:B------:R-:W-:Y:S02]  /*17910*/  FMNMX.FTZ R45, R43, R14, !PT ;  /* 0x0000000e2b2d7209 */ /* 0x000fe40007810000 */
[C---:B------:R-:W-:Y:S02]  /*17920*/  ISETP.GT.AND P1, PT, R47.reuse, 0x71, PT ;  /* 0x000000712f00780c */ /* 0x040fe40003f24270 */
[----:B-1----:R-:W-:Y:S02]  /*17930*/  FSEL R46, R46, -INF , P2 ;  /* 0xff8000002e2e7808 */ /* 0x002fe40001000000 */
[----:B------:R-:W-:Y:S02]  /*17940*/  FMNMX.FTZ R71, R44, R45, !PT ;  /* 0x0000002d2c477209 */ /* 0x000fe40007810000 */
[----:B------:R-:W-:Y:S02]  /*17950*/  ISETP.GT.AND P2, PT, R47, 0x78, PT ;  /* 0x000000782f00780c */ /* 0x000fe40003f44270 */
[----:B------:R-:W-:-:S02]  /*17960*/  FSEL R45, R83, -INF , P1 ;  /* 0xff800000532d7808 */ /* 0x000fc40000800000 */
[----:B------:R-:W-:Y:S02]  /*17970*/  FMNMX.FTZ R14, R46, R71, !PT ;  /* 0x000000472e0e7209 */ /* 0x000fe40007810000 */
[----:B------:R-:W-:Y:S02]  /*17980*/  ISETP.GT.AND P1, PT, R47, 0x79, PT ;  /* 0x000000792f00780c */ /* 0x000fe40003f24270 */
[----:B------:R-:W-:Y:S02]  /*17990*/  FSEL R47, R86, -INF , P2 ;  /* 0xff800000562f7808 */ /* 0x000fe40001000000 */
[----:B------:R-:W-:Y:S02]  /*179a0*/  FMNMX.FTZ R14, R45, R14, !PT ;  /* 0x0000000e2d0e7209 */ /* 0x000fe40007810000 */
[----:B------:R-:W-:Y:S02]  /*179b0*/  FSEL R48, R48, -INF , P1 ;  /* 0xff80000030307808 */ /* 0x000fe40000800000 */
[----:B------:R-:W-:-:S04]  /*179c0*/  FMNMX.FTZ R71, R47, R14, !PT ;  /* 0x0000000e2f477209 */ /* 0x000fc80007810000 */
[----:B------:R-:W-:-:S05]  /*179d0*/  FMNMX.FTZ R71, R48, R71, !PT ;  /* 0x0000004730477209 */ /* 0x000fca0007810000 */
[----:B------:R-:W0:Y:S01]  /*179e0*/  SHFL.BFLY PT, R14, R71, 0x2, 0x1f ;  /* 0x0c401f00470e7f89 */ /* 0x000e2200000e0000 */
[----:B------:R1:W-:Y:S03]  /*179f0*/  MUFU.TANH R82, R61 ;  /* 0x0000003d00527308 */ /* 0x0003e60000002400 */
[----:B------:R-:W2:Y:S01]  /*17a00*/  SHFL.IDX PT, R52, R52, RZ, 0x1c1f ;  /* 0x001c1fff34347589 */ /* 0x000ea200000e0000 */
[----:B0-----:R-:W-:-:S05]  /*17a10*/  FMNMX.FTZ R56, R71, R14, !PT ;  /* 0x0000000e47387209 */ /* 0x001fca0007810000 */
[----:B-1----:R-:W0:Y:S01]  /*17a20*/  SHFL.BFLY PT, R61, R56, 0x1, 0x1f ;  /* 0x0c201f00383d7f89 */ /* 0x002e2200000e0000 */
[----:B--2---:R-:W-:-:S04]  /*17a30*/  VIADDMNMX R78, R52, R55, R58, PT ;  /* 0x00000037344e7246 */ /* 0x004fc8000380013a */
[C---:B------:R-:W-:Y:S02]  /*17a40*/  ISETP.GT.AND P2, PT, R78.reuse, 0x1, PT ;  /* 0x000000014e00780c */ /* 0x040fe40003f44270 */
[----:B------:R-:W-:Y:S02]  /*17a50*/  ISETP.GT.AND P3, PT, R78, 0x8, PT ;  /* 0x000000084e00780c */ /* 0x000fe40003f64270 */
[----:B0-----:R-:W-:Y:S01]  /*17a60*/  FMNMX.FTZ R14, R56, R61, !PT ;  /* 0x0000003d380e7209 */ /* 0x001fe20007810000 */
[----:B------:R-:W-:-:S03]  /*17a70*/  IMAD.U32 R61, RZ, RZ, UR38 ;  /* 0x00000026ff3d7e24 */ /* 0x000fc6000f8e00ff */
[C---:B------:R-:W-:Y:S01]  /*17a80*/  FSETP.NEU.FTZ.AND P1, PT, R14.reuse, -INF , PT ;  /* 0xff8000000e00780b */ /* 0x040fe20003f3d000 */
[----:B------:R-:W-:-:S05]  /*17a90*/  FFMA.FTZ R56, R14, R61, -8 ;  /* 0xc10000000e387423 */ /* 0x000fca000001003d */
[----:B------:R-:W-:Y:S02]  /*17aa0*/  FSEL R56, R56, RZ, P1 ;  /* 0x000000ff38387208 */ /* 0x000fe40000800000 */
[----:B------:R-:W-:Y:S02]  /*17ab0*/  ISETP.GT.AND P1, PT, R78, RZ, PT ;  /* 0x000000ff4e00720c */ /* 0x000fe40003f24270 */
[----:B------:R-:W-:Y:S01]  /*17ac0*/  FSEL R58, R3, -INF , P2 ;  /* 0xff800000033a7808 */ /* 0x000fe20001000000 */
[----:B------:R-:W-:-:S01]  /*17ad0*/  FFMA.FTZ R52, R59, UR38, -R56 ;  /* 0x000000263b347c23 */ /* 0x000fc20008010838 */
[----:B------:R-:W-:Y:S01]  /*17ae0*/  FSEL R59, R0, -INF , P1 ;  /* 0xff800000003b7808 */ /* 0x000fe20000800000 */
[----:B------:R0:W-:Y:S01]  /*17af0*/  MUFU.TANH R79, R60 ;  /* 0x0000003c004f7308 */ /* 0x0001e20000002400 */
[----:B------:R-:W-:-:S01]  /*17b00*/  FFMA.FTZ R0, R57, UR38, -R56 ;  /* 0x0000002639007c23 */ /* 0x000fc20008010838 */
[----:B------:R-:W-:Y:S02]  /*17b10*/  ISETP.GT.AND P1, PT, R78, 0x9, PT ;  /* 0x000000094e00780c */ /* 0x000fe40003f24270 */
[----:B------:R-:W-:-:S02]  /*17b20*/  FSEL R57, R9, -INF , P3 ;  /* 0xff80000009397808 */ /* 0x000fc40001800000 */
[----:B0-----:R-:W-:Y:S02]  /*17b30*/  FMNMX.FTZ R60, R59, R58, !PT ;  /* 0x0000003a3b3c7209 */ /* 0x001fe40007810000 */
[C---:B------:R-:W-:Y:S02]  /*17b40*/  ISETP.GT.AND P2, PT, R78.reuse, 0x10, PT ;  /* 0x000000104e00780c */ /* 0x040fe40003f44270 */
        /* <DEDUP_REMOVED lines=10> */
[----:B------:R-:W-:Y:S01]  /*17bf0*/  FMNMX.FTZ R7, R61, R10, !PT ;  /* 0x0000000a3d077209 */ /* 0x000fe20007810000 */
[----:B------:R0:W-:Y:S01]  /*17c00*/  MUFU.TANH R83, R64 ;  /* 0x0000004000537308 */ /* 0x0001e20000002400 */
[----:B------:R-:W-:Y:S02]  /*17c10*/  ISETP.GT.AND P2, PT, R78, 0x20, PT ;  /* 0x000000204e00780c */ /* 0x000fe40003f44270 */
[----:B------:R-:W-:Y:S02]  /*17c20*/  FMNMX.FTZ R7, R62, R7, !PT ;  /* 0x000000073e077209 */ /* 0x000fe40007810000 */
[----:B0-----:R-:W-:-:S03]  /*17c30*/  FSEL R64, R13, -INF , P1 ;  /* 0xff8000000d407808 */ /* 0x001fc60000800000 */
[----:B------:R0:W-:Y:S01]  /*17c40*/  MUFU.TANH R86, R65 ;  /* 0x0000004100567308 */ /* 0x0001e20000002400 */
[----:B------:R-:W-:Y:S02]  /*17c50*/  ISETP.GT.AND P1, PT, R78, 0x21, PT ;  /* 0x000000214e00780c */ /* 0x000fe40003f24270 */
[----:B------:R-:W-:Y:S01]  /*17c60*/  FMNMX.FTZ R12, R64, R7, !PT ;  /* 0x00000007400c7209 */ /* 0x000fe20007810000 */
[----:B------:R-:W-:Y:S01]  /*17c70*/  FMUL.FTZ R68, R2, R68 ;  /* 0x0000004402447220 */ /* 0x000fe20000410000 */
[----:B------:R-:W-:Y:S02]  /*17c80*/  FSEL R66, R15, -INF , P1 ;  /* 0xff8000000f427808 */ /* 0x000fe40000800000 */
[----:B0-----:R-:W-:Y:S01]  /*17c90*/  FSEL R65, R20, -INF , P2 ;  /* 0xff80000014417808 */ /* 0x001fe20001000000 */
[----:B------:R-:W0:Y:S01]  /*17ca0*/  MUFU.TANH R25, R25 ;  /* 0x0000001900197308 */ /* 0x000e220000002400 */
[----:B------:R-:W-:Y:S02]  /*17cb0*/  ISETP.GT.AND P2, PT, R78, 0x28, PT ;  /* 0x000000284e00780c */ /* 0x000fe40003f44270 */
[----:B------:R-:W-:Y:S01]  /*17cc0*/  FMNMX.FTZ R9, R65, R12, !PT ;  /* 0x0000000c41097209 */ /* 0x000fe20007810000 */
[----:B------:R-:W-:Y:S01]  /*17cd0*/  FMUL.FTZ R69, R2, R69 ;  /* 0x0000004502457220 */ /* 0x000fe20000410000 */
[----:B------:R-:W-:-:S02]  /*17ce0*/  ISETP.GT.AND P1, PT, R78, 0x29, PT ;  /* 0x000000294e00780c */ /* 0x000fc40003f24270 */
[----:B------:R-:W-:Y:S01]  /*17cf0*/  FMNMX.FTZ R9, R66, R9, !PT ;  /* 0x0000000942097209 */ /* 0x000fe20007810000 */
[----:B------:R-:W1:Y:S08]  /*17d00*/  MUFU.TANH R27, R27 ;  /* 0x0000001b001b7308 */ /* 0x000e700000002400 */
[----:B------:R2:W-:Y:S01]  /*17d10*/  MUFU.TANH R87, R68 ;  /* 0x0000004400577308 */ /* 0x0005e20000002400 */
[----:B------:R-:W-:-:S01]  /*17d20*/  FFMA.FTZ R12, R67, UR38, -R56 ;  /* 0x00000026430c7c23 */ /* 0x000fc20008010838 */
[----:B--2---:R-:W-:-:S06]  /*17d30*/  FSEL R68, R21, -INF , P2 ;  /* 0xff80000015447808 */ /* 0x004fcc0001000000 */
[----:B------:R-:W-:Y:S01]  /*17d40*/  MUFU.TANH R28, R28 ;  /* 0x0000001c001c7308 */ /* 0x000fe20000002400 */
[----:B------:R-:W-:Y:S02]  /*17d50*/  ISETP.GT.AND P2, PT, R78, 0x30, PT ;  /* 0x000000304e00780c */ /* 0x000fe40003f44270 */
[----:B------:R-:W-:-:S05]  /*17d60*/  FMNMX.FTZ R20, R68, R9, !PT ;  /* 0x0000000944147209 */ /* 0x000fca0007810000 */
[----:B------:R2:W-:Y:S01]  /*17d70*/  MUFU.TANH R88, R69 ;  /* 0x0000004500587308 */ /* 0x0005e20000002400 */
[----:B------:R-:W-:Y:S02]  /*17d80*/  FSEL R67, R26, -INF , P2 ;  /* 0xff8000001a437808 */ /* 0x000fe40001000000 */
[----:B--2---:R-:W-:-:S05]  /*17d90*/  FSEL R69, R24, -INF , P1 ;  /* 0xff80000018457808 */ /* 0x004fca0000800000 */
[----:B------:R-:W2:Y:S01]  /*17da0*/  MUFU.TANH R30, R30 ;  /* 0x0000001e001e7308 */ /* 0x000ea20000002400 */
[C---:B------:R-:W-:Y:S02]  /*17db0*/  ISETP.GT.AND P1, PT, R78.reuse, 0x31, PT ;  /* 0x000000314e00780c */ /* 0x040fe40003f24270 */
[----:B------:R-:W-:Y:S02]  /*17dc0*/  FMNMX.FTZ R20, R69, R20, !PT ;  /* 0x0000001445147209 */ /* 0x000fe40007810000 */
[----:B------:R-:W-:Y:S02]  /*17dd0*/  ISETP.GT.AND P2, PT, R78, 0x38, PT ;  /* 0x000000384e00780c */ /* 0x000fe40003f44270 */
[----:B0-----:R-:W-:Y:S01]  /*17de0*/  FSEL R70, R25, -INF , P1 ;  /* 0xff80000019467808 */ /* 0x001fe20000800000 */
[----:B------:R-:W0:Y:S01]  /*17df0*/  MUFU.TANH R29, R29 ;  /* 0x0000001d001d7308 */ /* 0x000e220000002400 */
[----:B------:R-:W-:Y:S01]  /*17e00*/  FMNMX.FTZ R9, R67, R20, !PT ;  /* 0x0000001443097209 */ /* 0x000fe20007810000 */
[----:B------:R-:W-:Y:S01]  /*17e10*/  FMUL.FTZ R73, R2, R73 ;  /* 0x0000004902497220 */ /* 0x000fe20000410000 */
[----:B------:R-:W-:-:S02]  /*17e20*/  ISETP.GT.AND P1, PT, R78, 0x39, PT ;  /* 0x000000394e00780c */ /* 0x000fc40003f24270 */
[----:B-1----:R-:W-:Y:S02]  /*17e30*/  FSEL R71, R27, -INF , P2 ;  /* 0xff8000001b477808 */ /* 0x002fe40001000000 */
[----:B------:R-:W-:Y:S01]  /*17e40*/  FMNMX.FTZ R20, R70, R9, !PT ;  /* 0x0000000946147209 */ /* 0x000fe20007810000 */
[----:B------:R1:W-:Y:S01]  /*17e50*/  MUFU.TANH R92, R73 ;  /* 0x00000049005c7308 */ /* 0x0003e20000002400 */
[----:B------:R-:W-:Y:S02]  /*17e60*/  ISETP.GT.AND P2, PT, R78, 0x40, PT ;  /* 0x000000404e00780c */ /* 0x000fe40003f44270 */
[----:B------:R-:W-:Y:S02]  /*17e70*/  FMNMX.FTZ R24, R71, R20, !PT ;  /* 0x0000001447187209 */ /* 0x000fe40007810000 */
[----:B--2---:R-:W-:Y:S02]  /*17e80*/  FSEL R74, R30, -INF , P2 ;  /* 0xff8000001e4a7808 */ /* 0x004fe40001000000 */
[----:B-1----:R-:W-:-:S02]  /*17e90*/  FSEL R73, R28, -INF , P1 ;  /* 0xff8000001c497808 */ /* 0x002fc40000800000 */
[----:B------:R-:W-:Y:S02]  /*17ea0*/  ISETP.GT.AND P1, PT, R78, 0x41, PT ;  /* 0x000000414e00780c */ /* 0x000fe40003f24270 */
[----:B------:R-:W-:Y:S01]  /*17eb0*/  FMNMX.FTZ R9, R73, R24, !PT ;  /* 0x0000001849097209 */ /* 0x000fe20007810000 */
[----:B------:R-:W-:Y:S01]  /*17ec0*/  FMUL.FTZ R77, R2, R77 ;  /* 0x0000004d024d7220 */ /* 0x000fe20000410000 */
[----:B------:R-:W-:Y:S02]  /*17ed0*/  ISETP.GT.AND P2, PT, R78, 0x48, PT ;  /* 0x000000484e00780c */ /* 0x000fe40003f44270 */
[----:B0-----:R-:W-:Y:S02]  /*17ee0*/  FSEL R75, R29, -INF , P1 ;  /* 0xff8000001d4b7808 */ /* 0x001fe40000800000 */
[----:B------:R-:W-:Y:S01]  /*17ef0*/  FMNMX.FTZ R24, R74, R9, !PT ;  /* 0x000000094a187209 */ /* 0x000fe20007810000 */
[----:B------:R-:W-:Y:S01]  /*17f00*/  FMUL.FTZ R76, R2, R76 ;  /* 0x0000004c024c7220 */ /* 0x000fe20000410000 */
[----:B------:R0:W-:Y:S01]  /*17f10*/  MUFU.TANH R96, R77 ;  /* 0x0000004d00607308 */ /* 0x0001e20000002400 */
[----:B------:R-:W-:-:S02]  /*17f20*/  ISETP.GT.AND P1, PT, R78, 0x49, PT ;  /* 0x000000494e00780c */ /* 0x000fc40003f24270 */
[----:B------:R-:W-:Y:S01]  /*17f30*/  FMNMX.FTZ R24, R75, R24, !PT ;  /* 0x000000184b187209 */ /* 0x000fe20007810000 */
[----:B------:R-:W-:Y:S01]  /*17f40*/  FMUL.FTZ R72, R2, R72 ;  /* 0x0000004802487220 */ /* 0x000fe20000410000 */
[----:B0-----:R-:W-:-:S03]  /*17f50*/  FSEL R77, R79, -INF , P2 ;  /* 0xff8000004f4d7808 */ /* 0x001fc60001000000 */
[----:B------:R0:W-:Y:S01]  /*17f60*/  MUFU.TANH R94, R76 ;  /* 0x0000004c005e7308 */ /* 0x0001e20000002400 */
[----:B------:R-:W-:Y:S02]  /*17f70*/  ISETP.GT.AND P2, PT, R78, 0x50, PT ;  /* 0x000000504e00780c */ /* 0x000fe40003f44270 */
[----:B------:R-:W-:Y:S02]  /*17f80*/  FMNMX.FTZ R9, R77, R24, !PT ;  /* 0x000000184d097209 */ /* 0x000fe40007810000 */
[----:B0-----:R-:W-:-:S03]  /*17f90*/  FSEL R76, R82, -INF , P1 ;  /* 0xff800000524c7808 */ /* 0x001fc60000800000 */
[----:B------:R0:W1:Y:S01]  /*17fa0*/  MUFU.TANH R90, R72 ;  /* 0x00000048005a7308 */ /* 0x0000620000002400 */
[----:B------:R-:W-:Y:S02]  /*17fb0*/  ISETP.GT.AND P1, PT, R78, 0x51, PT ;  /* 0x000000514e00780c */ /* 0x000fe40003f24270 */
[----:B------:R-:W-:Y:S01]  /*17fc0*/  FMNMX.FTZ R9, R76, R9, !PT ;  /* 0x000000094c097209 */ /* 0x000fe20007810000 */
[----:B------:R-:W-:-:S01]  /*17fd0*/  FFMA.FTZ R157, R63, UR38, -R56 ;  /* 0x000000263f9d7c23 */ /* 0x000fc20008010838 */
[----:B------:R-:W-:Y:S02]  /*17fe0*/  FSEL R63, R86, -INF , P1 ;  /* 0xff800000563f7808 */ /* 0x000fe40000800000 */
[----:B0-----:R-:W-:Y:S02]  /*17ff0*/  FSEL R72, R83, -INF , P2 ;  /* 0xff80000053487808 */ /* 0x001fe40001000000 */
[----:B------:R-:W-:Y:S02]  /*18000*/  ISETP.GT.AND P2, PT, R78, 0x58, PT ;  /* 0x000000584e00780c */ /* 0x000fe40003f44270 */
[----:B------:R-:W-:Y:S01]  /*18010*/  FMNMX.FTZ R24, R72, R9, !PT ;  /* 0x0000000948187209 */ /* 0x000fe20007810000 */
[----:B------:R-:W-:Y:S01]  /*18020*/  FMUL.FTZ R80, R2, R80 ;  /* 0x0000005002507220 */ /* 0x000fe20000410000 */
[----:B------:R-:W-:-:S02]  /*18030*/  ISETP.GT.AND P1, PT, R78, 0x59, PT ;  /* 0x000000594e00780c */ /* 0x000fc40003f24270 */
[----:B------:R-:W-:Y:S02]  /*18040*/  FSEL R29, R87, -INF , P2 ;  /* 0xff800000571d7808 */ /* 0x000fe40001000000 */
[----:B------:R-:W-:Y:S01]  /*18050*/  FMNMX.FTZ R24, R63, R24, !PT ;  /* 0x000000183f187209 */ /* 0x000fe20007810000 */
[--C-:B------:R-:W-:Y:S01]  /*18060*/  FFMA.FTZ R26, R51, UR38, -R56.reuse ;  /* 0x00000026331a7c23 */ /* 0x100fe20008010838 */
[----:B------:R-:W-:Y:S01]  /*18070*/  ISETP.GT.AND P2, PT, R78, 0x60, PT ;  /* 0x000000604e00780c */ /* 0x000fe20003f44270 */
[----:B------:R-:W-:Y:S01]  /*18080*/  FMUL.FTZ R81, R2, R81 ;  /* 0x0000005102517220 */ /* 0x000fe20000410000 */
[----:B------:R-:W-:Y:S02]  /*18090*/  FSEL R51, R88, -INF , P1 ;  /* 0xff80000058337808 */ /* 0x000fe40000800000 */
[----:B------:R-:W-:Y:S01]  /*180a0*/  FMNMX.FTZ R28, R29, R24, !PT ;  /* 0x000000181d1c7209 */ /* 0x000fe20007810000 */
[----:B------:R-:W-:Y:S01]  /*180b0*/  MUFU.TANH R80, R80 ;  /* 0x0000005000507308 */ /* 0x000fe20000002400 */
[----:B------:R-:W-:-:S01]  /*180c0*/  FFMA.FTZ R159, R50, UR38, -R56 ;  /* 0x00000026329f7c23 */ /* 0x000fc20008010838 */
[----:B------:R-:W-:Y:S01]  /*180d0*/  ISETP.GT.AND P1, PT, R78, 0x61, PT ;  /* 0x000000614e00780c */ /* 0x000fe20003f24270 */
[----:B------:R-:W-:Y:S01]  /*180e0*/  FMUL.FTZ R84, R2, R84 ;  /* 0x0000005402547220 */ /* 0x000fe20000410000 */
[----:B-1----:R-:W-:-:S02]  /*180f0*/  FSEL R50, R90, -INF , P2 ;  /* 0xff8000005a327808 */ /* 0x002fc40001000000 */
[----:B------:R-:W-:Y:S01]  /*18100*/  FMNMX.FTZ R9, R51, R28, !PT ;  /* 0x0000001c33097209 */ /* 0x000fe20007810000 */
[--C-:B------:R-:W-:Y:S01]  /*18110*/  FFMA.FTZ R15, R49, UR38, -R56.reuse ;  /* 0x00000026310f7c23 */ /* 0x100fe20008010838 */
[----:B------:R-:W0:Y:S01]  /*18120*/  MUFU.TANH R81, R81 ;  /* 0x0000005100517308 */ /* 0x000e220000002400 */
[----:B------:R-:W-:Y:S01]  /*18130*/  ISETP.GT.AND P2, PT, R78, 0x68, PT ;  /* 0x000000684e00780c */ /* 0x000fe20003f44270 */
[----:B------:R-:W-:Y:S01]  /*18140*/  FMUL.FTZ R85, R2, R85 ;  /* 0x0000005502557220 */ /* 0x000fe20000410000 */
[----:B------:R-:W-:Y:S02]  /*18150*/  FSEL R49, R92, -INF , P1 ;  /* 0xff8000005c317808 */ /* 0x000fe40000800000 */
[----:B------:R-:W-:Y:S01]  /*18160*/  FMNMX.FTZ R28, R50, R9, !PT ;  /* 0x00000009321c7209 */ /* 0x000fe20007810000 */
[----:B------:R-:W-:-:S01]  /*18170*/  FFMA.FTZ R13, R42, UR38, -R56 ;  /* 0x000000262a0d7c23 */ /* 0x000fc20008010838 */
[----:B------:R-:W-:Y:S01]  /*18180*/  ISETP.GT.AND P1, PT, R78, 0x69, PT ;  /* 0x000000694e00780c */ /* 0x000fe20003f24270 */
[----:B------:R-:W1:Y:S01]  /*18190*/  MUFU.TANH R84, R84 ;  /* 0x0000005400547308 */ /* 0x000e620000002400 */
[----:B------:R-:W-:-:S02]  /*181a0*/  FSEL R42, R94, -INF , P2 ;  /* 0xff8000005e2a7808 */ /* 0x000fc40001000000 */
[----:B------:R-:W-:Y:S02]  /*181b0*/  FMNMX.FTZ R9, R49, R28, !PT ;  /* 0x0000001c31097209 */ /* 0x000fe40007810000 */
[----:B------:R-:W-:Y:S02]  /*181c0*/  ISETP.GT.AND P2, PT, R78, 0x70, PT ;  /* 0x000000704e00780c */ /* 0x000fe40003f44270 */
[----:B------:R-:W-:Y:S01]  /*181d0*/  FSEL R21, R96, -INF , P1 ;  /* 0xff80000060157808 */ /* 0x000fe20000800000 */
[----:B------:R-:W2:Y:S01]  /*181e0*/  MUFU.TANH R85, R85 ;  /* 0x0000005500557308 */ /* 0x000ea20000002400 */
[----:B------:R-:W-:Y:S02]  /*181f0*/  FMNMX.FTZ R28, R42, R9, !PT ;  /* 0x000000092a1c7209 */ /* 0x000fe40007810000 */
[----:B------:R-:W-:Y:S02]  /*18200*/  ISETP.GT.AND P1, PT, R78, 0x71, PT ;  /* 0x000000714e00780c */ /* 0x000fe40003f24270 */
[----:B------:R-:W-:-:S03]  /*18210*/  FMNMX.FTZ R28, R21, R28, !PT ;  /* 0x0000001c151c7209 */ /* 0x000fc60007810000 */
[----:B------:R3:W-:Y:S01]  /*18220*/  MUFU.EX2 R24, R15 ;  /* 0x0000000f00187308 */ /* 0x0007e20000000800 */
[----:B0-----:R-:W-:Y:S02]  /*18230*/  FSEL R25, R81, -INF , P1 ;  /* 0xff80000051197808 */ /* 0x001fe40000800000 */
[----:B---3--:R-:W-:Y:S02]  /*18240*/  FSEL R15, R80, -INF , P2 ;  /* 0xff800000500f7808 */ /* 0x008fe40001000000 */
[C---:B------:R-:W-:Y:S02]  /*18250*/  ISETP.GT.AND P2, PT, R78.reuse, 0x78, PT ;  /* 0x000000784e00780c */ /* 0x040fe40003f44270 */
[----:B------:R-:W-:Y:S02]  /*18260*/  FMNMX.FTZ R28, R15, R28, !PT ;  /* 0x0000001c0f1c7209 */ /* 0x000fe40007810000 */
[----:B------:R-:W-:Y:S02]  /*18270*/  ISETP.GT.AND P1, PT, R78, 0x79, PT ;  /* 0x000000794e00780c */ /* 0x000fe40003f24270 */
[----:B-1----:R-:W-:-:S02]  /*18280*/  FSEL R27, R84, -INF , P2 ;  /* 0xff800000541b7808 */ /* 0x002fc40001000000 */
[----:B------:R-:W-:Y:S01]  /*18290*/  FMNMX.FTZ R28, R25, R28, !PT ;  /* 0x0000001c191c7209 */ /* 0x000fe20007810000 */
[--C-:B------:R-:W-:Y:S01]  /*182a0*/  FFMA.FTZ R30, R34, UR38, -R56.reuse ;  /* 0x00000026221e7c23 */ /* 0x100fe20008010838 */
[----:B------:R-:W-:-:S01]  /*182b0*/  FFMA.FTZ R161, R33, UR38, -R56 ;  /* 0x0000002621a17c23 */ /* 0x000fc20008010838 */
[----:B--2---:R-:W-:Y:S02]  /*182c0*/  FSEL R33, R85, -INF , P1 ;  /* 0xff80000055217808 */ /* 0x004fe40000800000 */
[----:B------:R-:W-:-:S04]  /*182d0*/  FMNMX.FTZ R34, R27, R28, !PT ;  /* 0x0000001c1b227209 */ /* 0x000fc80007810000 */
[----:B------:R-:W-:-:S05]  /*182e0*/  FMNMX.FTZ R34, R33, R34, !PT ;  /* 0x0000002221227209 */ /* 0x000fca0007810000 */
[----:B------:R-:W0:Y:S01]  /*182f0*/  SHFL.BFLY PT, R9, R34, 0x2, 0x1f ;  /* 0x0c401f0022097f89 */ /* 0x000e2200000e0000 */
[----:B------:R-:W-:-:S01]  /*18300*/  FFMA.FTZ R163, R36, UR38, -R56 ;  /* 0x0000002624a37c23 */ /* 0x000fc20008010838 */
[----:B0-----:R-:W-:-:S05]  /*18310*/  FMNMX.FTZ R36, R34, R9, !PT ;  /* 0x0000000922247209 */ /* 0x001fca0007810000 */
[----:B------:R-:W0:Y:S01]  /*18320*/  SHFL.BFLY PT, R9, R36, 0x1, 0x1f ;  /* 0x0c201f0024097f89 */ /* 0x000e2200000e0000 */
[----:B------:R-:W-:-:S01]  /*18330*/  FFMA.FTZ R165, R40, UR38, -R56 ;  /* 0x0000002628a57c23 */ /* 0x000fc20008010838 */
[--C-:B------:R-:W-:Y:S01]  /*18340*/  FFMA.FTZ R40, R44, UR38, -R56.reuse ;  /* 0x000000262c287c23 */ /* 0x100fe20008010838 */
[----:B------:R-:W-:Y:S02]  /*18350*/  IMAD.U32 R44, RZ, RZ, UR38 ;  /* 0x00000026ff2c7e24 */ /* 0x000fe4000f8e00ff */
[--C-:B------:R-:W-:Y:S01]  /*18360*/  FFMA.FTZ R34, R41, UR38, -R56.reuse ;  /* 0x0000002629227c23 */ /* 0x100fe20008010838 */
[----:B------:R-:W-:-:S01]  /*18370*/  FFMA.FTZ R167, R46, UR38, -R56 ;  /* 0x000000262ea77c23 */ /* 0x000fc20008010838 */
[----:B------:R-:W-:Y:S01]  /*18380*/  FFMA.FTZ R153, R97, UR38, -R56 ;  /* 0x0000002661997c23 */ /* 0x000fe20008010838 */
[----:B0-----:R-:W-:-:S04]  /*18390*/  FMNMX.FTZ R9, R36, R9, !PT ;  /* 0x0000000924097209 */ /* 0x001fc80007810000 */
[C---:B------:R-:W-:Y:S01]  /*183a0*/  FSETP.NEU.FTZ.AND P1, PT, R9.reuse, -INF , PT ;  /* 0xff8000000900780b */ /* 0x040fe20003f3d000 */
[----:B------:R-:W-:-:S05]  /*183b0*/  FFMA.FTZ R41, R9, R44, -8 ;  /* 0xc100000009297423 */ /* 0x000fca000001002c */
[----:B------:R-:W-:Y:S01]  /*183c0*/  FSEL R46, R41, RZ, P1 ;  /* 0x000000ff292e7208 */ /* 0x000fe20000800000 */
[----:B------:R-:W-:Y:S04]  /*183d0*/  MUFU.EX2 R153, R153 ;  /* 0x0000009900997308 */ /* 0x000fe80000000800 */
[----:B------:R-:W-:-:S01]  /*183e0*/  FFMA.FTZ R152, R59, UR38, -R46 ;  /* 0x000000263b987c23 */ /* 0x000fc2000801082e */
[--C-:B------:R-:W-:Y:S01]  /*183f0*/  FFMA.FTZ R41, R58, UR38, -R46.reuse ;  /* 0x000000263a297c23 */ /* 0x100fe2000801082e */
[----:B------:R-:W-:-:S02]  /*18400*/  FFMA.FTZ R57, R57, UR38, -R46 ;  /* 0x0000002639397c23 */ /* 0x000fc4000801082e */
[----:B------:R-:W-:Y:S01]  /*18410*/  MUFU.EX2 R52, R52 ;  /* 0x0000003400347308 */ /* 0x000fe20000000800 */
[----:B------:R-:W-:-:S01]  /*18420*/  FFMA.FTZ R3, R95, UR38, -R56 ;  /* 0x000000265f037c23 */ /* 0x000fc20008010838 */
[----:B------:R-:W-:Y:S01]  /*18430*/  FFMA.FTZ R155, R93, UR38, -R56 ;  /* 0x000000265d9b7c23 */ /* 0x000fe20008010838 */
[----:B------:R-:W-:-:S05]  /*18440*/  FFMA.FTZ R55, R55, UR38, -R46 ;  /* 0x0000002637377c23 */ /* 0x000fca000801082e */
[----:B------:R-:W-:Y:S01]  /*18450*/  MUFU.EX2 R152, R152 ;  /* 0x0000009800987308 */ /* 0x000fe20000000800 */
[----:B------:R-:W-:-:S01]  /*18460*/  FFMA.FTZ R11, R53, UR38, -R56 ;  /* 0x00000026350b7c23 */ /* 0x000fc20008010838 */
[----:B------:R-:W-:-:S06]  /*18470*/  FFMA.FTZ R53, R31, UR38, -R56 ;  /* 0x000000261f357c23 */ /* 0x000fcc0008010838 */
[----:B------:R-:W0:Y:S01]  /*18480*/  MUFU.EX2 R41, R41 ;  /* 0x0000002900297308 */ /* 0x000e220000000800 */
[----:B------:R-:W-:-:S01]  /*18490*/  FFMA.FTZ R154, R60, UR38, -R46 ;  /* 0x000000263c9a7c23 */ /* 0x000fc2000801082e */
[--C-:B------:R-:W-:Y:S01]  /*184a0*/  FFMA.FTZ R31, R32, UR38, -R56.reuse ;  /* 0x00000026201f7c23 */ /* 0x100fe20008010838 */
[----:B------:R-:W-:-:S05]  /*184b0*/  FFMA.FTZ R44, R48, UR38, -R56 ;  /* 0x00000026302c7c23 */ /* 0x000fca0008010838 */
[----:B------:R-:W1:Y:S01]  /*184c0*/  MUFU.EX2 R0, R0 ;  /* 0x0000000000007308 */ /* 0x000e620000000800 */
[----:B------:R-:W-:-:S01]  /*184d0*/  FFMA.FTZ R10, R91, UR38, -R56 ;  /* 0x000000265b0a7c23 */ /* 0x000fc20008010838 */
[--C-:B------:R-:W-:Y:S01]  /*184e0*/  FFMA.FTZ R32, R37, UR38, -R56.reuse ;  /* 0x0000002625207c23 */ /* 0x100fe20008010838 */
[----:B------:R-:W-:-:S05]  /*184f0*/  FFMA.FTZ R37, R43, UR38, -R56 ;  /* 0x000000262b257c23 */ /* 0x000fca0008010838 */
[----:B------:R-:W2:Y:S01]  /*18500*/  MUFU.EX2 R57, R57 ;  /* 0x0000003900397308 */ /* 0x000ea20000000800 */
[----:B------:R-:W-:-:S01]  /*18510*/  FFMA.FTZ R43, R61, UR38, -R46 ;  /* 0x000000263d2b7c23 */ /* 0x000fc2000801082e */
[----:B------:R-:W-:-:S06]  /*18520*/  FFMA.FTZ R7, R89, UR38, -R56 ;  /* 0x0000002659077c23 */ /* 0x000fcc0008010838 */
[----:B------:R-:W3:Y:S01]  /*18530*/  MUFU.EX2 R3, R3 ;  /* 0x0000000300037308 */ /* 0x000ee20000000800 */
[----:B------:R-:W-:-:S07]  /*18540*/  FFMA.FTZ R62, R62, UR38, -R46 ;  /* 0x000000263e3e7c23 */ /* 0x000fce000801082e */
[----:B------:R4:W5:Y:S01]  /*18550*/  MUFU.EX2 R48, R55 ;  /* 0x0000003700307308 */ /* 0x0009620000000800 */
[----:B0-----:R-:W-:-:S07]  /*18560*/  FADD.FTZ R58, R152, R41 ;  /* 0x00000029983a7221 */ /* 0x001fce0000010000 */
[----:B------:R-:W0:Y:S01]  /*18570*/  MUFU.EX2 R155, R155 ;  /* 0x0000009b009b7308 */ /* 0x000e220000000800 */
[----:B----4-:R-:W-:-:S07]  /*18580*/  FADD.FTZ R55, R153, R52 ;  /* 0x0000003499377221 */ /* 0x010fce0000010000 */
[----:B------:R-:W4:Y:S01]  /*18590*/  MUFU.EX2 R154, R154 ;  /* 0x0000009a009a7308 */ /* 0x000f220000000800 */
[----:B-1----:R-:W-:-:S01]  /*185a0*/  FADD.FTZ R60, R0, R55 ;  /* 0x00000037003c7221 */ /* 0x002fc20000010000 */
[----:B------:R-:W-:-:S06]  /*185b0*/  FFMA.FTZ R64, R64, UR38, -R46 ;  /* 0x0000002640407c23 */ /* 0x000fcc000801082e */
[----:B------:R-:W1:Y:S01]  /*185c0*/  MUFU.EX2 R10, R10 ;  /* 0x0000000a000a7308 */ /* 0x000e620000000800 */
[----:B--2---:R-:W-:-:S01]  /*185d0*/  FADD.FTZ R55, R57, R58 ;  /* 0x0000003a39377221 */ /* 0x004fc20000010000 */
[----:B------:R-:W-:-:S06]  /*185e0*/  FFMA.FTZ R156, R65, UR38, -R46 ;  /* 0x00000026419c7c23 */ /* 0x000fcc000801082e */
[----:B------:R-:W2:Y:S01]  /*185f0*/  MUFU.EX2 R43, R43 ;  /* 0x0000002b002b7308 */ /* 0x000ea20000000800 */
[----:B---3--:R-:W-:-:S07]  /*18600*/  FADD.FTZ R60, R3, R60 ;  /* 0x0000003c033c7221 */ /* 0x008fce0000010000 */
[----:B------:R-:W3:Y:S01]  /*18610*/  MUFU.EX2 R7, R7 ;  /* 0x0000000700077308 */ /* 0x000ee20000000800 */
[----:B------:R-:W-:-:S01]  /*18620*/  FFMA.FTZ R36, R45, UR38, -R56 ;  /* 0x000000262d247c23 */ /* 0x000fc20008010838 */
[----:B-----5:R-:W-:-:S06]  /*18630*/  FADD.FTZ R55, R48, R55 ;  /* 0x0000003730377221 */ /* 0x020fcc0000010000 */
[----:B------:R-:W5:Y:S01]  /*18640*/  MUFU.EX2 R62, R62 ;  /* 0x0000003e003e7308 */ /* 0x000f620000000800 */
[----:B------:R-:W-:-:S01]  /*18650*/  FFMA.FTZ R54, R54, UR38, -R56 ;  /* 0x0000002636367c23 */ /* 0x000fc20008010838 */
[----:B------:R-:W-:Y:S01]  /*18660*/  FFMA.FTZ R45, R66, UR38, -R46 ;  /* 0x00000026422d7c23 */ /* 0x000fe2000801082e */
[----:B0-----:R-:W-:-:S05]  /*18670*/  FADD.FTZ R61, R155, R60 ;  /* 0x0000003c9b3d7221 */ /* 0x001fca0000010000 */
[----:B------:R-:W0:Y:S01]  /*18680*/  MUFU.EX2 R12, R12 ;  /* 0x0000000c000c7308 */ /* 0x000e220000000800 */
[----:B----4-:R-:W-:-:S01]  /*18690*/  FADD.FTZ R58, R154, R55 ;  /* 0x000000379a3a7221 */ /* 0x010fc20000010000 */
[----:B------:R-:W-:-:S06]  /*186a0*/  FFMA.FTZ R68, R68, UR38, -R46 ;  /* 0x0000002644447c23 */ /* 0x000fcc000801082e */
[----:B------:R-:W4:Y:S01]  /*186b0*/  MUFU.EX2 R59, R64 ;  /* 0x00000040003b7308 */ /* 0x000f220000000800 */
[----:B-1----:R-:W-:-:S07]  /*186c0*/  FADD.FTZ R60, R10, R61 ;  /* 0x0000003d0a3c7221 */ /* 0x002fce0000010000 */
[----:B------:R-:W1:Y:S01]  /*186d0*/  MUFU.EX2 R157, R157 ;  /* 0x0000009d009d7308 */ /* 0x000e620000000800 */
[----:B--2---:R-:W-:-:S01]  /*186e0*/  FADD.FTZ R55, R43, R58 ;  /* 0x0000003a2b377221 */ /* 0x004fc20000010000 */
[----:B------:R-:W-:-:S06]  /*186f0*/  FFMA.FTZ R69, R69, UR38, -R46 ;  /* 0x0000002645457c23 */ /* 0x000fcc000801082e */
[----:B------:R-:W2:Y:S01]  /*18700*/  MUFU.EX2 R156, R156 ;  /* 0x0000009c009c7308 */ /* 0x000ea20000000800 */
[----:B---3--:R-:W-:-:S07]  /*18710*/  FADD.FTZ R61, R7, R60 ;  /* 0x0000003c073d7221 */ /* 0x008fce0000010000 */
[----:B------:R3:W2:Y:S01]  /*18720*/  MUFU.EX2 R20, R54 ;  /* 0x0000003600147308 */ /* 0x0006a20000000800 */
[----:B-----5:R-:W-:-:S01]  /*18730*/  FADD.FTZ R58, R62, R55 ;  /* 0x000000373e3a7221 */ /* 0x020fc20000010000 */
[----:B------:R-:W-:-:S06]  /*18740*/  FFMA.FTZ R158, R67, UR38, -R46 ;  /* 0x00000026439e7c23 */ /* 0x000fcc000801082e */
[----:B------:R-:W5:Y:S01]  /*18750*/  MUFU.EX2 R45, R45 ;  /* 0x0000002d002d7308 */ /* 0x000f620000000800 */
[----:B---3--:R-:W-:-:S01]  /*18760*/  FFMA.FTZ R54, R35, UR38, -R56 ;  /* 0x0000002623367c23 */ /* 0x008fc20008010838 */
[----:B------:R-:W-:Y:S01]  /*18770*/  FFMA.FTZ R35, R38, UR38, -R56 ;  /* 0x0000002626237c23 */ /* 0x000fe20008010838 */
[----:B0-----:R-:W-:-:S05]  /*18780*/  FADD.FTZ R60, R12, R61 ;  /* 0x0000003d0c3c7221 */ /* 0x001fca0000010000 */
[----:B------:R-:W0:Y:S01]  /*18790*/  MUFU.EX2 R11, R11 ;  /* 0x0000000b000b7308 */ /* 0x000e220000000800 */
[----:B------:R-:W-:-:S01]  /*187a0*/  FFMA.FTZ R38, R39, UR38, -R56 ;  /* 0x0000002627267c23 */ /* 0x000fc20008010838 */
[----:B------:R-:W-:Y:S01]  /*187b0*/  FFMA.FTZ R39, R47, UR38, -R56 ;  /* 0x000000262f277c23 */ /* 0x000fe20008010838 */
[----:B----4-:R-:W-:-:S05]  /*187c0*/  FADD.FTZ R55, R59, R58 ;  /* 0x0000003a3b377221 */ /* 0x010fca0000010000 */
[----:B------:R-:W3:Y:S01]  /*187d0*/  MUFU.EX2 R68, R68 ;  /* 0x0000004400447308 */ /* 0x000ee20000000800 */
[----:B------:R-:W-:-:S01]  /*187e0*/  FFMA.FTZ R47, R70, UR38, -R46 ;  /* 0x00000026462f7c23 */ /* 0x000fc2000801082e */
[----:B-1----:R-:W-:-:S06]  /*187f0*/  FADD.FTZ R61, R157, R60 ;  /* 0x0000003c9d3d7221 */ /* 0x002fcc0000010000 */
[----:B------:R-:W1:Y:S01]  /*18800*/  MUFU.EX2 R26, R26 ;  /* 0x0000001a001a7308 */ /* 0x000e620000000800 */
[----:B--2---:R-:W-:-:S01]  /*18810*/  FADD.FTZ R58, R156, R55 ;  /* 0x000000379c3a7221 */ /* 0x004fc20000010000 */
[----:B------:R-:W-:-:S06]  /*18820*/  FFMA.FTZ R71, R71, UR38, -R46 ;  /* 0x0000002647477c23 */ /* 0x000fcc000801082e */
[----:B------:R-:W2:Y:S01]  /*18830*/  MUFU.EX2 R69, R69 ;  /* 0x0000004500457308 */ /* 0x000ea20000000800 */
[----:B------:R-:W-:-:S07]  /*18840*/  FADD.FTZ R60, R20, R61 ;  /* 0x0000003d143c7221 */ /* 0x000fce0000010000 */
[----:B------:R-:W4:Y:S01]  /*18850*/  MUFU.EX2 R159, R159 ;  /* 0x0000009f009f7308 */ /* 0x000f220000000800 */
[----:B-----5:R-:W-:-:S07]  /*18860*/  FADD.FTZ R61, R45, R58 ;  /* 0x0000003a2d3d7221 */ /* 0x020fce0000010000 */
[----:B------:R-:W5:Y:S01]  /*18870*/  MUFU.EX2 R158, R158 ;  /* 0x0000009e009e7308 */ /* 0x000f620000000800 */
[----:B0-----:R-:W-:-:S01]  /*18880*/  FADD.FTZ R65, R11, R60 ;  /* 0x0000003c0b417221 */ /* 0x001fc20000010000 */
[----:B------:R-:W-:Y:S01]  /*18890*/  FFMA.FTZ R73, R73, UR38, -R46 ;  /* 0x0000002649497c23 */ /* 0x000fe2000801082e */
[----:B---3--:R-:W-:-:S05]  /*188a0*/  FADD.FTZ R60, R68, R61 ;  /* 0x0000003d443c7221 */ /* 0x008fca0000010000 */
[----:B------:R-:W0:Y:S01]  /*188b0*/  MUFU.EX2 R47, R47 ;  /* 0x0000002f002f7308 */ /* 0x000e220000000800 */
[----:B------:R-:W-:-:S01]  /*188c0*/  FFMA.FTZ R160, R74, UR38, -R46 ;  /* 0x000000264aa07c23 */ /* 0x000fc2000801082e */
[----:B-1----:R-:W-:-:S06]  /*188d0*/  FADD.FTZ R64, R26, R65 ;  /* 0x000000411a407221 */ /* 0x002fcc0000010000 */
[----:B------:R-:W1:Y:S01]  /*188e0*/  MUFU.EX2 R13, R13 ;  /* 0x0000000d000d7308 */ /* 0x000e620000000800 */
[----:B--2---:R-:W-:-:S07]  /*188f0*/  FADD.FTZ R61, R69, R60 ;  /* 0x0000003c453d7221 */ /* 0x004fce0000010000 */
[----:B------:R-:W2:Y:S01]  /*18900*/  MUFU.EX2 R71, R71 ;  /* 0x0000004700477308 */ /* 0x000ea20000000800 */
[----:B----4-:R-:W-:-:S07]  /*18910*/  FADD.FTZ R65, R159, R64 ;  /* 0x000000409f417221 */ /* 0x010fce0000010000 */
[----:B------:R-:W3:Y:S01]  /*18920*/  MUFU.EX2 R30, R30 ;  /* 0x0000001e001e7308 */ /* 0x000ee20000000800 */
[----:B-----5:R-:W-:-:S01]  /*18930*/  FADD.FTZ R60, R158, R61 ;  /* 0x0000003d9e3c7221 */ /* 0x020fc20000010000 */
[----:B------:R-:W-:-:S06]  /*18940*/  FFMA.FTZ R77, R77, UR38, -R46 ;  /* 0x000000264d4d7c23 */ /* 0x000fcc000801082e */
[----:B------:R-:W-:Y:S01]  /*18950*/  MUFU.EX2 R56, R73 ;  /* 0x0000004900387308 */ /* 0x000fe20000000800 */
[----:B------:R-:W-:-:S07]  /*18960*/  FADD.FTZ R64, R24, R65 ;  /* 0x0000004118407221 */ /* 0x000fce0000010000 */
[----:B------:R4:W-:Y:S01]  /*18970*/  MUFU.EX2 R28, R53 ;  /* 0x00000035001c7308 */ /* 0x0009e20000000800 */
[----:B------:R-:W-:-:S07]  /*18980*/  FFMA.FTZ R29, R29, UR38, -R46 ;  /* 0x000000261d1d7c23 */ /* 0x000fce000801082e */
[----:B------:R-:W5:Y:S01]  /*18990*/  MUFU.EX2 R161, R161 ;  /* 0x000000a100a17308 */ /* 0x000f620000000800 */
[----:B----4-:R-:W-:-:S01]  /*189a0*/  FFMA.FTZ R53, R75, UR38, -R46 ;  /* 0x000000264b357c23 */ /* 0x010fc2000801082e */
[----:B0-----:R-:W-:-:S06]  /*189b0*/  FADD.FTZ R60, R47, R60 ;  /* 0x0000003c2f3c7221 */ /* 0x001fcc0000010000 */
[----:B------:R-:W0:Y:S01]  /*189c0*/  MUFU.EX2 R160, R160 ;  /* 0x000000a000a07308 */ /* 0x000e220000000800 */
[----:B------:R-:W-:-:S01]  /*189d0*/  FFMA.FTZ R76, R76, UR38, -R46 ;  /* 0x000000264c4c7c23 */ /* 0x000fc2000801082e */
[----:B-1----:R-:W-:Y:S01]  /*189e0*/  FADD.FTZ R61, R13, R64 ;  /* 0x000000400d3d7221 */ /* 0x002fe20000010000 */
[----:B------:R-:W-:-:S05]  /*189f0*/  FFMA.FTZ R51, R51, UR38, -R46 ;  /* 0x0000002633337c23 */ /* 0x000fca000801082e */
[----:B------:R-:W1:Y:S01]  /*18a00*/  MUFU.EX2 R53, R53 ;  /* 0x0000003500357308 */ /* 0x000e620000000800 */
[----:B------:R-:W-:-:S07]  /*18a10*/  FFMA.FTZ R72, R72, UR38, -R46 ;  /* 0x0000002648487c23 */ /* 0x000fce000801082e */
[----:B------:R-:W4:Y:S01]  /*18a20*/  MUFU.EX2 R31, R31 ;  /* 0x0000001f001f7308 */ /* 0x000f220000000800 */
[----:B------:R-:W-:-:S07]  /*18a30*/  FFMA.FTZ R63, R63, UR38, -R46 ;  /* 0x000000263f3f7c23 */ /* 0x000fce000801082e */
[----:B------:R-:W4:Y:S08]  /*18a40*/  MUFU.EX2 R77, R77 ;  /* 0x0000004d004d7308 */ /* 0x000f300000000800 */
[----:B------:R2:W-:Y:S08]  /*18a50*/  MUFU.EX2 R55, R29 ;  /* 0x0000001d00377308 */ /* 0x0005f00000000800 */
[----:B------:R-:W4:Y:S01]  /*18a60*/  MUFU.EX2 R54, R54 ;  /* 0x0000003600367308 */ /* 0x000f220000000800 */
[----:B--2---:R-:W-:-:S01]  /*18a70*/  FADD.FTZ R29, R71, R60 ;  /* 0x0000003c471d7221 */ /* 0x004fc20000010000 */
[----:B---3--:R-:W-:-:S06]  /*18a80*/  FADD.FTZ R60, R30, R61 ;  /* 0x0000003d1e3c7221 */ /* 0x008fcc0000010000 */
[----:B------:R-:W2:Y:S01]  /*18a90*/  MUFU.EX2 R76, R76 ;  /* 0x0000004c004c7308 */ /* 0x000ea20000000800 */
[----:B-----5:R-:W-:-:S07]  /*18aa0*/  FADD.FTZ R61, R161, R60 ;  /* 0x0000003ca13d7221 */ /* 0x020fce0000010000 */
[----:B------:R3:W-:Y:S01]  /*18ab0*/  MUFU.EX2 R58, R51 ;  /* 0x00000033003a7308 */ /* 0x0007e20000000800 */
[----:B------:R-:W-:-:S07]  /*18ac0*/  FADD.FTZ R64, R28, R61 ;  /* 0x0000003d1c407221 */ /* 0x000fce0000010000 */
[----:B------:R-:W5:Y:S01]  /*18ad0*/  MUFU.EX2 R163, R163 ;  /* 0x000000a300a37308 */ /* 0x000f620000000800 */
[----:B---3--:R-:W-:-:S04]  /*18ae0*/  FADD.FTZ R51, R56, R29 ;  /* 0x0000001d38337221 */ /* 0x008fc80000010000 */
[----:B0-----:R-:W-:-:S03]  /*18af0*/  FADD.FTZ R60, R160, R51 ;  /* 0x00000033a03c7221 */ /* 0x001fc60000010000 */
[----:B------:R-:W0:Y:S01]  /*18b00*/  MUFU.EX2 R72, R72 ;  /* 0x0000004800487308 */ /* 0x000e220000000800 */
[----:B------:R-:W-:Y:S02]  /*18b10*/  VIADD R29, R5, 0x38840 ;  /* 0x00038840051d7836 */ /* 0x000fe40000000000 */
[----:B-1----:R-:W-:Y:S01]  /*18b20*/  FADD.FTZ R60, R53, R60 ;  /* 0x0000003c353c7221 */ /* 0x002fe20000010000 */
[----:B------:R-:W-:-:S04]  /*18b30*/  IMAD.U32 R66, RZ, RZ, UR39 ;  /* 0x00000027ff427e24 */ /* 0x000fc8000f8e00ff */
[----:B------:R-:W1:Y:S01]  /*18b40*/  MUFU.EX2 R32, R32 ;  /* 0x0000002000207308 */ /* 0x000e620000000800 */
[----:B----4-:R-:W-:-:S01]  /*18b50*/  FADD.FTZ R61, R31, R64 ;  /* 0x000000401f3d7221 */ /* 0x010fc20000010000 */
[----:B------:R-:W-:-:S06]  /*18b60*/  FADD.FTZ R51, R77, R60 ;  /* 0x0000003c4d337221 */ /* 0x000fcc0000010000 */
[----:B------:R-:W3:Y:S01]  /*18b70*/  MUFU.EX2 R63, R63 ;  /* 0x0000003f003f7308 */ /* 0x000ee20000000800 */
[----:B------:R-:W-:-:S01]  /*18b80*/  FFMA.FTZ R50, R50, UR38, -R46 ;  /* 0x0000002632327c23 */ /* 0x000fc2000801082e */
[----:B------:R-:W-:Y:S01]  /*18b90*/  PRMT R29, R66, 0x654, R29 ;  /* 0x00000654421d7816 */ /* 0x000fe2000000001d */
[----:B------:R-:W-:-:S05]  /*18ba0*/  FADD.FTZ R60, R54, R61 ;  /* 0x0000003d363c7221 */ /* 0x000fca0000010000 */
[----:B------:R-:W4:Y:S01]  /*18bb0*/  MUFU.EX2 R35, R35 ;  /* 0x0000002300237308 */ /* 0x000f220000000800 */
[----:B--2---:R-:W-:-:S01]  /*18bc0*/  FADD.FTZ R51, R76, R51 ;  /* 0x000000334c337221 */ /* 0x004fc20000010000 */
[----:B------:R-:W-:Y:S01]  /*18bd0*/  FFMA.FTZ R49, R49, UR38, -R46 ;  /* 0x0000002631317c23 */ /* 0x000fe2000801082e */
[----:B------:R5:W-:Y:S05]  /*18be0*/  SYNCS.ARRIVE.TRANS64.RED.A1T0 RZ, [R29+URZ], RZ ;  /* 0x000000ff1dff79a7 */ /* 0x000bea000810043f */
[----:B------:R-:W2:Y:S01]  /*18bf0*/  MUFU.EX2 R38, R38 ;  /* 0x0000002600267308 */ /* 0x000ea20000000800 */
[----:B-----5:R-:W-:-:S01]  /*18c00*/  FADD.FTZ R29, R163, R60 ;  /* 0x0000003ca31d7221 */ /* 0x020fc20000010000 */
[----:B0-----:R-:W-:-:S06]  /*18c10*/  FADD.FTZ R60, R72, R51 ;  /* 0x00000033483c7221 */ /* 0x001fcc0000010000 */
[----:B------:R-:W0:Y:S01]  /*18c20*/  MUFU.EX2 R165, R165 ;  /* 0x000000a500a57308 */ /* 0x000e220000000800 */
[----:B------:R-:W-:-:S01]  /*18c30*/  FFMA.FTZ R42, R42, UR38, -R46 ;  /* 0x000000262a2a7c23 */ /* 0x000fc2000801082e */
[----:B-1----:R-:W-:Y:S01]  /*18c40*/  FADD.FTZ R64, R32, R29 ;  /* 0x0000001d20407221 */ /* 0x002fe20000010000 */
[----:B---3--:R-:W-:-:S05]  /*18c50*/  FADD.FTZ R60, R63, R60 ;  /* 0x0000003c3f3c7221 */ /* 0x008fca0000010000 */
[----:B------:R-:W1:Y:S01]  /*18c60*/  MUFU.EX2 R50, R50 ;  /* 0x0000003200327308 */ /* 0x000e620000000800 */
[----:B------:R-:W-:-:S01]  /*18c70*/  FFMA.FTZ R21, R21, UR38, -R46 ;  /* 0x0000002615157c23 */ /* 0x000fc2000801082e */
[--C-:B------:R-:W-:Y:S01]  /*18c80*/  FFMA.FTZ R15, R15, UR38, -R46.reuse ;  /* 0x000000260f0f7c23 */ /* 0x100fe2000801082e */
[----:B------:R-:W-:-:S05]  /*18c90*/  FFMA.FTZ R25, R25, UR38, -R46 ;  /* 0x0000002619197c23 */ /* 0x000fca000801082e */
[----:B------:R-:W3:Y:S01]  /*18ca0*/  MUFU.EX2 R34, R34 ;  /* 0x0000002200227308 */ /* 0x000ee20000000800 */
[----:B------:R-:W-:-:S01]  /*18cb0*/  FFMA.FTZ R27, R27, UR38, -R46 ;  /* 0x000000261b1b7c23 */ /* 0x000fc2000801082e */
[----:B------:R-:W-:Y:S01]  /*18cc0*/  FFMA.FTZ R33, R33, UR38, -R46 ;  /* 0x0000002621217c23 */ /* 0x000fe2000801082e */
[----:B----4-:R-:W-:-:S01]  /*18cd0*/  FADD.FTZ R29, R35, R64 ;  /* 0x00000040231d7221 */ /* 0x010fc20000010000 */
[----:B------:R-:W-:-:S04]  /*18ce0*/  F2FP.SATFINITE.E4M3.F32.PACK_AB_MERGE_C R46, R3, R0, RZ ;  /* 0x00000000032e723e */ /* 0x000fc800048070ff */
[----:B------:R-:W4:Y:S01]  /*18cf0*/  MUFU.EX2 R49, R49 ;  /* 0x0000003100317308 */ /* 0x000f220000000800 */
[----:B------:R-:W-:-:S01]  /*18d00*/  FADD.FTZ R3, R55, R60 ;  /* 0x0000003c37037221 */ /* 0x000fc20000010000 */
[----:B--2---:R-:W-:-:S06]  /*18d10*/  FADD.FTZ R0, R38, R29 ;  /* 0x0000001d26007221 */ /* 0x004fcc0000010000 */
[----:B------:R-:W2:Y:S01]  /*18d20*/  MUFU.EX2 R37, R37 ;  /* 0x0000002500257308 */ /* 0x000ea20000000800 */
[----:B------:R-:W-:-:S01]  /*18d30*/  FADD.FTZ R3, R58, R3 ;  /* 0x000000033a037221 */ /* 0x000fc20000010000 */
[----:B------:R-:W-:-:S06]  /*18d40*/  F2FP.SATFINITE.E4M3.F32.PACK_AB_MERGE_C R29, R12, R7, RZ ;  /* 0x000000070c1d723e */ /* 0x000fcc00048070ff */
[----:B------:R-:W5:Y:S01]  /*18d50*/  MUFU.EX2 R42, R42 ;  /* 0x0000002a002a7308 */ /* 0x000f620000000800 */
[----:B0-----:R-:W-:-:S01]  /*18d60*/  FADD.FTZ R7, R165, R0 ;  /* 0x00000000a5077221 */ /* 0x001fc20000010000 */
[----:B-1----:R-:W-:-:S06]  /*18d70*/  FADD.FTZ R0, R50, R3 ;  /* 0x0000000332007221 */ /* 0x002fcc0000010000 */
[----:B------:R-:W0:Y:S01]  /*18d80*/  MUFU.EX2 R40, R40 ;  /* 0x0000002800287308 */ /* 0x000e220000000800 */
[----:B---3--:R-:W-:-:S07]  /*18d90*/  FADD.FTZ R12, R34, R7 ;  /* 0x00000007220c7221 */ /* 0x008fce0000010000 */
[----:B------:R-:W1:Y:S01]  /*18da0*/  MUFU.EX2 R21, R21 ;  /* 0x0000001500157308 */ /* 0x000e620000000800 */
[----:B----4-:R-:W-:-:S07]  /*18db0*/  FADD.FTZ R3, R49, R0 ;  /* 0x0000000031037221 */ /* 0x010fce0000010000 */
[----:B------:R-:W3:Y:S08]  /*18dc0*/  MUFU.EX2 R167, R167 ;  /* 0x000000a700a77308 */ /* 0x000ef00000000800 */
[----:B------:R-:W4:Y:S01]  /*18dd0*/  MUFU.EX2 R15, R15 ;  /* 0x0000000f000f7308 */ /* 0x000f220000000800 */
[----:B--2---:R-:W-:-:S01]  /*18de0*/  FADD.FTZ R7, R37, R12 ;  /* 0x0000000c25077221 */ /* 0x004fc20000010000 */
[----:B-----5:R-:W-:-:S06]  /*18df0*/  FADD.FTZ R0, R42, R3 ;  /* 0x000000032a007221 */ /* 0x020fcc0000010000 */
[----:B------:R-:W2:Y:S08]  /*18e00*/  MUFU.EX2 R36, R36 ;  /* 0x0000002400247308 */ /* 0x000eb00000000800 */
[----:B------:R-:W5:Y:S01]  /*18e10*/  MUFU.EX2 R166, R25 ;  /* 0x0000001900a67308 */ /* 0x000f620000000800 */
[----:B------:R-:W-:Y:S01]  /*18e20*/  F2FP.SATFINITE.E4M3.F32.PACK_AB_MERGE_C R11, R26, R11, RZ ;  /* 0x0000000b1a0b723e */ /* 0x000fe200048070ff */
[----:B0-----:R-:W-:Y:S01]  /*18e30*/  FADD.FTZ R26, R40, R7 ;  /* 0x00000007281a7221 */ /* 0x001fe20000010000 */
[----:B-1----:R-:W-:-:S05]  /*18e40*/  FADD.FTZ R0, R21, R0 ;  /* 0x0000000015007221 */ /* 0x002fca0000010000 */
[----:B------:R-:W0:Y:S08]  /*18e50*/  MUFU.EX2 R39, R39 ;  /* 0x0000002700277308 */ /* 0x000e300000000800 */
[----:B------:R-:W1:Y:S08]  /*18e60*/  MUFU.EX2 R27, R27 ;  /* 0x0000001b001b7308 */ /* 0x000e700000000800 */
[----:B------:R-:W1:Y:S08]  /*18e70*/  MUFU.EX2 R44, R44 ;  /* 0x0000002c002c7308 */ /* 0x000e700000000800 */
[----:B------:R-:W1:Y:S01]  /*18e80*/  MUFU.EX2 R12, R33 ;  /* 0x00000021000c7308 */ /* 0x000e620000000800 */
[----:B---3--:R-:W-:-:S01]  /*18e90*/  FADD.FTZ R7, R167, R26 ;  /* 0x0000001aa7077221 */ /* 0x008fc20000010000 */
[----:B----4-:R-:W-:-:S03]  /*18ea0*/  FADD.FTZ R3, R15, R0 ;  /* 0x000000000f037221 */ /* 0x010fc60000010000 */
[----:B--2---:R-:W-:Y:S01]  /*18eb0*/  FADD.FTZ R26, R36, R7 ;  /* 0x00000007241a7221 */ /* 0x004fe20000010000 */
[----:B-----5:R-:W-:-:S01]  /*18ec0*/  FADD.FTZ R0, R166, R3 ;  /* 0x00000003a6007221 */ /* 0x020fc20000010000 */
[----:B------:R-:W-:Y:S02]  /*18ed0*/  F2FP.SATFINITE.E4M3.F32.PACK_AB_MERGE_C R48, R48, R57, RZ ;  /* 0x000000393030723e */ /* 0x000fe400048070ff */
[----:B0-----:R-:W-:-:S01]  /*18ee0*/  FADD.FTZ R7, R39, R26 ;  /* 0x0000001a27077221 */ /* 0x001fc20000010000 */
[----:B-1----:R-:W-:Y:S01]  /*18ef0*/  FADD.FTZ R3, R27, R0 ;  /* 0x000000001b037221 */ /* 0x002fe20000010000 */
[----:B------:R-:W-:Y:S02]  /*18f00*/  F2FP.SATFINITE.E4M3.F32.PACK_AB_MERGE_C R59, R59, R62, RZ ;  /* 0x0000003e3b3b723e */ /* 0x000fe400048070ff */
[----:B------:R-:W-:Y:S02]  /*18f10*/  F2FP.SATFINITE.E4M3.F32.PACK_AB_MERGE_C R68, R69, R68, RZ ;  /* 0x000000444544723e */ /* 0x000fe400048070ff */
[----:B------:R-:W-:-:S02]  /*18f20*/  F2FP.SATFINITE.E4M3.F32.PACK_AB_MERGE_C R56, R56, R71, RZ ;  /* 0x000000473838723e */ /* 0x000fc400048070ff */
[----:B------:R-:W-:Y:S02]  /*18f30*/  F2FP.SATFINITE.E4M3.F32.PACK_AB_MERGE_C R13, R30, R13, RZ ;  /* 0x0000000d1e0d723e */ /* 0x000fe400048070ff */
[----:B------:R-:W-:Y:S02]  /*18f40*/  F2FP.SATFINITE.E4M3.F32.PACK_AB_MERGE_C R76, R76, R77, RZ ;  /* 0x0000004d4c4c723e */ /* 0x000fe400048070ff */
[----:B------:R-:W-:Y:S02]  /*18f50*/  F2FP.SATFINITE.E4M3.F32.PACK_AB_MERGE_C R31, R54, R31, RZ ;  /* 0x0000001f361f723e */ /* 0x000fe400048070ff */
[----:B------:R-:W-:Y:S02]  /*18f60*/  F2FP.SATFINITE.E4M3.F32.PACK_AB_MERGE_C R55, R58, R55, RZ ;  /* 0x000000373a37723e */ /* 0x000fe400048070ff */
[----:B------:R-:W-:Y:S02]  /*18f70*/  F2FP.SATFINITE.E4M3.F32.PACK_AB_MERGE_C R35, R38, R35, RZ ;  /* 0x000000232623723e */ /* 0x000fe400048070ff */
[----:B------:R-:W-:-:S02]  /*18f80*/  F2FP.SATFINITE.E4M3.F32.PACK_AB_MERGE_C R21, R21, R42, RZ ;  /* 0x0000002a1515723e */ /* 0x000fc400048070ff */
[----:B------:R-:W-:Y:S02]  /*18f90*/  F2FP.SATFINITE.E4M3.F32.PACK_AB_MERGE_C R37, R40, R37, RZ ;  /* 0x000000252825723e */ /* 0x000fe400048070ff */
[----:B------:R-:W-:Y:S02]  /*18fa0*/  F2FP.SATFINITE.E4M3.F32.PACK_AB_MERGE_C R39, R44, R39, RZ ;  /* 0x000000272c27723e */ /* 0x000fe400048070ff */
[----:B------:R-:W-:Y:S01]  /*18fb0*/  F2FP.SATFINITE.E4M3.F32.PACK_AB_MERGE_C R27, R12, R27, RZ ;  /* 0x0000001b0c1b723e */ /* 0x000fe200048070ff */
[----:B------:R-:W-:-:S01]  /*18fc0*/  FADD.FTZ R0, R44, R7 ;  /* 0x000000072c007221 */ /* 0x000fc20000010000 */
[----:B------:R-:W-:Y:S01]  /*18fd0*/  FADD.FTZ R3, R12, R3 ;  /* 0x000000030c037221 */ /* 0x000fe20000010000 */
[----:B------:R-:W-:Y:S02]  /*18fe0*/  F2FP.SATFINITE.E4M3.F32.PACK_AB_MERGE_C R153, R52, R153, R46 ;  /* 0x000000993499723e */ /* 0x000fe4000480702e */
[----:B------:R-:W-:Y:S02]  /*18ff0*/  F2FP.SATFINITE.E4M3.F32.PACK_AB_MERGE_C R155, R10, R155, R29 ;  /* 0x0000009b0a9b723e */ /* 0x000fe4000480701d */
[----:B------:R-:W-:-:S02]  /*19000*/  F2FP.SATFINITE.E4M3.F32.PACK_AB_MERGE_C R152, R41, R152, R48 ;  /* 0x000000982998723e */ /* 0x000fc40004807030 */
[----:B------:R-:W-:Y:S02]  /*19010*/  F2FP.SATFINITE.E4M3.F32.PACK_AB_MERGE_C R154, R43, R154, R59 ;  /* 0x0000009a2b9a723e */ /* 0x000fe4000480703b */
[----:B------:R-:W-:Y:S02]  /*19020*/  F2FP.SATFINITE.E4M3.F32.PACK_AB_MERGE_C R156, R45, R156, R68 ;  /* 0x0000009c2d9c723e */ /* 0x000fe40004807044 */
[----:B------:R-:W-:Y:S02]  /*19030*/  F2FP.SATFINITE.E4M3.F32.PACK_AB_MERGE_C R157, R20, R157, R11 ;  /* 0x0000009d149d723e */ /* 0x000fe4000480700b */
        /* <DEDUP_REMOVED lines=9> */
[----:B------:R-:W-:Y:S01]  /*190d0*/  F2FP.SATFINITE.E4M3.F32.PACK_AB_MERGE_C R167, R36, R167, R39 ;  /* 0x000000a724a7723e */ /* 0x000fe20004807027 */
[----:B------:R-:W-:Y:S06]  /*190e0*/  @!P0 BRA `(.L_x_3106) ;  /* 0x0000000000048947 */ /* 0x000fec0003800000 */
[----:B------:R-:W-:Y:S01]  /*190f0*/  BPT.TRAP 0x1 ;  /* 0x000000040000795c */ /* 0x000fe20000300000 */
.L_x_3106:
[----:B------:R0:W1:Y:S01]  /*19100*/  SYNCS.PHASECHK.TRANS64.TRYWAIT P1, [R5+URZ+0x38850], R6 ;  /* 0x03885006050075a7 */ /* 0x000062000802017f */
[----:B------:R-:W-:Y:S05]  /*19110*/  @!P0 BRA `(.L_x_3107) ;  /* 0x0000000000048947 */ /* 0x000fea0003800000 */
[----:B------:R-:W-:Y:S01]  /*19120*/  BPT.TRAP 0x1 ;  /* 0x000000040000795c */ /* 0x000fe20000300000 */
.L_x_3107:
[----:B------:R-:W-:Y:S04]  /*19130*/  BSSY B0, `(.L_x_3108) ;  /* 0x0000004000007945 */ /* 0x000fe80003800000 */
[----:B-1----:R-:W-:Y:S05]  /*19140*/  @P1 BRA `(.L_x_3109) ;  /* 0x0000000000081947 */ /* 0x002fea0003800000 */
[----:B------:R-:W1:Y:S02]  /*19150*/  SYNCS.PHASECHK.TRANS64.TRYWAIT P1, [R5+URZ+0x38850], R6 ;  /* 0x03885006050075a7 */ /* 0x000e64000802017f */
[----:B-1----:R-:W-:Y:S05]  /*19160*/  @!P1 BRA `(.L_x_3110) ;  /* 0x0000015800249947 */ /* 0x002fea0003800000 */
.L_x_3109:
[----:B------:R-:W-:Y:S05]  /*19170*/  BSYNC B0 ;  /* 0x0000000000007941 */ /* 0x000fea0003800000 */
.L_x_3108:
[----:B------:R-:W-:Y:S05]  /*19180*/  WARPSYNC.ALL ;  /* 0x0000000000007948 */ /* 0x000fea0003800000 */
[----:B------:R-:W-:Y:S01]  /*19190*/  R2UR UR4, R22 ;  /* 0x00000000160472ca */ /* 0x000fe200000e0000 */
[----:B------:R2:W-:Y:S01]  /*191a0*/  BAR.SYNC.DEFER_BLOCKING R8, 0x100 ;  /* 0x000400080000751d */ /* 0x0005e20000010000 */
[----:B------:R-:W-:Y:S02]  /*191b0*/  IMAD.MOV.U32 R7, RZ, RZ, 0x40000040 ;  /* 0x40000040ff077424 */ /* 0x000fe400078e00ff */
[----:B------:R-:W-:-:S03]  /*191c0*/  IMAD.MOV.U32 R11, RZ, RZ, 0x40000040 ;  /* 0x40000040ff0b7424 */ /* 0x000fc600078e00ff */
[----:B------:R-:W-:Y:S01]  /*191d0*/  R2UR UR7, R7 ;  /* 0x00000000070772ca */ /* 0x000fe200000e0000 */
[----:B------:R-:W-:-:S05]  /*191e0*/  IMAD.MOV.U32 R7, RZ, RZ, 0x40000040 ;  /* 0x40000040ff077424 */ /* 0x000fca00078e00ff */
[----:B------:R-:W-:-:S04]  /*191f0*/  UIADD3 UR4, UR4, 0x400, URZ ;  /* 0x0000040004047890 */ /* 0x000fc8000fffe03f */
[----:B------:R-:W-:-:S04]  /*19200*/  USHF.R.U32.HI UR4, URZ, 0x4, UR4 ;  /* 0x000000043f047899 */ /* 0x000fc80008011604 */
[----:B------:R-:W-:-:S04]  /*19210*/  ULOP3.LUT UR4, UR4, 0x3fff, URZ, 0xc0, !UPT ;  /* 0x00003fff04047892 */ /* 0x000fc8000f8ec03f */
[----:B------:R-:W-:Y:S01]  /*19220*/  ULOP3.LUT UR42, UR4, 0x10000, URZ, 0xfc, !UPT ;  /* 0x00010000042a7892 */ /* 0x000fe2000f8efc3f */
[----:B------:R-:W-:-:S05]  /*19230*/  WARPGROUP.ARRIVE ;  /* 0x00000000000079c5 */ /* 0x000fca0000000000 */
[----:B01----:R-:W-:-:S04]  /*19240*/  LEA R6, R222, UR42, 0xb ;  /* 0x0000002ade067c11 */ /* 0x003fc8000f8e58ff */
[C---:B------:R-:W-:Y:S02]  /*19250*/  R2UR UR6, R6.reuse ;  /* 0x00000000060672ca */ /* 0x040fe400000e0000 */
[----:B------:R-:W-:-:S11]  /*19260*/  IADD3 R10, R6, 0x2, RZ ;  /* 0x00000002060a7810 */ /* 0x000fd60007ffe0ff */
[----:B------:R-:W-:Y:S01]  /*19270*/  QGMMA.64x256x32.F32.E4M3.E4M3 R24, R152, gdesc[UR4], RZ, !UPT, gsb0 ;  /* 0x03e0000498187df3 */ /* 0x000fe2000c0008ff */
        /* <DEDUP_REMOVED lines=24> */
.L_x_3111:
[----:B------:R-:W2:Y:S01]  /*19400*/  LDL R6, [R1+0x4] ;  /* 0x0000040001067983 */ /* 0x000ea20000100800 */
[----:B------:R-:W0:Y:S01]  /*19410*/  LDC R7, c[0x0][0x448] ;  /* 0x00011200ff077b82 */ /* 0x000e220000000800 */
[----:B------:R-:W-:Y:S01]  /*19420*/  IADD3 R5, R5, 0x38860, RZ ;  /* 0x0003886005057810 */ /* 0x000fe20007ffe0ff */
[----:B------:R-:W-:Y:S01]  /*19430*/  ULDC UR46, c[0x0][0x988] ;  /* 0x00026200002e7ab9 */ /* 0x000fe20000000800 */
[----:B------:R-:W-:Y:S01]  /*19440*/  ULDC UR43, c[0x0][0x988] ;  /* 0x00026200002b7ab9 */ /* 0x000fe20000000800 */
[----:B0-----:R-:W-:-:S13]  /*19450*/  ISETP.NE.AND P1, PT, R7, 0x1, PT ;  /* 0x000000010700780c */ /* 0x001fda0003f25270 */
[----:B------:R-:W2:Y:S08]  /*19460*/  @P1 LDC R7, c[0x0][0x44c] ;  /* 0x00011300ff071b82 */ /* 0x000eb00000000800 */
[----:B------:R-:W0:Y:S01]  /*19470*/  @P1 LDC R8, c[0x0][0x450] ;  /* 0x00011400ff081b82 */ /* 0x000e220000000800 */
[----:B--2---:R-:W-:-:S05]  /*19480*/  @P1 IMAD.HI.U32 R7, R6, R7, RZ ;  /* 0x0000000706071227 */ /* 0x004fca00078e00ff */
[----:B0-----:R-:W-:-:S04]  /*19490*/  @P1 SHF.R.U32.HI R6, RZ, R8, R7 ;  /* 0x00000008ff061219 */ /* 0x001fc80000011607 */
[----:B------:R-:W-:Y:S01]  /*194a0*/  IADD3 R6, R6, R217, -R219 ;  /* 0x000000d906067210 */ /* 0x000fe20007ffe8db */
[----:B------:R-:W-:-:S03]  /*194b0*/  IMAD.U32 R8, RZ, RZ, UR39 ;  /* 0x00000027ff087e24 */ /* 0x000fc6000f8e00ff */
[----:B------:R-:W-:Y:S02]  /*194c0*/  SHF.R.S32.HI R7, RZ, 0x1f, R6 ;  /* 0x0000001fff077819 */ /* 0x000fe40000011406 */
[----:B------:R-:W-:Y:S02]  /*194d0*/  PRMT R5, R8, 0x654, R5 ;  /* 0x0000065408057816 */ /* 0x000fe40000000005 */
[----:B------:R-:W-:Y:S02]  /*194e0*/  LEA.HI R7, R7, R6, RZ, 0x7 ;  /* 0x0000000607077211 */ /* 0x000fe400078f38ff */
[----:B------:R0:W-:Y:S02]  /*194f0*/  SYNCS.ARRIVE.TRANS64.RED.A1T0 RZ, [R5+URZ], RZ ;  /* 0x000000ff05ff79a7 */ /* 0x0001e4000810043f */
[----:B------:R-:W-:-:S04]  /*19500*/  SHF.R.S32.HI R7, RZ, 0x7, R7 ;  /* 0x00000007ff077819 */ /* 0x000fc80000011407 */
[----:B------:R-:W-:Y:S01]  /*19510*/  VIMNMX R216, RZ, R7, !PT ;  /* 0x00000007ffd87248 */ /* 0x000fe20007fe0100 */
[----:B0-----:R-:W-:-:S05]  /*19520*/  VIADD R5, R168, 0xfffffffe ;  /* 0xfffffffea8057836 */ /* 0x001fca0000000000 */
[----:B------:R-:W-:-:S13]  /*19530*/  ISETP.GE.AND P1, PT, R5, R216, PT ;  /* 0x000000d80500720c */ /* 0x000fda0003f26270 */
[----:B------:R-:W-:Y:S05]  /*19540*/  @!P1 BRA `(.L_x_3112) ;  /* 0x0000003400ac9947 */ /* 0x000fea0003800000 */
[----:B------:R-:W-:Y:S02]  /*19550*/  IMAD.MOV.U32 R11, RZ, RZ, R14 ;  /* 0x000000ffff0b7224 */ /* 0x000fe400078e000e */
[----:B------:R-:W-:-:S07]  /*19560*/  IMAD.MOV.U32 R10, RZ, RZ, R9 ;  /* 0x000000ffff0a7224 */ /* 0x000fce00078e0009 */
.L_x_3124:
[----:B------:R-:W-:Y:S01]  /*19570*/  VIADD R222, R222, 0x1 ;  /* 0x00000001dede7836 */ /* 0x000fe20000000000 */
[----:B------:R-:W-:Y:S05]  /*19580*/  YIELD ;  /* 0x0000000000007946 */ /* 0x000fea0003800000 */
[----:B------:R-:W-:-:S04]  /*19590*/  ISETP.NE.AND P1, PT, R222, 0x2, PT ;  /* 0x00000002de00780c */ /* 0x000fc80003f25270 */
[----:B------:R-:W-:Y:S02]  /*195a0*/  SEL R4, RZ, 0x1, P1 ;  /* 0x00000001ff047807 */ /* 0x000fe40000800000 */
[----:B------:R-:W-:Y:S02]  /*195b0*/  SEL R8, R222, RZ, P1 ;  /* 0x000000ffde087207 */ /* 0x000fe40000800000 */
[----:B------:R-:W-:Y:S02]  /*195c0*/  LOP3.LUT R223, R223, R4, RZ, 0x3c, !PT ;  /* 0x00000004dfdf7212 */ /* 0x000fe400078e3cff */
[----:B------:R-:W-:Y:S01]  /*195d0*/  MOV R222, R8 ;  /* 0x0000000800de7202 */ /* 0x000fe20000000f00 */
[----:B0-----:R-:W-:Y:S06]  /*195e0*/  @!P0 BRA `(.L_x_3113) ;  /* 0x0000000000048947 */ /* 0x001fec0003800000 */
[----:B------:R-:W-:Y:S01]  /*195f0*/  BPT.TRAP 0x1 ;  /* 0x000000040000795c */ /* 0x000fe20000300000 */
.L_x_3113:
[----:B------:R-:W-:Y:S01]  /*19600*/  IMAD R6, R222, 0x8, R22 ;  /* 0x00000008de067824 */ /* 0x000fe200078e0216 */
[----:B------:R-:W-:-:S04]  /*19610*/  SHF.L.U32 R7, R223, 0x1f, RZ ;  /* 0x0000001fdf077819 */ /* 0x000fc800000006ff */
[----:B------:R0:W1:Y:S01]  /*19620*/  SYNCS.PHASECHK.TRANS64.TRYWAIT P1, [R6+URZ+0x38830], R7 ;  /* 0x03883007060075a7 */ /* 0x000062000802017f */
[----:B------:R-:W-:Y:S05]  /*19630*/  @!P0 BRA `(.L_x_3114) ;  /* 0x0000000000048947 */ /* 0x000fea0003800000 */
[----:B------:R-:W-:Y:S01]  /*19640*/  BPT.TRAP 0x1 ;  /* 0x000000040000795c */ /* 0x000fe20000300000 */
.L_x_3114:
[----:B------:R-:W2:Y:S01]  /*19650*/  LDL R4, [R1+0x14] ;  /* 0x0000140001047983 */ /* 0x000ea20000100800 */
[----:B------:R-:W-:Y:S01]  /*19660*/  IMAD.MOV.U32 R13, RZ, RZ, 0x40000040 ;  /* 0x40000040ff0d7424 */ /* 0x000fe200078e00ff */
[----:B--2---:R-:W-:-:S13]  /*19670*/  R2UR UR4, R4 ;  /* 0x00000000040472ca */ /* 0x004fda00000e0000 */
[----:B------:R-:W-:-:S05]  /*19680*/  LEA R12, R8, UR4, 0xb ;  /* 0x00000004080c7c11 */ /* 0x000fca000f8e58ff */
[C---:B------:R-:W-:Y:S02]  /*19690*/  VIADD R14, R12.reuse, 0x2 ;  /* 0x000000020c0e7836 */ /* 0x040fe40000000000 */
[----:B------:R-:W-:Y:S01]  /*196a0*/  VIADD R4, R12, 0x4 ;  /* 0x000000040c047836 */ /* 0x000fe20000000000 */
[----:B-1----:R-:W-:Y:S06]  /*196b0*/  @P1 BRA `(.L_x_3115) ;  /* 0x0000000000081947 */ /* 0x002fec0003800000 */
[----:B------:R-:W1:Y:S02]  /*196c0*/  SYNCS.PHASECHK.TRANS64.TRYWAIT P1, [R6+URZ+0x38830], R7 ;  /* 0x03883007060075a7 */ /* 0x000e64000802017f */
[----:B-1----:R-:W-:Y:S05]  /*196d0*/  @!P1 BRA `(.L_x_3116) ;  /* 0x0000015000dc9947 */ /* 0x002fea0003800000 */
.L_x_3115:
[----:B------:R-:W2:Y:S01]  /*196e0*/  LDL.64 R154, [R1+0x8] ;  /* 0x00000800019a7983 */ /* 0x000ea20000100a00 */
[----:B------:R-:W-:Y:S05]  /*196f0*/  WARPSYNC.ALL ;  /* 0x0000000000007948 */ /* 0x000fea0003800000 */
[C---:B------:R-:W-:Y:S01]  /*19700*/  R2UR UR14, R12.reuse ;  /* 0x000000000c0e72ca */ /* 0x040fe200000e0000 */
[C---:B------:R-:W-:Y:S01]  /*19710*/  VIADD R152, R12.reuse, 0x404 ;  /* 0x000004040c987836 */ /* 0x040fe20000000000 */
[----:B------:R-:W-:Y:S01]  /*19720*/  R2UR UR15, R13 ;  /* 0x000000000d0f72ca */ /* 0x000fe200000e0000 */
[----:B------:R-:W-:Y:S01]  /*19730*/  IMAD.MOV.U32 R153, RZ, RZ, 0x40000040 ;  /* 0x40000040ff997424 */ /* 0x000fe200078e00ff */
[----:B------:R-:W-:Y:S01]  /*19740*/  MOV R15, 0x40000040 ;  /* 0x40000040000f7802 */ /* 0x000fe20000000f00 */
[----:B------:R-:W-:Y:S01]  /*19750*/  VIADD R20, R12, 0x6 ;  /* 0x000000060c147836 */ /* 0x000fe20000000000 */
[----:B------:R-:W-:Y:S01]  /*19760*/  R2UR UR30, R152 ;  /* 0x00000000981e72ca */ /* 0x000fe200000e0000 */
[----:B------:R-:W-:Y:S01]  /*19770*/  IMAD.MOV.U32 R21, RZ, RZ, 0x40000040 ;  /* 0x40000040ff157424 */ /* 0x000fe200078e00ff */
[----:B------:R-:W-:Y:S01]  /*19780*/  R2UR UR31, R153 ;  /* 0x00000000991f72ca */ /* 0x000fe200000e0000 */
[----:B------:R-:W-:Y:S01]  /*19790*/  UMOV UR16, UR56 ;  /* 0x0000003800107c82 */ /* 0x000fe20008000000 */
[----:B------:R-:W-:Y:S01]  /*197a0*/  R2UR UR10, R14 ;  /* 0x000000000e0a72ca */ /* 0x000fe200000e0000 */
[----:B------:R-:W-:Y:S01]  /*197b0*/  IMAD.MOV.U32 R14, RZ, RZ, R4 ;  /* 0x000000ffff0e7224 */ /* 0x000fe200078e0004 */
[----:B------:R-:W-:Y:S01]  /*197c0*/  R2UR UR11, R15 ;  /* 0x000000000f0b72ca */ /* 0x000fe200000e0000 */
[----:B------:R-:W-:Y:S01]  /*197d0*/  UMOV UR17, UR57 ;  /* 0x0000003900117c82 */ /* 0x000fe20008000000 */
        /* <DEDUP_REMOVED lines=22> */
[----:B------:R-:W-:Y:S01]  /*19940*/  R2UR UR27, R21 ;  /* 0x00000000151b72ca */ /* 0x000fe200000e0000 */
[----:B------:R-:W3:Y:S01]  /*19950*/  S2R R9, SR_TID.X ;  /* 0x0000000000097919 */ /* 0x000ee20000002100 */
[----:B------:R-:W-:-:S02]  /*19960*/  IADD3 R12, R12, 0x406, RZ ;  /* 0x000004060c0c7810 */ /* 0x000fc40007ffe0ff */
[----:B------:R-:W-:Y:S02]  /*19970*/  R2UR UR35, R13 ;  /* 0x000000000d2372ca */ /* 0x000fe400000e0000 */
[----:B------:R-:W-:Y:S02]  /*19980*/  R2UR UR34, R12 ;  /* 0x000000000c2272ca */ /* 0x000fe400000e0000 */
[----:B---3--:R-:W-:-:S04]  /*19990*/  SHF.R.U32.HI R9, RZ, 0x7, R9 ;  /* 0x00000007ff097819 */ /* 0x008fc80000011609 */
[----:B------:R-:W-:Y:S02]  /*199a0*/  IADD3 R4, -R9, 0xb, RZ ;  /* 0x0000000b09047810 */ /* 0x000fe40007ffe1ff */
[----:B--2---:R-:W-:Y:S02]  /*199b0*/  R2UR UR12, R154 ;  /* 0x000000009a0c72ca */ /* 0x004fe400000e0000 */
[----:B------:R-:W-:Y:S02]  /*199c0*/  R2UR UR13, R155 ;  /* 0x000000009b0d72ca */ /* 0x000fe400000e0000 */
[----:B------:R-:W-:-:S11]  /*199d0*/  WARPGROUP.ARRIVE ;  /* 0x00000000000079c5 */ /* 0x000fd60000000000 */
[----:B------:R-:W-:Y:S03]  /*199e0*/  QGMMA.64x128x32.F32.E4M3.E4M3 R152, gdesc[UR12], RZ, !UPT, gsb0 ;  /* 0x01e000000c9879f3 */ /* 0x000fe6000c0008ff */
        /* <DEDUP_REMOVED lines=25> */
.L_x_3117:
[----:B------:R-:W3:Y:S01]  /*19b80*/  LDL R14, [R1+0x4] ;  /* 0x00000400010e7983 */ /* 0x000ee20000100800 */
[----:B------:R-:W4:Y:S03]  /*19b90*/  LDC R12, c[0x0][0x448] ;  /* 0x00011200ff0c7b82 */ /* 0x000f260000000800 */
[----:B------:R-:W3:Y:S01]  /*19ba0*/  LDL R9, [R1+0x2c] ;  /* 0x00002c0001097983 */ /* 0x000ee20000100800 */
[----:B----4-:R-:W-:-:S13]  /*19bb0*/  ISETP.NE.AND P1, PT, R12, 0x1, PT ;  /* 0x000000010c00780c */ /* 0x010fda0003f25270 */
[----:B------:R-:W4:Y:S08]  /*19bc0*/  @P1 LDC R13, c[0x0][0x44c] ;  /* 0x00011300ff0d1b82 */ /* 0x000f300000000800 */
[----:B------:R-:W5:Y:S01]  /*19bd0*/  @P1 LDC R12, c[0x0][0x450] ;  /* 0x00011400ff0c1b82 */ /* 0x000f620000000800 */
[----:B---3--:R-:W-:Y:S02]  /*19be0*/  IMAD.IADD R9, R9, 0x1, R14 ;  /* 0x0000000109097824 */ /* 0x008fe400078e020e */
[C---:B------:R-:W-:Y:S01]  /*19bf0*/  FMUL.FTZ R14, R2.reuse, R154 ;  /* 0x0000009a020e7220 */ /* 0x040fe20000410000 */
[C---:B------:R-:W-:Y:S01]  /*19c00*/  FMUL.FTZ R154, R2.reuse, R165 ;  /* 0x000000a5029a7220 */ /* 0x040fe20000410000 */
[C---:B------:R-:W-:Y:S01]  /*19c10*/  FMUL.FTZ R165, R2.reuse, R177 ;  /* 0x000000b102a57220 */ /* 0x040fe20000410000 */
[----:B------:R-:W-:-:S02]  /*19c20*/  FMUL.FTZ R177, R2, R189 ;  /* 0x000000bd02b17220 */ /* 0x000fc40000410000 */
[----:B------:R-:W3:Y:S01]  /*19c30*/  LDL R189, [R1+0x30] ;  /* 0x0000300001bd7983 */ /* 0x000ee20000100800 */
[----:B----4-:R-:W-:-:S04]  /*19c40*/  @P1 IMAD.HI.U32 R13, R9, R13, RZ ;  /* 0x0000000d090d1227 */ /* 0x010fc800078e00ff */
[C---:B------:R-:W-:Y:S01]  /*19c50*/  FMUL.FTZ R15, R2.reuse, R156 ;  /* 0x0000009c020f7220 */ /* 0x040fe20000410000 */
[C---:B------:R-:W-:Y:S01]  /*19c60*/  FMUL.FTZ R156, R2.reuse, R168 ;  /* 0x000000a8029c7220 */ /* 0x040fe20000410000 */
[----:B-----5:R-:W-:Y:S01]  /*19c70*/  @P1 SHF.R.U32.HI R9, RZ, R12, R13 ;  /* 0x0000000cff091219 */ /* 0x020fe2000001160d */
[C---:B------:R-:W-:Y:S01]  /*19c80*/  FMUL.FTZ R168, R2.reuse, R180 ;  /* 0x000000b402a87220 */ /* 0x040fe20000410000 */
[C---:B------:R-:W-:Y:S01]  /*19c90*/  FMUL.FTZ R180, R2.reuse, R192 ;  /* 0x000000c002b47220 */ /* 0x040fe20000410000 */
[C---:B------:R-:W-:Y:S02]  /*19ca0*/  FMUL.FTZ R13, R2.reuse, R153 ;  /* 0x00000099020d7220 */ /* 0x040fe40000410000 */
[----:B------:R-:W4:Y:S01]  /*19cb0*/  SHFL.IDX PT, R192, R9, RZ, 0x1c1f ;  /* 0x001c1fff09c07589 */ /* 0x000f2200000e0000 */
[C---:B------:R-:W-:Y:S01]  /*19cc0*/  FMUL.FTZ R153, R2.reuse, R164 ;  /* 0x000000a402997220 */ /* 0x040fe20000410000 */
[C---:B------:R-:W-:Y:S01]  /*19cd0*/  FMUL.FTZ R164, R2.reuse, R176 ;  /* 0x000000b002a47220 */ /* 0x040fe20000410000 */
[----:B------:R-:W-:Y:S01]  /*19ce0*/  FMUL.FTZ R176, R2, R188 ;  /* 0x000000bc02b07220 */ /* 0x000fe20000410000 */
[----:B------:R-:W-:-:S02]  /*19cf0*/  IMAD.MOV.U32 R188, RZ, RZ, -0x80 ;  /* 0xffffff80ffbc7424 */ /* 0x000fc400078e00ff */
[C---:B------:R-:W-:Y:S02]  /*19d00*/  FMUL.FTZ R12, R2.reuse, R152 ;  /* 0x00000098020c7220 */ /* 0x040fe40000410000 */
[----:B------:R-:W-:Y:S02]  /*19d10*/  IMAD R188, R5, R188, 0x1 ;  /* 0x0000000105bc7424 */ /* 0x000fe400078e02bc */
[C---:B------:R-:W-:Y:S02]  /*19d20*/  FMUL.FTZ R21, R2.reuse, R160 ;  /* 0x000000a002157220 */ /* 0x040fe40000410000 */
[----:B------:R-:W5:Y:S01]  /*19d30*/  MUFU.TANH R12, R12 ;  /* 0x0000000c000c7308 */ /* 0x000f620000002400 */
[----:B------:R-:W-:-:S07]  /*19d40*/  FMUL.FTZ R20, R2, R157 ;  /* 0x0000009d02147220 */ /* 0x000fce0000410000 */
[----:B------:R-:W0:Y:S01]  /*19d50*/  MUFU.TANH R21, R21 ;  /* 0x0000001500157308 */ /* 0x000e220000002400 */
[C---:B------:R-:W-:Y:S01]  /*19d60*/  FMUL.FTZ R157, R2.reuse, R169 ;  /* 0x000000a9029d7220 */ /* 0x040fe20000410000 */
[C---:B------:R-:W-:Y:S01]  /*19d70*/  FMUL.FTZ R160, R2.reuse, R172 ;  /* 0x000000ac02a07220 */ /* 0x040fe20000410000 */
[C---:B------:R-:W-:Y:S01]  /*19d80*/  FMUL.FTZ R169, R2.reuse, R181 ;  /* 0x000000b502a97220 */ /* 0x040fe20000410000 */
[----:B------:R-:W-:-:S04]  /*19d90*/  FMUL.FTZ R172, R2, R184 ;  /* 0x000000b802ac7220 */ /* 0x000fc80000410000 */
[----:B------:R-:W1:Y:S01]  /*19da0*/  MUFU.TANH R156, R156 ;  /* 0x0000009c009c7308 */ /* 0x000e620000002400 */
[C---:B------:R-:W-:Y:S02]  /*19db0*/  FMUL.FTZ R181, R2.reuse, R193 ;  /* 0x000000c102b57220 */ /* 0x040fe40000410000 */
[----:B------:R2:W1:Y:S05]  /*19dc0*/  SHFL.IDX PT, R193, R9, 0x1, 0x1c1f ;  /* 0x003c1f0009c17f89 */ /* 0x00046a00000e0000 */
[----:B------:R-:W1:Y:S08]  /*19dd0*/  MUFU.TANH R15, R15 ;  /* 0x0000000f000f7308 */ /* 0x000e700000002400 */
[----:B------:R-:W1:Y:S01]  /*19de0*/  MUFU.TANH R164, R164 ;  /* 0x000000a400a47308 */ /* 0x000e620000002400 */
[----:B--2---:R-:W-:-:S07]  /*19df0*/  FMUL.FTZ R9, R2, R200 ;  /* 0x000000c802097220 */ /* 0x004fce0000410000 */
[----:B------:R-:W2:Y:S08]  /*19e00*/  MUFU.TANH R153, R153 ;  /* 0x0000009900997308 */ /* 0x000eb00000002400 */
[----:B------:R-:W2:Y:S01]  /*19e10*/  MUFU.TANH R172, R172 ;  /* 0x000000ac00ac7308 */ /* 0x000ea20000002400 */
[----:B------:R-:W-:-:S07]  /*19e20*/  FMUL.FTZ R155, R2, R155 ;  /* 0x0000009b029b7220 */ /* 0x000fce0000410000 */
[----:B------:R-:W2:Y:S01]  /*19e30*/  MUFU.TANH R180, R180 ;  /* 0x000000b400b47308 */ /* 0x000ea20000002400 */
[----:B------:R-:W-:-:S07]  /*19e40*/  FMUL.FTZ R184, R2, R196 ;  /* 0x000000c402b87220 */ /* 0x000fce0000410000 */
[----:B------:R-:W2:Y:S01]  /*19e50*/  MUFU.TANH R9, R9 ;  /* 0x0000000900097308 */ /* 0x000ea20000002400 */
[----:B------:R-:W-:-:S07]  /*19e60*/  FMUL.FTZ R158, R2, R158 ;  /* 0x0000009e029e7220 */ /* 0x000fce0000410000 */
        /* <DEDUP_REMOVED lines=17> */
[----:B------:R-:W-:-:S05]  /*19f80*/  FMUL.FTZ R182, R2, R182 ;  /* 0x000000b602b67220 */ /* 0x000fca0000410000 */
[----:B------:R-:W-:Y:S08]  /*19f90*/  MUFU.TANH R20, R20 ;  /* 0x0000001400147308 */ /* 0x000ff00000002400 */
[----:B------:R-:W-:Y:S01]  /*19fa0*/  MUFU.TANH R152, R152 ;  /* 0x0000009800987308 */ /* 0x000fe20000002400 */
[----:B------:R-:W-:-:S07]  /*19fb0*/  FMUL.FTZ R183, R2, R183 ;  /* 0x000000b702b77220 */ /* 0x000fce0000410000 */
[----:B------:R-:W-:Y:S08]  /*19fc0*/  MUFU.TANH R154, R154 ;  /* 0x0000009a009a7308 */ /* 0x000ff00000002400 */
[----:B------:R-:W-:Y:S08]  /*19fd0*/  MUFU.TANH R157, R157 ;  /* 0x0000009d009d7308 */ /* 0x000ff00000002400 */
[----:B------:R-:W-:Y:S01]  /*19fe0*/  MUFU.TANH R160, R160 ;  /* 0x000000a000a07308 */ /* 0x000fe20000002400 */
[----:B------:R-:W-:-:S07]  /*19ff0*/  FMUL.FTZ R186, R2, R186 ;  /* 0x000000ba02ba7220 */ /* 0x000fce0000410000 */
[----:B------:R-:W-:Y:S08]  /*1a000*/  MUFU.TANH R161, R161 ;  /* 0x000000a100a17308 */ /* 0x000ff00000002400 */
[----:B------:R-:W-:Y:S08]  /*1a010*/  MUFU.TANH R165, R165 ;  /* 0x000000a500a57308 */ /* 0x000ff00000002400 */
[----:B------:R-:W-:Y:S01]  /*1a020*/  MUFU.TANH R168, R168 ;  /* 0x000000a800a87308 */ /* 0x000fe20000002400 */
[C---:B------:R-:W-:Y:S01]  /*1a030*/  FMUL.FTZ R187, R2.reuse, R187 ;  /* 0x000000bb02bb7220 */ /* 0x040fe20000410000 */
[----:B------:R-:W-:-:S06]  /*1a040*/  FMUL.FTZ R201, R2, R201 ;  /* 0x000000c902c97220 */ /* 0x000fcc0000410000 */
[----:B------:R-:W-:Y:S01]  /*1a050*/  MUFU.TANH R169, R169 ;  /* 0x000000a900a97308 */ /* 0x000fe20000002400 */
[----:B------:R-:W-:-:S07]  /*1a060*/  FMUL.FTZ R204, R2, R204 ;  /* 0x000000cc02cc7220 */ /* 0x000fce0000410000 */
[----:B------:R-:W-:Y:S01]  /*1a070*/  MUFU.TANH R173, R173 ;  /* 0x000000ad00ad7308 */ /* 0x000fe20000002400 */
[----:B---3--:R-:W-:-:S05]  /*1a080*/  IMAD R189, R189, -0x2, R188 ;  /* 0xfffffffebdbd7824 */ /* 0x008fca00078e02bc */
[----:B------:R-:W-:-:S05]  /*1a090*/  IADD3 R189, -R219, R189, R217 ;  /* 0x000000bddbbd7210 */ /* 0x000fca0007ffe1d9 */
[----:B----4-:R-:W-:-:S05]  /*1a0a0*/  IMAD.IADD R192, R189, 0x1, R192 ;  /* 0x00000001bdc07824 */ /* 0x010fca00078e02c0 */
[----:B------:R-:W-:-:S04]  /*1a0b0*/  ISETP.GT.AND P3, PT, R192, RZ, PT ;  /* 0x000000ffc000720c */ /* 0x000fc80003f64270 */
[----:B-----5:R-:W-:Y:S02]  /*1a0c0*/  FSEL R12, R12, -INF , P3 ;  /* 0xff8000000c0c7808 */ /* 0x020fe40001800000 */
[----:B------:R-:W-:-:S04]  /*1a0d0*/  ISETP.GT.AND P3, PT, R192, 0x10, PT ;  /* 0x00000010c000780c */ /* 0x000fc80003f64270 */
[----:B0-----:R-:W-:Y:S02]  /*1a0e0*/  FSEL R21, R21, -INF , P3 ;  /* 0xff80000015157808 */ /* 0x001fe40001800000 */
[C---:B------:R-:W-:Y:S02]  /*1a0f0*/  ISETP.GT.AND P3, PT, R192.reuse, 0x20, PT ;  /* 0x00000020c000780c */ /* 0x040fe40003f64270 */
[----:B------:R-:W-:Y:S02]  /*1a100*/  ISETP.GT.AND P1, PT, R192, 0x8, PT ;  /* 0x00000008c000780c */ /* 0x000fe40003f24270 */
[----:B-1----:R-:W-:Y:S02]  /*1a110*/  FSEL R156, R156, -INF , P3 ;  /* 0xff8000009c9c7808 */ /* 0x002fe40001800000 */
[----:B------:R-:W-:Y:S02]  /*1a120*/  ISETP.GT.AND P3, PT, R192, 0x30, PT ;  /* 0x00000030c000780c */ /* 0x000fe40003f64270 */
[----:B------:R-:W-:-:S02]  /*1a130*/  FSEL R15, R15, -INF , P1 ;  /* 0xff8000000f0f7808 */ /* 0x000fc40000800000 */
[----:B------:R-:W-:Y:S02]  /*1a140*/  ISETP.GT.AND P1, PT, R192, 0x18, PT ;  /* 0x00000018c000780c */ /* 0x000fe40003f24270 */
[----:B------:R-:W-:Y:S02]  /*1a150*/  FSEL R164, R164, -INF , P3 ;  /* 0xff800000a4a47808 */ /* 0x000fe40001800000 */
[----:B------:R-:W-:Y:S02]  /*1a160*/  ISETP.GT.AND P3, PT, R192, 0x40, PT ;  /* 0x00000040c000780c */ /* 0x000fe40003f64270 */
[----:B--2---:R-:W-:Y:S02]  /*1a170*/  FSEL R196, R153, -INF , P1 ;  /* 0xff80000099c47808 */ /* 0x004fe40000800000 */
[----:B------:R-:W0:Y:S01]  /*1a180*/  MUFU.TANH R153, R155 ;  /* 0x0000009b00997308 */ /* 0x000e220000002400 */
[----:B------:R-:W-:Y:S02]  /*1a190*/  FSEL R172, R172, -INF , P3 ;  /* 0xff800000acac7808 */ /* 0x000fe40001800000 */
[----:B------:R-:W-:-:S02]  /*1a1a0*/  ISETP.GT.AND P3, PT, R192, 0x50, PT ;  /* 0x00000050c000780c */ /* 0x000fc40003f64270 */
[----:B------:R-:W-:Y:S02]  /*1a1b0*/  IADD3 R193, R189, R193, RZ ;  /* 0x000000c1bdc17210 */ /* 0x000fe40007ffe0ff */
[----:B------:R-:W-:Y:S01]  /*1a1c0*/  FSEL R180, R180, -INF , P3 ;  /* 0xff800000b4b47808 */ /* 0x000fe20001800000 */
[----:B------:R-:W1:Y:S01]  /*1a1d0*/  MUFU.TANH R155, R158 ;  /* 0x0000009e009b7308 */ /* 0x000e620000002400 */
[----:B------:R-:W-:Y:S02]  /*1a1e0*/  ISETP.GT.AND P3, PT, R192, 0x60, PT ;  /* 0x00000060c000780c */ /* 0x000fe40003f64270 */
[----:B------:R-:W-:Y:S02]  /*1a1f0*/  ISETP.GT.AND P6, PT, R193, RZ, PT ;  /* 0x000000ffc100720c */ /* 0x000fe40003fc4270 */
[----:B------:R-:W-:-:S03]  /*1a200*/  FSEL R197, R9, -INF , P3 ;  /* 0xff80000009c57808 */ /* 0x000fc60001800000 */
[----:B------:R-:W2:Y:S01]  /*1a210*/  MUFU.TANH R158, R159 ;  /* 0x0000009f009e7308 */ /* 0x000ea20000002400 */
[----:B------:R-:W-:Y:S02]  /*1a220*/  FSEL R9, R14, -INF , P6 ;  /* 0xff8000000e097808 */ /* 0x000fe40003000000 */
[----:B------:R-:W-:-:S05]  /*1a230*/  ISETP.GT.AND P6, PT, R193, 0x1, PT ;  /* 0x00000001c100780c */ /* 0x000fca0003fc4270 */
[----:B------:R-:W3:Y:S01]  /*1a240*/  MUFU.TANH R159, R162 ;  /* 0x000000a2009f7308 */ /* 0x000ee20000002400 */
[----:B0-----:R-:W-:Y:S02]  /*1a250*/  FSEL R153, R153, -INF , P6 ;  /* 0xff80000099997808 */ /* 0x001fe40003000000 */
[----:B------:R-:W-:-:S05]  /*1a260*/  ISETP.GT.AND P6, PT, R193, 0x8, PT ;  /* 0x00000008c100780c */ /* 0x000fca0003fc4270 */
[----:B------:R-:W0:Y:S01]  /*1a270*/  MUFU.TANH R162, R163 ;  /* 0x000000a300a27308 */ /* 0x000e220000002400 */
        /* <DEDUP_REMOVED lines=9> */
[----:B0-----:R-:W-:Y:S02]  /*1a310*/  FSEL R162, R162, -INF , P6 ;  /* 0xff800000a2a27808 */ /* 0x001fe40003000000 */
[----:B------:R-:W-:-:S05]  /*1a320*/  ISETP.GT.AND P6, PT, R193, 0x18, PT ;  /* 0x00000018c100780c */ /* 0x000fca0003fc4270 */
[----:B------:R-:W0:Y:S01]  /*1a330*/  MUFU.TANH R170, R171 ;  /* 0x000000ab00aa7308 */ /* 0x000e220000002400 */
[----:B-1----:R-:W-:Y:S02]  /*1a340*/  FSEL R163, R163, -INF , P6 ;  /* 0xff800000a3a37808 */ /* 0x002fe40003000000 */
[----:B------:R-:W-:Y:S02]  /*1a350*/  ISETP.GT.AND P6, PT, R193, 0x19, PT ;  /* 0x00000019c100780c */ /* 0x000fe40003fc4270 */
[----:B------:R-:W-:-:S03]  /*1a360*/  FMNMX.FTZ R14, R9, R11, !PT ;  /* 0x0000000b090e7209 */ /* 0x000fc60007810000 */
[----:B------:R-:W1:Y:S01]  /*1a370*/  MUFU.TANH R171, R174 ;  /* 0x000000ae00ab7308 */ /* 0x000e620000002400 */
[----:B--2---:R-:W-:Y:S02]  /*1a380*/  FSEL R166, R166, -INF , P6 ;  /* 0xff800000a6a67808 */ /* 0x004fe40003000000 */
[----:B------:R-:W-:Y:S02]  /*1a390*/  ISETP.GT.AND P6, PT, R193, 0x20, PT ;  /* 0x00000020c100780c */ /* 0x000fe40003fc4270 */
[----:B------:R-:W-:-:S03]  /*1a3a0*/  FMNMX.FTZ R14, R153, R14, !PT ;  /* 0x0000000e990e7209 */ /* 0x000fc60007810000 */
[----:B------:R-:W2:Y:S01]  /*1a3b0*/  MUFU.TANH R174, R175 ;  /* 0x000000af00ae7308 */ /* 0x000ea20000002400 */
        /* <DEDUP_REMOVED lines=8> */
[----:B-1----:R-:W-:Y:S02]  /*1a440*/  FSEL R171, R171, -INF , P6 ;  /* 0xff800000abab7808 */ /* 0x002fe40003000000 */
[----:B------:R-:W-:Y:S02]  /*1a450*/  ISETP.GT.AND P6, PT, R193, 0x29, PT ;  /* 0x00000029c100780c */ /* 0x000fe40003fc4270 */
[----:B------:R-:W-:Y:S02]  /*1a460*/  FMNMX.FTZ R14, R159, R14, !PT ;  /* 0x0000000e9f0e7209 */ /* 0x000fe40007810000 */
[----:B------:R-:W-:Y:S01]  /*1a470*/  ISETP.GT.AND P2, PT, R192, 0x1, PT ;  /* 0x00000001c000780c */ /* 0x000fe20003f44270 */
[----:B------:R-:W1:Y:S01]  /*1a480*/  MUFU.TANH R179, R182 ;  /* 0x000000b600b37308 */ /* 0x000e620000002400 */
[----:B--2---:R-:W-:Y:S02]  /*1a490*/  FSEL R174, R174, -INF , P6 ;  /* 0xff800000aeae7808 */ /* 0x004fe40003000000 */
[----:B------:R-:W-:-:S02]  /*1a4a0*/  FMNMX.FTZ R14, R162, R14, !PT ;  /* 0x0000000ea20e7209 */ /* 0x000fc40007810000 */
[----:B------:R-:W-:Y:S02]  /*1a4b0*/  FSEL R13, R13, -INF , P2 ;  /* 0xff8000000d0d7808 */ /* 0x000fe40001000000 */
[----:B------:R-:W-:Y:S01]  /*1a4c0*/  ISETP.GT.AND P6, PT, R193, 0x30, PT ;  /* 0x00000030c100780c */ /* 0x000fe20003fc4270 */
[----:B------:R-:W2:Y:S01]  /*1a4d0*/  MUFU.TANH R182, R183 ;  /* 0x000000b700b67308 */ /* 0x000ea20000002400 */
[C---:B------:R-:W-:Y:S02]  /*1a4e0*/  ISETP.GT.AND P4, PT, R192.reuse, 0x9, PT ;  /* 0x00000009c000780c */ /* 0x040fe40003f84270 */
[----:B------:R-:W-:Y:S02]  /*1a4f0*/  ISETP.GT.AND P2, PT, R192, 0x11, PT ;  /* 0x00000011c000780c */ /* 0x000fe40003f44270 */
[----:B------:R-:W-:Y:S02]  /*1a500*/  FMNMX.FTZ R14, R163, R14, !PT ;  /* 0x0000000ea30e7209 */ /* 0x000fe40007810000 */
[----:B---3--:R-:W-:Y:S01]  /*1a510*/  FSEL R175, R175, -INF , P6 ;  /* 0xff800000afaf7808 */ /* 0x008fe20003000000 */
[----:B------:R-:W3:Y:S01]  /*1a520*/  MUFU.TANH R176, R176 ;  /* 0x000000b000b07308 */ /* 0x000ee20000002400 */
[----:B------:R-:W-:-:S02]  /*1a530*/  FSEL R20, R20, -INF , P4 ;  /* 0xff80000014147808 */ /* 0x000fc40002000000 */
[----:B------:R-:W-:Y:S02]  /*1a540*/  FSEL R152, R152, -INF , P2 ;  /* 0xff80000098987808 */ /* 0x000fe40001000000 */
[----:B------:R-:W-:Y:S02]  /*1a550*/  ISETP.GT.AND P6, PT, R193, 0x31, PT ;  /* 0x00000031c100780c */ /* 0x000fe40003fc4270 */
[C---:B------:R-:W-:Y:S01]  /*1a560*/  ISETP.GT.AND P4, PT, R192.reuse, 0x19, PT ;  /* 0x00000019c000780c */ /* 0x040fe20003f84270 */
[----:B------:R-:W4:Y:S01]  /*1a570*/  MUFU.TANH R183, R186 ;  /* 0x000000ba00b77308 */ /* 0x000f220000002400 */
[C---:B------:R-:W-:Y:S02]  /*1a580*/  ISETP.GT.AND P2, PT, R192.reuse, 0x21, PT ;  /* 0x00000021c000780c */ /* 0x040fe40003f44270 */
[----:B------:R-:W-:Y:S02]  /*1a590*/  ISETP.GT.AND P1, PT, R192, 0x28, PT ;  /* 0x00000028c000780c */ /* 0x000fe40003f24270 */
[----:B------:R-:W-:-:S02]  /*1a5a0*/  FMNMX.FTZ R14, R166, R14, !PT ;  /* 0x0000000ea60e7209 */ /* 0x000fc40007810000 */
[----:B0-----:R-:W-:Y:S01]  /*1a5b0*/  FSEL R178, R178, -INF , P6 ;  /* 0xff800000b2b27808 */ /* 0x001fe20003000000 */
[----:B------:R-:W0:Y:S01]  /*1a5c0*/  MUFU.TANH R177, R177 ;  /* 0x000000b100b17308 */ /* 0x000e220000002400 */
[----:B------:R-:W-:Y:S02]  /*1a5d0*/  FSEL R154, R154, -INF , P4 ;  /* 0xff8000009a9a7808 */ /* 0x000fe40002000000 */
[----:B------:R-:W-:Y:S02]  /*1a5e0*/  FSEL R157, R157, -INF , P2 ;  /* 0xff8000009d9d7808 */ /* 0x000fe40001000000 */
[----:B------:R-:W-:-:S03]  /*1a5f0*/  FSEL R160, R160, -INF , P1 ;  /* 0xff800000a0a07808 */ /* 0x000fc60000800000 */
[----:B------:R-:W5:Y:S01]  /*1a600*/  MUFU.TANH R181, R181 ;  /* 0x000000b500b57308 */ /* 0x000f620000002400 */
[----:B------:R-:W-:Y:S02]  /*1a610*/  ISETP.GT.AND P6, PT, R193, 0x38, PT ;  /* 0x00000038c100780c */ /* 0x000fe40003fc4270 */
[C---:B------:R-:W-:Y:S02]  /*1a620*/  ISETP.GT.AND P4, PT, R192.reuse, 0x29, PT ;  /* 0x00000029c000780c */ /* 0x040fe40003f84270 */
[----:B------:R-:W-:-:S03]  /*1a630*/  ISETP.GT.AND P2, PT, R192, 0x31, PT ;  /* 0x00000031c000780c */ /* 0x000fc60003f44270 */
[----:B------:R-:W5:Y:S01]  /*1a640*/  MUFU.TANH R184, R184 ;  /* 0x000000b800b87308 */ /* 0x000f620000002400 */
[----:B------:R-:W-:Y:S02]  /*1a650*/  ISETP.GT.AND P1, PT, R192, 0x38, PT ;  /* 0x00000038c000780c */ /* 0x000fe40003f24270 */
[----:B------:R-:W-:Y:S01]  /*1a660*/  FMNMX.FTZ R14, R167, R14, !PT ;  /* 0x0000000ea70e7209 */ /* 0x000fe20007810000 */
[----:B------:R-:W-:Y:S01]  /*1a670*/  FMUL.FTZ R190, R2, R190 ;  /* 0x000000be02be7220 */ /* 0x000fe20000410000 */
[----:B-1----:R-:W-:-:S03]  /*1a680*/  FSEL R179, R179, -INF , P6 ;  /* 0xff800000b3b37808 */ /* 0x002fc60003000000 */
[----:B------:R-:W1:Y:S01]  /*1a690*/  MUFU.TANH R186, R187 ;  /* 0x000000bb00ba7308 */ /* 0x000e620000002400 */
[----:B------:R-:W-:Y:S02]  /*1a6a0*/  FSEL R161, R161, -INF , P4 ;  /* 0xff800000a1a17808 */ /* 0x000fe40002000000 */
[----:B------:R-:W-:Y:S02]  /*1a6b0*/  FSEL R165, R165, -INF , P2 ;  /* 0xff800000a5a57808 */ /* 0x000fe40001000000 */
[----:B------:R-:W-:-:S03]  /*1a6c0*/  FSEL R168, R168, -INF , P1 ;  /* 0xff800000a8a87808 */ /* 0x000fc60000800000 */
[----:B------:R-:W1:Y:S01]  /*1a6d0*/  MUFU.TANH R185, R185 ;  /* 0x000000b900b97308 */ /* 0x000e620000002400 */
[----:B------:R-:W-:Y:S02]  /*1a6e0*/  ISETP.GT.AND P6, PT, R193, 0x39, PT ;  /* 0x00000039c100780c */ /* 0x000fe40003fc4270 */
[----:B------:R-:W-:Y:S02]  /*1a6f0*/  FMNMX.FTZ R14, R170, R14, !PT ;  /* 0x0000000eaa0e7209 */ /* 0x000fe40007810000 */
[----:B------:R-:W-:-:S03]  /*1a700*/  ISETP.GT.AND P4, PT, R192, 0x39, PT ;  /* 0x00000039c000780c */ /* 0x000fc60003f84270 */
[----:B------:R-:W1:Y:S01]  /*1a710*/  MUFU.TANH R188, R201 ;  /* 0x000000c900bc7308 */ /* 0x000e620000002400 */
[C---:B------:R-:W-:Y:S02]  /*1a720*/  ISETP.GT.AND P2, PT, R192.reuse, 0x41, PT ;  /* 0x00000041c000780c */ /* 0x040fe40003f44270 */
[----:B------:R-:W-:-:S05]  /*1a730*/  ISETP.GT.AND P1, PT, R192, 0x48, PT ;  /* 0x00000048c000780c */ /* 0x000fca0003f24270 */
[----:B------:R-:W1:Y:S01]  /*1a740*/  MUFU.TANH R189, R204 ;  /* 0x000000cc00bd7308 */ /* 0x000e620000002400 */
[----:B------:R-:W-:Y:S01]  /*1a750*/  FMUL.FTZ R191, R2, R191 ;  /* 0x000000bf02bf7220 */ /* 0x000fe20000410000 */
[----:B--2---:R-:W-:Y:S02]  /*1a760*/  FSEL R182, R182, -INF , P6 ;  /* 0xff800000b6b67808 */ /* 0x004fe40003000000 */
[----:B------:R-:W-:-:S04]  /*1a770*/  FMNMX.FTZ R14, R171, R14, !PT ;  /* 0x0000000eab0e7209 */ /* 0x000fc80007810000 */
[----:B------:R-:W2:Y:S01]  /*1a780*/  MUFU.TANH R187, R190 ;  /* 0x000000be00bb7308 */ /* 0x000ea20000002400 */
[----:B------:R-:W-:Y:S02]  /*1a790*/  FSEL R169, R169, -INF , P4 ;  /* 0xff800000a9a97808 */ /* 0x000fe40002000000 */
[----:B------:R-:W-:Y:S02]  /*1a7a0*/  FSEL R173, R173, -INF , P2 ;  /* 0xff800000adad7808 */ /* 0x000fe40001000000 */
[----:B---3--:R-:W-:Y:S02]  /*1a7b0*/  FSEL R176, R176, -INF , P1 ;  /* 0xff800000b0b07808 */ /* 0x008fe40000800000 */
[----:B------:R-:W-:Y:S01]  /*1a7c0*/  ISETP.GT.AND P6, PT, R193, 0x40, PT ;  /* 0x00000040c100780c */ /* 0x000fe20003fc4270 */
[----:B------:R-:W3:Y:S01]  /*1a7d0*/  MUFU.TANH R190, R191 ;  /* 0x000000bf00be7308 */ /* 0x000ee20000002400 */
[C---:B------:R-:W-:Y:S02]  /*1a7e0*/  ISETP.GT.AND P4, PT, R192.reuse, 0x49, PT ;  /* 0x00000049c000780c */ /* 0x040fe40003f84270 */
[----:B------:R-:W-:-:S02]  /*1a7f0*/  ISETP.GT.AND P2, PT, R192, 0x51, PT ;  /* 0x00000051c000780c */ /* 0x000fc40003f44270 */
[----:B------:R-:W-:Y:S01]  /*1a800*/  ISETP.GT.AND P1, PT, R192, 0x58, PT ;  /* 0x00000058c000780c */ /* 0x000fe20003f24270 */
[----:B------:R-:W-:Y:S01]  /*1a810*/  FMUL.FTZ R194, R2, R194 ;  /* 0x000000c202c27220 */ /* 0x000fe20000410000 */
[----:B------:R-:W-:Y:S02]  /*1a820*/  FMNMX.FTZ R14, R174, R14, !PT ;  /* 0x0000000eae0e7209 */ /* 0x000fe40007810000 */
[----:B----4-:R-:W-:Y:S02]  /*1a830*/  FSEL R183, R183, -INF , P6 ;  /* 0xff800000b7b77808 */ /* 0x010fe40003000000 */
[----:B0-----:R-:W-:Y:S02]  /*1a840*/  FSEL R177, R177, -INF , P4 ;  /* 0xff800000b1b17808 */ /* 0x001fe40002000000 */
[----:B-----5:R-:W-:Y:S02]  /*1a850*/  FSEL R181, R181, -INF , P2 ;  /* 0xff800000b5b57808 */ /* 0x020fe40001000000 */
[----:B------:R-:W-:-:S02]  /*1a860*/  FSEL R184, R184, -INF , P1 ;  /* 0xff800000b8b87808 */ /* 0x000fc40000800000 */
[----:B------:R-:W-:Y:S01]  /*1a870*/  ISETP.GT.AND P6, PT, R193, 0x41, PT ;  /* 0x00000041c100780c */ /* 0x000fe20003fc4270 */
[----:B------:R-:W0:Y:S01]  /*1a880*/  MUFU.TANH R191, R194 ;  /* 0x000000c200bf7308 */ /* 0x000e220000002400 */
[C---:B------:R-:W-:Y:S02]  /*1a890*/  ISETP.GT.AND P4, PT, R192.reuse, 0x59, PT ;  /* 0x00000059c000780c */ /* 0x040fe40003f84270 */
[C---:B------:R-:W-:Y:S02]  /*1a8a0*/  ISETP.GT.AND P2, PT, R192.reuse, 0x61, PT ;  /* 0x00000061c000780c */ /* 0x040fe40003f44270 */
[----:B------:R-:W-:Y:S01]  /*1a8b0*/  ISETP.GT.AND P1, PT, R192, 0x68, PT ;  /* 0x00000068c000780c */ /* 0x000fe20003f24270 */
[----:B------:R-:W-:Y:S01]  /*1a8c0*/  FMUL.FTZ R195, R2, R195 ;  /* 0x000000c302c37220 */ /* 0x000fe20000410000 */
[----:B------:R-:W-:Y:S02]  /*1a8d0*/  FMNMX.FTZ R14, R175, R14, !PT ;  /* 0x0000000eaf0e7209 */ /* 0x000fe40007810000 */
[----:B-1----:R-:W-:-:S02]  /*1a8e0*/  FSEL R186, R186, -INF , P6 ;  /* 0xff800000baba7808 */ /* 0x002fc40003000000 */
[----:B------:R-:W-:Y:S02]  /*1a8f0*/  FSEL R185, R185, -INF , P4 ;  /* 0xff800000b9b97808 */ /* 0x000fe40002000000 */
[----:B------:R-:W-:Y:S02]  /*1a900*/  FSEL R188, R188, -INF , P2 ;  /* 0xff800000bcbc7808 */ /* 0x000fe40001000000 */
[----:B------:R-:W-:Y:S02]  /*1a910*/  FSEL R189, R189, -INF , P1 ;  /* 0xff800000bdbd7808 */ /* 0x000fe40000800000 */
[----:B------:R-:W-:Y:S02]  /*1a920*/  ISETP.GT.AND P6, PT, R193, 0x48, PT ;  /* 0x00000048c100780c */ /* 0x000fe40003fc4270 */
[C---:B------:R-:W-:Y:S02]  /*1a930*/  ISETP.GT.AND P5, PT, R192.reuse, 0x69, PT ;  /* 0x00000069c000780c */ /* 0x040fe40003fa4270 */
[----:B------:R-:W-:-:S02]  /*1a940*/  ISETP.GT.AND P4, PT, R192, 0x70, PT ;  /* 0x00000070c000780c */ /* 0x000fc40003f84270 */
[C---:B------:R-:W-:Y:S02]  /*1a950*/  ISETP.GT.AND P3, PT, R192.reuse, 0x71, PT ;  /* 0x00000071c000780c */ /* 0x040fe40003f64270 */
[C---:B------:R-:W-:Y:S02]  /*1a960*/  ISETP.GT.AND P2, PT, R192.reuse, 0x78, PT ;  /* 0x00000078c000780c */ /* 0x040fe40003f44270 */
[----:B------:R-:W-:Y:S02]  /*1a970*/  ISETP.GT.AND P1, PT, R192, 0x79, PT ;  /* 0x00000079c000780c */ /* 0x000fe40003f24270 */
[----:B------:R-:W-:Y:S01]  /*1a980*/  FMNMX.FTZ R14, R178, R14, !PT ;  /* 0x0000000eb20e7209 */ /* 0x000fe20007810000 */
[----:B------:R-:W1:Y:S01]  /*1a990*/  MUFU.TANH R192, R195 ;  /* 0x000000c300c07308 */ /* 0x000e620000002400 */
[----:B------:R-:W-:Y:S01]  /*1a9a0*/  FMUL.FTZ R198, R2, R198 ;  /* 0x000000c602c67220 */ /* 0x000fe20000410000 */
[----:B--2---:R-:W-:Y:S02]  /*1a9b0*/  FSEL R187, R187, -INF , P6 ;  /* 0xff800000bbbb7808 */ /* 0x004fe40003000000 */
[----:B------:R-:W-:-:S02]  /*1a9c0*/  ISETP.GT.AND P6, PT, R193, 0x49, PT ;  /* 0x00000049c100780c */ /* 0x000fc40003fc4270 */
[----:B------:R-:W-:Y:S01]  /*1a9d0*/  FMNMX.FTZ R14, R179, R14, !PT ;  /* 0x0000000eb30e7209 */ /* 0x000fe20007810000 */
[----:B------:R-:W-:Y:S01]  /*1a9e0*/  FMUL.FTZ R199, R2, R199 ;  /* 0x000000c702c77220 */ /* 0x000fe20000410000 */
[----:B------:R-:W2:Y:S01]  /*1a9f0*/  MUFU.TANH R194, R198 ;  /* 0x000000c600c27308 */ /* 0x000ea20000002400 */
[----:B---3--:R-:W-:Y:S02]  /*1aa00*/  FSEL R190, R190, -INF , P6 ;  /* 0xff800000bebe7808 */ /* 0x008fe40003000000 */
[----:B------:R-:W-:Y:S02]  /*1aa10*/  FMNMX.FTZ R14, R182, R14, !PT ;  /* 0x0000000eb60e7209 */ /* 0x000fe40007810000 */
[----:B------:R-:W-:Y:S01]  /*1aa20*/  ISETP.GT.AND P6, PT, R193, 0x50, PT ;  /* 0x00000050c100780c */ /* 0x000fe20003fc4270 */
[----:B------:R-:W-:Y:S01]  /*1aa30*/  FMUL.FTZ R202, R2, R202 ;  /* 0x000000ca02ca7220 */ /* 0x000fe20000410000 */
[----:B------:R-:W-:Y:S01]  /*1aa40*/  FMNMX.FTZ R14, R183, R14, !PT ;  /* 0x0000000eb70e7209 */ /* 0x000fe20007810000 */
[----:B------:R-:W3:Y:S01]  /*1aa50*/  MUFU.TANH R195, R199 ;  /* 0x000000c700c37308 */ /* 0x000ee20000002400 */
[----:B0-----:R-:W-:-:S02]  /*1aa60*/  FSEL R191, R191, -INF , P6 ;  /* 0xff800000bfbf7808 */ /* 0x001fc40003000000 */
[----:B------:R-:W-:Y:S01]  /*1aa70*/  ISETP.GT.AND P6, PT, R193, 0x51, PT ;  /* 0x00000051c100780c */ /* 0x000fe20003fc4270 */
[----:B------:R-:W-:Y:S01]  /*1aa80*/  FMUL.FTZ R203, R2, R203 ;  /* 0x000000cb02cb7220 */ /* 0x000fe20000410000 */
[----:B------:R-:W-:-:S03]  /*1aa90*/  FMNMX.FTZ R14, R186, R14, !PT ;  /* 0x0000000eba0e7209 */ /* 0x000fc60007810000 */
[----:B------:R-:W0:Y:S01]  /*1aaa0*/  MUFU.TANH R198, R202 ;  /* 0x000000ca00c67308 */ /* 0x000e220000002400 */
[----:B-1----:R-:W-:Y:S02]  /*1aab0*/  FSEL R192, R192, -INF , P6 ;  /* 0xff800000c0c07808 */ /* 0x002fe40003000000 */
[----:B------:R-:W-:Y:S02]  /*1aac0*/  ISETP.GT.AND P6, PT, R193, 0x58, PT ;  /* 0x00000058c100780c */ /* 0x000fe40003fc4270 */
[----:B------:R-:W-:Y:S01]  /*1aad0*/  FMNMX.FTZ R14, R187, R14, !PT ;  /* 0x0000000ebb0e7209 */ /* 0x000fe20007810000 */
[----:B------:R-:W-:Y:S02]  /*1aae0*/  FMUL.FTZ R206, R2, R206 ;  /* 0x000000ce02ce7220 */ /* 0x000fe40000410000 */
[----:B------:R-:W1:Y:S01]  /*1aaf0*/  MUFU.TANH R199, R203 ;  /* 0x000000cb00c77308 */ /* 0x000e620000002400 */
[----:B--2---:R-:W-:Y:S02]  /*1ab00*/  FSEL R194, R194, -INF , P6 ;  /* 0xff800000c2c27808 */ /* 0x004fe40003000000 */
[----:B------:R-:W-:-:S02]  /*1ab10*/  ISETP.GT.AND P6, PT, R193, 0x59, PT ;  /* 0x00000059c100780c */ /* 0x000fc40003fc4270 */
[----:B------:R-:W-:Y:S01]  /*1ab20*/  FMNMX.FTZ R14, R190, R14, !PT ;  /* 0x0000000ebe0e7209 */ /* 0x000fe20007810000 */
[C---:B------:R-:W-:Y:S02]  /*1ab30*/  FMUL.FTZ R207, R2.reuse, R207 ;  /* 0x000000cf02cf7220 */ /* 0x040fe40000410000 */
        /* <DEDUP_REMOVED lines=17> */
[----:B--2---:R-:W-:Y:S01]  /*1ac50*/  FSEL R200, R200, -INF , P6 ;  /* 0xff800000c8c87808 */ /* 0x004fe20003000000 */
[----:B------:R-:W-:Y:S01]  /*1ac60*/  FMUL.FTZ R215, R2, R215 ;  /* 0x000000d702d77220 */ /* 0x000fe20000410000 */
[----:B------:R-:W-:-:S02]  /*1ac70*/  ISETP.GT.AND P6, PT, R193, 0x69, PT ;  /* 0x00000069c100780c */ /* 0x000fc40003fc4270 */
[----:B------:R-:W-:-:S03]  /*1ac80*/  FMNMX.FTZ R14, R198, R14, !PT ;  /* 0x0000000ec60e7209 */ /* 0x000fc60007810000 */
[----:B------:R-:W2:Y:S01]  /*1ac90*/  MUFU.TANH R204, R214 ;  /* 0x000000d600cc7308 */ /* 0x000ea20000002400 */
[----:B---3--:R-:W-:Y:S02]  /*1aca0*/  FSEL R201, R201, -INF , P6 ;  /* 0xff800000c9c97808 */ /* 0x008fe40003000000 */
[----:B------:R-:W-:Y:S02]  /*1acb0*/  FMNMX.FTZ R14, R199, R14, !PT ;  /* 0x0000000ec70e7209 */ /* 0x000fe40007810000 */
[C---:B------:R-:W-:Y:S02]  /*1acc0*/  ISETP.GT.AND P6, PT, R193.reuse, 0x70, PT ;  /* 0x00000070c100780c */ /* 0x040fe40003fc4270 */
[----:B------:R-:W-:Y:S01]  /*1acd0*/  FMNMX.FTZ R14, R200, R14, !PT ;  /* 0x0000000ec80e7209 */ /* 0x000fe20007810000 */
[----:B------:R-:W3:Y:S01]  /*1ace0*/  MUFU.TANH R215, R215 ;  /* 0x000000d700d77308 */ /* 0x000ee20000002400 */
[----:B0-----:R-:W-:Y:S02]  /*1acf0*/  FSEL R202, R202, -INF , P6 ;  /* 0xff800000caca7808 */ /* 0x001fe40003000000 */
[----:B------:R-:W-:-:S02]  /*1ad00*/  ISETP.GT.AND P6, PT, R193, 0x71, PT ;  /* 0x00000071c100780c */ /* 0x000fc40003fc4270 */
[----:B------:R-:W-:Y:S02]  /*1ad10*/  FMNMX.FTZ R14, R201, R14, !PT ;  /* 0x0000000ec90e7209 */ /* 0x000fe40007810000 */
[----:B-1----:R-:W-:Y:S02]  /*1ad20*/  FSEL R203, R203, -INF , P6 ;  /* 0xff800000cbcb7808 */ /* 0x002fe40003000000 */
[C---:B------:R-:W-:Y:S02]  /*1ad30*/  ISETP.GT.AND P6, PT, R193.reuse, 0x78, PT ;  /* 0x00000078c100780c */ /* 0x040fe40003fc4270 */
[----:B------:R-:W-:Y:S02]  /*1ad40*/  FMNMX.FTZ R14, R202, R14, !PT ;  /* 0x0000000eca0e7209 */ /* 0x000fe40007810000 */
[----:B--2---:R-:W-:Y:S02]  /*1ad50*/  FSEL R204, R204, -INF , P6 ;  /* 0xff800000cccc7808 */ /* 0x004fe40003000000 */
[----:B------:R-:W-:-:S02]  /*1ad60*/  ISETP.GT.AND P6, PT, R193, 0x79, PT ;  /* 0x00000079c100780c */ /* 0x000fc40003fc4270 */
[----:B------:R-:W-:Y:S02]  /*1ad70*/  FMNMX.FTZ R14, R203, R14, !PT ;  /* 0x0000000ecb0e7209 */ /* 0x000fe40007810000 */
[----:B---3--:R-:W-:Y:S02]  /*1ad80*/  FSEL R193, R215, -INF , P6 ;  /* 0xff800000d7c17808 */ /* 0x008fe40003000000 */
[----:B------:R-:W-:-:S04]  /*1ad90*/  FMNMX.FTZ R14, R204, R14, !PT ;  /* 0x0000000ecc0e7209 */ /* 0x000fc80007810000 */
[----:B------:R-:W-:-:S05]  /*1ada0*/  FMNMX.FTZ R14, R193, R14, !PT ;  /* 0x0000000ec10e7209 */ /* 0x000fca0007810000 */
[----:B------:R-:W0:Y:S02]  /*1adb0*/  SHFL.BFLY PT, R206, R14, 0x2, 0x1f ;  /* 0x0c401f000ece7f89 */ /* 0x000e2400000e0000 */
[----:B0-----:R-:W-:-:S05]  /*1adc0*/  FMNMX.FTZ R14, R14, R206, !PT ;  /* 0x000000ce0e0e7209 */ /* 0x001fca0007810000 */
[----:B------:R-:W0:Y:S01]  /*1add0*/  SHFL.BFLY PT, R206, R14, 0x1, 0x1f ;  /* 0x0c201f000ece7f89 */ /* 0x000e2200000e0000 */
[----:B------:R-:W-:Y:S01]  /*1ade0*/  UMOV UR38, UR43 ;  /* 0x0000002b00267c82 */ /* 0x000fe20008000000 */
[----:B0-----:R-:W-:-:S04]  /*1adf0*/  FMNMX.FTZ R14, R14, R206, !PT ;  /* 0x000000ce0e0e7209 */ /* 0x001fc80007810000 */
[----:B------:R-:W-:-:S04]  /*1ae00*/  FSETP.NEU.FTZ.AND P6, PT, R14, -INF , PT ;  /* 0xff8000000e00780b */ /* 0x000fc80003fdd000 */
[----:B------:R-:W-:-:S05]  /*1ae10*/  FSEL R207, R14, RZ, P6 ;  /* 0x000000ff0ecf7208 */ /* 0x000fca0003000000 */
[----:B------:R-:W-:Y:S01]  /*1ae20*/  FADD.FTZ R207, -R207, R11 ;  /* 0x0000000bcfcf7221 */ /* 0x000fe20000010100 */
[----:B------:R-:W-:-:S04]  /*1ae30*/  IMAD.U32 R11, RZ, RZ, UR38 ;  /* 0x00000026ff0b7e24 */ /* 0x000fc8000f8e00ff */
[----:B------:R-:W-:Y:S01]  /*1ae40*/  FFMA.FTZ R11, R14, R11, -8 ;  /* 0xc10000000e0b7423 */ /* 0x000fe2000001000b */
[----:B------:R-:W-:-:S04]  /*1ae50*/  FMUL.FTZ R205, R2, R205 ;  /* 0x000000cd02cd7220 */ /* 0x000fc80000410000 */
[----:B------:R-:W-:Y:S02]  /*1ae60*/  FSEL R206, R11, RZ, P6 ;  /* 0x000000ff0bce7208 */ /* 0x000fe40003000000 */
[----:B------:R0:W-:Y:S03]  /*1ae70*/  MUFU.TANH R11, R205 ;  /* 0x000000cd000b7308 */ /* 0x0001e60000002400 */
[----:B------:R-:W-:-:S01]  /*1ae80*/  FFMA.FTZ R9, R9, UR38, -R206 ;  /* 0x0000002609097c23 */ /* 0x000fc200080108ce */
[--C-:B------:R-:W-:Y:S01]  /*1ae90*/  FFMA.FTZ R153, R153, UR38, -R206.reuse ;  /* 0x0000002699997c23 */ /* 0x100fe200080108ce */
[----:B0-----:R-:W-:-:S01]  /*1aea0*/  FFMA.FTZ R205, R191, UR38, -R206 ;  /* 0x00000026bfcd7c23 */ /* 0x001fc200080108ce */
[----:B------:R-:W-:-:S03]  /*1aeb0*/  FMUL.FTZ R191, R207, UR38 ;  /* 0x00000026cfbf7c20 */ /* 0x000fc60008410000 */
[----:B------:R-:W-:Y:S01]  /*1aec0*/  MUFU.EX2 R9, R9 ;  /* 0x0000000900097308 */ /* 0x000fe20000000800 */
[----:B------:R-:W-:-:S01]  /*1aed0*/  FFMA.FTZ R155, R155, UR38, -R206 ;  /* 0x000000269b9b7c23 */ /* 0x000fc200080108ce */
[----:B------:R-:W-:-:S06]  /*1aee0*/  FFMA.FTZ R158, R158, UR38, -R206 ;  /* 0x000000269e9e7c23 */ /* 0x000fcc00080108ce */
[----:B------:R-:W0:Y:S08]  /*1aef0*/  MUFU.EX2 R191, R191 ;  /* 0x000000bf00bf7308 */ /* 0x000e300000000800 */
[----:B------:R-:W1:Y:S08]  /*1af00*/  MUFU.EX2 R153, R153 ;  /* 0x0000009900997308 */ /* 0x000e700000000800 */
[----:B------:R-:W2:Y:S08]  /*1af10*/  MUFU.EX2 R155, R155 ;  /* 0x0000009b009b7308 */ /* 0x000eb00000000800 */
[----:B------:R-:W3:Y:S01]  /*1af20*/  MUFU.EX2 R158, R158 ;  /* 0x0000009e009e7308 */ /* 0x000ee20000000800 */
[----:B0-----:R-:W-:-:S04]  /*1af30*/  FFMA.FTZ R0, R191, R0, R9 ;  /* 0x00000000bf007223 */ /* 0x001fc80000010009 */
[----:B-1----:R-:W-:-:S04]  /*1af40*/  FADD.FTZ R0, R153, R0 ;  /* 0x0000000099007221 */ /* 0x002fc80000010000 */
[----:B--2---:R-:W-:Y:S01]  /*1af50*/  FADD.FTZ R0, R155, R0 ;  /* 0x000000009b007221 */ /* 0x004fe20000010000 */
[----:B---3--:R-:W-:-:S04]  /*1af60*/  F2FP.SATFINITE.E4M3.F32.PACK_AB_MERGE_C R155, R158, R155, RZ ;  /* 0x0000009b9e9b723e */ /* 0x008fc800048070ff */
[----:B------:R-:W-:Y:S02]  /*1af70*/  F2FP.SATFINITE.E4M3.F32.PACK_AB_MERGE_C R153, R153, R9, R155 ;  /* 0x000000099999723e */ /* 0x000fe4000480709b */
        /* <DEDUP_REMOVED lines=20> */
[----:B------:R-:W-:Y:S01]  /*1b0c0*/  FMNMX.FTZ R9, R180, R9, !PT ;  /* 0x00000009b4097209 */ /* 0x000fe20007810000 */
[----:B------:R-:W-:-:S03]  /*1b0d0*/  FMUL.FTZ R155, R2, R208 ;  /* 0x000000d0029b7220 */ /* 0x000fc60000410000 */
[----:B------:R-:W-:Y:S01]  /*1b0e0*/  FMNMX.FTZ R9, R181, R9, !PT ;  /* 0x00000009b5097209 */ /* 0x000fe20007810000 */
[----:B------:R-:W-:-:S03]  /*1b0f0*/  FMUL.FTZ R207, R2, R209 ;  /* 0x000000d102cf7220 */ /* 0x000fc60000410000 */
[----:B------:R-:W-:Y:S01]  /*1b100*/  FMNMX.FTZ R9, R184, R9, !PT ;  /* 0x00000009b8097209 */ /* 0x000fe20007810000 */
[----:B------:R-:W0:Y:S01]  /*1b110*/  MUFU.TANH R155, R155 ;  /* 0x0000009b009b7308 */ /* 0x000e220000002400 */
[----:B------:R-:W-:-:S01]  /*1b120*/  FADD.FTZ R0, R158, R0 ;  /* 0x000000009e007221 */ /* 0x000fc20000010000 */
[----:B------:R-:W-:Y:S01]  /*1b130*/  FMUL.FTZ R158, R2, R212 ;  /* 0x000000d4029e7220 */ /* 0x000fe20000410000 */
[----:B------:R-:W-:Y:S01]  /*1b140*/  FMNMX.FTZ R9, R185, R9, !PT ;  /* 0x00000009b9097209 */ /* 0x000fe20007810000 */
[--C-:B------:R-:W-:Y:S01]  /*1b150*/  FFMA.FTZ R159, R159, UR38, -R206.reuse ;  /* 0x000000269f9f7c23 */ /* 0x100fe200080108ce */
[----:B------:R-:W-:-:S01]  /*1b160*/  FFMA.FTZ R162, R162, UR38, -R206 ;  /* 0x00000026a2a27c23 */ /* 0x000fc200080108ce */
[--C-:B------:R-:W-:Y:S01]  /*1b170*/  FFMA.FTZ R163, R163, UR38, -R206.reuse ;  /* 0x00000026a3a37c23 */ /* 0x100fe200080108ce */
[----:B------:R-:W-:-:S01]  /*1b180*/  FFMA.FTZ R166, R166, UR38, -R206 ;  /* 0x00000026a6a67c23 */ /* 0x000fc200080108ce */
[----:B------:R-:W1:Y:S01]  /*1b190*/  MUFU.TANH R207, R207 ;  /* 0x000000cf00cf7308 */ /* 0x000e620000002400 */
[----:B------:R-:W-:-:S01]  /*1b1a0*/  FFMA.FTZ R167, R167, UR38, -R206 ;  /* 0x00000026a7a77c23 */ /* 0x000fc200080108ce */
[--C-:B------:R-:W-:Y:S01]  /*1b1b0*/  FFMA.FTZ R170, R170, UR38, -R206.reuse ;  /* 0x00000026aaaa7c23 */ /* 0x100fe200080108ce */
        /* <DEDUP_REMOVED lines=21> */
[----:B------:R-:W-:Y:S01]  /*1b310*/  FMNMX.FTZ R9, R197, R9, !PT ;  /* 0x00000009c5097209 */ /* 0x000fe20007810000 */
[----:B------:R-:W-:Y:S01]  /*1b320*/  FMUL.FTZ R206, R2, R213 ;  /* 0x000000d502ce7220 */ /* 0x000fe20000410000 */
[----:B------:R-:W2:Y:S02]  /*1b330*/  MUFU.TANH R158, R158 ;  /* 0x0000009e009e7308 */ /* 0x000ea40000002400 */
[----:B------:R-:W-:-:S02]  /*1b340*/  FMNMX.FTZ R9, R188, R9, !PT ;  /* 0x00000009bc097209 */ /* 0x000fc40007810000 */
[----:B------:R-:W-:Y:S02]  /*1b350*/  FSEL R11, R11, -INF , P5 ;  /* 0xff8000000b0b7808 */ /* 0x000fe40002800000 */
[----:B------:R-:W-:Y:S02]  /*1b360*/  FMNMX.FTZ R9, R189, R9, !PT ;  /* 0x00000009bd097209 */ /* 0x000fe40007810000 */
[----:B------:R-:W3:Y:S01]  /*1b370*/  MUFU.TANH R206, R206 ;  /* 0x000000ce00ce7308 */ /* 0x000ee20000002400 */
[----:B0-----:R-:W-:Y:S02]  /*1b380*/  FSEL R155, R155, -INF , P4 ;  /* 0xff8000009b9b7808 */ /* 0x001fe40002000000 */
[----:B------:R-:W-:Y:S02]  /*1b390*/  FMNMX.FTZ R9, R11, R9, !PT ;  /* 0x000000090b097209 */ /* 0x000fe40007810000 */
[----:B-1----:R-:W-:Y:S02]  /*1b3a0*/  FSEL R207, R207, -INF , P3 ;  /* 0xff800000cfcf7808 */ /* 0x002fe40001800000 */
[----:B------:R-:W-:-:S02]  /*1b3b0*/  FMNMX.FTZ R9, R155, R9, !PT ;  /* 0x000000099b097209 */ /* 0x000fc40007810000 */
[----:B--2---:R-:W-:Y:S02]  /*1b3c0*/  FSEL R158, R158, -INF , P2 ;  /* 0xff8000009e9e7808 */ /* 0x004fe40001000000 */
[----:B------:R-:W-:-:S04]  /*1b3d0*/  FMNMX.FTZ R9, R207, R9, !PT ;  /* 0x00000009cf097209 */ /* 0x000fc80007810000 */
[----:B------:R-:W-:Y:S02]  /*1b3e0*/  FMNMX.FTZ R9, R158, R9, !PT ;  /* 0x000000099e097209 */ /* 0x000fe40007810000 */
[----:B---3--:R-:W-:-:S04]  /*1b3f0*/  FSEL R206, R206, -INF , P1 ;  /* 0xff800000cece7808 */ /* 0x008fc80000800000 */
[----:B------:R-:W-:-:S05]  /*1b400*/  FMNMX.FTZ R9, R206, R9, !PT ;  /* 0x00000009ce097209 */ /* 0x000fca0007810000 */
[----:B------:R-:W0:Y:S02]  /*1b410*/  SHFL.BFLY PT, R208, R9, 0x2, 0x1f ;  /* 0x0c401f0009d07f89 */ /* 0x000e2400000e0000 */
[----:B0-----:R-:W-:-:S05]  /*1b420*/  FMNMX.FTZ R9, R9, R208, !PT ;  /* 0x000000d009097209 */ /* 0x001fca0007810000 */
[----:B------:R-:W0:Y:S02]  /*1b430*/  SHFL.BFLY PT, R208, R9, 0x1, 0x1f ;  /* 0x0c201f0009d07f89 */ /* 0x000e2400000e0000 */
[----:B0-----:R-:W-:-:S04]  /*1b440*/  FMNMX.FTZ R9, R9, R208, !PT ;  /* 0x000000d009097209 */ /* 0x001fc80007810000 */
[----:B------:R-:W-:-:S04]  /*1b450*/  FSETP.NEU.FTZ.AND P1, PT, R9, -INF , PT ;  /* 0xff8000000900780b */ /* 0x000fc80003f3d000 */
[----:B------:R-:W-:-:S05]  /*1b460*/  FSEL R208, R9, RZ, P1 ;  /* 0x000000ff09d07208 */ /* 0x000fca0000800000 */
[----:B------:R-:W-:Y:S01]  /*1b470*/  FADD.FTZ R10, -R208, R10 ;  /* 0x0000000ad00a7221 */ /* 0x000fe20000010100 */
[----:B------:R-:W-:-:S04]  /*1b480*/  IMAD.U32 R208, RZ, RZ, UR38 ;  /* 0x00000026ffd07e24 */ /* 0x000fc8000f8e00ff */
[----:B------:R-:W-:-:S05]  /*1b490*/  FFMA.FTZ R208, R9, R208, -8 ;  /* 0xc100000009d07423 */ /* 0x000fca00000100d0 */
[----:B------:R-:W-:Y:S01]  /*1b4a0*/  FSEL R208, R208, RZ, P1 ;  /* 0x000000ffd0d07208 */ /* 0x000fe20000800000 */
[----:B------:R-:W-:-:S04]  /*1b4b0*/  FMUL.FTZ R10, R10, UR38 ;  /* 0x000000260a0a7c20 */ /* 0x000fc80008410000 */
[--C-:B------:R-:W-:Y:S01]  /*1b4c0*/  FFMA.FTZ R12, R12, UR38, -R208.reuse ;  /* 0x000000260c0c7c23 */ /* 0x100fe200080108d0 */
[----:B------:R-:W-:-:S01]  /*1b4d0*/  FFMA.FTZ R13, R13, UR38, -R208 ;  /* 0x000000260d0d7c23 */ /* 0x000fc200080108d0 */
[----:B------:R-:W-:Y:S01]  /*1b4e0*/  MUFU.EX2 R10, R10 ;  /* 0x0000000a000a7308 */ /* 0x000fe20000000800 */
[----:B------:R-:W-:-:S01]  /*1b4f0*/  FFMA.FTZ R15, R15, UR38, -R208 ;  /* 0x000000260f0f7c23 */ /* 0x000fc200080108d0 */
[----:B------:R-:W-:-:S06]  /*1b500*/  FFMA.FTZ R209, R20, UR38, -R208 ;  /* 0x0000002614d17c23 */ /* 0x000fcc00080108d0 */
[----:B------:R-:W0:Y:S08]  /*1b510*/  MUFU.EX2 R12, R12 ;  /* 0x0000000c000c7308 */ /* 0x000e300000000800 */
[----:B------:R-:W1:Y:S08]  /*1b520*/  MUFU.EX2 R13, R13 ;  /* 0x0000000d000d7308 */ /* 0x000e700000000800 */
[----:B------:R-:W2:Y:S01]  /*1b530*/  MUFU.EX2 R15, R15 ;  /* 0x0000000f000f7308 */ /* 0x000ea20000000800 */
[----:B------:R-:W-:-:S01]  /*1b540*/  FFMA.FTZ R20, R21, UR38, -R208 ;  /* 0x0000002615147c23 */ /* 0x000fc200080108d0 */
[----:B0-----:R-:W-:-:S06]  /*1b550*/  FFMA.FTZ R3, R10, R3, R12 ;  /* 0x000000030a037223 */ /* 0x001fcc000001000c */
[----:B------:R-:W0:Y:S01]  /*1b560*/  MUFU.EX2 R209, R209 ;  /* 0x000000d100d17308 */ /* 0x000e220000000800 */
[----:B------:R-:W-:-:S01]  /*1b570*/  FFMA.FTZ R21, R152, UR38, -R208 ;  /* 0x0000002698157c23 */ /* 0x000fc200080108d0 */
[----:B-1----:R-:W-:Y:S01]  /*1b580*/  FADD.FTZ R3, R13, R3 ;  /* 0x000000030d037221 */ /* 0x002fe20000010000 */
[----:B------:R-:W-:-:S05]  /*1b590*/  FFMA.FTZ R152, R196, UR38, -R208 ;  /* 0x00000026c4987c23 */ /* 0x000fca00080108d0 */
[----:B------:R-:W1:Y:S01]  /*1b5a0*/  MUFU.EX2 R20, R20 ;  /* 0x0000001400147308 */ /* 0x000e620000000800 */
[----:B--2---:R-:W-:-:S01]  /*1b5b0*/  FADD.FTZ R3, R15, R3 ;  /* 0x000000030f037221 */ /* 0x004fc20000010000 */
[--C-:B------:R-:W-:Y:S01]  /*1b5c0*/  FFMA.FTZ R154, R154, UR38, -R208.reuse ;  /* 0x000000269a9a7c23 */ /* 0x100fe200080108d0 */
[----:B------:R-:W-:-:S05]  /*1b5d0*/  FFMA.FTZ R210, R161, UR38, -R208 ;  /* 0x00000026a1d27c23 */ /* 0x000fca00080108d0 */
[----:B------:R-:W2:Y:S01]  /*1b5e0*/  MUFU.EX2 R159, R159 ;  /* 0x0000009f009f7308 */ /* 0x000ea20000000800 */
[----:B0-----:R-:W-:Y:S01]  /*1b5f0*/  F2FP.SATFINITE.E4M3.F32.PACK_AB_MERGE_C R15, R209, R15, RZ ;  /* 0x0000000fd10f723e */ /* 0x001fe200048070ff */
[----:B------:R-:W-:Y:S01]  /*1b600*/  FFMA.FTZ R161, R165, UR38, -R208 ;  /* 0x00000026a5a17c23 */ /* 0x000fe200080108d0 */
[----:B------:R-:W-:-:S01]  /*1b610*/  FADD.FTZ R209, R209, R3 ;  /* 0x00000003d1d17221 */ /* 0x000fc20000010000 */
[----:B------:R-:W-:-:S04]  /*1b620*/  VIADD R3, R6, 0x38840 ;  /* 0x0003884006037836 */ /* 0x000fc80000000000 */
[----:B------:R-:W0:Y:S01]  /*1b630*/  MUFU.EX2 R21, R21 ;  /* 0x0000001500157308 */ /* 0x000e220000000800 */
[----:B------:R-:W-:Y:S02]  /*1b640*/  IMAD.U32 R165, RZ, RZ, UR39 ;  /* 0x00000027ffa57e24 */ /* 0x000fe4000f8e00ff */
[----:B------:R-:W-:-:S05]  /*1b650*/  FFMA.FTZ R156, R156, UR38, -R208 ;  /* 0x000000269c9c7c23 */ /* 0x000fca00080108d0 */
[----:B------:R-:W3:Y:S01]  /*1b660*/  MUFU.EX2 R162, R162 ;  /* 0x000000a200a27308 */ /* 0x000ee20000000800 */
[----:B------:R-:W-:Y:S01]  /*1b670*/  PRMT R3, R165, 0x654, R3 ;  /* 0x00000654a5037816 */ /* 0x000fe20000000003 */
[----:B------:R-:W-:-:S06]  /*1b680*/  FFMA.FTZ R157, R157, UR38, -R208 ;  /* 0x000000269d9d7c23 */ /* 0x000fcc00080108d0 */
[----:B------:R-:W4:Y:S01]  /*1b690*/  MUFU.EX2 R152, R152 ;  /* 0x0000009800987308 */ /* 0x000f220000000800 */
[----:B------:R2:W-:Y:S07]  /*1b6a0*/  SYNCS.ARRIVE.TRANS64.RED.A1T0 RZ, [R3+URZ], RZ ;  /* 0x000000ff03ff79a7 */ /* 0x0005ee000810043f */
[----:B------:R-:W5:Y:S01]  /*1b6b0*/  MUFU.EX2 R163, R163 ;  /* 0x000000a300a37308 */ /* 0x000f620000000800 */
[----:B-1----:R-:W-:-:S01]  /*1b6c0*/  FADD.FTZ R209, R20, R209 ;  /* 0x000000d114d17221 */ /* 0x002fc20000010000 */
[----:B------:R-:W-:-:S06]  /*1b6d0*/  FFMA.FTZ R196, R160, UR38, -R208 ;  /* 0x00000026a0c47c23 */ /* 0x000fcc00080108d0 */
[----:B------:R-:W1:Y:S01]  /*1b6e0*/  MUFU.EX2 R154, R154 ;  /* 0x0000009a009a7308 */ /* 0x000e620000000800 */
[----:B--2---:R-:W-:-:S07]  /*1b6f0*/  FADD.FTZ R3, R159, R0 ;  /* 0x000000009f037221 */ /* 0x004fce0000010000 */
[----:B------:R-:W2:Y:S01]  /*1b700*/  MUFU.EX2 R166, R166 ;  /* 0x000000a600a67308 */ /* 0x000ea20000000800 */
[----:B0-----:R-:W-:-:S01]  /*1b710*/  FADD.FTZ R0, R21, R209 ;  /* 0x000000d115007221 */ /* 0x001fc20000010000 */
[----:B---3--:R-:W-:-:S06]  /*1b720*/  FADD.FTZ R3, R162, R3 ;  /* 0x00000003a2037221 */ /* 0x008fcc0000010000 */
[----:B------:R-:W0:Y:S08]  /*1b730*/  MUFU.EX2 R156, R156 ;  /* 0x0000009c009c7308 */ /* 0x000e300000000800 */
[----:B------:R-:W3:Y:S01]  /*1b740*/  MUFU.EX2 R167, R167 ;  /* 0x000000a700a77308 */ /* 0x000ee20000000800 */
[----:B----4-:R-:W-:-:S01]  /*1b750*/  FADD.FTZ R0, R152, R0 ;  /* 0x0000000098007221 */ /* 0x010fc20000010000 */
[----:B------:R-:W-:-:S06]  /*1b760*/  FFMA.FTZ R160, R164, UR38, -R208 ;  /* 0x00000026a4a07c23 */ /* 0x000fcc00080108d0 */
[----:B------:R-:W4:Y:S01]  /*1b770*/  MUFU.EX2 R157, R157 ;  /* 0x0000009d009d7308 */ /* 0x000f220000000800 */
[----:B-----5:R-:W-:-:S07]  /*1b780*/  FADD.FTZ R3, R163, R3 ;  /* 0x00000003a3037221 */ /* 0x020fce0000010000 */
[----:B------:R-:W5:Y:S01]  /*1b790*/  MUFU.EX2 R170, R170 ;  /* 0x000000aa00aa7308 */ /* 0x000f620000000800 */
[----:B-1----:R-:W-:-:S01]  /*1b7a0*/  FADD.FTZ R0, R154, R0 ;  /* 0x000000009a007221 */ /* 0x002fc20000010000 */
[----:B--2---:R-:W-:-:S06]  /*1b7b0*/  FADD.FTZ R3, R166, R3 ;  /* 0x00000003a6037221 */ /* 0x004fcc0000010000 */
[----:B------:R-:W1:Y:S08]  /*1b7c0*/  MUFU.EX2 R196, R196 ;  /* 0x000000c400c47308 */ /* 0x000e700000000800 */
[----:B------:R-:W2:Y:S01]  /*1b7d0*/  MUFU.EX2 R171, R171 ;  /* 0x000000ab00ab7308 */ /* 0x000ea20000000800 */
[----:B0-----:R-:W-:-:S01]  /*1b7e0*/  FADD.FTZ R0, R156, R0 ;  /* 0x000000009c007221 */ /* 0x001fc20000010000 */
[----:B------:R-:W-:-:S06]  /*1b7f0*/  FFMA.FTZ R164, R168, UR38, -R208 ;  /* 0x00000026a8a47c23 */ /* 0x000fcc00080108d0 */
[----:B------:R-:W0:Y:S01]  /*1b800*/  MUFU.EX2 R210, R210 ;  /* 0x000000d200d27308 */ /* 0x000e220000000800 */
[----:B---3--:R-:W-:-:S07]  /*1b810*/  FADD.FTZ R3, R167, R3 ;  /* 0x00000003a7037221 */ /* 0x008fce0000010000 */
[----:B------:R-:W3:Y:S01]  /*1b820*/  MUFU.EX2 R174, R174 ;  /* 0x000000ae00ae7308 */ /* 0x000ee20000000800 */
[----:B----4-:R-:W-:-:S01]  /*1b830*/  FADD.FTZ R0, R157, R0 ;  /* 0x000000009d007221 */ /* 0x010fc20000010000 */
[----:B------:R-:W-:-:S06]  /*1b840*/  FFMA.FTZ R169, R169, UR38, -R208 ;  /* 0x00000026a9a97c23 */ /* 0x000fcc00080108d0 */
[----:B------:R-:W4:Y:S01]  /*1b850*/  MUFU.EX2 R160, R160 ;  /* 0x000000a000a07308 */ /* 0x000f220000000800 */
[----:B-----5:R-:W-:-:S07]  /*1b860*/  FADD.FTZ R3, R170, R3 ;  /* 0x00000003aa037221 */ /* 0x020fce0000010000 */
[----:B------:R-:W5:Y:S01]  /*1b870*/  MUFU.EX2 R175, R175 ;  /* 0x000000af00af7308 */ /* 0x000f620000000800 */
[----:B-1----:R-:W-:-:S01]  /*1b880*/  FADD.FTZ R0, R196, R0 ;  /* 0x00000000c4007221 */ /* 0x002fc20000010000 */
[----:B------:R-:W-:-:S06]  /*1b890*/  FFMA.FTZ R172, R172, UR38, -R208 ;  /* 0x00000026acac7c23 */ /* 0x000fcc00080108d0 */
[----:B------:R-:W1:Y:S01]  /*1b8a0*/  MUFU.EX2 R161, R161 ;  /* 0x000000a100a17308 */ /* 0x000e620000000800 */
[----:B--2---:R-:W-:-:S07]  /*1b8b0*/  FADD.FTZ R3, R171, R3 ;  /* 0x00000003ab037221 */ /* 0x004fce0000010000 */
        /* <DEDUP_REMOVED lines=11> */
[----:B------:R-:W-:-:S01]  /*1b970*/  FFMA.FTZ R177, R177, UR38, -R208 ;  /* 0x00000026b1b17c23 */ /* 0x000fc200080108d0 */
[----:B-1----:R-:W-:-:S06]  /*1b980*/  FADD.FTZ R0, R161, R0 ;  /* 0x00000000a1007221 */ /* 0x002fcc0000010000 */
        /* <DEDUP_REMOVED lines=13> */
[----:B-1----:R-:W-:-:S07]  /*1ba60*/  FADD.FTZ R0, R172, R0 ;  /* 0x00000000ac007221 */ /* 0x002fce0000010000 */
[----:B------:R-:W1:Y:S01]  /*1ba70*/  MUFU.EX2 R177, R177 ;  /* 0x000000b100b17308 */ /* 0x000e620000000800 */
[----:B------:R-:W-:-:S01]  /*1ba80*/  FFMA.FTZ R184, R184, UR38, -R208 ;  /* 0x00000026b8b87c23 */ /* 0x000fc200080108d0 */
[----:B--2---:R-:W-:-:S06]  /*1ba90*/  FADD.FTZ R3, R183, R3 ;  /* 0x00000003b7037221 */ /* 0x004fcc0000010000 */
        /* <DEDUP_REMOVED lines=11> */
[----:B-1----:R-:W-:Y:S01]  /*1bb50*/  F2FP.SATFINITE.E4M3.F32.PACK_AB_MERGE_C R176, R177, R176, RZ ;  /* 0x000000b0b1b0723e */ /* 0x002fe200048070ff */
[----:B------:R-:W-:Y:S01]  /*1bb60*/  FFMA.FTZ R11, R11, UR38, -R208 ;  /* 0x000000260b0b7c23 */ /* 0x000fe200080108d0 */
[----:B------:R-:W-:-:S05]  /*1bb70*/  FADD.FTZ R177, R177, R0 ;  /* 0x00000000b1b17221 */ /* 0x000fca0000010000 */
[----:B------:R-:W1:Y:S01]  /*1bb80*/  MUFU.EX2 R184, R184 ;  /* 0x000000b800b87308 */ /* 0x000e620000000800 */
[----:B------:R-:W-:-:S01]  /*1bb90*/  FFMA.FTZ R188, R188, UR38, -R208 ;  /* 0x00000026bcbc7c23 */ /* 0x000fc200080108d0 */
[----:B--2---:R-:W-:-:S06]  /*1bba0*/  FADD.FTZ R3, R190, R3 ;  /* 0x00000003be037221 */ /* 0x004fcc0000010000 */
[----:B------:R-:W2:Y:S01]  /*1bbb0*/  MUFU.EX2 R194, R194 ;  /* 0x000000c200c27308 */ /* 0x000ea20000000800 */
[----:B0-----:R-:W-:-:S07]  /*1bbc0*/  FADD.FTZ R177, R180, R177 ;  /* 0x000000b1b4b17221 */ /* 0x001fce0000010000 */
[----:B------:R-:W0:Y:S08]  /*1bbd0*/  MUFU.EX2 R185, R185 ;  /* 0x000000b900b97308 */ /* 0x000e300000000800 */
[----:B------:R-:W0:Y:S08]  /*1bbe0*/  MUFU.EX2 R195, R195 ;  /* 0x000000c300c37308 */ /* 0x000e300000000800 */
[----:B------:R-:W0:Y:S01]  /*1bbf0*/  MUFU.EX2 R197, R197 ;  /* 0x000000c500c57308 */ /* 0x000e220000000800 */
[----:B------:R-:W-:-:S07]  /*1bc00*/  FFMA.FTZ R189, R189, UR38, -R208 ;  /* 0x00000026bdbd7c23 */ /* 0x000fce00080108d0 */
[----:B------:R-:W0:Y:S08]  /*1bc10*/  MUFU.EX2 R198, R198 ;  /* 0x000000c600c67308 */ /* 0x000e300000000800 */
[----:B------:R3:W-:Y:S02]  /*1bc20*/  MUFU.EX2 R0, R11 ;  /* 0x0000000b00007308 */ /* 0x0007e40000000800 */
[----:B---3--:R-:W-:-:S06]  /*1bc30*/  FADD.FTZ R11, R205, R3 ;  /* 0x00000003cd0b7221 */ /* 0x008fcc0000010000 */
[----:B------:R-:W3:Y:S01]  /*1bc40*/  MUFU.EX2 R188, R188 ;  /* 0x000000bc00bc7308 */ /* 0x000ee20000000800 */
[----:B----4-:R-:W-:-:S01]  /*1bc50*/  FADD.FTZ R3, R181, R177 ;  /* 0x000000b1b5037221 */ /* 0x010fc20000010000 */
[----:B-----5:R-:W-:-:S06]  /*1bc60*/  FADD.FTZ R11, R192, R11 ;  /* 0x0000000bc00b7221 */ /* 0x020fcc0000010000 */
[----:B------:R-:W4:Y:S01]  /*1bc70*/  MUFU.EX2 R199, R199 ;  /* 0x000000c700c77308 */ /* 0x000f220000000800 */
[----:B-1----:R-:W-:-:S01]  /*1bc80*/  FADD.FTZ R3, R184, R3 ;  /* 0x00000003b8037221 */ /* 0x002fc20000010000 */
[----:B--2---:R-:W-:-:S06]  /*1bc90*/  FADD.FTZ R11, R194, R11 ;  /* 0x0000000bc20b7221 */ /* 0x004fcc0000010000 */
[----:B------:R-:W1:Y:S01]  /*1bca0*/  MUFU.EX2 R200, R200 ;  /* 0x000000c800c87308 */ /* 0x000e620000000800 */
[----:B0-----:R-:W-:-:S01]  /*1bcb0*/  FADD.FTZ R3, R185, R3 ;  /* 0x00000003b9037221 */ /* 0x001fc20000010000 */
[----:B------:R-:W-:Y:S01]  /*1bcc0*/  FADD.FTZ R11, R195, R11 ;  /* 0x0000000bc30b7221 */ /* 0x000fe20000010000 */
[----:B------:R-:W-:-:S05]  /*1bcd0*/  FFMA.FTZ R155, R155, UR38, -R208 ;  /* 0x000000269b9b7c23 */ /* 0x000fca00080108d0 */
[----:B------:R-:W0:Y:S01]  /*1bce0*/  MUFU.EX2 R201, R201 ;  /* 0x000000c900c97308 */ /* 0x000e220000000800 */
[----:B------:R-:W-:-:S01]  /*1bcf0*/  FADD.FTZ R3, R197, R3 ;  /* 0x00000003c5037221 */ /* 0x000fc20000010000 */
[----:B------:R-:W-:-:S06]  /*1bd00*/  FADD.FTZ R11, R198, R11 ;  /* 0x0000000bc60b7221 */ /* 0x000fcc0000010000 */
[----:B------:R-:W2:Y:S01]  /*1bd10*/  MUFU.EX2 R189, R189 ;  /* 0x000000bd00bd7308 */ /* 0x000ea20000000800 */
[----:B------:R-:W-:-:S01]  /*1bd20*/  FFMA.FTZ R207, R207, UR38, -R208 ;  /* 0x00000026cfcf7c23 */ /* 0x000fc200080108d0 */
[----:B------:R-:W-:Y:S01]  /*1bd30*/  F2FP.SATFINITE.E4M3.F32.PACK_AB_MERGE_C R165, R154, R152, RZ ;  /* 0x000000989aa5723e */ /* 0x000fe200048070ff */
[----:B---3--:R-:W-:-:S01]  /*1bd40*/  FADD.FTZ R152, R188, R3 ;  /* 0x00000003bc987221 */ /* 0x008fc20000010000 */
[----:B------:R-:W-:-:S04]  /*1bd50*/  F2FP.SATFINITE.E4M3.F32.PACK_AB_MERGE_C R163, R166, R163, RZ ;  /* 0x000000a3a6a3723e */ /* 0x000fc800048070ff */
[----:B------:R-:W3:Y:S01]  /*1bd60*/  MUFU.EX2 R202, R202 ;  /* 0x000000ca00ca7308 */ /* 0x000ee20000000800 */
[----:B----4-:R-:W-:-:S01]  /*1bd70*/  FADD.FTZ R3, R199, R11 ;  /* 0x0000000bc7037221 */ /* 0x010fc20000010000 */
[--C-:B------:R-:W-:Y:S01]  /*1bd80*/  FFMA.FTZ R158, R158, UR38, -R208.reuse ;  /* 0x000000269e9e7c23 */ /* 0x100fe200080108d0 */
[----:B------:R-:W-:-:S05]  /*1bd90*/  FFMA.FTZ R206, R206, UR38, -R208 ;  /* 0x00000026cece7c23 */ /* 0x000fca00080108d0 */
[----:B------:R-:W4:Y:S01]  /*1bda0*/  MUFU.EX2 R203, R203 ;  /* 0x000000cb00cb7308 */ /* 0x000f220000000800 */
[----:B-1----:R-:W-:-:S07]  /*1bdb0*/  FADD.FTZ R3, R200, R3 ;  /* 0x00000003c8037221 */ /* 0x002fce0000010000 */
[----:B------:R-:W1:Y:S01]  /*1bdc0*/  MUFU.EX2 R166, R155 ;  /* 0x0000009b00a67308 */ /* 0x000e620000000800 */
[----:B0-----:R-:W-:-:S01]  /*1bdd0*/  FADD.FTZ R3, R201, R3 ;  /* 0x00000003c9037221 */ /* 0x001fc20000010000 */
[----:B--2---:R-:W-:-:S06]  /*1bde0*/  FADD.FTZ R152, R189, R152 ;  /* 0x00000098bd987221 */ /* 0x004fcc0000010000 */
[----:B------:R-:W0:Y:S01]  /*1bdf0*/  MUFU.EX2 R207, R207 ;  /* 0x000000cf00cf7308 */ /* 0x000e220000000800 */
[----:B---3--:R-:W-:-:S01]  /*1be00*/  FADD.FTZ R3, R202, R3 ;  /* 0x00000003ca037221 */ /* 0x008fc20000010000 */
[----:B------:R-:W-:-:S06]  /*1be10*/  FADD.FTZ R152, R0, R152 ;  /* 0x0000009800987221 */ /* 0x000fcc0000010000 */
[----:B------:R-:W2:Y:S01]  /*1be20*/  MUFU.EX2 R204, R204 ;  /* 0x000000cc00cc7308 */ /* 0x000ea20000000800 */
[----:B------:R-:W-:-:S07]  /*1be30*/  F2FP.SATFINITE.E4M3.F32.PACK_AB_MERGE_C R11, R0, R189, RZ ;  /* 0x000000bd000b723e */ /* 0x000fce00048070ff */
[----:B------:R-:W-:Y:S08]  /*1be40*/  MUFU.EX2 R193, R193 ;  /* 0x000000c100c17308 */ /* 0x000ff00000000800 */
[----:B------:R-:W3:Y:S08]  /*1be50*/  MUFU.EX2 R158, R158 ;  /* 0x0000009e009e7308 */ /* 0x000ef00000000800 */
[----:B------:R-:W5:Y:S01]  /*1be60*/  MUFU.EX2 R206, R206 ;  /* 0x000000ce00ce7308 */ /* 0x000f620000000800 */
[----:B----4-:R-:W-:-:S01]  /*1be70*/  FADD.FTZ R0, R203, R3 ;  /* 0x00000003cb007221 */ /* 0x010fc20000010000 */
[----:B-1----:R-:W-:Y:S01]  /*1be80*/  FADD.FTZ R3, R166, R152 ;  /* 0x00000098a6037221 */ /* 0x002fe20000010000 */
[----:B------:R-:W-:-:S03]  /*1be90*/  F2FP.SATFINITE.E4M3.F32.PACK_AB_MERGE_C R196, R210, R196, RZ ;  /* 0x000000c4d2c4723e */ /* 0x000fc600048070ff */
[----:B0-----:R-:W-:Y:S01]  /*1bea0*/  FADD.FTZ R3, R207, R3 ;  /* 0x00000003cf037221 */ /* 0x001fe20000010000 */
[----:B------:R-:W-:Y:S01]  /*1beb0*/  F2FP.SATFINITE.E4M3.F32.PACK_AB_MERGE_C R171, R174, R171, RZ ;  /* 0x000000abaeab723e */ /* 0x000fe200048070ff */
[----:B--2---:R-:W-:Y:S01]  /*1bec0*/  FADD.FTZ R0, R204, R0 ;  /* 0x00000000cc007221 */ /* 0x004fe20000010000 */
[----:B------:R-:W-:Y:S01]  /*1bed0*/  F2FP.SATFINITE.E4M3.F32.PACK_AB_MERGE_C R164, R169, R164, RZ ;  /* 0x000000a4a9a4723e */ /* 0x000fe200048070ff */
[----:B---3--:R-:W-:Y:S01]  /*1bee0*/  FADD.FTZ R3, R158, R3 ;  /* 0x000000039e037221 */ /* 0x008fe20000010000 */
[----:B------:R-:W-:Y:S02]  /*1bef0*/  F2FP.SATFINITE.E4M3.F32.PACK_AB_MERGE_C R179, R182, R179, RZ ;  /* 0x000000b3b6b3723e */ /* 0x000fe400048070ff */
[----:B------:R-:W-:Y:S02]  /*1bf00*/  F2FP.SATFINITE.E4M3.F32.PACK_AB_MERGE_C R187, R190, R187, RZ ;  /* 0x000000bbbebb723e */ /* 0x000fe400048070ff */
[----:B------:R-:W-:Y:S02]  /*1bf10*/  F2FP.SATFINITE.E4M3.F32.PACK_AB_MERGE_C R184, R185, R184, RZ ;  /* 0x000000b8b9b8723e */ /* 0x000fe400048070ff */
[----:B------:R-:W-:-:S02]  /*1bf20*/  F2FP.SATFINITE.E4M3.F32.PACK_AB_MERGE_C R194, R195, R194, RZ ;  /* 0x000000c2c3c2723e */ /* 0x000fc400048070ff */
[----:B------:R-:W-:Y:S02]  /*1bf30*/  F2FP.SATFINITE.E4M3.F32.PACK_AB_MERGE_C R200, R201, R200, RZ ;  /* 0x000000c8c9c8723e */ /* 0x000fe400048070ff */
[----:B------:R-:W-:Y:S02]  /*1bf40*/  F2FP.SATFINITE.E4M3.F32.PACK_AB_MERGE_C R204, R193, R204, RZ ;  /* 0x000000ccc1cc723e */ /* 0x000fe400048070ff */
[----:B-----5:R-:W-:Y:S02]  /*1bf50*/  F2FP.SATFINITE.E4M3.F32.PACK_AB_MERGE_C R168, R206, R158, RZ ;  /* 0x0000009ecea8723e */ /* 0x020fe400048070ff */
[----:B------:R-:W-:Y:S01]  /*1bf60*/  F2FP.SATFINITE.E4M3.F32.PACK_AB_MERGE_C R156, R157, R156, R196 ;  /* 0x0000009c9d9c723e */ /* 0x000fe200048070c4 */
[----:B------:R-:W-:-:S01]  /*1bf70*/  FADD.FTZ R0, R193, R0 ;  /* 0x00000000c1007221 */ /* 0x000fc20000010000 */
[----:B------:R-:W-:Y:S01]  /*1bf80*/  F2FP.SATFINITE.E4M3.F32.PACK_AB_MERGE_C R154, R21, R20, R165 ;  /* 0x00000014159a723e */ /* 0x000fe200048070a5 */
[----:B------:R-:W-:-:S01]  /*1bf90*/  FADD.FTZ R3, R206, R3 ;  /* 0x00000003ce037221 */ /* 0x000fc20000010000 */
[----:B------:R-:W-:Y:S01]  /*1bfa0*/  F2FP.SATFINITE.E4M3.F32.PACK_AB_MERGE_C R155, R162, R159, R163 ;  /* 0x0000009fa29b723e */ /* 0x000fe200048070a3 */
[-C--:B------:R-:W-:Y:S01]  /*1bfb0*/  FMUL.FTZ R24, R24, R10.reuse ;  /* 0x0000000a18187220 */ /* 0x080fe20000410000 */
[----:B------:R-:W-:Y:S01]  /*1bfc0*/  F2FP.SATFINITE.E4M3.F32.PACK_AB_MERGE_C R157, R170, R167, R171 ;  /* 0x000000a7aa9d723e */ /* 0x000fe200048070ab */
[----:B------:R-:W-:Y:S01]  /*1bfd0*/  FMUL.FTZ R25, R25, R10 ;  /* 0x0000000a19197220 */ /* 0x000fe20000410000 */
[----:B------:R-:W-:Y:S01]  /*1bfe0*/  F2FP.SATFINITE.E4M3.F32.PACK_AB_MERGE_C R158, R161, R160, R164 ;  /* 0x000000a0a19e723e */ /* 0x000fe200048070a4 */
[----:B------:R-:W-:Y:S01]  /*1bff0*/  FMUL.FTZ R28, R28, R10 ;  /* 0x0000000a1c1c7220 */ /* 0x000fe20000410000 */
[----:B------:R-:W-:Y:S01]  /*1c000*/  F2FP.SATFINITE.E4M3.F32.PACK_AB_MERGE_C R152, R13, R12, R15 ;  /* 0x0000000c0d98723e */ /* 0x000fe2000480700f */
[-C--:B------:R-:W-:Y:S01]  /*1c010*/  FMUL.FTZ R29, R29, R10.reuse ;  /* 0x0000000a1d1d7220 */ /* 0x080fe20000410000 */
        /* <DEDUP_REMOVED lines=9> */
[-C--:B------:R-:W-:Y:S01]  /*1c0b0*/  FMUL.FTZ R40, R40, R10.reuse ;  /* 0x0000000a28287220 */ /* 0x080fe20000410000 */
[----:B------:R-:W-:Y:S01]  /*1c0c0*/  F2FP.SATFINITE.E4M3.F32.PACK_AB_MERGE_C R164, R188, R197, R11 ;  /* 0x000000c5bca4723e */ /* 0x000fe2000480700b */
[----:B------:R-:W-:Y:S01]  /*1c0d0*/  FMUL.FTZ R41, R41, R10 ;  /* 0x0000000a29297220 */ /* 0x000fe20000410000 */
[----:B------:R-:W-:Y:S01]  /*1c0e0*/  F2FP.SATFINITE.E4M3.F32.PACK_AB_MERGE_C R165, R199, R198, R200 ;  /* 0x000000c6c7a5723e */ /* 0x000fe200048070c8 */
[----:B------:R-:W-:Y:S01]  /*1c0f0*/  FMUL.FTZ R44, R44, R10 ;  /* 0x0000000a2c2c7220 */ /* 0x000fe20000410000 */
[----:B------:R-:W-:Y:S01]  /*1c100*/  F2FP.SATFINITE.E4M3.F32.PACK_AB_MERGE_C R166, R207, R166, R168 ;  /* 0x000000a6cfa6723e */ /* 0x000fe200048070a8 */
[----:B------:R-:W-:Y:S01]  /*1c110*/  FMUL.FTZ R45, R45, R10 ;  /* 0x0000000a2d2d7220 */ /* 0x000fe20000410000 */
[----:B------:R-:W-:Y:S01]  /*1c120*/  F2FP.SATFINITE.E4M3.F32.PACK_AB_MERGE_C R167, R203, R202, R204 ;  /* 0x000000cacba7723e */ /* 0x000fe200048070cc */
        /* <DEDUP_REMOVED lines=116> */
[----:B------:R-:W-:Y:S06]  /*1c870*/  @!P0 BRA `(.L_x_3118) ;  /* 0x0000000000048947 */ /* 0x000fec0003800000 */
[----:B------:R-:W-:Y:S01]  /*1c880*/  BPT.TRAP 0x1 ;  /* 0x000000040000795c */ /* 0x000fe20000300000 */
.L_x_3118:
[----:B------:R0:W1:Y:S01]  /*1c890*/  SYNCS.PHASECHK.TRANS64.TRYWAIT P1, [R6+URZ+0x38850], R7 ;  /* 0x03885007060075a7 */ /* 0x000062000802017f */
[----:B------:R-:W-:Y:S05]  /*1c8a0*/  @!P0 BRA `(.L_x_3119) ;  /* 0x0000000000048947 */ /* 0x000fea0003800000 */
[----:B------:R-:W-:Y:S01]  /*1c8b0*/  BPT.TRAP 0x1 ;  /* 0x000000040000795c */ /* 0x000fe20000300000 */
.L_x_3119:
[----:B------:R-:W-:Y:S01]  /*1c8c0*/  BSSY B0, `(.L_x_3120) ;  /* 0x0000006000007945 */ /* 0x000fe20003800000 */
[----:B------:R-:W-:Y:S01]  /*1c8d0*/  LEA R10, R8, UR42, 0xb ;  /* 0x0000002a080a7c11 */ /* 0x000fe2000f8e58ff */
[----:B------:R-:W-:Y:S02]  /*1c8e0*/  IMAD.MOV.U32 R11, RZ, RZ, 0x40000040 ;  /* 0x40000040ff0b7424 */ /* 0x000fe400078e00ff */
[----:B-1----:R-:W-:Y:S05]  /*1c8f0*/  @P1 BRA `(.L_x_3121) ;  /* 0x0000000000081947 */ /* 0x002fea0003800000 */
[----:B------:R-:W1:Y:S02]  /*1c900*/  SYNCS.PHASECHK.TRANS64.TRYWAIT P1, [R6+URZ+0x38850], R7 ;  /* 0x03885007060075a7 */ /* 0x000e64000802017f */
[----:B-1----:R-:W-:Y:S05]  /*1c910*/  @!P1 BRA `(.L_x_3122) ;  /* 0x0000012000609947 */ /* 0x002fea0003800000 */
.L_x_3121:
[----:B------:R-:W-:Y:S05]  /*1c920*/  BSYNC B0 ;  /* 0x0000000000007941 */ /* 0x000fea0003800000 */
.L_x_3120:
[----:B------:R-:W2:Y:S01]  /*1c930*/  S2R R8, SR_TID.X ;  /* 0x0000000000087919 */ /* 0x000ea20000002100 */
[----:B------:R-:W-:Y:S05]  /*1c940*/  WARPSYNC.ALL ;  /* 0x0000000000007948 */ /* 0x000fea0003800000 */
[C---:B------:R-:W-:Y:S01]  /*1c950*/  R2UR UR6, R10.reuse ;  /* 0x000000000a0672ca */ /* 0x040fe200000e0000 */
[----:B------:R-:W-:Y:S01]  /*1c960*/  VIADD R12, R10, 0x2 ;  /* 0x000000020a0c7836 */ /* 0x000fe20000000000 */
[----:B------:R-:W-:Y:S01]  /*1c970*/  R2UR UR7, R11 ;  /* 0x000000000b0772ca */ /* 0x000fe200000e0000 */
[----:B------:R-:W-:Y:S01]  /*1c980*/  IMAD.MOV.U32 R13, RZ, RZ, 0x40000040 ;  /* 0x40000040ff0d7424 */ /* 0x000fe200078e00ff */
[----:B------:R-:W-:-:S02]  /*1c990*/  MOV R11, 0x40000040 ;  /* 0x40000040000b7802 */ /* 0x000fc40000000f00 */
[----:B--2---:R-:W-:-:S04]  /*1c9a0*/  SHF.R.U32.HI R8, RZ, 0x7, R8 ;  /* 0x00000007ff087819 */ /* 0x004fc80000011608 */
[----:B01----:R-:W-:-:S05]  /*1c9b0*/  IADD3 R7, R8, 0x8, RZ ;  /* 0x0000000808077810 */ /* 0x003fca0007ffe0ff */
        /* <DEDUP_REMOVED lines=27> */
.L_x_3123:
[C---:B------:R-:W-:Y:S01]  /*1cb70*/  ISETP.GT.AND P1, PT, R5.reuse, R216, PT ;  /* 0x000000d80500720c */ /* 0x040fe20003f24270 */
[----:B------:R-:W-:Y:S02]  /*1cb80*/  VIADD R6, R6, 0x38860 ;  /* 0x0003886006067836 */ /* 0x000fe40000000000 */
[----:B------:R-:W-:Y:S02]  /*1cb90*/  IMAD.U32 R7, RZ, RZ, UR39 ;  /* 0x00000027ff077e24 */ /* 0x000fe4000f8e00ff */
[----:B------:R-:W-:Y:S02]  /*1cba0*/  VIADD R5, R5, 0xffffffff ;  /* 0xffffffff05057836 */ /* 0x000fe40000000000 */
[----:B------:R-:W-:Y:S01]  /*1cbb0*/  IMAD.MOV.U32 R11, RZ, RZ, R14 ;  /* 0x000000ffff0b7224 */ /* 0x000fe200078e000e */
[----:B------:R-:W-:Y:S01]  /*1cbc0*/  PRMT R6, R7, 0x654, R6 ;  /* 0x0000065407067816 */ /* 0x000fe20000000006 */
[----:B------:R-:W-:-:S03]  /*1cbd0*/  IMAD.MOV.U32 R10, RZ, RZ, R9 ;  /* 0x000000ffff0a7224 */ /* 0x000fc600078e0009 */
[----:B------:R0:W-:Y:S01]  /*1cbe0*/  SYNCS.ARRIVE.TRANS64.RED.A1T0 RZ, [R6+URZ], RZ ;  /* 0x000000ff06ff79a7 */ /* 0x0001e2000810043f */
[----:B------:R-:W-:Y:S05]  /*1cbf0*/  @P1 BRA `(.L_x_3124) ;  /* 0xffffffc8005c1947 */ /* 0x000fea000383ffff */
.L_x_3112:
[----:B------:R-:W-:-:S13]  /*1cc00*/  ISETP.GE.AND P1, PT, R5, RZ, PT ;  /* 0x000000ff0500720c */ /* 0x000fda0003f26270 */
[----:B------:R-:W-:Y:S05]  /*1cc10*/  @!P1 BRA `(.L_x_3125) ;  /* 0x0000002c004c9947 */ /* 0x000fea0003800000 */
[----:B------:R-:W-:Y:S01]  /*1cc20*/  MOV R10, R14 ;  /* 0x0000000e000a7202 */ /* 0x000fe20000000f00 */
[----:B------:R-:W-:-:S07]  /*1cc30*/  IMAD.MOV.U32 R11, RZ, RZ, R9 ;  /* 0x000000ffff0b7224 */ /* 0x000fce00078e0009 */
.L_x_3137:
[----:B------:R-:W-:Y:S01]  /*1cc40*/  VIADD R222, R222, 0x1 ;  /* 0x00000001dede7836 */ /* 0x000fe20000000000 */
[----:B------:R-:W-:Y:S05]  /*1cc50*/  YIELD ;  /* 0x0000000000007946 */ /* 0x000fea0003800000 */
[----:B------:R-:W-:-:S04]  /*1cc60*/  ISETP.NE.AND P1, PT, R222, 0x2, PT ;  /* 0x00000002de00780c */ /* 0x000fc80003f25270 */
[----:B------:R-:W-:Y:S02]  /*1cc70*/  SEL R8, R222, RZ, P1 ;  /* 0x000000ffde087207 */ /* 0x000fe40000800000 */
[----:B--2---:R-:W-:-:S03]  /*1cc80*/  SEL R4, RZ, 0x1, P1 ;  /* 0x00000001ff047807 */ /* 0x004fc60000800000 */
[----:B------:R-:W-:Y:S01]  /*1cc90*/  IMAD.MOV.U32 R222, RZ, RZ, R8 ;  /* 0x000000ffffde7224 */ /* 0x000fe200078e0008 */
[----:B------:R-:W-:Y:S01]  /*1cca0*/  LOP3.LUT R223, R223, R4, RZ, 0x3c, !PT ;  /* 0x00000004dfdf7212 */ /* 0x000fe200078e3cff */
[----:B-1----:R-:W-:Y:S06]  /*1ccb0*/  @!P0 BRA `(.L_x_3126) ;  /* 0x0000000000048947 */ /* 0x002fec0003800000 */
[----:B------:R-:W-:Y:S01]  /*1ccc0*/  BPT.TRAP 0x1 ;  /* 0x000000040000795c */ /* 0x000fe20000300000 */
.L_x_3126:
[----:B0-----:R-:W-:Y:S01]  /*1ccd0*/  IMAD R6, R222, 0x8, R22 ;  /* 0x00000008de067824 */ /* 0x001fe200078e0216 */
[----:B------:R-:W-:-:S04]  /*1cce0*/  SHF.L.U32 R7, R223, 0x1f, RZ ;  /* 0x0000001fdf077819 */ /* 0x000fc800000006ff */
[----:B------:R0:W1:Y:S01]  /*1ccf0*/  SYNCS.PHASECHK.TRANS64.TRYWAIT P1, [R6+URZ+0x38830], R7 ;  /* 0x03883007060075a7 */ /* 0x000062000802017f */
[----:B------:R-:W-:Y:S05]  /*1cd00*/  @!P0 BRA `(.L_x_3127) ;  /* 0x0000000000048947 */ /* 0x000fea0003800000 */
[----:B------:R-:W-:Y:S01]  /*1cd10*/  BPT.TRAP 0x1 ;  /* 0x000000040000795c */ /* 0x000fe20000300000 */
.L_x_3127:
        /* <DEDUP_REMOVED lines=9> */
.L_x_3128:
[----:B------:R-:W2:Y:S01]  /*1cdb0*/  LDL.64 R154, [R1+0x8] ;  /* 0x00000800019a7983 */ /* 0x000ea20000100a00 */
        /* <DEDUP_REMOVED lines=8> */
[----:B------:R-:W-:Y:S01]  /*1ce40*/  IMAD.MOV.U32 R14, RZ, RZ, R4 ;  /* 0x000000ffff0e7224 */ /* 0x000fe200078e0004 */
        /* <DEDUP_REMOVED lines=16> */
[----:B------:R-:W-:Y:S01]  /*1cf50*/  MOV R21, 0x40000040 ;  /* 0x4000004000157802 */ /* 0x000fe20000000f00 */
[----:B------:R-:W-:Y:S01]  /*1cf60*/  UMOV UR28, UR44 ;  /* 0x0000002c001c7c82 */ /* 0x000fe20008000000 */
[----:B------:R-:W-:Y:S01]  /*1cf70*/  R2UR UR18, R20 ;  /* 0x00000000141272ca */ /* 0x000fe200000e0000 */
[----:B------:R-:W-:Y:S01]  /*1cf80*/  VIADD R20, R12, 0x402 ;  /* 0x000004020c147836 */ /* 0x000fe20000000000 */
[----:B------:R-:W-:Y:S01]  /*1cf90*/  R2UR UR19, R21 ;  /* 0x00000000151372ca */ /* 0x000fe200000e0000 */
[----:B------:R-:W-:Y:S01]  /*1cfa0*/  UMOV UR29, UR45 ;  /* 0x0000002d001d7c82 */ /* 0x000fe20008000000 */
        /* <DEDUP_REMOVED lines=10> */
[----:B------:R-:W-:-:S02]  /*1d050*/  R2UR UR35, R13 ;  /* 0x000000000d2372ca */ /* 0x000fc400000e0000 */
        /* <DEDUP_REMOVED lines=31> */
.L_x_3130:
        /* <DEDUP_REMOVED lines=39> */
[----:B-----5:R-:W-:Y:S01]  /*1d4c0*/  FMNMX.FTZ R9, R14, R9, !PT ;  /* 0x000000090e097209 */ /* 0x020fe20007810000 */
[----:B------:R-:W-:-:S02]  /*1d4d0*/  UMOV UR38, UR46 ;  /* 0x0000002e00267c82 */ /* 0x000fc40008000000 */
[----:B------:R-:W-:-:S04]  /*1d4e0*/  IMAD.U32 R209, RZ, RZ, UR38 ;  /* 0x00000026ffd17e24 */ /* 0x000fc8000f8e00ff */
        /* <DEDUP_REMOVED lines=59> */
[----:B---3--:R-:W-:Y:S02]  /*1d8a0*/  FMNMX.FTZ R9, R9, R204, !PT ;  /* 0x000000cc09097209 */ /* 0x008fe40007810000 */
[----:B------:R-:W-:-:S03]  /*1d8b0*/  MOV R204, UR38 ;  /* 0x0000002600cc7c02 */ /* 0x000fc60008000f00 */
[C---:B------:R-:W-:Y:S02]  /*1d8c0*/  FADD.FTZ R205, -R9.reuse, R11 ;  /* 0x0000000b09cd7221 */ /* 0x040fe40000010100 */
[----:B------:R-:W-:-:S02]  /*1d8d0*/  FFMA.FTZ R11, R9, R204, -8 ;  /* 0xc1000000090b7423 */ /* 0x000fc400000100cc */
[----:B------:R-:W-:Y:S02]  /*1d8e0*/  FMUL.FTZ R204, R205, UR38 ;  /* 0x00000026cdcc7c20 */ /* 0x000fe40008410000 */
        /* <DEDUP_REMOVED lines=38> */
[----:B------:R-:W-:Y:S01]  /*1db50*/  FFMA.FTZ R11, R201, UR38, -R11 ;  /* 0x00000026c90b7c23 */ /* 0x000fe2000801080b */
[C---:B------:R-:W-:Y:S01]  /*1db60*/  FMUL.FTZ R201, R2.reuse, R207 ;  /* 0x000000cf02c97220 */ /* 0x040fe20000410000 */
[----:B------:R-:W-:Y:S01]  /*1db70*/  FMUL.FTZ R207, R2, R215 ;  /* 0x000000d702cf7220 */ /* 0x000fe20000410000 */
[-C--:B------:R-:W-:Y:S01]  /*1db80*/  FMUL.FTZ R24, R24, R204.reuse ;  /* 0x000000cc18187220 */ /* 0x080fe20000410000 */
[-C--:B------:R-:W-:Y:S01]  /*1db90*/  FMUL.FTZ R25, R25, R204.reuse ;  /* 0x000000cc19197220 */ /* 0x080fe20000410000 */
[----:B------:R-:W-:Y:S01]  /*1dba0*/  FMUL.FTZ R28, R28, R204 ;  /* 0x000000cc1c1c7220 */ /* 0x000fe20000410000 */
[----:B------:R-:W-:Y:S01]  /*1dbb0*/  MUFU.EX2 R20, R20 ;  /* 0x0000001400147308 */ /* 0x000fe20000000800 */
[----:B-----5:R-:W-:-:S01]  /*1dbc0*/  FADD.FTZ R3, R14, R3 ;  /* 0x000000030e037221 */ /* 0x020fc20000010000 */
[-C--:B------:R-:W-:Y:S01]  /*1dbd0*/  FMUL.FTZ R29, R29, R204.reuse ;  /* 0x000000cc1d1d7220 */ /* 0x080fe20000410000 */
[-C--:B------:R-:W-:Y:S01]  /*1dbe0*/  FMUL.FTZ R32, R32, R204.reuse ;  /* 0x000000cc20207220 */ /* 0x080fe20000410000 */
[-C--:B------:R-:W-:Y:S01]  /*1dbf0*/  FMUL.FTZ R33, R33, R204.reuse ;  /* 0x000000cc21217220 */ /* 0x080fe20000410000 */
[-C--:B------:R-:W-:Y:S01]  /*1dc00*/  FMUL.FTZ R36, R36, R204.reuse ;  /* 0x000000cc24247220 */ /* 0x080fe20000410000 */
[-C--:B------:R-:W-:Y:S01]  /*1dc10*/  FMUL.FTZ R37, R37, R204.reuse ;  /* 0x000000cc25257220 */ /* 0x080fe20000410000 */
[----:B------:R-:W-:Y:S01]  /*1dc20*/  FMUL.FTZ R40, R40, R204 ;  /* 0x000000cc28287220 */ /* 0x000fe20000410000 */
[----:B------:R-:W-:Y:S01]  /*1dc30*/  MUFU.TANH R201, R201 ;  /* 0x000000c900c97308 */ /* 0x000fe20000002400 */
[C---:B---3--:R-:W-:Y:S01]  /*1dc40*/  F2FP.SATFINITE.E4M3.F32.PACK_AB_MERGE_C R14, R15.reuse, R14, RZ ;  /* 0x0000000e0f0e723e */ /* 0x048fe200048070ff */
[----:B------:R-:W-:Y:S01]  /*1dc50*/  FADD.FTZ R3, R15, R3 ;  /* 0x000000030f037221 */ /* 0x000fe20000010000 */
[C---:B------:R-:W-:Y:S01]  /*1dc60*/  FMUL.FTZ R15, R2.reuse, R158 ;  /* 0x0000009e020f7220 */ /* 0x040fe20000410000 */
[C---:B------:R-:W-:Y:S01]  /*1dc70*/  FMUL.FTZ R158, R2.reuse, R163 ;  /* 0x000000a3029e7220 */ /* 0x040fe20000410000 */
[----:B------:R-:W-:Y:S01]  /*1dc80*/  F2FP.SATFINITE.E4M3.F32.PACK_AB_MERGE_C R152, R13, R12, R14 ;  /* 0x0000000c0d98723e */ /* 0x000fe2000480700e */
        /* <DEDUP_REMOVED lines=32> */
[----:B------:R-:W-:Y:S01]  /*1de90*/  FMUL.FTZ R206, R2, R214 ;  /* 0x000000d602ce7220 */ /* 0x000fe20000410000 */
[----:B------:R-:W-:Y:S01]  /*1dea0*/  FADD.FTZ R3, R20, R3 ;  /* 0x0000000314037221 */ /* 0x000fe20000010000 */
[----:B------:R-:W-:Y:S01]  /*1deb0*/  FMUL.FTZ R41, R41, R204 ;  /* 0x000000cc29297220 */ /* 0x000fe20000410000 */
[----:B------:R-:W3:Y:S01]  /*1dec0*/  MUFU.TANH R155, R155 ;  /* 0x0000009b009b7308 */ /* 0x000ee20000002400 */
[----:B----4-:R-:W-:Y:S01]  /*1ded0*/  FMNMX.FTZ R14, R13, R14, !PT ;  /* 0x0000000e0d0e7209 */ /* 0x010fe20007810000 */
[-C--:B------:R-:W-:Y:S01]  /*1dee0*/  FMUL.FTZ R44, R44, R204.reuse ;  /* 0x000000cc2c2c7220 */ /* 0x080fe20000410000 */
[-C--:B------:R-:W-:Y:S01]  /*1def0*/  FMUL.FTZ R45, R45, R204.reuse ;  /* 0x000000cc2d2d7220 */ /* 0x080fe20000410000 */
[----:B------:R-:W-:Y:S01]  /*1df00*/  FMUL.FTZ R48, R48, R204 ;  /* 0x000000cc30307220 */ /* 0x000fe20000410000 */
[----:B------:R-:W-:Y:S01]  /*1df10*/  FMNMX.FTZ R14, R15, R14, !PT ;  /* 0x0000000e0f0e7209 */ /* 0x000fe20007810000 */
        /* <DEDUP_REMOVED lines=68> */
[----:B------:R-:W-:-:S06]  /*1e360*/  FMUL.FTZ R149, R149, R204 ;  /* 0x000000cc95957220 */ /* 0x000fcc0000410000 */
        /* <DEDUP_REMOVED lines=31> */
[----:B------:R-:W4:Y:S01]  /*1e560*/  MUFU.TANH R206, R206 ;  /* 0x000000ce00ce7308 */ /* 0x000f220000002400 */
[----:B-----5:R-:W-:-:S07]  /*1e570*/  FMNMX.FTZ R14, R202, R14, !PT ;  /* 0x0000000eca0e7209 */ /* 0x020fce0007810000 */
[----:B------:R-:W5:Y:S01]  /*1e580*/  MUFU.TANH R207, R207 ;  /* 0x000000cf00cf7308 */ /* 0x000f620000002400 */
[----:B---3--:R-:W-:-:S07]  /*1e590*/  FMNMX.FTZ R14, R203, R14, !PT ;  /* 0x0000000ecb0e7209 */ /* 0x008fce0007810000 */
[----:B------:R-:W3:Y:S01]  /*1e5a0*/  MUFU.EX2 R21, R21 ;  /* 0x0000001500157308 */ /* 0x000ee20000000800 */
[----:B----4-:R-:W-:-:S07]  /*1e5b0*/  FMNMX.FTZ R14, R206, R14, !PT ;  /* 0x0000000ece0e7209 */ /* 0x010fce0007810000 */
[----:B------:R-:W4:Y:S01]  /*1e5c0*/  MUFU.EX2 R205, R205 ;  /* 0x000000cd00cd7308 */ /* 0x000f220000000800 */
[----:B-----5:R-:W-:-:S05]  /*1e5d0*/  FMNMX.FTZ R14, R207, R14, !PT ;  /* 0x0000000ecf0e7209 */ /* 0x020fca0007810000 */
[----:B------:R-:W5:Y:S02]  /*1e5e0*/  SHFL.BFLY PT, R208, R14, 0x2, 0x1f ;  /* 0x0c401f000ed07f89 */ /* 0x000f6400000e0000 */
[----:B------:R-:W0:Y:S01]  /*1e5f0*/  MUFU.EX2 R153, R153 ;  /* 0x0000009900997308 */ /* 0x000e220000000800 */
[----:B---3--:R-:W-:-:S07]  /*1e600*/  FADD.FTZ R3, R21, R3 ;  /* 0x0000000315037221 */ /* 0x008fce0000010000 */
[----:B------:R-:W3:Y:S01]  /*1e610*/  MUFU.EX2 R156, R156 ;  /* 0x0000009c009c7308 */ /* 0x000ee20000000800 */
[----:B----4-:R-:W-:-:S07]  /*1e620*/  FADD.FTZ R3, R205, R3 ;  /* 0x00000003cd037221 */ /* 0x010fce0000010000 */
[----:B------:R-:W4:Y:S01]  /*1e630*/  MUFU.EX2 R157, R157 ;  /* 0x0000009d009d7308 */ /* 0x000f220000000800 */
[----:B0-----:R-:W-:-:S01]  /*1e640*/  FADD.FTZ R3, R153, R3 ;  /* 0x0000000399037221 */ /* 0x001fc20000010000 */
[----:B-----5:R-:W-:-:S06]  /*1e650*/  FMNMX.FTZ R14, R14, R208, !PT ;  /* 0x000000d00e0e7209 */ /* 0x020fcc0007810000 */
[----:B------:R-:W-:Y:S01]  /*1e660*/  MUFU.EX2 R160, R160 ;  /* 0x000000a000a07308 */ /* 0x000fe20000000800 */
[----:B---3--:R-:W-:-:S01]  /*1e670*/  FADD.FTZ R3, R156, R3 ;  /* 0x000000039c037221 */ /* 0x008fc20000010000 */
[----:B------:R-:W0:Y:S06]  /*1e680*/  SHFL.BFLY PT, R208, R14, 0x1, 0x1f ;  /* 0x0c201f000ed07f89 */ /* 0x000e2c00000e0000 */
[----:B------:R-:W-:Y:S01]  /*1e690*/  MUFU.EX2 R161, R161 ;  /* 0x000000a100a17308 */ /* 0x000fe20000000800 */
[----:B----4-:R-:W-:-:S07]  /*1e6a0*/  FADD.FTZ R3, R157, R3 ;  /* 0x000000039d037221 */ /* 0x010fce0000010000 */
        /* <DEDUP_REMOVED lines=63> */
[----:B------:R-:W-:Y:S01]  /*1eaa0*/  FMUL.FTZ R50, R50, R208 ;  /* 0x000000d032327220 */ /* 0x000fe20000410000 */
[----:B------:R-:W-:Y:S01]  /*1eab0*/  F2FP.SATFINITE.E4M3.F32.PACK_AB_MERGE_C R154, R153, R205, RZ ;  /* 0x000000cd999a723e */ /* 0x000fe200048070ff */
[----:B------:R-:W-:-:S02]  /*1eac0*/  VIADD R153, R6, 0x38840 ;  /* 0x0003884006997836 */ /* 0x000fc40000000000 */
[----:B------:R-:W-:Y:S01]  /*1ead0*/  FMUL.FTZ R51, R51, R208 ;  /* 0x000000d033337220 */ /* 0x000fe20000410000 */
[----:B------:R-:W-:Y:S01]  /*1eae0*/  IMAD.U32 R205, RZ, RZ, UR39 ;  /* 0x00000027ffcd7e24 */ /* 0x000fe2000f8e00ff */
[----:B------:R-:W0:Y:S01]  /*1eaf0*/  MUFU.EX2 R159, R159 ;  /* 0x0000009f009f7308 */ /* 0x000e220000000800 */
[----:B---3--:R-:W-:-:S01]  /*1eb00*/  FADD.FTZ R0, R155, R0 ;  /* 0x000000009b007221 */ /* 0x008fc20000010000 */
[-C--:B------:R-:W-:Y:S01]  /*1eb10*/  FMUL.FTZ R54, R54, R208.reuse ;  /* 0x000000d036367220 */ /* 0x080fe20000410000 */
[-C--:B------:R-:W-:Y:S01]  /*1eb20*/  FMUL.FTZ R55, R55, R208.reuse ;  /* 0x000000d037377220 */ /* 0x080fe20000410000 */
[----:B------:R-:W-:Y:S01]  /*1eb30*/  PRMT R153, R205, 0x654, R153 ;  /* 0x00000654cd997816 */ /* 0x000fe20000000099 */
[-C--:B------:R-:W-:Y:S01]  /*1eb40*/  FMUL.FTZ R58, R58, R208.reuse ;  /* 0x000000d03a3a7220 */ /* 0x080fe20000410000 */
[-C--:B------:R-:W-:Y:S01]  /*1eb50*/  FMUL.FTZ R59, R59, R208.reuse ;  /* 0x000000d03b3b7220 */ /* 0x080fe20000410000 */
[----:B------:R-:W-:Y:S01]  /*1eb60*/  FMUL.FTZ R62, R62, R208 ;  /* 0x000000d03e3e7220 */ /* 0x000fe20000410000 */
[----:B------:R-:W3:Y:S01]  /*1eb70*/  MUFU.EX2 R162, R162 ;  /* 0x000000a200a27308 */ /* 0x000ee20000000800 */
[----:B----4-:R-:W-:-:S01]  /*1eb80*/  FADD.FTZ R0, R158, R0 ;  /* 0x000000009e007221 */ /* 0x010fc20000010000 */
[----:B------:R4:W-:Y:S01]  /*1eb90*/  SYNCS.ARRIVE.TRANS64.RED.A1T0 RZ, [R153+URZ], RZ ;  /* 0x000000ff99ff79a7 */ /* 0x0009e2000810043f */
[-C--:B------:R-:W-:Y:S01]  /*1eba0*/  FMUL.FTZ R63, R63, R208.reuse ;  /* 0x000000d03f3f7220 */ /* 0x080fe20000410000 */
[-C--:B------:R-:W-:Y:S01]  /*1ebb0*/  FMUL.FTZ R66, R66, R208.reuse ;  /* 0x000000d042427220 */ /* 0x080fe20000410000 */
[-C--:B------:R-:W-:Y:S01]  /*1ebc0*/  FMUL.FTZ R67, R67, R208.reuse ;  /* 0x000000d043437220 */ /* 0x080fe20000410000 */
[-C--:B------:R-:W-:Y:S01]  /*1ebd0*/  FMUL.FTZ R70, R70, R208.reuse ;  /* 0x000000d046467220 */ /* 0x080fe20000410000 */
[----:B------:R-:W-:Y:S01]  /*1ebe0*/  FMUL.FTZ R71, R71, R208 ;  /* 0x000000d047477220 */ /* 0x000fe20000410000 */
[----:B------:R-:W5:Y:S01]  /*1ebf0*/  MUFU.EX2 R163, R163 ;  /* 0x000000a300a37308 */ /* 0x000f620000000800 */
[----:B0-----:R-:W-:-:S01]  /*1ec00*/  FADD.FTZ R0, R159, R0 ;  /* 0x000000009f007221 */ /* 0x001fc20000010000 */
[----:B----4-:R-:W-:Y:S01]  /*1ec10*/  FADD.FTZ R153, R160, R3 ;  /* 0x00000003a0997221 */ /* 0x010fe20000010000 */
[----:B------:R-:W-:Y:S01]  /*1ec20*/  F2FP.SATFINITE.E4M3.F32.PACK_AB_MERGE_C R160, R161, R160, RZ ;  /* 0x000000a0a1a0723e */ /* 0x000fe200048070ff */
[-C--:B------:R-:W-:Y:S01]  /*1ec30*/  FMUL.FTZ R74, R74, R208.reuse ;  /* 0x000000d04a4a7220 */ /* 0x080fe20000410000 */
[-C--:B------:R-:W-:Y:S01]  /*1ec40*/  FMUL.FTZ R75, R75, R208.reuse ;  /* 0x000000d04b4b7220 */ /* 0x080fe20000410000 */
[----:B------:R-:W-:Y:S01]  /*1ec50*/  FMUL.FTZ R78, R78, R208 ;  /* 0x000000d04e4e7220 */ /* 0x000fe20000410000 */
[----:B------:R-:W-:Y:S01]  /*1ec60*/  F2FP.SATFINITE.E4M3.F32.PACK_AB_MERGE_C R156, R157, R156, R160 ;  /* 0x0000009c9d9c723e */ /* 0x000fe200048070a0 */
        /* <DEDUP_REMOVED lines=61> */
[----:B------:R-:W-:Y:S01]  /*1f040*/  FMUL.FTZ R151, R151, R208 ;  /* 0x000000d097977220 */ /* 0x000fe20000410000 */
[----:B------:R-:W-:-:S02]  /*1f050*/  F2FP.SATFINITE.E4M3.F32.PACK_AB_MERGE_C R158, R165, R164, R168 ;  /* 0x000000a4a59e723e */ /* 0x000fc400048070a8 */
[----:B------:R-:W4:Y:S01]  /*1f060*/  MUFU.EX2 R178, R178 ;  /* 0x000000b200b27308 */ /* 0x000f220000000800 */
[----:B0-----:R-:W-:-:S01]  /*1f070*/  FADD.FTZ R3, R175, R3 ;  /* 0x00000003af037221 */ /* 0x001fc20000010000 */
[----:B------:R-:W-:-:S06]  /*1f080*/  F2FP.SATFINITE.E4M3.F32.PACK_AB_MERGE_C R154, R21, R20, R154 ;  /* 0x00000014159a723e */ /* 0x000fcc000480709a */
        /* <DEDUP_REMOVED lines=72> */
[----:B------:R0:W5:Y:S01]  /*1f510*/  MUFU.EX2 R0, R10 ;  /* 0x0000000a00007308 */ /* 0x0001620000000800 */
[----:B---3--:R-:W-:-:S01]  /*1f520*/  FADD.FTZ R3, R11, R3 ;  /* 0x000000030b037221 */ /* 0x008fc20000010000 */
[----:B------:R-:W-:-:S04]  /*1f530*/  F2FP.SATFINITE.E4M3.F32.PACK_AB_MERGE_C R200, R11, R200, RZ ;  /* 0x000000c80bc8723e */ /* 0x000fc800048070ff */
[----:B------:R-:W-:Y:S01]  /*1f540*/  F2FP.SATFINITE.E4M3.F32.PACK_AB_MERGE_C R166, R197, R196, R200 ;  /* 0x000000c4c5a6723e */ /* 0x000fe200048070c8 */
[----:B----4-:R-:W-:-:S01]  /*1f550*/  FADD.FTZ R153, R206, R153 ;  /* 0x00000099ce997221 */ /* 0x010fc20000010000 */
[----:B0-----:R-:W-:-:S04]  /*1f560*/  F2FP.SATFINITE.E4M3.F32.PACK_AB_MERGE_C R10, R201, R199, RZ ;  /* 0x000000c7c90a723e */ /* 0x001fc800048070ff */
[----:B------:R-:W-:Y:S02]  /*1f570*/  F2FP.SATFINITE.E4M3.F32.PACK_AB_MERGE_C R165, R198, R195, R10 ;  /* 0x000000c3c6a5723e */ /* 0x000fe4000480700a */
[C---:B-----5:R-:W-:Y:S01]  /*1f580*/  F2FP.SATFINITE.E4M3.F32.PACK_AB_MERGE_C R11, R0.reuse, R206, RZ ;  /* 0x000000ce000b723e */ /* 0x060fe200048070ff */
[----:B------:R-:W-:Y:S01]  /*1f590*/  FADD.FTZ R0, R0, R153 ;  /* 0x0000009900007221 */ /* 0x000fe20000010000 */
[----:B------:R-:W-:Y:S02]  /*1f5a0*/  F2FP.SATFINITE.E4M3.F32.PACK_AB_MERGE_C R153, R13, R12, R15 ;  /* 0x0000000c0d99723e */ /* 0x000fe4000480700f */
[----:B------:R-:W-:Y:S01]  /*1f5b0*/  F2FP.SATFINITE.E4M3.F32.PACK_AB_MERGE_C R167, R203, R202, R11 ;  /* 0x000000cacba7723e */ /* 0x000fe2000480700b */
[----:B------:R-:W-:Y:S06]  /*1f5c0*/  @!P0 BRA `(.L_x_3131) ;  /* 0x0000000000048947 */ /* 0x000fec0003800000 */
[----:B------:R-:W-:Y:S01]  /*1f5d0*/  BPT.TRAP 0x1 ;  /* 0x000000040000795c */ /* 0x000fe20000300000 */
.L_x_3131:
[----:B------:R0:W3:Y:S01]  /*1f5e0*/  SYNCS.PHASECHK.TRANS64.TRYWAIT P1, [R6+URZ+0x38850], R7 ;  /* 0x03885007060075a7 */ /* 0x0000e2000802017f */
[----:B------:R-:W-:Y:S05]  /*1f5f0*/  @!P0 BRA `(.L_x_3132) ;  /* 0x0000000000048947 */ /* 0x000fea0003800000 */
[----:B------:R-:W-:Y:S01]  /*1f600*/  BPT.TRAP 0x1 ;  /* 0x000000040000795c */ /* 0x000fe20000300000 */
.L_x_3132:
[----:B------:R-:W-:Y:S01]  /*1f610*/  BSSY B0, `(.L_x_3133) ;  /* 0x0000006000007945 */ /* 0x000fe20003800000 */
[----:B------:R-:W-:Y:S01]  /*1f620*/  LEA R10, R8, UR42, 0xb ;  /* 0x0000002a080a7c11 */ /* 0x000fe2000f8e58ff */
[----:B------:R-:W-:Y:S02]  /*1f630*/  IMAD.MOV.U32 R11, RZ, RZ, 0x40000040 ;  /* 0x40000040ff0b7424 */ /* 0x000fe400078e00ff */
[----:B---3--:R-:W-:Y:S05]  /*1f640*/  @P1 BRA `(.L_x_3134) ;  /* 0x0000000000081947 */ /* 0x008fea0003800000 */
[----:B------:R-:W3:Y:S02]  /*1f650*/  SYNCS.PHASECHK.TRANS64.TRYWAIT P1, [R6+URZ+0x38850], R7 ;  /* 0x03885007060075a7 */ /* 0x000ee4000802017f */
[----:B---3--:R-:W-:Y:S05]  /*1f660*/  @!P1 BRA `(.L_x_3135) ;  /* 0x000000f400349947 */ /* 0x008fea0003800000 */
.L_x_3134:
[----:B------:R-:W-:Y:S05]  /*1f670*/  BSYNC B0 ;  /* 0x0000000000007941 */ /* 0x000fea0003800000 */
.L_x_3133:
[----:B------:R-:W4:Y:S01]  /*1f680*/  S2R R8, SR_TID.X ;  /* 0x0000000000087919 */ /* 0x000f220000002100 */
[----:B------:R-:W-:Y:S05]  /*1f690*/  WARPSYNC.ALL ;  /* 0x0000000000007948 */ /* 0x000fea0003800000 */
[C---:B------:R-:W-:Y:S01]  /*1f6a0*/  R2UR UR6, R10.reuse ;  /* 0x000000000a0672ca */ /* 0x040fe200000e0000 */
[----:B------:R-:W-:Y:S01]  /*1f6b0*/  IMAD.MOV.U32 R13, RZ, RZ, 0x40000040 ;  /* 0x40000040ff0d7424 */ /* 0x000fe200078e00ff */
[----:B------:R-:W-:Y:S01]  /*1f6c0*/  R2UR UR7, R11 ;  /* 0x000000000b0772ca */ /* 0x000fe200000e0000 */
[----:B------:R-:W-:Y:S01]  /*1f6d0*/  IMAD.MOV.U32 R11, RZ, RZ, 0x40000040 ;  /* 0x40000040ff0b7424 */ /* 0x000fe200078e00ff */
[----:B------:R-:W-:-:S02]  /*1f6e0*/  IADD3 R12, R10, 0x2, RZ ;  /* 0x000000020a0c7810 */ /* 0x000fc40007ffe0ff */
[----:B----4-:R-:W-:-:S05]  /*1f6f0*/  SHF.R.U32.HI R8, RZ, 0x7, R8 ;  /* 0x00000007ff087819 */ /* 0x010fca0000011608 */
[----:B01-3--:R-:W-:-:S05]  /*1f700*/  VIADD R7, R8, 0x8 ;  /* 0x0000000808077836 */ /* 0x00bfca0000000000 */
        /* <DEDUP_REMOVED lines=27> */
.L_x_3136:
[C---:B------:R-:W-:Y:S01]  /*1f8c0*/  ISETP.GT.AND P1, PT, R5.reuse, RZ, PT ;  /* 0x000000ff0500720c */ /* 0x040fe20003f24270 */
        /* <DEDUP_REMOVED lines=8> */
.L_x_3125:
[----:B------:R-:W3:Y:S04]  /*1f950*/  LDL R12, [R1+0x38] ;  /* 0x00003800010c7983 */ /* 0x000ee80000100800 */
[----:B------:R-:W4:Y:S01]  /*1f960*/  LDL R8, [R1+0x18] ;  /* 0x0000180001087983 */ /* 0x000f220000100800 */
[----:B------:R-:W-:Y:S05]  /*1f970*/  WARPSYNC.ALL ;  /* 0x0000000000007948 */ /* 0x000fea0003800000 */
[----:B------:R-:W-:Y:S01]  /*1f980*/  ULDC.64 UR4, c[0x0][0x9a0] ;  /* 0x0002680000047ab9 */ /* 0x000fe20000000a00 */
[----:B------:R-:W5:Y:S01]  /*1f990*/  LDL.LU R22, [R1+0x3c] ;  /* 0x00003c0001167983 */ /* 0x000f620000300800 */
[----:B------:R2:W-:Y:S08]  /*1f9a0*/  BAR.ARV R4, 0x100 ;  /* 0x000400040000751d */ /* 0x0005f00000002000 */
[----:B------:R-:W-:Y:S06]  /*1f9b0*/  BAR.ARV 0x8, 0x180 ;  /* 0x0206000000007b1d */ /* 0x000fec0000002000 */
[----:B------:R-:W-:-:S04]  /*1f9c0*/  ISETP.NE.U32.AND P0, PT, RZ, UR4, PT ;  /* 0x00000004ff007c0c */ /* 0x000fc8000bf05070 */
[----:B------:R-:W-:-:S13]  /*1f9d0*/  ISETP.NE.AND.EX P0, PT, RZ, UR5, PT, P0 ;  /* 0x00000005ff007c0c */ /* 0x000fda000bf05300 */
[----:B------:R-:W3:Y:S01]  /*1f9e0*/  @P0 LDC.64 R10, c[0x0][0x9c8] ;  /* 0x00027200ff0a0b82 */ /* 0x000ee20000000a00 */
[----:B------:R-:W-:-:S07]  /*1f9f0*/  @P0 SHF.R.S32.HI R13, RZ, 0x1f, R218 ;  /* 0x0000001fff0d0819 */ /* 0x000fce00000114da */
[----:B01----:R-:W0:Y:S01]  /*1fa00*/  @P0 LDC.64 R6, c[0x0][0x9d0] ;  /* 0x00027400ff060b82 */ /* 0x003e220000000a00 */
[----:B---3--:R-:W-:-:S04]  /*1fa10*/  @P0 IMAD R2, R12, R10, RZ ;  /* 0x0000000a0c020224 */ /* 0x008fc800078e02ff */
[C---:B----4-:R-:W-:Y:S02]  /*1fa20*/  @P0 IMAD R5, R8.reuse, R11, R2 ;  /* 0x0000000b08050224 */ /* 0x050fe400078e0202 */
[----:B------:R-:W-:-:S04]  /*1fa30*/  @P0 IMAD.WIDE.U32 R10, R8, R10, RZ ;  /* 0x0000000a080a0225 */ /* 0x000fc800078e00ff */
[-C--:B0-----:R-:W-:Y:S02]  /*1fa40*/  @P0 IMAD R2, R13, R6.reuse, RZ ;  /* 0x000000060d020224 */ /* 0x081fe400078e02ff */
[----:B------:R-:W-:Y:S02]  /*1fa50*/  @P0 IMAD.IADD R11, R11, 0x1, R5 ;  /* 0x000000010b0b0824 */ /* 0x000fe400078e0205 */
[C---:B------:R-:W-:Y:S02]  /*1fa60*/  @P0 IMAD R5, R218.reuse, R7, R2 ;  /* 0x00000007da050224 */ /* 0x040fe400078e0202 */
[----:B------:R-:W-:-:S05]  /*1fa70*/  @P0 IMAD.WIDE.U32 R6, R218, R6, R10 ;  /* 0x00000006da060225 */ /* 0x000fca00078e000a */
[----:B------:R-:W-:Y:S02]  /*1fa80*/  @P0 IADD3 R7, R7, R5, RZ ;  /* 0x0000000507070210 */ /* 0x000fe40007ffe0ff */
[----:B------:R-:W-:Y:S01]  /*1fa90*/  @P0 LEA R10, P1, R6, UR4, 0x2 ;  /* 0x00000004060a0c11 */ /* 0x000fe2000f8210ff */
[----:B------:R-:W-:-:S03]  /*1faa0*/  IMAD.MOV.U32 R5, RZ, RZ, 0x3f800000 ;  /* 0x3f800000ff057424 */ /* 0x000fc600078e00ff */
[----:B------:R-:W-:-:S05]  /*1fab0*/  @P0 LEA.HI.X R11, R6, UR5, R7, 0x2, P1 ;  /* 0x00000005060b0c11 */ /* 0x000fca00088f1407 */
[----:B------:R0:W3:Y:S04]  /*1fac0*/  @P0 LDG.E R5, desc[UR36][R10.64] ;  /* 0x000000240a050981 */ /* 0x0000e8000c1e1900 */
[----:B------:R-:W1:Y:S04]  /*1fad0*/  SHFL.BFLY PT, R2, R3, 0x2, 0x1f ;  /* 0x0c401f0003027f89 */ /* 0x000e6800000e0000 */
[----:B------:R-:W4:Y:S01]  /*1fae0*/  SHFL.BFLY PT, R7, R0, 0x2, 0x1f ;  /* 0x0c401f0000077f89 */ /* 0x000f2200000e0000 */
[----:B-1----:R-:W-:Y:S01]  /*1faf0*/  FADD.FTZ R2, R2, R3 ;  /* 0x0000000302027221 */ /* 0x002fe20000010000 */
[----:B----4-:R-:W-:-:S04]  /*1fb00*/  FADD.FTZ R6, R7, R0 ;  /* 0x0000000007067221 */ /* 0x010fc80000010000 */
[----:B------:R-:W1:Y:S04]  /*1fb10*/  SHFL.BFLY PT, R7, R2, 0x1, 0x1f ;  /* 0x0c201f0002077f89 */ /* 0x000e6800000e0000 */
[----:B------:R-:W4:Y:S01]  /*1fb20*/  SHFL.BFLY PT, R13, R6, 0x1, 0x1f ;  /* 0x0c201f00060d7f89 */ /* 0x000f2200000e0000 */
[----:B--2---:R-:W-:Y:S02]  /*1fb30*/  IMAD.MOV.U32 R4, RZ, RZ, RZ ;  /* 0x000000ffff047224 */ /* 0x004fe400078e00ff */
[----:B-1----:R-:W-:-:S05]  /*1fb40*/  FADD.FTZ R7, R2, R7 ;  /* 0x0000000702077221 */ /* 0x002fca0000010000 */
[C---:B------:R-:W-:Y:S01]  /*1fb50*/  FSETP.NE.FTZ.AND P0, PT, R7.reuse, RZ, PT ;  /* 0x000000ff0700720b */ /* 0x040fe20003f15000 */
[----:B------:R-:W-:Y:S01]  /*1fb60*/  FMUL.FTZ R15, R7, 0.00390625 ;  /* 0x3b800000070f7820 */ /* 0x000fe20000410000 */
[----:B----4-:R-:W-:-:S04]  /*1fb70*/  FADD.FTZ R13, R6, R13 ;  /* 0x0000000d060d7221 */ /* 0x010fc80000010000 */
[----:B------:R-:W-:Y:S01]  /*1fb80*/  FSETP.NE.FTZ.AND P1, PT, R15, RZ, PT ;  /* 0x000000ff0f00720b */ /* 0x000fe20003f35000 */
[----:B------:R-:W-:-:S06]  /*1fb90*/  FMUL.FTZ R8, R13, 0.00390625 ;  /* 0x3b8000000d087820 */ /* 0x000fcc0000410000 */
[----:B------:R-:W-:Y:S01]  /*1fba0*/  @P0 MUFU.RCP R4, R7 ;  /* 0x0000000700040308 */ /* 0x000fe20000001000 */
[----:B------:R-:W-:Y:S02]  /*1fbb0*/  FSETP.NE.FTZ.AND P0, PT, R13, RZ, PT ;  /* 0x000000ff0d00720b */ /* 0x000fe40003f15000 */
[----:B------:R-:W-:Y:S01]  /*1fbc0*/  FSETP.NE.FTZ.AND P2, PT, R8, RZ, PT ;  /* 0x000000ff0800720b */ /* 0x000fe20003f55000 */
[----:B0-----:R-:W-:-:S04]  /*1fbd0*/  IMAD.MOV.U32 R10, RZ, RZ, RZ ;  /* 0x000000ffff0a7224 */ /* 0x001fc800078e00ff */
[----:B------:R-:W0:Y:S01]  /*1fbe0*/  @P1 MUFU.LG2 R3, R15 ;  /* 0x0000000f00031308 */ /* 0x000e220000000c00 */
[----:B-----5:R-:W-:-:S07]  /*1fbf0*/  VIADD R22, R22, 0x1 ;  /* 0x0000000116167836 */ /* 0x020fce0000000000 */
[----:B------:R-:W-:Y:S01]  /*1fc00*/  @P0 MUFU.RCP R10, R13 ;  /* 0x0000000d000a0308 */ /* 0x000fe20000001000 */
[----:B------:R1:W-:Y:S07]  /*1fc10*/  STL [R1+0x3c], R22 ;  /* 0x00003c1601007387 */ /* 0x0003ee0000100800 */
[----:B------:R-:W2:Y:S01]  /*1fc20*/  @P2 MUFU.LG2 R8, R8 ;  /* 0x0000000800082308 */ /* 0x000ea20000000c00 */
[----:B------:R-:W-:Y:S02]  /*1fc30*/  VIADD R222, R222, 0x1 ;  /* 0x00000001dede7836 */ /* 0x000fe40000000000 */
[----:B0-----:R-:W-:Y:S01]  /*1fc40*/  @P1 FMUL.FTZ R7, R3, 0.69314718246459960938 ;  /* 0x3f31721803071820 */ /* 0x001fe20000410000 */
[----:B------:R-:W-:Y:S01]  /*1fc50*/  MOV R20, UR38 ;  /* 0x0000002600147c02 */ /* 0x000fe20008000f00 */
[----:B------:R-:W-:Y:S01]  /*1fc60*/  IMAD.U32 R6, RZ, RZ, UR38 ;  /* 0x00000026ff067e24 */ /* 0x000fe2000f8e00ff */
[----:B------:R-:W-:-:S03]  /*1fc70*/  ISETP.NE.AND P0, PT, R222, 0x2, PT ;  /* 0x00000002de00780c */ /* 0x000fc60003f05270 */
[----:B------:R-:W-:Y:S01]  /*1fc80*/  @P2 FMUL.FTZ R20, R20, 0.69314718246459960938 ;  /* 0x3f31721814142820 */ /* 0x000fe20000410000 */
[----:B------:R-:W-:Y:S01]  /*1fc90*/  @P1 FMUL.FTZ R6, R6, 0.69314718246459960938 ;  /* 0x3f31721806061820 */ /* 0x000fe20000410000 */
[----:B------:R-:W-:Y:S01]  /*1fca0*/  SEL R12, RZ, 0x1, P0 ;  /* 0x00000001ff0c7807 */ /* 0x000fe20000000000 */
[----:B------:R-:W-:Y:S02]  /*1fcb0*/  IMAD.MOV.U32 R0, RZ, RZ, -0x800000 ;  /* 0xff800000ff007424 */ /* 0x000fe400078e00ff */
[----:B--2---:R-:W-:Y:S01]  /*1fcc0*/  @P2 FMUL.FTZ R11, R8, 0.69314718246459960938 ;  /* 0x3f317218080b2820 */ /* 0x004fe20000410000 */
[----:B------:R-:W-:Y:S01]  /*1fcd0*/  IMAD.MOV.U32 R2, RZ, RZ, -0x800000 ;  /* 0xff800000ff027424 */ /* 0x000fe200078e00ff */
[----:B------:R-:W-:Y:S02]  /*1fce0*/  LOP3.LUT R223, R223, R12, RZ, 0x3c, !PT ;  /* 0x0000000cdfdf7212 */ /* 0x000fe400078e3cff */
[----:B------:R-:W-:Y:S01]  /*1fcf0*/  @P2 FFMA.FTZ R0, R20, R14, R11 ;  /* 0x0000000e14002223 */ /* 0x000fe2000001000b */
[----:B------:R-:W-:Y:S01]  /*1fd00*/  @P1 FFMA.FTZ R2, R6, R9, R7 ;  /* 0x0000000906021223 */ /* 0x000fe20000010007 */
[----:B------:R-:W-:-:S02]  /*1fd10*/  PLOP3.LUT P1, PT, PT, PT, PT, 0x8, 0x0 ;  /* 0x000000000000781c */ /* 0x000fc40003f2e170 */
[----:B------:R-:W-:Y:S01]  /*1fd20*/  SEL R222, R222, RZ, P0 ;  /* 0x000000ffdede7207 */ /* 0x000fe20000000000 */
        /* <DEDUP_REMOVED lines=129> */
[----:B-1----:R-:W-:-:S07]  /*20540*/  FMUL.FTZ R134, R151, R10 ;  /* 0x0000000a97867220 */ /* 0x002fce0000410000 */
.L_x_3047:
        /* <DEDUP_REMOVED lines=11> */
[----:B------:R-:W-:-:S03]  /*20600*/  ULDC.64 UR4, c[0x4][0x128] ;  /* 0x01004a0000047ab9 */ /* 0x000fc60000000a00 */
[----:B-----5:R-:W3:Y:S04]  /*20610*/  LDL R98, [R1+0x38] ;  /* 0x0000380001627983 */ /* 0x020ee80000100800 */
[----:B------:R-:W4:Y:S01]  /*20620*/  LDL R140, [R1+0x18] ;  /* 0x00001800018c7983 */ /* 0x000f220000100800 */
[----:B------:R-:W0:Y:S02]  /*20630*/  S2R R142, SR_TID.X ;  /* 0x00000000008e7919 */ /* 0x000e240000002100 */
[----:B0-----:R-:W-:-:S05]  /*20640*/  IMAD.SHL.U32 R3, R142, 0x4, RZ ;  /* 0x000000048e037824 */ /* 0x001fca00078e00ff */
[----:B------:R-:W-:-:S04]  /*20650*/  LOP3.LUT R3, R3, 0xc, RZ, 0xc0, !PT ;  /* 0x0000000c03037812 */ /* 0x000fc800078ec0ff */
[----:B------:R-:W-:-:S04]  /*20660*/  IADD3 R26, P0, R3, UR4, RZ ;  /* 0x00000004031a7c10 */ /* 0x000fc8000ff1e0ff */
[----:B------:R-:W-:-:S05]  /*20670*/  IADD3.X R27, RZ, UR5, RZ, P0, !PT ;  /* 0x00000005ff1b7c10 */ /* 0x000fca00087fe4ff */
[----:B------:R0:W5:Y:S02]  /*20680*/  LDG.E.CONSTANT R3, desc[UR36][R26.64] ;  /* 0x000000241a037981 */ /* 0x000164000c1e9900 */
[----:B0-----:R-:W-:Y:S02]  /*20690*/  F2FP.BF16.F32.PACK_AB R27, R13, R56 ;  /* 0x000000380d1b723e */ /* 0x001fe400000010ff */
[----:B------:R-:W0:Y:S01]  /*206a0*/  S2R R13, SR_SWINHI ;  /* 0x00000000000d7919 */ /* 0x000e220000002f00 */
        /* <DEDUP_REMOVED lines=12> */
[----:B------:R-:W-:Y:S02]  /*20770*/  MOV R76, R22 ;  /* 0x00000016004c7202 */ /* 0x000fe40000000f00 */
[----:B0-----:R-:W-:Y:S02]  /*20780*/  MOV R77, R13 ;  /* 0x0000000d004d7202 */ /* 0x001fe40000000f00 */
        /* <DEDUP_REMOVED lines=18> */
[----:B------:R-:W-:Y:S02]  /*208b0*/  LOP3.LUT P0, R6, R142, 0x3, RZ, 0xc0, !PT ;  /* 0x000000038e067812 */ /* 0x000fe4000780c0ff */
[----:B------:R-:W-:-:S02]  /*208c0*/  F2FP.BF16.F32.PACK_AB R46, R46, R43 ;  /* 0x0000002b2e2e723e */ /* 0x000fc400000010ff */
[----:B------:R-:W-:Y:S02]  /*208d0*/  F2FP.BF16.F32.PACK_AB R50, R47, R50 ;  /* 0x000000322f32723e */ /* 0x000fe400000010ff */
[----:B------:R-:W-:Y:S02]  /*208e0*/  F2FP.BF16.F32.PACK_AB R80, R29, R80 ;  /* 0x000000501d50723e */ /* 0x000fe400000010ff */
[----:B------:R-:W-:Y:S02]  /*208f0*/  F2FP.BF16.F32.PACK_AB R88, R37, R88 ;  /* 0x000000582558723e */ /* 0x000fe400000010ff */
[----:B------:R-:W-:Y:S02]  /*20900*/  F2FP.BF16.F32.PACK_AB R5, R5, R24 ;  /* 0x000000180505723e */ /* 0x000fe400000010ff */
[----:B------:R-:W-:Y:S02]  /*20910*/  F2FP.BF16.F32.PACK_AB R47, R45, R96 ;  /* 0x000000602d2f723e */ /* 0x000fe400000010ff */
[----:B------:R-:W-:-:S02]  /*20920*/  ISETP.EQ.OR P0, PT, R6, 0x3, !P0 ;  /* 0x000000030600780c */ /* 0x000fc40004702670 */
[----:B------:R-:W-:Y:S02]  /*20930*/  F2FP.BF16.F32.PACK_AB R40, R9, R40 ;  /* 0x000000280928723e */ /* 0x000fe400000010ff */
[----:B------:R-:W-:Y:S02]  /*20940*/  F2FP.BF16.F32.PACK_AB R7, R7, R32 ;  /* 0x000000200707723e */ /* 0x000fe400000010ff */
[----:B------:R-:W-:Y:S02]  /*20950*/  F2FP.BF16.F32.PACK_AB R9, R39, R42 ;  /* 0x0000002a2709723e */ /* 0x000fe400000010ff */
[----:B------:R-:W-:Y:S02]  /*20960*/  F2FP.BF16.F32.PACK_AB R35, R36, R81 ;  /* 0x000000512423723e */ /* 0x000fe400000010ff */
[----:B------:R-:W-:Y:S02]  /*20970*/  F2FP.BF16.F32.PACK_AB R39, R44, R89 ;  /* 0x000000592c27723e */ /* 0x000fe400000010ff */
[----:B------:R-:W-:-:S02]  /*20980*/  SEL R13, R5, R4, P0 ;  /* 0x00000004050d7207 */ /* 0x000fc40000000000 */
[----:B------:R-:W-:Y:S01]  /*20990*/  SEL R4, R4, R5, P0 ;  /* 0x0000000504047207 */ /* 0x000fe20000000000 */
[----:B------:R-:W-:Y:S01]  /*209a0*/  UMOV UR4, 0xffffffff ;  /* 0xffffffff00047882 */ /* 0x000fe20000000000 */
        /* <DEDUP_REMOVED lines=45> */
[----:B------:R-:W-:Y:S01]  /*20c80*/  LOP3.LUT R84, R84, R85, RZ, 0x3c, !PT ;  /* 0x0000005554547212 */ /* 0x000fe200078e3cff */
[----:B------:R-:W-:Y:S01]  /*20c90*/  IMAD.X R85, RZ, RZ, R67, P3 ;  /* 0x000000ffff557224 */ /* 0x000fe200018e0643 */
[----:B------:R-:W-:Y:S02]  /*20ca0*/  IADD3.X R73, RZ, R67, RZ, P4, !PT ;  /* 0x00000043ff497210 */ /* 0x000fe400027fe4ff */
[C---:B------:R-:W-:Y:S02]  /*20cb0*/  IADD3 R69, P2, R66.reuse, 0x8020, RZ ;  /* 0x0000802042457810 */ /* 0x040fe40007f5e0ff */
[C---:B------:R-:W-:Y:S02]  /*20cc0*/  IADD3 R61, P1, R66.reuse, 0x8000, RZ ;  /* 0x00008000423d7810 */ /* 0x040fe40007f3e0ff */
[C---:B------:R-:W-:Y:S02]  /*20cd0*/  IADD3 R57, P5, R66.reuse, 0x4060, RZ ;  /* 0x0000406042397810 */ /* 0x040fe40007fbe0ff */
[----:B------:R-:W-:-:S02]  /*20ce0*/  IADD3 R53, P4, R66, 0x4040, RZ ;  /* 0x0000404042357810 */ /* 0x000fc40007f9e0ff */
[----:B------:R-:W-:Y:S01]  /*20cf0*/  IADD3 R99, P3, R66, 0x8040, RZ ;  /* 0x0000804042637810 */ /* 0x000fe20007f7e0ff */
[----:B---3--:R-:W-:Y:S01]  /*20d00*/  IMAD.MOV.U32 R141, RZ, RZ, R98 ;  /* 0x000000ffff8d7224 */ /* 0x008fe200078e0062 */
[----:B------:R-:W-:Y:S02]  /*20d10*/  LOP3.LUT R68, R69, 0x380, RZ, 0xc0, !PT ;  /* 0x0000038045447812 */ /* 0x000fe400078ec0ff */
[----:B------:R-:W-:Y:S02]  /*20d20*/  LOP3.LUT R60, R61, 0x380, RZ, 0xc0, !PT ;  /* 0x000003803d3c7812 */ /* 0x000fe400078ec0ff */
[----:B------:R-:W-:Y:S02]  /*20d30*/  LOP3.LUT R56, R57, 0x380, RZ, 0xc0, !PT ;  /* 0x0000038039387812 */ /* 0x000fe400078ec0ff */
[----:B------:R-:W-:Y:S02]  /*20d40*/  LOP3.LUT R52, R53, 0x380, RZ, 0xc0, !PT ;  /* 0x0000038035347812 */ /* 0x000fe400078ec0ff */
[----:B------:R-:W-:-:S02]  /*20d50*/  LOP3.LUT R98, R99, 0x380, RZ, 0xc0, !PT ;  /* 0x0000038063627812 */ /* 0x000fc400078ec0ff */
        /* <DEDUP_REMOVED lines=15> */
[----:B------:R-:W-:-:S02]  /*20e50*/  IADD3 R43, P2, R66, 0x4000, RZ ;  /* 0x00004000422b7810 */ /* 0x000fc40007f5e0ff */
[C---:B------:R-:W-:Y:S02]  /*20e60*/  IADD3 R37, P1, R66.reuse, 0x60, RZ ;  /* 0x0000006042257810 */ /* 0x040fe40007f3e0ff */
[C---:B------:R-:W-:Y:S02]  /*20e70*/  IADD3 R33, P5, R66.reuse, 0x40, RZ ;  /* 0x0000004042217810 */ /* 0x040fe40007fbe0ff */
[C---:B------:R-:W-:Y:S02]  /*20e80*/  IADD3 R29, P4, R66.reuse, 0x20, RZ ;  /* 0x00000020421d7810 */ /* 0x040fe40007f9e0ff */
[----:B------:R-:W-:Y:S02]  /*20e90*/  IADD3 R45, P3, R66, 0x4020, RZ ;  /* 0x00004020422d7810 */ /* 0x000fe40007f7e0ff */
[----:B------:R-:W-:Y:S02]  /*20ea0*/  LOP3.LUT R42, R43, 0x380, RZ, 0xc0, !PT ;  /* 0x000003802b2a7812 */ /* 0x000fe400078ec0ff */
        /* <DEDUP_REMOVED lines=20> */
[----:B------:R-:W-:Y:S02]  /*20ff0*/  IADD3.X R45, RZ, R67, RZ, P3, !PT ;  /* 0x00000043ff2d7210 */ /* 0x000fe40001ffe4ff */
[----:B------:R-:W-:Y:S01]  /*21000*/  LOP3.LUT R66, R5, R66, RZ, 0x3c, !PT ;  /* 0x0000004205427212 */ /* 0x000fe200078e3cff */
[----:B----4-:R-:W-:Y:S01]  /*21010*/  IMAD.SHL.U32 R87, R140, 0x4, RZ ;  /* 0x000000048c577824 */ /* 0x010fe200078e00ff */
        /* <DEDUP_REMOVED lines=16> */
[----:B------:R-:W-:Y:S01]  /*21120*/  SHF.L.U64.HI R99, R140, 0x2, R141 ;  /* 0x000000028c637819 */ /* 0x000fe2000001028d */
[----:B------:R-:W-:Y:S06]  /*21130*/  BRA.DIV UR4, `(.L_x_3140) ;  /* 0x000000da04947947 */ /* 0x000fec000b800000 */
[----:B------:R-:W-:Y:S02]  /*21140*/  SEL R26, R40, R41, P0 ;  /* 0x00000029281a7207 */ /* 0x000fe40000000000 */
[----:B------:R-:W-:Y:S02]  /*21150*/  SEL R8, R41, R40, P0 ;  /* 0x0000002829087207 */ /* 0x000fe40000000000 */
[----:B------:R-:W-:Y:S02]  /*21160*/  SEL R40, R31, R48, P0 ;  /* 0x000000301f287207 */ /* 0x000fe40000000000 */
[----:B------:R-:W-:Y:S01]  /*21170*/  SEL R31, R48, R31, P0 ;  /* 0x0000001f301f7207 */ /* 0x000fe20000000000 */
[----:B-----5:R-:W-:Y:S01]  /*21180*/  SHFL.IDX PT, R26, R26, R3, 0x1c1f ;  /* 0x001c1f031a1a7589 */ /* 0x020fe200000e0000 */
[----:B------:R-:W-:Y:S02]  /*21190*/  SEL R42, R80, R35, P0 ;  /* 0x00000023502a7207 */ /* 0x000fe40000000000 */
[----:B------:R-:W-:Y:S01]  /*211a0*/  SEL R33, R35, R80, P0 ;  /* 0x0000005023217207 */ /* 0x000fe20000000000 */
[----:B------:R-:W-:Y:S01]  /*211b0*/  SHFL.IDX PT, R40, R40, R3, 0x1c1f ;  /* 0x001c1f0328287589 */ /* 0x000fe200000e0000 */
[----:B------:R-:W-:-:S02]  /*211c0*/  SEL R48, R47, R64, P0 ;  /* 0x000000402f307207 */ /* 0x000fc40000000000 */
[----:B------:R-:W-:Y:S01]  /*211d0*/  SEL R37, R64, R47, P0 ;  /* 0x0000002f40257207 */ /* 0x000fe20000000000 */
[----:B------:R-:W-:Y:S01]  /*211e0*/  SHFL.IDX PT, R42, R42, R3, 0x1c1f ;  /* 0x001c1f032a2a7589 */ /* 0x000fe200000e0000 */
        /* <DEDUP_REMOVED lines=13> */
[----:B------:R-:W-:Y:S01]  /*212c0*/  SEL R52, R104, R49, P0 ;  /* 0x0000003168347207 */ /* 0x000fe20000000000 */
[----:B------:R-:W-:Y:S01]  /*212d0*/  SHFL.IDX PT, R24, R24, R3, 0x1c1f ;  /* 0x001c1f0318187589 */ /* 0x000fe200000e0000 */
        /* <DEDUP_REMOVED lines=8> */
[----:B------:R-:W-:Y:S01]  /*21360*/  SEL R102, R65, R38, P0 ;  /* 0x0000002641667207 */ /* 0x000fe20000000000 */
[----:B------:R-:W-:Y:S01]  /*21370*/  SHFL.IDX PT, R34, R32, R3, 0x1c1f ;  /* 0x001c1f0320227589 */ /* 0x000fe200000e0000 */
[----:B------:R-:W-:-:S02]  /*21380*/  LOP3.LUT R20, R3, 0x2, RZ, 0x3c, !PT ;  /* 0x0000000203147812 */ /* 0x000fc400078e3cff */
        /* <DEDUP_REMOVED lines=28> */
[----:B------:R-:W2:Y:S01]  /*21550*/  SHFL.IDX PT, R58, R56, R3, 0x1c1f ;  /* 0x001c1f03383a7589 */ /* 0x000ea200000e0000 */
        /* <DEDUP_REMOVED lines=17> */
[----:B------:R-:W4:Y:S01]  /*21670*/  SHFL.IDX PT, R10, R4, R20, 0x1c1f ;  /* 0x001c1f14040a7589 */ /* 0x000f2200000e0000 */
[----:B------:R-:W-:Y:S02]  /*21680*/  SEL R5, R134, R135, P0 ;  /* 0x0000008786057207 */ /* 0x000fe40000000000 */
[----:B0-----:R-:W-:Y:S01]  /*21690*/  SEL R12, R40, R31, P0 ;  /* 0x0000001f280c7207 */ /* 0x001fe20000000000 */
[----:B------:R-:W0:Y:S01]  /*216a0*/  SHFL.IDX PT, R25, R25, R20, 0x1c1f ;  /* 0x001c1f1419197589 */ /* 0x000e2200000e0000 */
[----:B------:R-:W-:Y:S02]  /*216b0*/  SEL R14, R31, R40, P0 ;  /* 0x000000281f0e7207 */ /* 0x000fe40000000000 */
[----:B--2---:R-:W-:Y:S01]  /*216c0*/  SEL R56, R58, R41, P0 ;  /* 0x000000293a387207 */ /* 0x004fe20000000000 */
[----:B------:R-:W2:Y:S01]  /*216d0*/  SHFL.IDX PT, R27, R27, R20, 0x1c1f ;  /* 0x001c1f141b1b7589 */ /* 0x000ea200000e0000 */
[----:B------:R-:W-:-:S02]  /*216e0*/  SEL R64, R66, R45, P0 ;  /* 0x0000002d42407207 */ /* 0x000fc40000000000 */
[----:B------:R-:W-:Y:S01]  /*216f0*/  SEL R68, R70, R47, P0 ;  /* 0x0000002f46447207 */ /* 0x000fe20000000000 */
[----:B------:R-:W1:Y:S01]  /*21700*/  SHFL.IDX PT, R29, R29, R20, 0x1c1f ;  /* 0x001c1f141d1d7589 */ /* 0x000e6200000e0000 */
[----:B------:R-:W-:Y:S02]  /*21710*/  SEL R58, R41, R58, P0 ;  /* 0x0000003a293a7207 */ /* 0x000fe40000000000 */
[----:B------:R-:W-:Y:S01]  /*21720*/  SEL R66, R45, R66, P0 ;  /* 0x000000422d427207 */ /* 0x000fe20000000000 */
[----:B------:R-:W1:Y:S01]  /*21730*/  SHFL.IDX PT, R33, R33, R20, 0x1c1f ;  /* 0x001c1f1421217589 */ /* 0x000e6200000e0000 */
[----:B---3--:R-:W-:Y:S02]  /*21740*/  SEL R60, R62, R43, P0 ;  /* 0x0000002b3e3c7207 */ /* 0x008fe40000000000 */
[----:B------:R-:W-:Y:S01]  /*21750*/  SEL R62, R43, R62, P0 ;  /* 0x0000003e2b3e7207 */ /* 0x000fe20000000000 */
[----:B------:R-:W3:Y:S01]  /*21760*/  SHFL.IDX PT, R35, R35, R20, 0x1c1f ;  /* 0x001c1f1423237589 */ /* 0x000ee200000e0000 */
[----:B------:R-:W-:-:S03]  /*21770*/  SEL R70, R47, R70, P0 ;  /* 0x000000462f467207 */ /* 0x000fc60000000000 */
[----:B------:R-:W3:Y:S01]  /*21780*/  SHFL.IDX PT, R37, R37, R20, 0x1c1f ;  /* 0x001c1f1425257589 */ /* 0x000ee200000e0000 */
[----:B----4-:R-:W-:-:S03]  /*21790*/  SEL R4, R9, R10, P0 ;  /* 0x0000000a09047207 */ /* 0x010fc60000000000 */
[----:B------:R-:W4:Y:S01]  /*217a0*/  SHFL.IDX PT, R39, R39, R20, 0x1c1f ;  /* 0x001c1f1427277589 */ /* 0x000f2200000e0000 */
[----:B0-----:R-:W-:Y:S02]  /*217b0*/  SEL R28, R30, R25, P0 ;  /* 0x000000191e1c7207 */ /* 0x001fe40000000000 */
[----:B------:R-:W-:Y:S01]  /*217c0*/  SEL R30, R25, R30, P0 ;  /* 0x0000001e191e7207 */ /* 0x000fe20000000000 */
[----:B------:R-:W-:Y:S01]  /*217d0*/  SHFL.IDX PT, R74, R72, R3, 0x1c1f ;  /* 0x001c1f03484a7589 */ /* 0x000fe200000e0000 */
[----:B--2---:R-:W-:Y:S02]  /*217e0*/  SEL R32, R34, R27, P0 ;  /* 0x0000001b22207207 */ /* 0x004fe40000000000 */
[----:B------:R-:W-:Y:S01]  /*217f0*/  SEL R34, R27, R34, P0 ;  /* 0x000000221b227207 */ /* 0x000fe20000000000 */
[----:B------:R-:W-:Y:S01]  /*21800*/  SHFL.IDX PT, R102, R102, R3, 0x1c1f ;  /* 0x001c1f0366667589 */ /* 0x000fe200000e0000 */
[----:B-1----:R-:W-:Y:S02]  /*21810*/  SEL R36, R38, R29, P0 ;  /* 0x0000001d26247207 */ /* 0x002fe40000000000 */
[----:B------:R-:W-:Y:S01]  /*21820*/  SEL R38, R29, R38, P0 ;  /* 0x000000261d267207 */ /* 0x000fe20000000000 */
[----:B------:R-:W-:Y:S01]  /*21830*/  SHFL.IDX PT, R104, R104, R3, 0x1c1f ;  /* 0x001c1f0368687589 */ /* 0x000fe200000e0000 */
[----:B------:R-:W-:-:S02]  /*21840*/  SEL R40, R42, R33, P0 ;  /* 0x000000212a287207 */ /* 0x000fc40000000000 */
[----:B------:R-:W-:Y:S01]  /*21850*/  SEL R42, R33, R42, P0 ;  /* 0x0000002a212a7207 */ /* 0x000fe20000000000 */
[----:B------:R-:W-:Y:S01]  /*21860*/  SHFL.IDX PT, R67, R114, R3, 0x1c1f ;  /* 0x001c1f0372437589 */ /* 0x000fe200000e0000 */
[----:B---3--:R-:W-:Y:S02]  /*21870*/  SEL R44, R46, R35, P0 ;  /* 0x000000232e2c7207 */ /* 0x008fe40000000000 */
[----:B------:R-:W-:Y:S01]  /*21880*/  SEL R46, R35, R46, P0 ;  /* 0x0000002e232e7207 */ /* 0x000fe20000000000 */
[----:B------:R-:W-:Y:S01]  /*21890*/  SHFL.IDX PT, R71, R116, R3, 0x1c1f ;  /* 0x001c1f0374477589 */ /* 0x000fe200000e0000 */
[----:B------:R-:W-:Y:S02]  /*218a0*/  SEL R48, R50, R37, P0 ;  /* 0x0000002532307207 */ /* 0x000fe40000000000 */
[----:B------:R-:W-:Y:S01]  /*218b0*/  SEL R50, R37, R50, P0 ;  /* 0x0000003225327207 */ /* 0x000fe20000000000 */
[----:B------:R-:W-:Y:S01]  /*218c0*/  SHFL.IDX PT, R7, R7, R20, 0x1c1f ;  /* 0x001c1f1407077589 */ /* 0x000fe200000e0000 */
[----:B----4-:R-:W-:-:S02]  /*218d0*/  SEL R52, R54, R39, P0 ;  /* 0x0000002736347207 */ /* 0x010fc40000000000 */
[----:B------:R-:W-:Y:S01]  /*218e0*/  SEL R54, R39, R54, P0 ;  /* 0x0000003627367207 */ /* 0x000fe20000000000 */
[----:B------:R-:W0:Y:S04]  /*218f0*/  SHFL.IDX PT, R49, R49, R20, 0x1c1f ;  /* 0x001c1f1431317589 */ /* 0x000e2800000e0000 */
[----:B------:R-:W1:Y:S04]  /*21900*/  SHFL.IDX PT, R65, R65, R20, 0x1c1f ;  /* 0x001c1f1441417589 */ /* 0x000e6800000e0000 */
[----:B------:R-:W2:Y:S04]  /*21910*/  SHFL.IDX PT, R69, R69, R20, 0x1c1f ;  /* 0x001c1f1445457589 */ /* 0x000ea800000e0000 */
[----:B------:R-:W-:Y:S04]  /*21920*/  SHFL.IDX PT, R78, R78, R3, 0x1c1f ;  /* 0x001c1f034e4e7589 */ /* 0x000fe800000e0000 */
[----:B------:R-:W-:Y:S04]  /*21930*/  SHFL.IDX PT, R82, R82, R3, 0x1c1f ;  /* 0x001c1f0352527589 */ /* 0x000fe800000e0000 */
[----:B------:R-:W-:Y:S04]  /*21940*/  SHFL.IDX PT, R84, R84, R3, 0x1c1f ;  /* 0x001c1f0354547589 */ /* 0x000fe800000e0000 */
[----:B------:R-:W-:Y:S01]  /*21950*/  SHFL.IDX PT, R86, R86, R3, 0x1c1f ;  /* 0x001c1f0356567589 */ /* 0x000fe200000e0000 */
[----:B0-----:R-:W-:-:S02]  /*21960*/  SEL R72, R74, R49, P0 ;  /* 0x000000314a487207 */ /* 0x001fc40000000000 */
[----:B------:R-:W-:Y:S01]  /*21970*/  SEL R74, R49, R74, P0 ;  /* 0x0000004a314a7207 */ /* 0x000fe20000000000 */
[----:B------:R-:W-:Y:S01]  /*21980*/  SHFL.IDX PT, R88, R88, R3, 0x1c1f ;  /* 0x001c1f0358587589 */ /* 0x000fe200000e0000 */
[----:B-1----:R-:W-:Y:S02]  /*21990*/  SEL R41, R102, R65, P0 ;  /* 0x0000004166297207 */ /* 0x002fe40000000000 */
[----:B------:R-:W-:Y:S01]  /*219a0*/  SEL R43, R65, R102, P0 ;  /* 0x00000066412b7207 */ /* 0x000fe20000000000 */
[----:B------:R-:W-:Y:S01]  /*219b0*/  SHFL.IDX PT, R90, R90, R3, 0x1c1f ;  /* 0x001c1f035a5a7589 */ /* 0x000fe200000e0000 */
[----:B--2---:R-:W-:Y:S02]  /*219c0*/  SEL R45, R104, R69, P0 ;  /* 0x00000045682d7207 */ /* 0x004fe40000000000 */
[----:B------:R-:W-:Y:S01]  /*219d0*/  SEL R47, R69, R104, P0 ;  /* 0x00000068452f7207 */ /* 0x000fe20000000000 */
[----:B------:R0:W-:Y:S04]  /*219e0*/  SHFL.IDX PT, R21, R8, R20, 0x1c1f ;  /* 0x001c1f1408157589 */ /* 0x0001e800000e0000 */
[----:B------:R-:W-:Y:S04]  /*219f0*/  SHFL.IDX PT, R51, R51, R20, 0x1c1f ;  /* 0x001c1f1433337589 */ /* 0x000fe800000e0000 */
[----:B------:R-:W1:Y:S01]  /*21a00*/  SHFL.IDX PT, R53, R53, R20, 0x1c1f ;  /* 0x001c1f1435357589 */ /* 0x000e6200000e0000 */
[----:B0-----:R-:W-:-:S03]  /*21a10*/  SEL R8, R24, R7, P0 ;  /* 0x0000000718087207 */ /* 0x001fc60000000000 */
[----:B------:R-:W0:Y:S04]  /*21a20*/  SHFL.IDX PT, R55, R55, R20, 0x1c1f ;  /* 0x001c1f1437377589 */ /* 0x000e2800000e0000 */
[----:B------:R-:W2:Y:S04]  /*21a30*/  SHFL.IDX PT, R57, R57, R20, 0x1c1f ;  /* 0x001c1f1439397589 */ /* 0x000ea800000e0000 */
[----:B------:R-:W3:Y:S04]  /*21a40*/  SHFL.IDX PT, R59, R59, R20, 0x1c1f ;  /* 0x001c1f143b3b7589 */ /* 0x000ee800000e0000 */
[----:B------:R-:W4:Y:S04]  /*21a50*/  SHFL.IDX PT, R61, R61, R20, 0x1c1f ;  /* 0x001c1f143d3d7589 */ /* 0x000f2800000e0000 */
[----:B------:R-:W4:Y:S04]  /*21a60*/  SHFL.IDX PT, R63, R63, R20, 0x1c1f ;  /* 0x001c1f143f3f7589 */ /* 0x000f2800000e0000 */
[----:B------:R-:W4:Y:S01]  /*21a70*/  SHFL.IDX PT, R114, R111, R20, 0x1c1f ;  /* 0x001c1f146f727589 */ /* 0x000f2200000e0000 */
[----:B-1----:R-:W-:-:S03]  /*21a80*/  SEL R11, R53, R80, P0 ;  /* 0x00000050350b7207 */ /* 0x002fc60000000000 */
[----:B------:R-:W1:Y:S01]  /*21a90*/  SHFL.IDX PT, R116, R113, R20, 0x1c1f ;  /* 0x001c1f1471747589 */ /* 0x000e6200000e0000 */
[----:B0-----:R-:W-:Y:S02]  /*21aa0*/  SEL R25, R82, R55, P0 ;  /* 0x0000003752197207 */ /* 0x001fe40000000000 */
[----:B------:R-:W-:Y:S01]  /*21ab0*/  SEL R27, R55, R82, P0 ;  /* 0x00000052371b7207 */ /* 0x000fe20000000000 */
[----:B------:R-:W-:Y:S01]  /*21ac0*/  SHFL.IDX PT, R106, R106, R3, 0x1c1f ;  /* 0x001c1f036a6a7589 */ /* 0x000fe200000e0000 */
[----:B--2---:R-:W-:Y:S02]  /*21ad0*/  SEL R29, R84, R57, P0 ;  /* 0x00000039541d7207 */ /* 0x004fe40000000000 */
[----:B------:R-:W-:Y:S01]  /*21ae0*/  SEL R31, R57, R84, P0 ;  /* 0x00000054391f7207 */ /* 0x000fe20000000000 */
[----:B------:R-:W-:Y:S01]  /*21af0*/  SHFL.IDX PT, R108, R108, R3, 0x1c1f ;  /* 0x001c1f036c6c7589 */ /* 0x000fe200000e0000 */
[----:B---3--:R-:W-:Y:S02]  /*21b00*/  SEL R33, R86, R59, P0 ;  /* 0x0000003b56217207 */ /* 0x008fe40000000000 */
[----:B------:R-:W-:Y:S01]  /*21b10*/  SEL R35, R59, R86, P0 ;  /* 0x000000563b237207 */ /* 0x000fe20000000000 */
[----:B------:R-:W-:Y:S01]  /*21b20*/  SHFL.IDX PT, R110, R110, R3, 0x1c1f ;  /* 0x001c1f036e6e7589 */ /* 0x000fe200000e0000 */
[----:B----4-:R-:W-:-:S02]  /*21b30*/  SEL R37, R88, R61, P0 ;  /* 0x0000003d58257207 */ /* 0x010fc40000000000 */
[----:B------:R-:W-:Y:S01]  /*21b40*/  SEL R39, R61, R88, P0 ;  /* 0x000000583d277207 */ /* 0x000fe20000000000 */
[----:B------:R-:W-:Y:S01]  /*21b50*/  SHFL.IDX PT, R112, R112, R3, 0x1c1f ;  /* 0x001c1f0370707589 */ /* 0x000fe200000e0000 */
[----:B------:R-:W-:Y:S02]  /*21b60*/  SEL R13, R90, R63, P0 ;  /* 0x0000003f5a0d7207 */ /* 0x000fe40000000000 */
[----:B------:R-:W-:Y:S01]  /*21b70*/  SEL R15, R63, R90, P0 ;  /* 0x0000005a3f0f7207 */ /* 0x000fe20000000000 */
[----:B------:R-:W0:Y:S01]  /*21b80*/  SHFL.IDX PT, R103, R103, R20, 0x1c1f ;  /* 0x001c1f1467677589 */ /* 0x000e2200000e0000 */
[----:B------:R-:W-:Y:S02]  /*21b90*/  SEL R65, R67, R114, P0 ;  /* 0x0000007243417207 */ /* 0x000fe40000000000 */
[----:B------:R-:W-:Y:S01]  /*21ba0*/  SEL R67, R114, R67, P0 ;  /* 0x0000004372437207 */ /* 0x000fe20000000000 */
[----:B------:R-:W2:Y:S01]  /*21bb0*/  SHFL.IDX PT, R105, R105, R20, 0x1c1f ;  /* 0x001c1f1469697589 */ /* 0x000ea200000e0000 */
[----:B-1----:R-:W-:-:S02]  /*21bc0*/  SEL R69, R71, R116, P0 ;  /* 0x0000007447457207 */ /* 0x002fc40000000000 */
[----:B------:R-:W-:Y:S01]  /*21bd0*/  SEL R71, R116, R71, P0 ;  /* 0x0000004774477207 */ /* 0x000fe20000000000 */
[----:B------:R-:W1:Y:S04]  /*21be0*/  SHFL.IDX PT, R107, R107, R20, 0x1c1f ;  /* 0x001c1f146b6b7589 */ /* 0x000e6800000e0000 */
[----:B------:R-:W3:Y:S04]  /*21bf0*/  SHFL.IDX PT, R109, R109, R20, 0x1c1f ;  /* 0x001c1f146d6d7589 */ /* 0x000ee800000e0000 */
[----:B------:R4:W1:Y:S04]  /*21c00*/  SHFL.IDX PT, R75, R6, R3, 0x1c1f ;  /* 0x001c1f03064b7589 */ /* 0x00086800000e0000 */
[----:B------:R2:W1:Y:S01]  /*21c10*/  SHFL.IDX PT, R118, R5, R20, 0x1c1f ;  /* 0x001c1f1405767589 */ /* 0x00046200000e0000 */
[----:B0-----:R-:W-:-:S02]  /*21c20*/  SEL R49, R106, R103, P0 ;  /* 0x000000676a317207 */ /* 0x001fc40000000000 */
[----:B----4-:R-:W-:Y:S02]  /*21c30*/  SEL R6, R10, R9, P0 ;  /* 0x000000090a067207 */ /* 0x010fe40000000000 */
[----:B------:R-:W-:Y:S02]  /*21c40*/  SEL R10, R7, R24, P0 ;  /* 0x00000018070a7207 */ /* 0x000fe40000000000 */
[----:B------:R-:W-:Y:S02]  /*21c50*/  SEL R24, R26, R21, P0 ;  /* 0x000000151a187207 */ /* 0x000fe40000000000 */
[----:B--2---:R-:W-:Y:S02]  /*21c60*/  SEL R5, R78, R51, P0 ;  /* 0x000000334e057207 */ /* 0x004fe40000000000 */
[----:B------:R-:W-:Y:S02]  /*21c70*/  SEL R7, R51, R78, P0 ;  /* 0x0000004e33077207 */ /* 0x000fe40000000000 */
[----:B------:R-:W-:-:S02]  /*21c80*/  SEL R9, R80, R53, P0 ;  /* 0x0000003550097207 */ /* 0x000fc40000000000 */
[----:B------:R-:W-:Y:S02]  /*21c90*/  SEL R26, R21, R26, P0 ;  /* 0x0000001a151a7207 */ /* 0x000fe40000000000 */
[----:B------:R-:W-:Y:S02]  /*21ca0*/  SEL R51, R103, R106, P0 ;  /* 0x0000006a67337207 */ /* 0x000fe40000000000 */
[----:B------:R-:W-:Y:S02]  /*21cb0*/  SEL R53, R108, R105, P0 ;  /* 0x000000696c357207 */ /* 0x000fe40000000000 */
[----:B------:R-:W-:Y:S02]  /*21cc0*/  SEL R55, R105, R108, P0 ;  /* 0x0000006c69377207 */ /* 0x000fe40000000000 */
[----:B-1----:R-:W-:Y:S02]  /*21cd0*/  SEL R57, R110, R107, P0 ;  /* 0x0000006b6e397207 */ /* 0x002fe40000000000 */
[----:B------:R-:W-:-:S02]  /*21ce0*/  SEL R59, R107, R110, P0 ;  /* 0x0000006e6b3b7207 */ /* 0x000fc40000000000 */
[----:B---3--:R-:W-:Y:S02]  /*21cf0*/  SEL R61, R112, R109, P0 ;  /* 0x0000006d703d7207 */ /* 0x008fe40000000000 */
[----:B------:R-:W-:Y:S02]  /*21d00*/  SEL R63, R109, R112, P0 ;  /* 0x000000706d3f7207 */ /* 0x000fe40000000000 */
[----:B------:R-:W-:-:S07]  /*21d10*/  MOV R20, RZ ;  /* 0x000000ff00147202 */ /* 0x000fce0000000f00 */
.L_x_3466:
[----:B------:R-:W-:Y:S05]  /*21d20*/  WARPSYNC.ALL ;  /* 0x0000000000007948 */ /* 0x000fea0003800000 */
[----:B------:R-:W-:Y:S06]  /*21d30*/  BAR.SYNC.DEFER_BLOCKING 0x1, 0x100 ;  /* 0x0044000000007b1d */ /* 0x000fec0000010000 */
[----:B------:R-:W-:-:S02]  /*21d40*/  ULDC.64 UR4, c[0x0][0xc00] ;  /* 0x0003000000047ab9 */ /* 0x000fc40000000a00 */
[----:B------:R-:W0:Y:S01]  /*21d50*/  LDC R3, c[0x0][0xbe8] ;  /* 0x0002fa00ff037b82 */ /* 0x000e220000000800 */
[----:B------:R-:W-:Y:S01]  /*21d60*/  ISETP.NE.U32.AND P1, PT, RZ, UR4, PT ;  /* 0x00000004ff007c0c */ /* 0x000fe2000bf25070 */
[----:B------:R-:W2:Y:S01]  /*21d70*/  LDL R86, [R1+0x34] ;  /* 0x0000340001567983 */ /* 0x000ea20000100800 */
[----:B------:R-:W-:Y:S02]  /*21d80*/  IADD3 R102, P2, R87, UR4, RZ ;  /* 0x0000000457667c10 */ /* 0x000fe4000ff5e0ff */
[----:B------:R-:W-:Y:S02]  /*21d90*/  ISETP.NE.AND.EX P1, PT, RZ, UR5, PT, P1 ;  /* 0x00000005ff007c0c */ /* 0x000fe4000bf25310 */
[----:B------:R-:W-:Y:S01]  /*21da0*/  IADD3.X R103, R99, UR5, RZ, P2, !PT ;  /* 0x0000000563677c10 */ /* 0x000fe200097fe4ff */
[----:B------:R-:W-:Y:S01]  /*21db0*/  ULDC.64 UR4, c[0x0][0xc08] ;  /* 0x0003020000047ab9 */ /* 0x000fe20000000a00 */
[----:B------:R-:W-:Y:S04]  /*21dc0*/  STSM.16.M88.4 [R101], R4 ;  /* 0x0000000465007844 */ /* 0x000fe80000000200 */
[----:B------:R1:W-:Y:S04]  /*21dd0*/  STSM.16.M88.4 [R73], R8 ;  /* 0x0000000849007844 */ /* 0x0003e80000000200 */
[----:B------:R-:W-:Y:S04]  /*21de0*/  STSM.16.M88.4 [R89], R24 ;  /* 0x0000001859007844 */ /* 0x000fe80000000200 */
[----:B------:R-:W-:Y:S04]  /*21df0*/  STSM.16.M88.4 [R91], R28 ;  /* 0x0000001c5b007844 */ /* 0x000fe80000000200 */
[----:B------:R-:W-:Y:S04]  /*21e00*/  STSM.16.M88.4 [R92], R32 ;  /* 0x000000205c007844 */ /* 0x000fe80000000200 */
[----:B------:R-:W-:Y:S01]  /*21e10*/  STSM.16.M88.4 [R93], R36 ;  /* 0x000000245d007844 */ /* 0x000fe20000000200 */
[----:B-1----:R-:W-:-:S02]  /*21e20*/  SEL R73, R75, R118, P0 ;  /* 0x000000764b497207 */ /* 0x002fc40000000000 */
[----:B------:R-:W-:Y:S01]  /*21e30*/  SEL R75, R118, R75, P0 ;  /* 0x0000004b764b7207 */ /* 0x000fe20000000000 */
[----:B------:R1:W-:Y:S04]  /*21e40*/  STSM.16.M88.4 [R94], R12 ;  /* 0x0000000c5e007844 */ /* 0x0003e80000000200 */
[----:B------:R-:W-:Y:S04]  /*21e50*/  STSM.16.M88.4 [R95], R40 ;  /* 0x000000285f007844 */ /* 0x000fe80000000200 */
[----:B------:R-:W-:Y:S04]  /*21e60*/  STSM.16.M88.4 [R96], R44 ;  /* 0x0000002c60007844 */ /* 0x000fe80000000200 */
[----:B------:R-:W-:Y:S04]  /*21e70*/  STSM.16.M88.4 [R97], R48 ;  /* 0x0000003061007844 */ /* 0x000fe80000000200 */
[----:B------:R-:W-:Y:S01]  /*21e80*/  STSM.16.M88.4 [R98], R52 ;  /* 0x0000003462007844 */ /* 0x000fe20000000200 */
[----:B------:R-:W-:-:S03]  /*21e90*/  ISETP.NE.U32.AND P0, PT, RZ, UR4, PT ;  /* 0x00000004ff007c0c */ /* 0x000fc6000bf05070 */
[----:B------:R-:W-:Y:S04]  /*21ea0*/  STSM.16.M88.4 [R100], R56 ;  /* 0x0000003864007844 */ /* 0x000fe80000000200 */
[----:B------:R2:W-:Y:S04]  /*21eb0*/  STSM.16.M88.4 [R79], R60 ;  /* 0x0000003c4f007844 */ /* 0x0005e80000000200 */
[----:B------:R3:W-:Y:S04]  /*21ec0*/  STSM.16.M88.4 [R81], R64 ;  /* 0x0000004051007844 */ /* 0x0007e80000000200 */
[----:B------:R3:W-:Y:S01]  /*21ed0*/  STSM.16.M88.4 [R83], R68 ;  /* 0x0000004453007844 */ /* 0x0007e20000000200 */
[----:B------:R-:W-:-:S03]  /*21ee0*/  ISETP.NE.AND.EX P0, PT, RZ, UR5, PT, P0 ;  /* 0x00000005ff007c0c */ /* 0x000fc6000bf05300 */
[----:B------:R3:W-:Y:S01]  /*21ef0*/  STSM.16.M88.4 [R85], R72 ;  /* 0x0000004855007844 */ /* 0x0007e20000000200 */
[----:B------:R-:W-:Y:S09]  /*21f00*/  BAR.SYNC.DEFER_BLOCKING 0x1, 0x100 ;  /* 0x0044000000007b1d */ /* 0x000ff20000010000 */
[----:B------:R-:W-:Y:S01]  /*21f10*/  @P0 IADD3 R4, P3, R87, UR4, RZ ;  /* 0x0000000457040c10 */ /* 0x000fe2000ff7e0ff */
[----:B------:R-:W-:-:S02]  /*21f20*/  ULDC UR4, c[0x0][0xa88] ;  /* 0x0002a20000047ab9 */ /* 0x000fc40000000800 */
[----:B------:R-:W-:Y:S01]  /*21f30*/  IMAD.U32 R82, RZ, RZ, UR4 ;  /* 0x00000004ff527e24 */ /* 0x000fe2000f8e00ff */
[----:B------:R-:W-:Y:S01]  /*21f40*/  @P0 IADD3.X R5, R99, UR5, RZ, P3, !PT ;  /* 0x0000000563050c10 */ /* 0x000fe20009ffe4ff */
[----:B------:R3:W5:Y:S01]  /*21f50*/  @P1 LDG.E R20, desc[UR36][R102.64] ;  /* 0x0000002466141981 */ /* 0x000762000c1e1900 */
[----:B0-----:R-:W-:-:S03]  /*21f60*/  ISETP.NE.AND P2, PT, R3, 0x1, PT ;  /* 0x000000010300780c */ /* 0x001fc60003f45270 */
[----:B------:R3:W5:Y:S10]  /*21f70*/  @P0 LDG.E R82, desc[UR36][R4.64] ;  /* 0x0000002404520981 */ /* 0x000774000c1e1900 */
[----:B------:R-:W0:Y:S08]  /*21f80*/  @P2 LDC R6, c[0x0][0xbec] ;  /* 0x0002fb00ff062b82 */ /* 0x000e300000000800 */
[----:B-1----:R-:W1:Y:S01]  /*21f90*/  @P2 LDC R13, c[0x0][0xbf0] ;  /* 0x0002fc00ff0d2b82 */ /* 0x002e620000000800 */
[----:B--2---:R-:W-:Y:S01]  /*21fa0*/  SHF.R.S32.HI R79, RZ, 0x1f, R86 ;  /* 0x0000001fff4f7819 */ /* 0x004fe20000011456 */
[----:B01-3--:R-:W-:Y:S06]  /*21fb0*/  @P0 BRA `(.L_x_3141) ;  /* 0x0000000000100947 */ /* 0x00bfec0003800000 */
[----:B------:R-:W-:Y:S05]  /*21fc0*/  @!P1 BRA `(.L_x_3141) ;  /* 0x00000000000c9947 */ /* 0x000fea0003800000 */
[----:B------:R-:W2:Y:S04]  /*21fd0*/  LDG.E R5, desc[UR36][R102.64] ;  /* 0x0000002466057981 */ /* 0x000ea8000c1e1900 */
[----:B-----5:R-:W2:Y:S02]  /*21fe0*/  LDG.E R82, desc[UR36][R102.64+0x4] ;  /* 0x0000042466527981 */ /* 0x020ea4000c1e1900 */
[----:B--2---:R-:W-:-:S07]  /*21ff0*/  IMAD.IADD R82, R82, 0x1, -R5 ;  /* 0x0000000152527824 */ /* 0x004fce00078e0a05 */
.L_x_3141:
[----:B------:R-:W2:Y:S01]  /*22000*/  LDL R5, [R1+0x2c] ;  /* 0x00002c0001057983 */ /* 0x000ea20000100800 */
[----:B------:R-:W-:Y:S01]  /*22010*/  VIADD R24, R142, 0xffffff80 ;  /* 0xffffff808e187836 */ /* 0x000fe20000000000 */
[----:B------:R-:W-:Y:S01]  /*22020*/  ULDC.64 UR4, c[0x0][0xb90] ;  /* 0x0002e40000047ab9 */ /* 0x000fe20000000a00 */
[----:B-----5:R-:W-:Y:S01]  /*22030*/  SHF.R.S32.HI R21, RZ, 0x1f, R20 ;  /* 0x0000001fff157819 */ /* 0x020fe20000011414 */
[----:B------:R-:W2:Y:S01]  /*22040*/  LDL.LU R84, [R1+0x4] ;  /* 0x0000040001547983 */ /* 0x000ea20000300800 */
[----:B------:R-:W-:Y:S01]  /*22050*/  IMAD R4, R79, UR4, RZ ;  /* 0x000000044f047c24 */ /* 0x000fe2000f8e02ff */
[----:B------:R-:W-:Y:S01]  /*22060*/  SHF.R.S32.HI R8, RZ, 0x1f, R24 ;  /* 0x0000001fff087819 */ /* 0x000fe20000011418 */
[----:B------:R-:W-:Y:S01]  /*22070*/  IMAD.SHL.U32 R78, R225, 0x8, RZ ;  /* 0x00000008e14e7824 */ /* 0x000fe200078e00ff */
[----:B------:R-:W-:Y:S01]  /*22080*/  SEL R80, R141, RZ, !P1 ;  /* 0x000000ff8d507207 */ /* 0x000fe20004800000 */
[----:B------:R-:W-:Y:S01]  /*22090*/  IMAD R11, R86, UR5, R4 ;  /* 0x00000005560b7c24 */ /* 0x000fe2000f8e0204 */
[----:B------:R-:W-:Y:S01]  /*220a0*/  LEA.HI R10, R8, R24, RZ, 0x7 ;  /* 0x00000018080a7211 */ /* 0x000fe200078f38ff */
[----:B------:R-:W-:Y:S01]  /*220b0*/  IMAD R82, R82, R3, RZ ;  /* 0x0000000352527224 */ /* 0x000fe200078e02ff */
[----:B------:R-:W-:Y:S01]  /*220c0*/  LEA R9, R221, R78, 0x6 ;  /* 0x0000004edd097211 */ /* 0x000fe200078e30ff */
[----:B------:R-:W0:Y:S01]  /*220d0*/  @P2 LDC R83, c[0x0][0xbec] ;  /* 0x0002fb00ff532b82 */ /* 0x000e220000000800 */
[----:B------:R-:W-:-:S03]  /*220e0*/  SEL R81, R140, RZ, !P1 ;  /* 0x000000ff8c517207 */ /* 0x000fc60004800000 */
[----:B------:R-:W-:-:S04]  /*220f0*/  IMAD.WIDE R76, R9, 0x2, R76 ;  /* 0x00000002094c7825 */ /* 0x000fc800078e024c */
        /* <DEDUP_REMOVED lines=15> */
[----:B------:R-:W-:Y:S02]  /*221f0*/  IMAD.X R61, RZ, RZ, R77, P3 ;  /* 0x000000ffff3d7224 */ /* 0x000fe400018e064d */
[C---:B------:R-:W-:Y:S02]  /*22200*/  VIADD R89, R78.reuse, 0xc0 ;  /* 0x000000c04e597836 */ /* 0x040fe40000000000 */
[----:B------:R-:W-:Y:S01]  /*22210*/  VIADD R87, R78, 0x80 ;  /* 0x000000804e577836 */ /* 0x000fe20000000000 */
[----:B------:R-:W-:Y:S01]  /*22220*/  BSSY B1, `(.L_x_3142) ;  /* 0x00000d0000017945 */ /* 0x000fe20003800000 */
[----:B------:R-:W-:-:S03]  /*22230*/  SHF.R.S32.HI R91, RZ, 0x1f, R78 ;  /* 0x0000001fff5b7819 */ /* 0x000fc6000001144e */
[----:B------:R-:W-:Y:S01]  /*22240*/  SHF.R.S32.HI R88, RZ, 0x1f, R87 ;  /* 0x0000001fff587819 */ /* 0x000fe20000011457 */
[----:B--2---:R-:W-:Y:S02]  /*22250*/  IMAD.IADD R15, R5, 0x1, R84 ;  /* 0x00000001050f7824 */ /* 0x004fe400078e0254 */
[----:B------:R-:W-:Y:S01]  /*22260*/  IMAD.WIDE.U32 R4, R86, UR4, R20 ;  /* 0x0000000456047c25 */ /* 0x000fe2000f8e0014 */
[----:B------:R-:W-:-:S03]  /*22270*/  ULDC.64 UR4, c[0x0][0xb98] ;  /* 0x0002e60000047ab9 */ /* 0x000fc60000000a00 */
[----:B------:R-:W-:-:S04]  /*22280*/  @P2 IMAD.HI.U32 R6, R15, R6, RZ ;  /* 0x000000060f062227 */ /* 0x000fc800078e00ff */
[----:B------:R-:W-:Y:S01]  /*22290*/  IMAD.MOV.U32 R7, RZ, RZ, R15 ;  /* 0x000000ffff077224 */ /* 0x000fe200078e000f */
[----:B------:R-:W-:Y:S01]  /*222a0*/  @P2 SHF.R.U32.HI R7, RZ, R13, R6 ;  /* 0x0000000dff072219 */ /* 0x000fe20000011606 */
[----:B------:R-:W-:Y:S01]  /*222b0*/  IMAD.IADD R5, R5, 0x1, R11 ;  /* 0x0000000105057824 */ /* 0x000fe200078e020b */
[----:B------:R-:W-:Y:S01]  /*222c0*/  SHF.R.S32.HI R13, RZ, 0x7, R10 ;  /* 0x00000007ff0d7819 */ /* 0x000fe2000001140a */
[----:B------:R-:W-:Y:S02]  /*222d0*/  IMAD R6, R80, UR4, RZ ;  /* 0x0000000450067c24 */ /* 0x000fe4000f8e02ff */
[----:B------:R-:W-:Y:S01]  /*222e0*/  IMAD.MOV R8, RZ, RZ, -R7 ;  /* 0x000000ffff087224 */ /* 0x000fe200078e0a07 */
[C---:B------:R-:W-:Y:S01]  /*222f0*/  LEA.HI R11, R10.reuse, R13, RZ, 0x1 ;  /* 0x0000000d0a0b7211 */ /* 0x040fe200078f08ff */
[----:B------:R-:W-:Y:S01]  /*22300*/  IMAD.WIDE.U32 R4, R81, UR4, R4 ;  /* 0x0000000451047c25 */ /* 0x000fe2000f8e0004 */
[----:B------:R-:W-:Y:S02]  /*22310*/  LOP3.LUT R10, R10, 0xffffff80, RZ, 0xc0, !PT ;  /* 0xffffff800a0a7812 */ /* 0x000fe400078ec0ff */
[----:B------:R-:W-:Y:S01]  /*22320*/  LOP3.LUT R12, R11, 0x3fffffe, RZ, 0xc0, !PT ;  /* 0x03fffffe0b0c7812 */ /* 0x000fe200078ec0ff */
[----:B------:R-:W-:Y:S01]  /*22330*/  IMAD R9, R3, R8, R15 ;  /* 0x0000000803097224 */ /* 0x000fe200078e020f */
[----:B------:R-:W-:Y:S01]  /*22340*/  SHF.R.S32.HI R11, RZ, 0x1f, R7 ;  /* 0x0000001fff0b7819 */ /* 0x000fe20000011407 */
[----:B------:R-:W-:Y:S01]  /*22350*/  IMAD R8, R81, UR5, R6 ;  /* 0x0000000551087c24 */ /* 0x000fe2000f8e0206 */
[----:B------:R-:W-:Y:S01]  /*22360*/  IADD3 R4, P0, R7, R4, RZ ;  /* 0x0000000407047210 */ /* 0x000fe20007f1e0ff */
[----:B------:R-:W-:Y:S01]  /*22370*/  ULDC.64 UR4, c[0x0][0xb88] ;  /* 0x0002e20000047ab9 */ /* 0x000fe20000000a00 */
[----:B------:R-:W-:Y:S01]  /*22380*/  SHF.R.S32.HI R6, RZ, 0x1f, R9 ;  /* 0x0000001fff067819 */ /* 0x000fe20000011409 */
[----:B------:R-:W-:Y:S01]  /*22390*/  IMAD.IADD R10, R24, 0x1, -R10 ;  /* 0x00000001180a7824 */ /* 0x000fe200078e0a0a */
[----:B------:R-:W-:Y:S01]  /*223a0*/  IADD3.X R5, R11, R5, R8, P0, !PT ;  /* 0x000000050b057210 */ /* 0x000fe200007fe408 */
[----:B------:R-:W-:Y:S01]  /*223b0*/  IMAD.IADD R14, R13, 0x1, -R12 ;  /* 0x000000010d0e7824 */ /* 0x000fe200078e0a0c */
[----:B------:R-:W-:Y:S01]  /*223c0*/  IADD3 R13, P4, R76, 0x2000, RZ ;  /* 0x000020004c0d7810 */ /* 0x000fe20007f9e0ff */
[----:B------:R-:W-:Y:S01]  /*223d0*/  IMAD R6, R6, UR4, RZ ;  /* 0x0000000406067c24 */ /* 0x000fe2000f8e02ff */
[----:B------:R-:W-:Y:S01]  /*223e0*/  IADD3 R7, P5, R76, 0x1000, RZ ;  /* 0x000010004c077810 */ /* 0x000fe20007fbe0ff */
[----:B------:R-:W-:Y:S01]  /*223f0*/  IMAD.WIDE.U32 R4, R9, UR4, R4 ;  /* 0x0000000409047c25 */ /* 0x000fe2000f8e0004 */
[----:B------:R-:W-:-:S02]  /*22400*/  LOP3.LUT R12, R13, 0x380, RZ, 0xc0, !PT ;  /* 0x000003800d0c7812 */ /* 0x000fc400078ec0ff */
[----:B------:R-:W-:Y:S01]  /*22410*/  LOP3.LUT P0, RZ, R10, 0x3, RZ, 0xc0, !PT ;  /* 0x000000030aff7812 */ /* 0x000fe2000780c0ff */
[----:B------:R-:W-:Y:S01]  /*22420*/  IMAD R11, R9, UR5, R6 ;  /* 0x00000005090b7c24 */ /* 0x000fe2000f8e0206 */
[----:B------:R-:W-:Y:S01]  /*22430*/  ULDC.64 UR4, c[0x0][0xb50] ;  /* 0x0002d40000047ab9 */ /* 0x000fe20000000a00 */
[----:B------:R-:W-:Y:S02]  /*22440*/  SHF.R.S32.HI R9, RZ, 0x1f, R10 ;  /* 0x0000001fff097819 */ /* 0x000fe4000001140a */
[C---:B------:R-:W-:Y:S02]  /*22450*/  LEA R6, P1, R4.reuse, UR4, 0x2 ;  /* 0x0000000404067c11 */ /* 0x040fe4000f8210ff */
[----:B------:R-:W-:Y:S02]  /*22460*/  IADD3 R5, R5, R11, RZ ;  /* 0x0000000b05057210 */ /* 0x000fe40007ffe0ff */
[----:B------:R-:W-:Y:S01]  /*22470*/  LEA.HI R15, R9, R10, RZ, 0x2 ;  /* 0x0000000a090f7211 */ /* 0x000fe200078f10ff */
[----:B------:R-:W-:Y:S01]  /*22480*/  SHFL.IDX PT, R50, R6, RZ, 0x1c1f ;  /* 0x001c1fff06327589 */ /* 0x000fe200000e0000 */
[----:B------:R-:W-:Y:S01]  /*22490*/  LEA.HI.X R4, R4, UR5, R5, 0x2, P1 ;  /* 0x0000000504047c11 */ /* 0x000fe200088f1405 */
[----:B------:R-:W-:Y:S01]  /*224a0*/  ULDC.64 UR4, c[0x0][0xaa0] ;  /* 0x0002a80000047ab9 */ /* 0x000fe20000000a00 */
[----:B------:R-:W-:Y:S01]  /*224b0*/  IADD3 R25, P1, R76, 0x3000, RZ ;  /* 0x000030004c197810 */ /* 0x000fe20007f3e0ff */
[----:B------:R-:W-:Y:S01]  /*224c0*/  SHFL.IDX PT, R54, R6, 0x1, 0x1c1f ;  /* 0x003c1f0006367f89 */ /* 0x000fe200000e0000 */
[----:B------:R-:W-:-:S02]  /*224d0*/  SHF.R.S32.HI R5, RZ, 0x2, R15 ;  /* 0x00000002ff057819 */ /* 0x000fc4000001140f */
[----:B------:R-:W-:Y:S01]  /*224e0*/  LOP3.LUT R24, R25, 0x380, RZ, 0xc0, !PT ;  /* 0x0000038019187812 */ /* 0x000fe200078ec0ff */
[----:B------:R-:W2:Y:S01]  /*224f0*/  SHFL.IDX PT, R51, R4, RZ, 0x1c1f ;  /* 0x001c1fff04337589 */ /* 0x000ea200000e0000 */
[----:B------:R-:W-:Y:S02]  /*22500*/  SHF.R.S32.HI R26, RZ, 0x1f, R15 ;  /* 0x0000001fff1a7819 */ /* 0x000fe4000001140f */
[----:B------:R-:W-:Y:S01]  /*22510*/  SHF.R.U64 R24, R24, 0x3, RZ ;  /* 0x0000000318187819 */ /* 0x000fe200000012ff */
[----:B------:R3:W4:Y:S01]  /*22520*/  SHFL.IDX PT, R55, R4, 0x1, 0x1c1f ;  /* 0x003c1f0004377f89 */ /* 0x00072200000e0000 */
[----:B------:R-:W-:Y:S02]  /*22530*/  LEA.HI R26, R26, R5, RZ, 0x3 ;  /* 0x000000051a1a7211 */ /* 0x000fe400078f18ff */
[----:B------:R-:W-:Y:S01]  /*22540*/  LOP3.LUT R24, R24, R25, RZ, 0x3c, !PT ;  /* 0x0000001918187212 */ /* 0x000fe200078e3cff */
[----:B------:R-:W-:Y:S01]  /*22550*/  IMAD.X R25, RZ, RZ, R77, P1 ;  /* 0x000000ffff197224 */ /* 0x000fe200008e064d */
[----:B------:R-:W-:-:S02]  /*22560*/  IADD3 R41, P1, R76, 0x7000, RZ ;  /* 0x000070004c297810 */ /* 0x000fc40007f3e0ff */
[----:B------:R-:W-:Y:S02]  /*22570*/  SHF.R.U64 R12, R12, 0x3, RZ ;  /* 0x000000030c0c7819 */ /* 0x000fe400000012ff */
[----:B------:R-:W-:Y:S01]  /*22580*/  LEA.HI R10, R9, R10, RZ, 0x5 ;  /* 0x0000000a090a7211 */ /* 0x000fe200078f28ff */
[--C-:B------:R-:W-:Y:S01]  /*22590*/  IMAD.X R9, RZ, RZ, R77.reuse, P5 ;  /* 0x000000ffff097224 */ /* 0x100fe200028e064d */
[----:B------:R-:W-:Y:S02]  /*225a0*/  LOP3.LUT R40, R41, 0x380, RZ, 0xc0, !PT ;  /* 0x0000038029287812 */ /* 0x000fe400078ec0ff */
[----:B------:R-:W-:Y:S02]  /*225b0*/  LOP3.LUT R26, R26, 0xfffffff8, RZ, 0xc0, !PT ;  /* 0xfffffff81a1a7812 */ /* 0x000fe400078ec0ff */
[----:B------:R-:W-:Y:S01]  /*225c0*/  LOP3.LUT R12, R12, R13, RZ, 0x3c, !PT ;  /* 0x0000000d0c0c7212 */ /* 0x000fe200078e3cff */
[----:B------:R-:W-:Y:S01]  /*225d0*/  IMAD.X R13, RZ, RZ, R77, P4 ;  /* 0x000000ffff0d7224 */ /* 0x000fe200020e064d */
[C---:B------:R-:W-:Y:S01]  /*225e0*/  IADD3 R33, P5, R76.reuse, 0x5000, RZ ;  /* 0x000050004c217810 */ /* 0x040fe20007fbe0ff */
[----:B------:R-:W-:Y:S01]  /*225f0*/  IMAD.IADD R5, R5, 0x1, -R26 ;  /* 0x0000000105057824 */ /* 0x000fe200078e0a1a */
[----:B------:R-:W-:-:S02]  /*22600*/  IADD3 R37, P4, R76, 0x6000, RZ ;  /* 0x000060004c257810 */ /* 0x000fc40007f9e0ff */
[----:B------:R-:W-:Y:S02]  /*22610*/  SHF.R.U64 R40, R40, 0x3, RZ ;  /* 0x0000000328287819 */ /* 0x000fe400000012ff */
[----:B------:R-:W-:Y:S02]  /*22620*/  SHF.R.S32.HI R10, RZ, 0x5, R10 ;  /* 0x00000005ff0a7819 */ /* 0x000fe4000001140a */
[----:B------:R-:W-:Y:S02]  /*22630*/  LOP3.LUT R32, R33, 0x380, RZ, 0xc0, !PT ;  /* 0x0000038021207812 */ /* 0x000fe400078ec0ff */
[----:B------:R-:W-:Y:S01]  /*22640*/  LOP3.LUT R36, R37, 0x380, RZ, 0xc0, !PT ;  /* 0x0000038025247812 */ /* 0x000fe200078ec0ff */
[----:B------:R-:W-:Y:S01]  /*22650*/  IMAD R5, R10, 0x10, R5 ;  /* 0x000000100a057824 */ /* 0x000fe200078e0205 */
[----:B------:R-:W-:Y:S01]  /*22660*/  LOP3.LUT R40, R40, R41, RZ, 0x3c, !PT ;  /* 0x0000002928287212 */ /* 0x000fe200078e3cff */
[----:B------:R-:W-:Y:S01]  /*22670*/  IMAD.X R41, RZ, RZ, R77, P1 ;  /* 0x000000ffff297224 */ /* 0x000fe200008e064d */
[----:B------:R-:W-:-:S02]  /*22680*/  IADD3 R57, P1, R76, 0xb000, RZ ;  /* 0x0000b0004c397810 */ /* 0x000fc40007f3e0ff */
[----:B------:R-:W-:Y:S02]  /*22690*/  SHF.R.U64 R32, R32, 0x3, RZ ;  /* 0x0000000320207819 */ /* 0x000fe400000012ff */
[----:B------:R-:W-:Y:S02]  /*226a0*/  SHF.R.U64 R36, R36, 0x3, RZ ;  /* 0x0000000324247819 */ /* 0x000fe400000012ff */
[----:B------:R-:W-:Y:S02]  /*226b0*/  LOP3.LUT R56, R57, 0x380, RZ, 0xc0, !PT ;  /* 0x0000038039387812 */ /* 0x000fe400078ec0ff */
[----:B------:R-:W-:Y:S02]  /*226c0*/  LEA R5, R14, R5, 0x6 ;  /* 0x000000050e057211 */ /* 0x000fe400078e30ff */
[----:B------:R-:W-:Y:S01]  /*226d0*/  LOP3.LUT R32, R32, R33, RZ, 0x3c, !PT ;  /* 0x0000002120207212 */ /* 0x000fe200078e3cff */
[----:B------:R-:W-:Y:S01]  /*226e0*/  IMAD.X R33, RZ, RZ, R77, P5 ;  /* 0x000000ffff217224 */ /* 0x000fe200028e064d */
[----:B------:R-:W-:Y:S01]  /*226f0*/  LOP3.LUT R36, R36, R37, RZ, 0x3c, !PT ;  /* 0x0000002524247212 */ /* 0x000fe200078e3cff */
[----:B------:R-:W-:Y:S01]  /*22700*/  IMAD.IADD R5, R5, 0x1, R84 ;  /* 0x0000000105057824 */ /* 0x000fe200078e0254 */
[----:B------:R-:W-:-:S02]  /*22710*/  IADD3.X R37, RZ, R77, RZ, P4, !PT ;  /* 0x0000004dff257210 */ /* 0x000fc400027fe4ff */
[C---:B------:R-:W-:Y:S02]  /*22720*/  IADD3 R49, P5, R76.reuse, 0x9000, RZ ;  /* 0x000090004c317810 */ /* 0x040fe40007fbe0ff */
[----:B------:R-:W-:Y:S02]  /*22730*/  IADD3 R53, P4, R76, 0xa000, RZ ;  /* 0x0000a0004c357810 */ /* 0x000fe40007f9e0ff */
[----:B------:R-:W-:Y:S02]  /*22740*/  SHF.R.U64 R56, R56, 0x3, RZ ;  /* 0x0000000338387819 */ /* 0x000fe400000012ff */
[----:B------:R-:W-:Y:S02]  /*22750*/  LOP3.LUT R8, R7, 0x380, RZ, 0xc0, !PT ;  /* 0x0000038007087812 */ /* 0x000fe400078ec0ff */
[----:B------:R-:W-:Y:S02]  /*22760*/  LOP3.LUT R48, R49, 0x380, RZ, 0xc0, !PT ;  /* 0x0000038031307812 */ /* 0x000fe400078ec0ff */
[----:B------:R-:W-:-:S02]  /*22770*/  LOP3.LUT R52, R53, 0x380, RZ, 0xc0, !PT ;  /* 0x0000038035347812 */ /* 0x000fc400078ec0ff */
[----:B------:R-:W-:Y:S01]  /*22780*/  LOP3.LUT R56, R56, R57, RZ, 0x3c, !PT ;  /* 0x0000003938387212 */ /* 0x000fe200078e3cff */
[----:B------:R-:W-:Y:S01]  /*22790*/  IMAD.X R57, RZ, RZ, R77, P1 ;  /* 0x000000ffff397224 */ /* 0x000fe200008e064d */
[C---:B------:R-:W-:Y:S01]  /*227a0*/  ISETP.GE.OR P1, PT, R5.reuse, R82, P0 ;  /* 0x000000520500720c */ /* 0x040fe20000726670 */
[----:B------:R-:W-:Y:S01]  /*227b0*/  VIADD R5, R5, 0x8 ;  /* 0x0000000805057836 */ /* 0x000fe20000000000 */
[----:B------:R-:W-:Y:S02]  /*227c0*/  SHF.R.U64 R8, R8, 0x3, RZ ;  /* 0x0000000308087819 */ /* 0x000fe400000012ff */
[----:B------:R-:W-:Y:S02]  /*227d0*/  SHF.R.U64 R48, R48, 0x3, RZ ;  /* 0x0000000330307819 */ /* 0x000fe400000012ff */
[----:B------:R-:W-:Y:S02]  /*227e0*/  SHF.R.U64 R52, R52, 0x3, RZ ;  /* 0x0000000334347819 */ /* 0x000fe400000012ff */
[----:B------:R-:W-:-:S02]  /*227f0*/  LOP3.LUT R8, R8, R7, RZ, 0x3c, !PT ;  /* 0x0000000708087212 */ /* 0x000fc400078e3cff */
[----:B------:R-:W-:Y:S01]  /*22800*/  LOP3.LUT R48, R48, R49, RZ, 0x3c, !PT ;  /* 0x0000003130307212 */ /* 0x000fe200078e3cff */
[--C-:B------:R-:W-:Y:S01]  /*22810*/  IMAD.X R49, RZ, RZ, R77.reuse, P5 ;  /* 0x000000ffff317224 */ /* 0x100fe200028e064d */
[----:B------:R-:W-:Y:S01]  /*22820*/  LOP3.LUT R52, R52, R53, RZ, 0x3c, !PT ;  /* 0x0000003534347212 */ /* 0x000fe200078e3cff */
[--C-:B------:R-:W-:Y:S01]  /*22830*/  IMAD.X R53, RZ, RZ, R77.reuse, P4 ;  /* 0x000000ffff357224 */ /* 0x100fe200020e064d */
[C---:B------:R-:W-:Y:S02]  /*22840*/  IADD3 R7, P3, R76.reuse, 0xf000, RZ ;  /* 0x0000f0004c077810 */ /* 0x040fe40007f7e0ff */
[C---:B------:R-:W-:Y:S01]  /*22850*/  LOP3.LUT R11, R76.reuse, 0x380, RZ, 0xc0, !PT ;  /* 0x000003804c0b7812 */ /* 0x040fe200078ec0ff */
[----:B------:R-:W-:Y:S01]  /*22860*/  IMAD R21, R21, UR4, RZ ;  /* 0x0000000415157c24 */ /* 0x000fe2000f8e02ff */
[----:B------:R-:W-:Y:S01]  /*22870*/  ISETP.GE.OR P0, PT, R5, R82, P0 ;  /* 0x000000520500720c */ /* 0x000fe20000706670 */
[----:B--2---:R2:W-:Y:S01]  /*22880*/  @!P1 ST.E desc[UR36][R50.64], R2 ;  /* 0x0000000232009985 */ /* 0x0045e2000c101924 */
[C---:B------:R-:W-:Y:S01]  /*22890*/  IADD3 R65, P5, R76.reuse, 0xd000, RZ ;  /* 0x0000d0004c417810 */ /* 0x040fe20007fbe0ff */
[----:B------:R-:W-:Y:S01]  /*228a0*/  IMAD.X R73, RZ, RZ, R77, P3 ;  /* 0x000000ffff497224 */ /* 0x000fe200018e064d */
[----:B------:R-:W-:-:S02]  /*228b0*/  IADD3 R69, P4, R76, 0xe000, RZ ;  /* 0x0000e0004c457810 */ /* 0x000fc40007f9e0ff */
[----:B---3--:R-:W-:Y:S02]  /*228c0*/  LOP3.LUT R4, R7, 0x380, RZ, 0xc0, !PT ;  /* 0x0000038007047812 */ /* 0x008fe400078ec0ff */
[----:B------:R-:W-:Y:S02]  /*228d0*/  LOP3.LUT R64, R65, 0x380, RZ, 0xc0, !PT ;  /* 0x0000038041407812 */ /* 0x000fe400078ec0ff */
[----:B------:R-:W-:Y:S02]  /*228e0*/  LOP3.LUT R68, R69, 0x380, RZ, 0xc0, !PT ;  /* 0x0000038045447812 */ /* 0x000fe400078ec0ff */
[----:B------:R-:W-:Y:S01]  /*228f0*/  SHF.R.U64 R11, R11, 0x3, RZ ;  /* 0x000000030b0b7819 */ /* 0x000fe200000012ff */
[----:B----4-:R0:W-:Y:S01]  /*22900*/  @!P0 ST.E desc[UR36][R54.64], R0 ;  /* 0x0000000036008985 */ /* 0x0101e2000c101924 */
[----:B------:R-:W-:Y:S02]  /*22910*/  SHF.R.U64 R4, R4, 0x3, RZ ;  /* 0x0000000304047819 */ /* 0x000fe400000012ff */
[----:B------:R-:W-:Y:S01]  /*22920*/  SHF.R.U64 R64, R64, 0x3, RZ ;  /* 0x0000000340407819 */ /* 0x000fe200000012ff */
[----:B------:R-:W5:Y:S01]  /*22930*/  LD.E.128 R12, desc[UR36][R12.64] ;  /* 0x000000240c0c7980 */ /* 0x000f62000c101d00 */
[----:B------:R-:W-:-:S02]  /*22940*/  SHF.R.U64 R68, R68, 0x3, RZ ;  /* 0x0000000344447819 */ /* 0x000fc400000012ff */
[----:B------:R-:W-:Y:S01]  /*22950*/  LOP3.LUT R76, R11, R76, RZ, 0x3c, !PT ;  /* 0x0000004c0b4c7212 */ /* 0x000fe200078e3cff */
[----:B------:R-:W5:Y:S01]  /*22960*/  LD.E.128 R24, desc[UR36][R24.64] ;  /* 0x0000002418187980 */ /* 0x000f62000c101d00 */
[----:B------:R-:W-:Y:S02]  /*22970*/  LOP3.LUT R64, R64, R65, RZ, 0x3c, !PT ;  /* 0x0000004140407212 */ /* 0x000fe400078e3cff */
[----:B------:R-:W-:Y:S01]  /*22980*/  LOP3.LUT R68, R68, R69, RZ, 0x3c, !PT ;  /* 0x0000004544447212 */ /* 0x000fe200078e3cff */
[----:B------:R-:W-:Y:S01]  /*22990*/  IMAD.X R69, RZ, RZ, R77, P4 ;  /* 0x000000ffff457224 */ /* 0x000fe200020e064d */
[----:B------:R-:W-:Y:S01]  /*229a0*/  LOP3.LUT R72, R4, R7, RZ, 0x3c, !PT ;  /* 0x0000000704487212 */ /* 0x000fe200078e3cff */
[----:B------:R-:W5:Y:S01]  /*229b0*/  LD.E.128 R8, desc[UR36][R8.64] ;  /* 0x0000002408087980 */ /* 0x000f62000c101d00 */
[----:B------:R-:W-:-:S03]  /*229c0*/  IADD3.X R65, RZ, R77, RZ, P5, !PT ;  /* 0x0000004dff417210 */ /* 0x000fc60002ffe4ff */
[----:B------:R3:W5:Y:S04]  /*229d0*/  LD.E.128 R4, desc[UR36][R76.64] ;  /* 0x000000244c047980 */ /* 0x000768000c101d00 */
[----:B------:R-:W5:Y:S04]  /*229e0*/  LD.E.128 R28, desc[UR36][R28.64] ;  /* 0x000000241c1c7980 */ /* 0x000f68000c101d00 */
[----:B------:R-:W5:Y:S01]  /*229f0*/  LD.E.128 R32, desc[UR36][R32.64] ;  /* 0x0000002420207980 */ /* 0x000f62000c101d00 */
[C---:B---3--:R-:W-:Y:S02]  /*22a00*/  IMAD R77, R20.reuse, UR5, R21 ;  /* 0x00000005144d7c24 */ /* 0x048fe4000f8e0215 */
[----:B------:R-:W-:Y:S01]  /*22a10*/  IMAD.WIDE.U32 R20, R20, UR4, RZ ;  /* 0x0000000414147c25 */ /* 0x000fe2000f8e00ff */
[----:B------:R-:W-:Y:S01]  /*22a20*/  ULDC.64 UR4, c[0x0][0xae8] ;  /* 0x0002ba0000047ab9 */ /* 0x000fe20000000a00 */
[----:B------:R-:W5:Y:S02]  /*22a30*/  LD.E.128 R36, desc[UR36][R36.64] ;  /* 0x0000002424247980 */ /* 0x000f64000c101d00 */
[----:B------:R-:W-:-:S02]  /*22a40*/  IMAD R76, R225, 0x20, R221 ;  /* 0x00000020e14c7824 */ /* 0x000fc400078e02dd */
[----:B------:R-:W-:Y:S01]  /*22a50*/  IMAD.IADD R21, R21, 0x1, R77 ;  /* 0x0000000115157824 */ /* 0x000fe200078e024d */
[----:B------:R-:W5:Y:S01]  /*22a60*/  LD.E.128 R40, desc[UR36][R40.64] ;  /* 0x0000002428287980 */ /* 0x000f62000c101d00 */
[----:B------:R-:W-:Y:S02]  /*22a70*/  IMAD R79, R79, UR4, RZ ;  /* 0x000000044f4f7c24 */ /* 0x000fe4000f8e02ff */
[----:B------:R-:W-:Y:S01]  /*22a80*/  IMAD.IADD R76, R84, 0x1, R76 ;  /* 0x00000001544c7824 */ /* 0x000fe200078e024c */
[----:B------:R-:W5:Y:S01]  /*22a90*/  LD.E.128 R44, desc[UR36][R44.64] ;  /* 0x000000242c2c7980 */ /* 0x000f62000c101d00 */
[C---:B------:R-:W-:Y:S02]  /*22aa0*/  IMAD R79, R86.reuse, UR5, R79 ;  /* 0x00000005564f7c24 */ /* 0x040fe4000f8e024f */
[----:B------:R-:W-:Y:S01]  /*22ab0*/  IMAD.WIDE.U32 R20, R86, UR4, R20 ;  /* 0x0000000456147c25 */ /* 0x000fe2000f8e0014 */
[----:B------:R-:W-:Y:S01]  /*22ac0*/  ULDC.64 UR4, c[0x0][0xaf0] ;  /* 0x0002bc0000047ab9 */ /* 0x000fe20000000a00 */
[----:B--2---:R-:W5:Y:S02]  /*22ad0*/  LD.E.128 R48, desc[UR36][R48.64] ;  /* 0x0000002430307980 */ /* 0x004f64000c101d00 */
[----:B0-----:R-:W-:Y:S01]  /*22ae0*/  @P2 IMAD.HI.U32 R0, R76, R83, RZ ;  /* 0x000000534c002227 */ /* 0x001fe200078e00ff */
[----:B------:R-:W-:Y:S01]  /*22af0*/  IADD3 R21, R21, R79, RZ ;  /* 0x0000004f15157210 */ /* 0x000fe20007ffe0ff */
[----:B------:R-:W5:Y:S02]  /*22b00*/  LD.E.128 R52, desc[UR36][R52.64] ;  /* 0x0000002434347980 */ /* 0x000f64000c101d00 */
[----:B------:R-:W-:Y:S01]  /*22b10*/  IMAD.MOV.U32 R77, RZ, RZ, R76 ;  /* 0x000000ffff4d7224 */ /* 0x000fe200078e004c */
[----:B-1----:R-:W-:Y:S01]  /*22b20*/  @P2 SHF.R.U32.HI R77, RZ, R85, R0 ;  /* 0x00000055ff4d2219 */ /* 0x002fe20000011600 */
[----:B------:R-:W-:Y:S01]  /*22b30*/  IMAD R80, R80, UR4, RZ ;  /* 0x0000000450507c24 */ /* 0x000fe2000f8e02ff */
[----:B------:R-:W5:Y:S01]  /*22b40*/  LD.E.128 R56, desc[UR36][R56.64] ;  /* 0x0000002438387980 */ /* 0x000f62000c101d00 */
[----:B------:R-:W-:Y:S01]  /*22b50*/  IMAD.WIDE.U32 R20, R81, UR4, R20 ;  /* 0x0000000451147c25 */ /* 0x000fe2000f8e0014 */
[----:B------:R-:W-:-:S02]  /*22b60*/  SHF.R.S32.HI R0, RZ, 0x1f, R77 ;  /* 0x0000001fff007819 */ /* 0x000fc4000001144d */
[----:B------:R-:W5:Y:S01]  /*22b70*/  LD.E.128 R60, desc[UR36][R60.64] ;  /* 0x000000243c3c7980 */ /* 0x000f62000c101d00 */
[----:B------:R-:W-:Y:S01]  /*22b80*/  IMAD R79, R81, UR5, R80 ;  /* 0x00000005514f7c24 */ /* 0x000fe2000f8e0250 */
[----:B------:R-:W-:Y:S01]  /*22b90*/  ULDC.64 UR4, c[0x0][0xae0] ;  /* 0x0002b80000047ab9 */ /* 0x000fe20000000a00 */
[----:B------:R-:W-:Y:S01]  /*22ba0*/  IMAD.MOV R2, RZ, RZ, -R77 ;  /* 0x000000ffff027224 */ /* 0x000fe200078e0a4d */
[----:B------:R-:W5:Y:S01]  /*22bb0*/  LD.E.128 R64, desc[UR36][R64.64] ;  /* 0x0000002440407980 */ /* 0x000f62000c101d00 */
[----:B------:R-:W-:Y:S02]  /*22bc0*/  IMAD.IADD R21, R21, 0x1, R79 ;  /* 0x0000000115157824 */ /* 0x000fe400078e024f */
[----:B------:R-:W-:Y:S01]  /*22bd0*/  IMAD R0, R0, UR4, RZ ;  /* 0x0000000400007c24 */ /* 0x000fe2000f8e02ff */
[----:B------:R-:W5:Y:S01]  /*22be0*/  LD.E.128 R68, desc[UR36][R68.64] ;  /* 0x0000002444447980 */ /* 0x000f62000c101d00 */
[----:B------:R-:W-:Y:S02]  /*22bf0*/  IMAD R79, R3, R2, R76 ;  /* 0x00000002034f7224 */ /* 0x000fe400078e024c */
[C---:B------:R-:W-:Y:S01]  /*22c00*/  IMAD R81, R77.reuse, UR5, R0 ;  /* 0x000000054d517c24 */ /* 0x040fe2000f8e0200 */
[----:B------:R-:W5:Y:S01]  /*22c10*/  LD.E.128 R72, desc[UR36][R72.64] ;  /* 0x0000002448487980 */ /* 0x000f62000c101d00 */
[----:B------:R-:W-:Y:S01]  /*22c20*/  IMAD.WIDE.U32 R2, R77, UR4, R20 ;  /* 0x000000044d027c25 */ /* 0x000fe2000f8e0014 */
[----:B------:R-:W-:Y:S01]  /*22c30*/  SHF.R.S32.HI R0, RZ, 0x1f, R79 ;  /* 0x0000001fff007819 */ /* 0x000fe2000001144f */
        /* <DEDUP_REMOVED lines=9> */
[----:B------:R-:W-:-:S04]  /*22cd0*/  IMAD.WIDE.U32 R2, R79, UR4, R2 ;  /* 0x000000044f027c25 */ /* 0x000fc8000f8e0002 */
[----:B------:R-:W-:Y:S01]  /*22ce0*/  IMAD R81, R79, UR5, R0 ;  /* 0x000000054f517c24 */ /* 0x000fe2000f8e0200 */
[----:B------:R-:W-:Y:S01]  /*22cf0*/  ULDC.64 UR4, c[0x0][0xa80] ;  /* 0x0002a00000047ab9 */ /* 0x000fe20000000a00 */
[----:B------:R-:W-:Y:S01]  /*22d00*/  IMAD.IADD R85, R221, 0x1, R84 ;  /* 0x00000001dd557824 */ /* 0x000fe200078e0254 */
[----:B------:R-:W-:Y:S01]  /*22d10*/  LEA R79, P2, R2, UR4, 0x1 ;  /* 0x00000004024f7c11 */ /* 0x000fe2000f8408ff */
[----:B------:R-:W-:Y:S01]  /*22d20*/  IMAD.IADD R3, R3, 0x1, R81 ;  /* 0x0000000103037824 */ /* 0x000fe200078e0251 */
[----:B------:R-:W-:-:S04]  /*22d30*/  IADD3 R0, R22, 0x38820, RZ ;  /* 0x0003882016007810 */ /* 0x000fc80007ffe0ff */
[----:B------:R-:W-:Y:S02]  /*22d40*/  LEA.HI.X R83, R2, UR5, R3, 0x1, P2 ;  /* 0x0000000502537c11 */ /* 0x000fe400090f0c03 */
[CC--:B------:R-:W-:Y:S02]  /*22d50*/  ISETP.GE.AND P2, PT, R85.reuse, R82.reuse, PT ;  /* 0x000000525500720c */ /* 0x0c0fe40003f46270 */
[----:B------:R-:W-:Y:S01]  /*22d60*/  PRMT R0, RZ, 0x654, R0 ;  /* 0x00000654ff007816 */ /* 0x000fe20000000000 */
[C---:B------:R-:W-:Y:S02]  /*22d70*/  VIADD R21, R85.reuse, 0x20 ;  /* 0x0000002055157836 */ /* 0x040fe40000000000 */
[----:B------:R-:W-:Y:S01]  /*22d80*/  VIADD R77, R85, 0x40 ;  /* 0x00000040554d7836 */ /* 0x000fe20000000000 */
[----:B0-----:R0:W-:Y:S01]  /*22d90*/  SYNCS.ARRIVE.TRANS64.RED.A1T0 RZ, [R0+URZ], RZ ;  /* 0x000000ff00ff79a7 */ /* 0x0011e2000810043f */
[----:B------:R1:W2:Y:S01]  /*22da0*/  SHFL.IDX PT, R80, R79, RZ, 0x181f ;  /* 0x00181fff4f507589 */ /* 0x0002a200000e0000 */
[----:B------:R-:W-:-:S02]  /*22db0*/  ISETP.GE.AND P1, PT, R21, R82, PT ;  /* 0x000000521500720c */ /* 0x000fc40003f26270 */
[----:B------:R-:W-:Y:S01]  /*22dc0*/  ISETP.GE.AND P0, PT, R77, R82, PT ;  /* 0x000000524d00720c */ /* 0x000fe20003f06270 */
[----:B0-----:R1:W0:Y:S01]  /*22dd0*/  SHFL.IDX PT, R0, R83, RZ, 0x181f ;  /* 0x00181fff53007589 */ /* 0x00122200000e0000 */
[----:B------:R-:W-:Y:S02]  /*22de0*/  SHF.R.S32.HI R84, RZ, 0x1f, R19 ;  /* 0x0000001fff547819 */ /* 0x000fe40000011413 */
[----:B------:R-:W-:Y:S01]  /*22df0*/  SHF.R.S32.HI R86, RZ, 0x1f, R89 ;  /* 0x0000001fff567819 */ /* 0x000fe20000011459 */
[----:B------:R-:W-:Y:S08]  /*22e00*/  @P2 BRA `(.L_x_3143) ;  /* 0x0000000000442947 */ /* 0x000ff00003800000 */
[----:B------:R-:W-:Y:S02]  /*22e10*/  ULDC UR4, c[0x0][0xac8] ;  /* 0x0002b20000047ab9 */ /* 0x000fe40000000800 */
[----:B------:R-:W-:Y:S02]  /*22e20*/  ISETP.GE.AND P2, PT, R78, UR4, PT ;  /* 0x000000044e007c0c */ /* 0x000fe4000bf46270 */
[----:B------:R-:W-:Y:S02]  /*22e30*/  ISETP.GE.AND P3, PT, R19, UR4, PT ;  /* 0x0000000413007c0c */ /* 0x000fe4000bf66270 */
[----:B------:R-:W-:-:S09]  /*22e40*/  ISETP.GE.AND P4, PT, R87, UR4, PT ;  /* 0x0000000457007c0c */ /* 0x000fd2000bf86270 */
[----:B--2---:R-:W-:-:S04]  /*22e50*/  @!P2 LEA R2, P5, R78, R80, 0x1 ;  /* 0x000000504e02a211 */ /* 0x004fc800078a08ff */
[----:B0-----:R-:W-:Y:S02]  /*22e60*/  @!P2 LEA.HI.X R3, R78, R0, R91, 0x1, P5 ;  /* 0x000000004e03a211 */ /* 0x001fe400028f0c5b */
        /* <DEDUP_REMOVED lines=11> */
.L_x_3143:
[----:B------:R-:W-:Y:S05]  /*22f20*/  BSYNC B1 ;  /* 0x0000000000017941 */ /* 0x000fea0003800000 */
.L_x_3142:
[----:B0-----:R0:W4:Y:S01]  /*22f30*/  SHFL.IDX PT, R0, R83, 0x1, 0x181f ;  /* 0x00381f0053007f89 */ /* 0x00112200000e0000 */
        /* <DEDUP_REMOVED lines=10> */
[----:B-----5:R-:W-:-:S03]  /*22fe0*/  @!P3 LEA R4, P5, R19, R20, 0x1 ;  /* 0x000000141304b211 */ /* 0x020fc600078a08ff */
        /* <DEDUP_REMOVED lines=9> */
.L_x_3145:
[----:B------:R-:W-:Y:S05]  /*23080*/  BSYNC B1 ;  /* 0x0000000000017941 */ /* 0x000fea0003800000 */
.L_x_3144:
        /* <DEDUP_REMOVED lines=21> */
.L_x_3147:
[----:B------:R-:W-:Y:S05]  /*231e0*/  BSYNC B1 ;  /* 0x0000000000017941 */ /* 0x000fea0003800000 */
.L_x_3146:
[----:B0-----:R-:W-:Y:S01]  /*231f0*/  IADD3 R3, R85, 0x60, RZ ;  /* 0x0000006055037810 */ /* 0x001fe20007ffe0ff */
[----:B-1--4-:R-:W0:Y:S03]  /*23200*/  SHFL.IDX PT, R83, R83, 0x3, 0x181f ;  /* 0x00781f0053537f89 */ /* 0x012e2600000e0000 */
[----:B------:R-:W-:Y:S01]  /*23210*/  ISETP.GE.AND P0, PT, R3, R82, PT ;  /* 0x000000520300720c */ /* 0x000fe20003f06270 */
[----:B------:R-:W1:-:S12]  /*23220*/  SHFL.IDX PT, R79, R79, 0x3, 0x181f ;  /* 0x00781f004f4f7f89 */ /* 0x000e5800000e0000 */
[----:B------:R-:W-:Y:S05]  /*23230*/  @P0 BRA `(.L_x_3148) ;  /* 0x0000000c00d40947 */ /* 0x000fea0003800000 */
[----:B------:R-:W-:Y:S02]  /*23240*/  ULDC UR4, c[0x0][0xac8] ;  /* 0x0002b20000047ab9 */ /* 0x000fe40000000800 */
[----:B------:R-:W-:Y:S02]  /*23250*/  ISETP.GE.AND P3, PT, R78, UR4, PT ;  /* 0x000000044e007c0c */ /* 0x000fe4000bf66270 */
[----:B------:R-:W-:Y:S02]  /*23260*/  ISETP.GE.AND P4, PT, R19, UR4, PT ;  /* 0x0000000413007c0c */ /* 0x000fe4000bf86270 */
[----:B------:R-:W-:-:S09]  /*23270*/  ISETP.GE.AND P5, PT, R87, UR4, PT ;  /* 0x0000000457007c0c */ /* 0x000fd2000bfa6270 */
[CC--:B-1----:R-:W-:Y:S02]  /*23280*/  @!P3 LEA R2, P0, R78.reuse, R79.reuse, 0x1 ;  /* 0x0000004f4e02b211 */ /* 0x0c2fe400078008ff */
[-C--:B------:R-:W-:Y:S02]  /*23290*/  @!P4 LEA R4, P1, R19, R79.reuse, 0x1 ;  /* 0x0000004f1304c211 */ /* 0x080fe400078208ff */
        /* <DEDUP_REMOVED lines=13> */
.L_x_3139:
        /* <DEDUP_REMOVED lines=21> */
[----:B----4-:R-:W-:Y:S01]  /*234c0*/  ISETP.NE.AND P2, PT, R25, 0x1, PT ;  /* 0x000000011900780c */ /* 0x010fe20003f45270 */
[----:B---3--:R-:W-:-:S12]  /*234d0*/  VIADD R9, R9, 0xffffff80 ;  /* 0xffffff8009097836 */ /* 0x008fd80000000000 */
[----:B------:R-:W3:Y:S01]  /*234e0*/  @P2 LDC R27, c[0x0][0xbec] ;  /* 0x0002fb00ff1b2b82 */ /* 0x000ee20000000800 */
[----:B------:R-:W-:Y:S01]  /*234f0*/  ISETP.GE.AND P3, PT, R9, 0x80, PT ;  /* 0x000000800900780c */ /* 0x000fe20003f66270 */
[----:B--2---:R-:W-:-:S12]  /*23500*/  @P1 BRA `(.L_x_3149) ;  /* 0x0000000000101947 */ /* 0x004fd80003800000 */
[----:B------:R-:W-:Y:S05]  /*23510*/  @!P0 BRA `(.L_x_3149) ;  /* 0x00000000000c8947 */ /* 0x000fea0003800000 */
[----:B------:R-:W2:Y:S04]  /*23520*/  LDG.E R5, desc[UR36][R2.64] ;  /* 0x0000002402057981 */ /* 0x000ea8000c1e1900 */
[----:B-----5:R-:W2:Y:S02]  /*23530*/  LDG.E R6, desc[UR36][R2.64+0x4] ;  /* 0x0000042402067981 */ /* 0x020ea4000c1e1900 */
[----:B--2---:R-:W-:-:S07]  /*23540*/  IMAD.IADD R6, R6, 0x1, -R5 ;  /* 0x0000000106067824 */ /* 0x004fce00078e0a05 */
.L_x_3149:
        /* <DEDUP_REMOVED lines=8> */
[----:B------:R-:W2:Y:S01]  /*235d0*/  S2R R3, SR_TID.X ;  /* 0x0000000000037919 */ /* 0x000ea20000002100 */
[----:B------:R-:W4:Y:S02]  /*235e0*/  LDC R9, c[0x0][0xbe8] ;  /* 0x0002fa00ff097b82 */ /* 0x000f240000000800 */
[----:B----4-:R-:W-:Y:S01]  /*235f0*/  IMAD R2, R6, R9, RZ ;  /* 0x0000000906027224 */ /* 0x010fe200078e02ff */
[----:B--2---:R-:W-:-:S04]  /*23600*/  IADD3 R8, R14, -0x80, R3 ;  /* 0xffffff800e087810 */ /* 0x004fc80007ffe003 */
        /* <DEDUP_REMOVED lines=18> */
[----:B------:R-:W-:Y:S01]  /*23730*/  IADD3 R2, P0, R5, R2, RZ ;  /* 0x0000000205027210 */ /* 0x000fe20007f1e0ff */
[----:B------:R-:W-:-:S04]  /*23740*/  IMAD.MOV R7, RZ, RZ, -R5 ;  /* 0x000000ffff077224 */ /* 0x000fc800078e0a05 */
        /* <DEDUP_REMOVED lines=12> */
[----:B------:R-:W-:Y:S02]  /*23810*/  LEA.HI.X R5, R2, UR5, R3, 0x2, P0 ;  /* 0x0000000502057c11 */ /* 0x000fe400080f1403 */
[----:B------:R-:W-:-:S05]  /*23820*/  MOV R3, 0xff800000 ;  /* 0xff80000000037802 */ /* 0x000fca0000000f00 */
[----:B------:R2:W-:Y:S02]  /*23830*/  STG.E desc[UR36][R4.64], R3 ;  /* 0x0000000304007986 */ /* 0x0005e4000c101924 */
.L_x_3151:
[----:B------:R-:W-:Y:S05]  /*23840*/  BSYNC B1 ;  /* 0x0000000000017941 */ /* 0x000fea0003800000 */
.L_x_3150:
[----:B------:R-:W4:Y:S01]  /*23850*/  @P2 LDC R9, c[0x0][0xbf0] ;  /* 0x0002fc00ff092b82 */ /* 0x000f220000000800 */
[----:B------:R-:W-:Y:S01]  /*23860*/  ULDC.64 UR4, c[0x0][0xaa0] ;  /* 0x0002a80000047ab9 */ /* 0x000fe20000000a00 */
[----:B--2---:R-:W-:Y:S02]  /*23870*/  IMAD R4, R225, 0x20, R221 ;  /* 0x00000020e1047824 */ /* 0x004fe400078e02dd */
[----:B------:R-:W-:Y:S02]  /*23880*/  IMAD R3, R11, UR4, RZ ;  /* 0x000000040b037c24 */ /* 0x000fe4000f8e02ff */
[----:B------:R-:W-:Y:S02]  /*23890*/  IMAD.IADD R8, R14, 0x1, R4 ;  /* 0x000000010e087824 */ /* 0x000fe400078e0204 */
[C---:B------:R-:W-:Y:S02]  /*238a0*/  IMAD R5, R0.reuse, UR5, R3 ;  /* 0x0000000500057c24 */ /* 0x040fe4000f8e0203 */
[----:B------:R-:W-:Y:S01]  /*238b0*/  IMAD.WIDE.U32 R2, R0, UR4, RZ ;  /* 0x0000000400027c25 */ /* 0x000fe2000f8e00ff */
[----:B------:R-:W-:-:S03]  /*238c0*/  ULDC.64 UR4, c[0x0][0xae8] ;  /* 0x0002ba0000047ab9 */ /* 0x000fc60000000a00 */
[----:B------:R-:W-:Y:S02]  /*238d0*/  IMAD R0, R10, UR4, RZ ;  /* 0x000000040a007c24 */ /* 0x000fe4000f8e02ff */
[----:B------:R-:W-:Y:S02]  /*238e0*/  IMAD.IADD R3, R3, 0x1, R5 ;  /* 0x0000000103037824 */ /* 0x000fe400078e0205 */
[----:B------:R-:W-:Y:S02]  /*238f0*/  IMAD R7, R20, UR5, R0 ;  /* 0x0000000514077c24 */ /* 0x000fe4000f8e0200 */
[----:B---3--:R-:W-:-:S04]  /*23900*/  @P2 IMAD.HI.U32 R0, R8, R27, RZ ;  /* 0x0000001b08002227 */ /* 0x008fc800078e00ff */
[----:B------:R-:W-:Y:S01]  /*23910*/  IMAD.WIDE.U32 R2, R20, UR4, R2 ;  /* 0x0000000414027c25 */ /* 0x000fe2000f8e0002 */
[----:B------:R-:W-:Y:S01]  /*23920*/  ULDC.64 UR4, c[0x0][0xaf0] ;  /* 0x0002bc0000047ab9 */ /* 0x000fe20000000a00 */
[----:B------:R-:W-:Y:S02]  /*23930*/  SHF.R.S32.HI R20, RZ, 0x1f, R19 ;  /* 0x0000001fff147819 */ /* 0x000fe40000011413 */
[----:B------:R-:W-:Y:S01]  /*23940*/  IMAD.MOV.U32 R5, RZ, RZ, R8 ;  /* 0x000000ffff057224 */ /* 0x000fe200078e0008 */
[----:B----4-:R-:W-:Y:S01]  /*23950*/  @P2 SHF.R.U32.HI R5, RZ, R9, R0 ;  /* 0x00000009ff052219 */ /* 0x010fe20000011600 */
[----:B------:R-:W-:Y:S02]  /*23960*/  IMAD.IADD R3, R3, 0x1, R7 ;  /* 0x0000000103037824 */ /* 0x000fe400078e0207 */
[----:B------:R-:W-:Y:S01]  /*23970*/  IMAD R4, R12, UR4, RZ ;  /* 0x000000040c047c24 */ /* 0x000fe2000f8e02ff */
[----:B------:R-:W-:Y:S01]  /*23980*/  IADD3 R7, -R5, RZ, RZ ;  /* 0x000000ff05077210 */ /* 0x000fe20007ffe1ff */
[----:B------:R-:W-:Y:S01]  /*23990*/  IMAD.WIDE.U32 R2, R13, UR4, R2 ;  /* 0x000000040d027c25 */ /* 0x000fe2000f8e0002 */
[----:B------:R-:W-:-:S03]  /*239a0*/  SHF.R.S32.HI R0, RZ, 0x1f, R5 ;  /* 0x0000001fff007819 */ /* 0x000fc60000011405 */
[----:B------:R-:W-:Y:S01]  /*239b0*/  IMAD R9, R13, UR5, R4 ;  /* 0x000000050d097c24 */ /* 0x000fe2000f8e0204 */
[----:B------:R-:W-:Y:S01]  /*239c0*/  ULDC.64 UR4, c[0x0][0xae0] ;  /* 0x0002b80000047ab9 */ /* 0x000fe20000000a00 */
[----:B------:R-:W-:Y:S02]  /*239d0*/  IMAD R7, R25, R7, R8 ;  /* 0x0000000719077224 */ /* 0x000fe400078e0208 */
[----:B------:R-:W-:Y:S02]  /*239e0*/  IMAD R4, R0, UR4, RZ ;  /* 0x0000000400047c24 */ /* 0x000fe4000f8e02ff */
[----:B------:R-:W-:Y:S01]  /*239f0*/  IMAD.IADD R3, R3, 0x1, R9 ;  /* 0x0000000103037824 */ /* 0x000fe200078e0209 */
[----:B------:R-:W-:Y:S01]  /*23a00*/  SHF.R.S32.HI R0, RZ, 0x1f, R7 ;  /* 0x0000001fff007819 */ /* 0x000fe20000011407 */
[C---:B------:R-:W-:Y:S02]  /*23a10*/  IMAD R9, R5.reuse, UR5, R4 ;  /* 0x0000000505097c24 */ /* 0x040fe4000f8e0204 */
[----:B------:R-:W-:Y:S01]  /*23a20*/  IMAD.WIDE.U32 R2, R5, UR4, R2 ;  /* 0x0000000405027c25 */ /* 0x000fe2000f8e0002 */
[----:B------:R-:W-:-:S03]  /*23a30*/  ULDC.64 UR4, c[0x0][0xad8] ;  /* 0x0002b60000047ab9 */ /* 0x000fc60000000a00 */
[----:B------:R-:W-:Y:S02]  /*23a40*/  IMAD R0, R0, UR4, RZ ;  /* 0x0000000400007c24 */ /* 0x000fe4000f8e02ff */
[----:B------:R-:W-:Y:S02]  /*23a50*/  IMAD.IADD R3, R3, 0x1, R9 ;  /* 0x0000000103037824 */ /* 0x000fe400078e0209 */
[C---:B------:R-:W-:Y:S02]  /*23a60*/  IMAD R9, R7.reuse, UR5, R0 ;  /* 0x0000000507097c24 */ /* 0x040fe4000f8e0200 */
[----:B------:R-:W-:Y:S01]  /*23a70*/  IMAD.WIDE.U32 R4, R7, UR4, R2 ;  /* 0x0000000407047c25 */ /* 0x000fe2000f8e0002 */
[----:B------:R-:W-:-:S03]  /*23a80*/  ULDC.64 UR4, c[0x0][0xa80] ;  /* 0x0002a00000047ab9 */ /* 0x000fc60000000a00 */
[----:B------:R-:W-:Y:S01]  /*23a90*/  IMAD.SHL.U32 R7, R225, 0x8, RZ ;  /* 0x00000008e1077824 */ /* 0x000fe200078e00ff */
[C---:B------:R-:W-:Y:S01]  /*23aa0*/  LEA R2, P0, R4.reuse, UR4, 0x1 ;  /* 0x0000000404027c11 */ /* 0x040fe2000f8008ff */
[----:B------:R-:W-:Y:S01]  /*23ab0*/  IMAD.IADD R3, R5, 0x1, R9 ;  /* 0x0000000105037824 */ /* 0x000fe200078e0209 */
[----:B------:R-:W-:Y:S01]  /*23ac0*/  UMOV UR4, 0xffffffff ;  /* 0xffffffff00047882 */ /* 0x000fe20000000000 */
[C---:B------:R-:W-:Y:S01]  /*23ad0*/  VIADD R21, R7.reuse, 0x80 ;  /* 0x0000008007157836 */ /* 0x040fe20000000000 */
[----:B------:R-:W-:Y:S01]  /*23ae0*/  IADD3 R9, R7, 0xc0, RZ ;  /* 0x000000c007097810 */ /* 0x000fe20007ffe0ff */
[----:B------:R-:W-:Y:S01]  /*23af0*/  IMAD.IADD R5, R221, 0x1, R14 ;  /* 0x00000001dd057824 */ /* 0x000fe200078e020e */
[----:B------:R-:W-:Y:S02]  /*23b00*/  LEA.HI.X R3, R4, UR5, R3, 0x1, P0 ;  /* 0x0000000504037c11 */ /* 0x000fe400080f0c03 */
[----:B------:R-:W-:Y:S02]  /*23b10*/  SHF.R.S32.HI R10, RZ, 0x1f, R7 ;  /* 0x0000001fff0a7819 */ /* 0x000fe40000011407 */
[----:B------:R-:W-:-:S02]  /*23b20*/  SHF.R.S32.HI R8, RZ, 0x1f, R9 ;  /* 0x0000001fff087819 */ /* 0x000fc40000011409 */
[----:B------:R-:W-:Y:S01]  /*23b30*/  SHF.R.S32.HI R24, RZ, 0x1f, R21 ;  /* 0x0000001fff187819 */ /* 0x000fe20000011415 */
[----:B------:R-:W-:Y:S06]  /*23b40*/  BRA.DIV UR4, `(.L_x_3152) ;  /* 0x000000d204107947 */ /* 0x000fec000b800000 */
[----:B------:R2:W3:Y:S04]  /*23b50*/  SHFL.IDX PT, R0, R3, RZ, 0x181f ;  /* 0x00181fff03007589 */ /* 0x0004e800000e0000 */
[----:B------:R2:W4:Y:S02]  /*23b60*/  SHFL.IDX PT, R14, R2, RZ, 0x181f ;  /* 0x00181fff020e7589 */ /* 0x00052400000e0000 */
.L_x_3469:
        /* <DEDUP_REMOVED lines=10> */
[----:B------:R-:W-:Y:S02]  /*23c10*/  @!P2 LEA R26, P4, R19, R14, 0x1 ;  /* 0x0000000e131aa211 */ /* 0x000fe400078808ff */
        /* <DEDUP_REMOVED lines=10> */
.L_x_3154:
[----:B------:R-:W-:Y:S05]  /*23cc0*/  BSYNC B1 ;  /* 0x0000000000017941 */ /* 0x000fea0003800000 */
.L_x_3153:
[----:B------:R-:W-:-:S03]  /*23cd0*/  UMOV UR4, 0xffffffff ;  /* 0xffffffff00047882 */ /* 0x000fc60000000000 */
[----:B------:R-:W-:Y:S05]  /*23ce0*/  BRA.DIV UR4, `(.L_x_3155) ;  /* 0x000000ce04dc7947 */ /* 0x000fea000b800000 */
[----:B---3--:R3:W0:Y:S04]  /*23cf0*/  SHFL.IDX PT, R0, R3, 0x1, 0x181f ;  /* 0x00381f0003007f89 */ /* 0x00862800000e0000 */
[----:B----4-:R3:W4:Y:S02]  /*23d00*/  SHFL.IDX PT, R14, R2, 0x1, 0x181f ;  /* 0x00381f00020e7f89 */ /* 0x01072400000e0000 */
.L_x_3473:
        /* <DEDUP_REMOVED lines=21> */
.L_x_3157:
[----:B------:R-:W-:Y:S05]  /*23e60*/  BSYNC B1 ;  /* 0x0000000000017941 */ /* 0x000fea0003800000 */
.L_x_3156:
[----:B------:R-:W-:-:S03]  /*23e70*/  UMOV UR4, 0xffffffff ;  /* 0xffffffff00047882 */ /* 0x000fc60000000000 */
[----:B------:R-:W-:Y:S05]  /*23e80*/  BRA.DIV UR4, `(.L_x_3158) ;  /* 0x000000ce04bc7947 */ /* 0x000fea000b800000 */
[----:B0-----:R0:W0:Y:S04]  /*23e90*/  SHFL.IDX PT, R0, R3, 0x2, 0x181f ;  /* 0x00581f0003007f89 */ /* 0x00102800000e0000 */
[----:B----4-:R4:W0:Y:S02]  /*23ea0*/  SHFL.IDX PT, R14, R2, 0x2, 0x181f ;  /* 0x00581f00020e7f89 */ /* 0x01082400000e0000 */
.L_x_3477:
        /* <DEDUP_REMOVED lines=21> */
.L_x_3160:
[----:B------:R-:W-:Y:S05]  /*24000*/  BSYNC B1 ;  /* 0x0000000000017941 */ /* 0x000fea0003800000 */
.L_x_3159:
[----:B------:R-:W-:-:S03]  /*24010*/  UMOV UR4, 0xffffffff ;  /* 0xffffffff00047882 */ /* 0x000fc60000000000 */
[----:B------:R-:W-:Y:S05]  /*24020*/  BRA.DIV UR4, `(.L_x_3161) ;  /* 0x000000ce049c7947 */ /* 0x000fea000b800000 */
[----:B0-----:R0:W0:Y:S04]  /*24030*/  SHFL.IDX PT, R0, R3, 0x3, 0x181f ;  /* 0x00781f0003007f89 */ /* 0x00102800000e0000 */
[----:B------:R0:W0:Y:S02]  /*24040*/  SHFL.IDX PT, R14, R2, 0x3, 0x181f ;  /* 0x00781f00020e7f89 */ /* 0x00002400000e0000 */
.L_x_3481:
        /* <DEDUP_REMOVED lines=20> */
.L_x_3148:
[----:B------:R-:W-:Y:S05]  /*24190*/  BSYNC B0 ;  /* 0x0000000000007941 */ /* 0x000fea0003800000 */
.L_x_3138:
[----:B------:R-:W-:Y:S02]  /*241a0*/  ULDC UR4, c[0x0][0xc3c] ;  /* 0x00030f0000047ab9 */ /* 0x000fe40000000800 */
[----:B-1----:R-:W-:-:S13]  /*241b0*/  ISETP.GE.AND P0, PT, R219, UR4, PT ;  /* 0x00000004db007c0c */ /* 0x002fda000bf06270 */
[----:B------:R-:W-:Y:S05]  /*241c0*/  @!P0 BRA `(.L_x_3162) ;  /* 0xfffffdd000208947 */ /* 0x000fea000383ffff */
[----:B------:R-:W-:Y:S05]  /*241d0*/  BRA `(.L_x_2941) ;  /* 0x0000008400c87947 */ /* 0x000fea0003800000 */
.L_x_2939:
[----:B------:R-:W-:-:S08]  /*241e0*/  NOP ;  /* 0x0000000000007918 */ /* 0x000fd00000000000 */
[----:B0-----:R-:W0:-:S00]  /*241f0*/  USETMAXREG.DEALLOC.CTAPOOL 0x28 ;  /* 0x00000028000079c8 */ /* 0x001e0000080e0500 */
[----:B0-----:R-:W2:Y:S01]  /*24200*/  LDL.LU R3, [R1] ;  /* 0x0000000001037983 */ /* 0x001ea20000300800 */
[----:B------:R-:W-:-:S06]  /*24210*/  LOP3.LUT R0, R0, 0x3, RZ, 0xc0, !PT ;  /* 0x0000000300007812 */ /* 0x000fcc00078ec0ff */
[----:B------:R-:W0:Y:S02]  /*24220*/  SHFL.IDX PT, R0, R0, RZ, 0x1f ;  /* 0x00001fff00007589 */ /* 0x000e2400000e0000 */
[----:B0-----:R-:W-:-:S13]  /*24230*/  ISETP.NE.AND P0, PT, R0, RZ, PT ;  /* 0x000000ff0000720c */ /* 0x001fda0003f05270 */
[----:B------:R-:W-:Y:S01]  /*24240*/  @P0 BAR.SYNC.DEFER_BLOCKING 0x5, 0x180 ;  /* 0x0146000000000b1d */ /* 0x000fe20000010000 */
[----:B--2---:R-:W-:-:S04]  /*24250*/  LOP3.LUT R3, R3, 0xffffff7f, RZ, 0xc0, !PT ;  /* 0xffffff7f03037812 */ /* 0x004fc800078ec0ff */
[----:B------:R-:W-:-:S05]  /*24260*/  @P0 LOP3.LUT R3, R3, 0x80, RZ, 0xfc, !PT ;  /* 0x0000008003030812 */ /* 0x000fca00078efcff */
[----:B------:R0:W-:Y:S02]  /*24270*/  STL [R1], R3 ;  /* 0x0000000301007387 */ /* 0x0001e40000100800 */
[----:B0-----:R-:W-:-:S04]  /*24280*/  @P0 MOV R3, 0x400 ;  /* 0x0000040000030802 */ /* 0x001fc80000000f00 */
        /* <DEDUP_REMOVED lines=39> */
[----:B---3--:R-:W-:Y:S02]  /*24500*/  ISETP.GT.AND P6, PT, R4, UR6, PT ;  /* 0x0000000604007c0c */ /* 0x008fe4000bfc4270 */
[----:B------:R-:W-:-:S11]  /*24510*/  MOV R3, R4 ;  /* 0x0000000400037202 */ /* 0x000fd60000000f00 */
[----:B------:R-:W-:Y:S05]  /*24520*/  @P6 BRA `(.L_x_3164) ;  /* 0x0000000000986947 */ /* 0x000fea0003800000 */
[----:B------:R-:W0:Y:S01]  /*24530*/  LDC R10, c[0x0][0xc3c] ;  /* 0x00030f00ff0a7b82 */ /* 0x000e220000000800 */
[----:B------:R-:W-:Y:S01]  /*24540*/  IMAD.MOV.U32 R4, RZ, RZ, R3 ;  /* 0x000000ffff047224 */ /* 0x000fe200078e0003 */
[----:B------:R-:W-:Y:S01]  /*24550*/  UMOV UR4, URZ ;  /* 0x0000003f00047c82 */ /* 0x000fe20008000000 */
[----:B------:R-:W-:Y:S01]  /*24560*/  ULDC UR7, c[0x0][0xc3c] ;  /* 0x00030f0000077ab9 */ /* 0x000fe20000000800 */
[----:B------:R-:W-:-:S05]  /*24570*/  ULDC UR5, c[0x0][0xc38] ;  /* 0x00030e0000057ab9 */ /* 0x000fca0000000800 */
.L_x_3168:
        /* <DEDUP_REMOVED lines=12> */
.L_x_3167:
[----:B------:R-:W-:Y:S05]  /*24640*/  BSYNC B0 ;  /* 0x0000000000007941 */ /* 0x000fea0003800000 */
.L_x_3166:
        /* <DEDUP_REMOVED lines=20> */
.L_x_3164:
[----:B------:R-:W-:-:S04]  /*24790*/  IMAD.IADD R11, R4, 0x1, -R3 ;  /* 0x00000001040b7824 */ /* 0x000fc800078e0a03 */
[----:B------:R-:W-:-:S05]  /*247a0*/  IMAD R2, R6, UR5, R11 ;  /* 0x0000000506027c24 */ /* 0x000fca000f8e020b */
[----:B------:R-:W-:Y:S02]  /*247b0*/  ISETP.GT.AND P0, PT, R2, UR6, PT ;  /* 0x0000000602007c0c */ /* 0x000fe4000bf04270 */
[----:B------:R-:W0:Y:S11]  /*247c0*/  LDC.64 R2, c[0x0][0xc90] ;  /* 0x00032400ff027b82 */ /* 0x000e360000000a00 */
[----:B------:R-:W-:-:S04]  /*247d0*/  VOTE.ANY R8, PT, !P0 ;  /* 0x0000000000087806 */ /* 0x000fc800040e0100 */
[----:B------:R-:W1:Y:S02]  /*247e0*/  POPC R13, R8 ;  /* 0x00000008000d7309 */ /* 0x000e640000000000 */
[----:B-1----:R-:W-:-:S05]  /*247f0*/  IADD3 R19, R13, UR4, RZ ;  /* 0x000000040d137c10 */ /* 0x002fca000fffe0ff */
        /* <DEDUP_REMOVED lines=13> */
.L_x_3169:
[----:B-1----:R-:W-:Y:S02]  /*248d0*/  IMAD.MOV R2, RZ, RZ, -R3 ;  /* 0x000000ffff027224 */ /* 0x002fe400078e0a03 */
[----:B---3--:R-:W-:Y:S02]  /*248e0*/  IMAD R16, R16, UR5, R11 ;  /* 0x0000000510107c24 */ /* 0x008fe4000f8e020b */
[----:B------:R-:W-:Y:S01]  /*248f0*/  IMAD.MOV.U32 R11, RZ, RZ, R2 ;  /* 0x000000ffff0b7224 */ /* 0x000fe200078e0002 */
[----:B------:R-:W-:Y:S02]  /*24900*/  IABS R2, R4 ;  /* 0x0000000400027213 */ /* 0x000fe40000000000 */
[----:B--2---:R-:W-:Y:S01]  /*24910*/  IADD3 R9, -R16, UR6, RZ ;  /* 0x0000000610097c10 */ /* 0x004fe2000fffe1ff */
[----:B------:R-:W-:Y:S02]  /*24920*/  IMAD R11, R11, R12, RZ ;  /* 0x0000000c0b0b7224 */ /* 0x000fe400078e02ff */
[----:B------:R-:W-:Y:S01]  /*24930*/  IMAD.MOV R8, RZ, RZ, -R2 ;  /* 0x000000ffff087224 */ /* 0x000fe200078e0a02 */
[----:B------:R-:W-:-:S02]  /*24940*/  MOV R2, RZ ;  /* 0x000000ff00027202 */ /* 0x000fc40000000f00 */
[----:B------:R-:W-:-:S03]  /*24950*/  IABS R6, R9 ;  /* 0x0000000900067213 */ /* 0x000fc60000000000 */
        /* <DEDUP_REMOVED lines=14> */
[----:B------:R-:W-:-:S05]  /*24a40*/  @!P1 LOP3.LUT R2, RZ, R4, RZ, 0x33, !PT ;  /* 0x00000004ff029212 */ /* 0x000fca00078e33ff */
[----:B------:R-:W-:Y:S02]  /*24a50*/  IMAD R6, R7, R2, RZ ;  /* 0x0000000207067224 */ /* 0x000fe400078e02ff */
[----:B------:R-:W-:Y:S02]  /*24a60*/  IMAD.MOV R2, RZ, RZ, -R2 ;  /* 0x000000ffff027224 */ /* 0x000fe400078e0a02 */
[----:B------:R-:W-:Y:S02]  /*24a70*/  IMAD.MOV R8, RZ, RZ, -R6 ;  /* 0x000000ffff087224 */ /* 0x000fe400078e0a06 */
[----:B------:R-:W-:Y:S02]  /*24a80*/  IMAD R13, R4, R2, R9 ;  /* 0x00000002040d7224 */ /* 0x000fe400078e0209 */
[----:B------:R-:W-:Y:S01]  /*24a90*/  IMAD.MOV.U32 R2, RZ, RZ, RZ ;  /* 0x000000ffff027224 */ /* 0x000fe200078e00ff */
[----:B------:R-:W-:Y:S02]  /*24aa0*/  VIADDMNMX R18, R8, UR5, R7, PT ;  /* 0x0000000508127c46 */ /* 0x000fe4000b800107 */
[----:B------:R-:W-:-:S02]  /*24ab0*/  IABS R11, R13 ;  /* 0x0000000d000b7213 */ /* 0x000fc40000000000 */
[-C--:B------:R-:W-:Y:S02]  /*24ac0*/  IABS R8, R18.reuse ;  /* 0x0000001200087213 */ /* 0x080fe40000000000 */
[----:B------:R-:W-:Y:S02]  /*24ad0*/  IABS R4, R18 ;  /* 0x0000001200047213 */ /* 0x000fe40000000000 */
[----:B------:R-:W1:Y:S08]  /*24ae0*/  I2F.RP R7, R8 ;  /* 0x0000000800077306 */ /* 0x000e700000209400 */
[----:B-1----:R-:W1:Y:S02]  /*24af0*/  MUFU.RCP R7, R7 ;  /* 0x0000000700077308 */ /* 0x002e640000001000 */
[----:B-1----:R-:W-:-:S06]  /*24b00*/  VIADD R3, R7, 0xffffffe ;  /* 0x0ffffffe07037836 */ /* 0x002fcc0000000000 */
[----:B------:R-:W0:Y:S02]  /*24b10*/  F2I.FTZ.U32.TRUNC.NTZ R3, R3 ;  /* 0x0000000300037305 */ /* 0x000e24000021f000 */
[----:B0-----:R-:W-:-:S05]  /*24b20*/  IADD3 R10, RZ, -R3, RZ ;  /* 0x80000003ff0a7210 */ /* 0x001fca0007ffe0ff */
[----:B------:R-:W-:-:S04]  /*24b30*/  IMAD.MOV.U32 R9, RZ, RZ, R10 ;  /* 0x000000ffff097224 */ /* 0x000fc800078e000a */
[----:B------:R-:W-:-:S04]  /*24b40*/  IMAD R9, R9, R8, RZ ;  /* 0x0000000809097224 */ /* 0x000fc800078e02ff */
[----:B------:R-:W-:-:S04]  /*24b50*/  IMAD.HI.U32 R2, R3, R9, R2 ;  /* 0x0000000903027227 */ /* 0x000fc800078e0002 */
        /* <DEDUP_REMOVED lines=9> */
[----:B------:R-:W-:Y:S01]  /*24bf0*/  ISETP.GE.AND P2, PT, R3, RZ, PT ;  /* 0x000000ff0300720c */ /* 0x000fe20003f46270 */
[----:B------:R-:W-:-:S06]  /*24c00*/  IMAD.IADD R3, R13, 0x1, R6 ;  /* 0x000000010d037824 */ /* 0x000fcc00078e0206 */
[----:B------:R-:W-:-:S06]  /*24c10*/  @P0 VIADD R2, R2, 0x1 ;  /* 0x0000000102020836 */ /* 0x000fcc0000000000 */
[----:B------:R-:W-:Y:S01]  /*24c20*/  @!P2 IMAD.MOV R2, RZ, RZ, -R2 ;  /* 0x000000ffff02a224 */ /* 0x000fe200078e0a02 */
[----:B------:R-:W-:Y:S01]  /*24c30*/  @!P1 LOP3.LUT R2, RZ, R18, RZ, 0x33, !PT ;  /* 0x00000012ff029212 */ /* 0x000fe200078e33ff */
[----:B------:R-:W-:-:S03]  /*24c40*/  IMAD.MOV R18, RZ, RZ, -R18 ;  /* 0x000000ffff127224 */ /* 0x000fc600078e0a12 */
[----:B------:R-:W-:Y:S01]  /*24c50*/  LOP3.LUT R17, RZ, R2, RZ, 0x33, !PT ;  /* 0x00000002ff117212 */ /* 0x000fe200078e33ff */
[----:B------:R-:W-:-:S03]  /*24c60*/  IMAD R18, R2, R18, R3 ;  /* 0x0000001202127224 */ /* 0x000fc600078e0203 */
[----:B------:R-:W-:Y:S01]  /*24c70*/  IADD3 R17, R0, R17, RZ ;  /* 0x0000001100117210 */ /* 0x000fe20007ffe0ff */
[----:B------:R-:W-:Y:S06]  /*24c80*/  BRA `(.L_x_3170) ;  /* 0x00000000000c7947 */ /* 0x000fec0003800000 */
.L_x_3165:
[----:B------:R-:W-:Y:S02]  /*24c90*/  IMAD.MOV.U32 R17, RZ, RZ, RZ ;  /* 0x000000ffff117224 */ /* 0x000fe400078e00ff */
[----:B------:R-:W-:Y:S02]  /*24ca0*/  IMAD.U32 R16, RZ, RZ, UR6 ;  /* 0x00000006ff107e24 */ /* 0x000fe4000f8e00ff */
[----:B------:R-:W-:-:S07]  /*24cb0*/  IMAD.MOV.U32 R18, RZ, RZ, RZ ;  /* 0x000000ffff127224 */ /* 0x000fce00078e00ff */
.L_x_3170:
[----:B------:R-:W-:-:S13]  /*24cc0*/  ISETP.NE.AND P0, PT, R5, RZ, PT ;  /* 0x000000ff0500720c */ /* 0x000fda0003f05270 */
[----:B------:R-:W0:Y:S01]  /*24cd0*/  @!P0 S2R R3, SR_CgaCtaId ;  /* 0x0000000000038919 */ /* 0x000e220000008800 */
[----:B------:R-:W-:-:S04]  /*24ce0*/  @!P0 MOV R0, 0x400 ;  /* 0x0000040000008802 */ /* 0x000fc80000000f00 */
[----:B0-----:R-:W-:-:S05]  /*24cf0*/  @!P0 LEA R0, R3, R0, 0x18 ;  /* 0x0000000003008211 */ /* 0x001fca00078ec0ff */
[----:B------:R2:W-:Y:S01]  /*24d00*/  @!P0 STS.128 [R0+0x388d0], R16 ;  /* 0x0388d01000008388 */ /* 0x0005e20000000c00 */
[----:B------:R-:W-:Y:S06]  /*24d10*/  BAR.ARV 0x5, 0x180 ;  /* 0x0146000000007b1d */ /* 0x000fec0000002000 */
.L_x_3163:
[----:B------:R3:W-:Y:S01]  /*24d20*/  STL [R1+0x38], RZ ;  /* 0x000038ff01007387 */ /* 0x0007e20000100800 */
[----:B------:R-:W-:Y:S01]  /*24d30*/  ULDC UR4, c[0x0][0xc3c] ;  /* 0x00030f0000047ab9 */ /* 0x000fe20000000800 */
[----:B------:R-:W-:Y:S01]  /*24d40*/  IMAD.MOV.U32 R34, RZ, RZ, 0x1 ;  /* 0x00000001ff227424 */ /* 0x000fe200078e00ff */
[----:B-1----:R-:W-:Y:S02]  /*24d50*/  ISETP.GE.AND P0, PT, R19, UR4, PT ;  /* 0x0000000413007c0c */ /* 0x002fe4000bf06270 */
[----:B------:R-:W-:-:S11]  /*24d60*/  MOV R26, RZ ;  /* 0x000000ff001a7202 */ /* 0x000fd60000000f00 */
[----:B---3--:R-:W-:Y:S05]  /*24d70*/  @P0 BRA `(.L_x_3171) ;  /* 0x0000007400dc0947 */ /* 0x008fea0003800000 */
[----:B--2---:R-:W2:Y:S01]  /*24d80*/  LDL R0, [R1+0x54] ;  /* 0x0000540001007983 */ /* 0x004ea20000100800 */
[----:B------:R-:W1:Y:S01]  /*24d90*/  S2UR UR4, SR_CgaCtaId ;  /* 0x00000000000479c3 */ /* 0x000e620000008800 */
[----:B------:R-:W-:Y:S01]  /*24da0*/  MOV R23, 0x400 ;  /* 0x0000040000177802 */ /* 0x000fe20000000f00 */
[----:B------:R-:W-:Y:S01]  /*24db0*/  BSSY B7, `(.L_x_3171) ;  /* 0x0000773000077945 */ /* 0x000fe20003800000 */
[----:B------:R-:W3:Y:S01]  /*24dc0*/  S2R R10, SR_TID.X ;  /* 0x00000000000a7919 */ /* 0x000ee20000002100 */
[----:B------:R-:W-:Y:S01]  /*24dd0*/  IMAD.MOV.U32 R35, RZ, RZ, 0x1 ;  /* 0x00000001ff237424 */ /* 0x000fe200078e00ff */
[----:B------:R-:W-:Y:S01]  /*24de0*/  MOV R32, RZ ;  /* 0x000000ff00207202 */ /* 0x000fe20000000f00 */
[----:B------:R-:W-:Y:S01]  /*24df0*/  IMAD.MOV.U32 R26, RZ, RZ, RZ ;  /* 0x000000ffff1a7224 */ /* 0x000fe200078e00ff */
[----:B------:R-:W-:Y:S01]  /*24e00*/  ULDC.64 UR40, c[0x0][0x198] ;  /* 0x0000660000287ab9 */ /* 0x000fe20000000a00 */
[----:B------:R-:W-:Y:S01]  /*24e10*/  IMAD.MOV.U32 R34, RZ, RZ, 0x1 ;  /* 0x00000001ff227424 */ /* 0x000fe200078e00ff */
[----:B------:R-:W-:Y:S01]  /*24e20*/  ULDC UR39, c[0x0][0xc] ;  /* 0x0000030000277ab9 */ /* 0x000fe20000000800 */
[C---:B---3--:R-:W-:Y:S01]  /*24e30*/  IMAD.SHL.U32 R22, R10.reuse, 0x80, RZ ;  /* 0x000000800a167824 */ /* 0x048fe200078e00ff */
[----:B------:R-:W-:Y:S01]  /*24e40*/  SHF.R.U32.HI R3, RZ, 0x1, R10 ;  /* 0x00000001ff037819 */ /* 0x000fe2000001160a */
[C---:B------:R-:W-:Y:S01]  /*24e50*/  IMAD.SHL.U32 R5, R10.reuse, 0x2, RZ ;  /* 0x000000020a057824 */ /* 0x040fe200078e00ff */
[----:B------:R-:W-:-:S02]  /*24e60*/  LOP3.LUT R8, R10, 0x7f, RZ, 0xc0, !PT ;  /* 0x0000007f0a087812 */ /* 0x000fc400078ec0ff */
[----:B0-----:R-:W-:Y:S02]  /*24e70*/  LOP3.LUT R2, R22, 0x380, RZ, 0xc0, !PT ;  /* 0x0000038016027812 */ /* 0x001fe400078ec0ff */
[----:B------:R-:W-:Y:S01]  /*24e80*/  R2P PR, R10, 0x6 ;  /* 0x000000060a007804 */ /* 0x000fe20000000000 */
[----:B------:R-:W-:Y:S01]  /*24e90*/  IMAD.SHL.U32 R7, R8, 0x40, RZ ;  /* 0x0000004008077824 */ /* 0x000fe200078e00ff */
[----:B------:R-:W-:Y:S02]  /*24ea0*/  LOP3.LUT R3, R2, 0x30, R3, 0xf8, !PT ;  /* 0x0000003002037812 */ /* 0x000fe400078ef803 */
[----:B--2---:R-:W-:Y:S01]  /*24eb0*/  R2UR UR5, R0 ;  /* 0x00000000000572ca */ /* 0x004fe200000e0000 */
[----:B------:R-:W-:-:S05]  /*24ec0*/  IMAD.SHL.U32 R0, R10, 0x10, RZ ;  /* 0x000000100a007824 */ /* 0x000fca00078e00ff */
[----:B------:R-:W-:Y:S02]  /*24ed0*/  LOP3.LUT R4, R0, 0x3f0, RZ, 0xc0, !PT ;  /* 0x000003f000047812 */ /* 0x000fe400078ec0ff */
[----:B------:R-:W-:Y:S02]  /*24ee0*/  LOP3.LUT R3, R3, 0x70, R0, 0x78, !PT ;  /* 0x0000007003037812 */ /* 0x000fe400078e7800 */
[----:B------:R-:W-:Y:S02]  /*24ef0*/  LOP3.LUT R9, R4, 0x70, R5, 0x78, !PT ;  /* 0x0000007004097812 */ /* 0x000fe400078e7805 */
[----:B------:R-:W-:Y:S01]  /*24f00*/  LOP3.LUT R5, R2, 0x10, R10, 0xf8, !PT ;  /* 0x0000001002057812 */ /* 0x000fe200078ef80a */
[----:B------:R-:W-:Y:S01]  /*24f10*/  ULOP3.LUT UR42, UR5, 0x2, URZ, 0xfc, !UPT ;  /* 0x00000002052a7892 */ /* 0x000fe2000f8efc3f */
[----:B------:R-:W-:Y:S01]  /*24f20*/  SHF.L.U32 R2, R8, 0x4, RZ ;  /* 0x0000000408027819 */ /* 0x000fe200000006ff */
[----:B------:R-:W-:Y:S01]  /*24f30*/  ULOP3.LUT UR38, UR5, 0x1, URZ, 0xfc, !UPT ;  /* 0x0000000105267892 */ /* 0x000fe2000f8efc3f */
[----:B------:R-:W-:-:S02]  /*24f40*/  LOP3.LUT R4, R22, 0x400, RZ, 0xc0, !PT ;  /* 0x0000040016047812 */ /* 0x000fc400078ec0ff */
[----:B------:R-:W-:Y:S01]  /*24f50*/  LOP3.LUT R6, R9, 0x400, R2, 0xf8, !PT ;  /* 0x0000040009067812 */ /* 0x000fe200078ef802 */
[----:B------:R-:W-:Y:S01]  /*24f60*/  IMAD.MOV.U32 R2, RZ, RZ, 0x40 ;  /* 0x00000040ff027424 */ /* 0x000fe200078e00ff */
[----:B------:R-:W-:Y:S01]  /*24f70*/  LOP3.LUT R22, R3, 0xc00, R22, 0xf8, !PT ;  /* 0x00000c0003167812 */ /* 0x000fe200078ef816 */
[----:B------:R-:W-:Y:S01]  /*24f80*/  IMAD.MOV.U32 R3, RZ, RZ, 0x20 ;  /* 0x00000020ff037424 */ /* 0x000fe200078e00ff */
[----:B------:R-:W-:Y:S01]  /*24f90*/  LOP3.LUT R4, R4, 0x1800, R7, 0xf8, !PT ;  /* 0x0000180004047812 */ /* 0x000fe200078ef807 */
[----:B------:R-:W-:Y:S01]  /*24fa0*/  STL [R1+0x20], R6 ;  /* 0x0000200601007387 */ /* 0x000fe20000100800 */
[----:B------:R-:W-:Y:S02]  /*24fb0*/  LOP3.LUT R5, R5, 0x70, R0, 0x78, !PT ;  /* 0x0000007005057812 */ /* 0x000fe400078e7800 */
[----:B------:R-:W-:Y:S01]  /*24fc0*/  SEL R2, R2, 0xffffffc0, !P2 ;  /* 0xffffffc002027807 */ /* 0x000fe20005000000 */
[----:B------:R-:W-:Y:S01]  /*24fd0*/  STL [R1+0x38], RZ ;  /* 0x000038ff01007387 */ /* 0x000fe20000100800 */
[----:B------:R-:W-:Y:S01]  /*24fe0*/  LOP3.LUT R25, R4, R5, RZ, 0xfc, !PT ;  /* 0x0000000504197212 */ /* 0x000fe200078efcff */
[----:B-1----:R-:W-:Y:S01]  /*24ff0*/  IMAD.U32 R4, RZ, RZ, UR4 ;  /* 0x00000004ff047e24 */ /* 0x002fe2000f8e00ff */
[----:B------:R-:W-:Y:S01]  /*25000*/  SHF.R.U32.HI R5, RZ, 0x3, R8 ;  /* 0x00000003ff057819 */ /* 0x000fe20000011608 */
[----:B------:R-:W-:Y:S01]  /*25010*/  STL [R1+0x14], R2 ;  /* 0x0000140201007387 */ /* 0x000fe20000100800 */
[----:B------:R-:W-:-:S02]  /*25020*/  SEL R3, R3, 0xffffffe0, !P1 ;  /* 0xffffffe003037807 */ /* 0x000fc40004800000 */
[----:B------:R-:W-:Y:S01]  /*25030*/  LOP3.LUT R33, R0, 0x70, RZ, 0xc0, !PT ;  /* 0x0000007000217812 */ /* 0x000fe200078ec0ff */
[----:B------:R0:W-:Y:S01]  /*25040*/  STL [R1+0x10], R4 ;  /* 0x0000100401007387 */ /* 0x0001e20000100800 */
[----:B------:R-:W-:Y:S01]  /*25050*/  LOP3.LUT R0, R5, 0x70, R0, 0xf8, !PT ;  /* 0x0000007005007812 */ /* 0x000fe200078ef800 */
[----:B------:R-:W-:Y:S01]  /*25060*/  IMAD.IADD R0, R2, 0x1, R3 ;  /* 0x0000000102007824 */ /* 0x000fe200078e0203 */
[----:B------:R-:W-:Y:S01]  /*25070*/  LEA R23, R4, R23, 0x18 ;  /* 0x0000001704177211 */ /* 0x000fe200078ec0ff */
[----:B------:R1:W-:Y:S01]  /*25080*/  STL [R1+0x18], R3 ;  /* 0x0000180301007387 */ /* 0x0003e20000100800 */
[----:B------:R-:W-:-:S03]  /*25090*/  LOP3.LUT R36, R25, 0x2000, RZ, 0xfc, !PT ;  /* 0x0000200019247812 */ /* 0x000fc600078efcff */
[----:B------:R2:W-:Y:S01]  /*250a0*/  STL [R1+0x1c], R0 ;  /* 0x00001c0001007387 */ /* 0x0005e20000100800 */
[----:B0-----:R-:W-:Y:S01]  /*250b0*/  LOP3.LUT R4, R33, 0x80, RZ, 0xfc, !PT ;  /* 0x0000008021047812 */ /* 0x001fe200078efcff */
[----:B-1----:R-:W-:Y:S01]  /*250c0*/  IMAD.IADD R3, R23, 0x1, R6 ;  /* 0x0000000117037824 */ /* 0x002fe200078e0206 */
[----:B--2---:R-:W-:-:S04]  /*250d0*/  IADD3 R0, R2, R22, RZ ;  /* 0x0000001602007210 */ /* 0x004fc80007ffe0ff */
[----:B------:R0:W-:Y:S04]  /*250e0*/  STL [R1+0x28], R3 ;  /* 0x0000280301007387 */ /* 0x0001e80000100800 */
[----:B------:R0:W-:Y:S02]  /*250f0*/  STL [R1+0x24], R0 ;  /* 0x0000240001007387 */ /* 0x0001e40000100800 */
.L_x_3285:
[----:B0-2---:R-:W0:Y:S02]  /*25100*/  LDC.64 R2, c[0x0][0xc88] ;  /* 0x00032200ff027b82 */ /* 0x005e240000000a00 */
[----:B0-----:R-:W-:-:S05]  /*25110*/  IMAD.WIDE R2, R19, 0x4, R2 ;  /* 0x0000000413027825 */ /* 0x001fca00078e0202 */
[----:B------:R-:W2:Y:S01]  /*25120*/  LDG.E R27, desc[UR36][R2.64] ;  /* 0x00000024021b7981 */ /* 0x000ea2000c1e1900 */
        /* <DEDUP_REMOVED lines=10> */
[----:B--23--:R-:W-:-:S05]  /*251d0*/  SHF.R.S32.HI R0, RZ, 0x1f, R27 ;  /* 0x0000001fff007819 */ /* 0x00cfca000001141b */
[C---:B------:R-:W-:Y:S01]  /*251e0*/  @P0 LEA R2, P1, R27.reuse, UR4, 0x2 ;  /* 0x000000041b020c11 */ /* 0x040fe2000f8210ff */
[C---:B------:R-:W-:Y:S01]  /*251f0*/  IMAD.SHL.U32 R28, R27.reuse, 0x4, RZ ;  /* 0x000000041b1c7824 */ /* 0x040fe200078e00ff */
[C-C-:B------:R-:W-:Y:S01]  /*25200*/  SHF.L.U64.HI R29, R27.reuse, 0x2, R0.reuse ;  /* 0x000000021b1d7819 */ /* 0x140fe20000010200 */
[----:B------:R0:W-:Y:S01]  /*25210*/  STL [R1+0x34], R0 ;  /* 0x0000340001007387 */ /* 0x0001e20000100800 */
[----:B------:R-:W-:Y:S01]  /*25220*/  @P0 LEA.HI.X R3, R27, UR5, R0, 0x2, P1 ;  /* 0x000000051b030c11 */ /* 0x000fe200088f1400 */
[----:B------:R-:W-:-:S04]  /*25230*/  ULDC.64 UR4, c[0x0][0xa00] ;  /* 0x0002800000047ab9 */ /* 0x000fc80000000a00 */
[----:B-1----:R1:W2:Y:S01]  /*25240*/  @P0 LDG.E R10, desc[UR36][R2.64] ;  /* 0x00000024020a0981 */ /* 0x0022a2000c1e1900 */
[----:B------:R-:W-:Y:S02]  /*25250*/  ISETP.NE.U32.AND P0, PT, RZ, UR4, PT ;  /* 0x00000004ff007c0c */ /* 0x000fe4000bf05070 */
[----:B------:R-:W-:Y:S01]  /*25260*/  ISETP.NE.U32.AND P1, PT, RZ, UR6, PT ;  /* 0x00000006ff007c0c */ /* 0x000fe2000bf25070 */
[----:B0-----:R-:W-:Y:S01]  /*25270*/  IMAD.MOV.U32 R0, RZ, RZ, RZ ;  /* 0x000000ffff007224 */ /* 0x001fe200078e00ff */
[----:B------:R-:W-:Y:S02]  /*25280*/  ISETP.NE.AND.EX P0, PT, RZ, UR5, PT, P0 ;  /* 0x00000005ff007c0c */ /* 0x000fe4000bf05300 */
[----:B------:R-:W-:Y:S02]  /*25290*/  ISETP.NE.AND.EX P1, PT, RZ, UR7, PT, P1 ;  /* 0x00000007ff007c0c */ /* 0x000fe4000bf25310 */
[C---:B------:R-:W-:Y:S02]  /*252a0*/  IADD3 R4, P4, R28.reuse, UR6, RZ ;  /* 0x000000061c047c10 */ /* 0x040fe4000ff9e0ff */
[----:B-1----:R-:W-:Y:S01]  /*252b0*/  IADD3 R2, P3, R28, UR4, RZ ;  /* 0x000000041c027c10 */ /* 0x002fe2000ff7e0ff */
[----:B------:R-:W-:Y:S01]  /*252c0*/  ULDC UR4, c[0x0][0x288] ;  /* 0x0000a20000047ab9 */ /* 0x000fe20000000800 */
[----:B------:R-:W-:-:S02]  /*252d0*/  IADD3.X R5, R29, UR7, RZ, P4, !PT ;  /* 0x000000071d057c10 */ /* 0x000fc4000a7fe4ff */
[C---:B------:R-:W-:Y:S02]  /*252e0*/  IADD3.X R3, R29.reuse, UR5, RZ, P3, !PT ;  /* 0x000000051d037c10 */ /* 0x040fe40009ffe4ff */
[----:B------:R-:W-:Y:S02]  /*252f0*/  @P2 IADD3 R6, P3, R28, UR8, RZ ;  /* 0x000000081c062c10 */ /* 0x000fe4000ff7e0ff */
[----:B------:R-:W-:Y:S01]  /*25300*/  MOV R8, UR4 ;  /* 0x0000000400087c02 */ /* 0x000fe20008000f00 */
        /* <DEDUP_REMOVED lines=14> */
[----:B---3--:R0:W-:Y:S01]  /*253f0*/  STL [R1+0x30], R8 ;  /* 0x0000300801007387 */ /* 0x0081e20000100800 */
[----:B------:R-:W-:-:S03]  /*25400*/  IMAD.MOV.U32 R9, RZ, RZ, R8 ;  /* 0x000000ffff097224 */ /* 0x000fc600078e0008 */
[----:B--2---:R0:W-:Y:S01]  /*25410*/  STL [R1+0x8], R10 ;  /* 0x0000080a01007387 */ /* 0x0041e20000100800 */
[----:B------:R-:W-:Y:S05]  /*25420*/  @P2 BRA `(.L_x_3172) ;  /* 0x0000000000142947 */ /* 0x000fea0003800000 */
[----:B------:R-:W-:Y:S05]  /*25430*/  @!P0 BRA `(.L_x_3172) ;  /* 0x0000000000108947 */ /* 0x000fea0003800000 */
[----:B0-----:R-:W2:Y:S04]  /*25440*/  LDG.E R8, desc[UR36][R2.64] ;  /* 0x0000002402087981 */ /* 0x001ea8000c1e1900 */
[----:B------:R-:W2:Y:S02]  /*25450*/  LDG.E R2, desc[UR36][R2.64+0x4] ;  /* 0x0000042402027981 */ /* 0x000ea4000c1e1900 */
[----:B--2---:R-:W-:-:S05]  /*25460*/  IMAD.IADD R9, R2, 0x1, -R8 ;  /* 0x0000000102097824 */ /* 0x004fca00078e0a08 */
[----:B------:R1:W-:Y:S02]  /*25470*/  STL [R1+0x30], R9 ;  /* 0x0000300901007387 */ /* 0x0003e40000100800 */
.L_x_3172:
[----:B------:R-:W-:Y:S01]  /*25480*/  ULDC.64 UR4, c[0x0][0xa20] ;  /* 0x0002880000047ab9 */ /* 0x000fe20000000a00 */
[----:B------:R-:W-:Y:S02]  /*25490*/  MOV R37, R27 ;  /* 0x0000001b00257202 */ /* 0x000fe40000000f00 */
[----:B------:R-:W-:-:S04]  /*254a0*/  ISETP.NE.U32.AND P0, PT, RZ, UR4, PT ;  /* 0x00000004ff007c0c */ /* 0x000fc8000bf05070 */
[----:B------:R-:W-:-:S13]  /*254b0*/  ISETP.NE.AND.EX P0, PT, RZ, UR5, PT, P0 ;  /* 0x00000005ff007c0c */ /* 0x000fda000bf05300 */
[----:B------:R-:W-:Y:S05]  /*254c0*/  @!P0 BRA `(.L_x_3173) ;  /* 0x0000000000108947 */ /* 0x000fea0003800000 */
[----:B------:R-:W-:-:S04]  /*254d0*/  IADD3 R2, P0, R28, UR4, RZ ;  /* 0x000000041c027c10 */ /* 0x000fc8000ff1e0ff */
[----:B------:R-:W-:-:S05]  /*254e0*/  IADD3.X R3, R29, UR5, RZ, P0, !PT ;  /* 0x000000051d037c10 */ /* 0x000fca00087fe4ff */
[----:B------:R2:W5:Y:S01]  /*254f0*/  LDG.E R7, desc[UR36][R2.64] ;  /* 0x0000002402077981 */ /* 0x000562000c1e1900 */
[----:B------:R-:W-:Y:S05]  /*25500*/  BRA `(.L_x_3174) ;  /* 0x0000000000247947 */ /* 0x000fea0003800000 */
.L_x_3173:
[----:B------:R-:W-:Y:S02]  /*25510*/  ULDC.64 UR4, c[0x0][0xa08] ;  /* 0x0002820000047ab9 */ /* 0x000fe40000000a00 */
[----:B------:R-:W-:-:S04]  /*25520*/  ISETP.NE.U32.AND P0, PT, RZ, UR4, PT ;  /* 0x00000004ff007c0c */ /* 0x000fc8000bf05070 */
[----:B------:R-:W-:-:S13]  /*25530*/  ISETP.NE.AND.EX P0, PT, RZ, UR5, PT, P0 ;  /* 0x00000005ff007c0c */ /* 0x000fda000bf05300 */
[----:B------:R-:W-:Y:S05]  /*25540*/  @!P0 BRA `(.L_x_3174) ;  /* 0x0000000000148947 */ /* 0x000fea0003800000 */
[----:B------:R-:W2:Y:S02]  /*25550*/  LDC.64 R2, c[0x0][0xa08] ;  /* 0x00028200ff027b82 */ /* 0x000ea40000000a00 */
[----:B--2---:R-:W-:-:S05]  /*25560*/  IMAD.WIDE R2, R37, 0x4, R2 ;  /* 0x0000000425027825 */ /* 0x004fca00078e0202 */
[----:B------:R-:W2:Y:S04]  /*25570*/  LDG.E R7, desc[UR36][R2.64] ;  /* 0x0000002402077981 */ /* 0x000ea8000c1e1900 */
[----:B------:R-:W2:Y:S02]  /*25580*/  LDG.E R2, desc[UR36][R2.64+0x4] ;  /* 0x0000042402027981 */ /* 0x000ea4000c1e1900 */
[----:B--2---:R-:W-:-:S07]  /*25590*/  IMAD.IADD R7, R2, 0x1, -R7 ;  /* 0x0000000102077824 */ /* 0x004fce00078e0a07 */
.L_x_3174:
[----:B--2---:R-:W2:Y:S01]  /*255a0*/  @P1 LDG.E R2, desc[UR36][R4.64] ;  /* 0x0000002404021981 */ /* 0x004ea2000c1e1900 */
[----:B------:R-:W3:Y:S03]  /*255b0*/  LDC R3, c[0x0][0x448] ;  /* 0x00011200ff037b82 */ /* 0x000ee60000000800 */
[----:B------:R4:W2:Y:S01]  /*255c0*/  @P1 LDG.E R5, desc[UR36][R4.64+0x4] ;  /* 0x0000042404051981 */ /* 0x0008a2000c1e1900 */
[----:B-----5:R-:W-:Y:S01]  /*255d0*/  IADD3 R7, -R10, R7, RZ ;  /* 0x000000070a077210 */ /* 0x020fe20007ffe1ff */
[----:B------:R-:W-:Y:S01]  /*255e0*/  BSSY B0, `(.L_x_3175) ;  /* 0x0000124000007945 */ /* 0x000fe20003800000 */
[----:B---3--:R-:W-:-:S13]  /*255f0*/  ISETP.NE.AND P0, PT, R3, 0x1, PT ;  /* 0x000000010300780c */ /* 0x008fda0003f05270 */
[----:B----4-:R-:W3:Y:S08]  /*25600*/  @P0 LDC R4, c[0x0][0x44c] ;  /* 0x00011300ff040b82 */ /* 0x010ef00000000800 */
[----:B------:R-:W4:Y:S01]  /*25610*/  @P0 LDC R3, c[0x0][0x450] ;  /* 0x00011400ff030b82 */ /* 0x000f220000000800 */
[----:B--2---:R-:W-:Y:S02]  /*25620*/  @P1 IMAD.IADD R6, R5, 0x1, -R2 ;  /* 0x0000000105061824 */ /* 0x004fe400078e0a02 */
[----:B------:R-:W-:-:S02]  /*25630*/  IMAD.SHL.U32 R2, R17, 0x80, RZ ;  /* 0x0000008011027824 */ /* 0x000fc400078e00ff */
[----:B------:R-:W-:Y:S02]  /*25640*/  IMAD.IADD R30, R7, 0x1, R6 ;  /* 0x00000001071e7824 */ /* 0x000fe400078e0206 */
[----:B------:R-:W-:Y:S02]  /*25650*/  VIADD R2, R2, 0x7f ;  /* 0x0000007f02027836 */ /* 0x000fe40000000000 */
[C---:B------:R-:W-:Y:S01]  /*25660*/  VIADD R21, R30.reuse, 0x7f ;  /* 0x0000007f1e157836 */ /* 0x040fe20000000000 */
[----:B------:R-:W-:Y:S01]  /*25670*/  IADD3 R20, R30, 0x80, -R9 ;  /* 0x000000801e147810 */ /* 0x000fe20007ffe809 */
[----:B---3--:R-:W-:-:S05]  /*25680*/  @P0 IMAD.HI.U32 R4, R2, R4, RZ ;  /* 0x0000000402040227 */ /* 0x008fca00078e00ff */
[----:B----4-:R-:W-:Y:S02]  /*25690*/  @P0 SHF.R.U32.HI R2, RZ, R3, R4 ;  /* 0x00000003ff020219 */ /* 0x010fe40000011604 */
[----:B------:R-:W-:-:S03]  /*256a0*/  SHF.R.S32.HI R3, RZ, 0x1f, R21 ;  /* 0x0000001fff037819 */ /* 0x000fc60000011415 */
[----:B------:R-:W-:Y:S01]  /*256b0*/  IMAD.IADD R2, R20, 0x1, R2 ;  /* 0x0000000114027824 */ /* 0x000fe200078e0202 */
[----:B------:R-:W-:-:S04]  /*256c0*/  LEA.HI R21, R3, R21, RZ, 0x7 ;  /* 0x0000001503157211 */ /* 0x000fc800078f38ff */
[----:B------:R-:W-:Y:S02]  /*256d0*/  SHF.R.S32.HI R3, RZ, 0x1f, R2 ;  /* 0x0000001fff037819 */ /* 0x000fe40000011402 */
[----:B------:R-:W-:Y:S02]  /*256e0*/  SHF.R.S32.HI R21, RZ, 0x7, R21 ;  /* 0x00000007ff157819 */ /* 0x000fe40000011415 */
[----:B------:R-:W-:-:S04]  /*256f0*/  LEA.HI R3, R3, R2, RZ, 0x7 ;  /* 0x0000000203037211 */ /* 0x000fc800078f38ff */
[----:B------:R-:W-:-:S04]  /*25700*/  SHF.R.S32.HI R3, RZ, 0x7, R3 ;  /* 0x00000007ff037819 */ /* 0x000fc80000011403 */
[----:B------:R-:W-:-:S05]  /*25710*/  VIMNMX R2, R21, R3, PT ;  /* 0x0000000315027248 */ /* 0x000fca0003fe0100 */
[----:B------:R-:W-:Y:S01]  /*25720*/  IMAD R2, R2, 0x80, -R7 ;  /* 0x0000008002027824 */ /* 0x000fe200078e0a07 */
[----:B------:R-:W-:-:S04]  /*25730*/  IADD3 R7, -R7, RZ, RZ ;  /* 0x000000ff07077210 */ /* 0x000fc80007ffe1ff */
[----:B------:R-:W-:Y:S02]  /*25740*/  VIMNMX R2, R2, R6, PT ;  /* 0x0000000602027248 */ /* 0x000fe40003fe0100 */
        /* <DEDUP_REMOVED lines=14> */
[----:B------:R-:W2:Y:S02]  /*25830*/  S2R R5, SR_TID.X ;  /* 0x0000000000057919 */ /* 0x000ea40000002100 */
[----:B--2---:R-:W-:-:S04]  /*25840*/  SHF.R.U32.HI R5, RZ, 0x5, R5 ;  /* 0x00000005ff057819 */ /* 0x004fc80000011605 */
[----:B------:R-:W-:-:S05]  /*25850*/  LOP3.LUT R5, R5, 0x3, RZ, 0xc0, !PT ;  /* 0x0000000305057812 */ /* 0x000fca00078ec0ff */
[----:B------:R2:W3:Y:S02]  /*25860*/  SHFL.IDX PT, R14, R5, RZ, 0x1f ;  /* 0x00001fff050e7589 */ /* 0x0004e400000e0000 */
.L_x_3484:
[----:B---3--:R-:W-:Y:S02]  /*25870*/  ISETP.NE.AND P0, PT, R14, RZ, PT ;  /* 0x000000ff0e00720c */ /* 0x008fe40003f05270 */
[----:B------:R-:W-:-:S11]  /*25880*/  PLOP3.LUT P6, PT, PT, PT, PT, 0x8, 0x0 ;  /* 0x000000000000781c */ /* 0x000fd60003fce170 */
[----:B------:R-:W-:Y:S05]  /*25890*/  @P0 BRA `(.L_x_3178) ;  /* 0x00000000000c0947 */ /* 0x000fea0003800000 */
[----:B------:R-:W-:-:S03]  /*258a0*/  UMOV UR4, 0xffffffff ;  /* 0xffffffff00047882 */ /* 0x000fc60000000000 */
[----:B------:R-:W-:Y:S05]  /*258b0*/  BRA.DIV UR4, `(.L_x_3179) ;  /* 0x000000b604f47947 */ /* 0x000fea000b800000 */
[----:B------:R-:W-:-:S13]  /*258c0*/  ELECT P6, URZ, PT ;  /* 0x00000000003f782f */ /* 0x000fda00038c0000 */
.L_x_3178:
[----:B--2---:R-:W2:Y:S01]  /*258d0*/  LDL R5, [R1+0x38] ;  /* 0x0000380001057983 */ /* 0x004ea20000100800 */
[----:B------:R-:W-:Y:S01]  /*258e0*/  BSSY B1, `(.L_x_3180) ;  /* 0x0000008000017945 */ /* 0x000fe20003800000 */
[----:B--2---:R-:W-:-:S05]  /*258f0*/  VIADD R5, R5, 0x1 ;  /* 0x0000000105057836 */ /* 0x004fca0000000000 */
[----:B------:R-:W-:-:S04]  /*25900*/  LEA.HI R6, R5, R5, RZ, 0x1 ;  /* 0x0000000505067211 */ /* 0x000fc800078f08ff */
[----:B------:R-:W-:-:S05]  /*25910*/  LOP3.LUT R6, R6, 0xfffffffe, RZ, 0xc0, !PT ;  /* 0xfffffffe06067812 */ /* 0x000fca00078ec0ff */
[----:B------:R-:W-:-:S05]  /*25920*/  IMAD.IADD R5, R5, 0x1, -R6 ;  /* 0x0000000105057824 */ /* 0x000fca00078e0a06 */
[----:B------:R-:W-:-:S04]  /*25930*/  SHF.L.U32 R5, R5, 0x1f, RZ ;  /* 0x0000001f05057819 */ /* 0x000fc800000006ff */
[----:B------:R-:W2:Y:S02]  /*25940*/  SYNCS.PHASECHK.TRANS64.TRYWAIT P0, [R23+URZ+0x38820], R5 ;  /* 0x03882005170075a7 */ /* 0x000ea4000800017f */
[----:B--2---:R-:W-:Y:S05]  /*25950*/  @!P0 BRA `(.L_x_3181) ;  /* 0x000000b400ec8947 */ /* 0x004fea0003800000 */
.L_x_3487:
[----:B------:R-:W-:Y:S05]  /*25960*/  BSYNC B1 ;  /* 0x0000000000017941 */ /* 0x000fea0003800000 */
.L_x_3180:
[----:B------:R-:W-:Y:S04]  /*25970*/  BSSY B1, `(.L_x_3182) ;  /* 0x000006c000017945 */ /* 0x000fe80003800000 */
[----:B------:R-:W-:Y:S05]  /*25980*/  @!P6 BRA `(.L_x_3183) ;  /* 0x0000000400a8e947 */ /* 0x000fea0003800000 */
[----:B0-----:R-:W-:Y:S01]  /*25990*/  LEA R8, R32, R23, 0x3 ;  /* 0x0000001720087211 */ /* 0x001fe200078e18ff */
[----:B------:R-:W0:Y:S01]  /*259a0*/  S2R R6, SR_TID.X ;  /* 0x0000000000067919 */ /* 0x000e220000002100 */
[----:B------:R-:W-:Y:S01]  /*259b0*/  SHF.L.U32 R10, R35, 0x1f, RZ ;  /* 0x0000001f230a7819 */ /* 0x000fe200000006ff */
[----:B------:R-:W-:Y:S03]  /*259c0*/  BSSY B2, `(.L_x_3184) ;  /* 0x0000005000027945 */ /* 0x000fe60003800000 */
[----:B------:R-:W3:Y:S01]  /*259d0*/  SYNCS.PHASECHK.TRANS64.TRYWAIT P0, [R8+URZ+0x388a0], R10 ;  /* 0x0388a00a080075a7 */ /* 0x000ee2000800017f */
[----:B0-----:R-:W-:-:S04]  /*259e0*/  LOP3.LUT R6, R6, 0x7f, RZ, 0xc0, !PT ;  /* 0x0000007f06067812 */ /* 0x001fc800078ec0ff */
[----:B------:R-:W-:Y:S01]  /*259f0*/  ISETP.NE.AND P1, PT, R6, RZ, PT ;  /* 0x000000ff0600720c */ /* 0x000fe20003f25270 */
[----:B---3--:R-:W-:-:S12]  /*25a00*/  @!P0 BRA `(.L_x_3185) ;  /* 0x000000b400d48947 */ /* 0x008fd80003800000 */
.L_x_3488:
[----:B------:R-:W-:Y:S05]  /*25a10*/  BSYNC B2 ;  /* 0x0000000000027941 */ /* 0x000fea0003800000 */
.L_x_3184:
[----:B------:R-:W-:Y:S04]  /*25a20*/  BSSY B2, `(.L_x_3186) ;  /* 0x0000009000027945 */ /* 0x000fe80003800000 */
[----:B------:R-:W-:Y:S05]  /*25a30*/  @P1 BRA `(.L_x_3187) ;  /* 0x00000000001c1947 */ /* 0x000fea0003800000 */
[----:B--2---:R-:W2:Y:S02]  /*25a40*/  S2R R5, SR_TID.X ;  /* 0x0000000000057919 */ /* 0x004ea40000002100 */
[----:B--2---:R-:W-:Y:S01]  /*25a50*/  LOP3.LUT R6, R5, 0x1f, RZ, 0xc0, !PT ;  /* 0x0000001f05067812 */ /* 0x004fe200078ec0ff */
[----:B------:R-:W-:-:S03]  /*25a60*/  IMAD.MOV.U32 R5, RZ, RZ, 0x8000 ;  /* 0x00008000ff057424 */ /* 0x000fc600078e00ff */
[----:B------:R-:W-:Y:S01]  /*25a70*/  ISETP.NE.AND P0, PT, R6, RZ, PT ;  /* 0x000000ff0600720c */ /* 0x000fe20003f05270 */
[----:B------:R3:W-:-:S12]  /*25a80*/  SYNCS.ARRIVE.TRANS64 RZ, [R8+URZ+0x38890], R5 ;  /* 0x0388900508ff79a7 */ /* 0x0007d8000800003f */
[----:B---3--:R-:W-:Y:S05]  /*25a90*/  @!P0 BRA `(.L_x_3187) ;  /* 0x0000000000048947 */ /* 0x008fea0003800000 */
[----:B------:R-:W-:Y:S01]  /*25aa0*/  BPT.TRAP 0x1 ;  /* 0x000000040000795c */ /* 0x000fe20000300000 */
.L_x_3187:
[----:B------:R-:W-:Y:S05]  /*25ab0*/  BSYNC B2 ;  /* 0x0000000000027941 */ /* 0x000fea0003800000 */
.L_x_3186:
[----:B------:R-:W-:Y:S01]  /*25ac0*/  IMAD.MOV.U32 R13, RZ, RZ, RZ ;  /* 0x000000ffff0d7224 */ /* 0x000fe200078e00ff */
[----:B------:R-:W-:Y:S01]  /*25ad0*/  UIADD3 UR4, UP0, UR40, 0x570, URZ ;  /* 0x0000057028047890 */ /* 0x000fe2000ff1e03f */
[----:B------:R-:W-:Y:S01]  /*25ae0*/  IMAD R6, R4, 0x80, R0 ;  /* 0x0000008004067824 */ /* 0x000fe200078e0200 */
[----:B------:R-:W-:Y:S01]  /*25af0*/  PLOP3.LUT P0, PT, PT, PT, PT, 0x80, 0x0 ;  /* 0x000000000000781c */ /* 0x000fe20003f0f070 */
[----:B------:R-:W-:Y:S01]  /*25b00*/  IMAD R7, R32, 0x8000, R23 ;  /* 0x0000800020077824 */ /* 0x000fe200078e0217 */
[----:B------:R-:W-:Y:S01]  /*25b10*/  R2UR UR10, R13 ;  /* 0x000000000d0a72ca */ /* 0x000fe200000e0000 */
[----:B--2---:R-:W-:Y:S01]  /*25b20*/  VIADD R5, R8, 0x38890 ;  /* 0x0003889008057836 */ /* 0x004fe20000000000 */
[----:B------:R-:W-:Y:S01]  /*25b30*/  IADD3 R6, R6, -0x80, RZ ;  /* 0xffffff8006067810 */ /* 0x000fe20007ffe0ff */
[----:B-1----:R-:W-:Y:S01]  /*25b40*/  VIADD R9, R7, 0x28400 ;  /* 0x0002840007097836 */ /* 0x002fe20000000000 */
[----:B------:R-:W-:Y:S01]  /*25b50*/  UIADD3.X UR5, URZ, UR41, URZ, UP0, !UPT ;  /* 0x000000293f057290 */ /* 0x000fe200087fe43f */
[----:B------:R-:W-:Y:S01]  /*25b60*/  UMOV UR6, 0x0 ;  /* 0x0000000000067882 */ /* 0x000fe20000000000 */
[----:B------:R-:W-:-:S10]  /*25b70*/  UMOV UR7, 0x12f00000 ;  /* 0x12f0000000077882 */ /* 0x000fd40000000000 */
.L_x_3188:
        /* <DEDUP_REMOVED lines=10> */
[----:B------:R-:W-:Y:S01]  /*25c20*/  IMAD.MOV.U32 R12, RZ, RZ, 0x80 ;  /* 0x00000080ff0c7424 */ /* 0x000fe200078e00ff */
[----:B------:R-:W-:Y:S01]  /*25c30*/  PLOP3.LUT P0, PT, PT, PT, PT, 0x80, 0x0 ;  /* 0x000000000000781c */ /* 0x000fe20003f0f070 */
[----:B------:R-:W-:Y:S01]  /*25c40*/  VIADD R9, R7, 0x2c400 ;  /* 0x0002c40007097836 */ /* 0x000fe20000000000 */
[----:B------:R-:W-:Y:S01]  /*25c50*/  UMOV UR6, 0x0 ;  /* 0x0000000000067882 */ /* 0x000fe20000000000 */
[----:B------:R-:W-:Y:S01]  /*25c60*/  UMOV UR7, 0x12f00000 ;  /* 0x12f0000000077882 */ /* 0x000fe20000000000 */
[----:B------:R-:W-:-:S15]  /*25c70*/  R2UR UR10, R12 ;  /* 0x000000000c0a72ca */ /* 0x000fde00000e0000 */
.L_x_3189:
        /* <DEDUP_REMOVED lines=10> */
[----:B------:R-:W1:Y:S01]  /*25d20*/  SYNCS.PHASECHK.TRANS64.TRYWAIT P0, [R8+URZ+0x388c0], R10 ;  /* 0x0388c00a080075a7 */ /* 0x000e62000800017f */
[----:B------:R-:W-:Y:S04]  /*25d30*/  BSSY B2, `(.L_x_3190) ;  /* 0x0000002000027945 */ /* 0x000fe80003800000 */
[----:B-1----:R-:W-:Y:S05]  /*25d40*/  @!P0 BRA `(.L_x_3191) ;  /* 0x000000b400188947 */ /* 0x002fea0003800000 */
.L_x_3489:
[----:B------:R-:W-:Y:S05]  /*25d50*/  BSYNC B2 ;  /* 0x0000000000027941 */ /* 0x000fea0003800000 */
.L_x_3190:
[----:B------:R-:W-:Y:S01]  /*25d60*/  BSSY B2, `(.L_x_3192) ;  /* 0x000000b000027945 */ /* 0x000fe20003800000 */
[----:B01----:R-:W-:Y:S01]  /*25d70*/  MOV R10, 0x0 ;  /* 0x00000000000a7802 */ /* 0x003fe20000000f00 */
[----:B------:R-:W-:Y:S02]  /*25d80*/  IMAD.MOV.U32 R11, RZ, RZ, 0x12f00000 ;  /* 0x12f00000ff0b7424 */ /* 0x000fe400078e00ff */
[----:B------:R-:W-:Y:S05]  /*25d90*/  @P1 BRA `(.L_x_3193) ;  /* 0x00000000001c1947 */ /* 0x000fea0003800000 */
[----:B------:R-:W0:Y:S02]  /*25da0*/  S2R R5, SR_TID.X ;  /* 0x0000000000057919 */ /* 0x000e240000002100 */
[----:B0-----:R-:W-:Y:S01]  /*25db0*/  LOP3.LUT R9, R5, 0x1f, RZ, 0xc0, !PT ;  /* 0x0000001f05097812 */ /* 0x001fe200078ec0ff */
[----:B------:R-:W-:-:S03]  /*25dc0*/  IMAD.MOV.U32 R5, RZ, RZ, 0x8000 ;  /* 0x00008000ff057424 */ /* 0x000fc600078e00ff */
[----:B------:R-:W-:Y:S01]  /*25dd0*/  ISETP.NE.AND P0, PT, R9, RZ, PT ;  /* 0x000000ff0900720c */ /* 0x000fe20003f05270 */
[----:B------:R0:W-:-:S12]  /*25de0*/  SYNCS.ARRIVE.TRANS64 RZ, [R8+URZ+0x388b0], R5 ;  /* 0x0388b00508ff79a7 */ /* 0x0001d8000800003f */
[----:B0-----:R-:W-:Y:S05]  /*25df0*/  @!P0 BRA `(.L_x_3193) ;  /* 0x0000000000048947 */ /* 0x001fea0003800000 */
[----:B------:R-:W-:Y:S01]  /*25e00*/  BPT.TRAP 0x1 ;  /* 0x000000040000795c */ /* 0x000fe20000300000 */
.L_x_3193:
[----:B------:R-:W-:Y:S05]  /*25e10*/  BSYNC B2 ;  /* 0x0000000000027941 */ /* 0x000fea0003800000 */
.L_x_3192:
        /* <DEDUP_REMOVED lines=8> */
.L_x_3194:
        /* <DEDUP_REMOVED lines=15> */
.L_x_3195:
        /* <DEDUP_REMOVED lines=9> */
[----:B---3--:R-:W-:Y:S05]  /*26020*/  @P0 BRA.U.ANY `(.L_x_3195) ;  /* 0xfffffffd00d80947 */ /* 0x008fea000393ffff */
.L_x_3183:
[----:B------:R-:W-:Y:S05]  /*26030*/  BSYNC B1 ;  /* 0x0000000000017941 */ /* 0x000fea0003800000 */
.L_x_3182:
[----:B-1----:R-:W-:Y:S01]  /*26040*/  VIADD R9, R4, 0xfffffffe ;  /* 0xfffffffe04097836 */ /* 0x002fe20000000000 */
        /* <DEDUP_REMOVED lines=8> */
.L_x_3210:
[----:B------:R-:W-:Y:S05]  /*260d0*/  YIELD ;  /* 0x0000000000007946 */ /* 0x000fea0003800000 */
[----:B------:R-:W-:Y:S04]  /*260e0*/  BSSY B1, `(.L_x_3196) ;  /* 0x000006b000017945 */ /* 0x000fe80003800000 */
[----:B------:R-:W-:Y:S05]  /*260f0*/  @!P6 BRA `(.L_x_3197) ;  /* 0x0000000400a4e947 */ /* 0x000fea0003800000 */
[----:B0-----:R-:W-:Y:S01]  /*26100*/  IMAD R8, R32, 0x8, R23 ;  /* 0x0000000820087824 */ /* 0x001fe200078e0217 */
[----:B------:R-:W-:Y:S01]  /*26110*/  SHF.L.U32 R7, R35, 0x1f, RZ ;  /* 0x0000001f23077819 */ /* 0x000fe200000006ff */
[----:B------:R-:W0:Y:S01]  /*26120*/  S2R R4, SR_TID.X ;  /* 0x0000000000047919 */ /* 0x000e220000002100 */
[----:B------:R-:W-:Y:S02]  /*26130*/  BSSY B2, `(.L_x_3198) ;  /* 0x0000005000027945 */ /* 0x000fe40003800000 */
[----:B------:R-:W1:Y:S01]  /*26140*/  SYNCS.PHASECHK.TRANS64.TRYWAIT P1, [R8+URZ+0x388a0], R7 ;  /* 0x0388a007080075a7 */ /* 0x000e62000802017f */
[----:B0-----:R-:W-:-:S04]  /*26150*/  LOP3.LUT R4, R4, 0x7f, RZ, 0xc0, !PT ;  /* 0x0000007f04047812 */ /* 0x001fc800078ec0ff */
[----:B------:R-:W-:Y:S01]  /*26160*/  ISETP.NE.AND P2, PT, R4, RZ, PT ;  /* 0x000000ff0400720c */ /* 0x000fe20003f45270 */
[----:B-1----:R-:W-:-:S12]  /*26170*/  @!P1 BRA `(.L_x_3199) ;  /* 0x000000b000209947 */ /* 0x002fd80003800000 */
.L_x_3490:
[----:B------:R-:W-:Y:S05]  /*26180*/  BSYNC B2 ;  /* 0x0000000000027941 */ /* 0x000fea0003800000 */
.L_x_3198:
[----:B------:R-:W-:Y:S04]  /*26190*/  BSSY B2, `(.L_x_3200) ;  /* 0x0000009000027945 */ /* 0x000fe80003800000 */
[----:B------:R-:W-:Y:S05]  /*261a0*/  @P2 BRA `(.L_x_3201) ;  /* 0x00000000001c2947 */ /* 0x000fea0003800000 */
[----:B------:R-:W2:Y:S02]  /*261b0*/  S2R R4, SR_TID.X ;  /* 0x0000000000047919 */ /* 0x000ea40000002100 */
[----:B--2---:R-:W-:Y:S01]  /*261c0*/  LOP3.LUT R5, R4, 0x1f, RZ, 0xc0, !PT ;  /* 0x0000001f04057812 */ /* 0x004fe200078ec0ff */
[----:B------:R-:W-:-:S03]  /*261d0*/  IMAD.MOV.U32 R4, RZ, RZ, 0x8000 ;  /* 0x00008000ff047424 */ /* 0x000fc600078e00ff */
[----:B------:R-:W-:Y:S01]  /*261e0*/  ISETP.NE.AND P1, PT, R5, RZ, PT ;  /* 0x000000ff0500720c */ /* 0x000fe20003f25270 */
[----:B------:R1:W-:-:S12]  /*261f0*/  SYNCS.ARRIVE.TRANS64 RZ, [R8+URZ+0x38890], R4 ;  /* 0x0388900408ff79a7 */ /* 0x0003d8000800003f */
[----:B-1----:R-:W-:Y:S05]  /*26200*/  @!P1 BRA `(.L_x_3201) ;  /* 0x0000000000049947 */ /* 0x002fea0003800000 */
[----:B------:R-:W-:Y:S01]  /*26210*/  BPT.TRAP 0x1 ;  /* 0x000000040000795c */ /* 0x000fe20000300000 */
.L_x_3201:
[----:B------:R-:W-:Y:S05]  /*26220*/  BSYNC B2 ;  /* 0x0000000000027941 */ /* 0x000fea0003800000 */
.L_x_3200:
[----:B------:R-:W-:Y:S01]  /*26230*/  MOV R12, RZ ;  /* 0x000000ff000c7202 */ /* 0x000fe20000000f00 */
[----:B------:R-:W-:Y:S01]  /*26240*/  IMAD R6, R32, 0x8000, R23 ;  /* 0x0000800020067824 */ /* 0x000fe200078e0217 */
[----:B------:R-:W-:Y:S01]  /*26250*/  UIADD3 UR4, UP0, UR40, 0x570, URZ ;  /* 0x0000057028047890 */ /* 0x000fe2000ff1e03f */
[----:B------:R-:W-:Y:S01]  /*26260*/  PLOP3.LUT P1, PT, PT, PT, PT, 0x80, 0x0 ;  /* 0x000000000000781c */ /* 0x000fe20003f2f070 */
[----:B--2---:R-:W-:Y:S01]  /*26270*/  IMAD R5, R9, 0x80, R0 ;  /* 0x0000008009057824 */ /* 0x004fe200078e0200 */
[----:B------:R-:W-:Y:S01]  /*26280*/  R2UR UR10, R12 ;  /* 0x000000000c0a72ca */ /* 0x000fe200000e0000 */
[----:B------:R-:W-:Y:S01]  /*26290*/  VIADD R4, R8, 0x38890 ;  /* 0x0003889008047836 */ /* 0x000fe20000000000 */
[----:B------:R-:W-:Y:S01]  /*262a0*/  UIADD3.X UR5, URZ, UR41, URZ, UP0, !UPT ;  /* 0x000000293f057290 */ /* 0x000fe200087fe43f */
[----:B------:R-:W-:Y:S01]  /*262b0*/  VIADD R10, R6, 0x28400 ;  /* 0x00028400060a7836 */ /* 0x000fe20000000000 */
[----:B------:R-:W-:Y:S01]  /*262c0*/  UMOV UR6, 0x0 ;  /* 0x0000000000067882 */ /* 0x000fe20000000000 */
[----:B------:R-:W-:-:S10]  /*262d0*/  UMOV UR7, 0x12f00000 ;  /* 0x12f0000000077882 */ /* 0x000fd40000000000 */
.L_x_3202:
        /* <DEDUP_REMOVED lines=10> */
[----:B------:R-:W-:Y:S01]  /*26380*/  MOV R13, 0x80 ;  /* 0x00000080000d7802 */ /* 0x000fe20000000f00 */
[----:B------:R-:W-:Y:S01]  /*26390*/  VIADD R10, R6, 0x2c400 ;  /* 0x0002c400060a7836 */ /* 0x000fe20000000000 */
[----:B------:R-:W-:Y:S01]  /*263a0*/  PLOP3.LUT P1, PT, PT, PT, PT, 0x80, 0x0 ;  /* 0x000000000000781c */ /* 0x000fe20003f2f070 */
[----:B------:R-:W-:Y:S01]  /*263b0*/  UMOV UR6, 0x0 ;  /* 0x0000000000067882 */ /* 0x000fe20000000000 */
[----:B------:R-:W-:Y:S01]  /*263c0*/  R2UR UR10, R13 ;  /* 0x000000000d0a72ca */ /* 0x000fe200000e0000 */
[----:B------:R-:W-:-:S14]  /*263d0*/  UMOV UR7, 0x12f00000 ;  /* 0x12f0000000077882 */ /* 0x000fdc0000000000 */
.L_x_3203:
        /* <DEDUP_REMOVED lines=13> */
.L_x_3491:
[----:B------:R-:W-:Y:S05]  /*264b0*/  BSYNC B2 ;  /* 0x0000000000027941 */ /* 0x000fea0003800000 */
.L_x_3204:
        /* <DEDUP_REMOVED lines=11> */
.L_x_3207:
[----:B------:R-:W-:Y:S05]  /*26570*/  BSYNC B2 ;  /* 0x0000000000027941 */ /* 0x000fea0003800000 */
.L_x_3206:
[----:B------:R-:W-:Y:S01]  /*26580*/  R2UR UR10, R12 ;  /* 0x000000000c0a72ca */ /* 0x000fe200000e0000 */
[----:B------:R-:W-:Y:S01]  /*26590*/  UIADD3 UR4, UP0, UR40, 0x670, URZ ;  /* 0x0000067028047890 */ /* 0x000fe2000ff1e03f */
[----:B------:R-:W-:Y:S01]  /*265a0*/  R2UR UR6, R10 ;  /* 0x000000000a0672ca */ /* 0x000fe200000e0000 */
[----:B------:R-:W-:Y:S01]  /*265b0*/  VIADD R4, R6, 0x10400 ;  /* 0x0001040006047836 */ /* 0x000fe20000000000 */
[----:B------:R-:W-:Y:S01]  /*265c0*/  R2UR UR7, R11 ;  /* 0x000000000b0772ca */ /* 0x000fe200000e0000 */
[----:B------:R-:W-:Y:S01]  /*265d0*/  UIADD3.X UR5, URZ, UR41, URZ, UP0, !UPT ;  /* 0x000000293f057290 */ /* 0x000fe200087fe43f */
[----:B------:R-:W-:Y:S02]  /*265e0*/  PLOP3.LUT P1, PT, PT, PT, PT, 0x80, 0x0 ;  /* 0x000000000000781c */ /* 0x000fe40003f2f070 */
[----:B01----:R-:W-:-:S11]  /*265f0*/  IADD3 R8, R8, 0x388b0, RZ ;  /* 0x000388b008087810 */ /* 0x003fd60007ffe0ff */
.L_x_3208:
        /* <DEDUP_REMOVED lines=15> */
.L_x_3209:
        /* <DEDUP_REMOVED lines=10> */
.L_x_3197:
[----:B------:R-:W-:Y:S05]  /*26790*/  BSYNC B1 ;  /* 0x0000000000017941 */ /* 0x000fea0003800000 */
.L_x_3196:
        /* <DEDUP_REMOVED lines=8> */
.L_x_3176:
[----:B------:R-:W-:Y:S05]  /*26820*/  BSYNC B0 ;  /* 0x0000000000007941 */ /* 0x000fea0003800000 */
.L_x_3175:
[----:B------:R-:W3:Y:S01]  /*26830*/  LDC R0, c[0x0][0x448] ;  /* 0x00011200ff007b82 */ /* 0x000ee20000000800 */
[----:B------:R-:W-:Y:S01]  /*26840*/  LEA R2, R17, 0x7f, 0x7 ;  /* 0x0000007f11027811 */ /* 0x000fe200078e38ff */
[----:B------:R-:W-:Y:S06]  /*26850*/  @!P0 WARPSYNC.ALL ;  /* 0x0000000000008948 */ /* 0x000fec0003800000 */
[----:B------:R-:W-:Y:S01]  /*26860*/  @!P0 BAR.SYNC.DEFER_BLOCKING 0xc, 0x180 ;  /* 0x0306000000008b1d */ /* 0x000fe20000010000 */
[----:B---3--:R-:W-:-:S13]  /*26870*/  ISETP.NE.AND P1, PT, R0, 0x1, PT ;  /* 0x000000010000780c */ /* 0x008fda0003f25270 */
[----:B------:R-:W3:Y:S08]  /*26880*/  @P1 LDC R3, c[0x0][0x44c] ;  /* 0x00011300ff031b82 */ /* 0x000ef00000000800 */
[----:B------:R-:W4:Y:S01]  /*26890*/  @P1 LDC R0, c[0x0][0x450] ;  /* 0x00011400ff001b82 */ /* 0x000f220000000800 */
[----:B---3--:R-:W-:-:S05]  /*268a0*/  @P1 IMAD.HI.U32 R3, R2, R3, RZ ;  /* 0x0000000302031227 */ /* 0x008fca00078e00ff */
[----:B----4-:R-:W-:-:S04]  /*268b0*/  @P1 SHF.R.U32.HI R2, RZ, R0, R3 ;  /* 0x00000000ff021219 */ /* 0x010fc80000011603 */
[----:B------:R-:W-:-:S04]  /*268c0*/  IADD3 R2, R20, R2, RZ ;  /* 0x0000000214027210 */ /* 0x000fc80007ffe0ff */
[----:B------:R-:W-:-:S04]  /*268d0*/  SHF.R.S32.HI R0, RZ, 0x1f, R2 ;  /* 0x0000001fff007819 */ /* 0x000fc80000011402 */
[----:B------:R-:W-:-:S04]  /*268e0*/  LEA.HI R0, R0, R2, RZ, 0x7 ;  /* 0x0000000200007211 */ /* 0x000fc800078f38ff */
[----:B------:R-:W-:-:S04]  /*268f0*/  SHF.R.S32.HI R0, RZ, 0x7, R0 ;  /* 0x00000007ff007819 */ /* 0x000fc80000011400 */
[----:B------:R-:W-:-:S04]  /*26900*/  VIMNMX R4, R21, R0, PT ;  /* 0x0000000015047248 */ /* 0x000fc80003fe0100 */
[----:B------:R-:W-:Y:S01]  /*26910*/  ISETP.GT.AND P0, PT, R4, RZ, PT ;  /* 0x000000ff0400720c */ /* 0x000fe20003f04270 */
[----:B------:R3:W-:-:S12]  /*26920*/  STL [R1+0x2c], R4 ;  /* 0x00002c0401007387 */ /* 0x0007d80000100800 */
[----:B---3--:R-:W-:Y:S05]  /*26930*/  @P0 BRA `(.L_x_3211) ;  /* 0x0000000000440947 */ /* 0x008fea0003800000 */
[----:B------:R-:W3:Y:S02]  /*26940*/  S2R R4, SR_TID.X ;  /* 0x0000000000047919 */ /* 0x000ee40000002100 */
[----:B---3--:R-:W-:-:S04]  /*26950*/  LOP3.LUT R4, R4, 0x7f, RZ, 0xc0, !PT ;  /* 0x0000007f04047812 */ /* 0x008fc800078ec0ff */
[----:B------:R-:W-:-:S13]  /*26960*/  ISETP.NE.AND P0, PT, R4, RZ, PT ;  /* 0x000000ff0400720c */ /* 0x000fda0003f05270 */
[----:B------:R-:W-:Y:S05]  /*26970*/  @P0 BRA `(.L_x_3212) ;  /* 0x0000004c00c40947 */ /* 0x000fea0003800000 */
[----:B--2---:R-:W2:Y:S01]  /*26980*/  S2R R5, SR_LANEID ;  /* 0x0000000000057919 */ /* 0x004ea20000000000 */
[----:B------:R-:W-:Y:S01]  /*26990*/  VOTEU.ANY UR4, UPT, PT ;  /* 0x0000000000047886 */ /* 0x000fe200038e0100 */
[----:B------:R-:W3:Y:S01]  /*269a0*/  LDC.64 R2, c[0x0][0xc60] ;  /* 0x00031800ff027b82 */ /* 0x000ee20000000a00 */
[----:B------:R-:W2:Y:S02]  /*269b0*/  FLO.U32 R0, UR4 ;  /* 0x0000000400007d00 */ /* 0x000ea400080e0000 */
[----:B--2---:R-:W-:-:S06]  /*269c0*/  ISETP.EQ.U32.AND P0, PT, R0, R5, PT ;  /* 0x000000050000720c */ /* 0x004fcc0003f02070 */
[----:B------:R-:W3:Y:S07]  /*269d0*/  POPC R5, UR4 ;  /* 0x0000000400057d09 */ /* 0x000eee0008000000 */
[----:B---3--:R-:W2:Y:S01]  /*269e0*/  @P0 ATOMG.E.ADD.STRONG.GPU PT, R3, desc[UR36][R2.64], R5 ;  /* 0x00000005020309a8 */ /* 0x008ea200081ee1e4 */
[----:B------:R-:W3:Y:S02]  /*269f0*/  S2R R4, SR_LTMASK ;  /* 0x0000000000047919 */ /* 0x000ee40000003900 */
[----:B---3--:R-:W-:-:S04]  /*26a00*/  LOP3.LUT R4, R4, UR4, RZ, 0xc0, !PT ;  /* 0x0000000404047c12 */ /* 0x008fc8000f8ec0ff */
[----:B------:R-:W3:Y:S01]  /*26a10*/  POPC R7, R4 ;  /* 0x0000000400077309 */ /* 0x000ee20000000000 */
[----:B--2---:R-:W3:Y:S02]  /*26a20*/  SHFL.IDX PT, R0, R3, R0, 0x1f ;  /* 0x00001f0003007589 */ /* 0x004ee400000e0000 */
[----:B---3--:R-:W-:Y:S01]  /*26a30*/  IADD3 R16, R0, UR39, R7 ;  /* 0x0000002700107c10 */ /* 0x008fe2000fffe007 */
[----:B------:R-:W-:Y:S06]  /*26a40*/  BRA `(.L_x_3212) ;  /* 0x0000004c00907947 */ /* 0x000fec0003800000 */
.L_x_3211:
        /* <DEDUP_REMOVED lines=10> */
[----:B------:R-:W3:Y:S01]  /*26af0*/  LDC.64 R2, c[0x4][R2] ;  /* 0x0100000002027b82 */ /* 0x000ee20000000a00 */
[----:B--2---:R-:W-:Y:S01]  /*26b00*/  IMAD.U32 R5, RZ, RZ, UR7 ;  /* 0x00000007ff057e24 */ /* 0x004fe2000f8e00ff */
[----:B------:R-:W-:Y:S01]  /*26b10*/  MOV R13, RZ ;  /* 0x000000ff000d7202 */ /* 0x000fe20000000f00 */
[----:B------:R-:W-:Y:S02]  /*26b20*/  IMAD.U32 R6, RZ, RZ, UR8 ;  /* 0x00000008ff067e24 */ /* 0x000fe4000f8e00ff */
[----:B0-----:R-:W-:-:S02]  /*26b30*/  IMAD.U32 R10, RZ, RZ, UR4 ;  /* 0x00000004ff0a7e24 */ /* 0x001fc4000f8e00ff */
[----:B------:R-:W-:Y:S02]  /*26b40*/  IMAD.U32 R11, RZ, RZ, UR5 ;  /* 0x00000005ff0b7e24 */ /* 0x000fe4000f8e00ff */
[----:B------:R-:W-:Y:S02]  /*26b50*/  IMAD.MOV.U32 R8, RZ, RZ, 0x70 ;  /* 0x00000070ff087424 */ /* 0x000fe400078e00ff */
[----:B------:R-:W-:-:S07]  /*26b60*/  IMAD.MOV.U32 R12, RZ, RZ, 0x1 ;  /* 0x00000001ff0c7424 */ /* 0x000fce00078e00ff */
[----:B------:R-:W-:-:S07]  /*26b70*/  LEPC R20, `(.L_x_3214) ;  /* 0x000000001014794e */ /* 0x000fce0000000000 */
[----:B-1-3--:R-:W-:Y:S05]  /*26b80*/  CALL.ABS.NOINC R2 ;  /* 0x0000000002007343 */ /* 0x00afea0003c00000 */
.L_x_3214:
[----:B------:R-:W-:Y:S05]  /*26b90*/  BSYNC B6 ;  /* 0x0000000000067941 */ /* 0x000fea0003800000 */
.L_x_3213:
[----:B------:R-:W3:Y:S01]  /*26ba0*/  LDL.LU R2, [R1] ;  /* 0x0000000001027983 */ /* 0x000ee20000300800 */
[----:B------:R-:W-:Y:S01]  /*26bb0*/  VIADD R0, R23, 0x10400 ;  /* 0x0001040017007836 */ /* 0x000fe20000000000 */
[----:B------:R-:W-:Y:S04]  /*26bc0*/  BSSY B6, `(.L_x_3215) ;  /* 0x0000016000067945 */ /* 0x000fe80003800000 */
[----:B------:R-:W-:Y:S02]  /*26bd0*/  LOP3.LUT P0, RZ, R0, 0x3ff, RZ, 0xc0, !PT ;  /* 0x000003ff00ff7812 */ /* 0x000fe4000780c0ff */
[----:B---3--:R-:W-:-:S11]  /*26be0*/  LOP3.LUT R2, R2, 0xfffffffe, RZ, 0xc0, !PT ;  /* 0xfffffffe02027812 */ /* 0x008fd600078ec0ff */
[----:B------:R-:W-:-:S05]  /*26bf0*/  @P0 LOP3.LUT R2, R2, 0x1, RZ, 0xfc, !PT ;  /* 0x0000000102020812 */ /* 0x000fca00078efcff */
[----:B------:R3:W-:Y:S01]  /*26c00*/  STL [R1], R2 ;  /* 0x0000000201007387 */ /* 0x0007e20000100800 */
[----:B------:R-:W-:Y:S05]  /*26c10*/  @!P0 BRA `(.L_x_3216) ;  /* 0x0000000000408947 */ /* 0x000fea0003800000 */
[----:B---3--:R-:W-:Y:S01]  /*26c20*/  MOV R2, 0x0 ;  /* 0x0000000000027802 */ /* 0x008fe20000000f00 */
        /* <DEDUP_REMOVED lines=15> */
.L_x_3216:
[----:B------:R-:W-:Y:S05]  /*26d20*/  BSYNC B6 ;  /* 0x0000000000067941 */ /* 0x000fea0003800000 */
.L_x_3215:
[----:B------:R-:W-:Y:S01]  /*26d30*/  VIADD R24, R23, 0x400 ;  /* 0x0000040017187836 */ /* 0x000fe20000000000 */
[----:B------:R-:W-:Y:S04]  /*26d40*/  BSSY B6, `(.L_x_3217) ;  /* 0x0000013000067945 */ /* 0x000fe80003800000 */
[----:B------:R-:W-:-:S13]  /*26d50*/  LOP3.LUT P0, RZ, R24, 0x3ff, RZ, 0xc0, !PT ;  /* 0x000003ff18ff7812 */ /* 0x000fda000780c0ff */
        /* <DEDUP_REMOVED lines=17> */
.L_x_3218:
[----:B------:R-:W-:Y:S05]  /*26e70*/  BSYNC B6 ;  /* 0x0000000000067941 */ /* 0x000fea0003800000 */
.L_x_3217:
[----:B---3--:R-:W3:Y:S01]  /*26e80*/  LDL R2, [R1] ;  /* 0x0000000001027983 */ /* 0x008ee20000100800 */
[----:B------:R-:W-:Y:S01]  /*26e90*/  BSSY B6, `(.L_x_3219) ;  /* 0x0000013000067945 */ /* 0x000fe20003800000 */
[----:B---3--:R-:W-:-:S13]  /*26ea0*/  LOP3.LUT P6, RZ, R2, 0x1, RZ, 0xc0, !PT ;  /* 0x0000000102ff7812 */ /* 0x008fda00078cc0ff */
[----:B------:R-:W-:Y:S05]  /*26eb0*/  @!P6 BRA `(.L_x_3220) ;  /* 0x000000000040e947 */ /* 0x000fea0003800000 */
[----:B------:R-:W-:Y:S01]  /*26ec0*/  MOV R2, 0x0 ;  /* 0x0000000000027802 */ /* 0x000fe20000000f00 */
[----:B------:R-:W-:Y:S01]  /*26ed0*/  ULDC.64 UR4, c[0x4][0x1b0] ;  /* 0x01006c0000047ab9 */ /* 0x000fe20000000a00 */
[----:B------:R-:W-:Y:S01]  /*26ee0*/  ULDC.64 UR6, c[0x4][0x1b8] ;  /* 0x01006e0000067ab9 */ /* 0x000fe20000000a00 */
[----:B------:R-:W-:Y:S01]  /*26ef0*/  ULDC.64 UR8, c[0x4][0x118] ;  /* 0x0100460000087ab9 */ /* 0x000fe20000000a00 */
[----:B------:R-:W-:Y:S01]  /*26f00*/  IMAD.U32 R4, RZ, RZ, UR4 ;  /* 0x00000004ff047e24 */ /* 0x000fe2000f8e00ff */
[----:B0-----:R-:W-:Y:S01]  /*26f10*/  MOV R10, UR8 ;  /* 0x00000008000a7c02 */ /* 0x001fe20008000f00 */
[----:B------:R-:W0:Y:S01]  /*26f20*/  LDC.64 R2, c[0x4][R2] ;  /* 0x0100000002027b82 */ /* 0x000e220000000a00 */
[----:B--2---:R-:W-:Y:S02]  /*26f30*/  IMAD.U32 R5, RZ, RZ, UR5 ;  /* 0x00000005ff057e24 */ /* 0x004fe4000f8e00ff */
[----:B------:R-:W-:Y:S02]  /*26f40*/  IMAD.U32 R6, RZ, RZ, UR6 ;  /* 0x00000006ff067e24 */ /* 0x000fe4000f8e00ff */
[----:B------:R-:W-:-:S02]  /*26f50*/  IMAD.U32 R7, RZ, RZ, UR7 ;  /* 0x00000007ff077e24 */ /* 0x000fc4000f8e00ff */
[----:B------:R-:W-:Y:S02]  /*26f60*/  IMAD.U32 R11, RZ, RZ, UR9 ;  /* 0x00000009ff0b7e24 */ /* 0x000fe4000f8e00ff */
[----:B------:R-:W-:Y:S02]  /*26f70*/  IMAD.MOV.U32 R8, RZ, RZ, 0x70 ;  /* 0x00000070ff087424 */ /* 0x000fe400078e00ff */
[----:B------:R-:W-:Y:S02]  /*26f80*/  IMAD.MOV.U32 R12, RZ, RZ, 0x1 ;  /* 0x00000001ff0c7424 */ /* 0x000fe400078e00ff */
[----:B------:R-:W-:-:S07]  /*26f90*/  IMAD.MOV.U32 R13, RZ, RZ, RZ ;  /* 0x000000ffff0d7224 */ /* 0x000fce00078e00ff */
[----:B------:R-:W-:-:S07]  /*26fa0*/  LEPC R20, `(.L_x_3220) ;  /* 0x000000001014794e */ /* 0x000fce0000000000 */
[----:B01----:R-:W-:Y:S05]  /*26fb0*/  CALL.ABS.NOINC R2 ;  /* 0x0000000002007343 */ /* 0x003fea0003c00000 */
.L_x_3220:
[----:B------:R-:W-:Y:S05]  /*26fc0*/  BSYNC B6 ;  /* 0x0000000000067941 */ /* 0x000fea0003800000 */
.L_x_3219:
[----:B------:R-:W3:Y:S01]  /*26fd0*/  LDL R0, [R1+0x2c] ;  /* 0x00002c0001007983 */ /* 0x000ee20000100800 */
[----:B------:R-:W-:Y:S01]  /*26fe0*/  ULDC.64 UR4, c[0x0][0x9f8] ;  /* 0x00027e0000047ab9 */ /* 0x000fe20000000a00 */
[----:B------:R-:W4:Y:S02]  /*26ff0*/  LDC R6, c[0x0][0x430] ;  /* 0x00010c00ff067b82 */ /* 0x000f240000000800 */
[----:B------:R-:W2:Y:S01]  /*27000*/  LDL R21, [R1+0x8] ;  /* 0x0000080001157983 */ /* 0x000ea20000100800 */
[----:B------:R-:W-:-:S03]  /*27010*/  ISETP.NE.U32.AND P0, PT, RZ, UR4, PT ;  /* 0x00000004ff007c0c */ /* 0x000fc6000bf05070 */
[----:B------:R-:W2:Y:S01]  /*27020*/  LDL.LU R20, [R1] ;  /* 0x0000000001147983 */ /* 0x000ea20000300800 */
[----:B------:R-:W-:Y:S01]  /*27030*/  ISETP.NE.AND.EX P0, PT, RZ, UR5, PT, P0 ;  /* 0x00000005ff007c0c */ /* 0x000fe2000bf05300 */
[----:B------:R-:W0:-:S12]  /*27040*/  S2R R2, SR_TID.X ;  /* 0x0000000000027919 */ /* 0x000e180000002100 */
[----:B------:R-:W-:-:S04]  /*27050*/  @P0 IADD3 R28, P1, R28, UR4, RZ ;  /* 0x000000041c1c0c10 */ /* 0x000fc8000ff3e0ff */
[----:B------:R-:W-:-:S05]  /*27060*/  @P0 IADD3.X R29, R29, UR5, RZ, P1, !PT ;  /* 0x000000051d1d0c10 */ /* 0x000fca0008ffe4ff */
[----:B------:R-:W2:Y:S01]  /*27070*/  @P0 LDG.E R37, desc[UR36][R28.64] ;  /* 0x000000241c250981 */ /* 0x000ea2000c1e1900 */
[----:B------:R-:W1:Y:S01]  /*27080*/  S2R R3, SR_TID.X ;  /* 0x0000000000037919 */ /* 0x000e620000002100 */
[----:B----4-:R-:W-:Y:S02]  /*27090*/  ISETP.NE.AND P1, PT, R6, 0x1, PT ;  /* 0x000000010600780c */ /* 0x010fe40003f25270 */
[----:B0-----:R-:W-:-:S04]  /*270a0*/  LOP3.LUT R2, R2, 0x7f, RZ, 0xc0, !PT ;  /* 0x0000007f02027812 */ /* 0x001fc800078ec0ff */
[----:B------:R-:W-:-:S07]  /*270b0*/  SHF.R.U32.HI R2, RZ, 0x3, R2 ;  /* 0x00000003ff027819 */ /* 0x000fce0000011602 */
[----:B------:R-:W0:Y:S01]  /*270c0*/  @P1 LDC R4, c[0x0][0x434] ;  /* 0x00010d00ff041b82 */ /* 0x000e220000000800 */
[----:B-1----:R-:W-:-:S04]  /*270d0*/  SHF.L.U32 R3, R3, 0x4, RZ ;  /* 0x0000000403037819 */ /* 0x002fc800000006ff */
[----:B------:R-:W-:-:S03]  /*270e0*/  LOP3.LUT R3, R2, 0x70, R3, 0xf8, !PT ;  /* 0x0000007002037812 */ /* 0x000fc600078ef803 */
[----:B------:R-:W1:Y:S01]  /*270f0*/  @P1 LDC R2, c[0x0][0x438] ;  /* 0x00010e00ff021b82 */ /* 0x000e620000000800 */
[----:B------:R-:W-:Y:S01]  /*27100*/  UMOV UR4, 0xffffffff ;  /* 0xffffffff00047882 */ /* 0x000fe20000000000 */
[----:B---3--:R-:W-:-:S04]  /*27110*/  LEA R0, R0, 0xffffff80, 0x7 ;  /* 0xffffff8000007811 */ /* 0x008fc800078e38ff */
[----:B--2---:R-:W-:-:S05]  /*27120*/  LOP3.LUT R5, R3, R0, RZ, 0xfc, !PT ;  /* 0x0000000003057212 */ /* 0x004fca00078efcff */
[C---:B------:R-:W-:Y:S01]  /*27130*/  IMAD.IADD R3, R5.reuse, 0x1, R21 ;  /* 0x0000000105037824 */ /* 0x040fe200078e0215 */
[----:B------:R-:W-:Y:S02]  /*27140*/  ISETP.GE.AND P0, PT, R5, R30, PT ;  /* 0x0000001e0500720c */ /* 0x000fe40003f06270 */
[----:B------:R-:W2:Y:S01]  /*27150*/  LDC R5, c[0x0][0x2f4] ;  /* 0x0000bd00ff057b82 */ /* 0x000ea20000000800 */
[----:B0-----:R-:W-:-:S04]  /*27160*/  @P1 IMAD.HI.U32 R4, R3, R4, RZ ;  /* 0x0000000403041227 */ /* 0x001fc800078e00ff */
[----:B------:R-:W-:Y:S01]  /*27170*/  IMAD.MOV.U32 R8, RZ, RZ, R3 ;  /* 0x000000ffff087224 */ /* 0x000fe200078e0003 */
[----:B-1----:R-:W-:-:S05]  /*27180*/  @P1 SHF.R.U32.HI R8, RZ, R2, R4 ;  /* 0x00000002ff081219 */ /* 0x002fca0000011604 */
[----:B------:R-:W-:-:S04]  /*27190*/  IMAD.MOV R4, RZ, RZ, -R8 ;  /* 0x000000ffff047224 */ /* 0x000fc800078e0a08 */
[----:B------:R-:W-:Y:S02]  /*271a0*/  IMAD R4, R6, R4, R3 ;  /* 0x0000000406047224 */ /* 0x000fe400078e0203 */
[----:B------:R-:W0:Y:S08]  /*271b0*/  @!P0 LDC.64 R2, c[0x0][0x428] ;  /* 0x00010a00ff028b82 */ /* 0x000e300000000a00 */
[----:B------:R-:W1:Y:S01]  /*271c0*/  @!P0 LDC.64 R6, c[0x0][0x418] ;  /* 0x00010600ff068b82 */ /* 0x000e620000000a00 */
[----:B------:R-:W-:-:S02]  /*271d0*/  @!P0 SHF.R.S32.HI R9, RZ, 0x1f, R8 ;  /* 0x0000001fff098819 */ /* 0x000fc40000011408 */
[----:B------:R-:W-:Y:S01]  /*271e0*/  SHF.R.S32.HI R10, RZ, 0x1f, R37 ;  /* 0x0000001fff0a7819 */ /* 0x000fe20000011425 */
[----:B0-----:R-:W-:-:S04]  /*271f0*/  @!P0 IMAD.WIDE.U32 R8, R37, R2, R8 ;  /* 0x0000000225088225 */ /* 0x001fc800078e0008 */
[----:B------:R-:W-:-:S04]  /*27200*/  @!P0 IMAD R2, R10, R2, RZ ;  /* 0x000000020a028224 */ /* 0x000fc800078e02ff */
[----:B------:R-:W-:Y:S01]  /*27210*/  @!P0 IMAD R2, R37, R3, R2 ;  /* 0x0000000325028224 */ /* 0x000fe200078e0202 */
[----:B-1----:R-:W-:-:S03]  /*27220*/  @!P0 LEA R6, P1, R8, R6, 0x2 ;  /* 0x0000000608068211 */ /* 0x002fc600078210ff */
[----:B------:R-:W-:-:S05]  /*27230*/  @!P0 IMAD.IADD R2, R9, 0x1, R2 ;  /* 0x0000000109028824 */ /* 0x000fca00078e0202 */
[----:B------:R-:W-:Y:S02]  /*27240*/  @!P0 LEA.HI.X R7, R8, R7, R2, 0x2, P1 ;  /* 0x0000000708078211 */ /* 0x000fe400008f1402 */
[CC--:B--2---:R-:W-:Y:S02]  /*27250*/  ISETP.GE.AND P1, PT, R33.reuse, R5.reuse, PT ;  /* 0x000000052100720c */ /* 0x0c4fe40003f26270 */
[----:B------:R-:W-:Y:S02]  /*27260*/  MOV R3, RZ ;  /* 0x000000ff00037202 */ /* 0x000fe40000000f00 */
[----:B------:R-:W-:Y:S02]  /*27270*/  LOP3.LUT R21, R33, 0x80, RZ, 0xfc, !PT ;  /* 0x0000008021157812 */ /* 0x000fe400078efcff */
[----:B------:R-:W-:Y:S01]  /*27280*/  LOP3.LUT R20, R20, 0xfffffffd, RZ, 0xc0, !PT ;  /* 0xfffffffd14147812 */ /* 0x000fe200078ec0ff */
[----:B------:R-:W-:Y:S01]  /*27290*/  IMAD.U32 R2, RZ, RZ, UR42 ;  /* 0x0000002aff027e24 */ /* 0x000fe2000f8e00ff */
[----:B------:R0:W5:Y:S01]  /*272a0*/  @!P0 LDG.E R3, desc[UR36][R6.64] ;  /* 0x0000002406038981 */ /* 0x000162000c1e1900 */
[----:B------:R-:W-:-:S04]  /*272b0*/  ISETP.GE.AND P0, PT, R21, R5, PT ;  /* 0x000000051500720c */ /* 0x000fc80003f06270 */
[----:B------:R-:W-:Y:S02]  /*272c0*/  @P1 LOP3.LUT R20, R20, 0x2, RZ, 0xfc, !PT ;  /* 0x0000000214141812 */ /* 0x000fe400078efcff */
[----:B------:R-:W-:Y:S02]  /*272d0*/  ISETP.NE.AND P2, PT, R2, 0x3, PT ;  /* 0x000000030200780c */ /* 0x000fe40003f45270 */
[----:B------:R-:W-:-:S04]  /*272e0*/  LOP3.LUT R20, R20, 0xfffffffb, RZ, 0xc0, !PT ;  /* 0xfffffffb14147812 */ /* 0x000fc800078ec0ff */
[----:B------:R-:W-:-:S04]  /*272f0*/  LOP3.LUT R20, R20, 0xfffffffe, RZ, 0xc0, !PT ;  /* 0xfffffffe14147812 */ /* 0x000fc800078ec0ff */
[----:B------:R-:W-:-:S04]  /*27300*/  @P0 LOP3.LUT R20, R20, 0x1, RZ, 0xfc, !PT ;  /* 0x0000000114140812 */ /* 0x000fc800078efcff */
[----:B------:R-:W-:Y:S01]  /*27310*/  @P2 LOP3.LUT R20, R20, 0x4, RZ, 0xfc, !PT ;  /* 0x0000000414142812 */ /* 0x000fe200078efcff */
[----:B------:R0:W-:Y:S04]  /*27320*/  STL [R1+0xc], R10 ;  /* 0x00000c0a01007387 */ /* 0x0001e80000100800 */
[----:B------:R0:W-:Y:S01]  /*27330*/  STL [R1], R20 ;  /* 0x0000001401007387 */ /* 0x0001e20000100800 */
[----:B------:R-:W-:Y:S05]  /*27340*/  BRA.DIV UR4, `(.L_x_3221) ;  /* 0x0000009e04d47947 */ /* 0x000fea000b800000 */
.L_x_3494:
[----:B------:R-:W-:-:S05]  /*27350*/  SHF.R.S32.HI R2, RZ, 0x1f, R18 ;  /* 0x0000001fff027819 */ /* 0x000fca0000011412 */
[----:B------:R1:W-:Y:S01]  /*27360*/  STL [R1+0x4], R2 ;  /* 0x0000040201007387 */ /* 0x0003e20000100800 */
[----:B------:R-:W-:Y:S05]  /*27370*/  @!P2 BRA `(.L_x_3222) ;  /* 0x000000000004a947 */ /* 0x000fea0003800000 */
[----:B------:R-:W-:Y:S01]  /*27380*/  BPT.TRAP 0x1 ;  /* 0x000000040000795c */ /* 0x000fe20000300000 */
.L_x_3222:
[----:B0-----:R-:W-:Y:S01]  /*27390*/  IMAD R6, R26, 0x8, R23 ;  /* 0x000000081a067824 */ /* 0x001fe200078e0217 */
[----:B------:R-:W-:Y:S01]  /*273a0*/  SHF.L.U32 R28, R34, 0x1f, RZ ;  /* 0x0000001f221c7819 */ /* 0x000fe200000006ff */
[----:B-1----:R-:W0:Y:S01]  /*273b0*/  S2R R2, SR_TID.X ;  /* 0x0000000000027919 */ /* 0x002e220000002100 */
[----:B------:R-:W-:Y:S01]  /*273c0*/  BSSY B0, `(.L_x_3223) ;  /* 0x0000007000007945 */ /* 0x000fe20003800000 */
[----:B------:R-:W-:Y:S01]  /*273d0*/  SHF.R.S32.HI R20, RZ, 0x1f, R4 ;  /* 0x0000001fff147819 */ /* 0x000fe20000011404 */
[----:B------:R-:W1:Y:S01]  /*273e0*/  SYNCS.PHASECHK.TRANS64.TRYWAIT P0, [R6+URZ+0x38880], R28 ;  /* 0x0388801c060075a7 */ /* 0x000e62000800017f */
[----:B0-----:R-:W-:-:S04]  /*273f0*/  LOP3.LUT R2, R2, 0x7f, RZ, 0xc0, !PT ;  /* 0x0000007f02027812 */ /* 0x001fc800078ec0ff */
[----:B------:R-:W-:-:S04]  /*27400*/  SHF.R.U32.HI R2, RZ, 0x3, R2 ;  /* 0x00000003ff027819 */ /* 0x000fc80000011602 */
[----:B------:R-:W-:Y:S01]  /*27410*/  IADD3 R7, -R2, R30, -R0 ;  /* 0x0000001e02077210 */ /* 0x000fe20007ffe900 */
[----:B-1----:R-:W-:Y:S06]  /*27420*/  @!P0 BRA `(.L_x_3224) ;  /* 0x0000009c00d08947 */ /* 0x002fec0003800000 */
.L_x_3495:
[----:B------:R-:W-:Y:S05]  /*27430*/  BSYNC B0 ;  /* 0x0000000000007941 */ /* 0x000fea0003800000 */
.L_x_3223:
[----:B------:R-:W2:Y:S01]  /*27440*/  LDL R2, [R1+0x4] ;  /* 0x0000040001027983 */ /* 0x000ea20000100800 */
[----:B------:R-:W-:-:S03]  /*27450*/  ULDC.64 UR4, c[0x0][0x328] ;  /* 0x0000ca0000047ab9 */ /* 0x000fc60000000a00 */
[----:B------:R-:W3:Y:S04]  /*27460*/  LDL.LU R10, [R1] ;  /* 0x00000000010a7983 */ /* 0x000ee80000300800 */
[----:B------:R-:W4:Y:S01]  /*27470*/  LDL R5, [R1+0x20] ;  /* 0x0000200001057983 */ /* 0x000f220000100800 */
[----:B------:R-:W-:Y:S01]  /*27480*/  IMAD R0, R20, UR4, RZ ;  /* 0x0000000414007c24 */ /* 0x000fe2000f8e02ff */
[----:B-----5:R-:W-:Y:S01]  /*27490*/  SHF.R.S32.HI R21, RZ, 0x1f, R3 ;  /* 0x0000001fff157819 */ /* 0x020fe20000011403 */
[----:B------:R-:W-:Y:S01]  /*274a0*/  IMAD.WIDE.U32 R8, R4, UR4, RZ ;  /* 0x0000000404087c25 */ /* 0x000fe2000f8e00ff */
[----:B------:R-:W-:-:S03]  /*274b0*/  ISETP.GE.AND P1, PT, R7, 0x1, PT ;  /* 0x000000010700780c */ /* 0x000fc60003f26270 */
        /* <DEDUP_REMOVED lines=8> */
[----:B------:R-:W-:-:S04]  /*27540*/  IMAD.WIDE.U32 R8, R18, UR4, R8 ;  /* 0x0000000412087c25 */ /* 0x000fc8000f8e0008 */
[----:B--2---:R-:W-:-:S04]  /*27550*/  IMAD R2, R2, UR4, RZ ;  /* 0x0000000402027c24 */ /* 0x004fc8000f8e02ff */
[----:B------:R-:W-:Y:S01]  /*27560*/  IMAD R2, R18, UR5, R2 ;  /* 0x0000000512027c24 */ /* 0x000fe2000f8e0202 */
[----:B---3--:R-:W-:Y:S01]  /*27570*/  LOP3.LUT R10, R10, 0xffffffdf, RZ, 0xc0, !PT ;  /* 0xffffffdf0a0a7812 */ /* 0x008fe200078ec0ff */
[----:B------:R-:W-:Y:S02]  /*27580*/  ULDC.64 UR4, c[0x0][0x318] ;  /* 0x0000c60000047ab9 */ /* 0x000fe40000000a00 */
[----:B------:R-:W-:Y:S01]  /*27590*/  IADD3 R0, P0, R8, UR4, RZ ;  /* 0x0000000408007c10 */ /* 0x000fe2000ff1e0ff */
[----:B------:R-:W-:Y:S01]  /*275a0*/  UMOV UR4, 0xffffffff ;  /* 0xffffffff00047882 */ /* 0x000fe20000000000 */
[----:B------:R-:W-:Y:S02]  /*275b0*/  @P1 LOP3.LUT R10, R10, 0x20, RZ, 0xfc, !PT ;  /* 0x000000200a0a1812 */ /* 0x000fe400078efcff */
[----:B------:R-:W-:-:S03]  /*275c0*/  IADD3.X R2, R9, UR5, R2, P0, !PT ;  /* 0x0000000509027c10 */ /* 0x000fc600087fe402 */
[----:B------:R4:W-:Y:S02]  /*275d0*/  STL [R1], R10 ;  /* 0x0000000a01007387 */ /* 0x0009e40000100800 */
[----:B----4-:R-:W-:Y:S01]  /*275e0*/  LEA R10, R26, R5, 0xf ;  /* 0x000000051a0a7211 */ /* 0x010fe200078e78ff */
[----:B------:R-:W-:Y:S06]  /*275f0*/  BRA.DIV UR4, `(.L_x_3225) ;  /* 0x0000009e04707947 */ /* 0x000fec000b800000 */
[----:B------:R-:W1:Y:S01]  /*27600*/  LDC R12, c[0x0][0x2f4] ;  /* 0x0000bd00ff0c7b82 */ /* 0x000e620000000800 */
[----:B------:R-:W2:Y:S01]  /*27610*/  SHFL.IDX PT, R8, R0, RZ, 0x181f ;  /* 0x00181fff00087589 */ /* 0x000ea200000e0000 */
[----:B------:R-:W-:-:S03]  /*27620*/  LOP3.LUT R11, R33, 0x80, RZ, 0xfc, !PT ;  /* 0x00000080210b7812 */ /* 0x000fc600078efcff */
[----:B------:R-:W3:Y:S01]  /*27630*/  SHFL.IDX PT, R5, R2, RZ, 0x181f ;  /* 0x00181fff02057589 */ /* 0x000ee200000e0000 */
[C---:B-1----:R-:W-:Y:S02]  /*27640*/  ISETP.GE.AND P1, PT, R33.reuse, R12, PT ;  /* 0x0000000c2100720c */ /* 0x042fe40003f26270 */
[----:B--2---:R-:W-:Y:S02]  /*27650*/  IADD3 R8, P0, R33, R8, RZ ;  /* 0x0000000821087210 */ /* 0x004fe40007f1e0ff */
[----:B------:R-:W-:-:S03]  /*27660*/  ISETP.LT.OR P2, PT, R7, 0x1, P1 ;  /* 0x000000010700780c */ /* 0x000fc60000f41670 */
[----:B---3--:R-:W-:Y:S01]  /*27670*/  IMAD.X R9, RZ, RZ, R5, P0 ;  /* 0x000000ffff097224 */ /* 0x008fe200000e0605 */
[----:B------:R-:W-:Y:S01]  /*27680*/  ISETP.GE.AND P0, PT, R11, R12, PT ;  /* 0x0000000c0b00720c */ /* 0x000fe20003f06270 */
[----:B------:R-:W-:Y:S01]  /*27690*/  IMAD.IADD R5, R23, 0x1, R10 ;  /* 0x0000000117057824 */ /* 0x000fe200078e020a */
[----:B------:R-:W2:Y:S01]  /*276a0*/  LDL.LU R11, [R1] ;  /* 0x00000000010b7983 */ /* 0x000ea20000300800 */
[C---:B------:R-:W-:Y:S02]  /*276b0*/  ISETP.GE.AND P3, PT, R7.reuse, 0x11, PT ;  /* 0x000000110700780c */ /* 0x040fe40003f66270 */
[C---:B------:R-:W-:Y:S02]  /*276c0*/  ISETP.GE.AND P6, PT, R7.reuse, 0x71, PT ;  /* 0x000000710700780c */ /* 0x040fe40003fc6270 */
[C---:B------:R-:W-:Y:S02]  /*276d0*/  ISETP.GE.AND P5, PT, R7.reuse, 0x31, PT ;  /* 0x000000310700780c */ /* 0x040fe40003fa6270 */
[----:B------:R-:W-:Y:S01]  /*276e0*/  @!PT LDS RZ, [RZ] ;  /* 0x00000000fffff984 */ /* 0x000fe20000000800 */
[----:B------:R-:W-:Y:S01]  /*276f0*/  LDGSTS.E.BYPASS.LTC128B.128 [R5+0x10400], desc[UR36][R8.64], !P2 ;  /* 0x1040000008057fae */ /* 0x000fe2000d101d64 */
[----:B------:R-:W-:-:S02]  /*27700*/  ISETP.LT.OR P2, PT, R7, 0x1, P0 ;  /* 0x000000010700780c */ /* 0x000fc40000741670 */
[----:B------:R-:W-:-:S11]  /*27710*/  ISETP.GE.AND P4, PT, R7, 0x41, PT ;  /* 0x000000410700780c */ /* 0x000fd60003f86270 */
[----:B------:R1:W-:Y:S04]  /*27720*/  LDGSTS.E.BYPASS.LTC128B.128 [R5+0x14400], desc[UR36][R8.64+0x80], !P2 ;  /* 0x1440008008057fae */ /* 0x0003e8000d101d64 */
[----:B-1----:R-:W1:Y:S04]  /*27730*/  SHFL.IDX PT, R8, R0, 0x1, 0x181f ;  /* 0x00381f0000087f89 */ /* 0x002e6800000e0000 */
[----:B------:R-:W3:Y:S01]  /*27740*/  SHFL.IDX PT, R9, R2, 0x1, 0x181f ;  /* 0x00381f0002097f89 */ /* 0x000ee200000e0000 */
[----:B-1----:R-:W-:-:S05]  /*27750*/  IADD3 R8, P2, R33, R8, RZ ;  /* 0x0000000821087210 */ /* 0x002fca0007f5e0ff */
[----:B---3--:R-:W-:Y:S01]  /*27760*/  IMAD.X R9, RZ, RZ, R9, P2 ;  /* 0x000000ffff097224 */ /* 0x008fe200010e0609 */
[----:B------:R-:W-:-:S13]  /*27770*/  ISETP.LT.OR P2, PT, R7, 0x11, P1 ;  /* 0x000000110700780c */ /* 0x000fda0000f41670 */
[----:B------:R-:W-:Y:S01]  /*27780*/  LDGSTS.E.BYPASS.LTC128B.128 [R5+0x10c00], desc[UR36][R8.64], !P2 ;  /* 0x10c0000008057fae */ /* 0x000fe2000d101d64 */
[----:B------:R-:W-:-:S13]  /*27790*/  ISETP.LT.OR P2, PT, R7, 0x11, P0 ;  /* 0x000000110700780c */ /* 0x000fda0000741670 */
        /* <DEDUP_REMOVED lines=11> */
[----:B-1----:R-:W-:-:S04]  /*27850*/  IADD3 R8, P2, R33, R8, RZ ;  /* 0x0000000821087210 */ /* 0x002fc80007f5e0ff */
[----:B---3--:R-:W-:Y:S02]  /*27860*/  IADD3.X R9, RZ, R9, RZ, P2, !PT ;  /* 0x00000009ff097210 */ /* 0x008fe400017fe4ff */
        /* <DEDUP_REMOVED lines=11> */
[----:B------:R1:W-:Y:S01]  /*27920*/  LDGSTS.E.BYPASS.LTC128B.128 [R5+0x16400], desc[UR36][R8.64+0x80], !P2 ;  /* 0x1640008008057fae */ /* 0x0003e2000d101d64 */
[----:B--2---:R-:W-:-:S04]  /*27930*/  LOP3.LUT R11, R11, 0xffffffef, RZ, 0xc0, !PT ;  /* 0xffffffef0b0b7812 */ /* 0x004fc800078ec0ff */
[----:B------:R-:W-:Y:S02]  /*27940*/  @P3 LOP3.LUT R11, R11, 0x10, RZ, 0xfc, !PT ;  /* 0x000000100b0b3812 */ /* 0x000fe400078efcff */
[----:B------:R-:W-:Y:S02]  /*27950*/  ISETP.GE.AND P3, PT, R7, 0x51, PT ;  /* 0x000000510700780c */ /* 0x000fe40003f66270 */
[----:B------:R-:W-:Y:S01]  /*27960*/  LOP3.LUT R11, R11, 0xfffffff7, RZ, 0xc0, !PT ;  /* 0xfffffff70b0b7812 */ /* 0x000fe200078ec0ff */
        /* <DEDUP_REMOVED lines=10> */
[----:B------:R-:W3:Y:S04]  /*27a10*/  SHFL.IDX PT, R2, R2, 0x7, 0x181f ;  /* 0x00f81f0002027f89 */ /* 0x000ee800000e0000 */
[----:B------:R-:W4:Y:S01]  /*27a20*/  SHFL.IDX PT, R0, R0, 0x7, 0x181f ;  /* 0x00f81f0000007f89 */ /* 0x000f2200000e0000 */
[----:B-1----:R-:W-:-:S05]  /*27a30*/  IADD3 R8, P2, R33, R8, RZ ;  /* 0x0000000821087210 */ /* 0x002fca0007f5e0ff */
        /* <DEDUP_REMOVED lines=9> */
[----:B------:R-:W-:-:S05]  /*27ad0*/  @P6 LOP3.LUT R11, R11, 0x40, RZ, 0xfc, !PT ;  /* 0x000000400b0b6812 */ /* 0x000fca00078efcff */
[----:B---34-:R1:W-:Y:S02]  /*27ae0*/  STL [R1], R11 ;  /* 0x0000000b01007387 */ /* 0x0183e40000100800 */
.L_x_3513:
[C---:B------:R-:W-:Y:S02]  /*27af0*/  ISETP.LT.OR P1, PT, R7.reuse, 0x71, P1 ;  /* 0x000000710700780c */ /* 0x040fe40000f21670 */
[----:B------:R-:W-:Y:S02]  /*27b00*/  ISETP.LT.OR P0, PT, R7, 0x71, P0 ;  /* 0x000000710700780c */ /* 0x000fe40000701670 */
[----:B-12---:R-:W-:-:S05]  /*27b10*/  IADD3 R8, P6, R33, R0, RZ ;  /* 0x0000000021087210 */ /* 0x006fca0007fde0ff */
        /* <DEDUP_REMOVED lines=8> */
.L_x_3226:
[----:B------:R-:W-:Y:S02]  /*27ba0*/  PLOP3.LUT P1, PT, P1, P0, PT, 0xa2, 0x0 ;  /* 0x000000000000781c */ /* 0x000fe40000f21472 */
[----:B------:R-:W-:-:S08]  /*27bb0*/  @P0 R2UR P1, UR4, R6 ;  /* 0x00000000060402ca */ /* 0x000fd00000020000 */
[----:B------:R-:W-:-:S05]  /*27bc0*/  @P0 PLOP3.LUT P0, PT, P1, PT, PT, 0x80, 0x0 ;  /* 0x000000000000081c */ /* 0x000fca0000f0f070 */
[----:B------:R-:W-:Y:S01]  /*27bd0*/  @!P1 SYNCS.ARRIVE.TRANS64.RED.A0T1 RZ, [UR4+0x38870], RZ ;  /* 0x038870ffffff99a7 */ /* 0x000fe20008200404 */
[----:B------:R-:W-:Y:S07]  /*27be0*/  @!P1 ARRIVES.LDGSTSBAR.64.TRANSCNT [UR4+0x38870] ;  /* 0x03887000ff0099b0 */ /* 0x000fee0008000a84 */
[----:B------:R-:W-:Y:S05]  /*27bf0*/  @P0 BRA.U.ANY `(.L_x_3226) ;  /* 0xfffffffd00e80947 */ /* 0x000fea000393ffff */
[----:B------:R-:W-:Y:S01]  /*27c00*/  NOP ;  /* 0x0000000000007918 */ /* 0x000fe20000000000 */
[----:B------:R-:W2:Y:S02]  /*27c10*/  LDL R0, [R1] ;  /* 0x0000000001007983 */ /* 0x000ea40000100800 */
[----:B--2---:R-:W-:-:S13]  /*27c20*/  LOP3.LUT P6, RZ, R0, 0x4, RZ, 0xc0, !PT ;  /* 0x0000000400ff7812 */ /* 0x004fda00078cc0ff */
[----:B------:R-:W-:Y:S05]  /*27c30*/  @!P6 BRA `(.L_x_3227) ;  /* 0x000000000004e947 */ /* 0x000fea0003800000 */
[----:B------:R-:W-:Y:S01]  /*27c40*/  BPT.TRAP 0x1 ;  /* 0x000000040000795c */ /* 0x000fe20000300000 */
.L_x_3227:
[----:B------:R2:W-:Y:S01]  /*27c50*/  SYNCS.ARRIVE.TRANS64.A1T0 RZ, [R6+URZ+0x38870], RZ ;  /* 0x038870ff06ff79a7 */ /* 0x0005e2000810003f */
[----:B------:R-:W-:Y:S05]  /*27c60*/  @!P6 BRA `(.L_x_3228) ;  /* 0x000000000004e947 */ /* 0x000fea0003800000 */
[----:B------:R-:W-:Y:S01]  /*27c70*/  BPT.TRAP 0x1 ;  /* 0x000000040000795c */ /* 0x000fe20000300000 */
.L_x_3228:
[----:B------:R-:W3:Y:S01]  /*27c80*/  SYNCS.PHASECHK.TRANS64.TRYWAIT P0, [R6+URZ+0x38840], R28 ;  /* 0x0388401c060075a7 */ /* 0x000ee2000800017f */
[----:B------:R-:W-:Y:S04]  /*27c90*/  BSSY B0, `(.L_x_3229) ;  /* 0x0000002000007945 */ /* 0x000fe80003800000 */
[----:B---3--:R-:W-:Y:S05]  /*27ca0*/  @!P0 BRA `(.L_x_3230) ;  /* 0x000000a0009c8947 */ /* 0x008fea0003800000 */
.L_x_3514:
[----:B------:R-:W-:Y:S05]  /*27cb0*/  BSYNC B0 ;  /* 0x0000000000007941 */ /* 0x000fea0003800000 */
.L_x_3229:
[----:B------:R-:W4:Y:S01]  /*27cc0*/  LDL R7, [R1+0x4] ;  /* 0x0000040001077983 */ /* 0x000f220000100800 */
[----:B------:R-:W-:Y:S01]  /*27cd0*/  ULDC.64 UR4, c[0x0][0x300] ;  /* 0x0000c00000047ab9 */ /* 0x000fe20000000a00 */
[----:B------:R-:W-:Y:S02]  /*27ce0*/  ULDC.64 UR6, c[0x0][0x2e8] ;  /* 0x0000ba0000067ab9 */ /* 0x000fe40000000a00 */
[----:B------:R0:W5:Y:S01]  /*27cf0*/  LDL R10, [R1] ;  /* 0x00000000010a7983 */ /* 0x0001620000100800 */
[----:B------:R-:W-:Y:S01]  /*27d00*/  IMAD R0, R20, UR4, RZ ;  /* 0x0000000414007c24 */ /* 0x000fe2000f8e02ff */
[----:B------:R-:W-:Y:S01]  /*27d10*/  LOP3.LUT R11, R33, 0x80, RZ, 0xfc, !PT ;  /* 0x00000080210b7812 */ /* 0x000fe200078efcff */
[----:B-1----:R-:W-:-:S04]  /*27d20*/  IMAD.WIDE.U32 R8, R4, UR4, RZ ;  /* 0x0000000404087c25 */ /* 0x002fc8000f8e00ff */
        /* <DEDUP_REMOVED lines=13> */
[----:B------:R-:W1:Y:S02]  /*27e00*/  LDC R7, c[0x0][0x2f4] ;  /* 0x0000bd00ff077b82 */ /* 0x000e640000000800 */
[----:B------:R-:W-:-:S05]  /*27e10*/  IMAD R0, R18, UR5, R0 ;  /* 0x0000000512007c24 */ /* 0x000fca000f8e0200 */
[----:B------:R-:W-:Y:S02]  /*27e20*/  IADD3.X R0, R3, UR7, R0, P0, !PT ;  /* 0x0000000703007c10 */ /* 0x000fe400087fe400 */
[----:B-1----:R-:W-:Y:S01]  /*27e30*/  ISETP.GE.AND P1, PT, R11, R7, PT ;  /* 0x000000070b00720c */ /* 0x002fe20003f26270 */
[----:B0-----:R-:W-:-:S12]  /*27e40*/  BRA.DIV UR4, `(.L_x_3231) ;  /* 0x000000a204487947 */ /* 0x001fd8000b800000 */
[----:B------:R-:W0:Y:S01]  /*27e50*/  SHFL.IDX PT, R3, R4, RZ, 0x181f ;  /* 0x00181fff04037589 */ /* 0x000e2200000e0000 */
[----:B-----5:R-:W-:Y:S02]  /*27e60*/  LOP3.LUT R10, R10, 0xfffffbff, RZ, 0xc0, !PT ;  /* 0xfffffbff0a0a7812 */ /* 0x020fe400078ec0ff */
[----:B------:R-:W-:Y:S01]  /*27e70*/  ISETP.GE.AND P6, PT, R33, R7, PT ;  /* 0x000000072100720c */ /* 0x000fe20003fc6270 */
[----:B------:R-:W1:Y:S01]  /*27e80*/  SHFL.IDX PT, R2, R0, RZ, 0x181f ;  /* 0x00181fff00027589 */ /* 0x000e6200000e0000 */
        /* <DEDUP_REMOVED lines=8> */
[----:B-1----:R-:W-:Y:S01]  /*27f10*/  @P4 IMAD.X R2, RZ, RZ, R2, P0 ;  /* 0x000000ffff024224 */ /* 0x002fe200000e0602 */
[----:B------:R-:W-:Y:S01]  /*27f20*/  LOP3.LUT P2, RZ, R10, 0x8, RZ, 0xc0, !PT ;  /* 0x000000080aff7812 */ /* 0x000fe2000784c0ff */
[----:B------:R-:W-:Y:S03]  /*27f30*/  STL [R1], R10 ;  /* 0x0000000a01007387 */ /* 0x000fe60000100800 */
        /* <DEDUP_REMOVED lines=8> */
[----:B------:R-:W1:Y:S01]  /*27fc0*/  SHFL.IDX PT, R2, R0, 0x1, 0x181f ;  /* 0x00381f0000027f89 */ /* 0x000e6200000e0000 */
[----:B0-----:R-:W-:-:S05]  /*27fd0*/  @P3 IADD3 R3, P0, R33, R3, RZ ;  /* 0x0000000321033210 */ /* 0x001fca0007f1e0ff */
[----:B-1----:R-:W-:-:S05]  /*27fe0*/  @P3 IMAD.X R2, RZ, RZ, R2, P0 ;  /* 0x000000ffff023224 */ /* 0x002fca00000e0602 */
[----:B------:R-:W-:-:S04]  /*27ff0*/  @P3 LOP3.LUT R3, R3, R2, RZ, 0x3c, !PT ;  /* 0x0000000203033212 */ /* 0x000fc800078e3cff */
[----:B------:R-:W-:-:S04]  /*28000*/  @P3 LOP3.LUT R2, R3, R2, RZ, 0x3c, !PT ;  /* 0x0000000203023212 */ /* 0x000fc800078e3cff */
[----:B------:R-:W-:-:S05]  /*28010*/  @P3 LOP3.LUT R3, R3, R2, RZ, 0x3c, !PT ;  /* 0x0000000203033212 */ /* 0x000fca00078e3cff */
[----:B------:R-:W-:Y:S04]  /*28020*/  @P3 LDGSTS.E.BYPASS.LTC128B.128 [R5+0x28c00], desc[UR36][R2.64], !P6 ;  /* 0x28c0000002053fae */ /* 0x000fe8000f101d64 */
[----:B------:R0:W-:Y:S01]  /*28030*/  @P3 LDGSTS.E.BYPASS.LTC128B.128 [R5+0x2cc00], desc[UR36][R2.64+0x80], !P1 ;  /* 0x2cc0008002053fae */ /* 0x0001e2000c901d64 */
[----:B------:R-:W-:-:S03]  /*28040*/  LOP3.LUT P3, RZ, R10, 0x200, RZ, 0xc0, !PT ;  /* 0x000002000aff7812 */ /* 0x000fc6000786c0ff */
[----:B0-----:R-:W0:Y:S04]  /*28050*/  SHFL.IDX PT, R3, R4, 0x2, 0x181f ;  /* 0x00581f0004037f89 */ /* 0x001e2800000e0000 */
[----:B------:R-:W1:Y:S01]  /*28060*/  SHFL.IDX PT, R2, R0, 0x2, 0x181f ;  /* 0x00581f0000027f89 */ /* 0x000e6200000e0000 */
[----:B0-----:R-:W-:-:S04]  /*28070*/  @P2 IADD3 R3, P0, R33, R3, RZ ;  /* 0x0000000321032210 */ /* 0x001fc80007f1e0ff */
[----:B-1----:R-:W-:-:S04]  /*28080*/  @P2 IADD3.X R2, RZ, R2, RZ, P0, !PT ;  /* 0x00000002ff022210 */ /* 0x002fc800007fe4ff */
        /* <DEDUP_REMOVED lines=14> */
[----:B------:R0:W-:Y:S04]  /*28170*/  @P5 LDGSTS.E.BYPASS.LTC128B.128 [R5+0x2dc00], desc[UR36][R2.64+0x80], !P1 ;  /* 0x2dc0008002055fae */ /* 0x0001e8000c901d64 */
        /* <DEDUP_REMOVED lines=19> */
[----:B------:R-:W1:Y:S04]  /*282b0*/  SHFL.IDX PT, R2, R0, 0x6, 0x181f ;  /* 0x00d81f0000027f89 */ /* 0x000e6800000e0000 */
[----:B------:R-:W4:Y:S04]  /*282c0*/  SHFL.IDX PT, R4, R4, 0x7, 0x181f ;  /* 0x00f81f0004047f89 */ /* 0x000f2800000e0000 */
[----:B------:R-:W2:Y:S01]  /*282d0*/  SHFL.IDX PT, R0, R0, 0x7, 0x181f ;  /* 0x00f81f0000007f89 */ /* 0x000ea200000e0000 */
[----:B0-----:R-:W-:-:S05]  /*282e0*/  @P2 IADD3 R3, P0, R33, R3, RZ ;  /* 0x0000000321032210 */ /* 0x001fca0007f1e0ff */
[----:B-1----:R-:W-:-:S05]  /*282f0*/  @P2 IMAD.X R2, RZ, RZ, R2, P0 ;  /* 0x000000ffff022224 */ /* 0x002fca00000e0602 */
[----:B------:R-:W-:-:S04]  /*28300*/  @P2 LOP3.LUT R3, R3, R2, RZ, 0x3c, !PT ;  /* 0x0000000203032212 */ /* 0x000fc800078e3cff */
[----:B------:R-:W-:-:S04]  /*28310*/  @P2 LOP3.LUT R2, R3, R2, RZ, 0x3c, !PT ;  /* 0x0000000203022212 */ /* 0x000fc800078e3cff */
[----:B------:R-:W-:-:S05]  /*28320*/  @P2 LOP3.LUT R3, R3, R2, RZ, 0x3c, !PT ;  /* 0x0000000203032212 */ /* 0x000fca00078e3cff */
[----:B------:R1:W-:Y:S04]  /*28330*/  @P2 LDGSTS.E.BYPASS.LTC128B.128 [R5+0x2b400], desc[UR36][R2.64], !P6 ;  /* 0x2b40000002052fae */ /* 0x0003e8000f101d64 */
[----:B--2-4-:R1:W-:Y:S02]  /*28340*/  @P2 LDGSTS.E.BYPASS.LTC128B.128 [R5+0x2f400], desc[UR36][R2.64+0x80], !P1 ;  /* 0x2f40008002052fae */ /* 0x0143e4000c901d64 */
.L_x_3532:
[----:B------:R-:W-:Y:S02]  /*28350*/  LOP3.LUT P2, RZ, R10, 0x40, RZ, 0xc0, !PT ;  /* 0x000000400aff7812 */ /* 0x000fe4000784c0ff */
[----:B------:R-:W-:-:S11]  /*28360*/  ISETP.GE.AND P3, PT, R33, R7, PT ;  /* 0x000000072100720c */ /* 0x000fd60003f66270 */
[----:B01----:R-:W-:-:S04]  /*28370*/  @P2 IADD3 R2, P0, R33, R4, RZ ;  /* 0x0000000421022210 */ /* 0x003fc80007f1e0ff */
[----:B------:R-:W-:Y:S02]  /*28380*/  @P2 IADD3.X R0, RZ, R0, RZ, P0, !PT ;  /* 0x00000000ff002210 */ /* 0x000fe400007fe4ff */
        /* <DEDUP_REMOVED lines=8> */
.L_x_3232:
        /* <DEDUP_REMOVED lines=11> */
.L_x_3233:
[----:B0-----:R0:W5:Y:S01]  /*284c0*/  LDL.LU R3, [R1+0x34] ;  /* 0x0000340001037983 */ /* 0x0011620000300800 */
[----:B------:R-:W-:Y:S01]  /*284d0*/  VIADD R0, R23, 0x20400 ;  /* 0x0002040017007836 */ /* 0x000fe20000000000 */
[----:B------:R-:W-:Y:S01]  /*284e0*/  SHF.R.S32.HI R2, RZ, 0x1f, R31 ;  /* 0x0000001fff027819 */ /* 0x000fe2000001141f */
[----:B------:R0:W-:Y:S06]  /*284f0*/  SYNCS.ARRIVE.TRANS64.A1T0 RZ, [R6+URZ+0x38830], RZ ;  /* 0x038830ff06ff79a7 */ /* 0x0001ec000810003f */
[----:B------:R-:W-:Y:S05]  /*28500*/  WARPSYNC.ALL ;  /* 0x0000000000007948 */ /* 0x000fea0003800000 */
[----:B------:R-:W-:Y:S01]  /*28510*/  BAR.SYNC.DEFER_BLOCKING 0x8, 0x180 ;  /* 0x0206000000007b1d */ /* 0x000fe20000010000 */
[----:B------:R-:W-:-:S05]  /*28520*/  LOP3.LUT P1, RZ, R0, 0x3ff, RZ, 0xc0, !PT ;  /* 0x000003ff00ff7812 */ /* 0x000fca000782c0ff */
[----:B------:R-:W-:Y:S01]  /*28530*/  ULDC.64 UR4, c[0x0][0x298] ;  /* 0x0000a60000047ab9 */ /* 0x000fe20000000a00 */
[----:B------:R-:W-:Y:S01]  /*28540*/  ULDC.64 UR6, c[0x0][0xa00] ;  /* 0x0002800000067ab9 */ /* 0x000fe20000000a00 */
[----:B------:R-:W-:Y:S01]  /*28550*/  IMAD R2, R2, UR4, RZ ;  /* 0x0000000402027c24 */ /* 0x000fe2000f8e02ff */
[----:B------:R-:W-:Y:S01]  /*28560*/  ISETP.NE.U32.AND P0, PT, RZ, UR6, PT ;  /* 0x00000006ff007c0c */ /* 0x000fe2000bf05070 */
[C---:B---3--:R-:W-:Y:S01]  /*28570*/  IMAD.WIDE.U32 R28, R31.reuse, UR4, RZ ;  /* 0x000000041f1c7c25 */ /* 0x048fe2000f8e00ff */
[----:B------:R-:W-:Y:S02]  /*28580*/  BSSY B6, `(.L_x_3234) ;  /* 0x0000017000067945 */ /* 0x000fe40003800000 */
[----:B------:R-:W-:Y:S01]  /*28590*/  ISETP.NE.AND.EX P0, PT, RZ, UR7, PT, P0 ;  /* 0x00000007ff007c0c */ /* 0x000fe2000bf05300 */
[----:B------:R-:W-:-:S03]  /*285a0*/  IMAD R30, R31, UR5, R2 ;  /* 0x000000051f1e7c24 */ /* 0x000fc6000f8e0202 */
[----:B------:R-:W-:Y:S01]  /*285b0*/  SEL R27, R27, RZ, !P0 ;  /* 0x000000ff1b1b7207 */ /* 0x000fe20004000000 */
[----:B------:R-:W-:Y:S01]  /*285c0*/  IMAD.IADD R30, R29, 0x1, R30 ;  /* 0x000000011d1e7824 */ /* 0x000fe200078e021e */
[----:B-----5:R-:W-:Y:S01]  /*285d0*/  SEL R31, R3, RZ, !P0 ;  /* 0x000000ff031f7207 */ /* 0x020fe20004000000 */
        /* <DEDUP_REMOVED lines=17> */
.L_x_3235:
[----:B------:R-:W-:Y:S05]  /*286f0*/  BSYNC B6 ;  /* 0x0000000000067941 */ /* 0x000fea0003800000 */
.L_x_3234:
[----:B------:R-:W2:Y:S01]  /*28700*/  LDL R20, [R1+0x4] ;  /* 0x0000040001147983 */ /* 0x000ea20000100800 */
[----:B------:R-:W1:Y:S01]  /*28710*/  LDC R7, c[0x0][0x448] ;  /* 0x00011200ff077b82 */ /* 0x000e620000000800 */
[----:B------:R-:W-:Y:S01]  /*28720*/  ULDC.64 UR4, c[0x0][0x2d8] ;  /* 0x0000b60000047ab9 */ /* 0x000fe20000000a00 */
[----:B------:R-:W-:Y:S01]  /*28730*/  IMAD.MOV.U32 R2, RZ, RZ, R28 ;  /* 0x000000ffff027224 */ /* 0x000fe200078e001c */
[----:B------:R3:W5:Y:S01]  /*28740*/  LDL R10, [R1+0x30] ;  /* 0x00003000010a7983 */ /* 0x0007620000100800 */
[----:B------:R-:W-:-:S03]  /*28750*/  IMAD.MOV.U32 R3, RZ, RZ, R30 ;  /* 0x000000ffff037224 */ /* 0x000fc600078e001e */
[----:B------:R3:W5:Y:S01]  /*28760*/  LDL R8, [R1+0x28] ;  /* 0x0000280001087983 */ /* 0x0007620000100800 */
[----:B------:R-:W-:Y:S01]  /*28770*/  IMAD.WIDE.U32 R2, R18, UR4, R2 ;  /* 0x0000000412027c25 */ /* 0x000fe2000f8e0002 */
[----:B------:R-:W-:Y:S01]  /*28780*/  LOP3.LUT R9, R33, 0x80, RZ, 0xfc, !PT ;  /* 0x0000008021097812 */ /* 0x000fe200078efcff */
[----:B------:R-:W-:Y:S01]  /*28790*/  ULDC.64 UR6, c[0x0][0x280] ;  /* 0x0000a00000067ab9 */ /* 0x000fe20000000a00 */
[----:B-1----:R-:W-:-:S13]  /*287a0*/  ISETP.NE.AND P0, PT, R7, 0x1, PT ;  /* 0x000000010700780c */ /* 0x002fda0003f05270 */
[----:B0-----:R-:W0:Y:S01]  /*287b0*/  @P0 LDC R6, c[0x0][0x44c] ;  /* 0x00011300ff060b82 */ /* 0x001e220000000800 */
[----:B--2---:R-:W-:Y:S02]  /*287c0*/  IMAD R0, R20, UR4, RZ ;  /* 0x0000000414007c24 */ /* 0x004fe4000f8e02ff */
[----:B------:R-:W1:Y:S02]  /*287d0*/  S2R R20, SR_TID.X ;  /* 0x0000000000147919 */ /* 0x000e640000002100 */
        /* <DEDUP_REMOVED lines=8> */
[----:B------:R-:W2:Y:S01]  /*28860*/  @P0 LDC R0, c[0x0][0x450] ;  /* 0x00011400ff000b82 */ /* 0x000ea20000000800 */
[C---:B-1----:R-:W-:Y:S01]  /*28870*/  LOP3.LUT R21, R20.reuse, 0x7f, RZ, 0xc0, !PT ;  /* 0x0000007f14157812 */ /* 0x042fe200078ec0ff */
[----:B------:R-:W-:-:S03]  /*28880*/  IMAD.SHL.U32 R20, R20, 0x10, RZ ;  /* 0x0000001014147824 */ /* 0x000fc600078e00ff */
[----:B------:R-:W-:-:S04]  /*28890*/  SHF.R.U32.HI R21, RZ, 0x3, R21 ;  /* 0x00000003ff157819 */ /* 0x000fc80000011615 */
[----:B------:R-:W-:-:S05]  /*288a0*/  LOP3.LUT R20, R21, 0x70, R20, 0xf8, !PT ;  /* 0x0000007015147812 */ /* 0x000fca00078ef814 */
[----:B------:R-:W-:-:S04]  /*288b0*/  IMAD R5, R17, 0x80, R20 ;  /* 0x0000008011057824 */ /* 0x000fc800078e0214 */
[----:B0-----:R-:W-:-:S04]  /*288c0*/  @P0 IMAD.HI.U32 R6, R5, R6, RZ ;  /* 0x0000000605060227 */ /* 0x001fc800078e00ff */
[----:B------:R-:W-:Y:S01]  /*288d0*/  IMAD.MOV.U32 R4, RZ, RZ, R5 ;  /* 0x000000ffff047224 */ /* 0x000fe200078e0005 */
[----:B--2---:R-:W-:Y:S01]  /*288e0*/  @P0 SHF.R.U32.HI R4, RZ, R0, R6 ;  /* 0x00000000ff040219 */ /* 0x004fe20000011606 */
[----:B------:R-:W0:Y:S03]  /*288f0*/  S2R R20, SR_TID.X ;  /* 0x0000000000147919 */ /* 0x000e260000002100 */
[----:B------:R-:W-:-:S05]  /*28900*/  IADD3 R0, -R4, RZ, RZ ;  /* 0x000000ff04007210 */ /* 0x000fca0007ffe1ff */
        /* <DEDUP_REMOVED lines=19> */
[----:B---3--:R-:W-:Y:S06]  /*28a40*/  BRA.DIV UR4, `(.L_x_3236) ;  /* 0x000000a2040c7947 */ /* 0x008fec000b800000 */
[----:B------:R-:W0:Y:S01]  /*28a50*/  SHFL.IDX PT, R3, R0, RZ, 0x181f ;  /* 0x00181fff00037589 */ /* 0x000e2200000e0000 */
[----:B-----5:R-:W-:Y:S02]  /*28a60*/  IMAD R5, R10, R7, RZ ;  /* 0x000000070a057224 */ /* 0x020fe400078e02ff */
[----:B------:R-:W-:Y:S01]  /*28a70*/  IMAD R17, R17, 0x80, R9 ;  /* 0x0000008011117824 */ /* 0x000fe200078e0209 */
        /* <DEDUP_REMOVED lines=78> */
.L_x_3549:
        /* <DEDUP_REMOVED lines=11> */
.L_x_3238:
[----:B------:R-:W-:Y:S05]  /*29010*/  BSYNC B0 ;  /* 0x0000000000007941 */ /* 0x000fea0003800000 */
.L_x_3237:
[----:B------:R-:W-:Y:S01]  /*29020*/  NOP ;  /* 0x0000000000007918 */ /* 0x000fe20000000000 */
[----:B------:R-:W-:-:S13]  /*29030*/  PLOP3.LUT P0, PT, PT, PT, PT, 0x80, 0x0 ;  /* 0x000000000000781c */ /* 0x000fda0003f0f070 */
.L_x_3239:
        /* <DEDUP_REMOVED lines=14> */
[----:B0-----:R-:W2:Y:S01]  /*29120*/  LDL R2, [R1+0x2c] ;  /* 0x00002c0001027983 */ /* 0x001ea20000100800 */
[----:B------:R0:W-:Y:S01]  /*29130*/  SYNCS.ARRIVE.TRANS64.A1T0 RZ, [R23+URZ+0x38800], RZ ;  /* 0x038800ff17ff79a7 */ /* 0x0001e2000810003f */
[----:B------:R-:W-:Y:S01]  /*29140*/  BSSY B0, `(.L_x_3240) ;  /* 0x0000004000007945 */ /* 0x000fe20003800000 */
[----:B------:R-:W1:Y:S01]  /*29150*/  SYNCS.PHASECHK.TRANS64.TRYWAIT P0, [R23+URZ+0x38820], R0 ;  /* 0x03882000170075a7 */ /* 0x000e62000800017f */
[----:B--2---:R-:W-:Y:S02]  /*29160*/  ISETP.GE.AND P1, PT, R2, 0x2, PT ;  /* 0x000000020200780c */ /* 0x004fe40003f26270 */
[----:B01----:R-:W-:Y:S11]  /*29170*/  @!P0 BRA `(.L_x_3241) ;  /* 0x000000a4000c8947 */ /* 0x003ff60003800000 */
.L_x_3550:
[----:B------:R-:W-:Y:S05]  /*29180*/  BSYNC B0 ;  /* 0x0000000000007941 */ /* 0x000fea0003800000 */
.L_x_3240:
[----:B------:R-:W-:Y:S05]  /*29190*/  @!P1 BRA `(.L_x_3242) ;  /* 0x0000001800949947 */ /* 0x000fea0003800000 */
[----:B------:R-:W2:Y:S01]  /*291a0*/  LDL.LU R2, [R1+0x2c] ;  /* 0x00002c0001027983 */ /* 0x000ea20000300800 */
[----:B------:R-:W-:Y:S02]  /*291b0*/  IMAD.MOV.U32 R9, RZ, RZ, R26 ;  /* 0x000000ffff097224 */ /* 0x000fe400078e001a */
[----:B------:R-:W-:Y:S01]  /*291c0*/  IMAD.MOV.U32 R10, RZ, RZ, R34 ;  /* 0x000000ffff0a7224 */ /* 0x000fe200078e0022 */
[----:B--2---:R-:W-:-:S07]  /*291d0*/  IADD3 R27, R2, -0x2, RZ ;  /* 0xfffffffe021b7810 */ /* 0x004fce0007ffe0ff */
.L_x_3262:
[----:B------:R-:W2:Y:S01]  /*291e0*/  LDL R3, [R1] ;  /* 0x0000000001037983 */ /* 0x000ea20000100800 */
[----:B01----:R-:W1:Y:S03]  /*291f0*/  LDC R5, c[0x0][0x430] ;  /* 0x00010c00ff057b82 */ /* 0x003e660000000800 */
[----:B------:R-:W3:Y:S04]  /*29200*/  LDL R2, [R1+0x8] ;  /* 0x0000080001027983 */ /* 0x000ee80000100800 */
[----:B------:R-:W4:Y:S01]  /*29210*/  LDL R6, [R1+0xc] ;  /* 0x00000c0001067983 */ /* 0x000f220000100800 */
[----:B0-----:R-:W0:Y:S01]  /*29220*/  S2R R0, SR_TID.X ;  /* 0x0000000000007919 */ /* 0x001e220000002100 */
[----:B-1----:R-:W-:-:S13]  /*29230*/  ISETP.NE.AND P0, PT, R5, 0x1, PT ;  /* 0x000000010500780c */ /* 0x002fda0003f05270 */
[----:B------:R-:W1:Y:S01]  /*29240*/  @P0 LDC R4, c[0x0][0x434] ;  /* 0x00010d00ff040b82 */ /* 0x000e620000000800 */
[----:B0-----:R-:W-:Y:S01]  /*29250*/  LOP3.LUT R0, R0, 0x7f, RZ, 0xc0, !PT ;  /* 0x0000007f00007812 */ /* 0x001fe200078ec0ff */
[----:B------:R-:W-:Y:S05]  /*29260*/  YIELD ;  /* 0x0000000000007946 */ /* 0x000fea0003800000 */
[----:B------:R-:W-:Y:S01]  /*29270*/  ULDC.64 UR4, c[0x0][0x428] ;  /* 0x00010a0000047ab9 */ /* 0x000fe20000000a00 */
[----:B--2---:R-:W-:Y:S02]  /*29280*/  LOP3.LUT P2, RZ, R3, 0x4, RZ, 0xc0, !PT ;  /* 0x0000000403ff7812 */ /* 0x004fe4000784c0ff */
[----:B------:R-:W-:-:S02]  /*29290*/  SHF.R.U32.HI R3, RZ, 0x3, R0 ;  /* 0x00000003ff037819 */ /* 0x000fc40000011600 */
[----:B------:R-:W0:Y:S03]  /*292a0*/  @P0 LDC R0, c[0x0][0x438] ;  /* 0x00010e00ff000b82 */ /* 0x000e260000000800 */
[----:B------:R-:W-:-:S05]  /*292b0*/  IMAD R3, R27, 0x80, R3 ;  /* 0x000000801b037824 */ /* 0x000fca00078e0203 */
[----:B---3--:R-:W-:-:S05]  /*292c0*/  IADD3 R3, R33, R3, R2 ;  /* 0x0000000321037210 */ /* 0x008fca0007ffe002 */
[----:B-1----:R-:W-:-:S04]  /*292d0*/  @P0 IMAD.HI.U32 R4, R3, R4, RZ ;  /* 0x0000000403040227 */ /* 0x002fc800078e00ff */
[----:B------:R-:W-:Y:S01]  /*292e0*/  IMAD.MOV.U32 R2, RZ, RZ, R3 ;  /* 0x000000ffff027224 */ /* 0x000fe200078e0003 */
[----:B0-----:R-:W-:-:S04]  /*292f0*/  @P0 SHF.R.U32.HI R2, RZ, R0, R4 ;  /* 0x00000000ff020219 */ /* 0x001fc80000011604 */
[----:B------:R-:W-:-:S05]  /*29300*/  IADD3 R0, -R2, RZ, RZ ;  /* 0x000000ff02007210 */ /* 0x000fca0007ffe1ff */
[----:B------:R-:W-:Y:S01]  /*29310*/  IMAD R5, R5, R0, R3 ;  /* 0x0000000005057224 */ /* 0x000fe200078e0203 */
[----:B------:R-:W-:Y:S01]  /*29320*/  SHF.R.S32.HI R3, RZ, 0x1f, R2 ;  /* 0x0000001fff037819 */ /* 0x000fe20000011402 */
[----:B----4-:R-:W-:-:S04]  /*29330*/  IMAD R0, R6, UR4, RZ ;  /* 0x0000000406007c24 */ /* 0x010fc8000f8e02ff */
[C---:B------:R-:W-:Y:S02]  /*29340*/  IMAD R0, R37.reuse, UR5, R0 ;  /* 0x0000000525007c24 */ /* 0x040fe4000f8e0200 */
[----:B------:R-:W-:Y:S01]  /*29350*/  IMAD.WIDE.U32 R2, R37, UR4, R2 ;  /* 0x0000000425027c25 */ /* 0x000fe2000f8e0002 */
[----:B------:R-:W-:-:S03]  /*29360*/  ULDC.64 UR4, c[0x0][0x418] ;  /* 0x0001060000047ab9 */ /* 0x000fc60000000a00 */
[----:B------:R-:W-:Y:S01]  /*29370*/  IMAD.IADD R0, R0, 0x1, R3 ;  /* 0x0000000100007824 */ /* 0x000fe200078e0203 */
[----:B------:R-:W-:-:S04]  /*29380*/  LEA R6, P0, R2, UR4, 0x2 ;  /* 0x0000000402067c11 */ /* 0x000fc8000f8010ff */
[----:B------:R-:W-:-:S05]  /*29390*/  LEA.HI.X R7, R2, UR5, R0, 0x2, P0 ;  /* 0x0000000502077c11 */ /* 0x000fca00080f1400 */
[----:B------:R-:W2:Y:S01]  /*293a0*/  LDG.E R6, desc[UR36][R6.64] ;  /* 0x0000002406067981 */ /* 0x000ea2000c1e1900 */
[----:B------:R-:W-:-:S05]  /*293b0*/  VIADD R26, R9, 0x1 ;  /* 0x00000001091a7836 */ /* 0x000fca0000000000 */
[----:B------:R-:W-:-:S04]  /*293c0*/  ISETP.NE.AND P0, PT, R26, 0x2, PT ;  /* 0x000000021a00780c */ /* 0x000fc80003f05270 */
[----:B------:R-:W-:Y:S02]  /*293d0*/  SEL R34, RZ, 0x1, P0 ;  /* 0x00000001ff227807 */ /* 0x000fe40000000000 */
[C---:B------:R-:W-:Y:S01]  /*293e0*/  ISETP.GT.AND P1, PT, R27.reuse, RZ, PT ;  /* 0x000000ff1b00720c */ /* 0x040fe20003f24270 */
[----:B------:R-:W-:Y:S01]  /*293f0*/  VIADD R27, R27, 0xffffffff ;  /* 0xffffffff1b1b7836 */ /* 0x000fe20000000000 */
[----:B------:R-:W-:Y:S02]  /*29400*/  SEL R26, R26, RZ, P0 ;  /* 0x000000ff1a1a7207 */ /* 0x000fe40000000000 */
[----:B------:R-:W-:Y:S02]  /*29410*/  LOP3.LUT R34, R10, R34, RZ, 0x3c, !PT ;  /* 0x000000220a227212 */ /* 0x000fe400078e3cff */
[----:B--2---:R-:W-:Y:S01]  /*29420*/  SHF.R.S32.HI R20, RZ, 0x1f, R6 ;  /* 0x0000001fff147819 */ /* 0x004fe20000011406 */
[----:B------:R-:W-:Y:S06]  /*29430*/  @!P2 BRA `(.L_x_3243) ;  /* 0x000000000004a947 */ /* 0x000fec0003800000 */
[----:B------:R-:W-:Y:S01]  /*29440*/  BPT.TRAP 0x1 ;  /* 0x000000040000795c */ /* 0x000fe20000300000 */
.L_x_3243:
[----:B------:R-:W-:Y:S01]  /*29450*/  IMAD R0, R26, 0x8, R23 ;  /* 0x000000081a007824 */ /* 0x000fe200078e0217 */
[----:B------:R-:W-:Y:S01]  /*29460*/  SHF.L.U32 R21, R34, 0x1f, RZ ;  /* 0x0000001f22157819 */ /* 0x000fe200000006ff */
[----:B------:R-:W-:Y:S01]  /*29470*/  BSSY B0, `(.L_x_3244) ;  /* 0x0000004000007945 */ /* 0x000fe20003800000 */
[----:B------:R-:W-:Y:S02]  /*29480*/  SHF.R.S32.HI R17, RZ, 0x1f, R5 ;  /* 0x0000001fff117819 */ /* 0x000fe40000011405 */
[----:B------:R-:W0:Y:S02]  /*29490*/  SYNCS.PHASECHK.TRANS64.TRYWAIT P0, [R0+URZ+0x38880], R21 ;  /* 0x03888015000075a7 */ /* 0x000e24000800017f */
[----:B0-----:R-:W-:Y:S05]  /*294a0*/  @!P0 BRA `(.L_x_3245) ;  /* 0x000000a000548947 */ /* 0x001fea0003800000 */
.L_x_3551:
[----:B------:R-:W-:Y:S05]  /*294b0*/  BSYNC B0 ;  /* 0x0000000000007941 */ /* 0x000fea0003800000 */
.L_x_3244:
        /* <DEDUP_REMOVED lines=9> */
[----:B------:R-:W-:-:S04]  /*29550*/  ULDC.64 UR4, c[0x0][0x338] ;  /* 0x0000ce0000047ab9 */ /* 0x000fc80000000a00 */
[----:B------:R-:W-:Y:S01]  /*29560*/  IADD3 R3, R3, R4, RZ ;  /* 0x0000000403037210 */ /* 0x000fe20007ffe0ff */
[----:B------:R-:W-:-:S04]  /*29570*/  IMAD R4, R20, UR4, RZ ;  /* 0x0000000414047c24 */ /* 0x000fc8000f8e02ff */
[C---:B------:R-:W-:Y:S02]  /*29580*/  IMAD R4, R6.reuse, UR5, R4 ;  /* 0x0000000506047c24 */ /* 0x040fe4000f8e0204 */
[----:B------:R-:W-:Y:S01]  /*29590*/  IMAD.WIDE.U32 R2, R6, UR4, R2 ;  /* 0x0000000406027c25 */ /* 0x000fe2000f8e0002 */
        /* <DEDUP_REMOVED lines=8> */
[----:B------:R-:W-:Y:S02]  /*29620*/  IMAD R7, R18, UR5, R7 ;  /* 0x0000000512077c24 */ /* 0x000fe4000f8e0207 */
[----:B---3--:R-:W-:-:S03]  /*29630*/  IMAD R4, R26, 0x8000, R13 ;  /* 0x000080001a047824 */ /* 0x008fc600078e020d */
        /* <DEDUP_REMOVED lines=43> */
[----:B-1----:R-:W-:-:S04]  /*298f0*/  IADD3 R2, P0, R33, R2, RZ ;  /* 0x0000000221027210 */ /* 0x002fc80007f1e0ff */
[----:B--2---:R-:W-:-:S05]  /*29900*/  IADD3.X R3, RZ, R3, RZ, P0, !PT ;  /* 0x00000003ff037210 */ /* 0x004fca00007fe4ff */
[----:B------:R-:W-:Y:S04]  /*29910*/  LDGSTS.E.BYPASS.LTC128B.128 [R4+0x13400], desc[UR36][R2.64], !P3 ;  /* 0x1340000002047fae */ /* 0x000fe8000d901d64 */
[----:B------:R1:W-:Y:S04]  /*29920*/  LDGSTS.E.BYPASS.LTC128B.128 [R4+0x17400], desc[UR36][R2.64+0x80], !P2 ;  /* 0x1740008002047fae */ /* 0x0003e8000d101d64 */
[----:B-1-3--:R1:W2:Y:S02]  /*29930*/  SHFL.IDX PT, R2, R8, 0x7, 0x181f ;  /* 0x00f81f0008027f89 */ /* 0x00a2a400000e0000 */
.L_x_3569:
        /* <DEDUP_REMOVED lines=9> */
.L_x_3247:
[----:B------:R-:W-:Y:S02]  /*299d0*/  PLOP3.LUT P2, PT, P2, P0, PT, 0xa2, 0x0 ;  /* 0x000000000000781c */ /* 0x000fe40001741472 */
[----:B------:R-:W-:-:S08]  /*299e0*/  @P0 R2UR P2, UR4, R0 ;  /* 0x00000000000402ca */ /* 0x000fd00000040000 */
[----:B------:R-:W-:-:S05]  /*299f0*/  @P0 PLOP3.LUT P0, PT, P2, PT, PT, 0x80, 0x0 ;  /* 0x000000000000081c */ /* 0x000fca000170f070 */
[----:B------:R-:W-:Y:S01]  /*29a00*/  @!P2 SYNCS.ARRIVE.TRANS64.RED.A0T1 RZ, [UR4+0x38870], RZ ;  /* 0x038870ffffffa9a7 */ /* 0x000fe20008200404 */
[----:B------:R-:W-:Y:S07]  /*29a10*/  @!P2 ARRIVES.LDGSTSBAR.64.TRANSCNT [UR4+0x38870] ;  /* 0x03887000ff00a9b0 */ /* 0x000fee0008000a84 */
[----:B------:R-:W-:Y:S05]  /*29a20*/  @P0 BRA.U.ANY `(.L_x_3247) ;  /* 0xfffffffd00e80947 */ /* 0x000fea000393ffff */
[----:B------:R-:W-:Y:S01]  /*29a30*/  NOP ;  /* 0x0000000000007918 */ /* 0x000fe20000000000 */
[----:B--2---:R-:W2:Y:S02]  /*29a40*/  LDL R2, [R1] ;  /* 0x0000000001027983 */ /* 0x004ea40000100800 */
[----:B--2---:R-:W-:-:S13]  /*29a50*/  LOP3.LUT P3, RZ, R2, 0x4, RZ, 0xc0, !PT ;  /* 0x0000000402ff7812 */ /* 0x004fda000786c0ff */
[----:B------:R-:W-:Y:S05]  /*29a60*/  @!P3 BRA `(.L_x_3248) ;  /* 0x000000000004b947 */ /* 0x000fea0003800000 */
[----:B------:R-:W-:Y:S01]  /*29a70*/  BPT.TRAP 0x1 ;  /* 0x000000040000795c */ /* 0x000fe20000300000 */
.L_x_3248:
[----:B------:R2:W-:Y:S01]  /*29a80*/  SYNCS.ARRIVE.TRANS64.A1T0 RZ, [R0+URZ+0x38870], RZ ;  /* 0x038870ff00ff79a7 */ /* 0x0005e2000810003f */
[----:B------:R-:W-:Y:S05]  /*29a90*/  @!P3 BRA `(.L_x_3249) ;  /* 0x000000000004b947 */ /* 0x000fea0003800000 */
[----:B------:R-:W-:Y:S01]  /*29aa0*/  BPT.TRAP 0x1 ;  /* 0x000000040000795c */ /* 0x000fe20000300000 */
.L_x_3249:
[----:B------:R-:W3:Y:S01]  /*29ab0*/  SYNCS.PHASECHK.TRANS64.TRYWAIT P0, [R0+URZ+0x38840], R21 ;  /* 0x03884015000075a7 */ /* 0x000ee2000800017f */
[----:B------:R-:W-:Y:S04]  /*29ac0*/  BSSY B0, `(.L_x_3250) ;  /* 0x0000002000007945 */ /* 0x000fe80003800000 */
[----:B---3--:R-:W-:Y:S05]  /*29ad0*/  @!P0 BRA `(.L_x_3251) ;  /* 0x000000a400248947 */ /* 0x008fea0003800000 */
.L_x_3570:
[----:B------:R-:W-:Y:S05]  /*29ae0*/  BSYNC B0 ;  /* 0x0000000000007941 */ /* 0x000fea0003800000 */
.L_x_3250:
[----:B-1----:R-:W4:Y:S01]  /*29af0*/  LDL R8, [R1+0x4] ;  /* 0x0000040001087983 */ /* 0x002f220000100800 */
[----:B------:R-:W-:Y:S01]  /*29b00*/  ULDC.64 UR4, c[0x0][0x300] ;  /* 0x0000c00000047ab9 */ /* 0x000fe20000000a00 */
[----:B------:R-:W-:Y:S01]  /*29b10*/  ULDC.64 UR6, c[0x0][0x2e8] ;  /* 0x0000ba0000067ab9 */ /* 0x000fe20000000a00 */
[----:B------:R-:W-:Y:S01]  /*29b20*/  IMAD R7, R17, UR4, RZ ;  /* 0x0000000411077c24 */ /* 0x000fe2000f8e02ff */
[----:B------:R-:W-:Y:S01]  /*29b30*/  LOP3.LUT R11, R33, 0x80, RZ, 0xfc, !PT ;  /* 0x00000080210b7812 */ /* 0x000fe200078efcff */
[----:B------:R-:W-:-:S04]  /*29b40*/  IMAD.WIDE.U32 R2, R5, UR4, RZ ;  /* 0x0000000405027c25 */ /* 0x000fc8000f8e00ff */
        /* <DEDUP_REMOVED lines=19> */
[----:B------:R-:W4:Y:S01]  /*29c80*/  SHFL.IDX PT, R3, R5, RZ, 0x181f ;  /* 0x00181fff05037589 */ /* 0x000f2200000e0000 */
[----:B-1----:R-:W-:-:S05]  /*29c90*/  IADD3 R2, P0, R33, R2, RZ ;  /* 0x0000000221027210 */ /* 0x002fca0007f1e0ff */
[----:B----4-:R-:W-:-:S05]  /*29ca0*/  IMAD.X R3, RZ, RZ, R3, P0 ;  /* 0x000000ffff037224 */ /* 0x010fca00000e0603 */
[----:B------:R-:W-:Y:S01]  /*29cb0*/  @!PT LDS RZ, [RZ] ;  /* 0x00000000fffff984 */ /* 0x000fe20000000800 */
[----:B------:R-:W-:Y:S04]  /*29cc0*/  LDGSTS.E.BYPASS.LTC128B.128 [R4+0x28400], desc[UR36][R2.64], !P3 ;  /* 0x2840000002047fae */ /* 0x000fe8000d901d64 */
[----:B------:R1:W-:Y:S04]  /*29cd0*/  LDGSTS.E.BYPASS.LTC128B.128 [R4+0x2c400], desc[UR36][R2.64+0x80], !P2 ;  /* 0x2c40008002047fae */ /* 0x0003e8000d101d64 */
[----:B-1----:R-:W1:Y:S04]  /*29ce0*/  SHFL.IDX PT, R2, R6, 0x1, 0x181f ;  /* 0x00381f0006027f89 */ /* 0x002e6800000e0000 */
[----:B------:R-:W4:Y:S01]  /*29cf0*/  SHFL.IDX PT, R3, R5, 0x1, 0x181f ;  /* 0x00381f0005037f89 */ /* 0x000f2200000e0000 */
[----:B-1----:R-:W-:-:S04]  /*29d00*/  IADD3 R2, P0, R33, R2, RZ ;  /* 0x0000000221027210 */ /* 0x002fc80007f1e0ff */
[----:B----4-:R-:W-:-:S05]  /*29d10*/  IADD3.X R3, RZ, R3, RZ, P0, !PT ;  /* 0x00000003ff037210 */ /* 0x010fca00007fe4ff */
[----:B------:R-:W-:Y:S04]  /*29d20*/  LDGSTS.E.BYPASS.LTC128B.128 [R4+0x28c00], desc[UR36][R2.64], !P3 ;  /* 0x28c0000002047fae */ /* 0x000fe8000d901d64 */
[----:B------:R1:W-:Y:S04]  /*29d30*/  LDGSTS.E.BYPASS.LTC128B.128 [R4+0x2cc00], desc[UR36][R2.64+0x80], !P2 ;  /* 0x2cc0008002047fae */ /* 0x0003e8000d101d64 */
[----:B-1----:R-:W1:Y:S04]  /*29d40*/  SHFL.IDX PT, R2, R6, 0x2, 0x181f ;  /* 0x00581f0006027f89 */ /* 0x002e6800000e0000 */
[----:B------:R-:W4:Y:S01]  /*29d50*/  SHFL.IDX PT, R3, R5, 0x2, 0x181f ;  /* 0x00581f0005037f89 */ /* 0x000f2200000e0000 */
[----:B-1----:R-:W-:-:S05]  /*29d60*/  IADD3 R2, P0, R33, R2, RZ ;  /* 0x0000000221027210 */ /* 0x002fca0007f1e0ff */
[----:B----4-:R-:W-:-:S05]  /*29d70*/  IMAD.X R3, RZ, RZ, R3, P0 ;  /* 0x000000ffff037224 */ /* 0x010fca00000e0603 */
        /* <DEDUP_REMOVED lines=21> */
[----:B------:R-:W4:Y:S04]  /*29ed0*/  SHFL.IDX PT, R3, R5, 0x6, 0x181f ;  /* 0x00d81f0005037f89 */ /* 0x000f2800000e0000 */
[----:B------:R-:W0:Y:S01]  /*29ee0*/  SHFL.IDX PT, R5, R5, 0x7, 0x181f ;  /* 0x00f81f0005057f89 */ /* 0x000e2200000e0000 */
[----:B-1----:R-:W-:-:S04]  /*29ef0*/  IADD3 R2, P0, R33, R2, RZ ;  /* 0x0000000221027210 */ /* 0x002fc80007f1e0ff */
[----:B----4-:R-:W-:-:S05]  /*29f00*/  IADD3.X R3, RZ, R3, RZ, P0, !PT ;  /* 0x00000003ff037210 */ /* 0x010fca00007fe4ff */
[----:B------:R-:W-:Y:S04]  /*29f10*/  LDGSTS.E.BYPASS.LTC128B.128 [R4+0x2b400], desc[UR36][R2.64], !P3 ;  /* 0x2b40000002047fae */ /* 0x000fe8000d901d64 */
[----:B------:R1:W-:Y:S04]  /*29f20*/  LDGSTS.E.BYPASS.LTC128B.128 [R4+0x2f400], desc[UR36][R2.64+0x80], !P2 ;  /* 0x2f40008002047fae */ /* 0x0003e8000d101d64 */
[----:B01----:R1:W4:Y:S02]  /*29f30*/  SHFL.IDX PT, R2, R6, 0x7, 0x181f ;  /* 0x00f81f0006027f89 */ /* 0x00332400000e0000 */
.L_x_3588:
        /* <DEDUP_REMOVED lines=9> */
.L_x_3253:
[----:B------:R-:W-:Y:S02]  /*29fd0*/  PLOP3.LUT P2, PT, P2, P0, PT, 0xa2, 0x0 ;  /* 0x000000000000781c */ /* 0x000fe40001741472 */
[----:B------:R-:W-:-:S08]  /*29fe0*/  @P0 R2UR P2, UR4, R0 ;  /* 0x00000000000402ca */ /* 0x000fd00000040000 */
[----:B------:R-:W-:-:S05]  /*29ff0*/  @P0 PLOP3.LUT P0, PT, P2, PT, PT, 0x80, 0x0 ;  /* 0x000000000000081c */ /* 0x000fca000170f070 */
[----:B------:R-:W-:Y:S01]  /*2a000*/  @!P2 SYNCS.ARRIVE.TRANS64.RED.A0T1 RZ, [UR4+0x38830], RZ ;  /* 0x038830ffffffa9a7 */ /* 0x000fe20008200404 */
[----:B------:R-:W-:Y:S07]  /*2a010*/  @!P2 ARRIVES.LDGSTSBAR.64.TRANSCNT [UR4+0x38830] ;  /* 0x03883000ff00a9b0 */ /* 0x000fee0008000a84 */
[----:B------:R-:W-:Y:S05]  /*2a020*/  @P0 BRA.U.ANY `(.L_x_3253) ;  /* 0xfffffffd00e80947 */ /* 0x000fea000393ffff */
[----:B------:R-:W-:Y:S01]  /*2a030*/  NOP ;  /* 0x0000000000007918 */ /* 0x000fe20000000000 */
[----:B0-----:R-:W4:Y:S02]  /*2a040*/  LDL R2, [R1] ;  /* 0x0000000001027983 */ /* 0x001f240000100800 */
[----:B----4-:R-:W-:-:S13]  /*2a050*/  LOP3.LUT P3, RZ, R2, 0x4, RZ, 0xc0, !PT ;  /* 0x0000000402ff7812 */ /* 0x010fda000786c0ff */
[----:B------:R-:W-:Y:S05]  /*2a060*/  @!P3 BRA `(.L_x_3254) ;  /* 0x000000000004b947 */ /* 0x000fea0003800000 */
[----:B------:R-:W-:Y:S01]  /*2a070*/  BPT.TRAP 0x1 ;  /* 0x000000040000795c */ /* 0x000fe20000300000 */
.L_x_3254:
[----:B------:R2:W-:Y:S02]  /*2a080*/  SYNCS.ARRIVE.TRANS64.A1T0 RZ, [R0+URZ+0x38830], RZ ;  /* 0x038830ff00ff79a7 */ /* 0x0005e4000810003f */
[----:B--23--:R-:W-:-:S05]  /*2a090*/  IMAD.U32 R0, RZ, RZ, UR38 ;  /* 0x00000026ff007e24 */ /* 0x00cfca000f8e00ff */
[----:B------:R-:W-:-:S13]  /*2a0a0*/  ISETP.NE.AND P0, PT, R0, 0x3, PT ;  /* 0x000000030000780c */ /* 0x000fda0003f05270 */
[----:B------:R-:W-:Y:S05]  /*2a0b0*/  @!P0 BRA `(.L_x_3255) ;  /* 0x0000000000048947 */ /* 0x000fea0003800000 */
[----:B------:R-:W-:Y:S01]  /*2a0c0*/  BPT.TRAP 0x1 ;  /* 0x000000040000795c */ /* 0x000fe20000300000 */
.L_x_3255:
[----:B------:R-:W-:Y:S01]  /*2a0d0*/  LOP3.LUT R0, R10, 0x1, RZ, 0x3c, !PT ;  /* 0x000000010a007812 */ /* 0x000fe200078e3cff */
[----:B------:R-:W-:Y:S01]  /*2a0e0*/  IMAD R2, R9, 0x8, R23 ;  /* 0x0000000809027824 */ /* 0x000fe200078e0217 */
[----:B------:R-:W-:Y:S02]  /*2a0f0*/  BSSY B0, `(.L_x_3256) ;  /* 0x0000004000007945 */ /* 0x000fe40003800000 */
[----:B------:R-:W-:-:S04]  /*2a100*/  SHF.L.U32 R0, R0, 0x1f, RZ ;  /* 0x0000001f00007819 */ /* 0x000fc800000006ff */
[----:B------:R-:W0:Y:S02]  /*2a110*/  SYNCS.PHASECHK.TRANS64.TRYWAIT P2, [R2+URZ+0x38870], R0 ;  /* 0x03887000020075a7 */ /* 0x000e24000804017f */
[----:B0-----:R-:W-:Y:S05]  /*2a120*/  @!P2 BRA `(.L_x_3257) ;  /* 0x000000a400e8a947 */ /* 0x001fea0003800000 */
.L_x_3589:
[----:B------:R-:W-:Y:S05]  /*2a130*/  BSYNC B0 ;  /* 0x0000000000007941 */ /* 0x000fea0003800000 */
.L_x_3256:
[----:B------:R-:W2:Y:S02]  /*2a140*/  LDL R3, [R1] ;  /* 0x0000000001037983 */ /* 0x000ea40000100800 */
[----:B--2---:R-:W-:-:S13]  /*2a150*/  LOP3.LUT P2, RZ, R3, 0x4, RZ, 0xc0, !PT ;  /* 0x0000000403ff7812 */ /* 0x004fda000784c0ff */
[----:B------:R-:W-:Y:S05]  /*2a160*/  @!P2 BRA `(.L_x_3258) ;  /* 0x000000000004a947 */ /* 0x000fea0003800000 */
[----:B------:R-:W-:Y:S01]  /*2a170*/  BPT.TRAP 0x1 ;  /* 0x000000040000795c */ /* 0x000fe20000300000 */
.L_x_3258:
[----:B------:R-:W-:Y:S01]  /*2a180*/  SHF.L.U32 R3, R10, 0x1f, RZ ;  /* 0x0000001f0a037819 */ /* 0x000fe200000006ff */
[----:B0-----:R-:W-:-:S03]  /*2a190*/  IMAD.SHL.U32 R0, R9, 0x8000, RZ ;  /* 0x0000800009007824 */ /* 0x001fc600078e00ff */
[----:B------:R-:W0:Y:S02]  /*2a1a0*/  SYNCS.PHASECHK.TRANS64.TRYWAIT P2, [R2+URZ+0x38860], R3 ;  /* 0x03886003020075a7 */ /* 0x000e24000804017f */
[----:B0-----:R-:W-:Y:S05]  /*2a1b0*/  @!P2 BRA `(.L_x_3259) ;  /* 0x000000a400d8a947 */ /* 0x001fea0003800000 */
.L_x_3590:
[----:B------:R-:W2:Y:S04]  /*2a1c0*/  LDL R4, [R1] ;  /* 0x0000000001047983 */ /* 0x000ea80000100800 */
[----:B------:R-:W3:Y:S01]  /*2a1d0*/  LDL R8, [R1+0x24] ;  /* 0x0000240001087983 */ /* 0x000ee20000100800 */
[C---:B0-----:R-:W-:Y:S01]  /*2a1e0*/  LOP3.LUT R3, R0.reuse, R22, RZ, 0xfc, !PT ;  /* 0x0000001600037212 */ /* 0x041fe200078efcff */
[----:B------:R-:W-:Y:S05]  /*2a1f0*/  WARPSYNC.ALL ;  /* 0x0000000000007948 */ /* 0x000fea0003800000 */
[----:B------:R-:W4:Y:S01]  /*2a200*/  LDL R20, [R1+0x18] ;  /* 0x0000180001147983 */ /* 0x000f220000100800 */
[----:B------:R-:W-:Y:S01]  /*2a210*/  IADD3 R3, R23, R3, RZ ;  /* 0x0000000317037210 */ /* 0x000fe20007ffe0ff */
[----:B------:R-:W-:-:S02]  /*2a220*/  VIADD R21, R0, 0x2000 ;  /* 0x0000200000157836 */ /* 0x000fc40000000000 */
[----:B------:R-:W-:Y:S01]  /*2a230*/  VIADD R17, R0, 0x6000 ;  /* 0x0000600000117836 */ /* 0x000fe20000000000 */
[----:B------:R-:W5:Y:S01]  /*2a240*/  LDL R29, [R1+0x14] ;  /* 0x00001400011d7983 */ /* 0x000f620000100800 */
[----:B--2---:R-:W-:-:S03]  /*2a250*/  LOP3.LUT P2, RZ, R4, 0x4, RZ, 0xc0, !PT ;  /* 0x0000000404ff7812 */ /* 0x004fc6000784c0ff */
[----:B-1----:R3:W0:Y:S02]  /*2a260*/  LDSM.16.MT88.4 R4, [R3+0x10400] ;  /* 0x010400000304783b */ /* 0x0026240000004200 */
[----:B---3--:R-:W-:-:S05]  /*2a270*/  IADD3 R3, R23, R8, R0 ;  /* 0x0000000817037210 */ /* 0x008fca0007ffe000 */
[----:B------:R-:W1:Y:S01]  /*2a280*/  LDSM.16.MT88.4 R8, [R3+0x10400] ;  /* 0x010400000308783b */ /* 0x000e620000004200 */
[C-C-:B0-----:R-:W-:Y:S02]  /*2a290*/  PRMT R12, R4.reuse, 0x6420, R5.reuse ;  /* 0x00006420040c7816 */ /* 0x141fe40000000005 */
[----:B------:R-:W-:Y:S02]  /*2a2a0*/  PRMT R13, R4, 0x7531, R5 ;  /* 0x00007531040d7816 */ /* 0x000fe40000000005 */
[----:B------:R-:W-:Y:S02]  /*2a2b0*/  LOP3.LUT R4, R0, R25, RZ, 0xfc, !PT ;  /* 0x0000001900047212 */ /* 0x000fe400078efcff */
[C-C-:B------:R-:W-:Y:S02]  /*2a2c0*/  PRMT R14, R6.reuse, 0x6420, R7.reuse ;  /* 0x00006420060e7816 */ /* 0x140fe40000000007 */
[----:B------:R-:W-:Y:S01]  /*2a2d0*/  PRMT R15, R6, 0x7531, R7 ;  /* 0x00007531060f7816 */ /* 0x000fe20000000007 */
[----:B------:R-:W-:Y:S01]  /*2a2e0*/  IMAD.IADD R4, R24, 0x1, R4 ;  /* 0x0000000118047824 */ /* 0x000fe200078e0204 */
[----:B-1----:R-:W-:-:S04]  /*2a2f0*/  PRMT R5, R8, 0x7531, R9 ;  /* 0x0000753108057816 */ /* 0x002fc80000000009 */
[----:B------:R0:W-:Y:S01]  /*2a300*/  STSM.16.M88.4 [R4], R12 ;  /* 0x0000000c04007844 */ /* 0x0001e20000000200 */
[C-C-:B------:R-:W-:Y:S02]  /*2a310*/  PRMT R6, R10.reuse, 0x6420, R11.reuse ;  /* 0x000064200a067816 */ /* 0x140fe4000000000b */
[----:B------:R-:W-:Y:S02]  /*2a320*/  PRMT R7, R10, 0x7531, R11 ;  /* 0x000075310a077816 */ /* 0x000fe4000000000b */
[----:B0-----:R-:W-:Y:S02]  /*2a330*/  PRMT R4, R8, 0x6420, R9 ;  /* 0x0000642008047816 */ /* 0x001fe40000000009 */
[----:B------:R-:W-:Y:S01]  /*2a340*/  LOP3.LUT R8, R21, R25, RZ, 0xfc, !PT ;  /* 0x0000001915087212 */ /* 0x000fe200078efcff */
[----:B------:R-:W-:-:S04]  /*2a350*/  VIADD R12, R0, 0x4000 ;  /* 0x00004000000c7836 */ /* 0x000fc80000000000 */
[----:B------:R-:W-:-:S05]  /*2a360*/  IMAD.IADD R8, R24, 0x1, R8 ;  /* 0x0000000118087824 */ /* 0x000fca00078e0208 */
[----:B------:R0:W-:Y:S02]  /*2a370*/  STSM.16.M88.4 [R8], R4 ;  /* 0x0000000408007844 */ /* 0x0001e40000000200 */
[----:B0-----:R-:W-:-:S04]  /*2a380*/  LOP3.LUT R4, R12, R22, RZ, 0xfc, !PT ;  /* 0x000000160c047212 */ /* 0x001fc800078efcff */
[----:B------:R-:W-:-:S05]  /*2a390*/  IADD3 R4, R23, R4, RZ ;  /* 0x0000000417047210 */ /* 0x000fca0007ffe0ff */
        /* <DEDUP_REMOVED lines=20> */
[----:B----4-:R-:W-:-:S05]  /*2a4e0*/  IMAD.IADD R28, R20, 0x1, R0 ;  /* 0x00000001141c7824 */ /* 0x010fca00078e0200 */
        /* <DEDUP_REMOVED lines=9> */
[----:B------:R-:W-:-:S05]  /*2a580*/  LOP3.LUT R4, R4, R22, RZ, 0xfc, !PT ;  /* 0x0000001604047212 */ /* 0x000fca00078efcff */
[----:B------:R-:W-:Y:S01]  /*2a590*/  IMAD.IADD R4, R23, 0x1, R4 ;  /* 0x0000000117047824 */ /* 0x000fe200078e0204 */
        /* <DEDUP_REMOVED lines=27> */
[----:B------:R-:W-:Y:S01]  /*2a750*/  PRMT R13, R8, 0x7531, R9 ;  /* 0x00007531080d7816 */ /* 0x000fe20000000009 */
[----:B------:R-:W-:Y:S02]  /*2a760*/  IMAD.IADD R8, R23, 0x1, R17 ;  /* 0x0000000117087824 */ /* 0x000fe400078e0211 */
[----:B------:R-:W2:Y:S01]  /*2a770*/  LDL R17, [R1+0x1c] ;  /* 0x00001c0001117983 */ /* 0x000ea20000100800 */
[----:B-----5:R-:W-:-:S02]  /*2a780*/  IADD3 R21, R29, R0, RZ ;  /* 0x000000001d157210 */ /* 0x020fc40007ffe0ff */
[----:B------:R-:W-:Y:S02]  /*2a790*/  PRMT R14, R10, 0x6420, R11 ;  /* 0x000064200a0e7816 */ /* 0x000fe4000000000b */
[----:B------:R-:W-:Y:S02]  /*2a7a0*/  IADD3 R20, R24, R21, R25 ;  /* 0x0000001518147210 */ /* 0x000fe40007ffe019 */
[----:B------:R-:W-:Y:S02]  /*2a7b0*/  PRMT R15, R10, 0x7531, R11 ;  /* 0x000075310a0f7816 */ /* 0x000fe4000000000b */
[----:B------:R-:W-:Y:S01]  /*2a7c0*/  IADD3 R21, R24, R36, R21 ;  /* 0x0000002418157210 */ /* 0x000fe20007ffe015 */
        /* <DEDUP_REMOVED lines=26> */
[----:B------:R-:W-:Y:S01]  /*2a970*/  PRMT R7, R10, 0x7531, R11 ;  /* 0x000075310a077816 */ /* 0x000fe2000000000b */
[----:B--2---:R-:W-:Y:S01]  /*2a980*/  IMAD.IADD R20, R17, 0x1, R0 ;  /* 0x0000000111147824 */ /* 0x004fe200078e0200 */
[----:B------:R-:W-:-:S04]  /*2a990*/  IADD3 R0, R0, 0x7000, RZ ;  /* 0x0000700000007810 */ /* 0x000fc80007ffe0ff */
        /* <DEDUP_REMOVED lines=26> */
.L_x_3260:
[----:B-1----:R1:W-:Y:S01]  /*2ab40*/  SYNCS.ARRIVE.TRANS64.A1T0 RZ, [R2+URZ+0x38850], RZ ;  /* 0x038850ff02ff79a7 */ /* 0x0023e2000810003f */
[----:B------:R-:W-:Y:S06]  /*2ab50*/  BAR.SYNC.DEFER_BLOCKING 0x2, 0x80 ;  /* 0x0082000000007b1d */ /* 0x000fec0000010000 */
[----:B------:R-:W-:Y:S05]  /*2ab60*/  @!P0 BRA `(.L_x_3261) ;  /* 0x0000000000048947 */ /* 0x000fea0003800000 */
[----:B------:R-:W-:Y:S01]  /*2ab70*/  BPT.TRAP 0x1 ;  /* 0x000000040000795c */ /* 0x000fe20000300000 */
.L_x_3261:
[----:B------:R-:W2:Y:S01]  /*2ab80*/  LDL R0, [R1+0x10] ;  /* 0x0000100001007983 */ /* 0x000ea20000100800 */
[----:B-1----:R-:W-:Y:S02]  /*2ab90*/  VIADD R2, R2, 0x38880 ;  /* 0x0003888002027836 */ /* 0x002fe40000000000 */
[----:B------:R-:W-:Y:S02]  /*2aba0*/  IMAD.MOV.U32 R9, RZ, RZ, R26 ;  /* 0x000000ffff097224 */ /* 0x000fe400078e001a */
[----:B------:R-:W-:Y:S01]  /*2abb0*/  IMAD.MOV.U32 R10, RZ, RZ, R34 ;  /* 0x000000ffff0a7224 */ /* 0x000fe200078e0022 */
[----:B--2---:R-:W-:-:S04]  /*2abc0*/  PRMT R2, R0, 0x654, R2 ;  /* 0x0000065400027816 */ /* 0x004fc80000000002 */
[----:B------:R1:W-:Y:S01]  /*2abd0*/  SYNCS.ARRIVE.TRANS64.RED.A1T0 RZ, [R2+URZ], RZ ;  /* 0x000000ff02ff79a7 */ /* 0x0003e2000810043f */
[----:B------:R-:W-:Y:S05]  /*2abe0*/  @P1 BRA `(.L_x_3262) ;  /* 0xffffffe4007c1947 */ /* 0x000fea000383ffff */
.L_x_3242:
        /* <DEDUP_REMOVED lines=19> */
.L_x_3264:
[----:B------:R-:W-:Y:S05]  /*2ad20*/  BSYNC B0 ;  /* 0x0000000000007941 */ /* 0x000fea0003800000 */
.L_x_3263:
[----:B------:R-:W-:Y:S05]  /*2ad30*/  @!P0 BRA `(.L_x_3265) ;  /* 0x0000000000048947 */ /* 0x000fea0003800000 */
[----:B------:R-:W-:Y:S01]  /*2ad40*/  BPT.TRAP 0x1 ;  /* 0x000000040000795c */ /* 0x000fe20000300000 */
.L_x_3265:
[----:B------:R-:W-:Y:S01]  /*2ad50*/  LOP3.LUT R3, R34, 0x1, RZ, 0x3c, !PT ;  /* 0x0000000122037812 */ /* 0x000fe200078e3cff */
[----:B------:R-:W-:Y:S01]  /*2ad60*/  IMAD R0, R26, 0x8, R23 ;  /* 0x000000081a007824 */ /* 0x000fe200078e0217 */
[----:B------:R-:W-:Y:S02]  /*2ad70*/  BSSY B0, `(.L_x_3266) ;  /* 0x0000004000007945 */ /* 0x000fe40003800000 */
[----:B------:R-:W-:-:S04]  /*2ad80*/  SHF.L.U32 R3, R3, 0x1f, RZ ;  /* 0x0000001f03037819 */ /* 0x000fc800000006ff */
[----:B------:R-:W0:Y:S02]  /*2ad90*/  SYNCS.PHASECHK.TRANS64.TRYWAIT P1, [R0+URZ+0x38870], R3 ;  /* 0x03887003000075a7 */ /* 0x000e24000802017f */
[----:B0-----:R-:W-:Y:S05]  /*2ada0*/  @!P1 BRA `(.L_x_3267) ;  /* 0x0000009800f09947 */ /* 0x001fea0003800000 */
.L_x_3591:
[----:B------:R-:W-:Y:S05]  /*2adb0*/  BSYNC B0 ;  /* 0x0000000000007941 */ /* 0x000fea0003800000 */
.L_x_3266:
[----:B------:R-:W2:Y:S02]  /*2adc0*/  LDL R2, [R1] ;  /* 0x0000000001027983 */ /* 0x000ea40000100800 */
[----:B--2---:R-:W-:-:S13]  /*2add0*/  LOP3.LUT P1, RZ, R2, 0x4, RZ, 0xc0, !PT ;  /* 0x0000000402ff7812 */ /* 0x004fda000782c0ff */
[----:B------:R-:W-:Y:S05]  /*2ade0*/  @!P1 BRA `(.L_x_3268) ;  /* 0x0000000000049947 */ /* 0x000fea0003800000 */
[----:B------:R-:W-:Y:S01]  /*2adf0*/  BPT.TRAP 0x1 ;  /* 0x000000040000795c */ /* 0x000fe20000300000 */
.L_x_3268:
[----:B0-----:R-:W-:-:S04]  /*2ae00*/  SHF.L.U32 R3, R34, 0x1f, RZ ;  /* 0x0000001f22037819 */ /* 0x001fc800000006ff */
[----:B------:R-:W0:Y:S02]  /*2ae10*/  SYNCS.PHASECHK.TRANS64.TRYWAIT P1, [R0+URZ+0x38860], R3 ;  /* 0x03886003000075a7 */ /* 0x000e24000802017f */
[----:B0-----:R-:W-:Y:S05]  /*2ae20*/  @!P1 BRA `(.L_x_3269) ;  /* 0x0000009800e49947 */ /* 0x001fea0003800000 */
.L_x_3592:
[----:B------:R-:W2:Y:S04]  /*2ae30*/  LDL R2, [R1] ;  /* 0x0000000001027983 */ /* 0x000ea80000100800 */
[----:B------:R-:W3:Y:S01]  /*2ae40*/  LDL R4, [R1+0x24] ;  /* 0x0000240001047983 */ /* 0x000ee20000100800 */
[----:B------:R-:W-:Y:S01]  /*2ae50*/  IMAD.SHL.U32 R18, R26, 0x8000, RZ ;  /* 0x000080001a127824 */ /* 0x000fe200078e00ff */
[----:B------:R-:W-:Y:S05]  /*2ae60*/  WARPSYNC.ALL ;  /* 0x0000000000007948 */ /* 0x000fea0003800000 */
[----:B------:R-:W4:Y:S01]  /*2ae70*/  LDL R28, [R1+0x18] ;  /* 0x00001800011c7983 */ /* 0x000f220000100800 */
[----:B0-----:R-:W-:-:S05]  /*2ae80*/  LOP3.LUT R3, R18, R25, RZ, 0xfc, !PT ;  /* 0x0000001912037212 */ /* 0x001fca00078efcff */
[----:B------:R-:W-:Y:S01]  /*2ae90*/  IMAD.IADD R3, R24, 0x1, R3 ;  /* 0x0000000118037824 */ /* 0x000fe200078e0203 */
[----:B------:R-:W-:Y:S02]  /*2aea0*/  IADD3 R20, R18, 0x2000, RZ ;  /* 0x0000200012147810 */ /* 0x000fe40007ffe0ff */
[----:B--2---:R-:W-:Y:S02]  /*2aeb0*/  LOP3.LUT P1, RZ, R2, 0x4, RZ, 0xc0, !PT ;  /* 0x0000000402ff7812 */ /* 0x004fe4000782c0ff */
[----:B------:R-:W-:-:S05]  /*2aec0*/  LOP3.LUT R2, R18, R22, RZ, 0xfc, !PT ;  /* 0x0000001612027212 */ /* 0x000fca00078efcff */
[C---:B------:R-:W-:Y:S01]  /*2aed0*/  IMAD.IADD R9, R23.reuse, 0x1, R2 ;  /* 0x0000000117097824 */ /* 0x040fe200078e0202 */
[----:B---3--:R-:W-:-:S05]  /*2aee0*/  IADD3 R2, R23, R4, R18 ;  /* 0x0000000417027210 */ /* 0x008fca0007ffe012 */
[----:B------:R-:W0:Y:S04]  /*2aef0*/  LDSM.16.MT88.4 R8, [R9+0x10400] ;  /* 0x010400000908783b */ /* 0x000e280000004200 */
[----:B------:R-:W1:Y:S01]  /*2af00*/  LDSM.16.MT88.4 R4, [R2+0x10400] ;  /* 0x010400000204783b */ /* 0x000e620000004200 */
[C-C-:B0-----:R-:W-:Y:S02]  /*2af10*/  PRMT R12, R8.reuse, 0x6420, R9.reuse ;  /* 0x00006420080c7816 */ /* 0x141fe40000000009 */
[----:B------:R-:W-:Y:S02]  /*2af20*/  PRMT R13, R8, 0x7531, R9 ;  /* 0x00007531080d7816 */ /* 0x000fe40000000009 */
[C-C-:B------:R-:W-:Y:S02]  /*2af30*/  PRMT R14, R10.reuse, 0x6420, R11.reuse ;  /* 0x000064200a0e7816 */ /* 0x140fe4000000000b */
[----:B------:R-:W-:-:S05]  /*2af40*/  PRMT R15, R10, 0x7531, R11 ;  /* 0x000075310a0f7816 */ /* 0x000fca000000000b */
[----:B------:R0:W-:Y:S01]  /*2af50*/  STSM.16.M88.4 [R3], R12 ;  /* 0x0000000c03007844 */ /* 0x0001e20000000200 */
[C-C-:B-1----:R-:W-:Y:S02]  /*2af60*/  PRMT R8, R4.reuse, 0x6420, R5.reuse ;  /* 0x0000642004087816 */ /* 0x142fe40000000005 */
[----:B------:R-:W-:Y:S02]  /*2af70*/  PRMT R9, R4, 0x7531, R5 ;  /* 0x0000753104097816 */ /* 0x000fe40000000005 */
[----:B------:R-:W-:Y:S02]  /*2af80*/  LOP3.LUT R5, R20, R25, RZ, 0xfc, !PT ;  /* 0x0000001914057212 */ /* 0x000fe400078efcff */
[--C-:B------:R-:W-:Y:S01]  /*2af90*/  PRMT R10, R6, 0x6420, R7.reuse ;  /* 0x00006420060a7816 */ /* 0x100fe20000000007 */
[----:B0-----:R-:W-:Y:S01]  /*2afa0*/  VIADD R3, R18, 0x4000 ;  /* 0x0000400012037836 */ /* 0x001fe20000000000 */
[----:B------:R-:W-:-:S04]  /*2afb0*/  PRMT R11, R6, 0x7531, R7 ;  /* 0x00007531060b7816 */ /* 0x000fc80000000007 */
[----:B------:R-:W-:Y:S01]  /*2afc0*/  LOP3.LUT R4, R3, R22, RZ, 0xfc, !PT ;  /* 0x0000001603047212 */ /* 0x000fe200078efcff */
[----:B------:R-:W-:-:S04]  /*2afd0*/  IMAD.IADD R17, R24, 0x1, R5 ;  /* 0x0000000118117824 */ /* 0x000fc800078e0205 */
[----:B------:R-:W-:Y:S01]  /*2afe0*/  IMAD.IADD R21, R23, 0x1, R4 ;  /* 0x0000000117157824 */ /* 0x000fe200078e0204 */
[----:B------:R-:W-:Y:S04]  /*2aff0*/  STSM.16.M88.4 [R17], R8 ;  /* 0x0000000811007844 */ /* 0x000fe80000000200 */
[----:B------:R-:W0:Y:S01]  /*2b000*/  LDSM.16.MT88.4 R4, [R21+0x10400] ;  /* 0x010400001504783b */ /* 0x000e220000004200 */
[----:B------:R-:W-:Y:S02]  /*2b010*/  LOP3.LUT R3, R3, R25, RZ, 0xfc, !PT ;  /* 0x0000001903037212 */ /* 0x000fe400078efcff */
[C-C-:B0-----:R-:W-:Y:S02]  /*2b020*/  PRMT R12, R4.reuse, 0x6420, R5.reuse ;  /* 0x00006420040c7816 */ /* 0x141fe40000000005 */
[----:B------:R-:W-:-:S02]  /*2b030*/  PRMT R13, R4, 0x7531, R5 ;  /* 0x00007531040d7816 */ /* 0x000fc40000000005 */
[C-C-:B------:R-:W-:Y:S02]  /*2b040*/  PRMT R14, R6.reuse, 0x6420, R7.reuse ;  /* 0x00006420060e7816 */ /* 0x140fe40000000007 */
[----:B------:R-:W-:Y:S02]  /*2b050*/  PRMT R15, R6, 0x7531, R7 ;  /* 0x00007531060f7816 */ /* 0x000fe40000000007 */
[----:B------:R-:W0:Y:S01]  /*2b060*/  LDSM.16.MT88.4 R4, [R2+0x14400] ;  /* 0x014400000204783b */ /* 0x000e220000004200 */
[----:B------:R-:W-:Y:S01]  /*2b070*/  IMAD.IADD R3, R24, 0x1, R3 ;  /* 0x0000000118037824 */ /* 0x000fe200078e0203 */
[----:B------:R-:W-:-:S04]  /*2b080*/  IADD3 R21, R18, 0x6000, RZ ;  /* 0x0000600012157810 */ /* 0x000fc80007ffe0ff */
[----:B------:R1:W-:Y:S02]  /*2b090*/  STSM.16.M88.4 [R3], R12 ;  /* 0x0000000c03007844 */ /* 0x0003e40000000200 */
[----:B-1----:R-:W-:-:S05]  /*2b0a0*/  LOP3.LUT R3, R21, R25, RZ, 0xfc, !PT ;  /* 0x0000001915037212 */ /* 0x002fca00078efcff */
[----:B------:R-:W-:Y:S01]  /*2b0b0*/  IMAD.IADD R3, R24, 0x1, R3 ;  /* 0x0000000118037824 */ /* 0x000fe200078e0203 */
[C-C-:B0-----:R-:W-:Y:S02]  /*2b0c0*/  PRMT R8, R4.reuse, 0x6420, R5.reuse ;  /* 0x0000642004087816 */ /* 0x141fe40000000005 */
[----:B------:R-:W-:Y:S01]  /*2b0d0*/  PRMT R9, R4, 0x7531, R5 ;  /* 0x0000753104097816 */ /* 0x000fe20000000005 */
[----:B------:R-:W-:Y:S01]  /*2b0e0*/  VIADD R5, R18, 0x1000 ;  /* 0x0000100012057836 */ /* 0x000fe20000000000 */
[----:B------:R-:W-:-:S04]  /*2b0f0*/  PRMT R10, R6, 0x6420, R7 ;  /* 0x00006420060a7816 */ /* 0x000fc80000000007 */
[----:B------:R-:W-:Y:S02]  /*2b100*/  LOP3.LUT R4, R5, R22, RZ, 0xfc, !PT ;  /* 0x0000001605047212 */ /* 0x000fe400078efcff */
[----:B------:R-:W-:-:S03]  /*2b110*/  PRMT R11, R6, 0x7531, R7 ;  /* 0x00007531060b7816 */ /* 0x000fc60000000007 */
[----:B------:R-:W-:Y:S02]  /*2b120*/  IMAD.IADD R27, R23, 0x1, R4 ;  /* 0x00000001171b7824 */ /* 0x000fe400078e0204 */
[----:B------:R-:W-:Y:S04]  /*2b130*/  STSM.16.M88.4 [R3], R8 ;  /* 0x0000000803007844 */ /* 0x000fe80000000200 */
[----:B------:R-:W0:Y:S02]  /*2b140*/  LDSM.16.MT88.4 R4, [R27+0x10400] ;  /* 0x010400001b04783b */ /* 0x000e240000004200 */
[C-C-:B0-----:R-:W-:Y:S02]  /*2b150*/  PRMT R12, R4.reuse, 0x6420, R5.reuse ;  /* 0x00006420040c7816 */ /* 0x141fe40000000005 */
[----:B------:R-:W-:-:S02]  /*2b160*/  PRMT R13, R4, 0x7531, R5 ;  /* 0x00007531040d7816 */ /* 0x000fc40000000005 */
[C-C-:B------:R-:W-:Y:S02]  /*2b170*/  PRMT R14, R6.reuse, 0x6420, R7.reuse ;  /* 0x00006420060e7816 */ /* 0x140fe40000000007 */
[----:B------:R-:W-:Y:S02]  /*2b180*/  PRMT R15, R6, 0x7531, R7 ;  /* 0x00007531060f7816 */ /* 0x000fe40000000007 */
[----:B------:R-:W0:Y:S01]  /*2b190*/  LDSM.16.MT88.4 R4, [R2+0x11400] ;  /* 0x011400000204783b */ /* 0x000e220000004200 */
[----:B----4-:R-:W-:-:S05]  /*2b1a0*/  IMAD.IADD R3, R28, 0x1, R18 ;  /* 0x000000011c037824 */ /* 0x010fca00078e0212 */
        /* <DEDUP_REMOVED lines=11> */
[----:B------:R0:W1:Y:S04]  /*2b260*/  LDSM.16.MT88.4 R4, [R27+0x10400] ;  /* 0x010400001b04783b */ /* 0x0000680000004200 */
[----:B0-----:R-:W2:Y:S01]  /*2b270*/  LDL R27, [R1+0x14] ;  /* 0x00001400011b7983 */ /* 0x001ea20000100800 */
[C-C-:B-1----:R-:W-:Y:S02]  /*2b280*/  PRMT R12, R4.reuse, 0x6420, R5.reuse ;  /* 0x00006420040c7816 */ /* 0x142fe40000000005 */
[----:B------:R-:W-:-:S02]  /*2b290*/  PRMT R13, R4, 0x7531, R5 ;  /* 0x00007531040d7816 */ /* 0x000fc40000000005 */
[C-C-:B------:R-:W-:Y:S02]  /*2b2a0*/  PRMT R14, R6.reuse, 0x6420, R7.reuse ;  /* 0x00006420060e7816 */ /* 0x140fe40000000007 */
[----:B------:R-:W-:Y:S02]  /*2b2b0*/  PRMT R15, R6, 0x7531, R7 ;  /* 0x00007531060f7816 */ /* 0x000fe40000000007 */
[----:B------:R-:W0:Y:S04]  /*2b2c0*/  LDSM.16.MT88.4 R4, [R2+0x15400] ;  /* 0x015400000204783b */ /* 0x000e280000004200 */
[----:B------:R-:W-:Y:S01]  /*2b2d0*/  STSM.16.M88.4 [R17+0x4000], R12 ;  /* 0x0040000c11007844 */ /* 0x000fe20000000200 */
[----:B------:R-:W-:-:S05]  /*2b2e0*/  LOP3.LUT R20, R20, R22, RZ, 0xfc, !PT ;  /* 0x0000001614147212 */ /* 0x000fca00078efcff */
[----:B------:R-:W-:Y:S01]  /*2b2f0*/  IMAD.IADD R20, R23, 0x1, R20 ;  /* 0x0000000117147824 */ /* 0x000fe200078e0214 */
[C-C-:B0-----:R-:W-:Y:S02]  /*2b300*/  PRMT R8, R4.reuse, 0x6420, R5.reuse ;  /* 0x0000642004087816 */ /* 0x141fe40000000005 */
        /* <DEDUP_REMOVED lines=9> */
[----:B------:R-:W0:Y:S02]  /*2b3a0*/  LDSM.16.MT88.4 R4, [R2+0x12400] ;  /* 0x012400000204783b */ /* 0x000e240000004200 */
[C-C-:B0-----:R-:W-:Y:S02]  /*2b3b0*/  PRMT R8, R4.reuse, 0x6420, R5.reuse ;  /* 0x0000642004087816 */ /* 0x141fe40000000005 */
[----:B------:R-:W-:Y:S02]  /*2b3c0*/  PRMT R9, R4, 0x7531, R5 ;  /* 0x0000753104097816 */ /* 0x000fe40000000005 */
[----:B------:R-:W-:Y:S01]  /*2b3d0*/  LOP3.LUT R4, R21, R22, RZ, 0xfc, !PT ;  /* 0x0000001615047212 */ /* 0x000fe200078efcff */
[----:B--2---:R-:W-:Y:S02]  /*2b3e0*/  IMAD.IADD R3, R27, 0x1, R18 ;  /* 0x000000011b037824 */ /* 0x004fe400078e0212 */
[----:B------:R-:W2:Y:S01]  /*2b3f0*/  LDL R27, [R1+0x1c] ;  /* 0x00001c00011b7983 */ /* 0x000ea20000100800 */
[----:B------:R-:W-:-:S02]  /*2b400*/  PRMT R10, R6, 0x6420, R7 ;  /* 0x00006420060a7816 */ /* 0x000fc40000000007 */
[----:B------:R-:W-:Y:S01]  /*2b410*/  IADD3 R17, R24, R3, R25 ;  /* 0x0000000318117210 */ /* 0x000fe20007ffe019 */
[----:B------:R-:W-:Y:S01]  /*2b420*/  IMAD.IADD R20, R23, 0x1, R4 ;  /* 0x0000000117147824 */ /* 0x000fe200078e0204 */
        /* <DEDUP_REMOVED lines=10> */
[----:B------:R-:W-:Y:S01]  /*2b4d0*/  STSM.16.M88.4 [R17+0x4000], R12 ;  /* 0x0040000c11007844 */ /* 0x000fe20000000200 */
[----:B0-----:R-:W-:-:S02]  /*2b4e0*/  PRMT R8, R4, 0x6420, R5 ;  /* 0x0000642004087816 */ /* 0x001fc40000000005 */
[----:B------:R-:W-:Y:S02]  /*2b4f0*/  PRMT R9, R4, 0x7531, R5 ;  /* 0x0000753104097816 */ /* 0x000fe40000000005 */
[----:B------:R-:W-:-:S04]  /*2b500*/  IADD3 R5, R18, 0x3000, RZ ;  /* 0x0000300012057810 */ /* 0x000fc80007ffe0ff */
        /* <DEDUP_REMOVED lines=12> */
[----:B------:R-:W-:Y:S01]  /*2b5d0*/  PRMT R9, R4, 0x7531, R5 ;  /* 0x0000753104097816 */ /* 0x000fe20000000005 */
[----:B------:R-:W-:Y:S01]  /*2b5e0*/  VIADD R5, R18, 0x7000 ;  /* 0x0000700012057836 */ /* 0x000fe20000000000 */
[----:B------:R-:W-:-:S04]  /*2b5f0*/  PRMT R10, R6, 0x6420, R7 ;  /* 0x00006420060a7816 */ /* 0x000fc80000000007 */
[----:B------:R-:W-:Y:S02]  /*2b600*/  LOP3.LUT R4, R5, R22, RZ, 0xfc, !PT ;  /* 0x0000001605047212 */ /* 0x000fe400078efcff */
[----:B------:R-:W-:-:S03]  /*2b610*/  PRMT R11, R6, 0x7531, R7 ;  /* 0x00007531060b7816 */ /* 0x000fc60000000007 */
[----:B------:R-:W-:Y:S02]  /*2b620*/  IMAD.IADD R17, R23, 0x1, R4 ;  /* 0x0000000117117824 */ /* 0x000fe400078e0204 */
[----:B--2---:R-:W-:-:S05]  /*2b630*/  IMAD.IADD R21, R27, 0x1, R18 ;  /* 0x000000011b157824 */ /* 0x004fca00078e0212 */
[C---:B------:R-:W-:Y:S02]  /*2b640*/  IADD3 R3, R24.reuse, R21, R25 ;  /* 0x0000001518037210 */ /* 0x040fe40007ffe019 */
[----:B------:R-:W-:-:S03]  /*2b650*/  IADD3 R24, R24, R36, R21 ;  /* 0x0000002418187210 */ /* 0x000fc60007ffe015 */
        /* <DEDUP_REMOVED lines=22> */
.L_x_3270:
[----:B-1----:R1:W-:Y:S01]  /*2b7c0*/  SYNCS.ARRIVE.TRANS64.A1T0 RZ, [R0+URZ+0x38850], RZ ;  /* 0x038850ff00ff79a7 */ /* 0x0023e2000810003f */
[----:B------:R-:W-:Y:S06]  /*2b7d0*/  BAR.SYNC.DEFER_BLOCKING 0x2, 0x80 ;  /* 0x0082000000007b1d */ /* 0x000fec0000010000 */
[----:B------:R-:W-:Y:S05]  /*2b7e0*/  @!P0 BRA `(.L_x_3271) ;  /* 0x0000000000048947 */ /* 0x000fea0003800000 */
[----:B------:R-:W-:Y:S01]  /*2b7f0*/  BPT.TRAP 0x1 ;  /* 0x000000040000795c */ /* 0x000fe20000300000 */
.L_x_3271:
[----:B------:R-:W2:Y:S01]  /*2b800*/  LDL R2, [R1+0x10] ;  /* 0x0000100001027983 */ /* 0x000ea20000100800 */
[----:B-1----:R-:W-:Y:S01]  /*2b810*/  IADD3 R0, R0, 0x38880, RZ ;  /* 0x0003888000007810 */ /* 0x002fe20007ffe0ff */
[----:B------:R-:W-:-:S05]  /*2b820*/  VIADD R26, R26, 0x1 ;  /* 0x000000011a1a7836 */ /* 0x000fca0000000000 */
[----:B------:R-:W-:-:S04]  /*2b830*/  ISETP.NE.AND P0, PT, R26, 0x2, PT ;  /* 0x000000021a00780c */ /* 0x000fc80003f05270 */
[----:B0-----:R-:W-:Y:S02]  /*2b840*/  SEL R3, RZ, 0x1, P0 ;  /* 0x00000001ff037807 */ /* 0x001fe40000000000 */
[----:B------:R-:W-:Y:S02]  /*2b850*/  SEL R26, R26, RZ, P0 ;  /* 0x000000ff1a1a7207 */ /* 0x000fe40000000000 */
[----:B------:R-:W-:Y:S02]  /*2b860*/  LOP3.LUT R34, R34, R3, RZ, 0x3c, !PT ;  /* 0x0000000322227212 */ /* 0x000fe400078e3cff */
[----:B--2---:R-:W-:-:S04]  /*2b870*/  PRMT R0, R2, 0x654, R0 ;  /* 0x0000065402007816 */ /* 0x004fc80000000000 */
[----:B------:R0:W-:Y:S03]  /*2b880*/  SYNCS.ARRIVE.TRANS64.RED.A1T0 RZ, [R0+URZ], RZ ;  /* 0x000000ff00ff79a7 */ /* 0x0001e6000810043f */
.L_x_3212:
[----:B0-----:R-:W3:Y:S02]  /*2b890*/  LDL R0, [R1] ;  /* 0x0000000001007983 */ /* 0x001ee40000100800 */
[----:B---3--:R-:W-:-:S13]  /*2b8a0*/  LOP3.LUT P0, RZ, R0, 0x80, RZ, 0xc0, !PT ;  /* 0x0000008000ff7812 */ /* 0x008fda000780c0ff */
[----:B------:R-:W-:Y:S05]  /*2b8b0*/  @!P0 BRA `(.L_x_3272) ;  /* 0x0000000000288947 */ /* 0x000fea0003800000 */
[----:B------:R-:W-:Y:S05]  /*2b8c0*/  WARPSYNC.ALL ;  /* 0x0000000000007948 */ /* 0x000fea0003800000 */
[----:B------:R-:W0:Y:S08]  /*2b8d0*/  S2UR UR4, SR_CgaCtaId ;  /* 0x00000000000479c3 */ /* 0x000e300000008800 */
[----:B------:R-:W-:Y:S01]  /*2b8e0*/  BAR.SYNC.DEFER_BLOCKING 0x5, 0x180 ;  /* 0x0146000000007b1d */ /* 0x000fe20000010000 */
[----:B--2---:R-:W-:Y:S01]  /*2b8f0*/  MOV R23, 0x400 ;  /* 0x0000040000177802 */ /* 0x004fe20000000f00 */
[----:B0-----:R-:W-:-:S05]  /*2b900*/  IMAD.U32 R0, RZ, RZ, UR4 ;  /* 0x00000004ff007e24 */ /* 0x001fca000f8e00ff */
[----:B------:R-:W-:Y:S01]  /*2b910*/  LEA R23, R0, R23, 0x18 ;  /* 0x0000001700177211 */ /* 0x000fe200078ec0ff */
[----:B------:R3:W-:Y:S04]  /*2b920*/  STL [R1+0x10], R0 ;  /* 0x0000100001007387 */ /* 0x0007e80000100800 */
[----:B------:R3:W4:Y:S01]  /*2b930*/  LDS.128 R16, [R23+0x388d0] ;  /* 0x0388d00017107984 */ /* 0x0007220000000c00 */
[----:B------:R-:W-:Y:S06]  /*2b940*/  BAR.ARV 0x4, 0x180 ;  /* 0x0106000000007b1d */ /* 0x000fec0000002000 */
[----:B------:R-:W-:Y:S05]  /*2b950*/  BRA `(.L_x_3273) ;  /* 0x0000000800d47947 */ /* 0x000fea0003800000 */
.L_x_3272:
[----:B------:R-:W0:Y:S01]  /*2b960*/  S2R R0, SR_TID.X ;  /* 0x0000000000007919 */ /* 0x000e220000002100 */
[----:B------:R-:W-:Y:S01]  /*2b970*/  UMOV UR4, 0xffffffff ;  /* 0xffffffff00047882 */ /* 0x000fe20000000000 */
[----:B0-----:R-:W-:-:S04]  /*2b980*/  LOP3.LUT R7, R0, 0x1f, RZ, 0xc0, !PT ;  /* 0x0000001f00077812 */ /* 0x001fc800078ec0ff */
[----:B------:R-:W-:Y:S01]  /*2b990*/  ISETP.NE.AND P0, PT, R7, 0x1f, PT ;  /* 0x0000001f0700780c */ /* 0x000fe20003f05270 */
[----:B------:R-:W-:-:S12]  /*2b9a0*/  BRA.DIV UR4, `(.L_x_3274) ;  /* 0x0000009204187947 */ /* 0x000fd8000b800000 */
[----:B--2---:R-:W-:Y:S01]  /*2b9b0*/  IMAD.IADD R5, R19, 0x1, R7 ;  /* 0x0000000113057824 */ /* 0x004fe200078e0207 */
        /* <DEDUP_REMOVED lines=29> */
[----:B------:R0:W2:Y:S02]  /*2bb90*/  SHFL.IDX PT, R14, R3, 0x1f, 0x1f ;  /* 0x03e01f00030e7f89 */ /* 0x0000a400000e0000 */
.L_x_3602:
[----:B------:R-:W-:Y:S02]  /*2bba0*/  ULDC UR4, c[0x0][0xc38] ;  /* 0x00030e0000047ab9 */ /* 0x000fe40000000800 */
[----:B------:R-:W-:-:S04]  /*2bbb0*/  IMAD.U32 R4, RZ, RZ, UR4 ;  /* 0x00000004ff047e24 */ /* 0x000fc8000f8e00ff */
[----:B--2---:R-:W-:-:S04]  /*2bbc0*/  IMAD R5, R14, R4, RZ ;  /* 0x000000040e057224 */ /* 0x004fc800078e02ff */
[----:B------:R-:W-:-:S05]  /*2bbd0*/  IMAD.IADD R16, R16, 0x1, R5 ;  /* 0x0000000110107824 */ /* 0x000fca00078e0205 */
[----:B------:R-:W-:-:S13]  /*2bbe0*/  ISETP.GT.AND P6, PT, R16, R0, PT ;  /* 0x000000001000720c */ /* 0x000fda0003fc4270 */
[----:B------:R-:W-:Y:S05]  /*2bbf0*/  @P6 BRA `(.L_x_3275) ;  /* 0x00000000009c6947 */ /* 0x000fea0003800000 */
.L_x_3280:
[----:B------:R-:W2:Y:S01]  /*2bc00*/  LDC R4, c[0x0][0xc3c] ;  /* 0x00030f00ff047b82 */ /* 0x000ea20000000800 */
[----:B------:R-:W-:-:S05]  /*2bc10*/  VIADD R19, R19, 0x1f ;  /* 0x0000001f13137836 */ /* 0x000fca0000000000 */
[----:B--2---:R-:W-:-:S13]  /*2bc20*/  ISETP.GE.AND P6, PT, R19, R4, PT ;  /* 0x000000041300720c */ /* 0x004fda0003fc6270 */
[----:B------:R-:W-:Y:S05]  /*2bc30*/  @P6 BRA `(.L_x_3276) ;  /* 0x0000000400d06947 */ /* 0x000fea0003800000 */
[----:B------:R-:W2:Y:S01]  /*2bc40*/  S2R R2, SR_TID.X ;  /* 0x0000000000027919 */ /* 0x000ea20000002100 */
[----:B------:R-:W-:Y:S01]  /*2bc50*/  BSSY B0, `(.L_x_3277) ;  /* 0x0000009000007945 */ /* 0x000fe20003800000 */
[----:B--2---:R-:W-:-:S05]  /*2bc60*/  LOP3.LUT R2, R2, 0x1f, RZ, 0xc0, !PT ;  /* 0x0000001f02027812 */ /* 0x004fca00078ec0ff */
[----:B------:R-:W-:Y:S01]  /*2bc70*/  IMAD.IADD R5, R19, 0x1, R2 ;  /* 0x0000000113057824 */ /* 0x000fe200078e0202 */
[----:B------:R-:W-:-:S04]  /*2bc80*/  MOV R2, RZ ;  /* 0x000000ff00027202 */ /* 0x000fc80000000f00 */
[----:B------:R-:W-:-:S13]  /*2bc90*/  ISETP.GE.OR P6, PT, R5, R4, !P0 ;  /* 0x000000040500720c */ /* 0x000fda00047c6670 */
[----:B------:R-:W-:Y:S05]  /*2bca0*/  @P6 BRA `(.L_x_3278) ;  /* 0x00000000000c6947 */ /* 0x000fea0003800000 */
[----:B0-----:R-:W0:Y:S02]  /*2bcb0*/  LDC.64 R2, c[0x0][0xc80] ;  /* 0x00032000ff027b82 */ /* 0x001e240000000a00 */
[----:B0-----:R-:W-:-:S06]  /*2bcc0*/  IMAD.WIDE R2, R5, 0x4, R2 ;  /* 0x0000000405027825 */ /* 0x001fcc00078e0202 */
[----:B------:R2:W5:Y:S02]  /*2bcd0*/  LDG.E R2, desc[UR36][R2.64] ;  /* 0x0000002402027981 */ /* 0x000564000c1e1900 */
.L_x_3278:
[----:B------:R-:W-:Y:S05]  /*2bce0*/  BSYNC B0 ;  /* 0x0000000000007941 */ /* 0x000fea0003800000 */
.L_x_3277:
[----:B------:R-:W-:-:S03]  /*2bcf0*/  UMOV UR4, 0xffffffff ;  /* 0xffffffff00047882 */ /* 0x000fc60000000000 */
[----:B------:R-:W-:Y:S05]  /*2bd00*/  BRA.DIV UR4, `(.L_x_3279) ;  /* 0x0000009204647947 */ /* 0x000fea000b800000 */
[----:B-----5:R-:W3:Y:S02]  /*2bd10*/  SHFL.UP PT, R14, R2, 0x1, RZ ;  /* 0x04200000020e7989 */ /* 0x020ee400000e00ff */
[----:B---3--:R-:W-:-:S05]  /*2bd20*/  SEL R13, R14, RZ, P1 ;  /* 0x000000ff0e0d7207 */ /* 0x008fca0000800000 */
[----:B------:R-:W-:-:S05]  /*2bd30*/  IMAD.IADD R13, R2, 0x1, R13 ;  /* 0x00000001020d7824 */ /* 0x000fca00078e020d */
[----:B------:R-:W3:Y:S02]  /*2bd40*/  SHFL.UP PT, R14, R13, 0x2, RZ ;  /* 0x044000000d0e7989 */ /* 0x000ee400000e00ff */
[----:B---3--:R-:W-:-:S05]  /*2bd50*/  SEL R14, R14, RZ, P2 ;  /* 0x000000ff0e0e7207 */ /* 0x008fca0001000000 */
[----:B0-2---:R-:W-:-:S05]  /*2bd60*/  IMAD.IADD R3, R13, 0x1, R14 ;  /* 0x000000010d037824 */ /* 0x005fca00078e020e */
        /* <DEDUP_REMOVED lines=10> */
.L_x_3610:
[----:B------:R-:W-:Y:S02]  /*2be10*/  ULDC UR4, c[0x0][0xc38] ;  /* 0x00030e0000047ab9 */ /* 0x000fe40000000800 */
[----:B------:R-:W-:-:S04]  /*2be20*/  IMAD.U32 R4, RZ, RZ, UR4 ;  /* 0x00000004ff047e24 */ /* 0x000fc8000f8e00ff */
[----:B--2---:R-:W-:-:S04]  /*2be30*/  IMAD R5, R14, R4, RZ ;  /* 0x000000040e057224 */ /* 0x004fc800078e02ff */
[----:B------:R-:W-:-:S05]  /*2be40*/  IMAD.IADD R16, R5, 0x1, R16 ;  /* 0x0000000105107824 */ /* 0x000fca00078e0210 */
[----:B------:R-:W-:-:S13]  /*2be50*/  ISETP.GT.AND P6, PT, R16, R0, PT ;  /* 0x000000001000720c */ /* 0x000fda0003fc4270 */
[----:B------:R-:W-:Y:S05]  /*2be60*/  @!P6 BRA `(.L_x_3280) ;  /* 0xfffffffc0064e947 */ /* 0x000fea000383ffff */
.L_x_3275:
[----:B------:R-:W-:Y:S01]  /*2be70*/  IMAD.IADD R16, R16, 0x1, -R5 ;  /* 0x0000000110107824 */ /* 0x000fe200078e0a05 */
[----:B------:R-:W-:-:S03]  /*2be80*/  UMOV UR4, 0xffffffff ;  /* 0xffffffff00047882 */ /* 0x000fc60000000000 */
[----:B------:R-:W-:-:S05]  /*2be90*/  IMAD R5, R3, R4, R16 ;  /* 0x0000000403057224 */ /* 0x000fca00078e0210 */
[----:B------:R-:W-:Y:S01]  /*2bea0*/  ISETP.GT.AND P6, PT, R5, R0, PT ;  /* 0x000000000500720c */ /* 0x000fe20003fc4270 */
[----:B------:R-:W-:-:S12]  /*2beb0*/  BRA.DIV UR4, `(.L_x_3281) ;  /* 0x0000009204b47947 */ /* 0x000fd8000b800000 */
[----:B------:R-:W-:-:S04]  /*2bec0*/  VOTE.ANY R6, PT, !P6 ;  /* 0x0000000000067806 */ /* 0x000fc800070e0100 */
[----:B------:R-:W2:Y:S02]  /*2bed0*/  POPC R5, R6 ;  /* 0x0000000600057309 */ /* 0x000ea40000000000 */
[----:B--2---:R2:W3:Y:S02]  /*2bee0*/  SHFL.IDX PT, R17, R2, R5, 0x1f ;  /* 0x00001f0502117589 */ /* 0x0044e400000e0000 */
.L_x_3614:
[----:B------:R-:W-:Y:S01]  /*2bef0*/  ISETP.NE.AND P0, PT, R6, RZ, PT ;  /* 0x000000ff0600720c */ /* 0x000fe20003f05270 */
[----:B------:R-:W-:-:S12]  /*2bf00*/  IMAD.MOV.U32 R6, RZ, RZ, RZ ;  /* 0x000000ffff067224 */ /* 0x000fd800078e00ff */
[----:B------:R-:W-:Y:S05]  /*2bf10*/  @!P0 BRA `(.L_x_3282) ;  /* 0x0000000000108947 */ /* 0x000fea0003800000 */
[----:B------:R-:W-:Y:S01]  /*2bf20*/  UMOV UR4, 0xffffffff ;  /* 0xffffffff00047882 */ /* 0x000fe20000000000 */
[----:B------:R-:W-:Y:S02]  /*2bf30*/  IADD3 R12, R5, -0x1, RZ ;  /* 0xffffffff050c7810 */ /* 0x000fe40007ffe0ff */
[----:B------:R-:W-:Y:S05]  /*2bf40*/  BRA.DIV UR4, `(.L_x_3283) ;  /* 0x0000009204d87947 */ /* 0x000fea000b800000 */
[----:B------:R4:W0:Y:S02]  /*2bf50*/  SHFL.IDX PT, R6, R3, R12, 0x1f ;  /* 0x00001f0c03067589 */ /* 0x00082400000e0000 */
.L_x_3282:
[----:B0-2-4-:R-:W0:Y:S01]  /*2bf60*/  LDC.64 R2, c[0x0][0xc90] ;  /* 0x00032400ff027b82 */ /* 0x015e220000000a00 */
[----:B------:R-:W-:-:S04]  /*2bf70*/  IMAD.IADD R19, R5, 0x1, R19 ;  /* 0x0000000105137824 */ /* 0x000fc800078e0213 */
[----:B0-----:R-:W-:-:S05]  /*2bf80*/  IMAD.WIDE R2, R19, 0x4, R2 ;  /* 0x0000000413027825 */ /* 0x001fca00078e0202 */
[----:B------:R-:W3:Y:S01]  /*2bf90*/  LDG.E R7, desc[UR36][R2.64] ;  /* 0x0000002402077981 */ /* 0x000ee2000c1e1900 */
[----:B------:R-:W-:-:S05]  /*2bfa0*/  IMAD R16, R6, R4, R16 ;  /* 0x0000000406107224 */ /* 0x000fca00078e0210 */
[----:B------:R-:W-:Y:S01]  /*2bfb0*/  IADD3 R0, R0, -R16, RZ ;  /* 0x8000001000007210 */ /* 0x000fe20007ffe0ff */
[----:B---3--:R-:W-:-:S05]  /*2bfc0*/  IMAD R5, R17, R7, RZ ;  /* 0x0000000711057224 */ /* 0x008fca00078e02ff */
[-C--:B------:R-:W-:Y:S02]  /*2bfd0*/  IABS R8, R5.reuse ;  /* 0x0000000500087213 */ /* 0x080fe40000000000 */
[----:B------:R-:W-:Y:S02]  /*2bfe0*/  IABS R6, R5 ;  /* 0x0000000500067213 */ /* 0x000fe40000000000 */
[----:B-1----:R-:W0:Y:S03]  /*2bff0*/  I2F.RP R9, R8 ;  /* 0x0000000800097306 */ /* 0x002e260000209400 */
[----:B------:R-:W-:-:S05]  /*2c000*/  IMAD.MOV R6, RZ, RZ, -R6 ;  /* 0x000000ffff067224 */ /* 0x000fca00078e0a06 */
[----:B0-----:R-:W0:Y:S02]  /*2c010*/  MUFU.RCP R9, R9 ;  /* 0x0000000900097308 */ /* 0x001e240000001000 */
[----:B0-----:R-:W-:-:S06]  /*2c020*/  VIADD R10, R9, 0xffffffe ;  /* 0x0ffffffe090a7836 */ /* 0x001fcc0000000000 */
[----:B------:R-:W0:Y:S02]  /*2c030*/  F2I.FTZ.U32.TRUNC.NTZ R3, R10 ;  /* 0x0000000a00037305 */ /* 0x000e24000021f000 */
[----:B0-----:R-:W-:-:S04]  /*2c040*/  IMAD.MOV R2, RZ, RZ, -R3 ;  /* 0x000000ffff027224 */ /* 0x001fc800078e0a03 */
[----:B------:R-:W-:Y:S02]  /*2c050*/  IMAD R11, R2, R8, RZ ;  /* 0x00000008020b7224 */ /* 0x000fe400078e02ff */
[----:B------:R-:W-:-:S04]  /*2c060*/  IMAD.MOV.U32 R2, RZ, RZ, RZ ;  /* 0x000000ffff027224 */ /* 0x000fc800078e00ff */
        /* <DEDUP_REMOVED lines=12> */
[----:B------:R-:W-:Y:S02]  /*2c130*/  @!P2 IADD3 R2, -R2, RZ, RZ ;  /* 0x000000ff0202a210 */ /* 0x000fe40007ffe1ff */
[----:B------:R-:W-:-:S05]  /*2c140*/  @!P1 LOP3.LUT R2, RZ, R5, RZ, 0x33, !PT ;  /* 0x00000005ff029212 */ /* 0x000fca00078e33ff */
[----:B------:R-:W-:Y:S02]  /*2c150*/  IMAD R6, R7, R2, RZ ;  /* 0x0000000207067224 */ /* 0x000fe400078e02ff */
[----:B------:R-:W-:Y:S02]  /*2c160*/  IMAD.MOV R2, RZ, RZ, -R2 ;  /* 0x000000ffff027224 */ /* 0x000fe400078e0a02 */
[----:B------:R-:W-:Y:S02]  /*2c170*/  IMAD.MOV R3, RZ, RZ, -R6 ;  /* 0x000000ffff037224 */ /* 0x000fe400078e0a06 */
[----:B------:R-:W-:Y:S01]  /*2c180*/  IMAD R5, R5, R2, R0 ;  /* 0x0000000205057224 */ /* 0x000fe200078e0200 */
[----:B------:R-:W-:Y:S02]  /*2c190*/  MOV R2, RZ ;  /* 0x000000ff00027202 */ /* 0x000fe40000000f00 */
[----:B------:R-:W-:Y:S01]  /*2c1a0*/  VIADDMNMX R4, R3, R4, R7, PT ;  /* 0x0000000403047246 */ /* 0x000fe20003800107 */
[----:B------:R-:W-:-:S03]  /*2c1b0*/  IMAD.IADD R6, R5, 0x1, R6 ;  /* 0x0000000105067824 */ /* 0x000fc600078e0206 */
[----:B------:R-:W-:-:S04]  /*2c1c0*/  IABS R7, R4 ;  /* 0x0000000400077213 */ /* 0x000fc80000000000 */
[----:B------:R-:W0:Y:S08]  /*2c1d0*/  I2F.RP R8, R7 ;  /* 0x0000000700087306 */ /* 0x000e300000209400 */
[----:B0-----:R-:W0:Y:S02]  /*2c1e0*/  MUFU.RCP R8, R8 ;  /* 0x0000000800087308 */ /* 0x001e240000001000 */
[----:B0-----:R-:W-:-:S06]  /*2c1f0*/  VIADD R9, R8, 0xffffffe ;  /* 0x0ffffffe08097836 */ /* 0x001fcc0000000000 */
[----:B------:R-:W0:Y:S02]  /*2c200*/  F2I.FTZ.U32.TRUNC.NTZ R3, R9 ;  /* 0x0000000900037305 */ /* 0x000e24000021f000 */
[----:B0-----:R-:W-:-:S04]  /*2c210*/  IMAD.MOV R0, RZ, RZ, -R3 ;  /* 0x000000ffff007224 */ /* 0x001fc800078e0a03 */
[----:B------:R-:W-:Y:S01]  /*2c220*/  IMAD R11, R0, R7, RZ ;  /* 0x00000007000b7224 */ /* 0x000fe200078e02ff */
[----:B------:R-:W-:-:S03]  /*2c230*/  IABS R0, R5 ;  /* 0x0000000500007213 */ /* 0x000fc60000000000 */
[----:B------:R-:W-:Y:S01]  /*2c240*/  IMAD.HI.U32 R3, R3, R11, R2 ;  /* 0x0000000b03037227 */ /* 0x000fe200078e0002 */
[----:B------:R-:W-:-:S05]  /*2c250*/  IABS R2, R4 ;  /* 0x0000000400027213 */ /* 0x000fca0000000000 */
        /* <DEDUP_REMOVED lines=12> */
[----:B------:R-:W-:Y:S01]  /*2c320*/  @!P1 LOP3.LUT R3, RZ, R4, RZ, 0x33, !PT ;  /* 0x00000004ff039212 */ /* 0x000fe200078e33ff */
[----:B------:R-:W-:-:S03]  /*2c330*/  IMAD.MOV R4, RZ, RZ, -R4 ;  /* 0x000000ffff047224 */ /* 0x000fc600078e0a04 */
[----:B------:R-:W-:Y:S01]  /*2c340*/  LOP3.LUT R0, RZ, R3, RZ, 0x33, !PT ;  /* 0x00000003ff007212 */ /* 0x000fe200078e33ff */
[----:B------:R-:W-:-:S04]  /*2c350*/  IMAD R18, R3, R4, R6 ;  /* 0x0000000403127224 */ /* 0x000fc800078e0206 */
[----:B------:R-:W-:Y:S01]  /*2c360*/  IMAD.IADD R17, R17, 0x1, R0 ;  /* 0x0000000111117824 */ /* 0x000fe200078e0200 */
[----:B------:R-:W-:Y:S06]  /*2c370*/  BRA `(.L_x_3284) ;  /* 0x00000000001c7947 */ /* 0x000fec0003800000 */
.L_x_3276:
[----:B------:R-:W-:Y:S01]  /*2c380*/  UMOV UR4, URZ ;  /* 0x0000003f00047c82 */ /* 0x000fe20008000000 */
[----:B------:R-:W-:Y:S01]  /*2c390*/  UMOV UR5, URZ ;  /* 0x0000003f00057c82 */ /* 0x000fe20008000000 */
[----:B------:R-:W-:Y:S01]  /*2c3a0*/  ULDC UR6, c[0x0][0xc3c] ;  /* 0x00030f0000067ab9 */ /* 0x000fe20000000800 */
[----:B------:R-:W-:Y:S01]  /*2c3b0*/  IMAD.MOV.U32 R16, RZ, RZ, R0 ;  /* 0x000000ffff107224 */ /* 0x000fe200078e0000 */
[----:B------:R-:W-:Y:S01]  /*2c3c0*/  MOV R17, UR4 ;  /* 0x0000000400117c02 */ /* 0x000fe20008000f00 */
[----:B------:R-:W-:Y:S02]  /*2c3d0*/  IMAD.U32 R18, RZ, RZ, UR5 ;  /* 0x00000005ff127e24 */ /* 0x000fe4000f8e00ff */
[----:B------:R-:W-:-:S07]  /*2c3e0*/  IMAD.U32 R19, RZ, RZ, UR6 ;  /* 0x00000006ff137e24 */ /* 0x000fce000f8e00ff */
.L_x_3284:
[----:B------:R2:W3:Y:S01]  /*2c3f0*/  LDL R2, [R1+0x10] ;  /* 0x0000100001027983 */ /* 0x0004e20000100800 */
[----:B------:R-:W4:Y:S01]  /*2c400*/  S2R R0, SR_TID.X ;  /* 0x0000000000007919 */ /* 0x000f220000002100 */
[----:B------:R-:W-:Y:S05]  /*2c410*/  WARPSYNC.ALL ;  /* 0x0000000000007948 */ /* 0x000fea0003800000 */
[----:B----4-:R-:W-:Y:S01]  /*2c420*/  LOP3.LUT R0, R0, 0x1f, RZ, 0xc0, !PT ;  /* 0x0000001f00007812 */ /* 0x010fe200078ec0ff */
[----:B------:R-:W-:Y:S03]  /*2c430*/  BAR.SYNC.DEFER_BLOCKING 0x4, 0x180 ;  /* 0x0106000000007b1d */ /* 0x000fe60000010000 */
[----:B------:R-:W-:-:S13]  /*2c440*/  ISETP.NE.AND P0, PT, R0, RZ, PT ;  /* 0x000000ff0000720c */ /* 0x000fda0003f05270 */
[----:B------:R-:W-:Y:S01]  /*2c450*/  @!P0 MOV R0, 0x400 ;  /* 0x0000040000008802 */ /* 0x000fe20000000f00 */
[----:B---3--:R-:W3:Y:S03]  /*2c460*/  @!P0 S2R R2, SR_CgaCtaId ;  /* 0x0000000000028919 */ /* 0x008ee60000008800 */
[----:B---3--:R-:W-:Y:S01]  /*2c470*/  @!P0 LEA R23, R2, R0, 0x18 ;  /* 0x0000000002178211 */ /* 0x008fe200078ec0ff */
[----:B------:R2:W-:Y:S04]  /*2c480*/  @!P0 STL [R1+0x10], R2 ;  /* 0x0000100201008387 */ /* 0x0005e80000100800 */
[----:B------:R2:W-:Y:S01]  /*2c490*/  @!P0 STS.128 [R23+0x388d0], R16 ;  /* 0x0388d01017008388 */ /* 0x0005e20000000c00 */
[----:B------:R-:W-:Y:S06]  /*2c4a0*/  BAR.ARV 0x5, 0x180 ;  /* 0x0146000000007b1d */ /* 0x000fec0000002000 */
.L_x_3273:
[----:B------:R-:W-:Y:S02]  /*2c4b0*/  ULDC UR4, c[0x0][0xc3c] ;  /* 0x00030f0000047ab9 */ /* 0x000fe40000000800 */
[----:B----4-:R-:W-:-:S13]  /*2c4c0*/  ISETP.GE.AND P0, PT, R19, UR4, PT ;  /* 0x0000000413007c0c */ /* 0x010fda000bf06270 */
[----:B------:R-:W-:Y:S05]  /*2c4d0*/  @!P0 BRA `(.L_x_3285) ;  /* 0xffffff8c00088947 */ /* 0x000fea000383ffff */
[----:B------:R-:W-:Y:S05]  /*2c4e0*/  BSYNC B7 ;  /* 0x0000000000077941 */ /* 0x000fea0003800000 */
.L_x_3171:
[----:B--23--:R-:W2:Y:S01]  /*2c4f0*/  LDL.LU R0, [R1+0x38] ;  /* 0x0000380001007983 */ /* 0x00cea20000300800 */
[----:B------:R-:W-:Y:S01]  /*2c500*/  BSSY B0, `(.L_x_3286) ;  /* 0x000000b000007945 */ /* 0x000fe20003800000 */
[----:B------:R-:W3:Y:S01]  /*2c510*/  S2R R5, SR_CgaCtaId ;  /* 0x0000000000057919 */ /* 0x000ee20000008800 */
[----:B--2---:R-:W-:-:S05]  /*2c520*/  VIADD R0, R0, 0x1 ;  /* 0x0000000100007836 */ /* 0x004fca0000000000 */
[----:B0-----:R-:W-:-:S04]  /*2c530*/  LEA.HI R2, R0, R0, RZ, 0x1 ;  /* 0x0000000000027211 */ /* 0x001fc800078f08ff */
[----:B------:R-:W-:Y:S02]  /*2c540*/  LOP3.LUT R3, R2, 0xfffffffe, RZ, 0xc0, !PT ;  /* 0xfffffffe02037812 */ /* 0x000fe400078ec0ff */
[----:B------:R-:W-:-:S03]  /*2c550*/  MOV R2, 0x400 ;  /* 0x0000040000027802 */ /* 0x000fc60000000f00 */
[----:B------:R-:W-:Y:S01]  /*2c560*/  IMAD.IADD R0, R0, 0x1, -R3 ;  /* 0x0000000100007824 */ /* 0x000fe200078e0a03 */
[----:B---3--:R-:W-:-:S04]  /*2c570*/  LEA R7, R5, R2, 0x18 ;  /* 0x0000000205077211 */ /* 0x008fc800078ec0ff */
[----:B------:R-:W-:-:S04]  /*2c580*/  SHF.L.U32 R0, R0, 0x1f, RZ ;  /* 0x0000001f00007819 */ /* 0x000fc800000006ff */
[----:B------:R-:W0:Y:S02]  /*2c590*/  SYNCS.PHASECHK.TRANS64.TRYWAIT P0, [R7+URZ+0x38820], R0 ;  /* 0x03882000070075a7 */ /* 0x000e24000800017f */
[----:B0-----:R-:W-:Y:S05]  /*2c5a0*/  @!P0 BRA `(.L_x_3287) ;  /* 0x0000008c00688947 */ /* 0x001fea0003800000 */
.L_x_3617:
[----:B------:R-:W-:Y:S05]  /*2c5b0*/  BSYNC B0 ;  /* 0x0000000000007941 */ /* 0x000fea0003800000 */
.L_x_3286:
[----:B------:R-:W-:-:S03]  /*2c5c0*/  UMOV UR4, 0xffffffff ;  /* 0xffffffff00047882 */ /* 0x000fc60000000000 */
[----:B------:R-:W-:Y:S05]  /*2c5d0*/  BRA.DIV UR4, `(.L_x_3288) ;  /* 0x0000008e04707947 */ /* 0x000fea000b800000 */
[----:B0-----:R-:W0:Y:S02]  /*2c5e0*/  S2R R0, SR_TID.X ;  /* 0x0000000000007919 */ /* 0x001e240000002100 */
[----:B0-----:R-:W-:-:S04]  /*2c5f0*/  SHF.R.U32.HI R0, RZ, 0x5, R0 ;  /* 0x00000005ff007819 */ /* 0x001fc80000011600 */
[----:B------:R-:W-:-:S05]  /*2c600*/  LOP3.LUT R0, R0, 0x3, RZ, 0xc0, !PT ;  /* 0x0000000300007812 */ /* 0x000fca00078ec0ff */
[----:B------:R0:W2:Y:S02]  /*2c610*/  SHFL.IDX PT, R14, R0, RZ, 0x1f ;  /* 0x00001fff000e7589 */ /* 0x0000a400000e0000 */
.L_x_3620:
[----:B--2---:R-:W-:-:S13]  /*2c620*/  ISETP.NE.AND P0, PT, R14, RZ, PT ;  /* 0x000000ff0e00720c */ /* 0x004fda0003f05270 */
[----:B------:R-:W-:Y:S05]  /*2c630*/  @P0 BRA `(.L_x_2941) ;  /* 0x0000000000b00947 */ /* 0x000fea0003800000 */
[----:B------:R-:W-:-:S03]  /*2c640*/  UMOV UR4, 0xffffffff ;  /* 0xffffffff00047882 */ /* 0x000fc60000000000 */
[----:B------:R-:W-:Y:S05]  /*2c650*/  BRA.DIV UR4, `(.L_x_3289) ;  /* 0x0000008e04847947 */ /* 0x000fea000b800000 */
[----:B------:R-:W-:-:S13]  /*2c660*/  ELECT P6, URZ, PT ;  /* 0x00000000003f782f */ /* 0x000fda00038c0000 */
.L_x_3623:
        /* <DEDUP_REMOVED lines=8> */
.L_x_3290:
[----:B------:R-:W-:Y:S01]  /*2c6f0*/  IMAD R5, R26, 0x8, R7 ;  /* 0x000000081a057824 */ /* 0x000fe200078e0207 */
[----:B------:R-:W-:Y:S01]  /*2c700*/  SHF.L.U32 R0, R34, 0x1f, RZ ;  /* 0x0000001f22007819 */ /* 0x000fe200000006ff */
[----:B------:R-:W-:-:S03]  /*2c710*/  VIADD R26, R26, 0x1 ;  /* 0x000000011a1a7836 */ /* 0x000fc60000000000 */
[----:B------:R-:W0:Y:S02]  /*2c720*/  SYNCS.PHASECHK.TRANS64.TRYWAIT P1, [R5+URZ+0x38840], R0 ;  /* 0x03884000050075a7 */ /* 0x000e24000802017f */
[----:B------:R-:W-:-:S04]  /*2c730*/  ISETP.NE.AND P2, PT, R26, 0x2, PT ;  /* 0x000000021a00780c */ /* 0x000fc80003f45270 */
[----:B------:R-:W-:Y:S01]  /*2c740*/  SEL R3, RZ, 0x1, P2 ;  /* 0x00000001ff037807 */ /* 0x000fe20001000000 */
[----:B0-----:R-:W-:Y:S08]  /*2c750*/  @!P1 BRA `(.L_x_3291) ;  /* 0x0000008c00649947 */ /* 0x001ff00003800000 */
.L_x_3624:
[----:B------:R-:W-:Y:S02]  /*2c760*/  SEL R26, R26, RZ, P2 ;  /* 0x000000ff1a1a7207 */ /* 0x000fe40001000000 */
[----:B------:R-:W-:Y:S01]  /*2c770*/  LOP3.LUT R2, R34, R3, RZ, 0x3c, !PT ;  /* 0x0000000322027212 */ /* 0x000fe200078e3cff */
[----:B------:R-:W-:Y:S06]  /*2c780*/  @!P0 BRA `(.L_x_3292) ;  /* 0x0000000000048947 */ /* 0x000fec0003800000 */
[----:B------:R-:W-:Y:S01]  /*2c790*/  BPT.TRAP 0x1 ;  /* 0x000000040000795c */ /* 0x000fe20000300000 */
.L_x_3292:
[----:B------:R-:W-:Y:S01]  /*2c7a0*/  IMAD R3, R26, 0x8, R7 ;  /* 0x000000081a037824 */ /* 0x000fe200078e0207 */
[----:B------:R-:W-:-:S04]  /*2c7b0*/  SHF.L.U32 R2, R2, 0x1f, RZ ;  /* 0x0000001f02027819 */ /* 0x000fc800000006ff */
[----:B------:R-:W2:Y:S02]  /*2c7c0*/  SYNCS.PHASECHK.TRANS64.TRYWAIT P1, [R3+URZ+0x38840], R2 ;  /* 0x03884002030075a7 */ /* 0x000ea4000802017f */
[----:B--2---:R-:W-:Y:S05]  /*2c7d0*/  @!P1 BRA `(.L_x_3293) ;  /* 0x0000008c00589947 */ /* 0x004fea0003800000 */
.L_x_3625:
[----:B------:R-:W-:Y:S05]  /*2c7e0*/  @!P0 BRA `(.L_x_3294) ;  /* 0x0000000000048947 */ /* 0x000fea0003800000 */
[----:B------:R-:W-:Y:S01]  /*2c7f0*/  BPT.TRAP 0x1 ;  /* 0x000000040000795c */ /* 0x000fe20000300000 */
.L_x_3294:
[----:B------:R-:W3:Y:S02]  /*2c800*/  SYNCS.PHASECHK.TRANS64.TRYWAIT P1, [R5+URZ+0x38860], R0 ;  /* 0x03886000050075a7 */ /* 0x000ee4000802017f */
[----:B---3--:R-:W-:Y:S05]  /*2c810*/  @!P1 BRA `(.L_x_3295) ;  /* 0x0000008c005c9947 */ /* 0x008fea0003800000 */
.L_x_3626:
[----:B------:R-:W-:Y:S05]  /*2c820*/  @!P0 BRA `(.L_x_3296) ;  /* 0x0000000000048947 */ /* 0x000fea0003800000 */
[----:B------:R-:W-:Y:S01]  /*2c830*/  BPT.TRAP 0x1 ;  /* 0x000000040000795c */ /* 0x000fe20000300000 */
.L_x_3296:
[----:B------:R-:W4:Y:S02]  /*2c840*/  SYNCS.PHASECHK.TRANS64.TRYWAIT P1, [R3+URZ+0x38860], R2 ;  /* 0x03886002030075a7 */ /* 0x000f24000802017f */
[----:B----4-:R-:W-:Y:S05]  /*2c850*/  @!P1 BRA `(.L_x_3297) ;  /* 0x0000008c00609947 */ /* 0x010fea0003800000 */
.L_x_3627:
[----:B------:R-:W-:Y:S05]  /*2c860*/  @!P0 BRA `(.L_x_3298) ;  /* 0x0000000000048947 */ /* 0x000fea0003800000 */
[----:B------:R-:W-:Y:S01]  /*2c870*/  BPT.TRAP 0x1 ;  /* 0x000000040000795c */ /* 0x000fe20000300000 */
.L_x_3298:
[----:B------:R-:W5:Y:S02]  /*2c880*/  SYNCS.PHASECHK.TRANS64.TRYWAIT P1, [R5+URZ+0x38880], R0 ;  /* 0x03888000050075a7 */ /* 0x000f64000802017f */
[----:B-----5:R-:W-:Y:S05]  /*2c890*/  @!P1 BRA `(.L_x_3299) ;  /* 0x0000008c00649947 */ /* 0x020fea0003800000 */
.L_x_3628:
[----:B------:R-:W-:Y:S05]  /*2c8a0*/  @!P0 BRA `(.L_x_3300) ;  /* 0x0000000000048947 */ /* 0x000fea0003800000 */
[----:B------:R-:W-:Y:S01]  /*2c8b0*/  BPT.TRAP 0x1 ;  /* 0x000000040000795c */ /* 0x000fe20000300000 */
.L_x_3300:
[----:B------:R0:W0:Y:S02]  /*2c8c0*/  SYNCS.PHASECHK.TRANS64.TRYWAIT P0, [R3+URZ+0x38880], R2 ;  /* 0x03888002030075a7 */ /* 0x000024000800017f */
[----:B0-----:R-:W-:Y:S05]  /*2c8d0*/  @!P0 NANOSLEEP.SYNCS 0x989680 ;  /* 0x009896800000895d */ /* 0x001fea0003900000 */
[----:B------:R-:W0:Y:S02]  /*2c8e0*/  @!P0 SYNCS.PHASECHK.TRANS64 P0, [R3+URZ+0x38880], R2 ;  /* 0x03888002030085a7 */ /* 0x000e24000800007f */
[----:B0-----:R-:W-:Y:S05]  /*2c8f0*/  @!P0 BRA `(.L_x_3300) ;  /* 0xfffffffc00f08947 */ /* 0x001fea000383ffff */
.L_x_2941:
[----:B------:R-:W-:Y:S05]  /*2c900*/  BSYNC B8 ;  /* 0x0000000000087941 */ /* 0x000fea0003800000 */
.L_x_2938:
[----:B------:R-:W-:Y:S05]  /*2c910*/  EXIT ;  /* 0x000000000000794d */ /* 0x000fea0003800000 */
.L_x_2963:
[----:B0-----:R0:W1:Y:S02]  /*2c920*/  SYNCS.PHASECHK.TRANS64.TRYWAIT P6, [R80+URZ+0x38890], R110 ;  /* 0x0388906e500075a7 */ /* 0x00106400080c017f */
[----:B-1----:R-:W-:Y:S05]  /*2c930*/  @!P6 NANOSLEEP.SYNCS 0x989680 ;  /* 0x009896800000e95d */ /* 0x002fea0003900000 */
[----:B------:R-:W1:Y:S02]  /*2c940*/  @!P6 SYNCS.PHASECHK.TRANS64 P6, [R80+URZ+0x38890], R110 ;  /* 0x0388906e5000e5a7 */ /* 0x000e6400080c007f */
[----:B-1----:R-:W-:Y:S05]  /*2c950*/  @!P6 BRA `(.L_x_2963) ;  /* 0xfffffffc00f0e947 */ /* 0x002fea000383ffff */
[----:B------:R-:W-:Y:S05]  /*2c960*/  BRA `(.L_x_3301) ;  /* 0xfffffd6400d47947 */ /* 0x000fea000383ffff */
.L_x_2964:
[----:B------:R-:W-:Y:S01]  /*2c970*/  BSSY B1, `(.L_x_3302) ;  /* 0x0000008000017945 */ /* 0x000fe20003800000 */
[----:B--2---:R-:W-:Y:S01]  /*2c980*/  IMAD.MOV.U32 R13, RZ, RZ, R117 ;  /* 0x000000ffff0d7224 */ /* 0x004fe200078e0075 */
[----:B------:R-:W-:Y:S01]  /*2c990*/  MOV R12, RZ ;  /* 0x000000ff000c7202 */ /* 0x000fe20000000f00 */
[----:B------:R-:W-:Y:S02]  /*2c9a0*/  IMAD.MOV.U32 R11, RZ, RZ, 0x181f ;  /* 0x0000181fff0b7424 */ /* 0x000fe400078e00ff */
[----:B------:R-:W-:-:S07]  /*2c9b0*/  IMAD.MOV.U32 R15, RZ, RZ, -0x1 ;  /* 0xffffffffff0f7424 */ /* 0x000fce00078e00ff */
[----:B0-----:R-:W-:Y:S05]  /*2c9c0*/  WARPSYNC.COLLECTIVE R15, `(.L_x_3303) ;  /* 0x000000000f087348 */ /* 0x001fea0003c00000 */
[----:B------:R1:W2:Y:S02]  /*2c9d0*/  SHFL.IDX P6, R14, R13, R12, R11 ;  /* 0x0000000c0d0e7389 */ /* 0x0002a400000c000b */
[----:B012---:R-:W-:Y:S01]  /*2c9e0*/  ENDCOLLECTIVE ;  /* 0x000000000000791b */ /* 0x007fe20003800000 */
.L_x_3303:
[----:B------:R-:W-:Y:S05]  /*2c9f0*/  BSYNC B1 ;  /* 0x0000000000017941 */ /* 0x000fea0003800000 */
.L_x_3302:
        /* <DEDUP_REMOVED lines=8> */
.L_x_3304:
[----:B------:R-:W-:Y:S01]  /*2ca80*/  IMAD.MOV.U32 R115, RZ, RZ, R14 ;  /* 0x000000ffff737224 */ /* 0x000fe200078e000e */
[----:B------:R-:W-:Y:S06]  /*2ca90*/  BRA `(.L_x_3305) ;  /* 0xfffffd64009c7947 */ /* 0x000fec000383ffff */
.L_x_2973:
        /* <DEDUP_REMOVED lines=8> */
.L_x_3307:
[----:B------:R-:W-:Y:S05]  /*2cb20*/  BSYNC B1 ;  /* 0x0000000000017941 */ /* 0x000fea0003800000 */
.L_x_3306:
        /* <DEDUP_REMOVED lines=8> */
.L_x_3308:
[----:B------:R-:W-:Y:S01]  /*2cbb0*/  IMAD.MOV.U32 R73, RZ, RZ, R14 ;  /* 0x000000ffff497224 */ /* 0x000fe200078e000e */
[----:B------:R-:W-:Y:S06]  /*2cbc0*/  BRA `(.L_x_3309) ;  /* 0xfffffd74001c7947 */ /* 0x000fec000383ffff */
.L_x_2982:
        /* <DEDUP_REMOVED lines=8> */
.L_x_3311:
[----:B------:R-:W-:Y:S05]  /*2cc50*/  BSYNC B1 ;  /* 0x0000000000017941 */ /* 0x000fea0003800000 */
.L_x_3310:
        /* <DEDUP_REMOVED lines=8> */
.L_x_3312:
[----:B------:R-:W-:Y:S01]  /*2cce0*/  IMAD.MOV.U32 R65, RZ, RZ, R14 ;  /* 0x000000ffff417224 */ /* 0x000fe200078e000e */
[----:B------:R-:W-:Y:S06]  /*2ccf0*/  BRA `(.L_x_3313) ;  /* 0xfffffd8000987947 */ /* 0x000fec000383ffff */
.L_x_2991:
        /* <DEDUP_REMOVED lines=8> */
.L_x_3315:
[----:B------:R-:W-:Y:S05]  /*2cd80*/  BSYNC B1 ;  /* 0x0000000000017941 */ /* 0x000fea0003800000 */
.L_x_3314:
        /* <DEDUP_REMOVED lines=8> */
.L_x_3316:
[----:B------:R-:W-:Y:S01]  /*2ce10*/  IMAD.MOV.U32 R53, RZ, RZ, R14 ;  /* 0x000000ffff357224 */ /* 0x000fe200078e000e */
[----:B------:R-:W-:Y:S06]  /*2ce20*/  BRA `(.L_x_3317) ;  /* 0xfffffd9000247947 */ /* 0x000fec000383ffff */
.L_x_3001:
[----:B-1----:R1:W2:Y:S02]  /*2ce30*/  SYNCS.PHASECHK.TRANS64.TRYWAIT P3, [R80+URZ+0x38890], R110 ;  /* 0x0388906e500075a7 */ /* 0x0022a4000806017f */
[----:B--2---:R-:W-:Y:S05]  /*2ce40*/  @!P3 NANOSLEEP.SYNCS 0x989680 ;  /* 0x009896800000b95d */ /* 0x004fea0003900000 */
[----:B------:R-:W2:Y:S02]  /*2ce50*/  @!P3 SYNCS.PHASECHK.TRANS64 P3, [R80+URZ+0x38890], R110 ;  /* 0x0388906e5000b5a7 */ /* 0x000ea4000806007f */
[----:B--2---:R-:W-:Y:S05]  /*2ce60*/  @!P3 BRA `(.L_x_3001) ;  /* 0xfffffffc00f0b947 */ /* 0x004fea000383ffff */
[----:B------:R-:W-:Y:S05]  /*2ce70*/  BRA `(.L_x_3318) ;  /* 0xfffffda400687947 */ /* 0x000fea000383ffff */
.L_x_3002:
        /* <DEDUP_REMOVED lines=8> */
.L_x_3320:
[----:B------:R-:W-:Y:S05]  /*2cf00*/  BSYNC B1 ;  /* 0x0000000000017941 */ /* 0x000fea0003800000 */
.L_x_3319:
        /* <DEDUP_REMOVED lines=8> */
.L_x_3321:
[----:B------:R-:W-:Y:S01]  /*2cf90*/  IMAD.MOV.U32 R120, RZ, RZ, R14 ;  /* 0x000000ffff787224 */ /* 0x000fe200078e000e */
[----:B------:R-:W-:Y:S06]  /*2cfa0*/  BRA `(.L_x_3322) ;  /* 0xfffffda400347947 */ /* 0x000fec000383ffff */
.L_x_3007:
[----:B------:R-:W-:Y:S01]  /*2cfb0*/  BSSY B1, `(.L_x_3323) ;  /* 0x0000008000017945 */ /* 0x000fe20003800000 */
[----:B----4-:R-:W-:Y:S01]  /*2cfc0*/  IMAD.MOV.U32 R13, RZ, RZ, R117 ;  /* 0x000000ffff0d7224 */ /* 0x010fe200078e0075 */
[----:B------:R-:W-:Y:S01]  /*2cfd0*/  MOV R12, 0x1 ;  /* 0x00000001000c7802 */ /* 0x000fe20000000f00 */
[----:B------:R-:W-:Y:S02]  /*2cfe0*/  IMAD.MOV.U32 R11, RZ, RZ, 0x181f ;  /* 0x0000181fff0b7424 */ /* 0x000fe400078e00ff */
[----:B------:R-:W-:-:S07]  /*2cff0*/  IMAD.MOV.U32 R15, RZ, RZ, -0x1 ;  /* 0xffffffffff0f7424 */ /* 0x000fce00078e00ff */
[----:B0123--:R-:W-:Y:S05]  /*2d000*/  WARPSYNC.COLLECTIVE R15, `(.L_x_3324) ;  /* 0x000000000f087348 */ /* 0x00ffea0003c00000 */
[----:B------:R4:W0:Y:S02]  /*2d010*/  SHFL.IDX P6, R14, R13, R12, R11 ;  /* 0x0000000c0d0e7389 */ /* 0x00082400000c000b */
[----:B01234-:R-:W-:Y:S01]  /*2d020*/  ENDCOLLECTIVE ;  /* 0x000000000000791b */ /* 0x01ffe20003800000 */
.L_x_3324:
[----:B------:R-:W-:Y:S05]  /*2d030*/  BSYNC B1 ;  /* 0x0000000000017941 */ /* 0x000fea0003800000 */
.L_x_3323:
        /* <DEDUP_REMOVED lines=8> */
.L_x_3325:
[----:B------:R-:W-:Y:S01]  /*2d0c0*/  IMAD.MOV.U32 R50, RZ, RZ, R14 ;  /* 0x000000ffff327224 */ /* 0x000fe200078e000e */
[----:B------:R-:W-:Y:S06]  /*2d0d0*/  BRA `(.L_x_3326) ;  /* 0xfffffdb000f47947 */ /* 0x000fec000383ffff */
.L_x_3012:
        /* <DEDUP_REMOVED lines=8> */
.L_x_3328:
[----:B------:R-:W-:Y:S05]  /*2d160*/  BSYNC B1 ;  /* 0x0000000000017941 */ /* 0x000fea0003800000 */
.L_x_3327:
        /* <DEDUP_REMOVED lines=8> */
.L_x_3329:
[----:B------:R-:W-:Y:S01]  /*2d1f0*/  IMAD.MOV.U32 R50, RZ, RZ, R14 ;  /* 0x000000ffff327224 */ /* 0x000fe200078e000e */
[----:B------:R-:W-:Y:S06]  /*2d200*/  BRA `(.L_x_3330) ;  /* 0xfffffdc000b07947 */ /* 0x000fec000383ffff */
.L_x_3017:
        /* <DEDUP_REMOVED lines=8> */
.L_x_3332:
[----:B------:R-:W-:Y:S05]  /*2d290*/  BSYNC B1 ;  /* 0x0000000000017941 */ /* 0x000fea0003800000 */
.L_x_3331:
        /* <DEDUP_REMOVED lines=8> */
.L_x_3333:
[----:B------:R-:W-:Y:S01]  /*2d320*/  IMAD.MOV.U32 R116, RZ, RZ, R14 ;  /* 0x000000ffff747224 */ /* 0x000fe200078e000e */
[----:B------:R-:W-:Y:S06]  /*2d330*/  BRA `(.L_x_3334) ;  /* 0xfffffdd000687947 */ /* 0x000fec000383ffff */
.L_x_3022:
[----:B0-----:R0:W1:Y:S02]  /*2d340*/  SYNCS.PHASECHK.TRANS64.TRYWAIT P2, [R80+URZ+0x38890], R110 ;  /* 0x0388906e500075a7 */ /* 0x001064000804017f */
[----:B-1----:R-:W-:Y:S05]  /*2d350*/  @!P2 NANOSLEEP.SYNCS 0x989680 ;  /* 0x009896800000a95d */ /* 0x002fea0003900000 */
[----:B------:R-:W1:Y:S02]  /*2d360*/  @!P2 SYNCS.PHASECHK.TRANS64 P2, [R80+URZ+0x38890], R110 ;  /* 0x0388906e5000a5a7 */ /* 0x000e64000804007f */
[----:B-1----:R-:W-:Y:S05]  /*2d370*/  @!P2 BRA `(.L_x_3022) ;  /* 0xfffffffc00f0a947 */ /* 0x002fea000383ffff */
[----:B------:R-:W-:Y:S05]  /*2d380*/  BRA `(.L_x_3335) ;  /* 0xfffffde000687947 */ /* 0x000fea000383ffff */
.L_x_3023:
[----:B------:R-:W-:Y:S01]  /*2d390*/  BSSY B1, `(.L_x_3336) ;  /* 0x0000008000017945 */ /* 0x000fe20003800000 */
[----:B------:R-:W-:Y:S01]  /*2d3a0*/  IMAD.MOV.U32 R13, RZ, RZ, R46 ;  /* 0x000000ffff0d7224 */ /* 0x000fe200078e002e */
[----:B------:R-:W-:Y:S01]  /*2d3b0*/  MOV R12, RZ ;  /* 0x000000ff000c7202 */ /* 0x000fe20000000f00 */
[----:B------:R-:W-:Y:S02]  /*2d3c0*/  IMAD.MOV.U32 R11, RZ, RZ, 0x181f ;  /* 0x0000181fff0b7424 */ /* 0x000fe400078e00ff */
[----:B------:R-:W-:-:S07]  /*2d3d0*/  IMAD.MOV.U32 R15, RZ, RZ, -0x1 ;  /* 0xffffffffff0f7424 */ /* 0x000fce00078e00ff */
[----:B0-----:R-:W-:Y:S05]  /*2d3e0*/  WARPSYNC.COLLECTIVE R15, `(.L_x_3337) ;  /* 0x000000000f087348 */ /* 0x001fea0003c00000 */
[----:B------:R1:W2:Y:S02]  /*2d3f0*/  SHFL.IDX P6, R14, R13, R12, R11 ;  /* 0x0000000c0d0e7389 */ /* 0x0002a400000c000b */
[----:B012---:R-:W-:Y:S01]  /*2d400*/  ENDCOLLECTIVE ;  /* 0x000000000000791b */ /* 0x007fe20003800000 */
.L_x_3337:
[----:B------:R-:W-:Y:S05]  /*2d410*/  BSYNC B1 ;  /* 0x0000000000017941 */ /* 0x000fea0003800000 */
.L_x_3336:
        /* <DEDUP_REMOVED lines=8> */
.L_x_3338:
[----:B------:R-:W-:Y:S05]  /*2d4a0*/  BRA `(.L_x_3339) ;  /* 0xfffffde0008c7947 */ /* 0x000fea000383ffff */
.L_x_3026:
[----:B------:R-:W-:Y:S01]  /*2d4b0*/  BSSY B1, `(.L_x_3340) ;  /* 0x0000008000017945 */ /* 0x000fe20003800000 */
[----:B----4-:R-:W-:Y:S01]  /*2d4c0*/  IMAD.MOV.U32 R13, RZ, RZ, R46 ;  /* 0x000000ffff0d7224 */ /* 0x010fe200078e002e */
[----:B------:R-:W-:Y:S01]  /*2d4d0*/  MOV R11, 0x181f ;  /* 0x0000181f000b7802 */ /* 0x000fe20000000f00 */
[----:B------:R-:W-:Y:S02]  /*2d4e0*/  IMAD.MOV.U32 R12, RZ, RZ, 0x1 ;  /* 0x00000001ff0c7424 */ /* 0x000fe400078e00ff */
[----:B------:R-:W-:-:S07]  /*2d4f0*/  IMAD.MOV.U32 R15, RZ, RZ, -0x1 ;  /* 0xffffffffff0f7424 */ /* 0x000fce00078e00ff */
[----:B0123--:R-:W-:Y:S05]  /*2d500*/  WARPSYNC.COLLECTIVE R15, `(.L_x_3341) ;  /* 0x000000000f087348 */ /* 0x00ffea0003c00000 */
[----:B---3--:R3:W4:Y:S02]  /*2d510*/  SHFL.IDX P6, R14, R13, R12, R11 ;  /* 0x0000000c0d0e7389 */ /* 0x00872400000c000b */
[----:B01234-:R-:W-:Y:S01]  /*2d520*/  ENDCOLLECTIVE ;  /* 0x000000000000791b */ /* 0x01ffe20003800000 */
.L_x_3341:
[----:B------:R-:W-:Y:S05]  /*2d530*/  BSYNC B1 ;  /* 0x0000000000017941 */ /* 0x000fea0003800000 */
.L_x_3340:
        /* <DEDUP_REMOVED lines=8> */
.L_x_3342:
[----:B------:R-:W-:Y:S05]  /*2d5c0*/  BRA `(.L_x_3343) ;  /* 0xfffffde0008c7947 */ /* 0x000fea000383ffff */
.L_x_3029:
[----:B------:R-:W-:Y:S01]  /*2d5d0*/  BSSY B1, `(.L_x_3344) ;  /* 0x0000008000017945 */ /* 0x000fe20003800000 */
[----:B----4-:R-:W-:Y:S01]  /*2d5e0*/  IMAD.MOV.U32 R13, RZ, RZ, R46 ;  /* 0x000000ffff0d7224 */ /* 0x010fe200078e002e */
[----:B------:R-:W-:Y:S01]  /*2d5f0*/  MOV R15, 0xffffffff ;  /* 0xffffffff000f7802 */ /* 0x000fe20000000f00 */
[----:B------:R-:W-:Y:S02]  /*2d600*/  IMAD.MOV.U32 R12, RZ, RZ, 0x2 ;  /* 0x00000002ff0c7424 */ /* 0x000fe400078e00ff */
[----:B------:R-:W-:-:S07]  /*2d610*/  IMAD.MOV.U32 R11, RZ, RZ, 0x181f ;  /* 0x0000181fff0b7424 */ /* 0x000fce00078e00ff */
[----:B0123--:R-:W-:Y:S05]  /*2d620*/  WARPSYNC.COLLECTIVE R15, `(.L_x_3345) ;  /* 0x000000000f087348 */ /* 0x00ffea0003c00000 */
[----:B---3--:R3:W4:Y:S02]  /*2d630*/  SHFL.IDX P6, R14, R13, R12, R11 ;  /* 0x0000000c0d0e7389 */ /* 0x00872400000c000b */
[----:B01234-:R-:W-:Y:S01]  /*2d640*/  ENDCOLLECTIVE ;  /* 0x000000000000791b */ /* 0x01ffe20003800000 */
.L_x_3345:
[----:B------:R-:W-:Y:S05]  /*2d650*/  BSYNC B1 ;  /* 0x0000000000017941 */ /* 0x000fea0003800000 */
.L_x_3344:
        /* <DEDUP_REMOVED lines=8> */
.L_x_3346:
[----:B------:R-:W-:Y:S05]  /*2d6e0*/  BRA `(.L_x_3347) ;  /* 0xfffffde000907947 */ /* 0x000fea000383ffff */
.L_x_3032:
[----:B------:R-:W-:Y:S01]  /*2d6f0*/  BSSY B1, `(.L_x_3348) ;  /* 0x0000008000017945 */ /* 0x000fe20003800000 */
[----:B0-----:R-:W-:Y:S02]  /*2d700*/  IMAD.MOV.U32 R13, RZ, RZ, R46 ;  /* 0x000000ffff0d7224 */ /* 0x001fe400078e002e */
[----:B------:R-:W-:Y:S02]  /*2d710*/  IMAD.MOV.U32 R12, RZ, RZ, 0x3 ;  /* 0x00000003ff0c7424 */ /* 0x000fe400078e00ff */
[----:B------:R-:W-:Y:S02]  /*2d720*/  IMAD.MOV.U32 R11, RZ, RZ, 0x181f ;  /* 0x0000181fff0b7424 */ /* 0x000fe400078e00ff */
[----:B------:R-:W-:-:S07]  /*2d730*/  IMAD.MOV.U32 R15, RZ, RZ, -0x1 ;  /* 0xffffffffff0f7424 */ /* 0x000fce00078e00ff */
[----:B-1234-:R-:W-:Y:S05]  /*2d740*/  WARPSYNC.COLLECTIVE R15, `(.L_x_3349) ;  /* 0x000000000f087348 */ /* 0x01efea0003c00000 */
[----:B----4-:R0:W4:Y:S02]  /*2d750*/  SHFL.IDX P6, R14, R13, R12, R11 ;  /* 0x0000000c0d0e7389 */ /* 0x01012400000c000b */
[----:B01234-:R-:W-:Y:S01]  /*2d760*/  ENDCOLLECTIVE ;  /* 0x000000000000791b */ /* 0x01ffe20003800000 */
.L_x_3349:
[----:B------:R-:W-:Y:S05]  /*2d770*/  BSYNC B1 ;  /* 0x0000000000017941 */ /* 0x000fea0003800000 */
.L_x_3348:
        /* <DEDUP_REMOVED lines=8> */
.L_x_3350:
[----:B------:R-:W-:Y:S05]  /*2d800*/  BRA `(.L_x_3351) ;  /* 0xfffffde000947947 */ /* 0x000fea000383ffff */
.L_x_3036:
[----:B------:R0:W0:Y:S02]  /*2d810*/  SYNCS.PHASECHK.TRANS64.TRYWAIT P3, [R80+URZ+0x388b0], R110 ;  /* 0x0388b06e500075a7 */ /* 0x000024000806017f */
[----:B0-----:R-:W-:Y:S05]  /*2d820*/  @!P3 NANOSLEEP.SYNCS 0x989680 ;  /* 0x009896800000b95d */ /* 0x001fea0003900000 */
[----:B------:R-:W0:Y:S02]  /*2d830*/  @!P3 SYNCS.PHASECHK.TRANS64 P3, [R80+URZ+0x388b0], R110 ;  /* 0x0388b06e5000b5a7 */ /* 0x000e24000806007f */
[----:B0-----:R-:W-:Y:S05]  /*2d840*/  @!P3 BRA `(.L_x_3036) ;  /* 0xfffffffc00f0b947 */ /* 0x001fea000383ffff */
[----:B------:R-:W-:Y:S05]  /*2d850*/  BRA `(.L_x_3352) ;  /* 0xfffffde4000c7947 */ /* 0x000fea000383ffff */
.L_x_3048:
[----:B------:R-:W-:Y:S01]  /*2d860*/  BSSY B0, `(.L_x_3353) ;  /* 0x0000007000007945 */ /* 0x000fe20003800000 */
[----:B------:R-:W-:Y:S01]  /*2d870*/  MOV R12, RZ ;  /* 0x000000ff000c7202 */ /* 0x000fe20000000f00 */
[----:B------:R-:W-:Y:S02]  /*2d880*/  IMAD.MOV.U32 R11, RZ, RZ, 0x1f ;  /* 0x0000001fff0b7424 */ /* 0x000fe400078e00ff */
[----:B------:R-:W-:-:S07]  /*2d890*/  IMAD.MOV.U32 R15, RZ, RZ, -0x1 ;  /* 0xffffffffff0f7424 */ /* 0x000fce00078e00ff */
[----:B-----5:R-:W-:Y:S05]  /*2d8a0*/  WARPSYNC.COLLECTIVE R15, `(.L_x_3354) ;  /* 0x000000000f087348 */ /* 0x020fea0003c00000 */
[----:B------:R0:W1:Y:S02]  /*2d8b0*/  SHFL.IDX P6, R14, R13, R12, R11 ;  /* 0x0000000c0d0e7389 */ /* 0x00006400000c000b */
[----:B01---5:R-:W-:Y:S01]  /*2d8c0*/  ENDCOLLECTIVE ;  /* 0x000000000000791b */ /* 0x023fe20003800000 */
.L_x_3354:
[----:B------:R-:W-:Y:S05]  /*2d8d0*/  BSYNC B0 ;  /* 0x0000000000007941 */ /* 0x000fea0003800000 */
.L_x_3353:
[----:B------:R-:W-:Y:S05]  /*2d8e0*/  BRA `(.L_x_3355) ;  /* 0xfffffdf000147947 */ /* 0x000fea000383ffff */
.L_x_3058:
        /* <DEDUP_REMOVED lines=8> */
.L_x_3357:
[----:B------:R-:W-:Y:S05]  /*2d970*/  BSYNC B1 ;  /* 0x0000000000017941 */ /* 0x000fea0003800000 */
.L_x_3356:
        /* <DEDUP_REMOVED lines=8> */
.L_x_3358:
[----:B------:R-:W-:Y:S02]  /*2da00*/  IMAD.MOV.U32 R13, RZ, RZ, R8 ;  /* 0x000000ffff0d7224 */ /* 0x000fe400078e0008 */
[----:B------:R-:W-:-:S07]  /*2da10*/  IMAD.MOV.U32 R4, RZ, RZ, R14 ;  /* 0x000000ffff047224 */ /* 0x000fce00078e000e */
[----:B------:R-:W-:Y:S05]  /*2da20*/  WARPSYNC.COLLECTIVE R15, `(.L_x_3359) ;  /* 0x000000000f087348 */ /* 0x000fea0003c00000 */
[----:B------:R0:W1:Y:S02]  /*2da30*/  SHFL.IDX P6, R14, R13, R12, R11 ;  /* 0x0000000c0d0e7389 */ /* 0x00006400000c000b */
[----:B01----:R-:W-:Y:S01]  /*2da40*/  ENDCOLLECTIVE ;  /* 0x000000000000791b */ /* 0x003fe20003800000 */
.L_x_3359:
[----:B------:R-:W-:Y:S01]  /*2da50*/  MOV R13, R7 ;  /* 0x00000007000d7202 */ /* 0x000fe20000000f00 */
[----:B------:R-:W-:-:S07]  /*2da60*/  IMAD.MOV.U32 R3, RZ, RZ, R14 ;  /* 0x000000ffff037224 */ /* 0x000fce00078e000e */
[----:B------:R-:W-:Y:S05]  /*2da70*/  WARPSYNC.COLLECTIVE R15, `(.L_x_3360) ;  /* 0x000000000f087348 */ /* 0x000fea0003c00000 */
[----:B------:R0:W1:Y:S02]  /*2da80*/  SHFL.IDX P6, R14, R13, R12, R11 ;  /* 0x0000000c0d0e7389 */ /* 0x00006400000c000b */
[----:B01----:R-:W-:Y:S01]  /*2da90*/  ENDCOLLECTIVE ;  /* 0x000000000000791b */ /* 0x003fe20003800000 */
.L_x_3360:
[----:B------:R-:W-:Y:S05]  /*2daa0*/  BRA `(.L_x_3361) ;  /* 0xfffffdf800287947 */ /* 0x000fea000383ffff */
.L_x_3061:
[----:B------:R-:W-:Y:S01]  /*2dab0*/  BSSY B1, `(.L_x_3362) ;  /* 0x0000008000017945 */ /* 0x000fe20003800000 */
[----:B------:R-:W-:Y:S02]  /*2dac0*/  IMAD.MOV.U32 R13, RZ, RZ, R6 ;  /* 0x000000ffff0d7224 */ /* 0x000fe400078e0006 */
[----:B------:R-:W-:Y:S02]  /*2dad0*/  IMAD.MOV.U32 R12, RZ, RZ, 0x1 ;  /* 0x00000001ff0c7424 */ /* 0x000fe400078e00ff */
[----:B------:R-:W-:Y:S02]  /*2dae0*/  IMAD.MOV.U32 R11, RZ, RZ, 0x181f ;  /* 0x0000181fff0b7424 */ /* 0x000fe400078e00ff */
[----:B------:R-:W-:-:S07]  /*2daf0*/  IMAD.MOV.U32 R15, RZ, RZ, -0x1 ;  /* 0xffffffffff0f7424 */ /* 0x000fce00078e00ff */
[----:B0-2345:R-:W-:Y:S05]  /*2db00*/  WARPSYNC.COLLECTIVE R15, `(.L_x_3363) ;  /* 0x000000000f087348 */ /* 0x03dfea0003c00000 */
[----:B----4-:R1:W4:Y:S02]  /*2db10*/  SHFL.IDX P6, R14, R13, R12, R11 ;  /* 0x0000000c0d0e7389 */ /* 0x01032400000c000b */
[----:B012345:R-:W-:Y:S01]  /*2db20*/  ENDCOLLECTIVE ;  /* 0x000000000000791b */ /* 0x03ffe20003800000 */
.L_x_3363:
[----:B------:R-:W-:Y:S05]  /*2db30*/  BSYNC B1 ;  /* 0x0000000000017941 */ /* 0x000fea0003800000 */
.L_x_3362:
        /* <DEDUP_REMOVED lines=8> */
.L_x_3364:
[----:B------:R-:W-:Y:S01]  /*2dbc0*/  IMAD.MOV.U32 R13, RZ, RZ, R8 ;  /* 0x000000ffff0d7224 */ /* 0x000fe200078e0008 */
[----:B------:R-:W-:-:S07]  /*2dbd0*/  MOV R4, R14 ;  /* 0x0000000e00047202 */ /* 0x000fce0000000f00 */
[----:B------:R-:W-:Y:S05]  /*2dbe0*/  WARPSYNC.COLLECTIVE R15, `(.L_x_3365) ;  /* 0x000000000f087348 */ /* 0x000fea0003c00000 */
[----:B------:R0:W1:Y:S02]  /*2dbf0*/  SHFL.IDX P6, R14, R13, R12, R11 ;  /* 0x0000000c0d0e7389 */ /* 0x00006400000c000b */
[----:B01----:R-:W-:Y:S01]  /*2dc00*/  ENDCOLLECTIVE ;  /* 0x000000000000791b */ /* 0x003fe20003800000 */
.L_x_3365:
[----:B------:R-:W-:Y:S02]  /*2dc10*/  IMAD.MOV.U32 R13, RZ, RZ, R7 ;  /* 0x000000ffff0d7224 */ /* 0x000fe400078e0007 */
[----:B------:R-:W-:-:S07]  /*2dc20*/  IMAD.MOV.U32 R3, RZ, RZ, R14 ;  /* 0x000000ffff037224 */ /* 0x000fce00078e000e */
[----:B------:R-:W-:Y:S05]  /*2dc30*/  WARPSYNC.COLLECTIVE R15, `(.L_x_3366) ;  /* 0x000000000f087348 */ /* 0x000fea0003c00000 */
[----:B------:R0:W1:Y:S02]  /*2dc40*/  SHFL.IDX P6, R14, R13, R12, R11 ;  /* 0x0000000c0d0e7389 */ /* 0x00006400000c000b */
[----:B01----:R-:W-:Y:S01]  /*2dc50*/  ENDCOLLECTIVE ;  /* 0x000000000000791b */ /* 0x003fe20003800000 */
.L_x_3366:
[----:B------:R-:W-:Y:S05]  /*2dc60*/  BRA `(.L_x_3367) ;  /* 0xfffffdf800447947 */ /* 0x000fea000383ffff */
.L_x_3064:
[----:B------:R-:W-:Y:S01]  /*2dc70*/  BSSY B1, `(.L_x_3368) ;  /* 0x0000008000017945 */ /* 0x000fe20003800000 */
[----:B0-----:R-:W-:Y:S01]  /*2dc80*/  IMAD.MOV.U32 R13, RZ, RZ, R6 ;  /* 0x000000ffff0d7224 */ /* 0x001fe200078e0006 */
[----:B------:R-:W-:Y:S01]  /*2dc90*/  MOV R12, 0x2 ;  /* 0x00000002000c7802 */ /* 0x000fe20000000f00 */
[----:B------:R-:W-:Y:S02]  /*2dca0*/  IMAD.MOV.U32 R11, RZ, RZ, 0x181f ;  /* 0x0000181fff0b7424 */ /* 0x000fe400078e00ff */
[----:B------:R-:W-:-:S07]  /*2dcb0*/  IMAD.MOV.U32 R15, RZ, RZ, -0x1 ;  /* 0xffffffffff0f7424 */ /* 0x000fce00078e00ff */
[----:B-12345:R-:W-:Y:S05]  /*2dcc0*/  WARPSYNC.COLLECTIVE R15, `(.L_x_3369) ;  /* 0x000000000f087348 */ /* 0x03efea0003c00000 */
[----:B----4-:R0:W4:Y:S02]  /*2dcd0*/  SHFL.IDX P6, R14, R13, R12, R11 ;  /* 0x0000000c0d0e7389 */ /* 0x01012400000c000b */
[----:B012345:R-:W-:Y:S01]  /*2dce0*/  ENDCOLLECTIVE ;  /* 0x000000000000791b */ /* 0x03ffe20003800000 */
.L_x_3369:
[----:B------:R-:W-:Y:S05]  /*2dcf0*/  BSYNC B1 ;  /* 0x0000000000017941 */ /* 0x000fea0003800000 */
.L_x_3368:
        /* <DEDUP_REMOVED lines=8> */
.L_x_3370:
[----:B------:R-:W-:Y:S02]  /*2dd80*/  IMAD.MOV.U32 R13, RZ, RZ, R8 ;  /* 0x000000ffff0d7224 */ /* 0x000fe400078e0008 */
[----:B------:R-:W-:-:S07]  /*2dd90*/  IMAD.MOV.U32 R4, RZ, RZ, R14 ;  /* 0x000000ffff047224 */ /* 0x000fce00078e000e */
[----:B------:R-:W-:Y:S05]  /*2dda0*/  WARPSYNC.COLLECTIVE R15, `(.L_x_3371) ;  /* 0x000000000f087348 */ /* 0x000fea0003c00000 */
[----:B------:R0:W1:Y:S02]  /*2ddb0*/  SHFL.IDX P6, R14, R13, R12, R11 ;  /* 0x0000000c0d0e7389 */ /* 0x00006400000c000b */
[----:B01----:R-:W-:Y:S01]  /*2ddc0*/  ENDCOLLECTIVE ;  /* 0x000000000000791b */ /* 0x003fe20003800000 */
.L_x_3371:
[----:B------:R-:W-:Y:S01]  /*2ddd0*/  IMAD.MOV.U32 R13, RZ, RZ, R7 ;  /* 0x000000ffff0d7224 */ /* 0x000fe200078e0007 */
[----:B------:R-:W-:-:S07]  /*2dde0*/  MOV R3, R14 ;  /* 0x0000000e00037202 */ /* 0x000fce0000000f00 */
[----:B------:R-:W-:Y:S05]  /*2ddf0*/  WARPSYNC.COLLECTIVE R15, `(.L_x_3372) ;  /* 0x000000000f087348 */ /* 0x000fea0003c00000 */
[----:B------:R0:W1:Y:S02]  /*2de00*/  SHFL.IDX P6, R14, R13, R12, R11 ;  /* 0x0000000c0d0e7389 */ /* 0x00006400000c000b */
[----:B01----:R-:W-:Y:S01]  /*2de10*/  ENDCOLLECTIVE ;  /* 0x000000000000791b */ /* 0x003fe20003800000 */
.L_x_3372:
[----:B------:R-:W-:Y:S05]  /*2de20*/  BRA `(.L_x_3373) ;  /* 0xfffffdf800587947 */ /* 0x000fea000383ffff */
.L_x_3067:
[----:B------:R-:W-:Y:S01]  /*2de30*/  BSSY B1, `(.L_x_3374) ;  /* 0x0000008000017945 */ /* 0x000fe20003800000 */
[----:B------:R-:W-:Y:S01]  /*2de40*/  IMAD.MOV.U32 R13, RZ, RZ, R6 ;  /* 0x000000ffff0d7224 */ /* 0x000fe200078e0006 */
[----:B------:R-:W-:Y:S01]  /*2de50*/  MOV R15, 0xffffffff ;  /* 0xffffffff000f7802 */ /* 0x000fe20000000f00 */
[----:B------:R-:W-:Y:S02]  /*2de60*/  IMAD.MOV.U32 R12, RZ, RZ, 0x3 ;  /* 0x00000003ff0c7424 */ /* 0x000fe400078e00ff */
[----:B------:R-:W-:-:S07]  /*2de70*/  IMAD.MOV.U32 R11, RZ, RZ, 0x181f ;  /* 0x0000181fff0b7424 */ /* 0x000fce00078e00ff */
[----:B-12345:R-:W-:Y:S05]  /*2de80*/  WARPSYNC.COLLECTIVE R15, `(.L_x_3375) ;  /* 0x000000000f087348 */ /* 0x03efea0003c00000 */
[----:B----4-:R0:W4:Y:S02]  /*2de90*/  SHFL.IDX P6, R14, R13, R12, R11 ;  /* 0x0000000c0d0e7389 */ /* 0x01012400000c000b */
[----:B012345:R-:W-:Y:S01]  /*2dea0*/  ENDCOLLECTIVE ;  /* 0x000000000000791b */ /* 0x03ffe20003800000 */
.L_x_3375:
[----:B------:R-:W-:Y:S05]  /*2deb0*/  BSYNC B1 ;  /* 0x0000000000017941 */ /* 0x000fea0003800000 */
.L_x_3374:
        /* <DEDUP_REMOVED lines=8> */
.L_x_3376:
[----:B------:R-:W-:Y:S02]  /*2df40*/  IMAD.MOV.U32 R13, RZ, RZ, R8 ;  /* 0x000000ffff0d7224 */ /* 0x000fe400078e0008 */
[----:B------:R-:W-:-:S07]  /*2df50*/  IMAD.MOV.U32 R4, RZ, RZ, R14 ;  /* 0x000000ffff047224 */ /* 0x000fce00078e000e */
[----:B------:R-:W-:Y:S05]  /*2df60*/  WARPSYNC.COLLECTIVE R15, `(.L_x_3377) ;  /* 0x000000000f087348 */ /* 0x000fea0003c00000 */
[----:B------:R0:W1:Y:S02]  /*2df70*/  SHFL.IDX P6, R14, R13, R12, R11 ;  /* 0x0000000c0d0e7389 */ /* 0x00006400000c000b */
[----:B01----:R-:W-:Y:S01]  /*2df80*/  ENDCOLLECTIVE ;  /* 0x000000000000791b */ /* 0x003fe20003800000 */
.L_x_3377:
[----:B------:R-:W-:Y:S02]  /*2df90*/  IMAD.MOV.U32 R13, RZ, RZ, R7 ;  /* 0x000000ffff0d7224 */ /* 0x000fe400078e0007 */
[----:B------:R-:W-:-:S07]  /*2dfa0*/  IMAD.MOV.U32 R3, RZ, RZ, R14 ;  /* 0x000000ffff037224 */ /* 0x000fce00078e000e */
[----:B------:R-:W-:Y:S05]  /*2dfb0*/  WARPSYNC.COLLECTIVE R15, `(.L_x_3378) ;  /* 0x000000000f087348 */ /* 0x000fea0003c00000 */
[----:B------:R0:W1:Y:S02]  /*2dfc0*/  SHFL.IDX P6, R14, R13, R12, R11 ;  /* 0x0000000c0d0e7389 */ /* 0x00006400000c000b */
[----:B01----:R-:W-:Y:S01]  /*2dfd0*/  ENDCOLLECTIVE ;  /* 0x000000000000791b */ /* 0x003fe20003800000 */
.L_x_3378:
[----:B------:R-:W-:Y:S05]  /*2dfe0*/  BRA `(.L_x_3379) ;  /* 0xfffffdf800747947 */ /* 0x000fea000383ffff */
.L_x_3071:
[----:B-1----:R1:W2:Y:S02]  /*2dff0*/  SYNCS.PHASECHK.TRANS64.TRYWAIT P0, [R22+URZ+0x38800], R55 ;  /* 0x03880037160075a7 */ /* 0x0022a4000800017f */
[----:B--2---:R-:W-:Y:S05]  /*2e000*/  @!P0 NANOSLEEP.SYNCS 0x989680 ;  /* 0x009896800000895d */ /* 0x004fea0003900000 */
[----:B------:R-:W2:Y:S02]  /*2e010*/  @!P0 SYNCS.PHASECHK.TRANS64 P0, [R22+URZ+0x38800], R55 ;  /* 0x03880037160085a7 */ /* 0x000ea4000800007f */
[----:B--2---:R-:W-:Y:S05]  /*2e020*/  @!P0 BRA `(.L_x_3071) ;  /* 0xfffffffc00f08947 */ /* 0x004fea000383ffff */
[----:B------:R-:W-:Y:S05]  /*2e030*/  BRA `(.L_x_3380) ;  /* 0xfffffdf800f47947 */ /* 0x000fea000383ffff */
.L_x_3087:
        /* <DEDUP_REMOVED lines=9> */
.L_x_3382:
[----:B------:R-:W-:Y:S05]  /*2e0d0*/  BSYNC B1 ;  /* 0x0000000000017941 */ /* 0x000fea0003800000 */
.L_x_3381:
[----:B------:R-:W-:Y:S01]  /*2e0e0*/  MOV R13, R43 ;  /* 0x0000002b000d7202 */ /* 0x000fe20000000f00 */
[----:B------:R-:W-:Y:S01]  /*2e0f0*/  IMAD.MOV.U32 R12, RZ, RZ, RZ ;  /* 0x000000ffff0c7224 */ /* 0x000fe200078e00ff */
[----:B------:R-:W-:Y:S01]  /*2e100*/  ISETP.GE.AND P0, PT, R16, R58, PT ;  /* 0x0000003a1000720c */ /* 0x000fe20003f06270 */
[----:B------:R-:W-:Y:S02]  /*2e110*/  IMAD.MOV.U32 R11, RZ, RZ, 0x181f ;  /* 0x0000181fff0b7424 */ /* 0x000fe400078e00ff */
[----:B------:R-:W-:Y:S02]  /*2e120*/  IMAD.MOV.U32 R15, RZ, RZ, -0x1 ;  /* 0xffffffffff0f7424 */ /* 0x000fe400078e00ff */
[----:B------:R-:W-:Y:S02]  /*2e130*/  IMAD.MOV.U32 R3, RZ, RZ, R14 ;  /* 0x000000ffff037224 */ /* 0x000fe400078e000e */
[----:B------:R-:W-:-:S07]  /*2e140*/  IMAD R48, R219, R48, RZ ;  /* 0x00000030db307224 */ /* 0x000fce00078e02ff */
[----:B------:R-:W-:Y:S05]  /*2e150*/  WARPSYNC.COLLECTIVE R15, `(.L_x_3383) ;  /* 0x000000000f087348 */ /* 0x000fea0003c00000 */
[----:B------:R0:W1:Y:S02]  /*2e160*/  SHFL.IDX P6, R14, R13, R12, R11 ;  /* 0x0000000c0d0e7389 */ /* 0x00006400000c000b */
[----:B01----:R-:W-:Y:S01]  /*2e170*/  ENDCOLLECTIVE ;  /* 0x000000000000791b */ /* 0x003fe20003800000 */
.L_x_3383:
[----:B------:R-:W-:Y:S02]  /*2e180*/  ISETP.GE.OR P1, PT, R59, R48, P0 ;  /* 0x000000303b00720c */ /* 0x000fe40000726670 */
[----:B------:R-:W-:Y:S01]  /*2e190*/  MOV R13, R49 ;  /* 0x00000031000d7202 */ /* 0x000fe20000000f00 */
[----:B------:R-:W-:-:S10]  /*2e1a0*/  IMAD.MOV.U32 R5, RZ, RZ, R14 ;  /* 0x000000ffff057224 */ /* 0x000fd400078e000e */
[----:B------:R-:W-:Y:S05]  /*2e1b0*/  WARPSYNC.COLLECTIVE R15, `(.L_x_3384) ;  /* 0x000000000f087348 */ /* 0x000fea0003c00000 */
[----:B------:R0:W1:Y:S02]  /*2e1c0*/  SHFL.IDX P6, R14, R13, R12, R11 ;  /* 0x0000000c0d0e7389 */ /* 0x00006400000c000b */
[----:B01----:R-:W-:Y:S01]  /*2e1d0*/  ENDCOLLECTIVE ;  /* 0x000000000000791b */ /* 0x003fe20003800000 */
.L_x_3384:
[----:B------:R-:W-:-:S04]  /*2e1e0*/  @!P1 IADD3 R0, P2, R16, R5, RZ ;  /* 0x0000000510009210 */ /* 0x000fc80007f5e0ff */
[----:B------:R-:W-:Y:S01]  /*2e1f0*/  @!P1 MOV R4, R0 ;  /* 0x0000000000049202 */ /* 0x000fe20000000f00 */
[----:B------:R-:W-:Y:S02]  /*2e200*/  @!P1 IMAD.X R5, R3, 0x1, R17, P2 ;  /* 0x0000000103059824 */ /* 0x000fe400010e0611 */
[----:B------:R-:W-:Y:S02]  /*2e210*/  IMAD.MOV.U32 R13, RZ, RZ, R42 ;  /* 0x000000ffff0d7224 */ /* 0x000fe400078e002a */
[----:B------:R-:W-:-:S07]  /*2e220*/  IMAD.MOV.U32 R7, RZ, RZ, R14 ;  /* 0x000000ffff077224 */ /* 0x000fce00078e000e */
[----:B------:R-:W-:Y:S05]  /*2e230*/  WARPSYNC.COLLECTIVE R15, `(.L_x_3385) ;  /* 0x000000000f087348 */ /* 0x000fea0003c00000 */
[----:B------:R0:W1:Y:S02]  /*2e240*/  SHFL.IDX P6, R14, R13, R12, R11 ;  /* 0x0000000c0d0e7389 */ /* 0x00006400000c000b */
[----:B01----:R-:W-:Y:S01]  /*2e250*/  ENDCOLLECTIVE ;  /* 0x000000000000791b */ /* 0x003fe20003800000 */
.L_x_3385:
[----:B------:R-:W-:-:S05]  /*2e260*/  @!P1 IADD3 R14, P3, R16, R14, RZ ;  /* 0x0000000e100e9210 */ /* 0x000fca0007f7e0ff */
[----:B------:R-:W-:Y:S02]  /*2e270*/  @!P1 IMAD.X R3, R7, 0x1, R17, P3 ;  /* 0x0000000107039824 */ /* 0x000fe400018e0611 */
[----:B------:R-:W-:Y:S01]  /*2e280*/  @!P1 IMAD.MOV.U32 R26, RZ, RZ, R14 ;  /* 0x000000ffff1a9224 */ /* 0x000fe200078e000e */
[----:B------:R-:W5:Y:S01]  /*2e290*/  @!P1 LD.E.128 R4, desc[UR36][R4.64] ;  /* 0x0000002404049980 */ /* 0x000f62000c101d00 */
[----:B------:R-:W-:-:S05]  /*2e2a0*/  @!P1 IMAD.MOV.U32 R27, RZ, RZ, R3 ;  /* 0x000000ffff1b9224 */ /* 0x000fca00078e0003 */
[----:B------:R0:W5:Y:S01]  /*2e2b0*/  @!P1 LD.E.128 R36, desc[UR36][R26.64] ;  /* 0x000000241a249980 */ /* 0x000162000c101d00 */
[----:B------:R-:W-:Y:S01]  /*2e2c0*/  IMAD.MOV.U32 R13, RZ, RZ, R10 ;  /* 0x000000ffff0d7224 */ /* 0x000fe200078e000a */
[----:B------:R-:W-:Y:S01]  /*2e2d0*/  CS2R R32, SRZ ;  /* 0x0000000000207805 */ /* 0x000fe2000001ff00 */
[----:B------:R-:W-:Y:S01]  /*2e2e0*/  IMAD.MOV.U32 R12, RZ, RZ, 0x1 ;  /* 0x00000001ff0c7424 */ /* 0x000fe200078e00ff */
[----:B------:R-:W-:Y:S02]  /*2e2f0*/  CS2R R28, SRZ ;  /* 0x00000000001c7805 */ /* 0x000fe4000001ff00 */
[----:B------:R-:W-:Y:S02]  /*2e300*/  CS2R R30, SRZ ;  /* 0x00000000001e7805 */ /* 0x000fe4000001ff00 */
[----:B------:R-:W-:-:S07]  /*2e310*/  CS2R R20, SRZ ;  /* 0x0000000000147805 */ /* 0x000fce000001ff00 */
[----:B0----5:R-:W-:Y:S05]  /*2e320*/  WARPSYNC.COLLECTIVE R15, `(.L_x_3386) ;  /* 0x000000000f087348 */ /* 0x021fea0003c00000 */
[----:B------:R1:W2:Y:S02]  /*2e330*/  SHFL.IDX P6, R14, R13, R12, R11 ;  /* 0x0000000c0d0e7389 */ /* 0x0002a400000c000b */
[----:B012--5:R-:W-:Y:S01]  /*2e340*/  ENDCOLLECTIVE ;  /* 0x000000000000791b */ /* 0x027fe20003800000 */
.L_x_3386:
[----:B------:R-:W-:Y:S01]  /*2e350*/  IMAD.MOV.U32 R13, RZ, RZ, R43 ;  /* 0x000000ffff0d7224 */ /* 0x000fe200078e002b */
[----:B------:R-:W-:-:S07]  /*2e360*/  MOV R3, R14 ;  /* 0x0000000e00037202 */ /* 0x000fce0000000f00 */
[----:B------:R-:W-:Y:S05]  /*2e370*/  WARPSYNC.COLLECTIVE R15, `(.L_x_3387) ;  /* 0x000000000f087348 */ /* 0x000fea0003c00000 */
[----:B------:R0:W1:Y:S02]  /*2e380*/  SHFL.IDX P6, R14, R13, R12, R11 ;  /* 0x0000000c0d0e7389 */ /* 0x00006400000c000b */
[----:B01----:R-:W-:Y:S01]  /*2e390*/  ENDCOLLECTIVE ;  /* 0x000000000000791b */ /* 0x003fe20003800000 */
.L_x_3387:
[----:B------:R-:W-:Y:S02]  /*2e3a0*/  IMAD.MOV.U32 R13, RZ, RZ, R49 ;  /* 0x000000ffff0d7224 */ /* 0x000fe400078e0031 */
[----:B------:R-:W-:-:S07]  /*2e3b0*/  IMAD.MOV.U32 R9, RZ, RZ, R14 ;  /* 0x000000ffff097224 */ /* 0x000fce00078e000e */
[----:B------:R-:W-:Y:S05]  /*2e3c0*/  WARPSYNC.COLLECTIVE R15, `(.L_x_3388) ;  /* 0x000000000f087348 */ /* 0x000fea0003c00000 */
[----:B------:R0:W1:Y:S02]  /*2e3d0*/  SHFL.IDX P6, R14, R13, R12, R11 ;  /* 0x0000000c0d0e7389 */ /* 0x00006400000c000b */
[----:B01----:R-:W-:Y:S01]  /*2e3e0*/  ENDCOLLECTIVE ;  /* 0x000000000000791b */ /* 0x003fe20003800000 */
.L_x_3388:
[----:B------:R-:W-:Y:S01]  /*2e3f0*/  MOV R13, R42 ;  /* 0x0000002a000d7202 */ /* 0x000fe20000000f00 */
[----:B------:R-:W-:-:S07]  /*2e400*/  IMAD.MOV.U32 R25, RZ, RZ, R14 ;  /* 0x000000ffff197224 */ /* 0x000fce00078e000e */
[----:B------:R-:W-:Y:S05]  /*2e410*/  WARPSYNC.COLLECTIVE R15, `(.L_x_3389) ;  /* 0x000000000f087348 */ /* 0x000fea0003c00000 */
[----:B------:R0:W1:Y:S02]  /*2e420*/  SHFL.IDX P6, R14, R13, R12, R11 ;  /* 0x0000000c0d0e7389 */ /* 0x00006400000c000b */
[----:B01----:R-:W-:Y:S01]  /*2e430*/  ENDCOLLECTIVE ;  /* 0x000000000000791b */ /* 0x003fe20003800000 */
.L_x_3389:
[----:B------:R-:W-:Y:S02]  /*2e440*/  @!P1 IMAD.MOV.U32 R32, RZ, RZ, R4 ;  /* 0x000000ffff209224 */ /* 0x000fe400078e0004 */
[----:B------:R-:W-:Y:S01]  /*2e450*/  @!P1 IMAD.MOV.U32 R33, RZ, RZ, R5 ;  /* 0x000000ffff219224 */ /* 0x000fe200078e0005 */
[----:B------:R-:W-:Y:S01]  /*2e460*/  CS2R R4, SRZ ;  /* 0x0000000000047805 */ /* 0x000fe2000001ff00 */
[----:B------:R-:W-:Y:S02]  /*2e470*/  @!P1 IMAD.MOV.U32 R28, RZ, RZ, R6 ;  /* 0x000000ffff1c9224 */ /* 0x000fe400078e0006 */
[----:B------:R-:W-:Y:S01]  /*2e480*/  @!P1 IMAD.MOV.U32 R29, RZ, RZ, R7 ;  /* 0x000000ffff1d9224 */ /* 0x000fe200078e0007 */
[----:B------:R-:W-:Y:S01]  /*2e490*/  @!P1 MOV R30, R36 ;  /* 0x00000024001e9202 */ /* 0x000fe20000000f00 */
[----:B------:R-:W-:Y:S02]  /*2e4a0*/  @!P1 IMAD.MOV.U32 R31, RZ, RZ, R37 ;  /* 0x000000ffff1f9224 */ /* 0x000fe400078e0025 */
[----:B------:R-:W-:-:S02]  /*2e4b0*/  @!P1 IMAD.MOV.U32 R20, RZ, RZ, R38 ;  /* 0x000000ffff149224 */ /* 0x000fc400078e0026 */
[----:B------:R-:W-:Y:S01]  /*2e4c0*/  @!P1 IMAD.MOV.U32 R21, RZ, RZ, R39 ;  /* 0x000000ffff159224 */ /* 0x000fe200078e0027 */
[----:B------:R-:W-:Y:S06]  /*2e4d0*/  BRA `(.L_x_3390) ;  /* 0xfffffe3800747947 */ /* 0x000fec000383ffff */
.L_x_3090:
        /* <DEDUP_REMOVED lines=8> */
.L_x_3392:
[----:B------:R-:W-:Y:S05]  /*2e560*/  BSYNC B1 ;  /* 0x0000000000017941 */ /* 0x000fea0003800000 */
.L_x_3391:
[----:B------:R-:W-:Y:S01]  /*2e570*/  IMAD.MOV.U32 R13, RZ, RZ, R43 ;  /* 0x000000ffff0d7224 */ /* 0x000fe200078e002b */
[----:B------:R-:W-:Y:S01]  /*2e580*/  MOV R12, 0x2 ;  /* 0x00000002000c7802 */ /* 0x000fe20000000f00 */
[----:B------:R-:W-:Y:S02]  /*2e590*/  IMAD.MOV.U32 R11, RZ, RZ, 0x181f ;  /* 0x0000181fff0b7424 */ /* 0x000fe400078e00ff */
[----:B------:R-:W-:Y:S02]  /*2e5a0*/  IMAD.MOV.U32 R15, RZ, RZ, -0x1 ;  /* 0xffffffffff0f7424 */ /* 0x000fe400078e00ff */
[----:B------:R-:W-:Y:S02]  /*2e5b0*/  IMAD.MOV.U32 R3, RZ, RZ, R14 ;  /* 0x000000ffff037224 */ /* 0x000fe400078e000e */
[----:B------:R-:W-:-:S07]  /*2e5c0*/  VIADD R27, R59, 0x40 ;  /* 0x000000403b1b7836 */ /* 0x000fce0000000000 */
[----:B------:R-:W-:Y:S05]  /*2e5d0*/  WARPSYNC.COLLECTIVE R15, `(.L_x_3393) ;  /* 0x000000000f087348 */ /* 0x000fea0003c00000 */
[----:B------:R0:W1:Y:S02]  /*2e5e0*/  SHFL.IDX P6, R14, R13, R12, R11 ;  /* 0x0000000c0d0e7389 */ /* 0x00006400000c000b */
[----:B01----:R-:W-:Y:S01]  /*2e5f0*/  ENDCOLLECTIVE ;  /* 0x000000000000791b */ /* 0x003fe20003800000 */
.L_x_3393:
[----:B------:R-:W-:Y:S01]  /*2e600*/  ISETP.GE.OR P1, PT, R27, R48, P0 ;  /* 0x000000301b00720c */ /* 0x000fe20000726670 */
[----:B------:R-:W-:Y:S02]  /*2e610*/  IMAD.MOV.U32 R13, RZ, RZ, R49 ;  /* 0x000000ffff0d7224 */ /* 0x000fe400078e0031 */
[----:B------:R-:W-:-:S10]  /*2e620*/  IMAD.MOV.U32 R9, RZ, RZ, R14 ;  /* 0x000000ffff097224 */ /* 0x000fd400078e000e */
[----:B------:R-:W-:Y:S05]  /*2e630*/  WARPSYNC.COLLECTIVE R15, `(.L_x_3394) ;  /* 0x000000000f087348 */ /* 0x000fea0003c00000 */
[----:B------:R0:W1:Y:S02]  /*2e640*/  SHFL.IDX P6, R14, R13, R12, R11 ;  /* 0x0000000c0d0e7389 */ /* 0x00006400000c000b */
[----:B01----:R-:W-:Y:S01]  /*2e650*/  ENDCOLLECTIVE ;  /* 0x000000000000791b */ /* 0x003fe20003800000 */
.L_x_3394:
[----:B------:R-:W-:-:S04]  /*2e660*/  @!P1 IADD3 R0, P2, R16, R9, RZ ;  /* 0x0000000910009210 */ /* 0x000fc80007f5e0ff */
[----:B------:R-:W-:Y:S01]  /*2e670*/  @!P1 MOV R8, R0 ;  /* 0x0000000000089202 */ /* 0x000fe20000000f00 */
[----:B------:R-:W-:Y:S02]  /*2e680*/  @!P1 IMAD.X R9, R3, 0x1, R17, P2 ;  /* 0x0000000103099824 */ /* 0x000fe400010e0611 */
[----:B------:R-:W-:Y:S01]  /*2e690*/  IMAD.MOV.U32 R13, RZ, RZ, R42 ;  /* 0x000000ffff0d7224 */ /* 0x000fe200078e002a */
[----:B------:R-:W-:-:S07]  /*2e6a0*/  MOV R25, R14 ;  /* 0x0000000e00197202 */ /* 0x000fce0000000f00 */
[----:B------:R-:W-:Y:S05]  /*2e6b0*/  WARPSYNC.COLLECTIVE R15, `(.L_x_3395) ;  /* 0x000000000f087348 */ /* 0x000fea0003c00000 */
[----:B------:R0:W1:Y:S02]  /*2e6c0*/  SHFL.IDX P6, R14, R13, R12, R11 ;  /* 0x0000000c0d0e7389 */ /* 0x00006400000c000b */
[----:B01----:R-:W-:Y:S01]  /*2e6d0*/  ENDCOLLECTIVE ;  /* 0x000000000000791b */ /* 0x003fe20003800000 */
.L_x_3395:
[----:B------:R-:W-:-:S05]  /*2e6e0*/  @!P1 IADD3 R14, P3, R16, R14, RZ ;  /* 0x0000000e100e9210 */ /* 0x000fca0007f7e0ff */
[----:B------:R-:W-:Y:S02]  /*2e6f0*/  @!P1 IMAD.X R3, R25, 0x1, R17, P3 ;  /* 0x0000000119039824 */ /* 0x000fe400018e0611 */
[----:B------:R-:W-:Y:S01]  /*2e700*/  @!P1 IMAD.MOV.U32 R52, RZ, RZ, R14 ;  /* 0x000000ffff349224 */ /* 0x000fe200078e000e */
[----:B------:R0:W5:Y:S01]  /*2e710*/  @!P1 LD.E.128 R24, desc[UR36][R8.64] ;  /* 0x0000002408189980 */ /* 0x000162000c101d00 */
        /* <DEDUP_REMOVED lines=12> */
.L_x_3396:
[----:B------:R-:W-:Y:S01]  /*2e7e0*/  IMAD.MOV.U32 R13, RZ, RZ, R43 ;  /* 0x000000ffff0d7224 */ /* 0x000fe200078e002b */
[----:B------:R-:W-:-:S07]  /*2e7f0*/  MOV R3, R14 ;  /* 0x0000000e00037202 */ /* 0x000fce0000000f00 */
[----:B------:R-:W-:Y:S05]  /*2e800*/  WARPSYNC.COLLECTIVE R15, `(.L_x_3397) ;  /* 0x000000000f087348 */ /* 0x000fea0003c00000 */
[----:B------:R0:W1:Y:S02]  /*2e810*/  SHFL.IDX P6, R14, R13, R12, R11 ;  /* 0x0000000c0d0e7389 */ /* 0x00006400000c000b */
[----:B01----:R-:W-:Y:S01]  /*2e820*/  ENDCOLLECTIVE ;  /* 0x000000000000791b */ /* 0x003fe20003800000 */
.L_x_3397:
[----:B------:R-:W-:Y:S02]  /*2e830*/  IMAD.MOV.U32 R13, RZ, RZ, R49 ;  /* 0x000000ffff0d7224 */ /* 0x000fe400078e0031 */
[----:B------:R-:W-:-:S07]  /*2e840*/  IMAD.MOV.U32 R43, RZ, RZ, R14 ;  /* 0x000000ffff2b7224 */ /* 0x000fce00078e000e */
[----:B------:R-:W-:Y:S05]  /*2e850*/  WARPSYNC.COLLECTIVE R15, `(.L_x_3398) ;  /* 0x000000000f087348 */ /* 0x000fea0003c00000 */
[----:B------:R0:W1:Y:S02]  /*2e860*/  SHFL.IDX P6, R14, R13, R12, R11 ;  /* 0x0000000c0d0e7389 */ /* 0x00006400000c000b */
[----:B01----:R-:W-:Y:S01]  /*2e870*/  ENDCOLLECTIVE ;  /* 0x000000000000791b */ /* 0x003fe20003800000 */
.L_x_3398:
[----:B------:R-:W-:Y:S01]  /*2e880*/  MOV R13, R42 ;  /* 0x0000002a000d7202 */ /* 0x000fe20000000f00 */
[----:B------:R-:W-:-:S07]  /*2e890*/  IMAD.MOV.U32 R49, RZ, RZ, R14 ;  /* 0x000000ffff317224 */ /* 0x000fce00078e000e */
[----:B------:R-:W-:Y:S05]  /*2e8a0*/  WARPSYNC.COLLECTIVE R15, `(.L_x_3399) ;  /* 0x000000000f087348 */ /* 0x000fea0003c00000 */
[----:B------:R0:W1:Y:S02]  /*2e8b0*/  SHFL.IDX P6, R14, R13, R12, R11 ;  /* 0x0000000c0d0e7389 */ /* 0x00006400000c000b */
[----:B01----:R-:W-:Y:S01]  /*2e8c0*/  ENDCOLLECTIVE ;  /* 0x000000000000791b */ /* 0x003fe20003800000 */
.L_x_3399:
[----:B------:R-:W-:Y:S02]  /*2e8d0*/  @!P1 IMAD.MOV.U32 R34, RZ, RZ, R24 ;  /* 0x000000ffff229224 */ /* 0x000fe400078e0018 */
[----:B------:R-:W-:Y:S02]  /*2e8e0*/  @!P1 IMAD.MOV.U32 R35, RZ, RZ, R25 ;  /* 0x000000ffff239224 */ /* 0x000fe400078e0019 */
[----:B------:R-:W-:Y:S02]  /*2e8f0*/  @!P1 IMAD.MOV.U32 R36, RZ, RZ, R26 ;  /* 0x000000ffff249224 */ /* 0x000fe400078e001a */
[----:B------:R-:W-:Y:S01]  /*2e900*/  @!P1 IMAD.MOV.U32 R37, RZ, RZ, R27 ;  /* 0x000000ffff259224 */ /* 0x000fe200078e001b */
[----:B------:R-:W-:Y:S01]  /*2e910*/  @!P1 MOV R38, R52 ;  /* 0x0000003400269202 */ /* 0x000fe20000000f00 */
[----:B------:R-:W-:Y:S02]  /*2e920*/  @!P1 IMAD.MOV.U32 R39, RZ, RZ, R53 ;  /* 0x000000ffff279224 */ /* 0x000fe400078e0035 */
[----:B------:R-:W-:-:S02]  /*2e930*/  @!P1 IMAD.MOV.U32 R40, RZ, RZ, R54 ;  /* 0x000000ffff289224 */ /* 0x000fc400078e0036 */
[----:B------:R-:W-:Y:S01]  /*2e940*/  @!P1 IMAD.MOV.U32 R41, RZ, RZ, R55 ;  /* 0x000000ffff299224 */ /* 0x000fe200078e0037 */
[----:B------:R-:W-:Y:S06]  /*2e950*/  BRA `(.L_x_3400) ;  /* 0xfffffe3800247947 */ /* 0x000fec000383ffff */
.L_x_3094:
[----:B0-----:R0:W1:Y:S02]  /*2e960*/  SYNCS.PHASECHK.TRANS64.TRYWAIT P4, [R22+URZ+0x38800], R13 ;  /* 0x0388000d160075a7 */ /* 0x001064000808017f */
[----:B-1----:R-:W-:Y:S05]  /*2e970*/  @!P4 NANOSLEEP.SYNCS 0x989680 ;  /* 0x009896800000c95d */ /* 0x002fea0003900000 */
[----:B------:R-:W1:Y:S02]  /*2e980*/  @!P4 SYNCS.PHASECHK.TRANS64 P4, [R22+URZ+0x38800], R13 ;  /* 0x0388000d1600c5a7 */ /* 0x000e64000808007f */
[----:B-1----:R-:W-:Y:S05]  /*2e990*/  @!P4 BRA `(.L_x_3094) ;  /* 0xfffffffc00f0c947 */ /* 0x002fea000383ffff */
[----:B------:R-:W-:Y:S05]  /*2e9a0*/  BRA `(.L_x_3401) ;  /* 0xfffffe3800907947 */ /* 0x000fea000383ffff */
.L_x_3104:
[----:B--2---:R2:W3:Y:S02]  /*2e9b0*/  SYNCS.PHASECHK.TRANS64.TRYWAIT P1, [R5+URZ+0x38830], R6 ;  /* 0x03883006050075a7 */ /* 0x0044e4000802017f */
[----:B---3--:R-:W-:Y:S05]  /*2e9c0*/  @!P1 NANOSLEEP.SYNCS 0x989680 ;  /* 0x009896800000995d */ /* 0x008fea0003900000 */
[----:B------:R-:W3:Y:S02]  /*2e9d0*/  @!P1 SYNCS.PHASECHK.TRANS64 P1, [R5+URZ+0x38830], R6 ;  /* 0x03883006050095a7 */ /* 0x000ee4000802007f */
[----:B---3--:R-:W-:Y:S05]  /*2e9e0*/  @!P1 BRA `(.L_x_3104) ;  /* 0xfffffffc00f09947 */ /* 0x008fea000383ffff */
[----:B------:R-:W-:Y:S05]  /*2e9f0*/  BRA `(.L_x_3103) ;  /* 0xfffffe7c00147947 */ /* 0x000fea000383ffff */
.L_x_3110:
[----:B-1----:R1:W2:Y:S02]  /*2ea00*/  SYNCS.PHASECHK.TRANS64.TRYWAIT P1, [R5+URZ+0x38850], R6 ;  /* 0x03885006050075a7 */ /* 0x0022a4000802017f */
[----:B--2---:R-:W-:Y:S05]  /*2ea10*/  @!P1 NANOSLEEP.SYNCS 0x989680 ;  /* 0x009896800000995d */ /* 0x004fea0003900000 */
[----:B------:R-:W2:Y:S02]  /*2ea20*/  @!P1 SYNCS.PHASECHK.TRANS64 P1, [R5+URZ+0x38850], R6 ;  /* 0x03885006050095a7 */ /* 0x000ea4000802007f */
[----:B--2---:R-:W-:Y:S05]  /*2ea30*/  @!P1 BRA `(.L_x_3110) ;  /* 0xfffffffc00f09947 */ /* 0x004fea000383ffff */
[----:B------:R-:W-:Y:S05]  /*2ea40*/  BRA `(.L_x_3109) ;  /* 0xfffffea400c87947 */ /* 0x000fea000383ffff */
.L_x_3116:
[----:B-1----:R1:W2:Y:S02]  /*2ea50*/  SYNCS.PHASECHK.TRANS64.TRYWAIT P1, [R6+URZ+0x38830], R7 ;  /* 0x03883007060075a7 */ /* 0x0022a4000802017f */
[----:B--2---:R-:W-:Y:S05]  /*2ea60*/  @!P1 NANOSLEEP.SYNCS 0x989680 ;  /* 0x009896800000995d */ /* 0x004fea0003900000 */
[----:B------:R-:W2:Y:S02]  /*2ea70*/  @!P1 SYNCS.PHASECHK.TRANS64 P1, [R6+URZ+0x38830], R7 ;  /* 0x03883007060095a7 */ /* 0x000ea4000802007f */
[----:B--2---:R-:W-:Y:S05]  /*2ea80*/  @!P1 BRA `(.L_x_3116) ;  /* 0xfffffffc00f09947 */ /* 0x004fea000383ffff */
[----:B------:R-:W-:Y:S05]  /*2ea90*/  BRA `(.L_x_3115) ;  /* 0xfffffeac00107947 */ /* 0x000fea000383ffff */
.L_x_3122:
[----:B-1----:R1:W2:Y:S02]  /*2eaa0*/  SYNCS.PHASECHK.TRANS64.TRYWAIT P1, [R6+URZ+0x38850], R7 ;  /* 0x03885007060075a7 */ /* 0x0022a4000802017f */
[----:B--2---:R-:W-:Y:S05]  /*2eab0*/  @!P1 NANOSLEEP.SYNCS 0x989680 ;  /* 0x009896800000995d */ /* 0x004fea0003900000 */
[----:B------:R-:W2:Y:S02]  /*2eac0*/  @!P1 SYNCS.PHASECHK.TRANS64 P1, [R6+URZ+0x38850], R7 ;  /* 0x03885007060095a7 */ /* 0x000ea4000802007f */
[----:B--2---:R-:W-:Y:S05]  /*2ead0*/  @!P1 BRA `(.L_x_3122) ;  /* 0xfffffffc00f09947 */ /* 0x004fea000383ffff */
[----:B------:R-:W-:Y:S05]  /*2eae0*/  BRA `(.L_x_3121) ;  /* 0xfffffedc008c7947 */ /* 0x000fea000383ffff */
.L_x_3129:
[----:B-1----:R1:W2:Y:S02]  /*2eaf0*/  SYNCS.PHASECHK.TRANS64.TRYWAIT P1, [R6+URZ+0x38830], R7 ;  /* 0x03883007060075a7 */ /* 0x0022a4000802017f */
[----:B--2---:R-:W-:Y:S05]  /*2eb00*/  @!P1 NANOSLEEP.SYNCS 0x989680 ;  /* 0x009896800000995d */ /* 0x004fea0003900000 */
[----:B------:R-:W2:Y:S02]  /*2eb10*/  @!P1 SYNCS.PHASECHK.TRANS64 P1, [R6+URZ+0x38830], R7 ;  /* 0x03883007060095a7 */ /* 0x000ea4000802007f */
[----:B--2---:R-:W-:Y:S05]  /*2eb20*/  @!P1 BRA `(.L_x_3129) ;  /* 0xfffffffc00f09947 */ /* 0x004fea000383ffff */
[----:B------:R-:W-:Y:S05]  /*2eb30*/  BRA `(.L_x_3128) ;  /* 0xfffffee0009c7947 */ /* 0x000fea000383ffff */
.L_x_3135:
[----:B---3--:R3:W4:Y:S02]  /*2eb40*/  SYNCS.PHASECHK.TRANS64.TRYWAIT P1, [R6+URZ+0x38850], R7 ;  /* 0x03885007060075a7 */ /* 0x008724000802017f */
[----:B----4-:R-:W-:Y:S05]  /*2eb50*/  @!P1 NANOSLEEP.SYNCS 0x989680 ;  /* 0x009896800000995d */ /* 0x010fea0003900000 */
[----:B------:R-:W4:Y:S02]  /*2eb60*/  @!P1 SYNCS.PHASECHK.TRANS64 P1, [R6+URZ+0x38850], R7 ;  /* 0x03885007060095a7 */ /* 0x000f24000802007f */
[----:B----4-:R-:W-:Y:S05]  /*2eb70*/  @!P1 BRA `(.L_x_3135) ;  /* 0xfffffffc00f09947 */ /* 0x010fea000383ffff */
[----:B------:R-:W-:Y:S05]  /*2eb80*/  BRA `(.L_x_3134) ;  /* 0xffffff0800b87947 */ /* 0x000fea000383ffff */
.L_x_3140:
[----:B------:R-:W-:Y:S02]  /*2eb90*/  SEL R28, R25, R12, P0 ;  /* 0x0000000c191c7207 */ /* 0x000fe40000000000 */
[----:B------:R-:W-:Y:S01]  /*2eba0*/  SEL R25, R12, R25, P0 ;  /* 0x000000190c197207 */ /* 0x000fe20000000000 */
[----:B-----5:R-:W-:Y:S01]  /*2ebb0*/  IMAD.MOV.U32 R12, RZ, RZ, R3 ;  /* 0x000000ffff0c7224 */ /* 0x020fe200078e0003 */
[----:B------:R-:W-:Y:S02]  /*2ebc0*/  SEL R36, R15, R20, P0 ;  /* 0x000000140f247207 */ /* 0x000fe40000000000 */
[----:B------:R-:W-:Y:S01]  /*2ebd0*/  SEL R29, R20, R15, P0 ;  /* 0x0000000f141d7207 */ /* 0x000fe20000000000 */
[----:B------:R-:W-:Y:S01]  /*2ebe0*/  IMAD.MOV.U32 R15, RZ, RZ, -0x1 ;  /* 0xffffffffff0f7424 */ /* 0x000fe200078e00ff */
[----:B------:R-:W-:Y:S02]  /*2ebf0*/  SEL R84, R50, R11, P0 ;  /* 0x0000000b32547207 */ /* 0x000fe40000000000 */
[----:B------:R-:W-:-:S02]  /*2ec00*/  SEL R57, R11, R50, P0 ;  /* 0x000000320b397207 */ /* 0x000fc40000000000 */
[----:B------:R-:W-:Y:S02]  /*2ec10*/  MOV R11, 0x1c1f ;  /* 0x00001c1f000b7802 */ /* 0x000fe40000000f00 */
[----:B------:R-:W-:Y:S02]  /*2ec20*/  SEL R32, R27, R14, P0 ;  /* 0x0000000e1b207207 */ /* 0x000fe40000000000 */
[----:B------:R-:W-:-:S07]  /*2ec30*/  SEL R27, R14, R27, P0 ;  /* 0x0000001b0e1b7207 */ /* 0x000fce0000000000 */
[----:B-1----:R-:W-:Y:S05]  /*2ec40*/  WARPSYNC.COLLECTIVE R15, `(.L_x_3402) ;  /* 0x000000000f087348 */ /* 0x002fea0003c00000 */
[----:B------:R0:W2:Y:S02]  /*2ec50*/  SHFL.IDX P6, R14, R13, R12, R11 ;  /* 0x0000000c0d0e7389 */ /* 0x0000a400000c000b */
[----:B012---:R-:W-:Y:S01]  /*2ec60*/  ENDCOLLECTIVE ;  /* 0x000000000000791b */ /* 0x007fe20003800000 */
.L_x_3402:
[----:B------:R-:W-:Y:S02]  /*2ec70*/  LOP3.LUT R20, R3, 0x2, RZ, 0x3c, !PT ;  /* 0x0000000203147812 */ /* 0x000fe400078e3cff */
        /* <DEDUP_REMOVED lines=18> */
.L_x_3403:
        /* <DEDUP_REMOVED lines=13> */
[----:B------:R-:W-:-:S02]  /*2ee70*/  SEL R65, R38, R65, P0 ;  /* 0x0000004126417207 */ /* 0x000fc40000000000 */
[----:B------:R-:W-:-:S07]  /*2ee80*/  MOV R10, R14 ;  /* 0x0000000e000a7202 */ /* 0x000fce0000000f00 */
[----:B------:R-:W-:Y:S05]  /*2ee90*/  WARPSYNC.COLLECTIVE R15, `(.L_x_3404) ;  /* 0x000000000f087348 */ /* 0x000fea0003c00000 */
[----:B------:R0:W1:Y:S02]  /*2eea0*/  SHFL.IDX P6, R14, R13, R12, R11 ;  /* 0x0000000c0d0e7389 */ /* 0x00006400000c000b */
[----:B01----:R-:W-:Y:S01]  /*2eeb0*/  ENDCOLLECTIVE ;  /* 0x000000000000791b */ /* 0x003fe20003800000 */
.L_x_3404:
        /* <DEDUP_REMOVED lines=18> */
.L_x_3405:
        /* <DEDUP_REMOVED lines=19> */
.L_x_3406:
[----:B------:R-:W-:Y:S02]  /*2f110*/  SEL R111, R126, R111, P0 ;  /* 0x0000006f7e6f7207 */ /* 0x000fe40000000000 */
[----:B------:R-:W-:Y:S02]  /*2f120*/  SEL R116, R113, R132, P0 ;  /* 0x0000008471747207 */ /* 0x000fe40000000000 */
[----:B------:R-:W-:Y:S02]  /*2f130*/  SEL R113, R132, R113, P0 ;  /* 0x0000007184717207 */ /* 0x000fe40000000000 */
[----:B------:R-:W-:Y:S02]  /*2f140*/  SEL R6, R135, R134, P0 ;  /* 0x0000008687067207 */ /* 0x000fe40000000000 */
[----:B------:R-:W-:Y:S02]  /*2f150*/  SEL R5, R134, R135, P0 ;  /* 0x0000008786057207 */ /* 0x000fe40000000000 */
[----:B------:R-:W-:-:S02]  /*2f160*/  SEL R4, R9, R10, P0 ;  /* 0x0000000a09047207 */ /* 0x000fc40000000000 */
[----:B------:R-:W-:Y:S01]  /*2f170*/  MOV R13, R8 ;  /* 0x00000008000d7202 */ /* 0x000fe20000000f00 */
[----:B------:R-:W-:Y:S01]  /*2f180*/  IMAD.MOV.U32 R12, RZ, RZ, R20 ;  /* 0x000000ffff0c7224 */ /* 0x000fe200078e0014 */
[----:B------:R-:W-:Y:S01]  /*2f190*/  SEL R8, R24, R7, P0 ;  /* 0x0000000718087207 */ /* 0x000fe20000000000 */
[----:B------:R-:W-:-:S07]  /*2f1a0*/  IMAD.MOV.U32 R26, RZ, RZ, R14 ;  /* 0x000000ffff1a7224 */ /* 0x000fce00078e000e */
[----:B------:R-:W-:Y:S05]  /*2f1b0*/  WARPSYNC.COLLECTIVE R15, `(.L_x_3407) ;  /* 0x000000000f087348 */ /* 0x000fea0003c00000 */
[----:B------:R0:W1:Y:S02]  /*2f1c0*/  SHFL.IDX P6, R14, R13, R12, R11 ;  /* 0x0000000c0d0e7389 */ /* 0x00006400000c000b */
[----:B01----:R-:W-:Y:S01]  /*2f1d0*/  ENDCOLLECTIVE ;  /* 0x000000000000791b */ /* 0x003fe20003800000 */
.L_x_3407:
[----:B------:R-:W-:Y:S02]  /*2f1e0*/  IMAD.MOV.U32 R13, RZ, RZ, R28 ;  /* 0x000000ffff0d7224 */ /* 0x000fe400078e001c */
[----:B------:R-:W-:Y:S02]  /*2f1f0*/  IMAD.MOV.U32 R12, RZ, RZ, R3 ;  /* 0x000000ffff0c7224 */ /* 0x000fe400078e0003 */
[----:B------:R-:W-:-:S07]  /*2f200*/  IMAD.MOV.U32 R21, RZ, RZ, R14 ;  /* 0x000000ffff157224 */ /* 0x000fce00078e000e */
[----:B------:R-:W-:Y:S05]  /*2f210*/  WARPSYNC.COLLECTIVE R15, `(.L_x_3408) ;  /* 0x000000000f087348 */ /* 0x000fea0003c00000 */
[----:B------:R0:W1:Y:S02]  /*2f220*/  SHFL.IDX P6, R14, R13, R12, R11 ;  /* 0x0000000c0d0e7389 */ /* 0x00006400000c000b */
[----:B01----:R-:W-:Y:S01]  /*2f230*/  ENDCOLLECTIVE ;  /* 0x000000000000791b */ /* 0x003fe20003800000 */
.L_x_3408:
[----:B------:R-:W-:Y:S02]  /*2f240*/  IMAD.MOV.U32 R13, RZ, RZ, R25 ;  /* 0x000000ffff0d7224 */ /* 0x000fe400078e0019 */
[----:B------:R-:W-:Y:S01]  /*2f250*/  IMAD.MOV.U32 R12, RZ, RZ, R20 ;  /* 0x000000ffff0c7224 */ /* 0x000fe200078e0014 */
[----:B------:R-:W-:-:S07]  /*2f260*/  MOV R30, R14 ;  /* 0x0000000e001e7202 */ /* 0x000fce0000000f00 */
[----:B------:R-:W-:Y:S05]  /*2f270*/  WARPSYNC.COLLECTIVE R15, `(.L_x_3409) ;  /* 0x000000000f087348 */ /* 0x000fea0003c00000 */
[----:B------:R0:W1:Y:S02]  /*2f280*/  SHFL.IDX P6, R14, R13, R12, R11 ;  /* 0x0000000c0d0e7389 */ /* 0x00006400000c000b */
[----:B01----:R-:W-:Y:S01]  /*2f290*/  ENDCOLLECTIVE ;  /* 0x000000000000791b */ /* 0x003fe20003800000 */
.L_x_3409:
[----:B------:R-:W-:Y:S01]  /*2f2a0*/  IMAD.MOV.U32 R13, RZ, RZ, R32 ;  /* 0x000000ffff0d7224 */ /* 0x000fe200078e0020 */
[----:B------:R-:W-:Y:S01]  /*2f2b0*/  MOV R12, R3 ;  /* 0x00000003000c7202 */ /* 0x000fe20000000f00 */
[----:B------:R-:W-:-:S07]  /*2f2c0*/  IMAD.MOV.U32 R25, RZ, RZ, R14 ;  /* 0x000000ffff197224 */ /* 0x000fce00078e000e */
[----:B------:R-:W-:Y:S05]  /*2f2d0*/  WARPSYNC.COLLECTIVE R15, `(.L_x_3410) ;  /* 0x000000000f087348 */ /* 0x000fea0003c00000 */
[----:B------:R0:W1:Y:S02]  /*2f2e0*/  SHFL.IDX P6, R14, R13, R12, R11 ;  /* 0x0000000c0d0e7389 */ /* 0x00006400000c000b */
[----:B01----:R-:W-:Y:S01]  /*2f2f0*/  ENDCOLLECTIVE ;  /* 0x000000000000791b */ /* 0x003fe20003800000 */
.L_x_3410:
        /* <DEDUP_REMOVED lines=8> */
.L_x_3411:
[----:B------:R-:W-:Y:S01]  /*2f380*/  MOV R13, R36 ;  /* 0x00000024000d7202 */ /* 0x000fe20000000f00 */
[----:B------:R-:W-:Y:S02]  /*2f390*/  IMAD.MOV.U32 R12, RZ, RZ, R3 ;  /* 0x000000ffff0c7224 */ /* 0x000fe400078e0003 */
[----:B------:R-:W-:-:S07]  /*2f3a0*/  IMAD.MOV.U32 R27, RZ, RZ, R14 ;  /* 0x000000ffff1b7224 */ /* 0x000fce00078e000e */
[----:B------:R-:W-:Y:S05]  /*2f3b0*/  WARPSYNC.COLLECTIVE R15, `(.L_x_3412) ;  /* 0x000000000f087348 */ /* 0x000fea0003c00000 */
[----:B------:R0:W1:Y:S02]  /*2f3c0*/  SHFL.IDX P6, R14, R13, R12, R11 ;  /* 0x0000000c0d0e7389 */ /* 0x00006400000c000b */
[----:B01----:R-:W-:Y:S01]  /*2f3d0*/  ENDCOLLECTIVE ;  /* 0x000000000000791b */ /* 0x003fe20003800000 */
.L_x_3412:
        /* <DEDUP_REMOVED lines=8> */
.L_x_3413:
[----:B------:R-:W-:Y:S02]  /*2f460*/  IMAD.MOV.U32 R13, RZ, RZ, R40 ;  /* 0x000000ffff0d7224 */ /* 0x000fe400078e0028 */
[----:B------:R-:W-:Y:S01]  /*2f470*/  IMAD.MOV.U32 R12, RZ, RZ, R3 ;  /* 0x000000ffff0c7224 */ /* 0x000fe200078e0003 */
[----:B------:R-:W-:-:S07]  /*2f480*/  MOV R29, R14 ;  /* 0x0000000e001d7202 */ /* 0x000fce0000000f00 */
[----:B------:R-:W-:Y:S05]  /*2f490*/  WARPSYNC.COLLECTIVE R15, `(.L_x_3414) ;  /* 0x000000000f087348 */ /* 0x000fea0003c00000 */
[----:B------:R0:W1:Y:S02]  /*2f4a0*/  SHFL.IDX P6, R14, R13, R12, R11 ;  /* 0x0000000c0d0e7389 */ /* 0x00006400000c000b */
[----:B01----:R-:W-:Y:S01]  /*2f4b0*/  ENDCOLLECTIVE ;  /* 0x000000000000791b */ /* 0x003fe20003800000 */
.L_x_3414:
        /* <DEDUP_REMOVED lines=8> */
.L_x_3415:
[----:B------:R-:W-:Y:S02]  /*2f540*/  IMAD.MOV.U32 R13, RZ, RZ, R42 ;  /* 0x000000ffff0d7224 */ /* 0x000fe400078e002a */
[----:B------:R-:W-:Y:S02]  /*2f550*/  IMAD.MOV.U32 R12, RZ, RZ, R3 ;  /* 0x000000ffff0c7224 */ /* 0x000fe400078e0003 */
[----:B------:R-:W-:-:S07]  /*2f560*/  IMAD.MOV.U32 R31, RZ, RZ, R14 ;  /* 0x000000ffff1f7224 */ /* 0x000fce00078e000e */
[----:B------:R-:W-:Y:S05]  /*2f570*/  WARPSYNC.COLLECTIVE R15, `(.L_x_3416) ;  /* 0x000000000f087348 */ /* 0x000fea0003c00000 */
[----:B------:R0:W1:Y:S02]  /*2f580*/  SHFL.IDX P6, R14, R13, R12, R11 ;  /* 0x0000000c0d0e7389 */ /* 0x00006400000c000b */
[----:B01----:R-:W-:Y:S01]  /*2f590*/  ENDCOLLECTIVE ;  /* 0x000000000000791b */ /* 0x003fe20003800000 */
.L_x_3416:
[----:B------:R-:W-:Y:S01]  /*2f5a0*/  MOV R13, R33 ;  /* 0x00000021000d7202 */ /* 0x000fe20000000f00 */
[----:B------:R-:W-:Y:S02]  /*2f5b0*/  IMAD.MOV.U32 R12, RZ, RZ, R20 ;  /* 0x000000ffff0c7224 */ /* 0x000fe400078e0014 */
[----:B------:R-:W-:-:S07]  /*2f5c0*/  IMAD.MOV.U32 R42, RZ, RZ, R14 ;  /* 0x000000ffff2a7224 */ /* 0x000fce00078e000e */
[----:B------:R-:W-:Y:S05]  /*2f5d0*/  WARPSYNC.COLLECTIVE R15, `(.L_x_3417) ;  /* 0x000000000f087348 */ /* 0x000fea0003c00000 */
[----:B------:R0:W1:Y:S02]  /*2f5e0*/  SHFL.IDX P6, R14, R13, R12, R11 ;  /* 0x0000000c0d0e7389 */ /* 0x00006400000c000b */
[----:B01----:R-:W-:Y:S01]  /*2f5f0*/  ENDCOLLECTIVE ;  /* 0x000000000000791b */ /* 0x003fe20003800000 */
.L_x_3417:
[----:B------:R-:W-:Y:S02]  /*2f600*/  IMAD.MOV.U32 R13, RZ, RZ, R44 ;  /* 0x000000ffff0d7224 */ /* 0x000fe400078e002c */
[----:B------:R-:W-:Y:S02]  /*2f610*/  IMAD.MOV.U32 R12, RZ, RZ, R3 ;  /* 0x000000ffff0c7224 */ /* 0x000fe400078e0003 */
[----:B------:R-:W-:-:S07]  /*2f620*/  IMAD.MOV.U32 R33, RZ, RZ, R14 ;  /* 0x000000ffff217224 */ /* 0x000fce00078e000e */
[----:B------:R-:W-:Y:S05]  /*2f630*/  WARPSYNC.COLLECTIVE R15, `(.L_x_3418) ;  /* 0x000000000f087348 */ /* 0x000fea0003c00000 */
[----:B------:R0:W1:Y:S02]  /*2f640*/  SHFL.IDX P6, R14, R13, R12, R11 ;  /* 0x0000000c0d0e7389 */ /* 0x00006400000c000b */
[----:B01----:R-:W-:Y:S01]  /*2f650*/  ENDCOLLECTIVE ;  /* 0x000000000000791b */ /* 0x003fe20003800000 */
.L_x_3418:
[----:B------:R-:W-:Y:S02]  /*2f660*/  IMAD.MOV.U32 R13, RZ, RZ, R35 ;  /* 0x000000ffff0d7224 */ /* 0x000fe400078e0023 */
[----:B------:R-:W-:Y:S01]  /*2f670*/  IMAD.MOV.U32 R12, RZ, RZ, R20 ;  /* 0x000000ffff0c7224 */ /* 0x000fe200078e0014 */
[----:B------:R-:W-:-:S07]  /*2f680*/  MOV R46, R14 ;  /* 0x0000000e002e7202 */ /* 0x000fce0000000f00 */
[----:B------:R-:W-:Y:S05]  /*2f690*/  WARPSYNC.COLLECTIVE R15, `(.L_x_3419) ;  /* 0x000000000f087348 */ /* 0x000fea0003c00000 */
[----:B------:R0:W1:Y:S02]  /*2f6a0*/  SHFL.IDX P6, R14, R13, R12, R11 ;  /* 0x0000000c0d0e7389 */ /* 0x00006400000c000b */
[----:B01----:R-:W-:Y:S01]  /*2f6b0*/  ENDCOLLECTIVE ;  /* 0x000000000000791b */ /* 0x003fe20003800000 */
.L_x_3419:
[----:B------:R-:W-:Y:S01]  /*2f6c0*/  IMAD.MOV.U32 R13, RZ, RZ, R48 ;  /* 0x000000ffff0d7224 */ /* 0x000fe200078e0030 */
[----:B------:R-:W-:Y:S01]  /*2f6d0*/  MOV R12, R3 ;  /* 0x00000003000c7202 */ /* 0x000fe20000000f00 */
[----:B------:R-:W-:-:S07]  /*2f6e0*/  IMAD.MOV.U32 R35, RZ, RZ, R14 ;  /* 0x000000ffff237224 */ /* 0x000fce00078e000e */
[----:B------:R-:W-:Y:S05]  /*2f6f0*/  WARPSYNC.COLLECTIVE R15, `(.L_x_3420) ;  /* 0x000000000f087348 */ /* 0x000fea0003c00000 */
[----:B------:R0:W1:Y:S02]  /*2f700*/  SHFL.IDX P6, R14, R13, R12, R11 ;  /* 0x0000000c0d0e7389 */ /* 0x00006400000c000b */
[----:B01----:R-:W-:Y:S01]  /*2f710*/  ENDCOLLECTIVE ;  /* 0x000000000000791b */ /* 0x003fe20003800000 */
.L_x_3420:
        /* <DEDUP_REMOVED lines=8> */
.L_x_3421:
[----:B------:R-:W-:Y:S01]  /*2f7a0*/  MOV R13, R52 ;  /* 0x00000034000d7202 */ /* 0x000fe20000000f00 */
[----:B------:R-:W-:Y:S02]  /*2f7b0*/  IMAD.MOV.U32 R12, RZ, RZ, R3 ;  /* 0x000000ffff0c7224 */ /* 0x000fe400078e0003 */
[----:B------:R-:W-:-:S07]  /*2f7c0*/  IMAD.MOV.U32 R37, RZ, RZ, R14 ;  /* 0x000000ffff257224 */ /* 0x000fce00078e000e */
[----:B------:R-:W-:Y:S05]  /*2f7d0*/  WARPSYNC.COLLECTIVE R15, `(.L_x_3422) ;  /* 0x000000000f087348 */ /* 0x000fea0003c00000 */
[----:B------:R0:W1:Y:S02]  /*2f7e0*/  SHFL.IDX P6, R14, R13, R12, R11 ;  /* 0x0000000c0d0e7389 */ /* 0x00006400000c000b */
[----:B01----:R-:W-:Y:S01]  /*2f7f0*/  ENDCOLLECTIVE ;  /* 0x000000000000791b */ /* 0x003fe20003800000 */
.L_x_3422:
        /* <DEDUP_REMOVED lines=8> */
.L_x_3423:
[----:B------:R-:W-:Y:S02]  /*2f880*/  IMAD.MOV.U32 R13, RZ, RZ, R56 ;  /* 0x000000ffff0d7224 */ /* 0x000fe400078e0038 */
[----:B------:R-:W-:Y:S01]  /*2f890*/  IMAD.MOV.U32 R12, RZ, RZ, R3 ;  /* 0x000000ffff0c7224 */ /* 0x000fe200078e0003 */
[----:B------:R-:W-:-:S07]  /*2f8a0*/  MOV R39, R14 ;  /* 0x0000000e00277202 */ /* 0x000fce0000000f00 */
[----:B------:R-:W-:Y:S05]  /*2f8b0*/  WARPSYNC.COLLECTIVE R15, `(.L_x_3424) ;  /* 0x000000000f087348 */ /* 0x000fea0003c00000 */
[----:B------:R0:W1:Y:S02]  /*2f8c0*/  SHFL.IDX P6, R14, R13, R12, R11 ;  /* 0x0000000c0d0e7389 */ /* 0x00006400000c000b */
[----:B01----:R-:W-:Y:S01]  /*2f8d0*/  ENDCOLLECTIVE ;  /* 0x000000000000791b */ /* 0x003fe20003800000 */
.L_x_3424:
        /* <DEDUP_REMOVED lines=8> */
.L_x_3425:
[----:B------:R-:W-:Y:S02]  /*2f960*/  IMAD.MOV.U32 R13, RZ, RZ, R60 ;  /* 0x000000ffff0d7224 */ /* 0x000fe400078e003c */
[----:B------:R-:W-:Y:S02]  /*2f970*/  IMAD.MOV.U32 R12, RZ, RZ, R3 ;  /* 0x000000ffff0c7224 */ /* 0x000fe400078e0003 */
[----:B------:R-:W-:-:S07]  /*2f980*/  IMAD.MOV.U32 R41, RZ, RZ, R14 ;  /* 0x000000ffff297224 */ /* 0x000fce00078e000e */
[----:B------:R-:W-:Y:S05]  /*2f990*/  WARPSYNC.COLLECTIVE R15, `(.L_x_3426) ;  /* 0x000000000f087348 */ /* 0x000fea0003c00000 */
[----:B------:R0:W1:Y:S02]  /*2f9a0*/  SHFL.IDX P6, R14, R13, R12, R11 ;  /* 0x0000000c0d0e7389 */ /* 0x00006400000c000b */
[----:B01----:R-:W-:Y:S01]  /*2f9b0*/  ENDCOLLECTIVE ;  /* 0x000000000000791b */ /* 0x003fe20003800000 */
.L_x_3426:
        /* <DEDUP_REMOVED lines=8> */
.L_x_3427:
[----:B------:R-:W-:Y:S02]  /*2fa40*/  IMAD.MOV.U32 R13, RZ, RZ, R64 ;  /* 0x000000ffff0d7224 */ /* 0x000fe400078e0040 */
[----:B------:R-:W-:Y:S02]  /*2fa50*/  IMAD.MOV.U32 R12, RZ, RZ, R3 ;  /* 0x000000ffff0c7224 */ /* 0x000fe400078e0003 */
[----:B------:R-:W-:-:S07]  /*2fa60*/  IMAD.MOV.U32 R43, RZ, RZ, R14 ;  /* 0x000000ffff2b7224 */ /* 0x000fce00078e000e */
[----:B------:R-:W-:Y:S05]  /*2fa70*/  WARPSYNC.COLLECTIVE R15, `(.L_x_3428) ;  /* 0x000000000f087348 */ /* 0x000fea0003c00000 */
[----:B------:R0:W1:Y:S02]  /*2fa80*/  SHFL.IDX P6, R14, R13, R12, R11 ;  /* 0x0000000c0d0e7389 */ /* 0x00006400000c000b */
[----:B01----:R-:W-:Y:S01]  /*2fa90*/  ENDCOLLECTIVE ;  /* 0x000000000000791b */ /* 0x003fe20003800000 */
.L_x_3428:
        /* <DEDUP_REMOVED lines=8> */
.L_x_3429:
[----:B------:R-:W-:Y:S01]  /*2fb20*/  IMAD.MOV.U32 R13, RZ, RZ, R68 ;  /* 0x000000ffff0d7224 */ /* 0x000fe200078e0044 */
[----:B------:R-:W-:Y:S01]  /*2fb30*/  MOV R12, R3 ;  /* 0x00000003000c7202 */ /* 0x000fe20000000f00 */
[----:B------:R-:W-:-:S07]  /*2fb40*/  IMAD.MOV.U32 R45, RZ, RZ, R14 ;  /* 0x000000ffff2d7224 */ /* 0x000fce00078e000e */
[----:B------:R-:W-:Y:S05]  /*2fb50*/  WARPSYNC.COLLECTIVE R15, `(.L_x_3430) ;  /* 0x000000000f087348 */ /* 0x000fea0003c00000 */
[----:B------:R0:W1:Y:S02]  /*2fb60*/  SHFL.IDX P6, R14, R13, R12, R11 ;  /* 0x0000000c0d0e7389 */ /* 0x00006400000c000b */
[----:B01----:R-:W-:Y:S01]  /*2fb70*/  ENDCOLLECTIVE ;  /* 0x000000000000791b */ /* 0x003fe20003800000 */
.L_x_3430:
        /* <DEDUP_REMOVED lines=8> */
.L_x_3431:
[----:B------:R-:W-:Y:S01]  /*2fc00*/  MOV R13, R72 ;  /* 0x00000048000d7202 */ /* 0x000fe20000000f00 */
[----:B------:R-:W-:Y:S02]  /*2fc10*/  IMAD.MOV.U32 R12, RZ, RZ, R3 ;  /* 0x000000ffff0c7224 */ /* 0x000fe400078e0003 */
[----:B------:R-:W-:-:S07]  /*2fc20*/  IMAD.MOV.U32 R47, RZ, RZ, R14 ;  /* 0x000000ffff2f7224 */ /* 0x000fce00078e000e */
[----:B------:R-:W-:Y:S05]  /*2fc30*/  WARPSYNC.COLLECTIVE R15, `(.L_x_3432) ;  /* 0x000000000f087348 */ /* 0x000fea0003c00000 */
[----:B------:R0:W1:Y:S02]  /*2fc40*/  SHFL.IDX P6, R14, R13, R12, R11 ;  /* 0x0000000c0d0e7389 */ /* 0x00006400000c000b */
[----:B01----:R-:W-:Y:S01]  /*2fc50*/  ENDCOLLECTIVE ;  /* 0x000000000000791b */ /* 0x003fe20003800000 */
.L_x_3432:
        /* <DEDUP_REMOVED lines=8> */
.L_x_3433:
[----:B------:R-:W-:Y:S02]  /*2fce0*/  IMAD.MOV.U32 R13, RZ, RZ, R78 ;  /* 0x000000ffff0d7224 */ /* 0x000fe400078e004e */
[----:B------:R-:W-:Y:S01]  /*2fcf0*/  IMAD.MOV.U32 R12, RZ, RZ, R3 ;  /* 0x000000ffff0c7224 */ /* 0x000fe200078e0003 */
[----:B------:R-:W-:-:S07]  /*2fd00*/  MOV R49, R14 ;  /* 0x0000000e00317202 */ /* 0x000fce0000000f00 */
[----:B------:R-:W-:Y:S05]  /*2fd10*/  WARPSYNC.COLLECTIVE R15, `(.L_x_3434) ;  /* 0x000000000f087348 */ /* 0x000fea0003c00000 */
[----:B------:R0:W1:Y:S02]  /*2fd20*/  SHFL.IDX P6, R14, R13, R12, R11 ;  /* 0x0000000c0d0e7389 */ /* 0x00006400000c000b */
[----:B01----:R-:W-:Y:S01]  /*2fd30*/  ENDCOLLECTIVE ;  /* 0x000000000000791b */ /* 0x003fe20003800000 */
.L_x_3434:
        /* <DEDUP_REMOVED lines=8> */
.L_x_3435:
[----:B------:R-:W-:Y:S02]  /*2fdc0*/  IMAD.MOV.U32 R13, RZ, RZ, R80 ;  /* 0x000000ffff0d7224 */ /* 0x000fe400078e0050 */
[----:B------:R-:W-:Y:S02]  /*2fdd0*/  IMAD.MOV.U32 R12, RZ, RZ, R3 ;  /* 0x000000ffff0c7224 */ /* 0x000fe400078e0003 */
[----:B------:R-:W-:-:S07]  /*2fde0*/  IMAD.MOV.U32 R51, RZ, RZ, R14 ;  /* 0x000000ffff337224 */ /* 0x000fce00078e000e */
[----:B------:R-:W-:Y:S05]  /*2fdf0*/  WARPSYNC.COLLECTIVE R15, `(.L_x_3436) ;  /* 0x000000000f087348 */ /* 0x000fea0003c00000 */
[----:B------:R0:W1:Y:S02]  /*2fe00*/  SHFL.IDX P6, R14, R13, R12, R11 ;  /* 0x0000000c0d0e7389 */ /* 0x00006400000c000b */
[----:B01----:R-:W-:Y:S01]  /*2fe10*/  ENDCOLLECTIVE ;  /* 0x000000000000791b */ /* 0x003fe20003800000 */
.L_x_3436:
[----:B------:R-:W-:Y:S01]  /*2fe20*/  MOV R13, R53 ;  /* 0x00000035000d7202 */ /* 0x000fe20000000f00 */
[----:B------:R-:W-:Y:S02]  /*2fe30*/  IMAD.MOV.U32 R12, RZ, RZ, R20 ;  /* 0x000000ffff0c7224 */ /* 0x000fe400078e0014 */
[----:B------:R-:W-:-:S07]  /*2fe40*/  IMAD.MOV.U32 R80, RZ, RZ, R14 ;  /* 0x000000ffff507224 */ /* 0x000fce00078e000e */
[----:B------:R-:W-:Y:S05]  /*2fe50*/  WARPSYNC.COLLECTIVE R15, `(.L_x_3437) ;  /* 0x000000000f087348 */ /* 0x000fea0003c00000 */
[----:B------:R0:W1:Y:S02]  /*2fe60*/  SHFL.IDX P6, R14, R13, R12, R11 ;  /* 0x0000000c0d0e7389 */ /* 0x00006400000c000b */
[----:B01----:R-:W-:Y:S01]  /*2fe70*/  ENDCOLLECTIVE ;  /* 0x000000000000791b */ /* 0x003fe20003800000 */
.L_x_3437:
[----:B------:R-:W-:Y:S02]  /*2fe80*/  IMAD.MOV.U32 R13, RZ, RZ, R82 ;  /* 0x000000ffff0d7224 */ /* 0x000fe400078e0052 */
[----:B------:R-:W-:Y:S02]  /*2fe90*/  IMAD.MOV.U32 R12, RZ, RZ, R3 ;  /* 0x000000ffff0c7224 */ /* 0x000fe400078e0003 */
[----:B------:R-:W-:-:S07]  /*2fea0*/  IMAD.MOV.U32 R53, RZ, RZ, R14 ;  /* 0x000000ffff357224 */ /* 0x000fce00078e000e */
[----:B------:R-:W-:Y:S05]  /*2feb0*/  WARPSYNC.COLLECTIVE R15, `(.L_x_3438) ;  /* 0x000000000f087348 */ /* 0x000fea0003c00000 */
[----:B------:R0:W1:Y:S02]  /*2fec0*/  SHFL.IDX P6, R14, R13, R12, R11 ;  /* 0x0000000c0d0e7389 */ /* 0x00006400000c000b */
[----:B01----:R-:W-:Y:S01]  /*2fed0*/  ENDCOLLECTIVE ;  /* 0x000000000000791b */ /* 0x003fe20003800000 */
.L_x_3438:
[----:B------:R-:W-:Y:S02]  /*2fee0*/  IMAD.MOV.U32 R13, RZ, RZ, R55 ;  /* 0x000000ffff0d7224 */ /* 0x000fe400078e0037 */
[----:B------:R-:W-:Y:S01]  /*2fef0*/  IMAD.MOV.U32 R12, RZ, RZ, R20 ;  /* 0x000000ffff0c7224 */ /* 0x000fe200078e0014 */
[----:B------:R-:W-:-:S07]  /*2ff00*/  MOV R82, R14 ;  /* 0x0000000e00527202 */ /* 0x000fce0000000f00 */
[----:B------:R-:W-:Y:S05]  /*2ff10*/  WARPSYNC.COLLECTIVE R15, `(.L_x_3439) ;  /* 0x000000000f087348 */ /* 0x000fea0003c00000 */
[----:B------:R0:W1:Y:S02]  /*2ff20*/  SHFL.IDX P6, R14, R13, R12, R11 ;  /* 0x0000000c0d0e7389 */ /* 0x00006400000c000b */
[----:B01----:R-:W-:Y:S01]  /*2ff30*/  ENDCOLLECTIVE ;  /* 0x000000000000791b */ /* 0x003fe20003800000 */
.L_x_3439:
[----:B------:R-:W-:Y:S01]  /*2ff40*/  IMAD.MOV.U32 R13, RZ, RZ, R84 ;  /* 0x000000ffff0d7224 */ /* 0x000fe200078e0054 */
[----:B------:R-:W-:Y:S01]  /*2ff50*/  MOV R12, R3 ;  /* 0x00000003000c7202 */ /* 0x000fe20000000f00 */
[----:B------:R-:W-:-:S07]  /*2ff60*/  IMAD.MOV.U32 R55, RZ, RZ, R14 ;  /* 0x000000ffff377224 */ /* 0x000fce00078e000e */
[----:B------:R-:W-:Y:S05]  /*2ff70*/  WARPSYNC.COLLECTIVE R15, `(.L_x_3440) ;  /* 0x000000000f087348 */ /* 0x000fea0003c00000 */
[----:B------:R0:W1:Y:S02]  /*2ff80*/  SHFL.IDX P6, R14, R13, R12, R11 ;  /* 0x0000000c0d0e7389 */ /* 0x00006400000c000b */
[----:B01----:R-:W-:Y:S01]  /*2ff90*/  ENDCOLLECTIVE ;  /* 0x000000000000791b */ /* 0x003fe20003800000 */
.L_x_3440:
        /* <DEDUP_REMOVED lines=8> */
.L_x_3441:
[----:B------:R-:W-:Y:S01]  /*30020*/  MOV R13, R86 ;  /* 0x00000056000d7202 */ /* 0x000fe20000000f00 */
[----:B------:R-:W-:Y:S02]  /*30030*/  IMAD.MOV.U32 R12, RZ, RZ, R3 ;  /* 0x000000ffff0c7224 */ /* 0x000fe400078e0003 */
[----:B------:R-:W-:-:S07]  /*30040*/  IMAD.MOV.U32 R57, RZ, RZ, R14 ;  /* 0x000000ffff397224 */ /* 0x000fce00078e000e */
[----:B------:R-:W-:Y:S05]  /*30050*/  WARPSYNC.COLLECTIVE R15, `(.L_x_3442) ;  /* 0x000000000f087348 */ /* 0x000fea0003c00000 */
[----:B------:R0:W1:Y:S02]  /*30060*/  SHFL.IDX P6, R14, R13, R12, R11 ;  /* 0x0000000c0d0e7389 */ /* 0x00006400000c000b */
[----:B01----:R-:W-:Y:S01]  /*30070*/  ENDCOLLECTIVE ;  /* 0x000000000000791b */ /* 0x003fe20003800000 */
.L_x_3442:
[----:B------:R-:W-:Y:S01]  /*30080*/  SEL R29, R84, R57, P0 ;  /* 0x00000039541d7207 */ /* 0x000fe20000000000 */
[----:B------:R-:W-:Y:S02]  /*30090*/  IMAD.MOV.U32 R13, RZ, RZ, R59 ;  /* 0x000000ffff0d7224 */ /* 0x000fe400078e003b */
[----:B------:R-:W-:Y:S02]  /*300a0*/  IMAD.MOV.U32 R12, RZ, RZ, R20 ;  /* 0x000000ffff0c7224 */ /* 0x000fe400078e0014 */
[----:B------:R-:W-:-:S07]  /*300b0*/  IMAD.MOV.U32 R86, RZ, RZ, R14 ;  /* 0x000000ffff567224 */ /* 0x000fce00078e000e */
[----:B------:R-:W-:Y:S05]  /*300c0*/  WARPSYNC.COLLECTIVE R15, `(.L_x_3443) ;  /* 0x000000000f087348 */ /* 0x000fea0003c00000 */
[----:B------:R0:W1:Y:S02]  /*300d0*/  SHFL.IDX P6, R14, R13, R12, R11 ;  /* 0x0000000c0d0e7389 */ /* 0x00006400000c000b */
[----:B01----:R-:W-:Y:S01]  /*300e0*/  ENDCOLLECTIVE ;  /* 0x000000000000791b */ /* 0x003fe20003800000 */
.L_x_3443:
[----:B------:R-:W-:Y:S02]  /*300f0*/  IMAD.MOV.U32 R13, RZ, RZ, R88 ;  /* 0x000000ffff0d7224 */ /* 0x000fe400078e0058 */
[----:B------:R-:W-:Y:S01]  /*30100*/  IMAD.MOV.U32 R12, RZ, RZ, R3 ;  /* 0x000000ffff0c7224 */ /* 0x000fe200078e0003 */
[----:B------:R-:W-:-:S07]  /*30110*/  MOV R59, R14 ;  /* 0x0000000e003b7202 */ /* 0x000fce0000000f00 */
[----:B------:R-:W-:Y:S05]  /*30120*/  WARPSYNC.COLLECTIVE R15, `(.L_x_3444) ;  /* 0x000000000f087348 */ /* 0x000fea0003c00000 */
[----:B------:R0:W1:Y:S02]  /*30130*/  SHFL.IDX P6, R14, R13, R12, R11 ;  /* 0x0000000c0d0e7389 */ /* 0x00006400000c000b */
[----:B01----:R-:W-:Y:S01]  /*30140*/  ENDCOLLECTIVE ;  /* 0x000000000000791b */ /* 0x003fe20003800000 */
.L_x_3444:
[----:B------:R-:W-:Y:S01]  /*30150*/  SEL R35, R59, R86, P0 ;  /* 0x000000563b237207 */ /* 0x000fe20000000000 */
[----:B------:R-:W-:Y:S01]  /*30160*/  IMAD.MOV.U32 R13, RZ, RZ, R61 ;  /* 0x000000ffff0d7224 */ /* 0x000fe200078e003d */
[----:B------:R-:W-:Y:S01]  /*30170*/  MOV R12, R20 ;  /* 0x00000014000c7202 */ /* 0x000fe20000000f00 */
[----:B------:R-:W-:-:S07]  /*30180*/  IMAD.MOV.U32 R88, RZ, RZ, R14 ;  /* 0x000000ffff587224 */ /* 0x000fce00078e000e */
[----:B------:R-:W-:Y:S05]  /*30190*/  WARPSYNC.COLLECTIVE R15, `(.L_x_3445) ;  /* 0x000000000f087348 */ /* 0x000fea0003c00000 */
[----:B------:R0:W1:Y:S02]  /*301a0*/  SHFL.IDX P6, R14, R13, R12, R11 ;  /* 0x0000000c0d0e7389 */ /* 0x00006400000c000b */
[----:B01----:R-:W-:Y:S01]  /*301b0*/  ENDCOLLECTIVE ;  /* 0x000000000000791b */ /* 0x003fe20003800000 */
.L_x_3445:
[----:B------:R-:W-:Y:S02]  /*301c0*/  IMAD.MOV.U32 R13, RZ, RZ, R90 ;  /* 0x000000ffff0d7224 */ /* 0x000fe400078e005a */
[----:B------:R-:W-:Y:S02]  /*301d0*/  IMAD.MOV.U32 R12, RZ, RZ, R3 ;  /* 0x000000ffff0c7224 */ /* 0x000fe400078e0003 */
[----:B------:R-:W-:-:S07]  /*301e0*/  IMAD.MOV.U32 R61, RZ, RZ, R14 ;  /* 0x000000ffff3d7224 */ /* 0x000fce00078e000e */
[----:B------:R-:W-:Y:S05]  /*301f0*/  WARPSYNC.COLLECTIVE R15, `(.L_x_3446) ;  /* 0x000000000f087348 */ /* 0x000fea0003c00000 */
[----:B------:R0:W1:Y:S02]  /*30200*/  SHFL.IDX P6, R14, R13, R12, R11 ;  /* 0x0000000c0d0e7389 */ /* 0x00006400000c000b */
[----:B01----:R-:W-:Y:S01]  /*30210*/  ENDCOLLECTIVE ;  /* 0x000000000000791b */ /* 0x003fe20003800000 */
.L_x_3446:
        /* <DEDUP_REMOVED lines=8> */
.L_x_3447:
[----:B------:R-:W-:Y:S02]  /*302a0*/  IMAD.MOV.U32 R13, RZ, RZ, R102 ;  /* 0x000000ffff0d7224 */ /* 0x000fe400078e0066 */
[----:B------:R-:W-:Y:S02]  /*302b0*/  IMAD.MOV.U32 R12, RZ, RZ, R3 ;  /* 0x000000ffff0c7224 */ /* 0x000fe400078e0003 */
[----:B------:R-:W-:-:S07]  /*302c0*/  IMAD.MOV.U32 R63, RZ, RZ, R14 ;  /* 0x000000ffff3f7224 */ /* 0x000fce00078e000e */
[----:B------:R-:W-:Y:S05]  /*302d0*/  WARPSYNC.COLLECTIVE R15, `(.L_x_3448) ;  /* 0x000000000f087348 */ /* 0x000fea0003c00000 */
[----:B------:R0:W1:Y:S02]  /*302e0*/  SHFL.IDX P6, R14, R13, R12, R11 ;  /* 0x0000000c0d0e7389 */ /* 0x00006400000c000b */
[----:B01----:R-:W-:Y:S01]  /*302f0*/  ENDCOLLECTIVE ;  /* 0x000000000000791b */ /* 0x003fe20003800000 */
.L_x_3448:
[----:B------:R-:W-:Y:S02]  /*30300*/  IMAD.MOV.U32 R13, RZ, RZ, R65 ;  /* 0x000000ffff0d7224 */ /* 0x000fe400078e0041 */
[----:B------:R-:W-:Y:S01]  /*30310*/  IMAD.MOV.U32 R12, RZ, RZ, R20 ;  /* 0x000000ffff0c7224 */ /* 0x000fe200078e0014 */
[----:B------:R-:W-:-:S07]  /*30320*/  MOV R102, R14 ;  /* 0x0000000e00667202 */ /* 0x000fce0000000f00 */
[----:B------:R-:W-:Y:S05]  /*30330*/  WARPSYNC.COLLECTIVE R15, `(.L_x_3449) ;  /* 0x000000000f087348 */ /* 0x000fea0003c00000 */
[----:B------:R0:W1:Y:S02]  /*30340*/  SHFL.IDX P6, R14, R13, R12, R11 ;  /* 0x0000000c0d0e7389 */ /* 0x00006400000c000b */
[----:B01----:R-:W-:Y:S01]  /*30350*/  ENDCOLLECTIVE ;  /* 0x000000000000791b */ /* 0x003fe20003800000 */
.L_x_3449:
[----:B------:R-:W-:Y:S01]  /*30360*/  IMAD.MOV.U32 R13, RZ, RZ, R104 ;  /* 0x000000ffff0d7224 */ /* 0x000fe200078e0068 */
[----:B------:R-:W-:Y:S01]  /*30370*/  MOV R12, R3 ;  /* 0x00000003000c7202 */ /* 0x000fe20000000f00 */
[----:B------:R-:W-:-:S07]  /*30380*/  IMAD.MOV.U32 R65, RZ, RZ, R14 ;  /* 0x000000ffff417224 */ /* 0x000fce00078e000e */
[----:B------:R-:W-:Y:S05]  /*30390*/  WARPSYNC.COLLECTIVE R15, `(.L_x_3450) ;  /* 0x000000000f087348 */ /* 0x000fea0003c00000 */
[----:B------:R0:W1:Y:S02]  /*303a0*/  SHFL.IDX P6, R14, R13, R12, R11 ;  /* 0x0000000c0d0e7389 */ /* 0x00006400000c000b */
[----:B01----:R-:W-:Y:S01]  /*303b0*/  ENDCOLLECTIVE ;  /* 0x000000000000791b */ /* 0x003fe20003800000 */
.L_x_3450:
        /* <DEDUP_REMOVED lines=8> */
.L_x_3451:
[----:B------:R-:W-:Y:S01]  /*30440*/  MOV R13, R106 ;  /* 0x0000006a000d7202 */ /* 0x000fe20000000f00 */
[----:B------:R-:W-:Y:S02]  /*30450*/  IMAD.MOV.U32 R12, RZ, RZ, R3 ;  /* 0x000000ffff0c7224 */ /* 0x000fe400078e0003 */
[----:B------:R-:W-:-:S07]  /*30460*/  IMAD.MOV.U32 R69, RZ, RZ, R14 ;  /* 0x000000ffff457224 */ /* 0x000fce00078e000e */
[----:B------:R-:W-:Y:S05]  /*30470*/  WARPSYNC.COLLECTIVE R15, `(.L_x_3452) ;  /* 0x000000000f087348 */ /* 0x000fea0003c00000 */
[----:B------:R0:W1:Y:S02]  /*30480*/  SHFL.IDX P6, R14, R13, R12, R11 ;  /* 0x0000000c0d0e7389 */ /* 0x00006400000c000b */
[----:B01----:R-:W-:Y:S01]  /*30490*/  ENDCOLLECTIVE ;  /* 0x000000000000791b */ /* 0x003fe20003800000 */
.L_x_3452:
        /* <DEDUP_REMOVED lines=8> */
.L_x_3453:
[----:B------:R-:W-:Y:S02]  /*30520*/  IMAD.MOV.U32 R13, RZ, RZ, R108 ;  /* 0x000000ffff0d7224 */ /* 0x000fe400078e006c */
[----:B------:R-:W-:Y:S01]  /*30530*/  IMAD.MOV.U32 R12, RZ, RZ, R3 ;  /* 0x000000ffff0c7224 */ /* 0x000fe200078e0003 */
[----:B------:R-:W-:-:S07]  /*30540*/  MOV R103, R14 ;  /* 0x0000000e00677202 */ /* 0x000fce0000000f00 */
[----:B------:R-:W-:Y:S05]  /*30550*/  WARPSYNC.COLLECTIVE R15, `(.L_x_3454) ;  /* 0x000000000f087348 */ /* 0x000fea0003c00000 */
[----:B------:R0:W1:Y:S02]  /*30560*/  SHFL.IDX P6, R14, R13, R12, R11 ;  /* 0x0000000c0d0e7389 */ /* 0x00006400000c000b */
[----:B01----:R-:W-:Y:S01]  /*30570*/  ENDCOLLECTIVE ;  /* 0x000000000000791b */ /* 0x003fe20003800000 */
.L_x_3454:
[----:B------:R-:W-:Y:S01]  /*30580*/  SEL R49, R106, R103, P0 ;  /* 0x000000676a317207 */ /* 0x000fe20000000000 */
[----:B------:R-:W-:Y:S01]  /*30590*/  IMAD.MOV.U32 R13, RZ, RZ, R105 ;  /* 0x000000ffff0d7224 */ /* 0x000fe200078e0069 */
[----:B------:R-:W-:Y:S01]  /*305a0*/  MOV R12, R20 ;  /* 0x00000014000c7202 */ /* 0x000fe20000000f00 */
[----:B------:R-:W-:-:S07]  /*305b0*/  IMAD.MOV.U32 R108, RZ, RZ, R14 ;  /* 0x000000ffff6c7224 */ /* 0x000fce00078e000e */
[----:B------:R-:W-:Y:S05]  /*305c0*/  WARPSYNC.COLLECTIVE R15, `(.L_x_3455) ;  /* 0x000000000f087348 */ /* 0x000fea0003c00000 */
[----:B------:R0:W1:Y:S02]  /*305d0*/  SHFL.IDX P6, R14, R13, R12, R11 ;  /* 0x0000000c0d0e7389 */ /* 0x00006400000c000b */
[----:B01----:R-:W-:Y:S01]  /*305e0*/  ENDCOLLECTIVE ;  /* 0x000000000000791b */ /* 0x003fe20003800000 */
.L_x_3455:
[----:B------:R-:W-:Y:S02]  /*305f0*/  IMAD.MOV.U32 R13, RZ, RZ, R110 ;  /* 0x000000ffff0d7224 */ /* 0x000fe400078e006e */
[----:B------:R-:W-:Y:S02]  /*30600*/  IMAD.MOV.U32 R12, RZ, RZ, R3 ;  /* 0x000000ffff0c7224 */ /* 0x000fe400078e0003 */
[----:B------:R-:W-:-:S07]  /*30610*/  IMAD.MOV.U32 R105, RZ, RZ, R14 ;  /* 0x000000ffff697224 */ /* 0x000fce00078e000e */
[----:B------:R-:W-:Y:S05]  /*30620*/  WARPSYNC.COLLECTIVE R15, `(.L_x_3456) ;  /* 0x000000000f087348 */ /* 0x000fea0003c00000 */
[----:B------:R0:W1:Y:S02]  /*30630*/  SHFL.IDX P6, R14, R13, R12, R11 ;  /* 0x0000000c0d0e7389 */ /* 0x00006400000c000b */
[----:B01----:R-:W-:Y:S01]  /*30640*/  ENDCOLLECTIVE ;  /* 0x000000000000791b */ /* 0x003fe20003800000 */
.L_x_3456:
[----:B------:R-:W-:Y:S02]  /*30650*/  SEL R55, R105, R108, P0 ;  /* 0x0000006c69377207 */ /* 0x000fe40000000000 */
[----:B------:R-:W-:Y:S01]  /*30660*/  MOV R13, R107 ;  /* 0x0000006b000d7202 */ /* 0x000fe20000000f00 */
[----:B------:R-:W-:Y:S02]  /*30670*/  IMAD.MOV.U32 R12, RZ, RZ, R20 ;  /* 0x000000ffff0c7224 */ /* 0x000fe400078e0014 */
[----:B------:R-:W-:-:S07]  /*30680*/  IMAD.MOV.U32 R110, RZ, RZ, R14 ;  /* 0x000000ffff6e7224 */ /* 0x000fce00078e000e */
[----:B------:R-:W-:Y:S05]  /*30690*/  WARPSYNC.COLLECTIVE R15, `(.L_x_3457) ;  /* 0x000000000f087348 */ /* 0x000fea0003c00000 */
[----:B------:R0:W1:Y:S02]  /*306a0*/  SHFL.IDX P6, R14, R13, R12, R11 ;  /* 0x0000000c0d0e7389 */ /* 0x00006400000c000b */
[----:B01----:R-:W-:Y:S01]  /*306b0*/  ENDCOLLECTIVE ;  /* 0x000000000000791b */ /* 0x003fe20003800000 */
.L_x_3457:
[----:B------:R-:W-:Y:S02]  /*306c0*/  IMAD.MOV.U32 R13, RZ, RZ, R112 ;  /* 0x000000ffff0d7224 */ /* 0x000fe400078e0070 */
[----:B------:R-:W-:Y:S02]  /*306d0*/  IMAD.MOV.U32 R12, RZ, RZ, R3 ;  /* 0x000000ffff0c7224 */ /* 0x000fe400078e0003 */
[----:B------:R-:W-:-:S07]  /*306e0*/  IMAD.MOV.U32 R107, RZ, RZ, R14 ;  /* 0x000000ffff6b7224 */ /* 0x000fce00078e000e */
[----:B------:R-:W-:Y:S05]  /*306f0*/  WARPSYNC.COLLECTIVE R15, `(.L_x_3458) ;  /* 0x000000000f087348 */ /* 0x000fea0003c00000 */
[----:B------:R0:W1:Y:S02]  /*30700*/  SHFL.IDX P6, R14, R13, R12, R11 ;  /* 0x0000000c0d0e7389 */ /* 0x00006400000c000b */
[----:B01----:R-:W-:Y:S01]  /*30710*/  ENDCOLLECTIVE ;  /* 0x000000000000791b */ /* 0x003fe20003800000 */
.L_x_3458:
[----:B------:R-:W-:Y:S02]  /*30720*/  IMAD.MOV.U32 R13, RZ, RZ, R109 ;  /* 0x000000ffff0d7224 */ /* 0x000fe400078e006d */
[----:B------:R-:W-:Y:S01]  /*30730*/  IMAD.MOV.U32 R12, RZ, RZ, R20 ;  /* 0x000000ffff0c7224 */ /* 0x000fe200078e0014 */
[----:B------:R-:W-:-:S07]  /*30740*/  MOV R112, R14 ;  /* 0x0000000e00707202 */ /* 0x000fce0000000f00 */
[----:B------:R-:W-:Y:S05]  /*30750*/  WARPSYNC.COLLECTIVE R15, `(.L_x_3459) ;  /* 0x000000000f087348 */ /* 0x000fea0003c00000 */
[----:B------:R0:W1:Y:S02]  /*30760*/  SHFL.IDX P6, R14, R13, R12, R11 ;  /* 0x0000000c0d0e7389 */ /* 0x00006400000c000b */
[----:B01----:R-:W-:Y:S01]  /*30770*/  ENDCOLLECTIVE ;  /* 0x000000000000791b */ /* 0x003fe20003800000 */
.L_x_3459:
[----:B------:R-:W-:Y:S01]  /*30780*/  IMAD.MOV.U32 R13, RZ, RZ, R114 ;  /* 0x000000ffff0d7224 */ /* 0x000fe200078e0072 */
[----:B------:R-:W-:Y:S01]  /*30790*/  MOV R12, R3 ;  /* 0x00000003000c7202 */ /* 0x000fe20000000f00 */
[----:B------:R-:W-:-:S07]  /*307a0*/  IMAD.MOV.U32 R109, RZ, RZ, R14 ;  /* 0x000000ffff6d7224 */ /* 0x000fce00078e000e */
[----:B------:R-:W-:Y:S05]  /*307b0*/  WARPSYNC.COLLECTIVE R15, `(.L_x_3460) ;  /* 0x000000000f087348 */ /* 0x000fea0003c00000 */
[----:B------:R0:W1:Y:S02]  /*307c0*/  SHFL.IDX P6, R14, R13, R12, R11 ;  /* 0x0000000c0d0e7389 */ /* 0x00006400000c000b */
[----:B01----:R-:W-:Y:S01]  /*307d0*/  ENDCOLLECTIVE ;  /* 0x000000000000791b */ /* 0x003fe20003800000 */
.L_x_3460:
[----:B------:R-:W-:Y:S01]  /*307e0*/  SEL R61, R112, R109, P0 ;  /* 0x0000006d703d7207 */ /* 0x000fe20000000000 */
[----:B------:R-:W-:Y:S02]  /*307f0*/  IMAD.MOV.U32 R13, RZ, RZ, R111 ;  /* 0x000000ffff0d7224 */ /* 0x000fe400078e006f */
[----:B------:R-:W-:Y:S02]  /*30800*/  IMAD.MOV.U32 R12, RZ, RZ, R20 ;  /* 0x000000ffff0c7224 */ /* 0x000fe400078e0014 */
[----:B------:R-:W-:-:S07]  /*30810*/  IMAD.MOV.U32 R67, RZ, RZ, R14 ;  /* 0x000000ffff437224 */ /* 0x000fce00078e000e */
[----:B------:R-:W-:Y:S05]  /*30820*/  WARPSYNC.COLLECTIVE R15, `(.L_x_3461) ;  /* 0x000000000f087348 */ /* 0x000fea0003c00000 */
[----:B------:R0:W1:Y:S02]  /*30830*/  SHFL.IDX P6, R14, R13, R12, R11 ;  /* 0x0000000c0d0e7389 */ /* 0x00006400000c000b */
[----:B01----:R-:W-:Y:S01]  /*30840*/  ENDCOLLECTIVE ;  /* 0x000000000000791b */ /* 0x003fe20003800000 */
.L_x_3461:
[----:B------:R-:W-:Y:S01]  /*30850*/  MOV R13, R116 ;  /* 0x00000074000d7202 */ /* 0x000fe20000000f00 */
[----:B------:R-:W-:Y:S02]  /*30860*/  IMAD.MOV.U32 R12, RZ, RZ, R3 ;  /* 0x000000ffff0c7224 */ /* 0x000fe400078e0003 */
[----:B------:R-:W-:-:S07]  /*30870*/  IMAD.MOV.U32 R114, RZ, RZ, R14 ;  /* 0x000000ffff727224 */ /* 0x000fce00078e000e */
[----:B------:R-:W-:Y:S05]  /*30880*/  WARPSYNC.COLLECTIVE R15, `(.L_x_3462) ;  /* 0x000000000f087348 */ /* 0x000fea0003c00000 */
[----:B------:R0:W1:Y:S02]  /*30890*/  SHFL.IDX P6, R14, R13, R12, R11 ;  /* 0x0000000c0d0e7389 */ /* 0x00006400000c000b */
[----:B01----:R-:W-:Y:S01]  /*308a0*/  ENDCOLLECTIVE ;  /* 0x000000000000791b */ /* 0x003fe20003800000 */
.L_x_3462:
        /* <DEDUP_REMOVED lines=8> */
.L_x_3463:
[----:B------:R-:W-:Y:S01]  /*30930*/  IMAD.MOV.U32 R13, RZ, RZ, R6 ;  /* 0x000000ffff0d7224 */ /* 0x000fe200078e0006 */
[----:B------:R-:W-:Y:S01]  /*30940*/  SEL R6, R10, R9, P0 ;  /* 0x000000090a067207 */ /* 0x000fe20000000000 */
[----:B------:R-:W-:Y:S01]  /*30950*/  IMAD.MOV.U32 R12, RZ, RZ, R3 ;  /* 0x000000ffff0c7224 */ /* 0x000fe200078e0003 */
[----:B------:R-:W-:Y:S02]  /*30960*/  SEL R10, R7, R24, P0 ;  /* 0x00000018070a7207 */ /* 0x000fe40000000000 */
[----:B------:R-:W-:Y:S02]  /*30970*/  SEL R24, R26, R21, P0 ;  /* 0x000000151a187207 */ /* 0x000fe40000000000 */
[----:B------:R-:W-:Y:S02]  /*30980*/  SEL R7, R51, R78, P0 ;  /* 0x0000004e33077207 */ /* 0x000fe40000000000 */
[----:B------:R-:W-:Y:S02]  /*30990*/  SEL R9, R80, R53, P0 ;  /* 0x0000003550097207 */ /* 0x000fe40000000000 */
[----:B------:R-:W-:-:S07]  /*309a0*/  MOV R116, R14 ;  /* 0x0000000e00747202 */ /* 0x000fce0000000f00 */
[----:B------:R-:W-:Y:S05]  /*309b0*/  WARPSYNC.COLLECTIVE R15, `(.L_x_3464) ;  /* 0x000000000f087348 */ /* 0x000fea0003c00000 */
[----:B------:R0:W1:Y:S02]  /*309c0*/  SHFL.IDX P6, R14, R13, R12, R11 ;  /* 0x0000000c0d0e7389 */ /* 0x00006400000c000b */
[----:B01----:R-:W-:Y:S01]  /*309d0*/  ENDCOLLECTIVE ;  /* 0x000000000000791b */ /* 0x003fe20003800000 */
.L_x_3464:
[----:B------:R-:W-:Y:S02]  /*309e0*/  SEL R26, R21, R26, P0 ;  /* 0x0000001a151a7207 */ /* 0x000fe40000000000 */
[----:B------:R-:W-:Y:S02]  /*309f0*/  SEL R69, R71, R116, P0 ;  /* 0x0000007447457207 */ /* 0x000fe40000000000 */
[----:B------:R-:W-:Y:S01]  /*30a00*/  SEL R71, R116, R71, P0 ;  /* 0x0000004774477207 */ /* 0x000fe20000000000 */
[----:B------:R-:W-:Y:S01]  /*30a10*/  IMAD.MOV.U32 R13, RZ, RZ, R5 ;  /* 0x000000ffff0d7224 */ /* 0x000fe200078e0005 */
[----:B------:R-:W-:Y:S01]  /*30a20*/  MOV R12, R20 ;  /* 0x00000014000c7202 */ /* 0x000fe20000000f00 */
[----:B------:R-:W-:Y:S01]  /*30a30*/  IMAD.MOV.U32 R20, RZ, RZ, RZ ;  /* 0x000000ffff147224 */ /* 0x000fe200078e00ff */
[----:B------:R-:W-:Y:S02]  /*30a40*/  SEL R5, R78, R51, P0 ;  /* 0x000000334e057207 */ /* 0x000fe40000000000 */
[----:B------:R-:W-:Y:S01]  /*30a50*/  SEL R51, R103, R106, P0 ;  /* 0x0000006a67337207 */ /* 0x000fe20000000000 */
[----:B------:R-:W-:-:S07]  /*30a60*/  IMAD.MOV.U32 R75, RZ, RZ, R14 ;  /* 0x000000ffff4b7224 */ /* 0x000fce00078e000e */
[----:B------:R-:W-:Y:S05]  /*30a70*/  WARPSYNC.COLLECTIVE R15, `(.L_x_3465) ;  /* 0x000000000f087348 */ /* 0x000fea0003c00000 */
[----:B------:R0:W1:Y:S02]  /*30a80*/  SHFL.IDX P6, R14, R13, R12, R11 ;  /* 0x0000000c0d0e7389 */ /* 0x00006400000c000b */
[----:B01----:R-:W-:Y:S01]  /*30a90*/  ENDCOLLECTIVE ;  /* 0x000000000000791b */ /* 0x003fe20003800000 */
.L_x_3465:
        /* <DEDUP_REMOVED lines=12> */
[----:B------:R-:W-:-:S02]  /*30b60*/  SEL R59, R107, R110, P0 ;  /* 0x0000006e6b3b7207 */ /* 0x000fc40000000000 */
[----:B------:R-:W-:Y:S01]  /*30b70*/  SEL R63, R109, R112, P0 ;  /* 0x000000706d3f7207 */ /* 0x000fe20000000000 */
[----:B------:R-:W-:Y:S06]  /*30b80*/  BRA `(.L_x_3466) ;  /* 0xffffff1000647947 */ /* 0x000fec000383ffff */
.L_x_3152:
[----:B------:R-:W-:Y:S01]  /*30b90*/  IMAD.MOV.U32 R13, RZ, RZ, R3 ;  /* 0x000000ffff0d7224 */ /* 0x000fe200078e0003 */
[----:B------:R-:W-:Y:S01]  /*30ba0*/  MOV R11, 0x181f ;  /* 0x0000181f000b7802 */ /* 0x000fe20000000f00 */
[----:B------:R-:W-:Y:S02]  /*30bb0*/  IMAD.MOV.U32 R12, RZ, RZ, RZ ;  /* 0x000000ffff0c7224 */ /* 0x000fe400078e00ff */
[----:B------:R-:W-:-:S07]  /*30bc0*/  IMAD.MOV.U32 R15, RZ, RZ, -0x1 ;  /* 0xffffffffff0f7424 */ /* 0x000fce00078e00ff */
[----:B01----:R-:W-:Y:S05]  /*30bd0*/  WARPSYNC.COLLECTIVE R15, `(.L_x_3467) ;  /* 0x000000000f087348 */ /* 0x003fea0003c00000 */
[----:B------:R2:W3:Y:S02]  /*30be0*/  SHFL.IDX P6, R14, R13, R12, R11 ;  /* 0x0000000c0d0e7389 */ /* 0x0004e400000c000b */
[----:B0123--:R-:W-:Y:S01]  /*30bf0*/  ENDCOLLECTIVE ;  /* 0x000000000000791b */ /* 0x00ffe20003800000 */
.L_x_3467:
[----:B------:R-:W-:Y:S02]  /*30c00*/  IMAD.MOV.U32 R13, RZ, RZ, R2 ;  /* 0x000000ffff0d7224 */ /* 0x000fe400078e0002 */
[----:B------:R-:W-:-:S07]  /*30c10*/  IMAD.MOV.U32 R0, RZ, RZ, R14 ;  /* 0x000000ffff007224 */ /* 0x000fce00078e000e */
[----:B------:R-:W-:Y:S05]  /*30c20*/  WARPSYNC.COLLECTIVE R15, `(.L_x_3468) ;  /* 0x000000000f087348 */ /* 0x000fea0003c00000 */
[----:B------:R0:W1:Y:S02]  /*30c30*/  SHFL.IDX P6, R14, R13, R12, R11 ;  /* 0x0000000c0d0e7389 */ /* 0x00006400000c000b */
[----:B01----:R-:W-:Y:S01]  /*30c40*/  ENDCOLLECTIVE ;  /* 0x000000000000791b */ /* 0x003fe20003800000 */
.L_x_3468:
[----:B------:R-:W-:Y:S05]  /*30c50*/  BRA `(.L_x_3469) ;  /* 0xffffff2c00c47947 */ /* 0x000fea000383ffff */
.L_x_3155:
        /* <DEDUP_REMOVED lines=8> */
.L_x_3471:
[----:B------:R-:W-:Y:S05]  /*30ce0*/  BSYNC B1 ;  /* 0x0000000000017941 */ /* 0x000fea0003800000 */
.L_x_3470:
        /* <DEDUP_REMOVED lines=8> */
.L_x_3472:
[----:B------:R-:W-:Y:S05]  /*30d70*/  BRA `(.L_x_3473) ;  /* 0xffffff2c00e47947 */ /* 0x000fea000383ffff */
.L_x_3158:
        /* <DEDUP_REMOVED lines=8> */
.L_x_3475:
[----:B------:R-:W-:Y:S05]  /*30e00*/  BSYNC B1 ;  /* 0x0000000000017941 */ /* 0x000fea0003800000 */
.L_x_3474:
        /* <DEDUP_REMOVED lines=8> */
.L_x_3476:
[----:B------:R-:W-:Y:S05]  /*30e90*/  BRA `(.L_x_3477) ;  /* 0xffffff3000047947 */ /* 0x000fea000383ffff */
.L_x_3161:
[----:B------:R-:W-:Y:S01]  /*30ea0*/  BSSY B1, `(.L_x_3478) ;  /* 0x0000008000017945 */ /* 0x000fe20003800000 */
[----:B0-----:R-:W-:Y:S01]  /*30eb0*/  IMAD.MOV.U32 R13, RZ, RZ, R3 ;  /* 0x000000ffff0d7224 */ /* 0x001fe200078e0003 */
[----:B------:R-:W-:Y:S01]  /*30ec0*/  MOV R15, 0xffffffff ;  /* 0xffffffff000f7802 */ /* 0x000fe20000000f00 */
[----:B------:R-:W-:Y:S02]  /*30ed0*/  IMAD.MOV.U32 R12, RZ, RZ, 0x3 ;  /* 0x00000003ff0c7424 */ /* 0x000fe400078e00ff */
[----:B------:R-:W-:-:S07]  /*30ee0*/  IMAD.MOV.U32 R11, RZ, RZ, 0x181f ;  /* 0x0000181fff0b7424 */ /* 0x000fce00078e00ff */
[----:B-1234-:R-:W-:Y:S05]  /*30ef0*/  WARPSYNC.COLLECTIVE R15, `(.L_x_3479) ;  /* 0x000000000f087348 */ /* 0x01efea0003c00000 */
[----:B------:R0:W0:Y:S02]  /*30f00*/  SHFL.IDX P6, R14, R13, R12, R11 ;  /* 0x0000000c0d0e7389 */ /* 0x00002400000c000b */
[----:B01234-:R-:W-:Y:S01]  /*30f10*/  ENDCOLLECTIVE ;  /* 0x000000000000791b */ /* 0x01ffe20003800000 */
.L_x_3479:
[----:B------:R-:W-:Y:S05]  /*30f20*/  BSYNC B1 ;  /* 0x0000000000017941 */ /* 0x000fea0003800000 */
.L_x_3478:
        /* <DEDUP_REMOVED lines=8> */
.L_x_3480:
[----:B------:R-:W-:Y:S05]  /*30fb0*/  BRA `(.L_x_3481) ;  /* 0xffffff3000247947 */ /* 0x000fea000383ffff */
.L_x_3177:
[----:B0-----:R-:W0:Y:S01]  /*30fc0*/  S2R R8, SR_TID.X ;  /* 0x0000000000087919 */ /* 0x001e220000002100 */
[----:B------:R-:W-:Y:S01]  /*30fd0*/  BSSY B1, `(.L_x_3482) ;  /* 0x000000a000017945 */ /* 0x000fe20003800000 */
[----:B------:R-:W-:Y:S02]  /*30fe0*/  IMAD.MOV.U32 R12, RZ, RZ, RZ ;  /* 0x000000ffff0c7224 */ /* 0x000fe400078e00ff */
[----:B------:R-:W-:Y:S02]  /*30ff0*/  IMAD.MOV.U32 R11, RZ, RZ, 0x1f ;  /* 0x0000001fff0b7424 */ /* 0x000fe400078e00ff */
[----:B------:R-:W-:Y:S01]  /*31000*/  IMAD.MOV.U32 R15, RZ, RZ, -0x1 ;  /* 0xffffffffff0f7424 */ /* 0x000fe200078e00ff */
[----:B0-----:R-:W-:-:S04]  /*31010*/  SHF.R.U32.HI R8, RZ, 0x5, R8 ;  /* 0x00000005ff087819 */ /* 0x001fc80000011608 */
[----:B------:R-:W-:-:S05]  /*31020*/  LOP3.LUT R8, R8, 0x3, RZ, 0xc0, !PT ;  /* 0x0000000308087812 */ /* 0x000fca00078ec0ff */
[----:B------:R-:W-:-:S07]  /*31030*/  IMAD.MOV.U32 R13, RZ, RZ, R8 ;  /* 0x000000ffff0d7224 */ /* 0x000fce00078e0008 */
[----:B-1----:R-:W-:Y:S05]  /*31040*/  WARPSYNC.COLLECTIVE R15, `(.L_x_3483) ;  /* 0x000000000f087348 */ /* 0x002fea0003c00000 */
[----:B------:R0:W2:Y:S02]  /*31050*/  SHFL.IDX P6, R14, R13, R12, R11 ;  /* 0x0000000c0d0e7389 */ /* 0x0000a400000c000b */
[----:B012---:R-:W-:Y:S01]  /*31060*/  ENDCOLLECTIVE ;  /* 0x000000000000791b */ /* 0x007fe20003800000 */
.L_x_3483:
[----:B------:R-:W-:Y:S05]  /*31070*/  BSYNC B1 ;  /* 0x0000000000017941 */ /* 0x000fea0003800000 */
.L_x_3482:
[----:B------:R-:W-:Y:S05]  /*31080*/  BRA `(.L_x_3484) ;  /* 0xffffff4400f87947 */ /* 0x000fea000383ffff */
.L_x_3179:
[----:B------:R-:W-:Y:S01]  /*31090*/  BSSY B1, `(.L_x_3485) ;  /* 0x0000006000017945 */ /* 0x000fe20003800000 */
[----:B------:R-:W-:-:S07]  /*310a0*/  MOV R15, 0xffffffff ;  /* 0xffffffff000f7802 */ /* 0x000fce0000000f00 */
[----:B012---:R-:W-:Y:S05]  /*310b0*/  WARPSYNC.COLLECTIVE R15, `(.L_x_3486) ;  /* 0x000000000f0c7348 */ /* 0x007fea0003c00000 */
[----:B------:R-:W-:Y:S02]  /*310c0*/  ELECT P6, UR62, PT ;  /* 0x00000000003e782f */ /* 0x000fe400038c0000 */
[----:B------:R-:W-:Y:S01]  /*310d0*/  MOV R14, UR62 ;  /* 0x0000003e000e7c02 */ /* 0x000fe20008000f00 */
[----:B012---:R-:W-:Y:S10]  /*310e0*/  ENDCOLLECTIVE ;  /* 0x000000000000791b */ /* 0x007ff40003800000 */
.L_x_3486:
[----:B------:R-:W-:Y:S05]  /*310f0*/  BSYNC B1 ;  /* 0x0000000000017941 */ /* 0x000fea0003800000 */
.L_x_3485:
[----:B------:R-:W-:Y:S05]  /*31100*/  BRA `(.L_x_3178) ;  /* 0xffffff4400f07947 */ /* 0x000fea000383ffff */
.L_x_3181:
[----:B--2---:R2:W3:Y:S02]  /*31110*/  SYNCS.PHASECHK.TRANS64.TRYWAIT P0, [R23+URZ+0x38820], R5 ;  /* 0x03882005170075a7 */ /* 0x0044e4000800017f */
[----:B---3--:R-:W-:Y:S05]  /*31120*/  @!P0 NANOSLEEP.SYNCS 0x989680 ;  /* 0x009896800000895d */ /* 0x008fea0003900000 */
[----:B------:R-:W3:Y:S02]  /*31130*/  @!P0 SYNCS.PHASECHK.TRANS64 P0, [R23+URZ+0x38820], R5 ;  /* 0x03882005170085a7 */ /* 0x000ee4000800007f */
[----:B---3--:R-:W-:Y:S05]  /*31140*/  @!P0 BRA `(.L_x_3181) ;  /* 0xfffffffc00f08947 */ /* 0x008fea000383ffff */
[----:B------:R-:W-:Y:S05]  /*31150*/  BRA `(.L_x_3487) ;  /* 0xffffff4800007947 */ /* 0x000fea000383ffff */
.L_x_3185:
[----:B0-----:R0:W3:Y:S02]  /*31160*/  SYNCS.PHASECHK.TRANS64.TRYWAIT P0, [R8+URZ+0x388a0], R10 ;  /* 0x0388a00a080075a7 */ /* 0x0010e4000800017f */
[----:B---3--:R-:W-:Y:S05]  /*31170*/  @!P0 NANOSLEEP.SYNCS 0x989680 ;  /* 0x009896800000895d */ /* 0x008fea0003900000 */
[----:B------:R-:W3:Y:S02]  /*31180*/  @!P0 SYNCS.PHASECHK.TRANS64 P0, [R8+URZ+0x388a0], R10 ;  /* 0x0388a00a080085a7 */ /* 0x000ee4000800007f */
[----:B---3--:R-:W-:Y:S05]  /*31190*/  @!P0 BRA `(.L_x_3185) ;  /* 0xfffffffc00f08947 */ /* 0x008fea000383ffff */
[----:B------:R-:W-:Y:S05]  /*311a0*/  BRA `(.L_x_3488) ;  /* 0xffffff4800187947 */ /* 0x000fea000383ffff */
.L_x_3191:
[----:B-1----:R1:W2:Y:S02]  /*311b0*/  SYNCS.PHASECHK.TRANS64.TRYWAIT P0, [R8+URZ+0x388c0], R10 ;  /* 0x0388c00a080075a7 */ /* 0x0022a4000800017f */
[----:B--2---:R-:W-:Y:S05]  /*311c0*/  @!P0 NANOSLEEP.SYNCS 0x989680 ;  /* 0x009896800000895d */ /* 0x004fea0003900000 */
[----:B------:R-:W2:Y:S02]  /*311d0*/  @!P0 SYNCS.PHASECHK.TRANS64 P0, [R8+URZ+0x388c0], R10 ;  /* 0x0388c00a080085a7 */ /* 0x000ea4000800007f */
[----:B--2---:R-:W-:Y:S05]  /*311e0*/  @!P0 BRA `(.L_x_3191) ;  /* 0xfffffffc00f08947 */ /* 0x004fea000383ffff */
[----:B------:R-:W-:Y:S05]  /*311f0*/  BRA `(.L_x_3489) ;  /* 0xffffff4800d47947 */ /* 0x000fea000383ffff */
.L_x_3199:
[----:B0-----:R0:W1:Y:S02]  /*31200*/  SYNCS.PHASECHK.TRANS64.TRYWAIT P1, [R8+URZ+0x388a0], R7 ;  /* 0x0388a007080075a7 */ /* 0x001064000802017f */
[----:B-1----:R-:W-:Y:S05]  /*31210*/  @!P1 NANOSLEEP.SYNCS 0x989680 ;  /* 0x009896800000995d */ /* 0x002fea0003900000 */
[----:B------:R-:W1:Y:S02]  /*31220*/  @!P1 SYNCS.PHASECHK.TRANS64 P1, [R8+URZ+0x388a0], R7 ;  /* 0x0388a007080095a7 */ /* 0x000e64000802007f */
[----:B-1----:R-:W-:Y:S05]  /*31230*/  @!P1 BRA `(.L_x_3199) ;  /* 0xfffffffc00f09947 */ /* 0x002fea000383ffff */
[----:B------:R-:W-:Y:S05]  /*31240*/  BRA `(.L_x_3490) ;  /* 0xffffff4c00cc7947 */ /* 0x000fea000383ffff */
.L_x_3205:
[----:B-1----:R1:W2:Y:S02]  /*31250*/  SYNCS.PHASECHK.TRANS64.TRYWAIT P1, [R8+URZ+0x388c0], R7 ;  /* 0x0388c007080075a7 */ /* 0x0022a4000802017f */
[----:B--2---:R-:W-:Y:S05]  /*31260*/  @!P1 NANOSLEEP.SYNCS 0x989680 ;  /* 0x009896800000995d */ /* 0x004fea0003900000 */
[----:B------:R-:W2:Y:S02]  /*31270*/  @!P1 SYNCS.PHASECHK.TRANS64 P1, [R8+URZ+0x388c0], R7 ;  /* 0x0388c007080095a7 */ /* 0x000ea4000802007f */
[----:B--2---:R-:W-:Y:S05]  /*31280*/  @!P1 BRA `(.L_x_3205) ;  /* 0xfffffffc00f09947 */ /* 0x004fea000383ffff */
[----:B------:R-:W-:Y:S05]  /*31290*/  BRA `(.L_x_3491) ;  /* 0xffffff5000847947 */ /* 0x000fea000383ffff */
.L_x_3221:
        /* <DEDUP_REMOVED lines=11> */
.L_x_3493:
[----:B------:R-:W-:Y:S05]  /*31350*/  BSYNC B0 ;  /* 0x0000000000007941 */ /* 0x000fea0003800000 */
.L_x_3492:
[----:B------:R-:W-:Y:S05]  /*31360*/  BRA `(.L_x_3494) ;  /* 0xffffff5c00f87947 */ /* 0x000fea000383ffff */
.L_x_3224:
[----:B0-----:R0:W1:Y:S02]  /*31370*/  SYNCS.PHASECHK.TRANS64.TRYWAIT P0, [R6+URZ+0x38880], R28 ;  /* 0x0388801c060075a7 */ /* 0x001064000800017f */
[----:B-1----:R-:W-:Y:S05]  /*31380*/  @!P0 NANOSLEEP.SYNCS 0x989680 ;  /* 0x009896800000895d */ /* 0x002fea0003900000 */
[----:B------:R-:W1:Y:S02]  /*31390*/  @!P0 SYNCS.PHASECHK.TRANS64 P0, [R6+URZ+0x38880], R28 ;  /* 0x0388801c060085a7 */ /* 0x000e64000800007f */
[----:B-1----:R-:W-:Y:S05]  /*313a0*/  @!P0 BRA `(.L_x_3224) ;  /* 0xfffffffc00f08947 */ /* 0x002fea000383ffff */
[----:B------:R-:W-:Y:S05]  /*313b0*/  BRA `(.L_x_3495) ;  /* 0xffffff60001c7947 */ /* 0x000fea000383ffff */
.L_x_3225:
        /* <DEDUP_REMOVED lines=8> */
.L_x_3497:
[----:B------:R-:W-:Y:S05]  /*31440*/  BSYNC B0 ;  /* 0x0000000000007941 */ /* 0x000fea0003800000 */
.L_x_3496:
[----:B------:R-:W-:Y:S01]  /*31450*/  MOV R13, R0 ;  /* 0x00000000000d7202 */ /* 0x000fe20000000f00 */
[----:B------:R-:W-:Y:S01]  /*31460*/  IMAD.MOV.U32 R12, RZ, RZ, RZ ;  /* 0x000000ffff0c7224 */ /* 0x000fe200078e00ff */
[----:B------:R-:W0:Y:S01]  /*31470*/  LDC R30, c[0x0][0x2f4] ;  /* 0x0000bd00ff1e7b82 */ /* 0x000e220000000800 */
[----:B------:R-:W-:Y:S01]  /*31480*/  IMAD.MOV.U32 R11, RZ, RZ, 0x181f ;  /* 0x0000181fff0b7424 */ /* 0x000fe200078e00ff */
[----:B------:R-:W-:Y:S01]  /*31490*/  LOP3.LUT R29, R33, 0x80, RZ, 0xfc, !PT ;  /* 0x00000080211d7812 */ /* 0x000fe200078efcff */
[----:B------:R-:W-:Y:S02]  /*314a0*/  IMAD.MOV.U32 R15, RZ, RZ, -0x1 ;  /* 0xffffffffff0f7424 */ /* 0x000fe400078e00ff */
[----:B------:R-:W-:-:S07]  /*314b0*/  IMAD.MOV.U32 R5, RZ, RZ, R14 ;  /* 0x000000ffff057224 */ /* 0x000fce00078e000e */
[----:B0-----:R-:W-:Y:S05]  /*314c0*/  WARPSYNC.COLLECTIVE R15, `(.L_x_3498) ;  /* 0x000000000f087348 */ /* 0x001fea0003c00000 */
[----:B------:R1:W2:Y:S02]  /*314d0*/  SHFL.IDX P6, R14, R13, R12, R11 ;  /* 0x0000000c0d0e7389 */ /* 0x0002a400000c000b */
[----:B012---:R-:W-:Y:S01]  /*314e0*/  ENDCOLLECTIVE ;  /* 0x000000000000791b */ /* 0x007fe20003800000 */
.L_x_3498:
[----:B------:R-:W-:Y:S01]  /*314f0*/  ISETP.GE.AND P1, PT, R33, R30, PT ;  /* 0x0000001e2100720c */ /* 0x000fe20003f26270 */
[----:B------:R-:W-:Y:S02]  /*31500*/  IMAD.MOV.U32 R13, RZ, RZ, R2 ;  /* 0x000000ffff0d7224 */ /* 0x000fe400078e0002 */
[----:B------:R-:W-:Y:S01]  /*31510*/  IMAD.MOV.U32 R12, RZ, RZ, 0x1 ;  /* 0x00000001ff0c7424 */ /* 0x000fe200078e00ff */
[----:B------:R-:W-:Y:S01]  /*31520*/  ISETP.LT.OR P2, PT, R7, 0x1, P1 ;  /* 0x000000010700780c */ /* 0x000fe20000f41670 */
[----:B------:R-:W-:-:S12]  /*31530*/  IMAD.MOV.U32 R8, RZ, RZ, R14 ;  /* 0x000000ffff087224 */ /* 0x000fd800078e000e */
[----:B------:R-:W-:Y:S05]  /*31540*/  WARPSYNC.COLLECTIVE R15, `(.L_x_3499) ;  /* 0x000000000f087348 */ /* 0x000fea0003c00000 */
[----:B------:R0:W1:Y:S02]  /*31550*/  SHFL.IDX P6, R14, R13, R12, R11 ;  /* 0x0000000c0d0e7389 */ /* 0x00006400000c000b */
[----:B01----:R-:W-:Y:S01]  /*31560*/  ENDCOLLECTIVE ;  /* 0x000000000000791b */ /* 0x003fe20003800000 */
.L_x_3499:
[----:B------:R-:W-:-:S04]  /*31570*/  IADD3 R8, P0, R33, R8, RZ ;  /* 0x0000000821087210 */ /* 0x000fc80007f1e0ff */
[----:B------:R-:W-:Y:S01]  /*31580*/  IADD3.X R9, RZ, R5, RZ, P0, !PT ;  /* 0x00000005ff097210 */ /* 0x000fe200007fe4ff */
[----:B------:R-:W-:Y:S01]  /*31590*/  IMAD.IADD R5, R23, 0x1, R10 ;  /* 0x0000000117057824 */ /* 0x000fe200078e020a */
[----:B------:R-:W-:Y:S02]  /*315a0*/  ISETP.GE.AND P0, PT, R29, R30, PT ;  /* 0x0000001e1d00720c */ /* 0x000fe40003f06270 */
[----:B------:R-:W5:Y:S01]  /*315b0*/  LDL.LU R29, [R1] ;  /* 0x00000000011d7983 */ /* 0x000f620000300800 */
[C---:B------:R-:W-:Y:S02]  /*315c0*/  ISETP.GE.AND P3, PT, R7.reuse, 0x11, PT ;  /* 0x000000110700780c */ /* 0x040fe40003f66270 */
[----:B------:R-:W-:Y:S01]  /*315d0*/  MOV R13, R0 ;  /* 0x00000000000d7202 */ /* 0x000fe20000000f00 */
[----:B------:R-:W-:Y:S01]  /*315e0*/  @!PT LDS RZ, [RZ] ;  /* 0x00000000fffff984 */ /* 0x000fe20000000800 */
[----:B------:R-:W-:Y:S01]  /*315f0*/  @!PT LDS RZ, [RZ] ;  /* 0x00000000fffff984 */ /* 0x000fe20000000800 */
[----:B------:R-:W-:Y:S01]  /*31600*/  @!PT LDS RZ, [RZ] ;  /* 0x00000000fffff984 */ /* 0x000fe20000000800 */
[----:B------:R-:W-:Y:S01]  /*31610*/  LDGSTS.E.BYPASS.LTC128B.128 [R5+0x10400], desc[UR36][R8.64], !P2 ;  /* 0x1040000008057fae */ /* 0x000fe2000d101d64 */
[C---:B------:R-:W-:Y:S02]  /*31620*/  ISETP.LT.OR P2, PT, R7.reuse, 0x1, P0 ;  /* 0x000000010700780c */ /* 0x040fe40000741670 */
[----:B------:R-:W-:-:S02]  /*31630*/  ISETP.GE.AND P5, PT, R7, 0x31, PT ;  /* 0x000000310700780c */ /* 0x000fc40003fa6270 */
[----:B------:R-:W-:-:S09]  /*31640*/  ISETP.GE.AND P4, PT, R7, 0x41, PT ;  /* 0x000000410700780c */ /* 0x000fd20003f86270 */
[----:B------:R0:W-:Y:S02]  /*31650*/  LDGSTS.E.BYPASS.LTC128B.128 [R5+0x14400], desc[UR36][R8.64+0x80], !P2 ;  /* 0x1440008008057fae */ /* 0x0001e4000d101d64 */
[----:B0-----:R-:W-:-:S07]  /*31660*/  IMAD.MOV.U32 R9, RZ, RZ, R14 ;  /* 0x000000ffff097224 */ /* 0x001fce00078e000e */
[----:B-----5:R-:W-:Y:S05]  /*31670*/  WARPSYNC.COLLECTIVE R15, `(.L_x_3500) ;  /* 0x000000000f087348 */ /* 0x020fea0003c00000 */
[----:B------:R0:W1:Y:S02]  /*31680*/  SHFL.IDX P6, R14, R13, R12, R11 ;  /* 0x0000000c0d0e7389 */ /* 0x00006400000c000b */
[----:B01---5:R-:W-:Y:S01]  /*31690*/  ENDCOLLECTIVE ;  /* 0x000000000000791b */ /* 0x023fe20003800000 */
.L_x_3500:
[----:B------:R-:W-:Y:S02]  /*316a0*/  IMAD.MOV.U32 R13, RZ, RZ, R2 ;  /* 0x000000ffff0d7224 */ /* 0x000fe400078e0002 */
[----:B------:R-:W-:Y:S02]  /*316b0*/  IMAD.MOV.U32 R12, RZ, RZ, 0x2 ;  /* 0x00000002ff0c7424 */ /* 0x000fe400078e00ff */
[----:B------:R-:W-:-:S07]  /*316c0*/  IMAD.MOV.U32 R8, RZ, RZ, R14 ;  /* 0x000000ffff087224 */ /* 0x000fce00078e000e */
[----:B------:R-:W-:Y:S05]  /*316d0*/  WARPSYNC.COLLECTIVE R15, `(.L_x_3501) ;  /* 0x000000000f087348 */ /* 0x000fea0003c00000 */
[----:B------:R0:W1:Y:S02]  /*316e0*/  SHFL.IDX P6, R14, R13, R12, R11 ;  /* 0x0000000c0d0e7389 */ /* 0x00006400000c000b */
[----:B01----:R-:W-:Y:S01]  /*316f0*/  ENDCOLLECTIVE ;  /* 0x000000000000791b */ /* 0x003fe20003800000 */
.L_x_3501:
        /* <DEDUP_REMOVED lines=10> */
[----:B0-----:R-:W-:-:S07]  /*317a0*/  MOV R9, R14 ;  /* 0x0000000e00097202 */ /* 0x001fce0000000f00 */
[----:B------:R-:W-:Y:S05]  /*317b0*/  WARPSYNC.COLLECTIVE R15, `(.L_x_3502) ;  /* 0x000000000f087348 */ /* 0x000fea0003c00000 */
[----:B------:R0:W1:Y:S02]  /*317c0*/  SHFL.IDX P6, R14, R13, R12, R11 ;  /* 0x0000000c0d0e7389 */ /* 0x00006400000c000b */
[----:B01----:R-:W-:Y:S01]  /*317d0*/  ENDCOLLECTIVE ;  /* 0x000000000000791b */ /* 0x003fe20003800000 */
.L_x_3502:
[----:B------:R-:W-:Y:S01]  /*317e0*/  IMAD.MOV.U32 R13, RZ, RZ, R2 ;  /* 0x000000ffff0d7224 */ /* 0x000fe200078e0002 */
[----:B------:R-:W-:Y:S01]  /*317f0*/  MOV R12, 0x3 ;  /* 0x00000003000c7802 */ /* 0x000fe20000000f00 */
[----:B------:R-:W-:-:S07]  /*31800*/  IMAD.MOV.U32 R8, RZ, RZ, R14 ;  /* 0x000000ffff087224 */ /* 0x000fce00078e000e */
[----:B------:R-:W-:Y:S05]  /*31810*/  WARPSYNC.COLLECTIVE R15, `(.L_x_3503) ;  /* 0x000000000f087348 */ /* 0x000fea0003c00000 */
[----:B------:R0:W1:Y:S02]  /*31820*/  SHFL.IDX P6, R14, R13, R12, R11 ;  /* 0x0000000c0d0e7389 */ /* 0x00006400000c000b */
[----:B01----:R-:W-:Y:S01]  /*31830*/  ENDCOLLECTIVE ;  /* 0x000000000000791b */ /* 0x003fe20003800000 */
.L_x_3503:
        /* <DEDUP_REMOVED lines=14> */
.L_x_3504:
[----:B------:R-:W-:Y:S01]  /*31920*/  MOV R13, R2 ;  /* 0x00000002000d7202 */ /* 0x000fe20000000f00 */
[----:B------:R-:W-:Y:S02]  /*31930*/  IMAD.MOV.U32 R12, RZ, RZ, 0x4 ;  /* 0x00000004ff0c7424 */ /* 0x000fe400078e00ff */
[----:B------:R-:W-:-:S07]  /*31940*/  IMAD.MOV.U32 R8, RZ, RZ, R14 ;  /* 0x000000ffff087224 */ /* 0x000fce00078e000e */
[----:B------:R-:W-:Y:S05]  /*31950*/  WARPSYNC.COLLECTIVE R15, `(.L_x_3505) ;  /* 0x000000000f087348 */ /* 0x000fea0003c00000 */
[----:B------:R0:W1:Y:S02]  /*31960*/  SHFL.IDX P6, R14, R13, R12, R11 ;  /* 0x0000000c0d0e7389 */ /* 0x00006400000c000b */
[----:B01----:R-:W-:Y:S01]  /*31970*/  ENDCOLLECTIVE ;  /* 0x000000000000791b */ /* 0x003fe20003800000 */
.L_x_3505:
        /* <DEDUP_REMOVED lines=14> */
.L_x_3506:
[----:B------:R-:W-:Y:S02]  /*31a60*/  IMAD.MOV.U32 R13, RZ, RZ, R2 ;  /* 0x000000ffff0d7224 */ /* 0x000fe400078e0002 */
[----:B------:R-:W-:Y:S02]  /*31a70*/  IMAD.MOV.U32 R12, RZ, RZ, 0x5 ;  /* 0x00000005ff0c7424 */ /* 0x000fe400078e00ff */
[----:B------:R-:W-:-:S07]  /*31a80*/  IMAD.MOV.U32 R8, RZ, RZ, R14 ;  /* 0x000000ffff087224 */ /* 0x000fce00078e000e */
[----:B------:R-:W-:Y:S05]  /*31a90*/  WARPSYNC.COLLECTIVE R15, `(.L_x_3507) ;  /* 0x000000000f087348 */ /* 0x000fea0003c00000 */
[----:B------:R0:W1:Y:S02]  /*31aa0*/  SHFL.IDX P6, R14, R13, R12, R11 ;  /* 0x0000000c0d0e7389 */ /* 0x00006400000c000b */
[----:B01----:R-:W-:Y:S01]  /*31ab0*/  ENDCOLLECTIVE ;  /* 0x000000000000791b */ /* 0x003fe20003800000 */
.L_x_3507:
[----:B------:R-:W-:-:S04]  /*31ac0*/  IADD3 R8, P2, R33, R8, RZ ;  /* 0x0000000821087210 */ /* 0x000fc80007f5e0ff */
[----:B------:R-:W-:Y:S02]  /*31ad0*/  IADD3.X R9, RZ, R9, RZ, P2, !PT ;  /* 0x00000009ff097210 */ /* 0x000fe400017fe4ff */
[----:B------:R-:W-:Y:S01]  /*31ae0*/  ISETP.LT.OR P2, PT, R7, 0x41, P1 ;  /* 0x000000410700780c */ /* 0x000fe20000f41670 */
[----:B------:R-:W-:Y:S01]  /*31af0*/  IMAD.MOV.U32 R13, RZ, RZ, R0 ;  /* 0x000000ffff0d7224 */ /* 0x000fe200078e0000 */
[----:B------:R-:W-:-:S04]  /*31b00*/  LOP3.LUT R29, R29, 0xffffffef, RZ, 0xc0, !PT ;  /* 0xffffffef1d1d7812 */ /* 0x000fc800078ec0ff */
[----:B------:R-:W-:Y:S02]  /*31b10*/  @P3 LOP3.LUT R29, R29, 0x10, RZ, 0xfc, !PT ;  /* 0x000000101d1d3812 */ /* 0x000fe400078efcff */
[----:B------:R-:W-:-:S05]  /*31b20*/  ISETP.GE.AND P3, PT, R7, 0x51, PT ;  /* 0x000000510700780c */ /* 0x000fca0003f66270 */
[----:B------:R-:W-:Y:S01]  /*31b30*/  @!PT LDS RZ, [RZ] ;  /* 0x00000000fffff984 */ /* 0x000fe20000000800 */
[----:B------:R-:W-:Y:S01]  /*31b40*/  @!PT LDS RZ, [RZ] ;  /* 0x00000000fffff984 */ /* 0x000fe20000000800 */
[----:B------:R-:W-:Y:S01]  /*31b50*/  @!PT LDS RZ, [RZ] ;  /* 0x00000000fffff984 */ /* 0x000fe20000000800 */
[----:B------:R-:W-:Y:S01]  /*31b60*/  LDGSTS.E.BYPASS.LTC128B.128 [R5+0x12400], desc[UR36][R8.64], !P2 ;  /* 0x1240000008057fae */ /* 0x000fe2000d101d64 */
[----:B------:R-:W-:Y:S02]  /*31b70*/  ISETP.LT.OR P2, PT, R7, 0x41, P0 ;  /* 0x000000410700780c */ /* 0x000fe40000741670 */
[----:B------:R-:W-:-:S11]  /*31b80*/  LOP3.LUT R29, R29, 0xfffffff7, RZ, 0xc0, !PT ;  /* 0xfffffff71d1d7812 */ /* 0x000fd600078ec0ff */
[----:B------:R0:W-:Y:S02]  /*31b90*/  LDGSTS.E.BYPASS.LTC128B.128 [R5+0x16400], desc[UR36][R8.64+0x80], !P2 ;  /* 0x1640008008057fae */ /* 0x0001e4000d101d64 */
[----:B0-----:R-:W-:-:S07]  /*31ba0*/  IMAD.MOV.U32 R9, RZ, RZ, R14 ;  /* 0x000000ffff097224 */ /* 0x001fce00078e000e */
[----:B------:R-:W-:Y:S05]  /*31bb0*/  WARPSYNC.COLLECTIVE R15, `(.L_x_3508) ;  /* 0x000000000f087348 */ /* 0x000fea0003c00000 */
[----:B------:R0:W1:Y:S02]  /*31bc0*/  SHFL.IDX P6, R14, R13, R12, R11 ;  /* 0x0000000c0d0e7389 */ /* 0x00006400000c000b */
[----:B01----:R-:W-:Y:S01]  /*31bd0*/  ENDCOLLECTIVE ;  /* 0x000000000000791b */ /* 0x003fe20003800000 */
.L_x_3508:
[----:B------:R-:W-:Y:S02]  /*31be0*/  IMAD.MOV.U32 R13, RZ, RZ, R2 ;  /* 0x000000ffff0d7224 */ /* 0x000fe400078e0002 */
[----:B------:R-:W-:Y:S01]  /*31bf0*/  IMAD.MOV.U32 R12, RZ, RZ, 0x6 ;  /* 0x00000006ff0c7424 */ /* 0x000fe200078e00ff */
[----:B------:R-:W-:-:S07]  /*31c00*/  MOV R8, R14 ;  /* 0x0000000e00087202 */ /* 0x000fce0000000f00 */
[----:B------:R-:W-:Y:S05]  /*31c10*/  WARPSYNC.COLLECTIVE R15, `(.L_x_3509) ;  /* 0x000000000f087348 */ /* 0x000fea0003c00000 */
[----:B------:R0:W1:Y:S02]  /*31c20*/  SHFL.IDX P6, R14, R13, R12, R11 ;  /* 0x0000000c0d0e7389 */ /* 0x00006400000c000b */
[----:B01----:R-:W-:Y:S01]  /*31c30*/  ENDCOLLECTIVE ;  /* 0x000000000000791b */ /* 0x003fe20003800000 */
.L_x_3509:
[----:B------:R-:W-:-:S05]  /*31c40*/  IADD3 R8, P2, R33, R8, RZ ;  /* 0x0000000821087210 */ /* 0x000fca0007f5e0ff */
[----:B------:R-:W-:Y:S01]  /*31c50*/  IMAD.X R9, RZ, RZ, R9, P2 ;  /* 0x000000ffff097224 */ /* 0x000fe200010e0609 */
[----:B------:R-:W-:Y:S02]  /*31c60*/  ISETP.LT.OR P2, PT, R7, 0x51, P1 ;  /* 0x000000510700780c */ /* 0x000fe40000f41670 */
[----:B------:R-:W-:-:S11]  /*31c70*/  MOV R13, R0 ;  /* 0x00000000000d7202 */ /* 0x000fd60000000f00 */
        /* <DEDUP_REMOVED lines=10> */
.L_x_3510:
[----:B------:R-:W-:Y:S02]  /*31d20*/  IMAD.MOV.U32 R13, RZ, RZ, R2 ;  /* 0x000000ffff0d7224 */ /* 0x000fe400078e0002 */
[----:B------:R-:W-:Y:S02]  /*31d30*/  IMAD.MOV.U32 R12, RZ, RZ, 0x7 ;  /* 0x00000007ff0c7424 */ /* 0x000fe400078e00ff */
[----:B------:R-:W-:-:S07]  /*31d40*/  IMAD.MOV.U32 R8, RZ, RZ, R14 ;  /* 0x000000ffff087224 */ /* 0x000fce00078e000e */
[----:B------:R-:W-:Y:S05]  /*31d50*/  WARPSYNC.COLLECTIVE R15, `(.L_x_3511) ;  /* 0x000000000f087348 */ /* 0x000fea0003c00000 */
[----:B------:R0:W1:Y:S02]  /*31d60*/  SHFL.IDX P6, R14, R13, R12, R11 ;  /* 0x0000000c0d0e7389 */ /* 0x00006400000c000b */
[----:B01----:R-:W-:Y:S01]  /*31d70*/  ENDCOLLECTIVE ;  /* 0x000000000000791b */ /* 0x003fe20003800000 */
.L_x_3511:
        /* <DEDUP_REMOVED lines=8> */
[----:B------:R-:W-:Y:S02]  /*31e00*/  ISETP.LT.OR P2, PT, R7, 0x61, P0 ;  /* 0x000000610700780c */ /* 0x000fe40000741670 */
[----:B------:R-:W-:-:S11]  /*31e10*/  MOV R2, R14 ;  /* 0x0000000e00027202 */ /* 0x000fd60000000f00 */
[----:B0-----:R-:W-:Y:S05]  /*31e20*/  WARPSYNC.COLLECTIVE R15, `(.L_x_3512) ;  /* 0x000000000f087348 */ /* 0x001fea0003c00000 */
[----:B------:R1:W2:Y:S02]  /*31e30*/  SHFL.IDX P6, R14, R13, R12, R11 ;  /* 0x0000000c0d0e7389 */ /* 0x0002a400000c000b */
[----:B012---:R-:W-:Y:S01]  /*31e40*/  ENDCOLLECTIVE ;  /* 0x000000000000791b */ /* 0x007fe20003800000 */
.L_x_3512:
[----:B------:R-:W-:Y:S01]  /*31e50*/  @!PT LDS RZ, [RZ] ;  /* 0x00000000fffff984 */ /* 0x000fe20000000800 */
[----:B------:R-:W-:Y:S01]  /*31e60*/  @!PT LDS RZ, [RZ] ;  /* 0x00000000fffff984 */ /* 0x000fe20000000800 */
[----:B------:R-:W-:Y:S01]  /*31e70*/  @!PT LDS RZ, [RZ] ;  /* 0x00000000fffff984 */ /* 0x000fe20000000800 */
[----:B------:R2:W-:Y:S01]  /*31e80*/  LDGSTS.E.BYPASS.LTC128B.128 [R5+0x17400], desc[UR36][R8.64+0x80], !P2 ;  /* 0x1740008008057fae */ /* 0x0005e2000d101d64 */
[----:B------:R-:W-:-:S13]  /*31e90*/  ISETP.GE.AND P2, PT, R7, 0x21, PT ;  /* 0x000000210700780c */ /* 0x000fda0003f46270 */
[----:B------:R-:W-:Y:S01]  /*31ea0*/  @P2 LOP3.LUT R29, R29, 0x8, RZ, 0xfc, !PT ;  /* 0x000000081d1d2812 */ /* 0x000fe200078efcff */
[----:B------:R-:W-:Y:S01]  /*31eb0*/  IMAD.MOV.U32 R0, RZ, RZ, R14 ;  /* 0x000000ffff007224 */ /* 0x000fe200078e000e */
[----:B------:R-:W-:Y:S02]  /*31ec0*/  ISETP.GE.AND P6, PT, R7, 0x71, PT ;  /* 0x000000710700780c */ /* 0x000fe40003fc6270 */
[----:B------:R-:W-:Y:S02]  /*31ed0*/  LOP3.LUT R29, R29, 0xffffffbf, RZ, 0xc0, !PT ;  /* 0xffffffbf1d1d7812 */ /* 0x000fe400078ec0ff */
[----:B------:R-:W-:-:S09]  /*31ee0*/  ISETP.GE.AND P2, PT, R7, 0x61, PT ;  /* 0x000000610700780c */ /* 0x000fd20003f46270 */
[----:B------:R-:W-:-:S05]  /*31ef0*/  @P6 LOP3.LUT R29, R29, 0x40, RZ, 0xfc, !PT ;  /* 0x000000401d1d6812 */ /* 0x000fca00078efcff */
[----:B------:R2:W-:Y:S01]  /*31f00*/  STL [R1], R29 ;  /* 0x0000001d01007387 */ /* 0x0005e20000100800 */
[----:B------:R-:W-:Y:S05]  /*31f10*/  BRA `(.L_x_3513) ;  /* 0xffffff5800f47947 */ /* 0x000fea000383ffff */
.L_x_3230:
[----:B---3--:R3:W4:Y:S02]  /*31f20*/  SYNCS.PHASECHK.TRANS64.TRYWAIT P0, [R6+URZ+0x38840], R28 ;  /* 0x0388401c060075a7 */ /* 0x008724000800017f */
[----:B----4-:R-:W-:Y:S05]  /*31f30*/  @!P0 NANOSLEEP.SYNCS 0x989680 ;  /* 0x009896800000895d */ /* 0x010fea0003900000 */
[----:B------:R-:W4:Y:S02]  /*31f40*/  @!P0 SYNCS.PHASECHK.TRANS64 P0, [R6+URZ+0x38840], R28 ;  /* 0x0388401c060085a7 */ /* 0x000f24000800007f */
[----:B----4-:R-:W-:Y:S05]  /*31f50*/  @!P0 BRA `(.L_x_3230) ;  /* 0xfffffffc00f08947 */ /* 0x010fea000383ffff */
[----:B------:R-:W-:Y:S05]  /*31f60*/  BRA `(.L_x_3514) ;  /* 0xffffff5c00507947 */ /* 0x000fea000383ffff */
.L_x_3231:
[----:B------:R-:W-:Y:S01]  /*31f70*/  BSSY B0, `(.L_x_3515) ;  /* 0x0000008000007945 */ /* 0x000fe20003800000 */
[----:B------:R-:W-:Y:S01]  /*31f80*/  IMAD.MOV.U32 R13, RZ, RZ, R0 ;  /* 0x000000ffff0d7224 */ /* 0x000fe200078e0000 */
[----:B------:R-:W-:Y:S01]  /*31f90*/  MOV R11, 0x181f ;  /* 0x0000181f000b7802 */ /* 0x000fe20000000f00 */
[----:B------:R-:W-:Y:S02]  /*31fa0*/  IMAD.MOV.U32 R12, RZ, RZ, RZ ;  /* 0x000000ffff0c7224 */ /* 0x000fe400078e00ff */
[----:B------:R-:W-:-:S07]  /*31fb0*/  IMAD.MOV.U32 R15, RZ, RZ, -0x1 ;  /* 0xffffffffff0f7424 */ /* 0x000fce00078e00ff */
[----:B--23-5:R-:W-:Y:S05]  /*31fc0*/  WARPSYNC.COLLECTIVE R15, `(.L_x_3516) ;  /* 0x000000000f087348 */ /* 0x02cfea0003c00000 */
[----:B------:R0:W1:Y:S02]  /*31fd0*/  SHFL.IDX P6, R14, R13, R12, R11 ;  /* 0x0000000c0d0e7389 */ /* 0x00006400000c000b */
[----:B0123-5:R-:W-:Y:S01]  /*31fe0*/  ENDCOLLECTIVE ;  /* 0x000000000000791b */ /* 0x02ffe20003800000 */
.L_x_3516:
[----:B------:R-:W-:Y:S05]  /*31ff0*/  BSYNC B0 ;  /* 0x0000000000007941 */ /* 0x000fea0003800000 */
.L_x_3515:
        /* <DEDUP_REMOVED lines=8> */
.L_x_3517:
[----:B------:R-:W-:Y:S01]  /*32080*/  IMAD.MOV.U32 R13, RZ, RZ, R0 ;  /* 0x000000ffff0d7224 */ /* 0x000fe200078e0000 */
[----:B------:R-:W-:Y:S02]  /*32090*/  MOV R12, 0x1 ;  /* 0x00000001000c7802 */ /* 0x000fe40000000f00 */
        /* <DEDUP_REMOVED lines=16> */
.L_x_3518:
[----:B------:R-:W-:Y:S02]  /*321a0*/  IMAD.MOV.U32 R13, RZ, RZ, R4 ;  /* 0x000000ffff0d7224 */ /* 0x000fe400078e0004 */
[----:B------:R-:W-:-:S07]  /*321b0*/  IMAD.MOV.U32 R2, RZ, RZ, R14 ;  /* 0x000000ffff027224 */ /* 0x000fce00078e000e */
[----:B------:R-:W-:Y:S05]  /*321c0*/  WARPSYNC.COLLECTIVE R15, `(.L_x_3519) ;  /* 0x000000000f087348 */ /* 0x000fea0003c00000 */
[----:B------:R0:W1:Y:S02]  /*321d0*/  SHFL.IDX P6, R14, R13, R12, R11 ;  /* 0x0000000c0d0e7389 */ /* 0x00006400000c000b */
[----:B01----:R-:W-:Y:S01]  /*321e0*/  ENDCOLLECTIVE ;  /* 0x000000000000791b */ /* 0x003fe20003800000 */
.L_x_3519:
        /* <DEDUP_REMOVED lines=18> */
.L_x_3520:
[----:B------:R-:W-:Y:S02]  /*32310*/  IMAD.MOV.U32 R13, RZ, RZ, R4 ;  /* 0x000000ffff0d7224 */ /* 0x000fe400078e0004 */
[----:B------:R-:W-:-:S07]  /*32320*/  IMAD.MOV.U32 R2, RZ, RZ, R14 ;  /* 0x000000ffff027224 */ /* 0x000fce00078e000e */
[----:B------:R-:W-:Y:S05]  /*32330*/  WARPSYNC.COLLECTIVE R15, `(.L_x_3521) ;  /* 0x000000000f087348 */ /* 0x000fea0003c00000 */
[----:B------:R0:W1:Y:S02]  /*32340*/  SHFL.IDX P6, R14, R13, R12, R11 ;  /* 0x0000000c0d0e7389 */ /* 0x00006400000c000b */
[----:B01----:R-:W-:Y:S01]  /*32350*/  ENDCOLLECTIVE ;  /* 0x000000000000791b */ /* 0x003fe20003800000 */
.L_x_3521:
[----:B------:R-:W-:Y:S02]  /*32360*/  IMAD.MOV.U32 R13, RZ, RZ, R0 ;  /* 0x000000ffff0d7224 */ /* 0x000fe400078e0000 */
[----:B------:R-:W-:Y:S01]  /*32370*/  IMAD.MOV.U32 R12, RZ, RZ, 0x3 ;  /* 0x00000003ff0c7424 */ /* 0x000fe200078e00ff */
[----:B------:R-:W-:Y:S01]  /*32380*/  LOP3.LUT P6, RZ, R10, 0x8, RZ, 0xc0, !PT ;  /* 0x000000080aff7812 */ /* 0x000fe200078cc0ff */
[----:B------:R-:W-:-:S12]  /*32390*/  IMAD.MOV.U32 R3, RZ, RZ, R14 ;  /* 0x000000ffff037224 */ /* 0x000fd800078e000e */
[----:B------:R-:W-:-:S04]  /*323a0*/  @P6 IADD3 R3, P0, R33, R3, RZ ;  /* 0x0000000321036210 */ /* 0x000fc80007f1e0ff */
[----:B------:R-:W-:Y:S02]  /*323b0*/  @P6 IADD3.X R2, RZ, R2, RZ, P0, !PT ;  /* 0x00000002ff026210 */ /* 0x000fe400007fe4ff */
[----:B------:R-:W-:Y:S02]  /*323c0*/  ISETP.GE.AND P0, PT, R33, R7, PT ;  /* 0x000000072100720c */ /* 0x000fe40003f06270 */
        /* <DEDUP_REMOVED lines=11> */
.L_x_3522:
[----:B------:R-:W-:Y:S02]  /*32480*/  IMAD.MOV.U32 R13, RZ, RZ, R4 ;  /* 0x000000ffff0d7224 */ /* 0x000fe400078e0004 */
[----:B------:R-:W-:-:S07]  /*32490*/  IMAD.MOV.U32 R2, RZ, RZ, R14 ;  /* 0x000000ffff027224 */ /* 0x000fce00078e000e */
[----:B------:R-:W-:Y:S05]  /*324a0*/  WARPSYNC.COLLECTIVE R15, `(.L_x_3523) ;  /* 0x000000000f087348 */ /* 0x000fea0003c00000 */
[----:B------:R0:W1:Y:S02]  /*324b0*/  SHFL.IDX P6, R14, R13, R12, R11 ;  /* 0x0000000c0d0e7389 */ /* 0x00006400000c000b */
[----:B01----:R-:W-:Y:S01]  /*324c0*/  ENDCOLLECTIVE ;  /* 0x000000000000791b */ /* 0x003fe20003800000 */
.L_x_3523:
[----:B------:R-:W-:Y:S02]  /*324d0*/  IMAD.MOV.U32 R13, RZ, RZ, R0 ;  /* 0x000000ffff0d7224 */ /* 0x000fe400078e0000 */
[----:B------:R-:W-:Y:S01]  /*324e0*/  IMAD.MOV.U32 R12, RZ, RZ, 0x4 ;  /* 0x00000004ff0c7424 */ /* 0x000fe200078e00ff */
[----:B------:R-:W-:Y:S02]  /*324f0*/  MOV R3, R14 ;  /* 0x0000000e00037202 */ /* 0x000fe40000000f00 */
[C---:B------:R-:W-:Y:S02]  /*32500*/  ISETP.GE.AND P6, PT, R33.reuse, R7, PT ;  /* 0x000000072100720c */ /* 0x040fe40003fc6270 */
        /* <DEDUP_REMOVED lines=12> */
.L_x_3524:
        /* <DEDUP_REMOVED lines=10> */
.L_x_3525:
[----:B------:R-:W-:Y:S02]  /*32670*/  IMAD.MOV.U32 R13, RZ, RZ, R0 ;  /* 0x000000ffff0d7224 */ /* 0x000fe400078e0000 */
[----:B------:R-:W-:Y:S02]  /*32680*/  IMAD.MOV.U32 R12, RZ, RZ, 0x5 ;  /* 0x00000005ff0c7424 */ /* 0x000fe400078e00ff */
[----:B------:R-:W-:-:S07]  /*32690*/  IMAD.MOV.U32 R3, RZ, RZ, R14 ;  /* 0x000000ffff037224 */ /* 0x000fce00078e000e */
[----:B------:R-:W-:Y:S05]  /*326a0*/  WARPSYNC.COLLECTIVE R15, `(.L_x_3526) ;  /* 0x000000000f087348 */ /* 0x000fea0003c00000 */
[----:B------:R0:W1:Y:S02]  /*326b0*/  SHFL.IDX P6, R14, R13, R12, R11 ;  /* 0x0000000c0d0e7389 */ /* 0x00006400000c000b */
[----:B01----:R-:W-:Y:S01]  /*326c0*/  ENDCOLLECTIVE ;  /* 0x000000000000791b */ /* 0x003fe20003800000 */
.L_x_3526:
        /* <DEDUP_REMOVED lines=11> */
[----:B0-----:R-:W-:-:S07]  /*32780*/  MOV R2, R14 ;  /* 0x0000000e00027202 */ /* 0x001fce0000000f00 */
[----:B------:R-:W-:Y:S05]  /*32790*/  WARPSYNC.COLLECTIVE R15, `(.L_x_3527) ;  /* 0x000000000f087348 */ /* 0x000fea0003c00000 */
[----:B------:R0:W1:Y:S02]  /*327a0*/  SHFL.IDX P6, R14, R13, R12, R11 ;  /* 0x0000000c0d0e7389 */ /* 0x00006400000c000b */
[----:B01----:R-:W-:Y:S01]  /*327b0*/  ENDCOLLECTIVE ;  /* 0x000000000000791b */ /* 0x003fe20003800000 */
.L_x_3527:
[----:B------:R-:W-:Y:S01]  /*327c0*/  IMAD.MOV.U32 R13, RZ, RZ, R0 ;  /* 0x000000ffff0d7224 */ /* 0x000fe200078e0000 */
[----:B------:R-:W-:Y:S01]  /*327d0*/  MOV R12, 0x6 ;  /* 0x00000006000c7802 */ /* 0x000fe20000000f00 */
[----:B------:R-:W-:-:S07]  /*327e0*/  IMAD.MOV.U32 R3, RZ, RZ, R14 ;  /* 0x000000ffff037224 */ /* 0x000fce00078e000e */
[----:B------:R-:W-:Y:S05]  /*327f0*/  WARPSYNC.COLLECTIVE R15, `(.L_x_3528) ;  /* 0x000000000f087348 */ /* 0x000fea0003c00000 */
[----:B------:R0:W1:Y:S02]  /*32800*/  SHFL.IDX P6, R14, R13, R12, R11 ;  /* 0x0000000c0d0e7389 */ /* 0x00006400000c000b */
[----:B01----:R-:W-:Y:S01]  /*32810*/  ENDCOLLECTIVE ;  /* 0x000000000000791b */ /* 0x003fe20003800000 */
.L_x_3528:
        /* <DEDUP_REMOVED lines=15> */
.L_x_3529:
[----:B------:R-:W-:Y:S01]  /*32910*/  MOV R13, R0 ;  /* 0x00000000000d7202 */ /* 0x000fe20000000f00 */
[----:B------:R-:W-:Y:S02]  /*32920*/  IMAD.MOV.U32 R12, RZ, RZ, 0x7 ;  /* 0x00000007ff0c7424 */ /* 0x000fe400078e00ff */
[----:B------:R-:W-:-:S07]  /*32930*/  IMAD.MOV.U32 R3, RZ, RZ, R14 ;  /* 0x000000ffff037224 */ /* 0x000fce00078e000e */
[----:B------:R-:W-:Y:S05]  /*32940*/  WARPSYNC.COLLECTIVE R15, `(.L_x_3530) ;  /* 0x000000000f087348 */ /* 0x000fea0003c00000 */
[----:B------:R0:W1:Y:S02]  /*32950*/  SHFL.IDX P6, R14, R13, R12, R11 ;  /* 0x0000000c0d0e7389 */ /* 0x00006400000c000b */
[----:B01----:R-:W-:Y:S01]  /*32960*/  ENDCOLLECTIVE ;  /* 0x000000000000791b */ /* 0x003fe20003800000 */
.L_x_3530:
        /* <DEDUP_REMOVED lines=10> */
.L_x_3531:
[----:B------:R-:W-:Y:S01]  /*32a10*/  @!PT LDS RZ, [RZ] ;  /* 0x00000000fffff984 */ /* 0x000fe20000000800 */
[----:B------:R-:W-:Y:S01]  /*32a20*/  @!PT LDS RZ, [RZ] ;  /* 0x00000000fffff984 */ /* 0x000fe20000000800 */
[----:B------:R-:W-:Y:S01]  /*32a30*/  @!PT LDS RZ, [RZ] ;  /* 0x00000000fffff984 */ /* 0x000fe20000000800 */
[----:B------:R0:W-:Y:S04]  /*32a40*/  @P2 LDGSTS.E.BYPASS.LTC128B.128 [R5+0x2b400], desc[UR36][R2.64], !P5 ;  /* 0x2b40000002052fae */ /* 0x0001e8000e901d64 */
[----:B------:R0:W-:Y:S01]  /*32a50*/  @P2 LDGSTS.E.BYPASS.LTC128B.128 [R5+0x2f400], desc[UR36][R2.64+0x80], !P1 ;  /* 0x2f40008002052fae */ /* 0x0001e2000c901d64 */
[----:B------:R-:W-:Y:S01]  /*32a60*/  IMAD.MOV.U32 R4, RZ, RZ, R14 ;  /* 0x000000ffff047224 */ /* 0x000fe200078e000e */
[----:B------:R-:W-:Y:S06]  /*32a70*/  BRA `(.L_x_3532) ;  /* 0xffffff5800347947 */ /* 0x000fec000383ffff */
.L_x_3236:
[----:B------:R-:W-:Y:S01]  /*32a80*/  MOV R13, R4 ;  /* 0x00000004000d7202 */ /* 0x000fe20000000f00 */
[----:B------:R-:W-:Y:S02]  /*32a90*/  IMAD.MOV.U32 R12, RZ, RZ, RZ ;  /* 0x000000ffff0c7224 */ /* 0x000fe400078e00ff */
[----:B------:R-:W-:Y:S02]  /*32aa0*/  IMAD.MOV.U32 R11, RZ, RZ, 0x181f ;  /* 0x0000181fff0b7424 */ /* 0x000fe400078e00ff */
[----:B------:R-:W-:Y:S02]  /*32ab0*/  IMAD.MOV.U32 R15, RZ, RZ, -0x1 ;  /* 0xffffffffff0f7424 */ /* 0x000fe400078e00ff */
[----:B-----5:R-:W-:Y:S02]  /*32ac0*/  IMAD R5, R10, R7, RZ ;  /* 0x000000070a057224 */ /* 0x020fe400078e02ff */
[----:B------:R-:W-:-:S07]  /*32ad0*/  IMAD R17, R17, 0x80, R9 ;  /* 0x0000008011117824 */ /* 0x000fce00078e0209 */
[----:B------:R-:W-:Y:S05]  /*32ae0*/  WARPSYNC.COLLECTIVE R15, `(.L_x_3533) ;  /* 0x000000000f087348 */ /* 0x000fea0003c00000 */
[----:B------:R0:W1:Y:S02]  /*32af0*/  SHFL.IDX P6, R14, R13, R12, R11 ;  /* 0x0000000c0d0e7389 */ /* 0x00006400000c000b */
[----:B01----:R-:W-:Y:S01]  /*32b00*/  ENDCOLLECTIVE ;  /* 0x000000000000791b */ /* 0x003fe20003800000 */
.L_x_3533:
[C---:B------:R-:W-:Y:S01]  /*32b10*/  VIADD R6, R17.reuse, 0x60 ;  /* 0x0000006011067836 */ /* 0x040fe20000000000 */
[----:B------:R-:W-:Y:S02]  /*32b20*/  ISETP.GE.AND P3, PT, R17, R5, PT ;  /* 0x000000051100720c */ /* 0x000fe40003f66270 */
[----:B------:R-:W-:Y:S01]  /*32b30*/  MOV R13, R0 ;  /* 0x00000000000d7202 */ /* 0x000fe20000000f00 */
[----:B------:R-:W-:-:S10]  /*32b40*/  IMAD.MOV.U32 R2, RZ, RZ, R14 ;  /* 0x000000ffff027224 */ /* 0x000fd400078e000e */
[----:B------:R-:W-:Y:S05]  /*32b50*/  WARPSYNC.COLLECTIVE R15, `(.L_x_3534) ;  /* 0x000000000f087348 */ /* 0x000fea0003c00000 */
[----:B------:R0:W1:Y:S02]  /*32b60*/  SHFL.IDX P6, R14, R13, R12, R11 ;  /* 0x0000000c0d0e7389 */ /* 0x00006400000c000b */
[----:B01----:R-:W-:Y:S01]  /*32b70*/  ENDCOLLECTIVE ;  /* 0x000000000000791b */ /* 0x003fe20003800000 */
.L_x_3534:
[----:B------:R-:W-:Y:S01]  /*32b80*/  MOV R13, R4 ;  /* 0x00000004000d7202 */ /* 0x000fe20000000f00 */
[----:B------:R-:W-:Y:S02]  /*32b90*/  IMAD.MOV.U32 R12, RZ, RZ, 0x1 ;  /* 0x00000001ff0c7424 */ /* 0x000fe400078e00ff */
[----:B------:R-:W-:-:S07]  /*32ba0*/  IMAD.MOV.U32 R3, RZ, RZ, R14 ;  /* 0x000000ffff037224 */ /* 0x000fce00078e000e */
[----:B------:R-:W-:Y:S05]  /*32bb0*/  WARPSYNC.COLLECTIVE R15, `(.L_x_3535) ;  /* 0x000000000f087348 */ /* 0x000fea0003c00000 */
[----:B------:R0:W1:Y:S02]  /*32bc0*/  SHFL.IDX P6, R14, R13, R12, R11 ;  /* 0x0000000c0d0e7389 */ /* 0x00006400000c000b */
[----:B01----:R-:W-:Y:S01]  /*32bd0*/  ENDCOLLECTIVE ;  /* 0x000000000000791b */ /* 0x003fe20003800000 */
.L_x_3535:
        /* <DEDUP_REMOVED lines=17> */
.L_x_3536:
[----:B------:R-:W-:Y:S02]  /*32cf0*/  IMAD.MOV.U32 R13, RZ, RZ, R4 ;  /* 0x000000ffff0d7224 */ /* 0x000fe400078e0004 */
[----:B------:R-:W-:Y:S02]  /*32d00*/  IMAD.MOV.U32 R12, RZ, RZ, 0x2 ;  /* 0x00000002ff0c7424 */ /* 0x000fe400078e00ff */
[----:B------:R-:W-:-:S07]  /*32d10*/  IMAD.MOV.U32 R3, RZ, RZ, R14 ;  /* 0x000000ffff037224 */ /* 0x000fce00078e000e */
[----:B------:R-:W-:Y:S05]  /*32d20*/  WARPSYNC.COLLECTIVE R15, `(.L_x_3537) ;  /* 0x000000000f087348 */ /* 0x000fea0003c00000 */
[----:B------:R0:W1:Y:S02]  /*32d30*/  SHFL.IDX P6, R14, R13, R12, R11 ;  /* 0x0000000c0d0e7389 */ /* 0x00006400000c000b */
[----:B01----:R-:W-:Y:S01]  /*32d40*/  ENDCOLLECTIVE ;  /* 0x000000000000791b */ /* 0x003fe20003800000 */
.L_x_3537:
[----:B------:R-:W-:-:S04]  /*32d50*/  @!P3 IADD3 R3, P2, R33, R3, RZ ;  /* 0x000000032103b210 */ /* 0x000fc80007f5e0ff */
[----:B------:R-:W-:-:S04]  /*32d60*/  @!P3 IADD3.X R2, RZ, R2, RZ, P2, !PT ;  /* 0x00000002ff02b210 */ /* 0x000fc800017fe4ff */
        /* <DEDUP_REMOVED lines=15> */
.L_x_3538:
[----:B------:R-:W-:Y:S01]  /*32e60*/  IMAD.MOV.U32 R13, RZ, RZ, R4 ;  /* 0x000000ffff0d7224 */ /* 0x000fe200078e0004 */
[----:B------:R-:W-:Y:S01]  /*32e70*/  MOV R12, 0x3 ;  /* 0x00000003000c7802 */ /* 0x000fe20000000f00 */
[----:B------:R-:W-:-:S07]  /*32e80*/  IMAD.MOV.U32 R3, RZ, RZ, R14 ;  /* 0x000000ffff037224 */ /* 0x000fce00078e000e */
[----:B------:R-:W-:Y:S05]  /*32e90*/  WARPSYNC.COLLECTIVE R15, `(.L_x_3539) ;  /* 0x000000000f087348 */ /* 0x000fea0003c00000 */
[----:B------:R0:W1:Y:S02]  /*32ea0*/  SHFL.IDX P6, R14, R13, R12, R11 ;  /* 0x0000000c0d0e7389 */ /* 0x00006400000c000b */
[----:B01----:R-:W-:Y:S01]  /*32eb0*/  ENDCOLLECTIVE ;  /* 0x000000000000791b */ /* 0x003fe20003800000 */
.L_x_3539:
        /* <DEDUP_REMOVED lines=17> */
.L_x_3540:
[----:B------:R-:W-:Y:S02]  /*32fd0*/  IMAD.MOV.U32 R13, RZ, RZ, R4 ;  /* 0x000000ffff0d7224 */ /* 0x000fe400078e0004 */
[----:B------:R-:W-:Y:S02]  /*32fe0*/  IMAD.MOV.U32 R12, RZ, RZ, 0x4 ;  /* 0x00000004ff0c7424 */ /* 0x000fe400078e00ff */
[----:B------:R-:W-:-:S07]  /*32ff0*/  IMAD.MOV.U32 R3, RZ, RZ, R14 ;  /* 0x000000ffff037224 */ /* 0x000fce00078e000e */
[----:B------:R-:W-:Y:S05]  /*33000*/  WARPSYNC.COLLECTIVE R15, `(.L_x_3541) ;  /* 0x000000000f087348 */ /* 0x000fea0003c00000 */
[----:B------:R0:W1:Y:S02]  /*33010*/  SHFL.IDX P6, R14, R13, R12, R11 ;  /* 0x0000000c0d0e7389 */ /* 0x00006400000c000b */
[----:B01----:R-:W-:Y:S01]  /*33020*/  ENDCOLLECTIVE ;  /* 0x000000000000791b */ /* 0x003fe20003800000 */
.L_x_3541:
        /* <DEDUP_REMOVED lines=12> */
[----:B------:R-:W-:Y:S01]  /*330f0*/  ISETP.GE.AND P3, PT, R2, R5, PT ;  /* 0x000000050200720c */ /* 0x000fe20003f66270 */
[----:B------:R-:W-:-:S12]  /*33100*/  IMAD.MOV.U32 R2, RZ, RZ, R14 ;  /* 0x000000ffff027224 */ /* 0x000fd800078e000e */
[----:B------:R-:W-:Y:S05]  /*33110*/  WARPSYNC.COLLECTIVE R15, `(.L_x_3542) ;  /* 0x000000000f087348 */ /* 0x000fea0003c00000 */
[----:B------:R0:W1:Y:S02]  /*33120*/  SHFL.IDX P6, R14, R13, R12, R11 ;  /* 0x0000000c0d0e7389 */ /* 0x00006400000c000b */
[----:B01----:R-:W-:Y:S01]  /*33130*/  ENDCOLLECTIVE ;  /* 0x000000000000791b */ /* 0x003fe20003800000 */
.L_x_3542:
[----:B------:R-:W-:Y:S02]  /*33140*/  IMAD.MOV.U32 R13, RZ, RZ, R4 ;  /* 0x000000ffff0d7224 */ /* 0x000fe400078e0004 */
[----:B------:R-:W-:Y:S01]  /*33150*/  IMAD.MOV.U32 R12, RZ, RZ, 0x5 ;  /* 0x00000005ff0c7424 */ /* 0x000fe200078e00ff */
[----:B------:R-:W-:-:S07]  /*33160*/  MOV R3, R14 ;  /* 0x0000000e00037202 */ /* 0x000fce0000000f00 */
[----:B------:R-:W-:Y:S05]  /*33170*/  WARPSYNC.COLLECTIVE R15, `(.L_x_3543) ;  /* 0x000000000f087348 */ /* 0x000fea0003c00000 */
[----:B------:R0:W1:Y:S02]  /*33180*/  SHFL.IDX P6, R14, R13, R12, R11 ;  /* 0x0000000c0d0e7389 */ /* 0x00006400000c000b */
[----:B01----:R-:W-:Y:S01]  /*33190*/  ENDCOLLECTIVE ;  /* 0x000000000000791b */ /* 0x003fe20003800000 */
.L_x_3543:
        /* <DEDUP_REMOVED lines=12> */
[----:B------:R-:W-:Y:S02]  /*33260*/  ISETP.GE.AND P3, PT, R2, R5, PT ;  /* 0x000000050200720c */ /* 0x000fe40003f66270 */
[----:B------:R-:W-:-:S11]  /*33270*/  MOV R2, R14 ;  /* 0x0000000e00027202 */ /* 0x000fd60000000f00 */
[----:B------:R-:W-:Y:S05]  /*33280*/  WARPSYNC.COLLECTIVE R15, `(.L_x_3544) ;  /* 0x000000000f087348 */ /* 0x000fea0003c00000 */
[----:B------:R0:W1:Y:S02]  /*33290*/  SHFL.IDX P6, R14, R13, R12, R11 ;  /* 0x0000000c0d0e7389 */ /* 0x00006400000c000b */
[----:B01----:R-:W-:Y:S01]  /*332a0*/  ENDCOLLECTIVE ;  /* 0x000000000000791b */ /* 0x003fe20003800000 */
.L_x_3544:
[----:B------:R-:W-:Y:S01]  /*332b0*/  IMAD.MOV.U32 R13, RZ, RZ, R4 ;  /* 0x000000ffff0d7224 */ /* 0x000fe200078e0004 */
[----:B------:R-:W-:Y:S01]  /*332c0*/  MOV R12, 0x6 ;  /* 0x00000006000c7802 */ /* 0x000fe20000000f00 */
[----:B------:R-:W-:-:S07]  /*332d0*/  IMAD.MOV.U32 R3, RZ, RZ, R14 ;  /* 0x000000ffff037224 */ /* 0x000fce00078e000e */
[----:B------:R-:W-:Y:S05]  /*332e0*/  WARPSYNC.COLLECTIVE R15, `(.L_x_3545) ;  /* 0x000000000f087348 */ /* 0x000fea0003c00000 */
[----:B------:R0:W1:Y:S02]  /*332f0*/  SHFL.IDX P6, R14, R13, R12, R11 ;  /* 0x0000000c0d0e7389 */ /* 0x00006400000c000b */
[----:B01----:R-:W-:Y:S01]  /*33300*/  ENDCOLLECTIVE ;  /* 0x000000000000791b */ /* 0x003fe20003800000 */
.L_x_3545:
        /* <DEDUP_REMOVED lines=16> */
.L_x_3546:
[----:B------:R-:W-:Y:S02]  /*33410*/  IMAD.MOV.U32 R13, RZ, RZ, R4 ;  /* 0x000000ffff0d7224 */ /* 0x000fe400078e0004 */
[----:B------:R-:W-:Y:S02]  /*33420*/  IMAD.MOV.U32 R12, RZ, RZ, 0x7 ;  /* 0x00000007ff0c7424 */ /* 0x000fe400078e00ff */
[----:B------:R-:W-:-:S07]  /*33430*/  IMAD.MOV.U32 R3, RZ, RZ, R14 ;  /* 0x000000ffff037224 */ /* 0x000fce00078e000e */
[----:B------:R-:W-:Y:S05]  /*33440*/  WARPSYNC.COLLECTIVE R15, `(.L_x_3547) ;  /* 0x000000000f087348 */ /* 0x000fea0003c00000 */
[----:B------:R0:W1:Y:S02]  /*33450*/  SHFL.IDX P6, R14, R13, R12, R11 ;  /* 0x0000000c0d0e7389 */ /* 0x00006400000c000b */
[----:B01----:R-:W-:Y:S01]  /*33460*/  ENDCOLLECTIVE ;  /* 0x000000000000791b */ /* 0x003fe20003800000 */
.L_x_3547:
[----:B------:R-:W-:-:S04]  /*33470*/  @!P3 IADD3 R3, P2, R33, R3, RZ ;  /* 0x000000032103b210 */ /* 0x000fc80007f5e0ff */
[----:B------:R-:W-:-:S04]  /*33480*/  @!P3 IADD3.X R2, RZ, R2, RZ, P2, !PT ;  /* 0x00000002ff02b210 */ /* 0x000fc800017fe4ff */
[----:B------:R-:W-:Y:S01]  /*33490*/  @!P3 LOP3.LUT R3, R3, R2, RZ, 0x3c, !PT ;  /* 0x000000020303b212 */ /* 0x000fe200078e3cff */
[----:B------:R-:W-:-:S03]  /*334a0*/  IMAD.MOV.U32 R13, RZ, RZ, R0 ;  /* 0x000000ffff0d7224 */ /* 0x000fc600078e0000 */
[----:B------:R-:W-:-:S04]  /*334b0*/  @!P3 LOP3.LUT R2, R3, R2, RZ, 0x3c, !PT ;  /* 0x000000020302b212 */ /* 0x000fc800078e3cff */
[----:B------:R-:W-:Y:S01]  /*334c0*/  @!P3 LOP3.LUT R3, R3, R2, RZ, 0x3c, !PT ;  /* 0x000000020303b212 */ /* 0x000fe200078e3cff */
[----:B------:R-:W-:-:S04]  /*334d0*/  IMAD.MOV.U32 R4, RZ, RZ, R14 ;  /* 0x000000ffff047224 */ /* 0x000fc800078e000e */
[----:B------:R-:W-:Y:S01]  /*334e0*/  @!PT LDS RZ, [RZ] ;  /* 0x00000000fffff984 */ /* 0x000fe20000000800 */
[----:B------:R-:W-:Y:S01]  /*334f0*/  @!PT LDS RZ, [RZ] ;  /* 0x00000000fffff984 */ /* 0x000fe20000000800 */
[----:B------:R-:W-:Y:S01]  /*33500*/  @!PT LDS RZ, [RZ] ;  /* 0x00000000fffff984 */ /* 0x000fe20000000800 */
[----:B------:R0:W-:Y:S03]  /*33510*/  @!P3 LDGSTS.E.BYPASS.LTC128B.128 [R8+0x23400], desc[UR36][R2.64], !P0 ;  /* 0x234000000208bfae */ /* 0x0001e6000c101d64 */
[----:B0-----:R-:W-:Y:S05]  /*33520*/  WARPSYNC.COLLECTIVE R15, `(.L_x_3548) ;  /* 0x000000000f087348 */ /* 0x001fea0003c00000 */
[----:B------:R1:W2:Y:S02]  /*33530*/  SHFL.IDX P6, R14, R13, R12, R11 ;  /* 0x0000000c0d0e7389 */ /* 0x0002a400000c000b */
[----:B012---:R-:W-:Y:S01]  /*33540*/  ENDCOLLECTIVE ;  /* 0x000000000000791b */ /* 0x007fe20003800000 */
.L_x_3548:
[----:B------:R-:W-:Y:S01]  /*33550*/  @!PT LDS RZ, [RZ] ;  /* 0x00000000fffff984 */ /* 0x000fe20000000800 */
[----:B------:R-:W-:Y:S01]  /*33560*/  @!PT LDS RZ, [RZ] ;  /* 0x00000000fffff984 */ /* 0x000fe20000000800 */
[----:B------:R-:W-:Y:S01]  /*33570*/  @!PT LDS RZ, [RZ] ;  /* 0x00000000fffff984 */ /* 0x000fe20000000800 */
[----:B------:R0:W-:Y:S01]  /*33580*/  @!P3 LDGSTS.E.BYPASS.LTC128B.128 [R8+0x27400], desc[UR36][R2.64+0x80], !P1 ;  /* 0x274000800208bfae */ /* 0x0001e2000c901d64 */
[----:B------:R-:W-:Y:S01]  /*33590*/  MOV R0, R14 ;  /* 0x0000000e00007202 */ /* 0x000fe20000000f00 */
[----:B------:R-:W-:Y:S06]  /*335a0*/  BRA `(.L_x_3549) ;  /* 0xffffff58006c7947 */ /* 0x000fec000383ffff */
.L_x_3241:
[----:B0-----:R0:W1:Y:S02]  /*335b0*/  SYNCS.PHASECHK.TRANS64.TRYWAIT P0, [R23+URZ+0x38820], R0 ;  /* 0x03882000170075a7 */ /* 0x001064000800017f */
[----:B-1----:R-:W-:Y:S05]  /*335c0*/  @!P0 NANOSLEEP.SYNCS 0x989680 ;  /* 0x009896800000895d */ /* 0x002fea0003900000 */
[----:B------:R-:W1:Y:S02]  /*335d0*/  @!P0 SYNCS.PHASECHK.TRANS64 P0, [R23+URZ+0x38820], R0 ;  /* 0x03882000170085a7 */ /* 0x000e64000800007f */
[----:B-1----:R-:W-:Y:S05]  /*335e0*/  @!P0 BRA `(.L_x_3241) ;  /* 0xfffffffc00f08947 */ /* 0x002fea000383ffff */
[----:B------:R-:W-:Y:S05]  /*335f0*/  BRA `(.L_x_3550) ;  /* 0xffffff5800e07947 */ /* 0x000fea000383ffff */
.L_x_3245:
[----:B0-----:R0:W1:Y:S02]  /*33600*/  SYNCS.PHASECHK.TRANS64.TRYWAIT P0, [R0+URZ+0x38880], R21 ;  /* 0x03888015000075a7 */ /* 0x001064000800017f */
[----:B-1----:R-:W-:Y:S05]  /*33610*/  @!P0 NANOSLEEP.SYNCS 0x989680 ;  /* 0x009896800000895d */ /* 0x002fea0003900000 */
[----:B------:R-:W1:Y:S02]  /*33620*/  @!P0 SYNCS.PHASECHK.TRANS64 P0, [R0+URZ+0x38880], R21 ;  /* 0x03888015000085a7 */ /* 0x000e64000800007f */
[----:B-1----:R-:W-:Y:S05]  /*33630*/  @!P0 BRA `(.L_x_3245) ;  /* 0xfffffffc00f08947 */ /* 0x002fea000383ffff */
[----:B------:R-:W-:Y:S05]  /*33640*/  BRA `(.L_x_3551) ;  /* 0xffffff5c00987947 */ /* 0x000fea000383ffff */
.L_x_3246:
        /* <DEDUP_REMOVED lines=8> */
.L_x_3553:
[----:B------:R-:W-:Y:S05]  /*336d0*/  BSYNC B0 ;  /* 0x0000000000007941 */ /* 0x000fea0003800000 */
.L_x_3552:
[----:B------:R-:W-:Y:S01]  /*336e0*/  IMAD.MOV.U32 R13, RZ, RZ, R8 ;  /* 0x000000ffff0d7224 */ /* 0x000fe200078e0008 */
[----:B------:R-:W-:Y:S01]  /*336f0*/  MOV R3, R14 ;  /* 0x0000000e00037202 */ /* 0x000fe20000000f00 */
[----:B------:R-:W-:Y:S02]  /*33700*/  IMAD.MOV.U32 R12, RZ, RZ, RZ ;  /* 0x000000ffff0c7224 */ /* 0x000fe400078e00ff */
[----:B------:R-:W-:Y:S02]  /*33710*/  IMAD.MOV.U32 R11, RZ, RZ, 0x181f ;  /* 0x0000181fff0b7424 */ /* 0x000fe400078e00ff */
[----:B------:R-:W-:Y:S02]  /*33720*/  IMAD.MOV.U32 R15, RZ, RZ, -0x1 ;  /* 0xffffffffff0f7424 */ /* 0x000fe400078e00ff */
[----:B------:R-:W-:-:S07]  /*33730*/  IMAD.IADD R4, R23, 0x1, R4 ;  /* 0x0000000117047824 */ /* 0x000fce00078e0204 */
[----:B------:R-:W-:Y:S05]  /*33740*/  WARPSYNC.COLLECTIVE R15, `(.L_x_3554) ;  /* 0x000000000f087348 */ /* 0x000fea0003c00000 */
[----:B------:R0:W1:Y:S02]  /*33750*/  SHFL.IDX P6, R14, R13, R12, R11 ;  /* 0x0000000c0d0e7389 */ /* 0x00006400000c000b */
[----:B01----:R-:W-:Y:S01]  /*33760*/  ENDCOLLECTIVE ;  /* 0x000000000000791b */ /* 0x003fe20003800000 */
.L_x_3554:
[----:B------:R-:W-:Y:S02]  /*33770*/  IMAD.MOV.U32 R13, RZ, RZ, R7 ;  /* 0x000000ffff0d7224 */ /* 0x000fe400078e0007 */
[----:B------:R-:W-:Y:S01]  /*33780*/  IMAD.MOV.U32 R12, RZ, RZ, 0x1 ;  /* 0x00000001ff0c7424 */ /* 0x000fe200078e00ff */
[----:B------:R-:W-:-:S07]  /*33790*/  MOV R2, R14 ;  /* 0x0000000e00027202 */ /* 0x000fce0000000f00 */
[----:B------:R-:W-:Y:S05]  /*337a0*/  WARPSYNC.COLLECTIVE R15, `(.L_x_3555) ;  /* 0x000000000f087348 */ /* 0x000fea0003c00000 */
[----:B------:R0:W1:Y:S02]  /*337b0*/  SHFL.IDX P6, R14, R13, R12, R11 ;  /* 0x0000000c0d0e7389 */ /* 0x00006400000c000b */
[----:B01----:R-:W-:Y:S01]  /*337c0*/  ENDCOLLECTIVE ;  /* 0x000000000000791b */ /* 0x003fe20003800000 */
.L_x_3555:
        /* <DEDUP_REMOVED lines=12> */
.L_x_3556:
[----:B------:R-:W-:Y:S01]  /*33890*/  IMAD.MOV.U32 R13, RZ, RZ, R7 ;  /* 0x000000ffff0d7224 */ /* 0x000fe200078e0007 */
[----:B------:R-:W-:Y:S01]  /*338a0*/  MOV R12, 0x2 ;  /* 0x00000002000c7802 */ /* 0x000fe20000000f00 */
[----:B------:R-:W-:-:S07]  /*338b0*/  IMAD.MOV.U32 R2, RZ, RZ, R14 ;  /* 0x000000ffff027224 */ /* 0x000fce00078e000e */
[----:B------:R-:W-:Y:S05]  /*338c0*/  WARPSYNC.COLLECTIVE R15, `(.L_x_3557) ;  /* 0x000000000f087348 */ /* 0x000fea0003c00000 */
[----:B------:R0:W1:Y:S02]  /*338d0*/  SHFL.IDX P6, R14, R13, R12, R11 ;  /* 0x0000000c0d0e7389 */ /* 0x00006400000c000b */
[----:B01----:R-:W-:Y:S01]  /*338e0*/  ENDCOLLECTIVE ;  /* 0x000000000000791b */ /* 0x003fe20003800000 */
.L_x_3557:
        /* <DEDUP_REMOVED lines=12> */
.L_x_3558:
[----:B------:R-:W-:Y:S01]  /*339b0*/  MOV R13, R7 ;  /* 0x00000007000d7202 */ /* 0x000fe20000000f00 */
[----:B------:R-:W-:Y:S02]  /*339c0*/  IMAD.MOV.U32 R12, RZ, RZ, 0x3 ;  /* 0x00000003ff0c7424 */ /* 0x000fe400078e00ff */
[----:B------:R-:W-:-:S07]  /*339d0*/  IMAD.MOV.U32 R2, RZ, RZ, R14 ;  /* 0x000000ffff027224 */ /* 0x000fce00078e000e */
[----:B------:R-:W-:Y:S05]  /*339e0*/  WARPSYNC.COLLECTIVE R15, `(.L_x_3559) ;  /* 0x000000000f087348 */ /* 0x000fea0003c00000 */
[----:B------:R0:W1:Y:S02]  /*339f0*/  SHFL.IDX P6, R14, R13, R12, R11 ;  /* 0x0000000c0d0e7389 */ /* 0x00006400000c000b */
[----:B01----:R-:W-:Y:S01]  /*33a00*/  ENDCOLLECTIVE ;  /* 0x000000000000791b */ /* 0x003fe20003800000 */
.L_x_3559:
        /* <DEDUP_REMOVED lines=12> */
.L_x_3560:
[----:B------:R-:W-:Y:S02]  /*33ad0*/  IMAD.MOV.U32 R13, RZ, RZ, R7 ;  /* 0x000000ffff0d7224 */ /* 0x000fe400078e0007 */
[----:B------:R-:W-:Y:S02]  /*33ae0*/  IMAD.MOV.U32 R12, RZ, RZ, 0x4 ;  /* 0x00000004ff0c7424 */ /* 0x000fe400078e00ff */
[----:B------:R-:W-:-:S07]  /*33af0*/  IMAD.MOV.U32 R2, RZ, RZ, R14 ;  /* 0x000000ffff027224 */ /* 0x000fce00078e000e */
[----:B------:R-:W-:Y:S05]  /*33b00*/  WARPSYNC.COLLECTIVE R15, `(.L_x_3561) ;  /* 0x000000000f087348 */ /* 0x000fea0003c00000 */
[----:B------:R0:W1:Y:S02]  /*33b10*/  SHFL.IDX P6, R14, R13, R12, R11 ;  /* 0x0000000c0d0e7389 */ /* 0x00006400000c000b */
[----:B01----:R-:W-:Y:S01]  /*33b20*/  ENDCOLLECTIVE ;  /* 0x000000000000791b */ /* 0x003fe20003800000 */
.L_x_3561:
        /* <DEDUP_REMOVED lines=12> */
.L_x_3562:
[----:B------:R-:W-:Y:S02]  /*33bf0*/  IMAD.MOV.U32 R13, RZ, RZ, R7 ;  /* 0x000000ffff0d7224 */ /* 0x000fe400078e0007 */
[----:B------:R-:W-:Y:S01]  /*33c00*/  IMAD.MOV.U32 R12, RZ, RZ, 0x5 ;  /* 0x00000005ff0c7424 */ /* 0x000fe200078e00ff */
[----:B------:R-:W-:-:S07]  /*33c10*/  MOV R2, R14 ;  /* 0x0000000e00027202 */ /* 0x000fce0000000f00 */
[----:B------:R-:W-:Y:S05]  /*33c20*/  WARPSYNC.COLLECTIVE R15, `(.L_x_3563) ;  /* 0x000000000f087348 */ /* 0x000fea0003c00000 */
[----:B------:R0:W1:Y:S02]  /*33c30*/  SHFL.IDX P6, R14, R13, R12, R11 ;  /* 0x0000000c0d0e7389 */ /* 0x00006400000c000b */
[----:B01----:R-:W-:Y:S01]  /*33c40*/  ENDCOLLECTIVE ;  /* 0x000000000000791b */ /* 0x003fe20003800000 */
.L_x_3563:
[----:B------:R-:W-:-:S05]  /*33c50*/  IADD3 R2, P0, R33, R2, RZ ;  /* 0x0000000221027210 */ /* 0x000fca0007f1e0ff */
[----:B------:R-:W-:-:S05]  /*33c60*/  IMAD.X R3, RZ, RZ, R3, P0 ;  /* 0x000000ffff037224 */ /* 0x000fca00000e0603 */
[----:B------:R-:W-:Y:S01]  /*33c70*/  @!PT LDS RZ, [RZ] ;  /* 0x00000000fffff984 */ /* 0x000fe20000000800 */
[----:B------:R-:W-:Y:S01]  /*33c80*/  @!PT LDS RZ, [RZ] ;  /* 0x00000000fffff984 */ /* 0x000fe20000000800 */
[----:B------:R-:W-:Y:S01]  /*33c90*/  @!PT LDS RZ, [RZ] ;  /* 0x00000000fffff984 */ /* 0x000fe20000000800 */
[----:B------:R-:W-:Y:S01]  /*33ca0*/  LDGSTS.E.BYPASS.LTC128B.128 [R4+0x12400], desc[UR36][R2.64], !P3 ;  /* 0x1240000002047fae */ /* 0x000fe2000d901d64 */
[----:B------:R-:W-:-:S03]  /*33cb0*/  MOV R13, R8 ;  /* 0x00000008000d7202 */ /* 0x000fc60000000f00 */
[----:B------:R0:W-:Y:S02]  /*33cc0*/  LDGSTS.E.BYPASS.LTC128B.128 [R4+0x16400], desc[UR36][R2.64+0x80], !P2 ;  /* 0x1640008002047fae */ /* 0x0001e4000d101d64 */
[----:B0-----:R-:W-:-:S07]  /*33cd0*/  IMAD.MOV.U32 R3, RZ, RZ, R14 ;  /* 0x000000ffff037224 */ /* 0x001fce00078e000e */
[----:B------:R-:W-:Y:S05]  /*33ce0*/  WARPSYNC.COLLECTIVE R15, `(.L_x_3564) ;  /* 0x000000000f087348 */ /* 0x000fea0003c00000 */
[----:B------:R0:W1:Y:S02]  /*33cf0*/  SHFL.IDX P6, R14, R13, R12, R11 ;  /* 0x0000000c0d0e7389 */ /* 0x00006400000c000b */
[----:B01----:R-:W-:Y:S01]  /*33d00*/  ENDCOLLECTIVE ;  /* 0x000000000000791b */ /* 0x003fe20003800000 */
.L_x_3564:
[----:B------:R-:W-:Y:S02]  /*33d10*/  IMAD.MOV.U32 R13, RZ, RZ, R7 ;  /* 0x000000ffff0d7224 */ /* 0x000fe400078e0007 */
[----:B------:R-:W-:Y:S02]  /*33d20*/  IMAD.MOV.U32 R12, RZ, RZ, 0x6 ;  /* 0x00000006ff0c7424 */ /* 0x000fe400078e00ff */
[----:B------:R-:W-:-:S07]  /*33d30*/  IMAD.MOV.U32 R2, RZ, RZ, R14 ;  /* 0x000000ffff027224 */ /* 0x000fce00078e000e */
[----:B------:R-:W-:Y:S05]  /*33d40*/  WARPSYNC.COLLECTIVE R15, `(.L_x_3565) ;  /* 0x000000000f087348 */ /* 0x000fea0003c00000 */
[----:B------:R0:W1:Y:S02]  /*33d50*/  SHFL.IDX P6, R14, R13, R12, R11 ;  /* 0x0000000c0d0e7389 */ /* 0x00006400000c000b */
[----:B01----:R-:W-:Y:S01]  /*33d60*/  ENDCOLLECTIVE ;  /* 0x000000000000791b */ /* 0x003fe20003800000 */
.L_x_3565:
        /* <DEDUP_REMOVED lines=12> */
.L_x_3566:
[----:B------:R-:W-:Y:S01]  /*33e30*/  IMAD.MOV.U32 R13, RZ, RZ, R7 ;  /* 0x000000ffff0d7224 */ /* 0x000fe200078e0007 */
[----:B------:R-:W-:Y:S01]  /*33e40*/  MOV R12, 0x7 ;  /* 0x00000007000c7802 */ /* 0x000fe20000000f00 */
[----:B------:R-:W-:-:S07]  /*33e50*/  IMAD.MOV.U32 R2, RZ, RZ, R14 ;  /* 0x000000ffff027224 */ /* 0x000fce00078e000e */
[----:B------:R-:W-:Y:S05]  /*33e60*/  WARPSYNC.COLLECTIVE R15, `(.L_x_3567) ;  /* 0x000000000f087348 */ /* 0x000fea0003c00000 */
[----:B------:R0:W1:Y:S02]  /*33e70*/  SHFL.IDX P6, R14, R13, R12, R11 ;  /* 0x0000000c0d0e7389 */ /* 0x00006400000c000b */
[----:B01----:R-:W-:Y:S01]  /*33e80*/  ENDCOLLECTIVE ;  /* 0x000000000000791b */ /* 0x003fe20003800000 */
.L_x_3567:
        /* <DEDUP_REMOVED lines=12> */
.L_x_3568:
[----:B------:R-:W-:Y:S01]  /*33f50*/  IMAD.MOV.U32 R2, RZ, RZ, R14 ;  /* 0x000000ffff027224 */ /* 0x000fe200078e000e */
[----:B------:R-:W-:Y:S06]  /*33f60*/  BRA `(.L_x_3569) ;  /* 0xffffff5800747947 */ /* 0x000fec000383ffff */
.L_x_3251:
[----:B---3--:R3:W4:Y:S02]  /*33f70*/  SYNCS.PHASECHK.TRANS64.TRYWAIT P0, [R0+URZ+0x38840], R21 ;  /* 0x03884015000075a7 */ /* 0x008724000800017f */
[----:B----4-:R-:W-:Y:S05]  /*33f80*/  @!P0 NANOSLEEP.SYNCS 0x989680 ;  /* 0x009896800000895d */ /* 0x010fea0003900000 */
[----:B------:R-:W4:Y:S02]  /*33f90*/  @!P0 SYNCS.PHASECHK.TRANS64 P0, [R0+URZ+0x38840], R21 ;  /* 0x03884015000085a7 */ /* 0x000f24000800007f */
[----:B----4-:R-:W-:Y:S05]  /*33fa0*/  @!P0 BRA `(.L_x_3251) ;  /* 0xfffffffc00f08947 */ /* 0x010fea000383ffff */
[----:B------:R-:W-:Y:S05]  /*33fb0*/  BRA `(.L_x_3570) ;  /* 0xffffff5800c87947 */ /* 0x000fea000383ffff */
.L_x_3252:
[----:B------:R-:W-:Y:S01]  /*33fc0*/  BSSY B0, `(.L_x_3571) ;  /* 0x0000008000007945 */ /* 0x000fe20003800000 */
[----:B------:R-:W-:Y:S01]  /*33fd0*/  IMAD.MOV.U32 R13, RZ, RZ, R5 ;  /* 0x000000ffff0d7224 */ /* 0x000fe200078e0005 */
[----:B------:R-:W-:Y:S01]  /*33fe0*/  MOV R12, RZ ;  /* 0x000000ff000c7202 */ /* 0x000fe20000000f00 */
[----:B------:R-:W-:Y:S02]  /*33ff0*/  IMAD.MOV.U32 R11, RZ, RZ, 0x181f ;  /* 0x0000181fff0b7424 */ /* 0x000fe400078e00ff */
[----:B------:R-:W-:-:S07]  /*34000*/  IMAD.MOV.U32 R15, RZ, RZ, -0x1 ;  /* 0xffffffffff0f7424 */ /* 0x000fce00078e00ff */
[----:B0-23--:R-:W-:Y:S05]  /*34010*/  WARPSYNC.COLLECTIVE R15, `(.L_x_3572) ;  /* 0x000000000f087348 */ /* 0x00dfea0003c00000 */
[----:B------:R1:W4:Y:S02]  /*34020*/  SHFL.IDX P6, R14, R13, R12, R11 ;  /* 0x0000000c0d0e7389 */ /* 0x00032400000c000b */
[----:B01234-:R-:W-:Y:S01]  /*34030*/  ENDCOLLECTIVE ;  /* 0x000000000000791b */ /* 0x01ffe20003800000 */
.L_x_3572:
[----:B------:R-:W-:Y:S05]  /*34040*/  BSYNC B0 ;  /* 0x0000000000007941 */ /* 0x000fea0003800000 */
.L_x_3571:
        /* <DEDUP_REMOVED lines=8> */
.L_x_3573:
[----:B------:R-:W-:Y:S01]  /*340d0*/  MOV R13, R5 ;  /* 0x00000005000d7202 */ /* 0x000fe20000000f00 */
[----:B------:R-:W-:Y:S02]  /*340e0*/  IMAD.MOV.U32 R12, RZ, RZ, 0x1 ;  /* 0x00000001ff0c7424 */ /* 0x000fe400078e00ff */
[----:B------:R-:W-:-:S07]  /*340f0*/  IMAD.MOV.U32 R2, RZ, RZ, R14 ;  /* 0x000000ffff027224 */ /* 0x000fce00078e000e */
[----:B------:R-:W-:Y:S05]  /*34100*/  WARPSYNC.COLLECTIVE R15, `(.L_x_3574) ;  /* 0x000000000f087348 */ /* 0x000fea0003c00000 */
[----:B------:R0:W1:Y:S02]  /*34110*/  SHFL.IDX P6, R14, R13, R12, R11 ;  /* 0x0000000c0d0e7389 */ /* 0x00006400000c000b */
[----:B01----:R-:W-:Y:S01]  /*34120*/  ENDCOLLECTIVE ;  /* 0x000000000000791b */ /* 0x003fe20003800000 */
.L_x_3574:
        /* <DEDUP_REMOVED lines=12> */
.L_x_3575:
[----:B------:R-:W-:Y:S02]  /*341f0*/  IMAD.MOV.U32 R13, RZ, RZ, R5 ;  /* 0x000000ffff0d7224 */ /* 0x000fe400078e0005 */
[----:B------:R-:W-:Y:S02]  /*34200*/  IMAD.MOV.U32 R12, RZ, RZ, 0x2 ;  /* 0x00000002ff0c7424 */ /* 0x000fe400078e00ff */
[----:B------:R-:W-:-:S07]  /*34210*/  IMAD.MOV.U32 R2, RZ, RZ, R14 ;  /* 0x000000ffff027224 */ /* 0x000fce00078e000e */
[----:B------:R-:W-:Y:S05]  /*34220*/  WARPSYNC.COLLECTIVE R15, `(.L_x_3576) ;  /* 0x000000000f087348 */ /* 0x000fea0003c00000 */
[----:B------:R0:W1:Y:S02]  /*34230*/  SHFL.IDX P6, R14, R13, R12, R11 ;  /* 0x0000000c0d0e7389 */ /* 0x00006400000c000b */
[----:B01----:R-:W-:Y:S01]  /*34240*/  ENDCOLLECTIVE ;  /* 0x000000000000791b */ /* 0x003fe20003800000 */
.L_x_3576:
        /* <DEDUP_REMOVED lines=12> */
.L_x_3577:
[----:B------:R-:W-:Y:S02]  /*34310*/  IMAD.MOV.U32 R13, RZ, RZ, R5 ;  /* 0x000000ffff0d7224 */ /* 0x000fe400078e0005 */
[----:B------:R-:W-:Y:S01]  /*34320*/  IMAD.MOV.U32 R12, RZ, RZ, 0x3 ;  /* 0x00000003ff0c7424 */ /* 0x000fe200078e00ff */
[----:B------:R-:W-:-:S07]  /*34330*/  MOV R2, R14 ;  /* 0x0000000e00027202 */ /* 0x000fce0000000f00 */
[----:B------:R-:W-:Y:S05]  /*34340*/  WARPSYNC.COLLECTIVE R15, `(.L_x_3578) ;  /* 0x000000000f087348 */ /* 0x000fea0003c00000 */
[----:B------:R0:W1:Y:S02]  /*34350*/  SHFL.IDX P6, R14, R13, R12, R11 ;  /* 0x0000000c0d0e7389 */ /* 0x00006400000c000b */
[----:B01----:R-:W-:Y:S01]  /*34360*/  ENDCOLLECTIVE ;  /* 0x000000000000791b */ /* 0x003fe20003800000 */
.L_x_3578:
        /* <DEDUP_REMOVED lines=12> */
.L_x_3579:
[----:B------:R-:W-:Y:S02]  /*34430*/  IMAD.MOV.U32 R13, RZ, RZ, R5 ;  /* 0x000000ffff0d7224 */ /* 0x000fe400078e0005 */
[----:B------:R-:W-:Y:S02]  /*34440*/  IMAD.MOV.U32 R12, RZ, RZ, 0x4 ;  /* 0x00000004ff0c7424 */ /* 0x000fe400078e00ff */
[----:B------:R-:W-:-:S07]  /*34450*/  IMAD.MOV.U32 R2, RZ, RZ, R14 ;  /* 0x000000ffff027224 */ /* 0x000fce00078e000e */
[----:B------:R-:W-:Y:S05]  /*34460*/  WARPSYNC.COLLECTIVE R15, `(.L_x_3580) ;  /* 0x000000000f087348 */ /* 0x000fea0003c00000 */
[----:B------:R0:W1:Y:S02]  /*34470*/  SHFL.IDX P6, R14, R13, R12, R11 ;  /* 0x0000000c0d0e7389 */ /* 0x00006400000c000b */
[----:B01----:R-:W-:Y:S01]  /*34480*/  ENDCOLLECTIVE ;  /* 0x000000000000791b */ /* 0x003fe20003800000 */
.L_x_3580:
        /* <DEDUP_REMOVED lines=12> */
.L_x_3581:
[----:B------:R-:W-:Y:S01]  /*34550*/  IMAD.MOV.U32 R13, RZ, RZ, R5 ;  /* 0x000000ffff0d7224 */ /* 0x000fe200078e0005 */
[----:B------:R-:W-:Y:S01]  /*34560*/  MOV R12, 0x5 ;  /* 0x00000005000c7802 */ /* 0x000fe20000000f00 */
[----:B------:R-:W-:-:S07]  /*34570*/  IMAD.MOV.U32 R2, RZ, RZ, R14 ;  /* 0x000000ffff027224 */ /* 0x000fce00078e000e */
[----:B------:R-:W-:Y:S05]  /*34580*/  WARPSYNC.COLLECTIVE R15, `(.L_x_3582) ;  /* 0x000000000f087348 */ /* 0x000fea0003c00000 */
[----:B------:R0:W1:Y:S02]  /*34590*/  SHFL.IDX P6, R14, R13, R12, R11 ;  /* 0x0000000c0d0e7389 */ /* 0x00006400000c000b */
[----:B01----:R-:W-:Y:S01]  /*345a0*/  ENDCOLLECTIVE ;  /* 0x000000000000791b */ /* 0x003fe20003800000 */
.L_x_3582:
        /* <DEDUP_REMOVED lines=12> */
.L_x_3583:
[----:B------:R-:W-:Y:S01]  /*34670*/  MOV R13, R5 ;  /* 0x00000005000d7202 */ /* 0x000fe20000000f00 */
[----:B------:R-:W-:Y:S02]  /*34680*/  IMAD.MOV.U32 R12, RZ, RZ, 0x6 ;  /* 0x00000006ff0c7424 */ /* 0x000fe400078e00ff */
[----:B------:R-:W-:-:S07]  /*34690*/  IMAD.MOV.U32 R2, RZ, RZ, R14 ;  /* 0x000000ffff027224 */ /* 0x000fce00078e000e */
[----:B------:R-:W-:Y:S05]  /*346a0*/  WARPSYNC.COLLECTIVE R15, `(.L_x_3584) ;  /* 0x000000000f087348 */ /* 0x000fea0003c00000 */
[----:B------:R0:W1:Y:S02]  /*346b0*/  SHFL.IDX P6, R14, R13, R12, R11 ;  /* 0x0000000c0d0e7389 */ /* 0x00006400000c000b */
[----:B01----:R-:W-:Y:S01]  /*346c0*/  ENDCOLLECTIVE ;  /* 0x000000000000791b */ /* 0x003fe20003800000 */
.L_x_3584:
        /* <DEDUP_REMOVED lines=12> */
.L_x_3585:
[----:B------:R-:W-:Y:S02]  /*34790*/  IMAD.MOV.U32 R13, RZ, RZ, R5 ;  /* 0x000000ffff0d7224 */ /* 0x000fe400078e0005 */
[----:B------:R-:W-:Y:S02]  /*347a0*/  IMAD.MOV.U32 R12, RZ, RZ, 0x7 ;  /* 0x00000007ff0c7424 */ /* 0x000fe400078e00ff */
[----:B------:R-:W-:-:S07]  /*347b0*/  IMAD.MOV.U32 R2, RZ, RZ, R14 ;  /* 0x000000ffff027224 */ /* 0x000fce00078e000e */
[----:B------:R-:W-:Y:S05]  /*347c0*/  WARPSYNC.COLLECTIVE R15, `(.L_x_3586) ;  /* 0x000000000f087348 */ /* 0x000fea0003c00000 */
[----:B------:R0:W1:Y:S02]  /*347d0*/  SHFL.IDX P6, R14, R13, R12, R11 ;  /* 0x0000000c0d0e7389 */ /* 0x00006400000c000b */
[----:B01----:R-:W-:Y:S01]  /*347e0*/  ENDCOLLECTIVE ;  /* 0x000000000000791b */ /* 0x003fe20003800000 */
.L_x_3586:
        /* <DEDUP_REMOVED lines=12> */
.L_x_3587:
[----:B------:R-:W-:Y:S01]  /*348b0*/  MOV R2, R14 ;  /* 0x0000000e00027202 */ /* 0x000fe20000000f00 */
[----:B------:R-:W-:Y:S06]  /*348c0*/  BRA `(.L_x_3588) ;  /* 0xffffff54009c7947 */ /* 0x000fec000383ffff */
.L_x_3257:
[----:B0-----:R0:W2:Y:S02]  /*348d0*/  SYNCS.PHASECHK.TRANS64.TRYWAIT P2, [R2+URZ+0x38870], R0 ;  /* 0x03887000020075a7 */ /* 0x0010a4000804017f */
[----:B--2---:R-:W-:Y:S05]  /*348e0*/  @!P2 NANOSLEEP.SYNCS 0x989680 ;  /* 0x009896800000a95d */ /* 0x004fea0003900000 */
[----:B------:R-:W2:Y:S02]  /*348f0*/  @!P2 SYNCS.PHASECHK.TRANS64 P2, [R2+URZ+0x38870], R0 ;  /* 0x038870000200a5a7 */ /* 0x000ea4000804007f */
[----:B--2---:R-:W-:Y:S05]  /*34900*/  @!P2 BRA `(.L_x_3257) ;  /* 0xfffffffc00f0a947 */ /* 0x004fea000383ffff */
[----:B------:R-:W-:Y:S05]  /*34910*/  BRA `(.L_x_3589) ;  /* 0xffffff5800047947 */ /* 0x000fea000383ffff */
.L_x_3259:
[----:B0-----:R0:W2:Y:S02]  /*34920*/  SYNCS.PHASECHK.TRANS64.TRYWAIT P2, [R2+URZ+0x38860], R3 ;  /* 0x03886003020075a7 */ /* 0x0010a4000804017f */
[----:B--2---:R-:W-:Y:S05]  /*34930*/  @!P2 NANOSLEEP.SYNCS 0x989680 ;  /* 0x009896800000a95d */ /* 0x004fea0003900000 */
[----:B------:R-:W2:Y:S02]  /*34940*/  @!P2 SYNCS.PHASECHK.TRANS64 P2, [R2+URZ+0x38860], R3 ;  /* 0x038860030200a5a7 */ /* 0x000ea4000804007f */
[----:B--2---:R-:W-:Y:S05]  /*34950*/  @!P2 BRA `(.L_x_3259) ;  /* 0xfffffffc00f0a947 */ /* 0x004fea000383ffff */
[----:B------:R-:W-:Y:S05]  /*34960*/  BRA `(.L_x_3590) ;  /* 0xffffff5800147947 */ /* 0x000fea000383ffff */
.L_x_3267:
[----:B0-----:R0:W1:Y:S02]  /*34970*/  SYNCS.PHASECHK.TRANS64.TRYWAIT P1, [R0+URZ+0x38870], R3 ;  /* 0x03887003000075a7 */ /* 0x001064000802017f */
[----:B-1----:R-:W-:Y:S05]  /*34980*/  @!P1 NANOSLEEP.SYNCS 0x989680 ;  /* 0x009896800000995d */ /* 0x002fea0003900000 */
[----:B------:R-:W1:Y:S02]  /*34990*/  @!P1 SYNCS.PHASECHK.TRANS64 P1, [R0+URZ+0x38870], R3 ;  /* 0x03887003000095a7 */ /* 0x000e64000802007f */
[----:B-1----:R-:W-:Y:S05]  /*349a0*/  @!P1 BRA `(.L_x_3267) ;  /* 0xfffffffc00f09947 */ /* 0x002fea000383ffff */
[----:B------:R-:W-:Y:S05]  /*349b0*/  BRA `(.L_x_3591) ;  /* 0xffffff6000fc7947 */ /* 0x000fea000383ffff */
.L_x_3269:
[----:B0-----:R0:W1:Y:S02]  /*349c0*/  SYNCS.PHASECHK.TRANS64.TRYWAIT P1, [R0+URZ+0x38860], R3 ;  /* 0x03886003000075a7 */ /* 0x001064000802017f */
[----:B-1----:R-:W-:Y:S05]  /*349d0*/  @!P1 NANOSLEEP.SYNCS 0x989680 ;  /* 0x009896800000995d */ /* 0x002fea0003900000 */
[----:B------:R-:W1:Y:S02]  /*349e0*/  @!P1 SYNCS.PHASECHK.TRANS64 P1, [R0+URZ+0x38860], R3 ;  /* 0x03886003000095a7 */ /* 0x000e64000802007f */
[----:B-1----:R-:W-:Y:S05]  /*349f0*/  @!P1 BRA `(.L_x_3269) ;  /* 0xfffffffc00f09947 */ /* 0x002fea000383ffff */
[----:B------:R-:W-:Y:S05]  /*34a00*/  BRA `(.L_x_3592) ;  /* 0xffffff6400087947 */ /* 0x000fea000383ffff */
.L_x_3274:
        /* <DEDUP_REMOVED lines=8> */
.L_x_3594:
[----:B------:R-:W-:Y:S05]  /*34a90*/  BSYNC B0 ;  /* 0x0000000000007941 */ /* 0x000fea0003800000 */
.L_x_3593:
[----:B------:R-:W-:Y:S01]  /*34aa0*/  IMAD.MOV.U32 R13, RZ, RZ, R16 ;  /* 0x000000ffff0d7224 */ /* 0x000fe200078e0010 */
[----:B------:R-:W-:Y:S01]  /*34ab0*/  MOV R0, R14 ;  /* 0x0000000e00007202 */ /* 0x000fe20000000f00 */
[----:B------:R-:W-:Y:S02]  /*34ac0*/  IMAD.MOV.U32 R12, RZ, RZ, 0x1 ;  /* 0x00000001ff0c7424 */ /* 0x000fe400078e00ff */
[----:B------:R-:W-:Y:S02]  /*34ad0*/  IMAD.MOV.U32 R11, RZ, RZ, 0x1f ;  /* 0x0000001fff0b7424 */ /* 0x000fe400078e00ff */
[----:B------:R-:W-:Y:S02]  /*34ae0*/  IMAD.MOV.U32 R15, RZ, RZ, -0x1 ;  /* 0xffffffffff0f7424 */ /* 0x000fe400078e00ff */
[----:B------:R-:W-:-:S07]  /*34af0*/  IMAD.IADD R5, R19, 0x1, R7 ;  /* 0x0000000113057824 */ /* 0x000fce00078e0207 */
[----:B------:R-:W-:Y:S05]  /*34b00*/  WARPSYNC.COLLECTIVE R15, `(.L_x_3595) ;  /* 0x000000000f087348 */ /* 0x000fea0003c00000 */
[----:B------:R0:W1:Y:S02]  /*34b10*/  SHFL.IDX P6, R14, R13, R12, R11 ;  /* 0x0000000c0d0e7389 */ /* 0x00006400000c000b */
[----:B01----:R-:W-:Y:S01]  /*34b20*/  ENDCOLLECTIVE ;  /* 0x000000000000791b */ /* 0x003fe20003800000 */
.L_x_3595:
[----:B------:R-:W-:Y:S02]  /*34b30*/  ULDC UR4, c[0x0][0xc3c] ;  /* 0x00030f0000047ab9 */ /* 0x000fe40000000800 */
[----:B------:R-:W-:-:S13]  /*34b40*/  ISETP.GE.OR P1, PT, R5, UR4, !P0 ;  /* 0x0000000405007c0c */ /* 0x000fda000c726670 */
[----:B------:R-:W0:Y:S01]  /*34b50*/  @!P1 LDC.64 R2, c[0x0][0xc80] ;  /* 0x00032000ff029b82 */ /* 0x000e220000000a00 */
[----:B------:R-:W-:Y:S02]  /*34b60*/  MOV R11, RZ ;  /* 0x000000ff000b7202 */ /* 0x000fe40000000f00 */
[----:B------:R-:W-:Y:S01]  /*34b70*/  MOV R16, R14 ;  /* 0x0000000e00107202 */ /* 0x000fe20000000f00 */
[----:B0-----:R-:W-:-:S06]  /*34b80*/  @!P1 IMAD.WIDE R2, R5, 0x4, R2 ;  /* 0x0000000405029825 */ /* 0x001fcc00078e0202 */
[----:B------:R0:W2:Y:S01]  /*34b90*/  @!P1 LDG.E R3, desc[UR36][R2.64] ;  /* 0x0000002402039981 */ /* 0x0000a2000c1e1900 */
[C---:B------:R-:W-:Y:S02]  /*34ba0*/  ISETP.GE.U32.AND P2, PT, R7.reuse, 0x2, PT ;  /* 0x000000020700780c */ /* 0x040fe40003f46070 */
[C---:B------:R-:W-:Y:S02]  /*34bb0*/  ISETP.GE.U32.AND P3, PT, R7.reuse, 0x4, PT ;  /* 0x000000040700780c */ /* 0x040fe40003f66070 */
[C---:B------:R-:W-:Y:S02]  /*34bc0*/  ISETP.GE.U32.AND P4, PT, R7.reuse, 0x8, PT ;  /* 0x000000080700780c */ /* 0x040fe40003f86070 */
[C---:B------:R-:W-:Y:S01]  /*34bd0*/  ISETP.GE.U32.AND P5, PT, R7.reuse, 0x10, PT ;  /* 0x000000100700780c */ /* 0x040fe20003fa6070 */
[----:B0-----:R-:W-:Y:S02]  /*34be0*/  IMAD.MOV.U32 R2, RZ, RZ, RZ ;  /* 0x000000ffff027224 */ /* 0x001fe400078e00ff */
[----:B--2---:R-:W-:Y:S01]  /*34bf0*/  @!P1 IMAD.MOV.U32 R2, RZ, RZ, R3 ;  /* 0x000000ffff029224 */ /* 0x004fe200078e0003 */
[----:B------:R-:W-:-:S03]  /*34c00*/  ISETP.NE.AND P1, PT, R7, RZ, PT ;  /* 0x000000ff0700720c */ /* 0x000fc60003f25270 */
[----:B------:R-:W-:-:S10]  /*34c10*/  IMAD.MOV.U32 R13, RZ, RZ, R2 ;  /* 0x000000ffff0d7224 */ /* 0x000fd400078e0002 */
[----:B------:R-:W-:Y:S05]  /*34c20*/  WARPSYNC.COLLECTIVE R15, `(.L_x_3596) ;  /* 0x000000000f087348 */ /* 0x000fea0003c00000 */
[----:B------:R0:W1:Y:S02]  /*34c30*/  SHFL.UP P6, R14, R13, R12, R11 ;  /* 0x0400000c0d0e7389 */ /* 0x00006400000c000b */
[----:B01----:R-:W-:Y:S01]  /*34c40*/  ENDCOLLECTIVE ;  /* 0x000000000000791b */ /* 0x003fe20003800000 */
.L_x_3596:
[----:B------:R-:W-:Y:S01]  /*34c50*/  IMAD.MOV.U32 R12, RZ, RZ, 0x2 ;  /* 0x00000002ff0c7424 */ /* 0x000fe200078e00ff */
[----:B------:R-:W-:-:S05]  /*34c60*/  SEL R5, R14, RZ, P1 ;  /* 0x000000ff0e057207 */ /* 0x000fca0000800000 */
[----:B------:R-:W-:-:S04]  /*34c70*/  IMAD.IADD R4, R2, 0x1, R5 ;  /* 0x0000000102047824 */ /* 0x000fc800078e0205 */
[----:B------:R-:W-:-:S07]  /*34c80*/  IMAD.MOV.U32 R13, RZ, RZ, R4 ;  /* 0x000000ffff0d7224 */ /* 0x000fce00078e0004 */
[----:B------:R-:W-:Y:S05]  /*34c90*/  WARPSYNC.COLLECTIVE R15, `(.L_x_3597) ;  /* 0x000000000f087348 */ /* 0x000fea0003c00000 */
[----:B------:R0:W1:Y:S02]  /*34ca0*/  SHFL.UP P6, R14, R13, R12, R11 ;  /* 0x0400000c0d0e7389 */ /* 0x00006400000c000b */
[----:B01----:R-:W-:Y:S01]  /*34cb0*/  ENDCOLLECTIVE ;  /* 0x000000000000791b */ /* 0x003fe20003800000 */
.L_x_3597:
[----:B------:R-:W-:Y:S01]  /*34cc0*/  IMAD.MOV.U32 R12, RZ, RZ, 0x4 ;  /* 0x00000004ff0c7424 */ /* 0x000fe200078e00ff */
[----:B------:R-:W-:-:S05]  /*34cd0*/  SEL R5, R14, RZ, P2 ;  /* 0x000000ff0e057207 */ /* 0x000fca0001000000 */
[----:B------:R-:W-:-:S05]  /*34ce0*/  IMAD.IADD R5, R4, 0x1, R5 ;  /* 0x0000000104057824 */ /* 0x000fca00078e0205 */
[----:B------:R-:W-:-:S07]  /*34cf0*/  MOV R13, R5 ;  /* 0x00000005000d7202 */ /* 0x000fce0000000f00 */
[----:B------:R-:W-:Y:S05]  /*34d00*/  WARPSYNC.COLLECTIVE R15, `(.L_x_3598) ;  /* 0x000000000f087348 */ /* 0x000fea0003c00000 */
[----:B------:R0:W1:Y:S02]  /*34d10*/  SHFL.UP P6, R14, R13, R12, R11 ;  /* 0x0400000c0d0e7389 */ /* 0x00006400000c000b */
[----:B01----:R-:W-:Y:S01]  /*34d20*/  ENDCOLLECTIVE ;  /* 0x000000000000791b */ /* 0x003fe20003800000 */
.L_x_3598:
[----:B------:R-:W-:Y:S01]  /*34d30*/  IMAD.MOV.U32 R12, RZ, RZ, 0x8 ;  /* 0x00000008ff0c7424 */ /* 0x000fe200078e00ff */
[----:B------:R-:W-:-:S05]  /*34d40*/  SEL R6, R14, RZ, P3 ;  /* 0x000000ff0e067207 */ /* 0x000fca0001800000 */
[----:B------:R-:W-:-:S04]  /*34d50*/  IMAD.IADD R6, R5, 0x1, R6 ;  /* 0x0000000105067824 */ /* 0x000fc800078e0206 */
[----:B------:R-:W-:-:S07]  /*34d60*/  IMAD.MOV.U32 R13, RZ, RZ, R6 ;  /* 0x000000ffff0d7224 */ /* 0x000fce00078e0006 */
[----:B------:R-:W-:Y:S05]  /*34d70*/  WARPSYNC.COLLECTIVE R15, `(.L_x_3599) ;  /* 0x000000000f087348 */ /* 0x000fea0003c00000 */
[----:B------:R0:W1:Y:S02]  /*34d80*/  SHFL.UP P6, R14, R13, R12, R11 ;  /* 0x0400000c0d0e7389 */ /* 0x00006400000c000b */
[----:B01----:R-:W-:Y:S01]  /*34d90*/  ENDCOLLECTIVE ;  /* 0x000000000000791b */ /* 0x003fe20003800000 */
.L_x_3599:
[----:B------:R-:W-:Y:S01]  /*34da0*/  IMAD.MOV.U32 R12, RZ, RZ, 0x10 ;  /* 0x00000010ff0c7424 */ /* 0x000fe200078e00ff */
[----:B------:R-:W-:-:S04]  /*34db0*/  SEL R3, R14, RZ, P4 ;  /* 0x000000ff0e037207 */ /* 0x000fc80002000000 */
[----:B------:R-:W-:-:S05]  /*34dc0*/  IADD3 R4, R6, R3, RZ ;  /* 0x0000000306047210 */ /* 0x000fca0007ffe0ff */
[----:B------:R-:W-:-:S07]  /*34dd0*/  IMAD.MOV.U32 R13, RZ, RZ, R4 ;  /* 0x000000ffff0d7224 */ /* 0x000fce00078e0004 */
[----:B------:R-:W-:Y:S05]  /*34de0*/  WARPSYNC.COLLECTIVE R15, `(.L_x_3600) ;  /* 0x000000000f087348 */ /* 0x000fea0003c00000 */
[----:B------:R0:W1:Y:S02]  /*34df0*/  SHFL.UP P6, R14, R13, R12, R11 ;  /* 0x0400000c0d0e7389 */ /* 0x00006400000c000b */
[----:B01----:R-:W-:Y:S01]  /*34e00*/  ENDCOLLECTIVE ;  /* 0x000000000000791b */ /* 0x003fe20003800000 */
.L_x_3600:
        /* <DEDUP_REMOVED lines=8> */
.L_x_3601:
[----:B------:R-:W-:Y:S05]  /*34e90*/  BRA `(.L_x_3602) ;  /* 0xffffff6c00407947 */ /* 0x000fea000383ffff */
.L_x_3279:
[----:B------:R-:W-:Y:S01]  /*34ea0*/  BSSY B0, `(.L_x_3603) ;  /* 0x0000008000007945 */ /* 0x000fe20003800000 */
[----:B-----5:R-:W-:Y:S01]  /*34eb0*/  IMAD.MOV.U32 R13, RZ, RZ, R2 ;  /* 0x000000ffff0d7224 */ /* 0x020fe200078e0002 */
[----:B------:R-:W-:Y:S01]  /*34ec0*/  MOV R15, 0xffffffff ;  /* 0xffffffff000f7802 */ /* 0x000fe20000000f00 */
[----:B------:R-:W-:Y:S02]  /*34ed0*/  IMAD.MOV.U32 R12, RZ, RZ, 0x1 ;  /* 0x00000001ff0c7424 */ /* 0x000fe400078e00ff */
[----:B------:R-:W-:-:S07]  /*34ee0*/  IMAD.MOV.U32 R11, RZ, RZ, RZ ;  /* 0x000000ffff0b7224 */ /* 0x000fce00078e00ff */
[----:B012---:R-:W-:Y:S05]  /*34ef0*/  WARPSYNC.COLLECTIVE R15, `(.L_x_3604) ;  /* 0x000000000f087348 */ /* 0x007fea0003c00000 */
[----:B------:R3:W4:Y:S02]  /*34f00*/  SHFL.UP P6, R14, R13, R12, R11 ;  /* 0x0400000c0d0e7389 */ /* 0x00072400000c000b */
[----:B01234-:R-:W-:Y:S01]  /*34f10*/  ENDCOLLECTIVE ;  /* 0x000000000000791b */ /* 0x01ffe20003800000 */
.L_x_3604:
[----:B------:R-:W-:Y:S05]  /*34f20*/  BSYNC B0 ;  /* 0x0000000000007941 */ /* 0x000fea0003800000 */
.L_x_3603:
        /* <DEDUP_REMOVED lines=8> */
.L_x_3605:
[----:B------:R-:W-:Y:S01]  /*34fb0*/  IMAD.MOV.U32 R12, RZ, RZ, 0x4 ;  /* 0x00000004ff0c7424 */ /* 0x000fe200078e00ff */
[----:B------:R-:W-:-:S04]  /*34fc0*/  SEL R14, R14, RZ, P2 ;  /* 0x000000ff0e0e7207 */ /* 0x000fc80001000000 */
[----:B------:R-:W-:-:S05]  /*34fd0*/  IADD3 R3, R13, R14, RZ ;  /* 0x0000000e0d037210 */ /* 0x000fca0007ffe0ff */
[----:B------:R-:W-:-:S07]  /*34fe0*/  IMAD.MOV.U32 R13, RZ, RZ, R3 ;  /* 0x000000ffff0d7224 */ /* 0x000fce00078e0003 */
[----:B------:R-:W-:Y:S05]  /*34ff0*/  WARPSYNC.COLLECTIVE R15, `(.L_x_3606) ;  /* 0x000000000f087348 */ /* 0x000fea0003c00000 */
[----:B------:R0:W1:Y:S02]  /*35000*/  SHFL.UP P6, R14, R13, R12, R11 ;  /* 0x0400000c0d0e7389 */ /* 0x00006400000c000b */
[----:B01----:R-:W-:Y:S01]  /*35010*/  ENDCOLLECTIVE ;  /* 0x000000000000791b */ /* 0x003fe20003800000 */
.L_x_3606:
[----:B------:R-:W-:Y:S02]  /*35020*/  MOV R12, 0x8 ;  /* 0x00000008000c7802 */ /* 0x000fe40000000f00 */
[----:B------:R-:W-:-:S05]  /*35030*/  SEL R4, R14, RZ, P3 ;  /* 0x000000ff0e047207 */ /* 0x000fca0001800000 */
[----:B------:R-:W-:-:S04]  /*35040*/  IMAD.IADD R4, R3, 0x1, R4 ;  /* 0x0000000103047824 */ /* 0x000fc800078e0204 */
[----:B------:R-:W-:-:S07]  /*35050*/  IMAD.MOV.U32 R13, RZ, RZ, R4 ;  /* 0x000000ffff0d7224 */ /* 0x000fce00078e0004 */
[----:B------:R-:W-:Y:S05]  /*35060*/  WARPSYNC.COLLECTIVE R15, `(.L_x_3607) ;  /* 0x000000000f087348 */ /* 0x000fea0003c00000 */
[----:B------:R0:W1:Y:S02]  /*35070*/  SHFL.UP P6, R14, R13, R12, R11 ;  /* 0x0400000c0d0e7389 */ /* 0x00006400000c000b */
[----:B01----:R-:W-:Y:S01]  /*35080*/  ENDCOLLECTIVE ;  /* 0x000000000000791b */ /* 0x003fe20003800000 */
.L_x_3607:
[----:B------:R-:W-:Y:S01]  /*35090*/  IMAD.MOV.U32 R12, RZ, RZ, 0x10 ;  /* 0x00000010ff0c7424 */ /* 0x000fe200078e00ff */
[----:B------:R-:W-:-:S05]  /*350a0*/  SEL R5, R14, RZ, P4 ;  /* 0x000000ff0e057207 */ /* 0x000fca0002000000 */
[----:B------:R-:W-:-:S04]  /*350b0*/  IMAD.IADD R5, R4, 0x1, R5 ;  /* 0x0000000104057824 */ /* 0x000fc800078e0205 */
[----:B------:R-:W-:-:S07]  /*350c0*/  IMAD.MOV.U32 R13, RZ, RZ, R5 ;  /* 0x000000ffff0d7224 */ /* 0x000fce00078e0005 */
[----:B------:R-:W-:Y:S05]  /*350d0*/  WARPSYNC.COLLECTIVE R15, `(.L_x_3608) ;  /* 0x000000000f087348 */ /* 0x000fea0003c00000 */
[----:B------:R0:W1:Y:S02]  /*350e0*/  SHFL.UP P6, R14, R13, R12, R11 ;  /* 0x0400000c0d0e7389 */ /* 0x00006400000c000b */
[----:B01----:R-:W-:Y:S01]  /*350f0*/  ENDCOLLECTIVE ;  /* 0x000000000000791b */ /* 0x003fe20003800000 */
.L_x_3608:
[----:B------:R-:W-:Y:S02]  /*35100*/  IMAD.MOV.U32 R12, RZ, RZ, 0x1f ;  /* 0x0000001fff0c7424 */ /* 0x000fe400078e00ff */
[----:B------:R-:W-:Y:S01]  /*35110*/  IMAD.MOV.U32 R11, RZ, RZ, 0x1f ;  /* 0x0000001fff0b7424 */ /* 0x000fe200078e00ff */
[----:B------:R-:W-:-:S05]  /*35120*/  SEL R14, R14, RZ, P5 ;  /* 0x000000ff0e0e7207 */ /* 0x000fca0002800000 */
[----:B------:R-:W-:-:S05]  /*35130*/  IMAD.IADD R3, R5, 0x1, R14 ;  /* 0x0000000105037824 */ /* 0x000fca00078e020e */
[----:B------:R-:W-:-:S07]  /*35140*/  MOV R13, R3 ;  /* 0x00000003000d7202 */ /* 0x000fce0000000f00 */
[----:B------:R-:W-:Y:S05]  /*35150*/  WARPSYNC.COLLECTIVE R15, `(.L_x_3609) ;  /* 0x000000000f087348 */ /* 0x000fea0003c00000 */
[----:B------:R0:W1:Y:S02]  /*35160*/  SHFL.IDX P6, R14, R13, R12, R11 ;  /* 0x0000000c0d0e7389 */ /* 0x00006400000c000b */
[----:B01----:R-:W-:Y:S01]  /*35170*/  ENDCOLLECTIVE ;  /* 0x000000000000791b */ /* 0x003fe20003800000 */
.L_x_3609:
[----:B------:R-:W-:Y:S05]  /*35180*/  BRA `(.L_x_3610) ;  /* 0xffffff6c00207947 */ /* 0x000fea000383ffff */
.L_x_3281:
[----:B------:R-:W-:Y:S01]  /*35190*/  BSSY B0, `(.L_x_3611) ;  /* 0x0000006000007945 */ /* 0x000fe20003800000 */
[----:B------:R-:W-:Y:S01]  /*351a0*/  PLOP3.LUT P6, PT, P6, PT, PT, 0x8, 0x0 ;  /* 0x000000000000781c */ /* 0x000fe200037ce170 */
[----:B------:R-:W-:-:S12]  /*351b0*/  IMAD.MOV.U32 R15, RZ, RZ, -0x1 ;  /* 0xffffffffff0f7424 */ /* 0x000fd800078e00ff */
[----:B01----:R-:W-:Y:S05]  /*351c0*/  WARPSYNC.COLLECTIVE R15, `(.L_x_3612) ;  /* 0x000000000f087348 */ /* 0x003fea0003c00000 */
[----:B------:R-:W-:Y:S01]  /*351d0*/  VOTE.ANY R14, PT, P6 ;  /* 0x00000000000e7806 */ /* 0x000fe200030e0100 */
[----:B01----:R-:W-:Y:S06]  /*351e0*/  ENDCOLLECTIVE ;  /* 0x000000000000791b */ /* 0x003fec0003800000 */
.L_x_3612:
[----:B------:R-:W-:Y:S05]  /*351f0*/  BSYNC B0 ;  /* 0x0000000000007941 */ /* 0x000fea0003800000 */
.L_x_3611:
        /* <DEDUP_REMOVED lines=9> */
.L_x_3613:
[----:B------:R-:W-:Y:S01]  /*35290*/  IMAD.MOV.U32 R17, RZ, RZ, R14 ;  /* 0x000000ffff117224 */ /* 0x000fe200078e000e */
[----:B------:R-:W-:Y:S06]  /*352a0*/  BRA `(.L_x_3614) ;  /* 0xffffff6c00107947 */ /* 0x000fec000383ffff */
.L_x_3283:
[----:B------:R-:W-:Y:S01]  /*352b0*/  BSSY B0, `(.L_x_3615) ;  /* 0x0000007000007945 */ /* 0x000fe20003800000 */
[----:B------:R-:W-:Y:S01]  /*352c0*/  MOV R13, R3 ;  /* 0x00000003000d7202 */ /* 0x000fe20000000f00 */
[----:B------:R-:W-:Y:S02]  /*352d0*/  IMAD.MOV.U32 R11, RZ, RZ, 0x1f ;  /* 0x0000001fff0b7424 */ /* 0x000fe400078e00ff */
[----:B------:R-:W-:-:S07]  /*352e0*/  IMAD.MOV.U32 R15, RZ, RZ, -0x1 ;  /* 0xffffffffff0f7424 */ /* 0x000fce00078e00ff */
[----:B0123--:R-:W-:Y:S05]  /*352f0*/  WARPSYNC.COLLECTIVE R15, `(.L_x_3616) ;  /* 0x000000000f087348 */ /* 0x00ffea0003c00000 */
[----:B------:R4:W0:Y:S02]  /*35300*/  SHFL.IDX P6, R14, R13, R12, R11 ;  /* 0x0000000c0d0e7389 */ /* 0x00082400000c000b */
[----:B01234-:R-:W-:Y:S01]  /*35310*/  ENDCOLLECTIVE ;  /* 0x000000000000791b */ /* 0x01ffe20003800000 */
.L_x_3616:
[----:B------:R-:W-:Y:S05]  /*35320*/  BSYNC B0 ;  /* 0x0000000000007941 */ /* 0x000fea0003800000 */
.L_x_3615:
[----:B------:R-:W-:Y:S01]  /*35330*/  IMAD.MOV.U32 R6, RZ, RZ, R14 ;  /* 0x000000ffff067224 */ /* 0x000fe200078e000e */
[----:B------:R-:W-:Y:S06]  /*35340*/  BRA `(.L_x_3282) ;  /* 0xffffff6c00047947 */ /* 0x000fec000383ffff */
.L_x_3287:
[----:B0-----:R0:W2:Y:S02]  /*35350*/  SYNCS.PHASECHK.TRANS64.TRYWAIT P0, [R7+URZ+0x38820], R0 ;  /* 0x03882000070075a7 */ /* 0x0010a4000800017f */
[----:B--2---:R-:W-:Y:S05]  /*35360*/  @!P0 NANOSLEEP.SYNCS 0x989680 ;  /* 0x009896800000895d */ /* 0x004fea0003900000 */
[----:B------:R-:W2:Y:S02]  /*35370*/  @!P0 SYNCS.PHASECHK.TRANS64 P0, [R7+URZ+0x38820], R0 ;  /* 0x03882000070085a7 */ /* 0x000ea4000800007f */
[----:B--2---:R-:W-:Y:S05]  /*35380*/  @!P0 BRA `(.L_x_3287) ;  /* 0xfffffffc00f08947 */ /* 0x004fea000383ffff */
[----:B------:R-:W-:Y:S05]  /*35390*/  BRA `(.L_x_3617) ;  /* 0xffffff7000847947 */ /* 0x000fea000383ffff */
.L_x_3288:
[----:B------:R-:W2:Y:S01]  /*353a0*/  S2R R2, SR_TID.X ;  /* 0x0000000000027919 */ /* 0x000ea20000002100 */
[----:B------:R-:W-:Y:S01]  /*353b0*/  BSSY B0, `(.L_x_3618) ;  /* 0x000000a000007945 */ /* 0x000fe20003800000 */
[----:B------:R-:W-:Y:S01]  /*353c0*/  MOV R12, RZ ;  /* 0x000000ff000c7202 */ /* 0x000fe20000000f00 */
[----:B------:R-:W-:Y:S02]  /*353d0*/  IMAD.MOV.U32 R11, RZ, RZ, 0x1f ;  /* 0x0000001fff0b7424 */ /* 0x000fe400078e00ff */
[----:B------:R-:W-:Y:S01]  /*353e0*/  IMAD.MOV.U32 R15, RZ, RZ, -0x1 ;  /* 0xffffffffff0f7424 */ /* 0x000fe200078e00ff */
[----:B--2---:R-:W-:-:S04]  /*353f0*/  SHF.R.U32.HI R2, RZ, 0x5, R2 ;  /* 0x00000005ff027819 */ /* 0x004fc80000011602 */
[----:B------:R-:W-:-:S05]  /*35400*/  LOP3.LUT R2, R2, 0x3, RZ, 0xc0, !PT ;  /* 0x0000000302027812 */ /* 0x000fca00078ec0ff */
[----:B------:R-:W-:-:S07]  /*35410*/  IMAD.MOV.U32 R13, RZ, RZ, R2 ;  /* 0x000000ffff0d7224 */ /* 0x000fce00078e0002 */
[----:B01----:R-:W-:Y:S05]  /*35420*/  WARPSYNC.COLLECTIVE R15, `(.L_x_3619) ;  /* 0x000000000f087348 */ /* 0x003fea0003c00000 */
[----:B------:R2:W3:Y:S02]  /*35430*/  SHFL.IDX P6, R14, R13, R12, R11 ;  /* 0x0000000c0d0e7389 */ /* 0x0004e400000c000b */
[----:B0123--:R-:W-:Y:S01]  /*35440*/  ENDCOLLECTIVE ;  /* 0x000000000000791b */ /* 0x00ffe20003800000 */
.L_x_3619:
[----:B------:R-:W-:Y:S05]  /*35450*/  BSYNC B0 ;  /* 0x0000000000007941 */ /* 0x000fea0003800000 */
.L_x_3618:
[----:B------:R-:W-:Y:S05]  /*35460*/  BRA `(.L_x_3620) ;  /* 0xffffff70006c7947 */ /* 0x000fea000383ffff */
.L_x_3289:
[----:B------:R-:W-:Y:S01]  /*35470*/  BSSY B0, `(.L_x_3621) ;  /* 0x0000006000007945 */ /* 0x000fe20003800000 */
[----:B------:R-:W-:-:S07]  /*35480*/  IMAD.MOV.U32 R15, RZ, RZ, -0x1 ;  /* 0xffffffffff0f7424 */ /* 0x000fce00078e00ff */
[----:B01----:R-:W-:Y:S05]  /*35490*/  WARPSYNC.COLLECTIVE R15, `(.L_x_3622) ;  /* 0x000000000f0c7348 */ /* 0x003fea0003c00000 */
[----:B------:R-:W-:Y:S02]  /*354a0*/  ELECT P6, UR62, PT ;  /* 0x00000000003e782f */ /* 0x000fe400038c0000 */
[----:B------:R-:W-:Y:S01]  /*354b0*/  MOV R14, UR62 ;  /* 0x0000003e000e7c02 */ /* 0x000fe20008000f00 */
[----:B01----:R-:W-:Y:S10]  /*354c0*/  ENDCOLLECTIVE ;  /* 0x000000000000791b */ /* 0x003ff40003800000 */
.L_x_3622:
[----:B------:R-:W-:Y:S05]  /*354d0*/  BSYNC B0 ;  /* 0x0000000000007941 */ /* 0x000fea0003800000 */
.L_x_3621:
[----:B------:R-:W-:Y:S05]  /*354e0*/  BRA `(.L_x_3623) ;  /* 0xffffff7000607947 */ /* 0x000fea000383ffff */
.L_x_3291:
[----:B0-----:R0:W2:Y:S02]  /*354f0*/  SYNCS.PHASECHK.TRANS64.TRYWAIT P1, [R5+URZ+0x38840], R0 ;  /* 0x03884000050075a7 */ /* 0x0010a4000802017f */
[----:B--2---:R-:W-:Y:S05]  /*35500*/  @!P1 NANOSLEEP.SYNCS 0x989680 ;  /* 0x009896800000995d */ /* 0x004fea0003900000 */
[----:B------:R-:W2:Y:S02]  /*35510*/  @!P1 SYNCS.PHASECHK.TRANS64 P1, [R5+URZ+0x38840], R0 ;  /* 0x03884000050095a7 */ /* 0x000ea4000802007f */
[----:B--2---:R-:W-:Y:S05]  /*35520*/  @!P1 BRA `(.L_x_3291) ;  /* 0xfffffffc00f09947 */ /* 0x004fea000383ffff */
[----:B------:R-:W-:Y:S05]  /*35530*/  BRA `(.L_x_3624) ;  /* 0xffffff7000887947 */ /* 0x000fea000383ffff */
.L_x_3293:
[----:B--2---:R2:W3:Y:S02]  /*35540*/  SYNCS.PHASECHK.TRANS64.TRYWAIT P1, [R3+URZ+0x38840], R2 ;  /* 0x03884002030075a7 */ /* 0x0044e4000802017f */
[----:B---3--:R-:W-:Y:S05]  /*35550*/  @!P1 NANOSLEEP.SYNCS 0x989680 ;  /* 0x009896800000995d */ /* 0x008fea0003900000 */
[----:B------:R-:W3:Y:S02]  /*35560*/  @!P1 SYNCS.PHASECHK.TRANS64 P1, [R3+URZ+0x38840], R2 ;  /* 0x03884002030095a7 */ /* 0x000ee4000802007f */
[----:B---3--:R-:W-:Y:S05]  /*35570*/  @!P1 BRA `(.L_x_3293) ;  /* 0xfffffffc00f09947 */ /* 0x008fea000383ffff */
[----:B------:R-:W-:Y:S05]  /*35580*/  BRA `(.L_x_3625) ;  /* 0xffffff7000947947 */ /* 0x000fea000383ffff */
.L_x_3295:
[----:B---3--:R3:W4:Y:S02]  /*35590*/  SYNCS.PHASECHK.TRANS64.TRYWAIT P1, [R5+URZ+0x38860], R0 ;  /* 0x03886000050075a7 */ /* 0x008724000802017f */
[----:B----4-:R-:W-:Y:S05]  /*355a0*/  @!P1 NANOSLEEP.SYNCS 0x989680 ;  /* 0x009896800000995d */ /* 0x010fea0003900000 */
[----:B------:R-:W4:Y:S02]  /*355b0*/  @!P1 SYNCS.PHASECHK.TRANS64 P1, [R5+URZ+0x38860], R0 ;  /* 0x03886000050095a7 */ /* 0x000f24000802007f */
[----:B----4-:R-:W-:Y:S05]  /*355c0*/  @!P1 BRA `(.L_x_3295) ;  /* 0xfffffffc00f09947 */ /* 0x010fea000383ffff */
[----:B------:R-:W-:Y:S05]  /*355d0*/  BRA `(.L_x_3626) ;  /* 0xffffff7000907947 */ /* 0x000fea000383ffff */
.L_x_3297:
[----:B----4-:R4:W0:Y:S02]  /*355e0*/  SYNCS.PHASECHK.TRANS64.TRYWAIT P1, [R3+URZ+0x38860], R2 ;  /* 0x03886002030075a7 */ /* 0x010824000802017f */
[----:B0-----:R-:W-:Y:S05]  /*355f0*/  @!P1 NANOSLEEP.SYNCS 0x989680 ;  /* 0x009896800000995d */ /* 0x001fea0003900000 */
[----:B------:R-:W0:Y:S02]  /*35600*/  @!P1 SYNCS.PHASECHK.TRANS64 P1, [R3+URZ+0x38860], R2 ;  /* 0x03886002030095a7 */ /* 0x000e24000802007f */
[----:B0-----:R-:W-:Y:S05]  /*35610*/  @!P1 BRA `(.L_x_3297) ;  /* 0xfffffffc00f09947 */ /* 0x001fea000383ffff */
[----:B------:R-:W-:Y:S05]  /*35620*/  BRA `(.L_x_3627) ;  /* 0xffffff70008c7947 */ /* 0x000fea000383ffff */
.L_x_3299:
[----:B------:R0:W0:Y:S02]  /*35630*/  SYNCS.PHASECHK.TRANS64.TRYWAIT P1, [R5+URZ+0x38880], R0 ;  /* 0x03888000050075a7 */ /* 0x000024000802017f */
[----:B0-----:R-:W-:Y:S05]  /*35640*/  @!P1 NANOSLEEP.SYNCS 0x989680 ;  /* 0x009896800000995d */ /* 0x001fea0003900000 */
[----:B------:R-:W0:Y:S02]  /*35650*/  @!P1 SYNCS.PHASECHK.TRANS64 P1, [R5+URZ+0x38880], R0 ;  /* 0x03888000050095a7 */ /* 0x000e24000802007f */
[----:B0-----:R-:W-:Y:S05]  /*35660*/  @!P1 BRA `(.L_x_3299) ;  /* 0xfffffffc00f09947 */ /* 0x001fea000383ffff */
[----:B------:R-:W-:Y:S05]  /*35670*/  BRA `(.L_x_3628) ;  /* 0xffffff7000887947 */ /* 0x000fea000383ffff */
.L_x_3629:
        /* <DEDUP_REMOVED lines=16> */
.L_x_15833:


//--------------------- .text._ZN7cutlass13device_kernelIN5flash11enable_sm90INS1_16FlashAttnFwdSm90INS1_25CollectiveMainloopFwdSm90ILi2EN4cute5tupleIJNS5_1CILi1EEES8_S8_EEENS6_IJNS7_ILi128EEENS7_ILi160EEENS7_ILi192EEEEEELi192ENS_12float_e4m3_tEfNS_4arch4Sm90ELb0ELb0ELb1ELb0ELb1ELb0ELb0ELb1ELb1ELb1ELb0ELb0EEENS1_21CollectiveEpilogueFwdINS6_IJSA_SC_SB_EEES9_NS_10bfloat16_tESG_Li256ELb0ELb1ELb0ELb1EEENS1_29StaticPersistentTileSchedulerILb0EEEEEEEEEvNT_6ParamsE --------------------------
	.section	.text._ZN7cutlass13device_kernelIN5flash11enable_sm90INS1_16FlashAttnFwdSm90INS1_25CollectiveMainloopFwdSm90ILi2EN4cute5tupleIJNS5_1CILi1EEES8_S8_EEENS6_IJNS7_ILi128EEENS7_ILi160EEENS7_ILi192EEEEEELi192ENS_12float_e4m3_tEfNS_4arch4Sm90ELb0ELb0ELb1ELb0ELb1ELb0ELb0ELb1ELb1ELb1ELb0ELb0EEENS1_21CollectiveEpilogueFwdINS6_IJSA_SC_SB_EEES9_NS_10bfloat16_tESG_Li256ELb0ELb1ELb0ELb1EEENS1_29StaticPersistentTileSchedulerILb0EEEEEEEEEvNT_6ParamsE,"ax",@progbits
	.align	128
.text._ZN7cutlass13device_kernelIN5flash11enable_sm90INS1_16FlashAttnFwdSm90INS1_25CollectiveMainloopFwdSm90ILi2EN4cute5tupleIJNS5_1CILi1EEES8_S8_EEENS6_IJNS7_ILi128EEENS7_ILi160EEENS7_ILi192EEEEEELi192ENS_12float_e4m3_tEfNS_4arch4Sm90ELb0ELb0ELb1ELb0ELb1ELb0ELb0ELb1ELb1ELb1ELb0ELb0EEENS1_21CollectiveEpilogueFwdINS6_IJSA_SC_SB_EEES9_NS_10bfloat16_tESG_Li256ELb0ELb1ELb0ELb1EEENS1_29StaticPersistentTileSchedulerILb0EEEEEEEEEvNT_6ParamsE:
        .type           _ZN7cutlass13device_kernelIN5flash11enable_sm90INS1_16FlashAttnFwdSm90INS1_25CollectiveMainloopFwdSm90ILi2EN4cute5tupleIJNS5_1CILi1EEES8_S8_EEENS6_IJNS7_ILi128EEENS7_ILi160EEENS7_ILi192EEEEEELi192ENS_12float_e4m3_tEfNS_4arch4Sm90ELb0ELb0ELb1ELb0ELb1ELb0ELb0ELb1ELb1ELb1ELb0ELb0EEENS1_21CollectiveEpilogueFwdINS6_IJSA_SC_SB_EEES9_NS_10bfloat16_tESG_Li256ELb0ELb1ELb0ELb1EEENS1_29StaticPersistentTileSchedulerILb0EEEEEEEEEvNT_6ParamsE,@function
        .size           _ZN7cutlass13device_kernelIN5flash11enable_sm90INS1_16FlashAttnFwdSm90INS1_25CollectiveMainloopFwdSm90ILi2EN4cute5tupleIJNS5_1CILi1EEES8_S8_EEENS6_IJNS7_ILi128EEENS7_ILi160EEENS7_ILi192EEEEEELi192ENS_12float_e4m3_tEfNS_4arch4Sm90ELb0ELb0ELb1ELb0ELb1ELb0ELb0ELb1ELb1ELb1ELb0ELb0EEENS1_21CollectiveEpilogueFwdINS6_IJSA_SC_SB_EEES9_NS_10bfloat16_tESG_Li256ELb0ELb1ELb0ELb1EEENS1_29StaticPersistentTileSchedulerILb0EEEEEEEEEvNT_6ParamsE,(.L_x_15834 - _ZN7cutlass13device_kernelIN5flash11enable_sm90INS1_16FlashAttnFwdSm90INS1_25CollectiveMainloopFwdSm90ILi2EN4cute5tupleIJNS5_1CILi1EEES8_S8_EEENS6_IJNS7_ILi128EEENS7_ILi160EEENS7_ILi192EEEEEELi192ENS_12float_e4m3_tEfNS_4arch4Sm90ELb0ELb0ELb1ELb0ELb1ELb0ELb0ELb1ELb1ELb1ELb0ELb0EEENS1_21CollectiveEpilogueFwdINS6_IJSA_SC_SB_EEES9_NS_10bfloat16_tESG_Li256ELb0ELb1ELb0ELb1EEENS1_29StaticPersistentTileSchedulerILb0EEEEEEEEEvNT_6ParamsE)
        .other          _ZN7cutlass13device_kernelIN5flash11enable_sm90INS1_16FlashAttnFwdSm90INS1_25CollectiveMainloopFwdSm90ILi2EN4cute5tupleIJNS5_1CILi1EEES8_S8_EEENS6_IJNS7_ILi128EEENS7_ILi160EEENS7_ILi192EEEEEELi192ENS_12float_e4m3_tEfNS_4arch4Sm90ELb0ELb0ELb1ELb0ELb1ELb0ELb0ELb1ELb1ELb1ELb0ELb0EEENS1_21CollectiveEpilogueFwdINS6_IJSA_SC_SB_EEES9_NS_10bfloat16_tESG_Li256ELb0ELb1ELb0ELb1EEENS1_29StaticPersistentTileSchedulerILb0EEEEEEEEEvNT_6ParamsE,@"STO_CUDA_ENTRY STV_DEFAULT"
_ZN7cutlass13device_kernelIN5flash11enable_sm90INS1_16FlashAttnFwdSm90INS1_25CollectiveMainloopFwdSm90ILi2EN4cute5tupleIJNS5_1CILi1EEES8_S8_EEENS6_IJNS7_ILi128EEENS7_ILi160EEENS7_ILi192EEEEEELi192ENS_12float_e4m3_tEfNS_4arch4Sm90ELb0ELb0ELb1ELb0ELb1ELb0ELb0ELb1ELb1ELb1ELb0ELb0EEENS1_21CollectiveEpilogueFwdINS6_IJSA_SC_SB_EEES9_NS_10bfloat16_tESG_Li256ELb0ELb1ELb0ELb1EEENS1_29StaticPersistentTileSchedulerILb0EEEEEEEEEvNT_6ParamsE:
        /* <DEDUP_REMOVED lines=45> */
.L_x_3630:
        /* <DEDUP_REMOVED lines=22> */
.L_x_3631:
        /* <DEDUP_REMOVED lines=18> */
.L_x_3632:
        /* <DEDUP_REMOVED lines=22> */
.L_x_3633:
[----:B------:R-:W5:Y:S01]  /*06b0*/  SHFL.IDX PT, R2, R0, RZ, 0x1f ;  /* 0x00001fff00027589 */ /* 0x000f6200000e0000 */
[----:B------:R-:W0:Y:S01]  /*06c0*/  S2UR UR45, SR_CgaCtaId ;  /* 0x00000000002d79c3 */ /* 0x000e220000008800 */
[----:B------:R-:W-:Y:S01]  /*06d0*/  R2UR UR9, R3 ;  /* 0x00000000030972ca */ /* 0x000fe200000e0000 */
[----:B------:R-:W-:Y:S01]  /*06e0*/  NOP ;  /* 0x0000000000007918 */ /* 0x000fe20000000000 */
        /* <DEDUP_REMOVED lines=20> */
.L_x_3634:
        /* <DEDUP_REMOVED lines=8> */
.L_x_3636:
[----:B------:R-:W-:-:S08]  /*08b0*/  NOP ;  /* 0x0000000000007918 */ /* 0x000fd00000000000 */
[----:B------:R-:W0:Y:S02]  /*08c0*/  USETMAXREG.TRY_ALLOC.CTAPOOL UP0, 0xe8 ;  /* 0x000000e8000079c8 */ /* 0x000e240008000600 */
[----:B0-----:R-:W-:-:S13]  /*08d0*/  PLOP3.LUT P0, PT, PT, PT, UP0, 0x80, 0x0 ;  /* 0x000000000000781c */ /* 0x001fda0003f0f008 */
[----:B------:R-:W-:Y:S05]  /*08e0*/  @!P0 BRA `(.L_x_3636) ;  /* 0xfffffffc00f08947 */ /* 0x000fea000383ffff */
[----:B------:R-:W0:Y:S01]  /*08f0*/  S2R R2, SR_TID.X ;  /* 0x0000000000027919 */ /* 0x000e220000002100 */
[----:B------:R-:W1:Y:S08]  /*0900*/  S2UR UR41, SR_CTAID.X ;  /* 0x00000000002979c3 */ /* 0x000e700000002500 */
[----:B------:R-:W-:Y:S06]  /*0910*/  BAR.ARV 0x8, 0x180 ;  /* 0x0206000000007b1d */ /* 0x000fec0000002000 */
[----:B0-----:R-:W-:-:S04]  /*0920*/  LOP3.LUT R0, R2, 0xffffff80, RZ, 0xc0, !PT ;  /* 0xffffff8002007812 */ /* 0x001fc800078ec0ff */
[----:B------:R-:W-:Y:S02]  /*0930*/  ISETP.NE.AND P0, PT, R0, 0x80, PT ;  /* 0x000000800000780c */ /* 0x000fe40003f05270 */
[----:B------:R-:W1:Y:S11]  /*0940*/  LDC R0, c[0x0][0xc34] ;  /* 0x00030d00ff007b82 */ /* 0x000e760000000800 */
[----:B------:R-:W-:Y:S06]  /*0950*/  @!P0 BAR.ARV 0x9, 0x100 ;  /* 0x0244000000008b1d */ /* 0x000fec0000002000 */
[----:B-1----:R-:W-:-:S13]  /*0960*/  ISETP.LE.AND P0, PT, R0, UR41, PT ;  /* 0x0000002900007c0c */ /* 0x002fda000bf03270 */
[----:B------:R-:W-:Y:S05]  /*0970*/  @P0 EXIT ;  /* 0x000000000000094d */ /* 0x000fea0003800000 */
[----:B------:R-:W-:Y:S01]  /*0980*/  VIADD R18, R2, 0xffffff80 ;  /* 0xffffff8002127836 */ /* 0x000fe20000000000 */
[----:B------:R-:W-:Y:S01]  /*0990*/  ULOP3.LUT UR46, UR36, 0x1, URZ, 0xfc, !UPT ;  /* 0x00000001242e7892 */ /* 0x000fe2000f8efc3f */
[----:B------:R-:W-:Y:S01]  /*09a0*/  IMAD.MOV.U32 R224, RZ, RZ, -0x2 ;  /* 0xfffffffeffe07424 */ /* 0x000fe200078e00ff */
[----:B------:R-:W-:Y:S01]  /*09b0*/  UMOV UR45, URZ ;  /* 0x0000003f002d7c82 */ /* 0x000fe20008000000 */
[----:B------:R-:W-:Y:S01]  /*09c0*/  UMOV UR44, URZ ;  /* 0x0000003f002c7c82 */ /* 0x000fe20008000000 */
[----:B------:R-:W-:Y:S01]  /*09d0*/  SHF.R.S32.HI R3, RZ, 0x1f, R18 ;  /* 0x0000001fff037819 */ /* 0x000fe20000011412 */
[----:B------:R-:W-:-:S03]  /*09e0*/  UMOV UR43, URZ ;  /* 0x0000003f002b7c82 */ /* 0x000fc60008000000 */
[CC--:B------:R-:W-:Y:S02]  /*09f0*/  LEA.HI R5, R3.reuse, R18.reuse, RZ, 0x7 ;  /* 0x0000001203057211 */ /* 0x0c0fe400078f38ff */
[-C--:B------:R-:W-:Y:S02]  /*0a00*/  LEA.HI R0, R3, R18.reuse, RZ, 0x5 ;  /* 0x0000001203007211 */ /* 0x080fe400078f28ff */
[----:B------:R-:W-:Y:S02]  /*0a10*/  LOP3.LUT R7, R5, 0xffffff80, RZ, 0xc0, !PT ;  /* 0xffffff8005077812 */ /* 0x000fe400078ec0ff */
[CC--:B------:R-:W-:Y:S01]  /*0a20*/  LEA.HI R6, R3.reuse, R18.reuse, RZ, 0x2 ;  /* 0x0000001203067211 */ /* 0x0c0fe200078f10ff */
[----:B------:R-:W-:Y:S01]  /*0a30*/  IMAD.SHL.U32 R4, R0, 0x20, RZ ;  /* 0x0000002000047824 */ /* 0x000fe200078e00ff */
[----:B------:R-:W-:Y:S01]  /*0a40*/  LEA.HI R2, R3, R18, RZ, 0x4 ;  /* 0x0000001203027211 */ /* 0x000fe200078f20ff */
[----:B------:R-:W-:Y:S01]  /*0a50*/  IMAD.IADD R22, R18, 0x1, -R7 ;  /* 0x0000000112167824 */ /* 0x000fe200078e0a07 */
[----:B------:R-:W-:-:S02]  /*0a60*/  LOP3.LUT R13, R6, 0xfffffffc, RZ, 0xc0, !PT ;  /* 0xfffffffc060d7812 */ /* 0x000fc400078ec0ff */
[----:B------:R-:W-:Y:S02]  /*0a70*/  SHF.R.S32.HI R9, RZ, 0x4, R2 ;  /* 0x00000004ff097819 */ /* 0x000fe40000011402 */
[----:B------:R-:W-:Y:S01]  /*0a80*/  SHF.R.S32.HI R7, RZ, 0x1f, R22 ;  /* 0x0000001fff077819 */ /* 0x000fe20000011416 */
[----:B------:R-:W-:Y:S01]  /*0a90*/  IMAD.IADD R13, R18, 0x1, -R13 ;  /* 0x00000001120d7824 */ /* 0x000fe200078e0a0d */
[----:B------:R-:W-:Y:S02]  /*0aa0*/  LEA.HI R19, R3, R18, RZ, 0x3 ;  /* 0x0000001203137211 */ /* 0x000fe400078f18ff */
[----:B------:R-:W-:Y:S02]  /*0ab0*/  LEA.HI R0, R7, R22, RZ, 0x2 ;  /* 0x0000001607007211 */ /* 0x000fe400078f10ff */
[----:B------:R-:W-:Y:S02]  /*0ac0*/  LOP3.LUT R3, R2, 0x3fffff0, RZ, 0xc0, !PT ;  /* 0x03fffff002037812 */ /* 0x000fe400078ec0ff */
[----:B------:R-:W-:-:S02]  /*0ad0*/  SHF.R.S32.HI R6, RZ, 0x2, R0 ;  /* 0x00000002ff067819 */ /* 0x000fc40000011400 */
[----:B------:R-:W-:Y:S01]  /*0ae0*/  SHF.R.S32.HI R11, RZ, 0x1f, R0 ;  /* 0x0000001fff0b7819 */ /* 0x000fe20000011400 */
[----:B------:R-:W-:Y:S01]  /*0af0*/  IMAD.IADD R3, R18, 0x1, -R3 ;  /* 0x0000000112037824 */ /* 0x000fe200078e0a03 */
[----:B------:R-:W-:Y:S02]  /*0b00*/  LEA.HI R2, R2, R9, RZ, 0x1 ;  /* 0x0000000902027211 */ /* 0x000fe400078f08ff */
[----:B------:R-:W-:Y:S02]  /*0b10*/  LEA.HI R11, R11, R6, RZ, 0x3 ;  /* 0x000000060b0b7211 */ /* 0x000fe400078f18ff */
[----:B------:R-:W-:Y:S02]  /*0b20*/  SHF.R.S32.HI R220, RZ, 0x7, R5 ;  /* 0x00000007ffdc7819 */ /* 0x000fe40000011405 */
[----:B------:R-:W-:Y:S02]  /*0b30*/  LOP3.LUT R4, R4, 0xfffffc00, RZ, 0xc0, !PT ;  /* 0xfffffc0004047812 */ /* 0x000fe400078ec0ff */
[----:B------:R-:W-:-:S02]  /*0b40*/  LOP3.LUT R2, R2, 0x1ffffffe, RZ, 0xc0, !PT ;  /* 0x1ffffffe02027812 */ /* 0x000fc400078ec0ff */
[----:B------:R-:W-:Y:S01]  /*0b50*/  LOP3.LUT R11, R11, 0xfffffff8, RZ, 0xc0, !PT ;  /* 0xfffffff80b0b7812 */ /* 0x000fe200078ec0ff */
[----:B------:R-:W-:Y:S01]  /*0b60*/  IMAD R223, R3, 0x40, R4 ;  /* 0x0000004003df7824 */ /* 0x000fe200078e0204 */
[----:B------:R-:W-:Y:S01]  /*0b70*/  LOP3.LUT R15, R19, 0xfffffff8, RZ, 0xc0, !PT ;  /* 0xfffffff8130f7812 */ /* 0x000fe200078ec0ff */
[----:B------:R-:W-:Y:S01]  /*0b80*/  IMAD.IADD R2, R9, 0x1, -R2 ;  /* 0x0000000109027824 */ /* 0x000fe200078e0a02 */
[----:B------:R-:W-:Y:S01]  /*0b90*/  LEA.HI R5, R5, R220, RZ, 0x1 ;  /* 0x000000dc05057211 */ /* 0x000fe200078f08ff */
[----:B------:R-:W-:Y:S01]  /*0ba0*/  IMAD.IADD R6, R6, 0x1, -R11 ;  /* 0x0000000106067824 */ /* 0x000fe200078e0a0b */
[----:B------:R-:W-:Y:S01]  /*0bb0*/  LEA.HI R7, R7, R22, RZ, 0x5 ;  /* 0x0000001607077211 */ /* 0x000fe200078f28ff */
[----:B------:R-:W-:Y:S01]  /*0bc0*/  IMAD.IADD R18, R18, 0x1, -R15 ;  /* 0x0000000112127824 */ /* 0x000fe200078e0a0f */
[----:B------:R-:W-:Y:S01]  /*0bd0*/  LEA.HI R4, R13, R13, RZ, 0x1 ;  /* 0x0000000d0d047211 */ /* 0x000fe200078f08ff */
[----:B------:R-:W-:Y:S01]  /*0be0*/  IMAD R223, R2, 0x8, R223 ;  /* 0x0000000802df7824 */ /* 0x000fe200078e02df */
[----:B------:R-:W-:Y:S01]  /*0bf0*/  LOP3.LUT R5, R5, 0x3fffffe, RZ, 0xc0, !PT ;  /* 0x03fffffe05057812 */ /* 0x000fe200078ec0ff */
[----:B------:R-:W-:Y:S01]  /*0c00*/  IMAD.SHL.U32 R2, R18, 0x8, RZ ;  /* 0x0000000812027824 */ /* 0x000fe200078e00ff */
[----:B------:R-:W-:-:S02]  /*0c10*/  SHF.R.S32.HI R7, RZ, 0x5, R7 ;  /* 0x00000005ff077819 */ /* 0x000fc40000011407 */
[----:B------:R-:W-:Y:S01]  /*0c20*/  LOP3.LUT R3, R0, 0x7ffffffc, RZ, 0xc0, !PT ;  /* 0x7ffffffc00037812 */ /* 0x000fe200078ec0ff */
[----:B------:R-:W-:Y:S01]  /*0c30*/  IMAD.IADD R5, R220, 0x1, -R5 ;  /* 0x00000001dc057824 */ /* 0x000fe200078e0a05 */
[----:B------:R-:W-:Y:S01]  /*0c40*/  LOP3.LUT R4, R4, 0x1ffffffe, RZ, 0xc0, !PT ;  /* 0x1ffffffe04047812 */ /* 0x000fe200078ec0ff */
[C---:B------:R-:W-:Y:S01]  /*0c50*/  VIADD R17, R2.reuse, 0x40 ;  /* 0x0000004002117836 */ /* 0x040fe20000000000 */
[----:B------:R-:W-:Y:S01]  /*0c60*/  LEA R6, R7, R6, 0x4 ;  /* 0x0000000607067211 */ /* 0x000fe200078e20ff */
[----:B------:R-:W-:Y:S01]  /*0c70*/  VIADD R16, R2, 0x80 ;  /* 0x0000008002107836 */ /* 0x000fe20000000000 */
[----:B------:R-:W-:Y:S01]  /*0c80*/  SHF.R.S32.HI R19, RZ, 0x3, R19 ;  /* 0x00000003ff137819 */ /* 0x000fe20000011413 */
[----:B------:R-:W-:Y:S01]  /*0c90*/  IMAD.IADD R3, R22, 0x1, -R3 ;  /* 0x0000000116037824 */ /* 0x000fe200078e0a03 */
[----:B------:R-:W-:Y:S01]  /*0ca0*/  SHF.R.S32.HI R226, RZ, 0x1f, R17 ;  /* 0x0000001fffe27819 */ /* 0x000fe20000011411 */
[----:B------:R-:W-:Y:S01]  /*0cb0*/  IMAD.IADD R4, R13, 0x1, -R4 ;  /* 0x000000010d047824 */ /* 0x000fe200078e0a04 */
[----:B------:R-:W-:Y:S01]  /*0cc0*/  SHF.R.S32.HI R225, RZ, 0x1f, R16 ;  /* 0x0000001fffe17819 */ /* 0x000fe20000011410 */
[----:B------:R-:W-:-:S02]  /*0cd0*/  IMAD R221, R5, 0x40, R6 ;  /* 0x0000004005dd7824 */ /* 0x000fc400078e0206 */
[----:B------:R-:W-:Y:S02]  /*0ce0*/  IMAD R224, R3, R224, 0xa0 ;  /* 0x000000a003e07424 */ /* 0x000fe400078e02e0 */
[----:B------:R-:W-:-:S07]  /*0cf0*/  IMAD R222, R4, 0x8, R221 ;  /* 0x0000000804de7824 */ /* 0x000fce00078e02dd */
.L_x_3669:
[----:B0-----:R-:W0:Y:S01]  /*0d00*/  SHFL.IDX PT, R0, R220, RZ, 0x1f ;  /* 0x00001fffdc007589 */ /* 0x001e2200000e0000 */
[----:B------:R-:W1:Y:S01]  /*0d10*/  S2UR UR37, SR_CgaCtaId ;  /* 0x00000000002579c3 */ /* 0x000e620000008800 */
[----:B------:R-:W-:Y:S01]  /*0d20*/  ULDC UR4, c[0x0][0xc38] ;  /* 0x00030e0000047ab9 */ /* 0x000fe20000000800 */
[----:B------:R-:W-:Y:S01]  /*0d30*/  ULDC.64 UR6, c[0x0][0x418] ;  /* 0x0001060000067ab9 */ /* 0x000fe20000000a00 */
[----:B------:R-:W-:Y:S02]  /*0d40*/  UISETP.NE.AND UP1, UPT, UR4, 0x1, UPT ;  /* 0x000000010400788c */ /* 0x000fe4000bf25270 */
[----:B------:R-:W-:Y:S01]  /*0d50*/  UISETP.NE.U32.AND UP0, UPT, UR6, URZ, UPT ;  /* 0x0000003f0600728c */ /* 0x000fe2000bf05070 */
[----:B------:R-:W-:Y:S01]  /*0d60*/  UMOV UR39, 0x400 ;  /* 0x0000040000277882 */ /* 0x000fe20000000000 */
[----:B------:R-:W-:Y:S02]  /*0d70*/  ULDC UR4, c[0x0][0xc44] ;  /* 0x0003110000047ab9 */ /* 0x000fe40000000800 */
[----:B------:R-:W-:-:S02]  /*0d80*/  UISETP.NE.AND.EX UP0, UPT, UR7, URZ, UPT, UP0 ;  /* 0x0000003f0700728c */ /* 0x000fc4000bf05300 */
[----:B------:R-:W-:Y:S01]  /*0d90*/  UISETP.NE.AND UP2, UPT, UR4, 0x1, UPT ;  /* 0x000000010400788c */ /* 0x000fe2000bf45270 */
[----:B------:R-:W-:Y:S02]  /*0da0*/  ULDC UR51, c[0x0][0x424] ;  /* 0x0001090000337ab9 */ /* 0x000fe40000000800 */
[----:B------:R-:W-:Y:S01]  /*0db0*/  @UP1 ULDC UR4, c[0x0][0xc3c] ;  /* 0x00030f0000041ab9 */ /* 0x000fe20000000800 */
[----:B------:R-:W-:Y:S01]  /*0dc0*/  USEL UR51, UR51, 0x1, UP0 ;  /* 0x0000000133337887 */ /* 0x000fe20008000000 */
[----:B------:R-:W-:Y:S01]  /*0dd0*/  ULDC UR7, c[0x0][0x2f0] ;  /* 0x0000bc0000077ab9 */ /* 0x000fe20000000800 */
[----:B------:R-:W-:Y:S01]  /*0de0*/  UIMAD.WIDE.U32 UR4, UR41, UR4, URZ ;  /* 0x00000004290472a5 */ /* 0x000fe2000f8e003f */
[----:B------:R-:W-:Y:S01]  /*0df0*/  @UP1 ULDC UR11, c[0x0][0xc40] ;  /* 0x00031000000b1ab9 */ /* 0x000fe20000000800 */
[----:B------:R-:W-:Y:S01]  /*0e00*/  UIMAD UR51, UR51, UR7, URZ ;  /* 0x00000007333372a4 */ /* 0x000fe2000f8e023f */
[----:B0-----:R-:W-:Y:S01]  /*0e10*/  R2UR UR38, R0 ;  /* 0x00000000002672ca */ /* 0x001fe200000e0000 */
[----:B-1----:R-:W-:Y:S01]  /*0e20*/  ULEA UR39, UR37, UR39, 0x18 ;  /* 0x0000002725277291 */ /* 0x002fe2000f8ec03f */
[----:B------:R-:W-:Y:S01]  /*0e30*/  UMOV UR42, UR41 ;  /* 0x00000029002a7c82 */ /* 0x000fe20008000000 */
[----:B------:R-:W-:-:S02]  /*0e40*/  @UP1 USHF.R.U32.HI UR42, URZ, UR11, UR5 ;  /* 0x0000000b3f2a1299 */ /* 0x000fc40008011605 */
[----:B------:R-:W-:Y:S01]  /*0e50*/  UIADD3 UR10, UR39, 0x1e200, URZ ;  /* 0x0001e200270a7890 */ /* 0x000fe2000fffe03f */
[----:B------:R-:W-:Y:S01]  /*0e60*/  @UP2 ULDC.64 UR8, c[0x0][0xc48] ;  /* 0x0003120000082ab9 */ /* 0x000fe20000000a00 */
[----:B------:R-:W-:Y:S02]  /*0e70*/  UIADD3 UR7, UR51, 0x9f, URZ ;  /* 0x0000009f33077890 */ /* 0x000fe4000fffe03f */
[----:B------:R-:W-:-:S04]  /*0e80*/  ULOP3.LUT UP0, URZ, UR10, 0x9f, URZ, 0xc0, !UPT ;  /* 0x0000009f0a3f7892 */ /* 0x000fc8000f80c03f */
[----:B------:R-:W-:Y:S02]  /*0e90*/  ULEA.HI UR6, UR38, UR38, URZ, 0x1 ;  /* 0x0000002626067291 */ /* 0x000fe4000f8f083f */
[----:B------:R-:W-:Y:S02]  /*0ea0*/  UIMAD.WIDE.U32 UR4, UR42, UR8, URZ ;  /* 0x000000082a0472a5 */ /* 0x000fe4000f8e003f */
[----:B------:R-:W-:Y:S01]  /*0eb0*/  ULOP3.LUT UR6, UR6, 0x3e, URZ, 0xc0, !UPT ;  /* 0x0000003e06067892 */ /* 0x000fe2000f8ec03f */
[----:B------:R-:W-:Y:S01]  /*0ec0*/  PLOP3.LUT P0, PT, PT, PT, UP0, 0x80, 0x0 ;  /* 0x000000000000781c */ /* 0x000fe20003f0f008 */
[----:B------:R-:W-:Y:S01]  /*0ed0*/  UMOV UR40, UR42 ;  /* 0x0000002a00287c82 */ /* 0x000fe20008000000 */
[----:B------:R-:W-:Y:S02]  /*0ee0*/  @UP2 USHF.R.U32.HI UR40, URZ, UR9, UR5 ;  /* 0x000000093f282299 */ /* 0x000fe40008011605 */
[----:B------:R-:W-:-:S04]  /*0ef0*/  UIADD3 UR6, UR38, -UR6, URZ ;  /* 0x8000000626067290 */ /* 0x000fc8000fffe03f */
[----:B------:R-:W-:Y:S02]  /*0f00*/  ULEA UR8, UR6, UR10, 0xc ;  /* 0x0000000a06087291 */ /* 0x000fe4000f8e603f */
[----:B------:R-:W-:Y:S02]  /*0f10*/  UIMAD.WIDE UR6, UR7, 0x66666667, URZ ;  /* 0x66666667070678a5 */ /* 0x000fe4000f8e023f */
[----:B------:R-:W-:Y:S02]  /*0f20*/  USHF.R.U32.HI UR8, URZ, 0x4, UR8 ;  /* 0x000000043f087899 */ /* 0x000fe40008011608 */
[----:B------:R-:W-:Y:S02]  /*0f30*/  USHF.R.U32.HI UR50, URZ, 0x1f, UR7 ;  /* 0x0000001f3f327899 */ /* 0x000fe40008011607 */
[----:B------:R-:W-:Y:S02]  /*0f40*/  ULOP3.LUT UR47, UR8, 0x3fff, URZ, 0xc0, !UPT ;  /* 0x00003fff082f7892 */ /* 0x000fe4000f8ec03f */
[----:B------:R-:W-:Y:S01]  /*0f50*/  ULEA.HI.SX32 UR50, UR7, UR50, 0x1a ;  /* 0x0000003207327291 */ /* 0x000fe2000f8fd23f */
[----:B--2345:R-:W-:Y:S11]  /*0f60*/  @!P0 BRA `(.L_x_3637) ;  /* 0x0000000000408947 */ /* 0x03cff60003800000 */
        /* <DEDUP_REMOVED lines=15> */
[----:B-1----:R-:W-:Y:S05]  /*1060*/  CALL.ABS.NOINC R14 ;  /* 0x000000000e007343 */ /* 0x002fea0003c00000 */
.L_x_3637:
        /* <DEDUP_REMOVED lines=11> */
[----:B------:R-:W-:Y:S02]  /*1120*/  @UP1 USHF.R.S32.HI UR9, URZ, 0x1f, UR40 ;  /* 0x0000001f3f091899 */ /* 0x000fe40008011428 */
[----:B------:R-:W-:Y:S02]  /*1130*/  @UP0 UIADD3 UR16, -UR40, URZ, URZ ;  /* 0x0000003f28100290 */ /* 0x000fe4000fffe13f */
[----:B------:R-:W-:Y:S01]  /*1140*/  @UP1 UIADD3 UR20, -UR40, URZ, URZ ;  /* 0x0000003f28141290 */ /* 0x000fe2000fffe13f */
[----:B------:R-:W-:Y:S01]  /*1150*/  @UP0 ULDC.64 UR12, c[0x0][0x9a8] ;  /* 0x00026a00000c0ab9 */ /* 0x000fe20000000a00 */
[----:B------:R-:W-:Y:S01]  /*1160*/  @UP1 ULDC.64 UR14, c[0x0][0x9b8] ;  /* 0x00026e00000e1ab9 */ /* 0x000fe20000000a00 */
[----:B------:R-:W-:Y:S01]  /*1170*/  @UP0 ULDC UR17, c[0x0][0xc44] ;  /* 0x0003110000110ab9 */ /* 0x000fe20000000800 */
[----:B------:R-:W-:Y:S01]  /*1180*/  @UP1 ULDC UR21, c[0x0][0xc44] ;  /* 0x0003110000151ab9 */ /* 0x000fe20000000800 */
[----:B------:R-:W-:-:S02]  /*1190*/  @UP0 UIMAD UR8, UR8, UR12, URZ ;  /* 0x0000000c080802a4 */ /* 0x000fc4000f8e023f */
[----:B------:R-:W-:Y:S02]  /*11a0*/  @UP1 UIMAD UR9, UR9, UR14, URZ ;  /* 0x0000000e090912a4 */ /* 0x000fe4000f8e023f */
[----:B------:R-:W-:Y:S02]  /*11b0*/  @UP0 UIMAD UR16, UR17, UR16, UR42 ;  /* 0x00000010111002a4 */ /* 0x000fe4000f8e022a */
[----:B------:R-:W-:Y:S02]  /*11c0*/  @UP1 UIMAD UR20, UR21, UR20, UR42 ;  /* 0x00000014151412a4 */ /* 0x000fe4000f8e022a */
        /* <DEDUP_REMOVED lines=28> */
[----:B------:R-:W-:Y:S01]  /*1390*/  ULOP3.LUT UR4, UR45, 0x1, URZ, 0xc0, !UPT ;  /* 0x000000012d047892 */ /* 0x000fe2000f8ec03f */
[----:B------:R-:W-:-:S05]  /*13a0*/  IMAD.U32 R9, RZ, RZ, UR46 ;  /* 0x0000002eff097e24 */ /* 0x000fca000f8e00ff */
[----:B------:R-:W-:Y:S01]  /*13b0*/  IMAD.U32 R8, RZ, RZ, UR4 ;  /* 0x00000004ff087e24 */ /* 0x000fe2000f8e00ff */
[----:B------:R-:W-:Y:S01]  /*13c0*/  ULDC UR4, c[0x0][0x9d8] ;  /* 0x0002760000047ab9 */ /* 0x000fe20000000800 */
[----:B------:R-:W-:-:S03]  /*13d0*/  ISETP.NE.AND P0, PT, R9, 0x3, PT ;  /* 0x000000030900780c */ /* 0x000fc60003f05270 */
[----:B------:R-:W-:-:S04]  /*13e0*/  SHF.L.U32 R8, R8, 0x1f, RZ ;  /* 0x0000001f08087819 */ /* 0x000fc800000006ff */
[----:B------:R-:W0:Y:S01]  /*13f0*/  SYNCS.PHASECHK.TRANS64.TRYWAIT P1, [UR39+0x33400], R8 ;  /* 0x03340008ff0075a7 */ /* 0x000e220008020167 */
[----:B--2---:R-:W-:-:S04]  /*1400*/  FMUL.FTZ R0, R3, R0 ;  /* 0x0000000003007220 */ /* 0x004fc80000410000 */
[----:B------:R-:W-:Y:S01]  /*1410*/  FMUL.FTZ R0, R0, UR4 ;  /* 0x0000000400007c20 */ /* 0x000fe20008410000 */
[----:B0-----:R-:W-:Y:S06]  /*1420*/  @!P1 BRA `(.L_x_3638) ;  /* 0x000000fc00e09947 */ /* 0x001fec0003800000 */
.L_x_3737:
[----:B------:R-:W-:Y:S05]  /*1430*/  @!P0 BRA `(.L_x_3639) ;  /* 0x0000000000048947 */ /* 0x000fea0003800000 */
[----:B------:R-:W-:Y:S01]  /*1440*/  BPT.TRAP 0x1 ;  /* 0x000000040000795c */ /* 0x000fe20000300000 */
.L_x_3639:
[----:B0-----:R-:W-:Y:S02]  /*1450*/  IMAD.U32 R3, RZ, RZ, UR43 ;  /* 0x0000002bff037e24 */ /* 0x001fe4000f8e00ff */
[----:B------:R-:W-:-:S03]  /*1460*/  IMAD.U32 R4, RZ, RZ, UR44 ;  /* 0x0000002cff047e24 */ /* 0x000fc6000f8e00ff */
[----:B------:R-:W-:Y:S02]  /*1470*/  LEA R3, R3, UR39, 0x3 ;  /* 0x0000002703037c11 */ /* 0x000fe4000f8e18ff */
[----:B------:R-:W-:-:S04]  /*1480*/  SHF.L.U32 R4, R4, 0x1f, RZ ;  /* 0x0000001f04047819 */ /* 0x000fc800000006ff */
[----:B------:R0:W1:Y:S01]  /*1490*/  SYNCS.PHASECHK.TRANS64.TRYWAIT P1, [R3+URZ+0x33430], R4 ;  /* 0x03343004030075a7 */ /* 0x000062000802017f */
[----:B------:R-:W-:Y:S05]  /*14a0*/  @!P0 BRA `(.L_x_3640) ;  /* 0x0000000000048947 */ /* 0x000fea0003800000 */
[----:B------:R-:W-:Y:S01]  /*14b0*/  BPT.TRAP 0x1 ;  /* 0x000000040000795c */ /* 0x000fe20000300000 */
.L_x_3640:
[----:B------:R-:W-:Y:S01]  /*14c0*/  IMAD.MOV.U32 R119, RZ, RZ, RZ ;  /* 0x000000ffff777224 */ /* 0x000fe200078e00ff */
[----:B-1----:R-:W-:Y:S06]  /*14d0*/  @P1 BRA `(.L_x_3641) ;  /* 0x0000000000081947 */ /* 0x002fec0003800000 */
[----:B------:R-:W1:Y:S02]  /*14e0*/  SYNCS.PHASECHK.TRANS64.TRYWAIT P1, [R3+URZ+0x33430], R4 ;  /* 0x03343004030075a7 */ /* 0x000e64000802017f */
[----:B-1----:R-:W-:Y:S05]  /*14f0*/  @!P1 BRA `(.L_x_3642) ;  /* 0x000000fc00c49947 */ /* 0x002fea0003800000 */
.L_x_3641:
[----:B------:R-:W-:Y:S05]  /*1500*/  WARPSYNC.ALL ;  /* 0x0000000000007948 */ /* 0x000fea0003800000 */
[----:B------:R-:W-:Y:S01]  /*1510*/  UIADD3 UR4, UR39, 0x24200, URZ ;  /* 0x0002420027047890 */ /* 0x000fe2000fffe03f */
[----:B------:R-:W-:Y:S01]  /*1520*/  WARPGROUP.ARRIVE ;  /* 0x00000000000079c5 */ /* 0x000fe20000000000 */
[----:B------:R-:W-:Y:S02]  /*1530*/  ULOP3.LUT UR28, UR47, 0x10000, URZ, 0xfc, !UPT ;  /* 0x000100002f1c7892 */ /* 0x000fe4000f8efc3f */
[----:B------:R-:W-:Y:S01]  /*1540*/  USHF.R.U32.HI UR4, URZ, 0x4, UR4 ;  /* 0x000000043f047899 */ /* 0x000fe20008011604 */
[----:B------:R-:W-:Y:S01]  /*1550*/  UMOV UR25, 0x80000020 ;  /* 0x8000002000197882 */ /* 0x000fe20000000000 */
[----:B------:R-:W-:-:S02]  /*1560*/  UMOV UR27, 0x80000020 ;  /* 0x80000020001b7882 */ /* 0x000fc40000000000 */
[----:B------:R-:W-:Y:S01]  /*1570*/  ULOP3.LUT UR4, UR4, 0x3fff, URZ, 0xc0, !UPT ;  /* 0x00003fff04047892 */ /* 0x000fe2000f8ec03f */
[----:B------:R-:W-:Y:S01]  /*1580*/  UMOV UR24, UR28 ;  /* 0x0000001c00187c82 */ /* 0x000fe20008000000 */
[----:B------:R-:W-:Y:S02]  /*1590*/  UMOV UR5, UR25 ;  /* 0x0000001900057c82 */ /* 0x000fe40008000000 */
[----:B------:R-:W-:Y:S01]  /*15a0*/  ULOP3.LUT UR47, UR4, 0x10000, URZ, 0xfc, !UPT ;  /* 0x00010000042f7892 */ /* 0x000fe2000f8efc3f */
[----:B------:R-:W-:Y:S02]  /*15b0*/  UMOV UR7, 0x80000020 ;  /* 0x8000002000077882 */ /* 0x000fe40000000000 */
[----:B------:R-:W-:Y:S01]  /*15c0*/  UMOV UR4, UR24 ;  /* 0x0000001800047c82 */ /* 0x000fe20008000000 */
[----:B------:R-:W-:Y:S01]  /*15d0*/  UIMAD UR30, UR43, 0x780, UR47 ;  /* 0x000007802b1e78a4 */ /* 0x000fe2000f8e022f */
[----:B------:R-:W-:Y:S01]  /*15e0*/  UMOV UR11, 0x80000020 ;  /* 0x80000020000b7882 */ /* 0x000fe20000000000 */
[----:B------:R-:W-:-:S02]  /*15f0*/  UMOV UR15, 0x80000020 ;  /* 0x80000020000f7882 */ /* 0x000fc40000000000 */
[----:B------:R-:W-:Y:S02]  /*1600*/  UIADD3 UR6, UR30, 0x80, URZ ;  /* 0x000000801e067890 */ /* 0x000fe4000fffe03f */
[----:B------:R-:W-:Y:S02]  /*1610*/  UIADD3 UR8, UR30, 0x100, URZ ;  /* 0x000001001e087890 */ /* 0x000fe4000fffe03f */
[----:B------:R-:W-:Y:S01]  /*1620*/  UMOV UR26, UR30 ;  /* 0x0000001e001a7c82 */ /* 0x000fe20008000000 */
[----:B------:R-:W-:Y:S01]  /*1630*/  UIADD3 UR9, UR30, 0x180, URZ ;  /* 0x000001801e097890 */ /* 0x000fe2000fffe03f */
[----:B------:R-:W-:Y:S01]  /*1640*/  QGMMA.64x32x32.F32.E4M3.E4M3 R88, gdesc[UR24], RZ, !UPT, gsb0 ;  /* 0x00600000185879f3 */ /* 0x000fe2000c0008ff */
[----:B------:R-:W-:Y:S01]  /*1650*/  UMOV UR26, UR6 ;  /* 0x00000006001a7c82 */ /* 0x000fe20008000000 */
[----:B------:R-:W-:Y:S01]  /*1660*/  UMOV UR27, 0x80000020 ;  /* 0x80000020001b7882 */ /* 0x000fe20000000000 */
[----:B------:R-:W-:Y:S01]  /*1670*/  UMOV UR6, UR8 ;  /* 0x0000000800067c82 */ /* 0x000fe20008000000 */
[----:B------:R-:W-:-:S02]  /*1680*/  UIADD3 UR10, UR30, 0x200, URZ ;  /* 0x000002001e0a7890 */ /* 0x000fc4000fffe03f */
[----:B------:R-:W-:Y:S02]  /*1690*/  UIADD3 UR12, UR30, 0x102, URZ ;  /* 0x000001021e0c7890 */ /* 0x000fe4000fffe03f */
[----:B------:R-:W-:Y:S02]  /*16a0*/  UIADD3 UR13, UR30, 0x182, URZ ;  /* 0x000001821e0d7890 */ /* 0x000fe4000fffe03f */
[----:B------:R-:W-:Y:S02]  /*16b0*/  UIADD3 UR14, UR30, 0x202, URZ ;  /* 0x000002021e0e7890 */ /* 0x000fe4000fffe03f */
[----:B------:R-:W-:Y:S01]  /*16c0*/  UIADD3 UR18, UR30, 0x382, URZ ;  /* 0x000003821e127890 */ /* 0x000fe2000fffe03f */
[----:B------:R-:W-:Y:S01]  /*16d0*/  UMOV UR19, 0x80000020 ;  /* 0x8000002000137882 */ /* 0x000fe20000000000 */
[----:B------:R-:W-:Y:S01]  /*16e0*/  UIADD3 UR22, UR30, 0x600, URZ ;  /* 0x000006001e167890 */ /* 0x000fe2000fffe03f */
[----:B------:R-:W-:Y:S01]  /*16f0*/  UMOV UR23, 0x80000020 ;  /* 0x8000002000177882 */ /* 0x000fe20000000000 */
[----:B------:R-:W-:Y:S01]  /*1700*/  UMOV UR31, 0x80000020 ;  /* 0x80000020001f7882 */ /* 0x000fe20000000000 */
[----:B------:R-:W-:-:S02]  /*1710*/  WARPGROUP.DEPBAR.LE gsb0, 0x0 ;  /* 0x00008000000079c5 */ /* 0x000fc40000010000 */
[----:B------:R-:W-:-:S06]  /*1720*/  WARPGROUP.ARRIVE ;  /* 0x00000000000079c5 */ /* 0x000fcc0000000000 */
[----:B------:R-:W-:Y:S01]  /*1730*/  QGMMA.64x32x32.F32.E4M3.E4M3 R72, gdesc[UR24], RZ, !UPT, gsb0 ;  /* 0x00600000184879f3 */ /* 0x000fe2000c0008ff */
[----:B------:R-:W-:Y:S01]  /*1740*/  UMOV UR26, UR9 ;  /* 0x00000009001a7c82 */ /* 0x000fe20008000000 */
[----:B------:R-:W-:Y:S01]  /*1750*/  UMOV UR27, 0x80000020 ;  /* 0x80000020001b7882 */ /* 0x000fe20000000000 */
[----:B------:R-:W-:Y:S02]  /*1760*/  WARPGROUP.DEPBAR.LE gsb0, 0x0 ;  /* 0x00008000000079c5 */ /* 0x000fe40000010000 */
[----:B------:R-:W-:-:S06]  /*1770*/  WARPGROUP.ARRIVE ;  /* 0x00000000000079c5 */ /* 0x000fcc0000000000 */
[----:B------:R-:W-:Y:S01]  /*1780*/  QGMMA.64x32x32.F32.E4M3.E4M3 R56, gdesc[UR4], RZ, !UPT, gsb0 ;  /* 0x00600000043879f3 */ /* 0x000fe2000c0008ff */
[----:B------:R-:W-:Y:S02]  /*1790*/  UIADD3 UR4, UR28, 0x2, URZ ;  /* 0x000000021c047890 */ /* 0x000fe4000fffe03f */
[----:B------:R-:W-:Y:S01]  /*17a0*/  UIADD3 UR6, UR30, 0x2, URZ ;  /* 0x000000021e067890 */ /* 0x000fe2000fffe03f */
[----:B------:R-:W-:Y:S01]  /*17b0*/  UMOV UR5, 0x80000020 ;  /* 0x8000002000057882 */ /* 0x000fe20000000000 */
[----:B------:R-:W-:Y:S01]  /*17c0*/  UMOV UR7, 0x80000020 ;  /* 0x8000002000077882 */ /* 0x000fe20000000000 */
[----:B------:R-:W-:Y:S02]  /*17d0*/  UMOV UR9, UR5 ;  /* 0x0000000500097c82 */ /* 0x000fe40008000000 */
[----:B------:R-:W-:Y:S01]  /*17e0*/  UMOV UR8, UR4 ;  /* 0x0000000400087c82 */ /* 0x000fe20008000000 */
[----:B------:R-:W-:Y:S02]  /*17f0*/  WARPGROUP.DEPBAR.LE gsb0, 0x0 ;  /* 0x00008000000079c5 */ /* 0x000fe40000010000 */
[----:B------:R-:W-:-:S06]  /*1800*/  WARPGROUP.ARRIVE ;  /* 0x00000000000079c5 */ /* 0x000fcc0000000000 */
[----:B------:R-:W-:Y:S01]  /*1810*/  QGMMA.64x32x32.F32.E4M3.E4M3 R40, gdesc[UR24], RZ, !UPT, gsb0 ;  /* 0x00600000182879f3 */ /* 0x000fe2000c0008ff */
[----:B------:R-:W-:Y:S01]  /*1820*/  UMOV UR26, UR10 ;  /* 0x0000000a001a7c82 */ /* 0x000fe20008000000 */
[----:B------:R-:W-:Y:S01]  /*1830*/  UMOV UR27, 0x80000020 ;  /* 0x80000020001b7882 */ /* 0x000fe20000000000 */
[----:B------:R-:W-:Y:S01]  /*1840*/  UIADD3 UR10, UR30, 0x82, URZ ;  /* 0x000000821e0a7890 */ /* 0x000fe2000fffe03f */
[----:B------:R-:W-:Y:S02]  /*1850*/  WARPGROUP.DEPBAR.LE gsb0, 0x0 ;  /* 0x00008000000079c5 */ /* 0x000fe40000010000 */
[----:B------:R-:W-:-:S06]  /*1860*/  WARPGROUP.ARRIVE ;  /* 0x00000000000079c5 */ /* 0x000fcc0000000000 */
[----:B------:R-:W-:Y:S03]  /*1870*/  QGMMA.64x32x32.F32.E4M3.E4M3 R24, gdesc[UR24], RZ, !UPT, gsb0 ;  /* 0x00600000181879f3 */ /* 0x000fe6000c0008ff */
[----:B------:R-:W-:Y:S02]  /*1880*/  WARPGROUP.DEPBAR.LE gsb0, 0x0 ;  /* 0x00008000000079c5 */ /* 0x000fe40000010000 */
[----:B------:R-:W-:-:S06]  /*1890*/  WARPGROUP.ARRIVE ;  /* 0x00000000000079c5 */ /* 0x000fcc0000000000 */
[----:B------:R-:W-:Y:S01]  /*18a0*/  QGMMA.64x32x32.F32.E4M3.E4M3 R88, gdesc[UR4], R88, gsb0 ;  /* 0x00600000045879f3 */ /* 0x000fe20008000858 */
[----:B------:R-:W-:Y:S01]  /*18b0*/  UMOV UR6, UR10 ;  /* 0x0000000a00067c82 */ /* 0x000fe20008000000 */
[----:B------:R-:W-:Y:S01]  /*18c0*/  UMOV UR7, 0x80000020 ;  /* 0x8000002000077882 */ /* 0x000fe20000000000 */
[----:B------:R-:W-:Y:S01]  /*18d0*/  UMOV UR10, UR12 ;  /* 0x0000000c000a7c82 */ /* 0x000fe20008000000 */
[----:B------:R-:W-:Y:S02]  /*18e0*/  WARPGROUP.DEPBAR.LE gsb0, 0x0 ;  /* 0x00008000000079c5 */ /* 0x000fe40000010000 */
[----:B------:R-:W-:-:S06]  /*18f0*/  WARPGROUP.ARRIVE ;  /* 0x00000000000079c5 */ /* 0x000fcc0000000000 */
[----:B------:R-:W-:Y:S01]  /*1900*/  QGMMA.64x32x32.F32.E4M3.E4M3 R72, gdesc[UR4], R72, gsb0 ;  /* 0x00600000044879f3 */ /* 0x000fe20008000848 */
[----:B------:R-:W-:Y:S01]  /*1910*/  UMOV UR6, UR13 ;  /* 0x0000000d00067c82 */ /* 0x000fe20008000000 */
[----:B------:R-:W-:Y:S01]  /*1920*/  UMOV UR7, 0x80000020 ;  /* 0x8000002000077882 */ /* 0x000fe20000000000 */
[----:B------:R-:W-:Y:S02]  /*1930*/  WARPGROUP.DEPBAR.LE gsb0, 0x0 ;  /* 0x00008000000079c5 */ /* 0x000fe40000010000 */
[----:B------:R-:W-:-:S06]  /*1940*/  WARPGROUP.ARRIVE ;  /* 0x00000000000079c5 */ /* 0x000fcc0000000000 */
[----:B------:R-:W-:Y:S01]  /*1950*/  QGMMA.64x32x32.F32.E4M3.E4M3 R56, gdesc[UR8], R56, gsb0 ;  /* 0x00600000083879f3 */ /* 0x000fe20008000838 */
        /* <DEDUP_REMOVED lines=8> */
[----:B------:R-:W-:Y:S01]  /*19e0*/  QGMMA.64x32x32.F32.E4M3.E4M3 R40, gdesc[UR4], R40, gsb0 ;  /* 0x00600000042879f3 */ /* 0x000fe20008000828 */
[----:B------:R-:W-:Y:S01]  /*19f0*/  UMOV UR6, UR14 ;  /* 0x0000000e00067c82 */ /* 0x000fe20008000000 */
[----:B------:R-:W-:Y:S01]  /*1a00*/  UMOV UR7, 0x80000020 ;  /* 0x8000002000077882 */ /* 0x000fe20000000000 */
[----:B------:R-:W-:Y:S01]  /*1a10*/  UIADD3 UR14, UR30, 0x380, URZ ;  /* 0x000003801e0e7890 */ /* 0x000fe2000fffe03f */
[----:B------:R-:W-:Y:S02]  /*1a20*/  WARPGROUP.DEPBAR.LE gsb0, 0x0 ;  /* 0x00008000000079c5 */ /* 0x000fe40000010000 */
[----:B------:R-:W-:-:S06]  /*1a30*/  WARPGROUP.ARRIVE ;  /* 0x00000000000079c5 */ /* 0x000fcc0000000000 */
[----:B------:R-:W-:Y:S01]  /*1a40*/  QGMMA.64x32x32.F32.E4M3.E4M3 R24, gdesc[UR4], R24, gsb0 ;  /* 0x00600000041879f3 */ /* 0x000fe20008000818 */
[----:B------:R-:W-:Y:S02]  /*1a50*/  UIADD3 UR6, UR30, 0x300, URZ ;  /* 0x000003001e067890 */ /* 0x000fe4000fffe03f */
[----:B------:R-:W-:Y:S01]  /*1a60*/  UIADD3 UR7, UR30, 0x400, URZ ;  /* 0x000004001e077890 */ /* 0x000fe2000fffe03f */
        /* <DEDUP_REMOVED lines=60> */
[----:B------:R-:W-:Y:S03]  /*1e30*/  QGMMA.64x32x32.F32.E4M3.E4M3 R24, gdesc[UR12], R24, gsb0 ;  /* 0x006000000c1879f3 */ /* 0x000fe60008000818 */
        /* <DEDUP_REMOVED lines=35> */
[----:B------:R-:W-:-:S03]  /*2070*/  UIADD3 UR6, UR30, 0x702, URZ ;  /* 0x000007021e067890 */ /* 0x000fc6000fffe03f */
        /* <DEDUP_REMOVED lines=18> */
[----:B------:R-:W-:Y:S05]  /*21a0*/  @!P0 BRA `(.L_x_3643) ;  /* 0x0000000000048947 */ /* 0x000fea0003800000 */
[----:B------:R-:W-:Y:S01]  /*21b0*/  BPT.TRAP 0x1 ;  /* 0x000000040000795c */ /* 0x000fe20000300000 */
.L_x_3643:
        /* <DEDUP_REMOVED lines=14> */
[C---:B01----:R-:W-:Y:S01]  /*22a0*/  FMUL.FTZ R4, R0.reuse, R91 ;  /* 0x0000005b00047220 */ /* 0x043fe20000410000 */
        /* <DEDUP_REMOVED lines=17> */
[C---:B0-----:R-:W-:Y:S01]  /*23c0*/  FMUL.FTZ R60, R0.reuse, R66 ;  /* 0x00000042003c7220 */ /* 0x041fe20000410000 */
[C---:B------:R-:W-:Y:S01]  /*23d0*/  FMUL.FTZ R62, R0.reuse, R65 ;  /* 0x00000041003e7220 */ /* 0x040fe20000410000 */
[C---:B------:R-:W-:Y:S01]  /*23e0*/  FMUL.FTZ R44, R0.reuse, R44 ;  /* 0x0000002c002c7220 */ /* 0x040fe20000410000 */
[C---:B------:R-:W-:Y:S01]  /*23f0*/  FMUL.FTZ R12, R0.reuse, R99 ;  /* 0x00000063000c7220 */ /* 0x040fe20000410000 */
[C---:B------:R-:W-:Y:S01]  /*2400*/  FMUL.FTZ R15, R0.reuse, R102 ;  /* 0x00000066000f7220 */ /* 0x040fe20000410000 */
[C---:B------:R-:W-:Y:S01]  /*2410*/  FMUL.FTZ R14, R0.reuse, R103 ;  /* 0x00000067000e7220 */ /* 0x040fe20000410000 */
[----:B------:R-:W-:Y:S01]  /*2420*/  FMUL.FTZ R94, R0, R80 ;  /* 0x00000050005e7220 */ /* 0x000fe20000410000 */
[----:B------:R0:W-:Y:S01]  /*2430*/  MUFU.TANH R66, R40 ;  /* 0x0000002800427308 */ /* 0x0001e20000002400 */
[----:B-1----:R-:W-:-:S02]  /*2440*/  IMAD.U32 R25, RZ, RZ, UR50 ;  /* 0x00000032ff197e24 */ /* 0x002fc4000f8e00ff */
[C---:B------:R-:W-:Y:S01]  /*2450*/  FMUL.FTZ R73, R0.reuse, R74 ;  /* 0x0000004a00497220 */ /* 0x040fe20000410000 */
[C---:B------:R-:W-:Y:S01]  /*2460*/  FMUL.FTZ R80, R0.reuse, R81 ;  /* 0x0000005100507220 */ /* 0x040fe20000410000 */
[C---:B------:R-:W-:Y:S01]  /*2470*/  FMUL.FTZ R72, R0.reuse, R75 ;  /* 0x0000004b00487220 */ /* 0x040fe20000410000 */
[C---:B------:R-:W-:Y:S01]  /*2480*/  FMUL.FTZ R84, R0.reuse, R84 ;  /* 0x0000005400547220 */ /* 0x040fe20000410000 */
[C---:B------:R-:W-:Y:S01]  /*2490*/  FMUL.FTZ R75, R0.reuse, R78 ;  /* 0x0000004e004b7220 */ /* 0x040fe20000410000 */
[----:B------:R-:W-:Y:S01]  /*24a0*/  FMUL.FTZ R85, R0, R85 ;  /* 0x0000005500557220 */ /* 0x000fe20000410000 */
[----:B------:R-:W-:Y:S01]  /*24b0*/  MUFU.TANH R10, R10 ;  /* 0x0000000a000a7308 */ /* 0x000fe20000002400 */
[----:B0-----:R-:W-:Y:S02]  /*24c0*/  VIADD R40, R224, UR51 ;  /* 0x00000033e0287c36 */ /* 0x001fe40008000000 */
[C---:B------:R-:W-:Y:S01]  /*24d0*/  FMUL.FTZ R74, R0.reuse, R79 ;  /* 0x0000004f004a7220 */ /* 0x040fe20000410000 */
[C---:B------:R-:W-:Y:S01]  /*24e0*/  FMUL.FTZ R81, R0.reuse, R56 ;  /* 0x0000003800517220 */ /* 0x040fe20000410000 */
[----:B------:R-:W-:Y:S01]  /*24f0*/  FMUL.FTZ R55, R0, R55 ;  /* 0x0000003700377220 */ /* 0x000fe20000410000 */
[----:B------:R-:W-:-:S02]  /*2500*/  IMAD R116, R25, -0xa0, R40 ;  /* 0xffffff6019747824 */ /* 0x000fc400078e0228 */
        /* <DEDUP_REMOVED lines=10> */
[----:B------:R-:W0:Y:S01]  /*25b0*/  MUFU.TANH R20, R20 ;  /* 0x0000001400147308 */ /* 0x000e220000002400 */
[----:B--2---:R-:W-:Y:S01]  /*25c0*/  FSEL R25, R6, -INF , P4 ;  /* 0xff80000006197808 */ /* 0x004fe20002000000 */
[----:B------:R-:W-:Y:S01]  /*25d0*/  FMUL.FTZ R53, R0, R53 ;  /* 0x0000003500357220 */ /* 0x000fe20000410000 */
[----:B------:R-:W-:Y:S01]  /*25e0*/  ISETP.GT.AND P1, PT, R116, 0x9, PT ;  /* 0x000000097400780c */ /* 0x000fe20003f24270 */
[----:B------:R-:W-:Y:S01]  /*25f0*/  FMUL.FTZ R56, R0, R59 ;  /* 0x0000003b00387220 */ /* 0x000fe20000410000 */
[----:B------:R-:W-:Y:S01]  /*2600*/  ISETP.GT.AND P6, PT, R116, 0x10, PT ;  /* 0x000000107400780c */ /* 0x000fe20003fc4270 */
[----:B------:R-:W-:Y:S01]  /*2610*/  FMUL.FTZ R68, R0, R68 ;  /* 0x0000004400447220 */ /* 0x000fe20000410000 */
[----:B------:R-:W-:Y:S01]  /*2620*/  ISETP.GT.AND P5, PT, R116, 0x11, PT ;  /* 0x000000117400780c */ /* 0x000fe20003fa4270 */
[----:B------:R-:W1:Y:S01]  /*2630*/  MUFU.TANH R5, R5 ;  /* 0x0000000500057308 */ /* 0x000e620000002400 */
        /* <DEDUP_REMOVED lines=8> */
[----:B0-----:R-:W-:Y:S01]  /*26c0*/  FSEL R40, R20, -INF , P6 ;  /* 0xff80000014287808 */ /* 0x001fe20003000000 */
[C---:B------:R-:W-:Y:S01]  /*26d0*/  FMUL.FTZ R65, R0.reuse, R70 ;  /* 0x0000004600417220 */ /* 0x040fe20000410000 */
[C---:B------:R-:W-:Y:S01]  /*26e0*/  FMUL.FTZ R45, R0.reuse, R45 ;  /* 0x0000002d002d7220 */ /* 0x040fe20000410000 */
[C---:B------:R-:W-:Y:S01]  /*26f0*/  FMUL.FTZ R42, R0.reuse, R42 ;  /* 0x0000002a002a7220 */ /* 0x040fe20000410000 */
[C---:B------:R-:W-:Y:S01]  /*2700*/  FMUL.FTZ R33, R0.reuse, R33 ;  /* 0x0000002100217220 */ /* 0x040fe20000410000 */
[C---:B------:R-:W-:Y:S01]  /*2710*/  FMUL.FTZ R43, R0.reuse, R43 ;  /* 0x0000002b002b7220 */ /* 0x040fe20000410000 */
[C---:B------:R-:W-:Y:S01]  /*2720*/  FMUL.FTZ R46, R0.reuse, R46 ;  /* 0x0000002e002e7220 */ /* 0x040fe20000410000 */
[----:B------:R0:W-:Y:S01]  /*2730*/  MUFU.TANH R108, R26 ;  /* 0x0000001a006c7308 */ /* 0x0001e20000002400 */
[----:B-1----:R-:W-:Y:S01]  /*2740*/  FSEL R5, R5, -INF , P4 ;  /* 0xff80000005057808 */ /* 0x002fe20002000000 */
[----:B------:R-:W-:Y:S01]  /*2750*/  FMUL.FTZ R36, R0, R36 ;  /* 0x0000002400247220 */ /* 0x000fe20000410000 */
[----:B------:R-:W-:Y:S01]  /*2760*/  ISETP.GT.AND P4, PT, R116, 0x18, PT ;  /* 0x000000187400780c */ /* 0x000fe20003f84270 */
[C---:B------:R-:W-:Y:S01]  /*2770*/  FMUL.FTZ R24, R0.reuse, R24 ;  /* 0x0000001800187220 */ /* 0x040fe20000410000 */
[C---:B------:R-:W-:Y:S01]  /*2780*/  FMUL.FTZ R47, R0.reuse, R47 ;  /* 0x0000002f002f7220 */ /* 0x040fe20000410000 */
[C---:B------:R-:W-:Y:S01]  /*2790*/  FMUL.FTZ R32, R0.reuse, R32 ;  /* 0x0000002000207220 */ /* 0x040fe20000410000 */
[C---:B------:R-:W-:Y:S01]  /*27a0*/  FMUL.FTZ R27, R0.reuse, R27 ;  /* 0x0000001b001b7220 */ /* 0x040fe20000410000 */
[----:B------:R-:W1:Y:S01]  /*27b0*/  MUFU.TANH R4, R4 ;  /* 0x0000000400047308 */ /* 0x000e620000002400 */
[----:B0-----:R-:W-:Y:S01]  /*27c0*/  FSEL R26, R7, -INF , P3 ;  /* 0xff800000071a7808 */ /* 0x001fe20001800000 */
[C---:B------:R-:W-:Y:S01]  /*27d0*/  FMUL.FTZ R37, R0.reuse, R37 ;  /* 0x0000002500257220 */ /* 0x040fe20000410000 */
[C---:B------:R-:W-:Y:S01]  /*27e0*/  FMUL.FTZ R35, R0.reuse, R35 ;  /* 0x0000002300237220 */ /* 0x040fe20000410000 */
[----:B------:R-:W-:Y:S01]  /*27f0*/  ULDC UR6, c[0x0][0x988] ;  /* 0x0002620000067ab9 */ /* 0x000fe20000000800 */
[----:B------:R-:W-:Y:S01]  /*2800*/  FMNMX.FTZ R7, R25, R26, !PT ;  /* 0x0000001a19077209 */ /* 0x000fe20007810000 */
[C---:B------:R-:W-:Y:S01]  /*2810*/  FMUL.FTZ R38, R0.reuse, R38 ;  /* 0x0000002600267220 */ /* 0x040fe20000410000 */
[----:B------:R-:W-:Y:S01]  /*2820*/  P2R R104, PR, RZ, 0x1 ;  /* 0x00000001ff687803 */ /* 0x000fe20000000000 */
[----:B------:R-:W0:Y:S01]  /*2830*/  MUFU.TANH R89, R89 ;  /* 0x0000005900597308 */ /* 0x000e220000002400 */
[C---:B------:R-:W-:Y:S01]  /*2840*/  FMUL.FTZ R39, R0.reuse, R39 ;  /* 0x0000002700277220 */ /* 0x040fe20000410000 */
[C---:B------:R-:W-:Y:S01]  /*2850*/  FMUL.FTZ R30, R0.reuse, R30 ;  /* 0x0000001e001e7220 */ /* 0x040fe20000410000 */
[C---:B------:R-:W-:Y:S01]  /*2860*/  FMUL.FTZ R31, R0.reuse, R31 ;  /* 0x0000001f001f7220 */ /* 0x040fe20000410000 */
[----:B------:R-:W-:Y:S01]  /*2870*/  FMUL.FTZ R34, R0, R34 ;  /* 0x0000002200227220 */ /* 0x000fe20000410000 */
[----:B------:R-:W-:Y:S01]  /*2880*/  R2UR UR7, R3 ;  /* 0x00000000030772ca */ /* 0x000fe200000e0000 */
[----:B------:R-:W-:Y:S01]  /*2890*/  UISETP.GE.AND UP0, UPT, UR51, 0xa1, UPT ;  /* 0x000000a13300788c */ /* 0x000fe2000bf06270 */
[--C-:B------:R-:W-:Y:S01]  /*28a0*/  IMAD.MOV.U32 R118, RZ, RZ, R119.reuse ;  /* 0x000000ffff767224 */ /* 0x100fe200078e0077 */
[----:B------:R2:W-:Y:S01]  /*28b0*/  MUFU.TANH R110, R28 ;  /* 0x0000001c006e7308 */ /* 0x0005e20000002400 */
[----:B-1----:R-:W-:Y:S01]  /*28c0*/  FSEL R4, R4, -INF , P3 ;  /* 0xff80000004047808 */ /* 0x002fe20001800000 */
[----:B------:R-:W-:Y:S01]  /*28d0*/  IMAD.MOV.U32 R117, RZ, RZ, R119 ;  /* 0x000000ffff757224 */ /* 0x000fe200078e0077 */
[----:B------:R-:W-:-:S05]  /*28e0*/  ISETP.GT.AND P3, PT, R116, 0x19, PT ;  /* 0x000000197400780c */ /* 0x000fca0003f64270 */
[----:B------:R-:W1:Y:S01]  /*28f0*/  MUFU.TANH R8, R8 ;  /* 0x0000000800087308 */ /* 0x000e620000002400 */
[----:B--2---:R-:W-:Y:S01]  /*2900*/  FSEL R28, R10, -INF , P2 ;  /* 0xff8000000a1c7808 */ /* 0x004fe20001000000 */
[----:B------:R-:W-:Y:S01]  /*2910*/  UIADD3 UR7, UR7, 0x33440, URZ ;  /* 0x0003344007077890 */ /* 0x000fe2000fffe03f */
[----:B0-----:R-:W-:Y:S02]  /*2920*/  FSEL R89, R89, -INF , P4 ;  /* 0xff80000059597808 */ /* 0x001fe40002000000 */
[----:B------:R-:W-:Y:S01]  /*2930*/  FMNMX.FTZ R6, R28, R7, !PT ;  /* 0x000000071c067209 */ /* 0x000fe20007810000 */
[----:B------:R-:W-:Y:S02]  /*2940*/  UPRMT UR7, UR37, 0x654, UR7 ;  /* 0x0000065425077896 */ /* 0x000fe40008000007 */
[----:B------:R-:W0:Y:S07]  /*2950*/  MUFU.TANH R88, R88 ;  /* 0x0000005800587308 */ /* 0x000e2e0000002400 */
[----:B------:R-:W-:Y:S01]  /*2960*/  SYNCS.ARRIVE.TRANS64.RED.A1T0 RZ, [UR7], RZ ;  /* 0x000000ffffff79a7 */ /* 0x000fe20008100407 */
[----:B------:R2:W-:Y:S01]  /*2970*/  MUFU.TANH R111, R29 ;  /* 0x0000001d006f7308 */ /* 0x0005e20000002400 */
[----:B-1----:R-:W-:-:S02]  /*2980*/  FSEL R8, R8, -INF , P2 ;  /* 0xff80000008087808 */ /* 0x002fc40001000000 */
[----:B------:R-:W-:-:S05]  /*2990*/  ISETP.GT.AND P2, PT, R116, 0x20, PT ;  /* 0x000000207400780c */ /* 0x000fca0003f44270 */
[----:B------:R-:W1:Y:S01]  /*29a0*/  MUFU.TANH R9, R9 ;  /* 0x0000000900097308 */ /* 0x000e620000002400 */
[----:B--2---:R-:W-:Y:S02]  /*29b0*/  FSEL R29, R11, -INF , P1 ;  /* 0xff8000000b1d7808 */ /* 0x004fe40000800000 */
[----:B0-----:R-:W-:Y:S02]  /*29c0*/  FSEL R88, R88, -INF , P3 ;  /* 0xff80000058587808 */ /* 0x001fe40001800000 */
[----:B------:R-:W-:-:S03]  /*29d0*/  FMNMX.FTZ R7, R29, R6, !PT ;  /* 0x000000061d077209 */ /* 0x000fc60007810000 */
[----:B------:R-:W0:Y:S01]  /*29e0*/  MUFU.TANH R90, R90 ;  /* 0x0000005a005a7308 */ /* 0x000e220000002400 */
[----:B------:R-:W-:-:S07]  /*29f0*/  FMNMX.FTZ R7, R40, R7, !PT ;  /* 0x0000000728077209 */ /* 0x000fce0007810000 */
[----:B------:R2:W-:Y:S01]  /*2a00*/  MUFU.TANH R95, R62 ;  /* 0x0000003e005f7308 */ /* 0x0005e20000002400 */
[----:B-1----:R-:W-:Y:S02]  /*2a10*/  FSEL R9, R9, -INF , P1 ;  /* 0xff80000009097808 */ /* 0x002fe40000800000 */
[----:B------:R-:W-:-:S05]  /*2a20*/  ISETP.GT.AND P1, PT, R116, 0x21, PT ;  /* 0x000000217400780c */ /* 0x000fca0003f24270 */
[----:B------:R-:W1:Y:S01]  /*2a30*/  MUFU.TANH R13, R13 ;  /* 0x0000000d000d7308 */ /* 0x000e620000002400 */
[----:B--2---:R-:W-:Y:S01]  /*2a40*/  FMUL.FTZ R62, R0, R71 ;  /* 0x00000047003e7220 */ /* 0x004fe20000410000 */
[----:B0-----:R-:W-:-:S06]  /*2a50*/  FSEL R90, R90, -INF , P2 ;  /* 0xff8000005a5a7808 */ /* 0x001fcc0001000000 */
[----:B------:R-:W0:Y:S08]  /*2a60*/  MUFU.TANH R91, R91 ;  /* 0x0000005b005b7308 */ /* 0x000e300000002400 */
[----:B------:R2:W-:Y:S01]  /*2a70*/  MUFU.TANH R71, R44 ;  /* 0x0000002c00477308 */ /* 0x0005e20000002400 */
[----:B-1----:R-:W-:Y:S02]  /*2a80*/  FSEL R13, R13, -INF , P6 ;  /* 0xff8000000d0d7808 */ /* 0x002fe40003000000 */
[----:B------:R-:W-:-:S05]  /*2a90*/  ISETP.GT.AND P6, PT, R116, 0x28, PT ;  /* 0x000000287400780c */ /* 0x000fca0003fc4270 */
[----:B------:R-:W1:Y:S01]  /*2aa0*/  MUFU.TANH R12, R12 ;  /* 0x0000000c000c7308 */ /* 0x000e620000002400 */
[----:B--2---:R-:W-:Y:S02]  /*2ab0*/  FSEL R44, R21, -INF , P5 ;  /* 0xff800000152c7808 */ /* 0x004fe40002800000 */
[----:B0-----:R-:W-:Y:S02]  /*2ac0*/  FSEL R91, R91, -INF , P1 ;  /* 0xff8000005b5b7808 */ /* 0x001fe40000800000 */
[----:B------:R-:W-:-:S03]  /*2ad0*/  FMNMX.FTZ R6, R44, R7, !PT ;  /* 0x000000072c067209 */ /* 0x000fc60007810000 */
[----:B------:R-:W0:Y:S01]  /*2ae0*/  MUFU.TANH R92, R92 ;  /* 0x0000005c005c7308 */ /* 0x000e220000002400 */
[----:B------:R-:W-:-:S04]  /*2af0*/  FMNMX.FTZ R7, R89, R6, !PT ;  /* 0x0000000659077209 */ /* 0x000fc80007810000 */
[----:B------:R-:W-:-:S03]  /*2b00*/  FMNMX.FTZ R7, R88, R7, !PT ;  /* 0x0000000758077209 */ /* 0x000fc60007810000 */
[----:B------:R-:W2:Y:S01]  /*2b10*/  MUFU.TANH R15, R15 ;  /* 0x0000000f000f7308 */ /* 0x000ea20000002400 */
[----:B------:R-:W-:Y:S02]  /*2b20*/  FMNMX.FTZ R6, R90, R7, !PT ;  /* 0x000000075a067209 */ /* 0x000fe40007810000 */
[----:B-1----:R-:W-:Y:S02]  /*2b30*/  FSEL R12, R12, -INF , P5 ;  /* 0xff8000000c0c7808 */ /* 0x002fe40002800000 */
[----:B------:R-:W-:Y:S02]  /*2b40*/  ISETP.GT.AND P5, PT, R116, 0x29, PT ;  /* 0x000000297400780c */ /* 0x000fe40003fa4270 */
[----:B------:R-:W-:Y:S01]  /*2b50*/  FMNMX.FTZ R7, R91, R6, !PT ;  /* 0x000000065b077209 */ /* 0x000fe20007810000 */
[----:B------:R-:W1:Y:S01]  /*2b60*/  MUFU.TANH R93, R93 ;  /* 0x0000005d005d7308 */ /* 0x000e620000002400 */
[----:B0-----:R-:W-:-:S04]  /*2b70*/  FSEL R92, R92, -INF , P6 ;  /* 0xff8000005c5c7808 */ /* 0x001fc80003000000 */
[----:B------:R-:W-:-:S03]  /*2b80*/  FMNMX.FTZ R6, R92, R7, !PT ;  /* 0x000000075c067209 */ /* 0x000fc60007810000 */
[----:B------:R-:W0:Y:S01]  /*2b90*/  MUFU.TANH R14, R14 ;  /* 0x0000000e000e7308 */ /* 0x000e220000002400 */
[----:B--2---:R-:W-:Y:S02]  /*2ba0*/  FSEL R15, R15, -INF , P4 ;  /* 0xff8000000f0f7808 */ /* 0x004fe40002000000 */
[----:B------:R-:W-:-:S05]  /*2bb0*/  ISETP.GT.AND P4, PT, R116, 0x30, PT ;  /* 0x000000307400780c */ /* 0x000fca0003f84270 */
[----:B------:R-:W-:Y:S01]  /*2bc0*/  MUFU.TANH R94, R94 ;  /* 0x0000005e005e7308 */ /* 0x000fe20000002400 */
[----:B-1----:R-:W-:-:S04]  /*2bd0*/  FSEL R93, R93, -INF , P5 ;  /* 0xff8000005d5d7808 */ /* 0x002fc80002800000 */
[----:B------:R-:W-:-:S03]  /*2be0*/  FMNMX.FTZ R6, R93, R6, !PT ;  /* 0x000000065d067209 */ /* 0x000fc60007810000 */
[----:B------:R-:W1:Y:S01]  /*2bf0*/  MUFU.TANH R73, R73 ;  /* 0x0000004900497308 */ /* 0x000e620000002400 */
[----:B0-----:R-:W-:Y:S02]  /*2c00*/  FSEL R14, R14, -INF , P3 ;  /* 0xff8000000e0e7808 */ /* 0x001fe40001800000 */
[----:B------:R-:W-:-:S05]  /*2c10*/  ISETP.GT.AND P3, PT, R116, 0x31, PT ;  /* 0x000000317400780c */ /* 0x000fca0003f64270 */
[----:B------:R-:W0:Y:S08]  /*2c20*/  MUFU.TANH R80, R80 ;  /* 0x0000005000507308 */ /* 0x000e300000002400 */
[----:B------:R-:W2:Y:S01]  /*2c30*/  MUFU.TANH R72, R72 ;  /* 0x0000004800487308 */ /* 0x000ea20000002400 */
[----:B-1----:R-:W-:Y:S02]  /*2c40*/  FSEL R73, R73, -INF , P2 ;  /* 0xff80000049497808 */ /* 0x002fe40001000000 */
[----:B------:R-:W-:-:S05]  /*2c50*/  ISETP.GT.AND P2, PT, R116, 0x38, PT ;  /* 0x000000387400780c */ /* 0x000fca0003f44270 */
[----:B------:R-:W-:Y:S01]  /*2c60*/  MUFU.TANH R84, R84 ;  /* 0x0000005400547308 */ /* 0x000fe20000002400 */
[----:B0-----:R-:W-:-:S07]  /*2c70*/  FSEL R80, R80, -INF , P3 ;  /* 0xff80000050507808 */ /* 0x001fce0001800000 */
[----:B------:R-:W0:Y:S01]  /*2c80*/  MUFU.TANH R75, R75 ;  /* 0x0000004b004b7308 */ /* 0x000e220000002400 */
[----:B--2---:R-:W-:Y:S02]  /*2c90*/  FSEL R72, R72, -INF , P1 ;  /* 0xff80000048487808 */ /* 0x004fe40000800000 */
[----:B------:R-:W-:-:S05]  /*2ca0*/  ISETP.GT.AND P1, PT, R116, 0x39, PT ;  /* 0x000000397400780c */ /* 0x000fca0003f24270 */
[----:B------:R-:W-:Y:S08]  /*2cb0*/  MUFU.TANH R85, R85 ;  /* 0x0000005500557308 */ /* 0x000ff00000002400 */
[----:B------:R-:W1:Y:S01]  /*2cc0*/  MUFU.TANH R74, R74 ;  /* 0x0000004a004a7308 */ /* 0x000e620000002400 */
[----:B0-----:R-:W-:Y:S02]  /*2cd0*/  FSEL R75, R75, -INF , P6 ;  /* 0xff8000004b4b7808 */ /* 0x001fe40003000000 */
[----:B------:R-:W-:-:S05]  /*2ce0*/  ISETP.GT.AND P6, PT, R116, 0x40, PT ;  /* 0x000000407400780c */ /* 0x000fca0003fc4270 */
[----:B------:R-:W-:Y:S08]  /*2cf0*/  MUFU.TANH R81, R81 ;  /* 0x0000005100517308 */ /* 0x000ff00000002400 */
[----:B------:R0:W-:Y:S01]  /*2d00*/  MUFU.TANH R106, R55 ;  /* 0x00000037006a7308 */ /* 0x0001e20000002400 */
[----:B-1----:R-:W-:Y:S02]  /*2d10*/  FSEL R74, R74, -INF , P5 ;  /* 0xff8000004a4a7808 */ /* 0x002fe40002800000 */
[----:B------:R-:W-:-:S05]  /*2d20*/  ISETP.GT.AND P5, PT, R116, 0x41, PT ;  /* 0x000000417400780c */ /* 0x000fca0003fa4270 */
[----:B------:R-:W1:Y:S01]  /*2d30*/  MUFU.TANH R77, R77 ;  /* 0x0000004d004d7308 */ /* 0x000e620000002400 */
[----:B0-----:R-:W-:-:S04]  /*2d40*/  FSEL R55, R94, -INF , P4 ;  /* 0xff8000005e377808 */ /* 0x001fc80002000000 */
[----:B------:R-:W-:-:S03]  /*2d50*/  FMNMX.FTZ R7, R55, R6, !PT ;  /* 0x0000000637077209 */ /* 0x000fc60007810000 */
[----:B------:R-:W-:Y:S01]  /*2d60*/  MUFU.TANH R82, R82 ;  /* 0x0000005200527308 */ /* 0x000fe20000002400 */
[----:B------:R-:W-:-:S07]  /*2d70*/  FMNMX.FTZ R7, R80, R7, !PT ;  /* 0x0000000750077209 */ /* 0x000fce0007810000 */
[----:B------:R-:W0:Y:S01]  /*2d80*/  MUFU.TANH R76, R76 ;  /* 0x0000004c004c7308 */ /* 0x000e220000002400 */
[----:B-1----:R-:W-:Y:S02]  /*2d90*/  FSEL R77, R77, -INF , P4 ;  /* 0xff8000004d4d7808 */ /* 0x002fe40002000000 */
[----:B------:R-:W-:-:S05]  /*2da0*/  ISETP.GT.AND P4, PT, R116, 0x48, PT ;  /* 0x000000487400780c */ /* 0x000fca0003f84270 */
[----:B------:R1:W-:Y:S08]  /*2db0*/  MUFU.TANH R100, R50 ;  /* 0x0000003200647308 */ /* 0x0003f00000002400 */
[----:B------:R-:W2:Y:S01]  /*2dc0*/  MUFU.TANH R79, R79 ;  /* 0x0000004f004f7308 */ /* 0x000ea20000002400 */
[----:B-1----:R-:W-:Y:S02]  /*2dd0*/  FSEL R50, R84, -INF , P2 ;  /* 0xff80000054327808 */ /* 0x002fe40001000000 */
[----:B0-----:R-:W-:-:S02]  /*2de0*/  FSEL R76, R76, -INF , P3 ;  /* 0xff8000004c4c7808 */ /* 0x001fc40001800000 */
[----:B------:R-:W-:Y:S02]  /*2df0*/  FMNMX.FTZ R7, R50, R7, !PT ;  /* 0x0000000732077209 */ /* 0x000fe40007810000 */
[----:B------:R-:W-:Y:S01]  /*2e00*/  ISETP.GT.AND P3, PT, R116, 0x49, PT ;  /* 0x000000497400780c */ /* 0x000fe20003f64270 */
[----:B------:R0:W1:Y:S08]  /*2e10*/  MUFU.TANH R86, R61 ;  /* 0x0000003d00567308 */ /* 0x0000700000002400 */
[----:B------:R3:W-:Y:S01]  /*2e20*/  MUFU.TANH R87, R64 ;  /* 0x0000004000577308 */ /* 0x0007e20000002400 */
[----:B--2---:R-:W-:Y:S01]  /*2e30*/  FSEL R79, R79, -INF , P2 ;  /* 0xff8000004f4f7808 */ /* 0x004fe20001000000 */
[----:B0-----:R-:W-:Y:S01]  /*2e40*/  FMUL.FTZ R61, R0, R67 ;  /* 0x00000043003d7220 */ /* 0x001fe20000410000 */
[----:B------:R-:W-:-:S05]  /*2e50*/  ISETP.GT.AND P2, PT, R116, 0x50, PT ;  /* 0x000000507400780c */ /* 0x000fca0003f44270 */
[----:B------:R-:W0:Y:S01]  /*2e60*/  MUFU.TANH R78, R78 ;  /* 0x0000004e004e7308 */ /* 0x000e220000002400 */
[----:B---3--:R-:W-:Y:S02]  /*2e70*/  FSEL R64, R85, -INF , P1 ;  /* 0xff80000055407808 */ /* 0x008fe40000800000 */
[----:B-1----:R-:W-:Y:S02]  /*2e80*/  FSEL R63, R86, -INF , P3 ;  /* 0xff800000563f7808 */ /* 0x002fe40001800000 */
[----:B------:R-:W-:-:S03]  /*2e90*/  FMNMX.FTZ R7, R64, R7, !PT ;  /* 0x0000000740077209 */ /* 0x000fc60007810000 */
[----:B------:R1:W-:Y:S08]  /*2ea0*/  MUFU.TANH R105, R54 ;  /* 0x0000003600697308 */ /* 0x0003f00000002400 */
[----:B------:R-:W2:Y:S01]  /*2eb0*/  MUFU.TANH R57, R57 ;  /* 0x0000003900397308 */ /* 0x000ea20000002400 */
[----:B-1----:R-:W-:Y:S02]  /*2ec0*/  FSEL R54, R81, -INF , P6 ;  /* 0xff80000051367808 */ /* 0x002fe40003000000 */
[----:B0-----:R-:W-:-:S02]  /*2ed0*/  FSEL R78, R78, -INF , P1 ;  /* 0xff8000004e4e7808 */ /* 0x001fc40000800000 */
[----:B------:R-:W-:Y:S02]  /*2ee0*/  FMNMX.FTZ R6, R54, R7, !PT ;  /* 0x0000000736067209 */ /* 0x000fe40007810000 */
[----:B------:R-:W-:Y:S01]  /*2ef0*/  ISETP.GT.AND P1, PT, R116, 0x51, PT ;  /* 0x000000517400780c */ /* 0x000fe20003f24270 */
[----:B------:R0:W-:Y:S08]  /*2f00*/  MUFU.TANH R103, R53 ;  /* 0x0000003500677308 */ /* 0x0001f00000002400 */
[----:B------:R-:W1:Y:S01]  /*2f10*/  MUFU.TANH R56, R56 ;  /* 0x0000003800387308 */ /* 0x000e620000002400 */
[----:B0-----:R-:W-:-:S02]  /*2f20*/  FSEL R53, R82, -INF , P5 ;  /* 0xff80000052357808 */ /* 0x001fc40002800000 */
[----:B--2---:R-:W-:Y:S02]  /*2f30*/  FSEL R57, R57, -INF , P6 ;  /* 0xff80000039397808 */ /* 0x004fe40003000000 */
[----:B------:R-:W-:Y:S02]  /*2f40*/  FMNMX.FTZ R7, R53, R6, !PT ;  /* 0x0000000635077209 */ /* 0x000fe40007810000 */
[----:B------:R-:W-:Y:S01]  /*2f50*/  ISETP.GT.AND P6, PT, R116, 0x58, PT ;  /* 0x000000587400780c */ /* 0x000fe20003fc4270 */
[----:B------:R-:W-:Y:S08]  /*2f60*/  MUFU.TANH R68, R68 ;  /* 0x0000004400447308 */ /* 0x000ff00000002400 */
[----:B------:R0:W-:Y:S01]  /*2f70*/  MUFU.TANH R98, R48 ;  /* 0x0000003000627308 */ /* 0x0001e20000002400 */
[----:B-1----:R-:W-:-:S02]  /*2f80*/  FSEL R56, R56, -INF , P5 ;  /* 0xff80000038387808 */ /* 0x002fc40002800000 */
        /* <DEDUP_REMOVED lines=15> */
[----:B------:R-:W-:Y:S08]  /*3080*/  MUFU.TANH R41, R41 ;  /* 0x0000002900297308 */ /* 0x000ff00000002400 */
[----:B------:R0:W-:Y:S01]  /*3090*/  MUFU.TANH R101, R51 ;  /* 0x0000003300657308 */ /* 0x0001e20000002400 */
[----:B--2---:R-:W-:-:S02]  /*30a0*/  FSEL R60, R60, -INF , P2 ;  /* 0xff8000003c3c7808 */ /* 0x004fc40001000000 */
[----:B------:R-:W-:-:S05]  /*30b0*/  ISETP.GT.AND P2, PT, R116, 0x68, PT ;  /* 0x000000687400780c */ /* 0x000fca0003f44270 */
[----:B------:R-:W1:Y:S01]  /*30c0*/  MUFU.TANH R61, R61 ;  /* 0x0000003d003d7308 */ /* 0x000e620000002400 */
[----:B0-----:R-:W-:Y:S01]  /*30d0*/  FSEL R51, R95, -INF , P1 ;  /* 0xff8000005f337808 */ /* 0x001fe20000800000 */
[----:B------:R-:W-:-:S03]  /*30e0*/  IMAD.U32 R95, RZ, RZ, UR6 ;  /* 0x00000006ff5f7e24 */ /* 0x000fc6000f8e00ff */
[----:B------:R-:W-:-:S03]  /*30f0*/  FMNMX.FTZ R6, R51, R6, !PT ;  /* 0x0000000633067209 */ /* 0x000fc60007810000 */
[----:B------:R0:W-:Y:S08]  /*3100*/  MUFU.TANH R99, R49 ;  /* 0x0000003100637308 */ /* 0x0001f00000002400 */
[----:B------:R-:W-:Y:S01]  /*3110*/  MUFU.TANH R65, R65 ;  /* 0x0000004100417308 */ /* 0x000fe20000002400 */
[----:B0-----:R-:W-:Y:S02]  /*3120*/  FSEL R49, R68, -INF , P6 ;  /* 0xff80000044317808 */ /* 0x001fe40003000000 */
[----:B-1----:R-:W-:-:S02]  /*3130*/  FSEL R61, R61, -INF , P1 ;  /* 0xff8000003d3d7808 */ /* 0x002fc40000800000 */
[----:B------:R-:W-:Y:S02]  /*3140*/  FMNMX.FTZ R6, R49, R6, !PT ;  /* 0x0000000631067209 */ /* 0x000fe40007810000 */
[----:B------:R-:W-:Y:S01]  /*3150*/  ISETP.GT.AND P1, PT, R116, 0x69, PT ;  /* 0x000000697400780c */ /* 0x000fe20003f24270 */
[----:B------:R0:W-:Y:S08]  /*3160*/  MUFU.TANH R96, R45 ;  /* 0x0000002d00607308 */ /* 0x0001f00000002400 */
[----:B------:R-:W1:Y:S01]  /*3170*/  MUFU.TANH R62, R62 ;  /* 0x0000003e003e7308 */ /* 0x000e620000002400 */
[----:B0-----:R-:W-:-:S04]  /*3180*/  FSEL R45, R69, -INF , P5 ;  /* 0xff800000452d7808 */ /* 0x001fc80002800000 */
[----:B------:R-:W-:-:S03]  /*3190*/  FMNMX.FTZ R7, R45, R6, !PT ;  /* 0x000000062d077209 */ /* 0x000fc60007810000 */
[----:B------:R0:W2:Y:S08]  /*31a0*/  MUFU.TANH R67, R42 ;  /* 0x0000002a00437308 */ /* 0x0000b00000002400 */
[----:B------:R3:W-:Y:S01]  /*31b0*/  MUFU.TANH R113, R33 ;  /* 0x0000002100717308 */ /* 0x0007e20000002400 */
[----:B0-----:R-:W-:Y:S02]  /*31c0*/  FSEL R42, R66, -INF , P4 ;  /* 0xff800000422a7808 */ /* 0x001fe40002000000 */
[----:B-1----:R-:W-:-:S02]  /*31d0*/  FSEL R62, R62, -INF , P5 ;  /* 0xff8000003e3e7808 */ /* 0x002fc40002800000 */
[----:B------:R-:W-:Y:S02]  /*31e0*/  FMNMX.FTZ R6, R42, R7, !PT ;  /* 0x000000072a067209 */ /* 0x000fe40007810000 */
[----:B------:R-:W-:Y:S01]  /*31f0*/  ISETP.GT.AND P5, PT, R116, 0x71, PT ;  /* 0x000000717400780c */ /* 0x000fe20003fa4270 */
[----:B------:R0:W1:Y:S01]  /*3200*/  MUFU.TANH R70, R43 ;  /* 0x0000002b00467308 */ /* 0x0000620000002400 */
[----:B---3--:R-:W-:Y:S02]  /*3210*/  FSEL R33, R41, -INF , P3 ;  /* 0xff80000029217808 */ /* 0x008fe40001800000 */
[----:B------:R-:W-:Y:S02]  /*3220*/  FSEL R41, R96, -INF , P1 ;  /* 0xff80000060297808 */ /* 0x000fe40000800000 */
[----:B------:R-:W-:Y:S02]  /*3230*/  FMNMX.FTZ R7, R33, R6, !PT ;  /* 0x0000000621077209 */ /* 0x000fe40007810000 */
[----:B------:R-:W-:Y:S01]  /*3240*/  FSEL R6, R65, -INF , P6 ;  /* 0xff80000041067808 */ /* 0x000fe20003000000 */
[----:B------:R3:W-:Y:S01]  /*3250*/  MUFU.TANH R114, R36 ;  /* 0x0000002400727308 */ /* 0x0007e20000002400 */
[----:B------:R-:W-:-:S04]  /*3260*/  ISETP.GT.AND P6, PT, R116, 0x70, PT ;  /* 0x000000707400780c */ /* 0x000fc80003fc4270 */
[----:B0-----:R-:W-:-:S03]  /*3270*/  FSEL R43, R98, -INF , P6 ;  /* 0xff800000622b7808 */ /* 0x001fc60003000000 */
[----:B------:R-:W0:Y:S01]  /*3280*/  MUFU.TANH R46, R46 ;  /* 0x0000002e002e7308 */ /* 0x000e220000002400 */
[----:B---3--:R-:W-:-:S04]  /*3290*/  FSEL R36, R71, -INF , P2 ;  /* 0xff80000047247808 */ /* 0x008fc80001000000 */
[----:B------:R-:W-:Y:S02]  /*32a0*/  FMNMX.FTZ R10, R36, R7, !PT ;  /* 0x00000007240a7209 */ /* 0x000fe40007810000 */
[----:B--2---:R-:W-:Y:S01]  /*32b0*/  FSEL R7, R67, -INF , P4 ;  /* 0xff80000043077808 */ /* 0x004fe20002000000 */
[----:B------:R2:W3:Y:S01]  /*32c0*/  MUFU.TANH R97, R47 ;  /* 0x0000002f00617308 */ /* 0x0004e20000002400 */
[----:B------:R-:W-:Y:S02]  /*32d0*/  FMNMX.FTZ R10, R41, R10, !PT ;  /* 0x0000000a290a7209 */ /* 0x000fe40007810000 */
[----:B------:R-:W-:Y:S02]  /*32e0*/  ISETP.GT.AND P4, PT, R116, 0x78, PT ;  /* 0x000000787400780c */ /* 0x000fe40003f84270 */
[----:B------:R-:W-:Y:S02]  /*32f0*/  FMNMX.FTZ R20, R43, R10, !PT ;  /* 0x0000000a2b147209 */ /* 0x000fe40007810000 */
[----:B-1----:R-:W-:Y:S01]  /*3300*/  FSEL R10, R70, -INF , P3 ;  /* 0xff800000460a7808 */ /* 0x002fe20001800000 */
[----:B------:R-:W1:Y:S01]  /*3310*/  MUFU.TANH R24, R24 ;  /* 0x0000001800187308 */ /* 0x000e620000002400 */
[----:B--2---:R-:W-:Y:S01]  /*3320*/  FSEL R47, R99, -INF , P5 ;  /* 0xff800000632f7808 */ /* 0x004fe20002800000 */
[----:B------:R-:W-:Y:S01]  /*3330*/  IMAD.MOV.U32 R99, RZ, RZ, R119 ;  /* 0x000000ffff637224 */ /* 0x000fe200078e0077 */
[----:B------:R-:W-:-:S02]  /*3340*/  ISETP.GT.AND P3, PT, R116, 0x79, PT ;  /* 0x000000797400780c */ /* 0x000fc40003f64270 */
[----:B------:R-:W-:Y:S01]  /*3350*/  FSEL R65, R102, -INF , P4 ;  /* 0xff80000066417808 */ /* 0x000fe20002000000 */
[--C-:B------:R-:W-:Y:S01]  /*3360*/  IMAD.MOV.U32 R102, RZ, RZ, R119.reuse ;  /* 0x000000ffff667224 */ /* 0x100fe200078e0077 */
[----:B------:R-:W-:Y:S01]  /*3370*/  FMNMX.FTZ R20, R47, R20, !PT ;  /* 0x000000142f147209 */ /* 0x000fe20007810000 */
[----:B------:R-:W2:Y:S01]  /*3380*/  MUFU.TANH R112, R32 ;  /* 0x0000002000707308 */ /* 0x000ea20000002400 */
[----:B0-----:R-:W-:Y:S02]  /*3390*/  FSEL R11, R46, -INF , P2 ;  /* 0xff8000002e0b7808 */ /* 0x001fe40001000000 */
[----:B------:R-:W-:Y:S02]  /*33a0*/  ISETP.GT.AND P2, PT, R116, 0x80, PT ;  /* 0x000000807400780c */ /* 0x000fe40003f44270 */
[----:B------:R-:W-:Y:S01]  /*33b0*/  FSEL R66, R103, -INF , P3 ;  /* 0xff80000067427808 */ /* 0x000fe20001800000 */
[----:B------:R-:W-:Y:S01]  /*33c0*/  IMAD.MOV.U32 R103, RZ, RZ, R119 ;  /* 0x000000ffff677224 */ /* 0x000fe200078e0077 */
[----:B------:R-:W-:Y:S01]  /*33d0*/  FMNMX.FTZ R21, R65, R20, !PT ;  /* 0x0000001441157209 */ /* 0x000fe20007810000 */
[----:B------:R0:W4:Y:S01]  /*33e0*/  MUFU.TANH R109, R27 ;  /* 0x0000001b006d7308 */ /* 0x0001220000002400 */
[----:B---3--:R-:W-:-:S02]  /*33f0*/  FSEL R20, R97, -INF , P1 ;  /* 0xff80000061147808 */ /* 0x008fc40000800000 */
[----:B-1----:R-:W-:Y:S02]  /*3400*/  FSEL R67, R24, -INF , P2 ;  /* 0xff80000018437808 */ /* 0x002fe40001000000 */
[----:B------:R-:W-:Y:S02]  /*3410*/  ISETP.GT.AND P1, PT, R116, 0x81, PT ;  /* 0x000000817400780c */ /* 0x000fe40003f24270 */
[----:B------:R-:W-:Y:S01]  /*3420*/  FMNMX.FTZ R24, R66, R21, !PT ;  /* 0x0000001542187209 */ /* 0x000fe20007810000 */
[----:B------:R1:W3:Y:S01]  /*3430*/  MUFU.TANH R115, R37 ;  /* 0x0000002500737308 */ /* 0x0002e20000002400 */
[----:B------:R-:W-:Y:S01]  /*3440*/  FSEL R21, R100, -INF , P6 ;  /* 0xff80000064157808 */ /* 0x000fe20003000000 */
[--C-:B------:R-:W-:Y:S01]  /*3450*/  IMAD.MOV.U32 R100, RZ, RZ, R119.reuse ;  /* 0x000000ffff647224 */ /* 0x100fe200078e0077 */
[C---:B------:R-:W-:Y:S02]  /*3460*/  ISETP.GT.AND P6, PT, R116.reuse, 0x88, PT ;  /* 0x000000887400780c */ /* 0x040fe40003fc4270 */
[----:B------:R-:W-:Y:S01]  /*3470*/  FSEL R68, R107, -INF , P1 ;  /* 0xff8000006b447808 */ /* 0x000fe20000800000 */
[--C-:B------:R-:W-:Y:S01]  /*3480*/  IMAD.MOV.U32 R107, RZ, RZ, R119.reuse ;  /* 0x000000ffff6b7224 */ /* 0x100fe200078e0077 */
[----:B0-----:R-:W-:Y:S01]  /*3490*/  FMNMX.FTZ R27, R67, R24, !PT ;  /* 0x00000018431b7209 */ /* 0x001fe20007810000 */
[----:B------:R0:W-:Y:S01]  /*34a0*/  MUFU.TANH R96, R35 ;  /* 0x0000002300607308 */ /* 0x0001e20000002400 */
[----:B------:R-:W-:Y:S01]  /*34b0*/  FSEL R24, R101, -INF , P5 ;  /* 0xff80000065187808 */ /* 0x000fe20002800000 */
[----:B------:R-:W-:Y:S01]  /*34c0*/  IMAD.MOV.U32 R101, RZ, RZ, R119 ;  /* 0x000000ffff657224 */ /* 0x000fe200078e0077 */
[----:B------:R-:W-:-:S02]  /*34d0*/  ISETP.GT.AND P5, PT, R116, 0x89, PT ;  /* 0x000000897400780c */ /* 0x000fc40003fa4270 */
[----:B------:R-:W-:Y:S01]  /*34e0*/  FSEL R69, R110, -INF , P6 ;  /* 0xff8000006e457808 */ /* 0x000fe20003000000 */
[--C-:B------:R-:W-:Y:S01]  /*34f0*/  IMAD.MOV.U32 R110, RZ, RZ, R119.reuse ;  /* 0x000000ffff6e7224 */ /* 0x100fe200078e0077 */
[----:B------:R-:W-:Y:S01]  /*3500*/  FMNMX.FTZ R32, R68, R27, !PT ;  /* 0x0000001b44207209 */ /* 0x000fe20007810000 */
[----:B------:R5:W-:Y:S01]  /*3510*/  MUFU.TANH R97, R38 ;  /* 0x0000002600617308 */ /* 0x000be20000002400 */
[----:B------:R-:W-:Y:S01]  /*3520*/  FSEL R27, R105, -INF , P4 ;  /* 0xff800000691b7808 */ /* 0x000fe20002000000 */
[--C-:B------:R-:W-:Y:S01]  /*3530*/  IMAD.MOV.U32 R105, RZ, RZ, R119.reuse ;  /* 0x000000ffff697224 */ /* 0x100fe200078e0077 */
[----:B------:R-:W-:Y:S02]  /*3540*/  ISETP.GT.AND P4, PT, R116, 0x90, PT ;  /* 0x000000907400780c */ /* 0x000fe40003f84270 */
[----:B------:R-:W-:Y:S01]  /*3550*/  FSEL R70, R111, -INF , P5 ;  /* 0xff8000006f467808 */ /* 0x000fe20002800000 */
[--C-:B------:R-:W-:Y:S01]  /*3560*/  IMAD.MOV.U32 R111, RZ, RZ, R119.reuse ;  /* 0x000000ffff6f7224 */ /* 0x100fe200078e0077 */
[----:B-1----:R-:W-:Y:S01]  /*3570*/  FMNMX.FTZ R37, R69, R32, !PT ;  /* 0x0000002045257209 */ /* 0x002fe20007810000 */
[----:B------:R1:W1:Y:S01]  /*3580*/  MUFU.TANH R98, R39 ;  /* 0x0000002700627308 */ /* 0x0002620000002400 */
[----:B------:R-:W-:Y:S01]  /*3590*/  FSEL R32, R106, -INF , P3 ;  /* 0xff8000006a207808 */ /* 0x000fe20001800000 */
[----:B------:R-:W-:Y:S01]  /*35a0*/  IMAD.MOV.U32 R106, RZ, RZ, R119 ;  /* 0x000000ffff6a7224 */ /* 0x000fe200078e0077 */
[----:B------:R-:W-:-:S02]  /*35b0*/  ISETP.GT.AND P3, PT, R116, 0x91, PT ;  /* 0x000000917400780c */ /* 0x000fc40003f64270 */
[----:B--2---:R-:W-:Y:S01]  /*35c0*/  FSEL R71, R112, -INF , P4 ;  /* 0xff80000070477808 */ /* 0x004fe20002000000 */
[--C-:B------:R-:W-:Y:S01]  /*35d0*/  IMAD.MOV.U32 R112, RZ, RZ, R119.reuse ;  /* 0x000000ffff707224 */ /* 0x100fe200078e0077 */
[----:B------:R-:W-:Y:S01]  /*35e0*/  FMNMX.FTZ R46, R70, R37, !PT ;  /* 0x00000025462e7209 */ /* 0x000fe20007810000 */
[----:B------:R2:W2:Y:S01]  /*35f0*/  MUFU.TANH R86, R30 ;  /* 0x0000001e00567308 */ /* 0x0004a20000002400 */
[----:B------:R-:W-:Y:S01]  /*3600*/  FSEL R37, R108, -INF , P2 ;  /* 0xff8000006c257808 */ /* 0x000fe20001000000 */
[--C-:B------:R-:W-:Y:S01]  /*3610*/  IMAD.MOV.U32 R108, RZ, RZ, R119.reuse ;  /* 0x000000ffff6c7224 */ /* 0x100fe200078e0077 */
[C---:B------:R-:W-:Y:S02]  /*3620*/  ISETP.GT.AND P2, PT, R116.reuse, 0x98, PT ;  /* 0x000000987400780c */ /* 0x040fe40003f44270 */
[----:B------:R-:W-:Y:S01]  /*3630*/  FSEL R81, R113, -INF , P3 ;  /* 0xff80000071517808 */ /* 0x000fe20001800000 */
[--C-:B------:R-:W-:Y:S01]  /*3640*/  IMAD.MOV.U32 R113, RZ, RZ, R119.reuse ;  /* 0x000000ffff717224 */ /* 0x100fe200078e0077 */
[----:B------:R-:W-:Y:S01]  /*3650*/  FMNMX.FTZ R84, R71, R46, !PT ;  /* 0x0000002e47547209 */ /* 0x000fe20007810000 */
[----:B------:R2:W2:Y:S01]  /*3660*/  MUFU.TANH R94, R31 ;  /* 0x0000001f005e7308 */ /* 0x0004a20000002400 */
[----:B----4-:R-:W-:Y:S01]  /*3670*/  FSEL R46, R109, -INF , P1 ;  /* 0xff8000006d2e7808 */ /* 0x010fe20000800000 */
[--C-:B------:R-:W-:Y:S01]  /*3680*/  IMAD.MOV.U32 R109, RZ, RZ, R119.reuse ;  /* 0x000000ffff6d7224 */ /* 0x100fe200078e0077 */
[----:B------:R-:W-:Y:S01]  /*3690*/  ISETP.GT.AND P1, PT, R116, 0x99, PT ;  /* 0x000000997400780c */ /* 0x000fe20003f24270 */
[--C-:B------:R-:W-:Y:S01]  /*36a0*/  IMAD.MOV.U32 R116, RZ, RZ, R119.reuse ;  /* 0x000000ffff747224 */ /* 0x100fe200078e0077 */
[----:B------:R-:W-:Y:S01]  /*36b0*/  FSEL R82, R114, -INF , P2 ;  /* 0xff80000072527808 */ /* 0x000fe20001000000 */
[----:B------:R-:W-:Y:S01]  /*36c0*/  IMAD.MOV.U32 R114, RZ, RZ, R119 ;  /* 0x000000ffff727224 */ /* 0x000fe200078e0077 */
[----:B------:R-:W-:-:S02]  /*36d0*/  FMNMX.FTZ R85, R81, R84, !PT ;  /* 0x0000005451557209 */ /* 0x000fc40007810000 */
[----:B---3--:R-:W-:Y:S01]  /*36e0*/  FSEL R83, R115, -INF , P1 ;  /* 0xff80000073537808 */ /* 0x008fe20000800000 */
[----:B------:R-:W-:Y:S01]  /*36f0*/  IMAD.MOV.U32 R115, RZ, RZ, R119 ;  /* 0x000000ffff737224 */ /* 0x000fe200078e0077 */
[----:B------:R-:W-:Y:S02]  /*3700*/  FMNMX.FTZ R84, R82, R85, !PT ;  /* 0x0000005552547209 */ /* 0x000fe40007810000 */
[----:B0-----:R-:W-:Y:S02]  /*3710*/  FMNMX.FTZ R35, R5, R4, !PT ;  /* 0x0000000405237209 */ /* 0x001fe40007810000 */
[----:B------:R-:W-:Y:S02]  /*3720*/  FMNMX.FTZ R85, R83, R84, !PT ;  /* 0x0000005453557209 */ /* 0x000fe40007810000 */
[----:B-----5:R-:W-:-:S03]  /*3730*/  FMNMX.FTZ R38, R8, R35, !PT ;  /* 0x0000002308267209 */ /* 0x020fc60007810000 */
[----:B------:R-:W0:Y:S01]  /*3740*/  SHFL.BFLY PT, R84, R85, 0x2, 0x1f ;  /* 0x0c401f0055547f89 */ /* 0x000e2200000e0000 */
[----:B------:R-:W-:-:S04]  /*3750*/  FMNMX.FTZ R38, R9, R38, !PT ;  /* 0x0000002609267209 */ /* 0x000fc80007810000 */
[----:B-1----:R-:W-:Y:S02]  /*3760*/  FMNMX.FTZ R39, R13, R38, !PT ;  /* 0x000000260d277209 */ /* 0x002fe40007810000 */
[----:B0-----:R-:W-:-:S05]  /*3770*/  FMNMX.FTZ R87, R85, R84, !PT ;  /* 0x0000005455577209 */ /* 0x001fca0007810000 */
[----:B------:R-:W0:Y:S02]  /*3780*/  SHFL.BFLY PT, R120, R87, 0x1, 0x1f ;  /* 0x0c201f0057787f89 */ /* 0x000e2400000e0000 */
[----:B0-----:R-:W-:-:S04]  /*3790*/  FMNMX.FTZ R120, R87, R120, !PT ;  /* 0x0000007857787209 */ /* 0x001fc80007810000 */
[C---:B------:R-:W-:Y:S01]  /*37a0*/  FSETP.NEU.FTZ.AND P0, PT, R120.reuse, -INF , PT ;  /* 0xff8000007800780b */ /* 0x040fe20003f1d000 */
[----:B------:R-:W-:-:S02]  /*37b0*/  FFMA.FTZ R84, R120, R95, -8 ;  /* 0xc100000078547423 */ /* 0x000fc4000001005f */
[----:B------:R0:W-:Y:S03]  /*37c0*/  MUFU.TANH R95, R34 ;  /* 0x00000022005f7308 */ /* 0x0001e60000002400 */
[----:B------:R-:W-:Y:S02]  /*37d0*/  FSEL R84, R84, RZ, P0 ;  /* 0x000000ff54547208 */ /* 0x000fe40000000000 */
[----:B------:R-:W-:Y:S02]  /*37e0*/  ISETP.NE.AND P0, PT, R104, RZ, PT ;  /* 0x000000ff6800720c */ /* 0x000fe40003f05270 */
[----:B------:R-:W-:Y:S01]  /*37f0*/  MOV R104, R119 ;  /* 0x0000007700687202 */ /* 0x000fe20000000f00 */
[--C-:B--2---:R-:W-:Y:S01]  /*3800*/  FFMA.FTZ R30, R40, UR6, -R84.reuse ;  /* 0x00000006281e7c23 */ /* 0x104fe20008010854 */
[----:B------:R-:W-:Y:S01]  /*3810*/  FMNMX.FTZ R40, R12, R39, !PT ;  /* 0x000000270c287209 */ /* 0x000fe20007810000 */
[--C-:B------:R-:W-:Y:S01]  /*3820*/  FFMA.FTZ R31, R44, UR6, -R84.reuse ;  /* 0x000000062c1f7c23 */ /* 0x100fe20008010854 */
[----:B0-----:R-:W-:-:S01]  /*3830*/  FFMA.FTZ R34, R89, UR6, -R84 ;  /* 0x0000000659227c23 */ /* 0x001fc20008010854 */
[--C-:B------:R-:W-:Y:S01]  /*3840*/  FFMA.FTZ R88, R88, UR6, -R84.reuse ;  /* 0x0000000658587c23 */ /* 0x100fe20008010854 */
[----:B------:R-:W-:Y:S01]  /*3850*/  FMNMX.FTZ R85, R15, R40, !PT ;  /* 0x000000280f557209 */ /* 0x000fe20007810000 */
[--C-:B------:R-:W-:Y:S01]  /*3860*/  FFMA.FTZ R89, R55, UR6, -R84.reuse ;  /* 0x0000000637597c23 */ /* 0x100fe20008010854 */
[----:B------:R-:W-:-:S01]  /*3870*/  FFMA.FTZ R90, R90, UR6, -R84 ;  /* 0x000000065a5a7c23 */ /* 0x000fc20008010854 */
[----:B------:R0:W-:Y:S01]  /*3880*/  MUFU.EX2 R35, R88 ;  /* 0x0000005800237308 */ /* 0x0001e20000000800 */
[----:B------:R-:W-:Y:S01]  /*3890*/  FMNMX.FTZ R40, R14, R85, !PT ;  /* 0x000000550e287209 */ /* 0x000fe20007810000 */
[--C-:B------:R-:W-:Y:S01]  /*38a0*/  FFMA.FTZ R92, R92, UR6, -R84.reuse ;  /* 0x000000065c5c7c23 */ /* 0x100fe20008010854 */
[----:B------:R-:W-:-:S01]  /*38b0*/  FFMA.FTZ R39, R91, UR6, -R84 ;  /* 0x000000065b277c23 */ /* 0x000fc20008010854 */
[----:B------:R-:W-:Y:S01]  /*38c0*/  FSEL R91, R98, -INF , P1 ;  /* 0xff800000625b7808 */ /* 0x000fe20000800000 */
[----:B------:R-:W-:-:S01]  /*38d0*/  FFMA.FTZ R25, R25, UR6, -R84 ;  /* 0x0000000619197c23 */ /* 0x000fc20008010854 */
[----:B------:R-:W-:Y:S01]  /*38e0*/  FMNMX.FTZ R85, R73, R40, !PT ;  /* 0x0000002849557209 */ /* 0x000fe20007810000 */
[----:B------:R-:W-:-:S01]  /*38f0*/  FFMA.FTZ R26, R26, UR6, -R84 ;  /* 0x000000061a1a7c23 */ /* 0x000fc20008010854 */
        /* <DEDUP_REMOVED lines=16> */
[----:B------:R1:W-:Y:S01]  /*3a00*/  MUFU.EX2 R44, R89 ;  /* 0x00000059002c7308 */ /* 0x0003e20000000800 */
[----:B------:R-:W-:-:S01]  /*3a10*/  FFMA.FTZ R49, R49, UR6, -R84 ;  /* 0x0000000631317c23 */ /* 0x000fc20008010854 */
[----:B0-----:R-:W-:Y:S01]  /*3a20*/  FMNMX.FTZ R88, R76, R55, !PT ;  /* 0x000000374c587209 */ /* 0x001fe20007810000 */
[----:B------:R-:W-:-:S01]  /*3a30*/  FFMA.FTZ R55, R80, UR6, -R84 ;  /* 0x0000000650377c23 */ /* 0x000fc20008010854 */
[--C-:B------:R-:W-:Y:S01]  /*3a40*/  FFMA.FTZ R42, R42, UR6, -R84.reuse ;  /* 0x000000062a2a7c23 */ /* 0x100fe20008010854 */
[----:B------:R-:W-:-:S01]  /*3a50*/  FFMA.FTZ R33, R33, UR6, -R84 ;  /* 0x0000000621217c23 */ /* 0x000fc20008010854 */
[----:B------:R-:W-:Y:S01]  /*3a60*/  FMNMX.FTZ R87, R79, R88, !PT ;  /* 0x000000584f577209 */ /* 0x000fe20007810000 */
[----:B------:R-:W-:-:S01]  /*3a70*/  FFMA.FTZ R36, R36, UR6, -R84 ;  /* 0x0000000624247c23 */ /* 0x000fc20008010854 */
[----:B------:R-:W-:Y:S01]  /*3a80*/  FSEL R88, R96, -INF , P3 ;  /* 0xff80000060587808 */ /* 0x000fe20001800000 */
[----:B------:R-:W-:Y:S01]  /*3a90*/  MUFU.EX2 R25, R25 ;  /* 0x0000001900197308 */ /* 0x000fe20000000800 */
[----:B------:R-:W-:Y:S01]  /*3aa0*/  FMNMX.FTZ R80, R78, R87, !PT ;  /* 0x000000574e507209 */ /* 0x000fe20007810000 */
[--C-:B------:R-:W-:Y:S01]  /*3ab0*/  FFMA.FTZ R66, R66, UR6, -R84.reuse ;  /* 0x0000000642427c23 */ /* 0x100fe20008010854 */
[----:B------:R-:W-:-:S01]  /*3ac0*/  FFMA.FTZ R68, R68, UR6, -R84 ;  /* 0x0000000644447c23 */ /* 0x000fc20008010854 */
[--C-:B------:R-:W-:Y:S01]  /*3ad0*/  FFMA.FTZ R70, R70, UR6, -R84.reuse ;  /* 0x0000000646467c23 */ /* 0x100fe20008010854 */
[----:B------:R-:W-:Y:S01]  /*3ae0*/  FMNMX.FTZ R87, R57, R80, !PT ;  /* 0x0000005039577209 */ /* 0x000fe20007810000 */
[----:B------:R-:W-:-:S02]  /*3af0*/  FFMA.FTZ R80, R64, UR6, -R84 ;  /* 0x0000000640507c23 */ /* 0x000fc40008010854 */
[----:B------:R-:W-:Y:S01]  /*3b00*/  MUFU.EX2 R26, R26 ;  /* 0x0000001a001a7308 */ /* 0x000fe20000000800 */
[----:B------:R-:W-:-:S04]  /*3b10*/  FMNMX.FTZ R87, R56, R87, !PT ;  /* 0x0000005738577209 */ /* 0x000fc80007810000 */
[----:B------:R-:W-:-:S03]  /*3b20*/  FMNMX.FTZ R64, R58, R87, !PT ;  /* 0x000000573a407209 */ /* 0x000fc60007810000 */
[----:B------:R0:W-:Y:S01]  /*3b30*/  MUFU.EX2 R87, R80 ;  /* 0x0000005000577308 */ /* 0x0001e20000000800 */
[----:B-1----:R-:W-:-:S04]  /*3b40*/  FMNMX.FTZ R89, R59, R64, !PT ;  /* 0x000000403b597209 */ /* 0x002fc80007810000 */
[----:B------:R-:W-:-:S03]  /*3b50*/  FMNMX.FTZ R64, R60, R89, !PT ;  /* 0x000000593c407209 */ /* 0x000fc60007810000 */
[----:B------:R-:W-:Y:S01]  /*3b60*/  MUFU.EX2 R28, R28 ;  /* 0x0000001c001c7308 */ /* 0x000fe20000000800 */
[----:B------:R-:W-:Y:S02]  /*3b70*/  FMNMX.FTZ R89, R61, R64, !PT ;  /* 0x000000403d597209 */ /* 0x000fe40007810000 */
[----:B0-----:R-:W-:Y:S02]  /*3b80*/  FSEL R80, R86, -INF , P6 ;  /* 0xff80000056507808 */ /* 0x001fe40003000000 */
[----:B------:R-:W-:Y:S02]  /*3b90*/  FMNMX.FTZ R89, R6, R89, !PT ;  /* 0x0000005906597209 */ /* 0x000fe40007810000 */
[----:B------:R-:W-:Y:S01]  /*3ba0*/  FSEL R86, R94, -INF , P5 ;  /* 0xff8000005e567808 */ /* 0x000fe20002800000 */
[----:B------:R-:W0:Y:S01]  /*3bb0*/  MUFU.EX2 R29, R29 ;  /* 0x0000001d001d7308 */ /* 0x000e220000000800 */
[----:B------:R-:W-:-:S04]  /*3bc0*/  FMNMX.FTZ R64, R62, R89, !PT ;  /* 0x000000593e407209 */ /* 0x000fc80007810000 */
[----:B------:R-:W-:-:S03]  /*3bd0*/  FMNMX.FTZ R89, R7, R64, !PT ;  /* 0x0000004007597209 */ /* 0x000fc60007810000 */
[----:B------:R-:W-:Y:S01]  /*3be0*/  MUFU.EX2 R30, R30 ;  /* 0x0000001e001e7308 */ /* 0x000fe20000000800 */
[----:B------:R-:W-:-:S04]  /*3bf0*/  FMNMX.FTZ R64, R10, R89, !PT ;  /* 0x000000590a407209 */ /* 0x000fc80007810000 */
[----:B------:R-:W-:-:S03]  /*3c00*/  FMNMX.FTZ R89, R11, R64, !PT ;  /* 0x000000400b597209 */ /* 0x000fc60007810000 */
[----:B------:R-:W-:Y:S01]  /*3c10*/  MUFU.EX2 R31, R31 ;  /* 0x0000001f001f7308 */ /* 0x000fe20000000800 */
[----:B------:R-:W-:Y:S02]  /*3c20*/  FMNMX.FTZ R64, R20, R89, !PT ;  /* 0x0000005914407209 */ /* 0x000fe40007810000 */
[----:B0-----:R-:W-:Y:S02]  /*3c30*/  F2FP.SATFINITE.E4M3.F32.PACK_AB_MERGE_C R200, R29, R28, RZ ;  /* 0x0000001c1dc8723e */ /* 0x001fe400048070ff */
[----:B------:R-:W-:Y:S02]  /*3c40*/  FMNMX.FTZ R89, R21, R64, !PT ;  /* 0x0000004015597209 */ /* 0x000fe40007810000 */
[----:B------:R-:W-:Y:S01]  /*3c50*/  F2FP.SATFINITE.E4M3.F32.PACK_AB_MERGE_C R200, R26, R25, R200 ;  /* 0x000000191ac8723e */ /* 0x000fe200048070c8 */
[----:B------:R-:W0:Y:S01]  /*3c60*/  MUFU.EX2 R34, R34 ;  /* 0x0000002200227308 */ /* 0x000e220000000800 */
[----:B------:R-:W-:-:S04]  /*3c70*/  FMNMX.FTZ R64, R24, R89, !PT ;  /* 0x0000005918407209 */ /* 0x000fc80007810000 */
[----:B------:R-:W-:-:S03]  /*3c80*/  FMNMX.FTZ R89, R27, R64, !PT ;  /* 0x000000401b597209 */ /* 0x000fc60007810000 */
[----:B------:R-:W-:Y:S01]  /*3c90*/  MUFU.EX2 R39, R39 ;  /* 0x0000002700277308 */ /* 0x000fe20000000800 */
[----:B------:R-:W-:-:S04]  /*3ca0*/  FMNMX.FTZ R64, R32, R89, !PT ;  /* 0x0000005920407209 */ /* 0x000fc80007810000 */
[----:B------:R-:W-:Y:S01]  /*3cb0*/  FMNMX.FTZ R89, R37, R64, !PT ;  /* 0x0000004025597209 */ /* 0x000fe20007810000 */
[----:B------:R-:W-:-:S01]  /*3cc0*/  FFMA.FTZ R64, R45, UR6, -R84 ;  /* 0x000000062d407c23 */ /* 0x000fc20008010854 */
[----:B------:R-:W-:Y:S01]  /*3cd0*/  FSEL R45, R95, -INF , P4 ;  /* 0xff8000005f2d7808 */ /* 0x000fe20002000000 */
[----:B------:R-:W1:Y:S01]  /*3ce0*/  MUFU.EX2 R85, R85 ;  /* 0x0000005500557308 */ /* 0x000e620000000800 */
[----:B------:R-:W-:Y:S02]  /*3cf0*/  FMNMX.FTZ R89, R46, R89, !PT ;  /* 0x000000592e597209 */ /* 0x000fe40007810000 */
[----:B0-----:R-:W-:Y:S02]  /*3d00*/  F2FP.SATFINITE.E4M3.F32.PACK_AB_MERGE_C R202, R35, R34, RZ ;  /* 0x0000002223ca723e */ /* 0x001fe400048070ff */
[----:B------:R-:W-:Y:S02]  /*3d10*/  FMNMX.FTZ R89, R80, R89, !PT ;  /* 0x0000005950597209 */ /* 0x000fe40007810000 */
[----:B------:R-:W-:Y:S01]  /*3d20*/  F2FP.SATFINITE.E4M3.F32.PACK_AB_MERGE_C R202, R31, R30, R202 ;  /* 0x0000001e1fca723e */ /* 0x000fe200048070ca */
[----:B------:R-:W-:Y:S01]  /*3d30*/  MUFU.EX2 R55, R55 ;  /* 0x0000003700377308 */ /* 0x000fe20000000800 */
[----:B------:R-:W-:-:S04]  /*3d40*/  FMNMX.FTZ R90, R86, R89, !PT ;  /* 0x00000059565a7209 */ /* 0x000fc80007810000 */
[----:B------:R-:W-:Y:S02]  /*3d50*/  FMNMX.FTZ R89, R45, R90, !PT ;  /* 0x0000005a2d597209 */ /* 0x000fe40007810000 */
[----:B------:R-:W-:Y:S01]  /*3d60*/  FSEL R90, R97, -INF , P2 ;  /* 0xff800000615a7808 */ /* 0x000fe20001000000 */
[----:B------:R-:W0:Y:S01]  /*3d70*/  MUFU.EX2 R50, R50 ;  /* 0x0000003200327308 */ /* 0x000e220000000800 */
[----:B------:R-:W-:Y:S01]  /*3d80*/  FMNMX.FTZ R89, R88, R89, !PT ;  /* 0x0000005958597209 */ /* 0x000fe20007810000 */
[----:B------:R-:W-:Y:S01]  /*3d90*/  IMAD.MOV.U32 R97, RZ, RZ, R119 ;  /* 0x000000ffff617224 */ /* 0x000fe200078e0077 */
[----:B-1----:R-:W-:Y:S02]  /*3da0*/  F2FP.SATFINITE.E4M3.F32.PACK_AB_MERGE_C R204, R85, R40, RZ ;  /* 0x0000002855cc723e */ /* 0x002fe400048070ff */
        /* <DEDUP_REMOVED lines=8> */
[----:B------:R-:W-:Y:S01]  /*3e30*/  MOV R71, UR6 ;  /* 0x0000000600477c02 */ /* 0x000fe20008000f00 */
[----:B------:R-:W1:Y:S01]  /*3e40*/  SHFL.BFLY PT, R94, R93, 0x2, 0x1f ;  /* 0x0c401f005d5e7f89 */ /* 0x000e6200000e0000 */
[----:B------:R-:W-:-:S01]  /*3e50*/  FFMA.FTZ R65, R69, UR6, -R84 ;  /* 0x0000000645417c23 */ /* 0x000fc20008010854 */
[--C-:B------:R-:W-:Y:S01]  /*3e60*/  FFMA.FTZ R69, R82, UR6, -R84.reuse ;  /* 0x0000000652457c23 */ /* 0x100fe20008010854 */
[----:B------:R-:W-:-:S01]  /*3e70*/  FFMA.FTZ R82, R83, UR6, -R84 ;  /* 0x0000000653527c23 */ /* 0x000fc20008010854 */
[----:B------:R-:W-:Y:S01]  /*3e80*/  MUFU.EX2 R54, R54 ;  /* 0x0000003600367308 */ /* 0x000fe20000000800 */
[----:B0-----:R-:W-:-:S02]  /*3e90*/  F2FP.SATFINITE.E4M3.F32.PACK_AB_MERGE_C R206, R87, R50, RZ ;  /* 0x0000003257ce723e */ /* 0x001fc400048070ff */
[----:B------:R-:W-:Y:S02]  /*3ea0*/  F2FP.SATFINITE.E4M3.F32.PACK_AB_MERGE_C R204, R39, R38, R204 ;  /* 0x0000002627cc723e */ /* 0x000fe400048070cc */
[----:B------:R-:W-:-:S03]  /*3eb0*/  F2FP.SATFINITE.E4M3.F32.PACK_AB_MERGE_C R206, R55, R44, R206 ;  /* 0x0000002c37ce723e */ /* 0x000fc600048070ce */
[----:B------:R-:W-:Y:S08]  /*3ec0*/  MUFU.EX2 R53, R53 ;  /* 0x0000003500357308 */ /* 0x000ff00000000800 */
[----:B------:R-:W-:Y:S01]  /*3ed0*/  MUFU.EX2 R48, R48 ;  /* 0x0000003000307308 */ /* 0x000fe20000000800 */
[----:B-1----:R-:W-:-:S07]  /*3ee0*/  FMNMX.FTZ R94, R93, R94, !PT ;  /* 0x0000005e5d5e7209 */ /* 0x002fce0007810000 */
[----:B------:R-:W0:Y:S01]  /*3ef0*/  MUFU.EX2 R63, R63 ;  /* 0x0000003f003f7308 */ /* 0x000e220000000800 */
[----:B------:R-:W1:Y:S07]  /*3f00*/  SHFL.BFLY PT, R93, R94, 0x1, 0x1f ;  /* 0x0c201f005e5d7f89 */ /* 0x000e6e00000e0000 */
[----:B------:R-:W-:Y:S08]  /*3f10*/  MUFU.EX2 R52, R52 ;  /* 0x0000003400347308 */ /* 0x000ff00000000800 */
[----:B------:R-:W-:Y:S01]  /*3f20*/  MUFU.EX2 R51, R51 ;  /* 0x0000003300337308 */ /* 0x000fe20000000800 */
[----:B0-----:R-:W-:-:S04]  /*3f30*/  F2FP.SATFINITE.E4M3.F32.PACK_AB_MERGE_C R208, R63, R48, RZ ;  /* 0x000000303fd0723e */ /* 0x001fc800048070ff */
[----:B------:R-:W-:-:S03]  /*3f40*/  F2FP.SATFINITE.E4M3.F32.PACK_AB_MERGE_C R208, R53, R54, R208 ;  /* 0x0000003635d0723e */ /* 0x000fc600048070d0 */
[----:B------:R-:W-:Y:S01]  /*3f50*/  MUFU.EX2 R49, R49 ;  /* 0x0000003100317308 */ /* 0x000fe20000000800 */
[----:B-1----:R-:W-:Y:S01]  /*3f60*/  FMNMX.FTZ R122, R94, R93, !PT ;  /* 0x0000005d5e7a7209 */ /* 0x002fe20007810000 */
[----:B------:R-:W-:-:S03]  /*3f70*/  FFMA.FTZ R94, R81, UR6, -R84 ;  /* 0x00000006515e7c23 */ /* 0x000fc60008010854 */
[C---:B------:R-:W-:Y:S01]  /*3f80*/  FSETP.NEU.FTZ.AND P1, PT, R122.reuse, -INF , PT ;  /* 0xff8000007a00780b */ /* 0x040fe20003f3d000 */
[----:B------:R-:W-:-:S02]  /*3f90*/  FFMA.FTZ R71, R122, R71, -8 ;  /* 0xc10000007a477423 */ /* 0x000fc40000010047 */
[----:B------:R-:W-:Y:S03]  /*3fa0*/  MUFU.EX2 R64, R64 ;  /* 0x0000004000407308 */ /* 0x000fe60000000800 */
[----:B------:R-:W-:Y:S02]  /*3fb0*/  FSEL R71, R71, RZ, P1 ;  /* 0x000000ff47477208 */ /* 0x000fe40000800000 */
[----:B------:R-:W-:-:S03]  /*3fc0*/  PLOP3.LUT P1, PT, PT, PT, UP0, 0x80, 0x0 ;  /* 0x000000000000781c */ /* 0x000fc60003f2f008 */
        /* <DEDUP_REMOVED lines=13> */
[----:B------:R-:W-:-:S01]  /*40a0*/  FADD.FTZ R77, R25, R26 ;  /* 0x0000001a194d7221 */ /* 0x000fc20000010000 */
        /* <DEDUP_REMOVED lines=16> */
[----:B------:R2:W3:Y:S01]  /*41b0*/  MUFU.EX2 R84, R83 ;  /* 0x0000005300547308 */ /* 0x0004e20000000800 */
        /* <DEDUP_REMOVED lines=13> */
[----:B--2---:R-:W-:-:S02]  /*4290*/  IMAD.MOV.U32 R83, RZ, RZ, R119 ;  /* 0x000000ffff537224 */ /* 0x004fc400078e0077 */
[----:B------:R-:W2:Y:S08]  /*42a0*/  MUFU.EX2 R9, R9 ;  /* 0x0000000900097308 */ /* 0x000eb00000000800 */
[----:B------:R4:W5:Y:S08]  /*42b0*/  MUFU.EX2 R93, R15 ;  /* 0x0000000f005d7308 */ /* 0x0009700000000800 */
[----:B------:R2:W5:Y:S01]  /*42c0*/  MUFU.EX2 R96, R95 ;  /* 0x0000005f00607308 */ /* 0x0005620000000800 */
[----:B----4-:R-:W-:-:S01]  /*42d0*/  FFMA.FTZ R15, R76, UR6, -R71 ;  /* 0x000000064c0f7c23 */ /* 0x010fc20008010847 */
[----:B------:R-:W-:Y:S01]  /*42e0*/  FADD.FTZ R76, R28, R77 ;  /* 0x0000004d1c4c7221 */ /* 0x000fe20000010000 */
[----:B-1----:R-:W-:-:S01]  /*42f0*/  FADD.FTZ R77, R81, R6 ;  /* 0x00000006514d7221 */ /* 0x002fc20000010000 */
[----:B------:R-:W-:Y:S01]  /*4300*/  FFMA.FTZ R6, R7, UR6, -R71 ;  /* 0x0000000607067c23 */ /* 0x000fe20008010847 */
[C---:B---3--:R-:W-:Y:S01]  /*4310*/  F2FP.SATFINITE.E4M3.F32.PACK_AB_MERGE_C R81, R84.reuse, R81, RZ ;  /* 0x000000515451723e */ /* 0x048fe200048070ff */
[----:B------:R-:W-:Y:S01]  /*4320*/  FADD.FTZ R7, R29, R76 ;  /* 0x0000004c1d077221 */ /* 0x000fe20000010000 */
[----:B------:R-:W-:-:S01]  /*4330*/  FADD.FTZ R77, R84, R77 ;  /* 0x0000004d544d7221 */ /* 0x000fc20000010000 */
[----:B------:R-:W1:Y:S01]  /*4340*/  MUFU.EX2 R12, R12 ;  /* 0x0000000c000c7308 */ /* 0x000e620000000800 */
[----:B------:R-:W-:Y:S01]  /*4350*/  F2FP.SATFINITE.E4M3.F32.PACK_AB_MERGE_C R201, R4, R5, R81 ;  /* 0x0000000504c9723e */ /* 0x000fe20004807051 */
[----:B------:R-:W-:Y:S01]  /*4360*/  FADD.FTZ R76, R30, R7 ;  /* 0x000000071e4c7221 */ /* 0x000fe20000010000 */
[----:B0-----:R-:W-:-:S01]  /*4370*/  FADD.FTZ R98, R8, R77 ;  /* 0x0000004d08627221 */ /* 0x001fc20000010000 */
[----:B------:R-:W-:Y:S01]  /*4380*/  FFMA.FTZ R71, R91, UR6, -R71 ;  /* 0x000000065b477c23 */ /* 0x000fe20008010847 */
[----:B--2---:R-:W-:-:S02]  /*4390*/  IMAD.MOV.U32 R95, RZ, RZ, R119 ;  /* 0x000000ffff5f7224 */ /* 0x004fc400078e0077 */
[----:B------:R-:W-:Y:S01]  /*43a0*/  FADD.FTZ R7, R31, R76 ;  /* 0x0000004c1f077221 */ /* 0x000fe20000010000 */
[----:B------:R-:W-:-:S01]  /*43b0*/  FADD.FTZ R98, R9, R98 ;  /* 0x0000006209627221 */ /* 0x000fc20000010000 */
[----:B------:R-:W0:Y:S01]  /*43c0*/  MUFU.EX2 R13, R13 ;  /* 0x0000000d000d7308 */ /* 0x000e220000000800 */
[--C-:B------:R-:W-:Y:S02]  /*43d0*/  IMAD.MOV.U32 R91, RZ, RZ, R119.reuse ;  /* 0x000000ffff5b7224 */ /* 0x100fe400078e0077 */
[--C-:B------:R-:W-:Y:S02]  /*43e0*/  IMAD.MOV.U32 R84, RZ, RZ, R119.reuse ;  /* 0x000000ffff547224 */ /* 0x100fe400078e0077 */
[--C-:B------:R-:W-:Y:S02]  /*43f0*/  IMAD.MOV.U32 R81, RZ, RZ, R119.reuse ;  /* 0x000000ffff517224 */ /* 0x100fe400078e0077 */
[--C-:B------:R-:W-:Y:S01]  /*4400*/  IMAD.MOV.U32 R76, RZ, RZ, R119.reuse ;  /* 0x000000ffff4c7224 */ /* 0x100fe200078e0077 */
[----:B------:R2:W-:Y:S01]  /*4410*/  MUFU.EX2 R61, R62 ;  /* 0x0000003e003d7308 */ /* 0x0005e20000000800 */
[----:B------:R-:W-:-:S02]  /*4420*/  IMAD.MOV.U32 R31, RZ, RZ, R119 ;  /* 0x000000ffff1f7224 */ /* 0x000fc400078e0077 */
[----:B------:R-:W-:-:S05]  /*4430*/  IMAD.MOV.U32 R30, RZ, RZ, R119 ;  /* 0x000000ffff1e7224 */ /* 0x000fca00078e0077 */
[----:B------:R-:W3:Y:S01]  /*4440*/  MUFU.EX2 R75, R75 ;  /* 0x0000004b004b7308 */ /* 0x000ee20000000800 */
[----:B--2---:R-:W-:-:S01]  /*4450*/  FADD.FTZ R62, R34, R7 ;  /* 0x00000007223e7221 */ /* 0x004fc20000010000 */
[----:B-----5:R-:W-:Y:S01]  /*4460*/  FADD.FTZ R7, R93, R98 ;  /* 0x000000625d077221 */ /* 0x020fe20000010000 */
[----:B------:R-:W-:Y:S01]  /*4470*/  F2FP.SATFINITE.E4M3.F32.PACK_AB_MERGE_C R93, R96, R93, RZ ;  /* 0x0000005d605d723e */ /* 0x000fe200048070ff */
[----:B------:R-:W-:Y:S02]  /*4480*/  IMAD.MOV.U32 R98, RZ, RZ, R119 ;  /* 0x000000ffff627224 */ /* 0x000fe400078e0077 */
[----:B------:R-:W-:-:S01]  /*4490*/  FADD.FTZ R77, R35, R62 ;  /* 0x0000003e234d7221 */ /* 0x000fc20000010000 */
[----:B------:R-:W-:Y:S01]  /*44a0*/  FADD.FTZ R7, R96, R7 ;  /* 0x0000000760077221 */ /* 0x000fe20000010000 */
[----:B------:R-:W-:Y:S01]  /*44b0*/  F2FP.SATFINITE.E4M3.F32.PACK_AB_MERGE_C R203, R9, R8, R93 ;  /* 0x0000000809cb723e */ /* 0x000fe2000480705d */
[----:B------:R-:W2:Y:S01]  /*44c0*/  MUFU.EX2 R74, R74 ;  /* 0x0000004a004a7308 */ /* 0x000ea20000000800 */
[----:B------:R-:W-:-:S01]  /*44d0*/  FADD.FTZ R62, R38, R77 ;  /* 0x0000004d263e7221 */ /* 0x000fc20000010000 */
[----:B------:R-:W-:-:S02]  /*44e0*/  IMAD.MOV.U32 R96, RZ, RZ, R119 ;  /* 0x000000ffff607224 */ /* 0x000fc400078e0077 */
[--C-:B------:R-:W-:Y:S02]  /*44f0*/  IMAD.MOV.U32 R93, RZ, RZ, R119.reuse ;  /* 0x000000ffff5d7224 */ /* 0x100fe400078e0077 */
[--C-:B------:R-:W-:Y:S02]  /*4500*/  IMAD.MOV.U32 R38, RZ, RZ, R119.reuse ;  /* 0x000000ffff267224 */ /* 0x100fe400078e0077 */
[----:B------:R-:W4:Y:S01]  /*4510*/  MUFU.EX2 R14, R14 ;  /* 0x0000000e000e7308 */ /* 0x000f220000000800 */
[--C-:B------:R-:W-:Y:S02]  /*4520*/  IMAD.MOV.U32 R35, RZ, RZ, R119.reuse ;  /* 0x000000ffff237224 */ /* 0x100fe400078e0077 */
[----:B------:R-:W-:-:S05]  /*4530*/  IMAD.MOV.U32 R34, RZ, RZ, R119 ;  /* 0x000000ffff227224 */ /* 0x000fca00078e0077 */
[----:B------:R1:W-:Y:S08]  /*4540*/  MUFU.EX2 R3, R10 ;  /* 0x0000000a00037308 */ /* 0x0003f00000000800 */
[----:B------:R-:W5:Y:S01]  /*4550*/  MUFU.EX2 R15, R15 ;  /* 0x0000000f000f7308 */ /* 0x000f620000000800 */
[----:B-1----:R-:W-:-:S01]  /*4560*/  FADD.FTZ R10, R12, R7 ;  /* 0x000000070c0a7221 */ /* 0x002fc20000010000 */
[----:B------:R-:W-:Y:S01]  /*4570*/  FADD.FTZ R7, R39, R62 ;  /* 0x0000003e27077221 */ /* 0x000fe20000010000 */
[----:B------:R-:W-:-:S02]  /*4580*/  IMAD.MOV.U32 R39, RZ, RZ, R119 ;  /* 0x000000ffff277224 */ /* 0x000fc400078e0077 */
[----:B0-----:R-:W-:Y:S01]  /*4590*/  FADD.FTZ R10, R13, R10 ;  /* 0x0000000a0d0a7221 */ /* 0x001fe20000010000 */
[----:B------:R-:W-:-:S01]  /*45a0*/  FADD.FTZ R62, R40, R7 ;  /* 0x00000007283e7221 */ /* 0x000fc20000010000 */
[----:B------:R-:W-:Y:S01]  /*45b0*/  IMAD.MOV.U32 R40, RZ, RZ, R119 ;  /* 0x000000ffff287224 */ /* 0x000fe200078e0077 */
[----:B------:R-:W0:Y:S01]  /*45c0*/  MUFU.EX2 R79, R79 ;  /* 0x0000004f004f7308 */ /* 0x000e220000000800 */
[----:B---3--:R-:W-:-:S01]  /*45d0*/  FADD.FTZ R7, R75, R10 ;  /* 0x0000000a4b077221 */ /* 0x008fc20000010000 */
[----:B------:R-:W-:Y:S01]  /*45e0*/  FADD.FTZ R77, R85, R62 ;  /* 0x0000003e554d7221 */ /* 0x000fe20000010000 */
[----:B------:R-:W-:Y:S02]  /*45f0*/  IMAD.MOV.U32 R85, RZ, RZ, R119 ;  /* 0x000000ffff557224 */ /* 0x000fe400078e0077 */
[----:B--2---:R-:W-:Y:S01]  /*4600*/  FADD.FTZ R7, R74, R7 ;  /* 0x000000074a077221 */ /* 0x004fe20000010000 */
[----:B------:R-:W-:-:S01]  /*4610*/  FADD.FTZ R10, R44, R77 ;  /* 0x0000004d2c0a7221 */ /* 0x000fc20000010000 */
[----:B------:R-:W-:Y:S01]  /*4620*/  F2FP.SATFINITE.E4M3.F32.PACK_AB_MERGE_C R74, R74, R75, RZ ;  /* 0x0000004b4a4a723e */ /* 0x000fe200048070ff */
[----:B------:R-:W1:Y:S01]  /*4630*/  MUFU.EX2 R78, R78 ;  /* 0x0000004e004e7308 */ /* 0x000e620000000800 */
[----:B----4-:R-:W-:-:S01]  /*4640*/  FADD.FTZ R62, R14, R7 ;  /* 0x000000070e3e7221 */ /* 0x010fc20000010000 */
[----:B------:R-:W-:Y:S01]  /*4650*/  FADD.FTZ R7, R55, R10 ;  /* 0x0000000a37077221 */ /* 0x000fe20000010000 */
[----:B------:R-:W-:Y:S01]  /*4660*/  F2FP.SATFINITE.E4M3.F32.PACK_AB_MERGE_C R205, R13, R12, R74 ;  /* 0x0000000c0dcd723e */ /* 0x000fe2000480704a */
[----:B------:R-:W-:-:S02]  /*4670*/  IMAD.MOV.U32 R75, RZ, RZ, R119 ;  /* 0x000000ffff4b7224 */ /* 0x000fc400078e0077 */
[----:B-----5:R-:W-:-:S01]  /*4680*/  FADD.FTZ R62, R15, R62 ;  /* 0x0000003e0f3e7221 */ /* 0x020fc20000010000 */
[----:B------:R-:W-:Y:S01]  /*4690*/  FADD.FTZ R10, R50, R7 ;  /* 0x00000007320a7221 */ /* 0x000fe20000010000 */
[----:B------:R-:W-:Y:S01]  /*46a0*/  MOV R74, R119 ;  /* 0x00000077004a7202 */ /* 0x000fe20000000f00 */
[----:B------:R-:W2:Y:S01]  /*46b0*/  MUFU.EX2 R57, R57 ;  /* 0x0000003900397308 */ /* 0x000ea20000000800 */
[----:B0-----:R-:W-:-:S01]  /*46c0*/  FADD.FTZ R7, R79, R62 ;  /* 0x0000003e4f077221 */ /* 0x001fc20000010000 */
[----:B------:R-:W-:Y:S01]  /*46d0*/  FADD.FTZ R77, R87, R10 ;  /* 0x0000000a574d7221 */ /* 0x000fe20000010000 */
[--C-:B------:R-:W-:Y:S01]  /*46e0*/  IMAD.MOV.U32 R87, RZ, RZ, R119.reuse ;  /* 0x000000ffff577224 */ /* 0x100fe200078e0077 */
[----:B------:R-:W-:Y:S01]  /*46f0*/  MOV R44, R119 ;  /* 0x00000077002c7202 */ /* 0x000fe20000000f00 */
[----:B------:R-:W-:Y:S02]  /*4700*/  IMAD.MOV.U32 R62, RZ, RZ, R119 ;  /* 0x000000ffff3e7224 */ /* 0x000fe400078e0077 */
[----:B------:R-:W-:Y:S01]  /*4710*/  FADD.FTZ R28, R54, R77 ;  /* 0x0000004d361c7221 */ /* 0x000fe20000010000 */
[----:B------:R-:W-:Y:S01]  /*4720*/  IMAD.MOV.U32 R77, RZ, RZ, R119 ;  /* 0x000000ffff4d7224 */ /* 0x000fe200078e0077 */
[----:B------:R-:W0:Y:S01]  /*4730*/  MUFU.EX2 R56, R56 ;  /* 0x0000003800387308 */ /* 0x000e220000000800 */
[----:B-1----:R-:W-:-:S01]  /*4740*/  FADD.FTZ R10, R78, R7 ;  /* 0x000000074e0a7221 */ /* 0x002fc20000010000 */
[----:B------:R-:W-:Y:S01]  /*4750*/  FADD.FTZ R29, R53, R28 ;  /* 0x0000001c351d7221 */ /* 0x000fe20000010000 */
[----:B------:R-:W-:Y:S01]  /*4760*/  F2FP.SATFINITE.E4M3.F32.PACK_AB_MERGE_C R78, R78, R79, RZ ;  /* 0x0000004f4e4e723e */ /* 0x000fe200048070ff */
[----:B------:R-:W-:-:S02]  /*4770*/  IMAD.MOV.U32 R79, RZ, RZ, R119 ;  /* 0x000000ffff4f7224 */ /* 0x000fc400078e0077 */
[----:B------:R-:W-:Y:S01]  /*4780*/  IMAD.MOV.U32 R55, RZ, RZ, R119 ;  /* 0x000000ffff377224 */ /* 0x000fe200078e0077 */
[----:B------:R-:W-:Y:S01]  /*4790*/  F2FP.SATFINITE.E4M3.F32.PACK_AB_MERGE_C R207, R15, R14, R78 ;  /* 0x0000000e0fcf723e */ /* 0x000fe2000480704e */
[----:B------:R-:W1:Y:S01]  /*47a0*/  MUFU.EX2 R72, R72 ;  /* 0x0000004800487308 */ /* 0x000e620000000800 */
[----:B--2---:R-:W-:-:S01]  /*47b0*/  FADD.FTZ R7, R57, R10 ;  /* 0x0000000a39077221 */ /* 0x004fc20000010000 */
[----:B------:R-:W-:Y:S01]  /*47c0*/  FADD.FTZ R10, R48, R29 ;  /* 0x0000001d300a7221 */ /* 0x000fe20000010000 */
[--C-:B------:R-:W-:Y:S02]  /*47d0*/  IMAD.MOV.U32 R78, RZ, RZ, R119.reuse ;  /* 0x000000ffff4e7224 */ /* 0x100fe400078e0077 */
[----:B------:R-:W-:Y:S02]  /*47e0*/  IMAD.MOV.U32 R54, RZ, RZ, R119 ;  /* 0x000000ffff367224 */ /* 0x000fe400078e0077 */
[----:B------:R-:W-:-:S01]  /*47f0*/  FADD.FTZ R63, R63, R10 ;  /* 0x0000000a3f3f7221 */ /* 0x000fc20000010000 */
[----:B------:R-:W-:Y:S01]  /*4800*/  IMAD.MOV.U32 R53, RZ, RZ, R119 ;  /* 0x000000ffff357224 */ /* 0x000fe200078e0077 */
[----:B------:R-:W2:Y:S01]  /*4810*/  MUFU.EX2 R73, R73 ;  /* 0x0000004900497308 */ /* 0x000ea20000000800 */
[----:B0-----:R-:W-:-:S01]  /*4820*/  FADD.FTZ R7, R56, R7 ;  /* 0x0000000738077221 */ /* 0x001fc20000010000 */
[----:B------:R-:W-:Y:S01]  /*4830*/  FADD.FTZ R10, R52, R63 ;  /* 0x0000003f340a7221 */ /* 0x000fe20000010000 */
[----:B------:R-:W-:-:S02]  /*4840*/  IMAD.MOV.U32 R63, RZ, RZ, R119 ;  /* 0x000000ffff3f7224 */ /* 0x000fc400078e0077 */
[----:B------:R-:W-:Y:S02]  /*4850*/  IMAD.MOV.U32 R50, RZ, RZ, R119 ;  /* 0x000000ffff327224 */ /* 0x000fe400078e0077 */
[----:B------:R-:W-:-:S01]  /*4860*/  FADD.FTZ R10, R51, R10 ;  /* 0x0000000a330a7221 */ /* 0x000fc20000010000 */
[----:B------:R-:W-:Y:S01]  /*4870*/  IMAD.MOV.U32 R48, RZ, RZ, R119 ;  /* 0x000000ffff307224 */ /* 0x000fe200078e0077 */
        /* <DEDUP_REMOVED lines=8> */
[----:B------:R-:W-:Y:S01]  /*4900*/  F2FP.SATFINITE.E4M3.F32.PACK_AB_MERGE_C R72, R73, R72, RZ ;  /* 0x000000484948723e */ /* 0x000fe200048070ff */
[--C-:B------:R-:W-:Y:S02]  /*4910*/  IMAD.MOV.U32 R73, RZ, RZ, R119.reuse ;  /* 0x000000ffff497224 */ /* 0x100fe400078e0077 */
[--C-:B------:R-:W-:Y:S01]  /*4920*/  IMAD.MOV.U32 R64, RZ, RZ, R119.reuse ;  /* 0x000000ffff407224 */ /* 0x100fe200078e0077 */
[----:B------:R-:W-:Y:S01]  /*4930*/  F2FP.SATFINITE.E4M3.F32.PACK_AB_MERGE_C R209, R56, R57, R72 ;  /* 0x0000003938d1723e */ /* 0x000fe20004807048 */
[----:B------:R-:W-:Y:S01]  /*4940*/  IMAD.MOV.U32 R72, RZ, RZ, R119 ;  /* 0x000000ffff487224 */ /* 0x000fe200078e0077 */
[----:B------:R-:W2:Y:S01]  /*4950*/  MUFU.EX2 R60, R60 ;  /* 0x0000003c003c7308 */ /* 0x000ea20000000800 */
[----:B0-----:R-:W-:-:S01]  /*4960*/  FADD.FTZ R28, R58, R7 ;  /* 0x000000073a1c7221 */ /* 0x001fc20000010000 */
[----:B------:R-:W-:-:S02]  /*4970*/  IMAD.MOV.U32 R57, RZ, RZ, R119 ;  /* 0x000000ffff397224 */ /* 0x000fc400078e0077 */
[--C-:B------:R-:W-:Y:S02]  /*4980*/  IMAD.MOV.U32 R56, RZ, RZ, R119.reuse ;  /* 0x000000ffff387224 */ /* 0x100fe400078e0077 */
[----:B------:R-:W-:Y:S02]  /*4990*/  IMAD.MOV.U32 R52, RZ, RZ, R119 ;  /* 0x000000ffff347224 */ /* 0x000fe400078e0077 */
[----:B------:R-:W0:Y:S01]  /*49a0*/  MUFU.EX2 R42, R42 ;  /* 0x0000002a002a7308 */ /* 0x000e220000000800 */
[----:B-1----:R-:W-:-:S01]  /*49b0*/  FADD.FTZ R7, R59, R28 ;  /* 0x0000001c3b077221 */ /* 0x002fc20000010000 */
[--C-:B------:R-:W-:Y:S02]  /*49c0*/  IMAD.MOV.U32 R51, RZ, RZ, R119.reuse ;  /* 0x000000ffff337224 */ /* 0x100fe400078e0077 */
[--C-:B------:R-:W-:Y:S02]  /*49d0*/  IMAD.MOV.U32 R49, RZ, RZ, R119.reuse ;  /* 0x000000ffff317224 */ /* 0x100fe400078e0077 */
[----:B------:R-:W-:-:S02]  /*49e0*/  IMAD.MOV.U32 R28, RZ, RZ, R119 ;  /* 0x000000ffff1c7224 */ /* 0x000fc400078e0077 */
[----:B------:R-:W1:Y:S01]  /*49f0*/  MUFU.EX2 R6, R6 ;  /* 0x0000000600067308 */ /* 0x000e620000000800 */
[----:B--2---:R-:W-:-:S01]  /*4a00*/  FADD.FTZ R10, R60, R7 ;  /* 0x000000073c0a7221 */ /* 0x004fc20000010000 */
[----:B------:R-:W-:-:S03]  /*4a10*/  F2FP.SATFINITE.E4M3.F32.PACK_AB_MERGE_C R60, R61, R60, RZ ;  /* 0x0000003c3d3c723e */ /* 0x000fc600048070ff */
[----:B------:R-:W-:Y:S01]  /*4a20*/  FADD.FTZ R61, R61, R10 ;  /* 0x0000000a3d3d7221 */ /* 0x000fe20000010000 */
[----:B------:R-:W-:Y:S01]  /*4a30*/  F2FP.SATFINITE.E4M3.F32.PACK_AB_MERGE_C R211, R59, R58, R60 ;  /* 0x0000003a3bd3723e */ /* 0x000fe2000480703c */
[----:B------:R-:W-:Y:S01]  /*4a40*/  IMAD.MOV.U32 R60, RZ, RZ, R119 ;  /* 0x000000ffff3c7224 */ /* 0x000fe200078e0077 */
[----:B------:R-:W2:Y:S01]  /*4a50*/  MUFU.EX2 R33, R33 ;  /* 0x0000002100217308 */ /* 0x000ea20000000800 */
[----:B0-----:R-:W-:-:S01]  /*4a60*/  FADD.FTZ R10, R42, R29 ;  /* 0x0000001d2a0a7221 */ /* 0x001fc20000010000 */
[-C--:B------:R-:W-:Y:S01]  /*4a70*/  MOV R59, R119.reuse ;  /* 0x00000077003b7202 */ /* 0x080fe20000000f00 */
[----:B------:R-:W-:Y:S01]  /*4a80*/  IMAD.MOV.U32 R58, RZ, RZ, R119 ;  /* 0x000000ffff3a7224 */ /* 0x000fe200078e0077 */
[----:B------:R-:W-:-:S04]  /*4a90*/  MOV R29, R119 ;  /* 0x00000077001d7202 */ /* 0x000fc80000000f00 */
[----:B------:R-:W0:Y:S01]  /*4aa0*/  MUFU.EX2 R36, R36 ;  /* 0x0000002400247308 */ /* 0x000e220000000800 */
[----:B-1----:R-:W-:-:S01]  /*4ab0*/  FADD.FTZ R26, R6, R61 ;  /* 0x0000003d061a7221 */ /* 0x002fc20000010000 */
[----:B------:R-:W-:-:S03]  /*4ac0*/  IMAD.MOV.U32 R61, RZ, RZ, R119 ;  /* 0x000000ffff3d7224 */ /* 0x000fc600078e0077 */
[----:B------:R-:W-:-:S03]  /*4ad0*/  FADD.FTZ R26, R3, R26 ;  /* 0x0000001a031a7221 */ /* 0x000fc60000010000 */
        /* <DEDUP_REMOVED lines=8> */
[----:B------:R-:W-:Y:S02]  /*4b60*/  F2FP.SATFINITE.E4M3.F32.PACK_AB_MERGE_C R36, R89, R36, RZ ;  /* 0x000000245924723e */ /* 0x000fe400048070ff */
[----:B------:R-:W-:Y:S02]  /*4b70*/  MOV R89, R119 ;  /* 0x0000007700597202 */ /* 0x000fe40000000f00 */
[----:B------:R-:W-:Y:S01]  /*4b80*/  F2FP.SATFINITE.E4M3.F32.PACK_AB_MERGE_C R212, R33, R42, R36 ;  /* 0x0000002a21d4723e */ /* 0x000fe20004807024 */
[----:B------:R-:W-:Y:S01]  /*4b90*/  IMAD.MOV.U32 R42, RZ, RZ, R119 ;  /* 0x000000ffff2a7224 */ /* 0x000fe200078e0077 */
[----:B------:R-:W2:Y:S01]  /*4ba0*/  MUFU.EX2 R21, R21 ;  /* 0x0000001500157308 */ /* 0x000ea20000000800 */
[C---:B0-----:R-:W-:Y:S01]  /*4bb0*/  F2FP.SATFINITE.E4M3.F32.PACK_AB_MERGE_C R26, R20.reuse, R11, RZ ;  /* 0x0000000b141a723e */ /* 0x041fe200048070ff */
[----:B------:R-:W-:Y:S01]  /*4bc0*/  FADD.FTZ R20, R20, R25 ;  /* 0x0000001914147221 */ /* 0x000fe20000010000 */
[----:B------:R-:W-:-:S02]  /*4bd0*/  IMAD.MOV.U32 R36, RZ, RZ, R119 ;  /* 0x000000ffff247224 */ /* 0x000fc400078e0077 */
[----:B------:R-:W-:Y:S01]  /*4be0*/  F2FP.SATFINITE.E4M3.F32.PACK_AB_MERGE_C R213, R3, R6, R26 ;  /* 0x0000000603d5723e */ /* 0x000fe2000480701a */
[----:B------:R-:W-:Y:S02]  /*4bf0*/  IMAD.MOV.U32 R33, RZ, RZ, R119 ;  /* 0x000000ffff217224 */ /* 0x000fe400078e0077 */
[----:B------:R-:W0:Y:S01]  /*4c00*/  MUFU.EX2 R92, R92 ;  /* 0x0000005c005c7308 */ /* 0x000e220000000800 */
[----:B-1----:R-:W-:-:S01]  /*4c10*/  FADD.FTZ R11, R41, R10 ;  /* 0x0000000a290b7221 */ /* 0x002fc20000010000 */
[----:B------:R-:W-:-:S06]  /*4c20*/  IMAD.MOV.U32 R26, RZ, RZ, R119 ;  /* 0x000000ffff1a7224 */ /* 0x000fcc00078e0077 */
[----:B------:R-:W-:Y:S01]  /*4c30*/  MUFU.EX2 R43, R43 ;  /* 0x0000002b002b7308 */ /* 0x000fe20000000800 */
[----:B--2---:R-:W-:-:S07]  /*4c40*/  FADD.FTZ R25, R21, R20 ;  /* 0x0000001415197221 */ /* 0x004fce0000010000 */
[----:B------:R-:W1:Y:S01]  /*4c50*/  MUFU.EX2 R66, R66 ;  /* 0x0000004200427308 */ /* 0x000e620000000800 */
[----:B0-----:R-:W-:-:S07]  /*4c60*/  FADD.FTZ R10, R92, R11 ;  /* 0x0000000b5c0a7221 */ /* 0x001fce0000010000 */
[----:B------:R-:W0:Y:S08]  /*4c70*/  MUFU.EX2 R24, R24 ;  /* 0x0000001800187308 */ /* 0x000e300000000800 */
[----:B------:R-:W2:Y:S01]  /*4c80*/  MUFU.EX2 R27, R27 ;  /* 0x0000001b001b7308 */ /* 0x000ea20000000800 */
[----:B-1----:R-:W-:Y:S01]  /*4c90*/  F2FP.SATFINITE.E4M3.F32.PACK_AB_MERGE_C R11, R66, R43, RZ ;  /* 0x0000002b420b723e */ /* 0x002fe200048070ff */
[----:B------:R-:W-:-:S03]  /*4ca0*/  FADD.FTZ R43, R43, R10 ;  /* 0x0000000a2b2b7221 */ /* 0x000fc60000010000 */
[----:B------:R-:W-:Y:S01]  /*4cb0*/  F2FP.SATFINITE.E4M3.F32.PACK_AB_MERGE_C R214, R92, R41, R11 ;  /* 0x000000295cd6723e */ /* 0x000fe2000480700b */
[----:B------:R-:W-:-:S01]  /*4cc0*/  FADD.FTZ R66, R66, R43 ;  /* 0x0000002b42427221 */ /* 0x000fc20000010000 */
[----:B------:R-:W-:Y:S01]  /*4cd0*/  IMAD.MOV.U32 R92, RZ, RZ, R119 ;  /* 0x000000ffff5c7224 */ /* 0x000fe200078e0077 */
[----:B------:R-:W1:Y:S01]  /*4ce0*/  MUFU.EX2 R32, R32 ;  /* 0x0000002000207308 */ /* 0x000e620000000800 */
[----:B0-----:R-:W-:-:S01]  /*4cf0*/  FADD.FTZ R20, R24, R25 ;  /* 0x0000001918147221 */ /* 0x001fc20000010000 */
[--C-:B------:R-:W-:Y:S02]  /*4d00*/  IMAD.MOV.U32 R43, RZ, RZ, R119.reuse ;  /* 0x000000ffff2b7224 */ /* 0x100fe400078e0077 */
[--C-:B------:R-:W-:Y:S02]  /*4d10*/  IMAD.MOV.U32 R41, RZ, RZ, R119.reuse ;  /* 0x000000ffff297224 */ /* 0x100fe400078e0077 */
[----:B------:R-:W-:Y:S02]  /*4d20*/  IMAD.MOV.U32 R25, RZ, RZ, R119 ;  /* 0x000000ffff197224 */ /* 0x000fe400078e0077 */
[----:B------:R-:W-:Y:S01]  /*4d30*/  MUFU.EX2 R65, R65 ;  /* 0x0000004100417308 */ /* 0x000fe20000000800 */
[----:B--2---:R-:W-:-:S07]  /*4d40*/  FADD.FTZ R11, R27, R20 ;  /* 0x000000141b0b7221 */ /* 0x004fce0000010000 */
[----:B------:R-:W0:Y:S01]  /*4d50*/  MUFU.EX2 R70, R70 ;  /* 0x0000004600467308 */ /* 0x000e220000000800 */
[C---:B-1----:R-:W-:Y:S01]  /*4d60*/  F2FP.SATFINITE.E4M3.F32.PACK_AB_MERGE_C R27, R32.reuse, R27, RZ ;  /* 0x0000001b201b723e */ /* 0x042fe200048070ff */
[----:B------:R-:W-:-:S03]  /*4d70*/  FADD.FTZ R32, R32, R11 ;  /* 0x0000000b20207221 */ /* 0x000fc60000010000 */
[----:B------:R-:W-:Y:S01]  /*4d80*/  F2FP.SATFINITE.E4M3.F32.PACK_AB_MERGE_C R215, R24, R21, R27 ;  /* 0x0000001518d7723e */ /* 0x000fe2000480701b */
[--C-:B------:R-:W-:Y:S02]  /*4d90*/  IMAD.MOV.U32 R27, RZ, RZ, R119.reuse ;  /* 0x000000ffff1b7224 */ /* 0x100fe400078e0077 */
[----:B------:R-:W1:Y:S01]  /*4da0*/  MUFU.EX2 R47, R47 ;  /* 0x0000002f002f7308 */ /* 0x000e620000000800 */
[----:B------:R-:W-:-:S07]  /*4db0*/  IMAD.MOV.U32 R24, RZ, RZ, R119 ;  /* 0x000000ffff187224 */ /* 0x000fce00078e0077 */
[----:B------:R-:W2:Y:S01]  /*4dc0*/  MUFU.EX2 R37, R37 ;  /* 0x0000002500257308 */ /* 0x000ea20000000800 */
[----:B0-----:R-:W-:-:S07]  /*4dd0*/  F2FP.SATFINITE.E4M3.F32.PACK_AB_MERGE_C R4, R70, R65, RZ ;  /* 0x000000414604723e */ /* 0x001fce00048070ff */
[----:B------:R-:W0:Y:S01]  /*4de0*/  MUFU.EX2 R68, R68 ;  /* 0x0000004400447308 */ /* 0x000e220000000800 */
[----:B-1----:R-:W-:-:S01]  /*4df0*/  FADD.FTZ R5, R47, R66 ;  /* 0x000000422f057221 */ /* 0x002fc20000010000 */
[----:B------:R-:W-:-:S06]  /*4e00*/  IMAD.MOV.U32 R66, RZ, RZ, R119 ;  /* 0x000000ffff427224 */ /* 0x000fcc00078e0077 */
[----:B------:R-:W1:Y:S01]  /*4e10*/  MUFU.EX2 R46, R46 ;  /* 0x0000002e002e7308 */ /* 0x000e620000000800 */
[----:B--2---:R-:W-:-:S01]  /*4e20*/  FADD.FTZ R9, R37, R32 ;  /* 0x0000002025097221 */ /* 0x004fc20000010000 */
[----:B------:R-:W-:-:S06]  /*4e30*/  IMAD.MOV.U32 R32, RZ, RZ, R119 ;  /* 0x000000ffff207224 */ /* 0x000fcc00078e0077 */
[----:B------:R-:W2:Y:S01]  /*4e40*/  MUFU.EX2 R80, R80 ;  /* 0x0000005000507308 */ /* 0x000ea20000000800 */
[C---:B0-----:R-:W-:Y:S01]  /*4e50*/  F2FP.SATFINITE.E4M3.F32.PACK_AB_MERGE_C R216, R68.reuse, R47, R4 ;  /* 0x0000002f44d8723e */ /* 0x041fe20004807004 */
[----:B------:R-:W-:Y:S01]  /*4e60*/  FADD.FTZ R68, R68, R5 ;  /* 0x0000000544447221 */ /* 0x000fe20000010000 */
[----:B------:R-:W-:-:S03]  /*4e70*/  IMAD.MOV.U32 R47, RZ, RZ, R119 ;  /* 0x000000ffff2f7224 */ /* 0x000fc600078e0077 */
[----:B------:R-:W-:Y:S01]  /*4e80*/  FADD.FTZ R65, R65, R68 ;  /* 0x0000004441417221 */ /* 0x000fe20000010000 */
[----:B------:R-:W-:Y:S01]  /*4e90*/  IMAD.MOV.U32 R68, RZ, RZ, R119 ;  /* 0x000000ffff447224 */ /* 0x000fe200078e0077 */
[----:B------:R0:W3:Y:S01]  /*4ea0*/  MUFU.EX2 R7, R86 ;  /* 0x0000005600077308 */ /* 0x0000e20000000800 */
[----:B-1----:R-:W-:-:S01]  /*4eb0*/  FADD.FTZ R9, R46, R9 ;  /* 0x000000092e097221 */ /* 0x002fc20000010000 */
[----:B------:R-:W-:Y:S01]  /*4ec0*/  FADD.FTZ R70, R70, R65 ;  /* 0x0000004146467221 */ /* 0x000fe20000010000 */
[----:B------:R-:W-:-:S05]  /*4ed0*/  IMAD.MOV.U32 R65, RZ, RZ, R119 ;  /* 0x000000ffff417224 */ /* 0x000fca00078e0077 */
[----:B------:R-:W-:Y:S01]  /*4ee0*/  MUFU.EX2 R69, R69 ;  /* 0x0000004500457308 */ /* 0x000fe20000000800 */
[----:B--2---:R-:W-:-:S01]  /*4ef0*/  FADD.FTZ R4, R80, R9 ;  /* 0x0000000950047221 */ /* 0x004fc20000010000 */
[----:B0-----:R-:W-:-:S06]  /*4f00*/  IMAD.MOV.U32 R86, RZ, RZ, R119 ;  /* 0x000000ffff567224 */ /* 0x001fcc00078e0077 */
[----:B------:R-:W0:Y:S01]  /*4f10*/  MUFU.EX2 R82, R82 ;  /* 0x0000005200527308 */ /* 0x000e220000000800 */
[----:B---3--:R-:W-:-:S01]  /*4f20*/  FADD.FTZ R4, R7, R4 ;  /* 0x0000000407047221 */ /* 0x008fc20000010000 */
[----:B------:R-:W-:-:S04]  /*4f30*/  F2FP.SATFINITE.E4M3.F32.PACK_AB_MERGE_C R80, R7, R80, RZ ;  /* 0x000000500750723e */ /* 0x000fc800048070ff */
[----:B------:R-:W-:Y:S01]  /*4f40*/  F2FP.SATFINITE.E4M3.F32.PACK_AB_MERGE_C R217, R46, R37, R80 ;  /* 0x000000252ed9723e */ /* 0x000fe20004807050 */
[--C-:B------:R-:W-:Y:S01]  /*4f50*/  IMAD.MOV.U32 R80, RZ, RZ, R119.reuse ;  /* 0x000000ffff507224 */ /* 0x100fe200078e0077 */
[----:B------:R-:W1:Y:S01]  /*4f60*/  MUFU.EX2 R67, R67 ;  /* 0x0000004300437308 */ /* 0x000e620000000800 */
[--C-:B------:R-:W-:Y:S02]  /*4f70*/  IMAD.MOV.U32 R46, RZ, RZ, R119.reuse ;  /* 0x000000ffff2e7224 */ /* 0x100fe400078e0077 */
[----:B------:R-:W-:-:S05]  /*4f80*/  IMAD.MOV.U32 R37, RZ, RZ, R119 ;  /* 0x000000ffff257224 */ /* 0x000fca00078e0077 */
[----:B------:R-:W2:Y:S01]  /*4f90*/  MUFU.EX2 R45, R45 ;  /* 0x0000002d002d7308 */ /* 0x000ea20000000800 */
[----:B0-----:R-:W-:-:S07]  /*4fa0*/  F2FP.SATFINITE.E4M3.F32.PACK_AB_MERGE_C R8, R82, R69, RZ ;  /* 0x000000455208723e */ /* 0x001fce00048070ff */
[----:B------:R-:W0:Y:S01]  /*4fb0*/  MUFU.EX2 R94, R94 ;  /* 0x0000005e005e7308 */ /* 0x000e220000000800 */
[----:B-1----:R-:W-:-:S01]  /*4fc0*/  FADD.FTZ R5, R67, R70 ;  /* 0x0000004643057221 */ /* 0x002fc20000010000 */
[----:B------:R-:W-:-:S06]  /*4fd0*/  IMAD.MOV.U32 R70, RZ, RZ, R119 ;  /* 0x000000ffff467224 */ /* 0x000fcc00078e0077 */
[----:B------:R-:W1:Y:S01]  /*4fe0*/  MUFU.EX2 R88, R88 ;  /* 0x0000005800587308 */ /* 0x000e620000000800 */
[----:B--2---:R-:W-:-:S07]  /*4ff0*/  FADD.FTZ R7, R45, R4 ;  /* 0x000000042d077221 */ /* 0x004fce0000010000 */
[----:B------:R-:W2:Y:S01]  /*5000*/  MUFU.EX2 R90, R90 ;  /* 0x0000005a005a7308 */ /* 0x000ea20000000800 */
[C---:B0-----:R-:W-:Y:S01]  /*5010*/  F2FP.SATFINITE.E4M3.F32.PACK_AB_MERGE_C R218, R94.reuse, R67, R8 ;  /* 0x000000435eda723e */ /* 0x041fe20004807008 */
[----:B------:R-:W-:Y:S01]  /*5020*/  FADD.FTZ R94, R94, R5 ;  /* 0x000000055e5e7221 */ /* 0x000fe20000010000 */
[----:B------:R-:W-:-:S03]  /*5030*/  IMAD.MOV.U32 R67, RZ, RZ, R119 ;  /* 0x000000ffff437224 */ /* 0x000fc600078e0077 */
[----:B------:R-:W-:Y:S01]  /*5040*/  FADD.FTZ R69, R69, R94 ;  /* 0x0000005e45457221 */ /* 0x000fe20000010000 */
[----:B------:R-:W-:Y:S01]  /*5050*/  IMAD.MOV.U32 R94, RZ, RZ, R119 ;  /* 0x000000ffff5e7224 */ /* 0x000fe200078e0077 */
[----:B------:R-:W0:Y:S01]  /*5060*/  MUFU.EX2 R71, R71 ;  /* 0x0000004700477308 */ /* 0x000e220000000800 */
[----:B-1----:R-:W-:-:S01]  /*5070*/  FADD.FTZ R7, R88, R7 ;  /* 0x0000000758077221 */ /* 0x002fc20000010000 */
[----:B------:R-:W-:Y:S01]  /*5080*/  FADD.FTZ R4, R82, R69 ;  /* 0x0000004552047221 */ /* 0x000fe20000010000 */
[--C-:B------:R-:W-:Y:S02]  /*5090*/  IMAD.MOV.U32 R82, RZ, RZ, R119.reuse ;  /* 0x000000ffff527224 */ /* 0x100fe400078e0077 */
[----:B------:R-:W-:Y:S02]  /*50a0*/  IMAD.MOV.U32 R69, RZ, RZ, R119 ;  /* 0x000000ffff457224 */ /* 0x000fe400078e0077 */
[----:B--2---:R-:W-:-:S01]  /*50b0*/  FADD.FTZ R6, R90, R7 ;  /* 0x000000075a067221 */ /* 0x004fc20000010000 */
[----:B0-----:R-:W-:-:S03]  /*50c0*/  F2FP.SATFINITE.E4M3.F32.PACK_AB_MERGE_C R3, R71, R90, RZ ;  /* 0x0000005a4703723e */ /* 0x001fc600048070ff */
[----:B------:R-:W-:Y:S01]  /*50d0*/  FADD.FTZ R6, R71, R6 ;  /* 0x0000000647067221 */ /* 0x000fe20000010000 */
[----:B------:R-:W-:Y:S01]  /*50e0*/  IMAD.MOV.U32 R90, RZ, RZ, R119 ;  /* 0x000000ffff5a7224 */ /* 0x000fe200078e0077 */
[----:B------:R-:W-:Y:S01]  /*50f0*/  F2FP.SATFINITE.E4M3.F32.PACK_AB_MERGE_C R219, R88, R45, R3 ;  /* 0x0000002d58db723e */ /* 0x000fe20004807003 */
[--C-:B------:R-:W-:Y:S02]  /*5100*/  IMAD.MOV.U32 R88, RZ, RZ, R119.reuse ;  /* 0x000000ffff587224 */ /* 0x100fe400078e0077 */
[--C-:B------:R-:W-:Y:S02]  /*5110*/  IMAD.MOV.U32 R71, RZ, RZ, R119.reuse ;  /* 0x000000ffff477224 */ /* 0x100fe400078e0077 */
[----:B------:R-:W-:Y:S01]  /*5120*/  IMAD.MOV.U32 R45, RZ, RZ, R119 ;  /* 0x000000ffff2d7224 */ /* 0x000fe200078e0077 */
[----:B------:R-:W-:Y:S06]  /*5130*/  @!P1 BRA `(.L_x_3644) ;  /* 0x0000003800f89947 */ /* 0x000fec0003800000 */
[----:B------:R-:W-:Y:S01]  /*5140*/  IMAD.MOV.U32 R5, RZ, RZ, R122 ;  /* 0x000000ffff057224 */ /* 0x000fe200078e007a */
[----:B------:R-:W-:Y:S01]  /*5150*/  CS2R R118, SRZ ;  /* 0x0000000000767805 */ /* 0x000fe2000001ff00 */
[----:B------:R-:W-:Y:S01]  /*5160*/  IMAD.MOV.U32 R3, RZ, RZ, R120 ;  /* 0x000000ffff037224 */ /* 0x000fe200078e0078 */
        /* <DEDUP_REMOVED lines=47> */
[----:B------:R-:W-:Y:S01]  /*5460*/  UIADD3 UR52, UR50, -0x2, URZ ;  /* 0xfffffffe32347890 */ /* 0x000fe2000fffe03f */
[----:B------:R-:W-:Y:S01]  /*5470*/  UMOV UR53, UR44 ;  /* 0x0000002c00357c82 */ /* 0x000fe20008000000 */
[----:B------:R-:W-:Y:S01]  /*5480*/  UMOV UR51, UR43 ;  /* 0x0000002b00337c82 */ /* 0x000fe20008000000 */
[----:B------:R-:W-:-:S09]  /*5490*/  ULDC UR50, c[0x0][0x988] ;  /* 0x0002620000327ab9 */ /* 0x000fd20000000800 */
.L_x_3655:
[----:B------:R-:W-:Y:S01]  /*54a0*/  ISETP.NE.AND P2, PT, RZ, UR38, PT ;  /* 0x00000026ff007c0c */ /* 0x000fe2000bf45270 */
[----:B------:R-:W-:-:S04]  /*54b0*/  UISETP.NE.AND UP0, UPT, UR51, 0x1, UPT ;  /* 0x000000013300788c */ /* 0x000fc8000bf05270 */
[----:B------:R-:W-:-:S04]  /*54c0*/  USEL UR44, URZ, 0x1, UP0 ;  /* 0x000000013f2c7887 */ /* 0x000fc80008000000 */
[----:B------:R-:W-:-:S04]  /*54d0*/  ULOP3.LUT UR44, UR53, UR44, URZ, 0x3c, !UPT ;  /* 0x0000002c352c7292 */ /* 0x000fc8000f8e3c3f */
[----:B------:R-:W-:Y:S08]  /*54e0*/  @P2 BRA `(.L_x_3645) ;  /* 0x0000000000382947 */ /* 0x000ff00003800000 */
[----:B------:R-:W-:Y:S05]  /*54f0*/  @!P0 BRA `(.L_x_3646) ;  /* 0x0000000000048947 */ /* 0x000fea0003800000 */
[----:B------:R-:W-:Y:S01]  /*5500*/  BPT.TRAP 0x1 ;  /* 0x000000040000795c */ /* 0x000fe20000300000 */
.L_x_3646:
[----:B------:R-:W-:Y:S01]  /*5510*/  UIADD3 UR6, UR51, 0x1, URZ ;  /* 0x0000000133067890 */ /* 0x000fe2000fffe03f */
[----:B------:R-:W-:-:S03]  /*5520*/  IMAD.U32 R7, RZ, RZ, UR44 ;  /* 0x0000002cff077e24 */ /* 0x000fc6000f8e00ff */
[----:B------:R-:W-:Y:S02]  /*5530*/  UISETP.NE.AND UP0, UPT, UR6, 0x2, UPT ;  /* 0x000000020600788c */ /* 0x000fe4000bf05270 */
[----:B------:R-:W-:Y:S02]  /*5540*/  SHF.L.U32 R7, R7, 0x1f, RZ ;  /* 0x0000001f07077819 */ /* 0x000fe400000006ff */
[----:B------:R-:W-:-:S04]  /*5550*/  USEL UR6, UR6, URZ, UP0 ;  /* 0x0000003f06067287 */ /* 0x000fc80008000000 */
[----:B------:R-:W-:-:S09]  /*5560*/  ULEA UR6, UR6, UR39, 0x3 ;  /* 0x0000002706067291 */ /* 0x000fd2000f8e183f */
[----:B------:R0:W1:Y:S01]  /*5570*/  SYNCS.PHASECHK.TRANS64.TRYWAIT P1, [UR6+0x33430], R7 ;  /* 0x03343007ff0075a7 */ /* 0x0000620008020146 */
[----:B------:R-:W-:Y:S05]  /*5580*/  @!P0 BRA `(.L_x_3647) ;  /* 0x0000000000048947 */ /* 0x000fea0003800000 */
[----:B------:R-:W-:Y:S01]  /*5590*/  BPT.TRAP 0x1 ;  /* 0x000000040000795c */ /* 0x000fe20000300000 */
.L_x_3647:
[----:B-1----:R-:W-:Y:S05]  /*55a0*/  @P1 BRA `(.L_x_3645) ;  /* 0x0000000000081947 */ /* 0x002fea0003800000 */
[----:B------:R-:W1:Y:S02]  /*55b0*/  SYNCS.PHASECHK.TRANS64.TRYWAIT P1, [UR6+0x33430], R7 ;  /* 0x03343007ff0075a7 */ /* 0x000e640008020146 */
[----:B-1----:R-:W-:Y:S05]  /*55c0*/  @!P1 BRA `(.L_x_3648) ;  /* 0x000000bc00a49947 */ /* 0x002fea0003800000 */
.L_x_3645:
[----:B01----:R-:W-:Y:S01]  /*55d0*/  VIADD R7, R23, 0x8 ;  /* 0x0000000817077836 */ /* 0x003fe20000000000 */
[----:B------:R-:W-:Y:S01]  /*55e0*/  UIADD3 UR43, UR51, 0x1, URZ ;  /* 0x00000001332b7890 */ /* 0x000fe2000fffe03f */
[----:B------:R-:W-:Y:S01]  /*55f0*/  UMOV UR27, 0x80000020 ;  /* 0x80000020001b7882 */ /* 0x000fe20000000000 */
[----:B------:R-:W-:Y:S02]  /*5600*/  UMOV UR28, UR24 ;  /* 0x00000018001c7c82 */ /* 0x000fe40008000000 */
[----:B------:R0:W-:Y:S01]  /*5610*/  BAR.SYNC.DEFER_BLOCKING R7, 0x100 ;  /* 0x000400070000751d */ /* 0x0001e20000010000 */
[----:B------:R-:W-:-:S04]  /*5620*/  UISETP.NE.AND UP0, UPT, UR43, 0x2, UPT ;  /* 0x000000022b00788c */ /* 0x000fc8000bf05270 */
[----:B------:R-:W-:Y:S01]  /*5630*/  USEL UR43, UR43, URZ, UP0 ;  /* 0x0000003f2b2b7287 */ /* 0x000fe20008000000 */
[----:B------:R-:W-:Y:S01]  /*5640*/  UMOV UR29, UR25 ;  /* 0x00000019001d7c82 */ /* 0x000fe20008000000 */
[----:B------:R-:W-:Y:S02]  /*5650*/  UMOV UR31, 0x80000020 ;  /* 0x80000020001f7882 */ /* 0x000fe40000000000 */
[----:B------:R-:W-:Y:S01]  /*5660*/  UIMAD UR54, UR43, 0x780, UR47 ;  /* 0x000007802b3678a4 */ /* 0x000fe2000f8e022f */
[----:B------:R-:W-:Y:S01]  /*5670*/  UMOV UR32, UR24 ;  /* 0x0000001800207c82 */ /* 0x000fe20008000000 */
[----:B------:R-:W-:Y:S02]  /*5680*/  UMOV UR33, UR25 ;  /* 0x0000001900217c82 */ /* 0x000fe40008000000 */
[----:B------:R-:W-:Y:S02]  /*5690*/  UIADD3 UR30, UR54, 0x80, URZ ;  /* 0x00000080361e7890 */ /* 0x000fe4000fffe03f */
[----:B------:R-:W-:-:S02]  /*56a0*/  UIADD3 UR34, UR54, 0x100, URZ ;  /* 0x0000010036227890 */ /* 0x000fc4000fffe03f */
[----:B------:R-:W-:Y:S01]  /*56b0*/  UMOV UR26, UR54 ;  /* 0x00000036001a7c82 */ /* 0x000fe20008000000 */
[----:B------:R-:W-:Y:S01]  /*56c0*/  UMOV UR35, 0x80000020 ;  /* 0x8000002000237882 */ /* 0x000fe20000000000 */
[----:B------:R-:W-:Y:S01]  /*56d0*/  UIADD3 UR6, UR54, 0x200, URZ ;  /* 0x0000020036067890 */ /* 0x000fe2000fffe03f */
[----:B------:R-:W-:Y:S01]  /*56e0*/  UMOV UR7, 0x80000020 ;  /* 0x8000002000077882 */ /* 0x000fe20000000000 */
[----:B------:R-:W-:Y:S01]  /*56f0*/  UIADD3 UR10, UR54, 0x202, URZ ;  /* 0x00000202360a7890 */ /* 0x000fe2000fffe03f */
[----:B------:R-:W-:Y:S01]  /*5700*/  WARPGROUP.ARRIVE ;  /* 0x00000000000079c5 */ /* 0x000fe20000000000 */
[----:B------:R-:W-:Y:S01]  /*5710*/  UMOV UR11, 0x80000020 ;  /* 0x80000020000b7882 */ /* 0x000fe20000000000 */
[----:B------:R-:W-:Y:S01]  /*5720*/  UIADD3 UR14, UR54, 0x282, URZ ;  /* 0x00000282360e7890 */ /* 0x000fe2000fffe03f */
[----:B------:R-:W-:Y:S01]  /*5730*/  UMOV UR15, 0x80000020 ;  /* 0x80000020000f7882 */ /* 0x000fe20000000000 */
[----:B------:R-:W-:Y:S02]  /*5740*/  UIADD3 UR18, UR54, 0x500, URZ ;  /* 0x0000050036127890 */ /* 0x000fe4000fffe03f */
[----:B------:R-:W-:Y:S01]  /*5750*/  QGMMA.64x32x32.F32.E4M3.E4M3 R184, gdesc[UR24], RZ, !UPT, gsb0 ;  /* 0x0060000018b879f3 */ /* 0x000fe2000c0008ff */
[----:B------:R-:W-:Y:S01]  /*5760*/  UIADD3 UR26, UR54, 0x180, URZ ;  /* 0x00000180361a7890 */ /* 0x000fe2000fffe03f */
[----:B------:R-:W-:Y:S01]  /*5770*/  UMOV UR27, 0x80000020 ;  /* 0x80000020001b7882 */ /* 0x000fe20000000000 */
[----:B------:R-:W-:Y:S01]  /*5780*/  UMOV UR19, 0x80000020 ;  /* 0x8000002000137882 */ /* 0x000fe20000000000 */
[----:B------:R-:W-:Y:S01]  /*5790*/  UIADD3 UR22, UR54, 0x502, URZ ;  /* 0x0000050236167890 */ /* 0x000fe2000fffe03f */
[----:B------:R-:W-:Y:S01]  /*57a0*/  UMOV UR23, 0x80000020 ;  /* 0x8000002000177882 */ /* 0x000fe20000000000 */
[----:B------:R-:W-:-:S02]  /*57b0*/  WARPGROUP.DEPBAR.LE gsb0, 0x0 ;  /* 0x00008000000079c5 */ /* 0x000fc40000010000 */
[----:B------:R-:W-:-:S06]  /*57c0*/  WARPGROUP.ARRIVE ;  /* 0x00000000000079c5 */ /* 0x000fcc0000000000 */
[----:B------:R-:W-:Y:S01]  /*57d0*/  QGMMA.64x32x32.F32.E4M3.E4M3 R168, gdesc[UR28], RZ, !UPT, gsb0 ;  /* 0x006000001ca879f3 */ /* 0x000fe2000c0008ff */
[----:B------:R-:W-:Y:S01]  /*57e0*/  UIADD3 UR30, UR54, 0x82, URZ ;  /* 0x00000082361e7890 */ /* 0x000fe2000fffe03f */
[----:B------:R-:W-:Y:S01]  /*57f0*/  UMOV UR28, UR4 ;  /* 0x00000004001c7c82 */ /* 0x000fe20008000000 */
[----:B------:R-:W-:Y:S01]  /*5800*/  UMOV UR29, UR5 ;  /* 0x00000005001d7c82 */ /* 0x000fe20008000000 */
[----:B------:R-:W-:Y:S01]  /*5810*/  UMOV UR31, 0x80000020 ;  /* 0x80000020001f7882 */ /* 0x000fe20000000000 */
[----:B------:R-:W-:Y:S02]  /*5820*/  WARPGROUP.DEPBAR.LE gsb0, 0x0 ;  /* 0x00008000000079c5 */ /* 0x000fe40000010000 */
        /* <DEDUP_REMOVED lines=18> */
[----:B------:R-:W-:Y:S01]  /*5950*/  UIADD3 UR6, UR54, 0x182, URZ ;  /* 0x0000018236067890 */ /* 0x000fe2000fffe03f */
[----:B------:R-:W-:Y:S01]  /*5960*/  UMOV UR7, 0x80000020 ;  /* 0x8000002000077882 */ /* 0x000fe20000000000 */
[----:B------:R-:W-:Y:S02]  /*5970*/  WARPGROUP.DEPBAR.LE gsb0, 0x0 ;  /* 0x00008000000079c5 */ /* 0x000fe40000010000 */
[----:B------:R-:W-:-:S06]  /*5980*/  WARPGROUP.ARRIVE ;  /* 0x00000000000079c5 */ /* 0x000fcc0000000000 */
[----:B------:R-:W-:Y:S01]  /*5990*/  QGMMA.64x32x32.F32.E4M3.E4M3 R168, gdesc[UR28], R168, gsb0 ;  /* 0x006000001ca879f3 */ /* 0x000fe200080008a8 */
[----:B------:R-:W-:Y:S01]  /*59a0*/  UIADD3 UR30, UR54, 0x300, URZ ;  /* 0x00000300361e7890 */ /* 0x000fe2000fffe03f */
[----:B------:R-:W-:Y:S01]  /*59b0*/  UMOV UR28, UR8 ;  /* 0x00000008001c7c82 */ /* 0x000fe20008000000 */
[----:B------:R-:W-:Y:S01]  /*59c0*/  UMOV UR29, UR9 ;  /* 0x00000009001d7c82 */ /* 0x000fe20008000000 */
        /* <DEDUP_REMOVED lines=106> */
[----:B------:R-:W-:Y:S01]  /*6070*/  UIADD3 UR54, UR54, 0x702, URZ ;  /* 0x0000070236367890 */ /* 0x000fe2000fffe03f */
[----:B------:R-:W-:Y:S02]  /*6080*/  WARPGROUP.DEPBAR.LE gsb0, 0x0 ;  /* 0x00008000000079c5 */ /* 0x000fe40000010000 */
[----:B------:R-:W-:-:S06]  /*6090*/  WARPGROUP.ARRIVE ;  /* 0x00000000000079c5 */ /* 0x000fcc0000000000 */
[----:B------:R-:W-:Y:S03]  /*60a0*/  QGMMA.64x32x32.F32.E4M3.E4M3 R168, gdesc[UR28], R168, gsb0 ;  /* 0x006000001ca879f3 */ /* 0x000fe600080008a8 */
        /* <DEDUP_REMOVED lines=12> */
[----:B0-----:R-:W-:Y:S05]  /*6170*/  @P2 BRA `(.L_x_3649) ;  /* 0x00000000002c2947 */ /* 0x001fea0003800000 */
[----:B------:R-:W-:Y:S05]  /*6180*/  @!P0 BRA `(.L_x_3650) ;  /* 0x0000000000048947 */ /* 0x000fea0003800000 */
[----:B------:R-:W-:Y:S01]  /*6190*/  BPT.TRAP 0x1 ;  /* 0x000000040000795c */ /* 0x000fe20000300000 */
.L_x_3650:
[----:B------:R-:W-:Y:S01]  /*61a0*/  ULEA UR6, UR51, UR39, 0x3 ;  /* 0x0000002733067291 */ /* 0x000fe2000f8e183f */
[----:B------:R-:W-:-:S05]  /*61b0*/  IMAD.U32 R7, RZ, RZ, UR53 ;  /* 0x00000035ff077e24 */ /* 0x000fca000f8e00ff */
[----:B------:R-:W-:-:S04]  /*61c0*/  SHF.L.U32 R7, R7, 0x1f, RZ ;  /* 0x0000001f07077819 */ /* 0x000fc800000006ff */
[----:B------:R0:W1:Y:S01]  /*61d0*/  SYNCS.PHASECHK.TRANS64.TRYWAIT P1, [UR6+0x33450], R7 ;  /* 0x03345007ff0075a7 */ /* 0x0000620008020146 */
[----:B------:R-:W-:Y:S05]  /*61e0*/  @!P0 BRA `(.L_x_3651) ;  /* 0x0000000000048947 */ /* 0x000fea0003800000 */
[----:B------:R-:W-:Y:S01]  /*61f0*/  BPT.TRAP 0x1 ;  /* 0x000000040000795c */ /* 0x000fe20000300000 */
.L_x_3651:
[----:B-1----:R-:W-:Y:S05]  /*6200*/  @P1 BRA `(.L_x_3649) ;  /* 0x0000000000081947 */ /* 0x002fea0003800000 */
[----:B------:R-:W1:Y:S02]  /*6210*/  SYNCS.PHASECHK.TRANS64.TRYWAIT P1, [UR6+0x33450], R7 ;  /* 0x03345007ff0075a7 */ /* 0x000e640008020146 */
[----:B-1----:R-:W-:Y:S05]  /*6220*/  @!P1 BRA `(.L_x_3652) ;  /* 0x000000b000a49947 */ /* 0x002fea0003800000 */
.L_x_3649:
[----:B------:R-:W-:Y:S01]  /*6230*/  UIADD3 UR6, UR39, 0x200, URZ ;  /* 0x0000020027067890 */ /* 0x000fe2000fffe03f */
[----:B------:R-:W-:Y:S01]  /*6240*/  WARPGROUP.ARRIVE ;  /* 0x00000000000079c5 */ /* 0x000fe20000000000 */
[----:B------:R-:W-:Y:S01]  /*6250*/  UMOV UR7, 0xc0000010 ;  /* 0xc000001000077882 */ /* 0x000fe20000000000 */
[----:B01----:R-:W-:Y:S01]  /*6260*/  IADD3 R7, -R23, 0xb, RZ ;  /* 0x0000000b17077810 */ /* 0x003fe20007ffe1ff */
[----:B------:R-:W-:-:S04]  /*6270*/  USHF.R.U32.HI UR6, URZ, 0x4, UR6 ;  /* 0x000000043f067899 */ /* 0x000fc80008011606 */
[----:B------:R-:W-:-:S04]  /*6280*/  ULOP3.LUT UR6, UR6, 0x3fff, URZ, 0xc0, !UPT ;  /* 0x00003fff06067892 */ /* 0x000fc8000f8ec03f */
[----:B------:R-:W-:-:S04]  /*6290*/  ULOP3.LUT UR6, UR6, 0x10000, URZ, 0xfc, !UPT ;  /* 0x0001000006067892 */ /* 0x000fc8000f8efc3f */
[----:B------:R-:W-:-:S07]  /*62a0*/  UIMAD UR10, UR51, 0x780, UR6 ;  /* 0x00000780330a78a4 */ /* 0x000fce000f8e0206 */
[----:B------:R-:W-:Y:S02]  /*62b0*/  UMOV UR6, UR10 ;  /* 0x0000000a00067c82 */ /* 0x000fe40008000000 */
[----:B------:R-:W-:Y:S01]  /*62c0*/  QGMMA.64x192x32.F32.E4M3.E4M3 R24, R200, gdesc[UR4], R24, gsb0 ;  /* 0x02e00004c8187df3 */ /* 0x000fe20008000818 */
[----:B------:R-:W-:Y:S01]  /*62d0*/  UIADD3 UR6, UR10, 0x180, URZ ;  /* 0x000001800a067890 */ /* 0x000fe2000fffe03f */
[----:B------:R-:W-:Y:S01]  /*62e0*/  UMOV UR7, 0xc0000010 ;  /* 0xc000001000077882 */ /* 0x000fe20000000000 */
[----:B------:R-:W-:Y:S02]  /*62f0*/  WARPGROUP.DEPBAR.LE gsb0, 0x0 ;  /* 0x00008000000079c5 */ /* 0x000fe40000010000 */
[----:B------:R-:W-:-:S15]  /*6300*/  WARPGROUP.ARRIVE ;  /* 0x00000000000079c5 */ /* 0x000fde0000000000 */
        /* <DEDUP_REMOVED lines=15> */
[----:B------:R-:W-:Y:S03]  /*6400*/  QGMMA.64x192x32.F32.E4M3.E4M3 R24, R216, gdesc[UR4], R24, gsb0 ;  /* 0x02e00004d8187df3 */ /* 0x000fe60008000818 */
[----:B------:R-:W-:Y:S02]  /*6410*/  WARPGROUP.DEPBAR.LE gsb0, 0x0 ;  /* 0x00008000000079c5 */ /* 0x000fe40000010000 */
[----:B------:R0:W-:Y:S06]  /*6420*/  BAR.ARV R7, 0x100 ;  /* 0x000400070000751d */ /* 0x0001ec0000002000 */
[----:B------:R-:W-:Y:S05]  /*6430*/  @!P0 BRA `(.L_x_3653) ;  /* 0x0000000000048947 */ /* 0x000fea0003800000 */
[----:B------:R-:W-:Y:S01]  /*6440*/  BPT.TRAP 0x1 ;  /* 0x000000040000795c */ /* 0x000fe20000300000 */
.L_x_3653:
[C---:B------:R-:W-:Y:S01]  /*6450*/  FMUL.FTZ R8, R0.reuse, R184 ;  /* 0x000000b800087220 */ /* 0x040fe20000410000 */
[C---:B------:R-:W-:Y:S01]  /*6460*/  FMUL.FTZ R10, R0.reuse, R186 ;  /* 0x000000ba000a7220 */ /* 0x040fe20000410000 */
[C---:B0-----:R-:W-:Y:S01]  /*6470*/  FMUL.FTZ R7, R0.reuse, R185 ;  /* 0x000000b900077220 */ /* 0x041fe20000410000 */
        /* <DEDUP_REMOVED lines=19> */
[----:B------:R-:W2:Y:S01]  /*65b0*/  MUFU.TANH R7, R7 ;  /* 0x0000000700077308 */ /* 0x000ea20000002400 */
[----:B0-----:R-:W-:Y:S01]  /*65c0*/  FMNMX.FTZ R190, R8, R3, !PT ;  /* 0x0000000308be7209 */ /* 0x001fe20007810000 */
[C---:B------:R-:W-:Y:S01]  /*65d0*/  FMUL.FTZ R172, R0.reuse, R172 ;  /* 0x000000ac00ac7220 */ /* 0x040fe20000410000 */
[C---:B------:R-:W-:Y:S01]  /*65e0*/  FMUL.FTZ R174, R0.reuse, R174 ;  /* 0x000000ae00ae7220 */ /* 0x040fe20000410000 */
[C---:B------:R-:W-:Y:S01]  /*65f0*/  FMUL.FTZ R173, R0.reuse, R173 ;  /* 0x000000ad00ad7220 */ /* 0x040fe20000410000 */
[C---:B------:R-:W-:Y:S01]  /*6600*/  FMUL.FTZ R175, R0.reuse, R175 ;  /* 0x000000af00af7220 */ /* 0x040fe20000410000 */
[C---:B------:R-:W-:Y:S01]  /*6610*/  FMUL.FTZ R176, R0.reuse, R176 ;  /* 0x000000b000b07220 */ /* 0x040fe20000410000 */
[----:B------:R-:W-:Y:S01]  /*6620*/  FMUL.FTZ R178, R0, R178 ;  /* 0x000000b200b27220 */ /* 0x000fe20000410000 */
[----:B------:R-:W0:Y:S01]  /*6630*/  MUFU.TANH R9, R9 ;  /* 0x0000000900097308 */ /* 0x000e220000002400 */
        /* <DEDUP_REMOVED lines=16> */
[----:B0-----:R-:W-:Y:S01]  /*6740*/  FMNMX.FTZ R192, R9, R192, !PT ;  /* 0x000000c009c07209 */ /* 0x001fe20007810000 */
[C---:B------:R-:W-:Y:S01]  /*6750*/  FMUL.FTZ R157, R0.reuse, R157 ;  /* 0x0000009d009d7220 */ /* 0x040fe20000410000 */
[C---:B------:R-:W-:Y:S01]  /*6760*/  FMUL.FTZ R159, R0.reuse, R159 ;  /* 0x0000009f009f7220 */ /* 0x040fe20000410000 */
[C---:B------:R-:W-:Y:S01]  /*6770*/  FMUL.FTZ R160, R0.reuse, R160 ;  /* 0x000000a000a07220 */ /* 0x040fe20000410000 */
[C---:B------:R-:W-:Y:S01]  /*6780*/  FMUL.FTZ R162, R0.reuse, R162 ;  /* 0x000000a200a27220 */ /* 0x040fe20000410000 */
[C---:B------:R-:W-:Y:S01]  /*6790*/  FMUL.FTZ R161, R0.reuse, R161 ;  /* 0x000000a100a17220 */ /* 0x040fe20000410000 */
[C---:B------:R-:W-:Y:S01]  /*67a0*/  FMUL.FTZ R163, R0.reuse, R163 ;  /* 0x000000a300a37220 */ /* 0x040fe20000410000 */
        /* <DEDUP_REMOVED lines=46> */
[----:B------:R-:W-:Y:S01]  /*6a90*/  FMUL.FTZ R135, R0, R135 ;  /* 0x0000008700877220 */ /* 0x000fe20000410000 */
[----:B------:R-:W-:Y:S01]  /*6aa0*/  UMOV UR6, UR50 ;  /* 0x0000003200067c82 */ /* 0x000fe20008000000 */
[----:B------:R-:W0:Y:S01]  /*6ab0*/  MUFU.TANH R185, R185 ;  /* 0x000000b900b97308 */ /* 0x000e220000002400 */
[----:B-1----:R-:W-:Y:S01]  /*6ac0*/  FMNMX.FTZ R120, R20, R191, !PT ;  /* 0x000000bf14787209 */ /* 0x002fe20007810000 */
[----:B------:R-:W-:Y:S01]  /*6ad0*/  IMAD.U32 R197, RZ, RZ, UR6 ;  /* 0x00000006ffc57e24 */ /* 0x000fe2000f8e00ff */
[----:B------:R-:W-:-:S04]  /*6ae0*/  ULEA UR7, UR43, UR39, 0x3 ;  /* 0x000000272b077291 */ /* 0x000fc8000f8e183f */
[----:B------:R-:W-:Y:S01]  /*6af0*/  UIADD3 UR7, UR7, 0x33440, URZ ;  /* 0x0003344007077890 */ /* 0x000fe2000fffe03f */
[----:B------:R-:W1:Y:S01]  /*6b00*/  MUFU.TANH R187, R187 ;  /* 0x000000bb00bb7308 */ /* 0x000e620000002400 */
[----:B--2---:R-:W-:Y:S02]  /*6b10*/  FMNMX.FTZ R190, R184, R193, !PT ;  /* 0x000000c1b8be7209 */ /* 0x004fe40007810000 */
[----:B------:R-:W-:-:S05]  /*6b20*/  UPRMT UR7, UR37, 0x654, UR7 ;  /* 0x0000065425077896 */ /* 0x000fca0008000007 */
[----:B------:R-:W2:Y:S01]  /*6b30*/  MUFU.TANH R186, R186 ;  /* 0x000000ba00ba7308 */ /* 0x000ea20000002400 */
[----:B0-----:R-:W-:-:S03]  /*6b40*/  FMNMX.FTZ R191, R185, R120, !PT ;  /* 0x00000078b9bf7209 */ /* 0x001fc60007810000 */
[----:B------:R-:W-:Y:S04]  /*6b50*/  SYNCS.ARRIVE.TRANS64.RED.A1T0 RZ, [UR7], RZ ;  /* 0x000000ffffff79a7 */ /* 0x000fe80008100407 */
[----:B------:R-:W0:Y:S01]  /*6b60*/  MUFU.TANH R188, R188 ;  /* 0x000000bc00bc7308 */ /* 0x000e220000002400 */
[----:B-1----:R-:W-:Y:S01]  /*6b70*/  FMNMX.FTZ R193, R187, R190, !PT ;  /* 0x000000bebbc17209 */ /* 0x002fe20007810000 */
[----:B------:R-:W-:-:S06]  /*6b80*/  FMUL.FTZ R190, R0, R122 ;  /* 0x0000007a00be7220 */ /* 0x000fcc0000410000 */
        /* <DEDUP_REMOVED lines=127> */
[----:B--2---:R-:W-:-:S05]  /*7380*/  FMNMX.FTZ R191, R133, R120, !PT ;  /* 0x0000007885bf7209 */ /* 0x004fca0007810000 */
[----:B------:R-:W2:Y:S01]  /*7390*/  SHFL.BFLY PT, R120, R191, 0x2, 0x1f ;  /* 0x0c401f00bf787f89 */ /* 0x000ea200000e0000 */
[----:B0-----:R-:W-:-:S04]  /*73a0*/  FMNMX.FTZ R122, R134, R193, !PT ;  /* 0x000000c1867a7209 */ /* 0x001fc80007810000 */
[----:B-1----:R-:W-:-:S05]  /*73b0*/  FMNMX.FTZ R192, R135, R122, !PT ;  /* 0x0000007a87c07209 */ /* 0x002fca0007810000 */
[----:B------:R-:W0:Y:S01]  /*73c0*/  SHFL.BFLY PT, R195, R192, 0x2, 0x1f ;  /* 0x0c401f00c0c37f89 */ /* 0x000e2200000e0000 */
[----:B--2---:R-:W-:-:S05]  /*73d0*/  FMNMX.FTZ R193, R191, R120, !PT ;  /* 0x00000078bfc17209 */ /* 0x004fca0007810000 */
[----:B------:R-:W1:Y:S01]  /*73e0*/  SHFL.BFLY PT, R120, R193, 0x1, 0x1f ;  /* 0x0c201f00c1787f89 */ /* 0x000e6200000e0000 */
[----:B0-----:R-:W-:-:S05]  /*73f0*/  FMNMX.FTZ R195, R192, R195, !PT ;  /* 0x000000c3c0c37209 */ /* 0x001fca0007810000 */
[----:B------:R-:W0:Y:S01]  /*7400*/  SHFL.BFLY PT, R122, R195, 0x1, 0x1f ;  /* 0x0c201f00c37a7f89 */ /* 0x000e2200000e0000 */
[----:B-1----:R-:W-:-:S05]  /*7410*/  FMNMX.FTZ R120, R193, R120, !PT ;  /* 0x00000078c1787209 */ /* 0x002fca0007810000 */
        /* <DEDUP_REMOVED lines=8> */
[--C-:B------:R-:W-:Y:S01]  /*74a0*/  FFMA.FTZ R129, R132, UR6, -R192.reuse ;  /* 0x0000000684817c23 */ /* 0x100fe200080108c0 */
[----:B0-----:R-:W-:Y:S01]  /*74b0*/  FMNMX.FTZ R122, R195, R122, !PT ;  /* 0x0000007ac37a7209 */ /* 0x001fe20007810000 */
[--C-:B------:R-:W-:Y:S01]  /*74c0*/  FFMA.FTZ R132, R133, UR6, -R192.reuse ;  /* 0x0000000685847c23 */ /* 0x100fe200080108c0 */
[----:B------:R-:W-:-:S01]  /*74d0*/  FFMA.FTZ R8, R8, UR6, -R192 ;  /* 0x0000000608087c23 */ /* 0x000fc200080108c0 */
[--C-:B------:R-:W-:Y:S01]  /*74e0*/  FFMA.FTZ R7, R7, UR6, -R192.reuse ;  /* 0x0000000607077c23 */ /* 0x100fe200080108c0 */
[----:B------:R-:W-:-:S01]  /*74f0*/  FFMA.FTZ R11, R11, UR6, -R192 ;  /* 0x000000060b0b7c23 */ /* 0x000fc200080108c0 */
[----:B------:R-:W-:Y:S01]  /*7500*/  FADD.FTZ R3, -R122, R5 ;  /* 0x000000057a037221 */ /* 0x000fe20000010100 */
[----:B------:R-:W-:-:S01]  /*7510*/  FFMA.FTZ R12, R12, UR6, -R192 ;  /* 0x000000060c0c7c23 */ /* 0x000fc200080108c0 */
[----:B------:R0:W-:Y:S01]  /*7520*/  MUFU.EX2 R5, R191 ;  /* 0x000000bf00057308 */ /* 0x0001e20000000800 */
[----:B------:R-:W-:-:S01]  /*7530*/  FFMA.FTZ R15, R15, UR6, -R192 ;  /* 0x000000060f0f7c23 */ /* 0x000fc200080108c0 */
[----:B------:R-:W-:Y:S01]  /*7540*/  FMUL.FTZ R3, R3, UR6 ;  /* 0x0000000603037c20 */ /* 0x000fe20008410000 */
[----:B------:R-:W-:-:S01]  /*7550*/  FFMA.FTZ R20, R20, UR6, -R192 ;  /* 0x0000000614147c23 */ /* 0x000fc200080108c0 */
[--C-:B------:R-:W-:Y:S01]  /*7560*/  FFMA.FTZ R185, R185, UR6, -R192.reuse ;  /* 0x00000006b9b97c23 */ /* 0x100fe200080108c0 */
[----:B------:R-:W-:-:S01]  /*7570*/  FFMA.FTZ R186, R186, UR6, -R192 ;  /* 0x00000006baba7c23 */ /* 0x000fc200080108c0 */
[--C-:B------:R-:W-:Y:S01]  /*7580*/  FFMA.FTZ R168, R168, UR6, -R192.reuse ;  /* 0x00000006a8a87c23 */ /* 0x100fe200080108c0 */
[----:B------:R-:W-:-:S01]  /*7590*/  FFMA.FTZ R169, R169, UR6, -R192 ;  /* 0x00000006a9a97c23 */ /* 0x000fc200080108c0 */
[----:B------:R-:W1:Y:S01]  /*75a0*/  MUFU.EX2 R8, R8 ;  /* 0x0000000800087308 */ /* 0x000e620000000800 */
[----:B0-----:R-:W-:-:S02]  /*75b0*/  IMAD.U32 R191, RZ, RZ, UR6 ;  /* 0x00000006ffbf7e24 */ /* 0x001fc4000f8e00ff */
[--C-:B------:R-:W-:Y:S01]  /*75c0*/  FFMA.FTZ R172, R172, UR6, -R192.reuse ;  /* 0x00000006acac7c23 */ /* 0x100fe200080108c0 */
[----:B------:R-:W-:-:S01]  /*75d0*/  FFMA.FTZ R173, R173, UR6, -R192 ;  /* 0x00000006adad7c23 */ /* 0x000fc200080108c0 */
[----:B------:R-:W-:Y:S01]  /*75e0*/  FFMA.FTZ R176, R176, UR6, -R192 ;  /* 0x00000006b0b07c23 */ /* 0x000fe200080108c0 */
[----:B------:R-:W-:-:S01]  /*75f0*/  FFMA.FTZ R133, R122, R191, -8 ;  /* 0xc10000007a857423 */ /* 0x000fc200000100bf */
        /* <DEDUP_REMOVED lines=11> */
[----:B-1----:R-:W-:-:S01]  /*76b0*/  FFMA.FTZ R4, R5, R4, R8 ;  /* 0x0000000405047223 */ /* 0x002fc20000010008 */
        /* <DEDUP_REMOVED lines=8> */
[----:B------:R-:W-:Y:S01]  /*7740*/  FFMA.FTZ R182, R182, UR6, -R133 ;  /* 0x00000006b6b67c23 */ /* 0x000fe20008010885 */
[----:B------:R-:W-:-:S01]  /*7750*/  FFMA.FTZ R181, R181, UR6, -R192 ;  /* 0x00000006b5b57c23 */ /* 0x000fc200080108c0 */
[----:B------:R-:W-:Y:S01]  /*7760*/  FFMA.FTZ R183, R183, UR6, -R133 ;  /* 0x00000006b7b77c23 */ /* 0x000fe20008010885 */
[----:B------:R-:W-:-:S01]  /*7770*/  FFMA.FTZ R152, R152, UR6, -R192 ;  /* 0x0000000698987c23 */ /* 0x000fc200080108c0 */
[----:B------:R-:W-:Y:S01]  /*7780*/  FFMA.FTZ R154, R154, UR6, -R133 ;  /* 0x000000069a9a7c23 */ /* 0x000fe20008010885 */
[----:B------:R-:W-:-:S01]  /*7790*/  FFMA.FTZ R153, R153, UR6, -R192 ;  /* 0x0000000699997c23 */ /* 0x000fc200080108c0 */
[----:B------:R-:W2:Y:S01]  /*77a0*/  MUFU.EX2 R9, R9 ;  /* 0x0000000900097308 */ /* 0x000ea20000000800 */
[----:B0-----:R-:W-:-:S01]  /*77b0*/  FFMA.FTZ R6, R3, R6, R10 ;  /* 0x0000000603067223 */ /* 0x001fc2000001000a */
[----:B------:R-:W-:Y:S01]  /*77c0*/  FFMA.FTZ R155, R155, UR6, -R133 ;  /* 0x000000069b9b7c23 */ /* 0x000fe20008010885 */
[----:B------:R-:W-:-:S01]  /*77d0*/  FFMA.FTZ R156, R156, UR6, -R192 ;  /* 0x000000069c9c7c23 */ /* 0x000fc200080108c0 */
[----:B------:R-:W-:Y:S01]  /*77e0*/  FFMA.FTZ R158, R158, UR6, -R133 ;  /* 0x000000069e9e7c23 */ /* 0x000fe20008010885 */
[----:B------:R-:W-:-:S01]  /*77f0*/  FFMA.FTZ R157, R157, UR6, -R192 ;  /* 0x000000069d9d7c23 */ /* 0x000fc200080108c0 */
[----:B------:R-:W-:Y:S01]  /*7800*/  FFMA.FTZ R159, R159, UR6, -R133 ;  /* 0x000000069f9f7c23 */ /* 0x000fe20008010885 */
[----:B------:R-:W-:-:S01]  /*7810*/  FFMA.FTZ R160, R160, UR6, -R192 ;  /* 0x00000006a0a07c23 */ /* 0x000fc200080108c0 */
[----:B------:R-:W0:Y:S01]  /*7820*/  MUFU.EX2 R11, R11 ;  /* 0x0000000b000b7308 */ /* 0x000e220000000800 */
[----:B-1----:R-:W-:-:S01]  /*7830*/  FADD.FTZ R4, R7, R4 ;  /* 0x0000000407047221 */ /* 0x002fc20000010000 */
[----:B------:R-:W-:Y:S01]  /*7840*/  FFMA.FTZ R162, R162, UR6, -R133 ;  /* 0x00000006a2a27c23 */ /* 0x000fe20008010885 */
[----:B------:R-:W-:-:S01]  /*7850*/  FFMA.FTZ R161, R161, UR6, -R192 ;  /* 0x00000006a1a17c23 */ /* 0x000fc200080108c0 */
[----:B------:R-:W-:Y:S01]  /*7860*/  FFMA.FTZ R163, R163, UR6, -R133 ;  /* 0x00000006a3a37c23 */ /* 0x000fe20008010885 */
[----:B------:R-:W-:-:S01]  /*7870*/  FFMA.FTZ R164, R164, UR6, -R192 ;  /* 0x00000006a4a47c23 */ /* 0x000fc200080108c0 */
[----:B------:R-:W-:Y:S01]  /*7880*/  FFMA.FTZ R166, R166, UR6, -R133 ;  /* 0x00000006a6a67c23 */ /* 0x000fe20008010885 */
[----:B------:R-:W-:-:S01]  /*7890*/  FFMA.FTZ R165, R165, UR6, -R192 ;  /* 0x00000006a5a57c23 */ /* 0x000fc200080108c0 */
[----:B------:R-:W1:Y:S01]  /*78a0*/  MUFU.EX2 R13, R13 ;  /* 0x0000000d000d7308 */ /* 0x000e620000000800 */
[----:B--2---:R-:W-:-:S01]  /*78b0*/  FADD.FTZ R6, R9, R6 ;  /* 0x0000000609067221 */ /* 0x004fc20000010000 */
[----:B------:R-:W-:Y:S01]  /*78c0*/  FFMA.FTZ R167, R167, UR6, -R133 ;  /* 0x00000006a7a77c23 */ /* 0x000fe20008010885 */
[----:B------:R-:W-:-:S01]  /*78d0*/  FFMA.FTZ R136, R136, UR6, -R192 ;  /* 0x0000000688887c23 */ /* 0x000fc200080108c0 */
[----:B------:R-:W-:Y:S01]  /*78e0*/  FFMA.FTZ R138, R138, UR6, -R133 ;  /* 0x000000068a8a7c23 */ /* 0x000fe20008010885 */
[----:B------:R-:W-:-:S01]  /*78f0*/  FFMA.FTZ R137, R137, UR6, -R192 ;  /* 0x0000000689897c23 */ /* 0x000fc200080108c0 */
[----:B------:R-:W-:Y:S01]  /*7900*/  FFMA.FTZ R139, R139, UR6, -R133 ;  /* 0x000000068b8b7c23 */ /* 0x000fe20008010885 */
[----:B------:R-:W-:-:S01]  /*7910*/  FFMA.FTZ R140, R140, UR6, -R192 ;  /* 0x000000068c8c7c23 */ /* 0x000fc200080108c0 */
[----:B------:R-:W2:Y:S01]  /*7920*/  MUFU.EX2 R12, R12 ;  /* 0x0000000c000c7308 */ /* 0x000ea20000000800 */
[----:B0-----:R-:W-:-:S01]  /*7930*/  FADD.FTZ R191, R11, R4 ;  /* 0x000000040bbf7221 */ /* 0x001fc20000010000 */
        /* <DEDUP_REMOVED lines=25> */
[----:B------:R-:W-:-:S05]  /*7ad0*/  FFMA.FTZ R133, R135, UR6, -R133 ;  /* 0x0000000687857c23 */ /* 0x000fca0008010885 */
        /* <DEDUP_REMOVED lines=140> */
[----:B--2---:R-:W-:-:S03]  /*83a0*/  FADD.FTZ R4, R132, R191 ;  /* 0x000000bf84047221 */ /* 0x004fc60000010000 */
[----:B0-----:R-:W-:Y:S01]  /*83b0*/  FADD.FTZ R6, R133, R135 ;  /* 0x0000008785067221 */ /* 0x001fe20000010000 */
[----:B------:R-:W-:Y:S06]  /*83c0*/  @!P0 BRA `(.L_x_3654) ;  /* 0x0000000000048947 */ /* 0x000fec0003800000 */
[----:B------:R-:W-:Y:S01]  /*83d0*/  BPT.TRAP 0x1 ;  /* 0x000000040000795c */ /* 0x000fe20000300000 */
.L_x_3654:
[----:B------:R-:W-:Y:S01]  /*83e0*/  ULEA UR7, UR51, UR39, 0x3 ;  /* 0x0000002733077291 */ /* 0x000fe2000f8e183f */
[----:B------:R-:W-:Y:S01]  /*83f0*/  ISETP.LT.AND P1, PT, RZ, UR52, PT ;  /* 0x00000034ff007c0c */ /* 0x000fe2000bf21270 */
[----:B------:R-:W-:Y:S01]  /*8400*/  UIADD3 UR10, UR52, -0x1, URZ ;  /* 0xffffffff340a7890 */ /* 0x000fe2000fffe03f */
[----:B------:R-:W-:Y:S01]  /*8410*/  F2FP.SATFINITE.E4M3.F32.PACK_AB_MERGE_C R11, R12, R11, RZ ;  /* 0x0000000b0c0b723e */ /* 0x000fe200048070ff */
[----:B------:R-:W-:Y:S01]  /*8420*/  UIADD3 UR7, UR7, 0x33460, URZ ;  /* 0x0003346007077890 */ /* 0x000fe2000fffe03f */
[----:B------:R-:W-:Y:S01]  /*8430*/  F2FP.SATFINITE.E4M3.F32.PACK_AB_MERGE_C R13, R14, R13, RZ ;  /* 0x0000000d0e0d723e */ /* 0x000fe200048070ff */
[----:B------:R-:W-:Y:S01]  /*8440*/  UMOV UR53, UR44 ;  /* 0x0000002c00357c82 */ /* 0x000fe20008000000 */
[----:B------:R-:W-:Y:S01]  /*8450*/  F2FP.SATFINITE.E4M3.F32.PACK_AB_MERGE_C R185, R186, R185, RZ ;  /* 0x000000b9bab9723e */ /* 0x000fe200048070ff */
[----:B------:R-:W-:Y:S01]  /*8460*/  UPRMT UR7, UR37, 0x654, UR7 ;  /* 0x0000065425077896 */ /* 0x000fe20008000007 */
[----:B------:R-:W-:Y:S01]  /*8470*/  F2FP.SATFINITE.E4M3.F32.PACK_AB_MERGE_C R187, R188, R187, RZ ;  /* 0x000000bbbcbb723e */ /* 0x000fe200048070ff */
[----:B------:R-:W-:Y:S01]  /*8480*/  UMOV UR52, UR10 ;  /* 0x0000000a00347c82 */ /* 0x000fe20008000000 */
[----:B------:R-:W-:Y:S01]  /*8490*/  F2FP.SATFINITE.E4M3.F32.PACK_AB_MERGE_C R172, R173, R172, RZ ;  /* 0x000000acadac723e */ /* 0x000fe200048070ff */
[----:B------:R-:W-:Y:S01]  /*84a0*/  UMOV UR51, UR43 ;  /* 0x0000002b00337c82 */ /* 0x000fe20008000000 */
[----:B------:R-:W-:Y:S01]  /*84b0*/  F2FP.SATFINITE.E4M3.F32.PACK_AB_MERGE_C R174, R175, R174, RZ ;  /* 0x000000aeafae723e */ /* 0x000fe200048070ff */
[-C--:B------:R-:W-:Y:S01]  /*84c0*/  FMUL.FTZ R24, R24, R5.reuse ;  /* 0x0000000518187220 */ /* 0x080fe20000410000 */
[----:B------:R-:W-:Y:S01]  /*84d0*/  F2FP.SATFINITE.E4M3.F32.PACK_AB_MERGE_C R180, R181, R180, RZ ;  /* 0x000000b4b5b4723e */ /* 0x000fe200048070ff */
[-C--:B------:R-:W-:Y:S01]  /*84e0*/  FMUL.FTZ R25, R25, R5.reuse ;  /* 0x0000000519197220 */ /* 0x080fe20000410000 */
[----:B------:R-:W-:Y:S01]  /*84f0*/  F2FP.SATFINITE.E4M3.F32.PACK_AB_MERGE_C R182, R183, R182, RZ ;  /* 0x000000b6b7b6723e */ /* 0x000fe200048070ff */
[----:B------:R-:W-:Y:S01]  /*8500*/  SYNCS.ARRIVE.TRANS64.RED.A1T0 RZ, [UR7], RZ ;  /* 0x000000ffffff79a7 */ /* 0x000fe20008100407 */
[----:B------:R-:W-:Y:S01]  /*8510*/  F2FP.SATFINITE.E4M3.F32.PACK_AB_MERGE_C R156, R157, R156, RZ ;  /* 0x0000009c9d9c723e */ /* 0x000fe200048070ff */
[-C--:B------:R-:W-:Y:S01]  /*8520*/  FMUL.FTZ R28, R28, R5.reuse ;  /* 0x000000051c1c7220 */ /* 0x080fe20000410000 */
        /* <DEDUP_REMOVED lines=13> */
[----:B------:R-:W-:Y:S01]  /*8600*/  FMUL.FTZ R41, R41, R5 ;  /* 0x0000000529297220 */ /* 0x000fe20000410000 */
[----:B------:R-:W-:Y:S01]  /*8610*/  F2FP.SATFINITE.E4M3.F32.PACK_AB_MERGE_C R121, R124, R121, RZ ;  /* 0x000000797c79723e */ /* 0x000fe200048070ff */
[-C--:B------:R-:W-:Y:S01]  /*8620*/  FMUL.FTZ R44, R44, R5.reuse ;  /* 0x000000052c2c7220 */ /* 0x080fe20000410000 */
[----:B------:R-:W-:Y:S01]  /*8630*/  F2FP.SATFINITE.E4M3.F32.PACK_AB_MERGE_C R126, R127, R126, RZ ;  /* 0x0000007e7f7e723e */ /* 0x000fe200048070ff */
[----:B------:R-:W-:Y:S01]  /*8640*/  FMUL.FTZ R45, R45, R5 ;  /* 0x000000052d2d7220 */ /* 0x000fe20000410000 */
[----:B------:R-:W-:Y:S01]  /*8650*/  F2FP.SATFINITE.E4M3.F32.PACK_AB_MERGE_C R129, R132, R129, RZ ;  /* 0x000000818481723e */ /* 0x000fe200048070ff */
[-C--:B------:R-:W-:Y:S01]  /*8660*/  FMUL.FTZ R48, R48, R5.reuse ;  /* 0x0000000530307220 */ /* 0x080fe20000410000 */
[----:B------:R-:W-:Y:S01]  /*8670*/  F2FP.SATFINITE.E4M3.F32.PACK_AB_MERGE_C R134, R133, R134, RZ ;  /* 0x000000868586723e */ /* 0x000fe200048070ff */
        /* <DEDUP_REMOVED lines=83> */
[----:B------:R-:W-:Y:S01]  /*8bb0*/  F2FP.SATFINITE.E4M3.F32.PACK_AB_MERGE_C R200, R7, R8, R11 ;  /* 0x0000000807c8723e */ /* 0x000fe2000480700b */
[----:B------:R-:W-:Y:S01]  /*8bc0*/  IMAD.MOV.U32 R5, RZ, RZ, R122 ;  /* 0x000000ffff057224 */ /* 0x000fe200078e007a */
[----:B------:R-:W-:Y:S01]  /*8bd0*/  F2FP.SATFINITE.E4M3.F32.PACK_AB_MERGE_C R201, R9, R10, R13 ;  /* 0x0000000a09c9723e */ /* 0x000fe2000480700d */
[----:B------:R-:W-:Y:S01]  /*8be0*/  IMAD.MOV.U32 R3, RZ, RZ, R120 ;  /* 0x000000ffff037224 */ /* 0x000fe200078e0078 */
        /* <DEDUP_REMOVED lines=17> */
[----:B------:R-:W-:Y:S01]  /*8d00*/  F2FP.SATFINITE.E4M3.F32.PACK_AB_MERGE_C R219, R131, R130, R134 ;  /* 0x0000008283db723e */ /* 0x000fe20004807086 */
[----:B------:R-:W-:Y:S06]  /*8d10*/  @P1 BRA `(.L_x_3655) ;  /* 0xffffffc400e01947 */ /* 0x000fec000383ffff */
.L_x_3644:
[----:B------:R-:W-:Y:S06]  /*8d20*/  BAR.ARV 0x8, 0x180 ;  /* 0x0206000000007b1d */ /* 0x000fec0000002000 */
[----:B------:R-:W-:Y:S05]  /*8d30*/  @!P0 BRA `(.L_x_3656) ;  /* 0x0000000000048947 */ /* 0x000fea0003800000 */
[----:B------:R-:W-:Y:S01]  /*8d40*/  BPT.TRAP 0x1 ;  /* 0x000000040000795c */ /* 0x000fe20000300000 */
.L_x_3656:
[----:B------:R-:W-:Y:S01]  /*8d50*/  ULEA UR4, UR43, UR39, 0x3 ;  /* 0x000000272b047291 */ /* 0x000fe2000f8e183f */
[----:B------:R-:W-:-:S04]  /*8d60*/  MOV R0, UR44 ;  /* 0x0000002c00007c02 */ /* 0x000fc80008000f00 */
[----:B------:R-:W-:-:S04]  /*8d70*/  SHF.L.U32 R0, R0, 0x1f, RZ ;  /* 0x0000001f00007819 */ /* 0x000fc800000006ff */
[----:B------:R0:W1:Y:S01]  /*8d80*/  SYNCS.PHASECHK.TRANS64.TRYWAIT P1, [UR4+0x33450], R0 ;  /* 0x03345000ff0075a7 */ /* 0x0000620008020144 */
[----:B------:R-:W-:Y:S05]  /*8d90*/  @!P0 BRA `(.L_x_3657) ;  /* 0x0000000000048947 */ /* 0x000fea0003800000 */
[----:B------:R-:W-:Y:S01]  /*8da0*/  BPT.TRAP 0x1 ;  /* 0x000000040000795c */ /* 0x000fe20000300000 */
.L_x_3657:
[----:B-1----:R-:W-:Y:S05]  /*8db0*/  @P1 BRA `(.L_x_3658) ;  /* 0x0000000000081947 */ /* 0x002fea0003800000 */
[----:B------:R-:W1:Y:S02]  /*8dc0*/  SYNCS.PHASECHK.TRANS64.TRYWAIT P1, [UR4+0x33450], R0 ;  /* 0x03345000ff0075a7 */ /* 0x000e640008020144 */
[----:B-1----:R-:W-:Y:S05]  /*8dd0*/  @!P1 BRA `(.L_x_3659) ;  /* 0x0000008400d09947 */ /* 0x002fea0003800000 */
.L_x_3658:
[----:B------:R-:W-:Y:S01]  /*8de0*/  UIADD3 UR5, UR39, 0x200, URZ ;  /* 0x0000020027057890 */ /* 0x000fe2000fffe03f */
[----:B------:R-:W-:Y:S01]  /*8df0*/  WARPGROUP.ARRIVE ;  /* 0x00000000000079c5 */ /* 0x000fe20000000000 */
[----:B------:R-:W-:Y:S01]  /*8e00*/  UMOV UR11, 0xc0000010 ;  /* 0xc0000010000b7882 */ /* 0x000fe20000000000 */
[----:B------:R-:W-:Y:S01]  /*8e10*/  ULDC.64 UR8, c[0x0][0x9a0] ;  /* 0x0002680000087ab9 */ /* 0x000fe20000000a00 */
[----:B------:R-:W-:Y:S01]  /*8e20*/  USHF.R.U32.HI UR5, URZ, 0x4, UR5 ;  /* 0x000000043f057899 */ /* 0x000fe20008011605 */
[----:B------:R-:W-:Y:S01]  /*8e30*/  IMAD.MOV.U32 R5, RZ, RZ, 0x3f800000 ;  /* 0x3f800000ff057424 */ /* 0x000fe200078e00ff */
[----:B------:R-:W-:Y:S02]  /*8e40*/  UISETP.NE.U32.AND UP0, UPT, UR8, URZ, UPT ;  /* 0x0000003f0800728c */ /* 0x000fe4000bf05070 */
[----:B------:R-:W-:Y:S02]  /*8e50*/  ULOP3.LUT UR5, UR5, 0x3fff, URZ, 0xc0, !UPT ;  /* 0x00003fff05057892 */ /* 0x000fe4000f8ec03f */
[----:B------:R-:W-:-:S02]  /*8e60*/  UISETP.NE.AND.EX UP0, UPT, UR9, URZ, UPT, UP0 ;  /* 0x0000003f0900728c */ /* 0x000fc4000bf05300 */
[----:B------:R-:W-:-:S04]  /*8e70*/  ULOP3.LUT UR5, UR5, 0x10000, URZ, 0xfc, !UPT ;  /* 0x0001000005057892 */ /* 0x000fc8000f8efc3f */
[----:B------:R-:W-:Y:S01]  /*8e80*/  UIMAD UR5, UR43, 0x780, UR5 ;  /* 0x000007802b0578a4 */ /* 0x000fe2000f8e0205 */
[----:B------:R-:W-:-:S04]  /*8e90*/  PLOP3.LUT P1, PT, PT, PT, UP0, 0x80, 0x0 ;  /* 0x000000000000781c */ /* 0x000fc80003f2f008 */
[----:B------:R-:W-:Y:S02]  /*8ea0*/  @UP0 USHF.R.S32.HI UR7, URZ, 0x1f, UR40 ;  /* 0x0000001f3f070899 */ /* 0x000fe40008011428 */
[----:B------:R-:W-:Y:S01]  /*8eb0*/  UMOV UR10, UR5 ;  /* 0x00000005000a7c82 */ /* 0x000fe20008000000 */
[----:B------:R-:W-:Y:S01]  /*8ec0*/  @UP0 ULDC.64 UR12, c[0x0][0x9c8] ;  /* 0x00027200000c0ab9 */ /* 0x000fe20000000a00 */
[----:B------:R-:W-:Y:S01]  /*8ed0*/  QGMMA.64x192x32.F32.E4M3.E4M3 R24, R200, gdesc[UR8], R24, gsb0 ;  /* 0x02e00008c8187df3 */ /* 0x000fe20008000818 */
[----:B------:R-:W-:Y:S01]  /*8ee0*/  UIADD3 UR10, UR5, 0x180, URZ ;  /* 0x00000180050a7890 */ /* 0x000fe2000fffe03f */
[----:B------:R-:W-:Y:S01]  /*8ef0*/  UMOV UR11, 0xc0000010 ;  /* 0xc0000010000b7882 */ /* 0x000fe20000000000 */
[----:B------:R-:W-:-:S04]  /*8f00*/  @UP0 UIMAD UR7, UR7, UR12, URZ ;  /* 0x0000000c070702a4 */ /* 0x000fc8000f8e023f */
[----:B------:R-:W-:Y:S01]  /*8f10*/  @UP0 UIMAD UR7, UR40, UR13, UR7 ;  /* 0x0000000d280702a4 */ /* 0x000fe2000f8e0207 */
[----:B------:R-:W-:Y:S02]  /*8f20*/  WARPGROUP.DEPBAR.LE gsb0, 0x0 ;  /* 0x00008000000079c5 */ /* 0x000fe40000010000 */
[----:B------:R-:W-:-:S10]  /*8f30*/  WARPGROUP.ARRIVE ;  /* 0x00000000000079c5 */ /* 0x000fd40000000000 */
[----:B------:R-:W-:Y:S01]  /*8f40*/  QGMMA.64x192x32.F32.E4M3.E4M3 R24, R204, gdesc[UR8], R24, gsb0 ;  /* 0x02e00008cc187df3 */ /* 0x000fe20008000818 */
[----:B------:R-:W-:Y:S01]  /*8f50*/  UIADD3 UR10, UR5, 0x300, URZ ;  /* 0x00000300050a7890 */ /* 0x000fe2000fffe03f */
[----:B------:R-:W-:Y:S01]  /*8f60*/  UMOV UR11, 0xc0000010 ;  /* 0xc0000010000b7882 */ /* 0x000fe20000000000 */
[----:B------:R-:W-:Y:S02]  /*8f70*/  WARPGROUP.DEPBAR.LE gsb0, 0x0 ;  /* 0x00008000000079c5 */ /* 0x000fe40000010000 */
[----:B------:R-:W-:-:S15]  /*8f80*/  WARPGROUP.ARRIVE ;  /* 0x00000000000079c5 */ /* 0x000fde0000000000 */
[----:B------:R-:W-:Y:S01]  /*8f90*/  QGMMA.64x192x32.F32.E4M3.E4M3 R24, R208, gdesc[UR8], R24, gsb0 ;  /* 0x02e00008d0187df3 */ /* 0x000fe20008000818 */
[----:B------:R-:W-:Y:S01]  /*8fa0*/  @UP0 UIADD3 UR10, -UR40, URZ, URZ ;  /* 0x0000003f280a0290 */ /* 0x000fe2000fffe13f */
[----:B------:R-:W-:-:S03]  /*8fb0*/  @UP0 ULDC UR11, c[0x0][0xc44] ;  /* 0x00031100000b0ab9 */ /* 0x000fc60000000800 */
[----:B------:R-:W-:Y:S02]  /*8fc0*/  @UP0 UIMAD UR14, UR11, UR10, UR42 ;  /* 0x0000000a0b0e02a4 */ /* 0x000fe4000f8e022a */
[----:B------:R-:W-:Y:S02]  /*8fd0*/  @UP0 UIMAD.WIDE.U32 UR10, UR40, UR12, URZ ;  /* 0x0000000c280a02a5 */ /* 0x000fe4000f8e003f */
[----:B------:R-:W-:Y:S01]  /*8fe0*/  @UP0 USHF.R.S32.HI UR15, URZ, 0x1f, UR14 ;  /* 0x0000001f3f0f0899 */ /* 0x000fe2000801140e */
[----:B------:R-:W-:Y:S01]  /*8ff0*/  @UP0 ULDC.64 UR12, c[0x0][0x9d0] ;  /* 0x00027400000c0ab9 */ /* 0x000fe20000000a00 */
[----:B------:R-:W-:Y:S02]  /*9000*/  @UP0 UIADD3 UR11, UR11, UR7, URZ ;  /* 0x000000070b0b0290 */ /* 0x000fe4000fffe03f */
[----:B------:R-:W-:Y:S02]  /*9010*/  @UP0 UIMAD UR7, UR15, UR12, URZ ;  /* 0x0000000c0f0702a4 */ /* 0x000fe4000f8e023f */
[----:B------:R-:W-:-:S02]  /*9020*/  @UP0 UIMAD.WIDE.U32 UR10, UR14, UR12, UR10 ;  /* 0x0000000c0e0a02a5 */ /* 0x000fc4000f8e000a */
[----:B------:R-:W-:Y:S02]  /*9030*/  @UP0 UIMAD UR7, UR14, UR13, UR7 ;  /* 0x0000000d0e0702a4 */ /* 0x000fe4000f8e0207 */
[----:B------:R-:W-:Y:S02]  /*9040*/  @UP0 ULEA UR8, UP1, UR10, UR8, 0x2 ;  /* 0x000000080a080291 */ /* 0x000fe4000f82103f */
[----:B------:R-:W-:-:S04]  /*9050*/  @UP0 UIADD3 UR7, UR11, UR7, URZ ;  /* 0x000000070b070290 */ /* 0x000fc8000fffe03f */
[----:B------:R-:W-:Y:S01]  /*9060*/  @UP0 ULEA.HI.X UR9, UR10, UR9, UR7, 0x2, UP1 ;  /* 0x000000090a090291 */ /* 0x000fe200088f1407 */
[----:B------:R-:W-:-:S05]  /*9070*/  IMAD.U32 R8, RZ, RZ, UR8 ;  /* 0x00000008ff087e24 */ /* 0x000fca000f8e00ff */
[----:B------:R-:W-:-:S05]  /*9080*/  IMAD.U32 R9, RZ, RZ, UR9 ;  /* 0x00000009ff097e24 */ /* 0x000fca000f8e00ff */
[----:B------:R2:W3:Y:S01]  /*9090*/  @P1 LDG.E R5, desc[UR48][R8.64] ;  /* 0x0000003008051981 */ /* 0x0004e2000c1e1900 */
[----:B------:R-:W-:Y:S01]  /*90a0*/  UIADD3 UR10, UR5, 0x480, URZ ;  /* 0x00000480050a7890 */ /* 0x000fe2000fffe03f */
[----:B------:R-:W-:Y:S01]  /*90b0*/  UMOV UR11, 0xc0000010 ;  /* 0xc0000010000b7882 */ /* 0x000fe20000000000 */
[----:B------:R-:W-:Y:S02]  /*90c0*/  WARPGROUP.DEPBAR.LE gsb0, 0x0 ;  /* 0x00008000000079c5 */ /* 0x000fe40000010000 */
[----:B------:R-:W-:-:S06]  /*90d0*/  WARPGROUP.ARRIVE ;  /* 0x00000000000079c5 */ /* 0x000fcc0000000000 */
[----:B------:R-:W-:Y:S01]  /*90e0*/  QGMMA.64x192x32.F32.E4M3.E4M3 R24, R212, gdesc[UR8], R24, gsb0 ;  /* 0x02e00008d4187df3 */ /* 0x000fe20008000818 */
[----:B------:R-:W-:Y:S01]  /*90f0*/  UIADD3 UR10, UR5, 0x600, URZ ;  /* 0x00000600050a7890 */ /* 0x000fe2000fffe03f */
[----:B------:R-:W-:Y:S01]  /*9100*/  UMOV UR11, 0xc0000010 ;  /* 0xc0000010000b7882 */ /* 0x000fe20000000000 */
[----:B-1----:R-:W1:Y:S04]  /*9110*/  SHFL.BFLY PT, R3, R4, 0x2, 0x1f ;  /* 0x0c401f0004037f89 */ /* 0x002e6800000e0000 */
[----:B------:R-:W4:Y:S01]  /*9120*/  SHFL.BFLY PT, R7, R6, 0x2, 0x1f ;  /* 0x0c401f0006077f89 */ /* 0x000f2200000e0000 */
[----:B-1----:R-:W-:-:S01]  /*9130*/  FADD.FTZ R3, R3, R4 ;  /* 0x0000000403037221 */ /* 0x002fc20000010000 */
[----:B----4-:R-:W-:-:S04]  /*9140*/  FADD.FTZ R7, R7, R6 ;  /* 0x0000000607077221 */ /* 0x010fc80000010000 */
[----:B0-----:R-:W0:Y:S04]  /*9150*/  SHFL.BFLY PT, R0, R3, 0x1, 0x1f ;  /* 0x0c201f0003007f89 */ /* 0x001e2800000e0000 */
[----:B--2---:R-:W1:Y:S01]  /*9160*/  SHFL.BFLY PT, R8, R7, 0x1, 0x1f ;  /* 0x0c201f0007087f89 */ /* 0x004e6200000e0000 */
[----:B------:R-:W-:Y:S02]  /*9170*/  IMAD.MOV.U32 R4, RZ, RZ, RZ ;  /* 0x000000ffff047224 */ /* 0x000fe400078e00ff */
[----:B0-----:R-:W-:Y:S01]  /*9180*/  FADD.FTZ R10, R3, R0 ;  /* 0x00000000030a7221 */ /* 0x001fe20000010000 */
[----:B-1----:R-:W-:-:S04]  /*9190*/  FADD.FTZ R11, R7, R8 ;  /* 0x00000008070b7221 */ /* 0x002fc80000010000 */
[C---:B------:R-:W-:Y:S01]  /*91a0*/  FSETP.NE.FTZ.AND P1, PT, R10.reuse, RZ, PT ;  /* 0x000000ff0a00720b */ /* 0x040fe20003f35000 */
[----:B------:R-:W-:Y:S01]  /*91b0*/  FMUL.FTZ R12, R10, 0.00390625 ;  /* 0x3b8000000a0c7820 */ /* 0x000fe20000410000 */
[----:B------:R-:W-:-:S04]  /*91c0*/  FMUL.FTZ R13, R11, 0.00390625 ;  /* 0x3b8000000b0d7820 */ /* 0x000fc80000410000 */
[----:B------:R-:W-:Y:S02]  /*91d0*/  FSETP.NE.FTZ.AND P2, PT, R12, RZ, PT ;  /* 0x000000ff0c00720b */ /* 0x000fe40003f55000 */
[----:B------:R-:W-:-:S05]  /*91e0*/  FSETP.NE.FTZ.AND P3, PT, R13, RZ, PT ;  /* 0x000000ff0d00720b */ /* 0x000fca0003f75000 */
[----:B------:R-:W-:Y:S01]  /*91f0*/  @P1 MUFU.RCP R4, R10 ;  /* 0x0000000a00041308 */ /* 0x000fe20000001000 */
[----:B------:R-:W-:Y:S01]  /*9200*/  FSETP.NE.FTZ.AND P1, PT, R11, RZ, PT ;  /* 0x000000ff0b00720b */ /* 0x000fe20003f35000 */
[----:B------:R-:W-:-:S06]  /*9210*/  IMAD.MOV.U32 R8, RZ, RZ, RZ ;  /* 0x000000ffff087224 */ /* 0x000fcc00078e00ff */
[----:B------:R-:W0:Y:S01]  /*9220*/  @P2 MUFU.LG2 R6, R12 ;  /* 0x0000000c00062308 */ /* 0x000e220000000c00 */
[----:B------:R-:W-:Y:S02]  /*9230*/  WARPGROUP.DEPBAR.LE gsb0, 0x0 ;  /* 0x00008000000079c5 */ /* 0x000fe40000010000 */
[----:B------:R-:W-:-:S06]  /*9240*/  WARPGROUP.ARRIVE ;  /* 0x00000000000079c5 */ /* 0x000fcc0000000000 */
[----:B------:R-:W-:Y:S01]  /*9250*/  QGMMA.64x192x32.F32.E4M3.E4M3 R24, R216, gdesc[UR8], R24, gsb0 ;  /* 0x02e00008d8187df3 */ /* 0x000fe20008000818 */
[----:B------:R-:W1:Y:S08]  /*9260*/  @P3 MUFU.LG2 R9, R13 ;  /* 0x0000000d00093308 */ /* 0x000e700000000c00 */
[----:B------:R-:W2:Y:S01]  /*9270*/  @P1 MUFU.RCP R8, R11 ;  /* 0x0000000b00081308 */ /* 0x000ea20000001000 */
[----:B------:R-:W-:-:S02]  /*9280*/  IMAD.U32 R7, RZ, RZ, UR6 ;  /* 0x00000006ff077e24 */ /* 0x000fc4000f8e00ff */
[----:B------:R-:W-:Y:S02]  /*9290*/  IMAD.U32 R14, RZ, RZ, UR6 ;  /* 0x00000006ff0e7e24 */ /* 0x000fe4000f8e00ff */
[----:B0-----:R-:W-:Y:S01]  /*92a0*/  @P2 FMUL.FTZ R6, R6, 0.69314718246459960938 ;  /* 0x3f31721806062820 */ /* 0x001fe20000410000 */
[----:B------:R-:W-:Y:S01]  /*92b0*/  @P2 FMUL.FTZ R7, R7, 0.69314718246459960938 ;  /* 0x3f31721807072820 */ /* 0x000fe20000410000 */
[----:B------:R-:W-:Y:S01]  /*92c0*/  @P3 FMUL.FTZ R10, R14, 0.69314718246459960938 ;  /* 0x3f3172180e0a3820 */ /* 0x000fe20000410000 */
[----:B-1----:R-:W-:Y:S01]  /*92d0*/  @P3 FMUL.FTZ R9, R9, 0.69314718246459960938 ;  /* 0x3f31721809093820 */ /* 0x002fe20000410000 */
[----:B------:R-:W-:Y:S02]  /*92e0*/  IMAD.MOV.U32 R3, RZ, RZ, -0x800000 ;  /* 0xff800000ff037424 */ /* 0x000fe400078e00ff */
[----:B------:R-:W-:Y:S01]  /*92f0*/  @P2 FFMA.FTZ R3, R7, R120, R6 ;  /* 0x0000007807032223 */ /* 0x000fe20000010006 */
[----:B------:R-:W-:Y:S02]  /*9300*/  IMAD.MOV.U32 R0, RZ, RZ, -0x800000 ;  /* 0xff800000ff007424 */ /* 0x000fe400078e00ff */
[----:B------:R-:W-:Y:S01]  /*9310*/  @P3 FFMA.FTZ R0, R10, R122, R9 ;  /* 0x0000007a0a003223 */ /* 0x000fe20000010009 */
[-C--:B---3--:R-:W-:Y:S01]  /*9320*/  FMUL.FTZ R9, R4, R5.reuse ;  /* 0x0000000504097220 */ /* 0x088fe20000410000 */
[----:B--2---:R-:W-:Y:S01]  /*9330*/  FMUL.FTZ R120, R8, R5 ;  /* 0x0000000508787220 */ /* 0x004fe20000410000 */
[----:B------:R-:W-:-:S02]  /*9340*/  WARPGROUP.DEPBAR.LE gsb0, 0x0 ;  /* 0x00008000000079c5 */ /* 0x000fc40000010000 */
[----:B------:R-:W-:Y:S05]  /*9350*/  @!P0 BRA `(.L_x_3660) ;  /* 0x0000000000048947 */ /* 0x000fea0003800000 */
[----:B------:R-:W-:Y:S01]  /*9360*/  BPT.TRAP 0x1 ;  /* 0x000000040000795c */ /* 0x000fe20000300000 */
.L_x_3660:
[----:B------:R-:W0:Y:S01]  /*9370*/  S2R R121, SR_TID.X ;  /* 0x0000000000797919 */ /* 0x000e220000002100 */
[----:B------:R-:W-:Y:S01]  /*9380*/  ULDC.64 UR6, c[0x4][0xd8] ;  /* 0x0100360000067ab9 */ /* 0x000fe20000000a00 */
[-C--:B------:R-:W-:Y:S01]  /*9390*/  FMUL.FTZ R14, R36, R9.reuse ;  /* 0x00000009240e7220 */ /* 0x080fe20000410000 */
[----:B------:R-:W1:Y:S01]  /*93a0*/  S2UR UR5, SR_SWINHI ;  /* 0x00000000000579c3 */ /* 0x000e620000002f00 */
        /* <DEDUP_REMOVED lines=28> */
[----:B0-----:R-:W-:-:S02]  /*9570*/  IMAD.SHL.U32 R4, R121, 0x4, RZ ;  /* 0x0000000479047824 */ /* 0x001fc400078e00ff */
[-C--:B------:R-:W-:Y:S01]  /*9580*/  FMUL.FTZ R48, R56, R9.reuse ;  /* 0x0000000938307220 */ /* 0x080fe20000410000 */
[-C--:B------:R-:W-:Y:S01]  /*9590*/  FMUL.FTZ R85, R93, R9.reuse ;  /* 0x000000095d557220 */ /* 0x080fe20000410000 */
[-C--:B------:R-:W-:Y:S01]  /*95a0*/  FMUL.FTZ R89, R100, R9.reuse ;  /* 0x0000000964597220 */ /* 0x080fe20000410000 */
[-C--:B------:R-:W-:Y:S01]  /*95b0*/  FMUL.FTZ R96, R97, R9.reuse ;  /* 0x0000000961607220 */ /* 0x080fe20000410000 */
[----:B------:R-:W-:Y:S01]  /*95c0*/  LOP3.LUT R4, R4, 0xc, RZ, 0xc0, !PT ;  /* 0x0000000c04047812 */ /* 0x000fe200078ec0ff */
[-C--:B------:R-:W-:Y:S01]  /*95d0*/  FMUL.FTZ R49, R61, R9.reuse ;  /* 0x000000093d317220 */ /* 0x080fe20000410000 */
[-C--:B------:R-:W-:Y:S01]  /*95e0*/  FMUL.FTZ R56, R64, R9.reuse ;  /* 0x0000000940387220 */ /* 0x080fe20000410000 */
[-C--:B------:R-:W-:Y:S01]  /*95f0*/  FMUL.FTZ R93, R101, R9.reuse ;  /* 0x00000009655d7220 */ /* 0x080fe20000410000 */
[----:B------:R-:W-:Y:S01]  /*9600*/  IADD3 R4, P0, R4, UR6, RZ ;  /* 0x0000000604047c10 */ /* 0x000fe2000ff1e0ff */
[-C--:B------:R-:W-:Y:S01]  /*9610*/  FMUL.FTZ R97, R108, R9.reuse ;  /* 0x000000096c617220 */ /* 0x080fe20000410000 */
[----:B------:R-:W-:Y:S01]  /*9620*/  FMUL.FTZ R100, R104, R9 ;  /* 0x0000000968647220 */ /* 0x000fe20000410000 */
[-C--:B------:R-:W-:Y:S01]  /*9630*/  FMUL.FTZ R8, R30, R120.reuse ;  /* 0x000000781e087220 */ /* 0x080fe20000410000 */
[-C--:B------:R-:W-:Y:S01]  /*9640*/  FMUL.FTZ R12, R31, R120.reuse ;  /* 0x000000781f0c7220 */ /* 0x080fe20000410000 */
[----:B------:R-:W-:Y:S01]  /*9650*/  IMAD.X R5, RZ, RZ, UR7, P0 ;  /* 0x00000007ff057e24 */ /* 0x000fe200080e06ff */
[----:B------:R-:W-:Y:S01]  /*9660*/  F2FP.BF16.F32.PACK_AB R11, R10, R11 ;  /* 0x0000000b0a0b723e */ /* 0x000fe200000010ff */
[-C--:B------:R-:W-:Y:S01]  /*9670*/  FMUL.FTZ R61, R76, R9.reuse ;  /* 0x000000094c3d7220 */ /* 0x080fe20000410000 */
[-C--:B------:R-:W-:Y:S01]  /*9680*/  FMUL.FTZ R64, R72, R9.reuse ;  /* 0x0000000948407220 */ /* 0x080fe20000410000 */
[-C--:B------:R-:W-:Y:S01]  /*9690*/  FMUL.FTZ R101, R109, R9.reuse ;  /* 0x000000096d657220 */ /* 0x080fe20000410000 */
[----:B------:R0:W2:Y:S01]  /*96a0*/  LDG.E.CONSTANT R36, desc[UR48][R4.64] ;  /* 0x0000003004247981 */ /* 0x0000a2000c1e9900 */
[-C--:B------:R-:W-:Y:S01]  /*96b0*/  FMUL.FTZ R104, R105, R9.reuse ;  /* 0x0000000969687220 */ /* 0x080fe20000410000 */
[-C--:B------:R-:W-:Y:S01]  /*96c0*/  FMUL.FTZ R108, R112, R9.reuse ;  /* 0x00000009706c7220 */ /* 0x080fe20000410000 */
[-C--:B------:R-:W-:Y:S01]  /*96d0*/  FMUL.FTZ R30, R46, R120.reuse ;  /* 0x000000782e1e7220 */ /* 0x080fe20000410000 */
[-C--:B------:R-:W-:Y:S01]  /*96e0*/  FMUL.FTZ R31, R42, R120.reuse ;  /* 0x000000782a1f7220 */ /* 0x080fe20000410000 */
[----:B------:R-:W-:Y:S01]  /*96f0*/  LOP3.LUT P0, R10, R121, 0x3, RZ, 0xc0, !PT ;  /* 0x00000003790a7812 */ /* 0x000fe2000780c0ff */
        /* <DEDUP_REMOVED lines=10> */
[-C--:B0-----:R-:W-:Y:S01]  /*97a0*/  FMUL.FTZ R4, R47, R120.reuse ;  /* 0x000000782f047220 */ /* 0x081fe20000410000 */
        /* <DEDUP_REMOVED lines=15> */
[----:B------:R-:W-:Y:S01]  /*98a0*/  F2FP.BF16.F32.PACK_AB R28, R28, R29 ;  /* 0x0000001d1c1c723e */ /* 0x000fe200000010ff */
[-C--:B------:R-:W-:Y:S01]  /*98b0*/  FMUL.FTZ R51, R66, R120.reuse ;  /* 0x0000007842337220 */ /* 0x080fe20000410000 */
[----:B------:R-:W-:Y:S01]  /*98c0*/  F2FP.BF16.F32.PACK_AB R33, R32, R33 ;  /* 0x000000212021723e */ /* 0x000fe200000010ff */
[-C--:B------:R-:W-:Y:S01]  /*98d0*/  FMUL.FTZ R74, R94, R120.reuse ;  /* 0x000000785e4a7220 */ /* 0x080fe20000410000 */
[----:B------:R-:W-:Y:S01]  /*98e0*/  ISETP.EQ.OR P0, PT, R10, 0x3, !P0 ;  /* 0x000000030a00780c */ /* 0x000fe20004702670 */
[-C--:B------:R-:W-:Y:S01]  /*98f0*/  FMUL.FTZ R78, R95, R120.reuse ;  /* 0x000000785f4e7220 */ /* 0x080fe20000410000 */
[-C--:B------:R-:W-:Y:S01]  /*9900*/  FMUL.FTZ R82, R102, R120.reuse ;  /* 0x0000007866527220 */ /* 0x080fe20000410000 */
[-C--:B------:R-:W-:Y:S01]  /*9910*/  FMUL.FTZ R83, R98, R120.reuse ;  /* 0x0000007862537220 */ /* 0x080fe20000410000 */
[-C--:B------:R-:W-:Y:S01]  /*9920*/  FMUL.FTZ R66, R86, R120.reuse ;  /* 0x0000007856427220 */ /* 0x080fe20000410000 */
[-C--:B------:R-:W-:Y:S01]  /*9930*/  FMUL.FTZ R94, R111, R120.reuse ;  /* 0x000000786f5e7220 */ /* 0x080fe20000410000 */
[-C--:B------:R-:W-:Y:S01]  /*9940*/  FMUL.FTZ R95, R107, R120.reuse ;  /* 0x000000786b5f7220 */ /* 0x080fe20000410000 */
[----:B------:R-:W-:Y:S01]  /*9950*/  F2FP.BF16.F32.PACK_AB R6, R6, R7 ;  /* 0x000000070606723e */ /* 0x000fe200000010ff */
[----:B------:R-:W-:Y:S01]  /*9960*/  UMOV UR6, UR39 ;  /* 0x0000002700067c82 */ /* 0x000fe20008000000 */
[----:B-1----:R-:W-:Y:S01]  /*9970*/  UMOV UR7, UR5 ;  /* 0x0000000500077c82 */ /* 0x002fe20008000000 */
[----:B------:R-:W-:Y:S01]  /*9980*/  F2FP.BF16.F32.PACK_AB R7, R62, R63 ;  /* 0x0000003f3e07723e */ /* 0x000fe200000010ff */
[----:B------:R-:W-:Y:S01]  /*9990*/  FMUL.FTZ R13, R27, R120 ;  /* 0x000000781b0d7220 */ /* 0x000fe20000410000 */
[----:B------:R-:W-:Y:S01]  /*99a0*/  F2FP.BF16.F32.PACK_AB R92, R89, R92 ;  /* 0x0000005c595c723e */ /* 0x000fe200000010ff */
[----:B------:R-:W-:Y:S01]  /*99b0*/  IMAD.U32 R32, RZ, RZ, UR6 ;  /* 0x00000006ff207e24 */ /* 0x000fe2000f8e00ff */
[----:B------:R-:W-:Y:S01]  /*99c0*/  F2FP.BF16.F32.PACK_AB R53, R53, R56 ;  /* 0x000000383535723e */ /* 0x000fe200000010ff */
[----:B------:R-:W-:Y:S01]  /*99d0*/  FMUL.FTZ R115, R115, R120 ;  /* 0x0000007873737220 */ /* 0x000fe20000410000 */
[----:B------:R-:W-:Y:S01]  /*99e0*/  F2FP.BF16.F32.PACK_AB R60, R57, R60 ;  /* 0x0000003c393c723e */ /* 0x000fe200000010ff */
[----:B------:R-:W0:Y:S01]  /*99f0*/  LDC R133, c[0x0][0xc38] ;  /* 0x00030e00ff857b82 */ /* 0x000e220000000800 */
[----:B------:R-:W-:Y:S01]  /*9a00*/  F2FP.BF16.F32.PACK_AB R61, R61, R64 ;  /* 0x000000403d3d723e */ /* 0x000fe200000010ff */
[----:B------:R-:W-:Y:S01]  /*9a10*/  ULDC.64 UR8, c[0x0][0xb90] ;  /* 0x0002e40000087ab9 */ /* 0x000fe20000000a00 */
[----:B------:R-:W-:-:S02]  /*9a20*/  F2FP.BF16.F32.PACK_AB R68, R65, R68 ;  /* 0x000000444144723e */ /* 0x000fc400000010ff */
[----:B------:R-:W-:Y:S01]  /*9a30*/  SEL R63, R33, R28, P0 ;  /* 0x0000001c213f7207 */ /* 0x000fe20000000000 */
[-C--:B------:R-:W-:Y:S01]  /*9a40*/  FMUL.FTZ R27, R35, R120.reuse ;  /* 0x00000078231b7220 */ /* 0x080fe20000410000 */
[----:B------:R-:W-:Y:S01]  /*9a50*/  SEL R89, R28, R33, P0 ;  /* 0x000000211c597207 */ /* 0x000fe20000000000 */
[----:B------:R-:W-:Y:S01]  /*9a60*/  IMAD.U32 R33, RZ, RZ, UR7 ;  /* 0x00000007ff217e24 */ /* 0x000fe2000f8e00ff */
[----:B------:R-:W-:Y:S01]  /*9a70*/  F2FP.BF16.F32.PACK_AB R82, R82, R83 ;  /* 0x000000535252723e */ /* 0x000fe200000010ff */
[----:B------:R-:W-:Y:S01]  /*9a80*/  FMUL.FTZ R35, R50, R120 ;  /* 0x0000007832237220 */ /* 0x000fe20000410000 */
[----:B------:R-:W-:Y:S02]  /*9a90*/  F2FP.BF16.F32.PACK_AB R80, R66, R67 ;  /* 0x000000434250723e */ /* 0x000fe400000010ff */
[----:B------:R-:W-:Y:S01]  /*9aa0*/  F2FP.BF16.F32.PACK_AB R100, R97, R100 ;  /* 0x000000646164723e */ /* 0x000fe200000010ff */
[-C--:B------:R-:W-:Y:S01]  /*9ab0*/  FMUL.FTZ R79, R91, R120.reuse ;  /* 0x000000785b4f7220 */ /* 0x080fe20000410000 */
[----:B------:R-:W-:Y:S01]  /*9ac0*/  F2FP.BF16.F32.PACK_AB R83, R94, R95 ;  /* 0x0000005f5e53723e */ /* 0x000fe200000010ff */
[----:B------:R-:W-:Y:S01]  /*9ad0*/  FMUL.FTZ R50, R70, R120 ;  /* 0x0000007846327220 */ /* 0x000fe20000410000 */
[----:B------:R-:W-:Y:S01]  /*9ae0*/  SEL R95, R53, R60, P0 ;  /* 0x0000003c355f7207 */ /* 0x000fe20000000000 */
[----:B------:R-:W-:Y:S01]  /*9af0*/  FMUL.FTZ R86, R103, R120 ;  /* 0x0000007867567220 */ /* 0x000fe20000410000 */
[----:B------:R-:W-:-:S02]  /*9b00*/  SEL R67, R60, R53, P0 ;  /* 0x000000353c437207 */ /* 0x000fc40000000000 */
[----:B------:R-:W-:Y:S02]  /*9b10*/  F2FP.BF16.F32.PACK_AB R30, R30, R31 ;  /* 0x0000001f1e1e723e */ /* 0x000fe400000010ff */
[----:B------:R-:W-:Y:S02]  /*9b20*/  F2FP.BF16.F32.PACK_AB R5, R4, R5 ;  /* 0x000000050405723e */ /* 0x000fe400000010ff */
[----:B------:R-:W-:Y:S02]  /*9b30*/  F2FP.BF16.F32.PACK_AB R58, R58, R59 ;  /* 0x0000003b3a3a723e */ /* 0x000fe400000010ff */
[----:B------:R-:W-:Y:S02]  /*9b40*/  F2FP.BF16.F32.PACK_AB R76, R73, R76 ;  /* 0x0000004c494c723e */ /* 0x000fe400000010ff */
[----:B------:R-:W-:Y:S02]  /*9b50*/  F2FP.BF16.F32.PACK_AB R14, R14, R15 ;  /* 0x0000000f0e0e723e */ /* 0x000fe400000010ff */
[----:B------:R-:W-:Y:S01]  /*9b60*/  F2FP.BF16.F32.PACK_AB R20, R20, R21 ;  /* 0x000000151414723e */ /* 0x000fe200000010ff */
[----:B------:R-:W-:Y:S01]  /*9b70*/  FMUL.FTZ R98, R118, R120 ;  /* 0x0000007876627220 */ /* 0x000fe20000410000 */
[----:B------:R-:W-:-:S02]  /*9b80*/  SEL R97, R61, R68, P0 ;  /* 0x000000443d617207 */ /* 0x000fc40000000000 */
        /* <DEDUP_REMOVED lines=11> */
[----:B------:R-:W-:Y:S01]  /*9c40*/  F2FP.BF16.F32.PACK_AB R109, R109, R112 ;  /* 0x000000706d6d723e */ /* 0x000fe200000010ff */
[----:B------:R-:W-:Y:S01]  /*9c50*/  FMUL.FTZ R75, R90, R120 ;  /* 0x000000785a4b7220 */ /* 0x000fe20000410000 */
[----:B------:R-:W-:Y:S01]  /*9c60*/  SEL R66, R68, R61, P0 ;  /* 0x0000003d44427207 */ /* 0x000fe20000000000 */
[----:B------:R-:W-:-:S04]  /*9c70*/  IMAD.WIDE R60, R223, 0x2, R32 ;  /* 0x00000002df3c7825 */ /* 0x000fc800078e0220 */
[-C--:B------:R-:W-:Y:S01]  /*9c80*/  FMUL.FTZ R70, R87, R120.reuse ;  /* 0x0000007857467220 */ /* 0x080fe20000410000 */
[-C--:B------:R-:W-:Y:S01]  /*9c90*/  FMUL.FTZ R87, R99, R120.reuse ;  /* 0x0000007863577220 */ /* 0x080fe20000410000 */
[----:B------:R-:W-:Y:S01]  /*9ca0*/  SEL R113, R30, R5, P0 ;  /* 0x000000051e717207 */ /* 0x000fe20000000000 */
[----:B------:R-:W-:Y:S01]  /*9cb0*/  FMUL.FTZ R102, R119, R120 ;  /* 0x0000007877667220 */ /* 0x000fe20000410000 */
[----:B------:R-:W-:Y:S02]  /*9cc0*/  IADD3 R59, P4, R60, 0x8060, RZ ;  /* 0x000080603c3b7810 */ /* 0x000fe40007f9e0ff */
[----:B------:R-:W-:Y:S02]  /*9cd0*/  F2FP.BF16.F32.PACK_AB R40, R37, R40 ;  /* 0x000000282528723e */ /* 0x000fe400000010ff */
[----:B------:R-:W-:Y:S02]  /*9ce0*/  F2FP.BF16.F32.PACK_AB R39, R38, R39 ;  /* 0x000000272627723e */ /* 0x000fe400000010ff */
[----:B------:R-:W-:Y:S01]  /*9cf0*/  F2FP.BF16.F32.PACK_AB R41, R41, R44 ;  /* 0x0000002c2929723e */ /* 0x000fe200000010ff */
[----:B------:R-:W-:Y:S01]  /*9d00*/  UIADD3 UR4, UR4, 0x33460, URZ ;  /* 0x0003346004047890 */ /* 0x000fe2000fffe03f */
[----:B------:R-:W-:Y:S01]  /*9d10*/  SEL R73, R5, R30, P0 ;  /* 0x0000001e05497207 */ /* 0x000fe20000000000 */
[----:B------:R-:W-:Y:S01]  /*9d20*/  IMAD R5, R19, 0x40, R2 ;  /* 0x0000004013057824 */ /* 0x000fe200078e0202 */
[----:B------:R-:W-:Y:S01]  /*9d30*/  F2FP.BF16.F32.PACK_AB R4, R78, R79 ;  /* 0x0000004f4e04723e */ /* 0x000fe200000010ff */
[----:B------:R-:W-:Y:S01]  /*9d40*/  UIADD3 UR5, -UR40, URZ, URZ ;  /* 0x0000003f28057290 */ /* 0x000fe2000fffe13f */
[----:B------:R-:W-:Y:S01]  /*9d50*/  F2FP.BF16.F32.PACK_AB R15, R86, R87 ;  /* 0x00000057560f723e */ /* 0x000fe200000010ff */
[----:B------:R-:W-:Y:S01]  /*9d60*/  FMUL.FTZ R99, R114, R120 ;  /* 0x0000007872637220 */ /* 0x000fe20000410000 */
[----:B------:R-:W-:Y:S01]  /*9d70*/  F2FP.BF16.F32.PACK_AB R21, R101, R104 ;  /* 0x000000686515723e */ /* 0x000fe200000010ff */
[----:B------:R-:W-:Y:S01]  /*9d80*/  ULDC UR6, c[0x0][0xc44] ;  /* 0x0003110000067ab9 */ /* 0x000fe20000000800 */
[----:B------:R-:W-:-:S02]  /*9d90*/  SEL R121, R58, R7, P0 ;  /* 0x000000073a797207 */ /* 0x000fc40000000000 */
[----:B------:R-:W-:Y:S02]  /*9da0*/  SEL R78, R7, R58, P0 ;  /* 0x0000003a074e7207 */ /* 0x000fe40000000000 */
[----:B------:R-:W-:Y:S01]  /*9db0*/  LOP3.LUT R58, R59, 0x380, RZ, 0xc0, !PT ;  /* 0x000003803b3a7812 */ /* 0x000fe200078ec0ff */
[----:B------:R-:W-:Y:S01]  /*9dc0*/  IMAD.WIDE R32, R5, 0x2, R32 ;  /* 0x0000000205207825 */ /* 0x000fe200078e0220 */
[----:B------:R-:W-:Y:S02]  /*9dd0*/  F2FP.BF16.F32.PACK_AB R9, R70, R71 ;  /* 0x000000474609723e */ /* 0x000fe400000010ff */
[----:B------:R-:W-:Y:S02]  /*9de0*/  SEL R127, R82, R15, P0 ;  /* 0x0000000f527f7207 */ /* 0x000fe40000000000 */
[----:B------:R-:W-:Y:S02]  /*9df0*/  SEL R87, R14, R25, P0 ;  /* 0x000000190e577207 */ /* 0x000fe40000000000 */
[----:B------:R-:W-:-:S02]  /*9e00*/  SEL R62, R25, R14, P0 ;  /* 0x0000000e193e7207 */ /* 0x000fc40000000000 */
[----:B------:R-:W-:Y:S02]  /*9e10*/  SEL R105, R100, R21, P0 ;  /* 0x0000001564697207 */ /* 0x000fe40000000000 */
[----:B------:R-:W-:Y:S02]  /*9e20*/  SEL R70, R21, R100, P0 ;  /* 0x0000006415467207 */ /* 0x000fe40000000000 */
[----:B------:R-:W-:Y:S02]  /*9e30*/  SEL R82, R15, R82, P0 ;  /* 0x000000520f527207 */ /* 0x000fe40000000000 */
[----:B------:R-:W-:Y:S02]  /*9e40*/  LOP3.LUT R5, R60, 0x380, RZ, 0xc0, !PT ;  /* 0x000003803c057812 */ /* 0x000fe400078ec0ff */
[----:B------:R-:W-:Y:S02]  /*9e50*/  F2FP.BF16.F32.PACK_AB R50, R50, R51 ;  /* 0x000000333232723e */ /* 0x000fe400000010ff */
[----:B------:R-:W-:-:S02]  /*9e60*/  SHF.R.U64 R58, R58, 0x3, RZ ;  /* 0x000000033a3a7819 */ /* 0x000fc400000012ff */
[C---:B------:R-:W-:Y:S02]  /*9e70*/  IADD3 R25, P3, R60.reuse, 0x8040, RZ ;  /* 0x000080403c197810 */ /* 0x040fe40007f7e0ff */
[C---:B------:R-:W-:Y:S02]  /*9e80*/  IADD3 R21, P6, R60.reuse, 0x8020, RZ ;  /* 0x000080203c157810 */ /* 0x040fe40007fde0ff */
[C---:B------:R-:W-:Y:S02]  /*9e90*/  IADD3 R10, P5, R60.reuse, 0x8000, RZ ;  /* 0x000080003c0a7810 */ /* 0x040fe40007fbe0ff */
[----:B------:R-:W-:Y:S02]  /*9ea0*/  IADD3 R15, P2, R60, 0x4060, RZ ;  /* 0x000040603c0f7810 */ /* 0x000fe40007f5e0ff */
[----:B------:R-:W-:Y:S02]  /*9eb0*/  F2FP.BF16.F32.PACK_AB R13, R12, R13 ;  /* 0x0000000d0c0d723e */ /* 0x000fe400000010ff */
[----:B------:R-:W-:-:S02]  /*9ec0*/  F2FP.BF16.F32.PACK_AB R98, R98, R99 ;  /* 0x000000636262723e */ /* 0x000fc400000010ff */
[----:B------:R-:W-:Y:S02]  /*9ed0*/  SEL R99, R69, R76, P0 ;  /* 0x0000004c45637207 */ /* 0x000fe40000000000 */
[----:B------:R-:W-:Y:S02]  /*9ee0*/  SEL R68, R76, R69, P0 ;  /* 0x000000454c447207 */ /* 0x000fe40000000000 */
[----:B------:R-:W-:Y:S02]  /*9ef0*/  F2FP.BF16.F32.PACK_AB R71, R93, R96 ;  /* 0x000000605d47723e */ /* 0x000fe400000010ff */
[----:B------:R-:W-:Y:S02]  /*9f00*/  SEL R101, R77, R88, P0 ;  /* 0x000000584d657207 */ /* 0x000fe40000000000 */
[----:B------:R-:W-:Y:S02]  /*9f10*/  SEL R69, R88, R77, P0 ;  /* 0x0000004d58457207 */ /* 0x000fe40000000000 */
[----:B------:R-:W-:Y:S01]  /*9f20*/  SHF.R.U64 R5, R5, 0x3, RZ ;  /* 0x0000000305057819 */ /* 0x000fe200000012ff */
[----:B------:R-:W-:Y:S01]  /*9f30*/  IMAD.X R57, RZ, RZ, R61, P5 ;  /* 0x000000ffff397224 */ /* 0x000fe200028e063d */
[----:B------:R-:W-:-:S02]  /*9f40*/  SEL R93, R45, R52, P0 ;  /* 0x000000342d5d7207 */ /* 0x000fc40000000000 */
[----:B------:R-:W-:Y:S01]  /*9f50*/  SEL R65, R52, R45, P0 ;  /* 0x0000002d34417207 */ /* 0x000fe20000000000 */
[--C-:B------:R-:W-:Y:S01]  /*9f60*/  IMAD.X R45, RZ, RZ, R61.reuse, P3 ;  /* 0x000000ffff2d7224 */ /* 0x100fe200018e063d */
[----:B------:R-:W-:Y:S02]  /*9f70*/  SEL R107, R108, R109, P0 ;  /* 0x0000006d6c6b7207 */ /* 0x000fe40000000000 */
[----:B------:R-:W-:Y:S02]  /*9f80*/  SEL R72, R109, R108, P0 ;  /* 0x0000006c6d487207 */ /* 0x000fe40000000000 */
[----:B------:R-:W-:Y:S02]  /*9f90*/  SEL R117, R42, R47, P0 ;  /* 0x0000002f2a757207 */ /* 0x000fe40000000000 */
[----:B------:R-:W-:Y:S01]  /*9fa0*/  SEL R76, R47, R42, P0 ;  /* 0x0000002a2f4c7207 */ /* 0x000fe20000000000 */
[----:B------:R-:W-:Y:S01]  /*9fb0*/  IMAD.X R47, RZ, RZ, R61, P6 ;  /* 0x000000ffff2f7224 */ /* 0x000fe200030e063d */
[----:B------:R-:W-:-:S02]  /*9fc0*/  SEL R119, R50, R55, P0 ;  /* 0x0000003732777207 */ /* 0x000fc40000000000 */
[----:B------:R-:W-:Y:S01]  /*9fd0*/  SEL R77, R55, R50, P0 ;  /* 0x00000032374d7207 */ /* 0x000fe20000000000 */
[----:B------:R-:W-:Y:S01]  /*9fe0*/  IMAD.X R55, RZ, RZ, R61, P2 ;  /* 0x000000ffff377224 */ /* 0x000fe200010e063d */
[----:B------:R-:W-:Y:S02]  /*9ff0*/  SEL R123, R80, R9, P0 ;  /* 0x00000009507b7207 */ /* 0x000fe40000000000 */
[----:B------:R-:W-:Y:S02]  /*a000*/  LOP3.LUT R58, R58, R59, RZ, 0x3c, !PT ;  /* 0x0000003b3a3a7212 */ /* 0x000fe400078e3cff */
[----:B------:R-:W-:Y:S02]  /*a010*/  SEL R85, R6, R11, P0 ;  /* 0x0000000b06557207 */ /* 0x000fe40000000000 */
[----:B------:R-:W-:Y:S02]  /*a020*/  SEL R37, R11, R6, P0 ;  /* 0x000000060b257207 */ /* 0x000fe40000000000 */
[----:B------:R-:W-:-:S02]  /*a030*/  SEL R109, R8, R13, P0 ;  /* 0x0000000d086d7207 */ /* 0x000fc40000000000 */
[----:B------:R-:W-:Y:S02]  /*a040*/  SEL R79, R13, R8, P0 ;  /* 0x000000080d4f7207 */ /* 0x000fe40000000000 */
[----:B------:R-:W-:Y:S02]  /*a050*/  SEL R80, R9, R80, P0 ;  /* 0x0000005009507207 */ /* 0x000fe40000000000 */
[----:B------:R-:W-:Y:S02]  /*a060*/  IADD3.X R59, RZ, R61, RZ, P4, !PT ;  /* 0x0000003dff3b7210 */ /* 0x000fe400027fe4ff */
[C---:B------:R-:W-:Y:S02]  /*a070*/  IADD3 R7, P1, R60.reuse, 0x20, RZ ;  /* 0x000000203c077810 */ /* 0x040fe40007f3e0ff */
[C---:B------:R-:W-:Y:S02]  /*a080*/  IADD3 R13, P4, R60.reuse, 0x4040, RZ ;  /* 0x000040403c0d7810 */ /* 0x040fe40007f9e0ff */
[----:B------:R-:W-:-:S02]  /*a090*/  IADD3 R11, P3, R60, 0x4020, RZ ;  /* 0x000040203c0b7810 */ /* 0x000fc40007f7e0ff */
[C---:B------:R-:W-:Y:S02]  /*a0a0*/  IADD3 R8, P6, R60.reuse, 0x4000, RZ ;  /* 0x000040003c087810 */ /* 0x040fe40007fde0ff */
[C---:B------:R-:W-:Y:S02]  /*a0b0*/  IADD3 R6, P5, R60.reuse, 0x60, RZ ;  /* 0x000000603c067810 */ /* 0x040fe40007fbe0ff */
[----:B------:R-:W-:Y:S02]  /*a0c0*/  IADD3 R9, P2, R60, 0x40, RZ ;  /* 0x000000403c097810 */ /* 0x000fe40007f5e0ff */
[----:B------:R-:W-:Y:S02]  /*a0d0*/  F2FP.BF16.F32.PACK_AB R81, R74, R75 ;  /* 0x0000004b4a51723e */ /* 0x000fe400000010ff */
[----:B------:R-:W-:Y:S02]  /*a0e0*/  LOP3.LUT R60, R5, R60, RZ, 0x3c, !PT ;  /* 0x0000003c053c7212 */ /* 0x000fe400078e3cff */
[----:B------:R-:W-:-:S02]  /*a0f0*/  LOP3.LUT R5, R10, 0x380, RZ, 0xc0, !PT ;  /* 0x000003800a057812 */ /* 0x000fc400078ec0ff */
[----:B------:R-:W-:Y:S02]  /*a100*/  SEL R125, R81, R4, P0 ;  /* 0x00000004517d7207 */ /* 0x000fe40000000000 */
[----:B------:R-:W-:Y:S02]  /*a110*/  F2FP.BF16.F32.PACK_AB R29, R102, R115 ;  /* 0x00000073661d723e */ /* 0x000fe400000010ff */
[----:B------:R-:W-:Y:S02]  /*a120*/  SEL R81, R4, R81, P0 ;  /* 0x0000005104517207 */ /* 0x000fe40000000000 */
[----:B------:R-:W-:Y:S02]  /*a130*/  SHF.R.U64 R5, R5, 0x3, RZ ;  /* 0x0000000305057819 */ /* 0x000fe400000012ff */
[----:B------:R-:W-:Y:S01]  /*a140*/  LOP3.LUT R4, R15, 0x380, RZ, 0xc0, !PT ;  /* 0x000003800f047812 */ /* 0x000fe200078ec0ff */
[----:B------:R-:W-:Y:S01]  /*a150*/  IMAD.X R49, RZ, RZ, R61, P3 ;  /* 0x000000ffff317224 */ /* 0x000fe200018e063d */
[----:B------:R-:W-:-:S02]  /*a160*/  F2FP.BF16.F32.PACK_AB R34, R34, R35 ;  /* 0x000000232222723e */ /* 0x000fc400000010ff */
[----:B------:R-:W-:Y:S02]  /*a170*/  SEL R131, R98, R29, P0 ;  /* 0x0000001d62837207 */ /* 0x000fe40000000000 */
[----:B------:R-:W-:Y:S02]  /*a180*/  SEL R84, R29, R98, P0 ;  /* 0x000000621d547207 */ /* 0x000fe40000000000 */
[----:B------:R-:W-:Y:S02]  /*a190*/  LOP3.LUT R56, R5, R10, RZ, 0x3c, !PT ;  /* 0x0000000a05387212 */ /* 0x000fe400078e3cff */
[----:B------:R-:W-:Y:S02]  /*a1a0*/  SHF.R.U64 R4, R4, 0x3, RZ ;  /* 0x0000000304047819 */ /* 0x000fe400000012ff */
[----:B------:R-:W-:Y:S02]  /*a1b0*/  LOP3.LUT R5, R8, 0x380, RZ, 0xc0, !PT ;  /* 0x0000038008057812 */ /* 0x000fe400078ec0ff */
[----:B------:R-:W-:-:S02]  /*a1c0*/  IADD3 R29, P3, R32, 0x2000, RZ ;  /* 0x00002000201d7810 */ /* 0x000fc40007f7e0ff */
[----:B------:R-:W-:Y:S02]  /*a1d0*/  SEL R115, R34, R39, P0 ;  /* 0x0000002722737207 */ /* 0x000fe40000000000 */
[----:B------:R-:W-:Y:S02]  /*a1e0*/  SEL R74, R39, R34, P0 ;  /* 0x00000022274a7207 */ /* 0x000fe40000000000 */
[----:B------:R-:W-:Y:S01]  /*a1f0*/  LOP3.LUT R54, R4, R15, RZ, 0x3c, !PT ;  /* 0x0000000f04367212 */ /* 0x000fe200078e3cff */
[----:B------:R-:W1:Y:S01]  /*a200*/  LDC R34, c[0x0][0xbe8] ;  /* 0x0002fa00ff227b82 */ /* 0x000e620000000800 */
[----:B------:R-:W-:Y:S02]  /*a210*/  SHF.R.U64 R5, R5, 0x3, RZ ;  /* 0x0000000305057819 */ /* 0x000fe400000012ff */
[----:B------:R-:W-:Y:S02]  /*a220*/  LOP3.LUT R28, R29, 0x380, RZ, 0xc0, !PT ;  /* 0x000003801d1c7812 */ /* 0x000fe400078ec0ff */
[----:B------:R-:W-:-:S02]  /*a230*/  LOP3.LUT R4, R7, 0x380, RZ, 0xc0, !PT ;  /* 0x0000038007047812 */ /* 0x000fc400078ec0ff */
[----:B------:R-:W-:Y:S02]  /*a240*/  LOP3.LUT R42, R5, R8, RZ, 0x3c, !PT ;  /* 0x00000008052a7212 */ /* 0x000fe400078e3cff */
[----:B------:R-:W-:Y:S01]  /*a250*/  SHF.R.U64 R28, R28, 0x3, RZ ;  /* 0x000000031c1c7819 */ /* 0x000fe200000012ff */
[-C--:B------:R-:W-:Y:S01]  /*a260*/  FMUL.FTZ R90, R110, R120.reuse ;  /* 0x000000786e5a7220 */ /* 0x080fe20000410000 */
[----:B------:R-:W-:Y:S01]  /*a270*/  SHF.R.U64 R4, R4, 0x3, RZ ;  /* 0x0000000304047819 */ /* 0x000fe200000012ff */
[----:B------:R-:W-:Y:S01]  /*a280*/  FMUL.FTZ R91, R106, R120 ;  /* 0x000000786a5b7220 */ /* 0x000fe20000410000 */
[----:B------:R-:W-:Y:S02]  /*a290*/  LOP3.LUT R5, R6, 0x380, RZ, 0xc0, !PT ;  /* 0x0000038006057812 */ /* 0x000fe400078ec0ff */
[----:B------:R-:W-:Y:S01]  /*a2a0*/  LOP3.LUT R28, R28, R29, RZ, 0x3c, !PT ;  /* 0x0000001d1c1c7212 */ /* 0x000fe200078e3cff */
[----:B------:R-:W-:Y:S01]  /*a2b0*/  IMAD.X R29, RZ, RZ, R33, P3 ;  /* 0x000000ffff1d7224 */ /* 0x000fe200018e0621 */
[----:B------:R-:W-:-:S02]  /*a2c0*/  LOP3.LUT R52, R4, R7, RZ, 0x3c, !PT ;  /* 0x0000000704347212 */ /* 0x000fc400078e3cff */
[----:B------:R-:W-:Y:S02]  /*a2d0*/  SHF.R.U64 R5, R5, 0x3, RZ ;  /* 0x0000000305057819 */ /* 0x000fe400000012ff */
[----:B------:R-:W-:Y:S02]  /*a2e0*/  IADD3 R7, P3, R32, 0x8000, RZ ;  /* 0x0000800020077810 */ /* 0x000fe40007f7e0ff */
[----:B------:R-:W-:Y:S02]  /*a2f0*/  F2FP.BF16.F32.PACK_AB R90, R90, R91 ;  /* 0x0000005b5a5a723e */ /* 0x000fe400000010ff */
[----:B------:R-:W-:Y:S02]  /*a300*/  SEL R91, R40, R41, P0 ;  /* 0x00000029285b7207 */ /* 0x000fe40000000000 */
[----:B------:R-:W-:Y:S02]  /*a310*/  SEL R64, R41, R40, P0 ;  /* 0x0000002829407207 */ /* 0x000fe40000000000 */
[----:B------:R-:W-:-:S02]  /*a320*/  LOP3.LUT R40, R5, R6, RZ, 0x3c, !PT ;  /* 0x0000000605287212 */ /* 0x000fc400078e3cff */
[----:B------:R-:W-:-:S04]  /*a330*/  LOP3.LUT R6, R7, 0x380, RZ, 0xc0, !PT ;  /* 0x0000038007067812 */ /* 0x000fc800078ec0ff */
[----:B------:R-:W-:Y:S02]  /*a340*/  SHF.R.U64 R6, R6, 0x3, RZ ;  /* 0x0000000306067819 */ /* 0x000fe400000012ff */
[----:B------:R-:W-:Y:S02]  /*a350*/  LOP3.LUT R4, R9, 0x380, RZ, 0xc0, !PT ;  /* 0x0000038009047812 */ /* 0x000fe400078ec0ff */
[----:B------:R-:W-:Y:S01]  /*a360*/  LOP3.LUT R6, R6, R7, RZ, 0x3c, !PT ;  /* 0x0000000706067212 */ /* 0x000fe200078e3cff */
[----:B------:R-:W-:Y:S01]  /*a370*/  IMAD.X R7, RZ, RZ, R33, P3 ;  /* 0x000000ffff077224 */ /* 0x000fe200018e0621 */
[----:B-1----:R-:W-:Y:S02]  /*a380*/  ISETP.NE.AND P3, PT, R34, 0x1, PT ;  /* 0x000000012200780c */ /* 0x002fe40003f65270 */
[----:B------:R-:W-:Y:S02]  /*a390*/  LOP3.LUT R12, R21, 0x380, RZ, 0xc0, !PT ;  /* 0x00000380150c7812 */ /* 0x000fe400078ec0ff */
[----:B------:R-:W-:-:S02]  /*a3a0*/  LOP3.LUT R14, R25, 0x380, RZ, 0xc0, !PT ;  /* 0x00000380190e7812 */ /* 0x000fc400078ec0ff */
[----:B------:R-:W-:Y:S02]  /*a3b0*/  SHF.R.U64 R4, R4, 0x3, RZ ;  /* 0x0000000304047819 */ /* 0x000fe400000012ff */
[----:B------:R-:W-:Y:S01]  /*a3c0*/  SHF.R.U64 R12, R12, 0x3, RZ ;  /* 0x000000030c0c7819 */ /* 0x000fe200000012ff */
[--C-:B------:R-:W-:Y:S01]  /*a3d0*/  IMAD.X R39, RZ, RZ, R61.reuse, P2 ;  /* 0x000000ffff277224 */ /* 0x100fe200010e063d */
[----:B------:R-:W-:Y:S02]  /*a3e0*/  SHF.R.U64 R14, R14, 0x3, RZ ;  /* 0x000000030e0e7819 */ /* 0x000fe400000012ff */
[----:B------:R-:W-:Y:S02]  /*a3f0*/  LOP3.LUT R38, R4, R9, RZ, 0x3c, !PT ;  /* 0x0000000904267212 */ /* 0x000fe400078e3cff */
[----:B------:R-:W-:Y:S02]  /*a400*/  LOP3.LUT R46, R12, R21, RZ, 0x3c, !PT ;  /* 0x000000150c2e7212 */ /* 0x000fe400078e3cff */
[----:B------:R-:W-:Y:S01]  /*a410*/  LOP3.LUT R10, R11, 0x380, RZ, 0xc0, !PT ;  /* 0x000003800b0a7812 */ /* 0x000fe200078ec0ff */
[--C-:B------:R-:W-:Y:S01]  /*a420*/  IMAD.X R41, RZ, RZ, R61.reuse, P5 ;  /* 0x000000ffff297224 */ /* 0x100fe200028e063d */
[----:B------:R-:W-:Y:S01]  /*a430*/  LOP3.LUT R12, R13, 0x380, RZ, 0xc0, !PT ;  /* 0x000003800d0c7812 */ /* 0x000fe200078ec0ff */
[----:B------:R-:W-:Y:S01]  /*a440*/  IMAD.X R43, RZ, RZ, R61, P6 ;  /* 0x000000ffff2b7224 */ /* 0x000fe200030e063d */
[----:B------:R-:W-:-:S02]  /*a450*/  LOP3.LUT R44, R14, R25, RZ, 0x3c, !PT ;  /* 0x000000190e2c7212 */ /* 0x000fc400078e3cff */
[----:B------:R-:W-:Y:S02]  /*a460*/  IADD3 R25, P2, R32, 0x5000, RZ ;  /* 0x0000500020197810 */ /* 0x000fe40007f5e0ff */
[----:B------:R-:W-:Y:S02]  /*a470*/  MOV R106, R38 ;  /* 0x00000026006a7202 */ /* 0x000fe40000000f00 */
[----:B------:R-:W-:Y:S01]  /*a480*/  F2FP.BF16.F32.PACK_AB R27, R26, R27 ;  /* 0x0000001b1a1b723e */ /* 0x000fe200000010ff */
[----:B------:R-:W1:Y:S01]  /*a490*/  @P3 LDC R39, c[0x0][0xbec] ;  /* 0x0002fb00ff273b82 */ /* 0x000e620000000800 */
[----:B------:R-:W-:Y:S02]  /*a4a0*/  SHF.R.U64 R10, R10, 0x3, RZ ;  /* 0x000000030a0a7819 */ /* 0x000fe400000012ff */
[----:B------:R-:W-:Y:S02]  /*a4b0*/  SHF.R.U64 R12, R12, 0x3, RZ ;  /* 0x000000030c0c7819 */ /* 0x000fe400000012ff */
[----:B------:R-:W-:-:S02]  /*a4c0*/  LOP3.LUT R24, R25, 0x380, RZ, 0xc0, !PT ;  /* 0x0000038019187812 */ /* 0x000fc400078ec0ff */
[----:B------:R-:W-:Y:S01]  /*a4d0*/  MOV R104, R40 ;  /* 0x0000002800687202 */ /* 0x000fe20000000f00 */
[--C-:B------:R-:W-:Y:S01]  /*a4e0*/  IMAD.X R51, RZ, RZ, R61.reuse, P4 ;  /* 0x000000ffff337224 */ /* 0x100fe200020e063d */
[----:B------:R-:W-:Y:S01]  /*a4f0*/  SEL R111, R20, R27, P0 ;  /* 0x0000001b146f7207 */ /* 0x000fe20000000000 */
[----:B------:R-:W-:Y:S01]  /*a500*/  UPRMT UR4, UR37, 0x654, UR4 ;  /* 0x0000065425047896 */ /* 0x000fe20008000004 */
[----:B------:R-:W-:Y:S02]  /*a510*/  LOP3.LUT R48, R10, R11, RZ, 0x3c, !PT ;  /* 0x0000000b0a307212 */ /* 0x000fe400078e3cff */
[----:B------:R-:W-:Y:S02]  /*a520*/  MOV R102, R42 ;  /* 0x0000002a00667202 */ /* 0x000fe40000000f00 */
[----:B--2---:R-:W-:Y:S01]  /*a530*/  LOP3.LUT R41, R36, 0x2, RZ, 0x3c, !PT ;  /* 0x0000000224297812 */ /* 0x004fe200078e3cff */
[----:B------:R-:W2:Y:S01]  /*a540*/  @P3 LDC R42, c[0x0][0xbf0] ;  /* 0x0002fc00ff2a3b82 */ /* 0x000ea20000000800 */
[----:B------:R-:W-:Y:S01]  /*a550*/  SEL R75, R27, R20, P0 ;  /* 0x000000141b4b7207 */ /* 0x000fe20000000000 */
[----:B------:R-:W-:Y:S01]  /*a560*/  IMAD.X R53, RZ, RZ, R61, P1 ;  /* 0x000000ffff357224 */ /* 0x000fe200008e063d */
[----:B------:R-:W-:-:S02]  /*a570*/  LOP3.LUT R50, R12, R13, RZ, 0x3c, !PT ;  /* 0x0000000d0c327212 */ /* 0x000fc400078e3cff */
[----:B------:R-:W-:Y:S01]  /*a580*/  SHF.R.U64 R24, R24, 0x3, RZ ;  /* 0x0000000318187819 */ /* 0x000fe200000012ff */
[----:B------:R-:W-:Y:S01]  /*a590*/  SHFL.IDX PT, R85, R85, R36, 0x1c1f ;  /* 0x001c1f2455557589 */ /* 0x000fe200000e0000 */
[----:B------:R-:W-:Y:S01]  /*a5a0*/  MOV R110, R60 ;  /* 0x0000003c006e7202 */ /* 0x000fe20000000f00 */
[----:B------:R-:W-:Y:S01]  /*a5b0*/  UIMAD UR11, UR6, UR5, UR42 ;  /* 0x00000005060b72a4 */ /* 0x000fe2000f8e022a */
[----:B------:R-:W-:Y:S01]  /*a5c0*/  MOV R100, R48 ;  /* 0x0000003000647202 */ /* 0x000fe20000000f00 */
[----:B------:R-:W-:Y:S01]  /*a5d0*/  SHFL.IDX PT, R38, R37, R41, 0x1c1f ;  /* 0x001c1f2925267589 */ /* 0x000fe200000e0000 */
[----:B------:R-:W-:Y:S01]  /*a5e0*/  MOV R61, R50 ;  /* 0x00000032003d7202 */ /* 0x000fe20000000f00 */
[----:B------:R-:W-:Y:S01]  /*a5f0*/  SYNCS.ARRIVE.TRANS64.RED.A1T0 RZ, [UR4], RZ ;  /* 0x000000ffffff79a7 */ /* 0x000fe20008100404 */
[----:B------:R-:W-:Y:S01]  /*a600*/  LOP3.LUT R24, R24, R25, RZ, 0x3c, !PT ;  /* 0x0000001918187212 */ /* 0x000fe200078e3cff */
[----:B------:R-:W-:Y:S01]  /*a610*/  SHFL.IDX PT, R109, R109, R36, 0x1c1f ;  /* 0x001c1f246d6d7589 */ /* 0x000fe200000e0000 */
[----:B------:R-:W-:Y:S01]  /*a620*/  MOV R45, R44 ;  /* 0x0000002c002d7202 */ /* 0x000fe20000000f00 */
[----:B------:R-:W-:Y:S01]  /*a630*/  IMAD R44, RZ, RZ, -UR42 ;  /* 0x8000002aff2c7e24 */ /* 0x000fe2000f8e02ff */
[----:B------:R-:W-:Y:S01]  /*a640*/  MOV R108, R52 ;  /* 0x00000034006c7202 */ /* 0x000fe20000000f00 */
[----:B------:R-:W-:Y:S01]  /*a650*/  SHFL.IDX PT, R111, R111, R36, 0x1c1f ;  /* 0x001c1f246f6f7589 */ /* 0x000fe200000e0000 */
[----:B------:R-:W-:-:S03]  /*a660*/  IADD3.X R25, RZ, R33, RZ, P2, !PT ;  /* 0x00000021ff197210 */ /* 0x000fc600017fe4ff */
[----:B------:R-:W3:Y:S01]  /*a670*/  SHFL.IDX PT, R40, R79, R41, 0x1c1f ;  /* 0x001c1f294f287589 */ /* 0x000ee200000e0000 */
[----:B------:R-:W-:-:S03]  /*a680*/  IADD3 R35, P2, R32, 0xb000, RZ ;  /* 0x0000b00020237810 */ /* 0x000fc60007f5e0ff */
[----:B------:R-:W4:Y:S04]  /*a690*/  SHFL.IDX PT, R48, R75, R41, 0x1c1f ;  /* 0x001c1f294b307589 */ /* 0x000f2800000e0000 */
[----:B------:R-:W-:Y:S04]  /*a6a0*/  SHFL.IDX PT, R87, R87, R36, 0x1c1f ;  /* 0x001c1f2457577589 */ /* 0x000fe800000e0000 */
[----:B------:R-:W-:Y:S04]  /*a6b0*/  SHFL.IDX PT, R89, R89, R36, 0x1c1f ;  /* 0x001c1f2459597589 */ /* 0x000fe800000e0000 */
[----:B------:R-:W4:Y:S04]  /*a6c0*/  SHFL.IDX PT, R62, R62, R41, 0x1c1f ;  /* 0x001c1f293e3e7589 */ /* 0x000f2800000e0000 */
[----:B------:R-:W-:Y:S04]  /*a6d0*/  SHFL.IDX PT, R50, R63, R41, 0x1c1f ;  /* 0x001c1f293f327589 */ /* 0x000fe800000e0000 */
[----:B------:R-:W-:Y:S04]  /*a6e0*/  SHFL.IDX PT, R113, R113, R36, 0x1c1f ;  /* 0x001c1f2471717589 */ /* 0x000fe800000e0000 */
[----:B------:R-:W4:Y:S01]  /*a6f0*/  SHFL.IDX PT, R52, R73, R41, 0x1c1f ;  /* 0x001c1f2949347589 */ /* 0x000f2200000e0000 */
[----:B------:R-:W-:Y:S01]  /*a700*/  MOV R46, R46 ;  /* 0x0000002e002e7202 */ /* 0x000fe20000000f00 */
[----:B0-----:R-:W-:Y:S01]  /*a710*/  IMAD R44, R133, R44, UR41 ;  /* 0x00000029852c7e24 */ /* 0x001fe2000f8e022c */
[----:B------:R-:W-:Y:S01]  /*a720*/  LOP3.LUT R4, R35, 0x380, RZ, 0xc0, !PT ;  /* 0x0000038023047812 */ /* 0x000fe200078ec0ff */
[----:B------:R-:W-:Y:S01]  /*a730*/  USHF.R.S32.HI UR10, URZ, 0x1f, UR11 ;  /* 0x0000001f3f0a7899 */ /* 0x000fe2000801140b */
[----:B------:R-:W-:Y:S01]  /*a740*/  MOV R47, R56 ;  /* 0x00000038002f7202 */ /* 0x000fe20000000f00 */
[----:B------:R-:W-:Y:S01]  /*a750*/  SHFL.IDX PT, R93, R93, R36, 0x1c1f ;  /* 0x001c1f245d5d7589 */ /* 0x000fe200000e0000 */
[----:B------:R-:W-:Y:S01]  /*a760*/  MOV R60, R54 ;  /* 0x00000036003c7202 */ /* 0x000fe20000000f00 */
[----:B------:R-:W-:-:S02]  /*a770*/  IMAD R54, R44, 0x80, R222 ;  /* 0x000000802c367824 */ /* 0x000fc400078e02de */
[----:B------:R-:W0:Y:S01]  /*a780*/  SHFL.IDX PT, R56, R65, R41, 0x1c1f ;  /* 0x001c1f2941387589 */ /* 0x000e2200000e0000 */
[----:B------:R-:W-:Y:S01]  /*a790*/  SHF.R.U64 R4, R4, 0x3, RZ ;  /* 0x0000000304047819 */ /* 0x000fe200000012ff */
[----:B------:R-:W-:Y:S01]  /*a7a0*/  UIMAD UR5, UR10, UR8, URZ ;  /* 0x000000080a0572a4 */ /* 0x000fe2000f8e023f */
[----:B-1----:R-:W-:Y:S01]  /*a7b0*/  @P3 IMAD.HI.U32 R39, R54, R39, RZ ;  /* 0x0000002736273227 */ /* 0x002fe200078e00ff */
[----:B------:R-:W-:Y:S01]  /*a7c0*/  USHF.R.S32.HI UR12, URZ, 0x1f, UR40 ;  /* 0x0000001f3f0c7899 */ /* 0x000fe20008011428 */
[----:B------:R-:W-:Y:S01]  /*a7d0*/  LOP3.LUT R4, R4, R35, RZ, 0x3c, !PT ;  /* 0x0000002304047212 */ /* 0x000fe200078e3cff */
[----:B------:R-:W-:Y:S01]  /*a7e0*/  SHFL.IDX PT, R91, R91, R36, 0x1c1f ;  /* 0x001c1f245b5b7589 */ /* 0x000fe200000e0000 */
[----:B------:R-:W-:Y:S01]  /*a7f0*/  UIMAD.WIDE.U32 UR6, UR11, UR8, URZ ;  /* 0x000000080b0672a5 */ /* 0x000fe2000f8e003f */
[----:B------:R-:W-:Y:S01]  /*a800*/  SEL R103, R92, R71, P0 ;  /* 0x000000475c677207 */ /* 0x000fe20000000000 */
[----:B------:R-:W-:Y:S01]  /*a810*/  UIMAD UR5, UR11, UR9, UR5 ;  /* 0x000000090b0572a4 */ /* 0x000fe2000f8e0205 */
[----:B------:R-:W-:Y:S01]  /*a820*/  SHFL.IDX PT, R115, R115, R36, 0x1c1f ;  /* 0x001c1f2473737589 */ /* 0x000fe200000e0000 */
[----:B------:R-:W-:Y:S01]  /*a830*/  SEL R129, R90, R83, P0 ;  /* 0x000000535a817207 */ /* 0x000fe20000000000 */
[----:B------:R-:W-:Y:S01]  /*a840*/  ULDC.64 UR8, c[0x0][0xb98] ;  /* 0x0002e60000087ab9 */ /* 0x000fe20000000a00 */
[----:B------:R-:W-:Y:S01]  /*a850*/  MOV R35, R58 ;  /* 0x0000003a00237202 */ /* 0x000fe20000000f00 */
[----:B------:R-:W1:Y:S01]  /*a860*/  SHFL.IDX PT, R64, R64, R41, 0x1c1f ;  /* 0x001c1f2940407589 */ /* 0x000e6200000e0000 */
[----:B------:R-:W-:-:S03]  /*a870*/  SEL R71, R71, R92, P0 ;  /* 0x0000005c47477207 */ /* 0x000fc60000000000 */
[----:B------:R-:W1:Y:S01]  /*a880*/  SHFL.IDX PT, R74, R74, R41, 0x1c1f ;  /* 0x001c1f294a4a7589 */ /* 0x000e6200000e0000 */
[----:B------:R-:W-:Y:S01]  /*a890*/  SEL R83, R83, R90, P0 ;  /* 0x0000005a53537207 */ /* 0x000fe20000000000 */
[----:B------:R-:W-:Y:S02]  /*a8a0*/  IMAD.MOV.U32 R57, RZ, RZ, R54 ;  /* 0x000000ffff397224 */ /* 0x000fe400078e0036 */
[----:B------:R-:W-:Y:S01]  /*a8b0*/  SHFL.IDX PT, R117, R117, R36, 0x1c1f ;  /* 0x001c1f2475757589 */ /* 0x000fe200000e0000 */
[----:B------:R-:W-:-:S03]  /*a8c0*/  UIMAD UR4, UR12, UR8, URZ ;  /* 0x000000080c0472a4 */ /* 0x000fc6000f8e023f */
[----:B------:R-:W1:Y:S01]  /*a8d0*/  SHFL.IDX PT, R76, R76, R41, 0x1c1f ;  /* 0x001c1f294c4c7589 */ /* 0x000e6200000e0000 */
[----:B------:R-:W-:-:S03]  /*a8e0*/  IADD3 R31, P4, R32, 0x1000, RZ ;  /* 0x00001000201f7810 */ /* 0x000fc60007f9e0ff */
[----:B------:R-:W-:Y:S01]  /*a8f0*/  SHFL.IDX PT, R95, R95, R36, 0x1c1f ;  /* 0x001c1f245f5f7589 */ /* 0x000fe200000e0000 */
[----:B------:R-:W-:-:S03]  /*a900*/  IADD3 R15, P1, R32, 0x6000, RZ ;  /* 0x00006000200f7810 */ /* 0x000fc60007f3e0ff */
[----:B------:R-:W-:Y:S01]  /*a910*/  SHFL.IDX PT, R119, R119, R36, 0x1c1f ;  /* 0x001c1f2477777589 */ /* 0x000fe200000e0000 */
[----:B--2---:R-:W-:-:S03]  /*a920*/  @P3 SHF.R.U32.HI R57, RZ, R42, R39 ;  /* 0x0000002aff393219 */ /* 0x004fc60000011627 */
[----:B------:R-:W2:Y:S04]  /*a930*/  SHFL.IDX PT, R58, R67, R41, 0x1c1f ;  /* 0x001c1f29433a7589 */ /* 0x000ea800000e0000 */
[----:B------:R-:W2:Y:S01]  /*a940*/  SHFL.IDX PT, R94, R77, R41, 0x1c1f ;  /* 0x001c1f294d5e7589 */ /* 0x000ea200000e0000 */
[----:B------:R-:W-:Y:S01]  /*a950*/  LOP3.LUT R30, R31, 0x380, RZ, 0xc0, !PT ;  /* 0x000003801f1e7812 */ /* 0x000fe200078ec0ff */
[----:B------:R-:W-:Y:S01]  /*a960*/  UIADD3 UR5, UR7, UR5, URZ ;  /* 0x0000000507057290 */ /* 0x000fe2000fffe03f */
[----:B------:R-:W-:Y:S01]  /*a970*/  LOP3.LUT R14, R15, 0x380, RZ, 0xc0, !PT ;  /* 0x000003800f0e7812 */ /* 0x000fe200078ec0ff */
[----:B------:R-:W-:Y:S01]  /*a980*/  SHFL.IDX PT, R97, R97, R36, 0x1c1f ;  /* 0x001c1f2461617589 */ /* 0x000fe200000e0000 */
[----:B---3--:R-:W-:Y:S01]  /*a990*/  SEL R37, R109, R40, P0 ;  /* 0x000000286d257207 */ /* 0x008fe20000000000 */
[----:B------:R-:W-:-:S02]  /*a9a0*/  IMAD.MOV R59, RZ, RZ, -R57 ;  /* 0x000000ffff3b7224 */ /* 0x000fc400078e0a39 */
[----:B------:R-:W-:Y:S01]  /*a9b0*/  SHFL.IDX PT, R99, R99, R36, 0x1c1f ;  /* 0x001c1f2463637589 */ /* 0x000fe200000e0000 */
[----:B------:R-:W-:Y:S01]  /*a9c0*/  SEL R39, R40, R109, P0 ;  /* 0x0000006d28277207 */ /* 0x000fe20000000000 */
[----:B------:R-:W-:Y:S02]  /*a9d0*/  UIMAD UR7, UR40, UR9, UR4 ;  /* 0x00000009280772a4 */ /* 0x000fe4000f8e0204 */
[----:B------:R-:W-:Y:S01]  /*a9e0*/  SHFL.IDX PT, R101, R101, R36, 0x1c1f ;  /* 0x001c1f2465657589 */ /* 0x000fe200000e0000 */
[----:B----4-:R-:W-:-:S03]  /*a9f0*/  SEL R43, R48, R111, P0 ;  /* 0x0000006f302b7207 */ /* 0x010fc60000000000 */
[----:B------:R-:W-:Y:S01]  /*aa00*/  SHFL.IDX PT, R103, R103, R36, 0x1c1f ;  /* 0x001c1f2467677589 */ /* 0x000fe200000e0000 */
[----:B------:R-:W-:-:S03]  /*aa10*/  SEL R40, R87, R62, P0 ;  /* 0x0000003e57287207 */ /* 0x000fc60000000000 */
[----:B------:R-:W-:Y:S01]  /*aa20*/  SHFL.IDX PT, R105, R105, R36, 0x1c1f ;  /* 0x001c1f2469697589 */ /* 0x000fe200000e0000 */
[----:B------:R-:W-:-:S03]  /*aa30*/  SEL R42, R62, R87, P0 ;  /* 0x000000573e2a7207 */ /* 0x000fc60000000000 */
[----:B------:R-:W-:Y:S01]  /*aa40*/  SHFL.IDX PT, R107, R107, R36, 0x1c1f ;  /* 0x001c1f246b6b7589 */ /* 0x000fe200000e0000 */
[----:B------:R-:W-:-:S03]  /*aa50*/  UMOV UR4, UR6 ;  /* 0x0000000600047c82 */ /* 0x000fc60008000000 */
[----:B------:R-:W-:Y:S04]  /*aa60*/  SHFL.IDX PT, R121, R121, R36, 0x1c1f ;  /* 0x001c1f2479797589 */ /* 0x000fe800000e0000 */
[----:B------:R-:W-:Y:S04]  /*aa70*/  SHFL.IDX PT, R123, R123, R36, 0x1c1f ;  /* 0x001c1f247b7b7589 */ /* 0x000fe800000e0000 */
[----:B------:R-:W-:Y:S04]  /*aa80*/  SHFL.IDX PT, R125, R125, R36, 0x1c1f ;  /* 0x001c1f247d7d7589 */ /* 0x000fe800000e0000 */
[----:B------:R-:W-:Y:S04]  /*aa90*/  SHFL.IDX PT, R127, R127, R36, 0x1c1f ;  /* 0x001c1f247f7f7589 */ /* 0x000fe800000e0000 */
[----:B------:R-:W-:Y:S04]  /*aaa0*/  SHFL.IDX PT, R129, R129, R36, 0x1c1f ;  /* 0x001c1f2481817589 */ /* 0x000fe800000e0000 */
[----:B------:R3:W-:Y:S01]  /*aab0*/  SHFL.IDX PT, R131, R131, R36, 0x1c1f ;  /* 0x001c1f2483837589 */ /* 0x0007e200000e0000 */
[----:B------:R-:W-:-:S03]  /*aac0*/  SEL R49, R113, R52, P0 ;  /* 0x0000003471317207 */ /* 0x000fc60000000000 */
[----:B------:R-:W4:Y:S01]  /*aad0*/  SHFL.IDX PT, R66, R66, R41, 0x1c1f ;  /* 0x001c1f2942427589 */ /* 0x000f2200000e0000 */
[----:B------:R-:W-:-:S03]  /*aae0*/  SEL R51, R52, R113, P0 ;  /* 0x0000007134337207 */ /* 0x000fc60000000000 */
[----:B------:R-:W-:Y:S01]  /*aaf0*/  SHFL.IDX PT, R68, R68, R41, 0x1c1f ;  /* 0x001c1f2944447589 */ /* 0x000fe200000e0000 */
[----:B---3--:R-:W-:-:S03]  /*ab00*/  SEL R36, R85, R38, P0 ;  /* 0x0000002655247207 */ /* 0x008fc60000000000 */
[----:B------:R-:W-:Y:S01]  /*ab10*/  SHFL.IDX PT, R86, R69, R41, 0x1c1f ;  /* 0x001c1f2945567589 */ /* 0x000fe200000e0000 */
[----:B------:R-:W-:Y:S01]  /*ab20*/  SEL R38, R38, R85, P0 ;  /* 0x0000005526267207 */ /* 0x000fe20000000000 */
[----:B------:R-:W-:Y:S01]  /*ab30*/  BAR.SYNC.DEFER_BLOCKING 0x1, 0x100 ;  /* 0x0044000000007b1d */ /* 0x000fe20000010000 */
[----:B------:R-:W-:Y:S01]  /*ab40*/  SHF.R.U64 R30, R30, 0x3, RZ ;  /* 0x000000031e1e7819 */ /* 0x000fe200000012ff */
[----:B------:R-:W-:Y:S01]  /*ab50*/  UIMAD.WIDE.U32 UR4, UR40, UR8, UR4 ;  /* 0x00000008280472a5 */ /* 0x000fe2000f8e0004 */
[----:B------:R-:W-:-:S03]  /*ab60*/  SHF.R.U64 R14, R14, 0x3, RZ ;  /* 0x000000030e0e7819 */ /* 0x000fc600000012ff */
        /* <DEDUP_REMOVED lines=8> */
[----:B------:R0:W3:Y:S01]  /*abf0*/  SHFL.IDX PT, R84, R84, R41, 0x1c1f ;  /* 0x001c1f2954547589 */ /* 0x0000e200000e0000 */
[----:B------:R-:W-:Y:S01]  /*ac00*/  IMAD R59, R34, R59, R54 ;  /* 0x0000003b223b7224 */ /* 0x000fe200078e0236 */
[----:B------:R-:W-:Y:S01]  /*ac10*/  LOP3.LUT R30, R30, R31, RZ, 0x3c, !PT ;  /* 0x0000001f1e1e7212 */ /* 0x000fe200078e3cff */
[----:B------:R-:W-:Y:S01]  /*ac20*/  ULDC.64 UR8, c[0x0][0xae8] ;  /* 0x0002ba0000087ab9 */ /* 0x000fe20000000a00 */
[----:B------:R1:W-:Y:S01]  /*ac30*/  STSM.16.M88.4 [R110], R36 ;  /* 0x000000246e007844 */ /* 0x0003e20000000200 */
[----:B0-----:R-:W-:-:S02]  /*ac40*/  SEL R41, R111, R48, P0 ;  /* 0x000000306f297207 */ /* 0x001fc40000000000 */
[----:B------:R-:W-:Y:S02]  /*ac50*/  SEL R48, R89, R50, P0 ;  /* 0x0000003259307207 */ /* 0x000fe40000000000 */
[----:B------:R-:W-:Y:S01]  /*ac60*/  SEL R50, R50, R89, P0 ;  /* 0x0000005932327207 */ /* 0x000fe20000000000 */
[----:B------:R-:W-:Y:S01]  /*ac70*/  STSM.16.M88.4 [R108], R40 ;  /* 0x000000286c007844 */ /* 0x000fe20000000200 */
[----:B------:R-:W-:Y:S01]  /*ac80*/  LOP3.LUT R14, R14, R15, RZ, 0x3c, !PT ;  /* 0x0000000f0e0e7212 */ /* 0x000fe200078e3cff */
[--C-:B------:R-:W-:Y:S02]  /*ac90*/  IMAD.X R31, RZ, RZ, R33.reuse, P4 ;  /* 0x000000ffff1f7224 */ /* 0x100fe400020e0621 */
[----:B------:R0:W-:Y:S01]  /*aca0*/  STSM.16.M88.4 [R106], R48 ;  /* 0x000000306a007844 */ /* 0x0001e20000000200 */
[----:B------:R-:W-:Y:S01]  /*acb0*/  IMAD.X R15, RZ, RZ, R33, P1 ;  /* 0x000000ffff0f7224 */ /* 0x000fe200008e0621 */
[----:B-1----:R-:W-:Y:S02]  /*acc0*/  SEL R36, R93, R56, P0 ;  /* 0x000000385d247207 */ /* 0x002fe40000000000 */
[----:B------:R-:W-:-:S02]  /*acd0*/  SEL R38, R56, R93, P0 ;  /* 0x0000005d38267207 */ /* 0x000fc40000000000 */
[C---:B------:R-:W-:Y:S02]  /*ace0*/  IADD3 R27, P6, R32.reuse, 0x3000, RZ ;  /* 0x00003000201b7810 */ /* 0x040fe40007fde0ff */
[C---:B------:R-:W-:Y:S02]  /*acf0*/  IADD3 R21, P5, R32.reuse, 0x4000, RZ ;  /* 0x0000400020157810 */ /* 0x040fe40007fbe0ff */
[----:B------:R-:W-:Y:S02]  /*ad00*/  IADD3 R13, P4, R32, 0x7000, RZ ;  /* 0x00007000200d7810 */ /* 0x000fe40007f9e0ff */
[----:B------:R-:W-:Y:S01]  /*ad10*/  IADD3 R56, P1, R57, UR4, RZ ;  /* 0x0000000439387c10 */ /* 0x000fe2000ff3e0ff */
[----:B0-----:R-:W-:Y:S01]  /*ad20*/  IMAD.U32 R50, RZ, RZ, UR7 ;  /* 0x00000007ff327e24 */ /* 0x001fe2000f8e00ff */
[----:B------:R-:W-:Y:S01]  /*ad30*/  SHF.R.S32.HI R49, RZ, 0x1f, R57 ;  /* 0x0000001fff317819 */ /* 0x000fe20000011439 */
[----:B------:R-:W-:Y:S01]  /*ad40*/  ULDC.64 UR6, c[0x0][0xb88] ;  /* 0x0002e20000067ab9 */ /* 0x000fe20000000a00 */
[----:B------:R-:W-:-:S02]  /*ad50*/  SHF.R.S32.HI R48, RZ, 0x1f, R59 ;  /* 0x0000001fff307819 */ /* 0x000fc4000001143b */
[----:B------:R-:W-:Y:S02]  /*ad60*/  LOP3.LUT R26, R27, 0x380, RZ, 0xc0, !PT ;  /* 0x000003801b1a7812 */ /* 0x000fe400078ec0ff */
[----:B------:R-:W-:Y:S01]  /*ad70*/  LOP3.LUT R20, R21, 0x380, RZ, 0xc0, !PT ;  /* 0x0000038015147812 */ /* 0x000fe200078ec0ff */
[----:B------:R-:W-:Y:S01]  /*ad80*/  IMAD R48, R48, UR6, RZ ;  /* 0x0000000630307c24 */ /* 0x000fe2000f8e02ff */
[----:B------:R-:W-:Y:S02]  /*ad90*/  LOP3.LUT R12, R13, 0x380, RZ, 0xc0, !PT ;  /* 0x000003800d0c7812 */ /* 0x000fe400078ec0ff */
[----:B------:R-:W-:Y:S02]  /*ada0*/  IADD3.X R57, R49, UR5, R50, P1, !PT ;  /* 0x0000000531397c10 */ /* 0x000fe40008ffe432 */
[----:B------:R-:W-:Y:S02]  /*adb0*/  SEL R52, R91, R64, P0 ;  /* 0x000000405b347207 */ /* 0x000fe40000000000 */
[----:B------:R-:W-:-:S02]  /*adc0*/  SEL R54, R64, R91, P0 ;  /* 0x0000005b40367207 */ /* 0x000fc40000000000 */
[----:B------:R-:W-:Y:S02]  /*add0*/  SEL R53, R115, R74, P0 ;  /* 0x0000004a73357207 */ /* 0x000fe40000000000 */
[----:B------:R-:W-:Y:S02]  /*ade0*/  SEL R55, R74, R115, P0 ;  /* 0x000000734a377207 */ /* 0x000fe40000000000 */
[----:B------:R-:W-:Y:S02]  /*adf0*/  LOP3.LUT R5, R32, 0x380, RZ, 0xc0, !PT ;  /* 0x0000038020057812 */ /* 0x000fe400078ec0ff */
[----:B------:R-:W-:Y:S02]  /*ae00*/  SEL R37, R117, R76, P0 ;  /* 0x0000004c75257207 */ /* 0x000fe40000000000 */
[----:B------:R-:W-:Y:S01]  /*ae10*/  SEL R39, R76, R117, P0 ;  /* 0x000000754c277207 */ /* 0x000fe20000000000 */
[C---:B------:R-:W-:Y:S01]  /*ae20*/  IMAD R63, R59.reuse, UR7, R48 ;  /* 0x000000073b3f7c24 */ /* 0x040fe2000f8e0230 */
[----:B------:R-:W-:Y:S01]  /*ae30*/  SHF.R.U64 R26, R26, 0x3, RZ ;  /* 0x000000031a1a7819 */ /* 0x000fe200000012ff */
[----:B------:R-:W-:Y:S01]  /*ae40*/  IMAD.WIDE.U32 R56, R59, UR6, R56 ;  /* 0x000000063b387c25 */ /* 0x000fe2000f8e0038 */
[----:B------:R-:W-:Y:S01]  /*ae50*/  SHF.R.U64 R20, R20, 0x3, RZ ;  /* 0x0000000314147819 */ /* 0x000fe200000012ff */
[----:B------:R-:W-:Y:S01]  /*ae60*/  ULDC UR6, c[0x0][0xa88] ;  /* 0x0002a20000067ab9 */ /* 0x000fe20000000800 */
[----:B------:R-:W-:-:S02]  /*ae70*/  SHF.R.U64 R12, R12, 0x3, RZ ;  /* 0x000000030c0c7819 */ /* 0x000fc400000012ff */
[----:B--2---:R-:W-:Y:S02]  /*ae80*/  SEL R40, R95, R58, P0 ;  /* 0x0000003a5f287207 */ /* 0x004fe40000000000 */
[----:B------:R-:W-:Y:S01]  /*ae90*/  SEL R42, R58, R95, P0 ;  /* 0x0000005f3a2a7207 */ /* 0x000fe20000000000 */
[----:B------:R-:W-:Y:S01]  /*aea0*/  IMAD R58, R44, 0x80, R221 ;  /* 0x000000802c3a7824 */ /* 0x000fe200078e02dd */
[----:B------:R-:W-:Y:S02]  /*aeb0*/  SEL R41, R119, R94, P0 ;  /* 0x0000005e77297207 */ /* 0x000fe40000000000 */
[----:B------:R-:W-:Y:S01]  /*aec0*/  SEL R43, R94, R119, P0 ;  /* 0x000000775e2b7207 */ /* 0x000fe20000000000 */
[----:B------:R-:W-:Y:S01]  /*aed0*/  STSM.16.M88.4 [R104], R52 ;  /* 0x0000003468007844 */ /* 0x000fe20000000200 */
[----:B------:R-:W-:Y:S01]  /*aee0*/  SHF.R.U64 R5, R5, 0x3, RZ ;  /* 0x0000000305057819 */ /* 0x000fe200000012ff */
[----:B------:R-:W-:Y:S01]  /*aef0*/  ULDC.64 UR4, c[0x0][0xb50] ;  /* 0x0002d40000047ab9 */ /* 0x000fe20000000a00 */
[----:B------:R-:W-:Y:S01]  /*af00*/  LOP3.LUT R26, R26, R27, RZ, 0x3c, !PT ;  /* 0x0000001b1a1a7212 */ /* 0x000fe200078e3cff */
[----:B------:R0:W-:Y:S01]  /*af10*/  STSM.16.M88.4 [R102], R36 ;  /* 0x0000002466007844 */ /* 0x0001e20000000200 */
[----:B------:R-:W-:Y:S01]  /*af20*/  LOP3.LUT R20, R20, R21, RZ, 0x3c, !PT ;  /* 0x0000001514147212 */ /* 0x000fe200078e3cff */
[----:B------:R-:W-:Y:S01]  /*af30*/  IMAD R93, R34, UR6, RZ ;  /* 0x00000006225d7c24 */ /* 0x000fe2000f8e02ff */
[----:B------:R-:W-:Y:S01]  /*af40*/  LOP3.LUT R12, R12, R13, RZ, 0x3c, !PT ;  /* 0x0000000d0c0c7212 */ /* 0x000fe200078e3cff */
[--C-:B------:R-:W-:Y:S01]  /*af50*/  IMAD.X R27, RZ, RZ, R33.reuse, P6 ;  /* 0x000000ffff1b7224 */ /* 0x100fe200030e0621 */
[----:B------:R1:W-:Y:S01]  /*af60*/  STSM.16.M88.4 [R100], R40 ;  /* 0x0000002864007844 */ /* 0x0003e20000000200 */
[--C-:B------:R-:W-:Y:S01]  /*af70*/  IMAD.X R21, RZ, RZ, R33.reuse, P5 ;  /* 0x000000ffff157224 */ /* 0x100fe200028e0621 */
[----:B------:R-:W-:Y:S01]  /*af80*/  LOP3.LUT P1, RZ, R22, 0x3, RZ, 0xc0, !PT ;  /* 0x0000000316ff7812 */ /* 0x000fe2000782c0ff */
[----:B------:R-:W-:Y:S01]  /*af90*/  IMAD.X R13, RZ, RZ, R33, P4 ;  /* 0x000000ffff0d7224 */ /* 0x000fe200020e0621 */
[----:B------:R-:W-:-:S02]  /*afa0*/  IADD3 R9, P6, R32, 0x9000, RZ ;  /* 0x0000900020097810 */ /* 0x000fc40007fde0ff */
[----:B------:R-:W-:Y:S02]  /*afb0*/  IADD3 R11, P5, R32, 0xa000, RZ ;  /* 0x0000a000200b7810 */ /* 0x000fe40007fbe0ff */
[----:B----4-:R-:W-:Y:S02]  /*afc0*/  SEL R48, R97, R66, P0 ;  /* 0x0000004261307207 */ /* 0x010fe40000000000 */
[----:B------:R-:W-:Y:S01]  /*afd0*/  SEL R50, R66, R97, P0 ;  /* 0x0000006142327207 */ /* 0x000fe20000000000 */
[----:B0-----:R-:W-:Y:S01]  /*afe0*/  VIADD R36, R58, 0x8 ;  /* 0x000000083a247836 */ /* 0x001fe20000000000 */
[----:B---3--:R-:W-:Y:S01]  /*aff0*/  SEL R49, R121, R78, P0 ;  /* 0x0000004e79317207 */ /* 0x008fe20000000000 */
[----:B------:R-:W-:Y:S01]  /*b000*/  IMAD.IADD R37, R57, 0x1, R63 ;  /* 0x0000000139257824 */ /* 0x000fe200078e023f */
[----:B------:R-:W-:Y:S02]  /*b010*/  SEL R51, R78, R121, P0 ;  /* 0x000000794e337207 */ /* 0x000fe40000000000 */
[----:B-1----:R-:W-:-:S02]  /*b020*/  LEA R40, P4, R56, UR4, 0x2 ;  /* 0x0000000438287c11 */ /* 0x002fc4000f8810ff */
[----:B------:R-:W-:Y:S01]  /*b030*/  LOP3.LUT R32, R5, R32, RZ, 0x3c, !PT ;  /* 0x0000002005207212 */ /* 0x000fe200078e3cff */
[----:B------:R-:W-:Y:S01]  /*b040*/  IMAD.X R5, RZ, RZ, R33, P2 ;  /* 0x000000ffff057224 */ /* 0x000fe200010e0621 */
[-C--:B------:R-:W-:Y:S01]  /*b050*/  ISETP.GE.OR P2, PT, R58, R93.reuse, P1 ;  /* 0x0000005d3a00720c */ /* 0x080fe20000f46670 */
[----:B------:R0:W-:Y:S01]  /*b060*/  STSM.16.M88.4 [R61], R48 ;  /* 0x000000303d007844 */ /* 0x0001e20000000200 */
[----:B------:R-:W-:Y:S02]  /*b070*/  ISETP.GE.OR P1, PT, R36, R93, P1 ;  /* 0x0000005d2400720c */ /* 0x000fe40000f26670 */
[----:B------:R-:W-:Y:S02]  /*b080*/  LEA.HI.X R56, R56, UR5, R37, 0x2, P4 ;  /* 0x0000000538387c11 */ /* 0x000fe4000a0f1425 */
[----:B------:R-:W-:Y:S02]  /*b090*/  SEL R36, R99, R68, P0 ;  /* 0x0000004463247207 */ /* 0x000fe40000000000 */
[----:B------:R-:W-:-:S02]  /*b0a0*/  SEL R38, R68, R99, P0 ;  /* 0x0000006344267207 */ /* 0x000fc40000000000 */
[----:B------:R-:W-:Y:S02]  /*b0b0*/  SEL R37, R123, R80, P0 ;  /* 0x000000507b257207 */ /* 0x000fe40000000000 */
[----:B------:R-:W-:Y:S02]  /*b0c0*/  SEL R39, R80, R123, P0 ;  /* 0x0000007b50277207 */ /* 0x000fe40000000000 */
[----:B------:R-:W-:Y:S02]  /*b0d0*/  SEL R68, R103, R88, P0 ;  /* 0x0000005867447207 */ /* 0x000fe40000000000 */
[----:B------:R-:W-:Y:S02]  /*b0e0*/  SEL R70, R88, R103, P0 ;  /* 0x0000006758467207 */ /* 0x000fe40000000000 */
[----:B0-----:R-:W-:Y:S02]  /*b0f0*/  SEL R48, R101, R86, P0 ;  /* 0x0000005665307207 */ /* 0x001fe40000000000 */
[----:B------:R-:W-:-:S02]  /*b100*/  SEL R50, R86, R101, P0 ;  /* 0x0000006556327207 */ /* 0x000fc40000000000 */
[----:B------:R-:W-:Y:S02]  /*b110*/  SEL R49, R125, R96, P0 ;  /* 0x000000607d317207 */ /* 0x000fe40000000000 */
[----:B------:R-:W-:Y:S01]  /*b120*/  SEL R51, R96, R125, P0 ;  /* 0x0000007d60337207 */ /* 0x000fe20000000000 */
[----:B------:R-:W-:Y:S01]  /*b130*/  SHFL.IDX PT, R62, R40, RZ, 0x1c1f ;  /* 0x001c1fff283e7589 */ /* 0x000fe200000e0000 */
[----:B------:R-:W-:Y:S02]  /*b140*/  SEL R69, R127, R82, P0 ;  /* 0x000000527f457207 */ /* 0x000fe40000000000 */
[----:B------:R-:W-:Y:S01]  /*b150*/  SEL R71, R82, R127, P0 ;  /* 0x0000007f52477207 */ /* 0x000fe20000000000 */
[----:B------:R0:W-:Y:S01]  /*b160*/  SHFL.IDX PT, R72, R40, 0x1, 0x1c1f ;  /* 0x003c1f0028487f89 */ /* 0x0001e200000e0000 */
[----:B------:R-:W-:Y:S02]  /*b170*/  SEL R88, R105, R90, P0 ;  /* 0x0000005a69587207 */ /* 0x000fe40000000000 */
[----:B------:R-:W-:-:S02]  /*b180*/  SEL R90, R90, R105, P0 ;  /* 0x000000695a5a7207 */ /* 0x000fc40000000000 */
[----:B------:R-:W-:Y:S02]  /*b190*/  SEL R89, R129, R98, P0 ;  /* 0x0000006281597207 */ /* 0x000fe40000000000 */
[----:B------:R-:W-:Y:S01]  /*b1a0*/  SEL R91, R98, R129, P0 ;  /* 0x00000081625b7207 */ /* 0x000fe20000000000 */
[----:B------:R-:W-:Y:S01]  /*b1b0*/  STSM.16.M88.4 [R60], R36 ;  /* 0x000000243c007844 */ /* 0x000fe20000000200 */
[----:B------:R-:W-:Y:S02]  /*b1c0*/  SEL R41, R131, R84, P0 ;  /* 0x0000005483297207 */ /* 0x000fe40000000000 */
[----:B------:R-:W-:Y:S02]  /*b1d0*/  SEL R43, R84, R131, P0 ;  /* 0x00000083542b7207 */ /* 0x000fe40000000000 */
[----:B0-----:R-:W-:Y:S02]  /*b1e0*/  SEL R40, R107, R92, P0 ;  /* 0x0000005c6b287207 */ /* 0x001fe40000000000 */
[----:B------:R-:W-:Y:S01]  /*b1f0*/  SEL R42, R92, R107, P0 ;  /* 0x0000006b5c2a7207 */ /* 0x000fe20000000000 */
[----:B------:R-:W-:Y:S04]  /*b200*/  STSM.16.M88.4 [R47], R48 ;  /* 0x000000302f007844 */ /* 0x000fe80000000200 */
[----:B------:R-:W-:Y:S04]  /*b210*/  STSM.16.M88.4 [R46], R68 ;  /* 0x000000442e007844 */ /* 0x000fe80000000200 */
[----:B------:R-:W-:Y:S04]  /*b220*/  STSM.16.M88.4 [R45], R88 ;  /* 0x000000582d007844 */ /* 0x000fe80000000200 */
[----:B------:R-:W-:Y:S04]  /*b230*/  STSM.16.M88.4 [R35], R40 ;  /* 0x0000002823007844 */ /* 0x000fe80000000200 */
[----:B------:R-:W0:Y:S01]  /*b240*/  SHFL.IDX PT, R63, R56, RZ, 0x1c1f ;  /* 0x001c1fff383f7589 */ /* 0x000e2200000e0000 */
[----:B------:R-:W-:Y:S06]  /*b250*/  BAR.SYNC.DEFER_BLOCKING 0x1, 0x100 ;  /* 0x0044000000007b1d */ /* 0x000fec0000010000 */
[----:B------:R-:W1:Y:S04]  /*b260*/  SHFL.IDX PT, R73, R56, 0x1, 0x1c1f ;  /* 0x003c1f0038497f89 */ /* 0x000e6800000e0000 */
[----:B0-----:R0:W-:Y:S04]  /*b270*/  @!P2 ST.E desc[UR48][R62.64], R3 ;  /* 0x000000033e00a985 */ /* 0x0011e8000c101930 */
[----:B-1----:R1:W-:Y:S04]  /*b280*/  @!P1 ST.E desc[UR48][R72.64], R0 ;  /* 0x0000000048009985 */ /* 0x0023e8000c101930 */
[----:B------:R2:W5:Y:S04]  /*b290*/  LD.E.128 R56, desc[UR48][R30.64] ;  /* 0x000000301e387980 */ /* 0x000568000c101d00 */
[----:B------:R3:W5:Y:S01]  /*b2a0*/  LD.E.128 R52, desc[UR48][R28.64] ;  /* 0x000000301c347980 */ /* 0x000762000c101d00 */
[----:B0-----:R-:W-:Y:S01]  /*b2b0*/  LEA R3, R18, R19, 0x5 ;  /* 0x0000001312037211 */ /* 0x001fe200078e28ff */
[----:B------:R-:W-:-:S02]  /*b2c0*/  UIMAD UR6, UR10, UR8, URZ ;  /* 0x000000080a0672a4 */ /* 0x000fc4000f8e023f */
[----:B------:R0:W5:Y:S01]  /*b2d0*/  LD.E.128 R84, desc[UR48][R6.64] ;  /* 0x0000003006547980 */ /* 0x000162000c101d00 */
[----:B--2---:R-:W1:Y:S01]  /*b2e0*/  @P3 LDC R31, c[0x0][0xbec] ;  /* 0x0002fb00ff1f3b82 */ /* 0x004e620000000800 */
[----:B------:R-:W-:Y:S01]  /*b2f0*/  UIMAD.WIDE.U32 UR4, UR11, UR8, URZ ;  /* 0x000000080b0472a5 */ /* 0x000fe2000f8e003f */
[----:B------:R-:W-:Y:S01]  /*b300*/  LOP3.LUT R8, R9, 0x380, RZ, 0xc0, !PT ;  /* 0x0000038009087812 */ /* 0x000fe200078ec0ff */
[----:B------:R2:W5:Y:S01]  /*b310*/  LD.E.128 R60, desc[UR48][R4.64] ;  /* 0x00000030043c7980 */ /* 0x000562000c101d00 */
[----:B------:R-:W-:-:S03]  /*b320*/  LOP3.LUT R10, R11, 0x380, RZ, 0xc0, !PT ;  /* 0x000003800b0a7812 */ /* 0x000fc600078ec0ff */
[----:B------:R-:W5:Y:S01]  /*b330*/  LD.E.128 R64, desc[UR48][R32.64] ;  /* 0x0000003020407980 */ /* 0x000f62000c101d00 */
[----:B---3--:R-:W3:Y:S01]  /*b340*/  @P3 LDC R29, c[0x0][0xbf0] ;  /* 0x0002fc00ff1d3b82 */ /* 0x008ee20000000800 */
[----:B0-----:R-:W-:Y:S01]  /*b350*/  IMAD R6, R44, 0x80, R3 ;  /* 0x000000802c067824 */ /* 0x001fe200078e0203 */
[----:B------:R-:W-:Y:S01]  /*b360*/  UIMAD UR6, UR11, UR9, UR6 ;  /* 0x000000090b0672a4 */ /* 0x000fe2000f8e0206 */
[----:B------:R-:W5:Y:S02]  /*b370*/  LD.E.128 R36, desc[UR48][R26.64] ;  /* 0x000000301a247980 */ /* 0x000f64000c101d00 */
[----:B------:R-:W-:Y:S01]  /*b380*/  ULDC.64 UR8, c[0x0][0xaf0] ;  /* 0x0002bc0000087ab9 */ /* 0x000fe20000000a00 */
[----:B------:R-:W-:Y:S01]  /*b390*/  UIADD3 UR5, UR5, UR6, URZ ;  /* 0x0000000605057290 */ /* 0x000fe2000fffe03f */
[----:B------:R-:W5:Y:S01]  /*b3a0*/  LD.E.128 R76, desc[UR48][R20.64] ;  /* 0x00000030144c7980 */ /* 0x000f62000c101d00 */
[----:B------:R-:W-:Y:S01]  /*b3b0*/  UIMAD UR7, UR12, UR8, URZ ;  /* 0x000000080c0772a4 */ /* 0x000fe2000f8e023f */
[----:B------:R-:W-:Y:S01]  /*b3c0*/  IMAD.MOV.U32 R3, RZ, RZ, R6 ;  /* 0x000000ffff037224 */ /* 0x000fe200078e0006 */
[----:B------:R-:W-:Y:S01]  /*b3d0*/  UIMAD.WIDE.U32 UR4, UR40, UR8, UR4 ;  /* 0x00000008280472a5 */ /* 0x000fe2000f8e0004 */
[----:B------:R-:W5:Y:S04]  /*b3e0*/  LD.E.128 R68, desc[UR48][R24.64] ;  /* 0x0000003018447980 */ /* 0x000f68000c101d00 */
[----:B------:R-:W5:Y:S01]  /*b3f0*/  LD.E.128 R48, desc[UR48][R14.64] ;  /* 0x000000300e307980 */ /* 0x000f62000c101d00 */
[----:B-1----:R-:W-:Y:S01]  /*b400*/  @P3 IMAD.HI.U32 R0, R6, R31, RZ ;  /* 0x0000001f06003227 */ /* 0x002fe200078e00ff */
[----:B------:R-:W-:Y:S01]  /*b410*/  UIMAD UR6, UR40, UR9, UR7 ;  /* 0x00000009280672a4 */ /* 0x000fe2000f8e0207 */
[----:B------:R-:W-:Y:S01]  /*b420*/  SHF.R.U64 R8, R8, 0x3, RZ ;  /* 0x0000000308087819 */ /* 0x000fe200000012ff */
[----:B------:R-:W5:Y:S01]  /*b430*/  LD.E.128 R40, desc[UR48][R12.64] ;  /* 0x000000300c287980 */ /* 0x000f62000c101d00 */
[----:B------:R-:W-:-:S02]  /*b440*/  SHF.R.U64 R10, R10, 0x3, RZ ;  /* 0x000000030a0a7819 */ /* 0x000fc400000012ff */
[----:B---3--:R-:W-:Y:S01]  /*b450*/  @P3 SHF.R.U32.HI R3, RZ, R29, R0 ;  /* 0x0000001dff033219 */ /* 0x008fe20000011600 */
[----:B------:R-:W-:Y:S01]  /*b460*/  UIADD3 UR6, UR5, UR6, URZ ;  /* 0x0000000605067290 */ /* 0x000fe2000fffe03f */
[----:B------:R-:W-:Y:S01]  /*b470*/  LOP3.LUT R8, R8, R9, RZ, 0x3c, !PT ;  /* 0x0000000908087212 */ /* 0x000fe200078e3cff */
[----:B------:R-:W-:Y:S01]  /*b480*/  ULDC.64 UR8, c[0x0][0xae0] ;  /* 0x0002b80000087ab9 */ /* 0x000fe20000000a00 */
[--C-:B------:R-:W-:Y:S01]  /*b490*/  SHF.R.S32.HI R0, RZ, 0x1f, R3.reuse ;  /* 0x0000001fff007819 */ /* 0x100fe20000011403 */
[----:B------:R-:W-:Y:S01]  /*b4a0*/  IMAD.MOV R7, RZ, RZ, -R3 ;  /* 0x000000ffff077224 */ /* 0x000fe200078e0a03 */
[----:B------:R-:W-:Y:S01]  /*b4b0*/  LOP3.LUT R10, R10, R11, RZ, 0x3c, !PT ;  /* 0x0000000b0a0a7212 */ /* 0x000fe200078e3cff */
[--C-:B------:R-:W-:Y:S02]  /*b4c0*/  IMAD.X R9, RZ, RZ, R33.reuse, P6 ;  /* 0x000000ffff097224 */ /* 0x100fe400030e0621 */
[----:B------:R-:W-:Y:S02]  /*b4d0*/  IMAD.X R11, RZ, RZ, R33, P5 ;  /* 0x000000ffff0b7224 */ /* 0x000fe400028e0621 */
[----:B------:R-:W-:Y:S01]  /*b4e0*/  IMAD R0, R0, UR8, RZ ;  /* 0x0000000800007c24 */ /* 0x000fe2000f8e02ff */
[----:B------:R0:W5:Y:S01]  /*b4f0*/  LD.E.128 R80, desc[UR48][R8.64] ;  /* 0x0000003008507980 */ /* 0x000162000c101d00 */
[----:B------:R-:W-:-:S02]  /*b500*/  IMAD R7, R34, R7, R6 ;  /* 0x0000000722077224 */ /* 0x000fc400078e0206 */
[----:B--2---:R-:W-:Y:S01]  /*b510*/  IMAD.U32 R5, RZ, RZ, UR5 ;  /* 0x00000005ff057e24 */ /* 0x004fe2000f8e00ff */
[----:B------:R1:W5:Y:S01]  /*b520*/  LD.E.128 R72, desc[UR48][R10.64] ;  /* 0x000000300a487980 */ /* 0x000362000c101d00 */
[----:B------:R-:W-:Y:S02]  /*b530*/  IMAD.U32 R4, RZ, RZ, UR4 ;  /* 0x00000004ff047e24 */ /* 0x000fe4000f8e00ff */
[----:B------:R-:W-:Y:S01]  /*b540*/  IMAD.U32 R5, RZ, RZ, UR6 ;  /* 0x00000006ff057e24 */ /* 0x000fe2000f8e00ff */
[----:B------:R-:W-:Y:S01]  /*b550*/  @!PT LDS RZ, [RZ] ;  /* 0x00000000fffff984 */ /* 0x000fe20000000800 */
[----:B------:R-:W-:Y:S01]  /*b560*/  @!PT LDS RZ, [RZ] ;  /* 0x00000000fffff984 */ /* 0x000fe20000000800 */
[----:B------:R-:W-:Y:S01]  /*b570*/  @!PT LDS RZ, [RZ] ;  /* 0x00000000fffff984 */ /* 0x000fe20000000800 */
[----:B------:R-:W-:Y:S01]  /*b580*/  @!PT LDS RZ, [RZ] ;  /* 0x00000000fffff984 */ /* 0x000fe20000000800 */
[----:B------:R2:W-:Y:S06]  /*b590*/  MEMBAR.ALL.CTA ;  /* 0x0000000000007992 */ /* 0x0005ec0000008000 */
[----:B--2---:R-:W2:Y:S01]  /*b5a0*/  FENCE.VIEW.ASYNC.S ;  /* 0x00000000000073c6 */ /* 0x004ea20000000000 */
[----:B------:R-:W-:Y:S01]  /*b5b0*/  ULDC.64 UR6, c[0x0][0xad8] ;  /* 0x0002b60000067ab9 */ /* 0x000fe20000000a00 */
[C---:B0-----:R-:W-:Y:S01]  /*b5c0*/  IMAD R9, R3.reuse, UR9, R0 ;  /* 0x0000000903097c24 */ /* 0x041fe2000f8e0200 */
[----:B------:R-:W-:Y:S01]  /*b5d0*/  SHF.R.S32.HI R0, RZ, 0x1f, R7 ;  /* 0x0000001fff007819 */ /* 0x000fe20000011407 */
[----:B------:R-:W-:-:S04]  /*b5e0*/  IMAD.WIDE.U32 R4, R3, UR8, R4 ;  /* 0x0000000803047c25 */ /* 0x000fc8000f8e0004 */
[----:B------:R-:W-:Y:S02]  /*b5f0*/  IMAD.IADD R5, R5, 0x1, R9 ;  /* 0x0000000105057824 */ /* 0x000fe400078e0209 */
[----:B------:R-:W-:Y:S02]  /*b600*/  IMAD R6, R0, UR6, RZ ;  /* 0x0000000600067c24 */ /* 0x000fe4000f8e02ff */
[----:B------:R-:W-:Y:S01]  /*b610*/  IMAD R44, R44, 0x80, R19 ;  /* 0x000000802c2c7824 */ /* 0x000fe200078e0213 */
[----:B------:R-:W-:Y:S01]  /*b620*/  UIADD3 UR39, UR39, 0x33420, URZ ;  /* 0x0003342027277890 */ /* 0x000fe2000fffe03f */
[C---:B------:R-:W-:Y:S02]  /*b630*/  IMAD R3, R7.reuse, UR7, R6 ;  /* 0x0000000707037c24 */ /* 0x040fe4000f8e0206 */
[----:B------:R-:W-:Y:S01]  /*b640*/  IMAD.WIDE.U32 R4, R7, UR6, R4 ;  /* 0x0000000607047c25 */ /* 0x000fe2000f8e0004 */
[----:B------:R-:W-:Y:S01]  /*b650*/  UIADD3 UR43, UR43, 0x1, URZ ;  /* 0x000000012b2b7890 */ /* 0x000fe2000fffe03f */
[----:B------:R-:W-:Y:S01]  /*b660*/  ISETP.GE.AND P2, PT, R44, R93, PT ;  /* 0x0000005d2c00720c */ /* 0x000fe20003f46270 */
[----:B------:R-:W-:Y:S01]  /*b670*/  ULDC.64 UR6, c[0x0][0xa80] ;  /* 0x0002a00000067ab9 */ /* 0x000fe20000000a00 */
[----:B------:R-:W-:Y:S01]  /*b680*/  IMAD.IADD R3, R5, 0x1, R3 ;  /* 0x0000000105037824 */ /* 0x000fe200078e0203 */
[----:B------:R-:W-:Y:S01]  /*b690*/  UPRMT UR39, URZ, 0x654, UR39 ;  /* 0x000006543f277896 */ /* 0x000fe20008000027 */
[----:B------:R-:W-:Y:S01]  /*b6a0*/  LEA R12, P3, R4, UR6, 0x1 ;  /* 0x00000006040c7c11 */ /* 0x000fe2000f8608ff */
[----:B------:R-:W-:Y:S01]  /*b6b0*/  VIADD R0, R44, 0x20 ;  /* 0x000000202c007836 */ /* 0x000fe20000000000 */
[----:B------:R-:W-:-:S02]  /*b6c0*/  UISETP.NE.AND UP0, UPT, UR43, 0x2, UPT ;  /* 0x000000022b00788c */ /* 0x000fc4000bf05270 */
[----:B------:R-:W-:Y:S02]  /*b6d0*/  LEA.HI.X R3, R4, UR7, R3, 0x1, P3 ;  /* 0x0000000704037c11 */ /* 0x000fe400098f0c03 */
[----:B------:R-:W-:Y:S01]  /*b6e0*/  USEL UR5, URZ, 0x1, UP0 ;  /* 0x000000013f057887 */ /* 0x000fe20008000000 */
[-C--:B------:R-:W-:Y:S01]  /*b6f0*/  ISETP.GE.AND P0, PT, R0, R93.reuse, PT ;  /* 0x0000005d0000720c */ /* 0x080fe20003f06270 */
[----:B------:R-:W-:Y:S01]  /*b700*/  ULDC UR4, c[0x0][0xc] ;  /* 0x0000030000047ab9 */ /* 0x000fe20000000800 */
[----:B------:R-:W-:Y:S01]  /*b710*/  VIADD R0, R44, 0x40 ;  /* 0x000000402c007836 */ /* 0x000fe20000000000 */
[----:B------:R-:W-:Y:S01]  /*b720*/  UIADD3 UR41, UR4, UR41, URZ ;  /* 0x0000002904297290 */ /* 0x000fe2000fffe03f */
[----:B--2---:R1:W0:Y:S01]  /*b730*/  SHFL.IDX PT, R6, R12, RZ, 0x181f ;  /* 0x00181fff0c067589 */ /* 0x00422200000e0000 */
[----:B------:R-:W-:Y:S01]  /*b740*/  USEL UR43, UR43, URZ, UP0 ;  /* 0x0000003f2b2b7287 */ /* 0x000fe20008000000 */
[----:B------:R-:W-:Y:S01]  /*b750*/  SYNCS.ARRIVE.TRANS64.RED.A1T0 RZ, [UR39], RZ ;  /* 0x000000ffffff79a7 */ /* 0x000fe20008100427 */
[----:B------:R-:W-:Y:S01]  /*b760*/  ULOP3.LUT UR44, UR44, UR5, URZ, 0x3c, !UPT ;  /* 0x000000052c2c7292 */ /* 0x000fe2000f8e3c3f */
[----:B------:R1:W2:Y:S01]  /*b770*/  SHFL.IDX PT, R7, R3, RZ, 0x181f ;  /* 0x00181fff03077589 */ /* 0x0002a200000e0000 */
[----:B------:R-:W-:Y:S01]  /*b780*/  BSSY B0, `(.L_x_3661) ;  /* 0x000000f000007945 */ /* 0x000fe20003800000 */
[----:B------:R-:W-:-:S03]  /*b790*/  ISETP.GE.AND P1, PT, R0, R93, PT ;  /* 0x0000005d0000720c */ /* 0x000fc60003f26270 */
[----:B------:R-:W-:Y:S10]  /*b7a0*/  @P2 BRA `(.L_x_3662) ;  /* 0x0000000000302947 */ /* 0x000ff40003800000 */
[----:B------:R-:W-:Y:S02]  /*b7b0*/  ULDC UR4, c[0x0][0xac8] ;  /* 0x0002b20000047ab9 */ /* 0x000fe40000000800 */
[----:B------:R-:W-:Y:S02]  /*b7c0*/  ISETP.GE.AND P3, PT, R17, UR4, PT ;  /* 0x0000000411007c0c */ /* 0x000fe4000bf66270 */
[----:B------:R-:W-:Y:S02]  /*b7d0*/  ISETP.GE.AND P4, PT, R16, UR4, PT ;  /* 0x0000000410007c0c */ /* 0x000fe4000bf86270 */
[----:B------:R-:W-:-:S09]  /*b7e0*/  ISETP.GE.AND P2, PT, R2, UR4, PT ;  /* 0x0000000402007c0c */ /* 0x000fd2000bf46270 */
[CC--:B0-----:R-:W-:Y:S02]  /*b7f0*/  @!P3 LEA R8, P5, R17.reuse, R6.reuse, 0x1 ;  /* 0x000000061108b211 */ /* 0x0c1fe400078a08ff */
[----:B-1----:R-:W-:Y:S02]  /*b800*/  @!P4 LEA R10, P6, R16, R6, 0x1 ;  /* 0x00000006100ac211 */ /* 0x002fe400078c08ff */
[----:B--2---:R-:W-:Y:S01]  /*b810*/  @!P2 IMAD.WIDE R4, R2, 0x2, R6 ;  /* 0x000000020204a825 */ /* 0x004fe200078e0206 */
[-C--:B------:R-:W-:Y:S02]  /*b820*/  @!P3 LEA.HI.X R9, R17, R7.reuse, R226, 0x1, P5 ;  /* 0x000000071109b211 */ /* 0x080fe400028f0ce2 */
[----:B------:R-:W-:Y:S02]  /*b830*/  @!P4 LEA.HI.X R11, R16, R7, R225, 0x1, P6 ;  /* 0x00000007100bc211 */ /* 0x000fe400030f0ce1 */
[----:B-----5:R3:W-:Y:S04]  /*b840*/  @!P2 ST.E.128 desc[UR48][R4.64], R64 ;  /* 0x000000400400a985 */ /* 0x0207e8000c101d30 */
[----:B------:R3:W-:Y:S04]  /*b850*/  @!P3 ST.E.128 desc[UR48][R8.64], R76 ;  /* 0x0000004c0800b985 */ /* 0x0007e8000c101d30 */
[----:B------:R3:W-:Y:S02]  /*b860*/  @!P4 ST.E.128 desc[UR48][R10.64], R84 ;  /* 0x000000540a00c985 */ /* 0x0007e4000c101d30 */
.L_x_3662:
[----:B------:R-:W-:Y:S05]  /*b870*/  BSYNC B0 ;  /* 0x0000000000007941 */ /* 0x000fea0003800000 */
.L_x_3661:
[----:B--2---:R2:W4:Y:S01]  /*b880*/  SHFL.IDX PT, R7, R3, 0x1, 0x181f ;  /* 0x00381f0003077f89 */ /* 0x00452200000e0000 */
[----:B------:R-:W-:Y:S03]  /*b890*/  BSSY B0, `(.L_x_3663) ;  /* 0x000000f000007945 */ /* 0x000fe60003800000 */
[----:B0-----:R2:W0:Y:S01]  /*b8a0*/  SHFL.IDX PT, R6, R12, 0x1, 0x181f ;  /* 0x00381f000c067f89 */ /* 0x00142200000e0000 */
[----:B------:R-:W-:Y:S05]  /*b8b0*/  @P0 BRA `(.L_x_3664) ;  /* 0x0000000000300947 */ /* 0x000fea0003800000 */
[----:B------:R-:W-:Y:S02]  /*b8c0*/  ULDC UR4, c[0x0][0xac8] ;  /* 0x0002b20000047ab9 */ /* 0x000fe40000000800 */
[----:B------:R-:W-:Y:S02]  /*b8d0*/  ISETP.GE.AND P4, PT, R17, UR4, PT ;  /* 0x0000000411007c0c */ /* 0x000fe4000bf86270 */
[----:B------:R-:W-:Y:S02]  /*b8e0*/  ISETP.GE.AND P5, PT, R16, UR4, PT ;  /* 0x0000000410007c0c */ /* 0x000fe4000bfa6270 */
[----:B------:R-:W-:-:S09]  /*b8f0*/  ISETP.GE.AND P3, PT, R2, UR4, PT ;  /* 0x0000000402007c0c */ /* 0x000fd2000bf66270 */
[CC--:B0--3--:R-:W-:Y:S02]  /*b900*/  @!P4 LEA R8, P0, R17.reuse, R6.reuse, 0x1 ;  /* 0x000000061108c211 */ /* 0x0c9fe400078008ff */
[----:B-1----:R-:W-:Y:S02]  /*b910*/  @!P5 LEA R10, P2, R16, R6, 0x1 ;  /* 0x00000006100ad211 */ /* 0x002fe400078408ff */
[----:B----4-:R-:W-:Y:S01]  /*b920*/  @!P3 IMAD.WIDE R4, R2, 0x2, R6 ;  /* 0x000000020204b825 */ /* 0x010fe200078e0206 */
[-C--:B------:R-:W-:Y:S02]  /*b930*/  @!P4 LEA.HI.X R9, R17, R7.reuse, R226, 0x1, P0 ;  /* 0x000000071109c211 */ /* 0x080fe400000f0ce2 */
[----:B------:R-:W-:Y:S02]  /*b940*/  @!P5 LEA.HI.X R11, R16, R7, R225, 0x1, P2 ;  /* 0x00000007100bd211 */ /* 0x000fe400010f0ce1 */
[----:B-----5:R0:W-:Y:S04]  /*b950*/  @!P3 ST.E.128 desc[UR48][R4.64], R56 ;  /* 0x000000380400b985 */ /* 0x0201e8000c101d30 */
[----:B------:R0:W-:Y:S04]  /*b960*/  @!P4 ST.E.128 desc[UR48][R8.64], R68 ;  /* 0x000000440800c985 */ /* 0x0001e8000c101d30 */
[----:B------:R0:W-:Y:S02]  /*b970*/  @!P5 ST.E.128 desc[UR48][R10.64], R80 ;  /* 0x000000500a00d985 */ /* 0x0001e4000c101d30 */
.L_x_3664:
[----:B------:R-:W-:Y:S05]  /*b980*/  BSYNC B0 ;  /* 0x0000000000007941 */ /* 0x000fea0003800000 */
.L_x_3663:
[----:B----4-:R4:W1:Y:S01]  /*b990*/  SHFL.IDX PT, R7, R3, 0x2, 0x181f ;  /* 0x00581f0003077f89 */ /* 0x01086200000e0000 */
        /* <DEDUP_REMOVED lines=9> */
[----:B------:R-:W-:Y:S01]  /*ba30*/  @!P2 IMAD.WIDE R4, R2, 0x2, R6 ;  /* 0x000000020204a825 */ /* 0x000fe200078e0206 */
[-C--:B------:R-:W-:Y:S02]  /*ba40*/  @!P3 LEA.HI.X R9, R17, R7.reuse, R226, 0x1, P0 ;  /* 0x000000071109b211 */ /* 0x080fe400000f0ce2 */
[----:B------:R-:W-:Y:S02]  /*ba50*/  @!P4 LEA.HI.X R11, R16, R7, R225, 0x1, P1 ;  /* 0x00000007100bc211 */ /* 0x000fe400008f0ce1 */
[----:B-----5:R0:W-:Y:S04]  /*ba60*/  @!P2 ST.E.128 desc[UR48][R4.64], R52 ;  /* 0x000000340400a985 */ /* 0x0201e8000c101d30 */
[----:B------:R0:W-:Y:S04]  /*ba70*/  @!P3 ST.E.128 desc[UR48][R8.64], R48 ;  /* 0x000000300800b985 */ /* 0x0001e8000c101d30 */
[----:B------:R0:W-:Y:S02]  /*ba80*/  @!P4 ST.E.128 desc[UR48][R10.64], R72 ;  /* 0x000000480a00c985 */ /* 0x0001e4000c101d30 */
.L_x_3666:
[----:B------:R-:W-:Y:S05]  /*ba90*/  BSYNC B0 ;  /* 0x0000000000007941 */ /* 0x000fea0003800000 */
.L_x_3665:
[----:B------:R-:W-:Y:S01]  /*baa0*/  VIADD R0, R44, 0x60 ;  /* 0x000000602c007836 */ /* 0x000fe20000000000 */
[----:B-1----:R1:W1:Y:S01]  /*bab0*/  SHFL.IDX PT, R7, R3, 0x3, 0x181f ;  /* 0x00781f0003077f89 */ /* 0x00226200000e0000 */
[----:B------:R-:W-:Y:S01]  /*bac0*/  UIADD3 UR45, UR45, 0x1, URZ ;  /* 0x000000012d2d7890 */ /* 0x000fe2000fffe03f */
[----:B------:R-:W-:Y:S02]  /*bad0*/  BSSY B0, `(.L_x_3667) ;  /* 0x0000010000007945 */ /* 0x000fe40003800000 */
[----:B------:R-:W-:Y:S01]  /*bae0*/  ISETP.GE.AND P0, PT, R0, R93, PT ;  /* 0x0000005d0000720c */ /* 0x000fe20003f06270 */
[----:B0-----:R0:W0:-:S12]  /*baf0*/  SHFL.IDX PT, R6, R12, 0x3, 0x181f ;  /* 0x00781f000c067f89 */ /* 0x00101800000e0000 */
[----:B------:R-:W-:Y:S05]  /*bb00*/  @P0 BRA `(.L_x_3668) ;  /* 0x0000000000300947 */ /* 0x000fea0003800000 */
[----:B------:R-:W-:Y:S02]  /*bb10*/  ULDC UR4, c[0x0][0xac8] ;  /* 0x0002b20000047ab9 */ /* 0x000fe40000000800 */
[----:B------:R-:W-:Y:S02]  /*bb20*/  ISETP.GE.AND P3, PT, R17, UR4, PT ;  /* 0x0000000411007c0c */ /* 0x000fe4000bf66270 */
[----:B------:R-:W-:Y:S02]  /*bb30*/  ISETP.GE.AND P4, PT, R16, UR4, PT ;  /* 0x0000000410007c0c */ /* 0x000fe4000bf86270 */
[----:B------:R-:W-:-:S09]  /*bb40*/  ISETP.GE.AND P2, PT, R2, UR4, PT ;  /* 0x0000000402007c0c */ /* 0x000fd2000bf46270 */
[CC--:B0--3--:R-:W-:Y:S02]  /*bb50*/  @!P3 LEA R8, P0, R17.reuse, R6.reuse, 0x1 ;  /* 0x000000061108b211 */ /* 0x0c9fe400078008ff */
[----:B------:R-:W-:Y:S02]  /*bb60*/  @!P4 LEA R10, P1, R16, R6, 0x1 ;  /* 0x00000006100ac211 */ /* 0x000fe400078208ff */
[----:B-1----:R-:W-:Y:S01]  /*bb70*/  @!P2 IMAD.WIDE R4, R2, 0x2, R6 ;  /* 0x000000020204a825 */ /* 0x002fe200078e0206 */
[-C--:B------:R-:W-:Y:S02]  /*bb80*/  @!P3 LEA.HI.X R9, R17, R7.reuse, R226, 0x1, P0 ;  /* 0x000000071109b211 */ /* 0x080fe400000f0ce2 */
[----:B------:R-:W-:Y:S02]  /*bb90*/  @!P4 LEA.HI.X R11, R16, R7, R225, 0x1, P1 ;  /* 0x00000007100bc211 */ /* 0x000fe400008f0ce1 */
[----:B-----5:R0:W-:Y:S04]  /*bba0*/  @!P2 ST.E.128 desc[UR48][R4.64], R36 ;  /* 0x000000240400a985 */ /* 0x0201e8000c101d30 */
[----:B------:R0:W-:Y:S04]  /*bbb0*/  @!P3 ST.E.128 desc[UR48][R8.64], R40 ;  /* 0x000000280800b985 */ /* 0x0001e8000c101d30 */
[----:B------:R0:W-:Y:S02]  /*bbc0*/  @!P4 ST.E.128 desc[UR48][R10.64], R60 ;  /* 0x0000003c0a00c985 */ /* 0x0001e4000c101d30 */
.L_x_3668:
[----:B------:R-:W-:Y:S05]  /*bbd0*/  BSYNC B0 ;  /* 0x0000000000007941 */ /* 0x000fea0003800000 */
.L_x_3667:
[----:B------:R-:W1:Y:S02]  /*bbe0*/  LDC R0, c[0x0][0xc34] ;  /* 0x00030d00ff007b82 */ /* 0x000e640000000800 */
[----:B-1----:R-:W-:-:S13]  /*bbf0*/  ISETP.LE.AND P0, PT, R0, UR41, PT ;  /* 0x0000002900007c0c */ /* 0x002fda000bf03270 */
[----:B------:R-:W-:Y:S05]  /*bc00*/  @!P0 BRA `(.L_x_3669) ;  /* 0xffffff50003c8947 */ /* 0x000fea000383ffff */
[----:B------:R-:W-:Y:S05]  /*bc10*/  EXIT ;  /* 0x000000000000794d */ /* 0x000fea0003800000 */
.L_x_3635:
        /* <DEDUP_REMOVED lines=9> */
[----:B------:R-:W0:Y:S01]  /*bcb0*/  S2R R6, SR_TID.X ;  /* 0x0000000000067919 */ /* 0x000e220000002100 */
[----:B------:R-:W-:Y:S01]  /*bcc0*/  ULDC.64 UR4, c[0x0][0x418] ;  /* 0x0001060000047ab9 */ /* 0x000fe20000000a00 */
[----:B------:R-:W-:Y:S01]  /*bcd0*/  ULDC.64 UR8, c[0x0][0x2f0] ;  /* 0x0000bc0000087ab9 */ /* 0x000fe20000000a00 */
[----:B------:R-:W-:Y:S01]  /*bce0*/  UISETP.NE.U32.AND UP0, UPT, UR4, URZ, UPT ;  /* 0x0000003f0400728c */ /* 0x000fe2000bf05070 */
[----:B------:R-:W-:Y:S01]  /*bcf0*/  LOP3.LUT R18, R18, 0xfeffffff, RZ, 0xc0, !PT ;  /* 0xfeffffff12127812 */ /* 0x000fe200078ec0ff */
[----:B------:R-:W-:Y:S01]  /*bd00*/  UMOV UR41, 0x400 ;  /* 0x0000040000297882 */ /* 0x000fe20000000000 */
[----:B------:R-:W-:Y:S01]  /*bd10*/  ULDC UR4, c[0x0][0x424] ;  /* 0x0001090000047ab9 */ /* 0x000fe20000000800 */
[----:B------:R-:W-:Y:S01]  /*bd20*/  UISETP.NE.AND.EX UP0, UPT, UR5, URZ, UPT, UP0 ;  /* 0x0000003f0500728c */ /* 0x000fe2000bf05300 */
[----:B------:R-:W-:Y:S01]  /*bd30*/  IMAD.MOV.U32 R33, RZ, RZ, 0x1 ;  /* 0x00000001ff217424 */ /* 0x000fe200078e00ff */
[----:B------:R-:W-:Y:S01]  /*bd40*/  ULEA UR41, UR45, UR41, 0x18 ;  /* 0x000000292d297291 */ /* 0x000fe2000f8ec03f */
[----:B------:R-:W-:Y:S01]  /*bd50*/  IMAD.MOV.U32 R30, RZ, RZ, RZ ;  /* 0x000000ffff1e7224 */ /* 0x000fe200078e00ff */
[----:B------:R-:W-:Y:S01]  /*bd60*/  USEL UR4, UR4, 0x1, UP0 ;  /* 0x0000000104047887 */ /* 0x000fe20008000000 */
[----:B------:R-:W-:Y:S01]  /*bd70*/  UMOV UR6, 0xa0 ;  /* 0x000000a000067882 */ /* 0x000fe20000000000 */
[----:B------:R-:W-:-:S02]  /*bd80*/  ULDC UR40, c[0x0][0x448] ;  /* 0x0001120000287ab9 */ /* 0x000fc40000000800 */
[----:B------:R-:W-:Y:S01]  /*bd90*/  UIMAD UR39, UR4, UR8, URZ ;  /* 0x00000008042772a4 */ /* 0x000fe2000f8e023f */
[----:B------:R-:W-:Y:S02]  /*bda0*/  ULDC UR7, c[0x0][0x288] ;  /* 0x0000a20000077ab9 */ /* 0x000fe40000000800 */
[----:B------:R-:W-:Y:S01]  /*bdb0*/  ULDC UR8, c[0x0][0x2b8] ;  /* 0x0000ae0000087ab9 */ /* 0x000fe20000000800 */
[----:B------:R-:W-:Y:S02]  /*bdc0*/  UIADD3 UR4, UR39, 0x9f, URZ ;  /* 0x0000009f27047890 */ /* 0x000fe4000fffe03f */
[----:B------:R-:W-:Y:S02]  /*bdd0*/  ULOP3.LUT UR46, UR36, 0x2, URZ, 0xfc, !UPT ;  /* 0x00000002242e7892 */ /* 0x000fe4000f8efc3f */
[----:B------:R-:W-:Y:S02]  /*bde0*/  UIMAD.WIDE UR4, UR4, 0x66666667, URZ ;  /* 0x66666667040478a5 */ /* 0x000fe4000f8e023f */
[----:B------:R-:W-:-:S02]  /*bdf0*/  ULOP3.LUT UR47, UR36, 0x1, URZ, 0xfc, !UPT ;  /* 0x00000001242f7892 */ /* 0x000fc4000f8efc3f */
[----:B------:R-:W-:Y:S01]  /*be00*/  USHF.R.U32.HI UR4, URZ, 0x1f, UR5 ;  /* 0x0000001f3f047899 */ /* 0x000fe20008011605 */
[----:B------:R-:W-:Y:S01]  /*be10*/  ULDC UR50, c[0x0][0xc] ;  /* 0x0000030000327ab9 */ /* 0x000fe20000000800 */
[----:B------:R-:W-:Y:S02]  /*be20*/  UMOV UR37, URZ ;  /* 0x0000003f00257c82 */ /* 0x000fe40008000000 */
[----:B------:R-:W-:Y:S01]  /*be30*/  ULEA.HI.SX32 UR42, UR5, UR4, 0x1a ;  /* 0x00000004052a7291 */ /* 0x000fe2000f8fd23f */
[C---:B0-----:R-:W-:Y:S01]  /*be40*/  IMAD.SHL.U32 R36, R6.reuse, 0x10, RZ ;  /* 0x0000001006247824 */ /* 0x041fe200078e00ff */
[C---:B------:R-:W-:Y:S01]  /*be50*/  SHF.L.U32 R16, R6.reuse, 0x6, RZ ;  /* 0x0000000606107819 */ /* 0x040fe200000006ff */
[C---:B------:R-:W-:Y:S01]  /*be60*/  IMAD.SHL.U32 R5, R6.reuse, 0x2, RZ ;  /* 0x0000000206057824 */ /* 0x040fe200078e00ff */
[----:B------:R-:W-:Y:S01]  /*be70*/  SHF.R.U32.HI R0, RZ, 0x1, R6 ;  /* 0x00000001ff007819 */ /* 0x000fe20000011606 */
[----:B------:R-:W-:Y:S01]  /*be80*/  IMAD.SHL.U32 R2, R6, 0x20, RZ ;  /* 0x0000002006027824 */ /* 0x000fe200078e00ff */
[----:B------:R-:W-:Y:S01]  /*be90*/  LOP3.LUT R4, R36, 0x1b0, RZ, 0xc0, !PT ;  /* 0x000001b024047812 */ /* 0x000fe200078ec0ff */
[----:B------:R-:W-:Y:S01]  /*bea0*/  UIADD3 UR4, UR42, -0x1, URZ ;  /* 0xffffffff2a047890 */ /* 0x000fe2000fffe03f */
[----:B------:R-:W-:Y:S01]  /*beb0*/  LOP3.LUT R3, R16, 0x180, RZ, 0xc0, !PT ;  /* 0x0000018010037812 */ /* 0x000fe200078ec0ff */
[----:B------:R-:W-:Y:S01]  /*bec0*/  UIMAD UR40, UR40, UR7, URZ ;  /* 0x00000007282872a4 */ /* 0x000fe2000f8e023f */
[----:B------:R-:W-:Y:S01]  /*bed0*/  LOP3.LUT R7, R4, 0x30, R5, 0x78, !PT ;  /* 0x0000003004077812 */ /* 0x000fe200078e7805 */
[----:B------:R-:W-:Y:S01]  /*bee0*/  IMAD.SHL.U32 R5, R6, 0x4, RZ ;  /* 0x0000000406057824 */ /* 0x000fe200078e00ff */
[----:B------:R-:W-:Y:S01]  /*bef0*/  LOP3.LUT R4, R2, 0x80, RZ, 0xc0, !PT ;  /* 0x0000008002047812 */ /* 0x000fe200078ec0ff */
[----:B------:R-:W-:Y:S01]  /*bf00*/  UIMAD UR5, UR4, -0xa0, UR39 ;  /* 0xffffff60040578a4 */ /* 0x000fe2000f8e0227 */
[----:B------:R-:W-:Y:S01]  /*bf10*/  LOP3.LUT R0, R3, 0x30, R0, 0xf8, !PT ;  /* 0x0000003003007812 */ /* 0x000fe200078ef800 */
[----:B------:R-:W-:Y:S01]  /*bf20*/  IMAD.SHL.U32 R3, R6, 0x8, RZ ;  /* 0x0000000806037824 */ /* 0x000fe200078e00ff */
[----:B------:R-:W-:Y:S01]  /*bf30*/  LOP3.LUT R4, R4, 0x10, R6, 0xf8, !PT ;  /* 0x0000001004047812 */ /* 0x000fe200078ef806 */
[----:B------:R-:W-:-:S02]  /*bf40*/  UIMAD UR4, UR42, UR6, -0xa0 ;  /* 0xffffff602a0474a4 */ /* 0x000fc4000f8e0206 */
[----:B------:R-:W-:Y:S01]  /*bf50*/  UIADD3 UR42, UR42, -0x2, URZ ;  /* 0xfffffffe2a2a7890 */ /* 0x000fe2000fffe03f */
[----:B------:R-:W-:Y:S02]  /*bf60*/  LOP3.LUT R4, R4, 0x10, R5, 0x78, !PT ;  /* 0x0000001004047812 */ /* 0x000fe400078e7805 */
[----:B------:R-:W-:Y:S02]  /*bf70*/  LOP3.LUT R5, R36, 0x600, RZ, 0xc0, !PT ;  /* 0x0000060024057812 */ /* 0x000fe400078ec0ff */
[----:B------:R-:W-:Y:S02]  /*bf80*/  LOP3.LUT R3, R0, 0x30, R3, 0x78, !PT ;  /* 0x0000003000037812 */ /* 0x000fe400078e7803 */
[----:B------:R-:W-:Y:S02]  /*bf90*/  LOP3.LUT R5, R5, 0x60, R2, 0xf8, !PT ;  /* 0x0000006005057812 */ /* 0x000fe400078ef802 */
[----:B------:R-:W-:Y:S02]  /*bfa0*/  SHF.R.U32.HI R0, RZ, 0x2, R6 ;  /* 0x00000002ff007819 */ /* 0x000fe40000011606 */
[----:B------:R-:W-:-:S02]  /*bfb0*/  LOP3.LUT R5, R5, 0x100, R2, 0xf8, !PT ;  /* 0x0000010005057812 */ /* 0x000fc400078ef802 */
[----:B------:R-:W-:Y:S02]  /*bfc0*/  LOP3.LUT R16, R3, 0x640, R16, 0xf8, !PT ;  /* 0x0000064003107812 */ /* 0x000fe400078ef810 */
[----:B------:R-:W-:Y:S02]  /*bfd0*/  LOP3.LUT R17, R5, R4, RZ, 0xfc, !PT ;  /* 0x0000000405117212 */ /* 0x000fe400078efcff */
[----:B------:R-:W-:Y:S02]  /*bfe0*/  LOP3.LUT R3, R0, 0x1f, RZ, 0xc0, !PT ;  /* 0x0000001f00037812 */ /* 0x000fe400078ec0ff */
[----:B------:R-:W-:Y:S02]  /*bff0*/  LOP3.LUT R4, R7, 0x640, R36, 0xf8, !PT ;  /* 0x0000064007047812 */ /* 0x000fe400078ef824 */
[----:B------:R-:W-:Y:S02]  /*c000*/  LOP3.LUT R36, R36, 0x30, RZ, 0xc0, !PT ;  /* 0x0000003024247812 */ /* 0x000fe400078ec0ff */
[----:B------:R-:W-:Y:S01]  /*c010*/  LOP3.LUT R5, R3, 0x60, R2, 0xf8, !PT ;  /* 0x0000006003057812 */ /* 0x000fe200078ef802 */
[----:B------:R0:W-:Y:S01]  /*c020*/  STL [R1+0x8], R4 ;  /* 0x0000080401007387 */ /* 0x0001e20000100800 */
[----:B------:R-:W-:-:S02]  /*c030*/  ISETP.GE.AND P1, PT, R36, UR9, PT ;  /* 0x0000000924007c0c */ /* 0x000fc4000bf26270 */
[----:B------:R-:W-:Y:S02]  /*c040*/  IADD3 R3, -R3, UR5, RZ ;  /* 0x0000000503037c10 */ /* 0x000fe4000fffe1ff */
[----:B------:R-:W-:Y:S02]  /*c050*/  LOP3.LUT R0, R36, 0x40, RZ, 0xfc, !PT ;  /* 0x0000004024007812 */ /* 0x000fe400078efcff */
[C---:B------:R-:W-:Y:S02]  /*c060*/  ISETP.LT.OR P4, PT, R3.reuse, 0x1, P1 ;  /* 0x000000010300780c */ /* 0x040fe40000f81670 */
[C---:B------:R-:W-:Y:S01]  /*c070*/  ISETP.LT.OR P3, PT, R3.reuse, 0x21, P1 ;  /* 0x000000210300780c */ /* 0x040fe20000f61670 */
[----:B0-----:R-:W-:Y:S01]  /*c080*/  VIADD R4, R4, UR41 ;  /* 0x0000002904047c36 */ /* 0x001fe20008000000 */
[----:B------:R-:W-:Y:S02]  /*c090*/  ISETP.LT.OR P2, PT, R3, 0x41, P1 ;  /* 0x000000410300780c */ /* 0x000fe40000f41670 */
[----:B------:R-:W-:-:S02]  /*c0a0*/  ISETP.GE.AND P0, PT, R0, UR9, PT ;  /* 0x0000000900007c0c */ /* 0x000fc4000bf06270 */
[----:B------:R-:W-:Y:S01]  /*c0b0*/  LOP3.LUT R2, R36, 0x80, RZ, 0xfc, !PT ;  /* 0x0000008024027812 */ /* 0x000fe200078efcff */
[----:B------:R0:W-:Y:S01]  /*c0c0*/  STL [R1+0x18], R4 ;  /* 0x0000180401007387 */ /* 0x0001e20000100800 */
[C---:B------:R-:W-:Y:S01]  /*c0d0*/  LOP3.LUT R37, R5.reuse, 0x80, RZ, 0xfc, !PT ;  /* 0x0000008005257812 */ /* 0x040fe200078efcff */
[----:B------:R-:W-:Y:S02]  /*c0e0*/  VIADD R5, R5, UR4 ;  /* 0x0000000405057c36 */ /* 0x000fe40008000000 */
[----:B------:R-:W-:Y:S01]  /*c0f0*/  @P4 LOP3.LUT R18, R18, 0x1000000, RZ, 0xfc, !PT ;  /* 0x0100000012124812 */ /* 0x000fe200078efcff */
[----:B------:R1:W-:Y:S01]  /*c100*/  STL [R1+0xc], R3 ;  /* 0x00000c0301007387 */ /* 0x0003e20000100800 */
[----:B------:R-:W-:Y:S02]  /*c110*/  ISETP.LT.OR P4, PT, R3, 0x61, P1 ;  /* 0x000000610300780c */ /* 0x000fe40000f81670 */
[----:B------:R-:W-:Y:S01]  /*c120*/  LOP3.LUT R18, R18, 0xffdfffff, RZ, 0xc0, !PT ;  /* 0xffdfffff12127812 */ /* 0x000fe200078ec0ff */
[----:B------:R1:W-:Y:S01]  /*c130*/  STL [R1+0x10], R5 ;  /* 0x0000100501007387 */ /* 0x0003e20000100800 */
[----:B0-----:R-:W-:-:S02]  /*c140*/  VIADD R4, R37, UR4 ;  /* 0x0000000425047c36 */ /* 0x001fc40008000000 */
[----:B------:R-:W-:Y:S02]  /*c150*/  @P3 LOP3.LUT R18, R18, 0x200000, RZ, 0xfc, !PT ;  /* 0x0020000012123812 */ /* 0x000fe400078efcff */
[C---:B------:R-:W-:Y:S01]  /*c160*/  ISETP.LT.OR P3, PT, R3.reuse, 0x81, P1 ;  /* 0x000000810300780c */ /* 0x040fe20000f61670 */
[----:B------:R1:W-:Y:S01]  /*c170*/  STL [R1+0x14], R4 ;  /* 0x0000140401007387 */ /* 0x0003e20000100800 */
[----:B------:R-:W-:Y:S02]  /*c180*/  LOP3.LUT R18, R18, 0xfffbffff, RZ, 0xc0, !PT ;  /* 0xfffbffff12127812 */ /* 0x000fe400078ec0ff */
[C---:B------:R-:W-:Y:S02]  /*c190*/  ISETP.LT.OR P1, PT, R3.reuse, 0x21, P0 ;  /* 0x000000210300780c */ /* 0x040fe40000721670 */
[----:B------:R-:W-:Y:S02]  /*c1a0*/  @P2 LOP3.LUT R18, R18, 0x40000, RZ, 0xfc, !PT ;  /* 0x0004000012122812 */ /* 0x000fe400078efcff */
[----:B------:R-:W-:-:S02]  /*c1b0*/  ISETP.LT.OR P2, PT, R3, 0x1, P0 ;  /* 0x000000010300780c */ /* 0x000fc40000741670 */
[----:B------:R-:W-:-:S04]  /*c1c0*/  LOP3.LUT R18, R18, 0xffff7fff, RZ, 0xc0, !PT ;  /* 0xffff7fff12127812 */ /* 0x000fc800078ec0ff */
[----:B------:R-:W-:-:S04]  /*c1d0*/  @P4 LOP3.LUT R18, R18, 0x8000, RZ, 0xfc, !PT ;  /* 0x0000800012124812 */ /* 0x000fc800078efcff */
        /* <DEDUP_REMOVED lines=8> */
[C---:B------:R-:W-:Y:S02]  /*c260*/  ISETP.LT.OR P1, PT, R3.reuse, 0x81, P0 ;  /* 0x000000810300780c */ /* 0x040fe40000721670 */
[----:B------:R-:W-:Y:S02]  /*c270*/  LOP3.LUT R18, R18, 0xfffdffff, RZ, 0xc0, !PT ;  /* 0xfffdffff12127812 */ /* 0x000fe400078ec0ff */
[----:B------:R-:W-:Y:S02]  /*c280*/  ISETP.GE.AND P0, PT, R2, UR9, PT ;  /* 0x0000000902007c0c */ /* 0x000fe4000bf06270 */
[----:B------:R-:W-:Y:S02]  /*c290*/  @P3 LOP3.LUT R18, R18, 0x20000, RZ, 0xfc, !PT ;  /* 0x0002000012123812 */ /* 0x000fe400078efcff */
[----:B------:R-:W-:-:S02]  /*c2a0*/  ISETP.LT.OR P3, PT, R3, 0x41, P0 ;  /* 0x000000410300780c */ /* 0x000fc40000761670 */
        /* <DEDUP_REMOVED lines=14> */
[----:B------:R-:W-:Y:S02]  /*c390*/  @P3 LOP3.LUT R18, R18, 0x10000, RZ, 0xfc, !PT ;  /* 0x0001000012123812 */ /* 0x000fe400078efcff */
[----:B------:R-:W-:-:S02]  /*c3a0*/  ISETP.LT.U32.AND P0, PT, R37, 0xa0, !P0 ;  /* 0x000000a02500780c */ /* 0x000fc40004701070 */
[----:B------:R-:W-:-:S04]  /*c3b0*/  LOP3.LUT R18, R18, 0xffffdfff, RZ, 0xc0, !PT ;  /* 0xffffdfff12127812 */ /* 0x000fc800078ec0ff */
[----:B------:R-:W-:Y:S02]  /*c3c0*/  @P2 LOP3.LUT R18, R18, 0x2000, RZ, 0xfc, !PT ;  /* 0x0000200012122812 */ /* 0x000fe400078efcff */
[----:B------:R-:W-:Y:S02]  /*c3d0*/  ISETP.GE.AND P2, PT, R0, UR9, PT ;  /* 0x0000000900007c0c */ /* 0x000fe4000bf46270 */
        /* <DEDUP_REMOVED lines=35> */
[----:B-1----:R-:W-:-:S07]  /*c610*/  @P0 LOP3.LUT R18, R18, 0x1000, RZ, 0xfc, !PT ;  /* 0x0000100012120812 */ /* 0x002fce00078efcff */
.L_x_3722:
[----:B------:R-:W-:Y:S01]  /*c620*/  ULDC UR4, c[0x0][0xc38] ;  /* 0x00030e0000047ab9 */ /* 0x000fe20000000800 */
[----:B------:R-:W-:Y:S01]  /*c630*/  ULDC.64 UR8, c[0x0][0xa28] ;  /* 0x00028a0000087ab9 */ /* 0x000fe20000000a00 */
[----:B------:R-:W-:Y:S01]  /*c640*/  UISETP.NE.AND UP0, UPT, UR4, 0x1, UPT ;  /* 0x000000010400788c */ /* 0x000fe2000bf05270 */
[----:B------:R0:W-:Y:S01]  /*c650*/  STL [R1+0x4], RZ ;  /* 0x000004ff01007387 */ /* 0x0001e20000100800 */
[----:B------:R-:W-:Y:S01]  /*c660*/  ISETP.NE.U32.AND P0, PT, RZ, UR8, PT ;  /* 0x00000008ff007c0c */ /* 0x000fe2000bf05070 */
[----:B------:R-:W-:Y:S01]  /*c670*/  ULDC UR4, c[0x0][0xc44] ;  /* 0x0003110000047ab9 */ /* 0x000fe20000000800 */
[----:B------:R-:W-:Y:S01]  /*c680*/  UMOV UR43, UR38 ;  /* 0x00000026002b7c82 */ /* 0x000fe20008000000 */
[----:B------:R-:W-:Y:S01]  /*c690*/  UISETP.NE.AND UP1, UPT, UR4, 0x1, UPT ;  /* 0x000000010400788c */ /* 0x000fe2000bf25270 */
[----:B------:R-:W-:Y:S01]  /*c6a0*/  ISETP.NE.AND.EX P0, PT, RZ, UR9, PT, P0 ;  /* 0x00000009ff007c0c */ /* 0x000fe2000bf05300 */
[----:B------:R-:W-:-:S04]  /*c6b0*/  UIADD3 UR11, UR41, 0x24200, URZ ;  /* 0x00024200290b7890 */ /* 0x000fc8000fffe03f */
[----:B------:R-:W-:Y:S01]  /*c6c0*/  @UP0 ULDC UR4, c[0x0][0xc3c] ;  /* 0x00030f0000040ab9 */ /* 0x000fe20000000800 */
[----:B------:R-:W-:Y:S01]  /*c6d0*/  @UP0 ULDC UR10, c[0x0][0xc40] ;  /* 0x00031000000a0ab9 */ /* 0x000fe20000000800 */
[----:B------:R-:W-:-:S03]  /*c6e0*/  UIMAD.WIDE.U32 UR4, UR38, UR4, URZ ;  /* 0x00000004260472a5 */ /* 0x000fc6000f8e003f */
[----:B------:R-:W-:Y:S01]  /*c6f0*/  @UP1 ULDC.64 UR6, c[0x0][0xc48] ;  /* 0x0003120000061ab9 */ /* 0x000fe20000000a00 */
[----:B------:R-:W-:Y:S02]  /*c700*/  @UP0 USHF.R.U32.HI UR43, URZ, UR10, UR5 ;  /* 0x0000000a3f2b0299 */ /* 0x000fe40008011605 */
        /* <DEDUP_REMOVED lines=9> */
[----:B------:R-:W2:Y:S04]  /*c7a0*/  LDG.E R0, desc[UR48][R2.64] ;  /* 0x0000003002007981 */ /* 0x000ea8000c1e1900 */
[----:B--2---:R0:W-:Y:S02]  /*c7b0*/  STL [R1+0x4], R0 ;  /* 0x0000040001007387 */ /* 0x0041e40000100800 */
.L_x_3671:
[----:B------:R-:W-:-:S13]  /*c7c0*/  PLOP3.LUT P0, PT, PT, PT, UP0, 0x80, 0x0 ;  /* 0x000000000000781c */ /* 0x000fda0003f0f008 */
[----:B------:R-:W-:Y:S05]  /*c7d0*/  @!P0 BRA `(.L_x_3672) ;  /* 0x0000000000408947 */ /* 0x000fea0003800000 */
[----:B------:R-:W-:Y:S01]  /*c7e0*/  MOV R2, 0x0 ;  /* 0x0000000000027802 */ /* 0x000fe20000000f00 */
[----:B------:R-:W-:Y:S01]  /*c7f0*/  ULDC.64 UR4, c[0x4][0x1b0] ;  /* 0x01006c0000047ab9 */ /* 0x000fe20000000a00 */
[----:B------:R-:W-:Y:S01]  /*c800*/  ULDC.64 UR6, c[0x4][0x1b8] ;  /* 0x01006e0000067ab9 */ /* 0x000fe20000000a00 */
[----:B------:R-:W-:Y:S01]  /*c810*/  IMAD.U32 R4, RZ, RZ, UR4 ;  /* 0x00000004ff047e24 */ /* 0x000fe2000f8e00ff */
[----:B------:R-:W-:Y:S01]  /*c820*/  MOV R6, UR6 ;  /* 0x0000000600067c02 */ /* 0x000fe20008000f00 */
[----:B------:R-:W-:Y:S01]  /*c830*/  IMAD.U32 R5, RZ, RZ, UR5 ;  /* 0x00000005ff057e24 */ /* 0x000fe2000f8e00ff */
[----:B------:R-:W1:Y:S01]  /*c840*/  LDC.64 R2, c[0x4][R2] ;  /* 0x0100000002027b82 */ /* 0x000e620000000a00 */
[----:B------:R-:W-:Y:S01]  /*c850*/  ULDC.64 UR4, c[0x4][0xb0] ;  /* 0x01002c0000047ab9 */ /* 0x000fe20000000a00 */
        /* <DEDUP_REMOVED lines=8> */
.L_x_3672:
[----:B------:R-:W-:Y:S01]  /*c8e0*/  UIADD3 UR4, UR41, 0xf200, URZ ;  /* 0x0000f20029047890 */ /* 0x000fe2000fffe03f */
[----:B------:R-:W-:-:S05]  /*c8f0*/  LOP3.LUT R18, R18, 0xfffffff7, RZ, 0xc0, !PT ;  /* 0xfffffff712127812 */ /* 0x000fca00078ec0ff */
[----:B------:R-:W-:-:S05]  /*c900*/  IMAD.U32 R22, RZ, RZ, UR4 ;  /* 0x00000004ff167e24 */ /* 0x000fca000f8e00ff */
[----:B------:R-:W-:-:S13]  /*c910*/  LOP3.LUT P0, RZ, R22, 0x1bf, RZ, 0xc0, !PT ;  /* 0x000001bf16ff7812 */ /* 0x000fda000780c0ff */
[----:B------:R-:W-:Y:S01]  /*c920*/  @P0 LOP3.LUT R18, R18, 0x8, RZ, 0xfc, !PT ;  /* 0x0000000812120812 */ /* 0x000fe200078efcff */
[----:B------:R-:W-:Y:S06]  /*c930*/  @!P0 BRA `(.L_x_3673) ;  /* 0x0000000000408947 */ /* 0x000fec0003800000 */
[----:B------:R-:W-:Y:S01]  /*c940*/  MOV R2, 0x0 ;  /* 0x0000000000027802 */ /* 0x000fe20000000f00 */
[----:B------:R-:W-:Y:S01]  /*c950*/  ULDC.64 UR4, c[0x4][0x1b0] ;  /* 0x01006c0000047ab9 */ /* 0x000fe20000000a00 */
[----:B------:R-:W-:Y:S01]  /*c960*/  ULDC.64 UR6, c[0x4][0x1b8] ;  /* 0x01006e0000067ab9 */ /* 0x000fe20000000a00 */
[----:B------:R-:W-:Y:S01]  /*c970*/  IMAD.U32 R4, RZ, RZ, UR4 ;  /* 0x00000004ff047e24 */ /* 0x000fe2000f8e00ff */
[----:B------:R-:W-:Y:S01]  /*c980*/  MOV R12, 0x1 ;  /* 0x00000001000c7802 */ /* 0x000fe20000000f00 */
[----:B------:R-:W-:Y:S01]  /*c990*/  IMAD.U32 R5, RZ, RZ, UR5 ;  /* 0x00000005ff057e24 */ /* 0x000fe2000f8e00ff */
[----:B------:R-:W1:Y:S01]  /*c9a0*/  LDC.64 R2, c[0x4][R2] ;  /* 0x0100000002027b82 */ /* 0x000e620000000a00 */
[----:B------:R-:W-:Y:S01]  /*c9b0*/  ULDC.64 UR4, c[0x4][0xb8] ;  /* 0x01002e0000047ab9 */ /* 0x000fe20000000a00 */
[----:B------:R-:W-:Y:S02]  /*c9c0*/  IMAD.U32 R6, RZ, RZ, UR6 ;  /* 0x00000006ff067e24 */ /* 0x000fe4000f8e00ff */
[----:B------:R-:W-:-:S02]  /*c9d0*/  IMAD.U32 R7, RZ, RZ, UR7 ;  /* 0x00000007ff077e24 */ /* 0x000fc4000f8e00ff */
[----:B------:R-:W-:Y:S02]  /*c9e0*/  IMAD.U32 R10, RZ, RZ, UR4 ;  /* 0x00000004ff0a7e24 */ /* 0x000fe4000f8e00ff */
[----:B------:R-:W-:Y:S02]  /*c9f0*/  IMAD.U32 R11, RZ, RZ, UR5 ;  /* 0x00000005ff0b7e24 */ /* 0x000fe4000f8e00ff */
[----:B------:R-:W-:Y:S02]  /*ca00*/  IMAD.MOV.U32 R8, RZ, RZ, 0x70 ;  /* 0x00000070ff087424 */ /* 0x000fe400078e00ff */
[----:B------:R-:W-:-:S07]  /*ca10*/  IMAD.MOV.U32 R13, RZ, RZ, RZ ;  /* 0x000000ffff0d7224 */ /* 0x000fce00078e00ff */
[----:B------:R-:W-:-:S07]  /*ca20*/  LEPC R20, `(.L_x_3673) ;  /* 0x000000001014794e */ /* 0x000fce0000000000 */
[----:B01----:R-:W-:Y:S05]  /*ca30*/  CALL.ABS.NOINC R2 ;  /* 0x0000000002007343 */ /* 0x003fea0003c00000 */
.L_x_3673:
[----:B------:R-:W-:-:S04]  /*ca40*/  IMAD.U32 R29, RZ, RZ, UR41 ;  /* 0x00000029ff1d7e24 */ /* 0x000fc8000f8e00ff */
[----:B------:R-:W-:-:S05]  /*ca50*/  VIADD R19, R29, 0x200 ;  /* 0x000002001d137836 */ /* 0x000fca0000000000 */
[----:B------:R-:W-:-:S13]  /*ca60*/  LOP3.LUT P0, RZ, R19, 0x9f, RZ, 0xc0, !PT ;  /* 0x0000009f13ff7812 */ /* 0x000fda000780c0ff */
[----:B------:R-:W-:Y:S05]  /*ca70*/  @!P0 BRA `(.L_x_3674) ;  /* 0x0000000000408947 */ /* 0x000fea0003800000 */
[----:B------:R-:W-:Y:S01]  /*ca80*/  MOV R2, 0x0 ;  /* 0x0000000000027802 */ /* 0x000fe20000000f00 */
[----:B------:R-:W-:Y:S01]  /*ca90*/  ULDC.64 UR6, c[0x4][0x1b0] ;  /* 0x01006c0000067ab9 */ /* 0x000fe20000000a00 */
[----:B------:R-:W-:Y:S01]  /*caa0*/  ULDC.64 UR8, c[0x4][0x1b8] ;  /* 0x01006e0000087ab9 */ /* 0x000fe20000000a00 */
[----:B------:R-:W-:Y:S01]  /*cab0*/  ULDC.64 UR4, c[0x4][0xc0] ;  /* 0x0100300000047ab9 */ /* 0x000fe20000000a00 */
[----:B------:R-:W-:Y:S02]  /*cac0*/  IMAD.U32 R4, RZ, RZ, UR6 ;  /* 0x00000006ff047e24 */ /* 0x000fe4000f8e00ff */
[----:B------:R-:W1:Y:S01]  /*cad0*/  LDC.64 R2, c[0x4][R2] ;  /* 0x0100000002027b82 */ /* 0x000e620000000a00 */
        /* <DEDUP_REMOVED lines=9> */
[----:B01----:R-:W-:Y:S05]  /*cb70*/  CALL.ABS.NOINC R2 ;  /* 0x0000000002007343 */ /* 0x003fea0003c00000 */
.L_x_3674:
        /* <DEDUP_REMOVED lines=18> */
.L_x_3675:
        /* <DEDUP_REMOVED lines=8> */
[----:B------:R-:W-:Y:S02]  /*cd20*/  IMAD.U32 R2, RZ, RZ, UR4 ;  /* 0x00000004ff027e24 */ /* 0x000fe4000f8e00ff */
[----:B------:R-:W-:-:S05]  /*cd30*/  IMAD.U32 R3, RZ, RZ, UR5 ;  /* 0x00000005ff037e24 */ /* 0x000fca000f8e00ff */
[----:B------:R2:W5:Y:S01]  /*cd40*/  @P0 LDG.E R32, desc[UR48][R2.64] ;  /* 0x0000003002200981 */ /* 0x000562000c1e1900 */
[----:B------:R-:W-:-:S03]  /*cd50*/  UMOV UR4, 0xffffffff ;  /* 0xffffffff00047882 */ /* 0x000fc60000000000 */
[----:B------:R-:W-:Y:S05]  /*cd60*/  BRA.DIV UR4, `(.L_x_3676) ;  /* 0x0000004a04047947 */ /* 0x000fea000b800000 */
.L_x_3739:
[----:B--2---:R-:W2:Y:S04]  /*cd70*/  LDL R2, [R1+0x10] ;  /* 0x0000100001027983 */ /* 0x004ea80000100800 */
[----:B0-----:R-:W3:Y:S04]  /*cd80*/  LDL R0, [R1+0x4] ;  /* 0x0000040001007983 */ /* 0x001ee80000100800 */
[----:B------:R-:W4:Y:S01]  /*cd90*/  LDL R8, [R1+0x14] ;  /* 0x0000140001087983 */ /* 0x000f220000100800 */
[----:B-1----:R-:W-:-:S13]  /*cda0*/  ISETP.NE.AND P3, PT, R20, 0x1, PT ;  /* 0x000000011400780c */ /* 0x002fda0003f65270 */
[----:B------:R-:W0:Y:S08]  /*cdb0*/  @P3 LDC R3, c[0x0][0x434] ;  /* 0x00010d00ff033b82 */ /* 0x000e300000000800 */
[----:B------:R-:W1:Y:S01]  /*cdc0*/  @P3 LDC R7, c[0x0][0x438] ;  /* 0x00010e00ff073b82 */ /* 0x000e620000000800 */
[----:B-----5:R-:W-:Y:S02]  /*cdd0*/  SHF.R.S32.HI R13, RZ, 0x1f, R32 ;  /* 0x0000001fff0d7819 */ /* 0x020fe40000011420 */
[----:B------:R-:W-:-:S03]  /*cde0*/  LOP3.LUT P2, RZ, R18, 0x200, RZ, 0xc0, !PT ;  /* 0x0000020012ff7812 */ /* 0x000fc6000784c0ff */
[----:B------:R4:W-:Y:S01]  /*cdf0*/  STL [R1], R13 ;  /* 0x0000000d01007387 */ /* 0x0009e20000100800 */
[----:B------:R-:W-:Y:S01]  /*ce00*/  LOP3.LUT R18, R18, 0xffffffef, RZ, 0xc0, !PT ;  /* 0xffffffef12127812 */ /* 0x000fe200078ec0ff */
[----:B------:R-:W-:-:S03]  /*ce10*/  IMAD R22, RZ, RZ, -UR44 ;  /* 0x8000002cff167e24 */ /* 0x000fc6000f8e02ff */
[----:B------:R-:W-:-:S04]  /*ce20*/  @P3 LOP3.LUT R18, R18, 0x10, RZ, 0xfc, !PT ;  /* 0x0000001012123812 */ /* 0x000fc800078efcff */
[----:B------:R-:W-:Y:S02]  /*ce30*/  LOP3.LUT R18, R18, 0xfffffff7, RZ, 0xc0, !PT ;  /* 0xfffffff712127812 */ /* 0x000fe400078ec0ff */
[----:B--2---:R-:W-:Y:S01]  /*ce40*/  ISETP.GE.AND P0, PT, R2, UR39, PT ;  /* 0x0000002702007c0c */ /* 0x004fe2000bf06270 */
[----:B---3--:R-:W-:-:S04]  /*ce50*/  IMAD.MOV.U32 R9, RZ, RZ, R0 ;  /* 0x000000ffff097224 */ /* 0x008fc800078e0000 */
[----:B------:R-:W-:-:S08]  /*ce60*/  IMAD.IADD R0, R2, 0x1, R9 ;  /* 0x0000000102007824 */ /* 0x000fd000078e0209 */
[----:B------:R-:W2:Y:S01]  /*ce70*/  @!P0 LDC.64 R4, c[0x0][0x428] ;  /* 0x00010a00ff048b82 */ /* 0x000ea20000000a00 */
[----:B0-----:R-:W-:-:S04]  /*ce80*/  @P3 IMAD.HI.U32 R2, R0, R3, RZ ;  /* 0x0000000300023227 */ /* 0x001fc800078e00ff */
[----:B------:R-:W-:Y:S01]  /*ce90*/  IMAD.MOV.U32 R10, RZ, RZ, R0 ;  /* 0x000000ffff0a7224 */ /* 0x000fe200078e0000 */
[----:B-1----:R-:W-:Y:S02]  /*cea0*/  @P3 SHF.R.U32.HI R10, RZ, R7, R2 ;  /* 0x00000007ff0a3219 */ /* 0x002fe40000011602 */
[----:B------:R-:W0:Y:S02]  /*ceb0*/  @!P0 LDC.64 R6, c[0x0][0x418] ;  /* 0x00010600ff068b82 */ /* 0x000e240000000a00 */
[----:B------:R-:W-:Y:S01]  /*cec0*/  @!P0 SHF.R.S32.HI R3, RZ, 0x1f, R10 ;  /* 0x0000001fff038819 */ /* 0x000fe2000001140a */
[----:B--2---:R-:W-:-:S04]  /*ced0*/  @!P0 IMAD R2, R13, R4, RZ ;  /* 0x000000040d028224 */ /* 0x004fc800078e02ff */
[----:B------:R-:W-:Y:S02]  /*cee0*/  @!P0 IMAD R5, R32, R5, R2 ;  /* 0x0000000520058224 */ /* 0x000fe400078e0202 */
[----:B------:R-:W-:-:S04]  /*cef0*/  @!P0 IMAD.MOV.U32 R2, RZ, RZ, R10 ;  /* 0x000000ffff028224 */ /* 0x000fc800078e000a */
[----:B------:R-:W-:-:S04]  /*cf00*/  @!P0 IMAD.WIDE.U32 R2, R32, R4, R2 ;  /* 0x0000000420028225 */ /* 0x000fc800078e0002 */
[----:B------:R-:W-:Y:S01]  /*cf10*/  @!P0 IMAD.IADD R3, R3, 0x1, R5 ;  /* 0x0000000103038824 */ /* 0x000fe200078e0205 */
[C---:B0-----:R-:W-:Y:S01]  /*cf20*/  @!P0 LEA R6, P1, R2.reuse, R6, 0x2 ;  /* 0x0000000602068211 */ /* 0x041fe200078210ff */
[----:B------:R-:W0:Y:S03]  /*cf30*/  @P2 LDC.64 R4, c[0x0][0x428] ;  /* 0x00010a00ff042b82 */ /* 0x000e260000000a00 */
[----:B------:R-:W-:-:S05]  /*cf40*/  @!P0 LEA.HI.X R7, R2, R7, R3, 0x2, P1 ;  /* 0x0000000702078211 */ /* 0x000fca00008f1403 */
[----:B------:R-:W1:Y:S08]  /*cf50*/  @P3 LDC R2, c[0x0][0x434] ;  /* 0x00010d00ff023b82 */ /* 0x000e700000000800 */
[----:B------:R-:W2:Y:S01]  /*cf60*/  @P3 LDC R3, c[0x0][0x438] ;  /* 0x00010e00ff033b82 */ /* 0x000ea20000000800 */
[----:B----4-:R-:W-:-:S07]  /*cf70*/  IADD3 R11, R8, R9, RZ ;  /* 0x00000009080b7210 */ /* 0x010fce0007ffe0ff */
[----:B------:R-:W3:Y:S01]  /*cf80*/  @P2 LDC.64 R8, c[0x0][0x418] ;  /* 0x00010600ff082b82 */ /* 0x000ee20000000a00 */
[----:B------:R-:W-:Y:S02]  /*cf90*/  IMAD.MOV.U32 R12, RZ, RZ, R11 ;  /* 0x000000ffff0c7224 */ /* 0x000fe400078e000b */
[----:B-1----:R-:W-:-:S05]  /*cfa0*/  @P3 IMAD.HI.U32 R2, R11, R2, RZ ;  /* 0x000000020b023227 */ /* 0x002fca00078e00ff */
[----:B--2---:R-:W-:Y:S01]  /*cfb0*/  @P3 SHF.R.U32.HI R12, RZ, R3, R2 ;  /* 0x00000003ff0c3219 */ /* 0x004fe20000011602 */
[----:B0-----:R-:W-:Y:S02]  /*cfc0*/  @P2 IMAD R2, R13, R4, RZ ;  /* 0x000000040d022224 */ /* 0x001fe400078e02ff */
[----:B------:R-:W0:Y:S01]  /*cfd0*/  LDC R13, c[0x0][0xc44] ;  /* 0x00031100ff0d7b82 */ /* 0x000e220000000800 */
[----:B------:R-:W-:Y:S01]  /*cfe0*/  @P2 SHF.R.S32.HI R3, RZ, 0x1f, R12 ;  /* 0x0000001fff032819 */ /* 0x000fe2000001140c */
[----:B------:R-:W-:Y:S02]  /*cff0*/  @P2 IMAD R5, R32, R5, R2 ;  /* 0x0000000520052224 */ /* 0x000fe400078e0202 */
[----:B------:R-:W-:-:S04]  /*d000*/  @P2 IMAD.MOV.U32 R2, RZ, RZ, R12 ;  /* 0x000000ffff022224 */ /* 0x000fc800078e000c */
[----:B------:R-:W-:-:S04]  /*d010*/  @P2 IMAD.WIDE.U32 R2, R32, R4, R2 ;  /* 0x0000000420022225 */ /* 0x000fc800078e0002 */
[----:B------:R-:W-:Y:S01]  /*d020*/  @P2 IMAD.IADD R3, R5, 0x1, R3 ;  /* 0x0000000105032824 */ /* 0x000fe200078e0203 */
[----:B---3--:R-:W-:Y:S01]  /*d030*/  @P2 LEA R8, P1, R2, R8, 0x2 ;  /* 0x0000000802082211 */ /* 0x008fe200078210ff */
[----:B------:R-:W-:-:S03]  /*d040*/  IMAD.MOV.U32 R5, RZ, RZ, RZ ;  /* 0x000000ffff057224 */ /* 0x000fc600078e00ff */
[----:B------:R-:W-:Y:S01]  /*d050*/  @P2 LEA.HI.X R9, R2, R9, R3, 0x2, P1 ;  /* 0x0000000902092211 */ /* 0x000fe200008f1403 */
[----:B------:R-:W-:Y:S02]  /*d060*/  IMAD.MOV R3, RZ, RZ, -R10 ;  /* 0x000000ffff037224 */ /* 0x000fe400078e0a0a */
[----:B------:R1:W5:Y:S02]  /*d070*/  @!P0 LDG.E R5, desc[UR48][R6.64] ;  /* 0x0000003006058981 */ /* 0x000364000c1e1900 */
[----:B-1----:R-:W-:Y:S02]  /*d080*/  IMAD R7, R20, R3, R0 ;  /* 0x0000000314077224 */ /* 0x002fe400078e0200 */
[----:B------:R-:W-:-:S05]  /*d090*/  IMAD.U32 R0, RZ, RZ, UR46 ;  /* 0x0000002eff007e24 */ /* 0x000fca000f8e00ff */
[----:B------:R-:W-:Y:S01]  /*d0a0*/  ISETP.NE.AND P0, PT, R0, 0x3, PT ;  /* 0x000000030000780c */ /* 0x000fe20003f05270 */
[----:B------:R-:W-:Y:S02]  /*d0b0*/  IMAD.MOV.U32 R6, RZ, RZ, RZ ;  /* 0x000000ffff067224 */ /* 0x000fe400078e00ff */
[----:B0-----:R-:W-:Y:S02]  /*d0c0*/  IMAD R22, R13, R22, UR43 ;  /* 0x0000002b0d167e24 */ /* 0x001fe4000f8e0216 */
[----:B------:R-:W-:Y:S02]  /*d0d0*/  IMAD.MOV R2, RZ, RZ, -R12 ;  /* 0x000000ffff027224 */ /* 0x000fe400078e0a0c */
[----:B------:R0:W5:Y:S01]  /*d0e0*/  @P2 LDG.E R6, desc[UR48][R8.64] ;  /* 0x0000003008062981 */ /* 0x000162000c1e1900 */
[----:B------:R-:W-:-:S05]  /*d0f0*/  SHF.R.S32.HI R34, RZ, 0x1f, R22 ;  /* 0x0000001fff227819 */ /* 0x000fca0000011416 */
[----:B------:R-:W-:Y:S01]  /*d100*/  @P0 LOP3.LUT R18, R18, 0x8, RZ, 0xfc, !PT ;  /* 0x0000000812120812 */ /* 0x000fe200078efcff */
[----:B0-----:R-:W-:Y:S01]  /*d110*/  IMAD R8, R20, R2, R11 ;  /* 0x0000000214087224 */ /* 0x001fe200078e020b */
[----:B------:R-:W-:Y:S06]  /*d120*/  @!P0 BRA `(.L_x_3677) ;  /* 0x0000000000048947 */ /* 0x000fec0003800000 */
[----:B------:R-:W-:Y:S01]  /*d130*/  BPT.TRAP 0x1 ;  /* 0x000000040000795c */ /* 0x000fe20000300000 */
.L_x_3677:
[----:B------:R-:W-:Y:S01]  /*d140*/  LEA R4, R30, UR41, 0x3 ;  /* 0x000000291e047c11 */ /* 0x000fe2000f8e18ff */
[----:B------:R-:W-:Y:S01]  /*d150*/  BSSY B0, `(.L_x_3678) ;  /* 0x0000005000007945 */ /* 0x000fe20003800000 */
[----:B------:R-:W-:Y:S02]  /*d160*/  SHF.L.U32 R28, R33, 0x1f, RZ ;  /* 0x0000001f211c7819 */ /* 0x000fe400000006ff */
[----:B------:R-:W-:Y:S02]  /*d170*/  SHF.R.S32.HI R23, RZ, 0x1f, R7 ;  /* 0x0000001fff177819 */ /* 0x000fe40000011407 */
[----:B------:R-:W0:Y:S02]  /*d180*/  SYNCS.PHASECHK.TRANS64.TRYWAIT P0, [R4+URZ+0x33480], R28 ;  /* 0x0334801c040075a7 */ /* 0x000e24000800017f */
[----:B0-----:R-:W-:Y:S05]  /*d190*/  @!P0 BRA `(.L_x_3679) ;  /* 0x0000004400248947 */ /* 0x001fea0003800000 */
.L_x_3740:
[----:B------:R-:W-:Y:S05]  /*d1a0*/  BSYNC B0 ;  /* 0x0000000000007941 */ /* 0x000fea0003800000 */
.L_x_3678:
[----:B------:R-:W2:Y:S01]  /*d1b0*/  LDL R11, [R1+0x8] ;  /* 0x00000800010b7983 */ /* 0x000ea20000100800 */
[----:B------:R-:W-:Y:S01]  /*d1c0*/  ULDC.64 UR4, c[0x0][0x328] ;  /* 0x0000ca0000047ab9 */ /* 0x000fe20000000a00 */
[----:B-----5:R-:W-:Y:S01]  /*d1d0*/  SHF.R.S32.HI R26, RZ, 0x1f, R5 ;  /* 0x0000001fff1a7819 */ /* 0x020fe20000011405 */
[----:B------:R-:W-:Y:S01]  /*d1e0*/  IMAD R0, R23, UR4, RZ ;  /* 0x0000000417007c24 */ /* 0x000fe2000f8e02ff */
[----:B------:R-:W-:Y:S01]  /*d1f0*/  ULDC.64 UR6, c[0x0][0x338] ;  /* 0x0000ce0000067ab9 */ /* 0x000fe20000000a00 */
[C---:B------:R-:W-:Y:S01]  /*d200*/  IMAD.WIDE.U32 R2, R7.reuse, UR4, RZ ;  /* 0x0000000407027c25 */ /* 0x040fe2000f8e00ff */
[----:B------:R-:W-:Y:S01]  /*d210*/  ULDC.64 UR8, c[0x0][0x330] ;  /* 0x0000cc0000087ab9 */ /* 0x000fe20000000a00 */
[----:B------:R-:W-:Y:S01]  /*d220*/  ULDC.64 UR10, c[0x0][0x318] ;  /* 0x0000c600000a7ab9 */ /* 0x000fe20000000a00 */
[----:B------:R-:W-:Y:S01]  /*d230*/  SHF.R.S32.HI R25, RZ, 0x1f, R8 ;  /* 0x0000001fff197819 */ /* 0x000fe20000011408 */
[----:B------:R-:W-:Y:S01]  /*d240*/  IMAD R9, R7, UR5, R0 ;  /* 0x0000000507097c24 */ /* 0x000fe2000f8e0200 */
[----:B------:R-:W-:Y:S01]  /*d250*/  SHF.R.S32.HI R27, RZ, 0x1f, R6 ;  /* 0x0000001fff1b7819 */ /* 0x000fe20000011406 */
[----:B------:R-:W-:-:S02]  /*d260*/  IMAD R0, R26, UR6, RZ ;  /* 0x000000061a007c24 */ /* 0x000fc4000f8e02ff */
[----:B------:R-:W-:Y:S02]  /*d270*/  IMAD.IADD R3, R3, 0x1, R9 ;  /* 0x0000000103037824 */ /* 0x000fe400078e0209 */
[C---:B------:R-:W-:Y:S02]  /*d280*/  IMAD R9, R5.reuse, UR7, R0 ;  /* 0x0000000705097c24 */ /* 0x040fe4000f8e0200 */
[----:B------:R-:W-:-:S04]  /*d290*/  IMAD.WIDE.U32 R2, R5, UR6, R2 ;  /* 0x0000000605027c25 */ /* 0x000fc8000f8e0002 */
[----:B------:R-:W-:Y:S02]  /*d2a0*/  IMAD.IADD R3, R3, 0x1, R9 ;  /* 0x0000000103037824 */ /* 0x000fe400078e0209 */
[----:B------:R-:W-:Y:S02]  /*d2b0*/  IMAD R9, R34, UR8, RZ ;  /* 0x0000000822097c24 */ /* 0x000fe4000f8e02ff */
[----:B------:R-:W-:-:S04]  /*d2c0*/  IMAD.WIDE.U32 R2, R22, UR8, R2 ;  /* 0x0000000816027c25 */ /* 0x000fc8000f8e0002 */
[----:B------:R-:W-:Y:S01]  /*d2d0*/  IMAD R20, R22, UR9, R9 ;  /* 0x0000000916147c24 */ /* 0x000fe2000f8e0209 */
[----:B------:R-:W-:-:S04]  /*d2e0*/  IADD3 R10, P0, R2, UR10, RZ ;  /* 0x0000000a020a7c10 */ /* 0x000fc8000ff1e0ff */
[----:B------:R-:W-:Y:S01]  /*d2f0*/  IADD3.X R9, R3, UR11, R20, P0, !PT ;  /* 0x0000000b03097c10 */ /* 0x000fe200087fe414 */
[----:B------:R-:W-:-:S04]  /*d300*/  IMAD R3, R25, UR4, RZ ;  /* 0x0000000419037c24 */ /* 0x000fc8000f8e02ff */
[C---:B------:R-:W-:Y:S02]  /*d310*/  IMAD R0, R8.reuse, UR5, R3 ;  /* 0x0000000508007c24 */ /* 0x040fe4000f8e0203 */
[----:B------:R-:W-:Y:S01]  /*d320*/  IMAD.WIDE.U32 R2, R8, UR4, RZ ;  /* 0x0000000408027c25 */ /* 0x000fe2000f8e00ff */
[----:B------:R-:W-:-:S03]  /*d330*/  UMOV UR4, 0xffffffff ;  /* 0xffffffff00047882 */ /* 0x000fc60000000000 */
[----:B------:R-:W-:Y:S02]  /*d340*/  IMAD.IADD R3, R3, 0x1, R0 ;  /* 0x0000000103037824 */ /* 0x000fe400078e0200 */
[----:B------:R-:W-:Y:S02]  /*d350*/  IMAD R0, R27, UR6, RZ ;  /* 0x000000061b007c24 */ /* 0x000fe4000f8e02ff */
[----:B------:R-:W-:-:S04]  /*d360*/  IMAD.WIDE.U32 R2, R6, UR6, R2 ;  /* 0x0000000606027c25 */ /* 0x000fc8000f8e0002 */
[----:B------:R-:W-:-:S04]  /*d370*/  IMAD R0, R6, UR7, R0 ;  /* 0x0000000706007c24 */ /* 0x000fc8000f8e0200 */
[----:B------:R-:W-:Y:S02]  /*d380*/  IMAD.IADD R3, R3, 0x1, R0 ;  /* 0x0000000103037824 */ /* 0x000fe400078e0200 */
[----:B------:R-:W-:-:S03]  /*d390*/  IMAD.WIDE.U32 R2, R22, UR8, R2 ;  /* 0x0000000816027c25 */ /* 0x000fc6000f8e0002 */
[----:B------:R-:W-:-:S04]  /*d3a0*/  IADD3 R21, P0, R2, UR10, RZ ;  /* 0x0000000a02157c10 */ /* 0x000fc8000ff1e0ff */
[----:B------:R-:W-:Y:S01]  /*d3b0*/  IADD3.X R20, R20, UR11, R3, P0, !PT ;  /* 0x0000000b14147c10 */ /* 0x000fe200087fe403 */
[----:B--2---:R-:W-:Y:S01]  /*d3c0*/  IMAD R24, R30, 0x7800, R11 ;  /* 0x000078001e187824 */ /* 0x004fe200078e020b */
[----:B------:R-:W-:Y:S07]  /*d3d0*/  BRA.DIV UR4, `(.L_x_3680) ;  /* 0x0000004204a87947 */ /* 0x000fee000b800000 */
[C---:B------:R-:W-:Y:S01]  /*d3e0*/  LOP3.LUT P6, RZ, R18.reuse, 0x40000, RZ, 0xc0, !PT ;  /* 0x0004000012ff7812 */ /* 0x040fe200078cc0ff */
[----:B------:R-:W1:Y:S01]  /*d3f0*/  SHFL.IDX PT, R2, R10, RZ, 0x1c1f ;  /* 0x001c1fff0a027589 */ /* 0x000e6200000e0000 */
[----:B------:R-:W-:Y:S02]  /*d400*/  LOP3.LUT R18, R18, 0xdfffffff, RZ, 0xc0, !PT ;  /* 0xdfffffff12127812 */ /* 0x000fe400078ec0ff */
[----:B------:R-:W-:Y:S01]  /*d410*/  LOP3.LUT R11, R11, 0xfffffffe, RZ, 0xc0, !PT ;  /* 0xfffffffe0b0b7812 */ /* 0x000fe200078ec0ff */
[----:B------:R-:W2:Y:S04]  /*d420*/  SHFL.IDX PT, R0, R9, RZ, 0x1c1f ;  /* 0x001c1fff09007589 */ /* 0x000ea800000e0000 */
[----:B------:R-:W-:Y:S04]  /*d430*/  SHFL.IDX PT, R20, R20, RZ, 0x1c1f ;  /* 0x001c1fff14147589 */ /* 0x000fe800000e0000 */
[----:B------:R-:W-:Y:S01]  /*d440*/  @P6 LOP3.LUT R18, R18, 0x20000000, RZ, 0xfc, !PT ;  /* 0x2000000012126812 */ /* 0x000fe200078efcff */
[----:B------:R-:W-:Y:S03]  /*d450*/  SHFL.IDX PT, R14, R21, RZ, 0x1c1f ;  /* 0x001c1fff150e7589 */ /* 0x000fe600000e0000 */
[----:B------:R-:W-:-:S02]  /*d460*/  LOP3.LUT P6, RZ, R18, 0x100000, RZ, 0xc0, !PT ;  /* 0x0010000012ff7812 */ /* 0x000fc400078cc0ff */
[----:B------:R-:W-:Y:S02]  /*d470*/  LOP3.LUT R18, R18, 0xbfffffff, RZ, 0xc0, !PT ;  /* 0xbfffffff12127812 */ /* 0x000fe400078ec0ff */
[----:B-1----:R-:W-:-:S09]  /*d480*/  IADD3 R2, P0, R36, R2, RZ ;  /* 0x0000000224027210 */ /* 0x002fd20007f1e0ff */
[----:B------:R-:W-:Y:S01]  /*d490*/  @P6 LOP3.LUT R18, R18, 0x40000000, RZ, 0xfc, !PT ;  /* 0x4000000012126812 */ /* 0x000fe200078efcff */
[----:B--2---:R-:W-:Y:S01]  /*d4a0*/  IMAD.X R3, RZ, RZ, R0, P0 ;  /* 0x000000ffff037224 */ /* 0x004fe200000e0600 */
[----:B------:R-:W-:Y:S02]  /*d4b0*/  IADD3 R0, R24, UR41, RZ ;  /* 0x0000002918007c10 */ /* 0x000fe4000fffe0ff */
[C---:B------:R-:W-:Y:S01]  /*d4c0*/  LOP3.LUT P6, RZ, R18.reuse, 0x200000, RZ, 0xc0, !PT ;  /* 0x0020000012ff7812 */ /* 0x040fe200078cc0ff */
[----:B------:R-:W-:Y:S01]  /*d4d0*/  SHFL.IDX PT, R24, R9, 0x2, 0x1c1f ;  /* 0x005c1f0009187f89 */ /* 0x000fe200000e0000 */
[----:B------:R-:W-:-:S11]  /*d4e0*/  LOP3.LUT R18, R18, 0x7fffffff, RZ, 0xc0, !PT ;  /* 0x7fffffff12127812 */ /* 0x000fd600078ec0ff */
[----:B------:R-:W-:-:S04]  /*d4f0*/  @P6 LOP3.LUT R18, R18, 0x80000000, RZ, 0xfc, !PT ;  /* 0x8000000012126812 */ /* 0x000fc800078efcff */
[C---:B------:R-:W-:Y:S02]  /*d500*/  LOP3.LUT P6, RZ, R18.reuse, 0x800000, RZ, 0xc0, !PT ;  /* 0x0080000012ff7812 */ /* 0x040fe400078cc0ff */
[C---:B------:R-:W-:Y:S02]  /*d510*/  LOP3.LUT P0, RZ, R18.reuse, 0x400000, RZ, 0xc0, !PT ;  /* 0x0040000012ff7812 */ /* 0x040fe4000780c0ff */
[C---:B------:R-:W-:Y:S02]  /*d520*/  LOP3.LUT P5, RZ, R18.reuse, 0x20000, RZ, 0xc0, !PT ;  /* 0x0002000012ff7812 */ /* 0x040fe400078ac0ff */
[C---:B------:R-:W-:Y:S02]  /*d530*/  LOP3.LUT P4, RZ, R18.reuse, 0x10000, RZ, 0xc0, !PT ;  /* 0x0001000012ff7812 */ /* 0x040fe4000788c0ff */
[C---:B------:R-:W-:Y:S02]  /*d540*/  LOP3.LUT P3, RZ, R18.reuse, 0x8000, RZ, 0xc0, !PT ;  /* 0x0000800012ff7812 */ /* 0x040fe4000786c0ff */
[----:B------:R-:W-:-:S02]  /*d550*/  LOP3.LUT P2, RZ, R18, 0x4000, RZ, 0xc0, !PT ;  /* 0x0000400012ff7812 */ /* 0x000fc4000784c0ff */
[C---:B------:R-:W-:Y:S02]  /*d560*/  LOP3.LUT P1, RZ, R18.reuse, 0x2000, RZ, 0xc0, !PT ;  /* 0x0000200012ff7812 */ /* 0x040fe4000782c0ff */
[----:B------:R-:W-:Y:S02]  /*d570*/  @P6 LOP3.LUT R11, R11, 0x1, RZ, 0xfc, !PT ;  /* 0x000000010b0b6812 */ /* 0x000fe400078efcff */
[----:B------:R-:W-:-:S13]  /*d580*/  LOP3.LUT P6, RZ, R18, 0x1000000, RZ, 0xc0, !PT ;  /* 0x0100000012ff7812 */ /* 0x000fda00078cc0ff */
[----:B------:R-:W-:Y:S01]  /*d590*/  LDGSTS.E.BYPASS.LTC128B.128 [R0+0xf200], desc[UR48][R2.64], !P6 ;  /* 0x0f20000002007fae */ /* 0x000fe2000f101d70 */
[----:B------:R-:W-:-:S13]  /*d5a0*/  LOP3.LUT P6, RZ, R11, 0x1, RZ, 0xc0, !PT ;  /* 0x000000010bff7812 */ /* 0x000fda00078cc0ff */
[----:B------:R-:W-:Y:S01]  /*d5b0*/  LDGSTS.E.BYPASS.LTC128B.128 [R0+0x11a00], desc[UR48][R2.64+0x40], !P6 ;  /* 0x11a0004002007fae */ /* 0x000fe2000f101d70 */
[----:B------:R-:W-:-:S03]  /*d5c0*/  LOP3.LUT P6, RZ, R18, 0x80000000, RZ, 0xc0, !PT ;  /* 0x8000000012ff7812 */ /* 0x000fc600078cc0ff */
[----:B------:R1:W-:Y:S04]  /*d5d0*/  LDGSTS.E.BYPASS.LTC128B.128 [R0+0x14200], desc[UR48][R2.64+0x80], !P0 ;  /* 0x1420008002007fae */ /* 0x0003e8000c101d70 */
[----:B-1----:R-:W1:Y:S04]  /*d5e0*/  SHFL.IDX PT, R2, R10, 0x1, 0x1c1f ;  /* 0x003c1f000a027f89 */ /* 0x002e6800000e0000 */
[----:B------:R-:W2:Y:S01]  /*d5f0*/  SHFL.IDX PT, R3, R9, 0x1, 0x1c1f ;  /* 0x003c1f0009037f89 */ /* 0x000ea200000e0000 */
[----:B-1----:R-:W-:-:S05]  /*d600*/  IADD3 R2, P0, R36, R2, RZ ;  /* 0x0000000224027210 */ /* 0x002fca0007f1e0ff */
[----:B--2---:R-:W-:Y:S01]  /*d610*/  IMAD.X R3, RZ, RZ, R3, P0 ;  /* 0x000000ffff037224 */ /* 0x004fe200000e0603 */
[----:B------:R-:W-:-:S04]  /*d620*/  LOP3.LUT P0, RZ, R18, 0x80000, RZ, 0xc0, !PT ;  /* 0x0008000012ff7812 */ /* 0x000fc8000780c0ff */
[----:B------:R-:W-:Y:S01]  /*d630*/  LDGSTS.E.BYPASS.LTC128B.128 [R0+0xfa00], desc[UR48][R2.64], !P6 ;  /* 0x0fa0000002007fae */ /* 0x000fe2000f101d70 */
[----:B------:R-:W-:-:S13]  /*d640*/  LOP3.LUT P6, RZ, R18, 0x40000000, RZ, 0xc0, !PT ;  /* 0x4000000012ff7812 */ /* 0x000fda00078cc0ff */
[----:B------:R-:W-:Y:S01]  /*d650*/  LDGSTS.E.BYPASS.LTC128B.128 [R0+0x12200], desc[UR48][R2.64+0x40], !P6 ;  /* 0x1220004002007fae */ /* 0x000fe2000f101d70 */
[----:B------:R-:W-:-:S03]  /*d660*/  LOP3.LUT P6, RZ, R18, 0x20000000, RZ, 0xc0, !PT ;  /* 0x2000000012ff7812 */ /* 0x000fc600078cc0ff */
[----:B------:R1:W-:Y:S04]  /*d670*/  LDGSTS.E.BYPASS.LTC128B.128 [R0+0x14a00], desc[UR48][R2.64+0x80], !P0 ;  /* 0x14a0008002007fae */ /* 0x0003e8000c101d70 */
[----:B-1----:R-:W1:Y:S02]  /*d680*/  SHFL.IDX PT, R2, R10, 0x2, 0x1c1f ;  /* 0x005c1f000a027f89 */ /* 0x002e6400000e0000 */
[----:B-1----:R-:W-:-:S05]  /*d690*/  IADD3 R2, P0, R36, R2, RZ ;  /* 0x0000000224027210 */ /* 0x002fca0007f1e0ff */
[----:B------:R-:W-:Y:S02]  /*d6a0*/  IMAD.X R3, RZ, RZ, R24, P0 ;  /* 0x000000ffff037224 */ /* 0x000fe400000e0618 */
[----:B------:R-:W-:Y:S04]  /*d6b0*/  SHFL.IDX PT, R24, R9, 0x3, 0x1c1f ;  /* 0x007c1f0009187f89 */ /* 0x000fe800000e0000 */
[----:B------:R-:W-:Y:S04]  /*d6c0*/  LDGSTS.E.BYPASS.LTC128B.128 [R0+0x10200], desc[UR48][R2.64], !P6 ;  /* 0x1020000002007fae */ /* 0x000fe8000f101d70 */
[----:B------:R-:W-:Y:S04]  /*d6d0*/  LDGSTS.E.BYPASS.LTC128B.128 [R0+0x12a00], desc[UR48][R2.64+0x40], !P5 ;  /* 0x12a0004002007fae */ /* 0x000fe8000e901d70 */
[----:B------:R1:W-:Y:S04]  /*d6e0*/  LDGSTS.E.BYPASS.LTC128B.128 [R0+0x15200], desc[UR48][R2.64+0x80], !P4 ;  /* 0x1520008002007fae */ /* 0x0003e8000e101d70 */
[----:B-1----:R-:W1:Y:S02]  /*d6f0*/  SHFL.IDX PT, R2, R10, 0x3, 0x1c1f ;  /* 0x007c1f000a027f89 */ /* 0x002e6400000e0000 */
[----:B-1----:R-:W-:-:S05]  /*d700*/  IADD3 R2, P0, R36, R2, RZ ;  /* 0x0000000224027210 */ /* 0x002fca0007f1e0ff */
[----:B------:R-:W-:-:S05]  /*d710*/  IMAD.X R3, RZ, RZ, R24, P0 ;  /* 0x000000ffff037224 */ /* 0x000fca00000e0618 */
[----:B------:R1:W-:Y:S04]  /*d720*/  LDGSTS.E.BYPASS.LTC128B.128 [R0+0x10a00], desc[UR48][R2.64], !P3 ;  /* 0x10a0000002007fae */ /* 0x0003e8000d901d70 */
[----:B------:R1:W-:Y:S04]  /*d730*/  LDGSTS.E.BYPASS.LTC128B.128 [R0+0x13200], desc[UR48][R2.64+0x40], !P2 ;  /* 0x1320004002007fae */ /* 0x0003e8000d101d70 */
[----:B------:R1:W-:Y:S02]  /*d740*/  LDGSTS.E.BYPASS.LTC128B.128 [R0+0x15a00], desc[UR48][R2.64+0x80], !P1 ;  /* 0x15a0008002007fae */ /* 0x0003e4000c901d70 */
.L_x_3752:
[C---:B------:R-:W-:Y:S02]  /*d750*/  LOP3.LUT P3, RZ, R18.reuse, 0x10000000, RZ, 0xc0, !PT ;  /* 0x1000000012ff7812 */ /* 0x040fe4000786c0ff */
        /* <DEDUP_REMOVED lines=9> */
[----:B------:R1:W-:Y:S04]  /*d7f0*/  LDGSTS.E.BYPASS.LTC128B.128 [R0+0x13a00], desc[UR48][R2.64+0x40], !P2 ;  /* 0x13a0004002007fae */ /* 0x0003e8000d101d70 */
[----:B------:R1:W-:Y:S01]  /*d800*/  LDGSTS.E.BYPASS.LTC128B.128 [R0+0x16200], desc[UR48][R2.64+0x80], !P1 ;  /* 0x1620008002007fae */ /* 0x0003e2000c901d70 */
[----:B------:R-:W-:Y:S01]  /*d810*/  NOP ;  /* 0x0000000000007918 */ /* 0x000fe20000000000 */
.L_x_3681:
        /* <DEDUP_REMOVED lines=11> */
.L_x_3682:
[----:B------:R1:W-:Y:S01]  /*d8d0*/  SYNCS.ARRIVE.TRANS64.A1T0 RZ, [R4+URZ+0x33470], RZ ;  /* 0x033470ff04ff79a7 */ /* 0x0003e2000810003f */
[----:B------:R-:W-:Y:S05]  /*d8e0*/  @!P2 BRA `(.L_x_3683) ;  /* 0x000000000004a947 */ /* 0x000fea0003800000 */
[----:B------:R-:W-:Y:S01]  /*d8f0*/  BPT.TRAP 0x1 ;  /* 0x000000040000795c */ /* 0x000fe20000300000 */
.L_x_3683:
[----:B------:R-:W2:Y:S01]  /*d900*/  SYNCS.PHASECHK.TRANS64.TRYWAIT P0, [R4+URZ+0x33440], R28 ;  /* 0x0334401c040075a7 */ /* 0x000ea2000800017f */
[----:B------:R-:W-:Y:S04]  /*d910*/  BSSY B0, `(.L_x_3684) ;  /* 0x0000002000007945 */ /* 0x000fe80003800000 */
[----:B--2---:R-:W-:Y:S05]  /*d920*/  @!P0 BRA `(.L_x_3685) ;  /* 0x0000004400008947 */ /* 0x004fea0003800000 */
.L_x_3753:
[----:B------:R-:W-:Y:S05]  /*d930*/  BSYNC B0 ;  /* 0x0000000000007941 */ /* 0x000fea0003800000 */
.L_x_3684:
[----:B------:R3:W5:Y:S01]  /*d940*/  LDL R20, [R1+0xc] ;  /* 0x00000c0001147983 */ /* 0x0007620000100800 */
[----:B------:R-:W-:Y:S01]  /*d950*/  ULDC.64 UR4, c[0x0][0x300] ;  /* 0x0000c00000047ab9 */ /* 0x000fe20000000a00 */
[----:B------:R-:W-:Y:S01]  /*d960*/  ULDC.64 UR6, c[0x0][0x310] ;  /* 0x0000c40000067ab9 */ /* 0x000fe20000000a00 */
[----:B------:R-:W-:Y:S01]  /*d970*/  IMAD R2, R23, UR4, RZ ;  /* 0x0000000417027c24 */ /* 0x000fe2000f8e02ff */
[----:B------:R-:W-:Y:S01]  /*d980*/  ULDC.64 UR8, c[0x0][0x308] ;  /* 0x0000c20000087ab9 */ /* 0x000fe20000000a00 */
[----:B------:R-:W-:Y:S01]  /*d990*/  IMAD R26, R26, UR6, RZ ;  /* 0x000000061a1a7c24 */ /* 0x000fe2000f8e02ff */
[----:B------:R-:W-:Y:S01]  /*d9a0*/  ULDC.64 UR10, c[0x0][0x2e8] ;  /* 0x0000ba00000a7ab9 */ /* 0x000fe20000000a00 */
[C---:B------:R-:W-:Y:S02]  /*d9b0*/  IMAD R9, R7.reuse, UR5, R2 ;  /* 0x0000000507097c24 */ /* 0x040fe4000f8e0202 */
[----:B------:R-:W-:-:S04]  /*d9c0*/  IMAD.WIDE.U32 R2, R7, UR4, RZ ;  /* 0x0000000407027c25 */ /* 0x000fc8000f8e00ff */
[----:B------:R-:W-:Y:S02]  /*d9d0*/  IMAD.IADD R3, R3, 0x1, R9 ;  /* 0x0000000103037824 */ /* 0x000fe400078e0209 */
[C---:B------:R-:W-:Y:S02]  /*d9e0*/  IMAD R7, R5.reuse, UR7, R26 ;  /* 0x0000000705077c24 */ /* 0x040fe4000f8e021a */
[----:B------:R-:W-:-:S04]  /*d9f0*/  IMAD.WIDE.U32 R2, R5, UR6, R2 ;  /* 0x0000000605027c25 */ /* 0x000fc8000f8e0002 */
[----:B------:R-:W-:Y:S02]  /*da00*/  IMAD.IADD R3, R3, 0x1, R7 ;  /* 0x0000000103037824 */ /* 0x000fe400078e0207 */
[----:B------:R-:W-:Y:S02]  /*da10*/  IMAD R9, R34, UR8, RZ ;  /* 0x0000000822097c24 */ /* 0x000fe4000f8e02ff */
[----:B------:R-:W-:-:S04]  /*da20*/  IMAD.WIDE.U32 R2, R22, UR8, R2 ;  /* 0x0000000816027c25 */ /* 0x000fc8000f8e0002 */
[----:B------:R-:W-:Y:S01]  /*da30*/  IMAD R9, R22, UR9, R9 ;  /* 0x0000000916097c24 */ /* 0x000fe2000f8e0209 */
[----:B------:R-:W-:Y:S01]  /*da40*/  IADD3 R5, P0, R2, UR10, RZ ;  /* 0x0000000a02057c10 */ /* 0x000fe2000ff1e0ff */
[----:B------:R-:W-:Y:S02]  /*da50*/  IMAD R25, R25, UR4, RZ ;  /* 0x0000000419197c24 */ /* 0x000fe4000f8e02ff */
[----:B------:R-:W-:Y:S01]  /*da60*/  IMAD R27, R27, UR6, RZ ;  /* 0x000000061b1b7c24 */ /* 0x000fe2000f8e02ff */
[----:B------:R-:W-:Y:S01]  /*da70*/  IADD3.X R7, R3, UR11, R9, P0, !PT ;  /* 0x0000000b03077c10 */ /* 0x000fe200087fe409 */
[C---:B------:R-:W-:Y:S02]  /*da80*/  IMAD R25, R8.reuse, UR5, R25 ;  /* 0x0000000508197c24 */ /* 0x040fe4000f8e0219 */
[----:B------:R-:W-:Y:S01]  /*da90*/  IMAD.WIDE.U32 R2, R8, UR4, RZ ;  /* 0x0000000408027c25 */ /* 0x000fe2000f8e00ff */
[----:B------:R-:W-:-:S03]  /*daa0*/  UMOV UR4, 0xffffffff ;  /* 0xffffffff00047882 */ /* 0x000fc60000000000 */
[----:B------:R-:W-:Y:S02]  /*dab0*/  IMAD.IADD R3, R3, 0x1, R25 ;  /* 0x0000000103037824 */ /* 0x000fe400078e0219 */
[C---:B------:R-:W-:Y:S02]  /*dac0*/  IMAD R27, R6.reuse, UR7, R27 ;  /* 0x00000007061b7c24 */ /* 0x040fe4000f8e021b */
[----:B------:R-:W-:-:S04]  /*dad0*/  IMAD.WIDE.U32 R2, R6, UR6, R2 ;  /* 0x0000000606027c25 */ /* 0x000fc8000f8e0002 */
[----:B------:R-:W-:Y:S02]  /*dae0*/  IMAD.IADD R3, R3, 0x1, R27 ;  /* 0x0000000103037824 */ /* 0x000fe400078e021b */
[----:B------:R-:W-:-:S03]  /*daf0*/  IMAD.WIDE.U32 R2, R22, UR8, R2 ;  /* 0x0000000816027c25 */ /* 0x000fc6000f8e0002 */
[----:B------:R-:W-:-:S04]  /*db00*/  IADD3 R6, P0, R2, UR10, RZ ;  /* 0x0000000a02067c10 */ /* 0x000fc8000ff1e0ff */
[----:B------:R-:W-:Y:S01]  /*db10*/  IADD3.X R9, R9, UR11, R3, P0, !PT ;  /* 0x0000000b09097c10 */ /* 0x000fe200087fe403 */
[----:B---3--:R-:W-:Y:S08]  /*db20*/  BRA.DIV UR4, `(.L_x_3686) ;  /* 0x0000004204947947 */ /* 0x008ff0000b800000 */
[----:B------:R-:W3:Y:S01]  /*db30*/  SHFL.IDX PT, R14, R5, RZ, 0x1c1f ;  /* 0x001c1fff050e7589 */ /* 0x000ee200000e0000 */
[C---:B-----5:R-:W-:Y:S02]  /*db40*/  ISETP.GE.AND P2, PT, R20.reuse, 0x1, PT ;  /* 0x000000011400780c */ /* 0x060fe40003f46270 */
[C---:B------:R-:W-:Y:S01]  /*db50*/  ISETP.GE.AND P6, PT, R20.reuse, 0x21, PT ;  /* 0x000000211400780c */ /* 0x040fe20003fc6270 */
[----:B------:R-:W4:Y:S01]  /*db60*/  SHFL.IDX PT, R3, R7, RZ, 0x1c1f ;  /* 0x001c1fff07037589 */ /* 0x000f2200000e0000 */
[----:B------:R-:W-:Y:S02]  /*db70*/  ISETP.GE.AND P5, PT, R20, 0x41, PT ;  /* 0x000000411400780c */ /* 0x000fe40003fa6270 */
[C---:B------:R-:W-:Y:S01]  /*db80*/  LOP3.LUT P4, RZ, R18.reuse, 0x4, RZ, 0xc0, !PT ;  /* 0x0000000412ff7812 */ /* 0x040fe2000788c0ff */
[----:B------:R-:W-:Y:S01]  /*db90*/  SHFL.IDX PT, R8, R7, 0x1, 0x1c1f ;  /* 0x003c1f0007087f89 */ /* 0x000fe200000e0000 */
[C---:B------:R-:W-:Y:S02]  /*dba0*/  LOP3.LUT P3, RZ, R18.reuse, 0x2, RZ, 0xc0, !PT ;  /* 0x0000000212ff7812 */ /* 0x040fe4000786c0ff */
[----:B------:R-:W-:Y:S01]  /*dbb0*/  LOP3.LUT P1, RZ, R18, 0x1, RZ, 0xc0, !PT ;  /* 0x0000000112ff7812 */ /* 0x000fe2000782c0ff */
[----:B------:R-:W-:Y:S02]  /*dbc0*/  SHFL.IDX PT, R9, R9, RZ, 0x1c1f ;  /* 0x001c1fff09097589 */ /* 0x000fe400000e0000 */
[----:B---3--:R-:W-:-:S02]  /*dbd0*/  @P2 IADD3 R2, P0, R36, R14, RZ ;  /* 0x0000000e24022210 */ /* 0x008fc40007f1e0ff */
[----:B------:R-:W3:Y:S03]  /*dbe0*/  SHFL.IDX PT, R14, R5, 0x1, 0x1c1f ;  /* 0x003c1f00050e7f89 */ /* 0x000ee600000e0000 */
[----:B----4-:R-:W-:Y:S01]  /*dbf0*/  @P2 IMAD.X R3, RZ, RZ, R3, P0 ;  /* 0x000000ffff032224 */ /* 0x010fe200000e0603 */
[----:B------:R-:W-:Y:S02]  /*dc00*/  ISETP.GE.AND P2, PT, R20, 0x61, PT ;  /* 0x000000611400780c */ /* 0x000fe40003f46270 */
[----:B---3--:R-:W-:Y:S02]  /*dc10*/  @P6 IADD3 R11, P0, R36, R14, RZ ;  /* 0x0000000e240b6210 */ /* 0x008fe40007f1e0ff */
[----:B------:R-:W3:Y:S03]  /*dc20*/  SHFL.IDX PT, R14, R5, 0x2, 0x1c1f ;  /* 0x005c1f00050e7f89 */ /* 0x000ee600000e0000 */
[----:B------:R-:W-:-:S02]  /*dc30*/  @P6 IMAD.X R12, RZ, RZ, R8, P0 ;  /* 0x000000ffff0c6224 */ /* 0x000fc400000e0608 */
[----:B------:R-:W4:Y:S04]  /*dc40*/  SHFL.IDX PT, R8, R7, 0x2, 0x1c1f ;  /* 0x005c1f0007087f89 */ /* 0x000f2800000e0000 */
[----:B------:R-:W-:Y:S01]  /*dc50*/  SHFL.IDX PT, R7, R7, 0x3, 0x1c1f ;  /* 0x007c1f0007077f89 */ /* 0x000fe200000e0000 */
[----:B---3--:R-:W-:-:S03]  /*dc60*/  @P5 IADD3 R10, P0, R36, R14, RZ ;  /* 0x0000000e240a5210 */ /* 0x008fc60007f1e0ff */
[----:B------:R-:W3:Y:S02]  /*dc70*/  SHFL.IDX PT, R14, R5, 0x3, 0x1c1f ;  /* 0x007c1f00050e7f89 */ /* 0x000ee400000e0000 */
[----:B----4-:R-:W-:Y:S01]  /*dc80*/  @P5 IMAD.X R8, RZ, RZ, R8, P0 ;  /* 0x000000ffff085224 */ /* 0x010fe200000e0608 */
[----:B---3--:R-:W-:Y:S02]  /*dc90*/  @P2 IADD3 R5, P0, R36, R14, RZ ;  /* 0x0000000e24052210 */ /* 0x008fe40007f1e0ff */
[----:B------:R3:W4:Y:S03]  /*dca0*/  SHFL.IDX PT, R14, R6, RZ, 0x1c1f ;  /* 0x001c1fff060e7589 */ /* 0x00072600000e0000 */
[----:B------:R-:W-:Y:S01]  /*dcb0*/  @P2 IMAD.X R7, RZ, RZ, R7, P0 ;  /* 0x000000ffff072224 */ /* 0x000fe200000e0607 */
[----:B------:R-:W-:-:S13]  /*dcc0*/  ISETP.GE.AND P0, PT, R20, 0x1, PT ;  /* 0x000000011400780c */ /* 0x000fda0003f06270 */
[----:B------:R-:W-:Y:S04]  /*dcd0*/  @P0 LDGSTS.E.BYPASS.LTC128B.128 [R0+0x24200], desc[UR48][R2.64], !P4 ;  /* 0x2420000002000fae */ /* 0x000fe8000e101d70 */
[----:B------:R-:W-:Y:S04]  /*dce0*/  @P0 LDGSTS.E.BYPASS.LTC128B.128 [R0+0x26a00], desc[UR48][R2.64+0x40], !P3 ;  /* 0x26a0004002000fae */ /* 0x000fe8000d901d70 */
[----:B------:R0:W-:Y:S02]  /*dcf0*/  @P0 LDGSTS.E.BYPASS.LTC128B.128 [R0+0x29200], desc[UR48][R2.64+0x80], !P1 ;  /* 0x2920008002000fae */ /* 0x0001e4000c901d70 */
[----:B0-----:R-:W-:Y:S01]  /*dd00*/  @P6 IMAD.MOV.U32 R2, RZ, RZ, R11 ;  /* 0x000000ffff026224 */ /* 0x001fe200078e000b */
[----:B------:R-:W-:-:S05]  /*dd10*/  @P6 MOV R3, R12 ;  /* 0x0000000c00036202 */ /* 0x000fca0000000f00 */
[----:B------:R-:W-:Y:S04]  /*dd20*/  @P6 LDGSTS.E.BYPASS.LTC128B.128 [R0+0x24a00], desc[UR48][R2.64], !P4 ;  /* 0x24a0000002006fae */ /* 0x000fe8000e101d70 */
[----:B------:R-:W-:Y:S04]  /*dd30*/  @P6 LDGSTS.E.BYPASS.LTC128B.128 [R0+0x27200], desc[UR48][R2.64+0x40], !P3 ;  /* 0x2720004002006fae */ /* 0x000fe8000d901d70 */
[----:B------:R0:W-:Y:S02]  /*dd40*/  @P6 LDGSTS.E.BYPASS.LTC128B.128 [R0+0x29a00], desc[UR48][R2.64+0x80], !P1 ;  /* 0x29a0008002006fae */ /* 0x0001e4000c901d70 */
[----:B0-----:R-:W-:-:S02]  /*dd50*/  @P5 IMAD.MOV.U32 R2, RZ, RZ, R10 ;  /* 0x000000ffff025224 */ /* 0x001fc400078e000a */
[----:B------:R-:W-:-:S05]  /*dd60*/  @P5 IMAD.MOV.U32 R3, RZ, RZ, R8 ;  /* 0x000000ffff035224 */ /* 0x000fca00078e0008 */
[----:B------:R-:W-:Y:S04]  /*dd70*/  @P5 LDGSTS.E.BYPASS.LTC128B.128 [R0+0x25200], desc[UR48][R2.64], !P4 ;  /* 0x2520000002005fae */ /* 0x000fe8000e101d70 */
[----:B------:R-:W-:Y:S04]  /*dd80*/  @P5 LDGSTS.E.BYPASS.LTC128B.128 [R0+0x27a00], desc[UR48][R2.64+0x40], !P3 ;  /* 0x27a0004002005fae */ /* 0x000fe8000d901d70 */
[----:B------:R0:W-:Y:S02]  /*dd90*/  @P5 LDGSTS.E.BYPASS.LTC128B.128 [R0+0x2a200], desc[UR48][R2.64+0x80], !P1 ;  /* 0x2a20008002005fae */ /* 0x0001e4000c901d70 */
[----:B0-----:R-:W-:-:S02]  /*dda0*/  @P2 IMAD.MOV.U32 R2, RZ, RZ, R5 ;  /* 0x000000ffff022224 */ /* 0x001fc400078e0005 */
[----:B------:R-:W-:-:S05]  /*ddb0*/  @P2 IMAD.MOV.U32 R3, RZ, RZ, R7 ;  /* 0x000000ffff032224 */ /* 0x000fca00078e0007 */
[----:B------:R3:W-:Y:S04]  /*ddc0*/  @P2 LDGSTS.E.BYPASS.LTC128B.128 [R0+0x25a00], desc[UR48][R2.64], !P4 ;  /* 0x25a0000002002fae */ /* 0x0007e8000e101d70 */
[----:B------:R3:W-:Y:S04]  /*ddd0*/  @P2 LDGSTS.E.BYPASS.LTC128B.128 [R0+0x28200], desc[UR48][R2.64+0x40], !P3 ;  /* 0x2820004002002fae */ /* 0x0007e8000d901d70 */
[----:B----4-:R3:W-:Y:S02]  /*dde0*/  @P2 LDGSTS.E.BYPASS.LTC128B.128 [R0+0x2aa00], desc[UR48][R2.64+0x80], !P1 ;  /* 0x2aa0008002002fae */ /* 0x0107e4000c901d70 */
.L_x_3765:
[----:B------:R-:W-:Y:S01]  /*ddf0*/  ISETP.GE.AND P0, PT, R20, 0x81, PT ;  /* 0x000000811400780c */ /* 0x000fe20003f06270 */
[----:B------:R-:W-:-:S12]  /*de00*/  BSSY B0, `(.L_x_3687) ;  /* 0x000000d000007945 */ /* 0x000fd80003800000 */
[----:B------:R-:W-:Y:S05]  /*de10*/  @!P0 BRA `(.L_x_3688) ;  /* 0x00000000002c8947 */ /* 0x000fea0003800000 */
[C---:B------:R-:W-:Y:S02]  /*de20*/  LOP3.LUT P3, RZ, R18.reuse, 0x4, RZ, 0xc0, !PT ;  /* 0x0000000412ff7812 */ /* 0x040fe4000786c0ff */
[C---:B------:R-:W-:Y:S02]  /*de30*/  LOP3.LUT P2, RZ, R18.reuse, 0x2, RZ, 0xc0, !PT ;  /* 0x0000000212ff7812 */ /* 0x040fe4000784c0ff */
[----:B------:R-:W-:Y:S02]  /*de40*/  LOP3.LUT P1, RZ, R18, 0x1, RZ, 0xc0, !PT ;  /* 0x0000000112ff7812 */ /* 0x000fe4000782c0ff */
[----:B---3--:R-:W-:-:S05]  /*de50*/  IADD3 R2, P0, R36, R14, RZ ;  /* 0x0000000e24027210 */ /* 0x008fca0007f1e0ff */
[----:B------:R-:W-:-:S05]  /*de60*/  IMAD.X R3, RZ, RZ, R9, P0 ;  /* 0x000000ffff037224 */ /* 0x000fca00000e0609 */
[----:B------:R-:W-:Y:S01]  /*de70*/  @!PT LDS RZ, [RZ] ;  /* 0x00000000fffff984 */ /* 0x000fe20000000800 */
[----:B------:R-:W-:Y:S01]  /*de80*/  @!PT LDS RZ, [RZ] ;  /* 0x00000000fffff984 */ /* 0x000fe20000000800 */
[----:B------:R-:W-:Y:S01]  /*de90*/  @!PT LDS RZ, [RZ] ;  /* 0x00000000fffff984 */ /* 0x000fe20000000800 */
[----:B------:R0:W-:Y:S04]  /*dea0*/  LDGSTS.E.BYPASS.LTC128B.128 [R0+0x26200], desc[UR48][R2.64], !P3 ;  /* 0x2620000002007fae */ /* 0x0001e8000d901d70 */
[----:B------:R0:W-:Y:S04]  /*deb0*/  LDGSTS.E.BYPASS.LTC128B.128 [R0+0x28a00], desc[UR48][R2.64+0x40], !P2 ;  /* 0x28a0004002007fae */ /* 0x0001e8000d101d70 */
[----:B------:R0:W-:Y:S02]  /*dec0*/  LDGSTS.E.BYPASS.LTC128B.128 [R0+0x2b200], desc[UR48][R2.64+0x80], !P1 ;  /* 0x2b20008002007fae */ /* 0x0001e4000c901d70 */
.L_x_3688:
[----:B------:R-:W-:Y:S05]  /*ded0*/  BSYNC B0 ;  /* 0x0000000000007941 */ /* 0x000fea0003800000 */
.L_x_3687:
[----:B------:R-:W-:Y:S01]  /*dee0*/  NOP ;  /* 0x0000000000007918 */ /* 0x000fe20000000000 */
[----:B------:R-:W-:-:S13]  /*def0*/  PLOP3.LUT P0, PT, PT, PT, PT, 0x80, 0x0 ;  /* 0x000000000000781c */ /* 0x000fda0003f0f070 */
.L_x_3689:
[----:B------:R-:W-:Y:S02]  /*df00*/  PLOP3.LUT P1, PT, P1, P0, PT, 0xa2, 0x0 ;  /* 0x000000000000781c */ /* 0x000fe40000f21472 */
[----:B------:R-:W-:-:S08]  /*df10*/  @P0 R2UR P1, UR4, R4 ;  /* 0x00000000040402ca */ /* 0x000fd00000020000 */
[----:B------:R-:W-:-:S05]  /*df20*/  @P0 PLOP3.LUT P0, PT, P1, PT, PT, 0x80, 0x0 ;  /* 0x000000000000081c */ /* 0x000fca0000f0f070 */
[----:B------:R-:W-:Y:S01]  /*df30*/  @!P1 SYNCS.ARRIVE.TRANS64.RED.A0T1 RZ, [UR4+0x33430], RZ ;  /* 0x033430ffffff99a7 */ /* 0x000fe20008200404 */
[----:B------:R-:W-:Y:S07]  /*df40*/  @!P1 ARRIVES.LDGSTSBAR.64.TRANSCNT [UR4+0x33430] ;  /* 0x03343000ff0099b0 */ /* 0x000fee0008000a84 */
[----:B------:R-:W-:Y:S05]  /*df50*/  @P0 BRA.U.ANY `(.L_x_3689) ;  /* 0xfffffffd00e80947 */ /* 0x000fea000393ffff */
[----:B------:R-:W-:Y:S01]  /*df60*/  NOP ;  /* 0x0000000000007918 */ /* 0x000fe20000000000 */
[----:B0--3--:R-:W-:-:S05]  /*df70*/  IMAD.U32 R0, RZ, RZ, UR46 ;  /* 0x0000002eff007e24 */ /* 0x009fca000f8e00ff */
[----:B------:R-:W-:-:S13]  /*df80*/  ISETP.NE.AND P2, PT, R0, 0x3, PT ;  /* 0x000000030000780c */ /* 0x000fda0003f45270 */
[----:B------:R-:W-:Y:S05]  /*df90*/  @!P2 BRA `(.L_x_3690) ;  /* 0x000000000004a947 */ /* 0x000fea0003800000 */
[----:B------:R-:W-:Y:S01]  /*dfa0*/  BPT.TRAP 0x1 ;  /* 0x000000040000795c */ /* 0x000fe20000300000 */
.L_x_3690:
[----:B------:R0:W-:Y:S02]  /*dfb0*/  SYNCS.ARRIVE.TRANS64.A1T0 RZ, [R4+URZ+0x33430], RZ ;  /* 0x033430ff04ff79a7 */ /* 0x0001e4000810003f */
[----:B------:R-:W-:Y:S05]  /*dfc0*/  WARPSYNC.ALL ;  /* 0x0000000000007948 */ /* 0x000fea0003800000 */
[----:B------:R-:W-:-:S04]  /*dfd0*/  UIADD3 UR4, UR41, 0x1e200, URZ ;  /* 0x0001e20029047890 */ /* 0x000fc8000fffe03f */
[----:B------:R-:W-:Y:S01]  /*dfe0*/  ULOP3.LUT UP0, URZ, UR4, 0x1bf, URZ, 0xc0, !UPT ;  /* 0x000001bf043f7892 */ /* 0x000fe2000f80c03f */
[----:B------:R-:W-:Y:S05]  /*dff0*/  BAR.SYNC.DEFER_BLOCKING 0x8, 0x180 ;  /* 0x0206000000007b1d */ /* 0x000fea0000010000 */
[----:B------:R-:W-:-:S13]  /*e000*/  PLOP3.LUT P0, PT, PT, PT, UP0, 0x80, 0x0 ;  /* 0x000000000000781c */ /* 0x000fda0003f0f008 */
[----:B------:R-:W-:Y:S05]  /*e010*/  @!P0 BRA `(.L_x_3691) ;  /* 0x0000000000408947 */ /* 0x000fea0003800000 */
[----:B------:R-:W-:Y:S01]  /*e020*/  MOV R2, 0x0 ;  /* 0x0000000000027802 */ /* 0x000fe20000000f00 */
[----:B------:R-:W-:Y:S01]  /*e030*/  ULDC.64 UR6, c[0x4][0x1b0] ;  /* 0x01006c0000067ab9 */ /* 0x000fe20000000a00 */
[----:B------:R-:W-:Y:S01]  /*e040*/  ULDC.64 UR8, c[0x4][0x1b8] ;  /* 0x01006e0000087ab9 */ /* 0x000fe20000000a00 */
[----:B------:R-:W-:Y:S01]  /*e050*/  ULDC.64 UR4, c[0x4][0xd0] ;  /* 0x0100340000047ab9 */ /* 0x000fe20000000a00 */
[----:B012---:R-:W-:Y:S01]  /*e060*/  IMAD.U32 R4, RZ, RZ, UR6 ;  /* 0x00000006ff047e24 */ /* 0x007fe2000f8e00ff */
        /* <DEDUP_REMOVED lines=10> */
[----:B0-----:R-:W-:Y:S05]  /*e110*/  CALL.ABS.NOINC R2 ;  /* 0x0000000002007343 */ /* 0x001fea0003c00000 */
.L_x_3691:
[----:B------:R3:W5:Y:S01]  /*e120*/  LDL R8, [R1+0x18] ;  /* 0x0000180001087983 */ /* 0x0007620000100800 */
[----:B------:R-:W4:Y:S01]  /*e130*/  LDC R6, c[0x0][0x448] ;  /* 0x00011200ff067b82 */ /* 0x000f220000000800 */
[----:B------:R-:W-:Y:S01]  /*e140*/  IMAD R5, RZ, RZ, -UR43 ;  /* 0x8000002bff057e24 */ /* 0x000fe2000f8e02ff */
[C---:B------:R-:W-:Y:S01]  /*e150*/  LOP3.LUT P3, RZ, R18.reuse, 0x1000, RZ, 0xc0, !PT ;  /* 0x0000100012ff7812 */ /* 0x040fe2000786c0ff */
[----:B------:R-:W0:Y:S01]  /*e160*/  S2R R20, SR_TID.X ;  /* 0x0000000000147919 */ /* 0x000e220000002100 */
[C---:B------:R-:W-:Y:S01]  /*e170*/  LOP3.LUT P4, RZ, R18.reuse, 0x800, RZ, 0xc0, !PT ;  /* 0x0000080012ff7812 */ /* 0x040fe2000788c0ff */
[----:B------:R-:W-:Y:S01]  /*e180*/  ULDC.64 UR8, c[0x0][0x2d8] ;  /* 0x0000b60000087ab9 */ /* 0x000fe20000000a00 */
[----:B------:R-:W-:Y:S02]  /*e190*/  LOP3.LUT P5, RZ, R18, 0x400, RZ, 0xc0, !PT ;  /* 0x0000040012ff7812 */ /* 0x000fe400078ac0ff */
[----:B------:R-:W1:Y:S01]  /*e1a0*/  LDC R2, c[0x0][0xc38] ;  /* 0x00030e00ff027b82 */ /* 0x000e620000000800 */
[----:B----4-:R-:W-:-:S02]  /*e1b0*/  ISETP.NE.AND P0, PT, R6, 0x1, PT ;  /* 0x000000010600780c */ /* 0x010fc40003f05270 */
[----:B------:R-:W-:Y:S02]  /*e1c0*/  R2UR UR6, R34 ;  /* 0x00000000220672ca */ /* 0x000fe400000e0000 */
[C---:B------:R-:W-:Y:S02]  /*e1d0*/  R2UR UR7, R22.reuse ;  /* 0x00000000160772ca */ /* 0x040fe400000e0000 */
[----:B------:R-:W-:Y:S01]  /*e1e0*/  R2UR UR4, R22 ;  /* 0x00000000160472ca */ /* 0x000fe200000e0000 */
[----:B-1----:R-:W-:Y:S01]  /*e1f0*/  IMAD R5, R2, R5, UR38 ;  /* 0x0000002602057e24 */ /* 0x002fe2000f8e0205 */
[----:B0-----:R-:W-:Y:S01]  /*e200*/  SHF.R.U32.HI R21, RZ, 0x2, R20 ;  /* 0x00000002ff157819 */ /* 0x001fe20000011614 */
[----:B------:R-:W-:-:S04]  /*e210*/  IMAD.SHL.U32 R20, R20, 0x20, RZ ;  /* 0x0000002014147824 */ /* 0x000fc800078e00ff */
[----:B------:R-:W0:Y:S01]  /*e220*/  @P0 LDC R0, c[0x0][0x44c] ;  /* 0x00011300ff000b82 */ /* 0x000e220000000800 */
[----:B------:R-:W-:Y:S01]  /*e230*/  IMAD.SHL.U32 R5, R5, 0x80, RZ ;  /* 0x0000008005057824 */ /* 0x000fe200078e00ff */
[----:B------:R-:W-:-:S04]  /*e240*/  LOP3.LUT R21, R21, 0x1f, RZ, 0xc0, !PT ;  /* 0x0000001f15157812 */ /* 0x000fc800078ec0ff */
[----:B------:R-:W-:Y:S02]  /*e250*/  LOP3.LUT R20, R21, 0x60, R20, 0xf8, !PT ;  /* 0x0000006015147812 */ /* 0x000fe400078ef814 */
[----:B------:R-:W1:Y:S01]  /*e260*/  @P0 LDC R3, c[0x0][0x450] ;  /* 0x00011400ff030b82 */ /* 0x000e620000000800 */
[----:B------:R-:W-:Y:S01]  /*e270*/  UIMAD UR6, UR6, UR8, URZ ;  /* 0x00000008060672a4 */ /* 0x000fe2000f8e023f */
[----:B--2---:R-:W-:Y:S01]  /*e280*/  LOP3.LUT R4, R20, R5, RZ, 0xfc, !PT ;  /* 0x0000000514047212 */ /* 0x004fe200078efcff */
[----:B------:R-:W-:Y:S02]  /*e290*/  UIMAD.WIDE.U32 UR4, UR4, UR8, URZ ;  /* 0x00000008040472a5 */ /* 0x000fe4000f8e003f */
[----:B------:R-:W-:Y:S02]  /*e2a0*/  UIMAD UR7, UR7, UR9, UR6 ;  /* 0x00000009070772a4 */ /* 0x000fe4000f8e0206 */
[----:B------:R-:W-:Y:S01]  /*e2b0*/  USHF.R.S32.HI UR6, URZ, 0x1f, UR44 ;  /* 0x0000001f3f067899 */ /* 0x000fe2000801142c */
[----:B------:R-:W2:Y:S01]  /*e2c0*/  S2R R20, SR_TID.X ;  /* 0x0000000000147919 */ /* 0x000ea20000002100 */
[----:B------:R-:W-:Y:S01]  /*e2d0*/  ULDC.64 UR8, c[0x0][0x2e0] ;  /* 0x0000b80000087ab9 */ /* 0x000fe20000000a00 */
[----:B------:R-:W-:Y:S01]  /*e2e0*/  IMAD.MOV.U32 R2, RZ, RZ, R4 ;  /* 0x000000ffff027224 */ /* 0x000fe200078e0004 */
[----:B------:R-:W-:Y:S01]  /*e2f0*/  UIADD3 UR5, UR5, UR7, URZ ;  /* 0x0000000705057290 */ /* 0x000fe2000fffe03f */
[----:B0-----:R-:W-:Y:S01]  /*e300*/  @P0 IMAD.HI.U32 R0, R4, R0, RZ ;  /* 0x0000000004000227 */ /* 0x001fe200078e00ff */
[----:B------:R-:W-:-:S02]  /*e310*/  UIMAD UR6, UR6, UR8, URZ ;  /* 0x00000008060672a4 */ /* 0x000fc4000f8e023f */
[----:B------:R-:W-:Y:S02]  /*e320*/  UIMAD.WIDE.U32 UR4, UR44, UR8, UR4 ;  /* 0x000000082c0472a5 */ /* 0x000fe4000f8e0004 */
[----:B-1----:R-:W-:Y:S01]  /*e330*/  @P0 SHF.R.U32.HI R2, RZ, R3, R0 ;  /* 0x00000003ff020219 */ /* 0x002fe20000011600 */
[----:B------:R-:W-:-:S03]  /*e340*/  UIMAD UR6, UR44, UR9, UR6 ;  /* 0x000000092c0672a4 */ /* 0x000fc6000f8e0206 */
[--C-:B------:R-:W-:Y:S01]  /*e350*/  SHF.R.S32.HI R0, RZ, 0x1f, R2.reuse ;  /* 0x0000001fff007819 */ /* 0x100fe20000011402 */
[----:B------:R-:W-:Y:S01]  /*e360*/  IMAD.MOV R7, RZ, RZ, -R2 ;  /* 0x000000ffff077224 */ /* 0x000fe200078e0a02 */
[----:B------:R-:W-:Y:S01]  /*e370*/  ULDC.64 UR8, c[0x0][0x2d0] ;  /* 0x0000b40000087ab9 */ /* 0x000fe20000000a00 */
[----:B------:R-:W-:Y:S01]  /*e380*/  UIADD3 UR5, UR5, UR6, URZ ;  /* 0x0000000605057290 */ /* 0x000fe2000fffe03f */
[----:B------:R-:W-:Y:S02]  /*e390*/  IMAD.U32 R11, RZ, RZ, UR8 ;  /* 0x00000008ff0b7e24 */ /* 0x000fe4000f8e00ff */
[----:B------:R-:W-:Y:S02]  /*e3a0*/  IMAD R3, R0, UR8, RZ ;  /* 0x0000000800037c24 */ /* 0x000fe4000f8e02ff */
        /* <DEDUP_REMOVED lines=9> */
[----:B------:R-:W-:Y:S02]  /*e440*/  ULDC.64 UR4, c[0x0][0x280] ;  /* 0x0000a00000047ab9 */ /* 0x000fe40000000a00 */
[----:B------:R-:W-:Y:S01]  /*e450*/  IADD3 R0, P0, R2, UR4, RZ ;  /* 0x0000000402007c10 */ /* 0x000fe2000ff1e0ff */
[----:B------:R-:W-:Y:S01]  /*e460*/  UMOV UR4, 0xffffffff ;  /* 0xffffffff00047882 */ /* 0x000fe20000000000 */
[----:B--2---:R-:W-:Y:S02]  /*e470*/  SHF.R.U32.HI R10, RZ, 0x2, R20 ;  /* 0x00000002ff0a7819 */ /* 0x004fe40000011614 */
[----:B------:R-:W-:Y:S02]  /*e480*/  IADD3.X R4, R3, UR5, R7, P0, !PT ;  /* 0x0000000503047c10 */ /* 0x000fe400087fe407 */
[----:B------:R-:W-:Y:S01]  /*e490*/  LOP3.LUT R10, R10, 0x1f, RZ, 0xc0, !PT ;  /* 0x0000001f0a0a7812 */ /* 0x000fe200078ec0ff */
[----:B---3--:R-:W-:Y:S06]  /*e4a0*/  BRA.DIV UR4, `(.L_x_3692) ;  /* 0x0000003e04e07947 */ /* 0x008fec000b800000 */
        /* <DEDUP_REMOVED lines=10> */
[----:B-----5:R-:W-:Y:S04]  /*e550*/  @!P1 LDGSTS.E.BYPASS.LTC128B.128 [R8+0x1e200], desc[UR48][R2.64], !P3 ;  /* 0x1e20000002089fae */ /* 0x020fe8000d901d70 */
[----:B------:R-:W-:Y:S04]  /*e560*/  @!P1 LDGSTS.E.BYPASS.LTC128B.128 [R8+0x20200], desc[UR48][R2.64+0x40], !P4 ;  /* 0x2020004002089fae */ /* 0x000fe8000e101d70 */
[----:B------:R1:W-:Y:S01]  /*e570*/  @!P1 LDGSTS.E.BYPASS.LTC128B.128 [R8+0x22200], desc[UR48][R2.64+0x80], !P5 ;  /* 0x2220008002089fae */ /* 0x0003e2000e901d70 */
[----:B------:R-:W-:-:S13]  /*e580*/  ISETP.GE.AND P1, PT, R7, UR40, PT ;  /* 0x0000002807007c0c */ /* 0x000fda000bf26270 */
[----:B0-----:R-:W-:-:S05]  /*e590*/  @!P1 IADD3 R14, P0, R36, R14, RZ ;  /* 0x0000000e240e9210 */ /* 0x001fca0007f1e0ff */
[----:B------:R-:W-:Y:S02]  /*e5a0*/  @!P1 IMAD.X R7, RZ, RZ, R6, P0 ;  /* 0x000000ffff079224 */ /* 0x000fe400000e0606 */
[----:B-1----:R-:W-:Y:S01]  /*e5b0*/  @!P1 IMAD.MOV.U32 R2, RZ, RZ, R14 ;  /* 0x000000ffff029224 */ /* 0x002fe200078e000e */
[----:B------:R-:W-:Y:S01]  /*e5c0*/  SHFL.IDX PT, R6, R4, 0x2, 0x1c1f ;  /* 0x005c1f0004067f89 */ /* 0x000fe200000e0000 */
[----:B------:R-:W-:Y:S01]  /*e5d0*/  @!P1 IMAD.MOV.U32 R3, RZ, RZ, R7 ;  /* 0x000000ffff039224 */ /* 0x000fe200078e0007 */
[----:B------:R-:W-:Y:S02]  /*e5e0*/  IADD3 R7, R5, 0x40, RZ ;  /* 0x0000004005077810 */ /* 0x000fe40007ffe0ff */
[----:B------:R-:W0:Y:S04]  /*e5f0*/  SHFL.IDX PT, R14, R0, 0x2, 0x1c1f ;  /* 0x005c1f00000e7f89 */ /* 0x000e2800000e0000 */
[----:B------:R-:W-:Y:S04]  /*e600*/  @!P1 LDGSTS.E.BYPASS.LTC128B.128 [R8+0x1ea00], desc[UR48][R2.64], !P3 ;  /* 0x1ea0000002089fae */ /* 0x000fe8000d901d70 */
[----:B------:R-:W-:Y:S04]  /*e610*/  @!P1 LDGSTS.E.BYPASS.LTC128B.128 [R8+0x20a00], desc[UR48][R2.64+0x40], !P4 ;  /* 0x20a0004002089fae */ /* 0x000fe8000e101d70 */
[----:B------:R1:W-:Y:S01]  /*e620*/  @!P1 LDGSTS.E.BYPASS.LTC128B.128 [R8+0x22a00], desc[UR48][R2.64+0x80], !P5 ;  /* 0x22a0008002089fae */ /* 0x0003e2000e901d70 */
[----:B------:R-:W-:-:S13]  /*e630*/  ISETP.GE.AND P1, PT, R7, UR40, PT ;  /* 0x0000002807007c0c */ /* 0x000fda000bf26270 */
[----:B0-----:R-:W-:-:S05]  /*e640*/  @!P1 IADD3 R14, P0, R36, R14, RZ ;  /* 0x0000000e240e9210 */ /* 0x001fca0007f1e0ff */
[----:B------:R-:W-:Y:S02]  /*e650*/  @!P1 IMAD.X R7, RZ, RZ, R6, P0 ;  /* 0x000000ffff079224 */ /* 0x000fe400000e0606 */
[----:B-1----:R-:W-:Y:S01]  /*e660*/  @!P1 IMAD.MOV.U32 R2, RZ, RZ, R14 ;  /* 0x000000ffff029224 */ /* 0x002fe200078e000e */
[----:B------:R0:W1:Y:S01]  /*e670*/  SHFL.IDX PT, R6, R4, 0x3, 0x1c1f ;  /* 0x007c1f0004067f89 */ /* 0x00006200000e0000 */
[----:B------:R-:W-:-:S03]  /*e680*/  @!P1 IMAD.MOV.U32 R3, RZ, RZ, R7 ;  /* 0x000000ffff039224 */ /* 0x000fc600078e0007 */
[----:B------:R0:W2:Y:S04]  /*e690*/  SHFL.IDX PT, R14, R0, 0x3, 0x1c1f ;  /* 0x007c1f00000e7f89 */ /* 0x0000a800000e0000 */
[----:B------:R0:W-:Y:S04]  /*e6a0*/  @!P1 LDGSTS.E.BYPASS.LTC128B.128 [R8+0x1f200], desc[UR48][R2.64], !P3 ;  /* 0x1f20000002089fae */ /* 0x0001e8000d901d70 */
[----:B------:R0:W-:Y:S04]  /*e6b0*/  @!P1 LDGSTS.E.BYPASS.LTC128B.128 [R8+0x21200], desc[UR48][R2.64+0x40], !P4 ;  /* 0x2120004002089fae */ /* 0x0001e8000e101d70 */
[----:B------:R0:W-:Y:S02]  /*e6c0*/  @!P1 LDGSTS.E.BYPASS.LTC128B.128 [R8+0x23200], desc[UR48][R2.64+0x80], !P5 ;  /* 0x2320008002089fae */ /* 0x0001e4000e901d70 */
.L_x_3774:
        /* <DEDUP_REMOVED lines=20> */
.L_x_3775:
[----:B0-----:R-:W-:-:S05]  /*e810*/  IMAD.U32 R0, RZ, RZ, UR39 ;  /* 0x00000027ff007e24 */ /* 0x001fca000f8e00ff */
[----:B------:R-:W-:-:S13]  /*e820*/  ISETP.GE.AND P0, PT, R0, 0xa1, PT ;  /* 0x000000a10000780c */ /* 0x000fda0003f06270 */
[----:B------:R-:W-:Y:S05]  /*e830*/  @!P0 BRA `(.L_x_3694) ;  /* 0x0000001800e48947 */ /* 0x000fea0003800000 */
[----:B------:R-:W-:Y:S02]  /*e840*/  IMAD.MOV.U32 R24, RZ, RZ, R33 ;  /* 0x000000ffff187224 */ /* 0x000fe400078e0021 */
[----:B------:R-:W-:Y:S02]  /*e850*/  IMAD.MOV.U32 R23, RZ, RZ, R30 ;  /* 0x000000ffff177224 */ /* 0x000fe400078e001e */
[----:B------:R-:W-:-:S07]  /*e860*/  IMAD.U32 R31, RZ, RZ, UR42 ;  /* 0x0000002aff1f7e24 */ /* 0x000fce000f8e00ff */
.L_x_3714:
[----:B------:R-:W2:Y:S01]  /*e870*/  LDL R5, [R1+0x4] ;  /* 0x0000040001057983 */ /* 0x000ea20000100800 */
[----:B0-----:R-:W0:Y:S01]  /*e880*/  LDC R3, c[0x0][0x430] ;  /* 0x00010c00ff037b82 */ /* 0x001e220000000800 */
[----:B------:R-:W-:Y:S01]  /*e890*/  ULDC.64 UR4, c[0x0][0x428] ;  /* 0x00010a0000047ab9 */ /* 0x000fe20000000a00 */
[----:B------:R-:W-:Y:S01]  /*e8a0*/  ULDC.64 UR6, c[0x0][0x418] ;  /* 0x0001060000067ab9 */ /* 0x000fe20000000a00 */
[----:B------:R-:W3:Y:S01]  /*e8b0*/  LDL R4, [R1] ;  /* 0x0000000001047983 */ /* 0x000ee20000100800 */
[----:B-1----:R-:W1:Y:S01]  /*e8c0*/  S2R R0, SR_TID.X ;  /* 0x0000000000007919 */ /* 0x002e620000002100 */
[----:B0-----:R-:W-:-:S13]  /*e8d0*/  ISETP.NE.AND P1, PT, R3, 0x1, PT ;  /* 0x000000010300780c */ /* 0x001fda0003f25270 */
[----:B------:R-:W0:Y:S01]  /*e8e0*/  @P1 LDC R3, c[0x0][0x438] ;  /* 0x00010e00ff031b82 */ /* 0x000e220000000800 */
[----:B-1----:R-:W-:Y:S01]  /*e8f0*/  SHF.R.U32.HI R2, RZ, 0x2, R0 ;  /* 0x00000002ff027819 */ /* 0x002fe20000011600 */
[----:B------:R-:W-:-:S03]  /*e900*/  IMAD.SHL.U32 R0, R0, 0x20, RZ ;  /* 0x0000002000007824 */ /* 0x000fc600078e00ff */
[----:B------:R-:W-:-:S04]  /*e910*/  LOP3.LUT R2, R2, 0x1f, RZ, 0xc0, !PT ;  /* 0x0000001f02027812 */ /* 0x000fc800078ec0ff */
[----:B------:R-:W-:Y:S02]  /*e920*/  LOP3.LUT R0, R2, 0x60, R0, 0xf8, !PT ;  /* 0x0000006002007812 */ /* 0x000fe400078ef800 */
[----:B------:R-:W1:Y:S01]  /*e930*/  @P1 LDC R2, c[0x0][0x434] ;  /* 0x00010d00ff021b82 */ /* 0x000e620000000800 */
[----:B--2---:R-:W-:-:S04]  /*e940*/  IMAD R10, R31, 0xa0, R5 ;  /* 0x000000a01f0a7824 */ /* 0x004fc800078e0205 */
[----:B------:R-:W-:-:S04]  /*e950*/  IMAD.IADD R7, R0, 0x1, R10 ;  /* 0x0000000100077824 */ /* 0x000fc800078e020a */
[----:B-1----:R-:W-:-:S04]  /*e960*/  @P1 IMAD.HI.U32 R2, R7, R2, RZ ;  /* 0x0000000207021227 */ /* 0x002fc800078e00ff */
[----:B------:R-:W-:Y:S01]  /*e970*/  IMAD.MOV.U32 R0, RZ, RZ, R7 ;  /* 0x000000ffff007224 */ /* 0x000fe200078e0007 */
[----:B0-----:R-:W-:Y:S01]  /*e980*/  @P1 SHF.R.U32.HI R0, RZ, R3, R2 ;  /* 0x00000003ff001219 */ /* 0x001fe20000011602 */
[----:B---3--:R-:W-:-:S03]  /*e990*/  IMAD R5, R4, UR4, RZ ;  /* 0x0000000404057c24 */ /* 0x008fc6000f8e02ff */
[--C-:B------:R-:W-:Y:S01]  /*e9a0*/  SHF.R.S32.HI R3, RZ, 0x1f, R0.reuse ;  /* 0x0000001fff037819 */ /* 0x100fe20000011400 */
[----:B------:R-:W-:Y:S02]  /*e9b0*/  IMAD.MOV.U32 R2, RZ, RZ, R0 ;  /* 0x000000ffff027224 */ /* 0x000fe400078e0000 */
[C---:B------:R-:W-:Y:S02]  /*e9c0*/  IMAD R4, R32.reuse, UR5, R5 ;  /* 0x0000000520047c24 */ /* 0x040fe4000f8e0205 */
[----:B------:R-:W-:Y:S01]  /*e9d0*/  IMAD.WIDE.U32 R2, R32, UR4, R2 ;  /* 0x0000000420027c25 */ /* 0x000fe2000f8e0002 */
[----:B------:R-:W0:Y:S04]  /*e9e0*/  @P1 LDC R5, c[0x0][0x438] ;  /* 0x00010e00ff051b82 */ /* 0x000e280000000800 */
[----:B------:R-:W-:-:S02]  /*e9f0*/  IADD3 R3, R4, R3, RZ ;  /* 0x0000000304037210 */ /* 0x000fc40007ffe0ff */
[----:B------:R-:W-:-:S04]  /*ea00*/  LEA R8, P0, R2, UR6, 0x2 ;  /* 0x0000000602087c11 */ /* 0x000fc8000f8010ff */
[----:B------:R-:W-:Y:S02]  /*ea10*/  LEA.HI.X R9, R2, UR7, R3, 0x2, P0 ;  /* 0x0000000702097c11 */ /* 0x000fe400080f1403 */
[----:B------:R-:W1:Y:S03]  /*ea20*/  @P1 LDC R3, c[0x0][0x434] ;  /* 0x00010d00ff031b82 */ /* 0x000e660000000800 */
[----:B------:R-:W2:Y:S01]  /*ea30*/  LDG.E R8, desc[UR48][R8.64] ;  /* 0x0000003008087981 */ /* 0x000ea2000c1e1900 */
[C---:B------:R-:W-:Y:S01]  /*ea40*/  IMAD.IADD R10, R37.reuse, 0x1, R10 ;  /* 0x00000001250a7824 */ /* 0x040fe200078e020a */
[----:B------:R-:W-:-:S03]  /*ea50*/  ISETP.GT.U32.AND P0, PT, R37, 0x9f, PT ;  /* 0x0000009f2500780c */ /* 0x000fc60003f04070 */
[----:B------:R-:W-:Y:S02]  /*ea60*/  IMAD.MOV.U32 R11, RZ, RZ, R10 ;  /* 0x000000ffff0b7224 */ /* 0x000fe400078e000a */
[----:B-1----:R-:W-:-:S05]  /*ea70*/  @P1 IMAD.HI.U32 R2, R10, R3, RZ ;  /* 0x000000030a021227 */ /* 0x002fca00078e00ff */
[----:B0-----:R-:W-:-:S04]  /*ea80*/  @P1 SHF.R.U32.HI R11, RZ, R5, R2 ;  /* 0x00000005ff0b1219 */ /* 0x001fc80000011602 */
[--C-:B------:R-:W-:Y:S01]  /*ea90*/  @!P0 SHF.R.S32.HI R3, RZ, 0x1f, R11.reuse ;  /* 0x0000001fff038819 */ /* 0x100fe2000001140b */
[----:B------:R-:W-:-:S04]  /*eaa0*/  @!P0 IMAD.MOV.U32 R2, RZ, RZ, R11 ;  /* 0x000000ffff028224 */ /* 0x000fc800078e000b */
[----:B------:R-:W-:Y:S01]  /*eab0*/  @!P0 IMAD.WIDE.U32 R2, R32, UR4, R2 ;  /* 0x0000000420028c25 */ /* 0x000fe2000f8e0002 */
[----:B------:R-:W-:-:S03]  /*eac0*/  ULDC UR4, c[0x0][0x430] ;  /* 0x00010c0000047ab9 */ /* 0x000fc60000000800 */
[----:B------:R-:W-:Y:S02]  /*ead0*/  IMAD.U32 R12, RZ, RZ, UR46 ;  /* 0x0000002eff0c7e24 */ /* 0x000fe4000f8e00ff */
[----:B------:R-:W-:Y:S01]  /*eae0*/  @!P0 IMAD.IADD R3, R4, 0x1, R3 ;  /* 0x0000000104038824 */ /* 0x000fe200078e0203 */
[----:B------:R-:W-:Y:S01]  /*eaf0*/  @!P0 LEA R4, P1, R2, UR6, 0x2 ;  /* 0x0000000602048c11 */ /* 0x000fe2000f8210ff */
[----:B------:R-:W-:Y:S01]  /*eb00*/  IMAD.MOV.U32 R6, RZ, RZ, RZ ;  /* 0x000000ffff067224 */ /* 0x000fe200078e00ff */
[----:B------:R-:W-:Y:S01]  /*eb10*/  ISETP.NE.AND P3, PT, R12, 0x3, PT ;  /* 0x000000030c00780c */ /* 0x000fe20003f65270 */
[----:B------:R-:W-:Y:S01]  /*eb20*/  VIADD R30, R23, 0x1 ;  /* 0x00000001171e7836 */ /* 0x000fe20000000000 */
[----:B------:R-:W-:Y:S01]  /*eb30*/  @!P0 LEA.HI.X R5, R2, UR7, R3, 0x2, P1 ;  /* 0x0000000702058c11 */ /* 0x000fe200088f1403 */
[----:B------:R-:W-:Y:S02]  /*eb40*/  IMAD.MOV R0, RZ, RZ, -R0 ;  /* 0x000000ffff007224 */ /* 0x000fe400078e0a00 */
[----:B------:R-:W-:-:S02]  /*eb50*/  IMAD.MOV R3, RZ, RZ, -R11 ;  /* 0x000000ffff037224 */ /* 0x000fc400078e0a0b */
[----:B------:R0:W5:Y:S01]  /*eb60*/  @!P0 LDG.E R6, desc[UR48][R4.64] ;  /* 0x0000003004068981 */ /* 0x000162000c1e1900 */
[----:B------:R-:W-:Y:S01]  /*eb70*/  ISETP.NE.AND P0, PT, R30, 0x2, PT ;  /* 0x000000021e00780c */ /* 0x000fe20003f05270 */
[----:B------:R-:W-:Y:S02]  /*eb80*/  IMAD R7, R0, UR4, R7 ;  /* 0x0000000400077c24 */ /* 0x000fe4000f8e0207 */
[----:B------:R-:W-:Y:S01]  /*eb90*/  IMAD.MOV.U32 R0, RZ, RZ, R31 ;  /* 0x000000ffff007224 */ /* 0x000fe200078e001f */
[----:B------:R-:W-:Y:S01]  /*eba0*/  SEL R33, RZ, 0x1, P0 ;  /* 0x00000001ff217807 */ /* 0x000fe20000000000 */
[----:B------:R-:W-:Y:S01]  /*ebb0*/  VIADD R31, R31, 0xffffffff ;  /* 0xffffffff1f1f7836 */ /* 0x000fe20000000000 */
[----:B------:R-:W-:Y:S01]  /*ebc0*/  SEL R30, R30, RZ, P0 ;  /* 0x000000ff1e1e7207 */ /* 0x000fe20000000000 */
[----:B0-----:R-:W-:Y:S01]  /*ebd0*/  IMAD R5, R3, UR4, R10 ;  /* 0x0000000403057c24 */ /* 0x001fe2000f8e020a */
[----:B------:R-:W-:Y:S02]  /*ebe0*/  LOP3.LUT R33, R24, R33, RZ, 0x3c, !PT ;  /* 0x0000002118217212 */ /* 0x000fe400078e3cff */
[----:B------:R-:W-:-:S02]  /*ebf0*/  ISETP.GT.AND P2, PT, R0, RZ, PT ;  /* 0x000000ff0000720c */ /* 0x000fc40003f44270 */
[----:B--2---:R-:W-:Y:S01]  /*ec00*/  SHF.R.S32.HI R26, RZ, 0x1f, R8 ;  /* 0x0000001fff1a7819 */ /* 0x004fe20000011408 */
[----:B------:R-:W-:Y:S10]  /*ec10*/  @!P3 BRA `(.L_x_3695) ;  /* 0x000000000004b947 */ /* 0x000ff40003800000 */
[----:B------:R-:W-:Y:S01]  /*ec20*/  BPT.TRAP 0x1 ;  /* 0x000000040000795c */ /* 0x000fe20000300000 */
.L_x_3695:
[----:B------:R-:W-:Y:S01]  /*ec30*/  LEA R4, R30, UR41, 0x3 ;  /* 0x000000291e047c11 */ /* 0x000fe2000f8e18ff */
[----:B------:R-:W-:Y:S01]  /*ec40*/  BSSY B0, `(.L_x_3696) ;  /* 0x0000005000007945 */ /* 0x000fe20003800000 */
[----:B------:R-:W-:Y:S02]  /*ec50*/  SHF.L.U32 R28, R33, 0x1f, RZ ;  /* 0x0000001f211c7819 */ /* 0x000fe400000006ff */
[----:B------:R-:W-:Y:S02]  /*ec60*/  SHF.R.S32.HI R27, RZ, 0x1f, R7 ;  /* 0x0000001fff1b7819 */ /* 0x000fe40000011407 */
[----:B------:R-:W0:Y:S02]  /*ec70*/  SYNCS.PHASECHK.TRANS64.TRYWAIT P0, [R4+URZ+0x33480], R28 ;  /* 0x0334801c040075a7 */ /* 0x000e24000800017f */
[----:B0-----:R-:W-:Y:S05]  /*ec80*/  @!P0 BRA `(.L_x_3697) ;  /* 0x0000003c00348947 */ /* 0x001fea0003800000 */
.L_x_3776:
[----:B------:R-:W-:Y:S05]  /*ec90*/  BSYNC B0 ;  /* 0x0000000000007941 */ /* 0x000fea0003800000 */
.L_x_3696:
[----:B------:R-:W2:Y:S01]  /*eca0*/  LDL R11, [R1+0x8] ;  /* 0x00000800010b7983 */ /* 0x000ea20000100800 */
[----:B------:R-:W-:Y:S01]  /*ecb0*/  ULDC.64 UR4, c[0x0][0x328] ;  /* 0x0000ca0000047ab9 */ /* 0x000fe20000000a00 */
[----:B------:R-:W-:Y:S01]  /*ecc0*/  ULDC.64 UR6, c[0x0][0x338] ;  /* 0x0000ce0000067ab9 */ /* 0x000fe20000000a00 */
[----:B------:R-:W-:Y:S01]  /*ecd0*/  IMAD R0, R27, UR4, RZ ;  /* 0x000000041b007c24 */ /* 0x000fe2000f8e02ff */
[----:B------:R-:W-:Y:S01]  /*ece0*/  ULDC.64 UR8, c[0x0][0x330] ;  /* 0x0000cc0000087ab9 */ /* 0x000fe20000000a00 */
[C---:B------:R-:W-:Y:S01]  /*ecf0*/  IMAD.WIDE.U32 R2, R7.reuse, UR4, RZ ;  /* 0x0000000407027c25 */ /* 0x040fe2000f8e00ff */
[----:B------:R-:W-:Y:S01]  /*ed00*/  SHF.R.S32.HI R29, RZ, 0x1f, R5 ;  /* 0x0000001fff1d7819 */ /* 0x000fe20000011405 */
[----:B------:R-:W-:Y:S01]  /*ed10*/  ULDC.64 UR10, c[0x0][0x318] ;  /* 0x0000c600000a7ab9 */ /* 0x000fe20000000a00 */
[----:B-----5:R-:W-:Y:S01]  /*ed20*/  SHF.R.S32.HI R25, RZ, 0x1f, R6 ;  /* 0x0000001fff197819 */ /* 0x020fe20000011406 */
[----:B------:R-:W-:Y:S01]  /*ed30*/  IMAD R9, R7, UR5, R0 ;  /* 0x0000000507097c24 */ /* 0x000fe2000f8e0200 */
[----:B------:R-:W-:-:S02]  /*ed40*/  LOP3.LUT P4, RZ, R18, 0x4, RZ, 0xc0, !PT ;  /* 0x0000000412ff7812 */ /* 0x000fc4000788c0ff */
[C---:B------:R-:W-:Y:S01]  /*ed50*/  LOP3.LUT P3, RZ, R18.reuse, 0x2, RZ, 0xc0, !PT ;  /* 0x0000000212ff7812 */ /* 0x040fe2000786c0ff */
[----:B------:R-:W-:Y:S01]  /*ed60*/  IMAD.IADD R3, R3, 0x1, R9 ;  /* 0x0000000103037824 */ /* 0x000fe200078e0209 */
[----:B------:R-:W-:Y:S01]  /*ed70*/  LOP3.LUT P1, RZ, R18, 0x1, RZ, 0xc0, !PT ;  /* 0x0000000112ff7812 */ /* 0x000fe2000782c0ff */
[----:B------:R-:W-:Y:S02]  /*ed80*/  IMAD R9, R26, UR6, RZ ;  /* 0x000000061a097c24 */ /* 0x000fe4000f8e02ff */
[----:B------:R-:W-:-:S04]  /*ed90*/  IMAD.WIDE.U32 R2, R8, UR6, R2 ;  /* 0x0000000608027c25 */ /* 0x000fc8000f8e0002 */
[----:B------:R-:W-:Y:S02]  /*eda0*/  IMAD R0, R8, UR7, R9 ;  /* 0x0000000708007c24 */ /* 0x000fe4000f8e0209 */
[----:B------:R-:W-:Y:S02]  /*edb0*/  IMAD R9, R34, UR8, RZ ;  /* 0x0000000822097c24 */ /* 0x000fe4000f8e02ff */
[----:B------:R-:W-:Y:S02]  /*edc0*/  IMAD.IADD R3, R3, 0x1, R0 ;  /* 0x0000000103037824 */ /* 0x000fe400078e0200 */
[C---:B------:R-:W-:Y:S02]  /*edd0*/  IMAD R20, R22.reuse, UR9, R9 ;  /* 0x0000000916147c24 */ /* 0x040fe4000f8e0209 */
[----:B------:R-:W-:-:S04]  /*ede0*/  IMAD.WIDE.U32 R2, R22, UR8, R2 ;  /* 0x0000000816027c25 */ /* 0x000fc8000f8e0002 */
[----:B------:R-:W-:Y:S01]  /*edf0*/  IMAD R0, R29, UR4, RZ ;  /* 0x000000041d007c24 */ /* 0x000fe2000f8e02ff */
[----:B------:R-:W-:-:S03]  /*ee00*/  IADD3 R9, P0, R2, UR10, RZ ;  /* 0x0000000a02097c10 */ /* 0x000fc6000ff1e0ff */
[C---:B------:R-:W-:Y:S01]  /*ee10*/  IMAD R0, R5.reuse, UR5, R0 ;  /* 0x0000000505007c24 */ /* 0x040fe2000f8e0200 */
[----:B------:R-:W-:Y:S01]  /*ee20*/  IADD3.X R10, R20, UR11, R3, P0, !PT ;  /* 0x0000000b140a7c10 */ /* 0x000fe200087fe403 */
[----:B------:R-:W-:Y:S01]  /*ee30*/  IMAD.WIDE.U32 R2, R5, UR4, RZ ;  /* 0x0000000405027c25 */ /* 0x000fe2000f8e00ff */
[----:B------:R-:W-:-:S03]  /*ee40*/  UMOV UR4, 0xffffffff ;  /* 0xffffffff00047882 */ /* 0x000fc60000000000 */
[----:B------:R-:W-:Y:S02]  /*ee50*/  IMAD.IADD R3, R3, 0x1, R0 ;  /* 0x0000000103037824 */ /* 0x000fe400078e0200 */
[----:B------:R-:W-:Y:S02]  /*ee60*/  IMAD R0, R25, UR6, RZ ;  /* 0x0000000619007c24 */ /* 0x000fe4000f8e02ff */
[----:B------:R-:W-:-:S04]  /*ee70*/  IMAD.WIDE.U32 R2, R6, UR6, R2 ;  /* 0x0000000606027c25 */ /* 0x000fc8000f8e0002 */
[----:B------:R-:W-:-:S05]  /*ee80*/  IMAD R0, R6, UR7, R0 ;  /* 0x0000000706007c24 */ /* 0x000fca000f8e0200 */
[----:B------:R-:W-:-:S03]  /*ee90*/  IADD3 R3, R3, R0, RZ ;  /* 0x0000000003037210 */ /* 0x000fc60007ffe0ff */
[----:B------:R-:W-:-:S03]  /*eea0*/  IMAD.WIDE.U32 R2, R22, UR8, R2 ;  /* 0x0000000816027c25 */ /* 0x000fc6000f8e0002 */
[----:B------:R-:W-:-:S04]  /*eeb0*/  IADD3 R21, P0, R2, UR10, RZ ;  /* 0x0000000a02157c10 */ /* 0x000fc8000ff1e0ff */
[----:B------:R-:W-:Y:S01]  /*eec0*/  IADD3.X R20, R20, UR11, R3, P0, !PT ;  /* 0x0000000b14147c10 */ /* 0x000fe200087fe403 */
[----:B--2---:R-:W-:Y:S01]  /*eed0*/  IMAD R35, R30, 0x7800, R11 ;  /* 0x000078001e237824 */ /* 0x004fe200078e020b */
[----:B------:R-:W-:Y:S07]  /*eee0*/  BRA.DIV UR4, `(.L_x_3698) ;  /* 0x0000003a04b07947 */ /* 0x000fee000b800000 */
[----:B------:R-:W1:Y:S04]  /*eef0*/  SHFL.IDX PT, R2, R9, RZ, 0x1c1f ;  /* 0x001c1fff09027589 */ /* 0x000e6800000e0000 */
[----:B------:R-:W2:Y:S04]  /*ef00*/  SHFL.IDX PT, R0, R10, RZ, 0x1c1f ;  /* 0x001c1fff0a007589 */ /* 0x000ea800000e0000 */
[----:B------:R-:W-:Y:S01]  /*ef10*/  SHFL.IDX PT, R20, R20, RZ, 0x1c1f ;  /* 0x001c1fff14147589 */ /* 0x000fe200000e0000 */
[----:B-1----:R-:W-:-:S05]  /*ef20*/  IADD3 R2, P0, R36, R2, RZ ;  /* 0x0000000224027210 */ /* 0x002fca0007f1e0ff */
[----:B--2---:R-:W-:Y:S02]  /*ef30*/  IMAD.X R3, RZ, RZ, R0, P0 ;  /* 0x000000ffff037224 */ /* 0x004fe400000e0600 */
[----:B------:R-:W-:Y:S02]  /*ef40*/  VIADD R0, R35, UR41 ;  /* 0x0000002923007c36 */ /* 0x000fe40008000000 */
[----:B------:R-:W-:Y:S04]  /*ef50*/  SHFL.IDX PT, R35, R10, 0x2, 0x1c1f ;  /* 0x005c1f000a237f89 */ /* 0x000fe800000e0000 */
[----:B------:R-:W-:Y:S04]  /*ef60*/  LDGSTS.E.BYPASS.LTC128B.128 [R0+0xf200], desc[UR48][R2.64], !P4 ;  /* 0x0f20000002007fae */ /* 0x000fe8000e101d70 */
[----:B------:R-:W-:Y:S04]  /*ef70*/  LDGSTS.E.BYPASS.LTC128B.128 [R0+0x11a00], desc[UR48][R2.64+0x40], !P3 ;  /* 0x11a0004002007fae */ /* 0x000fe8000d901d70 */
[----:B------:R1:W-:Y:S04]  /*ef80*/  LDGSTS.E.BYPASS.LTC128B.128 [R0+0x14200], desc[UR48][R2.64+0x80], !P1 ;  /* 0x1420008002007fae */ /* 0x0003e8000c901d70 */
[----:B-1----:R-:W1:Y:S04]  /*ef90*/  SHFL.IDX PT, R2, R9, 0x1, 0x1c1f ;  /* 0x003c1f0009027f89 */ /* 0x002e6800000e0000 */
[----:B------:R-:W2:Y:S01]  /*efa0*/  SHFL.IDX PT, R3, R10, 0x1, 0x1c1f ;  /* 0x003c1f000a037f89 */ /* 0x000ea200000e0000 */
[----:B-1----:R-:W-:-:S05]  /*efb0*/  IADD3 R2, P0, R36, R2, RZ ;  /* 0x0000000224027210 */ /* 0x002fca0007f1e0ff */
[----:B--2---:R-:W-:-:S05]  /*efc0*/  IMAD.X R3, RZ, RZ, R3, P0 ;  /* 0x000000ffff037224 */ /* 0x004fca00000e0603 */
[----:B------:R-:W-:Y:S04]  /*efd0*/  LDGSTS.E.BYPASS.LTC128B.128 [R0+0xfa00], desc[UR48][R2.64], !P4 ;  /* 0x0fa0000002007fae */ /* 0x000fe8000e101d70 */
[----:B------:R-:W-:Y:S04]  /*efe0*/  LDGSTS.E.BYPASS.LTC128B.128 [R0+0x12200], desc[UR48][R2.64+0x40], !P3 ;  /* 0x1220004002007fae */ /* 0x000fe8000d901d70 */
        /* <DEDUP_REMOVED lines=11> */
[----:B------:R-:W-:Y:S04]  /*f0a0*/  LDGSTS.E.BYPASS.LTC128B.128 [R0+0x10a00], desc[UR48][R2.64], !P4 ;  /* 0x10a0000002007fae */ /* 0x000fe8000e101d70 */
[----:B------:R-:W-:Y:S04]  /*f0b0*/  LDGSTS.E.BYPASS.LTC128B.128 [R0+0x13200], desc[UR48][R2.64+0x40], !P3 ;  /* 0x1320004002007fae */ /* 0x000fe8000d901d70 */
[----:B------:R1:W-:Y:S04]  /*f0c0*/  LDGSTS.E.BYPASS.LTC128B.128 [R0+0x15a00], desc[UR48][R2.64+0x80], !P1 ;  /* 0x15a0008002007fae */ /* 0x0003e8000c901d70 */
[----:B-1----:R1:W2:Y:S02]  /*f0d0*/  SHFL.IDX PT, R2, R21, RZ, 0x1c1f ;  /* 0x001c1fff15027589 */ /* 0x0022a400000e0000 */
.L_x_3788:
[----:B--2---:R-:W-:-:S05]  /*f0e0*/  IADD3 R2, P0, R36, R2, RZ ;  /* 0x0000000224027210 */ /* 0x004fca0007f1e0ff */
        /* <DEDUP_REMOVED lines=9> */
.L_x_3699:
        /* <DEDUP_REMOVED lines=11> */
.L_x_3700:
[----:B------:R2:W-:Y:S01]  /*f230*/  SYNCS.ARRIVE.TRANS64.A1T0 RZ, [R4+URZ+0x33470], RZ ;  /* 0x033470ff04ff79a7 */ /* 0x0005e2000810003f */
[----:B------:R-:W-:Y:S05]  /*f240*/  @!P3 BRA `(.L_x_3701) ;  /* 0x000000000004b947 */ /* 0x000fea0003800000 */
[----:B------:R-:W-:Y:S01]  /*f250*/  BPT.TRAP 0x1 ;  /* 0x000000040000795c */ /* 0x000fe20000300000 */
.L_x_3701:
[----:B------:R-:W3:Y:S01]  /*f260*/  SYNCS.PHASECHK.TRANS64.TRYWAIT P0, [R4+URZ+0x33440], R28 ;  /* 0x0334401c040075a7 */ /* 0x000ee2000800017f */
[----:B------:R-:W-:Y:S04]  /*f270*/  BSSY B0, `(.L_x_3702) ;  /* 0x0000002000007945 */ /* 0x000fe80003800000 */
[----:B---3--:R-:W-:Y:S05]  /*f280*/  @!P0 BRA `(.L_x_3703) ;  /* 0x0000003c00488947 */ /* 0x008fea0003800000 */
.L_x_3789:
[----:B------:R-:W-:Y:S05]  /*f290*/  BSYNC B0 ;  /* 0x0000000000007941 */ /* 0x000fea0003800000 */
.L_x_3702:
[----:B------:R-:W-:Y:S01]  /*f2a0*/  ULDC.64 UR4, c[0x0][0x310] ;  /* 0x0000c40000047ab9 */ /* 0x000fe20000000a00 */
[----:B------:R-:W-:Y:S01]  /*f2b0*/  ULDC.64 UR6, c[0x0][0x300] ;  /* 0x0000c00000067ab9 */ /* 0x000fe20000000a00 */
[----:B------:R-:W-:Y:S01]  /*f2c0*/  IMAD R9, R26, UR4, RZ ;  /* 0x000000041a097c24 */ /* 0x000fe2000f8e02ff */
[----:B------:R-:W-:Y:S01]  /*f2d0*/  ULDC.64 UR8, c[0x0][0x308] ;  /* 0x0000c20000087ab9 */ /* 0x000fe20000000a00 */
[----:B------:R-:W-:Y:S01]  /*f2e0*/  IMAD.WIDE.U32 R2, R8, UR4, RZ ;  /* 0x0000000408027c25 */ /* 0x000fe2000f8e00ff */
[----:B------:R-:W-:Y:S01]  /*f2f0*/  ULDC.64 UR10, c[0x0][0x2e8] ;  /* 0x0000ba00000a7ab9 */ /* 0x000fe20000000a00 */
[----:B------:R-:W-:Y:S02]  /*f300*/  LOP3.LUT P4, RZ, R18, 0x4, RZ, 0xc0, !PT ;  /* 0x0000000412ff7812 */ /* 0x000fe4000788c0ff */
[----:B------:R-:W-:Y:S01]  /*f310*/  IMAD R9, R8, UR5, R9 ;  /* 0x0000000508097c24 */ /* 0x000fe2000f8e0209 */
[C---:B------:R-:W-:Y:S01]  /*f320*/  LOP3.LUT P3, RZ, R18.reuse, 0x2, RZ, 0xc0, !PT ;  /* 0x0000000212ff7812 */ /* 0x040fe2000786c0ff */
[----:B------:R-:W-:Y:S01]  /*f330*/  IMAD R27, R27, UR6, RZ ;  /* 0x000000061b1b7c24 */ /* 0x000fe2000f8e02ff */
[----:B------:R-:W-:Y:S01]  /*f340*/  LOP3.LUT P1, RZ, R18, 0x1, RZ, 0xc0, !PT ;  /* 0x0000000112ff7812 */ /* 0x000fe2000782c0ff */
[----:B------:R-:W-:-:S02]  /*f350*/  IMAD.IADD R3, R3, 0x1, R9 ;  /* 0x0000000103037824 */ /* 0x000fc400078e0209 */
[C---:B------:R-:W-:Y:S02]  /*f360*/  IMAD R27, R7.reuse, UR7, R27 ;  /* 0x00000007071b7c24 */ /* 0x040fe4000f8e021b */
[----:B------:R-:W-:-:S04]  /*f370*/  IMAD.WIDE.U32 R2, R7, UR6, R2 ;  /* 0x0000000607027c25 */ /* 0x000fc8000f8e0002 */
[----:B------:R-:W-:Y:S02]  /*f380*/  IMAD.IADD R3, R3, 0x1, R27 ;  /* 0x0000000103037824 */ /* 0x000fe400078e021b */
[----:B------:R-:W-:Y:S02]  /*f390*/  IMAD R7, R34, UR8, RZ ;  /* 0x0000000822077c24 */ /* 0x000fe4000f8e02ff */
[----:B------:R-:W-:-:S04]  /*f3a0*/  IMAD.WIDE.U32 R2, R22, UR8, R2 ;  /* 0x0000000816027c25 */ /* 0x000fc8000f8e0002 */
[----:B------:R-:W-:Y:S01]  /*f3b0*/  IMAD R7, R22, UR9, R7 ;  /* 0x0000000916077c24 */ /* 0x000fe2000f8e0207 */
[----:B------:R-:W-:Y:S01]  /*f3c0*/  IADD3 R20, P0, R2, UR10, RZ ;  /* 0x0000000a02147c10 */ /* 0x000fe2000ff1e0ff */
[----:B------:R-:W-:-:S03]  /*f3d0*/  IMAD R25, R25, UR4, RZ ;  /* 0x0000000419197c24 */ /* 0x000fc6000f8e02ff */
[----:B-1----:R-:W-:Y:S01]  /*f3e0*/  IADD3.X R21, R7, UR11, R3, P0, !PT ;  /* 0x0000000b07157c10 */ /* 0x002fe200087fe403 */
        /* <DEDUP_REMOVED lines=11> */
[----:B------:R-:W-:Y:S08]  /*f4a0*/  BRA.DIV UR4, `(.L_x_3704) ;  /* 0x0000003a04d47947 */ /* 0x000ff0000b800000 */
[----:B------:R-:W1:Y:S04]  /*f4b0*/  SHFL.IDX PT, R14, R20, RZ, 0x1c1f ;  /* 0x001c1fff140e7589 */ /* 0x000e6800000e0000 */
[----:B------:R-:W4:Y:S04]  /*f4c0*/  SHFL.IDX PT, R3, R21, RZ, 0x1c1f ;  /* 0x001c1fff15037589 */ /* 0x000f2800000e0000 */
[----:B------:R-:W-:Y:S04]  /*f4d0*/  SHFL.IDX PT, R2, R20, 0x2, 0x1c1f ;  /* 0x005c1f0014027f89 */ /* 0x000fe800000e0000 */
[----:B------:R-:W-:Y:S01]  /*f4e0*/  SHFL.IDX PT, R25, R25, RZ, 0x1c1f ;  /* 0x001c1fff19197589 */ /* 0x000fe200000e0000 */
[----:B-1----:R-:W-:-:S03]  /*f4f0*/  IADD3 R10, P0, R36, R14, RZ ;  /* 0x0000000e240a7210 */ /* 0x002fc60007f1e0ff */
[----:B------:R-:W1:Y:S02]  /*f500*/  SHFL.IDX PT, R14, R20, 0x1, 0x1c1f ;  /* 0x003c1f00140e7f89 */ /* 0x000e6400000e0000 */
[----:B----4-:R-:W-:Y:S02]  /*f510*/  IMAD.X R11, RZ, RZ, R3, P0 ;  /* 0x000000ffff0b7224 */ /* 0x010fe400000e0603 */
[----:B------:R-:W4:Y:S04]  /*f520*/  SHFL.IDX PT, R3, R21, 0x1, 0x1c1f ;  /* 0x003c1f0015037f89 */ /* 0x000f2800000e0000 */
[----:B------:R0:W-:Y:S04]  /*f530*/  LDGSTS.E.BYPASS.LTC128B.128 [R0+0x24200], desc[UR48][R10.64], !P4 ;  /* 0x242000000a007fae */ /* 0x0001e8000e101d70 */
[----:B------:R0:W-:Y:S04]  /*f540*/  LDGSTS.E.BYPASS.LTC128B.128 [R0+0x26a00], desc[UR48][R10.64+0x40], !P3 ;  /* 0x26a000400a007fae */ /* 0x0001e8000d901d70 */
[----:B------:R0:W-:Y:S01]  /*f550*/  LDGSTS.E.BYPASS.LTC128B.128 [R0+0x29200], desc[UR48][R10.64+0x80], !P1 ;  /* 0x292000800a007fae */ /* 0x0001e2000c901d70 */
[----:B-1----:R-:W-:-:S03]  /*f560*/  IADD3 R8, P0, R36, R14, RZ ;  /* 0x0000000e24087210 */ /* 0x002fc60007f1e0ff */
[----:B------:R-:W-:Y:S02]  /*f570*/  SHFL.IDX PT, R14, R5, RZ, 0x1c1f ;  /* 0x001c1fff050e7589 */ /* 0x000fe400000e0000 */
[----:B----4-:R-:W-:Y:S01]  /*f580*/  IMAD.X R9, RZ, RZ, R3, P0 ;  /* 0x000000ffff097224 */ /* 0x010fe200000e0603 */
[C---:B------:R-:W-:Y:S01]  /*f590*/  IADD3 R6, P0, R36.reuse, R2, RZ ;  /* 0x0000000224067210 */ /* 0x040fe20007f1e0ff */
[----:B------:R-:W1:Y:S04]  /*f5a0*/  SHFL.IDX PT, R3, R21, 0x2, 0x1c1f ;  /* 0x005c1f0015037f89 */ /* 0x000e6800000e0000 */
[----:B------:R-:W4:Y:S04]  /*f5b0*/  SHFL.IDX PT, R2, R20, 0x3, 0x1c1f ;  /* 0x007c1f0014027f89 */ /* 0x000f2800000e0000 */
[----:B------:R-:W5:Y:S04]  /*f5c0*/  SHFL.IDX PT, R21, R21, 0x3, 0x1c1f ;  /* 0x007c1f0015157f89 */ /* 0x000f6800000e0000 */
[----:B------:R0:W-:Y:S04]  /*f5d0*/  LDGSTS.E.BYPASS.LTC128B.128 [R0+0x24a00], desc[UR48][R8.64], !P4 ;  /* 0x24a0000008007fae */ /* 0x0001e8000e101d70 */
[----:B------:R0:W-:Y:S04]  /*f5e0*/  LDGSTS.E.BYPASS.LTC128B.128 [R0+0x27200], desc[UR48][R8.64+0x40], !P3 ;  /* 0x2720004008007fae */ /* 0x0001e8000d901d70 */
[----:B------:R0:W-:Y:S01]  /*f5f0*/  LDGSTS.E.BYPASS.LTC128B.128 [R0+0x29a00], desc[UR48][R8.64+0x80], !P1 ;  /* 0x29a0008008007fae */ /* 0x0001e2000c901d70 */
[----:B-1----:R-:W-:Y:S01]  /*f600*/  IMAD.X R7, RZ, RZ, R3, P0 ;  /* 0x000000ffff077224 */ /* 0x002fe200000e0603 */
[----:B----4-:R-:W-:-:S04]  /*f610*/  IADD3 R2, P0, R36, R2, RZ ;  /* 0x0000000224027210 */ /* 0x010fc80007f1e0ff */
[----:B------:R0:W-:Y:S01]  /*f620*/  LDGSTS.E.BYPASS.LTC128B.128 [R0+0x25200], desc[UR48][R6.64], !P4 ;  /* 0x2520000006007fae */ /* 0x0001e2000e101d70 */
[----:B-----5:R-:W-:-:S03]  /*f630*/  IADD3.X R3, RZ, R21, RZ, P0, !PT ;  /* 0x00000015ff037210 */ /* 0x020fc600007fe4ff */
[----:B------:R0:W-:Y:S04]  /*f640*/  LDGSTS.E.BYPASS.LTC128B.128 [R0+0x27a00], desc[UR48][R6.64+0x40], !P3 ;  /* 0x27a0004006007fae */ /* 0x0001e8000d901d70 */
[----:B------:R0:W-:Y:S04]  /*f650*/  LDGSTS.E.BYPASS.LTC128B.128 [R0+0x2a200], desc[UR48][R6.64+0x80], !P1 ;  /* 0x2a20008006007fae */ /* 0x0001e8000c901d70 */
[----:B------:R0:W-:Y:S04]  /*f660*/  LDGSTS.E.BYPASS.LTC128B.128 [R0+0x25a00], desc[UR48][R2.64], !P4 ;  /* 0x25a0000002007fae */ /* 0x0001e8000e101d70 */
[----:B------:R0:W-:Y:S04]  /*f670*/  LDGSTS.E.BYPASS.LTC128B.128 [R0+0x28200], desc[UR48][R2.64+0x40], !P3 ;  /* 0x2820004002007fae */ /* 0x0001e8000d901d70 */
[----:B------:R0:W-:Y:S02]  /*f680*/  LDGSTS.E.BYPASS.LTC128B.128 [R0+0x2aa00], desc[UR48][R2.64+0x80], !P1 ;  /* 0x2aa0008002007fae */ /* 0x0001e4000c901d70 */
.L_x_3801:
[----:B0-----:R-:W-:-:S05]  /*f690*/  IADD3 R2, P0, R36, R14, RZ ;  /* 0x0000000e24027210 */ /* 0x001fca0007f1e0ff */
        /* <DEDUP_REMOVED lines=9> */
.L_x_3705:
        /* <DEDUP_REMOVED lines=11> */
.L_x_3706:
[----:B------:R-:W-:Y:S01]  /*f7e0*/  IMAD.U32 R0, RZ, RZ, UR47 ;  /* 0x0000002fff007e24 */ /* 0x000fe2000f8e00ff */
[----:B------:R0:W-:Y:S04]  /*f7f0*/  SYNCS.ARRIVE.TRANS64.A1T0 RZ, [R4+URZ+0x33430], RZ ;  /* 0x033430ff04ff79a7 */ /* 0x0001e8000810003f */
[----:B------:R-:W-:-:S13]  /*f800*/  ISETP.NE.AND P0, PT, R0, 0x3, PT ;  /* 0x000000030000780c */ /* 0x000fda0003f05270 */
[----:B0-----:R-:W-:Y:S05]  /*f810*/  @!P0 BRA `(.L_x_3707) ;  /* 0x0000000000048947 */ /* 0x001fea0003800000 */
[----:B------:R-:W-:Y:S01]  /*f820*/  BPT.TRAP 0x1 ;  /* 0x000000040000795c */ /* 0x000fe20000300000 */
.L_x_3707:
[----:B------:R-:W-:Y:S01]  /*f830*/  LOP3.LUT R3, R24, 0x1, RZ, 0x3c, !PT ;  /* 0x0000000118037812 */ /* 0x000fe200078e3cff */
[----:B------:R-:W-:Y:S01]  /*f840*/  BSSY B0, `(.L_x_3708) ;  /* 0x0000005000007945 */ /* 0x000fe20003800000 */
[----:B------:R-:W-:Y:S02]  /*f850*/  LEA R2, R23, UR41, 0x3 ;  /* 0x0000002917027c11 */ /* 0x000fe4000f8e18ff */
[----:B------:R-:W-:-:S04]  /*f860*/  SHF.L.U32 R3, R3, 0x1f, RZ ;  /* 0x0000001f03037819 */ /* 0x000fc800000006ff */
[----:B------:R-:W0:Y:S02]  /*f870*/  SYNCS.PHASECHK.TRANS64.TRYWAIT P1, [R2+URZ+0x33470], R3 ;  /* 0x03347003020075a7 */ /* 0x000e24000802017f */
[----:B0-----:R-:W-:Y:S05]  /*f880*/  @!P1 BRA `(.L_x_3709) ;  /* 0x0000003c004c9947 */ /* 0x001fea0003800000 */
.L_x_3802:
[----:B------:R-:W-:Y:S05]  /*f890*/  BSYNC B0 ;  /* 0x0000000000007941 */ /* 0x000fea0003800000 */
.L_x_3708:
[----:B------:R-:W-:-:S05]  /*f8a0*/  IMAD.U32 R0, RZ, RZ, UR46 ;  /* 0x0000002eff007e24 */ /* 0x000fca000f8e00ff */
[----:B------:R-:W-:-:S13]  /*f8b0*/  ISETP.NE.AND P1, PT, R0, 0x3, PT ;  /* 0x000000030000780c */ /* 0x000fda0003f25270 */
[----:B------:R-:W-:Y:S05]  /*f8c0*/  @!P1 BRA `(.L_x_3710) ;  /* 0x0000000000049947 */ /* 0x000fea0003800000 */
[----:B------:R-:W-:Y:S01]  /*f8d0*/  BPT.TRAP 0x1 ;  /* 0x000000040000795c */ /* 0x000fe20000300000 */
.L_x_3710:
[----:B0-----:R-:W-:Y:S01]  /*f8e0*/  SHF.L.U32 R3, R24, 0x1f, RZ ;  /* 0x0000001f18037819 */ /* 0x001fe200000006ff */
[----:B------:R-:W-:-:S03]  /*f8f0*/  IMAD R0, R23, 0x7800, RZ ;  /* 0x0000780017007824 */ /* 0x000fc600078e02ff */
[----:B------:R-:W0:Y:S02]  /*f900*/  SYNCS.PHASECHK.TRANS64.TRYWAIT P1, [R2+URZ+0x33460], R3 ;  /* 0x03346003020075a7 */ /* 0x000e24000802017f */
[----:B0-----:R-:W-:Y:S05]  /*f910*/  @!P1 BRA `(.L_x_3711) ;  /* 0x0000003c003c9947 */ /* 0x001fea0003800000 */
.L_x_3803:
[C---:B------:R-:W-:Y:S01]  /*f920*/  LOP3.LUT R12, R0.reuse, R16, RZ, 0xfc, !PT ;  /* 0x00000010000c7212 */ /* 0x040fe200078efcff */
[----:B------:R-:W-:Y:S05]  /*f930*/  WARPSYNC.ALL ;  /* 0x0000000000007948 */ /* 0x000fea0003800000 */
[----:B--23--:R1:W2:Y:S01]  /*f940*/  LDSM.16.MT88.4 R4, [R12+UR41+0xf200] ;  /* 0x00f200290c04783b */ /* 0x00c2a20008004200 */
[C---:B0-----:R-:W-:Y:S02]  /*f950*/  VIADD R3, R0.reuse, 0x2800 ;  /* 0x0000280000037836 */ /* 0x041fe40000000000 */
[C---:B------:R-:W-:Y:S02]  /*f960*/  VIADD R13, R0.reuse, 0x800 ;  /* 0x00000800000d7836 */ /* 0x040fe40000000000 */
[----:B------:R-:W-:-:S02]  /*f970*/  VIADD R20, R0, 0x5000 ;  /* 0x0000500000147836 */ /* 0x000fc40000000000 */
[----:B------:R-:W-:Y:S02]  /*f980*/  IMAD.U32 R26, RZ, RZ, UR46 ;  /* 0x0000002eff1a7e24 */ /* 0x000fe4000f8e00ff */
[----:B-1----:R-:W-:-:S03]  /*f990*/  VIADD R12, R0, 0x1000 ;  /* 0x00001000000c7836 */ /* 0x002fc60000000000 */
[----:B------:R-:W-:Y:S02]  /*f9a0*/  ISETP.NE.AND P1, PT, R26, 0x3, PT ;  /* 0x000000031a00780c */ /* 0x000fe40003f25270 */
[C-C-:B--2---:R-:W-:Y:S02]  /*f9b0*/  PRMT R8, R4.reuse, 0x6420, R5.reuse ;  /* 0x0000642004087816 */ /* 0x144fe40000000005 */
[----:B------:R-:W-:Y:S02]  /*f9c0*/  PRMT R9, R4, 0x7531, R5 ;  /* 0x0000753104097816 */ /* 0x000fe40000000005 */
[----:B------:R-:W-:Y:S02]  /*f9d0*/  LOP3.LUT R4, R0, R17, RZ, 0xfc, !PT ;  /* 0x0000001100047212 */ /* 0x000fe400078efcff */
[C-C-:B------:R-:W-:Y:S02]  /*f9e0*/  PRMT R10, R6.reuse, 0x6420, R7.reuse ;  /* 0x00006420060a7816 */ /* 0x140fe40000000007 */
[----:B------:R-:W-:Y:S01]  /*f9f0*/  PRMT R11, R6, 0x7531, R7 ;  /* 0x00007531060b7816 */ /* 0x000fe20000000007 */
[----:B------:R-:W-:Y:S01]  /*fa00*/  IMAD.IADD R14, R19, 0x1, R4 ;  /* 0x00000001130e7824 */ /* 0x000fe200078e0204 */
[----:B------:R-:W-:-:S02]  /*fa10*/  LOP3.LUT R4, R3, R16, RZ, 0xfc, !PT ;  /* 0x0000001003047212 */ /* 0x000fc400078efcff */
[-C--:B------:R-:W-:Y:S02]  /*fa20*/  LOP3.LUT R3, R3, R17.reuse, RZ, 0xfc, !PT ;  /* 0x0000001103037212 */ /* 0x080fe400078efcff */
[----:B------:R0:W-:Y:S03]  /*fa30*/  STSM.16.M88.4 [R14], R8 ;  /* 0x000000080e007844 */ /* 0x0001e60000000200 */
[----:B------:R-:W-:Y:S01]  /*fa40*/  IMAD.IADD R25, R19, 0x1, R3 ;  /* 0x0000000113197824 */ /* 0x000fe200078e0203 */
[----:B------:R-:W1:Y:S01]  /*fa50*/  LDSM.16.MT88.4 R4, [R4+UR41+0xf200] ;  /* 0x00f200290404783b */ /* 0x000e620008004200 */
[----:B------:R-:W-:Y:S01]  /*fa60*/  VIADD R3, R0, 0x3800 ;  /* 0x0000380000037836 */ /* 0x000fe20000000000 */
[C---:B0-----:R-:W-:Y:S02]  /*fa70*/  LOP3.LUT R14, R20.reuse, R16, RZ, 0xfc, !PT ;  /* 0x00000010140e7212 */ /* 0x041fe400078efcff */
[----:B------:R-:W-:-:S05]  /*fa80*/  LOP3.LUT R20, R20, R17, RZ, 0xfc, !PT ;  /* 0x0000001114147212 */ /* 0x000fca00078efcff */
[----:B------:R-:W-:Y:S01]  /*fa90*/  IMAD.IADD R20, R19, 0x1, R20 ;  /* 0x0000000113147824 */ /* 0x000fe200078e0214 */
[C-C-:B-1----:R-:W-:Y:S02]  /*faa0*/  PRMT R10, R6.reuse, 0x6420, R7.reuse ;  /* 0x00006420060a7816 */ /* 0x142fe40000000007 */
[----:B------:R-:W-:Y:S02]  /*fab0*/  PRMT R11, R6, 0x7531, R7 ;  /* 0x00007531060b7816 */ /* 0x000fe40000000007 */
[----:B------:R-:W-:Y:S02]  /*fac0*/  LOP3.LUT R6, R13, R17, RZ, 0xfc, !PT ;  /* 0x000000110d067212 */ /* 0x000fe400078efcff */
[C-C-:B------:R-:W-:Y:S02]  /*fad0*/  PRMT R8, R4.reuse, 0x6420, R5.reuse ;  /* 0x0000642004087816 */ /* 0x140fe40000000005 */
[----:B------:R-:W-:Y:S01]  /*fae0*/  PRMT R9, R4, 0x7531, R5 ;  /* 0x0000753104097816 */ /* 0x000fe20000000005 */
[----:B------:R-:W-:-:S05]  /*faf0*/  IMAD.IADD R15, R19, 0x1, R6 ;  /* 0x00000001130f7824 */ /* 0x000fca00078e0206 */
[----:B------:R0:W-:Y:S04]  /*fb00*/  STSM.16.M88.4 [R15], R8 ;  /* 0x000000080f007844 */ /* 0x0001e80000000200 */
[----:B------:R-:W1:Y:S01]  /*fb10*/  LDSM.16.MT88.4 R4, [R14+UR41+0xf200] ;  /* 0x00f200290e04783b */ /* 0x000e620008004200 */
[----:B0-----:R-:W-:Y:S02]  /*fb20*/  IADD3 R15, R0, 0x2000, RZ ;  /* 0x00002000000f7810 */ /* 0x001fe40007ffe0ff */
[C-C-:B-1----:R-:W-:Y:S02]  /*fb30*/  PRMT R8, R4.reuse, 0x6420, R5.reuse ;  /* 0x0000642004087816 */ /* 0x142fe40000000005 */
[----:B------:R-:W-:Y:S02]  /*fb40*/  PRMT R9, R4, 0x7531, R5 ;  /* 0x0000753104097816 */ /* 0x000fe40000000005 */
[----:B------:R-:W-:-:S02]  /*fb50*/  LOP3.LUT R4, R12, R17, RZ, 0xfc, !PT ;  /* 0x000000110c047212 */ /* 0x000fc400078efcff */
[C-C-:B------:R-:W-:Y:S02]  /*fb60*/  PRMT R10, R6.reuse, 0x6420, R7.reuse ;  /* 0x00006420060a7816 */ /* 0x140fe40000000007 */
[----:B------:R-:W-:Y:S01]  /*fb70*/  PRMT R11, R6, 0x7531, R7 ;  /* 0x00007531060b7816 */ /* 0x000fe20000000007 */
[----:B------:R-:W-:Y:S01]  /*fb80*/  IMAD.IADD R21, R19, 0x1, R4 ;  /* 0x0000000113157824 */ /* 0x000fe200078e0204 */
[-C--:B------:R-:W-:Y:S01]  /*fb90*/  LOP3.LUT R4, R13, R16.reuse, RZ, 0xfc, !PT ;  /* 0x000000100d047212 */ /* 0x080fe200078efcff */
[----:B------:R-:W-:Y:S01]  /*fba0*/  VIADD R13, R0, 0x1800 ;  /* 0x00001800000d7836 */ /* 0x000fe20000000000 */
[----:B------:R-:W-:Y:S02]  /*fbb0*/  LOP3.LUT R12, R12, R16, RZ, 0xfc, !PT ;  /* 0x000000100c0c7212 */ /* 0x000fe400078efcff */
[----:B------:R0:W-:Y:S04]  /*fbc0*/  STSM.16.M88.4 [R21], R8 ;  /* 0x0000000815007844 */ /* 0x0001e80000000200 */
[----:B------:R-:W1:Y:S01]  /*fbd0*/  LDSM.16.MT88.4 R4, [R4+UR41+0xf200] ;  /* 0x00f200290404783b */ /* 0x000e620008004200 */
[----:B0-----:R-:W-:Y:S01]  /*fbe0*/  VIADD R21, R0, 0x3000 ;  /* 0x0000300000157836 */ /* 0x001fe20000000000 */
[----:B-1----:R-:W-:-:S02]  /*fbf0*/  PRMT R10, R6, 0x6420, R7 ;  /* 0x00006420060a7816 */ /* 0x002fc40000000007 */
[----:B------:R-:W-:Y:S02]  /*fc00*/  PRMT R11, R6, 0x7531, R7 ;  /* 0x00007531060b7816 */ /* 0x000fe40000000007 */
[----:B------:R-:W-:Y:S02]  /*fc10*/  LOP3.LUT R6, R13, R17, RZ, 0xfc, !PT ;  /* 0x000000110d067212 */ /* 0x000fe400078efcff */
[C-C-:B------:R-:W-:Y:S02]  /*fc20*/  PRMT R8, R4.reuse, 0x6420, R5.reuse ;  /* 0x0000642004087816 */ /* 0x140fe40000000005 */
[----:B------:R-:W-:Y:S01]  /*fc30*/  PRMT R9, R4, 0x7531, R5 ;  /* 0x0000753104097816 */ /* 0x000fe20000000005 */
[----:B------:R-:W-:Y:S01]  /*fc40*/  IMAD.IADD R14, R19, 0x1, R6 ;  /* 0x00000001130e7824 */ /* 0x000fe200078e0206 */
[-C--:B------:R-:W-:Y:S02]  /*fc50*/  LOP3.LUT R5, R21, R16.reuse, RZ, 0xfc, !PT ;  /* 0x0000001015057212 */ /* 0x080fe400078efcff */
[----:B------:R-:W-:-:S02]  /*fc60*/  LOP3.LUT R13, R13, R16, RZ, 0xfc, !PT ;  /* 0x000000100d0d7212 */ /* 0x000fc400078efcff */
[----:B------:R0:W-:Y:S04]  /*fc70*/  STSM.16.M88.4 [R14], R8 ;  /* 0x000000080e007844 */ /* 0x0001e80000000200 */
[----:B------:R-:W1:Y:S01]  /*fc80*/  LDSM.16.MT88.4 R4, [R5+UR41+0xf200] ;  /* 0x00f200290504783b */ /* 0x000e620008004200 */
[----:B0-----:R-:W-:-:S05]  /*fc90*/  VIADD R14, R0, 0x5800 ;  /* 0x00005800000e7836 */ /* 0x001fca0000000000 */
[C---:B------:R-:W-:Y:S02]  /*fca0*/  LOP3.LUT R24, R14.reuse, R16, RZ, 0xfc, !PT ;  /* 0x000000100e187212 */ /* 0x040fe400078efcff */
[----:B------:R-:W-:-:S04]  /*fcb0*/  LOP3.LUT R14, R14, R17, RZ, 0xfc, !PT ;  /* 0x000000110e0e7212 */ /* 0x000fc800078efcff */
[----:B------:R-:W-:Y:S02]  /*fcc0*/  IADD3 R14, R19, R14, RZ ;  /* 0x0000000e130e7210 */ /* 0x000fe40007ffe0ff */
[C-C-:B-1----:R-:W-:Y:S02]  /*fcd0*/  PRMT R8, R4.reuse, 0x6420, R5.reuse ;  /* 0x0000642004087816 */ /* 0x142fe40000000005 */
[----:B------:R-:W-:Y:S02]  /*fce0*/  PRMT R9, R4, 0x7531, R5 ;  /* 0x0000753104097816 */ /* 0x000fe40000000005 */
[----:B------:R-:W-:Y:S02]  /*fcf0*/  LOP3.LUT R4, R15, R17, RZ, 0xfc, !PT ;  /* 0x000000110f047212 */ /* 0x000fe400078efcff */
[C-C-:B------:R-:W-:Y:S02]  /*fd00*/  PRMT R10, R6.reuse, 0x6420, R7.reuse ;  /* 0x00006420060a7816 */ /* 0x140fe40000000007 */
[----:B------:R-:W-:Y:S01]  /*fd10*/  PRMT R11, R6, 0x7531, R7 ;  /* 0x00007531060b7816 */ /* 0x000fe20000000007 */
[----:B------:R-:W-:Y:S01]  /*fd20*/  IMAD.IADD R23, R19, 0x1, R4 ;  /* 0x0000000113177824 */ /* 0x000fe200078e0204 */
[----:B------:R-:W-:-:S04]  /*fd30*/  LOP3.LUT R15, R15, R16, RZ, 0xfc, !PT ;  /* 0x000000100f0f7212 */ /* 0x000fc800078efcff */
[----:B------:R0:W-:Y:S04]  /*fd40*/  STSM.16.M88.4 [R23], R8 ;  /* 0x0000000817007844 */ /* 0x0001e80000000200 */
[----:B------:R-:W1:Y:S01]  /*fd50*/  LDSM.16.MT88.4 R4, [R24+UR41+0xf200] ;  /* 0x00f200291804783b */ /* 0x000e620008004200 */
[----:B0-----:R-:W-:Y:S02]  /*fd60*/  LOP3.LUT R23, R3, R16, RZ, 0xfc, !PT ;  /* 0x0000001003177212 */ /* 0x001fe400078efcff */
[C-C-:B-1----:R-:W-:Y:S02]  /*fd70*/  PRMT R8, R4.reuse, 0x6420, R5.reuse ;  /* 0x0000642004087816 */ /* 0x142fe40000000005 */
[----:B------:R-:W-:Y:S02]  /*fd80*/  PRMT R9, R4, 0x7531, R5 ;  /* 0x0000753104097816 */ /* 0x000fe40000000005 */
[----:B------:R-:W-:-:S02]  /*fd90*/  PRMT R10, R6, 0x6420, R7 ;  /* 0x00006420060a7816 */ /* 0x000fc40000000007 */
[----:B------:R-:W-:-:S05]  /*fda0*/  PRMT R11, R6, 0x7531, R7 ;  /* 0x00007531060b7816 */ /* 0x000fca0000000007 */
[----:B------:R-:W-:Y:S04]  /*fdb0*/  STSM.16.M88.4 [R25], R8 ;  /* 0x0000000819007844 */ /* 0x000fe80000000200 */
[----:B------:R-:W0:Y:S02]  /*fdc0*/  LDSM.16.MT88.4 R4, [R12+UR41+0xf200] ;  /* 0x00f200290c04783b */ /* 0x000e240008004200 */
[C-C-:B0-----:R-:W-:Y:S02]  /*fdd0*/  PRMT R8, R4.reuse, 0x6420, R5.reuse ;  /* 0x0000642004087816 */ /* 0x141fe40000000005 */
[----:B------:R-:W-:Y:S02]  /*fde0*/  PRMT R9, R4, 0x7531, R5 ;  /* 0x0000753104097816 */ /* 0x000fe40000000005 */
[----:B------:R-:W-:-:S02]  /*fdf0*/  LOP3.LUT R4, R21, R17, RZ, 0xfc, !PT ;  /* 0x0000001115047212 */ /* 0x000fc400078efcff */
[C-C-:B------:R-:W-:Y:S02]  /*fe00*/  PRMT R10, R6.reuse, 0x6420, R7.reuse ;  /* 0x00006420060a7816 */ /* 0x140fe40000000007 */
[----:B------:R-:W-:Y:S01]  /*fe10*/  PRMT R11, R6, 0x7531, R7 ;  /* 0x00007531060b7816 */ /* 0x000fe20000000007 */
[----:B------:R-:W-:-:S05]  /*fe20*/  IMAD.IADD R21, R19, 0x1, R4 ;  /* 0x0000000113157824 */ /* 0x000fca00078e0204 */
[----:B------:R0:W-:Y:S04]  /*fe30*/  STSM.16.M88.4 [R21], R8 ;  /* 0x0000000815007844 */ /* 0x0001e80000000200 */
[----:B------:R-:W1:Y:S01]  /*fe40*/  LDSM.16.MT88.4 R4, [R23+UR41+0xf200] ;  /* 0x00f200291704783b */ /* 0x000e620008004200 */
[----:B0-----:R-:W-:Y:S01]  /*fe50*/  VIADD R21, R0, 0x4000 ;  /* 0x0000400000157836 */ /* 0x001fe20000000000 */
[C-C-:B-1----:R-:W-:Y:S02]  /*fe60*/  PRMT R8, R4.reuse, 0x6420, R5.reuse ;  /* 0x0000642004087816 */ /* 0x142fe40000000005 */
[----:B------:R-:W-:Y:S02]  /*fe70*/  PRMT R9, R4, 0x7531, R5 ;  /* 0x0000753104097816 */ /* 0x000fe40000000005 */
[----:B------:R-:W-:Y:S01]  /*fe80*/  LOP3.LUT R4, R3, R17, RZ, 0xfc, !PT ;  /* 0x0000001103047212 */ /* 0x000fe200078efcff */
[----:B------:R-:W-:Y:S01]  /*fe90*/  VIADD R3, R0, 0x6000 ;  /* 0x0000600000037836 */ /* 0x000fe20000000000 */
[----:B------:R-:W-:-:S02]  /*fea0*/  PRMT R10, R6, 0x6420, R7 ;  /* 0x00006420060a7816 */ /* 0x000fc40000000007 */
[----:B------:R-:W-:Y:S01]  /*feb0*/  PRMT R11, R6, 0x7531, R7 ;  /* 0x00007531060b7816 */ /* 0x000fe20000000007 */
[----:B------:R-:W-:Y:S01]  /*fec0*/  IMAD.IADD R12, R19, 0x1, R4 ;  /* 0x00000001130c7824 */ /* 0x000fe200078e0204 */
[----:B------:R-:W-:-:S04]  /*fed0*/  LOP3.LUT R24, R3, R16, RZ, 0xfc, !PT ;  /* 0x0000001003187212 */ /* 0x000fc800078efcff */
[----:B------:R0:W-:Y:S04]  /*fee0*/  STSM.16.M88.4 [R12], R8 ;  /* 0x000000080c007844 */ /* 0x0001e80000000200 */
[----:B------:R-:W1:Y:S01]  /*fef0*/  LDSM.16.MT88.4 R4, [R24+UR41+0xf200] ;  /* 0x00f200291804783b */ /* 0x000e620008004200 */
[----:B0-----:R-:W-:Y:S01]  /*ff00*/  VIADD R12, R0, 0x4800 ;  /* 0x00004800000c7836 */ /* 0x001fe20000000000 */
[C-C-:B-1----:R-:W-:Y:S02]  /*ff10*/  PRMT R8, R4.reuse, 0x6420, R5.reuse ;  /* 0x0000642004087816 */ /* 0x142fe40000000005 */
[----:B------:R-:W-:Y:S02]  /*ff20*/  PRMT R9, R4, 0x7531, R5 ;  /* 0x0000753104097816 */ /* 0x000fe40000000005 */
[----:B------:R-:W-:-:S02]  /*ff30*/  LOP3.LUT R4, R21, R17, RZ, 0xfc, !PT ;  /* 0x0000001115047212 */ /* 0x000fc400078efcff */
[C-C-:B------:R-:W-:Y:S02]  /*ff40*/  PRMT R10, R6.reuse, 0x6420, R7.reuse ;  /* 0x00006420060a7816 */ /* 0x140fe40000000007 */
[----:B------:R-:W-:Y:S01]  /*ff50*/  PRMT R11, R6, 0x7531, R7 ;  /* 0x00007531060b7816 */ /* 0x000fe20000000007 */
[----:B------:R-:W-:Y:S01]  /*ff60*/  IMAD.IADD R23, R19, 0x1, R4 ;  /* 0x0000000113177824 */ /* 0x000fe200078e0204 */
[----:B------:R-:W-:-:S04]  /*ff70*/  LOP3.LUT R21, R21, R16, RZ, 0xfc, !PT ;  /* 0x0000001015157212 */ /* 0x000fc800078efcff */
[----:B------:R-:W-:Y:S04]  /*ff80*/  STSM.16.M88.4 [R23], R8 ;  /* 0x0000000817007844 */ /* 0x000fe80000000200 */
[----:B------:R0:W1:Y:S02]  /*ff90*/  LDSM.16.MT88.4 R4, [R13+UR41+0xf200] ;  /* 0x00f200290d04783b */ /* 0x0000640008004200 */
[C---:B0-----:R-:W-:Y:S02]  /*ffa0*/  VIADD R13, R0.reuse, 0x6800 ;  /* 0x00006800000d7836 */ /* 0x041fe40000000000 */
[----:B------:R-:W-:-:S03]  /*ffb0*/  VIADD R0, R0, 0x7000 ;  /* 0x0000700000007836 */ /* 0x000fc60000000000 */
[-C--:B------:R-:W-:Y:S02]  /*ffc0*/  LOP3.LUT R23, R13, R16.reuse, RZ, 0xfc, !PT ;  /* 0x000000100d177212 */ /* 0x080fe400078efcff */
[C-C-:B-1----:R-:W-:Y:S02]  /*ffd0*/  PRMT R8, R4.reuse, 0x6420, R5.reuse ;  /* 0x0000642004087816 */ /* 0x142fe40000000005 */
[----:B------:R-:W-:Y:S02]  /*ffe0*/  PRMT R9, R4, 0x7531, R5 ;  /* 0x0000753104097816 */ /* 0x000fe40000000005 */
[----:B------:R-:W-:Y:S02]  /*fff0*/  LOP3.LUT R4, R12, R17, RZ, 0xfc, !PT ;  /* 0x000000110c047212 */ /* 0x000fe400078efcff */
[C-C-:B------:R-:W-:Y:S02]  /*10000*/  PRMT R10, R6.reuse, 0x6420, R7.reuse ;  /* 0x00006420060a7816 */ /* 0x140fe40000000007 */
[----:B------:R-:W-:Y:S01]  /*10010*/  PRMT R11, R6, 0x7531, R7 ;  /* 0x00007531060b7816 */ /* 0x000fe20000000007 */
[----:B------:R-:W-:Y:S01]  /*10020*/  IMAD.IADD R24, R19, 0x1, R4 ;  /* 0x0000000113187824 */ /* 0x000fe200078e0204 */
[----:B------:R-:W-:-:S04]  /*10030*/  LOP3.LUT R12, R12, R16, RZ, 0xfc, !PT ;  /* 0x000000100c0c7212 */ /* 0x000fc800078efcff */
[----:B------:R-:W-:Y:S04]  /*10040*/  STSM.16.M88.4 [R24], R8 ;  /* 0x0000000818007844 */ /* 0x000fe80000000200 */
[----:B------:R-:W0:Y:S02]  /*10050*/  LDSM.16.MT88.4 R4, [R21+UR41+0xf200] ;  /* 0x00f200291504783b */ /* 0x000e240008004200 */
[C-C-:B0-----:R-:W-:Y:S02]  /*10060*/  PRMT R8, R4.reuse, 0x6420, R5.reuse ;  /* 0x0000642004087816 */ /* 0x141fe40000000005 */
[----:B------:R-:W-:Y:S02]  /*10070*/  PRMT R9, R4, 0x7531, R5 ;  /* 0x0000753104097816 */ /* 0x000fe40000000005 */
[----:B------:R-:W-:-:S02]  /*10080*/  PRMT R10, R6, 0x6420, R7 ;  /* 0x00006420060a7816 */ /* 0x000fc40000000007 */
[----:B------:R-:W-:-:S05]  /*10090*/  PRMT R11, R6, 0x7531, R7 ;  /* 0x00007531060b7816 */ /* 0x000fca0000000007 */
        /* <DEDUP_REMOVED lines=14> */
[----:B------:R-:W-:Y:S04]  /*10180*/  STSM.16.M88.4 [R3], R8 ;  /* 0x0000000803007844 */ /* 0x000fe80000000200 */
[----:B------:R-:W0:Y:S02]  /*10190*/  LDSM.16.MT88.4 R4, [R12+UR41+0xf200] ;  /* 0x00f200290c04783b */ /* 0x000e240008004200 */
[C-C-:B0-----:R-:W-:Y:S02]  /*101a0*/  PRMT R8, R4.reuse, 0x6420, R5.reuse ;  /* 0x0000642004087816 */ /* 0x141fe40000000005 */
[----:B------:R-:W-:Y:S02]  /*101b0*/  PRMT R9, R4, 0x7531, R5 ;  /* 0x0000753104097816 */ /* 0x000fe40000000005 */
[----:B------:R-:W-:-:S02]  /*101c0*/  LOP3.LUT R4, R13, R17, RZ, 0xfc, !PT ;  /* 0x000000110d047212 */ /* 0x000fc400078efcff */
[C-C-:B------:R-:W-:Y:S02]  /*101d0*/  PRMT R10, R6.reuse, 0x6420, R7.reuse ;  /* 0x00006420060a7816 */ /* 0x140fe40000000007 */
[----:B------:R-:W-:Y:S01]  /*101e0*/  PRMT R11, R6, 0x7531, R7 ;  /* 0x00007531060b7816 */ /* 0x000fe20000000007 */
[C---:B------:R-:W-:Y:S01]  /*101f0*/  IMAD.IADD R13, R19.reuse, 0x1, R4 ;  /* 0x00000001130d7824 */ /* 0x040fe200078e0204 */
[C---:B------:R-:W-:Y:S02]  /*10200*/  LOP3.LUT R4, R0.reuse, R16, RZ, 0xfc, !PT ;  /* 0x0000001000047212 */ /* 0x040fe400078efcff */
[----:B------:R-:W-:Y:S02]  /*10210*/  LOP3.LUT R0, R0, R17, RZ, 0xfc, !PT ;  /* 0x0000001100007212 */ /* 0x000fe400078efcff */
[----:B------:R-:W-:Y:S03]  /*10220*/  STSM.16.M88.4 [R13], R8 ;  /* 0x000000080d007844 */ /* 0x000fe60000000200 */
[----:B------:R-:W-:Y:S01]  /*10230*/  IMAD.IADD R0, R19, 0x1, R0 ;  /* 0x0000000113007824 */ /* 0x000fe200078e0200 */
[----:B------:R-:W0:Y:S02]  /*10240*/  LDSM.16.MT88.4 R4, [R4+UR41+0xf200] ;  /* 0x00f200290404783b */ /* 0x000e240008004200 */
[----:B0-----:R-:W-:-:S02]  /*10250*/  PRMT R8, R4, 0x6420, R5 ;  /* 0x0000642004087816 */ /* 0x001fc40000000005 */
[----:B------:R-:W-:Y:S02]  /*10260*/  PRMT R9, R4, 0x7531, R5 ;  /* 0x0000753104097816 */ /* 0x000fe40000000005 */
[C-C-:B------:R-:W-:Y:S02]  /*10270*/  PRMT R10, R6.reuse, 0x6420, R7.reuse ;  /* 0x00006420060a7816 */ /* 0x140fe40000000007 */
[----:B------:R-:W-:-:S05]  /*10280*/  PRMT R11, R6, 0x7531, R7 ;  /* 0x00007531060b7816 */ /* 0x000fca0000000007 */
[----:B------:R0:W-:Y:S01]  /*10290*/  STSM.16.M88.4 [R0], R8 ;  /* 0x0000000800007844 */ /* 0x0001e20000000200 */
        /* <DEDUP_REMOVED lines=8> */
.L_x_3712:
[----:B-1----:R1:W-:Y:S01]  /*10320*/  SYNCS.ARRIVE.TRANS64.A1T0 RZ, [R2+URZ+0x33450], RZ ;  /* 0x033450ff02ff79a7 */ /* 0x0023e2000810003f */
[----:B------:R-:W-:Y:S06]  /*10330*/  BAR.SYNC.DEFER_BLOCKING 0x2, 0x80 ;  /* 0x0082000000007b1d */ /* 0x000fec0000010000 */
[----:B------:R-:W-:Y:S05]  /*10340*/  @!P0 BRA `(.L_x_3713) ;  /* 0x0000000000048947 */ /* 0x000fea0003800000 */
[----:B------:R-:W-:Y:S01]  /*10350*/  BPT.TRAP 0x1 ;  /* 0x000000040000795c */ /* 0x000fe20000300000 */
.L_x_3713:
[----:B-1----:R-:W-:Y:S02]  /*10360*/  VIADD R2, R2, 0x33480 ;  /* 0x0003348002027836 */ /* 0x002fe40000000000 */
[----:B------:R-:W-:Y:S02]  /*10370*/  IMAD.U32 R3, RZ, RZ, UR45 ;  /* 0x0000002dff037e24 */ /* 0x000fe4000f8e00ff */
[----:B------:R-:W-:Y:S02]  /*10380*/  IMAD.MOV.U32 R24, RZ, RZ, R33 ;  /* 0x000000ffff187224 */ /* 0x000fe400078e0021 */
[----:B------:R-:W-:Y:S01]  /*10390*/  IMAD.MOV.U32 R23, RZ, RZ, R30 ;  /* 0x000000ffff177224 */ /* 0x000fe200078e001e */
[----:B------:R-:W-:-:S04]  /*103a0*/  PRMT R2, R3, 0x654, R2 ;  /* 0x0000065403027816 */ /* 0x000fc80000000002 */
[----:B------:R1:W-:Y:S01]  /*103b0*/  SYNCS.ARRIVE.TRANS64.RED.A1T0 RZ, [R2+URZ], RZ ;  /* 0x000000ff02ff79a7 */ /* 0x0003e2000810043f */
[----:B------:R-:W-:Y:S05]  /*103c0*/  @P2 BRA `(.L_x_3714) ;  /* 0xffffffe400282947 */ /* 0x000fea000383ffff */
.L_x_3694:
[----:B0-----:R-:W-:-:S05]  /*103d0*/  IMAD.U32 R0, RZ, RZ, UR47 ;  /* 0x0000002fff007e24 */ /* 0x001fca000f8e00ff */
[----:B------:R-:W-:-:S13]  /*103e0*/  ISETP.NE.AND P0, PT, R0, 0x3, PT ;  /* 0x000000030000780c */ /* 0x000fda0003f05270 */
[----:B------:R-:W-:Y:S05]  /*103f0*/  @!P0 BRA `(.L_x_3715) ;  /* 0x0000000000048947 */ /* 0x000fea0003800000 */
[----:B------:R-:W-:Y:S01]  /*10400*/  BPT.TRAP 0x1 ;  /* 0x000000040000795c */ /* 0x000fe20000300000 */
.L_x_3715:
[----:B------:R-:W-:Y:S01]  /*10410*/  LOP3.LUT R3, R33, 0x1, RZ, 0x3c, !PT ;  /* 0x0000000121037812 */ /* 0x000fe200078e3cff */
[----:B------:R-:W-:Y:S01]  /*10420*/  BSSY B0, `(.L_x_3716) ;  /* 0x0000005000007945 */ /* 0x000fe20003800000 */
[----:B-1----:R-:W-:Y:S02]  /*10430*/  LEA R2, R30, UR41, 0x3 ;  /* 0x000000291e027c11 */ /* 0x002fe4000f8e18ff */
[----:B------:R-:W-:-:S04]  /*10440*/  SHF.L.U32 R3, R3, 0x1f, RZ ;  /* 0x0000001f03037819 */ /* 0x000fc800000006ff */
[----:B------:R-:W0:Y:S02]  /*10450*/  SYNCS.PHASECHK.TRANS64.TRYWAIT P1, [R2+URZ+0x33470], R3 ;  /* 0x03347003020075a7 */ /* 0x000e24000802017f */
[----:B0-----:R-:W-:Y:S05]  /*10460*/  @!P1 BRA `(.L_x_3717) ;  /* 0x00000030007c9947 */ /* 0x001fea0003800000 */
.L_x_3804:
[----:B------:R-:W-:Y:S05]  /*10470*/  BSYNC B0 ;  /* 0x0000000000007941 */ /* 0x000fea0003800000 */
.L_x_3716:
[----:B------:R-:W-:-:S05]  /*10480*/  IMAD.U32 R0, RZ, RZ, UR46 ;  /* 0x0000002eff007e24 */ /* 0x000fca000f8e00ff */
[----:B------:R-:W-:-:S13]  /*10490*/  ISETP.NE.AND P1, PT, R0, 0x3, PT ;  /* 0x000000030000780c */ /* 0x000fda0003f25270 */
[----:B------:R-:W-:Y:S05]  /*104a0*/  @!P1 BRA `(.L_x_3718) ;  /* 0x0000000000049947 */ /* 0x000fea0003800000 */
[----:B------:R-:W-:Y:S01]  /*104b0*/  BPT.TRAP 0x1 ;  /* 0x000000040000795c */ /* 0x000fe20000300000 */
.L_x_3718:
[----:B------:R-:W-:Y:S01]  /*104c0*/  SHF.L.U32 R5, R33, 0x1f, RZ ;  /* 0x0000001f21057819 */ /* 0x000fe200000006ff */
[----:B------:R-:W-:-:S03]  /*104d0*/  IMAD R0, R30, 0x7800, RZ ;  /* 0x000078001e007824 */ /* 0x000fc600078e02ff */
[----:B------:R-:W1:Y:S02]  /*104e0*/  SYNCS.PHASECHK.TRANS64.TRYWAIT P1, [R2+URZ+0x33460], R5 ;  /* 0x03346005020075a7 */ /* 0x000e64000802017f */
[----:B0-----:R-:W-:Y:S01]  /*104f0*/  LOP3.LUT R3, R0, R16, RZ, 0xfc, !PT ;  /* 0x0000001000037212 */ /* 0x001fe200078efcff */
[----:B-1----:R-:W-:Y:S06]  /*10500*/  @!P1 BRA `(.L_x_3719) ;  /* 0x0000003000689947 */ /* 0x002fec0003800000 */
.L_x_3805:
[----:B------:R-:W-:Y:S05]  /*10510*/  WARPSYNC.ALL ;  /* 0x0000000000007948 */ /* 0x000fea0003800000 */
[----:B0-----:R0:W1:Y:S01]  /*10520*/  LDSM.16.MT88.4 R4, [R3+UR41+0xf200] ;  /* 0x00f200290304783b */ /* 0x0010620008004200 */
[C---:B------:R-:W-:Y:S01]  /*10530*/  VIADD R13, R0.reuse, 0x2800 ;  /* 0x00002800000d7836 */ /* 0x040fe20000000000 */
[C---:B------:R-:W-:Y:S01]  /*10540*/  IADD3 R12, R0.reuse, 0x800, RZ ;  /* 0x00000800000c7810 */ /* 0x040fe20007ffe0ff */
[----:B------:R-:W-:Y:S02]  /*10550*/  VIADD R21, R0, 0x5000 ;  /* 0x0000500000157836 */ /* 0x000fe40000000000 */
[----:B------:R-:W-:-:S02]  /*10560*/  IMAD.U32 R24, RZ, RZ, UR46 ;  /* 0x0000002eff187e24 */ /* 0x000fc4000f8e00ff */
[----:B0-----:R-:W-:-:S03]  /*10570*/  VIADD R3, R0, 0x1000 ;  /* 0x0000100000037836 */ /* 0x001fc60000000000 */
[----:B------:R-:W-:Y:S02]  /*10580*/  ISETP.NE.AND P1, PT, R24, 0x3, PT ;  /* 0x000000031800780c */ /* 0x000fe40003f25270 */
        /* <DEDUP_REMOVED lines=12> */
[----:B------:R-:W-:-:S02]  /*10650*/  LOP3.LUT R6, R12, R17, RZ, 0xfc, !PT ;  /* 0x000000110c067212 */ /* 0x000fc400078efcff */
[C-C-:B------:R-:W-:Y:S02]  /*10660*/  PRMT R8, R4.reuse, 0x6420, R5.reuse ;  /* 0x0000642004087816 */ /* 0x140fe40000000005 */
[----:B------:R-:W-:Y:S01]  /*10670*/  PRMT R9, R4, 0x7531, R5 ;  /* 0x0000753104097816 */ /* 0x000fe20000000005 */
[----:B------:R-:W-:-:S05]  /*10680*/  IMAD.IADD R15, R19, 0x1, R6 ;  /* 0x00000001130f7824 */ /* 0x000fca00078e0206 */
[----:B------:R-:W-:Y:S04]  /*10690*/  STSM.16.M88.4 [R15], R8 ;  /* 0x000000080f007844 */ /* 0x000fe80000000200 */
[----:B------:R0:W1:Y:S02]  /*106a0*/  LDSM.16.MT88.4 R4, [R14+UR41+0xf200] ;  /* 0x00f200290e04783b */ /* 0x0000640008004200 */
[----:B0-----:R-:W-:Y:S01]  /*106b0*/  VIADD R14, R0, 0x1800 ;  /* 0x00001800000e7836 */ /* 0x001fe20000000000 */
[C-C-:B-1----:R-:W-:Y:S02]  /*106c0*/  PRMT R8, R4.reuse, 0x6420, R5.reuse ;  /* 0x0000642004087816 */ /* 0x142fe40000000005 */
[----:B------:R-:W-:Y:S02]  /*106d0*/  PRMT R9, R4, 0x7531, R5 ;  /* 0x0000753104097816 */ /* 0x000fe40000000005 */
[----:B------:R-:W-:-:S02]  /*106e0*/  LOP3.LUT R4, R3, R17, RZ, 0xfc, !PT ;  /* 0x0000001103047212 */ /* 0x000fc400078efcff */
[C-C-:B------:R-:W-:Y:S02]  /*106f0*/  PRMT R10, R6.reuse, 0x6420, R7.reuse ;  /* 0x00006420060a7816 */ /* 0x140fe40000000007 */
[----:B------:R-:W-:Y:S01]  /*10700*/  PRMT R11, R6, 0x7531, R7 ;  /* 0x00007531060b7816 */ /* 0x000fe20000000007 */
[----:B------:R-:W-:Y:S01]  /*10710*/  IMAD.IADD R20, R19, 0x1, R4 ;  /* 0x0000000113147824 */ /* 0x000fe200078e0204 */
[-C--:B------:R-:W-:Y:S01]  /*10720*/  LOP3.LUT R4, R12, R16.reuse, RZ, 0xfc, !PT ;  /* 0x000000100c047212 */ /* 0x080fe200078efcff */
[C---:B------:R-:W-:Y:S01]  /*10730*/  VIADD R12, R0.reuse, 0x3000 ;  /* 0x00003000000c7836 */ /* 0x040fe20000000000 */
[----:B------:R-:W-:Y:S02]  /*10740*/  LOP3.LUT R3, R3, R16, RZ, 0xfc, !PT ;  /* 0x0000001003037212 */ /* 0x000fe400078efcff */
[----:B------:R0:W-:Y:S04]  /*10750*/  STSM.16.M88.4 [R20], R8 ;  /* 0x0000000814007844 */ /* 0x0001e80000000200 */
[----:B------:R-:W1:Y:S01]  /*10760*/  LDSM.16.MT88.4 R4, [R4+UR41+0xf200] ;  /* 0x00f200290404783b */ /* 0x000e620008004200 */
[----:B0-----:R-:W-:Y:S01]  /*10770*/  VIADD R20, R0, 0x2000 ;  /* 0x0000200000147836 */ /* 0x001fe20000000000 */
[----:B-1----:R-:W-:-:S02]  /*10780*/  PRMT R10, R6, 0x6420, R7 ;  /* 0x00006420060a7816 */ /* 0x002fc40000000007 */
[----:B------:R-:W-:Y:S02]  /*10790*/  PRMT R11, R6, 0x7531, R7 ;  /* 0x00007531060b7816 */ /* 0x000fe40000000007 */
[-C--:B------:R-:W-:Y:S02]  /*107a0*/  LOP3.LUT R6, R14, R17.reuse, RZ, 0xfc, !PT ;  /* 0x000000110e067212 */ /* 0x080fe400078efcff */
[C-C-:B------:R-:W-:Y:S02]  /*107b0*/  PRMT R8, R4.reuse, 0x6420, R5.reuse ;  /* 0x0000642004087816 */ /* 0x140fe40000000005 */
[----:B------:R-:W-:Y:S01]  /*107c0*/  PRMT R9, R4, 0x7531, R5 ;  /* 0x0000753104097816 */ /* 0x000fe20000000005 */
[----:B------:R-:W-:Y:S01]  /*107d0*/  IMAD.IADD R15, R19, 0x1, R6 ;  /* 0x00000001130f7824 */ /* 0x000fe200078e0206 */
[C---:B------:R-:W-:Y:S02]  /*107e0*/  LOP3.LUT R5, R12.reuse, R16, RZ, 0xfc, !PT ;  /* 0x000000100c057212 */ /* 0x040fe400078efcff */
[----:B------:R-:W-:-:S02]  /*107f0*/  LOP3.LUT R12, R12, R17, RZ, 0xfc, !PT ;  /* 0x000000110c0c7212 */ /* 0x000fc400078efcff */
[----:B------:R0:W-:Y:S01]  /*10800*/  STSM.16.M88.4 [R15], R8 ;  /* 0x000000080f007844 */ /* 0x0001e20000000200 */
[----:B------:R-:W-:Y:S02]  /*10810*/  LOP3.LUT R14, R14, R16, RZ, 0xfc, !PT ;  /* 0x000000100e0e7212 */ /* 0x000fe400078efcff */
[----:B------:R-:W-:Y:S01]  /*10820*/  IMAD.IADD R12, R19, 0x1, R12 ;  /* 0x00000001130c7824 */ /* 0x000fe200078e020c */
[----:B------:R-:W1:Y:S01]  /*10830*/  LDSM.16.MT88.4 R4, [R5+UR41+0xf200] ;  /* 0x00f200290504783b */ /* 0x000e620008004200 */
[----:B0-----:R-:W-:-:S05]  /*10840*/  VIADD R15, R0, 0x5800 ;  /* 0x00005800000f7836 */ /* 0x001fca0000000000 */
        /* <DEDUP_REMOVED lines=9> */
[----:B------:R1:W2:Y:S01]  /*108e0*/  LDSM.16.MT88.4 R4, [R23+UR41+0xf200] ;  /* 0x00f200291704783b */ /* 0x0002a20008004200 */
[----:B0-----:R-:W-:-:S05]  /*108f0*/  VIADD R22, R0, 0x3800 ;  /* 0x0000380000167836 */ /* 0x001fca0000000000 */
[C---:B-1----:R-:W-:Y:S02]  /*10900*/  LOP3.LUT R23, R22.reuse, R16, RZ, 0xfc, !PT ;  /* 0x0000001016177212 */ /* 0x042fe400078efcff */
[----:B------:R-:W-:-:S04]  /*10910*/  LOP3.LUT R22, R22, R17, RZ, 0xfc, !PT ;  /* 0x0000001116167212 */ /* 0x000fc800078efcff */
[----:B------:R-:W-:Y:S02]  /*10920*/  IADD3 R22, R19, R22, RZ ;  /* 0x0000001613167210 */ /* 0x000fe40007ffe0ff */
[C-C-:B--2---:R-:W-:Y:S02]  /*10930*/  PRMT R8, R4.reuse, 0x6420, R5.reuse ;  /* 0x0000642004087816 */ /* 0x144fe40000000005 */
[----:B------:R-:W-:Y:S02]  /*10940*/  PRMT R9, R4, 0x7531, R5 ;  /* 0x0000753104097816 */ /* 0x000fe40000000005 */
[----:B------:R-:W-:Y:S02]  /*10950*/  LOP3.LUT R4, R13, R17, RZ, 0xfc, !PT ;  /* 0x000000110d047212 */ /* 0x000fe400078efcff */
[C-C-:B------:R-:W-:Y:S02]  /*10960*/  PRMT R10, R6.reuse, 0x6420, R7.reuse ;  /* 0x00006420060a7816 */ /* 0x140fe40000000007 */
[----:B------:R-:W-:Y:S01]  /*10970*/  PRMT R11, R6, 0x7531, R7 ;  /* 0x00007531060b7816 */ /* 0x000fe20000000007 */
[----:B------:R-:W-:-:S05]  /*10980*/  IMAD.IADD R13, R19, 0x1, R4 ;  /* 0x00000001130d7824 */ /* 0x000fca00078e0204 */
[----:B------:R0:W-:Y:S04]  /*10990*/  STSM.16.M88.4 [R13], R8 ;  /* 0x000000080d007844 */ /* 0x0001e80000000200 */
[----:B------:R1:W2:Y:S01]  /*109a0*/  LDSM.16.MT88.4 R4, [R3+UR41+0xf200] ;  /* 0x00f200290304783b */ /* 0x0002a20008004200 */
[----:B0-----:R-:W-:-:S05]  /*109b0*/  VIADD R13, R0, 0x6000 ;  /* 0x00006000000d7836 */ /* 0x001fca0000000000 */
[----:B-1----:R-:W-:Y:S02]  /*109c0*/  LOP3.LUT R3, R13, R16, RZ, 0xfc, !PT ;  /* 0x000000100d037212 */ /* 0x002fe400078efcff */
[C-C-:B--2---:R-:W-:Y:S02]  /*109d0*/  PRMT R8, R4.reuse, 0x6420, R5.reuse ;  /* 0x0000642004087816 */ /* 0x144fe40000000005 */
[----:B------:R-:W-:Y:S02]  /*109e0*/  PRMT R9, R4, 0x7531, R5 ;  /* 0x0000753104097816 */ /* 0x000fe40000000005 */
[C-C-:B------:R-:W-:Y:S02]  /*109f0*/  PRMT R10, R6.reuse, 0x6420, R7.reuse ;  /* 0x00006420060a7816 */ /* 0x140fe40000000007 */
[----:B------:R-:W-:-:S05]  /*10a00*/  PRMT R11, R6, 0x7531, R7 ;  /* 0x00007531060b7816 */ /* 0x000fca0000000007 */
[----:B------:R0:W-:Y:S04]  /*10a10*/  STSM.16.M88.4 [R12], R8 ;  /* 0x000000080c007844 */ /* 0x0001e80000000200 */
[----:B------:R-:W1:Y:S01]  /*10a20*/  LDSM.16.MT88.4 R4, [R23+UR41+0xf200] ;  /* 0x00f200291704783b */ /* 0x000e620008004200 */
[----:B0-----:R-:W-:Y:S01]  /*10a30*/  VIADD R12, R0, 0x4000 ;  /* 0x00004000000c7836 */ /* 0x001fe20000000000 */
[C-C-:B-1----:R-:W-:Y:S02]  /*10a40*/  PRMT R8, R4.reuse, 0x6420, R5.reuse ;  /* 0x0000642004087816 */ /* 0x142fe40000000005 */
[----:B------:R-:W-:Y:S02]  /*10a50*/  PRMT R9, R4, 0x7531, R5 ;  /* 0x0000753104097816 */ /* 0x000fe40000000005 */
[----:B------:R-:W-:-:S02]  /*10a60*/  PRMT R10, R6, 0x6420, R7 ;  /* 0x00006420060a7816 */ /* 0x000fc40000000007 */
[----:B------:R-:W-:-:S05]  /*10a70*/  PRMT R11, R6, 0x7531, R7 ;  /* 0x00007531060b7816 */ /* 0x000fca0000000007 */
        /* <DEDUP_REMOVED lines=8> */
[----:B------:R-:W-:-:S05]  /*10b00*/  IMAD.IADD R23, R19, 0x1, R4 ;  /* 0x0000000113177824 */ /* 0x000fca00078e0204 */
[----:B------:R0:W-:Y:S04]  /*10b10*/  STSM.16.M88.4 [R23], R8 ;  /* 0x0000000817007844 */ /* 0x0001e80000000200 */
[----:B------:R-:W1:Y:S01]  /*10b20*/  LDSM.16.MT88.4 R4, [R14+UR41+0xf200] ;  /* 0x00f200290e04783b */ /* 0x000e620008004200 */
[----:B0-----:R-:W-:Y:S01]  /*10b30*/  LOP3.LUT R23, R12, R16, RZ, 0xfc, !PT ;  /* 0x000000100c177212 */ /* 0x001fe200078efcff */
[C---:B------:R-:W-:Y:S02]  /*10b40*/  VIADD R12, R0.reuse, 0x6800 ;  /* 0x00006800000c7836 */ /* 0x040fe40000000000 */
[----:B------:R-:W-:Y:S01]  /*10b50*/  VIADD R0, R0, 0x7000 ;  /* 0x0000700000007836 */ /* 0x000fe20000000000 */
[C-C-:B-1----:R-:W-:Y:S02]  /*10b60*/  PRMT R8, R4.reuse, 0x6420, R5.reuse ;  /* 0x0000642004087816 */ /* 0x142fe40000000005 */
[----:B------:R-:W-:-:S02]  /*10b70*/  PRMT R9, R4, 0x7531, R5 ;  /* 0x0000753104097816 */ /* 0x000fc40000000005 */
        /* <DEDUP_REMOVED lines=20> */
[----:B------:R-:W-:Y:S02]  /*10cc0*/  LOP3.LUT R4, R15, R17, RZ, 0xfc, !PT ;  /* 0x000000110f047212 */ /* 0x000fe400078efcff */
        /* <DEDUP_REMOVED lines=15> */
[----:B------:R-:W-:-:S02]  /*10dc0*/  PRMT R10, R6, 0x6420, R7 ;  /* 0x00006420060a7816 */ /* 0x000fc40000000007 */
[----:B------:R-:W-:Y:S02]  /*10dd0*/  PRMT R11, R6, 0x7531, R7 ;  /* 0x00007531060b7816 */ /* 0x000fe40000000007 */
[C---:B------:R-:W-:Y:S02]  /*10de0*/  LOP3.LUT R4, R0.reuse, R16, RZ, 0xfc, !PT ;  /* 0x0000001000047212 */ /* 0x040fe400078efcff */
[----:B------:R-:W-:Y:S01]  /*10df0*/  LOP3.LUT R0, R0, R17, RZ, 0xfc, !PT ;  /* 0x0000001100007212 */ /* 0x000fe200078efcff */
[----:B------:R-:W-:Y:S04]  /*10e00*/  STSM.16.M88.4 [R12], R8 ;  /* 0x000000080c007844 */ /* 0x000fe80000000200 */
[----:B------:R-:W0:Y:S01]  /*10e10*/  LDSM.16.MT88.4 R4, [R4+UR41+0xf200] ;  /* 0x00f200290404783b */ /* 0x000e220008004200 */
[----:B------:R-:W-:Y:S01]  /*10e20*/  IMAD.IADD R0, R19, 0x1, R0 ;  /* 0x0000000113007824 */ /* 0x000fe200078e0200 */
        /* <DEDUP_REMOVED lines=13> */
.L_x_3720:
[----:B-1----:R1:W-:Y:S01]  /*10f00*/  SYNCS.ARRIVE.TRANS64.A1T0 RZ, [R2+URZ+0x33450], RZ ;  /* 0x033450ff02ff79a7 */ /* 0x0023e2000810003f */
[----:B------:R-:W-:Y:S06]  /*10f10*/  BAR.SYNC.DEFER_BLOCKING 0x2, 0x80 ;  /* 0x0082000000007b1d */ /* 0x000fec0000010000 */
[----:B------:R-:W-:Y:S05]  /*10f20*/  @!P0 BRA `(.L_x_3721) ;  /* 0x0000000000048947 */ /* 0x000fea0003800000 */
[----:B------:R-:W-:Y:S01]  /*10f30*/  BPT.TRAP 0x1 ;  /* 0x000000040000795c */ /* 0x000fe20000300000 */
.L_x_3721:
[----:B------:R-:W2:Y:S01]  /*10f40*/  LDC R4, c[0x0][0xc34] ;  /* 0x00030d00ff047b82 */ /* 0x000ea20000000800 */
[----:B------:R-:W-:Y:S01]  /*10f50*/  IADD3 R30, R30, 0x1, RZ ;  /* 0x000000011e1e7810 */ /* 0x000fe20007ffe0ff */
[----:B------:R-:W-:Y:S01]  /*10f60*/  UIADD3 UR38, UR50, UR38, URZ ;  /* 0x0000002632267290 */ /* 0x000fe2000fffe03f */
[----:B-1----:R-:W-:Y:S01]  /*10f70*/  VIADD R2, R2, 0x33480 ;  /* 0x0003348002027836 */ /* 0x002fe20000000000 */
[----:B------:R-:W-:Y:S01]  /*10f80*/  UIADD3 UR37, UR37, 0x1, URZ ;  /* 0x0000000125257890 */ /* 0x000fe2000fffe03f */
[----:B------:R-:W-:Y:S01]  /*10f90*/  ISETP.NE.AND P0, PT, R30, 0x2, PT ;  /* 0x000000021e00780c */ /* 0x000fe20003f05270 */
[----:B------:R-:W-:-:S03]  /*10fa0*/  IMAD.U32 R3, RZ, RZ, UR45 ;  /* 0x0000002dff037e24 */ /* 0x000fc6000f8e00ff */
[----:B------:R-:W-:Y:S02]  /*10fb0*/  SEL R30, R30, RZ, P0 ;  /* 0x000000ff1e1e7207 */ /* 0x000fe40000000000 */
[----:B0-----:R-:W-:Y:S02]  /*10fc0*/  SEL R0, RZ, 0x1, P0 ;  /* 0x00000001ff007807 */ /* 0x001fe40000000000 */
[----:B------:R-:W-:Y:S02]  /*10fd0*/  PRMT R2, R3, 0x654, R2 ;  /* 0x0000065403027816 */ /* 0x000fe40000000002 */
[----:B------:R-:W-:Y:S02]  /*10fe0*/  LOP3.LUT R33, R33, R0, RZ, 0x3c, !PT ;  /* 0x0000000021217212 */ /* 0x000fe400078e3cff */
[----:B------:R0:W-:Y:S01]  /*10ff0*/  SYNCS.ARRIVE.TRANS64.RED.A1T0 RZ, [R2+URZ], RZ ;  /* 0x000000ff02ff79a7 */ /* 0x0001e2000810043f */
[----:B--2---:R-:W-:-:S13]  /*11000*/  ISETP.LE.AND P0, PT, R4, UR38, PT ;  /* 0x0000002604007c0c */ /* 0x004fda000bf03270 */
[----:B0-----:R-:W-:Y:S05]  /*11010*/  @!P0 BRA `(.L_x_3722) ;  /* 0xffffffb400808947 */ /* 0x001fea000383ffff */
[----:B------:R-:W-:-:S12]  /*11020*/  ULOP3.LUT UR37, UR37, 0x1, URZ, 0xc, !UPT ;  /* 0x0000000125257892 */ /* 0x000fd8000f8e0c3f */
.L_x_3670:
[----:B------:R-:W0:Y:S01]  /*11030*/  S2R R3, SR_CgaCtaId ;  /* 0x0000000000037919 */ /* 0x000e220000008800 */
[----:B------:R-:W-:Y:S01]  /*11040*/  MOV R0, 0x400 ;  /* 0x0000040000007802 */ /* 0x000fe20000000f00 */
[----:B------:R-:W-:-:S03]  /*11050*/  IMAD.U32 R2, RZ, RZ, UR37 ;  /* 0x00000025ff027e24 */ /* 0x000fc6000f8e00ff */
[----:B0-----:R-:W-:Y:S02]  /*11060*/  LEA R5, R3, R0, 0x18 ;  /* 0x0000000003057211 */ /* 0x001fe400078ec0ff */
[----:B------:R-:W-:-:S04]  /*11070*/  SHF.L.U32 R0, R2, 0x1f, RZ ;  /* 0x0000001f02007819 */ /* 0x000fc800000006ff */
[----:B------:R-:W0:Y:S02]  /*11080*/  SYNCS.PHASECHK.TRANS64.TRYWAIT P0, [R5+URZ+0x33420], R0 ;  /* 0x03342000050075a7 */ /* 0x000e24000800017f */
[----:B0-----:R-:W-:Y:S05]  /*11090*/  @!P0 BRA `(.L_x_3723) ;  /* 0x0000002400988947 */ /* 0x001fea0003800000 */
.L_x_3806:
        /* <DEDUP_REMOVED lines=14> */
.L_x_3726:
[C---:B------:R-:W-:Y:S01]  /*11180*/  IMAD R3, R30.reuse, 0x8, R5 ;  /* 0x000000081e037824 */ /* 0x040fe200078e0205 */
[----:B------:R-:W-:Y:S01]  /*11190*/  SHF.L.U32 R2, R33, 0x1f, RZ ;  /* 0x0000001f21027819 */ /* 0x000fe200000006ff */
[----:B------:R-:W-:-:S03]  /*111a0*/  VIADD R30, R30, 0x1 ;  /* 0x000000011e1e7836 */ /* 0x000fc60000000000 */
[----:B------:R-:W0:Y:S02]  /*111b0*/  SYNCS.PHASECHK.TRANS64.TRYWAIT P1, [R3+URZ+0x33440], R2 ;  /* 0x03344002030075a7 */ /* 0x000e24000802017f */
[----:B------:R-:W-:-:S04]  /*111c0*/  ISETP.NE.AND P2, PT, R30, 0x2, PT ;  /* 0x000000021e00780c */ /* 0x000fc80003f45270 */
[----:B------:R-:W-:Y:S01]  /*111d0*/  SEL R0, RZ, 0x1, P2 ;  /* 0x00000001ff007807 */ /* 0x000fe20001000000 */
[----:B0-----:R-:W-:Y:S08]  /*111e0*/  @!P1 BRA `(.L_x_3727) ;  /* 0x0000002400589947 */ /* 0x001ff00003800000 */
.L_x_3807:
[----:B------:R-:W-:Y:S02]  /*111f0*/  SEL R30, R30, RZ, P2 ;  /* 0x000000ff1e1e7207 */ /* 0x000fe40001000000 */
[----:B------:R-:W-:Y:S01]  /*11200*/  LOP3.LUT R0, R33, R0, RZ, 0x3c, !PT ;  /* 0x0000000021007212 */ /* 0x000fe200078e3cff */
[----:B------:R-:W-:Y:S06]  /*11210*/  @!P0 BRA `(.L_x_3728) ;  /* 0x0000000000048947 */ /* 0x000fec0003800000 */
[----:B------:R-:W-:Y:S01]  /*11220*/  BPT.TRAP 0x1 ;  /* 0x000000040000795c */ /* 0x000fe20000300000 */
.L_x_3728:
[----:B------:R-:W-:Y:S01]  /*11230*/  IMAD R5, R30, 0x8, R5 ;  /* 0x000000081e057824 */ /* 0x000fe200078e0205 */
[----:B------:R-:W-:-:S04]  /*11240*/  SHF.L.U32 R0, R0, 0x1f, RZ ;  /* 0x0000001f00007819 */ /* 0x000fc800000006ff */
[----:B------:R-:W1:Y:S02]  /*11250*/  SYNCS.PHASECHK.TRANS64.TRYWAIT P1, [R5+URZ+0x33440], R0 ;  /* 0x03344000050075a7 */ /* 0x000e64000802017f */
[----:B-1----:R-:W-:Y:S05]  /*11260*/  @!P1 BRA `(.L_x_3729) ;  /* 0x00000024004c9947 */ /* 0x002fea0003800000 */
.L_x_3808:
[----:B------:R-:W-:Y:S05]  /*11270*/  @!P0 BRA `(.L_x_3730) ;  /* 0x0000000000048947 */ /* 0x000fea0003800000 */
[----:B------:R-:W-:Y:S01]  /*11280*/  BPT.TRAP 0x1 ;  /* 0x000000040000795c */ /* 0x000fe20000300000 */
.L_x_3730:
[----:B------:R-:W2:Y:S02]  /*11290*/  SYNCS.PHASECHK.TRANS64.TRYWAIT P1, [R3+URZ+0x33460], R2 ;  /* 0x03346002030075a7 */ /* 0x000ea4000802017f */
[----:B--2---:R-:W-:Y:S05]  /*112a0*/  @!P1 BRA `(.L_x_3731) ;  /* 0x0000002400509947 */ /* 0x004fea0003800000 */
.L_x_3809:
[----:B------:R-:W-:Y:S05]  /*112b0*/  @!P0 BRA `(.L_x_3732) ;  /* 0x0000000000048947 */ /* 0x000fea0003800000 */
[----:B------:R-:W-:Y:S01]  /*112c0*/  BPT.TRAP 0x1 ;  /* 0x000000040000795c */ /* 0x000fe20000300000 */
.L_x_3732:
[----:B------:R-:W3:Y:S02]  /*112d0*/  SYNCS.PHASECHK.TRANS64.TRYWAIT P1, [R5+URZ+0x33460], R0 ;  /* 0x03346000050075a7 */ /* 0x000ee4000802017f */
[----:B---3--:R-:W-:Y:S05]  /*112e0*/  @!P1 BRA `(.L_x_3733) ;  /* 0x0000002400549947 */ /* 0x008fea0003800000 */
.L_x_3810:
[----:B------:R-:W-:Y:S05]  /*112f0*/  @!P0 BRA `(.L_x_3734) ;  /* 0x0000000000048947 */ /* 0x000fea0003800000 */
[----:B------:R-:W-:Y:S01]  /*11300*/  BPT.TRAP 0x1 ;  /* 0x000000040000795c */ /* 0x000fe20000300000 */
.L_x_3734:
[----:B------:R-:W4:Y:S02]  /*11310*/  SYNCS.PHASECHK.TRANS64.TRYWAIT P1, [R3+URZ+0x33480], R2 ;  /* 0x03348002030075a7 */ /* 0x000f24000802017f */
[----:B----4-:R-:W-:Y:S05]  /*11320*/  @!P1 BRA `(.L_x_3735) ;  /* 0x0000002400589947 */ /* 0x010fea0003800000 */
.L_x_3811:
[----:B------:R-:W-:Y:S05]  /*11330*/  @!P0 BRA `(.L_x_3736) ;  /* 0x0000000000048947 */ /* 0x000fea0003800000 */
[----:B------:R-:W-:Y:S01]  /*11340*/  BPT.TRAP 0x1 ;  /* 0x000000040000795c */ /* 0x000fe20000300000 */
.L_x_3736:
[----:B------:R0:W0:Y:S02]  /*11350*/  SYNCS.PHASECHK.TRANS64.TRYWAIT P0, [R5+URZ+0x33480], R0 ;  /* 0x03348000050075a7 */ /* 0x000024000800017f */
[----:B0-----:R-:W-:Y:S05]  /*11360*/  @!P0 NANOSLEEP.SYNCS 0x989680 ;  /* 0x009896800000895d */ /* 0x001fea0003900000 */
[----:B------:R-:W0:Y:S02]  /*11370*/  @!P0 SYNCS.PHASECHK.TRANS64 P0, [R5+URZ+0x33480], R0 ;  /* 0x03348000050085a7 */ /* 0x000e24000800007f */
[----:B0-----:R-:W-:Y:S05]  /*11380*/  @!P0 BRA `(.L_x_3736) ;  /* 0xfffffffc00f08947 */ /* 0x001fea000383ffff */
.L_x_3725:
[----:B------:R-:W-:Y:S05]  /*11390*/  BSYNC B0 ;  /* 0x0000000000007941 */ /* 0x000fea0003800000 */
.L_x_3724:
[----:B------:R-:W-:Y:S05]  /*113a0*/  EXIT ;  /* 0x000000000000794d */ /* 0x000fea0003800000 */
.L_x_3638:
[----:B0-----:R-:W-:-:S04]  /*113b0*/  IMAD.U32 R3, RZ, RZ, UR39 ;  /* 0x00000027ff037e24 */ /* 0x001fc8000f8e00ff */
[----:B------:R0:W1:Y:S03]  /*113c0*/  SYNCS.PHASECHK.TRANS64.TRYWAIT P1, [R3+URZ+0x33400], R8 ;  /* 0x03340008030075a7 */ /* 0x000066000802017f */
[----:B-1----:R-:W-:Y:S05]  /*113d0*/  @!P1 NANOSLEEP.SYNCS 0x989680 ;  /* 0x009896800000995d */ /* 0x002fea0003900000 */
[----:B------:R-:W1:Y:S02]  /*113e0*/  @!P1 SYNCS.PHASECHK.TRANS64 P1, [R3+URZ+0x33400], R8 ;  /* 0x03340008030095a7 */ /* 0x000e64000802007f */
[----:B-1----:R-:W-:Y:S05]  /*113f0*/  @!P1 BRA `(.L_x_3638) ;  /* 0xfffffffc00ec9947 */ /* 0x002fea000383ffff */
[----:B------:R-:W-:Y:S05]  /*11400*/  BRA `(.L_x_3737) ;  /* 0xffffff0000087947 */ /* 0x000fea000383ffff */
.L_x_3642:
[----:B-1----:R1:W2:Y:S02]  /*11410*/  SYNCS.PHASECHK.TRANS64.TRYWAIT P1, [R3+URZ+0x33430], R4 ;  /* 0x03343004030075a7 */ /* 0x0022a4000802017f */
[----:B--2---:R-:W-:Y:S05]  /*11420*/  @!P1 NANOSLEEP.SYNCS 0x989680 ;  /* 0x009896800000995d */ /* 0x004fea0003900000 */
[----:B------:R-:W2:Y:S02]  /*11430*/  @!P1 SYNCS.PHASECHK.TRANS64 P1, [R3+URZ+0x33430], R4 ;  /* 0x03343004030095a7 */ /* 0x000ea4000802007f */
[----:B--2---:R-:W-:Y:S05]  /*11440*/  @!P1 BRA `(.L_x_3642) ;  /* 0xfffffffc00f09947 */ /* 0x004fea000383ffff */
[----:B------:R-:W-:Y:S05]  /*11450*/  BRA `(.L_x_3641) ;  /* 0xffffff0000287947 */ /* 0x000fea000383ffff */
.L_x_3648:
[----:B-1----:R-:W-:-:S04]  /*11460*/  IMAD.U32 R8, RZ, RZ, UR6 ;  /* 0x00000006ff087e24 */ /* 0x002fc8000f8e00ff */
[----:B------:R1:W2:Y:S03]  /*11470*/  SYNCS.PHASECHK.TRANS64.TRYWAIT P1, [R8+URZ+0x33430], R7 ;  /* 0x03343007080075a7 */ /* 0x0002a6000802017f */
[----:B--2---:R-:W-:Y:S05]  /*11480*/  @!P1 NANOSLEEP.SYNCS 0x989680 ;  /* 0x009896800000995d */ /* 0x004fea0003900000 */
[----:B------:R-:W2:Y:S02]  /*11490*/  @!P1 SYNCS.PHASECHK.TRANS64 P1, [R8+URZ+0x33430], R7 ;  /* 0x03343007080095a7 */ /* 0x000ea4000802007f */
[----:B--2---:R-:W-:Y:S05]  /*114a0*/  @!P1 BRA `(.L_x_3648) ;  /* 0xfffffffc00ec9947 */ /* 0x004fea000383ffff */
[----:B------:R-:W-:Y:S05]  /*114b0*/  BRA `(.L_x_3645) ;  /* 0xffffff4000447947 */ /* 0x000fea000383ffff */
.L_x_3652:
[----:B-1----:R-:W-:-:S04]  /*114c0*/  IMAD.U32 R8, RZ, RZ, UR6 ;  /* 0x00000006ff087e24 */ /* 0x002fc8000f8e00ff */
[----:B------:R1:W2:Y:S03]  /*114d0*/  SYNCS.PHASECHK.TRANS64.TRYWAIT P1, [R8+URZ+0x33450], R7 ;  /* 0x03345007080075a7 */ /* 0x0002a6000802017f */
[----:B--2---:R-:W-:Y:S05]  /*114e0*/  @!P1 NANOSLEEP.SYNCS 0x989680 ;  /* 0x009896800000995d */ /* 0x004fea0003900000 */
[----:B------:R-:W2:Y:S02]  /*114f0*/  @!P1 SYNCS.PHASECHK.TRANS64 P1, [R8+URZ+0x33450], R7 ;  /* 0x03345007080095a7 */ /* 0x000ea4000802007f */
[----:B--2---:R-:W-:Y:S05]  /*11500*/  @!P1 BRA `(.L_x_3652) ;  /* 0xfffffffc00ec9947 */ /* 0x004fea000383ffff */
[----:B------:R-:W-:Y:S05]  /*11510*/  BRA `(.L_x_3649) ;  /* 0xffffff4c00447947 */ /* 0x000fea000383ffff */
.L_x_3659:
[----:B-1----:R-:W-:-:S04]  /*11520*/  IMAD.U32 R3, RZ, RZ, UR4 ;  /* 0x00000004ff037e24 */ /* 0x002fc8000f8e00ff */
[----:B------:R1:W2:Y:S03]  /*11530*/  SYNCS.PHASECHK.TRANS64.TRYWAIT P1, [R3+URZ+0x33450], R0 ;  /* 0x03345000030075a7 */ /* 0x0002a6000802017f */
[----:B--2---:R-:W-:Y:S05]  /*11540*/  @!P1 NANOSLEEP.SYNCS 0x989680 ;  /* 0x009896800000995d */ /* 0x004fea0003900000 */
[----:B------:R-:W2:Y:S02]  /*11550*/  @!P1 SYNCS.PHASECHK.TRANS64 P1, [R3+URZ+0x33450], R0 ;  /* 0x03345000030095a7 */ /* 0x000ea4000802007f */
[----:B--2---:R-:W-:Y:S05]  /*11560*/  @!P1 BRA `(.L_x_3659) ;  /* 0xfffffffc00ec9947 */ /* 0x004fea000383ffff */
[----:B------:R-:W-:Y:S05]  /*11570*/  BRA `(.L_x_3658) ;  /* 0xffffff7800187947 */ /* 0x000fea000383ffff */
.L_x_3676:
[----:B------:R-:W3:Y:S01]  /*11580*/  S2R R21, SR_TID.X ;  /* 0x0000000000157919 */ /* 0x000ee20000002100 */
[----:B------:R-:W-:Y:S01]  /*11590*/  IMAD.MOV.U32 R12, RZ, RZ, RZ ;  /* 0x000000ffff0c7224 */ /* 0x000fe200078e00ff */
[----:B------:R-:W-:Y:S01]  /*115a0*/  MOV R11, 0x1f ;  /* 0x0000001f000b7802 */ /* 0x000fe20000000f00 */
[----:B------:R-:W-:Y:S01]  /*115b0*/  IMAD.MOV.U32 R15, RZ, RZ, -0x1 ;  /* 0xffffffffff0f7424 */ /* 0x000fe200078e00ff */
[----:B---3--:R-:W-:-:S04]  /*115c0*/  SHF.R.U32.HI R21, RZ, 0x5, R21 ;  /* 0x00000005ff157819 */ /* 0x008fc80000011615 */
[----:B------:R-:W-:-:S05]  /*115d0*/  LOP3.LUT R21, R21, 0x3, RZ, 0xc0, !PT ;  /* 0x0000000315157812 */ /* 0x000fca00078ec0ff */
[----:B------:R-:W-:-:S07]  /*115e0*/  IMAD.MOV.U32 R13, RZ, RZ, R21 ;  /* 0x000000ffff0d7224 */ /* 0x000fce00078e0015 */
[----:B012--5:R-:W-:Y:S05]  /*115f0*/  WARPSYNC.COLLECTIVE R15, `(.L_x_3738) ;  /* 0x000000000f087348 */ /* 0x027fea0003c00000 */
[----:B------:R3:W4:Y:S02]  /*11600*/  SHFL.IDX P6, R14, R13, R12, R11 ;  /* 0x0000000c0d0e7389 */ /* 0x00072400000c000b */
[----:B012345:R-:W-:Y:S01]  /*11610*/  ENDCOLLECTIVE ;  /* 0x000000000000791b */ /* 0x03ffe20003800000 */
.L_x_3738:
[----:B------:R-:W-:Y:S05]  /*11620*/  BRA `(.L_x_3739) ;  /* 0xffffffb400d07947 */ /* 0x000fea000383ffff */
.L_x_3679:
[----:B0-----:R0:W1:Y:S02]  /*11630*/  SYNCS.PHASECHK.TRANS64.TRYWAIT P0, [R4+URZ+0x33480], R28 ;  /* 0x0334801c040075a7 */ /* 0x001064000800017f */
[----:B-1----:R-:W-:Y:S05]  /*11640*/  @!P0 NANOSLEEP.SYNCS 0x989680 ;  /* 0x009896800000895d */ /* 0x002fea0003900000 */
[----:B------:R-:W1:Y:S02]  /*11650*/  @!P0 SYNCS.PHASECHK.TRANS64 P0, [R4+URZ+0x33480], R28 ;  /* 0x0334801c040085a7 */ /* 0x000e64000800007f */
[----:B-1----:R-:W-:Y:S05]  /*11660*/  @!P0 BRA `(.L_x_3679) ;  /* 0xfffffffc00f08947 */ /* 0x002fea000383ffff */
[----:B------:R-:W-:Y:S05]  /*11670*/  BRA `(.L_x_3740) ;  /* 0xffffffb800c87947 */ /* 0x000fea000383ffff */
.L_x_3680:
        /* <DEDUP_REMOVED lines=8> */
.L_x_3742:
[----:B------:R-:W-:Y:S05]  /*11700*/  BSYNC B0 ;  /* 0x0000000000007941 */ /* 0x000fea0003800000 */
.L_x_3741:
[----:B------:R-:W-:Y:S01]  /*11710*/  IMAD.MOV.U32 R13, RZ, RZ, R10 ;  /* 0x000000ffff0d7224 */ /* 0x000fe200078e000a */
[C---:B------:R-:W-:Y:S01]  /*11720*/  LOP3.LUT P1, RZ, R18.reuse, 0x1000000, RZ, 0xc0, !PT ;  /* 0x0100000012ff7812 */ /* 0x040fe2000782c0ff */
[----:B------:R-:W-:Y:S01]  /*11730*/  IMAD.MOV.U32 R12, RZ, RZ, RZ ;  /* 0x000000ffff0c7224 */ /* 0x000fe200078e00ff */
[C---:B------:R-:W-:Y:S01]  /*11740*/  LOP3.LUT P2, RZ, R18.reuse, 0x800000, RZ, 0xc0, !PT ;  /* 0x0080000012ff7812 */ /* 0x040fe2000784c0ff */
[----:B------:R-:W-:Y:S01]  /*11750*/  IMAD.MOV.U32 R11, RZ, RZ, 0x1c1f ;  /* 0x00001c1fff0b7424 */ /* 0x000fe200078e00ff */
[C---:B------:R-:W-:Y:S01]  /*11760*/  LOP3.LUT P4, RZ, R18.reuse, 0x400000, RZ, 0xc0, !PT ;  /* 0x0040000012ff7812 */ /* 0x040fe2000788c0ff */
[----:B------:R-:W-:Y:S01]  /*11770*/  IMAD.MOV.U32 R15, RZ, RZ, -0x1 ;  /* 0xffffffffff0f7424 */ /* 0x000fe200078e00ff */
[C---:B------:R-:W-:Y:S01]  /*11780*/  LOP3.LUT P3, RZ, R18.reuse, 0x100000, RZ, 0xc0, !PT ;  /* 0x0010000012ff7812 */ /* 0x040fe2000786c0ff */
[----:B------:R-:W-:Y:S01]  /*11790*/  IMAD.MOV.U32 R0, RZ, RZ, R14 ;  /* 0x000000ffff007224 */ /* 0x000fe200078e000e */
[----:B------:R-:W-:-:S13]  /*117a0*/  LOP3.LUT P5, RZ, R18, 0x20000, RZ, 0xc0, !PT ;  /* 0x0002000012ff7812 */ /* 0x000fda00078ac0ff */
[----:B------:R-:W-:Y:S05]  /*117b0*/  WARPSYNC.COLLECTIVE R15, `(.L_x_3743) ;  /* 0x000000000f087348 */ /* 0x000fea0003c00000 */
[----:B------:R0:W1:Y:S02]  /*117c0*/  SHFL.IDX P6, R14, R13, R12, R11 ;  /* 0x0000000c0d0e7389 */ /* 0x00006400000c000b */
[----:B01----:R-:W-:Y:S01]  /*117d0*/  ENDCOLLECTIVE ;  /* 0x000000000000791b */ /* 0x003fe20003800000 */
.L_x_3743:
[----:B------:R-:W-:Y:S01]  /*117e0*/  MOV R13, R9 ;  /* 0x00000009000d7202 */ /* 0x000fe20000000f00 */
[----:B------:R-:W-:Y:S02]  /*117f0*/  IMAD.MOV.U32 R12, RZ, RZ, 0x1 ;  /* 0x00000001ff0c7424 */ /* 0x000fe400078e00ff */
[----:B------:R-:W-:-:S07]  /*11800*/  IMAD.MOV.U32 R2, RZ, RZ, R14 ;  /* 0x000000ffff027224 */ /* 0x000fce00078e000e */
[----:B------:R-:W-:Y:S05]  /*11810*/  WARPSYNC.COLLECTIVE R15, `(.L_x_3744) ;  /* 0x000000000f087348 */ /* 0x000fea0003c00000 */
[----:B------:R0:W1:Y:S02]  /*11820*/  SHFL.IDX P6, R14, R13, R12, R11 ;  /* 0x0000000c0d0e7389 */ /* 0x00006400000c000b */
[----:B01----:R-:W-:Y:S01]  /*11830*/  ENDCOLLECTIVE ;  /* 0x000000000000791b */ /* 0x003fe20003800000 */
.L_x_3744:
[----:B------:R-:W-:-:S05]  /*11840*/  IADD3 R2, P0, R36, R2, RZ ;  /* 0x0000000224027210 */ /* 0x000fca0007f1e0ff */
[----:B------:R-:W-:Y:S02]  /*11850*/  IMAD.X R3, RZ, RZ, R0, P0 ;  /* 0x000000ffff037224 */ /* 0x000fe400000e0600 */
[----:B------:R-:W-:Y:S02]  /*11860*/  VIADD R0, R24, UR41 ;  /* 0x0000002918007c36 */ /* 0x000fe40008000000 */
[----:B------:R-:W-:-:S03]  /*11870*/  IMAD.MOV.U32 R13, RZ, RZ, R10 ;  /* 0x000000ffff0d7224 */ /* 0x000fc600078e000a */
[----:B------:R-:W-:Y:S01]  /*11880*/  @!PT LDS RZ, [RZ] ;  /* 0x00000000fffff984 */ /* 0x000fe20000000800 */
[----:B------:R-:W-:Y:S01]  /*11890*/  @!PT LDS RZ, [RZ] ;  /* 0x00000000fffff984 */ /* 0x000fe20000000800 */
[----:B------:R-:W-:Y:S01]  /*118a0*/  @!PT LDS RZ, [RZ] ;  /* 0x00000000fffff984 */ /* 0x000fe20000000800 */
[----:B------:R-:W-:Y:S01]  /*118b0*/  LDGSTS.E.BYPASS.LTC128B.128 [R0+0xf200], desc[UR48][R2.64], !P1 ;  /* 0x0f20000002007fae */ /* 0x000fe2000c901d70 */
[----:B------:R-:W-:-:S03]  /*118c0*/  LOP3.LUT P1, RZ, R18, 0x200000, RZ, 0xc0, !PT ;  /* 0x0020000012ff7812 */ /* 0x000fc6000782c0ff */
[----:B------:R-:W-:Y:S01]  /*118d0*/  LDGSTS.E.BYPASS.LTC128B.128 [R0+0x11a00], desc[UR48][R2.64+0x40], !P2 ;  /* 0x11a0004002007fae */ /* 0x000fe2000d101d70 */
[----:B------:R-:W-:-:S03]  /*118e0*/  LOP3.LUT P2, RZ, R18, 0x80000, RZ, 0xc0, !PT ;  /* 0x0008000012ff7812 */ /* 0x000fc6000784c0ff */
[----:B------:R0:W-:Y:S01]  /*118f0*/  LDGSTS.E.BYPASS.LTC128B.128 [R0+0x14200], desc[UR48][R2.64+0x80], !P4 ;  /* 0x1420008002007fae */ /* 0x0001e2000e101d70 */
[----:B------:R-:W-:Y:S01]  /*11900*/  LOP3.LUT P4, RZ, R18, 0x10000, RZ, 0xc0, !PT ;  /* 0x0001000012ff7812 */ /* 0x000fe2000788c0ff */
[----:B0-----:R-:W-:-:S12]  /*11910*/  IMAD.MOV.U32 R3, RZ, RZ, R14 ;  /* 0x000000ffff037224 */ /* 0x001fd800078e000e */
[----:B------:R-:W-:Y:S05]  /*11920*/  WARPSYNC.COLLECTIVE R15, `(.L_x_3745) ;  /* 0x000000000f087348 */ /* 0x000fea0003c00000 */
[----:B------:R0:W1:Y:S02]  /*11930*/  SHFL.IDX P6, R14, R13, R12, R11 ;  /* 0x0000000c0d0e7389 */ /* 0x00006400000c000b */
[----:B01----:R-:W-:Y:S01]  /*11940*/  ENDCOLLECTIVE ;  /* 0x000000000000791b */ /* 0x003fe20003800000 */
.L_x_3745:
[----:B------:R-:W-:Y:S02]  /*11950*/  IMAD.MOV.U32 R13, RZ, RZ, R9 ;  /* 0x000000ffff0d7224 */ /* 0x000fe400078e0009 */
[----:B------:R-:W-:Y:S02]  /*11960*/  IMAD.MOV.U32 R12, RZ, RZ, 0x2 ;  /* 0x00000002ff0c7424 */ /* 0x000fe400078e00ff */
[----:B------:R-:W-:-:S07]  /*11970*/  IMAD.MOV.U32 R2, RZ, RZ, R14 ;  /* 0x000000ffff027224 */ /* 0x000fce00078e000e */
[----:B------:R-:W-:Y:S05]  /*11980*/  WARPSYNC.COLLECTIVE R15, `(.L_x_3746) ;  /* 0x000000000f087348 */ /* 0x000fea0003c00000 */
[----:B------:R0:W1:Y:S02]  /*11990*/  SHFL.IDX P6, R14, R13, R12, R11 ;  /* 0x0000000c0d0e7389 */ /* 0x00006400000c000b */
[----:B01----:R-:W-:Y:S01]  /*119a0*/  ENDCOLLECTIVE ;  /* 0x000000000000791b */ /* 0x003fe20003800000 */
.L_x_3746:
[----:B------:R-:W-:-:S05]  /*119b0*/  IADD3 R2, P0, R36, R2, RZ ;  /* 0x0000000224027210 */ /* 0x000fca0007f1e0ff */
[----:B------:R-:W-:-:S05]  /*119c0*/  IMAD.X R3, RZ, RZ, R3, P0 ;  /* 0x000000ffff037224 */ /* 0x000fca00000e0603 */
[----:B------:R-:W-:Y:S01]  /*119d0*/  @!PT LDS RZ, [RZ] ;  /* 0x00000000fffff984 */ /* 0x000fe20000000800 */
[----:B------:R-:W-:Y:S01]  /*119e0*/  @!PT LDS RZ, [RZ] ;  /* 0x00000000fffff984 */ /* 0x000fe20000000800 */
[----:B------:R-:W-:Y:S01]  /*119f0*/  @!PT LDS RZ, [RZ] ;  /* 0x00000000fffff984 */ /* 0x000fe20000000800 */
[----:B------:R0:W-:Y:S01]  /*11a00*/  LDGSTS.E.BYPASS.LTC128B.128 [R0+0xfa00], desc[UR48][R2.64], !P1 ;  /* 0x0fa0000002007fae */ /* 0x0001e2000c901d70 */
[----:B------:R-:W-:Y:S01]  /*11a10*/  IMAD.MOV.U32 R13, RZ, RZ, R10 ;  /* 0x000000ffff0d7224 */ /* 0x000fe200078e000a */
[C---:B------:R-:W-:Y:S02]  /*11a20*/  LOP3.LUT P1, RZ, R18.reuse, 0x40000, RZ, 0xc0, !PT ;  /* 0x0004000012ff7812 */ /* 0x040fe4000782c0ff */
[----:B------:R0:W-:Y:S01]  /*11a30*/  LDGSTS.E.BYPASS.LTC128B.128 [R0+0x12200], desc[UR48][R2.64+0x40], !P3 ;  /* 0x1220004002007fae */ /* 0x0001e2000d901d70 */
[----:B------:R-:W-:-:S03]  /*11a40*/  LOP3.LUT P3, RZ, R18, 0x8000, RZ, 0xc0, !PT ;  /* 0x0000800012ff7812 */ /* 0x000fc6000786c0ff */
[----:B------:R0:W-:Y:S01]  /*11a50*/  LDGSTS.E.BYPASS.LTC128B.128 [R0+0x14a00], desc[UR48][R2.64+0x80], !P2 ;  /* 0x14a0008002007fae */ /* 0x0001e2000d101d70 */
[----:B------:R-:W-:Y:S01]  /*11a60*/  LOP3.LUT P2, RZ, R18, 0x4000, RZ, 0xc0, !PT ;  /* 0x0000400012ff7812 */ /* 0x000fe2000784c0ff */
[----:B------:R-:W-:-:S12]  /*11a70*/  IMAD.MOV.U32 R24, RZ, RZ, R14 ;  /* 0x000000ffff187224 */ /* 0x000fd800078e000e */
[----:B0-----:R-:W-:Y:S05]  /*11a80*/  WARPSYNC.COLLECTIVE R15, `(.L_x_3747) ;  /* 0x000000000f087348 */ /* 0x001fea0003c00000 */
[----:B------:R1:W2:Y:S02]  /*11a90*/  SHFL.IDX P6, R14, R13, R12, R11 ;  /* 0x0000000c0d0e7389 */ /* 0x0002a400000c000b */
[----:B012---:R-:W-:Y:S01]  /*11aa0*/  ENDCOLLECTIVE ;  /* 0x000000000000791b */ /* 0x007fe20003800000 */
.L_x_3747:
[----:B------:R-:W-:Y:S02]  /*11ab0*/  IMAD.MOV.U32 R13, RZ, RZ, R9 ;  /* 0x000000ffff0d7224 */ /* 0x000fe400078e0009 */
[----:B------:R-:W-:Y:S02]  /*11ac0*/  IMAD.MOV.U32 R12, RZ, RZ, 0x3 ;  /* 0x00000003ff0c7424 */ /* 0x000fe400078e00ff */
[----:B------:R-:W-:-:S07]  /*11ad0*/  IMAD.MOV.U32 R2, RZ, RZ, R14 ;  /* 0x000000ffff027224 */ /* 0x000fce00078e000e */
[----:B------:R-:W-:Y:S05]  /*11ae0*/  WARPSYNC.COLLECTIVE R15, `(.L_x_3748) ;  /* 0x000000000f087348 */ /* 0x000fea0003c00000 */
[----:B------:R0:W1:Y:S02]  /*11af0*/  SHFL.IDX P6, R14, R13, R12, R11 ;  /* 0x0000000c0d0e7389 */ /* 0x00006400000c000b */
[----:B01----:R-:W-:Y:S01]  /*11b00*/  ENDCOLLECTIVE ;  /* 0x000000000000791b */ /* 0x003fe20003800000 */
.L_x_3748:
[----:B------:R-:W-:-:S05]  /*11b10*/  IADD3 R2, P0, R36, R2, RZ ;  /* 0x0000000224027210 */ /* 0x000fca0007f1e0ff */
[----:B------:R-:W-:-:S05]  /*11b20*/  IMAD.X R3, RZ, RZ, R24, P0 ;  /* 0x000000ffff037224 */ /* 0x000fca00000e0618 */
[----:B------:R-:W-:Y:S01]  /*11b30*/  @!PT LDS RZ, [RZ] ;  /* 0x00000000fffff984 */ /* 0x000fe20000000800 */
[----:B------:R-:W-:Y:S01]  /*11b40*/  @!PT LDS RZ, [RZ] ;  /* 0x00000000fffff984 */ /* 0x000fe20000000800 */
[----:B------:R-:W-:Y:S01]  /*11b50*/  @!PT LDS RZ, [RZ] ;  /* 0x00000000fffff984 */ /* 0x000fe20000000800 */
[----:B------:R0:W-:Y:S01]  /*11b60*/  LDGSTS.E.BYPASS.LTC128B.128 [R0+0x10200], desc[UR48][R2.64], !P1 ;  /* 0x1020000002007fae */ /* 0x0001e2000c901d70 */
[----:B------:R-:W-:Y:S01]  /*11b70*/  IMAD.MOV.U32 R13, RZ, RZ, R10 ;  /* 0x000000ffff0d7224 */ /* 0x000fe200078e000a */
[----:B------:R-:W-:Y:S02]  /*11b80*/  LOP3.LUT P1, RZ, R18, 0x2000, RZ, 0xc0, !PT ;  /* 0x0000200012ff7812 */ /* 0x000fe4000782c0ff */
[----:B------:R0:W-:Y:S04]  /*11b90*/  LDGSTS.E.BYPASS.LTC128B.128 [R0+0x12a00], desc[UR48][R2.64+0x40], !P5 ;  /* 0x12a0004002007fae */ /* 0x0001e8000e901d70 */
[----:B------:R0:W-:Y:S01]  /*11ba0*/  LDGSTS.E.BYPASS.LTC128B.128 [R0+0x15200], desc[UR48][R2.64+0x80], !P4 ;  /* 0x1520008002007fae */ /* 0x0001e2000e101d70 */
[----:B------:R-:W-:-:S07]  /*11bb0*/  MOV R24, R14 ;  /* 0x0000000e00187202 */ /* 0x000fce0000000f00 */
[----:B0-----:R-:W-:Y:S05]  /*11bc0*/  WARPSYNC.COLLECTIVE R15, `(.L_x_3749) ;  /* 0x000000000f087348 */ /* 0x001fea0003c00000 */
[----:B------:R1:W2:Y:S02]  /*11bd0*/  SHFL.IDX P6, R14, R13, R12, R11 ;  /* 0x0000000c0d0e7389 */ /* 0x0002a400000c000b */
[----:B012---:R-:W-:Y:S01]  /*11be0*/  ENDCOLLECTIVE ;  /* 0x000000000000791b */ /* 0x007fe20003800000 */
.L_x_3749:
[----:B------:R-:W-:Y:S02]  /*11bf0*/  IMAD.MOV.U32 R13, RZ, RZ, R20 ;  /* 0x000000ffff0d7224 */ /* 0x000fe400078e0014 */
[----:B------:R-:W-:Y:S02]  /*11c00*/  IMAD.MOV.U32 R12, RZ, RZ, RZ ;  /* 0x000000ffff0c7224 */ /* 0x000fe400078e00ff */
[----:B------:R-:W-:-:S07]  /*11c10*/  IMAD.MOV.U32 R2, RZ, RZ, R14 ;  /* 0x000000ffff027224 */ /* 0x000fce00078e000e */
[----:B------:R-:W-:Y:S05]  /*11c20*/  WARPSYNC.COLLECTIVE R15, `(.L_x_3750) ;  /* 0x000000000f087348 */ /* 0x000fea0003c00000 */
[----:B------:R0:W1:Y:S02]  /*11c30*/  SHFL.IDX P6, R14, R13, R12, R11 ;  /* 0x0000000c0d0e7389 */ /* 0x00006400000c000b */
[----:B01----:R-:W-:Y:S01]  /*11c40*/  ENDCOLLECTIVE ;  /* 0x000000000000791b */ /* 0x003fe20003800000 */
.L_x_3750:
[----:B------:R-:W-:-:S05]  /*11c50*/  IADD3 R2, P0, R36, R2, RZ ;  /* 0x0000000224027210 */ /* 0x000fca0007f1e0ff */
[----:B------:R-:W-:-:S05]  /*11c60*/  IMAD.X R3, RZ, RZ, R24, P0 ;  /* 0x000000ffff037224 */ /* 0x000fca00000e0618 */
[----:B------:R-:W-:Y:S01]  /*11c70*/  @!PT LDS RZ, [RZ] ;  /* 0x00000000fffff984 */ /* 0x000fe20000000800 */
[----:B------:R-:W-:Y:S01]  /*11c80*/  @!PT LDS RZ, [RZ] ;  /* 0x00000000fffff984 */ /* 0x000fe20000000800 */
[----:B------:R-:W-:Y:S01]  /*11c90*/  @!PT LDS RZ, [RZ] ;  /* 0x00000000fffff984 */ /* 0x000fe20000000800 */
[----:B------:R0:W-:Y:S01]  /*11ca0*/  LDGSTS.E.BYPASS.LTC128B.128 [R0+0x10a00], desc[UR48][R2.64], !P3 ;  /* 0x10a0000002007fae */ /* 0x0001e2000d901d70 */
[----:B------:R-:W-:-:S03]  /*11cb0*/  IMAD.MOV.U32 R13, RZ, RZ, R21 ;  /* 0x000000ffff0d7224 */ /* 0x000fc600078e0015 */
[----:B------:R0:W-:Y:S04]  /*11cc0*/  LDGSTS.E.BYPASS.LTC128B.128 [R0+0x13200], desc[UR48][R2.64+0x40], !P2 ;  /* 0x1320004002007fae */ /* 0x0001e8000d101d70 */
[----:B------:R0:W-:Y:S01]  /*11cd0*/  LDGSTS.E.BYPASS.LTC128B.128 [R0+0x15a00], desc[UR48][R2.64+0x80], !P1 ;  /* 0x15a0008002007fae */ /* 0x0001e2000c901d70 */
[----:B------:R-:W-:-:S07]  /*11ce0*/  IMAD.MOV.U32 R20, RZ, RZ, R14 ;  /* 0x000000ffff147224 */ /* 0x000fce00078e000e */
[----:B0-----:R-:W-:Y:S05]  /*11cf0*/  WARPSYNC.COLLECTIVE R15, `(.L_x_3751) ;  /* 0x000000000f087348 */ /* 0x001fea0003c00000 */
[----:B------:R1:W2:Y:S02]  /*11d00*/  SHFL.IDX P6, R14, R13, R12, R11 ;  /* 0x0000000c0d0e7389 */ /* 0x0002a400000c000b */
[----:B012---:R-:W-:Y:S01]  /*11d10*/  ENDCOLLECTIVE ;  /* 0x000000000000791b */ /* 0x007fe20003800000 */
.L_x_3751:
[----:B------:R-:W-:Y:S05]  /*11d20*/  BRA `(.L_x_3752) ;  /* 0xffffffb800887947 */ /* 0x000fea000383ffff */
.L_x_3685:
[----:B--2---:R2:W3:Y:S02]  /*11d30*/  SYNCS.PHASECHK.TRANS64.TRYWAIT P0, [R4+URZ+0x33440], R28 ;  /* 0x0334401c040075a7 */ /* 0x0044e4000800017f */
[----:B---3--:R-:W-:Y:S05]  /*11d40*/  @!P0 NANOSLEEP.SYNCS 0x989680 ;  /* 0x009896800000895d */ /* 0x008fea0003900000 */
[----:B------:R-:W3:Y:S02]  /*11d50*/  @!P0 SYNCS.PHASECHK.TRANS64 P0, [R4+URZ+0x33440], R28 ;  /* 0x0334401c040085a7 */ /* 0x000ee4000800007f */
[----:B---3--:R-:W-:Y:S05]  /*11d60*/  @!P0 BRA `(.L_x_3685) ;  /* 0xfffffffc00f08947 */ /* 0x008fea000383ffff */
[----:B------:R-:W-:Y:S05]  /*11d70*/  BRA `(.L_x_3753) ;  /* 0xffffffb800ec7947 */ /* 0x000fea000383ffff */
.L_x_3686:
        /* <DEDUP_REMOVED lines=8> */
.L_x_3755:
[----:B------:R-:W-:Y:S05]  /*11e00*/  BSYNC B0 ;  /* 0x0000000000007941 */ /* 0x000fea0003800000 */
.L_x_3754:
[----:B------:R-:W-:Y:S01]  /*11e10*/  IMAD.MOV.U32 R13, RZ, RZ, R5 ;  /* 0x000000ffff0d7224 */ /* 0x000fe200078e0005 */
[----:B------:R-:W-:Y:S01]  /*11e20*/  MOV R12, RZ ;  /* 0x000000ff000c7202 */ /* 0x000fe20000000f00 */
[----:B------:R-:W-:Y:S01]  /*11e30*/  IMAD.MOV.U32 R11, RZ, RZ, 0x1c1f ;  /* 0x00001c1fff0b7424 */ /* 0x000fe200078e00ff */
[----:B------:R-:W-:Y:S01]  /*11e40*/  ISETP.GE.AND P2, PT, R20, 0x1, PT ;  /* 0x000000011400780c */ /* 0x000fe20003f46270 */
[----:B------:R-:W-:Y:S01]  /*11e50*/  IMAD.MOV.U32 R15, RZ, RZ, -0x1 ;  /* 0xffffffffff0f7424 */ /* 0x000fe200078e00ff */
[C---:B------:R-:W-:Y:S01]  /*11e60*/  LOP3.LUT P4, RZ, R18.reuse, 0x4, RZ, 0xc0, !PT ;  /* 0x0000000412ff7812 */ /* 0x040fe2000788c0ff */
[----:B------:R-:W-:Y:S01]  /*11e70*/  IMAD.MOV.U32 R3, RZ, RZ, R14 ;  /* 0x000000ffff037224 */ /* 0x000fe200078e000e */
[----:B------:R-:W-:-:S13]  /*11e80*/  LOP3.LUT P3, RZ, R18, 0x2, RZ, 0xc0, !PT ;  /* 0x0000000212ff7812 */ /* 0x000fda000786c0ff */
[----:B------:R-:W-:Y:S05]  /*11e90*/  WARPSYNC.COLLECTIVE R15, `(.L_x_3756) ;  /* 0x000000000f087348 */ /* 0x000fea0003c00000 */
[----:B------:R0:W1:Y:S02]  /*11ea0*/  SHFL.IDX P6, R14, R13, R12, R11 ;  /* 0x0000000c0d0e7389 */ /* 0x00006400000c000b */
[----:B01----:R-:W-:Y:S01]  /*11eb0*/  ENDCOLLECTIVE ;  /* 0x000000000000791b */ /* 0x003fe20003800000 */
.L_x_3756:
[----:B------:R-:W-:Y:S01]  /*11ec0*/  LOP3.LUT P1, RZ, R18, 0x1, RZ, 0xc0, !PT ;  /* 0x0000000112ff7812 */ /* 0x000fe2000782c0ff */
[----:B------:R-:W-:Y:S02]  /*11ed0*/  IMAD.MOV.U32 R13, RZ, RZ, R7 ;  /* 0x000000ffff0d7224 */ /* 0x000fe400078e0007 */
[----:B------:R-:W-:Y:S01]  /*11ee0*/  IMAD.MOV.U32 R12, RZ, RZ, 0x1 ;  /* 0x00000001ff0c7424 */ /* 0x000fe200078e00ff */
[----:B------:R-:W-:-:S13]  /*11ef0*/  @P2 IADD3 R2, P0, R36, R14, RZ ;  /* 0x0000000e24022210 */ /* 0x000fda0007f1e0ff */
[----:B------:R-:W-:Y:S05]  /*11f00*/  WARPSYNC.COLLECTIVE R15, `(.L_x_3757) ;  /* 0x000000000f087348 */ /* 0x000fea0003c00000 */
[----:B------:R0:W1:Y:S02]  /*11f10*/  SHFL.IDX P6, R14, R13, R12, R11 ;  /* 0x0000000c0d0e7389 */ /* 0x00006400000c000b */
[----:B01----:R-:W-:Y:S01]  /*11f20*/  ENDCOLLECTIVE ;  /* 0x000000000000791b */ /* 0x003fe20003800000 */
.L_x_3757:
[----:B------:R-:W-:-:S05]  /*11f30*/  @P2 IMAD.X R3, RZ, RZ, R3, P0 ;  /* 0x000000ffff032224 */ /* 0x000fca00000e0603 */
[----:B------:R-:W-:Y:S01]  /*11f40*/  @!PT LDS RZ, [RZ] ;  /* 0x00000000fffff984 */ /* 0x000fe20000000800 */
[----:B------:R-:W-:Y:S01]  /*11f50*/  @!PT LDS RZ, [RZ] ;  /* 0x00000000fffff984 */ /* 0x000fe20000000800 */
[----:B------:R-:W-:Y:S01]  /*11f60*/  @!PT LDS RZ, [RZ] ;  /* 0x00000000fffff984 */ /* 0x000fe20000000800 */
[----:B------:R0:W-:Y:S04]  /*11f70*/  @P2 LDGSTS.E.BYPASS.LTC128B.128 [R0+0x24200], desc[UR48][R2.64], !P4 ;  /* 0x2420000002002fae */ /* 0x0001e8000e101d70 */
[----:B------:R0:W-:Y:S01]  /*11f80*/  @P2 LDGSTS.E.BYPASS.LTC128B.128 [R0+0x26a00], desc[UR48][R2.64+0x40], !P3 ;  /* 0x26a0004002002fae */ /* 0x0001e2000d901d70 */
[----:B------:R-:W-:-:S03]  /*11f90*/  IMAD.MOV.U32 R13, RZ, RZ, R5 ;  /* 0x000000ffff0d7224 */ /* 0x000fc600078e0005 */
[----:B------:R0:W-:Y:S01]  /*11fa0*/  @P2 LDGSTS.E.BYPASS.LTC128B.128 [R0+0x29200], desc[UR48][R2.64+0x80], !P1 ;  /* 0x2920008002002fae */ /* 0x0001e2000c901d70 */
[----:B------:R-:W-:Y:S01]  /*11fb0*/  ISETP.GE.AND P2, PT, R20, 0x21, PT ;  /* 0x000000211400780c */ /* 0x000fe20003f46270 */
[----:B------:R-:W-:-:S12]  /*11fc0*/  IMAD.MOV.U32 R8, RZ, RZ, R14 ;  /* 0x000000ffff087224 */ /* 0x000fd800078e000e */
[----:B0-----:R-:W-:Y:S05]  /*11fd0*/  WARPSYNC.COLLECTIVE R15, `(.L_x_3758) ;  /* 0x000000000f087348 */ /* 0x001fea0003c00000 */
[----:B------:R1:W2:Y:S02]  /*11fe0*/  SHFL.IDX P6, R14, R13, R12, R11 ;  /* 0x0000000c0d0e7389 */ /* 0x0002a400000c000b */
[----:B012---:R-:W-:Y:S01]  /*11ff0*/  ENDCOLLECTIVE ;  /* 0x000000000000791b */ /* 0x007fe20003800000 */
.L_x_3758:
[----:B------:R-:W-:Y:S01]  /*12000*/  IMAD.MOV.U32 R13, RZ, RZ, R7 ;  /* 0x000000ffff0d7224 */ /* 0x000fe200078e0007 */
        /* <DEDUP_REMOVED lines=13> */
.L_x_3759:
[----:B------:R-:W-:Y:S01]  /*120e0*/  @!PT LDS RZ, [RZ] ;  /* 0x00000000fffff984 */ /* 0x000fe20000000800 */
[----:B------:R-:W-:Y:S01]  /*120f0*/  @!PT LDS RZ, [RZ] ;  /* 0x00000000fffff984 */ /* 0x000fe20000000800 */
[----:B------:R-:W-:Y:S01]  /*12100*/  @!PT LDS RZ, [RZ] ;  /* 0x00000000fffff984 */ /* 0x000fe20000000800 */
[----:B------:R0:W-:Y:S04]  /*12110*/  @P2 LDGSTS.E.BYPASS.LTC128B.128 [R0+0x27200], desc[UR48][R2.64+0x40], !P3 ;  /* 0x2720004002002fae */ /* 0x0001e8000d901d70 */
[----:B------:R0:W-:Y:S01]  /*12120*/  @P2 LDGSTS.E.BYPASS.LTC128B.128 [R0+0x29a00], desc[UR48][R2.64+0x80], !P1 ;  /* 0x29a0008002002fae */ /* 0x0001e2000c901d70 */
[----:B------:R-:W-:Y:S01]  /*12130*/  ISETP.GE.AND P2, PT, R20, 0x41, PT ;  /* 0x000000411400780c */ /* 0x000fe20003f46270 */
[----:B------:R-:W-:Y:S01]  /*12140*/  IMAD.MOV.U32 R13, RZ, RZ, R5 ;  /* 0x000000ffff0d7224 */ /* 0x000fe200078e0005 */
[----:B------:R-:W-:-:S11]  /*12150*/  MOV R8, R14 ;  /* 0x0000000e00087202 */ /* 0x000fd60000000f00 */
[----:B0-----:R-:W-:Y:S05]  /*12160*/  WARPSYNC.COLLECTIVE R15, `(.L_x_3760) ;  /* 0x000000000f087348 */ /* 0x001fea0003c00000 */
[----:B------:R1:W2:Y:S02]  /*12170*/  SHFL.IDX P6, R14, R13, R12, R11 ;  /* 0x0000000c0d0e7389 */ /* 0x0002a400000c000b */
[----:B012---:R-:W-:Y:S01]  /*12180*/  ENDCOLLECTIVE ;  /* 0x000000000000791b */ /* 0x007fe20003800000 */
.L_x_3760:
[----:B------:R-:W-:Y:S02]  /*12190*/  IMAD.MOV.U32 R13, RZ, RZ, R7 ;  /* 0x000000ffff0d7224 */ /* 0x000fe400078e0007 */
[----:B------:R-:W-:Y:S01]  /*121a0*/  IMAD.MOV.U32 R12, RZ, RZ, 0x3 ;  /* 0x00000003ff0c7424 */ /* 0x000fe200078e00ff */
[----:B------:R-:W-:-:S13]  /*121b0*/  @P2 IADD3 R10, P0, R36, R14, RZ ;  /* 0x0000000e240a2210 */ /* 0x000fda0007f1e0ff */
[----:B------:R-:W-:Y:S05]  /*121c0*/  WARPSYNC.COLLECTIVE R15, `(.L_x_3761) ;  /* 0x000000000f087348 */ /* 0x000fea0003c00000 */
[----:B------:R0:W1:Y:S02]  /*121d0*/  SHFL.IDX P6, R14, R13, R12, R11 ;  /* 0x0000000c0d0e7389 */ /* 0x00006400000c000b */
[----:B01----:R-:W-:Y:S01]  /*121e0*/  ENDCOLLECTIVE ;  /* 0x000000000000791b */ /* 0x003fe20003800000 */
.L_x_3761:
[----:B------:R-:W-:Y:S02]  /*121f0*/  @P2 IMAD.X R8, RZ, RZ, R8, P0 ;  /* 0x000000ffff082224 */ /* 0x000fe400000e0608 */
[----:B------:R-:W-:Y:S02]  /*12200*/  @P2 IMAD.MOV.U32 R2, RZ, RZ, R10 ;  /* 0x000000ffff022224 */ /* 0x000fe400078e000a */
[----:B------:R-:W-:-:S05]  /*12210*/  @P2 IMAD.MOV.U32 R3, RZ, RZ, R8 ;  /* 0x000000ffff032224 */ /* 0x000fca00078e0008 */
[----:B------:R-:W-:Y:S01]  /*12220*/  @!PT LDS RZ, [RZ] ;  /* 0x00000000fffff984 */ /* 0x000fe20000000800 */
[----:B------:R-:W-:Y:S01]  /*12230*/  @!PT LDS RZ, [RZ] ;  /* 0x00000000fffff984 */ /* 0x000fe20000000800 */
[----:B------:R-:W-:Y:S01]  /*12240*/  @!PT LDS RZ, [RZ] ;  /* 0x00000000fffff984 */ /* 0x000fe20000000800 */
[----:B------:R0:W-:Y:S01]  /*12250*/  @P2 LDGSTS.E.BYPASS.LTC128B.128 [R0+0x25200], desc[UR48][R2.64], !P4 ;  /* 0x2520000002002fae */ /* 0x0001e2000e101d70 */
[----:B------:R-:W-:-:S03]  /*12260*/  IMAD.MOV.U32 R13, RZ, RZ, R5 ;  /* 0x000000ffff0d7224 */ /* 0x000fc600078e0005 */
[----:B------:R0:W-:Y:S04]  /*12270*/  @P2 LDGSTS.E.BYPASS.LTC128B.128 [R0+0x27a00], desc[UR48][R2.64+0x40], !P3 ;  /* 0x27a0004002002fae */ /* 0x0001e8000d901d70 */
[----:B------:R0:W-:Y:S01]  /*12280*/  @P2 LDGSTS.E.BYPASS.LTC128B.128 [R0+0x2a200], desc[UR48][R2.64+0x80], !P1 ;  /* 0x2a20008002002fae */ /* 0x0001e2000c901d70 */
[----:B------:R-:W-:Y:S01]  /*12290*/  ISETP.GE.AND P2, PT, R20, 0x61, PT ;  /* 0x000000611400780c */ /* 0x000fe20003f46270 */
[----:B------:R-:W-:-:S12]  /*122a0*/  IMAD.MOV.U32 R7, RZ, RZ, R14 ;  /* 0x000000ffff077224 */ /* 0x000fd800078e000e */
[----:B0-----:R-:W-:Y:S05]  /*122b0*/  WARPSYNC.COLLECTIVE R15, `(.L_x_3762) ;  /* 0x000000000f087348 */ /* 0x001fea0003c00000 */
[----:B------:R1:W2:Y:S02]  /*122c0*/  SHFL.IDX P6, R14, R13, R12, R11 ;  /* 0x0000000c0d0e7389 */ /* 0x0002a400000c000b */
[----:B012---:R-:W-:Y:S01]  /*122d0*/  ENDCOLLECTIVE ;  /* 0x000000000000791b */ /* 0x007fe20003800000 */
.L_x_3762:
[----:B------:R-:W-:Y:S02]  /*122e0*/  IMAD.MOV.U32 R13, RZ, RZ, R9 ;  /* 0x000000ffff0d7224 */ /* 0x000fe400078e0009 */
[----:B------:R-:W-:Y:S01]  /*122f0*/  IMAD.MOV.U32 R12, RZ, RZ, RZ ;  /* 0x000000ffff0c7224 */ /* 0x000fe200078e00ff */
[----:B------:R-:W-:-:S13]  /*12300*/  @P2 IADD3 R5, P0, R36, R14, RZ ;  /* 0x0000000e24052210 */ /* 0x000fda0007f1e0ff */
[----:B------:R-:W-:Y:S05]  /*12310*/  WARPSYNC.COLLECTIVE R15, `(.L_x_3763) ;  /* 0x000000000f087348 */ /* 0x000fea0003c00000 */
[----:B------:R0:W1:Y:S02]  /*12320*/  SHFL.IDX P6, R14, R13, R12, R11 ;  /* 0x0000000c0d0e7389 */ /* 0x00006400000c000b */
[----:B01----:R-:W-:Y:S01]  /*12330*/  ENDCOLLECTIVE ;  /* 0x000000000000791b */ /* 0x003fe20003800000 */
.L_x_3763:
        /* <DEDUP_REMOVED lines=10> */
[----:B------:R-:W-:-:S07]  /*123e0*/  MOV R9, R14 ;  /* 0x0000000e00097202 */ /* 0x000fce0000000f00 */
[----:B0-----:R-:W-:Y:S05]  /*123f0*/  WARPSYNC.COLLECTIVE R15, `(.L_x_3764) ;  /* 0x000000000f087348 */ /* 0x001fea0003c00000 */
[----:B------:R1:W2:Y:S02]  /*12400*/  SHFL.IDX P6, R14, R13, R12, R11 ;  /* 0x0000000c0d0e7389 */ /* 0x0002a400000c000b */
[----:B012---:R-:W-:Y:S01]  /*12410*/  ENDCOLLECTIVE ;  /* 0x000000000000791b */ /* 0x007fe20003800000 */
.L_x_3764:
[----:B------:R-:W-:Y:S05]  /*12420*/  BRA `(.L_x_3765) ;  /* 0xffffffb800707947 */ /* 0x000fea000383ffff */
.L_x_3692:
[----:B------:R-:W-:Y:S02]  /*12430*/  IMAD.MOV.U32 R13, RZ, RZ, R4 ;  /* 0x000000ffff0d7224 */ /* 0x000fe400078e0004 */
[----:B------:R-:W-:Y:S02]  /*12440*/  IMAD.MOV.U32 R12, RZ, RZ, RZ ;  /* 0x000000ffff0c7224 */ /* 0x000fe400078e00ff */
[----:B------:R-:W-:Y:S02]  /*12450*/  IMAD.MOV.U32 R11, RZ, RZ, 0x1c1f ;  /* 0x00001c1fff0b7424 */ /* 0x000fe400078e00ff */
[----:B------:R-:W-:Y:S02]  /*12460*/  IMAD.MOV.U32 R15, RZ, RZ, -0x1 ;  /* 0xffffffffff0f7424 */ /* 0x000fe400078e00ff */
[----:B------:R-:W-:-:S07]  /*12470*/  IMAD.IADD R5, R10, 0x1, R5 ;  /* 0x000000010a057824 */ /* 0x000fce00078e0205 */
[----:B-----5:R-:W-:Y:S05]  /*12480*/  WARPSYNC.COLLECTIVE R15, `(.L_x_3766) ;  /* 0x000000000f087348 */ /* 0x020fea0003c00000 */
[----:B------:R0:W1:Y:S02]  /*12490*/  SHFL.IDX P6, R14, R13, R12, R11 ;  /* 0x0000000c0d0e7389 */ /* 0x00006400000c000b */
[----:B01---5:R-:W-:Y:S01]  /*124a0*/  ENDCOLLECTIVE ;  /* 0x000000000000791b */ /* 0x023fe20003800000 */
.L_x_3766:
[C---:B------:R-:W-:Y:S01]  /*124b0*/  VIADD R6, R5.reuse, 0x20 ;  /* 0x0000002005067836 */ /* 0x040fe20000000000 */
[----:B------:R-:W-:Y:S01]  /*124c0*/  ISETP.GE.AND P1, PT, R5, UR40, PT ;  /* 0x0000002805007c0c */ /* 0x000fe2000bf26270 */
[----:B------:R-:W-:Y:S02]  /*124d0*/  IMAD.MOV.U32 R13, RZ, RZ, R0 ;  /* 0x000000ffff0d7224 */ /* 0x000fe400078e0000 */
[----:B------:R-:W-:-:S10]  /*124e0*/  IMAD.MOV.U32 R2, RZ, RZ, R14 ;  /* 0x000000ffff027224 */ /* 0x000fd400078e000e */
[----:B------:R-:W-:Y:S05]  /*124f0*/  WARPSYNC.COLLECTIVE R15, `(.L_x_3767) ;  /* 0x000000000f087348 */ /* 0x000fea0003c00000 */
[----:B------:R0:W1:Y:S02]  /*12500*/  SHFL.IDX P6, R14, R13, R12, R11 ;  /* 0x0000000c0d0e7389 */ /* 0x00006400000c000b */
[----:B01----:R-:W-:Y:S01]  /*12510*/  ENDCOLLECTIVE ;  /* 0x000000000000791b */ /* 0x003fe20003800000 */
.L_x_3767:
        /* <DEDUP_REMOVED lines=8> */
.L_x_3768:
[----:B------:R-:W-:Y:S01]  /*125a0*/  @!PT LDS RZ, [RZ] ;  /* 0x00000000fffff984 */ /* 0x000fe20000000800 */
[----:B------:R-:W-:Y:S01]  /*125b0*/  @!PT LDS RZ, [RZ] ;  /* 0x00000000fffff984 */ /* 0x000fe20000000800 */
[----:B------:R-:W-:Y:S01]  /*125c0*/  @!PT LDS RZ, [RZ] ;  /* 0x00000000fffff984 */ /* 0x000fe20000000800 */
[----:B------:R0:W-:Y:S04]  /*125d0*/  @!P1 LDGSTS.E.BYPASS.LTC128B.128 [R8+0x1e200], desc[UR48][R2.64], !P3 ;  /* 0x1e20000002089fae */ /* 0x0001e8000d901d70 */
[----:B------:R0:W-:Y:S04]  /*125e0*/  @!P1 LDGSTS.E.BYPASS.LTC128B.128 [R8+0x20200], desc[UR48][R2.64+0x40], !P4 ;  /* 0x2020004002089fae */ /* 0x0001e8000e101d70 */
[----:B------:R0:W-:Y:S01]  /*125f0*/  @!P1 LDGSTS.E.BYPASS.LTC128B.128 [R8+0x22200], desc[UR48][R2.64+0x80], !P5 ;  /* 0x2220008002089fae */ /* 0x0001e2000e901d70 */
[----:B------:R-:W-:Y:S01]  /*12600*/  ISETP.GE.AND P1, PT, R6, UR40, PT ;  /* 0x0000002806007c0c */ /* 0x000fe2000bf26270 */
[----:B------:R-:W-:Y:S01]  /*12610*/  IMAD.MOV.U32 R13, RZ, RZ, R0 ;  /* 0x000000ffff0d7224 */ /* 0x000fe200078e0000 */
[----:B------:R-:W-:-:S11]  /*12620*/  MOV R6, R14 ;  /* 0x0000000e00067202 */ /* 0x000fd60000000f00 */
[----:B0-----:R-:W-:Y:S05]  /*12630*/  WARPSYNC.COLLECTIVE R15, `(.L_x_3769) ;  /* 0x000000000f087348 */ /* 0x001fea0003c00000 */
[----:B------:R1:W2:Y:S02]  /*12640*/  SHFL.IDX P6, R14, R13, R12, R11 ;  /* 0x0000000c0d0e7389 */ /* 0x0002a400000c000b */
[----:B012---:R-:W-:Y:S01]  /*12650*/  ENDCOLLECTIVE ;  /* 0x000000000000791b */ /* 0x007fe20003800000 */
.L_x_3769:
[----:B------:R-:W-:Y:S02]  /*12660*/  IMAD.MOV.U32 R13, RZ, RZ, R4 ;  /* 0x000000ffff0d7224 */ /* 0x000fe400078e0004 */
[----:B------:R-:W-:Y:S01]  /*12670*/  IMAD.MOV.U32 R12, RZ, RZ, 0x2 ;  /* 0x00000002ff0c7424 */ /* 0x000fe200078e00ff */
[----:B------:R-:W-:-:S05]  /*12680*/  @!P1 IADD3 R14, P0, R36, R14, RZ ;  /* 0x0000000e240e9210 */ /* 0x000fca0007f1e0ff */
[----:B------:R-:W-:-:S08]  /*12690*/  @!P1 IMAD.MOV.U32 R2, RZ, RZ, R14 ;  /* 0x000000ffff029224 */ /* 0x000fd000078e000e */
[----:B------:R-:W-:Y:S05]  /*126a0*/  WARPSYNC.COLLECTIVE R15, `(.L_x_3770) ;  /* 0x000000000f087348 */ /* 0x000fea0003c00000 */
[----:B------:R0:W1:Y:S02]  /*126b0*/  SHFL.IDX P6, R14, R13, R12, R11 ;  /* 0x0000000c0d0e7389 */ /* 0x00006400000c000b */
[----:B01----:R-:W-:Y:S01]  /*126c0*/  ENDCOLLECTIVE ;  /* 0x000000000000791b */ /* 0x003fe20003800000 */
.L_x_3770:
        /* <DEDUP_REMOVED lines=8> */
[----:B------:R0:W-:Y:S04]  /*12750*/  @!P1 LDGSTS.E.BYPASS.LTC128B.128 [R8+0x20a00], desc[UR48][R2.64+0x40], !P4 ;  /* 0x20a0004002089fae */ /* 0x0001e8000e101d70 */
[----:B------:R0:W-:Y:S01]  /*12760*/  @!P1 LDGSTS.E.BYPASS.LTC128B.128 [R8+0x22a00], desc[UR48][R2.64+0x80], !P5 ;  /* 0x22a0008002089fae */ /* 0x0001e2000e901d70 */
[----:B------:R-:W-:Y:S01]  /*12770*/  ISETP.GE.AND P1, PT, R6, UR40, PT ;  /* 0x0000002806007c0c */ /* 0x000fe2000bf26270 */
[----:B------:R-:W-:-:S12]  /*12780*/  IMAD.MOV.U32 R6, RZ, RZ, R14 ;  /* 0x000000ffff067224 */ /* 0x000fd800078e000e */
[----:B0-----:R-:W-:Y:S05]  /*12790*/  WARPSYNC.COLLECTIVE R15, `(.L_x_3771) ;  /* 0x000000000f087348 */ /* 0x001fea0003c00000 */
[----:B------:R1:W2:Y:S02]  /*127a0*/  SHFL.IDX P6, R14, R13, R12, R11 ;  /* 0x0000000c0d0e7389 */ /* 0x0002a400000c000b */
[----:B012---:R-:W-:Y:S01]  /*127b0*/  ENDCOLLECTIVE ;  /* 0x000000000000791b */ /* 0x007fe20003800000 */
.L_x_3771:
[----:B------:R-:W-:Y:S01]  /*127c0*/  IMAD.MOV.U32 R13, RZ, RZ, R4 ;  /* 0x000000ffff0d7224 */ /* 0x000fe200078e0004 */
[----:B------:R-:W-:Y:S02]  /*127d0*/  MOV R12, 0x3 ;  /* 0x00000003000c7802 */ /* 0x000fe40000000f00 */
[----:B------:R-:W-:-:S05]  /*127e0*/  @!P1 IADD3 R14, P0, R36, R14, RZ ;  /* 0x0000000e240e9210 */ /* 0x000fca0007f1e0ff */
[----:B------:R-:W-:-:S08]  /*127f0*/  @!P1 IMAD.MOV.U32 R2, RZ, RZ, R14 ;  /* 0x000000ffff029224 */ /* 0x000fd000078e000e */
[----:B------:R-:W-:Y:S05]  /*12800*/  WARPSYNC.COLLECTIVE R15, `(.L_x_3772) ;  /* 0x000000000f087348 */ /* 0x000fea0003c00000 */
[----:B------:R0:W1:Y:S02]  /*12810*/  SHFL.IDX P6, R14, R13, R12, R11 ;  /* 0x0000000c0d0e7389 */ /* 0x00006400000c000b */
[----:B01----:R-:W-:Y:S01]  /*12820*/  ENDCOLLECTIVE ;  /* 0x000000000000791b */ /* 0x003fe20003800000 */
.L_x_3772:
[----:B------:R-:W-:-:S04]  /*12830*/  @!P1 IMAD.X R7, RZ, RZ, R6, P0 ;  /* 0x000000ffff079224 */ /* 0x000fc800000e0606 */
        /* <DEDUP_REMOVED lines=8> */
[----:B------:R-:W-:-:S07]  /*128c0*/  IMAD.MOV.U32 R6, RZ, RZ, R14 ;  /* 0x000000ffff067224 */ /* 0x000fce00078e000e */
[----:B0-----:R-:W-:Y:S05]  /*128d0*/  WARPSYNC.COLLECTIVE R15, `(.L_x_3773) ;  /* 0x000000000f087348 */ /* 0x001fea0003c00000 */
[----:B------:R1:W2:Y:S02]  /*128e0*/  SHFL.IDX P6, R14, R13, R12, R11 ;  /* 0x0000000c0d0e7389 */ /* 0x0002a400000c000b */
[----:B012---:R-:W-:Y:S01]  /*128f0*/  ENDCOLLECTIVE ;  /* 0x000000000000791b */ /* 0x007fe20003800000 */
.L_x_3773:
[----:B------:R-:W-:Y:S05]  /*12900*/  BRA `(.L_x_3774) ;  /* 0xffffffbc00707947 */ /* 0x000fea000383ffff */
.L_x_3693:
[----:B0-----:R0:W1:Y:S02]  /*12910*/  SYNCS.PHASECHK.TRANS64.TRYWAIT P0, [R29+URZ+0x33420], R0 ;  /* 0x033420001d0075a7 */ /* 0x001064000800017f */
[----:B-1----:R-:W-:Y:S05]  /*12920*/  @!P0 NANOSLEEP.SYNCS 0x989680 ;  /* 0x009896800000895d */ /* 0x002fea0003900000 */
[----:B------:R-:W1:Y:S02]  /*12930*/  @!P0 SYNCS.PHASECHK.TRANS64 P0, [R29+URZ+0x33420], R0 ;  /* 0x033420001d0085a7 */ /* 0x000e64000800007f */
[----:B-1----:R-:W-:Y:S05]  /*12940*/  @!P0 BRA `(.L_x_3693) ;  /* 0xfffffffc00f08947 */ /* 0x002fea000383ffff */
[----:B------:R-:W-:Y:S05]  /*12950*/  BRA `(.L_x_3775) ;  /* 0xffffffbc00ac7947 */ /* 0x000fea000383ffff */
.L_x_3697:
[----:B0-----:R0:W1:Y:S02]  /*12960*/  SYNCS.PHASECHK.TRANS64.TRYWAIT P0, [R4+URZ+0x33480], R28 ;  /* 0x0334801c040075a7 */ /* 0x001064000800017f */
[----:B-1----:R-:W-:Y:S05]  /*12970*/  @!P0 NANOSLEEP.SYNCS 0x989680 ;  /* 0x009896800000895d */ /* 0x002fea0003900000 */
[----:B------:R-:W1:Y:S02]  /*12980*/  @!P0 SYNCS.PHASECHK.TRANS64 P0, [R4+URZ+0x33480], R28 ;  /* 0x0334801c040085a7 */ /* 0x000e64000800007f */
[----:B-1----:R-:W-:Y:S05]  /*12990*/  @!P0 BRA `(.L_x_3697) ;  /* 0xfffffffc00f08947 */ /* 0x002fea000383ffff */
[----:B------:R-:W-:Y:S05]  /*129a0*/  BRA `(.L_x_3776) ;  /* 0xffffffc000b87947 */ /* 0x000fea000383ffff */
.L_x_3698:
        /* <DEDUP_REMOVED lines=8> */
.L_x_3778:
[----:B------:R-:W-:Y:S05]  /*12a30*/  BSYNC B0 ;  /* 0x0000000000007941 */ /* 0x000fea0003800000 */
.L_x_3777:
        /* <DEDUP_REMOVED lines=8> */
.L_x_3779:
[----:B------:R-:W-:Y:S02]  /*12ac0*/  IMAD.MOV.U32 R13, RZ, RZ, R10 ;  /* 0x000000ffff0d7224 */ /* 0x000fe400078e000a */
[----:B------:R-:W-:Y:S02]  /*12ad0*/  IMAD.MOV.U32 R12, RZ, RZ, 0x1 ;  /* 0x00000001ff0c7424 */ /* 0x000fe400078e00ff */
[----:B------:R-:W-:-:S07]  /*12ae0*/  IMAD.MOV.U32 R2, RZ, RZ, R14 ;  /* 0x000000ffff027224 */ /* 0x000fce00078e000e */
[----:B------:R-:W-:Y:S05]  /*12af0*/  WARPSYNC.COLLECTIVE R15, `(.L_x_3780) ;  /* 0x000000000f087348 */ /* 0x000fea0003c00000 */
[----:B------:R0:W1:Y:S02]  /*12b00*/  SHFL.IDX P6, R14, R13, R12, R11 ;  /* 0x0000000c0d0e7389 */ /* 0x00006400000c000b */
[----:B01----:R-:W-:Y:S01]  /*12b10*/  ENDCOLLECTIVE ;  /* 0x000000000000791b */ /* 0x003fe20003800000 */
.L_x_3780:
[----:B------:R-:W-:-:S05]  /*12b20*/  IADD3 R2, P0, R36, R2, RZ ;  /* 0x0000000224027210 */ /* 0x000fca0007f1e0ff */
[----:B------:R-:W-:Y:S01]  /*12b30*/  IMAD.X R3, RZ, RZ, R0, P0 ;  /* 0x000000ffff037224 */ /* 0x000fe200000e0600 */
[----:B------:R-:W-:Y:S01]  /*12b40*/  IADD3 R0, R35, UR41, RZ ;  /* 0x0000002923007c10 */ /* 0x000fe2000fffe0ff */
[----:B------:R-:W-:-:S04]  /*12b50*/  IMAD.MOV.U32 R13, RZ, RZ, R9 ;  /* 0x000000ffff0d7224 */ /* 0x000fc800078e0009 */
[----:B------:R-:W-:Y:S01]  /*12b60*/  @!PT LDS RZ, [RZ] ;  /* 0x00000000fffff984 */ /* 0x000fe20000000800 */
[----:B------:R-:W-:Y:S01]  /*12b70*/  @!PT LDS RZ, [RZ] ;  /* 0x00000000fffff984 */ /* 0x000fe20000000800 */
[----:B------:R-:W-:Y:S01]  /*12b80*/  @!PT LDS RZ, [RZ] ;  /* 0x00000000fffff984 */ /* 0x000fe20000000800 */
[----:B------:R-:W-:Y:S04]  /*12b90*/  LDGSTS.E.BYPASS.LTC128B.128 [R0+0xf200], desc[UR48][R2.64], !P4 ;  /* 0x0f20000002007fae */ /* 0x000fe8000e101d70 */
[----:B------:R-:W-:Y:S04]  /*12ba0*/  LDGSTS.E.BYPASS.LTC128B.128 [R0+0x11a00], desc[UR48][R2.64+0x40], !P3 ;  /* 0x11a0004002007fae */ /* 0x000fe8000d901d70 */
[----:B------:R0:W-:Y:S02]  /*12bb0*/  LDGSTS.E.BYPASS.LTC128B.128 [R0+0x14200], desc[UR48][R2.64+0x80], !P1 ;  /* 0x1420008002007fae */ /* 0x0001e4000c901d70 */
[----:B0-----:R-:W-:-:S07]  /*12bc0*/  IMAD.MOV.U32 R3, RZ, RZ, R14 ;  /* 0x000000ffff037224 */ /* 0x001fce00078e000e */
[----:B------:R-:W-:Y:S05]  /*12bd0*/  WARPSYNC.COLLECTIVE R15, `(.L_x_3781) ;  /* 0x000000000f087348 */ /* 0x000fea0003c00000 */
[----:B------:R0:W1:Y:S02]  /*12be0*/  SHFL.IDX P6, R14, R13, R12, R11 ;  /* 0x0000000c0d0e7389 */ /* 0x00006400000c000b */
[----:B01----:R-:W-:Y:S01]  /*12bf0*/  ENDCOLLECTIVE ;  /* 0x000000000000791b */ /* 0x003fe20003800000 */
.L_x_3781:
[----:B------:R-:W-:Y:S02]  /*12c00*/  IMAD.MOV.U32 R13, RZ, RZ, R10 ;  /* 0x000000ffff0d7224 */ /* 0x000fe400078e000a */
[----:B------:R-:W-:Y:S02]  /*12c10*/  IMAD.MOV.U32 R12, RZ, RZ, 0x2 ;  /* 0x00000002ff0c7424 */ /* 0x000fe400078e00ff */
[----:B------:R-:W-:-:S07]  /*12c20*/  IMAD.MOV.U32 R2, RZ, RZ, R14 ;  /* 0x000000ffff027224 */ /* 0x000fce00078e000e */
[----:B------:R-:W-:Y:S05]  /*12c30*/  WARPSYNC.COLLECTIVE R15, `(.L_x_3782) ;  /* 0x000000000f087348 */ /* 0x000fea0003c00000 */
[----:B------:R0:W1:Y:S02]  /*12c40*/  SHFL.IDX P6, R14, R13, R12, R11 ;  /* 0x0000000c0d0e7389 */ /* 0x00006400000c000b */
[----:B01----:R-:W-:Y:S01]  /*12c50*/  ENDCOLLECTIVE ;  /* 0x000000000000791b */ /* 0x003fe20003800000 */
.L_x_3782:
        /* <DEDUP_REMOVED lines=13> */
.L_x_3783:
[----:B------:R-:W-:Y:S01]  /*12d30*/  IMAD.MOV.U32 R13, RZ, RZ, R10 ;  /* 0x000000ffff0d7224 */ /* 0x000fe200078e000a */
[----:B------:R-:W-:Y:S01]  /*12d40*/  MOV R12, 0x3 ;  /* 0x00000003000c7802 */ /* 0x000fe20000000f00 */
[----:B------:R-:W-:-:S07]  /*12d50*/  IMAD.MOV.U32 R2, RZ, RZ, R14 ;  /* 0x000000ffff027224 */ /* 0x000fce00078e000e */
[----:B------:R-:W-:Y:S05]  /*12d60*/  WARPSYNC.COLLECTIVE R15, `(.L_x_3784) ;  /* 0x000000000f087348 */ /* 0x000fea0003c00000 */
[----:B------:R0:W1:Y:S02]  /*12d70*/  SHFL.IDX P6, R14, R13, R12, R11 ;  /* 0x0000000c0d0e7389 */ /* 0x00006400000c000b */
[----:B01----:R-:W-:Y:S01]  /*12d80*/  ENDCOLLECTIVE ;  /* 0x000000000000791b */ /* 0x003fe20003800000 */
.L_x_3784:
        /* <DEDUP_REMOVED lines=13> */
.L_x_3785:
[----:B------:R-:W-:Y:S02]  /*12e60*/  IMAD.MOV.U32 R13, RZ, RZ, R20 ;  /* 0x000000ffff0d7224 */ /* 0x000fe400078e0014 */
[----:B------:R-:W-:Y:S02]  /*12e70*/  IMAD.MOV.U32 R12, RZ, RZ, RZ ;  /* 0x000000ffff0c7224 */ /* 0x000fe400078e00ff */
[----:B------:R-:W-:-:S07]  /*12e80*/  IMAD.MOV.U32 R2, RZ, RZ, R14 ;  /* 0x000000ffff027224 */ /* 0x000fce00078e000e */
[----:B------:R-:W-:Y:S05]  /*12e90*/  WARPSYNC.COLLECTIVE R15, `(.L_x_3786) ;  /* 0x000000000f087348 */ /* 0x000fea0003c00000 */
[----:B------:R0:W1:Y:S02]  /*12ea0*/  SHFL.IDX P6, R14, R13, R12, R11 ;  /* 0x0000000c0d0e7389 */ /* 0x00006400000c000b */
[----:B01----:R-:W-:Y:S01]  /*12eb0*/  ENDCOLLECTIVE ;  /* 0x000000000000791b */ /* 0x003fe20003800000 */
.L_x_3786:
        /* <DEDUP_REMOVED lines=13> */
.L_x_3787:
[----:B------:R-:W-:Y:S01]  /*12f90*/  IMAD.MOV.U32 R2, RZ, RZ, R14 ;  /* 0x000000ffff027224 */ /* 0x000fe200078e000e */
[----:B------:R-:W-:Y:S06]  /*12fa0*/  BRA `(.L_x_3788) ;  /* 0xffffffc0004c7947 */ /* 0x000fec000383ffff */
.L_x_3703:
[----:B---3--:R3:W4:Y:S02]  /*12fb0*/  SYNCS.PHASECHK.TRANS64.TRYWAIT P0, [R4+URZ+0x33440], R28 ;  /* 0x0334401c040075a7 */ /* 0x008724000800017f */
[----:B----4-:R-:W-:Y:S05]  /*12fc0*/  @!P0 NANOSLEEP.SYNCS 0x989680 ;  /* 0x009896800000895d */ /* 0x010fea0003900000 */
[----:B------:R-:W4:Y:S02]  /*12fd0*/  @!P0 SYNCS.PHASECHK.TRANS64 P0, [R4+URZ+0x33440], R28 ;  /* 0x0334401c040085a7 */ /* 0x000f24000800007f */
[----:B----4-:R-:W-:Y:S05]  /*12fe0*/  @!P0 BRA `(.L_x_3703) ;  /* 0xfffffffc00f08947 */ /* 0x010fea000383ffff */
[----:B------:R-:W-:Y:S05]  /*12ff0*/  BRA `(.L_x_3789) ;  /* 0xffffffc000a47947 */ /* 0x000fea000383ffff */
.L_x_3704:
        /* <DEDUP_REMOVED lines=8> */
.L_x_3791:
[----:B------:R-:W-:Y:S05]  /*13080*/  BSYNC B0 ;  /* 0x0000000000007941 */ /* 0x000fea0003800000 */
.L_x_3790:
[----:B------:R-:W-:Y:S01]  /*13090*/  IMAD.MOV.U32 R13, RZ, RZ, R20 ;  /* 0x000000ffff0d7224 */ /* 0x000fe200078e0014 */
[----:B------:R-:W-:Y:S01]  /*130a0*/  MOV R3, R14 ;  /* 0x0000000e00037202 */ /* 0x000fe20000000f00 */
[----:B------:R-:W-:Y:S02]  /*130b0*/  IMAD.MOV.U32 R12, RZ, RZ, RZ ;  /* 0x000000ffff0c7224 */ /* 0x000fe400078e00ff */
[----:B------:R-:W-:Y:S02]  /*130c0*/  IMAD.MOV.U32 R11, RZ, RZ, 0x1c1f ;  /* 0x00001c1fff0b7424 */ /* 0x000fe400078e00ff */
[----:B------:R-:W-:-:S07]  /*130d0*/  IMAD.MOV.U32 R15, RZ, RZ, -0x1 ;  /* 0xffffffffff0f7424 */ /* 0x000fce00078e00ff */
[----:B------:R-:W-:Y:S05]  /*130e0*/  WARPSYNC.COLLECTIVE R15, `(.L_x_3792) ;  /* 0x000000000f087348 */ /* 0x000fea0003c00000 */
[----:B------:R0:W1:Y:S02]  /*130f0*/  SHFL.IDX P6, R14, R13, R12, R11 ;  /* 0x0000000c0d0e7389 */ /* 0x00006400000c000b */
[----:B01----:R-:W-:Y:S01]  /*13100*/  ENDCOLLECTIVE ;  /* 0x000000000000791b */ /* 0x003fe20003800000 */
.L_x_3792:
[----:B------:R-:W-:Y:S02]  /*13110*/  IMAD.MOV.U32 R13, RZ, RZ, R21 ;  /* 0x000000ffff0d7224 */ /* 0x000fe400078e0015 */
[----:B------:R-:W-:Y:S01]  /*13120*/  IMAD.MOV.U32 R12, RZ, RZ, 0x1 ;  /* 0x00000001ff0c7424 */ /* 0x000fe200078e00ff */
[----:B------:R-:W-:-:S13]  /*13130*/  IADD3 R2, P0, R36, R14, RZ ;  /* 0x0000000e24027210 */ /* 0x000fda0007f1e0ff */
[----:B------:R-:W-:Y:S05]  /*13140*/  WARPSYNC.COLLECTIVE R15, `(.L_x_3793) ;  /* 0x000000000f087348 */ /* 0x000fea0003c00000 */
[----:B------:R0:W1:Y:S02]  /*13150*/  SHFL.IDX P6, R14, R13, R12, R11 ;  /* 0x0000000c0d0e7389 */ /* 0x00006400000c000b */
[----:B01----:R-:W-:Y:S01]  /*13160*/  ENDCOLLECTIVE ;  /* 0x000000000000791b */ /* 0x003fe20003800000 */
.L_x_3793:
[----:B------:R-:W-:-:S05]  /*13170*/  IMAD.X R3, RZ, RZ, R3, P0 ;  /* 0x000000ffff037224 */ /* 0x000fca00000e0603 */
[----:B------:R-:W-:Y:S01]  /*13180*/  @!PT LDS RZ, [RZ] ;  /* 0x00000000fffff984 */ /* 0x000fe20000000800 */
[----:B------:R-:W-:Y:S01]  /*13190*/  @!PT LDS RZ, [RZ] ;  /* 0x00000000fffff984 */ /* 0x000fe20000000800 */
[----:B------:R-:W-:Y:S01]  /*131a0*/  @!PT LDS RZ, [RZ] ;  /* 0x00000000fffff984 */ /* 0x000fe20000000800 */
[----:B------:R-:W-:Y:S04]  /*131b0*/  LDGSTS.E.BYPASS.LTC128B.128 [R0+0x24200], desc[UR48][R2.64], !P4 ;  /* 0x2420000002007fae */ /* 0x000fe8000e101d70 */
[----:B------:R-:W-:Y:S01]  /*131c0*/  LDGSTS.E.BYPASS.LTC128B.128 [R0+0x26a00], desc[UR48][R2.64+0x40], !P3 ;  /* 0x26a0004002007fae */ /* 0x000fe2000d901d70 */
[----:B------:R-:W-:-:S03]  /*131d0*/  IMAD.MOV.U32 R13, RZ, RZ, R20 ;  /* 0x000000ffff0d7224 */ /* 0x000fc600078e0014 */
[----:B------:R0:W-:Y:S02]  /*131e0*/  LDGSTS.E.BYPASS.LTC128B.128 [R0+0x29200], desc[UR48][R2.64+0x80], !P1 ;  /* 0x2920008002007fae */ /* 0x0001e4000c901d70 */
[----:B0-----:R-:W-:-:S07]  /*131f0*/  IMAD.MOV.U32 R3, RZ, RZ, R14 ;  /* 0x000000ffff037224 */ /* 0x001fce00078e000e */
[----:B------:R-:W-:Y:S05]  /*13200*/  WARPSYNC.COLLECTIVE R15, `(.L_x_3794) ;  /* 0x000000000f087348 */ /* 0x000fea0003c00000 */
[----:B------:R0:W1:Y:S02]  /*13210*/  SHFL.IDX P6, R14, R13, R12, R11 ;  /* 0x0000000c0d0e7389 */ /* 0x00006400000c000b */
[----:B01----:R-:W-:Y:S01]  /*13220*/  ENDCOLLECTIVE ;  /* 0x000000000000791b */ /* 0x003fe20003800000 */
.L_x_3794:
[----:B------:R-:W-:Y:S02]  /*13230*/  IMAD.MOV.U32 R13, RZ, RZ, R21 ;  /* 0x000000ffff0d7224 */ /* 0x000fe400078e0015 */
[----:B------:R-:W-:Y:S01]  /*13240*/  IMAD.MOV.U32 R12, RZ, RZ, 0x2 ;  /* 0x00000002ff0c7424 */ /* 0x000fe200078e00ff */
[----:B------:R-:W-:-:S13]  /*13250*/  IADD3 R2, P0, R36, R14, RZ ;  /* 0x0000000e24027210 */ /* 0x000fda0007f1e0ff */
[----:B------:R-:W-:Y:S05]  /*13260*/  WARPSYNC.COLLECTIVE R15, `(.L_x_3795) ;  /* 0x000000000f087348 */ /* 0x000fea0003c00000 */
[----:B------:R0:W1:Y:S02]  /*13270*/  SHFL.IDX P6, R14, R13, R12, R11 ;  /* 0x0000000c0d0e7389 */ /* 0x00006400000c000b */
[----:B01----:R-:W-:Y:S01]  /*13280*/  ENDCOLLECTIVE ;  /* 0x000000000000791b */ /* 0x003fe20003800000 */
.L_x_3795:
[----:B------:R-:W-:-:S05]  /*13290*/  IMAD.X R3, RZ, RZ, R3, P0 ;  /* 0x000000ffff037224 */ /* 0x000fca00000e0603 */
[----:B------:R-:W-:Y:S01]  /*132a0*/  @!PT LDS RZ, [RZ] ;  /* 0x00000000fffff984 */ /* 0x000fe20000000800 */
[----:B------:R-:W-:Y:S01]  /*132b0*/  @!PT LDS RZ, [RZ] ;  /* 0x00000000fffff984 */ /* 0x000fe20000000800 */
[----:B------:R-:W-:Y:S01]  /*132c0*/  @!PT LDS RZ, [RZ] ;  /* 0x00000000fffff984 */ /* 0x000fe20000000800 */
[----:B------:R-:W-:Y:S04]  /*132d0*/  LDGSTS.E.BYPASS.LTC128B.128 [R0+0x24a00], desc[UR48][R2.64], !P4 ;  /* 0x24a0000002007fae */ /* 0x000fe8000e101d70 */
[----:B------:R-:W-:Y:S01]  /*132e0*/  LDGSTS.E.BYPASS.LTC128B.128 [R0+0x27200], desc[UR48][R2.64+0x40], !P3 ;  /* 0x2720004002007fae */ /* 0x000fe2000d901d70 */
[----:B------:R-:W-:-:S03]  /*132f0*/  MOV R13, R20 ;  /* 0x00000014000d7202 */ /* 0x000fc60000000f00 */
[----:B------:R0:W-:Y:S02]  /*13300*/  LDGSTS.E.BYPASS.LTC128B.128 [R0+0x29a00], desc[UR48][R2.64+0x80], !P1 ;  /* 0x29a0008002007fae */ /* 0x0001e4000c901d70 */
[----:B0-----:R-:W-:-:S07]  /*13310*/  IMAD.MOV.U32 R3, RZ, RZ, R14 ;  /* 0x000000ffff037224 */ /* 0x001fce00078e000e */
[----:B------:R-:W-:Y:S05]  /*13320*/  WARPSYNC.COLLECTIVE R15, `(.L_x_3796) ;  /* 0x000000000f087348 */ /* 0x000fea0003c00000 */
[----:B------:R0:W1:Y:S02]  /*13330*/  SHFL.IDX P6, R14, R13, R12, R11 ;  /* 0x0000000c0d0e7389 */ /* 0x00006400000c000b */
[----:B01----:R-:W-:Y:S01]  /*13340*/  ENDCOLLECTIVE ;  /* 0x000000000000791b */ /* 0x003fe20003800000 */
.L_x_3796:
[----:B------:R-:W-:Y:S02]  /*13350*/  IMAD.MOV.U32 R13, RZ, RZ, R21 ;  /* 0x000000ffff0d7224 */ /* 0x000fe400078e0015 */
[----:B------:R-:W-:Y:S02]  /*13360*/  IMAD.MOV.U32 R12, RZ, RZ, 0x3 ;  /* 0x00000003ff0c7424 */ /* 0x000fe400078e00ff */
[----:B------:R-:W-:-:S07]  /*13370*/  IMAD.MOV.U32 R2, RZ, RZ, R14 ;  /* 0x000000ffff027224 */ /* 0x000fce00078e000e */
[----:B------:R-:W-:Y:S05]  /*13380*/  WARPSYNC.COLLECTIVE R15, `(.L_x_3797) ;  /* 0x000000000f087348 */ /* 0x000fea0003c00000 */
[----:B------:R0:W1:Y:S02]  /*13390*/  SHFL.IDX P6, R14, R13, R12, R11 ;  /* 0x0000000c0d0e7389 */ /* 0x00006400000c000b */
[----:B01----:R-:W-:Y:S01]  /*133a0*/  ENDCOLLECTIVE ;  /* 0x000000000000791b */ /* 0x003fe20003800000 */
.L_x_3797:
        /* <DEDUP_REMOVED lines=13> */
.L_x_3798:
[----:B------:R-:W-:Y:S02]  /*13480*/  IMAD.MOV.U32 R13, RZ, RZ, R25 ;  /* 0x000000ffff0d7224 */ /* 0x000fe400078e0019 */
[----:B------:R-:W-:Y:S02]  /*13490*/  IMAD.MOV.U32 R12, RZ, RZ, RZ ;  /* 0x000000ffff0c7224 */ /* 0x000fe400078e00ff */
[----:B------:R-:W-:-:S07]  /*134a0*/  IMAD.MOV.U32 R2, RZ, RZ, R14 ;  /* 0x000000ffff027224 */ /* 0x000fce00078e000e */
[----:B------:R-:W-:Y:S05]  /*134b0*/  WARPSYNC.COLLECTIVE R15, `(.L_x_3799) ;  /* 0x000000000f087348 */ /* 0x000fea0003c00000 */
[----:B------:R0:W1:Y:S02]  /*134c0*/  SHFL.IDX P6, R14, R13, R12, R11 ;  /* 0x0000000c0d0e7389 */ /* 0x00006400000c000b */
[----:B01----:R-:W-:Y:S01]  /*134d0*/  ENDCOLLECTIVE ;  /* 0x000000000000791b */ /* 0x003fe20003800000 */
.L_x_3799:
        /* <DEDUP_REMOVED lines=13> */
.L_x_3800:
[----:B------:R-:W-:Y:S05]  /*135b0*/  BRA `(.L_x_3801) ;  /* 0xffffffc000347947 */ /* 0x000fea000383ffff */
.L_x_3709:
[----:B0-----:R0:W1:Y:S02]  /*135c0*/  SYNCS.PHASECHK.TRANS64.TRYWAIT P1, [R2+URZ+0x33470], R3 ;  /* 0x03347003020075a7 */ /* 0x001064000802017f */
[----:B-1----:R-:W-:Y:S05]  /*135d0*/  @!P1 NANOSLEEP.SYNCS 0x989680 ;  /* 0x009896800000995d */ /* 0x002fea0003900000 */
[----:B------:R-:W1:Y:S02]  /*135e0*/  @!P1 SYNCS.PHASECHK.TRANS64 P1, [R2+URZ+0x33470], R3 ;  /* 0x03347003020095a7 */ /* 0x000e64000802007f */
[----:B-1----:R-:W-:Y:S05]  /*135f0*/  @!P1 BRA `(.L_x_3709) ;  /* 0xfffffffc00f09947 */ /* 0x002fea000383ffff */
[----:B------:R-:W-:Y:S05]  /*13600*/  BRA `(.L_x_3802) ;  /* 0xffffffc000a07947 */ /* 0x000fea000383ffff */
.L_x_3711:
[----:B0-----:R0:W1:Y:S02]  /*13610*/  SYNCS.PHASECHK.TRANS64.TRYWAIT P1, [R2+URZ+0x33460], R3 ;  /* 0x03346003020075a7 */ /* 0x001064000802017f */
[----:B-1----:R-:W-:Y:S05]  /*13620*/  @!P1 NANOSLEEP.SYNCS 0x989680 ;  /* 0x009896800000995d */ /* 0x002fea0003900000 */
[----:B------:R-:W1:Y:S02]  /*13630*/  @!P1 SYNCS.PHASECHK.TRANS64 P1, [R2+URZ+0x33460], R3 ;  /* 0x03346003020095a7 */ /* 0x000e64000802007f */
[----:B-1----:R-:W-:Y:S05]  /*13640*/  @!P1 BRA `(.L_x_3711) ;  /* 0xfffffffc00f09947 */ /* 0x002fea000383ffff */
[----:B------:R-:W-:Y:S05]  /*13650*/  BRA `(.L_x_3803) ;  /* 0xffffffc000b07947 */ /* 0x000fea000383ffff */
.L_x_3717:
[----:B0-----:R0:W1:Y:S02]  /*13660*/  SYNCS.PHASECHK.TRANS64.TRYWAIT P1, [R2+URZ+0x33470], R3 ;  /* 0x03347003020075a7 */ /* 0x001064000802017f */
[----:B-1----:R-:W-:Y:S05]  /*13670*/  @!P1 NANOSLEEP.SYNCS 0x989680 ;  /* 0x009896800000995d */ /* 0x002fea0003900000 */
[----:B------:R-:W1:Y:S02]  /*13680*/  @!P1 SYNCS.PHASECHK.TRANS64 P1, [R2+URZ+0x33470], R3 ;  /* 0x03347003020095a7 */ /* 0x000e64000802007f */
[----:B-1----:R-:W-:Y:S05]  /*13690*/  @!P1 BRA `(.L_x_3717) ;  /* 0xfffffffc00f09947 */ /* 0x002fea000383ffff */
[----:B------:R-:W-:Y:S05]  /*136a0*/  BRA `(.L_x_3804) ;  /* 0xffffffcc00707947 */ /* 0x000fea000383ffff */
.L_x_3719:
[----:B0-----:R0:W1:Y:S02]  /*136b0*/  SYNCS.PHASECHK.TRANS64.TRYWAIT P1, [R2+URZ+0x33460], R5 ;  /* 0x03346005020075a7 */ /* 0x001064000802017f */
[----:B-1----:R-:W-:Y:S05]  /*136c0*/  @!P1 NANOSLEEP.SYNCS 0x989680 ;  /* 0x009896800000995d */ /* 0x002fea0003900000 */
[----:B------:R-:W1:Y:S02]  /*136d0*/  @!P1 SYNCS.PHASECHK.TRANS64 P1, [R2+URZ+0x33460], R5 ;  /* 0x03346005020095a7 */ /* 0x000e64000802007f */
[----:B-1----:R-:W-:Y:S05]  /*136e0*/  @!P1 BRA `(.L_x_3719) ;  /* 0xfffffffc00f09947 */ /* 0x002fea000383ffff */
[----:B------:R-:W-:Y:S05]  /*136f0*/  BRA `(.L_x_3805) ;  /* 0xffffffcc00847947 */ /* 0x000fea000383ffff */
.L_x_3723:
[----:B0-----:R0:W1:Y:S02]  /*13700*/  SYNCS.PHASECHK.TRANS64.TRYWAIT P0, [R5+URZ+0x33420], R0 ;  /* 0x03342000050075a7 */ /* 0x001064000800017f */
[----:B-1----:R-:W-:Y:S05]  /*13710*/  @!P0 NANOSLEEP.SYNCS 0x989680 ;  /* 0x009896800000895d */ /* 0x002fea0003900000 */
[----:B------:R-:W1:Y:S02]  /*13720*/  @!P0 SYNCS.PHASECHK.TRANS64 P0, [R5+URZ+0x33420], R0 ;  /* 0x03342000050085a7 */ /* 0x000e64000800007f */
[----:B-1----:R-:W-:Y:S05]  /*13730*/  @!P0 BRA `(.L_x_3723) ;  /* 0xfffffffc00f08947 */ /* 0x002fea000383ffff */
[----:B------:R-:W-:Y:S05]  /*13740*/  BRA `(.L_x_3806) ;  /* 0xffffffd800547947 */ /* 0x000fea000383ffff */
.L_x_3727:
[----:B0-----:R0:W1:Y:S02]  /*13750*/  SYNCS.PHASECHK.TRANS64.TRYWAIT P1, [R3+URZ+0x33440], R2 ;  /* 0x03344002030075a7 */ /* 0x001064000802017f */
[----:B-1----:R-:W-:Y:S05]  /*13760*/  @!P1 NANOSLEEP.SYNCS 0x989680 ;  /* 0x009896800000995d */ /* 0x002fea0003900000 */
[----:B------:R-:W1:Y:S02]  /*13770*/  @!P1 SYNCS.PHASECHK.TRANS64 P1, [R3+URZ+0x33440], R2 ;  /* 0x03344002030095a7 */ /* 0x000e64000802007f */
[----:B-1----:R-:W-:Y:S05]  /*13780*/  @!P1 BRA `(.L_x_3727) ;  /* 0xfffffffc00f09947 */ /* 0x002fea000383ffff */
[----:B------:R-:W-:Y:S05]  /*13790*/  BRA `(.L_x_3807) ;  /* 0xffffffd800947947 */ /* 0x000fea000383ffff */
.L_x_3729:
[----:B-1----:R1:W2:Y:S02]  /*137a0*/  SYNCS.PHASECHK.TRANS64.TRYWAIT P1, [R5+URZ+0x33440], R0 ;  /* 0x03344000050075a7 */ /* 0x0022a4000802017f */
[----:B--2---:R-:W-:Y:S05]  /*137b0*/  @!P1 NANOSLEEP.SYNCS 0x989680 ;  /* 0x009896800000995d */ /* 0x004fea0003900000 */
[----:B------:R-:W2:Y:S02]  /*137c0*/  @!P1 SYNCS.PHASECHK.TRANS64 P1, [R5+URZ+0x33440], R0 ;  /* 0x03344000050095a7 */ /* 0x000ea4000802007f */
[----:B--2---:R-:W-:Y:S05]  /*137d0*/  @!P1 BRA `(.L_x_3729) ;  /* 0xfffffffc00f09947 */ /* 0x004fea000383ffff */
[----:B------:R-:W-:Y:S05]  /*137e0*/  BRA `(.L_x_3808) ;  /* 0xffffffd800a07947 */ /* 0x000fea000383ffff */
.L_x_3731:
[----:B--2---:R2:W3:Y:S02]  /*137f0*/  SYNCS.PHASECHK.TRANS64.TRYWAIT P1, [R3+URZ+0x33460], R2 ;  /* 0x03346002030075a7 */ /* 0x0044e4000802017f */
[----:B---3--:R-:W-:Y:S05]  /*13800*/  @!P1 NANOSLEEP.SYNCS 0x989680 ;  /* 0x009896800000995d */ /* 0x008fea0003900000 */
[----:B------:R-:W3:Y:S02]  /*13810*/  @!P1 SYNCS.PHASECHK.TRANS64 P1, [R3+URZ+0x33460], R2 ;  /* 0x03346002030095a7 */ /* 0x000ee4000802007f */
[----:B---3--:R-:W-:Y:S05]  /*13820*/  @!P1 BRA `(.L_x_3731) ;  /* 0xfffffffc00f09947 */ /* 0x008fea000383ffff */
[----:B------:R-:W-:Y:S05]  /*13830*/  BRA `(.L_x_3809) ;  /* 0xffffffd8009c7947 */ /* 0x000fea000383ffff */
.L_x_3733:
[----:B---3--:R3:W4:Y:S02]  /*13840*/  SYNCS.PHASECHK.TRANS64.TRYWAIT P1, [R5+URZ+0x33460], R0 ;  /* 0x03346000050075a7 */ /* 0x008724000802017f */
[----:B----4-:R-:W-:Y:S05]  /*13850*/  @!P1 NANOSLEEP.SYNCS 0x989680 ;  /* 0x009896800000995d */ /* 0x010fea0003900000 */
[----:B------:R-:W4:Y:S02]  /*13860*/  @!P1 SYNCS.PHASECHK.TRANS64 P1, [R5+URZ+0x33460], R0 ;  /* 0x03346000050095a7 */ /* 0x000f24000802007f */
[----:B----4-:R-:W-:Y:S05]  /*13870*/  @!P1 BRA `(.L_x_3733) ;  /* 0xfffffffc00f09947 */ /* 0x010fea000383ffff */
[----:B------:R-:W-:Y:S05]  /*13880*/  BRA `(.L_x_3810) ;  /* 0xffffffd800987947 */ /* 0x000fea000383ffff */
.L_x_3735:
[----:B----4-:R4:W0:Y:S02]  /*13890*/  SYNCS.PHASECHK.TRANS64.TRYWAIT P1, [R3+URZ+0x33480], R2 ;  /* 0x03348002030075a7 */ /* 0x010824000802017f */
[----:B0-----:R-:W-:Y:S05]  /*138a0*/  @!P1 NANOSLEEP.SYNCS 0x989680 ;  /* 0x009896800000995d */ /* 0x001fea0003900000 */
[----:B------:R-:W0:Y:S02]  /*138b0*/  @!P1 SYNCS.PHASECHK.TRANS64 P1, [R3+URZ+0x33480], R2 ;  /* 0x03348002030095a7 */ /* 0x000e24000802007f */
[----:B0-----:R-:W-:Y:S05]  /*138c0*/  @!P1 BRA `(.L_x_3735) ;  /* 0xfffffffc00f09947 */ /* 0x001fea000383ffff */
[----:B------:R-:W-:Y:S05]  /*138d0*/  BRA `(.L_x_3811) ;  /* 0xffffffd800947947 */ /* 0x000fea000383ffff */
.L_x_3812:
        /* <DEDUP_REMOVED lines=10> */
.L_x_15834:


//--------------------- .text._ZN7cutlass13device_kernelIN5flash11enable_sm90INS1_16FlashAttnFwdSm90INS1_25CollectiveMainloopFwdSm90ILi2EN4cute5tupleIJNS5_1CILi1EEES8_S8_EEENS6_IJNS7_ILi128EEENS7_ILi160EEENS7_ILi192EEEEEELi192ENS_12float_e4m3_tEfNS_4arch4Sm90ELb0ELb0ELb1ELb1ELb1ELb0ELb0ELb1ELb1ELb1ELb0ELb0EEENS1_21CollectiveEpilogueFwdINS6_IJSA_SC_SB_EEES9_NS_10bfloat16_tESG_Li256ELb1ELb1ELb0ELb1EEENS1_36VarlenDynamicPersistentTileSchedulerILi128ELi160ELi256ELi128ELb0ELb1ELb1ELb0ELb1ELb1EEEEEEEEEvNT_6ParamsE --------------------------
	.section	.text._ZN7cutlass13device_kernelIN5flash11enable_sm90INS1_16FlashAttnFwdSm90INS1_25CollectiveMainloopFwdSm90ILi2EN4cute5tupleIJNS5_1CILi1EEES8_S8_EEENS6_IJNS7_ILi128EEENS7_ILi160EEENS7_ILi192EEEEEELi192ENS_12float_e4m3_tEfNS_4arch4Sm90ELb0ELb0ELb1ELb1ELb1ELb0ELb0ELb1ELb1ELb1ELb0ELb0EEENS1_21CollectiveEpilogueFwdINS6_IJSA_SC_SB_EEES9_NS_10bfloat16_tESG_Li256ELb1ELb1ELb0ELb1EEENS1_36VarlenDynamicPersistentTileSchedulerILi128ELi160ELi256ELi128ELb0ELb1ELb1ELb0ELb1ELb1EEEEEEEEEvNT_6ParamsE,"ax",@progbits
	.align	128
.text._ZN7cutlass13device_kernelIN5flash11enable_sm90INS1_16FlashAttnFwdSm90INS1_25CollectiveMainloopFwdSm90ILi2EN4cute5tupleIJNS5_1CILi1EEES8_S8_EEENS6_IJNS7_ILi128EEENS7_ILi160EEENS7_ILi192EEEEEELi192ENS_12float_e4m3_tEfNS_4arch4Sm90ELb0ELb0ELb1ELb1ELb1ELb0ELb0ELb1ELb1ELb1ELb0ELb0EEENS1_21CollectiveEpilogueFwdINS6_IJSA_SC_SB_EEES9_NS_10bfloat16_tESG_Li256ELb1ELb1ELb0ELb1EEENS1_36VarlenDynamicPersistentTileSchedulerILi128ELi160ELi256ELi128ELb0ELb1ELb1ELb0ELb1ELb1EEEEEEEEEvNT_6ParamsE:
        .type           _ZN7cutlass13device_kernelIN5flash11enable_sm90INS1_16FlashAttnFwdSm90INS1_25CollectiveMainloopFwdSm90ILi2EN4cute5tupleIJNS5_1CILi1EEES8_S8_EEENS6_IJNS7_ILi128EEENS7_ILi160EEENS7_ILi192EEEEEELi192ENS_12float_e4m3_tEfNS_4arch4Sm90ELb0ELb0ELb1ELb1ELb1ELb0ELb0ELb1ELb1ELb1ELb0ELb0EEENS1_21CollectiveEpilogueFwdINS6_IJSA_SC_SB_EEES9_NS_10bfloat16_tESG_Li256ELb1ELb1ELb0ELb1EEENS1_36VarlenDynamicPersistentTileSchedulerILi128ELi160ELi256ELi128ELb0ELb1ELb1ELb0ELb1ELb1EEEEEEEEEvNT_6ParamsE,@function
        .size           _ZN7cutlass13device_kernelIN5flash11enable_sm90INS1_16FlashAttnFwdSm90INS1_25CollectiveMainloopFwdSm90ILi2EN4cute5tupleIJNS5_1CILi1EEES8_S8_EEENS6_IJNS7_ILi128EEENS7_ILi160EEENS7_ILi192EEEEEELi192ENS_12float_e4m3_tEfNS_4arch4Sm90ELb0ELb0ELb1ELb1ELb1ELb0ELb0ELb1ELb1ELb1ELb0ELb0EEENS1_21CollectiveEpilogueFwdINS6_IJSA_SC_SB_EEES9_NS_10bfloat16_tESG_Li256ELb1ELb1ELb0ELb1EEENS1_36VarlenDynamicPersistentTileSchedulerILi128ELi160ELi256ELi128ELb0ELb1ELb1ELb0ELb1ELb1EEEEEEEEEvNT_6ParamsE,(.L_x_15835 - _ZN7cutlass13device_kernelIN5flash11enable_sm90INS1_16FlashAttnFwdSm90INS1_25CollectiveMainloopFwdSm90ILi2EN4cute5tupleIJNS5_1CILi1EEES8_S8_EEENS6_IJNS7_ILi128EEENS7_ILi160EEENS7_ILi192EEEEEELi192ENS_12float_e4m3_tEfNS_4arch4Sm90ELb0ELb0ELb1ELb1ELb1ELb0ELb0ELb1ELb1ELb1ELb0ELb0EEENS1_21CollectiveEpilogueFwdINS6_IJSA_SC_SB_EEES9_NS_10bfloat16_tESG_Li256ELb1ELb1ELb0ELb1EEENS1_36VarlenDynamicPersistentTileSchedulerILi128ELi160ELi256ELi128ELb0ELb1ELb1ELb0ELb1ELb1EEEEEEEEEvNT_6ParamsE)
        .other          _ZN7cutlass13device_kernelIN5flash11enable_sm90INS1_16FlashAttnFwdSm90INS1_25CollectiveMainloopFwdSm90ILi2EN4cute5tupleIJNS5_1CILi1EEES8_S8_EEENS6_IJNS7_ILi128EEENS7_ILi160EEENS7_ILi192EEEEEELi192ENS_12float_e4m3_tEfNS_4arch4Sm90ELb0ELb0ELb1ELb1ELb1ELb0ELb0ELb1ELb1ELb1ELb0ELb0EEENS1_21CollectiveEpilogueFwdINS6_IJSA_SC_SB_EEES9_NS_10bfloat16_tESG_Li256ELb1ELb1ELb0ELb1EEENS1_36VarlenDynamicPersistentTileSchedulerILi128ELi160ELi256ELi128ELb0ELb1ELb1ELb0ELb1ELb1EEEEEEEEEvNT_6ParamsE,@"STO_CUDA_ENTRY STV_DEFAULT"
_ZN7cutlass13device_kernelIN5flash11enable_sm90INS1_16FlashAttnFwdSm90INS1_25CollectiveMainloopFwdSm90ILi2EN4cute5tupleIJNS5_1CILi1EEES8_S8_EEENS6_IJNS7_ILi128EEENS7_ILi160EEENS7_ILi192EEEEEELi192ENS_12float_e4m3_tEfNS_4arch4Sm90ELb0ELb0ELb1ELb1ELb1ELb0ELb0ELb1ELb1ELb1ELb0ELb0EEENS1_21CollectiveEpilogueFwdINS6_IJSA_SC_SB_EEES9_NS_10bfloat16_tESG_Li256ELb1ELb1ELb0ELb1EEENS1_36VarlenDynamicPersistentTileSchedulerILi128ELi160ELi256ELi128ELb0ELb1ELb1ELb0ELb1ELb1EEEEEEEEEvNT_6ParamsE:
        /* <DEDUP_REMOVED lines=45> */
.L_x_3813:
        /* <DEDUP_REMOVED lines=22> */
.L_x_3814:
        /* <DEDUP_REMOVED lines=18> */
.L_x_3815:
        /* <DEDUP_REMOVED lines=22> */
.L_x_3816:
        /* <DEDUP_REMOVED lines=24> */
.L_x_3817:
        /* <DEDUP_REMOVED lines=8> */
.L_x_3819:
        /* <DEDUP_REMOVED lines=9> */
[----:B0-----:R-:W-:-:S04]  /*0940*/  LOP3.LUT R0, R2, 0xffffff80, RZ, 0xc0, !PT ;  /* 0xffffff8002007812 */ /* 0x001fc800078ec0ff */
        /* <DEDUP_REMOVED lines=8> */
[----:B------:R-:W-:Y:S01]  /*09d0*/  VIADD R228, R2, 0xffffff80 ;  /* 0xffffff8002e47836 */ /* 0x000fe20000000000 */
[----:B------:R-:W-:Y:S01]  /*09e0*/  R2UR UR5, R65 ;  /* 0x00000000410572ca */ /* 0x000fe200000e0000 */
[----:B------:R-:W-:Y:S01]  /*09f0*/  IMAD.MOV.U32 R222, RZ, RZ, -0x2 ;  /* 0xfffffffeffde7424 */ /* 0x000fe200078e00ff */
[----:B------:R-:W-:Y:S01]  /*0a00*/  R2UR UR46, R66 ;  /* 0x00000000422e72ca */ /* 0x000fe200000e0000 */
[----:B------:R-:W-:Y:S01]  /*0a10*/  ULOP3.LUT UR45, UR36, 0x1, URZ, 0xfc, !UPT ;  /* 0x00000001242d7892 */ /* 0x000fe2000f8efc3f */
[----:B------:R-:W-:Y:S01]  /*0a20*/  SHF.R.S32.HI R3, RZ, 0x1f, R228 ;  /* 0x0000001fff037819 */ /* 0x000fe200000114e4 */
[----:B------:R-:W-:Y:S01]  /*0a30*/  UMOV UR44, URZ ;  /* 0x0000003f002c7c82 */ /* 0x000fe20008000000 */
[----:B------:R-:W-:Y:S01]  /*0a40*/  UMOV UR43, URZ ;  /* 0x0000003f002b7c82 */ /* 0x000fe20008000000 */
[----:B------:R-:W-:Y:S01]  /*0a50*/  UMOV UR42, URZ ;  /* 0x0000003f002a7c82 */ /* 0x000fe20008000000 */
[CC--:B------:R-:W-:Y:S02]  /*0a60*/  LEA.HI R5, R3.reuse, R228.reuse, RZ, 0x7 ;  /* 0x000000e403057211 */ /* 0x0c0fe400078f38ff */
[----:B------:R-:W-:-:S02]  /*0a70*/  LEA.HI R0, R3, R228, RZ, 0x4 ;  /* 0x000000e403007211 */ /* 0x000fc400078f20ff */
[----:B------:R-:W-:Y:S02]  /*0a80*/  LOP3.LUT R7, R5, 0xffffff80, RZ, 0xc0, !PT ;  /* 0xffffff8005077812 */ /* 0x000fe400078ec0ff */
[----:B------:R-:W-:Y:S02]  /*0a90*/  LEA.HI R2, R3, R228, RZ, 0x5 ;  /* 0x000000e403027211 */ /* 0x000fe400078f28ff */
[----:B------:R-:W-:Y:S01]  /*0aa0*/  SHF.R.S32.HI R9, RZ, 0x4, R0 ;  /* 0x00000004ff097819 */ /* 0x000fe20000011400 */
[----:B------:R-:W-:Y:S01]  /*0ab0*/  IMAD.IADD R22, R228, 0x1, -R7 ;  /* 0x00000001e4167824 */ /* 0x000fe200078e0a07 */
[----:B------:R-:W-:Y:S01]  /*0ac0*/  LOP3.LUT R7, R0, 0x3fffff0, RZ, 0xc0, !PT ;  /* 0x03fffff000077812 */ /* 0x000fe200078ec0ff */
[----:B------:R-:W-:Y:S01]  /*0ad0*/  IMAD.SHL.U32 R2, R2, 0x20, RZ ;  /* 0x0000002002027824 */ /* 0x000fe200078e00ff */
[----:B------:R-:W-:Y:S02]  /*0ae0*/  LEA.HI R0, R0, R9, RZ, 0x1 ;  /* 0x0000000900007211 */ /* 0x000fe400078f08ff */
[----:B------:R-:W-:Y:S01]  /*0af0*/  SHF.R.S32.HI R11, RZ, 0x1f, R22 ;  /* 0x0000001fff0b7819 */ /* 0x000fe20000011416 */
[----:B------:R-:W-:Y:S01]  /*0b00*/  IMAD.IADD R7, R228, 0x1, -R7 ;  /* 0x00000001e4077824 */ /* 0x000fe200078e0a07 */
[----:B------:R-:W-:-:S02]  /*0b10*/  LOP3.LUT R2, R2, 0xfffffc00, RZ, 0xc0, !PT ;  /* 0xfffffc0002027812 */ /* 0x000fc400078ec0ff */
[----:B------:R-:W-:Y:S02]  /*0b20*/  LOP3.LUT R0, R0, 0x1ffffffe, RZ, 0xc0, !PT ;  /* 0x1ffffffe00007812 */ /* 0x000fe400078ec0ff */
[----:B------:R-:W-:Y:S01]  /*0b30*/  LEA.HI R4, R11, R22, RZ, 0x2 ;  /* 0x000000160b047211 */ /* 0x000fe200078f10ff */
[----:B------:R-:W-:Y:S01]  /*0b40*/  IMAD R7, R7, 0x40, R2 ;  /* 0x0000004007077824 */ /* 0x000fe200078e0202 */
[----:B------:R-:W-:Y:S01]  /*0b50*/  LEA.HI R2, R3, R228, RZ, 0x2 ;  /* 0x000000e403027211 */ /* 0x000fe200078f10ff */
[----:B------:R-:W-:Y:S01]  /*0b60*/  IMAD.IADD R0, R9, 0x1, -R0 ;  /* 0x0000000109007824 */ /* 0x000fe200078e0a00 */
[--C-:B------:R-:W-:Y:S02]  /*0b70*/  SHF.R.S32.HI R6, RZ, 0x2, R4.reuse ;  /* 0x00000002ff067819 */ /* 0x100fe40000011404 */
[----:B------:R-:W-:Y:S01]  /*0b80*/  SHF.R.S32.HI R13, RZ, 0x1f, R4 ;  /* 0x0000001fff0d7819 */ /* 0x000fe20000011404 */
[----:B------:R-:W-:Y:S01]  /*0b90*/  IMAD R224, R0, 0x8, R7 ;  /* 0x0000000800e07824 */ /* 0x000fe200078e0207 */
[----:B------:R-:W-:-:S02]  /*0ba0*/  LOP3.LUT R7, R2, 0xfffffffc, RZ, 0xc0, !PT ;  /* 0xfffffffc02077812 */ /* 0x000fc400078ec0ff */
[----:B------:R-:W-:Y:S02]  /*0bb0*/  LEA.HI R3, R3, R228, RZ, 0x3 ;  /* 0x000000e403037211 */ /* 0x000fe400078f18ff */
[----:B------:R-:W-:Y:S01]  /*0bc0*/  LEA.HI R13, R13, R6, RZ, 0x3 ;  /* 0x000000060d0d7211 */ /* 0x000fe200078f18ff */
[C---:B------:R-:W-:Y:S01]  /*0bd0*/  IMAD.IADD R0, R228.reuse, 0x1, -R7 ;  /* 0x00000001e4007824 */ /* 0x040fe200078e0a07 */
[----:B------:R-:W-:Y:S02]  /*0be0*/  SHF.R.S32.HI R220, RZ, 0x7, R5 ;  /* 0x00000007ffdc7819 */ /* 0x000fe40000011405 */
[----:B------:R-:W-:Y:S02]  /*0bf0*/  LOP3.LUT R7, R3, 0xfffffff8, RZ, 0xc0, !PT ;  /* 0xfffffff803077812 */ /* 0x000fe400078ec0ff */
[----:B------:R-:W-:Y:S02]  /*0c00*/  LOP3.LUT R13, R13, 0xfffffff8, RZ, 0xc0, !PT ;  /* 0xfffffff80d0d7812 */ /* 0x000fe400078ec0ff */
[----:B------:R-:W-:Y:S01]  /*0c10*/  LEA.HI R11, R11, R22, RZ, 0x5 ;  /* 0x000000160b0b7211 */ /* 0x000fe200078f28ff */
[----:B------:R-:W-:Y:S01]  /*0c20*/  IMAD.IADD R18, R228, 0x1, -R7 ;  /* 0x00000001e4127824 */ /* 0x000fe200078e0a07 */
[----:B------:R-:W-:Y:S01]  /*0c30*/  LEA.HI R5, R5, R220, RZ, 0x1 ;  /* 0x000000dc05057211 */ /* 0x000fe200078f08ff */
[----:B------:R-:W-:Y:S01]  /*0c40*/  IMAD.IADD R6, R6, 0x1, -R13 ;  /* 0x0000000106067824 */ /* 0x000fe200078e0a0d */
[----:B------:R-:W-:-:S02]  /*0c50*/  LEA.HI R2, R0, R0, RZ, 0x1 ;  /* 0x0000000000027211 */ /* 0x000fc400078f08ff */
[----:B------:R-:W-:Y:S02]  /*0c60*/  SHF.R.S32.HI R11, RZ, 0x5, R11 ;  /* 0x00000005ff0b7819 */ /* 0x000fe4000001140b */
[----:B------:R-:W-:Y:S02]  /*0c70*/  LOP3.LUT R5, R5, 0x3fffffe, RZ, 0xc0, !PT ;  /* 0x03fffffe05057812 */ /* 0x000fe400078ec0ff */
[----:B------:R-:W-:Y:S01]  /*0c80*/  LOP3.LUT R9, R2, 0x1ffffffe, RZ, 0xc0, !PT ;  /* 0x1ffffffe02097812 */ /* 0x000fe200078ec0ff */
[----:B------:R-:W-:Y:S01]  /*0c90*/  IMAD.SHL.U32 R2, R18, 0x8, RZ ;  /* 0x0000000812027824 */ /* 0x000fe200078e00ff */
[----:B------:R-:W-:Y:S01]  /*0ca0*/  LOP3.LUT R13, R4, 0x7ffffffc, RZ, 0xc0, !PT ;  /* 0x7ffffffc040d7812 */ /* 0x000fe200078ec0ff */
[----:B------:R-:W-:Y:S01]  /*0cb0*/  IMAD R6, R11, 0x10, R6 ;  /* 0x000000100b067824 */ /* 0x000fe200078e0206 */
[----:B------:R-:W-:Y:S01]  /*0cc0*/  SHF.R.S32.HI R19, RZ, 0x3, R3 ;  /* 0x00000003ff137819 */ /* 0x000fe20000011403 */
[----:B------:R-:W-:Y:S01]  /*0cd0*/  IMAD.IADD R5, R220, 0x1, -R5 ;  /* 0x00000001dc057824 */ /* 0x000fe200078e0a05 */
[----:B------:R-:W-:Y:S01]  /*0ce0*/  SHF.R.S32.HI R227, RZ, 0x1f, R2 ;  /* 0x0000001fffe37819 */ /* 0x000fe20000011402 */
[----:B------:R-:W-:-:S02]  /*0cf0*/  VIADD R16, R2, 0x40 ;  /* 0x0000004002107836 */ /* 0x000fc40000000000 */
[----:B------:R-:W-:Y:S02]  /*0d00*/  VIADD R17, R2, 0x80 ;  /* 0x0000008002117836 */ /* 0x000fe40000000000 */
[----:B------:R-:W-:Y:S01]  /*0d10*/  IMAD.IADD R13, R22, 0x1, -R13 ;  /* 0x00000001160d7824 */ /* 0x000fe200078e0a0d */
[----:B------:R-:W-:Y:S01]  /*0d20*/  SHF.R.S32.HI R226, RZ, 0x1f, R16 ;  /* 0x0000001fffe27819 */ /* 0x000fe20000011410 */
[----:B------:R-:W-:Y:S01]  /*0d30*/  IMAD.IADD R0, R0, 0x1, -R9 ;  /* 0x0000000100007824 */ /* 0x000fe200078e0a09 */
[----:B------:R-:W-:Y:S01]  /*0d40*/  SHF.R.S32.HI R225, RZ, 0x1f, R17 ;  /* 0x0000001fffe17819 */ /* 0x000fe20000011411 */
[----:B------:R-:W-:Y:S02]  /*0d50*/  IMAD R221, R5, 0x40, R6 ;  /* 0x0000004005dd7824 */ /* 0x000fe400078e0206 */
[----:B------:R-:W-:Y:S02]  /*0d60*/  IMAD R222, R13, R222, 0xa0 ;  /* 0x000000a00dde7424 */ /* 0x000fe400078e02de */
[----:B------:R-:W-:-:S07]  /*0d70*/  IMAD R223, R0, 0x8, R221 ;  /* 0x0000000800df7824 */ /* 0x000fce00078e02dd */
.L_x_3865:
[----:B0-2-4-:R-:W0:Y:S01]  /*0d80*/  LDC.64 R4, c[0x0][0xc88] ;  /* 0x00032200ff047b82 */ /* 0x015e220000000a00 */
        /* <DEDUP_REMOVED lines=17> */
[----:B------:R-:W-:Y:S01]  /*0ea0*/  IMAD.U32 R4, RZ, RZ, UR6 ;  /* 0x00000006ff047e24 */ /* 0x000fe2000f8e00ff */
[----:B------:R-:W-:-:S02]  /*0eb0*/  MOV R6, UR8 ;  /* 0x0000000800067c02 */ /* 0x000fc40008000f00 */
[----:B------:R-:W-:Y:S01]  /*0ec0*/  IMAD.U32 R5, RZ, RZ, UR7 ;  /* 0x00000007ff057e24 */ /* 0x000fe2000f8e00ff */
[----:B------:R-:W-:Y:S01]  /*0ed0*/  ULDC.64 UR6, c[0x0][0x418] ;  /* 0x0001060000067ab9 */ /* 0x000fe20000000a00 */
[----:B------:R-:W-:-:S03]  /*0ee0*/  IMAD.U32 R7, RZ, RZ, UR9 ;  /* 0x00000009ff077e24 */ /* 0x000fc6000f8e00ff */
[----:B------:R0:W2:Y:S04]  /*0ef0*/  @P0 LDG.E R4, desc[UR52][R4.64] ;  /* 0x0000003404040981 */ /* 0x0000a8000c1e1900 */
[----:B---3--:R-:W3:Y:S01]  /*0f00*/  @P1 LDG.E R6, desc[UR52][R6.64] ;  /* 0x0000003406061981 */ /* 0x008ee2000c1e1900 */
[----:B------:R-:W-:Y:S01]  /*0f10*/  UISETP.NE.U32.AND UP0, UPT, UR6, URZ, UPT ;  /* 0x0000003f0600728c */ /* 0x000fe2000bf05070 */
[----:B------:R-:W-:Y:S01]  /*0f20*/  IMAD.MOV.U32 R3, RZ, RZ, RZ ;  /* 0x000000ffff037224 */ /* 0x000fe200078e00ff */
[----:B------:R-:W-:Y:S01]  /*0f30*/  UMOV UR50, URZ ;  /* 0x0000003f00327c82 */ /* 0x000fe20008000000 */
[----:B------:R-:W-:Y:S01]  /*0f40*/  ULDC UR6, c[0x0][0x2f0] ;  /* 0x0000bc0000067ab9 */ /* 0x000fe20000000800 */
[----:B------:R-:W-:Y:S01]  /*0f50*/  UISETP.NE.AND.EX UP0, UPT, UR7, URZ, UPT, UP0 ;  /* 0x0000003f0700728c */ /* 0x000fe2000bf05300 */
[----:B------:R-:W-:Y:S01]  /*0f60*/  IMAD.MOV.U32 R0, RZ, RZ, RZ ;  /* 0x000000ffff007224 */ /* 0x000fe200078e00ff */
[----:B------:R-:W-:Y:S01]  /*0f70*/  UMOV UR39, UR5 ;  /* 0x0000000500277c82 */ /* 0x000fe20008000000 */
[----:B------:R-:W-:Y:S01]  /*0f80*/  IMAD.MOV.U32 R119, RZ, RZ, RZ ;  /* 0x000000ffff777224 */ /* 0x000fe200078e00ff */
[----:B------:R-:W-:Y:S01]  /*0f90*/  USEL UR4, UR4, 0x1, UP0 ;  /* 0x0000000104047887 */ /* 0x000fe20008000000 */
[----:B------:R-:W-:-:S02]  /*0fa0*/  CS2R R10, SRZ ;  /* 0x00000000000a7805 */ /* 0x000fc4000001ff00 */
[----:B------:R-:W-:Y:S01]  /*0fb0*/  CS2R R12, SRZ ;  /* 0x00000000000c7805 */ /* 0x000fe2000001ff00 */
[----:B0-----:R-:W-:Y:S01]  /*0fc0*/  IMAD.MOV.U32 R5, RZ, RZ, RZ ;  /* 0x000000ffff057224 */ /* 0x001fe200078e00ff */
[----:B------:R-:W-:Y:S01]  /*0fd0*/  UIMAD UR4, UR4, UR6, URZ ;  /* 0x00000006040472a4 */ /* 0x000fe2000f8e023f */
[----:B------:R-:W-:Y:S02]  /*0fe0*/  CS2R R8, SRZ ;  /* 0x0000000000087805 */ /* 0x000fe4000001ff00 */
[----:B------:R-:W-:Y:S02]  /*0ff0*/  CS2R R14, SRZ ;  /* 0x00000000000e7805 */ /* 0x000fe4000001ff00 */
[----:B-1----:R-:W-:Y:S02]  /*1000*/  CS2R R20, SRZ ;  /* 0x0000000000147805 */ /* 0x002fe4000001ff00 */
        /* <DEDUP_REMOVED lines=34> */
[----:B--2---:R-:W-:Y:S02]  /*1230*/  @P0 R2UR UR50, R4 ;  /* 0x00000000043202ca */ /* 0x004fe400000e0000 */
        /* <DEDUP_REMOVED lines=16> */
.L_x_3820:
[----:B------:R-:W-:Y:S01]  /*1340*/  UIADD3 UR50, -UR50, UR4, URZ ;  /* 0x0000000432327290 */ /* 0x000fe2000fffe13f */
[----:B------:R-:W-:Y:S01]  /*1350*/  CS2R R134, SRZ ;  /* 0x0000000000867805 */ /* 0x000fe2000001ff00 */
[----:B------:R-:W-:Y:S01]  /*1360*/  UMOV UR40, UR46 ;  /* 0x0000002e00287c82 */ /* 0x000fe20008000000 */
[----:B------:R-:W-:Y:S01]  /*1370*/  IMAD.MOV.U32 R93, RZ, RZ, RZ ;  /* 0x000000ffff5d7224 */ /* 0x000fe200078e00ff */
[----:B------:R-:W-:Y:S01]  /*1380*/  UISETP.GE.AND UP0, UPT, UR50, 0x1, UPT ;  /* 0x000000013200788c */ /* 0x000fe2000bf06270 */
[----:B------:R-:W-:Y:S01]  /*1390*/  CS2R R96, SRZ ;  /* 0x0000000000607805 */ /* 0x000fe2000001ff00 */
[----:B------:R-:W-:Y:S01]  /*13a0*/  UIADD3 UR4, UR50, 0x9f, URZ ;  /* 0x0000009f32047890 */ /* 0x000fe2000fffe03f */
[----:B------:R-:W-:Y:S02]  /*13b0*/  CS2R R136, SRZ ;  /* 0x0000000000887805 */ /* 0x000fe4000001ff00 */
[----:B------:R-:W-:Y:S02]  /*13c0*/  CS2R R100, SRZ ;  /* 0x0000000000647805 */ /* 0x000fe4000001ff00 */
[----:B------:R-:W-:-:S02]  /*13d0*/  CS2R R138, SRZ ;  /* 0x00000000008a7805 */ /* 0x000fc4000001ff00 */
[----:B------:R-:W-:Y:S01]  /*13e0*/  PLOP3.LUT P1, PT, PT, PT, UP0, 0x80, 0x0 ;  /* 0x000000000000781c */ /* 0x000fe20003f2f008 */
[----:B------:R-:W-:Y:S01]  /*13f0*/  UIMAD.WIDE UR4, UR4, 0x66666667, URZ ;  /* 0x66666667040478a5 */ /* 0x000fe2000f8e023f */
[----:B------:R-:W-:Y:S02]  /*1400*/  CS2R R104, SRZ ;  /* 0x0000000000687805 */ /* 0x000fe4000001ff00 */
[----:B------:R-:W-:Y:S01]  /*1410*/  CS2R R140, SRZ ;  /* 0x00000000008c7805 */ /* 0x000fe2000001ff00 */
[----:B------:R-:W-:Y:S01]  /*1420*/  IMAD.MOV.U32 R108, RZ, RZ, RZ ;  /* 0x000000ffff6c7224 */ /* 0x000fe200078e00ff */
[----:B------:R-:W-:Y:S01]  /*1430*/  USHF.R.U32.HI UR49, URZ, 0x1f, UR5 ;  /* 0x0000001f3f317899 */ /* 0x000fe20008011605 */
[----:B------:R-:W-:-:S03]  /*1440*/  IMAD.MOV.U32 R142, RZ, RZ, RZ ;  /* 0x000000ffff8e7224 */ /* 0x000fc600078e00ff */
[----:B------:R-:W-:-:S03]  /*1450*/  ULEA.HI.SX32 UR49, UR5, UR49, 0x1a ;  /* 0x0000003105317291 */ /* 0x000fc6000f8fd23f */
[----:B------:R-:W-:Y:S09]  /*1460*/  @!P1 BRA `(.L_x_3821) ;  /* 0x0000008800f49947 */ /* 0x000ff20003800000 */
        /* <DEDUP_REMOVED lines=31> */
.L_x_3822:
        /* <DEDUP_REMOVED lines=38> */
[----:B------:R-:W-:Y:S02]  /*18c0*/  MOV R5, UR7 ;  /* 0x0000000700057c02 */ /* 0x000fe40008000f00 */
[----:B------:R-:W-:-:S03]  /*18d0*/  IMAD.U32 R7, RZ, RZ, UR5 ;  /* 0x00000005ff077e24 */ /* 0x000fc6000f8e00ff */
[----:B------:R-:W2:Y:S04]  /*18e0*/  @P0 LDG.E R3, desc[UR52][R4.64] ;  /* 0x0000003404030981 */ /* 0x000ea8000c1e1900 */
[----:B------:R-:W2:Y:S01]  /*18f0*/  @P1 LDG.E R0, desc[UR52][R6.64] ;  /* 0x0000003406001981 */ /* 0x000ea2000c1e1900 */
[----:B------:R-:W-:Y:S01]  /*1900*/  ULEA.HI UR4, UR44, UR44, URZ, 0x1 ;  /* 0x0000002c2c047291 */ /* 0x000fe2000f8f083f */
[----:B------:R-:W-:-:S03]  /*1910*/  IMAD.U32 R9, RZ, RZ, UR45 ;  /* 0x0000002dff097e24 */ /* 0x000fc6000f8e00ff */
[----:B------:R-:W-:Y:S02]  /*1920*/  ULOP3.LUT UR4, UR4, 0xfffffffe, URZ, 0xc0, !UPT ;  /* 0xfffffffe04047892 */ /* 0x000fe4000f8ec03f */
[----:B------:R-:W-:Y:S02]  /*1930*/  ISETP.NE.AND P0, PT, R9, 0x3, PT ;  /* 0x000000030900780c */ /* 0x000fe40003f05270 */
[----:B------:R-:W-:-:S06]  /*1940*/  UIADD3 UR4, UR44, -UR4, URZ ;  /* 0x800000042c047290 */ /* 0x000fcc000fffe03f */
[----:B------:R-:W-:Y:S01]  /*1950*/  IMAD.U32 R8, RZ, RZ, UR4 ;  /* 0x00000004ff087e24 */ /* 0x000fe2000f8e00ff */
[----:B------:R-:W-:-:S04]  /*1960*/  ULDC UR4, c[0x0][0x9d8] ;  /* 0x0002760000047ab9 */ /* 0x000fc80000000800 */
[----:B------:R-:W-:-:S04]  /*1970*/  SHF.L.U32 R8, R8, 0x1f, RZ ;  /* 0x0000001f08087819 */ /* 0x000fc800000006ff */
[----:B------:R-:W0:Y:S01]  /*1980*/  SYNCS.PHASECHK.TRANS64.TRYWAIT P1, [UR47+0x33400], R8 ;  /* 0x03340008ff0075a7 */ /* 0x000e22000802016f */
[----:B--2---:R-:W-:-:S04]  /*1990*/  FMUL.FTZ R0, R3, R0 ;  /* 0x0000000003007220 */ /* 0x004fc80000410000 */
[----:B------:R-:W-:Y:S01]  /*19a0*/  FMUL.FTZ R0, R0, UR4 ;  /* 0x0000000400007c20 */ /* 0x000fe20008410000 */
[----:B0-----:R-:W-:Y:S06]  /*19b0*/  @!P1 BRA `(.L_x_3823) ;  /* 0x0000012800689947 */ /* 0x001fec0003800000 */
.L_x_3969:
[----:B------:R-:W-:Y:S05]  /*19c0*/  @!P0 BRA `(.L_x_3824) ;  /* 0x0000000000048947 */ /* 0x000fea0003800000 */
[----:B------:R-:W-:Y:S01]  /*19d0*/  BPT.TRAP 0x1 ;  /* 0x000000040000795c */ /* 0x000fe20000300000 */
.L_x_3824:
[----:B0-----:R-:W-:Y:S02]  /*19e0*/  IMAD.U32 R3, RZ, RZ, UR42 ;  /* 0x0000002aff037e24 */ /* 0x001fe4000f8e00ff */
[----:B------:R-:W-:-:S03]  /*19f0*/  IMAD.U32 R4, RZ, RZ, UR43 ;  /* 0x0000002bff047e24 */ /* 0x000fc6000f8e00ff */
[----:B------:R-:W-:Y:S02]  /*1a00*/  LEA R3, R3, UR47, 0x3 ;  /* 0x0000002f03037c11 */ /* 0x000fe4000f8e18ff */
[----:B------:R-:W-:-:S04]  /*1a10*/  SHF.L.U32 R4, R4, 0x1f, RZ ;  /* 0x0000001f04047819 */ /* 0x000fc800000006ff */
[----:B------:R0:W1:Y:S01]  /*1a20*/  SYNCS.PHASECHK.TRANS64.TRYWAIT P1, [R3+URZ+0x33430], R4 ;  /* 0x03343004030075a7 */ /* 0x000062000802017f */
[----:B------:R-:W-:Y:S05]  /*1a30*/  @!P0 BRA `(.L_x_3825) ;  /* 0x0000000000048947 */ /* 0x000fea0003800000 */
[----:B------:R-:W-:Y:S01]  /*1a40*/  BPT.TRAP 0x1 ;  /* 0x000000040000795c */ /* 0x000fe20000300000 */
.L_x_3825:
[----:B------:R-:W-:Y:S01]  /*1a50*/  IMAD.MOV.U32 R119, RZ, RZ, RZ ;  /* 0x000000ffff777224 */ /* 0x000fe200078e00ff */
[----:B-1----:R-:W-:Y:S06]  /*1a60*/  @P1 BRA `(.L_x_3826) ;  /* 0x0000000000081947 */ /* 0x002fec0003800000 */
[----:B------:R-:W1:Y:S02]  /*1a70*/  SYNCS.PHASECHK.TRANS64.TRYWAIT P1, [R3+URZ+0x33430], R4 ;  /* 0x03343004030075a7 */ /* 0x000e64000802017f */
[----:B-1----:R-:W-:Y:S05]  /*1a80*/  @!P1 BRA `(.L_x_3827) ;  /* 0x00000128004c9947 */ /* 0x002fea0003800000 */
.L_x_3826:
        /* <DEDUP_REMOVED lines=11> */
[----:B------:R-:W-:Y:S01]  /*1b40*/  UMOV UR4, UR24 ;  /* 0x0000001800047c82 */ /* 0x000fe20008000000 */
[----:B------:R-:W-:Y:S02]  /*1b50*/  UMOV UR7, 0x80000020 ;  /* 0x8000002000077882 */ /* 0x000fe40000000000 */
        /* <DEDUP_REMOVED lines=191> */
.L_x_3828:
        /* <DEDUP_REMOVED lines=11> */
[C---:B01----:R-:W-:Y:S01]  /*2800*/  FMUL.FTZ R4, R0.reuse, R91 ;  /* 0x0000005b00047220 */ /* 0x043fe20000410000 */
        /* <DEDUP_REMOVED lines=18> */
[----:B------:R3:W-:Y:S01]  /*2930*/  MUFU.TANH R105, R25 ;  /* 0x0000001900697308 */ /* 0x0007e20000002400 */
[----:B-1----:R-:W-:-:S02]  /*2940*/  VIADD R24, R222, UR50 ;  /* 0x00000032de187c36 */ /* 0x002fc40008000000 */
[C---:B------:R-:W-:Y:S01]  /*2950*/  FMUL.FTZ R15, R0.reuse, R102 ;  /* 0x00000066000f7220 */ /* 0x040fe20000410000 */
[C---:B------:R-:W-:Y:S01]  /*2960*/  FMUL.FTZ R93, R0.reuse, R77 ;  /* 0x0000004d005d7220 */ /* 0x040fe20000410000 */
[C---:B------:R-:W-:Y:S01]  /*2970*/  FMUL.FTZ R80, R0.reuse, R80 ;  /* 0x0000005000507220 */ /* 0x040fe20000410000 */
[C---:B------:R-:W-:Y:S01]  /*2980*/  FMUL.FTZ R81, R0.reuse, R81 ;  /* 0x0000005100517220 */ /* 0x040fe20000410000 */
[C---:B------:R-:W-:Y:S01]  /*2990*/  FMUL.FTZ R72, R0.reuse, R75 ;  /* 0x0000004b00487220 */ /* 0x040fe20000410000 */
[C---:B------:R-:W-:Y:S01]  /*29a0*/  FMUL.FTZ R76, R0.reuse, R83 ;  /* 0x00000053004c7220 */ /* 0x040fe20000410000 */
[----:B------:R-:W-:Y:S01]  /*29b0*/  MUFU.TANH R10, R10 ;  /* 0x0000000a000a7308 */ /* 0x000fe20000002400 */
[----:B---3--:R-:W-:Y:S02]  /*29c0*/  IMAD.U32 R25, RZ, RZ, UR49 ;  /* 0x00000031ff197e24 */ /* 0x008fe4000f8e00ff */
        /* <DEDUP_REMOVED lines=15> */
[----:B--2---:R-:W-:Y:S01]  /*2ac0*/  FSEL R24, R6, -INF , P4 ;  /* 0xff80000006187808 */ /* 0x004fe20002000000 */
[C---:B------:R-:W-:Y:S01]  /*2ad0*/  FMUL.FTZ R64, R0.reuse, R64 ;  /* 0x0000004000407220 */ /* 0x040fe20000410000 */
[----:B0-----:R-:W-:Y:S01]  /*2ae0*/  FSEL R25, R7, -INF , P3 ;  /* 0xff80000007197808 */ /* 0x001fe20001800000 */
[----:B------:R-:W-:Y:S01]  /*2af0*/  FMUL.FTZ R53, R0, R53 ;  /* 0x0000003500357220 */ /* 0x000fe20000410000 */
[----:B------:R-:W-:Y:S01]  /*2b00*/  ISETP.GT.AND P1, PT, R114, 0x9, PT ;  /* 0x000000097200780c */ /* 0x000fe20003f24270 */
[----:B------:R-:W-:Y:S01]  /*2b10*/  FMUL.FTZ R57, R0, R58 ;  /* 0x0000003a00397220 */ /* 0x000fe20000410000 */
[----:B------:R-:W-:Y:S01]  /*2b20*/  FMNMX.FTZ R7, R24, R25, !PT ;  /* 0x0000001918077209 */ /* 0x000fe20007810000 */
[----:B------:R-:W0:Y:S01]  /*2b30*/  MUFU.TANH R5, R5 ;  /* 0x0000000500057308 */ /* 0x000e220000002400 */
        /* <DEDUP_REMOVED lines=16> */
[----:B0-----:R-:W-:Y:S01]  /*2c40*/  FSEL R5, R5, -INF , P4 ;  /* 0xff80000005057808 */ /* 0x001fe20002000000 */
[----:B------:R-:W-:Y:S01]  /*2c50*/  FMUL.FTZ R50, R0, R50 ;  /* 0x0000003200327220 */ /* 0x000fe20000410000 */
[----:B------:R-:W-:Y:S01]  /*2c60*/  ISETP.GT.AND P4, PT, R114, 0x18, PT ;  /* 0x000000187200780c */ /* 0x000fe20003f84270 */
        /* <DEDUP_REMOVED lines=13> */
[----:B-1----:R-:W-:Y:S01]  /*2d40*/  FSEL R4, R4, -INF , P3 ;  /* 0xff80000004047808 */ /* 0x002fe20001800000 */
[----:B------:R-:W-:Y:S01]  /*2d50*/  FMUL.FTZ R35, R0, R35 ;  /* 0x0000002300237220 */ /* 0x000fe20000410000 */
[----:B------:R-:W-:Y:S01]  /*2d60*/  ISETP.GT.AND P3, PT, R114, 0x19, PT ;  /* 0x000000197200780c */ /* 0x000fe20003f64270 */
[C---:B------:R-:W-:Y:S01]  /*2d70*/  FMUL.FTZ R34, R0.reuse, R34 ;  /* 0x0000002200227220 */ /* 0x040fe20000410000 */
[----:B------:R-:W-:Y:S01]  /*2d80*/  ULDC UR6, c[0x0][0x988] ;  /* 0x0002620000067ab9 */ /* 0x000fe20000000800 */
[----:B------:R-:W-:Y:S01]  /*2d90*/  FMUL.FTZ R39, R0, R39 ;  /* 0x0000002700277220 */ /* 0x000fe20000410000 */
[----:B------:R-:W-:Y:S01]  /*2da0*/  P2R R104, PR, RZ, 0x1 ;  /* 0x00000001ff687803 */ /* 0x000fe20000000000 */
[----:B------:R-:W1:Y:S01]  /*2db0*/  MUFU.TANH R8, R8 ;  /* 0x0000000800087308 */ /* 0x000e620000002400 */
[----:B--2---:R-:W-:Y:S01]  /*2dc0*/  FSEL R26, R10, -INF , P2 ;  /* 0xff8000000a1a7808 */ /* 0x004fe20001000000 */
[C---:B------:R-:W-:Y:S01]  /*2dd0*/  FMUL.FTZ R38, R0.reuse, R38 ;  /* 0x0000002600267220 */ /* 0x040fe20000410000 */
[----:B0-----:R-:W-:Y:S01]  /*2de0*/  FSEL R89, R89, -INF , P4 ;  /* 0xff80000059597808 */ /* 0x001fe20002000000 */
[----:B------:R-:W-:Y:S01]  /*2df0*/  FMUL.FTZ R31, R0, R31 ;  /* 0x0000001f001f7220 */ /* 0x000fe20000410000 */
[----:B------:R-:W-:Y:S01]  /*2e00*/  FMNMX.FTZ R6, R26, R7, !PT ;  /* 0x000000071a067209 */ /* 0x000fe20007810000 */
[----:B------:R-:W-:Y:S01]  /*2e10*/  FMUL.FTZ R30, R0, R30 ;  /* 0x0000001e001e7220 */ /* 0x000fe20000410000 */
[----:B------:R-:W-:Y:S01]  /*2e20*/  R2UR UR7, R3 ;  /* 0x00000000030772ca */ /* 0x000fe200000e0000 */
[----:B------:R-:W0:Y:S01]  /*2e30*/  MUFU.TANH R88, R88 ;  /* 0x0000005800587308 */ /* 0x000e220000002400 */
[----:B------:R-:W-:Y:S01]  /*2e40*/  UISETP.GE.AND UP0, UPT, UR50, 0xa1, UPT ;  /* 0x000000a13200788c */ /* 0x000fe2000bf06270 */
[----:B------:R-:W-:-:S02]  /*2e50*/  IMAD.MOV.U32 R118, RZ, RZ, R119 ;  /* 0x000000ffff767224 */ /* 0x000fc400078e0077 */
[--C-:B------:R-:W-:Y:S02]  /*2e60*/  IMAD.MOV.U32 R117, RZ, RZ, R119.reuse ;  /* 0x000000ffff757224 */ /* 0x100fe400078e0077 */
[--C-:B------:R-:W-:Y:S02]  /*2e70*/  IMAD.MOV.U32 R116, RZ, RZ, R119.reuse ;  /* 0x000000ffff747224 */ /* 0x100fe400078e0077 */
[----:B------:R2:W-:Y:S01]  /*2e80*/  MUFU.TANH R107, R27 ;  /* 0x0000001b006b7308 */ /* 0x0005e20000002400 */
[----:B-1----:R-:W-:Y:S01]  /*2e90*/  FSEL R8, R8, -INF , P2 ;  /* 0xff80000008087808 */ /* 0x002fe20001000000 */
[----:B------:R-:W-:Y:S01]  /*2ea0*/  IMAD.MOV.U32 R115, RZ, RZ, R119 ;  /* 0x000000ffff737224 */ /* 0x000fe200078e0077 */
[----:B------:R-:W-:Y:S01]  /*2eb0*/  ISETP.GT.AND P2, PT, R114, 0x20, PT ;  /* 0x000000207200780c */ /* 0x000fe20003f44270 */
[----:B------:R-:W-:-:S04]  /*2ec0*/  UIADD3 UR7, UR7, 0x33440, URZ ;  /* 0x0003344007077890 */ /* 0x000fc8000fffe03f */
[----:B------:R-:W1:Y:S01]  /*2ed0*/  MUFU.TANH R9, R9 ;  /* 0x0000000900097308 */ /* 0x000e620000002400 */
[----:B--2---:R-:W-:Y:S01]  /*2ee0*/  FSEL R27, R11, -INF , P1 ;  /* 0xff8000000b1b7808 */ /* 0x004fe20000800000 */
[----:B------:R-:W-:Y:S01]  /*2ef0*/  UPRMT UR7, UR48, 0x654, UR7 ;  /* 0x0000065430077896 */ /* 0x000fe20008000007 */
[----:B0-----:R-:W-:Y:S02]  /*2f00*/  FSEL R88, R88, -INF , P3 ;  /* 0xff80000058587808 */ /* 0x001fe40001800000 */
[----:B------:R-:W-:-:S03]  /*2f10*/  FMNMX.FTZ R7, R27, R6, !PT ;  /* 0x000000061b077209 */ /* 0x000fc60007810000 */
[----:B------:R-:W0:Y:S03]  /*2f20*/  MUFU.TANH R90, R90 ;  /* 0x0000005a005a7308 */ /* 0x000e260000002400 */
[----:B------:R-:W-:Y:S05]  /*2f30*/  SYNCS.ARRIVE.TRANS64.RED.A1T0 RZ, [UR7], RZ ;  /* 0x000000ffffff79a7 */ /* 0x000fea0008100407 */
[----:B------:R2:W-:Y:S01]  /*2f40*/  MUFU.TANH R110, R32 ;  /* 0x00000020006e7308 */ /* 0x0005e20000002400 */
[----:B-1----:R-:W-:Y:S02]  /*2f50*/  FSEL R9, R9, -INF , P1 ;  /* 0xff80000009097808 */ /* 0x002fe40000800000 */
[----:B------:R-:W-:-:S05]  /*2f60*/  ISETP.GT.AND P1, PT, R114, 0x21, PT ;  /* 0x000000217200780c */ /* 0x000fca0003f24270 */
[----:B------:R1:W-:Y:S01]  /*2f70*/  MUFU.TANH R86, R60 ;  /* 0x0000003c00567308 */ /* 0x0003e20000002400 */
[----:B--2---:R-:W-:Y:S02]  /*2f80*/  FSEL R32, R20, -INF , P6 ;  /* 0xff80000014207808 */ /* 0x004fe40003000000 */
[----:B0-----:R-:W-:Y:S02]  /*2f90*/  FSEL R90, R90, -INF , P2 ;  /* 0xff8000005a5a7808 */ /* 0x001fe40001000000 */
[----:B------:R-:W-:-:S03]  /*2fa0*/  FMNMX.FTZ R6, R32, R7, !PT ;  /* 0x0000000720067209 */ /* 0x000fc60007810000 */
[----:B------:R-:W0:Y:S01]  /*2fb0*/  MUFU.TANH R13, R13 ;  /* 0x0000000d000d7308 */ /* 0x000e220000002400 */
[C---:B-1----:R-:W-:Y:S01]  /*2fc0*/  FMUL.FTZ R60, R0.reuse, R66 ;  /* 0x00000042003c7220 */ /* 0x042fe20000410000 */
[C---:B------:R-:W-:Y:S01]  /*2fd0*/  FMUL.FTZ R66, R0.reuse, R40 ;  /* 0x0000002800427220 */ /* 0x040fe20000410000 */
[----:B------:R-:W-:Y:S01]  /*2fe0*/  FMUL.FTZ R40, R0, R43 ;  /* 0x0000002b00287220 */ /* 0x000fe20000410000 */
[----:B------:R-:W-:-:S04]  /*2ff0*/  FSEL R43, R21, -INF , P5 ;  /* 0xff800000152b7808 */ /* 0x000fc80002800000 */
[----:B------:R-:W1:Y:S01]  /*3000*/  MUFU.TANH R91, R91 ;  /* 0x0000005b005b7308 */ /* 0x000e620000002400 */
[----:B------:R-:W-:-:S04]  /*3010*/  FMNMX.FTZ R6, R43, R6, !PT ;  /* 0x000000062b067209 */ /* 0x000fc80007810000 */
[----:B------:R-:W-:-:S03]  /*3020*/  FMNMX.FTZ R7, R89, R6, !PT ;  /* 0x0000000659077209 */ /* 0x000fc60007810000 */
[----:B------:R-:W2:Y:S01]  /*3030*/  MUFU.TANH R12, R12 ;  /* 0x0000000c000c7308 */ /* 0x000ea20000002400 */
[----:B------:R-:W-:Y:S02]  /*3040*/  FMNMX.FTZ R7, R88, R7, !PT ;  /* 0x0000000758077209 */ /* 0x000fe40007810000 */
[----:B0-----:R-:W-:Y:S02]  /*3050*/  FSEL R13, R13, -INF , P6 ;  /* 0xff8000000d0d7808 */ /* 0x001fe40003000000 */
[----:B------:R-:W-:Y:S02]  /*3060*/  ISETP.GT.AND P6, PT, R114, 0x28, PT ;  /* 0x000000287200780c */ /* 0x000fe40003fc4270 */
[----:B------:R-:W-:Y:S01]  /*3070*/  FMNMX.FTZ R6, R90, R7, !PT ;  /* 0x000000075a067209 */ /* 0x000fe20007810000 */
[----:B------:R-:W0:Y:S01]  /*3080*/  MUFU.TANH R92, R92 ;  /* 0x0000005c005c7308 */ /* 0x000e220000002400 */
[----:B-1----:R-:W-:-:S04]  /*3090*/  FSEL R91, R91, -INF , P1 ;  /* 0xff8000005b5b7808 */ /* 0x002fc80000800000 */
[----:B------:R-:W-:-:S03]  /*30a0*/  FMNMX.FTZ R7, R91, R6, !PT ;  /* 0x000000065b077209 */ /* 0x000fc60007810000 */
[----:B------:R-:W1:Y:S01]  /*30b0*/  MUFU.TANH R15, R15 ;  /* 0x0000000f000f7308 */ /* 0x000e620000002400 */
[----:B--2---:R-:W-:Y:S02]  /*30c0*/  FSEL R12, R12, -INF , P5 ;  /* 0xff8000000c0c7808 */ /* 0x004fe40002800000 */
[----:B------:R-:W-:-:S05]  /*30d0*/  ISETP.GT.AND P5, PT, R114, 0x29, PT ;  /* 0x000000297200780c */ /* 0x000fca0003fa4270 */
[----:B------:R-:W2:Y:S01]  /*30e0*/  MUFU.TANH R93, R93 ;  /* 0x0000005d005d7308 */ /* 0x000ea20000002400 */
[----:B0-----:R-:W-:-:S04]  /*30f0*/  FSEL R92, R92, -INF , P6 ;  /* 0xff8000005c5c7808 */ /* 0x001fc80003000000 */
[----:B------:R-:W-:-:S03]  /*3100*/  FMNMX.FTZ R6, R92, R7, !PT ;  /* 0x000000075c067209 */ /* 0x000fc60007810000 */
[----:B------:R-:W0:Y:S01]  /*3110*/  MUFU.TANH R14, R14 ;  /* 0x0000000e000e7308 */ /* 0x000e220000002400 */
[----:B-1----:R-:W-:Y:S02]  /*3120*/  FSEL R15, R15, -INF , P4 ;  /* 0xff8000000f0f7808 */ /* 0x002fe40002000000 */
[----:B------:R-:W-:-:S05]  /*3130*/  ISETP.GT.AND P4, PT, R114, 0x30, PT ;  /* 0x000000307200780c */ /* 0x000fca0003f84270 */
[----:B------:R-:W1:Y:S01]  /*3140*/  MUFU.TANH R80, R80 ;  /* 0x0000005000507308 */ /* 0x000e620000002400 */
[----:B--2---:R-:W-:-:S04]  /*3150*/  FSEL R93, R93, -INF , P5 ;  /* 0xff8000005d5d7808 */ /* 0x004fc80002800000 */
[----:B------:R-:W-:-:S03]  /*3160*/  FMNMX.FTZ R7, R93, R6, !PT ;  /* 0x000000065d077209 */ /* 0x000fc60007810000 */
[----:B------:R-:W2:Y:S01]  /*3170*/  MUFU.TANH R73, R73 ;  /* 0x0000004900497308 */ /* 0x000ea20000002400 */
[----:B0-----:R-:W-:Y:S02]  /*3180*/  FSEL R14, R14, -INF , P3 ;  /* 0xff8000000e0e7808 */ /* 0x001fe40001800000 */
[----:B------:R-:W-:-:S05]  /*3190*/  ISETP.GT.AND P3, PT, R114, 0x31, PT ;  /* 0x000000317200780c */ /* 0x000fca0003f64270 */
[----:B------:R-:W0:Y:S01]  /*31a0*/  MUFU.TANH R81, R81 ;  /* 0x0000005100517308 */ /* 0x000e220000002400 */
[----:B-1----:R-:W-:-:S04]  /*31b0*/  FSEL R80, R80, -INF , P4 ;  /* 0xff80000050507808 */ /* 0x002fc80002000000 */
[----:B------:R-:W-:-:S03]  /*31c0*/  FMNMX.FTZ R6, R80, R7, !PT ;  /* 0x0000000750067209 */ /* 0x000fc60007810000 */
[----:B------:R-:W1:Y:S01]  /*31d0*/  MUFU.TANH R72, R72 ;  /* 0x0000004800487308 */ /* 0x000e620000002400 */
[----:B--2---:R-:W-:Y:S02]  /*31e0*/  FSEL R73, R73, -INF , P2 ;  /* 0xff80000049497808 */ /* 0x004fe40001000000 */
[----:B------:R-:W-:-:S05]  /*31f0*/  ISETP.GT.AND P2, PT, R114, 0x38, PT ;  /* 0x000000387200780c */ /* 0x000fca0003f44270 */
[----:B------:R-:W-:Y:S01]  /*3200*/  MUFU.TANH R83, R83 ;  /* 0x0000005300537308 */ /* 0x000fe20000002400 */
[----:B0-----:R-:W-:-:S04]  /*3210*/  FSEL R81, R81, -INF , P3 ;  /* 0xff80000051517808 */ /* 0x001fc80001800000 */
[----:B------:R-:W-:-:S03]  /*3220*/  FMNMX.FTZ R6, R81, R6, !PT ;  /* 0x0000000651067209 */ /* 0x000fc60007810000 */
[----:B------:R-:W0:Y:S01]  /*3230*/  MUFU.TANH R75, R75 ;  /* 0x0000004b004b7308 */ /* 0x000e220000002400 */
[----:B-1----:R-:W-:Y:S02]  /*3240*/  FSEL R72, R72, -INF , P1 ;  /* 0xff80000048487808 */ /* 0x002fe40000800000 */
[----:B------:R-:W-:-:S05]  /*3250*/  ISETP.GT.AND P1, PT, R114, 0x39, PT ;  /* 0x000000397200780c */ /* 0x000fca0003f24270 */
[----:B------:R-:W1:Y:S08]  /*3260*/  MUFU.TANH R82, R82 ;  /* 0x0000005200527308 */ /* 0x000e700000002400 */
[----:B------:R-:W2:Y:S01]  /*3270*/  MUFU.TANH R74, R74 ;  /* 0x0000004a004a7308 */ /* 0x000ea20000002400 */
[----:B0-----:R-:W-:Y:S02]  /*3280*/  FSEL R75, R75, -INF , P6 ;  /* 0xff8000004b4b7808 */ /* 0x001fe40003000000 */
[----:B------:R-:W-:-:S05]  /*3290*/  ISETP.GT.AND P6, PT, R114, 0x40, PT ;  /* 0x000000407200780c */ /* 0x000fca0003fc4270 */
[----:B------:R-:W-:Y:S01]  /*32a0*/  MUFU.TANH R84, R84 ;  /* 0x0000005400547308 */ /* 0x000fe20000002400 */
[----:B-1----:R-:W-:-:S07]  /*32b0*/  FSEL R82, R82, -INF , P1 ;  /* 0xff80000052527808 */ /* 0x002fce0000800000 */
[----:B------:R-:W0:Y:S01]  /*32c0*/  MUFU.TANH R77, R77 ;  /* 0x0000004d004d7308 */ /* 0x000e220000002400 */
[----:B--2---:R-:W-:Y:S02]  /*32d0*/  FSEL R74, R74, -INF , P5 ;  /* 0xff8000004a4a7808 */ /* 0x004fe40002800000 */
[----:B------:R-:W-:-:S05]  /*32e0*/  ISETP.GT.AND P5, PT, R114, 0x41, PT ;  /* 0x000000417200780c */ /* 0x000fca0003fa4270 */
[----:B------:R-:W-:Y:S08]  /*32f0*/  MUFU.TANH R85, R85 ;  /* 0x0000005500557308 */ /* 0x000ff00000002400 */
[----:B------:R-:W1:Y:S01]  /*3300*/  MUFU.TANH R76, R76 ;  /* 0x0000004c004c7308 */ /* 0x000e620000002400 */
[----:B0-----:R-:W-:Y:S02]  /*3310*/  FSEL R77, R77, -INF , P4 ;  /* 0xff8000004d4d7808 */ /* 0x001fe40002000000 */
[----:B------:R-:W-:-:S05]  /*3320*/  ISETP.GT.AND P4, PT, R114, 0x48, PT ;  /* 0x000000487200780c */ /* 0x000fca0003f84270 */
[----:B------:R0:W-:Y:S08]  /*3330*/  MUFU.TANH R96, R49 ;  /* 0x0000003100607308 */ /* 0x0001f00000002400 */
[----:B------:R-:W2:Y:S01]  /*3340*/  MUFU.TANH R79, R79 ;  /* 0x0000004f004f7308 */ /* 0x000ea20000002400 */
[----:B0-----:R-:W-:Y:S02]  /*3350*/  FSEL R49, R83, -INF , P2 ;  /* 0xff80000053317808 */ /* 0x001fe40001000000 */
[----:B-1----:R-:W-:-:S02]  /*3360*/  FSEL R76, R76, -INF , P3 ;  /* 0xff8000004c4c7808 */ /* 0x002fc40001800000 */
[----:B------:R-:W-:Y:S02]  /*3370*/  FMNMX.FTZ R7, R49, R6, !PT ;  /* 0x0000000631077209 */ /* 0x000fe40007810000 */
[----:B------:R-:W-:Y:S01]  /*3380*/  ISETP.GT.AND P3, PT, R114, 0x49, PT ;  /* 0x000000497200780c */ /* 0x000fe20003f64270 */
[----:B------:R0:W-:Y:S01]  /*3390*/  MUFU.TANH R87, R61 ;  /* 0x0000003d00577308 */ /* 0x0001e20000002400 */
[----:B------:R-:W-:-:S07]  /*33a0*/  FMNMX.FTZ R6, R82, R7, !PT ;  /* 0x0000000752067209 */ /* 0x000fce0007810000 */
[----:B------:R-:W1:Y:S01]  /*33b0*/  MUFU.TANH R78, R78 ;  /* 0x0000004e004e7308 */ /* 0x000e620000002400 */
[----:B--2---:R-:W-:Y:S01]  /*33c0*/  FSEL R79, R79, -INF , P2 ;  /* 0xff8000004f4f7808 */ /* 0x004fe20001000000 */
[----:B0-----:R-:W-:Y:S01]  /*33d0*/  FMUL.FTZ R61, R0, R67 ;  /* 0x00000043003d7220 */ /* 0x001fe20000410000 */
[----:B------:R-:W-:-:S05]  /*33e0*/  ISETP.GT.AND P2, PT, R114, 0x50, PT ;  /* 0x000000507200780c */ /* 0x000fca0003f44270 */
[----:B------:R0:W-:Y:S08]  /*33f0*/  MUFU.TANH R94, R64 ;  /* 0x00000040005e7308 */ /* 0x0001f00000002400 */
[----:B------:R2:W-:Y:S01]  /*3400*/  MUFU.TANH R100, R53 ;  /* 0x0000003500647308 */ /* 0x0005e20000002400 */
[----:B-1----:R-:W-:Y:S01]  /*3410*/  FSEL R78, R78, -INF , P1 ;  /* 0xff8000004e4e7808 */ /* 0x002fe20000800000 */
[----:B0-----:R-:W-:Y:S01]  /*3420*/  FMUL.FTZ R64, R0, R42 ;  /* 0x0000002a00407220 */ /* 0x001fe20000410000 */
[----:B------:R-:W-:-:S05]  /*3430*/  ISETP.GT.AND P1, PT, R114, 0x51, PT ;  /* 0x000000517200780c */ /* 0x000fca0003f24270 */
[----:B------:R-:W0:Y:S01]  /*3440*/  MUFU.TANH R57, R57 ;  /* 0x0000003900397308 */ /* 0x000e220000002400 */
[----:B--2---:R-:W-:-:S04]  /*3450*/  FSEL R53, R84, -INF , P6 ;  /* 0xff80000054357808 */ /* 0x004fc80003000000 */
[----:B------:R-:W-:-:S03]  /*3460*/  FMNMX.FTZ R7, R53, R6, !PT ;  /* 0x0000000635077209 */ /* 0x000fc60007810000 */
[----:B------:R-:W-:Y:S08]  /*3470*/  MUFU.TANH R65, R65 ;  /* 0x0000004100417308 */ /* 0x000ff00000002400 */
[----:B------:R1:W-:Y:S01]  /*3480*/  MUFU.TANH R99, R52 ;  /* 0x0000003400637308 */ /* 0x0003e20000002400 */
[----:B0-----:R-:W-:Y:S02]  /*3490*/  FSEL R57, R57, -INF , P6 ;  /* 0xff80000039397808 */ /* 0x001fe40003000000 */
[----:B------:R-:W-:-:S05]  /*34a0*/  ISETP.GT.AND P6, PT, R114, 0x58, PT ;  /* 0x000000587200780c */ /* 0x000fca0003fc4270 */
[----:B------:R-:W0:Y:S01]  /*34b0*/  MUFU.TANH R56, R56 ;  /* 0x0000003800387308 */ /* 0x000e220000002400 */
[----:B-1----:R-:W-:-:S04]  /*34c0*/  FSEL R52, R85, -INF , P5 ;  /* 0xff80000055347808 */ /* 0x002fc80002800000 */
        /* <DEDUP_REMOVED lines=15> */
[----:B------:R-:W1:Y:S08]  /*35c0*/  MUFU.TANH R66, R66 ;  /* 0x0000004200427308 */ /* 0x000e700000002400 */
[----:B------:R2:W-:Y:S01]  /*35d0*/  MUFU.TANH R98, R51 ;  /* 0x0000003300627308 */ /* 0x0005e20000002400 */
[----:B0-----:R-:W-:Y:S02]  /*35e0*/  FSEL R59, R59, -INF , P3 ;  /* 0xff8000003b3b7808 */ /* 0x001fe40001800000 */
[----:B------:R-:W-:-:S05]  /*35f0*/  ISETP.GT.AND P3, PT, R114, 0x61, PT ;  /* 0x000000617200780c */ /* 0x000fca0003f64270 */
[----:B------:R-:W0:Y:S01]  /*3600*/  MUFU.TANH R60, R60 ;  /* 0x0000003c003c7308 */ /* 0x000e220000002400 */
[----:B--2---:R-:W-:-:S04]  /*3610*/  FSEL R51, R94, -INF , P2 ;  /* 0xff8000005e337808 */ /* 0x004fc80001000000 */
[----:B------:R-:W-:-:S03]  /*3620*/  FMNMX.FTZ R7, R51, R6, !PT ;  /* 0x0000000633077209 */ /* 0x000fc60007810000 */
[----:B------:R1:W-:Y:S08]  /*3630*/  MUFU.TANH R67, R41 ;  /* 0x0000002900437308 */ /* 0x0003f00000002400 */
[----:B------:R2:W-:Y:S01]  /*3640*/  MUFU.TANH R97, R50 ;  /* 0x0000003200617308 */ /* 0x0005e20000002400 */
[----:B-1----:R-:W-:Y:S02]  /*3650*/  FSEL R41, R66, -INF , P4 ;  /* 0xff80000042297808 */ /* 0x002fe40002000000 */
[----:B0-----:R-:W-:-:S02]  /*3660*/  FSEL R60, R60, -INF , P2 ;  /* 0xff8000003c3c7808 */ /* 0x001fc40001000000 */
[----:B------:R-:W-:-:S03]  /*3670*/  ISETP.GT.AND P2, PT, R114, 0x68, PT ;  /* 0x000000687200780c */ /* 0x000fc60003f44270 */
        /* <DEDUP_REMOVED lines=11> */
[----:B------:R-:W-:Y:S01]  /*3730*/  MUFU.TANH R45, R45 ;  /* 0x0000002d002d7308 */ /* 0x000fe20000002400 */
[----:B------:R-:W-:-:S04]  /*3740*/  FMNMX.FTZ R6, R44, R7, !PT ;  /* 0x000000072c067209 */ /* 0x000fc80007810000 */
[----:B------:R-:W-:-:S03]  /*3750*/  FMNMX.FTZ R7, R41, R6, !PT ;  /* 0x0000000629077209 */ /* 0x000fc60007810000 */
[----:B------:R-:W1:Y:S01]  /*3760*/  MUFU.TANH R63, R63 ;  /* 0x0000003f003f7308 */ /* 0x000e620000002400 */
[----:B0-----:R-:W-:Y:S02]  /*3770*/  FSEL R62, R62, -INF , P6 ;  /* 0xff8000003e3e7808 */ /* 0x001fe40003000000 */
[----:B------:R-:W-:-:S05]  /*3780*/  ISETP.GT.AND P6, PT, R114, 0x70, PT ;  /* 0x000000707200780c */ /* 0x000fca0003fc4270 */
[----:B------:R-:W0:Y:S08]  /*3790*/  MUFU.TANH R64, R64 ;  /* 0x0000004000407308 */ /* 0x000e300000002400 */
[----:B------:R2:W-:Y:S01]  /*37a0*/  MUFU.TANH R108, R28 ;  /* 0x0000001c006c7308 */ /* 0x0005e20000002400 */
[----:B-1----:R-:W-:Y:S02]  /*37b0*/  FSEL R63, R63, -INF , P5 ;  /* 0xff8000003f3f7808 */ /* 0x002fe40002800000 */
[----:B------:R-:W-:-:S05]  /*37c0*/  ISETP.GT.AND P5, PT, R114, 0x71, PT ;  /* 0x000000717200780c */ /* 0x000fca0003fa4270 */
[----:B------:R-:W1:Y:S01]  /*37d0*/  MUFU.TANH R40, R40 ;  /* 0x0000002800287308 */ /* 0x000e620000002400 */
[----:B--2---:R-:W-:-:S04]  /*37e0*/  FSEL R28, R67, -INF , P3 ;  /* 0xff800000431c7808 */ /* 0x004fc80001800000 */
[----:B------:R-:W-:-:S03]  /*37f0*/  FMNMX.FTZ R6, R28, R7, !PT ;  /* 0x000000071c067209 */ /* 0x000fc60007810000 */
[----:B------:R2:W-:Y:S08]  /*3800*/  MUFU.TANH R109, R29 ;  /* 0x0000001d006d7308 */ /* 0x0005f00000002400 */
[----:B------:R3:W4:Y:S01]  /*3810*/  MUFU.TANH R70, R46 ;  /* 0x0000002e00467308 */ /* 0x0007220000002400 */
[----:B--2---:R-:W-:Y:S02]  /*3820*/  FSEL R29, R42, -INF , P2 ;  /* 0xff8000002a1d7808 */ /* 0x004fe40001000000 */
[----:B------:R-:W-:-:S02]  /*3830*/  FSEL R42, R95, -INF , P6 ;  /* 0xff8000005f2a7808 */ /* 0x000fc40003000000 */
[----:B------:R-:W-:Y:S02]  /*3840*/  FMNMX.FTZ R7, R29, R6, !PT ;  /* 0x000000061d077209 */ /* 0x000fe40007810000 */
[----:B0-----:R-:W-:Y:S01]  /*3850*/  FSEL R6, R64, -INF , P4 ;  /* 0xff80000040067808 */ /* 0x001fe20002000000 */
[----:B------:R0:W-:Y:S01]  /*3860*/  MUFU.TANH R112, R36 ;  /* 0x0000002400707308 */ /* 0x0001e20000002400 */
[----:B------:R-:W-:Y:S02]  /*3870*/  ISETP.GT.AND P4, PT, R114, 0x78, PT ;  /* 0x000000787200780c */ /* 0x000fe40003f84270 */
[----:B---3--:R-:W-:Y:S02]  /*3880*/  FSEL R46, R96, -INF , P5 ;  /* 0xff800000602e7808 */ /* 0x008fe40002800000 */
[----:B-1----:R-:W-:Y:S02]  /*3890*/  FSEL R40, R40, -INF , P3 ;  /* 0xff80000028287808 */ /* 0x002fe40001800000 */
[----:B------:R-:W-:Y:S01]  /*38a0*/  ISETP.GT.AND P3, PT, R114, 0x79, PT ;  /* 0x000000797200780c */ /* 0x000fe20003f64270 */
[----:B------:R1:W2:Y:S01]  /*38b0*/  MUFU.TANH R102, R55 ;  /* 0x0000003700667308 */ /* 0x0002a20000002400 */
[----:B0-----:R-:W-:-:S02]  /*38c0*/  FSEL R36, R45, -INF , P1 ;  /* 0xff8000002d247808 */ /* 0x001fc40000800000 */
[----:B------:R-:W-:Y:S01]  /*38d0*/  FSEL R64, R100, -INF , P3 ;  /* 0xff80000064407808 */ /* 0x000fe20001800000 */
[----:B------:R-:W-:Y:S01]  /*38e0*/  IMAD.MOV.U32 R100, RZ, RZ, R119 ;  /* 0x000000ffff647224 */ /* 0x000fe200078e0077 */
[----:B------:R-:W-:-:S03]  /*38f0*/  FMNMX.FTZ R7, R36, R7, !PT ;  /* 0x0000000724077209 */ /* 0x000fc60007810000 */
[----:B------:R-:W0:Y:S01]  /*3900*/  MUFU.TANH R111, R33 ;  /* 0x00000021006f7308 */ /* 0x000e220000002400 */
[----:B------:R-:W-:Y:S02]  /*3910*/  FMNMX.FTZ R7, R42, R7, !PT ;  /* 0x000000072a077209 */ /* 0x000fe40007810000 */
[----:B-1----:R-:W-:Y:S01]  /*3920*/  FSEL R55, R99, -INF , P4 ;  /* 0xff80000063377808 */ /* 0x002fe20002000000 */
[----:B------:R-:W-:Y:S01]  /*3930*/  IMAD.MOV.U32 R99, RZ, RZ, R119 ;  /* 0x000000ffff637224 */ /* 0x000fe200078e0077 */
[----:B------:R-:W-:Y:S02]  /*3940*/  FMNMX.FTZ R10, R46, R7, !PT ;  /* 0x000000072e0a7209 */ /* 0x000fe40007810000 */
[----:B----4-:R-:W-:Y:S01]  /*3950*/  FSEL R7, R70, -INF , P2 ;  /* 0xff80000046077808 */ /* 0x010fe20001000000 */
[----:B------:R1:W3:Y:S01]  /*3960*/  MUFU.TANH R113, R37 ;  /* 0x0000002500717308 */ /* 0x0002e20000002400 */
[----:B------:R-:W-:Y:S02]  /*3970*/  ISETP.GT.AND P2, PT, R114, 0x80, PT ;  /* 0x000000807200780c */ /* 0x000fe40003f44270 */
[----:B------:R-:W-:-:S02]  /*3980*/  FMNMX.FTZ R11, R55, R10, !PT ;  /* 0x0000000a370b7209 */ /* 0x000fc40007810000 */
[----:B------:R-:W-:Y:S02]  /*3990*/  FSEL R10, R71, -INF , P1 ;  /* 0xff800000470a7808 */ /* 0x000fe40000800000 */
[----:B------:R-:W-:Y:S01]  /*39a0*/  ISETP.GT.AND P1, PT, R114, 0x81, PT ;  /* 0x000000817200780c */ /* 0x000fe20003f24270 */
[----:B------:R4:W-:Y:S01]  /*39b0*/  MUFU.TANH R94, R35 ;  /* 0x00000023005e7308 */ /* 0x0009e20000002400 */
[----:B------:R-:W-:Y:S01]  /*39c0*/  FSEL R65, R103, -INF , P2 ;  /* 0xff80000067417808 */ /* 0x000fe20001000000 */
[--C-:B------:R-:W-:Y:S01]  /*39d0*/  IMAD.MOV.U32 R103, RZ, RZ, R119.reuse ;  /* 0x000000ffff677224 */ /* 0x100fe200078e0077 */
[----:B------:R-:W-:Y:S02]  /*39e0*/  FMNMX.FTZ R20, R64, R11, !PT ;  /* 0x0000000b40147209 */ /* 0x000fe40007810000 */
[----:B------:R-:W-:Y:S01]  /*39f0*/  FSEL R11, R97, -INF , P6 ;  /* 0xff800000610b7808 */ /* 0x000fe20003000000 */
[--C-:B------:R-:W-:Y:S01]  /*3a00*/  IMAD.MOV.U32 R97, RZ, RZ, R119.reuse ;  /* 0x000000ffff617224 */ /* 0x100fe200078e0077 */
[----:B------:R-:W-:Y:S01]  /*3a10*/  ISETP.GT.AND P6, PT, R114, 0x88, PT ;  /* 0x000000887200780c */ /* 0x000fe20003fc4270 */
[----:B------:R-:W-:Y:S01]  /*3a20*/  MUFU.TANH R96, R39 ;  /* 0x0000002700607308 */ /* 0x000fe20000002400 */
[----:B------:R-:W-:Y:S01]  /*3a30*/  FSEL R66, R105, -INF , P1 ;  /* 0xff80000069427808 */ /* 0x000fe20000800000 */
[----:B------:R-:W-:Y:S01]  /*3a40*/  IMAD.MOV.U32 R105, RZ, RZ, R119 ;  /* 0x000000ffff697224 */ /* 0x000fe200078e0077 */
[----:B------:R-:W-:-:S02]  /*3a50*/  FMNMX.FTZ R21, R65, R20, !PT ;  /* 0x0000001441157209 */ /* 0x000fc40007810000 */
[----:B------:R-:W-:Y:S01]  /*3a60*/  FSEL R20, R98, -INF , P5 ;  /* 0xff80000062147808 */ /* 0x000fe20002800000 */
[--C-:B------:R-:W-:Y:S01]  /*3a70*/  IMAD.MOV.U32 R98, RZ, RZ, R119.reuse ;  /* 0x000000ffff627224 */ /* 0x100fe200078e0077 */
[----:B------:R-:W-:Y:S01]  /*3a80*/  ISETP.GT.AND P5, PT, R114, 0x89, PT ;  /* 0x000000897200780c */ /* 0x000fe20003fa4270 */
[----:B------:R-:W-:Y:S01]  /*3a90*/  MUFU.TANH R95, R38 ;  /* 0x00000026005f7308 */ /* 0x000fe20000002400 */
[----:B------:R-:W-:Y:S01]  /*3aa0*/  FSEL R67, R108, -INF , P6 ;  /* 0xff8000006c437808 */ /* 0x000fe20003000000 */
[--C-:B------:R-:W-:Y:S01]  /*3ab0*/  IMAD.MOV.U32 R108, RZ, RZ, R119.reuse ;  /* 0x000000ffff6c7224 */ /* 0x100fe200078e0077 */
[----:B------:R-:W-:Y:S02]  /*3ac0*/  FMNMX.FTZ R70, R66, R21, !PT ;  /* 0x0000001542467209 */ /* 0x000fe40007810000 */
[----:B------:R-:W-:Y:S01]  /*3ad0*/  FSEL R21, R101, -INF , P4 ;  /* 0xff80000065157808 */ /* 0x000fe20002000000 */
[----:B------:R-:W-:Y:S01]  /*3ae0*/  IMAD.MOV.U32 R101, RZ, RZ, R119 ;  /* 0x000000ffff657224 */ /* 0x000fe200078e0077 */
[----:B------:R-:W-:-:S02]  /*3af0*/  ISETP.GT.AND P4, PT, R114, 0x90, PT ;  /* 0x000000907200780c */ /* 0x000fc40003f84270 */
[----:B------:R-:W-:Y:S01]  /*3b00*/  FSEL R68, R109, -INF , P5 ;  /* 0xff8000006d447808 */ /* 0x000fe20002800000 */
[--C-:B------:R-:W-:Y:S01]  /*3b10*/  IMAD.MOV.U32 R109, RZ, RZ, R119.reuse ;  /* 0x000000ffff6d7224 */ /* 0x100fe200078e0077 */
[----:B-1----:R-:W-:Y:S02]  /*3b20*/  FMNMX.FTZ R37, R67, R70, !PT ;  /* 0x0000004643257209 */ /* 0x002fe40007810000 */
[----:B--2---:R-:W-:Y:S01]  /*3b30*/  FSEL R33, R102, -INF , P3 ;  /* 0xff80000066217808 */ /* 0x004fe20001800000 */
[--C-:B------:R-:W-:Y:S01]  /*3b40*/  IMAD.MOV.U32 R102, RZ, RZ, R119.reuse ;  /* 0x000000ffff667224 */ /* 0x100fe200078e0077 */
[----:B------:R-:W-:Y:S02]  /*3b50*/  ISETP.GT.AND P3, PT, R114, 0x91, PT ;  /* 0x000000917200780c */ /* 0x000fe40003f64270 */
[----:B------:R-:W-:Y:S01]  /*3b60*/  FSEL R69, R110, -INF , P4 ;  /* 0xff8000006e457808 */ /* 0x000fe20002000000 */
[----:B------:R-:W-:Y:S01]  /*3b70*/  IMAD.MOV.U32 R110, RZ, RZ, R119 ;  /* 0x000000ffff6e7224 */ /* 0x000fe200078e0077 */
[----:B------:R-:W-:-:S02]  /*3b80*/  FMNMX.FTZ R84, R68, R37, !PT ;  /* 0x0000002544547209 */ /* 0x000fc40007810000 */
[----:B------:R-:W-:Y:S02]  /*3b90*/  FSEL R37, R106, -INF , P2 ;  /* 0xff8000006a257808 */ /* 0x000fe40001000000 */
[C---:B------:R-:W-:Y:S02]  /*3ba0*/  ISETP.GT.AND P2, PT, R114.reuse, 0x98, PT ;  /* 0x000000987200780c */ /* 0x040fe40003f44270 */
[----:B0-----:R-:W-:Y:S01]  /*3bb0*/  FSEL R70, R111, -INF , P3 ;  /* 0xff8000006f467808 */ /* 0x001fe20001800000 */
[--C-:B------:R-:W-:Y:S01]  /*3bc0*/  IMAD.MOV.U32 R111, RZ, RZ, R119.reuse ;  /* 0x000000ffff6f7224 */ /* 0x100fe200078e0077 */
[----:B------:R-:W-:Y:S02]  /*3bd0*/  FMNMX.FTZ R83, R69, R84, !PT ;  /* 0x0000005445537209 */ /* 0x000fe40007810000 */
[----:B------:R-:W-:Y:S01]  /*3be0*/  FSEL R45, R107, -INF , P1 ;  /* 0xff8000006b2d7808 */ /* 0x000fe20000800000 */
        /* <DEDUP_REMOVED lines=9> */
[----:B----4-:R-:W-:Y:S02]  /*3c80*/  FMNMX.FTZ R35, R5, R4, !PT ;  /* 0x0000000405237209 */ /* 0x010fe40007810000 */
[----:B------:R-:W-:Y:S02]  /*3c90*/  FMNMX.FTZ R86, R83, R84, !PT ;  /* 0x0000005453567209 */ /* 0x000fe40007810000 */
[----:B------:R-:W0:Y:S01]  /*3ca0*/  MUFU.TANH R84, R30 ;  /* 0x0000001e00547308 */ /* 0x000e220000002400 */
[----:B------:R-:W-:Y:S02]  /*3cb0*/  MOV R106, R119 ;  /* 0x00000077006a7202 */ /* 0x000fe40000000f00 */
[----:B------:R-:W1:Y:S01]  /*3cc0*/  SHFL.BFLY PT, R85, R86, 0x2, 0x1f ;  /* 0x0c401f0056557f89 */ /* 0x000e6200000e0000 */
[----:B0-----:R-:W-:-:S02]  /*3cd0*/  FSEL R84, R84, -INF , P6 ;  /* 0xff80000054547808 */ /* 0x001fc40003000000 */
[----:B-1----:R-:W-:Y:S01]  /*3ce0*/  FMNMX.FTZ R87, R86, R85, !PT ;  /* 0x0000005556577209 */ /* 0x002fe20007810000 */
[----:B------:R-:W-:Y:S01]  /*3cf0*/  IMAD.U32 R85, RZ, RZ, UR6 ;  /* 0x00000006ff557e24 */ /* 0x000fe2000f8e00ff */
[----:B------:R-:W0:Y:S03]  /*3d00*/  MUFU.TANH R86, R31 ;  /* 0x0000001f00567308 */ /* 0x000e260000002400 */
[----:B------:R-:W1:Y:S01]  /*3d10*/  SHFL.BFLY PT, R120, R87, 0x1, 0x1f ;  /* 0x0c201f0057787f89 */ /* 0x000e6200000e0000 */
[----:B0-----:R-:W-:Y:S02]  /*3d20*/  FSEL R86, R86, -INF , P5 ;  /* 0xff80000056567808 */ /* 0x001fe40002800000 */
[----:B-1----:R-:W-:Y:S02]  /*3d30*/  FMNMX.FTZ R120, R87, R120, !PT ;  /* 0x0000007857787209 */ /* 0x002fe40007810000 */
[----:B------:R0:W1:Y:S02]  /*3d40*/  MUFU.TANH R87, R34 ;  /* 0x0000002200577308 */ /* 0x0000640000002400 */
[C---:B------:R-:W-:Y:S01]  /*3d50*/  FSETP.NEU.FTZ.AND P0, PT, R120.reuse, -INF , PT ;  /* 0xff8000007800780b */ /* 0x040fe20003f1d000 */
[----:B------:R-:W-:-:S05]  /*3d60*/  FFMA.FTZ R85, R120, R85, -8 ;  /* 0xc100000078557423 */ /* 0x000fca0000010055 */
[----:B------:R-:W-:Y:S02]  /*3d70*/  FSEL R85, R85, RZ, P0 ;  /* 0x000000ff55557208 */ /* 0x000fe40000000000 */
[----:B0-----:R-:W-:Y:S02]  /*3d80*/  FMNMX.FTZ R34, R8, R35, !PT ;  /* 0x0000002308227209 */ /* 0x001fe40007810000 */
[----:B------:R-:W-:Y:S01]  /*3d90*/  ISETP.NE.AND P0, PT, R104, RZ, PT ;  /* 0x000000ff6800720c */ /* 0x000fe20003f05270 */
[----:B------:R-:W-:-:S01]  /*3da0*/  FFMA.FTZ R31, R43, UR6, -R85 ;  /* 0x000000062b1f7c23 */ /* 0x000fc20008010855 */
[----:B------:R-:W-:Y:S01]  /*3db0*/  FMNMX.FTZ R34, R9, R34, !PT ;  /* 0x0000002209227209 */ /* 0x000fe20007810000 */
[----:B------:R-:W-:-:S01]  /*3dc0*/  FFMA.FTZ R88, R88, UR6, -R85 ;  /* 0x0000000658587c23 */ /* 0x000fc20008010855 */
[--C-:B------:R-:W-:Y:S01]  /*3dd0*/  FFMA.FTZ R30, R32, UR6, -R85.reuse ;  /* 0x00000006201e7c23 */ /* 0x100fe20008010855 */
[----:B------:R-:W-:-:S01]  /*3de0*/  FFMA.FTZ R32, R89, UR6, -R85 ;  /* 0x0000000659207c23 */ /* 0x000fc20008010855 */
[----:B------:R-:W-:Y:S01]  /*3df0*/  FMNMX.FTZ R39, R13, R34, !PT ;  /* 0x000000220d277209 */ /* 0x000fe20007810000 */
[----:B------:R-:W-:Y:S01]  /*3e00*/  MUFU.EX2 R35, R88 ;  /* 0x0000005800237308 */ /* 0x000fe20000000800 */
[----:B------:R-:W-:-:S01]  /*3e10*/  FFMA.FTZ R90, R90, UR6, -R85 ;  /* 0x000000065a5a7c23 */ /* 0x000fc20008010855 */
[--C-:B------:R-:W-:Y:S01]  /*3e20*/  FFMA.FTZ R92, R92, UR6, -R85.reuse ;  /* 0x000000065c5c7c23 */ /* 0x100fe20008010855 */
[----:B------:R-:W-:Y:S01]  /*3e30*/  FMNMX.FTZ R38, R12, R39, !PT ;  /* 0x000000270c267209 */ /* 0x000fe20007810000 */
[--C-:B------:R-:W-:Y:S01]  /*3e40*/  FFMA.FTZ R39, R91, UR6, -R85.reuse ;  /* 0x000000065b277c23 */ /* 0x100fe20008010855 */
[----:B------:R-:W-:-:S01]  /*3e50*/  FFMA.FTZ R24, R24, UR6, -R85 ;  /* 0x0000000618187c23 */ /* 0x000fc20008010855 */
[--C-:B------:R-:W-:Y:S01]  /*3e60*/  FFMA.FTZ R25, R25, UR6, -R85.reuse ;  /* 0x0000000619197c23 */ /* 0x100fe20008010855 */
        /* <DEDUP_REMOVED lines=9> */
[----:B------:R-:W-:Y:S01]  /*3f00*/  MUFU.EX2 R24, R24 ;  /* 0x0000001800187308 */ /* 0x000fe20000000800 */
[----:B0-----:R-:W-:Y:S01]  /*3f10*/  FSEL R90, R95, -INF , P2 ;  /* 0xff8000005f5a7808 */ /* 0x001fe20001000000 */
[--C-:B------:R-:W-:Y:S01]  /*3f20*/  FFMA.FTZ R82, R82, UR6, -R85.reuse ;  /* 0x0000000652527c23 */ /* 0x100fe20008010855 */
[----:B------:R-:W-:Y:S01]  /*3f30*/  FMNMX.FTZ R88, R72, R43, !PT ;  /* 0x0000002b48587209 */ /* 0x000fe20007810000 */
[--C-:B------:R-:W-:Y:S01]  /*3f40*/  FFMA.FTZ R43, R93, UR6, -R85.reuse ;  /* 0x000000065d2b7c23 */ /* 0x100fe20008010855 */
[----:B------:R-:W-:-:S01]  /*3f50*/  FFMA.FTZ R93, R44, UR6, -R85 ;  /* 0x000000062c5d7c23 */ /* 0x000fc20008010855 */
[----:B-1----:R-:W-:Y:S01]  /*3f60*/  FSEL R44, R87, -INF , P4 ;  /* 0xff800000572c7808 */ /* 0x002fe20002000000 */
        /* <DEDUP_REMOVED lines=16> */
[----:B------:R-:W-:Y:S01]  /*4070*/  FFMA.FTZ R29, R29, UR6, -R85 ;  /* 0x000000061d1d7c23 */ /* 0x000fe20008010855 */
[----:B------:R-:W-:Y:S01]  /*4080*/  FMNMX.FTZ R89, R79, R88, !PT ;  /* 0x000000584f597209 */ /* 0x000fe20007810000 */
[----:B------:R-:W-:Y:S01]  /*4090*/  MUFU.EX2 R25, R25 ;  /* 0x0000001900197308 */ /* 0x000fe20000000800 */
[----:B------:R-:W-:-:S02]  /*40a0*/  IMAD.MOV.U32 R104, RZ, RZ, R119 ;  /* 0x000000ffff687224 */ /* 0x000fc400078e0077 */
[----:B------:R-:W-:Y:S01]  /*40b0*/  FMNMX.FTZ R88, R78, R89, !PT ;  /* 0x000000594e587209 */ /* 0x000fe20007810000 */
[--C-:B------:R-:W-:Y:S02]  /*40c0*/  IMAD.MOV.U32 R96, RZ, RZ, R119.reuse ;  /* 0x000000ffff607224 */ /* 0x100fe400078e0077 */
[----:B------:R-:W-:Y:S01]  /*40d0*/  IMAD.MOV.U32 R95, RZ, RZ, R119 ;  /* 0x000000ffff5f7224 */ /* 0x000fe200078e0077 */
[----:B------:R-:W-:Y:S01]  /*40e0*/  FMNMX.FTZ R89, R57, R88, !PT ;  /* 0x0000005839597209 */ /* 0x000fe20007810000 */
[----:B------:R-:W-:Y:S03]  /*40f0*/  MUFU.EX2 R26, R26 ;  /* 0x0000001a001a7308 */ /* 0x000fe60000000800 */
[----:B------:R-:W-:-:S04]  /*4100*/  FMNMX.FTZ R89, R56, R89, !PT ;  /* 0x0000005938597209 */ /* 0x000fc80007810000 */
[----:B------:R-:W-:Y:S01]  /*4110*/  FMNMX.FTZ R88, R58, R89, !PT ;  /* 0x000000593a587209 */ /* 0x000fe20007810000 */
[----:B------:R-:W0:Y:S03]  /*4120*/  MUFU.EX2 R27, R27 ;  /* 0x0000001b001b7308 */ /* 0x000e260000000800 */
[----:B------:R-:W-:-:S04]  /*4130*/  FMNMX.FTZ R89, R59, R88, !PT ;  /* 0x000000583b597209 */ /* 0x000fc80007810000 */
[----:B------:R-:W-:Y:S01]  /*4140*/  FMNMX.FTZ R88, R60, R89, !PT ;  /* 0x000000593c587209 */ /* 0x000fe20007810000 */
[----:B------:R-:W-:Y:S03]  /*4150*/  MUFU.EX2 R30, R30 ;  /* 0x0000001e001e7308 */ /* 0x000fe60000000800 */
[----:B------:R-:W-:-:S04]  /*4160*/  FMNMX.FTZ R89, R61, R88, !PT ;  /* 0x000000583d597209 */ /* 0x000fc80007810000 */
[----:B------:R-:W-:Y:S01]  /*4170*/  FMNMX.FTZ R88, R62, R89, !PT ;  /* 0x000000593e587209 */ /* 0x000fe20007810000 */
[----:B------:R-:W-:Y:S01]  /*4180*/  MUFU.EX2 R31, R31 ;  /* 0x0000001f001f7308 */ /* 0x000fe20000000800 */
[----:B0-----:R-:W-:Y:S02]  /*4190*/  F2FP.SATFINITE.E4M3.F32.PACK_AB_MERGE_C R200, R27, R26, RZ ;  /* 0x0000001a1bc8723e */ /* 0x001fe400048070ff */
[----:B------:R-:W-:Y:S02]  /*41a0*/  FMNMX.FTZ R89, R63, R88, !PT ;  /* 0x000000583f597209 */ /* 0x000fe40007810000 */
[----:B------:R-:W-:Y:S02]  /*41b0*/  F2FP.SATFINITE.E4M3.F32.PACK_AB_MERGE_C R200, R25, R24, R200 ;  /* 0x0000001819c8723e */ /* 0x000fe400048070c8 */
[----:B------:R-:W-:Y:S01]  /*41c0*/  FMNMX.FTZ R89, R6, R89, !PT ;  /* 0x0000005906597209 */ /* 0x000fe20007810000 */
[----:B------:R-:W0:Y:S03]  /*41d0*/  MUFU.EX2 R32, R32 ;  /* 0x0000002000207308 */ /* 0x000e260000000800 */
[----:B------:R-:W-:-:S04]  /*41e0*/  FMNMX.FTZ R88, R40, R89, !PT ;  /* 0x0000005928587209 */ /* 0x000fc80007810000 */
[----:B------:R-:W-:Y:S01]  /*41f0*/  FMNMX.FTZ R89, R7, R88, !PT ;  /* 0x0000005807597209 */ /* 0x000fe20007810000 */
[----:B------:R-:W-:Y:S03]  /*4200*/  MUFU.EX2 R39, R39 ;  /* 0x0000002700277308 */ /* 0x000fe60000000800 */
[----:B------:R-:W-:-:S04]  /*4210*/  FMNMX.FTZ R88, R10, R89, !PT ;  /* 0x000000590a587209 */ /* 0x000fc80007810000 */
[----:B------:R-:W-:Y:S01]  /*4220*/  FMNMX.FTZ R89, R11, R88, !PT ;  /* 0x000000580b597209 */ /* 0x000fe20007810000 */
[----:B------:R-:W1:Y:S01]  /*4230*/  MUFU.EX2 R43, R43 ;  /* 0x0000002b002b7308 */ /* 0x000e620000000800 */
[----:B0-----:R-:W-:Y:S02]  /*4240*/  F2FP.SATFINITE.E4M3.F32.PACK_AB_MERGE_C R202, R35, R32, RZ ;  /* 0x0000002023ca723e */ /* 0x001fe400048070ff */
[----:B------:R-:W-:Y:S02]  /*4250*/  FMNMX.FTZ R88, R20, R89, !PT ;  /* 0x0000005914587209 */ /* 0x000fe40007810000 */
[----:B------:R-:W-:Y:S02]  /*4260*/  F2FP.SATFINITE.E4M3.F32.PACK_AB_MERGE_C R202, R31, R30, R202 ;  /* 0x0000001e1fca723e */ /* 0x000fe400048070ca */
[----:B------:R-:W-:Y:S01]  /*4270*/  FMNMX.FTZ R88, R21, R88, !PT ;  /* 0x0000005815587209 */ /* 0x000fe20007810000 */
[----:B------:R-:W-:Y:S03]  /*4280*/  MUFU.EX2 R80, R80 ;  /* 0x0000005000507308 */ /* 0x000fe60000000800 */
[----:B------:R-:W-:-:S04]  /*4290*/  FMNMX.FTZ R88, R33, R88, !PT ;  /* 0x0000005821587209 */ /* 0x000fc80007810000 */
[----:B------:R-:W-:Y:S01]  /*42a0*/  FMNMX.FTZ R88, R37, R88, !PT ;  /* 0x0000005825587209 */ /* 0x000fe20007810000 */
[----:B------:R-:W-:Y:S01]  /*42b0*/  MUFU.EX2 R81, R81 ;  /* 0x0000005100517308 */ /* 0x000fe20000000800 */
[----:B-1----:R-:W-:Y:S02]  /*42c0*/  F2FP.SATFINITE.E4M3.F32.PACK_AB_MERGE_C R204, R43, R38, RZ ;  /* 0x000000262bcc723e */ /* 0x002fe400048070ff */
[----:B------:R-:W-:Y:S02]  /*42d0*/  FMNMX.FTZ R89, R45, R88, !PT ;  /* 0x000000582d597209 */ /* 0x000fe40007810000 */
[----:B------:R-:W-:Y:S02]  /*42e0*/  F2FP.SATFINITE.E4M3.F32.PACK_AB_MERGE_C R204, R39, R34, R204 ;  /* 0x0000002227cc723e */ /* 0x000fe400048070cc */
[----:B------:R-:W-:Y:S01]  /*42f0*/  FMNMX.FTZ R89, R84, R89, !PT ;  /* 0x0000005954597209 */ /* 0x000fe20007810000 */
[----:B------:R-:W-:Y:S03]  /*4300*/  MUFU.EX2 R49, R49 ;  /* 0x0000003100317308 */ /* 0x000fe60000000800 */
[----:B------:R-:W-:-:S02]  /*4310*/  FMNMX.FTZ R91, R86, R89, !PT ;  /* 0x00000059565b7209 */ /* 0x000fc40007810000 */
[----:B------:R-:W-:Y:S02]  /*4320*/  FSEL R89, R94, -INF , P3 ;  /* 0xff8000005e597808 */ /* 0x000fe40001800000 */
[----:B------:R-:W-:Y:S01]  /*4330*/  FMNMX.FTZ R88, R44, R91, !PT ;  /* 0x0000005b2c587209 */ /* 0x000fe20007810000 */
[----:B------:R-:W0:Y:S03]  /*4340*/  MUFU.EX2 R82, R82 ;  /* 0x0000005200527308 */ /* 0x000e260000000800 */
        /* <DEDUP_REMOVED lines=12> */
[----:B------:R-:W-:-:S01]  /*4410*/  FFMA.FTZ R66, R69, UR6, -R85 ;  /* 0x0000000645427c23 */ /* 0x000fc20008010855 */
[----:B------:R-:W1:Y:S01]  /*4420*/  SHFL.BFLY PT, R94, R93, 0x2, 0x1f ;  /* 0x0c401f005d5e7f89 */ /* 0x000e6200000e0000 */
[----:B------:R-:W-:-:S01]  /*4430*/  FFMA.FTZ R69, R70, UR6, -R85 ;  /* 0x0000000646457c23 */ /* 0x000fc20008010855 */
[--C-:B------:R-:W-:Y:S01]  /*4440*/  FFMA.FTZ R68, R71, UR6, -R85.reuse ;  /* 0x0000000647447c23 */ /* 0x100fe20008010855 */
[----:B------:R-:W-:-:S01]  /*4450*/  FFMA.FTZ R71, R83, UR6, -R85 ;  /* 0x0000000653477c23 */ /* 0x000fc20008010855 */
[----:B------:R-:W-:Y:S01]  /*4460*/  MUFU.EX2 R53, R53 ;  /* 0x0000003500357308 */ /* 0x000fe20000000800 */
[----:B0-----:R-:W-:-:S04]  /*4470*/  F2FP.SATFINITE.E4M3.F32.PACK_AB_MERGE_C R206, R82, R49, RZ ;  /* 0x0000003152ce723e */ /* 0x001fc800048070ff */
        /* <DEDUP_REMOVED lines=12> */
[----:B------:R-:W-:-:S03]  /*4540*/  IMAD.U32 R93, RZ, RZ, UR6 ;  /* 0x00000006ff5d7e24 */ /* 0x000fc6000f8e00ff */
        /* <DEDUP_REMOVED lines=23> */
[----:B------:R-:W-:Y:S01]  /*46c0*/  FADD.FTZ R60, R26, R61 ;  /* 0x0000003d1a3c7221 */ /* 0x000fe20000010000 */
[----:B------:R-:W-:-:S01]  /*46d0*/  FFMA.FTZ R75, R75, UR6, -R83 ;  /* 0x000000064b4b7c23 */ /* 0x000fc20008010853 */
[--C-:B------:R-:W-:Y:S01]  /*46e0*/  FFMA.FTZ R74, R74, UR6, -R83.reuse ;  /* 0x000000064a4a7c23 */ /* 0x100fe20008010853 */
[----:B------:R-:W-:-:S01]  /*46f0*/  FFMA.FTZ R40, R40, UR6, -R83 ;  /* 0x0000000628287c23 */ /* 0x000fc20008010853 */
[----:B------:R-:W1:Y:S01]  /*4700*/  MUFU.EX2 R70, R70 ;  /* 0x0000004600467308 */ /* 0x000e620000000800 */
[----:B------:R-:W-:-:S01]  /*4710*/  FADD.FTZ R61, R27, R60 ;  /* 0x0000003c1b3d7221 */ /* 0x000fc20000010000 */
[--C-:B------:R-:W-:Y:S01]  /*4720*/  FFMA.FTZ R79, R79, UR6, -R83.reuse ;  /* 0x000000064f4f7c23 */ /* 0x100fe20008010853 */
[----:B------:R-:W-:-:S01]  /*4730*/  FFMA.FTZ R78, R78, UR6, -R83 ;  /* 0x000000064e4e7c23 */ /* 0x000fc20008010853 */
[----:B------:R-:W-:Y:S01]  /*4740*/  FFMA.FTZ R57, R57, UR6, -R83 ;  /* 0x0000000639397c23 */ /* 0x000fe20008010853 */
[----:B------:R-:W-:-:S01]  /*4750*/  FADD.FTZ R60, R30, R61 ;  /* 0x0000003d1e3c7221 */ /* 0x000fc20000010000 */
[--C-:B------:R-:W-:Y:S01]  /*4760*/  FFMA.FTZ R56, R56, UR6, -R83.reuse ;  /* 0x0000000638387c23 */ /* 0x100fe20008010853 */
        /* <DEDUP_REMOVED lines=22> */
[----:B------:R4:W5:Y:S08]  /*48d0*/  MUFU.EX2 R93, R15 ;  /* 0x0000000f005d7308 */ /* 0x0009700000000800 */
[----:B------:R-:W5:Y:S01]  /*48e0*/  MUFU.EX2 R94, R94 ;  /* 0x0000005e005e7308 */ /* 0x000f620000000800 */
[----:B----4-:R-:W-:-:S01]  /*48f0*/  FFMA.FTZ R15, R76, UR6, -R83 ;  /* 0x000000064c0f7c23 */ /* 0x010fc20008010853 */
[----:B-1----:R-:W-:Y:S01]  /*4900*/  FADD.FTZ R76, R70, R77 ;  /* 0x0000004d464c7221 */ /* 0x002fe20000010000 */
[----:B--2---:R-:W-:Y:S01]  /*4910*/  F2FP.SATFINITE.E4M3.F32.PACK_AB_MERGE_C R70, R85, R70, RZ ;  /* 0x000000465546723e */ /* 0x004fe200048070ff */
[----:B------:R-:W-:Y:S01]  /*4920*/  FFMA.FTZ R83, R92, UR6, -R83 ;  /* 0x000000065c537c23 */ /* 0x000fe20008010853 */
[----:B------:R-:W-:-:S02]  /*4930*/  IMAD.MOV.U32 R92, RZ, RZ, R119 ;  /* 0x000000ffff5c7224 */ /* 0x000fc400078e0077 */
[----:B------:R-:W-:Y:S01]  /*4940*/  FADD.FTZ R77, R85, R76 ;  /* 0x0000004c554d7221 */ /* 0x000fe20000010000 */
[----:B------:R-:W-:Y:S01]  /*4950*/  F2FP.SATFINITE.E4M3.F32.PACK_AB_MERGE_C R201, R4, R5, R70 ;  /* 0x0000000504c9723e */ /* 0x000fe20004807046 */
[----:B------:R-:W1:Y:S01]  /*4960*/  MUFU.EX2 R12, R12 ;  /* 0x0000000c000c7308 */ /* 0x000e620000000800 */
[----:B------:R-:W-:Y:S02]  /*4970*/  IMAD.MOV.U32 R85, RZ, RZ, R119 ;  /* 0x000000ffff557224 */ /* 0x000fe400078e0077 */
[----:B0-----:R-:W-:Y:S01]  /*4980*/  FADD.FTZ R76, R8, R77 ;  /* 0x0000004d084c7221 */ /* 0x001fe20000010000 */
[----:B------:R-:W-:-:S01]  /*4990*/  FADD.FTZ R77, R35, R60 ;  /* 0x0000003c234d7221 */ /* 0x000fc20000010000 */
[----:B------:R-:W-:Y:S02]  /*49a0*/  IMAD.MOV.U32 R70, RZ, RZ, R119 ;  /* 0x000000ffff467224 */ /* 0x000fe400078e0077 */
[----:B---3--:R-:W-:-:S01]  /*49b0*/  FADD.FTZ R76, R9, R76 ;  /* 0x0000004c094c7221 */ /* 0x008fc20000010000 */
[----:B------:R-:W-:Y:S01]  /*49c0*/  FADD.FTZ R60, R34, R77 ;  /* 0x0000004d223c7221 */ /* 0x000fe20000010000 */
[----:B------:R-:W0:Y:S01]  /*49d0*/  MUFU.EX2 R13, R13 ;  /* 0x0000000d000d7308 */ /* 0x000e220000000800 */
[----:B------:R-:W-:Y:S01]  /*49e0*/  MOV R34, R119 ;  /* 0x0000007700227202 */ /* 0x000fe20000000f00 */
[----:B-----5:R-:W-:Y:S01]  /*49f0*/  FADD.FTZ R61, R93, R76 ;  /* 0x0000004c5d3d7221 */ /* 0x020fe20000010000 */
[----:B------:R-:W-:Y:S01]  /*4a00*/  F2FP.SATFINITE.E4M3.F32.PACK_AB_MERGE_C R93, R94, R93, RZ ;  /* 0x0000005d5e5d723e */ /* 0x000fe200048070ff */
[----:B------:R-:W-:-:S02]  /*4a10*/  IMAD.MOV.U32 R76, RZ, RZ, R119 ;  /* 0x000000ffff4c7224 */ /* 0x000fc400078e0077 */
[----:B------:R-:W-:-:S01]  /*4a20*/  FADD.FTZ R61, R94, R61 ;  /* 0x0000003d5e3d7221 */ /* 0x000fc20000010000 */
[----:B------:R-:W-:Y:S01]  /*4a30*/  F2FP.SATFINITE.E4M3.F32.PACK_AB_MERGE_C R203, R9, R8, R93 ;  /* 0x0000000809cb723e */ /* 0x000fe2000480705d */
[----:B------:R-:W2:Y:S01]  /*4a40*/  MUFU.EX2 R75, R75 ;  /* 0x0000004b004b7308 */ /* 0x000ea20000000800 */
[--C-:B------:R-:W-:Y:S02]  /*4a50*/  IMAD.MOV.U32 R94, RZ, RZ, R119.reuse ;  /* 0x000000ffff5e7224 */ /* 0x100fe400078e0077 */
[----:B------:R-:W-:-:S05]  /*4a60*/  IMAD.MOV.U32 R93, RZ, RZ, R119 ;  /* 0x000000ffff5d7224 */ /* 0x000fca00078e0077 */
[----:B------:R-:W3:Y:S08]  /*4a70*/  MUFU.EX2 R74, R74 ;  /* 0x0000004a004a7308 */ /* 0x000ef00000000800 */
[----:B------:R-:W4:Y:S08]  /*4a80*/  MUFU.EX2 R14, R14 ;  /* 0x0000000e000e7308 */ /* 0x000f300000000800 */
[----:B------:R1:W-:Y:S08]  /*4a90*/  MUFU.EX2 R3, R40 ;  /* 0x0000002800037308 */ /* 0x0003f00000000800 */
[----:B------:R-:W5:Y:S01]  /*4aa0*/  MUFU.EX2 R15, R15 ;  /* 0x0000000f000f7308 */ /* 0x000f620000000800 */
[----:B-1----:R-:W-:-:S01]  /*4ab0*/  FADD.FTZ R40, R12, R61 ;  /* 0x0000003d0c287221 */ /* 0x002fc20000010000 */
[----:B------:R-:W-:Y:S01]  /*4ac0*/  FADD.FTZ R61, R39, R60 ;  /* 0x0000003c273d7221 */ /* 0x000fe20000010000 */
[----:B------:R-:W-:-:S02]  /*4ad0*/  IMAD.MOV.U32 R39, RZ, RZ, R119 ;  /* 0x000000ffff277224 */ /* 0x000fc400078e0077 */
[----:B0-----:R-:W-:Y:S01]  /*4ae0*/  FADD.FTZ R40, R13, R40 ;  /* 0x000000280d287221 */ /* 0x001fe20000010000 */
[----:B------:R-:W-:-:S02]  /*4af0*/  FADD.FTZ R60, R38, R61 ;  /* 0x0000003d263c7221 */ /* 0x000fc40000010000 */
[----:B------:R-:W0:Y:S01]  /*4b00*/  MUFU.EX2 R79, R79 ;  /* 0x0000004f004f7308 */ /* 0x000e220000000800 */
[----:B--2---:R-:W-:-:S01]  /*4b10*/  FADD.FTZ R61, R75, R40 ;  /* 0x000000284b3d7221 */ /* 0x004fc20000010000 */
[----:B------:R-:W-:Y:S01]  /*4b20*/  FADD.FTZ R77, R43, R60 ;  /* 0x0000003c2b4d7221 */ /* 0x000fe20000010000 */
[----:B------:R-:W-:Y:S02]  /*4b30*/  IMAD.MOV.U32 R43, RZ, RZ, R119 ;  /* 0x000000ffff2b7224 */ /* 0x000fe400078e0077 */
[----:B---3--:R-:W-:Y:S01]  /*4b40*/  FADD.FTZ R61, R74, R61 ;  /* 0x0000003d4a3d7221 */ /* 0x008fe20000010000 */
        /* <DEDUP_REMOVED lines=9> */
[----:B------:R-:W-:Y:S01]  /*4be0*/  IMAD.MOV.U32 R80, RZ, RZ, R119 ;  /* 0x000000ffff507224 */ /* 0x000fe200078e0077 */
[----:B------:R-:W2:Y:S01]  /*4bf0*/  MUFU.EX2 R57, R57 ;  /* 0x0000003900397308 */ /* 0x000ea20000000800 */
[----:B0-----:R-:W-:-:S01]  /*4c00*/  FADD.FTZ R77, R79, R60 ;  /* 0x0000003c4f4d7221 */ /* 0x001fc20000010000 */
[----:B------:R-:W-:Y:S01]  /*4c10*/  FADD.FTZ R40, R82, R61 ;  /* 0x0000003d52287221 */ /* 0x000fe20000010000 */
[----:B------:R-:W-:Y:S01]  /*4c20*/  MOV R82, R119 ;  /* 0x0000007700527202 */ /* 0x000fe20000000f00 */
[----:B------:R-:W-:Y:S02]  /*4c30*/  IMAD.MOV.U32 R75, RZ, RZ, R119 ;  /* 0x000000ffff4b7224 */ /* 0x000fe400078e0077 */
[----:B------:R-:W-:-:S01]  /*4c40*/  FADD.FTZ R27, R53, R40 ;  /* 0x00000028351b7221 */ /* 0x000fc20000010000 */
[----:B------:R-:W-:Y:S01]  /*4c50*/  IMAD.MOV.U32 R74, RZ, RZ, R119 ;  /* 0x000000ffff4a7224 */ /* 0x000fe200078e0077 */
[----:B------:R-:W0:Y:S01]  /*4c60*/  MUFU.EX2 R56, R56 ;  /* 0x0000003800387308 */ /* 0x000e220000000800 */
[----:B-1----:R-:W-:-:S01]  /*4c70*/  FADD.FTZ R26, R78, R77 ;  /* 0x0000004d4e1a7221 */ /* 0x002fc20000010000 */
[----:B------:R-:W-:Y:S01]  /*4c80*/  FADD.FTZ R32, R52, R27 ;  /* 0x0000001b34207221 */ /* 0x000fe20000010000 */
[----:B------:R-:W-:Y:S01]  /*4c90*/  F2FP.SATFINITE.E4M3.F32.PACK_AB_MERGE_C R78, R78, R79, RZ ;  /* 0x0000004f4e4e723e */ /* 0x000fe200048070ff */
[----:B------:R-:W-:-:S02]  /*4ca0*/  IMAD.MOV.U32 R79, RZ, RZ, R119 ;  /* 0x000000ffff4f7224 */ /* 0x000fc400078e0077 */
[----:B------:R-:W-:-:S01]  /*4cb0*/  FADD.FTZ R27, R47, R32 ;  /* 0x000000202f1b7221 */ /* 0x000fc20000010000 */
[----:B------:R-:W-:Y:S01]  /*4cc0*/  F2FP.SATFINITE.E4M3.F32.PACK_AB_MERGE_C R207, R15, R14, R78 ;  /* 0x0000000e0fcf723e */ /* 0x000fe2000480704e */
[----:B------:R-:W1:Y:S01]  /*4cd0*/  MUFU.EX2 R72, R72 ;  /* 0x0000004800487308 */ /* 0x000e620000000800 */
[----:B--2---:R-:W-:-:S01]  /*4ce0*/  FADD.FTZ R35, R57, R26 ;  /* 0x0000001a39237221 */ /* 0x004fc20000010000 */
[----:B------:R-:W-:Y:S01]  /*4cf0*/  FADD.FTZ R54, R54, R27 ;  /* 0x0000001b36367221 */ /* 0x000fe20000010000 */
[--C-:B------:R-:W-:Y:S02]  /*4d00*/  IMAD.MOV.U32 R78, RZ, RZ, R119.reuse ;  /* 0x000000ffff4e7224 */ /* 0x100fe400078e0077 */
[--C-:B------:R-:W-:Y:S02]  /*4d10*/  IMAD.MOV.U32 R77, RZ, RZ, R119.reuse ;  /* 0x000000ffff4d7224 */ /* 0x100fe400078e0077 */
        /* <DEDUP_REMOVED lines=8> */
[----:B------:R-:W-:Y:S01]  /*4da0*/  FADD.FTZ R35, R51, R54 ;  /* 0x0000003633237221 */ /* 0x000fe20000010000 */
[--C-:B------:R-:W-:Y:S02]  /*4db0*/  IMAD.MOV.U32 R54, RZ, RZ, R119.reuse ;  /* 0x000000ffff367224 */ /* 0x100fe400078e0077 */
[----:B------:R-:W-:Y:S02]  /*4dc0*/  IMAD.MOV.U32 R49, RZ, RZ, R119 ;  /* 0x000000ffff317224 */ /* 0x000fe400078e0077 */
[----:B------:R-:W-:-:S01]  /*4dd0*/  FADD.FTZ R35, R50, R35 ;  /* 0x0000002332237221 */ /* 0x000fc20000010000 */
[----:B------:R-:W-:Y:S01]  /*4de0*/  IMAD.MOV.U32 R47, RZ, RZ, R119 ;  /* 0x000000ffff2f7224 */ /* 0x000fe200078e0077 */
[----:B------:R-:W1:Y:S01]  /*4df0*/  MUFU.EX2 R59, R59 ;  /* 0x0000003b003b7308 */ /* 0x000e620000000800 */
[----:B--2---:R-:W-:-:S01]  /*4e00*/  FADD.FTZ R27, R73, R32 ;  /* 0x00000020491b7221 */ /* 0x004fc20000010000 */
[----:B------:R-:W-:Y:S01]  /*4e10*/  FADD.FTZ R38, R48, R35 ;  /* 0x0000002330267221 */ /* 0x000fe20000010000 */
[----:B------:R-:W-:Y:S01]  /*4e20*/  F2FP.SATFINITE.E4M3.F32.PACK_AB_MERGE_C R72, R73, R72, RZ ;  /* 0x000000484948723e */ /* 0x000fe200048070ff */
[----:B------:R-:W-:Y:S01]  /*4e30*/  IMAD.MOV.U32 R73, RZ, RZ, R119 ;  /* 0x000000ffff497224 */ /* 0x000fe200078e0077 */
[C---:B------:R-:W-:Y:S01]  /*4e40*/  F2FP.SATFINITE.E4M3.F32.PACK_AB_MERGE_C R48, R87.reuse, R48, RZ ;  /* 0x000000305730723e */ /* 0x040fe200048070ff */
[----:B------:R-:W-:Y:S01]  /*4e50*/  FADD.FTZ R38, R87, R38 ;  /* 0x0000002657267221 */ /* 0x000fe20000010000 */
[----:B------:R-:W-:Y:S01]  /*4e60*/  F2FP.SATFINITE.E4M3.F32.PACK_AB_MERGE_C R209, R56, R57, R72 ;  /* 0x0000003938d1723e */ /* 0x000fe20004807048 */
[----:B------:R-:W2:Y:S01]  /*4e70*/  MUFU.EX2 R62, R62 ;  /* 0x0000003e003e7308 */ /* 0x000ea20000000800 */
[----:B0-----:R-:W-:-:S01]  /*4e80*/  FADD.FTZ R32, R58, R27 ;  /* 0x0000001b3a207221 */ /* 0x001fc20000010000 */
[----:B------:R-:W-:Y:S01]  /*4e90*/  FADD.FTZ R25, R41, R38 ;  /* 0x0000002629197221 */ /* 0x000fe20000010000 */
[----:B------:R-:W-:Y:S01]  /*4ea0*/  F2FP.SATFINITE.E4M3.F32.PACK_AB_MERGE_C R210, R50, R51, R48 ;  /* 0x0000003332d2723e */ /* 0x000fe20004807030 */
[----:B------:R-:W-:-:S02]  /*4eb0*/  IMAD.MOV.U32 R87, RZ, RZ, R119 ;  /* 0x000000ffff577224 */ /* 0x000fc400078e0077 */
[----:B------:R-:W-:Y:S02]  /*4ec0*/  IMAD.MOV.U32 R72, RZ, RZ, R119 ;  /* 0x000000ffff487224 */ /* 0x000fe400078e0077 */
[----:B------:R-:W0:Y:S01]  /*4ed0*/  MUFU.EX2 R63, R63 ;  /* 0x0000003f003f7308 */ /* 0x000e220000000800 */
[----:B-1----:R-:W-:-:S01]  /*4ee0*/  FADD.FTZ R27, R59, R32 ;  /* 0x000000203b1b7221 */ /* 0x002fc20000010000 */
[--C-:B------:R-:W-:Y:S02]  /*4ef0*/  IMAD.MOV.U32 R57, RZ, RZ, R119.reuse ;  /* 0x000000ffff397224 */ /* 0x100fe400078e0077 */
[--C-:B------:R-:W-:Y:S02]  /*4f00*/  IMAD.MOV.U32 R56, RZ, RZ, R119.reuse ;  /* 0x000000ffff387224 */ /* 0x100fe400078e0077 */
[----:B------:R-:W-:Y:S02]  /*4f10*/  IMAD.MOV.U32 R51, RZ, RZ, R119 ;  /* 0x000000ffff337224 */ /* 0x000fe400078e0077 */
[----:B------:R-:W1:Y:S01]  /*4f20*/  MUFU.EX2 R6, R6 ;  /* 0x0000000600067308 */ /* 0x000e620000000800 */
[----:B--2---:R-:W-:-:S01]  /*4f30*/  FADD.FTZ R24, R62, R27 ;  /* 0x0000001b3e187221 */ /* 0x004fc20000010000 */
[----:B------:R-:W-:-:S02]  /*4f40*/  IMAD.MOV.U32 R50, RZ, RZ, R119 ;  /* 0x000000ffff327224 */ /* 0x000fc400078e0077 */
[--C-:B------:R-:W-:Y:S02]  /*4f50*/  IMAD.MOV.U32 R48, RZ, RZ, R119.reuse ;  /* 0x000000ffff307224 */ /* 0x100fe400078e0077 */
[--C-:B------:R-:W-:Y:S02]  /*4f60*/  IMAD.MOV.U32 R40, RZ, RZ, R119.reuse ;  /* 0x000000ffff287224 */ /* 0x100fe400078e0077 */
[----:B------:R-:W2:Y:S01]  /*4f70*/  MUFU.EX2 R28, R28 ;  /* 0x0000001c001c7308 */ /* 0x000ea20000000800 */
[C---:B0-----:R-:W-:Y:S01]  /*4f80*/  F2FP.SATFINITE.E4M3.F32.PACK_AB_MERGE_C R62, R63.reuse, R62, RZ ;  /* 0x0000003e3f3e723e */ /* 0x041fe200048070ff */
[----:B------:R-:W-:Y:S01]  /*4f90*/  FADD.FTZ R63, R63, R24 ;  /* 0x000000183f3f7221 */ /* 0x000fe20000010000 */
[--C-:B------:R-:W-:Y:S02]  /*4fa0*/  IMAD.MOV.U32 R38, RZ, RZ, R119.reuse ;  /* 0x000000ffff267224 */ /* 0x100fe400078e0077 */
[----:B------:R-:W-:Y:S01]  /*4fb0*/  F2FP.SATFINITE.E4M3.F32.PACK_AB_MERGE_C R211, R59, R58, R62 ;  /* 0x0000003a3bd3723e */ /* 0x000fe2000480703e */
[----:B------:R-:W-:Y:S01]  /*4fc0*/  IMAD.MOV.U32 R62, RZ, RZ, R119 ;  /* 0x000000ffff3e7224 */ /* 0x000fe200078e0077 */
[----:B------:R-:W-:Y:S01]  /*4fd0*/  MOV R58, R119 ;  /* 0x00000077003a7202 */ /* 0x000fe20000000f00 */
[----:B------:R-:W0:Y:S01]  /*4fe0*/  MUFU.EX2 R29, R29 ;  /* 0x0000001d001d7308 */ /* 0x000e220000000800 */
[----:B-1----:R-:W-:-:S01]  /*4ff0*/  FADD.FTZ R24, R6, R63 ;  /* 0x0000003f06187221 */ /* 0x002fc20000010000 */
[----:B------:R-:W-:-:S02]  /*5000*/  IMAD.MOV.U32 R63, RZ, RZ, R119 ;  /* 0x000000ffff3f7224 */ /* 0x000fc400078e0077 */
[--C-:B------:R-:W-:Y:S02]  /*5010*/  IMAD.MOV.U32 R59, RZ, RZ, R119.reuse ;  /* 0x000000ffff3b7224 */ /* 0x100fe400078e0077 */
[----:B------:R-:W-:Y:S01]  /*5020*/  FADD.FTZ R24, R3, R24 ;  /* 0x0000001803187221 */ /* 0x000fe20000010000 */
[----:B------:R-:W-:Y:S01]  /*5030*/  IMAD.MOV.U32 R35, RZ, RZ, R119 ;  /* 0x000000ffff237224 */ /* 0x000fe200078e0077 */
        /* <DEDUP_REMOVED lines=8> */
[----:B------:R-:W-:Y:S01]  /*50c0*/  FADD.FTZ R10, R10, R31 ;  /* 0x0000001f0a0a7221 */ /* 0x000fe20000010000 */
[--C-:B------:R-:W-:Y:S02]  /*50d0*/  IMAD.MOV.U32 R31, RZ, RZ, R119.reuse ;  /* 0x000000ffff1f7224 */ /* 0x100fe400078e0077 */
[----:B------:R-:W-:Y:S01]  /*50e0*/  F2FP.SATFINITE.E4M3.F32.PACK_AB_MERGE_C R213, R3, R6, R30 ;  /* 0x0000000603d5723e */ /* 0x000fe2000480701e */
[----:B------:R-:W-:Y:S02]  /*50f0*/  IMAD.MOV.U32 R30, RZ, RZ, R119 ;  /* 0x000000ffff1e7224 */ /* 0x000fe400078e0077 */
[----:B------:R-:W2:Y:S01]  /*5100*/  MUFU.EX2 R11, R11 ;  /* 0x0000000b000b7308 */ /* 0x000ea20000000800 */
[----:B0-----:R-:W-:-:S01]  /*5110*/  FADD.FTZ R27, R88, R27 ;  /* 0x0000001b581b7221 */ /* 0x001fc20000010000 */
[----:B------:R-:W-:Y:S01]  /*5120*/  F2FP.SATFINITE.E4M3.F32.PACK_AB_MERGE_C R29, R88, R29, RZ ;  /* 0x0000001d581d723e */ /* 0x000fe200048070ff */
[----:B------:R-:W-:-:S03]  /*5130*/  IMAD.MOV.U32 R88, RZ, RZ, R119 ;  /* 0x000000ffff587224 */ /* 0x000fc600078e0077 */
[----:B------:R-:W-:Y:S01]  /*5140*/  F2FP.SATFINITE.E4M3.F32.PACK_AB_MERGE_C R212, R28, R41, R29 ;  /* 0x000000291cd4723e */ /* 0x000fe2000480701d */
[----:B------:R-:W-:Y:S01]  /*5150*/  IMAD.MOV.U32 R41, RZ, RZ, R119 ;  /* 0x000000ffff297224 */ /* 0x000fe200078e0077 */
[----:B------:R-:W0:Y:S01]  /*5160*/  MUFU.EX2 R91, R91 ;  /* 0x0000005b005b7308 */ /* 0x000e220000000800 */
[----:B-1----:R-:W-:-:S01]  /*5170*/  FADD.FTZ R24, R36, R27 ;  /* 0x0000001b24187221 */ /* 0x002fc20000010000 */
[--C-:B------:R-:W-:Y:S02]  /*5180*/  IMAD.MOV.U32 R29, RZ, RZ, R119.reuse ;  /* 0x000000ffff1d7224 */ /* 0x100fe400078e0077 */
[----:B------:R-:W-:-:S04]  /*5190*/  IMAD.MOV.U32 R28, RZ, RZ, R119 ;  /* 0x000000ffff1c7224 */ /* 0x000fc800078e0077 */
[----:B------:R-:W1:Y:S01]  /*51a0*/  MUFU.EX2 R20, R20 ;  /* 0x0000001400147308 */ /* 0x000e620000000800 */
[----:B--2---:R-:W-:-:S07]  /*51b0*/  FADD.FTZ R7, R11, R10 ;  /* 0x0000000a0b077221 */ /* 0x004fce0000010000 */
[----:B------:R-:W-:Y:S01]  /*51c0*/  MUFU.EX2 R42, R42 ;  /* 0x0000002a002a7308 */ /* 0x000fe20000000800 */
[----:B0-----:R-:W-:-:S07]  /*51d0*/  FADD.FTZ R27, R91, R24 ;  /* 0x000000185b1b7221 */ /* 0x001fce0000010000 */
[----:B------:R-:W0:Y:S01]  /*51e0*/  MUFU.EX2 R55, R55 ;  /* 0x0000003700377308 */ /* 0x000e220000000800 */
[----:B-1----:R-:W-:-:S07]  /*51f0*/  FADD.FTZ R10, R20, R7 ;  /* 0x00000007140a7221 */ /* 0x002fce0000010000 */
[----:B------:R-:W1:Y:S08]  /*5200*/  MUFU.EX2 R21, R21 ;  /* 0x0000001500157308 */ /* 0x000e700000000800 */
[----:B------:R2:W3:Y:S01]  /*5210*/  MUFU.EX2 R26, R33 ;  /* 0x00000021001a7308 */ /* 0x0004e20000000800 */
[----:B0-----:R-:W-:Y:S01]  /*5220*/  F2FP.SATFINITE.E4M3.F32.PACK_AB_MERGE_C R24, R55, R42, RZ ;  /* 0x0000002a3718723e */ /* 0x001fe200048070ff */
[----:B------:R-:W-:Y:S01]  /*5230*/  FADD.FTZ R42, R42, R27 ;  /* 0x0000001b2a2a7221 */ /* 0x000fe20000010000 */
[----:B------:R-:W-:-:S02]  /*5240*/  IMAD.MOV.U32 R27, RZ, RZ, R119 ;  /* 0x000000ffff1b7224 */ /* 0x000fc400078e0077 */
[----:B------:R-:W-:Y:S01]  /*5250*/  F2FP.SATFINITE.E4M3.F32.PACK_AB_MERGE_C R214, R91, R36, R24 ;  /* 0x000000245bd6723e */ /* 0x000fe20004807018 */
[----:B------:R-:W-:-:S01]  /*5260*/  FADD.FTZ R55, R55, R42 ;  /* 0x0000002a37377221 */ /* 0x000fc20000010000 */
[----:B------:R-:W-:Y:S01]  /*5270*/  IMAD.MOV.U32 R91, RZ, RZ, R119 ;  /* 0x000000ffff5b7224 */ /* 0x000fe200078e0077 */
[----:B------:R-:W-:Y:S01]  /*5280*/  MUFU.EX2 R64, R64 ;  /* 0x0000004000407308 */ /* 0x000fe20000000800 */
[----:B-1----:R-:W-:-:S01]  /*5290*/  FADD.FTZ R7, R21, R10 ;  /* 0x0000000a15077221 */ /* 0x002fc20000010000 */
[--C-:B------:R-:W-:Y:S02]  /*52a0*/  IMAD.MOV.U32 R42, RZ, RZ, R119.reuse ;  /* 0x000000ffff2a7224 */ /* 0x100fe400078e0077 */
[--C-:B------:R-:W-:Y:S02]  /*52b0*/  IMAD.MOV.U32 R36, RZ, RZ, R119.reuse ;  /* 0x000000ffff247224 */ /* 0x100fe400078e0077 */
[----:B--2---:R-:W-:Y:S02]  /*52c0*/  IMAD.MOV.U32 R33, RZ, RZ, R119 ;  /* 0x000000ffff217224 */ /* 0x004fe400078e0077 */
[----:B------:R-:W0:Y:S01]  /*52d0*/  MUFU.EX2 R67, R67 ;  /* 0x0000004300437308 */ /* 0x000e220000000800 */
[C---:B---3--:R-:W-:Y:S01]  /*52e0*/  F2FP.SATFINITE.E4M3.F32.PACK_AB_MERGE_C R21, R26.reuse, R21, RZ ;  /* 0x000000151a15723e */ /* 0x048fe200048070ff */
[----:B------:R-:W-:Y:S01]  /*52f0*/  FADD.FTZ R26, R26, R7 ;  /* 0x000000071a1a7221 */ /* 0x000fe20000010000 */
[----:B------:R-:W-:-:S02]  /*5300*/  IMAD.MOV.U32 R24, RZ, RZ, R119 ;  /* 0x000000ffff187224 */ /* 0x000fc400078e0077 */
[----:B------:R-:W-:-:S03]  /*5310*/  F2FP.SATFINITE.E4M3.F32.PACK_AB_MERGE_C R215, R20, R11, R21 ;  /* 0x0000000b14d7723e */ /* 0x000fc60004807015 */
[----:B------:R-:W1:Y:S08]  /*5320*/  MUFU.EX2 R46, R46 ;  /* 0x0000002e002e7308 */ /* 0x000e700000000800 */
[----:B------:R-:W2:Y:S01]  /*5330*/  MUFU.EX2 R37, R37 ;  /* 0x0000002500257308 */ /* 0x000ea20000000800 */
[----:B0-----:R-:W-:-:S07]  /*5340*/  F2FP.SATFINITE.E4M3.F32.PACK_AB_MERGE_C R7, R67, R64, RZ ;  /* 0x000000404307723e */ /* 0x001fce00048070ff */
[----:B------:R-:W0:Y:S01]  /*5350*/  MUFU.EX2 R65, R65 ;  /* 0x0000004100417308 */ /* 0x000e220000000800 */
[----:B-1----:R-:W-:-:S01]  /*5360*/  FADD.FTZ R4, R46, R55 ;  /* 0x000000372e047221 */ /* 0x002fc20000010000 */
[----:B------:R-:W-:-:S06]  /*5370*/  IMAD.MOV.U32 R55, RZ, RZ, R119 ;  /* 0x000000ffff377224 */ /* 0x000fcc00078e0077 */
[----:B------:R1:W3:Y:S01]  /*5380*/  MUFU.EX2 R32, R45 ;  /* 0x0000002d00207308 */ /* 0x0002e20000000800 */
[----:B--2---:R-:W-:-:S01]  /*5390*/  FADD.FTZ R5, R37, R26 ;  /* 0x0000001a25057221 */ /* 0x004fc20000010000 */
[----:B------:R-:W-:-:S06]  /*53a0*/  IMAD.MOV.U32 R26, RZ, RZ, R119 ;  /* 0x000000ffff1a7224 */ /* 0x000fcc00078e0077 */
[----:B------:R-:W2:Y:S01]  /*53b0*/  MUFU.EX2 R84, R84 ;  /* 0x0000005400547308 */ /* 0x000ea20000000800 */
[C---:B0-----:R-:W-:Y:S01]  /*53c0*/  F2FP.SATFINITE.E4M3.F32.PACK_AB_MERGE_C R216, R65.reuse, R46, R7 ;  /* 0x0000002e41d8723e */ /* 0x041fe20004807007 */
[----:B------:R-:W-:Y:S01]  /*53d0*/  FADD.FTZ R65, R65, R4 ;  /* 0x0000000441417221 */ /* 0x000fe20000010000 */
[--C-:B------:R-:W-:Y:S02]  /*53e0*/  IMAD.MOV.U32 R46, RZ, RZ, R119.reuse ;  /* 0x000000ffff2e7224 */ /* 0x100fe400078e0077 */
[----:B-1----:R-:W-:Y:S02]  /*53f0*/  IMAD.MOV.U32 R45, RZ, RZ, R119 ;  /* 0x000000ffff2d7224 */ /* 0x002fe400078e0077 */
[----:B------:R-:W-:-:S01]  /*5400*/  FADD.FTZ R64, R64, R65 ;  /* 0x0000004140407221 */ /* 0x000fc20000010000 */
[----:B------:R-:W-:Y:S01]  /*5410*/  IMAD.MOV.U32 R65, RZ, RZ, R119 ;  /* 0x000000ffff417224 */ /* 0x000fe200078e0077 */
[----:B------:R0:W1:Y:S01]  /*5420*/  MUFU.EX2 R25, R86 ;  /* 0x0000005600197308 */ /* 0x0000620000000800 */
[----:B---3--:R-:W-:-:S01]  /*5430*/  FADD.FTZ R5, R32, R5 ;  /* 0x0000000520057221 */ /* 0x008fc20000010000 */
[----:B------:R-:W-:Y:S01]  /*5440*/  FADD.FTZ R67, R67, R64 ;  /* 0x0000004043437221 */ /* 0x000fe20000010000 */
[----:B------:R-:W-:-:S05]  /*5450*/  IMAD.MOV.U32 R64, RZ, RZ, R119 ;  /* 0x000000ffff407224 */ /* 0x000fca00078e0077 */
[----:B------:R-:W-:Y:S01]  /*5460*/  MUFU.EX2 R68, R68 ;  /* 0x0000004400447308 */ /* 0x000fe20000000800 */
[----:B--2---:R-:W-:-:S01]  /*5470*/  FADD.FTZ R4, R84, R5 ;  /* 0x0000000554047221 */ /* 0x004fc20000010000 */
[----:B0-----:R-:W-:-:S06]  /*5480*/  IMAD.MOV.U32 R86, RZ, RZ, R119 ;  /* 0x000000ffff567224 */ /* 0x001fcc00078e0077 */
[----:B------:R-:W0:Y:S01]  /*5490*/  MUFU.EX2 R71, R71 ;  /* 0x0000004700477308 */ /* 0x000e220000000800 */
[C---:B-1----:R-:W-:Y:S01]  /*54a0*/  F2FP.SATFINITE.E4M3.F32.PACK_AB_MERGE_C R84, R25.reuse, R84, RZ ;  /* 0x000000541954723e */ /* 0x042fe200048070ff */
[----:B------:R-:W-:-:S03]  /*54b0*/  FADD.FTZ R25, R25, R4 ;  /* 0x0000000419197221 */ /* 0x000fc60000010000 */
[----:B------:R-:W-:Y:S01]  /*54c0*/  F2FP.SATFINITE.E4M3.F32.PACK_AB_MERGE_C R217, R32, R37, R84 ;  /* 0x0000002520d9723e */ /* 0x000fe20004807054 */
[--C-:B------:R-:W-:Y:S02]  /*54d0*/  IMAD.MOV.U32 R84, RZ, RZ, R119.reuse ;  /* 0x000000ffff547224 */ /* 0x100fe400078e0077 */
        /* <DEDUP_REMOVED lines=82> */
[----:B------:R-:W-:-:S02]  /*5a00*/  UMOV UR51, UR43 ;  /* 0x0000002b00337c82 */ /* 0x000fc40008000000 */
[----:B------:R-:W-:Y:S01]  /*5a10*/  UMOV UR49, UR42 ;  /* 0x0000002a00317c82 */ /* 0x000fe20008000000 */
[----:B------:R-:W-:-:S08]  /*5a20*/  ULDC UR48, c[0x0][0x988] ;  /* 0x0002620000307ab9 */ /* 0x000fd00000000800 */
.L_x_3840:
[----:B------:R-:W-:Y:S01]  /*5a30*/  ISETP.NE.AND P2, PT, RZ, UR41, PT ;  /* 0x00000029ff007c0c */ /* 0x000fe2000bf45270 */
[----:B------:R-:W-:-:S04]  /*5a40*/  UISETP.NE.AND UP0, UPT, UR49, 0x1, UPT ;  /* 0x000000013100788c */ /* 0x000fc8000bf05270 */
[----:B------:R-:W-:-:S04]  /*5a50*/  USEL UR43, URZ, 0x1, UP0 ;  /* 0x000000013f2b7887 */ /* 0x000fc80008000000 */
[----:B------:R-:W-:-:S04]  /*5a60*/  ULOP3.LUT UR43, UR51, UR43, URZ, 0x3c, !UPT ;  /* 0x0000002b332b7292 */ /* 0x000fc8000f8e3c3f */
[----:B------:R-:W-:Y:S08]  /*5a70*/  @P2 BRA `(.L_x_3830) ;  /* 0x0000000000442947 */ /* 0x000ff00003800000 */
[----:B------:R-:W-:Y:S05]  /*5a80*/  @!P0 BRA `(.L_x_3831) ;  /* 0x0000000000048947 */ /* 0x000fea0003800000 */
[----:B------:R-:W-:Y:S01]  /*5a90*/  BPT.TRAP 0x1 ;  /* 0x000000040000795c */ /* 0x000fe20000300000 */
.L_x_3831:
[----:B------:R-:W0:Y:S01]  /*5aa0*/  S2UR UR10, SR_CgaCtaId ;  /* 0x00000000000a79c3 */ /* 0x000e220000008800 */
[----:B------:R-:W-:Y:S01]  /*5ab0*/  UIADD3 UR6, UR49, 0x1, URZ ;  /* 0x0000000131067890 */ /* 0x000fe2000fffe03f */
[----:B------:R-:W-:Y:S01]  /*5ac0*/  IMAD.U32 R7, RZ, RZ, UR43 ;  /* 0x0000002bff077e24 */ /* 0x000fe2000f8e00ff */
[----:B------:R-:W-:Y:S02]  /*5ad0*/  UMOV UR7, 0x400 ;  /* 0x0000040000077882 */ /* 0x000fe40000000000 */
[----:B------:R-:W-:Y:S02]  /*5ae0*/  UISETP.NE.AND UP0, UPT, UR6, 0x2, UPT ;  /* 0x000000020600788c */ /* 0x000fe4000bf05270 */
[----:B------:R-:W-:Y:S02]  /*5af0*/  SHF.L.U32 R7, R7, 0x1f, RZ ;  /* 0x0000001f07077819 */ /* 0x000fe400000006ff */
[----:B------:R-:W-:Y:S02]  /*5b00*/  USEL UR6, UR6, URZ, UP0 ;  /* 0x0000003f06067287 */ /* 0x000fe40008000000 */
[----:B0-----:R-:W-:-:S04]  /*5b10*/  ULEA UR7, UR10, UR7, 0x18 ;  /* 0x000000070a077291 */ /* 0x001fc8000f8ec03f */
[----:B------:R-:W-:-:S09]  /*5b20*/  ULEA UR6, UR6, UR7, 0x3 ;  /* 0x0000000706067291 */ /* 0x000fd2000f8e183f */
[----:B------:R0:W1:Y:S01]  /*5b30*/  SYNCS.PHASECHK.TRANS64.TRYWAIT P1, [UR6+0x33430], R7 ;  /* 0x03343007ff0075a7 */ /* 0x0000620008020146 */
[----:B------:R-:W-:Y:S05]  /*5b40*/  @!P0 BRA `(.L_x_3832) ;  /* 0x0000000000048947 */ /* 0x000fea0003800000 */
[----:B------:R-:W-:Y:S01]  /*5b50*/  BPT.TRAP 0x1 ;  /* 0x000000040000795c */ /* 0x000fe20000300000 */
.L_x_3832:
[----:B-1----:R-:W-:Y:S05]  /*5b60*/  @P1 BRA `(.L_x_3830) ;  /* 0x0000000000081947 */ /* 0x002fea0003800000 */
[----:B------:R-:W1:Y:S02]  /*5b70*/  SYNCS.PHASECHK.TRANS64.TRYWAIT P1, [UR6+0x33430], R7 ;  /* 0x03343007ff0075a7 */ /* 0x000e640008020146 */
[----:B-1----:R-:W-:Y:S05]  /*5b80*/  @!P1 BRA `(.L_x_3833) ;  /* 0x000000e800209947 */ /* 0x002fea0003800000 */
.L_x_3830:
        /* <DEDUP_REMOVED lines=189> */
.L_x_3835:
        /* <DEDUP_REMOVED lines=9> */
.L_x_3836:
[----:B-1----:R-:W-:Y:S05]  /*67f0*/  @P1 BRA `(.L_x_3834) ;  /* 0x0000000000081947 */ /* 0x002fea0003800000 */
[----:B------:R-:W1:Y:S02]  /*6800*/  SYNCS.PHASECHK.TRANS64.TRYWAIT P1, [UR6+0x33450], R7 ;  /* 0x03345007ff0075a7 */ /* 0x000e640008020146 */
[----:B-1----:R-:W-:Y:S05]  /*6810*/  @!P1 BRA `(.L_x_3837) ;  /* 0x000000dc00149947 */ /* 0x002fea0003800000 */
.L_x_3834:
[----:B------:R-:W2:Y:S01]  /*6820*/  S2UR UR11, SR_CgaCtaId ;  /* 0x00000000000b79c3 */ /* 0x000ea20000008800 */
[----:B------:R-:W-:Y:S01]  /*6830*/  UMOV UR6, 0x400 ;  /* 0x0000040000067882 */ /* 0x000fe20000000000 */
[----:B------:R-:W-:Y:S01]  /*6840*/  WARPGROUP.ARRIVE ;  /* 0x00000000000079c5 */ /* 0x000fe20000000000 */
[----:B------:R-:W-:Y:S01]  /*6850*/  UMOV UR7, 0xc0000010 ;  /* 0xc000001000077882 */ /* 0x000fe20000000000 */
[----:B01----:R-:W-:Y:S01]  /*6860*/  IADD3 R7, -R23, 0xb, RZ ;  /* 0x0000000b17077810 */ /* 0x003fe20007ffe1ff */
[----:B--2---:R-:W-:-:S04]  /*6870*/  ULEA UR14, UR11, UR6, 0x18 ;  /* 0x000000060b0e7291 */ /* 0x004fc8000f8ec03f */
[----:B------:R-:W-:-:S04]  /*6880*/  UIADD3 UR6, UR14, 0x200, URZ ;  /* 0x000002000e067890 */ /* 0x000fc8000fffe03f */
        /* <DEDUP_REMOVED lines=30> */
.L_x_3838:
        /* <DEDUP_REMOVED lines=505> */
.L_x_3839:
        /* <DEDUP_REMOVED lines=148> */
.L_x_3829:
[----:B------:R-:W-:Y:S06]  /*9340*/  BAR.ARV 0x8, 0x180 ;  /* 0x0206000000007b1d */ /* 0x000fec0000002000 */
[----:B------:R-:W-:Y:S05]  /*9350*/  @!P0 BRA `(.L_x_3841) ;  /* 0x0000000000048947 */ /* 0x000fea0003800000 */
[----:B------:R-:W-:Y:S01]  /*9360*/  BPT.TRAP 0x1 ;  /* 0x000000040000795c */ /* 0x000fe20000300000 */
.L_x_3841:
        /* <DEDUP_REMOVED lines=9> */
.L_x_3842:
[----:B-1----:R-:W-:Y:S05]  /*9400*/  @P1 BRA `(.L_x_3843) ;  /* 0x0000000000081947 */ /* 0x002fea0003800000 */
[----:B------:R-:W1:Y:S02]  /*9410*/  SYNCS.PHASECHK.TRANS64.TRYWAIT P1, [UR16+0x33450], R0 ;  /* 0x03345000ff0075a7 */ /* 0x000e640008020150 */
[----:B-1----:R-:W-:Y:S05]  /*9420*/  @!P1 BRA `(.L_x_3844) ;  /* 0x000000b000289947 */ /* 0x002fea0003800000 */
.L_x_3843:
[----:B------:R-:W-:Y:S01]  /*9430*/  UIADD3 UR4, UR4, 0x200, URZ ;  /* 0x0000020004047890 */ /* 0x000fe2000fffe03f */
[----:B------:R-:W-:Y:S01]  /*9440*/  WARPGROUP.ARRIVE ;  /* 0x00000000000079c5 */ /* 0x000fe20000000000 */
[----:B------:R-:W-:Y:S01]  /*9450*/  UMOV UR11, 0xc0000010 ;  /* 0xc0000010000b7882 */ /* 0x000fe20000000000 */
[----:B------:R-:W-:Y:S01]  /*9460*/  UMOV UR15, 0xc0000010 ;  /* 0xc0000010000f7882 */ /* 0x000fe20000000000 */
[----:B------:R-:W-:Y:S01]  /*9470*/  USHF.R.U32.HI UR4, URZ, 0x4, UR4 ;  /* 0x000000043f047899 */ /* 0x000fe20008011604 */
[----:B------:R-:W-:Y:S01]  /*9480*/  IMAD.MOV.U32 R5, RZ, RZ, 0x3f800000 ;  /* 0x3f800000ff057424 */ /* 0x000fe200078e00ff */
[----:B------:R-:W-:Y:S02]  /*9490*/  ULDC.64 UR8, c[0x0][0x9a0] ;  /* 0x0002680000087ab9 */ /* 0x000fe40000000a00 */
[----:B------:R-:W-:Y:S02]  /*94a0*/  ULOP3.LUT UR4, UR4, 0x3fff, URZ, 0xc0, !UPT ;  /* 0x00003fff04047892 */ /* 0x000fe4000f8ec03f */
[----:B------:R-:W-:-:S02]  /*94b0*/  UISETP.NE.U32.AND UP0, UPT, UR8, URZ, UPT ;  /* 0x0000003f0800728c */ /* 0x000fc4000bf05070 */
[----:B------:R-:W-:Y:S02]  /*94c0*/  ULOP3.LUT UR4, UR4, 0x10000, URZ, 0xfc, !UPT ;  /* 0x0001000004047892 */ /* 0x000fe4000f8efc3f */
[----:B------:R-:W-:Y:S02]  /*94d0*/  UISETP.NE.AND.EX UP0, UPT, UR9, URZ, UPT, UP0 ;  /* 0x0000003f0900728c */ /* 0x000fe4000bf05300 */
[----:B------:R-:W-:-:S04]  /*94e0*/  UIMAD UR10, UR42, 0x780, UR4 ;  /* 0x000007802a0a78a4 */ /* 0x000fc8000f8e0204 */
[----:B------:R-:W-:Y:S01]  /*94f0*/  UIADD3 UR4, UR10, 0x180, URZ ;  /* 0x000001800a047890 */ /* 0x000fe2000fffe03f */
[----:B------:R-:W-:-:S04]  /*9500*/  PLOP3.LUT P1, PT, PT, PT, UP0, 0x80, 0x0 ;  /* 0x000000000000781c */ /* 0x000fc80003f2f008 */
[----:B------:R-:W-:Y:S01]  /*9510*/  QGMMA.64x192x32.F32.E4M3.E4M3 R24, R200, gdesc[UR8], R24, gsb0 ;  /* 0x02e00008c8187df3 */ /* 0x000fe20008000818 */
[----:B------:R-:W-:Y:S01]  /*9520*/  @UP0 ULDC.64 UR12, c[0x0][0x9c8] ;  /* 0x00027200000c0ab9 */ /* 0x000fe20000000a00 */
[----:B------:R-:W-:Y:S01]  /*9530*/  UMOV UR14, UR4 ;  /* 0x00000004000e7c82 */ /* 0x000fe20008000000 */
[----:B------:R-:W-:Y:S02]  /*9540*/  UIADD3 UR4, UR10, 0x300, URZ ;  /* 0x000003000a047890 */ /* 0x000fe4000fffe03f */
[----:B------:R-:W-:Y:S02]  /*9550*/  @UP0 UIMAD UR7, UR38, UR12, URZ ;  /* 0x0000000c260702a4 */ /* 0x000fe4000f8e023f */
[----:B------:R-:W-:Y:S02]  /*9560*/  @UP0 USHF.R.S32.HI UR11, URZ, 0x1f, UR46 ;  /* 0x0000001f3f0b0899 */ /* 0x000fe4000801142e */
[----:B------:R-:W-:Y:S01]  /*9570*/  @UP0 UIMAD UR7, UR37, UR13, UR7 ;  /* 0x0000000d250702a4 */ /* 0x000fe2000f8e0207 */
[----:B------:R-:W-:-:S02]  /*9580*/  WARPGROUP.DEPBAR.LE gsb0, 0x0 ;  /* 0x00008000000079c5 */ /* 0x000fc40000010000 */
[----:B------:R-:W-:-:S08]  /*9590*/  WARPGROUP.ARRIVE ;  /* 0x00000000000079c5 */ /* 0x000fd00000000000 */
[----:B------:R-:W-:Y:S01]  /*95a0*/  QGMMA.64x192x32.F32.E4M3.E4M3 R24, R204, gdesc[UR12], R24, gsb0 ;  /* 0x02e0000ccc187df3 */ /* 0x000fe20008000818 */
[----:B------:R-:W-:Y:S01]  /*95b0*/  UMOV UR14, UR4 ;  /* 0x00000004000e7c82 */ /* 0x000fe20008000000 */
[----:B------:R-:W-:Y:S01]  /*95c0*/  UMOV UR15, 0xc0000010 ;  /* 0xc0000010000f7882 */ /* 0x000fe20000000000 */
[----:B------:R-:W-:-:S03]  /*95d0*/  @UP0 UIMAD.WIDE.U32 UR4, UR37, UR12, URZ ;  /* 0x0000000c250402a5 */ /* 0x000fc6000f8e003f */
[----:B------:R-:W-:Y:S01]  /*95e0*/  @UP0 ULDC.64 UR12, c[0x0][0x9d0] ;  /* 0x00027400000c0ab9 */ /* 0x000fe20000000a00 */
[----:B------:R-:W-:Y:S02]  /*95f0*/  @UP0 UIADD3 UR5, UR5, UR7, URZ ;  /* 0x0000000705050290 */ /* 0x000fe4000fffe03f */
[----:B------:R-:W-:Y:S02]  /*9600*/  @UP0 UIMAD UR7, UR11, UR12, URZ ;  /* 0x0000000c0b0702a4 */ /* 0x000fe4000f8e023f */
[----:B------:R-:W-:Y:S02]  /*9610*/  @UP0 UIMAD.WIDE.U32 UR4, UR46, UR12, UR4 ;  /* 0x0000000c2e0402a5 */ /* 0x000fe4000f8e0004 */
[----:B------:R-:W-:Y:S02]  /*9620*/  @UP0 UIMAD UR7, UR46, UR13, UR7 ;  /* 0x0000000d2e0702a4 */ /* 0x000fe4000f8e0207 */
[----:B------:R-:W-:Y:S02]  /*9630*/  @UP0 ULEA UR8, UP1, UR4, UR8, 0x2 ;  /* 0x0000000804080291 */ /* 0x000fe4000f82103f */
[----:B------:R-:W-:-:S04]  /*9640*/  @UP0 UIADD3 UR5, UR5, UR7, URZ ;  /* 0x0000000705050290 */ /* 0x000fc8000fffe03f */
[----:B------:R-:W-:Y:S01]  /*9650*/  @UP0 ULEA.HI.X UR9, UR4, UR9, UR5, 0x2, UP1 ;  /* 0x0000000904090291 */ /* 0x000fe200088f1405 */
[----:B------:R-:W-:-:S05]  /*9660*/  IMAD.U32 R8, RZ, RZ, UR8 ;  /* 0x00000008ff087e24 */ /* 0x000fca000f8e00ff */
[----:B------:R-:W-:-:S05]  /*9670*/  MOV R9, UR9 ;  /* 0x0000000900097c02 */ /* 0x000fca0008000f00 */
[----:B------:R2:W3:Y:S01]  /*9680*/  @P1 LDG.E R5, desc[UR52][R8.64] ;  /* 0x0000003408051981 */ /* 0x0004e2000c1e1900 */
[----:B------:R-:W-:Y:S01]  /*9690*/  UIADD3 UR4, UR10, 0x480, URZ ;  /* 0x000004800a047890 */ /* 0x000fe2000fffe03f */
[----:B------:R-:W-:Y:S02]  /*96a0*/  WARPGROUP.DEPBAR.LE gsb0, 0x0 ;  /* 0x00008000000079c5 */ /* 0x000fe40000010000 */
[----:B------:R-:W-:-:S06]  /*96b0*/  WARPGROUP.ARRIVE ;  /* 0x00000000000079c5 */ /* 0x000fcc0000000000 */
[----:B------:R-:W-:Y:S01]  /*96c0*/  QGMMA.64x192x32.F32.E4M3.E4M3 R24, R208, gdesc[UR12], R24, gsb0 ;  /* 0x02e0000cd0187df3 */ /* 0x000fe20008000818 */
[----:B------:R-:W-:Y:S01]  /*96d0*/  UMOV UR14, UR4 ;  /* 0x00000004000e7c82 */ /* 0x000fe20008000000 */
[----:B------:R-:W-:Y:S01]  /*96e0*/  UMOV UR15, 0xc0000010 ;  /* 0xc0000010000f7882 */ /* 0x000fe20000000000 */
[----:B------:R-:W-:Y:S01]  /*96f0*/  UIADD3 UR10, UR10, 0x600, URZ ;  /* 0x000006000a0a7890 */ /* 0x000fe2000fffe03f */
[----:B------:R-:W-:Y:S01]  /*9700*/  UMOV UR11, 0xc0000010 ;  /* 0xc0000010000b7882 */ /* 0x000fe20000000000 */
[----:B-1----:R-:W1:Y:S04]  /*9710*/  SHFL.BFLY PT, R3, R4, 0x2, 0x1f ;  /* 0x0c401f0004037f89 */ /* 0x002e6800000e0000 */
[----:B------:R-:W4:Y:S01]  /*9720*/  SHFL.BFLY PT, R7, R6, 0x2, 0x1f ;  /* 0x0c401f0006077f89 */ /* 0x000f2200000e0000 */
[----:B------:R-:W-:-:S02]  /*9730*/  WARPGROUP.DEPBAR.LE gsb0, 0x0 ;  /* 0x00008000000079c5 */ /* 0x000fc40000010000 */
[----:B------:R-:W-:-:S08]  /*9740*/  WARPGROUP.ARRIVE ;  /* 0x00000000000079c5 */ /* 0x000fd00000000000 */
[----:B------:R-:W-:Y:S01]  /*9750*/  QGMMA.64x192x32.F32.E4M3.E4M3 R24, R212, gdesc[UR12], R24, gsb0 ;  /* 0x02e0000cd4187df3 */ /* 0x000fe20008000818 */
        /* <DEDUP_REMOVED lines=15> */
[----:B------:R-:W0:Y:S08]  /*9850*/  @P2 MUFU.LG2 R6, R12 ;  /* 0x0000000c00062308 */ /* 0x000e300000000c00 */
[----:B------:R-:W1:Y:S08]  /*9860*/  @P3 MUFU.LG2 R9, R13 ;  /* 0x0000000d00093308 */ /* 0x000e700000000c00 */
[----:B------:R-:W2:Y:S01]  /*9870*/  @P1 MUFU.RCP R8, R11 ;  /* 0x0000000b00081308 */ /* 0x000ea20000001000 */
[----:B------:R-:W-:Y:S01]  /*9880*/  IMAD.U32 R7, RZ, RZ, UR6 ;  /* 0x00000006ff077e24 */ /* 0x000fe2000f8e00ff */
[----:B------:R-:W-:-:S02]  /*9890*/  WARPGROUP.DEPBAR.LE gsb0, 0x0 ;  /* 0x00008000000079c5 */ /* 0x000fc40000010000 */
[----:B------:R-:W-:-:S06]  /*98a0*/  WARPGROUP.ARRIVE ;  /* 0x00000000000079c5 */ /* 0x000fcc0000000000 */
[----:B------:R-:W-:Y:S01]  /*98b0*/  QGMMA.64x192x32.F32.E4M3.E4M3 R24, R216, gdesc[UR8], R24, gsb0 ;  /* 0x02e00008d8187df3 */ /* 0x000fe20008000818 */
[----:B------:R-:W-:Y:S02]  /*98c0*/  IMAD.U32 R14, RZ, RZ, UR6 ;  /* 0x00000006ff0e7e24 */ /* 0x000fe4000f8e00ff */
[----:B------:R-:W-:Y:S01]  /*98d0*/  @P2 FMUL.FTZ R7, R7, 0.69314718246459960938 ;  /* 0x3f31721807072820 */ /* 0x000fe20000410000 */
[----:B0-----:R-:W-:Y:S01]  /*98e0*/  @P2 FMUL.FTZ R6, R6, 0.69314718246459960938 ;  /* 0x3f31721806062820 */ /* 0x001fe20000410000 */
[----:B-1----:R-:W-:Y:S01]  /*98f0*/  @P3 FMUL.FTZ R9, R9, 0.69314718246459960938 ;  /* 0x3f31721809093820 */ /* 0x002fe20000410000 */
[----:B------:R-:W-:Y:S01]  /*9900*/  @P3 FMUL.FTZ R10, R14, 0.69314718246459960938 ;  /* 0x3f3172180e0a3820 */ /* 0x000fe20000410000 */
[----:B------:R-:W-:Y:S02]  /*9910*/  IMAD.MOV.U32 R0, RZ, RZ, -0x800000 ;  /* 0xff800000ff007424 */ /* 0x000fe400078e00ff */
[----:B------:R-:W-:-:S01]  /*9920*/  @P2 FFMA.FTZ R0, R7, R120, R6 ;  /* 0x0000007807002223 */ /* 0x000fc20000010006 */
[----:B------:R-:W-:-:S02]  /*9930*/  IMAD.MOV.U32 R3, RZ, RZ, -0x800000 ;  /* 0xff800000ff037424 */ /* 0x000fc400078e00ff */
[----:B------:R-:W-:-:S01]  /*9940*/  @P3 FFMA.FTZ R3, R10, R122, R9 ;  /* 0x0000007a0a033223 */ /* 0x000fc20000010009 */
[-C--:B---3--:R-:W-:Y:S01]  /*9950*/  FMUL.FTZ R4, R4, R5.reuse ;  /* 0x0000000504047220 */ /* 0x088fe20000410000 */
[----:B--2---:R-:W-:Y:S01]  /*9960*/  FMUL.FTZ R6, R8, R5 ;  /* 0x0000000508067220 */ /* 0x004fe20000410000 */
[----:B------:R-:W-:Y:S02]  /*9970*/  WARPGROUP.DEPBAR.LE gsb0, 0x0 ;  /* 0x00008000000079c5 */ /* 0x000fe40000010000 */
[----:B------:R-:W-:Y:S05]  /*9980*/  @!P0 BRA `(.L_x_3845) ;  /* 0x0000000000048947 */ /* 0x000fea0003800000 */
[----:B------:R-:W-:Y:S01]  /*9990*/  BPT.TRAP 0x1 ;  /* 0x000000040000795c */ /* 0x000fe20000300000 */
.L_x_3845:
[----:B------:R-:W-:Y:S01]  /*99a0*/  UIADD3 UR4, UR16, 0x33460, URZ ;  /* 0x0003346010047890 */ /* 0x000fe2000fffe03f */
[-C--:B------:R-:W-:Y:S01]  /*99b0*/  FMUL.FTZ R140, R25, R4.reuse ;  /* 0x00000004198c7220 */ /* 0x080fe20000410000 */
[----:B------:R-:W-:Y:S01]  /*99c0*/  UIADD3 UR42, UR42, 0x1, URZ ;  /* 0x000000012a2a7890 */ /* 0x000fe2000fffe03f */
[-C--:B------:R-:W-:Y:S01]  /*99d0*/  FMUL.FTZ R141, R28, R4.reuse ;  /* 0x000000041c8d7220 */ /* 0x080fe20000410000 */
[----:B------:R-:W-:Y:S01]  /*99e0*/  UPRMT UR4, UR17, 0x654, UR4 ;  /* 0x0000065411047896 */ /* 0x000fe20008000004 */
[-C--:B------:R-:W-:Y:S01]  /*99f0*/  FMUL.FTZ R139, R29, R4.reuse ;  /* 0x000000041d8b7220 */ /* 0x080fe20000410000 */
[----:B------:R-:W-:Y:S01]  /*9a00*/  UISETP.NE.AND UP0, UPT, UR42, 0x2, UPT ;  /* 0x000000022a00788c */ /* 0x000fe2000bf05270 */
        /* <DEDUP_REMOVED lines=36> */
[----:B------:R-:W-:Y:S01]  /*9c50*/  SYNCS.ARRIVE.TRANS64.RED.A1T0 RZ, [UR4], RZ ;  /* 0x000000ffffff79a7 */ /* 0x000fe20008100404 */
        /* <DEDUP_REMOVED lines=22> */
[----:B------:R-:W-:Y:S01]  /*9dc0*/  USEL UR4, URZ, 0x1, UP0 ;  /* 0x000000013f047887 */ /* 0x000fe20008000000 */
        /* <DEDUP_REMOVED lines=30> */
[----:B------:R-:W-:Y:S01]  /*9fb0*/  PLOP3.LUT P0, PT, PT, PT, PT, 0x8, 0x0 ;  /* 0x000000000000781c */ /* 0x000fe20003f0e170 */
[-C--:B------:R-:W-:Y:S01]  /*9fc0*/  FMUL.FTZ R13, R111, R6.reuse ;  /* 0x000000066f0d7220 */ /* 0x080fe20000410000 */
[-C--:B------:R-:W-:Y:S01]  /*9fd0*/  FMUL.FTZ R14, R114, R6.reuse ;  /* 0x00000006720e7220 */ /* 0x080fe20000410000 */
[-C--:B------:R-:W-:Y:S01]  /*9fe0*/  FMUL.FTZ R10, R115, R6.reuse ;  /* 0x00000006730a7220 */ /* 0x080fe20000410000 */
[-C--:B------:R-:W-:Y:S01]  /*9ff0*/  FMUL.FTZ R9, R118, R6.reuse ;  /* 0x0000000676097220 */ /* 0x080fe20000410000 */
[----:B------:R-:W-:Y:S01]  /*a000*/  FMUL.FTZ R119, R119, R6 ;  /* 0x0000000677777220 */ /* 0x000fe20000410000 */
[----:B------:R-:W-:-:S02]  /*a010*/  UIADD3 UR44, UR44, 0x1, URZ ;  /* 0x000000012c2c7890 */ /* 0x000fc4000fffe03f */
[----:B------:R-:W-:Y:S02]  /*a020*/  USEL UR42, UR42, URZ, UP0 ;  /* 0x0000003f2a2a7287 */ /* 0x000fe40008000000 */
[----:B------:R-:W-:-:S12]  /*a030*/  ULOP3.LUT UR43, UR43, UR4, URZ, 0x3c, !UPT ;  /* 0x000000042b2b7292 */ /* 0x000fd8000f8e3c3f */
.L_x_3821:
        /* <DEDUP_REMOVED lines=17> */
[----:B------:R-:W-:-:S03]  /*a150*/  ULDC.64 UR6, c[0x0][0xc00] ;  /* 0x0003000000067ab9 */ /* 0x000fc60000000a00 */
[----:B------:R0:W2:Y:S01]  /*a160*/  LDG.E.CONSTANT R6, desc[UR52][R6.64] ;  /* 0x0000003406067981 */ /* 0x0000a2000c1e9900 */
[----:B------:R-:W-:Y:S01]  /*a170*/  F2FP.BF16.F32.PACK_AB R73, R73, R76 ;  /* 0x0000004c4949723e */ /* 0x000fe200000010ff */
[----:B------:R-:W-:Y:S01]  /*a180*/  UISETP.NE.U32.AND UP0, UPT, UR6, URZ, UPT ;  /* 0x0000003f0600728c */ /* 0x000fe2000bf05070 */
[----:B------:R-:W-:Y:S01]  /*a190*/  F2FP.BF16.F32.PACK_AB R72, R69, R72 ;  /* 0x000000484548723e */ /* 0x000fe200000010ff */
[----:B------:R-:W1:Y:S01]  /*a1a0*/  S2R R13, SR_SWINHI ;  /* 0x00000000000d7919 */ /* 0x000e620000002f00 */
[----:B------:R-:W-:Y:S01]  /*a1b0*/  F2FP.BF16.F32.PACK_AB R63, R63, R68 ;  /* 0x000000443f3f723e */ /* 0x000fe200000010ff */
[----:B------:R-:W-:Y:S01]  /*a1c0*/  UISETP.NE.AND.EX UP0, UPT, UR7, URZ, UPT, UP0 ;  /* 0x0000003f0700728c */ /* 0x000fe2000bf05300 */
[----:B------:R-:W-:Y:S02]  /*a1d0*/  F2FP.BF16.F32.PACK_AB R62, R59, R62 ;  /* 0x0000003e3b3e723e */ /* 0x000fe400000010ff */
[----:B------:R-:W-:Y:S01]  /*a1e0*/  F2FP.BF16.F32.PACK_AB R25, R25, R28 ;  /* 0x0000001c1919723e */ /* 0x000fe200000010ff */
[----:B------:R-:W-:Y:S01]  /*a1f0*/  ULDC.64 UR6, c[0x0][0xc00] ;  /* 0x0003000000067ab9 */ /* 0x000fe20000000a00 */
[----:B0-----:R-:W-:Y:S01]  /*a200*/  LOP3.LUT P0, R7, R70, 0x3, RZ, 0xc0, !PT ;  /* 0x0000000346077812 */ /* 0x001fe2000780c0ff */
[----:B------:R-:W-:Y:S01]  /*a210*/  UIMAD.WIDE UR6, UR37, 0x4, UR6 ;  /* 0x00000004250678a5 */ /* 0x000fe2000f8e0206 */
[----:B------:R-:W-:-:S02]  /*a220*/  F2FP.BF16.F32.PACK_AB R8, R15, R8 ;  /* 0x000000080f08723e */ /* 0x000fc400000010ff */
[----:B------:R-:W-:Y:S02]  /*a230*/  ISETP.EQ.OR P0, PT, R7, 0x3, !P0 ;  /* 0x000000030700780c */ /* 0x000fe40004702670 */
[----:B------:R-:W-:Y:S02]  /*a240*/  F2FP.BF16.F32.PACK_AB R55, R55, R58 ;  /* 0x0000003a3737723e */ /* 0x000fe400000010ff */
[----:B------:R-:W-:Y:S02]  /*a250*/  F2FP.BF16.F32.PACK_AB R54, R51, R54 ;  /* 0x000000363336723e */ /* 0x000fe400000010ff */
[----:B------:R-:W-:Y:S02]  /*a260*/  SEL R79, R73, R72, P0 ;  /* 0x00000048494f7207 */ /* 0x000fe40000000000 */
[----:B------:R-:W-:Y:S02]  /*a270*/  SEL R72, R72, R73, P0 ;  /* 0x0000004948487207 */ /* 0x000fe40000000000 */
[----:B------:R-:W-:-:S02]  /*a280*/  F2FP.BF16.F32.PACK_AB R120, R61, R120 ;  /* 0x000000783d78723e */ /* 0x000fc400000010ff */
[----:B------:R-:W-:Y:S02]  /*a290*/  F2FP.BF16.F32.PACK_AB R47, R47, R50 ;  /* 0x000000322f2f723e */ /* 0x000fe400000010ff */
[----:B------:R-:W-:Y:S02]  /*a2a0*/  F2FP.BF16.F32.PACK_AB R46, R43, R46 ;  /* 0x0000002e2b2e723e */ /* 0x000fe400000010ff */
[----:B------:R-:W-:Y:S02]  /*a2b0*/  F2FP.BF16.F32.PACK_AB R41, R41, R44 ;  /* 0x0000002c2929723e */ /* 0x000fe400000010ff */
[----:B------:R-:W-:Y:S02]  /*a2c0*/  SEL R73, R63, R62, P0 ;  /* 0x0000003e3f497207 */ /* 0x000fe40000000000 */
[----:B------:R-:W-:Y:S02]  /*a2d0*/  F2FP.BF16.F32.PACK_AB R14, R9, R14 ;  /* 0x0000000e090e723e */ /* 0x000fe400000010ff */
[----:B------:R-:W-:-:S02]  /*a2e0*/  SEL R61, R25, R8, P0 ;  /* 0x00000008193d7207 */ /* 0x000fc40000000000 */
[----:B------:R-:W-:Y:S02]  /*a2f0*/  SEL R44, R8, R25, P0 ;  /* 0x00000019082c7207 */ /* 0x000fe40000000000 */
[----:B------:R-:W-:Y:S02]  /*a300*/  SEL R62, R62, R63, P0 ;  /* 0x0000003f3e3e7207 */ /* 0x000fe40000000000 */
[----:B------:R-:W-:Y:S02]  /*a310*/  F2FP.BF16.F32.PACK_AB R39, R39, R42 ;  /* 0x0000002a2727723e */ /* 0x000fe400000010ff */
[----:B------:R-:W-:Y:S02]  /*a320*/  F2FP.BF16.F32.PACK_AB R38, R35, R38 ;  /* 0x000000262326723e */ /* 0x000fe400000010ff */
[----:B------:R-:W-:Y:S02]  /*a330*/  SEL R63, R55, R54, P0 ;  /* 0x00000036373f7207 */ /* 0x000fe40000000000 */
[----:B------:R-:W-:-:S02]  /*a340*/  MOV R8, R4 ;  /* 0x0000000400087202 */ /* 0x000fc40000000f00 */
[----:B-1----:R-:W-:Y:S02]  /*a350*/  MOV R9, R13 ;  /* 0x0000000d00097202 */ /* 0x002fe40000000f00 */
[----:B------:R-:W-:Y:S02]  /*a360*/  SEL R54, R54, R55, P0 ;  /* 0x0000003736367207 */ /* 0x000fe40000000000 */
[----:B------:R-:W-:Y:S02]  /*a370*/  SEL R55, R47, R46, P0 ;  /* 0x0000002e2f377207 */ /* 0x000fe40000000000 */
[----:B------:R-:W-:Y:S02]  /*a380*/  F2FP.BF16.F32.PACK_AB R49, R49, R52 ;  /* 0x000000343131723e */ /* 0x000fe400000010ff */
[----:B------:R-:W-:Y:S02]  /*a390*/  SEL R46, R46, R47, P0 ;  /* 0x0000002f2e2e7207 */ /* 0x000fe40000000000 */
[----:B------:R-:W-:-:S02]  /*a3a0*/  F2FP.BF16.F32.PACK_AB R89, R89, R92 ;  /* 0x0000005c5959723e */ /* 0x000fc400000010ff */
[----:B------:R-:W-:Y:S02]  /*a3b0*/  F2FP.BF16.F32.PACK_AB R88, R85, R88 ;  /* 0x000000585558723e */ /* 0x000fe400000010ff */
[----:B------:R-:W-:Y:S02]  /*a3c0*/  SEL R47, R39, R38, P0 ;  /* 0x00000026272f7207 */ /* 0x000fe40000000000 */
[----:B------:R-:W-:Y:S01]  /*a3d0*/  SEL R52, R38, R39, P0 ;  /* 0x0000002726347207 */ /* 0x000fe20000000000 */
[----:B------:R-:W-:Y:S01]  /*a3e0*/  IMAD.WIDE R38, R224, 0x2, R8 ;  /* 0x00000002e0267825 */ /* 0x000fe200078e0208 */
[----:B------:R-:W-:Y:S02]  /*a3f0*/  SEL R75, R89, R88, P0 ;  /* 0x00000058594b7207 */ /* 0x000fe40000000000 */
[----:B------:R-:W-:Y:S02]  /*a400*/  F2FP.BF16.F32.PACK_AB R11, R11, R20 ;  /* 0x000000140b0b723e */ /* 0x000fe400000010ff */
[----:B------:R-:W-:-:S02]  /*a410*/  F2FP.BF16.F32.PACK_AB R12, R12, R5 ;  /* 0x000000050c0c723e */ /* 0x000fc400000010ff */
[----:B------:R-:W-:Y:S02]  /*a420*/  SEL R88, R88, R89, P0 ;  /* 0x0000005958587207 */ /* 0x000fe40000000000 */
[----:B------:R-:W-:Y:S02]  /*a430*/  IADD3 R89, P5, R38, 0x40, RZ ;  /* 0x0000004026597810 */ /* 0x000fe40007fbe0ff */
[----:B------:R-:W-:Y:S02]  /*a440*/  SEL R65, R11, R12, P0 ;  /* 0x0000000c0b417207 */ /* 0x000fe40000000000 */
[----:B------:R-:W-:Y:S01]  /*a450*/  SEL R50, R12, R11, P0 ;  /* 0x0000000b0c327207 */ /* 0x000fe20000000000 */
[----:B------:R-:W-:Y:S01]  /*a460*/  IMAD.X R35, RZ, RZ, R39, P5 ;  /* 0x000000ffff237224 */ /* 0x000fe200028e0627 */
[----:B------:R-:W-:Y:S02]  /*a470*/  LOP3.LUT R12, R89, 0x380, RZ, 0xc0, !PT ;  /* 0x00000380590c7812 */ /* 0x000fe400078ec0ff */
[----:B------:R-:W-:-:S02]  /*a480*/  F2FP.BF16.F32.PACK_AB R57, R57, R60 ;  /* 0x0000003c3939723e */ /* 0x000fc400000010ff */
[----:B------:R-:W-:Y:S02]  /*a490*/  F2FP.BF16.F32.PACK_AB R56, R53, R56 ;  /* 0x000000383538723e */ /* 0x000fe400000010ff */
[----:B------:R-:W-:Y:S02]  /*a4a0*/  F2FP.BF16.F32.PACK_AB R119, R119, R10 ;  /* 0x0000000a7777723e */ /* 0x000fe400000010ff */
[C---:B------:R-:W-:Y:S02]  /*a4b0*/  IADD3 R87, P4, R38.reuse, 0x20, RZ ;  /* 0x0000002026577810 */ /* 0x040fe40007f9e0ff */
[----:B------:R-:W-:Y:S02]  /*a4c0*/  F2FP.BF16.F32.PACK_AB R48, R45, R48 ;  /* 0x000000302d30723e */ /* 0x000fe400000010ff */
[----:B------:R-:W-:Y:S02]  /*a4d0*/  IADD3 R91, P6, R38, 0x60, RZ ;  /* 0x00000060265b7810 */ /* 0x000fe40007fde0ff */
[----:B------:R-:W-:-:S02]  /*a4e0*/  SHF.R.U64 R12, R12, 0x3, RZ ;  /* 0x000000030c0c7819 */ /* 0x000fc400000012ff */
[----:B------:R-:W-:Y:S02]  /*a4f0*/  IADD3 R95, P2, R38, 0x4020, RZ ;  /* 0x00004020265f7810 */ /* 0x000fe40007f5e0ff */
[----:B------:R-:W-:Y:S01]  /*a500*/  F2FP.BF16.F32.PACK_AB R40, R37, R40 ;  /* 0x000000282528723e */ /* 0x000fe200000010ff */
[----:B------:R-:W-:Y:S01]  /*a510*/  IMAD.X R37, RZ, RZ, R39, P4 ;  /* 0x000000ffff257224 */ /* 0x000fe200020e0627 */
[----:B------:R-:W-:Y:S02]  /*a520*/  SEL R59, R57, R56, P0 ;  /* 0x00000038393b7207 */ /* 0x000fe40000000000 */
[----:B------:R-:W-:Y:S02]  /*a530*/  F2FP.BF16.F32.PACK_AB R97, R97, R100 ;  /* 0x000000646161723e */ /* 0x000fe400000010ff */
[----:B------:R-:W-:Y:S02]  /*a540*/  F2FP.BF16.F32.PACK_AB R96, R93, R96 ;  /* 0x000000605d60723e */ /* 0x000fe400000010ff */
[----:B------:R-:W-:-:S02]  /*a550*/  F2FP.BF16.F32.PACK_AB R31, R31, R34 ;  /* 0x000000221f1f723e */ /* 0x000fc400000010ff */
[----:B------:R-:W-:Y:S02]  /*a560*/  SEL R56, R56, R57, P0 ;  /* 0x0000003938387207 */ /* 0x000fe40000000000 */
[----:B------:R-:W-:Y:S02]  /*a570*/  SEL R85, R14, R119, P0 ;  /* 0x000000770e557207 */ /* 0x000fe40000000000 */
[----:B------:R-:W-:Y:S02]  /*a580*/  SEL R68, R119, R14, P0 ;  /* 0x0000000e77447207 */ /* 0x000fe40000000000 */
[----:B------:R-:W-:Y:S02]  /*a590*/  LOP3.LUT R10, R87, 0x380, RZ, 0xc0, !PT ;  /* 0x00000380570a7812 */ /* 0x000fe400078ec0ff */
[----:B------:R-:W-:Y:S02]  /*a5a0*/  F2FP.BF16.F32.PACK_AB R33, R33, R36 ;  /* 0x000000242121723e */ /* 0x000fe400000010ff */
[----:B------:R-:W-:-:S02]  /*a5b0*/  F2FP.BF16.F32.PACK_AB R32, R29, R32 ;  /* 0x000000201d20723e */ /* 0x000fc400000010ff */
[----:B------:R-:W-:Y:S02]  /*a5c0*/  SEL R57, R49, R48, P0 ;  /* 0x0000003031397207 */ /* 0x000fe40000000000 */
[----:B------:R-:W-:Y:S02]  /*a5d0*/  LOP3.LUT R14, R91, 0x380, RZ, 0xc0, !PT ;  /* 0x000003805b0e7812 */ /* 0x000fe400078ec0ff */
[----:B------:R-:W-:Y:S02]  /*a5e0*/  LOP3.LUT R34, R12, R89, RZ, 0x3c, !PT ;  /* 0x000000590c227212 */ /* 0x000fe400078e3cff */
[----:B------:R-:W-:Y:S02]  /*a5f0*/  SEL R48, R48, R49, P0 ;  /* 0x0000003130307207 */ /* 0x000fe40000000000 */
[----:B------:R-:W-:Y:S02]  /*a600*/  LOP3.LUT R12, R95, 0x380, RZ, 0xc0, !PT ;  /* 0x000003805f0c7812 */ /* 0x000fe400078ec0ff */
        /* <DEDUP_REMOVED lines=8> */
[----:B------:R-:W-:Y:S02]  /*a690*/  IADD3 R93, P1, R38, 0x4000, RZ ;  /* 0x00004000265d7810 */ /* 0x000fe40007f3e0ff */
[----:B------:R-:W-:Y:S02]  /*a6a0*/  SHF.R.U64 R14, R14, 0x3, RZ ;  /* 0x000000030e0e7819 */ /* 0x000fe400000012ff */
[----:B------:R-:W-:Y:S02]  /*a6b0*/  IADD3 R97, P3, R38, 0x4040, RZ ;  /* 0x0000404026617810 */ /* 0x000fe40007f7e0ff */
[----:B------:R-:W-:Y:S02]  /*a6c0*/  SHF.R.U64 R12, R12, 0x3, RZ ;  /* 0x000000030c0c7819 */ /* 0x000fe400000012ff */
[----:B------:R-:W-:Y:S01]  /*a6d0*/  F2FP.BF16.F32.PACK_AB R81, R81, R84 ;  /* 0x000000545151723e */ /* 0x000fe200000010ff */
[----:B------:R-:W-:Y:S01]  /*a6e0*/  IMAD.X R29, RZ, RZ, R39, P3 ;  /* 0x000000ffff1d7224 */ /* 0x000fe200018e0627 */
[----:B------:R-:W-:-:S02]  /*a6f0*/  F2FP.BF16.F32.PACK_AB R80, R77, R80 ;  /* 0x000000504d50723e */ /* 0x000fc400000010ff */
[----:B------:R-:W-:Y:S02]  /*a700*/  IADD3 R103, P6, R38, 0x8020, RZ ;  /* 0x0000802026677810 */ /* 0x000fe40007fde0ff */
[----:B------:R-:W-:Y:S02]  /*a710*/  LOP3.LUT R36, R10, R87, RZ, 0x3c, !PT ;  /* 0x000000570a247212 */ /* 0x000fe400078e3cff */
[----:B------:R-:W-:Y:S01]  /*a720*/  F2FP.BF16.F32.PACK_AB R105, R105, R108 ;  /* 0x0000006c6969723e */ /* 0x000fe200000010ff */
[--C-:B------:R-:W-:Y:S01]  /*a730*/  IMAD.X R15, RZ, RZ, R39.reuse, P6 ;  /* 0x000000ffff0f7224 */ /* 0x100fe200030e0627 */
[----:B------:R-:W-:Y:S02]  /*a740*/  F2FP.BF16.F32.PACK_AB R104, R101, R104 ;  /* 0x000000686568723e */ /* 0x000fe400000010ff */
[----:B------:R-:W-:Y:S01]  /*a750*/  F2FP.BF16.F32.PACK_AB R30, R27, R30 ;  /* 0x0000001e1b1e723e */ /* 0x000fe200000010ff */
[----:B------:R-:W-:Y:S01]  /*a760*/  IMAD.X R27, RZ, RZ, R39, P2 ;  /* 0x000000ffff1b7224 */ /* 0x000fe200010e0627 */
[----:B------:R-:W-:-:S02]  /*a770*/  F2FP.BF16.F32.PACK_AB R21, R21, R26 ;  /* 0x0000001a1515723e */ /* 0x000fc400000010ff */
[----:B------:R-:W-:Y:S02]  /*a780*/  LOP3.LUT R32, R14, R91, RZ, 0x3c, !PT ;  /* 0x0000005b0e207212 */ /* 0x000fe400078e3cff */
[----:B------:R-:W-:Y:S02]  /*a790*/  LOP3.LUT R10, R93, 0x380, RZ, 0xc0, !PT ;  /* 0x000003805d0a7812 */ /* 0x000fe400078ec0ff */
[----:B------:R-:W-:Y:S02]  /*a7a0*/  LOP3.LUT R14, R97, 0x380, RZ, 0xc0, !PT ;  /* 0x00000380610e7812 */ /* 0x000fe400078ec0ff */
[----:B------:R-:W-:Y:S02]  /*a7b0*/  LOP3.LUT R26, R12, R95, RZ, 0x3c, !PT ;  /* 0x0000005f0c1a7212 */ /* 0x000fe400078e3cff */
[----:B------:R-:W-:Y:S02]  /*a7c0*/  SEL R77, R81, R80, P0 ;  /* 0x00000050514d7207 */ /* 0x000fe40000000000 */
[----:B------:R-:W-:-:S02]  /*a7d0*/  LOP3.LUT R12, R103, 0x380, RZ, 0xc0, !PT ;  /* 0x00000380670c7812 */ /* 0x000fc400078ec0ff */
[----:B------:R-:W-:Y:S02]  /*a7e0*/  SEL R80, R80, R81, P0 ;  /* 0x0000005150507207 */ /* 0x000fe40000000000 */
[----:B------:R-:W-:Y:S02]  /*a7f0*/  SEL R69, R105, R104, P0 ;  /* 0x0000006869457207 */ /* 0x000fe40000000000 */
[----:B------:R-:W-:Y:S02]  /*a800*/  SEL R81, R31, R30, P0 ;  /* 0x0000001e1f517207 */ /* 0x000fe40000000000 */
[----:B------:R-:W-:Y:S01]  /*a810*/  SEL R58, R30, R31, P0 ;  /* 0x0000001f1e3a7207 */ /* 0x000fe20000000000 */
[----:B------:R-:W-:Y:S01]  /*a820*/  IMAD.X R31, RZ, RZ, R39, P1 ;  /* 0x000000ffff1f7224 */ /* 0x000fe200008e0627 */
[----:B------:R-:W-:Y:S02]  /*a830*/  IADD3 R99, P4, R38, 0x4060, RZ ;  /* 0x0000406026637810 */ /* 0x000fe40007f9e0ff */
[----:B------:R-:W-:-:S02]  /*a840*/  SHF.R.U64 R10, R10, 0x3, RZ ;  /* 0x000000030a0a7819 */ /* 0x000fc400000012ff */
[----:B------:R-:W-:Y:S01]  /*a850*/  SEL R104, R104, R105, P0 ;  /* 0x0000006968687207 */ /* 0x000fe20000000000 */
[--C-:B------:R-:W-:Y:S01]  /*a860*/  IMAD.X R25, RZ, RZ, R39.reuse, P4 ;  /* 0x000000ffff197224 */ /* 0x100fe200020e0627 */
[----:B------:R-:W-:Y:S02]  /*a870*/  IADD3 R101, P5, R38, 0x8000, RZ ;  /* 0x0000800026657810 */ /* 0x000fe40007fbe0ff */
[----:B------:R-:W-:Y:S02]  /*a880*/  SHF.R.U64 R14, R14, 0x3, RZ ;  /* 0x000000030e0e7819 */ /* 0x000fe400000012ff */
[----:B------:R-:W-:Y:S02]  /*a890*/  IADD3 R105, P1, R38, 0x8040, RZ ;  /* 0x0000804026697810 */ /* 0x000fe40007f3e0ff */
[----:B------:R-:W-:Y:S02]  /*a8a0*/  SHF.R.U64 R12, R12, 0x3, RZ ;  /* 0x000000030c0c7819 */ /* 0x000fe400000012ff */
[----:B------:R-:W-:Y:S01]  /*a8b0*/  F2FP.BF16.F32.PACK_AB R141, R141, R142 ;  /* 0x0000008e8d8d723e */ /* 0x000fe200000010ff */
[----:B------:R-:W-:Y:S01]  /*a8c0*/  IMAD.X R11, RZ, RZ, R39, P1 ;  /* 0x000000ffff0b7224 */ /* 0x000fe200008e0627 */
[----:B------:R-:W-:-:S02]  /*a8d0*/  F2FP.BF16.F32.PACK_AB R140, R139, R140 ;  /* 0x0000008c8b8c723e */ /* 0x000fc400000010ff */
[----:B------:R-:W-:Y:S02]  /*a8e0*/  LOP3.LUT R20, R99, 0x380, RZ, 0xc0, !PT ;  /* 0x0000038063147812 */ /* 0x000fe400078ec0ff */
[----:B------:R-:W-:Y:S02]  /*a8f0*/  LOP3.LUT R30, R10, R93, RZ, 0x3c, !PT ;  /* 0x0000005d0a1e7212 */ /* 0x000fe400078e3cff */
[----:B------:R-:W-:Y:S02]  /*a900*/  LOP3.LUT R28, R14, R97, RZ, 0x3c, !PT ;  /* 0x000000610e1c7212 */ /* 0x000fe400078e3cff */
[----:B------:R-:W-:Y:S02]  /*a910*/  LOP3.LUT R10, R101, 0x380, RZ, 0xc0, !PT ;  /* 0x00000380650a7812 */ /* 0x000fe400078ec0ff */
[----:B------:R-:W-:Y:S02]  /*a920*/  LOP3.LUT R60, R105, 0x380, RZ, 0xc0, !PT ;  /* 0x00000380693c7812 */ /* 0x000fe400078ec0ff */
[----:B------:R-:W-:-:S02]  /*a930*/  LOP3.LUT R14, R12, R103, RZ, 0x3c, !PT ;  /* 0x000000670c0e7212 */ /* 0x000fc400078e3cff */
[----:B------:R-:W-:Y:S02]  /*a940*/  SEL R5, R141, R140, P0 ;  /* 0x0000008c8d057207 */ /* 0x000fe40000000000 */
[----:B------:R-:W-:Y:S02]  /*a950*/  F2FP.BF16.F32.PACK_AB R137, R137, R138 ;  /* 0x0000008a8989723e */ /* 0x000fe400000010ff */
[----:B------:R-:W-:Y:S02]  /*a960*/  F2FP.BF16.F32.PACK_AB R136, R135, R136 ;  /* 0x000000888788723e */ /* 0x000fe400000010ff */
[----:B------:R-:W-:Y:S02]  /*a970*/  SHF.R.U64 R20, R20, 0x3, RZ ;  /* 0x0000000314147819 */ /* 0x000fe400000012ff */
[----:B------:R-:W-:Y:S02]  /*a980*/  SHF.R.U64 R10, R10, 0x3, RZ ;  /* 0x000000030a0a7819 */ /* 0x000fe400000012ff */
[----:B------:R-:W-:-:S02]  /*a990*/  F2FP.BF16.F32.PACK_AB R133, R133, R134 ;  /* 0x000000868585723e */ /* 0x000fc400000010ff */
[----:B------:R-:W-:Y:S02]  /*a9a0*/  F2FP.BF16.F32.PACK_AB R132, R131, R132 ;  /* 0x000000848384723e */ /* 0x000fe400000010ff */
[----:B------:R-:W-:Y:S02]  /*a9b0*/  SHF.R.U64 R60, R60, 0x3, RZ ;  /* 0x000000033c3c7819 */ /* 0x000fe400000012ff */
[----:B------:R-:W-:Y:S02]  /*a9c0*/  F2FP.BF16.F32.PACK_AB R129, R129, R130 ;  /* 0x000000828181723e */ /* 0x000fe400000010ff */
[----:B------:R-:W-:Y:S02]  /*a9d0*/  F2FP.BF16.F32.PACK_AB R128, R127, R128 ;  /* 0x000000807f80723e */ /* 0x000fe400000010ff */
[----:B------:R-:W-:Y:S02]  /*a9e0*/  SEL R83, R21, R24, P0 ;  /* 0x0000001815537207 */ /* 0x000fe40000000000 */
[----:B------:R-:W-:Y:S01]  /*a9f0*/  SEL R64, R24, R21, P0 ;  /* 0x0000001518407207 */ /* 0x000fe20000000000 */
[----:B------:R-:W-:Y:S01]  /*aa00*/  IMAD.X R21, RZ, RZ, R39, P5 ;  /* 0x000000ffff157224 */ /* 0x000fe200028e0627 */
[----:B------:R-:W-:-:S02]  /*aa10*/  MOV R78, R14 ;  /* 0x0000000e004e7202 */ /* 0x000fc40000000f00 */
[----:B------:R-:W-:Y:S02]  /*aa20*/  F2FP.BF16.F32.PACK_AB R125, R125, R126 ;  /* 0x0000007e7d7d723e */ /* 0x000fe400000010ff */
[----:B------:R-:W-:Y:S02]  /*aa30*/  F2FP.BF16.F32.PACK_AB R124, R123, R124 ;  /* 0x0000007c7b7c723e */ /* 0x000fe400000010ff */
[----:B------:R-:W-:Y:S02]  /*aa40*/  SEL R7, R137, R136, P0 ;  /* 0x0000008889077207 */ /* 0x000fe40000000000 */
[----:B------:R-:W-:Y:S02]  /*aa50*/  LOP3.LUT R24, R20, R99, RZ, 0x3c, !PT ;  /* 0x0000006314187212 */ /* 0x000fe400078e3cff */
[----:B------:R-:W-:Y:S02]  /*aa60*/  F2FP.BF16.F32.PACK_AB R121, R121, R122 ;  /* 0x0000007a7979723e */ /* 0x000fe400000010ff */
[----:B------:R-:W-:-:S02]  /*aa70*/  SEL R140, R140, R141, P0 ;  /* 0x0000008d8c8c7207 */ /* 0x000fc40000000000 */
[----:B------:R-:W-:Y:S02]  /*aa80*/  LOP3.LUT R20, R10, R101, RZ, 0x3c, !PT ;  /* 0x000000650a147212 */ /* 0x000fe400078e3cff */
[----:B------:R-:W-:Y:S02]  /*aa90*/  SEL R136, R136, R137, P0 ;  /* 0x0000008988887207 */ /* 0x000fe40000000000 */
[----:B------:R-:W-:Y:S02]  /*aaa0*/  SEL R43, R133, R132, P0 ;  /* 0x00000084852b7207 */ /* 0x000fe40000000000 */
[----:B------:R-:W-:Y:S02]  /*aab0*/  IADD3 R107, P2, R38, 0x8060, RZ ;  /* 0x00008060266b7810 */ /* 0x000fe40007f5e0ff */
[----:B------:R-:W-:Y:S02]  /*aac0*/  LOP3.LUT R10, R60, R105, RZ, 0x3c, !PT ;  /* 0x000000693c0a7212 */ /* 0x000fe400078e3cff */
[----:B------:R-:W-:-:S02]  /*aad0*/  SEL R132, R132, R133, P0 ;  /* 0x0000008584847207 */ /* 0x000fc40000000000 */
[----:B------:R-:W-:Y:S02]  /*aae0*/  SEL R45, R129, R128, P0 ;  /* 0x00000080812d7207 */ /* 0x000fe40000000000 */
[----:B------:R-:W-:Y:S02]  /*aaf0*/  SEL R128, R128, R129, P0 ;  /* 0x0000008180807207 */ /* 0x000fe40000000000 */
[----:B------:R-:W-:Y:S02]  /*ab00*/  SEL R51, R125, R124, P0 ;  /* 0x0000007c7d337207 */ /* 0x000fe40000000000 */
[----:B------:R-:W-:Y:S02]  /*ab10*/  MOV R87, R26 ;  /* 0x0000001a00577202 */ /* 0x000fe40000000f00 */
[----:B------:R-:W-:Y:S02]  /*ab20*/  SEL R124, R124, R125, P0 ;  /* 0x0000007d7c7c7207 */ /* 0x000fe40000000000 */
[----:B------:R-:W-:-:S02]  /*ab30*/  SEL R53, R121, R120, P0 ;  /* 0x0000007879357207 */ /* 0x000fc40000000000 */
[----:B------:R-:W-:Y:S02]  /*ab40*/  SEL R120, R120, R121, P0 ;  /* 0x0000007978787207 */ /* 0x000fe40000000000 */
[----:B------:R-:W-:Y:S02]  /*ab50*/  LOP3.LUT R66, R107, 0x380, RZ, 0xc0, !PT ;  /* 0x000003806b427812 */ /* 0x000fe400078ec0ff */
[----:B------:R-:W-:Y:S02]  /*ab60*/  MOV R76, R10 ;  /* 0x0000000a004c7202 */ /* 0x000fe40000000f00 */
[----:B------:R-:W-:Y:S02]  /*ab70*/  SHF.R.U64 R66, R66, 0x3, RZ ;  /* 0x0000000342427819 */ /* 0x000fe400000012ff */
[----:B------:R-:W-:Y:S02]  /*ab80*/  LOP3.LUT R13, R38, 0x380, RZ, 0xc0, !PT ;  /* 0x00000380260d7812 */ /* 0x000fe400078ec0ff */
[----:B------:R-:W-:-:S02]  /*ab90*/  LOP3.LUT R12, R66, R107, RZ, 0x3c, !PT ;  /* 0x0000006b420c7212 */ /* 0x000fc400078e3cff */
[----:B------:R-:W-:Y:S02]  /*aba0*/  MOV R82, R20 ;  /* 0x0000001400527202 */ /* 0x000fe40000000f00 */
[----:B------:R-:W-:Y:S02]  /*abb0*/  SHF.R.U64 R13, R13, 0x3, RZ ;  /* 0x000000030d0d7819 */ /* 0x000fe400000012ff */
[----:B------:R-:W-:Y:S02]  /*abc0*/  MOV R84, R24 ;  /* 0x0000001800547202 */ /* 0x000fe40000000f00 */
[----:B------:R-:W-:Y:S01]  /*abd0*/  LOP3.LUT R38, R13, R38, RZ, 0x3c, !PT ;  /* 0x000000260d267212 */ /* 0x000fe200078e3cff */
[----:B--2---:R0:W-:Y:S01]  /*abe0*/  SHFL.IDX PT, R14, R5, R6, 0x1c1f ;  /* 0x001c1f06050e7589 */ /* 0x0041e200000e0000 */
[----:B------:R-:W-:Y:S01]  /*abf0*/  IMAD.X R13, RZ, RZ, R39, P2 ;  /* 0x000000ffff0d7224 */ /* 0x000fe200010e0627 */
[----:B------:R-:W-:Y:S02]  /*ac00*/  MOV R92, R36 ;  /* 0x00000024005c7202 */ /* 0x000fe40000000f00 */
[----:B------:R-:W-:Y:S01]  /*ac10*/  SHFL.IDX PT, R26, R7, R6, 0x1c1f ;  /* 0x001c1f06071a7589 */ /* 0x000fe200000e0000 */
[----:B------:R-:W-:-:S02]  /*ac20*/  MOV R93, R38 ;  /* 0x00000026005d7202 */ /* 0x000fc40000000f00 */
[----:B------:R-:W-:Y:S01]  /*ac30*/  MOV R74, R12 ;  /* 0x0000000c004a7202 */ /* 0x000fe20000000f00 */
[----:B------:R-:W-:Y:S01]  /*ac40*/  SHFL.IDX PT, R69, R69, R6, 0x1c1f ;  /* 0x001c1f0645457589 */ /* 0x000fe200000e0000 */
[----:B------:R-:W-:Y:S02]  /*ac50*/  MOV R89, R30 ;  /* 0x0000001e00597202 */ /* 0x000fe40000000f00 */
[----:B0-----:R-:W-:Y:S01]  /*ac60*/  LOP3.LUT R5, R6, 0x2, RZ, 0x3c, !PT ;  /* 0x0000000206057812 */ /* 0x001fe200078e3cff */
[----:B------:R-:W-:Y:S01]  /*ac70*/  SHFL.IDX PT, R71, R71, R6, 0x1c1f ;  /* 0x001c1f0647477589 */ /* 0x000fe200000e0000 */
[----:B------:R-:W-:Y:S02]  /*ac80*/  MOV R86, R28 ;  /* 0x0000001c00567202 */ /* 0x000fe40000000f00 */
[----:B------:R-:W-:Y:S01]  /*ac90*/  MOV R91, R34 ;  /* 0x00000022005b7202 */ /* 0x000fe20000000f00 */
[----:B------:R-:W0:Y:S01]  /*aca0*/  SHFL.IDX PT, R7, R140, R5, 0x1c1f ;  /* 0x001c1f058c077589 */ /* 0x000e2200000e0000 */
[----:B------:R-:W-:-:S02]  /*acb0*/  MOV R90, R32 ;  /* 0x00000020005a7202 */ /* 0x000fc40000000f00 */
[----:B------:R-:W-:Y:S01]  /*acc0*/  PLOP3.LUT P2, PT, PT, PT, UP0, 0x80, 0x0 ;  /* 0x000000000000781c */ /* 0x000fe20003f4f008 */
[----:B------:R-:W1:Y:S04]  /*acd0*/  SHFL.IDX PT, R11, R136, R5, 0x1c1f ;  /* 0x001c1f05880b7589 */ /* 0x000e6800000e0000 */
[----:B------:R-:W2:Y:S04]  /*ace0*/  SHFL.IDX PT, R104, R104, R5, 0x1c1f ;  /* 0x001c1f0568687589 */ /* 0x000ea800000e0000 */
[----:B------:R-:W3:Y:S04]  /*acf0*/  SHFL.IDX PT, R96, R96, R5, 0x1c1f ;  /* 0x001c1f0560607589 */ /* 0x000ee800000e0000 */
[----:B------:R-:W-:Y:S04]  /*ad00*/  SHFL.IDX PT, R43, R43, R6, 0x1c1f ;  /* 0x001c1f062b2b7589 */ /* 0x000fe800000e0000 */
[----:B------:R-:W-:Y:S04]  /*ad10*/  SHFL.IDX PT, R75, R75, R6, 0x1c1f ;  /* 0x001c1f064b4b7589 */ /* 0x000fe800000e0000 */
[----:B------:R-:W4:Y:S01]  /*ad20*/  SHFL.IDX PT, R132, R132, R5, 0x1c1f ;  /* 0x001c1f0584847589 */ /* 0x000f2200000e0000 */
[----:B0-----:R-:W-:-:S02]  /*ad30*/  SEL R12, R14, R7, P0 ;  /* 0x000000070e0c7207 */ /* 0x001fc40000000000 */
[----:B------:R-:W-:Y:S01]  /*ad40*/  SEL R14, R7, R14, P0 ;  /* 0x0000000e070e7207 */ /* 0x000fe20000000000 */
[----:B------:R-:W0:Y:S01]  /*ad50*/  SHFL.IDX PT, R88, R88, R5, 0x1c1f ;  /* 0x001c1f0558587589 */ /* 0x000e2200000e0000 */
[----:B-1----:R-:W-:Y:S01]  /*ad60*/  SEL R24, R26, R11, P0 ;  /* 0x0000000b1a187207 */ /* 0x002fe20000000000 */
[----:B------:R-:W-:Y:S01]  /*ad70*/  IMAD.U32 R7, RZ, RZ, UR7 ;  /* 0x00000007ff077e24 */ /* 0x000fe2000f8e00ff */
[----:B------:R-:W-:Y:S01]  /*ad80*/  SEL R26, R11, R26, P0 ;  /* 0x0000001a0b1a7207 */ /* 0x000fe20000000000 */
[----:B------:R-:W-:Y:S01]  /*ad90*/  SHFL.IDX PT, R45, R45, R6, 0x1c1f ;  /* 0x001c1f062d2d7589 */ /* 0x000fe200000e0000 */
[----:B--2---:R-:W-:Y:S02]  /*ada0*/  SEL R13, R69, R104, P0 ;  /* 0x00000068450d7207 */ /* 0x004fe40000000000 */
[----:B------:R-:W-:Y:S01]  /*adb0*/  SEL R15, R104, R69, P0 ;  /* 0x00000045680f7207 */ /* 0x000fe20000000000 */
[----:B------:R-:W-:Y:S01]  /*adc0*/  SHFL.IDX PT, R77, R77, R6, 0x1c1f ;  /* 0x001c1f064d4d7589 */ /* 0x000fe200000e0000 */
[----:B---3--:R-:W-:-:S02]  /*add0*/  SEL R25, R71, R96, P0 ;  /* 0x0000006047197207 */ /* 0x008fc40000000000 */
[----:B------:R-:W-:Y:S01]  /*ade0*/  SEL R27, R96, R71, P0 ;  /* 0x00000047601b7207 */ /* 0x000fe20000000000 */
[----:B------:R-:W1:Y:S04]  /*adf0*/  SHFL.IDX PT, R128, R128, R5, 0x1c1f ;  /* 0x001c1f0580807589 */ /* 0x000e6800000e0000 */
[----:B------:R-:W2:Y:S04]  /*ae00*/  SHFL.IDX PT, R80, R80, R5, 0x1c1f ;  /* 0x001c1f0550507589 */ /* 0x000ea800000e0000 */
[----:B------:R-:W-:Y:S01]  /*ae10*/  SHFL.IDX PT, R51, R51, R6, 0x1c1f ;  /* 0x001c1f0633337589 */ /* 0x000fe200000e0000 */
[----:B----4-:R-:W-:-:S02]  /*ae20*/  SEL R28, R43, R132, P0 ;  /* 0x000000842b1c7207 */ /* 0x010fc40000000000 */
[----:B------:R-:W-:Y:S01]  /*ae30*/  SEL R30, R132, R43, P0 ;  /* 0x0000002b841e7207 */ /* 0x000fe20000000000 */
[----:B------:R-:W-:Y:S01]  /*ae40*/  SHFL.IDX PT, R79, R79, R6, 0x1c1f ;  /* 0x001c1f064f4f7589 */ /* 0x000fe200000e0000 */
[----:B0-----:R-:W-:Y:S02]  /*ae50*/  SEL R29, R75, R88, P0 ;  /* 0x000000584b1d7207 */ /* 0x001fe40000000000 */
[----:B------:R-:W-:Y:S01]  /*ae60*/  SEL R31, R88, R75, P0 ;  /* 0x0000004b581f7207 */ /* 0x000fe20000000000 */
[----:B------:R-:W0:Y:S04]  /*ae70*/  SHFL.IDX PT, R124, R124, R5, 0x1c1f ;  /* 0x001c1f057c7c7589 */ /* 0x000e2800000e0000 */
[----:B------:R-:W3:Y:S04]  /*ae80*/  SHFL.IDX PT, R72, R72, R5, 0x1c1f ;  /* 0x001c1f0548487589 */ /* 0x000ee800000e0000 */
[----:B------:R-:W-:Y:S01]  /*ae90*/  SHFL.IDX PT, R53, R53, R6, 0x1c1f ;  /* 0x001c1f0635357589 */ /* 0x000fe200000e0000 */
[----:B-1----:R-:W-:-:S02]  /*aea0*/  SEL R32, R45, R128, P0 ;  /* 0x000000802d207207 */ /* 0x002fc40000000000 */
[----:B------:R-:W-:Y:S01]  /*aeb0*/  SEL R34, R128, R45, P0 ;  /* 0x0000002d80227207 */ /* 0x000fe20000000000 */
[----:B------:R-:W-:Y:S01]  /*aec0*/  SHFL.IDX PT, R73, R73, R6, 0x1c1f ;  /* 0x001c1f0649497589 */ /* 0x000fe200000e0000 */
[----:B--2---:R-:W-:Y:S02]  /*aed0*/  SEL R33, R77, R80, P0 ;  /* 0x000000504d217207 */ /* 0x004fe40000000000 */
[----:B------:R-:W-:Y:S01]  /*aee0*/  SEL R35, R80, R77, P0 ;  /* 0x0000004d50237207 */ /* 0x000fe20000000000 */
[----:B------:R-:W-:Y:S04]  /*aef0*/  SHFL.IDX PT, R120, R120, R5, 0x1c1f ;  /* 0x001c1f0578787589 */ /* 0x000fe800000e0000 */
[----:B------:R-:W1:Y:S01]  /*af00*/  SHFL.IDX PT, R62, R62, R5, 0x1c1f ;  /* 0x001c1f053e3e7589 */ /* 0x000e6200000e0000 */
[----:B------:R-:W-:Y:S01]  /*af10*/  BAR.SYNC.DEFER_BLOCKING 0x1, 0x100 ;  /* 0x0044000000007b1d */ /* 0x000fe20000010000 */
[----:B0-----:R-:W-:-:S02]  /*af20*/  SEL R36, R51, R124, P0 ;  /* 0x0000007c33247207 */ /* 0x001fc40000000000 */
[----:B------:R-:W-:Y:S02]  /*af30*/  SEL R38, R124, R51, P0 ;  /* 0x000000337c267207 */ /* 0x000fe40000000000 */
[----:B---3--:R-:W-:Y:S02]  /*af40*/  SEL R37, R79, R72, P0 ;  /* 0x000000484f257207 */ /* 0x008fe40000000000 */
[----:B------:R-:W-:Y:S01]  /*af50*/  SEL R39, R72, R79, P0 ;  /* 0x0000004f48277207 */ /* 0x000fe20000000000 */
[----:B------:R-:W-:Y:S04]  /*af60*/  SHFL.IDX PT, R59, R59, R6, 0x1c1f ;  /* 0x001c1f063b3b7589 */ /* 0x000fe800000e0000 */
[----:B------:R-:W-:Y:S04]  /*af70*/  SHFL.IDX PT, R63, R63, R6, 0x1c1f ;  /* 0x001c1f063f3f7589 */ /* 0x000fe800000e0000 */
[----:B------:R-:W0:Y:S04]  /*af80*/  SHFL.IDX PT, R56, R56, R5, 0x1c1f ;  /* 0x001c1f0538387589 */ /* 0x000e2800000e0000 */
[----:B------:R-:W2:Y:S01]  /*af90*/  SHFL.IDX PT, R54, R54, R5, 0x1c1f ;  /* 0x001c1f0536367589 */ /* 0x000ea200000e0000 */
[----:B-1----:R-:W-:-:S03]  /*afa0*/  SEL R43, R62, R73, P0 ;  /* 0x000000493e2b7207 */ /* 0x002fc60000000000 */
[----:B------:R-:W-:Y:S04]  /*afb0*/  SHFL.IDX PT, R57, R57, R6, 0x1c1f ;  /* 0x001c1f0639397589 */ /* 0x000fe800000e0000 */
[----:B------:R-:W-:Y:S04]  /*afc0*/  SHFL.IDX PT, R49, R49, R6, 0x1c1f ;  /* 0x001c1f0631317589 */ /* 0x000fe800000e0000 */
[----:B------:R1:W-:Y:S04]  /*afd0*/  SHFL.IDX PT, R10, R41, R6, 0x1c1f ;  /* 0x001c1f06290a7589 */ /* 0x0003e800000e0000 */
[----:B------:R-:W-:Y:S04]  /*afe0*/  SHFL.IDX PT, R61, R61, R6, 0x1c1f ;  /* 0x001c1f063d3d7589 */ /* 0x000fe800000e0000 */
[----:B------:R-:W-:Y:S01]  /*aff0*/  SHFL.IDX PT, R65, R65, R6, 0x1c1f ;  /* 0x001c1f0641417589 */ /* 0x000fe200000e0000 */
[----:B-1----:R-:W-:-:S03]  /*b000*/  SEL R41, R73, R62, P0 ;  /* 0x0000003e49297207 */ /* 0x002fc60000000000 */
[----:B------:R-:W-:Y:S04]  /*b010*/  SHFL.IDX PT, R55, R55, R6, 0x1c1f ;  /* 0x001c1f0637377589 */ /* 0x000fe800000e0000 */
[----:B------:R-:W-:Y:S04]  /*b020*/  SHFL.IDX PT, R20, R47, R6, 0x1c1f ;  /* 0x001c1f062f147589 */ /* 0x000fe800000e0000 */
[----:B------:R-:W-:Y:S04]  /*b030*/  SHFL.IDX PT, R60, R81, R6, 0x1c1f ;  /* 0x001c1f06513c7589 */ /* 0x000fe800000e0000 */
[----:B------:R-:W-:Y:S04]  /*b040*/  SHFL.IDX PT, R66, R83, R6, 0x1c1f ;  /* 0x001c1f0653427589 */ /* 0x000fe800000e0000 */
[----:B------:R-:W-:Y:S04]  /*b050*/  SHFL.IDX PT, R70, R85, R6, 0x1c1f ;  /* 0x001c1f0655467589 */ /* 0x000fe800000e0000 */
[----:B------:R-:W1:Y:S04]  /*b060*/  SHFL.IDX PT, R48, R48, R5, 0x1c1f ;  /* 0x001c1f0530307589 */ /* 0x000e6800000e0000 */
[----:B------:R-:W3:Y:S04]  /*b070*/  SHFL.IDX PT, R46, R46, R5, 0x1c1f ;  /* 0x001c1f052e2e7589 */ /* 0x000ee800000e0000 */
[----:B------:R4:W3:Y:S04]  /*b080*/  SHFL.IDX PT, R6, R40, R5, 0x1c1f ;  /* 0x001c1f0528067589 */ /* 0x0008e800000e0000 */
[----:B------:R-:W3:Y:S04]  /*b090*/  SHFL.IDX PT, R81, R52, R5, 0x1c1f ;  /* 0x001c1f0534517589 */ /* 0x000ee800000e0000 */
[----:B------:R0:W3:Y:S01]  /*b0a0*/  SHFL.IDX PT, R21, R42, R5, 0x1c1f ;  /* 0x001c1f052a157589 */ /* 0x0000e200000e0000 */
[----:B----4-:R-:W-:-:S03]  /*b0b0*/  SEL R40, R53, R120, P0 ;  /* 0x0000007835287207 */ /* 0x010fc60000000000 */
[----:B------:R-:W4:Y:S04]  /*b0c0*/  SHFL.IDX PT, R83, R58, R5, 0x1c1f ;  /* 0x001c1f053a537589 */ /* 0x000f2800000e0000 */
[----:B------:R-:W-:Y:S01]  /*b0d0*/  SHFL.IDX PT, R44, R44, R5, 0x1c1f ;  /* 0x001c1f052c2c7589 */ /* 0x000fe200000e0000 */
[----:B0-----:R-:W-:-:S03]  /*b0e0*/  SEL R42, R120, R53, P0 ;  /* 0x00000035782a7207 */ /* 0x001fc60000000000 */
[----:B------:R0:W-:Y:S04]  /*b0f0*/  SHFL.IDX PT, R85, R64, R5, 0x1c1f ;  /* 0x001c1f0540557589 */ /* 0x0001e800000e0000 */
[----:B------:R-:W4:Y:S04]  /*b100*/  SHFL.IDX PT, R47, R68, R5, 0x1c1f ;  /* 0x001c1f05442f7589 */ /* 0x000f2800000e0000 */
[----:B------:R-:W4:Y:S01]  /*b110*/  SHFL.IDX PT, R50, R50, R5, 0x1c1f ;  /* 0x001c1f0532327589 */ /* 0x000f2200000e0000 */
[----:B------:R-:W-:Y:S01]  /*b120*/  UMOV UR4, URZ ;  /* 0x0000003f00047c82 */ /* 0x000fe20008000000 */
[----:B------:R-:W-:Y:S01]  /*b130*/  ULDC UR8, c[0x0][0xa88] ;  /* 0x0002a20000087ab9 */ /* 0x000fe20000000800 */
[----:B0-----:R-:W0:Y:S01]  /*b140*/  LDC R64, c[0x0][0xbe8] ;  /* 0x0002fa00ff407b82 */ /* 0x001e220000000800 */
[----:B------:R2:W-:Y:S04]  /*b150*/  STSM.16.M88.4 [R93], R12 ;  /* 0x0000000c5d007844 */ /* 0x0005e80000000200 */
[----:B------:R1:W-:Y:S04]  /*b160*/  STSM.16.M88.4 [R92], R24 ;  /* 0x000000185c007844 */ /* 0x0003e80000000200 */
[----:B------:R4:W-:Y:S04]  /*b170*/  STSM.16.M88.4 [R91], R28 ;  /* 0x0000001c5b007844 */ /* 0x0009e80000000200 */
[----:B------:R4:W-:Y:S01]  /*b180*/  STSM.16.M88.4 [R90], R32 ;  /* 0x000000205a007844 */ /* 0x0009e20000000200 */
[----:B--2---:R-:W-:-:S03]  /*b190*/  SEL R12, R59, R56, P0 ;  /* 0x000000383b0c7207 */ /* 0x004fc60000000000 */
[----:B------:R-:W-:Y:S01]  /*b1a0*/  STSM.16.M88.4 [R89], R36 ;  /* 0x0000002459007844 */ /* 0x000fe20000000200 */
[----:B------:R-:W-:Y:S02]  /*b1b0*/  SEL R14, R56, R59, P0 ;  /* 0x0000003b380e7207 */ /* 0x000fe40000000000 */
[----:B------:R-:W-:Y:S01]  /*b1c0*/  SEL R13, R63, R54, P0 ;  /* 0x000000363f0d7207 */ /* 0x000fe20000000000 */
[----:B------:R-:W-:Y:S01]  /*b1d0*/  STSM.16.M88.4 [R87], R40 ;  /* 0x0000002857007844 */ /* 0x000fe20000000200 */
[----:B------:R-:W-:Y:S02]  /*b1e0*/  SEL R15, R54, R63, P0 ;  /* 0x0000003f360f7207 */ /* 0x000fe40000000000 */
[----:B-1----:R-:W-:Y:S02]  /*b1f0*/  SEL R24, R57, R48, P0 ;  /* 0x0000003039187207 */ /* 0x002fe40000000000 */
[----:B------:R-:W-:Y:S01]  /*b200*/  SEL R26, R48, R57, P0 ;  /* 0x00000039301a7207 */ /* 0x000fe20000000000 */
[----:B------:R1:W-:Y:S01]  /*b210*/  STSM.16.M88.4 [R86], R12 ;  /* 0x0000000c56007844 */ /* 0x0003e20000000200 */
[----:B---3--:R-:W-:-:S02]  /*b220*/  SEL R25, R55, R46, P0 ;  /* 0x0000002e37197207 */ /* 0x008fc40000000000 */
[----:B------:R-:W-:Y:S02]  /*b230*/  SEL R27, R46, R55, P0 ;  /* 0x000000372e1b7207 */ /* 0x000fe40000000000 */
[----:B----4-:R-:W-:Y:S02]  /*b240*/  SEL R28, R49, R6, P0 ;  /* 0x00000006311c7207 */ /* 0x010fe40000000000 */
[----:B------:R-:W-:Y:S01]  /*b250*/  SEL R30, R6, R49, P0 ;  /* 0x00000031061e7207 */ /* 0x000fe20000000000 */
[----:B------:R-:W-:Y:S01]  /*b260*/  STSM.16.M88.4 [R84], R24 ;  /* 0x0000001854007844 */ /* 0x000fe20000000200 */
[----:B------:R-:W-:Y:S01]  /*b270*/  SEL R29, R20, R81, P0 ;  /* 0x00000051141d7207 */ /* 0x000fe20000000000 */
[----:B------:R-:W-:Y:S01]  /*b280*/  IMAD.U32 R6, RZ, RZ, UR6 ;  /* 0x00000006ff067e24 */ /* 0x000fe2000f8e00ff */
[----:B------:R-:W-:Y:S01]  /*b290*/  SEL R31, R81, R20, P0 ;  /* 0x00000014511f7207 */ /* 0x000fe20000000000 */
[----:B------:R-:W-:Y:S01]  /*b2a0*/  ULDC.64 UR6, c[0x0][0xc08] ;  /* 0x0003020000067ab9 */ /* 0x000fe20000000a00 */
[----:B------:R-:W-:-:S02]  /*b2b0*/  SEL R32, R10, R21, P0 ;  /* 0x000000150a207207 */ /* 0x000fc40000000000 */
[----:B------:R-:W-:Y:S01]  /*b2c0*/  SEL R34, R21, R10, P0 ;  /* 0x0000000a15227207 */ /* 0x000fe20000000000 */
[----:B------:R-:W-:Y:S01]  /*b2d0*/  STSM.16.M88.4 [R82], R28 ;  /* 0x0000001c52007844 */ /* 0x000fe20000000200 */
[----:B------:R-:W-:Y:S02]  /*b2e0*/  SEL R33, R60, R83, P0 ;  /* 0x000000533c217207 */ /* 0x000fe40000000000 */
[----:B------:R-:W-:Y:S02]  /*b2f0*/  SEL R35, R83, R60, P0 ;  /* 0x0000003c53237207 */ /* 0x000fe40000000000 */
[----:B------:R-:W-:Y:S02]  /*b300*/  SEL R45, R70, R47, P0 ;  /* 0x0000002f462d7207 */ /* 0x000fe40000000000 */
[----:B-1----:R-:W-:Y:S01]  /*b310*/  SEL R12, R61, R44, P0 ;  /* 0x0000002c3d0c7207 */ /* 0x002fe20000000000 */
[----:B------:R-:W-:Y:S01]  /*b320*/  STSM.16.M88.4 [R78], R32 ;  /* 0x000000204e007844 */ /* 0x000fe20000000200 */
[----:B------:R-:W-:-:S02]  /*b330*/  SEL R14, R44, R61, P0 ;  /* 0x0000003d2c0e7207 */ /* 0x000fc40000000000 */
[----:B------:R-:W-:Y:S02]  /*b340*/  SEL R13, R66, R85, P0 ;  /* 0x00000055420d7207 */ /* 0x000fe40000000000 */
[----:B------:R-:W-:Y:S02]  /*b350*/  SEL R15, R85, R66, P0 ;  /* 0x00000042550f7207 */ /* 0x000fe40000000000 */
[----:B------:R-:W-:Y:S02]  /*b360*/  SEL R47, R47, R70, P0 ;  /* 0x000000462f2f7207 */ /* 0x000fe40000000000 */
[----:B------:R-:W-:Y:S01]  /*b370*/  SEL R44, R65, R50, P0 ;  /* 0x00000032412c7207 */ /* 0x000fe20000000000 */
[----:B------:R1:W-:Y:S01]  /*b380*/  STSM.16.M88.4 [R76], R12 ;  /* 0x0000000c4c007844 */ /* 0x0003e20000000200 */
[----:B------:R-:W-:-:S05]  /*b390*/  SEL R46, R50, R65, P0 ;  /* 0x00000041322e7207 */ /* 0x000fca0000000000 */
[----:B------:R2:W-:Y:S01]  /*b3a0*/  STSM.16.M88.4 [R74], R44 ;  /* 0x0000002c4a007844 */ /* 0x0005e20000000200 */
[----:B------:R-:W-:Y:S06]  /*b3b0*/  BAR.SYNC.DEFER_BLOCKING 0x1, 0x100 ;  /* 0x0044000000007b1d */ /* 0x000fec0000010000 */
[----:B------:R-:W3:Y:S01]  /*b3c0*/  @P2 LDG.E R5, desc[UR52][R6.64] ;  /* 0x0000003406052981 */ /* 0x000ee2000c1e1900 */
[----:B------:R-:W-:Y:S01]  /*b3d0*/  UISETP.NE.U32.AND UP1, UPT, UR6, URZ, UPT ;  /* 0x0000003f0600728c */ /* 0x000fe2000bf25070 */
[----:B0-----:R-:W-:Y:S01]  /*b3e0*/  ISETP.NE.AND P1, PT, R64, 0x1, PT ;  /* 0x000000014000780c */ /* 0x001fe20003f25270 */
[----:B-1----:R-:W-:-:S02]  /*b3f0*/  IMAD.U32 R14, RZ, RZ, UR39 ;  /* 0x00000027ff0e7e24 */ /* 0x002fc4000f8e00ff */
[----:B------:R-:W-:-:S06]  /*b400*/  UISETP.NE.AND.EX UP1, UPT, UR7, URZ, UPT, UP1 ;  /* 0x0000003f0700728c */ /* 0x000fcc000bf25310 */
[----:B------:R-:W-:-:S04]  /*b410*/  PLOP3.LUT P0, PT, PT, PT, UP1, 0x80, 0x0 ;  /* 0x000000000000781c */ /* 0x000fc80003f0f018 */
[----:B------:R-:W0:Y:S01]  /*b420*/  @P1 LDC R10, c[0x0][0xbec] ;  /* 0x0002fb00ff0a1b82 */ /* 0x000e220000000800 */
[----:B------:R-:W-:-:S04]  /*b430*/  @UP1 ULEA UR6, UP2, UR37, UR6, 0x2 ;  /* 0x0000000625061291 */ /* 0x000fc8000f84103f */
[----:B------:R-:W-:Y:S02]  /*b440*/  @UP1 ULEA.HI.X UR7, UR37, UR7, UR38, 0x2, UP2 ;  /* 0x0000000725071291 */ /* 0x000fe400090f1426 */
[----:B------:R-:W-:Y:S01]  /*b450*/  MOV R12, UR6 ;  /* 0x00000006000c7c02 */ /* 0x000fe20008000f00 */
[----:B------:R-:W1:Y:S03]  /*b460*/  @P1 LDC R20, c[0x0][0xbf0] ;  /* 0x0002fc00ff141b82 */ /* 0x000e660000000800 */
[----:B------:R-:W-:Y:S01]  /*b470*/  IMAD.U32 R13, RZ, RZ, UR7 ;  /* 0x00000007ff0d7e24 */ /* 0x000fe2000f8e00ff */
[----:B---3--:R-:W-:Y:S01]  /*b480*/  @P2 R2UR UR4, R5 ;  /* 0x00000000050422ca */ /* 0x008fe200000e0000 */
[----:B------:R-:W-:-:S06]  /*b490*/  IMAD.U32 R5, RZ, RZ, UR8 ;  /* 0x00000008ff057e24 */ /* 0x000fcc000f8e00ff */
[----:B------:R2:W5:Y:S01]  /*b4a0*/  @P0 LDG.E R5, desc[UR52][R12.64] ;  /* 0x000000340c050981 */ /* 0x000562000c1e1900 */
[----:B01----:R-:W-:Y:S07]  /*b4b0*/  @P0 BRA `(.L_x_3848) ;  /* 0x0000000000100947 */ /* 0x003fee0003800000 */
[----:B------:R-:W-:Y:S05]  /*b4c0*/  @!P2 BRA `(.L_x_3848) ;  /* 0x00000000000ca947 */ /* 0x000fea0003800000 */
[----:B--2---:R-:W2:Y:S04]  /*b4d0*/  LDG.E R12, desc[UR52][R6.64] ;  /* 0x00000034060c7981 */ /* 0x004ea8000c1e1900 */
[----:B-----5:R-:W2:Y:S02]  /*b4e0*/  LDG.E R5, desc[UR52][R6.64+0x4] ;  /* 0x0000043406057981 */ /* 0x020ea4000c1e1900 */
[----:B--2---:R-:W-:-:S07]  /*b4f0*/  IMAD.IADD R5, R5, 0x1, -R12 ;  /* 0x0000000105057824 */ /* 0x004fce00078e0a0c */
.L_x_3848:
[----:B------:R-:W-:Y:S01]  /*b500*/  USHF.R.S32.HI UR14, URZ, 0x1f, UR40 ;  /* 0x0000001f3f0e7899 */ /* 0x000fe20008011428 */
[----:B--2---:R-:W-:Y:S01]  /*b510*/  IMAD R13, R14, 0x80, R223 ;  /* 0x000000800e0d7824 */ /* 0x004fe200078e02df */
        /* <DEDUP_REMOVED lines=34> */
[----:B------:R-:W-:Y:S01]  /*b740*/  LOP3.LUT R12, R12, R15, RZ, 0x3c, !PT ;  /* 0x0000000f0c0c7212 */ /* 0x000fe200078e3cff */
[----:B------:R-:W-:Y:S01]  /*b750*/  IMAD.WIDE.U32 R6, R11, UR6, R6 ;  /* 0x000000060b067c25 */ /* 0x000fe2000f8e0006 */
[----:B------:R-:W-:Y:S02]  /*b760*/  LOP3.LUT R24, R25, 0x380, RZ, 0xc0, !PT ;  /* 0x0000038019187812 */ /* 0x000fe400078ec0ff */
[----:B------:R-:W-:Y:S01]  /*b770*/  IADD3 R45, P0, R8, 0x5000, RZ ;  /* 0x00005000082d7810 */ /* 0x000fe20007f1e0ff */
[----:B------:R-:W-:Y:S01]  /*b780*/  IMAD R14, R10, UR6, RZ ;  /* 0x000000060a0e7c24 */ /* 0x000fe2000f8e02ff */
[----:B------:R-:W-:-:S02]  /*b790*/  SHF.R.U64 R24, R24, 0x3, RZ ;  /* 0x0000000318187819 */ /* 0x000fc400000012ff */
[----:B------:R-:W-:Y:S01]  /*b7a0*/  LOP3.LUT R44, R45, 0x380, RZ, 0xc0, !PT ;  /* 0x000003802d2c7812 */ /* 0x000fe200078ec0ff */
[----:B------:R-:W-:Y:S01]  /*b7b0*/  IMAD R15, R11, UR7, R14 ;  /* 0x000000070b0f7c24 */ /* 0x000fe2000f8e020e */
[----:B------:R-:W-:Y:S01]  /*b7c0*/  ULDC.64 UR6, c[0x0][0xb50] ;  /* 0x0002d40000067ab9 */ /* 0x000fe20000000a00 */
[----:B------:R-:W-:Y:S01]  /*b7d0*/  LOP3.LUT R24, R24, R25, RZ, 0x3c, !PT ;  /* 0x0000001918187212 */ /* 0x000fe200078e3cff */
[----:B------:R-:W-:Y:S01]  /*b7e0*/  IMAD.X R25, RZ, RZ, R9, P2 ;  /* 0x000000ffff197224 */ /* 0x000fe200010e0609 */
[----:B------:R-:W-:Y:S01]  /*b7f0*/  IADD3 R29, P2, R8, 0x7000, RZ ;  /* 0x00007000081d7810 */ /* 0x000fe20007f5e0ff */
[----:B------:R-:W-:Y:S01]  /*b800*/  IMAD.IADD R7, R7, 0x1, R15 ;  /* 0x0000000107077824 */ /* 0x000fe200078e020f */
[----:B------:R-:W-:Y:S01]  /*b810*/  LEA R15, P3, R6, UR6, 0x2 ;  /* 0x00000006060f7c11 */ /* 0x000fe2000f8610ff */
[----:B------:R-:W-:Y:S01]  /*b820*/  VIADD R14, R30, 0x8 ;  /* 0x000000081e0e7836 */ /* 0x000fe20000000000 */
[----:B------:R-:W-:Y:S02]  /*b830*/  SHF.R.U64 R44, R44, 0x3, RZ ;  /* 0x000000032c2c7819 */ /* 0x000fe400000012ff */
[----:B------:R-:W-:Y:S01]  /*b840*/  LEA.HI.X R27, R6, UR7, R7, 0x2, P3 ;  /* 0x00000007061b7c11 */ /* 0x000fe200098f1407 */
[----:B------:R-:W-:Y:S01]  /*b850*/  SHFL.IDX PT, R20, R15, 0x1, 0x1c1f ;  /* 0x003c1f000f147f89 */ /* 0x000fe200000e0000 */
[----:B------:R-:W-:-:S02]  /*b860*/  IADD3 R37, P3, R8, 0x6000, RZ ;  /* 0x0000600008257810 */ /* 0x000fc40007f7e0ff */
[----:B------:R-:W-:Y:S01]  /*b870*/  LOP3.LUT R28, R29, 0x380, RZ, 0xc0, !PT ;  /* 0x000003801d1c7812 */ /* 0x000fe200078ec0ff */
[----:B------:R-:W-:Y:S01]  /*b880*/  SHFL.IDX PT, R6, R15, RZ, 0x1c1f ;  /* 0x001c1fff0f067589 */ /* 0x000fe200000e0000 */
[----:B------:R-:W-:Y:S02]  /*b890*/  LOP3.LUT R36, R37, 0x380, RZ, 0xc0, !PT ;  /* 0x0000038025247812 */ /* 0x000fe400078ec0ff */
[----:B------:R-:W-:Y:S01]  /*b8a0*/  LOP3.LUT R44, R44, R45, RZ, 0x3c, !PT ;  /* 0x0000002d2c2c7212 */ /* 0x000fe200078e3cff */
[----:B------:R-:W0:Y:S01]  /*b8b0*/  SHFL.IDX PT, R7, R27, RZ, 0x1c1f ;  /* 0x001c1fff1b077589 */ /* 0x000e2200000e0000 */
[----:B------:R-:W-:Y:S01]  /*b8c0*/  SHF.R.U64 R36, R36, 0x3, RZ ;  /* 0x0000000324247819 */ /* 0x000fe200000012ff */
[--C-:B------:R-:W-:Y:S01]  /*b8d0*/  IMAD.X R45, RZ, RZ, R9.reuse, P0 ;  /* 0x000000ffff2d7224 */ /* 0x100fe200000e0609 */
[----:B------:R-:W-:Y:S01]  /*b8e0*/  SHF.R.U64 R28, R28, 0x3, RZ ;  /* 0x000000031c1c7819 */ /* 0x000fe200000012ff */
[----:B------:R-:W1:Y:S01]  /*b8f0*/  SHFL.IDX PT, R21, R27, 0x1, 0x1c1f ;  /* 0x003c1f001b157f89 */ /* 0x000e6200000e0000 */
[----:B------:R-:W-:Y:S01]  /*b900*/  LOP3.LUT R36, R36, R37, RZ, 0x3c, !PT ;  /* 0x0000002524247212 */ /* 0x000fe200078e3cff */
[----:B------:R-:W-:Y:S01]  /*b910*/  IMAD.X R37, RZ, RZ, R9, P3 ;  /* 0x000000ffff257224 */ /* 0x000fe200018e0609 */
[----:B------:R-:W-:-:S02]  /*b920*/  IADD3 R26, P3, R8, 0xb000, RZ ;  /* 0x0000b000081a7810 */ /* 0x000fc40007f7e0ff */
[----:B------:R-:W-:Y:S02]  /*b930*/  LOP3.LUT P0, RZ, R22, 0x3, RZ, 0xc0, !PT ;  /* 0x0000000316ff7812 */ /* 0x000fe4000780c0ff */
[----:B------:R-:W-:Y:S01]  /*b940*/  LOP3.LUT R28, R28, R29, RZ, 0x3c, !PT ;  /* 0x0000001d1c1c7212 */ /* 0x000fe200078e3cff */
[----:B------:R-:W-:Y:S01]  /*b950*/  IMAD.X R29, RZ, RZ, R9, P2 ;  /* 0x000000ffff1d7224 */ /* 0x000fe200010e0609 */
[----:B------:R-:W-:Y:S02]  /*b960*/  LOP3.LUT R5, R26, 0x380, RZ, 0xc0, !PT ;  /* 0x000003801a057812 */ /* 0x000fe400078ec0ff */
[-C--:B------:R-:W-:Y:S02]  /*b970*/  ISETP.GE.OR P2, PT, R30, R65.reuse, P0 ;  /* 0x000000411e00720c */ /* 0x080fe40000746670 */
[----:B------:R-:W-:Y:S02]  /*b980*/  SHF.R.U64 R5, R5, 0x3, RZ ;  /* 0x0000000305057819 */ /* 0x000fe400000012ff */
[----:B------:R-:W-:-:S02]  /*b990*/  ISETP.GE.OR P0, PT, R14, R65, P0 ;  /* 0x000000410e00720c */ /* 0x000fc40000706670 */
[----:B------:R-:W-:Y:S02]  /*b9a0*/  LOP3.LUT R40, R5, R26, RZ, 0x3c, !PT ;  /* 0x0000001a05287212 */ /* 0x000fe400078e3cff */
[----:B------:R-:W2:Y:S01]  /*b9b0*/  @P1 LDC R5, c[0x0][0xbec] ;  /* 0x0002fb00ff051b82 */ /* 0x000ea20000000800 */
[C---:B------:R-:W-:Y:S01]  /*b9c0*/  IADD3 R13, P5, R8.reuse, 0x3000, RZ ;  /* 0x00003000080d7810 */ /* 0x040fe20007fbe0ff */
[----:B------:R-:W-:Y:S01]  /*b9d0*/  UIMAD UR8, UR9, UR10, URZ ;  /* 0x0000000a090872a4 */ /* 0x000fe2000f8e023f */
[----:B------:R-:W-:Y:S02]  /*b9e0*/  IADD3 R49, P4, R8, 0x4000, RZ ;  /* 0x0000400008317810 */ /* 0x000fe40007f9e0ff */
[----:B0-----:R0:W-:Y:S01]  /*b9f0*/  @!P2 ST.E desc[UR52][R6.64], R0 ;  /* 0x000000000600a985 */ /* 0x0011e2000c101934 */
[----:B------:R-:W-:Y:S01]  /*ba00*/  LOP3.LUT R10, R13, 0x380, RZ, 0xc0, !PT ;  /* 0x000003800d0a7812 */ /* 0x000fe200078ec0ff */
[----:B------:R-:W-:Y:S01]  /*ba10*/  UIMAD.WIDE.U32 UR6, UR4, UR10, URZ ;  /* 0x0000000a040672a5 */ /* 0x000fe2000f8e003f */
[----:B------:R-:W-:Y:S01]  /*ba20*/  LOP3.LUT R48, R49, 0x380, RZ, 0xc0, !PT ;  /* 0x0000038031307812 */ /* 0x000fe200078ec0ff */
[----:B------:R-:W-:Y:S01]  /*ba30*/  UIMAD UR8, UR4, UR11, UR8 ;  /* 0x0000000b040872a4 */ /* 0x000fe2000f8e0208 */
[----:B-1----:R1:W-:Y:S01]  /*ba40*/  @!P0 ST.E desc[UR52][R20.64], R3 ;  /* 0x0000000314008985 */ /* 0x0023e2000c101934 */
[----:B------:R-:W-:Y:S01]  /*ba50*/  SHF.R.U64 R10, R10, 0x3, RZ ;  /* 0x000000030a0a7819 */ /* 0x000fe200000012ff */
[----:B------:R-:W-:Y:S01]  /*ba60*/  ULDC.64 UR10, c[0x0][0xae8] ;  /* 0x0002ba00000a7ab9 */ /* 0x000fe20000000a00 */
[----:B------:R-:W-:Y:S01]  /*ba70*/  SHF.R.U64 R48, R48, 0x3, RZ ;  /* 0x0000000330307819 */ /* 0x000fe200000012ff */
[----:B------:R-:W-:Y:S01]  /*ba80*/  IMAD.X R11, RZ, RZ, R9, P5 ;  /* 0x000000ffff0b7224 */ /* 0x000fe200028e0609 */
[----:B------:R-:W-:Y:S01]  /*ba90*/  LOP3.LUT R33, R8, 0x380, RZ, 0xc0, !PT ;  /* 0x0000038008217812 */ /* 0x000fe200078ec0ff */
[----:B0-----:R-:W0:Y:S01]  /*baa0*/  @P1 LDC R7, c[0x0][0xbf0] ;  /* 0x0002fc00ff071b82 */ /* 0x001e220000000800 */
[----:B------:R-:W-:Y:S01]  /*bab0*/  IMAD R0, R18, 0x20, R19 ;  /* 0x0000002012007824 */ /* 0x000fe200078e0213 */
[----:B------:R-:W-:Y:S01]  /*bac0*/  UIADD3 UR7, UR7, UR8, URZ ;  /* 0x0000000807077290 */ /* 0x000fe2000fffe03f */
[----:B------:R-:W-:Y:S01]  /*bad0*/  LOP3.LUT R10, R10, R13, RZ, 0x3c, !PT ;  /* 0x0000000d0a0a7212 */ /* 0x000fe200078e3cff */
[----:B------:R-:W-:Y:S01]  /*bae0*/  UIMAD UR4, UR14, UR10, URZ ;  /* 0x0000000a0e0472a4 */ /* 0x000fe2000f8e023f */
[----:B-1----:R-:W-:Y:S01]  /*baf0*/  IMAD.U32 R3, RZ, RZ, UR39 ;  /* 0x00000027ff037e24 */ /* 0x002fe2000f8e00ff */
[----:B------:R-:W-:Y:S01]  /*bb00*/  LOP3.LUT R48, R48, R49, RZ, 0x3c, !PT ;  /* 0x0000003130307212 */ /* 0x000fe200078e3cff */
[--C-:B------:R-:W-:Y:S01]  /*bb10*/  IMAD.X R13, RZ, RZ, R9.reuse, P6 ;  /* 0x000000ffff0d7224 */ /* 0x100fe200030e0609 */
[----:B------:R-:W-:Y:S01]  /*bb20*/  UIMAD UR4, UR40, UR11, UR4 ;  /* 0x0000000b280472a4 */ /* 0x000fe2000f8e0204 */
[----:B------:R-:W-:Y:S01]  /*bb30*/  IMAD R20, R3, 0x80, R0 ;  /* 0x0000008003147824 */ /* 0x000fe200078e0200 */
[----:B------:R-:W-:Y:S01]  /*bb40*/  UIMAD.WIDE.U32 UR6, UR40, UR10, UR6 ;  /* 0x0000000a280672a5 */ /* 0x000fe2000f8e0006 */
[----:B------:R-:W-:Y:S01]  /*bb50*/  IMAD.X R49, RZ, RZ, R9, P4 ;  /* 0x000000ffff317224 */ /* 0x000fe200020e0609 */
[C---:B------:R-:W-:Y:S01]  /*bb60*/  IADD3 R61, P6, R8.reuse, 0x8000, RZ ;  /* 0x00008000083d7810 */ /* 0x040fe20007fde0ff */
[----:B------:R-:W-:Y:S01]  /*bb70*/  ULDC.64 UR8, c[0x0][0xaf0] ;  /* 0x0002bc0000087ab9 */ /* 0x000fe20000000a00 */
[C---:B------:R-:W-:Y:S01]  /*bb80*/  IADD3 R57, P5, R8.reuse, 0x9000, RZ ;  /* 0x0000900008397810 */ /* 0x040fe20007fbe0ff */
[----:B------:R-:W5:Y:S01]  /*bb90*/  LD.E.128 R24, desc[UR52][R24.64] ;  /* 0x0000003418187980 */ /* 0x000f62000c101d00 */
[----:B------:R-:W-:Y:S01]  /*bba0*/  IADD3 R53, P4, R8, 0xa000, RZ ;  /* 0x0000a00008357810 */ /* 0x000fe20007f9e0ff */
[----:B--2---:R-:W-:Y:S01]  /*bbb0*/  @P1 IMAD.HI.U32 R0, R20, R5, RZ ;  /* 0x0000000514001227 */ /* 0x004fe200078e00ff */
[----:B------:R-:W-:Y:S01]  /*bbc0*/  UIADD3 UR7, UR7, UR4, URZ ;  /* 0x0000000407077290 */ /* 0x000fe2000fffe03f */
[----:B------:R-:W-:Y:S01]  /*bbd0*/  LOP3.LUT R60, R61, 0x380, RZ, 0xc0, !PT ;  /* 0x000003803d3c7812 */ /* 0x000fe200078ec0ff */
[----:B------:R-:W-:Y:S01]  /*bbe0*/  UIMAD UR4, UR38, UR8, URZ ;  /* 0x00000008260472a4 */ /* 0x000fe2000f8e023f */
[----:B------:R-:W-:Y:S01]  /*bbf0*/  LOP3.LUT R56, R57, 0x380, RZ, 0xc0, !PT ;  /* 0x0000038039387812 */ /* 0x000fe200078ec0ff */
[----:B------:R-:W-:Y:S01]  /*bc00*/  IMAD.MOV.U32 R3, RZ, RZ, R20 ;  /* 0x000000ffff037224 */ /* 0x000fe200078e0014 */
[----:B------:R-:W-:Y:S01]  /*bc10*/  LOP3.LUT R52, R53, 0x380, RZ, 0xc0, !PT ;  /* 0x0000038035347812 */ /* 0x000fe200078ec0ff */
[----:B------:R-:W-:Y:S01]  /*bc20*/  UIMAD.WIDE.U32 UR6, UR37, UR8, UR6 ;  /* 0x00000008250672a5 */ /* 0x000fe2000f8e0006 */
[----:B0-----:R-:W-:Y:S01]  /*bc30*/  @P1 SHF.R.U32.HI R3, RZ, R7, R0 ;  /* 0x00000007ff031219 */ /* 0x001fe20000011600 */
[----:B------:R-:W-:Y:S01]  /*bc40*/  UIMAD UR4, UR37, UR9, UR4 ;  /* 0x00000009250472a4 */ /* 0x000fe2000f8e0204 */
[----:B------:R-:W-:Y:S01]  /*bc50*/  SHF.R.U64 R60, R60, 0x3, RZ ;  /* 0x000000033c3c7819 */ /* 0x000fe200000012ff */
[----:B------:R-:W5:Y:S01]  /*bc60*/  LD.E.128 R12, desc[UR52][R12.64] ;  /* 0x000000340c0c7980 */ /* 0x000f62000c101d00 */
[----:B------:R-:W-:-:S02]  /*bc70*/  SHF.R.U64 R56, R56, 0x3, RZ ;  /* 0x0000000338387819 */ /* 0x000fc400000012ff */
[----:B------:R-:W-:Y:S01]  /*bc80*/  SHF.R.U64 R52, R52, 0x3, RZ ;  /* 0x0000000334347819 */ /* 0x000fe200000012ff */
[----:B------:R-:W5:Y:S01]  /*bc90*/  LD.E.128 R44, desc[UR52][R44.64] ;  /* 0x000000342c2c7980 */ /* 0x000f62000c101d00 */
        /* <DEDUP_REMOVED lines=9> */
[--C-:B------:R-:W-:Y:S01]  /*bd30*/  IMAD.X R53, RZ, RZ, R9.reuse, P4 ;  /* 0x000000ffff357224 */ /* 0x100fe200020e0609 */
[----:B------:R-:W-:Y:S01]  /*bd40*/  LOP3.LUT R32, R33, R8, RZ, 0x3c, !PT ;  /* 0x0000000821207212 */ /* 0x000fe200078e3cff */
[----:B------:R-:W-:Y:S01]  /*bd50*/  IMAD.MOV.U32 R33, RZ, RZ, R9 ;  /* 0x000000ffff217224 */ /* 0x000fe200078e0009 */
[----:B------:R-:W-:Y:S01]  /*bd60*/  IADD3.X R41, RZ, R9, RZ, P3, !PT ;  /* 0x00000009ff297210 */ /* 0x000fe20001ffe4ff */
[----:B------:R-:W-:Y:S01]  /*bd70*/  IMAD.U32 R6, RZ, RZ, UR6 ;  /* 0x00000006ff067e24 */ /* 0x000fe2000f8e00ff */
[----:B------:R-:W5:Y:S01]  /*bd80*/  LD.E.128 R8, desc[UR52][R10.64] ;  /* 0x000000340a087980 */ /* 0x000f62000c101d00 */
        /* <DEDUP_REMOVED lines=29> */
[C---:B------:R-:W-:Y:S01]  /*bf60*/  ISETP.GE.AND P2, PT, R66.reuse, R65, PT ;  /* 0x000000414200720c */ /* 0x040fe20003f46270 */
[----:B------:R-:W-:Y:S02]  /*bf70*/  ULDC.64 UR6, c[0x0][0xa80] ;  /* 0x0002a00000067ab9 */ /* 0x000fe40000000a00 */
[----:B------:R-:W-:Y:S01]  /*bf80*/  VIADD R0, R66, 0x20 ;  /* 0x0000002042007836 */ /* 0x000fe20000000000 */
[----:B------:R-:W-:Y:S01]  /*bf90*/  LEA R64, P3, R6, UR6, 0x1 ;  /* 0x0000000606407c11 */ /* 0x000fe2000f8608ff */
[----:B------:R-:W-:-:S02]  /*bfa0*/  IMAD.IADD R3, R7, 0x1, R3 ;  /* 0x0000000107037824 */ /* 0x000fc400078e0203 */
[----:B------:R-:W-:Y:S01]  /*bfb0*/  VIADD R4, R4, 0x33420 ;  /* 0x0003342004047836 */ /* 0x000fe20000000000 */
[-C--:B------:R-:W-:Y:S01]  /*bfc0*/  ISETP.GE.AND P1, PT, R0, R65.reuse, PT ;  /* 0x000000410000720c */ /* 0x080fe20003f26270 */
[----:B------:R-:W-:Y:S01]  /*bfd0*/  VIADD R0, R66, 0x40 ;  /* 0x0000004042007836 */ /* 0x000fe20000000000 */
[----:B------:R-:W-:Y:S02]  /*bfe0*/  LEA.HI.X R3, R6, UR7, R3, 0x1, P3 ;  /* 0x0000000706037c11 */ /* 0x000fe400098f0c03 */
[----:B------:R-:W-:Y:S01]  /*bff0*/  PRMT R4, RZ, 0x654, R4 ;  /* 0x00000654ff047816 */ /* 0x000fe20000000004 */
[----:B0-----:R0:W1:Y:S01]  /*c000*/  SHFL.IDX PT, R21, R64, RZ, 0x181f ;  /* 0x00181fff40157589 */ /* 0x00106200000e0000 */
[----:B------:R-:W-:Y:S01]  /*c010*/  ISETP.GE.AND P0, PT, R0, R65, PT ;  /* 0x000000410000720c */ /* 0x000fe20003f06270 */
[----:B------:R-:W-:Y:S01]  /*c020*/  BSSY B1, `(.L_x_3849) ;  /* 0x0000011000017945 */ /* 0x000fe20003800000 */
[----:B------:R0:W-:Y:S01]  /*c030*/  SYNCS.ARRIVE.TRANS64.RED.A1T0 RZ, [R4+URZ], RZ ;  /* 0x000000ff04ff79a7 */ /* 0x0001e2000810043f */
[----:B------:R0:W2:Y:S02]  /*c040*/  SHFL.IDX PT, R0, R3, RZ, 0x181f ;  /* 0x00181fff03007589 */ /* 0x0000a400000e0000 */
[----:B------:R-:W-:Y:S08]  /*c050*/  @P2 BRA `(.L_x_3850) ;  /* 0x0000000000342947 */ /* 0x000ff00003800000 */
[----:B------:R-:W-:Y:S02]  /*c060*/  ULDC UR4, c[0x0][0xac8] ;  /* 0x0002b20000047ab9 */ /* 0x000fe40000000800 */
[----:B------:R-:W-:Y:S02]  /*c070*/  ISETP.GE.AND P4, PT, R2, UR4, PT ;  /* 0x0000000402007c0c */ /* 0x000fe4000bf86270 */
[----:B------:R-:W-:Y:S02]  /*c080*/  ISETP.GE.AND P3, PT, R16, UR4, PT ;  /* 0x0000000410007c0c */ /* 0x000fe4000bf66270 */
[----:B------:R-:W-:-:S09]  /*c090*/  ISETP.GE.AND P2, PT, R17, UR4, PT ;  /* 0x0000000411007c0c */ /* 0x000fd2000bf46270 */
[-C--:B01----:R-:W-:Y:S02]  /*c0a0*/  @!P4 LEA R4, P6, R2, R21.reuse, 0x1 ;  /* 0x000000150204c211 */ /* 0x083fe400078c08ff */
[-C--:B------:R-:W-:Y:S02]  /*c0b0*/  @!P3 LEA R6, P5, R16, R21.reuse, 0x1 ;  /* 0x000000151006b211 */ /* 0x080fe400078a08ff */
[-C--:B--2---:R-:W-:Y:S02]  /*c0c0*/  @!P4 LEA.HI.X R5, R2, R0.reuse, R227, 0x1, P6 ;  /* 0x000000000205c211 */ /* 0x084fe400030f0ce3 */
[C---:B------:R-:W-:Y:S02]  /*c0d0*/  @!P2 LEA R20, P6, R17.reuse, R21, 0x1 ;  /* 0x000000151114a211 */ /* 0x040fe400078c08ff */
[-C--:B------:R-:W-:Y:S01]  /*c0e0*/  @!P3 LEA.HI.X R7, R16, R0.reuse, R226, 0x1, P5 ;  /* 0x000000001007b211 */ /* 0x080fe200028f0ce2 */
[----:B-----5:R3:W-:Y:S01]  /*c0f0*/  @!P4 ST.E.128 desc[UR52][R4.64], R32 ;  /* 0x000000200400c985 */ /* 0x0207e2000c101d34 */
[----:B------:R-:W-:-:S03]  /*c100*/  @!P2 LEA.HI.X R21, R17, R0, R225, 0x1, P6 ;  /* 0x000000001115a211 */ /* 0x000fc600030f0ce1 */
[----:B------:R3:W-:Y:S04]  /*c110*/  @!P3 ST.E.128 desc[UR52][R6.64], R48 ;  /* 0x000000300600b985 */ /* 0x0007e8000c101d34 */
[----:B------:R3:W-:Y:S02]  /*c120*/  @!P2 ST.E.128 desc[UR52][R20.64], R60 ;  /* 0x0000003c1400a985 */ /* 0x0007e4000c101d34 */
.L_x_3850:
[----:B------:R-:W-:Y:S05]  /*c130*/  BSYNC B1 ;  /* 0x0000000000017941 */ /* 0x000fea0003800000 */
.L_x_3849:
[----:B--2---:R2:W4:Y:S01]  /*c140*/  SHFL.IDX PT, R0, R3, 0x1, 0x181f ;  /* 0x00381f0003007f89 */ /* 0x00452200000e0000 */
[----:B------:R-:W-:Y:S03]  /*c150*/  BSSY B1, `(.L_x_3851) ;  /* 0x0000010000017945 */ /* 0x000fe60003800000 */
[----:B-1-3--:R2:W1:Y:S01]  /*c160*/  SHFL.IDX PT, R21, R64, 0x1, 0x181f ;  /* 0x00381f0040157f89 */ /* 0x00a46200000e0000 */
[----:B------:R-:W-:Y:S05]  /*c170*/  @P1 BRA `(.L_x_3852) ;  /* 0x0000000000341947 */ /* 0x000fea0003800000 */
[----:B------:R-:W-:Y:S02]  /*c180*/  ULDC UR4, c[0x0][0xac8] ;  /* 0x0002b20000047ab9 */ /* 0x000fe40000000800 */
[----:B------:R-:W-:Y:S02]  /*c190*/  ISETP.GE.AND P4, PT, R2, UR4, PT ;  /* 0x0000000402007c0c */ /* 0x000fe4000bf86270 */
[----:B------:R-:W-:Y:S02]  /*c1a0*/  ISETP.GE.AND P5, PT, R16, UR4, PT ;  /* 0x0000000410007c0c */ /* 0x000fe4000bfa6270 */
[----:B------:R-:W-:-:S09]  /*c1b0*/  ISETP.GE.AND P6, PT, R17, UR4, PT ;  /* 0x0000000411007c0c */ /* 0x000fd2000bfc6270 */
[-C--:B01----:R-:W-:Y:S02]  /*c1c0*/  @!P4 LEA R4, P1, R2, R21.reuse, 0x1 ;  /* 0x000000150204c211 */ /* 0x083fe400078208ff */
[-C--:B------:R-:W-:Y:S02]  /*c1d0*/  @!P5 LEA R6, P2, R16, R21.reuse, 0x1 ;  /* 0x000000151006d211 */ /* 0x080fe400078408ff */
[C---:B------:R-:W-:Y:S02]  /*c1e0*/  @!P6 LEA R20, P3, R17.reuse, R21, 0x1 ;  /* 0x000000151114e211 */ /* 0x040fe400078608ff */
[-C--:B----4-:R-:W-:Y:S02]  /*c1f0*/  @!P4 LEA.HI.X R5, R2, R0.reuse, R227, 0x1, P1 ;  /* 0x000000000205c211 */ /* 0x090fe400008f0ce3 */
[-C--:B------:R-:W-:Y:S02]  /*c200*/  @!P5 LEA.HI.X R7, R16, R0.reuse, R226, 0x1, P2 ;  /* 0x000000001007d211 */ /* 0x080fe400010f0ce2 */
[----:B------:R-:W-:Y:S01]  /*c210*/  @!P6 LEA.HI.X R21, R17, R0, R225, 0x1, P3 ;  /* 0x000000001115e211 */ /* 0x000fe200018f0ce1 */
[----:B-----5:R3:W-:Y:S04]  /*c220*/  @!P4 ST.E.128 desc[UR52][R4.64], R24 ;  /* 0x000000180400c985 */ /* 0x0207e8000c101d34 */
[----:B------:R3:W-:Y:S04]  /*c230*/  @!P5 ST.E.128 desc[UR52][R6.64], R44 ;  /* 0x0000002c0600d985 */ /* 0x0007e8000c101d34 */
[----:B------:R3:W-:Y:S02]  /*c240*/  @!P6 ST.E.128 desc[UR52][R20.64], R56 ;  /* 0x000000381400e985 */ /* 0x0007e4000c101d34 */
.L_x_3852:
[----:B------:R-:W-:Y:S05]  /*c250*/  BSYNC B1 ;  /* 0x0000000000017941 */ /* 0x000fea0003800000 */
.L_x_3851:
[----:B----4-:R4:W0:Y:S01]  /*c260*/  SHFL.IDX PT, R0, R3, 0x2, 0x181f ;  /* 0x00581f0003007f89 */ /* 0x01082200000e0000 */
        /* <DEDUP_REMOVED lines=10> */
[-C--:B------:R-:W-:Y:S02]  /*c310*/  @!P3 LEA.HI.X R5, R2, R0.reuse, R227, 0x1, P0 ;  /* 0x000000000205b211 */ /* 0x080fe400000f0ce3 */
[-C--:B------:R-:W-:Y:S02]  /*c320*/  @!P4 LEA.HI.X R7, R16, R0.reuse, R226, 0x1, P1 ;  /* 0x000000001007c211 */ /* 0x080fe400008f0ce2 */
[----:B------:R-:W-:Y:S01]  /*c330*/  @!P5 LEA.HI.X R21, R17, R0, R225, 0x1, P2 ;  /* 0x000000001115d211 */ /* 0x000fe200010f0ce1 */
[----:B-----5:R3:W-:Y:S04]  /*c340*/  @!P3 ST.E.128 desc[UR52][R4.64], R12 ;  /* 0x0000000c0400b985 */ /* 0x0207e8000c101d34 */
[----:B------:R3:W-:Y:S04]  /*c350*/  @!P4 ST.E.128 desc[UR52][R6.64], R36 ;  /* 0x000000240600c985 */ /* 0x0007e8000c101d34 */
[----:B------:R3:W-:Y:S02]  /*c360*/  @!P5 ST.E.128 desc[UR52][R20.64], R52 ;  /* 0x000000341400d985 */ /* 0x0007e4000c101d34 */
.L_x_3854:
[----:B------:R-:W-:Y:S05]  /*c370*/  BSYNC B1 ;  /* 0x0000000000017941 */ /* 0x000fea0003800000 */
.L_x_3853:
[----:B0-----:R-:W-:Y:S01]  /*c380*/  VIADD R0, R66, 0x60 ;  /* 0x0000006042007836 */ /* 0x001fe20000000000 */
[----:B--2-4-:R-:W0:Y:S04]  /*c390*/  SHFL.IDX PT, R3, R3, 0x3, 0x181f ;  /* 0x00781f0003037f89 */ /* 0x014e2800000e0000 */
[----:B------:R-:W-:Y:S01]  /*c3a0*/  ISETP.GE.AND P0, PT, R0, R65, PT ;  /* 0x000000410000720c */ /* 0x000fe20003f06270 */
[----:B---3-5:R2:W3:-:S12]  /*c3b0*/  SHFL.IDX PT, R13, R64, 0x3, 0x181f ;  /* 0x00781f00400d7f89 */ /* 0x0284d800000e0000 */
[----:B--2---:R-:W-:Y:S05]  /*c3c0*/  @P0 BRA `(.L_x_3855) ;  /* 0x0000000c00640947 */ /* 0x004fea0003800000 */
[----:B------:R-:W-:Y:S02]  /*c3d0*/  ULDC UR4, c[0x0][0xac8] ;  /* 0x0002b20000047ab9 */ /* 0x000fe40000000800 */
[----:B------:R-:W-:Y:S02]  /*c3e0*/  ISETP.GE.AND P2, PT, R2, UR4, PT ;  /* 0x0000000402007c0c */ /* 0x000fe4000bf46270 */
[----:B------:R-:W-:-:S11]  /*c3f0*/  ISETP.GE.AND P3, PT, R16, UR4, PT ;  /* 0x0000000410007c0c */ /* 0x000fd6000bf66270 */
[-C--:B---3--:R-:W-:Y:S02]  /*c400*/  @!P2 LEA R4, P0, R2, R13.reuse, 0x1 ;  /* 0x0000000d0204a211 */ /* 0x088fe400078008ff */
[----:B------:R-:W-:Y:S02]  /*c410*/  @!P3 LEA R6, P1, R16, R13, 0x1 ;  /* 0x0000000d1006b211 */ /* 0x000fe400078208ff */
[-C--:B0-----:R-:W-:Y:S02]  /*c420*/  @!P2 LEA.HI.X R5, R2, R3.reuse, R227, 0x1, P0 ;  /* 0x000000030205a211 */ /* 0x081fe400000f0ce3 */
[----:B------:R-:W-:Y:S02]  /*c430*/  @!P3 LEA.HI.X R7, R16, R3, R226, 0x1, P1 ;  /* 0x000000031007b211 */ /* 0x000fe400008f0ce2 */
[----:B------:R-:W-:Y:S01]  /*c440*/  ISETP.GE.AND P0, PT, R17, UR4, PT ;  /* 0x0000000411007c0c */ /* 0x000fe2000bf06270 */
[----:B------:R2:W-:Y:S04]  /*c450*/  @!P2 ST.E.128 desc[UR52][R4.64], R8 ;  /* 0x000000080400a985 */ /* 0x0005e8000c101d34 */
[----:B------:R2:W-:Y:S08]  /*c460*/  @!P3 ST.E.128 desc[UR52][R6.64], R28 ;  /* 0x0000001c0600b985 */ /* 0x0005f0000c101d34 */
[----:B------:R-:W-:Y:S05]  /*c470*/  @P0 BRA `(.L_x_3855) ;  /* 0x0000000c00380947 */ /* 0x000fea0003800000 */
[----:B--2---:R-:W-:-:S04]  /*c480*/  LEA R4, P0, R17, R13, 0x1 ;  /* 0x0000000d11047211 */ /* 0x004fc800078008ff */
[----:B------:R-:W-:-:S05]  /*c490*/  LEA.HI.X R5, R17, R3, R225, 0x1, P0 ;  /* 0x0000000311057211 */ /* 0x000fca00000f0ce1 */
[----:B------:R4:W-:Y:S01]  /*c4a0*/  ST.E.128 desc[UR52][R4.64], R40 ;  /* 0x0000002804007985 */ /* 0x0009e2000c101d34 */
[----:B------:R-:W-:Y:S05]  /*c4b0*/  BRA `(.L_x_3855) ;  /* 0x0000000c00287947 */ /* 0x000fea0003800000 */
.L_x_3847:
        /* <DEDUP_REMOVED lines=32> */
[----:B--2---:R-:W-:-:S07]  /*c6c0*/  IADD3 R0, -R3, R0, RZ ;  /* 0x0000000003007210 */ /* 0x004fce0007ffe1ff */
.L_x_3856:
        /* <DEDUP_REMOVED lines=46> */
.L_x_3858:
[----:B------:R-:W-:Y:S05]  /*c9b0*/  BSYNC B1 ;  /* 0x0000000000017941 */ /* 0x000fea0003800000 */
.L_x_3857:
[----:B------:R-:W1:Y:S01]  /*c9c0*/  @P0 LDC R5, c[0x0][0xbf0] ;  /* 0x0002fc00ff050b82 */ /* 0x000e620000000800 */
[----:B------:R-:W-:Y:S01]  /*c9d0*/  ULDC.64 UR12, c[0x0][0xaa0] ;  /* 0x0002a800000c7ab9 */ /* 0x000fe20000000a00 */
[----:B0-----:R-:W-:Y:S01]  /*c9e0*/  IMAD R3, R18, 0x20, R19 ;  /* 0x0000002012037824 */ /* 0x001fe200078e0213 */
[----:B------:R-:W-:Y:S01]  /*c9f0*/  UIMAD UR8, UR9, UR12, URZ ;  /* 0x0000000c090872a4 */ /* 0x000fe2000f8e023f */
[----:B------:R-:W-:Y:S01]  /*ca00*/  IMAD.U32 R8, RZ, RZ, UR39 ;  /* 0x00000027ff087e24 */ /* 0x000fe2000f8e00ff */
[----:B------:R-:W-:Y:S01]  /*ca10*/  UIMAD.WIDE.U32 UR6, UR4, UR12, URZ ;  /* 0x0000000c040672a5 */ /* 0x000fe2000f8e003f */
[----:B------:R-:W-:Y:S01]  /*ca20*/  BSSY B1, `(.L_x_3859) ;  /* 0x000003d000017945 */ /* 0x000fe20003800000 */
[----:B------:R-:W-:Y:S01]  /*ca30*/  UIMAD UR8, UR4, UR13, UR8 ;  /* 0x0000000d040872a4 */ /* 0x000fe2000f8e0208 */
[----:B------:R-:W-:Y:S02]  /*ca40*/  IMAD R8, R8, 0x80, R3 ;  /* 0x0000008008087824 */ /* 0x000fe400078e0203 */
        /* <DEDUP_REMOVED lines=26> */
[----:B------:R-:W-:Y:S02]  /*cbf0*/  IMAD.U32 R8, RZ, RZ, UR39 ;  /* 0x00000027ff087e24 */ /* 0x000fe4000f8e00ff */
[----:B------:R-:W-:Y:S02]  /*cc00*/  IMAD.IADD R5, R5, 0x1, R9 ;  /* 0x0000000105057824 */ /* 0x000fe400078e0209 */
[----:B------:R-:W-:Y:S02]  /*cc10*/  IMAD R6, R3, UR6, RZ ;  /* 0x0000000603067c24 */ /* 0x000fe4000f8e02ff */
[----:B------:R-:W-:Y:S02]  /*cc20*/  IMAD R8, R8, 0x80, R19 ;  /* 0x0000008008087824 */ /* 0x000fe400078e0213 */
[----:B-----5:R-:W-:Y:S02]  /*cc30*/  IMAD R11, R0, R11, RZ ;  /* 0x0000000b000b7224 */ /* 0x020fe400078e02ff */
[----:B------:R-:W-:-:S02]  /*cc40*/  IMAD R3, R7, UR7, R6 ;  /* 0x0000000707037c24 */ /* 0x000fc4000f8e0206 */
[----:B------:R-:W-:Y:S01]  /*cc50*/  IMAD.WIDE.U32 R4, R7, UR6, R4 ;  /* 0x0000000607047c25 */ /* 0x000fe2000f8e0004 */
[C---:B------:R-:W-:Y:S01]  /*cc60*/  ISETP.GE.AND P2, PT, R8.reuse, R11, PT ;  /* 0x0000000b0800720c */ /* 0x040fe20003f46270 */
[----:B------:R-:W-:Y:S02]  /*cc70*/  ULDC.64 UR6, c[0x0][0xa80] ;  /* 0x0002a00000067ab9 */ /* 0x000fe40000000a00 */
[----:B------:R-:W-:Y:S01]  /*cc80*/  VIADD R0, R8, 0x20 ;  /* 0x0000002008007836 */ /* 0x000fe20000000000 */
[----:B------:R-:W-:Y:S01]  /*cc90*/  LEA R6, P3, R4, UR6, 0x1 ;  /* 0x0000000604067c11 */ /* 0x000fe2000f8608ff */
[----:B------:R-:W-:-:S03]  /*cca0*/  IMAD.IADD R3, R5, 0x1, R3 ;  /* 0x0000000105037824 */ /* 0x000fc600078e0203 */
[-C--:B------:R-:W-:Y:S01]  /*ccb0*/  ISETP.GE.AND P1, PT, R0, R11.reuse, PT ;  /* 0x0000000b0000720c */ /* 0x080fe20003f26270 */
[----:B------:R-:W-:Y:S01]  /*ccc0*/  VIADD R0, R8, 0x40 ;  /* 0x0000004008007836 */ /* 0x000fe20000000000 */
[----:B------:R-:W-:Y:S01]  /*ccd0*/  LEA.HI.X R3, R4, UR7, R3, 0x1, P3 ;  /* 0x0000000704037c11 */ /* 0x000fe200098f0c03 */
[----:B------:R0:W1:Y:S03]  /*cce0*/  SHFL.IDX PT, R5, R6, RZ, 0x181f ;  /* 0x00181fff06057589 */ /* 0x00006600000e0000 */
[----:B------:R-:W-:Y:S02]  /*ccf0*/  ISETP.GE.AND P0, PT, R0, R11, PT ;  /* 0x0000000b0000720c */ /* 0x000fe40003f06270 */
[----:B------:R0:W2:Y:S01]  /*cd00*/  SHFL.IDX PT, R0, R3, RZ, 0x181f ;  /* 0x00181fff03007589 */ /* 0x0000a200000e0000 */
[----:B------:R-:W-:Y:S10]  /*cd10*/  @P2 BRA `(.L_x_3860) ;  /* 0x0000000000342947 */ /* 0x000ff40003800000 */
[----:B------:R-:W-:Y:S02]  /*cd20*/  ULDC UR4, c[0x0][0xac8] ;  /* 0x0002b20000047ab9 */ /* 0x000fe40000000800 */
[----:B------:R-:W-:Y:S02]  /*cd30*/  ISETP.GE.AND P4, PT, R2, UR4, PT ;  /* 0x0000000402007c0c */ /* 0x000fe4000bf86270 */
[----:B------:R-:W-:Y:S02]  /*cd40*/  ISETP.GE.AND P3, PT, R16, UR4, PT ;  /* 0x0000000410007c0c */ /* 0x000fe4000bf66270 */
[----:B------:R-:W-:-:S09]  /*cd50*/  ISETP.GE.AND P2, PT, R17, UR4, PT ;  /* 0x0000000411007c0c */ /* 0x000fd2000bf46270 */
[-C--:B-1----:R-:W-:Y:S02]  /*cd60*/  @!P4 LEA R12, P6, R2, R5.reuse, 0x1 ;  /* 0x00000005020cc211 */ /* 0x082fe400078c08ff */
[-C--:B------:R-:W-:Y:S02]  /*cd70*/  @!P3 LEA R14, P5, R16, R5.reuse, 0x1 ;  /* 0x00000005100eb211 */ /* 0x080fe400078a08ff */
[-C--:B--2---:R-:W-:Y:S02]  /*cd80*/  @!P4 LEA.HI.X R13, R2, R0.reuse, R227, 0x1, P6 ;  /* 0x00000000020dc211 */ /* 0x084fe400030f0ce3 */
[C---:B------:R-:W-:Y:S02]  /*cd90*/  @!P2 LEA R4, P6, R17.reuse, R5, 0x1 ;  /* 0x000000051104a211 */ /* 0x040fe400078c08ff */
[-C--:B------:R-:W-:Y:S01]  /*cda0*/  @!P3 LEA.HI.X R15, R16, R0.reuse, R226, 0x1, P5 ;  /* 0x00000000100fb211 */ /* 0x080fe200028f0ce2 */
[----:B------:R3:W-:Y:S01]  /*cdb0*/  @!P4 ST.E.128 desc[UR52][R12.64], RZ ;  /* 0x000000ff0c00c985 */ /* 0x0007e2000c101d34 */
[----:B------:R-:W-:-:S03]  /*cdc0*/  @!P2 LEA.HI.X R5, R17, R0, R225, 0x1, P6 ;  /* 0x000000001105a211 */ /* 0x000fc600030f0ce1 */
[----:B------:R3:W-:Y:S04]  /*cdd0*/  @!P3 ST.E.128 desc[UR52][R14.64], RZ ;  /* 0x000000ff0e00b985 */ /* 0x0007e8000c101d34 */
[----:B------:R3:W-:Y:S02]  /*cde0*/  @!P2 ST.E.128 desc[UR52][R4.64], RZ ;  /* 0x000000ff0400a985 */ /* 0x0007e4000c101d34 */
.L_x_3860:
[----:B------:R-:W-:Y:S05]  /*cdf0*/  BSYNC B1 ;  /* 0x0000000000017941 */ /* 0x000fea0003800000 */
.L_x_3859:
        /* <DEDUP_REMOVED lines=11> */
[-C--:B----4-:R-:W-:Y:S02]  /*ceb0*/  @!P4 LEA.HI.X R13, R2, R0.reuse, R227, 0x1, P1 ;  /* 0x00000000020dc211 */ /* 0x090fe400008f0ce3 */
[-C--:B------:R-:W-:Y:S02]  /*cec0*/  @!P5 LEA.HI.X R15, R16, R0.reuse, R226, 0x1, P2 ;  /* 0x00000000100fd211 */ /* 0x080fe400010f0ce2 */
[----:B------:R-:W-:Y:S01]  /*ced0*/  @!P6 LEA.HI.X R5, R17, R0, R225, 0x1, P3 ;  /* 0x000000001105e211 */ /* 0x000fe200018f0ce1 */
[----:B------:R3:W-:Y:S04]  /*cee0*/  @!P4 ST.E.128 desc[UR52][R12.64], RZ ;  /* 0x000000ff0c00c985 */ /* 0x0007e8000c101d34 */
[----:B------:R3:W-:Y:S04]  /*cef0*/  @!P5 ST.E.128 desc[UR52][R14.64], RZ ;  /* 0x000000ff0e00d985 */ /* 0x0007e8000c101d34 */
[----:B------:R3:W-:Y:S02]  /*cf00*/  @!P6 ST.E.128 desc[UR52][R4.64], RZ ;  /* 0x000000ff0400e985 */ /* 0x0007e4000c101d34 */
.L_x_3862:
[----:B------:R-:W-:Y:S05]  /*cf10*/  BSYNC B1 ;  /* 0x0000000000017941 */ /* 0x000fea0003800000 */
.L_x_3861:
        /* <DEDUP_REMOVED lines=14> */
[----:B------:R3:W-:Y:S04]  /*d000*/  @!P3 ST.E.128 desc[UR52][R12.64], RZ ;  /* 0x000000ff0c00b985 */ /* 0x0007e8000c101d34 */
[----:B------:R3:W-:Y:S04]  /*d010*/  @!P4 ST.E.128 desc[UR52][R14.64], RZ ;  /* 0x000000ff0e00c985 */ /* 0x0007e8000c101d34 */
[----:B------:R3:W-:Y:S02]  /*d020*/  @!P5 ST.E.128 desc[UR52][R4.64], RZ ;  /* 0x000000ff0400d985 */ /* 0x0007e4000c101d34 */
.L_x_3864:
[----:B------:R-:W-:Y:S05]  /*d030*/  BSYNC B1 ;  /* 0x0000000000017941 */ /* 0x000fea0003800000 */
.L_x_3863:
[----:B0-----:R-:W-:Y:S01]  /*d040*/  IADD3 R0, R8, 0x60, RZ ;  /* 0x0000006008007810 */ /* 0x001fe20007ffe0ff */
[----:B--2-4-:R-:W0:Y:S03]  /*d050*/  SHFL.IDX PT, R3, R3, 0x3, 0x181f ;  /* 0x00781f0003037f89 */ /* 0x014e2600000e0000 */
[----:B------:R-:W-:Y:S01]  /*d060*/  ISETP.GE.AND P0, PT, R0, R11, PT ;  /* 0x0000000b0000720c */ /* 0x000fe20003f06270 */
[----:B-1-3--:R1:W2:-:S12]  /*d070*/  SHFL.IDX PT, R5, R6, 0x3, 0x181f ;  /* 0x00781f0006057f89 */ /* 0x00a29800000e0000 */
[----:B-1----:R-:W-:Y:S05]  /*d080*/  @P0 BRA `(.L_x_3855) ;  /* 0x0000000000340947 */ /* 0x002fea0003800000 */
[----:B------:R-:W-:Y:S02]  /*d090*/  ULDC UR4, c[0x0][0xac8] ;  /* 0x0002b20000047ab9 */ /* 0x000fe40000000800 */
[----:B------:R-:W-:Y:S02]  /*d0a0*/  ISETP.GE.AND P3, PT, R2, UR4, PT ;  /* 0x0000000402007c0c */ /* 0x000fe4000bf66270 */
[----:B------:R-:W-:Y:S02]  /*d0b0*/  ISETP.GE.AND P4, PT, R16, UR4, PT ;  /* 0x0000000410007c0c */ /* 0x000fe4000bf86270 */
[----:B------:R-:W-:-:S09]  /*d0c0*/  ISETP.GE.AND P5, PT, R17, UR4, PT ;  /* 0x0000000411007c0c */ /* 0x000fd2000bfa6270 */
[-C--:B--2---:R-:W-:Y:S02]  /*d0d0*/  @!P3 LEA R6, P0, R2, R5.reuse, 0x1 ;  /* 0x000000050206b211 */ /* 0x084fe400078008ff */
        /* <DEDUP_REMOVED lines=8> */
.L_x_3855:
[----:B------:R-:W-:Y:S05]  /*d160*/  BSYNC B0 ;  /* 0x0000000000007941 */ /* 0x000fea0003800000 */
.L_x_3846:
[----:B------:R-:W-:Y:S02]  /*d170*/  ULDC UR4, c[0x0][0xc3c] ;  /* 0x00030f0000047ab9 */ /* 0x000fe40000000800 */
[----:B------:R-:W-:-:S13]  /*d180*/  ISETP.GE.AND P0, PT, R67, UR4, PT ;  /* 0x0000000443007c0c */ /* 0x000fda000bf06270 */
[----:B------:R-:W-:Y:S05]  /*d190*/  @!P0 BRA `(.L_x_3865) ;  /* 0xffffff3800f88947 */ /* 0x000fea000383ffff */
[----:B------:R-:W-:Y:S05]  /*d1a0*/  EXIT ;  /* 0x000000000000794d */ /* 0x000fea0003800000 */
.L_x_3818:
        /* <DEDUP_REMOVED lines=55> */
.L_x_3871:
        /* <DEDUP_REMOVED lines=12> */
.L_x_3870:
[----:B------:R-:W-:Y:S05]  /*d5e0*/  BSYNC B0 ;  /* 0x0000000000007941 */ /* 0x000fea0003800000 */
.L_x_3869:
        /* <DEDUP_REMOVED lines=21> */
.L_x_3867:
        /* <DEDUP_REMOVED lines=17> */
.L_x_3872:
[----:B---3--:R-:W-:Y:S01]  /*d850*/  IMAD R24, R24, R11, R8 ;  /* 0x0000000b18187224 */ /* 0x008fe200078e0208 */
[----:B0-----:R-:W-:Y:S01]  /*d860*/  IABS R2, R10 ;  /* 0x0000000a00027213 */ /* 0x001fe20000000000 */
[----:B-1----:R-:W-:Y:S01]  /*d870*/  IMAD.MOV R0, RZ, RZ, -R3 ;  /* 0x000000ffff007224 */ /* 0x002fe200078e0a03 */
[----:B------:R-:W-:Y:S02]  /*d880*/  UIADD3 UR40, UR40, UR4, URZ ;  /* 0x0000000428287290 */ /* 0x000fe4000fffe03f */
[----:B------:R-:W-:Y:S01]  /*d890*/  IADD3 R11, -R24, R7, RZ ;  /* 0x00000007180b7210 */ /* 0x000fe20007ffe1ff */
        /* <DEDUP_REMOVED lines=23> */
.L_x_3868:
[----:B------:R-:W-:Y:S01]  /*da10*/  IMAD.MOV.U32 R24, RZ, RZ, R7 ;  /* 0x000000ffff187224 */ /* 0x000fe200078e0007 */
[----:B------:R-:W-:Y:S01]  /*da20*/  ULDC UR40, c[0x0][0xc3c] ;  /* 0x00030f0000287ab9 */ /* 0x000fe20000000800 */
[----:B------:R-:W-:Y:S02]  /*da30*/  IMAD.MOV.U32 R25, RZ, RZ, RZ ;  /* 0x000000ffff197224 */ /* 0x000fe400078e00ff */
[----:B------:R-:W-:-:S07]  /*da40*/  IMAD.MOV.U32 R26, RZ, RZ, RZ ;  /* 0x000000ffff1a7224 */ /* 0x000fce00078e00ff */
.L_x_3873:
[----:B------:R-:W-:Y:S01]  /*da50*/  ISETP.NE.AND P0, PT, R5, RZ, PT ;  /* 0x000000ff0500720c */ /* 0x000fe20003f05270 */
[----:B------:R-:W-:-:S12]  /*da60*/  IMAD.U32 R27, RZ, RZ, UR40 ;  /* 0x00000028ff1b7e24 */ /* 0x000fd8000f8e00ff */
[----:B------:R-:W0:Y:S01]  /*da70*/  @!P0 S2R R3, SR_CgaCtaId ;  /* 0x0000000000038919 */ /* 0x000e220000008800 */
[----:B------:R-:W-:-:S04]  /*da80*/  @!P0 MOV R0, 0x400 ;  /* 0x0000040000008802 */ /* 0x000fc80000000f00 */
[----:B0-----:R-:W-:-:S05]  /*da90*/  @!P0 LEA R0, R3, R0, 0x18 ;  /* 0x0000000003008211 */ /* 0x001fca00078ec0ff */
[----:B------:R0:W-:Y:S01]  /*daa0*/  @!P0 STS.128 [R0+0x334d0], R24 ;  /* 0x0334d01800008388 */ /* 0x0001e20000000c00 */
[----:B------:R-:W-:Y:S06]  /*dab0*/  BAR.ARV 0x5, 0x180 ;  /* 0x0146000000007b1d */ /* 0x000fec0000002000 */
.L_x_3866:
        /* <DEDUP_REMOVED lines=9> */
[----:B------:R-:W-:Y:S01]  /*db50*/  MOV R18, 0x400 ;  /* 0x0000040000127802 */ /* 0x000fe20000000f00 */
[----:B------:R-:W-:Y:S01]  /*db60*/  IMAD.MOV.U32 R31, RZ, RZ, RZ ;  /* 0x000000ffff1f7224 */ /* 0x000fe200078e00ff */
[----:B------:R-:W-:Y:S01]  /*db70*/  STL [R1+0x18], RZ ;  /* 0x000018ff01007387 */ /* 0x000fe20000100800 */
[----:B------:R-:W-:Y:S01]  /*db80*/  MOV R34, 0x1 ;  /* 0x0000000100227802 */ /* 0x000fe20000000f00 */
[----:B------:R-:W-:Y:S02]  /*db90*/  ULOP3.LUT UR46, UR36, 0x2, URZ, 0xfc, !UPT ;  /* 0x00000002242e7892 */ /* 0x000fe4000f8efc3f */
[----:B------:R-:W-:Y:S01]  /*dba0*/  ULOP3.LUT UR47, UR36, 0x1, URZ, 0xfc, !UPT ;  /* 0x00000001242f7892 */ /* 0x000fe2000f8efc3f */
[----:B------:R-:W-:Y:S01]  /*dbb0*/  ULDC UR48, c[0x0][0xc] ;  /* 0x0000030000307ab9 */ /* 0x000fe20000000800 */
[C---:B-1----:R-:W-:Y:S01]  /*dbc0*/  IMAD.SHL.U32 R16, R8.reuse, 0x40, RZ ;  /* 0x0000004008107824 */ /* 0x042fe200078e00ff */
[----:B0-----:R-:W-:Y:S01]  /*dbd0*/  SHF.R.U32.HI R0, RZ, 0x1, R8 ;  /* 0x00000001ff007819 */ /* 0x001fe20000011608 */
[----:B------:R-:W-:-:S02]  /*dbe0*/  IMAD.SHL.U32 R37, R8, 0x10, RZ ;  /* 0x0000001008257824 */ /* 0x000fc400078e00ff */
[----:B------:R-:W-:Y:S01]  /*dbf0*/  IMAD.SHL.U32 R7, R8, 0x2, RZ ;  /* 0x0000000208077824 */ /* 0x000fe200078e00ff */
[----:B------:R-:W-:Y:S01]  /*dc00*/  LOP3.LUT R3, R16, 0x180, RZ, 0xc0, !PT ;  /* 0x0000018010037812 */ /* 0x000fe200078ec0ff */
[C---:B------:R-:W-:Y:S01]  /*dc10*/  IMAD.SHL.U32 R2, R8.reuse, 0x20, RZ ;  /* 0x0000002008027824 */ /* 0x040fe200078e00ff */
[----:B--2---:R-:W-:Y:S01]  /*dc20*/  LOP3.LUT R6, R37, 0x1b0, RZ, 0xc0, !PT ;  /* 0x000001b025067812 */ /* 0x004fe200078ec0ff */
[C---:B------:R-:W-:Y:S01]  /*dc30*/  IMAD.SHL.U32 R9, R8.reuse, 0x4, RZ ;  /* 0x0000000408097824 */ /* 0x040fe200078e00ff */
[----:B------:R-:W-:Y:S01]  /*dc40*/  LOP3.LUT R0, R3, 0x30, R0, 0xf8, !PT ;  /* 0x0000003003007812 */ /* 0x000fe200078ef800 */
[----:B------:R-:W-:Y:S01]  /*dc50*/  IMAD.SHL.U32 R3, R8, 0x8, RZ ;  /* 0x0000000808037824 */ /* 0x000fe200078e00ff */
[----:B------:R-:W-:Y:S02]  /*dc60*/  LOP3.LUT R6, R6, 0x30, R7, 0x78, !PT ;  /* 0x0000003006067812 */ /* 0x000fe400078e7807 */
[----:B------:R-:W-:Y:S02]  /*dc70*/  LOP3.LUT R4, R2, 0x80, RZ, 0xc0, !PT ;  /* 0x0000008002047812 */ /* 0x000fe400078ec0ff */
[----:B------:R-:W-:-:S02]  /*dc80*/  LOP3.LUT R3, R0, 0x30, R3, 0x78, !PT ;  /* 0x0000003000037812 */ /* 0x000fc400078e7803 */
[----:B------:R-:W-:Y:S02]  /*dc90*/  LOP3.LUT R0, R6, 0x640, R37, 0xf8, !PT ;  /* 0x0000064006007812 */ /* 0x000fe400078ef825 */
[----:B------:R-:W-:Y:S01]  /*dca0*/  LOP3.LUT R16, R3, 0x640, R16, 0xf8, !PT ;  /* 0x0000064003107812 */ /* 0x000fe200078ef810 */
[----:B---3--:R-:W-:Y:S01]  /*dcb0*/  IMAD.U32 R3, RZ, RZ, UR4 ;  /* 0x00000004ff037e24 */ /* 0x008fe2000f8e00ff */
[----:B------:R-:W-:Y:S02]  /*dcc0*/  LOP3.LUT R5, R37, 0x600, RZ, 0xc0, !PT ;  /* 0x0000060025057812 */ /* 0x000fe400078ec0ff */
[----:B------:R-:W-:Y:S02]  /*dcd0*/  LOP3.LUT R4, R4, 0x10, R8, 0xf8, !PT ;  /* 0x0000001004047812 */ /* 0x000fe400078ef808 */
[----:B------:R-:W-:Y:S01]  /*dce0*/  LEA R18, R3, R18, 0x18 ;  /* 0x0000001203127211 */ /* 0x000fe200078ec0ff */
[----:B------:R-:W-:Y:S01]  /*dcf0*/  STL [R1+0x8], R3 ;  /* 0x0000080301007387 */ /* 0x000fe20000100800 */
[----:B------:R-:W-:-:S02]  /*dd00*/  LOP3.LUT R5, R5, 0x60, R2, 0xf8, !PT ;  /* 0x0000006005057812 */ /* 0x000fc400078ef802 */
[----:B------:R-:W-:Y:S01]  /*dd10*/  LOP3.LUT R4, R4, 0x10, R9, 0x78, !PT ;  /* 0x0000001004047812 */ /* 0x000fe200078e7809 */
[----:B------:R0:W-:Y:S01]  /*dd20*/  STL [R1+0xc], R0 ;  /* 0x00000c0001007387 */ /* 0x0001e20000100800 */
[----:B------:R-:W-:Y:S02]  /*dd30*/  LOP3.LUT R5, R5, 0x100, R2, 0xf8, !PT ;  /* 0x0000010005057812 */ /* 0x000fe400078ef802 */
[----:B------:R-:W-:Y:S02]  /*dd40*/  LOP3.LUT R8, R8, 0x7f, RZ, 0xc0, !PT ;  /* 0x0000007f08087812 */ /* 0x000fe400078ec0ff */
[----:B------:R-:W-:Y:S02]  /*dd50*/  LOP3.LUT R17, R5, R4, RZ, 0xfc, !PT ;  /* 0x0000000405117212 */ /* 0x000fe400078efcff */
[----:B------:R-:W-:Y:S02]  /*dd60*/  SHF.R.U32.HI R4, RZ, 0x2, R8 ;  /* 0x00000002ff047819 */ /* 0x000fe40000011608 */
[----:B------:R-:W-:Y:S01]  /*dd70*/  LOP3.LUT R37, R37, 0x30, RZ, 0xc0, !PT ;  /* 0x0000003025257812 */ /* 0x000fe200078ec0ff */
[----:B0-----:R-:W-:Y:S01]  /*dd80*/  IMAD.IADD R0, R18, 0x1, R0 ;  /* 0x0000000112007824 */ /* 0x001fe200078e0200 */
[----:B------:R-:W-:-:S02]  /*dd90*/  LOP3.LUT R2, R4, 0x60, R2, 0xf8, !PT ;  /* 0x0000006004027812 */ /* 0x000fc400078ef802 */
[C---:B------:R-:W-:Y:S02]  /*dda0*/  LOP3.LUT R4, R37.reuse, 0x40, RZ, 0xfc, !PT ;  /* 0x0000004025047812 */ /* 0x040fe400078efcff */
[----:B------:R0:W-:Y:S01]  /*ddb0*/  STL [R1+0x10], R0 ;  /* 0x0000100001007387 */ /* 0x0001e20000100800 */
[----:B------:R-:W-:Y:S02]  /*ddc0*/  LOP3.LUT R3, R37, 0x80, RZ, 0xfc, !PT ;  /* 0x0000008025037812 */ /* 0x000fe400078efcff */
[----:B------:R-:W-:-:S07]  /*ddd0*/  LOP3.LUT R2, R2, 0x80, RZ, 0xfc, !PT ;  /* 0x0000008002027812 */ /* 0x000fce00078efcff */
.L_x_3951:
[----:B------:R-:W-:Y:S01]  /*dde0*/  ULDC.64 UR4, c[0x0][0xc88] ;  /* 0x0003220000047ab9 */ /* 0x000fe20000000a00 */
[----:B------:R-:W-:Y:S01]  /*ddf0*/  ULDC.64 UR6, c[0x0][0xa00] ;  /* 0x0002800000067ab9 */ /* 0x000fe20000000a00 */
[----:B------:R-:W-:Y:S01]  /*de00*/  UIMAD.WIDE UR4, UR40, 0x4, UR4 ;  /* 0x00000004280478a5 */ /* 0x000fe2000f8e0204 */
[----:B------:R-:W-:-:S05]  /*de10*/  ULDC.64 UR8, c[0x0][0xa18] ;  /* 0x0002860000087ab9 */ /* 0x000fca0000000a00 */
[----:B--2---:R-:W-:Y:S02]  /*de20*/  IMAD.U32 R2, RZ, RZ, UR4 ;  /* 0x00000004ff027e24 */ /* 0x004fe4000f8e00ff */
[----:B------:R-:W-:Y:S01]  /*de30*/  IMAD.U32 R3, RZ, RZ, UR5 ;  /* 0x00000005ff037e24 */ /* 0x000fe2000f8e00ff */
[----:B------:R-:W-:-:S04]  /*de40*/  ULDC.64 UR4, c[0x0][0xa28] ;  /* 0x00028a0000047ab9 */ /* 0x000fc80000000a00 */
[----:B------:R-:W2:Y:S01]  /*de50*/  LDG.E R2, desc[UR52][R2.64] ;  /* 0x0000003402027981 */ /* 0x000ea2000c1e1900 */
[----:B------:R-:W-:-:S04]  /*de60*/  UISETP.NE.U32.AND UP0, UPT, UR4, URZ, UPT ;  /* 0x0000003f0400728c */ /* 0x000fc8000bf05070 */
[----:B------:R-:W-:Y:S02]  /*de70*/  UISETP.NE.AND.EX UP1, UPT, UR5, URZ, UPT, UP0 ;  /* 0x0000003f0500728c */ /* 0x000fe4000bf25300 */
[----:B------:R-:W-:-:S04]  /*de80*/  UISETP.NE.U32.AND UP0, UPT, UR6, URZ, UPT ;  /* 0x0000003f0600728c */ /* 0x000fc8000bf05070 */
[----:B------:R-:W-:Y:S01]  /*de90*/  UISETP.NE.AND.EX UP3, UPT, UR7, URZ, UPT, UP0 ;  /* 0x0000003f0700728c */ /* 0x000fe2000bf65300 */
[----:B------:R-:W-:Y:S01]  /*dea0*/  PLOP3.LUT P0, PT, PT, PT, UP1, 0x80, 0x0 ;  /* 0x000000000000781c */ /* 0x000fe20003f0f018 */
[----:B------:R-:W-:Y:S02]  /*deb0*/  IMAD.MOV.U32 R29, RZ, RZ, RZ ;  /* 0x000000ffff1d7224 */ /* 0x000fe400078e00ff */
[----:B------:R-:W-:Y:S02]  /*dec0*/  UP2UR UR45, UPR, URZ, 0x8 ;  /* 0x000000083f2d7883 */ /* 0x000fe40008000000 */
[----:B------:R-:W-:Y:S02]  /*ded0*/  PLOP3.LUT P1, PT, PT, PT, UP3, 0x80, 0x0 ;  /* 0x000000000000781c */ /* 0x000fe40003f2f038 */
[----:B--2---:R-:W-:-:S13]  /*dee0*/  R2UR UR44, R2 ;  /* 0x00000000022c72ca */ /* 0x004fda00000e0000 */
[----:B------:R-:W-:Y:S02]  /*def0*/  USHF.R.S32.HI UR43, URZ, 0x1f, UR44 ;  /* 0x0000001f3f2b7899 */ /* 0x000fe4000801142c */
[----:B------:R-:W-:Y:S02]  /*df00*/  USHF.L.U32 UR38, UR44, 0x2, URZ ;  /* 0x000000022c267899 */ /* 0x000fe4000800063f */
[----:B------:R-:W-:Y:S02]  /*df10*/  @UP1 ULEA UR4, UP2, UR44, UR4, 0x2 ;  /* 0x000000042c041291 */ /* 0x000fe4000f84103f */
[----:B------:R-:W-:Y:S02]  /*df20*/  USHF.L.U64.HI UR39, UR44, 0x2, UR43 ;  /* 0x000000022c277899 */ /* 0x000fe4000801022b */
[----:B------:R-:W-:Y:S02]  /*df30*/  UIADD3 UR6, UP0, UR38, UR6, URZ ;  /* 0x0000000626067290 */ /* 0x000fe4000ff1e03f */
[----:B------:R-:W-:Y:S01]  /*df40*/  IMAD.U32 R2, RZ, RZ, UR4 ;  /* 0x00000004ff027e24 */ /* 0x000fe2000f8e00ff */
[----:B------:R-:W-:-:S02]  /*df50*/  @UP1 ULEA.HI.X UR5, UR44, UR5, UR43, 0x2, UP2 ;  /* 0x000000052c051291 */ /* 0x000fc400090f142b */
[----:B------:R-:W-:Y:S02]  /*df60*/  UIADD3.X UR4, UR39, UR7, URZ, UP0, !UPT ;  /* 0x0000000727047290 */ /* 0x000fe400087fe43f */
[----:B------:R-:W-:Y:S02]  /*df70*/  UISETP.NE.U32.AND UP0, UPT, UR8, URZ, UPT ;  /* 0x0000003f0800728c */ /* 0x000fe4000bf05070 */
[----:B------:R-:W-:Y:S02]  /*df80*/  IMAD.U32 R3, RZ, RZ, UR5 ;  /* 0x00000005ff037e24 */ /* 0x000fe4000f8e00ff */
[----:B------:R-:W-:-:S03]  /*df90*/  UISETP.NE.AND.EX UP0, UPT, UR9, URZ, UPT, UP0 ;  /* 0x0000003f0900728c */ /* 0x000fc6000bf05300 */
[----:B0-----:R0:W5:Y:S02]  /*dfa0*/  @P0 LDG.E R0, desc[UR52][R2.64] ;  /* 0x0000003402000981 */ /* 0x001164000c1e1900 */
[----:B0-----:R-:W-:Y:S02]  /*dfb0*/  IMAD.U32 R2, RZ, RZ, UR6 ;  /* 0x00000006ff027e24 */ /* 0x001fe4000f8e00ff */
[----:B------:R-:W-:-:S04]  /*dfc0*/  IMAD.U32 R3, RZ, RZ, UR4 ;  /* 0x00000004ff037e24 */ /* 0x000fc8000f8e00ff */
[----:B------:R-:W-:Y:S01]  /*dfd0*/  @UP0 UIADD3 UR4, UP1, UR38, UR8, URZ ;  /* 0x0000000826040290 */ /* 0x000fe2000ff3e03f */
[----:B------:R0:W5:Y:S01]  /*dfe0*/  @P1 LDG.E R29, desc[UR52][R2.64] ;  /* 0x00000034021d1981 */ /* 0x000162000c1e1900 */
[----:B------:R-:W-:Y:S02]  /*dff0*/  PLOP3.LUT P1, PT, PT, PT, UP0, 0x80, 0x0 ;  /* 0x000000000000781c */ /* 0x000fe40003f2f008 */
[----:B------:R-:W-:Y:S02]  /*e000*/  @UP0 UIADD3.X UR5, UR39, UR9, URZ, UP1, !UPT ;  /* 0x0000000927050290 */ /* 0x000fe40008ffe43f */
[----:B------:R-:W-:-:S04]  /*e010*/  IMAD.U32 R4, RZ, RZ, UR4 ;  /* 0x00000004ff047e24 */ /* 0x000fc8000f8e00ff */
[----:B------:R-:W-:-:S05]  /*e020*/  IMAD.U32 R5, RZ, RZ, UR5 ;  /* 0x00000005ff057e24 */ /* 0x000fca000f8e00ff */
[----:B-1----:R0:W5:Y:S01]  /*e030*/  @P1 LDG.E R35, desc[UR52][R4.64] ;  /* 0x0000003404231981 */ /* 0x002162000c1e1900 */
[----:B------:R-:W-:Y:S05]  /*e040*/  @P1 BRA `(.L_x_3875) ;  /* 0x00000000001c1947 */ /* 0x000fea0003800000 */
[----:B------:R-:W-:Y:S01]  /*e050*/  UISETP.NE.AND UP0, UPT, UR45, URZ, UPT ;  /* 0x0000003f2d00728c */ /* 0x000fe2000bf05270 */
[----:B-----5:R-:W1:Y:S05]  /*e060*/  LDC R35, c[0x0][0x288] ;  /* 0x0000a200ff237b82 */ /* 0x020e6a0000000800 */
[----:B------:R-:W-:-:S13]  /*e070*/  PLOP3.LUT P1, PT, PT, PT, UP0, 0x40, 0x0 ;  /* 0x000000000000781c */ /* 0x000fda0003f2e808 */
[----:B------:R-:W-:Y:S05]  /*e080*/  @P1 BRA `(.L_x_3875) ;  /* 0x00000000000c1947 */ /* 0x000fea0003800000 */
[----:B0-----:R-:W2:Y:S04]  /*e090*/  LDG.E R4, desc[UR52][R2.64] ;  /* 0x0000003402047981 */ /* 0x001ea8000c1e1900 */
[----:B-1----:R-:W2:Y:S02]  /*e0a0*/  LDG.E R35, desc[UR52][R2.64+0x4] ;  /* 0x0000043402237981 */ /* 0x002ea4000c1e1900 */
[----:B--2---:R-:W-:-:S07]  /*e0b0*/  IMAD.IADD R35, R35, 0x1, -R4 ;  /* 0x0000000123237824 */ /* 0x004fce00078e0a04 */
.L_x_3875:
        /* <DEDUP_REMOVED lines=16> */
[----:B0-----:R-:W-:-:S04]  /*e1c0*/  IMAD.U32 R2, RZ, RZ, UR4 ;  /* 0x00000004ff027e24 */ /* 0x001fc8000f8e00ff */
[----:B------:R-:W-:-:S05]  /*e1d0*/  IMAD.U32 R3, RZ, RZ, UR5 ;  /* 0x00000005ff037e24 */ /* 0x000fca000f8e00ff */
[----:B------:R-:W2:Y:S02]  /*e1e0*/  LDG.E R2, desc[UR52][R2.64] ;  /* 0x0000003402027981 */ /* 0x000ea4000c1e1900 */
[----:B--2---:R-:W-:Y:S01]  /*e1f0*/  R2UR UR41, R2 ;  /* 0x00000000022972ca */ /* 0x004fe200000e0000 */
[----:B------:R-:W-:-:S14]  /*e200*/  BRA `(.L_x_3877) ;  /* 0x00000000002c7947 */ /* 0x000fdc0003800000 */
.L_x_3876:
[----:B------:R-:W-:Y:S02]  /*e210*/  ULDC.64 UR4, c[0x0][0xa08] ;  /* 0x0002820000047ab9 */ /* 0x000fe40000000a00 */
[----:B------:R-:W-:-:S04]  /*e220*/  ISETP.NE.U32.AND P0, PT, RZ, UR4, PT ;  /* 0x00000004ff007c0c */ /* 0x000fc8000bf05070 */
[----:B------:R-:W-:-:S13]  /*e230*/  ISETP.NE.AND.EX P0, PT, RZ, UR5, PT, P0 ;  /* 0x00000005ff007c0c */ /* 0x000fda000bf05300 */
[----:B------:R-:W-:Y:S05]  /*e240*/  @!P0 BRA `(.L_x_3877) ;  /* 0x00000000001c8947 */ /* 0x000fea0003800000 */
[----:B0-----:R-:W0:Y:S02]  /*e250*/  LDC.64 R2, c[0x0][0xa08] ;  /* 0x00028200ff027b82 */ /* 0x001e240000000a00 */
[----:B0-----:R-:W-:-:S05]  /*e260*/  IMAD.WIDE R2, R33, 0x4, R2 ;  /* 0x0000000421027825 */ /* 0x001fca00078e0202 */
[----:B------:R-:W2:Y:S04]  /*e270*/  LDG.E R4, desc[UR52][R2.64] ;  /* 0x0000003402047981 */ /* 0x000ea8000c1e1900 */
[----:B------:R-:W3:Y:S01]  /*e280*/  LDG.E R0, desc[UR52][R2.64+0x4] ;  /* 0x0000043402007981 */ /* 0x000ee2000c1e1900 */
[----:B--2---:R-:W-:Y:S02]  /*e290*/  R2UR UR41, R4 ;  /* 0x00000000042972ca */ /* 0x004fe400000e0000 */
[----:B---3--:R-:W-:-:S13]  /*e2a0*/  R2UR UR4, R0 ;  /* 0x00000000000472ca */ /* 0x008fda00000e0000 */
[----:B------:R-:W-:-:S12]  /*e2b0*/  UIADD3 UR41, -UR41, UR4, URZ ;  /* 0x0000000429297290 */ /* 0x000fd8000fffe13f */
.L_x_3877:
[----:B------:R-:W-:Y:S01]  /*e2c0*/  UIADD3 UR41, -UR37, UR41, URZ ;  /* 0x0000002925297290 */ /* 0x000fe2000fffe13f */
[----:B------:R-:W-:Y:S03]  /*e2d0*/  BSSY B7, `(.L_x_3878) ;  /* 0x000052e000077945 */ /* 0x000fe60003800000 */
[----:B------:R-:W-:Y:S02]  /*e2e0*/  UIADD3 UR4, UR41, 0x9f, URZ ;  /* 0x0000009f29047890 */ /* 0x000fe4000fffe03f */
[----:B------:R-:W-:Y:S02]  /*e2f0*/  ISETP.LT.AND P0, PT, RZ, UR41, PT ;  /* 0x00000029ff007c0c */ /* 0x000fe4000bf01270 */
[----:B------:R-:W-:-:S04]  /*e300*/  UIMAD.WIDE UR4, UR4, 0x66666667, URZ ;  /* 0x66666667040478a5 */ /* 0x000fc8000f8e023f */
[----:B------:R-:W-:-:S04]  /*e310*/  USHF.R.U32.HI UR42, URZ, 0x1f, UR5 ;  /* 0x0000001f3f2a7899 */ /* 0x000fc80008011605 */
[----:B------:R-:W-:-:S03]  /*e320*/  ULEA.HI.SX32 UR42, UR5, UR42, 0x1a ;  /* 0x0000002a052a7291 */ /* 0x000fc6000f8fd23f */
[----:B------:R-:W-:Y:S09]  /*e330*/  @P0 BRA `(.L_x_3879) ;  /* 0x0000000000440947 */ /* 0x000ff20003800000 */
[----:B------:R-:W2:Y:S02]  /*e340*/  S2R R0, SR_TID.X ;  /* 0x0000000000007919 */ /* 0x000ea40000002100 */
[----:B--2---:R-:W-:-:S04]  /*e350*/  LOP3.LUT R0, R0, 0x7f, RZ, 0xc0, !PT ;  /* 0x0000007f00007812 */ /* 0x004fc800078ec0ff */
[----:B------:R-:W-:-:S13]  /*e360*/  ISETP.NE.AND P0, PT, R0, RZ, PT ;  /* 0x000000ff0000720c */ /* 0x000fda0003f05270 */
[----:B------:R-:W-:Y:S05]  /*e370*/  @P0 BRA `(.L_x_3880) ;  /* 0x00000050008c0947 */ /* 0x000fea0003800000 */
[----:B0-----:R-:W0:Y:S01]  /*e380*/  S2R R5, SR_LANEID ;  /* 0x0000000000057919 */ /* 0x001e220000000000 */
[----:B------:R-:W-:Y:S01]  /*e390*/  VOTEU.ANY UR4, UPT, PT ;  /* 0x0000000000047886 */ /* 0x000fe200038e0100 */
[----:B------:R-:W2:Y:S01]  /*e3a0*/  LDC.64 R2, c[0x0][0xc60] ;  /* 0x00031800ff027b82 */ /* 0x000ea20000000a00 */
[----:B------:R-:W0:Y:S02]  /*e3b0*/  FLO.U32 R0, UR4 ;  /* 0x0000000400007d00 */ /* 0x000e2400080e0000 */
[----:B0-----:R-:W-:-:S06]  /*e3c0*/  ISETP.EQ.U32.AND P0, PT, R0, R5, PT ;  /* 0x000000050000720c */ /* 0x001fcc0003f02070 */
[----:B------:R-:W2:Y:S07]  /*e3d0*/  POPC R5, UR4 ;  /* 0x0000000400057d09 */ /* 0x000eae0008000000 */
[----:B--2---:R-:W2:Y:S01]  /*e3e0*/  @P0 ATOMG.E.ADD.STRONG.GPU PT, R3, desc[UR52][R2.64], R5 ;  /* 0x00000005020309a8 */ /* 0x004ea200081ee1f4 */
[----:B------:R-:W0:Y:S02]  /*e3f0*/  S2R R4, SR_LTMASK ;  /* 0x0000000000047919 */ /* 0x000e240000003900 */
[----:B0-----:R-:W-:-:S04]  /*e400*/  LOP3.LUT R4, R4, UR4, RZ, 0xc0, !PT ;  /* 0x0000000404047c12 */ /* 0x001fc8000f8ec0ff */
[----:B------:R-:W0:Y:S01]  /*e410*/  POPC R7, R4 ;  /* 0x0000000400077309 */ /* 0x000e220000000000 */
[----:B--2---:R-:W0:Y:S02]  /*e420*/  SHFL.IDX PT, R0, R3, R0, 0x1f ;  /* 0x00001f0003007589 */ /* 0x004e2400000e0000 */
[----:B0-----:R-:W-:Y:S01]  /*e430*/  IADD3 R24, R0, UR48, R7 ;  /* 0x0000003000187c10 */ /* 0x001fe2000fffe007 */
[----:B------:R-:W-:Y:S06]  /*e440*/  BRA `(.L_x_3880) ;  /* 0x0000005000587947 */ /* 0x000fec0003800000 */
.L_x_3879:
[----:B------:R-:W-:Y:S01]  /*e450*/  VIADD R0, R18, 0x24200 ;  /* 0x0002420012007836 */ /* 0x000fe20000000000 */
[----:B------:R-:W-:Y:S04]  /*e460*/  BSSY B6, `(.L_x_3881) ;  /* 0x0000013000067945 */ /* 0x000fe80003800000 */
        /* <DEDUP_REMOVED lines=18> */
.L_x_3882:
[----:B------:R-:W-:Y:S05]  /*e590*/  BSYNC B6 ;  /* 0x0000000000067941 */ /* 0x000fea0003800000 */
.L_x_3881:
[----:B------:R-:W-:Y:S01]  /*e5a0*/  VIADD R0, R18, 0xf200 ;  /* 0x0000f20012007836 */ /* 0x000fe20000000000 */
[----:B------:R-:W-:Y:S01]  /*e5b0*/  LOP3.LUT R36, R36, 0xfffffffe, RZ, 0xc0, !PT ;  /* 0xfffffffe24247812 */ /* 0x000fe200078ec0ff */
[----:B------:R-:W-:Y:S03]  /*e5c0*/  BSSY B6, `(.L_x_3883) ;  /* 0x0000014000067945 */ /* 0x000fe60003800000 */
[----:B------:R-:W-:-:S13]  /*e5d0*/  LOP3.LUT P0, RZ, R0, 0x1bf, RZ, 0xc0, !PT ;  /* 0x000001bf00ff7812 */ /* 0x000fda000780c0ff */
[----:B------:R-:W-:Y:S01]  /*e5e0*/  @P0 LOP3.LUT R36, R36, 0x1, RZ, 0xfc, !PT ;  /* 0x0000000124240812 */ /* 0x000fe200078efcff */
[----:B------:R-:W-:Y:S06]  /*e5f0*/  @!P0 BRA `(.L_x_3884) ;  /* 0x0000000000408947 */ /* 0x000fec0003800000 */
        /* <DEDUP_REMOVED lines=16> */
.L_x_3884:
[----:B------:R-:W-:Y:S05]  /*e700*/  BSYNC B6 ;  /* 0x0000000000067941 */ /* 0x000fea0003800000 */
.L_x_3883:
        /* <DEDUP_REMOVED lines=19> */
[----:B01----:R-:W-:Y:S05]  /*e840*/  CALL.ABS.NOINC R2 ;  /* 0x0000000002007343 */ /* 0x003fea0003c00000 */
.L_x_3886:
[----:B------:R-:W-:Y:S05]  /*e850*/  BSYNC B6 ;  /* 0x0000000000067941 */ /* 0x000fea0003800000 */
.L_x_3885:
[----:B------:R-:W-:Y:S01]  /*e860*/  LOP3.LUT P6, RZ, R36, 0x1, RZ, 0xc0, !PT ;  /* 0x0000000124ff7812 */ /* 0x000fe200078cc0ff */
[----:B------:R-:W-:-:S12]  /*e870*/  BSSY B6, `(.L_x_3887) ;  /* 0x0000012000067945 */ /* 0x000fd80003800000 */
        /* <DEDUP_REMOVED lines=17> */
.L_x_3888:
[----:B------:R-:W-:Y:S05]  /*e990*/  BSYNC B6 ;  /* 0x0000000000067941 */ /* 0x000fea0003800000 */
.L_x_3887:
[----:B------:R-:W-:Y:S01]  /*e9a0*/  ULDC.64 UR4, c[0x0][0x9f8] ;  /* 0x00027e0000047ab9 */ /* 0x000fe20000000a00 */
[----:B------:R-:W2:Y:S01]  /*e9b0*/  LDC R20, c[0x0][0x430] ;  /* 0x00010c00ff147b82 */ /* 0x000ea20000000800 */
[----:B------:R-:W-:-:S04]  /*e9c0*/  UISETP.NE.U32.AND UP0, UPT, UR4, URZ, UPT ;  /* 0x0000003f0400728c */ /* 0x000fc8000bf05070 */
[----:B------:R-:W-:-:S06]  /*e9d0*/  UISETP.NE.AND.EX UP0, UPT, UR5, URZ, UPT, UP0 ;  /* 0x0000003f0500728c */ /* 0x000fcc000bf05300 */
[----:B------:R-:W-:-:S05]  /*e9e0*/  PLOP3.LUT P0, PT, PT, PT, UP0, 0x80, 0x0 ;  /* 0x000000000000781c */ /* 0x000fca0003f0f008 */
[----:B------:R-:W-:-:S04]  /*e9f0*/  @UP0 UIADD3 UR4, UP1, UR38, UR4, URZ ;  /* 0x0000000426040290 */ /* 0x000fc8000ff3e03f */
[----:B------:R-:W-:Y:S02]  /*ea00*/  @UP0 UIADD3.X UR5, UR39, UR5, URZ, UP1, !UPT ;  /* 0x0000000527050290 */ /* 0x000fe40008ffe43f */
[----:B0-----:R-:W-:-:S04]  /*ea10*/  IMAD.U32 R2, RZ, RZ, UR4 ;  /* 0x00000004ff027e24 */ /* 0x001fc8000f8e00ff */
[----:B------:R-:W-:-:S05]  /*ea20*/  IMAD.U32 R3, RZ, RZ, UR5 ;  /* 0x00000005ff037e24 */ /* 0x000fca000f8e00ff */
[----:B------:R0:W5:Y:S01]  /*ea30*/  @P0 LDG.E R33, desc[UR52][R2.64] ;  /* 0x0000003402210981 */ /* 0x000162000c1e1900 */
[----:B--2---:R-:W-:Y:S01]  /*ea40*/  ISETP.NE.AND P1, PT, R20, 0x1, PT ;  /* 0x000000011400780c */ /* 0x004fe20003f25270 */
[----:B------:R-:W-:Y:S01]  /*ea50*/  UMOV UR4, 0xffffffff ;  /* 0xffffffff00047882 */ /* 0x000fe20000000000 */
[----:B------:R-:W-:-:S11]  /*ea60*/  LOP3.LUT R36, R36, 0xffffffbf, RZ, 0xc0, !PT ;  /* 0xffffffbf24247812 */ /* 0x000fd600078ec0ff */
[----:B------:R-:W-:Y:S01]  /*ea70*/  @P1 LOP3.LUT R36, R36, 0x40, RZ, 0xfc, !PT ;  /* 0x0000004024241812 */ /* 0x000fe200078efcff */
[----:B0-----:R-:W-:Y:S06]  /*ea80*/  BRA.DIV UR4, `(.L_x_3889) ;  /* 0x0000005a04a87947 */ /* 0x001fec000b800000 */
.L_x_3971:
[----:B------:R-:W0:Y:S01]  /*ea90*/  S2R R0, SR_TID.X ;  /* 0x0000000000007919 */ /* 0x000e220000002100 */
[----:B------:R-:W-:Y:S01]  /*eaa0*/  UMOV UR4, 0xa0 ;  /* 0x000000a000047882 */ /* 0x000fe20000000000 */
[----:B------:R-:W2:Y:S01]  /*eab0*/  @P1 LDC R7, c[0x0][0x438] ;  /* 0x00010e00ff071b82 */ /* 0x000ea20000000800 */
[----:B------:R-:W-:Y:S01]  /*eac0*/  UIMAD UR4, UR42, UR4, -0xa0 ;  /* 0xffffff602a0474a4 */ /* 0x000fe2000f8e0204 */
[----:B------:R-:W3:Y:S01]  /*ead0*/  S2R R2, SR_TID.X ;  /* 0x0000000000027919 */ /* 0x000ee20000002100 */
[----:B-----5:R-:W-:-:S05]  /*eae0*/  SHF.R.S32.HI R13, RZ, 0x1f, R33 ;  /* 0x0000001fff0d7819 */ /* 0x020fca0000011421 */
[----:B------:R-:W4:Y:S01]  /*eaf0*/  @P1 LDC R5, c[0x0][0x434] ;  /* 0x00010d00ff051b82 */ /* 0x000f220000000800 */
[----:B------:R-:W-:Y:S01]  /*eb00*/  LOP3.LUT R36, R36, 0xfffffff7, RZ, 0xc0, !PT ;  /* 0xfffffff724247812 */ /* 0x000fe200078ec0ff */
[----:B------:R1:W-:Y:S01]  /*eb10*/  STL [R1+0x4], R13 ;  /* 0x0000040d01007387 */ /* 0x0003e20000100800 */
[----:B0-----:R-:W-:Y:S01]  /*eb20*/  LOP3.LUT R0, R0, 0x7f, RZ, 0xc0, !PT ;  /* 0x0000007f00007812 */ /* 0x001fe200078ec0ff */
[----:B---3--:R-:W-:-:S03]  /*eb30*/  IMAD.SHL.U32 R14, R2, 0x20, RZ ;  /* 0x00000020020e7824 */ /* 0x008fc600078e00ff */
[----:B------:R-:W-:Y:S01]  /*eb40*/  SHF.R.U32.HI R3, RZ, 0x2, R0 ;  /* 0x00000002ff037819 */ /* 0x000fe20000011600 */
[----:B------:R-:W-:Y:S01]  /*eb50*/  IMAD.SHL.U32 R2, R2, 0x20, RZ ;  /* 0x0000002002027824 */ /* 0x000fe200078e00ff */
[----:B------:R-:W0:Y:S02]  /*eb60*/  @P1 LDC R0, c[0x0][0x434] ;  /* 0x00010d00ff001b82 */ /* 0x000e240000000800 */
[C---:B------:R-:W-:Y:S02]  /*eb70*/  LOP3.LUT R14, R3.reuse, 0x60, R14, 0xf8, !PT ;  /* 0x00000060030e7812 */ /* 0x040fe400078ef80e */
[----:B------:R-:W-:Y:S02]  /*eb80*/  LOP3.LUT R2, R3, 0x60, R2, 0xf8, !PT ;  /* 0x0000006003027812 */ /* 0x000fe400078ef802 */
[----:B------:R-:W-:-:S03]  /*eb90*/  LOP3.LUT R14, R14, 0x80, RZ, 0xfc, !PT ;  /* 0x000000800e0e7812 */ /* 0x000fc600078efcff */
[----:B------:R-:W-:Y:S02]  /*eba0*/  VIADD R8, R2, UR4 ;  /* 0x0000000402087c36 */ /* 0x000fe40008000000 */
[----:B------:R-:W-:Y:S01]  /*ebb0*/  VIADD R4, R14, UR4 ;  /* 0x000000040e047c36 */ /* 0x000fe20008000000 */
[----:B------:R-:W3:Y:S01]  /*ebc0*/  @P1 LDC R2, c[0x0][0x438] ;  /* 0x00010e00ff021b82 */ /* 0x000ee20000000800 */
[----:B------:R-:W-:-:S03]  /*ebd0*/  VIADD R3, R8, UR37 ;  /* 0x0000002508037c36 */ /* 0x000fc60008000000 */
[----:B------:R-:W-:Y:S01]  /*ebe0*/  ISETP.GE.AND P0, PT, R4, UR41, PT ;  /* 0x0000002904007c0c */ /* 0x000fe2000bf06270 */
[----:B------:R-:W-:-:S03]  /*ebf0*/  IMAD.MOV.U32 R12, RZ, RZ, R3 ;  /* 0x000000ffff0c7224 */ /* 0x000fc600078e0003 */
[----:B------:R-:W-:Y:S01]  /*ec00*/  ISETP.GT.U32.OR P0, PT, R14, 0x9f, P0 ;  /* 0x0000009f0e00780c */ /* 0x000fe20000704470 */
[----:B0-----:R-:W-:-:S05]  /*ec10*/  @P1 IMAD.HI.U32 R0, R3, R0, RZ ;  /* 0x0000000003001227 */ /* 0x001fca00078e00ff */
[----:B--2---:R-:W-:Y:S01]  /*ec20*/  @P1 SHF.R.U32.HI R12, RZ, R7, R0 ;  /* 0x00000007ff0c1219 */ /* 0x004fe20000011600 */
[----:B------:R-:W-:-:S06]  /*ec30*/  VIADD R0, R4, UR37 ;  /* 0x0000002504007c36 */ /* 0x000fcc0008000000 */
[----:B------:R-:W0:Y:S01]  /*ec40*/  @!P0 LDC.64 R6, c[0x0][0x428] ;  /* 0x00010a00ff068b82 */ /* 0x000e220000000a00 */
[----:B----4-:R-:W-:-:S04]  /*ec50*/  @P1 IMAD.HI.U32 R5, R0, R5, RZ ;  /* 0x0000000500051227 */ /* 0x010fc800078e00ff */
[----:B------:R-:W-:Y:S01]  /*ec60*/  IMAD.MOV.U32 R4, RZ, RZ, R0 ;  /* 0x000000ffff047224 */ /* 0x000fe200078e0000 */
[----:B---3--:R-:W-:Y:S01]  /*ec70*/  @P1 SHF.R.U32.HI R4, RZ, R2, R5 ;  /* 0x00000002ff041219 */ /* 0x008fe20000011605 */
[----:B------:R-:W-:Y:S01]  /*ec80*/  IMAD.MOV R2, RZ, RZ, -R12 ;  /* 0x000000ffff027224 */ /* 0x000fe200078e0a0c */
[----:B------:R-:W-:-:S03]  /*ec90*/  ISETP.GE.AND P1, PT, R8, UR41, PT ;  /* 0x0000002908007c0c */ /* 0x000fc6000bf26270 */
[----:B------:R-:W-:Y:S01]  /*eca0*/  IMAD R5, R20, R2, R3 ;  /* 0x0000000214057224 */ /* 0x000fe200078e0203 */
[--C-:B------:R-:W-:Y:S01]  /*ecb0*/  @!P0 SHF.R.S32.HI R3, RZ, 0x1f, R4.reuse ;  /* 0x0000001fff038819 */ /* 0x100fe20000011404 */
[----:B------:R-:W-:Y:S02]  /*ecc0*/  @!P0 IMAD.MOV.U32 R2, RZ, RZ, R4 ;  /* 0x000000ffff028224 */ /* 0x000fe400078e0004 */
[-C--:B0-----:R-:W-:Y:S02]  /*ecd0*/  @!P0 IMAD R8, R13, R6.reuse, RZ ;  /* 0x000000060d088224 */ /* 0x081fe400078e02ff */
[----:B------:R-:W-:-:S04]  /*ece0*/  @!P0 IMAD.WIDE.U32 R2, R33, R6, R2 ;  /* 0x0000000621028225 */ /* 0x000fc800078e0002 */
[----:B------:R-:W-:Y:S02]  /*ecf0*/  @!P0 IMAD R8, R33, R7, R8 ;  /* 0x0000000721088224 */ /* 0x000fe400078e0208 */
[----:B------:R-:W0:Y:S02]  /*ed00*/  @!P0 LDC.64 R6, c[0x0][0x418] ;  /* 0x00010600ff068b82 */ /* 0x000e240000000a00 */
[----:B------:R-:W-:Y:S01]  /*ed10*/  @!P0 IMAD.IADD R8, R8, 0x1, R3 ;  /* 0x0000000108088824 */ /* 0x000fe200078e0203 */
[C---:B0-----:R-:W-:Y:S02]  /*ed20*/  @!P0 LEA R10, P2, R2.reuse, R6, 0x2 ;  /* 0x00000006020a8211 */ /* 0x041fe400078410ff */
[----:B------:R-:W-:Y:S02]  /*ed30*/  @!P1 SHF.R.S32.HI R3, RZ, 0x1f, R12 ;  /* 0x0000001fff039819 */ /* 0x000fe4000001140c */
[----:B------:R-:W-:Y:S02]  /*ed40*/  @!P0 LEA.HI.X R11, R2, R7, R8, 0x2, P2 ;  /* 0x00000007020b8211 */ /* 0x000fe400010f1408 */
[----:B------:R-:W0:Y:S01]  /*ed50*/  @!P1 LDC.64 R8, c[0x0][0x428] ;  /* 0x00010a00ff089b82 */ /* 0x000e220000000a00 */
[----:B------:R-:W-:Y:S01]  /*ed60*/  @!P1 IMAD.MOV.U32 R2, RZ, RZ, R12 ;  /* 0x000000ffff029224 */ /* 0x000fe200078e000c */
[----:B------:R-:W-:-:S06]  /*ed70*/  MOV R6, RZ ;  /* 0x000000ff00067202 */ /* 0x000fcc0000000f00 */
[----:B------:R2:W5:Y:S01]  /*ed80*/  @!P0 LDG.E R6, desc[UR52][R10.64] ;  /* 0x000000340a068981 */ /* 0x000562000c1e1900 */
[-C--:B0-----:R-:W-:Y:S02]  /*ed90*/  @!P1 IMAD R7, R13, R8.reuse, RZ ;  /* 0x000000080d079224 */ /* 0x081fe400078e02ff */
[----:B------:R-:W-:-:S04]  /*eda0*/  @!P1 IMAD.WIDE.U32 R2, R33, R8, R2 ;  /* 0x0000000821029225 */ /* 0x000fc800078e0002 */
[----:B------:R-:W-:Y:S02]  /*edb0*/  @!P1 IMAD R7, R33, R9, R7 ;  /* 0x0000000921079224 */ /* 0x000fe400078e0207 */
[----:B------:R-:W0:Y:S02]  /*edc0*/  @!P1 LDC.64 R8, c[0x0][0x418] ;  /* 0x00010600ff089b82 */ /* 0x000e240000000a00 */
[----:B------:R-:W-:Y:S01]  /*edd0*/  @!P1 IMAD.IADD R7, R3, 0x1, R7 ;  /* 0x0000000103079824 */ /* 0x000fe200078e0207 */
[----:B------:R-:W-:Y:S02]  /*ede0*/  ISETP.GT.U32.AND P2, PT, R14, 0x9f, PT ;  /* 0x0000009f0e00780c */ /* 0x000fe40003f44070 */
[----:B0-----:R-:W-:-:S04]  /*edf0*/  @!P1 LEA R8, P0, R2, R8, 0x2 ;  /* 0x0000000802089211 */ /* 0x001fc800078010ff */
[----:B------:R-:W-:Y:S01]  /*ee00*/  @!P1 LEA.HI.X R9, R2, R9, R7, 0x2, P0 ;  /* 0x0000000902099211 */ /* 0x000fe200000f1407 */
[----:B------:R-:W-:Y:S01]  /*ee10*/  IMAD.MOV.U32 R7, RZ, RZ, RZ ;  /* 0x000000ffff077224 */ /* 0x000fe200078e00ff */
[----:B------:R-:W0:Y:S01]  /*ee20*/  LDC R2, c[0x0][0x2f4] ;  /* 0x0000bd00ff027b82 */ /* 0x000e220000000800 */
[----:B------:R-:W-:Y:S02]  /*ee30*/  IMAD.MOV R3, RZ, RZ, -R4 ;  /* 0x000000ffff037224 */ /* 0x000fe400078e0a04 */
[----:B------:R-:W-:Y:S02]  /*ee40*/  IMAD.U32 R4, RZ, RZ, UR46 ;  /* 0x0000002eff047e24 */ /* 0x000fe4000f8e00ff */
[----:B------:R3:W5:Y:S01]  /*ee50*/  @!P1 LDG.E R7, desc[UR52][R8.64] ;  /* 0x0000003408079981 */ /* 0x000762000c1e1900 */
[----:B------:R-:W-:Y:S01]  /*ee60*/  @P2 LOP3.LUT R36, R36, 0x8, RZ, 0xfc, !PT ;  /* 0x0000000824242812 */ /* 0x000fe200078efcff */
[----:B--2---:R-:W-:Y:S01]  /*ee70*/  IMAD.U32 R11, RZ, RZ, UR42 ;  /* 0x0000002aff0b7e24 */ /* 0x004fe2000f8e00ff */
[----:B------:R-:W-:-:S02]  /*ee80*/  ISETP.NE.AND P3, PT, R4, 0x3, PT ;  /* 0x000000030400780c */ /* 0x000fc40003f65270 */
[----:B------:R-:W-:Y:S01]  /*ee90*/  LOP3.LUT R36, R36, 0xffffffef, RZ, 0xc0, !PT ;  /* 0xffffffef24247812 */ /* 0x000fe200078ec0ff */
[----:B------:R-:W-:Y:S01]  /*eea0*/  VIADD R11, R11, 0xffffffff ;  /* 0xffffffff0b0b7836 */ /* 0x000fe20000000000 */
[----:B-1----:R-:W-:Y:S02]  /*eeb0*/  LOP3.LUT R13, R37, 0x40, RZ, 0xfc, !PT ;  /* 0x00000040250d7812 */ /* 0x002fe400078efcff */
[----:B------:R-:W-:Y:S01]  /*eec0*/  LOP3.LUT R36, R36, 0xfffffffb, RZ, 0xc0, !PT ;  /* 0xfffffffb24247812 */ /* 0x000fe200078ec0ff */
[----:B---3--:R-:W-:Y:S01]  /*eed0*/  IMAD R8, R20, R3, R0 ;  /* 0x0000000314087224 */ /* 0x008fe200078e0200 */
[----:B------:R-:W-:-:S05]  /*eee0*/  SHF.R.S32.HI R0, RZ, 0x1f, R26 ;  /* 0x0000001fff007819 */ /* 0x000fca000001141a */
[----:B------:R1:W-:Y:S01]  /*eef0*/  STL [R1], R0 ;  /* 0x0000000001007387 */ /* 0x0003e20000100800 */
[-C--:B0-----:R-:W-:Y:S02]  /*ef00*/  ISETP.GE.AND P1, PT, R37, R2.reuse, PT ;  /* 0x000000022500720c */ /* 0x081fe40003f26270 */
[----:B------:R-:W-:Y:S02]  /*ef10*/  ISETP.GE.AND P0, PT, R13, R2, PT ;  /* 0x000000020d00720c */ /* 0x000fe40003f06270 */
[----:B------:R-:W-:-:S09]  /*ef20*/  LOP3.LUT R13, R37, 0x80, RZ, 0xfc, !PT ;  /* 0x00000080250d7812 */ /* 0x000fd200078efcff */
[----:B------:R-:W-:-:S04]  /*ef30*/  @P1 LOP3.LUT R36, R36, 0x4, RZ, 0xfc, !PT ;  /* 0x0000000424241812 */ /* 0x000fc800078efcff */
[----:B------:R-:W-:-:S04]  /*ef40*/  @P3 LOP3.LUT R36, R36, 0x10, RZ, 0xfc, !PT ;  /* 0x0000001024243812 */ /* 0x000fc800078efcff */
[----:B------:R-:W-:-:S04]  /*ef50*/  LOP3.LUT R36, R36, 0xfffffffd, RZ, 0xc0, !PT ;  /* 0xfffffffd24247812 */ /* 0x000fc800078ec0ff */
[----:B------:R-:W-:Y:S02]  /*ef60*/  @P0 LOP3.LUT R36, R36, 0x2, RZ, 0xfc, !PT ;  /* 0x0000000224240812 */ /* 0x000fe400078efcff */
[----:B------:R-:W-:Y:S02]  /*ef70*/  ISETP.GE.AND P0, PT, R13, R2, PT ;  /* 0x000000020d00720c */ /* 0x000fe40003f06270 */
[----:B------:R-:W-:-:S11]  /*ef80*/  LOP3.LUT R36, R36, 0xfffffffe, RZ, 0xc0, !PT ;  /* 0xfffffffe24247812 */ /* 0x000fd600078ec0ff */
[----:B------:R-:W-:Y:S01]  /*ef90*/  @P0 LOP3.LUT R36, R36, 0x1, RZ, 0xfc, !PT ;  /* 0x0000000124240812 */ /* 0x000fe200078efcff */
[----:B-1----:R-:W-:Y:S06]  /*efa0*/  @!P3 BRA `(.L_x_3890) ;  /* 0x000000000004b947 */ /* 0x002fec0003800000 */
[----:B------:R-:W-:Y:S01]  /*efb0*/  BPT.TRAP 0x1 ;  /* 0x000000040000795c */ /* 0x000fe20000300000 */
.L_x_3890:
[----:B------:R-:W-:Y:S01]  /*efc0*/  IMAD R4, R31, 0x8, R18 ;  /* 0x000000081f047824 */ /* 0x000fe200078e0212 */
[----:B------:R-:W-:Y:S01]  /*efd0*/  SHF.L.U32 R0, R34, 0x1f, RZ ;  /* 0x0000001f22007819 */ /* 0x000fe200000006ff */
[----:B------:R-:W-:Y:S01]  /*efe0*/  BSSY B0, `(.L_x_3891) ;  /* 0x0000005000007945 */ /* 0x000fe20003800000 */
[----:B------:R-:W-:Y:S02]  /*eff0*/  SHF.R.S32.HI R30, RZ, 0x1f, R5 ;  /* 0x0000001fff1e7819 */ /* 0x000fe40000011405 */
[----:B------:R-:W0:Y:S01]  /*f000*/  SYNCS.PHASECHK.TRANS64.TRYWAIT P0, [R4+URZ+0x33480], R0 ;  /* 0x03348000040075a7 */ /* 0x000e22000800017f */
[----:B------:R1:W-:Y:S02]  /*f010*/  STL [R1+0x14], R0 ;  /* 0x0000140001007387 */ /* 0x0003e40000100800 */
[----:B01----:R-:W-:Y:S05]  /*f020*/  @!P0 BRA `(.L_x_3892) ;  /* 0x00000054006c8947 */ /* 0x003fea0003800000 */
.L_x_3972:
[----:B------:R-:W-:Y:S05]  /*f030*/  BSYNC B0 ;  /* 0x0000000000007941 */ /* 0x000fea0003800000 */
.L_x_3891:
[----:B------:R-:W2:Y:S01]  /*f040*/  LDL R9, [R1] ;  /* 0x0000000001097983 */ /* 0x000ea20000100800 */
[----:B------:R-:W-:-:S03]  /*f050*/  ULDC.64 UR4, c[0x0][0x328] ;  /* 0x0000ca0000047ab9 */ /* 0x000fc60000000a00 */
[----:B------:R-:W3:Y:S01]  /*f060*/  LDL R12, [R1+0xc] ;  /* 0x00000c00010c7983 */ /* 0x000ee20000100800 */
[----:B0-----:R-:W-:Y:S01]  /*f070*/  IMAD R0, R30, UR4, RZ ;  /* 0x000000041e007c24 */ /* 0x001fe2000f8e02ff */
[----:B-----5:R-:W-:Y:S01]  /*f080*/  SHF.R.S32.HI R32, RZ, 0x1f, R7 ;  /* 0x0000001fff207819 */ /* 0x020fe20000011407 */
[C---:B------:R-:W-:Y:S01]  /*f090*/  IMAD.WIDE.U32 R2, R5.reuse, UR4, RZ ;  /* 0x0000000405027c25 */ /* 0x040fe2000f8e00ff */
[----:B------:R-:W-:Y:S01]  /*f0a0*/  ULDC.64 UR6, c[0x0][0x338] ;  /* 0x0000ce0000067ab9 */ /* 0x000fe20000000a00 */
[----:B------:R-:W0:Y:S01]  /*f0b0*/  S2R R13, SR_TID.X ;  /* 0x00000000000d7919 */ /* 0x000e220000002100 */
[----:B------:R-:W-:Y:S01]  /*f0c0*/  ULDC.64 UR8, c[0x0][0x330] ;  /* 0x0000cc0000087ab9 */ /* 0x000fe20000000a00 */
[----:B------:R-:W-:Y:S01]  /*f0d0*/  IMAD R0, R5, UR5, R0 ;  /* 0x0000000505007c24 */ /* 0x000fe2000f8e0200 */
[----:B------:R-:W-:Y:S01]  /*f0e0*/  SHF.R.S32.HI R27, RZ, 0x1f, R8 ;  /* 0x0000001fff1b7819 */ /* 0x000fe20000011408 */
[----:B------:R-:W-:Y:S01]  /*f0f0*/  ULDC.64 UR10, c[0x0][0x318] ;  /* 0x0000c600000a7ab9 */ /* 0x000fe20000000a00 */
[----:B------:R-:W-:Y:S01]  /*f100*/  SHF.R.S32.HI R28, RZ, 0x1f, R6 ;  /* 0x0000001fff1c7819 */ /* 0x000fe20000011406 */
[----:B------:R-:W-:Y:S01]  /*f110*/  IMAD.IADD R3, R3, 0x1, R0 ;  /* 0x0000000103037824 */ /* 0x000fe200078e0200 */
[----:B------:R-:W-:Y:S01]  /*f120*/  LOP3.LUT R36, R36, 0xffffffdf, RZ, 0xc0, !PT ;  /* 0xffffffdf24247812 */ /* 0x000fe200078ec0ff */
[----:B------:R-:W-:-:S02]  /*f130*/  IMAD R0, R32, UR6, RZ ;  /* 0x0000000620007c24 */ /* 0x000fc4000f8e02ff */
[----:B------:R-:W-:-:S04]  /*f140*/  IMAD.WIDE.U32 R2, R7, UR6, R2 ;  /* 0x0000000607027c25 */ /* 0x000fc8000f8e0002 */
[----:B------:R-:W-:-:S04]  /*f150*/  IMAD R0, R7, UR7, R0 ;  /* 0x0000000707007c24 */ /* 0x000fc8000f8e0200 */
[----:B------:R-:W-:Y:S02]  /*f160*/  IMAD.IADD R3, R3, 0x1, R0 ;  /* 0x0000000103037824 */ /* 0x000fe400078e0200 */
[----:B------:R-:W-:-:S03]  /*f170*/  IMAD.WIDE.U32 R2, R26, UR8, R2 ;  /* 0x000000081a027c25 */ /* 0x000fc6000f8e0002 */
[----:B------:R-:W-:Y:S02]  /*f180*/  IADD3 R20, P0, R2, UR10, RZ ;  /* 0x0000000a02147c10 */ /* 0x000fe4000ff1e0ff */
[----:B0-----:R-:W-:-:S04]  /*f190*/  LOP3.LUT R13, R13, 0x7f, RZ, 0xc0, !PT ;  /* 0x0000007f0d0d7812 */ /* 0x001fc800078ec0ff */
[----:B------:R-:W-:Y:S01]  /*f1a0*/  SHF.R.U32.HI R13, RZ, 0x2, R13 ;  /* 0x00000002ff0d7819 */ /* 0x000fe2000001160d */
[----:B--2---:R-:W-:Y:S02]  /*f1b0*/  IMAD R0, R9, UR8, RZ ;  /* 0x0000000809007c24 */ /* 0x004fe4000f8e02ff */
[----:B------:R-:W-:Y:S02]  /*f1c0*/  IMAD R9, R27, UR4, RZ ;  /* 0x000000041b097c24 */ /* 0x000fe4000f8e02ff */
[----:B------:R-:W-:Y:S02]  /*f1d0*/  IMAD R0, R26, UR9, R0 ;  /* 0x000000091a007c24 */ /* 0x000fe4000f8e0200 */
[C---:B------:R-:W-:Y:S02]  /*f1e0*/  IMAD R9, R8.reuse, UR5, R9 ;  /* 0x0000000508097c24 */ /* 0x040fe4000f8e0209 */
[----:B---3--:R-:W-:Y:S01]  /*f1f0*/  IMAD R21, R31, 0x7800, R12 ;  /* 0x000078001f157824 */ /* 0x008fe200078e020c */
[----:B------:R-:W-:Y:S01]  /*f200*/  IADD3.X R10, R3, UR11, R0, P0, !PT ;  /* 0x0000000b030a7c10 */ /* 0x000fe200087fe400 */
[----:B------:R-:W-:Y:S01]  /*f210*/  IMAD.WIDE.U32 R2, R8, UR4, RZ ;  /* 0x0000000408027c25 */ /* 0x000fe2000f8e00ff */
[----:B------:R-:W-:-:S03]  /*f220*/  UMOV UR4, 0xffffffff ;  /* 0xffffffff00047882 */ /* 0x000fc60000000000 */
[----:B------:R-:W-:Y:S02]  /*f230*/  IMAD.IADD R3, R3, 0x1, R9 ;  /* 0x0000000103037824 */ /* 0x000fe400078e0209 */
[----:B------:R-:W-:Y:S02]  /*f240*/  IMAD R9, R28, UR6, RZ ;  /* 0x000000061c097c24 */ /* 0x000fe4000f8e02ff */
[----:B------:R-:W-:-:S04]  /*f250*/  IMAD.WIDE.U32 R2, R6, UR6, R2 ;  /* 0x0000000606027c25 */ /* 0x000fc8000f8e0002 */
[----:B------:R-:W-:-:S04]  /*f260*/  IMAD R9, R6, UR7, R9 ;  /* 0x0000000706097c24 */ /* 0x000fc8000f8e0209 */
[----:B------:R-:W-:Y:S02]  /*f270*/  IMAD.IADD R3, R3, 0x1, R9 ;  /* 0x0000000103037824 */ /* 0x000fe400078e0209 */
[----:B------:R-:W-:Y:S02]  /*f280*/  IMAD.MOV.U32 R9, RZ, RZ, -0xa0 ;  /* 0xffffff60ff097424 */ /* 0x000fe400078e00ff */
[----:B------:R-:W-:-:S04]  /*f290*/  IMAD.WIDE.U32 R2, R26, UR8, R2 ;  /* 0x000000081a027c25 */ /* 0x000fc8000f8e0002 */
[----:B------:R-:W-:Y:S01]  /*f2a0*/  IMAD R9, R11, R9, UR41 ;  /* 0x000000290b097e24 */ /* 0x000fe2000f8e0209 */
[----:B------:R-:W-:-:S03]  /*f2b0*/  IADD3 R23, P0, R2, UR10, RZ ;  /* 0x0000000a02177c10 */ /* 0x000fc6000ff1e0ff */
[----:B------:R-:W-:Y:S01]  /*f2c0*/  IMAD.IADD R9, R9, 0x1, -R13 ;  /* 0x0000000109097824 */ /* 0x000fe200078e0a0d */
[----:B------:R-:W-:-:S04]  /*f2d0*/  IADD3.X R22, R0, UR11, R3, P0, !PT ;  /* 0x0000000b00167c10 */ /* 0x000fc800087fe403 */
[----:B------:R-:W-:-:S13]  /*f2e0*/  ISETP.GE.AND P0, PT, R9, 0x1, PT ;  /* 0x000000010900780c */ /* 0x000fda0003f06270 */
[----:B------:R-:W-:Y:S01]  /*f2f0*/  @P0 LOP3.LUT R36, R36, 0x20, RZ, 0xfc, !PT ;  /* 0x0000002024240812 */ /* 0x000fe200078efcff */
[----:B------:R-:W-:Y:S06]  /*f300*/  BRA.DIV UR4, `(.L_x_3893) ;  /* 0x0000005204cc7947 */ /* 0x000fec000b800000 */
[----:B------:R-:W0:Y:S01]  /*f310*/  SHFL.IDX PT, R2, R20, RZ, 0x1c1f ;  /* 0x001c1fff14027589 */ /* 0x000e2200000e0000 */
[----:B------:R-:W1:Y:S01]  /*f320*/  LDC R12, c[0x0][0x2f4] ;  /* 0x0000bd00ff0c7b82 */ /* 0x000e620000000800 */
[C---:B------:R-:W-:Y:S02]  /*f330*/  LOP3.LUT R13, R37.reuse, 0x40, RZ, 0xfc, !PT ;  /* 0x00000040250d7812 */ /* 0x040fe400078efcff */
[----:B------:R-:W2:Y:S01]  /*f340*/  SHFL.IDX PT, R0, R10, RZ, 0x1c1f ;  /* 0x001c1fff0a007589 */ /* 0x000ea200000e0000 */
[----:B------:R-:W-:Y:S02]  /*f350*/  LOP3.LUT R11, R37, 0x80, RZ, 0xfc, !PT ;  /* 0x00000080250b7812 */ /* 0x000fe400078efcff */
[C---:B------:R-:W-:Y:S01]  /*f360*/  ISETP.GE.AND P6, PT, R9.reuse, 0x81, PT ;  /* 0x000000810900780c */ /* 0x040fe20003fc6270 */
[----:B------:R-:W-:Y:S01]  /*f370*/  SHFL.IDX PT, R22, R22, RZ, 0x1c1f ;  /* 0x001c1fff16167589 */ /* 0x000fe200000e0000 */
[----:B------:R-:W-:Y:S02]  /*f380*/  LOP3.LUT R36, R36, 0xffffff7f, RZ, 0xc0, !PT ;  /* 0xffffff7f24247812 */ /* 0x000fe400078ec0ff */
[----:B------:R-:W-:-:S02]  /*f390*/  ISETP.GE.AND P5, PT, R9, 0x21, PT ;  /* 0x000000210900780c */ /* 0x000fc40003fa6270 */
[----:B------:R-:W-:-:S07]  /*f3a0*/  ISETP.GE.AND P4, PT, R9, 0x41, PT ;  /* 0x000000410900780c */ /* 0x000fce0003f86270 */
[----:B------:R-:W-:Y:S02]  /*f3b0*/  @P6 LOP3.LUT R36, R36, 0x80, RZ, 0xfc, !PT ;  /* 0x0000008024246812 */ /* 0x000fe400078efcff */
[C---:B0-----:R-:W-:Y:S02]  /*f3c0*/  IADD3 R2, P0, R37.reuse, R2, RZ ;  /* 0x0000000225027210 */ /* 0x041fe40007f1e0ff */
[-C--:B-1----:R-:W-:Y:S02]  /*f3d0*/  ISETP.GE.AND P2, PT, R37, R12.reuse, PT ;  /* 0x0000000c2500720c */ /* 0x082fe40003f46270 */
[----:B------:R-:W-:Y:S01]  /*f3e0*/  ISETP.GE.AND P1, PT, R13, R12, PT ;  /* 0x0000000c0d00720c */ /* 0x000fe20003f26270 */
[----:B--2---:R-:W-:Y:S01]  /*f3f0*/  IMAD.X R3, RZ, RZ, R0, P0 ;  /* 0x000000ffff037224 */ /* 0x004fe200000e0600 */
[C---:B------:R-:W-:Y:S01]  /*f400*/  ISETP.LT.OR P0, PT, R9.reuse, 0x1, P2 ;  /* 0x000000010900780c */ /* 0x040fe20001701670 */
[----:B------:R-:W-:Y:S01]  /*f410*/  IMAD.IADD R0, R18, 0x1, R21 ;  /* 0x0000000112007824 */ /* 0x000fe200078e0215 */
[----:B------:R-:W-:-:S11]  /*f420*/  ISETP.LT.OR P3, PT, R9, 0x1, P1 ;  /* 0x000000010900780c */ /* 0x000fd60000f61670 */
[----:B------:R-:W-:Y:S01]  /*f430*/  LDGSTS.E.BYPASS.LTC128B.128 [R0+0xf200], desc[UR52][R2.64], !P0 ;  /* 0x0f20000002007fae */ /* 0x000fe2000c101d74 */
[----:B------:R-:W-:-:S03]  /*f440*/  ISETP.GE.AND P0, PT, R11, R12, PT ;  /* 0x0000000c0b00720c */ /* 0x000fc60003f06270 */
        /* <DEDUP_REMOVED lines=10> */
[----:B------:R-:W-:Y:S01]  /*f4f0*/  LDGSTS.E.BYPASS.LTC128B.128 [R0+0x12200], desc[UR52][R2.64+0x40], !P3 ;  /* 0x1220004002007fae */ /* 0x000fe2000d901d74 */
[----:B------:R-:W-:-:S13]  /*f500*/  ISETP.LT.OR P3, PT, R9, 0x21, P0 ;  /* 0x000000210900780c */ /* 0x000fda0000761670 */
[----:B------:R0:W-:Y:S04]  /*f510*/  LDGSTS.E.BYPASS.LTC128B.128 [R0+0x14a00], desc[UR52][R2.64+0x80], !P3 ;  /* 0x14a0008002007fae */ /* 0x0001e8000d901d74 */
[----:B0-----:R-:W0:Y:S04]  /*f520*/  SHFL.IDX PT, R2, R20, 0x2, 0x1c1f ;  /* 0x005c1f0014027f89 */ /* 0x001e2800000e0000 */
[----:B------:R-:W1:Y:S04]  /*f530*/  SHFL.IDX PT, R3, R10, 0x2, 0x1c1f ;  /* 0x005c1f000a037f89 */ /* 0x000e6800000e0000 */
[----:B------:R-:W-:Y:S01]  /*f540*/  SHFL.IDX PT, R10, R10, 0x3, 0x1c1f ;  /* 0x007c1f000a0a7f89 */ /* 0x000fe200000e0000 */
        /* <DEDUP_REMOVED lines=8> */
[----:B0-----:R-:W0:Y:S02]  /*f5d0*/  SHFL.IDX PT, R2, R20, 0x3, 0x1c1f ;  /* 0x007c1f0014027f89 */ /* 0x001e2400000e0000 */
[----:B0-----:R-:W-:-:S05]  /*f5e0*/  IADD3 R2, P3, R37, R2, RZ ;  /* 0x0000000225027210 */ /* 0x001fca0007f7e0ff */
[----:B------:R-:W-:Y:S01]  /*f5f0*/  IMAD.X R3, RZ, RZ, R10, P3 ;  /* 0x000000ffff037224 */ /* 0x000fe200018e060a */
[----:B------:R-:W-:-:S13]  /*f600*/  ISETP.LT.OR P3, PT, R9, 0x61, P2 ;  /* 0x000000610900780c */ /* 0x000fda0001761670 */
[----:B------:R-:W-:Y:S01]  /*f610*/  LDGSTS.E.BYPASS.LTC128B.128 [R0+0x10a00], desc[UR52][R2.64], !P3 ;  /* 0x10a0000002007fae */ /* 0x000fe2000d901d74 */
[----:B------:R-:W-:-:S13]  /*f620*/  ISETP.LT.OR P3, PT, R9, 0x61, P1 ;  /* 0x000000610900780c */ /* 0x000fda0000f61670 */
[----:B------:R-:W-:Y:S01]  /*f630*/  LDGSTS.E.BYPASS.LTC128B.128 [R0+0x13200], desc[UR52][R2.64+0x40], !P3 ;  /* 0x1320004002007fae */ /* 0x000fe2000d901d74 */
[----:B------:R-:W-:-:S13]  /*f640*/  ISETP.LT.OR P3, PT, R9, 0x61, P0 ;  /* 0x000000610900780c */ /* 0x000fda0000761670 */
[----:B------:R0:W-:Y:S01]  /*f650*/  LDGSTS.E.BYPASS.LTC128B.128 [R0+0x15a00], desc[UR52][R2.64+0x80], !P3 ;  /* 0x15a0008002007fae */ /* 0x0001e2000d901d74 */
[----:B------:R-:W-:-:S03]  /*f660*/  ISETP.GE.AND P3, PT, R9, 0x61, PT ;  /* 0x000000610900780c */ /* 0x000fc60003f66270 */
[----:B0-----:R0:W1:Y:S10]  /*f670*/  SHFL.IDX PT, R2, R23, RZ, 0x1c1f ;  /* 0x001c1fff17027589 */ /* 0x00107400000e0000 */
.L_x_3984:
[C---:B------:R-:W-:Y:S02]  /*f680*/  ISETP.LT.OR P2, PT, R9.reuse, 0x81, P2 ;  /* 0x000000810900780c */ /* 0x040fe40001741670 */
        /* <DEDUP_REMOVED lines=8> */
[----:B------:R1:W-:Y:S04]  /*f710*/  LDGSTS.E.BYPASS.LTC128B.128 [R0+0x13a00], desc[UR52][R2.64+0x40], !P1 ;  /* 0x13a0004002007fae */ /* 0x0003e8000c901d74 */
[----:B------:R1:W-:Y:S01]  /*f720*/  LDGSTS.E.BYPASS.LTC128B.128 [R0+0x16200], desc[UR52][R2.64+0x80], !P0 ;  /* 0x1620008002007fae */ /* 0x0003e2000c101d74 */
[----:B------:R-:W-:Y:S01]  /*f730*/  PLOP3.LUT P0, PT, PT, PT, PT, 0x80, 0x0 ;  /* 0x000000000000781c */ /* 0x000fe20003f0f070 */
[----:B------:R-:W-:-:S12]  /*f740*/  NOP ;  /* 0x0000000000007918 */ /* 0x000fd80000000000 */
.L_x_3894:
        /* <DEDUP_REMOVED lines=11> */
.L_x_3895:
[----:B------:R1:W-:Y:S01]  /*f800*/  SYNCS.ARRIVE.TRANS64.A1T0 RZ, [R4+URZ+0x33470], RZ ;  /* 0x033470ff04ff79a7 */ /* 0x0003e2000810003f */
[----:B------:R-:W-:Y:S05]  /*f810*/  @!P2 BRA `(.L_x_3896) ;  /* 0x000000000004a947 */ /* 0x000fea0003800000 */
[----:B------:R-:W-:Y:S01]  /*f820*/  BPT.TRAP 0x1 ;  /* 0x000000040000795c */ /* 0x000fe20000300000 */
.L_x_3896:
[----:B------:R-:W2:Y:S01]  /*f830*/  LDL R2, [R1+0x14] ;  /* 0x0000140001027983 */ /* 0x000ea20000100800 */
[----:B------:R-:W-:Y:S01]  /*f840*/  BSSY B0, `(.L_x_3897) ;  /* 0x0000003000007945 */ /* 0x000fe20003800000 */
[----:B--2---:R-:W2:Y:S03]  /*f850*/  SYNCS.PHASECHK.TRANS64.TRYWAIT P0, [R4+URZ+0x33440], R2 ;  /* 0x03344002040075a7 */ /* 0x004ea6000800017f */
[----:B--2---:R-:W-:Y:S05]  /*f860*/  @!P0 BRA `(.L_x_3898) ;  /* 0x0000005400808947 */ /* 0x004fea0003800000 */
.L_x_3985:
[----:B------:R-:W-:Y:S05]  /*f870*/  BSYNC B0 ;  /* 0x0000000000007941 */ /* 0x000fea0003800000 */
.L_x_3897:
[----:B------:R-:W3:Y:S01]  /*f880*/  LDL R12, [R1] ;  /* 0x00000000010c7983 */ /* 0x000ee20000100800 */
[----:B------:R-:W-:Y:S01]  /*f890*/  ULDC.64 UR4, c[0x0][0x300] ;  /* 0x0000c00000047ab9 */ /* 0x000fe20000000a00 */
[----:B------:R-:W-:Y:S01]  /*f8a0*/  ULDC.64 UR6, c[0x0][0x310] ;  /* 0x0000c40000067ab9 */ /* 0x000fe20000000a00 */
[----:B------:R-:W-:Y:S02]  /*f8b0*/  IMAD R9, R30, UR4, RZ ;  /* 0x000000041e097c24 */ /* 0x000fe4000f8e02ff */
[----:B--2---:R-:W-:-:S04]  /*f8c0*/  IMAD.WIDE.U32 R2, R5, UR4, RZ ;  /* 0x0000000405027c25 */ /* 0x004fc8000f8e00ff */
[----:B------:R-:W-:Y:S02]  /*f8d0*/  IMAD R9, R5, UR5, R9 ;  /* 0x0000000505097c24 */ /* 0x000fe4000f8e0209 */
[----:B------:R-:W-:Y:S02]  /*f8e0*/  IMAD R32, R32, UR6, RZ ;  /* 0x0000000620207c24 */ /* 0x000fe4000f8e02ff */
[----:B------:R-:W-:Y:S02]  /*f8f0*/  IMAD.IADD R3, R3, 0x1, R9 ;  /* 0x0000000103037824 */ /* 0x000fe400078e0209 */
[C---:B------:R-:W-:Y:S02]  /*f900*/  IMAD R32, R7.reuse, UR7, R32 ;  /* 0x0000000707207c24 */ /* 0x040fe4000f8e0220 */
[----:B------:R-:W-:-:S04]  /*f910*/  IMAD.WIDE.U32 R2, R7, UR6, R2 ;  /* 0x0000000607027c25 */ /* 0x000fc8000f8e0002 */
[----:B------:R-:W-:Y:S01]  /*f920*/  IMAD R5, R27, UR4, RZ ;  /* 0x000000041b057c24 */ /* 0x000fe2000f8e02ff */
[----:B------:R-:W-:Y:S01]  /*f930*/  IADD3 R11, R3, R32, RZ ;  /* 0x00000020030b7210 */ /* 0x000fe20007ffe0ff */
[----:B------:R-:W-:Y:S02]  /*f940*/  IMAD.MOV.U32 R10, RZ, RZ, R2 ;  /* 0x000000ffff0a7224 */ /* 0x000fe400078e0002 */
[C---:B------:R-:W-:Y:S02]  /*f950*/  IMAD R5, R8.reuse, UR5, R5 ;  /* 0x0000000508057c24 */ /* 0x040fe4000f8e0205 */
[----:B------:R-:W-:Y:S01]  /*f960*/  IMAD.WIDE.U32 R2, R8, UR4, RZ ;  /* 0x0000000408027c25 */ /* 0x000fe2000f8e00ff */
[----:B------:R-:W-:-:S03]  /*f970*/  ULDC.64 UR4, c[0x0][0x308] ;  /* 0x0000c20000047ab9 */ /* 0x000fc60000000a00 */
[----:B------:R-:W-:Y:S02]  /*f980*/  IMAD.IADD R3, R3, 0x1, R5 ;  /* 0x0000000103037824 */ /* 0x000fe400078e0205 */
[----:B------:R-:W-:Y:S02]  /*f990*/  IMAD R7, R28, UR6, RZ ;  /* 0x000000061c077c24 */ /* 0x000fe4000f8e02ff */
[----:B------:R-:W-:-:S04]  /*f9a0*/  IMAD.WIDE.U32 R2, R6, UR6, R2 ;  /* 0x0000000606027c25 */ /* 0x000fc8000f8e0002 */
[----:B------:R-:W-:Y:S01]  /*f9b0*/  IMAD R7, R6, UR7, R7 ;  /* 0x0000000706077c24 */ /* 0x000fe2000f8e0207 */
[----:B------:R-:W-:Y:S01]  /*f9c0*/  ULDC.64 UR6, c[0x0][0x2e8] ;  /* 0x0000ba0000067ab9 */ /* 0x000fe20000000a00 */
[----:B------:R-:W-:-:S04]  /*f9d0*/  IMAD.WIDE.U32 R10, R26, UR4, R10 ;  /* 0x000000041a0a7c25 */ /* 0x000fc8000f8e000a */
[----:B------:R-:W-:Y:S01]  /*f9e0*/  IMAD.IADD R3, R3, 0x1, R7 ;  /* 0x0000000103037824 */ /* 0x000fe200078e0207 */
[----:B------:R-:W-:Y:S01]  /*f9f0*/  IADD3 R5, P0, R10, UR6, RZ ;  /* 0x000000060a057c10 */ /* 0x000fe2000ff1e0ff */
[----:B------:R-:W-:-:S04]  /*fa00*/  IMAD.WIDE.U32 R2, R26, UR4, R2 ;  /* 0x000000041a027c25 */ /* 0x000fc8000f8e0002 */
[----:B---3--:R-:W-:Y:S01]  /*fa10*/  IMAD R8, R12, UR4, RZ ;  /* 0x000000040c087c24 */ /* 0x008fe2000f8e02ff */
[----:B------:R-:W-:-:S03]  /*fa20*/  UMOV UR4, 0xffffffff ;  /* 0xffffffff00047882 */ /* 0x000fc60000000000 */
[----:B------:R-:W-:-:S05]  /*fa30*/  IMAD R8, R26, UR5, R8 ;  /* 0x000000051a087c24 */ /* 0x000fca000f8e0208 */
[----:B------:R-:W-:Y:S02]  /*fa40*/  IADD3.X R10, R11, UR7, R8, P0, !PT ;  /* 0x000000070b0a7c10 */ /* 0x000fe400087fe408 */
[----:B------:R-:W-:-:S04]  /*fa50*/  IADD3 R6, P0, R2, UR6, RZ ;  /* 0x0000000602067c10 */ /* 0x000fc8000ff1e0ff */
[----:B------:R-:W-:Y:S01]  /*fa60*/  IADD3.X R7, R8, UR7, R3, P0, !PT ;  /* 0x0000000708077c10 */ /* 0x000fe200087fe403 */
[----:B------:R-:W-:Y:S08]  /*fa70*/  BRA.DIV UR4, `(.L_x_3899) ;  /* 0x0000005604147947 */ /* 0x000ff0000b800000 */
[----:B------:R-:W2:Y:S01]  /*fa80*/  SHFL.IDX PT, R3, R5, RZ, 0x1c1f ;  /* 0x001c1fff05037589 */ /* 0x000ea200000e0000 */
[----:B------:R-:W-:Y:S01]  /*fa90*/  LOP3.LUT R36, R36, 0xfffffdff, RZ, 0xc0, !PT ;  /* 0xfffffdff24247812 */ /* 0x000fe200078ec0ff */
[----:B------:R-:W3:Y:S01]  /*faa0*/  LDC R9, c[0x0][0x2f4] ;  /* 0x0000bd00ff097b82 */ /* 0x000ee20000000800 */
[C---:B------:R-:W-:Y:S01]  /*fab0*/  LOP3.LUT R11, R37.reuse, 0x40, RZ, 0xfc, !PT ;  /* 0x00000040250b7812 */ /* 0x040fe200078efcff */
[----:B------:R-:W4:Y:S01]  /*fac0*/  SHFL.IDX PT, R2, R10, RZ, 0x1c1f ;  /* 0x001c1fff0a027589 */ /* 0x000f2200000e0000 */
[----:B------:R-:W-:Y:S02]  /*fad0*/  @P3 LOP3.LUT R36, R36, 0x200, RZ, 0xfc, !PT ;  /* 0x0000020024243812 */ /* 0x000fe400078efcff */
[----:B------:R-:W-:Y:S01]  /*fae0*/  LOP3.LUT R8, R37, 0x80, RZ, 0xfc, !PT ;  /* 0x0000008025087812 */ /* 0x000fe200078efcff */
[----:B------:R-:W-:Y:S01]  /*faf0*/  SHFL.IDX PT, R7, R7, RZ, 0x1c1f ;  /* 0x001c1fff07077589 */ /* 0x000fe200000e0000 */
[----:B------:R-:W-:-:S03]  /*fb00*/  LOP3.LUT P3, RZ, R36, 0x20, RZ, 0xc0, !PT ;  /* 0x0000002024ff7812 */ /* 0x000fc6000786c0ff */
[----:B------:R-:W-:Y:S10]  /*fb10*/  SHFL.IDX PT, R14, R6, RZ, 0x1c1f ;  /* 0x001c1fff060e7589 */ /* 0x000ff400000e0000 */
[----:B--2---:R-:W-:-:S02]  /*fb20*/  @P3 IADD3 R3, P0, R37, R3, RZ ;  /* 0x0000000325033210 */ /* 0x004fc40007f1e0ff */
[-C--:B---3--:R-:W-:Y:S02]  /*fb30*/  ISETP.GE.AND P6, PT, R37, R9.reuse, PT ;  /* 0x000000092500720c */ /* 0x088fe40003fc6270 */
[-C--:B------:R-:W-:Y:S01]  /*fb40*/  ISETP.GE.AND P2, PT, R11, R9.reuse, PT ;  /* 0x000000090b00720c */ /* 0x080fe20003f46270 */
[----:B----4-:R-:W-:Y:S01]  /*fb50*/  @P3 IMAD.X R2, RZ, RZ, R2, P0 ;  /* 0x000000ffff023224 */ /* 0x010fe200000e0602 */
[----:B------:R-:W-:-:S04]  /*fb60*/  ISETP.GE.AND P1, PT, R8, R9, PT ;  /* 0x000000090800720c */ /* 0x000fc80003f26270 */
[----:B------:R-:W-:-:S04]  /*fb70*/  @P3 LOP3.LUT R3, R3, R2, RZ, 0x3c, !PT ;  /* 0x0000000203033212 */ /* 0x000fc800078e3cff */
[----:B------:R-:W-:-:S04]  /*fb80*/  @P3 LOP3.LUT R2, R3, R2, RZ, 0x3c, !PT ;  /* 0x0000000203023212 */ /* 0x000fc800078e3cff */
[----:B------:R-:W-:-:S05]  /*fb90*/  @P3 LOP3.LUT R3, R3, R2, RZ, 0x3c, !PT ;  /* 0x0000000203033212 */ /* 0x000fca00078e3cff */
[----:B------:R-:W-:Y:S04]  /*fba0*/  @P3 LDGSTS.E.BYPASS.LTC128B.128 [R0+0x24200], desc[UR52][R2.64], !P6 ;  /* 0x2420000002003fae */ /* 0x000fe8000f101d74 */
[----:B------:R-:W-:Y:S04]  /*fbb0*/  @P3 LDGSTS.E.BYPASS.LTC128B.128 [R0+0x26a00], desc[UR52][R2.64+0x40], !P2 ;  /* 0x26a0004002003fae */ /* 0x000fe8000d101d74 */
[----:B------:R2:W-:Y:S01]  /*fbc0*/  @P3 LDGSTS.E.BYPASS.LTC128B.128 [R0+0x29200], desc[UR52][R2.64+0x80], !P1 ;  /* 0x2920008002003fae */ /* 0x0005e2000c901d74 */
[----:B------:R-:W-:-:S03]  /*fbd0*/  LOP3.LUT P3, RZ, R36, 0x200, RZ, 0xc0, !PT ;  /* 0x0000020024ff7812 */ /* 0x000fc6000786c0ff */
[----:B--2---:R-:W2:Y:S04]  /*fbe0*/  SHFL.IDX PT, R3, R5, 0x1, 0x1c1f ;  /* 0x003c1f0005037f89 */ /* 0x004ea800000e0000 */
[----:B------:R-:W3:Y:S01]  /*fbf0*/  SHFL.IDX PT, R2, R10, 0x1, 0x1c1f ;  /* 0x003c1f000a027f89 */ /* 0x000ee200000e0000 */
[----:B--2---:R-:W-:-:S05]  /*fc00*/  @P5 IADD3 R3, P0, R37, R3, RZ ;  /* 0x0000000325035210 */ /* 0x004fca0007f1e0ff */
[----:B---3--:R-:W-:-:S05]  /*fc10*/  @P5 IMAD.X R2, RZ, RZ, R2, P0 ;  /* 0x000000ffff025224 */ /* 0x008fca00000e0602 */
[----:B------:R-:W-:-:S04]  /*fc20*/  @P5 LOP3.LUT R3, R3, R2, RZ, 0x3c, !PT ;  /* 0x0000000203035212 */ /* 0x000fc800078e3cff */
[----:B------:R-:W-:-:S04]  /*fc30*/  @P5 LOP3.LUT R2, R3, R2, RZ, 0x3c, !PT ;  /* 0x0000000203025212 */ /* 0x000fc800078e3cff */
[----:B------:R-:W-:-:S05]  /*fc40*/  @P5 LOP3.LUT R3, R3, R2, RZ, 0x3c, !PT ;  /* 0x0000000203035212 */ /* 0x000fca00078e3cff */
[----:B------:R-:W-:Y:S04]  /*fc50*/  @P5 LDGSTS.E.BYPASS.LTC128B.128 [R0+0x24a00], desc[UR52][R2.64], !P6 ;  /* 0x24a0000002005fae */ /* 0x000fe8000f101d74 */
[----:B------:R-:W-:Y:S04]  /*fc60*/  @P5 LDGSTS.E.BYPASS.LTC128B.128 [R0+0x27200], desc[UR52][R2.64+0x40], !P2 ;  /* 0x2720004002005fae */ /* 0x000fe8000d101d74 */
[----:B------:R2:W-:Y:S04]  /*fc70*/  @P5 LDGSTS.E.BYPASS.LTC128B.128 [R0+0x29a00], desc[UR52][R2.64+0x80], !P1 ;  /* 0x29a0008002005fae */ /* 0x0005e8000c901d74 */
[----:B--2---:R-:W2:Y:S04]  /*fc80*/  SHFL.IDX PT, R3, R5, 0x2, 0x1c1f ;  /* 0x005c1f0005037f89 */ /* 0x004ea800000e0000 */
[----:B------:R-:W3:Y:S04]  /*fc90*/  SHFL.IDX PT, R2, R10, 0x2, 0x1c1f ;  /* 0x005c1f000a027f89 */ /* 0x000ee800000e0000 */
[----:B------:R-:W4:Y:S04]  /*fca0*/  SHFL.IDX PT, R5, R5, 0x3, 0x1c1f ;  /* 0x007c1f0005057f89 */ /* 0x000f2800000e0000 */
[----:B------:R-:W5:Y:S01]  /*fcb0*/  SHFL.IDX PT, R10, R10, 0x3, 0x1c1f ;  /* 0x007c1f000a0a7f89 */ /* 0x000f6200000e0000 */
[----:B--2---:R-:W-:-:S05]  /*fcc0*/  @P4 IADD3 R3, P0, R37, R3, RZ ;  /* 0x0000000325034210 */ /* 0x004fca0007f1e0ff */
[----:B---3--:R-:W-:Y:S01]  /*fcd0*/  @P4 IMAD.X R2, RZ, RZ, R2, P0 ;  /* 0x000000ffff024224 */ /* 0x008fe200000e0602 */
[----:B----4-:R-:W-:-:S04]  /*fce0*/  @P3 IADD3 R8, P0, R37, R5, RZ ;  /* 0x0000000525083210 */ /* 0x010fc80007f1e0ff */
[----:B------:R-:W-:Y:S01]  /*fcf0*/  @P4 LOP3.LUT R3, R3, R2, RZ, 0x3c, !PT ;  /* 0x0000000203034212 */ /* 0x000fe200078e3cff */
[----:B-----5:R-:W-:-:S03]  /*fd00*/  @P3 IMAD.X R9, RZ, RZ, R10, P0 ;  /* 0x000000ffff093224 */ /* 0x020fc600000e060a */
[----:B------:R-:W-:-:S04]  /*fd10*/  @P4 LOP3.LUT R2, R3, R2, RZ, 0x3c, !PT ;  /* 0x0000000203024212 */ /* 0x000fc800078e3cff */
[----:B------:R-:W-:-:S05]  /*fd20*/  @P4 LOP3.LUT R3, R3, R2, RZ, 0x3c, !PT ;  /* 0x0000000203034212 */ /* 0x000fca00078e3cff */
[----:B------:R-:W-:Y:S04]  /*fd30*/  @P4 LDGSTS.E.BYPASS.LTC128B.128 [R0+0x25200], desc[UR52][R2.64], !P6 ;  /* 0x2520000002004fae */ /* 0x000fe8000f101d74 */
[----:B------:R-:W-:Y:S04]  /*fd40*/  @P4 LDGSTS.E.BYPASS.LTC128B.128 [R0+0x27a00], desc[UR52][R2.64+0x40], !P2 ;  /* 0x27a0004002004fae */ /* 0x000fe8000d101d74 */
[----:B------:R2:W-:Y:S02]  /*fd50*/  @P4 LDGSTS.E.BYPASS.LTC128B.128 [R0+0x2a200], desc[UR52][R2.64+0x80], !P1 ;  /* 0x2a20008002004fae */ /* 0x0005e4000c901d74 */
[----:B--2---:R-:W-:-:S02]  /*fd60*/  @P3 IMAD.MOV.U32 R2, RZ, RZ, R8 ;  /* 0x000000ffff023224 */ /* 0x004fc400078e0008 */
[----:B------:R-:W-:-:S05]  /*fd70*/  @P3 IMAD.MOV.U32 R3, RZ, RZ, R9 ;  /* 0x000000ffff033224 */ /* 0x000fca00078e0009 */
[----:B------:R2:W-:Y:S04]  /*fd80*/  @P3 LDGSTS.E.BYPASS.LTC128B.128 [R0+0x25a00], desc[UR52][R2.64], !P6 ;  /* 0x25a0000002003fae */ /* 0x0005e8000f101d74 */
[----:B------:R2:W-:Y:S04]  /*fd90*/  @P3 LDGSTS.E.BYPASS.LTC128B.128 [R0+0x28200], desc[UR52][R2.64+0x40], !P2 ;  /* 0x2820004002003fae */ /* 0x0005e8000d101d74 */
[----:B------:R2:W-:Y:S02]  /*fda0*/  @P3 LDGSTS.E.BYPASS.LTC128B.128 [R0+0x2aa00], desc[UR52][R2.64+0x80], !P1 ;  /* 0x2aa0008002003fae */ /* 0x0005e4000c901d74 */
.L_x_3997:
[----:B------:R-:W-:Y:S01]  /*fdb0*/  LOP3.LUT P0, RZ, R36, 0x80, RZ, 0xc0, !PT ;  /* 0x0000008024ff7812 */ /* 0x000fe2000780c0ff */
[----:B------:R-:W-:-:S12]  /*fdc0*/  BSSY B0, `(.L_x_3900) ;  /* 0x0000010000007945 */ /* 0x000fd80003800000 */
[----:B------:R-:W-:Y:S05]  /*fdd0*/  @!P0 BRA `(.L_x_3901) ;  /* 0x0000000000388947 */ /* 0x000fea0003800000 */
[----:B------:R-:W3:Y:S01]  /*fde0*/  LDC R6, c[0x0][0x2f4] ;  /* 0x0000bd00ff067b82 */ /* 0x000ee20000000800 */
[C---:B------:R-:W-:Y:S02]  /*fdf0*/  LOP3.LUT R8, R37.reuse, 0x40, RZ, 0xfc, !PT ;  /* 0x0000004025087812 */ /* 0x040fe400078efcff */
[C---:B------:R-:W-:Y:S02]  /*fe00*/  LOP3.LUT R5, R37.reuse, 0x80, RZ, 0xfc, !PT ;  /* 0x0000008025057812 */ /* 0x040fe400078efcff */
[----:B--2---:R-:W-:-:S05]  /*fe10*/  IADD3 R2, P0, R37, R14, RZ ;  /* 0x0000000e25027210 */ /* 0x004fca0007f1e0ff */
[----:B------:R-:W-:Y:S01]  /*fe20*/  IMAD.X R3, RZ, RZ, R7, P0 ;  /* 0x000000ffff037224 */ /* 0x000fe200000e0607 */
[-C--:B---3--:R-:W-:Y:S02]  /*fe30*/  ISETP.GE.AND P3, PT, R37, R6.reuse, PT ;  /* 0x000000062500720c */ /* 0x088fe40003f66270 */
[-C--:B------:R-:W-:Y:S02]  /*fe40*/  ISETP.GE.AND P2, PT, R8, R6.reuse, PT ;  /* 0x000000060800720c */ /* 0x080fe40003f46270 */
[----:B------:R-:W-:-:S09]  /*fe50*/  ISETP.GE.AND P1, PT, R5, R6, PT ;  /* 0x000000060500720c */ /* 0x000fd20003f26270 */
[----:B------:R-:W-:Y:S01]  /*fe60*/  @!PT LDS RZ, [RZ] ;  /* 0x00000000fffff984 */ /* 0x000fe20000000800 */
[----:B------:R-:W-:Y:S01]  /*fe70*/  @!PT LDS RZ, [RZ] ;  /* 0x00000000fffff984 */ /* 0x000fe20000000800 */
[----:B------:R-:W-:Y:S01]  /*fe80*/  @!PT LDS RZ, [RZ] ;  /* 0x00000000fffff984 */ /* 0x000fe20000000800 */
[----:B------:R3:W-:Y:S04]  /*fe90*/  LDGSTS.E.BYPASS.LTC128B.128 [R0+0x26200], desc[UR52][R2.64], !P3 ;  /* 0x2620000002007fae */ /* 0x0007e8000d901d74 */
[----:B------:R3:W-:Y:S04]  /*fea0*/  LDGSTS.E.BYPASS.LTC128B.128 [R0+0x28a00], desc[UR52][R2.64+0x40], !P2 ;  /* 0x28a0004002007fae */ /* 0x0007e8000d101d74 */
[----:B------:R3:W-:Y:S02]  /*feb0*/  LDGSTS.E.BYPASS.LTC128B.128 [R0+0x2b200], desc[UR52][R2.64+0x80], !P1 ;  /* 0x2b20008002007fae */ /* 0x0007e4000c901d74 */
.L_x_3901:
[----:B------:R-:W-:Y:S05]  /*fec0*/  BSYNC B0 ;  /* 0x0000000000007941 */ /* 0x000fea0003800000 */
.L_x_3900:
[----:B------:R-:W-:Y:S01]  /*fed0*/  NOP ;  /* 0x0000000000007918 */ /* 0x000fe20000000000 */
[----:B------:R-:W-:-:S13]  /*fee0*/  PLOP3.LUT P0, PT, PT, PT, PT, 0x80, 0x0 ;  /* 0x000000000000781c */ /* 0x000fda0003f0f070 */
.L_x_3902:
[----:B------:R-:W-:Y:S02]  /*fef0*/  PLOP3.LUT P1, PT, P1, P0, PT, 0xa2, 0x0 ;  /* 0x000000000000781c */ /* 0x000fe40000f21472 */
[----:B------:R-:W-:-:S08]  /*ff00*/  @P0 R2UR P1, UR4, R4 ;  /* 0x00000000040402ca */ /* 0x000fd00000020000 */
[----:B------:R-:W-:-:S05]  /*ff10*/  @P0 PLOP3.LUT P0, PT, P1, PT, PT, 0x80, 0x0 ;  /* 0x000000000000081c */ /* 0x000fca0000f0f070 */
[----:B------:R-:W-:Y:S01]  /*ff20*/  @!P1 SYNCS.ARRIVE.TRANS64.RED.A0T1 RZ, [UR4+0x33430], RZ ;  /* 0x033430ffffff99a7 */ /* 0x000fe20008200404 */
[----:B------:R-:W-:Y:S07]  /*ff30*/  @!P1 ARRIVES.LDGSTSBAR.64.TRANSCNT [UR4+0x33430] ;  /* 0x03343000ff0099b0 */ /* 0x000fee0008000a84 */
[----:B------:R-:W-:Y:S05]  /*ff40*/  @P0 BRA.U.ANY `(.L_x_3902) ;  /* 0xfffffffd00e80947 */ /* 0x000fea000393ffff */
[----:B------:R-:W-:Y:S01]  /*ff50*/  NOP ;  /* 0x0000000000007918 */ /* 0x000fe20000000000 */
[----:B--23--:R-:W-:-:S05]  /*ff60*/  IMAD.U32 R0, RZ, RZ, UR46 ;  /* 0x0000002eff007e24 */ /* 0x00cfca000f8e00ff */
[----:B------:R-:W-:-:S13]  /*ff70*/  ISETP.NE.AND P2, PT, R0, 0x3, PT ;  /* 0x000000030000780c */ /* 0x000fda0003f45270 */
[----:B------:R-:W-:Y:S05]  /*ff80*/  @!P2 BRA `(.L_x_3903) ;  /* 0x000000000004a947 */ /* 0x000fea0003800000 */
[----:B------:R-:W-:Y:S01]  /*ff90*/  BPT.TRAP 0x1 ;  /* 0x000000040000795c */ /* 0x000fe20000300000 */
.L_x_3903:
[----:B------:R2:W-:Y:S02]  /*ffa0*/  SYNCS.ARRIVE.TRANS64.A1T0 RZ, [R4+URZ+0x33430], RZ ;  /* 0x033430ff04ff79a7 */ /* 0x0005e4000810003f */
[----:B------:R-:W-:Y:S05]  /*ffb0*/  WARPSYNC.ALL ;  /* 0x0000000000007948 */ /* 0x000fea0003800000 */
[C---:B------:R-:W-:Y:S01]  /*ffc0*/  R2UR UR5, R29.reuse ;  /* 0x000000001d0572ca */ /* 0x040fe200000e0000 */
        /* <DEDUP_REMOVED lines=15> */
[----:B------:R-:W-:Y:S01]  /*100c0*/  MOV R2, 0x0 ;  /* 0x0000000000027802 */ /* 0x000fe20000000f00 */
[----:B------:R-:W-:Y:S01]  /*100d0*/  ULDC.64 UR6, c[0x4][0x1b0] ;  /* 0x01006c0000067ab9 */ /* 0x000fe20000000a00 */
[----:B------:R-:W-:Y:S01]  /*100e0*/  ULDC.64 UR8, c[0x4][0x1b8] ;  /* 0x01006e0000087ab9 */ /* 0x000fe20000000a00 */
[----:B------:R-:W-:Y:S01]  /*100f0*/  ULDC.64 UR4, c[0x4][0xd0] ;  /* 0x0100340000047ab9 */ /* 0x000fe20000000a00 */
[----:B-12---:R-:W-:Y:S02]  /*10100*/  IMAD.U32 R4, RZ, RZ, UR6 ;  /* 0x00000006ff047e24 */ /* 0x006fe4000f8e00ff */
        /* <DEDUP_REMOVED lines=11> */
.L_x_3905:
[----:B------:R-:W-:Y:S05]  /*101c0*/  BSYNC B6 ;  /* 0x0000000000067941 */ /* 0x000fea0003800000 */
.L_x_3904:
[----:B------:R-:W3:Y:S01]  /*101d0*/  LDL R20, [R1] ;  /* 0x0000000001147983 */ /* 0x000ee20000100800 */
[----:B------:R-:W4:Y:S03]  /*101e0*/  LDC R5, c[0x0][0x448] ;  /* 0x00011200ff057b82 */ /* 0x000f260000000800 */
[----:B------:R0:W5:Y:S01]  /*101f0*/  LDL R8, [R1+0x10] ;  /* 0x0000100001087983 */ /* 0x0001620000100800 */
[----:B------:R-:W1:Y:S01]  /*10200*/  S2R R2, SR_TID.X ;  /* 0x0000000000027919 */ /* 0x000e620000002100 */
[C---:B------:R-:W-:Y:S01]  /*10210*/  R2UR UR7, R26.reuse ;  /* 0x000000001a0772ca */ /* 0x040fe200000e0000 */
[----:B------:R-:W-:Y:S01]  /*10220*/  ULDC.64 UR8, c[0x0][0x2d8] ;  /* 0x0000b60000087ab9 */ /* 0x000fe20000000a00 */
[----:B----4-:R-:W-:Y:S02]  /*10230*/  ISETP.NE.AND P0, PT, R5, 0x1, PT ;  /* 0x000000010500780c */ /* 0x010fe40003f05270 */
[----:B------:R-:W-:-:S11]  /*10240*/  R2UR UR10, R26 ;  /* 0x000000001a0a72ca */ /* 0x000fd600000e0000 */
[----:B------:R-:W4:Y:S01]  /*10250*/  @P0 LDC R3, c[0x0][0x44c] ;  /* 0x00011300ff030b82 */ /* 0x000f220000000800 */
[C---:B-1----:R-:W-:Y:S01]  /*10260*/  LOP3.LUT R21, R2.reuse, 0x7f, RZ, 0xc0, !PT ;  /* 0x0000007f02157812 */ /* 0x042fe200078ec0ff */
[----:B------:R-:W-:-:S06]  /*10270*/  IMAD.SHL.U32 R2, R2, 0x20, RZ ;  /* 0x0000002002027824 */ /* 0x000fcc00078e00ff */
[----:B--2---:R-:W1:Y:S01]  /*10280*/  @P0 LDC R4, c[0x0][0x450] ;  /* 0x00011400ff040b82 */ /* 0x004e620000000800 */
[----:B------:R-:W-:Y:S02]  /*10290*/  SHF.R.U32.HI R21, RZ, 0x2, R21 ;  /* 0x00000002ff157819 */ /* 0x000fe40000011615 */
[----:B------:R-:W-:Y:S02]  /*102a0*/  SHF.L.U32 R25, R25, 0x7, RZ ;  /* 0x0000000719197819 */ /* 0x000fe400000006ff */
[----:B------:R-:W-:Y:S01]  /*102b0*/  LOP3.LUT R2, R21, 0x60, R2, 0xf8, !PT ;  /* 0x0000006015027812 */ /* 0x000fe200078ef802 */
[----:B------:R-:W-:-:S03]  /*102c0*/  UMOV UR4, UR38 ;  /* 0x0000002600047c82 */ /* 0x000fc60008000000 */
[----:B------:R-:W-:Y:S01]  /*102d0*/  LOP3.LUT R0, R2, R25, RZ, 0xfc, !PT ;  /* 0x0000001902007212 */ /* 0x000fe200078efcff */
[----:B------:R-:W-:Y:S02]  /*102e0*/  UMOV UR5, UR45 ;  /* 0x0000002d00057c82 */ /* 0x000fe40008000000 */
[----:B------:R-:W-:Y:S02]  /*102f0*/  UIMAD.WIDE.U32 UR4, UR7, UR8, UR4 ;  /* 0x00000008070472a5 */ /* 0x000fe4000f8e0004 */
[----:B----4-:R-:W-:-:S04]  /*10300*/  @P0 IMAD.HI.U32 R3, R0, R3, RZ ;  /* 0x0000000300030227 */ /* 0x010fc800078e00ff */
[----:B------:R-:W-:Y:S01]  /*10310*/  IMAD.MOV.U32 R2, RZ, RZ, R0 ;  /* 0x000000ffff027224 */ /* 0x000fe200078e0000 */
[----:B-1----:R-:W-:-:S04]  /*10320*/  @P0 SHF.R.U32.HI R2, RZ, R4, R3 ;  /* 0x00000004ff020219 */ /* 0x002fc80000011603 */
[--C-:B------:R-:W-:Y:S01]  /*10330*/  SHF.R.S32.HI R3, RZ, 0x1f, R2.reuse ;  /* 0x0000001fff037819 */ /* 0x100fe20000011402 */
[----:B------:R-:W-:-:S04]  /*10340*/  IMAD.MOV R4, RZ, RZ, -R2 ;  /* 0x000000ffff047224 */ /* 0x000fc800078e0a02 */
[----:B------:R-:W-:-:S05]  /*10350*/  IMAD R0, R5, R4, R0 ;  /* 0x0000000405007224 */ /* 0x000fca00078e0200 */
[----:B------:R-:W-:Y:S02]  /*10360*/  SHF.R.S32.HI R4, RZ, 0x1f, R0 ;  /* 0x0000001fff047819 */ /* 0x000fe40000011400 */
[C---:B------:R-:W-:Y:S02]  /*10370*/  LOP3.LUT R10, R37.reuse, 0x40, RZ, 0xfc, !PT ;  /* 0x00000040250a7812 */ /* 0x040fe400078efcff */
[----:B------:R-:W-:Y:S02]  /*10380*/  LOP3.LUT R6, R37, 0x80, RZ, 0xfc, !PT ;  /* 0x0000008025067812 */ /* 0x000fe400078efcff */
[----:B---3--:R-:W-:Y:S02]  /*10390*/  R2UR UR6, R20 ;  /* 0x00000000140672ca */ /* 0x008fe400000e0000 */
[----:B------:R-:W1:Y:S11]  /*103a0*/  S2R R20, SR_TID.X ;  /* 0x0000000000147919 */ /* 0x000e760000002100 */
[----:B------:R-:W-:-:S04]  /*103b0*/  UIMAD UR6, UR6, UR8, URZ ;  /* 0x00000008060672a4 */ /* 0x000fc8000f8e023f */
[----:B------:R-:W-:-:S03]  /*103c0*/  UIMAD UR6, UR10, UR9, UR6 ;  /* 0x000000090a0672a4 */ /* 0x000fc6000f8e0206 */
        /* <DEDUP_REMOVED lines=11> */
[----:B------:R-:W-:-:S03]  /*10480*/  ULDC.64 UR4, c[0x0][0x2c8] ;  /* 0x0000b20000047ab9 */ /* 0x000fc60000000a00 */
[----:B------:R-:W-:Y:S02]  /*10490*/  IMAD.IADD R3, R3, 0x1, R7 ;  /* 0x0000000103037824 */ /* 0x000fe400078e0207 */
[----:B------:R-:W-:Y:S02]  /*104a0*/  IMAD R7, R4, UR4, RZ ;  /* 0x0000000404077c24 */ /* 0x000fe4000f8e02ff */
[----:B------:R-:W-:-:S04]  /*104b0*/  IMAD.WIDE.U32 R2, R0, UR4, R2 ;  /* 0x0000000400027c25 */ /* 0x000fc8000f8e0002 */
[----:B------:R-:W-:Y:S01]  /*104c0*/  IMAD R7, R0, UR5, R7 ;  /* 0x0000000500077c24 */ /* 0x000fe2000f8e0207 */
[----:B------:R-:W-:Y:S02]  /*104d0*/  ULDC.64 UR4, c[0x0][0x280] ;  /* 0x0000a00000047ab9 */ /* 0x000fe40000000a00 */
[----:B------:R-:W-:Y:S01]  /*104e0*/  IADD3 R0, P0, R2, UR4, RZ ;  /* 0x0000000402007c10 */ /* 0x000fe2000ff1e0ff */
[----:B------:R-:W-:Y:S01]  /*104f0*/  ULDC UR4, c[0x0][0x2b8] ;  /* 0x0000ae0000047ab9 */ /* 0x000fe20000000800 */
[----:B-1----:R-:W-:Y:S02]  /*10500*/  LOP3.LUT R20, R20, 0x7f, RZ, 0xc0, !PT ;  /* 0x0000007f14147812 */ /* 0x002fe400078ec0ff */
[----:B------:R-:W-:Y:S01]  /*10510*/  IADD3.X R4, R3, UR5, R7, P0, !PT ;  /* 0x0000000503047c10 */ /* 0x000fe200087fe407 */
[----:B------:R-:W-:Y:S01]  /*10520*/  UMOV UR5, 0xffffffff ;  /* 0xffffffff00057882 */ /* 0x000fe20000000000 */
[----:B------:R-:W-:Y:S02]  /*10530*/  ISETP.GE.AND P3, PT, R37, UR4, PT ;  /* 0x0000000425007c0c */ /* 0x000fe4000bf66270 */
[----:B------:R-:W-:-:S02]  /*10540*/  ISETP.GE.AND P2, PT, R10, UR4, PT ;  /* 0x000000040a007c0c */ /* 0x000fc4000bf46270 */
[----:B------:R-:W-:Y:S02]  /*10550*/  ISETP.GE.AND P1, PT, R6, UR4, PT ;  /* 0x0000000406007c0c */ /* 0x000fe4000bf26270 */
[----:B------:R-:W-:Y:S01]  /*10560*/  SHF.R.U32.HI R10, RZ, 0x2, R20 ;  /* 0x00000002ff0a7819 */ /* 0x000fe20000011614 */
[----:B0-----:R-:W-:Y:S10]  /*10570*/  BRA.DIV UR5, `(.L_x_3906) ;  /* 0x0000005205287947 */ /* 0x001ff4000b800000 */
[----:B------:R-:W0:Y:S01]  /*10580*/  SHFL.IDX PT, R14, R0, RZ, 0x1c1f ;  /* 0x001c1fff000e7589 */ /* 0x000e2200000e0000 */
[----:B------:R-:W-:Y:S02]  /*10590*/  IMAD R35, R35, R5, RZ ;  /* 0x0000000523237224 */ /* 0x000fe400078e02ff */
[----:B------:R-:W-:Y:S01]  /*105a0*/  IMAD.IADD R25, R10, 0x1, R25 ;  /* 0x000000010a197824 */ /* 0x000fe200078e0219 */
        /* <DEDUP_REMOVED lines=30> */
[----:B------:R1:W-:Y:S04]  /*10790*/  @!P0 LDGSTS.E.BYPASS.LTC128B.128 [R8+0x21200], desc[UR52][R2.64+0x40], !P2 ;  /* 0x2120004002088fae */ /* 0x0003e8000d101d74 */
[----:B0-----:R1:W-:Y:S02]  /*107a0*/  @!P0 LDGSTS.E.BYPASS.LTC128B.128 [R8+0x23200], desc[UR52][R2.64+0x80], !P1 ;  /* 0x2320008002088fae */ /* 0x0013e4000c901d74 */
.L_x_4006:
[----:B-1----:R-:W-:Y:S01]  /*107b0*/  VIADD R0, R25, 0x60 ;  /* 0x0000006019007836 */ /* 0x002fe20000000000 */
[----:B------:R-:W-:Y:S04]  /*107c0*/  BSSY B0, `(.L_x_3907) ;  /* 0x000000b000007945 */ /* 0x000fe80003800000 */
[----:B------:R-:W-:-:S13]  /*107d0*/  ISETP.GE.AND P0, PT, R0, R35, PT ;  /* 0x000000230000720c */ /* 0x000fda0003f06270 */
[----:B------:R-:W-:Y:S05]  /*107e0*/  @P0 BRA `(.L_x_3908) ;  /* 0x0000000000200947 */ /* 0x000fea0003800000 */
[----:B--2---:R-:W-:-:S05]  /*107f0*/  IADD3 R2, P0, R37, R14, RZ ;  /* 0x0000000e25027210 */ /* 0x004fca0007f1e0ff */
[----:B------:R-:W-:-:S05]  /*10800*/  IMAD.X R3, RZ, RZ, R4, P0 ;  /* 0x000000ffff037224 */ /* 0x000fca00000e0604 */
[----:B------:R-:W-:Y:S01]  /*10810*/  @!PT LDS RZ, [RZ] ;  /* 0x00000000fffff984 */ /* 0x000fe20000000800 */
[----:B------:R-:W-:Y:S01]  /*10820*/  @!PT LDS RZ, [RZ] ;  /* 0x00000000fffff984 */ /* 0x000fe20000000800 */
[----:B------:R-:W-:Y:S01]  /*10830*/  @!PT LDS RZ, [RZ] ;  /* 0x00000000fffff984 */ /* 0x000fe20000000800 */
[----:B------:R0:W-:Y:S04]  /*10840*/  LDGSTS.E.BYPASS.LTC128B.128 [R8+0x1fa00], desc[UR52][R2.64], !P3 ;  /* 0x1fa0000002087fae */ /* 0x0001e8000d901d74 */
[----:B------:R0:W-:Y:S04]  /*10850*/  LDGSTS.E.BYPASS.LTC128B.128 [R8+0x21a00], desc[UR52][R2.64+0x40], !P2 ;  /* 0x21a0004002087fae */ /* 0x0001e8000d101d74 */
[----:B------:R0:W-:Y:S02]  /*10860*/  LDGSTS.E.BYPASS.LTC128B.128 [R8+0x23a00], desc[UR52][R2.64+0x80], !P1 ;  /* 0x23a0008002087fae */ /* 0x0001e4000c901d74 */
.L_x_3908:
[----:B------:R-:W-:Y:S05]  /*10870*/  BSYNC B0 ;  /* 0x0000000000007941 */ /* 0x000fea0003800000 */
.L_x_3907:
[----:B------:R-:W-:Y:S01]  /*10880*/  NOP ;  /* 0x0000000000007918 */ /* 0x000fe20000000000 */
[----:B------:R-:W-:-:S13]  /*10890*/  PLOP3.LUT P0, PT, PT, PT, PT, 0x80, 0x0 ;  /* 0x000000000000781c */ /* 0x000fda0003f0f070 */
.L_x_3909:
[----:B------:R-:W-:Y:S02]  /*108a0*/  PLOP3.LUT P1, PT, P1, P0, PT, 0xa2, 0x0 ;  /* 0x000000000000781c */ /* 0x000fe40000f21472 */
[----:B------:R-:W-:-:S08]  /*108b0*/  @P0 R2UR P1, UR4, R18 ;  /* 0x00000000120402ca */ /* 0x000fd00000020000 */
[----:B------:R-:W-:-:S05]  /*108c0*/  @P0 PLOP3.LUT P0, PT, P1, PT, PT, 0x80, 0x0 ;  /* 0x000000000000081c */ /* 0x000fca0000f0f070 */
[----:B------:R-:W-:Y:S01]  /*108d0*/  @!P1 SYNCS.ARRIVE.TRANS64.RED.A0T1 RZ, [UR4+0x33400], RZ ;  /* 0x033400ffffff99a7 */ /* 0x000fe20008200404 */
[----:B------:R-:W-:Y:S07]  /*108e0*/  @!P1 ARRIVES.LDGSTSBAR.64.TRANSCNT [UR4+0x33400] ;  /* 0x03340000ff0099b0 */ /* 0x000fee0008000a84 */
[----:B------:R-:W-:Y:S05]  /*108f0*/  @P0 BRA.U.ANY `(.L_x_3909) ;  /* 0xfffffffd00e80947 */ /* 0x000fea000393ffff */
[----:B0-----:R-:W3:Y:S02]  /*10900*/  LDL.LU R2, [R1+0x18] ;  /* 0x0000180001027983 */ /* 0x001ee40000300800 */
        /* <DEDUP_REMOVED lines=11> */
.L_x_4007:
[----:B------:R-:W-:Y:S05]  /*109c0*/  BSYNC B0 ;  /* 0x0000000000007941 */ /* 0x000fea0003800000 */
.L_x_3910:
[----:B------:R-:W-:-:S06]  /*109d0*/  UISETP.GE.AND UP0, UPT, UR41, 0xa1, UPT ;  /* 0x000000a12900788c */ /* 0x000fcc000bf06270 */
[----:B------:R-:W-:-:S13]  /*109e0*/  PLOP3.LUT P0, PT, PT, PT, UP0, 0x40, 0x0 ;  /* 0x000000000000781c */ /* 0x000fda0003f0e808 */
[----:B------:R-:W-:Y:S05]  /*109f0*/  @P0 BRA `(.L_x_3912) ;  /* 0x0000001c00680947 */ /* 0x000fea0003800000 */
[----:B------:R-:W-:Y:S01]  /*10a00*/  UIADD3 UR4, UR42, -0x2, URZ ;  /* 0xfffffffe2a047890 */ /* 0x000fe2000fffe03f */
[----:B------:R-:W-:Y:S02]  /*10a10*/  IMAD.MOV.U32 R21, RZ, RZ, R34 ;  /* 0x000000ffff157224 */ /* 0x000fe400078e0022 */
[----:B------:R-:W-:-:S03]  /*10a20*/  IMAD.MOV.U32 R20, RZ, RZ, R31 ;  /* 0x000000ffff147224 */ /* 0x000fc600078e001f */
[----:B------:R-:W-:-:S07]  /*10a30*/  IMAD.U32 R32, RZ, RZ, UR4 ;  /* 0x00000004ff207e24 */ /* 0x000fce000f8e00ff */
.L_x_3932:
[----:B---3--:R-:W3:Y:S01]  /*10a40*/  LDL R4, [R1+0x4] ;  /* 0x0000040001047983 */ /* 0x008ee20000100800 */
[----:B0-----:R-:W0:Y:S01]  /*10a50*/  LDC R3, c[0x0][0x430] ;  /* 0x00010c00ff037b82 */ /* 0x001e220000000800 */
[----:B-1----:R-:W1:Y:S01]  /*10a60*/  S2R R0, SR_TID.X ;  /* 0x0000000000007919 */ /* 0x002e620000002100 */
[----:B0-----:R-:W-:Y:S01]  /*10a70*/  ISETP.NE.AND P2, PT, R3, 0x1, PT ;  /* 0x000000010300780c */ /* 0x001fe20003f45270 */
[----:B------:R-:W0:Y:S01]  /*10a80*/  S2R R6, SR_TID.X ;  /* 0x0000000000067919 */ /* 0x000e220000002100 */
[----:B------:R-:W-:Y:S01]  /*10a90*/  IMAD.MOV.U32 R7, RZ, RZ, 0xa0 ;  /* 0x000000a0ff077424 */ /* 0x000fe200078e00ff */
[----:B-1----:R-:W-:-:S10]  /*10aa0*/  LOP3.LUT R2, R0, 0x7f, RZ, 0xc0, !PT ;  /* 0x0000007f00027812 */ /* 0x002fd400078ec0ff */
[----:B------:R-:W1:Y:S01]  /*10ab0*/  @P2 LDC R3, c[0x0][0x434] ;  /* 0x00010d00ff032b82 */ /* 0x000e620000000800 */
[----:B------:R-:W-:-:S07]  /*10ac0*/  SHF.L.U32 R0, R0, 0x5, RZ ;  /* 0x0000000500007819 */ /* 0x000fce00000006ff */
[----:B------:R-:W4:Y:S01]  /*10ad0*/  @P2 LDC R5, c[0x0][0x438] ;  /* 0x00010e00ff052b82 */ /* 0x000f220000000800 */
[----:B------:R-:W-:Y:S01]  /*10ae0*/  SHF.R.U32.HI R2, RZ, 0x2, R2 ;  /* 0x00000002ff027819 */ /* 0x000fe20000011602 */
[----:B------:R-:W-:-:S03]  /*10af0*/  IMAD R10, R32, R7, UR37 ;  /* 0x00000025200a7e24 */ /* 0x000fc6000f8e0207 */
[----:B------:R-:W-:-:S05]  /*10b00*/  LOP3.LUT R0, R2, 0x60, R0, 0xf8, !PT ;  /* 0x0000006002007812 */ /* 0x000fca00078ef800 */
[----:B------:R-:W-:-:S04]  /*10b10*/  IMAD.IADD R0, R0, 0x1, R10 ;  /* 0x0000000100007824 */ /* 0x000fc800078e020a */
[----:B-1----:R-:W-:Y:S01]  /*10b20*/  @P2 IMAD.HI.U32 R2, R0, R3, RZ ;  /* 0x0000000300022227 */ /* 0x002fe200078e00ff */
[----:B------:R-:W-:Y:S05]  /*10b30*/  YIELD ;  /* 0x0000000000007946 */ /* 0x000fea0003800000 */
[----:B------:R-:W-:Y:S01]  /*10b40*/  IMAD.MOV.U32 R9, RZ, RZ, R0 ;  /* 0x000000ffff097224 */ /* 0x000fe200078e0000 */
[----:B------:R-:W-:Y:S01]  /*10b50*/  ULDC.64 UR4, c[0x0][0x428] ;  /* 0x00010a0000047ab9 */ /* 0x000fe20000000a00 */
[----:B----4-:R-:W-:Y:S01]  /*10b60*/  @P2 SHF.R.U32.HI R9, RZ, R5, R2 ;  /* 0x00000005ff092219 */ /* 0x010fe20000011602 */
[----:B------:R-:W-:-:S03]  /*10b70*/  ULDC.64 UR6, c[0x0][0x418] ;  /* 0x0001060000067ab9 */ /* 0x000fc60000000a00 */
[--C-:B------:R-:W-:Y:S01]  /*10b80*/  SHF.R.S32.HI R3, RZ, 0x1f, R9.reuse ;  /* 0x0000001fff037819 */ /* 0x100fe20000011409 */
[----:B------:R-:W-:Y:S01]  /*10b90*/  IMAD.MOV.U32 R2, RZ, RZ, R9 ;  /* 0x000000ffff027224 */ /* 0x000fe200078e0009 */
[----:B0-----:R-:W-:-:S03]  /*10ba0*/  LOP3.LUT R6, R6, 0x7f, RZ, 0xc0, !PT ;  /* 0x0000007f06067812 */ /* 0x001fc600078ec0ff */
[----:B------:R-:W-:Y:S01]  /*10bb0*/  IMAD.WIDE.U32 R2, R33, UR4, R2 ;  /* 0x0000000421027c25 */ /* 0x000fe2000f8e0002 */
[----:B------:R-:W-:Y:S02]  /*10bc0*/  SHF.R.U32.HI R11, RZ, 0x2, R6 ;  /* 0x00000002ff0b7819 */ /* 0x000fe40000011606 */
[----:B------:R-:W-:Y:S01]  /*10bd0*/  LEA R6, P0, R2, UR6, 0x2 ;  /* 0x0000000602067c11 */ /* 0x000fe2000f8010ff */
[----:B---3--:R-:W-:-:S04]  /*10be0*/  IMAD R4, R4, UR4, RZ ;  /* 0x0000000404047c24 */ /* 0x008fc8000f8e02ff */
[----:B------:R-:W-:-:S04]  /*10bf0*/  IMAD R4, R33, UR5, R4 ;  /* 0x0000000521047c24 */ /* 0x000fc8000f8e0204 */
[----:B------:R-:W-:-:S05]  /*10c00*/  IMAD.IADD R3, R4, 0x1, R3 ;  /* 0x0000000104037824 */ /* 0x000fca00078e0203 */
[----:B------:R-:W-:Y:S01]  /*10c10*/  LEA.HI.X R7, R2, UR7, R3, 0x2, P0 ;  /* 0x0000000702077c11 */ /* 0x000fe200080f1403 */
[----:B------:R-:W0:Y:S01]  /*10c20*/  S2R R8, SR_TID.X ;  /* 0x0000000000087919 */ /* 0x000e220000002100 */
[----:B------:R-:W1:Y:S04]  /*10c30*/  @P2 LDC R3, c[0x0][0x434] ;  /* 0x00010d00ff032b82 */ /* 0x000e680000000800 */
[----:B------:R3:W4:Y:S04]  /*10c40*/  LDG.E R7, desc[UR52][R6.64] ;  /* 0x0000003406077981 */ /* 0x000728000c1e1900 */
[----:B------:R-:W2:Y:S01]  /*10c50*/  @P2 LDC R2, c[0x0][0x438] ;  /* 0x00010e00ff022b82 */ /* 0x000ea20000000800 */
[----:B0-----:R-:W-:-:S05]  /*10c60*/  IMAD.SHL.U32 R8, R8, 0x20, RZ ;  /* 0x0000002008087824 */ /* 0x001fca00078e00ff */
[----:B------:R-:W-:-:S04]  /*10c70*/  LOP3.LUT R8, R11, 0x60, R8, 0xf8, !PT ;  /* 0x000000600b087812 */ /* 0x000fc800078ef808 */
[----:B------:R-:W-:-:S04]  /*10c80*/  LOP3.LUT R8, R8, 0x80, RZ, 0xfc, !PT ;  /* 0x0000008008087812 */ /* 0x000fc800078efcff */
[C---:B------:R-:W-:Y:S01]  /*10c90*/  ISETP.GT.U32.AND P1, PT, R8.reuse, 0x9f, PT ;  /* 0x0000009f0800780c */ /* 0x040fe20003f24070 */
[----:B------:R-:W-:-:S04]  /*10ca0*/  IMAD.IADD R10, R8, 0x1, R10 ;  /* 0x00000001080a7824 */ /* 0x000fc800078e020a */
[----:B-1----:R-:W-:-:S04]  /*10cb0*/  @P2 IMAD.HI.U32 R3, R10, R3, RZ ;  /* 0x000000030a032227 */ /* 0x002fc800078e00ff */
[----:B------:R-:W-:Y:S01]  /*10cc0*/  IMAD.MOV.U32 R11, RZ, RZ, R10 ;  /* 0x000000ffff0b7224 */ /* 0x000fe200078e000a */
[----:B--2---:R-:W-:-:S04]  /*10cd0*/  @P2 SHF.R.U32.HI R11, RZ, R2, R3 ;  /* 0x00000002ff0b2219 */ /* 0x004fc80000011603 */
[--C-:B------:R-:W-:Y:S01]  /*10ce0*/  @!P1 SHF.R.S32.HI R3, RZ, 0x1f, R11.reuse ;  /* 0x0000001fff039819 */ /* 0x100fe2000001140b */
[----:B------:R-:W-:-:S04]  /*10cf0*/  @!P1 IMAD.MOV.U32 R2, RZ, RZ, R11 ;  /* 0x000000ffff029224 */ /* 0x000fc800078e000b */
[----:B------:R-:W-:Y:S01]  /*10d00*/  @!P1 IMAD.WIDE.U32 R2, R33, UR4, R2 ;  /* 0x0000000421029c25 */ /* 0x000fe2000f8e0002 */
[----:B------:R-:W-:-:S03]  /*10d10*/  ULDC UR4, c[0x0][0x430] ;  /* 0x00010c0000047ab9 */ /* 0x000fc60000000800 */
[----:B------:R-:W-:Y:S01]  /*10d20*/  @!P1 IMAD.IADD R3, R4, 0x1, R3 ;  /* 0x0000000104039824 */ /* 0x000fe200078e0203 */
[C---:B------:R-:W-:Y:S01]  /*10d30*/  @!P1 LEA R4, P0, R2.reuse, UR6, 0x2 ;  /* 0x0000000602049c11 */ /* 0x040fe2000f8010ff */
[----:B------:R-:W-:Y:S02]  /*10d40*/  IMAD.MOV.U32 R8, RZ, RZ, RZ ;  /* 0x000000ffff087224 */ /* 0x000fe400078e00ff */
[----:B------:R-:W-:Y:S01]  /*10d50*/  IMAD.U32 R12, RZ, RZ, UR46 ;  /* 0x0000002eff0c7e24 */ /* 0x000fe2000f8e00ff */
[----:B------:R-:W-:Y:S01]  /*10d60*/  @!P1 LEA.HI.X R5, R2, UR7, R3, 0x2, P0 ;  /* 0x0000000702059c11 */ /* 0x000fe200080f1403 */
[----:B------:R-:W-:-:S04]  /*10d70*/  VIADD R31, R20, 0x1 ;  /* 0x00000001141f7836 */ /* 0x000fc80000000000 */
[----:B------:R0:W5:Y:S01]  /*10d80*/  @!P1 LDG.E R8, desc[UR52][R4.64] ;  /* 0x0000003404089981 */ /* 0x000162000c1e1900 */
[----:B------:R-:W-:Y:S01]  /*10d90*/  ISETP.NE.AND P1, PT, R12, 0x3, PT ;  /* 0x000000030c00780c */ /* 0x000fe20003f25270 */
[----:B---3--:R-:W-:Y:S01]  /*10da0*/  IMAD.MOV R6, RZ, RZ, -R9 ;  /* 0x000000ffff067224 */ /* 0x008fe200078e0a09 */
[----:B------:R-:W-:-:S03]  /*10db0*/  ISETP.NE.AND P0, PT, R31, 0x2, PT ;  /* 0x000000021f00780c */ /* 0x000fc60003f05270 */
[----:B------:R-:W-:Y:S01]  /*10dc0*/  IMAD R6, R6, UR4, R0 ;  /* 0x0000000406067c24 */ /* 0x000fe2000f8e0200 */
[----:B------:R-:W-:Y:S01]  /*10dd0*/  SEL R34, RZ, 0x1, P0 ;  /* 0x00000001ff227807 */ /* 0x000fe20000000000 */
[----:B------:R-:W-:Y:S02]  /*10de0*/  IMAD.MOV.U32 R0, RZ, RZ, R32 ;  /* 0x000000ffff007224 */ /* 0x000fe400078e0020 */
[----:B0-----:R-:W-:Y:S01]  /*10df0*/  IMAD.MOV R5, RZ, RZ, -R11 ;  /* 0x000000ffff057224 */ /* 0x001fe200078e0a0b */
[----:B------:R-:W-:-:S03]  /*10e00*/  SEL R31, R31, RZ, P0 ;  /* 0x000000ff1f1f7207 */ /* 0x000fc60000000000 */
[----:B------:R-:W-:Y:S01]  /*10e10*/  IMAD R5, R5, UR4, R10 ;  /* 0x0000000405057c24 */ /* 0x000fe2000f8e020a */
[----:B------:R-:W-:Y:S01]  /*10e20*/  LOP3.LUT R34, R21, R34, RZ, 0x3c, !PT ;  /* 0x0000002215227212 */ /* 0x000fe200078e3cff */
[----:B------:R-:W-:Y:S01]  /*10e30*/  VIADD R32, R32, 0xffffffff ;  /* 0xffffffff20207836 */ /* 0x000fe20000000000 */
[----:B------:R-:W-:Y:S02]  /*10e40*/  ISETP.GT.AND P2, PT, R0, RZ, PT ;  /* 0x000000ff0000720c */ /* 0x000fe40003f44270 */
[----:B----4-:R-:W-:Y:S01]  /*10e50*/  SHF.R.S32.HI R27, RZ, 0x1f, R7 ;  /* 0x0000001fff1b7819 */ /* 0x010fe20000011407 */
[----:B------:R-:W-:Y:S10]  /*10e60*/  @!P1 BRA `(.L_x_3913) ;  /* 0x0000000000049947 */ /* 0x000ff40003800000 */
[----:B------:R-:W-:Y:S01]  /*10e70*/  BPT.TRAP 0x1 ;  /* 0x000000040000795c */ /* 0x000fe20000300000 */
.L_x_3913:
[----:B------:R-:W-:Y:S01]  /*10e80*/  IMAD R4, R31, 0x8, R18 ;  /* 0x000000081f047824 */ /* 0x000fe200078e0212 */
[----:B------:R-:W-:Y:S01]  /*10e90*/  SHF.L.U32 R30, R34, 0x1f, RZ ;  /* 0x0000001f221e7819 */ /* 0x000fe200000006ff */
[----:B------:R-:W-:Y:S01]  /*10ea0*/  BSSY B0, `(.L_x_3914) ;  /* 0x0000004000007945 */ /* 0x000fe20003800000 */
[----:B------:R-:W-:Y:S02]  /*10eb0*/  SHF.R.S32.HI R29, RZ, 0x1f, R6 ;  /* 0x0000001fff1d7819 */ /* 0x000fe40000011406 */
[----:B------:R-:W0:Y:S02]  /*10ec0*/  SYNCS.PHASECHK.TRANS64.TRYWAIT P0, [R4+URZ+0x33480], R30 ;  /* 0x0334801e040075a7 */ /* 0x000e24000800017f */
[----:B0-----:R-:W-:Y:S05]  /*10ed0*/  @!P0 BRA `(.L_x_3915) ;  /* 0x0000004c00208947 */ /* 0x001fea0003800000 */
.L_x_4008:
[----:B------:R-:W-:Y:S05]  /*10ee0*/  BSYNC B0 ;  /* 0x0000000000007941 */ /* 0x000fea0003800000 */
.L_x_3914:
[----:B------:R-:W2:Y:S01]  /*10ef0*/  LDL R9, [R1] ;  /* 0x0000000001097983 */ /* 0x000ea20000100800 */
[----:B------:R-:W-:Y:S01]  /*10f00*/  ULDC.64 UR4, c[0x0][0x328] ;  /* 0x0000ca0000047ab9 */ /* 0x000fe20000000a00 */
[----:B------:R-:W-:Y:S02]  /*10f10*/  ULDC.64 UR6, c[0x0][0x338] ;  /* 0x0000ce0000067ab9 */ /* 0x000fe40000000a00 */
[----:B------:R-:W3:Y:S01]  /*10f20*/  LDL R14, [R1+0xc] ;  /* 0x00000c00010e7983 */ /* 0x000ee20000100800 */
[----:B------:R-:W-:Y:S01]  /*10f30*/  IMAD R0, R29, UR4, RZ ;  /* 0x000000041d007c24 */ /* 0x000fe2000f8e02ff */
[----:B------:R-:W-:Y:S01]  /*10f40*/  ULDC.64 UR8, c[0x0][0x330] ;  /* 0x0000cc0000087ab9 */ /* 0x000fe20000000a00 */
[C---:B------:R-:W-:Y:S01]  /*10f50*/  IMAD.WIDE.U32 R2, R6.reuse, UR4, RZ ;  /* 0x0000000406027c25 */ /* 0x040fe2000f8e00ff */
[----:B------:R-:W-:Y:S01]  /*10f60*/  SHF.R.S32.HI R28, RZ, 0x1f, R5 ;  /* 0x0000001fff1c7819 */ /* 0x000fe20000011405 */
[----:B------:R-:W-:Y:S01]  /*10f70*/  ULDC.64 UR10, c[0x0][0x318] ;  /* 0x0000c600000a7ab9 */ /* 0x000fe20000000a00 */
[----:B-----5:R-:W-:Y:S01]  /*10f80*/  SHF.R.S32.HI R25, RZ, 0x1f, R8 ;  /* 0x0000001fff197819 */ /* 0x020fe20000011408 */
[----:B------:R-:W-:Y:S01]  /*10f90*/  IMAD R0, R6, UR5, R0 ;  /* 0x0000000506007c24 */ /* 0x000fe2000f8e0200 */
[----:B------:R-:W1:Y:S01]  /*10fa0*/  LDC R11, c[0x0][0x2f4] ;  /* 0x0000bd00ff0b7b82 */ /* 0x000e620000000800 */
[----:B------:R-:W-:-:S02]  /*10fb0*/  LOP3.LUT R13, R37, 0x80, RZ, 0xfc, !PT ;  /* 0x00000080250d7812 */ /* 0x000fc400078efcff */
[----:B------:R-:W-:Y:S01]  /*10fc0*/  IMAD.IADD R3, R3, 0x1, R0 ;  /* 0x0000000103037824 */ /* 0x000fe200078e0200 */
[----:B------:R-:W-:Y:S01]  /*10fd0*/  LOP3.LUT R12, R37, 0x40, RZ, 0xfc, !PT ;  /* 0x00000040250c7812 */ /* 0x000fe200078efcff */
[----:B------:R-:W-:Y:S02]  /*10fe0*/  IMAD R0, R27, UR6, RZ ;  /* 0x000000061b007c24 */ /* 0x000fe4000f8e02ff */
[----:B------:R-:W-:-:S04]  /*10ff0*/  IMAD.WIDE.U32 R2, R7, UR6, R2 ;  /* 0x0000000607027c25 */ /* 0x000fc8000f8e0002 */
[----:B------:R-:W-:-:S04]  /*11000*/  IMAD R0, R7, UR7, R0 ;  /* 0x0000000707007c24 */ /* 0x000fc8000f8e0200 */
[----:B------:R-:W-:Y:S02]  /*11010*/  IMAD.IADD R3, R3, 0x1, R0 ;  /* 0x0000000103037824 */ /* 0x000fe400078e0200 */
[----:B------:R-:W-:Y:S02]  /*11020*/  IMAD R0, R28, UR4, RZ ;  /* 0x000000041c007c24 */ /* 0x000fe4000f8e02ff */
[----:B------:R-:W-:-:S04]  /*11030*/  IMAD.WIDE.U32 R2, R26, UR8, R2 ;  /* 0x000000081a027c25 */ /* 0x000fc8000f8e0002 */
[----:B------:R-:W-:Y:S01]  /*11040*/  IMAD R0, R5, UR5, R0 ;  /* 0x0000000505007c24 */ /* 0x000fe2000f8e0200 */
[-C--:B-1----:R-:W-:Y:S02]  /*11050*/  ISETP.GE.AND P1, PT, R13, R11.reuse, PT ;  /* 0x0000000b0d00720c */ /* 0x082fe40003f26270 */
[-C--:B------:R-:W-:Y:S02]  /*11060*/  ISETP.GE.AND P3, PT, R12, R11.reuse, PT ;  /* 0x0000000b0c00720c */ /* 0x080fe40003f66270 */
[----:B------:R-:W-:Y:S01]  /*11070*/  ISETP.GE.AND P4, PT, R37, R11, PT ;  /* 0x0000000b2500720c */ /* 0x000fe20003f86270 */
[----:B--2---:R-:W-:Y:S01]  /*11080*/  IMAD R22, R9, UR8, RZ ;  /* 0x0000000809167c24 */ /* 0x004fe2000f8e02ff */
[----:B------:R-:W-:-:S03]  /*11090*/  IADD3 R9, P0, R2, UR10, RZ ;  /* 0x0000000a02097c10 */ /* 0x000fc6000ff1e0ff */
[----:B------:R-:W-:Y:S02]  /*110a0*/  IMAD R22, R26, UR9, R22 ;  /* 0x000000091a167c24 */ /* 0x000fe4000f8e0216 */
[----:B---3--:R-:W-:-:S03]  /*110b0*/  IMAD R35, R31, 0x7800, R14 ;  /* 0x000078001f237824 */ /* 0x008fc600078e020e */
        /* <DEDUP_REMOVED lines=13> */
[----:B------:R-:W2:Y:S04]  /*11190*/  SHFL.IDX PT, R0, R10, RZ, 0x1c1f ;  /* 0x001c1fff0a007589 */ /* 0x000ea800000e0000 */
[----:B------:R-:W-:Y:S01]  /*111a0*/  SHFL.IDX PT, R22, R22, RZ, 0x1c1f ;  /* 0x001c1fff16167589 */ /* 0x000fe200000e0000 */
[----:B-1----:R-:W-:-:S04]  /*111b0*/  IADD3 R2, P0, R37, R2, RZ ;  /* 0x0000000225027210 */ /* 0x002fc80007f1e0ff */
[----:B--2---:R-:W-:Y:S01]  /*111c0*/  IADD3.X R3, RZ, R0, RZ, P0, !PT ;  /* 0x00000000ff037210 */ /* 0x004fe200007fe4ff */
[----:B------:R-:W-:Y:S02]  /*111d0*/  IMAD.IADD R0, R18, 0x1, R35 ;  /* 0x0000000112007824 */ /* 0x000fe400078e0223 */
        /* <DEDUP_REMOVED lines=25> */
.L_x_4020:
        /* <DEDUP_REMOVED lines=10> */
.L_x_3917:
        /* <DEDUP_REMOVED lines=11> */
.L_x_3918:
[----:B------:R2:W-:Y:S01]  /*114c0*/  SYNCS.ARRIVE.TRANS64.A1T0 RZ, [R4+URZ+0x33470], RZ ;  /* 0x033470ff04ff79a7 */ /* 0x0005e2000810003f */
[----:B------:R-:W-:Y:S05]  /*114d0*/  @!P3 BRA `(.L_x_3919) ;  /* 0x000000000004b947 */ /* 0x000fea0003800000 */
[----:B------:R-:W-:Y:S01]  /*114e0*/  BPT.TRAP 0x1 ;  /* 0x000000040000795c */ /* 0x000fe20000300000 */
.L_x_3919:
[----:B------:R-:W3:Y:S01]  /*114f0*/  SYNCS.PHASECHK.TRANS64.TRYWAIT P0, [R4+URZ+0x33440], R30 ;  /* 0x0334401e040075a7 */ /* 0x000ee2000800017f */
[----:B------:R-:W-:Y:S04]  /*11500*/  BSSY B0, `(.L_x_3920) ;  /* 0x0000002000007945 */ /* 0x000fe80003800000 */
[----:B---3--:R-:W-:Y:S05]  /*11510*/  @!P0 BRA `(.L_x_3921) ;  /* 0x0000004c00248947 */ /* 0x008fea0003800000 */
.L_x_4021:
[----:B------:R-:W-:Y:S05]  /*11520*/  BSYNC B0 ;  /* 0x0000000000007941 */ /* 0x000fea0003800000 */
.L_x_3920:
[----:B------:R-:W4:Y:S01]  /*11530*/  LDL R10, [R1] ;  /* 0x00000000010a7983 */ /* 0x000f220000100800 */
[----:B------:R-:W-:Y:S01]  /*11540*/  ULDC.64 UR4, c[0x0][0x310] ;  /* 0x0000c40000047ab9 */ /* 0x000fe20000000a00 */
[----:B------:R-:W-:Y:S01]  /*11550*/  ULDC.64 UR6, c[0x0][0x300] ;  /* 0x0000c00000067ab9 */ /* 0x000fe20000000a00 */
[----:B------:R-:W-:Y:S01]  /*11560*/  IMAD R9, R27, UR4, RZ ;  /* 0x000000041b097c24 */ /* 0x000fe2000f8e02ff */
[----:B------:R-:W-:Y:S01]  /*11570*/  LOP3.LUT R12, R37, 0x80, RZ, 0xfc, !PT ;  /* 0x00000080250c7812 */ /* 0x000fe200078efcff */
[----:B------:R-:W-:Y:S01]  /*11580*/  IMAD.WIDE.U32 R2, R7, UR4, RZ ;  /* 0x0000000407027c25 */ /* 0x000fe2000f8e00ff */
[----:B------:R-:W-:-:S03]  /*11590*/  LOP3.LUT R11, R37, 0x40, RZ, 0xfc, !PT ;  /* 0x00000040250b7812 */ /* 0x000fc600078efcff */
[----:B------:R-:W-:Y:S02]  /*115a0*/  IMAD R9, R7, UR5, R9 ;  /* 0x0000000507097c24 */ /* 0x000fe4000f8e0209 */
[----:B------:R-:W-:Y:S02]  /*115b0*/  IMAD R29, R29, UR6, RZ ;  /* 0x000000061d1d7c24 */ /* 0x000fe4000f8e02ff */
[----:B------:R-:W-:Y:S02]  /*115c0*/  IMAD.IADD R3, R3, 0x1, R9 ;  /* 0x0000000103037824 */ /* 0x000fe400078e0209 */
[----:B------:R-:W-:Y:S02]  /*115d0*/  IMAD R9, R25, UR4, RZ ;  /* 0x0000000419097c24 */ /* 0x000fe4000f8e02ff */
[----:B------:R-:W-:-:S04]  /*115e0*/  IMAD.WIDE.U32 R2, R6, UR6, R2 ;  /* 0x0000000606027c25 */ /* 0x000fc8000f8e0002 */
[----:B------:R-:W-:Y:S02]  /*115f0*/  IMAD R6, R6, UR7, R29 ;  /* 0x0000000706067c24 */ /* 0x000fe4000f8e021d */
[C---:B------:R-:W-:Y:S02]  /*11600*/  IMAD R9, R8.reuse, UR5, R9 ;  /* 0x0000000508097c24 */ /* 0x040fe4000f8e0209 */
[----:B------:R-:W-:Y:S02]  /*11610*/  IMAD.IADD R7, R3, 0x1, R6 ;  /* 0x0000000103077824 */ /* 0x000fe400078e0206 */
[----:B------:R-:W-:Y:S02]  /*11620*/  IMAD.MOV.U32 R6, RZ, RZ, R2 ;  /* 0x000000ffff067224 */ /* 0x000fe400078e0002 */
        /* <DEDUP_REMOVED lines=11> */
[----:B----4-:R-:W-:Y:S01]  /*116e0*/  IMAD R9, R10, UR4, RZ ;  /* 0x000000040a097c24 */ /* 0x010fe2000f8e02ff */
[----:B------:R-:W-:Y:S01]  /*116f0*/  UMOV UR4, 0xffffffff ;  /* 0xffffffff00047882 */ /* 0x000fe20000000000 */
[----:B------:R-:W4:Y:S02]  /*11700*/  LDC R10, c[0x0][0x2f4] ;  /* 0x0000bd00ff0a7b82 */ /* 0x000f240000000800 */
[----:B------:R-:W-:-:S05]  /*11710*/  IMAD R9, R26, UR5, R9 ;  /* 0x000000051a097c24 */ /* 0x000fca000f8e0209 */
[----:B------:R-:W-:Y:S02]  /*11720*/  IADD3.X R6, R9, UR7, R7, P0, !PT ;  /* 0x0000000709067c10 */ /* 0x000fe400087fe407 */
[----:B------:R-:W-:-:S04]  /*11730*/  IADD3 R7, P0, R2, UR6, RZ ;  /* 0x0000000602077c10 */ /* 0x000fc8000ff1e0ff */
[----:B------:R-:W-:Y:S02]  /*11740*/  IADD3.X R8, R9, UR7, R3, P0, !PT ;  /* 0x0000000709087c10 */ /* 0x000fe400087fe403 */
[-C--:B----4-:R-:W-:Y:S02]  /*11750*/  ISETP.GE.AND P1, PT, R12, R10.reuse, PT ;  /* 0x0000000a0c00720c */ /* 0x090fe40003f26270 */
[-C--:B------:R-:W-:Y:S02]  /*11760*/  ISETP.GE.AND P3, PT, R11, R10.reuse, PT ;  /* 0x0000000a0b00720c */ /* 0x080fe40003f66270 */
[----:B------:R-:W-:Y:S01]  /*11770*/  ISETP.GE.AND P4, PT, R37, R10, PT ;  /* 0x0000000a2500720c */ /* 0x000fe20003f86270 */
[----:B------:R-:W-:-:S12]  /*11780*/  BRA.DIV UR4, `(.L_x_3922) ;  /* 0x0000004a049c7947 */ /* 0x000fd8000b800000 */
[----:B------:R-:W4:Y:S04]  /*11790*/  SHFL.IDX PT, R2, R5, RZ, 0x1c1f ;  /* 0x001c1fff05027589 */ /* 0x000f2800000e0000 */
[----:B------:R-:W5:Y:S04]  /*117a0*/  SHFL.IDX PT, R3, R6, RZ, 0x1c1f ;  /* 0x001c1fff06037589 */ /* 0x000f6800000e0000 */
[----:B------:R-:W-:Y:S04]  /*117b0*/  SHFL.IDX PT, R9, R6, 0x2, 0x1c1f ;  /* 0x005c1f0006097f89 */ /* 0x000fe800000e0000 */
[----:B------:R-:W-:Y:S04]  /*117c0*/  SHFL.IDX PT, R8, R8, RZ, 0x1c1f ;  /* 0x001c1fff08087589 */ /* 0x000fe800000e0000 */
[----:B------:R-:W-:Y:S01]  /*117d0*/  SHFL.IDX PT, R14, R7, RZ, 0x1c1f ;  /* 0x001c1fff070e7589 */ /* 0x000fe200000e0000 */
[----:B----4-:R-:W-:-:S05]  /*117e0*/  IADD3 R2, P0, R37, R2, RZ ;  /* 0x0000000225027210 */ /* 0x010fca0007f1e0ff */
[----:B-----5:R-:W-:-:S05]  /*117f0*/  IMAD.X R3, RZ, RZ, R3, P0 ;  /* 0x000000ffff037224 */ /* 0x020fca00000e0603 */
[----:B------:R-:W-:Y:S04]  /*11800*/  LDGSTS.E.BYPASS.LTC128B.128 [R0+0x24200], desc[UR52][R2.64], !P4 ;  /* 0x2420000002007fae */ /* 0x000fe8000e101d74 */
[----:B------:R-:W-:Y:S04]  /*11810*/  LDGSTS.E.BYPASS.LTC128B.128 [R0+0x26a00], desc[UR52][R2.64+0x40], !P3 ;  /* 0x26a0004002007fae */ /* 0x000fe8000d901d74 */
[----:B------:R4:W-:Y:S04]  /*11820*/  LDGSTS.E.BYPASS.LTC128B.128 [R0+0x29200], desc[UR52][R2.64+0x80], !P1 ;  /* 0x2920008002007fae */ /* 0x0009e8000c901d74 */
[----:B----4-:R-:W4:Y:S04]  /*11830*/  SHFL.IDX PT, R2, R5, 0x1, 0x1c1f ;  /* 0x003c1f0005027f89 */ /* 0x010f2800000e0000 */
[----:B------:R-:W5:Y:S01]  /*11840*/  SHFL.IDX PT, R3, R6, 0x1, 0x1c1f ;  /* 0x003c1f0006037f89 */ /* 0x000f6200000e0000 */
[----:B----4-:R-:W-:-:S05]  /*11850*/  IADD3 R2, P0, R37, R2, RZ ;  /* 0x0000000225027210 */ /* 0x010fca0007f1e0ff */
[----:B-----5:R-:W-:-:S05]  /*11860*/  IMAD.X R3, RZ, RZ, R3, P0 ;  /* 0x000000ffff037224 */ /* 0x020fca00000e0603 */
[----:B------:R-:W-:Y:S04]  /*11870*/  LDGSTS.E.BYPASS.LTC128B.128 [R0+0x24a00], desc[UR52][R2.64], !P4 ;  /* 0x24a0000002007fae */ /* 0x000fe8000e101d74 */
[----:B------:R-:W-:Y:S04]  /*11880*/  LDGSTS.E.BYPASS.LTC128B.128 [R0+0x27200], desc[UR52][R2.64+0x40], !P3 ;  /* 0x2720004002007fae */ /* 0x000fe8000d901d74 */
[----:B------:R4:W-:Y:S04]  /*11890*/  LDGSTS.E.BYPASS.LTC128B.128 [R0+0x29a00], desc[UR52][R2.64+0x80], !P1 ;  /* 0x29a0008002007fae */ /* 0x0009e8000c901d74 */
[----:B----4-:R-:W4:Y:S02]  /*118a0*/  SHFL.IDX PT, R2, R5, 0x2, 0x1c1f ;  /* 0x005c1f0005027f89 */ /* 0x010f2400000e0000 */
[----:B----4-:R-:W-:-:S05]  /*118b0*/  IADD3 R2, P0, R37, R2, RZ ;  /* 0x0000000225027210 */ /* 0x010fca0007f1e0ff */
[----:B------:R-:W-:Y:S02]  /*118c0*/  IMAD.X R3, RZ, RZ, R9, P0 ;  /* 0x000000ffff037224 */ /* 0x000fe400000e0609 */
[----:B------:R-:W-:Y:S04]  /*118d0*/  SHFL.IDX PT, R9, R6, 0x3, 0x1c1f ;  /* 0x007c1f0006097f89 */ /* 0x000fe800000e0000 */
[----:B------:R-:W-:Y:S04]  /*118e0*/  LDGSTS.E.BYPASS.LTC128B.128 [R0+0x25200], desc[UR52][R2.64], !P4 ;  /* 0x2520000002007fae */ /* 0x000fe8000e101d74 */
[----:B------:R-:W-:Y:S04]  /*118f0*/  LDGSTS.E.BYPASS.LTC128B.128 [R0+0x27a00], desc[UR52][R2.64+0x40], !P3 ;  /* 0x27a0004002007fae */ /* 0x000fe8000d901d74 */
[----:B------:R4:W-:Y:S04]  /*11900*/  LDGSTS.E.BYPASS.LTC128B.128 [R0+0x2a200], desc[UR52][R2.64+0x80], !P1 ;  /* 0x2a20008002007fae */ /* 0x0009e8000c901d74 */
[----:B----4-:R-:W4:Y:S02]  /*11910*/  SHFL.IDX PT, R2, R5, 0x3, 0x1c1f ;  /* 0x007c1f0005027f89 */ /* 0x010f2400000e0000 */
[----:B----4-:R-:W-:-:S05]  /*11920*/  IADD3 R2, P0, R37, R2, RZ ;  /* 0x0000000225027210 */ /* 0x010fca0007f1e0ff */
[----:B------:R-:W-:-:S05]  /*11930*/  IMAD.X R3, RZ, RZ, R9, P0 ;  /* 0x000000ffff037224 */ /* 0x000fca00000e0609 */
[----:B------:R4:W-:Y:S04]  /*11940*/  LDGSTS.E.BYPASS.LTC128B.128 [R0+0x25a00], desc[UR52][R2.64], !P4 ;  /* 0x25a0000002007fae */ /* 0x0009e8000e101d74 */
[----:B------:R4:W-:Y:S04]  /*11950*/  LDGSTS.E.BYPASS.LTC128B.128 [R0+0x28200], desc[UR52][R2.64+0x40], !P3 ;  /* 0x2820004002007fae */ /* 0x0009e8000d901d74 */
[----:B------:R4:W-:Y:S02]  /*11960*/  LDGSTS.E.BYPASS.LTC128B.128 [R0+0x2aa00], desc[UR52][R2.64+0x80], !P1 ;  /* 0x2aa0008002007fae */ /* 0x0009e4000c901d74 */
.L_x_4033:
[----:B----4-:R-:W-:-:S05]  /*11970*/  IADD3 R2, P0, R37, R14, RZ ;  /* 0x0000000e25027210 */ /* 0x010fca0007f1e0ff */
        /* <DEDUP_REMOVED lines=9> */
.L_x_3923:
[----:B------:R-:W-:Y:S02]  /*11a10*/  PLOP3.LUT P1, PT, P1, P0, PT, 0xa2, 0x0 ;  /* 0x000000000000781c */ /* 0x000fe40000f21472 */
[----:B------:R-:W-:-:S08]  /*11a20*/  @P0 R2UR P1, UR4, R4 ;  /* 0x00000000040402ca */ /* 0x000fd00000020000 */
[----:B------:R-:W-:-:S05]  /*11a30*/  @P0 PLOP3.LUT P0, PT, P1, PT, PT, 0x80, 0x0 ;  /* 0x000000000000081c */ /* 0x000fca0000f0f070 */
[----:B------:R-:W-:Y:S01]  /*11a40*/  @!P1 SYNCS.ARRIVE.TRANS64.RED.A0T1 RZ, [UR4+0x33430], RZ ;  /* 0x033430ffffff99a7 */ /* 0x000fe20008200404 */
[----:B------:R-:W-:Y:S07]  /*11a50*/  @!P1 ARRIVES.LDGSTSBAR.64.TRANSCNT [UR4+0x33430] ;  /* 0x03343000ff0099b0 */ /* 0x000fee0008000a84 */
[----:B------:R-:W-:Y:S05]  /*11a60*/  @P0 BRA.U.ANY `(.L_x_3923) ;  /* 0xfffffffd00e80947 */ /* 0x000fea000393ffff */
[----:B------:R-:W-:Y:S01]  /*11a70*/  NOP ;  /* 0x0000000000007918 */ /* 0x000fe20000000000 */
[----:B----4-:R-:W-:-:S05]  /*11a80*/  IMAD.U32 R0, RZ, RZ, UR46 ;  /* 0x0000002eff007e24 */ /* 0x010fca000f8e00ff */
[----:B------:R-:W-:-:S13]  /*11a90*/  ISETP.NE.AND P3, PT, R0, 0x3, PT ;  /* 0x000000030000780c */ /* 0x000fda0003f65270 */
[----:B------:R-:W-:Y:S05]  /*11aa0*/  @!P3 BRA `(.L_x_3924) ;  /* 0x000000000004b947 */ /* 0x000fea0003800000 */
[----:B------:R-:W-:Y:S01]  /*11ab0*/  BPT.TRAP 0x1 ;  /* 0x000000040000795c */ /* 0x000fe20000300000 */
.L_x_3924:
[----:B------:R-:W-:Y:S01]  /*11ac0*/  IMAD.U32 R0, RZ, RZ, UR47 ;  /* 0x0000002fff007e24 */ /* 0x000fe2000f8e00ff */
[----:B------:R4:W-:Y:S04]  /*11ad0*/  SYNCS.ARRIVE.TRANS64.A1T0 RZ, [R4+URZ+0x33430], RZ ;  /* 0x033430ff04ff79a7 */ /* 0x0009e8000810003f */
[----:B------:R-:W-:-:S13]  /*11ae0*/  ISETP.NE.AND P0, PT, R0, 0x3, PT ;  /* 0x000000030000780c */ /* 0x000fda0003f05270 */
[----:B----4-:R-:W-:Y:S05]  /*11af0*/  @!P0 BRA `(.L_x_3925) ;  /* 0x0000000000048947 */ /* 0x010fea0003800000 */
[----:B------:R-:W-:Y:S01]  /*11b00*/  BPT.TRAP 0x1 ;  /* 0x000000040000795c */ /* 0x000fe20000300000 */
.L_x_3925:
[----:B------:R-:W-:Y:S01]  /*11b10*/  LOP3.LUT R3, R21, 0x1, RZ, 0x3c, !PT ;  /* 0x0000000115037812 */ /* 0x000fe200078e3cff */
[----:B------:R-:W-:Y:S01]  /*11b20*/  IMAD R2, R20, 0x8, R18 ;  /* 0x0000000814027824 */ /* 0x000fe200078e0212 */
[----:B------:R-:W-:Y:S02]  /*11b30*/  BSSY B0, `(.L_x_3926) ;  /* 0x0000004000007945 */ /* 0x000fe40003800000 */
[----:B------:R-:W-:-:S04]  /*11b40*/  SHF.L.U32 R3, R3, 0x1f, RZ ;  /* 0x0000001f03037819 */ /* 0x000fc800000006ff */
[----:B------:R-:W4:Y:S02]  /*11b50*/  SYNCS.PHASECHK.TRANS64.TRYWAIT P1, [R2+URZ+0x33470], R3 ;  /* 0x03347003020075a7 */ /* 0x000f24000802017f */
[----:B----4-:R-:W-:Y:S05]  /*11b60*/  @!P1 BRA `(.L_x_3927) ;  /* 0x0000004c001c9947 */ /* 0x010fea0003800000 */
.L_x_4034:
[----:B------:R-:W-:Y:S05]  /*11b70*/  BSYNC B0 ;  /* 0x0000000000007941 */ /* 0x000fea0003800000 */
.L_x_3926:
[----:B------:R-:W-:-:S05]  /*11b80*/  IMAD.U32 R0, RZ, RZ, UR46 ;  /* 0x0000002eff007e24 */ /* 0x000fca000f8e00ff */
[----:B------:R-:W-:-:S13]  /*11b90*/  ISETP.NE.AND P1, PT, R0, 0x3, PT ;  /* 0x000000030000780c */ /* 0x000fda0003f25270 */
[----:B------:R-:W-:Y:S05]  /*11ba0*/  @!P1 BRA `(.L_x_3928) ;  /* 0x0000000000049947 */ /* 0x000fea0003800000 */
[----:B------:R-:W-:Y:S01]  /*11bb0*/  BPT.TRAP 0x1 ;  /* 0x000000040000795c */ /* 0x000fe20000300000 */
.L_x_3928:
[----:B----4-:R-:W-:Y:S01]  /*11bc0*/  SHF.L.U32 R3, R21, 0x1f, RZ ;  /* 0x0000001f15037819 */ /* 0x010fe200000006ff */
[----:B------:R-:W-:-:S03]  /*11bd0*/  IMAD R0, R20, 0x7800, RZ ;  /* 0x0000780014007824 */ /* 0x000fc600078e02ff */
[----:B------:R-:W4:Y:S02]  /*11be0*/  SYNCS.PHASECHK.TRANS64.TRYWAIT P1, [R2+URZ+0x33460], R3 ;  /* 0x03346003020075a7 */ /* 0x000f24000802017f */
[----:B----4-:R-:W-:Y:S05]  /*11bf0*/  @!P1 BRA `(.L_x_3929) ;  /* 0x0000004c000c9947 */ /* 0x010fea0003800000 */
.L_x_4035:
[-C--:B----4-:R-:W-:Y:S01]  /*11c00*/  LOP3.LUT R3, R0, R16.reuse, RZ, 0xfc, !PT ;  /* 0x0000001000037212 */ /* 0x090fe200078efcff */
[----:B------:R-:W-:Y:S05]  /*11c10*/  WARPSYNC.ALL ;  /* 0x0000000000007948 */ /* 0x000fea0003800000 */
[----:B------:R-:W-:Y:S01]  /*11c20*/  IMAD.IADD R5, R18, 0x1, R3 ;  /* 0x0000000112057824 */ /* 0x000fe200078e0203 */
[C---:B------:R-:W-:Y:S01]  /*11c30*/  IADD3 R12, R0.reuse, 0x2800, RZ ;  /* 0x00002800000c7810 */ /* 0x040fe20007ffe0ff */
[C---:B------:R-:W-:Y:S02]  /*11c40*/  VIADD R13, R0.reuse, 0x800 ;  /* 0x00000800000d7836 */ /* 0x040fe40000000000 */
[----:B------:R-:W-:Y:S01]  /*11c50*/  VIADD R20, R0, 0x5000 ;  /* 0x0000500000147836 */ /* 0x000fe20000000000 */
[----:B------:R-:W-:Y:S01]  /*11c60*/  LOP3.LUT R3, R12, R16, RZ, 0xfc, !PT ;  /* 0x000000100c037212 */ /* 0x000fe200078efcff */
[----:B0-23--:R-:W0:Y:S01]  /*11c70*/  LDSM.16.MT88.4 R4, [R5+0xf200] ;  /* 0x00f200000504783b */ /* 0x00de220000004200 */
[----:B------:R-:W-:Y:S01]  /*11c80*/  VIADD R21, R0, 0x3000 ;  /* 0x0000300000157836 */ /* 0x000fe20000000000 */
[----:B------:R-:W-:Y:S01]  /*11c90*/  LOP3.LUT R12, R12, R17, RZ, 0xfc, !PT ;  /* 0x000000110c0c7212 */ /* 0x000fe200078efcff */
[----:B------:R-:W-:-:S02]  /*11ca0*/  VIADD R15, R0, 0x2000 ;  /* 0x00002000000f7836 */ /* 0x000fc40000000000 */
[----:B------:R-:W-:Y:S02]  /*11cb0*/  IMAD.U32 R22, RZ, RZ, UR46 ;  /* 0x0000002eff167e24 */ /* 0x000fe4000f8e00ff */
[----:B------:R-:W-:-:S03]  /*11cc0*/  IMAD.IADD R12, R19, 0x1, R12 ;  /* 0x00000001130c7824 */ /* 0x000fc600078e020c */
[----:B------:R-:W-:Y:S02]  /*11cd0*/  ISETP.NE.AND P1, PT, R22, 0x3, PT ;  /* 0x000000031600780c */ /* 0x000fe40003f25270 */
[C-C-:B0-----:R-:W-:Y:S02]  /*11ce0*/  PRMT R8, R4.reuse, 0x6420, R5.reuse ;  /* 0x0000642004087816 */ /* 0x141fe40000000005 */
[----:B------:R-:W-:Y:S02]  /*11cf0*/  PRMT R9, R4, 0x7531, R5 ;  /* 0x0000753104097816 */ /* 0x000fe40000000005 */
[----:B------:R-:W-:Y:S02]  /*11d00*/  LOP3.LUT R4, R0, R17, RZ, 0xfc, !PT ;  /* 0x0000001100047212 */ /* 0x000fe400078efcff */
[C-C-:B------:R-:W-:Y:S02]  /*11d10*/  PRMT R10, R6.reuse, 0x6420, R7.reuse ;  /* 0x00006420060a7816 */ /* 0x140fe40000000007 */
[----:B------:R-:W-:Y:S01]  /*11d20*/  PRMT R11, R6, 0x7531, R7 ;  /* 0x00007531060b7816 */ /* 0x000fe20000000007 */
[----:B------:R-:W-:-:S02]  /*11d30*/  IMAD.IADD R14, R19, 0x1, R4 ;  /* 0x00000001130e7824 */ /* 0x000fc400078e0204 */
[----:B------:R-:W-:Y:S01]  /*11d40*/  IMAD.IADD R4, R18, 0x1, R3 ;  /* 0x0000000112047824 */ /* 0x000fe200078e0203 */
[C---:B------:R-:W-:Y:S02]  /*11d50*/  LOP3.LUT R3, R13.reuse, R17, RZ, 0xfc, !PT ;  /* 0x000000110d037212 */ /* 0x040fe400078efcff */
[----:B------:R0:W-:Y:S01]  /*11d60*/  STSM.16.M88.4 [R14], R8 ;  /* 0x000000080e007844 */ /* 0x0001e20000000200 */
[----:B------:R-:W-:Y:S02]  /*11d70*/  LOP3.LUT R13, R13, R16, RZ, 0xfc, !PT ;  /* 0x000000100d0d7212 */ /* 0x000fe400078efcff */
[----:B------:R-:W-:Y:S01]  /*11d80*/  IMAD.IADD R3, R19, 0x1, R3 ;  /* 0x0000000113037824 */ /* 0x000fe200078e0203 */
[----:B------:R-:W2:Y:S01]  /*11d90*/  LDSM.16.MT88.4 R4, [R4+0xf200] ;  /* 0x00f200000404783b */ /* 0x000ea20000004200 */
[----:B0-----:R-:W-:Y:S01]  /*11da0*/  VIADD R14, R0, 0x5800 ;  /* 0x00005800000e7836 */ /* 0x001fe20000000000 */
[C-C-:B--2---:R-:W-:Y:S02]  /*11db0*/  PRMT R8, R4.reuse, 0x6420, R5.reuse ;  /* 0x0000642004087816 */ /* 0x144fe40000000005 */
[----:B------:R-:W-:-:S02]  /*11dc0*/  PRMT R9, R4, 0x7531, R5 ;  /* 0x0000753104097816 */ /* 0x000fc40000000005 */
[----:B------:R-:W-:Y:S02]  /*11dd0*/  LOP3.LUT R5, R20, R16, RZ, 0xfc, !PT ;  /* 0x0000001014057212 */ /* 0x000fe400078efcff */
[C-C-:B------:R-:W-:Y:S02]  /*11de0*/  PRMT R10, R6.reuse, 0x6420, R7.reuse ;  /* 0x00006420060a7816 */ /* 0x140fe40000000007 */
[----:B------:R-:W-:Y:S01]  /*11df0*/  PRMT R11, R6, 0x7531, R7 ;  /* 0x00007531060b7816 */ /* 0x000fe20000000007 */
[----:B------:R-:W-:Y:S01]  /*11e00*/  IMAD.IADD R5, R18, 0x1, R5 ;  /* 0x0000000112057824 */ /* 0x000fe200078e0205 */
[----:B------:R-:W-:-:S03]  /*11e10*/  LOP3.LUT R20, R20, R17, RZ, 0xfc, !PT ;  /* 0x0000001114147212 */ /* 0x000fc600078efcff */
[----:B------:R0:W-:Y:S02]  /*11e20*/  STSM.16.M88.4 [R3], R8 ;  /* 0x0000000803007844 */ /* 0x0001e40000000200 */
[----:B------:R-:W-:Y:S02]  /*11e30*/  IMAD.IADD R20, R19, 0x1, R20 ;  /* 0x0000000113147824 */ /* 0x000fe400078e0214 */
[----:B------:R-:W2:Y:S01]  /*11e40*/  LDSM.16.MT88.4 R4, [R5+0xf200] ;  /* 0x00f200000504783b */ /* 0x000ea20000004200 */
[----:B0-----:R-:W-:Y:S01]  /*11e50*/  VIADD R3, R0, 0x1000 ;  /* 0x0000100000037836 */ /* 0x001fe20000000000 */
[C-C-:B--2---:R-:W-:Y:S02]  /*11e60*/  PRMT R8, R4.reuse, 0x6420, R5.reuse ;  /* 0x0000642004087816 */ /* 0x144fe40000000005 */
[----:B------:R-:W-:Y:S02]  /*11e70*/  PRMT R9, R4, 0x7531, R5 ;  /* 0x0000753104097816 */ /* 0x000fe40000000005 */
[----:B------:R-:W-:-:S02]  /*11e80*/  LOP3.LUT R4, R3, R17, RZ, 0xfc, !PT ;  /* 0x0000001103047212 */ /* 0x000fc400078efcff */
[C-C-:B------:R-:W-:Y:S02]  /*11e90*/  PRMT R10, R6.reuse, 0x6420, R7.reuse ;  /* 0x00006420060a7816 */ /* 0x140fe40000000007 */
[----:B------:R-:W-:Y:S01]  /*11ea0*/  PRMT R11, R6, 0x7531, R7 ;  /* 0x00007531060b7816 */ /* 0x000fe20000000007 */
[----:B------:R-:W-:Y:S01]  /*11eb0*/  IMAD.IADD R4, R19, 0x1, R4 ;  /* 0x0000000113047824 */ /* 0x000fe200078e0204 */
[----:B------:R-:W-:Y:S01]  /*11ec0*/  LOP3.LUT R3, R3, R16, RZ, 0xfc, !PT ;  /* 0x0000001003037212 */ /* 0x000fe200078efcff */
[----:B------:R-:W-:Y:S02]  /*11ed0*/  IMAD.IADD R6, R18, 0x1, R13 ;  /* 0x0000000112067824 */ /* 0x000fe400078e020d */
[----:B------:R-:W-:Y:S01]  /*11ee0*/  VIADD R13, R0, 0x1800 ;  /* 0x00001800000d7836 */ /* 0x000fe20000000000 */
[----:B------:R-:W-:Y:S04]  /*11ef0*/  STSM.16.M88.4 [R4], R8 ;  /* 0x0000000804007844 */ /* 0x000fe80000000200 */
[----:B------:R-:W0:Y:S02]  /*11f00*/  LDSM.16.MT88.4 R4, [R6+0xf200] ;  /* 0x00f200000604783b */ /* 0x000e240000004200 */
[----:B0-----:R-:W-:-:S02]  /*11f10*/  PRMT R8, R4, 0x6420, R5 ;  /* 0x0000642004087816 */ /* 0x001fc40000000005 */
[----:B------:R-:W-:Y:S02]  /*11f20*/  PRMT R9, R4, 0x7531, R5 ;  /* 0x0000753104097816 */ /* 0x000fe40000000005 */
[-C--:B------:R-:W-:Y:S02]  /*11f30*/  LOP3.LUT R4, R13, R17.reuse, RZ, 0xfc, !PT ;  /* 0x000000110d047212 */ /* 0x080fe400078efcff */
[----:B------:R-:W-:Y:S02]  /*11f40*/  LOP3.LUT R5, R21, R16, RZ, 0xfc, !PT ;  /* 0x0000001015057212 */ /* 0x000fe400078efcff */
[C-C-:B------:R-:W-:Y:S01]  /*11f50*/  PRMT R10, R6.reuse, 0x6420, R7.reuse ;  /* 0x00006420060a7816 */ /* 0x140fe20000000007 */
[----:B------:R-:W-:Y:S01]  /*11f60*/  IMAD.IADD R4, R19, 0x1, R4 ;  /* 0x0000000113047824 */ /* 0x000fe200078e0204 */
[----:B------:R-:W-:Y:S01]  /*11f70*/  PRMT R11, R6, 0x7531, R7 ;  /* 0x00007531060b7816 */ /* 0x000fe20000000007 */
[----:B------:R-:W-:Y:S01]  /*11f80*/  IMAD.IADD R5, R18, 0x1, R5 ;  /* 0x0000000112057824 */ /* 0x000fe200078e0205 */
[----:B------:R-:W-:-:S02]  /*11f90*/  LOP3.LUT R21, R21, R17, RZ, 0xfc, !PT ;  /* 0x0000001115157212 */ /* 0x000fc400078efcff */
[----:B------:R-:W-:Y:S01]  /*11fa0*/  LOP3.LUT R13, R13, R16, RZ, 0xfc, !PT ;  /* 0x000000100d0d7212 */ /* 0x000fe200078efcff */
[----:B------:R-:W-:Y:S02]  /*11fb0*/  STSM.16.M88.4 [R4], R8 ;  /* 0x0000000804007844 */ /* 0x000fe40000000200 */
[----:B------:R-:W-:Y:S02]  /*11fc0*/  IMAD.IADD R21, R19, 0x1, R21 ;  /* 0x0000000113157824 */ /* 0x000fe400078e0215 */
[----:B------:R-:W0:Y:S02]  /*11fd0*/  LDSM.16.MT88.4 R4, [R5+0xf200] ;  /* 0x00f200000504783b */ /* 0x000e240000004200 */
[C-C-:B0-----:R-:W-:Y:S02]  /*11fe0*/  PRMT R8, R4.reuse, 0x6420, R5.reuse ;  /* 0x0000642004087816 */ /* 0x141fe40000000005 */
[----:B------:R-:W-:Y:S02]  /*11ff0*/  PRMT R9, R4, 0x7531, R5 ;  /* 0x0000753104097816 */ /* 0x000fe40000000005 */
[----:B------:R-:W-:-:S02]  /*12000*/  LOP3.LUT R4, R15, R17, RZ, 0xfc, !PT ;  /* 0x000000110f047212 */ /* 0x000fc400078efcff */
[C-C-:B------:R-:W-:Y:S02]  /*12010*/  PRMT R10, R6.reuse, 0x6420, R7.reuse ;  /* 0x00006420060a7816 */ /* 0x140fe40000000007 */
[----:B------:R-:W-:Y:S01]  /*12020*/  PRMT R11, R6, 0x7531, R7 ;  /* 0x00007531060b7816 */ /* 0x000fe20000000007 */
[----:B------:R-:W-:Y:S01]  /*12030*/  IMAD.IADD R4, R19, 0x1, R4 ;  /* 0x0000000113047824 */ /* 0x000fe200078e0204 */
[----:B------:R-:W-:-:S04]  /*12040*/  LOP3.LUT R15, R15, R16, RZ, 0xfc, !PT ;  /* 0x000000100f0f7212 */ /* 0x000fc800078efcff */
[----:B------:R0:W-:Y:S01]  /*12050*/  STSM.16.M88.4 [R4], R8 ;  /* 0x0000000804007844 */ /* 0x0001e20000000200 */
[----:B------:R-:W-:Y:S01]  /*12060*/  IMAD.IADD R15, R18, 0x1, R15 ;  /* 0x00000001120f7824 */ /* 0x000fe200078e020f */
[C---:B0-----:R-:W-:Y:S02]  /*12070*/  LOP3.LUT R4, R14.reuse, R16, RZ, 0xfc, !PT ;  /* 0x000000100e047212 */ /* 0x041fe400078efcff */
[----:B------:R-:W-:-:S03]  /*12080*/  LOP3.LUT R14, R14, R17, RZ, 0xfc, !PT ;  /* 0x000000110e0e7212 */ /* 0x000fc600078efcff */
[----:B------:R-:W-:Y:S02]  /*12090*/  IMAD.IADD R4, R18, 0x1, R4 ;  /* 0x0000000112047824 */ /* 0x000fe400078e0204 */
[----:B------:R-:W-:-:S04]  /*120a0*/  IMAD.IADD R14, R19, 0x1, R14 ;  /* 0x00000001130e7824 */ /* 0x000fc800078e020e */
[----:B------:R-:W0:Y:S02]  /*120b0*/  LDSM.16.MT88.4 R4, [R4+0xf200] ;  /* 0x00f200000404783b */ /* 0x000e240000004200 */
[C-C-:B0-----:R-:W-:Y:S02]  /*120c0*/  PRMT R10, R6.reuse, 0x6420, R7.reuse ;  /* 0x00006420060a7816 */ /* 0x141fe40000000007 */
[----:B------:R-:W-:Y:S01]  /*120d0*/  PRMT R11, R6, 0x7531, R7 ;  /* 0x00007531060b7816 */ /* 0x000fe20000000007 */
[----:B------:R-:W-:Y:S01]  /*120e0*/  IMAD.IADD R6, R18, 0x1, R3 ;  /* 0x0000000112067824 */ /* 0x000fe200078e0203 */
[--C-:B------:R-:W-:Y:S01]  /*120f0*/  PRMT R8, R4, 0x6420, R5.reuse ;  /* 0x0000642004087816 */ /* 0x100fe20000000005 */
[----:B------:R-:W-:Y:S01]  /*12100*/  VIADD R3, R0, 0x3800 ;  /* 0x0000380000037836 */ /* 0x000fe20000000000 */
[----:B------:R-:W-:-:S05]  /*12110*/  PRMT R9, R4, 0x7531, R5 ;  /* 0x0000753104097816 */ /* 0x000fca0000000005 */
[----:B------:R0:W-:Y:S04]  /*12120*/  STSM.16.M88.4 [R12], R8 ;  /* 0x000000080c007844 */ /* 0x0001e80000000200 */
[----:B------:R-:W2:Y:S01]  /*12130*/  LDSM.16.MT88.4 R4, [R6+0xf200] ;  /* 0x00f200000604783b */ /* 0x000ea20000004200 */
[----:B0-----:R-:W-:Y:S02]  /*12140*/  IADD3 R12, R0, 0x6000, RZ ;  /* 0x00006000000c7810 */ /* 0x001fe40007ffe0ff */
[C-C-:B--2---:R-:W-:Y:S02]  /*12150*/  PRMT R8, R4.reuse, 0x6420, R5.reuse ;  /* 0x0000642004087816 */ /* 0x144fe40000000005 */
[----:B------:R-:W-:Y:S02]  /*12160*/  PRMT R9, R4, 0x7531, R5 ;  /* 0x0000753104097816 */ /* 0x000fe40000000005 */
[----:B------:R-:W-:-:S02]  /*12170*/  LOP3.LUT R5, R3, R16, RZ, 0xfc, !PT ;  /* 0x0000001003057212 */ /* 0x000fc400078efcff */
        /* <DEDUP_REMOVED lines=18> */
[C---:B0-----:R-:W-:Y:S02]  /*122a0*/  LOP3.LUT R3, R21.reuse, R17, RZ, 0xfc, !PT ;  /* 0x0000001115037212 */ /* 0x041fe400078efcff */
[----:B------:R-:W-:-:S03]  /*122b0*/  LOP3.LUT R21, R21, R16, RZ, 0xfc, !PT ;  /* 0x0000001015157212 */ /* 0x000fc600078efcff */
[----:B------:R-:W-:Y:S01]  /*122c0*/  IMAD.IADD R3, R19, 0x1, R3 ;  /* 0x0000000113037824 */ /* 0x000fe200078e0203 */
[C-C-:B--2---:R-:W-:Y:S02]  /*122d0*/  PRMT R10, R6.reuse, 0x6420, R7.reuse ;  /* 0x00006420060a7816 */ /* 0x144fe40000000007 */
[----:B------:R-:W-:Y:S01]  /*122e0*/  PRMT R11, R6, 0x7531, R7 ;  /* 0x00007531060b7816 */ /* 0x000fe20000000007 */
[----:B------:R-:W-:Y:S01]  /*122f0*/  IMAD.IADD R6, R18, 0x1, R13 ;  /* 0x0000000112067824 */ /* 0x000fe200078e020d */
[--C-:B------:R-:W-:Y:S01]  /*12300*/  PRMT R8, R4, 0x6420, R5.reuse ;  /* 0x0000642004087816 */ /* 0x100fe20000000005 */
[----:B------:R-:W-:Y:S01]  /*12310*/  VIADD R13, R0, 0x6800 ;  /* 0x00006800000d7836 */ /* 0x000fe20000000000 */
[----:B------:R-:W-:-:S05]  /*12320*/  PRMT R9, R4, 0x7531, R5 ;  /* 0x0000753104097816 */ /* 0x000fca0000000005 */
[----:B------:R0:W-:Y:S04]  /*12330*/  STSM.16.M88.4 [R3], R8 ;  /* 0x0000000803007844 */ /* 0x0001e80000000200 */
[----:B------:R-:W2:Y:S01]  /*12340*/  LDSM.16.MT88.4 R4, [R6+0xf200] ;  /* 0x00f200000604783b */ /* 0x000ea20000004200 */
[C---:B0-----:R-:W-:Y:S02]  /*12350*/  VIADD R3, R0.reuse, 0x4800 ;  /* 0x0000480000037836 */ /* 0x041fe40000000000 */
[----:B------:R-:W-:Y:S01]  /*12360*/  VIADD R0, R0, 0x7000 ;  /* 0x0000700000007836 */ /* 0x000fe20000000000 */
[C-C-:B--2---:R-:W-:Y:S02]  /*12370*/  PRMT R8, R4.reuse, 0x6420, R5.reuse ;  /* 0x0000642004087816 */ /* 0x144fe40000000005 */
[----:B------:R-:W-:-:S02]  /*12380*/  PRMT R9, R4, 0x7531, R5 ;  /* 0x0000753104097816 */ /* 0x000fc40000000005 */
[----:B------:R-:W-:Y:S02]  /*12390*/  LOP3.LUT R4, R3, R17, RZ, 0xfc, !PT ;  /* 0x0000001103047212 */ /* 0x000fe400078efcff */
[C-C-:B------:R-:W-:Y:S02]  /*123a0*/  PRMT R10, R6.reuse, 0x6420, R7.reuse ;  /* 0x00006420060a7816 */ /* 0x140fe40000000007 */
[----:B------:R-:W-:Y:S01]  /*123b0*/  PRMT R11, R6, 0x7531, R7 ;  /* 0x00007531060b7816 */ /* 0x000fe20000000007 */
[----:B------:R-:W-:Y:S01]  /*123c0*/  IMAD.IADD R4, R19, 0x1, R4 ;  /* 0x0000000113047824 */ /* 0x000fe200078e0204 */
[----:B------:R-:W-:Y:S01]  /*123d0*/  LOP3.LUT R3, R3, R16, RZ, 0xfc, !PT ;  /* 0x0000001003037212 */ /* 0x000fe200078efcff */
[----:B------:R-:W-:-:S03]  /*123e0*/  IMAD.IADD R7, R18, 0x1, R21 ;  /* 0x0000000112077824 */ /* 0x000fc600078e0215 */
[----:B------:R-:W-:Y:S04]  /*123f0*/  STSM.16.M88.4 [R4], R8 ;  /* 0x0000000804007844 */ /* 0x000fe80000000200 */
[----:B------:R-:W0:Y:S02]  /*12400*/  LDSM.16.MT88.4 R4, [R7+0xf200] ;  /* 0x00f200000704783b */ /* 0x000e240000004200 */
[C-C-:B0-----:R-:W-:Y:S02]  /*12410*/  PRMT R8, R4.reuse, 0x6420, R5.reuse ;  /* 0x0000642004087816 */ /* 0x141fe40000000005 */
[----:B------:R-:W-:Y:S02]  /*12420*/  PRMT R9, R4, 0x7531, R5 ;  /* 0x0000753104097816 */ /* 0x000fe40000000005 */
[----:B------:R-:W-:-:S02]  /*12430*/  LOP3.LUT R5, R13, R16, RZ, 0xfc, !PT ;  /* 0x000000100d057212 */ /* 0x000fc400078efcff */
[C-C-:B------:R-:W-:Y:S02]  /*12440*/  PRMT R10, R6.reuse, 0x6420, R7.reuse ;  /* 0x00006420060a7816 */ /* 0x140fe40000000007 */
[----:B------:R-:W-:Y:S01]  /*12450*/  PRMT R11, R6, 0x7531, R7 ;  /* 0x00007531060b7816 */ /* 0x000fe20000000007 */
[----:B------:R-:W-:Y:S01]  /*12460*/  IMAD.IADD R21, R18, 0x1, R5 ;  /* 0x0000000112157824 */ /* 0x000fe200078e0205 */
[----:B------:R-:W-:-:S03]  /*12470*/  LOP3.LUT R13, R13, R17, RZ, 0xfc, !PT ;  /* 0x000000110d0d7212 */ /* 0x000fc600078efcff */
[----:B------:R-:W-:Y:S02]  /*12480*/  STSM.16.M88.4 [R20], R8 ;  /* 0x0000000814007844 */ /* 0x000fe40000000200 */
[----:B------:R-:W-:Y:S02]  /*12490*/  IMAD.IADD R13, R19, 0x1, R13 ;  /* 0x00000001130d7824 */ /* 0x000fe400078e020d */
[----:B------:R-:W0:Y:S02]  /*124a0*/  LDSM.16.MT88.4 R4, [R21+0xf200] ;  /* 0x00f200001504783b */ /* 0x000e240000004200 */
[C-C-:B0-----:R-:W-:Y:S02]  /*124b0*/  PRMT R8, R4.reuse, 0x6420, R5.reuse ;  /* 0x0000642004087816 */ /* 0x141fe40000000005 */
[----:B------:R-:W-:Y:S02]  /*124c0*/  PRMT R9, R4, 0x7531, R5 ;  /* 0x0000753104097816 */ /* 0x000fe40000000005 */
[----:B------:R-:W-:-:S02]  /*124d0*/  PRMT R10, R6, 0x6420, R7 ;  /* 0x00006420060a7816 */ /* 0x000fc40000000007 */
[----:B------:R-:W-:-:S05]  /*124e0*/  PRMT R11, R6, 0x7531, R7 ;  /* 0x00007531060b7816 */ /* 0x000fca0000000007 */
[----:B------:R-:W-:Y:S04]  /*124f0*/  STSM.16.M88.4 [R14], R8 ;  /* 0x000000080e007844 */ /* 0x000fe80000000200 */
[----:B------:R-:W0:Y:S02]  /*12500*/  LDSM.16.MT88.4 R4, [R15+0xf200] ;  /* 0x00f200000f04783b */ /* 0x000e240000004200 */
[C-C-:B0-----:R-:W-:Y:S02]  /*12510*/  PRMT R8, R4.reuse, 0x6420, R5.reuse ;  /* 0x0000642004087816 */ /* 0x141fe40000000005 */
[----:B------:R-:W-:Y:S01]  /*12520*/  PRMT R9, R4, 0x7531, R5 ;  /* 0x0000753104097816 */ /* 0x000fe20000000005 */
[----:B------:R-:W-:Y:S01]  /*12530*/  IMAD.IADD R4, R18, 0x1, R3 ;  /* 0x0000000112047824 */ /* 0x000fe200078e0203 */
[----:B------:R-:W-:-:S02]  /*12540*/  PRMT R10, R6, 0x6420, R7 ;  /* 0x00006420060a7816 */ /* 0x000fc40000000007 */
[----:B------:R-:W-:Y:S02]  /*12550*/  PRMT R11, R6, 0x7531, R7 ;  /* 0x00007531060b7816 */ /* 0x000fe40000000007 */
[C---:B------:R-:W-:Y:S02]  /*12560*/  LOP3.LUT R3, R0.reuse, R16, RZ, 0xfc, !PT ;  /* 0x0000001000037212 */ /* 0x040fe400078efcff */
[----:B------:R-:W-:Y:S01]  /*12570*/  LOP3.LUT R0, R0, R17, RZ, 0xfc, !PT ;  /* 0x0000001100007212 */ /* 0x000fe200078efcff */
[----:B------:R-:W-:Y:S02]  /*12580*/  STSM.16.M88.4 [R12], R8 ;  /* 0x000000080c007844 */ /* 0x000fe40000000200 */
[----:B------:R-:W-:Y:S02]  /*12590*/  IMAD.IADD R3, R18, 0x1, R3 ;  /* 0x0000000112037824 */ /* 0x000fe400078e0203 */
[----:B------:R-:W0:Y:S01]  /*125a0*/  LDSM.16.MT88.4 R4, [R4+0xf200] ;  /* 0x00f200000404783b */ /* 0x000e220000004200 */
[----:B------:R-:W-:Y:S01]  /*125b0*/  IMAD.IADD R0, R19, 0x1, R0 ;  /* 0x0000000113007824 */ /* 0x000fe200078e0200 */
        /* <DEDUP_REMOVED lines=9> */
[----:B------:R-:W-:-:S05]  /*12650*/  PRMT R11, R6, 0x7531, R7 ;  /* 0x00007531060b7816 */ /* 0x000fca0000000007 */
[----:B------:R0:W-:Y:S01]  /*12660*/  STSM.16.M88.4 [R0], R8 ;  /* 0x0000000800007844 */ /* 0x0001e20000000200 */
[----:B------:R-:W-:Y:S01]  /*12670*/  @!PT LDS RZ, [RZ] ;  /* 0x00000000fffff984 */ /* 0x000fe20000000800 */
[----:B------:R-:W-:Y:S01]  /*12680*/  @!PT LDS RZ, [RZ] ;  /* 0x00000000fffff984 */ /* 0x000fe20000000800 */
[----:B------:R-:W-:Y:S01]  /*12690*/  @!PT LDS RZ, [RZ] ;  /* 0x00000000fffff984 */ /* 0x000fe20000000800 */
[----:B------:R-:W-:Y:S01]  /*126a0*/  @!PT LDS RZ, [RZ] ;  /* 0x00000000fffff984 */ /* 0x000fe20000000800 */
[----:B------:R2:W-:Y:S06]  /*126b0*/  MEMBAR.ALL.CTA ;  /* 0x0000000000007992 */ /* 0x0005ec0000008000 */
[----:B--2---:R-:W2:Y:S01]  /*126c0*/  FENCE.VIEW.ASYNC.S ;  /* 0x00000000000073c6 */ /* 0x004ea20000000000 */
[----:B------:R-:W-:Y:S05]  /*126d0*/  @!P1 BRA `(.L_x_3930) ;  /* 0x0000000000049947 */ /* 0x000fea0003800000 */
[----:B------:R-:W-:Y:S01]  /*126e0*/  BPT.TRAP 0x1 ;  /* 0x000000040000795c */ /* 0x000fe20000300000 */
.L_x_3930:
[----:B--2---:R2:W-:Y:S01]  /*126f0*/  SYNCS.ARRIVE.TRANS64.A1T0 RZ, [R2+URZ+0x33450], RZ ;  /* 0x033450ff02ff79a7 */ /* 0x0045e2000810003f */
[----:B------:R-:W-:Y:S06]  /*12700*/  BAR.SYNC.DEFER_BLOCKING 0x2, 0x80 ;  /* 0x0082000000007b1d */ /* 0x000fec0000010000 */
[----:B------:R-:W-:Y:S05]  /*12710*/  @!P0 BRA `(.L_x_3931) ;  /* 0x0000000000048947 */ /* 0x000fea0003800000 */
[----:B------:R-:W-:Y:S01]  /*12720*/  BPT.TRAP 0x1 ;  /* 0x000000040000795c */ /* 0x000fe20000300000 */
.L_x_3931:
[----:B0-----:R-:W3:Y:S01]  /*12730*/  LDL R0, [R1+0x8] ;  /* 0x0000080001007983 */ /* 0x001ee20000100800 */
[----:B--2---:R-:W-:Y:S02]  /*12740*/  VIADD R2, R2, 0x33480 ;  /* 0x0003348002027836 */ /* 0x004fe40000000000 */
[----:B------:R-:W-:Y:S02]  /*12750*/  IMAD.MOV.U32 R21, RZ, RZ, R34 ;  /* 0x000000ffff157224 */ /* 0x000fe400078e0022 */
[----:B------:R-:W-:Y:S01]  /*12760*/  IMAD.MOV.U32 R20, RZ, RZ, R31 ;  /* 0x000000ffff147224 */ /* 0x000fe200078e001f */
[----:B---3--:R-:W-:-:S04]  /*12770*/  PRMT R2, R0, 0x654, R2 ;  /* 0x0000065400027816 */ /* 0x008fc80000000002 */
[----:B------:R3:W-:Y:S01]  /*12780*/  SYNCS.ARRIVE.TRANS64.RED.A1T0 RZ, [R2+URZ], RZ ;  /* 0x000000ff02ff79a7 */ /* 0x0007e2000810043f */
[----:B------:R-:W-:Y:S05]  /*12790*/  @P2 BRA `(.L_x_3932) ;  /* 0xffffffe000a82947 */ /* 0x000fea000383ffff */
.L_x_3912:
[----:B------:R-:W3:Y:S01]  /*127a0*/  S2R R0, SR_TID.X ;  /* 0x0000000000007919 */ /* 0x000ee20000002100 */
[----:B------:R-:W-:Y:S01]  /*127b0*/  BSSY B0, `(.L_x_3933) ;  /* 0x0000012000007945 */ /* 0x000fe20003800000 */
[----:B---3--:R-:W-:Y:S02]  /*127c0*/  LOP3.LUT R2, R0, 0x7f, RZ, 0xc0, !PT ;  /* 0x0000007f00027812 */ /* 0x008fe400078ec0ff */
[----:B------:R-:W-:Y:S02]  /*127d0*/  MOV R0, UR47 ;  /* 0x0000002f00007c02 */ /* 0x000fe40008000f00 */
[----:B------:R-:W-:Y:S02]  /*127e0*/  ISETP.NE.AND P1, PT, R2, RZ, PT ;  /* 0x000000ff0200720c */ /* 0x000fe40003f25270 */
[----:B------:R-:W-:-:S11]  /*127f0*/  ISETP.NE.AND P0, PT, R0, 0x3, PT ;  /* 0x000000030000780c */ /* 0x000fd60003f05270 */
[----:B------:R-:W-:Y:S05]  /*12800*/  @P1 BRA `(.L_x_3934) ;  /* 0x0000000000301947 */ /* 0x000fea0003800000 */
[----:B------:R-:W3:Y:S01]  /*12810*/  S2R R5, SR_LANEID ;  /* 0x0000000000057919 */ /* 0x000ee20000000000 */
[----:B------:R-:W-:Y:S01]  /*12820*/  VOTEU.ANY UR4, UPT, PT ;  /* 0x0000000000047886 */ /* 0x000fe200038e0100 */
[----:B0-----:R-:W0:Y:S01]  /*12830*/  LDC.64 R2, c[0x0][0xc60] ;  /* 0x00031800ff027b82 */ /* 0x001e220000000a00 */
[----:B------:R-:W3:Y:S02]  /*12840*/  FLO.U32 R0, UR4 ;  /* 0x0000000400007d00 */ /* 0x000ee400080e0000 */
[----:B---3--:R-:W-:-:S06]  /*12850*/  ISETP.EQ.U32.AND P1, PT, R0, R5, PT ;  /* 0x000000050000720c */ /* 0x008fcc0003f22070 */
[----:B------:R-:W0:Y:S07]  /*12860*/  POPC R5, UR4 ;  /* 0x0000000400057d09 */ /* 0x000e2e0008000000 */
[----:B0-----:R-:W3:Y:S01]  /*12870*/  @P1 ATOMG.E.ADD.STRONG.GPU PT, R3, desc[UR52][R2.64], R5 ;  /* 0x00000005020319a8 */ /* 0x001ee200081ee1f4 */
[----:B------:R-:W0:Y:S02]  /*12880*/  S2R R4, SR_LTMASK ;  /* 0x0000000000047919 */ /* 0x000e240000003900 */
[----:B0-----:R-:W-:-:S04]  /*12890*/  LOP3.LUT R4, R4, UR4, RZ, 0xc0, !PT ;  /* 0x0000000404047c12 */ /* 0x001fc8000f8ec0ff */
[----:B------:R-:W0:Y:S01]  /*128a0*/  POPC R7, R4 ;  /* 0x0000000400077309 */ /* 0x000e220000000000 */
[----:B---3--:R-:W0:Y:S02]  /*128b0*/  SHFL.IDX PT, R0, R3, R0, 0x1f ;  /* 0x00001f0003007589 */ /* 0x008e2400000e0000 */
[----:B0-----:R-:W-:-:S07]  /*128c0*/  IADD3 R24, R0, UR48, R7 ;  /* 0x0000003000187c10 */ /* 0x001fce000fffe007 */
.L_x_3934:
[----:B------:R-:W-:Y:S05]  /*128d0*/  BSYNC B0 ;  /* 0x0000000000007941 */ /* 0x000fea0003800000 */
.L_x_3933:
[----:B------:R-:W-:Y:S05]  /*128e0*/  @!P0 BRA `(.L_x_3935) ;  /* 0x0000000000048947 */ /* 0x000fea0003800000 */
[----:B------:R-:W-:Y:S01]  /*128f0*/  BPT.TRAP 0x1 ;  /* 0x000000040000795c */ /* 0x000fe20000300000 */
.L_x_3935:
[----:B0-----:R-:W-:Y:S01]  /*12900*/  LOP3.LUT R3, R34, 0x1, RZ, 0x3c, !PT ;  /* 0x0000000122037812 */ /* 0x001fe200078e3cff */
[----:B------:R-:W-:Y:S01]  /*12910*/  IMAD R0, R31, 0x8, R18 ;  /* 0x000000081f007824 */ /* 0x000fe200078e0212 */
[----:B------:R-:W-:Y:S02]  /*12920*/  BSSY B0, `(.L_x_3936) ;  /* 0x0000004000007945 */ /* 0x000fe40003800000 */
[----:B------:R-:W-:-:S04]  /*12930*/  SHF.L.U32 R3, R3, 0x1f, RZ ;  /* 0x0000001f03037819 */ /* 0x000fc800000006ff */
[----:B------:R-:W0:Y:S02]  /*12940*/  SYNCS.PHASECHK.TRANS64.TRYWAIT P1, [R0+URZ+0x33470], R3 ;  /* 0x03347003000075a7 */ /* 0x000e24000802017f */
[----:B0-----:R-:W-:Y:S05]  /*12950*/  @!P1 BRA `(.L_x_3937) ;  /* 0x0000003c00c89947 */ /* 0x001fea0003800000 */
.L_x_4036:
[----:B------:R-:W-:Y:S05]  /*12960*/  BSYNC B0 ;  /* 0x0000000000007941 */ /* 0x000fea0003800000 */
.L_x_3936:
[----:B------:R-:W-:-:S05]  /*12970*/  IMAD.U32 R2, RZ, RZ, UR46 ;  /* 0x0000002eff027e24 */ /* 0x000fca000f8e00ff */
[----:B------:R-:W-:-:S13]  /*12980*/  ISETP.NE.AND P1, PT, R2, 0x3, PT ;  /* 0x000000030200780c */ /* 0x000fda0003f25270 */
[----:B------:R-:W-:Y:S05]  /*12990*/  @!P1 BRA `(.L_x_3938) ;  /* 0x0000000000049947 */ /* 0x000fea0003800000 */
[----:B------:R-:W-:Y:S01]  /*129a0*/  BPT.TRAP 0x1 ;  /* 0x000000040000795c */ /* 0x000fe20000300000 */
.L_x_3938:
[----:B0-----:R-:W-:-:S04]  /*129b0*/  SHF.L.U32 R3, R34, 0x1f, RZ ;  /* 0x0000001f22037819 */ /* 0x001fc800000006ff */
[----:B------:R-:W0:Y:S02]  /*129c0*/  SYNCS.PHASECHK.TRANS64.TRYWAIT P1, [R0+URZ+0x33460], R3 ;  /* 0x03346003000075a7 */ /* 0x000e24000802017f */
[----:B0-----:R-:W-:Y:S05]  /*129d0*/  @!P1 BRA `(.L_x_3939) ;  /* 0x0000003c00bc9947 */ /* 0x001fea0003800000 */
.L_x_4037:
[----:B------:R-:W-:Y:S01]  /*129e0*/  IMAD R2, R31, 0x7800, RZ ;  /* 0x000078001f027824 */ /* 0x000fe200078e02ff */
[----:B------:R-:W-:Y:S05]  /*129f0*/  WARPSYNC.ALL ;  /* 0x0000000000007948 */ /* 0x000fea0003800000 */
[CC--:B0-----:R-:W-:Y:S01]  /*12a00*/  LOP3.LUT R3, R2.reuse, R16.reuse, RZ, 0xfc, !PT ;  /* 0x0000001002037212 */ /* 0x0c1fe200078efcff */
[C---:B------:R-:W-:Y:S02]  /*12a10*/  VIADD R13, R2.reuse, 0x2800 ;  /* 0x00002800020d7836 */ /* 0x040fe40000000000 */
[----:B------:R-:W-:Y:S02]  /*12a20*/  VIADD R21, R2, 0x5000 ;  /* 0x0000500002157836 */ /* 0x000fe40000000000 */
[----:B------:R-:W-:Y:S01]  /*12a30*/  IMAD.IADD R5, R18, 0x1, R3 ;  /* 0x0000000112057824 */ /* 0x000fe200078e0203 */
[----:B------:R-:W-:Y:S01]  /*12a40*/  LOP3.LUT R3, R13, R16, RZ, 0xfc, !PT ;  /* 0x000000100d037212 */ /* 0x000fe200078efcff */
[----:B------:R-:W-:-:S02]  /*12a50*/  VIADD R20, R2, 0x2000 ;  /* 0x0000200002147836 */ /* 0x000fc40000000000 */
[----:B------:R-:W-:Y:S02]  /*12a60*/  IMAD.U32 R25, RZ, RZ, UR46 ;  /* 0x0000002eff197e24 */ /* 0x000fe4000f8e00ff */
[----:B------:R-:W0:Y:S03]  /*12a70*/  LDSM.16.MT88.4 R4, [R5+0xf200] ;  /* 0x00f200000504783b */ /* 0x000e260000004200 */
[----:B------:R-:W-:Y:S02]  /*12a80*/  ISETP.NE.AND P1, PT, R25, 0x3, PT ;  /* 0x000000031900780c */ /* 0x000fe40003f25270 */
[C-C-:B0-----:R-:W-:Y:S02]  /*12a90*/  PRMT R8, R4.reuse, 0x6420, R5.reuse ;  /* 0x0000642004087816 */ /* 0x141fe40000000005 */
[----:B------:R-:W-:Y:S02]  /*12aa0*/  PRMT R9, R4, 0x7531, R5 ;  /* 0x0000753104097816 */ /* 0x000fe40000000005 */
[----:B------:R-:W-:-:S02]  /*12ab0*/  LOP3.LUT R4, R2, R17, RZ, 0xfc, !PT ;  /* 0x0000001102047212 */ /* 0x000fc400078efcff */
[C-C-:B------:R-:W-:Y:S02]  /*12ac0*/  PRMT R10, R6.reuse, 0x6420, R7.reuse ;  /* 0x00006420060a7816 */ /* 0x140fe40000000007 */
[----:B------:R-:W-:Y:S01]  /*12ad0*/  PRMT R11, R6, 0x7531, R7 ;  /* 0x00007531060b7816 */ /* 0x000fe20000000007 */
[----:B------:R-:W-:Y:S02]  /*12ae0*/  IMAD.IADD R12, R19, 0x1, R4 ;  /* 0x00000001130c7824 */ /* 0x000fe400078e0204 */
[----:B------:R-:W-:Y:S02]  /*12af0*/  IMAD.IADD R6, R18, 0x1, R3 ;  /* 0x0000000112067824 */ /* 0x000fe400078e0203 */
[C---:B------:R-:W-:Y:S01]  /*12b00*/  VIADD R3, R2.reuse, 0x800 ;  /* 0x0000080002037836 */ /* 0x040fe20000000000 */
[----:B------:R0:W-:Y:S04]  /*12b10*/  STSM.16.M88.4 [R12], R8 ;  /* 0x000000080c007844 */ /* 0x0001e80000000200 */
[----:B------:R-:W3:Y:S01]  /*12b20*/  LDSM.16.MT88.4 R4, [R6+0xf200] ;  /* 0x00f200000604783b */ /* 0x000ee20000004200 */
[----:B0-----:R-:W-:Y:S01]  /*12b30*/  VIADD R12, R2, 0x1000 ;  /* 0x00001000020c7836 */ /* 0x001fe20000000000 */
[----:B---3--:R-:W-:-:S02]  /*12b40*/  PRMT R8, R4, 0x6420, R5 ;  /* 0x0000642004087816 */ /* 0x008fc40000000005 */
[----:B------:R-:W-:Y:S02]  /*12b50*/  PRMT R9, R4, 0x7531, R5 ;  /* 0x0000753104097816 */ /* 0x000fe40000000005 */
[----:B------:R-:W-:Y:S02]  /*12b60*/  LOP3.LUT R4, R3, R17, RZ, 0xfc, !PT ;  /* 0x0000001103047212 */ /* 0x000fe400078efcff */
[-C--:B------:R-:W-:Y:S02]  /*12b70*/  LOP3.LUT R5, R21, R16.reuse, RZ, 0xfc, !PT ;  /* 0x0000001015057212 */ /* 0x080fe400078efcff */
[C-C-:B------:R-:W-:Y:S01]  /*12b80*/  PRMT R10, R6.reuse, 0x6420, R7.reuse ;  /* 0x00006420060a7816 */ /* 0x140fe20000000007 */
[----:B--2---:R-:W-:Y:S01]  /*12b90*/  IMAD.IADD R14, R19, 0x1, R4 ;  /* 0x00000001130e7824 */ /* 0x004fe200078e0204 */
[----:B------:R-:W-:Y:S01]  /*12ba0*/  PRMT R11, R6, 0x7531, R7 ;  /* 0x00007531060b7816 */ /* 0x000fe20000000007 */
[----:B------:R-:W-:Y:S01]  /*12bb0*/  IMAD.IADD R5, R18, 0x1, R5 ;  /* 0x0000000112057824 */ /* 0x000fe200078e0205 */
[----:B------:R-:W-:-:S03]  /*12bc0*/  LOP3.LUT R3, R3, R16, RZ, 0xfc, !PT ;  /* 0x0000001003037212 */ /* 0x000fc600078efcff */
[----:B------:R0:W-:Y:S04]  /*12bd0*/  STSM.16.M88.4 [R14], R8 ;  /* 0x000000080e007844 */ /* 0x0001e80000000200 */
[----:B------:R-:W2:Y:S01]  /*12be0*/  LDSM.16.MT88.4 R4, [R5+0xf200] ;  /* 0x00f200000504783b */ /* 0x000ea20000004200 */
[----:B0-----:R-:W-:Y:S01]  /*12bf0*/  VIADD R14, R2, 0x1800 ;  /* 0x00001800020e7836 */ /* 0x001fe20000000000 */
[C-C-:B--2---:R-:W-:Y:S02]  /*12c00*/  PRMT R8, R4.reuse, 0x6420, R5.reuse ;  /* 0x0000642004087816 */ /* 0x144fe40000000005 */
        /* <DEDUP_REMOVED lines=8> */
[----:B------:R-:W2:Y:S01]  /*12c90*/  LDSM.16.MT88.4 R4, [R6+0xf200] ;  /* 0x00f200000604783b */ /* 0x000ea20000004200 */
[----:B0-----:R-:W-:Y:S01]  /*12ca0*/  VIADD R15, R2, 0x5800 ;  /* 0x00005800020f7836 */ /* 0x001fe20000000000 */
[----:B--2---:R-:W-:-:S02]  /*12cb0*/  PRMT R8, R4, 0x6420, R5 ;  /* 0x0000642004087816 */ /* 0x004fc40000000005 */
[----:B------:R-:W-:Y:S02]  /*12cc0*/  PRMT R9, R4, 0x7531, R5 ;  /* 0x0000753104097816 */ /* 0x000fe40000000005 */
[----:B------:R-:W-:Y:S02]  /*12cd0*/  LOP3.LUT R4, R14, R17, RZ, 0xfc, !PT ;  /* 0x000000110e047212 */ /* 0x000fe400078efcff */
[----:B------:R-:W-:Y:S02]  /*12ce0*/  LOP3.LUT R5, R3, R16, RZ, 0xfc, !PT ;  /* 0x0000001003057212 */ /* 0x000fe400078efcff */
[C-C-:B------:R-:W-:Y:S01]  /*12cf0*/  PRMT R10, R6.reuse, 0x6420, R7.reuse ;  /* 0x00006420060a7816 */ /* 0x140fe20000000007 */
[----:B------:R-:W-:Y:S01]  /*12d00*/  IMAD.IADD R22, R19, 0x1, R4 ;  /* 0x0000000113167824 */ /* 0x000fe200078e0204 */
[----:B------:R-:W-:Y:S01]  /*12d10*/  PRMT R11, R6, 0x7531, R7 ;  /* 0x00007531060b7816 */ /* 0x000fe20000000007 */
[----:B------:R-:W-:-:S04]  /*12d20*/  IMAD.IADD R6, R18, 0x1, R5 ;  /* 0x0000000112067824 */ /* 0x000fc800078e0205 */
[----:B------:R-:W-:Y:S04]  /*12d30*/  STSM.16.M88.4 [R22], R8 ;  /* 0x0000000816007844 */ /* 0x000fe80000000200 */
[----:B------:R-:W0:Y:S02]  /*12d40*/  LDSM.16.MT88.4 R4, [R6+0xf200] ;  /* 0x00f200000604783b */ /* 0x000e240000004200 */
[C-C-:B0-----:R-:W-:Y:S02]  /*12d50*/  PRMT R8, R4.reuse, 0x6420, R5.reuse ;  /* 0x0000642004087816 */ /* 0x141fe40000000005 */
[----:B------:R-:W-:Y:S02]  /*12d60*/  PRMT R9, R4, 0x7531, R5 ;  /* 0x0000753104097816 */ /* 0x000fe40000000005 */
[----:B------:R-:W-:-:S02]  /*12d70*/  LOP3.LUT R4, R20, R17, RZ, 0xfc, !PT ;  /* 0x0000001114047212 */ /* 0x000fc400078efcff */
[----:B------:R-:W-:Y:S02]  /*12d80*/  LOP3.LUT R5, R15, R16, RZ, 0xfc, !PT ;  /* 0x000000100f057212 */ /* 0x000fe400078efcff */
[C-C-:B------:R-:W-:Y:S01]  /*12d90*/  PRMT R10, R6.reuse, 0x6420, R7.reuse ;  /* 0x00006420060a7816 */ /* 0x140fe20000000007 */
[----:B------:R-:W-:Y:S01]  /*12da0*/  IMAD.IADD R22, R19, 0x1, R4 ;  /* 0x0000000113167824 */ /* 0x000fe200078e0204 */
[----:B------:R-:W-:Y:S01]  /*12db0*/  PRMT R11, R6, 0x7531, R7 ;  /* 0x00007531060b7816 */ /* 0x000fe20000000007 */
[----:B-1----:R-:W-:-:S04]  /*12dc0*/  IMAD.IADD R23, R18, 0x1, R5 ;  /* 0x0000000112177824 */ /* 0x002fc800078e0205 */
[----:B------:R-:W-:Y:S04]  /*12dd0*/  STSM.16.M88.4 [R22], R8 ;  /* 0x0000000816007844 */ /* 0x000fe80000000200 */
[----:B------:R-:W0:Y:S02]  /*12de0*/  LDSM.16.MT88.4 R4, [R23+0xf200] ;  /* 0x00f200001704783b */ /* 0x000e240000004200 */
[C-C-:B0-----:R-:W-:Y:S02]  /*12df0*/  PRMT R8, R4.reuse, 0x6420, R5.reuse ;  /* 0x0000642004087816 */ /* 0x141fe40000000005 */
[----:B------:R-:W-:Y:S02]  /*12e00*/  PRMT R9, R4, 0x7531, R5 ;  /* 0x0000753104097816 */ /* 0x000fe40000000005 */
[----:B------:R-:W-:-:S02]  /*12e10*/  LOP3.LUT R4, R13, R17, RZ, 0xfc, !PT ;  /* 0x000000110d047212 */ /* 0x000fc400078efcff */
[----:B------:R-:W-:Y:S01]  /*12e20*/  LOP3.LUT R5, R12, R16, RZ, 0xfc, !PT ;  /* 0x000000100c057212 */ /* 0x000fe200078efcff */
[----:B------:R-:W-:Y:S01]  /*12e30*/  VIADD R12, R2, 0x3800 ;  /* 0x00003800020c7836 */ /* 0x000fe20000000000 */
[C-C-:B------:R-:W-:Y:S01]  /*12e40*/  PRMT R10, R6.reuse, 0x6420, R7.reuse ;  /* 0x00006420060a7816 */ /* 0x140fe20000000007 */
[----:B------:R-:W-:Y:S01]  /*12e50*/  IMAD.IADD R13, R19, 0x1, R4 ;  /* 0x00000001130d7824 */ /* 0x000fe200078e0204 */
[----:B------:R-:W-:Y:S02]  /*12e60*/  PRMT R11, R6, 0x7531, R7 ;  /* 0x00007531060b7816 */ /* 0x000fe40000000007 */
[----:B------:R-:W-:-:S03]  /*12e70*/  IADD3 R6, R18, R5, RZ ;  /* 0x0000000512067210 */ /* 0x000fc60007ffe0ff */
[----:B------:R0:W-:Y:S04]  /*12e80*/  STSM.16.M88.4 [R13], R8 ;  /* 0x000000080d007844 */ /* 0x0001e80000000200 */
[----:B------:R-:W1:Y:S01]  /*12e90*/  LDSM.16.MT88.4 R4, [R6+0xf200] ;  /* 0x00f200000604783b */ /* 0x000e620000004200 */
[----:B0-----:R-:W-:Y:S01]  /*12ea0*/  VIADD R13, R2, 0x6000 ;  /* 0x00006000020d7836 */ /* 0x001fe20000000000 */
[C-C-:B-1----:R-:W-:Y:S02]  /*12eb0*/  PRMT R8, R4.reuse, 0x6420, R5.reuse ;  /* 0x0000642004087816 */ /* 0x142fe40000000005 */
[----:B------:R-:W-:Y:S02]  /*12ec0*/  PRMT R9, R4, 0x7531, R5 ;  /* 0x0000753104097816 */ /* 0x000fe40000000005 */
[----:B------:R-:W-:-:S02]  /*12ed0*/  LOP3.LUT R4, R3, R17, RZ, 0xfc, !PT ;  /* 0x0000001103047212 */ /* 0x000fc400078efcff */
[----:B------:R-:W-:Y:S02]  /*12ee0*/  LOP3.LUT R5, R12, R16, RZ, 0xfc, !PT ;  /* 0x000000100c057212 */ /* 0x000fe400078efcff */
[C-C-:B------:R-:W-:Y:S01]  /*12ef0*/  PRMT R10, R6.reuse, 0x6420, R7.reuse ;  /* 0x00006420060a7816 */ /* 0x140fe20000000007 */
[----:B------:R-:W-:Y:S01]  /*12f00*/  IMAD.IADD R3, R19, 0x1, R4 ;  /* 0x0000000113037824 */ /* 0x000fe200078e0204 */
[----:B------:R-:W-:Y:S01]  /*12f10*/  PRMT R11, R6, 0x7531, R7 ;  /* 0x00007531060b7816 */ /* 0x000fe20000000007 */
[----:B------:R-:W-:Y:S01]  /*12f20*/  IMAD.IADD R5, R18, 0x1, R5 ;  /* 0x0000000112057824 */ /* 0x000fe200078e0205 */
[----:B------:R-:W-:-:S03]  /*12f30*/  LOP3.LUT R12, R12, R17, RZ, 0xfc, !PT ;  /* 0x000000110c0c7212 */ /* 0x000fc600078efcff */
[----:B------:R0:W-:Y:S02]  /*12f40*/  STSM.16.M88.4 [R3], R8 ;  /* 0x0000000803007844 */ /* 0x0001e40000000200 */
[----:B------:R-:W-:Y:S02]  /*12f50*/  IMAD.IADD R12, R19, 0x1, R12 ;  /* 0x00000001130c7824 */ /* 0x000fe400078e020c */
[----:B------:R-:W1:Y:S01]  /*12f60*/  LDSM.16.MT88.4 R4, [R5+0xf200] ;  /* 0x00f200000504783b */ /* 0x000e620000004200 */
[----:B0-----:R-:W-:Y:S02]  /*12f70*/  LOP3.LUT R3, R13, R16, RZ, 0xfc, !PT ;  /* 0x000000100d037212 */ /* 0x001fe400078efcff */
[C-C-:B-1----:R-:W-:Y:S02]  /*12f80*/  PRMT R10, R6.reuse, 0x6420, R7.reuse ;  /* 0x00006420060a7816 */ /* 0x142fe40000000007 */
[----:B------:R-:W-:Y:S01]  /*12f90*/  PRMT R11, R6, 0x7531, R7 ;  /* 0x00007531060b7816 */ /* 0x000fe20000000007 */
[----:B------:R-:W-:Y:S01]  /*12fa0*/  IMAD.IADD R6, R18, 0x1, R3 ;  /* 0x0000000112067824 */ /* 0x000fe200078e0203 */
[--C-:B------:R-:W-:Y:S01]  /*12fb0*/  PRMT R8, R4, 0x6420, R5.reuse ;  /* 0x0000642004087816 */ /* 0x100fe20000000005 */
[----:B------:R-:W-:Y:S01]  /*12fc0*/  VIADD R3, R2, 0x4000 ;  /* 0x0000400002037836 */ /* 0x000fe20000000000 */
[----:B------:R-:W-:-:S05]  /*12fd0*/  PRMT R9, R4, 0x7531, R5 ;  /* 0x0000753104097816 */ /* 0x000fca0000000005 */
[----:B------:R0:W-:Y:S04]  /*12fe0*/  STSM.16.M88.4 [R12], R8 ;  /* 0x000000080c007844 */ /* 0x0001e80000000200 */
[----:B------:R-:W1:Y:S01]  /*12ff0*/  LDSM.16.MT88.4 R4, [R6+0xf200] ;  /* 0x00f200000604783b */ /* 0x000e620000004200 */
[----:B0-----:R-:W-:Y:S01]  /*13000*/  VIADD R12, R2, 0x4800 ;  /* 0x00004800020c7836 */ /* 0x001fe20000000000 */
[C-C-:B-1----:R-:W-:Y:S02]  /*13010*/  PRMT R8, R4.reuse, 0x6420, R5.reuse ;  /* 0x0000642004087816 */ /* 0x142fe40000000005 */
[----:B------:R-:W-:Y:S02]  /*13020*/  PRMT R9, R4, 0x7531, R5 ;  /* 0x0000753104097816 */ /* 0x000fe40000000005 */
[----:B------:R-:W-:-:S02]  /*13030*/  LOP3.LUT R4, R3, R17, RZ, 0xfc, !PT ;  /* 0x0000001103047212 */ /* 0x000fc400078efcff */
[-C--:B------:R-:W-:Y:S02]  /*13040*/  LOP3.LUT R5, R14, R16.reuse, RZ, 0xfc, !PT ;  /* 0x000000100e057212 */ /* 0x080fe400078efcff */
[C-C-:B------:R-:W-:Y:S01]  /*13050*/  PRMT R10, R6.reuse, 0x6420, R7.reuse ;  /* 0x00006420060a7816 */ /* 0x140fe20000000007 */
[----:B------:R-:W-:Y:S01]  /*13060*/  IMAD.IADD R22, R19, 0x1, R4 ;  /* 0x0000000113167824 */ /* 0x000fe200078e0204 */
[----:B------:R-:W-:Y:S01]  /*13070*/  PRMT R11, R6, 0x7531, R7 ;  /* 0x00007531060b7816 */ /* 0x000fe20000000007 */
[----:B------:R-:W-:Y:S01]  /*13080*/  IMAD.IADD R5, R18, 0x1, R5 ;  /* 0x0000000112057824 */ /* 0x000fe200078e0205 */
[----:B------:R-:W-:-:S03]  /*13090*/  LOP3.LUT R3, R3, R16, RZ, 0xfc, !PT ;  /* 0x0000001003037212 */ /* 0x000fc600078efcff */
[----:B------:R-:W-:Y:S04]  /*130a0*/  STSM.16.M88.4 [R22], R8 ;  /* 0x0000000816007844 */ /* 0x000fe80000000200 */
[----:B------:R-:W0:Y:S02]  /*130b0*/  LDSM.16.MT88.4 R4, [R5+0xf200] ;  /* 0x00f200000504783b */ /* 0x000e240000004200 */
        /* <DEDUP_REMOVED lines=8> */
[----:B------:R-:W-:Y:S01]  /*13140*/  STSM.16.M88.4 [R14], R8 ;  /* 0x000000080e007844 */ /* 0x000fe20000000200 */
[----:B------:R-:W-:-:S03]  /*13150*/  VIADD R2, R2, 0x7000 ;  /* 0x0000700002027836 */ /* 0x000fc60000000000 */
[----:B------:R-:W0:Y:S02]  /*13160*/  LDSM.16.MT88.4 R4, [R6+0xf200] ;  /* 0x00f200000604783b */ /* 0x000e240000004200 */
[C-C-:B0-----:R-:W-:Y:S02]  /*13170*/  PRMT R8, R4.reuse, 0x6420, R5.reuse ;  /* 0x0000642004087816 */ /* 0x141fe40000000005 */
        /* <DEDUP_REMOVED lines=38> */
[----:B------:R-:W-:Y:S01]  /*133e0*/  STSM.16.M88.4 [R3], R8 ;  /* 0x0000000803007844 */ /* 0x000fe20000000200 */
[----:B------:R-:W-:-:S03]  /*133f0*/  IADD3 R2, R19, R2, RZ ;  /* 0x0000000213027210 */ /* 0x000fc60007ffe0ff */
[----:B------:R-:W0:Y:S02]  /*13400*/  LDSM.16.MT88.4 R4, [R5+0xf200] ;  /* 0x00f200000504783b */ /* 0x000e240000004200 */
[C-C-:B0-----:R-:W-:Y:S02]  /*13410*/  PRMT R8, R4.reuse, 0x6420, R5.reuse ;  /* 0x0000642004087816 */ /* 0x141fe40000000005 */
        /* <DEDUP_REMOVED lines=12> */
.L_x_3940:
[----:B-1----:R1:W-:Y:S01]  /*134e0*/  SYNCS.ARRIVE.TRANS64.A1T0 RZ, [R0+URZ+0x33450], RZ ;  /* 0x033450ff00ff79a7 */ /* 0x0023e2000810003f */
[----:B------:R-:W-:Y:S06]  /*134f0*/  BAR.SYNC.DEFER_BLOCKING 0x2, 0x80 ;  /* 0x0082000000007b1d */ /* 0x000fec0000010000 */
[----:B------:R-:W-:Y:S05]  /*13500*/  @!P0 BRA `(.L_x_3941) ;  /* 0x0000000000048947 */ /* 0x000fea0003800000 */
[----:B------:R-:W-:Y:S01]  /*13510*/  BPT.TRAP 0x1 ;  /* 0x000000040000795c */ /* 0x000fe20000300000 */
.L_x_3941:
[----:B0-----:R-:W2:Y:S01]  /*13520*/  LDL R2, [R1+0x8] ;  /* 0x0000080001027983 */ /* 0x001ea20000100800 */
[----:B-1----:R-:W-:Y:S02]  /*13530*/  VIADD R0, R0, 0x33480 ;  /* 0x0003348000007836 */ /* 0x002fe40000000000 */
[----:B------:R-:W-:-:S05]  /*13540*/  VIADD R31, R31, 0x1 ;  /* 0x000000011f1f7836 */ /* 0x000fca0000000000 */
[----:B------:R-:W-:-:S04]  /*13550*/  ISETP.NE.AND P0, PT, R31, 0x2, PT ;  /* 0x000000021f00780c */ /* 0x000fc80003f05270 */
[----:B------:R-:W-:Y:S02]  /*13560*/  SEL R3, RZ, 0x1, P0 ;  /* 0x00000001ff037807 */ /* 0x000fe40000000000 */
[----:B------:R-:W-:Y:S02]  /*13570*/  SEL R31, R31, RZ, P0 ;  /* 0x000000ff1f1f7207 */ /* 0x000fe40000000000 */
[----:B------:R-:W-:Y:S02]  /*13580*/  LOP3.LUT R34, R34, R3, RZ, 0x3c, !PT ;  /* 0x0000000322227212 */ /* 0x000fe400078e3cff */
[----:B--2---:R-:W-:-:S04]  /*13590*/  PRMT R0, R2, 0x654, R0 ;  /* 0x0000065402007816 */ /* 0x004fc80000000000 */
[----:B------:R0:W-:Y:S03]  /*135a0*/  SYNCS.ARRIVE.TRANS64.RED.A1T0 RZ, [R0+URZ], RZ ;  /* 0x000000ff00ff79a7 */ /* 0x0001e6000810043f */
.L_x_3880:
[----:B------:R-:W-:Y:S05]  /*135b0*/  BSYNC B7 ;  /* 0x0000000000077941 */ /* 0x000fea0003800000 */
.L_x_3878:
[----:B------:R-:W-:-:S13]  /*135c0*/  LOP3.LUT P0, RZ, R36, 0x100, RZ, 0xc0, !PT ;  /* 0x0000010024ff7812 */ /* 0x000fda000780c0ff */
[----:B------:R-:W-:Y:S05]  /*135d0*/  @!P0 BRA `(.L_x_3942) ;  /* 0x0000000000288947 */ /* 0x000fea0003800000 */
[----:B------:R-:W0:Y:S08]  /*135e0*/  S2UR UR4, SR_CgaCtaId ;  /* 0x00000000000479c3 */ /* 0x000e300000008800 */
[----:B------:R-:W-:Y:S01]  /*135f0*/  BAR.SYNC.DEFER_BLOCKING 0x5, 0x180 ;  /* 0x0146000000007b1d */ /* 0x000fe20000010000 */
[----:B------:R-:W-:Y:S01]  /*13600*/  MOV R18, 0x400 ;  /* 0x0000040000127802 */ /* 0x000fe20000000f00 */
[----:B0-----:R-:W-:-:S05]  /*13610*/  IMAD.U32 R0, RZ, RZ, UR4 ;  /* 0x00000004ff007e24 */ /* 0x001fca000f8e00ff */
[----:B------:R-:W-:Y:S01]  /*13620*/  LEA R18, R0, R18, 0x18 ;  /* 0x0000001200127211 */ /* 0x000fe200078ec0ff */
[----:B------:R-:W-:Y:S04]  /*13630*/  STL [R1+0x8], R0 ;  /* 0x0000080001007387 */ /* 0x000fe80000100800 */
[----:B------:R-:W0:Y:S02]  /*13640*/  LDS.128 R24, [R18+0x334d0] ;  /* 0x0334d00012187984 */ /* 0x000e240000000c00 */
[----:B0-----:R-:W-:Y:S01]  /*13650*/  R2UR UR40, R27 ;  /* 0x000000001b2872ca */ /* 0x001fe200000e0000 */
[----:B------:R-:W-:Y:S06]  /*13660*/  BAR.ARV 0x4, 0x180 ;  /* 0x0106000000007b1d */ /* 0x000fec0000002000 */
[----:B------:R-:W-:Y:S08]  /*13670*/  BRA `(.L_x_3943) ;  /* 0x0000000800207947 */ /* 0x000ff00003800000 */
.L_x_3942:
[----:B0-----:R-:W0:Y:S01]  /*13680*/  S2R R0, SR_TID.X ;  /* 0x0000000000007919 */ /* 0x001e220000002100 */
[----:B------:R-:W-:Y:S01]  /*13690*/  ULDC UR4, c[0x0][0xc3c] ;  /* 0x00030f0000047ab9 */ /* 0x000fe20000000800 */
[----:B0-----:R-:W-:Y:S01]  /*136a0*/  LOP3.LUT R8, R0, 0x1f, RZ, 0xc0, !PT ;  /* 0x0000001f00087812 */ /* 0x001fe200078ec0ff */
[----:B------:R-:W-:-:S03]  /*136b0*/  IMAD.MOV.U32 R0, RZ, RZ, RZ ;  /* 0x000000ffff007224 */ /* 0x000fc600078e00ff */
[C---:B------:R-:W-:Y:S01]  /*136c0*/  ISETP.NE.AND P0, PT, R8.reuse, 0x1f, PT ;  /* 0x0000001f0800780c */ /* 0x040fe20003f05270 */
[----:B------:R-:W-:-:S05]  /*136d0*/  VIADD R5, R8, UR40 ;  /* 0x0000002808057c36 */ /* 0x000fca0008000000 */
[----:B------:R-:W-:Y:S01]  /*136e0*/  ISETP.GE.OR P1, PT, R5, UR4, !P0 ;  /* 0x0000000405007c0c */ /* 0x000fe2000c726670 */
[----:B------:R-:W-:-:S12]  /*136f0*/  ULDC UR4, c[0x0][0xc3c] ;  /* 0x00030f0000047ab9 */ /* 0x000fd80000000800 */
[----:B------:R-:W0:Y:S02]  /*13700*/  @!P1 LDC.64 R2, c[0x0][0xc80] ;  /* 0x00032000ff029b82 */ /* 0x000e240000000a00 */
        /* <DEDUP_REMOVED lines=30> */
.L_x_3948:
        /* <DEDUP_REMOVED lines=14> */
.L_x_3947:
[----:B------:R-:W-:Y:S05]  /*139d0*/  BSYNC B0 ;  /* 0x0000000000007941 */ /* 0x000fea0003800000 */
.L_x_3946:
        /* <DEDUP_REMOVED lines=21> */
.L_x_3944:
        /* <DEDUP_REMOVED lines=12> */
[----:B0-----:R-:W-:-:S06]  /*13bf0*/  IADD3 R8, R6, 0xffffffe, RZ ;  /* 0x0ffffffe06087810 */ /* 0x001fcc0007ffe0ff */
[----:B------:R0:W2:Y:S01]  /*13c00*/  F2I.FTZ.U32.TRUNC.NTZ R9, R8 ;  /* 0x0000000800097305 */ /* 0x0000a2000021f000 */
[----:B------:R-:W-:Y:S05]  /*13c10*/  @!P0 BRA `(.L_x_3949) ;  /* 0x00000000000c8947 */ /* 0x000fea0003800000 */
[----:B------:R-:W-:-:S06]  /*13c20*/  UIADD3 UR5, UR4, -0x1, URZ ;  /* 0xffffffff04057890 */ /* 0x000fcc000fffe03f */
[----:B------:R-:W-:-:S05]  /*13c30*/  IMAD.U32 R6, RZ, RZ, UR5 ;  /* 0x00000005ff067e24 */ /* 0x000fca000f8e00ff */
[----:B------:R3:W4:Y:S02]  /*13c40*/  SHFL.IDX PT, R7, R3, R6, 0x1f ;  /* 0x00001f0603077589 */ /* 0x00072400000e0000 */
.L_x_3949:
[--C-:B--23--:R-:W-:Y:S01]  /*13c50*/  IMAD.MOV R3, RZ, RZ, -R9.reuse ;  /* 0x000000ffff037224 */ /* 0x10cfe200078e0a09 */
[----:B------:R-:W-:Y:S01]  /*13c60*/  UIADD3 UR40, UR4, UR40, URZ ;  /* 0x0000002804287290 */ /* 0x000fe2000fffe03f */
[----:B----4-:R-:W-:Y:S02]  /*13c70*/  IMAD R24, R7, R2, R24 ;  /* 0x0000000207187224 */ /* 0x010fe400078e0218 */
        /* <DEDUP_REMOVED lines=24> */
.L_x_3945:
[----:B------:R-:W-:Y:S01]  /*13e00*/  IMAD.MOV.U32 R24, RZ, RZ, R5 ;  /* 0x000000ffff187224 */ /* 0x000fe200078e0005 */
[----:B------:R-:W-:Y:S01]  /*13e10*/  ULDC UR40, c[0x0][0xc3c] ;  /* 0x00030f0000287ab9 */ /* 0x000fe20000000800 */
[----:B------:R-:W-:Y:S02]  /*13e20*/  IMAD.MOV.U32 R25, RZ, RZ, RZ ;  /* 0x000000ffff197224 */ /* 0x000fe400078e00ff */
[----:B------:R-:W-:-:S07]  /*13e30*/  IMAD.MOV.U32 R26, RZ, RZ, RZ ;  /* 0x000000ffff1a7224 */ /* 0x000fce00078e00ff */
.L_x_3950:
[----:B------:R2:W3:Y:S01]  /*13e40*/  LDL R2, [R1+0x8] ;  /* 0x0000080001027983 */ /* 0x0004e20000100800 */
[----:B------:R-:W4:Y:S02]  /*13e50*/  S2R R0, SR_TID.X ;  /* 0x0000000000007919 */ /* 0x000f240000002100 */
[----:B----4-:R-:W-:Y:S01]  /*13e60*/  LOP3.LUT R0, R0, 0x1f, RZ, 0xc0, !PT ;  /* 0x0000001f00007812 */ /* 0x010fe200078ec0ff */
[----:B------:R-:W-:Y:S03]  /*13e70*/  BAR.SYNC.DEFER_BLOCKING 0x4, 0x180 ;  /* 0x0106000000007b1d */ /* 0x000fe60000010000 */
[----:B------:R-:W-:Y:S01]  /*13e80*/  ISETP.NE.AND P0, PT, R0, RZ, PT ;  /* 0x000000ff0000720c */ /* 0x000fe20003f05270 */
[----:B------:R-:W-:-:S12]  /*13e90*/  IMAD.U32 R27, RZ, RZ, UR40 ;  /* 0x00000028ff1b7e24 */ /* 0x000fd8000f8e00ff */
[----:B------:R-:W-:Y:S01]  /*13ea0*/  @!P0 MOV R0, 0x400 ;  /* 0x0000040000008802 */ /* 0x000fe20000000f00 */
[----:B---3--:R-:W3:Y:S03]  /*13eb0*/  @!P0 S2R R2, SR_CgaCtaId ;  /* 0x0000000000028919 */ /* 0x008ee60000008800 */
[----:B---3--:R-:W-:Y:S01]  /*13ec0*/  @!P0 LEA R18, R2, R0, 0x18 ;  /* 0x0000000002128211 */ /* 0x008fe200078ec0ff */
[----:B------:R2:W-:Y:S04]  /*13ed0*/  @!P0 STL [R1+0x8], R2 ;  /* 0x0000080201008387 */ /* 0x0005e80000100800 */
[----:B------:R2:W-:Y:S01]  /*13ee0*/  @!P0 STS.128 [R18+0x334d0], R24 ;  /* 0x0334d01812008388 */ /* 0x0005e20000000c00 */
[----:B------:R-:W-:Y:S06]  /*13ef0*/  BAR.ARV 0x5, 0x180 ;  /* 0x0146000000007b1d */ /* 0x000fec0000002000 */
.L_x_3943:
[----:B------:R-:W-:Y:S02]  /*13f00*/  ULDC UR4, c[0x0][0xc3c] ;  /* 0x00030f0000047ab9 */ /* 0x000fe40000000800 */
[----:B------:R-:W-:-:S06]  /*13f10*/  UISETP.GE.AND UP0, UPT, UR40, UR4, UPT ;  /* 0x000000042800728c */ /* 0x000fcc000bf06270 */
[----:B------:R-:W-:-:S13]  /*13f20*/  PLOP3.LUT P0, PT, PT, PT, UP0, 0x80, 0x0 ;  /* 0x000000000000781c */ /* 0x000fda0003f0f008 */
[----:B------:R-:W-:Y:S05]  /*13f30*/  @!P0 BRA `(.L_x_3951) ;  /* 0xffffff9c00a88947 */ /* 0x000fea000383ffff */
.L_x_3874:
[----:B0-----:R-:W3:Y:S01]  /*13f40*/  LDL.LU R0, [R1+0x18] ;  /* 0x0000180001007983 */ /* 0x001ee20000300800 */
[----:B------:R-:W-:Y:S01]  /*13f50*/  BSSY B0, `(.L_x_3952) ;  /* 0x000000b000007945 */ /* 0x000fe20003800000 */
[----:B------:R-:W0:Y:S01]  /*13f60*/  S2R R5, SR_CgaCtaId ;  /* 0x0000000000057919 */ /* 0x000e220000008800 */
[----:B---3--:R-:W-:-:S05]  /*13f70*/  VIADD R0, R0, 0x1 ;  /* 0x0000000100007836 */ /* 0x008fca0000000000 */
        /* <DEDUP_REMOVED lines=8> */
.L_x_4038:
[----:B------:R-:W-:Y:S05]  /*14000*/  BSYNC B0 ;  /* 0x0000000000007941 */ /* 0x000fea0003800000 */
.L_x_3952:
[----:B------:R-:W-:-:S03]  /*14010*/  UMOV UR4, 0xffffffff ;  /* 0xffffffff00047882 */ /* 0x000fc60000000000 */
[----:B------:R-:W-:Y:S05]  /*14020*/  BRA.DIV UR4, `(.L_x_3954) ;  /* 0x0000002a04507947 */ /* 0x000fea000b800000 */
[----:B0-----:R-:W0:Y:S02]  /*14030*/  S2R R0, SR_TID.X ;  /* 0x0000000000007919 */ /* 0x001e240000002100 */
[----:B0-----:R-:W-:-:S04]  /*14040*/  SHF.R.U32.HI R0, RZ, 0x5, R0 ;  /* 0x00000005ff007819 */ /* 0x001fc80000011600 */
[----:B------:R-:W-:-:S05]  /*14050*/  LOP3.LUT R0, R0, 0x3, RZ, 0xc0, !PT ;  /* 0x0000000300007812 */ /* 0x000fca00078ec0ff */
[----:B------:R0:W2:Y:S02]  /*14060*/  SHFL.IDX PT, R14, R0, RZ, 0x1f ;  /* 0x00001fff000e7589 */ /* 0x0000a400000e0000 */
.L_x_4041:
[----:B--2---:R-:W-:Y:S01]  /*14070*/  ISETP.NE.AND P0, PT, R14, RZ, PT ;  /* 0x000000ff0e00720c */ /* 0x004fe20003f05270 */
[----:B------:R-:W-:-:S12]  /*14080*/  BSSY B0, `(.L_x_3955) ;  /* 0x000002c000007945 */ /* 0x000fd80003800000 */
[----:B------:R-:W-:Y:S05]  /*14090*/  @P0 BRA `(.L_x_3956) ;  /* 0x0000000000a80947 */ /* 0x000fea0003800000 */
[----:B------:R-:W-:-:S03]  /*140a0*/  UMOV UR4, 0xffffffff ;  /* 0xffffffff00047882 */ /* 0x000fc60000000000 */
[----:B------:R-:W-:Y:S05]  /*140b0*/  BRA.DIV UR4, `(.L_x_3957) ;  /* 0x0000002a04607947 */ /* 0x000fea000b800000 */
[----:B------:R-:W-:-:S13]  /*140c0*/  ELECT P6, URZ, PT ;  /* 0x00000000003f782f */ /* 0x000fda00038c0000 */
.L_x_4044:
[----:B------:R-:W-:Y:S05]  /*140d0*/  @!P6 BRA `(.L_x_3956) ;  /* 0x000000000098e947 */ /* 0x000fea0003800000 */
[----:B------:R-:W-:-:S06]  /*140e0*/  ULOP3.LUT UR4, UR36, 0x2, URZ, 0xfc, !UPT ;  /* 0x0000000224047892 */ /* 0x000fcc000f8efc3f */
[----:B0-----:R-:W-:-:S05]  /*140f0*/  IMAD.U32 R0, RZ, RZ, UR4 ;  /* 0x00000004ff007e24 */ /* 0x001fca000f8e00ff */
[----:B------:R-:W-:-:S13]  /*14100*/  ISETP.NE.AND P0, PT, R0, 0x3, PT ;  /* 0x000000030000780c */ /* 0x000fda0003f05270 */
[----:B------:R-:W-:Y:S05]  /*14110*/  @!P0 BRA `(.L_x_3958) ;  /* 0x0000000000048947 */ /* 0x000fea0003800000 */
[----:B------:R-:W-:Y:S01]  /*14120*/  BPT.TRAP 0x1 ;  /* 0x000000040000795c */ /* 0x000fe20000300000 */
.L_x_3958:
[C---:B------:R-:W-:Y:S01]  /*14130*/  IMAD R5, R31.reuse, 0x8, R4 ;  /* 0x000000081f057824 */ /* 0x040fe200078e0204 */
[----:B------:R-:W-:Y:S01]  /*14140*/  SHF.L.U32 R0, R34, 0x1f, RZ ;  /* 0x0000001f22007819 */ /* 0x000fe200000006ff */
[----:B------:R-:W-:-:S03]  /*14150*/  VIADD R31, R31, 0x1 ;  /* 0x000000011f1f7836 */ /* 0x000fc60000000000 */
[----:B------:R-:W0:Y:S02]  /*14160*/  SYNCS.PHASECHK.TRANS64.TRYWAIT P1, [R5+URZ+0x33440], R0 ;  /* 0x03344000050075a7 */ /* 0x000e24000802017f */
[----:B------:R-:W-:-:S04]  /*14170*/  ISETP.NE.AND P2, PT, R31, 0x2, PT ;  /* 0x000000021f00780c */ /* 0x000fc80003f45270 */
[----:B------:R-:W-:Y:S01]  /*14180*/  SEL R3, RZ, 0x1, P2 ;  /* 0x00000001ff037807 */ /* 0x000fe20001000000 */
[----:B0-----:R-:W-:Y:S08]  /*14190*/  @!P1 BRA `(.L_x_3959) ;  /* 0x0000002800489947 */ /* 0x001ff00003800000 */
.L_x_4045:
[----:B------:R-:W-:Y:S02]  /*141a0*/  SEL R31, R31, RZ, P2 ;  /* 0x000000ff1f1f7207 */ /* 0x000fe40001000000 */
[----:B------:R-:W-:Y:S01]  /*141b0*/  LOP3.LUT R2, R34, R3, RZ, 0x3c, !PT ;  /* 0x0000000322027212 */ /* 0x000fe200078e3cff */
[----:B------:R-:W-:Y:S06]  /*141c0*/  @!P0 BRA `(.L_x_3960) ;  /* 0x0000000000048947 */ /* 0x000fec0003800000 */
[----:B------:R-:W-:Y:S01]  /*141d0*/  BPT.TRAP 0x1 ;  /* 0x000000040000795c */ /* 0x000fe20000300000 */
.L_x_3960:
[----:B------:R-:W-:Y:S02]  /*141e0*/  LEA R31, R31, R4, 0x3 ;  /* 0x000000041f1f7211 */ /* 0x000fe400078e18ff */
[----:B------:R-:W-:-:S04]  /*141f0*/  SHF.L.U32 R2, R2, 0x1f, RZ ;  /* 0x0000001f02027819 */ /* 0x000fc800000006ff */
[----:B------:R-:W2:Y:S02]  /*14200*/  SYNCS.PHASECHK.TRANS64.TRYWAIT P1, [R31+URZ+0x33440], R2 ;  /* 0x033440021f0075a7 */ /* 0x000ea4000802017f */
[----:B--2---:R-:W-:Y:S05]  /*14210*/  @!P1 BRA `(.L_x_3961) ;  /* 0x00000028003c9947 */ /* 0x004fea0003800000 */
.L_x_4046:
[----:B------:R-:W-:Y:S05]  /*14220*/  @!P0 BRA `(.L_x_3962) ;  /* 0x0000000000048947 */ /* 0x000fea0003800000 */
[----:B------:R-:W-:Y:S01]  /*14230*/  BPT.TRAP 0x1 ;  /* 0x000000040000795c */ /* 0x000fe20000300000 */
.L_x_3962:
[----:B------:R-:W3:Y:S02]  /*14240*/  SYNCS.PHASECHK.TRANS64.TRYWAIT P1, [R5+URZ+0x33460], R0 ;  /* 0x03346000050075a7 */ /* 0x000ee4000802017f */
[----:B---3--:R-:W-:Y:S05]  /*14250*/  @!P1 BRA `(.L_x_3963) ;  /* 0x0000002800409947 */ /* 0x008fea0003800000 */
.L_x_4047:
[----:B------:R-:W-:Y:S05]  /*14260*/  @!P0 BRA `(.L_x_3964) ;  /* 0x0000000000048947 */ /* 0x000fea0003800000 */
[----:B------:R-:W-:Y:S01]  /*14270*/  BPT.TRAP 0x1 ;  /* 0x000000040000795c */ /* 0x000fe20000300000 */
.L_x_3964:
[----:B------:R-:W4:Y:S02]  /*14280*/  SYNCS.PHASECHK.TRANS64.TRYWAIT P1, [R31+URZ+0x33460], R2 ;  /* 0x033460021f0075a7 */ /* 0x000f24000802017f */
[----:B----4-:R-:W-:Y:S05]  /*14290*/  @!P1 BRA `(.L_x_3965) ;  /* 0x0000002800449947 */ /* 0x010fea0003800000 */
.L_x_4048:
[----:B------:R-:W-:Y:S05]  /*142a0*/  @!P0 BRA `(.L_x_3966) ;  /* 0x0000000000048947 */ /* 0x000fea0003800000 */
[----:B------:R-:W-:Y:S01]  /*142b0*/  BPT.TRAP 0x1 ;  /* 0x000000040000795c */ /* 0x000fe20000300000 */
.L_x_3966:
[----:B------:R-:W5:Y:S02]  /*142c0*/  SYNCS.PHASECHK.TRANS64.TRYWAIT P1, [R5+URZ+0x33480], R0 ;  /* 0x03348000050075a7 */ /* 0x000f64000802017f */
[----:B-----5:R-:W-:Y:S05]  /*142d0*/  @!P1 BRA `(.L_x_3967) ;  /* 0x0000002800489947 */ /* 0x020fea0003800000 */
.L_x_4049:
[----:B------:R-:W-:Y:S05]  /*142e0*/  @!P0 BRA `(.L_x_3968) ;  /* 0x0000000000048947 */ /* 0x000fea0003800000 */
[----:B------:R-:W-:Y:S01]  /*142f0*/  BPT.TRAP 0x1 ;  /* 0x000000040000795c */ /* 0x000fe20000300000 */
.L_x_3968:
[----:B------:R0:W0:Y:S02]  /*14300*/  SYNCS.PHASECHK.TRANS64.TRYWAIT P0, [R31+URZ+0x33480], R2 ;  /* 0x033480021f0075a7 */ /* 0x000024000800017f */
[----:B0-----:R-:W-:Y:S05]  /*14310*/  @!P0 NANOSLEEP.SYNCS 0x989680 ;  /* 0x009896800000895d */ /* 0x001fea0003900000 */
[----:B------:R-:W0:Y:S02]  /*14320*/  @!P0 SYNCS.PHASECHK.TRANS64 P0, [R31+URZ+0x33480], R2 ;  /* 0x033480021f0085a7 */ /* 0x000e24000800007f */
[----:B0-----:R-:W-:Y:S05]  /*14330*/  @!P0 BRA `(.L_x_3968) ;  /* 0xfffffffc00f08947 */ /* 0x001fea000383ffff */
.L_x_3956:
[----:B------:R-:W-:Y:S05]  /*14340*/  BSYNC B0 ;  /* 0x0000000000007941 */ /* 0x000fea0003800000 */
.L_x_3955:
[----:B------:R-:W-:Y:S05]  /*14350*/  EXIT ;  /* 0x000000000000794d */ /* 0x000fea0003800000 */
.L_x_3823:
[----:B0-----:R-:W-:-:S04]  /*14360*/  IMAD.U32 R3, RZ, RZ, UR47 ;  /* 0x0000002fff037e24 */ /* 0x001fc8000f8e00ff */
[----:B------:R0:W1:Y:S03]  /*14370*/  SYNCS.PHASECHK.TRANS64.TRYWAIT P1, [R3+URZ+0x33400], R8 ;  /* 0x03340008030075a7 */ /* 0x000066000802017f */
[----:B-1----:R-:W-:Y:S05]  /*14380*/  @!P1 NANOSLEEP.SYNCS 0x989680 ;  /* 0x009896800000995d */ /* 0x002fea0003900000 */
[----:B------:R-:W1:Y:S02]  /*14390*/  @!P1 SYNCS.PHASECHK.TRANS64 P1, [R3+URZ+0x33400], R8 ;  /* 0x03340008030095a7 */ /* 0x000e64000802007f */
[----:B-1----:R-:W-:Y:S05]  /*143a0*/  @!P1 BRA `(.L_x_3823) ;  /* 0xfffffffc00ec9947 */ /* 0x002fea000383ffff */
[----:B------:R-:W-:Y:S05]  /*143b0*/  BRA `(.L_x_3969) ;  /* 0xfffffed400807947 */ /* 0x000fea000383ffff */
.L_x_3827:
[----:B-1----:R1:W2:Y:S02]  /*143c0*/  SYNCS.PHASECHK.TRANS64.TRYWAIT P1, [R3+URZ+0x33430], R4 ;  /* 0x03343004030075a7 */ /* 0x0022a4000802017f */
[----:B--2---:R-:W-:Y:S05]  /*143d0*/  @!P1 NANOSLEEP.SYNCS 0x989680 ;  /* 0x009896800000995d */ /* 0x004fea0003900000 */
[----:B------:R-:W2:Y:S02]  /*143e0*/  @!P1 SYNCS.PHASECHK.TRANS64 P1, [R3+URZ+0x33430], R4 ;  /* 0x03343004030095a7 */ /* 0x000ea4000802007f */
[----:B--2---:R-:W-:Y:S05]  /*143f0*/  @!P1 BRA `(.L_x_3827) ;  /* 0xfffffffc00f09947 */ /* 0x004fea000383ffff */
[----:B------:R-:W-:Y:S05]  /*14400*/  BRA `(.L_x_3826) ;  /* 0xfffffed400a07947 */ /* 0x000fea000383ffff */
.L_x_3833:
[----:B-1----:R-:W-:-:S04]  /*14410*/  IMAD.U32 R8, RZ, RZ, UR6 ;  /* 0x00000006ff087e24 */ /* 0x002fc8000f8e00ff */
[----:B------:R1:W2:Y:S03]  /*14420*/  SYNCS.PHASECHK.TRANS64.TRYWAIT P1, [R8+URZ+0x33430], R7 ;  /* 0x03343007080075a7 */ /* 0x0002a6000802017f */
[----:B--2---:R-:W-:Y:S05]  /*14430*/  @!P1 NANOSLEEP.SYNCS 0x989680 ;  /* 0x009896800000995d */ /* 0x004fea0003900000 */
[----:B------:R-:W2:Y:S02]  /*14440*/  @!P1 SYNCS.PHASECHK.TRANS64 P1, [R8+URZ+0x33430], R7 ;  /* 0x03343007080095a7 */ /* 0x000ea4000802007f */
[----:B--2---:R-:W-:Y:S05]  /*14450*/  @!P1 BRA `(.L_x_3833) ;  /* 0xfffffffc00ec9947 */ /* 0x004fea000383ffff */
[----:B------:R-:W-:Y:S05]  /*14460*/  BRA `(.L_x_3830) ;  /* 0xffffff1400c87947 */ /* 0x000fea000383ffff */
.L_x_3837:
[----:B-1----:R-:W-:-:S04]  /*14470*/  IMAD.U32 R8, RZ, RZ, UR6 ;  /* 0x00000006ff087e24 */ /* 0x002fc8000f8e00ff */
[----:B------:R1:W2:Y:S03]  /*14480*/  SYNCS.PHASECHK.TRANS64.TRYWAIT P1, [R8+URZ+0x33450], R7 ;  /* 0x03345007080075a7 */ /* 0x0002a6000802017f */
[----:B--2---:R-:W-:Y:S05]  /*14490*/  @!P1 NANOSLEEP.SYNCS 0x989680 ;  /* 0x009896800000995d */ /* 0x004fea0003900000 */
[----:B------:R-:W2:Y:S02]  /*144a0*/  @!P1 SYNCS.PHASECHK.TRANS64 P1, [R8+URZ+0x33450], R7 ;  /* 0x03345007080095a7 */ /* 0x000ea4000802007f */
[----:B--2---:R-:W-:Y:S05]  /*144b0*/  @!P1 BRA `(.L_x_3837) ;  /* 0xfffffffc00ec9947 */ /* 0x004fea000383ffff */
[----:B------:R-:W-:Y:S05]  /*144c0*/  BRA `(.L_x_3834) ;  /* 0xffffff2000d47947 */ /* 0x000fea000383ffff */
.L_x_3844:
[----:B-1----:R-:W-:-:S04]  /*144d0*/  IMAD.U32 R3, RZ, RZ, UR16 ;  /* 0x00000010ff037e24 */ /* 0x002fc8000f8e00ff */
[----:B------:R1:W2:Y:S03]  /*144e0*/  SYNCS.PHASECHK.TRANS64.TRYWAIT P1, [R3+URZ+0x33450], R0 ;  /* 0x03345000030075a7 */ /* 0x0002a6000802017f */
[----:B--2---:R-:W-:Y:S05]  /*144f0*/  @!P1 NANOSLEEP.SYNCS 0x989680 ;  /* 0x009896800000995d */ /* 0x004fea0003900000 */
[----:B------:R-:W2:Y:S02]  /*14500*/  @!P1 SYNCS.PHASECHK.TRANS64 P1, [R3+URZ+0x33450], R0 ;  /* 0x03345000030095a7 */ /* 0x000ea4000802007f */
[----:B--2---:R-:W-:Y:S05]  /*14510*/  @!P1 BRA `(.L_x_3844) ;  /* 0xfffffffc00ec9947 */ /* 0x004fea000383ffff */
[----:B------:R-:W-:Y:S05]  /*14520*/  BRA `(.L_x_3843) ;  /* 0xffffff4c00c07947 */ /* 0x000fea000383ffff */
.L_x_3889:
[----:B------:R-:W0:Y:S01]  /*14530*/  S2R R21, SR_TID.X ;  /* 0x0000000000157919 */ /* 0x000e220000002100 */
[----:B------:R-:W-:Y:S02]  /*14540*/  IMAD.MOV.U32 R12, RZ, RZ, RZ ;  /* 0x000000ffff0c7224 */ /* 0x000fe400078e00ff */
[----:B------:R-:W-:Y:S02]  /*14550*/  IMAD.MOV.U32 R11, RZ, RZ, 0x1f ;  /* 0x0000001fff0b7424 */ /* 0x000fe400078e00ff */
[----:B------:R-:W-:Y:S01]  /*14560*/  IMAD.MOV.U32 R15, RZ, RZ, -0x1 ;  /* 0xffffffffff0f7424 */ /* 0x000fe200078e00ff */
[----:B0-----:R-:W-:-:S04]  /*14570*/  SHF.R.U32.HI R21, RZ, 0x5, R21 ;  /* 0x00000005ff157819 */ /* 0x001fc80000011615 */
[----:B------:R-:W-:-:S05]  /*14580*/  LOP3.LUT R21, R21, 0x3, RZ, 0xc0, !PT ;  /* 0x0000000315157812 */ /* 0x000fca00078ec0ff */
[----:B------:R-:W-:-:S07]  /*14590*/  IMAD.MOV.U32 R13, RZ, RZ, R21 ;  /* 0x000000ffff0d7224 */ /* 0x000fce00078e0015 */
[----:B-1---5:R-:W-:Y:S05]  /*145a0*/  WARPSYNC.COLLECTIVE R15, `(.L_x_3970) ;  /* 0x000000000f087348 */ /* 0x022fea0003c00000 */
[----:B------:R0:W2:Y:S02]  /*145b0*/  SHFL.IDX P6, R14, R13, R12, R11 ;  /* 0x0000000c0d0e7389 */ /* 0x0000a400000c000b */
[----:B012--5:R-:W-:Y:S01]  /*145c0*/  ENDCOLLECTIVE ;  /* 0x000000000000791b */ /* 0x027fe20003800000 */
.L_x_3970:
[----:B------:R-:W-:Y:S05]  /*145d0*/  BRA `(.L_x_3971) ;  /* 0xffffffa4002c7947 */ /* 0x000fea000383ffff */
.L_x_3892:
[----:B0-----:R-:W2:Y:S02]  /*145e0*/  LDL R0, [R1+0x14] ;  /* 0x0000140001007983 */ /* 0x001ea40000100800 */
[----:B--2---:R0:W1:Y:S02]  /*145f0*/  SYNCS.PHASECHK.TRANS64.TRYWAIT P0, [R4+URZ+0x33480], R0 ;  /* 0x03348000040075a7 */ /* 0x004064000800017f */
[----:B-1----:R-:W-:Y:S05]  /*14600*/  @!P0 NANOSLEEP.SYNCS 0x989680 ;  /* 0x009896800000895d */ /* 0x002fea0003900000 */
[----:B------:R-:W1:Y:S02]  /*14610*/  @!P0 SYNCS.PHASECHK.TRANS64 P0, [R4+URZ+0x33480], R0 ;  /* 0x03348000040085a7 */ /* 0x000e64000800007f */
[----:B-1----:R-:W-:Y:S05]  /*14620*/  @!P0 BRA `(.L_x_3892) ;  /* 0xfffffffc00ec8947 */ /* 0x002fea000383ffff */
[----:B------:R-:W-:Y:S05]  /*14630*/  BRA `(.L_x_3972) ;  /* 0xffffffa8007c7947 */ /* 0x000fea000383ffff */
.L_x_3893:
        /* <DEDUP_REMOVED lines=8> */
.L_x_3974:
[----:B------:R-:W-:Y:S05]  /*146c0*/  BSYNC B0 ;  /* 0x0000000000007941 */ /* 0x000fea0003800000 */
.L_x_3973:
[----:B------:R-:W-:Y:S01]  /*146d0*/  IMAD.MOV.U32 R13, RZ, RZ, R20 ;  /* 0x000000ffff0d7224 */ /* 0x000fe200078e0014 */
[----:B------:R-:W-:Y:S01]  /*146e0*/  LOP3.LUT R36, R36, 0xffffff7f, RZ, 0xc0, !PT ;  /* 0xffffff7f24247812 */ /* 0x000fe200078ec0ff */
[----:B------:R-:W-:Y:S01]  /*146f0*/  IMAD.MOV.U32 R12, RZ, RZ, RZ ;  /* 0x000000ffff0c7224 */ /* 0x000fe200078e00ff */
[C---:B------:R-:W-:Y:S01]  /*14700*/  ISETP.GE.AND P5, PT, R9.reuse, 0x21, PT ;  /* 0x000000210900780c */ /* 0x040fe20003fa6270 */
[----:B------:R-:W-:Y:S01]  /*14710*/  IMAD.MOV.U32 R11, RZ, RZ, 0x1c1f ;  /* 0x00001c1fff0b7424 */ /* 0x000fe200078e00ff */
[----:B------:R-:W-:Y:S01]  /*14720*/  ISETP.GE.AND P4, PT, R9, 0x41, PT ;  /* 0x000000410900780c */ /* 0x000fe20003f86270 */
[----:B------:R-:W-:Y:S02]  /*14730*/  IMAD.MOV.U32 R15, RZ, RZ, -0x1 ;  /* 0xffffffffff0f7424 */ /* 0x000fe400078e00ff */
[----:B------:R-:W-:-:S10]  /*14740*/  IMAD.MOV.U32 R0, RZ, RZ, R14 ;  /* 0x000000ffff007224 */ /* 0x000fd400078e000e */
[----:B------:R-:W-:Y:S05]  /*14750*/  WARPSYNC.COLLECTIVE R15, `(.L_x_3975) ;  /* 0x000000000f087348 */ /* 0x000fea0003c00000 */
[----:B------:R0:W1:Y:S02]  /*14760*/  SHFL.IDX P6, R14, R13, R12, R11 ;  /* 0x0000000c0d0e7389 */ /* 0x00006400000c000b */
[----:B01----:R-:W-:Y:S01]  /*14770*/  ENDCOLLECTIVE ;  /* 0x000000000000791b */ /* 0x003fe20003800000 */
.L_x_3975:
[----:B------:R-:W0:Y:S01]  /*14780*/  LDC R11, c[0x0][0x2f4] ;  /* 0x0000bd00ff0b7b82 */ /* 0x000e220000000800 */
[C---:B------:R-:W-:Y:S01]  /*14790*/  LOP3.LUT R12, R37.reuse, 0x40, RZ, 0xfc, !PT ;  /* 0x00000040250c7812 */ /* 0x040fe200078efcff */
[----:B------:R-:W-:Y:S01]  /*147a0*/  IMAD.MOV.U32 R13, RZ, RZ, R10 ;  /* 0x000000ffff0d7224 */ /* 0x000fe200078e000a */
[----:B------:R-:W-:Y:S01]  /*147b0*/  LOP3.LUT R15, R37, 0x80, RZ, 0xfc, !PT ;  /* 0x00000080250f7812 */ /* 0x000fe200078efcff */
[----:B------:R-:W-:-:S05]  /*147c0*/  IMAD.MOV.U32 R2, RZ, RZ, R14 ;  /* 0x000000ffff027224 */ /* 0x000fca00078e000e */
[----:B------:R-:W-:-:S05]  /*147d0*/  IADD3 R2, P0, R37, R2, RZ ;  /* 0x0000000225027210 */ /* 0x000fca0007f1e0ff */
[----:B------:R-:W-:Y:S02]  /*147e0*/  IMAD.X R3, RZ, RZ, R0, P0 ;  /* 0x000000ffff037224 */ /* 0x000fe400000e0600 */
[----:B------:R-:W-:Y:S01]  /*147f0*/  IMAD.IADD R0, R18, 0x1, R21 ;  /* 0x0000000112007824 */ /* 0x000fe200078e0215 */
[-C--:B0-----:R-:W-:Y:S02]  /*14800*/  ISETP.GE.AND P2, PT, R37, R11.reuse, PT ;  /* 0x0000000b2500720c */ /* 0x081fe40003f46270 */
[----:B------:R-:W-:Y:S01]  /*14810*/  ISETP.GE.AND P1, PT, R12, R11, PT ;  /* 0x0000000b0c00720c */ /* 0x000fe20003f26270 */
[----:B------:R-:W-:Y:S01]  /*14820*/  IMAD.MOV.U32 R12, RZ, RZ, 0x1 ;  /* 0x00000001ff0c7424 */ /* 0x000fe200078e00ff */
[C---:B------:R-:W-:Y:S02]  /*14830*/  ISETP.LT.OR P0, PT, R9.reuse, 0x1, P2 ;  /* 0x000000010900780c */ /* 0x040fe40001701670 */
[----:B------:R-:W-:-:S11]  /*14840*/  ISETP.LT.OR P3, PT, R9, 0x1, P1 ;  /* 0x000000010900780c */ /* 0x000fd60000f61670 */
[----:B------:R-:W-:Y:S01]  /*14850*/  @!PT LDS RZ, [RZ] ;  /* 0x00000000fffff984 */ /* 0x000fe20000000800 */
[----:B------:R-:W-:Y:S01]  /*14860*/  @!PT LDS RZ, [RZ] ;  /* 0x00000000fffff984 */ /* 0x000fe20000000800 */
[----:B------:R-:W-:Y:S01]  /*14870*/  @!PT LDS RZ, [RZ] ;  /* 0x00000000fffff984 */ /* 0x000fe20000000800 */
[----:B------:R0:W-:Y:S01]  /*14880*/  LDGSTS.E.BYPASS.LTC128B.128 [R0+0xf200], desc[UR52][R2.64], !P0 ;  /* 0x0f20000002007fae */ /* 0x0001e2000c101d74 */
[----:B------:R-:W-:Y:S01]  /*14890*/  ISETP.GE.AND P0, PT, R15, R11, PT ;  /* 0x0000000b0f00720c */ /* 0x000fe20003f06270 */
[----:B------:R-:W-:Y:S01]  /*148a0*/  IMAD.MOV.U32 R15, RZ, RZ, -0x1 ;  /* 0xffffffffff0f7424 */ /* 0x000fe200078e00ff */
[----:B------:R-:W-:Y:S01]  /*148b0*/  MOV R11, 0x1c1f ;  /* 0x00001c1f000b7802 */ /* 0x000fe20000000f00 */
[----:B------:R0:W-:Y:S01]  /*148c0*/  LDGSTS.E.BYPASS.LTC128B.128 [R0+0x11a00], desc[UR52][R2.64+0x40], !P3 ;  /* 0x11a0004002007fae */ /* 0x0001e2000d901d74 */
[----:B------:R-:W-:-:S13]  /*148d0*/  ISETP.LT.OR P3, PT, R9, 0x1, P0 ;  /* 0x000000010900780c */ /* 0x000fda0000761670 */
[----:B0-----:R-:W-:Y:S05]  /*148e0*/  WARPSYNC.COLLECTIVE R15, `(.L_x_3976) ;  /* 0x000000000f087348 */ /* 0x001fea0003c00000 */
[----:B------:R1:W2:Y:S02]  /*148f0*/  SHFL.IDX P6, R14, R13, R12, R11 ;  /* 0x0000000c0d0e7389 */ /* 0x0002a400000c000b */
[----:B012---:R-:W-:Y:S01]  /*14900*/  ENDCOLLECTIVE ;  /* 0x000000000000791b */ /* 0x007fe20003800000 */
.L_x_3976:
[----:B------:R-:W-:Y:S01]  /*14910*/  @!PT LDS RZ, [RZ] ;  /* 0x00000000fffff984 */ /* 0x000fe20000000800 */
[----:B------:R-:W-:Y:S01]  /*14920*/  @!PT LDS RZ, [RZ] ;  /* 0x00000000fffff984 */ /* 0x000fe20000000800 */
[----:B------:R-:W-:Y:S01]  /*14930*/  @!PT LDS RZ, [RZ] ;  /* 0x00000000fffff984 */ /* 0x000fe20000000800 */
[----:B------:R0:W-:Y:S01]  /*14940*/  LDGSTS.E.BYPASS.LTC128B.128 [R0+0x14200], desc[UR52][R2.64+0x80], !P3 ;  /* 0x1420008002007fae */ /* 0x0001e2000d901d74 */
[----:B------:R-:W-:Y:S02]  /*14950*/  IMAD.MOV.U32 R13, RZ, RZ, R20 ;  /* 0x000000ffff0d7224 */ /* 0x000fe400078e0014 */
[----:B0-----:R-:W-:-:S07]  /*14960*/  IMAD.MOV.U32 R3, RZ, RZ, R14 ;  /* 0x000000ffff037224 */ /* 0x001fce00078e000e */
[----:B------:R-:W-:Y:S05]  /*14970*/  WARPSYNC.COLLECTIVE R15, `(.L_x_3977) ;  /* 0x000000000f087348 */ /* 0x000fea0003c00000 */
[----:B------:R0:W1:Y:S02]  /*14980*/  SHFL.IDX P6, R14, R13, R12, R11 ;  /* 0x0000000c0d0e7389 */ /* 0x00006400000c000b */
[----:B01----:R-:W-:Y:S01]  /*14990*/  ENDCOLLECTIVE ;  /* 0x000000000000791b */ /* 0x003fe20003800000 */
.L_x_3977:
[----:B------:R-:W-:Y:S02]  /*149a0*/  IMAD.MOV.U32 R13, RZ, RZ, R10 ;  /* 0x000000ffff0d7224 */ /* 0x000fe400078e000a */
[----:B------:R-:W-:Y:S02]  /*149b0*/  IMAD.MOV.U32 R12, RZ, RZ, 0x2 ;  /* 0x00000002ff0c7424 */ /* 0x000fe400078e00ff */
[----:B------:R-:W-:-:S07]  /*149c0*/  IMAD.MOV.U32 R2, RZ, RZ, R14 ;  /* 0x000000ffff027224 */ /* 0x000fce00078e000e */
[----:B------:R-:W-:Y:S05]  /*149d0*/  WARPSYNC.COLLECTIVE R15, `(.L_x_3978) ;  /* 0x000000000f087348 */ /* 0x000fea0003c00000 */
[----:B------:R0:W1:Y:S02]  /*149e0*/  SHFL.IDX P6, R14, R13, R12, R11 ;  /* 0x0000000c0d0e7389 */ /* 0x00006400000c000b */
[----:B01----:R-:W-:Y:S01]  /*149f0*/  ENDCOLLECTIVE ;  /* 0x000000000000791b */ /* 0x003fe20003800000 */
.L_x_3978:
        /* <DEDUP_REMOVED lines=9> */
[----:B------:R-:W-:Y:S01]  /*14a90*/  LDGSTS.E.BYPASS.LTC128B.128 [R0+0x12200], desc[UR52][R2.64+0x40], !P3 ;  /* 0x1220004002007fae */ /* 0x000fe2000d901d74 */
[----:B------:R-:W-:-:S13]  /*14aa0*/  ISETP.LT.OR P3, PT, R9, 0x21, P0 ;  /* 0x000000210900780c */ /* 0x000fda0000761670 */
[----:B------:R0:W-:Y:S02]  /*14ab0*/  LDGSTS.E.BYPASS.LTC128B.128 [R0+0x14a00], desc[UR52][R2.64+0x80], !P3 ;  /* 0x14a0008002007fae */ /* 0x0001e4000d901d74 */
[----:B0-----:R-:W-:-:S07]  /*14ac0*/  IMAD.MOV.U32 R3, RZ, RZ, R14 ;  /* 0x000000ffff037224 */ /* 0x001fce00078e000e */
[----:B------:R-:W-:Y:S05]  /*14ad0*/  WARPSYNC.COLLECTIVE R15, `(.L_x_3979) ;  /* 0x000000000f087348 */ /* 0x000fea0003c00000 */
[----:B------:R0:W1:Y:S02]  /*14ae0*/  SHFL.IDX P6, R14, R13, R12, R11 ;  /* 0x0000000c0d0e7389 */ /* 0x00006400000c000b */
[----:B01----:R-:W-:Y:S01]  /*14af0*/  ENDCOLLECTIVE ;  /* 0x000000000000791b */ /* 0x003fe20003800000 */
.L_x_3979:
[----:B------:R-:W-:Y:S02]  /*14b00*/  IMAD.MOV.U32 R13, RZ, RZ, R10 ;  /* 0x000000ffff0d7224 */ /* 0x000fe400078e000a */
[----:B------:R-:W-:Y:S02]  /*14b10*/  IMAD.MOV.U32 R12, RZ, RZ, 0x3 ;  /* 0x00000003ff0c7424 */ /* 0x000fe400078e00ff */
[----:B------:R-:W-:-:S07]  /*14b20*/  IMAD.MOV.U32 R2, RZ, RZ, R14 ;  /* 0x000000ffff027224 */ /* 0x000fce00078e000e */
[----:B------:R-:W-:Y:S05]  /*14b30*/  WARPSYNC.COLLECTIVE R15, `(.L_x_3980) ;  /* 0x000000000f087348 */ /* 0x000fea0003c00000 */
[----:B------:R0:W1:Y:S02]  /*14b40*/  SHFL.IDX P6, R14, R13, R12, R11 ;  /* 0x0000000c0d0e7389 */ /* 0x00006400000c000b */
[----:B01----:R-:W-:Y:S01]  /*14b50*/  ENDCOLLECTIVE ;  /* 0x000000000000791b */ /* 0x003fe20003800000 */
.L_x_3980:
        /* <DEDUP_REMOVED lines=13> */
.L_x_3981:
[----:B------:R-:W-:Y:S01]  /*14c30*/  @!PT LDS RZ, [RZ] ;  /* 0x00000000fffff984 */ /* 0x000fe20000000800 */
[----:B------:R-:W-:Y:S01]  /*14c40*/  @!PT LDS RZ, [RZ] ;  /* 0x00000000fffff984 */ /* 0x000fe20000000800 */
[----:B------:R-:W-:Y:S01]  /*14c50*/  @!PT LDS RZ, [RZ] ;  /* 0x00000000fffff984 */ /* 0x000fe20000000800 */
[----:B------:R-:W-:Y:S01]  /*14c60*/  LDGSTS.E.BYPASS.LTC128B.128 [R0+0x12a00], desc[UR52][R2.64+0x40], !P3 ;  /* 0x12a0004002007fae */ /* 0x000fe2000d901d74 */
[----:B------:R-:W-:Y:S01]  /*14c70*/  ISETP.LT.OR P3, PT, R9, 0x41, P0 ;  /* 0x000000410900780c */ /* 0x000fe20000761670 */
[----:B------:R-:W-:Y:S02]  /*14c80*/  IMAD.MOV.U32 R13, RZ, RZ, R22 ;  /* 0x000000ffff0d7224 */ /* 0x000fe400078e0016 */
[----:B------:R-:W-:-:S10]  /*14c90*/  IMAD.MOV.U32 R12, RZ, RZ, RZ ;  /* 0x000000ffff0c7224 */ /* 0x000fd400078e00ff */
[----:B------:R0:W-:Y:S02]  /*14ca0*/  LDGSTS.E.BYPASS.LTC128B.128 [R0+0x15200], desc[UR52][R2.64+0x80], !P3 ;  /* 0x1520008002007fae */ /* 0x0001e4000d901d74 */
[----:B0-----:R-:W-:-:S07]  /*14cb0*/  IMAD.MOV.U32 R2, RZ, RZ, R14 ;  /* 0x000000ffff027224 */ /* 0x001fce00078e000e */
[----:B------:R-:W-:Y:S05]  /*14cc0*/  WARPSYNC.COLLECTIVE R15, `(.L_x_3982) ;  /* 0x000000000f087348 */ /* 0x000fea0003c00000 */
[----:B------:R0:W1:Y:S02]  /*14cd0*/  SHFL.IDX P6, R14, R13, R12, R11 ;  /* 0x0000000c0d0e7389 */ /* 0x00006400000c000b */
[----:B01----:R-:W-:Y:S01]  /*14ce0*/  ENDCOLLECTIVE ;  /* 0x000000000000791b */ /* 0x003fe20003800000 */
.L_x_3982:
        /* <DEDUP_REMOVED lines=13> */
.L_x_3983:
[----:B------:R-:W-:Y:S01]  /*14dc0*/  @!PT LDS RZ, [RZ] ;  /* 0x00000000fffff984 */ /* 0x000fe20000000800 */
[----:B------:R-:W-:Y:S01]  /*14dd0*/  @!PT LDS RZ, [RZ] ;  /* 0x00000000fffff984 */ /* 0x000fe20000000800 */
[----:B------:R-:W-:Y:S01]  /*14de0*/  @!PT LDS RZ, [RZ] ;  /* 0x00000000fffff984 */ /* 0x000fe20000000800 */
[----:B------:R-:W-:Y:S01]  /*14df0*/  LDGSTS.E.BYPASS.LTC128B.128 [R0+0x13200], desc[UR52][R2.64+0x40], !P3 ;  /* 0x1320004002007fae */ /* 0x000fe2000d901d74 */
[C---:B------:R-:W-:Y:S02]  /*14e00*/  ISETP.LT.OR P3, PT, R9.reuse, 0x61, P0 ;  /* 0x000000610900780c */ /* 0x040fe40000761670 */
[----:B------:R-:W-:-:S11]  /*14e10*/  ISETP.GE.AND P6, PT, R9, 0x81, PT ;  /* 0x000000810900780c */ /* 0x000fd60003fc6270 */
[----:B------:R0:W-:Y:S01]  /*14e20*/  LDGSTS.E.BYPASS.LTC128B.128 [R0+0x15a00], desc[UR52][R2.64+0x80], !P3 ;  /* 0x15a0008002007fae */ /* 0x0001e2000d901d74 */
[----:B------:R-:W-:Y:S01]  /*14e30*/  ISETP.GE.AND P3, PT, R9, 0x61, PT ;  /* 0x000000610900780c */ /* 0x000fe20003f66270 */
[----:B0-----:R-:W-:Y:S01]  /*14e40*/  IMAD.MOV.U32 R2, RZ, RZ, R14 ;  /* 0x000000ffff027224 */ /* 0x001fe200078e000e */
[----:B------:R-:W-:Y:S01]  /*14e50*/  @P6 LOP3.LUT R36, R36, 0x80, RZ, 0xfc, !PT ;  /* 0x0000008024246812 */ /* 0x000fe200078efcff */
[----:B------:R-:W-:Y:S10]  /*14e60*/  BRA `(.L_x_3984) ;  /* 0xffffffa800047947 */ /* 0x000ff4000383ffff */
.L_x_3898:
[----:B--2---:R-:W2:Y:S02]  /*14e70*/  LDL R2, [R1+0x14] ;  /* 0x0000140001027983 */ /* 0x004ea40000100800 */
[----:B--2---:R2:W3:Y:S02]  /*14e80*/  SYNCS.PHASECHK.TRANS64.TRYWAIT P0, [R4+URZ+0x33440], R2 ;  /* 0x03344002040075a7 */ /* 0x0044e4000800017f */
[----:B---3--:R-:W-:Y:S05]  /*14e90*/  @!P0 NANOSLEEP.SYNCS 0x989680 ;  /* 0x009896800000895d */ /* 0x008fea0003900000 */
[----:B------:R-:W3:Y:S02]  /*14ea0*/  @!P0 SYNCS.PHASECHK.TRANS64 P0, [R4+URZ+0x33440], R2 ;  /* 0x03344002040085a7 */ /* 0x000ee4000800007f */
[----:B---3--:R-:W-:Y:S05]  /*14eb0*/  @!P0 BRA `(.L_x_3898) ;  /* 0xfffffffc00ec8947 */ /* 0x008fea000383ffff */
[----:B------:R-:W-:Y:S05]  /*14ec0*/  BRA `(.L_x_3985) ;  /* 0xffffffa800687947 */ /* 0x000fea000383ffff */
.L_x_3899:
[----:B------:R-:W-:Y:S01]  /*14ed0*/  BSSY B0, `(.L_x_3986) ;  /* 0x0000008000007945 */ /* 0x000fe20003800000 */
[----:B------:R-:W-:Y:S01]  /*14ee0*/  MOV R13, R10 ;  /* 0x0000000a000d7202 */ /* 0x000fe20000000f00 */
[----:B------:R-:W-:Y:S02]  /*14ef0*/  IMAD.MOV.U32 R12, RZ, RZ, RZ ;  /* 0x000000ffff0c7224 */ /* 0x000fe400078e00ff */
[----:B------:R-:W-:Y:S02]  /*14f00*/  IMAD.MOV.U32 R11, RZ, RZ, 0x1c1f ;  /* 0x00001c1fff0b7424 */ /* 0x000fe400078e00ff */
[----:B------:R-:W-:-:S07]  /*14f10*/  IMAD.MOV.U32 R15, RZ, RZ, -0x1 ;  /* 0xffffffffff0f7424 */ /* 0x000fce00078e00ff */
[----:B01----:R-:W-:Y:S05]  /*14f20*/  WARPSYNC.COLLECTIVE R15, `(.L_x_3987) ;  /* 0x000000000f087348 */ /* 0x003fea0003c00000 */
[----:B------:R2:W3:Y:S02]  /*14f30*/  SHFL.IDX P6, R14, R13, R12, R11 ;  /* 0x0000000c0d0e7389 */ /* 0x0004e400000c000b */
[----:B0123--:R-:W-:Y:S01]  /*14f40*/  ENDCOLLECTIVE ;  /* 0x000000000000791b */ /* 0x00ffe20003800000 */
.L_x_3987:
[----:B------:R-:W-:Y:S05]  /*14f50*/  BSYNC B0 ;  /* 0x0000000000007941 */ /* 0x000fea0003800000 */
.L_x_3986:
[----:B------:R-:W-:Y:S01]  /*14f60*/  IMAD.MOV.U32 R13, RZ, RZ, R5 ;  /* 0x000000ffff0d7224 */ /* 0x000fe200078e0005 */
[----:B------:R-:W0:Y:S01]  /*14f70*/  LDC R9, c[0x0][0x2f4] ;  /* 0x0000bd00ff097b82 */ /* 0x000e220000000800 */
[----:B------:R-:W-:Y:S01]  /*14f80*/  IMAD.MOV.U32 R12, RZ, RZ, RZ ;  /* 0x000000ffff0c7224 */ /* 0x000fe200078e00ff */
[C---:B------:R-:W-:Y:S01]  /*14f90*/  LOP3.LUT R21, R37.reuse, 0x40, RZ, 0xfc, !PT ;  /* 0x0000004025157812 */ /* 0x040fe200078efcff */
[----:B------:R-:W-:Y:S01]  /*14fa0*/  IMAD.MOV.U32 R11, RZ, RZ, 0x1c1f ;  /* 0x00001c1fff0b7424 */ /* 0x000fe200078e00ff */
[----:B------:R-:W-:Y:S01]  /*14fb0*/  LOP3.LUT R20, R37, 0x80, RZ, 0xfc, !PT ;  /* 0x0000008025147812 */ /* 0x000fe200078efcff */
[----:B------:R-:W-:Y:S02]  /*14fc0*/  IMAD.MOV.U32 R15, RZ, RZ, -0x1 ;  /* 0xffffffffff0f7424 */ /* 0x000fe400078e00ff */
[----:B------:R-:W-:-:S07]  /*14fd0*/  IMAD.MOV.U32 R2, RZ, RZ, R14 ;  /* 0x000000ffff027224 */ /* 0x000fce00078e000e */
[----:B0-----:R-:W-:Y:S05]  /*14fe0*/  WARPSYNC.COLLECTIVE R15, `(.L_x_3988) ;  /* 0x000000000f087348 */ /* 0x001fea0003c00000 */
[----:B------:R1:W2:Y:S02]  /*14ff0*/  SHFL.IDX P6, R14, R13, R12, R11 ;  /* 0x0000000c0d0e7389 */ /* 0x0002a400000c000b */
[----:B012---:R-:W-:Y:S01]  /*15000*/  ENDCOLLECTIVE ;  /* 0x000000000000791b */ /* 0x007fe20003800000 */
.L_x_3988:
[-C--:B------:R-:W-:Y:S01]  /*15010*/  ISETP.GE.AND P2, PT, R21, R9.reuse, PT ;  /* 0x000000091500720c */ /* 0x080fe20003f46270 */
[----:B------:R-:W-:Y:S01]  /*15020*/  IMAD.MOV.U32 R13, RZ, RZ, R10 ;  /* 0x000000ffff0d7224 */ /* 0x000fe200078e000a */
[----:B------:R-:W-:Y:S01]  /*15030*/  ISETP.GE.AND P1, PT, R20, R9, PT ;  /* 0x000000091400720c */ /* 0x000fe20003f26270 */
        /* <DEDUP_REMOVED lines=13> */
[----:B------:R0:W-:Y:S04]  /*15110*/  @P6 LDGSTS.E.BYPASS.LTC128B.128 [R0+0x26a00], desc[UR52][R2.64+0x40], !P2 ;  /* 0x26a0004002006fae */ /* 0x0001e8000d101d74 */
[----:B------:R0:W-:Y:S02]  /*15120*/  @P6 LDGSTS.E.BYPASS.LTC128B.128 [R0+0x29200], desc[UR52][R2.64+0x80], !P1 ;  /* 0x2920008002006fae */ /* 0x0001e4000c901d74 */
[----:B0-----:R-:W-:Y:S05]  /*15130*/  WARPSYNC.COLLECTIVE R15, `(.L_x_3989) ;  /* 0x000000000f087348 */ /* 0x001fea0003c00000 */
[----:B------:R1:W2:Y:S02]  /*15140*/  SHFL.IDX P6, R14, R13, R12, R11 ;  /* 0x0000000c0d0e7389 */ /* 0x0002a400000c000b */
[----:B012---:R-:W-:Y:S01]  /*15150*/  ENDCOLLECTIVE ;  /* 0x000000000000791b */ /* 0x007fe20003800000 */
.L_x_3989:
[----:B------:R-:W-:Y:S02]  /*15160*/  IMAD.MOV.U32 R13, RZ, RZ, R5 ;  /* 0x000000ffff0d7224 */ /* 0x000fe400078e0005 */
[----:B------:R-:W-:-:S07]  /*15170*/  IMAD.MOV.U32 R2, RZ, RZ, R14 ;  /* 0x000000ffff027224 */ /* 0x000fce00078e000e */
[----:B------:R-:W-:Y:S05]  /*15180*/  WARPSYNC.COLLECTIVE R15, `(.L_x_3990) ;  /* 0x000000000f087348 */ /* 0x000fea0003c00000 */
[----:B------:R0:W1:Y:S02]  /*15190*/  SHFL.IDX P6, R14, R13, R12, R11 ;  /* 0x0000000c0d0e7389 */ /* 0x00006400000c000b */
[----:B01----:R-:W-:Y:S01]  /*151a0*/  ENDCOLLECTIVE ;  /* 0x000000000000791b */ /* 0x003fe20003800000 */
.L_x_3990:
        /* <DEDUP_REMOVED lines=16> */
.L_x_3991:
[----:B------:R-:W-:Y:S01]  /*152b0*/  @!PT LDS RZ, [RZ] ;  /* 0x00000000fffff984 */ /* 0x000fe20000000800 */
[----:B------:R-:W-:Y:S01]  /*152c0*/  @!PT LDS RZ, [RZ] ;  /* 0x00000000fffff984 */ /* 0x000fe20000000800 */
[----:B------:R-:W-:Y:S01]  /*152d0*/  @!PT LDS RZ, [RZ] ;  /* 0x00000000fffff984 */ /* 0x000fe20000000800 */
[----:B------:R-:W-:Y:S04]  /*152e0*/  @P5 LDGSTS.E.BYPASS.LTC128B.128 [R0+0x27200], desc[UR52][R2.64+0x40], !P2 ;  /* 0x2720004002005fae */ /* 0x000fe8000d101d74 */
[----:B------:R0:W-:Y:S01]  /*152f0*/  @P5 LDGSTS.E.BYPASS.LTC128B.128 [R0+0x29a00], desc[UR52][R2.64+0x80], !P1 ;  /* 0x29a0008002005fae */ /* 0x0001e2000c901d74 */
[----:B------:R-:W-:Y:S01]  /*15300*/  ISETP.GE.AND P5, PT, R37, R9, PT ;  /* 0x000000092500720c */ /* 0x000fe20003fa6270 */
[----:B------:R-:W-:Y:S02]  /*15310*/  IMAD.MOV.U32 R13, RZ, RZ, R5 ;  /* 0x000000ffff0d7224 */ /* 0x000fe400078e0005 */
[----:B0-----:R-:W-:-:S10]  /*15320*/  IMAD.MOV.U32 R2, RZ, RZ, R14 ;  /* 0x000000ffff027224 */ /* 0x001fd400078e000e */
[----:B------:R-:W-:Y:S05]  /*15330*/  WARPSYNC.COLLECTIVE R15, `(.L_x_3992) ;  /* 0x000000000f087348 */ /* 0x000fea0003c00000 */
[----:B------:R0:W1:Y:S02]  /*15340*/  SHFL.IDX P6, R14, R13, R12, R11 ;  /* 0x0000000c0d0e7389 */ /* 0x00006400000c000b */
[----:B01----:R-:W-:Y:S01]  /*15350*/  ENDCOLLECTIVE ;  /* 0x000000000000791b */ /* 0x003fe20003800000 */
.L_x_3992:
[----:B------:R-:W-:Y:S01]  /*15360*/  MOV R13, R10 ;  /* 0x0000000a000d7202 */ /* 0x000fe20000000f00 */
[----:B------:R-:W-:Y:S02]  /*15370*/  IMAD.MOV.U32 R12, RZ, RZ, 0x3 ;  /* 0x00000003ff0c7424 */ /* 0x000fe400078e00ff */
[----:B------:R-:W-:-:S07]  /*15380*/  IMAD.MOV.U32 R3, RZ, RZ, R14 ;  /* 0x000000ffff037224 */ /* 0x000fce00078e000e */
[----:B------:R-:W-:Y:S05]  /*15390*/  WARPSYNC.COLLECTIVE R15, `(.L_x_3993) ;  /* 0x000000000f087348 */ /* 0x000fea0003c00000 */
[----:B------:R0:W1:Y:S02]  /*153a0*/  SHFL.IDX P6, R14, R13, R12, R11 ;  /* 0x0000000c0d0e7389 */ /* 0x00006400000c000b */
[----:B01----:R-:W-:Y:S01]  /*153b0*/  ENDCOLLECTIVE ;  /* 0x000000000000791b */ /* 0x003fe20003800000 */
.L_x_3993:
        /* <DEDUP_REMOVED lines=10> */
.L_x_3994:
[----:B------:R-:W-:Y:S01]  /*15460*/  @!PT LDS RZ, [RZ] ;  /* 0x00000000fffff984 */ /* 0x000fe20000000800 */
[----:B------:R-:W-:Y:S01]  /*15470*/  @!PT LDS RZ, [RZ] ;  /* 0x00000000fffff984 */ /* 0x000fe20000000800 */
[----:B------:R-:W-:Y:S01]  /*15480*/  @!PT LDS RZ, [RZ] ;  /* 0x00000000fffff984 */ /* 0x000fe20000000800 */
[----:B------:R0:W-:Y:S04]  /*15490*/  @P4 LDGSTS.E.BYPASS.LTC128B.128 [R0+0x25200], desc[UR52][R2.64], !P5 ;  /* 0x2520000002004fae */ /* 0x0001e8000e901d74 */
[----:B------:R0:W-:Y:S04]  /*154a0*/  @P4 LDGSTS.E.BYPASS.LTC128B.128 [R0+0x27a00], desc[UR52][R2.64+0x40], !P2 ;  /* 0x27a0004002004fae */ /* 0x0001e8000d101d74 */
[----:B------:R0:W-:Y:S01]  /*154b0*/  @P4 LDGSTS.E.BYPASS.LTC128B.128 [R0+0x2a200], desc[UR52][R2.64+0x80], !P1 ;  /* 0x2a20008002004fae */ /* 0x0001e2000c901d74 */
[----:B------:R-:W-:Y:S02]  /*154c0*/  IMAD.MOV.U32 R13, RZ, RZ, R7 ;  /* 0x000000ffff0d7224 */ /* 0x000fe400078e0007 */
[----:B------:R-:W-:-:S02]  /*154d0*/  IMAD.MOV.U32 R12, RZ, RZ, RZ ;  /* 0x000000ffff0c7224 */ /* 0x000fc400078e00ff */
[----:B------:R-:W-:-:S07]  /*154e0*/  IMAD.MOV.U32 R5, RZ, RZ, R14 ;  /* 0x000000ffff057224 */ /* 0x000fce00078e000e */
[----:B0-----:R-:W-:Y:S05]  /*154f0*/  WARPSYNC.COLLECTIVE R15, `(.L_x_3995) ;  /* 0x000000000f087348 */ /* 0x001fea0003c00000 */
[----:B------:R1:W2:Y:S02]  /*15500*/  SHFL.IDX P6, R14, R13, R12, R11 ;  /* 0x0000000c0d0e7389 */ /* 0x0002a400000c000b */
[----:B012---:R-:W-:Y:S01]  /*15510*/  ENDCOLLECTIVE ;  /* 0x000000000000791b */ /* 0x007fe20003800000 */
.L_x_3995:
        /* <DEDUP_REMOVED lines=10> */
[----:B------:R-:W-:-:S03]  /*155c0*/  IMAD.MOV.U32 R7, RZ, RZ, R14 ;  /* 0x000000ffff077224 */ /* 0x000fc600078e000e */
[----:B------:R0:W-:Y:S04]  /*155d0*/  @P3 LDGSTS.E.BYPASS.LTC128B.128 [R0+0x2aa00], desc[UR52][R2.64+0x80], !P1 ;  /* 0x2aa0008002003fae */ /* 0x0001e8000c901d74 */
[----:B0-----:R-:W-:Y:S05]  /*155e0*/  WARPSYNC.COLLECTIVE R15, `(.L_x_3996) ;  /* 0x000000000f087348 */ /* 0x001fea0003c00000 */
[----:B------:R1:W2:Y:S02]  /*155f0*/  SHFL.IDX P6, R14, R13, R12, R11 ;  /* 0x0000000c0d0e7389 */ /* 0x0002a400000c000b */
[----:B012---:R-:W-:Y:S01]  /*15600*/  ENDCOLLECTIVE ;  /* 0x000000000000791b */ /* 0x007fe20003800000 */
.L_x_3996:
[----:B------:R-:W-:Y:S05]  /*15610*/  BRA `(.L_x_3997) ;  /* 0xffffffa400e47947 */ /* 0x000fea000383ffff */
.L_x_3906:
[----:B------:R-:W-:Y:S02]  /*15620*/  IMAD.MOV.U32 R13, RZ, RZ, R4 ;  /* 0x000000ffff0d7224 */ /* 0x000fe400078e0004 */
[----:B------:R-:W-:Y:S02]  /*15630*/  IMAD.MOV.U32 R12, RZ, RZ, RZ ;  /* 0x000000ffff0c7224 */ /* 0x000fe400078e00ff */
[----:B------:R-:W-:Y:S02]  /*15640*/  IMAD.MOV.U32 R11, RZ, RZ, 0x1c1f ;  /* 0x00001c1fff0b7424 */ /* 0x000fe400078e00ff */
[----:B------:R-:W-:Y:S02]  /*15650*/  IMAD.MOV.U32 R15, RZ, RZ, -0x1 ;  /* 0xffffffffff0f7424 */ /* 0x000fe400078e00ff */
[----:B------:R-:W-:Y:S02]  /*15660*/  IMAD R35, R35, R5, RZ ;  /* 0x0000000523237224 */ /* 0x000fe400078e02ff */
[----:B------:R-:W-:-:S07]  /*15670*/  IMAD.IADD R25, R10, 0x1, R25 ;  /* 0x000000010a197824 */ /* 0x000fce00078e0219 */
[----:B-----5:R-:W-:Y:S05]  /*15680*/  WARPSYNC.COLLECTIVE R15, `(.L_x_3998) ;  /* 0x000000000f087348 */ /* 0x020fea0003c00000 */
[----:B------:R0:W1:Y:S02]  /*15690*/  SHFL.IDX P6, R14, R13, R12, R11 ;  /* 0x0000000c0d0e7389 */ /* 0x00006400000c000b */
[----:B01---5:R-:W-:Y:S01]  /*156a0*/  ENDCOLLECTIVE ;  /* 0x000000000000791b */ /* 0x023fe20003800000 */
.L_x_3998:
[C---:B------:R-:W-:Y:S01]  /*156b0*/  VIADD R6, R25.reuse, 0x20 ;  /* 0x0000002019067836 */ /* 0x040fe20000000000 */
[----:B------:R-:W-:Y:S01]  /*156c0*/  ISETP.GE.AND P0, PT, R25, R35, PT ;  /* 0x000000231900720c */ /* 0x000fe20003f06270 */
[----:B------:R-:W-:Y:S02]  /*156d0*/  IMAD.MOV.U32 R13, RZ, RZ, R0 ;  /* 0x000000ffff0d7224 */ /* 0x000fe400078e0000 */
[----:B------:R-:W-:-:S10]  /*156e0*/  IMAD.MOV.U32 R2, RZ, RZ, R14 ;  /* 0x000000ffff027224 */ /* 0x000fd400078e000e */
[----:B------:R-:W-:Y:S05]  /*156f0*/  WARPSYNC.COLLECTIVE R15, `(.L_x_3999) ;  /* 0x000000000f087348 */ /* 0x000fea0003c00000 */
[----:B------:R0:W1:Y:S02]  /*15700*/  SHFL.IDX P6, R14, R13, R12, R11 ;  /* 0x0000000c0d0e7389 */ /* 0x00006400000c000b */
[----:B01----:R-:W-:Y:S01]  /*15710*/  ENDCOLLECTIVE ;  /* 0x000000000000791b */ /* 0x003fe20003800000 */
.L_x_3999:
[----:B------:R-:W-:Y:S01]  /*15720*/  IMAD.MOV.U32 R13, RZ, RZ, R4 ;  /* 0x000000ffff0d7224 */ /* 0x000fe200078e0004 */
[----:B------:R-:W-:Y:S02]  /*15730*/  MOV R12, 0x1 ;  /* 0x00000001000c7802 */ /* 0x000fe40000000f00 */
[----:B------:R-:W-:-:S05]  /*15740*/  @!P0 IADD3 R14, P4, R37, R14, RZ ;  /* 0x0000000e250e8210 */ /* 0x000fca0007f9e0ff */
[----:B------:R-:W-:Y:S02]  /*15750*/  @!P0 IMAD.X R3, RZ, RZ, R2, P4 ;  /* 0x000000ffff038224 */ /* 0x000fe400020e0602 */
[----:B------:R-:W-:-:S07]  /*15760*/  @!P0 IMAD.MOV.U32 R2, RZ, RZ, R14 ;  /* 0x000000ffff028224 */ /* 0x000fce00078e000e */
[----:B------:R-:W-:Y:S05]  /*15770*/  WARPSYNC.COLLECTIVE R15, `(.L_x_4000) ;  /* 0x000000000f087348 */ /* 0x000fea0003c00000 */
[----:B------:R0:W1:Y:S02]  /*15780*/  SHFL.IDX P6, R14, R13, R12, R11 ;  /* 0x0000000c0d0e7389 */ /* 0x00006400000c000b */
[----:B01----:R-:W-:Y:S01]  /*15790*/  ENDCOLLECTIVE ;  /* 0x000000000000791b */ /* 0x003fe20003800000 */
.L_x_4000:
[----:B------:R-:W-:Y:S01]  /*157a0*/  @!PT LDS RZ, [RZ] ;  /* 0x00000000fffff984 */ /* 0x000fe20000000800 */
[----:B------:R-:W-:Y:S01]  /*157b0*/  @!PT LDS RZ, [RZ] ;  /* 0x00000000fffff984 */ /* 0x000fe20000000800 */
[----:B------:R-:W-:Y:S01]  /*157c0*/  @!PT LDS RZ, [RZ] ;  /* 0x00000000fffff984 */ /* 0x000fe20000000800 */
[----:B------:R-:W-:Y:S04]  /*157d0*/  @!P0 LDGSTS.E.BYPASS.LTC128B.128 [R8+0x1e200], desc[UR52][R2.64], !P3 ;  /* 0x1e20000002088fae */ /* 0x000fe8000d901d74 */
[----:B------:R-:W-:Y:S04]  /*157e0*/  @!P0 LDGSTS.E.BYPASS.LTC128B.128 [R8+0x20200], desc[UR52][R2.64+0x40], !P2 ;  /* 0x2020004002088fae */ /* 0x000fe8000d101d74 */
[----:B------:R0:W-:Y:S01]  /*157f0*/  @!P0 LDGSTS.E.BYPASS.LTC128B.128 [R8+0x22200], desc[UR52][R2.64+0x80], !P1 ;  /* 0x2220008002088fae */ /* 0x0001e2000c901d74 */
[----:B------:R-:W-:Y:S01]  /*15800*/  ISETP.GE.AND P0, PT, R6, R35, PT ;  /* 0x000000230600720c */ /* 0x000fe20003f06270 */
[----:B------:R-:W-:-:S02]  /*15810*/  IMAD.MOV.U32 R13, RZ, RZ, R0 ;  /* 0x000000ffff0d7224 */ /* 0x000fc400078e0000 */
[----:B------:R-:W-:Y:S02]  /*15820*/  VIADD R6, R25, 0x40 ;  /* 0x0000004019067836 */ /* 0x000fe40000000000 */
[----:B0-----:R-:W-:-:S08]  /*15830*/  IMAD.MOV.U32 R2, RZ, RZ, R14 ;  /* 0x000000ffff027224 */ /* 0x001fd000078e000e */
[----:B------:R-:W-:Y:S05]  /*15840*/  WARPSYNC.COLLECTIVE R15, `(.L_x_4001) ;  /* 0x000000000f087348 */ /* 0x000fea0003c00000 */
[----:B------:R0:W1:Y:S02]  /*15850*/  SHFL.IDX P6, R14, R13, R12, R11 ;  /* 0x0000000c0d0e7389 */ /* 0x00006400000c000b */
[----:B01----:R-:W-:Y:S01]  /*15860*/  ENDCOLLECTIVE ;  /* 0x000000000000791b */ /* 0x003fe20003800000 */
.L_x_4001:
        /* <DEDUP_REMOVED lines=8> */
.L_x_4002:
[----:B------:R-:W-:-:S05]  /*158f0*/  @!P0 IMAD.MOV.U32 R3, RZ, RZ, R5 ;  /* 0x000000ffff038224 */ /* 0x000fca00078e0005 */
[----:B------:R-:W-:Y:S01]  /*15900*/  @!PT LDS RZ, [RZ] ;  /* 0x00000000fffff984 */ /* 0x000fe20000000800 */
[----:B------:R-:W-:Y:S01]  /*15910*/  @!PT LDS RZ, [RZ] ;  /* 0x00000000fffff984 */ /* 0x000fe20000000800 */
[----:B------:R-:W-:Y:S01]  /*15920*/  @!PT LDS RZ, [RZ] ;  /* 0x00000000fffff984 */ /* 0x000fe20000000800 */
[----:B------:R-:W-:Y:S04]  /*15930*/  @!P0 LDGSTS.E.BYPASS.LTC128B.128 [R8+0x1ea00], desc[UR52][R2.64], !P3 ;  /* 0x1ea0000002088fae */ /* 0x000fe8000d901d74 */
[----:B------:R-:W-:Y:S01]  /*15940*/  @!P0 LDGSTS.E.BYPASS.LTC128B.128 [R8+0x20a00], desc[UR52][R2.64+0x40], !P2 ;  /* 0x20a0004002088fae */ /* 0x000fe2000d101d74 */
[----:B------:R-:W-:-:S03]  /*15950*/  IMAD.MOV.U32 R13, RZ, RZ, R0 ;  /* 0x000000ffff0d7224 */ /* 0x000fc600078e0000 */
[----:B------:R0:W-:Y:S01]  /*15960*/  @!P0 LDGSTS.E.BYPASS.LTC128B.128 [R8+0x22a00], desc[UR52][R2.64+0x80], !P1 ;  /* 0x22a0008002088fae */ /* 0x0001e2000c901d74 */
[----:B------:R-:W-:Y:S01]  /*15970*/  ISETP.GE.AND P0, PT, R6, R35, PT ;  /* 0x000000230600720c */ /* 0x000fe20003f06270 */
[----:B0-----:R-:W-:-:S12]  /*15980*/  IMAD.MOV.U32 R2, RZ, RZ, R14 ;  /* 0x000000ffff027224 */ /* 0x001fd800078e000e */
[----:B------:R-:W-:Y:S05]  /*15990*/  WARPSYNC.COLLECTIVE R15, `(.L_x_4003) ;  /* 0x000000000f087348 */ /* 0x000fea0003c00000 */
[----:B------:R0:W1:Y:S02]  /*159a0*/  SHFL.IDX P6, R14, R13, R12, R11 ;  /* 0x0000000c0d0e7389 */ /* 0x00006400000c000b */
[----:B01----:R-:W-:Y:S01]  /*159b0*/  ENDCOLLECTIVE ;  /* 0x000000000000791b */ /* 0x003fe20003800000 */
.L_x_4003:
        /* <DEDUP_REMOVED lines=8> */
.L_x_4004:
[----:B------:R-:W-:-:S05]  /*15a40*/  @!P0 IMAD.MOV.U32 R3, RZ, RZ, R5 ;  /* 0x000000ffff038224 */ /* 0x000fca00078e0005 */
[----:B------:R-:W-:Y:S01]  /*15a50*/  @!PT LDS RZ, [RZ] ;  /* 0x00000000fffff984 */ /* 0x000fe20000000800 */
[----:B------:R-:W-:Y:S01]  /*15a60*/  @!PT LDS RZ, [RZ] ;  /* 0x00000000fffff984 */ /* 0x000fe20000000800 */
[----:B------:R-:W-:Y:S01]  /*15a70*/  @!PT LDS RZ, [RZ] ;  /* 0x00000000fffff984 */ /* 0x000fe20000000800 */
[----:B------:R0:W-:Y:S04]  /*15a80*/  @!P0 LDGSTS.E.BYPASS.LTC128B.128 [R8+0x1f200], desc[UR52][R2.64], !P3 ;  /* 0x1f20000002088fae */ /* 0x0001e8000d901d74 */
[----:B------:R0:W-:Y:S01]  /*15a90*/  @!P0 LDGSTS.E.BYPASS.LTC128B.128 [R8+0x21200], desc[UR52][R2.64+0x40], !P2 ;  /* 0x2120004002088fae */ /* 0x0001e2000d101d74 */
[----:B------:R-:W-:-:S03]  /*15aa0*/  IMAD.MOV.U32 R13, RZ, RZ, R0 ;  /* 0x000000ffff0d7224 */ /* 0x000fc600078e0000 */
[----:B------:R0:W-:Y:S01]  /*15ab0*/  @!P0 LDGSTS.E.BYPASS.LTC128B.128 [R8+0x23200], desc[UR52][R2.64+0x80], !P1 ;  /* 0x2320008002088fae */ /* 0x0001e2000c901d74 */
[----:B------:R-:W-:-:S07]  /*15ac0*/  IMAD.MOV.U32 R4, RZ, RZ, R14 ;  /* 0x000000ffff047224 */ /* 0x000fce00078e000e */
[----:B0-----:R-:W-:Y:S05]  /*15ad0*/  WARPSYNC.COLLECTIVE R15, `(.L_x_4005) ;  /* 0x000000000f087348 */ /* 0x001fea0003c00000 */
[----:B------:R1:W2:Y:S02]  /*15ae0*/  SHFL.IDX P6, R14, R13, R12, R11 ;  /* 0x0000000c0d0e7389 */ /* 0x0002a400000c000b */
[----:B012---:R-:W-:Y:S01]  /*15af0*/  ENDCOLLECTIVE ;  /* 0x000000000000791b */ /* 0x007fe20003800000 */
.L_x_4005:
[----:B------:R-:W-:Y:S05]  /*15b00*/  BRA `(.L_x_4006) ;  /* 0xffffffac00287947 */ /* 0x000fea000383ffff */
.L_x_3911:
[----:B0-----:R0:W1:Y:S02]  /*15b10*/  SYNCS.PHASECHK.TRANS64.TRYWAIT P0, [R18+URZ+0x33420], R3 ;  /* 0x03342003120075a7 */ /* 0x001064000800017f */
[----:B-1----:R-:W-:Y:S05]  /*15b20*/  @!P0 NANOSLEEP.SYNCS 0x989680 ;  /* 0x009896800000895d */ /* 0x002fea0003900000 */
[----:B------:R-:W1:Y:S02]  /*15b30*/  @!P0 SYNCS.PHASECHK.TRANS64 P0, [R18+URZ+0x33420], R3 ;  /* 0x03342003120085a7 */ /* 0x000e64000800007f */
[----:B-1----:R-:W-:Y:S05]  /*15b40*/  @!P0 BRA `(.L_x_3911) ;  /* 0xfffffffc00f08947 */ /* 0x002fea000383ffff */
[----:B------:R-:W-:Y:S05]  /*15b50*/  BRA `(.L_x_4007) ;  /* 0xffffffac00987947 */ /* 0x000fea000383ffff */
.L_x_3915:
[----:B0-----:R0:W1:Y:S02]  /*15b60*/  SYNCS.PHASECHK.TRANS64.TRYWAIT P0, [R4+URZ+0x33480], R30 ;  /* 0x0334801e040075a7 */ /* 0x001064000800017f */
[----:B-1----:R-:W-:Y:S05]  /*15b70*/  @!P0 NANOSLEEP.SYNCS 0x989680 ;  /* 0x009896800000895d */ /* 0x002fea0003900000 */
[----:B------:R-:W1:Y:S02]  /*15b80*/  @!P0 SYNCS.PHASECHK.TRANS64 P0, [R4+URZ+0x33480], R30 ;  /* 0x0334801e040085a7 */ /* 0x000e64000800007f */
[----:B-1----:R-:W-:Y:S05]  /*15b90*/  @!P0 BRA `(.L_x_3915) ;  /* 0xfffffffc00f08947 */ /* 0x002fea000383ffff */
[----:B------:R-:W-:Y:S05]  /*15ba0*/  BRA `(.L_x_4008) ;  /* 0xffffffb000cc7947 */ /* 0x000fea000383ffff */
.L_x_3916:
        /* <DEDUP_REMOVED lines=8> */
.L_x_4010:
[----:B------:R-:W-:Y:S05]  /*15c30*/  BSYNC B0 ;  /* 0x0000000000007941 */ /* 0x000fea0003800000 */
.L_x_4009:
        /* <DEDUP_REMOVED lines=8> */
.L_x_4011:
[----:B------:R-:W-:Y:S02]  /*15cc0*/  IMAD.MOV.U32 R13, RZ, RZ, R10 ;  /* 0x000000ffff0d7224 */ /* 0x000fe400078e000a */
[----:B------:R-:W-:Y:S02]  /*15cd0*/  IMAD.MOV.U32 R12, RZ, RZ, 0x1 ;  /* 0x00000001ff0c7424 */ /* 0x000fe400078e00ff */
[----:B------:R-:W-:-:S07]  /*15ce0*/  IMAD.MOV.U32 R2, RZ, RZ, R14 ;  /* 0x000000ffff027224 */ /* 0x000fce00078e000e */
[----:B------:R-:W-:Y:S05]  /*15cf0*/  WARPSYNC.COLLECTIVE R15, `(.L_x_4012) ;  /* 0x000000000f087348 */ /* 0x000fea0003c00000 */
[----:B------:R0:W1:Y:S02]  /*15d00*/  SHFL.IDX P6, R14, R13, R12, R11 ;  /* 0x0000000c0d0e7389 */ /* 0x00006400000c000b */
[----:B01----:R-:W-:Y:S01]  /*15d10*/  ENDCOLLECTIVE ;  /* 0x000000000000791b */ /* 0x003fe20003800000 */
.L_x_4012:
[----:B------:R-:W-:-:S05]  /*15d20*/  IADD3 R2, P0, R37, R2, RZ ;  /* 0x0000000225027210 */ /* 0x000fca0007f1e0ff */
[----:B------:R-:W-:Y:S02]  /*15d30*/  IMAD.X R3, RZ, RZ, R0, P0 ;  /* 0x000000ffff037224 */ /* 0x000fe400000e0600 */
[----:B------:R-:W-:Y:S02]  /*15d40*/  IMAD.IADD R0, R18, 0x1, R35 ;  /* 0x0000000112007824 */ /* 0x000fe400078e0223 */
[----:B------:R-:W-:-:S03]  /*15d50*/  IMAD.MOV.U32 R13, RZ, RZ, R9 ;  /* 0x000000ffff0d7224 */ /* 0x000fc600078e0009 */
        /* <DEDUP_REMOVED lines=10> */
.L_x_4013:
[----:B------:R-:W-:Y:S02]  /*15e00*/  IMAD.MOV.U32 R13, RZ, RZ, R10 ;  /* 0x000000ffff0d7224 */ /* 0x000fe400078e000a */
[----:B------:R-:W-:Y:S02]  /*15e10*/  IMAD.MOV.U32 R12, RZ, RZ, 0x2 ;  /* 0x00000002ff0c7424 */ /* 0x000fe400078e00ff */
[----:B------:R-:W-:-:S07]  /*15e20*/  IMAD.MOV.U32 R2, RZ, RZ, R14 ;  /* 0x000000ffff027224 */ /* 0x000fce00078e000e */
[----:B------:R-:W-:Y:S05]  /*15e30*/  WARPSYNC.COLLECTIVE R15, `(.L_x_4014) ;  /* 0x000000000f087348 */ /* 0x000fea0003c00000 */
[----:B------:R0:W1:Y:S02]  /*15e40*/  SHFL.IDX P6, R14, R13, R12, R11 ;  /* 0x0000000c0d0e7389 */ /* 0x00006400000c000b */
[----:B01----:R-:W-:Y:S01]  /*15e50*/  ENDCOLLECTIVE ;  /* 0x000000000000791b */ /* 0x003fe20003800000 */
.L_x_4014:
        /* <DEDUP_REMOVED lines=13> */
.L_x_4015:
[----:B------:R-:W-:Y:S02]  /*15f30*/  IMAD.MOV.U32 R13, RZ, RZ, R10 ;  /* 0x000000ffff0d7224 */ /* 0x000fe400078e000a */
[----:B------:R-:W-:Y:S02]  /*15f40*/  IMAD.MOV.U32 R12, RZ, RZ, 0x3 ;  /* 0x00000003ff0c7424 */ /* 0x000fe400078e00ff */
[----:B------:R-:W-:-:S07]  /*15f50*/  IMAD.MOV.U32 R2, RZ, RZ, R14 ;  /* 0x000000ffff027224 */ /* 0x000fce00078e000e */
[----:B------:R-:W-:Y:S05]  /*15f60*/  WARPSYNC.COLLECTIVE R15, `(.L_x_4016) ;  /* 0x000000000f087348 */ /* 0x000fea0003c00000 */
[----:B------:R0:W1:Y:S02]  /*15f70*/  SHFL.IDX P6, R14, R13, R12, R11 ;  /* 0x0000000c0d0e7389 */ /* 0x00006400000c000b */
[----:B01----:R-:W-:Y:S01]  /*15f80*/  ENDCOLLECTIVE ;  /* 0x000000000000791b */ /* 0x003fe20003800000 */
.L_x_4016:
        /* <DEDUP_REMOVED lines=13> */
.L_x_4017:
[----:B------:R-:W-:Y:S02]  /*16060*/  IMAD.MOV.U32 R13, RZ, RZ, R22 ;  /* 0x000000ffff0d7224 */ /* 0x000fe400078e0016 */
[----:B------:R-:W-:Y:S01]  /*16070*/  IMAD.MOV.U32 R12, RZ, RZ, RZ ;  /* 0x000000ffff0c7224 */ /* 0x000fe200078e00ff */
[----:B------:R-:W-:-:S07]  /*16080*/  MOV R2, R14 ;  /* 0x0000000e00027202 */ /* 0x000fce0000000f00 */
[----:B------:R-:W-:Y:S05]  /*16090*/  WARPSYNC.COLLECTIVE R15, `(.L_x_4018) ;  /* 0x000000000f087348 */ /* 0x000fea0003c00000 */
[----:B------:R0:W1:Y:S02]  /*160a0*/  SHFL.IDX P6, R14, R13, R12, R11 ;  /* 0x0000000c0d0e7389 */ /* 0x00006400000c000b */
[----:B01----:R-:W-:Y:S01]  /*160b0*/  ENDCOLLECTIVE ;  /* 0x000000000000791b */ /* 0x003fe20003800000 */
.L_x_4018:
        /* <DEDUP_REMOVED lines=13> */
.L_x_4019:
[----:B------:R-:W-:Y:S01]  /*16190*/  IMAD.MOV.U32 R2, RZ, RZ, R14 ;  /* 0x000000ffff027224 */ /* 0x000fe200078e000e */
[----:B------:R-:W-:Y:S06]  /*161a0*/  BRA `(.L_x_4020) ;  /* 0xffffffb000707947 */ /* 0x000fec000383ffff */
.L_x_3921:
[----:B---3--:R3:W4:Y:S02]  /*161b0*/  SYNCS.PHASECHK.TRANS64.TRYWAIT P0, [R4+URZ+0x33440], R30 ;  /* 0x0334401e040075a7 */ /* 0x008724000800017f */
[----:B----4-:R-:W-:Y:S05]  /*161c0*/  @!P0 NANOSLEEP.SYNCS 0x989680 ;  /* 0x009896800000895d */ /* 0x010fea0003900000 */
[----:B------:R-:W4:Y:S02]  /*161d0*/  @!P0 SYNCS.PHASECHK.TRANS64 P0, [R4+URZ+0x33440], R30 ;  /* 0x0334401e040085a7 */ /* 0x000f24000800007f */
[----:B----4-:R-:W-:Y:S05]  /*161e0*/  @!P0 BRA `(.L_x_3921) ;  /* 0xfffffffc00f08947 */ /* 0x010fea000383ffff */
[----:B------:R-:W-:Y:S05]  /*161f0*/  BRA `(.L_x_4021) ;  /* 0xffffffb000c87947 */ /* 0x000fea000383ffff */
.L_x_3922:
        /* <DEDUP_REMOVED lines=8> */
.L_x_4023:
[----:B------:R-:W-:Y:S05]  /*16280*/  BSYNC B0 ;  /* 0x0000000000007941 */ /* 0x000fea0003800000 */
.L_x_4022:
        /* <DEDUP_REMOVED lines=8> */
.L_x_4024:
[----:B------:R-:W-:Y:S02]  /*16310*/  IMAD.MOV.U32 R13, RZ, RZ, R6 ;  /* 0x000000ffff0d7224 */ /* 0x000fe400078e0006 */
[----:B------:R-:W-:Y:S02]  /*16320*/  IMAD.MOV.U32 R12, RZ, RZ, 0x1 ;  /* 0x00000001ff0c7424 */ /* 0x000fe400078e00ff */
[----:B------:R-:W-:-:S07]  /*16330*/  IMAD.MOV.U32 R2, RZ, RZ, R14 ;  /* 0x000000ffff027224 */ /* 0x000fce00078e000e */
[----:B------:R-:W-:Y:S05]  /*16340*/  WARPSYNC.COLLECTIVE R15, `(.L_x_4025) ;  /* 0x000000000f087348 */ /* 0x000fea0003c00000 */
[----:B------:R0:W1:Y:S02]  /*16350*/  SHFL.IDX P6, R14, R13, R12, R11 ;  /* 0x0000000c0d0e7389 */ /* 0x00006400000c000b */
[----:B01----:R-:W-:Y:S01]  /*16360*/  ENDCOLLECTIVE ;  /* 0x000000000000791b */ /* 0x003fe20003800000 */
.L_x_4025:
[----:B------:R-:W-:-:S05]  /*16370*/  IADD3 R2, P0, R37, R2, RZ ;  /* 0x0000000225027210 */ /* 0x000fca0007f1e0ff */
[----:B------:R-:W-:-:S05]  /*16380*/  IMAD.X R3, RZ, RZ, R3, P0 ;  /* 0x000000ffff037224 */ /* 0x000fca00000e0603 */
[----:B------:R-:W-:Y:S01]  /*16390*/  @!PT LDS RZ, [RZ] ;  /* 0x00000000fffff984 */ /* 0x000fe20000000800 */
[----:B------:R-:W-:Y:S01]  /*163a0*/  @!PT LDS RZ, [RZ] ;  /* 0x00000000fffff984 */ /* 0x000fe20000000800 */
[----:B------:R-:W-:Y:S01]  /*163b0*/  @!PT LDS RZ, [RZ] ;  /* 0x00000000fffff984 */ /* 0x000fe20000000800 */
[----:B------:R-:W-:Y:S01]  /*163c0*/  LDGSTS.E.BYPASS.LTC128B.128 [R0+0x24200], desc[UR52][R2.64], !P4 ;  /* 0x2420000002007fae */ /* 0x000fe2000e101d74 */
[----:B------:R-:W-:-:S03]  /*163d0*/  IMAD.MOV.U32 R13, RZ, RZ, R5 ;  /* 0x000000ffff0d7224 */ /* 0x000fc600078e0005 */
[----:B------:R-:W-:Y:S04]  /*163e0*/  LDGSTS.E.BYPASS.LTC128B.128 [R0+0x26a00], desc[UR52][R2.64+0x40], !P3 ;  /* 0x26a0004002007fae */ /* 0x000fe8000d901d74 */
[----:B------:R0:W-:Y:S02]  /*163f0*/  LDGSTS.E.BYPASS.LTC128B.128 [R0+0x29200], desc[UR52][R2.64+0x80], !P1 ;  /* 0x2920008002007fae */ /* 0x0001e4000c901d74 */
[----:B0-----:R-:W-:-:S07]  /*16400*/  IMAD.MOV.U32 R3, RZ, RZ, R14 ;  /* 0x000000ffff037224 */ /* 0x001fce00078e000e */
[----:B------:R-:W-:Y:S05]  /*16410*/  WARPSYNC.COLLECTIVE R15, `(.L_x_4026) ;  /* 0x000000000f087348 */ /* 0x000fea0003c00000 */
[----:B------:R0:W1:Y:S02]  /*16420*/  SHFL.IDX P6, R14, R13, R12, R11 ;  /* 0x0000000c0d0e7389 */ /* 0x00006400000c000b */
[----:B01----:R-:W-:Y:S01]  /*16430*/  ENDCOLLECTIVE ;  /* 0x000000000000791b */ /* 0x003fe20003800000 */
.L_x_4026:
[----:B------:R-:W-:Y:S02]  /*16440*/  IMAD.MOV.U32 R13, RZ, RZ, R6 ;  /* 0x000000ffff0d7224 */ /* 0x000fe400078e0006 */
[----:B------:R-:W-:Y:S02]  /*16450*/  IMAD.MOV.U32 R12, RZ, RZ, 0x2 ;  /* 0x00000002ff0c7424 */ /* 0x000fe400078e00ff */
[----:B------:R-:W-:-:S07]  /*16460*/  IMAD.MOV.U32 R2, RZ, RZ, R14 ;  /* 0x000000ffff027224 */ /* 0x000fce00078e000e */
[----:B------:R-:W-:Y:S05]  /*16470*/  WARPSYNC.COLLECTIVE R15, `(.L_x_4027) ;  /* 0x000000000f087348 */ /* 0x000fea0003c00000 */
[----:B------:R0:W1:Y:S02]  /*16480*/  SHFL.IDX P6, R14, R13, R12, R11 ;  /* 0x0000000c0d0e7389 */ /* 0x00006400000c000b */
[----:B01----:R-:W-:Y:S01]  /*16490*/  ENDCOLLECTIVE ;  /* 0x000000000000791b */ /* 0x003fe20003800000 */
.L_x_4027:
[----:B------:R-:W-:-:S04]  /*164a0*/  IADD3 R2, P0, R37, R2, RZ ;  /* 0x0000000225027210 */ /* 0x000fc80007f1e0ff */
[----:B------:R-:W-:-:S05]  /*164b0*/  IADD3.X R3, RZ, R3, RZ, P0, !PT ;  /* 0x00000003ff037210 */ /* 0x000fca00007fe4ff */
        /* <DEDUP_REMOVED lines=11> */
.L_x_4028:
[----:B------:R-:W-:Y:S02]  /*16570*/  IMAD.MOV.U32 R13, RZ, RZ, R6 ;  /* 0x000000ffff0d7224 */ /* 0x000fe400078e0006 */
[----:B------:R-:W-:Y:S02]  /*16580*/  IMAD.MOV.U32 R12, RZ, RZ, 0x3 ;  /* 0x00000003ff0c7424 */ /* 0x000fe400078e00ff */
[----:B------:R-:W-:-:S07]  /*16590*/  IMAD.MOV.U32 R2, RZ, RZ, R14 ;  /* 0x000000ffff027224 */ /* 0x000fce00078e000e */
[----:B------:R-:W-:Y:S05]  /*165a0*/  WARPSYNC.COLLECTIVE R15, `(.L_x_4029) ;  /* 0x000000000f087348 */ /* 0x000fea0003c00000 */
[----:B------:R0:W1:Y:S02]  /*165b0*/  SHFL.IDX P6, R14, R13, R12, R11 ;  /* 0x0000000c0d0e7389 */ /* 0x00006400000c000b */
[----:B01----:R-:W-:Y:S01]  /*165c0*/  ENDCOLLECTIVE ;  /* 0x000000000000791b */ /* 0x003fe20003800000 */
.L_x_4029:
        /* <DEDUP_REMOVED lines=13> */
.L_x_4030:
[----:B------:R-:W-:Y:S02]  /*166a0*/  IMAD.MOV.U32 R13, RZ, RZ, R8 ;  /* 0x000000ffff0d7224 */ /* 0x000fe400078e0008 */
[----:B------:R-:W-:Y:S02]  /*166b0*/  IMAD.MOV.U32 R12, RZ, RZ, RZ ;  /* 0x000000ffff0c7224 */ /* 0x000fe400078e00ff */
[----:B------:R-:W-:-:S07]  /*166c0*/  IMAD.MOV.U32 R2, RZ, RZ, R14 ;  /* 0x000000ffff027224 */ /* 0x000fce00078e000e */
[----:B------:R-:W-:Y:S05]  /*166d0*/  WARPSYNC.COLLECTIVE R15, `(.L_x_4031) ;  /* 0x000000000f087348 */ /* 0x000fea0003c00000 */
[----:B------:R0:W1:Y:S02]  /*166e0*/  SHFL.IDX P6, R14, R13, R12, R11 ;  /* 0x0000000c0d0e7389 */ /* 0x00006400000c000b */
[----:B01----:R-:W-:Y:S01]  /*166f0*/  ENDCOLLECTIVE ;  /* 0x000000000000791b */ /* 0x003fe20003800000 */
.L_x_4031:
        /* <DEDUP_REMOVED lines=13> */
.L_x_4032:
[----:B------:R-:W-:Y:S05]  /*167d0*/  BRA `(.L_x_4033) ;  /* 0xffffffb000647947 */ /* 0x000fea000383ffff */
.L_x_3927:
[----:B----4-:R4:W0:Y:S02]  /*167e0*/  SYNCS.PHASECHK.TRANS64.TRYWAIT P1, [R2+URZ+0x33470], R3 ;  /* 0x03347003020075a7 */ /* 0x010824000802017f */
[----:B0-----:R-:W-:Y:S05]  /*167f0*/  @!P1 NANOSLEEP.SYNCS 0x989680 ;  /* 0x009896800000995d */ /* 0x001fea0003900000 */
[----:B------:R-:W0:Y:S02]  /*16800*/  @!P1 SYNCS.PHASECHK.TRANS64 P1, [R2+URZ+0x33470], R3 ;  /* 0x03347003020095a7 */ /* 0x000e24000802007f */
[----:B0-----:R-:W-:Y:S05]  /*16810*/  @!P1 BRA `(.L_x_3927) ;  /* 0xfffffffc00f09947 */ /* 0x001fea000383ffff */
[----:B------:R-:W-:Y:S05]  /*16820*/  BRA `(.L_x_4034) ;  /* 0xffffffb000d07947 */ /* 0x000fea000383ffff */
.L_x_3929:
[----:B----4-:R4:W0:Y:S02]  /*16830*/  SYNCS.PHASECHK.TRANS64.TRYWAIT P1, [R2+URZ+0x33460], R3 ;  /* 0x03346003020075a7 */ /* 0x010824000802017f */
[----:B0-----:R-:W-:Y:S05]  /*16840*/  @!P1 NANOSLEEP.SYNCS 0x989680 ;  /* 0x009896800000995d */ /* 0x001fea0003900000 */
[----:B------:R-:W0:Y:S02]  /*16850*/  @!P1 SYNCS.PHASECHK.TRANS64 P1, [R2+URZ+0x33460], R3 ;  /* 0x03346003020095a7 */ /* 0x000e24000802007f */
[----:B0-----:R-:W-:Y:S05]  /*16860*/  @!P1 BRA `(.L_x_3929) ;  /* 0xfffffffc00f09947 */ /* 0x001fea000383ffff */
[----:B------:R-:W-:Y:S05]  /*16870*/  BRA `(.L_x_4035) ;  /* 0xffffffb000e07947 */ /* 0x000fea000383ffff */
.L_x_3937:
[----:B0-----:R0:W3:Y:S02]  /*16880*/  SYNCS.PHASECHK.TRANS64.TRYWAIT P1, [R0+URZ+0x33470], R3 ;  /* 0x03347003000075a7 */ /* 0x0010e4000802017f */
[----:B---3--:R-:W-:Y:S05]  /*16890*/  @!P1 NANOSLEEP.SYNCS 0x989680 ;  /* 0x009896800000995d */ /* 0x008fea0003900000 */
[----:B------:R-:W3:Y:S02]  /*168a0*/  @!P1 SYNCS.PHASECHK.TRANS64 P1, [R0+URZ+0x33470], R3 ;  /* 0x03347003000095a7 */ /* 0x000ee4000802007f */
[----:B---3--:R-:W-:Y:S05]  /*168b0*/  @!P1 BRA `(.L_x_3937) ;  /* 0xfffffffc00f09947 */ /* 0x008fea000383ffff */
[----:B------:R-:W-:Y:S05]  /*168c0*/  BRA `(.L_x_4036) ;  /* 0xffffffc000247947 */ /* 0x000fea000383ffff */
.L_x_3939:
[----:B0-----:R0:W3:Y:S02]  /*168d0*/  SYNCS.PHASECHK.TRANS64.TRYWAIT P1, [R0+URZ+0x33460], R3 ;  /* 0x03346003000075a7 */ /* 0x0010e4000802017f */
[----:B---3--:R-:W-:Y:S05]  /*168e0*/  @!P1 NANOSLEEP.SYNCS 0x989680 ;  /* 0x009896800000995d */ /* 0x008fea0003900000 */
[----:B------:R-:W3:Y:S02]  /*168f0*/  @!P1 SYNCS.PHASECHK.TRANS64 P1, [R0+URZ+0x33460], R3 ;  /* 0x03346003000095a7 */ /* 0x000ee4000802007f */
[----:B---3--:R-:W-:Y:S05]  /*16900*/  @!P1 BRA `(.L_x_3939) ;  /* 0xfffffffc00f09947 */ /* 0x008fea000383ffff */
[----:B------:R-:W-:Y:S05]  /*16910*/  BRA `(.L_x_4037) ;  /* 0xffffffc000307947 */ /* 0x000fea000383ffff */
.L_x_3953:
[----:B0-----:R0:W2:Y:S02]  /*16920*/  SYNCS.PHASECHK.TRANS64.TRYWAIT P0, [R4+URZ+0x33420], R0 ;  /* 0x03342000040075a7 */ /* 0x0010a4000800017f */
[----:B--2---:R-:W-:Y:S05]  /*16930*/  @!P0 NANOSLEEP.SYNCS 0x989680 ;  /* 0x009896800000895d */ /* 0x004fea0003900000 */
[----:B------:R-:W2:Y:S02]  /*16940*/  @!P0 SYNCS.PHASECHK.TRANS64 P0, [R4+URZ+0x33420], R0 ;  /* 0x03342000040085a7 */ /* 0x000ea4000800007f */
[----:B--2---:R-:W-:Y:S05]  /*16950*/  @!P0 BRA `(.L_x_3953) ;  /* 0xfffffffc00f08947 */ /* 0x004fea000383ffff */
[----:B------:R-:W-:Y:S05]  /*16960*/  BRA `(.L_x_4038) ;  /* 0xffffffd400a47947 */ /* 0x000fea000383ffff */
.L_x_3954:
[----:B------:R-:W2:Y:S01]  /*16970*/  S2R R2, SR_TID.X ;  /* 0x0000000000027919 */ /* 0x000ea20000002100 */
[----:B------:R-:W-:Y:S01]  /*16980*/  BSSY B0, `(.L_x_4039) ;  /* 0x000000a000007945 */ /* 0x000fe20003800000 */
[----:B------:R-:W-:Y:S02]  /*16990*/  IMAD.MOV.U32 R12, RZ, RZ, RZ ;  /* 0x000000ffff0c7224 */ /* 0x000fe400078e00ff */
        /* <DEDUP_REMOVED lines=8> */
.L_x_4040:
[----:B------:R-:W-:Y:S05]  /*16a20*/  BSYNC B0 ;  /* 0x0000000000007941 */ /* 0x000fea0003800000 */
.L_x_4039:
[----:B------:R-:W-:Y:S05]  /*16a30*/  BRA `(.L_x_4041) ;  /* 0xffffffd4008c7947 */ /* 0x000fea000383ffff */
.L_x_3957:
[----:B------:R-:W-:Y:S01]  /*16a40*/  BSSY B1, `(.L_x_4042) ;  /* 0x0000006000017945 */ /* 0x000fe20003800000 */
[----:B------:R-:W-:-:S07]  /*16a50*/  IMAD.MOV.U32 R15, RZ, RZ, -0x1 ;  /* 0xffffffffff0f7424 */ /* 0x000fce00078e00ff */
[----:B01----:R-:W-:Y:S05]  /*16a60*/  WARPSYNC.COLLECTIVE R15, `(.L_x_4043) ;  /* 0x000000000f0c7348 */ /* 0x003fea0003c00000 */
[----:B------:R-:W-:Y:S02]  /*16a70*/  ELECT P6, UR62, PT ;  /* 0x00000000003e782f */ /* 0x000fe400038c0000 */
[----:B------:R-:W-:Y:S01]  /*16a80*/  MOV R14, UR62 ;  /* 0x0000003e000e7c02 */ /* 0x000fe20008000f00 */
[----:B01----:R-:W-:Y:S10]  /*16a90*/  ENDCOLLECTIVE ;  /* 0x000000000000791b */ /* 0x003ff40003800000 */
.L_x_4043:
[----:B------:R-:W-:Y:S05]  /*16aa0*/  BSYNC B1 ;  /* 0x0000000000017941 */ /* 0x000fea0003800000 */
.L_x_4042:
[----:B------:R-:W-:Y:S05]  /*16ab0*/  BRA `(.L_x_4044) ;  /* 0xffffffd400847947 */ /* 0x000fea000383ffff */
.L_x_3959:
[----:B0-----:R0:W2:Y:S02]  /*16ac0*/  SYNCS.PHASECHK.TRANS64.TRYWAIT P1, [R5+URZ+0x33440], R0 ;  /* 0x03344000050075a7 */ /* 0x0010a4000802017f */
[----:B--2---:R-:W-:Y:S05]  /*16ad0*/  @!P1 NANOSLEEP.SYNCS 0x989680 ;  /* 0x009896800000995d */ /* 0x004fea0003900000 */
[----:B------:R-:W2:Y:S02]  /*16ae0*/  @!P1 SYNCS.PHASECHK.TRANS64 P1, [R5+URZ+0x33440], R0 ;  /* 0x03344000050095a7 */ /* 0x000ea4000802007f */
[----:B--2---:R-:W-:Y:S05]  /*16af0*/  @!P1 BRA `(.L_x_3959) ;  /* 0xfffffffc00f09947 */ /* 0x004fea000383ffff */
[----:B------:R-:W-:Y:S05]  /*16b00*/  BRA `(.L_x_4045) ;  /* 0xffffffd400a47947 */ /* 0x000fea000383ffff */
.L_x_3961:
[----:B--2---:R2:W3:Y:S02]  /*16b10*/  SYNCS.PHASECHK.TRANS64.TRYWAIT P1, [R31+URZ+0x33440], R2 ;  /* 0x033440021f0075a7 */ /* 0x0044e4000802017f */
[----:B---3--:R-:W-:Y:S05]  /*16b20*/  @!P1 NANOSLEEP.SYNCS 0x989680 ;  /* 0x009896800000995d */ /* 0x008fea0003900000 */
[----:B------:R-:W3:Y:S02]  /*16b30*/  @!P1 SYNCS.PHASECHK.TRANS64 P1, [R31+URZ+0x33440], R2 ;  /* 0x033440021f0095a7 */ /* 0x000ee4000802007f */
[----:B---3--:R-:W-:Y:S05]  /*16b40*/  @!P1 BRA `(.L_x_3961) ;  /* 0xfffffffc00f09947 */ /* 0x008fea000383ffff */
[----:B------:R-:W-:Y:S05]  /*16b50*/  BRA `(.L_x_4046) ;  /* 0xffffffd400b07947 */ /* 0x000fea000383ffff */
.L_x_3963:
[----:B---3--:R3:W4:Y:S02]  /*16b60*/  SYNCS.PHASECHK.TRANS64.TRYWAIT P1, [R5+URZ+0x33460], R0 ;  /* 0x03346000050075a7 */ /* 0x008724000802017f */
[----:B----4-:R-:W-:Y:S05]  /*16b70*/  @!P1 NANOSLEEP.SYNCS 0x989680 ;  /* 0x009896800000995d */ /* 0x010fea0003900000 */
[----:B------:R-:W4:Y:S02]  /*16b80*/  @!P1 SYNCS.PHASECHK.TRANS64 P1, [R5+URZ+0x33460], R0 ;  /* 0x03346000050095a7 */ /* 0x000f24000802007f */
[----:B----4-:R-:W-:Y:S05]  /*16b90*/  @!P1 BRA `(.L_x_3963) ;  /* 0xfffffffc00f09947 */ /* 0x010fea000383ffff */
[----:B------:R-:W-:Y:S05]  /*16ba0*/  BRA `(.L_x_4047) ;  /* 0xffffffd400ac7947 */ /* 0x000fea000383ffff */
.L_x_3965:
[----:B----4-:R4:W0:Y:S02]  /*16bb0*/  SYNCS.PHASECHK.TRANS64.TRYWAIT P1, [R31+URZ+0x33460], R2 ;  /* 0x033460021f0075a7 */ /* 0x010824000802017f */
[----:B0-----:R-:W-:Y:S05]  /*16bc0*/  @!P1 NANOSLEEP.SYNCS 0x989680 ;  /* 0x009896800000995d */ /* 0x001fea0003900000 */
[----:B------:R-:W0:Y:S02]  /*16bd0*/  @!P1 SYNCS.PHASECHK.TRANS64 P1, [R31+URZ+0x33460], R2 ;  /* 0x033460021f0095a7 */ /* 0x000e24000802007f */
[----:B0-----:R-:W-:Y:S05]  /*16be0*/  @!P1 BRA `(.L_x_3965) ;  /* 0xfffffffc00f09947 */ /* 0x001fea000383ffff */
[----:B------:R-:W-:Y:S05]  /*16bf0*/  BRA `(.L_x_4048) ;  /* 0xffffffd400a87947 */ /* 0x000fea000383ffff */
.L_x_3967:
[----:B------:R0:W0:Y:S02]  /*16c00*/  SYNCS.PHASECHK.TRANS64.TRYWAIT P1, [R5+URZ+0x33480], R0 ;  /* 0x03348000050075a7 */ /* 0x000024000802017f */
[----:B0-----:R-:W-:Y:S05]  /*16c10*/  @!P1 NANOSLEEP.SYNCS 0x989680 ;  /* 0x009896800000995d */ /* 0x001fea0003900000 */
[----:B------:R-:W0:Y:S02]  /*16c20*/  @!P1 SYNCS.PHASECHK.TRANS64 P1, [R5+URZ+0x33480], R0 ;  /* 0x03348000050095a7 */ /* 0x000e24000802007f */
[----:B0-----:R-:W-:Y:S05]  /*16c30*/  @!P1 BRA `(.L_x_3967) ;  /* 0xfffffffc00f09947 */ /* 0x001fea000383ffff */
[----:B------:R-:W-:Y:S05]  /*16c40*/  BRA `(.L_x_4049) ;  /* 0xffffffd400a47947 */ /* 0x000fea000383ffff */
.L_x_4050:
        /* <DEDUP_REMOVED lines=11> */
.L_x_15835:


//--------------------- .text._ZN7cutlass13device_kernelIN5flash11enable_sm90INS1_16FlashAttnFwdSm90INS1_25CollectiveMainloopFwdSm90ILi2EN4cute5tupleIJNS5_1CILi1EEES8_S8_EEENS6_IJNS7_ILi128EEENS7_ILi160EEENS7_ILi192EEEEEELi192ENS_12float_e4m3_tEfNS_4arch4Sm90ELb0ELb0ELb1ELb1ELb1ELb1ELb0ELb1ELb1ELb1ELb0ELb0EEENS1_21CollectiveEpilogueFwdINS6_IJSA_SC_SB_EEES9_NS_10bfloat16_tESG_Li256ELb1ELb1ELb0ELb1EEENS1_36VarlenDynamicPersistentTileSchedulerILi128ELi160ELi256ELi128ELb0ELb1ELb1ELb0ELb1ELb1EEEEEEEEEvNT_6ParamsE --------------------------
	.section	.text._ZN7cutlass13device_kernelIN5flash11enable_sm90INS1_16FlashAttnFwdSm90INS1_25CollectiveMainloopFwdSm90ILi2EN4cute5tupleIJNS5_1CILi1EEES8_S8_EEENS6_IJNS7_ILi128EEENS7_ILi160EEENS7_ILi192EEEEEELi192ENS_12float_e4m3_tEfNS_4arch4Sm90ELb0ELb0ELb1ELb1ELb1ELb1ELb0ELb1ELb1ELb1ELb0ELb0EEENS1_21CollectiveEpilogueFwdINS6_IJSA_SC_SB_EEES9_NS_10bfloat16_tESG_Li256ELb1ELb1ELb0ELb1EEENS1_36VarlenDynamicPersistentTileSchedulerILi128ELi160ELi256ELi128ELb0ELb1ELb1ELb0ELb1ELb1EEEEEEEEEvNT_6ParamsE,"ax",@progbits
	.align	128
.text._ZN7cutlass13device_kernelIN5flash11enable_sm90INS1_16FlashAttnFwdSm90INS1_25CollectiveMainloopFwdSm90ILi2EN4cute5tupleIJNS5_1CILi1EEES8_S8_EEENS6_IJNS7_ILi128EEENS7_ILi160EEENS7_ILi192EEEEEELi192ENS_12float_e4m3_tEfNS_4arch4Sm90ELb0ELb0ELb1ELb1ELb1ELb1ELb0ELb1ELb1ELb1ELb0ELb0EEENS1_21CollectiveEpilogueFwdINS6_IJSA_SC_SB_EEES9_NS_10bfloat16_tESG_Li256ELb1ELb1ELb0ELb1EEENS1_36VarlenDynamicPersistentTileSchedulerILi128ELi160ELi256ELi128ELb0ELb1ELb1ELb0ELb1ELb1EEEEEEEEEvNT_6ParamsE:
        .type           _ZN7cutlass13device_kernelIN5flash11enable_sm90INS1_16FlashAttnFwdSm90INS1_25CollectiveMainloopFwdSm90ILi2EN4cute5tupleIJNS5_1CILi1EEES8_S8_EEENS6_IJNS7_ILi128EEENS7_ILi160EEENS7_ILi192EEEEEELi192ENS_12float_e4m3_tEfNS_4arch4Sm90ELb0ELb0ELb1ELb1ELb1ELb1ELb0ELb1ELb1ELb1ELb0ELb0EEENS1_21CollectiveEpilogueFwdINS6_IJSA_SC_SB_EEES9_NS_10bfloat16_tESG_Li256ELb1ELb1ELb0ELb1EEENS1_36VarlenDynamicPersistentTileSchedulerILi128ELi160ELi256ELi128ELb0ELb1ELb1ELb0ELb1ELb1EEEEEEEEEvNT_6ParamsE,@function
        .size           _ZN7cutlass13device_kernelIN5flash11enable_sm90INS1_16FlashAttnFwdSm90INS1_25CollectiveMainloopFwdSm90ILi2EN4cute5tupleIJNS5_1CILi1EEES8_S8_EEENS6_IJNS7_ILi128EEENS7_ILi160EEENS7_ILi192EEEEEELi192ENS_12float_e4m3_tEfNS_4arch4Sm90ELb0ELb0ELb1ELb1ELb1ELb1ELb0ELb1ELb1ELb1ELb0ELb0EEENS1_21CollectiveEpilogueFwdINS6_IJSA_SC_SB_EEES9_NS_10bfloat16_tESG_Li256ELb1ELb1ELb0ELb1EEENS1_36VarlenDynamicPersistentTileSchedulerILi128ELi160ELi256ELi128ELb0ELb1ELb1ELb0ELb1ELb1EEEEEEEEEvNT_6ParamsE,(.L_x_15836 - _ZN7cutlass13device_kernelIN5flash11enable_sm90INS1_16FlashAttnFwdSm90INS1_25CollectiveMainloopFwdSm90ILi2EN4cute5tupleIJNS5_1CILi1EEES8_S8_EEENS6_IJNS7_ILi128EEENS7_ILi160EEENS7_ILi192EEEEEELi192ENS_12float_e4m3_tEfNS_4arch4Sm90ELb0ELb0ELb1ELb1ELb1ELb1ELb0ELb1ELb1ELb1ELb0ELb0EEENS1_21CollectiveEpilogueFwdINS6_IJSA_SC_SB_EEES9_NS_10bfloat16_tESG_Li256ELb1ELb1ELb0ELb1EEENS1_36VarlenDynamicPersistentTileSchedulerILi128ELi160ELi256ELi128ELb0ELb1ELb1ELb0ELb1ELb1EEEEEEEEEvNT_6ParamsE)
        .other          _ZN7cutlass13device_kernelIN5flash11enable_sm90INS1_16FlashAttnFwdSm90INS1_25CollectiveMainloopFwdSm90ILi2EN4cute5tupleIJNS5_1CILi1EEES8_S8_EEENS6_IJNS7_ILi128EEENS7_ILi160EEENS7_ILi192EEEEEELi192ENS_12float_e4m3_tEfNS_4arch4Sm90ELb0ELb0ELb1ELb1ELb1ELb1ELb0ELb1ELb1ELb1ELb0ELb0EEENS1_21CollectiveEpilogueFwdINS6_IJSA_SC_SB_EEES9_NS_10bfloat16_tESG_Li256ELb1ELb1ELb0ELb1EEENS1_36VarlenDynamicPersistentTileSchedulerILi128ELi160ELi256ELi128ELb0ELb1ELb1ELb0ELb1ELb1EEEEEEEEEvNT_6ParamsE,@"STO_CUDA_ENTRY STV_DEFAULT"
_ZN7cutlass13device_kernelIN5flash11enable_sm90INS1_16FlashAttnFwdSm90INS1_25CollectiveMainloopFwdSm90ILi2EN4cute5tupleIJNS5_1CILi1EEES8_S8_EEENS6_IJNS7_ILi128EEENS7_ILi160EEENS7_ILi192EEEEEELi192ENS_12float_e4m3_tEfNS_4arch4Sm90ELb0ELb0ELb1ELb1ELb1ELb1ELb0ELb1ELb1ELb1ELb0ELb0EEENS1_21CollectiveEpilogueFwdINS6_IJSA_SC_SB_EEES9_NS_10bfloat16_tESG_Li256ELb1ELb1ELb0ELb1EEENS1_36VarlenDynamicPersistentTileSchedulerILi128ELi160ELi256ELi128ELb0ELb1ELb1ELb0ELb1ELb1EEEEEEEEEvNT_6ParamsE:
        /* <DEDUP_REMOVED lines=18> */
.L_x_4052:
[----:B------:R-:W-:Y:S05]  /*0120*/  BSYNC B0 ;  /* 0x0000000000007941 */ /* 0x000fea0003800000 */
.L_x_4051:
        /* <DEDUP_REMOVED lines=41> */
.L_x_4053:
        /* <DEDUP_REMOVED lines=22> */
.L_x_4054:
        /* <DEDUP_REMOVED lines=18> */
.L_x_4055:
        /* <DEDUP_REMOVED lines=22> */
.L_x_4056:
        /* <DEDUP_REMOVED lines=23> */
.L_x_4057:
[----:B------:R-:W-:Y:S01]  /*0910*/  PLOP3.LUT P0, PT, PT, PT, UP0, 0x80, 0x0 ;  /* 0x000000000000781c */ /* 0x000fe20003f0f008 */
[----:B------:R-:W-:Y:S01]  /*0920*/  UMOV UR36, 0x1 ;  /* 0x0000000100247882 */ /* 0x000fe20000000000 */
[----:B------:R-:W-:Y:S01]  /*0930*/  NOP ;  /* 0x0000000000007918 */ /* 0x000fe20000000000 */
[----:B------:R-:W-:Y:S01]  /*0940*/  USEL UR36, UR36, 0x2, !UP0 ;  /* 0x0000000224247887 */ /* 0x000fe2000c000000 */
[----:B------:R-:W-:Y:S01]  /*0950*/  BSSY B8, `(.L_x_4058) ;  /* 0x0002c87000087945 */ /* 0x000fe20003800000 */
[----:B------:R-:W-:Y:S01]  /*0960*/  ULDC.64 UR50, c[0x0][0x208] ;  /* 0x0000820000327ab9 */ /* 0x000fe20000000a00 */
[----:B01234-:R-:W-:Y:S07]  /*0970*/  BAR.SYNC.DEFER_BLOCKING 0x0 ;  /* 0x0000000000007b1d */ /* 0x01ffee0000010000 */
[----:B------:R-:W-:Y:S05]  /*0980*/  @!P0 BRA `(.L_x_4059) ;  /* 0x0000023c00508947 */ /* 0x000fea0003800000 */
.L_x_4060:
        /* <DEDUP_REMOVED lines=8> */
[----:B-1----:R-:W-:-:S06]  /*0a10*/  ULEA UR4, UR38, UR4, 0x18 ;  /* 0x0000000426047291 */ /* 0x002fcc000f8ec03f */
[----:B------:R-:W-:Y:S01]  /*0a20*/  IMAD.U32 R18, RZ, RZ, UR4 ;  /* 0x00000004ff127e24 */ /* 0x000fe2000f8e00ff */
[----:B0-----:R-:W-:Y:S01]  /*0a30*/  SHF.R.U32.HI R0, RZ, 0x7, R0 ;  /* 0x00000007ff007819 */ /* 0x001fe20000011600 */
[----:B------:R-:W-:-:S03]  /*0a40*/  ULDC UR4, c[0x0][0xc3c] ;  /* 0x00030f0000047ab9 */ /* 0x000fc60000000800 */
[----:B------:R-:W-:-:S13]  /*0a50*/  ISETP.NE.AND P0, PT, R0, 0x1, PT ;  /* 0x000000010000780c */ /* 0x000fda0003f05270 */
[----:B------:R-:W-:Y:S08]  /*0a60*/  @!P0 BAR.ARV 0x9, 0x100 ;  /* 0x0244000000008b1d */ /* 0x000ff00000002000 */
[----:B------:R-:W-:Y:S06]  /*0a70*/  BAR.SYNC.DEFER_BLOCKING 0x5, 0x180 ;  /* 0x0146000000007b1d */ /* 0x000fec0000010000 */
[----:B------:R-:W0:Y:S02]  /*0a80*/  LDS.128 R220, [R18+0x334d0] ;  /* 0x0334d00012dc7984 */ /* 0x000e240000000c00 */
[----:B------:R-:W-:Y:S06]  /*0a90*/  BAR.ARV 0x4, 0x180 ;  /* 0x0106000000007b1d */ /* 0x000fec0000002000 */
[----:B0-----:R-:W-:-:S13]  /*0aa0*/  ISETP.GE.AND P0, PT, R223, UR4, PT ;  /* 0x00000004df007c0c */ /* 0x001fda000bf06270 */
[----:B------:R-:W-:Y:S05]  /*0ab0*/  @P0 BRA `(.L_x_4061) ;  /* 0x000002c400c00947 */ /* 0x000fea0003800000 */
[----:B------:R-:W0:Y:S01]  /*0ac0*/  S2R R0, SR_TID.X ;  /* 0x0000000000007919 */ /* 0x000e220000002100 */
[----:B------:R-:W-:Y:S01]  /*0ad0*/  R2UR UR48, R18 ;  /* 0x00000000123072ca */ /* 0x000fe200000e0000 */
[----:B------:R-:W-:Y:S01]  /*0ae0*/  IMAD.MOV.U32 R19, RZ, RZ, RZ ;  /* 0x000000ffff137224 */ /* 0x000fe200078e00ff */
[----:B------:R-:W-:Y:S01]  /*0af0*/  ULOP3.LUT UR49, UR36, 0x1, URZ, 0xfc, !UPT ;  /* 0x0000000124317892 */ /* 0x000fe2000f8efc3f */
[----:B------:R-:W-:-:S10]  /*0b00*/  UMOV UR37, URZ ;  /* 0x0000003f00257c82 */ /* 0x000fd40008000000 */
[----:B------:R-:W-:Y:S01]  /*0b10*/  UIADD3 UR48, UR48, 0x1e200, URZ ;  /* 0x0001e20030307890 */ /* 0x000fe2000fffe03f */
[----:B0-----:R-:W-:-:S05]  /*0b20*/  VIADD R0, R0, 0xffffff80 ;  /* 0xffffff8000007836 */ /* 0x001fca0000000000 */
[----:B------:R-:W-:Y:S02]  /*0b30*/  SHF.R.S32.HI R3, RZ, 0x1f, R0 ;  /* 0x0000001fff037819 */ /* 0x000fe40000011400 */
[-C--:B------:R-:W-:Y:S02]  /*0b40*/  LEA.HI R6, R0, R0.reuse, RZ, 0x1 ;  /* 0x0000000000067211 */ /* 0x080fe400078f08ff */
[CC--:B------:R-:W-:Y:S02]  /*0b50*/  LEA.HI R2, R3.reuse, R0.reuse, RZ, 0x7 ;  /* 0x0000000003027211 */ /* 0x0c0fe400078f38ff */
[CC--:B------:R-:W-:Y:S02]  /*0b60*/  LEA.HI R4, R3.reuse, R0.reuse, RZ, 0x4 ;  /* 0x0000000003047211 */ /* 0x0c0fe400078f20ff */
[CC--:B------:R-:W-:Y:S02]  /*0b70*/  LEA.HI R5, R3.reuse, R0.reuse, RZ, 0x5 ;  /* 0x0000000003057211 */ /* 0x0c0fe400078f28ff */
[----:B------:R-:W-:-:S02]  /*0b80*/  LEA.HI R8, R3, R0, RZ, 0x2 ;  /* 0x0000000003087211 */ /* 0x000fc400078f10ff */
[----:B------:R-:W-:Y:S02]  /*0b90*/  LOP3.LUT R7, R6, 0xfffffffe, RZ, 0xc0, !PT ;  /* 0xfffffffe06077812 */ /* 0x000fe400078ec0ff */
[----:B------:R-:W-:Y:S02]  /*0ba0*/  LOP3.LUT R9, R2, 0xffffff80, RZ, 0xc0, !PT ;  /* 0xffffff8002097812 */ /* 0x000fe400078ec0ff */
[----:B------:R-:W-:Y:S01]  /*0bb0*/  SHF.R.S32.HI R11, RZ, 0x1, R6 ;  /* 0x00000001ff0b7819 */ /* 0x000fe20000011406 */
[----:B------:R-:W-:Y:S01]  /*0bc0*/  IMAD.IADD R7, R0, 0x1, -R7 ;  /* 0x0000000100077824 */ /* 0x000fe200078e0a07 */
[----:B------:R-:W-:Y:S01]  /*0bd0*/  LOP3.LUT R3, R4, 0x3fffff0, RZ, 0xc0, !PT ;  /* 0x03fffff004037812 */ /* 0x000fe200078ec0ff */
[----:B------:R-:W-:Y:S01]  /*0be0*/  IMAD.IADD R10, R0, 0x1, -R9 ;  /* 0x00000001000a7824 */ /* 0x000fe200078e0a09 */
[----:B------:R-:W-:Y:S01]  /*0bf0*/  LEA.HI R6, R6, R11, RZ, 0x1 ;  /* 0x0000000b06067211 */ /* 0x000fe200078f08ff */
[----:B------:R-:W-:Y:S01]  /*0c00*/  IMAD.SHL.U32 R228, R7, 0x8, RZ ;  /* 0x0000000807e47824 */ /* 0x000fe200078e00ff */
[----:B------:R-:W-:Y:S01]  /*0c10*/  IADD3 R3, R0, -R3, RZ ;  /* 0x8000000300037210 */ /* 0x000fe20007ffe0ff */
[----:B------:R-:W-:Y:S01]  /*0c20*/  IMAD.SHL.U32 R0, R5, 0x20, RZ ;  /* 0x0000002005007824 */ /* 0x000fe200078e00ff */
[----:B------:R-:W-:-:S02]  /*0c30*/  SHF.R.S32.HI R5, RZ, 0x4, R4 ;  /* 0x00000004ff057819 */ /* 0x000fc40000011404 */
[--C-:B------:R-:W-:Y:S02]  /*0c40*/  SHF.R.S32.HI R2, RZ, 0x2, R8.reuse ;  /* 0x00000002ff027819 */ /* 0x100fe40000011408 */
[----:B------:R-:W-:Y:S02]  /*0c50*/  SHF.R.S32.HI R9, RZ, 0x1f, R8 ;  /* 0x0000001fff097819 */ /* 0x000fe40000011408 */
[----:B------:R-:W-:Y:S02]  /*0c60*/  LOP3.LUT R6, R6, 0x3fffffe, RZ, 0xc0, !PT ;  /* 0x03fffffe06067812 */ /* 0x000fe400078ec0ff */
[----:B------:R-:W-:Y:S02]  /*0c70*/  LEA.HI R4, R4, R5, RZ, 0x1 ;  /* 0x0000000504047211 */ /* 0x000fe400078f08ff */
[----:B------:R-:W-:Y:S01]  /*0c80*/  LOP3.LUT R0, R0, 0xfffffc00, RZ, 0xc0, !PT ;  /* 0xfffffc0000007812 */ /* 0x000fe200078ec0ff */
[----:B------:R-:W-:Y:S01]  /*0c90*/  IMAD.IADD R6, R11, 0x1, -R6 ;  /* 0x000000010b067824 */ /* 0x000fe200078e0a06 */
[----:B------:R-:W-:-:S02]  /*0ca0*/  LEA.HI R9, R9, R2, RZ, 0x2 ;  /* 0x0000000209097211 */ /* 0x000fc400078f10ff */
[----:B------:R-:W-:Y:S01]  /*0cb0*/  IADD3 R11, R11, 0x80, RZ ;  /* 0x000000800b0b7810 */ /* 0x000fe20007ffe0ff */
[----:B------:R-:W-:Y:S01]  /*0cc0*/  IMAD R3, R3, 0x40, R0 ;  /* 0x0000004003037824 */ /* 0x000fe200078e0200 */
[----:B------:R-:W-:Y:S01]  /*0cd0*/  LOP3.LUT R4, R4, 0x1ffffffe, RZ, 0xc0, !PT ;  /* 0x1ffffffe04047812 */ /* 0x000fe200078ec0ff */
[----:B------:R-:W-:Y:S01]  /*0ce0*/  IMAD R8, R5, 0x8, R6 ;  /* 0x0000000805087824 */ /* 0x000fe200078e0206 */
[----:B------:R-:W-:Y:S02]  /*0cf0*/  LOP3.LUT R9, R9, 0xfffffffc, RZ, 0xc0, !PT ;  /* 0xfffffffc09097812 */ /* 0x000fe400078ec0ff */
[----:B------:R-:W-:Y:S01]  /*0d00*/  SHF.R.S32.HI R0, RZ, 0x1f, R11 ;  /* 0x0000001fff007819 */ /* 0x000fe2000001140b */
[----:B------:R-:W-:Y:S01]  /*0d10*/  IMAD.IADD R4, R5, 0x1, -R4 ;  /* 0x0000000105047824 */ /* 0x000fe200078e0a04 */
[-C--:B------:R-:W-:Y:S01]  /*0d20*/  LEA.HI R6, R11, R11.reuse, RZ, 0x1 ;  /* 0x0000000b0b067211 */ /* 0x080fe200078f08ff */
[----:B------:R-:W-:Y:S01]  /*0d30*/  IMAD.IADD R9, R2, 0x1, -R9 ;  /* 0x0000000102097824 */ /* 0x000fe200078e0a09 */
[----:B------:R-:W-:Y:S01]  /*0d40*/  LEA.HI R2, R0, R11, RZ, 0x3 ;  /* 0x0000000b00027211 */ /* 0x000fe200078f18ff */
[----:B------:R-:W-:Y:S01]  /*0d50*/  IMAD R3, R4, 0x8, R3 ;  /* 0x0000000804037824 */ /* 0x000fe200078e0203 */
[----:B------:R-:W-:-:S02]  /*0d60*/  LOP3.LUT R0, R6, 0x3fffffe, RZ, 0xc0, !PT ;  /* 0x03fffffe06007812 */ /* 0x000fc400078ec0ff */
[----:B------:R-:W-:Y:S02]  /*0d70*/  SHF.L.U32 R2, R2, 0x6, RZ ;  /* 0x0000000602027819 */ /* 0x000fe400000006ff */
[----:B------:R0:W-:Y:S01]  /*0d80*/  STL [R1+0x68], R3 ;  /* 0x0000680301007387 */ /* 0x0001e20000100800 */
[----:B------:R-:W-:Y:S01]  /*0d90*/  IMAD.IADD R0, R11, 0x1, -R0 ;  /* 0x000000010b007824 */ /* 0x000fe200078e0a00 */
[C---:B------:R-:W-:Y:S01]  /*0da0*/  IADD3 R4, R228.reuse, 0x40, RZ ;  /* 0x00000040e4047810 */ /* 0x040fe20007ffe0ff */
[C---:B------:R-:W-:Y:S01]  /*0db0*/  VIADD R11, R228.reuse, 0x20 ;  /* 0x00000020e40b7836 */ /* 0x040fe20000000000 */
[----:B------:R-:W-:Y:S02]  /*0dc0*/  SHF.R.S32.HI R5, RZ, 0x1f, R10 ;  /* 0x0000001fff057819 */ /* 0x000fe4000001140a */
[----:B------:R-:W-:Y:S01]  /*0dd0*/  SHF.L.U32 R9, R9, 0x7, RZ ;  /* 0x0000000709097819 */ /* 0x000fe200000006ff */
[C---:B------:R-:W-:Y:S01]  /*0de0*/  IMAD.IADD R225, R228.reuse, 0x1, R11 ;  /* 0x00000001e4e17824 */ /* 0x040fe200078e020b */
[----:B------:R1:W-:Y:S01]  /*0df0*/  STL [R1+0x20], R11 ;  /* 0x0000200b01007387 */ /* 0x0003e20000100800 */
[----:B------:R-:W-:Y:S01]  /*0e00*/  LEA.HI R5, R5, R10, RZ, 0x2 ;  /* 0x0000000a05057211 */ /* 0x000fe200078f10ff */
[----:B------:R-:W-:Y:S01]  /*0e10*/  IMAD.IADD R226, R228, 0x1, R4 ;  /* 0x00000001e4e27824 */ /* 0x000fe200078e0204 */
[----:B0-----:R-:W-:-:S02]  /*0e20*/  LOP3.LUT R3, R2, 0xfffffe00, RZ, 0xc0, !PT ;  /* 0xfffffe0002037812 */ /* 0x001fc400078ec0ff */
[----:B------:R-:W-:Y:S02]  /*0e30*/  LOP3.LUT R5, R5, 0x7ffffffc, RZ, 0xc0, !PT ;  /* 0x7ffffffc05057812 */ /* 0x000fe400078ec0ff */
[----:B------:R-:W-:Y:S01]  /*0e40*/  LOP3.LUT R13, R9, 0x180, RZ, 0xc0, !PT ;  /* 0x00000180090d7812 */ /* 0x000fe200078ec0ff */
[----:B------:R-:W-:Y:S01]  /*0e50*/  IMAD R0, R0, 0x40, R3 ;  /* 0x0000004000007824 */ /* 0x000fe200078e0203 */
[----:B------:R-:W-:Y:S01]  /*0e60*/  SHF.R.S32.HI R3, RZ, 0x1f, R226 ;  /* 0x0000001fff037819 */ /* 0x000fe200000114e2 */
[----:B-1----:R-:W-:Y:S01]  /*0e70*/  IMAD.SHL.U32 R11, R8, 0x40, RZ ;  /* 0x00000040080b7824 */ /* 0x002fe200078e00ff */
[----:B------:R-:W-:Y:S01]  /*0e80*/  SHF.R.U32.HI R12, RZ, 0x3, R13 ;  /* 0x00000003ff0c7819 */ /* 0x000fe2000001160d */
[----:B------:R-:W-:Y:S01]  /*0e90*/  IMAD.IADD R5, R10, 0x1, -R5 ;  /* 0x000000010a057824 */ /* 0x000fe200078e0a05 */
[----:B------:R0:W-:Y:S01]  /*0ea0*/  STL [R1+0x44], R0 ;  /* 0x0000440001007387 */ /* 0x0001e20000100800 */
[CC--:B------:R-:W-:Y:S01]  /*0eb0*/  LEA.HI R2, R3.reuse, R226.reuse, RZ, 0x4 ;  /* 0x000000e203027211 */ /* 0x0c0fe200078f20ff */
[----:B------:R-:W-:Y:S01]  /*0ec0*/  IMAD.MOV.U32 R10, RZ, RZ, -0x2 ;  /* 0xfffffffeff0a7424 */ /* 0x000fe200078e00ff */
[----:B------:R-:W-:Y:S01]  /*0ed0*/  LEA.HI R8, R3, R226, RZ, 0x6 ;  /* 0x000000e203087211 */ /* 0x000fe200078f30ff */
[----:B------:R1:W-:Y:S01]  /*0ee0*/  STL [R1+0x1c], R4 ;  /* 0x00001c0401007387 */ /* 0x0003e20000100800 */
[----:B------:R-:W-:Y:S01]  /*0ef0*/  SHF.L.U32 R16, R7, 0x4, RZ ;  /* 0x0000000407107819 */ /* 0x000fe200000006ff */
[----:B------:R-:W-:Y:S01]  /*0f00*/  IMAD R10, R5, R10, 0xa0 ;  /* 0x000000a0050a7424 */ /* 0x000fe200078e020a */
[----:B------:R-:W-:Y:S01]  /*0f10*/  SHF.R.S32.HI R6, RZ, 0x1, R6 ;  /* 0x00000001ff067819 */ /* 0x000fe20000011406 */
[----:B------:R-:W-:Y:S01]  /*0f20*/  IMAD.SHL.U32 R9, R8, 0x80, RZ ;  /* 0x0000008008097824 */ /* 0x000fe200078e00ff */
[----:B------:R-:W-:Y:S01]  /*0f30*/  STL [R1+0x38], R11 ;  /* 0x0000380b01007387 */ /* 0x000fe20000100800 */
[----:B0-----:R-:W-:Y:S01]  /*0f40*/  SHF.R.S32.HI R0, RZ, 0x1f, R225 ;  /* 0x0000001fff007819 */ /* 0x001fe200000114e1 */
[----:B------:R-:W-:Y:S01]  /*0f50*/  VIADD R7, R228, 0x10 ;  /* 0x00000010e4077836 */ /* 0x000fe20000000000 */
[----:B------:R-:W-:Y:S01]  /*0f60*/  LOP3.LUT R8, R13, 0x30, R2, 0xf8, !PT ;  /* 0x000000300d087812 */ /* 0x000fe200078ef802 */
[----:B------:R-:W-:Y:S01]  /*0f70*/  STL [R1+0x30], R13 ;  /* 0x0000300d01007387 */ /* 0x000fe20000100800 */
[-C--:B-1----:R-:W-:Y:S01]  /*0f80*/  LEA.HI R4, R0, R225.reuse, RZ, 0x6 ;  /* 0x000000e100047211 */ /* 0x082fe200078f30ff */
[----:B------:R-:W-:Y:S01]  /*0f90*/  VIADD R23, R16, 0x60 ;  /* 0x0000006010177836 */ /* 0x000fe20000000000 */
[----:B------:R-:W-:Y:S01]  /*0fa0*/  LEA.HI R0, R0, R225, RZ, 0x4 ;  /* 0x000000e100007211 */ /* 0x000fe200078f20ff */
[----:B------:R-:W-:Y:S01]  /*0fb0*/  STL [R1+0x34], R12 ;  /* 0x0000340c01007387 */ /* 0x000fe20000100800 */
[----:B------:R-:W-:Y:S01]  /*0fc0*/  LOP3.LUT R9, R9, 0xffffe000, RZ, 0xc0, !PT ;  /* 0xffffe00009097812 */ /* 0x000fe200078ec0ff */
[----:B------:R-:W-:Y:S01]  /*0fd0*/  IMAD.SHL.U32 R4, R4, 0x80, RZ ;  /* 0x0000008004047824 */ /* 0x000fe200078e00ff */
[----:B------:R-:W-:Y:S01]  /*0fe0*/  LOP3.LUT R3, R13, 0x30, R0, 0xf8, !PT ;  /* 0x000000300d037812 */ /* 0x000fe200078ef800 */
[----:B------:R-:W-:Y:S01]  /*0ff0*/  STL [R1+0x64], R10 ;  /* 0x0000640a01007387 */ /* 0x000fe20000100800 */
[-C--:B------:R-:W-:Y:S01]  /*1000*/  LOP3.LUT R8, R8, R12.reuse, RZ, 0x3c, !PT ;  /* 0x0000000c08087212 */ /* 0x080fe200078e3cff */
[----:B------:R-:W-:Y:S01]  /*1010*/  VIADD R22, R16, 0x80 ;  /* 0x0000008010167836 */ /* 0x000fe20000000000 */
[----:B------:R-:W-:Y:S01]  /*1020*/  LOP3.LUT R4, R4, 0xffffe000, RZ, 0xc0, !PT ;  /* 0xffffe00004047812 */ /* 0x000fe200078ec0ff */
[----:B------:R-:W-:Y:S01]  /*1030*/  STL [R1+0x14], RZ ;  /* 0x000014ff01007387 */ /* 0x000fe20000100800 */
[----:B------:R-:W-:Y:S01]  /*1040*/  LOP3.LUT R3, R3, R12, RZ, 0x3c, !PT ;  /* 0x0000000c03037212 */ /* 0x000fe200078e3cff */
[----:B------:R-:W-:Y:S01]  /*1050*/  VIADD R224, R16, 0xa0 ;  /* 0x000000a010e07836 */ /* 0x000fe20000000000 */
[-C--:B------:R-:W-:Y:S01]  /*1060*/  IADD3 R9, R8, R11.reuse, R9 ;  /* 0x0000000b08097210 */ /* 0x080fe20007ffe009 */
[----:B------:R-:W-:Y:S01]  /*1070*/  STL [R1+0x3c], RZ ;  /* 0x00003cff01007387 */ /* 0x000fe20000100800 */
[----:B------:R-:W-:Y:S01]  /*1080*/  IADD3 R5, R3, R11, R4 ;  /* 0x0000000b03057210 */ /* 0x000fe20007ffe004 */
[C---:B------:R-:W-:Y:S01]  /*1090*/  VIADD R4, R228.reuse, 0x50 ;  /* 0x00000050e4047836 */ /* 0x040fe20000000000 */
[----:B------:R-:W-:Y:S01]  /*10a0*/  IADD3 R3, R228, 0x30, RZ ;  /* 0x00000030e4037810 */ /* 0x000fe20007ffe0ff */
[----:B------:R-:W-:Y:S01]  /*10b0*/  STL [R1+0x2c], RZ ;  /* 0x00002cff01007387 */ /* 0x000fe20000100800 */
[----:B------:R-:W-:Y:S01]  /*10c0*/  SHF.R.S32.HI R8, RZ, 0x1f, R23 ;  /* 0x0000001fff087819 */ /* 0x000fe20000011417 */
[----:B------:R-:W-:Y:S01]  /*10d0*/  IMAD.SHL.U32 R6, R6, 0x80, RZ ;  /* 0x0000008006067824 */ /* 0x000fe200078e00ff */
[----:B------:R-:W-:Y:S01]  /*10e0*/  SHF.R.S32.HI R227, RZ, 0x4, R0 ;  /* 0x00000004ffe37819 */ /* 0x000fe20000011400 */
[----:B------:R0:W-:Y:S01]  /*10f0*/  STL [R1+0x18], R7 ;  /* 0x0000180701007387 */ /* 0x0001e20000100800 */
[----:B------:R-:W-:Y:S01]  /*1100*/  SHF.R.S32.HI R0, RZ, 0x4, R2 ;  /* 0x00000004ff007819 */ /* 0x000fe20000011402 */
[----:B------:R-:W-:Y:S01]  /*1110*/  IMAD.IADD R2, R18, 0x1, R5 ;  /* 0x0000000112027824 */ /* 0x000fe200078e0205 */
[----:B------:R-:W-:Y:S01]  /*1120*/  SHF.R.S32.HI R17, RZ, 0x1f, R16 ;  /* 0x0000001fff117819 */ /* 0x000fe20000011410 */
[----:B------:R1:W-:Y:S04]  /*1130*/  STL [R1+0x24], R3 ;  /* 0x0000240301007387 */ /* 0x0003e80000100800 */
[----:B------:R2:W-:Y:S01]  /*1140*/  STL [R1+0x28], R4 ;  /* 0x0000280401007387 */ /* 0x0005e20000100800 */
[----:B0-----:R-:W-:-:S03]  /*1150*/  SHF.R.S32.HI R7, RZ, 0x1f, R224 ;  /* 0x0000001fff077819 */ /* 0x001fc600000114e0 */
[----:B------:R-:W-:Y:S01]  /*1160*/  STL [R1+0xc], R8 ;  /* 0x00000c0801007387 */ /* 0x000fe20000100800 */
[----:B-1----:R-:W-:Y:S02]  /*1170*/  LOP3.LUT R3, R13, 0x30, R16, 0xf8, !PT ;  /* 0x000000300d037812 */ /* 0x002fe400078ef810 */
[----:B--2---:R-:W-:Y:S02]  /*1180*/  SHF.R.S32.HI R4, RZ, 0x1f, R22 ;  /* 0x0000001fff047819 */ /* 0x004fe40000011416 */
[----:B------:R-:W-:-:S03]  /*1190*/  LOP3.LUT R3, R3, R12, RZ, 0x3c, !PT ;  /* 0x0000000c03037212 */ /* 0x000fc600078e3cff */
[----:B------:R0:W-:Y:S01]  /*11a0*/  STL [R1+0x8], R4 ;  /* 0x0000080401007387 */ /* 0x0001e20000100800 */
[----:B------:R-:W-:-:S03]  /*11b0*/  IADD3 R3, R18, R11, R3 ;  /* 0x0000000b12037210 */ /* 0x000fc60007ffe003 */
[----:B------:R-:W-:Y:S01]  /*11c0*/  STL [R1+0x4], R7 ;  /* 0x0000040701007387 */ /* 0x000fe20000100800 */
[----:B0-----:R-:W-:-:S05]  /*11d0*/  LOP3.LUT R4, R6, 0x180, RZ, 0xc0, !PT ;  /* 0x0000018006047812 */ /* 0x001fca00078ec0ff */
[----:B------:R-:W-:Y:S04]  /*11e0*/  STL [R1+0x40], R4 ;  /* 0x0000400401007387 */ /* 0x000fe80000100800 */
[----:B------:R0:W-:Y:S04]  /*11f0*/  STL [R1], R0 ;  /* 0x0000000001007387 */ /* 0x0001e80000100800 */
[----:B------:R1:W-:Y:S04]  /*1200*/  STL [R1+0x60], R3 ;  /* 0x0000600301007387 */ /* 0x0003e80000100800 */
[----:B------:R1:W-:Y:S01]  /*1210*/  STL [R1+0x5c], R2 ;  /* 0x00005c0201007387 */ /* 0x0003e20000100800 */
[----:B0-----:R-:W-:-:S05]  /*1220*/  IMAD.IADD R0, R18, 0x1, R9 ;  /* 0x0000000112007824 */ /* 0x001fca00078e0209 */
[----:B------:R1:W-:Y:S02]  /*1230*/  STL [R1+0x58], R0 ;  /* 0x0000580001007387 */ /* 0x0003e40000100800 */
.L_x_4260:
[----:B01----:R-:W0:Y:S02]  /*1240*/  LDC.64 R2, c[0x0][0xc88] ;  /* 0x00032200ff027b82 */ /* 0x003e240000000a00 */
[----:B0-----:R-:W-:-:S05]  /*1250*/  IMAD.WIDE R2, R223, 0x4, R2 ;  /* 0x00000004df027825 */ /* 0x001fca00078e0202 */
[----:B--2---:R0:W2:Y:S01]  /*1260*/  LDG.E R0, desc[UR50][R2.64] ;  /* 0x0000003202007981 */ /* 0x0040a2000c1e1900 */
[----:B------:R-:W-:Y:S05]  /*1270*/  YIELD ;  /* 0x0000000000007946 */ /* 0x000fea0003800000 */
[----:B------:R-:W-:Y:S01]  /*1280*/  ULDC.64 UR4, c[0x0][0xa28] ;  /* 0x00028a0000047ab9 */ /* 0x000fe20000000a00 */
[----:B------:R-:W-:Y:S01]  /*1290*/  ULDC.64 UR8, c[0x0][0xa18] ;  /* 0x0002860000087ab9 */ /* 0x000fe20000000a00 */
[----:B------:R-:W-:Y:S01]  /*12a0*/  ISETP.NE.U32.AND P1, PT, RZ, UR4, PT ;  /* 0x00000004ff007c0c */ /* 0x000fe2000bf25070 */
[----:B------:R-:W-:Y:S01]  /*12b0*/  ULDC.64 UR6, c[0x0][0xa08] ;  /* 0x0002820000067ab9 */ /* 0x000fe20000000a00 */
[----:B0-----:R-:W-:Y:S01]  /*12c0*/  IMAD.MOV.U32 R3, RZ, RZ, RZ ;  /* 0x000000ffff037224 */ /* 0x001fe200078e00ff */
[----:B------:R-:W-:Y:S01]  /*12d0*/  ISETP.NE.U32.AND P0, PT, RZ, UR6, PT ;  /* 0x00000006ff007c0c */ /* 0x000fe2000bf05070 */
[----:B------:R-:W-:Y:S01]  /*12e0*/  IMAD.MOV.U32 R123, RZ, RZ, RZ ;  /* 0x000000ffff7b7224 */ /* 0x000fe200078e00ff */
[----:B------:R-:W-:-:S02]  /*12f0*/  ISETP.NE.AND.EX P1, PT, RZ, UR5, PT, P1 ;  /* 0x00000005ff007c0c */ /* 0x000fc4000bf25310 */
[----:B------:R-:W-:Y:S02]  /*1300*/  ISETP.NE.AND.EX P0, PT, RZ, UR7, PT, P0 ;  /* 0x00000007ff007c0c */ /* 0x000fe4000bf05300 */
[----:B--23--:R-:W-:Y:S01]  /*1310*/  SHF.R.S32.HI R6, RZ, 0x1f, R0 ;  /* 0x0000001fff067819 */ /* 0x00cfe20000011400 */
[----:B------:R-:W-:Y:S08]  /*1320*/  STL [R1+0x48], R0 ;  /* 0x0000480001007387 */ /* 0x000ff00000100800 */
[----:B------:R-:W-:-:S02]  /*1330*/  @P1 LEA R4, P2, R0, UR4, 0x2 ;  /* 0x0000000400041c11 */ /* 0x000fc4000f8410ff */
[C---:B------:R-:W-:Y:S01]  /*1340*/  SHF.L.U32 R27, R0.reuse, 0x2, RZ ;  /* 0x00000002001b7819 */ /* 0x040fe200000006ff */
[----:B------:R0:W-:Y:S01]  /*1350*/  STL [R1+0x50], R6 ;  /* 0x0000500601007387 */ /* 0x0001e20000100800 */
[C-C-:B------:R-:W-:Y:S02]  /*1360*/  @P1 LEA.HI.X R5, R0.reuse, UR5, R6.reuse, 0x2, P2 ;  /* 0x0000000500051c11 */ /* 0x140fe400090f1406 */
[----:B------:R-:W-:Y:S02]  /*1370*/  ISETP.NE.U32.AND P2, PT, RZ, UR8, PT ;  /* 0x00000008ff007c0c */ /* 0x000fe4000bf45070 */
[----:B------:R-:W-:Y:S01]  /*1380*/  SHF.L.U64.HI R28, R0, 0x2, R6 ;  /* 0x00000002001c7819 */ /* 0x000fe20000010206 */
[----:B------:R1:W5:Y:S01]  /*1390*/  @P1 LDG.E R3, desc[UR50][R4.64] ;  /* 0x0000003204031981 */ /* 0x000362000c1e1900 */
[----:B------:R-:W-:Y:S01]  /*13a0*/  ISETP.NE.AND.EX P2, PT, RZ, UR9, PT, P2 ;  /* 0x00000009ff007c0c */ /* 0x000fe2000bf45320 */
[----:B------:R-:W-:Y:S01]  /*13b0*/  ULDC UR4, c[0x0][0x288] ;  /* 0x0000a20000047ab9 */ /* 0x000fe20000000800 */
[----:B------:R-:W-:Y:S01]  /*13c0*/  IADD3 R8, P3, R27, UR6, RZ ;  /* 0x000000061b087c10 */ /* 0x000fe2000ff7e0ff */
[----:B------:R-:W-:Y:S01]  /*13d0*/  IMAD.U32 R135, RZ, RZ, UR4 ;  /* 0x00000004ff877e24 */ /* 0x000fe2000f8e00ff */
[----:B------:R-:W-:-:S02]  /*13e0*/  ULDC.64 UR4, c[0x0][0x418] ;  /* 0x0001060000047ab9 */ /* 0x000fc40000000a00 */
[----:B------:R-:W-:-:S05]  /*13f0*/  IADD3.X R9, R28, UR7, RZ, P3, !PT ;  /* 0x000000071c097c10 */ /* 0x000fca0009ffe4ff */
[----:B------:R1:W5:Y:S02]  /*1400*/  @P0 LDG.E R123, desc[UR50][R8.64] ;  /* 0x00000032087b0981 */ /* 0x000364000c1e1900 */
[----:B0-----:R-:W-:-:S04]  /*1410*/  @P2 IADD3 R6, P1, R27, UR8, RZ ;  /* 0x000000081b062c10 */ /* 0x001fc8000ff3e0ff */
[----:B------:R-:W-:-:S05]  /*1420*/  @P2 IADD3.X R7, R28, UR9, RZ, P1, !PT ;  /* 0x000000091c072c10 */ /* 0x000fca0008ffe4ff */
        /* <DEDUP_REMOVED lines=10> */
[----:B------:R-:W-:Y:S01]  /*14d0*/  MOV R24, R0 ;  /* 0x0000000000187202 */ /* 0x000fe20000000f00 */
[----:B-1--4-:R-:W-:Y:S06]  /*14e0*/  @P2 BRA `(.L_x_4062) ;  /* 0x0000000000242947 */ /* 0x012fec0003800000 */
        /* <DEDUP_REMOVED lines=9> */
.L_x_4062:
        /* <DEDUP_REMOVED lines=10> */
.L_x_4063:
[----:B------:R-:W-:Y:S05]  /*1620*/  @!P0 BRA `(.L_x_4064) ;  /* 0x00000000000c8947 */ /* 0x000fea0003800000 */
[----:B------:R-:W2:Y:S04]  /*1630*/  LDG.E R5, desc[UR50][R8.64] ;  /* 0x0000003208057981 */ /* 0x000ea8000c1e1900 */
[----:B------:R-:W2:Y:S02]  /*1640*/  LDG.E R26, desc[UR50][R8.64+0x4] ;  /* 0x00000432081a7981 */ /* 0x000ea4000c1e1900 */
[----:B--2---:R-:W-:-:S07]  /*1650*/  IMAD.IADD R26, R26, 0x1, -R5 ;  /* 0x000000011a1a7824 */ /* 0x004fce00078e0a05 */
.L_x_4064:
[----:B------:R-:W-:Y:S02]  /*1660*/  ULDC.64 UR4, c[0x0][0xa10] ;  /* 0x0002840000047ab9 */ /* 0x000fe40000000a00 */
[----:B------:R-:W-:-:S04]  /*1670*/  ISETP.NE.U32.AND P0, PT, RZ, UR4, PT ;  /* 0x00000004ff007c0c */ /* 0x000fc8000bf05070 */
[----:B------:R-:W-:Y:S01]  /*1680*/  ISETP.NE.AND.EX P0, PT, RZ, UR5, PT, P0 ;  /* 0x00000005ff007c0c */ /* 0x000fe2000bf05300 */
[----:B------:R-:W-:-:S12]  /*1690*/  ULDC.64 UR4, c[0x0][0xa30] ;  /* 0x00028c0000047ab9 */ /* 0x000fd80000000a00 */
[----:B0-----:R-:W0:Y:S02]  /*16a0*/  @P0 LDC.64 R4, c[0x0][0xa10] ;  /* 0x00028400ff040b82 */ /* 0x001e240000000a00 */
[----:B0-----:R-:W-:-:S05]  /*16b0*/  @P0 IMAD.WIDE R4, R24, 0x4, R4 ;  /* 0x0000000418040825 */ /* 0x001fca00078e0204 */
[----:B------:R-:W2:Y:S04]  /*16c0*/  @P0 LDG.E R0, desc[UR50][R4.64] ;  /* 0x0000003204000981 */ /* 0x000ea8000c1e1900 */
[----:B------:R-:W2:Y:S01]  /*16d0*/  @P0 LDG.E R9, desc[UR50][R4.64+0x4] ;  /* 0x0000043204090981 */ /* 0x000ea2000c1e1900 */
[----:B-----5:R-:W-:Y:S01]  /*16e0*/  IADD3 R11, -R3, R26, RZ ;  /* 0x0000001a030b7210 */ /* 0x020fe20007ffe1ff */
[----:B------:R-:W-:Y:S01]  /*16f0*/  IMAD.MOV.U32 R134, RZ, RZ, R26 ;  /* 0x000000ffff867224 */ /* 0x000fe200078e001a */
[----:B------:R-:W-:-:S03]  /*1700*/  ISETP.NE.U32.AND P1, PT, RZ, UR4, PT ;  /* 0x00000004ff007c0c */ /* 0x000fc6000bf25070 */
[----:B------:R-:W-:Y:S01]  /*1710*/  IMAD.MOV R118, RZ, RZ, -R11 ;  /* 0x000000ffff767224 */ /* 0x000fe200078e0a0b */
[----:B------:R-:W-:-:S04]  /*1720*/  ISETP.NE.AND.EX P1, PT, RZ, UR5, PT, P1 ;  /* 0x00000005ff007c0c */ /* 0x000fc8000bf25310 */
[----:B------:R-:W-:-:S09]  /*1730*/  VIMNMX R118, RZ, R118, !PT ;  /* 0x00000076ff767248 */ /* 0x000fd20007fe0100 */
[----:B------:R-:W-:-:S04]  /*1740*/  @P1 IADD3 R6, P2, R27, UR4, RZ ;  /* 0x000000041b061c10 */ /* 0x000fc8000ff5e0ff */
[----:B------:R-:W-:-:S05]  /*1750*/  @P1 IADD3.X R7, R28, UR5, RZ, P2, !PT ;  /* 0x000000051c071c10 */ /* 0x000fca00097fe4ff */
[----:B------:R0:W5:Y:S01]  /*1760*/  @P1 LDG.E R134, desc[UR50][R6.64] ;  /* 0x0000003206861981 */ /* 0x000162000c1e1900 */
[----:B--2---:R-:W-:-:S04]  /*1770*/  @P0 IMAD.IADD R2, R9, 0x1, -R0 ;  /* 0x0000000109020824 */ /* 0x004fc800078e0a00 */
[----:B------:R-:W-:-:S04]  /*1780*/  IMAD.IADD R141, R11, 0x1, R2 ;  /* 0x000000010b8d7824 */ /* 0x000fc800078e0202 */
[----:B------:R-:W-:-:S04]  /*1790*/  VIADD R0, R141, 0x9f ;  /* 0x0000009f8d007836 */ /* 0x000fc80000000000 */
[----:B------:R-:W-:-:S05]  /*17a0*/  IMAD.HI R0, R0, 0x66666667, RZ ;  /* 0x6666666700007827 */ /* 0x000fca00078e02ff */
[----:B------:R-:W-:-:S04]  /*17b0*/  SHF.R.U32.HI R3, RZ, 0x1f, R0 ;  /* 0x0000001fff037819 */ /* 0x000fc80000011600 */
[----:B------:R-:W-:-:S05]  /*17c0*/  LEA.HI.SX32 R148, R0, R3, 0x1a ;  /* 0x0000000300947211 */ /* 0x000fca00078fd2ff */
[----:B------:R-:W-:-:S05]  /*17d0*/  IMAD R3, R148, 0xa0, -R11 ;  /* 0x000000a094037824 */ /* 0x000fca00078e0a0b */
[----:B------:R-:W-:-:S04]  /*17e0*/  VIMNMX R3, R3, R2, PT ;  /* 0x0000000203037248 */ /* 0x000fc80003fe0100 */
[----:B------:R-:W-:Y:S01]  /*17f0*/  ISETP.GT.AND P0, PT, R3, R118, PT ;  /* 0x000000760300720c */ /* 0x000fe20003f04270 */
[----:B------:R-:W-:-:S05]  /*1800*/  IMAD.WIDE.U32 R118, R118, -0x33333333, RZ ;  /* 0xcccccccd76767825 */ /* 0x000fca00078e00ff */
[----:B------:R-:W-:-:S05]  /*1810*/  SHF.R.U32.HI R118, RZ, 0x7, R119 ;  /* 0x00000007ff767819 */ /* 0x000fca0000011677 */
[----:B------:R-:W-:Y:S02]  /*1820*/  IMAD.MOV.U32 R25, RZ, RZ, R118 ;  /* 0x000000ffff197224 */ /* 0x000fe400078e0076 */
[----:B------:R-:W-:-:S05]  /*1830*/  @P0 IADD3 R0, R3, 0x9f, RZ ;  /* 0x0000009f03000810 */ /* 0x000fca0007ffe0ff */
[----:B------:R-:W-:-:S05]  /*1840*/  @P0 IMAD.HI R0, R0, 0x66666667, RZ ;  /* 0x6666666700000827 */ /* 0x000fca00078e02ff */
[----:B------:R-:W-:-:S04]  /*1850*/  @P0 SHF.R.U32.HI R3, RZ, 0x1f, R0 ;  /* 0x0000001fff030819 */ /* 0x000fc80000011600 */
[----:B------:R-:W-:Y:S02]  /*1860*/  @P0 LEA.HI.SX32 R25, R0, R3, 0x1a ;  /* 0x0000000300190211 */ /* 0x000fe400078fd2ff */
        /* <DEDUP_REMOVED lines=23> */
.L_x_4067:
[----:B------:R-:W-:Y:S05]  /*19e0*/  BSYNC B6 ;  /* 0x0000000000067941 */ /* 0x000fea0003800000 */
.L_x_4066:
        /* <DEDUP_REMOVED lines=20> */
.L_x_4069:
[----:B------:R-:W-:Y:S05]  /*1b30*/  BSYNC B6 ;  /* 0x0000000000067941 */ /* 0x000fea0003800000 */
.L_x_4068:
[----:B------:R-:W2:Y:S01]  /*1b40*/  LDL R31, [R1+0x30] ;  /* 0x00003000011f7983 */ /* 0x000ea20000100800 */
[----:B------:R-:W-:Y:S01]  /*1b50*/  ULDC.64 UR4, c[0x0][0x9f8] ;  /* 0x00027e0000047ab9 */ /* 0x000fe20000000a00 */
[----:B------:R-:W0:Y:S01]  /*1b60*/  LDC.64 R96, c[0x0][0x408] ;  /* 0x00010200ff607b82 */ /* 0x000e220000000a00 */
[----:B------:R-:W-:Y:S01]  /*1b70*/  ISETP.NE.U32.AND P0, PT, RZ, UR4, PT ;  /* 0x00000004ff007c0c */ /* 0x000fe2000bf05070 */
[----:B------:R-:W3:Y:S03]  /*1b80*/  LDL R12, [R1+0x34] ;  /* 0x00003400010c7983 */ /* 0x000ee60000100800 */
[----:B------:R-:W-:Y:S01]  /*1b90*/  ISETP.NE.AND.EX P0, PT, RZ, UR5, PT, P0 ;  /* 0x00000005ff007c0c */ /* 0x000fe2000bf05300 */
[----:B------:R-:W4:Y:S02]  /*1ba0*/  LDL R14, [R1+0x38] ;  /* 0x00003800010e7983 */ /* 0x000f240000100800 */
[----:B------:R-:W1:Y:S02]  /*1bb0*/  LDC R117, c[0x0][0x3f4] ;  /* 0x0000fd00ff757b82 */ /* 0x000e640000000800 */
[----:B------:R-:W4:Y:S04]  /*1bc0*/  LDL R13, [R1+0x44] ;  /* 0x00004400010d7983 */ /* 0x000f280000100800 */
[----:B------:R-:W4:Y:S02]  /*1bd0*/  LDL R15, [R1+0x40] ;  /* 0x00004000010f7983 */ /* 0x000f240000100800 */
[----:B------:R-:W1:Y:S02]  /*1be0*/  LDC.64 R102, c[0x0][0x3f8] ;  /* 0x0000fe00ff667b82 */ /* 0x000e640000000a00 */
[----:B------:R-:W-:Y:S01]  /*1bf0*/  @P0 IADD3 R4, P1, R27, UR4, RZ ;  /* 0x000000041b040c10 */ /* 0x000fe2000ff3e0ff */
[----:B------:R-:W0:Y:S03]  /*1c00*/  S2R R20, SR_TID.X ;  /* 0x0000000000147919 */ /* 0x000e260000002100 */
[----:B------:R-:W-:-:S05]  /*1c10*/  @P0 IADD3.X R5, R28, UR5, RZ, P1, !PT ;  /* 0x000000051c050c10 */ /* 0x000fca0008ffe4ff */
[----:B------:R1:W4:Y:S01]  /*1c20*/  @P0 LDG.E R24, desc[UR50][R4.64] ;  /* 0x0000003204180981 */ /* 0x000322000c1e1900 */
[----:B------:R-:W-:Y:S01]  /*1c30*/  IMAD.IADD R123, R123, 0x1, R26 ;  /* 0x000000017b7b7824 */ /* 0x000fe200078e021a */
[----:B0-----:R-:W-:Y:S01]  /*1c40*/  SHF.R.U32.HI R30, RZ, 0x7, R20 ;  /* 0x00000007ff1e7819 */ /* 0x001fe20000011614 */
[C---:B------:R-:W-:Y:S01]  /*1c50*/  VIADD R0, R20.reuse, 0xffffff80 ;  /* 0xffffff8014007836 */ /* 0x040fe20000000000 */
[C---:B------:R-:W-:Y:S01]  /*1c60*/  IADD3 R29, R20.reuse, -0x80, RZ ;  /* 0xffffff80141d7810 */ /* 0x040fe20007ffe0ff */
[----:B------:R-:W-:Y:S01]  /*1c70*/  VIADD R20, R20, 0xffffff80 ;  /* 0xffffff8014147836 */ /* 0x000fe20000000000 */
[----:B------:R-:W-:Y:S02]  /*1c80*/  ISETP.NE.AND P6, PT, R30, 0x1, PT ;  /* 0x000000011e00780c */ /* 0x000fe40003fc5270 */
[----:B------:R-:W-:Y:S02]  /*1c90*/  LEA.HI R6, R0, R0, RZ, 0x1 ;  /* 0x0000000000067211 */ /* 0x000fe400078f08ff */
[----:B------:R-:W-:-:S02]  /*1ca0*/  SHF.R.S32.HI R3, RZ, 0x1f, R0 ;  /* 0x0000001fff037819 */ /* 0x000fc40000011400 */
[----:B------:R-:W-:Y:S02]  /*1cb0*/  LOP3.LUT R7, R6, 0xfffffffe, RZ, 0xc0, !PT ;  /* 0xfffffffe06077812 */ /* 0x000fe400078ec0ff */
[----:B------:R-:W-:-:S03]  /*1cc0*/  LEA.HI R3, R3, R0, RZ, 0x2 ;  /* 0x0000000003037211 */ /* 0x000fc600078f10ff */
[----:B------:R-:W-:Y:S01]  /*1cd0*/  IMAD.IADD R110, R0, 0x1, -R7 ;  /* 0x00000001006e7824 */ /* 0x000fe200078e0a07 */
[--C-:B------:R-:W-:Y:S01]  /*1ce0*/  SHF.R.S32.HI R121, RZ, 0x2, R3.reuse ;  /* 0x00000002ff797819 */ /* 0x100fe20000011403 */
[----:B------:R-:W-:Y:S05]  /*1cf0*/  @!P6 WARPSYNC.ALL ;  /* 0x000000000000e948 */ /* 0x000fea0003800000 */
[----:B------:R-:W-:Y:S01]  /*1d00*/  ULDC UR4, c[0x0][0x2f4] ;  /* 0x0000bd0000047ab9 */ /* 0x000fe20000000800 */
[----:B------:R-:W-:Y:S02]  /*1d10*/  SHF.R.S32.HI R6, RZ, 0x1f, R3 ;  /* 0x0000001fff067819 */ /* 0x000fe40000011403 */
[----:B------:R-:W-:-:S02]  /*1d20*/  ISETP.GE.AND P1, PT, R225, UR4, PT ;  /* 0x00000004e1007c0c */ /* 0x000fc4000bf26270 */
[----:B------:R-:W-:Y:S02]  /*1d30*/  ISETP.GE.AND P0, PT, R16, UR4, PT ;  /* 0x0000000410007c0c */ /* 0x000fe4000bf06270 */
[----:B------:R-:W-:Y:S02]  /*1d40*/  SEL R0, RZ, 0xffffffff, P1 ;  /* 0xffffffffff007807 */ /* 0x000fe40000800000 */
[----:B------:R-:W-:Y:S02]  /*1d50*/  SEL R3, RZ, 0x1, P0 ;  /* 0x00000001ff037807 */ /* 0x000fe40000000000 */
[----:B------:R-:W-:Y:S01]  /*1d60*/  LEA.HI R20, R20, R29, RZ, 0x1 ;  /* 0x0000001d14147211 */ /* 0x000fe200078f08ff */
[----:B------:R-:W-:Y:S01]  /*1d70*/  IMAD.SHL.U32 R0, R0, 0x2, RZ ;  /* 0x0000000200007824 */ /* 0x000fe200078e00ff */
[----:B------:R-:W-:Y:S02]  /*1d80*/  ISETP.GE.AND P0, PT, R226, UR4, PT ;  /* 0x00000004e2007c0c */ /* 0x000fe4000bf06270 */
[----:B------:R-:W-:-:S02]  /*1d90*/  ISETP.GE.AND P1, PT, R23, UR4, PT ;  /* 0x0000000417007c0c */ /* 0x000fc4000bf26270 */
[----:B------:R-:W-:Y:S02]  /*1da0*/  LEA.HI R6, R6, R121, RZ, 0x2 ;  /* 0x0000007906067211 */ /* 0x000fe400078f10ff */
[----:B------:R-:W-:Y:S02]  /*1db0*/  LOP3.LUT R3, R0, 0x2, R3, 0xe2, !PT ;  /* 0x0000000200037812 */ /* 0x000fe400078ee203 */
[----:B------:R-:W-:Y:S02]  /*1dc0*/  SEL R0, RZ, 0x4, P0 ;  /* 0x00000004ff007807 */ /* 0x000fe40000000000 */
[----:B-1----:R-:W-:Y:S02]  /*1dd0*/  SEL R4, RZ, 0x8, P1 ;  /* 0x00000008ff047807 */ /* 0x002fe40000800000 */
[----:B------:R-:W-:Y:S02]  /*1de0*/  SHF.R.S32.HI R20, RZ, 0x1, R20 ;  /* 0x00000001ff147819 */ /* 0x000fe40000011414 */
[----:B------:R-:W-:-:S02]  /*1df0*/  ISETP.GE.AND P0, PT, R22, UR4, PT ;  /* 0x0000000416007c0c */ /* 0x000fc4000bf06270 */
[----:B------:R-:W-:Y:S02]  /*1e00*/  LOP3.LUT R6, R6, 0xfffffffc, RZ, 0xc0, !PT ;  /* 0xfffffffc06067812 */ /* 0x000fe400078ec0ff */
[----:B------:R-:W-:Y:S02]  /*1e10*/  LOP3.LUT R0, R4, R3, R0, 0xfe, !PT ;  /* 0x0000000304007212 */ /* 0x000fe400078efe00 */
[----:B------:R-:W-:Y:S02]  /*1e20*/  SHF.R.S32.HI R5, RZ, 0x1f, R20 ;  /* 0x0000001fff057819 */ /* 0x000fe40000011414 */
[----:B------:R-:W-:Y:S01]  /*1e30*/  SEL R3, RZ, 0x10, P0 ;  /* 0x00000010ff037807 */ /* 0x000fe20000000000 */
[----:B------:R-:W-:Y:S01]  /*1e40*/  IMAD.IADD R121, R121, 0x1, -R6 ;  /* 0x0000000179797824 */ /* 0x000fe200078e0a06 */
[----:B------:R-:W-:Y:S02]  /*1e50*/  SHF.R.S32.HI R229, RZ, 0x1f, R228 ;  /* 0x0000001fffe57819 */ /* 0x000fe400000114e4 */
[----:B------:R-:W-:Y:S01]  /*1e60*/  LOP3.LUT R28, R0, R3, RZ, 0xfc, !PT ;  /* 0x00000003001c7212 */ /* 0x000fe200078efcff */
[----:B------:R-:W-:Y:S01]  /*1e70*/  IMAD R0, R5, R96, RZ ;  /* 0x0000006005007224 */ /* 0x000fe200078e02ff */
[----:B------:R-:W-:Y:S01]  /*1e80*/  ISETP.GE.AND P1, PT, R225, R117, PT ;  /* 0x00000075e100720c */ /* 0x000fe20003f26270 */
[----:B------:R-:W-:Y:S01]  /*1e90*/  IMAD R6, R5, R102, RZ ;  /* 0x0000006605067224 */ /* 0x000fe200078e02ff */
[----:B------:R-:W-:Y:S01]  /*1ea0*/  LOP3.LUT P0, RZ, R121, 0x2, RZ, 0xc0, !PT ;  /* 0x0000000279ff7812 */ /* 0x000fe2000780c0ff */
[----:B------:R-:W-:Y:S01]  /*1eb0*/  IMAD R5, R20, R97, R0 ;  /* 0x0000006114057224 */ /* 0x000fe200078e0200 */
[----:B------:R-:W-:Y:S01]  /*1ec0*/  ISETP.GE.AND P0, PT, R16, R117, PT ;  /* 0x000000751000720c */ /* 0x000fe20003f06270 */
[----:B------:R-:W-:Y:S01]  /*1ed0*/  IMAD.WIDE.U32 R100, R20, R96, R228 ;  /* 0x0000006014647225 */ /* 0x000fe200078e00e4 */
[----:B------:R-:W-:-:S02]  /*1ee0*/  SEL R0, R117, RZ, P1 ;  /* 0x000000ff75007207 */ /* 0x000fc40000800000 */
[----:B------:R-:W-:Y:S01]  /*1ef0*/  ISETP.GE.AND P2, PT, R226, R117, PT ;  /* 0x00000075e200720c */ /* 0x000fe20003f46270 */
[----:B------:R-:W-:Y:S01]  /*1f00*/  IMAD.WIDE.U32 R98, R20, R96, R16 ;  /* 0x0000006014627225 */ /* 0x000fe200078e0010 */
[----:B------:R-:W-:-:S03]  /*1f10*/  SEL R3, R117, RZ, P0 ;  /* 0x000000ff75037207 */ /* 0x000fc60000000000 */
[----:B------:R-:W-:Y:S02]  /*1f20*/  IMAD.IADD R101, R101, 0x1, R5 ;  /* 0x0000000165657824 */ /* 0x000fe400078e0205 */
[----:B------:R-:W-:Y:S01]  /*1f30*/  IMAD.IADD R99, R5, 0x1, R99 ;  /* 0x0000000105637824 */ /* 0x000fe200078e0263 */
[----:B------:R-:W-:Y:S01]  /*1f40*/  SEL R5, R117, RZ, P2 ;  /* 0x000000ff75057207 */ /* 0x000fe20001000000 */
[----:B------:R-:W-:Y:S02]  /*1f50*/  IMAD.IADD R4, R225, 0x1, R0 ;  /* 0x00000001e1047824 */ /* 0x000fe400078e0200 */
[----:B------:R-:W-:Y:S01]  /*1f60*/  IMAD.IADD R3, R16, 0x1, R3 ;  /* 0x0000000110037824 */ /* 0x000fe200078e0203 */
[----:B------:R-:W-:Y:S02]  /*1f70*/  IADD3 R9, R226, R5, RZ ;  /* 0x00000005e2097210 */ /* 0x000fe40007ffe0ff */
[----:B------:R-:W-:Y:S02]  /*1f80*/  SHF.R.S32.HI R5, RZ, 0x1f, R4 ;  /* 0x0000001fff057819 */ /* 0x000fe40000011404 */
[----:B------:R-:W-:-:S02]  /*1f90*/  SHF.R.S32.HI R0, RZ, 0x1f, R3 ;  /* 0x0000001fff007819 */ /* 0x000fc40000011403 */
[CC--:B------:R-:W-:Y:S02]  /*1fa0*/  LEA.HI R26, R5.reuse, R4.reuse, RZ, 0x4 ;  /* 0x00000004051a7211 */ /* 0x0c0fe400078f20ff */
[----:B------:R-:W-:Y:S01]  /*1fb0*/  LEA.HI R5, R5, R4, RZ, 0x6 ;  /* 0x0000000405057211 */ /* 0x000fe200078f30ff */
[----:B------:R-:W-:Y:S01]  /*1fc0*/  IMAD R7, R20, R103, R6 ;  /* 0x0000006714077224 */ /* 0x000fe200078e0206 */
[CC--:B------:R-:W-:Y:S02]  /*1fd0*/  LEA.HI R21, R0.reuse, R3.reuse, RZ, 0x4 ;  /* 0x0000000300157211 */ /* 0x0c0fe400078f20ff */
[----:B------:R-:W-:Y:S02]  /*1fe0*/  LEA.HI R3, R0, R3, RZ, 0x6 ;  /* 0x0000000300037211 */ /* 0x000fe400078f30ff */
[----:B------:R-:W-:Y:S02]  /*1ff0*/  SHF.R.S32.HI R6, RZ, 0x6, R5 ;  /* 0x00000006ff067819 */ /* 0x000fe40000011405 */
[----:B------:R-:W-:-:S02]  /*2000*/  SHF.R.S32.HI R4, RZ, 0x6, R3 ;  /* 0x00000006ff047819 */ /* 0x000fc40000011403 */
[----:B------:R-:W-:Y:S02]  /*2010*/  SHF.R.S32.HI R10, RZ, 0x1f, R9 ;  /* 0x0000001fff0a7819 */ /* 0x000fe40000011409 */
[----:B-----5:R-:W-:Y:S01]  /*2020*/  SHF.R.S32.HI R11, RZ, 0x1f, R134 ;  /* 0x0000001fff0b7819 */ /* 0x020fe20000011486 */
[-C--:B------:R-:W-:Y:S01]  /*2030*/  IMAD.WIDE.U32 R104, R20, R102.reuse, R16 ;  /* 0x0000006614687225 */ /* 0x080fe200078e0010 */
[CC--:B------:R-:W-:Y:S02]  /*2040*/  LEA.HI R27, R10.reuse, R9.reuse, RZ, 0x4 ;  /* 0x000000090a1b7211 */ /* 0x0c0fe400078f20ff */
[----:B------:R-:W-:Y:S01]  /*2050*/  LEA.HI R9, R10, R9, RZ, 0x6 ;  /* 0x000000090a097211 */ /* 0x000fe200078f30ff */
[----:B------:R-:W-:Y:S01]  /*2060*/  IMAD.WIDE.U32 R106, R20, R102, R228 ;  /* 0x00000066146a7225 */ /* 0x000fe200078e00e4 */
[----:B------:R-:W-:Y:S02]  /*2070*/  IADD3 R105, R7, R105, RZ ;  /* 0x0000006907697210 */ /* 0x000fe40007ffe0ff */
[----:B------:R-:W-:Y:S01]  /*2080*/  SHF.R.S32.HI R9, RZ, 0x6, R9 ;  /* 0x00000006ff097819 */ /* 0x000fe20000011409 */
[----:B------:R-:W-:Y:S01]  /*2090*/  IMAD.IADD R107, R107, 0x1, R7 ;  /* 0x000000016b6b7824 */ /* 0x000fe200078e0207 */
[----:B------:R-:W-:Y:S01]  /*20a0*/  P2R R114, PR, RZ, 0x4 ;  /* 0x00000004ff727803 */ /* 0x000fe20000000000 */
[----:B------:R-:W-:Y:S01]  /*20b0*/  IMAD.WIDE.U32 R100, R134, R96, R100 ;  /* 0x0000006086647225 */ /* 0x000fe200078e0064 */
[----:B------:R-:W-:-:S03]  /*20c0*/  ISETP.GE.AND P2, PT, R224, UR4, PT ;  /* 0x00000004e0007c0c */ /* 0x000fc6000bf46270 */
[----:B------:R-:W-:-:S04]  /*20d0*/  IMAD.WIDE.U32 R98, R134, R96, R98 ;  /* 0x0000006086627225 */ /* 0x000fc800078e0062 */
[----:B------:R-:W-:Y:S01]  /*20e0*/  IMAD R110, R110, 0x80, R20 ;  /* 0x000000806e6e7824 */ /* 0x000fe200078e0214 */
[----:B------:R-:W-:Y:S01]  /*20f0*/  SHF.R.S32.HI R113, RZ, 0x4, R21 ;  /* 0x00000004ff717819 */ /* 0x000fe20000011415 */
[CC--:B------:R-:W-:Y:S01]  /*2100*/  IMAD.WIDE.U32 R106, R134.reuse, R102.reuse, R106 ;  /* 0x00000066866a7225 */ /* 0x0c0fe200078e006a */
[----:B------:R-:W-:Y:S02]  /*2110*/  SHF.R.S32.HI R112, RZ, 0x4, R26 ;  /* 0x00000004ff707819 */ /* 0x000fe4000001141a */
[----:B------:R-:W-:Y:S01]  /*2120*/  SHF.R.S32.HI R111, RZ, 0x4, R27 ;  /* 0x00000004ff6f7819 */ /* 0x000fe2000001141b */
[----:B------:R-:W-:-:S04]  /*2130*/  IMAD.WIDE.U32 R104, R134, R102, R104 ;  /* 0x0000006686687225 */ /* 0x000fc800078e0068 */
[----:B------:R-:W-:Y:S01]  /*2140*/  IMAD R125, R97, 0xa0, RZ ;  /* 0x000000a0617d7824 */ /* 0x000fe200078e02ff */
[----:B------:R-:W-:Y:S01]  /*2150*/  SHF.L.U32 R117, R117, 0x1, RZ ;  /* 0x0000000175757819 */ /* 0x000fe200000006ff */
[----:B------:R-:W-:Y:S01]  /*2160*/  VIADD R142, R30, 0x8 ;  /* 0x000000081e8e7836 */ /* 0x000fe20000000000 */
[C---:B--2---:R-:W-:Y:S02]  /*2170*/  LOP3.LUT R5, R31.reuse, 0x30, R26, 0xf8, !PT ;  /* 0x000000301f057812 */ /* 0x044fe400078ef81a */
[----:B------:R-:W-:Y:S02]  /*2180*/  LOP3.LUT R3, R31, 0x30, R21, 0xf8, !PT ;  /* 0x000000301f037812 */ /* 0x000fe400078ef815 */
[----:B---3--:R-:W-:Y:S01]  /*2190*/  LOP3.LUT R5, R5, R12, RZ, 0x3c, !PT ;  /* 0x0000000c05057212 */ /* 0x008fe200078e3cff */
[--C-:B----4-:R-:W-:Y:S02]  /*21a0*/  IMAD R132, R6, 0x2800, R14.reuse ;  /* 0x0000280006847824 */ /* 0x110fe400078e020e */
[----:B------:R-:W-:-:S02]  /*21b0*/  IMAD R133, R4, 0x2800, R14 ;  /* 0x0000280004857824 */ /* 0x000fc400078e020e */
[----:B------:R-:W-:Y:S01]  /*21c0*/  IMAD R131, R4, 0x2800, R13 ;  /* 0x0000280004837824 */ /* 0x000fe200078e020d */
[----:B------:R-:W-:Y:S01]  /*21d0*/  LOP3.LUT R4, R3, R12, RZ, 0x3c, !PT ;  /* 0x0000000c03047212 */ /* 0x000fe200078e3cff */
[----:B------:R-:W-:Y:S01]  /*21e0*/  IMAD.IADD R132, R132, 0x1, R5 ;  /* 0x0000000184847824 */ /* 0x000fe200078e0205 */
[----:B------:R-:W-:Y:S02]  /*21f0*/  SHF.R.U32.HI R0, RZ, 0x3, R15 ;  /* 0x00000003ff007819 */ /* 0x000fe4000001160f */
[----:B------:R-:W-:Y:S01]  /*2200*/  LOP3.LUT R5, R15, 0x30, R26, 0xf8, !PT ;  /* 0x000000300f057812 */ /* 0x000fe200078ef81a */
[----:B------:R-:W-:Y:S02]  /*2210*/  IMAD.IADD R133, R133, 0x1, R4 ;  /* 0x0000000185857824 */ /* 0x000fe400078e0204 */
[----:B------:R-:W-:Y:S01]  /*2220*/  IMAD R129, R6, 0x2800, R13 ;  /* 0x0000280006817824 */ /* 0x000fe200078e020d */
[----:B------:R-:W-:-:S05]  /*2230*/  LOP3.LUT R4, R5, R0, RZ, 0x3c, !PT ;  /* 0x0000000005047212 */ /* 0x000fca00078e3cff */
[----:B------:R-:W-:Y:S02]  /*2240*/  IMAD.IADD R129, R129, 0x1, R4 ;  /* 0x0000000181817824 */ /* 0x000fe400078e0204 */
[C---:B------:R-:W-:Y:S02]  /*2250*/  IMAD R4, R11.reuse, R102, RZ ;  /* 0x000000660b047224 */ /* 0x040fe400078e02ff */
[----:B------:R-:W-:Y:S01]  /*2260*/  IMAD R11, R11, R96, RZ ;  /* 0x000000600b0b7224 */ /* 0x000fe200078e02ff */
[----:B------:R-:W-:Y:S02]  /*2270*/  LOP3.LUT R7, R15, 0x30, R21, 0xf8, !PT ;  /* 0x000000300f077812 */ /* 0x000fe400078ef815 */
[----:B------:R-:W-:Y:S01]  /*2280*/  LOP3.LUT R3, R31, 0x30, R27, 0xf8, !PT ;  /* 0x000000301f037812 */ /* 0x000fe200078ef81b */
[----:B------:R-:W-:Y:S01]  /*2290*/  IMAD R11, R134, R97, R11 ;  /* 0x00000061860b7224 */ /* 0x000fe200078e020b */
[----:B------:R-:W-:Y:S01]  /*22a0*/  LOP3.LUT R8, R7, R0, RZ, 0x3c, !PT ;  /* 0x0000000007087212 */ /* 0x000fe200078e3cff */
[----:B------:R-:W-:Y:S01]  /*22b0*/  IMAD R130, R9, 0x2800, R14 ;  /* 0x0000280009827824 */ /* 0x000fe200078e020e */
[----:B------:R-:W-:Y:S01]  /*22c0*/  LOP3.LUT R3, R3, R12, RZ, 0x3c, !PT ;  /* 0x0000000c03037212 */ /* 0x000fe200078e3cff */
[----:B------:R-:W-:Y:S01]  /*22d0*/  IMAD.IADD R10, R101, 0x1, R11 ;  /* 0x00000001650a7824 */ /* 0x000fe200078e020b */
[----:B------:R-:W-:Y:S01]  /*22e0*/  LOP3.LUT R7, R15, 0x30, R27, 0xf8, !PT ;  /* 0x000000300f077812 */ /* 0x000fe200078ef81b */
[----:B------:R-:W-:Y:S01]  /*22f0*/  IMAD.IADD R20, R11, 0x1, R99 ;  /* 0x000000010b147824 */ /* 0x000fe200078e0263 */
[----:B------:R-:W-:Y:S01]  /*2300*/  SEL R11, RZ, 0x20, P2 ;  /* 0x00000020ff0b7807 */ /* 0x000fe20001000000 */
[----:B------:R-:W-:Y:S01]  /*2310*/  IMAD R128, R9, 0x2800, R13 ;  /* 0x0000280009807824 */ /* 0x000fe200078e020d */
[----:B------:R-:W-:Y:S01]  /*2320*/  IADD3 R130, R130, R3, RZ ;  /* 0x0000000382827210 */ /* 0x000fe20007ffe0ff */
[----:B------:R-:W-:Y:S01]  /*2330*/  IMAD R13, R134, R103, R4 ;  /* 0x00000067860d7224 */ /* 0x000fe200078e0204 */
[----:B------:R-:W-:Y:S01]  /*2340*/  LOP3.LUT R7, R7, R0, RZ, 0x3c, !PT ;  /* 0x0000000007077212 */ /* 0x000fe200078e3cff */
[----:B------:R-:W-:Y:S01]  /*2350*/  IMAD R9, R103, 0xa0, RZ ;  /* 0x000000a067097824 */ /* 0x000fe200078e02ff */
[C---:B------:R-:W-:Y:S01]  /*2360*/  SHF.L.U64.HI R3, R102.reuse, 0x7, R103 ;  /* 0x0000000766037819 */ /* 0x040fe20000010267 */
[----:B------:R-:W-:Y:S01]  /*2370*/  IMAD.SHL.U32 R4, R102, 0x80, RZ ;  /* 0x0000008066047824 */ /* 0x000fe200078e00ff */
[----:B------:R-:W-:Y:S01]  /*2380*/  SHF.L.U64.HI R5, R96, 0x7, R97 ;  /* 0x0000000760057819 */ /* 0x000fe20000010261 */
[----:B------:R-:W-:Y:S01]  /*2390*/  IMAD.WIDE.U32 R102, R102, 0xa0, RZ ;  /* 0x000000a066667825 */ /* 0x000fe200078e00ff */
[----:B------:R-:W-:-:S02]  /*23a0*/  LOP3.LUT R21, R21, 0xfffffff0, RZ, 0xc0, !PT ;  /* 0xfffffff015157812 */ /* 0x000fc400078ec0ff */
[----:B------:R-:W-:Y:S01]  /*23b0*/  LOP3.LUT R26, R26, 0xfffffff0, RZ, 0xc0, !PT ;  /* 0xfffffff01a1a7812 */ /* 0x000fe200078ec0ff */
[C---:B------:R-:W-:Y:S01]  /*23c0*/  IMAD.SHL.U32 R6, R96.reuse, 0x80, RZ ;  /* 0x0000008060067824 */ /* 0x040fe200078e00ff */
[----:B------:R-:W-:Y:S01]  /*23d0*/  LOP3.LUT R27, R27, 0xfffffff0, RZ, 0xc0, !PT ;  /* 0xfffffff01b1b7812 */ /* 0x000fe200078ec0ff */
[----:B------:R-:W-:Y:S01]  /*23e0*/  IMAD.WIDE.U32 R96, R96, 0xa0, RZ ;  /* 0x000000a060607825 */ /* 0x000fe200078e00ff */
[----:B------:R-:W-:Y:S02]  /*23f0*/  LOP3.LUT R11, R28, R11, RZ, 0xfc, !PT ;  /* 0x0000000b1c0b7212 */ /* 0x000fe400078efcff */
[----:B------:R-:W-:Y:S01]  /*2400*/  SHF.R.S32.HI R122, RZ, 0x1f, R24 ;  /* 0x0000001fff7a7819 */ /* 0x000fe20000011418 */
[----:B------:R-:W-:Y:S01]  /*2410*/  IMAD.IADD R131, R131, 0x1, R8 ;  /* 0x0000000183837824 */ /* 0x000fe200078e0208 */
[----:B------:R-:W-:Y:S01]  /*2420*/  SHF.R.S32.HI R109, RZ, 0x1f, R21 ;  /* 0x0000001fff6d7819 */ /* 0x000fe20000011415 */
[----:B------:R-:W-:Y:S01]  /*2430*/  IMAD.IADD R128, R128, 0x1, R7 ;  /* 0x0000000180807824 */ /* 0x000fe200078e0207 */
[----:B------:R-:W-:Y:S01]  /*2440*/  SHF.R.S32.HI R7, RZ, 0x1f, R222 ;  /* 0x0000001fff077819 */ /* 0x000fe200000114de */
[----:B------:R-:W-:Y:S01]  /*2450*/  IMAD.IADD R124, R103, 0x1, R9 ;  /* 0x00000001677c7824 */ /* 0x000fe200078e0209 */
[----:B------:R-:W-:Y:S01]  /*2460*/  IADD3 R9, R13, R105, RZ ;  /* 0x000000690d097210 */ /* 0x000fe20007ffe0ff */
[----:B------:R-:W-:Y:S01]  /*2470*/  IMAD.IADD R125, R97, 0x1, R125 ;  /* 0x00000001617d7824 */ /* 0x000fe200078e027d */
[----:B------:R-:W-:Y:S01]  /*2480*/  SHF.R.S32.HI R108, RZ, 0x1f, R26 ;  /* 0x0000001fff6c7819 */ /* 0x000fe2000001141a */
[----:B------:R-:W-:Y:S01]  /*2490*/  IMAD.IADD R8, R107, 0x1, R13 ;  /* 0x000000016b087824 */ /* 0x000fe200078e020d */
[----:B------:R-:W-:-:S02]  /*24a0*/  SHF.R.S32.HI R95, RZ, 0x1f, R27 ;  /* 0x0000001fff5f7819 */ /* 0x000fc4000001141b */
[----:B------:R-:W-:Y:S02]  /*24b0*/  LOP3.LUT R28, R28, 0x1, RZ, 0xc0, !PT ;  /* 0x000000011c1c7812 */ /* 0x000fe400078ec0ff */
[C---:B------:R-:W-:Y:S02]  /*24c0*/  LOP3.LUT R29, R11.reuse, 0x2, RZ, 0xc0, !PT ;  /* 0x000000020b1d7812 */ /* 0x040fe400078ec0ff */
[C---:B------:R-:W-:Y:S02]  /*24d0*/  LOP3.LUT R30, R11.reuse, 0x4, RZ, 0xc0, !PT ;  /* 0x000000040b1e7812 */ /* 0x040fe400078ec0ff */
[C---:B------:R-:W-:Y:S02]  /*24e0*/  LOP3.LUT R31, R11.reuse, 0x8, RZ, 0xc0, !PT ;  /* 0x000000080b1f7812 */ /* 0x040fe400078ec0ff */
[C---:B------:R-:W-:Y:S02]  /*24f0*/  LOP3.LUT R32, R11.reuse, 0x10, RZ, 0xc0, !PT ;  /* 0x000000100b207812 */ /* 0x040fe400078ec0ff */
[----:B------:R-:W-:Y:S01]  /*2500*/  LOP3.LUT R33, R11, 0x20, RZ, 0xc0, !PT ;  /* 0x000000200b217812 */ /* 0x000fe200078ec0ff */
[----:B------:R-:W-:Y:S06]  /*2510*/  @!P6 BAR.SYNC.DEFER_BLOCKING 0x9, 0x100 ;  /* 0x024400000000eb1d */ /* 0x000fec0000010000 */
.L_x_4175:
[----:B----4-:R-:W2:Y:S01]  /*2520*/  LDL R41, [R1+0x30] ;  /* 0x0000300001297983 */ /* 0x010ea20000100800 */
[----:B0-----:R-:W0:Y:S03]  /*2530*/  LDC R35, c[0x0][0x430] ;  /* 0x00010c00ff237b82 */ /* 0x001e260000000800 */
[----:B------:R-:W3:Y:S04]  /*2540*/  LDL R40, [R1+0x34] ;  /* 0x0000340001287983 */ /* 0x000ee80000100800 */
[----:B------:R-:W4:Y:S01]  /*2550*/  LDL R36, [R1+0x38] ;  /* 0x0000380001247983 */ /* 0x000f220000100800 */
[----:B------:R-:W-:Y:S01]  /*2560*/  VIADD R25, R25, 0xffffffff ;  /* 0xffffffff19197836 */ /* 0x000fe20000000000 */
[----:B-1----:R-:W1:Y:S01]  /*2570*/  LDC R116, c[0x0][0x3f4] ;  /* 0x0000fd00ff747b82 */ /* 0x002e620000000800 */
[----:B------:R-:W-:-:S02]  /*2580*/  IMAD.MOV.U32 R34, RZ, RZ, RZ ;  /* 0x000000ffff227224 */ /* 0x000fc400078e00ff */
[----:B------:R-:W-:-:S04]  /*2590*/  IMAD R11, R25, 0xa0, R110 ;  /* 0x000000a0190b7824 */ /* 0x000fc800078e026e */
[----:B------:R-:W-:Y:S01]  /*25a0*/  IMAD.IADD R37, R123, 0x1, R11 ;  /* 0x000000017b257824 */ /* 0x000fe200078e020b */
[----:B------:R-:W-:-:S04]  /*25b0*/  ISETP.GE.AND P2, PT, R11, R2, PT ;  /* 0x000000020b00720c */ /* 0x000fc80003f46270 */
[----:B------:R-:W-:Y:S02]  /*25c0*/  ISETP.GT.OR P2, PT, R110, 0x9f, P2 ;  /* 0x0000009f6e00780c */ /* 0x000fe40001744670 */
[----:B------:R-:W-:Y:S02]  /*25d0*/  MOV R11, R37 ;  /* 0x00000025000b7202 */ /* 0x000fe40000000f00 */
[----:B0-----:R-:W-:-:S09]  /*25e0*/  ISETP.NE.AND P3, PT, R35, 0x1, PT ;  /* 0x000000012300780c */ /* 0x001fd20003f65270 */
[----:B------:R-:W0:Y:S08]  /*25f0*/  @!P2 LDC.64 R14, c[0x0][0x428] ;  /* 0x00010a00ff0eab82 */ /* 0x000e300000000a00 */
[----:B------:R-:W1:Y:S08]  /*2600*/  @P3 LDC R12, c[0x0][0x434] ;  /* 0x00010d00ff0c3b82 */ /* 0x000e700000000800 */
[----:B------:R-:W0:Y:S08]  /*2610*/  @P3 LDC R13, c[0x0][0x438] ;  /* 0x00010e00ff0d3b82 */ /* 0x000e300000000800 */
[----:B------:R-:W0:Y:S01]  /*2620*/  @!P2 LDC.64 R38, c[0x0][0x418] ;  /* 0x00010600ff26ab82 */ /* 0x000e220000000a00 */
[----:B-1----:R-:W-:-:S05]  /*2630*/  @P3 IMAD.HI.U32 R12, R37, R12, RZ ;  /* 0x0000000c250c3227 */ /* 0x002fca00078e00ff */
[----:B0-----:R-:W-:Y:S01]  /*2640*/  @P3 SHF.R.U32.HI R11, RZ, R13, R12 ;  /* 0x0000000dff0b3219 */ /* 0x001fe2000001160c */
[----:B------:R-:W-:-:S03]  /*2650*/  @!P2 IMAD R12, R122, R14, RZ ;  /* 0x0000000e7a0ca224 */ /* 0x000fc600078e02ff */
[--C-:B------:R-:W-:Y:S01]  /*2660*/  @!P2 SHF.R.S32.HI R13, RZ, 0x1f, R11.reuse ;  /* 0x0000001fff0da819 */ /* 0x100fe2000001140b */
[----:B------:R-:W-:Y:S02]  /*2670*/  @!P2 IMAD R15, R24, R15, R12 ;  /* 0x0000000f180fa224 */ /* 0x000fe400078e020c */
[----:B------:R-:W-:-:S04]  /*2680*/  @!P2 IMAD.MOV.U32 R12, RZ, RZ, R11 ;  /* 0x000000ffff0ca224 */ /* 0x000fc800078e000b */
[----:B------:R-:W-:-:S04]  /*2690*/  @!P2 IMAD.WIDE.U32 R12, R24, R14, R12 ;  /* 0x0000000e180ca225 */ /* 0x000fc800078e000c */
[----:B------:R-:W-:Y:S01]  /*26a0*/  @!P2 IMAD.IADD R13, R13, 0x1, R15 ;  /* 0x000000010d0da824 */ /* 0x000fe200078e020f */
[----:B------:R-:W-:-:S04]  /*26b0*/  @!P2 LEA R14, P3, R12, R38, 0x2 ;  /* 0x000000260c0ea211 */ /* 0x000fc800078610ff */
[----:B------:R-:W-:-:S05]  /*26c0*/  @!P2 LEA.HI.X R15, R12, R39, R13, 0x2, P3 ;  /* 0x000000270c0fa211 */ /* 0x000fca00018f140d */
[----:B-----5:R0:W5:Y:S01]  /*26d0*/  @!P2 LDG.E R34, desc[UR50][R14.64] ;  /* 0x000000320e22a981 */ /* 0x020162000c1e1900 */
[----:B------:R-:W-:Y:S01]  /*26e0*/  ISETP.GT.AND P2, PT, R25, R118, PT ;  /* 0x000000761900720c */ /* 0x000fe20003f44270 */
[----:B------:R-:W-:Y:S05]  /*26f0*/  YIELD ;  /* 0x0000000000007946 */ /* 0x000fea0003800000 */
[----:B------:R-:W-:Y:S01]  /*2700*/  LOP3.LUT P4, RZ, R121, 0x2, RZ, 0xc0, !PT ;  /* 0x0000000279ff7812 */ /* 0x000fe2000788c0ff */
[----:B------:R-:W-:Y:S01]  /*2710*/  BSSY B0, `(.L_x_4070) ;  /* 0x0000d90000007945 */ /* 0x000fe20003800000 */
[----:B------:R-:W-:Y:S02]  /*2720*/  P2R R115, PR, RZ, 0x4 ;  /* 0x00000004ff737803 */ /* 0x000fe40000000000 */
[----:B------:R-:W-:-:S02]  /*2730*/  ISETP.GE.AND P2, PT, R116, 0x1, PT ;  /* 0x000000017400780c */ /* 0x000fc40003f46270 */
[----:B--2---:R-:W-:-:S04]  /*2740*/  LOP3.LUT R12, R41, 0x10, R16, 0xf8, !PT ;  /* 0x00000010290c7812 */ /* 0x004fc800078ef810 */
[----:B---3--:R-:W-:-:S05]  /*2750*/  LOP3.LUT R12, R12, R40, RZ, 0x3c, !PT ;  /* 0x000000280c0c7212 */ /* 0x008fca00078e3cff */
[----:B----4-:R-:W-:-:S04]  /*2760*/  IMAD.IADD R12, R36, 0x1, R12 ;  /* 0x00000001240c7824 */ /* 0x010fc800078e020c */
[----:B------:R-:W-:Y:S01]  /*2770*/  IMAD R13, R19, 0x7800, R12 ;  /* 0x00007800130d7824 */ /* 0x000fe200078e020c */
[----:B------:R-:W-:-:S03]  /*2780*/  IADD3 R12, -R11, RZ, RZ ;  /* 0x000000ff0b0c7210 */ /* 0x000fc60007ffe1ff */
[C---:B------:R-:W-:Y:S02]  /*2790*/  VIADD R89, R13.reuse, 0x20 ;  /* 0x000000200d597836 */ /* 0x040fe40000000000 */
[----:B------:R-:W-:Y:S02]  /*27a0*/  @P4 VIADD R89, R13, 0xffffffe0 ;  /* 0xffffffe00d594836 */ /* 0x000fe40000000000 */
[----:B------:R-:W-:Y:S02]  /*27b0*/  IMAD R35, R35, R12, R37 ;  /* 0x0000000c23237224 */ /* 0x000fe400078e0225 */
[C---:B------:R-:W-:Y:S02]  /*27c0*/  IMAD.IADD R88, R18.reuse, 0x1, R13 ;  /* 0x0000000112587824 */ /* 0x040fe400078e020d */
[----:B------:R-:W-:Y:S01]  /*27d0*/  IMAD.IADD R89, R18, 0x1, R89 ;  /* 0x0000000112597824 */ /* 0x000fe200078e0259 */
[----:B0-----:R-:W-:Y:S06]  /*27e0*/  @!P2 BRA `(.L_x_4071) ;  /* 0x000000d00010a947 */ /* 0x001fec0003800000 */
[----:B------:R-:W-:Y:S01]  /*27f0*/  SHF.R.S32.HI R90, RZ, 0x1f, R35 ;  /* 0x0000001fff5a7819 */ /* 0x000fe20000011423 */
[----:B------:R-:W-:Y:S01]  /*2800*/  ULDC.64 UR4, c[0x0][0x300] ;  /* 0x0000c00000047ab9 */ /* 0x000fe20000000a00 */
[----:B-----5:R-:W-:Y:S01]  /*2810*/  SHF.R.S32.HI R91, RZ, 0x1f, R34 ;  /* 0x0000001fff5b7819 */ /* 0x020fe20000011422 */
[----:B------:R-:W-:-:S04]  /*2820*/  IMAD.WIDE.U32 R12, R35, UR4, RZ ;  /* 0x00000004230c7c25 */ /* 0x000fc8000f8e00ff */
[----:B------:R-:W-:Y:S02]  /*2830*/  IMAD R14, R90, UR4, RZ ;  /* 0x000000045a0e7c24 */ /* 0x000fe4000f8e02ff */
[-C--:B------:R-:W-:Y:S02]  /*2840*/  IMAD R36, R125, R25.reuse, RZ ;  /* 0x000000197d247224 */ /* 0x080fe400078e02ff */
[----:B------:R-:W-:Y:S01]  /*2850*/  IMAD R11, R35, UR5, R14 ;  /* 0x00000005230b7c24 */ /* 0x000fe2000f8e020e */
[----:B------:R-:W-:Y:S01]  /*2860*/  ULDC.64 UR4, c[0x0][0x310] ;  /* 0x0000c40000047ab9 */ /* 0x000fe20000000a00 */
[----:B------:R-:W-:Y:S02]  /*2870*/  IMAD R14, R124, R25, RZ ;  /* 0x000000197c0e7224 */ /* 0x000fe400078e02ff */
[----:B------:R-:W-:Y:S01]  /*2880*/  IMAD R15, R91, UR4, RZ ;  /* 0x000000045b0f7c24 */ /* 0x000fe2000f8e02ff */
[----:B------:R-:W-:Y:S01]  /*2890*/  IADD3 R13, R13, R11, RZ ;  /* 0x0000000b0d0d7210 */ /* 0x000fe20007ffe0ff */
[----:B------:R-:W-:Y:S01]  /*28a0*/  IMAD R92, R25, -0xa0, R2 ;  /* 0xffffff60195c7824 */ /* 0x000fe200078e0202 */
[----:B------:R-:W-:Y:S01]  /*28b0*/  SHF.R.S32.HI R11, RZ, 0x1f, R25 ;  /* 0x0000001fff0b7819 */ /* 0x000fe20000011419 */
[----:B------:R-:W-:-:S02]  /*28c0*/  IMAD R15, R34, UR5, R15 ;  /* 0x00000005220f7c24 */ /* 0x000fc4000f8e020f */
[----:B------:R-:W-:Y:S01]  /*28d0*/  IMAD.WIDE.U32 R12, R34, UR4, R12 ;  /* 0x00000004220c7c25 */ /* 0x000fe2000f8e000c */
[----:B------:R-:W-:Y:S01]  /*28e0*/  ULDC.64 UR4, c[0x0][0x308] ;  /* 0x0000c20000047ab9 */ /* 0x000fe20000000a00 */
[----:B------:R-:W-:Y:S02]  /*28f0*/  VIMNMX R92, R92, 0xa0, PT ;  /* 0x000000a05c5c7848 */ /* 0x000fe40003fe0100 */
[----:B------:R-:W-:Y:S02]  /*2900*/  IMAD.IADD R13, R13, 0x1, R15 ;  /* 0x000000010d0d7824 */ /* 0x000fe400078e020f */
[----:B------:R-:W-:Y:S02]  /*2910*/  IMAD R15, R7, UR4, RZ ;  /* 0x00000004070f7c24 */ /* 0x000fe4000f8e02ff */
[----:B------:R-:W-:-:S04]  /*2920*/  IMAD.WIDE.U32 R12, R222, UR4, R12 ;  /* 0x00000004de0c7c25 */ /* 0x000fc8000f8e000c */
[----:B------:R-:W-:Y:S01]  /*2930*/  IMAD R15, R222, UR5, R15 ;  /* 0x00000005de0f7c24 */ /* 0x000fe2000f8e020f */
[----:B------:R-:W-:Y:S01]  /*2940*/  ULDC.64 UR4, c[0x0][0x2e8] ;  /* 0x0000ba0000047ab9 */ /* 0x000fe20000000a00 */
[C---:B------:R-:W-:Y:S01]  /*2950*/  IMAD R37, R11.reuse, R102, R14 ;  /* 0x000000660b257224 */ /* 0x040fe200078e020e */
[----:B------:R-:W-:Y:S01]  /*2960*/  IADD3 R120, P2, R12, UR4, RZ ;  /* 0x000000040c787c10 */ /* 0x000fe2000ff5e0ff */
[----:B------:R-:W-:Y:S01]  /*2970*/  ULDC.U8 UR4, c[0x0][0x410] ;  /* 0x0001040000047ab9 */ /* 0x000fe20000000000 */
[----:B------:R-:W-:Y:S02]  /*2980*/  IMAD R11, R11, R96, R36 ;  /* 0x000000600b0b7224 */ /* 0x000fe400078e0224 */
[----:B------:R-:W-:Y:S01]  /*2990*/  IADD3.X R119, R13, UR5, R15, P2, !PT ;  /* 0x000000050d777c10 */ /* 0x000fe200097fe40f */
[----:B------:R-:W-:Y:S01]  /*29a0*/  IMAD.WIDE.U32 R14, R102, R25, RZ ;  /* 0x00000019660e7225 */ /* 0x000fe200078e00ff */
[----:B------:R-:W-:-:S03]  /*29b0*/  ISETP.NE.AND P2, PT, RZ, UR4, PT ;  /* 0x00000004ff007c0c */ /* 0x000fc6000bf45270 */
[----:B------:R-:W-:-:S04]  /*29c0*/  IMAD.WIDE.U32 R12, R96, R25, RZ ;  /* 0x00000019600c7225 */ /* 0x000fc800078e00ff */
[----:B------:R-:W-:Y:S02]  /*29d0*/  IMAD.IADD R94, R15, 0x1, R37 ;  /* 0x000000010f5e7824 */ /* 0x000fe400078e0225 */
[----:B------:R-:W-:-:S04]  /*29e0*/  IMAD.IADD R11, R13, 0x1, R11 ;  /* 0x000000010d0b7824 */ /* 0x000fc800078e020b */
[----:B------:R-:W-:Y:S05]  /*29f0*/  @!P2 BRA `(.L_x_4072) ;  /* 0x00000064006ca947 */ /* 0x000fea0003800000 */
[----:B------:R0:W5:Y:S04]  /*2a00*/  LDL R137, [R1+0x18] ;  /* 0x0000180001897983 */ /* 0x0001680000100800 */
[----:B------:R0:W5:Y:S04]  /*2a10*/  LDL R136, [R1+0x20] ;  /* 0x0000200001887983 */ /* 0x0001680000100800 */
[----:B------:R0:W5:Y:S04]  /*2a20*/  LDL R127, [R1+0x24] ;  /* 0x00002400017f7983 */ /* 0x0001680000100800 */
[----:B------:R0:W5:Y:S04]  /*2a30*/  LDL R126, [R1+0x1c] ;  /* 0x00001c00017e7983 */ /* 0x0001680000100800 */
[----:B------:R0:W5:Y:S01]  /*2a40*/  LDL R93, [R1+0x28] ;  /* 0x00002800015d7983 */ /* 0x0001620000100800 */
[----:B------:R-:W1:Y:S01]  /*2a50*/  S2R R38, SR_TID.X ;  /* 0x0000000000267919 */ /* 0x000e620000002100 */
[----:B------:R-:W-:Y:S01]  /*2a60*/  BSSY B1, `(.L_x_4073) ;  /* 0x0000043000017945 */ /* 0x000fe20003800000 */
[----:B------:R-:W-:-:S02]  /*2a70*/  CS2R R36, SRZ ;  /* 0x0000000000247805 */ /* 0x000fc4000001ff00 */
[----:B------:R-:W-:Y:S02]  /*2a80*/  CS2R R60, SRZ ;  /* 0x00000000003c7805 */ /* 0x000fe4000001ff00 */
[----:B------:R-:W-:Y:S01]  /*2a90*/  CS2R R64, SRZ ;  /* 0x0000000000407805 */ /* 0x000fe2000001ff00 */
[C---:B-1----:R-:W-:Y:S01]  /*2aa0*/  VIADD R39, R38.reuse, 0xffffff80 ;  /* 0xffffff8026277836 */ /* 0x042fe20000000000 */
[----:B------:R-:W-:-:S04]  /*2ab0*/  IADD3 R38, R38, -0x80, RZ ;  /* 0xffffff8026267810 */ /* 0x000fc80007ffe0ff */
[----:B------:R-:W-:-:S04]  /*2ac0*/  LEA.HI R38, R38, R39, RZ, 0x1 ;  /* 0x0000002726267211 */ /* 0x000fc800078f08ff */
[----:B------:R-:W-:-:S04]  /*2ad0*/  SHF.R.S32.HI R38, RZ, 0x1, R38 ;  /* 0x00000001ff267819 */ /* 0x000fc80000011426 */
[----:B------:R-:W-:Y:S02]  /*2ae0*/  ISETP.GE.AND P3, PT, R38, R92, PT ;  /* 0x0000005c2600720c */ /* 0x000fe40003f66270 */
        /* <DEDUP_REMOVED lines=20> */
[----:B------:R-:W-:Y:S01]  /*2c30*/  CS2R R82, SRZ ;  /* 0x0000000000527805 */ /* 0x000fe2000001ff00 */
[----:B0-----:R-:W-:Y:S06]  /*2c40*/  @P3 BRA `(.L_x_4074) ;  /* 0x0000000000903947 */ /* 0x001fec0003800000 */
        /* <DEDUP_REMOVED lines=12> */
[----:B------:R0:W5:Y:S02]  /*2d10*/  @!P2 LDG.E.64 R82, desc[UR50][R86.64] ;  /* 0x000000325652a981 */ /* 0x000164000c1e1b00 */
[----:B-----5:R-:W-:Y:S02]  /*2d20*/  ISETP.GE.AND P2, PT, R137, R116, PT ;  /* 0x000000748900720c */ /* 0x020fe40003f46270 */
[----:B------:R-:W-:Y:S02]  /*2d30*/  CS2R R72, SRZ ;  /* 0x0000000000487805 */ /* 0x000fe4000001ff00 */
[----:B------:R-:W-:-:S09]  /*2d40*/  CS2R R74, SRZ ;  /* 0x00000000004a7805 */ /* 0x000fd2000001ff00 */
[----:B------:R0:W5:Y:S04]  /*2d50*/  @!P2 LDG.E.64 R76, desc[UR50][R84.64+0x10] ;  /* 0x00001032544ca981 */ /* 0x000168000c1e1b00 */
[----:B------:R0:W5:Y:S01]  /*2d60*/  @!P2 LDG.E.64 R78, desc[UR50][R86.64+0x10] ;  /* 0x00001032564ea981 */ /* 0x000162000c1e1b00 */
[----:B------:R-:W-:Y:S02]  /*2d70*/  ISETP.GE.AND P2, PT, R136, R116, PT ;  /* 0x000000748800720c */ /* 0x000fe40003f46270 */
        /* <DEDUP_REMOVED lines=17> */
.L_x_4074:
[----:B------:R-:W-:Y:S05]  /*2e90*/  BSYNC B1 ;  /* 0x0000000000017941 */ /* 0x000fea0003800000 */
.L_x_4073:
[----:B0-----:R-:W0:Y:S01]  /*2ea0*/  S2R R84, SR_TID.X ;  /* 0x0000000000547919 */ /* 0x001e220000002100 */
[----:B------:R-:W-:Y:S01]  /*2eb0*/  BSSY B1, `(.L_x_4075) ;  /* 0x0000032000017945 */ /* 0x000fe20003800000 */
[----:B-----5:R-:W-:Y:S01]  /*2ec0*/  IMAD.MOV.U32 R146, RZ, RZ, R60 ;  /* 0x000000ffff927224 */ /* 0x020fe200078e003c */
[----:B------:R-:W-:Y:S01]  /*2ed0*/  MOV R150, R64 ;  /* 0x0000004000967202 */ /* 0x000fe20000000f00 */
[C---:B0-----:R-:W-:Y:S02]  /*2ee0*/  VIADD R85, R84.reuse, 0xffffff80 ;  /* 0xffffff8054557836 */ /* 0x041fe40000000000 */
[----:B------:R-:W-:-:S05]  /*2ef0*/  VIADD R84, R84, 0xffffff80 ;  /* 0xffffff8054547836 */ /* 0x000fca0000000000 */
[----:B------:R-:W-:-:S04]  /*2f00*/  LEA.HI R84, R84, R85, RZ, 0x1 ;  /* 0x0000005554547211 */ /* 0x000fc800078f08ff */
[----:B------:R-:W-:-:S05]  /*2f10*/  SHF.R.S32.HI R84, RZ, 0x1, R84 ;  /* 0x00000001ff547819 */ /* 0x000fca0000011454 */
[----:B------:R-:W-:-:S05]  /*2f20*/  VIADD R84, R84, 0x80 ;  /* 0x0000008054547836 */ /* 0x000fca0000000000 */
[----:B------:R-:W-:-:S13]  /*2f30*/  ISETP.GE.AND P4, PT, R84, R92, PT ;  /* 0x0000005c5400720c */ /* 0x000fda0003f86270 */
        /* <DEDUP_REMOVED lines=41> */
.L_x_4076:
[----:B------:R-:W-:Y:S05]  /*31d0*/  BSYNC B1 ;  /* 0x0000000000017941 */ /* 0x000fea0003800000 */
.L_x_4075:
[----:B------:R-:W-:Y:S01]  /*31e0*/  UISETP.NE.AND UP0, UPT, UR49, 0x3, UPT ;  /* 0x000000033100788c */ /* 0x000fe2000bf05270 */
[----:B------:R-:W-:Y:S01]  /*31f0*/  IMAD.MOV.U32 R153, RZ, RZ, R68 ;  /* 0x000000ffff997224 */ /* 0x000fe200078e0044 */
[----:B------:R-:W-:Y:S01]  /*3200*/  MOV R151, R62 ;  /* 0x0000003e00977202 */ /* 0x000fe20000000f00 */
[----:B------:R-:W-:Y:S01]  /*3210*/  IMAD.MOV.U32 R155, RZ, RZ, R72 ;  /* 0x000000ffff9b7224 */ /* 0x000fe200078e0048 */
[----:B------:R-:W-:Y:S01]  /*3220*/  MOV R160, R82 ;  /* 0x0000005200a07202 */ /* 0x000fe20000000f00 */
[----:B------:R-:W-:Y:S01]  /*3230*/  IMAD.MOV.U32 R157, RZ, RZ, R76 ;  /* 0x000000ffff9d7224 */ /* 0x000fe200078e004c */
[----:B------:R-:W-:Y:S01]  /*3240*/  PLOP3.LUT P2, PT, PT, PT, UP0, 0x80, 0x0 ;  /* 0x000000000000781c */ /* 0x000fe20003f4f008 */
[----:B------:R-:W-:Y:S01]  /*3250*/  IMAD.MOV.U32 R159, RZ, RZ, R80 ;  /* 0x000000ffff9f7224 */ /* 0x000fe200078e0050 */
[----:B-----5:R-:W-:Y:S01]  /*3260*/  MOV R144, R52 ;  /* 0x0000003400907202 */ /* 0x020fe20000000f00 */
[----:B------:R-:W-:Y:S01]  /*3270*/  IMAD.MOV.U32 R152, RZ, RZ, R66 ;  /* 0x000000ffff987224 */ /* 0x000fe200078e0042 */
[----:B------:R-:W-:Y:S01]  /*3280*/  MOV R139, R50 ;  /* 0x00000032008b7202 */ /* 0x000fe20000000f00 */
[----:B------:R-:W-:-:S02]  /*3290*/  IMAD.MOV.U32 R154, RZ, RZ, R70 ;  /* 0x000000ffff9a7224 */ /* 0x000fc400078e0046 */
[----:B------:R-:W-:Y:S02]  /*32a0*/  IMAD.MOV.U32 R156, RZ, RZ, R74 ;  /* 0x000000ffff9c7224 */ /* 0x000fe400078e004a */
[----:B------:R-:W-:Y:S02]  /*32b0*/  IMAD.MOV.U32 R158, RZ, RZ, R78 ;  /* 0x000000ffff9e7224 */ /* 0x000fe400078e004e */
[----:B------:R-:W-:Y:S02]  /*32c0*/  IMAD.MOV.U32 R86, RZ, RZ, R36 ;  /* 0x000000ffff567224 */ /* 0x000fe400078e0024 */
[----:B------:R-:W-:Y:S02]  /*32d0*/  IMAD.MOV.U32 R126, RZ, RZ, R40 ;  /* 0x000000ffff7e7224 */ /* 0x000fe400078e0028 */
[----:B------:R-:W-:Y:S02]  /*32e0*/  IMAD.MOV.U32 R136, RZ, RZ, R44 ;  /* 0x000000ffff887224 */ /* 0x000fe400078e002c */
[----:B------:R-:W-:-:S02]  /*32f0*/  IMAD.MOV.U32 R138, RZ, RZ, R48 ;  /* 0x000000ffff8a7224 */ /* 0x000fc400078e0030 */
[----:B------:R-:W-:Y:S02]  /*3300*/  IMAD.MOV.U32 R147, RZ, RZ, R56 ;  /* 0x000000ffff937224 */ /* 0x000fe400078e0038 */
[----:B------:R-:W-:Y:S02]  /*3310*/  IMAD.MOV.U32 R87, RZ, RZ, R38 ;  /* 0x000000ffff577224 */ /* 0x000fe400078e0026 */
[----:B------:R-:W-:Y:S02]  /*3320*/  IMAD.MOV.U32 R127, RZ, RZ, R42 ;  /* 0x000000ffff7f7224 */ /* 0x000fe400078e002a */
[----:B------:R-:W-:Y:S02]  /*3330*/  IMAD.MOV.U32 R137, RZ, RZ, R46 ;  /* 0x000000ffff897224 */ /* 0x000fe400078e002e */
[----:B------:R-:W-:Y:S02]  /*3340*/  IMAD.MOV.U32 R140, RZ, RZ, R54 ;  /* 0x000000ffff8c7224 */ /* 0x000fe400078e0036 */
[----:B------:R-:W-:Y:S01]  /*3350*/  IMAD.MOV.U32 R149, RZ, RZ, R58 ;  /* 0x000000ffff957224 */ /* 0x000fe200078e003a */
[----:B------:R-:W-:Y:S06]  /*3360*/  @!P2 BRA `(.L_x_4077) ;  /* 0x000000000004a947 */ /* 0x000fec0003800000 */
[----:B------:R-:W-:Y:S01]  /*3370*/  BPT.TRAP 0x1 ;  /* 0x000000040000795c */ /* 0x000fe20000300000 */
.L_x_4077:
[----:B------:R-:W2:Y:S01]  /*3380*/  LDL R11, [R1+0x14] ;  /* 0x00001400010b7983 */ /* 0x000ea20000100800 */
[----:B------:R-:W-:Y:S01]  /*3390*/  IMAD R93, R19, 0x8, R18 ;  /* 0x00000008135d7824 */ /* 0x000fe200078e0212 */
[----:B------:R-:W-:Y:S01]  /*33a0*/  BSSY B1, `(.L_x_4078) ;  /* 0x0000004000017945 */ /* 0x000fe20003800000 */
[----:B--2---:R-:W-:-:S04]  /*33b0*/  SHF.L.U32 R94, R11, 0x1f, RZ ;  /* 0x0000001f0b5e7819 */ /* 0x004fc800000006ff */
[----:B------:R-:W1:Y:S02]  /*33c0*/  SYNCS.PHASECHK.TRANS64.TRYWAIT P5, [R93+URZ+0x33490], R94 ;  /* 0x0334905e5d0075a7 */ /* 0x000e6400080a017f */
[----:B-1----:R-:W-:Y:S05]  /*33d0*/  @!P5 BRA `(.L_x_4079) ;  /* 0x0000029c0080d947 */ /* 0x002fea0003800000 */
.L_x_4405:
[----:B------:R-:W-:Y:S05]  /*33e0*/  BSYNC B1 ;  /* 0x0000000000017941 */ /* 0x000fea0003800000 */
.L_x_4078:
[----:B------:R-:W-:-:S03]  /*33f0*/  UMOV UR4, 0xffffffff ;  /* 0xffffffff00047882 */ /* 0x000fc60000000000 */
[----:B------:R-:W-:Y:S05]  /*3400*/  BRA.DIV UR4, `(.L_x_4080) ;  /* 0x0000029e04887947 */ /* 0x000fea000b800000 */
[----:B------:R2:W3:Y:S04]  /*3410*/  SHFL.IDX PT, R143, R119, RZ, 0x1e1f ;  /* 0x001e1fff778f7589 */ /* 0x0004e800000e0000 */
[----:B------:R2:W4:Y:S02]  /*3420*/  SHFL.IDX PT, R145, R120, RZ, 0x1e1f ;  /* 0x001e1fff78917589 */ /* 0x00052400000e0000 */
.L_x_4409:
[----:B------:R-:W-:Y:S04]  /*3430*/  BSSY B1, `(.L_x_4081) ;  /* 0x00002d9000017945 */ /* 0x000fe80003800000 */
[----:B------:R-:W-:Y:S05]  /*3440*/  @P3 BRA `(.L_x_4082) ;  /* 0x0000002c005c3947 */ /* 0x000fea0003800000 */
[----:B------:R-:W-:Y:S01]  /*3450*/  ISETP.NE.AND P3, PT, R28, RZ, PT ;  /* 0x000000ff1c00720c */ /* 0x000fe20003f65270 */
[----:B------:R-:W-:-:S12]  /*3460*/  BSSY B2, `(.L_x_4083) ;  /* 0x0000076000027945 */ /* 0x000fd80003800000 */
[----:B------:R-:W-:Y:S05]  /*3470*/  @!P3 BRA `(.L_x_4084) ;  /* 0x0000000400d0b947 */ /* 0x000fea0003800000 */
[----:B0-----:R0:W0:Y:S01]  /*3480*/  LDS.128 R12, [R88+0x24200] ;  /* 0x02420000580c7984 */ /* 0x0010220000000c00 */
[----:B----4-:R-:W-:Y:S01]  /*3490*/  IADD3 R84, P3, R16, R145, RZ ;  /* 0x0000009110547210 */ /* 0x010fe20007f7e0ff */
[----:B------:R-:W-:Y:S04]  /*34a0*/  BSSY B3, `(.L_x_4085) ;  /* 0x0000070000037945 */ /* 0x000fe80003800000 */
[----:B---3--:R-:W-:Y:S01]  /*34b0*/  IMAD.X R85, R143, 0x1, R17, P3 ;  /* 0x000000018f557824 */ /* 0x008fe200018e0611 */
[----:B------:R-:W-:-:S13]  /*34c0*/  ISETP.GE.AND P3, PT, R228, R116, PT ;  /* 0x00000074e400720c */ /* 0x000fda0003f66270 */
[----:B------:R-:W-:Y:S05]  /*34d0*/  @P3 BRA `(.L_x_4086) ;  /* 0x0000000400b03947 */ /* 0x000fea0003800000 */
[----:B------:R-:W-:Y:S02]  /*34e0*/  SHF.R.U32.HI R82, RZ, 0x8, R83 ;  /* 0x00000008ff527819 */ /* 0x000fe40000011653 */
[----:B------:R-:W-:Y:S02]  /*34f0*/  LOP3.LUT R11, R81, 0xff, RZ, 0xc0, !PT ;  /* 0x000000ff510b7812 */ /* 0x000fe400078ec0ff */
[----:B------:R-:W-:Y:S01]  /*3500*/  SHF.R.U32.HI R164, RZ, 0x18, R81 ;  /* 0x00000018ffa47819 */ /* 0x000fe20000011651 */
[----:B------:R-:W-:Y:S01]  /*3510*/  IMAD.SHL.U32 R82, R82, 0x100, RZ ;  /* 0x0000010052527824 */ /* 0x000fe200078e00ff */
[----:B------:R-:W-:Y:S02]  /*3520*/  LOP3.LUT R80, R83, 0xff, RZ, 0xc0, !PT ;  /* 0x000000ff53507812 */ /* 0x000fe400078ec0ff */
[----:B------:R-:W-:Y:S02]  /*3530*/  SHF.R.U32.HI R161, RZ, 0x18, R83 ;  /* 0x00000018ffa17819 */ /* 0x000fe40000011653 */
[----:B------:R-:W-:-:S02]  /*3540*/  SHF.R.U32.HI R163, RZ, 0x8, R81 ;  /* 0x00000008ffa37819 */ /* 0x000fc40000011651 */
[----:B------:R-:W-:Y:S01]  /*3550*/  SHF.R.U32.HI R165, RZ, 0x10, R81 ;  /* 0x00000010ffa57819 */ /* 0x000fe20000011651 */
[----:B0-----:R-:W-:Y:S01]  /*3560*/  IMAD.MOV.U32 R81, RZ, RZ, R12 ;  /* 0x000000ffff517224 */ /* 0x001fe200078e000c */
[----:B------:R-:W-:Y:S02]  /*3570*/  SHF.R.U32.HI R162, RZ, 0x10, R83 ;  /* 0x00000010ffa27819 */ /* 0x000fe40000011653 */
[----:B------:R-:W-:Y:S01]  /*3580*/  PRMT R83, R164, 0x654, R11 ;  /* 0x00000654a4537816 */ /* 0x000fe2000000000b */
[----:B------:R-:W-:Y:S01]  /*3590*/  IMAD.MOV.U32 R11, RZ, RZ, R13 ;  /* 0x000000ffff0b7224 */ /* 0x000fe200078e000d */
[----:B------:R-:W-:Y:S01]  /*35a0*/  PRMT R161, R161, 0x654, R80 ;  /* 0x00000654a1a17816 */ /* 0x000fe20000000050 */
[----:B------:R-:W-:Y:S01]  /*35b0*/  IMAD.U32 R13, R165, 0x10000, RZ ;  /* 0x00010000a50d7824 */ /* 0x000fe200078e00ff */
[----:B------:R-:W-:Y:S02]  /*35c0*/  SHF.L.U32 R80, R163, 0x8, RZ ;  /* 0x00000008a3507819 */ /* 0x000fe400000006ff */
[----:B------:R-:W-:-:S02]  /*35d0*/  LOP3.LUT R161, R161, 0xff00, R82, 0xf8, !PT ;  /* 0x0000ff00a1a17812 */ /* 0x000fc400078ef852 */
[----:B------:R-:W-:Y:S02]  /*35e0*/  LOP3.LUT R80, R83, 0xff00, R80, 0xf8, !PT ;  /* 0x0000ff0053507812 */ /* 0x000fe400078ef850 */
[----:B------:R-:W-:Y:S02]  /*35f0*/  SHF.L.U32 R82, R162, 0x10, RZ ;  /* 0x00000010a2527819 */ /* 0x000fe400000006ff */
[----:B------:R-:W-:Y:S02]  /*3600*/  F2FP.F16.E4M3.UNPACK_B R83, R160.H1 ;  /* 0x000000a0ff53723e */ /* 0x000fe400030006ff */
[----:B------:R-:W-:Y:S02]  /*3610*/  F2FP.F16.E4M3.UNPACK_B R12, R11 ;  /* 0x0000000bff0c723e */ /* 0x000fe400020006ff */
[----:B------:R-:W-:Y:S01]  /*3620*/  LOP3.LUT R13, R80, 0xff0000, R13, 0xf8, !PT ;  /* 0x00ff0000500d7812 */ /* 0x000fe200078ef80d */
[--C-:B------:R-:W-:Y:S01]  /*3630*/  HADD2.F32 R165, -RZ, R83.reuse.H0_H0 ;  /* 0x20000053ffa57230 */ /* 0x100fe20000004100 */
[----:B------:R-:W-:Y:S01]  /*3640*/  LOP3.LUT R80, R161, 0xff0000, R82, 0xf8, !PT ;  /* 0x00ff0000a1507812 */ /* 0x000fe200078ef852 */
[--C-:B------:R-:W-:Y:S01]  /*3650*/  HADD2.F32 R82, -RZ, R12.reuse.H1_H1 ;  /* 0x3000000cff527230 */ /* 0x100fe20000004100 */
[----:B------:R-:W-:Y:S01]  /*3660*/  F2FP.F16.E4M3.UNPACK_B R162, R159.H1 ;  /* 0x0000009fffa2723e */ /* 0x000fe200030006ff */
[----:B------:R-:W-:Y:S01]  /*3670*/  HADD2.F32 R12, -RZ, R12.H0_H0 ;  /* 0x2000000cff0c7230 */ /* 0x000fe20000004100 */
[----:B------:R-:W-:Y:S01]  /*3680*/  F2FP.F16.E4M3.UNPACK_B R11, R11.H1 ;  /* 0x0000000bff0b723e */ /* 0x000fe200030006ff */
[----:B------:R-:W-:-:S02]  /*3690*/  HADD2.F32 R164, -RZ, R83.H1_H1 ;  /* 0x30000053ffa47230 */ /* 0x000fc40000004100 */
[-C--:B------:R-:W-:Y:S01]  /*36a0*/  FMUL.FTZ R167, R82, R165.reuse ;  /* 0x000000a552a77220 */ /* 0x080fe20000410000 */
        /* <DEDUP_REMOVED lines=10> */
[-C--:B------:R-:W-:Y:S01]  /*3750*/  F2FP.F16.E4M3.UNPACK_B R82, R81.reuse.H1 ;  /* 0x00000051ff52723e */ /* 0x080fe200030006ff */
[-C--:B------:R-:W-:Y:S01]  /*3760*/  FFMA.FTZ R166, R83, R162.reuse, -R166 ;  /* 0x000000a253a67223 */ /* 0x080fe200000108a6 */
[----:B------:R-:W-:Y:S01]  /*3770*/  F2FP.F16.E4M3.UNPACK_B R81, R81 ;  /* 0x00000051ff51723e */ /* 0x000fe200020006ff */
[----:B------:R-:W-:Y:S01]  /*3780*/  FFMA.FTZ R167, R161, R162, R164 ;  /* 0x000000a2a1a77223 */ /* 0x000fe200000100a4 */
[--C-:B------:R-:W-:Y:S01]  /*3790*/  HADD2.F32 R163, -RZ, R160.reuse.H1_H1 ;  /* 0x300000a0ffa37230 */ /* 0x100fe20000004100 */
[----:B------:R-:W-:Y:S01]  /*37a0*/  F2FP.F16.E4M3.UNPACK_B R161, R159 ;  /* 0x0000009fffa1723e */ /* 0x000fe200020006ff */
[----:B------:R-:W-:Y:S01]  /*37b0*/  HADD2.F32 R162, -RZ, R160.H0_H0 ;  /* 0x200000a0ffa27230 */ /* 0x000fe20000004100 */
[----:B------:R-:W-:Y:S01]  /*37c0*/  F2FP.F16.E4M3.UNPACK_B R168, R80.H1 ;  /* 0x00000050ffa8723e */ /* 0x000fe200030006ff */
[----:B------:R-:W-:-:S02]  /*37d0*/  HADD2.F32 R159, -RZ, R82.H0_H0 ;  /* 0x20000052ff9f7230 */ /* 0x000fc40000004100 */
[----:B------:R-:W-:Y:S02]  /*37e0*/  HADD2.F32 R160, -RZ, R82.H1_H1 ;  /* 0x30000052ffa07230 */ /* 0x000fe40000004100 */
[--C-:B------:R-:W-:Y:S02]  /*37f0*/  HADD2.F32 R83, -RZ, R81.reuse.H1_H1 ;  /* 0x30000051ff537230 */ /* 0x100fe40000004100 */
[-C--:B------:R-:W-:Y:S01]  /*3800*/  FMUL.FTZ R165, R159, R163.reuse ;  /* 0x000000a39fa57220 */ /* 0x080fe20000410000 */
[----:B------:R-:W-:Y:S02]  /*3810*/  HADD2.F32 R82, -RZ, R81.H0_H0 ;  /* 0x20000051ff527230 */ /* 0x000fe40000004100 */
[----:B------:R-:W-:Y:S01]  /*3820*/  FMUL.FTZ R164, R160, R163 ;  /* 0x000000a3a0a47220 */ /* 0x000fe20000410000 */
[--C-:B------:R-:W-:Y:S02]  /*3830*/  HADD2.F32 R81, -RZ, R161.reuse.H1_H1 ;  /* 0x300000a1ff517230 */ /* 0x100fe40000004100 */
[----:B------:R-:W-:Y:S01]  /*3840*/  FMUL.FTZ R163, R83, R162 ;  /* 0x000000a253a37220 */ /* 0x000fe20000410000 */
[----:B------:R-:W-:-:S02]  /*3850*/  HADD2.F32 R161, -RZ, R161.H0_H0 ;  /* 0x200000a1ffa17230 */ /* 0x000fc40000004100 */
[----:B------:R-:W-:Y:S01]  /*3860*/  FMUL.FTZ R162, R82, R162 ;  /* 0x000000a252a27220 */ /* 0x000fe20000410000 */
[-C--:B------:R-:W-:Y:S01]  /*3870*/  FFMA.FTZ R159, R159, R81.reuse, -R164 ;  /* 0x000000519f9f7223 */ /* 0x080fe200000108a4 */
[----:B------:R-:W-:Y:S01]  /*3880*/  FFMA.FTZ R160, R160, R81, R165 ;  /* 0x00000051a0a07223 */ /* 0x000fe200000100a5 */
[-C--:B------:R-:W-:Y:S01]  /*3890*/  FFMA.FTZ R81, R82, R161.reuse, -R163 ;  /* 0x000000a152517223 */ /* 0x080fe200000108a3 */
[----:B------:R-:W-:Y:S01]  /*38a0*/  FFMA.FTZ R82, R83, R161, R162 ;  /* 0x000000a153527223 */ /* 0x000fe200000100a2 */
[----:B------:R-:W-:Y:S01]  /*38b0*/  F2FP.F16.E4M3.UNPACK_B R161, R15.H1 ;  /* 0x0000000fffa1723e */ /* 0x000fe200030006ff */
[----:B------:R-:W-:Y:S01]  /*38c0*/  HADD2.F32 R165, -RZ, R168.H1_H1 ;  /* 0x300000a8ffa57230 */ /* 0x000fe20000004100 */
[----:B------:R-:W-:Y:S02]  /*38d0*/  F2FP.SATFINITE.E4M3.F32.PACK_AB_MERGE_C R83, R167, R166, RZ ;  /* 0x000000a6a753723e */ /* 0x000fe400048070ff */
[----:B------:R-:W-:Y:S01]  /*38e0*/  F2FP.SATFINITE.E4M3.F32.PACK_AB_MERGE_C R159, R160, R159, RZ ;  /* 0x0000009fa09f723e */ /* 0x000fe200048070ff */
[--C-:B------:R-:W-:Y:S01]  /*38f0*/  HADD2.F32 R162, -RZ, R161.reuse.H0_H0 ;  /* 0x200000a1ffa27230 */ /* 0x100fe20000004100 */
[----:B------:R-:W-:Y:S01]  /*3900*/  F2FP.F16.E4M3.UNPACK_B R160, R14.H1 ;  /* 0x0000000effa0723e */ /* 0x000fe200030006ff */
[----:B------:R-:W-:Y:S01]  /*3910*/  HADD2.F32 R161, -RZ, R161.H1_H1 ;  /* 0x300000a1ffa17230 */ /* 0x000fe20000004100 */
[----:B------:R-:W-:-:S02]  /*3920*/  F2FP.F16.E4M3.UNPACK_B R167, R80 ;  /* 0x00000050ffa7723e */ /* 0x000fc400020006ff */
[-C--:B------:R-:W-:Y:S01]  /*3930*/  F2FP.F16.E4M3.UNPACK_B R164, R13.reuse.H1 ;  /* 0x0000000dffa4723e */ /* 0x080fe200030006ff */
[--C-:B------:R-:W-:Y:S01]  /*3940*/  HADD2.F32 R80, -RZ, R160.reuse.H1_H1 ;  /* 0x300000a0ff507230 */ /* 0x100fe20000004100 */
[----:B------:R-:W-:Y:S01]  /*3950*/  F2FP.F16.E4M3.UNPACK_B R163, R13 ;  /* 0x0000000dffa3723e */ /* 0x000fe200020006ff */
[----:B------:R-:W-:Y:S02]  /*3960*/  HADD2.F32 R169, -RZ, R167.H1_H1 ;  /* 0x300000a7ffa97230 */ /* 0x000fe40000004100 */
[CC--:B------:R-:W-:Y:S01]  /*3970*/  FMUL.FTZ R13, R161.reuse, R165.reuse ;  /* 0x000000a5a10d7220 */ /* 0x0c0fe20000410000 */
[----:B------:R-:W-:Y:S02]  /*3980*/  HADD2.F32 R160, -RZ, R160.H0_H0 ;  /* 0x200000a0ffa07230 */ /* 0x000fe40000004100 */
[----:B------:R-:W-:Y:S01]  /*3990*/  FMUL.FTZ R170, R162, R165 ;  /* 0x000000a5a2aa7220 */ /* 0x000fe20000410000 */
[----:B------:R-:W-:Y:S02]  /*39a0*/  HADD2.F32 R166, -RZ, R164.H1_H1 ;  /* 0x300000a4ffa67230 */ /* 0x000fe40000004100 */
[----:B------:R-:W-:Y:S01]  /*39b0*/  FMUL.FTZ R171, R80, R169 ;  /* 0x000000a950ab7220 */ /* 0x000fe20000410000 */
[----:B------:R-:W-:Y:S01]  /*39c0*/  HADD2.F32 R165, -RZ, R163.H1_H1 ;  /* 0x300000a3ffa57230 */ /* 0x000fe20000004100 */
[----:B------:R-:W-:Y:S01]  /*39d0*/  F2FP.F16.E4M3.UNPACK_B R15, R15 ;  /* 0x0000000fff0f723e */ /* 0x000fe200020006ff */
[----:B------:R-:W-:Y:S01]  /*39e0*/  FMUL.FTZ R169, R160, R169 ;  /* 0x000000a9a0a97220 */ /* 0x000fe20000410000 */
[----:B------:R-:W-:Y:S01]  /*39f0*/  F2FP.F16.E4M3.UNPACK_B R14, R14 ;  /* 0x0000000eff0e723e */ /* 0x000fe200020006ff */
[-C--:B------:R-:W-:Y:S01]  /*3a00*/  FFMA.FTZ R13, R162, R166.reuse, -R13 ;  /* 0x000000a6a20d7223 */ /* 0x080fe2000001080d */
        /* <DEDUP_REMOVED lines=8> */
[----:B------:R-:W-:Y:S01]  /*3a90*/  HADD2.F32 R165, -RZ, R168.H0_H0 ;  /* 0x200000a8ffa57230 */ /* 0x000fe20000004100 */
[----:B------:R-:W-:Y:S01]  /*3aa0*/  F2FP.SATFINITE.E4M3.F32.PACK_AB_MERGE_C R13, R12, R11, R83 ;  /* 0x0000000b0c0d723e */ /* 0x000fe20004807053 */
[----:B------:R-:W-:Y:S01]  /*3ab0*/  HADD2.F32 R14, -RZ, R14.H1_H1 ;  /* 0x3000000eff0e7230 */ /* 0x000fe20000004100 */
[----:B------:R-:W-:Y:S01]  /*3ac0*/  F2FP.SATFINITE.E4M3.F32.PACK_AB_MERGE_C R12, R82, R81, R159 ;  /* 0x00000051520c723e */ /* 0x000fe2000480709f */
[----:B------:R-:W-:Y:S02]  /*3ad0*/  HADD2.F32 R167, -RZ, R167.H0_H0 ;  /* 0x200000a7ffa77230 */ /* 0x000fe40000004100 */
[----:B------:R-:W-:Y:S01]  /*3ae0*/  FMUL.FTZ R169, R160, R165 ;  /* 0x000000a5a0a97220 */ /* 0x000fe20000410000 */
[----:B------:R-:W-:-:S02]  /*3af0*/  HADD2.F32 R161, -RZ, R164.H0_H0 ;  /* 0x200000a4ffa17230 */ /* 0x000fc40000004100 */
[----:B------:R-:W-:Y:S01]  /*3b00*/  FMUL.FTZ R165, R80, R165 ;  /* 0x000000a550a57220 */ /* 0x000fe20000410000 */
[----:B------:R-:W-:Y:S02]  /*3b10*/  HADD2.F32 R163, -RZ, R163.H0_H0 ;  /* 0x200000a3ffa37230 */ /* 0x000fe40000004100 */
[-C--:B------:R-:W-:Y:S01]  /*3b20*/  FMUL.FTZ R162, R14, R167.reuse ;  /* 0x000000a70ea27220 */ /* 0x080fe20000410000 */
[C---:B------:R-:W-:Y:S01]  /*3b30*/  FMUL.FTZ R167, R15.reuse, R167 ;  /* 0x000000a70fa77220 */ /* 0x040fe20000410000 */
[-C--:B------:R-:W-:Y:S01]  /*3b40*/  FFMA.FTZ R169, R80, R161.reuse, -R169 ;  /* 0x000000a150a97223 */ /* 0x080fe200000108a9 */
[----:B------:R-:W-:Y:S01]  /*3b50*/  FFMA.FTZ R160, R160, R161, R165 ;  /* 0x000000a1a0a07223 */ /* 0x000fe200000100a5 */
[-C--:B------:R-:W-:Y:S01]  /*3b60*/  FFMA.FTZ R162, R15, R163.reuse, -R162 ;  /* 0x000000a30fa27223 */ /* 0x080fe200000108a2 */
[----:B------:R-:W-:-:S03]  /*3b70*/  FFMA.FTZ R167, R14, R163, R167 ;  /* 0x000000a30ea77223 */ /* 0x000fc600000100a7 */
[----:B------:R-:W-:Y:S02]  /*3b80*/  F2FP.SATFINITE.E4M3.F32.PACK_AB_MERGE_C R15, R160, R169, R170 ;  /* 0x000000a9a00f723e */ /* 0x000fe400048070aa */
[----:B------:R-:W-:-:S07]  /*3b90*/  F2FP.SATFINITE.E4M3.F32.PACK_AB_MERGE_C R14, R167, R162, R166 ;  /* 0x000000a2a70e723e */ /* 0x000fce00048070a6 */
.L_x_4086:
[----:B------:R-:W-:Y:S05]  /*3ba0*/  BSYNC B3 ;  /* 0x0000000000037941 */ /* 0x000fea0003800000 */
.L_x_4085:
[----:B0-----:R0:W-:Y:S02]  /*3bb0*/  ST.E.128 desc[UR50][R84.64], R12 ;  /* 0x0000000c54007985 */ /* 0x0011e4000c101d32 */
.L_x_4084:
[----:B------:R-:W-:Y:S05]  /*3bc0*/  BSYNC B2 ;  /* 0x0000000000027941 */ /* 0x000fea0003800000 */
.L_x_4083:
[----:B------:R-:W-:Y:S01]  /*3bd0*/  ISETP.NE.AND P3, PT, R29, RZ, PT ;  /* 0x000000ff1d00720c */ /* 0x000fe20003f65270 */
[----:B------:R-:W-:-:S12]  /*3be0*/  BSSY B2, `(.L_x_4087) ;  /* 0x0000078000027945 */ /* 0x000fd80003800000 */
[----:B------:R-:W-:Y:S05]  /*3bf0*/  @!P3 BRA `(.L_x_4088) ;  /* 0x0000000400d8b947 */ /* 0x000fea0003800000 */
[----:B------:R-:W5:Y:S01]  /*3c00*/  LDL R11, [R1+0x18] ;  /* 0x00001800010b7983 */ /* 0x000f620000100800 */
[----:B0-----:R-:W-:Y:S01]  /*3c10*/  IMAD.SHL.U32 R12, R227, 0x10, RZ ;  /* 0x00000010e30c7824 */ /* 0x001fe200078e00ff */
[----:B------:R-:W-:Y:S04]  /*3c20*/  BSSY B3, `(.L_x_4089) ;  /* 0x0000072000037945 */ /* 0x000fe80003800000 */
[----:B----4-:R-:W-:-:S04]  /*3c30*/  IADD3 R80, P3, R145, R12, RZ ;  /* 0x0000000c91507210 */ /* 0x010fc80007f7e0ff */
[----:B---3--:R-:W-:Y:S02]  /*3c40*/  LEA.HI.X.SX32 R81, R12, R143, 0x1, P3 ;  /* 0x0000008f0c517211 */ /* 0x008fe400018f0eff */
[----:B------:R0:W3:Y:S01]  /*3c50*/  LDS.128 R12, [R89+0x24200] ;  /* 0x02420000590c7984 */ /* 0x0000e20000000c00 */
[----:B-----5:R-:W-:-:S13]  /*3c60*/  ISETP.GE.AND P3, PT, R11, R116, PT ;  /* 0x000000740b00720c */ /* 0x020fda0003f66270 */
[----:B0--3--:R-:W-:Y:S05]  /*3c70*/  @P3 BRA `(.L_x_4090) ;  /* 0x0000000400b03947 */ /* 0x009fea0003800000 */
[----:B------:R-:W-:Y:S02]  /*3c80*/  SHF.R.U32.HI R85, RZ, 0x8, R77 ;  /* 0x00000008ff557819 */ /* 0x000fe4000001164d */
[----:B------:R-:W-:Y:S02]  /*3c90*/  SHF.R.U32.HI R83, RZ, 0x8, R79 ;  /* 0x00000008ff537819 */ /* 0x000fe4000001164f */
[--C-:B------:R-:W-:Y:S02]  /*3ca0*/  SHF.R.U32.HI R76, RZ, 0x18, R77.reuse ;  /* 0x00000018ff4c7819 */ /* 0x100fe4000001164d */
[----:B------:R-:W-:Y:S01]  /*3cb0*/  LOP3.LUT R11, R77, 0xff, RZ, 0xc0, !PT ;  /* 0x000000ff4d0b7812 */ /* 0x000fe200078ec0ff */
[----:B------:R-:W-:Y:S01]  /*3cc0*/  IMAD.SHL.U32 R83, R83, 0x100, RZ ;  /* 0x0000010053537824 */ /* 0x000fe200078e00ff */
[----:B------:R-:W-:Y:S02]  /*3cd0*/  SHF.R.U32.HI R84, RZ, 0x10, R77 ;  /* 0x00000010ff547819 */ /* 0x000fe4000001164d */
[----:B------:R-:W-:-:S02]  /*3ce0*/  SHF.R.U32.HI R78, RZ, 0x18, R79 ;  /* 0x00000018ff4e7819 */ /* 0x000fc4000001164f */
[----:B------:R-:W-:Y:S02]  /*3cf0*/  LOP3.LUT R77, R79, 0xff, RZ, 0xc0, !PT ;  /* 0x000000ff4f4d7812 */ /* 0x000fe400078ec0ff */
[----:B------:R-:W-:Y:S01]  /*3d00*/  SHF.R.U32.HI R82, RZ, 0x10, R79 ;  /* 0x00000010ff527819 */ /* 0x000fe2000001164f */
[----:B------:R-:W-:Y:S01]  /*3d10*/  IMAD.SHL.U32 R79, R85, 0x100, RZ ;  /* 0x00000100554f7824 */ /* 0x000fe200078e00ff */
[----:B------:R-:W-:Y:S01]  /*3d20*/  PRMT R76, R76, 0x654, R11 ;  /* 0x000006544c4c7816 */ /* 0x000fe2000000000b */
[----:B------:R-:W-:Y:S01]  /*3d30*/  IMAD.MOV.U32 R11, RZ, RZ, R13 ;  /* 0x000000ffff0b7224 */ /* 0x000fe200078e000d */
[----:B------:R-:W-:Y:S02]  /*3d40*/  PRMT R78, R78, 0x654, R77 ;  /* 0x000006544e4e7816 */ /* 0x000fe4000000004d */
[----:B------:R-:W-:Y:S01]  /*3d50*/  LOP3.LUT R13, R76, 0xff00, R79, 0xf8, !PT ;  /* 0x0000ff004c0d7812 */ /* 0x000fe200078ef84f */
[----:B------:R-:W-:Y:S01]  /*3d60*/  IMAD.U32 R76, R84, 0x10000, RZ ;  /* 0x00010000544c7824 */ /* 0x000fe200078e00ff */
[----:B------:R-:W-:Y:S01]  /*3d70*/  LOP3.LUT R78, R78, 0xff00, R83, 0xf8, !PT ;  /* 0x0000ff004e4e7812 */ /* 0x000fe200078ef853 */
[----:B------:R-:W-:Y:S01]  /*3d80*/  IMAD.U32 R83, R82, 0x10000, RZ ;  /* 0x0001000052537824 */ /* 0x000fe200078e00ff */
[----:B------:R-:W-:-:S02]  /*3d90*/  MOV R77, R12 ;  /* 0x0000000c004d7202 */ /* 0x000fc40000000f00 */
        /* <DEDUP_REMOVED lines=18> */
[----:B------:R-:W-:Y:S01]  /*3ec0*/  FFMA.FTZ R12, R78, R85, R159 ;  /* 0x000000554e0c7223 */ /* 0x000fe2000001009f */
[CC--:B------:R-:W-:Y:S01]  /*3ed0*/  FMUL.FTZ R160, R82.reuse, R84.reuse ;  /* 0x0000005452a07220 */ /* 0x0c0fe20000410000 */
[C---:B------:R-:W-:Y:S01]  /*3ee0*/  FMUL.FTZ R161, R79.reuse, R84 ;  /* 0x000000544fa17220 */ /* 0x040fe20000410000 */
[-C--:B------:R-:W-:Y:S01]  /*3ef0*/  F2FP.F16.E4M3.UNPACK_B R78, R77.reuse.H1 ;  /* 0x0000004dff4e723e */ /* 0x080fe200030006ff */
[----:B------:R-:W-:Y:S01]  /*3f00*/  HADD2.F32 R84, -RZ, R158.H1_H1 ;  /* 0x3000009eff547230 */ /* 0x000fe20000004100 */
[----:B------:R-:W-:Y:S01]  /*3f10*/  F2FP.F16.E4M3.UNPACK_B R77, R77 ;  /* 0x0000004dff4d723e */ /* 0x000fe200020006ff */
[-C--:B------:R-:W-:Y:S01]  /*3f20*/  FFMA.FTZ R160, R79, R83.reuse, -R160 ;  /* 0x000000534fa07223 */ /* 0x080fe200000108a0 */
[----:B------:R-:W-:Y:S01]  /*3f30*/  FFMA.FTZ R161, R82, R83, R161 ;  /* 0x0000005352a17223 */ /* 0x000fe200000100a1 */
[----:B------:R-:W-:Y:S01]  /*3f40*/  F2FP.F16.E4M3.UNPACK_B R157, R157 ;  /* 0x0000009dff9d723e */ /* 0x000fe200020006ff */
[----:B------:R-:W-:-:S02]  /*3f50*/  HADD2.F32 R83, -RZ, R78.H1_H1 ;  /* 0x3000004eff537230 */ /* 0x000fc40000004100 */
[----:B------:R-:W-:Y:S02]  /*3f60*/  HADD2.F32 R82, -RZ, R78.H0_H0 ;  /* 0x2000004eff527230 */ /* 0x000fe40000004100 */
[----:B------:R-:W-:Y:S02]  /*3f70*/  HADD2.F32 R158, -RZ, R158.H0_H0 ;  /* 0x2000009eff9e7230 */ /* 0x000fe40000004100 */
[-C--:B------:R-:W-:Y:S01]  /*3f80*/  FMUL.FTZ R159, R83, R84.reuse ;  /* 0x00000054539f7220 */ /* 0x080fe20000410000 */
[--C-:B------:R-:W-:Y:S02]  /*3f90*/  HADD2.F32 R79, -RZ, R77.reuse.H1_H1 ;  /* 0x3000004dff4f7230 */ /* 0x100fe40000004100 */
[----:B------:R-:W-:Y:S01]  /*3fa0*/  FMUL.FTZ R84, R82, R84 ;  /* 0x0000005452547220 */ /* 0x000fe20000410000 */
[----:B------:R-:W-:Y:S02]  /*3fb0*/  HADD2.F32 R78, -RZ, R77.H0_H0 ;  /* 0x2000004dff4e7230 */ /* 0x000fe40000004100 */
[----:B------:R-:W-:-:S02]  /*3fc0*/  HADD2.F32 R77, -RZ, R157.H1_H1 ;  /* 0x3000009dff4d7230 */ /* 0x000fc40000004100 */
[-C--:B------:R-:W-:Y:S01]  /*3fd0*/  FMUL.FTZ R85, R79, R158.reuse ;  /* 0x0000009e4f557220 */ /* 0x080fe20000410000 */
[----:B------:R-:W-:Y:S02]  /*3fe0*/  HADD2.F32 R157, -RZ, R157.H0_H0 ;  /* 0x2000009dff9d7230 */ /* 0x000fe40000004100 */
[----:B------:R-:W-:Y:S01]  /*3ff0*/  FMUL.FTZ R158, R78, R158 ;  /* 0x0000009e4e9e7220 */ /* 0x000fe20000410000 */
[-C--:B------:R-:W-:Y:S01]  /*4000*/  FFMA.FTZ R82, R82, R77.reuse, -R159 ;  /* 0x0000004d52527223 */ /* 0x080fe2000001089f */
[----:B------:R-:W-:Y:S01]  /*4010*/  FFMA.FTZ R83, R83, R77, R84 ;  /* 0x0000004d53537223 */ /* 0x000fe20000010054 */
[-C--:B------:R-:W-:Y:S01]  /*4020*/  FFMA.FTZ R77, R78, R157.reuse, -R85 ;  /* 0x0000009d4e4d7223 */ /* 0x080fe20000010855 */
[----:B------:R-:W-:Y:S01]  /*4030*/  FFMA.FTZ R78, R79, R157, R158 ;  /* 0x0000009d4f4e7223 */ /* 0x000fe2000001009e */
[----:B------:R-:W-:Y:S02]  /*4040*/  F2FP.F16.E4M3.UNPACK_B R84, R15.H1 ;  /* 0x0000000fff54723e */ /* 0x000fe400030006ff */
[----:B------:R-:W-:-:S02]  /*4050*/  F2FP.SATFINITE.E4M3.F32.PACK_AB_MERGE_C R79, R161, R160, RZ ;  /* 0x000000a0a14f723e */ /* 0x000fc400048070ff */
[----:B------:R-:W-:Y:S01]  /*4060*/  F2FP.F16.E4M3.UNPACK_B R161, R76.H1 ;  /* 0x0000004cffa1723e */ /* 0x000fe200030006ff */
[--C-:B------:R-:W-:Y:S01]  /*4070*/  HADD2.F32 R85, -RZ, R84.reuse.H0_H0 ;  /* 0x20000054ff557230 */ /* 0x100fe20000004100 */
[----:B------:R-:W-:Y:S01]  /*4080*/  F2FP.SATFINITE.E4M3.F32.PACK_AB_MERGE_C R82, R83, R82, RZ ;  /* 0x000000525352723e */ /* 0x000fe200048070ff */
[----:B------:R-:W-:Y:S01]  /*4090*/  HADD2.F32 R84, -RZ, R84.H1_H1 ;  /* 0x30000054ff547230 */ /* 0x000fe20000004100 */
[----:B------:R-:W-:Y:S01]  /*40a0*/  F2FP.F16.E4M3.UNPACK_B R83, R14.H1 ;  /* 0x0000000eff53723e */ /* 0x000fe200030006ff */
[--C-:B------:R-:W-:Y:S01]  /*40b0*/  HADD2.F32 R163, -RZ, R161.reuse.H1_H1 ;  /* 0x300000a1ffa37230 */ /* 0x100fe20000004100 */
[-C--:B------:R-:W-:Y:S01]  /*40c0*/  F2FP.F16.E4M3.UNPACK_B R158, R13.reuse.H1 ;  /* 0x0000000dff9e723e */ /* 0x080fe200030006ff */
        /* <DEDUP_REMOVED lines=23> */
[----:B------:R-:W-:Y:S02]  /*4240*/  HADD2.F32 R14, -RZ, R14.H1_H1 ;  /* 0x3000000eff0e7230 */ /* 0x000fe40000004100 */
[----:B------:R-:W-:Y:S01]  /*4250*/  FMUL.FTZ R83, R13, R160 ;  /* 0x000000a00d537220 */ /* 0x000fe20000410000 */
[----:B------:R-:W-:-:S02]  /*4260*/  HADD2.F32 R158, -RZ, R158.H0_H0 ;  /* 0x2000009eff9e7230 */ /* 0x000fc40000004100 */
[----:B------:R-:W-:Y:S01]  /*4270*/  FMUL.FTZ R159, R15, R161 ;  /* 0x000000a10f9f7220 */ /* 0x000fe20000410000 */
[----:B------:R-:W-:Y:S02]  /*4280*/  HADD2.F32 R157, -RZ, R157.H0_H0 ;  /* 0x2000009dff9d7230 */ /* 0x000fe40000004100 */
[----:B------:R-:W-:Y:S01]  /*4290*/  FMUL.FTZ R84, R14, R160 ;  /* 0x000000a00e547220 */ /* 0x000fe20000410000 */
[----:B------:R-:W-:Y:S01]  /*42a0*/  F2FP.SATFINITE.E4M3.F32.PACK_AB_MERGE_C R85, R85, R164, RZ ;  /* 0x000000a45555723e */ /* 0x000fe200048070ff */
        /* <DEDUP_REMOVED lines=8> */
[----:B------:R-:W-:-:S07]  /*4330*/  F2FP.SATFINITE.E4M3.F32.PACK_AB_MERGE_C R15, R162, R159, R163 ;  /* 0x0000009fa20f723e */ /* 0x000fce00048070a3 */
.L_x_4090:
[----:B------:R-:W-:Y:S05]  /*4340*/  BSYNC B3 ;  /* 0x0000000000037941 */ /* 0x000fea0003800000 */
.L_x_4089:
[----:B------:R0:W-:Y:S02]  /*4350*/  ST.E.128 desc[UR50][R80.64], R12 ;  /* 0x0000000c50007985 */ /* 0x0001e4000c101d32 */
.L_x_4088:
[----:B------:R-:W-:Y:S05]  /*4360*/  BSYNC B2 ;  /* 0x0000000000027941 */ /* 0x000fea0003800000 */
.L_x_4087:
[----:B------:R-:W-:Y:S01]  /*4370*/  ISETP.NE.AND P3, PT, R30, RZ, PT ;  /* 0x000000ff1e00720c */ /* 0x000fe20003f65270 */
[----:B------:R-:W-:-:S12]  /*4380*/  BSSY B2, `(.L_x_4091) ;  /* 0x0000079000027945 */ /* 0x000fd80003800000 */
[----:B------:R-:W-:Y:S05]  /*4390*/  @!P3 BRA `(.L_x_4092) ;  /* 0x0000000400dcb947 */ /* 0x000fea0003800000 */
[----:B0-----:R-:W5:Y:S04]  /*43a0*/  LDL R12, [R1] ;  /* 0x00000000010c7983 */ /* 0x001f680000100800 */
[----:B------:R-:W2:Y:S01]  /*43b0*/  LDL R11, [R1+0x20] ;  /* 0x00002000010b7983 */ /* 0x000ea20000100800 */
[----:B------:R-:W-:Y:S01]  /*43c0*/  BSSY B3, `(.L_x_4093) ;  /* 0x0000073000037945 */ /* 0x000fe20003800000 */
[----:B-----5:R-:W-:-:S05]  /*43d0*/  IMAD.SHL.U32 R12, R12, 0x10, RZ ;  /* 0x000000100c0c7824 */ /* 0x020fca00078e00ff */
[----:B----4-:R-:W-:-:S04]  /*43e0*/  IADD3 R76, P3, R145, R12, RZ ;  /* 0x0000000c914c7210 */ /* 0x010fc80007f7e0ff */
[----:B---3--:R-:W-:Y:S02]  /*43f0*/  LEA.HI.X.SX32 R77, R12, R143, 0x1, P3 ;  /* 0x0000008f0c4d7211 */ /* 0x008fe400018f0eff */
[----:B------:R0:W3:Y:S01]  /*4400*/  LDS.128 R12, [R88+0x26a00] ;  /* 0x026a0000580c7984 */ /* 0x0000e20000000c00 */
[----:B--2---:R-:W-:-:S13]  /*4410*/  ISETP.GE.AND P3, PT, R11, R116, PT ;  /* 0x000000740b00720c */ /* 0x004fda0003f66270 */
[----:B0-----:R-:W-:Y:S05]  /*4420*/  @P3 BRA `(.L_x_4094) ;  /* 0x0000000400b03947 */ /* 0x001fea0003800000 */
[----:B------:R-:W-:Y:S02]  /*4430*/  SHF.R.U32.HI R81, RZ, 0x8, R73 ;  /* 0x00000008ff517819 */ /* 0x000fe40000011649 */
[----:B------:R-:W-:Y:S02]  /*4440*/  LOP3.LUT R72, R75, 0xff, RZ, 0xc0, !PT ;  /* 0x000000ff4b487812 */ /* 0x000fe400078ec0ff */
[--C-:B------:R-:W-:Y:S02]  /*4450*/  SHF.R.U32.HI R79, RZ, 0x18, R75.reuse ;  /* 0x00000018ff4f7819 */ /* 0x100fe4000001164b */
[----:B------:R-:W-:Y:S02]  /*4460*/  SHF.R.U32.HI R74, RZ, 0x8, R75 ;  /* 0x00000008ff4a7819 */ /* 0x000fe4000001164b */
[----:B------:R-:W-:Y:S02]  /*4470*/  LOP3.LUT R11, R73, 0xff, RZ, 0xc0, !PT ;  /* 0x000000ff490b7812 */ /* 0x000fe400078ec0ff */
[----:B------:R-:W-:-:S02]  /*4480*/  SHF.R.U32.HI R80, RZ, 0x18, R73 ;  /* 0x00000018ff507819 */ /* 0x000fc40000011649 */
[----:B------:R-:W-:Y:S01]  /*4490*/  SHF.R.U32.HI R82, RZ, 0x10, R73 ;  /* 0x00000010ff527819 */ /* 0x000fe20000011649 */
[----:B---3--:R-:W-:Y:S01]  /*44a0*/  IMAD.MOV.U32 R73, RZ, RZ, R12 ;  /* 0x000000ffff497224 */ /* 0x008fe200078e000c */
[----:B------:R-:W-:Y:S01]  /*44b0*/  PRMT R79, R79, 0x654, R72 ;  /* 0x000006544f4f7816 */ /* 0x000fe20000000048 */
[----:B------:R-:W-:Y:S01]  /*44c0*/  IMAD.SHL.U32 R72, R81, 0x100, RZ ;  /* 0x0000010051487824 */ /* 0x000fe200078e00ff */
[----:B------:R-:W-:Y:S02]  /*44d0*/  SHF.R.U32.HI R78, RZ, 0x10, R75 ;  /* 0x00000010ff4e7819 */ /* 0x000fe4000001164b */
[----:B------:R-:W-:Y:S02]  /*44e0*/  SHF.L.U32 R74, R74, 0x8, RZ ;  /* 0x000000084a4a7819 */ /* 0x000fe400000006ff */
[----:B------:R-:W-:Y:S01]  /*44f0*/  PRMT R75, R80, 0x654, R11 ;  /* 0x00000654504b7816 */ /* 0x000fe2000000000b */
[----:B------:R-:W-:Y:S01]  /*4500*/  IMAD.MOV.U32 R11, RZ, RZ, R13 ;  /* 0x000000ffff0b7224 */ /* 0x000fe200078e000d */
[----:B------:R-:W-:Y:S01]  /*4510*/  LOP3.LUT R79, R79, 0xff00, R74, 0xf8, !PT ;  /* 0x0000ff004f4f7812 */ /* 0x000fe200078ef84a */
[----:B------:R-:W-:Y:S01]  /*4520*/  IMAD.U32 R13, R82, 0x10000, RZ ;  /* 0x00010000520d7824 */ /* 0x000fe200078e00ff */
[----:B------:R-:W-:Y:S01]  /*4530*/  LOP3.LUT R72, R75, 0xff00, R72, 0xf8, !PT ;  /* 0x0000ff004b487812 */ /* 0x000fe200078ef848 */
[----:B------:R-:W-:Y:S01]  /*4540*/  IMAD.U32 R74, R78, 0x10000, RZ ;  /* 0x000100004e4a7824 */ /* 0x000fe200078e00ff */
[----:B------:R-:W-:-:S02]  /*4550*/  F2FP.F16.E4M3.UNPACK_B R75, R156.H1 ;  /* 0x0000009cff4b723e */ /* 0x000fc400030006ff */
        /* <DEDUP_REMOVED lines=8> */
[----:B------:R-:W-:Y:S02]  /*45e0*/  HADD2.F32 R80, -RZ, R75.H1_H1 ;  /* 0x3000004bff507230 */ /* 0x000fe40000004100 */
        /* <DEDUP_REMOVED lines=17> */
[--C-:B------:R-:W-:Y:S01]  /*4700*/  HADD2.F32 R79, -RZ, R74.reuse.H1_H1 ;  /* 0x3000004aff4f7230 */ /* 0x100fe20000004100 */
[----:B------:R-:W-:Y:S01]  /*4710*/  F2FP.F16.E4M3.UNPACK_B R84, R72.H1 ;  /* 0x00000048ff54723e */ /* 0x000fe200030006ff */
[----:B------:R-:W-:Y:S01]  /*4720*/  HADD2.F32 R78, -RZ, R74.H0_H0 ;  /* 0x2000004aff4e7230 */ /* 0x000fe20000004100 */
[----:B------:R-:W-:Y:S01]  /*4730*/  F2FP.SATFINITE.E4M3.F32.PACK_AB_MERGE_C R158, R85, R82, RZ ;  /* 0x00000052559e723e */ /* 0x000fe200048070ff */
[----:B------:R-:W-:-:S02]  /*4740*/  HADD2.F32 R74, -RZ, R73.H0_H0 ;  /* 0x20000049ff4a7230 */ /* 0x000fc40000004100 */
[CC--:B------:R-:W-:Y:S01]  /*4750*/  FMUL.FTZ R83, R79.reuse, R80.reuse ;  /* 0x000000504f537220 */ /* 0x0c0fe20000410000 */
[----:B------:R-:W-:Y:S02]  /*4760*/  HADD2.F32 R75, -RZ, R73.H1_H1 ;  /* 0x30000049ff4b7230 */ /* 0x000fe40000004100 */
[C---:B------:R-:W-:Y:S01]  /*4770*/  FMUL.FTZ R80, R78.reuse, R80 ;  /* 0x000000504e507220 */ /* 0x040fe20000410000 */
[--C-:B------:R-:W-:Y:S02]  /*4780*/  HADD2.F32 R73, -RZ, R155.reuse.H1_H1 ;  /* 0x3000009bff497230 */ /* 0x100fe40000004100 */
[----:B------:R-:W-:Y:S02]  /*4790*/  HADD2.F32 R156, -RZ, R156.H0_H0 ;  /* 0x2000009cff9c7230 */ /* 0x000fe40000004100 */
[----:B------:R-:W-:Y:S02]  /*47a0*/  HADD2.F32 R155, -RZ, R155.H0_H0 ;  /* 0x2000009bff9b7230 */ /* 0x000fe40000004100 */
[-C--:B------:R-:W-:Y:S01]  /*47b0*/  FFMA.FTZ R83, R78, R73.reuse, -R83 ;  /* 0x000000494e537223 */ /* 0x080fe20000010853 */
[----:B------:R-:W-:Y:S01]  /*47c0*/  FFMA.FTZ R80, R79, R73, R80 ;  /* 0x000000494f507223 */ /* 0x000fe20000010050 */
[CC--:B------:R-:W-:Y:S01]  /*47d0*/  FMUL.FTZ R81, R75.reuse, R156.reuse ;  /* 0x0000009c4b517220 */ /* 0x0c0fe20000410000 */
[-C--:B------:R-:W-:Y:S01]  /*47e0*/  F2FP.F16.E4M3.UNPACK_B R78, R15.reuse.H1 ;  /* 0x0000000fff4e723e */ /* 0x080fe200030006ff */
[C---:B------:R-:W-:Y:S01]  /*47f0*/  FMUL.FTZ R156, R74.reuse, R156 ;  /* 0x0000009c4a9c7220 */ /* 0x040fe20000410000 */
[----:B------:R-:W-:Y:S01]  /*4800*/  F2FP.F16.E4M3.UNPACK_B R15, R15 ;  /* 0x0000000fff0f723e */ /* 0x000fe200020006ff */
[----:B------:R-:W-:Y:S01]  /*4810*/  FFMA.FTZ R73, R74, R155, -R81 ;  /* 0x0000009b4a497223 */ /* 0x000fe20000010851 */
[----:B------:R-:W-:Y:S01]  /*4820*/  F2FP.SATFINITE.E4M3.F32.PACK_AB_MERGE_C R157, R80, R83, RZ ;  /* 0x00000053509d723e */ /* 0x000fe200048070ff */
[----:B------:R-:W-:Y:S01]  /*4830*/  FFMA.FTZ R74, R75, R155, R156 ;  /* 0x0000009b4b4a7223 */ /* 0x000fe2000001009c */
[--C-:B------:R-:W-:Y:S01]  /*4840*/  HADD2.F32 R79, -RZ, R78.reuse.H0_H0 ;  /* 0x2000004eff4f7230 */ /* 0x100fe20000004100 */
[-C--:B------:R-:W-:Y:S01]  /*4850*/  F2FP.F16.E4M3.UNPACK_B R81, R13.reuse.H1 ;  /* 0x0000000dff51723e */ /* 0x080fe200030006ff */
[----:B------:R-:W-:Y:S01]  /*4860*/  HADD2.F32 R78, -RZ, R78.H1_H1 ;  /* 0x3000004eff4e7230 */ /* 0x000fe20000004100 */
        /* <DEDUP_REMOVED lines=12> */
[-C--:B------:R-:W-:Y:S01]  /*4930*/  FMUL.FTZ R156, R72, R85.reuse ;  /* 0x00000055489c7220 */ /* 0x080fe20000410000 */
[----:B------:R-:W-:Y:S01]  /*4940*/  F2FP.F16.E4M3.UNPACK_B R14, R14 ;  /* 0x0000000eff0e723e */ /* 0x000fe200020006ff */
[----:B------:R-:W-:Y:S01]  /*4950*/  FMUL.FTZ R85, R75, R85 ;  /* 0x000000554b557220 */ /* 0x000fe20000410000 */
[----:B------:R-:W-:-:S02]  /*4960*/  HADD2.F32 R84, -RZ, R84.H0_H0 ;  /* 0x20000054ff547230 */ /* 0x000fc40000004100 */
[-C--:B------:R-:W-:Y:S01]  /*4970*/  FFMA.FTZ R156, R75, R13.reuse, -R156 ;  /* 0x0000000d4b9c7223 */ /* 0x080fe2000001089c */
[----:B------:R-:W-:Y:S02]  /*4980*/  HADD2.F32 R83, -RZ, R83.H0_H0 ;  /* 0x20000053ff537230 */ /* 0x000fe40000004100 */
        /* <DEDUP_REMOVED lines=11> */
[-C--:B------:R-:W-:Y:S01]  /*4a40*/  FMUL.FTZ R78, R14, R83.reuse ;  /* 0x000000530e4e7220 */ /* 0x080fe20000410000 */
[C---:B------:R-:W-:Y:S01]  /*4a50*/  FMUL.FTZ R84, R72.reuse, R84 ;  /* 0x0000005448547220 */ /* 0x040fe20000410000 */
[C---:B------:R-:W-:Y:S01]  /*4a60*/  FMUL.FTZ R83, R13.reuse, R83 ;  /* 0x000000530d537220 */ /* 0x040fe20000410000 */
[-C--:B------:R-:W-:Y:S01]  /*4a70*/  FFMA.FTZ R75, R72, R81.reuse, -R75 ;  /* 0x00000051484b7223 */ /* 0x080fe2000001084b */
[-C--:B------:R-:W-:Y:S01]  /*4a80*/  FFMA.FTZ R78, R13, R80.reuse, -R78 ;  /* 0x000000500d4e7223 */ /* 0x080fe2000001084e */
[----:B------:R-:W-:Y:S01]  /*4a90*/  FFMA.FTZ R84, R15, R81, R84 ;  /* 0x000000510f547223 */ /* 0x000fe20000010054 */
[----:B------:R-:W-:Y:S01]  /*4aa0*/  FFMA.FTZ R83, R14, R80, R83 ;  /* 0x000000500e537223 */ /* 0x000fe20000010053 */
[----:B------:R-:W-:-:S02]  /*4ab0*/  F2FP.SATFINITE.E4M3.F32.PACK_AB_MERGE_C R13, R12, R11, R158 ;  /* 0x0000000b0c0d723e */ /* 0x000fc4000480709e */
[----:B------:R-:W-:Y:S02]  /*4ac0*/  F2FP.SATFINITE.E4M3.F32.PACK_AB_MERGE_C R12, R74, R73, R157 ;  /* 0x000000494a0c723e */ /* 0x000fe4000480709d */
[----:B------:R-:W-:Y:S02]  /*4ad0*/  F2FP.SATFINITE.E4M3.F32.PACK_AB_MERGE_C R14, R83, R78, R85 ;  /* 0x0000004e530e723e */ /* 0x000fe40004807055 */
[----:B------:R-:W-:-:S07]  /*4ae0*/  F2FP.SATFINITE.E4M3.F32.PACK_AB_MERGE_C R15, R84, R75, R79 ;  /* 0x0000004b540f723e */ /* 0x000fce000480704f */
.L_x_4094:
[----:B------:R-:W-:Y:S05]  /*4af0*/  BSYNC B3 ;  /* 0x0000000000037941 */ /* 0x000fea0003800000 */
.L_x_4093:
[----:B---3--:R0:W-:Y:S02]  /*4b00*/  ST.E.128 desc[UR50][R76.64], R12 ;  /* 0x0000000c4c007985 */ /* 0x0081e4000c101d32 */
.L_x_4092:
[----:B------:R-:W-:Y:S05]  /*4b10*/  BSYNC B2 ;  /* 0x0000000000027941 */ /* 0x000fea0003800000 */
.L_x_4091:
[----:B------:R-:W-:Y:S01]  /*4b20*/  ISETP.NE.AND P3, PT, R31, RZ, PT ;  /* 0x000000ff1f00720c */ /* 0x000fe20003f65270 */
[----:B------:R-:W-:-:S12]  /*4b30*/  BSSY B2, `(.L_x_4095) ;  /* 0x0000078000027945 */ /* 0x000fd80003800000 */
[----:B------:R-:W-:Y:S05]  /*4b40*/  @!P3 BRA `(.L_x_4096) ;  /* 0x0000000400d8b947 */ /* 0x000fea0003800000 */
[----:B0-----:R-:W3:Y:S04]  /*4b50*/  LDL R12, [R1+0xc] ;  /* 0x00000c00010c7983 */ /* 0x001ee80000100800 */
[----:B------:R-:W5:Y:S01]  /*4b60*/  LDL R11, [R1+0x24] ;  /* 0x00002400010b7983 */ /* 0x000f620000100800 */
[----:B----4-:R-:W-:Y:S01]  /*4b70*/  IADD3 R72, P3, R23, R145, RZ ;  /* 0x0000009117487210 */ /* 0x010fe20007f7e0ff */
[----:B------:R-:W-:Y:S03]  /*4b80*/  BSSY B3, `(.L_x_4097) ;  /* 0x0000071000037945 */ /* 0x000fe60003800000 */
[----:B---3--:R-:W-:Y:S02]  /*4b90*/  IADD3.X R73, R143, R12, RZ, P3, !PT ;  /* 0x0000000c8f497210 */ /* 0x008fe40001ffe4ff */
[----:B------:R0:W3:Y:S01]  /*4ba0*/  LDS.128 R12, [R89+0x26a00] ;  /* 0x026a0000590c7984 */ /* 0x0000e20000000c00 */
[----:B-----5:R-:W-:-:S13]  /*4bb0*/  ISETP.GE.AND P3, PT, R11, R116, PT ;  /* 0x000000740b00720c */ /* 0x020fda0003f66270 */
[----:B0-----:R-:W-:Y:S05]  /*4bc0*/  @P3 BRA `(.L_x_4098) ;  /* 0x0000000400b03947 */ /* 0x001fea0003800000 */
[--C-:B------:R-:W-:Y:S02]  /*4bd0*/  SHF.R.U32.HI R70, RZ, 0x8, R69.reuse ;  /* 0x00000008ff467819 */ /* 0x100fe40000011645 */
[----:B------:R-:W-:Y:S02]  /*4be0*/  SHF.R.U32.HI R78, RZ, 0x18, R69 ;  /* 0x00000018ff4e7819 */ /* 0x000fe40000011645 */
[----:B------:R-:W-:Y:S01]  /*4bf0*/  LOP3.LUT R11, R69, 0xff, RZ, 0xc0, !PT ;  /* 0x000000ff450b7812 */ /* 0x000fe200078ec0ff */
[----:B------:R-:W-:Y:S01]  /*4c00*/  IMAD.SHL.U32 R70, R70, 0x100, RZ ;  /* 0x0000010046467824 */ /* 0x000fe200078e00ff */
[--C-:B------:R-:W-:Y:S02]  /*4c10*/  SHF.R.U32.HI R74, RZ, 0x8, R71.reuse ;  /* 0x00000008ff4a7819 */ /* 0x100fe40000011647 */
[----:B------:R-:W-:Y:S02]  /*4c20*/  SHF.R.U32.HI R77, RZ, 0x18, R71 ;  /* 0x00000018ff4d7819 */ /* 0x000fe40000011647 */
[----:B------:R-:W-:Y:S01]  /*4c30*/  LOP3.LUT R68, R71, 0xff, RZ, 0xc0, !PT ;  /* 0x000000ff47447812 */ /* 0x000fe200078ec0ff */
[----:B------:R-:W-:Y:S01]  /*4c40*/  IMAD.SHL.U32 R74, R74, 0x100, RZ ;  /* 0x000001004a4a7824 */ /* 0x000fe200078e00ff */
[----:B------:R-:W-:-:S02]  /*4c50*/  SHF.R.U32.HI R76, RZ, 0x10, R69 ;  /* 0x00000010ff4c7819 */ /* 0x000fc40000011645 */
[----:B------:R-:W-:Y:S02]  /*4c60*/  SHF.R.U32.HI R75, RZ, 0x10, R71 ;  /* 0x00000010ff4b7819 */ /* 0x000fe40000011647 */
[----:B------:R-:W-:Y:S01]  /*4c70*/  PRMT R69, R78, 0x654, R11 ;  /* 0x000006544e457816 */ /* 0x000fe2000000000b */
[----:B---3--:R-:W-:Y:S01]  /*4c80*/  IMAD.MOV.U32 R11, RZ, RZ, R13 ;  /* 0x000000ffff0b7224 */ /* 0x008fe200078e000d */
[----:B------:R-:W-:Y:S01]  /*4c90*/  PRMT R71, R77, 0x654, R68 ;  /* 0x000006544d477816 */ /* 0x000fe20000000044 */
[----:B------:R-:W-:Y:S01]  /*4ca0*/  IMAD.MOV.U32 R68, RZ, RZ, R12 ;  /* 0x000000ffff447224 */ /* 0x000fe200078e000c */
[----:B------:R-:W-:Y:S01]  /*4cb0*/  LOP3.LUT R13, R69, 0xff00, R70, 0xf8, !PT ;  /* 0x0000ff00450d7812 */ /* 0x000fe200078ef846 */
[----:B------:R-:W-:Y:S01]  /*4cc0*/  IMAD.U32 R69, R75, 0x10000, RZ ;  /* 0x000100004b457824 */ /* 0x000fe200078e00ff */
[----:B------:R-:W-:Y:S02]  /*4cd0*/  LOP3.LUT R74, R71, 0xff00, R74, 0xf8, !PT ;  /* 0x0000ff00474a7812 */ /* 0x000fe400078ef84a */
[----:B------:R-:W-:-:S02]  /*4ce0*/  F2FP.F16.E4M3.UNPACK_B R71, R154.H1 ;  /* 0x0000009aff47723e */ /* 0x000fc400030006ff */
[----:B------:R-:W-:Y:S02]  /*4cf0*/  F2FP.F16.E4M3.UNPACK_B R12, R11 ;  /* 0x0000000bff0c723e */ /* 0x000fe400020006ff */
[----:B------:R-:W-:Y:S01]  /*4d00*/  LOP3.LUT R78, R74, 0xff0000, R69, 0xf8, !PT ;  /* 0x00ff00004a4e7812 */ /* 0x000fe200078ef845 */
[--C-:B------:R-:W-:Y:S01]  /*4d10*/  HADD2.F32 R77, -RZ, R71.reuse.H1_H1 ;  /* 0x30000047ff4d7230 */ /* 0x100fe20000004100 */
[----:B------:R-:W-:Y:S01]  /*4d20*/  SHF.L.U32 R70, R76, 0x10, RZ ;  /* 0x000000104c467819 */ /* 0x000fe200000006ff */
[----:B------:R-:W-:Y:S01]  /*4d30*/  HADD2.F32 R76, -RZ, R71.H0_H0 ;  /* 0x20000047ff4c7230 */ /* 0x000fe20000004100 */
[----:B------:R-:W-:Y:S01]  /*4d40*/  F2FP.F16.E4M3.UNPACK_B R74, R153.H1 ;  /* 0x00000099ff4a723e */ /* 0x000fe200030006ff */
[--C-:B------:R-:W-:Y:S01]  /*4d50*/  HADD2.F32 R69, -RZ, R12.reuse.H1_H1 ;  /* 0x3000000cff457230 */ /* 0x100fe20000004100 */
[----:B------:R-:W-:Y:S01]  /*4d60*/  F2FP.F16.E4M3.UNPACK_B R11, R11.H1 ;  /* 0x0000000bff0b723e */ /* 0x000fe200030006ff */
[----:B------:R-:W-:Y:S01]  /*4d70*/  HADD2.F32 R12, -RZ, R12.H0_H0 ;  /* 0x2000000cff0c7230 */ /* 0x000fe20000004100 */
[----:B------:R-:W-:Y:S01]  /*4d80*/  LOP3.LUT R13, R13, 0xff0000, R70, 0xf8, !PT ;  /* 0x00ff00000d0d7812 */ /* 0x000fe200078ef846 */
[----:B------:R-:W-:-:S02]  /*4d90*/  HADD2.F32 R75, -RZ, R74.H0_H0 ;  /* 0x2000004aff4b7230 */ /* 0x000fc40000004100 */
[CC--:B------:R-:W-:Y:S01]  /*4da0*/  FMUL.FTZ R79, R69.reuse, R76.reuse ;  /* 0x0000004c454f7220 */ /* 0x0c0fe20000410000 */
[--C-:B------:R-:W-:Y:S02]  /*4db0*/  HADD2.F32 R71, -RZ, R11.reuse.H1_H1 ;  /* 0x3000000bff477230 */ /* 0x100fe40000004100 */
[C---:B------:R-:W-:Y:S01]  /*4dc0*/  FMUL.FTZ R76, R12.reuse, R76 ;  /* 0x0000004c0c4c7220 */ /* 0x040fe20000410000 */
[----:B------:R-:W-:Y:S02]  /*4dd0*/  HADD2.F32 R70, -RZ, R11.H0_H0 ;  /* 0x2000000bff467230 */ /* 0x000fe40000004100 */
[-C--:B------:R-:W-:Y:S01]  /*4de0*/  FFMA.FTZ R11, R12, R75.reuse, -R79 ;  /* 0x0000004b0c0b7223 */ /* 0x080fe2000001084f */
[----:B------:R-:W-:Y:S02]  /*4df0*/  HADD2.F32 R74, -RZ, R74.H1_H1 ;  /* 0x3000004aff4a7230 */ /* 0x000fe40000004100 */
[----:B------:R-:W-:Y:S01]  /*4e00*/  FFMA.FTZ R12, R69, R75, R76 ;  /* 0x0000004b450c7223 */ /* 0x000fe2000001004c */
[-C--:B------:R-:W-:Y:S01]  /*4e10*/  FMUL.FTZ R79, R71, R77.reuse ;  /* 0x0000004d474f7220 */ /* 0x080fe20000410000 */
[----:B------:R-:W-:Y:S01]  /*4e20*/  FMUL.FTZ R80, R70, R77 ;  /* 0x0000004d46507220 */ /* 0x000fe20000410000 */
[----:B------:R-:W-:-:S02]  /*4e30*/  F2FP.F16.E4M3.UNPACK_B R154, R154 ;  /* 0x0000009aff9a723e */ /* 0x000fc400020006ff */
[----:B------:R-:W-:Y:S01]  /*4e40*/  F2FP.F16.E4M3.UNPACK_B R69, R68.H1 ;  /* 0x00000044ff45723e */ /* 0x000fe200030006ff */
[-C--:B------:R-:W-:Y:S01]  /*4e50*/  FFMA.FTZ R79, R70, R74.reuse, -R79 ;  /* 0x0000004a464f7223 */ /* 0x080fe2000001084f */
[----:B------:R-:W-:Y:S01]  /*4e60*/  FFMA.FTZ R84, R71, R74, R80 ;  /* 0x0000004a47547223 */ /* 0x000fe20000010050 */
[----:B------:R-:W-:Y:S01]  /*4e70*/  F2FP.F16.E4M3.UNPACK_B R68, R68 ;  /* 0x00000044ff44723e */ /* 0x000fe200020006ff */
[----:B------:R-:W-:Y:S01]  /*4e80*/  HADD2.F32 R75, -RZ, R154.H1_H1 ;  /* 0x3000009aff4b7230 */ /* 0x000fe20000004100 */
[----:B------:R-:W-:Y:S01]  /*4e90*/  F2FP.F16.E4M3.UNPACK_B R153, R153 ;  /* 0x00000099ff99723e */ /* 0x000fe200020006ff */
[--C-:B------:R-:W-:Y:S02]  /*4ea0*/  HADD2.F32 R70, -RZ, R69.reuse.H0_H0 ;  /* 0x20000045ff467230 */ /* 0x100fe40000004100 */
[----:B------:R-:W-:Y:S02]  /*4eb0*/  HADD2.F32 R71, -RZ, R69.H1_H1 ;  /* 0x30000045ff477230 */ /* 0x000fe40000004100 */
[----:B------:R-:W-:-:S02]  /*4ec0*/  HADD2.F32 R69, -RZ, R68.H0_H0 ;  /* 0x20000044ff457230 */ /* 0x000fc40000004100 */
[CC--:B------:R-:W-:Y:S01]  /*4ed0*/  FMUL.FTZ R80, R70.reuse, R75.reuse ;  /* 0x0000004b46507220 */ /* 0x0c0fe20000410000 */
[--C-:B------:R-:W-:Y:S02]  /*4ee0*/  HADD2.F32 R74, -RZ, R153.reuse.H1_H1 ;  /* 0x30000099ff4a7230 */ /* 0x100fe40000004100 */
[C---:B------:R-:W-:Y:S01]  /*4ef0*/  FMUL.FTZ R77, R71.reuse, R75 ;  /* 0x0000004b474d7220 */ /* 0x040fe20000410000 */
[----:B------:R-:W-:Y:S02]  /*4f00*/  HADD2.F32 R154, -RZ, R154.H0_H0 ;  /* 0x2000009aff9a7230 */ /* 0x000fe40000004100 */
[----:B------:R-:W-:Y:S02]  /*4f10*/  HADD2.F32 R68, -RZ, R68.H1_H1 ;  /* 0x30000044ff447230 */ /* 0x000fe40000004100 */
[-C--:B------:R-:W-:Y:S01]  /*4f20*/  FFMA.FTZ R77, R70, R74.reuse, -R77 ;  /* 0x0000004a464d7223 */ /* 0x080fe2000001084d */
[----:B------:R-:W-:Y:S02]  /*4f30*/  HADD2.F32 R153, -RZ, R153.H0_H0 ;  /* 0x20000099ff997230 */ /* 0x000fe40000004100 */
[----:B------:R-:W-:Y:S01]  /*4f40*/  FFMA.FTZ R80, R71, R74, R80 ;  /* 0x0000004a47507223 */ /* 0x000fe20000010050 */
[-C--:B------:R-:W-:Y:S01]  /*4f50*/  FMUL.FTZ R75, R69, R154.reuse ;  /* 0x0000009a454b7220 */ /* 0x080fe20000410000 */
[----:B------:R-:W-:Y:S01]  /*4f60*/  FMUL.FTZ R76, R68, R154 ;  /* 0x0000009a444c7220 */ /* 0x000fe20000410000 */
[----:B------:R-:W-:-:S02]  /*4f70*/  F2FP.F16.E4M3.UNPACK_B R74, R13 ;  /* 0x0000000dff4a723e */ /* 0x000fc400020006ff */
[----:B------:R-:W-:Y:S01]  /*4f80*/  F2FP.SATFINITE.E4M3.F32.PACK_AB_MERGE_C R85, R80, R77, RZ ;  /* 0x0000004d5055723e */ /* 0x000fe200048070ff */
[----:B------:R-:W-:Y:S01]  /*4f90*/  FFMA.FTZ R81, R69, R153, -R76 ;  /* 0x0000009945517223 */ /* 0x000fe2000001084c */
[----:B------:R-:W-:Y:S01]  /*4fa0*/  F2FP.F16.E4M3.UNPACK_B R69, R15.H1 ;  /* 0x0000000fff45723e */ /* 0x000fe200030006ff */
[----:B------:R-:W-:Y:S01]  /*4fb0*/  FFMA.FTZ R82, R68, R153, R75 ;  /* 0x0000009944527223 */ /* 0x000fe2000001004b */
[----:B------:R-:W-:Y:S02]  /*4fc0*/  F2FP.F16.E4M3.UNPACK_B R77, R78.H1 ;  /* 0x0000004eff4d723e */ /* 0x000fe400030006ff */
[----:B------:R-:W-:Y:S01]  /*4fd0*/  F2FP.F16.E4M3.UNPACK_B R75, R13.H1 ;  /* 0x0000000dff4b723e */ /* 0x000fe200030006ff */
[----:B------:R-:W-:Y:S01]  /*4fe0*/  HADD2.F32 R71, -RZ, R69.H1_H1 ;  /* 0x30000045ff477230 */ /* 0x000fe20000004100 */
[----:B------:R-:W-:Y:S01]  /*4ff0*/  F2FP.F16.E4M3.UNPACK_B R68, R14.H1 ;  /* 0x0000000eff44723e */ /* 0x000fe200030006ff */
[----:B------:R-:W-:Y:S01]  /*5000*/  HADD2.F32 R80, -RZ, R77.H1_H1 ;  /* 0x3000004dff507230 */ /* 0x000fe20000004100 */
[----:B------:R-:W-:Y:S01]  /*5010*/  F2FP.F16.E4M3.UNPACK_B R78, R78 ;  /* 0x0000004eff4e723e */ /* 0x000fe200020006ff */
[----:B------:R-:W-:Y:S01]  /*5020*/  HADD2.F32 R70, -RZ, R69.H0_H0 ;  /* 0x20000045ff467230 */ /* 0x000fe20000004100 */
[----:B------:R-:W-:Y:S01]  /*5030*/  F2FP.SATFINITE.E4M3.F32.PACK_AB_MERGE_C R153, R84, R79, RZ ;  /* 0x0000004f5499723e */ /* 0x000fe200048070ff */
[----:B------:R-:W-:-:S02]  /*5040*/  HADD2.F32 R76, -RZ, R75.H1_H1 ;  /* 0x3000004bff4c7230 */ /* 0x000fc40000004100 */
[-C--:B------:R-:W-:Y:S01]  /*5050*/  FMUL.FTZ R13, R71, R80.reuse ;  /* 0x00000050470d7220 */ /* 0x080fe20000410000 */
[----:B------:R-:W-:Y:S02]  /*5060*/  HADD2.F32 R69, -RZ, R68.H1_H1 ;  /* 0x30000044ff457230 */ /* 0x000fe40000004100 */
        /* <DEDUP_REMOVED lines=8> */
[C---:B------:R-:W-:Y:S01]  /*50f0*/  FMUL.FTZ R70, R68.reuse, R79 ;  /* 0x0000004f44467220 */ /* 0x040fe20000410000 */
[----:B------:R-:W-:Y:S01]  /*5100*/  FFMA.FTZ R79, R71, R76, R80 ;  /* 0x0000004c474f7223 */ /* 0x000fe20000010050 */
[----:B------:R-:W-:Y:S01]  /*5110*/  FFMA.FTZ R83, R68, R13, -R83 ;  /* 0x0000000d44537223 */ /* 0x000fe20000010853 */
[----:B------:R-:W-:-:S02]  /*5120*/  HADD2.F32 R68, -RZ, R15.H0_H0 ;  /* 0x2000000fff447230 */ /* 0x000fc40000004100 */
[----:B------:R-:W-:Y:S01]  /*5130*/  FFMA.FTZ R76, R69, R13, R70 ;  /* 0x0000000d454c7223 */ /* 0x000fe20000010046 */
[--C-:B------:R-:W-:Y:S01]  /*5140*/  HADD2.F32 R13, -RZ, R14.reuse.H0_H0 ;  /* 0x2000000eff0d7230 */ /* 0x100fe20000004100 */
[----:B------:R-:W-:Y:S01]  /*5150*/  F2FP.SATFINITE.E4M3.F32.PACK_AB_MERGE_C R79, R79, R84, RZ ;  /* 0x000000544f4f723e */ /* 0x000fe200048070ff */
[----:B------:R-:W-:Y:S02]  /*5160*/  HADD2.F32 R15, -RZ, R15.H1_H1 ;  /* 0x3000000fff0f7230 */ /* 0x000fe40000004100 */
[----:B------:R-:W-:Y:S01]  /*5170*/  HADD2.F32 R77, -RZ, R77.H0_H0 ;  /* 0x2000004dff4d7230 */ /* 0x000fe20000004100 */
[----:B------:R-:W-:Y:S01]  /*5180*/  F2FP.SATFINITE.E4M3.F32.PACK_AB_MERGE_C R76, R76, R83, RZ ;  /* 0x000000534c4c723e */ /* 0x000fe200048070ff */
[----:B------:R-:W-:Y:S02]  /*5190*/  HADD2.F32 R14, -RZ, R14.H1_H1 ;  /* 0x3000000eff0e7230 */ /* 0x000fe40000004100 */
[----:B------:R-:W-:Y:S02]  /*51a0*/  HADD2.F32 R78, -RZ, R78.H0_H0 ;  /* 0x2000004eff4e7230 */ /* 0x000fe40000004100 */
[----:B------:R-:W-:Y:S01]  /*51b0*/  FMUL.FTZ R71, R15, R77 ;  /* 0x0000004d0f477220 */ /* 0x000fe20000410000 */
[----:B------:R-:W-:-:S02]  /*51c0*/  HADD2.F32 R75, -RZ, R75.H0_H0 ;  /* 0x2000004bff4b7230 */ /* 0x000fc40000004100 */
        /* <DEDUP_REMOVED lines=10> */
[----:B------:R-:W-:Y:S02]  /*5270*/  F2FP.SATFINITE.E4M3.F32.PACK_AB_MERGE_C R14, R69, R70, R76 ;  /* 0x00000046450e723e */ /* 0x000fe4000480704c */
[----:B------:R-:W-:-:S07]  /*5280*/  F2FP.SATFINITE.E4M3.F32.PACK_AB_MERGE_C R15, R80, R71, R79 ;  /* 0x00000047500f723e */ /* 0x000fce000480704f */
.L_x_4098:
[----:B------:R-:W-:Y:S05]  /*5290*/  BSYNC B3 ;  /* 0x0000000000037941 */ /* 0x000fea0003800000 */
.L_x_4097:
[----:B---3--:R0:W-:Y:S02]  /*52a0*/  ST.E.128 desc[UR50][R72.64], R12 ;  /* 0x0000000c48007985 */ /* 0x0081e4000c101d32 */
.L_x_4096:
[----:B------:R-:W-:Y:S05]  /*52b0*/  BSYNC B2 ;  /* 0x0000000000027941 */ /* 0x000fea0003800000 */
.L_x_4095:
[----:B------:R-:W-:Y:S01]  /*52c0*/  ISETP.NE.AND P3, PT, R32, RZ, PT ;  /* 0x000000ff2000720c */ /* 0x000fe20003f65270 */
[----:B------:R-:W-:-:S12]  /*52d0*/  BSSY B2, `(.L_x_4099) ;  /* 0x0000077000027945 */ /* 0x000fd80003800000 */
[----:B------:R-:W-:Y:S05]  /*52e0*/  @!P3 BRA `(.L_x_4100) ;  /* 0x0000000400d4b947 */ /* 0x000fea0003800000 */
[----:B0-----:R-:W3:Y:S04]  /*52f0*/  LDL R12, [R1+0x8] ;  /* 0x00000800010c7983 */ /* 0x001ee80000100800 */
[----:B------:R-:W5:Y:S01]  /*5300*/  LDL R11, [R1+0x1c] ;  /* 0x00001c00010b7983 */ /* 0x000f620000100800 */
[----:B----4-:R-:W-:Y:S01]  /*5310*/  IADD3 R68, P3, R22, R145, RZ ;  /* 0x0000009116447210 */ /* 0x010fe20007f7e0ff */
[----:B------:R-:W-:Y:S04]  /*5320*/  BSSY B3, `(.L_x_4101) ;  /* 0x0000070000037945 */ /* 0x000fe80003800000 */
[----:B---3--:R-:W-:-:S02]  /*5330*/  IMAD.X R69, R143, 0x1, R12, P3 ;  /* 0x000000018f457824 */ /* 0x008fc400018e060c */
[----:B------:R0:W3:Y:S01]  /*5340*/  LDS.128 R12, [R88+0x29200] ;  /* 0x02920000580c7984 */ /* 0x0000e20000000c00 */
[----:B-----5:R-:W-:-:S13]  /*5350*/  ISETP.GE.AND P3, PT, R11, R116, PT ;  /* 0x000000740b00720c */ /* 0x020fda0003f66270 */
[----:B0-----:R-:W-:Y:S05]  /*5360*/  @P3 BRA `(.L_x_4102) ;  /* 0x0000000400ac3947 */ /* 0x001fea0003800000 */
        /* <DEDUP_REMOVED lines=14> */
[----:B---3--:R-:W-:Y:S01]  /*5450*/  MOV R64, R12 ;  /* 0x0000000c00407202 */ /* 0x008fe20000000f00 */
[----:B------:R-:W-:Y:S01]  /*5460*/  IMAD.U32 R12, R74, 0x10000, RZ ;  /* 0x000100004a0c7824 */ /* 0x000fe200078e00ff */
[----:B------:R-:W-:-:S02]  /*5470*/  LOP3.LUT R71, R70, 0xff00, R67, 0xf8, !PT ;  /* 0x0000ff0046477812 */ /* 0x000fc400078ef843 */
        /* <DEDUP_REMOVED lines=45> */
[----:B------:R-:W-:Y:S01]  /*5750*/  F2FP.SATFINITE.E4M3.F32.PACK_AB_MERGE_C R80, R75, R74, RZ ;  /* 0x0000004a4b50723e */ /* 0x000fe200048070ff */
[----:B------:R-:W-:Y:S01]  /*5760*/  HADD2.F32 R66, -RZ, R64.H1_H1 ;  /* 0x30000040ff427230 */ /* 0x000fe20000004100 */
        /* <DEDUP_REMOVED lines=43> */
.L_x_4102:
[----:B------:R-:W-:Y:S05]  /*5a20*/  BSYNC B3 ;  /* 0x0000000000037941 */ /* 0x000fea0003800000 */
.L_x_4101:
[----:B---3--:R0:W-:Y:S02]  /*5a30*/  ST.E.128 desc[UR50][R68.64], R12 ;  /* 0x0000000c44007985 */ /* 0x0081e4000c101d32 */
.L_x_4100:
[----:B------:R-:W-:Y:S05]  /*5a40*/  BSYNC B2 ;  /* 0x0000000000027941 */ /* 0x000fea0003800000 */
.L_x_4099:
[----:B------:R-:W-:-:S13]  /*5a50*/  ISETP.NE.AND P3, PT, R33, RZ, PT ;  /* 0x000000ff2100720c */ /* 0x000fda0003f65270 */
        /* <DEDUP_REMOVED lines=11> */
[--C-:B------:R-:W-:Y:S02]  /*5b10*/  SHF.R.U32.HI R62, RZ, 0x8, R61.reuse ;  /* 0x00000008ff3e7819 */ /* 0x100fe4000001163d */
[----:B------:R-:W-:Y:S02]  /*5b20*/  SHF.R.U32.HI R68, RZ, 0x10, R61 ;  /* 0x00000010ff447819 */ /* 0x000fe4000001163d */
[----:B------:R-:W-:Y:S01]  /*5b30*/  SHF.R.U32.HI R61, RZ, 0x18, R63 ;  /* 0x00000018ff3d7819 */ /* 0x000fe2000001163f */
[----:B------:R-:W-:Y:S01]  /*5b40*/  IMAD.SHL.U32 R62, R62, 0x100, RZ ;  /* 0x000001003e3e7824 */ /* 0x000fe200078e00ff */
[----:B------:R-:W-:-:S02]  /*5b50*/  LOP3.LUT R60, R63, 0xff, RZ, 0xc0, !PT ;  /* 0x000000ff3f3c7812 */ /* 0x000fc400078ec0ff */
[--C-:B------:R-:W-:Y:S02]  /*5b60*/  SHF.R.U32.HI R66, RZ, 0x8, R63.reuse ;  /* 0x00000008ff427819 */ /* 0x100fe4000001163f */
[----:B------:R-:W-:Y:S01]  /*5b70*/  PRMT R61, R61, 0x654, R60 ;  /* 0x000006543d3d7816 */ /* 0x000fe2000000003c */
[----:B---3--:R-:W-:Y:S01]  /*5b80*/  IMAD.MOV.U32 R60, RZ, RZ, R12 ;  /* 0x000000ffff3c7224 */ /* 0x008fe200078e000c */
[----:B------:R-:W-:Y:S02]  /*5b90*/  SHF.L.U32 R66, R66, 0x8, RZ ;  /* 0x0000000842427819 */ /* 0x000fe400000006ff */
[----:B------:R-:W-:Y:S02]  /*5ba0*/  SHF.R.U32.HI R67, RZ, 0x10, R63 ;  /* 0x00000010ff437819 */ /* 0x000fe4000001163f */
[----:B------:R-:W-:Y:S02]  /*5bb0*/  PRMT R11, R70, 0x654, R11 ;  /* 0x00000654460b7816 */ /* 0x000fe4000000000b */
[----:B------:R-:W-:Y:S01]  /*5bc0*/  LOP3.LUT R12, R61, 0xff00, R66, 0xf8, !PT ;  /* 0x0000ff003d0c7812 */ /* 0x000fe200078ef842 */
[----:B------:R-:W-:Y:S01]  /*5bd0*/  IMAD.U32 R61, R68, 0x10000, RZ ;  /* 0x00010000443d7824 */ /* 0x000fe200078e00ff */
[----:B------:R-:W-:Y:S01]  /*5be0*/  LOP3.LUT R62, R11, 0xff00, R62, 0xf8, !PT ;  /* 0x0000ff000b3e7812 */ /* 0x000fe200078ef83e */
[----:B------:R-:W-:Y:S01]  /*5bf0*/  IMAD.U32 R67, R67, 0x10000, RZ ;  /* 0x0001000043437824 */ /* 0x000fe200078e00ff */
[----:B------:R-:W-:-:S02]  /*5c00*/  F2FP.F16.E4M3.UNPACK_B R63, R151.H1 ;  /* 0x00000097ff3f723e */ /* 0x000fc400030006ff */
[-C--:B------:R-:W-:Y:S02]  /*5c10*/  F2FP.F16.E4M3.UNPACK_B R11, R13.reuse ;  /* 0x0000000dff0b723e */ /* 0x080fe400020006ff */
        /* <DEDUP_REMOVED lines=30> */
[----:B------:R-:W-:Y:S02]  /*5e00*/  HADD2.F32 R60, -RZ, R60.H1_H1 ;  /* 0x3000003cff3c7230 */ /* 0x000fe40000004100 */
[-C--:B------:R-:W-:Y:S01]  /*5e10*/  FMUL.FTZ R70, R62, R67.reuse ;  /* 0x000000433e467220 */ /* 0x080fe20000410000 */
[--C-:B------:R-:W-:Y:S02]  /*5e20*/  HADD2.F32 R63, -RZ, R146.reuse.H1_H1 ;  /* 0x30000092ff3f7230 */ /* 0x100fe40000004100 */
        /* <DEDUP_REMOVED lines=55> */
.L_x_4104:
[----:B------:R-:W-:Y:S05]  /*61a0*/  BSYNC B2 ;  /* 0x0000000000027941 */ /* 0x000fea0003800000 */
.L_x_4103:
[----:B---3--:R0:W-:Y:S02]  /*61b0*/  ST.E.128 desc[UR50][R64.64], R12 ;  /* 0x0000000c40007985 */ /* 0x0081e4000c101d32 */
.L_x_4082:
[----:B------:R-:W-:Y:S05]  /*61c0*/  BSYNC B1 ;  /* 0x0000000000017941 */ /* 0x000fea0003800000 */
.L_x_4081:
[----:B------:R-:W-:-:S03]  /*61d0*/  UMOV UR4, 0xffffffff ;  /* 0xffffffff00047882 */ /* 0x000fc60000000000 */
[----:B------:R-:W-:Y:S05]  /*61e0*/  BRA.DIV UR4, `(.L_x_4105) ;  /* 0x00000272045c7947 */ /* 0x000fea000b800000 */
[----:B--2---:R-:W2:Y:S04]  /*61f0*/  SHFL.IDX PT, R119, R119, 0x1, 0x1e1f ;  /* 0x003e1f0077777f89 */ /* 0x004ea800000e0000 */
[----:B------:R0:W0:Y:S02]  /*6200*/  SHFL.IDX PT, R63, R120, 0x1, 0x1e1f ;  /* 0x003e1f00783f7f89 */ /* 0x00002400000e0000 */
.L_x_4413:
[----:B------:R-:W-:Y:S05]  /*6210*/  @P4 BRA `(.L_x_4106) ;  /* 0x0000009c007c4947 */ /* 0x000fea0003800000 */
[----:B------:R-:W-:Y:S01]  /*6220*/  ISETP.NE.AND P3, PT, R28, RZ, PT ;  /* 0x000000ff1c00720c */ /* 0x000fe20003f65270 */
[----:B------:R-:W-:-:S12]  /*6230*/  BSSY B1, `(.L_x_4107) ;  /* 0x0000074000017945 */ /* 0x000fd80003800000 */
[----:B------:R-:W-:Y:S05]  /*6240*/  @!P3 BRA `(.L_x_4108) ;  /* 0x0000000400c8b947 */ /* 0x000fea0003800000 */
[----:B0-----:R0:W0:Y:S01]  /*6250*/  LDS.128 R12, [R88+0x26200] ;  /* 0x02620000580c7984 */ /* 0x0010220000000c00 */
[----:B------:R-:W-:Y:S01]  /*6260*/  IADD3 R60, P3, R16, R63, RZ ;  /* 0x0000003f103c7210 */ /* 0x000fe20007f7e0ff */
[----:B------:R-:W-:Y:S04]  /*6270*/  BSSY B2, `(.L_x_4109) ;  /* 0x000006e000027945 */ /* 0x000fe80003800000 */
[----:B--2---:R-:W-:Y:S01]  /*6280*/  IMAD.X R61, R119, 0x1, R17, P3 ;  /* 0x00000001773d7824 */ /* 0x004fe200018e0611 */
[----:B------:R-:W-:-:S13]  /*6290*/  ISETP.GE.AND P3, PT, R228, R116, PT ;  /* 0x00000074e400720c */ /* 0x000fda0003f66270 */
[----:B------:R-:W-:Y:S05]  /*62a0*/  @P3 BRA `(.L_x_4110) ;  /* 0x0000000400a83947 */ /* 0x000fea0003800000 */
[----:B------:R-:W-:Y:S02]  /*62b0*/  SHF.R.U32.HI R58, RZ, 0x8, R59 ;  /* 0x00000008ff3a7819 */ /* 0x000fe4000001163b */
[--C-:B------:R-:W-:Y:S02]  /*62c0*/  SHF.R.U32.HI R66, RZ, 0x18, R57.reuse ;  /* 0x00000018ff427819 */ /* 0x100fe40000011639 */
[----:B------:R-:W-:Y:S01]  /*62d0*/  LOP3.LUT R11, R57, 0xff, RZ, 0xc0, !PT ;  /* 0x000000ff390b7812 */ /* 0x000fe200078ec0ff */
[----:B------:R-:W-:Y:S01]  /*62e0*/  IMAD.SHL.U32 R58, R58, 0x100, RZ ;  /* 0x000001003a3a7824 */ /* 0x000fe200078e00ff */
[--C-:B------:R-:W-:Y:S02]  /*62f0*/  SHF.R.U32.HI R64, RZ, 0x8, R57.reuse ;  /* 0x00000008ff407819 */ /* 0x100fe40000011639 */
[----:B------:R-:W-:Y:S02]  /*6300*/  SHF.R.U32.HI R62, RZ, 0x10, R57 ;  /* 0x00000010ff3e7819 */ /* 0x000fe40000011639 */
[----:B------:R-:W-:-:S02]  /*6310*/  SHF.R.U32.HI R57, RZ, 0x18, R59 ;  /* 0x00000018ff397819 */ /* 0x000fc4000001163b */
[----:B------:R-:W-:Y:S02]  /*6320*/  LOP3.LUT R56, R59, 0xff, RZ, 0xc0, !PT ;  /* 0x000000ff3b387812 */ /* 0x000fe400078ec0ff */
[----:B------:R-:W-:Y:S02]  /*6330*/  SHF.R.U32.HI R65, RZ, 0x10, R59 ;  /* 0x00000010ff417819 */ /* 0x000fe4000001163b */
[----:B------:R-:W-:Y:S02]  /*6340*/  PRMT R57, R57, 0x654, R56 ;  /* 0x0000065439397816 */ /* 0x000fe40000000038 */
[----:B------:R-:W-:Y:S01]  /*6350*/  PRMT R11, R66, 0x654, R11 ;  /* 0x00000654420b7816 */ /* 0x000fe2000000000b */
[----:B------:R-:W-:Y:S01]  /*6360*/  IMAD.U32 R65, R65, 0x10000, RZ ;  /* 0x0001000041417824 */ /* 0x000fe200078e00ff */
[----:B------:R-:W-:Y:S02]  /*6370*/  SHF.L.U32 R56, R64, 0x8, RZ ;  /* 0x0000000840387819 */ /* 0x000fe400000006ff */
[----:B------:R-:W-:Y:S01]  /*6380*/  LOP3.LUT R58, R57, 0xff00, R58, 0xf8, !PT ;  /* 0x0000ff00393a7812 */ /* 0x000fe200078ef83a */
[----:B------:R-:W-:Y:S01]  /*6390*/  IMAD.U32 R57, R62, 0x10000, RZ ;  /* 0x000100003e397824 */ /* 0x000fe200078e00ff */
[----:B------:R-:W-:-:S02]  /*63a0*/  LOP3.LUT R56, R11, 0xff00, R56, 0xf8, !PT ;  /* 0x0000ff000b387812 */ /* 0x000fc400078ef838 */
[----:B0-----:R-:W-:Y:S02]  /*63b0*/  F2FP.F16.E4M3.UNPACK_B R11, R13 ;  /* 0x0000000dff0b723e */ /* 0x001fe400020006ff */
[----:B------:R-:W-:Y:S02]  /*63c0*/  F2FP.F16.E4M3.UNPACK_B R59, R149.H1 ;  /* 0x00000095ff3b723e */ /* 0x000fe400030006ff */
[----:B------:R-:W-:Y:S02]  /*63d0*/  F2FP.F16.E4M3.UNPACK_B R13, R13.H1 ;  /* 0x0000000dff0d723e */ /* 0x000fe400030006ff */
[----:B------:R-:W-:Y:S01]  /*63e0*/  LOP3.LUT R62, R56, 0xff0000, R57, 0xf8, !PT ;  /* 0x00ff0000383e7812 */ /* 0x000fe200078ef839 */
[----:B------:R-:W-:Y:S01]  /*63f0*/  HADD2.F32 R56, -RZ, R11.H1_H1 ;  /* 0x3000000bff387230 */ /* 0x000fe20000004100 */
[----:B------:R-:W-:Y:S01]  /*6400*/  LOP3.LUT R65, R58, 0xff0000, R65, 0xf8, !PT ;  /* 0x00ff00003a417812 */ /* 0x000fe200078ef841 */
[----:B------:R-:W-:Y:S01]  /*6410*/  HADD2.F32 R64, -RZ, R59.H0_H0 ;  /* 0x2000003bff407230 */ /* 0x000fe20000004100 */
[----:B------:R-:W-:Y:S01]  /*6420*/  F2FP.F16.E4M3.UNPACK_B R58, R147.H1 ;  /* 0x00000093ff3a723e */ /* 0x000fe200030006ff */
[----:B------:R-:W-:Y:S01]  /*6430*/  HADD2.F32 R11, -RZ, R11.H0_H0 ;  /* 0x2000000bff0b7230 */ /* 0x000fe20000004100 */
[----:B------:R-:W-:Y:S01]  /*6440*/  F2FP.F16.E4M3.UNPACK_B R149, R149 ;  /* 0x00000095ff95723e */ /* 0x000fe200020006ff */
[----:B------:R-:W-:-:S02]  /*6450*/  HADD2.F32 R66, -RZ, R59.H1_H1 ;  /* 0x3000003bff427230 */ /* 0x000fc40000004100 */
[CC--:B------:R-:W-:Y:S01]  /*6460*/  FMUL.FTZ R68, R56.reuse, R64.reuse ;  /* 0x0000004038447220 */ /* 0x0c0fe20000410000 */
[--C-:B------:R-:W-:Y:S02]  /*6470*/  HADD2.F32 R57, -RZ, R13.reuse.H1_H1 ;  /* 0x3000000dff397230 */ /* 0x100fe40000004100 */
[----:B------:R-:W-:Y:S01]  /*6480*/  FMUL.FTZ R67, R11, R64 ;  /* 0x000000400b437220 */ /* 0x000fe20000410000 */
[--C-:B------:R-:W-:Y:S01]  /*6490*/  HADD2.F32 R59, -RZ, R58.reuse.H0_H0 ;  /* 0x2000003aff3b7230 */ /* 0x100fe20000004100 */
[----:B------:R-:W-:Y:S01]  /*64a0*/  F2FP.F16.E4M3.UNPACK_B R147, R147 ;  /* 0x00000093ff93723e */ /* 0x000fe200020006ff */
[----:B------:R-:W-:Y:S02]  /*64b0*/  HADD2.F32 R13, -RZ, R13.H0_H0 ;  /* 0x2000000dff0d7230 */ /* 0x000fe40000004100 */
[-C--:B------:R-:W-:Y:S01]  /*64c0*/  FMUL.FTZ R64, R57, R66.reuse ;  /* 0x0000004239407220 */ /* 0x080fe20000410000 */
[----:B------:R-:W-:Y:S02]  /*64d0*/  HADD2.F32 R58, -RZ, R58.H1_H1 ;  /* 0x3000003aff3a7230 */ /* 0x000fe40000004100 */
[-C--:B------:R-:W-:Y:S01]  /*64e0*/  FFMA.FTZ R70, R56, R59.reuse, R67 ;  /* 0x0000003b38467223 */ /* 0x080fe20000010043 */
[----:B------:R-:W-:Y:S01]  /*64f0*/  FFMA.FTZ R11, R11, R59, -R68 ;  /* 0x0000003b0b0b7223 */ /* 0x000fe20000010844 */
[----:B------:R-:W-:Y:S01]  /*6500*/  FMUL.FTZ R66, R13, R66 ;  /* 0x000000420d427220 */ /* 0x000fe20000410000 */
[----:B------:R-:W-:-:S02]  /*6510*/  HADD2.F32 R59, -RZ, R149.H1_H1 ;  /* 0x30000095ff3b7230 */ /* 0x000fc40000004100 */
[----:B------:R-:W-:Y:S01]  /*6520*/  FFMA.FTZ R69, R13, R58, -R64 ;  /* 0x0000003a0d457223 */ /* 0x000fe20000010840 */
[----:B------:R-:W-:Y:S01]  /*6530*/  F2FP.F16.E4M3.UNPACK_B R13, R12.H1 ;  /* 0x0000000cff0d723e */ /* 0x000fe200030006ff */
[----:B------:R-:W-:Y:S01]  /*6540*/  FFMA.FTZ R72, R57, R58, R66 ;  /* 0x0000003a39487223 */ /* 0x000fe20000010042 */
[----:B------:R-:W-:Y:S01]  /*6550*/  F2FP.F16.E4M3.UNPACK_B R12, R12 ;  /* 0x0000000cff0c723e */ /* 0x000fe200020006ff */
[----:B------:R-:W-:Y:S02]  /*6560*/  HADD2.F32 R149, -RZ, R149.H0_H0 ;  /* 0x20000095ff957230 */ /* 0x000fe40000004100 */
[--C-:B------:R-:W-:Y:S01]  /*6570*/  HADD2.F32 R56, -RZ, R13.reuse.H0_H0 ;  /* 0x2000000dff387230 */ /* 0x100fe20000004100 */
[----:B------:R-:W-:Y:S01]  /*6580*/  F2FP.SATFINITE.E4M3.F32.PACK_AB_MERGE_C R73, R72, R69, RZ ;  /* 0x000000454849723e */ /* 0x000fe200048070ff */
[----:B------:R-:W-:Y:S02]  /*6590*/  HADD2.F32 R57, -RZ, R13.H1_H1 ;  /* 0x3000000dff397230 */ /* 0x000fe40000004100 */
[----:B------:R-:W-:-:S02]  /*65a0*/  HADD2.F32 R13, -RZ, R12.H0_H0 ;  /* 0x2000000cff0d7230 */ /* 0x000fc40000004100 */
[-C--:B------:R-:W-:Y:S01]  /*65b0*/  FMUL.FTZ R66, R56, R59.reuse ;  /* 0x0000003b38427220 */ /* 0x080fe20000410000 */
[----:B------:R-:W-:Y:S02]  /*65c0*/  HADD2.F32 R12, -RZ, R12.H1_H1 ;  /* 0x3000000cff0c7230 */ /* 0x000fe40000004100 */
[----:B------:R-:W-:Y:S01]  /*65d0*/  FMUL.FTZ R67, R57, R59 ;  /* 0x0000003b39437220 */ /* 0x000fe20000410000 */
[--C-:B------:R-:W-:Y:S02]  /*65e0*/  HADD2.F32 R58, -RZ, R147.reuse.H1_H1 ;  /* 0x30000093ff3a7230 */ /* 0x100fe40000004100 */
[----:B------:R-:W-:Y:S02]  /*65f0*/  HADD2.F32 R147, -RZ, R147.H0_H0 ;  /* 0x20000093ff937230 */ /* 0x000fe40000004100 */
[-C--:B------:R-:W-:Y:S01]  /*6600*/  FMUL.FTZ R64, R12, R149.reuse ;  /* 0x000000950c407220 */ /* 0x080fe20000410000 */
[----:B------:R-:W-:Y:S01]  /*6610*/  FMUL.FTZ R149, R13, R149 ;  /* 0x000000950d957220 */ /* 0x000fe20000410000 */
[-C--:B------:R-:W-:Y:S01]  /*6620*/  FFMA.FTZ R67, R56, R58.reuse, -R67 ;  /* 0x0000003a38437223 */ /* 0x080fe20000010843 */
[----:B------:R-:W-:Y:S01]  /*6630*/  FFMA.FTZ R66, R57, R58, R66 ;  /* 0x0000003a39427223 */ /* 0x000fe20000010042 */
[----:B------:R-:W-:Y:S01]  /*6640*/  FFMA.FTZ R68, R13, R147, -R64 ;  /* 0x000000930d447223 */ /* 0x000fe20000010840 */
[----:B------:R-:W-:Y:S01]  /*6650*/  F2FP.F16.E4M3.UNPACK_B R13, R15.H1 ;  /* 0x0000000fff0d723e */ /* 0x000fe200030006ff */
[----:B------:R-:W-:Y:S01]  /*6660*/  FFMA.FTZ R149, R12, R147, R149 ;  /* 0x000000930c957223 */ /* 0x000fe20000010095 */
        /* <DEDUP_REMOVED lines=46> */
.L_x_4110:
[----:B------:R-:W-:Y:S05]  /*6950*/  BSYNC B2 ;  /* 0x0000000000027941 */ /* 0x000fea0003800000 */
.L_x_4109:
[----:B0-----:R0:W-:Y:S02]  /*6960*/  ST.E.128 desc[UR50][R60.64], R12 ;  /* 0x0000000c3c007985 */ /* 0x0011e4000c101d32 */
.L_x_4108:
[----:B------:R-:W-:Y:S05]  /*6970*/  BSYNC B1 ;  /* 0x0000000000017941 */ /* 0x000fea0003800000 */
.L_x_4107:
[----:B------:R-:W-:Y:S01]  /*6980*/  ISETP.NE.AND P3, PT, R29, RZ, PT ;  /* 0x000000ff1d00720c */ /* 0x000fe20003f65270 */
[----:B------:R-:W-:-:S12]  /*6990*/  BSSY B1, `(.L_x_4111) ;  /* 0x0000077000017945 */ /* 0x000fd80003800000 */
[----:B------:R-:W-:Y:S05]  /*69a0*/  @!P3 BRA `(.L_x_4112) ;  /* 0x0000000400d4b947 */ /* 0x000fea0003800000 */
[----:B------:R-:W5:Y:S01]  /*69b0*/  LDL R11, [R1+0x18] ;  /* 0x00001800010b7983 */ /* 0x000f620000100800 */
[----:B0-----:R-:W-:Y:S01]  /*69c0*/  IMAD.SHL.U32 R12, R227, 0x10, RZ ;  /* 0x00000010e30c7824 */ /* 0x001fe200078e00ff */
[----:B------:R-:W-:Y:S04]  /*69d0*/  BSSY B2, `(.L_x_4113) ;  /* 0x0000071000027945 */ /* 0x000fe80003800000 */
[----:B------:R-:W-:-:S04]  /*69e0*/  IADD3 R56, P3, R12, R63, RZ ;  /* 0x0000003f0c387210 */ /* 0x000fc80007f7e0ff */
[----:B--2---:R-:W-:Y:S02]  /*69f0*/  LEA.HI.X.SX32 R57, R12, R119, 0x1, P3 ;  /* 0x000000770c397211 */ /* 0x004fe400018f0eff */
[----:B------:R0:W2:Y:S01]  /*6a00*/  LDS.128 R12, [R89+0x26200] ;  /* 0x02620000590c7984 */ /* 0x0000a20000000c00 */
[----:B-----5:R-:W-:-:S13]  /*6a10*/  ISETP.GE.AND P3, PT, R11, R116, PT ;  /* 0x000000740b00720c */ /* 0x020fda0003f66270 */
[----:B0-2---:R-:W-:Y:S05]  /*6a20*/  @P3 BRA `(.L_x_4114) ;  /* 0x0000000400ac3947 */ /* 0x005fea0003800000 */
[--C-:B------:R-:W-:Y:S02]  /*6a30*/  SHF.R.U32.HI R61, RZ, 0x10, R53.reuse ;  /* 0x00000010ff3d7819 */ /* 0x100fe40000011635 */
[--C-:B------:R-:W-:Y:S02]  /*6a40*/  SHF.R.U32.HI R59, RZ, 0x8, R53.reuse ;  /* 0x00000008ff3b7819 */ /* 0x100fe40000011635 */
[----:B------:R-:W-:Y:S02]  /*6a50*/  LOP3.LUT R11, R53, 0xff, RZ, 0xc0, !PT ;  /* 0x000000ff350b7812 */ /* 0x000fe400078ec0ff */
[----:B------:R-:W-:Y:S02]  /*6a60*/  SHF.R.U32.HI R52, RZ, 0x18, R53 ;  /* 0x00000018ff347819 */ /* 0x000fe40000011635 */
[----:B------:R-:W-:Y:S02]  /*6a70*/  SHF.R.U32.HI R58, RZ, 0x8, R55 ;  /* 0x00000008ff3a7819 */ /* 0x000fe40000011637 */
[----:B------:R-:W-:-:S02]  /*6a80*/  LOP3.LUT R53, R55, 0xff, RZ, 0xc0, !PT ;  /* 0x000000ff37357812 */ /* 0x000fc400078ec0ff */
[--C-:B------:R-:W-:Y:S02]  /*6a90*/  SHF.R.U32.HI R54, RZ, 0x18, R55.reuse ;  /* 0x00000018ff367819 */ /* 0x100fe40000011637 */
[----:B------:R-:W-:Y:S02]  /*6aa0*/  SHF.R.U32.HI R60, RZ, 0x10, R55 ;  /* 0x00000010ff3c7819 */ /* 0x000fe40000011637 */
[----:B------:R-:W-:Y:S01]  /*6ab0*/  PRMT R55, R54, 0x654, R53 ;  /* 0x0000065436377816 */ /* 0x000fe20000000035 */
[----:B------:R-:W-:Y:S01]  /*6ac0*/  IMAD.SHL.U32 R54, R58, 0x100, RZ ;  /* 0x000001003a367824 */ /* 0x000fe200078e00ff */
[----:B------:R-:W-:Y:S02]  /*6ad0*/  PRMT R52, R52, 0x654, R11 ;  /* 0x0000065434347816 */ /* 0x000fe4000000000b */
        /* <DEDUP_REMOVED lines=96> */
.L_x_4114:
[----:B------:R-:W-:Y:S05]  /*70e0*/  BSYNC B2 ;  /* 0x0000000000027941 */ /* 0x000fea0003800000 */
.L_x_4113:
[----:B------:R0:W-:Y:S02]  /*70f0*/  ST.E.128 desc[UR50][R56.64], R12 ;  /* 0x0000000c38007985 */ /* 0x0001e4000c101d32 */
.L_x_4112:
[----:B------:R-:W-:Y:S05]  /*7100*/  BSYNC B1 ;  /* 0x0000000000017941 */ /* 0x000fea0003800000 */
.L_x_4111:
[----:B------:R-:W-:Y:S01]  /*7110*/  ISETP.NE.AND P3, PT, R30, RZ, PT ;  /* 0x000000ff1e00720c */ /* 0x000fe20003f65270 */
[----:B------:R-:W-:-:S12]  /*7120*/  BSSY B1, `(.L_x_4115) ;  /* 0x000007a000017945 */ /* 0x000fd80003800000 */
[----:B------:R-:W-:Y:S05]  /*7130*/  @!P3 BRA `(.L_x_4116) ;  /* 0x0000000400e0b947 */ /* 0x000fea0003800000 */
[----:B0-----:R-:W5:Y:S04]  /*7140*/  LDL R12, [R1] ;  /* 0x00000000010c7983 */ /* 0x001f680000100800 */
[----:B------:R-:W3:Y:S01]  /*7150*/  LDL R11, [R1+0x20] ;  /* 0x00002000010b7983 */ /* 0x000ee20000100800 */
[----:B------:R-:W-:Y:S01]  /*7160*/  BSSY B2, `(.L_x_4117) ;  /* 0x0000074000027945 */ /* 0x000fe20003800000 */
[----:B-----5:R-:W-:-:S04]  /*7170*/  SHF.L.U32 R12, R12, 0x4, RZ ;  /* 0x000000040c0c7819 */ /* 0x020fc800000006ff */
[----:B------:R-:W-:-:S04]  /*7180*/  IADD3 R52, P3, R12, R63, RZ ;  /* 0x0000003f0c347210 */ /* 0x000fc80007f7e0ff */
[----:B--2---:R-:W-:Y:S02]  /*7190*/  LEA.HI.X.SX32 R53, R12, R119, 0x1, P3 ;  /* 0x000000770c357211 */ /* 0x004fe400018f0eff */
[----:B------:R0:W2:Y:S01]  /*71a0*/  LDS.128 R12, [R88+0x28a00] ;  /* 0x028a0000580c7984 */ /* 0x0000a20000000c00 */
[----:B---3--:R-:W-:-:S13]  /*71b0*/  ISETP.GE.AND P3, PT, R11, R116, PT ;  /* 0x000000740b00720c */ /* 0x008fda0003f66270 */
        /* <DEDUP_REMOVED lines=110> */
.L_x_4118:
[----:B------:R-:W-:Y:S05]  /*78a0*/  BSYNC B2 ;  /* 0x0000000000027941 */ /* 0x000fea0003800000 */
.L_x_4117:
[----:B--2---:R0:W-:Y:S02]  /*78b0*/  ST.E.128 desc[UR50][R52.64], R12 ;  /* 0x0000000c34007985 */ /* 0x0041e4000c101d32 */
.L_x_4116:
[----:B------:R-:W-:Y:S05]  /*78c0*/  BSYNC B1 ;  /* 0x0000000000017941 */ /* 0x000fea0003800000 */
.L_x_4115:
[----:B------:R-:W-:Y:S01]  /*78d0*/  ISETP.NE.AND P3, PT, R31, RZ, PT ;  /* 0x000000ff1f00720c */ /* 0x000fe20003f65270 */
[----:B------:R-:W-:-:S12]  /*78e0*/  BSSY B1, `(.L_x_4119) ;  /* 0x0000079000017945 */ /* 0x000fd80003800000 */
[----:B------:R-:W-:Y:S05]  /*78f0*/  @!P3 BRA `(.L_x_4120) ;  /* 0x0000000400dcb947 */ /* 0x000fea0003800000 */
[----:B0-----:R-:W2:Y:S04]  /*7900*/  LDL R12, [R1+0xc] ;  /* 0x00000c00010c7983 */ /* 0x001ea80000100800 */
[----:B------:R-:W5:Y:S01]  /*7910*/  LDL R11, [R1+0x24] ;  /* 0x00002400010b7983 */ /* 0x000f620000100800 */
[----:B------:R-:W-:Y:S01]  /*7920*/  IADD3 R48, P3, R23, R63, RZ ;  /* 0x0000003f17307210 */ /* 0x000fe20007f7e0ff */
[----:B------:R-:W-:Y:S04]  /*7930*/  BSSY B2, `(.L_x_4121) ;  /* 0x0000072000027945 */ /* 0x000fe80003800000 */
[----:B--2---:R-:W-:-:S02]  /*7940*/  IMAD.X R49, R119, 0x1, R12, P3 ;  /* 0x0000000177317824 */ /* 0x004fc400018e060c */
[----:B------:R0:W2:Y:S01]  /*7950*/  LDS.128 R12, [R89+0x28a00] ;  /* 0x028a0000590c7984 */ /* 0x0000a20000000c00 */
[----:B-----5:R-:W-:-:S13]  /*7960*/  ISETP.GE.AND P3, PT, R11, R116, PT ;  /* 0x000000740b00720c */ /* 0x020fda0003f66270 */
[----:B0-----:R-:W-:Y:S05]  /*7970*/  @P3 BRA `(.L_x_4122) ;  /* 0x0000000400b43947 */ /* 0x001fea0003800000 */
[--C-:B------:R-:W-:Y:S02]  /*7980*/  SHF.R.U32.HI R52, RZ, 0x10, R47.reuse ;  /* 0x00000010ff347819 */ /* 0x100fe4000001162f */
[--C-:B------:R-:W-:Y:S02]  /*7990*/  SHF.R.U32.HI R50, RZ, 0x8, R47.reuse ;  /* 0x00000008ff327819 */ /* 0x100fe4000001162f */
[----:B------:R-:W-:Y:S02]  /*79a0*/  LOP3.LUT R46, R47, 0xff, RZ, 0xc0, !PT ;  /* 0x000000ff2f2e7812 */ /* 0x000fe400078ec0ff */
[----:B------:R-:W-:Y:S02]  /*79b0*/  SHF.R.U32.HI R47, RZ, 0x18, R47 ;  /* 0x00000018ff2f7819 */ /* 0x000fe4000001162f */
[----:B------:R-:W-:Y:S02]  /*79c0*/  SHF.R.U32.HI R51, RZ, 0x8, R45 ;  /* 0x00000008ff337819 */ /* 0x000fe4000001162d */
[----:B------:R-:W-:-:S02]  /*79d0*/  LOP3.LUT R11, R45, 0xff, RZ, 0xc0, !PT ;  /* 0x000000ff2d0b7812 */ /* 0x000fc400078ec0ff */
        /* <DEDUP_REMOVED lines=103> */
.L_x_4122:
[----:B------:R-:W-:Y:S05]  /*8050*/  BSYNC B2 ;  /* 0x0000000000027941 */ /* 0x000fea0003800000 */
.L_x_4121:
[----:B--2---:R0:W-:Y:S02]  /*8060*/  ST.E.128 desc[UR50][R48.64], R12 ;  /* 0x0000000c30007985 */ /* 0x0041e4000c101d32 */
.L_x_4120:
[----:B------:R-:W-:Y:S05]  /*8070*/  BSYNC B1 ;  /* 0x0000000000017941 */ /* 0x000fea0003800000 */
.L_x_4119:
        /* <DEDUP_REMOVED lines=11> */
[----:B------:R-:W-:Y:S01]  /*8130*/  SHF.R.U32.HI R50, RZ, 0x8, R41 ;  /* 0x00000008ff327819 */ /* 0x000fe20000011629 */
[----:B--2---:R-:W-:Y:S01]  /*8140*/  IMAD.MOV.U32 R40, RZ, RZ, R14 ;  /* 0x000000ffff287224 */ /* 0x004fe200078e000e */
[--C-:B------:R-:W-:Y:S02]  /*8150*/  SHF.R.U32.HI R49, RZ, 0x18, R43.reuse ;  /* 0x00000018ff317819 */ /* 0x100fe4000001162b */
[----:B------:R-:W-:Y:S01]  /*8160*/  LOP3.LUT R42, R43, 0xff, RZ, 0xc0, !PT ;  /* 0x000000ff2b2a7812 */ /* 0x000fe200078ec0ff */
[----:B------:R-:W-:Y:S01]  /*8170*/  IMAD.SHL.U32 R14, R50, 0x100, RZ ;  /* 0x00000100320e7824 */ /* 0x000fe200078e00ff */
[----:B------:R-:W-:Y:S02]  /*8180*/  SHF.R.U32.HI R46, RZ, 0x8, R43 ;  /* 0x00000008ff2e7819 */ /* 0x000fe4000001162b */
[----:B------:R-:W-:Y:S02]  /*8190*/  SHF.R.U32.HI R52, RZ, 0x18, R41 ;  /* 0x00000018ff347819 */ /* 0x000fe40000011629 */
[----:B------:R-:W-:-:S02]  /*81a0*/  LOP3.LUT R11, R41, 0xff, RZ, 0xc0, !PT ;  /* 0x000000ff290b7812 */ /* 0x000fc400078ec0ff */
[----:B------:R-:W-:Y:S01]  /*81b0*/  SHF.R.U32.HI R48, RZ, 0x10, R41 ;  /* 0x00000010ff307819 */ /* 0x000fe20000011629 */
[----:B------:R-:W-:Y:S01]  /*81c0*/  IMAD.MOV.U32 R41, RZ, RZ, R15 ;  /* 0x000000ffff297224 */ /* 0x000fe200078e000f */
[----:B------:R-:W-:Y:S02]  /*81d0*/  SHF.R.U32.HI R47, RZ, 0x10, R43 ;  /* 0x00000010ff2f7819 */ /* 0x000fe4000001162b */
[----:B------:R-:W-:Y:S02]  /*81e0*/  PRMT R42, R49, 0x654, R42 ;  /* 0x00000654312a7816 */ /* 0x000fe4000000002a */
[----:B------:R-:W-:Y:S01]  /*81f0*/  SHF.L.U32 R15, R46, 0x8, RZ ;  /* 0x000000082e0f7819 */ /* 0x000fe200000006ff */
[----:B------:R-:W-:Y:S01]  /*8200*/  IMAD.U32 R47, R47, 0x10000, RZ ;  /* 0x000100002f2f7824 */ /* 0x000fe200078e00ff */
[----:B------:R-:W-:Y:S02]  /*8210*/  PRMT R11, R52, 0x654, R11 ;  /* 0x00000654340b7816 */ /* 0x000fe4000000000b */
[----:B------:R-:W-:Y:S01]  /*8220*/  LOP3.LUT R42, R42, 0xff00, R15, 0xf8, !PT ;  /* 0x0000ff002a2a7812 */ /* 0x000fe200078ef80f */
        /* <DEDUP_REMOVED lines=93> */
.L_x_4126:
[----:B------:R-:W-:Y:S05]  /*8800*/  BSYNC B2 ;  /* 0x0000000000027941 */ /* 0x000fea0003800000 */
.L_x_4125:
[----:B--2---:R0:W-:Y:S02]  /*8810*/  ST.E.128 desc[UR50][R44.64], R12 ;  /* 0x0000000c2c007985 */ /* 0x0041e4000c101d32 */
.L_x_4124:
[----:B------:R-:W-:Y:S05]  /*8820*/  BSYNC B1 ;  /* 0x0000000000017941 */ /* 0x000fea0003800000 */
.L_x_4123:
[----:B------:R-:W-:-:S13]  /*8830*/  ISETP.NE.AND P3, PT, R33, RZ, PT ;  /* 0x000000ff2100720c */ /* 0x000fda0003f65270 */
        /* <DEDUP_REMOVED lines=9> */
[--C-:B------:R-:W-:Y:S01]  /*88d0*/  SHF.R.U32.HI R43, RZ, 0x8, R37.reuse ;  /* 0x00000008ff2b7819 */ /* 0x100fe20000011625 */
[----:B--2---:R-:W-:Y:S01]  /*88e0*/  IMAD.MOV.U32 R36, RZ, RZ, R14 ;  /* 0x000000ffff247224 */ /* 0x004fe200078e000e */
[----:B------:R-:W-:Y:S02]  /*88f0*/  LOP3.LUT R11, R37, 0xff, RZ, 0xc0, !PT ;  /* 0x000000ff250b7812 */ /* 0x000fe400078ec0ff */
[----:B------:R-:W-:Y:S02]  /*8900*/  SHF.R.U32.HI R44, RZ, 0x18, R37 ;  /* 0x00000018ff2c7819 */ /* 0x000fe40000011625 */
[----:B------:R-:W-:Y:S02]  /*8910*/  SHF.R.U32.HI R38, RZ, 0x8, R39 ;  /* 0x00000008ff267819 */ /* 0x000fe40000011627 */
[----:B------:R-:W-:Y:S01]  /*8920*/  PRMT R14, R44, 0x654, R11 ;  /* 0x000006542c0e7816 */ /* 0x000fe2000000000b */
[----:B------:R-:W-:Y:S01]  /*8930*/  IMAD.SHL.U32 R11, R43, 0x100, RZ ;  /* 0x000001002b0b7824 */ /* 0x000fe200078e00ff */
[----:B------:R-:W-:Y:S01]  /*8940*/  SHF.R.U32.HI R42, RZ, 0x10, R39 ;  /* 0x00000010ff2a7819 */ /* 0x000fe20000011627 */
[----:B------:R-:W-:Y:S01]  /*8950*/  IMAD.SHL.U32 R38, R38, 0x100, RZ ;  /* 0x0000010026267824 */ /* 0x000fe200078e00ff */
[----:B------:R-:W-:-:S02]  /*8960*/  SHF.R.U32.HI R45, RZ, 0x10, R37 ;  /* 0x00000010ff2d7819 */ /* 0x000fc40000011625 */
[----:B------:R-:W-:Y:S02]  /*8970*/  LOP3.LUT R39, R39, 0xff0000ff, RZ, 0xc0, !PT ;  /* 0xff0000ff27277812 */ /* 0x000fe400078ec0ff */
[----:B------:R-:W-:Y:S02]  /*8980*/  MOV R37, R15 ;  /* 0x0000000f00257202 */ /* 0x000fe40000000f00 */
[----:B------:R-:W-:Y:S01]  /*8990*/  LOP3.LUT R15, R14, 0xff00, R11, 0xf8, !PT ;  /* 0x0000ff000e0f7812 */ /* 0x000fe200078ef80b */
[----:B------:R-:W-:Y:S01]  /*89a0*/  IMAD.U32 R14, R45, 0x10000, RZ ;  /* 0x000100002d0e7824 */ /* 0x000fe200078e00ff */
[----:B------:R-:W-:Y:S02]  /*89b0*/  LOP3.LUT R43, R39, 0xff00, R38, 0xf8, !PT ;  /* 0x0000ff00272b7812 */ /* 0x000fe400078ef826 */
[----:B------:R-:W-:Y:S02]  /*89c0*/  SHF.L.U32 R38, R42, 0x10, RZ ;  /* 0x000000102a267819 */ /* 0x000fe400000006ff */
        /* <DEDUP_REMOVED lines=91> */
.L_x_4128:
[----:B------:R-:W-:Y:S05]  /*8f80*/  BSYNC B1 ;  /* 0x0000000000017941 */ /* 0x000fea0003800000 */
.L_x_4127:
[----:B--2---:R0:W-:Y:S01]  /*8f90*/  ST.E.128 desc[UR50][R40.64], R12 ;  /* 0x0000000c28007985 */ /* 0x0041e2000c101d32 */
[----:B------:R-:W-:Y:S05]  /*8fa0*/  BRA `(.L_x_4106) ;  /* 0x0000007000187947 */ /* 0x000fea0003800000 */
.L_x_4072:
[----:B------:R-:W0:Y:S01]  /*8fb0*/  S2R R36, SR_TID.X ;  /* 0x0000000000247919 */ /* 0x000e220000002100 */
[----:B------:R-:W-:Y:S01]  /*8fc0*/  BSSY B1, `(.L_x_4129) ;  /* 0x000003a000017945 */ /* 0x000fe20003800000 */
        /* <DEDUP_REMOVED lines=23> */
[----:B0-----:R-:W-:-:S02]  /*9140*/  VIADD R37, R36, 0xffffff80 ;  /* 0xffffff8024257836 */ /* 0x001fc40000000000 */
[----:B------:R-:W-:-:S05]  /*9150*/  VIADD R36, R36, 0xffffff80 ;  /* 0xffffff8024247836 */ /* 0x000fca0000000000 */
[----:B------:R-:W-:-:S04]  /*9160*/  LEA.HI R36, R36, R37, RZ, 0x1 ;  /* 0x0000002524247211 */ /* 0x000fc800078f08ff */
[----:B------:R-:W-:-:S04]  /*9170*/  SHF.R.S32.HI R36, RZ, 0x1, R36 ;  /* 0x00000001ff247819 */ /* 0x000fc80000011424 */
[----:B------:R-:W-:Y:S02]  /*9180*/  ISETP.GE.AND P3, PT, R36, R92, PT ;  /* 0x0000005c2400720c */ /* 0x000fe40003f66270 */
[----:B------:R-:W-:-:S11]  /*9190*/  CS2R R36, SRZ ;  /* 0x0000000000247805 */ /* 0x000fd6000001ff00 */
[----:B------:R-:W-:Y:S05]  /*91a0*/  @P3 BRA `(.L_x_4130) ;  /* 0x00000000006c3947 */ /* 0x000fea0003800000 */
[----:B------:R-:W-:Y:S01]  /*91b0*/  ULDC.64 UR4, c[0x0][0x3e8] ;  /* 0x0000fa0000047ab9 */ /* 0x000fe20000000a00 */
[----:B------:R-:W-:Y:S02]  /*91c0*/  CS2R R46, SRZ ;  /* 0x00000000002e7805 */ /* 0x000fe4000001ff00 */
[----:B------:R-:W-:Y:S02]  /*91d0*/  IADD3 R84, P2, P4, R104, UR4, R14 ;  /* 0x0000000468547c10 */ /* 0x000fe4000fc5e00e */
[----:B------:R-:W-:Y:S02]  /*91e0*/  CS2R R44, SRZ ;  /* 0x00000000002c7805 */ /* 0x000fe4000001ff00 */
[----:B------:R-:W-:Y:S02]  /*91f0*/  CS2R R82, SRZ ;  /* 0x0000000000527805 */ /* 0x000fe4000001ff00 */
[----:B------:R-:W-:Y:S02]  /*9200*/  CS2R R80, SRZ ;  /* 0x0000000000507805 */ /* 0x000fe4000001ff00 */
[----:B------:R-:W-:Y:S01]  /*9210*/  IADD3.X R85, R9, UR5, R94, P2, P4 ;  /* 0x0000000509557c10 */ /* 0x000fe200097e845e */
[----:B------:R-:W-:-:S02]  /*9220*/  ULDC.64 UR4, c[0x0][0x400] ;  /* 0x0001000000047ab9 */ /* 0x000fc40000000a00 */
[----:B------:R-:W-:-:S04]  /*9230*/  IADD3 R86, P2, P4, R98, UR4, R12 ;  /* 0x0000000462567c10 */ /* 0x000fc8000fc5e00c */
[----:B------:R-:W-:Y:S02]  /*9240*/  IADD3.X R87, R20, UR5, R11, P2, P4 ;  /* 0x0000000514577c10 */ /* 0x000fe400097e840b */
[----:B------:R-:W-:Y:S02]  /*9250*/  ISETP.GE.AND P2, PT, R16, R116, PT ;  /* 0x000000741000720c */ /* 0x000fe40003f46270 */
[----:B------:R-:W-:Y:S02]  /*9260*/  CS2R R42, SRZ ;  /* 0x00000000002a7805 */ /* 0x000fe4000001ff00 */
[----:B------:R-:W-:Y:S02]  /*9270*/  CS2R R40, SRZ ;  /* 0x0000000000287805 */ /* 0x000fe4000001ff00 */
[----:B------:R-:W-:Y:S02]  /*9280*/  CS2R R54, SRZ ;  /* 0x0000000000367805 */ /* 0x000fe4000001ff00 */
[----:B------:R-:W-:-:S05]  /*9290*/  CS2R R52, SRZ ;  /* 0x0000000000347805 */ /* 0x000fca000001ff00 */
[----:B------:R0:W5:Y:S04]  /*92a0*/  @!P2 LDG.E.128 R44, desc[UR50][R84.64] ;  /* 0x00000032542ca981 */ /* 0x000168000c1e1d00 */
[----:B------:R0:W5:Y:S01]  /*92b0*/  @!P2 LDG.E.128 R80, desc[UR50][R86.64] ;  /* 0x000000325650a981 */ /* 0x000162000c1e1d00 */
[----:B------:R-:W-:Y:S02]  /*92c0*/  ISETP.GE.AND P2, PT, R225, R116, PT ;  /* 0x00000074e100720c */ /* 0x000fe40003f46270 */
[----:B------:R-:W-:Y:S02]  /*92d0*/  CS2R R38, SRZ ;  /* 0x0000000000267805 */ /* 0x000fe4000001ff00 */
[----:B------:R-:W-:Y:S02]  /*92e0*/  CS2R R36, SRZ ;  /* 0x0000000000247805 */ /* 0x000fe4000001ff00 */
[----:B------:R-:W-:-:S02]  /*92f0*/  CS2R R50, SRZ ;  /* 0x0000000000327805 */ /* 0x000fc4000001ff00 */
[----:B------:R-:W-:-:S05]  /*9300*/  CS2R R48, SRZ ;  /* 0x0000000000307805 */ /* 0x000fca000001ff00 */
[----:B------:R0:W5:Y:S04]  /*9310*/  @!P2 LDG.E.128 R40, desc[UR50][R84.64+0x20] ;  /* 0x000020325428a981 */ /* 0x000168000c1e1d00 */
[----:B------:R0:W5:Y:S01]  /*9320*/  @!P2 LDG.E.128 R52, desc[UR50][R86.64+0x20] ;  /* 0x000020325634a981 */ /* 0x000162000c1e1d00 */
[----:B------:R-:W-:-:S13]  /*9330*/  ISETP.GE.AND P2, PT, R226, R116, PT ;  /* 0x00000074e200720c */ /* 0x000fda0003f46270 */
[----:B------:R0:W5:Y:S04]  /*9340*/  @!P2 LDG.E.128 R36, desc[UR50][R84.64+0x40] ;  /* 0x000040325424a981 */ /* 0x000168000c1e1d00 */
[----:B------:R0:W5:Y:S02]  /*9350*/  @!P2 LDG.E.128 R48, desc[UR50][R86.64+0x40] ;  /* 0x000040325630a981 */ /* 0x000164000c1e1d00 */
.L_x_4130:
[----:B------:R-:W-:Y:S05]  /*9360*/  BSYNC B1 ;  /* 0x0000000000017941 */ /* 0x000fea0003800000 */
.L_x_4129:
[----:B0-----:R-:W0:Y:S01]  /*9370*/  S2R R84, SR_TID.X ;  /* 0x0000000000547919 */ /* 0x001e220000002100 */
[----:B------:R-:W-:Y:S01]  /*9380*/  BSSY B1, `(.L_x_4131) ;  /* 0x0000029000017945 */ /* 0x000fe20003800000 */
[----:B-----5:R-:W-:Y:S02]  /*9390*/  IMAD.MOV.U32 R155, RZ, RZ, R38 ;  /* 0x000000ffff9b7224 */ /* 0x020fe400078e0026 */
[----:B------:R-:W-:Y:S02]  /*93a0*/  IMAD.MOV.U32 R153, RZ, RZ, R36 ;  /* 0x000000ffff997224 */ /* 0x000fe400078e0024 */
[C---:B0-----:R-:W-:Y:S01]  /*93b0*/  VIADD R85, R84.reuse, 0xffffff80 ;  /* 0xffffff8054557836 */ /* 0x041fe20000000000 */
[----:B------:R-:W-:-:S04]  /*93c0*/  IADD3 R84, R84, -0x80, RZ ;  /* 0xffffff8054547810 */ /* 0x000fc80007ffe0ff */
        /* <DEDUP_REMOVED lines=10> */
[----:B------:R-:W-:Y:S02]  /*9470*/  CS2R R78, SRZ ;  /* 0x00000000004e7805 */ /* 0x000fe4000001ff00 */
[----:B------:R-:W-:-:S02]  /*9480*/  IADD3 R14, P2, P5, R98, R12, R6 ;  /* 0x0000000c620e7210 */ /* 0x000fc40007d5e006 */
[----:B------:R-:W-:Y:S02]  /*9490*/  CS2R R76, SRZ ;  /* 0x00000000004c7805 */ /* 0x000fe4000001ff00 */
        /* <DEDUP_REMOVED lines=23> */
.L_x_4132:
[----:B------:R-:W-:Y:S05]  /*9610*/  BSYNC B1 ;  /* 0x0000000000017941 */ /* 0x000fea0003800000 */
.L_x_4131:
        /* <DEDUP_REMOVED lines=23> */
[----:B------:R-:W-:Y:S01]  /*9790*/  IMAD.MOV.U32 R151, RZ, RZ, R78 ;  /* 0x000000ffff977224 */ /* 0x000fe200078e004e */
[----:B------:R-:W-:Y:S06]  /*97a0*/  @!P2 BRA `(.L_x_4133) ;  /* 0x000000000004a947 */ /* 0x000fec0003800000 */
[----:B------:R-:W-:Y:S01]  /*97b0*/  BPT.TRAP 0x1 ;  /* 0x000000040000795c */ /* 0x000fe20000300000 */
.L_x_4133:
[----:B------:R-:W2:Y:S01]  /*97c0*/  LDL R11, [R1+0x14] ;  /* 0x00001400010b7983 */ /* 0x000ea20000100800 */
[----:B------:R-:W-:Y:S01]  /*97d0*/  IMAD R93, R19, 0x8, R18 ;  /* 0x00000008135d7824 */ /* 0x000fe200078e0212 */
[----:B------:R-:W1:Y:S01]  /*97e0*/  LDC R136, c[0x0][0x2f4] ;  /* 0x0000bd00ff887b82 */ /* 0x000e620000000800 */
[----:B------:R-:W-:Y:S01]  /*97f0*/  BSSY B1, `(.L_x_4134) ;  /* 0x0000004000017945 */ /* 0x000fe20003800000 */
[----:B--2---:R-:W-:-:S04]  /*9800*/  SHF.L.U32 R94, R11, 0x1f, RZ ;  /* 0x0000001f0b5e7819 */ /* 0x004fc800000006ff */
[----:B------:R-:W2:Y:S02]  /*9810*/  SYNCS.PHASECHK.TRANS64.TRYWAIT P5, [R93+URZ+0x33490], R94 ;  /* 0x0334905e5d0075a7 */ /* 0x000ea400080a017f */
[----:B-12---:R-:W-:Y:S05]  /*9820*/  @!P5 BRA `(.L_x_4135) ;  /* 0x0000023c0018d947 */ /* 0x006fea0003800000 */
.L_x_4414:
[----:B------:R-:W-:Y:S05]  /*9830*/  BSYNC B1 ;  /* 0x0000000000017941 */ /* 0x000fea0003800000 */
.L_x_4134:
[----:B------:R-:W-:Y:S01]  /*9840*/  UMOV UR4, 0xffffffff ;  /* 0xffffffff00047882 */ /* 0x000fe20000000000 */
[----:B------:R-:W-:Y:S02]  /*9850*/  IMAD.IADD R143, R136, 0x1, -R117 ;  /* 0x00000001888f7824 */ /* 0x000fe400078e0a75 */
[----:B------:R-:W-:Y:S05]  /*9860*/  BRA.DIV UR4, `(.L_x_4136) ;  /* 0x0000023e041c7947 */ /* 0x000fea000b800000 */
[----:B------:R2:W3:Y:S04]  /*9870*/  SHFL.IDX PT, R154, R119, RZ, 0x1e1f ;  /* 0x001e1fff779a7589 */ /* 0x0004e800000e0000 */
[----:B------:R2:W4:Y:S02]  /*9880*/  SHFL.IDX PT, R156, R120, RZ, 0x1e1f ;  /* 0x001e1fff789c7589 */ /* 0x00052400000e0000 */
.L_x_4418:
[----:B------:R-:W-:Y:S04]  /*9890*/  BSSY B1, `(.L_x_4137) ;  /* 0x00002f9000017945 */ /* 0x000fe80003800000 */
[----:B------:R-:W-:Y:S05]  /*98a0*/  @P3 BRA `(.L_x_4138) ;  /* 0x0000002c00dc3947 */ /* 0x000fea0003800000 */
[----:B------:R-:W-:Y:S01]  /*98b0*/  ISETP.NE.AND P3, PT, R28, RZ, PT ;  /* 0x000000ff1c00720c */ /* 0x000fe20003f65270 */
[----:B------:R-:W-:-:S12]  /*98c0*/  BSSY B2, `(.L_x_4139) ;  /* 0x00000fa000027945 */ /* 0x000fd80003800000 */
[----:B------:R-:W-:Y:S05]  /*98d0*/  @!P3 BRA `(.L_x_4140) ;  /* 0x0000000c00e0b947 */ /* 0x000fea0003800000 */
[----:B------:R-:W5:Y:S04]  /*98e0*/  LDL R84, [R1+0x30] ;  /* 0x0000300001547983 */ /* 0x000f680000100800 */
[----:B0-----:R-:W2:Y:S04]  /*98f0*/  LDL R15, [R1+0x38] ;  /* 0x00003800010f7983 */ /* 0x001ea80000100800 */
[----:B------:R-:W2:Y:S01]  /*9900*/  LDL R14, [R1+0x34] ;  /* 0x00003400010e7983 */ /* 0x000ea20000100800 */
[----:B------:R-:W-:Y:S01]  /*9910*/  SEL R11, R117, R143, !P0 ;  /* 0x0000008f750b7207 */ /* 0x000fe20004000000 */
[----:B------:R-:W-:Y:S01]  /*9920*/  BSSY B3, `(.L_x_4141) ;  /* 0x00000ee000037945 */ /* 0x000fe20003800000 */
[----:B----4-:R-:W-:-:S02]  /*9930*/  IADD3 R126, P3, R21, R156, RZ ;  /* 0x0000009c157e7210 */ /* 0x010fc40007f7e0ff */
[----:B------:R-:W-:-:S03]  /*9940*/  SHF.R.S32.HI R12, RZ, 0x1f, R11 ;  /* 0x0000001fff0c7819 */ /* 0x000fc6000001140b */
[----:B---3--:R-:W-:Y:S01]  /*9950*/  IMAD.X R127, R154, 0x1, R109, P3 ;  /* 0x000000019a7f7824 */ /* 0x008fe200018e066d */
[----:B------:R-:W-:Y:S02]  /*9960*/  LEA.HI R12, R12, R11, RZ, 0x5 ;  /* 0x0000000b0c0c7211 */ /* 0x000fe400078f28ff */
[----:B------:R-:W-:Y:S02]  /*9970*/  ISETP.GE.AND P3, PT, R16, R116, PT ;  /* 0x000000741000720c */ /* 0x000fe40003f66270 */
[----:B------:R-:W-:-:S04]  /*9980*/  LEA.HI.SX32 R12, R12, R113, 0x1b ;  /* 0x000000710c0c7211 */ /* 0x000fc800078fdaff */
[----:B------:R-:W-:-:S04]  /*9990*/  SHF.R.S32.HI R11, RZ, 0x1f, R12 ;  /* 0x0000001fff0b7819 */ /* 0x000fc8000001140c */
[----:B------:R-:W-:Y:S01]  /*99a0*/  LEA.HI R13, R11, R12, RZ, 0x2 ;  /* 0x0000000c0b0d7211 */ /* 0x000fe200078f10ff */
[----:B------:R-:W-:-:S03]  /*99b0*/  IMAD.SHL.U32 R11, R12, 0x10, RZ ;  /* 0x000000100c0b7824 */ /* 0x000fc600078e00ff */
[----:B------:R-:W-:Y:S02]  /*99c0*/  SHF.R.S32.HI R13, RZ, 0x2, R13 ;  /* 0x00000002ff0d7819 */ /* 0x000fe4000001140d */
[----:B-----5:R-:W-:-:S03]  /*99d0*/  LOP3.LUT R12, R84, 0x30, R11, 0xf8, !PT ;  /* 0x00000030540c7812 */ /* 0x020fc600078ef80b */
[----:B--2---:R-:W-:Y:S01]  /*99e0*/  IMAD R13, R13, 0x2800, R15 ;  /* 0x000028000d0d7824 */ /* 0x004fe200078e020f */
[----:B------:R-:W-:-:S04]  /*99f0*/  LOP3.LUT R12, R12, R14, RZ, 0x3c, !PT ;  /* 0x0000000e0c0c7212 */ /* 0x000fc800078e3cff */
[----:B------:R-:W-:Y:S01]  /*9a00*/  IADD3 R12, R13, R12, RZ ;  /* 0x0000000c0d0c7210 */ /* 0x000fe20007ffe0ff */
[----:B------:R-:W-:-:S04]  /*9a10*/  IMAD R13, R19, 0x7800, R133 ;  /* 0x00007800130d7824 */ /* 0x000fc800078e0285 */
[----:B------:R-:W-:Y:S02]  /*9a20*/  IMAD R15, R19, 0x7800, R12 ;  /* 0x00007800130f7824 */ /* 0x000fe400078e020c */
[C---:B------:R-:W-:Y:S02]  /*9a30*/  IMAD.IADD R13, R18.reuse, 0x1, R13 ;  /* 0x00000001120d7824 */ /* 0x040fe400078e020d */
[----:B------:R-:W-:-:S04]  /*9a40*/  IMAD.IADD R84, R18, 0x1, R15 ;  /* 0x0000000112547824 */ /* 0x000fc800078e020f */
[----:B------:R-:W0:Y:S04]  /*9a50*/  LDS.128 R12, [R13+0x24200] ;  /* 0x024200000d0c7984 */ /* 0x000e280000000c00 */
[----:B------:R-:W2:Y:S01]  /*9a60*/  LDS.128 R84, [R84+0x24200] ;  /* 0x0242000054547984 */ /* 0x000ea20000000c00 */
[----:B------:R-:W-:Y:S05]  /*9a70*/  @P3 BRA `(.L_x_4142) ;  /* 0x0000000c00603947 */ /* 0x000fea0003800000 */
[--C-:B------:R-:W-:Y:S01]  /*9a80*/  SHF.R.U32.HI R177, RZ, 0x8, R45.reuse ;  /* 0x00000008ffb17819 */ /* 0x100fe2000001162d */
[----:B0-----:R-:W-:Y:S01]  /*9a90*/  IMAD.MOV.U32 R46, RZ, RZ, R14 ;  /* 0x000000ffff2e7224 */ /* 0x001fe200078e000e */
[----:B------:R-:W-:Y:S02]  /*9aa0*/  LOP3.LUT R169, R45, 0xff, RZ, 0xc0, !PT ;  /* 0x000000ff2da97812 */ /* 0x000fe400078ec0ff */
[--C-:B------:R-:W-:Y:S02]  /*9ab0*/  SHF.R.U32.HI R176, RZ, 0x18, R45.reuse ;  /* 0x00000018ffb07819 */ /* 0x100fe4000001162d */
[----:B------:R-:W-:Y:S02]  /*9ac0*/  SHF.R.U32.HI R44, RZ, 0x10, R45 ;  /* 0x00000010ff2c7819 */ /* 0x000fe4000001162d */
[--C-:B------:R-:W-:Y:S02]  /*9ad0*/  SHF.R.U32.HI R45, RZ, 0x10, R81.reuse ;  /* 0x00000010ff2d7819 */ /* 0x100fe40000011651 */
[--C-:B------:R-:W-:Y:S01]  /*9ae0*/  SHF.R.U32.HI R167, RZ, 0x8, R81.reuse ;  /* 0x00000008ffa77819 */ /* 0x100fe20000011651 */
[----:B------:R-:W-:Y:S01]  /*9af0*/  IMAD.U32 R44, R44, 0x10000, RZ ;  /* 0x000100002c2c7824 */ /* 0x000fe200078e00ff */
[----:B------:R-:W-:Y:S01]  /*9b00*/  LOP3.LUT R171, R81, 0xff, RZ, 0xc0, !PT ;  /* 0x000000ff51ab7812 */ /* 0x000fe200078ec0ff */
[----:B------:R-:W-:Y:S01]  /*9b10*/  IMAD.U32 R45, R45, 0x10000, RZ ;  /* 0x000100002d2d7824 */ /* 0x000fe200078e00ff */
[----:B------:R-:W-:Y:S01]  /*9b20*/  SHF.R.U32.HI R174, RZ, 0x18, R81 ;  /* 0x00000018ffae7819 */ /* 0x000fe20000011651 */
[----:B------:R-:W-:Y:S01]  /*9b30*/  IMAD.MOV.U32 R81, RZ, RZ, R12 ;  /* 0x000000ffff517224 */ /* 0x000fe200078e000c */
[----:B------:R-:W-:-:S02]  /*9b40*/  SHF.R.U32.HI R82, RZ, 0x8, R47 ;  /* 0x00000008ff527819 */ /* 0x000fc4000001162f */
[----:B------:R-:W-:Y:S02]  /*9b50*/  PRMT R169, R176, 0x654, R169 ;  /* 0x00000654b0a97816 */ /* 0x000fe400000000a9 */
[----:B------:R-:W-:Y:S01]  /*9b60*/  SHF.L.U32 R12, R177, 0x8, RZ ;  /* 0x00000008b10c7819 */ /* 0x000fe200000006ff */
[----:B------:R-:W-:Y:S01]  /*9b70*/  IMAD.SHL.U32 R82, R82, 0x100, RZ ;  /* 0x0000010052527824 */ /* 0x000fe200078e00ff */
[----:B------:R-:W-:Y:S02]  /*9b80*/  LOP3.LUT R170, R47, 0xff, RZ, 0xc0, !PT ;  /* 0x000000ff2faa7812 */ /* 0x000fe400078ec0ff */
[--C-:B------:R-:W-:Y:S02]  /*9b90*/  SHF.R.U32.HI R175, RZ, 0x18, R47.reuse ;  /* 0x00000018ffaf7819 */ /* 0x100fe4000001162f */
[----:B------:R-:W-:Y:S02]  /*9ba0*/  SHF.R.U32.HI R80, RZ, 0x10, R47 ;  /* 0x00000010ff507819 */ /* 0x000fe4000001162f */
[----:B------:R-:W-:-:S02]  /*9bb0*/  SHF.R.U32.HI R168, RZ, 0x8, R83 ;  /* 0x00000008ffa87819 */ /* 0x000fc40000011653 */
[----:B------:R-:W-:Y:S01]  /*9bc0*/  LOP3.LUT R169, R169, 0xff00, R12, 0xf8, !PT ;  /* 0x0000ff00a9a97812 */ /* 0x000fe200078ef80c */
[----:B------:R-:W-:Y:S01]  /*9bd0*/  IMAD.SHL.U32 R12, R167, 0x100, RZ ;  /* 0x00000100a70c7824 */ /* 0x000fe200078e00ff */
[--C-:B------:R-:W-:Y:S01]  /*9be0*/  SHF.R.U32.HI R47, RZ, 0x10, R83.reuse ;  /* 0x00000010ff2f7819 */ /* 0x100fe20000011653 */
[----:B------:R-:W-:Y:S01]  /*9bf0*/  IMAD.SHL.U32 R168, R168, 0x100, RZ ;  /* 0x00000100a8a87824 */ /* 0x000fe200078e00ff */
[----:B------:R-:W-:Y:S02]  /*9c00*/  LOP3.LUT R172, R83, 0xff, RZ, 0xc0, !PT ;  /* 0x000000ff53ac7812 */ /* 0x000fe400078ec0ff */
[----:B------:R-:W-:Y:S01]  /*9c10*/  SHF.R.U32.HI R173, RZ, 0x18, R83 ;  /* 0x00000018ffad7819 */ /* 0x000fe20000011653 */
[----:B------:R-:W-:Y:S01]  /*9c20*/  IMAD.U32 R47, R47, 0x10000, RZ ;  /* 0x000100002f2f7824 */ /* 0x000fe200078e00ff */
[----:B------:R-:W-:Y:S02]  /*9c30*/  PRMT R83, R175, 0x654, R170 ;  /* 0x00000654af537816 */ /* 0x000fe400000000aa */
[----:B------:R-:W-:-:S02]  /*9c40*/  PRMT R171, R174, 0x654, R171 ;  /* 0x00000654aeab7816 */ /* 0x000fc400000000ab */
[----:B------:R-:W-:Y:S02]  /*9c50*/  PRMT R173, R173, 0x654, R172 ;  /* 0x00000654adad7816 */ /* 0x000fe400000000ac */
[----:B------:R-:W-:Y:S02]  /*9c60*/  LOP3.LUT R167, R83, 0xff00, R82, 0xf8, !PT ;  /* 0x0000ff0053a77812 */ /* 0x000fe400078ef852 */
[----:B------:R-:W-:Y:S02]  /*9c70*/  LOP3.LUT R172, R171, 0xff00, R12, 0xf8, !PT ;  /* 0x0000ff00abac7812 */ /* 0x000fe400078ef80c */
[----:B------:R-:W-:Y:S02]  /*9c80*/  SHF.L.U32 R12, R80, 0x10, RZ ;  /* 0x00000010500c7819 */ /* 0x000fe400000006ff */
[----:B------:R-:W-:Y:S02]  /*9c90*/  F2FP.F16.E4M3.UNPACK_B R170, R165.H1 ;  /* 0x000000a5ffaa723e */ /* 0x000fe400030006ff */
[----:B--2---:R-:W-:-:S02]  /*9ca0*/  F2FP.F16.E4M3.UNPACK_B R83, R84.H1 ;  /* 0x00000054ff53723e */ /* 0x004fc400030006ff */
[----:B------:R-:W-:Y:S01]  /*9cb0*/  F2FP.F16.E4M3.UNPACK_B R82, R81.H1 ;  /* 0x00000051ff52723e */ /* 0x000fe200030006ff */
[----:B------:R-:W-:Y:S01]  /*9cc0*/  HADD2.F32 R14, -RZ, R170.H0_H0 ;  /* 0x200000aaff0e7230 */ /* 0x000fe20000004100 */
[----:B------:R-:W-:Y:S02]  /*9cd0*/  LOP3.LUT R174, R173, 0xff00, R168, 0xf8, !PT ;  /* 0x0000ff00adae7812 */ /* 0x000fe400078ef8a8 */
        /* <DEDUP_REMOVED lines=11> */
[----:B------:R-:W-:Y:S01]  /*9d90*/  LOP3.LUT R45, R172, 0xff0000, R45, 0xf8, !PT ;  /* 0x00ff0000ac2d7812 */ /* 0x000fe200078ef82d */
[-C--:B------:R-:W-:Y:S01]  /*9da0*/  FFMA.FTZ R47, R80, R169.reuse, -R171 ;  /* 0x000000a9502f7223 */ /* 0x080fe200000108ab */
[----:B------:R-:W-:Y:S01]  /*9db0*/  FFMA.FTZ R80, R167, R169, R176 ;  /* 0x000000a9a7507223 */ /* 0x000fe200000100b0 */
[----:B------:R-:W-:Y:S01]  /*9dc0*/  HADD2.F32 R172, -RZ, R170.H1_H1 ;  /* 0x300000aaffac7230 */ /* 0x000fe20000004100 */
[----:B------:R-:W-:Y:S01]  /*9dd0*/  F2FP.F16.E4M3.UNPACK_B R170, R165 ;  /* 0x000000a5ffaa723e */ /* 0x000fe200020006ff */
[----:B------:R-:W-:Y:S01]  /*9de0*/  HADD2.F32 R167, -RZ, R83.H1_H1 ;  /* 0x30000053ffa77230 */ /* 0x000fe20000004100 */
[----:B------:R-:W-:Y:S02]  /*9df0*/  F2FP.F16.E4M3.UNPACK_B R84, R84 ;  /* 0x00000054ff54723e */ /* 0x000fe400020006ff */
[----:B------:R-:W-:Y:S01]  /*9e00*/  F2FP.F16.E4M3.UNPACK_B R165, R81 ;  /* 0x00000051ffa5723e */ /* 0x000fe200020006ff */
[----:B------:R-:W-:Y:S01]  /*9e10*/  HADD2.F32 R171, -RZ, R170.H0_H0 ;  /* 0x200000aaffab7230 */ /* 0x000fe20000004100 */
[----:B------:R-:W-:Y:S01]  /*9e20*/  F2FP.F16.E4M3.UNPACK_B R169, R166 ;  /* 0x000000a6ffa9723e */ /* 0x000fe200020006ff */
[-C--:B------:R-:W-:Y:S01]  /*9e30*/  FMUL.FTZ R81, R167, R172.reuse ;  /* 0x000000aca7517220 */ /* 0x080fe20000410000 */
[----:B------:R-:W-:Y:S01]  /*9e40*/  FMUL.FTZ R172, R82, R172 ;  /* 0x000000ac52ac7220 */ /* 0x000fe20000410000 */
[----:B------:R-:W-:-:S02]  /*9e50*/  HADD2.F32 R166, -RZ, R84.H0_H0 ;  /* 0x20000054ffa67230 */ /* 0x000fc40000004100 */
[----:B------:R-:W-:Y:S02]  /*9e60*/  HADD2.F32 R83, -RZ, R165.H0_H0 ;  /* 0x200000a5ff537230 */ /* 0x000fe40000004100 */
[-C--:B------:R-:W-:Y:S01]  /*9e70*/  FFMA.FTZ R82, R82, R168.reuse, -R81 ;  /* 0x000000a852527223 */ /* 0x080fe20000010851 */
[----:B------:R-:W-:Y:S01]  /*9e80*/  FFMA.FTZ R81, R167, R168, R172 ;  /* 0x000000a8a7517223 */ /* 0x000fe200000100ac */
[----:B------:R-:W-:Y:S02]  /*9e90*/  HADD2.F32 R167, -RZ, R169.H0_H0 ;  /* 0x200000a9ffa77230 */ /* 0x000fe40000004100 */
[-C--:B------:R-:W-:Y:S01]  /*9ea0*/  FMUL.FTZ R172, R166, R171.reuse ;  /* 0x000000aba6ac7220 */ /* 0x080fe20000410000 */
[----:B------:R-:W-:Y:S01]  /*9eb0*/  FMUL.FTZ R173, R83, R171 ;  /* 0x000000ab53ad7220 */ /* 0x000fe20000410000 */
[----:B------:R-:W-:Y:S01]  /*9ec0*/  HADD2.F32 R171, -RZ, R170.H1_H1 ;  /* 0x300000aaffab7230 */ /* 0x000fe20000004100 */
[----:B------:R-:W-:Y:S01]  /*9ed0*/  F2FP.SATFINITE.E4M3.F32.PACK_AB_MERGE_C R47, R82, R47, RZ ;  /* 0x0000002f522f723e */ /* 0x000fe200048070ff */
[----:B------:R-:W-:-:S02]  /*9ee0*/  HADD2.F32 R168, -RZ, R84.H1_H1 ;  /* 0x30000054ffa87230 */ /* 0x000fc40000004100 */
[-C--:B------:R-:W-:Y:S01]  /*9ef0*/  FFMA.FTZ R84, R166, R167.reuse, R173 ;  /* 0x000000a7a6547223 */ /* 0x080fe200000100ad */
[----:B------:R-:W-:Y:S02]  /*9f00*/  HADD2.F32 R165, -RZ, R165.H1_H1 ;  /* 0x300000a5ffa57230 */ /* 0x000fe40000004100 */
[----:B------:R-:W-:Y:S01]  /*9f10*/  FFMA.FTZ R83, R83, R167, -R172 ;  /* 0x000000a753537223 */ /* 0x000fe200000108ac */
[----:B------:R-:W-:Y:S02]  /*9f20*/  HADD2.F32 R170, -RZ, R169.H1_H1 ;  /* 0x300000a9ffaa7230 */ /* 0x000fe40000004100 */
[----:B------:R-:W-:Y:S01]  /*9f30*/  FMUL.FTZ R166, R168, R171 ;  /* 0x000000aba8a67220 */ /* 0x000fe20000410000 */
        /* <DEDUP_REMOVED lines=13> */
[----:B------:R-:W-:Y:S02]  /*a010*/  HADD2.F32 R170, -RZ, R167.H1_H1 ;  /* 0x300000a7ffaa7230 */ /* 0x000fe40000004100 */
[----:B------:R-:W-:Y:S01]  /*a020*/  FMUL.FTZ R174, R168, R174 ;  /* 0x000000aea8ae7220 */ /* 0x000fe20000410000 */
[----:B------:R-:W-:Y:S01]  /*a030*/  HADD2.F32 R173, -RZ, R172.H0_H0 ;  /* 0x200000acffad7230 */ /* 0x000fe20000004100 */
[----:B------:R-:W-:Y:S01]  /*a040*/  F2FP.SATFINITE.E4M3.F32.PACK_AB_MERGE_C R80, R81, R80, RZ ;  /* 0x000000505150723e */ /* 0x000fe200048070ff */
[----:B------:R-:W-:-:S02]  /*a050*/  HADD2.F32 R169, -RZ, R169.H1_H1 ;  /* 0x300000a9ffa97230 */ /* 0x000fc40000004100 */
[----:B------:R-:W-:Y:S01]  /*a060*/  FMUL.FTZ R176, R170, R175 ;  /* 0x000000afaab07220 */ /* 0x000fe20000410000 */
[----:B------:R-:W-:Y:S02]  /*a070*/  HADD2.F32 R172, -RZ, R172.H1_H1 ;  /* 0x300000acffac7230 */ /* 0x000fe40000004100 */
[-C--:B------:R-:W-:Y:S01]  /*a080*/  FFMA.FTZ R167, R168, R173.reuse, -R177 ;  /* 0x000000ada8a77223 */ /* 0x080fe200000108b1 */
[----:B------:R-:W-:Y:S01]  /*a090*/  FFMA.FTZ R168, R171, R173, R174 ;  /* 0x000000adaba87223 */ /* 0x000fe200000100ae */
[C---:B------:R-:W-:Y:S01]  /*a0a0*/  FMUL.FTZ R177, R169.reuse, R175 ;  /* 0x000000afa9b17220 */ /* 0x040fe20000410000 */
[----:B------:R-:W-:Y:S01]  /*a0b0*/  F2FP.F16.E4M3.UNPACK_B R171, R163 ;  /* 0x000000a3ffab723e */ /* 0x000fe200020006ff */
[----:B------:R-:W-:Y:S01]  /*a0c0*/  FFMA.FTZ R163, R169, R172, R176 ;  /* 0x000000aca9a37223 */ /* 0x000fe200000100b0 */
[----:B------:R-:W-:Y:S01]  /*a0d0*/  F2FP.F16.E4M3.UNPACK_B R169, R86 ;  /* 0x00000056ffa9723e */ /* 0x000fe200020006ff */
[----:B------:R-:W-:Y:S01]  /*a0e0*/  FFMA.FTZ R170, R170, R172, -R177 ;  /* 0x000000acaaaa7223 */ /* 0x000fe200000108b1 */
[--C-:B------:R-:W-:Y:S01]  /*a0f0*/  HADD2.F32 R86, -RZ, R46.reuse.H0_H0 ;  /* 0x2000002eff567230 */ /* 0x100fe20000004100 */
[----:B------:R-:W-:Y:S01]  /*a100*/  F2FP.SATFINITE.E4M3.F32.PACK_AB_MERGE_C R47, R166, R83, R47 ;  /* 0x00000053a62f723e */ /* 0x000fe2000480702f */
[--C-:B------:R-:W-:Y:S01]  /*a110*/  HADD2.F32 R175, -RZ, R171.reuse.H0_H0 ;  /* 0x200000abffaf7230 */ /* 0x100fe20000004100 */
[----:B------:R-:W-:Y:S01]  /*a120*/  F2FP.F16.E4M3.UNPACK_B R82, R85 ;  /* 0x00000055ff52723e */ /* 0x000fe200020006ff */
[----:B------:R-:W-:Y:S01]  /*a130*/  HADD2.F32 R172, -RZ, R171.H1_H1 ;  /* 0x300000abffac7230 */ /* 0x000fe20000004100 */
[----:B------:R-:W-:Y:S01]  /*a140*/  F2FP.F16.E4M3.UNPACK_B R171, R164 ;  /* 0x000000a4ffab723e */ /* 0x000fe200020006ff */
[--C-:B------:R-:W-:Y:S01]  /*a150*/  HADD2.F32 R164, -RZ, R169.reuse.H0_H0 ;  /* 0x200000a9ffa47230 */ /* 0x100fe20000004100 */
[----:B------:R-:W-:Y:S01]  /*a160*/  F2FP.F16.E4M3.UNPACK_B R166, R45 ;  /* 0x0000002dffa6723e */ /* 0x000fe200020006ff */
[----:B------:R-:W-:Y:S01]  /*a170*/  HADD2.F32 R169, -RZ, R169.H1_H1 ;  /* 0x300000a9ffa97230 */ /* 0x000fe20000004100 */
[----:B------:R-:W-:Y:S01]  /*a180*/  F2FP.F16.E4M3.UNPACK_B R81, R13 ;  /* 0x0000000dff51723e */ /* 0x000fe200020006ff */
[----:B------:R-:W-:-:S02]  /*a190*/  HADD2.F32 R46, -RZ, R46.H1_H1 ;  /* 0x3000002eff2e7230 */ /* 0x000fc40000004100 */
[-C--:B------:R-:W-:Y:S01]  /*a1a0*/  FMUL.FTZ R177, R164, R175.reuse ;  /* 0x000000afa4b17220 */ /* 0x080fe20000410000 */
[--C-:B------:R-:W-:Y:S02]  /*a1b0*/  HADD2.F32 R173, -RZ, R171.reuse.H0_H0 ;  /* 0x200000abffad7230 */ /* 0x100fe40000004100 */
[----:B------:R-:W-:Y:S01]  /*a1c0*/  FMUL.FTZ R175, R86, R175 ;  /* 0x000000af56af7220 */ /* 0x000fe20000410000 */
[----:B------:R-:W-:Y:S02]  /*a1d0*/  HADD2.F32 R171, -RZ, R171.H1_H1 ;  /* 0x300000abffab7230 */ /* 0x000fe40000004100 */
[CC--:B------:R-:W-:Y:S01]  /*a1e0*/  FMUL.FTZ R179, R169.reuse, R172.reuse ;  /* 0x000000aca9b37220 */ /* 0x0c0fe20000410000 */
[----:B------:R-:W-:Y:S01]  /*a1f0*/  FMUL.FTZ R172, R46, R172 ;  /* 0x000000ac2eac7220 */ /* 0x000fe20000410000 */
[-C--:B------:R-:W-:Y:S01]  /*a200*/  FFMA.FTZ R177, R86, R173.reuse, -R177 ;  /* 0x000000ad56b17223 */ /* 0x080fe200000108b1 */
[----:B------:R-:W-:Y:S01]  /*a210*/  FFMA.FTZ R86, R164, R173, R175 ;  /* 0x000000ada4567223 */ /* 0x000fe200000100af */
[----:B------:R-:W-:Y:S01]  /*a220*/  F2FP.SATFINITE.E4M3.F32.PACK_AB_MERGE_C R170, R170, R167, RZ ;  /* 0x000000a7aaaa723e */ /* 0x000fe200048070ff */
[----:B------:R-:W-:Y:S01]  /*a230*/  FFMA.FTZ R169, R169, R171, R172 ;  /* 0x000000aba9a97223 */ /* 0x000fe200000100ac */
[----:B------:R-:W-:Y:S01]  /*a240*/  F2FP.SATFINITE.E4M3.F32.PACK_AB_MERGE_C R84, R165, R84, R80 ;  /* 0x00000054a554723e */ /* 0x000fe20004807050 */
[----:B------:R-:W-:Y:S01]  /*a250*/  HADD2.F32 R83, -RZ, R82.H0_H0 ;  /* 0x20000052ff537230 */ /* 0x000fe20000004100 */
[----:B------:R-:W-:Y:S01]  /*a260*/  F2FP.F16.E4M3.UNPACK_B R164, R44 ;  /* 0x0000002cffa4723e */ /* 0x000fe200020006ff */
[----:B------:R-:W-:Y:S01]  /*a270*/  HADD2.F32 R167, -RZ, R166.H0_H0 ;  /* 0x200000a6ffa77230 */ /* 0x000fe20000004100 */
[----:B------:R-:W-:Y:S01]  /*a280*/  F2FP.SATFINITE.E4M3.F32.PACK_AB_MERGE_C R163, R163, R168, RZ ;  /* 0x000000a8a3a3723e */ /* 0x000fe200048070ff */
[----:B------:R-:W-:Y:S01]  /*a290*/  HADD2.F32 R80, -RZ, R81.H0_H0 ;  /* 0x20000051ff507230 */ /* 0x000fe20000004100 */
[----:B------:R-:W-:Y:S01]  /*a2a0*/  F2FP.F16.E4M3.UNPACK_B R85, R85.H1 ;  /* 0x00000055ff55723e */ /* 0x000fe200030006ff */
        /* <DEDUP_REMOVED lines=10> */
[CC--:B------:R-:W-:Y:S01]  /*a350*/  FMUL.FTZ R165, R163.reuse, R166.reuse ;  /* 0x000000a6a3a57220 */ /* 0x0c0fe20000410000 */
[----:B------:R-:W-:Y:S01]  /*a360*/  F2FP.F16.E4M3.UNPACK_B R83, R13.H1 ;  /* 0x0000000dff53723e */ /* 0x000fe200030006ff */
[----:B------:R-:W-:Y:S01]  /*a370*/  FMUL.FTZ R166, R82, R166 ;  /* 0x000000a652a67220 */ /* 0x000fe20000410000 */
[----:B------:R-:W-:Y:S01]  /*a380*/  FFMA.FTZ R46, R46, R171, -R179 ;  /* 0x000000ab2e2e7223 */ /* 0x000fe200000108b3 */
[-C--:B------:R-:W-:Y:S01]  /*a390*/  FFMA.FTZ R13, R82, R164.reuse, -R165 ;  /* 0x000000a4520d7223 */ /* 0x080fe200000108a5 */
[----:B------:R-:W-:Y:S01]  /*a3a0*/  F2FP.F16.E4M3.UNPACK_B R165, R45.H1 ;  /* 0x0000002dffa5723e */ /* 0x000fe200030006ff */
[----:B------:R-:W-:Y:S01]  /*a3b0*/  FFMA.FTZ R82, R163, R164, R166 ;  /* 0x000000a4a3527223 */ /* 0x000fe200000100a6 */
[----:B------:R-:W-:Y:S01]  /*a3c0*/  F2FP.F16.E4M3.UNPACK_B R44, R44.H1 ;  /* 0x0000002cff2c723e */ /* 0x000fe200030006ff */
[----:B------:R-:W-:Y:S01]  /*a3d0*/  HADD2.F32 R163, -RZ, R85.H0_H0 ;  /* 0x20000055ffa37230 */ /* 0x000fe20000004100 */
[----:B------:R-:W-:Y:S01]  /*a3e0*/  F2FP.SATFINITE.E4M3.F32.PACK_AB_MERGE_C R46, R46, R177, R170 ;  /* 0x000000b12e2e723e */ /* 0x000fe200048070aa */
[----:B------:R-:W-:Y:S01]  /*a3f0*/  HADD2.F32 R168, -RZ, R165.H0_H0 ;  /* 0x200000a5ffa87230 */ /* 0x000fe20000004100 */
[----:B------:R-:W-:Y:S01]  /*a400*/  F2FP.F16.E4M3.UNPACK_B R173, R14.H1 ;  /* 0x0000000effad723e */ /* 0x000fe200030006ff */
[----:B------:R-:W-:Y:S01]  /*a410*/  HADD2.F32 R45, -RZ, R83.H0_H0 ;  /* 0x20000053ff2d7230 */ /* 0x000fe20000004100 */
[----:B------:R-:W-:Y:S01]  /*a420*/  F2FP.F16.E4M3.UNPACK_B R169, R12 ;  /* 0x0000000cffa9723e */ /* 0x000fe200020006ff */
[----:B------:R-:W-:-:S02]  /*a430*/  HADD2.F32 R164, -RZ, R85.H1_H1 ;  /* 0x30000055ffa47230 */ /* 0x000fc40000004100 */
[-C--:B------:R-:W-:Y:S01]  /*a440*/  FMUL.FTZ R170, R163, R168.reuse ;  /* 0x000000a8a3aa7220 */ /* 0x080fe20000410000 */
[----:B------:R-:W-:Y:S02]  /*a450*/  HADD2.F32 R165, -RZ, R165.H1_H1 ;  /* 0x300000a5ffa57230 */ /* 0x000fe40000004100 */
[C---:B------:R-:W-:Y:S01]  /*a460*/  FMUL.FTZ R168, R45.reuse, R168 ;  /* 0x000000a82da87220 */ /* 0x040fe20000410000 */
[--C-:B------:R-:W-:Y:S01]  /*a470*/  HADD2.F32 R166, -RZ, R44.reuse.H0_H0 ;  /* 0x2000002cffa67230 */ /* 0x100fe20000004100 */
[----:B------:R-:W-:Y:S01]  /*a480*/  F2FP.F16.E4M3.UNPACK_B R85, R15 ;  /* 0x0000000fff55723e */ /* 0x000fe200020006ff */
[----:B------:R-:W-:Y:S02]  /*a490*/  HADD2.F32 R83, -RZ, R83.H1_H1 ;  /* 0x30000053ff537230 */ /* 0x000fe40000004100 */
[CC--:B------:R-:W-:Y:S01]  /*a4a0*/  FMUL.FTZ R172, R164.reuse, R165.reuse ;  /* 0x000000a5a4ac7220 */ /* 0x0c0fe20000410000 */
        /* <DEDUP_REMOVED lines=8> */
[----:B------:R-:W-:Y:S01]  /*a530*/  F2FP.F16.E4M3.UNPACK_B R15, R15.H1 ;  /* 0x0000000fff0f723e */ /* 0x000fe200030006ff */
[----:B------:R-:W-:Y:S01]  /*a540*/  HADD2.F32 R167, -RZ, R165.H0_H0 ;  /* 0x200000a5ffa77230 */ /* 0x000fe20000004100 */
[----:B------:R-:W-:Y:S01]  /*a550*/  F2FP.F16.E4M3.UNPACK_B R166, R87.H1 ;  /* 0x00000057ffa6723e */ /* 0x000fe200030006ff */
[----:B------:R-:W-:Y:S01]  /*a560*/  HADD2.F32 R87, -RZ, R85.H0_H0 ;  /* 0x20000055ff577230 */ /* 0x000fe20000004100 */
[----:B------:R-:W-:Y:S01]  /*a570*/  F2FP.F16.E4M3.UNPACK_B R170, R12.H1 ;  /* 0x0000000cffaa723e */ /* 0x000fe200030006ff */
[----:B------:R-:W-:Y:S01]  /*a580*/  HADD2.F32 R12, -RZ, R172.H0_H0 ;  /* 0x200000acff0c7230 */ /* 0x000fe20000004100 */
[----:B------:R-:W-:Y:S01]  /*a590*/  F2FP.SATFINITE.E4M3.F32.PACK_AB_MERGE_C R44, R83, R44, RZ ;  /* 0x0000002c532c723e */ /* 0x000fe200048070ff */
[----:B------:R-:W-:Y:S01]  /*a5a0*/  HADD2.F32 R163, -RZ, R15.H0_H0 ;  /* 0x2000000fffa37230 */ /* 0x000fe20000004100 */
[----:B------:R-:W-:Y:S01]  /*a5b0*/  F2FP.SATFINITE.E4M3.F32.PACK_AB_MERGE_C R45, R164, R45, RZ ;  /* 0x0000002da42d723e */ /* 0x000fe200048070ff */
[----:B------:R-:W-:-:S02]  /*a5c0*/  HADD2.F32 R168, -RZ, R166.H0_H0 ;  /* 0x200000a6ffa87230 */ /* 0x000fc40000004100 */
[-C--:B------:R-:W-:Y:S01]  /*a5d0*/  FMUL.FTZ R176, R167, R12.reuse ;  /* 0x0000000ca7b07220 */ /* 0x080fe20000410000 */
[----:B------:R-:W-:Y:S02]  /*a5e0*/  HADD2.F32 R174, -RZ, R173.H0_H0 ;  /* 0x200000adffae7230 */ /* 0x000fe40000004100 */
[----:B------:R-:W-:Y:S01]  /*a5f0*/  FMUL.FTZ R178, R87, R12 ;  /* 0x0000000c57b27220 */ /* 0x000fe20000410000 */
[----:B------:R-:W-:Y:S01]  /*a600*/  HADD2.F32 R14, -RZ, R169.H0_H0 ;  /* 0x200000a9ff0e7230 */ /* 0x000fe20000004100 */
[----:B------:R-:W-:Y:S01]  /*a610*/  F2FP.SATFINITE.E4M3.F32.PACK_AB_MERGE_C R13, R13, R80, R44 ;  /* 0x000000500d0d723e */ /* 0x000fe2000480702c */
[----:B------:R-:W-:Y:S02]  /*a620*/  HADD2.F32 R166, -RZ, R166.H1_H1 ;  /* 0x300000a6ffa67230 */ /* 0x000fe40000004100 */
[----:B------:R-:W-:Y:S01]  /*a630*/  FMUL.FTZ R175, R163, R174 ;  /* 0x000000aea3af7220 */ /* 0x000fe20000410000 */
[----:B------:R-:W-:Y:S02]  /*a640*/  HADD2.F32 R173, -RZ, R173.H1_H1 ;  /* 0x300000adffad7230 */ /* 0x000fe40000004100 */
[----:B------:R-:W-:Y:S01]  /*a650*/  FFMA.FTZ R12, R87, R14, -R176 ;  /* 0x0000000e570c7223 */ /* 0x000fe200000108b0 */
[----:B------:R-:W-:-:S02]  /*a660*/  HADD2.F32 R15, -RZ, R15.H1_H1 ;  /* 0x3000000fff0f7230 */ /* 0x000fc40000004100 */
[----:B------:R-:W-:Y:S01]  /*a670*/  FMUL.FTZ R180, R168, R174 ;  /* 0x000000aea8b47220 */ /* 0x000fe20000410000 */
        /* <DEDUP_REMOVED lines=9> */
[-C--:B------:R-:W-:Y:S01]  /*a710*/  FMUL.FTZ R174, R165, R172.reuse ;  /* 0x000000aca5ae7220 */ /* 0x080fe20000410000 */
[----:B------:R-:W-:Y:S02]  /*a720*/  HADD2.F32 R168, -RZ, R169.H1_H1 ;  /* 0x300000a9ffa87230 */ /* 0x000fe40000004100 */
[----:B------:R-:W-:Y:S01]  /*a730*/  FMUL.FTZ R172, R85, R172 ;  /* 0x000000ac55ac7220 */ /* 0x000fe20000410000 */
[----:B------:R-:W-:Y:S01]  /*a740*/  FFMA.FTZ R14, R167, R14, R178 ;  /* 0x0000000ea70e7223 */ /* 0x000fe200000100b2 */
[-C--:B------:R-:W-:Y:S01]  /*a750*/  FFMA.FTZ R15, R15, R170.reuse, -R176 ;  /* 0x000000aa0f0f7223 */ /* 0x080fe200000108b0 */
[----:B------:R-:W-:Y:S01]  /*a760*/  FFMA.FTZ R166, R166, R170, R173 ;  /* 0x000000aaa6a67223 */ /* 0x000fe200000100ad */
[-C--:B------:R-:W-:Y:S01]  /*a770*/  FFMA.FTZ R85, R85, R168.reuse, -R174 ;  /* 0x000000a855557223 */ /* 0x080fe200000108ae */
[----:B------:R-:W-:-:S02]  /*a780*/  FFMA.FTZ R165, R165, R168, R172 ;  /* 0x000000a8a5a57223 */ /* 0x000fc400000100ac */
[----:B------:R-:W-:Y:S02]  /*a790*/  F2FP.SATFINITE.E4M3.F32.PACK_AB_MERGE_C R15, R15, R180, RZ ;  /* 0x000000b40f0f723e */ /* 0x000fe400048070ff */
[----:B------:R-:W-:Y:S02]  /*a7a0*/  F2FP.SATFINITE.E4M3.F32.PACK_AB_MERGE_C R166, R166, R175, RZ ;  /* 0x000000afa6a6723e */ /* 0x000fe400048070ff */
[----:B------:R-:W-:Y:S01]  /*a7b0*/  F2FP.SATFINITE.E4M3.F32.PACK_AB_MERGE_C R15, R85, R12, R15 ;  /* 0x0000000c550f723e */ /* 0x000fe2000480700f */
[----:B------:R-:W-:Y:S01]  /*a7c0*/  IMAD.MOV.U32 R12, RZ, RZ, R47 ;  /* 0x000000ffff0c7224 */ /* 0x000fe200078e002f */
[----:B------:R-:W-:Y:S01]  /*a7d0*/  F2FP.SATFINITE.E4M3.F32.PACK_AB_MERGE_C R87, R165, R14, R166 ;  /* 0x0000000ea557723e */ /* 0x000fe200048070a6 */
[----:B------:R-:W-:Y:S01]  /*a7e0*/  IMAD.MOV.U32 R14, RZ, RZ, R46 ;  /* 0x000000ffff0e7224 */ /* 0x000fe200078e002e */
[----:B------:R-:W-:-:S07]  /*a7f0*/  F2FP.SATFINITE.E4M3.F32.PACK_AB_MERGE_C R85, R82, R81, R45 ;  /* 0x000000515255723e */ /* 0x000fce000480702d */
.L_x_4142:
[----:B------:R-:W-:Y:S05]  /*a800*/  BSYNC B3 ;  /* 0x0000000000037941 */ /* 0x000fea0003800000 */
.L_x_4141:
[----:B------:R-:W-:Y:S01]  /*a810*/  ISETP.GE.AND P3, PT, R11, R136, PT ;  /* 0x000000880b00720c */ /* 0x000fe20003f66270 */
[----:B0-----:R0:W-:-:S12]  /*a820*/  ST.E.128 desc[UR50][R126.64], R12 ;  /* 0x0000000c7e007985 */ /* 0x0011d8000c101d32 */
[----:B------:R-:W-:-:S04]  /*a830*/  @!P3 IADD3 R44, P5, R156, R11, RZ ;  /* 0x0000000b9c2cb210 */ /* 0x000fc80007fbe0ff */
[----:B------:R-:W-:-:S05]  /*a840*/  @!P3 LEA.HI.X.SX32 R45, R11, R154, 0x1, P5 ;  /* 0x0000009a0b2db211 */ /* 0x000fca00028f0eff */
[----:B--2---:R0:W-:Y:S04]  /*a850*/  @!P3 ST.E.128 desc[UR50][R44.64], R84 ;  /* 0x000000542c00b985 */ /* 0x0041e8000c101d32 */
.L_x_4140:
[----:B------:R-:W-:Y:S05]  /*a860*/  BSYNC B2 ;  /* 0x0000000000027941 */ /* 0x000fea0003800000 */
.L_x_4139:
[----:B------:R-:W-:Y:S01]  /*a870*/  ISETP.NE.AND P3, PT, R29, RZ, PT ;  /* 0x000000ff1d00720c */ /* 0x000fe20003f65270 */
[----:B------:R-:W-:-:S12]  /*a880*/  BSSY B2, `(.L_x_4143) ;  /* 0x00000fc000027945 */ /* 0x000fd80003800000 */
[----:B------:R-:W-:Y:S05]  /*a890*/  @!P3 BRA `(.L_x_4144) ;  /* 0x0000000c00e8b947 */ /* 0x000fea0003800000 */
[----:B0-----:R-:W5:Y:S04]  /*a8a0*/  LDL R44, [R1+0x30] ;  /* 0x00003000012c7983 */ /* 0x001f680000100800 */
[----:B------:R-:W2:Y:S04]  /*a8b0*/  LDL R14, [R1+0x34] ;  /* 0x00003400010e7983 */ /* 0x000ea80000100800 */
[----:B------:R-:W2:Y:S01]  /*a8c0*/  LDL R15, [R1+0x38] ;  /* 0x00003800010f7983 */ /* 0x000ea20000100800 */
[----:B------:R-:W-:-:S04]  /*a8d0*/  SEL R11, R117, R143, !P1 ;  /* 0x0000008f750b7207 */ /* 0x000fc80004800000 */
[----:B------:R-:W-:-:S04]  /*a8e0*/  SHF.R.S32.HI R12, RZ, 0x1f, R11 ;  /* 0x0000001fff0c7819 */ /* 0x000fc8000001140b */
[----:B------:R-:W-:-:S04]  /*a8f0*/  LEA.HI R11, R12, R11, RZ, 0x5 ;  /* 0x0000000b0c0b7211 */ /* 0x000fc800078f28ff */
[----:B------:R-:W-:-:S04]  /*a900*/  LEA.HI.SX32 R11, R11, R112, 0x1b ;  /* 0x000000700b0b7211 */ /* 0x000fc800078fdaff */
[----:B------:R-:W-:-:S04]  /*a910*/  SHF.R.S32.HI R12, RZ, 0x1f, R11 ;  /* 0x0000001fff0c7819 */ /* 0x000fc8000001140b */
[----:B------:R-:W-:Y:S01]  /*a920*/  LEA.HI R12, R12, R11, RZ, 0x2 ;  /* 0x0000000b0c0c7211 */ /* 0x000fe200078f10ff */
[----:B------:R-:W-:-:S03]  /*a930*/  IMAD.SHL.U32 R11, R11, 0x10, RZ ;  /* 0x000000100b0b7824 */ /* 0x000fc600078e00ff */
[----:B------:R-:W-:Y:S02]  /*a940*/  SHF.R.S32.HI R13, RZ, 0x2, R12 ;  /* 0x00000002ff0d7819 */ /* 0x000fe4000001140c */
[----:B----4-:R-:W-:-:S04]  /*a950*/  IADD3 R80, P3, R26, R156, RZ ;  /* 0x0000009c1a507210 */ /* 0x010fc80007f7e0ff */
[----:B---3--:R-:W-:Y:S02]  /*a960*/  IADD3.X R81, R154, R108, RZ, P3, !PT ;  /* 0x0000006c9a517210 */ /* 0x008fe40001ffe4ff */
[----:B------:R-:W-:Y:S01]  /*a970*/  ISETP.GE.AND P3, PT, R225, R116, PT ;  /* 0x00000074e100720c */ /* 0x000fe20003f66270 */
[----:B------:R-:W-:Y:S01]  /*a980*/  BSSY B3, `(.L_x_4145) ;  /* 0x00000e6000037945 */ /* 0x000fe20003800000 */
[----:B-----5:R-:W-:-:S04]  /*a990*/  LOP3.LUT R12, R44, 0x30, R11, 0xf8, !PT ;  /* 0x000000302c0c7812 */ /* 0x020fc800078ef80b */
[----:B--2---:R-:W-:Y:S01]  /*a9a0*/  LOP3.LUT R12, R12, R14, RZ, 0x3c, !PT ;  /* 0x0000000e0c0c7212 */ /* 0x004fe200078e3cff */
[----:B------:R-:W-:-:S04]  /*a9b0*/  IMAD R13, R13, 0x2800, R15 ;  /* 0x000028000d0d7824 */ /* 0x000fc800078e020f */
[----:B------:R-:W-:Y:S02]  /*a9c0*/  IMAD.IADD R12, R13, 0x1, R12 ;  /* 0x000000010d0c7824 */ /* 0x000fe400078e020c */
[C---:B------:R-:W-:Y:S02]  /*a9d0*/  IMAD R13, R19.reuse, 0x7800, R132 ;  /* 0x00007800130d7824 */ /* 0x040fe400078e0284 */
        /* <DEDUP_REMOVED lines=8> */
[--C-:B------:R-:W-:Y:S01]  /*aa60*/  SHF.R.U32.HI R167, RZ, 0x18, R41.reuse ;  /* 0x00000018ffa77819 */ /* 0x100fe20000011629 */
[----:B------:R-:W-:Y:S01]  /*aa70*/  IMAD.MOV.U32 R52, RZ, RZ, R12 ;  /* 0x000000ffff347224 */ /* 0x000fe200078e000c */
[----:B------:R-:W-:Y:S02]  /*aa80*/  LOP3.LUT R54, R41, 0xff, RZ, 0xc0, !PT ;  /* 0x000000ff29367812 */ /* 0x000fe400078ec0ff */
[----:B------:R-:W-:Y:S02]  /*aa90*/  SHF.R.U32.HI R164, RZ, 0x10, R41 ;  /* 0x00000010ffa47819 */ /* 0x000fe40000011629 */
[----:B------:R-:W-:Y:S01]  /*aaa0*/  MOV R40, R13 ;  /* 0x0000000d00287202 */ /* 0x000fe20000000f00 */
[----:B------:R-:W-:Y:S01]  /*aab0*/  IMAD.SHL.U32 R13, R166, 0x100, RZ ;  /* 0x00000100a60d7824 */ /* 0x000fe200078e00ff */
[----:B------:R-:W-:Y:S01]  /*aac0*/  SHF.R.U32.HI R85, RZ, 0x8, R55 ;  /* 0x00000008ff557819 */ /* 0x000fe20000011637 */
[----:B------:R-:W-:Y:S01]  /*aad0*/  IMAD.U32 R14, R164, 0x10000, RZ ;  /* 0x00010000a40e7824 */ /* 0x000fe200078e00ff */
[----:B------:R-:W-:-:S02]  /*aae0*/  PRMT R54, R167, 0x654, R54 ;  /* 0x00000654a7367816 */ /* 0x000fc40000000036 */
[--C-:B------:R-:W-:Y:S01]  /*aaf0*/  SHF.R.U32.HI R165, RZ, 0x18, R43.reuse ;  /* 0x00000018ffa57819 */ /* 0x100fe2000001162b */
[----:B------:R-:W-:Y:S01]  /*ab00*/  IMAD.SHL.U32 R85, R85, 0x100, RZ ;  /* 0x0000010055557824 */ /* 0x000fe200078e00ff */
[----:B------:R-:W-:Y:S02]  /*ab10*/  LOP3.LUT R82, R43, 0xff, RZ, 0xc0, !PT ;  /* 0x000000ff2b527812 */ /* 0x000fe400078ec0ff */
[----:B------:R-:W-:Y:S02]  /*ab20*/  SHF.R.U32.HI R163, RZ, 0x8, R43 ;  /* 0x00000008ffa37819 */ /* 0x000fe4000001162b */
[----:B------:R-:W-:Y:S02]  /*ab30*/  SHF.R.U32.HI R87, RZ, 0x18, R55 ;  /* 0x00000018ff577819 */ /* 0x000fe40000011637 */
[----:B------:R-:W-:Y:S02]  /*ab40*/  LOP3.LUT R84, R55, 0xff, RZ, 0xc0, !PT ;  /* 0x000000ff37547812 */ /* 0x000fe400078ec0ff */
[----:B------:R-:W-:-:S02]  /*ab50*/  SHF.R.U32.HI R127, RZ, 0x10, R43 ;  /* 0x00000010ff7f7819 */ /* 0x000fc4000001162b */
[--C-:B------:R-:W-:Y:S02]  /*ab60*/  SHF.R.U32.HI R86, RZ, 0x8, R53.reuse ;  /* 0x00000008ff567819 */ /* 0x100fe40000011635 */
[--C-:B------:R-:W-:Y:S02]  /*ab70*/  SHF.R.U32.HI R126, RZ, 0x18, R53.reuse ;  /* 0x00000018ff7e7819 */ /* 0x100fe40000011635 */
[----:B------:R-:W-:Y:S02]  /*ab80*/  LOP3.LUT R83, R53, 0xff, RZ, 0xc0, !PT ;  /* 0x000000ff35537812 */ /* 0x000fe400078ec0ff */
[----:B------:R-:W-:Y:S01]  /*ab90*/  SHF.R.U32.HI R41, RZ, 0x10, R53 ;  /* 0x00000010ff297819 */ /* 0x000fe20000011635 */
[----:B--2---:R-:W-:Y:S01]  /*aba0*/  IMAD.MOV.U32 R53, RZ, RZ, R44 ;  /* 0x000000ffff357224 */ /* 0x004fe200078e002c */
[----:B------:R-:W-:Y:S01]  /*abb0*/  SHF.R.U32.HI R43, RZ, 0x10, R55 ;  /* 0x00000010ff2b7819 */ /* 0x000fe20000011637 */
[----:B------:R-:W-:Y:S01]  /*abc0*/  IMAD.SHL.U32 R44, R86, 0x100, RZ ;  /* 0x00000100562c7824 */ /* 0x000fe200078e00ff */
[----:B------:R-:W-:-:S02]  /*abd0*/  LOP3.LUT R13, R54, 0xff00, R13, 0xf8, !PT ;  /* 0x0000ff00360d7812 */ /* 0x000fc400078ef80d */
[----:B------:R-:W-:Y:S02]  /*abe0*/  PRMT R82, R165, 0x654, R82 ;  /* 0x00000654a5527816 */ /* 0x000fe40000000052 */
[----:B------:R-:W-:Y:S02]  /*abf0*/  PRMT R84, R87, 0x654, R84 ;  /* 0x0000065457547816 */ /* 0x000fe40000000054 */
[----:B------:R-:W-:Y:S02]  /*ac00*/  SHF.L.U32 R55, R163, 0x8, RZ ;  /* 0x00000008a3377819 */ /* 0x000fe400000006ff */
[----:B------:R-:W-:Y:S01]  /*ac10*/  LOP3.LUT R14, R13, 0xff0000, R14, 0xf8, !PT ;  /* 0x00ff00000d0e7812 */ /* 0x000fe200078ef80e */
[----:B------:R-:W-:Y:S01]  /*ac20*/  IMAD.U32 R13, R127, 0x10000, RZ ;  /* 0x000100007f0d7824 */ /* 0x000fe200078e00ff */
[----:B------:R-:W-:Y:S01]  /*ac30*/  PRMT R83, R126, 0x654, R83 ;  /* 0x000006547e537816 */ /* 0x000fe20000000053 */
[----:B------:R-:W-:Y:S01]  /*ac40*/  IMAD.U32 R126, R43, 0x10000, RZ ;  /* 0x000100002b7e7824 */ /* 0x000fe200078e00ff */
[----:B------:R-:W-:-:S02]  /*ac50*/  LOP3.LUT R12, R82, 0xff00, R55, 0xf8, !PT ;  /* 0x0000ff00520c7812 */ /* 0x000fc400078ef837 */
[----:B------:R-:W-:Y:S02]  /*ac60*/  LOP3.LUT R87, R84, 0xff00, R85, 0xf8, !PT ;  /* 0x0000ff0054577812 */ /* 0x000fe400078ef855 */
[----:B------:R-:W-:Y:S02]  /*ac70*/  F2FP.F16.E4M3.UNPACK_B R85, R162.H1 ;  /* 0x000000a2ff55723e */ /* 0x000fe400030006ff */
[----:B------:R-:W-:Y:S02]  /*ac80*/  F2FP.F16.E4M3.UNPACK_B R82, R53.H1 ;  /* 0x00000035ff52723e */ /* 0x000fe400030006ff */
[----:B------:R-:W-:Y:S02]  /*ac90*/  F2FP.F16.E4M3.UNPACK_B R54, R52.H1 ;  /* 0x00000034ff36723e */ /* 0x000fe400030006ff */
[----:B------:R-:W-:Y:S01]  /*aca0*/  LOP3.LUT R86, R83, 0xff00, R44, 0xf8, !PT ;  /* 0x0000ff0053567812 */ /* 0x000fe200078ef82c */
[----:B------:R-:W-:Y:S01]  /*acb0*/  HADD2.F32 R55, -RZ, R82.H0_H0 ;  /* 0x20000052ff377230 */ /* 0x000fe20000004100 */
[----:B------:R-:W-:Y:S01]  /*acc0*/  LOP3.LUT R12, R12, 0xff0000, R13, 0xf8, !PT ;  /* 0x00ff00000c0c7812 */ /* 0x000fe200078ef80d */
[----:B------:R-:W-:Y:S01]  /*acd0*/  HADD2.F32 R13, -RZ, R85.H0_H0 ;  /* 0x20000055ff0d7230 */ /* 0x000fe20000004100 */
[----:B------:R-:W-:Y:S01]  /*ace0*/  F2FP.F16.E4M3.UNPACK_B R83, R160.H1 ;  /* 0x000000a0ff53723e */ /* 0x000fe200030006ff */
[----:B------:R-:W-:Y:S01]  /*acf0*/  HADD2.F32 R44, -RZ, R54.H0_H0 ;  /* 0x20000036ff2c7230 */ /* 0x000fe20000004100 */
[----:B------:R-:W-:-:S02]  /*ad00*/  SHF.L.U32 R41, R41, 0x10, RZ ;  /* 0x0000001029297819 */ /* 0x000fc400000006ff */
[CC--:B------:R-:W-:Y:S01]  /*ad10*/  FMUL.FTZ R43, R55.reuse, R13.reuse ;  /* 0x0000000d372b7220 */ /* 0x0c0fe20000410000 */
[--C-:B------:R-:W-:Y:S02]  /*ad20*/  HADD2.F32 R84, -RZ, R83.reuse.H0_H0 ;  /* 0x20000053ff547230 */ /* 0x100fe40000004100 */
[----:B------:R-:W-:Y:S01]  /*ad30*/  FMUL.FTZ R164, R44, R13 ;  /* 0x0000000d2ca47220 */ /* 0x000fe20000410000 */
[----:B------:R-:W-:Y:S01]  /*ad40*/  LOP3.LUT R41, R86, 0xff0000, R41, 0xf8, !PT ;  /* 0x00ff000056297812 */ /* 0x000fe200078ef829 */
        /* <DEDUP_REMOVED lines=17> */
[----:B------:R-:W-:Y:S02]  /*ae60*/  HADD2.F32 R55, -RZ, R160.H0_H0 ;  /* 0x200000a0ff377230 */ /* 0x000fe40000004100 */
[-C--:B------:R-:W-:Y:S01]  /*ae70*/  FMUL.FTZ R127, R84, R87.reuse ;  /* 0x00000057547f7220 */ /* 0x080fe20000410000 */
[----:B------:R-:W-:Y:S01]  /*ae80*/  FFMA.FTZ R53, R85, R86, R126 ;  /* 0x0000005655357223 */ /* 0x000fe2000001007e */
[C---:B------:R-:W-:Y:S01]  /*ae90*/  FMUL.FTZ R87, R54.reuse, R87 ;  /* 0x0000005736577220 */ /* 0x040fe20000410000 */
[----:B------:R-:W-:Y:S02]  /*aea0*/  HADD2.F32 R162, -RZ, R162.H1_H1 ;  /* 0x300000a2ffa27230 */ /* 0x000fe40000004100 */
[----:B------:R-:W-:Y:S01]  /*aeb0*/  FFMA.FTZ R54, R54, R55, -R127 ;  /* 0x0000003736367223 */ /* 0x000fe2000001087f */
[----:B------:R-:W-:Y:S01]  /*aec0*/  HADD2.F32 R85, -RZ, R83.H1_H1 ;  /* 0x30000053ff557230 */ /* 0x000fe20000004100 */
[----:B------:R-:W-:Y:S01]  /*aed0*/  F2FP.F16.E4M3.UNPACK_B R127, R161.H1 ;  /* 0x000000a1ff7f723e */ /* 0x000fe200030006ff */
[----:B------:R-:W-:Y:S01]  /*aee0*/  HADD2.F32 R82, -RZ, R82.H1_H1 ;  /* 0x30000052ff527230 */ /* 0x000fe20000004100 */
[----:B------:R-:W-:Y:S01]  /*aef0*/  F2FP.F16.E4M3.UNPACK_B R86, R46.H1 ;  /* 0x0000002eff56723e */ /* 0x000fe200030006ff */
[----:B------:R-:W-:-:S02]  /*af00*/  HADD2.F32 R160, -RZ, R160.H1_H1 ;  /* 0x300000a0ffa07230 */ /* 0x000fc40000004100 */
[----:B------:R-:W-:Y:S01]  /*af10*/  FFMA.FTZ R55, R84, R55, R87 ;  /* 0x0000003754377223 */ /* 0x000fe20000010057 */
[CC--:B------:R-:W-:Y:S01]  /*af20*/  FMUL.FTZ R83, R85.reuse, R162.reuse ;  /* 0x000000a255537220 */ /* 0x0c0fe20000410000 */
[C---:B------:R-:W-:Y:S01]  /*af30*/  FMUL.FTZ R164, R82.reuse, R162 ;  /* 0x000000a252a47220 */ /* 0x040fe20000410000 */
[----:B------:R-:W-:Y:S01]  /*af40*/  F2FP.F16.E4M3.UNPACK_B R126, R159.H1 ;  /* 0x0000009fff7e723e */ /* 0x000fe200030006ff */
[----:B------:R-:W-:Y:S01]  /*af50*/  HADD2.F32 R162, -RZ, R127.H0_H0 ;  /* 0x2000007fffa27230 */ /* 0x000fe20000004100 */
[----:B------:R-:W-:Y:S01]  /*af60*/  F2FP.F16.E4M3.UNPACK_B R84, R42.H1 ;  /* 0x0000002aff54723e */ /* 0x000fe200030006ff */
[----:B------:R-:W-:Y:S02]  /*af70*/  HADD2.F32 R87, -RZ, R86.H0_H0 ;  /* 0x20000056ff577230 */ /* 0x000fe40000004100 */
[-C--:B------:R-:W-:Y:S01]  /*af80*/  FFMA.FTZ R83, R82, R160.reuse, -R83 ;  /* 0x000000a052537223 */ /* 0x080fe20000010853 */
[----:B------:R-:W-:Y:S01]  /*af90*/  FFMA.FTZ R82, R85, R160, R164 ;  /* 0x000000a055527223 */ /* 0x000fe200000100a4 */
[----:B------:R-:W-:Y:S01]  /*afa0*/  HADD2.F32 R160, -RZ, R126.H0_H0 ;  /* 0x2000007effa07230 */ /* 0x000fe20000004100 */
[----:B------:R-:W-:Y:S01]  /*afb0*/  F2FP.F16.E4M3.UNPACK_B R161, R161 ;  /* 0x000000a1ffa1723e */ /* 0x000fe200020006ff */
[----:B------:R-:W-:-:S02]  /*afc0*/  HADD2.F32 R85, -RZ, R84.H0_H0 ;  /* 0x20000054ff557230 */ /* 0x000fc40000004100 */
[----:B------:R-:W-:Y:S01]  /*afd0*/  FMUL.FTZ R164, R87, R162 ;  /* 0x000000a257a47220 */ /* 0x000fe20000410000 */
[----:B------:R-:W-:Y:S01]  /*afe0*/  HADD2.F32 R127, -RZ, R127.H1_H1 ;  /* 0x3000007fff7f7230 */ /* 0x000fe20000004100 */
[----:B------:R-:W-:Y:S01]  /*aff0*/  F2FP.F16.E4M3.UNPACK_B R42, R42 ;  /* 0x0000002aff2a723e */ /* 0x000fe200020006ff */
[----:B------:R-:W-:Y:S02]  /*b000*/  HADD2.F32 R86, -RZ, R86.H1_H1 ;  /* 0x30000056ff567230 */ /* 0x000fe40000004100 */
[C---:B------:R-:W-:Y:S01]  /*b010*/  FMUL.FTZ R162, R85.reuse, R162 ;  /* 0x000000a255a27220 */ /* 0x040fe20000410000 */
[-C--:B------:R-:W-:Y:S01]  /*b020*/  FFMA.FTZ R164, R85, R160.reuse, -R164 ;  /* 0x000000a055a47223 */ /* 0x080fe200000108a4 */
[----:B------:R-:W-:Y:S01]  /*b030*/  HADD2.F32 R84, -RZ, R84.H1_H1 ;  /* 0x30000054ff547230 */ /* 0x000fe20000004100 */
[----:B------:R-:W-:Y:S01]  /*b040*/  F2FP.F16.E4M3.UNPACK_B R159, R159 ;  /* 0x0000009fff9f723e */ /* 0x000fe200020006ff */
[----:B------:R-:W-:Y:S02]  /*b050*/  HADD2.F32 R85, -RZ, R126.H1_H1 ;  /* 0x3000007eff557230 */ /* 0x000fe40000004100 */
[-C--:B------:R-:W-:Y:S01]  /*b060*/  FMUL.FTZ R163, R86, R127.reuse ;  /* 0x0000007f56a37220 */ /* 0x080fe20000410000 */
[----:B------:R-:W-:Y:S01]  /*b070*/  FFMA.FTZ R162, R87, R160, R162 ;  /* 0x000000a057a27223 */ /* 0x000fe200000100a2 */
[----:B------:R-:W-:Y:S01]  /*b080*/  FMUL.FTZ R127, R84, R127 ;  /* 0x0000007f547f7220 */ /* 0x000fe20000410000 */
[----:B------:R-:W-:-:S02]  /*b090*/  HADD2.F32 R87, -RZ, R161.H0_H0 ;  /* 0x200000a1ff577230 */ /* 0x000fc40000004100 */
[-C--:B------:R-:W-:Y:S01]  /*b0a0*/  FFMA.FTZ R163, R84, R85.reuse, -R163 ;  /* 0x0000005554a37223 */ /* 0x080fe200000108a3 */
[----:B------:R-:W-:Y:S01]  /*b0b0*/  F2FP.F16.E4M3.UNPACK_B R84, R46 ;  /* 0x0000002eff54723e */ /* 0x000fe200020006ff */
[----:B------:R-:W-:Y:S01]  /*b0c0*/  FFMA.FTZ R165, R86, R85, R127 ;  /* 0x0000005556a57223 */ /* 0x000fe2000001007f */
[----:B------:R-:W-:Y:S01]  /*b0d0*/  HADD2.F32 R46, -RZ, R42.H0_H0 ;  /* 0x2000002aff2e7230 */ /* 0x000fe20000004100 */
[----:B------:R-:W-:Y:S01]  /*b0e0*/  F2FP.SATFINITE.E4M3.F32.PACK_AB_MERGE_C R44, R53, R44, RZ ;  /* 0x0000002c352c723e */ /* 0x000fe200048070ff */
[----:B------:R-:W-:Y:S01]  /*b0f0*/  HADD2.F32 R161, -RZ, R161.H1_H1 ;  /* 0x300000a1ffa17230 */ /* 0x000fe20000004100 */
[----:B------:R-:W-:Y:S01]  /*b100*/  F2FP.SATFINITE.E4M3.F32.PACK_AB_MERGE_C R43, R52, R43, RZ ;  /* 0x0000002b342b723e */ /* 0x000fe200048070ff */
[--C-:B------:R-:W-:Y:S02]  /*b110*/  HADD2.F32 R85, -RZ, R84.reuse.H0_H0 ;  /* 0x20000054ff557230 */ /* 0x100fe40000004100 */
[----:B------:R-:W-:Y:S01]  /*b120*/  FMUL.FTZ R126, R46, R87 ;  /* 0x000000572e7e7220 */ /* 0x000fe20000410000 */
[----:B------:R-:W-:Y:S01]  /*b130*/  HADD2.F32 R84, -RZ, R84.H1_H1 ;  /* 0x30000054ff547230 */ /* 0x000fe20000004100 */
[----:B------:R-:W-:Y:S01]  /*b140*/  F2FP.F16.E4M3.UNPACK_B R53, R40 ;  /* 0x00000028ff35723e */ /* 0x000fe200020006ff */
[----:B------:R-:W-:-:S02]  /*b150*/  HADD2.F32 R42, -RZ, R42.H1_H1 ;  /* 0x3000002aff2a7230 */ /* 0x000fc40000004100 */
[----:B------:R-:W-:Y:S01]  /*b160*/  FMUL.FTZ R127, R85, R87 ;  /* 0x00000057557f7220 */ /* 0x000fe20000410000 */
[--C-:B------:R-:W-:Y:S02]  /*b170*/  HADD2.F32 R86, -RZ, R159.reuse.H0_H0 ;  /* 0x2000009fff567230 */ /* 0x100fe40000004100 */
[-C--:B------:R-:W-:Y:S01]  /*b180*/  FMUL.FTZ R87, R84, R161.reuse ;  /* 0x000000a154577220 */ /* 0x080fe20000410000 */
[----:B------:R-:W-:Y:S02]  /*b190*/  HADD2.F32 R159, -RZ, R159.H1_H1 ;  /* 0x3000009fff9f7230 */ /* 0x000fe40000004100 */
[----:B------:R-:W-:Y:S01]  /*b1a0*/  FMUL.FTZ R161, R42, R161 ;  /* 0x000000a12aa17220 */ /* 0x000fe20000410000 */
[----:B------:R-:W-:Y:S01]  /*b1b0*/  F2FP.SATFINITE.E4M3.F32.PACK_AB_MERGE_C R43, R83, R54, R43 ;  /* 0x00000036532b723e */ /* 0x000fe2000480702b */
[-C--:B------:R-:W-:Y:S01]  /*b1c0*/  FFMA.FTZ R127, R46, R86.reuse, -R127 ;  /* 0x000000562e7f7223 */ /* 0x080fe2000001087f */
[----:B------:R-:W-:Y:S01]  /*b1d0*/  FFMA.FTZ R46, R85, R86, R126 ;  /* 0x00000056552e7223 */ /* 0x000fe2000001007e */
[----:B------:R-:W-:Y:S01]  /*b1e0*/  FFMA.FTZ R161, R84, R159, R161 ;  /* 0x0000009f54a17223 */ /* 0x000fe200000100a1 */
[----:B------:R-:W-:Y:S01]  /*b1f0*/  F2FP.F16.E4M3.UNPACK_B R84, R45 ;  /* 0x0000002dff54723e */ /* 0x000fe200020006ff */
[----:B------:R-:W-:Y:S01]  /*b200*/  FFMA.FTZ R42, R42, R159, -R87 ;  /* 0x0000009f2a2a7223 */ /* 0x000fe20000010857 */
[----:B------:R-:W-:Y:S01]  /*b210*/  F2FP.F16.E4M3.UNPACK_B R85, R41 ;  /* 0x00000029ff55723e */ /* 0x000fe200020006ff */
[----:B------:R-:W-:Y:S01]  /*b220*/  HADD2.F32 R52, -RZ, R53.H0_H0 ;  /* 0x20000035ff347230 */ /* 0x000fe20000004100 */
[----:B------:R-:W-:Y:S01]  /*b230*/  F2FP.SATFINITE.E4M3.F32.PACK_AB_MERGE_C R44, R82, R55, R44 ;  /* 0x00000037522c723e */ /* 0x000fe2000480702c */
[--C-:B------:R-:W-:Y:S01]  /*b240*/  HADD2.F32 R54, -RZ, R84.reuse.H0_H0 ;  /* 0x20000054ff367230 */ /* 0x100fe20000004100 */
[----:B------:R-:W-:Y:S01]  /*b250*/  F2FP.SATFINITE.E4M3.F32.PACK_AB_MERGE_C R163, R163, R164, RZ ;  /* 0x000000a4a3a3723e */ /* 0x000fe200048070ff */
[--C-:B------:R-:W-:Y:S01]  /*b260*/  HADD2.F32 R55, -RZ, R85.reuse.H0_H0 ;  /* 0x20000055ff377230 */ /* 0x100fe20000004100 */
[----:B------:R-:W-:Y:S01]  /*b270*/  F2FP.F16.E4M3.UNPACK_B R82, R14 ;  /* 0x0000000eff52723e */ /* 0x000fe200020006ff */
[----:B------:R-:W-:Y:S01]  /*b280*/  HADD2.F32 R84, -RZ, R84.H1_H1 ;  /* 0x30000054ff547230 */ /* 0x000fe20000004100 */
[----:B------:R-:W-:Y:S01]  /*b290*/  F2FP.SATFINITE.E4M3.F32.PACK_AB_MERGE_C R42, R42, R127, R163 ;  /* 0x0000007f2a2a723e */ /* 0x000fe200048070a3 */
[----:B------:R-:W-:-:S02]  /*b2a0*/  HADD2.F32 R85, -RZ, R85.H1_H1 ;  /* 0x30000055ff557230 */ /* 0x000fc40000004100 */
[-C--:B------:R-:W-:Y:S01]  /*b2b0*/  FMUL.FTZ R87, R54, R55.reuse ;  /* 0x0000003736577220 */ /* 0x080fe20000410000 */
[--C-:B------:R-:W-:Y:S02]  /*b2c0*/  HADD2.F32 R83, -RZ, R82.reuse.H0_H0 ;  /* 0x20000052ff537230 */ /* 0x100fe40000004100 */
[----:B------:R-:W-:Y:S01]  /*b2d0*/  FMUL.FTZ R127, R52, R55 ;  /* 0x00000037347f7220 */ /* 0x000fe20000410000 */
[----:B------:R-:W-:Y:S02]  /*b2e0*/  HADD2.F32 R55, -RZ, R53.H1_H1 ;  /* 0x30000035ff377230 */ /* 0x000fe40000004100 */
[----:B------:R-:W-:Y:S01]  /*b2f0*/  FMUL.FTZ R86, R84, R85 ;  /* 0x0000005554567220 */ /* 0x000fe20000410000 */
[----:B------:R-:W-:Y:S01]  /*b300*/  F2FP.F16.E4M3.UNPACK_B R14, R14.H1 ;  /* 0x0000000eff0e723e */ /* 0x000fe200030006ff */
[-C--:B------:R-:W-:Y:S01]  /*b310*/  FFMA.FTZ R52, R52, R83.reuse, -R87 ;  /* 0x0000005334347223 */ /* 0x080fe20000010857 */
[----:B------:R-:W-:Y:S01]  /*b320*/  FFMA.FTZ R53, R54, R83, R127 ;  /* 0x0000005336357223 */ /* 0x000fe2000001007f */
[----:B------:R-:W-:-:S02]  /*b330*/  HADD2.F32 R83, -RZ, R82.H1_H1 ;  /* 0x30000052ff537230 */ /* 0x000fc40000004100 */
[C---:B------:R-:W-:Y:S01]  /*b340*/  FMUL.FTZ R87, R55.reuse, R85 ;  /* 0x0000005537577220 */ /* 0x040fe20000410000 */
[----:B------:R-:W-:Y:S02]  /*b350*/  F2FP.F16.E4M3.UNPACK_B R82, R45.H1 ;  /* 0x0000002dff52723e */ /* 0x000fe400030006ff */
[----:B------:R-:W-:Y:S01]  /*b360*/  F2FP.F16.E4M3.UNPACK_B R85, R41.H1 ;  /* 0x00000029ff55723e */ /* 0x000fe200030006ff */
[-C--:B------:R-:W-:Y:S01]  /*b370*/  FFMA.FTZ R45, R55, R83.reuse, -R86 ;  /* 0x00000053372d7223 */ /* 0x080fe20000010856 */
[----:B------:R-:W-:Y:S01]  /*b380*/  F2FP.F16.E4M3.UNPACK_B R54, R40.H1 ;  /* 0x00000028ff36723e */ /* 0x000fe200030006ff */
[----:B------:R-:W-:Y:S01]  /*b390*/  FFMA.FTZ R40, R84, R83, R87 ;  /* 0x0000005354287223 */ /* 0x000fe20000010057 */
[----:B------:R-:W-:Y:S01]  /*b3a0*/  HADD2.F32 R55, -RZ, R82.H0_H0 ;  /* 0x20000052ff377230 */ /* 0x000fe20000004100 */
[----:B------:R-:W-:Y:S01]  /*b3b0*/  F2FP.SATFINITE.E4M3.F32.PACK_AB_MERGE_C R162, R165, R162, RZ ;  /* 0x000000a2a5a2723e */ /* 0x000fe200048070ff */
[----:B------:R-:W-:Y:S01]  /*b3c0*/  HADD2.F32 R84, -RZ, R85.H0_H0 ;  /* 0x20000055ff547230 */ /* 0x000fe20000004100 */
[-C--:B------:R-:W-:Y:S01]  /*b3d0*/  F2FP.F16.E4M3.UNPACK_B R159, R13.reuse ;  /* 0x0000000dff9f723e */ /* 0x080fe200020006ff */
[----:B------:R-:W-:Y:S01]  /*b3e0*/  HADD2.F32 R41, -RZ, R54.H0_H0 ;  /* 0x20000036ff297230 */ /* 0x000fe20000004100 */
[----:B------:R-:W-:Y:S01]  /*b3f0*/  F2FP.F16.E4M3.UNPACK_B R160, R13.H1 ;  /* 0x0000000dffa0723e */ /* 0x000fe200030006ff */
[----:B------:R-:W-:-:S02]  /*b400*/  HADD2.F32 R83, -RZ, R82.H1_H1 ;  /* 0x30000052ff537230 */ /* 0x000fc40000004100 */
[-C--:B------:R-:W-:Y:S01]  /*b410*/  FMUL.FTZ R126, R55, R84.reuse ;  /* 0x00000054377e7220 */ /* 0x080fe20000410000 */
[----:B------:R-:W-:Y:S02]  /*b420*/  HADD2.F32 R82, -RZ, R14.H0_H0 ;  /* 0x2000000eff527230 */ /* 0x000fe40000004100 */
[----:B------:R-:W-:Y:S01]  /*b430*/  FMUL.FTZ R84, R41, R84 ;  /* 0x0000005429547220 */ /* 0x000fe20000410000 */
[----:B------:R-:W-:Y:S01]  /*b440*/  HADD2.F32 R86, -RZ, R85.H1_H1 ;  /* 0x30000055ff567230 */ /* 0x000fe20000004100 */
[----:B------:R-:W-:Y:S01]  /*b450*/  F2FP.SATFINITE.E4M3.F32.PACK_AB_MERGE_C R46, R161, R46, R162 ;  /* 0x0000002ea12e723e */ /* 0x000fe200048070a2 */
[----:B------:R-:W-:Y:S01]  /*b460*/  HADD2.F32 R54, -RZ, R54.H1_H1 ;  /* 0x30000036ff367230 */ /* 0x000fe20000004100 */
[----:B------:R-:W-:Y:S01]  /*b470*/  F2FP.F16.E4M3.UNPACK_B R13, R12 ;  /* 0x0000000cff0d723e */ /* 0x000fe200020006ff */
[----:B------:R-:W-:Y:S02]  /*b480*/  HADD2.F32 R85, -RZ, R14.H1_H1 ;  /* 0x3000000eff557230 */ /* 0x000fe40000004100 */
[----:B------:R-:W-:Y:S01]  /*b490*/  FFMA.FTZ R14, R41, R82, -R126 ;  /* 0x00000052290e7223 */ /* 0x000fe2000001087e */
[----:B------:R-:W-:Y:S01]  /*b4a0*/  FMUL.FTZ R87, R83, R86 ;  /* 0x0000005653577220 */ /* 0x000fe20000410000 */
[----:B------:R-:W-:Y:S01]  /*b4b0*/  FFMA.FTZ R41, R55, R82, R84 ;  /* 0x0000005237297223 */ /* 0x000fe20000010054 */
[C---:B------:R-:W-:Y:S01]  /*b4c0*/  FMUL.FTZ R86, R54.reuse, R86 ;  /* 0x0000005636567220 */ /* 0x040fe20000410000 */
[----:B------:R-:W-:Y:S01]  /*b4d0*/  F2FP.F16.E4M3.UNPACK_B R82, R15 ;  /* 0x0000000fff52723e */ /* 0x000fe200020006ff */
[----:B------:R-:W-:Y:S01]  /*b4e0*/  FFMA.FTZ R55, R54, R85, -R87 ;  /* 0x0000005536377223 */ /* 0x000fe20000010857 */
        /* <DEDUP_REMOVED lines=9> */
[----:B------:R-:W-:-:S02]  /*b580*/  HADD2.F32 R162, -RZ, R160.H0_H0 ;  /* 0x200000a0ffa27230 */ /* 0x000fc40000004100 */
[----:B------:R-:W-:Y:S01]  /*b590*/  FMUL.FTZ R164, R86, R161 ;  /* 0x000000a156a47220 */ /* 0x000fe20000410000 */
        /* <DEDUP_REMOVED lines=9> */
[----:B------:R-:W-:Y:S01]  /*b630*/  FFMA.FTZ R163, R12, R127, R163 ;  /* 0x0000007f0ca37223 */ /* 0x000fe200000100a3 */
[----:B------:R-:W-:Y:S02]  /*b640*/  HADD2.F32 R160, -RZ, R160.H1_H1 ;  /* 0x300000a0ffa07230 */ /* 0x000fe40000004100 */
[-C--:B------:R-:W-:Y:S01]  /*b650*/  FFMA.FTZ R161, R86, R126.reuse, R161 ;  /* 0x0000007e56a17223 */ /* 0x080fe200000100a1 */
[----:B------:R-:W-:Y:S02]  /*b660*/  HADD2.F32 R15, -RZ, R15.H1_H1 ;  /* 0x3000000fff0f7230 */ /* 0x000fe40000004100 */
[----:B------:R-:W-:Y:S01]  /*b670*/  FFMA.FTZ R164, R47, R126, -R164 ;  /* 0x0000007e2fa47223 */ /* 0x000fe200000108a4 */
[----:B------:R-:W-:Y:S02]  /*b680*/  HADD2.F32 R84, -RZ, R84.H1_H1 ;  /* 0x30000054ff547230 */ /* 0x000fe40000004100 */
[----:B------:R-:W-:Y:S01]  /*b690*/  FMUL.FTZ R86, R85, R160 ;  /* 0x000000a055567220 */ /* 0x000fe20000410000 */
[----:B------:R-:W-:-:S02]  /*b6a0*/  HADD2.F32 R159, -RZ, R159.H1_H1 ;  /* 0x3000009fff9f7230 */ /* 0x000fc40000004100 */
[----:B------:R-:W-:Y:S01]  /*b6b0*/  FMUL.FTZ R160, R15, R160 ;  /* 0x000000a00fa07220 */ /* 0x000fe20000410000 */
[----:B------:R-:W-:Y:S02]  /*b6c0*/  HADD2.F32 R12, -RZ, R87.H1_H1 ;  /* 0x30000057ff0c7230 */ /* 0x000fe40000004100 */
[----:B------:R-:W-:Y:S01]  /*b6d0*/  FFMA.FTZ R166, R83, R127, -R166 ;  /* 0x0000007f53a67223 */ /* 0x000fe200000108a6 */
[----:B------:R-:W-:Y:S02]  /*b6e0*/  HADD2.F32 R82, -RZ, R82.H1_H1 ;  /* 0x30000052ff527230 */ /* 0x000fe40000004100 */
[-C--:B------:R-:W-:Y:S01]  /*b6f0*/  FMUL.FTZ R47, R84, R159.reuse ;  /* 0x0000009f542f7220 */ /* 0x080fe20000410000 */
[----:B------:R-:W-:Y:S02]  /*b700*/  HADD2.F32 R13, -RZ, R13.H1_H1 ;  /* 0x3000000dff0d7230 */ /* 0x000fe40000004100 */
[-C--:B------:R-:W-:Y:S01]  /*b710*/  FFMA.FTZ R15, R15, R12.reuse, -R86 ;  /* 0x0000000c0f0f7223 */ /* 0x080fe20000010856 */
[----:B------:R-:W-:Y:S01]  /*b720*/  FFMA.FTZ R160, R85, R12, R160 ;  /* 0x0000000c55a07223 */ /* 0x000fe200000100a0 */
[----:B------:R-:W-:Y:S01]  /*b730*/  FMUL.FTZ R159, R82, R159 ;  /* 0x0000009f529f7220 */ /* 0x000fe20000410000 */
[----:B------:R-:W-:-:S02]  /*b740*/  IMAD.MOV.U32 R12, RZ, RZ, R43 ;  /* 0x000000ffff0c7224 */ /* 0x000fc400078e002b */
[-C--:B------:R-:W-:Y:S01]  /*b750*/  FFMA.FTZ R47, R82, R13.reuse, -R47 ;  /* 0x0000000d522f7223 */ /* 0x080fe2000001082f */
[----:B------:R-:W-:Y:S01]  /*b760*/  F2FP.SATFINITE.E4M3.F32.PACK_AB_MERGE_C R15, R15, R166, RZ ;  /* 0x000000a60f0f723e */ /* 0x000fe200048070ff */
[----:B------:R-:W-:Y:S01]  /*b770*/  FFMA.FTZ R84, R84, R13, R159 ;  /* 0x0000000d54547223 */ /* 0x000fe2000001009f */
[----:B------:R-:W-:Y:S02]  /*b780*/  F2FP.SATFINITE.E4M3.F32.PACK_AB_MERGE_C R160, R160, R163, RZ ;  /* 0x000000a3a0a0723e */ /* 0x000fe400048070ff */
[----:B------:R-:W-:Y:S01]  /*b790*/  F2FP.SATFINITE.E4M3.F32.PACK_AB_MERGE_C R13, R45, R52, R14 ;  /* 0x000000342d0d723e */ /* 0x000fe2000480700e */
[----:B------:R-:W-:Y:S01]  /*b7a0*/  IMAD.MOV.U32 R14, RZ, RZ, R42 ;  /* 0x000000ffff0e7224 */ /* 0x000fe200078e002a */
[----:B------:R-:W-:Y:S02]  /*b7b0*/  F2FP.SATFINITE.E4M3.F32.PACK_AB_MERGE_C R15, R47, R164, R15 ;  /* 0x000000a42f0f723e */ /* 0x000fe4000480700f */
[----:B------:R-:W-:Y:S02]  /*b7c0*/  F2FP.SATFINITE.E4M3.F32.PACK_AB_MERGE_C R45, R40, R53, R41 ;  /* 0x00000035282d723e */ /* 0x000fe40004807029 */
[----:B------:R-:W-:-:S07]  /*b7d0*/  F2FP.SATFINITE.E4M3.F32.PACK_AB_MERGE_C R47, R84, R161, R160 ;  /* 0x000000a1542f723e */ /* 0x000fce00048070a0 */
.L_x_4146:
[----:B------:R-:W-:Y:S05]  /*b7e0*/  BSYNC B3 ;  /* 0x0000000000037941 */ /* 0x000fea0003800000 */
.L_x_4145:
[----:B------:R-:W-:Y:S01]  /*b7f0*/  ISETP.GE.AND P3, PT, R11, R136, PT ;  /* 0x000000880b00720c */ /* 0x000fe20003f66270 */
[----:B0-----:R0:W-:-:S12]  /*b800*/  ST.E.128 desc[UR50][R80.64], R12 ;  /* 0x0000000c50007985 */ /* 0x0011d8000c101d32 */
[----:B------:R-:W-:-:S04]  /*b810*/  @!P3 IADD3 R40, P5, R156, R11, RZ ;  /* 0x0000000b9c28b210 */ /* 0x000fc80007fbe0ff */
[----:B------:R-:W-:-:S05]  /*b820*/  @!P3 LEA.HI.X.SX32 R41, R11, R154, 0x1, P5 ;  /* 0x0000009a0b29b211 */ /* 0x000fca00028f0eff */
[----:B--2---:R0:W-:Y:S04]  /*b830*/  @!P3 ST.E.128 desc[UR50][R40.64], R44 ;  /* 0x0000002c2800b985 */ /* 0x0041e8000c101d32 */
.L_x_4144:
[----:B------:R-:W-:Y:S05]  /*b840*/  BSYNC B2 ;  /* 0x0000000000027941 */ /* 0x000fea0003800000 */
.L_x_4143:
[----:B------:R-:W-:-:S13]  /*b850*/  ISETP.NE.AND P3, PT, R30, RZ, PT ;  /* 0x000000ff1e00720c */ /* 0x000fda0003f65270 */
[----:B------:R-:W-:Y:S05]  /*b860*/  @!P3 BRA `(.L_x_4138) ;  /* 0x0000000c00ecb947 */ /* 0x000fea0003800000 */
[----:B0-----:R-:W5:Y:S04]  /*b870*/  LDL R40, [R1+0x30] ;  /* 0x0000300001287983 */ /* 0x001f680000100800 */
[----:B------:R-:W2:Y:S04]  /*b880*/  LDL R14, [R1+0x34] ;  /* 0x00003400010e7983 */ /* 0x000ea80000100800 */
[----:B------:R-:W2:Y:S01]  /*b890*/  LDL R15, [R1+0x38] ;  /* 0x00003800010f7983 */ /* 0x000ea20000100800 */
[----:B------:R-:W-:-:S04]  /*b8a0*/  ISETP.NE.AND P5, PT, R114, RZ, PT ;  /* 0x000000ff7200720c */ /* 0x000fc80003fa5270 */
[----:B------:R-:W-:-:S04]  /*b8b0*/  SEL R11, R117, R143, !P5 ;  /* 0x0000008f750b7207 */ /* 0x000fc80006800000 */
[----:B------:R-:W-:-:S04]  /*b8c0*/  SHF.R.S32.HI R12, RZ, 0x1f, R11 ;  /* 0x0000001fff0c7819 */ /* 0x000fc8000001140b */
[----:B------:R-:W-:-:S04]  /*b8d0*/  LEA.HI R12, R12, R11, RZ, 0x5 ;  /* 0x0000000b0c0c7211 */ /* 0x000fc800078f28ff */
[----:B------:R-:W-:-:S04]  /*b8e0*/  LEA.HI.SX32 R12, R12, R111, 0x1b ;  /* 0x0000006f0c0c7211 */ /* 0x000fc800078fdaff */
[----:B------:R-:W-:-:S04]  /*b8f0*/  SHF.R.S32.HI R11, RZ, 0x1f, R12 ;  /* 0x0000001fff0b7819 */ /* 0x000fc8000001140c */
[----:B------:R-:W-:Y:S02]  /*b900*/  LEA.HI R13, R11, R12, RZ, 0x2 ;  /* 0x0000000c0b0d7211 */ /* 0x000fe400078f10ff */
[----:B------:R-:W-:Y:S02]  /*b910*/  SHF.L.U32 R11, R12, 0x4, RZ ;  /* 0x000000040c0b7819 */ /* 0x000fe400000006ff */
[----:B------:R-:W-:Y:S02]  /*b920*/  SHF.R.S32.HI R13, RZ, 0x2, R13 ;  /* 0x00000002ff0d7819 */ /* 0x000fe4000001140d */
[----:B----4-:R-:W-:-:S05]  /*b930*/  IADD3 R44, P3, R27, R156, RZ ;  /* 0x0000009c1b2c7210 */ /* 0x010fca0007f7e0ff */
[----:B---3--:R-:W-:Y:S01]  /*b940*/  IMAD.X R45, R154, 0x1, R95, P3 ;  /* 0x000000019a2d7824 */ /* 0x008fe200018e065f */
        /* <DEDUP_REMOVED lines=13> */
[----:B------:R-:W-:Y:S01]  /*ba20*/  SHF.R.U32.HI R84, RZ, 0x8, R37 ;  /* 0x00000008ff547819 */ /* 0x000fe20000011625 */
[----:B0-----:R-:W-:Y:S01]  /*ba30*/  IMAD.MOV.U32 R36, RZ, RZ, R13 ;  /* 0x000000ffff247224 */ /* 0x001fe200078e000d */
[----:B------:R-:W-:Y:S01]  /*ba40*/  LOP3.LUT R48, R37, 0xff, RZ, 0xc0, !PT ;  /* 0x000000ff25307812 */ /* 0x000fe200078ec0ff */
[----:B--2---:R-:W-:Y:S01]  /*ba50*/  IMAD.MOV.U32 R47, RZ, RZ, R40 ;  /* 0x000000ffff2f7224 */ /* 0x004fe200078e0028 */
[--C-:B------:R-:W-:Y:S01]  /*ba60*/  SHF.R.U32.HI R85, RZ, 0x18, R37.reuse ;  /* 0x00000018ff557819 */ /* 0x100fe20000011625 */
[----:B------:R-:W-:Y:S01]  /*ba70*/  IMAD.MOV.U32 R38, RZ, RZ, R14 ;  /* 0x000000ffff267224 */ /* 0x000fe200078e000e */
[----:B------:R-:W-:Y:S02]  /*ba80*/  SHF.R.U32.HI R86, RZ, 0x10, R37 ;  /* 0x00000010ff567819 */ /* 0x000fe40000011625 */
[----:B------:R-:W-:Y:S01]  /*ba90*/  MOV R46, R12 ;  /* 0x0000000c002e7202 */ /* 0x000fe20000000f00 */
[----:B------:R-:W-:Y:S01]  /*baa0*/  IMAD.SHL.U32 R12, R84, 0x100, RZ ;  /* 0x00000100540c7824 */ /* 0x000fe200078e00ff */
[--C-:B------:R-:W-:Y:S01]  /*bab0*/  SHF.R.U32.HI R83, RZ, 0x10, R39.reuse ;  /* 0x00000010ff537819 */ /* 0x100fe20000011627 */
[----:B------:R-:W-:Y:S01]  /*bac0*/  IMAD.U32 R14, R86, 0x10000, RZ ;  /* 0x00010000560e7824 */ /* 0x000fe200078e00ff */
[----:B------:R-:W-:-:S02]  /*bad0*/  SHF.R.U32.HI R82, RZ, 0x8, R39 ;  /* 0x00000008ff527819 */ /* 0x000fc40000011627 */
[----:B------:R-:W-:Y:S02]  /*bae0*/  LOP3.LUT R37, R39, 0xff, RZ, 0xc0, !PT ;  /* 0x000000ff27257812 */ /* 0x000fe400078ec0ff */
[----:B------:R-:W-:Y:S02]  /*baf0*/  SHF.R.U32.HI R80, RZ, 0x18, R39 ;  /* 0x00000018ff507819 */ /* 0x000fe40000011627 */
[----:B------:R-:W-:Y:S02]  /*bb00*/  SHF.R.U32.HI R52, RZ, 0x8, R51 ;  /* 0x00000008ff347819 */ /* 0x000fe40000011633 */
[--C-:B------:R-:W-:Y:S02]  /*bb10*/  SHF.R.U32.HI R81, RZ, 0x10, R49.reuse ;  /* 0x00000010ff517819 */ /* 0x100fe40000011631 */
[----:B------:R-:W-:Y:S02]  /*bb20*/  SHF.R.U32.HI R55, RZ, 0x8, R49 ;  /* 0x00000008ff377819 */ /* 0x000fe40000011631 */
[----:B------:R-:W-:-:S02]  /*bb30*/  LOP3.LUT R39, R49, 0xff, RZ, 0xc0, !PT ;  /* 0x000000ff31277812 */ /* 0x000fc400078ec0ff */
[----:B------:R-:W-:Y:S02]  /*bb40*/  SHF.R.U32.HI R54, RZ, 0x18, R49 ;  /* 0x00000018ff367819 */ /* 0x000fe40000011631 */
[----:B------:R-:W-:Y:S01]  /*bb50*/  PRMT R13, R85, 0x654, R48 ;  /* 0x00000654550d7816 */ /* 0x000fe20000000030 */
[----:B------:R-:W-:Y:S01]  /*bb60*/  IMAD.SHL.U32 R48, R52, 0x100, RZ ;  /* 0x0000010034307824 */ /* 0x000fe200078e00ff */
[----:B------:R-:W-:Y:S02]  /*bb70*/  LOP3.LUT R49, R51, 0xff, RZ, 0xc0, !PT ;  /* 0x000000ff33317812 */ /* 0x000fe400078ec0ff */
[----:B------:R-:W-:Y:S02]  /*bb80*/  SHF.R.U32.HI R50, RZ, 0x18, R51 ;  /* 0x00000018ff327819 */ /* 0x000fe40000011633 */
[----:B------:R-:W-:Y:S01]  /*bb90*/  LOP3.LUT R13, R13, 0xff00, R12, 0xf8, !PT ;  /* 0x0000ff000d0d7812 */ /* 0x000fe200078ef80c */
[----:B------:R-:W-:Y:S01]  /*bba0*/  IMAD.SHL.U32 R12, R82, 0x100, RZ ;  /* 0x00000100520c7824 */ /* 0x000fe200078e00ff */
[----:B------:R-:W-:-:S02]  /*bbb0*/  PRMT R49, R50, 0x654, R49 ;  /* 0x0000065432317816 */ /* 0x000fc40000000031 */
[----:B------:R-:W-:Y:S02]  /*bbc0*/  PRMT R37, R80, 0x654, R37 ;  /* 0x0000065450257816 */ /* 0x000fe40000000025 */
[----:B------:R-:W-:Y:S02]  /*bbd0*/  PRMT R40, R54, 0x654, R39 ;  /* 0x0000065436287816 */ /* 0x000fe40000000027 */
[----:B------:R-:W-:Y:S02]  /*bbe0*/  LOP3.LUT R80, R49, 0xff00, R48, 0xf8, !PT ;  /* 0x0000ff0031507812 */ /* 0x000fe400078ef830 */
[----:B------:R-:W-:Y:S02]  /*bbf0*/  SHF.L.U32 R39, R55, 0x8, RZ ;  /* 0x0000000837277819 */ /* 0x000fe400000006ff */
[----:B------:R-:W-:Y:S01]  /*bc00*/  LOP3.LUT R37, R37, 0xff00, R12, 0xf8, !PT ;  /* 0x0000ff0025257812 */ /* 0x000fe200078ef80c */
[----:B------:R-:W-:Y:S01]  /*bc10*/  IMAD.U32 R12, R83, 0x10000, RZ ;  /* 0x00010000530c7824 */ /* 0x000fe200078e00ff */
[----:B------:R-:W-:-:S02]  /*bc20*/  F2FP.F16.E4M3.UNPACK_B R52, R157.H1 ;  /* 0x0000009dff34723e */ /* 0x000fc400030006ff */
        /* <DEDUP_REMOVED lines=8> */
[----:B------:R-:W-:Y:S01]  /*bcb0*/  SHF.R.U32.HI R53, RZ, 0x10, R51 ;  /* 0x00000010ff357819 */ /* 0x000fe20000011633 */
[----:B------:R-:W-:Y:S01]  /*bcc0*/  HADD2.F32 R52, -RZ, R52.H1_H1 ;  /* 0x30000034ff347230 */ /* 0x000fe20000004100 */
[----:B------:R-:W-:Y:S01]  /*bcd0*/  LOP3.LUT R12, R37, 0xff0000, R12, 0xf8, !PT ;  /* 0x00ff0000250c7812 */ /* 0x000fe200078ef80c */
[----:B------:R-:W-:Y:S01]  /*bce0*/  IMAD.U32 R37, R81, 0x10000, RZ ;  /* 0x0001000051257824 */ /* 0x000fe200078e00ff */
[----:B------:R-:W-:Y:S01]  /*bcf0*/  SHF.L.U32 R53, R53, 0x10, RZ ;  /* 0x0000001035357819 */ /* 0x000fe200000006ff */
[----:B------:R-:W-:-:S02]  /*bd00*/  HADD2.F32 R51, -RZ, R49.H0_H0 ;  /* 0x20000031ff337230 */ /* 0x000fc40000004100 */
[-C--:B------:R-:W-:Y:S01]  /*bd10*/  FMUL.FTZ R82, R40, R13.reuse ;  /* 0x0000000d28527220 */ /* 0x080fe20000410000 */
[C---:B------:R-:W-:Y:S01]  /*bd20*/  FMUL.FTZ R55, R39.reuse, R13 ;  /* 0x0000000d27377220 */ /* 0x040fe20000410000 */
        /* <DEDUP_REMOVED lines=8> */
[----:B------:R-:W-:-:S02]  /*bdb0*/  F2FP.F16.E4M3.UNPACK_B R51, R47 ;  /* 0x0000002fff33723e */ /* 0x000fc400020006ff */
[----:B------:R-:W-:Y:S01]  /*bdc0*/  F2FP.F16.E4M3.UNPACK_B R50, R46 ;  /* 0x0000002eff32723e */ /* 0x000fe200020006ff */
[-C--:B------:R-:W-:Y:S01]  /*bdd0*/  FMUL.FTZ R80, R49, R52.reuse ;  /* 0x0000003431507220 */ /* 0x080fe20000410000 */
[----:B------:R-:W-:Y:S01]  /*bde0*/  F2FP.F16.E4M3.UNPACK_B R153, R153 ;  /* 0x00000099ff99723e */ /* 0x000fe200020006ff */
[C---:B------:R-:W-:Y:S01]  /*bdf0*/  FMUL.FTZ R46, R53.reuse, R52 ;  /* 0x00000034352e7220 */ /* 0x040fe20000410000 */
[----:B------:R-:W-:Y:S02]  /*be00*/  HADD2.F32 R55, -RZ, R157.H0_H0 ;  /* 0x2000009dff377230 */ /* 0x000fe40000004100 */
[-C--:B------:R-:W-:Y:S01]  /*be10*/  FFMA.FTZ R47, R53, R54.reuse, R80 ;  /* 0x00000036352f7223 */ /* 0x080fe20000010050 */
[----:B------:R-:W-:Y:S02]  /*be20*/  HADD2.F32 R52, -RZ, R51.H0_H0 ;  /* 0x20000033ff347230 */ /* 0x000fe40000004100 */
[----:B------:R-:W-:Y:S01]  /*be30*/  FFMA.FTZ R46, R49, R54, -R46 ;  /* 0x00000036312e7223 */ /* 0x000fe2000001082e */
        /* <DEDUP_REMOVED lines=11> */
[CC--:B------:R-:W-:Y:S01]  /*bef0*/  FMUL.FTZ R53, R51.reuse, R157.reuse ;  /* 0x0000009d33357220 */ /* 0x0c0fe20000410000 */
[----:B------:R-:W-:Y:S01]  /*bf00*/  F2FP.F16.E4M3.UNPACK_B R55, R158.H1 ;  /* 0x0000009eff37723e */ /* 0x000fe200030006ff */
[C---:B------:R-:W-:Y:S01]  /*bf10*/  FMUL.FTZ R80, R50.reuse, R157 ;  /* 0x0000009d32507220 */ /* 0x040fe20000410000 */
[----:B------:R-:W-:Y:S01]  /*bf20*/  F2FP.F16.E4M3.UNPACK_B R52, R42.H1 ;  /* 0x0000002aff34723e */ /* 0x000fe200030006ff */
[-C--:B------:R-:W-:Y:S01]  /*bf30*/  FFMA.FTZ R81, R50, R153.reuse, -R53 ;  /* 0x0000009932517223 */ /* 0x080fe20000010835 */
[----:B------:R-:W-:Y:S01]  /*bf40*/  F2FP.F16.E4M3.UNPACK_B R50, R38.H1 ;  /* 0x00000026ff32723e */ /* 0x000fe200030006ff */
[----:B------:R-:W-:Y:S02]  /*bf50*/  HADD2.F32 R82, -RZ, R55.H0_H0 ;  /* 0x20000037ff527230 */ /* 0x000fe40000004100 */
[----:B------:R-:W-:Y:S01]  /*bf60*/  FFMA.FTZ R84, R51, R153, R80 ;  /* 0x0000009933547223 */ /* 0x000fe20000010050 */
[----:B------:R-:W-:Y:S01]  /*bf70*/  HADD2.F32 R53, -RZ, R52.H0_H0 ;  /* 0x20000034ff357230 */ /* 0x000fe20000004100 */
[----:B------:R-:W-:Y:S01]  /*bf80*/  F2FP.F16.E4M3.UNPACK_B R158, R158 ;  /* 0x0000009eff9e723e */ /* 0x000fe200020006ff */
[----:B------:R-:W-:Y:S01]  /*bf90*/  HADD2.F32 R51, -RZ, R50.H0_H0 ;  /* 0x20000032ff337230 */ /* 0x000fe20000004100 */
[----:B------:R-:W-:Y:S01]  /*bfa0*/  F2FP.F16.E4M3.UNPACK_B R38, R38 ;  /* 0x00000026ff26723e */ /* 0x000fe200020006ff */
        /* <DEDUP_REMOVED lines=9> */
[-C--:B------:R-:W-:Y:S01]  /*c040*/  FMUL.FTZ R83, R52, R55.reuse ;  /* 0x0000003734537220 */ /* 0x080fe20000410000 */
[----:B------:R-:W-:Y:S02]  /*c050*/  HADD2.F32 R53, -RZ, R158.H0_H0 ;  /* 0x2000009eff357230 */ /* 0x000fe40000004100 */
[C---:B------:R-:W-:Y:S01]  /*c060*/  FMUL.FTZ R55, R50.reuse, R55 ;  /* 0x0000003732377220 */ /* 0x040fe20000410000 */
[----:B------:R-:W-:Y:S01]  /*c070*/  F2FP.F16.E4M3.UNPACK_B R155, R155 ;  /* 0x0000009bff9b723e */ /* 0x000fe200020006ff */
[-C--:B------:R-:W-:Y:S01]  /*c080*/  FFMA.FTZ R85, R50, R51.reuse, -R83 ;  /* 0x0000003332557223 */ /* 0x080fe20000010853 */
[----:B------:R-:W-:Y:S01]  /*c090*/  F2FP.F16.E4M3.UNPACK_B R50, R42 ;  /* 0x0000002aff32723e */ /* 0x000fe200020006ff */
[----:B------:R-:W-:Y:S01]  /*c0a0*/  FFMA.FTZ R87, R52, R51, R55 ;  /* 0x0000003334577223 */ /* 0x000fe20000010037 */
[----:B------:R-:W-:Y:S01]  /*c0b0*/  HADD2.F32 R42, -RZ, R38.H0_H0 ;  /* 0x20000026ff2a7230 */ /* 0x000fe20000004100 */
[----:B------:R-:W-:Y:S01]  /*c0c0*/  F2FP.SATFINITE.E4M3.F32.PACK_AB_MERGE_C R40, R47, R40, RZ ;  /* 0x000000282f28723e */ /* 0x000fe200048070ff */
[----:B------:R-:W-:Y:S01]  /*c0d0*/  HADD2.F32 R55, -RZ, R158.H1_H1 ;  /* 0x3000009eff377230 */ /* 0x000fe20000004100 */
[----:B------:R-:W-:Y:S01]  /*c0e0*/  F2FP.SATFINITE.E4M3.F32.PACK_AB_MERGE_C R39, R46, R39, RZ ;  /* 0x000000272e27723e */ /* 0x000fe200048070ff */
[----:B------:R-:W-:-:S02]  /*c0f0*/  HADD2.F32 R51, -RZ, R50.H0_H0 ;  /* 0x20000032ff337230 */ /* 0x000fc40000004100 */
[-C--:B------:R-:W-:Y:S01]  /*c100*/  FMUL.FTZ R54, R42, R53.reuse ;  /* 0x000000352a367220 */ /* 0x080fe20000410000 */
[----:B------:R-:W-:Y:S01]  /*c110*/  HADD2.F32 R50, -RZ, R50.H1_H1 ;  /* 0x30000032ff327230 */ /* 0x000fe20000004100 */
[----:B------:R-:W-:Y:S01]  /*c120*/  F2FP.F16.E4M3.UNPACK_B R47, R36 ;  /* 0x00000024ff2f723e */ /* 0x000fe200020006ff */
[----:B------:R-:W-:Y:S02]  /*c130*/  HADD2.F32 R38, -RZ, R38.H1_H1 ;  /* 0x30000026ff267230 */ /* 0x000fe40000004100 */
        /* <DEDUP_REMOVED lines=10> */
[--C-:B------:R-:W-:Y:S01]  /*c1e0*/  HADD2.F32 R46, -RZ, R47.reuse.H0_H0 ;  /* 0x2000002fff2e7230 */ /* 0x100fe20000004100 */
[----:B------:R-:W-:Y:S01]  /*c1f0*/  F2FP.F16.E4M3.UNPACK_B R54, R37 ;  /* 0x00000025ff36723e */ /* 0x000fe200020006ff */
[----:B------:R-:W-:Y:S01]  /*c200*/  FFMA.FTZ R38, R38, R155, -R53 ;  /* 0x0000009b26267223 */ /* 0x000fe20000010835 */
[----:B------:R-:W-:Y:S01]  /*c210*/  F2FP.SATFINITE.E4M3.F32.PACK_AB_MERGE_C R40, R84, R49, R40 ;  /* 0x000000315428723e */ /* 0x000fe20004807028 */
[----:B------:R-:W-:Y:S01]  /*c220*/  HADD2.F32 R48, -RZ, R50.H0_H0 ;  /* 0x20000032ff307230 */ /* 0x000fe20000004100 */
[----:B------:R-:W-:Y:S01]  /*c230*/  F2FP.F16.E4M3.UNPACK_B R52, R14 ;  /* 0x0000000eff34723e */ /* 0x000fe200020006ff */
[----:B------:R-:W-:Y:S01]  /*c240*/  HADD2.F32 R49, -RZ, R54.H0_H0 ;  /* 0x20000036ff317230 */ /* 0x000fe20000004100 */
[----:B------:R-:W-:Y:S01]  /*c250*/  F2FP.SATFINITE.E4M3.F32.PACK_AB_MERGE_C R82, R87, R82, RZ ;  /* 0x000000525752723e */ /* 0x000fe200048070ff */
[----:B------:R-:W-:Y:S01]  /*c260*/  HADD2.F32 R51, -RZ, R50.H1_H1 ;  /* 0x30000032ff337230 */ /* 0x000fe20000004100 */
[----:B------:R-:W-:Y:S01]  /*c270*/  F2FP.F16.E4M3.UNPACK_B R50, R41.H1 ;  /* 0x00000029ff32723e */ /* 0x000fe200030006ff */
[----:B------:R-:W-:Y:S01]  /*c280*/  HADD2.F32 R53, -RZ, R52.H0_H0 ;  /* 0x20000034ff357230 */ /* 0x000fe20000004100 */
[----:B------:R-:W-:Y:S01]  /*c290*/  F2FP.SATFINITE.E4M3.F32.PACK_AB_MERGE_C R42, R55, R42, R82 ;  /* 0x0000002a372a723e */ /* 0x000fe20004807052 */
[-C--:B------:R-:W-:Y:S01]  /*c2a0*/  FMUL.FTZ R55, R48, R49.reuse ;  /* 0x0000003130377220 */ /* 0x080fe20000410000 */
[----:B------:R-:W-:Y:S01]  /*c2b0*/  FMUL.FTZ R81, R46, R49 ;  /* 0x000000312e517220 */ /* 0x000fe20000410000 */
[----:B------:R-:W-:Y:S01]  /*c2c0*/  HADD2.F32 R54, -RZ, R54.H1_H1 ;  /* 0x30000036ff367230 */ /* 0x000fe20000004100 */
[----:B------:R-:W-:Y:S01]  /*c2d0*/  F2FP.F16.E4M3.UNPACK_B R14, R14.H1 ;  /* 0x0000000eff0e723e */ /* 0x000fe200030006ff */
[----:B------:R-:W-:-:S02]  /*c2e0*/  HADD2.F32 R49, -RZ, R47.H1_H1 ;  /* 0x3000002fff317230 */ /* 0x000fc40000004100 */
[-C--:B------:R-:W-:Y:S01]  /*c2f0*/  FFMA.FTZ R46, R46, R53.reuse, -R55 ;  /* 0x000000352e2e7223 */ /* 0x080fe20000010837 */
[----:B------:R-:W-:Y:S01]  /*c300*/  FFMA.FTZ R47, R48, R53, R81 ;  /* 0x00000035302f7223 */ /* 0x000fe20000010051 */
[----:B------:R-:W-:Y:S02]  /*c310*/  HADD2.F32 R52, -RZ, R52.H1_H1 ;  /* 0x30000034ff347230 */ /* 0x000fe40000004100 */
[----:B------:R-:W-:Y:S01]  /*c320*/  FMUL.FTZ R80, R51, R54 ;  /* 0x0000003633507220 */ /* 0x000fe20000410000 */
[----:B------:R-:W-:Y:S02]  /*c330*/  F2FP.F16.E4M3.UNPACK_B R53, R37.H1 ;  /* 0x00000025ff35723e */ /* 0x000fe400030006ff */
[----:B------:R-:W-:Y:S01]  /*c340*/  F2FP.F16.E4M3.UNPACK_B R48, R36.H1 ;  /* 0x00000024ff30723e */ /* 0x000fe200030006ff */
[C---:B------:R-:W-:Y:S01]  /*c350*/  FMUL.FTZ R36, R49.reuse, R54 ;  /* 0x0000003631247220 */ /* 0x040fe20000410000 */
[----:B------:R-:W-:Y:S01]  /*c360*/  FFMA.FTZ R41, R49, R52, -R80 ;  /* 0x0000003431297223 */ /* 0x000fe20000010850 */
[----:B------:R-:W-:Y:S01]  /*c370*/  HADD2.F32 R49, -RZ, R50.H0_H0 ;  /* 0x20000032ff317230 */ /* 0x000fe20000004100 */
[----:B------:R-:W-:Y:S01]  /*c380*/  F2FP.SATFINITE.E4M3.F32.PACK_AB_MERGE_C R85, R85, R86, RZ ;  /* 0x000000565555723e */ /* 0x000fe200048070ff */
[----:B------:R-:W-:-:S02]  /*c390*/  HADD2.F32 R54, -RZ, R53.H0_H0 ;  /* 0x20000035ff367230 */ /* 0x000fc40000004100 */
[----:B------:R-:W-:Y:S01]  /*c3a0*/  FFMA.FTZ R36, R51, R52, R36 ;  /* 0x0000003433247223 */ /* 0x000fe20000010024 */
[----:B------:R-:W-:Y:S01]  /*c3b0*/  HADD2.F32 R37, -RZ, R48.H0_H0 ;  /* 0x20000030ff257230 */ /* 0x000fe20000004100 */
[----:B------:R-:W-:Y:S01]  /*c3c0*/  F2FP.SATFINITE.E4M3.F32.PACK_AB_MERGE_C R38, R38, R83, R85 ;  /* 0x000000532626723e */ /* 0x000fe20004807055 */
[----:B------:R-:W-:Y:S02]  /*c3d0*/  HADD2.F32 R50, -RZ, R50.H1_H1 ;  /* 0x30000032ff327230 */ /* 0x000fe40000004100 */
[-C--:B------:R-:W-:Y:S01]  /*c3e0*/  FMUL.FTZ R80, R49, R54.reuse ;  /* 0x0000003631507220 */ /* 0x080fe20000410000 */
[----:B------:R-:W-:Y:S02]  /*c3f0*/  HADD2.F32 R53, -RZ, R53.H1_H1 ;  /* 0x30000035ff357230 */ /* 0x000fe40000004100 */
[----:B------:R-:W-:Y:S01]  /*c400*/  FMUL.FTZ R54, R37, R54 ;  /* 0x0000003625367220 */ /* 0x000fe20000410000 */
[----:B------:R-:W-:Y:S02]  /*c410*/  HADD2.F32 R52, -RZ, R14.H0_H0 ;  /* 0x2000000eff347230 */ /* 0x000fe40000004100 */
[----:B------:R-:W-:-:S02]  /*c420*/  HADD2.F32 R48, -RZ, R48.H1_H1 ;  /* 0x30000030ff307230 */ /* 0x000fc40000004100 */
[----:B------:R-:W-:Y:S01]  /*c430*/  FMUL.FTZ R55, R50, R53 ;  /* 0x0000003532377220 */ /* 0x000fe20000410000 */
[----:B------:R-:W-:Y:S02]  /*c440*/  HADD2.F32 R51, -RZ, R14.H1_H1 ;  /* 0x3000000eff337230 */ /* 0x000fe40000004100 */
[-C--:B------:R-:W-:Y:S01]  /*c450*/  FFMA.FTZ R83, R49, R52.reuse, R54 ;  /* 0x0000003431537223 */ /* 0x080fe20000010036 */
[----:B------:R-:W-:Y:S01]  /*c460*/  F2FP.F16.E4M3.UNPACK_B R14, R15 ;  /* 0x0000000fff0e723e */ /* 0x000fe200020006ff */
[C---:B------:R-:W-:Y:S01]  /*c470*/  FMUL.FTZ R53, R48.reuse, R53 ;  /* 0x0000003530357220 */ /* 0x040fe20000410000 */
[----:B------:R-:W-:Y:S01]  /*c480*/  F2FP.F16.E4M3.UNPACK_B R54, R13 ;  /* 0x0000000dff36723e */ /* 0x000fe200020006ff */
[----:B------:R-:W-:Y:S01]  /*c490*/  FFMA.FTZ R85, R48, R51, -R55 ;  /* 0x0000003330557223 */ /* 0x000fe20000010837 */
[-C--:B------:R-:W-:Y:S01]  /*c4a0*/  F2FP.F16.E4M3.UNPACK_B R48, R43.reuse ;  /* 0x0000002bff30723e */ /* 0x080fe200020006ff */
[----:B------:R-:W-:Y:S01]  /*c4b0*/  FFMA.FTZ R82, R37, R52, -R80 ;  /* 0x0000003425527223 */ /* 0x000fe20000010850 */
[----:B------:R-:W-:Y:S01]  /*c4c0*/  F2FP.F16.E4M3.UNPACK_B R49, R43.H1 ;  /* 0x0000002bff31723e */ /* 0x000fe200030006ff */
[----:B------:R-:W-:Y:S01]  /*c4d0*/  HADD2.F32 R37, -RZ, R14.H0_H0 ;  /* 0x2000000eff257230 */ /* 0x000fe20000004100 */
[----:B------:R-:W-:Y:S01]  /*c4e0*/  F2FP.F16.E4M3.UNPACK_B R55, R13.H1 ;  /* 0x0000000dff37723e */ /* 0x000fe200030006ff */
[----:B------:R-:W-:Y:S01]  /*c4f0*/  HADD2.F32 R80, -RZ, R54.H0_H0 ;  /* 0x20000036ff507230 */ /* 0x000fe20000004100 */
[----:B------:R-:W-:Y:S01]  /*c500*/  F2FP.F16.E4M3.UNPACK_B R15, R15.H1 ;  /* 0x0000000fff0f723e */ /* 0x000fe200030006ff */
[----:B------:R-:W-:Y:S01]  /*c510*/  FFMA.FTZ R84, R50, R51, R53 ;  /* 0x0000003332547223 */ /* 0x000fe20000010035 */
        /* <DEDUP_REMOVED lines=9> */
[----:B------:R-:W-:Y:S02]  /*c5b0*/  HADD2.F32 R52, -RZ, R13.H0_H0 ;  /* 0x2000000dff347230 */ /* 0x000fe40000004100 */
[-C--:B------:R-:W-:Y:S01]  /*c5c0*/  FMUL.FTZ R80, R12, R81.reuse ;  /* 0x000000510c507220 */ /* 0x080fe20000410000 */
[----:B------:R-:W-:Y:S02]  /*c5d0*/  HADD2.F32 R53, -RZ, R51.H0_H0 ;  /* 0x20000033ff357230 */ /* 0x000fe40000004100 */
[----:B------:R-:W-:Y:S01]  /*c5e0*/  FMUL.FTZ R81, R43, R81 ;  /* 0x000000512b517220 */ /* 0x000fe20000410000 */
[----:B------:R-:W-:-:S02]  /*c5f0*/  HADD2.F32 R49, -RZ, R49.H1_H1 ;  /* 0x30000031ff317230 */ /* 0x000fc40000004100 */
[-C--:B------:R-:W-:Y:S01]  /*c600*/  FFMA.FTZ R87, R50, R52.reuse, R87 ;  /* 0x0000003432577223 */ /* 0x080fe20000010057 */
[----:B------:R-:W-:Y:S02]  /*c610*/  HADD2.F32 R50, -RZ, R55.H1_H1 ;  /* 0x30000037ff327230 */ /* 0x000fe40000004100 */
[----:B------:R-:W-:Y:S01]  /*c620*/  FFMA.FTZ R86, R37, R52, -R86 ;  /* 0x0000003425567223 */ /* 0x000fe20000010856 */
[----:B------:R-:W-:Y:S02]  /*c630*/  HADD2.F32 R15, -RZ, R15.H1_H1 ;  /* 0x3000000fff0f7230 */ /* 0x000fe40000004100 */
[----:B------:R-:W-:Y:S01]  /*c640*/  FFMA.FTZ R81, R12, R53, R81 ;  /* 0x000000350c517223 */ /* 0x000fe20000010051 */
        /* <DEDUP_REMOVED lines=12> */
[----:B------:R-:W-:Y:S01]  /*c710*/  F2FP.SATFINITE.E4M3.F32.PACK_AB_MERGE_C R83, R84, R83, RZ ;  /* 0x000000535453723e */ /* 0x000fe200048070ff */
[-C--:B------:R-:W-:Y:S01]  /*c720*/  FFMA.FTZ R43, R14, R13.reuse, -R43 ;  /* 0x0000000d0e2b7223 */ /* 0x080fe2000001082b */
[----:B------:R-:W-:Y:S01]  /*c730*/  F2FP.SATFINITE.E4M3.F32.PACK_AB_MERGE_C R15, R15, R80, RZ ;  /* 0x000000500f0f723e */ /* 0x000fe200048070ff */
[----:B------:R-:W-:Y:S01]  /*c740*/  FFMA.FTZ R48, R48, R13, R37 ;  /* 0x0000000d30307223 */ /* 0x000fe20000010025 */
[----:B------:R-:W-:Y:S01]  /*c750*/  F2FP.SATFINITE.E4M3.F32.PACK_AB_MERGE_C R50, R50, R81, RZ ;  /* 0x000000513232723e */ /* 0x000fe200048070ff */
[----:B------:R-:W-:Y:S01]  /*c760*/  IMAD.MOV.U32 R12, RZ, RZ, R39 ;  /* 0x000000ffff0c7224 */ /* 0x000fe200078e0027 */
[----:B------:R-:W-:Y:S01]  /*c770*/  F2FP.SATFINITE.E4M3.F32.PACK_AB_MERGE_C R13, R41, R46, R82 ;  /* 0x0000002e290d723e */ /* 0x000fe20004807052 */
[----:B------:R-:W-:Y:S01]  /*c780*/  IMAD.MOV.U32 R14, RZ, RZ, R38 ;  /* 0x000000ffff0e7224 */ /* 0x000fe200078e0026 */
[----:B------:R-:W-:-:S02]  /*c790*/  F2FP.SATFINITE.E4M3.F32.PACK_AB_MERGE_C R15, R43, R86, R15 ;  /* 0x000000562b0f723e */ /* 0x000fc4000480700f */
[----:B------:R-:W-:Y:S02]  /*c7a0*/  F2FP.SATFINITE.E4M3.F32.PACK_AB_MERGE_C R41, R36, R47, R83 ;  /* 0x0000002f2429723e */ /* 0x000fe40004807053 */
[----:B------:R-:W-:-:S07]  /*c7b0*/  F2FP.SATFINITE.E4M3.F32.PACK_AB_MERGE_C R43, R48, R87, R50 ;  /* 0x00000057302b723e */ /* 0x000fce0004807032 */
.L_x_4148:
[----:B------:R-:W-:Y:S05]  /*c7c0*/  BSYNC B2 ;  /* 0x0000000000027941 */ /* 0x000fea0003800000 */
.L_x_4147:
[----:B------:R-:W-:Y:S01]  /*c7d0*/  ISETP.GE.AND P3, PT, R11, R136, PT ;  /* 0x000000880b00720c */ /* 0x000fe20003f66270 */
[----:B0-----:R0:W-:-:S12]  /*c7e0*/  ST.E.128 desc[UR50][R44.64], R12 ;  /* 0x0000000c2c007985 */ /* 0x0011d8000c101d32 */
[----:B------:R-:W-:-:S04]  /*c7f0*/  @!P3 IADD3 R36, P5, R156, R11, RZ ;  /* 0x0000000b9c24b210 */ /* 0x000fc80007fbe0ff */
[----:B------:R-:W-:-:S05]  /*c800*/  @!P3 LEA.HI.X.SX32 R37, R11, R154, 0x1, P5 ;  /* 0x0000009a0b25b211 */ /* 0x000fca00028f0eff */
[----:B--2---:R0:W-:Y:S04]  /*c810*/  @!P3 ST.E.128 desc[UR50][R36.64], R40 ;  /* 0x000000282400b985 */ /* 0x0041e8000c101d32 */
.L_x_4138:
[----:B------:R-:W-:Y:S05]  /*c820*/  BSYNC B1 ;  /* 0x0000000000017941 */ /* 0x000fea0003800000 */
.L_x_4137:
[----:B------:R-:W-:-:S03]  /*c830*/  UMOV UR4, 0xffffffff ;  /* 0xffffffff00047882 */ /* 0x000fc60000000000 */
[----:B------:R-:W-:Y:S05]  /*c840*/  BRA.DIV UR4, `(.L_x_4149) ;  /* 0x0000020e04707947 */ /* 0x000fea000b800000 */
[----:B0-----:R0:W0:Y:S04]  /*c850*/  SHFL.IDX PT, R44, R119, 0x1, 0x1e1f ;  /* 0x003e1f00772c7f89 */ /* 0x00102800000e0000 */
[----:B--2---:R-:W2:Y:S02]  /*c860*/  SHFL.IDX PT, R120, R120, 0x1, 0x1e1f ;  /* 0x003e1f0078787f89 */ /* 0x004ea400000e0000 */
.L_x_4422:
[----:B------:R-:W-:Y:S05]  /*c870*/  @P4 BRA `(.L_x_4106) ;  /* 0x0000003400e44947 */ /* 0x000fea0003800000 */
[----:B------:R-:W-:Y:S01]  /*c880*/  ISETP.NE.AND P3, PT, R28, RZ, PT ;  /* 0x000000ff1c00720c */ /* 0x000fe20003f65270 */
[----:B------:R-:W-:-:S12]  /*c890*/  BSSY B1, `(.L_x_4150) ;  /* 0x00000fc000017945 */ /* 0x000fd80003800000 */
[----:B------:R-:W-:Y:S05]  /*c8a0*/  @!P3 BRA `(.L_x_4151) ;  /* 0x0000000c00e8b947 */ /* 0x000fea0003800000 */
[----:B------:R-:W5:Y:S04]  /*c8b0*/  LDL R15, [R1+0x40] ;  /* 0x00004000010f7983 */ /* 0x000f680000100800 */
[----:B------:R-:W3:Y:S01]  /*c8c0*/  LDL R14, [R1+0x44] ;  /* 0x00004400010e7983 */ /* 0x000ee20000100800 */
[----:B------:R-:W-:Y:S01]  /*c8d0*/  SEL R11, R117, R143, !P0 ;  /* 0x0000008f750b7207 */ /* 0x000fe20004000000 */
[----:B------:R-:W-:Y:S01]  /*c8e0*/  BSSY B2, `(.L_x_4152) ;  /* 0x00000f1000027945 */ /* 0x000fe20003800000 */
[----:B--2---:R-:W-:Y:S02]  /*c8f0*/  IADD3 R40, P3, R21, R120, RZ ;  /* 0x0000007815287210 */ /* 0x004fe40007f7e0ff */
[----:B------:R-:W-:-:S03]  /*c900*/  SHF.R.S32.HI R12, RZ, 0x1f, R11 ;  /* 0x0000001fff0c7819 */ /* 0x000fc6000001140b */
[----:B0-----:R-:W-:Y:S01]  /*c910*/  IMAD.X R41, R44, 0x1, R109, P3 ;  /* 0x000000012c297824 */ /* 0x001fe200018e066d */
        /* <DEDUP_REMOVED lines=8> */
[----:B---3--:R-:W-:Y:S01]  /*c9a0*/  IMAD R12, R12, 0x2800, R14 ;  /* 0x000028000c0c7824 */ /* 0x008fe200078e020e */
        /* <DEDUP_REMOVED lines=11> */
[----:B------:R-:W-:Y:S01]  /*ca60*/  SHF.R.U32.HI R80, RZ, 0x18, R65 ;  /* 0x00000018ff507819 */ /* 0x000fe20000011641 */
[----:B------:R-:W-:Y:S01]  /*ca70*/  IMAD.MOV.U32 R42, RZ, RZ, R13 ;  /* 0x000000ffff2a7224 */ /* 0x000fe200078e000d */
[----:B------:R-:W-:Y:S01]  /*ca80*/  LOP3.LUT R45, R65, 0xff, RZ, 0xc0, !PT ;  /* 0x000000ff412d7812 */ /* 0x000fe200078ec0ff */
[----:B------:R-:W-:Y:S01]  /*ca90*/  IMAD.SHL.U32 R12, R78, 0x100, RZ ;  /* 0x000001004e0c7824 */ /* 0x000fe200078e00ff */
[----:B------:R-:W-:Y:S01]  /*caa0*/  SHF.R.U32.HI R76, RZ, 0x10, R65 ;  /* 0x00000010ff4c7819 */ /* 0x000fe20000011641 */
[----:B------:R-:W-:Y:S01]  /*cab0*/  IMAD.MOV.U32 R43, RZ, RZ, R14 ;  /* 0x000000ffff2b7224 */ /* 0x000fe200078e000e */
[----:B------:R-:W-:Y:S02]  /*cac0*/  SHF.R.U32.HI R54, RZ, 0x8, R77 ;  /* 0x00000008ff367819 */ /* 0x000fe4000001164d */
[----:B------:R-:W-:Y:S01]  /*cad0*/  SHF.R.U32.HI R52, RZ, 0x18, R79 ;  /* 0x00000018ff347819 */ /* 0x000fe2000001164f */
[----:B------:R-:W-:Y:S01]  /*cae0*/  IMAD.U32 R13, R76, 0x10000, RZ ;  /* 0x000100004c0d7824 */ /* 0x000fe200078e00ff */
[----:B------:R-:W-:-:S02]  /*caf0*/  LOP3.LUT R49, R79, 0xff, RZ, 0xc0, !PT ;  /* 0x000000ff4f317812 */ /* 0x000fc400078ec0ff */
[----:B------:R-:W-:Y:S02]  /*cb00*/  SHF.R.U32.HI R51, RZ, 0x8, R79 ;  /* 0x00000008ff337819 */ /* 0x000fe4000001164f */
[----:B------:R-:W-:Y:S02]  /*cb10*/  SHF.R.U32.HI R66, RZ, 0x8, R67 ;  /* 0x00000008ff427819 */ /* 0x000fe40000011643 */
[----:B------:R-:W-:Y:S02]  /*cb20*/  PRMT R45, R80, 0x654, R45 ;  /* 0x00000654502d7816 */ /* 0x000fe4000000002d */
[----:B------:R-:W-:Y:S02]  /*cb30*/  SHF.R.U32.HI R55, RZ, 0x18, R77 ;  /* 0x00000018ff377819 */ /* 0x000fe4000001164d */
[----:B------:R-:W-:Y:S02]  /*cb40*/  LOP3.LUT R48, R77, 0xff, RZ, 0xc0, !PT ;  /* 0x000000ff4d307812 */ /* 0x000fe400078ec0ff */
[----:B------:R-:W-:-:S02]  /*cb50*/  SHF.R.U32.HI R81, RZ, 0x18, R67 ;  /* 0x00000018ff517819 */ /* 0x000fc40000011643 */
[----:B------:R-:W-:Y:S02]  /*cb60*/  LOP3.LUT R46, R67, 0xff, RZ, 0xc0, !PT ;  /* 0x000000ff432e7812 */ /* 0x000fe400078ec0ff */
[----:B------:R-:W-:Y:S01]  /*cb70*/  PRMT R14, R52, 0x654, R49 ;  /* 0x00000654340e7816 */ /* 0x000fe20000000031 */
[----:B------:R-:W-:Y:S01]  /*cb80*/  IMAD.SHL.U32 R49, R54, 0x100, RZ ;  /* 0x0000010036317824 */ /* 0x000fe200078e00ff */
[----:B------:R-:W-:Y:S02]  /*cb90*/  SHF.L.U32 R51, R51, 0x8, RZ ;  /* 0x0000000833337819 */ /* 0x000fe400000006ff */
[----:B------:R-:W-:Y:S02]  /*cba0*/  SHF.R.U32.HI R65, RZ, 0x10, R67 ;  /* 0x00000010ff417819 */ /* 0x000fe40000011643 */
[----:B------:R-:W-:Y:S01]  /*cbb0*/  LOP3.LUT R12, R45, 0xff00, R12, 0xf8, !PT ;  /* 0x0000ff002d0c7812 */ /* 0x000fe200078ef80c */
[----:B------:R-:W-:Y:S01]  /*cbc0*/  IMAD.SHL.U32 R45, R66, 0x100, RZ ;  /* 0x00000100422d7824 */ /* 0x000fe200078e00ff */
[----:B------:R-:W-:-:S02]  /*cbd0*/  PRMT R48, R55, 0x654, R48 ;  /* 0x0000065437307816 */ /* 0x000fc40000000030 */
[----:B--2---:R-:W-:Y:S02]  /*cbe0*/  MOV R50, R36 ;  /* 0x0000002400327202 */ /* 0x004fe40000000f00 */
[----:B------:R-:W-:Y:S02]  /*cbf0*/  PRMT R46, R81, 0x654, R46 ;  /* 0x00000654512e7816 */ /* 0x000fe4000000002e */
[----:B------:R-:W-:Y:S02]  /*cc00*/  LOP3.LUT R55, R14, 0xff00, R51, 0xf8, !PT ;  /* 0x0000ff000e377812 */ /* 0x000fe400078ef833 */
[----:B------:R-:W-:Y:S01]  /*cc10*/  LOP3.LUT R14, R12, 0xff0000, R13, 0xf8, !PT ;  /* 0x00ff00000c0e7812 */ /* 0x000fe200078ef80d */
[----:B------:R-:W-:Y:S01]  /*cc20*/  IMAD.U32 R12, R65, 0x10000, RZ ;  /* 0x00010000410c7824 */ /* 0x000fe200078e00ff */
[----:B------:R-:W-:Y:S02]  /*cc30*/  LOP3.LUT R36, R48, 0xff00, R49, 0xf8, !PT ;  /* 0x0000ff0030247812 */ /* 0x000fe400078ef831 */
[----:B------:R-:W-:-:S02]  /*cc40*/  LOP3.LUT R45, R46, 0xff00, R45, 0xf8, !PT ;  /* 0x0000ff002e2d7812 */ /* 0x000fc400078ef82d */
[----:B------:R-:W-:Y:S02]  /*cc50*/  F2FP.F16.E4M3.UNPACK_B R54, R152.H1 ;  /* 0x00000098ff36723e */ /* 0x000fe400030006ff */
[----:B------:R-:W-:Y:S02]  /*cc60*/  F2FP.F16.E4M3.UNPACK_B R51, R50.H1 ;  /* 0x00000032ff33723e */ /* 0x000fe400030006ff */
[----:B------:R-:W-:Y:S01]  /*cc70*/  F2FP.F16.E4M3.UNPACK_B R48, R47.H1 ;  /* 0x0000002fff30723e */ /* 0x000fe200030006ff */
[----:B------:R-:W-:Y:S01]  /*cc80*/  HADD2.F32 R13, -RZ, R54.H0_H0 ;  /* 0x20000036ff0d7230 */ /* 0x000fe20000004100 */
[----:B------:R-:W-:Y:S01]  /*cc90*/  SHF.R.U32.HI R53, RZ, 0x10, R77 ;  /* 0x00000010ff357819 */ /* 0x000fe2000001164d */
[----:B------:R-:W-:Y:S01]  /*cca0*/  HADD2.F32 R46, -RZ, R51.H0_H0 ;  /* 0x20000033ff2e7230 */ /* 0x000fe20000004100 */
[----:B------:R-:W-:Y:S02]  /*ccb0*/  SHF.R.U32.HI R64, RZ, 0x10, R79 ;  /* 0x00000010ff407819 */ /* 0x000fe4000001164f */
[----:B------:R-:W-:Y:S01]  /*ccc0*/  LOP3.LUT R12, R45, 0xff0000, R12, 0xf8, !PT ;  /* 0x00ff00002d0c7812 */ /* 0x000fe200078ef80c */
[----:B------:R-:W-:Y:S01]  /*ccd0*/  HADD2.F32 R45, -RZ, R48.H0_H0 ;  /* 0x20000030ff2d7230 */ /* 0x000fe20000004100 */
[----:B------:R-:W-:Y:S01]  /*cce0*/  F2FP.F16.E4M3.UNPACK_B R49, R150.H1 ;  /* 0x00000096ff31723e */ /* 0x000fe200030006ff */
[----:B------:R-:W-:-:S02]  /*ccf0*/  IMAD.U32 R53, R53, 0x10000, RZ ;  /* 0x0001000035357824 */ /* 0x000fc400078e00ff */
[-C--:B------:R-:W-:Y:S01]  /*cd00*/  FMUL.FTZ R66, R46, R13.reuse ;  /* 0x0000000d2e427220 */ /* 0x080fe20000410000 */
[----:B------:R-:W-:Y:S02]  /*cd10*/  IMAD.U32 R64, R64, 0x10000, RZ ;  /* 0x0001000040407824 */ /* 0x000fe400078e00ff */
[----:B------:R-:W-:Y:S01]  /*cd20*/  FMUL.FTZ R65, R45, R13 ;  /* 0x0000000d2d417220 */ /* 0x000fe20000410000 */
[--C-:B------:R-:W-:Y:S01]  /*cd30*/  HADD2.F32 R52, -RZ, R49.reuse.H0_H0 ;  /* 0x20000031ff347230 */ /* 0x100fe20000004100 */
[----:B------:R-:W-:Y:S01]  /*cd40*/  LOP3.LUT R36, R36, 0xff0000, R53, 0xf8, !PT ;  /* 0x00ff000024247812 */ /* 0x000fe200078ef835 */
[----:B------:R-:W-:Y:S01]  /*cd50*/  HADD2.F32 R53, -RZ, R49.H1_H1 ;  /* 0x30000031ff357230 */ /* 0x000fe20000004100 */
[----:B------:R-:W-:Y:S01]  /*cd60*/  LOP3.LUT R13, R55, 0xff0000, R64, 0xf8, !PT ;  /* 0x00ff0000370d7812 */ /* 0x000fe200078ef840 */
[----:B------:R-:W-:Y:S02]  /*cd70*/  HADD2.F32 R55, -RZ, R54.H1_H1 ;  /* 0x30000036ff377230 */ /* 0x000fe40000004100 */
[-C--:B------:R-:W-:Y:S01]  /*cd80*/  FFMA.FTZ R45, R45, R52.reuse, -R66 ;  /* 0x000000342d2d7223 */ /* 0x080fe20000010842 */
[----:B------:R-:W-:Y:S01]  /*cd90*/  FFMA.FTZ R46, R46, R52, R65 ;  /* 0x000000342e2e7223 */ /* 0x000fe20000010041 */
[----:B------:R-:W-:Y:S01]  /*cda0*/  HADD2.F32 R52, -RZ, R51.H1_H1 ;  /* 0x30000033ff347230 */ /* 0x000fe20000004100 */
[----:B------:R-:W-:Y:S01]  /*cdb0*/  F2FP.F16.E4M3.UNPACK_B R152, R152 ;  /* 0x00000098ff98723e */ /* 0x000fe200020006ff */
[----:B------:R-:W-:Y:S01]  /*cdc0*/  HADD2.F32 R49, -RZ, R48.H1_H1 ;  /* 0x30000030ff317230 */ /* 0x000fe20000004100 */
[----:B------:R-:W-:-:S02]  /*cdd0*/  F2FP.F16.E4M3.UNPACK_B R50, R50 ;  /* 0x00000032ff32723e */ /* 0x000fc400020006ff */
[----:B------:R-:W-:Y:S01]  /*cde0*/  F2FP.F16.E4M3.UNPACK_B R47, R47 ;  /* 0x0000002fff2f723e */ /* 0x000fe200020006ff */
[CC--:B------:R-:W-:Y:S01]  /*cdf0*/  FMUL.FTZ R64, R52.reuse, R55.reuse ;  /* 0x0000003734407220 */ /* 0x0c0fe20000410000 */
[----:B------:R-:W-:Y:S01]  /*ce00*/  F2FP.F16.E4M3.UNPACK_B R150, R150 ;  /* 0x00000096ff96723e */ /* 0x000fe200020006ff */
[----:B------:R-:W-:Y:S02]  /*ce10*/  HADD2.F32 R54, -RZ, R152.H0_H0 ;  /* 0x20000098ff367230 */ /* 0x000fe40000004100 */
[C---:B------:R-:W-:Y:S01]  /*ce20*/  FMUL.FTZ R55, R49.reuse, R55 ;  /* 0x0000003731377220 */ /* 0x040fe20000410000 */
[----:B------:R-:W-:Y:S02]  /*ce30*/  HADD2.F32 R51, -RZ, R50.H0_H0 ;  /* 0x20000032ff337230 */ /* 0x000fe40000004100 */
[-C--:B------:R-:W-:Y:S01]  /*ce40*/  FFMA.FTZ R76, R49, R53.reuse, -R64 ;  /* 0x00000035314c7223 */ /* 0x080fe20000010840 */
[----:B------:R-:W-:Y:S02]  /*ce50*/  HADD2.F32 R48, -RZ, R47.H0_H0 ;  /* 0x2000002fff307230 */ /* 0x000fe40000004100 */
[----:B------:R-:W-:Y:S01]  /*ce60*/  FFMA.FTZ R67, R52, R53, R55 ;  /* 0x0000003534437223 */ /* 0x000fe20000010037 */
        /* <DEDUP_REMOVED lines=22> */
[----:B------:R-:W-:Y:S01]  /*cfd0*/  FMUL.FTZ R77, R51, R53 ;  /* 0x00000035334d7220 */ /* 0x000fe20000410000 */
        /* <DEDUP_REMOVED lines=11> */
[----:B------:R-:W-:Y:S01]  /*d090*/  FFMA.FTZ R80, R47, R52, -R48 ;  /* 0x000000342f507223 */ /* 0x000fe20000010830 */
[----:B------:R-:W-:Y:S01]  /*d0a0*/  F2FP.F16.E4M3.UNPACK_B R47, R38 ;  /* 0x00000026ff2f723e */ /* 0x000fe200020006ff */
[----:B------:R-:W-:Y:S01]  /*d0b0*/  FFMA.FTZ R82, R49, R52, R54 ;  /* 0x0000003431527223 */ /* 0x000fe20000010036 */
[--C-:B------:R-:W-:Y:S01]  /*d0c0*/  HADD2.F32 R51, -RZ, R151.reuse.H0_H0 ;  /* 0x20000097ff337230 */ /* 0x100fe20000004100 */
[----:B------:R-:W-:Y:S01]  /*d0d0*/  F2FP.SATFINITE.E4M3.F32.PACK_AB_MERGE_C R45, R76, R45, RZ ;  /* 0x0000002d4c2d723e */ /* 0x000fe200048070ff */
[----:B------:R-:W-:Y:S01]  /*d0e0*/  HADD2.F32 R52, -RZ, R151.H1_H1 ;  /* 0x30000097ff347230 */ /* 0x000fe20000004100 */
[----:B------:R-:W-:Y:S01]  /*d0f0*/  F2FP.SATFINITE.E4M3.F32.PACK_AB_MERGE_C R67, R67, R46, RZ ;  /* 0x0000002e4343723e */ /* 0x000fe200048070ff */
[----:B------:R-:W-:Y:S01]  /*d100*/  HADD2.F32 R48, -RZ, R47.H0_H0 ;  /* 0x2000002fff307230 */ /* 0x000fe20000004100 */
[----:B------:R-:W-:Y:S01]  /*d110*/  F2FP.SATFINITE.E4M3.F32.PACK_AB_MERGE_C R46, R66, R55, R45 ;  /* 0x00000037422e723e */ /* 0x000fe2000480702d */
[----:B------:R-:W-:Y:S01]  /*d120*/  HADD2.F32 R38, -RZ, R43.H0_H0 ;  /* 0x2000002bff267230 */ /* 0x000fe20000004100 */
[----:B------:R-:W-:Y:S01]  /*d130*/  F2FP.SATFINITE.E4M3.F32.PACK_AB_MERGE_C R79, R82, R79, RZ ;  /* 0x0000004f524f723e */ /* 0x000fe200048070ff */
[----:B------:R-:W-:-:S02]  /*d140*/  HADD2.F32 R47, -RZ, R47.H1_H1 ;  /* 0x3000002fff2f7230 */ /* 0x000fc40000004100 */
[-C--:B------:R-:W-:Y:S01]  /*d150*/  FMUL.FTZ R53, R48, R51.reuse ;  /* 0x0000003330357220 */ /* 0x080fe20000410000 */
[----:B------:R-:W-:Y:S02]  /*d160*/  HADD2.F32 R49, -RZ, R149.H0_H0 ;  /* 0x20000095ff317230 */ /* 0x000fe40000004100 */
        /* <DEDUP_REMOVED lines=12> */
[--C-:B------:R-:W-:Y:S01]  /*d230*/  HADD2.F32 R50, -RZ, R49.reuse.H0_H0 ;  /* 0x20000031ff327230 */ /* 0x100fe20000004100 */
[----:B------:R-:W-:Y:S01]  /*d240*/  F2FP.SATFINITE.E4M3.F32.PACK_AB_MERGE_C R43, R80, R77, RZ ;  /* 0x0000004d502b723e */ /* 0x000fe200048070ff */
[----:B------:R-:W-:Y:S01]  /*d250*/  HADD2.F32 R55, -RZ, R54.H0_H0 ;  /* 0x20000036ff377230 */ /* 0x000fe20000004100 */
[----:B------:R-:W-:Y:S01]  /*d260*/  F2FP.F16.E4M3.UNPACK_B R52, R14 ;  /* 0x0000000eff34723e */ /* 0x000fe200020006ff */
[----:B------:R-:W-:Y:S01]  /*d270*/  HADD2.F32 R47, -RZ, R48.H0_H0 ;  /* 0x20000030ff2f7230 */ /* 0x000fe20000004100 */
[----:B------:R-:W-:Y:S01]  /*d280*/  F2FP.SATFINITE.E4M3.F32.PACK_AB_MERGE_C R45, R65, R64, R67 ;  /* 0x00000040412d723e */ /* 0x000fe20004807043 */
[----:B------:R-:W-:Y:S01]  /*d290*/  HADD2.F32 R54, -RZ, R54.H1_H1 ;  /* 0x30000036ff367230 */ /* 0x000fe20000004100 */
[----:B------:R-:W-:Y:S01]  /*d2a0*/  F2FP.SATFINITE.E4M3.F32.PACK_AB_MERGE_C R43, R78, R53, R43 ;  /* 0x000000354e2b723e */ /* 0x000fe2000480702b */
[----:B------:R-:W-:Y:S01]  /*d2b0*/  HADD2.F32 R53, -RZ, R52.H0_H0 ;  /* 0x20000034ff357230 */ /* 0x000fe20000004100 */
[----:B------:R-:W-:Y:S01]  /*d2c0*/  F2FP.SATFINITE.E4M3.F32.PACK_AB_MERGE_C R38, R51, R38, R79 ;  /* 0x000000263326723e */ /* 0x000fe2000480704f */
[----:B------:R-:W-:Y:S01]  /*d2d0*/  FMUL.FTZ R64, R50, R55 ;  /* 0x0000003732407220 */ /* 0x000fe20000410000 */
[----:B------:R-:W-:-:S02]  /*d2e0*/  HADD2.F32 R51, -RZ, R49.H1_H1 ;  /* 0x30000031ff337230 */ /* 0x000fc40000004100 */
[----:B------:R-:W-:Y:S01]  /*d2f0*/  FMUL.FTZ R55, R47, R55 ;  /* 0x000000372f377220 */ /* 0x000fe20000410000 */
[----:B------:R-:W-:Y:S01]  /*d300*/  HADD2.F32 R49, -RZ, R48.H1_H1 ;  /* 0x30000030ff317230 */ /* 0x000fe20000004100 */
[----:B------:R-:W-:Y:S01]  /*d310*/  F2FP.F16.E4M3.UNPACK_B R42, R42.H1 ;  /* 0x0000002aff2a723e */ /* 0x000fe200030006ff */
[----:B------:R-:W-:Y:S02]  /*d320*/  HADD2.F32 R52, -RZ, R52.H1_H1 ;  /* 0x30000034ff347230 */ /* 0x000fe40000004100 */
[----:B------:R-:W-:Y:S01]  /*d330*/  FFMA.FTZ R48, R50, R53, R55 ;  /* 0x0000003532307223 */ /* 0x000fe20000010037 */
[-C--:B------:R-:W-:Y:S01]  /*d340*/  FMUL.FTZ R50, R51, R54.reuse ;  /* 0x0000003633327220 */ /* 0x080fe20000410000 */
[----:B------:R-:W-:Y:S01]  /*d350*/  FMUL.FTZ R54, R49, R54 ;  /* 0x0000003631367220 */ /* 0x000fe20000410000 */
[----:B------:R-:W-:Y:S01]  /*d360*/  F2FP.F16.E4M3.UNPACK_B R37, R37.H1 ;  /* 0x00000025ff25723e */ /* 0x000fe200030006ff */
[----:B------:R-:W-:Y:S01]  /*d370*/  FFMA.FTZ R47, R47, R53, -R64 ;  /* 0x000000352f2f7223 */ /* 0x000fe20000010840 */
        /* <DEDUP_REMOVED lines=10> */
[----:B------:R-:W-:Y:S01]  /*d420*/  FMUL.FTZ R54, R36, R51 ;  /* 0x0000003324367220 */ /* 0x000fe20000410000 */
[----:B------:R-:W-:Y:S02]  /*d430*/  HADD2.F32 R42, -RZ, R42.H1_H1 ;  /* 0x3000002aff2a7230 */ /* 0x000fe40000004100 */
[----:B------:R-:W-:-:S02]  /*d440*/  HADD2.F32 R50, -RZ, R14.H0_H0 ;  /* 0x2000000eff327230 */ /* 0x000fc40000004100 */
[-C--:B------:R-:W-:Y:S01]  /*d450*/  FMUL.FTZ R55, R37, R52.reuse ;  /* 0x0000003425377220 */ /* 0x080fe20000410000 */
[----:B------:R-:W-:Y:S02]  /*d460*/  HADD2.F32 R51, -RZ, R14.H1_H1 ;  /* 0x3000000eff337230 */ /* 0x000fe40000004100 */
[----:B------:R-:W-:Y:S01]  /*d470*/  FMUL.FTZ R52, R42, R52 ;  /* 0x000000342a347220 */ /* 0x000fe20000410000 */
[----:B------:R-:W-:Y:S01]  /*d480*/  F2FP.F16.E4M3.UNPACK_B R14, R15 ;  /* 0x0000000fff0e723e */ /* 0x000fe200020006ff */
[-C--:B------:R-:W-:Y:S01]  /*d490*/  FFMA.FTZ R67, R36, R50.reuse, -R53 ;  /* 0x0000003224437223 */ /* 0x080fe20000010835 */
[----:B------:R-:W-:Y:S01]  /*d4a0*/  FFMA.FTZ R76, R49, R50, R54 ;  /* 0x00000032314c7223 */ /* 0x000fe20000010036 */
[----:B------:R-:W-:Y:S01]  /*d4b0*/  FFMA.FTZ R78, R42, R51, -R55 ;  /* 0x000000332a4e7223 */ /* 0x000fe20000010837 */
[----:B------:R-:W-:Y:S01]  /*d4c0*/  F2FP.F16.E4M3.UNPACK_B R42, R39 ;  /* 0x00000027ff2a723e */ /* 0x000fe200020006ff */
[----:B------:R-:W-:Y:S01]  /*d4d0*/  FFMA.FTZ R77, R37, R51, R52 ;  /* 0x00000033254d7223 */ /* 0x000fe20000010034 */
[----:B------:R-:W-:Y:S01]  /*d4e0*/  F2FP.F16.E4M3.UNPACK_B R53, R13 ;  /* 0x0000000dff35723e */ /* 0x000fe200020006ff */
[----:B------:R-:W-:Y:S01]  /*d4f0*/  HADD2.F32 R36, -RZ, R14.H0_H0 ;  /* 0x2000000eff247230 */ /* 0x000fe20000004100 */
[----:B------:R-:W-:Y:S01]  /*d500*/  F2FP.F16.E4M3.UNPACK_B R15, R15.H1 ;  /* 0x0000000fff0f723e */ /* 0x000fe200030006ff */
[----:B------:R-:W-:Y:S01]  /*d510*/  HADD2.F32 R49, -RZ, R42.H0_H0 ;  /* 0x2000002aff317230 */ /* 0x000fe20000004100 */
[----:B------:R-:W-:Y:S01]  /*d520*/  F2FP.F16.E4M3.UNPACK_B R54, R13.H1 ;  /* 0x0000000dff36723e */ /* 0x000fe200030006ff */
[----:B------:R-:W-:Y:S01]  /*d530*/  HADD2.F32 R55, -RZ, R53.H0_H0 ;  /* 0x20000035ff377230 */ /* 0x000fe20000004100 */
[----:B------:R-:W-:Y:S01]  /*d540*/  F2FP.F16.E4M3.UNPACK_B R39, R39.H1 ;  /* 0x00000027ff27723e */ /* 0x000fe200030006ff */
[----:B------:R-:W-:Y:S01]  /*d550*/  HADD2.F32 R37, -RZ, R15.H0_H0 ;  /* 0x2000000fff257230 */ /* 0x000fe20000004100 */
[-C--:B------:R-:W-:Y:S01]  /*d560*/  F2FP.F16.E4M3.UNPACK_B R50, R12.reuse.H1 ;  /* 0x0000000cff32723e */ /* 0x080fe200030006ff */
[----:B------:R-:W-:Y:S01]  /*d570*/  HADD2.F32 R64, -RZ, R54.H0_H0 ;  /* 0x20000036ff407230 */ /* 0x000fe20000004100 */
[----:B------:R-:W-:Y:S01]  /*d580*/  F2FP.F16.E4M3.UNPACK_B R13, R12 ;  /* 0x0000000cff0d723e */ /* 0x000fe200020006ff */
[----:B------:R-:W-:-:S02]  /*d590*/  HADD2.F32 R12, -RZ, R39.H0_H0 ;  /* 0x20000027ff0c7230 */ /* 0x000fc40000004100 */
[-C--:B------:R-:W-:Y:S01]  /*d5a0*/  FMUL.FTZ R79, R49, R55.reuse ;  /* 0x00000037314f7220 */ /* 0x080fe20000410000 */
[----:B------:R-:W-:Y:S02]  /*d5b0*/  HADD2.F32 R52, -RZ, R50.H0_H0 ;  /* 0x20000032ff347230 */ /* 0x000fe40000004100 */
[----:B------:R-:W-:Y:S01]  /*d5c0*/  FMUL.FTZ R80, R36, R55 ;  /* 0x0000003724507220 */ /* 0x000fe20000410000 */
[-C--:B------:R-:W-:Y:S01]  /*d5d0*/  FMUL.FTZ R55, R37, R64.reuse ;  /* 0x0000004025377220 */ /* 0x080fe20000410000 */
[----:B------:R-:W-:Y:S02]  /*d5e0*/  HADD2.F32 R39, -RZ, R39.H1_H1 ;  /* 0x30000027ff277230 */ /* 0x000fe40000004100 */
[C---:B------:R-:W-:Y:S01]  /*d5f0*/  FMUL.FTZ R82, R12.reuse, R64 ;  /* 0x000000400c527220 */ /* 0x040fe20000410000 */
        /* <DEDUP_REMOVED lines=8> */
[----:B------:R-:W-:Y:S01]  /*d680*/  HADD2.F32 R50, -RZ, R50.H1_H1 ;  /* 0x30000032ff327230 */ /* 0x000fe20000004100 */
[----:B------:R-:W-:Y:S01]  /*d690*/  F2FP.SATFINITE.E4M3.F32.PACK_AB_MERGE_C R67, R78, R67, RZ ;  /* 0x000000434e43723e */ /* 0x000fe200048070ff */
[----:B------:R-:W-:Y:S02]  /*d6a0*/  HADD2.F32 R14, -RZ, R14.H1_H1 ;  /* 0x3000000eff0e7230 */ /* 0x000fe40000004100 */
[----:B------:R-:W-:Y:S01]  /*d6b0*/  FMUL.FTZ R37, R42, R53 ;  /* 0x000000352a257220 */ /* 0x000fe20000410000 */
[----:B------:R-:W-:-:S02]  /*d6c0*/  HADD2.F32 R51, -RZ, R13.H0_H0 ;  /* 0x2000000dff337230 */ /* 0x000fc40000004100 */
[-C--:B------:R-:W-:Y:S01]  /*d6d0*/  FFMA.FTZ R15, R15, R50.reuse, -R12 ;  /* 0x000000320f0f7223 */ /* 0x080fe2000001080c */
[----:B------:R-:W-:Y:S02]  /*d6e0*/  HADD2.F32 R13, -RZ, R13.H1_H1 ;  /* 0x3000000dff0d7230 */ /* 0x000fe40000004100 */
[----:B------:R-:W-:Y:S01]  /*d6f0*/  FMUL.FTZ R53, R14, R53 ;  /* 0x000000350e357220 */ /* 0x000fe20000410000 */
[----:B------:R-:W-:Y:S01]  /*d700*/  FFMA.FTZ R54, R39, R50, R54 ;  /* 0x0000003227367223 */ /* 0x000fe20000010036 */
[-C--:B------:R-:W-:Y:S01]  /*d710*/  FFMA.FTZ R79, R36, R51.reuse, -R79 ;  /* 0x00000033244f7223 */ /* 0x080fe2000001084f */
[----:B------:R-:W-:Y:S01]  /*d720*/  FFMA.FTZ R80, R49, R51, R80 ;  /* 0x0000003331507223 */ /* 0x000fe20000010050 */
[-C--:B------:R-:W-:Y:S01]  /*d730*/  FFMA.FTZ R14, R14, R13.reuse, -R37 ;  /* 0x0000000d0e0e7223 */ /* 0x080fe20000010825 */
[----:B------:R-:W-:Y:S01]  /*d740*/  FFMA.FTZ R53, R42, R13, R53 ;  /* 0x0000000d2a357223 */ /* 0x000fe20000010035 */
[----:B------:R-:W-:Y:S01]  /*d750*/  F2FP.SATFINITE.E4M3.F32.PACK_AB_MERGE_C R15, R15, R82, RZ ;  /* 0x000000520f0f723e */ /* 0x000fe200048070ff */
[----:B------:R-:W-:Y:S01]  /*d760*/  IMAD.MOV.U32 R36, RZ, RZ, R45 ;  /* 0x000000ffff247224 */ /* 0x000fe200078e002d */
[----:B------:R-:W-:-:S02]  /*d770*/  F2FP.SATFINITE.E4M3.F32.PACK_AB_MERGE_C R76, R77, R76, RZ ;  /* 0x0000004c4d4c723e */ /* 0x000fc400048070ff */
[----:B------:R-:W-:Y:S02]  /*d780*/  F2FP.SATFINITE.E4M3.F32.PACK_AB_MERGE_C R54, R54, R55, RZ ;  /* 0x000000373636723e */ /* 0x000fe400048070ff */
[----:B------:R-:W-:Y:S01]  /*d790*/  F2FP.SATFINITE.E4M3.F32.PACK_AB_MERGE_C R15, R14, R79, R15 ;  /* 0x0000004f0e0f723e */ /* 0x000fe2000480700f */
[----:B------:R-:W-:Y:S01]  /*d7a0*/  IMAD.MOV.U32 R14, RZ, RZ, R43 ;  /* 0x000000ffff0e7224 */ /* 0x000fe200078e002b */
[----:B------:R-:W-:Y:S02]  /*d7b0*/  F2FP.SATFINITE.E4M3.F32.PACK_AB_MERGE_C R13, R66, R47, R67 ;  /* 0x0000002f420d723e */ /* 0x000fe40004807043 */
[----:B------:R-:W-:Y:S02]  /*d7c0*/  F2FP.SATFINITE.E4M3.F32.PACK_AB_MERGE_C R37, R65, R48, R76 ;  /* 0x000000304125723e */ /* 0x000fe4000480704c */
[----:B------:R-:W-:Y:S02]  /*d7d0*/  F2FP.SATFINITE.E4M3.F32.PACK_AB_MERGE_C R39, R53, R80, R54 ;  /* 0x000000503527723e */ /* 0x000fe40004807036 */
[----:B------:R-:W-:-:S07]  /*d7e0*/  MOV R12, R46 ;  /* 0x0000002e000c7202 */ /* 0x000fce0000000f00 */
.L_x_4153:
[----:B------:R-:W-:Y:S05]  /*d7f0*/  BSYNC B2 ;  /* 0x0000000000027941 */ /* 0x000fea0003800000 */
.L_x_4152:
[----:B------:R-:W-:Y:S01]  /*d800*/  ISETP.GE.AND P3, PT, R11, R136, PT ;  /* 0x000000880b00720c */ /* 0x000fe20003f66270 */
[----:B0-----:R0:W-:-:S12]  /*d810*/  ST.E.128 desc[UR50][R40.64], R12 ;  /* 0x0000000c28007985 */ /* 0x0011d8000c101d32 */
[----:B------:R-:W-:-:S04]  /*d820*/  @!P3 IADD3 R42, P4, R11, R120, RZ ;  /* 0x000000780b2ab210 */ /* 0x000fc80007f9e0ff */
[----:B------:R-:W-:-:S05]  /*d830*/  @!P3 LEA.HI.X.SX32 R43, R11, R44, 0x1, P4 ;  /* 0x0000002c0b2bb211 */ /* 0x000fca00020f0eff */
[----:B--2---:R0:W-:Y:S04]  /*d840*/  @!P3 ST.E.128 desc[UR50][R42.64], R36 ;  /* 0x000000242a00b985 */ /* 0x0041e8000c101d32 */
.L_x_4151:
[----:B------:R-:W-:Y:S05]  /*d850*/  BSYNC B1 ;  /* 0x0000000000017941 */ /* 0x000fea0003800000 */
.L_x_4150:
[----:B------:R-:W-:Y:S01]  /*d860*/  ISETP.NE.AND P3, PT, R29, RZ, PT ;  /* 0x000000ff1d00720c */ /* 0x000fe20003f65270 */
[----:B------:R-:W-:-:S12]  /*d870*/  BSSY B1, `(.L_x_4154) ;  /* 0x00000fd000017945 */ /* 0x000fd80003800000 */
[----:B------:R-:W-:Y:S05]  /*d880*/  @!P3 BRA `(.L_x_4155) ;  /* 0x0000000c00ecb947 */ /* 0x000fea0003800000 */
[----:B0-----:R-:W5:Y:S04]  /*d890*/  LDL R13, [R1+0x40] ;  /* 0x00004000010d7983 */ /* 0x001f680000100800 */
[----:B------:R-:W3:Y:S01]  /*d8a0*/  LDL R14, [R1+0x44] ;  /* 0x00004400010e7983 */ /* 0x000ee20000100800 */
[----:B------:R-:W-:Y:S01]  /*d8b0*/  SEL R11, R117, R143, !P1 ;  /* 0x0000008f750b7207 */ /* 0x000fe20004800000 */
[----:B------:R-:W-:Y:S01]  /*d8c0*/  BSSY B2, `(.L_x_4156) ;  /* 0x00000f2000027945 */ /* 0x000fe20003800000 */
[----:B--2---:R-:W-:Y:S02]  /*d8d0*/  IADD3 R40, P3, R26, R120, RZ ;  /* 0x000000781a287210 */ /* 0x004fe40007f7e0ff */
[----:B------:R-:W-:-:S03]  /*d8e0*/  SHF.R.S32.HI R12, RZ, 0x1f, R11 ;  /* 0x0000001fff0c7819 */ /* 0x000fc6000001140b */
[----:B------:R-:W-:Y:S01]  /*d8f0*/  IMAD.X R41, R44, 0x1, R108, P3 ;  /* 0x000000012c297824 */ /* 0x000fe200018e066c */
        /* <DEDUP_REMOVED lines=20> */
[----:B------:R-:W-:Y:S01]  /*da40*/  LOP3.LUT R46, R61, 0xff, RZ, 0xc0, !PT ;  /* 0x000000ff3d2e7812 */ /* 0x000fe200078ec0ff */
[----:B--2---:R-:W-:Y:S01]  /*da50*/  IMAD.MOV.U32 R48, RZ, RZ, R36 ;  /* 0x000000ffff307224 */ /* 0x004fe200078e0024 */
[----:B------:R-:W-:Y:S01]  /*da60*/  SHF.R.U32.HI R47, RZ, 0x18, R61 ;  /* 0x00000018ff2f7819 */ /* 0x000fe2000001163d */
[----:B------:R-:W-:Y:S01]  /*da70*/  IMAD.SHL.U32 R12, R67, 0x100, RZ ;  /* 0x00000100430c7824 */ /* 0x000fe200078e00ff */
[----:B------:R-:W-:Y:S01]  /*da80*/  SHF.R.U32.HI R65, RZ, 0x8, R63 ;  /* 0x00000008ff417819 */ /* 0x000fe2000001163f */
[----:B------:R-:W-:Y:S01]  /*da90*/  IMAD.MOV.U32 R43, RZ, RZ, R38 ;  /* 0x000000ffff2b7224 */ /* 0x000fe200078e0026 */
[----:B------:R-:W-:Y:S02]  /*daa0*/  PRMT R47, R47, 0x654, R46 ;  /* 0x000006542f2f7816 */ /* 0x000fe4000000002e */
[----:B------:R-:W-:-:S02]  /*dab0*/  LOP3.LUT R49, R63, 0xff, RZ, 0xc0, !PT ;  /* 0x000000ff3f317812 */ /* 0x000fc400078ec0ff */
[----:B------:R-:W-:Y:S02]  /*dac0*/  SHF.R.U32.HI R64, RZ, 0x18, R63 ;  /* 0x00000018ff407819 */ /* 0x000fe4000001163f */
[--C-:B------:R-:W-:Y:S02]  /*dad0*/  SHF.R.U32.HI R55, RZ, 0x8, R73.reuse ;  /* 0x00000008ff377819 */ /* 0x100fe40000011649 */
[----:B------:R-:W-:Y:S02]  /*dae0*/  LOP3.LUT R50, R73, 0xff, RZ, 0xc0, !PT ;  /* 0x000000ff49327812 */ /* 0x000fe400078ec0ff */
[----:B------:R-:W-:Y:S02]  /*daf0*/  SHF.R.U32.HI R53, RZ, 0x18, R73 ;  /* 0x00000018ff357819 */ /* 0x000fe40000011649 */
[----:B------:R-:W-:Y:S01]  /*db00*/  LOP3.LUT R47, R47, 0xff00, R12, 0xf8, !PT ;  /* 0x0000ff002f2f7812 */ /* 0x000fe200078ef80c */
[----:B------:R-:W-:Y:S01]  /*db10*/  IMAD.SHL.U32 R12, R65, 0x100, RZ ;  /* 0x00000100410c7824 */ /* 0x000fe200078e00ff */
[----:B------:R-:W-:-:S02]  /*db20*/  LOP3.LUT R51, R75, 0xff, RZ, 0xc0, !PT ;  /* 0x000000ff4b337812 */ /* 0x000fc400078ec0ff */
[----:B------:R-:W-:Y:S02]  /*db30*/  SHF.R.U32.HI R52, RZ, 0x18, R75 ;  /* 0x00000018ff347819 */ /* 0x000fe4000001164b */
[----:B------:R-:W-:Y:S02]  /*db40*/  SHF.R.U32.HI R66, RZ, 0x10, R63 ;  /* 0x00000010ff427819 */ /* 0x000fe4000001163f */
[----:B------:R-:W-:Y:S01]  /*db50*/  MOV R42, R14 ;  /* 0x0000000e002a7202 */ /* 0x000fe20000000f00 */
[----:B------:R-:W-:Y:S01]  /*db60*/  IMAD.SHL.U32 R14, R55, 0x100, RZ ;  /* 0x00000100370e7824 */ /* 0x000fe200078e00ff */
[----:B------:R-:W-:Y:S02]  /*db70*/  PRMT R49, R64, 0x654, R49 ;  /* 0x0000065440317816 */ /* 0x000fe40000000031 */
[----:B------:R-:W-:Y:S02]  /*db80*/  SHF.R.U32.HI R72, RZ, 0x10, R61 ;  /* 0x00000010ff487819 */ /* 0x000fe4000001163d */
[----:B------:R-:W-:-:S02]  /*db90*/  PRMT R53, R53, 0x654, R50 ;  /* 0x0000065435357816 */ /* 0x000fc40000000032 */
[----:B------:R-:W-:Y:S01]  /*dba0*/  PRMT R61, R52, 0x654, R51 ;  /* 0x00000654343d7816 */ /* 0x000fe20000000033 */
[----:B------:R-:W-:Y:S01]  /*dbb0*/  IMAD.U32 R36, R72, 0x10000, RZ ;  /* 0x0001000048247824 */ /* 0x000fe200078e00ff */
[----:B------:R-:W-:Y:S01]  /*dbc0*/  LOP3.LUT R51, R49, 0xff00, R12, 0xf8, !PT ;  /* 0x0000ff0031337812 */ /* 0x000fe200078ef80c */
[----:B------:R-:W-:Y:S01]  /*dbd0*/  IMAD.U32 R12, R66, 0x10000, RZ ;  /* 0x00010000420c7824 */ /* 0x000fe200078e00ff */
[----:B------:R-:W-:Y:S02]  /*dbe0*/  LOP3.LUT R55, R53, 0xff00, R14, 0xf8, !PT ;  /* 0x0000ff0035377812 */ /* 0x000fe400078ef80e */
[----:B------:R-:W-:Y:S02]  /*dbf0*/  SHF.R.U32.HI R54, RZ, 0x8, R75 ;  /* 0x00000008ff367819 */ /* 0x000fe4000001164b */
[----:B------:R-:W-:Y:S02]  /*dc00*/  F2FP.F16.E4M3.UNPACK_B R53, R147.H1 ;  /* 0x00000093ff35723e */ /* 0x000fe400030006ff */
[----:B------:R-:W-:-:S02]  /*dc10*/  F2FP.F16.E4M3.UNPACK_B R46, R45.H1 ;  /* 0x0000002dff2e723e */ /* 0x000fc400030006ff */
[----:B------:R-:W-:Y:S01]  /*dc20*/  F2FP.F16.E4M3.UNPACK_B R49, R48.H1 ;  /* 0x00000030ff31723e */ /* 0x000fe200030006ff */
[--C-:B------:R-:W-:Y:S01]  /*dc30*/  HADD2.F32 R14, -RZ, R53.reuse.H0_H0 ;  /* 0x20000035ff0e7230 */ /* 0x100fe20000004100 */
[----:B------:R-:W-:Y:S01]  /*dc40*/  LOP3.LUT R12, R51, 0xff0000, R12, 0xf8, !PT ;  /* 0x00ff0000330c7812 */ /* 0x000fe200078ef80c */
[----:B------:R-:W-:Y:S01]  /*dc50*/  HADD2.F32 R53, -RZ, R53.H1_H1 ;  /* 0x30000035ff357230 */ /* 0x000fe20000004100 */
[----:B------:R-:W-:Y:S01]  /*dc60*/  SHF.R.U32.HI R62, RZ, 0x10, R73 ;  /* 0x00000010ff3e7819 */ /* 0x000fe20000011649 */
[----:B------:R-:W-:Y:S01]  /*dc70*/  HADD2.F32 R50, -RZ, R49.H0_H0 ;  /* 0x20000031ff327230 */ /* 0x000fe20000004100 */
[----:B------:R-:W-:Y:S02]  /*dc80*/  SHF.L.U32 R38, R54, 0x8, RZ ;  /* 0x0000000836267819 */ /* 0x000fe400000006ff */
[----:B------:R-:W-:Y:S01]  /*dc90*/  LOP3.LUT R36, R47, 0xff0000, R36, 0xf8, !PT ;  /* 0x00ff00002f247812 */ /* 0x000fe200078ef824 */
[----:B------:R-:W-:Y:S01]  /*dca0*/  HADD2.F32 R47, -RZ, R46.H0_H0 ;  /* 0x2000002eff2f7230 */ /* 0x000fe20000004100 */
[----:B------:R-:W-:-:S02]  /*dcb0*/  F2FP.F16.E4M3.UNPACK_B R51, R145.H1 ;  /* 0x00000091ff33723e */ /* 0x000fc400030006ff */
[----:B------:R-:W-:Y:S02]  /*dcc0*/  SHF.R.U32.HI R60, RZ, 0x10, R75 ;  /* 0x00000010ff3c7819 */ /* 0x000fe4000001164b */
[----:B------:R-:W-:Y:S01]  /*dcd0*/  LOP3.LUT R61, R61, 0xff00, R38, 0xf8, !PT ;  /* 0x0000ff003d3d7812 */ /* 0x000fe200078ef826 */
[----:B------:R-:W-:Y:S02]  /*dce0*/  IMAD.U32 R38, R62, 0x10000, RZ ;  /* 0x000100003e267824 */ /* 0x000fe400078e00ff */
[-C--:B------:R-:W-:Y:S01]  /*dcf0*/  FMUL.FTZ R63, R47, R14.reuse ;  /* 0x0000000e2f3f7220 */ /* 0x080fe20000410000 */
[----:B------:R-:W-:Y:S01]  /*dd00*/  HADD2.F32 R52, -RZ, R51.H0_H0 ;  /* 0x20000033ff347230 */ /* 0x000fe20000004100 */
[----:B------:R-:W-:Y:S01]  /*dd10*/  F2FP.F16.E4M3.UNPACK_B R147, R147 ;  /* 0x00000093ff93723e */ /* 0x000fe200020006ff */
[----:B------:R-:W-:Y:S02]  /*dd20*/  IMAD.U32 R54, R60, 0x10000, RZ ;  /* 0x000100003c367824 */ /* 0x000fe400078e00ff */
[C---:B------:R-:W-:Y:S01]  /*dd30*/  FMUL.FTZ R60, R50.reuse, R14 ;  /* 0x0000000e323c7220 */ /* 0x040fe20000410000 */
[----:B------:R-:W-:Y:S01]  /*dd40*/  LOP3.LUT R38, R55, 0xff0000, R38, 0xf8, !PT ;  /* 0x00ff000037267812 */ /* 0x000fe200078ef826 */
[----:B------:R-:W-:Y:S01]  /*dd50*/  FFMA.FTZ R63, R50, R52, R63 ;  /* 0x00000034323f7223 */ /* 0x000fe2000001003f */
[----:B------:R-:W-:-:S02]  /*dd60*/  HADD2.F32 R50, -RZ, R49.H1_H1 ;  /* 0x30000031ff327230 */ /* 0x000fc40000004100 */
[----:B------:R-:W-:Y:S01]  /*dd70*/  FFMA.FTZ R55, R47, R52, -R60 ;  /* 0x000000342f377223 */ /* 0x000fe2000001083c */
[----:B------:R-:W-:Y:S01]  /*dd80*/  HADD2.F32 R47, -RZ, R46.H1_H1 ;  /* 0x3000002eff2f7230 */ /* 0x000fe20000004100 */
[----:B------:R-:W-:Y:S01]  /*dd90*/  F2FP.F16.E4M3.UNPACK_B R48, R48 ;  /* 0x00000030ff30723e */ /* 0x000fe200020006ff */
[----:B------:R-:W-:Y:S01]  /*dda0*/  HADD2.F32 R51, -RZ, R51.H1_H1 ;  /* 0x30000033ff337230 */ /* 0x000fe20000004100 */
[----:B------:R-:W-:Y:S01]  /*ddb0*/  F2FP.F16.E4M3.UNPACK_B R45, R45 ;  /* 0x0000002dff2d723e */ /* 0x000fe200020006ff */
[----:B------:R-:W-:Y:S01]  /*ddc0*/  HADD2.F32 R52, -RZ, R147.H0_H0 ;  /* 0x20000093ff347230 */ /* 0x000fe20000004100 */
[----:B------:R-:W-:Y:S01]  /*ddd0*/  LOP3.LUT R14, R61, 0xff0000, R54, 0xf8, !PT ;  /* 0x00ff00003d0e7812 */ /* 0x000fe200078ef836 */
[----:B------:R-:W-:Y:S01]  /*dde0*/  FMUL.FTZ R54, R50, R53 ;  /* 0x0000003532367220 */ /* 0x000fe20000410000 */
        /* <DEDUP_REMOVED lines=39> */
[----:B------:R-:W-:Y:S01]  /*e060*/  F2FP.F16.E4M3.UNPACK_B R144, R144 ;  /* 0x00000090ff90723e */ /* 0x000fe200020006ff */
[-C--:B------:R-:W-:Y:S01]  /*e070*/  FFMA.FTZ R52, R45, R50.reuse, -R46 ;  /* 0x000000322d347223 */ /* 0x080fe2000001082e */
[----:B------:R-:W-:Y:S01]  /*e080*/  F2FP.F16.E4M3.UNPACK_B R45, R43 ;  /* 0x0000002bff2d723e */ /* 0x000fe200020006ff */
[----:B------:R-:W-:Y:S02]  /*e090*/  HADD2.F32 R48, -RZ, R146.H0_H0 ;  /* 0x20000092ff307230 */ /* 0x000fe40000004100 */
[----:B------:R-:W-:Y:S01]  /*e0a0*/  FFMA.FTZ R67, R47, R50, R72 ;  /* 0x000000322f437223 */ /* 0x000fe20000010048 */
[----:B------:R-:W-:Y:S01]  /*e0b0*/  HADD2.F32 R43, -RZ, R42.H0_H0 ;  /* 0x2000002aff2b7230 */ /* 0x000fe20000004100 */
[----:B------:R-:W-:Y:S01]  /*e0c0*/  F2FP.SATFINITE.E4M3.F32.PACK_AB_MERGE_C R65, R52, R65, RZ ;  /* 0x000000413441723e */ /* 0x000fe200048070ff */
[----:B------:R-:W-:Y:S01]  /*e0d0*/  HADD2.F32 R46, -RZ, R45.H0_H0 ;  /* 0x2000002dff2e7230 */ /* 0x000fe20000004100 */
[----:B------:R-:W-:Y:S01]  /*e0e0*/  F2FP.F16.E4M3.UNPACK_B R52, R38 ;  /* 0x00000026ff34723e */ /* 0x000fe200020006ff */
[----:B------:R-:W-:-:S02]  /*e0f0*/  HADD2.F32 R146, -RZ, R146.H1_H1 ;  /* 0x30000092ff927230 */ /* 0x000fc40000004100 */
[-C--:B------:R-:W-:Y:S01]  /*e100*/  FMUL.FTZ R49, R43, R48.reuse ;  /* 0x000000302b317220 */ /* 0x080fe20000410000 */
[----:B------:R-:W-:Y:S02]  /*e110*/  HADD2.F32 R45, -RZ, R45.H1_H1 ;  /* 0x3000002dff2d7230 */ /* 0x000fe40000004100 */
[C---:B------:R-:W-:Y:S01]  /*e120*/  FMUL.FTZ R50, R46.reuse, R48 ;  /* 0x000000302e327220 */ /* 0x040fe20000410000 */
[----:B------:R-:W-:Y:S01]  /*e130*/  HADD2.F32 R47, -RZ, R144.H0_H0 ;  /* 0x20000090ff2f7230 */ /* 0x000fe20000004100 */
[----:B------:R-:W-:Y:S01]  /*e140*/  F2FP.SATFINITE.E4M3.F32.PACK_AB_MERGE_C R66, R67, R66, RZ ;  /* 0x000000424342723e */ /* 0x000fe200048070ff */
[----:B------:R-:W-:Y:S02]  /*e150*/  HADD2.F32 R42, -RZ, R42.H1_H1 ;  /* 0x3000002aff2a7230 */ /* 0x000fe40000004100 */
[-C--:B------:R-:W-:Y:S01]  /*e160*/  FMUL.FTZ R51, R45, R146.reuse ;  /* 0x000000922d337220 */ /* 0x080fe20000410000 */
[----:B------:R-:W-:Y:S02]  /*e170*/  HADD2.F32 R144, -RZ, R144.H1_H1 ;  /* 0x30000090ff907230 */ /* 0x000fe40000004100 */
[-C--:B------:R-:W-:Y:S01]  /*e180*/  FFMA.FTZ R61, R46, R47.reuse, R49 ;  /* 0x0000002f2e3d7223 */ /* 0x080fe20000010031 */
[----:B------:R-:W-:Y:S01]  /*e190*/  FFMA.FTZ R43, R43, R47, -R50 ;  /* 0x0000002f2b2b7223 */ /* 0x000fe20000010832 */
        /* <DEDUP_REMOVED lines=9> */
[----:B------:R-:W-:Y:S01]  /*e230*/  F2FP.SATFINITE.E4M3.F32.PACK_AB_MERGE_C R43, R42, R43, R65 ;  /* 0x0000002b2a2b723e */ /* 0x000fe20004807041 */
[----:B------:R-:W-:Y:S01]  /*e240*/  HADD2.F32 R48, -RZ, R47.H0_H0 ;  /* 0x2000002fff307230 */ /* 0x000fe20000004100 */
[----:B------:R-:W-:Y:S01]  /*e250*/  F2FP.SATFINITE.E4M3.F32.PACK_AB_MERGE_C R46, R60, R53, R46 ;  /* 0x000000353c2e723e */ /* 0x000fe2000480702e */
[----:B------:R-:W-:Y:S01]  /*e260*/  HADD2.F32 R53, -RZ, R51.H0_H0 ;  /* 0x20000033ff357230 */ /* 0x000fe20000004100 */
[----:B------:R-:W-:Y:S01]  /*e270*/  F2FP.SATFINITE.E4M3.F32.PACK_AB_MERGE_C R42, R146, R61, R66 ;  /* 0x0000003d922a723e */ /* 0x000fe20004807042 */
[-C--:B------:R-:W-:Y:S01]  /*e280*/  FMUL.FTZ R61, R50, R55.reuse ;  /* 0x00000037323d7220 */ /* 0x080fe20000410000 */
[----:B------:R-:W-:Y:S01]  /*e290*/  FMUL.FTZ R55, R48, R55 ;  /* 0x0000003730377220 */ /* 0x000fe20000410000 */
[----:B------:R-:W-:Y:S01]  /*e2a0*/  F2FP.SATFINITE.E4M3.F32.PACK_AB_MERGE_C R45, R64, R63, RZ ;  /* 0x0000003f402d723e */ /* 0x000fe200048070ff */
[----:B------:R-:W-:-:S02]  /*e2b0*/  HADD2.F32 R49, -RZ, R49.H1_H1 ;  /* 0x30000031ff317230 */ /* 0x000fc40000004100 */
[-C--:B------:R-:W-:Y:S01]  /*e2c0*/  FFMA.FTZ R61, R48, R53.reuse, -R61 ;  /* 0x00000035303d7223 */ /* 0x080fe2000001083d */
[----:B------:R-:W-:Y:S02]  /*e2d0*/  HADD2.F32 R52, -RZ, R52.H1_H1 ;  /* 0x30000034ff347230 */ /* 0x000fe40000004100 */
[----:B------:R-:W-:Y:S01]  /*e2e0*/  FFMA.FTZ R55, R50, R53, R55 ;  /* 0x0000003532377223 */ /* 0x000fe20000010037 */
[----:B------:R-:W-:Y:S01]  /*e2f0*/  F2FP.SATFINITE.E4M3.F32.PACK_AB_MERGE_C R45, R147, R54, R45 ;  /* 0x00000036932d723e */ /* 0x000fe2000480702d */
[----:B------:R-:W-:Y:S01]  /*e300*/  HADD2.F32 R47, -RZ, R47.H1_H1 ;  /* 0x3000002fff2f7230 */ /* 0x000fe20000004100 */
[----:B------:R-:W-:Y:S01]  /*e310*/  F2FP.F16.E4M3.UNPACK_B R48, R37.H1 ;  /* 0x00000025ff30723e */ /* 0x000fe200030006ff */
        /* <DEDUP_REMOVED lines=9> */
[----:B------:R-:W-:Y:S01]  /*e3b0*/  F2FP.F16.E4M3.UNPACK_B R51, R14 ;  /* 0x0000000eff33723e */ /* 0x000fe200020006ff */
        /* <DEDUP_REMOVED lines=66> */
.L_x_4157:
[----:B------:R-:W-:Y:S05]  /*e7e0*/  BSYNC B2 ;  /* 0x0000000000027941 */ /* 0x000fea0003800000 */
.L_x_4156:
[----:B------:R-:W-:Y:S01]  /*e7f0*/  ISETP.GE.AND P3, PT, R11, R136, PT ;  /* 0x000000880b00720c */ /* 0x000fe20003f66270 */
[----:B0-----:R0:W-:-:S12]  /*e800*/  ST.E.128 desc[UR50][R40.64], R12 ;  /* 0x0000000c28007985 */ /* 0x0011d8000c101d32 */
[----:B------:R-:W-:-:S04]  /*e810*/  @!P3 IADD3 R42, P4, R11, R120, RZ ;  /* 0x000000780b2ab210 */ /* 0x000fc80007f9e0ff */
[----:B------:R-:W-:-:S05]  /*e820*/  @!P3 LEA.HI.X.SX32 R43, R11, R44, 0x1, P4 ;  /* 0x0000002c0b2bb211 */ /* 0x000fca00020f0eff */
[----:B--2---:R0:W-:Y:S04]  /*e830*/  @!P3 ST.E.128 desc[UR50][R42.64], R36 ;  /* 0x000000242a00b985 */ /* 0x0041e8000c101d32 */
.L_x_4155:
[----:B------:R-:W-:Y:S05]  /*e840*/  BSYNC B1 ;  /* 0x0000000000017941 */ /* 0x000fea0003800000 */
.L_x_4154:
[----:B------:R-:W-:-:S13]  /*e850*/  ISETP.NE.AND P3, PT, R30, RZ, PT ;  /* 0x000000ff1e00720c */ /* 0x000fda0003f65270 */
[----:B------:R-:W-:Y:S05]  /*e860*/  @!P3 BRA `(.L_x_4106) ;  /* 0x0000001400e8b947 */ /* 0x000fea0003800000 */
[----:B0-----:R-:W5:Y:S04]  /*e870*/  LDL R15, [R1+0x40] ;  /* 0x00004000010f7983 */ /* 0x001f680000100800 */
[----:B------:R-:W3:Y:S01]  /*e880*/  LDL R14, [R1+0x44] ;  /* 0x00004400010e7983 */ /* 0x000ee20000100800 */
[----:B------:R-:W-:Y:S01]  /*e890*/  ISETP.NE.AND P4, PT, R114, RZ, PT ;  /* 0x000000ff7200720c */ /* 0x000fe20003f85270 */
[----:B------:R-:W-:Y:S01]  /*e8a0*/  BSSY B1, `(.L_x_4158) ;  /* 0x00000f1000017945 */ /* 0x000fe20003800000 */
[----:B--2---:R-:W-:Y:S02]  /*e8b0*/  IADD3 R40, P3, R27, R120, RZ ;  /* 0x000000781b287210 */ /* 0x004fe40007f7e0ff */
[----:B------:R-:W-:-:S03]  /*e8c0*/  SEL R143, R117, R143, !P4 ;  /* 0x0000008f758f7207 */ /* 0x000fc60006000000 */
[----:B------:R-:W-:Y:S01]  /*e8d0*/  IMAD.X R41, R44, 0x1, R95, P3 ;  /* 0x000000012c297824 */ /* 0x000fe200018e065f */
[----:B------:R-:W-:Y:S02]  /*e8e0*/  SHF.R.S32.HI R12, RZ, 0x1f, R143 ;  /* 0x0000001fff0c7819 */ /* 0x000fe4000001148f */
[----:B------:R-:W-:Y:S02]  /*e8f0*/  ISETP.GE.AND P3, PT, R226, R116, PT ;  /* 0x00000074e200720c */ /* 0x000fe40003f66270 */
[----:B------:R-:W-:-:S04]  /*e900*/  LEA.HI R12, R12, R143, RZ, 0x5 ;  /* 0x0000008f0c0c7211 */ /* 0x000fc800078f28ff */
[----:B------:R-:W-:-:S04]  /*e910*/  LEA.HI.SX32 R12, R12, R111, 0x1b ;  /* 0x0000006f0c0c7211 */ /* 0x000fc800078fdaff */
[----:B------:R-:W-:-:S04]  /*e920*/  SHF.R.S32.HI R11, RZ, 0x1f, R12 ;  /* 0x0000001fff0b7819 */ /* 0x000fc8000001140c */
[----:B------:R-:W-:Y:S02]  /*e930*/  LEA.HI R13, R11, R12, RZ, 0x2 ;  /* 0x0000000c0b0d7211 */ /* 0x000fe400078f10ff */
[----:B------:R-:W-:Y:S02]  /*e940*/  SHF.L.U32 R11, R12, 0x4, RZ ;  /* 0x000000040c0b7819 */ /* 0x000fe400000006ff */
[----:B------:R-:W-:Y:S02]  /*e950*/  SHF.R.S32.HI R12, RZ, 0x2, R13 ;  /* 0x00000002ff0c7819 */ /* 0x000fe4000001140d */
[----:B-----5:R-:W-:-:S04]  /*e960*/  LOP3.LUT R13, R15, 0x30, R11, 0xf8, !PT ;  /* 0x000000300f0d7812 */ /* 0x020fc800078ef80b */
[----:B------:R-:W-:Y:S01]  /*e970*/  LOP3.LUT R13, R13, R0, RZ, 0x3c, !PT ;  /* 0x000000000d0d7212 */ /* 0x000fe200078e3cff */
[----:B---3--:R-:W-:-:S04]  /*e980*/  IMAD R12, R12, 0x2800, R14 ;  /* 0x000028000c0c7824 */ /* 0x008fc800078e020e */
        /* <DEDUP_REMOVED lines=15> */
[----:B--2---:R-:W-:Y:S01]  /*ea80*/  IMAD.MOV.U32 R50, RZ, RZ, R38 ;  /* 0x000000ffff327224 */ /* 0x004fe200078e0026 */
[----:B------:R-:W-:Y:S02]  /*ea90*/  SHF.R.U32.HI R52, RZ, 0x8, R71 ;  /* 0x00000008ff347819 */ /* 0x000fe40000011647 */
[----:B------:R-:W-:Y:S01]  /*eaa0*/  SHF.R.U32.HI R60, RZ, 0x10, R57 ;  /* 0x00000010ff3c7819 */ /* 0x000fe20000011639 */
[----:B------:R-:W-:Y:S01]  /*eab0*/  IMAD.SHL.U32 R14, R54, 0x100, RZ ;  /* 0x00000100360e7824 */ /* 0x000fe200078e00ff */
[----:B------:R-:W-:-:S02]  /*eac0*/  PRMT R43, R62, 0x654, R43 ;  /* 0x000006543e2b7816 */ /* 0x000fc4000000002b */
[----:B------:R-:W-:Y:S02]  /*ead0*/  SHF.R.U32.HI R58, RZ, 0x18, R59 ;  /* 0x00000018ff3a7819 */ /* 0x000fe4000001163b */
[----:B------:R-:W-:Y:S02]  /*eae0*/  LOP3.LUT R45, R59, 0xff, RZ, 0xc0, !PT ;  /* 0x000000ff3b2d7812 */ /* 0x000fe400078ec0ff */
[--C-:B------:R-:W-:Y:S02]  /*eaf0*/  SHF.R.U32.HI R53, RZ, 0x18, R69.reuse ;  /* 0x00000018ff357819 */ /* 0x100fe40000011645 */
[----:B------:R-:W-:Y:S02]  /*eb00*/  LOP3.LUT R48, R69, 0xff, RZ, 0xc0, !PT ;  /* 0x000000ff45307812 */ /* 0x000fe400078ec0ff */
[----:B------:R-:W-:Y:S02]  /*eb10*/  SHF.R.U32.HI R49, RZ, 0x8, R69 ;  /* 0x00000008ff317819 */ /* 0x000fe40000011645 */
[----:B------:R-:W-:Y:S01]  /*eb20*/  MOV R47, R36 ;  /* 0x00000024002f7202 */ /* 0x000fe20000000f00 */
[----:B------:R-:W-:Y:S01]  /*eb30*/  IMAD.SHL.U32 R36, R52, 0x100, RZ ;  /* 0x0000010034247824 */ /* 0x000fe200078e00ff */
[----:B------:R-:W-:Y:S01]  /*eb40*/  LOP3.LUT R12, R43, 0xff00, R12, 0xf8, !PT ;  /* 0x0000ff002b0c7812 */ /* 0x000fe200078ef80c */
[----:B------:R-:W-:Y:S01]  /*eb50*/  IMAD.U32 R43, R60, 0x10000, RZ ;  /* 0x000100003c2b7824 */ /* 0x000fe200078e00ff */
[----:B------:R-:W-:-:S02]  /*eb60*/  SHF.R.U32.HI R56, RZ, 0x10, R59 ;  /* 0x00000010ff387819 */ /* 0x000fc4000001163b */
[----:B------:R-:W-:Y:S02]  /*eb70*/  LOP3.LUT R51, R71, 0xff0000ff, RZ, 0xc0, !PT ;  /* 0xff0000ff47337812 */ /* 0x000fe400078ec0ff */
[----:B------:R-:W-:Y:S02]  /*eb80*/  PRMT R45, R58, 0x654, R45 ;  /* 0x000006543a2d7816 */ /* 0x000fe4000000002d */
[----:B------:R-:W-:Y:S02]  /*eb90*/  PRMT R48, R53, 0x654, R48 ;  /* 0x0000065435307816 */ /* 0x000fe40000000030 */
[----:B------:R-:W-:Y:S02]  /*eba0*/  SHF.L.U32 R49, R49, 0x8, RZ ;  /* 0x0000000831317819 */ /* 0x000fe400000006ff */
[----:B------:R-:W-:Y:S01]  /*ebb0*/  LOP3.LUT R14, R45, 0xff00, R14, 0xf8, !PT ;  /* 0x0000ff002d0e7812 */ /* 0x000fe200078ef80e */
[----:B------:R-:W-:Y:S01]  /*ebc0*/  IMAD.U32 R45, R56, 0x10000, RZ ;  /* 0x00010000382d7824 */ /* 0x000fe200078e00ff */
[----:B------:R-:W-:-:S02]  /*ebd0*/  LOP3.LUT R54, R51, 0xff00, R36, 0xf8, !PT ;  /* 0x0000ff0033367812 */ /* 0x000fc400078ef824 */
[----:B------:R-:W-:Y:S02]  /*ebe0*/  LOP3.LUT R36, R12, 0xff0000, R43, 0xf8, !PT ;  /* 0x00ff00000c247812 */ /* 0x000fe400078ef82b */
[----:B------:R-:W-:Y:S02]  /*ebf0*/  LOP3.LUT R38, R48, 0xff00, R49, 0xf8, !PT ;  /* 0x0000ff0030267812 */ /* 0x000fe400078ef831 */
[----:B------:R-:W-:Y:S02]  /*ec00*/  F2FP.F16.E4M3.UNPACK_B R53, R137.H1 ;  /* 0x00000089ff35723e */ /* 0x000fe400030006ff */
[----:B------:R-:W-:Y:S02]  /*ec10*/  F2FP.F16.E4M3.UNPACK_B R43, R42.H1 ;  /* 0x0000002aff2b723e */ /* 0x000fe400030006ff */
[----:B------:R-:W-:Y:S02]  /*ec20*/  F2FP.F16.E4M3.UNPACK_B R48, R47.H1 ;  /* 0x0000002fff30723e */ /* 0x000fe400030006ff */
[----:B------:R-:W-:-:S02]  /*ec30*/  SHF.R.U32.HI R55, RZ, 0x10, R69 ;  /* 0x00000010ff377819 */ /* 0x000fc40000011645 */
[----:B------:R-:W-:Y:S01]  /*ec40*/  LOP3.LUT R12, R14, 0xff0000, R45, 0xf8, !PT ;  /* 0x00ff00000e0c7812 */ /* 0x000fe200078ef82d */
[----:B------:R-:W-:Y:S01]  /*ec50*/  HADD2.F32 R14, -RZ, R53.H0_H0 ;  /* 0x20000035ff0e7230 */ /* 0x000fe20000004100 */
[----:B------:R-:W-:Y:S01]  /*ec60*/  F2FP.F16.E4M3.UNPACK_B R51, R139.H1 ;  /* 0x0000008bff33723e */ /* 0x000fe200030006ff */
[----:B------:R-:W-:Y:S01]  /*ec70*/  HADD2.F32 R45, -RZ, R43.H0_H0 ;  /* 0x2000002bff2d7230 */ /* 0x000fe20000004100 */
[----:B------:R-:W-:Y:S01]  /*ec80*/  SHF.R.U32.HI R57, RZ, 0x10, R71 ;  /* 0x00000010ff397819 */ /* 0x000fe20000011647 */
[----:B------:R-:W-:Y:S01]  /*ec90*/  HADD2.F32 R49, -RZ, R48.H0_H0 ;  /* 0x20000030ff317230 */ /* 0x000fe20000004100 */
[----:B------:R-:W-:Y:S01]  /*eca0*/  F2FP.F16.E4M3.UNPACK_B R137, R137 ;  /* 0x00000089ff89723e */ /* 0x000fe200020006ff */
[----:B------:R-:W-:Y:S01]  /*ecb0*/  IMAD.U32 R55, R55, 0x10000, RZ ;  /* 0x0001000037377824 */ /* 0x000fe200078e00ff */
[----:B------:R-:W-:Y:S01]  /*ecc0*/  SHF.L.U32 R57, R57, 0x10, RZ ;  /* 0x0000001039397819 */ /* 0x000fe200000006ff */
[----:B------:R-:W-:Y:S02]  /*ecd0*/  HADD2.F32 R52, -RZ, R51.H0_H0 ;  /* 0x20000033ff347230 */ /* 0x000fe40000004100 */
[-C--:B------:R-:W-:Y:S01]  /*ece0*/  FMUL.FTZ R58, R45, R14.reuse ;  /* 0x0000000e2d3a7220 */ /* 0x080fe20000410000 */
[----:B------:R-:W-:Y:S01]  /*ecf0*/  FMUL.FTZ R56, R49, R14 ;  /* 0x0000000e31387220 */ /* 0x000fe20000410000 */
[----:B------:R-:W-:-:S02]  /*ed00*/  LOP3.LUT R38, R38, 0xff0000, R55, 0xf8, !PT ;  /* 0x00ff000026267812 */ /* 0x000fc400078ef837 */
        /* <DEDUP_REMOVED lines=9> */
[----:B------:R-:W-:Y:S02]  /*eda0*/  HADD2.F32 R52, -RZ, R51.H1_H1 ;  /* 0x30000033ff347230 */ /* 0x000fe40000004100 */
[----:B------:R-:W-:Y:S01]  /*edb0*/  FMUL.FTZ R56, R49, R54 ;  /* 0x0000003631387220 */ /* 0x000fe20000410000 */
        /* <DEDUP_REMOVED lines=27> */
[--C-:B------:R-:W-:Y:S02]  /*ef70*/  HADD2.F32 R43, -RZ, R42.reuse.H0_H0 ;  /* 0x2000002aff2b7230 */ /* 0x100fe40000004100 */
[-C--:B------:R-:W-:Y:S01]  /*ef80*/  FMUL.FTZ R62, R48, R51.reuse ;  /* 0x00000033303e7220 */ /* 0x080fe20000410000 */
[----:B------:R-:W-:Y:S01]  /*ef90*/  HADD2.F32 R47, -RZ, R49.H0_H0 ;  /* 0x20000031ff2f7230 */ /* 0x000fe20000004100 */
[----:B------:R-:W-:Y:S01]  /*efa0*/  F2FP.F16.E4M3.UNPACK_B R138, R138 ;  /* 0x0000008aff8a723e */ /* 0x000fe200020006ff */
[----:B------:R-:W-:Y:S02]  /*efb0*/  HADD2.F32 R45, -RZ, R45.H1_H1 ;  /* 0x3000002dff2d7230 */ /* 0x000fe40000004100 */
[----:B------:R-:W-:Y:S01]  /*efc0*/  FMUL.FTZ R51, R43, R51 ;  /* 0x000000332b337220 */ /* 0x000fe20000410000 */
[----:B------:R-:W-:-:S02]  /*efd0*/  HADD2.F32 R42, -RZ, R42.H1_H1 ;  /* 0x3000002aff2a7230 */ /* 0x000fc40000004100 */
[-C--:B------:R-:W-:Y:S01]  /*efe0*/  FFMA.FTZ R62, R43, R47.reuse, -R62 ;  /* 0x0000002f2b3e7223 */ /* 0x080fe2000001083e */
        /* <DEDUP_REMOVED lines=9> */
[----:B------:R-:W-:Y:S01]  /*f080*/  F2FP.SATFINITE.E4M3.F32.PACK_AB_MERGE_C R55, R60, R55, RZ ;  /* 0x000000373c37723e */ /* 0x000fe200048070ff */
[--C-:B------:R-:W-:Y:S01]  /*f090*/  HADD2.F32 R48, -RZ, R138.reuse.H0_H0 ;  /* 0x2000008aff307230 */ /* 0x100fe20000004100 */
[----:B------:R-:W-:Y:S01]  /*f0a0*/  F2FP.SATFINITE.E4M3.F32.PACK_AB_MERGE_C R63, R63, R62, RZ ;  /* 0x0000003e3f3f723e */ /* 0x000fe200048070ff */
[----:B------:R-:W-:Y:S01]  /*f0b0*/  HADD2.F32 R49, -RZ, R138.H1_H1 ;  /* 0x3000008aff317230 */ /* 0x000fe20000004100 */
[----:B------:R-:W-:Y:S01]  /*f0c0*/  F2FP.SATFINITE.E4M3.F32.PACK_AB_MERGE_C R61, R64, R61, RZ ;  /* 0x0000003d403d723e */ /* 0x000fe200048070ff */
[----:B------:R-:W-:-:S02]  /*f0d0*/  HADD2.F32 R42, -RZ, R46.H0_H0 ;  /* 0x2000002eff2a7230 */ /* 0x000fc40000004100 */
[-C--:B------:R-:W-:Y:S01]  /*f0e0*/  FMUL.FTZ R51, R43, R48.reuse ;  /* 0x000000302b337220 */ /* 0x080fe20000410000 */
[----:B------:R-:W-:Y:S01]  /*f0f0*/  HADD2.F32 R50, -RZ, R50.H1_H1 ;  /* 0x30000032ff327230 */ /* 0x000fe20000004100 */
[----:B------:R-:W-:Y:S01]  /*f100*/  F2FP.SATFINITE.E4M3.F32.PACK_AB_MERGE_C R62, R56, R53, R55 ;  /* 0x00000035383e723e */ /* 0x000fe20004807037 */
[----:B------:R-:W-:Y:S02]  /*f110*/  HADD2.F32 R46, -RZ, R46.H1_H1 ;  /* 0x3000002eff2e7230 */ /* 0x000fe40000004100 */
[----:B------:R-:W-:Y:S01]  /*f120*/  FMUL.FTZ R48, R42, R48 ;  /* 0x000000302a307220 */ /* 0x000fe20000410000 */
[--C-:B------:R-:W-:Y:S02]  /*f130*/  HADD2.F32 R47, -RZ, R140.reuse.H1_H1 ;  /* 0x3000008cff2f7230 */ /* 0x100fe40000004100 */
[-C--:B------:R-:W-:Y:S01]  /*f140*/  FMUL.FTZ R59, R50, R49.reuse ;  /* 0x00000031323b7220 */ /* 0x080fe20000410000 */
[----:B------:R-:W-:Y:S02]  /*f150*/  HADD2.F32 R45, -RZ, R140.H0_H0 ;  /* 0x2000008cff2d7230 */ /* 0x000fe40000004100 */
[C---:B------:R-:W-:Y:S01]  /*f160*/  FMUL.FTZ R49, R46.reuse, R49 ;  /* 0x000000312e317220 */ /* 0x040fe20000410000 */
[----:B------:R-:W-:Y:S01]  /*f170*/  F2FP.SATFINITE.E4M3.F32.PACK_AB_MERGE_C R57, R57, R58, RZ ;  /* 0x0000003a3939723e */ /* 0x000fe200048070ff */
[----:B------:R-:W-:Y:S01]  /*f180*/  FFMA.FTZ R52, R46, R47, -R59 ;  /* 0x0000002f2e347223 */ /* 0x000fe2000001083b */
[-C--:B------:R-:W-:Y:S01]  /*f190*/  FFMA.FTZ R51, R42, R45.reuse, -R51 ;  /* 0x0000002d2a337223 */ /* 0x080fe20000010833 */
[----:B------:R-:W-:Y:S01]  /*f1a0*/  FFMA.FTZ R48, R43, R45, R48 ;  /* 0x0000002d2b307223 */ /* 0x000fe20000010030 */
[----:B------:R-:W-:Y:S01]  /*f1b0*/  FFMA.FTZ R59, R50, R47, R49 ;  /* 0x0000002f323b7223 */ /* 0x000fe20000010031 */
[----:B------:R-:W-:-:S02]  /*f1c0*/  F2FP.F16.E4M3.UNPACK_B R45, R37 ;  /* 0x00000025ff2d723e */ /* 0x000fc400020006ff */
[----:B------:R-:W-:Y:S02]  /*f1d0*/  F2FP.F16.E4M3.UNPACK_B R49, R38 ;  /* 0x00000026ff31723e */ /* 0x000fe400020006ff */
[----:B------:R-:W-:Y:S01]  /*f1e0*/  F2FP.F16.E4M3.UNPACK_B R42, R13 ;  /* 0x0000000dff2a723e */ /* 0x000fe200020006ff */
[----:B------:R-:W-:Y:S01]  /*f1f0*/  HADD2.F32 R46, -RZ, R45.H0_H0 ;  /* 0x2000002dff2e7230 */ /* 0x000fe20000004100 */
[----:B------:R-:W-:Y:S01]  /*f200*/  F2FP.F16.E4M3.UNPACK_B R47, R36 ;  /* 0x00000024ff2f723e */ /* 0x000fe200020006ff */
[----:B------:R-:W-:Y:S01]  /*f210*/  HADD2.F32 R50, -RZ, R49.H0_H0 ;  /* 0x20000031ff327230 */ /* 0x000fe20000004100 */
[----:B------:R-:W-:Y:S01]  /*f220*/  F2FP.SATFINITE.E4M3.F32.PACK_AB_MERGE_C R64, R59, R48, R61 ;  /* 0x000000303b40723e */ /* 0x000fe2000480703d */
[----:B------:R-:W-:Y:S01]  /*f230*/  HADD2.F32 R43, -RZ, R42.H0_H0 ;  /* 0x2000002aff2b7230 */ /* 0x000fe20000004100 */
[----:B------:R-:W-:Y:S01]  /*f240*/  F2FP.SATFINITE.E4M3.F32.PACK_AB_MERGE_C R63, R52, R51, R63 ;  /* 0x00000033343f723e */ /* 0x000fe2000480703f */
[----:B------:R-:W-:Y:S02]  /*f250*/  HADD2.F32 R45, -RZ, R45.H1_H1 ;  /* 0x3000002dff2d7230 */ /* 0x000fe40000004100 */
[----:B------:R-:W-:Y:S01]  /*f260*/  FMUL.FTZ R52, R46, R50 ;  /* 0x000000322e347220 */ /* 0x000fe20000410000 */
[----:B------:R-:W-:-:S02]  /*f270*/  HADD2.F32 R49, -RZ, R49.H1_H1 ;  /* 0x30000031ff317230 */ /* 0x000fc40000004100 */
[----:B------:R-:W-:Y:S01]  /*f280*/  FMUL.FTZ R51, R43, R50 ;  /* 0x000000322b337220 */ /* 0x000fe20000410000 */
[--C-:B------:R-:W-:Y:S01]  /*f290*/  HADD2.F32 R48, -RZ, R47.reuse.H0_H0 ;  /* 0x2000002fff307230 */ /* 0x100fe20000004100 */
[----:B------:R-:W-:Y:S01]  /*f2a0*/  F2FP.F16.E4M3.UNPACK_B R13, R13.H1 ;  /* 0x0000000dff0d723e */ /* 0x000fe200030006ff */
[----:B------:R-:W-:Y:S02]  /*f2b0*/  HADD2.F32 R42, -RZ, R42.H1_H1 ;  /* 0x3000002aff2a7230 */ /* 0x000fe40000004100 */
[-C--:B------:R-:W-:Y:S01]  /*f2c0*/  FMUL.FTZ R53, R45, R49.reuse ;  /* 0x000000312d357220 */ /* 0x080fe20000410000 */
[----:B------:R-:W-:Y:S02]  /*f2d0*/  HADD2.F32 R47, -RZ, R47.H1_H1 ;  /* 0x3000002fff2f7230 */ /* 0x000fe40000004100 */
[-C--:B------:R-:W-:Y:S01]  /*f2e0*/  FFMA.FTZ R51, R46, R48.reuse, R51 ;  /* 0x000000302e337223 */ /* 0x080fe20000010033 */
[----:B------:R-:W-:Y:S01]  /*f2f0*/  FFMA.FTZ R52, R43, R48, -R52 ;  /* 0x000000302b347223 */ /* 0x000fe20000010834 */
[C---:B------:R-:W-:Y:S01]  /*f300*/  FMUL.FTZ R46, R42.reuse, R49 ;  /* 0x000000312a2e7220 */ /* 0x040fe20000410000 */
[----:B------:R-:W-:Y:S01]  /*f310*/  F2FP.F16.E4M3.UNPACK_B R43, R37.H1 ;  /* 0x00000025ff2b723e */ /* 0x000fe200030006ff */
[-C--:B------:R-:W-:Y:S01]  /*f320*/  FFMA.FTZ R53, R42, R47.reuse, -R53 ;  /* 0x0000002f2a357223 */ /* 0x080fe20000010835 */
[----:B------:R-:W-:Y:S01]  /*f330*/  F2FP.F16.E4M3.UNPACK_B R42, R38.H1 ;  /* 0x00000026ff2a723e */ /* 0x000fe200030006ff */
[----:B------:R-:W-:Y:S01]  /*f340*/  HADD2.F32 R37, -RZ, R13.H0_H0 ;  /* 0x2000000dff257230 */ /* 0x000fe20000004100 */
[----:B------:R-:W-:Y:S01]  /*f350*/  F2FP.SATFINITE.E4M3.F32.PACK_AB_MERGE_C R139, R139, R54, R57 ;  /* 0x000000368b8b723e */ /* 0x000fe20004807039 */
[----:B------:R-:W-:Y:S01]  /*f360*/  FFMA.FTZ R54, R45, R47, R46 ;  /* 0x0000002f2d367223 */ /* 0x000fe2000001002e */
[----:B------:R-:W-:Y:S01]  /*f370*/  F2FP.F16.E4M3.UNPACK_B R36, R36.H1 ;  /* 0x00000024ff24723e */ /* 0x000fe200030006ff */
[----:B------:R-:W-:Y:S01]  /*f380*/  HADD2.F32 R38, -RZ, R43.H0_H0 ;  /* 0x2000002bff267230 */ /* 0x000fe20000004100 */
[----:B------:R-:W-:Y:S01]  /*f390*/  F2FP.F16.E4M3.UNPACK_B R47, R14 ;  /* 0x0000000eff2f723e */ /* 0x000fe200020006ff */
[----:B------:R-:W-:-:S02]  /*f3a0*/  HADD2.F32 R45, -RZ, R42.H0_H0 ;  /* 0x2000002aff2d7230 */ /* 0x000fc40000004100 */
[----:B------:R-:W-:Y:S02]  /*f3b0*/  HADD2.F32 R43, -RZ, R43.H1_H1 ;  /* 0x3000002bff2b7230 */ /* 0x000fe40000004100 */
[----:B------:R-:W-:Y:S02]  /*f3c0*/  HADD2.F32 R46, -RZ, R42.H1_H1 ;  /* 0x3000002aff2e7230 */ /* 0x000fe40000004100 */
[-C--:B------:R-:W-:Y:S01]  /*f3d0*/  FMUL.FTZ R48, R38, R45.reuse ;  /* 0x0000002d26307220 */ /* 0x080fe20000410000 */
[--C-:B------:R-:W-:Y:S02]  /*f3e0*/  HADD2.F32 R42, -RZ, R36.reuse.H0_H0 ;  /* 0x20000024ff2a7230 */ /* 0x100fe40000004100 */
[----:B------:R-:W-:Y:S01]  /*f3f0*/  FMUL.FTZ R45, R37, R45 ;  /* 0x0000002d252d7220 */ /* 0x000fe20000410000 */
[----:B------:R-:W-:Y:S02]  /*f400*/  HADD2.F32 R13, -RZ, R13.H1_H1 ;  /* 0x3000000dff0d7230 */ /* 0x000fe40000004100 */
[----:B------:R-:W-:Y:S01]  /*f410*/  FMUL.FTZ R50, R43, R46 ;  /* 0x0000002e2b327220 */ /* 0x000fe20000410000 */
[----:B------:R-:W-:-:S02]  /*f420*/  HADD2.F32 R36, -RZ, R36.H1_H1 ;  /* 0x30000024ff247230 */ /* 0x000fc40000004100 */
[-C--:B------:R-:W-:Y:S01]  /*f430*/  FFMA.FTZ R56, R38, R42.reuse, R45 ;  /* 0x0000002a26387223 */ /* 0x080fe2000001002d */
[----:B------:R-:W-:Y:S01]  /*f440*/  FFMA.FTZ R55, R37, R42, -R48 ;  /* 0x0000002a25377223 */ /* 0x000fe20000010830 */
[C---:B------:R-:W-:Y:S01]  /*f450*/  FMUL.FTZ R46, R13.reuse, R46 ;  /* 0x0000002e0d2e7220 */ /* 0x040fe20000410000 */
[----:B------:R-:W-:Y:S01]  /*f460*/  F2FP.F16.E4M3.UNPACK_B R38, R39 ;  /* 0x00000027ff26723e */ /* 0x000fe200020006ff */
[-C--:B------:R-:W-:Y:S01]  /*f470*/  FFMA.FTZ R58, R13, R36.reuse, -R50 ;  /* 0x000000240d3a7223 */ /* 0x080fe20000010832 */
[-C--:B------:R-:W-:Y:S01]  /*f480*/  F2FP.F16.E4M3.UNPACK_B R13, R15.reuse ;  /* 0x0000000fff0d723e */ /* 0x080fe200020006ff */
[----:B------:R-:W-:Y:S01]  /*f490*/  FFMA.FTZ R57, R43, R36, R46 ;  /* 0x000000242b397223 */ /* 0x000fe2000001002e */
[----:B------:R-:W-:Y:S01]  /*f4a0*/  F2FP.F16.E4M3.UNPACK_B R15, R15.H1 ;  /* 0x0000000fff0f723e */ /* 0x000fe200030006ff */
[----:B------:R-:W-:Y:S01]  /*f4b0*/  HADD2.F32 R42, -RZ, R38.H0_H0 ;  /* 0x20000026ff2a7230 */ /* 0x000fe20000004100 */
[----:B------:R-:W-:Y:S01]  /*f4c0*/  F2FP.F16.E4M3.UNPACK_B R48, R14.H1 ;  /* 0x0000000eff30723e */ /* 0x000fe200030006ff */
[----:B------:R-:W-:Y:S01]  /*f4d0*/  HADD2.F32 R49, -RZ, R47.H0_H0 ;  /* 0x2000002fff317230 */ /* 0x000fe20000004100 */
        /* <DEDUP_REMOVED lines=9> */
[----:B------:R-:W-:Y:S02]  /*f570*/  HADD2.F32 R45, -RZ, R14.H0_H0 ;  /* 0x2000000eff2d7230 */ /* 0x000fe40000004100 */
[-C--:B------:R-:W-:Y:S01]  /*f580*/  FMUL.FTZ R61, R37, R50.reuse ;  /* 0x00000032253d7220 */ /* 0x080fe20000410000 */
[----:B------:R-:W-:Y:S02]  /*f590*/  HADD2.F32 R46, -RZ, R43.H0_H0 ;  /* 0x2000002bff2e7230 */ /* 0x000fe40000004100 */
[----:B------:R-:W-:Y:S01]  /*f5a0*/  FMUL.FTZ R60, R12, R50 ;  /* 0x000000320c3c7220 */ /* 0x000fe20000410000 */
[----:B------:R-:W-:-:S02]  /*f5b0*/  HADD2.F32 R39, -RZ, R39.H1_H1 ;  /* 0x30000027ff277230 */ /* 0x000fc40000004100 */
[-C--:B------:R-:W-:Y:S01]  /*f5c0*/  FFMA.FTZ R49, R42, R45.reuse, R49 ;  /* 0x0000002d2a317223 */ /* 0x080fe20000010031 */
[----:B------:R-:W-:Y:S02]  /*f5d0*/  HADD2.F32 R48, -RZ, R48.H1_H1 ;  /* 0x30000030ff307230 */ /* 0x000fe40000004100 */
[----:B------:R-:W-:Y:S01]  /*f5e0*/  FFMA.FTZ R61, R12, R46, R61 ;  /* 0x0000002e0c3d7223 */ /* 0x000fe2000001003d */
        /* <DEDUP_REMOVED lines=26> */
[----:B------:R-:W-:Y:S02]  /*f790*/  F2FP.SATFINITE.E4M3.F32.PACK_AB_MERGE_C R13, R53, R52, R55 ;  /* 0x00000034350d723e */ /* 0x000fe40004807037 */
[----:B------:R-:W-:-:S07]  /*f7a0*/  F2FP.SATFINITE.E4M3.F32.PACK_AB_MERGE_C R37, R54, R51, R56 ;  /* 0x000000333625723e */ /* 0x000fce0004807038 */
.L_x_4159:
[----:B------:R-:W-:Y:S05]  /*f7b0*/  BSYNC B1 ;  /* 0x0000000000017941 */ /* 0x000fea0003800000 */
.L_x_4158:
[----:B0-----:R0:W-:Y:S01]  /*f7c0*/  ST.E.128 desc[UR50][R40.64], R12 ;  /* 0x0000000c28007985 */ /* 0x0011e2000c101d32 */
[----:B------:R-:W-:-:S13]  /*f7d0*/  ISETP.GE.AND P3, PT, R11, R136, PT ;  /* 0x000000880b00720c */ /* 0x000fda0003f66270 */
[----:B------:R-:W-:Y:S05]  /*f7e0*/  @P3 BRA `(.L_x_4106) ;  /* 0x0000000800083947 */ /* 0x000fea0003800000 */
[----:B0-----:R-:W-:-:S04]  /*f7f0*/  IADD3 R12, P3, R11, R120, RZ ;  /* 0x000000780b0c7210 */ /* 0x001fc80007f7e0ff */
[----:B------:R-:W-:-:S05]  /*f800*/  LEA.HI.X.SX32 R13, R11, R44, 0x1, P3 ;  /* 0x0000002c0b0d7211 */ /* 0x000fca00018f0eff */
[----:B--2---:R0:W-:Y:S01]  /*f810*/  ST.E.128 desc[UR50][R12.64], R36 ;  /* 0x000000240c007985 */ /* 0x0041e2000c101d32 */
[----:B------:R-:W-:Y:S05]  /*f820*/  BRA `(.L_x_4106) ;  /* 0x0000000400f87947 */ /* 0x000fea0003800000 */
.L_x_4071:
[----:B------:R-:W-:-:S06]  /*f830*/  UISETP.NE.AND UP0, UPT, UR49, 0x3, UPT ;  /* 0x000000033100788c */ /* 0x000fcc000bf05270 */
[----:B------:R-:W-:-:S13]  /*f840*/  PLOP3.LUT P2, PT, PT, PT, UP0, 0x80, 0x0 ;  /* 0x000000000000781c */ /* 0x000fda0003f4f008 */
[----:B------:R-:W-:Y:S05]  /*f850*/  @!P2 BRA `(.L_x_4160) ;  /* 0x000000000004a947 */ /* 0x000fea0003800000 */
[----:B------:R-:W-:Y:S01]  /*f860*/  BPT.TRAP 0x1 ;  /* 0x000000040000795c */ /* 0x000fe20000300000 */
.L_x_4160:
[----:B------:R-:W2:Y:S01]  /*f870*/  LDL R11, [R1+0x14] ;  /* 0x00001400010b7983 */ /* 0x000ea20000100800 */
[----:B------:R-:W-:Y:S01]  /*f880*/  LEA R93, R19, R18, 0x3 ;  /* 0x00000012135d7211 */ /* 0x000fe200078e18ff */
[----:B------:R-:W-:Y:S01]  /*f890*/  BSSY B1, `(.L_x_4161) ;  /* 0x0000005000017945 */ /* 0x000fe20003800000 */
[----:B------:R-:W-:Y:S02]  /*f8a0*/  SHF.R.S32.HI R90, RZ, 0x1f, R35 ;  /* 0x0000001fff5a7819 */ /* 0x000fe40000011423 */
[----:B--2---:R-:W-:-:S04]  /*f8b0*/  SHF.L.U32 R94, R11, 0x1f, RZ ;  /* 0x0000001f0b5e7819 */ /* 0x004fc800000006ff */
[----:B------:R-:W0:Y:S02]  /*f8c0*/  SYNCS.PHASECHK.TRANS64.TRYWAIT P3, [R93+URZ+0x33490], R94 ;  /* 0x0334905e5d0075a7 */ /* 0x000e24000806017f */
[----:B0-----:R-:W-:Y:S05]  /*f8d0*/  @!P3 BRA `(.L_x_4162) ;  /* 0x000001dc0098b947 */ /* 0x001fea0003800000 */
.L_x_4423:
[----:B------:R-:W-:Y:S05]  /*f8e0*/  BSYNC B1 ;  /* 0x0000000000017941 */ /* 0x000fea0003800000 */
.L_x_4161:
[----:B------:R-:W1:Y:S01]  /*f8f0*/  S2R R36, SR_TID.X ;  /* 0x0000000000247919 */ /* 0x000e620000002100 */
        /* <DEDUP_REMOVED lines=20> */
[C---:B-1----:R-:W-:Y:S02]  /*fa40*/  VIADD R37, R36.reuse, 0xffffff80 ;  /* 0xffffff8024257836 */ /* 0x042fe40000000000 */
[----:B------:R-:W-:Y:S01]  /*fa50*/  VIADD R36, R36, 0xffffff80 ;  /* 0xffffff8024247836 */ /* 0x000fe20000000000 */
[----:B------:R-:W-:-:S04]  /*fa60*/  IADD3.X R50, R13, UR7, R11, P3, !PT ;  /* 0x000000070d327c10 */ /* 0x000fc80009ffe40b */
[----:B------:R-:W-:-:S04]  /*fa70*/  LEA.HI R36, R36, R37, RZ, 0x1 ;  /* 0x0000002524247211 */ /* 0x000fc800078f08ff */
[----:B------:R-:W-:-:S04]  /*fa80*/  SHF.R.S32.HI R36, RZ, 0x1, R36 ;  /* 0x00000001ff247819 */ /* 0x000fc80000011424 */
[----:B------:R-:W-:-:S04]  /*fa90*/  IADD3 R51, -R36, R92, RZ ;  /* 0x0000005c24337210 */ /* 0x000fc80007ffe1ff */
[----:B------:R-:W-:Y:S01]  /*faa0*/  ISETP.GE.AND P3, PT, R51, 0x1, PT ;  /* 0x000000013300780c */ /* 0x000fe20003f66270 */
[----:B------:R-:W-:-:S12]  /*fab0*/  BRA.DIV UR4, `(.L_x_4163) ;  /* 0x000001de04347947 */ /* 0x000fd8000b800000 */
[----:B------:R1:W2:Y:S04]  /*fac0*/  SHFL.IDX PT, R41, R50, RZ, 0x1e1f ;  /* 0x001e1fff32297589 */ /* 0x0002a800000e0000 */
[----:B------:R1:W3:Y:S02]  /*fad0*/  SHFL.IDX PT, R43, R42, RZ, 0x1e1f ;  /* 0x001e1fff2a2b7589 */ /* 0x0002e400000e0000 */
.L_x_4427:
[----:B------:R-:W-:Y:S04]  /*fae0*/  BSSY B1, `(.L_x_4164) ;  /* 0x0000027000017945 */ /* 0x000fe80003800000 */
[----:B------:R-:W-:Y:S05]  /*faf0*/  @!P3 BRA `(.L_x_4165) ;  /* 0x000000000094b947 */ /* 0x000fea0003800000 */
[----:B------:R-:W4:Y:S01]  /*fb00*/  LDL R13, [R1+0xc] ;  /* 0x00000c00010d7983 */ /* 0x000f220000100800 */
[----:B------:R-:W-:-:S03]  /*fb10*/  ULDC UR4, c[0x0][0x2f4] ;  /* 0x0000bd0000047ab9 */ /* 0x000fc60000000800 */
[----:B------:R-:W5:Y:S04]  /*fb20*/  LDL R12, [R1+0x8] ;  /* 0x00000800010c7983 */ /* 0x000f680000100800 */
[----:B------:R-:W5:Y:S01]  /*fb30*/  LDL R48, [R1] ;  /* 0x0000000001307983 */ /* 0x000f620000100800 */
[----:B------:R-:W-:-:S03]  /*fb40*/  ISETP.GE.AND P5, PT, R16, UR4, PT ;  /* 0x0000000410007c0c */ /* 0x000fc6000bfa6270 */
[----:B------:R-:W5:Y:S10]  /*fb50*/  LDL R11, [R1+0x4] ;  /* 0x00000400010b7983 */ /* 0x000f740000100800 */
[----:B---3--:R-:W-:-:S05]  /*fb60*/  @!P5 IADD3 R44, P3, R16, R43, RZ ;  /* 0x0000002b102cd210 */ /* 0x008fca0007f7e0ff */
[----:B--2---:R-:W-:Y:S01]  /*fb70*/  @!P5 IMAD.X R45, R41, 0x1, R17, P3 ;  /* 0x00000001292dd824 */ /* 0x004fe200018e0611 */
[----:B------:R-:W-:-:S13]  /*fb80*/  ISETP.GE.AND P3, PT, R23, UR4, PT ;  /* 0x0000000417007c0c */ /* 0x000fda000bf66270 */
[----:B------:R-:W-:-:S05]  /*fb90*/  @!P3 IADD3 R38, P4, R23, R43, RZ ;  /* 0x0000002b1726b210 */ /* 0x000fca0007f9e0ff */
[----:B----4-:R-:W-:Y:S01]  /*fba0*/  @!P3 IMAD.X R39, R41, 0x1, R13, P4 ;  /* 0x000000012927b824 */ /* 0x010fe200020e060d */
[----:B------:R-:W-:-:S13]  /*fbb0*/  ISETP.GE.AND P4, PT, R22, UR4, PT ;  /* 0x0000000416007c0c */ /* 0x000fda000bf86270 */
[----:B------:R-:W-:-:S05]  /*fbc0*/  @!P4 IADD3 R36, P6, R22, R43, RZ ;  /* 0x0000002b1624c210 */ /* 0x000fca0007fde0ff */
[----:B-----5:R-:W-:Y:S02]  /*fbd0*/  @!P4 IMAD.X R37, R41, 0x1, R12, P6 ;  /* 0x000000012925c824 */ /* 0x020fe400030e060c */
[----:B------:R-:W2:Y:S04]  /*fbe0*/  @!P5 LDS.128 R12, [R88+0x24200] ;  /* 0x02420000580cd984 */ /* 0x000ea80000000c00 */
[----:B--2---:R-:W-:Y:S01]  /*fbf0*/  @!P5 ST.E.128 desc[UR50][R44.64], R12 ;  /* 0x0000000c2c00d985 */ /* 0x004fe2000c101d32 */
[----:B------:R-:W-:-:S13]  /*fc00*/  ISETP.GE.AND P5, PT, R225, UR4, PT ;  /* 0x00000004e1007c0c */ /* 0x000fda000bfa6270 */
[----:B------:R-:W2:Y:S01]  /*fc10*/  @!P5 LDS.128 R12, [R89+0x24200] ;  /* 0x02420000590cd984 */ /* 0x000ea20000000c00 */
[----:B------:R-:W-:-:S05]  /*fc20*/  @!P5 IMAD.SHL.U32 R40, R227, 0x10, RZ ;  /* 0x00000010e328d824 */ /* 0x000fca00078e00ff */
[----:B------:R-:W-:-:S04]  /*fc30*/  @!P5 IADD3 R46, P6, R40, R43, RZ ;  /* 0x0000002b282ed210 */ /* 0x000fc80007fde0ff */
[----:B------:R-:W-:-:S05]  /*fc40*/  @!P5 LEA.HI.X.SX32 R47, R40, R41, 0x1, P6 ;  /* 0x00000029282fd211 */ /* 0x000fca00030f0eff */
[----:B--2---:R-:W-:Y:S01]  /*fc50*/  @!P5 ST.E.128 desc[UR50][R46.64], R12 ;  /* 0x0000000c2e00d985 */ /* 0x004fe2000c101d32 */
[----:B------:R-:W-:-:S13]  /*fc60*/  ISETP.GE.AND P5, PT, R226, UR4, PT ;  /* 0x00000004e2007c0c */ /* 0x000fda000bfa6270 */
[----:B------:R-:W2:Y:S01]  /*fc70*/  @!P5 LDS.128 R12, [R88+0x26a00] ;  /* 0x026a0000580cd984 */ /* 0x000ea20000000c00 */
[----:B------:R-:W-:-:S04]  /*fc80*/  @!P5 SHF.L.U32 R40, R48, 0x4, RZ ;  /* 0x000000043028d819 */ /* 0x000fc800000006ff */
[----:B------:R-:W-:-:S04]  /*fc90*/  @!P5 IADD3 R48, P6, R40, R43, RZ ;  /* 0x0000002b2830d210 */ /* 0x000fc80007fde0ff */
[----:B------:R-:W-:-:S05]  /*fca0*/  @!P5 LEA.HI.X.SX32 R49, R40, R41, 0x1, P6 ;  /* 0x000000292831d211 */ /* 0x000fca00030f0eff */
[----:B--2---:R-:W-:Y:S01]  /*fcb0*/  @!P5 ST.E.128 desc[UR50][R48.64], R12 ;  /* 0x0000000c3000d985 */ /* 0x004fe2000c101d32 */
[----:B------:R-:W-:-:S03]  /*fcc0*/  ISETP.GE.AND P5, PT, R224, UR4, PT ;  /* 0x00000004e0007c0c */ /* 0x000fc6000bfa6270 */
[----:B------:R-:W2:Y:S10]  /*fcd0*/  @!P3 LDS.128 R12, [R89+0x26a00] ;  /* 0x026a0000590cb984 */ /* 0x000eb40000000c00 */
[----:B------:R-:W-:-:S05]  /*fce0*/  @!P5 IADD3 R40, P6, R224, R43, RZ ;  /* 0x0000002be028d210 */ /* 0x000fca0007fde0ff */
[----:B------:R-:W-:Y:S01]  /*fcf0*/  @!P5 IMAD.X R41, R41, 0x1, R11, P6 ;  /* 0x000000012929d824 */ /* 0x000fe200030e060b */
[----:B--2---:R-:W-:Y:S04]  /*fd00*/  @!P3 ST.E.128 desc[UR50][R38.64], R12 ;  /* 0x0000000c2600b985 */ /* 0x004fe8000c101d32 */
[----:B------:R-:W2:Y:S04]  /*fd10*/  @!P4 LDS.128 R12, [R88+0x29200] ;  /* 0x02920000580cc984 */ /* 0x000ea80000000c00 */
[----:B--2---:R-:W-:Y:S04]  /*fd20*/  @!P4 ST.E.128 desc[UR50][R36.64], R12 ;  /* 0x0000000c2400c985 */ /* 0x004fe8000c101d32 */
[----:B------:R-:W2:Y:S04]  /*fd30*/  @!P5 LDS.128 R12, [R89+0x29200] ;  /* 0x02920000590cd984 */ /* 0x000ea80000000c00 */
[----:B--2---:R4:W-:Y:S02]  /*fd40*/  @!P5 ST.E.128 desc[UR50][R40.64], R12 ;  /* 0x0000000c2800d985 */ /* 0x0049e4000c101d32 */
.L_x_4165:
[----:B------:R-:W-:Y:S05]  /*fd50*/  BSYNC B1 ;  /* 0x0000000000017941 */ /* 0x000fea0003800000 */
.L_x_4164:
[----:B------:R-:W-:-:S03]  /*fd60*/  UMOV UR4, 0xffffffff ;  /* 0xffffffff00047882 */ /* 0x000fc60000000000 */
[----:B------:R-:W-:Y:S05]  /*fd70*/  BRA.DIV UR4, `(.L_x_4166) ;  /* 0x000001da04d07947 */ /* 0x000fea000b800000 */
[----:B--2-4-:R2:W4:Y:S04]  /*fd80*/  SHFL.IDX PT, R41, R50, 0x1, 0x1e1f ;  /* 0x003e1f0032297f89 */ /* 0x01452800000e0000 */
[----:B---3--:R2:W3:Y:S02]  /*fd90*/  SHFL.IDX PT, R43, R42, 0x1, 0x1e1f ;  /* 0x003e1f002a2b7f89 */ /* 0x0084e400000e0000 */
.L_x_4431:
[----:B------:R-:W-:-:S13]  /*fda0*/  ISETP.GE.AND P3, PT, R51, 0x81, PT ;  /* 0x000000813300780c */ /* 0x000fda0003f66270 */
[----:B------:R-:W-:Y:S05]  /*fdb0*/  @!P3 BRA `(.L_x_4106) ;  /* 0x000000000094b947 */ /* 0x000fea0003800000 */
[----:B------:R-:W5:Y:S01]  /*fdc0*/  LDL R13, [R1+0xc] ;  /* 0x00000c00010d7983 */ /* 0x000f620000100800 */
[----:B------:R-:W-:-:S03]  /*fdd0*/  ULDC UR4, c[0x0][0x2f4] ;  /* 0x0000bd0000047ab9 */ /* 0x000fc60000000800 */
[----:B------:R-:W5:Y:S04]  /*fde0*/  LDL R12, [R1+0x8] ;  /* 0x00000800010c7983 */ /* 0x000f680000100800 */
[----:B-12---:R-:W2:Y:S01]  /*fdf0*/  LDL R42, [R1] ;  /* 0x00000000012a7983 */ /* 0x006ea20000100800 */
[----:B------:R-:W-:-:S03]  /*fe00*/  ISETP.GE.AND P5, PT, R16, UR4, PT ;  /* 0x0000000410007c0c */ /* 0x000fc6000bfa6270 */
[----:B------:R-:W2:Y:S10]  /*fe10*/  LDL R11, [R1+0x4] ;  /* 0x00000400010b7983 */ /* 0x000eb40000100800 */
[----:B---3--:R-:W-:-:S05]  /*fe20*/  @!P5 IADD3 R44, P3, R16, R43, RZ ;  /* 0x0000002b102cd210 */ /* 0x008fca0007f7e0ff */
[----:B----4-:R-:W-:Y:S01]  /*fe30*/  @!P5 IMAD.X R45, R41, 0x1, R17, P3 ;  /* 0x00000001292dd824 */ /* 0x010fe200018e0611 */
[----:B------:R-:W-:-:S13]  /*fe40*/  ISETP.GE.AND P3, PT, R23, UR4, PT ;  /* 0x0000000417007c0c */ /* 0x000fda000bf66270 */
[----:B------:R-:W-:-:S05]  /*fe50*/  @!P3 IADD3 R38, P4, R23, R43, RZ ;  /* 0x0000002b1726b210 */ /* 0x000fca0007f9e0ff */
[----:B-----5:R-:W-:Y:S01]  /*fe60*/  @!P3 IMAD.X R39, R41, 0x1, R13, P4 ;  /* 0x000000012927b824 */ /* 0x020fe200020e060d */
[----:B------:R-:W-:-:S13]  /*fe70*/  ISETP.GE.AND P4, PT, R22, UR4, PT ;  /* 0x0000000416007c0c */ /* 0x000fda000bf86270 */
[----:B------:R-:W-:-:S05]  /*fe80*/  @!P4 IADD3 R36, P6, R22, R43, RZ ;  /* 0x0000002b1624c210 */ /* 0x000fca0007fde0ff */
[----:B------:R-:W-:Y:S02]  /*fe90*/  @!P4 IMAD.X R37, R41, 0x1, R12, P6 ;  /* 0x000000012925c824 */ /* 0x000fe400030e060c */
[----:B------:R-:W1:Y:S04]  /*fea0*/  @!P5 LDS.128 R12, [R88+0x26200] ;  /* 0x02620000580cd984 */ /* 0x000e680000000c00 */
[----:B-1----:R-:W-:Y:S01]  /*feb0*/  @!P5 ST.E.128 desc[UR50][R44.64], R12 ;  /* 0x0000000c2c00d985 */ /* 0x002fe2000c101d32 */
[----:B------:R-:W-:-:S13]  /*fec0*/  ISETP.GE.AND P5, PT, R225, UR4, PT ;  /* 0x00000004e1007c0c */ /* 0x000fda000bfa6270 */
[----:B------:R-:W1:Y:S01]  /*fed0*/  @!P5 LDS.128 R12, [R89+0x26200] ;  /* 0x02620000590cd984 */ /* 0x000e620000000c00 */
[----:B------:R-:W-:-:S04]  /*fee0*/  @!P5 SHF.L.U32 R40, R227, 0x4, RZ ;  /* 0x00000004e328d819 */ /* 0x000fc800000006ff */
[----:B------:R-:W-:-:S04]  /*fef0*/  @!P5 IADD3 R46, P6, R40, R43, RZ ;  /* 0x0000002b282ed210 */ /* 0x000fc80007fde0ff */
[----:B------:R-:W-:-:S05]  /*ff00*/  @!P5 LEA.HI.X.SX32 R47, R40, R41, 0x1, P6 ;  /* 0x00000029282fd211 */ /* 0x000fca00030f0eff */
[----:B-1----:R-:W-:Y:S01]  /*ff10*/  @!P5 ST.E.128 desc[UR50][R46.64], R12 ;  /* 0x0000000c2e00d985 */ /* 0x002fe2000c101d32 */
[----:B------:R-:W-:-:S13]  /*ff20*/  ISETP.GE.AND P5, PT, R226, UR4, PT ;  /* 0x00000004e2007c0c */ /* 0x000fda000bfa6270 */
[----:B------:R-:W1:Y:S01]  /*ff30*/  @!P5 LDS.128 R12, [R88+0x28a00] ;  /* 0x028a0000580cd984 */ /* 0x000e620000000c00 */
[----:B--2---:R-:W-:-:S05]  /*ff40*/  @!P5 IMAD.SHL.U32 R40, R42, 0x10, RZ ;  /* 0x000000102a28d824 */ /* 0x004fca00078e00ff */
[----:B------:R-:W-:-:S04]  /*ff50*/  @!P5 IADD3 R48, P6, R40, R43, RZ ;  /* 0x0000002b2830d210 */ /* 0x000fc80007fde0ff */
[----:B------:R-:W-:-:S05]  /*ff60*/  @!P5 LEA.HI.X.SX32 R49, R40, R41, 0x1, P6 ;  /* 0x000000292831d211 */ /* 0x000fca00030f0eff */
[----:B-1----:R-:W-:Y:S01]  /*ff70*/  @!P5 ST.E.128 desc[UR50][R48.64], R12 ;  /* 0x0000000c3000d985 */ /* 0x002fe2000c101d32 */
[----:B------:R-:W-:-:S03]  /*ff80*/  ISETP.GE.AND P5, PT, R224, UR4, PT ;  /* 0x00000004e0007c0c */ /* 0x000fc6000bfa6270 */
[----:B------:R-:W1:Y:S10]  /*ff90*/  @!P3 LDS.128 R12, [R89+0x28a00] ;  /* 0x028a0000590cb984 */ /* 0x000e740000000c00 */
[----:B------:R-:W-:-:S05]  /*ffa0*/  @!P5 IADD3 R40, P6, R224, R43, RZ ;  /* 0x0000002be028d210 */ /* 0x000fca0007fde0ff */
[----:B------:R-:W-:Y:S01]  /*ffb0*/  @!P5 IMAD.X R41, R41, 0x1, R11, P6 ;  /* 0x000000012929d824 */ /* 0x000fe200030e060b */
[----:B-1----:R-:W-:Y:S04]  /*ffc0*/  @!P3 ST.E.128 desc[UR50][R38.64], R12 ;  /* 0x0000000c2600b985 */ /* 0x002fe8000c101d32 */
[----:B------:R-:W1:Y:S04]  /*ffd0*/  @!P4 LDS.128 R12, [R88+0x2b200] ;  /* 0x02b20000580cc984 */ /* 0x000e680000000c00 */
[----:B-1----:R-:W-:Y:S04]  /*ffe0*/  @!P4 ST.E.128 desc[UR50][R36.64], R12 ;  /* 0x0000000c2400c985 */ /* 0x002fe8000c101d32 */
[----:B------:R-:W1:Y:S04]  /*fff0*/  @!P5 LDS.128 R12, [R89+0x2b200] ;  /* 0x02b20000590cd984 */ /* 0x000e680000000c00 */
[----:B-1----:R1:W-:Y:S02]  /*10000*/  @!P5 ST.E.128 desc[UR50][R40.64], R12 ;  /* 0x0000000c2800d985 */ /* 0x0023e4000c101d32 */
.L_x_4106:
[----:B------:R-:W-:Y:S05]  /*10010*/  BSYNC B0 ;  /* 0x0000000000007941 */ /* 0x000fea0003800000 */
.L_x_4070:
[----:B------:R-:W5:Y:S01]  /*10020*/  S2R R11, SR_TID.X ;  /* 0x00000000000b7919 */ /* 0x000f620000002100 */
[----:B------:R-:W-:Y:S01]  /*10030*/  @!PT LDS RZ, [RZ] ;  /* 0x00000000fffff984 */ /* 0x000fe20000000800 */
[----:B------:R-:W-:Y:S01]  /*10040*/  @!PT LDS RZ, [RZ] ;  /* 0x00000000fffff984 */ /* 0x000fe20000000800 */
[----:B------:R-:W-:Y:S01]  /*10050*/  @!PT LDS RZ, [RZ] ;  /* 0x00000000fffff984 */ /* 0x000fe20000000800 */
[----:B------:R-:W-:Y:S01]  /*10060*/  @!PT LDS RZ, [RZ] ;  /* 0x00000000fffff984 */ /* 0x000fe20000000800 */
[----:B------:R3:W-:Y:S06]  /*10070*/  MEMBAR.ALL.CTA ;  /* 0x0000000000007992 */ /* 0x0007ec0000008000 */
[----:B---3--:R-:W3:Y:S01]  /*10080*/  FENCE.VIEW.ASYNC.S ;  /* 0x00000000000073c6 */ /* 0x008ee20000000000 */
[----:B------:R-:W-:Y:S05]  /*10090*/  WARPSYNC.ALL ;  /* 0x0000000000007948 */ /* 0x000fea0003800000 */
[----:B------:R-:W-:Y:S01]  /*100a0*/  BSSY B0, `(.L_x_4167) ;  /* 0x0000008000007945 */ /* 0x000fe20003800000 */
[----:B---3--:R3:W-:Y:S01]  /*100b0*/  BAR.SYNC.DEFER_BLOCKING R142, 0x80 ;  /* 0x0002008e0000751d */ /* 0x0087e20000010000 */
[----:B-----5:R-:W-:-:S13]  /*100c0*/  LOP3.LUT P3, RZ, R11, 0x7f, RZ, 0xc0, !PT ;  /* 0x0000007f0bff7812 */ /* 0x020fda000786c0ff */
[----:B------:R-:W-:-:S05]  /*100d0*/  @!P3 VIADD R11, R93, 0x334a0 ;  /* 0x000334a05d0bb836 */ /* 0x000fca0000000000 */
[----:B------:R-:W-:-:S04]  /*100e0*/  @!P3 PRMT R11, RZ, 0x654, R11 ;  /* 0x00000654ff0bb816 */ /* 0x000fc8000000000b */
[----:B------:R3:W-:Y:S01]  /*100f0*/  @!P3 SYNCS.ARRIVE.TRANS64.RED.A1T0 RZ, [R11+URZ], RZ ;  /* 0x000000ff0bffb9a7 */ /* 0x0007e2000810043f */
[----:B------:R-:W-:Y:S05]  /*10100*/  @!P2 BRA `(.L_x_4168) ;  /* 0x000000000004a947 */ /* 0x000fea0003800000 */
[----:B------:R-:W-:Y:S01]  /*10110*/  BPT.TRAP 0x1 ;  /* 0x000000040000795c */ /* 0x000fe20000300000 */
.L_x_4168:
[----:B------:R-:W-:Y:S05]  /*10120*/  BSYNC B0 ;  /* 0x0000000000007941 */ /* 0x000fea0003800000 */
.L_x_4167:
[----:B------:R-:W5:Y:S01]  /*10130*/  SYNCS.PHASECHK.TRANS64.TRYWAIT P2, [R93+URZ+0x334b0], R94 ;  /* 0x0334b05e5d0075a7 */ /* 0x000f62000804017f */
[----:B------:R-:W-:Y:S01]  /*10140*/  ULDC UR39, c[0x0][0x2f4] ;  /* 0x0000bd0000277ab9 */ /* 0x000fe20000000800 */
[----:B------:R-:W-:Y:S04]  /*10150*/  BSSY B0, `(.L_x_4169) ;  /* 0x0000002000007945 */ /* 0x000fe80003800000 */
[----:B-----5:R-:W-:Y:S05]  /*10160*/  @!P2 BRA `(.L_x_4170) ;  /* 0x000001d80020a947 */ /* 0x020fea0003800000 */
.L_x_4432:
[----:B------:R-:W-:Y:S05]  /*10170*/  BSYNC B0 ;  /* 0x0000000000007941 */ /* 0x000fea0003800000 */
.L_x_4169:
[----:B------:R0:W5:Y:S01]  /*10180*/  LDL R51, [R1+0xc] ;  /* 0x00000c0001337983 */ /* 0x0001620000100800 */
[----:B------:R-:W-:Y:S01]  /*10190*/  ULDC.64 UR4, c[0x0][0x328] ;  /* 0x0000ca0000047ab9 */ /* 0x000fe20000000a00 */
[----:B------:R-:W-:Y:S02]  /*101a0*/  ULDC.64 UR6, c[0x0][0x318] ;  /* 0x0000c60000067ab9 */ /* 0x000fe40000000a00 */
[----:B-12---:R1:W5:Y:S04]  /*101b0*/  LDL R50, [R1+0x8] ;  /* 0x0000080001327983 */ /* 0x0063680000100800 */
[----:B0-----:R1:W5:Y:S01]  /*101c0*/  LDL R49, [R1] ;  /* 0x0000000001317983 */ /* 0x0013620000100800 */
[----:B------:R-:W-:Y:S02]  /*101d0*/  IMAD R90, R90, UR4, RZ ;  /* 0x000000045a5a7c24 */ /* 0x000fe4000f8e02ff */
[C---:B------:R-:W-:Y:S01]  /*101e0*/  IMAD.WIDE.U32 R12, R35.reuse, UR4, RZ ;  /* 0x00000004230c7c25 */ /* 0x040fe2000f8e00ff */
[----:B------:R1:W5:Y:S03]  /*101f0*/  LDL R48, [R1+0x4] ;  /* 0x0000040001307983 */ /* 0x0003660000100800 */
[----:B------:R-:W-:Y:S01]  /*10200*/  IMAD R35, R35, UR5, R90 ;  /* 0x0000000523237c24 */ /* 0x000fe2000f8e025a */
[----:B------:R-:W0:Y:S01]  /*10210*/  S2R R14, SR_TID.X ;  /* 0x00000000000e7919 */ /* 0x000e220000002100 */
[----:B------:R-:W-:-:S02]  /*10220*/  ULDC.64 UR4, c[0x0][0x338] ;  /* 0x0000ce0000047ab9 */ /* 0x000fc40000000a00 */
[----:B------:R-:W-:Y:S02]  /*10230*/  IMAD R91, R91, UR4, RZ ;  /* 0x000000045b5b7c24 */ /* 0x000fe4000f8e02ff */
[----:B------:R-:W-:Y:S02]  /*10240*/  IMAD.IADD R13, R13, 0x1, R35 ;  /* 0x000000010d0d7824 */ /* 0x000fe400078e0223 */
[C---:B------:R-:W-:Y:S02]  /*10250*/  IMAD R91, R34.reuse, UR5, R91 ;  /* 0x00000005225b7c24 */ /* 0x040fe4000f8e025b */
[----:B------:R-:W-:Y:S01]  /*10260*/  IMAD.WIDE.U32 R34, R34, UR4, R12 ;  /* 0x0000000422227c25 */ /* 0x000fe2000f8e000c */
[----:B------:R-:W-:-:S03]  /*10270*/  ULDC.64 UR4, c[0x0][0x330] ;  /* 0x0000cc0000047ab9 */ /* 0x000fc60000000a00 */
[----:B---3--:R-:W-:Y:S01]  /*10280*/  IMAD R11, R7, UR4, RZ ;  /* 0x00000004070b7c24 */ /* 0x008fe2000f8e02ff */
[----:B------:R-:W-:-:S03]  /*10290*/  IADD3 R35, R35, R91, RZ ;  /* 0x0000005b23237210 */ /* 0x000fc60007ffe0ff */
[C---:B------:R-:W-:Y:S02]  /*102a0*/  IMAD R11, R222.reuse, UR5, R11 ;  /* 0x00000005de0b7c24 */ /* 0x040fe4000f8e020b */
[----:B------:R-:W-:-:S03]  /*102b0*/  IMAD.WIDE.U32 R12, R222, UR4, R34 ;  /* 0x00000004de0c7c25 */ /* 0x000fc6000f8e0022 */
[----:B------:R-:W-:-:S04]  /*102c0*/  IADD3 R44, P2, R12, UR6, RZ ;  /* 0x000000060c2c7c10 */ /* 0x000fc8000ff5e0ff */
[----:B------:R-:W-:Y:S01]  /*102d0*/  IADD3.X R11, R13, UR7, R11, P2, !PT ;  /* 0x000000070d0b7c10 */ /* 0x000fe200097fe40b */
[C---:B0-----:R-:W-:Y:S02]  /*102e0*/  VIADD R15, R14.reuse, 0xffffff80 ;  /* 0xffffff800e0f7836 */ /* 0x041fe40000000000 */
[----:B------:R-:W-:-:S05]  /*102f0*/  VIADD R14, R14, 0xffffff80 ;  /* 0xffffff800e0e7836 */ /* 0x000fca0000000000 */
[----:B------:R-:W-:-:S04]  /*10300*/  LEA.HI R14, R14, R15, RZ, 0x1 ;  /* 0x0000000f0e0e7211 */ /* 0x000fc800078f08ff */
[----:B------:R-:W-:-:S05]  /*10310*/  SHF.R.S32.HI R14, RZ, 0x1, R14 ;  /* 0x00000001ff0e7819 */ /* 0x000fca000001140e */
[----:B------:R-:W-:-:S05]  /*10320*/  IMAD.IADD R92, R92, 0x1, -R14 ;  /* 0x000000015c5c7824 */ /* 0x000fca00078e0a0e */
[----:B------:R-:W-:Y:S01]  /*10330*/  ISETP.GE.AND P2, PT, R92, 0x1, PT ;  /* 0x000000015c00780c */ /* 0x000fe20003f46270 */
[----:B------:R1:W0:Y:S01]  /*10340*/  SHFL.IDX PT, R47, R44, RZ, 0x1e1f ;  /* 0x001e1fff2c2f7589 */ /* 0x00022200000e0000 */
[----:B------:R-:W-:Y:S03]  /*10350*/  BSSY B0, `(.L_x_4171) ;  /* 0x0000023000007945 */ /* 0x000fe60003800000 */
[----:B------:R1:W2:Y:S08]  /*10360*/  SHFL.IDX PT, R45, R11, RZ, 0x1e1f ;  /* 0x001e1fff0b2d7589 */ /* 0x0002b000000e0000 */
[----:B-1----:R-:W-:Y:S05]  /*10370*/  @!P2 BRA `(.L_x_4172) ;  /* 0x000000000080a947 */ /* 0x002fea0003800000 */
[----:B------:R-:W-:-:S13]  /*10380*/  ISETP.GE.AND P5, PT, R16, UR39, PT ;  /* 0x0000002710007c0c */ /* 0x000fda000bfa6270 */
[----:B------:R-:W1:Y:S01]  /*10390*/  @!P5 LDS.128 R12, [R88+0xf200] ;  /* 0x00f20000580cd984 */ /* 0x000e620000000c00 */
[----:B0-----:R-:W-:-:S05]  /*103a0*/  @!P5 IADD3 R38, P2, R16, R47, RZ ;  /* 0x0000002f1026d210 */ /* 0x001fca0007f5e0ff */
[----:B--2---:R-:W-:Y:S01]  /*103b0*/  @!P5 IMAD.X R39, R45, 0x1, R17, P2 ;  /* 0x000000012d27d824 */ /* 0x004fe200010e0611 */
[----:B------:R-:W-:-:S13]  /*103c0*/  ISETP.GE.AND P2, PT, R23, UR39, PT ;  /* 0x0000002717007c0c */ /* 0x000fda000bf46270 */
[----:B------:R-:W-:-:S04]  /*103d0*/  @!P2 IADD3 R36, P4, R23, R47, RZ ;  /* 0x0000002f1724a210 */ /* 0x000fc80007f9e0ff */
[----:B-----5:R-:W-:Y:S02]  /*103e0*/  @!P2 IADD3.X R37, R45, R51, RZ, P4, !PT ;  /* 0x000000332d25a210 */ /* 0x020fe400027fe4ff */
[----:B------:R-:W-:-:S13]  /*103f0*/  ISETP.GE.AND P4, PT, R22, UR39, PT ;  /* 0x0000002716007c0c */ /* 0x000fda000bf86270 */
[----:B------:R-:W-:Y:S01]  /*10400*/  @!P4 IADD3 R34, P6, R22, R47, RZ ;  /* 0x0000002f1622c210 */ /* 0x000fe20007fde0ff */
[----:B-1----:R-:W-:Y:S01]  /*10410*/  @!P5 ST.E.128 desc[UR50][R38.64], R12 ;  /* 0x0000000c2600d985 */ /* 0x002fe2000c101d32 */
[----:B------:R-:W-:-:S03]  /*10420*/  ISETP.GE.AND P5, PT, R225, UR39, PT ;  /* 0x00000027e1007c0c */ /* 0x000fc6000bfa6270 */
[----:B------:R-:W-:-:S10]  /*10430*/  @!P4 IMAD.X R35, R45, 0x1, R50, P6 ;  /* 0x000000012d23c824 */ /* 0x000fd400030e0632 */
[----:B------:R-:W0:Y:S01]  /*10440*/  @!P5 LDS.128 R12, [R89+0xf200] ;  /* 0x00f20000590cd984 */ /* 0x000e220000000c00 */
[----:B------:R-:W-:-:S05]  /*10450*/  @!P5 IMAD.SHL.U32 R42, R227, 0x10, RZ ;  /* 0x00000010e32ad824 */ /* 0x000fca00078e00ff */
[----:B------:R-:W-:-:S04]  /*10460*/  @!P5 IADD3 R40, P6, R42, R47, RZ ;  /* 0x0000002f2a28d210 */ /* 0x000fc80007fde0ff */
[----:B----4-:R-:W-:-:S05]  /*10470*/  @!P5 LEA.HI.X.SX32 R41, R42, R45, 0x1, P6 ;  /* 0x0000002d2a29d211 */ /* 0x010fca00030f0eff */
[----:B0-----:R-:W-:Y:S01]  /*10480*/  @!P5 ST.E.128 desc[UR50][R40.64], R12 ;  /* 0x0000000c2800d985 */ /* 0x001fe2000c101d32 */
[----:B------:R-:W-:-:S13]  /*10490*/  ISETP.GE.AND P5, PT, R226, UR39, PT ;  /* 0x00000027e2007c0c */ /* 0x000fda000bfa6270 */
[----:B------:R-:W0:Y:S01]  /*104a0*/  @!P5 LDS.128 R12, [R88+0x11a00] ;  /* 0x011a0000580cd984 */ /* 0x000e220000000c00 */
[----:B------:R-:W-:-:S05]  /*104b0*/  @!P5 IMAD.SHL.U32 R46, R49, 0x10, RZ ;  /* 0x00000010312ed824 */ /* 0x000fca00078e00ff */
[----:B------:R-:W-:-:S04]  /*104c0*/  @!P5 IADD3 R42, P6, R46, R47, RZ ;  /* 0x0000002f2e2ad210 */ /* 0x000fc80007fde0ff */
[----:B------:R-:W-:-:S05]  /*104d0*/  @!P5 LEA.HI.X.SX32 R43, R46, R45, 0x1, P6 ;  /* 0x0000002d2e2bd211 */ /* 0x000fca00030f0eff */
[----:B0-----:R-:W-:Y:S01]  /*104e0*/  @!P5 ST.E.128 desc[UR50][R42.64], R12 ;  /* 0x0000000c2a00d985 */ /* 0x001fe2000c101d32 */
[----:B------:R-:W-:-:S03]  /*104f0*/  ISETP.GE.AND P5, PT, R224, UR39, PT ;  /* 0x00000027e0007c0c */ /* 0x000fc6000bfa6270 */
[----:B------:R-:W0:Y:S10]  /*10500*/  @!P2 LDS.128 R12, [R89+0x11a00] ;  /* 0x011a0000590ca984 */ /* 0x000e340000000c00 */
[----:B------:R-:W-:-:S05]  /*10510*/  @!P5 IADD3 R38, P6, R224, R47, RZ ;  /* 0x0000002fe026d210 */ /* 0x000fca0007fde0ff */
[----:B------:R-:W-:Y:S01]  /*10520*/  @!P5 IMAD.X R39, R45, 0x1, R48, P6 ;  /* 0x000000012d27d824 */ /* 0x000fe200030e0630 */
[----:B0-----:R-:W-:Y:S04]  /*10530*/  @!P2 ST.E.128 desc[UR50][R36.64], R12 ;  /* 0x0000000c2400a985 */ /* 0x001fe8000c101d32 */
[----:B------:R-:W0:Y:S04]  /*10540*/  @!P4 LDS.128 R12, [R88+0x14200] ;  /* 0x01420000580cc984 */ /* 0x000e280000000c00 */
[----:B0-----:R-:W-:Y:S04]  /*10550*/  @!P4 ST.E.128 desc[UR50][R34.64], R12 ;  /* 0x0000000c2200c985 */ /* 0x001fe8000c101d32 */
[----:B------:R-:W0:Y:S04]  /*10560*/  @!P5 LDS.128 R12, [R89+0x14200] ;  /* 0x01420000590cd984 */ /* 0x000e280000000c00 */
[----:B0-----:R1:W-:Y:S02]  /*10570*/  @!P5 ST.E.128 desc[UR50][R38.64], R12 ;  /* 0x0000000c2600d985 */ /* 0x0013e4000c101d32 */
.L_x_4172:
[----:B------:R-:W-:Y:S05]  /*10580*/  BSYNC B0 ;  /* 0x0000000000007941 */ /* 0x000fea0003800000 */
.L_x_4171:
[----:B------:R-:W-:Y:S01]  /*10590*/  ISETP.GE.AND P2, PT, R92, 0x81, PT ;  /* 0x000000815c00780c */ /* 0x000fe20003f46270 */
[----:B------:R-:W3:Y:S01]  /*105a0*/  SHFL.IDX PT, R11, R11, 0x1, 0x1e1f ;  /* 0x003e1f000b0b7f89 */ /* 0x000ee200000e0000 */
[----:B------:R-:W-:Y:S03]  /*105b0*/  BSSY B0, `(.L_x_4173) ;  /* 0x0000023000007945 */ /* 0x000fe60003800000 */
[----:B--2---:R2:W0:Y:S08]  /*105c0*/  SHFL.IDX PT, R45, R44, 0x1, 0x1e1f ;  /* 0x003e1f002c2d7f89 */ /* 0x00443000000e0000 */
[----:B--2---:R-:W-:Y:S05]  /*105d0*/  @!P2 BRA `(.L_x_4174) ;  /* 0x000000000080a947 */ /* 0x004fea0003800000 */
[----:B------:R-:W-:-:S13]  /*105e0*/  ISETP.GE.AND P5, PT, R16, UR39, PT ;  /* 0x0000002710007c0c */ /* 0x000fda000bfa6270 */
[----:B-1----:R-:W1:Y:S01]  /*105f0*/  @!P5 LDS.128 R12, [R88+0x11200] ;  /* 0x01120000580cd984 */ /* 0x002e620000000c00 */
[----:B0-----:R-:W-:-:S04]  /*10600*/  @!P5 IADD3 R38, P2, R16, R45, RZ ;  /* 0x0000002d1026d210 */ /* 0x001fc80007f5e0ff */
[----:B---3--:R-:W-:Y:S02]  /*10610*/  @!P5 IADD3.X R39, R11, R17, RZ, P2, !PT ;  /* 0x000000110b27d210 */ /* 0x008fe400017fe4ff */
[----:B------:R-:W-:-:S13]  /*10620*/  ISETP.GE.AND P2, PT, R23, UR39, PT ;  /* 0x0000002717007c0c */ /* 0x000fda000bf46270 */
[----:B------:R-:W-:-:S05]  /*10630*/  @!P2 IADD3 R36, P4, R23, R45, RZ ;  /* 0x0000002d1724a210 */ /* 0x000fca0007f9e0ff */
[----:B-----5:R-:W-:Y:S01]  /*10640*/  @!P2 IMAD.X R37, R11, 0x1, R51, P4 ;  /* 0x000000010b25a824 */ /* 0x020fe200020e0633 */
        /* <DEDUP_REMOVED lines=18> */
[----:B------:R-:W-:-:S04]  /*10770*/  @!P5 IADD3 R38, P6, R224, R45, RZ ;  /* 0x0000002de026d210 */ /* 0x000fc80007fde0ff */
[----:B------:R-:W-:Y:S01]  /*10780*/  @!P5 IADD3.X R39, R11, R48, RZ, P6, !PT ;  /* 0x000000300b27d210 */ /* 0x000fe200037fe4ff */
[----:B0-----:R-:W-:Y:S04]  /*10790*/  @!P2 ST.E.128 desc[UR50][R36.64], R12 ;  /* 0x0000000c2400a985 */ /* 0x001fe8000c101d32 */
[----:B------:R-:W0:Y:S04]  /*107a0*/  @!P4 LDS.128 R12, [R88+0x16200] ;  /* 0x01620000580cc984 */ /* 0x000e280000000c00 */
[----:B0-----:R-:W-:Y:S04]  /*107b0*/  @!P4 ST.E.128 desc[UR50][R34.64], R12 ;  /* 0x0000000c2200c985 */ /* 0x001fe8000c101d32 */
[----:B------:R-:W0:Y:S04]  /*107c0*/  @!P5 LDS.128 R12, [R89+0x16200] ;  /* 0x01620000590cd984 */ /* 0x000e280000000c00 */
[----:B0-----:R2:W-:Y:S02]  /*107d0*/  @!P5 ST.E.128 desc[UR50][R38.64], R12 ;  /* 0x0000000c2600d985 */ /* 0x0015e4000c101d32 */
.L_x_4174:
[----:B------:R-:W-:Y:S05]  /*107e0*/  BSYNC B0 ;  /* 0x0000000000007941 */ /* 0x000fea0003800000 */
.L_x_4173:
[----:B-12---:R-:W2:Y:S01]  /*107f0*/  LDL.LU R12, [R1+0x14] ;  /* 0x00001400010c7983 */ /* 0x006ea20000300800 */
[----:B------:R-:W-:Y:S01]  /*10800*/  VIADD R19, R19, 0x1 ;  /* 0x0000000113137836 */ /* 0x000fe20000000000 */
[----:B------:R-:W-:Y:S01]  /*10810*/  ISETP.NE.AND P4, PT, R115, RZ, PT ;  /* 0x000000ff7300720c */ /* 0x000fe20003f85270 */
[----:B------:R-:W-:Y:S01]  /*10820*/  @!P3 VIADD R93, R93, 0x334c0 ;  /* 0x000334c05d5db836 */ /* 0x000fe20000000000 */
[----:B------:R-:W-:Y:S01]  /*10830*/  @!PT LDS RZ, [RZ] ;  /* 0x00000000fffff984 */ /* 0x000fe20000000800 */
[----:B------:R-:W-:Y:S01]  /*10840*/  @!PT LDS RZ, [RZ] ;  /* 0x00000000fffff984 */ /* 0x000fe20000000800 */
[----:B------:R-:W-:Y:S01]  /*10850*/  @!PT LDS RZ, [RZ] ;  /* 0x00000000fffff984 */ /* 0x000fe20000000800 */
[----:B------:R-:W-:Y:S01]  /*10860*/  @!PT LDS RZ, [RZ] ;  /* 0x00000000fffff984 */ /* 0x000fe20000000800 */
[----:B------:R1:W-:Y:S06]  /*10870*/  MEMBAR.ALL.CTA ;  /* 0x0000000000007992 */ /* 0x0003ec0000008000 */
[----:B-1----:R-:W1:Y:S02]  /*10880*/  FENCE.VIEW.ASYNC.S ;  /* 0x00000000000073c6 */ /* 0x002e640000000000 */
[----:B-1----:R1:W-:Y:S01]  /*10890*/  BAR.SYNC.DEFER_BLOCKING R142, 0x80 ;  /* 0x0002008e0000751d */ /* 0x0023e20000010000 */
[----:B------:R-:W-:-:S02]  /*108a0*/  ISETP.NE.AND P2, PT, R19, 0x2, PT ;  /* 0x000000021300780c */ /* 0x000fc40003f45270 */
[----:B------:R-:W-:Y:S02]  /*108b0*/  @!P3 PRMT R93, RZ, 0x654, R93 ;  /* 0x00000654ff5db816 */ /* 0x000fe4000000005d */
[----:B---3--:R-:W-:Y:S02]  /*108c0*/  SEL R11, RZ, 0x1, P2 ;  /* 0x00000001ff0b7807 */ /* 0x008fe40001000000 */
[----:B------:R-:W-:Y:S01]  /*108d0*/  SEL R19, R19, RZ, P2 ;  /* 0x000000ff13137207 */ /* 0x000fe20001000000 */
[----:B------:R1:W-:Y:S01]  /*108e0*/  @!P3 SYNCS.ARRIVE.TRANS64.RED.A1T0 RZ, [R93+URZ], RZ ;  /* 0x000000ff5dffb9a7 */ /* 0x0003e2000810043f */
[----:B--2---:R-:W-:-:S05]  /*108f0*/  LOP3.LUT R12, R12, R11, RZ, 0x3c, !PT ;  /* 0x0000000b0c0c7212 */ /* 0x004fca00078e3cff */
[----:B------:R1:W-:Y:S01]  /*10900*/  STL [R1+0x14], R12 ;  /* 0x0000140c01007387 */ /* 0x0003e20000100800 */
[----:B------:R-:W-:Y:S05]  /*10910*/  @P4 BRA `(.L_x_4175) ;  /* 0xffffff1c00004947 */ /* 0x000fea000383ffff */
[----:B-1----:R-:W1:Y:S01]  /*10920*/  S2R R12, SR_TID.X ;  /* 0x00000000000c7919 */ /* 0x002e620000002100 */
[----:B------:R-:W-:Y:S02]  /*10930*/  PLOP3.LUT P0, PT, PT, PT, PT, 0x8, 0x0 ;  /* 0x000000000000781c */ /* 0x000fe40003f0e170 */
[----:B-1----:R-:W-:-:S04]  /*10940*/  SHF.R.U32.HI R12, RZ, 0x7, R12 ;  /* 0x00000007ff0c7819 */ /* 0x002fc8000001160c */
[----:B------:R-:W-:-:S13]  /*10950*/  ISETP.NE.AND P4, PT, R12, 0x1, PT ;  /* 0x000000010c00780c */ /* 0x000fda0003f85270 */
[----:B------:R-:W-:Y:S06]  /*10960*/  @!P4 BAR.ARV 0x9, 0x100 ;  /* 0x024400000000cb1d */ /* 0x000fec0000002000 */
.L_x_4065:
[----:B------:R-:W-:Y:S02]  /*10970*/  ISETP.GE.AND P2, PT, R141, 0x1, PT ;  /* 0x000000018d00780c */ /* 0x000fe40003f46270 */
[----:B------:R-:W-:Y:S02]  /*10980*/  CS2R R122, SRZ ;  /* 0x00000000007a7805 */ /* 0x000fe4000001ff00 */
[----:B------:R-:W-:Y:S02]  /*10990*/  PLOP3.LUT P1, PT, PT, PT, PT, 0x80, 0x0 ;  /* 0x000000000000781c */ /* 0x000fe40003f2f070 */
[----:B------:R-:W-:Y:S01]  /*109a0*/  CS2R R120, SRZ ;  /* 0x0000000000787805 */ /* 0x000fe2000001ff00 */
[----:B------:R-:W-:Y:S01]  /*109b0*/  IMAD.MOV.U32 R119, RZ, RZ, RZ ;  /* 0x000000ffff777224 */ /* 0x000fe200078e00ff */
        /* <DEDUP_REMOVED lines=9> */
[----:B0-----:R-:W-:Y:S01]  /*10a50*/  CS2R R46, SRZ ;  /* 0x00000000002e7805 */ /* 0x001fe2000001ff00 */
[----:B------:R-:W-:Y:S01]  /*10a60*/  IMAD.MOV.U32 R67, RZ, RZ, RZ ;  /* 0x000000ffff437224 */ /* 0x000fe200078e00ff */
[----:B------:R-:W-:Y:S02]  /*10a70*/  CS2R R76, SRZ ;  /* 0x00000000004c7805 */ /* 0x000fe4000001ff00 */
[----:B------:R-:W-:Y:S02]  /*10a80*/  CS2R R68, SRZ ;  /* 0x0000000000447805 */ /* 0x000fe4000001ff00 */
[----:B------:R-:W-:Y:S02]  /*10a90*/  CS2R R38, SRZ ;  /* 0x0000000000267805 */ /* 0x000fe4000001ff00 */
[----:B------:R-:W-:-:S02]  /*10aa0*/  CS2R R70, SRZ ;  /* 0x0000000000467805 */ /* 0x000fc4000001ff00 */
[----:B-----5:R-:W-:Y:S02]  /*10ab0*/  CS2R R50, SRZ ;  /* 0x0000000000327805 */ /* 0x020fe4000001ff00 */
[----:B------:R-:W-:Y:S02]  /*10ac0*/  CS2R R74, SRZ ;  /* 0x00000000004a7805 */ /* 0x000fe4000001ff00 */
[----:B------:R-:W-:Y:S02]  /*10ad0*/  CS2R R64, SRZ ;  /* 0x0000000000407805 */ /* 0x000fe4000001ff00 */
[----:B------:R-:W-:Y:S02]  /*10ae0*/  CS2R R52, SRZ ;  /* 0x0000000000347805 */ /* 0x000fe4000001ff00 */
[----:B------:R-:W-:Y:S02]  /*10af0*/  CS2R R60, SRZ ;  /* 0x00000000003c7805 */ /* 0x000fe4000001ff00 */
[----:B------:R-:W-:-:S02]  /*10b00*/  CS2R R48, SRZ ;  /* 0x0000000000307805 */ /* 0x000fc4000001ff00 */
[----:B------:R-:W-:Y:S02]  /*10b10*/  CS2R R58, SRZ ;  /* 0x00000000003a7805 */ /* 0x000fe4000001ff00 */
[----:B------:R-:W-:Y:S02]  /*10b20*/  MOV R83, RZ ;  /* 0x000000ff00537202 */ /* 0x000fe40000000f00 */
        /* <DEDUP_REMOVED lines=12> */
[----:B----4-:R-:W-:Y:S02]  /*10bf0*/  CS2R R40, SRZ ;  /* 0x0000000000287805 */ /* 0x010fe4000001ff00 */
        /* <DEDUP_REMOVED lines=10> */
[----:B------:R-:W-:Y:S01]  /*10ca0*/  MOV R128, RZ ;  /* 0x000000ff00807202 */ /* 0x000fe20000000f00 */
[----:B------:R-:W-:-:S02]  /*10cb0*/  IMAD.MOV.U32 R29, RZ, RZ, RZ ;  /* 0x000000ffff1d7224 */ /* 0x000fc400078e00ff */
[----:B------:R-:W-:Y:S01]  /*10cc0*/  IMAD.MOV.U32 R4, RZ, RZ, RZ ;  /* 0x000000ffff047224 */ /* 0x000fe200078e00ff */
[----:B------:R-:W-:Y:S06]  /*10cd0*/  @P0 BRA `(.L_x_4176) ;  /* 0x00000000000c0947 */ /* 0x000fec0003800000 */
[----:B------:R-:W0:Y:S01]  /*10ce0*/  FENCE.VIEW.ASYNC.G ;  /* 0x00000000000073c6 */ /* 0x000e220000000100 */
[----:B------:R-:W-:Y:S05]  /*10cf0*/  WARPSYNC.ALL ;  /* 0x0000000000007948 */ /* 0x000fea0003800000 */
[----:B0-----:R-:W-:Y:S06]  /*10d00*/  BAR.ARV 0xc, 0x180 ;  /* 0x0306000000007b1d */ /* 0x001fec0000002000 */
.L_x_4176:
        /* <DEDUP_REMOVED lines=11> */
.L_x_4435:
[----:B-1----:R-:W-:Y:S01]  /*10dc0*/  LEA.HI R0, R220, R220, RZ, 0x1 ;  /* 0x000000dcdc007211 */ /* 0x002fe200078f08ff */
[----:B------:R-:W-:-:S03]  /*10dd0*/  ULOP3.LUT UP0, URZ, UR48, 0x9f, URZ, 0xc0, !UPT ;  /* 0x0000009f303f7892 */ /* 0x000fc6000f80c03f */
[----:B------:R-:W-:-:S03]  /*10de0*/  LOP3.LUT R3, R0, 0x3e, RZ, 0xc0, !PT ;  /* 0x0000003e00037812 */ /* 0x000fc600078ec0ff */
[----:B------:R-:W-:Y:S02]  /*10df0*/  PLOP3.LUT P0, PT, PT, PT, UP0, 0x80, 0x0 ;  /* 0x000000000000781c */ /* 0x000fe40003f0f008 */
[----:B------:R-:W-:-:S05]  /*10e00*/  IMAD.IADD R3, R220, 0x1, -R3 ;  /* 0x00000001dc037824 */ /* 0x000fca00078e0a03 */
[----:B------:R-:W-:-:S04]  /*10e10*/  LEA R3, R3, UR48, 0xc ;  /* 0x0000003003037c11 */ /* 0x000fc8000f8e60ff */
[----:B------:R-:W-:-:S04]  /*10e20*/  SHF.R.U32.HI R3, RZ, 0x4, R3 ;  /* 0x00000004ff037819 */ /* 0x000fc80000011603 */
[----:B------:R-:W-:Y:S01]  /*10e30*/  LOP3.LUT R44, R3, 0x3fff, RZ, 0xc0, !PT ;  /* 0x00003fff032c7812 */ /* 0x000fe200078ec0ff */
[----:B------:R-:W-:Y:S06]  /*10e40*/  @!P0 BRA `(.L_x_4179) ;  /* 0x0000000000408947 */ /* 0x000fec0003800000 */
[----:B------:R-:W-:Y:S01]  /*10e50*/  MOV R0, 0x0 ;  /* 0x0000000000007802 */ /* 0x000fe20000000f00 */
[----:B------:R-:W-:Y:S01]  /*10e60*/  ULDC.64 UR4, c[0x4][0x1b0] ;  /* 0x01006c0000047ab9 */ /* 0x000fe20000000a00 */
[----:B------:R-:W-:Y:S01]  /*10e70*/  ULDC.64 UR6, c[0x4][0x1b8] ;  /* 0x01006e0000067ab9 */ /* 0x000fe20000000a00 */
[----:B------:R-:W-:Y:S01]  /*10e80*/  MOV R4, UR4 ;  /* 0x0000000400047c02 */ /* 0x000fe20008000f00 */
        /* <DEDUP_REMOVED lines=11> */
[----:B--2---:R-:W-:Y:S05]  /*10f40*/  CALL.ABS.NOINC R2 ;  /* 0x0000000002007343 */ /* 0x004fea0003c00000 */
.L_x_4179:
        /* <DEDUP_REMOVED lines=44> */
[----:B------:R-:W-:-:S04]  /*11210*/  ULEA.HI UR4, UR37, UR37, URZ, 0x1 ;  /* 0x0000002525047291 */ /* 0x000fc8000f8f083f */
[----:B------:R-:W-:-:S04]  /*11220*/  ULOP3.LUT UR4, UR4, 0xfffffffe, URZ, 0xc0, !UPT ;  /* 0xfffffffe04047892 */ /* 0x000fc8000f8ec03f */
[----:B------:R-:W-:-:S06]  /*11230*/  UIADD3 UR4, UR37, -UR4, URZ ;  /* 0x8000000425047290 */ /* 0x000fcc000fffe03f */
[----:B------:R-:W-:-:S04]  /*11240*/  MOV R3, UR4 ;  /* 0x0000000400037c02 */ /* 0x000fc80008000f00 */
[----:B------:R-:W-:-:S04]  /*11250*/  SHF.L.U32 R3, R3, 0x1f, RZ ;  /* 0x0000001f03037819 */ /* 0x000fc800000006ff */
[----:B------:R0:W1:Y:S03]  /*11260*/  SYNCS.PHASECHK.TRANS64.TRYWAIT P0, [R18+URZ+0x33400], R3 ;  /* 0x03340003120075a7 */ /* 0x000066000800017f */
[----:B-1----:R-:W-:Y:S05]  /*11270*/  @!P0 NANOSLEEP.SYNCS 0x989680 ;  /* 0x009896800000895d */ /* 0x002fea0003900000 */
[----:B------:R-:W1:Y:S01]  /*11280*/  @!P0 SYNCS.PHASECHK.TRANS64 P0, [R18+URZ+0x33400], R3 ;  /* 0x03340003120085a7 */ /* 0x000e62000800007f */
[----:B------:R-:W-:Y:S04]  /*11290*/  BSSY B0, `(.L_x_4181) ;  /* 0x0000006000007945 */ /* 0x000fe80003800000 */
[----:B-1----:R-:W-:Y:S05]  /*112a0*/  @P0 BRA `(.L_x_4182) ;  /* 0x0000000000100947 */ /* 0x002fea0003800000 */
.L_x_4183:
[----:B-1----:R1:W2:Y:S02]  /*112b0*/  SYNCS.PHASECHK.TRANS64.TRYWAIT P0, [R18+URZ+0x33400], R3 ;  /* 0x03340003120075a7 */ /* 0x0022a4000800017f */
[----:B--2---:R-:W-:Y:S05]  /*112c0*/  @!P0 NANOSLEEP.SYNCS 0x989680 ;  /* 0x009896800000895d */ /* 0x004fea0003900000 */
[----:B------:R-:W2:Y:S02]  /*112d0*/  @!P0 SYNCS.PHASECHK.TRANS64 P0, [R18+URZ+0x33400], R3 ;  /* 0x03340003120085a7 */ /* 0x000ea4000800007f */
[----:B--2---:R-:W-:Y:S05]  /*112e0*/  @!P0 BRA `(.L_x_4183) ;  /* 0xfffffffc00f08947 */ /* 0x004fea000383ffff */
.L_x_4182:
[----:B------:R-:W-:Y:S05]  /*112f0*/  BSYNC B0 ;  /* 0x0000000000007941 */ /* 0x000fea0003800000 */
.L_x_4181:
[----:B------:R-:W-:Y:S05]  /*11300*/  BRA `(.L_x_4184) ;  /* 0x0000006c009c7947 */ /* 0x000fea0003800000 */
.L_x_4180:
[----:B------:R-:W0:Y:S01]  /*11310*/  LDC.64 R24, c[0x0][0x3e8] ;  /* 0x0000fa00ff187b82 */ /* 0x000e220000000a00 */
[----:B------:R-:W-:Y:S01]  /*11320*/  ULOP3.LUT UP0, URZ, UR48, 0x1bf, URZ, 0xc0, !UPT ;  /* 0x000001bf303f7892 */ /* 0x000fe2000f80c03f */
[----:B------:R-:W-:Y:S01]  /*11330*/  SHF.R.S32.HI R0, RZ, 0x1f, R134 ;  /* 0x0000001fff007819 */ /* 0x000fe20000011486 */
[----:B------:R-:W-:Y:S01]  /*11340*/  ULDC.64 UR4, c[0x0][0x3f8] ;  /* 0x0000fe0000047ab9 */ /* 0x000fe20000000a00 */
[----:B------:R-:W-:-:S03]  /*11350*/  ULDC.64 UR6, c[0x0][0x408] ;  /* 0x0001020000067ab9 */ /* 0x000fc60000000a00 */
[----:B------:R-:W-:Y:S01]  /*11360*/  PLOP3.LUT P0, PT, PT, PT, UP0, 0x80, 0x0 ;  /* 0x000000000000781c */ /* 0x000fe20003f0f008 */
[----:B------:R-:W1:Y:S01]  /*11370*/  LDC.64 R28, c[0x0][0x400] ;  /* 0x00010000ff1c7b82 */ /* 0x000e620000000a00 */
[C---:B------:R-:W-:Y:S02]  /*11380*/  IMAD R3, R0.reuse, UR4, RZ ;  /* 0x0000000400037c24 */ /* 0x040fe4000f8e02ff */
[----:B------:R-:W-:Y:S02]  /*11390*/  IMAD R5, R0, UR6, RZ ;  /* 0x0000000600057c24 */ /* 0x000fe4000f8e02ff */
[C---:B------:R-:W-:Y:S02]  /*113a0*/  IMAD R3, R134.reuse, UR5, R3 ;  /* 0x0000000586037c24 */ /* 0x040fe4000f8e0203 */
[C---:B------:R-:W-:Y:S02]  /*113b0*/  IMAD R5, R134.reuse, UR7, R5 ;  /* 0x0000000786057c24 */ /* 0x040fe4000f8e0205 */
[----:B0-----:R-:W-:-:S04]  /*113c0*/  IMAD.WIDE.U32 R24, R134, UR4, R24 ;  /* 0x0000000486187c25 */ /* 0x001fc8000f8e0018 */
[----:B------:R-:W-:Y:S02]  /*113d0*/  IMAD.IADD R26, R3, 0x1, R25 ;  /* 0x00000001031a7824 */ /* 0x000fe400078e0219 */
        /* <DEDUP_REMOVED lines=11> */
[----:B------:R-:W-:Y:S01]  /*11490*/  IMAD.U32 R7, RZ, RZ, UR7 ;  /* 0x00000007ff077e24 */ /* 0x000fe2000f8e00ff */
[----:B------:R-:W-:Y:S01]  /*114a0*/  MOV R12, 0x1 ;  /* 0x00000001000c7802 */ /* 0x000fe20000000f00 */
[----:B------:R-:W-:-:S02]  /*114b0*/  IMAD.U32 R10, RZ, RZ, UR4 ;  /* 0x00000004ff0a7e24 */ /* 0x000fc4000f8e00ff */
[----:B------:R-:W-:Y:S02]  /*114c0*/  IMAD.U32 R11, RZ, RZ, UR5 ;  /* 0x00000005ff0b7e24 */ /* 0x000fe4000f8e00ff */
[----:B------:R-:W-:Y:S02]  /*114d0*/  IMAD.MOV.U32 R8, RZ, RZ, 0x70 ;  /* 0x00000070ff087424 */ /* 0x000fe400078e00ff */
[----:B0-----:R-:W-:-:S07]  /*114e0*/  IMAD.MOV.U32 R13, RZ, RZ, RZ ;  /* 0x000000ffff0d7224 */ /* 0x001fce00078e00ff */
[----:B------:R-:W-:-:S07]  /*114f0*/  LEPC R20, `(.L_x_4185) ;  /* 0x000000001014794e */ /* 0x000fce0000000000 */
[----:B-1----:R-:W-:Y:S05]  /*11500*/  CALL.ABS.NOINC R14 ;  /* 0x000000000e007343 */ /* 0x002fea0003c00000 */
.L_x_4185:
[----:B------:R-:W0:Y:S01]  /*11510*/  S2R R20, SR_TID.X ;  /* 0x0000000000147919 */ /* 0x000e220000002100 */
[----:B------:R-:W-:Y:S01]  /*11520*/  ULDC.U8 UR4, c[0x0][0x410] ;  /* 0x0001040000047ab9 */ /* 0x000fe20000000000 */
[----:B------:R-:W-:Y:S01]  /*11530*/  BSSY B0, `(.L_x_4186) ;  /* 0x00006bc000007945 */ /* 0x000fe20003800000 */
[----:B------:R-:W-:Y:S01]  /*11540*/  ISETP.NE.AND P0, PT, RZ, UR4, PT ;  /* 0x00000004ff007c0c */ /* 0x000fe2000bf05270 */
[C---:B0-----:R-:W-:Y:S02]  /*11550*/  VIADD R58, R20.reuse, 0xffffff80 ;  /* 0xffffff80143a7836 */ /* 0x041fe40000000000 */
[----:B------:R-:W-:-:S05]  /*11560*/  VIADD R57, R20, 0xffffff80 ;  /* 0xffffff8014397836 */ /* 0x000fca0000000000 */
[----:B------:R-:W-:-:S04]  /*11570*/  LEA.HI R57, R57, R58, RZ, 0x1 ;  /* 0x0000003a39397211 */ /* 0x000fc800078f08ff */
[----:B------:R-:W-:-:S05]  /*11580*/  SHF.R.S32.HI R57, RZ, 0x1, R57 ;  /* 0x00000001ff397819 */ /* 0x000fca0000011439 */
[----:B------:R-:W-:Y:S01]  /*11590*/  IMAD R6, R221, 0x80, R57 ;  /* 0x00000080dd067824 */ /* 0x000fe200078e0239 */
[----:B------:R-:W-:Y:S06]  /*115a0*/  @!P0 BRA `(.L_x_4187) ;  /* 0x0000003400908947 */ /* 0x000fec0003800000 */
[----:B------:R-:W-:-:S03]  /*115b0*/  UMOV UR4, 0xffffffff ;  /* 0xffffffff00047882 */ /* 0x000fc60000000000 */
[----:B------:R-:W-:Y:S05]  /*115c0*/  BRA.DIV UR4, `(.L_x_4188) ;  /* 0x000001c604447947 */ /* 0x000fea000b800000 */
[----:B------:R0:W1:Y:S04]  /*115d0*/  SHFL.IDX PT, R3, R24, RZ, 0x1e1f ;  /* 0x001e1fff18037589 */ /* 0x00006800000e0000 */
[----:B------:R0:W2:Y:S04]  /*115e0*/  SHFL.IDX PT, R14, R28, RZ, 0x1e1f ;  /* 0x001e1fff1c0e7589 */ /* 0x0000a800000e0000 */
[----:B------:R0:W3:Y:S04]  /*115f0*/  SHFL.IDX PT, R0, R26, RZ, 0x1e1f ;  /* 0x001e1fff1a007589 */ /* 0x0000e800000e0000 */
[----:B------:R0:W4:Y:S02]  /*11600*/  SHFL.IDX PT, R4, R27, RZ, 0x1e1f ;  /* 0x001e1fff1b047589 */ /* 0x00012400000e0000 */
.L_x_4441:
[----:B------:R-:W-:Y:S01]  /*11610*/  ULDC UR4, c[0x0][0x448] ;  /* 0x0001120000047ab9 */ /* 0x000fe20000000800 */
[----:B------:R-:W-:Y:S01]  /*11620*/  BSSY B1, `(.L_x_4189) ;  /* 0x0000052000017945 */ /* 0x000fe20003800000 */
[----:B------:R-:W-:Y:S01]  /*11630*/  IMAD R135, R135, UR4, RZ ;  /* 0x0000000487877c24 */ /* 0x000fe2000f8e02ff */
[----:B------:R-:W-:Y:S02]  /*11640*/  CS2R R8, SRZ ;  /* 0x0000000000087805 */ /* 0x000fe4000001ff00 */
[----:B------:R-:W-:Y:S02]  /*11650*/  CS2R R10, SRZ ;  /* 0x00000000000a7805 */ /* 0x000fe4000001ff00 */
[----:B0-----:R-:W-:Y:S02]  /*11660*/  CS2R R24, SRZ ;  /* 0x0000000000187805 */ /* 0x001fe4000001ff00 */
[----:B------:R-:W-:Y:S02]  /*11670*/  CS2R R28, SRZ ;  /* 0x00000000001c7805 */ /* 0x000fe4000001ff00 */
[----:B------:R-:W-:-:S02]  /*11680*/  ISETP.GE.AND P0, PT, R6, R135, PT ;  /* 0x000000870600720c */ /* 0x000fc40003f06270 */
        /* <DEDUP_REMOVED lines=8> */
[----:B------:R-:W-:Y:S06]  /*11710*/  @P0 BRA `(.L_x_4190) ;  /* 0x0000000400080947 */ /* 0x000fec0003800000 */
[----:B------:R-:W2:Y:S01]  /*11720*/  LDL R42, [R1+0x18] ;  /* 0x00001800012a7983 */ /* 0x000ea20000100800 */
[----:B------:R-:W-:-:S03]  /*11730*/  ULDC UR4, c[0x0][0x3f4] ;  /* 0x0000fd0000047ab9 */ /* 0x000fc60000000800 */
[----:B------:R-:W3:Y:S04]  /*11740*/  LDL R15, [R1+0x20] ;  /* 0x00002000010f7983 */ /* 0x000ee80000100800 */
[----:B------:R-:W4:Y:S04]  /*11750*/  LDL R41, [R1+0x24] ;  /* 0x0000240001297983 */ /* 0x000f280000100800 */
[----:B------:R-:W4:Y:S04]  /*11760*/  LDL R40, [R1+0x1c] ;  /* 0x00001c0001287983 */ /* 0x000f280000100800 */
[----:B------:R-:W4:Y:S01]  /*11770*/  LDL R58, [R1+0x28] ;  /* 0x00002800013a7983 */ /* 0x000f220000100800 */
        /* <DEDUP_REMOVED lines=9> */
[----:B--2---:R-:W-:Y:S02]  /*11810*/  ISETP.GE.AND P4, PT, R42, UR4, PT ;  /* 0x000000042a007c0c */ /* 0x004fe4000bf86270 */
[----:B------:R-:W-:Y:S02]  /*11820*/  SHF.R.S32.HI R5, RZ, 0x1f, R42 ;  /* 0x0000001fff057819 */ /* 0x000fe4000001142a */
[----:B---3--:R-:W-:Y:S02]  /*11830*/  ISETP.GE.AND P3, PT, R15, UR4, PT ;  /* 0x000000040f007c0c */ /* 0x008fe4000bf66270 */
[----:B----4-:R-:W-:-:S07]  /*11840*/  ISETP.GE.AND P2, PT, R41, UR4, PT ;  /* 0x0000000429007c0c */ /* 0x010fce000bf46270 */
[C---:B------:R-:W-:Y:S02]  /*11850*/  @!P4 IADD3 R8, P1, R42.reuse, R14, RZ ;  /* 0x0000000e2a08c210 */ /* 0x040fe40007f3e0ff */
[----:B-1----:R-:W-:-:S03]  /*11860*/  @!P4 IADD3 R6, P0, R42, R3, RZ ;  /* 0x000000032a06c210 */ /* 0x002fc60007f1e0ff */
[----:B------:R-:W-:Y:S01]  /*11870*/  @!P4 IMAD.X R9, R4, 0x1, R5, P1 ;  /* 0x000000010409c824 */ /* 0x000fe200008e0605 */
[----:B------:R-:W-:Y:S02]  /*11880*/  @!P4 IADD3.X R7, R0, R5, RZ, P0, !PT ;  /* 0x000000050007c210 */ /* 0x000fe400007fe4ff */
[----:B------:R-:W-:Y:S02]  /*11890*/  ISETP.GE.AND P1, PT, R40, UR4, PT ;  /* 0x0000000428007c0c */ /* 0x000fe4000bf26270 */
[----:B------:R-:W5:Y:S01]  /*118a0*/  @!P4 LD.E.64 R34, desc[UR50][R8.64] ;  /* 0x000000320822c980 */ /* 0x000f62000c101b00 */
[----:B------:R-:W-:-:S03]  /*118b0*/  SHF.R.S32.HI R5, RZ, 0x1f, R15 ;  /* 0x0000001fff057819 */ /* 0x000fc6000001140f */
[----:B------:R0:W5:Y:S01]  /*118c0*/  @!P4 LD.E.64 R32, desc[UR50][R6.64] ;  /* 0x000000320620c980 */ /* 0x000162000c101b00 */
[CC--:B------:R-:W-:Y:S02]  /*118d0*/  @!P3 IADD3 R12, P4, R15.reuse, R3.reuse, RZ ;  /* 0x000000030f0cb210 */ /* 0x0c0fe40007f9e0ff */
[-C--:B------:R-:W-:Y:S02]  /*118e0*/  @!P3 IADD3 R42, P5, R15, R14.reuse, RZ ;  /* 0x0000000e0f2ab210 */ /* 0x080fe40007fbe0ff */
[----:B------:R-:W-:Y:S01]  /*118f0*/  SHF.R.S32.HI R11, RZ, 0x1f, R41 ;  /* 0x0000001fff0b7819 */ /* 0x000fe20000011429 */
[--C-:B------:R-:W-:Y:S01]  /*11900*/  @!P3 IMAD.X R13, R0, 0x1, R5.reuse, P4 ;  /* 0x00000001000db824 */ /* 0x100fe200020e0605 */
[----:B------:R-:W-:Y:S01]  /*11910*/  ISETP.GE.AND P0, PT, R228, UR4, PT ;  /* 0x00000004e4007c0c */ /* 0x000fe2000bf06270 */
[----:B------:R-:W-:Y:S01]  /*11920*/  @!P3 IMAD.X R43, R4, 0x1, R5, P5 ;  /* 0x00000001042bb824 */ /* 0x000fe200028e0605 */
[CC--:B------:R-:W-:Y:S02]  /*11930*/  @!P2 IADD3 R46, P4, R41.reuse, R3.reuse, RZ ;  /* 0x00000003292ea210 */ /* 0x0c0fe40007f9e0ff */
[----:B------:R-:W-:Y:S01]  /*11940*/  @!P2 IADD3 R48, P5, R41, R14, RZ ;  /* 0x0000000e2930a210 */ /* 0x000fe20007fbe0ff */
[----:B------:R1:W5:Y:S01]  /*11950*/  @!P3 LD.E.64 R28, desc[UR50][R12.64] ;  /* 0x000000320c1cb980 */ /* 0x000362000c101b00 */
[----:B------:R-:W-:Y:S01]  /*11960*/  SHF.R.S32.HI R15, RZ, 0x1f, R40 ;  /* 0x0000001fff0f7819 */ /* 0x000fe20000011428 */
[----:B------:R-:W-:Y:S01]  /*11970*/  @!P2 IMAD.X R47, R0, 0x1, R11, P4 ;  /* 0x00000001002fa824 */ /* 0x000fe200020e060b */
[----:B------:R-:W-:Y:S01]  /*11980*/  @!P1 IADD3 R50, P4, R40, R3, RZ ;  /* 0x0000000328329210 */ /* 0x000fe20007f9e0ff */
[----:B------:R2:W5:Y:S01]  /*11990*/  @!P3 LD.E.64 R30, desc[UR50][R42.64] ;  /* 0x000000322a1eb980 */ /* 0x000562000c101b00 */
[----:B------:R-:W-:-:S02]  /*119a0*/  @!P2 IADD3.X R49, R4, R11, RZ, P5, !PT ;  /* 0x0000000b0431a210 */ /* 0x000fc40002ffe4ff */
[----:B------:R-:W-:Y:S01]  /*119b0*/  @!P1 IADD3 R52, P5, R40, R14, RZ ;  /* 0x0000000e28349210 */ /* 0x000fe20007fbe0ff */
[--C-:B------:R-:W-:Y:S01]  /*119c0*/  @!P1 IMAD.X R51, R0, 0x1, R15.reuse, P4 ;  /* 0x0000000100339824 */ /* 0x100fe200020e060f */
[----:B------:R-:W-:Y:S02]  /*119d0*/  ISETP.GE.AND P4, PT, R58, UR4, PT ;  /* 0x000000043a007c0c */ /* 0x000fe4000bf86270 */
[----:B------:R-:W-:Y:S01]  /*119e0*/  @!P0 SHF.R.S32.HI R5, RZ, 0x1f, R228 ;  /* 0x0000001fff058819 */ /* 0x000fe200000114e4 */
[----:B------:R-:W-:Y:S01]  /*119f0*/  @!P1 IMAD.X R53, R4, 0x1, R15, P5 ;  /* 0x0000000104359824 */ /* 0x000fe200028e060f */
[----:B0-----:R-:W-:Y:S02]  /*11a00*/  @!P0 IADD3 R6, P5, R228, R3, RZ ;  /* 0x00000003e4068210 */ /* 0x001fe40007fbe0ff */
[----:B------:R-:W-:Y:S02]  /*11a10*/  SHF.R.S32.HI R9, RZ, 0x1f, R58 ;  /* 0x0000001fff097819 */ /* 0x000fe4000001143a */
[----:B------:R-:W-:-:S02]  /*11a20*/  CS2R R10, SRZ ;  /* 0x00000000000a7805 */ /* 0x000fc4000001ff00 */
[----:B-1----:R-:W-:Y:S01]  /*11a30*/  CS2R R12, SRZ ;  /* 0x00000000000c7805 */ /* 0x002fe2000001ff00 */
[--C-:B------:R-:W-:Y:S01]  /*11a40*/  @!P0 IMAD.X R7, R0, 0x1, R5.reuse, P5 ;  /* 0x0000000100078824 */ /* 0x100fe200028e0605 */
[-C--:B------:R-:W-:Y:S01]  /*11a50*/  @!P0 IADD3 R40, P5, R228, R14.reuse, RZ ;  /* 0x0000000ee4288210 */ /* 0x080fe20007fbe0ff */
[----:B------:R2:W5:Y:S04]  /*11a60*/  @!P2 LD.E.64 R24, desc[UR50][R46.64] ;  /* 0x000000322e18a980 */ /* 0x000568000c101b00 */
[----:B------:R-:W-:Y:S01]  /*11a70*/  @!P0 IMAD.X R41, R4, 0x1, R5, P5 ;  /* 0x0000000104298824 */ /* 0x000fe200028e0605 */
[----:B------:R-:W-:Y:S01]  /*11a80*/  @!P4 IADD3 R54, P5, R58, R3, RZ ;  /* 0x000000033a36c210 */ /* 0x000fe20007fbe0ff */
[----:B------:R2:W5:Y:S03]  /*11a90*/  @!P2 LD.E.64 R26, desc[UR50][R48.64] ;  /* 0x00000032301aa980 */ /* 0x000566000c101b00 */
[----:B------:R-:W-:Y:S01]  /*11aa0*/  @!P4 IADD3.X R55, R0, R9, RZ, P5, !PT ;  /* 0x000000090037c210 */ /* 0x000fe20002ffe4ff */
[----:B------:R2:W5:Y:S01]  /*11ab0*/  @!P1 LD.E.64 R10, desc[UR50][R50.64] ;  /* 0x00000032320a9980 */ /* 0x000562000c101b00 */
[----:B------:R-:W-:-:S03]  /*11ac0*/  @!P4 IADD3 R14, P5, R58, R14, RZ ;  /* 0x0000000e3a0ec210 */ /* 0x000fc60007fbe0ff */
[----:B------:R2:W5:Y:S02]  /*11ad0*/  @!P1 LD.E.64 R20, desc[UR50][R52.64] ;  /* 0x0000003234149980 */ /* 0x000564000c101b00 */
[----:B------:R-:W-:Y:S01]  /*11ae0*/  @!P4 IMAD.X R15, R4, 0x1, R9, P5 ;  /* 0x00000001040fc824 */ /* 0x000fe200028e0609 */
[----:B------:R-:W-:Y:S01]  /*11af0*/  CS2R R8, SRZ ;  /* 0x0000000000087805 */ /* 0x000fe2000001ff00 */
[----:B------:R2:W5:Y:S04]  /*11b00*/  @!P0 LD.E.64 R36, desc[UR50][R6.64] ;  /* 0x0000003206248980 */ /* 0x000568000c101b00 */
[----:B------:R2:W5:Y:S04]  /*11b10*/  @!P0 LD.E.64 R38, desc[UR50][R40.64] ;  /* 0x0000003228268980 */ /* 0x000568000c101b00 */
[----:B------:R2:W5:Y:S04]  /*11b20*/  @!P4 LD.E.64 R8, desc[UR50][R54.64] ;  /* 0x000000323608c980 */ /* 0x000568000c101b00 */
[----:B------:R2:W5:Y:S02]  /*11b30*/  @!P4 LD.E.64 R12, desc[UR50][R14.64] ;  /* 0x000000320e0cc980 */ /* 0x000564000c101b00 */
.L_x_4190:
[----:B------:R-:W-:Y:S05]  /*11b40*/  BSYNC B1 ;  /* 0x0000000000017941 */ /* 0x000fea0003800000 */
.L_x_4189:
[----:B------:R-:W-:Y:S01]  /*11b50*/  ULEA.HI UR4, UR37, UR37, URZ, 0x1 ;  /* 0x0000002525047291 */ /* 0x000fe2000f8f083f */
[----:B---3--:R-:W-:Y:S01]  /*11b60*/  IMAD R0, R221, -0x80, R135 ;  /* 0xffffff80dd007824 */ /* 0x008fe200078e0287 */
[----:B------:R-:W-:Y:S02]  /*11b70*/  BSSY B1, `(.L_x_4191) ;  /* 0x0000009000017945 */ /* 0x000fe40003800000 */
[----:B------:R-:W-:Y:S02]  /*11b80*/  ULOP3.LUT UR4, UR4, 0xfffffffe, URZ, 0xc0, !UPT ;  /* 0xfffffffe04047892 */ /* 0x000fe4000f8ec03f */
[----:B------:R-:W-:Y:S02]  /*11b90*/  VIMNMX R0, R0, 0x80, PT ;  /* 0x0000008000007848 */ /* 0x000fe40003fe0100 */
[----:B------:R-:W-:Y:S02]  /*11ba0*/  UIADD3 UR4, UR37, -UR4, URZ ;  /* 0x8000000425047290 */ /* 0x000fe4000fffe03f */
[----:B------:R-:W-:-:S04]  /*11bb0*/  ISETP.GE.AND P1, PT, R57, R0, PT ;  /* 0x000000003900720c */ /* 0x000fc80003f26270 */
[----:B-1----:R-:W-:-:S05]  /*11bc0*/  IMAD.U32 R3, RZ, RZ, UR4 ;  /* 0x00000004ff037e24 */ /* 0x002fca000f8e00ff */
[----:B------:R-:W-:-:S04]  /*11bd0*/  SHF.L.U32 R3, R3, 0x1f, RZ ;  /* 0x0000001f03037819 */ /* 0x000fc800000006ff */
[----:B------:R-:W0:Y:S02]  /*11be0*/  SYNCS.PHASECHK.TRANS64.TRYWAIT P0, [R18+URZ+0x33400], R3 ;  /* 0x03340003120075a7 */ /* 0x000e24000800017f */
[----:B0-----:R-:W-:Y:S05]  /*11bf0*/  @!P0 BRA `(.L_x_4192) ;  /* 0x000001c000288947 */ /* 0x001fea0003800000 */
.L_x_4442:
[----:B------:R-:W-:Y:S05]  /*11c00*/  BSYNC B1 ;  /* 0x0000000000017941 */ /* 0x000fea0003800000 */
.L_x_4191:
[----:B------:R-:W-:Y:S05]  /*11c10*/  @P1 BRA `(.L_x_4193) ;  /* 0x0000006400341947 */ /* 0x000fea0003800000 */
[----:B--2---:R-:W2:Y:S01]  /*11c20*/  LDL R43, [R1+0x30] ;  /* 0x00003000012b7983 */ /* 0x004ea20000100800 */
[----:B------:R-:W1:Y:S03]  /*11c30*/  LDC R5, c[0x0][0x3f4] ;  /* 0x0000fd00ff057b82 */ /* 0x000e660000000800 */
[----:B------:R-:W3:Y:S04]  /*11c40*/  LDL R42, [R1+0x34] ;  /* 0x00003400012a7983 */ /* 0x000ee80000100800 */
[----:B------:R-:W3:Y:S04]  /*11c50*/  LDL R41, [R1+0x38] ;  /* 0x0000380001297983 */ /* 0x000ee80000100800 */
[----:B------:R-:W3:Y:S04]  /*11c60*/  LDL R40, [R1+0x18] ;  /* 0x0000180001287983 */ /* 0x000ee80000100800 */
[----:B------:R-:W3:Y:S04]  /*11c70*/  LDL R15, [R1+0x20] ;  /* 0x00002000010f7983 */ /* 0x000ee80000100800 */
[----:B------:R-:W3:Y:S04]  /*11c80*/  LDL R14, [R1+0x24] ;  /* 0x00002400010e7983 */ /* 0x000ee80000100800 */
[----:B------:R-:W3:Y:S04]  /*11c90*/  LDL R7, [R1+0x1c] ;  /* 0x00001c0001077983 */ /* 0x000ee80000100800 */
[----:B------:R-:W3:Y:S01]  /*11ca0*/  LDL R6, [R1+0x28] ;  /* 0x0000280001067983 */ /* 0x000ee20000100800 */
[----:B------:R-:W-:Y:S01]  /*11cb0*/  LEA.HI R45, R56, R45, RZ, 0x2 ;  /* 0x0000002d382d7211 */ /* 0x000fe200078f10ff */
[----:B------:R-:W-:Y:S01]  /*11cc0*/  BSSY B1, `(.L_x_4194) ;  /* 0x0000089000017945 */ /* 0x000fe20003800000 */
[----:B-1----:R-:W-:-:S02]  /*11cd0*/  ISETP.GE.AND P6, PT, R228, R5, PT ;  /* 0x00000005e400720c */ /* 0x002fc40003fc6270 */
[--C-:B0-----:R-:W-:Y:S02]  /*11ce0*/  SHF.R.S32.HI R3, RZ, 0x2, R45.reuse ;  /* 0x00000002ff037819 */ /* 0x101fe4000001142d */
[----:B------:R-:W-:-:S04]  /*11cf0*/  SHF.R.S32.HI R0, RZ, 0x1f, R45 ;  /* 0x0000001fff007819 */ /* 0x000fc8000001142d */
[----:B----4-:R-:W-:-:S04]  /*11d00*/  LEA.HI R4, R0, R3, RZ, 0x2 ;  /* 0x0000000300047211 */ /* 0x010fc800078f10ff */
[----:B------:R-:W-:-:S05]  /*11d10*/  LOP3.LUT R4, R4, 0xfffffffc, RZ, 0xc0, !PT ;  /* 0xfffffffc04047812 */ /* 0x000fca00078ec0ff */
[----:B------:R-:W-:-:S05]  /*11d20*/  IMAD.IADD R4, R3, 0x1, -R4 ;  /* 0x0000000103047824 */ /* 0x000fca00078e0a04 */
[----:B------:R-:W-:Y:S02]  /*11d30*/  LOP3.LUT P0, RZ, R4, 0x2, RZ, 0xc0, !PT ;  /* 0x0000000204ff7812 */ /* 0x000fe4000780c0ff */
[----:B--2---:R-:W-:-:S04]  /*11d40*/  LOP3.LUT R0, R43, 0x10, R16, 0xf8, !PT ;  /* 0x000000102b007812 */ /* 0x004fc800078ef810 */
[----:B---3--:R-:W-:-:S05]  /*11d50*/  LOP3.LUT R0, R0, R42, RZ, 0x3c, !PT ;  /* 0x0000002a00007212 */ /* 0x008fca00078e3cff */
[----:B------:R-:W-:Y:S01]  /*11d60*/  IMAD.IADD R3, R41, 0x1, R0 ;  /* 0x0000000129037824 */ /* 0x000fe200078e0200 */
[----:B------:R-:W-:-:S04]  /*11d70*/  ISETP.GE.AND P1, PT, R40, R5, PT ;  /* 0x000000052800720c */ /* 0x000fc80003f26270 */
[----:B------:R-:W-:Y:S02]  /*11d80*/  IADD3 R3, R18, R3, RZ ;  /* 0x0000000312037210 */ /* 0x000fe40007ffe0ff */
[----:B------:R-:W-:-:S03]  /*11d90*/  ISETP.GE.AND P2, PT, R15, R5, PT ;  /* 0x000000050f00720c */ /* 0x000fc60003f46270 */
[----:B------:R-:W-:Y:S01]  /*11da0*/  VIADD R0, R3, 0x20 ;  /* 0x0000002003007836 */ /* 0x000fe20000000000 */
[-C--:B------:R-:W-:Y:S02]  /*11db0*/  ISETP.GE.AND P3, PT, R14, R5.reuse, PT ;  /* 0x000000050e00720c */ /* 0x080fe40003f66270 */
[-C--:B------:R-:W-:Y:S02]  /*11dc0*/  ISETP.GE.AND P4, PT, R7, R5.reuse, PT ;  /* 0x000000050700720c */ /* 0x080fe40003f86270 */
[----:B------:R-:W-:Y:S01]  /*11dd0*/  ISETP.GE.AND P5, PT, R6, R5, PT ;  /* 0x000000050600720c */ /* 0x000fe20003fa6270 */
[----:B------:R-:W-:-:S12]  /*11de0*/  @P6 BRA `(.L_x_4195) ;  /* 0x0000000400d86947 */ /* 0x000fd80003800000 */
[----:B------:R-:W0:Y:S01]  /*11df0*/  LDS.128 R4, [R3+0x1e200] ;  /* 0x01e2000003047984 */ /* 0x000e220000000c00 */
[----:B-----5:R-:W-:Y:S02]  /*11e00*/  SHF.R.U32.HI R41, RZ, 0x8, R37 ;  /* 0x00000008ff297819 */ /* 0x020fe40000011625 */
[----:B------:R-:W-:Y:S02]  /*11e10*/  LOP3.LUT R40, R37, 0xff, RZ, 0xc0, !PT ;  /* 0x000000ff25287812 */ /* 0x000fe400078ec0ff */
[----:B------:R-:W-:Y:S02]  /*11e20*/  LOP3.LUT R41, R41, 0xff, RZ, 0xc0, !PT ;  /* 0x000000ff29297812 */ /* 0x000fe400078ec0ff */
[----:B------:R-:W-:Y:S02]  /*11e30*/  SHF.R.U32.HI R45, RZ, 0x8, R39 ;  /* 0x00000008ff2d7819 */ /* 0x000fe40000011627 */
[----:B------:R-:W-:Y:S02]  /*11e40*/  PRMT R40, R41, 0x7604, R40 ;  /* 0x0000760429287816 */ /* 0x000fe40000000028 */
[----:B------:R-:W-:-:S02]  /*11e50*/  SHF.R.U32.HI R47, RZ, 0x10, R37 ;  /* 0x00000010ff2f7819 */ /* 0x000fc40000011625 */
[----:B------:R-:W-:Y:S02]  /*11e60*/  SHF.R.U32.HI R41, RZ, 0x8, R38 ;  /* 0x00000008ff297819 */ /* 0x000fe40000011626 */
[----:B------:R-:W-:Y:S02]  /*11e70*/  LOP3.LUT R42, R39, 0xff, RZ, 0xc0, !PT ;  /* 0x000000ff272a7812 */ /* 0x000fe400078ec0ff */
[----:B------:R-:W-:Y:S02]  /*11e80*/  LOP3.LUT R45, R45, 0xff, RZ, 0xc0, !PT ;  /* 0x000000ff2d2d7812 */ /* 0x000fe400078ec0ff */
[----:B------:R-:W-:Y:S02]  /*11e90*/  SHF.R.U32.HI R46, RZ, 0x10, R39 ;  /* 0x00000010ff2e7819 */ /* 0x000fe40000011627 */
[----:B------:R-:W-:Y:S02]  /*11ea0*/  SHF.R.U32.HI R15, RZ, 0x8, R36 ;  /* 0x00000008ff0f7819 */ /* 0x000fe40000011624 */
[----:B------:R-:W-:Y:S01]  /*11eb0*/  LOP3.LUT R43, R41, 0xff, RZ, 0xc0, !PT ;  /* 0x000000ff292b7812 */ /* 0x000fe200078ec0ff */
[----:B------:R-:W-:Y:S01]  /*11ec0*/  IMAD.U32 R41, R47, 0x10000, RZ ;  /* 0x000100002f297824 */ /* 0x000fe200078e00ff */
[----:B------:R-:W-:Y:S01]  /*11ed0*/  PRMT R42, R45, 0x7604, R42 ;  /* 0x000076042d2a7816 */ /* 0x000fe2000000002a */
[----:B------:R-:W-:Y:S01]  /*11ee0*/  IMAD.U32 R45, R46, 0x10000, RZ ;  /* 0x000100002e2d7824 */ /* 0x000fe200078e00ff */
[----:B------:R-:W-:-:S02]  /*11ef0*/  LOP3.LUT R14, R36, 0xff, RZ, 0xc0, !PT ;  /* 0x000000ff240e7812 */ /* 0x000fc400078ec0ff */
[----:B------:R-:W-:Y:S02]  /*11f00*/  LOP3.LUT R15, R15, 0xff, RZ, 0xc0, !PT ;  /* 0x000000ff0f0f7812 */ /* 0x000fe400078ec0ff */
[----:B------:R-:W-:Y:S02]  /*11f10*/  LOP3.LUT R41, R40, 0xff0000, R41, 0xf8, !PT ;  /* 0x00ff000028297812 */ /* 0x000fe400078ef829 */
[----:B------:R-:W-:Y:S02]  /*11f20*/  LOP3.LUT R45, R42, 0xff0000, R45, 0xf8, !PT ;  /* 0x00ff00002a2d7812 */ /* 0x000fe400078ef82d */
[----:B------:R-:W-:Y:S02]  /*11f30*/  PRMT R15, R15, 0x7604, R14 ;  /* 0x000076040f0f7816 */ /* 0x000fe4000000000e */
[----:B------:R-:W-:Y:S02]  /*11f40*/  LOP3.LUT R14, R38, 0xff, RZ, 0xc0, !PT ;  /* 0x000000ff260e7812 */ /* 0x000fe400078ec0ff */
[----:B------:R-:W-:-:S02]  /*11f50*/  LOP3.LUT R45, R45, 0xff000000, R39, 0xf8, !PT ;  /* 0xff0000002d2d7812 */ /* 0x000fc400078ef827 */
[----:B------:R-:W-:Y:S02]  /*11f60*/  LOP3.LUT R41, R41, 0xff000000, R37, 0xf8, !PT ;  /* 0xff00000029297812 */ /* 0x000fe400078ef825 */
[----:B------:R-:W-:Y:S02]  /*11f70*/  PRMT R43, R43, 0x7604, R14 ;  /* 0x000076042b2b7816 */ /* 0x000fe4000000000e */
[-C--:B0-----:R-:W-:Y:S02]  /*11f80*/  F2FP.F16.E4M3.UNPACK_B R14, R6.reuse.H1 ;  /* 0x00000006ff0e723e */ /* 0x081fe400030006ff */
[----:B------:R-:W-:Y:S02]  /*11f90*/  F2FP.F16.E4M3.UNPACK_B R46, R45 ;  /* 0x0000002dff2e723e */ /* 0x000fe400020006ff */
[----:B------:R-:W-:Y:S01]  /*11fa0*/  F2FP.F16.E4M3.UNPACK_B R39, R41 ;  /* 0x00000029ff27723e */ /* 0x000fe200020006ff */
[--C-:B------:R-:W-:Y:S01]  /*11fb0*/  HADD2.F32 R37, -RZ, R14.reuse.H0_H0 ;  /* 0x2000000eff257230 */ /* 0x100fe20000004100 */
[----:B------:R-:W-:Y:S01]  /*11fc0*/  LOP3.LUT R15, R15, 0xff0000, R36, 0xf8, !PT ;  /* 0x00ff00000f0f7812 */ /* 0x000fe200078ef824 */
[----:B------:R-:W-:Y:S01]  /*11fd0*/  HADD2.F32 R14, -RZ, R14.H1_H1 ;  /* 0x3000000eff0e7230 */ /* 0x000fe20000004100 */
[----:B------:R-:W-:Y:S01]  /*11fe0*/  LOP3.LUT R43, R43, 0xff0000, R38, 0xf8, !PT ;  /* 0x00ff00002b2b7812 */ /* 0x000fe200078ef826 */
[--C-:B------:R-:W-:Y:S01]  /*11ff0*/  HADD2.F32 R47, -RZ, R46.reuse.H1_H1 ;  /* 0x3000002eff2f7230 */ /* 0x100fe20000004100 */
[----:B------:R-:W-:Y:S01]  /*12000*/  LOP3.LUT R40, R15, 0xff000000, R36, 0xf8, !PT ;  /* 0xff0000000f287812 */ /* 0x000fe200078ef824 */
[----:B------:R-:W-:Y:S01]  /*12010*/  HADD2.F32 R42, -RZ, R39.H1_H1 ;  /* 0x30000027ff2a7230 */ /* 0x000fe20000004100 */
[----:B------:R-:W-:Y:S01]  /*12020*/  F2FP.F16.E4M3.UNPACK_B R36, R6 ;  /* 0x00000006ff24723e */ /* 0x000fe200020006ff */
[----:B------:R-:W-:-:S02]  /*12030*/  HADD2.F32 R46, -RZ, R46.H0_H0 ;  /* 0x2000002eff2e7230 */ /* 0x000fc40000004100 */
[C---:B------:R-:W-:Y:S01]  /*12040*/  FMUL.FTZ R48, R14.reuse, R47 ;  /* 0x0000002f0e307220 */ /* 0x040fe20000410000 */
[-C--:B------:R-:W-:Y:S01]  /*12050*/  F2FP.F16.E4M3.UNPACK_B R15, R5.reuse.H1 ;  /* 0x00000005ff0f723e */ /* 0x080fe200030006ff */
[-C--:B------:R-:W-:Y:S01]  /*12060*/  FMUL.FTZ R52, R14, R42.reuse ;  /* 0x0000002a0e347220 */ /* 0x080fe20000410000 */
[----:B------:R-:W-:Y:S01]  /*12070*/  F2FP.F16.E4M3.UNPACK_B R14, R5 ;  /* 0x00000005ff0e723e */ /* 0x000fe200020006ff */
[--C-:B------:R-:W-:Y:S01]  /*12080*/  HADD2.F32 R5, -RZ, R36.reuse.H1_H1 ;  /* 0x30000024ff057230 */ /* 0x100fe20000004100 */
[----:B------:R-:W-:Y:S01]  /*12090*/  LOP3.LUT R43, R43, 0xff000000, R38, 0xf8, !PT ;  /* 0xff0000002b2b7812 */ /* 0x000fe200078ef826 */
[C---:B------:R-:W-:Y:S01]  /*120a0*/  FFMA.FTZ R50, R37.reuse, R42, -R48 ;  /* 0x0000002a25327223 */ /* 0x040fe20000010830 */
[----:B------:R-:W-:Y:S01]  /*120b0*/  FFMA.FTZ R51, R37, R47, R52 ;  /* 0x0000002f25337223 */ /* 0x000fe20000010034 */
[----:B------:R-:W-:Y:S01]  /*120c0*/  HADD2.F32 R39, -RZ, R39.H0_H0 ;  /* 0x20000027ff277230 */ /* 0x000fe20000004100 */
[----:B------:R-:W-:Y:S01]  /*120d0*/  F2FP.F16.E4M3.UNPACK_B R38, R7 ;  /* 0x00000007ff26723e */ /* 0x000fe200020006ff */
[----:B------:R-:W-:Y:S01]  /*120e0*/  HADD2.F32 R36, -RZ, R36.H0_H0 ;  /* 0x20000024ff247230 */ /* 0x000fe20000004100 */
[----:B------:R-:W-:Y:S01]  /*120f0*/  F2FP.F16.E4M3.UNPACK_B R45, R45.H1 ;  /* 0x0000002dff2d723e */ /* 0x000fe200030006ff */
[C---:B------:R-:W-:Y:S01]  /*12100*/  FMUL.FTZ R37, R5.reuse, R46 ;  /* 0x0000002e05257220 */ /* 0x040fe20000410000 */
[----:B------:R-:W-:Y:S01]  /*12110*/  F2FP.F16.E4M3.UNPACK_B R41, R41.H1 ;  /* 0x00000029ff29723e */ /* 0x000fe200030006ff */
[----:B------:R-:W-:Y:S01]  /*12120*/  FMUL.FTZ R49, R5, R39 ;  /* 0x0000002705317220 */ /* 0x000fe20000410000 */
[----:B------:R-:W-:Y:S01]  /*12130*/  F2FP.F16.E4M3.UNPACK_B R7, R7.H1 ;  /* 0x00000007ff07723e */ /* 0x000fe200030006ff */
[----:B------:R-:W-:Y:S01]  /*12140*/  FFMA.FTZ R47, R36, R39, -R37 ;  /* 0x00000027242f7223 */ /* 0x000fe20000010825 */
[----:B------:R-:W-:-:S02]  /*12150*/  HADD2.F32 R5, -RZ, R38.H1_H1 ;  /* 0x30000026ff057230 */ /* 0x000fc40000004100 */
[----:B------:R-:W-:Y:S01]  /*12160*/  FFMA.FTZ R48, R36, R46, R49 ;  /* 0x0000002e24307223 */ /* 0x000fe20000010031 */
[----:B------:R-:W-:Y:S01]  /*12170*/  HADD2.F32 R42, -RZ, R45.H0_H0 ;  /* 0x2000002dff2a7230 */ /* 0x000fe20000004100 */
[-C--:B------:R-:W-:Y:S01]  /*12180*/  F2FP.F16.E4M3.UNPACK_B R6, R4.reuse ;  /* 0x00000004ff06723e */ /* 0x080fe200020006ff */
[----:B------:R-:W-:Y:S01]  /*12190*/  HADD2.F32 R37, -RZ, R41.H0_H0 ;  /* 0x20000029ff257230 */ /* 0x000fe20000004100 */
[----:B------:R-:W-:Y:S01]  /*121a0*/  F2FP.F16.E4M3.UNPACK_B R4, R4.H1 ;  /* 0x00000004ff04723e */ /* 0x000fe200030006ff */
        /* <DEDUP_REMOVED lines=11> */
[-C--:B------:R-:W-:Y:S01]  /*12260*/  FMUL.FTZ R38, R36, R41.reuse ;  /* 0x0000002924267220 */ /* 0x080fe20000410000 */
[----:B------:R-:W-:Y:S01]  /*12270*/  F2FP.F16.E4M3.UNPACK_B R36, R40 ;  /* 0x00000028ff24723e */ /* 0x000fe200020006ff */
[----:B------:R-:W-:Y:S01]  /*12280*/  FFMA.FTZ R53, R5, R41, -R46 ;  /* 0x0000002905357223 */ /* 0x000fe2000001082e */
[----:B------:R-:W-:-:S02]  /*12290*/  HADD2.F32 R7, -RZ, R4.H1_H1 ;  /* 0x30000004ff077230 */ /* 0x000fc40000004100 */
[----:B------:R-:W-:Y:S01]  /*122a0*/  FFMA.FTZ R54, R5, R45, R38 ;  /* 0x0000002d05367223 */ /* 0x000fe20000010026 */
[--C-:B------:R-:W-:Y:S01]  /*122b0*/  HADD2.F32 R42, -RZ, R37.reuse.H1_H1 ;  /* 0x30000025ff2a7230 */ /* 0x100fe20000004100 */
[----:B------:R-:W-:Y:S01]  /*122c0*/  F2FP.F16.E4M3.UNPACK_B R40, R40.H1 ;  /* 0x00000028ff28723e */ /* 0x000fe200030006ff */
[----:B------:R-:W-:Y:S01]  /*122d0*/  HADD2.F32 R38, -RZ, R36.H1_H1 ;  /* 0x30000024ff267230 */ /* 0x000fe20000004100 */
[----:B------:R-:W-:Y:S01]  /*122e0*/  F2FP.F16.E4M3.UNPACK_B R43, R43.H1 ;  /* 0x0000002bff2b723e */ /* 0x000fe200030006ff */
[----:B------:R-:W-:Y:S02]  /*122f0*/  HADD2.F32 R5, -RZ, R4.H0_H0 ;  /* 0x20000004ff057230 */ /* 0x000fe40000004100 */
[----:B------:R-:W-:Y:S01]  /*12300*/  FMUL.FTZ R46, R7, R42 ;  /* 0x0000002a072e7220 */ /* 0x000fe20000410000 */
[----:B------:R-:W-:Y:S02]  /*12310*/  HADD2.F32 R39, -RZ, R37.H0_H0 ;  /* 0x20000025ff277230 */ /* 0x000fe40000004100 */
[----:B------:R-:W-:-:S02]  /*12320*/  HADD2.F32 R4, -RZ, R6.H1_H1 ;  /* 0x30000006ff047230 */ /* 0x000fc40000004100 */
[-C--:B------:R-:W-:Y:S01]  /*12330*/  FFMA.FTZ R46, R5, R38.reuse, -R46 ;  /* 0x00000026052e7223 */ /* 0x080fe2000001082e */
[----:B------:R-:W-:Y:S02]  /*12340*/  HADD2.F32 R37, -RZ, R36.H0_H0 ;  /* 0x20000024ff257230 */ /* 0x000fe40000004100 */
[----:B------:R-:W-:Y:S01]  /*12350*/  FMUL.FTZ R36, R7, R38 ;  /* 0x0000002607247220 */ /* 0x000fe20000410000 */
[----:B------:R-:W-:Y:S02]  /*12360*/  HADD2.F32 R6, -RZ, R6.H0_H0 ;  /* 0x20000006ff067230 */ /* 0x000fe40000004100 */
[C---:B------:R-:W-:Y:S01]  /*12370*/  FMUL.FTZ R7, R4.reuse, R39 ;  /* 0x0000002704077220 */ /* 0x040fe20000410000 */
[-C--:B------:R-:W-:Y:S01]  /*12380*/  FMUL.FTZ R4, R4, R37.reuse ;  /* 0x0000002504047220 */ /* 0x080fe20000410000 */
[----:B------:R-:W-:Y:S02]  /*12390*/  FFMA.FTZ R41, R5, R42, R36 ;  /* 0x0000002a05297223 */ /* 0x000fe40000010024 */
[----:B------:R-:W-:Y:S01]  /*123a0*/  FFMA.FTZ R37, R6, R37, -R7 ;  /* 0x0000002506257223 */ /* 0x000fe20000010807 */
[----:B------:R-:W-:-:S02]  /*123b0*/  HADD2.F32 R5, -RZ, R15.H1_H1 ;  /* 0x3000000fff057230 */ /* 0x000fc40000004100 */
[----:B------:R-:W-:Y:S01]  /*123c0*/  FFMA.FTZ R38, R6, R39, R4 ;  /* 0x0000002706267223 */ /* 0x000fe20000010004 */
[----:B------:R-:W-:Y:S02]  /*123d0*/  HADD2.F32 R6, -RZ, R40.H1_H1 ;  /* 0x30000028ff067230 */ /* 0x000fe40000004100 */
[--C-:B------:R-:W-:Y:S02]  /*123e0*/  HADD2.F32 R36, -RZ, R43.reuse.H1_H1 ;  /* 0x3000002bff247230 */ /* 0x100fe40000004100 */
[----:B------:R-:W-:Y:S02]  /*123f0*/  HADD2.F32 R43, -RZ, R43.H0_H0 ;  /* 0x2000002bff2b7230 */ /* 0x000fe40000004100 */
[----:B------:R-:W-:Y:S01]  /*12400*/  FMUL.FTZ R39, R5, R6 ;  /* 0x0000000605277220 */ /* 0x000fe20000410000 */
[----:B------:R-:W-:Y:S02]  /*12410*/  HADD2.F32 R4, -RZ, R14.H1_H1 ;  /* 0x3000000eff047230 */ /* 0x000fe40000004100 */
[----:B------:R-:W-:-:S02]  /*12420*/  HADD2.F32 R7, -RZ, R40.H0_H0 ;  /* 0x20000028ff077230 */ /* 0x000fc40000004100 */
        /* <DEDUP_REMOVED lines=18> */
.L_x_4195:
[----:B------:R-:W-:Y:S05]  /*12550*/  BSYNC B1 ;  /* 0x0000000000017941 */ /* 0x000fea0003800000 */
.L_x_4194:
[----:B------:R-:W-:Y:S01]  /*12560*/  BSSY B1, `(.L_x_4196) ;  /* 0x000007d000017945 */ /* 0x000fe20003800000 */
[----:B------:R-:W-:-:S03]  /*12570*/  @P0 VIADD R0, R3, 0xffffffe0 ;  /* 0xffffffe003000836 */ /* 0x000fc60000000000 */
[----:B------:R-:W-:Y:S05]  /*12580*/  @P1 BRA `(.L_x_4197) ;  /* 0x0000000400e81947 */ /* 0x000fea0003800000 */
[----:B0-----:R-:W0:Y:S01]  /*12590*/  LDS.128 R4, [R0+0x1e200] ;  /* 0x01e2000000047984 */ /* 0x001e220000000c00 */
[----:B-----5:R-:W-:Y:S02]  /*125a0*/  SHF.R.U32.HI R36, RZ, 0x8, R33 ;  /* 0x00000008ff247819 */ /* 0x020fe40000011621 */
[----:B------:R-:W-:Y:S02]  /*125b0*/  SHF.R.U32.HI R40, RZ, 0x8, R35 ;  /* 0x00000008ff287819 */ /* 0x000fe40000011623 */
[----:B------:R-:W-:Y:S02]  /*125c0*/  LOP3.LUT R37, R33, 0xff, RZ, 0xc0, !PT ;  /* 0x000000ff21257812 */ /* 0x000fe400078ec0ff */
[----:B------:R-:W-:Y:S02]  /*125d0*/  LOP3.LUT R41, R35, 0xff, RZ, 0xc0, !PT ;  /* 0x000000ff23297812 */ /* 0x000fe400078ec0ff */
[----:B------:R-:W-:Y:S02]  /*125e0*/  LOP3.LUT R36, R36, 0xff, RZ, 0xc0, !PT ;  /* 0x000000ff24247812 */ /* 0x000fe400078ec0ff */
[----:B------:R-:W-:-:S02]  /*125f0*/  LOP3.LUT R40, R40, 0xff, RZ, 0xc0, !PT ;  /* 0x000000ff28287812 */ /* 0x000fc400078ec0ff */
[----:B------:R-:W-:Y:S02]  /*12600*/  SHF.R.U32.HI R14, RZ, 0x8, R32 ;  /* 0x00000008ff0e7819 */ /* 0x000fe40000011620 */
[----:B------:R-:W-:Y:S02]  /*12610*/  PRMT R37, R36, 0x7604, R37 ;  /* 0x0000760424257816 */ /* 0x000fe40000000025 */
[----:B------:R-:W-:Y:S02]  /*12620*/  PRMT R41, R40, 0x7604, R41 ;  /* 0x0000760428297816 */ /* 0x000fe40000000029 */
[----:B------:R-:W-:Y:S02]  /*12630*/  SHF.R.U32.HI R36, RZ, 0x10, R33 ;  /* 0x00000010ff247819 */ /* 0x000fe40000011621 */
[----:B------:R-:W-:Y:S02]  /*12640*/  SHF.R.U32.HI R40, RZ, 0x10, R35 ;  /* 0x00000010ff287819 */ /* 0x000fe40000011623 */
[----:B------:R-:W-:-:S02]  /*12650*/  LOP3.LUT R15, R32, 0xff, RZ, 0xc0, !PT ;  /* 0x000000ff200f7812 */ /* 0x000fc400078ec0ff */
[----:B------:R-:W-:Y:S02]  /*12660*/  LOP3.LUT R14, R14, 0xff, RZ, 0xc0, !PT ;  /* 0x000000ff0e0e7812 */ /* 0x000fe400078ec0ff */
[----:B------:R-:W-:Y:S02]  /*12670*/  SHF.R.U32.HI R38, RZ, 0x8, R34 ;  /* 0x00000008ff267819 */ /* 0x000fe40000011622 */
[----:B------:R-:W-:Y:S02]  /*12680*/  LOP3.LUT R36, R36, 0xff, RZ, 0xc0, !PT ;  /* 0x000000ff24247812 */ /* 0x000fe400078ec0ff */
[----:B------:R-:W-:Y:S02]  /*12690*/  LOP3.LUT R40, R40, 0xff, RZ, 0xc0, !PT ;  /* 0x000000ff28287812 */ /* 0x000fe400078ec0ff */
[----:B------:R-:W-:Y:S02]  /*126a0*/  PRMT R15, R14, 0x7604, R15 ;  /* 0x000076040e0f7816 */ /* 0x000fe4000000000f */
[----:B------:R-:W-:-:S02]  /*126b0*/  SHF.R.U32.HI R14, RZ, 0x10, R32 ;  /* 0x00000010ff0e7819 */ /* 0x000fc40000011620 */
[----:B------:R-:W-:Y:S02]  /*126c0*/  LOP3.LUT R39, R34, 0xff, RZ, 0xc0, !PT ;  /* 0x000000ff22277812 */ /* 0x000fe400078ec0ff */
[----:B------:R-:W-:Y:S02]  /*126d0*/  LOP3.LUT R38, R38, 0xff, RZ, 0xc0, !PT ;  /* 0x000000ff26267812 */ /* 0x000fe400078ec0ff */
[----:B------:R-:W-:Y:S02]  /*126e0*/  PRMT R37, R36, 0x7054, R37 ;  /* 0x0000705424257816 */ /* 0x000fe40000000025 */
[----:B------:R-:W-:Y:S02]  /*126f0*/  PRMT R41, R40, 0x7054, R41 ;  /* 0x0000705428297816 */ /* 0x000fe40000000029 */
[----:B------:R-:W-:Y:S02]  /*12700*/  LOP3.LUT R14, R14, 0xff, RZ, 0xc0, !PT ;  /* 0x000000ff0e0e7812 */ /* 0x000fe400078ec0ff */
[----:B------:R-:W-:-:S02]  /*12710*/  PRMT R39, R38, 0x7604, R39 ;  /* 0x0000760426277816 */ /* 0x000fc40000000027 */
[----:B------:R-:W-:Y:S02]  /*12720*/  SHF.R.U32.HI R38, RZ, 0x10, R34 ;  /* 0x00000010ff267819 */ /* 0x000fe40000011622 */
[----:B------:R-:W-:Y:S02]  /*12730*/  LOP3.LUT R41, R41, 0xff000000, R35, 0xf8, !PT ;  /* 0xff00000029297812 */ /* 0x000fe400078ef823 */
[----:B------:R-:W-:Y:S02]  /*12740*/  LOP3.LUT R37, R37, 0xff000000, R33, 0xf8, !PT ;  /* 0xff00000025257812 */ /* 0x000fe400078ef821 */
[----:B------:R-:W-:Y:S02]  /*12750*/  PRMT R15, R14, 0x7054, R15 ;  /* 0x000070540e0f7816 */ /* 0x000fe4000000000f */
[----:B0-----:R-:W-:Y:S02]  /*12760*/  F2FP.F16.E4M3.UNPACK_B R14, R6.H1 ;  /* 0x00000006ff0e723e */ /* 0x001fe400030006ff */
[----:B------:R-:W-:-:S02]  /*12770*/  LOP3.LUT R38, R38, 0xff, RZ, 0xc0, !PT ;  /* 0x000000ff26267812 */ /* 0x000fc400078ec0ff */
[----:B------:R-:W-:Y:S01]  /*12780*/  F2FP.F16.E4M3.UNPACK_B R40, R41 ;  /* 0x00000029ff28723e */ /* 0x000fe200020006ff */
[--C-:B------:R-:W-:Y:S01]  /*12790*/  HADD2.F32 R33, -RZ, R14.reuse.H0_H0 ;  /* 0x2000000eff217230 */ /* 0x100fe20000004100 */
[----:B------:R-:W-:Y:S01]  /*127a0*/  F2FP.F16.E4M3.UNPACK_B R35, R37 ;  /* 0x00000025ff23723e */ /* 0x000fe200020006ff */
[----:B------:R-:W-:Y:S01]  /*127b0*/  HADD2.F32 R14, -RZ, R14.H1_H1 ;  /* 0x3000000eff0e7230 */ /* 0x000fe20000004100 */
[----:B------:R-:W-:Y:S01]  /*127c0*/  PRMT R39, R38, 0x7054, R39 ;  /* 0x0000705426277816 */ /* 0x000fe20000000027 */
[--C-:B------:R-:W-:Y:S01]  /*127d0*/  HADD2.F32 R42, -RZ, R40.reuse.H1_H1 ;  /* 0x30000028ff2a7230 */ /* 0x100fe20000004100 */
[----:B------:R-:W-:Y:S01]  /*127e0*/  LOP3.LUT R36, R15, 0xff000000, R32, 0xf8, !PT ;  /* 0xff0000000f247812 */ /* 0x000fe200078ef820 */
[--C-:B------:R-:W-:Y:S01]  /*127f0*/  HADD2.F32 R38, -RZ, R35.reuse.H1_H1 ;  /* 0x30000023ff267230 */ /* 0x100fe20000004100 */
[----:B------:R-:W-:Y:S01]  /*12800*/  F2FP.F16.E4M3.UNPACK_B R32, R6 ;  /* 0x00000006ff20723e */ /* 0x000fe200020006ff */
[----:B------:R-:W-:Y:S02]  /*12810*/  HADD2.F32 R40, -RZ, R40.H0_H0 ;  /* 0x20000028ff287230 */ /* 0x000fe40000004100 */
        /* <DEDUP_REMOVED lines=81> */
.L_x_4197:
[----:B------:R-:W-:Y:S05]  /*12d30*/  BSYNC B1 ;  /* 0x0000000000017941 */ /* 0x000fea0003800000 */
.L_x_4196:
[----:B------:R-:W-:Y:S04]  /*12d40*/  BSSY B1, `(.L_x_4198) ;  /* 0x0000078000017945 */ /* 0x000fe80003800000 */
[----:B------:R-:W-:Y:S05]  /*12d50*/  @P2 BRA `(.L_x_4199) ;  /* 0x0000000400d82947 */ /* 0x000fea0003800000 */
[----:B01----:R-:W0:Y:S01]  /*12d60*/  LDS.128 R4, [R3+0x20200] ;  /* 0x0202000003047984 */ /* 0x003e220000000c00 */
[----:B-----5:R-:W-:Y:S02]  /*12d70*/  SHF.R.U32.HI R33, RZ, 0x8, R29 ;  /* 0x00000008ff217819 */ /* 0x020fe4000001161d */
[----:B------:R-:W-:Y:S02]  /*12d80*/  LOP3.LUT R32, R29, 0xff, RZ, 0xc0, !PT ;  /* 0x000000ff1d207812 */ /* 0x000fe400078ec0ff */
[----:B------:R-:W-:Y:S02]  /*12d90*/  LOP3.LUT R33, R33, 0xff, RZ, 0xc0, !PT ;  /* 0x000000ff21217812 */ /* 0x000fe400078ec0ff */
[----:B------:R-:W-:Y:S02]  /*12da0*/  SHF.R.U32.HI R37, RZ, 0x8, R31 ;  /* 0x00000008ff257819 */ /* 0x000fe4000001161f */
[----:B------:R-:W-:Y:S02]  /*12db0*/  PRMT R32, R33, 0x7604, R32 ;  /* 0x0000760421207816 */ /* 0x000fe40000000020 */
[----:B------:R-:W-:-:S02]  /*12dc0*/  LOP3.LUT R34, R31, 0xff, RZ, 0xc0, !PT ;  /* 0x000000ff1f227812 */ /* 0x000fc400078ec0ff */
[----:B------:R-:W-:Y:S02]  /*12dd0*/  LOP3.LUT R37, R37, 0xff, RZ, 0xc0, !PT ;  /* 0x000000ff25257812 */ /* 0x000fe400078ec0ff */
[----:B------:R-:W-:Y:S02]  /*12de0*/  SHF.R.U32.HI R36, RZ, 0x10, R31 ;  /* 0x00000010ff247819 */ /* 0x000fe4000001161f */
[----:B------:R-:W-:Y:S02]  /*12df0*/  SHF.R.U32.HI R33, RZ, 0x8, R30 ;  /* 0x00000008ff217819 */ /* 0x000fe4000001161e */
[----:B------:R-:W-:Y:S02]  /*12e00*/  SHF.R.U32.HI R38, RZ, 0x10, R29 ;  /* 0x00000010ff267819 */ /* 0x000fe4000001161d */
[----:B------:R-:W-:Y:S02]  /*12e10*/  SHF.R.U32.HI R15, RZ, 0x8, R28 ;  /* 0x00000008ff0f7819 */ /* 0x000fe4000001161c */
[----:B------:R-:W-:Y:S01]  /*12e20*/  PRMT R34, R37, 0x7604, R34 ;  /* 0x0000760425227816 */ /* 0x000fe20000000022 */
[----:B------:R-:W-:Y:S01]  /*12e30*/  IMAD.U32 R37, R36, 0x10000, RZ ;  /* 0x0001000024257824 */ /* 0x000fe200078e00ff */
[----:B------:R-:W-:-:S02]  /*12e40*/  LOP3.LUT R35, R33, 0xff, RZ, 0xc0, !PT ;  /* 0x000000ff21237812 */ /* 0x000fc400078ec0ff */
[----:B------:R-:W-:Y:S02]  /*12e50*/  SHF.L.U32 R33, R38, 0x10, RZ ;  /* 0x0000001026217819 */ /* 0x000fe400000006ff */
[----:B------:R-:W-:Y:S02]  /*12e60*/  LOP3.LUT R14, R28, 0xff, RZ, 0xc0, !PT ;  /* 0x000000ff1c0e7812 */ /* 0x000fe400078ec0ff */
[----:B------:R-:W-:Y:S02]  /*12e70*/  LOP3.LUT R15, R15, 0xff, RZ, 0xc0, !PT ;  /* 0x000000ff0f0f7812 */ /* 0x000fe400078ec0ff */
[----:B------:R-:W-:Y:S02]  /*12e80*/  LOP3.LUT R33, R32, 0xff0000, R33, 0xf8, !PT ;  /* 0x00ff000020217812 */ /* 0x000fe400078ef821 */
[----:B------:R-:W-:Y:S02]  /*12e90*/  LOP3.LUT R37, R34, 0xff0000, R37, 0xf8, !PT ;  /* 0x00ff000022257812 */ /* 0x000fe400078ef825 */
[----:B------:R-:W-:-:S02]  /*12ea0*/  PRMT R15, R15, 0x7604, R14 ;  /* 0x000076040f0f7816 */ /* 0x000fc4000000000e */
[----:B------:R-:W-:Y:S02]  /*12eb0*/  LOP3.LUT R14, R30, 0xff, RZ, 0xc0, !PT ;  /* 0x000000ff1e0e7812 */ /* 0x000fe400078ec0ff */
[----:B------:R-:W-:Y:S02]  /*12ec0*/  LOP3.LUT R37, R37, 0xff000000, R31, 0xf8, !PT ;  /* 0xff00000025257812 */ /* 0x000fe400078ef81f */
[----:B------:R-:W-:Y:S02]  /*12ed0*/  LOP3.LUT R33, R33, 0xff000000, R29, 0xf8, !PT ;  /* 0xff00000021217812 */ /* 0x000fe400078ef81d */
[----:B------:R-:W-:Y:S02]  /*12ee0*/  PRMT R35, R35, 0x7604, R14 ;  /* 0x0000760423237816 */ /* 0x000fe4000000000e */
[----:B0-----:R-:W-:Y:S02]  /*12ef0*/  F2FP.F16.E4M3.UNPACK_B R14, R6.H1 ;  /* 0x00000006ff0e723e */ /* 0x001fe400030006ff */
[----:B------:R-:W-:-:S02]  /*12f00*/  F2FP.F16.E4M3.UNPACK_B R36, R37 ;  /* 0x00000025ff24723e */ /* 0x000fc400020006ff */
[----:B------:R-:W-:Y:S01]  /*12f10*/  F2FP.F16.E4M3.UNPACK_B R31, R33 ;  /* 0x00000021ff1f723e */ /* 0x000fe200020006ff */
[--C-:B------:R-:W-:Y:S01]  /*12f20*/  HADD2.F32 R29, -RZ, R14.reuse.H0_H0 ;  /* 0x2000000eff1d7230 */ /* 0x100fe20000004100 */
[----:B------:R-:W-:Y:S01]  /*12f30*/  LOP3.LUT R15, R15, 0xff0000, R28, 0xf8, !PT ;  /* 0x00ff00000f0f7812 */ /* 0x000fe200078ef81c */
[----:B------:R-:W-:Y:S01]  /*12f40*/  HADD2.F32 R14, -RZ, R14.H1_H1 ;  /* 0x3000000eff0e7230 */ /* 0x000fe20000004100 */
[----:B------:R-:W-:Y:S01]  /*12f50*/  LOP3.LUT R35, R35, 0xff0000, R30, 0xf8, !PT ;  /* 0x00ff000023237812 */ /* 0x000fe200078ef81e */
        /* <DEDUP_REMOVED lines=86> */
.L_x_4199:
[----:B------:R-:W-:Y:S05]  /*134c0*/  BSYNC B1 ;  /* 0x0000000000017941 */ /* 0x000fea0003800000 */
.L_x_4198:
[----:B------:R-:W-:Y:S04]  /*134d0*/  BSSY B1, `(.L_x_4200) ;  /* 0x000007c000017945 */ /* 0x000fe80003800000 */
[----:B------:R-:W-:Y:S05]  /*134e0*/  @P3 BRA `(.L_x_4201) ;  /* 0x0000000400e83947 */ /* 0x000fea0003800000 */
[----:B012---:R-:W0:Y:S01]  /*134f0*/  LDS.128 R4, [R0+0x20200] ;  /* 0x0202000000047984 */ /* 0x007e220000000c00 */
        /* <DEDUP_REMOVED lines=121> */
.L_x_4201:
[----:B------:R-:W-:Y:S05]  /*13c90*/  BSYNC B1 ;  /* 0x0000000000017941 */ /* 0x000fea0003800000 */
.L_x_4200:
[----:B------:R-:W-:Y:S04]  /*13ca0*/  BSSY B1, `(.L_x_4202) ;  /* 0x0000078000017945 */ /* 0x000fe80003800000 */
[----:B------:R-:W-:Y:S05]  /*13cb0*/  @P4 BRA `(.L_x_4203) ;  /* 0x0000000400d84947 */ /* 0x000fea0003800000 */
[----:B0123--:R-:W0:Y:S01]  /*13cc0*/  LDS.128 R4, [R3+0x22200] ;  /* 0x0222000003047984 */ /* 0x00fe220000000c00 */
        /* <DEDUP_REMOVED lines=24> */
[----:B------:R-:W-:Y:S02]  /*13e50*/  LOP3.LUT R15, R15, 0xff0000, R10, 0xf8, !PT ;  /* 0x00ff00000f0f7812 */ /* 0x000fe400078ef80a */
[----:B0-----:R-:W-:Y:S02]  /*13e60*/  F2FP.F16.E4M3.UNPACK_B R14, R6.H1 ;  /* 0x00000006ff0e723e */ /* 0x001fe400030006ff */
[----:B------:R-:W-:Y:S02]  /*13e70*/  F2FP.F16.E4M3.UNPACK_B R28, R29 ;  /* 0x0000001dff1c723e */ /* 0x000fe400020006ff */
[----:B------:R-:W-:-:S02]  /*13e80*/  F2FP.F16.E4M3.UNPACK_B R21, R25 ;  /* 0x00000019ff15723e */ /* 0x000fc400020006ff */
[----:B------:R-:W-:Y:S01]  /*13e90*/  LOP3.LUT R24, R15, 0xff000000, R10, 0xf8, !PT ;  /* 0xff0000000f187812 */ /* 0x000fe200078ef80a */
[----:B------:R-:W-:Y:S01]  /*13ea0*/  HADD2.F32 R10, -RZ, R14.H1_H1 ;  /* 0x3000000eff0a7230 */ /* 0x000fe20000004100 */
[----:B------:R-:W-:Y:S01]  /*13eb0*/  F2FP.F16.E4M3.UNPACK_B R11, R5.H1 ;  /* 0x00000005ff0b723e */ /* 0x000fe200030006ff */
[----:B------:R-:W-:Y:S01]  /*13ec0*/  HADD2.F32 R30, -RZ, R28.H1_H1 ;  /* 0x3000001cff1e7230 */ /* 0x000fe20000004100 */
[--C-:B------:R-:W-:Y:S01]  /*13ed0*/  LOP3.LUT R27, R27, 0xff0000, R20.reuse, 0xf8, !PT ;  /* 0x00ff00001b1b7812 */ /* 0x100fe200078ef814 */
[----:B------:R-:W-:Y:S01]  /*13ee0*/  HADD2.F32 R26, -RZ, R21.H1_H1 ;  /* 0x30000015ff1a7230 */ /* 0x000fe20000004100 */
[----:B------:R-:W-:Y:S01]  /*13ef0*/  F2FP.F16.E4M3.UNPACK_B R29, R29.H1 ;  /* 0x0000001dff1d723e */ /* 0x000fe200030006ff */
[----:B------:R-:W-:Y:S01]  /*13f00*/  HADD2.F32 R15, -RZ, R14.H0_H0 ;  /* 0x2000000eff0f7230 */ /* 0x000fe20000004100 */
[----:B------:R-:W-:Y:S01]  /*13f10*/  F2FP.F16.E4M3.UNPACK_B R14, R6 ;  /* 0x00000006ff0e723e */ /* 0x000fe200020006ff */
[C---:B------:R-:W-:Y:S01]  /*13f20*/  FMUL.FTZ R32, R10.reuse, R30 ;  /* 0x0000001e0a207220 */ /* 0x040fe20000410000 */
[----:B------:R-:W-:Y:S01]  /*13f30*/  FMUL.FTZ R31, R10, R26 ;  /* 0x0000001a0a1f7220 */ /* 0x000fe20000410000 */
[----:B------:R-:W-:Y:S01]  /*13f40*/  F2FP.F16.E4M3.UNPACK_B R10, R5 ;  /* 0x00000005ff0a723e */ /* 0x000fe200020006ff */
[----:B------:R-:W-:Y:S01]  /*13f50*/  HADD2.F32 R28, -RZ, R28.H0_H0 ;  /* 0x2000001cff1c7230 */ /* 0x000fe20000004100 */
[----:B------:R-:W-:Y:S01]  /*13f60*/  LOP3.LUT R27, R27, 0xff000000, R20, 0xf8, !PT ;  /* 0xff0000001b1b7812 */ /* 0x000fe200078ef814 */
[----:B------:R-:W-:-:S02]  /*13f70*/  HADD2.F32 R5, -RZ, R14.H1_H1 ;  /* 0x3000000eff057230 */ /* 0x000fc40000004100 */
[C---:B------:R-:W-:Y:S01]  /*13f80*/  FFMA.FTZ R32, R15.reuse, R26, -R32 ;  /* 0x0000001a0f207223 */ /* 0x040fe20000010820 */
[----:B------:R-:W-:Y:S01]  /*13f90*/  FFMA.FTZ R33, R15, R30, R31 ;  /* 0x0000001e0f217223 */ /* 0x000fe2000001001f */
[----:B------:R-:W-:Y:S01]  /*13fa0*/  HADD2.F32 R21, -RZ, R21.H0_H0 ;  /* 0x20000015ff157230 */ /* 0x000fe20000004100 */
[----:B------:R-:W-:Y:S01]  /*13fb0*/  F2FP.F16.E4M3.UNPACK_B R20, R7 ;  /* 0x00000007ff14723e */ /* 0x000fe200020006ff */
[----:B------:R-:W-:Y:S01]  /*13fc0*/  HADD2.F32 R14, -RZ, R14.H0_H0 ;  /* 0x2000000eff0e7230 */ /* 0x000fe20000004100 */
[----:B------:R-:W-:Y:S01]  /*13fd0*/  F2FP.F16.E4M3.UNPACK_B R25, R25.H1 ;  /* 0x00000019ff19723e */ /* 0x000fe200030006ff */
[C---:B------:R-:W-:Y:S01]  /*13fe0*/  FMUL.FTZ R15, R5.reuse, R28 ;  /* 0x0000001c050f7220 */ /* 0x040fe20000410000 */
[----:B------:R-:W-:Y:S01]  /*13ff0*/  FMUL.FTZ R31, R5, R21 ;  /* 0x00000015051f7220 */ /* 0x000fe20000410000 */
[----:B------:R-:W-:Y:S01]  /*14000*/  F2FP.F16.E4M3.UNPACK_B R7, R7.H1 ;  /* 0x00000007ff07723e */ /* 0x000fe200030006ff */
        /* <DEDUP_REMOVED lines=16> */
[----:B------:R-:W-:Y:S01]  /*14110*/  F2FP.F16.E4M3.UNPACK_B R4, R4.H1 ;  /* 0x00000004ff04723e */ /* 0x000fe200030006ff */
[----:B------:R-:W-:Y:S01]  /*14120*/  FMUL.FTZ R20, R14, R25 ;  /* 0x000000190e147220 */ /* 0x000fe20000410000 */
[----:B------:R-:W-:Y:S01]  /*14130*/  F2FP.F16.E4M3.UNPACK_B R15, R27 ;  /* 0x0000001bff0f723e */ /* 0x000fe200020006ff */
[C---:B------:R-:W-:Y:S01]  /*14140*/  FFMA.FTZ R36, R5.reuse, R25, -R28 ;  /* 0x0000001905247223 */ /* 0x040fe2000001081c */
[-C--:B------:R-:W-:Y:S01]  /*14150*/  F2FP.F16.E4M3.UNPACK_B R14, R24.reuse ;  /* 0x00000018ff0e723e */ /* 0x080fe200020006ff */
[----:B------:R-:W-:Y:S01]  /*14160*/  FFMA.FTZ R29, R5, R29, R20 ;  /* 0x0000001d051d7223 */ /* 0x000fe20000010014 */
[----:B------:R-:W-:Y:S01]  /*14170*/  HADD2.F32 R7, -RZ, R4.H1_H1 ;  /* 0x30000004ff077230 */ /* 0x000fe20000004100 */
[----:B------:R-:W-:Y:S01]  /*14180*/  F2FP.F16.E4M3.UNPACK_B R24, R24.H1 ;  /* 0x00000018ff18723e */ /* 0x000fe200030006ff */
[----:B------:R-:W-:Y:S01]  /*14190*/  HADD2.F32 R26, -RZ, R15.H1_H1 ;  /* 0x3000000fff1a7230 */ /* 0x000fe20000004100 */
[----:B------:R-:W-:Y:S01]  /*141a0*/  F2FP.F16.E4M3.UNPACK_B R27, R27.H1 ;  /* 0x0000001bff1b723e */ /* 0x000fe200030006ff */
[----:B------:R-:W-:-:S02]  /*141b0*/  HADD2.F32 R20, -RZ, R14.H1_H1 ;  /* 0x3000000eff147230 */ /* 0x000fc40000004100 */
[----:B------:R-:W-:Y:S02]  /*141c0*/  HADD2.F32 R5, -RZ, R4.H0_H0 ;  /* 0x20000004ff057230 */ /* 0x000fe40000004100 */
[----:B------:R-:W-:Y:S01]  /*141d0*/  FMUL.FTZ R28, R7, R26 ;  /* 0x0000001a071c7220 */ /* 0x000fe20000410000 */
[----:B------:R-:W-:Y:S02]  /*141e0*/  HADD2.F32 R21, -RZ, R15.H0_H0 ;  /* 0x2000000fff157230 */ /* 0x000fe40000004100 */
[----:B------:R-:W-:Y:S02]  /*141f0*/  HADD2.F32 R4, -RZ, R6.H1_H1 ;  /* 0x30000006ff047230 */ /* 0x000fe40000004100 */
[-C--:B------:R-:W-:Y:S01]  /*14200*/  FFMA.FTZ R28, R5, R20.reuse, -R28 ;  /* 0x00000014051c7223 */ /* 0x080fe2000001081c */
[----:B------:R-:W-:Y:S02]  /*14210*/  HADD2.F32 R15, -RZ, R14.H0_H0 ;  /* 0x2000000eff0f7230 */ /* 0x000fe40000004100 */
[----:B------:R-:W-:Y:S01]  /*14220*/  FMUL.FTZ R14, R7, R20 ;  /* 0x00000014070e7220 */ /* 0x000fe20000410000 */
[----:B------:R-:W-:-:S02]  /*14230*/  HADD2.F32 R6, -RZ, R6.H0_H0 ;  /* 0x20000006ff067230 */ /* 0x000fc40000004100 */
[C---:B------:R-:W-:Y:S01]  /*14240*/  FMUL.FTZ R7, R4.reuse, R21 ;  /* 0x0000001504077220 */ /* 0x040fe20000410000 */
[-C--:B------:R-:W-:Y:S01]  /*14250*/  FMUL.FTZ R4, R4, R15.reuse ;  /* 0x0000000f04047220 */ /* 0x080fe20000410000 */
[----:B------:R-:W-:Y:S02]  /*14260*/  FFMA.FTZ R25, R5, R26, R14 ;  /* 0x0000001a05197223 */ /* 0x000fe4000001000e */
[C---:B------:R-:W-:Y:S01]  /*14270*/  FFMA.FTZ R15, R6.reuse, R15, -R7 ;  /* 0x0000000f060f7223 */ /* 0x040fe20000010807 */
[----:B------:R-:W-:Y:S02]  /*14280*/  HADD2.F32 R5, -RZ, R11.H1_H1 ;  /* 0x3000000bff057230 */ /* 0x000fe40000004100 */
[----:B------:R-:W-:Y:S01]  /*14290*/  FFMA.FTZ R20, R6, R21, R4 ;  /* 0x0000001506147223 */ /* 0x000fe20000010004 */
[----:B------:R-:W-:Y:S02]  /*142a0*/  HADD2.F32 R6, -RZ, R24.H1_H1 ;  /* 0x30000018ff067230 */ /* 0x000fe40000004100 */
[----:B------:R-:W-:-:S02]  /*142b0*/  HADD2.F32 R14, -RZ, R27.H1_H1 ;  /* 0x3000001bff0e7230 */ /* 0x000fc40000004100 */
[----:B------:R-:W-:Y:S02]  /*142c0*/  HADD2.F32 R27, -RZ, R27.H0_H0 ;  /* 0x2000001bff1b7230 */ /* 0x000fe40000004100 */
[C---:B------:R-:W-:Y:S01]  /*142d0*/  FMUL.FTZ R21, R5.reuse, R6 ;  /* 0x0000000605157220 */ /* 0x040fe20000410000 */
[----:B------:R-:W-:Y:S02]  /*142e0*/  HADD2.F32 R4, -RZ, R10.H1_H1 ;  /* 0x3000000aff047230 */ /* 0x000fe40000004100 */
        /* <DEDUP_REMOVED lines=10> */
[----:B------:R-:W-:Y:S02]  /*14390*/  F2FP.SATFINITE.E4M3.F32.PACK_AB_MERGE_C R6, R33, R32, RZ ;  /* 0x000000202106723e */ /* 0x000fe400048070ff */
        /* <DEDUP_REMOVED lines=8> */
.L_x_4203:
[----:B------:R-:W-:Y:S05]  /*14420*/  BSYNC B1 ;  /* 0x0000000000017941 */ /* 0x000fea0003800000 */
.L_x_4202:
[----:B------:R-:W-:Y:S05]  /*14430*/  @P5 BRA `(.L_x_4193) ;  /* 0x0000003c002c5947 */ /* 0x000fea0003800000 */
[----:B01234-:R-:W0:Y:S01]  /*14440*/  LDS.128 R4, [R0+0x22200] ;  /* 0x0222000000047984 */ /* 0x01fe220000000c00 */
        /* <DEDUP_REMOVED lines=34> */
[--C-:B------:R-:W-:Y:S01]  /*14670*/  HADD2.F32 R9, -RZ, R3.reuse.H0_H0 ;  /* 0x20000003ff097230 */ /* 0x100fe20000004100 */
[----:B------:R-:W-:Y:S01]  /*14680*/  LOP3.LUT R14, R11, 0xff000000, R8, 0xf8, !PT ;  /* 0xff0000000b0e7812 */ /* 0x000fe200078ef808 */
        /* <DEDUP_REMOVED lines=11> */
[----:B------:R-:W-:Y:S02]  /*14740*/  HADD2.F32 R5, -RZ, R6.H1_H1 ;  /* 0x30000006ff057230 */ /* 0x000fe40000004100 */
[C---:B------:R-:W-:Y:S01]  /*14750*/  FFMA.FTZ R28, R9.reuse, R13, -R26 ;  /* 0x0000000d091c7223 */ /* 0x040fe2000001081a */
[----:B------:R-:W-:Y:S02]  /*14760*/  HADD2.F32 R12, -RZ, R12.H0_H0 ;  /* 0x2000000cff0c7230 */ /* 0x000fe40000004100 */
[----:B------:R-:W-:Y:S01]  /*14770*/  FFMA.FTZ R29, R9, R24, R27 ;  /* 0x00000018091d7223 */ /* 0x000fe2000001001b */
[----:B------:R-:W-:Y:S01]  /*14780*/  HADD2.F32 R6, -RZ, R6.H0_H0 ;  /* 0x20000006ff067230 */ /* 0x000fe20000004100 */
[----:B------:R-:W-:Y:S01]  /*14790*/  F2FP.F16.E4M3.UNPACK_B R25, R25.H1 ;  /* 0x00000019ff19723e */ /* 0x000fe200030006ff */
[C---:B------:R-:W-:Y:S01]  /*147a0*/  FMUL.FTZ R9, R5.reuse, R20 ;  /* 0x0000001405097220 */ /* 0x040fe20000410000 */
[----:B------:R-:W-:Y:S01]  /*147b0*/  F2FP.F16.E4M3.UNPACK_B R15, R15.H1 ;  /* 0x0000000fff0f723e */ /* 0x000fe200030006ff */
[----:B------:R-:W-:Y:S01]  /*147c0*/  FMUL.FTZ R27, R5, R12 ;  /* 0x0000000c051b7220 */ /* 0x000fe20000410000 */
[----:B------:R-:W-:-:S02]  /*147d0*/  HADD2.F32 R5, -RZ, R10.H1_H1 ;  /* 0x3000000aff057230 */ /* 0x000fc40000004100 */
        /* <DEDUP_REMOVED lines=65> */
.L_x_4187:
[----:B------:R-:W-:-:S03]  /*14bf0*/  UMOV UR4, 0xffffffff ;  /* 0xffffffff00047882 */ /* 0x000fc60000000000 */
[----:B------:R-:W-:Y:S05]  /*14c00*/  BRA.DIV UR4, `(.L_x_4204) ;  /* 0x0000019204387947 */ /* 0x000fea000b800000 */
[----:B------:R0:W1:Y:S04]  /*14c10*/  SHFL.IDX PT, R5, R24, RZ, 0x1e1f ;  /* 0x001e1fff18057589 */ /* 0x00006800000e0000 */
[----:B------:R0:W2:Y:S04]  /*14c20*/  SHFL.IDX PT, R14, R28, RZ, 0x1e1f ;  /* 0x001e1fff1c0e7589 */ /* 0x0000a800000e0000 */
[----:B------:R0:W3:Y:S04]  /*14c30*/  SHFL.IDX PT, R3, R26, RZ, 0x1e1f ;  /* 0x001e1fff1a037589 */ /* 0x0000e800000e0000 */
[----:B------:R0:W4:Y:S02]  /*14c40*/  SHFL.IDX PT, R7, R27, RZ, 0x1e1f ;  /* 0x001e1fff1b077589 */ /* 0x00012400000e0000 */
.L_x_4448:
[----:B------:R-:W-:Y:S01]  /*14c50*/  ULDC UR4, c[0x0][0x448] ;  /* 0x0001120000047ab9 */ /* 0x000fe20000000800 */
[----:B------:R-:W-:Y:S01]  /*14c60*/  BSSY B1, `(.L_x_4205) ;  /* 0x0000037000017945 */ /* 0x000fe20003800000 */
[----:B------:R-:W-:Y:S01]  /*14c70*/  IMAD R0, R135, UR4, RZ ;  /* 0x0000000487007c24 */ /* 0x000fe2000f8e02ff */
[----:B------:R-:W-:Y:S02]  /*14c80*/  CS2R R36, SRZ ;  /* 0x0000000000247805 */ /* 0x000fe4000001ff00 */
[----:B------:R-:W-:Y:S02]  /*14c90*/  CS2R R38, SRZ ;  /* 0x0000000000267805 */ /* 0x000fe4000001ff00 */
[----:B------:R-:W-:Y:S02]  /*14ca0*/  CS2R R8, SRZ ;  /* 0x0000000000087805 */ /* 0x000fe4000001ff00 */
[----:B------:R-:W-:Y:S02]  /*14cb0*/  CS2R R10, SRZ ;  /* 0x00000000000a7805 */ /* 0x000fe4000001ff00 */
[----:B------:R-:W-:-:S02]  /*14cc0*/  ISETP.GE.AND P0, PT, R6, R0, PT ;  /* 0x000000000600720c */ /* 0x000fc40003f06270 */
[----:B0-----:R-:W-:Y:S02]  /*14cd0*/  CS2R R24, SRZ ;  /* 0x0000000000187805 */ /* 0x001fe4000001ff00 */
        /* <DEDUP_REMOVED lines=8> */
[----:B------:R-:W2:Y:S01]  /*14d60*/  LDL R4, [R1] ;  /* 0x0000000001047983 */ /* 0x000ea20000100800 */
[----:B------:R-:W-:Y:S01]  /*14d70*/  ULDC UR4, c[0x0][0x3f4] ;  /* 0x0000fd0000047ab9 */ /* 0x000fe20000000800 */
[----:B------:R-:W-:Y:S02]  /*14d80*/  CS2R R40, SRZ ;  /* 0x0000000000287805 */ /* 0x000fe4000001ff00 */
[----:B------:R-:W-:Y:S02]  /*14d90*/  ISETP.GE.AND P1, PT, R225, UR4, PT ;  /* 0x00000004e1007c0c */ /* 0x000fe4000bf26270 */
[----:B------:R-:W-:Y:S02]  /*14da0*/  CS2R R42, SRZ ;  /* 0x00000000002a7805 */ /* 0x000fe4000001ff00 */
[----:B------:R-:W-:Y:S02]  /*14db0*/  ISETP.GE.AND P2, PT, R16, UR4, PT ;  /* 0x0000000410007c0c */ /* 0x000fe4000bf46270 */
[----:B------:R-:W-:-:S02]  /*14dc0*/  CS2R R36, SRZ ;  /* 0x0000000000247805 */ /* 0x000fc4000001ff00 */
[----:B------:R-:W-:Y:S02]  /*14dd0*/  ISETP.GE.AND P0, PT, R226, UR4, PT ;  /* 0x00000004e2007c0c */ /* 0x000fe4000bf06270 */
[----:B------:R-:W-:Y:S02]  /*14de0*/  CS2R R38, SRZ ;  /* 0x0000000000267805 */ /* 0x000fe4000001ff00 */
[----:B------:R-:W-:Y:S02]  /*14df0*/  CS2R R28, SRZ ;  /* 0x00000000001c7805 */ /* 0x000fe4000001ff00 */
[----:B------:R-:W-:Y:S01]  /*14e00*/  CS2R R30, SRZ ;  /* 0x00000000001e7805 */ /* 0x000fe2000001ff00 */
[----:B------:R-:W-:Y:S02]  /*14e10*/  @!P1 IMAD.SHL.U32 R20, R227, 0x10, RZ ;  /* 0x00000010e3149824 */ /* 0x000fe400078e00ff */
[----:B-1----:R-:W-:-:S03]  /*14e20*/  @!P2 IADD3 R12, P3, R16, R5, RZ ;  /* 0x00000005100ca210 */ /* 0x002fc60007f7e0ff */
[----:B------:R-:W-:Y:S02]  /*14e30*/  @!P1 SHF.R.S32.HI R6, RZ, 0x1f, R20 ;  /* 0x0000001fff069819 */ /* 0x000fe40000011414 */
[----:B---3--:R-:W-:Y:S01]  /*14e40*/  @!P2 IMAD.X R13, R3, 0x1, R17, P3 ;  /* 0x00000001030da824 */ /* 0x008fe200018e0611 */
[----:B------:R-:W-:Y:S02]  /*14e50*/  CS2R R10, SRZ ;  /* 0x00000000000a7805 */ /* 0x000fe4000001ff00 */
[----:B------:R-:W-:Y:S02]  /*14e60*/  CS2R R32, SRZ ;  /* 0x0000000000207805 */ /* 0x000fe4000001ff00 */
[----:B------:R-:W-:Y:S02]  /*14e70*/  CS2R R34, SRZ ;  /* 0x0000000000227805 */ /* 0x000fe4000001ff00 */
[----:B------:R-:W-:Y:S02]  /*14e80*/  CS2R R24, SRZ ;  /* 0x0000000000187805 */ /* 0x000fe4000001ff00 */
[----:B------:R-:W-:Y:S01]  /*14e90*/  CS2R R26, SRZ ;  /* 0x00000000001a7805 */ /* 0x000fe2000001ff00 */
[----:B------:R0:W5:Y:S01]  /*14ea0*/  @!P2 LD.E.128 R40, desc[UR50][R12.64] ;  /* 0x000000320c28a980 */ /* 0x000162000c101d00 */
[----:B--2---:R-:W-:-:S02]  /*14eb0*/  @!P0 SHF.L.U32 R48, R4, 0x4, RZ ;  /* 0x0000000404308819 */ /* 0x004fc400000006ff */
[CC--:B------:R-:W-:Y:S02]  /*14ec0*/  @!P1 IADD3 R4, P5, R20.reuse, R5.reuse, RZ ;  /* 0x0000000514049210 */ /* 0x0c0fe40007fbe0ff */
[-C--:B------:R-:W-:Y:S02]  /*14ed0*/  @!P1 IADD3 R20, P4, R20, R14.reuse, RZ ;  /* 0x0000000e14149210 */ /* 0x080fe40007f9e0ff */
[C---:B------:R-:W-:Y:S01]  /*14ee0*/  @!P0 IADD3 R46, P3, R48.reuse, R5, RZ ;  /* 0x00000005302e8210 */ /* 0x040fe20007f7e0ff */
[----:B------:R-:W-:Y:S01]  /*14ef0*/  @!P1 IMAD.X R5, R3, 0x1, R6, P5 ;  /* 0x0000000103059824 */ /* 0x000fe200028e0606 */
[----:B------:R-:W-:Y:S01]  /*14f00*/  @!P0 SHF.R.S32.HI R8, RZ, 0x1f, R48 ;  /* 0x0000001fff088819 */ /* 0x000fe20000011430 */
[----:B----4-:R-:W-:Y:S01]  /*14f10*/  @!P1 IMAD.X R21, R7, 0x1, R6, P4 ;  /* 0x0000000107159824 */ /* 0x010fe200020e0606 */
[-C--:B------:R-:W-:Y:S02]  /*14f20*/  @!P0 IADD3 R48, P5, R48, R14.reuse, RZ ;  /* 0x0000000e30308210 */ /* 0x080fe40007fbe0ff */
[----:B------:R-:W-:Y:S01]  /*14f30*/  @!P2 IADD3 R14, P4, R16, R14, RZ ;  /* 0x0000000e100ea210 */ /* 0x000fe20007f9e0ff */
[----:B------:R-:W-:Y:S01]  /*14f40*/  @!P0 IMAD.X R47, R3, 0x1, R8, P3 ;  /* 0x00000001032f8824 */ /* 0x000fe200018e0608 */
[----:B------:R-:W-:-:S02]  /*14f50*/  @!P0 IADD3.X R49, R7, R8, RZ, P5, !PT ;  /* 0x0000000807318210 */ /* 0x000fc40002ffe4ff */
[----:B------:R-:W-:Y:S01]  /*14f60*/  CS2R R8, SRZ ;  /* 0x0000000000087805 */ /* 0x000fe2000001ff00 */
[----:B------:R0:W5:Y:S01]  /*14f70*/  @!P1 LD.E.128 R28, desc[UR50][R4.64] ;  /* 0x00000032041c9980 */ /* 0x000162000c101d00 */
[----:B------:R-:W-:-:S03]  /*14f80*/  @!P2 IMAD.X R15, R7, 0x1, R17, P4 ;  /* 0x00000001070fa824 */ /* 0x000fc600020e0611 */
[----:B------:R0:W5:Y:S04]  /*14f90*/  @!P0 LD.E.128 R32, desc[UR50][R46.64] ;  /* 0x000000322e208980 */ /* 0x000168000c101d00 */
[----:B------:R0:W5:Y:S04]  /*14fa0*/  @!P2 LD.E.128 R36, desc[UR50][R14.64] ;  /* 0x000000320e24a980 */ /* 0x000168000c101d00 */
[----:B------:R0:W5:Y:S04]  /*14fb0*/  @!P1 LD.E.128 R8, desc[UR50][R20.64] ;  /* 0x0000003214089980 */ /* 0x000168000c101d00 */
[----:B------:R0:W5:Y:S02]  /*14fc0*/  @!P0 LD.E.128 R24, desc[UR50][R48.64] ;  /* 0x0000003230188980 */ /* 0x000164000c101d00 */
.L_x_4206:
[----:B------:R-:W-:Y:S05]  /*14fd0*/  BSYNC B1 ;  /* 0x0000000000017941 */ /* 0x000fea0003800000 */
.L_x_4205:
[----:B------:R-:W-:Y:S01]  /*14fe0*/  ULEA.HI UR4, UR37, UR37, URZ, 0x1 ;  /* 0x0000002525047291 */ /* 0x000fe2000f8f083f */
[----:B0-----:R-:W1:Y:S01]  /*14ff0*/  S2R R4, SR_TID.X ;  /* 0x0000000000047919 */ /* 0x001e620000002100 */
[----:B------:R-:W-:Y:S01]  /*15000*/  IMAD R0, R221, -0x80, R0 ;  /* 0xffffff80dd007824 */ /* 0x000fe200078e0200 */
[----:B------:R-:W-:Y:S01]  /*15010*/  BSSY B1, `(.L_x_4207) ;  /* 0x000000d000017945 */ /* 0x000fe20003800000 */
[----:B------:R-:W-:-:S03]  /*15020*/  ULOP3.LUT UR4, UR4, 0xfffffffe, URZ, 0xc0, !UPT ;  /* 0xfffffffe04047892 */ /* 0x000fc6000f8ec03f */
[----:B------:R-:W-:Y:S01]  /*15030*/  VIMNMX R0, R0, 0x80, PT ;  /* 0x0000008000007848 */ /* 0x000fe20003fe0100 */
[----:B------:R-:W-:-:S06]  /*15040*/  UIADD3 UR4, UR37, -UR4, URZ ;  /* 0x8000000425047290 */ /* 0x000fcc000fffe03f */
[----:B---3--:R-:W-:-:S05]  /*15050*/  IMAD.U32 R3, RZ, RZ, UR4 ;  /* 0x00000004ff037e24 */ /* 0x008fca000f8e00ff */
[----:B------:R-:W-:-:S04]  /*15060*/  SHF.L.U32 R3, R3, 0x1f, RZ ;  /* 0x0000001f03037819 */ /* 0x000fc800000006ff */
[----:B------:R-:W0:Y:S01]  /*15070*/  SYNCS.PHASECHK.TRANS64.TRYWAIT P0, [R18+URZ+0x33400], R3 ;  /* 0x03340003120075a7 */ /* 0x000e22000800017f */
[C---:B-1----:R-:W-:Y:S02]  /*15080*/  VIADD R5, R4.reuse, 0xffffff80 ;  /* 0xffffff8004057836 */ /* 0x042fe40000000000 */
[----:B------:R-:W-:-:S05]  /*15090*/  VIADD R4, R4, 0xffffff80 ;  /* 0xffffff8004047836 */ /* 0x000fca0000000000 */
[----:B------:R-:W-:-:S04]  /*150a0*/  LEA.HI R4, R4, R5, RZ, 0x1 ;  /* 0x0000000504047211 */ /* 0x000fc800078f08ff */
[----:B------:R-:W-:-:S04]  /*150b0*/  SHF.R.S32.HI R4, RZ, 0x1, R4 ;  /* 0x00000001ff047819 */ /* 0x000fc80000011404 */
[----:B------:R-:W-:Y:S01]  /*150c0*/  ISETP.GE.AND P1, PT, R4, R0, PT ;  /* 0x000000000400720c */ /* 0x000fe20003f26270 */
[----:B0-----:R-:W-:-:S12]  /*150d0*/  @!P0 BRA `(.L_x_4208) ;  /* 0x0000018c00748947 */ /* 0x001fd80003800000 */
.L_x_4449:
[----:B------:R-:W-:Y:S05]  /*150e0*/  BSYNC B1 ;  /* 0x0000000000017941 */ /* 0x000fea0003800000 */
.L_x_4207:
[----:B------:R-:W-:Y:S05]  /*150f0*/  @P1 BRA `(.L_x_4193) ;  /* 0x0000002c00fc1947 */ /* 0x000fea0003800000 */
[----:B------:R1:W5:Y:S01]  /*15100*/  LDL R69, [R1+0x30] ;  /* 0x0000300001457983 */ /* 0x0003620000100800 */
[----:B------:R-:W3:Y:S03]  /*15110*/  LDC R0, c[0x0][0x3f4] ;  /* 0x0000fd00ff007b82 */ /* 0x000ee60000000800 */
[----:B------:R1:W5:Y:S04]  /*15120*/  LDL R68, [R1+0x34] ;  /* 0x0000340001447983 */ /* 0x0003680000100800 */
[----:B------:R1:W5:Y:S01]  /*15130*/  LDL R67, [R1+0x38] ;  /* 0x0000380001437983 */ /* 0x0003620000100800 */
[----:B------:R-:W-:Y:S01]  /*15140*/  BSSY B1, `(.L_x_4209) ;  /* 0x00000ff000017945 */ /* 0x000fe20003800000 */
[----:B---3--:R-:W-:-:S02]  /*15150*/  ISETP.GE.AND P0, PT, R16, R0, PT ;  /* 0x000000001000720c */ /* 0x008fc40003f06270 */
[-C--:B------:R-:W-:Y:S02]  /*15160*/  ISETP.GE.AND P1, PT, R225, R0.reuse, PT ;  /* 0x00000000e100720c */ /* 0x080fe40003f26270 */
[----:B------:R-:W-:-:S09]  /*15170*/  ISETP.GE.AND P2, PT, R226, R0, PT ;  /* 0x00000000e200720c */ /* 0x000fd20003f46270 */
[----:B-1----:R-:W-:Y:S05]  /*15180*/  @P0 BRA `(.L_x_4210) ;  /* 0x0000000c00e80947 */ /* 0x002fea0003800000 */
[----:B------:R-:W3:Y:S01]  /*15190*/  LDL R70, [R1+0x60] ;  /* 0x0000600001467983 */ /* 0x000ee20000100800 */
[----:B0-----:R-:W-:Y:S02]  /*151a0*/  LEA.HI R3, R45, R45, RZ, 0x1 ;  /* 0x0000002d2d037211 */ /* 0x001fe400078f08ff */
[----:B-----5:R-:W-:Y:S02]  /*151b0*/  LOP3.LUT R4, R40, 0xff, RZ, 0xc0, !PT ;  /* 0x000000ff28047812 */ /* 0x020fe400078ec0ff */
[----:B------:R-:W-:Y:S02]  /*151c0*/  LOP3.LUT R6, R3, 0xfffffffe, RZ, 0xc0, !PT ;  /* 0xfffffffe03067812 */ /* 0x000fe400078ec0ff */
[----:B------:R-:W-:Y:S02]  /*151d0*/  SHF.R.U32.HI R3, RZ, 0x8, R40 ;  /* 0x00000008ff037819 */ /* 0x000fe40000011628 */
[----:B------:R-:W-:Y:S02]  /*151e0*/  IADD3 R45, R45, -R6, RZ ;  /* 0x800000062d2d7210 */ /* 0x000fe40007ffe0ff */
[----:B------:R-:W-:-:S02]  /*151f0*/  LOP3.LUT R5, R3, 0xff, RZ, 0xc0, !PT ;  /* 0x000000ff03057812 */ /* 0x000fc400078ec0ff */
[----:B------:R-:W-:Y:S02]  /*15200*/  LEA.HI R3, R0, R45, RZ, 0x1c ;  /* 0x0000002d00037211 */ /* 0x000fe400078fe0ff */
[----:B------:R-:W-:Y:S02]  /*15210*/  PRMT R21, R5, 0x7604, R4 ;  /* 0x0000760405157816 */ /* 0x000fe40000000004 */
[----:B------:R-:W-:Y:S02]  /*15220*/  SHF.R.U32.HI R13, RZ, 0x8, R42 ;  /* 0x00000008ff0d7819 */ /* 0x000fe4000001162a */
[----:B------:R-:W-:Y:S02]  /*15230*/  SHF.R.S32.HI R4, RZ, 0x1f, R3 ;  /* 0x0000001fff047819 */ /* 0x000fe40000011403 */
[----:B------:R-:W-:Y:S02]  /*15240*/  LOP3.LUT R12, R42, 0xff, RZ, 0xc0, !PT ;  /* 0x000000ff2a0c7812 */ /* 0x000fe400078ec0ff */
[----:B------:R-:W-:-:S02]  /*15250*/  LOP3.LUT R13, R13, 0xff, RZ, 0xc0, !PT ;  /* 0x000000ff0d0d7812 */ /* 0x000fc400078ec0ff */
[----:B------:R-:W-:Y:S01]  /*15260*/  LEA.HI R4, R4, R3, RZ, 0x2 ;  /* 0x0000000304047211 */ /* 0x000fe200078f10ff */
[----:B------:R-:W-:Y:S01]  /*15270*/  IMAD.SHL.U32 R3, R3, 0x10, RZ ;  /* 0x0000001003037824 */ /* 0x000fe200078e00ff */
[----:B------:R-:W-:Y:S02]  /*15280*/  PRMT R47, R13, 0x7604, R12 ;  /* 0x000076040d2f7816 */ /* 0x000fe4000000000c */
[----:B------:R-:W-:Y:S01]  /*15290*/  SHF.R.U32.HI R12, RZ, 0x8, R36 ;  /* 0x00000008ff0c7819 */ /* 0x000fe20000011624 */
[----:B------:R-:W-:Y:S01]  /*152a0*/  IMAD.SHL.U32 R4, R4, 0x800, RZ ;  /* 0x0000080004047824 */ /* 0x000fe200078e00ff */
[----:B------:R-:W-:Y:S02]  /*152b0*/  LOP3.LUT R3, R69, 0x30, R3, 0xf8, !PT ;  /* 0x0000003045037812 */ /* 0x000fe400078ef803 */
[----:B--2---:R-:W-:Y:S02]  /*152c0*/  LOP3.LUT R14, R12, 0xff, RZ, 0xc0, !PT ;  /* 0x000000ff0c0e7812 */ /* 0x004fe400078ec0ff */
[----:B----4-:R-:W-:-:S02]  /*152d0*/  SHF.R.U32.HI R7, RZ, 0x8, R41 ;  /* 0x00000008ff077819 */ /* 0x010fc40000011629 */
[----:B------:R-:W-:Y:S02]  /*152e0*/  LOP3.LUT R12, R3, R68, RZ, 0x3c, !PT ;  /* 0x00000044030c7212 */ /* 0x000fe400078e3cff */
[----:B------:R-:W-:Y:S02]  /*152f0*/  LOP3.LUT R3, R4, 0xffffe000, RZ, 0xc0, !PT ;  /* 0xffffe00004037812 */ /* 0x000fe400078ec0ff */
[----:B------:R-:W-:Y:S02]  /*15300*/  LOP3.LUT R6, R41, 0xff, RZ, 0xc0, !PT ;  /* 0x000000ff29067812 */ /* 0x000fe400078ec0ff */
[----:B------:R-:W-:Y:S02]  /*15310*/  LOP3.LUT R7, R7, 0xff, RZ, 0xc0, !PT ;  /* 0x000000ff07077812 */ /* 0x000fe400078ec0ff */
[----:B------:R-:W-:Y:S02]  /*15320*/  IADD3 R3, R12, R67, R3 ;  /* 0x000000430c037210 */ /* 0x000fe40007ffe003 */
[----:B------:R-:W-:-:S02]  /*15330*/  PRMT R20, R7, 0x7604, R6 ;  /* 0x0000760407147816 */ /* 0x000fc40000000006 */
[----:B------:R-:W-:Y:S01]  /*15340*/  SHF.R.U32.HI R6, RZ, 0x8, R43 ;  /* 0x00000008ff067819 */ /* 0x000fe2000001162b */
[----:B------:R-:W-:Y:S01]  /*15350*/  IMAD.IADD R3, R18, 0x1, R3 ;  /* 0x0000000112037824 */ /* 0x000fe200078e0203 */
[----:B------:R-:W-:Y:S02]  /*15360*/  LOP3.LUT R7, R36, 0xff, RZ, 0xc0, !PT ;  /* 0x000000ff24077812 */ /* 0x000fe400078ec0ff */
[----:B------:R-:W-:Y:S02]  /*15370*/  LOP3.LUT R5, R43, 0xff, RZ, 0xc0, !PT ;  /* 0x000000ff2b057812 */ /* 0x000fe400078ec0ff */
[----:B------:R-:W-:Y:S02]  /*15380*/  LOP3.LUT R6, R6, 0xff, RZ, 0xc0, !PT ;  /* 0x000000ff06067812 */ /* 0x000fe400078ec0ff */
[----:B------:R-:W-:Y:S02]  /*15390*/  PRMT R53, R14, 0x7604, R7 ;  /* 0x000076040e357816 */ /* 0x000fe40000000007 */
[----:B------:R-:W0:Y:S01]  /*153a0*/  LDS.128 R12, [R3+0x1e200] ;  /* 0x01e20000030c7984 */ /* 0x000e220000000c00 */
[----:B------:R-:W-:-:S02]  /*153b0*/  PRMT R46, R6, 0x7604, R5 ;  /* 0x00007604062e7816 */ /* 0x000fc40000000005 */
[----:B------:R-:W-:Y:S02]  /*153c0*/  SHF.R.U32.HI R48, RZ, 0x8, R37 ;  /* 0x00000008ff307819 */ /* 0x000fe40000011625 */
[----:B------:R-:W-:Y:S02]  /*153d0*/  LOP3.LUT R45, R37, 0xff, RZ, 0xc0, !PT ;  /* 0x000000ff252d7812 */ /* 0x000fe400078ec0ff */
[----:B------:R-:W-:Y:S02]  /*153e0*/  LOP3.LUT R48, R48, 0xff, RZ, 0xc0, !PT ;  /* 0x000000ff30307812 */ /* 0x000fe400078ec0ff */
[----:B------:R-:W-:Y:S02]  /*153f0*/  SHF.R.U32.HI R50, RZ, 0x8, R38 ;  /* 0x00000008ff327819 */ /* 0x000fe40000011626 */
[----:B------:R-:W-:Y:S02]  /*15400*/  PRMT R48, R48, 0x7604, R45 ;  /* 0x0000760430307816 */ /* 0x000fe4000000002d */
[----:B------:R-:W-:-:S02]  /*15410*/  SHF.R.U32.HI R55, RZ, 0x10, R37 ;  /* 0x00000010ff377819 */ /* 0x000fc40000011625 */
[----:B------:R-:W-:Y:S02]  /*15420*/  LOP3.LUT R49, R38, 0xff, RZ, 0xc0, !PT ;  /* 0x000000ff26317812 */ /* 0x000fe400078ec0ff */
[----:B------:R-:W-:Y:S01]  /*15430*/  LOP3.LUT R50, R50, 0xff, RZ, 0xc0, !PT ;  /* 0x000000ff32327812 */ /* 0x000fe200078ec0ff */
[----:B------:R-:W-:Y:S01]  /*15440*/  IMAD.U32 R55, R55, 0x10000, RZ ;  /* 0x0001000037377824 */ /* 0x000fe200078e00ff */
[----:B------:R-:W-:Y:S02]  /*15450*/  SHF.R.U32.HI R45, RZ, 0x10, R41 ;  /* 0x00000010ff2d7819 */ /* 0x000fe40000011629 */
[----:B------:R-:W-:Y:S02]  /*15460*/  SHF.R.U32.HI R52, RZ, 0x8, R39 ;  /* 0x00000008ff347819 */ /* 0x000fe40000011627 */
[----:B------:R-:W-:Y:S01]  /*15470*/  PRMT R57, R50, 0x7604, R49 ;  /* 0x0000760432397816 */ /* 0x000fe20000000031 */
[----:B------:R-:W-:Y:S01]  /*15480*/  IMAD.U32 R45, R45, 0x10000, RZ ;  /* 0x000100002d2d7824 */ /* 0x000fe200078e00ff */
[----:B------:R-:W-:-:S02]  /*15490*/  SHF.R.U32.HI R49, RZ, 0x10, R43 ;  /* 0x00000010ff317819 */ /* 0x000fc4000001162b */
[----:B------:R-:W-:Y:S02]  /*154a0*/  LOP3.LUT R51, R39, 0xff, RZ, 0xc0, !PT ;  /* 0x000000ff27337812 */ /* 0x000fe400078ec0ff */
[----:B------:R-:W-:Y:S02]  /*154b0*/  LOP3.LUT R52, R52, 0xff, RZ, 0xc0, !PT ;  /* 0x000000ff34347812 */ /* 0x000fe400078ec0ff */
[----:B------:R-:W-:Y:S02]  /*154c0*/  SHF.R.U32.HI R59, RZ, 0x10, R39 ;  /* 0x00000010ff3b7819 */ /* 0x000fe40000011627 */
[----:B------:R-:W-:Y:S02]  /*154d0*/  SHF.L.U32 R49, R49, 0x10, RZ ;  /* 0x0000001031317819 */ /* 0x000fe400000006ff */
[----:B------:R-:W-:Y:S01]  /*154e0*/  LOP3.LUT R55, R48, 0xff0000, R55, 0xf8, !PT ;  /* 0x00ff000030377812 */ /* 0x000fe200078ef837 */
[----:B------:R-:W-:Y:S01]  /*154f0*/  IMAD.U32 R59, R59, 0x10000, RZ ;  /* 0x000100003b3b7824 */ /* 0x000fe200078e00ff */
[----:B------:R-:W-:-:S02]  /*15500*/  LOP3.LUT R45, R20, 0xff0000, R45, 0xf8, !PT ;  /* 0x00ff0000142d7812 */ /* 0x000fc400078ef82d */
[----:B------:R-:W-:Y:S02]  /*15510*/  PRMT R52, R52, 0x7604, R51 ;  /* 0x0000760434347816 */ /* 0x000fe40000000033 */
[----:B------:R-:W-:Y:S02]  /*15520*/  LOP3.LUT R51, R46, 0xff0000, R49, 0xf8, !PT ;  /* 0x00ff00002e337812 */ /* 0x000fe400078ef831 */
[----:B------:R-:W-:Y:S02]  /*15530*/  LOP3.LUT R55, R55, 0xff000000, R37, 0xf8, !PT ;  /* 0xff00000037377812 */ /* 0x000fe400078ef825 */
[----:B------:R-:W-:Y:S02]  /*15540*/  LOP3.LUT R49, R45, 0xff000000, R41, 0xf8, !PT ;  /* 0xff0000002d317812 */ /* 0x000fe400078ef829 */
[----:B------:R-:W-:Y:S02]  /*15550*/  LOP3.LUT R53, R53, 0xff0000, R36, 0xf8, !PT ;  /* 0x00ff000035357812 */ /* 0x000fe400078ef824 */
[----:B------:R-:W-:-:S02]  /*15560*/  F2FP.F16.E4M3.UNPACK_B R54, R55 ;  /* 0x00000037ff36723e */ /* 0x000fc400020006ff */
[----:B0-----:R-:W-:Y:S02]  /*15570*/  F2FP.F16.E4M3.UNPACK_B R41, R13 ;  /* 0x0000000dff29723e */ /* 0x001fe400020006ff */
[----:B------:R-:W-:Y:S01]  /*15580*/  LOP3.LUT R21, R21, 0xff0000, R40, 0xf8, !PT ;  /* 0x00ff000015157812 */ /* 0x000fe200078ef828 */
[--C-:B------:R-:W-:Y:S01]  /*15590*/  HADD2.F32 R56, -RZ, R54.reuse.H0_H0 ;  /* 0x20000036ff387230 */ /* 0x100fe20000004100 */
[----:B------:R-:W-:Y:S01]  /*155a0*/  LOP3.LUT R59, R52, 0xff0000, R59, 0xf8, !PT ;  /* 0x00ff0000343b7812 */ /* 0x000fe200078ef83b */
[----:B------:R-:W-:Y:S01]  /*155b0*/  HADD2.F32 R54, -RZ, R54.H1_H1 ;  /* 0x30000036ff367230 */ /* 0x000fe20000004100 */
[----:B------:R-:W-:Y:S02]  /*155c0*/  F2FP.F16.E4M3.UNPACK_B R50, R49 ;  /* 0x00000031ff32723e */ /* 0x000fe400020006ff */
[----:B------:R-:W-:Y:S02]  /*155d0*/  LOP3.LUT R57, R57, 0xff0000, R38, 0xf8, !PT ;  /* 0x00ff000039397812 */ /* 0x000fe400078ef826 */
[----:B------:R-:W-:-:S02]  /*155e0*/  LOP3.LUT R53, R53, 0xff000000, R36, 0xf8, !PT ;  /* 0xff00000035357812 */ /* 0x000fc400078ef824 */
[----:B------:R-:W-:Y:S02]  /*155f0*/  LOP3.LUT R47, R47, 0xff0000, R42, 0xf8, !PT ;  /* 0x00ff00002f2f7812 */ /* 0x000fe400078ef82a */
[----:B------:R-:W-:Y:S02]  /*15600*/  LOP3.LUT R48, R21, 0xff000000, R40, 0xf8, !PT ;  /* 0xff00000015307812 */ /* 0x000fe400078ef828 */
[----:B------:R-:W-:Y:S01]  /*15610*/  LOP3.LUT R52, R51, 0xff000000, R43, 0xf8, !PT ;  /* 0xff00000033347812 */ /* 0x000fe200078ef82b */
[--C-:B------:R-:W-:Y:S01]  /*15620*/  HADD2.F32 R51, -RZ, R50.reuse.H0_H0 ;  /* 0x20000032ff337230 */ /* 0x100fe20000004100 */
[----:B------:R-:W-:Y:S01]  /*15630*/  LOP3.LUT R59, R59, 0xff000000, R39, 0xf8, !PT ;  /* 0xff0000003b3b7812 */ /* 0x000fe200078ef827 */
[----:B------:R-:W-:Y:S01]  /*15640*/  HADD2.F32 R50, -RZ, R50.H1_H1 ;  /* 0x30000032ff327230 */ /* 0x000fe20000004100 */
[----:B------:R-:W-:Y:S02]  /*15650*/  LOP3.LUT R58, R57, 0xff000000, R38, 0xf8, !PT ;  /* 0xff000000393a7812 */ /* 0x000fe400078ef826 */
[----:B------:R-:W-:-:S02]  /*15660*/  LOP3.LUT R20, R47, 0xff000000, R42, 0xf8, !PT ;  /* 0xff0000002f147812 */ /* 0x000fc400078ef82a */
[----:B------:R-:W-:Y:S02]  /*15670*/  F2FP.F16.E4M3.UNPACK_B R42, R13.H1 ;  /* 0x0000000dff2a723e */ /* 0x000fe400030006ff */
[----:B------:R-:W-:Y:S02]  /*15680*/  F2FP.F16.E4M3.UNPACK_B R55, R55.H1 ;  /* 0x00000037ff37723e */ /* 0x000fe400030006ff */
[----:B------:R-:W-:Y:S02]  /*15690*/  F2FP.F16.E4M3.UNPACK_B R49, R49.H1 ;  /* 0x00000031ff31723e */ /* 0x000fe400030006ff */
[-C--:B------:R-:W-:Y:S02]  /*156a0*/  F2FP.F16.E4M3.UNPACK_B R43, R14.reuse ;  /* 0x0000000eff2b723e */ /* 0x080fe400020006ff */
[----:B------:R-:W-:Y:S01]  /*156b0*/  F2FP.F16.E4M3.UNPACK_B R45, R14.H1 ;  /* 0x0000000eff2d723e */ /* 0x000fe200030006ff */
[--C-:B------:R-:W-:Y:S01]  /*156c0*/  HADD2.F32 R14, -RZ, R42.reuse.H0_H0 ;  /* 0x2000002aff0e7230 */ /* 0x100fe20000004100 */
[-C--:B------:R-:W-:Y:S01]  /*156d0*/  F2FP.F16.E4M3.UNPACK_B R46, R15.reuse ;  /* 0x0000000fff2e723e */ /* 0x080fe200020006ff */
[----:B------:R-:W-:Y:S01]  /*156e0*/  HADD2.F32 R42, -RZ, R42.H1_H1 ;  /* 0x3000002aff2a7230 */ /* 0x000fe20000004100 */
[----:B------:R-:W-:-:S02]  /*156f0*/  F2FP.F16.E4M3.UNPACK_B R47, R15.H1 ;  /* 0x0000000fff2f723e */ /* 0x000fc400030006ff */
[-C--:B------:R-:W-:Y:S02]  /*15700*/  F2FP.F16.E4M3.UNPACK_B R15, R12.reuse ;  /* 0x0000000cff0f723e */ /* 0x080fe400020006ff */
[----:B------:R-:W-:Y:S01]  /*15710*/  F2FP.F16.E4M3.UNPACK_B R12, R12.H1 ;  /* 0x0000000cff0c723e */ /* 0x000fe200030006ff */
[----:B---3--:R-:W0:Y:S02]  /*15720*/  LDS.128 R4, [R70+0x1e200] ;  /* 0x01e2000046047984 */ /* 0x008e240000000c00 */
[-C--:B0-----:R-:W-:Y:S02]  /*15730*/  F2FP.F16.E4M3.UNPACK_B R36, R5.reuse ;  /* 0x00000005ff24723e */ /* 0x081fe400020006ff */
[----:B------:R-:W-:Y:S01]  /*15740*/  F2FP.F16.E4M3.UNPACK_B R37, R5.H1 ;  /* 0x00000005ff25723e */ /* 0x000fe200030006ff */
[--C-:B------:R-:W-:Y:S01]  /*15750*/  HADD2.F32 R5, -RZ, R41.reuse.H0_H0 ;  /* 0x20000029ff057230 */ /* 0x100fe20000004100 */
[-C--:B------:R-:W-:Y:S01]  /*15760*/  F2FP.F16.E4M3.UNPACK_B R39, R7.reuse ;  /* 0x00000007ff27723e */ /* 0x080fe200020006ff */
[----:B------:R-:W-:Y:S01]  /*15770*/  HADD2.F32 R41, -RZ, R41.H1_H1 ;  /* 0x30000029ff297230 */ /* 0x000fe20000004100 */
[----:B------:R-:W-:-:S02]  /*15780*/  F2FP.F16.E4M3.UNPACK_B R40, R7.H1 ;  /* 0x00000007ff28723e */ /* 0x000fc400030006ff */
[----:B------:R-:W-:Y:S01]  /*15790*/  F2FP.F16.E4M3.UNPACK_B R7, R4 ;  /* 0x00000004ff07723e */ /* 0x000fe200020006ff */
[C---:B------:R-:W-:Y:S01]  /*157a0*/  FMUL.FTZ R13, R5.reuse, R56 ;  /* 0x00000038050d7220 */ /* 0x040fe20000410000 */
[----:B------:R-:W-:Y:S01]  /*157b0*/  F2FP.F16.E4M3.UNPACK_B R21, R4.H1 ;  /* 0x00000004ff15723e */ /* 0x000fe200030006ff */
[----:B------:R-:W-:Y:S01]  /*157c0*/  FMUL.FTZ R57, R5, R51 ;  /* 0x0000003305397220 */ /* 0x000fe20000410000 */
[----:B------:R-:W-:Y:S01]  /*157d0*/  F2FP.F16.E4M3.UNPACK_B R4, R6 ;  /* 0x00000006ff04723e */ /* 0x000fe200020006ff */
[C---:B------:R-:W-:Y:S01]  /*157e0*/  FMUL.FTZ R61, R41.reuse, R54 ;  /* 0x00000036293d7220 */ /* 0x040fe20000410000 */
[----:B------:R-:W-:Y:S01]  /*157f0*/  F2FP.F16.E4M3.UNPACK_B R38, R6.H1 ;  /* 0x00000006ff26723e */ /* 0x000fe200030006ff */
[--C-:B------:R-:W-:Y:S02]  /*15800*/  HADD2.F32 R6, -RZ, R36.reuse.H0_H0 ;  /* 0x20000024ff067230 */ /* 0x100fe40000004100 */
[----:B------:R-:W-:Y:S01]  /*15810*/  FMUL.FTZ R41, R41, R50 ;  /* 0x0000003229297220 */ /* 0x000fe20000410000 */
[----:B------:R-:W-:-:S02]  /*15820*/  HADD2.F32 R36, -RZ, R36.H1_H1 ;  /* 0x30000024ff247230 */ /* 0x000fc40000004100 */
[C---:B------:R-:W-:Y:S01]  /*15830*/  FFMA.FTZ R5, R6.reuse, R51, -R13 ;  /* 0x0000003306057223 */ /* 0x040fe2000001080d */
[----:B------:R-:W-:Y:S01]  /*15840*/  FFMA.FTZ R13, R6, R56, R57 ;  /* 0x00000038060d7223 */ /* 0x000fe20000010039 */
[----:B------:R-:W-:Y:S02]  /*15850*/  HADD2.F32 R57, -RZ, R55.H0_H0 ;  /* 0x20000037ff397230 */ /* 0x000fe40000004100 */
[C---:B------:R-:W-:Y:S01]  /*15860*/  FFMA.FTZ R56, R36.reuse, R50, -R61 ;  /* 0x0000003224387223 */ /* 0x040fe2000001083d */
[----:B------:R-:W-:Y:S02]  /*15870*/  HADD2.F32 R51, -RZ, R49.H0_H0 ;  /* 0x20000031ff337230 */ /* 0x000fe40000004100 */
        /* <DEDUP_REMOVED lines=11> */
[----:B------:R-:W-:Y:S02]  /*15930*/  HADD2.F32 R51, -RZ, R50.H0_H0 ;  /* 0x20000032ff337230 */ /* 0x000fe40000004100 */
[C---:B------:R-:W-:Y:S01]  /*15940*/  FMUL.FTZ R60, R42.reuse, R55 ;  /* 0x000000372a3c7220 */ /* 0x040fe20000410000 */
[----:B------:R-:W-:Y:S02]  /*15950*/  HADD2.F32 R14, -RZ, R46.H0_H0 ;  /* 0x2000002eff0e7230 */ /* 0x000fe40000004100 */
[----:B------:R-:W-:Y:S01]  /*15960*/  FMUL.FTZ R42, R42, R49 ;  /* 0x000000312a2a7220 */ /* 0x000fe20000410000 */
[----:B------:R-:W-:Y:S01]  /*15970*/  HADD2.F32 R41, -RZ, R36.H0_H0 ;  /* 0x20000024ff297230 */ /* 0x000fe20000004100 */
[----:B------:R-:W-:Y:S01]  /*15980*/  F2FP.F16.E4M3.UNPACK_B R52, R52.H1 ;  /* 0x00000034ff34723e */ /* 0x000fe200030006ff */
[----:B------:R-:W-:-:S02]  /*15990*/  HADD2.F32 R37, -RZ, R37.H1_H1 ;  /* 0x30000025ff257230 */ /* 0x000fc40000004100 */
[C---:B------:R-:W-:Y:S01]  /*159a0*/  FMUL.FTZ R61, R14.reuse, R51 ;  /* 0x000000330e3d7220 */ /* 0x040fe20000410000 */
[----:B------:R-:W-:Y:S02]  /*159b0*/  HADD2.F32 R6, -RZ, R39.H0_H0 ;  /* 0x20000027ff067230 */ /* 0x000fe40000004100 */
[----:B------:R-:W-:Y:S01]  /*159c0*/  FMUL.FTZ R14, R14, R41 ;  /* 0x000000290e0e7220 */ /* 0x000fe20000410000 */
[----:B------:R-:W-:Y:S02]  /*159d0*/  HADD2.F32 R36, -RZ, R36.H1_H1 ;  /* 0x30000024ff247230 */ /* 0x000fe40000004100 */
[----:B------:R-:W-:Y:S01]  /*159e0*/  FFMA.FTZ R62, R37, R55, R42 ;  /* 0x00000037253e7223 */ /* 0x000fe2000001002a */
[----:B------:R-:W-:Y:S02]  /*159f0*/  HADD2.F32 R50, -RZ, R50.H1_H1 ;  /* 0x30000032ff327230 */ /* 0x000fe40000004100 */
[----:B------:R-:W-:Y:S01]  /*15a00*/  FFMA.FTZ R61, R6, R41, -R61 ;  /* 0x00000029063d7223 */ /* 0x000fe2000001083d */
[----:B------:R-:W-:-:S02]  /*15a10*/  HADD2.F32 R46, -RZ, R46.H1_H1 ;  /* 0x3000002eff2e7230 */ /* 0x000fc40000004100 */
[----:B------:R-:W-:Y:S01]  /*15a20*/  FFMA.FTZ R55, R6, R51, R14 ;  /* 0x0000003306377223 */ /* 0x000fe2000001000e */
[----:B------:R-:W-:Y:S01]  /*15a30*/  FFMA.FTZ R60, R37, R49, -R60 ;  /* 0x00000031253c7223 */ /* 0x000fe2000001083c */
[----:B------:R-:W-:Y:S01]  /*15a40*/  HADD2.F32 R39, -RZ, R39.H1_H1 ;  /* 0x30000027ff277230 */ /* 0x000fe20000004100 */
[----:B------:R-:W-:Y:S01]  /*15a50*/  F2FP.SATFINITE.E4M3.F32.PACK_AB_MERGE_C R57, R62, R57, RZ ;  /* 0x000000393e39723e */ /* 0x000fe200048070ff */
[----:B------:R-:W-:Y:S02]  /*15a60*/  HADD2.F32 R41, -RZ, R59.H0_H0 ;  /* 0x2000003bff297230 */ /* 0x000fe40000004100 */
[C---:B------:R-:W-:Y:S01]  /*15a70*/  FMUL.FTZ R42, R46.reuse, R50 ;  /* 0x000000322e2a7220 */ /* 0x040fe20000410000 */
[----:B------:R-:W-:Y:S02]  /*15a80*/  HADD2.F32 R14, -RZ, R47.H0_H0 ;  /* 0x2000002fff0e7230 */ /* 0x000fe40000004100 */
[----:B------:R-:W-:Y:S01]  /*15a90*/  FMUL.FTZ R49, R46, R36 ;  /* 0x000000242e317220 */ /* 0x000fe20000410000 */
[----:B------:R-:W-:-:S02]  /*15aa0*/  HADD2.F32 R37, -RZ, R52.H0_H0 ;  /* 0x20000034ff257230 */ /* 0x000fc40000004100 */
[C---:B------:R-:W-:Y:S01]  /*15ab0*/  FFMA.FTZ R64, R39.reuse, R36, -R42 ;  /* 0x0000002427407223 */ /* 0x040fe2000001082a */
[----:B------:R-:W-:Y:S02]  /*15ac0*/  HADD2.F32 R6, -RZ, R40.H0_H0 ;  /* 0x20000028ff067230 */ /* 0x000fe40000004100 */
[C---:B------:R-:W-:Y:S01]  /*15ad0*/  FMUL.FTZ R51, R14.reuse, R41 ;  /* 0x000000290e337220 */ /* 0x040fe20000410000 */
[----:B------:R-:W-:Y:S01]  /*15ae0*/  FFMA.FTZ R50, R39, R50, R49 ;  /* 0x0000003227327223 */ /* 0x000fe20000010031 */
[----:B------:R-:W-:Y:S01]  /*15af0*/  FMUL.FTZ R14, R14, R37 ;  /* 0x000000250e0e7220 */ /* 0x000fe20000410000 */
[----:B------:R-:W-:Y:S01]  /*15b00*/  F2FP.F16.E4M3.UNPACK_B R39, R53.H1 ;  /* 0x00000035ff27723e */ /* 0x000fe200030006ff */
[----:B------:R-:W-:Y:S01]  /*15b10*/  HADD2.F32 R52, -RZ, R52.H1_H1 ;  /* 0x30000034ff347230 */ /* 0x000fe20000004100 */
[----:B------:R-:W-:Y:S01]  /*15b20*/  F2FP.F16.E4M3.UNPACK_B R36, R48.H1 ;  /* 0x00000030ff24723e */ /* 0x000fe200030006ff */
        /* <DEDUP_REMOVED lines=11> */
[----:B------:R-:W-:-:S02]  /*15be0*/  HADD2.F32 R40, -RZ, R40.H1_H1 ;  /* 0x30000028ff287230 */ /* 0x000fc40000004100 */
[C---:B------:R-:W-:Y:S01]  /*15bf0*/  FMUL.FTZ R47, R14.reuse, R41 ;  /* 0x000000290e2f7220 */ /* 0x040fe20000410000 */
[----:B------:R-:W-:Y:S02]  /*15c00*/  HADD2.F32 R6, -RZ, R21.H0_H0 ;  /* 0x20000015ff067230 */ /* 0x000fe40000004100 */
[----:B------:R-:W-:Y:S01]  /*15c10*/  FMUL.FTZ R14, R14, R37 ;  /* 0x000000250e0e7220 */ /* 0x000fe20000410000 */
[----:B------:R-:W-:Y:S02]  /*15c20*/  HADD2.F32 R39, -RZ, R39.H1_H1 ;  /* 0x30000027ff277230 */ /* 0x000fe40000004100 */
[C---:B------:R-:W-:Y:S01]  /*15c30*/  FFMA.FTZ R52, R40.reuse, R52, -R49 ;  /* 0x0000003428347223 */ /* 0x040fe20000010831 */
[----:B------:R-:W-:Y:S02]  /*15c40*/  HADD2.F32 R12, -RZ, R12.H1_H1 ;  /* 0x3000000cff0c7230 */ /* 0x000fe40000004100 */
[----:B------:R-:W-:Y:S01]  /*15c50*/  FFMA.FTZ R59, R40, R59, R42 ;  /* 0x0000003b283b7223 */ /* 0x000fe2000001002a */
[----:B------:R-:W-:-:S02]  /*15c60*/  HADD2.F32 R36, -RZ, R36.H1_H1 ;  /* 0x30000024ff247230 */ /* 0x000fc40000004100 */
[C---:B------:R-:W-:Y:S01]  /*15c70*/  FFMA.FTZ R47, R6.reuse, R37, -R47 ;  /* 0x00000025062f7223 */ /* 0x040fe2000001082f */
[----:B------:R-:W-:Y:S01]  /*15c80*/  FFMA.FTZ R40, R6, R41, R14 ;  /* 0x0000002906287223 */ /* 0x000fe2000001000e */
[----:B------:R-:W-:Y:S02]  /*15c90*/  HADD2.F32 R21, -RZ, R21.H1_H1 ;  /* 0x30000015ff157230 */ /* 0x000fe40000004100 */
[C---:B------:R-:W-:Y:S01]  /*15ca0*/  FMUL.FTZ R6, R12.reuse, R39 ;  /* 0x000000270c067220 */ /* 0x040fe20000410000 */
[-C--:B------:R-:W-:Y:S01]  /*15cb0*/  FMUL.FTZ R14, R12, R36.reuse ;  /* 0x000000240c0e7220 */ /* 0x080fe20000410000 */
[----:B------:R-:W-:Y:S01]  /*15cc0*/  HADD2.F32 R37, -RZ, R53.H0_H0 ;  /* 0x20000035ff257230 */ /* 0x000fe20000004100 */
[----:B------:R-:W-:Y:S01]  /*15cd0*/  F2FP.SATFINITE.E4M3.F32.PACK_AB_MERGE_C R60, R60, R63, RZ ;  /* 0x0000003f3c3c723e */ /* 0x000fe200048070ff */
[----:B------:R-:W-:Y:S02]  /*15ce0*/  HADD2.F32 R12, -RZ, R15.H0_H0 ;  /* 0x2000000fff0c7230 */ /* 0x000fe40000004100 */
[C---:B------:R-:W-:Y:S01]  /*15cf0*/  FFMA.FTZ R42, R21.reuse, R36, -R6 ;  /* 0x00000024152a7223 */ /* 0x040fe20000010806 */
[----:B------:R-:W-:Y:S01]  /*15d00*/  FFMA.FTZ R49, R21, R39, R14 ;  /* 0x0000002715317223 */ /* 0x000fe2000001000e */
[----:B------:R-:W-:Y:S01]  /*15d10*/  HADD2.F32 R21, -RZ, R48.H0_H0 ;  /* 0x20000030ff157230 */ /* 0x000fe20000004100 */
[----:B------:R-:W-:Y:S01]  /*15d20*/  F2FP.SATFINITE.E4M3.F32.PACK_AB_MERGE_C R5, R56, R5, R60 ;  /* 0x000000053805723e */ /* 0x000fe2000480703c */
        /* <DEDUP_REMOVED lines=24> */
[----:B------:R-:W-:Y:S01]  /*15eb0*/  HADD2.F32 R21, -RZ, R21.H1_H1 ;  /* 0x30000015ff157230 */ /* 0x000fe20000004100 */
[----:B------:R-:W-:Y:S01]  /*15ec0*/  F2FP.SATFINITE.E4M3.F32.PACK_AB_MERGE_C R13, R54, R13, R57 ;  /* 0x0000000d360d723e */ /* 0x000fe20004807039 */
[----:B------:R-:W-:-:S02]  /*15ed0*/  HADD2.F32 R45, -RZ, R45.H1_H1 ;  /* 0x3000002dff2d7230 */ /* 0x000fc40000004100 */
[C---:B------:R-:W-:Y:S01]  /*15ee0*/  FFMA.FTZ R46, R6.reuse, R7, -R37 ;  /* 0x00000007062e7223 */ /* 0x040fe20000010825 */
[----:B------:R-:W-:Y:S02]  /*15ef0*/  HADD2.F32 R38, -RZ, R38.H1_H1 ;  /* 0x30000026ff267230 */ /* 0x000fe40000004100 */
[----:B------:R-:W-:Y:S01]  /*15f00*/  FFMA.FTZ R51, R6, R15, R51 ;  /* 0x0000000f06337223 */ /* 0x000fe20000010033 */
[--C-:B------:R-:W-:Y:S02]  /*15f10*/  HADD2.F32 R6, -RZ, R4.reuse.H0_H0 ;  /* 0x20000004ff067230 */ /* 0x100fe40000004100 */
[CC--:B------:R-:W-:Y:S01]  /*15f20*/  FMUL.FTZ R7, R45.reuse, R21.reuse ;  /* 0x000000152d077220 */ /* 0x0c0fe20000410000 */
[-C--:B------:R-:W-:Y:S01]  /*15f30*/  FMUL.FTZ R12, R45, R14.reuse ;  /* 0x0000000e2d0c7220 */ /* 0x080fe20000410000 */
[----:B------:R-:W-:Y:S02]  /*15f40*/  HADD2.F32 R4, -RZ, R4.H1_H1 ;  /* 0x30000004ff047230 */ /* 0x000fe40000004100 */
[C---:B------:R-:W-:Y:S01]  /*15f50*/  FFMA.FTZ R45, R38.reuse, R14, -R7 ;  /* 0x0000000e262d7223 */ /* 0x040fe20000010807 */
[----:B------:R-:W-:Y:S01]  /*15f60*/  FFMA.FTZ R38, R38, R21, R12 ;  /* 0x0000001526267223 */ /* 0x000fe2000001000c */
[----:B------:R-:W-:-:S02]  /*15f70*/  HADD2.F32 R14, -RZ, R58.H0_H0 ;  /* 0x2000003aff0e7230 */ /* 0x000fc40000004100 */
[--C-:B------:R-:W-:Y:S01]  /*15f80*/  HADD2.F32 R7, -RZ, R43.reuse.H0_H0 ;  /* 0x2000002bff077230 */ /* 0x100fe20000004100 */
[----:B------:R-:W-:Y:S01]  /*15f90*/  F2FP.SATFINITE.E4M3.F32.PACK_AB_MERGE_C R45, R45, R46, RZ ;  /* 0x0000002e2d2d723e */ /* 0x000fe200048070ff */
[----:B------:R-:W-:Y:S01]  /*15fa0*/  HADD2.F32 R12, -RZ, R20.H0_H0 ;  /* 0x20000014ff0c7230 */ /* 0x000fe20000004100 */
[----:B------:R-:W-:Y:S01]  /*15fb0*/  F2FP.SATFINITE.E4M3.F32.PACK_AB_MERGE_C R38, R38, R51, RZ ;  /* 0x000000332626723e */ /* 0x000fe200048070ff */
[----:B------:R-:W-:Y:S02]  /*15fc0*/  HADD2.F32 R58, -RZ, R58.H1_H1 ;  /* 0x3000003aff3a7230 */ /* 0x000fe40000004100 */
[C---:B------:R-:W-:Y:S01]  /*15fd0*/  FMUL.FTZ R15, R7.reuse, R14 ;  /* 0x0000000e070f7220 */ /* 0x040fe20000410000 */
[----:B------:R-:W-:Y:S02]  /*15fe0*/  HADD2.F32 R43, -RZ, R43.H1_H1 ;  /* 0x3000002bff2b7230 */ /* 0x000fe40000004100 */
[----:B------:R-:W-:Y:S01]  /*15ff0*/  FMUL.FTZ R7, R7, R12 ;  /* 0x0000000c07077220 */ /* 0x000fe20000410000 */
[----:B------:R-:W-:-:S02]  /*16000*/  HADD2.F32 R20, -RZ, R20.H1_H1 ;  /* 0x30000014ff147230 */ /* 0x000fc40000004100 */
[C---:B------:R-:W-:Y:S01]  /*16010*/  FFMA.FTZ R21, R6.reuse, R12, -R15 ;  /* 0x0000000c06157223 */ /* 0x040fe2000001080f */
[----:B------:R-:W-:Y:S01]  /*16020*/  F2FP.SATFINITE.E4M3.F32.PACK_AB_MERGE_C R15, R59, R66, RZ ;  /* 0x000000423b0f723e */ /* 0x000fe200048070ff */
[C---:B------:R-:W-:Y:S01]  /*16030*/  FMUL.FTZ R37, R43.reuse, R58 ;  /* 0x0000003a2b257220 */ /* 0x040fe20000410000 */
[----:B------:R-:W-:Y:S01]  /*16040*/  FFMA.FTZ R14, R6, R14, R7 ;  /* 0x0000000e060e7223 */ /* 0x000fe20000010007 */
[-C--:B------:R-:W-:Y:S01]  /*16050*/  FMUL.FTZ R43, R43, R20.reuse ;  /* 0x000000142b2b7220 */ /* 0x080fe20000410000 */
[----:B------:R-:W-:Y:S01]  /*16060*/  F2FP.SATFINITE.E4M3.F32.PACK_AB_MERGE_C R7, R52, R65, RZ ;  /* 0x000000413407723e */ /* 0x000fe200048070ff */
[C---:B------:R-:W-:Y:S01]  /*16070*/  FFMA.FTZ R6, R4.reuse, R20, -R37 ;  /* 0x0000001404067223 */ /* 0x040fe20000010825 */
[----:B------:R-:W-:Y:S01]  /*16080*/  F2FP.SATFINITE.E4M3.F32.PACK_AB_MERGE_C R12, R49, R40, RZ ;  /* 0x00000028310c723e */ /* 0x000fe200048070ff */
[----:B------:R-:W-:Y:S01]  /*16090*/  FFMA.FTZ R43, R4, R58, R43 ;  /* 0x0000003a042b7223 */ /* 0x000fe2000001002b */
[----:B------:R-:W-:Y:S02]  /*160a0*/  F2FP.SATFINITE.E4M3.F32.PACK_AB_MERGE_C R4, R42, R47, RZ ;  /* 0x0000002f2a04723e */ /* 0x000fe400048070ff */
[----:B------:R-:W-:-:S02]  /*160b0*/  F2FP.SATFINITE.E4M3.F32.PACK_AB_MERGE_C R7, R64, R61, R7 ;  /* 0x0000003d4007723e */ /* 0x000fc40004807007 */
[----:B------:R-:W-:Y:S02]  /*160c0*/  F2FP.SATFINITE.E4M3.F32.PACK_AB_MERGE_C R4, R48, R39, R4 ;  /* 0x000000273004723e */ /* 0x000fe40004807004 */
[----:B------:R-:W-:Y:S02]  /*160d0*/  F2FP.SATFINITE.E4M3.F32.PACK_AB_MERGE_C R6, R6, R21, R45 ;  /* 0x000000150606723e */ /* 0x000fe4000480702d */
[----:B------:R-:W-:Y:S02]  /*160e0*/  F2FP.SATFINITE.E4M3.F32.PACK_AB_MERGE_C R15, R50, R55, R15 ;  /* 0x00000037320f723e */ /* 0x000fe4000480700f */
[----:B------:R-:W-:Y:S01]  /*160f0*/  F2FP.SATFINITE.E4M3.F32.PACK_AB_MERGE_C R12, R36, R41, R12 ;  /* 0x00000029240c723e */ /* 0x000fe2000480700c */
[----:B------:R1:W-:Y:S01]  /*16100*/  STS.128 [R70+0x1e200], R4 ;  /* 0x01e2000446007388 */ /* 0x0003e20000000c00 */
[----:B------:R-:W-:-:S05]  /*16110*/  F2FP.SATFINITE.E4M3.F32.PACK_AB_MERGE_C R14, R43, R14, R38 ;  /* 0x0000000e2b0e723e */ /* 0x000fca0004807026 */
[----:B------:R1:W-:Y:S02]  /*16120*/  STS.128 [R3+0x1e200], R12 ;  /* 0x01e2000c03007388 */ /* 0x0003e40000000c00 */
.L_x_4210:
[----:B------:R-:W-:Y:S05]  /*16130*/  BSYNC B1 ;  /* 0x0000000000017941 */ /* 0x000fea0003800000 */
.L_x_4209:
[----:B------:R-:W-:Y:S04]  /*16140*/  BSSY B1, `(.L_x_4211) ;  /* 0x0000101000017945 */ /* 0x000fe80003800000 */
[----:B------:R-:W-:Y:S05]  /*16150*/  @P1 BRA `(.L_x_4212) ;  /* 0x0000000c00fc1947 */ /* 0x000fea0003800000 */
[----:B------:R-:W3:Y:S01]  /*16160*/  LDL R62, [R1+0x5c] ;  /* 0x00005c00013e7983 */ /* 0x000ee20000100800 */
[----:B01---5:R-:W-:Y:S02]  /*16170*/  SHF.R.U32.HI R3, RZ, 0x8, R28 ;  /* 0x00000008ff037819 */ /* 0x023fe4000001161c */
[----:B------:R-:W-:Y:S02]  /*16180*/  LOP3.LUT R5, R28, 0xff, RZ, 0xc0, !PT ;  /* 0x000000ff1c057812 */ /* 0x000fe400078ec0ff */
[----:B------:R-:W-:Y:S02]  /*16190*/  LOP3.LUT R4, R3, 0xff, RZ, 0xc0, !PT ;  /* 0x000000ff03047812 */ /* 0x000fe400078ec0ff */
[----:B------:R-:W-:Y:S02]  /*161a0*/  LEA.HI R3, R0, R227, RZ, 0x1c ;  /* 0x000000e300037211 */ /* 0x000fe400078fe0ff */
[----:B------:R-:W-:Y:S02]  /*161b0*/  SHF.R.U32.HI R6, RZ, 0x8, R29 ;  /* 0x00000008ff067819 */ /* 0x000fe4000001161d */
[----:B------:R-:W-:-:S02]  /*161c0*/  PRMT R21, R4, 0x7604, R5 ;  /* 0x0000760404157816 */ /* 0x000fc40000000005 */
[----:B------:R-:W-:Y:S02]  /*161d0*/  SHF.R.S32.HI R4, RZ, 0x1f, R3 ;  /* 0x0000001fff047819 */ /* 0x000fe40000011403 */
[----:B----4-:R-:W-:Y:S02]  /*161e0*/  LOP3.LUT R7, R29, 0xff, RZ, 0xc0, !PT ;  /* 0x000000ff1d077812 */ /* 0x010fe400078ec0ff */
[----:B------:R-:W-:Y:S02]  /*161f0*/  LOP3.LUT R6, R6, 0xff, RZ, 0xc0, !PT ;  /* 0x000000ff06067812 */ /* 0x000fe400078ec0ff */
[----:B------:R-:W-:Y:S01]  /*16200*/  LEA.HI R4, R4, R3, RZ, 0x2 ;  /* 0x0000000304047211 */ /* 0x000fe200078f10ff */
[----:B------:R-:W-:Y:S01]  /*16210*/  IMAD.SHL.U32 R3, R3, 0x10, RZ ;  /* 0x0000001003037824 */ /* 0x000fe200078e00ff */
[----:B------:R-:W-:Y:S02]  /*16220*/  PRMT R37, R6, 0x7604, R7 ;  /* 0x0000760406257816 */ /* 0x000fe40000000007 */
[----:B------:R-:W-:Y:S01]  /*16230*/  SHF.R.U32.HI R7, RZ, 0x8, R31 ;  /* 0x00000008ff077819 */ /* 0x000fe2000001161f */
[----:B------:R-:W-:Y:S01]  /*16240*/  IMAD.SHL.U32 R4, R4, 0x800, RZ ;  /* 0x0000080004047824 */ /* 0x000fe200078e00ff */
[----:B------:R-:W-:-:S02]  /*16250*/  SHF.R.U32.HI R13, RZ, 0x8, R8 ;  /* 0x00000008ff0d7819 */ /* 0x000fc40000011608 */
[----:B------:R-:W-:Y:S02]  /*16260*/  LOP3.LUT R3, R69, 0x30, R3, 0xf8, !PT ;  /* 0x0000003045037812 */ /* 0x000fe400078ef803 */
[----:B------:R-:W-:Y:S02]  /*16270*/  LOP3.LUT R12, R31, 0xff, RZ, 0xc0, !PT ;  /* 0x000000ff1f0c7812 */ /* 0x000fe400078ec0ff */
[----:B--2---:R-:W-:Y:S02]  /*16280*/  LOP3.LUT R14, R8, 0xff, RZ, 0xc0, !PT ;  /* 0x000000ff080e7812 */ /* 0x004fe400078ec0ff */
[----:B------:R-:W-:Y:S02]  /*16290*/  LOP3.LUT R7, R7, 0xff, RZ, 0xc0, !PT ;  /* 0x000000ff07077812 */ /* 0x000fe400078ec0ff */
[----:B------:R-:W-:Y:S02]  /*162a0*/  LOP3.LUT R13, R13, 0xff, RZ, 0xc0, !PT ;  /* 0x000000ff0d0d7812 */ /* 0x000fe400078ec0ff */
[----:B------:R-:W-:-:S02]  /*162b0*/  LOP3.LUT R3, R3, R68, RZ, 0x3c, !PT ;  /* 0x0000004403037212 */ /* 0x000fc400078e3cff */
[----:B------:R-:W-:Y:S02]  /*162c0*/  LOP3.LUT R4, R4, 0xffffe000, RZ, 0xc0, !PT ;  /* 0xffffe00004047812 */ /* 0x000fe400078ec0ff */
[----:B------:R-:W-:Y:S02]  /*162d0*/  SHF.R.U32.HI R5, RZ, 0x8, R30 ;  /* 0x00000008ff057819 */ /* 0x000fe4000001161e */
[----:B------:R-:W-:Y:S02]  /*162e0*/  PRMT R43, R7, 0x7604, R12 ;  /* 0x00007604072b7816 */ /* 0x000fe4000000000c */
[----:B------:R-:W-:Y:S02]  /*162f0*/  PRMT R47, R13, 0x7604, R14 ;  /* 0x000076040d2f7816 */ /* 0x000fe4000000000e */
[----:B------:R-:W-:Y:S02]  /*16300*/  SHF.R.U32.HI R12, RZ, 0x8, R9 ;  /* 0x00000008ff0c7819 */ /* 0x000fe40000011609 */
[----:B------:R-:W-:-:S02]  /*16310*/  SHF.R.U32.HI R14, RZ, 0x8, R10 ;  /* 0x00000008ff0e7819 */ /* 0x000fc4000001160a */
[----:B------:R-:W-:Y:S02]  /*16320*/  IADD3 R3, R3, R67, R4 ;  /* 0x0000004303037210 */ /* 0x000fe40007ffe004 */
[----:B------:R-:W-:Y:S02]  /*16330*/  LOP3.LUT R6, R30, 0xff, RZ, 0xc0, !PT ;  /* 0x000000ff1e067812 */ /* 0x000fe400078ec0ff */
[----:B------:R-:W-:Y:S02]  /*16340*/  LOP3.LUT R5, R5, 0xff, RZ, 0xc0, !PT ;  /* 0x000000ff05057812 */ /* 0x000fe400078ec0ff */
[----:B------:R-:W-:Y:S02]  /*16350*/  LOP3.LUT R13, R9, 0xff, RZ, 0xc0, !PT ;  /* 0x000000ff090d7812 */ /* 0x000fe400078ec0ff */
[----:B------:R-:W-:Y:S02]  /*16360*/  LOP3.LUT R15, R10, 0xff, RZ, 0xc0, !PT ;  /* 0x000000ff0a0f7812 */ /* 0x000fe400078ec0ff */
[----:B------:R-:W-:-:S02]  /*16370*/  LOP3.LUT R12, R12, 0xff, RZ, 0xc0, !PT ;  /* 0x000000ff0c0c7812 */ /* 0x000fc400078ec0ff */
[----:B------:R-:W-:Y:S02]  /*16380*/  LOP3.LUT R14, R14, 0xff, RZ, 0xc0, !PT ;  /* 0x000000ff0e0e7812 */ /* 0x000fe400078ec0ff */
[----:B------:R-:W-:Y:S02]  /*16390*/  IADD3 R3, R18, R3, RZ ;  /* 0x0000000312037210 */ /* 0x000fe40007ffe0ff */
[----:B------:R-:W-:Y:S02]  /*163a0*/  PRMT R39, R5, 0x7604, R6 ;  /* 0x0000760405277816 */ /* 0x000fe40000000006 */
[----:B------:R-:W-:Y:S02]  /*163b0*/  PRMT R49, R12, 0x7604, R13 ;  /* 0x000076040c317816 */ /* 0x000fe4000000000d */
[----:B------:R-:W-:Y:S02]  /*163c0*/  PRMT R51, R14, 0x7604, R15 ;  /* 0x000076040e337816 */ /* 0x000fe4000000000f */
[----:B------:R-:W0:Y:S01]  /*163d0*/  LDS.128 R12, [R3+0x1e200] ;  /* 0x01e20000030c7984 */ /* 0x000e220000000c00 */
[----:B------:R-:W-:-:S02]  /*163e0*/  SHF.R.U32.HI R20, RZ, 0x8, R11 ;  /* 0x00000008ff147819 */ /* 0x000fc4000001160b */
[----:B------:R-:W-:Y:S02]  /*163f0*/  SHF.R.U32.HI R36, RZ, 0x10, R29 ;  /* 0x00000010ff247819 */ /* 0x000fe4000001161d */
[----:B------:R-:W-:Y:S02]  /*16400*/  LOP3.LUT R41, R11, 0xff, RZ, 0xc0, !PT ;  /* 0x000000ff0b297812 */ /* 0x000fe400078ec0ff */
[----:B------:R-:W-:Y:S02]  /*16410*/  LOP3.LUT R20, R20, 0xff, RZ, 0xc0, !PT ;  /* 0x000000ff14147812 */ /* 0x000fe400078ec0ff */
[----:B------:R-:W-:Y:S02]  /*16420*/  SHF.R.U32.HI R38, RZ, 0x10, R30 ;  /* 0x00000010ff267819 */ /* 0x000fe4000001161e */
[----:B------:R-:W-:Y:S02]  /*16430*/  LOP3.LUT R36, R36, 0xff, RZ, 0xc0, !PT ;  /* 0x000000ff24247812 */ /* 0x000fe400078ec0ff */
[----:B------:R-:W-:-:S02]  /*16440*/  PRMT R42, R20, 0x7604, R41 ;  /* 0x00007604142a7816 */ /* 0x000fc40000000029 */
[----:B------:R-:W-:Y:S02]  /*16450*/  SHF.R.U32.HI R20, RZ, 0x10, R28 ;  /* 0x00000010ff147819 */ /* 0x000fe4000001161c */
[----:B------:R-:W-:Y:S02]  /*16460*/  LOP3.LUT R38, R38, 0xff, RZ, 0xc0, !PT ;  /* 0x000000ff26267812 */ /* 0x000fe400078ec0ff */
[----:B------:R-:W-:Y:S02]  /*16470*/  PRMT R37, R36, 0x7054, R37 ;  /* 0x0000705424257816 */ /* 0x000fe40000000025 */
        /* <DEDUP_REMOVED lines=8> */
[----:B------:R-:W-:-:S02]  /*16500*/  SHF.R.U32.HI R38, RZ, 0x10, R10 ;  /* 0x00000010ff267819 */ /* 0x000fc4000001160a */
[----:B------:R-:W-:Y:S02]  /*16510*/  SHF.R.U32.HI R40, RZ, 0x10, R31 ;  /* 0x00000010ff287819 */ /* 0x000fe4000001161f */
[----:B------:R-:W-:Y:S02]  /*16520*/  PRMT R49, R36, 0x7054, R49 ;  /* 0x0000705424317816 */ /* 0x000fe40000000031 */
[----:B------:R-:W-:Y:S02]  /*16530*/  LOP3.LUT R20, R20, 0xff, RZ, 0xc0, !PT ;  /* 0x000000ff14147812 */ /* 0x000fe400078ec0ff */
[----:B------:R-:W-:Y:S02]  /*16540*/  PRMT R53, R39, 0x7054, R42 ;  /* 0x0000705427357816 */ /* 0x000fe4000000002a */
[----:B------:R-:W-:Y:S02]  /*16550*/  LOP3.LUT R38, R38, 0xff, RZ, 0xc0, !PT ;  /* 0x000000ff26267812 */ /* 0x000fe400078ec0ff */
[----:B------:R-:W-:-:S02]  /*16560*/  LOP3.LUT R40, R40, 0xff, RZ, 0xc0, !PT ;  /* 0x000000ff28287812 */ /* 0x000fc400078ec0ff */
[----:B------:R-:W-:Y:S02]  /*16570*/  LOP3.LUT R49, R49, 0xff000000, R9, 0xf8, !PT ;  /* 0xff00000031317812 */ /* 0x000fe400078ef809 */
[----:B------:R-:W-:Y:S02]  /*16580*/  LOP3.LUT R39, R37, 0xff000000, R29, 0xf8, !PT ;  /* 0xff00000025277812 */ /* 0x000fe400078ef81d */
[----:B------:R-:W-:Y:S02]  /*16590*/  PRMT R47, R20, 0x7054, R47 ;  /* 0x00007054142f7816 */ /* 0x000fe4000000002f */
[----:B------:R-:W-:Y:S02]  /*165a0*/  LOP3.LUT R53, R53, 0xff000000, R11, 0xf8, !PT ;  /* 0xff00000035357812 */ /* 0x000fe400078ef80b */
[----:B------:R-:W-:Y:S02]  /*165b0*/  PRMT R51, R38, 0x7054, R51 ;  /* 0x0000705426337816 */ /* 0x000fe40000000033 */
[----:B------:R-:W-:-:S02]  /*165c0*/  PRMT R45, R40, 0x7054, R43 ;  /* 0x00007054282d7816 */ /* 0x000fc4000000002b */
[----:B------:R-:W-:Y:S02]  /*165d0*/  F2FP.F16.E4M3.UNPACK_B R46, R49 ;  /* 0x00000031ff2e723e */ /* 0x000fe400020006ff */
[----:B------:R-:W-:Y:S02]  /*165e0*/  F2FP.F16.E4M3.UNPACK_B R40, R39 ;  /* 0x00000027ff28723e */ /* 0x000fe400020006ff */
[----:B------:R-:W-:Y:S01]  /*165f0*/  LOP3.LUT R47, R47, 0xff000000, R8, 0xf8, !PT ;  /* 0xff0000002f2f7812 */ /* 0x000fe200078ef808 */
[----:B------:R-:W-:Y:S01]  /*16600*/  HADD2.F32 R48, -RZ, R46.H0_H0 ;  /* 0x2000002eff307230 */ /* 0x000fe20000004100 */
[----:B------:R-:W-:Y:S01]  /*16610*/  LOP3.LUT R50, R51, 0xff000000, R10, 0xf8, !PT ;  /* 0xff00000033327812 */ /* 0x000fe200078ef80a */
[----:B------:R-:W-:Y:S01]  /*16620*/  HADD2.F32 R42, -RZ, R40.H0_H0 ;  /* 0x20000028ff2a7230 */ /* 0x000fe20000004100 */
[-C--:B0-----:R-:W-:Y:S01]  /*16630*/  F2FP.F16.E4M3.UNPACK_B R36, R15.reuse ;  /* 0x0000000fff24723e */ /* 0x081fe200020006ff */
[----:B------:R-:W-:Y:S01]  /*16640*/  HADD2.F32 R51, -RZ, R46.H1_H1 ;  /* 0x3000002eff337230 */ /* 0x000fe20000004100 */
[----:B------:R-:W-:-:S02]  /*16650*/  F2FP.F16.E4M3.UNPACK_B R37, R15.H1 ;  /* 0x0000000fff25723e */ /* 0x000fc400030006ff */
[----:B------:R-:W-:Y:S02]  /*16660*/  F2FP.F16.E4M3.UNPACK_B R29, R13.H1 ;  /* 0x0000000dff1d723e */ /* 0x000fe400030006ff */
[----:B------:R-:W-:Y:S02]  /*16670*/  F2FP.F16.E4M3.UNPACK_B R49, R49.H1 ;  /* 0x00000031ff31723e */ /* 0x000fe400030006ff */
[----:B------:R-:W-:Y:S01]  /*16680*/  LOP3.LUT R43, R41, 0xff000000, R30, 0xf8, !PT ;  /* 0xff000000292b7812 */ /* 0x000fe200078ef81e */
[----:B------:R-:W-:Y:S01]  /*16690*/  HADD2.F32 R41, -RZ, R40.H1_H1 ;  /* 0x30000028ff297230 */ /* 0x000fe20000004100 */
[----:B------:R-:W-:Y:S02]  /*166a0*/  LOP3.LUT R45, R45, 0xff000000, R31, 0xf8, !PT ;  /* 0xff0000002d2d7812 */ /* 0x000fe400078ef81f */
[-C--:B------:R-:W-:Y:S02]  /*166b0*/  F2FP.F16.E4M3.UNPACK_B R30, R14.reuse ;  /* 0x0000000eff1e723e */ /* 0x080fe400020006ff */
[----:B------:R-:W-:-:S02]  /*166c0*/  F2FP.F16.E4M3.UNPACK_B R31, R14.H1 ;  /* 0x0000000eff1f723e */ /* 0x000fc400030006ff */
[----:B------:R-:W-:Y:S02]  /*166d0*/  F2FP.F16.E4M3.UNPACK_B R39, R39.H1 ;  /* 0x00000027ff27723e */ /* 0x000fe400030006ff */
[----:B------:R-:W-:-:S03]  /*166e0*/  LOP3.LUT R38, R21, 0xff000000, R28, 0xf8, !PT ;  /* 0xff00000015267812 */ /* 0x000fc600078ef81c */
[--C-:B------:R-:W-:Y:S02]  /*166f0*/  HADD2.F32 R40, -RZ, R39.reuse.H0_H0 ;  /* 0x20000027ff287230 */ /* 0x100fe40000004100 */
[----:B------:R-:W-:Y:S01]  /*16700*/  HADD2.F32 R39, -RZ, R39.H1_H1 ;  /* 0x30000027ff277230 */ /* 0x000fe20000004100 */
[----:B---3--:R-:W0:Y:S02]  /*16710*/  LDS.128 R4, [R62+0x1e200] ;  /* 0x01e200003e047984 */ /* 0x008e240000000c00 */
[-C--:B0-----:R-:W-:Y:S02]  /*16720*/  F2FP.F16.E4M3.UNPACK_B R11, R6.reuse ;  /* 0x00000006ff0b723e */ /* 0x081fe400020006ff */
[----:B------:R-:W-:Y:S02]  /*16730*/  F2FP.F16.E4M3.UNPACK_B R20, R6.H1 ;  /* 0x00000006ff14723e */ /* 0x000fe400030006ff */
[----:B------:R-:W-:Y:S02]  /*16740*/  F2FP.F16.E4M3.UNPACK_B R6, R13 ;  /* 0x0000000dff06723e */ /* 0x000fe400020006ff */
[----:B------:R-:W-:-:S02]  /*16750*/  F2FP.F16.E4M3.UNPACK_B R8, R5 ;  /* 0x00000005ff08723e */ /* 0x000fc400020006ff */
[----:B------:R-:W-:Y:S01]  /*16760*/  F2FP.F16.E4M3.UNPACK_B R10, R5.H1 ;  /* 0x00000005ff0a723e */ /* 0x000fe200030006ff */
[----:B------:R-:W-:Y:S01]  /*16770*/  HADD2.F32 R5, -RZ, R6.H0_H0 ;  /* 0x20000006ff057230 */ /* 0x000fe20000004100 */
[-C--:B------:R-:W-:Y:S01]  /*16780*/  F2FP.F16.E4M3.UNPACK_B R21, R7.reuse ;  /* 0x00000007ff15723e */ /* 0x080fe200020006ff */
[----:B------:R-:W-:Y:S01]  /*16790*/  HADD2.F32 R9, -RZ, R8.H0_H0 ;  /* 0x20000008ff097230 */ /* 0x000fe20000004100 */
[----:B------:R-:W-:Y:S01]  /*167a0*/  F2FP.F16.E4M3.UNPACK_B R28, R7.H1 ;  /* 0x00000007ff1c723e */ /* 0x000fe200030006ff */
[----:B------:R-:W-:Y:S02]  /*167b0*/  HADD2.F32 R14, -RZ, R6.H1_H1 ;  /* 0x30000006ff0e7230 */ /* 0x000fe40000004100 */
[C---:B------:R-:W-:Y:S01]  /*167c0*/  FMUL.FTZ R52, R5.reuse, R48 ;  /* 0x0000003005347220 */ /* 0x040fe20000410000 */
[----:B------:R-:W-:Y:S01]  /*167d0*/  FMUL.FTZ R15, R5, R42 ;  /* 0x0000002a050f7220 */ /* 0x000fe20000410000 */
[----:B------:R-:W-:Y:S01]  /*167e0*/  HADD2.F32 R6, -RZ, R10.H0_H0 ;  /* 0x2000000aff067230 */ /* 0x000fe20000004100 */
[----:B------:R-:W-:Y:S01]  /*167f0*/  F2FP.F16.E4M3.UNPACK_B R13, R12 ;  /* 0x0000000cff0d723e */ /* 0x000fe200020006ff */
[C---:B------:R-:W-:Y:S01]  /*16800*/  FFMA.FTZ R5, R9.reuse, R42, -R52 ;  /* 0x0000002a09057223 */ /* 0x040fe20000010834 */
[----:B------:R-:W-:Y:S01]  /*16810*/  FFMA.FTZ R9, R9, R48, R15 ;  /* 0x0000003009097223 */ /* 0x000fe2000001000f */
[----:B------:R-:W-:-:S02]  /*16820*/  HADD2.F32 R42, -RZ, R49.H0_H0 ;  /* 0x20000031ff2a7230 */ /* 0x000fc40000004100 */
[C---:B------:R-:W-:Y:S01]  /*16830*/  FMUL.FTZ R55, R14.reuse, R51 ;  /* 0x000000330e377220 */ /* 0x040fe20000410000 */
[----:B------:R-:W-:Y:S02]  /*16840*/  HADD2.F32 R15, -RZ, R29.H0_H0 ;  /* 0x2000001dff0f7230 */ /* 0x000fe40000004100 */
[----:B------:R-:W-:Y:S01]  /*16850*/  FMUL.FTZ R14, R14, R41 ;  /* 0x000000290e0e7220 */ /* 0x000fe20000410000 */
[----:B------:R-:W-:Y:S01]  /*16860*/  HADD2.F32 R8, -RZ, R8.H1_H1 ;  /* 0x30000008ff087230 */ /* 0x000fe20000004100 */
[----:B------:R-:W-:Y:S01]  /*16870*/  F2FP.F16.E4M3.UNPACK_B R12, R12.H1 ;  /* 0x0000000cff0c723e */ /* 0x000fe200030006ff */
[----:B------:R-:W-:Y:S02]  /*16880*/  HADD2.F32 R49, -RZ, R49.H1_H1 ;  /* 0x30000031ff317230 */ /* 0x000fe40000004100 */
[C---:B------:R-:W-:Y:S01]  /*16890*/  FMUL.FTZ R57, R15.reuse, R42 ;  /* 0x0000002a0f397220 */ /* 0x040fe20000410000 */
[-C--:B------:R-:W-:Y:S01]  /*168a0*/  FMUL.FTZ R15, R15, R40.reuse ;  /* 0x000000280f0f7220 */ /* 0x080fe20000410000 */
[----:B------:R-:W-:Y:S01]  /*168b0*/  FFMA.FTZ R48, R8, R51, R14 ;  /* 0x0000003308307223 */ /* 0x000fe2000001000e */
[----:B------:R-:W-:Y:S01]  /*168c0*/  F2FP.F16.E4M3.UNPACK_B R14, R45 ;  /* 0x0000002dff0e723e */ /* 0x000fe200020006ff */
[----:B------:R-:W-:Y:S01]  /*168d0*/  FFMA.FTZ R57, R6, R40, -R57 ;  /* 0x0000002806397223 */ /* 0x000fe20000010839 */
[----:B------:R-:W-:Y:S01]  /*168e0*/  F2FP.F16.E4M3.UNPACK_B R40, R53 ;  /* 0x00000035ff28723e */ /* 0x000fe200020006ff */
[----:B------:R-:W-:Y:S01]  /*168f0*/  FFMA.FTZ R46, R8, R41, -R55 ;  /* 0x00000029082e7223 */ /* 0x000fe20000010837 */
[----:B------:R-:W-:-:S02]  /*16900*/  HADD2.F32 R29, -RZ, R29.H1_H1 ;  /* 0x3000001dff1d7230 */ /* 0x000fc40000004100 */
[----:B------:R-:W-:Y:S01]  /*16910*/  FFMA.FTZ R42, R6, R42, R15 ;  /* 0x0000002a062a7223 */ /* 0x000fe2000001000f */
[----:B------:R-:W-:Y:S01]  /*16920*/  HADD2.F32 R8, -RZ, R36.H0_H0 ;  /* 0x20000024ff087230 */ /* 0x000fe20000004100 */
[----:B------:R-:W-:Y:S01]  /*16930*/  F2FP.F16.E4M3.UNPACK_B R53, R53.H1 ;  /* 0x00000035ff35723e */ /* 0x000fe200030006ff */
[----:B------:R-:W-:Y:S02]  /*16940*/  HADD2.F32 R41, -RZ, R40.H0_H0 ;  /* 0x20000028ff297230 */ /* 0x000fe40000004100 */
[C---:B------:R-:W-:Y:S01]  /*16950*/  FMUL.FTZ R51, R29.reuse, R49 ;  /* 0x000000311d337220 */ /* 0x040fe20000410000 */
[----:B------:R-:W-:Y:S02]  /*16960*/  HADD2.F32 R15, -RZ, R14.H0_H0 ;  /* 0x2000000eff0f7230 */ /* 0x000fe40000004100 */
[----:B------:R-:W-:Y:S01]  /*16970*/  FMUL.FTZ R54, R29, R39 ;  /* 0x000000271d367220 */ /* 0x000fe20000410000 */
[----:B------:R-:W-:Y:S02]  /*16980*/  HADD2.F32 R10, -RZ, R10.H1_H1 ;  /* 0x3000000aff0a7230 */ /* 0x000fe40000004100 */
[----:B------:R-:W-:Y:S01]  /*16990*/  FMUL.FTZ R29, R8, R41 ;  /* 0x00000029081d7220 */ /* 0x000fe20000410000 */
[----:B------:R-:W-:-:S02]  /*169a0*/  HADD2.F32 R6, -RZ, R21.H0_H0 ;  /* 0x20000015ff067230 */ /* 0x000fc40000004100 */
[----:B------:R-:W-:Y:S01]  /*169b0*/  FMUL.FTZ R8, R8, R15 ;  /* 0x0000000f08087220 */ /* 0x000fe20000410000 */
[----:B------:R-:W-:Y:S01]  /*169c0*/  HADD2.F32 R40, -RZ, R40.H1_H1 ;  /* 0x30000028ff287230 */ /* 0x000fe20000004100 */
[----:B------:R-:W-:Y:S01]  /*169d0*/  F2FP.F16.E4M3.UNPACK_B R45, R45.H1 ;  /* 0x0000002dff2d723e */ /* 0x000fe200030006ff */
[----:B------:R-:W-:Y:S02]  /*169e0*/  HADD2.F32 R36, -RZ, R36.H1_H1 ;  /* 0x30000024ff247230 */ /* 0x000fe40000004100 */
[C---:B------:R-:W-:Y:S01]  /*169f0*/  FFMA.FTZ R52, R10.reuse, R39, -R51 ;  /* 0x000000270a347223 */ /* 0x040fe20000010833 */
[----:B------:R-:W-:Y:S01]  /*16a00*/  FFMA.FTZ R49, R10, R49, R54 ;  /* 0x000000310a317223 */ /* 0x000fe20000010036 */
[C---:B------:R-:W-:Y:S01]  /*16a10*/  FFMA.FTZ R51, R6.reuse, R15, -R29 ;  /* 0x0000000f06337223 */ /* 0x040fe2000001081d */
[----:B------:R-:W-:Y:S01]  /*16a20*/  FFMA.FTZ R54, R6, R41, R8 ;  /* 0x0000002906367223 */ /* 0x000fe20000010008 */
[----:B------:R-:W-:Y:S02]  /*16a30*/  HADD2.F32 R14, -RZ, R14.H1_H1 ;  /* 0x3000000eff0e7230 */ /* 0x000fe40000004100 */
[----:B------:R-:W-:Y:S01]  /*16a40*/  FMUL.FTZ R10, R36, R40 ;  /* 0x00000028240a7220 */ /* 0x000fe20000410000 */
[----:B------:R-:W-:Y:S01]  /*16a50*/  HADD2.F32 R21, -RZ, R21.H1_H1 ;  /* 0x30000015ff157230 */ /* 0x000fe20000004100 */
[----:B------:R-:W-:Y:S01]  /*16a60*/  F2FP.F16.E4M3.UNPACK_B R7, R4 ;  /* 0x00000004ff07723e */ /* 0x000fe200020006ff */
[----:B------:R-:W-:-:S02]  /*16a70*/  HADD2.F32 R29, -RZ, R53.H0_H0 ;  /* 0x20000035ff1d7230 */ /* 0x000fc40000004100 */
[-C--:B------:R-:W-:Y:S01]  /*16a80*/  FMUL.FTZ R39, R36, R14.reuse ;  /* 0x0000000e24277220 */ /* 0x080fe20000410000 */
[----:B------:R-:W-:Y:S02]  /*16a90*/  HADD2.F32 R8, -RZ, R37.H0_H0 ;  /* 0x20000025ff087230 */ /* 0x000fe40000004100 */
[C---:B------:R-:W-:Y:S01]  /*16aa0*/  FFMA.FTZ R56, R21.reuse, R14, -R10 ;  /* 0x0000000e15387223 */ /* 0x040fe2000001080a */
[--C-:B------:R-:W-:Y:S01]  /*16ab0*/  HADD2.F32 R15, -RZ, R45.reuse.H0_H0 ;  /* 0x2000002dff0f7230 */ /* 0x100fe20000004100 */
[----:B------:R-:W-:Y:S01]  /*16ac0*/  F2FP.F16.E4M3.UNPACK_B R14, R47.H1 ;  /* 0x0000002fff0e723e */ /* 0x000fe200030006ff */
[----:B------:R-:W-:Y:S02]  /*16ad0*/  HADD2.F32 R6, -RZ, R28.H0_H0 ;  /* 0x2000001cff067230 */ /* 0x000fe40000004100 */
[C---:B------:R-:W-:Y:S01]  /*16ae0*/  FMUL.FTZ R41, R8.reuse, R29 ;  /* 0x0000001d08297220 */ /* 0x040fe20000410000 */
[----:B------:R-:W-:Y:S01]  /*16af0*/  F2FP.F16.E4M3.UNPACK_B R4, R4.H1 ;  /* 0x00000004ff04723e */ /* 0x000fe200030006ff */
[----:B------:R-:W-:Y:S01]  /*16b00*/  FMUL.FTZ R8, R8, R15 ;  /* 0x0000000f08087220 */ /* 0x000fe20000410000 */
[----:B------:R-:W-:Y:S01]  /*16b10*/  FFMA.FTZ R55, R21, R40, R39 ;  /* 0x0000002815377223 */ /* 0x000fe20000010027 */
        /* <DEDUP_REMOVED lines=18> */
[----:B------:R-:W-:Y:S02]  /*16c40*/  HADD2.F32 R12, -RZ, R12.H1_H1 ;  /* 0x3000000cff0c7230 */ /* 0x000fe40000004100 */
[-C--:B------:R-:W-:Y:S01]  /*16c50*/  FMUL.FTZ R8, R8, R15.reuse ;  /* 0x0000000f08087220 */ /* 0x080fe20000410000 */
[----:B------:R-:W-:Y:S01]  /*16c60*/  FFMA.FTZ R28, R6, R15, -R29 ;  /* 0x0000000f061c7223 */ /* 0x000fe2000001081d */
[----:B------:R-:W-:Y:S01]  /*16c70*/  HADD2.F32 R29, -RZ, R14.H1_H1 ;  /* 0x3000000eff1d7230 */ /* 0x000fe20000004100 */
[----:B------:R-:W-:Y:S01]  /*16c80*/  F2FP.SATFINITE.E4M3.F32.PACK_AB_MERGE_C R52, R52, R57, RZ ;  /* 0x000000393434723e */ /* 0x000fe200048070ff */
[----:B------:R-:W-:-:S02]  /*16c90*/  HADD2.F32 R15, -RZ, R10.H1_H1 ;  /* 0x3000000aff0f7230 */ /* 0x000fc40000004100 */
[----:B------:R-:W-:Y:S01]  /*16ca0*/  FFMA.FTZ R36, R6, R21, R8 ;  /* 0x0000001506247223 */ /* 0x000fe20000010008 */
[----:B------:R-:W-:Y:S02]  /*16cb0*/  HADD2.F32 R4, -RZ, R4.H1_H1 ;  /* 0x30000004ff047230 */ /* 0x000fe40000004100 */
[C---:B------:R-:W-:Y:S01]  /*16cc0*/  FMUL.FTZ R37, R12.reuse, R29 ;  /* 0x0000001d0c257220 */ /* 0x040fe20000410000 */
[----:B------:R-:W-:Y:S02]  /*16cd0*/  HADD2.F32 R21, -RZ, R47.H0_H0 ;  /* 0x2000002fff157230 */ /* 0x000fe40000004100 */
[-C--:B------:R-:W-:Y:S01]  /*16ce0*/  FMUL.FTZ R12, R12, R15.reuse ;  /* 0x0000000f0c0c7220 */ /* 0x080fe20000410000 */
[----:B------:R-:W-:Y:S02]  /*16cf0*/  HADD2.F32 R6, -RZ, R13.H0_H0 ;  /* 0x2000000dff067230 */ /* 0x000fe40000004100 */
[----:B------:R-:W-:Y:S01]  /*16d00*/  FFMA.FTZ R39, R4, R15, -R37 ;  /* 0x0000000f04277223 */ /* 0x000fe20000010825 */
[----:B------:R-:W-:-:S02]  /*16d10*/  HADD2.F32 R15, -RZ, R38.H0_H0 ;  /* 0x20000026ff0f7230 */ /* 0x000fc40000004100 */
[----:B------:R-:W-:Y:S01]  /*16d20*/  FFMA.FTZ R41, R4, R29, R12 ;  /* 0x0000001d04297223 */ /* 0x000fe2000001000c */
[----:B------:R-:W-:Y:S02]  /*16d30*/  HADD2.F32 R8, -RZ, R47.H1_H1 ;  /* 0x3000002fff087230 */ /* 0x000fe40000004100 */
[C---:B------:R-:W-:Y:S01]  /*16d40*/  FMUL.FTZ R29, R6.reuse, R21 ;  /* 0x00000015061d7220 */ /* 0x040fe20000410000 */
[----:B------:R-:W-:Y:S02]  /*16d50*/  HADD2.F32 R13, -RZ, R13.H1_H1 ;  /* 0x3000000dff0d7230 */ /* 0x000fe40000004100 */
[----:B------:R-:W-:Y:S01]  /*16d60*/  FMUL.FTZ R37, R6, R15 ;  /* 0x0000000f06257220 */ /* 0x000fe20000410000 */
[--C-:B------:R-:W-:Y:S01]  /*16d70*/  HADD2.F32 R4, -RZ, R7.reuse.H0_H0 ;  /* 0x20000007ff047230 */ /* 0x100fe20000004100 */
[----:B------:R-:W-:Y:S01]  /*16d80*/  F2FP.F16.E4M3.UNPACK_B R10, R50.H1 ;  /* 0x00000032ff0a723e */ /* 0x000fe200030006ff */
[----:B------:R-:W-:Y:S02]  /*16d90*/  HADD2.F32 R38, -RZ, R38.H1_H1 ;  /* 0x30000026ff267230 */ /* 0x000fe40000004100 */
[----:B------:R-:W-:Y:S01]  /*16da0*/  FMUL.FTZ R6, R13, R8 ;  /* 0x000000080d067220 */ /* 0x000fe20000410000 */
[----:B------:R-:W-:-:S02]  /*16db0*/  HADD2.F32 R7, -RZ, R7.H1_H1 ;  /* 0x30000007ff077230 */ /* 0x000fc40000004100 */
[C---:B------:R-:W-:Y:S01]  /*16dc0*/  FFMA.FTZ R29, R4.reuse, R15, -R29 ;  /* 0x0000000f041d7223 */ /* 0x040fe2000001081d */
[----:B------:R-:W-:Y:S01]  /*16dd0*/  FFMA.FTZ R37, R4, R21, R37 ;  /* 0x0000001504257223 */ /* 0x000fe20000010025 */
[-C--:B------:R-:W-:Y:S01]  /*16de0*/  F2FP.F16.E4M3.UNPACK_B R4, R43.reuse.H1 ;  /* 0x0000002bff04723e */ /* 0x080fe200030006ff */
[-C--:B------:R-:W-:Y:S01]  /*16df0*/  FMUL.FTZ R15, R13, R38.reuse ;  /* 0x000000260d0f7220 */ /* 0x080fe20000410000 */
[C---:B------:R-:W-:Y:S01]  /*16e00*/  FFMA.FTZ R38, R7.reuse, R38, -R6 ;  /* 0x0000002607267223 */ /* 0x040fe20000010806 */
[----:B------:R-:W-:Y:S01]  /*16e10*/  HADD2.F32 R13, -RZ, R10.H0_H0 ;  /* 0x2000000aff0d7230 */ /* 0x000fe20000004100 */
[----:B------:R-:W-:Y:S01]  /*16e20*/  F2FP.F16.E4M3.UNPACK_B R50, R50 ;  /* 0x00000032ff32723e */ /* 0x000fe200020006ff */
[----:B------:R-:W-:Y:S02]  /*16e30*/  HADD2.F32 R6, -RZ, R31.H0_H0 ;  /* 0x2000001fff067230 */ /* 0x000fe40000004100 */
[----:B------:R-:W-:Y:S01]  /*16e40*/  FFMA.FTZ R12, R7, R8, R15 ;  /* 0x00000008070c7223 */ /* 0x000fe2000001000f */
        /* <DEDUP_REMOVED lines=11> */
[----:B------:R-:W-:Y:S01]  /*16f00*/  F2FP.SATFINITE.E4M3.F32.PACK_AB_MERGE_C R5, R46, R5, R52 ;  /* 0x000000052e05723e */ /* 0x000fe20004807034 */
[----:B------:R-:W-:-:S02]  /*16f10*/  HADD2.F32 R6, -RZ, R30.H0_H0 ;  /* 0x2000001eff067230 */ /* 0x000fc40000004100 */
[C---:B------:R-:W-:Y:S01]  /*16f20*/  FMUL.FTZ R7, R31.reuse, R10 ;  /* 0x0000000a1f077220 */ /* 0x040fe20000410000 */
[-C--:B------:R-:W-:Y:S01]  /*16f30*/  FMUL.FTZ R15, R31, R8.reuse ;  /* 0x000000081f0f7220 */ /* 0x080fe20000410000 */
[----:B------:R-:W-:Y:S01]  /*16f40*/  FFMA.FTZ R31, R4, R13, R21 ;  /* 0x0000000d041f7223 */ /* 0x000fe20000010015 */
[--C-:B------:R-:W-:Y:S02]  /*16f50*/  HADD2.F32 R13, -RZ, R50.reuse.H0_H0 ;  /* 0x20000032ff0d7230 */ /* 0x100fe40000004100 */
[C---:B------:R-:W-:Y:S01]  /*16f60*/  FFMA.FTZ R45, R20.reuse, R8, -R7 ;  /* 0x00000008142d7223 */ /* 0x040fe20000010807 */
[----:B------:R-:W-:Y:S02]  /*16f70*/  HADD2.F32 R7, -RZ, R43.H0_H0 ;  /* 0x2000002bff077230 */ /* 0x000fe40000004100 */
[----:B------:R-:W-:Y:S01]  /*16f80*/  FFMA.FTZ R20, R20, R10, R15 ;  /* 0x0000000a14147223 */ /* 0x000fe2000001000f */
[----:B------:R-:W-:Y:S02]  /*16f90*/  HADD2.F32 R50, -RZ, R50.H1_H1 ;  /* 0x30000032ff327230 */ /* 0x000fe40000004100 */
[----:B------:R-:W-:Y:S01]  /*16fa0*/  FMUL.FTZ R15, R6, R13 ;  /* 0x0000000d060f7220 */ /* 0x000fe20000410000 */
[----:B------:R-:W-:-:S02]  /*16fb0*/  HADD2.F32 R30, -RZ, R30.H1_H1 ;  /* 0x3000001eff1e7230 */ /* 0x000fc40000004100 */
[----:B------:R-:W-:Y:S01]  /*16fc0*/  FMUL.FTZ R8, R6, R7 ;  /* 0x0000000706087220 */ /* 0x000fe20000410000 */
[----:B------:R-:W-:Y:S01]  /*16fd0*/  HADD2.F32 R43, -RZ, R43.H1_H1 ;  /* 0x3000002bff2b7230 */ /* 0x000fe20000004100 */
[----:B------:R-:W-:Y:S01]  /*16fe0*/  F2FP.SATFINITE.E4M3.F32.PACK_AB_MERGE_C R40, R45, R40, RZ ;  /* 0x000000282d28723e */ /* 0x000fe200048070ff */
[--C-:B------:R-:W-:Y:S02]  /*16ff0*/  HADD2.F32 R4, -RZ, R11.reuse.H0_H0 ;  /* 0x2000000bff047230 */ /* 0x100fe40000004100 */
[CC--:B------:R-:W-:Y:S01]  /*17000*/  FMUL.FTZ R14, R30.reuse, R50.reuse ;  /* 0x000000321e0e7220 */ /* 0x0c0fe20000410000 */
        /* <DEDUP_REMOVED lines=20> */
.L_x_4212:
[----:B------:R-:W-:Y:S05]  /*17150*/  BSYNC B1 ;  /* 0x0000000000017941 */ /* 0x000fea0003800000 */
.L_x_4211:
[----:B------:R-:W-:Y:S05]  /*17160*/  @P2 BRA `(.L_x_4193) ;  /* 0x0000000c00e02947 */ /* 0x000fea0003800000 */
[----:B01-3--:R-:W3:Y:S04]  /*17170*/  LDL R3, [R1] ;  /* 0x0000000001037983 */ /* 0x00bee80000100800 */
[----:B------:R-:W2:Y:S01]  /*17180*/  LDL R53, [R1+0x58] ;  /* 0x0000580001357983 */ /* 0x000ea20000100800 */
[----:B-----5:R-:W-:Y:S02]  /*17190*/  SHF.R.U32.HI R4, RZ, 0x8, R32 ;  /* 0x00000008ff047819 */ /* 0x020fe40000011620 */
[----:B------:R-:W-:Y:S02]  /*171a0*/  SHF.R.U32.HI R6, RZ, 0x8, R33 ;  /* 0x00000008ff067819 */ /* 0x000fe40000011621 */
[----:B------:R-:W-:Y:S02]  /*171b0*/  LOP3.LUT R4, R4, 0xff, RZ, 0xc0, !PT ;  /* 0x000000ff04047812 */ /* 0x000fe400078ec0ff */
[----:B------:R-:W-:-:S02]  /*171c0*/  SHF.R.U32.HI R8, RZ, 0x8, R34 ;  /* 0x00000008ff087819 */ /* 0x000fc40000011622 */
[----:B------:R-:W-:Y:S02]  /*171d0*/  LOP3.LUT R5, R33, 0xff, RZ, 0xc0, !PT ;  /* 0x000000ff21057812 */ /* 0x000fe400078ec0ff */
[----:B----4-:R-:W-:Y:S02]  /*171e0*/  LOP3.LUT R7, R34, 0xff, RZ, 0xc0, !PT ;  /* 0x000000ff22077812 */ /* 0x010fe400078ec0ff */
[----:B------:R-:W-:Y:S02]  /*171f0*/  LOP3.LUT R6, R6, 0xff, RZ, 0xc0, !PT ;  /* 0x000000ff06067812 */ /* 0x000fe400078ec0ff */
[----:B------:R-:W-:Y:S02]  /*17200*/  LOP3.LUT R8, R8, 0xff, RZ, 0xc0, !PT ;  /* 0x000000ff08087812 */ /* 0x000fe400078ec0ff */
[----:B------:R-:W-:Y:S02]  /*17210*/  PRMT R12, R6, 0x7604, R5 ;  /* 0x00007604060c7816 */ /* 0x000fe40000000005 */
[----:B------:R-:W-:-:S02]  /*17220*/  PRMT R15, R8, 0x7604, R7 ;  /* 0x00007604080f7816 */ /* 0x000fc40000000007 */
[----:B------:R-:W-:Y:S02]  /*17230*/  SHF.R.U32.HI R5, RZ, 0x8, R35 ;  /* 0x00000008ff057819 */ /* 0x000fe40000011623 */
[----:B------:R-:W-:Y:S02]  /*17240*/  SHF.R.U32.HI R7, RZ, 0x8, R24 ;  /* 0x00000008ff077819 */ /* 0x000fe40000011618 */
[----:B------:R-:W-:Y:S02]  /*17250*/  SHF.R.U32.HI R8, RZ, 0x8, R25 ;  /* 0x00000008ff087819 */ /* 0x000fe40000011619 */
[----:B------:R-:W-:Y:S02]  /*17260*/  LOP3.LUT R6, R24, 0xff, RZ, 0xc0, !PT ;  /* 0x000000ff18067812 */ /* 0x000fe400078ec0ff */
[----:B------:R-:W-:Y:S02]  /*17270*/  LOP3.LUT R5, R5, 0xff, RZ, 0xc0, !PT ;  /* 0x000000ff05057812 */ /* 0x000fe400078ec0ff */
[----:B------:R-:W-:-:S02]  /*17280*/  LOP3.LUT R7, R7, 0xff, RZ, 0xc0, !PT ;  /* 0x000000ff07077812 */ /* 0x000fc400078ec0ff */
[--C-:B------:R-:W-:Y:S02]  /*17290*/  SHF.R.U32.HI R31, RZ, 0x8, R27.reuse ;  /* 0x00000008ff1f7819 */ /* 0x100fe4000001161b */
[----:B------:R-:W-:Y:S02]  /*172a0*/  PRMT R29, R7, 0x7604, R6 ;  /* 0x00007604071d7816 */ /* 0x000fe40000000006 */
[----:B------:R-:W-:Y:S02]  /*172b0*/  LOP3.LUT R20, R25, 0xff, RZ, 0xc0, !PT ;  /* 0x000000ff19147812 */ /* 0x000fe400078ec0ff */
[----:B------:R-:W-:Y:S02]  /*172c0*/  LOP3.LUT R30, R27, 0xff, RZ, 0xc0, !PT ;  /* 0x000000ff1b1e7812 */ /* 0x000fe400078ec0ff */
[----:B------:R-:W-:Y:S02]  /*172d0*/  LOP3.LUT R31, R31, 0xff, RZ, 0xc0, !PT ;  /* 0x000000ff1f1f7812 */ /* 0x000fe400078ec0ff */
[----:B------:R-:W-:-:S02]  /*172e0*/  SHF.R.U32.HI R41, RZ, 0x10, R27 ;  /* 0x00000010ff297819 */ /* 0x000fc4000001161b */
[----:B------:R-:W-:Y:S02]  /*172f0*/  PRMT R30, R31, 0x7604, R30 ;  /* 0x000076041f1e7816 */ /* 0x000fe4000000001e */
[----:B------:R-:W-:Y:S01]  /*17300*/  SHF.R.U32.HI R31, RZ, 0x10, R25 ;  /* 0x00000010ff1f7819 */ /* 0x000fe20000011619 */
[----:B------:R-:W-:Y:S01]  /*17310*/  IMAD.U32 R41, R41, 0x10000, RZ ;  /* 0x0001000029297824 */ /* 0x000fe200078e00ff */
[----:B------:R-:W-:Y:S02]  /*17320*/  SHF.R.U32.HI R28, RZ, 0x8, R26 ;  /* 0x00000008ff1c7819 */ /* 0x000fe4000001161a */
[----:B------:R-:W-:Y:S01]  /*17330*/  LOP3.LUT R21, R26, 0xff, RZ, 0xc0, !PT ;  /* 0x000000ff1a157812 */ /* 0x000fe200078ec0ff */
[----:B------:R-:W-:Y:S01]  /*17340*/  IMAD.U32 R31, R31, 0x10000, RZ ;  /* 0x000100001f1f7824 */ /* 0x000fe200078e00ff */
[----:B------:R-:W-:Y:S02]  /*17350*/  LOP3.LUT R28, R28, 0xff, RZ, 0xc0, !PT ;  /* 0x000000ff1c1c7812 */ /* 0x000fe400078ec0ff */
[----:B------:R-:W-:-:S02]  /*17360*/  LOP3.LUT R41, R30, 0xff0000, R41, 0xf8, !PT ;  /* 0x00ff00001e297812 */ /* 0x000fc400078ef829 */
[----:B------:R-:W-:Y:S02]  /*17370*/  PRMT R39, R28, 0x7604, R21 ;  /* 0x000076041c277816 */ /* 0x000fe40000000015 */
[----:B------:R-:W-:Y:S02]  /*17380*/  SHF.R.U32.HI R21, RZ, 0x10, R35 ;  /* 0x00000010ff157819 */ /* 0x000fe40000011623 */
[----:B------:R-:W-:Y:S02]  /*17390*/  LOP3.LUT R41, R41, 0xff000000, R27, 0xf8, !PT ;  /* 0xff00000029297812 */ /* 0x000fe400078ef81b */
[----:B------:R-:W-:Y:S02]  /*173a0*/  SHF.L.U32 R21, R21, 0x10, RZ ;  /* 0x0000001015157819 */ /* 0x000fe400000006ff */
[----:B------:R-:W-:Y:S02]  /*173b0*/  LOP3.LUT R29, R29, 0xff0000, R24, 0xf8, !PT ;  /* 0x00ff00001d1d7812 */ /* 0x000fe400078ef818 */
[----:B------:R-:W-:-:S02]  /*173c0*/  LOP3.LUT R15, R15, 0xff0000, R34, 0xf8, !PT ;  /* 0x00ff00000f0f7812 */ /* 0x000fc400078ef822 */
[----:B------:R-:W-:Y:S02]  /*173d0*/  LOP3.LUT R39, R39, 0xff0000, R26, 0xf8, !PT ;  /* 0x00ff000027277812 */ /* 0x000fe400078ef81a */
[----:B------:R-:W-:Y:S02]  /*173e0*/  LOP3.LUT R30, R15, 0xff000000, R34, 0xf8, !PT ;  /* 0xff0000000f1e7812 */ /* 0x000fe400078ef822 */
[----:B------:R-:W-:Y:S02]  /*173f0*/  LOP3.LUT R39, R39, 0xff000000, R26, 0xf8, !PT ;  /* 0xff00000027277812 */ /* 0x000fe400078ef81a */
[----:B---3--:R-:W-:Y:S02]  /*17400*/  LEA.HI R0, R0, R3, RZ, 0x1c ;  /* 0x0000000300007211 */ /* 0x008fe400078fe0ff */
[----:B------:R-:W-:-:S04]  /*17410*/  LOP3.LUT R3, R32, 0xff, RZ, 0xc0, !PT ;  /* 0x000000ff20037812 */ /* 0x000fc800078ec0ff */
[----:B------:R-:W-:Y:S02]  /*17420*/  PRMT R13, R4, 0x7604, R3 ;  /* 0x00007604040d7816 */ /* 0x000fe40000000003 */
[----:B------:R-:W-:Y:S02]  /*17430*/  SHF.R.S32.HI R3, RZ, 0x1f, R0 ;  /* 0x0000001fff037819 */ /* 0x000fe40000011400 */
[----:B------:R-:W-:Y:S02]  /*17440*/  LOP3.LUT R4, R35, 0xff, RZ, 0xc0, !PT ;  /* 0x000000ff23047812 */ /* 0x000fe400078ec0ff */
[----:B------:R-:W-:Y:S01]  /*17450*/  LEA.HI R3, R3, R0, RZ, 0x2 ;  /* 0x0000000003037211 */ /* 0x000fe200078f10ff */
[----:B------:R-:W-:Y:S01]  /*17460*/  IMAD.SHL.U32 R0, R0, 0x10, RZ ;  /* 0x0000001000007824 */ /* 0x000fe200078e00ff */
[----:B--2---:R-:W-:Y:S02]  /*17470*/  PRMT R14, R5, 0x7604, R4 ;  /* 0x00007604050e7816 */ /* 0x004fe40000000004 */
[----:B------:R-:W0:Y:S01]  /*17480*/  LDS.128 R4, [R53+0x1e200] ;  /* 0x01e2000035047984 */ /* 0x000e220000000c00 */
[----:B------:R-:W-:Y:S01]  /*17490*/  IMAD.SHL.U32 R3, R3, 0x800, RZ ;  /* 0x0000080003037824 */ /* 0x000fe200078e00ff */
[----:B------:R-:W-:-:S02]  /*174a0*/  LOP3.LUT R0, R69, 0x30, R0, 0xf8, !PT ;  /* 0x0000003045007812 */ /* 0x000fc400078ef800 */
[--C-:B------:R-:W-:Y:S02]  /*174b0*/  LOP3.LUT R13, R13, 0xff0000, R32.reuse, 0xf8, !PT ;  /* 0x00ff00000d0d7812 */ /* 0x100fe400078ef820 */
[----:B------:R-:W-:Y:S02]  /*174c0*/  LOP3.LUT R0, R0, R68, RZ, 0x3c, !PT ;  /* 0x0000004400007212 */ /* 0x000fe400078e3cff */
[----:B------:R-:W-:Y:S02]  /*174d0*/  LOP3.LUT R3, R3, 0xffffe000, RZ, 0xc0, !PT ;  /* 0xffffe00003037812 */ /* 0x000fe400078ec0ff */
[----:B------:R-:W-:Y:S02]  /*174e0*/  LOP3.LUT R28, R13, 0xff000000, R32, 0xf8, !PT ;  /* 0xff0000000d1c7812 */ /* 0x000fe400078ef820 */
[----:B------:R-:W-:Y:S02]  /*174f0*/  IADD3 R3, R0, R67, R3 ;  /* 0x0000004300037210 */ /* 0x000fe40007ffe003 */
[----:B------:R-:W-:-:S03]  /*17500*/  LOP3.LUT R21, R14, 0xff0000, R21, 0xf8, !PT ;  /* 0x00ff00000e157812 */ /* 0x000fc600078ef815 */
[----:B------:R-:W-:Y:S01]  /*17510*/  IMAD.IADD R0, R18, 0x1, R3 ;  /* 0x0000000112007824 */ /* 0x000fe200078e0203 */
[----:B------:R-:W-:Y:S02]  /*17520*/  LOP3.LUT R3, R8, 0xff, RZ, 0xc0, !PT ;  /* 0x000000ff08037812 */ /* 0x000fe400078ec0ff */
[----:B------:R-:W-:Y:S02]  /*17530*/  LOP3.LUT R34, R21, 0xff000000, R35, 0xf8, !PT ;  /* 0xff00000015227812 */ /* 0x000fe400078ef823 */
[----:B------:R-:W1:Y:S01]  /*17540*/  LDS.128 R8, [R0+0x1e200] ;  /* 0x01e2000000087984 */ /* 0x000e620000000c00 */
[----:B------:R-:W-:Y:S02]  /*17550*/  PRMT R20, R3, 0x7604, R20 ;  /* 0x0000760403147816 */ /* 0x000fe40000000014 */
[----:B------:R-:W-:Y:S02]  /*17560*/  SHF.R.U32.HI R3, RZ, 0x10, R33 ;  /* 0x00000010ff037819 */ /* 0x000fe40000011621 */
[----:B------:R-:W-:-:S02]  /*17570*/  LOP3.LUT R37, R20, 0xff0000, R31, 0xf8, !PT ;  /* 0x00ff000014257812 */ /* 0x000fc400078ef81f */
[----:B------:R-:W-:Y:S01]  /*17580*/  LOP3.LUT R31, R29, 0xff000000, R24, 0xf8, !PT ;  /* 0xff0000001d1f7812 */ /* 0x000fe200078ef818 */
[----:B------:R-:W-:Y:S01]  /*17590*/  IMAD.U32 R3, R3, 0x10000, RZ ;  /* 0x0001000003037824 */ /* 0x000fe200078e00ff */
[----:B------:R-:W-:-:S04]  /*175a0*/  LOP3.LUT R37, R37, 0xff000000, R25, 0xf8, !PT ;  /* 0xff00000025257812 */ /* 0x000fc800078ef819 */
[----:B------:R-:W-:-:S04]  /*175b0*/  LOP3.LUT R3, R12, 0xff0000, R3, 0xf8, !PT ;  /* 0x00ff00000c037812 */ /* 0x000fc800078ef803 */
[----:B------:R-:W-:Y:S02]  /*175c0*/  LOP3.LUT R32, R3, 0xff000000, R33, 0xf8, !PT ;  /* 0xff00000003207812 */ /* 0x000fe400078ef821 */
[----:B------:R-:W-:Y:S02]  /*175d0*/  F2FP.F16.E4M3.UNPACK_B R33, R37 ;  /* 0x00000025ff21723e */ /* 0x000fe400020006ff */
[----:B------:R-:W-:Y:S02]  /*175e0*/  F2FP.F16.E4M3.UNPACK_B R27, R32 ;  /* 0x00000020ff1b723e */ /* 0x000fe400020006ff */
[----:B0-----:R-:W-:Y:S01]  /*175f0*/  F2FP.F16.E4M3.UNPACK_B R12, R5 ;  /* 0x00000005ff0c723e */ /* 0x001fe200020006ff */
[----:B------:R-:W-:Y:S01]  /*17600*/  HADD2.F32 R35, -RZ, R33.H0_H0 ;  /* 0x20000021ff237230 */ /* 0x000fe20000004100 */
[-C--:B------:R-:W-:Y:S01]  /*17610*/  F2FP.F16.E4M3.UNPACK_B R14, R7.reuse ;  /* 0x00000007ff0e723e */ /* 0x080fe200020006ff */
[----:B------:R-:W-:Y:S01]  /*17620*/  HADD2.F32 R29, -RZ, R27.H0_H0 ;  /* 0x2000001bff1d7230 */ /* 0x000fe20000004100 */
[----:B------:R-:W-:Y:S01]  /*17630*/  F2FP.F16.E4M3.UNPACK_B R15, R7.H1 ;  /* 0x00000007ff0f723e */ /* 0x000fe200030006ff */
[----:B------:R-:W-:Y:S01]  /*17640*/  HADD2.F32 R33, -RZ, R33.H1_H1 ;  /* 0x30000021ff217230 */ /* 0x000fe20000004100 */
[-C--:B------:R-:W-:Y:S01]  /*17650*/  F2FP.F16.E4M3.UNPACK_B R7, R6.reuse ;  /* 0x00000006ff07723e */ /* 0x080fe200020006ff */
[----:B------:R-:W-:Y:S01]  /*17660*/  HADD2.F32 R27, -RZ, R27.H1_H1 ;  /* 0x3000001bff1b7230 */ /* 0x000fe20000004100 */
[----:B------:R-:W-:Y:S01]  /*17670*/  F2FP.F16.E4M3.UNPACK_B R13, R6.H1 ;  /* 0x00000006ff0d723e */ /* 0x000fe200030006ff */
[--C-:B------:R-:W-:Y:S01]  /*17680*/  HADD2.F32 R6, -RZ, R12.reuse.H0_H0 ;  /* 0x2000000cff067230 */ /* 0x100fe20000004100 */
[----:B------:R-:W-:Y:S01]  /*17690*/  F2FP.F16.E4M3.UNPACK_B R37, R37.H1 ;  /* 0x00000025ff25723e */ /* 0x000fe200030006ff */
[----:B------:R-:W-:Y:S01]  /*176a0*/  HADD2.F32 R12, -RZ, R12.H1_H1 ;  /* 0x3000000cff0c7230 */ /* 0x000fe20000004100 */
[----:B------:R-:W-:-:S02]  /*176b0*/  F2FP.F16.E4M3.UNPACK_B R5, R5.H1 ;  /* 0x00000005ff05723e */ /* 0x000fc400030006ff */
[----:B------:R-:W-:Y:S02]  /*176c0*/  F2FP.F16.E4M3.UNPACK_B R32, R32.H1 ;  /* 0x00000020ff20723e */ /* 0x000fe400030006ff */
[----:B------:R-:W-:Y:S02]  /*176d0*/  F2FP.F16.E4M3.UNPACK_B R3, R4 ;  /* 0x00000004ff03723e */ /* 0x000fe400020006ff */
[-C--:B-1----:R-:W-:Y:S02]  /*176e0*/  F2FP.F16.E4M3.UNPACK_B R20, R9.reuse ;  /* 0x00000009ff14723e */ /* 0x082fe400020006ff */
[----:B------:R-:W-:Y:S02]  /*176f0*/  F2FP.F16.E4M3.UNPACK_B R21, R9.H1 ;  /* 0x00000009ff15723e */ /* 0x000fe400030006ff */
[-C--:B------:R-:W-:Y:S01]  /*17700*/  F2FP.F16.E4M3.UNPACK_B R25, R11.reuse ;  /* 0x0000000bff19723e */ /* 0x080fe200020006ff */
[--C-:B------:R-:W-:Y:S01]  /*17710*/  HADD2.F32 R24, -RZ, R20.reuse.H0_H0 ;  /* 0x20000014ff187230 */ /* 0x100fe20000004100 */
[----:B------:R-:W-:Y:S01]  /*17720*/  F2FP.F16.E4M3.UNPACK_B R26, R11.H1 ;  /* 0x0000000bff1a723e */ /* 0x000fe200030006ff */
[----:B------:R-:W-:Y:S01]  /*17730*/  HADD2.F32 R20, -RZ, R20.H1_H1 ;  /* 0x30000014ff147230 */ /* 0x000fe20000004100 */
[----:B------:R-:W-:-:S02]  /*17740*/  F2FP.F16.E4M3.UNPACK_B R11, R10 ;  /* 0x0000000aff0b723e */ /* 0x000fc400020006ff */
[C---:B------:R-:W-:Y:S01]  /*17750*/  FMUL.FTZ R36, R24.reuse, R29 ;  /* 0x0000001d18247220 */ /* 0x040fe20000410000 */
[-C--:B------:R-:W-:Y:S01]  /*17760*/  FMUL.FTZ R43, R24, R35.reuse ;  /* 0x00000023182b7220 */ /* 0x080fe20000410000 */
[----:B------:R-:W-:Y:S01]  /*17770*/  F2FP.F16.E4M3.UNPACK_B R24, R10.H1 ;  /* 0x0000000aff18723e */ /* 0x000fe200030006ff */
[----:B------:R-:W-:Y:S02]  /*17780*/  HADD2.F32 R10, -RZ, R21.H0_H0 ;  /* 0x20000015ff0a7230 */ /* 0x000fe40000004100 */
[C---:B------:R-:W-:Y:S01]  /*17790*/  FFMA.FTZ R36, R6.reuse, R35, R36 ;  /* 0x0000002306247223 */ /* 0x040fe20000010024 */
[----:B------:R-:W-:Y:S02]  /*177a0*/  HADD2.F32 R35, -RZ, R37.H0_H0 ;  /* 0x20000025ff237230 */ /* 0x000fe40000004100 */
[----:B------:R-:W-:Y:S01]  /*177b0*/  FFMA.FTZ R43, R6, R29, -R43 ;  /* 0x0000001d062b7223 */ /* 0x000fe2000001082b */
[----:B------:R-:W-:Y:S02]  /*177c0*/  HADD2.F32 R29, -RZ, R32.H0_H0 ;  /* 0x20000020ff1d7230 */ /* 0x000fe40000004100 */
[----:B------:R-:W-:Y:S01]  /*177d0*/  FMUL.FTZ R45, R20, R33 ;  /* 0x00000021142d7220 */ /* 0x000fe20000410000 */
[----:B------:R-:W-:-:S02]  /*177e0*/  HADD2.F32 R6, -RZ, R5.H0_H0 ;  /* 0x20000005ff067230 */ /* 0x000fc40000004100 */
[----:B------:R-:W-:Y:S01]  /*177f0*/  FMUL.FTZ R47, R10, R35 ;  /* 0x000000230a2f7220 */ /* 0x000fe20000410000 */
[----:B------:R-:W-:Y:S01]  /*17800*/  FMUL.FTZ R20, R20, R27 ;  /* 0x0000001b14147220 */ /* 0x000fe20000410000 */
[----:B------:R-:W-:Y:S01]  /*17810*/  FMUL.FTZ R10, R10, R29 ;  /* 0x0000001d0a0a7220 */ /* 0x000fe20000410000 */
[----:B------:R-:W-:Y:S01]  /*17820*/  FFMA.FTZ R38, R12, R27, -R45 ;  /* 0x0000001b0c267223 */ /* 0x000fe2000001082d */
[----:B------:R-:W-:Y:S01]  /*17830*/  FFMA.FTZ R47, R6, R29, -R47 ;  /* 0x0000001d062f7223 */ /* 0x000fe2000001082f */
[----:B------:R-:W-:Y:S01]  /*17840*/  FFMA.FTZ R45, R12, R33, R20 ;  /* 0x000000210c2d7223 */ /* 0x000fe20000010014 */
[----:B------:R-:W-:Y:S01]  /*17850*/  F2FP.F16.E4M3.UNPACK_B R29, R41 ;  /* 0x00000029ff1d723e */ /* 0x000fe200020006ff */
[----:B------:R-:W-:Y:S01]  /*17860*/  FFMA.FTZ R35, R6, R35, R10 ;  /* 0x0000002306237223 */ /* 0x000fe2000001000a */
[-C--:B------:R-:W-:Y:S01]  /*17870*/  F2FP.F16.E4M3.UNPACK_B R12, R34.reuse ;  /* 0x00000022ff0c723e */ /* 0x080fe200020006ff */
[----:B------:R-:W-:Y:S01]  /*17880*/  HADD2.F32 R20, -RZ, R37.H1_H1 ;  /* 0x30000025ff147230 */ /* 0x000fe20000004100 */
[----:B------:R-:W-:Y:S01]  /*17890*/  F2FP.F16.E4M3.UNPACK_B R41, R41.H1 ;  /* 0x00000029ff29723e */ /* 0x000fe200030006ff */
[----:B------:R-:W-:Y:S01]  /*178a0*/  HADD2.F32 R21, -RZ, R21.H1_H1 ;  /* 0x30000015ff157230 */ /* 0x000fe20000004100 */
[----:B------:R-:W-:Y:S01]  /*178b0*/  F2FP.F16.E4M3.UNPACK_B R34, R34.H1 ;  /* 0x00000022ff22723e */ /* 0x000fe200030006ff */
[----:B------:R-:W-:Y:S01]  /*178c0*/  HADD2.F32 R33, -RZ, R29.H0_H0 ;  /* 0x2000001dff217230 */ /* 0x000fe20000004100 */
[----:B------:R-:W-:Y:S01]  /*178d0*/  F2FP.F16.E4M3.UNPACK_B R9, R8 ;  /* 0x00000008ff09723e */ /* 0x000fe200020006ff */
[----:B------:R-:W-:-:S02]  /*178e0*/  HADD2.F32 R10, -RZ, R25.H0_H0 ;  /* 0x20000019ff0a7230 */ /* 0x000fc40000004100 */
[C---:B------:R-:W-:Y:S01]  /*178f0*/  FMUL.FTZ R40, R21.reuse, R20 ;  /* 0x0000001415287220 */ /* 0x040fe20000410000 */
[----:B------:R-:W-:Y:S01]  /*17900*/  HADD2.F32 R32, -RZ, R32.H1_H1 ;  /* 0x30000020ff207230 */ /* 0x000fe20000004100 */
[----:B------:R-:W-:Y:S01]  /*17910*/  F2FP.F16.E4M3.UNPACK_B R8, R8.H1 ;  /* 0x00000008ff08723e */ /* 0x000fe200030006ff */
[----:B------:R-:W-:Y:S02]  /*17920*/  HADD2.F32 R27, -RZ, R12.H0_H0 ;  /* 0x2000000cff1b7230 */ /* 0x000fe40000004100 */
[C---:B------:R-:W-:Y:S01]  /*17930*/  FMUL.FTZ R37, R10.reuse, R33 ;  /* 0x000000210a257220 */ /* 0x040fe20000410000 */
[----:B------:R-:W-:Y:S02]  /*17940*/  HADD2.F32 R5, -RZ, R5.H1_H1 ;  /* 0x30000005ff057230 */ /* 0x000fe40000004100 */
[----:B------:R-:W-:Y:S01]  /*17950*/  FMUL.FTZ R21, R21, R32 ;  /* 0x0000002015157220 */ /* 0x000fe20000410000 */
[----:B------:R-:W-:Y:S02]  /*17960*/  HADD2.F32 R6, -RZ, R14.H0_H0 ;  /* 0x2000000eff067230 */ /* 0x000fe40000004100 */
[----:B------:R-:W-:Y:S01]  /*17970*/  FMUL.FTZ R10, R10, R27 ;  /* 0x0000001b0a0a7220 */ /* 0x000fe20000410000 */
[----:B------:R-:W-:-:S02]  /*17980*/  HADD2.F32 R12, -RZ, R12.H1_H1 ;  /* 0x3000000cff0c7230 */ /* 0x000fc40000004100 */
[C---:B------:R-:W-:Y:S01]  /*17990*/  FFMA.FTZ R40, R5.reuse, R32, -R40 ;  /* 0x0000002005287223 */ /* 0x040fe20000010828 */
[----:B------:R-:W-:Y:S01]  /*179a0*/  FFMA.FTZ R32, R5, R20, R21 ;  /* 0x0000001405207223 */ /* 0x000fe20000010015 */
[C---:B------:R-:W-:Y:S01]  /*179b0*/  FFMA.FTZ R37, R6.reuse, R27, -R37 ;  /* 0x0000001b06257223 */ /* 0x040fe20000010825 */
[----:B------:R-:W-:Y:S01]  /*179c0*/  FFMA.FTZ R33, R6, R33, R10 ;  /* 0x0000002106217223 */ /* 0x000fe2000001000a */
[----:B------:R-:W-:Y:S01]  /*179d0*/  HADD2.F32 R20, -RZ, R41.H0_H0 ;  /* 0x20000029ff147230 */ /* 0x000fe20000004100 */
[----:B------:R-:W-:Y:S01]  /*179e0*/  F2FP.F16.E4M3.UNPACK_B R4, R4.H1 ;  /* 0x00000004ff04723e */ /* 0x000fe200030006ff */
[----:B------:R-:W-:Y:S02]  /*179f0*/  HADD2.F32 R6, -RZ, R26.H0_H0 ;  /* 0x2000001aff067230 */ /* 0x000fe40000004100 */
[----:B------:R-:W-:Y:S02]  /*17a00*/  HADD2.F32 R29, -RZ, R29.H1_H1 ;  /* 0x3000001dff1d7230 */ /* 0x000fe40000004100 */
[----:B------:R-:W-:-:S02]  /*17a10*/  HADD2.F32 R25, -RZ, R25.H1_H1 ;  /* 0x30000019ff197230 */ /* 0x000fc40000004100 */
[C---:B------:R-:W-:Y:S01]  /*17a20*/  FMUL.FTZ R48, R6.reuse, R20 ;  /* 0x0000001406307220 */ /* 0x040fe20000410000 */
[----:B------:R-:W-:Y:S02]  /*17a30*/  HADD2.F32 R10, -RZ, R34.H0_H0 ;  /* 0x20000022ff0a7230 */ /* 0x000fe40000004100 */
[----:B------:R-:W-:Y:S02]  /*17a40*/  HADD2.F32 R5, -RZ, R15.H0_H0 ;  /* 0x2000000fff057230 */ /* 0x000fe40000004100 */
[CC--:B------:R-:W-:Y:S01]  /*17a50*/  FMUL.FTZ R21, R25.reuse, R29.reuse ;  /* 0x0000001d19157220 */ /* 0x0c0fe20000410000 */
[----:B------:R-:W-:Y:S02]  /*17a60*/  HADD2.F32 R14, -RZ, R14.H1_H1 ;  /* 0x3000000eff0e7230 */ /* 0x000fe40000004100 */
[----:B------:R-:W-:Y:S01]  /*17a70*/  FMUL.FTZ R46, R25, R12 ;  /* 0x0000000c192e7220 */ /* 0x000fe20000410000 */
[-C--:B------:R-:W-:Y:S01]  /*17a80*/  FMUL.FTZ R25, R6, R10.reuse ;  /* 0x0000000a06197220 */ /* 0x080fe20000410000 */
[----:B------:R-:W-:Y:S01]  /*17a90*/  FFMA.FTZ R48, R5, R10, -R48 ;  /* 0x0000000a05307223 */ /* 0x000fe20000010830 */
[----:B------:R-:W-:Y:S01]  /*17aa0*/  F2FP.F16.E4M3.UNPACK_B R10, R28.H1 ;  /* 0x0000001cff0a723e */ /* 0x000fe200030006ff */
[C---:B------:R-:W-:Y:S01]  /*17ab0*/  FFMA.FTZ R42, R14.reuse, R12, -R21 ;  /* 0x0000000c0e2a7223 */ /* 0x040fe20000010815 */
[----:B------:R-:W-:Y:S01]  /*17ac0*/  FFMA.FTZ R46, R14, R29, R46 ;  /* 0x0000001d0e2e7223 */ /* 0x000fe2000001002e */
[----:B------:R-:W-:Y:S01]  /*17ad0*/  HADD2.F32 R34, -RZ, R34.H1_H1 ;  /* 0x30000022ff227230 */ /* 0x000fe20000004100 */
[----:B------:R-:W-:Y:S01]  /*17ae0*/  F2FP.F16.E4M3.UNPACK_B R14, R31.H1 ;  /* 0x0000001fff0e723e */ /* 0x000fe200030006ff */
[----:B------:R-:W-:-:S02]  /*17af0*/  HADD2.F32 R41, -RZ, R41.H1_H1 ;  /* 0x30000029ff297230 */ /* 0x000fc40000004100 */
[----:B------:R-:W-:Y:S01]  /*17b00*/  FFMA.FTZ R49, R5, R20, R25 ;  /* 0x0000001405317223 */ /* 0x000fe20000010019 */
        /* <DEDUP_REMOVED lines=13> */
[----:B------:R-:W-:Y:S02]  /*17be0*/  HADD2.F32 R8, -RZ, R8.H1_H1 ;  /* 0x30000008ff087230 */ /* 0x000fe40000004100 */
[-C--:B------:R-:W-:Y:S01]  /*17bf0*/  FMUL.FTZ R26, R6, R20.reuse ;  /* 0x00000014061a7220 */ /* 0x080fe20000410000 */
[----:B------:R-:W-:Y:S02]  /*17c00*/  HADD2.F32 R15, -RZ, R10.H1_H1 ;  /* 0x3000000aff0f7230 */ /* 0x000fe40000004100 */
[----:B------:R-:W-:Y:S01]  /*17c10*/  FFMA.FTZ R20, R5, R20, R21 ;  /* 0x0000001405147223 */ /* 0x000fe20000010015 */
[----:B------:R-:W-:-:S02]  /*17c20*/  HADD2.F32 R21, -RZ, R14.H1_H1 ;  /* 0x3000000eff157230 */ /* 0x000fc40000004100 */
[----:B------:R-:W-:Y:S01]  /*17c30*/  FFMA.FTZ R26, R5, R12, -R26 ;  /* 0x0000000c051a7223 */ /* 0x000fe2000001081a */
[----:B------:R-:W-:Y:S02]  /*17c40*/  HADD2.F32 R4, -RZ, R4.H1_H1 ;  /* 0x30000004ff047230 */ /* 0x000fe40000004100 */
[C---:B------:R-:W-:Y:S01]  /*17c50*/  FMUL.FTZ R6, R8.reuse, R15 ;  /* 0x0000000f08067220 */ /* 0x040fe20000410000 */
[----:B------:R-:W-:Y:S02]  /*17c60*/  HADD2.F32 R5, -RZ, R9.H0_H0 ;  /* 0x20000009ff057230 */ /* 0x000fe40000004100 */
[-C--:B------:R-:W-:Y:S01]  /*17c70*/  FMUL.FTZ R25, R8, R21.reuse ;  /* 0x0000001508197220 */ /* 0x080fe20000410000 */
[----:B------:R-:W-:Y:S02]  /*17c80*/  HADD2.F32 R8, -RZ, R31.H0_H0 ;  /* 0x2000001fff087230 */ /* 0x000fe40000004100 */
[----:B------:R-:W-:Y:S01]  /*17c90*/  FFMA.FTZ R27, R4, R21, R6 ;  /* 0x00000015041b7223 */ /* 0x000fe20000010006 */
[----:B------:R-:W-:-:S02]  /*17ca0*/  HADD2.F32 R6, -RZ, R28.H0_H0 ;  /* 0x2000001cff067230 */ /* 0x000fc40000004100 */
[----:B------:R-:W-:Y:S01]  /*17cb0*/  FFMA.FTZ R25, R4, R15, -R25 ;  /* 0x0000000f04197223 */ /* 0x000fe20000010819 */
[----:B------:R-:W-:Y:S02]  /*17cc0*/  HADD2.F32 R4, -RZ, R3.H0_H0 ;  /* 0x20000003ff047230 */ /* 0x000fe40000004100 */
[C---:B------:R-:W-:Y:S01]  /*17cd0*/  FMUL.FTZ R15, R5.reuse, R8 ;  /* 0x00000008050f7220 */ /* 0x040fe20000410000 */
[----:B------:R-:W-:Y:S02]  /*17ce0*/  HADD2.F32 R10, -RZ, R31.H1_H1 ;  /* 0x3000001fff0a7230 */ /* 0x000fe40000004100 */
[-C--:B------:R-:W-:Y:S01]  /*17cf0*/  FMUL.FTZ R5, R5, R6.reuse ;  /* 0x0000000605057220 */ /* 0x080fe20000410000 */
[----:B------:R-:W-:Y:S01]  /*17d00*/  HADD2.F32 R9, -RZ, R9.H1_H1 ;  /* 0x30000009ff097230 */ /* 0x000fe20000004100 */
[----:B------:R-:W-:Y:S01]  /*17d10*/  F2FP.F16.E4M3.UNPACK_B R12, R39.H1 ;  /* 0x00000027ff0c723e */ /* 0x000fe200030006ff */
[----:B------:R-:W-:Y:S02]  /*17d20*/  HADD2.F32 R28, -RZ, R28.H1_H1 ;  /* 0x3000001cff1c7230 */ /* 0x000fe40000004100 */
[----:B------:R-:W-:Y:S01]  /*17d30*/  FFMA.FTZ R15, R4, R6, -R15 ;  /* 0x00000006040f7223 */ /* 0x000fe2000001080f */
[----:B------:R-:W-:-:S02]  /*17d40*/  HADD2.F32 R3, -RZ, R3.H1_H1 ;  /* 0x30000003ff037230 */ /* 0x000fc40000004100 */
[C---:B------:R-:W-:Y:S01]  /*17d50*/  FMUL.FTZ R6, R9.reuse, R10 ;  /* 0x0000000a09067220 */ /* 0x040fe20000410000 */
[----:B------:R-:W-:Y:S01]  /*17d60*/  FFMA.FTZ R14, R4, R8, R5 ;  /* 0x00000008040e7223 */ /* 0x000fe20000010005 */
[----:B------:R-:W-:Y:S01]  /*17d70*/  F2FP.F16.E4M3.UNPACK_B R5, R30.H1 ;  /* 0x0000001eff05723e */ /* 0x000fe200030006ff */
        /* <DEDUP_REMOVED lines=13> */
[----:B------:R-:W-:Y:S01]  /*17e50*/  HADD2.F32 R5, -RZ, R5.H1_H1 ;  /* 0x30000005ff057230 */ /* 0x000fe20000004100 */
[----:B------:R-:W-:Y:S01]  /*17e60*/  F2FP.F16.E4M3.UNPACK_B R39, R39 ;  /* 0x00000027ff27723e */ /* 0x000fe200020006ff */
        /* <DEDUP_REMOVED lines=40> */
.L_x_4193:
[----:B------:R-:W-:Y:S05]  /*180f0*/  BSYNC B0 ;  /* 0x0000000000007941 */ /* 0x000fea0003800000 */
.L_x_4186:
        /* <DEDUP_REMOVED lines=8> */
.L_x_4184:
[----:B0--3--:R-:W-:-:S05]  /*18180*/  IMAD.U32 R0, RZ, RZ, UR49 ;  /* 0x00000031ff007e24 */ /* 0x009fca000f8e00ff */
[----:B------:R-:W-:-:S13]  /*18190*/  ISETP.NE.AND P0, PT, R0, 0x3, PT ;  /* 0x000000030000780c */ /* 0x000fda0003f05270 */
[----:B------:R-:W-:Y:S05]  /*181a0*/  @!P0 BRA `(.L_x_4213) ;  /* 0x0000000000048947 */ /* 0x000fea0003800000 */
[----:B------:R-:W-:Y:S01]  /*181b0*/  BPT.TRAP 0x1 ;  /* 0x000000040000795c */ /* 0x000fe20000300000 */
.L_x_4213:
[----:B------:R-:W3:Y:S04]  /*181c0*/  LDL R0, [R1+0x2c] ;  /* 0x00002c0001007983 */ /* 0x000ee80000100800 */
[----:B-12-4-:R-:W2:Y:S01]  /*181d0*/  LDL R3, [R1+0x3c] ;  /* 0x00003c0001037983 */ /* 0x016ea20000100800 */
[----:B---3--:R-:W-:Y:S01]  /*181e0*/  IMAD R0, R0, 0x8, R18 ;  /* 0x0000000800007824 */ /* 0x008fe200078e0212 */
[----:B--2---:R-:W-:-:S04]  /*181f0*/  SHF.L.U32 R3, R3, 0x1f, RZ ;  /* 0x0000001f03037819 */ /* 0x004fc800000006ff */
[----:B------:R0:W1:Y:S01]  /*18200*/  SYNCS.PHASECHK.TRANS64.TRYWAIT P1, [R0+URZ+0x33430], R3 ;  /* 0x03343003000075a7 */ /* 0x000062000802017f */
[----:B------:R-:W-:Y:S05]  /*18210*/  @!P0 BRA `(.L_x_4214) ;  /* 0x0000000000048947 */ /* 0x000fea0003800000 */
[----:B------:R-:W-:Y:S01]  /*18220*/  BPT.TRAP 0x1 ;  /* 0x000000040000795c */ /* 0x000fe20000300000 */
.L_x_4214:
[----:B------:R-:W-:Y:S01]  /*18230*/  MOV R119, RZ ;  /* 0x000000ff00777202 */ /* 0x000fe20000000f00 */
[----:B-1----:R-:W-:Y:S06]  /*18240*/  @P1 BRA `(.L_x_4215) ;  /* 0x0000000000081947 */ /* 0x002fec0003800000 */
[----:B------:R-:W1:Y:S02]  /*18250*/  SYNCS.PHASECHK.TRANS64.TRYWAIT P1, [R0+URZ+0x33430], R3 ;  /* 0x03343003000075a7 */ /* 0x000e64000802017f */
[----:B-1----:R-:W-:Y:S05]  /*18260*/  @!P1 BRA `(.L_x_4216) ;  /* 0x0000015c00249947 */ /* 0x002fea0003800000 */
.L_x_4215:
[----:B------:R-:W-:Y:S05]  /*18270*/  WARPSYNC.ALL ;  /* 0x0000000000007948 */ /* 0x000fea0003800000 */
[----:B------:R-:W2:Y:S01]  /*18280*/  LDL R121, [R1+0x2c] ;  /* 0x00002c0001797983 */ /* 0x000ea20000100800 */
[----:B01----:R-:W-:Y:S01]  /*18290*/  VIADD R3, R18, 0x24200 ;  /* 0x0002420012037836 */ /* 0x003fe20000000000 */
[----:B------:R-:W-:Y:S01]  /*182a0*/  R2UR UR28, R44 ;  /* 0x000000002c1c72ca */ /* 0x000fe200000e0000 */
[----:B------:R-:W-:Y:S01]  /*182b0*/  IMAD.MOV.U32 R5, RZ, RZ, -0x7fffffe0 ;  /* 0x80000020ff057424 */ /* 0x000fe200078e00ff */
[----:B------:R-:W-:Y:S01]  /*182c0*/  WARPGROUP.ARRIVE ;  /* 0x00000000000079c5 */ /* 0x000fe20000000000 */
[----:B------:R-:W-:Y:S01]  /*182d0*/  UMOV UR29, 0x80000020 ;  /* 0x80000020001d7882 */ /* 0x000fe20000000000 */
[----:B------:R-:W-:Y:S01]  /*182e0*/  SHF.R.U32.HI R3, RZ, 0x4, R3 ;  /* 0x00000004ff037819 */ /* 0x000fe20000011603 */
[----:B------:R-:W-:Y:S01]  /*182f0*/  UMOV UR5, UR29 ;  /* 0x0000001d00057c82 */ /* 0x000fe20008000000 */
[----:B------:R-:W-:Y:S01]  /*18300*/  R2UR UR31, R5 ;  /* 0x00000000051f72ca */ /* 0x000fe200000e0000 */
[----:B-----5:R-:W-:Y:S01]  /*18310*/  IMAD.MOV.U32 R9, RZ, RZ, -0x7fffffe0 ;  /* 0x80000020ff097424 */ /* 0x020fe200078e00ff */
[----:B------:R-:W-:Y:S01]  /*18320*/  LOP3.LUT R3, R3, 0x3fff, RZ, 0xc0, !PT ;  /* 0x00003fff03037812 */ /* 0x000fe200078ec0ff */
[----:B------:R-:W-:Y:S01]  /*18330*/  UMOV UR9, UR29 ;  /* 0x0000001d00097c82 */ /* 0x000fe20008000000 */
[----:B------:R-:W-:Y:S01]  /*18340*/  MOV R7, 0x80000020 ;  /* 0x8000002000077802 */ /* 0x000fe20000000f00 */
[----:B------:R-:W-:Y:S01]  /*18350*/  UMOV UR13, UR29 ;  /* 0x0000001d000d7c82 */ /* 0x000fe20008000000 */
[----:B------:R-:W-:Y:S01]  /*18360*/  LOP3.LUT R13, R3, 0x10000, RZ, 0xfc, !PT ;  /* 0x00010000030d7812 */ /* 0x000fe200078efcff */
[----:B------:R-:W-:Y:S01]  /*18370*/  ULOP3.LUT UR28, UR28, 0x10000, URZ, 0xfc, !UPT ;  /* 0x000100001c1c7892 */ /* 0x000fe2000f8efc3f */
[----:B------:R-:W-:Y:S01]  /*18380*/  R2UR UR7, R7 ;  /* 0x00000000070772ca */ /* 0x000fe200000e0000 */
[----:B------:R-:W-:Y:S01]  /*18390*/  UMOV UR17, UR29 ;  /* 0x0000001d00117c82 */ /* 0x000fe20008000000 */
[----:B------:R-:W-:Y:S01]  /*183a0*/  R2UR UR11, R9 ;  /* 0x00000000090b72ca */ /* 0x000fe200000e0000 */
[----:B------:R-:W-:Y:S01]  /*183b0*/  UIADD3 UR44, UR28, 0x2, URZ ;  /* 0x000000021c2c7890 */ /* 0x000fe2000fffe03f */
[----:B------:R-:W-:Y:S01]  /*183c0*/  R2UR UR15, R7 ;  /* 0x00000000070f72ca */ /* 0x000fe200000e0000 */
[----:B------:R-:W-:Y:S01]  /*183d0*/  IMAD.MOV.U32 R7, RZ, RZ, -0x7fffffe0 ;  /* 0x80000020ff077424 */ /* 0x000fe200078e00ff */
[----:B------:R-:W-:Y:S01]  /*183e0*/  UMOV UR4, UR28 ;  /* 0x0000001c00047c82 */ /* 0x000fe20008000000 */
[----:B------:R-:W-:Y:S01]  /*183f0*/  UMOV UR8, UR28 ;  /* 0x0000001c00087c82 */ /* 0x000fe20008000000 */
[----:B------:R-:W-:Y:S01]  /*18400*/  UMOV UR12, UR28 ;  /* 0x0000001c000c7c82 */ /* 0x000fe20008000000 */
[----:B------:R-:W-:Y:S01]  /*18410*/  R2UR UR19, R9 ;  /* 0x00000000091372ca */ /* 0x000fe200000e0000 */
[----:B------:R-:W-:Y:S01]  /*18420*/  UMOV UR16, UR28 ;  /* 0x0000001c00107c82 */ /* 0x000fe20008000000 */
[----:B------:R-:W-:Y:S01]  /*18430*/  R2UR UR47, R7 ;  /* 0x00000000072f72ca */ /* 0x000fe200000e0000 */
[----:B------:R-:W-:Y:S01]  /*18440*/  UMOV UR45, 0x80000020 ;  /* 0x80000020002d7882 */ /* 0x000fe20000000000 */
[----:B------:R-:W-:Y:S01]  /*18450*/  IMAD.MOV.U32 R9, RZ, RZ, -0x7fffffe0 ;  /* 0x80000020ff097424 */ /* 0x000fe200078e00ff */
[----:B------:R-:W-:Y:S01]  /*18460*/  MOV R11, 0x80000020 ;  /* 0x80000020000b7802 */ /* 0x000fe20000000f00 */
[----:B------:R-:W-:-:S02]  /*18470*/  IMAD.MOV.U32 R7, RZ, RZ, -0x7fffffe0 ;  /* 0x80000020ff077424 */ /* 0x000fc400078e00ff */
[----:B------:R-:W-:-:S05]  /*18480*/  IMAD.MOV.U32 R5, RZ, RZ, -0x7fffffe0 ;  /* 0x80000020ff057424 */ /* 0x000fca00078e00ff */
[----:B------:R-:W-:Y:S01]  /*18490*/  R2UR UR43, R5 ;  /* 0x00000000052b72ca */ /* 0x000fe200000e0000 */
[----:B--2---:R-:W-:-:S04]  /*184a0*/  IMAD R4, R121, 0x780, R13 ;  /* 0x0000078079047824 */ /* 0x004fc800078e020d */
[C---:B------:R-:W-:Y:S01]  /*184b0*/  VIADD R6, R4.reuse, 0x80 ;  /* 0x0000008004067836 */ /* 0x040fe20000000000 */
[C---:B------:R-:W-:Y:S01]  /*184c0*/  R2UR UR30, R4.reuse ;  /* 0x00000000041e72ca */ /* 0x040fe200000e0000 */
[C---:B------:R-:W-:Y:S02]  /*184d0*/  VIADD R8, R4.reuse, 0x100 ;  /* 0x0000010004087836 */ /* 0x040fe40000000000 */
[----:B------:R-:W-:Y:S01]  /*184e0*/  VIADD R10, R4, 0x102 ;  /* 0x00000102040a7836 */ /* 0x000fe20000000000 */
[----:B------:R-:W-:Y:S01]  /*184f0*/  R2UR UR6, R6 ;  /* 0x00000000060672ca */ /* 0x000fe200000e0000 */
[----:B------:R-:W-:Y:S01]  /*18500*/  VIADD R6, R4, 0x180 ;  /* 0x0000018004067836 */ /* 0x000fe20000000000 */
[----:B------:R-:W-:Y:S01]  /*18510*/  R2UR UR10, R8 ;  /* 0x00000000080a72ca */ /* 0x000fe200000e0000 */
[----:B------:R-:W-:-:S03]  /*18520*/  VIADD R8, R4, 0x200 ;  /* 0x0000020004087836 */ /* 0x000fc60000000000 */
[----:B------:R-:W-:Y:S01]  /*18530*/  R2UR UR14, R6 ;  /* 0x00000000060e72ca */ /* 0x000fe200000e0000 */
[----:B------:R-:W-:Y:S01]  /*18540*/  VIADD R6, R4, 0x2 ;  /* 0x0000000204067836 */ /* 0x000fe20000000000 */
[----:B------:R-:W-:Y:S01]  /*18550*/  R2UR UR18, R8 ;  /* 0x00000000081272ca */ /* 0x000fe200000e0000 */
[----:B------:R-:W-:Y:S01]  /*18560*/  QGMMA.64x32x32.F32.E4M3.E4M3 R88, gdesc[UR28], RZ, !UPT, gsb0 ;  /* 0x006000001c5879f3 */ /* 0x000fe2000c0008ff */
[----:B------:R-:W-:Y:S02]  /*18570*/  IADD3 R8, R4, 0x82, RZ ;  /* 0x0000008204087810 */ /* 0x000fe40007ffe0ff */
[----:B------:R-:W-:Y:S01]  /*18580*/  R2UR UR46, R6 ;  /* 0x00000000062e72ca */ /* 0x000fe200000e0000 */
[----:B------:R-:W-:Y:S01]  /*18590*/  VIADD R6, R4, 0x182 ;  /* 0x0000018204067836 */ /* 0x000fe20000000000 */
[----:B------:R-:W-:Y:S02]  /*185a0*/  WARPGROUP.DEPBAR.LE gsb0, 0x0 ;  /* 0x00008000000079c5 */ /* 0x000fe40000010000 */
[----:B------:R-:W-:-:S06]  /*185b0*/  WARPGROUP.ARRIVE ;  /* 0x00000000000079c5 */ /* 0x000fcc0000000000 */
[----:B------:R-:W-:Y:S01]  /*185c0*/  QGMMA.64x32x32.F32.E4M3.E4M3 R72, gdesc[UR4], RZ, !UPT, gsb0 ;  /* 0x00600000044879f3 */ /* 0x000fe2000c0008ff */
[----:B------:R-:W-:Y:S01]  /*185d0*/  R2UR UR6, R8 ;  /* 0x00000000080672ca */ /* 0x000fe200000e0000 */
[----:B------:R-:W-:Y:S01]  /*185e0*/  UMOV UR4, UR44 ;  /* 0x0000002c00047c82 */ /* 0x000fe20008000000 */
[----:B------:R-:W-:Y:S01]  /*185f0*/  R2UR UR7, R9 ;  /* 0x00000000090772ca */ /* 0x000fe200000e0000 */
[----:B------:R-:W-:Y:S01]  /*18600*/  UMOV UR5, UR45 ;  /* 0x0000002d00057c82 */ /* 0x000fe20008000000 */
[----:B------:R-:W-:Y:S02]  /*18610*/  VIADD R8, R4, 0x202 ;  /* 0x0000020204087836 */ /* 0x000fe40000000000 */
[----:B------:R-:W-:Y:S01]  /*18620*/  IMAD.MOV.U32 R9, RZ, RZ, -0x7fffffe0 ;  /* 0x80000020ff097424 */ /* 0x000fe200078e00ff */
[----:B------:R-:W-:Y:S02]  /*18630*/  WARPGROUP.DEPBAR.LE gsb0, 0x0 ;  /* 0x00008000000079c5 */ /* 0x000fe40000010000 */
[----:B------:R-:W-:-:S06]  /*18640*/  WARPGROUP.ARRIVE ;  /* 0x00000000000079c5 */ /* 0x000fcc0000000000 */
[----:B------:R-:W-:Y:S01]  /*18650*/  QGMMA.64x32x32.F32.E4M3.E4M3 R56, gdesc[UR8], RZ, !UPT, gsb0 ;  /* 0x00600000083879f3 */ /* 0x000fe2000c0008ff */
[----:B------:R-:W-:Y:S01]  /*18660*/  R2UR UR10, R10 ;  /* 0x000000000a0a72ca */ /* 0x000fe200000e0000 */
[----:B------:R-:W-:Y:S01]  /*18670*/  UMOV UR8, UR44 ;  /* 0x0000002c00087c82 */ /* 0x000fe20008000000 */
[----:B------:R-:W-:Y:S01]  /*18680*/  R2UR UR11, R11 ;  /* 0x000000000b0b72ca */ /* 0x000fe200000e0000 */
[----:B------:R-:W-:Y:S01]  /*18690*/  UMOV UR9, UR45 ;  /* 0x0000002d00097c82 */ /* 0x000fe20008000000 */
[----:B------:R-:W-:Y:S01]  /*186a0*/  VIADD R10, R4, 0x380 ;  /* 0x00000380040a7836 */ /* 0x000fe20000000000 */
[----:B------:R-:W-:Y:S01]  /*186b0*/  MOV R11, 0x80000020 ;  /* 0x80000020000b7802 */ /* 0x000fe20000000f00 */
        /* <DEDUP_REMOVED lines=16> */
[----:B------:R-:W-:Y:S01]  /*187c0*/  IMAD.MOV.U32 R9, RZ, RZ, -0x7fffffe0 ;  /* 0x80000020ff097424 */ /* 0x000fe200078e00ff */
[----:B------:R-:W-:Y:S01]  /*187d0*/  IADD3 R8, R4, 0x300, RZ ;  /* 0x0000030004087810 */ /* 0x000fe20007ffe0ff */
[----:B------:R-:W-:Y:S02]  /*187e0*/  WARPGROUP.DEPBAR.LE gsb0, 0x0 ;  /* 0x00008000000079c5 */ /* 0x000fe40000010000 */
[----:B------:R-:W-:-:S06]  /*187f0*/  WARPGROUP.ARRIVE ;  /* 0x00000000000079c5 */ /* 0x000fcc0000000000 */
[----:B------:R-:W-:Y:S03]  /*18800*/  QGMMA.64x32x32.F32.E4M3.E4M3 R88, gdesc[UR44], R88, gsb0 ;  /* 0x006000002c5879f3 */ /* 0x000fe60008000858 */
[----:B------:R-:W-:Y:S02]  /*18810*/  WARPGROUP.DEPBAR.LE gsb0, 0x0 ;  /* 0x00008000000079c5 */ /* 0x000fe40000010000 */
[----:B------:R-:W-:-:S06]  /*18820*/  WARPGROUP.ARRIVE ;  /* 0x00000000000079c5 */ /* 0x000fcc0000000000 */
[----:B------:R-:W-:Y:S01]  /*18830*/  QGMMA.64x32x32.F32.E4M3.E4M3 R72, gdesc[UR4], R72, gsb0 ;  /* 0x00600000044879f3 */ /* 0x000fe20008000848 */
[----:B------:R-:W-:Y:S01]  /*18840*/  R2UR UR6, R6 ;  /* 0x00000000060672ca */ /* 0x000fe200000e0000 */
[----:B------:R-:W-:Y:S01]  /*18850*/  UIADD3 UR4, UR28, 0x200, URZ ;  /* 0x000002001c047890 */ /* 0x000fe2000fffe03f */
[----:B------:R-:W-:Y:S01]  /*18860*/  R2UR UR7, R7 ;  /* 0x00000000070772ca */ /* 0x000fe200000e0000 */
[----:B------:R-:W-:Y:S01]  /*18870*/  UMOV UR5, 0x80000020 ;  /* 0x8000002000057882 */ /* 0x000fe20000000000 */
[----:B------:R-:W-:Y:S01]  /*18880*/  VIADD R6, R4, 0x400 ;  /* 0x0000040004067836 */ /* 0x000fe20000000000 */
[----:B------:R-:W-:Y:S01]  /*18890*/  UMOV UR21, UR5 ;  /* 0x0000000500157c82 */ /* 0x000fe20008000000 */
[----:B------:R-:W-:Y:S02]  /*188a0*/  IMAD.MOV.U32 R7, RZ, RZ, -0x7fffffe0 ;  /* 0x80000020ff077424 */ /* 0x000fe400078e00ff */
[----:B------:R-:W-:Y:S01]  /*188b0*/  UMOV UR20, UR4 ;  /* 0x0000000400147c82 */ /* 0x000fe20008000000 */
[----:B------:R-:W-:-:S02]  /*188c0*/  WARPGROUP.DEPBAR.LE gsb0, 0x0 ;  /* 0x00008000000079c5 */ /* 0x000fc40000010000 */
[----:B------:R-:W-:-:S06]  /*188d0*/  WARPGROUP.ARRIVE ;  /* 0x00000000000079c5 */ /* 0x000fcc0000000000 */
[----:B------:R-:W-:Y:S01]  /*188e0*/  QGMMA.64x32x32.F32.E4M3.E4M3 R56, gdesc[UR8], R56, gsb0 ;  /* 0x00600000083879f3 */ /* 0x000fe20008000838 */
[----:B------:R-:W-:Y:S01]  /*188f0*/  R2UR UR10, R8 ;  /* 0x00000000080a72ca */ /* 0x000fe200000e0000 */
[----:B------:R-:W-:Y:S01]  /*18900*/  UMOV UR8, UR4 ;  /* 0x0000000400087c82 */ /* 0x000fe20008000000 */
[----:B------:R-:W-:Y:S01]  /*18910*/  R2UR UR11, R9 ;  /* 0x00000000090b72ca */ /* 0x000fe200000e0000 */
[----:B------:R-:W-:Y:S01]  /*18920*/  UMOV UR9, UR5 ;  /* 0x0000000500097c82 */ /* 0x000fe20008000000 */
[----:B------:R-:W-:Y:S02]  /*18930*/  VIADD R8, R4, 0x480 ;  /* 0x0000048004087836 */ /* 0x000fe40000000000 */
[----:B------:R-:W-:-:S03]  /*18940*/  IMAD.MOV.U32 R9, RZ, RZ, -0x7fffffe0 ;  /* 0x80000020ff097424 */ /* 0x000fc600078e00ff */
[----:B------:R-:W-:Y:S02]  /*18950*/  R2UR UR22, R8 ;  /* 0x00000000081672ca */ /* 0x000fe400000e0000 */
[----:B------:R-:W-:Y:S01]  /*18960*/  R2UR UR23, R9 ;  /* 0x00000000091772ca */ /* 0x000fe200000e0000 */
[----:B------:R-:W-:Y:S01]  /*18970*/  IMAD.MOV.U32 R9, RZ, RZ, -0x7fffffe0 ;  /* 0x80000020ff097424 */ /* 0x000fe200078e00ff */
[----:B------:R-:W-:Y:S01]  /*18980*/  IADD3 R8, R4, 0x302, RZ ;  /* 0x0000030204087810 */ /* 0x000fe20007ffe0ff */
[----:B------:R-:W-:Y:S02]  /*18990*/  WARPGROUP.DEPBAR.LE gsb0, 0x0 ;  /* 0x00008000000079c5 */ /* 0x000fe40000010000 */
[----:B------:R-:W-:-:S06]  /*189a0*/  WARPGROUP.ARRIVE ;  /* 0x00000000000079c5 */ /* 0x000fcc0000000000 */
[----:B------:R-:W-:Y:S01]  /*189b0*/  QGMMA.64x32x32.F32.E4M3.E4M3 R40, gdesc[UR12], R40, gsb0 ;  /* 0x006000000c2879f3 */ /* 0x000fe20008000828 */
        /* <DEDUP_REMOVED lines=8> */
[----:B------:R-:W-:Y:S01]  /*18a40*/  QGMMA.64x32x32.F32.E4M3.E4M3 R24, gdesc[UR16], R24, gsb0 ;  /* 0x00600000101879f3 */ /* 0x000fe20008000818 */
        /* <DEDUP_REMOVED lines=106> */
[C---:B------:R-:W-:Y:S01]  /*190f0*/  VIADD R6, R4.reuse, 0x682 ;  /* 0x0000068204067836 */ /* 0x040fe20000000000 */
[----:B------:R-:W-:Y:S01]  /*19100*/  UMOV UR41, UR17 ;  /* 0x0000001100297c82 */ /* 0x000fe20008000000 */
[----:B------:R-:W-:Y:S02]  /*19110*/  IMAD.MOV.U32 R7, RZ, RZ, -0x7fffffe0 ;  /* 0x80000020ff077424 */ /* 0x000fe400078e00ff */
[----:B------:R-:W-:Y:S01]  /*19120*/  VIADD R4, R4, 0x702 ;  /* 0x0000070204047836 */ /* 0x000fe20000000000 */
[----:B------:R-:W-:-:S04]  /*19130*/  UMOV UR40, UR16 ;  /* 0x0000001000287c82 */ /* 0x000fc80008000000 */
[----:B------:R-:W-:Y:S01]  /*19140*/  R2UR UR42, R4 ;  /* 0x00000000042a72ca */ /* 0x000fe200000e0000 */
[----:B------:R-:W-:Y:S02]  /*19150*/  WARPGROUP.DEPBAR.LE gsb0, 0x0 ;  /* 0x00008000000079c5 */ /* 0x000fe40000010000 */
[----:B------:R-:W-:-:S06]  /*19160*/  WARPGROUP.ARRIVE ;  /* 0x00000000000079c5 */ /* 0x000fcc0000000000 */
[----:B------:R-:W-:Y:S01]  /*19170*/  QGMMA.64x32x32.F32.E4M3.E4M3 R56, gdesc[UR20], R56, gsb0 ;  /* 0x00600000143879f3 */ /* 0x000fe20008000838 */
[----:B------:R-:W-:Y:S01]  /*19180*/  R2UR UR22, R8 ;  /* 0x00000000081672ca */ /* 0x000fe200000e0000 */
[----:B------:R-:W-:Y:S01]  /*19190*/  UMOV UR20, UR16 ;  /* 0x0000001000147c82 */ /* 0x000fe20008000000 */
[----:B------:R-:W-:Y:S01]  /*191a0*/  R2UR UR23, R9 ;  /* 0x00000000091772ca */ /* 0x000fe200000e0000 */
[----:B------:R-:W-:Y:S01]  /*191b0*/  UMOV UR21, UR17 ;  /* 0x0000001100157c82 */ /* 0x000fe20008000000 */
        /* <DEDUP_REMOVED lines=30> */
[----:B------:R-:W-:Y:S05]  /*193a0*/  @!P0 BRA `(.L_x_4217) ;  /* 0x0000000000048947 */ /* 0x000fea0003800000 */
[----:B------:R-:W-:Y:S01]  /*193b0*/  BPT.TRAP 0x1 ;  /* 0x000000040000795c */ /* 0x000fe20000300000 */
.L_x_4217:
[----:B------:R-:W2:Y:S01]  /*193c0*/  LDL R104, [R1+0x64] ;  /* 0x0000640001687983 */ /* 0x000ea20000100800 */
        /* <DEDUP_REMOVED lines=84> */
[----:B------:R-:W-:Y:S01]  /*19910*/  ULDC UR53, c[0x0][0x988] ;  /* 0x0002620000357ab9 */ /* 0x000fe20000000800 */
[C---:B------:R-:W-:Y:S01]  /*19920*/  FMUL.FTZ R39, R2.reuse, R39 ;  /* 0x0000002702277220 */ /* 0x040fe20000410000 */
[----:B------:R-:W5:Y:S01]  /*19930*/  MUFU.TANH R7, R7 ;  /* 0x0000000700077308 */ /* 0x000f620000002400 */
[C---:B------:R-:W-:Y:S01]  /*19940*/  FMUL.FTZ R35, R2.reuse, R35 ;  /* 0x0000002302237220 */ /* 0x040fe20000410000 */
[----:B------:R-:W-:Y:S01]  /*19950*/  FMUL.FTZ R38, R2, R38 ;  /* 0x0000002602267220 */ /* 0x000fe20000410000 */
[----:B------:R-:W-:Y:S01]  /*19960*/  ULDC UR52, c[0x0][0x988] ;  /* 0x0002620000347ab9 */ /* 0x000fe20000000800 */
[--C-:B------:R-:W-:Y:S01]  /*19970*/  IMAD.MOV.U32 R118, RZ, RZ, R119.reuse ;  /* 0x000000ffff767224 */ /* 0x100fe200078e0077 */
[-C--:B------:R-:W-:Y:S01]  /*19980*/  MOV R117, R119.reuse ;  /* 0x0000007700757202 */ /* 0x080fe20000000f00 */
[--C-:B------:R-:W-:Y:S01]  /*19990*/  IMAD.MOV.U32 R116, RZ, RZ, R119.reuse ;  /* 0x000000ffff747224 */ /* 0x100fe200078e0077 */
[-C--:B------:R-:W-:Y:S01]  /*199a0*/  MOV R112, R119.reuse ;  /* 0x0000007700707202 */ /* 0x080fe20000000f00 */
[----:B------:R-:W5:Y:S01]  /*199b0*/  MUFU.TANH R88, R88 ;  /* 0x0000005800587308 */ /* 0x000f620000002400 */
[--C-:B------:R-:W-:Y:S01]  /*199c0*/  IMAD.MOV.U32 R115, RZ, RZ, R119.reuse ;  /* 0x000000ffff737224 */ /* 0x100fe200078e0077 */
[----:B------:R-:W-:Y:S01]  /*199d0*/  MOV R107, R119 ;  /* 0x00000077006b7202 */ /* 0x000fe20000000f00 */
[----:B------:R-:W-:-:S02]  /*199e0*/  IMAD.MOV.U32 R114, RZ, RZ, R119 ;  /* 0x000000ffff727224 */ /* 0x000fc400078e0077 */
[--C-:B------:R-:W-:Y:S02]  /*199f0*/  IMAD.MOV.U32 R113, RZ, RZ, R119.reuse ;  /* 0x000000ffff717224 */ /* 0x100fe400078e0077 */
[--C-:B------:R-:W-:Y:S01]  /*19a00*/  IMAD.MOV.U32 R111, RZ, RZ, R119.reuse ;  /* 0x000000ffff6f7224 */ /* 0x100fe200078e0077 */
[----:B------:R-:W5:Y:S01]  /*19a10*/  MUFU.TANH R12, R12 ;  /* 0x0000000c000c7308 */ /* 0x000f620000002400 */
[--C-:B------:R-:W-:Y:S02]  /*19a20*/  IMAD.MOV.U32 R110, RZ, RZ, R119.reuse ;  /* 0x000000ffff6e7224 */ /* 0x100fe400078e0077 */
[--C-:B------:R-:W-:Y:S02]  /*19a30*/  IMAD.MOV.U32 R109, RZ, RZ, R119.reuse ;  /* 0x000000ffff6d7224 */ /* 0x100fe400078e0077 */
[--C-:B------:R-:W-:Y:S02]  /*19a40*/  IMAD.MOV.U32 R108, RZ, RZ, R119.reuse ;  /* 0x000000ffff6c7224 */ /* 0x100fe400078e0077 */
[--C-:B------:R-:W-:Y:S01]  /*19a50*/  IMAD.MOV.U32 R106, RZ, RZ, R119.reuse ;  /* 0x000000ffff6a7224 */ /* 0x100fe200078e0077 */
[----:B------:R-:W5:Y:S01]  /*19a60*/  MUFU.TANH R91, R91 ;  /* 0x0000005b005b7308 */ /* 0x000f620000002400 */
[----:B------:R-:W-:-:S07]  /*19a70*/  IMAD.MOV.U32 R105, RZ, RZ, R119 ;  /* 0x000000ffff697224 */ /* 0x000fce00078e0077 */
[----:B------:R-:W5:Y:S08]  /*19a80*/  MUFU.TANH R11, R11 ;  /* 0x0000000b000b7308 */ /* 0x000f700000002400 */
        /* <DEDUP_REMOVED lines=21> */
[----:B------:R-:W5:Y:S01]  /*19be0*/  MUFU.TANH R57, R57 ;  /* 0x0000003900397308 */ /* 0x000f620000002400 */
[----:B--2---:R-:W-:-:S02]  /*19bf0*/  IMAD.IADD R25, R104, 0x1, R141 ;  /* 0x0000000168197824 */ /* 0x004fc400078e028d */
[----:B------:R-:W-:-:S05]  /*19c00*/  FMUL.FTZ R104, R2, R37 ;  /* 0x0000002502687220 */ /* 0x000fca0000410000 */
[----:B------:R-:W2:Y:S01]  /*19c10*/  MUFU.TANH R64, R64 ;  /* 0x0000004000407308 */ /* 0x000ea20000002400 */
[----:B------:R-:W-:-:S05]  /*19c20*/  IMAD R100, R148, -0xa0, R25 ;  /* 0xffffff6094647824 */ /* 0x000fca00078e0219 */
[C---:B------:R-:W-:Y:S02]  /*19c30*/  ISETP.GT.AND P1, PT, R100.reuse, RZ, PT ;  /* 0x000000ff6400720c */ /* 0x040fe40003f24270 */
[C---:B------:R-:W-:Y:S01]  /*19c40*/  ISETP.GT.AND P2, PT, R100.reuse, 0x1, PT ;  /* 0x000000016400780c */ /* 0x040fe20003f44270 */
[----:B------:R-:W2:Y:S01]  /*19c50*/  MUFU.TANH R56, R56 ;  /* 0x0000003800387308 */ /* 0x000ea20000002400 */
[----:B------:R-:W-:Y:S02]  /*19c60*/  ISETP.GT.AND P3, PT, R100, 0x8, PT ;  /* 0x000000086400780c */ /* 0x000fe40003f64270 */
[----:B0-----:R-:W-:Y:S02]  /*19c70*/  FSEL R33, R5, -INF , P1 ;  /* 0xff80000005217808 */ /* 0x001fe40000800000 */
[----:B-1----:R-:W-:Y:S02]  /*19c80*/  FSEL R36, R6, -INF , P2 ;  /* 0xff80000006247808 */ /* 0x002fe40001000000 */
[----:B------:R-:W-:Y:S01]  /*19c90*/  ISETP.GT.AND P4, PT, R100, 0x9, PT ;  /* 0x000000096400780c */ /* 0x000fe20003f84270 */
[----:B------:R-:W0:Y:S01]  /*19ca0*/  MUFU.TANH R63, R63 ;  /* 0x0000003f003f7308 */ /* 0x000e220000002400 */
[----:B---3--:R-:W-:-:S02]  /*19cb0*/  FSEL R37, R10, -INF , P3 ;  /* 0xff8000000a257808 */ /* 0x008fc40001800000 */
[----:B------:R-:W-:Y:S02]  /*19cc0*/  FMNMX.FTZ R6, R33, R36, !PT ;  /* 0x0000002421067209 */ /* 0x000fe40007810000 */
[C---:B------:R-:W-:Y:S02]  /*19cd0*/  ISETP.GT.AND P5, PT, R100.reuse, 0x10, PT ;  /* 0x000000106400780c */ /* 0x040fe40003fa4270 */
[----:B----4-:R-:W-:Y:S01]  /*19ce0*/  FSEL R51, R9, -INF , P4 ;  /* 0xff80000009337808 */ /* 0x010fe20002000000 */
[----:B------:R-:W1:Y:S01]  /*19cf0*/  MUFU.TANH R59, R59 ;  /* 0x0000003b003b7308 */ /* 0x000e620000002400 */
[----:B------:R-:W-:Y:S02]  /*19d00*/  FMNMX.FTZ R6, R37, R6, !PT ;  /* 0x0000000625067209 */ /* 0x000fe40007810000 */
[----:B-----5:R-:W-:Y:S02]  /*19d10*/  FSEL R3, R3, -INF , P1 ;  /* 0xff80000003037808 */ /* 0x020fe40000800000 */
[----:B------:R-:W-:-:S02]  /*19d20*/  ISETP.GT.AND P1, PT, R100, 0x11, PT ;  /* 0x000000116400780c */ /* 0x000fc40003f24270 */
[----:B------:R-:W-:Y:S01]  /*19d30*/  FSEL R55, R14, -INF , P5 ;  /* 0xff8000000e377808 */ /* 0x000fe20002800000 */
[----:B------:R-:W3:Y:S01]  /*19d40*/  MUFU.TANH R68, R68 ;  /* 0x0000004400447308 */ /* 0x000ee20000002400 */
[----:B------:R-:W-:Y:S02]  /*19d50*/  FMNMX.FTZ R6, R51, R6, !PT ;  /* 0x0000000633067209 */ /* 0x000fe40007810000 */
[----:B------:R-:W-:Y:S02]  /*19d60*/  FSEL R4, R4, -INF , P2 ;  /* 0xff80000004047808 */ /* 0x000fe40001000000 */
[----:B------:R-:W-:Y:S02]  /*19d70*/  ISETP.GT.AND P2, PT, R100, 0x18, PT ;  /* 0x000000186400780c */ /* 0x000fe40003f44270 */
[----:B------:R-:W-:Y:S01]  /*19d80*/  FSEL R96, R15, -INF , P1 ;  /* 0xff8000000f607808 */ /* 0x000fe20000800000 */
[----:B------:R-:W4:Y:S01]  /*19d90*/  MUFU.TANH R58, R58 ;  /* 0x0000003a003a7308 */ /* 0x000f220000002400 */
[----:B------:R-:W-:-:S02]  /*19da0*/  FMNMX.FTZ R9, R55, R6, !PT ;  /* 0x0000000637097209 */ /* 0x000fc40007810000 */
[----:B------:R-:W-:Y:S02]  /*19db0*/  FSEL R5, R8, -INF , P3 ;  /* 0xff80000008057808 */ /* 0x000fe40001800000 */
[----:B------:R-:W-:Y:S02]  /*19dc0*/  ISETP.GT.AND P3, PT, R100, 0x19, PT ;  /* 0x000000196400780c */ /* 0x000fe40003f64270 */
[----:B------:R-:W-:Y:S01]  /*19dd0*/  FSEL R89, R89, -INF , P2 ;  /* 0xff80000059597808 */ /* 0x000fe20001000000 */
[----:B------:R-:W5:Y:S01]  /*19de0*/  MUFU.TANH R67, R67 ;  /* 0x0000004300437308 */ /* 0x000f620000002400 */
[----:B------:R-:W-:Y:S02]  /*19df0*/  FMNMX.FTZ R8, R96, R9, !PT ;  /* 0x0000000960087209 */ /* 0x000fe40007810000 */
[----:B------:R-:W-:Y:S02]  /*19e00*/  FSEL R6, R7, -INF , P4 ;  /* 0xff80000007067808 */ /* 0x000fe40002000000 */
[----:B------:R-:W-:-:S02]  /*19e10*/  ISETP.GT.AND P4, PT, R100, 0x20, PT ;  /* 0x000000206400780c */ /* 0x000fc40003f84270 */
[----:B------:R-:W-:Y:S01]  /*19e20*/  FSEL R88, R88, -INF , P3 ;  /* 0xff80000058587808 */ /* 0x000fe20001800000 */
[----:B------:R-:W5:Y:S01]  /*19e30*/  MUFU.TANH R62, R62 ;  /* 0x0000003e003e7308 */ /* 0x000f620000002400 */
[----:B------:R-:W-:Y:S02]  /*19e40*/  FMNMX.FTZ R9, R89, R8, !PT ;  /* 0x0000000859097209 */ /* 0x000fe40007810000 */
[----:B------:R-:W-:Y:S02]  /*19e50*/  FSEL R7, R12, -INF , P5 ;  /* 0xff8000000c077808 */ /* 0x000fe40002800000 */
[----:B------:R-:W-:Y:S02]  /*19e60*/  ISETP.GT.AND P5, PT, R100, 0x21, PT ;  /* 0x000000216400780c */ /* 0x000fe40003fa4270 */
[----:B------:R-:W-:Y:S01]  /*19e70*/  FSEL R91, R91, -INF , P4 ;  /* 0xff8000005b5b7808 */ /* 0x000fe20002000000 */
[----:B------:R-:W5:Y:S01]  /*19e80*/  MUFU.TANH R70, R70 ;  /* 0x0000004600467308 */ /* 0x000f620000002400 */
        /* <DEDUP_REMOVED lines=58> */
[----:B--2---:R-:W-:Y:S01]  /*1a230*/  FSEL R64, R64, -INF , P1 ;  /* 0xff80000040407808 */ /* 0x004fe20000800000 */
[----:B------:R-:W2:Y:S01]  /*1a240*/  MUFU.TANH R93, R93 ;  /* 0x0000005d005d7308 */ /* 0x000ea20000002400 */
[----:B------:R-:W-:-:S02]  /*1a250*/  FMNMX.FTZ R29, R60, R27, !PT ;  /* 0x0000001b3c1d7209 */ /* 0x000fc40007810000 */
[----:B------:R-:W-:Y:S02]  /*1a260*/  FSEL R27, R56, -INF , P3 ;  /* 0xff800000381b7808 */ /* 0x000fe40001800000 */
[----:B------:R-:W-:Y:S02]  /*1a270*/  ISETP.GT.AND P3, PT, R100, 0x58, PT ;  /* 0x000000586400780c */ /* 0x000fe40003f64270 */
[----:B0-----:R-:W-:Y:S01]  /*1a280*/  FSEL R63, R63, -INF , P2 ;  /* 0xff8000003f3f7808 */ /* 0x001fe20001000000 */
[----:B------:R-:W0:Y:S01]  /*1a290*/  MUFU.TANH R42, R42 ;  /* 0x0000002a002a7308 */ /* 0x000e220000002400 */
[----:B------:R-:W-:Y:S02]  /*1a2a0*/  FMNMX.FTZ R30, R64, R29, !PT ;  /* 0x0000001d401e7209 */ /* 0x000fe40007810000 */
[----:B-1----:R-:W-:Y:S02]  /*1a2b0*/  FSEL R28, R59, -INF , P4 ;  /* 0xff8000003b1c7808 */ /* 0x002fe40002000000 */
[----:B------:R-:W-:-:S02]  /*1a2c0*/  ISETP.GT.AND P4, PT, R100, 0x59, PT ;  /* 0x000000596400780c */ /* 0x000fc40003f84270 */
[----:B---3--:R-:W-:Y:S01]  /*1a2d0*/  FSEL R68, R68, -INF , P3 ;  /* 0xff80000044447808 */ /* 0x008fe20001800000 */
[----:B------:R-:W1:Y:S01]  /*1a2e0*/  MUFU.TANH R52, R52 ;  /* 0x0000003400347308 */ /* 0x000e620000002400 */
[----:B------:R-:W-:Y:S02]  /*1a2f0*/  FMNMX.FTZ R29, R63, R30, !PT ;  /* 0x0000001e3f1d7209 */ /* 0x000fe40007810000 */
[----:B----4-:R-:W-:Y:S02]  /*1a300*/  FSEL R58, R58, -INF , P5 ;  /* 0xff8000003a3a7808 */ /* 0x010fe40002800000 */
[----:B------:R-:W-:Y:S02]  /*1a310*/  ISETP.GT.AND P5, PT, R100, 0x60, PT ;  /* 0x000000606400780c */ /* 0x000fe40003fa4270 */
[----:B-----5:R-:W-:Y:S01]  /*1a320*/  FSEL R67, R67, -INF , P4 ;  /* 0xff80000043437808 */ /* 0x020fe20002000000 */
[----:B------:R-:W3:Y:S01]  /*1a330*/  MUFU.TANH R46, R46 ;  /* 0x0000002e002e7308 */ /* 0x000ee20000002400 */
[----:B------:R-:W-:-:S02]  /*1a340*/  FMNMX.FTZ R30, R68, R29, !PT ;  /* 0x0000001d441e7209 */ /* 0x000fc40007810000 */
[----:B------:R-:W-:Y:S02]  /*1a350*/  FSEL R62, R62, -INF , P1 ;  /* 0xff8000003e3e7808 */ /* 0x000fe40000800000 */
[----:B------:R-:W-:Y:S02]  /*1a360*/  ISETP.GT.AND P1, PT, R100, 0x61, PT ;  /* 0x000000616400780c */ /* 0x000fe40003f24270 */
[----:B------:R-:W-:Y:S01]  /*1a370*/  FSEL R70, R70, -INF , P5 ;  /* 0xff80000046467808 */ /* 0x000fe20002800000 */
[----:B------:R-:W4:Y:S01]  /*1a380*/  MUFU.TANH R95, R95 ;  /* 0x0000005f005f7308 */ /* 0x000f220000002400 */
        /* <DEDUP_REMOVED lines=28> */
[----:B--2---:R-:W-:Y:S01]  /*1a550*/  FSEL R93, R93, -INF , P1 ;  /* 0xff8000005d5d7808 */ /* 0x004fe20000800000 */
[----:B------:R-:W2:Y:S01]  /*1a560*/  MUFU.TANH R99, R99 ;  /* 0x0000006300637308 */ /* 0x000ea20000002400 */
[----:B------:R-:W-:Y:S02]  /*1a570*/  FMNMX.FTZ R30, R47, R30, !PT ;  /* 0x0000001e2f1e7209 */ /* 0x000fe40007810000 */
[----:B0-----:R-:W-:Y:S02]  /*1a580*/  FSEL R42, R42, -INF , P3 ;  /* 0xff8000002a2a7808 */ /* 0x001fe40001800000 */
[----:B------:R-:W-:-:S02]  /*1a590*/  ISETP.GT.AND P3, PT, R100, 0x80, PT ;  /* 0x000000806400780c */ /* 0x000fc40003f64270 */
[----:B-1----:R-:W-:Y:S01]  /*1a5a0*/  FSEL R52, R52, -INF , P2 ;  /* 0xff80000034347808 */ /* 0x002fe20001000000 */
[----:B------:R-:W0:Y:S01]  /*1a5b0*/  MUFU.TANH R54, R54 ;  /* 0x0000003600367308 */ /* 0x000e220000002400 */
[----:B------:R-:W-:Y:S02]  /*1a5c0*/  FMNMX.FTZ R43, R93, R30, !PT ;  /* 0x0000001e5d2b7209 */ /* 0x000fe40007810000 */
[----:B---3--:R-:W-:Y:S02]  /*1a5d0*/  FSEL R30, R46, -INF , P4 ;  /* 0xff8000002e1e7808 */ /* 0x008fe40002000000 */
[----:B------:R-:W-:Y:S02]  /*1a5e0*/  ISETP.GT.AND P4, PT, R100, 0x81, PT ;  /* 0x000000816400780c */ /* 0x000fe40003f84270 */
[----:B----4-:R-:W-:Y:S01]  /*1a5f0*/  FSEL R95, R95, -INF , P3 ;  /* 0xff8000005f5f7808 */ /* 0x010fe20001800000 */
[----:B------:R-:W1:Y:S01]  /*1a600*/  MUFU.TANH R101, R101 ;  /* 0x0000006500657308 */ /* 0x000e620000002400 */
[----:B------:R-:W-:-:S02]  /*1a610*/  FMNMX.FTZ R32, R52, R43, !PT ;  /* 0x0000002b34207209 */ /* 0x000fc40007810000 */
[----:B-----5:R-:W-:Y:S02]  /*1a620*/  FSEL R45, R45, -INF , P5 ;  /* 0xff8000002d2d7808 */ /* 0x020fe40002800000 */
[----:B------:R-:W-:Y:S02]  /*1a630*/  ISETP.GT.AND P5, PT, R100, 0x88, PT ;  /* 0x000000886400780c */ /* 0x000fe40003fa4270 */
[----:B------:R-:W-:Y:S01]  /*1a640*/  FSEL R94, R94, -INF , P4 ;  /* 0xff8000005e5e7808 */ /* 0x000fe20002000000 */
[----:B------:R-:W3:Y:S01]  /*1a650*/  MUFU.TANH R53, R53 ;  /* 0x0000003500357308 */ /* 0x000ee20000002400 */
[----:B------:R-:W-:Y:S02]  /*1a660*/  FMNMX.FTZ R43, R95, R32, !PT ;  /* 0x000000205f2b7209 */ /* 0x000fe40007810000 */
[----:B------:R-:W-:Y:S01]  /*1a670*/  FSEL R32, R50, -INF , P1 ;  /* 0xff80000032207808 */ /* 0x000fe20000800000 */
[----:B------:R-:W-:Y:S01]  /*1a680*/  FMUL.FTZ R50, R2, R34 ;  /* 0x0000002202327220 */ /* 0x000fe20000410000 */
[----:B------:R-:W-:-:S02]  /*1a690*/  ISETP.GT.AND P1, PT, R100, 0x89, PT ;  /* 0x000000896400780c */ /* 0x000fc40003f24270 */
[----:B------:R-:W-:Y:S01]  /*1a6a0*/  FSEL R98, R98, -INF , P5 ;  /* 0xff80000062627808 */ /* 0x000fe20002800000 */
[----:B------:R-:W4:Y:S01]  /*1a6b0*/  MUFU.TANH R102, R102 ;  /* 0x0000006600667308 */ /* 0x000f220000002400 */
[----:B------:R-:W-:Y:S02]  /*1a6c0*/  FMNMX.FTZ R43, R94, R43, !PT ;  /* 0x0000002b5e2b7209 */ /* 0x000fe40007810000 */
[----:B------:R-:W-:Y:S02]  /*1a6d0*/  FSEL R49, R49, -INF , P2 ;  /* 0xff80000031317808 */ /* 0x000fe40001000000 */
[----:B------:R-:W-:Y:S02]  /*1a6e0*/  ISETP.GT.AND P2, PT, R100, 0x90, PT ;  /* 0x000000906400780c */ /* 0x000fe40003f44270 */
[----:B--2---:R-:W-:Y:S01]  /*1a6f0*/  FSEL R99, R99, -INF , P1 ;  /* 0xff80000063637808 */ /* 0x004fe20000800000 */
[----:B------:R-:W2:Y:S01]  /*1a700*/  MUFU.TANH R97, R97 ;  /* 0x0000006100617308 */ /* 0x000ea20000002400 */
[----:B------:R-:W-:-:S02]  /*1a710*/  FMNMX.FTZ R44, R98, R43, !PT ;  /* 0x0000002b622c7209 */ /* 0x000fc40007810000 */
[----:B0-----:R-:W-:Y:S02]  /*1a720*/  FSEL R43, R54, -INF , P3 ;  /* 0xff800000362b7808 */ /* 0x001fe40001800000 */
[C---:B------:R-:W-:Y:S02]  /*1a730*/  ISETP.GT.AND P3, PT, R100.reuse, 0x91, PT ;  /* 0x000000916400780c */ /* 0x040fe40003f64270 */
[----:B-1----:R-:W-:Y:S01]  /*1a740*/  FSEL R101, R101, -INF , P2 ;  /* 0xff80000065657808 */ /* 0x002fe20001000000 */
[----:B------:R-:W0:Y:S01]  /*1a750*/  MUFU.TANH R103, R103 ;  /* 0x0000006700677308 */ /* 0x000e220000002400 */
[----:B------:R-:W-:Y:S02]  /*1a760*/  FMNMX.FTZ R44, R99, R44, !PT ;  /* 0x0000002c632c7209 */ /* 0x000fe40007810000 */
[----:B---3--:R-:W-:Y:S02]  /*1a770*/  FSEL R53, R53, -INF , P4 ;  /* 0xff80000035357808 */ /* 0x008fe40002000000 */
[----:B------:R-:W-:-:S02]  /*1a780*/  ISETP.GT.AND P4, PT, R100, 0x98, PT ;  /* 0x000000986400780c */ /* 0x000fc40003f84270 */
[----:B----4-:R-:W-:Y:S01]  /*1a790*/  FSEL R102, R102, -INF , P3 ;  /* 0xff80000066667808 */ /* 0x010fe20001800000 */
[----:B------:R-:W1:Y:S01]  /*1a7a0*/  MUFU.TANH R104, R104 ;  /* 0x0000006800687308 */ /* 0x000e620000002400 */
[----:B------:R-:W-:Y:S02]  /*1a7b0*/  FMNMX.FTZ R57, R101, R44, !PT ;  /* 0x0000002c65397209 */ /* 0x000fe40007810000 */
[----:B--2---:R-:W-:Y:S02]  /*1a7c0*/  FSEL R44, R97, -INF , P5 ;  /* 0xff800000612c7808 */ /* 0x004fe40002800000 */
[----:B------:R-:W-:Y:S01]  /*1a7d0*/  ISETP.GT.AND P5, PT, R100, 0x99, PT ;  /* 0x000000996400780c */ /* 0x000fe20003fa4270 */
[----:B------:R-:W-:Y:S01]  /*1a7e0*/  IMAD.MOV.U32 R100, RZ, RZ, R119 ;  /* 0x000000ffff647224 */ /* 0x000fe200078e0077 */
[----:B------:R-:W-:Y:S01]  /*1a7f0*/  FMNMX.FTZ R46, R102, R57, !PT ;  /* 0x00000039662e7209 */ /* 0x000fe20007810000 */
[----:B------:R-:W-:Y:S01]  /*1a800*/  MUFU.TANH R97, R39 ;  /* 0x0000002700617308 */ /* 0x000fe20000002400 */
[----:B0-----:R-:W-:-:S02]  /*1a810*/  FSEL R103, R103, -INF , P4 ;  /* 0xff80000067677808 */ /* 0x001fc40002000000 */
[----:B------:R-:W-:Y:S02]  /*1a820*/  MOV R73, UR53 ;  /* 0x0000003500497c02 */ /* 0x000fe40008000f00 */
[----:B------:R-:W-:-:S03]  /*1a830*/  FMNMX.FTZ R57, R103, R46, !PT ;  /* 0x0000002e67397209 */ /* 0x000fc60007810000 */
[----:B------:R-:W-:Y:S01]  /*1a840*/  MUFU.TANH R77, R50 ;  /* 0x00000032004d7308 */ /* 0x000fe20000002400 */
[----:B-1----:R-:W-:-:S04]  /*1a850*/  FSEL R104, R104, -INF , P5 ;  /* 0xff80000068687808 */ /* 0x002fc80002800000 */
[----:B------:R-:W-:-:S03]  /*1a860*/  FMNMX.FTZ R57, R104, R57, !PT ;  /* 0x0000003968397209 */ /* 0x000fc60007810000 */
[----:B------:R-:W-:Y:S02]  /*1a870*/  MUFU.TANH R81, R35 ;  /* 0x0000002300517308 */ /* 0x000fe40000002400 */
[----:B------:R-:W0:Y:S06]  /*1a880*/  SHFL.BFLY PT, R46, R57, 0x2, 0x1f ;  /* 0x0c401f00392e7f89 */ /* 0x000e2c00000e0000 */
[----:B------:R-:W-:Y:S01]  /*1a890*/  MUFU.TANH R82, R38 ;  /* 0x0000002600527308 */ /* 0x000fe20000002400 */
[----:B0-----:R-:W-:Y:S01]  /*1a8a0*/  FMNMX.FTZ R59, R57, R46, !PT ;  /* 0x0000002e393b7209 */ /* 0x001fe20007810000 */
[----:B------:R-:W-:-:S04]  /*1a8b0*/  FMUL.FTZ R46, R2, R31 ;  /* 0x0000001f022e7220 */ /* 0x000fc80000410000 */
[----:B------:R-:W0:Y:S02]  /*1a8c0*/  SHFL.BFLY PT, R120, R59, 0x1, 0x1f ;  /* 0x0c201f003b787f89 */ /* 0x000e2400000e0000 */
[----:B------:R1:W-:Y:S02]  /*1a8d0*/  MUFU.TANH R75, R46 ;  /* 0x0000002e004b7308 */ /* 0x0003e40000002400 */
[----:B-1----:R-:W-:-:S04]  /*1a8e0*/  FMNMX.FTZ R46, R3, R4, !PT ;  /* 0x00000004032e7209 */ /* 0x002fc80007810000 */
[----:B------:R-:W-:-:S04]  /*1a8f0*/  FMNMX.FTZ R39, R5, R46, !PT ;  /* 0x0000002e05277209 */ /* 0x000fc80007810000 */
[----:B------:R-:W-:Y:S02]  /*1a900*/  FMNMX.FTZ R50, R6, R39, !PT ;  /* 0x0000002706327209 */ /* 0x000fe40007810000 */
[----:B0-----:R-:W-:-:S04]  /*1a910*/  FMNMX.FTZ R120, R59, R120, !PT ;  /* 0x000000783b787209 */ /* 0x001fc80007810000 */
[C---:B------:R-:W-:Y:S01]  /*1a920*/  FSETP.NEU.FTZ.AND P6, PT, R120.reuse, -INF , PT ;  /* 0xff8000007800780b */ /* 0x040fe20003fdd000 */
[----:B------:R-:W-:-:S05]  /*1a930*/  FFMA.FTZ R54, R120, R73, -8 ;  /* 0xc100000078367423 */ /* 0x000fca0000010049 */
[----:B------:R-:W-:-:S05]  /*1a940*/  FSEL R54, R54, RZ, P6 ;  /* 0x000000ff36367208 */ /* 0x000fca0003000000 */
        /* <DEDUP_REMOVED lines=37> */
[----:B------:R-:W-:Y:S01]  /*1aba0*/  IMAD.MOV.U32 R96, RZ, RZ, R119 ;  /* 0x000000ffff607224 */ /* 0x000fe200078e0077 */
[----:B------:R-:W-:Y:S01]  /*1abb0*/  FMNMX.FTZ R57, R21, R74, !PT ;  /* 0x0000004a15397209 */ /* 0x000fe20007810000 */
[----:B------:R-:W-:-:S03]  /*1abc0*/  FFMA.FTZ R74, R79, UR53, -R54 ;  /* 0x000000354f4a7c23 */ /* 0x000fc60008010836 */
[----:B------:R-:W-:Y:S02]  /*1abd0*/  FMNMX.FTZ R76, R24, R57, !PT ;  /* 0x00000039184c7209 */ /* 0x000fe40007810000 */
[----:B------:R-:W-:Y:S02]  /*1abe0*/  MUFU.EX2 R31, R31 ;  /* 0x0000001f001f7308 */ /* 0x000fe40000000800 */
[----:B------:R-:W-:-:S04]  /*1abf0*/  FMNMX.FTZ R57, R25, R76, !PT ;  /* 0x0000004c19397209 */ /* 0x000fc80007810000 */
[----:B------:R-:W-:Y:S02]  /*1ac00*/  FMNMX.FTZ R76, R26, R57, !PT ;  /* 0x000000391a4c7209 */ /* 0x000fe40007810000 */
[----:B------:R-:W-:Y:S02]  /*1ac10*/  MUFU.EX2 R57, R84 ;  /* 0x0000005400397308 */ /* 0x000fe40000000800 */
[----:B------:R-:W-:Y:S01]  /*1ac20*/  FMNMX.FTZ R59, R27, R76, !PT ;  /* 0x0000004c1b3b7209 */ /* 0x000fe20007810000 */
[--C-:B------:R-:W-:Y:S01]  /*1ac30*/  FFMA.FTZ R76, R83, UR53, -R54.reuse ;  /* 0x00000035534c7c23 */ /* 0x100fe20008010836 */
[----:B------:R-:W-:-:S01]  /*1ac40*/  FFMA.FTZ R83, R60, UR53, -R54 ;  /* 0x000000353c537c23 */ /* 0x000fc20008010836 */
[----:B------:R-:W-:Y:S01]  /*1ac50*/  FFMA.FTZ R60, R64, UR53, -R54 ;  /* 0x00000035403c7c23 */ /* 0x000fe20008010836 */
[----:B------:R-:W-:Y:S02]  /*1ac60*/  FMNMX.FTZ R59, R28, R59, !PT ;  /* 0x0000003b1c3b7209 */ /* 0x000fe40007810000 */
[----:B------:R-:W-:Y:S02]  /*1ac70*/  MUFU.EX2 R34, R34 ;  /* 0x0000002200227308 */ /* 0x000fe40000000800 */
[----:B------:R-:W-:-:S04]  /*1ac80*/  FMNMX.FTZ R59, R58, R59, !PT ;  /* 0x0000003b3a3b7209 */ /* 0x000fc80007810000 */
[----:B------:R-:W-:Y:S02]  /*1ac90*/  FMNMX.FTZ R78, R62, R59, !PT ;  /* 0x0000003b3e4e7209 */ /* 0x000fe40007810000 */
[----:B------:R0:W-:Y:S02]  /*1aca0*/  MUFU.EX2 R59, R86 ;  /* 0x00000056003b7308 */ /* 0x0001e40000000800 */
[----:B------:R-:W-:-:S04]  /*1acb0*/  FMNMX.FTZ R78, R61, R78, !PT ;  /* 0x0000004e3d4e7209 */ /* 0x000fc80007810000 */
[----:B------:R-:W-:Y:S02]  /*1acc0*/  FMNMX.FTZ R73, R65, R78, !PT ;  /* 0x0000004e41497209 */ /* 0x000fe40007810000 */
[----:B------:R1:W-:Y:S01]  /*1acd0*/  MUFU.EX2 R78, R85 ;  /* 0x00000055004e7308 */ /* 0x0003e20000000800 */
[----:B0-----:R-:W-:-:S01]  /*1ace0*/  FFMA.FTZ R86, R52, UR53, -R54 ;  /* 0x0000003534567c23 */ /* 0x001fc20008010836 */
[----:B------:R-:W-:Y:S01]  /*1acf0*/  FMNMX.FTZ R80, R66, R73, !PT ;  /* 0x0000004942507209 */ /* 0x000fe20007810000 */
[----:B------:R-:W-:-:S01]  /*1ad00*/  FFMA.FTZ R73, R87, UR53, -R54 ;  /* 0x0000003557497c23 */ /* 0x000fc20008010836 */
[--C-:B------:R-:W-:Y:S01]  /*1ad10*/  FFMA.FTZ R52, R95, UR53, -R54.reuse ;  /* 0x000000355f347c23 */ /* 0x100fe20008010836 */
[----:B------:R-:W-:-:S01]  /*1ad20*/  FFMA.FTZ R87, R99, UR53, -R54 ;  /* 0x0000003563577c23 */ /* 0x000fc20008010836 */
[----:B------:R-:W-:Y:S01]  /*1ad30*/  FMNMX.FTZ R79, R41, R80, !PT ;  /* 0x00000050294f7209 */ /* 0x000fe20007810000 */
[----:B------:R-:W-:Y:S01]  /*1ad40*/  IMAD.MOV.U32 R99, RZ, RZ, R119 ;  /* 0x000000ffff637224 */ /* 0x000fe200078e0077 */
[----:B------:R-:W-:Y:S01]  /*1ad50*/  MUFU.EX2 R33, R33 ;  /* 0x0000002100217308 */ /* 0x000fe20000000800 */
[----:B-1----:R-:W-:-:S01]  /*1ad60*/  FFMA.FTZ R85, R68, UR53, -R54 ;  /* 0x0000003544557c23 */ /* 0x002fc20008010836 */
[----:B------:R-:W-:-:S04]  /*1ad70*/  FMNMX.FTZ R80, R40, R79, !PT ;  /* 0x0000004f28507209 */ /* 0x000fc80007810000 */
[----:B------:R-:W-:Y:S02]  /*1ad80*/  FMNMX.FTZ R79, R29, R80, !PT ;  /* 0x000000501d4f7209 */ /* 0x000fe40007810000 */
[----:B------:R-:W-:Y:S02]  /*1ad90*/  MUFU.EX2 R80, R83 ;  /* 0x0000005300507308 */ /* 0x000fe40000000800 */
[----:B------:R-:W-:-:S04]  /*1ada0*/  FMNMX.FTZ R79, R42, R79, !PT ;  /* 0x0000004f2a4f7209 */ /* 0x000fc80007810000 */
[----:B------:R-:W-:Y:S02]  /*1adb0*/  FMNMX.FTZ R64, R30, R79, !PT ;  /* 0x0000004f1e407209 */ /* 0x000fe40007810000 */
[----:B------:R-:W0:Y:S02]  /*1adc0*/  MUFU.EX2 R36, R36 ;  /* 0x0000002400247308 */ /* 0x000e240000000800 */
[----:B------:R-:W-:-:S04]  /*1add0*/  FMNMX.FTZ R79, R45, R64, !PT ;  /* 0x000000402d4f7209 */ /* 0x000fc80007810000 */
[----:B------:R-:W-:Y:S02]  /*1ade0*/  FMNMX.FTZ R64, R32, R79, !PT ;  /* 0x0000004f20407209 */ /* 0x000fe40007810000 */
[----:B------:R-:W-:Y:S02]  /*1adf0*/  MUFU.EX2 R35, R35 ;  /* 0x0000002300237308 */ /* 0x000fe40000000800 */
[----:B------:R-:W-:-:S04]  /*1ae00*/  FMNMX.FTZ R64, R49, R64, !PT ;  /* 0x0000004031407209 */ /* 0x000fc80007810000 */
[----:B------:R-:W-:Y:S02]  /*1ae10*/  FMNMX.FTZ R68, R43, R64, !PT ;  /* 0x000000402b447209 */ /* 0x000fe40007810000 */
[----:B------:R1:W-:Y:S01]  /*1ae20*/  MUFU.EX2 R64, R85 ;  /* 0x0000005500407308 */ /* 0x0003e20000000800 */
[----:B0-----:R-:W-:Y:S02]  /*1ae30*/  F2FP.SATFINITE.E4M3.F32.PACK_AB_MERGE_C R216, R36, R33, RZ ;  /* 0x0000002124d8723e */ /* 0x001fe400048070ff */
[----:B------:R-:W-:Y:S02]  /*1ae40*/  FMNMX.FTZ R79, R53, R68, !PT ;  /* 0x00000044354f7209 */ /* 0x000fe40007810000 */
[----:B------:R-:W-:Y:S01]  /*1ae50*/  FSEL R68, R75, -INF , P1 ;  /* 0xff8000004b447808 */ /* 0x000fe20000800000 */
[--C-:B------:R-:W-:Y:S01]  /*1ae60*/  FFMA.FTZ R75, R67, UR53, -R54.reuse ;  /* 0x00000035434b7c23 */ /* 0x100fe20008010836 */
[----:B------:R-:W-:Y:S01]  /*1ae70*/  FMNMX.FTZ R79, R44, R79, !PT ;  /* 0x0000004f2c4f7209 */ /* 0x000fe20007810000 */
[----:B------:R-:W-:Y:S01]  /*1ae80*/  MUFU.EX2 R38, R38 ;  /* 0x0000002600267308 */ /* 0x000fe20000000800 */
[----:B------:R-:W-:Y:S01]  /*1ae90*/  FSEL R67, R77, -INF , P2 ;  /* 0xff8000004d437808 */ /* 0x000fe20001000000 */
[----:B-1----:R-:W-:Y:S01]  /*1aea0*/  FFMA.FTZ R85, R94, UR53, -R54 ;  /* 0x000000355e557c23 */ /* 0x002fe20008010836 */
[----:B------:R-:W-:-:S02]  /*1aeb0*/  FMNMX.FTZ R84, R68, R79, !PT ;  /* 0x0000004f44547209 */ /* 0x000fc40007810000 */
[----:B------:R-:W-:Y:S02]  /*1aec0*/  FSEL R77, R81, -INF , P3 ;  /* 0xff800000514d7808 */ /* 0x000fe40001800000 */
[----:B------:R-:W-:Y:S01]  /*1aed0*/  FMNMX.FTZ R84, R67, R84, !PT ;  /* 0x0000005443547209 */ /* 0x000fe20007810000 */
[----:B------:R-:W0:Y:S01]  /*1aee0*/  MUFU.EX2 R37, R37 ;  /* 0x0000002500257308 */ /* 0x000e220000000800 */
[----:B------:R-:W-:Y:S01]  /*1aef0*/  FSEL R79, R82, -INF , P4 ;  /* 0xff800000524f7808 */ /* 0x000fe20002000000 */
[----:B------:R-:W-:Y:S01]  /*1af00*/  FFMA.FTZ R82, R93, UR53, -R54 ;  /* 0x000000355d527c23 */ /* 0x000fe20008010836 */
[----:B------:R-:W-:Y:S02]  /*1af10*/  FMNMX.FTZ R84, R77, R84, !PT ;  /* 0x000000544d547209 */ /* 0x000fe40007810000 */
[----:B------:R-:W-:Y:S02]  /*1af20*/  FSEL R81, R97, -INF , P5 ;  /* 0xff80000061517808 */ /* 0x000fe40002800000 */
[----:B------:R-:W-:Y:S01]  /*1af30*/  FMNMX.FTZ R84, R79, R84, !PT ;  /* 0x000000544f547209 */ /* 0x000fe20007810000 */
[----:B------:R-:W-:Y:S01]  /*1af40*/  MUFU.EX2 R39, R39 ;  /* 0x0000002700277308 */ /* 0x000fe20000000800 */
[----:B------:R-:W-:-:S02]  /*1af50*/  F2FP.SATFINITE.E4M3.F32.PACK_AB_MERGE_C R216, R34, R31, R216 ;  /* 0x0000001f22d8723e */ /* 0x000fc400048070d8 */
[----:B------:R-:W-:-:S05]  /*1af60*/  FMNMX.FTZ R84, R81, R84, !PT ;  /* 0x0000005451547209 */ /* 0x000fca0007810000 */
[----:B------:R-:W1:Y:S01]  /*1af70*/  SHFL.BFLY PT, R83, R84, 0x2, 0x1f ;  /* 0x0c401f0054537f89 */ /* 0x000e6200000e0000 */
[----:B------:R-:W-:Y:S01]  /*1af80*/  MUFU.EX2 R51, R51 ;  /* 0x0000003300337308 */ /* 0x000fe20000000800 */
[----:B0-----:R-:W-:-:S04]  /*1af90*/  F2FP.SATFINITE.E4M3.F32.PACK_AB_MERGE_C R218, R46, R37, RZ ;  /* 0x000000252eda723e */ /* 0x001fc800048070ff */
[----:B------:R-:W-:-:S03]  /*1afa0*/  F2FP.SATFINITE.E4M3.F32.PACK_AB_MERGE_C R218, R38, R35, R218 ;  /* 0x0000002326da723e */ /* 0x000fc600048070da */
[----:B------:R-:W0:Y:S08]  /*1afb0*/  MUFU.EX2 R72, R72 ;  /* 0x0000004800487308 */ /* 0x000e300000000800 */
[----:B------:R-:W-:Y:S01]  /*1afc0*/  MUFU.EX2 R74, R74 ;  /* 0x0000004a004a7308 */ /* 0x000fe20000000800 */
[----:B-1----:R-:W-:Y:S01]  /*1afd0*/  FMNMX.FTZ R88, R84, R83, !PT ;  /* 0x0000005354587209 */ /* 0x002fe20007810000 */
[----:B------:R-:W-:-:S06]  /*1afe0*/  FFMA.FTZ R84, R98, UR53, -R54 ;  /* 0x0000003562547c23 */ /* 0x000fcc0008010836 */
[----:B------:R-:W1:Y:S01]  /*1aff0*/  MUFU.EX2 R76, R76 ;  /* 0x0000004c004c7308 */ /* 0x000e620000000800 */
[----:B0-----:R-:W-:Y:S01]  /*1b000*/  F2FP.SATFINITE.E4M3.F32.PACK_AB_MERGE_C R212, R72, R51, RZ ;  /* 0x0000003348d4723e */ /* 0x001fe200048070ff */
[----:B------:R-:W-:Y:S01]  /*1b010*/  IMAD.MOV.U32 R98, RZ, RZ, R119 ;  /* 0x000000ffff627224 */ /* 0x000fe200078e0077 */
[----:B------:R-:W0:Y:S02]  /*1b020*/  SHFL.BFLY PT, R89, R88, 0x1, 0x1f ;  /* 0x0c201f0058597f89 */ /* 0x000e2400000e0000 */
[----:B------:R-:W-:-:S03]  /*1b030*/  F2FP.SATFINITE.E4M3.F32.PACK_AB_MERGE_C R212, R50, R39, R212 ;  /* 0x0000002732d4723e */ /* 0x000fc600048070d4 */
[----:B------:R-:W2:Y:S08]  /*1b040*/  MUFU.EX2 R73, R73 ;  /* 0x0000004900497308 */ /* 0x000eb00000000800 */
[----:B------:R-:W-:Y:S01]  /*1b050*/  MUFU.EX2 R60, R60 ;  /* 0x0000003c003c7308 */ /* 0x000fe20000000800 */
[----:B-1----:R-:W-:-:S04]  /*1b060*/  F2FP.SATFINITE.E4M3.F32.PACK_AB_MERGE_C R214, R76, R57, RZ ;  /* 0x000000394cd6723e */ /* 0x002fc800048070ff */
[----:B------:R-:W-:-:S03]  /*1b070*/  F2FP.SATFINITE.E4M3.F32.PACK_AB_MERGE_C R214, R74, R55, R214 ;  /* 0x000000374ad6723e */ /* 0x000fc600048070d6 */
[----:B------:R-:W-:Y:S01]  /*1b080*/  MUFU.EX2 R63, R63 ;  /* 0x0000003f003f7308 */ /* 0x000fe20000000800 */
[----:B--2---:R-:W-:Y:S02]  /*1b090*/  F2FP.SATFINITE.E4M3.F32.PACK_AB_MERGE_C R200, R80, R73, RZ ;  /* 0x0000004950c8723e */ /* 0x004fe400048070ff */
[----:B0-----:R-:W-:Y:S01]  /*1b0a0*/  FMNMX.FTZ R122, R88, R89, !PT ;  /* 0x00000059587a7209 */ /* 0x001fe20007810000 */
[----:B------:R-:W-:-:S01]  /*1b0b0*/  FFMA.FTZ R89, R102, UR53, -R54 ;  /* 0x0000003566597c23 */ /* 0x000fc20008010836 */
[----:B------:R-:W-:Y:S01]  /*1b0c0*/  FFMA.FTZ R88, R103, UR53, -R54 ;  /* 0x0000003567587c23 */ /* 0x000fe20008010836 */
[----:B------:R-:W-:Y:S01]  /*1b0d0*/  F2FP.SATFINITE.E4M3.F32.PACK_AB_MERGE_C R200, R78, R59, R200 ;  /* 0x0000003b4ec8723e */ /* 0x000fe200048070c8 */
[----:B------:R-:W-:Y:S02]  /*1b0e0*/  IMAD.MOV.U32 R103, RZ, RZ, R119 ;  /* 0x000000ffff677224 */ /* 0x000fe400078e0077 */
[----:B------:R-:W-:-:S01]  /*1b0f0*/  FFMA.FTZ R90, R122, R91, -8 ;  /* 0xc10000007a5a7423 */ /* 0x000fc2000001005b */
[----:B------:R-:W-:Y:S01]  /*1b100*/  FSETP.NEU.FTZ.AND P1, PT, R122, -INF , PT ;  /* 0xff8000007a00780b */ /* 0x000fe20003f3d000 */
[----:B------:R-:W-:-:S01]  /*1b110*/  FFMA.FTZ R91, R104, UR53, -R54 ;  /* 0x00000035685b7c23 */ /* 0x000fc20008010836 */
[----:B------:R-:W-:Y:S01]  /*1b120*/  MUFU.EX2 R75, R75 ;  /* 0x0000004b004b7308 */ /* 0x000fe20000000800 */
[----:B------:R-:W-:Y:S01]  /*1b130*/  IMAD.MOV.U32 R104, RZ, RZ, R119 ;  /* 0x000000ffff687224 */ /* 0x000fe200078e0077 */
[----:B------:R-:W-:-:S02]  /*1b140*/  FSEL R54, R90, RZ, P1 ;  /* 0x000000ff5a367208 */ /* 0x000fc40000800000 */
[----:B------:R-:W-:Y:S02]  /*1b150*/  ISETP.GE.AND P1, PT, R141, 0xa1, PT ;  /* 0x000000a18d00780c */ /* 0x000fe40003f26270 */
[----:B------:R-:W-:Y:S01]  /*1b160*/  MOV R102, R119 ;  /* 0x0000007700667202 */ /* 0x000fe20000000f00 */
[----:B------:R-:W-:-:S01]  /*1b170*/  FFMA.FTZ R3, R3, UR53, -R54 ;  /* 0x0000003503037c23 */ /* 0x000fc20008010836 */
        /* <DEDUP_REMOVED lines=9> */
[----:B------:R-:W-:Y:S01]  /*1b210*/  FFMA.FTZ R10, R21, UR53, -R54 ;  /* 0x00000035150a7c23 */ /* 0x000fe20008010836 */
[----:B------:R-:W-:-:S01]  /*1b220*/  FADD.FTZ R20, R31, R34 ;  /* 0x000000221f147221 */ /* 0x000fc20000010000 */
[--C-:B------:R-:W-:Y:S01]  /*1b230*/  FFMA.FTZ R97, R15, UR53, -R54.reuse ;  /* 0x000000350f617c23 */ /* 0x100fe20008010836 */
[----:B------:R-:W-:-:S01]  /*1b240*/  FFMA.FTZ R7, R11, UR53, -R54 ;  /* 0x000000350b077c23 */ /* 0x000fc20008010836 */
[----:B------:R-:W0:Y:S01]  /*1b250*/  MUFU.EX2 R4, R4 ;  /* 0x0000000400047308 */ /* 0x000e220000000800 */
[----:B------:R-:W-:-:S01]  /*1b260*/  FFMA.FTZ R58, R58, UR53, -R54 ;  /* 0x000000353a3a7c23 */ /* 0x000fc20008010836 */
[--C-:B------:R-:W-:Y:S01]  /*1b270*/  FFMA.FTZ R15, R61, UR53, -R54.reuse ;  /* 0x000000353d0f7c23 */ /* 0x100fe20008010836 */
[----:B------:R-:W-:-:S01]  /*1b280*/  FFMA.FTZ R11, R26, UR53, -R54 ;  /* 0x000000351a0b7c23 */ /* 0x000fc20008010836 */
[----:B------:R-:W-:Y:S01]  /*1b290*/  FADD.FTZ R61, R33, R20 ;  /* 0x00000014213d7221 */ /* 0x000fe20000010000 */
[----:B------:R-:W-:-:S01]  /*1b2a0*/  FFMA.FTZ R8, R12, UR53, -R54 ;  /* 0x000000350c087c23 */ /* 0x000fc20008010836 */
[--C-:B------:R-:W-:Y:S01]  /*1b2b0*/  FFMA.FTZ R12, R27, UR53, -R54.reuse ;  /* 0x000000351b0c7c23 */ /* 0x100fe20008010836 */
[----:B------:R-:W-:Y:S01]  /*1b2c0*/  VIADD R20, R0, 0x33440 ;  /* 0x0003344000147836 */ /* 0x000fe20000000000 */
        /* <DEDUP_REMOVED lines=13> */
[----:B------:R-:W-:Y:S01]  /*1b3a0*/  F2FP.SATFINITE.E4M3.F32.PACK_AB_MERGE_C R202, R75, R64, RZ ;  /* 0x000000404bca723e */ /* 0x000fe200048070ff */
[--C-:B------:R-:W-:Y:S01]  /*1b3b0*/  FFMA.FTZ R45, R45, UR53, -R54.reuse ;  /* 0x000000352d2d7c23 */ /* 0x100fe20008010836 */
[----:B------:R-:W-:-:S01]  /*1b3c0*/  FFMA.FTZ R32, R32, UR53, -R54 ;  /* 0x0000003520207c23 */ /* 0x000fc20008010836 */
[----:B------:R-:W0:Y:S01]  /*1b3d0*/  MUFU.EX2 R5, R5 ;  /* 0x0000000500057308 */ /* 0x000e220000000800 */
[----:B-1----:R-:W-:-:S01]  /*1b3e0*/  FADD.FTZ R26, R90, R21 ;  /* 0x000000155a1a7221 */ /* 0x002fc20000010000 */
[----:B------:R-:W-:-:S02]  /*1b3f0*/  IMAD.U32 R21, RZ, RZ, UR38 ;  /* 0x00000026ff157e24 */ /* 0x000fc4000f8e00ff */
[----:B------:R-:W-:-:S01]  /*1b400*/  FFMA.FTZ R49, R49, UR53, -R54 ;  /* 0x0000003531317c23 */ /* 0x000fc20008010836 */
[--C-:B------:R-:W-:Y:S01]  /*1b410*/  FFMA.FTZ R43, R43, UR53, -R54.reuse ;  /* 0x000000352b2b7c23 */ /* 0x100fe20008010836 */
[----:B------:R-:W-:-:S01]  /*1b420*/  FFMA.FTZ R53, R53, UR53, -R54 ;  /* 0x0000003535357c23 */ /* 0x000fc20008010836 */
[----:B------:R-:W-:Y:S01]  /*1b430*/  FFMA.FTZ R44, R44, UR53, -R54 ;  /* 0x000000352c2c7c23 */ /* 0x000fe20008010836 */
[----:B------:R-:W-:Y:S01]  /*1b440*/  PRMT R20, R21, 0x654, R20 ;  /* 0x0000065415147816 */ /* 0x000fe20000000014 */
[----:B------:R-:W1:Y:S01]  /*1b450*/  MUFU.EX2 R6, R6 ;  /* 0x0000000600067308 */ /* 0x000e620000000800 */
[----:B--2---:R-:W-:-:S01]  /*1b460*/  FADD.FTZ R26, R93, R26 ;  /* 0x0000001a5d1a7221 */ /* 0x004fc20000010000 */
[--C-:B------:R-:W-:Y:S01]  /*1b470*/  FFMA.FTZ R21, R40, UR53, -R54.reuse ;  /* 0x0000003528157c23 */ /* 0x100fe20008010836 */
[----:B------:R2:W-:Y:S01]  /*1b480*/  SYNCS.ARRIVE.TRANS64.RED.A1T0 RZ, [R20+URZ], RZ ;  /* 0x000000ff14ff79a7 */ /* 0x0005e2000810043f */
[----:B------:R-:W-:-:S01]  /*1b490*/  FFMA.FTZ R68, R68, UR53, -R54 ;  /* 0x0000003544447c23 */ /* 0x000fc20008010836 */
[--C-:B------:R-:W-:Y:S01]  /*1b4a0*/  FFMA.FTZ R67, R67, UR53, -R54.reuse ;  /* 0x0000003543437c23 */ /* 0x100fe20008010836 */
[----:B------:R-:W-:Y:S01]  /*1b4b0*/  F2FP.SATFINITE.E4M3.F32.PACK_AB_MERGE_C R217, R93, R90, RZ ;  /* 0x0000005a5dd9723e */ /* 0x000fe200048070ff */
[--C-:B------:R-:W-:Y:S01]  /*1b4c0*/  FFMA.FTZ R77, R77, UR53, -R54.reuse ;  /* 0x000000354d4d7c23 */ /* 0x100fe20008010836 */
[----:B------:R-:W3:Y:S01]  /*1b4d0*/  MUFU.EX2 R92, R92 ;  /* 0x0000005c005c7308 */ /* 0x000ee20000000800 */
[----:B------:R-:W-:-:S01]  /*1b4e0*/  FFMA.FTZ R79, R79, UR53, -R54 ;  /* 0x000000354f4f7c23 */ /* 0x000fc20008010836 */
[----:B------:R-:W-:Y:S01]  /*1b4f0*/  F2FP.SATFINITE.E4M3.F32.PACK_AB_MERGE_C R217, R4, R3, R217 ;  /* 0x0000000304d9723e */ /* 0x000fe200048070d9 */
[----:B--2---:R-:W-:-:S01]  /*1b500*/  FFMA.FTZ R20, R30, UR53, -R54 ;  /* 0x000000351e147c23 */ /* 0x004fc20008010836 */
[----:B------:R-:W-:Y:S01]  /*1b510*/  FFMA.FTZ R54, R81, UR53, -R54 ;  /* 0x0000003551367c23 */ /* 0x000fe20008010836 */
[----:B------:R-:W-:Y:S01]  /*1b520*/  F2FP.SATFINITE.E4M3.F32.PACK_AB_MERGE_C R202, R63, R60, R202 ;  /* 0x0000003c3fca723e */ /* 0x000fe200048070ca */
[--C-:B------:R-:W-:Y:S01]  /*1b530*/  IMAD.MOV.U32 R93, RZ, RZ, R119.reuse ;  /* 0x000000ffff5d7224 */ /* 0x100fe200078e0077 */
[----:B------:R-:W-:Y:S01]  /*1b540*/  MOV R62, R119 ;  /* 0x00000077003e7202 */ /* 0x000fe20000000f00 */
[----:B------:R2:W-:Y:S01]  /*1b550*/  MUFU.EX2 R27, R58 ;  /* 0x0000003a001b7308 */ /* 0x0005e20000000800 */
[----:B------:R-:W-:-:S02]  /*1b560*/  IMAD.MOV.U32 R90, RZ, RZ, R119 ;  /* 0x000000ffff5a7224 */ /* 0x000fc400078e0077 */
[--C-:B------:R-:W-:Y:S02]  /*1b570*/  IMAD.MOV.U32 R81, RZ, RZ, R119.reuse ;  /* 0x000000ffff517224 */ /* 0x100fe400078e0077 */
[----:B------:R-:W-:-:S03]  /*1b580*/  IMAD.MOV.U32 R34, RZ, RZ, R119 ;  /* 0x000000ffff227224 */ /* 0x000fc600078e0077 */
[----:B------:R-:W4:Y:S01]  /*1b590*/  MUFU.EX2 R95, R95 ;  /* 0x0000005f005f7308 */ /* 0x000f220000000800 */
[----:B--2---:R-:W-:-:S01]  /*1b5a0*/  FADD.FTZ R58, R36, R61 ;  /* 0x0000003d243a7221 */ /* 0x004fc20000010000 */
[----:B0-----:R-:W-:-:S03]  /*1b5b0*/  FADD.FTZ R61, R5, R26 ;  /* 0x0000001a053d7221 */ /* 0x001fc60000010000 */
[----:B------:R-:W-:Y:S01]  /*1b5c0*/  FADD.FTZ R41, R35, R58 ;  /* 0x0000003a23297221 */ /* 0x000fe20000010000 */
[----:B-1----:R-:W-:-:S01]  /*1b5d0*/  FADD.FTZ R61, R6, R61 ;  /* 0x0000003d063d7221 */ /* 0x002fc20000010000 */
[----:B------:R-:W-:Y:S01]  /*1b5e0*/  IMAD.MOV.U32 R58, RZ, RZ, R119 ;  /* 0x000000ffff3a7224 */ /* 0x000fe200078e0077 */
[----:B------:R-:W0:Y:S01]  /*1b5f0*/  MUFU.EX2 R7, R7 ;  /* 0x0000000700077308 */ /* 0x000e220000000800 */
[----:B------:R-:W-:-:S01]  /*1b600*/  FADD.FTZ R26, R38, R41 ;  /* 0x00000029261a7221 */ /* 0x000fc20000010000 */
[--C-:B------:R-:W-:Y:S02]  /*1b610*/  IMAD.MOV.U32 R38, RZ, RZ, R119.reuse ;  /* 0x000000ffff267224 */ /* 0x100fe400078e0077 */
[----:B------:R-:W-:Y:S02]  /*1b620*/  IMAD.MOV.U32 R35, RZ, RZ, R119 ;  /* 0x000000ffff237224 */ /* 0x000fe400078e0077 */
[----:B------:R-:W-:Y:S01]  /*1b630*/  FADD.FTZ R41, R37, R26 ;  /* 0x0000001a25297221 */ /* 0x000fe20000010000 */
[----:B---3--:R-:W-:-:S01]  /*1b640*/  FADD.FTZ R26, R92, R61 ;  /* 0x0000003d5c1a7221 */ /* 0x008fc20000010000 */
[----:B------:R-:W1:Y:S02]  /*1b650*/  MUFU.EX2 R8, R8 ;  /* 0x0000000800087308 */ /* 0x000e640000000800 */
[----:B------:R-:W-:-:S01]  /*1b660*/  FADD.FTZ R40, R46, R41 ;  /* 0x000000292e287221 */ /* 0x000fc20000010000 */
[C---:B----4-:R-:W-:Y:S01]  /*1b670*/  FADD.FTZ R26, R95.reuse, R26 ;  /* 0x0000001a5f1a7221 */ /* 0x050fe20000010000 */
[----:B------:R-:W-:Y:S01]  /*1b680*/  F2FP.SATFINITE.E4M3.F32.PACK_AB_MERGE_C R219, R95, R92, RZ ;  /* 0x0000005c5fdb723e */ /* 0x000fe200048070ff */
[----:B------:R-:W-:-:S02]  /*1b690*/  IMAD.MOV.U32 R95, RZ, RZ, R119 ;  /* 0x000000ffff5f7224 */ /* 0x000fc400078e0077 */
[----:B------:R-:W-:-:S01]  /*1b6a0*/  FADD.FTZ R41, R39, R40 ;  /* 0x0000002827297221 */ /* 0x000fc20000010000 */
[----:B------:R-:W-:Y:S01]  /*1b6b0*/  MOV R92, R119 ;  /* 0x00000077005c7202 */ /* 0x000fe20000000f00 */
[----:B------:R-:W-:Y:S01]  /*1b6c0*/  IMAD.MOV.U32 R46, RZ, RZ, R119 ;  /* 0x000000ffff2e7224 */ /* 0x000fe200078e0077 */
[----:B------:R-:W2:Y:S01]  /*1b6d0*/  MUFU.EX2 R94, R94 ;  /* 0x0000005e005e7308 */ /* 0x000ea20000000800 */
[----:B0-----:R-:W-:-:S01]  /*1b6e0*/  FADD.FTZ R61, R7, R26 ;  /* 0x0000001a073d7221 */ /* 0x001fc20000010000 */
[----:B------:R-:W-:Y:S01]  /*1b6f0*/  FADD.FTZ R26, R50, R41 ;  /* 0x00000029321a7221 */ /* 0x000fe20000010000 */
[----:B------:R-:W-:Y:S01]  /*1b700*/  F2FP.SATFINITE.E4M3.F32.PACK_AB_MERGE_C R219, R6, R5, R219 ;  /* 0x0000000506db723e */ /* 0x000fe200048070db */
[----:B------:R-:W-:Y:S02]  /*1b710*/  IMAD.MOV.U32 R50, RZ, RZ, R119 ;  /* 0x000000ffff327224 */ /* 0x000fe400078e0077 */
[----:B------:R-:W-:-:S01]  /*1b720*/  FADD.FTZ R41, R51, R26 ;  /* 0x0000001a33297221 */ /* 0x000fc20000010000 */
[----:B------:R-:W-:Y:S01]  /*1b730*/  IMAD.MOV.U32 R51, RZ, RZ, R119 ;  /* 0x000000ffff337224 */ /* 0x000fe200078e0077 */
[----:B------:R-:W0:Y:S01]  /*1b740*/  MUFU.EX2 R97, R97 ;  /* 0x0000006100617308 */ /* 0x000e220000000800 */
[----:B-1----:R-:W-:-:S01]  /*1b750*/  FADD.FTZ R61, R8, R61 ;  /* 0x0000003d083d7221 */ /* 0x002fc20000010000 */
[----:B------:R-:W-:Y:S01]  /*1b760*/  FADD.FTZ R30, R72, R41 ;  /* 0x00000029481e7221 */ /* 0x000fe20000010000 */
[----:B------:R-:W-:Y:S01]  /*1b770*/  MOV R72, R119 ;  /* 0x0000007700487202 */ /* 0x000fe20000000f00 */
[----:B------:R-:W-:-:S02]  /*1b780*/  IMAD.MOV.U32 R40, RZ, RZ, R119 ;  /* 0x000000ffff287224 */ /* 0x000fc400078e0077 */
[----:B------:R-:W-:-:S01]  /*1b790*/  FADD.FTZ R41, R55, R30 ;  /* 0x0000001e37297221 */ /* 0x000fc20000010000 */
[----:B------:R-:W-:Y:S01]  /*1b7a0*/  IMAD.MOV.U32 R55, RZ, RZ, R119 ;  /* 0x000000ffff377224 */ /* 0x000fe200078e0077 */
[----:B------:R-:W1:Y:S01]  /*1b7b0*/  MUFU.EX2 R9, R9 ;  /* 0x0000000900097308 */ /* 0x000e620000000800 */
[----:B--2---:R-:W-:-:S01]  /*1b7c0*/  FADD.FTZ R26, R94, R61 ;  /* 0x0000003d5e1a7221 */ /* 0x004fc20000010000 */
[----:B------:R-:W-:-:S06]  /*1b7d0*/  IMAD.MOV.U32 R39, RZ, RZ, R119 ;  /* 0x000000ffff277224 */ /* 0x000fcc00078e0077 */
[----:B------:R-:W2:Y:S01]  /*1b7e0*/  MUFU.EX2 R10, R10 ;  /* 0x0000000a000a7308 */ /* 0x000ea20000000800 */
[----:B0-----:R-:W-:-:S01]  /*1b7f0*/  FADD.FTZ R26, R97, R26 ;  /* 0x0000001a611a7221 */ /* 0x001fc20000010000 */
[----:B------:R-:W-:Y:S02]  /*1b800*/  F2FP.SATFINITE.E4M3.F32.PACK_AB_MERGE_C R94, R97, R94, RZ ;  /* 0x0000005e615e723e */ /* 0x000fe400048070ff */
[----:B------:R-:W-:Y:S02]  /*1b810*/  MOV R97, R119 ;  /* 0x0000007700617202 */ /* 0x000fe40000000f00 */
[----:B------:R-:W-:Y:S01]  /*1b820*/  F2FP.SATFINITE.E4M3.F32.PACK_AB_MERGE_C R213, R8, R7, R94 ;  /* 0x0000000708d5723e */ /* 0x000fe2000480705e */
[----:B------:R-:W-:Y:S01]  /*1b830*/  IMAD.MOV.U32 R94, RZ, RZ, R119 ;  /* 0x000000ffff5e7224 */ /* 0x000fe200078e0077 */
[----:B------:R-:W0:Y:S01]  /*1b840*/  MUFU.EX2 R24, R24 ;  /* 0x0000001800187308 */ /* 0x000e220000000800 */
[----:B-1----:R-:W-:-:S01]  /*1b850*/  FADD.FTZ R61, R9, R26 ;  /* 0x0000001a093d7221 */ /* 0x002fc20000010000 */
[----:B------:R-:W-:Y:S01]  /*1b860*/  FADD.FTZ R26, R74, R41 ;  /* 0x000000294a1a7221 */ /* 0x000fe20000010000 */
[----:B------:R-:W-:-:S03]  /*1b870*/  IMAD.MOV.U32 R74, RZ, RZ, R119 ;  /* 0x000000ffff4a7224 */ /* 0x000fc600078e0077 */
[----:B------:R-:W-:Y:S01]  /*1b880*/  FADD.FTZ R41, R57, R26 ;  /* 0x0000001a39297221 */ /* 0x000fe20000010000 */
[----:B------:R-:W-:Y:S01]  /*1b890*/  MOV R57, R119 ;  /* 0x0000007700397202 */ /* 0x000fe20000000f00 */
        /* <DEDUP_REMOVED lines=9> */
[----:B------:R-:W-:-:S06]  /*1b930*/  IMAD.MOV.U32 R61, RZ, RZ, R119 ;  /* 0x000000ffff3d7224 */ /* 0x000fcc00078e0077 */
[----:B------:R-:W0:Y:S01]  /*1b940*/  MUFU.EX2 R12, R12 ;  /* 0x0000000c000c7308 */ /* 0x000e220000000800 */
[----:B-1----:R-:W-:-:S07]  /*1b950*/  FADD.FTZ R26, R25, R26 ;  /* 0x0000001a191a7221 */ /* 0x002fce0000010000 */
[----:B------:R-:W1:Y:S01]  /*1b960*/  MUFU.EX2 R28, R28 ;  /* 0x0000001c001c7308 */ /* 0x000e620000000800 */
[----:B--2---:R-:W-:-:S01]  /*1b970*/  FADD.FTZ R37, R11, R26 ;  /* 0x0000001a0b257221 */ /* 0x004fc20000010000 */
[----:B------:R-:W-:Y:S01]  /*1b980*/  FADD.FTZ R26, R78, R33 ;  /* 0x000000214e1a7221 */ /* 0x000fe20000010000 */
[----:B------:R-:W-:-:S03]  /*1b990*/  IMAD.MOV.U32 R78, RZ, RZ, R119 ;  /* 0x000000ffff4e7224 */ /* 0x000fc600078e0077 */
[----:B------:R-:W-:Y:S01]  /*1b9a0*/  FADD.FTZ R33, R73, R26 ;  /* 0x0000001a49217221 */ /* 0x000fe20000010000 */
[----:B------:R-:W-:Y:S01]  /*1b9b0*/  IMAD.MOV.U32 R73, RZ, RZ, R119 ;  /* 0x000000ffff497224 */ /* 0x000fe200078e0077 */
[----:B------:R-:W2:Y:S01]  /*1b9c0*/  MUFU.EX2 R14, R14 ;  /* 0x0000000e000e7308 */ /* 0x000ea20000000800 */
[----:B0-----:R-:W-:-:S01]  /*1b9d0*/  FADD.FTZ R37, R12, R37 ;  /* 0x000000250c257221 */ /* 0x001fc20000010000 */
[----:B------:R-:W-:Y:S01]  /*1b9e0*/  FADD.FTZ R33, R80, R33 ;  /* 0x0000002150217221 */ /* 0x000fe20000010000 */
[----:B------:R-:W-:-:S05]  /*1b9f0*/  IMAD.MOV.U32 R80, RZ, RZ, R119 ;  /* 0x000000ffff507224 */ /* 0x000fca00078e0077 */
[----:B------:R-:W0:Y:S01]  /*1ba00*/  MUFU.EX2 R15, R15 ;  /* 0x0000000f000f7308 */ /* 0x000e220000000800 */
[----:B-1----:R-:W-:-:S01]  /*1ba10*/  FADD.FTZ R26, R28, R37 ;  /* 0x000000251c1a7221 */ /* 0x002fc20000010000 */
[----:B------:R-:W-:-:S03]  /*1ba20*/  F2FP.SATFINITE.E4M3.F32.PACK_AB_MERGE_C R36, R27, R28, RZ ;  /* 0x0000001c1b24723e */ /* 0x000fc600048070ff */
[----:B------:R-:W-:Y:S01]  /*1ba30*/  FADD.FTZ R37, R27, R26 ;  /* 0x0000001a1b257221 */ /* 0x000fe20000010000 */
[----:B------:R-:W-:-:S01]  /*1ba40*/  FADD.FTZ R26, R60, R33 ;  /* 0x000000213c1a7221 */ /* 0x000fc20000010000 */
[----:B------:R-:W-:Y:S01]  /*1ba50*/  F2FP.SATFINITE.E4M3.F32.PACK_AB_MERGE_C R33, R25, R24, RZ ;  /* 0x000000181921723e */ /* 0x000fe200048070ff */
[----:B------:R-:W1:Y:S01]  /*1ba60*/  MUFU.EX2 R65, R65 ;  /* 0x0000004100417308 */ /* 0x000e620000000800 */
[----:B--2---:R-:W-:-:S01]  /*1ba70*/  FADD.FTZ R30, R14, R37 ;  /* 0x000000250e1e7221 */ /* 0x004fc20000010000 */
[----:B------:R-:W-:Y:S01]  /*1ba80*/  FADD.FTZ R25, R63, R26 ;  /* 0x0000001a3f197221 */ /* 0x000fe20000010000 */
[----:B------:R-:W-:Y:S01]  /*1ba90*/  F2FP.SATFINITE.E4M3.F32.PACK_AB_MERGE_C R201, R12, R11, R36 ;  /* 0x0000000b0cc9723e */ /* 0x000fe20004807024 */
[----:B------:R-:W-:Y:S01]  /*1baa0*/  IMAD.MOV.U32 R63, RZ, RZ, R119 ;  /* 0x000000ffff3f7224 */ /* 0x000fe200078e0077 */
[----:B------:R-:W-:Y:S01]  /*1bab0*/  F2FP.SATFINITE.E4M3.F32.PACK_AB_MERGE_C R215, R10, R9, R33 ;  /* 0x000000090ad7723e */ /* 0x000fe20004807021 */
[----:B------:R-:W-:Y:S01]  /*1bac0*/  FADD.FTZ R26, R64, R25 ;  /* 0x00000019401a7221 */ /* 0x000fe20000010000 */
[----:B------:R-:W-:Y:S01]  /*1bad0*/  IMAD.MOV.U32 R64, RZ, RZ, R119 ;  /* 0x000000ffff407224 */ /* 0x000fe200078e0077 */
[----:B------:R-:W2:Y:S01]  /*1bae0*/  MUFU.EX2 R66, R66 ;  /* 0x0000004200427308 */ /* 0x000ea20000000800 */
[----:B0-----:R-:W-:-:S01]  /*1baf0*/  FADD.FTZ R30, R15, R30 ;  /* 0x0000001e0f1e7221 */ /* 0x001fc20000010000 */
[----:B------:R-:W-:Y:S01]  /*1bb00*/  FADD.FTZ R75, R75, R26 ;  /* 0x0000001a4b4b7221 */ /* 0x000fe20000010000 */
[--C-:B------:R-:W-:Y:S01]  /*1bb10*/  IMAD.MOV.U32 R60, RZ, RZ, R119.reuse ;  /* 0x000000ffff3c7224 */ /* 0x100fe200078e0077 */
[----:B------:R-:W-:Y:S01]  /*1bb20*/  MOV R37, R119 ;  /* 0x0000007700257202 */ /* 0x000fe20000000f00 */
[----:B------:R-:W-:-:S02]  /*1bb30*/  IMAD.MOV.U32 R36, RZ, RZ, R119 ;  /* 0x000000ffff247224 */ /* 0x000fc400078e0077 */
[----:B------:R-:W-:Y:S01]  /*1bb40*/  IMAD.MOV.U32 R33, RZ, RZ, R119 ;  /* 0x000000ffff217224 */ /* 0x000fe200078e0077 */
[----:B------:R-:W0:Y:S01]  /*1bb50*/  MUFU.EX2 R70, R70 ;  /* 0x0000004600467308 */ /* 0x000e220000000800 */
[----:B-1----:R-:W-:-:S07]  /*1bb60*/  FADD.FTZ R25, R65, R30 ;  /* 0x0000001e41197221 */ /* 0x002fce0000010000 */
[----:B------:R-:W1:Y:S01]  /*1bb70*/  MUFU.EX2 R0, R0 ;  /* 0x0000000000007308 */ /* 0x000e620000000800 */
[----:B--2---:R-:W-:-:S01]  /*1bb80*/  FADD.FTZ R25, R66, R25 ;  /* 0x0000001942197221 */ /* 0x004fc20000010000 */
[----:B------:R-:W-:Y:S01]  /*1bb90*/  F2FP.SATFINITE.E4M3.F32.PACK_AB_MERGE_C R65, R66, R65, RZ ;  /* 0x000000414241723e */ /* 0x000fe200048070ff */
[----:B------:R-:W-:-:S03]  /*1bba0*/  IMAD.MOV.U32 R66, RZ, RZ, R119 ;  /* 0x000000ffff427224 */ /* 0x000fc600078e0077 */
[----:B------:R-:W-:Y:S01]  /*1bbb0*/  F2FP.SATFINITE.E4M3.F32.PACK_AB_MERGE_C R203, R15, R14, R65 ;  /* 0x0000000e0fcb723e */ /* 0x000fe20004807041 */
[----:B------:R-:W-:Y:S01]  /*1bbc0*/  IMAD.MOV.U32 R65, RZ, RZ, R119 ;  /* 0x000000ffff417224 */ /* 0x000fe200078e0077 */
[----:B------:R-:W2:Y:S01]  /*1bbd0*/  MUFU.EX2 R69, R69 ;  /* 0x0000004500457308 */ /* 0x000ea20000000800 */
[----:B0-----:R-:W-:-:S01]  /*1bbe0*/  FADD.FTZ R26, R70, R75 ;  /* 0x0000004b461a7221 */ /* 0x001fc20000010000 */
[----:B------:R-:W-:-:S06]  /*1bbf0*/  IMAD.MOV.U32 R75, RZ, RZ, R119 ;  /* 0x000000ffff4b7224 */ /* 0x000fcc00078e0077 */
        /* <DEDUP_REMOVED lines=12> */
[----:B------:R-:W-:Y:S01]  /*1bcc0*/  F2FP.SATFINITE.E4M3.F32.PACK_AB_MERGE_C R204, R56, R71, RZ ;  /* 0x0000004738cc723e */ /* 0x000fe200048070ff */
[--C-:B------:R-:W-:Y:S02]  /*1bcd0*/  IMAD.MOV.U32 R71, RZ, RZ, R119.reuse ;  /* 0x000000ffff477224 */ /* 0x100fe400078e0077 */
[--C-:B------:R-:W-:Y:S01]  /*1bce0*/  IMAD.MOV.U32 R56, RZ, RZ, R119.reuse ;  /* 0x000000ffff387224 */ /* 0x100fe200078e0077 */
[----:B------:R-:W-:Y:S01]  /*1bcf0*/  F2FP.SATFINITE.E4M3.F32.PACK_AB_MERGE_C R204, R69, R70, R204 ;  /* 0x0000004645cc723e */ /* 0x000fe200048070cc */
[----:B------:R-:W-:Y:S01]  /*1bd00*/  IMAD.MOV.U32 R70, RZ, RZ, R119 ;  /* 0x000000ffff467224 */ /* 0x000fe200078e0077 */
[----:B------:R-:W0:Y:S01]  /*1bd10*/  MUFU.EX2 R20, R20 ;  /* 0x0000001400147308 */ /* 0x000e220000000800 */
[----:B-1----:R-:W-:-:S01]  /*1bd20*/  FADD.FTZ R31, R42, R31 ;  /* 0x0000001f2a1f7221 */ /* 0x002fc20000010000 */
[----:B------:R-:W-:Y:S01]  /*1bd30*/  F2FP.SATFINITE.E4M3.F32.PACK_AB_MERGE_C R30, R42, R29, RZ ;  /* 0x0000001d2a1e723e */ /* 0x000fe200048070ff */
[----:B------:R-:W-:Y:S01]  /*1bd40*/  IMAD.MOV.U32 R69, RZ, RZ, R119 ;  /* 0x000000ffff457224 */ /* 0x000fe200078e0077 */
[----:B------:R-:W-:-:S02]  /*1bd50*/  MOV R42, R119 ;  /* 0x00000077002a7202 */ /* 0x000fc40000000f00 */
[----:B------:R-:W-:Y:S01]  /*1bd60*/  F2FP.SATFINITE.E4M3.F32.PACK_AB_MERGE_C R205, R21, R0, R30 ;  /* 0x0000000015cd723e */ /* 0x000fe2000480701e */
[----:B------:R-:W-:Y:S01]  /*1bd70*/  IMAD.MOV.U32 R30, RZ, RZ, R119 ;  /* 0x000000ffff1e7224 */ /* 0x000fe200078e0077 */
[----:B------:R-:W1:Y:S01]  /*1bd80*/  MUFU.EX2 R47, R47 ;  /* 0x0000002f002f7308 */ /* 0x000e620000000800 */
[----:B--2---:R-:W-:-:S07]  /*1bd90*/  FADD.FTZ R26, R48, R27 ;  /* 0x0000001b301a7221 */ /* 0x004fce0000010000 */
[----:B------:R-:W2:Y:S01]  /*1bda0*/  MUFU.EX2 R45, R45 ;  /* 0x0000002d002d7308 */ /* 0x000ea20000000800 */
[----:B0-----:R-:W-:-:S01]  /*1bdb0*/  FADD.FTZ R28, R20, R31 ;  /* 0x0000001f141c7221 */ /* 0x001fc20000010000 */
[----:B------:R-:W-:-:S06]  /*1bdc0*/  IMAD.MOV.U32 R31, RZ, RZ, R119 ;  /* 0x000000ffff1f7224 */ /* 0x000fcc00078e0077 */
[----:B------:R-:W-:Y:S01]  /*1bdd0*/  MUFU.EX2 R82, R82 ;  /* 0x0000005200527308 */ /* 0x000fe20000000800 */
[----:B-1----:R-:W-:-:S07]  /*1bde0*/  FADD.FTZ R27, R47, R26 ;  /* 0x0000001a2f1b7221 */ /* 0x002fce0000010000 */
[----:B------:R-:W0:Y:S01]  /*1bdf0*/  MUFU.EX2 R83, R86 ;  /* 0x0000005600537308 */ /* 0x000e220000000800 */
[----:B--2---:R-:W-:-:S07]  /*1be00*/  FADD.FTZ R29, R45, R28 ;  /* 0x0000001c2d1d7221 */ /* 0x004fce0000010000 */
[----:B------:R-:W1:Y:S08]  /*1be10*/  MUFU.EX2 R32, R32 ;  /* 0x0000002000207308 */ /* 0x000e700000000800 */
[----:B------:R-:W2:Y:S01]  /*1be20*/  MUFU.EX2 R49, R49 ;  /* 0x0000003100317308 */ /* 0x000ea20000000800 */
[----:B0-----:R-:W-:Y:S01]  /*1be30*/  F2FP.SATFINITE.E4M3.F32.PACK_AB_MERGE_C R206, R83, R82, RZ ;  /* 0x0000005253ce723e */ /* 0x001fe200048070ff */
[----:B------:R-:W-:-:S03]  /*1be40*/  FADD.FTZ R82, R82, R27 ;  /* 0x0000001b52527221 */ /* 0x000fc60000010000 */
[----:B------:R-:W-:Y:S01]  /*1be50*/  F2FP.SATFINITE.E4M3.F32.PACK_AB_MERGE_C R206, R47, R48, R206 ;  /* 0x000000302fce723e */ /* 0x000fe200048070ce */
[----:B------:R-:W-:-:S01]  /*1be60*/  FADD.FTZ R83, R83, R82 ;  /* 0x0000005253537221 */ /* 0x000fc20000010000 */
[----:B------:R-:W-:Y:S01]  /*1be70*/  MOV R82, R119 ;  /* 0x0000007700527202 */ /* 0x000fe20000000f00 */
[----:B------:R-:W-:Y:S01]  /*1be80*/  MUFU.EX2 R84, R84 ;  /* 0x0000005400547308 */ /* 0x000fe20000000800 */
[----:B-1----:R-:W-:-:S01]  /*1be90*/  FADD.FTZ R28, R32, R29 ;  /* 0x0000001d201c7221 */ /* 0x002fc20000010000 */
[--C-:B------:R-:W-:Y:S01]  /*1bea0*/  IMAD.MOV.U32 R48, RZ, RZ, R119.reuse ;  /* 0x000000ffff307224 */ /* 0x100fe200078e0077 */
[----:B------:R-:W-:Y:S01]  /*1beb0*/  MOV R47, R119 ;  /* 0x00000077002f7202 */ /* 0x000fe20000000f00 */
[----:B------:R-:W-:-:S04]  /*1bec0*/  IMAD.MOV.U32 R29, RZ, RZ, R119 ;  /* 0x000000ffff1d7224 */ /* 0x000fc800078e0077 */
[----:B------:R-:W0:Y:S01]  /*1bed0*/  MUFU.EX2 R87, R87 ;  /* 0x0000005700577308 */ /* 0x000e220000000800 */
[----:B--2---:R-:W-:-:S01]  /*1bee0*/  FADD.FTZ R28, R49, R28 ;  /* 0x0000001c311c7221 */ /* 0x004fc20000010000 */
[----:B------:R-:W-:Y:S01]  /*1bef0*/  F2FP.SATFINITE.E4M3.F32.PACK_AB_MERGE_C R32, R49, R32, RZ ;  /* 0x000000203120723e */ /* 0x000fe200048070ff */
[----:B------:R-:W-:-:S03]  /*1bf00*/  IMAD.MOV.U32 R49, RZ, RZ, R119 ;  /* 0x000000ffff317224 */ /* 0x000fc600078e0077 */
[----:B------:R-:W-:Y:S01]  /*1bf10*/  F2FP.SATFINITE.E4M3.F32.PACK_AB_MERGE_C R207, R45, R20, R32 ;  /* 0x000000142dcf723e */ /* 0x000fe20004807020 */
[----:B------:R-:W-:Y:S01]  /*1bf20*/  IMAD.MOV.U32 R45, RZ, RZ, R119 ;  /* 0x000000ffff2d7224 */ /* 0x000fe200078e0077 */
[----:B------:R-:W1:Y:S01]  /*1bf30*/  MUFU.EX2 R52, R52 ;  /* 0x0000003400347308 */ /* 0x000e620000000800 */
[----:B------:R-:W-:-:S07]  /*1bf40*/  MOV R32, R119 ;  /* 0x0000007700207202 */ /* 0x000fce0000000f00 */
        /* <DEDUP_REMOVED lines=11> */
[----:B-1----:R-:W-:Y:S01]  /*1c000*/  IMAD.MOV.U32 R53, RZ, RZ, R119 ;  /* 0x000000ffff357224 */ /* 0x002fe200078e0077 */
[----:B------:R-:W-:Y:S02]  /*1c010*/  MOV R52, R119 ;  /* 0x0000007700347202 */ /* 0x000fe40000000f00 */
[----:B------:R-:W-:-:S01]  /*1c020*/  FADD.FTZ R84, R84, R85 ;  /* 0x0000005554547221 */ /* 0x000fc20000010000 */
[----:B------:R-:W-:Y:S01]  /*1c030*/  IMAD.MOV.U32 R85, RZ, RZ, R119 ;  /* 0x000000ffff557224 */ /* 0x000fe200078e0077 */
[----:B------:R0:W1:Y:S01]  /*1c040*/  MUFU.EX2 R25, R68 ;  /* 0x0000004400197308 */ /* 0x0000620000000800 */
[----:B---3--:R-:W-:-:S01]  /*1c050*/  FADD.FTZ R3, R24, R3 ;  /* 0x0000000318037221 */ /* 0x008fc20000010000 */
[----:B------:R-:W-:Y:S01]  /*1c060*/  FADD.FTZ R87, R87, R84 ;  /* 0x0000005457577221 */ /* 0x000fe20000010000 */
[----:B------:R-:W-:Y:S01]  /*1c070*/  IMAD.MOV.U32 R84, RZ, RZ, R119 ;  /* 0x000000ffff547224 */ /* 0x000fe200078e0077 */
[----:B------:R-:W-:-:S04]  /*1c080*/  MOV R27, R119 ;  /* 0x00000077001b7202 */ /* 0x000fc80000000f00 */
[----:B------:R-:W-:Y:S01]  /*1c090*/  MUFU.EX2 R88, R88 ;  /* 0x0000005800587308 */ /* 0x000fe20000000800 */
[----:B--2---:R-:W-:-:S01]  /*1c0a0*/  FADD.FTZ R4, R44, R3 ;  /* 0x000000032c047221 */ /* 0x004fc20000010000 */
[----:B0-----:R-:W-:-:S06]  /*1c0b0*/  IMAD.MOV.U32 R68, RZ, RZ, R119 ;  /* 0x000000ffff447224 */ /* 0x001fcc00078e0077 */
[----:B------:R-:W0:Y:S01]  /*1c0c0*/  MUFU.EX2 R91, R91 ;  /* 0x0000005b005b7308 */ /* 0x000e220000000800 */
[----:B-1----:R-:W-:-:S01]  /*1c0d0*/  FADD.FTZ R4, R25, R4 ;  /* 0x0000000419047221 */ /* 0x002fc20000010000 */
[----:B------:R-:W-:Y:S01]  /*1c0e0*/  F2FP.SATFINITE.E4M3.F32.PACK_AB_MERGE_C R44, R25, R44, RZ ;  /* 0x0000002c192c723e */ /* 0x000fe200048070ff */
[----:B------:R-:W-:-:S03]  /*1c0f0*/  IMAD.MOV.U32 R25, RZ, RZ, R119 ;  /* 0x000000ffff197224 */ /* 0x000fc600078e0077 */
[----:B------:R-:W-:Y:S01]  /*1c100*/  F2FP.SATFINITE.E4M3.F32.PACK_AB_MERGE_C R209, R24, R43, R44 ;  /* 0x0000002b18d1723e */ /* 0x000fe2000480702c */
[--C-:B------:R-:W-:Y:S01]  /*1c110*/  IMAD.MOV.U32 R44, RZ, RZ, R119.reuse ;  /* 0x000000ffff2c7224 */ /* 0x100fe200078e0077 */
[----:B------:R1:W2:Y:S01]  /*1c120*/  MUFU.EX2 R86, R101 ;  /* 0x0000006500567308 */ /* 0x0002a20000000800 */
[--C-:B------:R-:W-:Y:S02]  /*1c130*/  IMAD.MOV.U32 R43, RZ, RZ, R119.reuse ;  /* 0x000000ffff2b7224 */ /* 0x100fe400078e0077 */
[----:B------:R-:W-:-:S05]  /*1c140*/  IMAD.MOV.U32 R24, RZ, RZ, R119 ;  /* 0x000000ffff187224 */ /* 0x000fca00078e0077 */
[----:B------:R-:W3:Y:S01]  /*1c150*/  MUFU.EX2 R67, R67 ;  /* 0x0000004300437308 */ /* 0x000ee20000000800 */
[----:B0-----:R-:W-:Y:S01]  /*1c160*/  F2FP.SATFINITE.E4M3.F32.PACK_AB_MERGE_C R5, R91, R88, RZ ;  /* 0x000000585b05723e */ /* 0x001fe200048070ff */
[----:B-1----:R-:W-:-:S06]  /*1c170*/  IMAD.MOV.U32 R101, RZ, RZ, R119 ;  /* 0x000000ffff657224 */ /* 0x002fcc00078e0077 */
[----:B------:R-:W0:Y:S01]  /*1c180*/  MUFU.EX2 R89, R89 ;  /* 0x0000005900597308 */ /* 0x000e220000000800 */
[----:B--2---:R-:W-:-:S01]  /*1c190*/  FADD.FTZ R6, R86, R87 ;  /* 0x0000005756067221 */ /* 0x004fc20000010000 */
[----:B------:R-:W-:-:S06]  /*1c1a0*/  MOV R87, R119 ;  /* 0x0000007700577202 */ /* 0x000fcc0000000f00 */
[----:B------:R1:W2:Y:S01]  /*1c1b0*/  MUFU.EX2 R26, R77 ;  /* 0x0000004d001a7308 */ /* 0x0002a20000000800 */
[----:B---3--:R-:W-:-:S07]  /*1c1c0*/  FADD.FTZ R3, R67, R4 ;  /* 0x0000000443037221 */ /* 0x008fce0000010000 */
[----:B------:R-:W3:Y:S01]  /*1c1d0*/  MUFU.EX2 R79, R79 ;  /* 0x0000004f004f7308 */ /* 0x000ee20000000800 */
[C---:B0-----:R-:W-:Y:S01]  /*1c1e0*/  F2FP.SATFINITE.E4M3.F32.PACK_AB_MERGE_C R210, R89.reuse, R86, R5 ;  /* 0x0000005659d2723e */ /* 0x041fe20004807005 */
[----:B------:R-:W-:Y:S01]  /*1c1f0*/  FADD.FTZ R89, R89, R6 ;  /* 0x0000000659597221 */ /* 0x000fe20000010000 */
[----:B------:R-:W-:Y:S01]  /*1c200*/  IMAD.MOV.U32 R86, RZ, RZ, R119 ;  /* 0x000000ffff567224 */ /* 0x000fe200078e0077 */
[----:B-1----:R-:W-:Y:S02]  /*1c210*/  MOV R77, R119 ;  /* 0x00000077004d7202 */ /* 0x002fe40000000f00 */
[----:B------:R-:W-:-:S01]  /*1c220*/  FADD.FTZ R12, R88, R89 ;  /* 0x00000059580c7221 */ /* 0x000fc20000010000 */
[----:B------:R-:W-:Y:S01]  /*1c230*/  IMAD.MOV.U32 R89, RZ, RZ, R119 ;  /* 0x000000ffff597224 */ /* 0x000fe200078e0077 */
[----:B------:R-:W0:Y:S01]  /*1c240*/  MUFU.EX2 R54, R54 ;  /* 0x0000003600367308 */ /* 0x000e220000000800 */
[----:B--2---:R-:W-:-:S01]  /*1c250*/  FADD.FTZ R0, R26, R3 ;  /* 0x000000031a007221 */ /* 0x004fc20000010000 */
[----:B------:R-:W-:Y:S01]  /*1c260*/  FADD.FTZ R12, R91, R12 ;  /* 0x0000000c5b0c7221 */ /* 0x000fe20000010000 */
[----:B------:R-:W-:-:S02]  /*1c270*/  IMAD.MOV.U32 R91, RZ, RZ, R119 ;  /* 0x000000ffff5b7224 */ /* 0x000fc400078e0077 */
[----:B------:R-:W-:Y:S02]  /*1c280*/  IMAD.MOV.U32 R88, RZ, RZ, R119 ;  /* 0x000000ffff587224 */ /* 0x000fe400078e0077 */
[----:B---3--:R-:W-:-:S01]  /*1c290*/  FADD.FTZ R11, R79, R0 ;  /* 0x000000004f0b7221 */ /* 0x008fc20000010000 */
[----:B0-----:R-:W-:-:S03]  /*1c2a0*/  F2FP.SATFINITE.E4M3.F32.PACK_AB_MERGE_C R3, R54, R79, RZ ;  /* 0x0000004f3603723e */ /* 0x001fc600048070ff */
[----:B------:R-:W-:Y:S01]  /*1c2b0*/  FADD.FTZ R11, R54, R11 ;  /* 0x0000000b360b7221 */ /* 0x000fe20000010000 */
[----:B------:R-:W-:Y:S01]  /*1c2c0*/  IMAD.MOV.U32 R79, RZ, RZ, R119 ;  /* 0x000000ffff4f7224 */ /* 0x000fe200078e0077 */
[----:B------:R-:W-:Y:S01]  /*1c2d0*/  F2FP.SATFINITE.E4M3.F32.PACK_AB_MERGE_C R211, R26, R67, R3 ;  /* 0x000000431ad3723e */ /* 0x000fe20004807003 */
[--C-:B------:R-:W-:Y:S01]  /*1c2e0*/  IMAD.MOV.U32 R54, RZ, RZ, R119.reuse ;  /* 0x000000ffff367224 */ /* 0x100fe200078e0077 */
[----:B------:R-:W-:Y:S01]  /*1c2f0*/  MOV R67, R119 ;  /* 0x0000007700437202 */ /* 0x000fe20000000f00 */
[----:B------:R-:W-:Y:S01]  /*1c300*/  IMAD.MOV.U32 R26, RZ, RZ, R119 ;  /* 0x000000ffff1a7224 */ /* 0x000fe200078e0077 */
[----:B------:R-:W-:Y:S06]  /*1c310*/  @!P1 BRA `(.L_x_4218) ;  /* 0x00000040006c9947 */ /* 0x000fec0003800000 */
[----:B------:R0:W5:Y:S01]  /*1c320*/  LDL.LU R3, [R1+0x3c] ;  /* 0x00003c0001037983 */ /* 0x0001620000300800 */
[----:B------:R-:W-:Y:S01]  /*1c330*/  VIADD R10, R148, 0xfffffffe ;  /* 0xfffffffe940a7836 */ /* 0x000fe20000000000 */
[----:B------:R-:W-:Y:S01]  /*1c340*/  MOV R9, R122 ;  /* 0x0000007a00097202 */ /* 0x000fe20000000f00 */
[----:B------:R-:W-:Y:S01]  /*1c350*/  IMAD.MOV.U32 R8, RZ, RZ, R120 ;  /* 0x000000ffff087224 */ /* 0x000fe200078e0078 */
[----:B------:R-:W-:Y:S01]  /*1c360*/  CS2R R118, SRZ ;  /* 0x0000000000767805 */ /* 0x000fe2000001ff00 */
[----:B------:R-:W-:Y:S01]  /*1c370*/  IMAD.MOV.U32 R0, RZ, RZ, R121 ;  /* 0x000000ffff007224 */ /* 0x000fe200078e0079 */
        /* <DEDUP_REMOVED lines=46> */
[----:B0-----:R-:W-:-:S07]  /*1c660*/  CS2R R24, SRZ ;  /* 0x0000000000187805 */ /* 0x001fce000001ff00 */
.L_x_4230:
[----:B------:R-:W-:Y:S01]  /*1c670*/  ISETP.NE.AND P1, PT, R0, 0x1, PT ;  /* 0x000000010000780c */ /* 0x000fe20003f25270 */
[----:B------:R-:W-:Y:S05]  /*1c680*/  YIELD ;  /* 0x0000000000007946 */ /* 0x000fea0003800000 */
[----:B------:R-:W-:Y:S02]  /*1c690*/  SEL R4, RZ, 0x1, P1 ;  /* 0x00000001ff047807 */ /* 0x000fe40000800000 */
[----:B------:R-:W-:Y:S02]  /*1c6a0*/  ISETP.NE.AND P1, PT, R220, RZ, PT ;  /* 0x000000ffdc00720c */ /* 0x000fe40003f25270 */
[----:B-----5:R-:W-:-:S05]  /*1c6b0*/  LOP3.LUT R6, R3, R4, RZ, 0x3c, !PT ;  /* 0x0000000403067212 */ /* 0x020fca00078e3cff */
[----:B------:R0:W-:Y:S06]  /*1c6c0*/  STL [R1+0x3c], R6 ;  /* 0x00003c0601007387 */ /* 0x0001ec0000100800 */
[----:B------:R-:W-:Y:S05]  /*1c6d0*/  @P1 BRA `(.L_x_4219) ;  /* 0x00000000003c1947 */ /* 0x000fea0003800000 */
[----:B------:R-:W-:Y:S05]  /*1c6e0*/  @!P0 BRA `(.L_x_4220) ;  /* 0x0000000000048947 */ /* 0x000fea0003800000 */
[----:B------:R-:W-:Y:S01]  /*1c6f0*/  BPT.TRAP 0x1 ;  /* 0x000000040000795c */ /* 0x000fe20000300000 */
.L_x_4220:
[----:B------:R-:W-:-:S05]  /*1c700*/  VIADD R4, R0, 0x1 ;  /* 0x0000000100047836 */ /* 0x000fca0000000000 */
[----:B------:R-:W-:-:S04]  /*1c710*/  ISETP.NE.AND P2, PT, R4, 0x2, PT ;  /* 0x000000020400780c */ /* 0x000fc80003f45270 */
[----:B------:R-:W-:Y:S02]  /*1c720*/  SEL R5, R4, RZ, P2 ;  /* 0x000000ff04057207 */ /* 0x000fe40001000000 */
[----:B------:R-:W-:-:S03]  /*1c730*/  SHF.L.U32 R4, R6, 0x1f, RZ ;  /* 0x0000001f06047819 */ /* 0x000fc600000006ff */
[----:B------:R-:W-:-:S04]  /*1c740*/  IMAD R5, R5, 0x8, R18 ;  /* 0x0000000805057824 */ /* 0x000fc800078e0212 */
[----:B------:R1:W2:Y:S01]  /*1c750*/  SYNCS.PHASECHK.TRANS64.TRYWAIT P2, [R5+URZ+0x33430], R4 ;  /* 0x03343004050075a7 */ /* 0x0002a2000804017f */
[----:B------:R-:W-:Y:S05]  /*1c760*/  @!P0 BRA `(.L_x_4221) ;  /* 0x0000000000048947 */ /* 0x000fea0003800000 */
[----:B------:R-:W-:Y:S01]  /*1c770*/  BPT.TRAP 0x1 ;  /* 0x000000040000795c */ /* 0x000fe20000300000 */
.L_x_4221:
[----:B------:R-:W-:Y:S04]  /*1c780*/  BSSY B0, `(.L_x_4219) ;  /* 0x0000004000007945 */ /* 0x000fe80003800000 */
[----:B--2---:R-:W-:Y:S05]  /*1c790*/  @P2 BRA `(.L_x_4222) ;  /* 0x0000000000082947 */ /* 0x004fea0003800000 */
[----:B------:R-:W2:Y:S02]  /*1c7a0*/  SYNCS.PHASECHK.TRANS64.TRYWAIT P2, [R5+URZ+0x33430], R4 ;  /* 0x03343004050075a7 */ /* 0x000ea4000804017f */
[----:B--2---:R-:W-:Y:S05]  /*1c7b0*/  @!P2 BRA `(.L_x_4223) ;  /* 0x0000011400e4a947 */ /* 0x004fea0003800000 */
.L_x_4222:
[----:B------:R-:W-:Y:S05]  /*1c7c0*/  BSYNC B0 ;  /* 0x0000000000007941 */ /* 0x000fea0003800000 */
.L_x_4219:
[----:B-12---:R-:W1:Y:S01]  /*1c7d0*/  S2R R4, SR_TID.X ;  /* 0x0000000000047919 */ /* 0x006e620000002100 */
[----:B------:R-:W-:Y:S05]  /*1c7e0*/  WARPSYNC.ALL ;  /* 0x0000000000007948 */ /* 0x000fea0003800000 */
[----:B------:R-:W-:Y:S01]  /*1c7f0*/  IMAD.MOV.U32 R5, RZ, RZ, -0x7fffffe0 ;  /* 0x80000020ff057424 */ /* 0x000fe200078e00ff */
[----:B------:R-:W-:Y:S01]  /*1c800*/  UMOV UR20, UR28 ;  /* 0x0000001c00147c82 */ /* 0x000fe20008000000 */
[----:B------:R-:W-:Y:S01]  /*1c810*/  UMOV UR21, UR29 ;  /* 0x0000001d00157c82 */ /* 0x000fe20008000000 */
[----:B------:R-:W-:Y:S01]  /*1c820*/  MOV R7, 0x80000020 ;  /* 0x8000002000077802 */ /* 0x000fe20000000f00 */
[----:B------:R-:W-:Y:S01]  /*1c830*/  UMOV UR24, UR28 ;  /* 0x0000001c00187c82 */ /* 0x000fe20008000000 */
[----:B------:R-:W-:Y:S01]  /*1c840*/  R2UR UR23, R5 ;  /* 0x00000000051772ca */ /* 0x000fe200000e0000 */
[----:B------:R-:W-:Y:S01]  /*1c850*/  UMOV UR25, UR29 ;  /* 0x0000001d00197c82 */ /* 0x000fe20008000000 */
[C---:B------:R-:W-:Y:S01]  /*1c860*/  R2UR UR27, R7.reuse ;  /* 0x00000000071b72ca */ /* 0x040fe200000e0000 */
[----:B------:R-:W-:Y:S01]  /*1c870*/  IMAD.MOV.U32 R15, RZ, RZ, -0x7fffffe0 ;  /* 0x80000020ff0f7424 */ /* 0x000fe200078e00ff */
[----:B------:R-:W-:Y:S01]  /*1c880*/  R2UR UR35, R7 ;  /* 0x00000000072372ca */ /* 0x000fe200000e0000 */
[----:B------:R-:W-:Y:S01]  /*1c890*/  UMOV UR32, UR28 ;  /* 0x0000001c00207c82 */ /* 0x000fe20008000000 */
[----:B------:R-:W-:Y:S01]  /*1c8a0*/  UMOV UR33, UR29 ;  /* 0x0000001d00217c82 */ /* 0x000fe20008000000 */
[----:B------:R-:W-:Y:S01]  /*1c8b0*/  MOV R21, 0x80000020 ;  /* 0x8000002000157802 */ /* 0x000fe20000000f00 */
[----:B------:R-:W-:Y:S01]  /*1c8c0*/  UMOV UR40, UR28 ;  /* 0x0000001c00287c82 */ /* 0x000fe20008000000 */
[----:B------:R-:W-:Y:S01]  /*1c8d0*/  R2UR UR31, R15 ;  /* 0x000000000f1f72ca */ /* 0x000fe200000e0000 */
[----:B------:R-:W-:Y:S01]  /*1c8e0*/  UMOV UR41, UR29 ;  /* 0x0000001d00297c82 */ /* 0x000fe20008000000 */
[----:B------:R-:W-:Y:S01]  /*1c8f0*/  R2UR UR43, R21 ;  /* 0x00000000152b72ca */ /* 0x000fe200000e0000 */
[----:B------:R-:W-:Y:S01]  /*1c900*/  IMAD.MOV.U32 R7, RZ, RZ, -0x7fffffe0 ;  /* 0x80000020ff077424 */ /* 0x000fe200078e00ff */
[----:B------:R-:W-:Y:S01]  /*1c910*/  R2UR UR47, R15 ;  /* 0x000000000f2f72ca */ /* 0x000fe200000e0000 */
[----:B------:R-:W-:-:S02]  /*1c920*/  IMAD.MOV.U32 R15, RZ, RZ, -0x7fffffe0 ;  /* 0x80000020ff0f7424 */ /* 0x000fc400078e00ff */
[----:B------:R-:W-:Y:S01]  /*1c930*/  IMAD.MOV.U32 R5, RZ, RZ, -0x7fffffe0 ;  /* 0x80000020ff057424 */ /* 0x000fe200078e00ff */
[----:B-1----:R-:W-:Y:S02]  /*1c940*/  SHF.R.U32.HI R14, RZ, 0x7, R4 ;  /* 0x00000007ff0e7819 */ /* 0x002fe40000011604 */
[----:B------:R-:W-:-:S03]  /*1c950*/  IADD3 R4, R0, 0x1, RZ ;  /* 0x0000000100047810 */ /* 0x000fc60007ffe0ff */
[----:B------:R-:W-:-:S05]  /*1c960*/  VIADD R120, R14, 0x8 ;  /* 0x000000080e787836 */ /* 0x000fca0000000000 */
[----:B------:R1:W-:Y:S01]  /*1c970*/  BAR.SYNC.DEFER_BLOCKING R120, 0x100 ;  /* 0x000400780000751d */ /* 0x0003e20000010000 */
[----:B------:R-:W-:-:S04]  /*1c980*/  ISETP.NE.AND P2, PT, R4, 0x2, PT ;  /* 0x000000020400780c */ /* 0x000fc80003f45270 */
[----:B0-----:R-:W-:-:S05]  /*1c990*/  SEL R6, R4, RZ, P2 ;  /* 0x000000ff04067207 */ /* 0x001fca0001000000 */
[----:B------:R-:W-:Y:S01]  /*1c9a0*/  IMAD R4, R6, 0x780, R13 ;  /* 0x0000078006047824 */ /* 0x000fe200078e020d */
[----:B------:R0:W-:Y:S03]  /*1c9b0*/  STL [R1+0x2c], R6 ;  /* 0x00002c0601007387 */ /* 0x0001e60000100800 */
[C---:B------:R-:W-:Y:S01]  /*1c9c0*/  VIADD R14, R4.reuse, 0x100 ;  /* 0x00000100040e7836 */ /* 0x040fe20000000000 */
[C---:B------:R-:W-:Y:S01]  /*1c9d0*/  R2UR UR22, R4.reuse ;  /* 0x00000000041672ca */ /* 0x040fe200000e0000 */
[----:B------:R-:W-:-:S03]  /*1c9e0*/  VIADD R20, R4, 0x200 ;  /* 0x0000020004147836 */ /* 0x000fc60000000000 */
[----:B------:R-:W-:Y:S01]  /*1c9f0*/  R2UR UR30, R14 ;  /* 0x000000000e1e72ca */ /* 0x000fe200000e0000 */
[----:B------:R-:W-:Y:S01]  /*1ca00*/  VIADD R14, R4, 0x2 ;  /* 0x00000002040e7836 */ /* 0x000fe20000000000 */
[----:B------:R-:W-:Y:S01]  /*1ca10*/  R2UR UR42, R20 ;  /* 0x00000000142a72ca */ /* 0x000fe200000e0000 */
[----:B0-----:R-:W-:Y:S01]  /*1ca20*/  VIADD R6, R4, 0x80 ;  /* 0x0000008004067836 */ /* 0x001fe20000000000 */
[----:B------:R-:W-:Y:S02]  /*1ca30*/  WARPGROUP.ARRIVE ;  /* 0x00000000000079c5 */ /* 0x000fe40000000000 */
[----:B------:R-:W-:Y:S01]  /*1ca40*/  R2UR UR46, R14 ;  /* 0x000000000e2e72ca */ /* 0x000fe200000e0000 */
[----:B------:R-:W-:Y:S01]  /*1ca50*/  VIADD R14, R4, 0x82 ;  /* 0x00000082040e7836 */ /* 0x000fe20000000000 */
[----:B------:R-:W-:Y:S01]  /*1ca60*/  R2UR UR26, R6 ;  /* 0x00000000061a72ca */ /* 0x000fe200000e0000 */
[----:B------:R-:W-:Y:S01]  /*1ca70*/  VIADD R6, R4, 0x180 ;  /* 0x0000018004067836 */ /* 0x000fe20000000000 */
[----:B------:R-:W-:Y:S02]  /*1ca80*/  QGMMA.64x32x32.F32.E4M3.E4M3 R184, gdesc[UR20], RZ, !UPT, gsb0 ;  /* 0x0060000014b879f3 */ /* 0x000fe4000c0008ff */
[----:B------:R-:W-:Y:S01]  /*1ca90*/  R2UR UR22, R14 ;  /* 0x000000000e1672ca */ /* 0x000fe200000e0000 */
[----:B------:R-:W-:Y:S01]  /*1caa0*/  UMOV UR20, UR44 ;  /* 0x0000002c00147c82 */ /* 0x000fe20008000000 */
[----:B------:R-:W-:Y:S01]  /*1cab0*/  R2UR UR34, R6 ;  /* 0x00000000062272ca */ /* 0x000fe200000e0000 */
[----:B------:R-:W-:Y:S01]  /*1cac0*/  UMOV UR21, UR45 ;  /* 0x0000002d00157c82 */ /* 0x000fe20008000000 */
[----:B------:R-:W-:Y:S01]  /*1cad0*/  R2UR UR23, R15 ;  /* 0x000000000f1772ca */ /* 0x000fe200000e0000 */
[----:B------:R-:W-:Y:S01]  /*1cae0*/  VIADD R6, R4, 0x102 ;  /* 0x0000010204067836 */ /* 0x000fe20000000000 */
[----:B------:R-:W-:-:S02]  /*1caf0*/  WARPGROUP.DEPBAR.LE gsb0, 0x0 ;  /* 0x00008000000079c5 */ /* 0x000fc40000010000 */
        /* <DEDUP_REMOVED lines=10> */
[----:B------:R-:W-:Y:S03]  /*1cba0*/  QGMMA.64x32x32.F32.E4M3.E4M3 R152, gdesc[UR28], RZ, !UPT, gsb0 ;  /* 0x006000001c9879f3 */ /* 0x000fe6000c0008ff */
        /* <DEDUP_REMOVED lines=10> */
[----:B-1----:R-:W-:-:S06]  /*1cc50*/  WARPGROUP.ARRIVE ;  /* 0x00000000000079c5 */ /* 0x002fcc0000000000 */
[----:B------:R-:W-:Y:S01]  /*1cc60*/  QGMMA.64x32x32.F32.E4M3.E4M3 R120, gdesc[UR40], RZ, !UPT, gsb0 ;  /* 0x00600000287879f3 */ /* 0x000fe2000c0008ff */
[----:B------:R-:W-:Y:S01]  /*1cc70*/  R2UR UR42, R6 ;  /* 0x00000000062a72ca */ /* 0x000fe200000e0000 */
[----:B------:R-:W-:Y:S01]  /*1cc80*/  UMOV UR40, UR44 ;  /* 0x0000002c00287c82 */ /* 0x000fe20008000000 */
[----:B------:R-:W-:Y:S01]  /*1cc90*/  R2UR UR43, R7 ;  /* 0x00000000072b72ca */ /* 0x000fe200000e0000 */
[----:B------:R-:W-:Y:S01]  /*1cca0*/  UMOV UR41, UR45 ;  /* 0x0000002d00297c82 */ /* 0x000fe20008000000 */
[----:B------:R-:W-:Y:S01]  /*1ccb0*/  VIADD R6, R4, 0x280 ;  /* 0x0000028004067836 */ /* 0x000fe20000000000 */
[----:B------:R-:W-:-:S04]  /*1ccc0*/  MOV R7, 0x80000020 ;  /* 0x8000002000077802 */ /* 0x000fc80000000f00 */
[----:B------:R-:W-:Y:S01]  /*1ccd0*/  R2UR UR6, R6 ;  /* 0x00000000060672ca */ /* 0x000fe200000e0000 */
[----:B------:R-:W-:Y:S01]  /*1cce0*/  VIADD R6, R4, 0x300 ;  /* 0x0000030004067836 */ /* 0x000fe20000000000 */
[----:B------:R-:W-:Y:S01]  /*1ccf0*/  R2UR UR7, R7 ;  /* 0x00000000070772ca */ /* 0x000fe200000e0000 */
        /* <DEDUP_REMOVED lines=15> */
[----:B------:R-:W-:Y:S01]  /*1cdf0*/  QGMMA.64x32x32.F32.E4M3.E4M3 R152, gdesc[UR24], R152, gsb0 ;  /* 0x00600000189879f3 */ /* 0x000fe20008000898 */
        /* <DEDUP_REMOVED lines=134> */
[C---:B------:R-:W-:Y:S01]  /*1d660*/  IADD3 R6, R4.reuse, 0x682, RZ ;  /* 0x0000068204067810 */ /* 0x040fe20007ffe0ff */
[----:B------:R-:W-:Y:S01]  /*1d670*/  VIADD R4, R4, 0x702 ;  /* 0x0000070204047836 */ /* 0x000fe20000000000 */
        /* <DEDUP_REMOVED lines=30> */
[----:B------:R-:W-:Y:S05]  /*1d860*/  @P1 BRA `(.L_x_4224) ;  /* 0x0000000000281947 */ /* 0x000fea0003800000 */
[----:B------:R-:W-:Y:S05]  /*1d870*/  @!P0 BRA `(.L_x_4225) ;  /* 0x0000000000048947 */ /* 0x000fea0003800000 */
[----:B------:R-:W-:Y:S01]  /*1d880*/  BPT.TRAP 0x1 ;  /* 0x000000040000795c */ /* 0x000fe20000300000 */
.L_x_4225:
[----:B------:R-:W-:Y:S01]  /*1d890*/  SHF.L.U32 R3, R3, 0x1f, RZ ;  /* 0x0000001f03037819 */ /* 0x000fe200000006ff */
[----:B------:R-:W-:-:S04]  /*1d8a0*/  IMAD R4, R0, 0x8, R18 ;  /* 0x0000000800047824 */ /* 0x000fc800078e0212 */
[----:B------:R0:W1:Y:S01]  /*1d8b0*/  SYNCS.PHASECHK.TRANS64.TRYWAIT P1, [R4+URZ+0x33450], R3 ;  /* 0x03345003040075a7 */ /* 0x000062000802017f */
[----:B------:R-:W-:Y:S05]  /*1d8c0*/  @!P0 BRA `(.L_x_4226) ;  /* 0x0000000000048947 */ /* 0x000fea0003800000 */
[----:B------:R-:W-:Y:S01]  /*1d8d0*/  BPT.TRAP 0x1 ;  /* 0x000000040000795c */ /* 0x000fe20000300000 */
.L_x_4226:
[----:B-1----:R-:W-:Y:S05]  /*1d8e0*/  @P1 BRA `(.L_x_4224) ;  /* 0x0000000000081947 */ /* 0x002fea0003800000 */
[----:B------:R-:W1:Y:S02]  /*1d8f0*/  SYNCS.PHASECHK.TRANS64.TRYWAIT P1, [R4+URZ+0x33450], R3 ;  /* 0x03345003040075a7 */ /* 0x000e64000802017f */
[----:B-1----:R-:W-:Y:S05]  /*1d900*/  @!P1 BRA `(.L_x_4227) ;  /* 0x0000010400a49947 */ /* 0x002fea0003800000 */
.L_x_4224:
[----:B01----:R-:W-:Y:S01]  /*1d910*/  IADD3 R3, R18, 0x200, RZ ;  /* 0x0000020012037810 */ /* 0x003fe20007ffe0ff */
[----:B------:R-:W-:Y:S01]  /*1d920*/  IMAD.MOV.U32 R5, RZ, RZ, -0x3ffffff0 ;  /* 0xc0000010ff057424 */ /* 0x000fe200078e00ff */
[----:B------:R-:W-:Y:S05]  /*1d930*/  WARPSYNC.ALL ;  /* 0x0000000000007948 */ /* 0x000fea0003800000 */
[----:B------:R-:W-:Y:S01]  /*1d940*/  SHF.R.U32.HI R3, RZ, 0x4, R3 ;  /* 0x00000004ff037819 */ /* 0x000fe20000011603 */
[----:B------:R-:W-:Y:S01]  /*1d950*/  WARPGROUP.ARRIVE ;  /* 0x00000000000079c5 */ /* 0x000fe20000000000 */
[----:B------:R-:W-:Y:S01]  /*1d960*/  R2UR UR7, R5 ;  /* 0x00000000050772ca */ /* 0x000fe200000e0000 */
[----:B------:R-:W-:Y:S01]  /*1d970*/  IMAD.MOV.U32 R7, RZ, RZ, -0x3ffffff0 ;  /* 0xc0000010ff077424 */ /* 0x000fe200078e00ff */
[----:B------:R-:W-:Y:S01]  /*1d980*/  LOP3.LUT R3, R3, 0x3fff, RZ, 0xc0, !PT ;  /* 0x00003fff03037812 */ /* 0x000fe200078ec0ff */
[----:B------:R-:W-:-:S02]  /*1d990*/  IMAD.MOV.U32 R5, RZ, RZ, -0x3ffffff0 ;  /* 0xc0000010ff057424 */ /* 0x000fc400078e00ff */
[----:B------:R-:W0:Y:S01]  /*1d9a0*/  S2R R14, SR_TID.X ;  /* 0x00000000000e7919 */ /* 0x000e220000002100 */
[----:B------:R-:W-:-:S05]  /*1d9b0*/  LOP3.LUT R3, R3, 0x10000, RZ, 0xfc, !PT ;  /* 0x0001000003037812 */ /* 0x000fca00078efcff */
[----:B------:R-:W-:-:S04]  /*1d9c0*/  IMAD R4, R0, 0x780, R3 ;  /* 0x0000078000047824 */ /* 0x000fc800078e0203 */
[C---:B------:R-:W-:Y:S01]  /*1d9d0*/  VIADD R6, R4.reuse, 0x180 ;  /* 0x0000018004067836 */ /* 0x040fe20000000000 */
[----:B------:R-:W-:-:S13]  /*1d9e0*/  R2UR UR6, R4 ;  /* 0x00000000040672ca */ /* 0x000fda00000e0000 */
[----:B------:R-:W-:Y:S01]  /*1d9f0*/  QGMMA.64x192x32.F32.E4M3.E4M3 R24, R216, gdesc[UR4], R24, gsb0 ;  /* 0x02e00004d8187df3 */ /* 0x000fe20008000818 */
[----:B------:R-:W-:Y:S01]  /*1da00*/  R2UR UR6, R6 ;  /* 0x00000000060672ca */ /* 0x000fe200000e0000 */
[----:B------:R-:W-:Y:S01]  /*1da10*/  VIADD R6, R4, 0x300 ;  /* 0x0000030004067836 */ /* 0x000fe20000000000 */
[----:B------:R-:W-:Y:S02]  /*1da20*/  R2UR UR7, R7 ;  /* 0x00000000070772ca */ /* 0x000fe400000e0000 */
[----:B------:R-:W-:Y:S02]  /*1da30*/  MOV R7, 0xc0000010 ;  /* 0xc000001000077802 */ /* 0x000fe40000000f00 */
[----:B0-----:R-:W-:-:S04]  /*1da40*/  SHF.R.U32.HI R14, RZ, 0x7, R14 ;  /* 0x00000007ff0e7819 */ /* 0x001fc8000001160e */
[----:B------:R-:W-:Y:S01]  /*1da50*/  IADD3 R3, -R14, 0xb, RZ ;  /* 0x0000000b0e037810 */ /* 0x000fe20007ffe1ff */
[----:B------:R-:W-:Y:S02]  /*1da60*/  WARPGROUP.DEPBAR.LE gsb0, 0x0 ;  /* 0x00008000000079c5 */ /* 0x000fe40000010000 */
[----:B------:R-:W-:-:S06]  /*1da70*/  WARPGROUP.ARRIVE ;  /* 0x00000000000079c5 */ /* 0x000fcc0000000000 */
[----:B------:R-:W-:Y:S01]  /*1da80*/  QGMMA.64x192x32.F32.E4M3.E4M3 R24, R212, gdesc[UR4], R24, gsb0 ;  /* 0x02e00004d4187df3 */ /* 0x000fe20008000818 */
[----:B------:R-:W-:Y:S01]  /*1da90*/  R2UR UR6, R6 ;  /* 0x00000000060672ca */ /* 0x000fe200000e0000 */
[C---:B------:R-:W-:Y:S01]  /*1daa0*/  VIADD R6, R4.reuse, 0x480 ;  /* 0x0000048004067836 */ /* 0x040fe20000000000 */
[----:B------:R-:W-:Y:S01]  /*1dab0*/  R2UR UR7, R7 ;  /* 0x00000000070772ca */ /* 0x000fe200000e0000 */
[----:B------:R-:W-:Y:S02]  /*1dac0*/  IMAD.MOV.U32 R7, RZ, RZ, -0x3ffffff0 ;  /* 0xc0000010ff077424 */ /* 0x000fe400078e00ff */
[----:B------:R-:W-:Y:S01]  /*1dad0*/  VIADD R4, R4, 0x600 ;  /* 0x0000060004047836 */ /* 0x000fe20000000000 */
[----:B------:R-:W-:Y:S02]  /*1dae0*/  WARPGROUP.DEPBAR.LE gsb0, 0x0 ;  /* 0x00008000000079c5 */ /* 0x000fe40000010000 */
[----:B------:R-:W-:-:S11]  /*1daf0*/  WARPGROUP.ARRIVE ;  /* 0x00000000000079c5 */ /* 0x000fd60000000000 */
[----:B------:R-:W-:Y:S01]  /*1db00*/  QGMMA.64x192x32.F32.E4M3.E4M3 R24, R200, gdesc[UR4], R24, gsb0 ;  /* 0x02e00004c8187df3 */ /* 0x000fe20008000818 */
[----:B------:R-:W-:Y:S02]  /*1db10*/  R2UR UR6, R6 ;  /* 0x00000000060672ca */ /* 0x000fe400000e0000 */
[----:B------:R-:W-:Y:S01]  /*1db20*/  R2UR UR7, R7 ;  /* 0x00000000070772ca */ /* 0x000fe200000e0000 */
[----:B------:R-:W-:Y:S02]  /*1db30*/  WARPGROUP.DEPBAR.LE gsb0, 0x0 ;  /* 0x00008000000079c5 */ /* 0x000fe40000010000 */
[----:B------:R-:W-:-:S14]  /*1db40*/  WARPGROUP.ARRIVE ;  /* 0x00000000000079c5 */ /* 0x000fdc0000000000 */
[----:B------:R-:W-:Y:S01]  /*1db50*/  QGMMA.64x192x32.F32.E4M3.E4M3 R24, R204, gdesc[UR4], R24, gsb0 ;  /* 0x02e00004cc187df3 */ /* 0x000fe20008000818 */
[----:B------:R-:W-:Y:S02]  /*1db60*/  R2UR UR6, R4 ;  /* 0x00000000040672ca */ /* 0x000fe400000e0000 */
[----:B------:R-:W-:Y:S01]  /*1db70*/  R2UR UR7, R5 ;  /* 0x00000000050772ca */ /* 0x000fe200000e0000 */
[----:B------:R-:W-:Y:S02]  /*1db80*/  WARPGROUP.DEPBAR.LE gsb0, 0x0 ;  /* 0x00008000000079c5 */ /* 0x000fe40000010000 */
[----:B------:R-:W-:-:S14]  /*1db90*/  WARPGROUP.ARRIVE ;  /* 0x00000000000079c5 */ /* 0x000fdc0000000000 */
[----:B------:R-:W-:Y:S03]  /*1dba0*/  QGMMA.64x192x32.F32.E4M3.E4M3 R24, R208, gdesc[UR4], R24, gsb0 ;  /* 0x02e00004d0187df3 */ /* 0x000fe60008000818 */
[----:B------:R-:W-:Y:S02]  /*1dbb0*/  WARPGROUP.DEPBAR.LE gsb0, 0x0 ;  /* 0x00008000000079c5 */ /* 0x000fe40000010000 */
[----:B------:R0:W-:Y:S06]  /*1dbc0*/  BAR.ARV R3, 0x100 ;  /* 0x000400030000751d */ /* 0x0001ec0000002000 */
[----:B------:R-:W-:Y:S05]  /*1dbd0*/  @!P0 BRA `(.L_x_4228) ;  /* 0x0000000000048947 */ /* 0x000fea0003800000 */
[----:B------:R-:W-:Y:S01]  /*1dbe0*/  BPT.TRAP 0x1 ;  /* 0x000000040000795c */ /* 0x000fe20000300000 */
.L_x_4228:
[----:B------:R-:W2:Y:S01]  /*1dbf0*/  LDL R221, [R1+0x2c] ;  /* 0x00002c0001dd7983 */ /* 0x000ea20000100800 */
[C---:B0-----:R-:W-:Y:S01]  /*1dc00*/  FMUL.FTZ R3, R2.reuse, R184 ;  /* 0x000000b802037220 */ /* 0x041fe20000410000 */
[C---:B------:R-:W-:Y:S01]  /*1dc10*/  FMUL.FTZ R4, R2.reuse, R185 ;  /* 0x000000b902047220 */ /* 0x040fe20000410000 */
[C---:B------:R-:W-:Y:S01]  /*1dc20*/  FMUL.FTZ R20, R2.reuse, R191 ;  /* 0x000000bf02147220 */ /* 0x040fe20000410000 */
[C---:B------:R-:W-:Y:S01]  /*1dc30*/  FMUL.FTZ R7, R2.reuse, R188 ;  /* 0x000000bc02077220 */ /* 0x040fe20000410000 */
[C---:B------:R-:W-:Y:S01]  /*1dc40*/  FMUL.FTZ R14, R2.reuse, R189 ;  /* 0x000000bd020e7220 */ /* 0x040fe20000410000 */
[C---:B------:R-:W-:Y:S01]  /*1dc50*/  FMUL.FTZ R21, R2.reuse, R192 ;  /* 0x000000c002157220 */ /* 0x040fe20000410000 */
[----:B------:R-:W0:Y:S01]  /*1dc60*/  MUFU.TANH R3, R3 ;  /* 0x0000000300037308 */ /* 0x000e220000002400 */
[----:B------:R-:W-:Y:S02]  /*1dc70*/  IMAD.U32 R192, RZ, RZ, UR38 ;  /* 0x00000026ffc07e24 */ /* 0x000fe4000f8e00ff */
        /* <DEDUP_REMOVED lines=83> */
[----:B------:R-:W-:Y:S01]  /*1e1b0*/  FMUL.FTZ R135, R2, R135 ;  /* 0x0000008702877220 */ /* 0x000fe20000410000 */
[----:B------:R-:W-:-:S02]  /*1e1c0*/  UMOV UR53, UR52 ;  /* 0x0000003400357c82 */ /* 0x000fc40008000000 */
        /* <DEDUP_REMOVED lines=21> */
[----:B------:R-:W-:Y:S08]  /*1e320*/  MUFU.TANH R121, R121 ;  /* 0x0000007900797308 */ /* 0x000ff00000002400 */
[----:B------:R-:W-:Y:S08]  /*1e330*/  MUFU.TANH R124, R124 ;  /* 0x0000007c007c7308 */ /* 0x000ff00000002400 */
[----:B------:R-:W-:Y:S08]  /*1e340*/  MUFU.TANH R125, R125 ;  /* 0x0000007d007d7308 */ /* 0x000ff00000002400 */
[----:B------:R-:W-:Y:S08]  /*1e350*/  MUFU.TANH R128, R128 ;  /* 0x0000008000807308 */ /* 0x000ff00000002400 */
[----:B------:R-:W-:Y:S01]  /*1e360*/  MUFU.TANH R129, R129 ;  /* 0x0000008100817308 */ /* 0x000fe20000002400 */
[----:B--2---:R-:W-:-:S07]  /*1e370*/  LEA R191, R221, R18, 0x3 ;  /* 0x00000012ddbf7211 */ /* 0x004fce00078e18ff */
[----:B------:R-:W-:Y:S01]  /*1e380*/  MUFU.TANH R132, R132 ;  /* 0x0000008400847308 */ /* 0x000fe20000002400 */
[----:B------:R-:W-:-:S05]  /*1e390*/  VIADD R191, R191, 0x33440 ;  /* 0x00033440bfbf7836 */ /* 0x000fca0000000000 */
[----:B------:R-:W-:Y:S02]  /*1e3a0*/  PRMT R191, R192, 0x654, R191 ;  /* 0x00000654c0bf7816 */ /* 0x000fe400000000bf */
[----:B------:R-:W-:Y:S02]  /*1e3b0*/  MUFU.TANH R133, R133 ;  /* 0x0000008500857308 */ /* 0x000fe40000002400 */
[----:B------:R0:W-:Y:S06]  /*1e3c0*/  SYNCS.ARRIVE.TRANS64.RED.A1T0 RZ, [R191+URZ], RZ ;  /* 0x000000ffbfff79a7 */ /* 0x0001ec000810043f */
[----:B------:R-:W-:Y:S01]  /*1e3d0*/  MUFU.TANH R5, R5 ;  /* 0x0000000500057308 */ /* 0x000fe20000002400 */
[----:B0-----:R-:W-:-:S04]  /*1e3e0*/  FMNMX.FTZ R191, R3, R8, !PT ;  /* 0x0000000803bf7209 */ /* 0x001fc80007810000 */
[----:B-1----:R-:W-:-:S03]  /*1e3f0*/  FMNMX.FTZ R191, R4, R191, !PT ;  /* 0x000000bf04bf7209 */ /* 0x002fc60007810000 */
[----:B------:R-:W-:Y:S01]  /*1e400*/  MUFU.TANH R6, R6 ;  /* 0x0000000600067308 */ /* 0x000fe20000002400 */
[----:B---3--:R-:W-:-:S04]  /*1e410*/  FMNMX.FTZ R191, R7, R191, !PT ;  /* 0x000000bf07bf7209 */ /* 0x008fc80007810000 */
[----:B----4-:R-:W-:-:S03]  /*1e420*/  FMNMX.FTZ R191, R14, R191, !PT ;  /* 0x000000bf0ebf7209 */ /* 0x010fc60007810000 */
[----:B------:R-:W-:Y:S01]  /*1e430*/  MUFU.TANH R15, R15 ;  /* 0x0000000f000f7308 */ /* 0x000fe20000002400 */
[----:B-----5:R-:W-:-:S04]  /*1e440*/  FMNMX.FTZ R191, R21, R191, !PT ;  /* 0x000000bf15bf7209 */ /* 0x020fc80007810000 */
[----:B------:R-:W-:-:S03]  /*1e450*/  FMNMX.FTZ R191, R184, R191, !PT ;  /* 0x000000bfb8bf7209 */ /* 0x000fc60007810000 */
[----:B------:R-:W-:Y:S01]  /*1e460*/  MUFU.TANH R20, R20 ;  /* 0x0000001400147308 */ /* 0x000fe20000002400 */
[----:B------:R-:W-:-:S04]  /*1e470*/  FMNMX.FTZ R191, R187, R191, !PT ;  /* 0x000000bfbbbf7209 */ /* 0x000fc80007810000 */
        /* <DEDUP_REMOVED lines=22> */
[----:B------:R-:W0:Y:S01]  /*1e5e0*/  MUFU.TANH R191, R120 ;  /* 0x0000007800bf7308 */ /* 0x000e220000002400 */
[----:B------:R-:W-:-:S04]  /*1e5f0*/  FMNMX.FTZ R192, R164, R192, !PT ;  /* 0x000000c0a4c07209 */ /* 0x000fc80007810000 */
[----:B------:R-:W-:-:S03]  /*1e600*/  FMNMX.FTZ R192, R165, R192, !PT ;  /* 0x000000c0a5c07209 */ /* 0x000fc60007810000 */
[----:B------:R-:W1:Y:S01]  /*1e610*/  MUFU.TANH R175, R175 ;  /* 0x000000af00af7308 */ /* 0x000e620000002400 */
[----:B------:R-:W-:-:S04]  /*1e620*/  FMNMX.FTZ R192, R136, R192, !PT ;  /* 0x000000c088c07209 */ /* 0x000fc80007810000 */
[----:B------:R-:W-:-:S03]  /*1e630*/  FMNMX.FTZ R192, R137, R192, !PT ;  /* 0x000000c089c07209 */ /* 0x000fc60007810000 */
[----:B------:R-:W2:Y:S01]  /*1e640*/  MUFU.TANH R178, R178 ;  /* 0x000000b200b27308 */ /* 0x000ea20000002400 */
[----:B------:R-:W-:-:S04]  /*1e650*/  FMNMX.FTZ R192, R140, R192, !PT ;  /* 0x000000c08cc07209 */ /* 0x000fc80007810000 */
[----:B------:R-:W-:-:S03]  /*1e660*/  FMNMX.FTZ R192, R141, R192, !PT ;  /* 0x000000c08dc07209 */ /* 0x000fc60007810000 */
[----:B------:R-:W3:Y:S01]  /*1e670*/  MUFU.TANH R179, R179 ;  /* 0x000000b300b37308 */ /* 0x000ee20000002400 */
[----:B------:R-:W-:-:S04]  /*1e680*/  FMNMX.FTZ R192, R144, R192, !PT ;  /* 0x000000c090c07209 */ /* 0x000fc80007810000 */
[----:B------:R-:W-:-:S03]  /*1e690*/  FMNMX.FTZ R192, R145, R192, !PT ;  /* 0x000000c091c07209 */ /* 0x000fc60007810000 */
[----:B------:R-:W4:Y:S01]  /*1e6a0*/  MUFU.TANH R182, R182 ;  /* 0x000000b600b67308 */ /* 0x000f220000002400 */
[----:B------:R-:W-:-:S04]  /*1e6b0*/  FMNMX.FTZ R192, R148, R192, !PT ;  /* 0x000000c094c07209 */ /* 0x000fc80007810000 */
[----:B------:R-:W-:-:S03]  /*1e6c0*/  FMNMX.FTZ R192, R149, R192, !PT ;  /* 0x000000c095c07209 */ /* 0x000fc60007810000 */
[----:B------:R-:W5:Y:S01]  /*1e6d0*/  MUFU.TANH R183, R183 ;  /* 0x000000b700b77308 */ /* 0x000f620000002400 */
[----:B0-----:R-:W-:-:S04]  /*1e6e0*/  FMNMX.FTZ R192, R191, R192, !PT ;  /* 0x000000c0bfc07209 */ /* 0x001fc80007810000 */
[----:B------:R-:W-:-:S03]  /*1e6f0*/  FMNMX.FTZ R192, R121, R192, !PT ;  /* 0x000000c079c07209 */ /* 0x000fc60007810000 */
[----:B------:R-:W0:Y:S01]  /*1e700*/  MUFU.TANH R154, R154 ;  /* 0x0000009a009a7308 */ /* 0x000e220000002400 */
[----:B------:R-:W-:-:S04]  /*1e710*/  FMNMX.FTZ R192, R124, R192, !PT ;  /* 0x000000c07cc07209 */ /* 0x000fc80007810000 */
[----:B------:R-:W-:-:S03]  /*1e720*/  FMNMX.FTZ R192, R125, R192, !PT ;  /* 0x000000c07dc07209 */ /* 0x000fc60007810000 */
[----:B------:R-:W0:Y:S01]  /*1e730*/  MUFU.TANH R155, R155 ;  /* 0x0000009b009b7308 */ /* 0x000e220000002400 */
[----:B------:R-:W-:-:S04]  /*1e740*/  FMNMX.FTZ R192, R128, R192, !PT ;  /* 0x000000c080c07209 */ /* 0x000fc80007810000 */
[----:B------:R-:W-:-:S03]  /*1e750*/  FMNMX.FTZ R192, R129, R192, !PT ;  /* 0x000000c081c07209 */ /* 0x000fc60007810000 */
[----:B------:R-:W0:Y:S01]  /*1e760*/  MUFU.TANH R158, R158 ;  /* 0x0000009e009e7308 */ /* 0x000e220000002400 */
[----:B------:R-:W-:-:S04]  /*1e770*/  FMNMX.FTZ R192, R132, R192, !PT ;  /* 0x000000c084c07209 */ /* 0x000fc80007810000 */
[----:B------:R-:W-:-:S03]  /*1e780*/  FMNMX.FTZ R192, R133, R192, !PT ;  /* 0x000000c085c07209 */ /* 0x000fc60007810000 */
[----:B------:R-:W0:Y:S02]  /*1e790*/  MUFU.TANH R159, R159 ;  /* 0x0000009f009f7308 */ /* 0x000e240000002400 */
[----:B------:R-:W1:Y:S06]  /*1e7a0*/  SHFL.BFLY PT, R120, R192, 0x2, 0x1f ;  /* 0x0c401f00c0787f89 */ /* 0x000e6c00000e0000 */
[----:B------:R-:W0:Y:S08]  /*1e7b0*/  MUFU.TANH R162, R162 ;  /* 0x000000a200a27308 */ /* 0x000e300000002400 */
[----:B------:R-:W0:Y:S08]  /*1e7c0*/  MUFU.TANH R163, R163 ;  /* 0x000000a300a37308 */ /* 0x000e300000002400 */
[----:B------:R-:W0:Y:S01]  /*1e7d0*/  MUFU.TANH R166, R166 ;  /* 0x000000a600a67308 */ /* 0x000e220000002400 */
[----:B-1----:R-:W-:-:S07]  /*1e7e0*/  FMNMX.FTZ R120, R192, R120, !PT ;  /* 0x00000078c0787209 */ /* 0x002fce0007810000 */
[----:B------:R-:W1:Y:S01]  /*1e7f0*/  MUFU.TANH R167, R167 ;  /* 0x000000a700a77308 */ /* 0x000e620000002400 */
[----:B------:R-:W2:Y:S07]  /*1e800*/  SHFL.BFLY PT, R192, R120, 0x1, 0x1f ;  /* 0x0c201f0078c07f89 */ /* 0x000eae00000e0000 */
[----:B------:R-:W1:Y:S08]  /*1e810*/  MUFU.TANH R138, R138 ;  /* 0x0000008a008a7308 */ /* 0x000e700000002400 */
[----:B------:R-:W1:Y:S08]  /*1e820*/  MUFU.TANH R139, R139 ;  /* 0x0000008b008b7308 */ /* 0x000e700000002400 */
[----:B------:R-:W1:Y:S01]  /*1e830*/  MUFU.TANH R142, R142 ;  /* 0x0000008e008e7308 */ /* 0x000e620000002400 */
[----:B--2---:R-:W-:-:S02]  /*1e840*/  FMNMX.FTZ R120, R120, R192, !PT ;  /* 0x000000c078787209 */ /* 0x004fc40007810000 */
[----:B------:R-:W-:-:S03]  /*1e850*/  FMNMX.FTZ R192, R5, R9, !PT ;  /* 0x0000000905c07209 */ /* 0x000fc60007810000 */
[----:B------:R-:W-:Y:S01]  /*1e860*/  FADD.FTZ R8, -R120, R8 ;  /* 0x0000000878087221 */ /* 0x000fe20000010100 */
[----:B------:R-:W-:Y:S01]  /*1e870*/  FMNMX.FTZ R192, R6, R192, !PT ;  /* 0x000000c006c07209 */ /* 0x000fe20007810000 */
[----:B------:R-:W2:Y:S02]  /*1e880*/  MUFU.TANH R143, R143 ;  /* 0x0000008f008f7308 */ /* 0x000ea40000002400 */
[----:B------:R-:W-:Y:S01]  /*1e890*/  FMUL.FTZ R8, R8, UR53 ;  /* 0x0000003508087c20 */ /* 0x000fe20008410000 */
[----:B------:R-:W-:-:S04]  /*1e8a0*/  FMNMX.FTZ R192, R15, R192, !PT ;  /* 0x000000c00fc07209 */ /* 0x000fc80007810000 */
[----:B------:R-:W-:Y:S01]  /*1e8b0*/  FMNMX.FTZ R192, R20, R192, !PT ;  /* 0x000000c014c07209 */ /* 0x000fe20007810000 */
[----:B------:R-:W2:Y:S03]  /*1e8c0*/  MUFU.TANH R146, R146 ;  /* 0x0000009200927308 */ /* 0x000ea60000002400 */
        /* <DEDUP_REMOVED lines=11> */
[----:B------:R-:W-:Y:S03]  /*1e980*/  MUFU.TANH R123, R123 ;  /* 0x0000007b007b7308 */ /* 0x000fe60000002400 */
[----:B------:R-:W-:-:S04]  /*1e990*/  FMNMX.FTZ R192, R178, R192, !PT ;  /* 0x000000c0b2c07209 */ /* 0x000fc80007810000 */
[----:B---3--:R-:W-:Y:S01]  /*1e9a0*/  FMNMX.FTZ R192, R179, R192, !PT ;  /* 0x000000c0b3c07209 */ /* 0x008fe20007810000 */
[----:B------:R-:W-:Y:S03]  /*1e9b0*/  MUFU.TANH R126, R126 ;  /* 0x0000007e007e7308 */ /* 0x000fe60000002400 */
[----:B----4-:R-:W-:-:S04]  /*1e9c0*/  FMNMX.FTZ R192, R182, R192, !PT ;  /* 0x000000c0b6c07209 */ /* 0x010fc80007810000 */
[----:B-----5:R-:W-:Y:S01]  /*1e9d0*/  FMNMX.FTZ R192, R183, R192, !PT ;  /* 0x000000c0b7c07209 */ /* 0x020fe20007810000 */
[----:B------:R-:W-:Y:S03]  /*1e9e0*/  MUFU.TANH R127, R127 ;  /* 0x0000007f007f7308 */ /* 0x000fe60000002400 */
[----:B0-----:R-:W-:-:S04]  /*1e9f0*/  FMNMX.FTZ R192, R154, R192, !PT ;  /* 0x000000c09ac07209 */ /* 0x001fc80007810000 */
[----:B------:R-:W-:Y:S01]  /*1ea00*/  FMNMX.FTZ R192, R155, R192, !PT ;  /* 0x000000c09bc07209 */ /* 0x000fe20007810000 */
[----:B------:R-:W-:Y:S03]  /*1ea10*/  MUFU.TANH R130, R130 ;  /* 0x0000008200827308 */ /* 0x000fe60000002400 */
[----:B------:R-:W-:-:S04]  /*1ea20*/  FMNMX.FTZ R192, R158, R192, !PT ;  /* 0x000000c09ec07209 */ /* 0x000fc80007810000 */
[----:B------:R-:W-:Y:S01]  /*1ea30*/  FMNMX.FTZ R192, R159, R192, !PT ;  /* 0x000000c09fc07209 */ /* 0x000fe20007810000 */
[----:B------:R-:W-:Y:S03]  /*1ea40*/  MUFU.TANH R131, R131 ;  /* 0x0000008300837308 */ /* 0x000fe60000002400 */
[----:B------:R-:W-:-:S04]  /*1ea50*/  FMNMX.FTZ R193, R162, R192, !PT ;  /* 0x000000c0a2c17209 */ /* 0x000fc80007810000 */
[----:B------:R-:W-:Y:S01]  /*1ea60*/  FMNMX.FTZ R193, R163, R193, !PT ;  /* 0x000000c1a3c17209 */ /* 0x000fe20007810000 */
[----:B------:R-:W0:Y:S03]  /*1ea70*/  MUFU.TANH R192, R122 ;  /* 0x0000007a00c07308 */ /* 0x000e260000002400 */
[----:B------:R-:W-:-:S04]  /*1ea80*/  FMNMX.FTZ R193, R166, R193, !PT ;  /* 0x000000c1a6c17209 */ /* 0x000fc80007810000 */
[----:B-1----:R-:W-:Y:S01]  /*1ea90*/  FMNMX.FTZ R193, R167, R193, !PT ;  /* 0x000000c1a7c17209 */ /* 0x002fe20007810000 */
[----:B------:R-:W1:Y:S03]  /*1eaa0*/  MUFU.TANH R134, R134 ;  /* 0x0000008600867308 */ /* 0x000e660000002400 */
[----:B------:R-:W-:-:S04]  /*1eab0*/  FMNMX.FTZ R193, R138, R193, !PT ;  /* 0x000000c18ac17209 */ /* 0x000fc80007810000 */
[----:B------:R-:W-:Y:S01]  /*1eac0*/  FMNMX.FTZ R193, R139, R193, !PT ;  /* 0x000000c18bc17209 */ /* 0x000fe20007810000 */
[----:B------:R-:W-:Y:S03]  /*1ead0*/  MUFU.EX2 R8, R8 ;  /* 0x0000000800087308 */ /* 0x000fe60000000800 */
[----:B------:R-:W-:-:S04]  /*1eae0*/  FMNMX.FTZ R193, R142, R193, !PT ;  /* 0x000000c18ec17209 */ /* 0x000fc80007810000 */
[----:B--2---:R-:W-:-:S04]  /*1eaf0*/  FMNMX.FTZ R193, R143, R193, !PT ;  /* 0x000000c18fc17209 */ /* 0x004fc80007810000 */
[----:B------:R-:W-:-:S04]  /*1eb00*/  FMNMX.FTZ R193, R146, R193, !PT ;  /* 0x000000c192c17209 */ /* 0x000fc80007810000 */
[----:B------:R-:W-:-:S04]  /*1eb10*/  FMNMX.FTZ R193, R147, R193, !PT ;  /* 0x000000c193c17209 */ /* 0x000fc80007810000 */
[----:B------:R-:W-:-:S04]  /*1eb20*/  FMNMX.FTZ R193, R150, R193, !PT ;  /* 0x000000c196c17209 */ /* 0x000fc80007810000 */
[----:B------:R-:W-:-:S04]  /*1eb30*/  FMNMX.FTZ R193, R151, R193, !PT ;  /* 0x000000c197c17209 */ /* 0x000fc80007810000 */
[----:B0-----:R-:W-:-:S04]  /*1eb40*/  FMNMX.FTZ R193, R192, R193, !PT ;  /* 0x000000c1c0c17209 */ /* 0x001fc80007810000 */
[----:B------:R-:W-:-:S04]  /*1eb50*/  FMNMX.FTZ R193, R123, R193, !PT ;  /* 0x000000c17bc17209 */ /* 0x000fc80007810000 */
[----:B------:R-:W-:Y:S02]  /*1eb60*/  FMNMX.FTZ R122, R126, R193, !PT ;  /* 0x000000c17e7a7209 */ /* 0x000fe40007810000 */
[----:B------:R-:W0:Y:S02]  /*1eb70*/  MUFU.TANH R193, R135 ;  /* 0x0000008700c17308 */ /* 0x000e240000002400 */
[----:B------:R-:W-:-:S04]  /*1eb80*/  FMNMX.FTZ R122, R127, R122, !PT ;  /* 0x0000007a7f7a7209 */ /* 0x000fc80007810000 */
[----:B------:R-:W-:-:S04]  /*1eb90*/  FMNMX.FTZ R122, R130, R122, !PT ;  /* 0x0000007a827a7209 */ /* 0x000fc80007810000 */
[----:B------:R-:W-:-:S04]  /*1eba0*/  FMNMX.FTZ R122, R131, R122, !PT ;  /* 0x0000007a837a7209 */ /* 0x000fc80007810000 */
[----:B-1----:R-:W-:-:S04]  /*1ebb0*/  FMNMX.FTZ R122, R134, R122, !PT ;  /* 0x0000007a867a7209 */ /* 0x002fc80007810000 */
[----:B0-----:R-:W-:-:S05]  /*1ebc0*/  FMNMX.FTZ R122, R193, R122, !PT ;  /* 0x0000007ac17a7209 */ /* 0x001fca0007810000 */
[----:B------:R-:W0:Y:S02]  /*1ebd0*/  SHFL.BFLY PT, R135, R122, 0x2, 0x1f ;  /* 0x0c401f007a877f89 */ /* 0x000e2400000e0000 */
[----:B0-----:R-:W-:-:S05]  /*1ebe0*/  FMNMX.FTZ R122, R122, R135, !PT ;  /* 0x000000877a7a7209 */ /* 0x001fca0007810000 */
[----:B------:R-:W0:Y:S02]  /*1ebf0*/  SHFL.BFLY PT, R135, R122, 0x1, 0x1f ;  /* 0x0c201f007a877f89 */ /* 0x000e2400000e0000 */
[----:B0-----:R-:W-:Y:S01]  /*1ec00*/  FMNMX.FTZ R122, R122, R135, !PT ;  /* 0x000000877a7a7209 */ /* 0x001fe20007810000 */
[----:B------:R-:W-:-:S04]  /*1ec10*/  IMAD.U32 R135, RZ, RZ, UR53 ;  /* 0x00000035ff877e24 */ /* 0x000fc8000f8e00ff */
[----:B------:R-:W-:Y:S01]  /*1ec20*/  FFMA.FTZ R194, R120, R135, -8 ;  /* 0xc100000078c27423 */ /* 0x000fe20000010087 */
[----:B------:R-:W-:-:S01]  /*1ec30*/  FADD.FTZ R9, -R122, R9 ;  /* 0x000000097a097221 */ /* 0x000fc20000010100 */
[----:B------:R-:W-:Y:S02]  /*1ec40*/  FFMA.FTZ R135, R122, R135, -8 ;  /* 0xc10000007a877423 */ /* 0x000fe40000010087 */
[----:B------:R-:W-:-:S01]  /*1ec50*/  FFMA.FTZ R3, R3, UR53, -R194 ;  /* 0x0000003503037c23 */ /* 0x000fc200080108c2 */
[----:B------:R-:W-:Y:S01]  /*1ec60*/  FMUL.FTZ R9, R9, UR53 ;  /* 0x0000003509097c20 */ /* 0x000fe20008410000 */
[----:B------:R-:W-:-:S01]  /*1ec70*/  FFMA.FTZ R5, R5, UR53, -R135 ;  /* 0x0000003505057c23 */ /* 0x000fc20008010887 */
[----:B------:R-:W-:Y:S01]  /*1ec80*/  FFMA.FTZ R4, R4, UR53, -R194 ;  /* 0x0000003504047c23 */ /* 0x000fe200080108c2 */
[----:B------:R-:W-:-:S01]  /*1ec90*/  FFMA.FTZ R6, R6, UR53, -R135 ;  /* 0x0000003506067c23 */ /* 0x000fc20008010887 */
[----:B------:R-:W-:Y:S01]  /*1eca0*/  FFMA.FTZ R7, R7, UR53, -R194 ;  /* 0x0000003507077c23 */ /* 0x000fe200080108c2 */
[----:B------:R-:W0:Y:S01]  /*1ecb0*/  MUFU.EX2 R3, R3 ;  /* 0x0000000300037308 */ /* 0x000e220000000800 */
[----:B------:R-:W-:-:S01]  /*1ecc0*/  FFMA.FTZ R15, R15, UR53, -R135 ;  /* 0x000000350f0f7c23 */ /* 0x000fc20008010887 */
[----:B------:R-:W-:Y:S01]  /*1ecd0*/  FFMA.FTZ R14, R14, UR53, -R194 ;  /* 0x000000350e0e7c23 */ /* 0x000fe200080108c2 */
[----:B------:R-:W-:-:S01]  /*1ece0*/  FFMA.FTZ R20, R20, UR53, -R135 ;  /* 0x0000003514147c23 */ /* 0x000fc20008010887 */
[----:B------:R-:W-:Y:S01]  /*1ecf0*/  FFMA.FTZ R21, R21, UR53, -R194 ;  /* 0x0000003515157c23 */ /* 0x000fe200080108c2 */
[----:B------:R-:W-:-:S01]  /*1ed00*/  FFMA.FTZ R185, R185, UR53, -R135 ;  /* 0x00000035b9b97c23 */ /* 0x000fc20008010887 */
[----:B------:R-:W-:Y:S01]  /*1ed10*/  FFMA.FTZ R184, R184, UR53, -R194 ;  /* 0x00000035b8b87c23 */ /* 0x000fe200080108c2 */
        /* <DEDUP_REMOVED lines=43> */
[----:B------:R-:W-:Y:S01]  /*1efd0*/  FFMA.FTZ R135, R193, UR53, -R135 ;  /* 0x00000035c1877c23 */ /* 0x000fe20008010887 */
[----:B0-----:R-:W-:-:S01]  /*1efe0*/  FADD.FTZ R12, R4, R12 ;  /* 0x0000000c040c7221 */ /* 0x001fc20000010000 */
[----:B------:R-:W-:Y:S01]  /*1eff0*/  FFMA.FTZ R188, R188, UR53, -R194 ;  /* 0x00000035bcbc7c23 */ /* 0x000fe200080108c2 */
[----:B--2---:R-:W-:-:S01]  /*1f000*/  FADD.FTZ R193, R6, R11 ;  /* 0x0000000b06c17221 */ /* 0x004fc20000010000 */
        /* <DEDUP_REMOVED lines=11> */
[----:B---3--:R-:W-:-:S01]  /*1f0c0*/  FADD.FTZ R12, R15, R193 ;  /* 0x000000c10f0c7221 */ /* 0x008fc20000010000 */
        /* <DEDUP_REMOVED lines=168> */
[----:B0-----:R-:W-:-:S03]  /*1fb50*/  FADD.FTZ R12, R133, R11 ;  /* 0x0000000b850c7221 */ /* 0x001fc60000010000 */
[----:B-1----:R-:W-:Y:S01]  /*1fb60*/  FADD.FTZ R11, R135, R193 ;  /* 0x000000c1870b7221 */ /* 0x002fe20000010000 */
[----:B------:R-:W-:Y:S06]  /*1fb70*/  @!P0 BRA `(.L_x_4229) ;  /* 0x0000000000048947 */ /* 0x000fec0003800000 */
[----:B------:R-:W-:Y:S01]  /*1fb80*/  BPT.TRAP 0x1 ;  /* 0x000000040000795c */ /* 0x000fe20000300000 */
.L_x_4229:
[----:B------:R-:W-:Y:S01]  /*1fb90*/  F2FP.SATFINITE.E4M3.F32.PACK_AB_MERGE_C R7, R14, R7, RZ ;  /* 0x000000070e07723e */ /* 0x000fe200048070ff */
[----:B------:R-:W-:Y:S01]  /*1fba0*/  IMAD R0, R0, 0x8, R18 ;  /* 0x0000000800007824 */ /* 0x000fe200078e0212 */
[----:B------:R-:W-:Y:S01]  /*1fbb0*/  ISETP.GT.AND P1, PT, R10, RZ, PT ;  /* 0x000000ff0a00720c */ /* 0x000fe20003f24270 */
[----:B------:R-:W-:Y:S01]  /*1fbc0*/  IMAD.U32 R193, RZ, RZ, UR38 ;  /* 0x00000026ffc17e24 */ /* 0x000fe2000f8e00ff */
[----:B------:R-:W-:Y:S01]  /*1fbd0*/  F2FP.SATFINITE.E4M3.F32.PACK_AB_MERGE_C R216, R4, R3, R7 ;  /* 0x0000000304d8723e */ /* 0x000fe20004807007 */
[-C--:B------:R-:W-:Y:S01]  /*1fbe0*/  FMUL.FTZ R24, R24, R8.reuse ;  /* 0x0000000818187220 */ /* 0x080fe20000410000 */
[----:B------:R0:W5:Y:S01]  /*1fbf0*/  LDL R3, [R1+0x3c] ;  /* 0x00003c0001037983 */ /* 0x0001620000100800 */
[----:B------:R-:W-:Y:S01]  /*1fc00*/  IADD3 R0, R0, 0x33460, RZ ;  /* 0x0003346000007810 */ /* 0x000fe20007ffe0ff */
[-C--:B------:R-:W-:Y:S01]  /*1fc10*/  FMUL.FTZ R25, R25, R8.reuse ;  /* 0x0000000819197220 */ /* 0x080fe20000410000 */
[----:B------:R-:W-:Y:S01]  /*1fc20*/  F2FP.SATFINITE.E4M3.F32.PACK_AB_MERGE_C R15, R20, R15, RZ ;  /* 0x0000000f140f723e */ /* 0x000fe200048070ff */
[-C--:B------:R-:W-:Y:S01]  /*1fc30*/  FMUL.FTZ R28, R28, R8.reuse ;  /* 0x000000081c1c7220 */ /* 0x080fe20000410000 */
[----:B------:R-:W-:Y:S01]  /*1fc40*/  PRMT R0, R193, 0x654, R0 ;  /* 0x00000654c1007816 */ /* 0x000fe20000000000 */
[-C--:B------:R-:W-:Y:S01]  /*1fc50*/  FMUL.FTZ R29, R29, R8.reuse ;  /* 0x000000081d1d7220 */ /* 0x080fe20000410000 */
[----:B------:R-:W-:Y:S01]  /*1fc60*/  F2FP.SATFINITE.E4M3.F32.PACK_AB_MERGE_C R187, R188, R187, RZ ;  /* 0x000000bbbcbb723e */ /* 0x000fe200048070ff */
[----:B------:R-:W-:Y:S01]  /*1fc70*/  FMUL.FTZ R32, R32, R8 ;  /* 0x0000000820207220 */ /* 0x000fe20000410000 */
[----:B------:R-:W-:Y:S01]  /*1fc80*/  F2FP.SATFINITE.E4M3.F32.PACK_AB_MERGE_C R189, R190, R189, RZ ;  /* 0x000000bdbebd723e */ /* 0x000fe200048070ff */
[----:B------:R1:W-:Y:S01]  /*1fc90*/  SYNCS.ARRIVE.TRANS64.RED.A1T0 RZ, [R0+URZ], RZ ;  /* 0x000000ff00ff79a7 */ /* 0x0003e2000810043f */
[----:B------:R-:W-:Y:S01]  /*1fca0*/  F2FP.SATFINITE.E4M3.F32.PACK_AB_MERGE_C R172, R173, R172, RZ ;  /* 0x000000acadac723e */ /* 0x000fe200048070ff */
[----:B------:R-:W-:Y:S01]  /*1fcb0*/  FMUL.FTZ R33, R33, R8 ;  /* 0x0000000821217220 */ /* 0x000fe20000410000 */
        /* <DEDUP_REMOVED lines=106> */
[----:B------:R-:W-:Y:S01]  /*20360*/  VIADD R10, R10, 0xffffffff ;  /* 0xffffffff0a0a7836 */ /* 0x000fe20000000000 */
        /* <DEDUP_REMOVED lines=20> */
[----:B-1----:R-:W-:Y:S01]  /*204b0*/  MOV R0, R221 ;  /* 0x000000dd00007202 */ /* 0x002fe20000000f00 */
[----:B0-----:R-:W-:Y:S06]  /*204c0*/  @P1 BRA `(.L_x_4230) ;  /* 0xffffffc000681947 */ /* 0x001fec000383ffff */
.L_x_4218:
[----:B------:R-:W-:Y:S05]  /*204d0*/  WARPSYNC.ALL ;  /* 0x0000000000007948 */ /* 0x000fea0003800000 */
[----:B------:R-:W-:Y:S06]  /*204e0*/  BAR.ARV 0x8, 0x180 ;  /* 0x0206000000007b1d */ /* 0x000fec0000002000 */
[----:B------:R-:W-:Y:S05]  /*204f0*/  @!P0 BRA `(.L_x_4231) ;  /* 0x0000000000048947 */ /* 0x000fea0003800000 */
[----:B------:R-:W-:Y:S01]  /*20500*/  BPT.TRAP 0x1 ;  /* 0x000000040000795c */ /* 0x000fe20000300000 */
.L_x_4231:
[----:B------:R-:W2:Y:S04]  /*20510*/  LDL R0, [R1+0x3c] ;  /* 0x00003c0001007983 */ /* 0x000ea80000100800 */
[----:B------:R-:W3:Y:S01]  /*20520*/  LDL R2, [R1+0x2c] ;  /* 0x00002c0001027983 */ /* 0x000ee20000100800 */
[----:B--2---:R-:W-:Y:S01]  /*20530*/  SHF.L.U32 R0, R0, 0x1f, RZ ;  /* 0x0000001f00007819 */ /* 0x004fe200000006ff */
[----:B---3--:R-:W-:-:S04]  /*20540*/  IMAD R13, R2, 0x8, R18 ;  /* 0x00000008020d7824 */ /* 0x008fc800078e0212 */
[----:B------:R0:W1:Y:S01]  /*20550*/  SYNCS.PHASECHK.TRANS64.TRYWAIT P1, [R13+URZ+0x33450], R0 ;  /* 0x033450000d0075a7 */ /* 0x000062000802017f */
[----:B------:R-:W-:Y:S05]  /*20560*/  @!P0 BRA `(.L_x_4232) ;  /* 0x0000000000048947 */ /* 0x000fea0003800000 */
[----:B------:R-:W-:Y:S01]  /*20570*/  BPT.TRAP 0x1 ;  /* 0x000000040000795c */ /* 0x000fe20000300000 */
.L_x_4232:
[----:B------:R-:W-:-:S05]  /*20580*/  VIADD R18, R18, 0x200 ;  /* 0x0000020012127836 */ /* 0x000fca0000000000 */
[----:B------:R-:W-:-:S04]  /*20590*/  SHF.R.U32.HI R18, RZ, 0x4, R18 ;  /* 0x00000004ff127819 */ /* 0x000fc80000011612 */
[----:B------:R-:W-:-:S04]  /*205a0*/  LOP3.LUT R18, R18, 0x3fff, RZ, 0xc0, !PT ;  /* 0x00003fff12127812 */ /* 0x000fc800078ec0ff */
[----:B------:R-:W-:Y:S01]  /*205b0*/  LOP3.LUT R18, R18, 0x10000, RZ, 0xfc, !PT ;  /* 0x0001000012127812 */ /* 0x000fe200078efcff */
[----:B-1----:R-:W-:Y:S06]  /*205c0*/  @P1 BRA `(.L_x_4233) ;  /* 0x0000000000081947 */ /* 0x002fec0003800000 */
[----:B------:R-:W1:Y:S02]  /*205d0*/  SYNCS.PHASECHK.TRANS64.TRYWAIT P1, [R13+URZ+0x33450], R0 ;  /* 0x033450000d0075a7 */ /* 0x000e64000802017f */
[----:B-1----:R-:W-:Y:S05]  /*205e0*/  @!P1 BRA `(.L_x_4234) ;  /* 0x000000d800809947 */ /* 0x002fea0003800000 */
.L_x_4233:
[----:B------:R-:W2:Y:S01]  /*205f0*/  LDL R127, [R1+0x2c] ;  /* 0x00002c00017f7983 */ /* 0x000ea20000100800 */
[----:B-----5:R-:W-:Y:S01]  /*20600*/  IMAD.MOV.U32 R3, RZ, RZ, -0x3ffffff0 ;  /* 0xc0000010ff037424 */ /* 0x020fe200078e00ff */
[----:B------:R-:W-:Y:S05]  /*20610*/  WARPSYNC.ALL ;  /* 0x0000000000007948 */ /* 0x000fea0003800000 */
[----:B------:R-:W-:Y:S01]  /*20620*/  R2UR UR7, R3 ;  /* 0x00000000030772ca */ /* 0x000fe200000e0000 */
[----:B------:R-:W-:Y:S01]  /*20630*/  WARPGROUP.ARRIVE ;  /* 0x00000000000079c5 */ /* 0x000fe20000000000 */
[----:B------:R-:W0:Y:S04]  /*20640*/  LDL R9, [R1+0x50] ;  /* 0x0000500001097983 */ /* 0x000e280000100800 */
[----:B------:R-:W3:Y:S01]  /*20650*/  LDL R8, [R1+0x48] ;  /* 0x0000480001087983 */ /* 0x000ee20000100800 */
[----:B------:R-:W-:Y:S01]  /*20660*/  MOV R5, 0xc0000010 ;  /* 0xc000001000057802 */ /* 0x000fe20000000f00 */
[----:B------:R-:W-:Y:S01]  /*20670*/  ULDC.64 UR4, c[0x0][0x9a0] ;  /* 0x0002680000047ab9 */ /* 0x000fe20000000a00 */
[----:B--2---:R-:W-:-:S05]  /*20680*/  IMAD R2, R127, 0x780, R18 ;  /* 0x000007807f027824 */ /* 0x004fca00078e0212 */
[----:B------:R-:W-:-:S13]  /*20690*/  R2UR UR6, R2 ;  /* 0x00000000020672ca */ /* 0x000fda00000e0000 */
[----:B------:R-:W-:Y:S01]  /*206a0*/  QGMMA.64x192x32.F32.E4M3.E4M3 R24, R216, gdesc[UR4], R24, gsb0 ;  /* 0x02e00004d8187df3 */ /* 0x000fe20008000818 */
[----:B------:R-:W-:Y:S01]  /*206b0*/  VIADD R4, R2, 0x180 ;  /* 0x0000018002047836 */ /* 0x000fe20000000000 */
[----:B------:R-:W-:-:S04]  /*206c0*/  R2UR UR7, R5 ;  /* 0x00000000050772ca */ /* 0x000fc800000e0000 */
[----:B------:R-:W-:Y:S01]  /*206d0*/  R2UR UR6, R4 ;  /* 0x00000000040672ca */ /* 0x000fe200000e0000 */
[----:B------:R-:W-:Y:S02]  /*206e0*/  VIADD R4, R2, 0x300 ;  /* 0x0000030002047836 */ /* 0x000fe40000000000 */
[----:B------:R-:W-:Y:S01]  /*206f0*/  IMAD.MOV.U32 R5, RZ, RZ, -0x3ffffff0 ;  /* 0xc0000010ff057424 */ /* 0x000fe200078e00ff */
[----:B------:R-:W-:-:S04]  /*20700*/  ISETP.NE.U32.AND P1, PT, RZ, UR4, PT ;  /* 0x00000004ff007c0c */ /* 0x000fc8000bf25070 */
[----:B------:R-:W-:-:S13]  /*20710*/  ISETP.NE.AND.EX P1, PT, RZ, UR5, PT, P1 ;  /* 0x00000005ff007c0c */ /* 0x000fda000bf25310 */
[----:B------:R-:W2:Y:S01]  /*20720*/  @P1 LDC.64 R6, c[0x0][0x9d0] ;  /* 0x00027400ff061b82 */ /* 0x000ea20000000a00 */
[----:B------:R-:W-:Y:S02]  /*20730*/  WARPGROUP.DEPBAR.LE gsb0, 0x0 ;  /* 0x00008000000079c5 */ /* 0x000fe40000010000 */
[----:B------:R-:W-:-:S06]  /*20740*/  WARPGROUP.ARRIVE ;  /* 0x00000000000079c5 */ /* 0x000fcc0000000000 */
[----:B------:R-:W-:Y:S01]  /*20750*/  QGMMA.64x192x32.F32.E4M3.E4M3 R24, R212, gdesc[UR4], R24, gsb0 ;  /* 0x02e00004d4187df3 */ /* 0x000fe20008000818 */
[----:B------:R-:W-:Y:S02]  /*20760*/  R2UR UR6, R4 ;  /* 0x00000000040672ca */ /* 0x000fe400000e0000 */
[----:B------:R-:W-:Y:S02]  /*20770*/  R2UR UR7, R5 ;  /* 0x00000000050772ca */ /* 0x000fe400000e0000 */
[----:B------:R-:W0:Y:S02]  /*20780*/  @P1 LDC.64 R4, c[0x0][0x9c8] ;  /* 0x00027200ff041b82 */ /* 0x000e240000000a00 */
[----:B01----:R-:W-:Y:S01]  /*20790*/  @P1 IMAD R0, R9, R4, RZ ;  /* 0x0000000409001224 */ /* 0x003fe200078e02ff */
[----:B------:R-:W-:-:S03]  /*207a0*/  @P1 SHF.R.S32.HI R9, RZ, 0x1f, R222 ;  /* 0x0000001fff091819 */ /* 0x000fc600000114de */
[C---:B---3--:R-:W-:Y:S02]  /*207b0*/  @P1 IMAD R3, R8.reuse, R5, R0 ;  /* 0x0000000508031224 */ /* 0x048fe400078e0200 */
[----:B------:R-:W-:-:S04]  /*207c0*/  @P1 IMAD.WIDE.U32 R4, R8, R4, RZ ;  /* 0x0000000408041225 */ /* 0x000fc800078e00ff */
[-C--:B--2---:R-:W-:Y:S02]  /*207d0*/  @P1 IMAD R0, R9, R6.reuse, RZ ;  /* 0x0000000609001224 */ /* 0x084fe400078e02ff */
[----:B------:R-:W-:Y:S02]  /*207e0*/  @P1 IMAD.IADD R5, R5, 0x1, R3 ;  /* 0x0000000105051824 */ /* 0x000fe400078e0203 */
[C---:B------:R-:W-:Y:S02]  /*207f0*/  @P1 IMAD R3, R222.reuse, R7, R0 ;  /* 0x00000007de031224 */ /* 0x040fe400078e0200 */
[----:B------:R-:W-:-:S04]  /*20800*/  @P1 IMAD.WIDE.U32 R4, R222, R6, R4 ;  /* 0x00000006de041225 */ /* 0x000fc800078e0004 */
[----:B------:R-:W-:Y:S01]  /*20810*/  @P1 IMAD.IADD R3, R5, 0x1, R3 ;  /* 0x0000000105031824 */ /* 0x000fe200078e0203 */
[C---:B------:R-:W-:Y:S02]  /*20820*/  @P1 LEA R6, P2, R4.reuse, UR4, 0x2 ;  /* 0x0000000404061c11 */ /* 0x040fe4000f8410ff */
[----:B------:R-:W-:Y:S02]  /*20830*/  MOV R0, 0x3f800000 ;  /* 0x3f80000000007802 */ /* 0x000fe40000000f00 */
[----:B------:R-:W-:-:S05]  /*20840*/  @P1 LEA.HI.X R7, R4, UR5, R3, 0x2, P2 ;  /* 0x0000000504071c11 */ /* 0x000fca00090f1403 */
[----:B------:R0:W2:Y:S01]  /*20850*/  @P1 LDG.E R0, desc[UR50][R6.64] ;  /* 0x0000003206001981 */ /* 0x0000a2000c1e1900 */
[----:B------:R-:W-:Y:S02]  /*20860*/  VIADD R4, R2, 0x480 ;  /* 0x0000048002047836 */ /* 0x000fe40000000000 */
[----:B------:R-:W-:Y:S01]  /*20870*/  IMAD.MOV.U32 R5, RZ, RZ, -0x3ffffff0 ;  /* 0xc0000010ff057424 */ /* 0x000fe200078e00ff */
[----:B------:R-:W-:Y:S02]  /*20880*/  WARPGROUP.DEPBAR.LE gsb0, 0x0 ;  /* 0x00008000000079c5 */ /* 0x000fe40000010000 */
[----:B------:R-:W-:-:S06]  /*20890*/  WARPGROUP.ARRIVE ;  /* 0x00000000000079c5 */ /* 0x000fcc0000000000 */
[----:B------:R-:W-:Y:S01]  /*208a0*/  QGMMA.64x192x32.F32.E4M3.E4M3 R24, R200, gdesc[UR4], R24, gsb0 ;  /* 0x02e00004c8187df3 */ /* 0x000fe20008000818 */
[----:B------:R-:W-:Y:S02]  /*208b0*/  R2UR UR6, R4 ;  /* 0x00000000040672ca */ /* 0x000fe400000e0000 */
[----:B------:R-:W-:Y:S01]  /*208c0*/  R2UR UR7, R5 ;  /* 0x00000000050772ca */ /* 0x000fe200000e0000 */
[----:B------:R-:W-:Y:S02]  /*208d0*/  VIADD R2, R2, 0x600 ;  /* 0x0000060002027836 */ /* 0x000fe40000000000 */
[----:B------:R-:W-:Y:S01]  /*208e0*/  IMAD.MOV.U32 R3, RZ, RZ, -0x3ffffff0 ;  /* 0xc0000010ff037424 */ /* 0x000fe200078e00ff */
[----:B------:R-:W1:Y:S01]  /*208f0*/  SHFL.BFLY PT, R4, R11, 0x2, 0x1f ;  /* 0x0c401f000b047f89 */ /* 0x000e6200000e0000 */
[----:B------:R-:W-:Y:S02]  /*20900*/  WARPGROUP.DEPBAR.LE gsb0, 0x0 ;  /* 0x00008000000079c5 */ /* 0x000fe40000010000 */
[----:B------:R-:W-:-:S10]  /*20910*/  WARPGROUP.ARRIVE ;  /* 0x00000000000079c5 */ /* 0x000fd40000000000 */
[----:B------:R-:W-:Y:S01]  /*20920*/  QGMMA.64x192x32.F32.E4M3.E4M3 R24, R204, gdesc[UR4], R24, gsb0 ;  /* 0x02e00004cc187df3 */ /* 0x000fe20008000818 */
[----:B------:R-:W-:Y:S02]  /*20930*/  R2UR UR6, R2 ;  /* 0x00000000020672ca */ /* 0x000fe400000e0000 */
[----:B------:R-:W-:Y:S02]  /*20940*/  R2UR UR7, R3 ;  /* 0x00000000030772ca */ /* 0x000fe400000e0000 */
[----:B------:R-:W3:Y:S01]  /*20950*/  SHFL.BFLY PT, R3, R12, 0x2, 0x1f ;  /* 0x0c401f000c037f89 */ /* 0x000ee200000e0000 */
[----:B-1----:R-:W-:-:S05]  /*20960*/  FADD.FTZ R4, R4, R11 ;  /* 0x0000000b04047221 */ /* 0x002fca0000010000 */
[----:B------:R-:W1:Y:S01]  /*20970*/  SHFL.BFLY PT, R5, R4, 0x1, 0x1f ;  /* 0x0c201f0004057f89 */ /* 0x000e6200000e0000 */
[----:B---3--:R-:W-:-:S05]  /*20980*/  FADD.FTZ R3, R3, R12 ;  /* 0x0000000c03037221 */ /* 0x008fca0000010000 */
[----:B------:R-:W0:Y:S01]  /*20990*/  SHFL.BFLY PT, R2, R3, 0x1, 0x1f ;  /* 0x0c201f0003027f89 */ /* 0x000e2200000e0000 */
[----:B-1----:R-:W-:-:S01]  /*209a0*/  FADD.FTZ R8, R4, R5 ;  /* 0x0000000504087221 */ /* 0x002fc20000010000 */
[----:B------:R-:W-:-:S03]  /*209b0*/  MOV R5, RZ ;  /* 0x000000ff00057202 */ /* 0x000fc60000000f00 */
[----:B------:R-:W-:Y:S01]  /*209c0*/  FMUL.FTZ R10, R8, 0.00390625 ;  /* 0x3b800000080a7820 */ /* 0x000fe20000410000 */
[----:B0-----:R-:W-:-:S05]  /*209d0*/  FADD.FTZ R6, R3, R2 ;  /* 0x0000000203067221 */ /* 0x001fca0000010000 */
[C---:B------:R-:W-:Y:S01]  /*209e0*/  FSETP.NE.FTZ.AND P1, PT, R6.reuse, RZ, PT ;  /* 0x000000ff0600720b */ /* 0x040fe20003f35000 */
[----:B------:R-:W-:Y:S01]  /*209f0*/  FMUL.FTZ R2, R6, 0.00390625 ;  /* 0x3b80000006027820 */ /* 0x000fe20000410000 */
[----:B------:R-:W-:-:S04]  /*20a00*/  FSETP.NE.FTZ.AND P3, PT, R10, RZ, PT ;  /* 0x000000ff0a00720b */ /* 0x000fc80003f75000 */
[----:B------:R-:W-:-:S07]  /*20a10*/  FSETP.NE.FTZ.AND P2, PT, R2, RZ, PT ;  /* 0x000000ff0200720b */ /* 0x000fce0003f55000 */
[----:B------:R-:W-:Y:S01]  /*20a20*/  @P1 MUFU.RCP R5, R6 ;  /* 0x0000000600051308 */ /* 0x000fe20000001000 */
[----:B------:R-:W-:Y:S01]  /*20a30*/  FSETP.NE.FTZ.AND P1, PT, R8, RZ, PT ;  /* 0x000000ff0800720b */ /* 0x000fe20003f35000 */
[----:B------:R-:W-:-:S06]  /*20a40*/  IMAD.MOV.U32 R7, RZ, RZ, RZ ;  /* 0x000000ffff077224 */ /* 0x000fcc00078e00ff */
[----:B------:R-:W0:Y:S01]  /*20a50*/  @P2 MUFU.LG2 R2, R2 ;  /* 0x0000000200022308 */ /* 0x000e220000000c00 */
[----:B------:R-:W-:Y:S02]  /*20a60*/  WARPGROUP.DEPBAR.LE gsb0, 0x0 ;  /* 0x00008000000079c5 */ /* 0x000fe40000010000 */
[----:B------:R-:W-:-:S06]  /*20a70*/  WARPGROUP.ARRIVE ;  /* 0x00000000000079c5 */ /* 0x000fcc0000000000 */
[----:B------:R-:W-:Y:S01]  /*20a80*/  QGMMA.64x192x32.F32.E4M3.E4M3 R24, R208, gdesc[UR4], R24, gsb0 ;  /* 0x02e00004d0187df3 */ /* 0x000fe20008000818 */
[----:B------:R-:W1:Y:S01]  /*20a90*/  @P3 MUFU.LG2 R4, R10 ;  /* 0x0000000a00043308 */ /* 0x000e620000000c00 */
[----:B------:R-:W-:-:S07]  /*20aa0*/  IMAD.U32 R3, RZ, RZ, UR53 ;  /* 0x00000035ff037e24 */ /* 0x000fce000f8e00ff */
[----:B------:R-:W3:Y:S01]  /*20ab0*/  @P1 MUFU.RCP R7, R8 ;  /* 0x0000000800071308 */ /* 0x000ee20000001000 */
[----:B------:R-:W-:Y:S02]  /*20ac0*/  IMAD.U32 R9, RZ, RZ, UR53 ;  /* 0x00000035ff097e24 */ /* 0x000fe4000f8e00ff */
[----:B------:R-:W-:Y:S01]  /*20ad0*/  @P2 FMUL.FTZ R3, R3, 0.69314718246459960938 ;  /* 0x3f31721803032820 */ /* 0x000fe20000410000 */
[----:B0-----:R-:W-:Y:S01]  /*20ae0*/  @P2 FMUL.FTZ R2, R2, 0.69314718246459960938 ;  /* 0x3f31721802022820 */ /* 0x001fe20000410000 */
[----:B------:R-:W-:Y:S01]  /*20af0*/  @P3 FMUL.FTZ R6, R9, 0.69314718246459960938 ;  /* 0x3f31721809063820 */ /* 0x000fe20000410000 */
[----:B------:R-:W-:Y:S02]  /*20b00*/  IMAD.MOV.U32 R121, RZ, RZ, -0x800000 ;  /* 0xff800000ff797424 */ /* 0x000fe400078e00ff */
[----:B------:R-:W-:Y:S01]  /*20b10*/  @P2 FFMA.FTZ R121, R3, R120, R2 ;  /* 0x0000007803792223 */ /* 0x000fe20000010002 */
[----:B-1----:R-:W-:Y:S01]  /*20b20*/  @P3 FMUL.FTZ R9, R4, 0.69314718246459960938 ;  /* 0x3f31721804093820 */ /* 0x002fe20000410000 */
[----:B------:R-:W-:Y:S01]  /*20b30*/  MOV R123, 0xff800000 ;  /* 0xff800000007b7802 */ /* 0x000fe20000000f00 */
[----:B--2---:R-:W-:-:S02]  /*20b40*/  FMUL.FTZ R3, R5, R0 ;  /* 0x0000000005037220 */ /* 0x004fc40000410000 */
[----:B------:R-:W-:Y:S01]  /*20b50*/  @P3 FFMA.FTZ R123, R6, R122, R9 ;  /* 0x0000007a067b3223 */ /* 0x000fe20000010009 */
[----:B---3--:R-:W-:Y:S01]  /*20b60*/  FMUL.FTZ R0, R7, R0 ;  /* 0x0000000007007220 */ /* 0x008fe20000410000 */
[----:B------:R-:W-:Y:S02]  /*20b70*/  WARPGROUP.DEPBAR.LE gsb0, 0x0 ;  /* 0x00008000000079c5 */ /* 0x000fe40000010000 */
[----:B------:R-:W-:Y:S05]  /*20b80*/  @!P0 BRA `(.L_x_4235) ;  /* 0x0000000000048947 */ /* 0x000fea0003800000 */
[----:B------:R-:W-:Y:S01]  /*20b90*/  BPT.TRAP 0x1 ;  /* 0x000000040000795c */ /* 0x000fe20000300000 */
.L_x_4235:
[----:B------:R-:W2:Y:S01]  /*20ba0*/  LDL.LU R18, [R1+0x3c] ;  /* 0x00003c0001127983 */ /* 0x000ea20000300800 */
[----:B------:R-:W-:Y:S02]  /*20bb0*/  VIADD R2, R13, 0x33460 ;  /* 0x000334600d027836 */ /* 0x000fe40000000000 */
[-C--:B------:R-:W-:Y:S01]  /*20bc0*/  FMUL.FTZ R6, R57, R3.reuse ;  /* 0x0000000339067220 */ /* 0x080fe20000410000 */
[----:B------:R-:W-:Y:S02]  /*20bd0*/  IMAD.U32 R7, RZ, RZ, UR38 ;  /* 0x00000026ff077e24 */ /* 0x000fe4000f8e00ff */
[-C--:B------:R-:W-:Y:S01]  /*20be0*/  FMUL.FTZ R5, R24, R3.reuse ;  /* 0x0000000318057220 */ /* 0x080fe20000410000 */
[-C--:B------:R-:W-:Y:S01]  /*20bf0*/  FMUL.FTZ R4, R25, R3.reuse ;  /* 0x0000000319047220 */ /* 0x080fe20000410000 */
[-C--:B------:R-:W-:Y:S01]  /*20c00*/  FMUL.FTZ R124, R36, R3.reuse ;  /* 0x00000003247c7220 */ /* 0x080fe20000410000 */
[-C--:B------:R-:W-:Y:S01]  /*20c10*/  FMUL.FTZ R125, R44, R3.reuse ;  /* 0x000000032c7d7220 */ /* 0x080fe20000410000 */
[----:B------:R-:W-:Y:S01]  /*20c20*/  PRMT R2, R7, 0x654, R2 ;  /* 0x0000065407027816 */ /* 0x000fe20000000002 */
[-C--:B------:R-:W-:Y:S01]  /*20c30*/  FMUL.FTZ R57, R85, R3.reuse ;  /* 0x0000000355397220 */ /* 0x080fe20000410000 */
[-C--:B------:R-:W-:Y:S01]  /*20c40*/  FMUL.FTZ R25, R32, R3.reuse ;  /* 0x0000000320197220 */ /* 0x080fe20000410000 */
[-C--:B------:R-:W-:Y:S01]  /*20c50*/  FMUL.FTZ R11, R33, R3.reuse ;  /* 0x00000003210b7220 */ /* 0x080fe20000410000 */
[----:B------:R0:W-:Y:S01]  /*20c60*/  SYNCS.ARRIVE.TRANS64.RED.A1T0 RZ, [R2+URZ], RZ ;  /* 0x000000ff02ff79a7 */ /* 0x0001e2000810043f */
[-C--:B------:R-:W-:Y:S01]  /*20c70*/  FMUL.FTZ R120, R37, R3.reuse ;  /* 0x0000000325787220 */ /* 0x080fe20000410000 */
[-C--:B------:R-:W-:Y:S01]  /*20c80*/  FMUL.FTZ R24, R40, R3.reuse ;  /* 0x0000000328187220 */ /* 0x080fe20000410000 */
[-C--:B------:R-:W-:Y:S01]  /*20c90*/  FMUL.FTZ R10, R41, R3.reuse ;  /* 0x00000003290a7220 */ /* 0x080fe20000410000 */
[-C--:B------:R-:W-:Y:S01]  /*20ca0*/  FMUL.FTZ R21, R48, R3.reuse ;  /* 0x0000000330157220 */ /* 0x080fe20000410000 */
[-C--:B------:R-:W-:Y:S01]  /*20cb0*/  FMUL.FTZ R122, R52, R3.reuse ;  /* 0x00000003347a7220 */ /* 0x080fe20000410000 */
[-C--:B------:R-:W-:Y:S01]  /*20cc0*/  FMUL.FTZ R36, R53, R3.reuse ;  /* 0x0000000335247220 */ /* 0x080fe20000410000 */
[----:B------:R-:W-:Y:S01]  /*20cd0*/  FMUL.FTZ R44, R84, R3 ;  /* 0x00000003542c7220 */ /* 0x000fe20000410000 */
[----:B0-----:R-:W-:-:S02]  /*20ce0*/  VIADD R2, R127, 0x1 ;  /* 0x000000017f027836 */ /* 0x001fc40000000000 */
[-C--:B------:R-:W-:Y:S01]  /*20cf0*/  FMUL.FTZ R85, R108, R3.reuse ;  /* 0x000000036c557220 */ /* 0x080fe20000410000 */
[-C--:B------:R-:W-:Y:S01]  /*20d00*/  FMUL.FTZ R41, R45, R3.reuse ;  /* 0x000000032d297220 */ /* 0x080fe20000410000 */
[-C--:B------:R-:W-:Y:S01]  /*20d10*/  FMUL.FTZ R9, R49, R3.reuse ;  /* 0x0000000331097220 */ /* 0x080fe20000410000 */
[-C--:B------:R-:W-:Y:S01]  /*20d20*/  FMUL.FTZ R33, R61, R3.reuse ;  /* 0x000000033d217220 */ /* 0x080fe20000410000 */
[----:B------:R-:W-:Y:S01]  /*20d30*/  ISETP.NE.AND P0, PT, R2, 0x2, PT ;  /* 0x000000020200780c */ /* 0x000fe20003f05270 */
        /* <DEDUP_REMOVED lines=38> */
[----:B------:R-:W-:Y:S01]  /*20fa0*/  SEL R3, RZ, 0x1, P0 ;  /* 0x00000001ff037807 */ /* 0x000fe20000000000 */
        /* <DEDUP_REMOVED lines=39> */
[----:B------:R-:W-:Y:S01]  /*21220*/  SEL R0, R2, RZ, P0 ;  /* 0x000000ff02007207 */ /* 0x000fe20000000000 */
[----:B------:R-:W-:Y:S01]  /*21230*/  UIADD3 UR37, UR37, 0x1, URZ ;  /* 0x0000000125257890 */ /* 0x000fe2000fffe03f */
[----:B------:R-:W-:-:S03]  /*21240*/  PLOP3.LUT P1, PT, PT, PT, PT, 0x8, 0x0 ;  /* 0x000000000000781c */ /* 0x000fc60003f2e170 */
[----:B------:R0:W-:Y:S01]  /*21250*/  STL [R1+0x2c], R0 ;  /* 0x00002c0001007387 */ /* 0x0001e20000100800 */
[----:B--2---:R-:W-:-:S05]  /*21260*/  LOP3.LUT R18, R18, R3, RZ, 0x3c, !PT ;  /* 0x0000000312127212 */ /* 0x004fca00078e3cff */
[----:B------:R0:W-:Y:S04]  /*21270*/  STL [R1+0x3c], R18 ;  /* 0x00003c1201007387 */ /* 0x0001e80000100800 */
.L_x_4177:
[----:B------:R-:W-:Y:S05]  /*21280*/  WARPSYNC.ALL ;  /* 0x0000000000007948 */ /* 0x000fea0003800000 */
[----:B------:R-:W1:Y:S08]  /*21290*/  S2UR UR38, SR_CgaCtaId ;  /* 0x00000000002679c3 */ /* 0x000e700000008800 */
[----:B------:R-:W-:Y:S06]  /*212a0*/  BAR.SYNC.DEFER_BLOCKING 0x5, 0x180 ;  /* 0x0146000000007b1d */ /* 0x000fec0000010000 */
[----:B------:R-:W-:Y:S01]  /*212b0*/  UMOV UR4, 0x400 ;  /* 0x0000040000047882 */ /* 0x000fe20000000000 */
[----:B------:R-:W-:Y:S01]  /*212c0*/  BSSY B0, `(.L_x_4236) ;  /* 0x000033c000007945 */ /* 0x000fe20003800000 */
[----:B-1----:R-:W-:-:S06]  /*212d0*/  ULEA UR4, UR38, UR4, 0x18 ;  /* 0x0000000426047291 */ /* 0x002fcc000f8ec03f */
[----:B0-----:R-:W-:-:S05]  /*212e0*/  IMAD.U32 R18, RZ, RZ, UR4 ;  /* 0x00000004ff127e24 */ /* 0x001fca000f8e00ff */
[----:B------:R0:W1:Y:S01]  /*212f0*/  LDS.128 R220, [R18+0x334d0] ;  /* 0x0334d00012dc7984 */ /* 0x0000620000000c00 */
[----:B------:R-:W-:Y:S06]  /*21300*/  BAR.ARV 0x4, 0x180 ;  /* 0x0106000000007b1d */ /* 0x000fec0000002000 */
[----:B------:R-:W-:Y:S05]  /*21310*/  @P1 BRA `(.L_x_4237) ;  /* 0x0000002400801947 */ /* 0x000fea0003800000 */
[----:B------:R-:W2:Y:S01]  /*21320*/  LDL R87, [R1+0x68] ;  /* 0x0000680001577983 */ /* 0x000ea20000100800 */
[----:B------:R-:W-:Y:S01]  /*21330*/  ULDC.64 UR4, c[0x4][0xd8] ;  /* 0x0100360000047ab9 */ /* 0x000fe20000000a00 */
[----:B------:R-:W3:Y:S02]  /*21340*/  S2R R98, SR_TID.X ;  /* 0x0000000000627919 */ /* 0x000ee40000002100 */
[----:B------:R-:W4:Y:S04]  /*21350*/  LDL R82, [R1+0x48] ;  /* 0x0000480001527983 */ /* 0x000f280000100800 */
[----:B------:R-:W5:Y:S01]  /*21360*/  LDL R86, [R1+0x50] ;  /* 0x0000500001567983 */ /* 0x000f620000100800 */
[----:B---3--:R-:W-:-:S04]  /*21370*/  SHF.L.U32 R0, R98, 0x2, RZ ;  /* 0x0000000262007819 */ /* 0x008fc800000006ff */
[----:B------:R-:W-:-:S04]  /*21380*/  LOP3.LUT R0, R0, 0xc, RZ, 0xc0, !PT ;  /* 0x0000000c00007812 */ /* 0x000fc800078ec0ff */
[----:B------:R-:W-:-:S05]  /*21390*/  IADD3 R2, P0, R0, UR4, RZ ;  /* 0x0000000400027c10 */ /* 0x000fca000ff1e0ff */
[----:B------:R-:W-:-:S05]  /*213a0*/  IMAD.X R3, RZ, RZ, UR5, P0 ;  /* 0x00000005ff037e24 */ /* 0x000fca00080e06ff */
[----:B------:R3:W4:Y:S02]  /*213b0*/  LDG.E.CONSTANT R0, desc[UR50][R2.64] ;  /* 0x0000003202007981 */ /* 0x000724000c1e9900 */
[----:B---3--:R-:W3:Y:S01]  /*213c0*/  S2R R3, SR_SWINHI ;  /* 0x0000000000037919 */ /* 0x008ee20000002f00 */
        /* <DEDUP_REMOVED lines=10> */
[----:B------:R-:W-:-:S02]  /*21470*/  MOV R52, R18 ;  /* 0x0000001200347202 */ /* 0x000fc40000000f00 */
[----:B---3--:R-:W-:Y:S02]  /*21480*/  MOV R53, R3 ;  /* 0x0000000300357202 */ /* 0x008fe40000000f00 */
        /* <DEDUP_REMOVED lines=11> */
[----:B------:R-:W-:Y:S02]  /*21540*/  LOP3.LUT P0, R2, R98, 0x3, RZ, 0xc0, !PT ;  /* 0x0000000362027812 */ /* 0x000fe4000780c0ff */
[----:B------:R-:W-:Y:S02]  /*21550*/  F2FP.BF16.F32.PACK_AB R28, R28, R5 ;  /* 0x000000051c1c723e */ /* 0x000fe400000010ff */
[----:B------:R-:W-:Y:S02]  /*21560*/  ISETP.EQ.OR P0, PT, R2, 0x3, !P0 ;  /* 0x000000030200780c */ /* 0x000fe40004702670 */
[----:B------:R-:W-:Y:S02]  /*21570*/  F2FP.BF16.F32.PACK_AB R40, R40, R13 ;  /* 0x0000000d2828723e */ /* 0x000fe400000010ff */
[----:B------:R-:W-:Y:S02]  /*21580*/  SEL R13, R28, R29, P0 ;  /* 0x0000001d1c0d7207 */ /* 0x000fe40000000000 */
[----:B------:R-:W-:-:S02]  /*21590*/  SEL R2, R29, R28, P0 ;  /* 0x0000001c1d027207 */ /* 0x000fc40000000000 */
[----:B------:R-:W-:Y:S02]  /*215a0*/  F2FP.BF16.F32.PACK_AB R91, R58, R83 ;  /* 0x000000533a5b723e */ /* 0x000fe400000010ff */
[----:B------:R-:W-:Y:S02]  /*215b0*/  F2FP.BF16.F32.PACK_AB R89, R89, R84 ;  /* 0x000000545959723e */ /* 0x000fe400000010ff */
[----:B------:R-:W-:Y:S01]  /*215c0*/  F2FP.BF16.F32.PACK_AB R37, R37, R8 ;  /* 0x000000082525723e */ /* 0x000fe200000010ff */
[----:B------:R-:W-:Y:S01]  /*215d0*/  UMOV UR4, 0xffffffff ;  /* 0xffffffff00047882 */ /* 0x000fe20000000000 */
        /* <DEDUP_REMOVED lines=23> */
[----:B------:R-:W-:-:S04]  /*21750*/  IADD3 R33, P3, R10, 0x8060, RZ ;  /* 0x000080600a217810 */ /* 0x000fc80007f7e0ff */
[----:B------:R-:W-:-:S04]  /*21760*/  LOP3.LUT R32, R33, 0x380, RZ, 0xc0, !PT ;  /* 0x0000038021207812 */ /* 0x000fc800078ec0ff */
[----:B------:R-:W-:Y:S02]  /*21770*/  SHF.R.U64 R32, R32, 0x3, RZ ;  /* 0x0000000320207819 */ /* 0x000fe400000012ff */
[----:B------:R-:W-:Y:S02]  /*21780*/  IADD3 R21, P4, R10, 0x4060, RZ ;  /* 0x000040600a157810 */ /* 0x000fe40007f9e0ff */
[----:B------:R-:W-:Y:S01]  /*21790*/  LOP3.LUT R32, R32, R33, RZ, 0x3c, !PT ;  /* 0x0000002120207212 */ /* 0x000fe200078e3cff */
[----:B------:R-:W-:Y:S01]  /*217a0*/  IMAD.X R33, RZ, RZ, R11, P3 ;  /* 0x000000ffff217224 */ /* 0x000fe200018e060b */
[C---:B------:R-:W-:Y:S02]  /*217b0*/  IADD3 R15, P3, R10.reuse, 0x4040, RZ ;  /* 0x000040400a0f7810 */ /* 0x040fe40007f7e0ff */
[C---:B------:R-:W-:Y:S02]  /*217c0*/  IADD3 R27, P5, R10.reuse, 0x8000, RZ ;  /* 0x000080000a1b7810 */ /* 0x040fe40007fbe0ff */
[----:B------:R-:W-:-:S02]  /*217d0*/  IADD3 R31, P2, R10, 0x8040, RZ ;  /* 0x000080400a1f7810 */ /* 0x000fc40007f5e0ff */
[----:B------:R-:W-:Y:S02]  /*217e0*/  LOP3.LUT R20, R21, 0x380, RZ, 0xc0, !PT ;  /* 0x0000038015147812 */ /* 0x000fe400078ec0ff */
[----:B------:R-:W-:Y:S02]  /*217f0*/  LOP3.LUT R14, R15, 0x380, RZ, 0xc0, !PT ;  /* 0x000003800f0e7812 */ /* 0x000fe400078ec0ff */
[----:B------:R-:W-:Y:S02]  /*21800*/  LOP3.LUT R26, R27, 0x380, RZ, 0xc0, !PT ;  /* 0x000003801b1a7812 */ /* 0x000fe400078ec0ff */
[----:B------:R-:W-:Y:S02]  /*21810*/  IADD3 R6, P1, R10, 0x8020, RZ ;  /* 0x000080200a067810 */ /* 0x000fe40007f3e0ff */
[----:B------:R-:W-:Y:S02]  /*21820*/  LOP3.LUT R30, R31, 0x380, RZ, 0xc0, !PT ;  /* 0x000003801f1e7812 */ /* 0x000fe400078ec0ff */
[----:B------:R-:W-:-:S02]  /*21830*/  SHF.R.U64 R20, R20, 0x3, RZ ;  /* 0x0000000314147819 */ /* 0x000fc400000012ff */
[----:B------:R-:W-:Y:S02]  /*21840*/  SHF.R.U64 R14, R14, 0x3, RZ ;  /* 0x000000030e0e7819 */ /* 0x000fe400000012ff */
[----:B------:R-:W-:Y:S02]  /*21850*/  SHF.R.U64 R26, R26, 0x3, RZ ;  /* 0x000000031a1a7819 */ /* 0x000fe400000012ff */
[----:B------:R-:W-:Y:S02]  /*21860*/  LOP3.LUT R3, R6, 0x380, RZ, 0xc0, !PT ;  /* 0x0000038006037812 */ /* 0x000fe400078ec0ff */
[----:B------:R-:W-:Y:S01]  /*21870*/  SHF.R.U64 R30, R30, 0x3, RZ ;  /* 0x000000031e1e7819 */ /* 0x000fe200000012ff */
[--C-:B------:R-:W-:Y:S01]  /*21880*/  IMAD.X R29, RZ, RZ, R11.reuse, P1 ;  /* 0x000000ffff1d7224 */ /* 0x100fe200008e060b */
[----:B------:R-:W-:Y:S01]  /*21890*/  LOP3.LUT R20, R20, R21, RZ, 0x3c, !PT ;  /* 0x0000001514147212 */ /* 0x000fe200078e3cff */
[--C-:B------:R-:W-:Y:S01]  /*218a0*/  IMAD.X R21, RZ, RZ, R11.reuse, P4 ;  /* 0x000000ffff157224 */ /* 0x100fe200020e060b */
[----:B------:R-:W-:Y:S01]  /*218b0*/  LOP3.LUT R14, R14, R15, RZ, 0x3c, !PT ;  /* 0x0000000f0e0e7212 */ /* 0x000fe200078e3cff */
[--C-:B------:R-:W-:Y:S01]  /*218c0*/  IMAD.X R15, RZ, RZ, R11.reuse, P3 ;  /* 0x000000ffff0f7224 */ /* 0x100fe200018e060b */
[----:B------:R-:W-:Y:S01]  /*218d0*/  LOP3.LUT R26, R26, R27, RZ, 0x3c, !PT ;  /* 0x0000001b1a1a7212 */ /* 0x000fe200078e3cff */
[----:B------:R-:W-:Y:S01]  /*218e0*/  IMAD.X R27, RZ, RZ, R11, P5 ;  /* 0x000000ffff1b7224 */ /* 0x000fe200028e060b */
[----:B------:R-:W-:-:S02]  /*218f0*/  SHF.R.U64 R3, R3, 0x3, RZ ;  /* 0x0000000303037819 */ /* 0x000fc400000012ff */
[----:B------:R-:W-:Y:S02]  /*21900*/  LOP3.LUT R30, R30, R31, RZ, 0x3c, !PT ;  /* 0x0000001f1e1e7212 */ /* 0x000fe400078e3cff */
[C---:B------:R-:W-:Y:S02]  /*21910*/  IADD3 R83, P1, R10.reuse, 0x4000, RZ ;  /* 0x000040000a537810 */ /* 0x040fe40007f3e0ff */
[C---:B------:R-:W-:Y:S02]  /*21920*/  IADD3 R85, P4, R10.reuse, 0x40, RZ ;  /* 0x000000400a557810 */ /* 0x040fe40007f9e0ff */
[C---:B------:R-:W-:Y:S02]  /*21930*/  IADD3 R87, P3, R10.reuse, 0x20, RZ ;  /* 0x000000200a577810 */ /* 0x040fe40007f7e0ff */
[----:B------:R-:W-:Y:S02]  /*21940*/  IADD3.X R31, RZ, R11, RZ, P2, !PT ;  /* 0x0000000bff1f7210 */ /* 0x000fe400017fe4ff */
[C---:B------:R-:W-:Y:S01]  /*21950*/  IADD3 R7, P5, R10.reuse, 0x60, RZ ;  /* 0x000000600a077810 */ /* 0x040fe20007fbe0ff */
[----:B-----5:R-:W-:Y:S01]  /*21960*/  IMAD.MOV.U32 R90, RZ, RZ, R86 ;  /* 0x000000ffff5a7224 */ /* 0x020fe200078e0056 */
[----:B------:R-:W-:Y:S01]  /*21970*/  IADD3 R9, P2, R10, 0x4020, RZ ;  /* 0x000040200a097810 */ /* 0x000fe20007f5e0ff */
[----:B----4-:R-:W-:Y:S01]  /*21980*/  IMAD.MOV.U32 R94, RZ, RZ, R82 ;  /* 0x000000ffff5e7224 */ /* 0x010fe200078e0052 */
[----:B------:R-:W-:-:S02]  /*21990*/  LOP3.LUT R28, R3, R6, RZ, 0x3c, !PT ;  /* 0x00000006031c7212 */ /* 0x000fc400078e3cff */
[----:B------:R-:W-:Y:S02]  /*219a0*/  LOP3.LUT R82, R83, 0x380, RZ, 0xc0, !PT ;  /* 0x0000038053527812 */ /* 0x000fe400078ec0ff */
        /* <DEDUP_REMOVED lines=21> */
[----:B------:R-:W-:Y:S02]  /*21b00*/  LOP3.LUT R10, R3, R10, RZ, 0x3c, !PT ;  /* 0x0000000a030a7212 */ /* 0x000fe400078e3cff */
        /* <DEDUP_REMOVED lines=13> */
[----:B------:R-:W-:Y:S02]  /*21be0*/  SHF.L.U32 R85, R94, 0x2, RZ ;  /* 0x000000025e557819 */ /* 0x000fe400000006ff */
[----:B------:R-:W-:Y:S01]  /*21bf0*/  LOP3.LUT R3, R0, 0x2, RZ, 0x3c, !PT ;  /* 0x0000000200037812 */ /* 0x000fe200078e3cff */
[----:B------:R-:W-:Y:S06]  /*21c00*/  BRA.DIV UR4, `(.L_x_4238) ;  /* 0x000000c6040c7947 */ /* 0x000fec000b800000 */
[----:B------:R-:W-:Y:S01]  /*21c10*/  SEL R27, R40, R43, P0 ;  /* 0x0000002b281b7207 */ /* 0x000fe20000000000 */
[----:B------:R-:W-:Y:S01]  /*21c20*/  SHFL.IDX PT, R6, R13, R0, 0x1c1f ;  /* 0x001c1f000d067589 */ /* 0x000fe200000e0000 */
[----:B------:R-:W-:Y:S02]  /*21c30*/  SEL R32, R43, R40, P0 ;  /* 0x000000282b207207 */ /* 0x000fe40000000000 */
[----:B------:R-:W-:Y:S02]  /*21c40*/  SEL R43, R56, R45, P0 ;  /* 0x0000002d382b7207 */ /* 0x000fe40000000000 */
[----:B------:R-:W-:Y:S02]  /*21c50*/  SEL R56, R45, R56, P0 ;  /* 0x000000382d387207 */ /* 0x000fe40000000000 */
        /* <DEDUP_REMOVED lines=20> */
[----:B------:R-:W2:Y:S01]  /*21da0*/  SHFL.IDX PT, R44, R44, R3, 0x1c1f ;  /* 0x001c1f032c2c7589 */ /* 0x000ea200000e0000 */
        /* <DEDUP_REMOVED lines=23> */
[----:B------:R2:W-:Y:S01]  /*21f20*/  SHFL.IDX PT, R58, R48, R3, 0x1c1f ;  /* 0x001c1f03303a7589 */ /* 0x0005e200000e0000 */
[----:B------:R-:W-:Y:S02]  /*21f30*/  SEL R54, R5, R54, P0 ;  /* 0x0000003605367207 */ /* 0x000fe40000000000 */
[----:B------:R-:W-:Y:S01]  /*21f40*/  SEL R70, R63, R70, P0 ;  /* 0x000000463f467207 */ /* 0x000fe20000000000 */
[----:B------:R-:W3:Y:S01]  /*21f50*/  SHFL.IDX PT, R5, R2, R3, 0x1c1f ;  /* 0x001c1f0302057589 */ /* 0x000ee200000e0000 */
[----:B------:R-:W-:-:S02]  /*21f60*/  SEL R59, R74, R61, P0 ;  /* 0x0000003d4a3b7207 */ /* 0x000fc40000000000 */
[----:B------:R-:W-:Y:S01]  /*21f70*/  SEL R57, R34, R91, P0 ;  /* 0x0000005b22397207 */ /* 0x000fe20000000000 */
[----:B------:R4:W-:Y:S01]  /*21f80*/  SHFL.IDX PT, R39, R50, R3, 0x1c1f ;  /* 0x001c1f0332277589 */ /* 0x0009e200000e0000 */
[----:B------:R-:W-:Y:S02]  /*21f90*/  SEL R72, R91, R34, P0 ;  /* 0x000000225b487207 */ /* 0x000fe40000000000 */
[----:B------:R-:W-:Y:S01]  /*21fa0*/  SEL R74, R61, R74, P0 ;  /* 0x0000004a3d4a7207 */ /* 0x000fe20000000000 */
[----:B------:R-:W-:Y:S01]  /*21fb0*/  SHFL.IDX PT, R34, R25, R0, 0x1c1f ;  /* 0x001c1f0019227589 */ /* 0x000fe200000e0000 */
[----:B------:R-:W-:Y:S02]  /*21fc0*/  SEL R63, R78, R93, P0 ;  /* 0x0000005d4e3f7207 */ /* 0x000fe40000000000 */
[----:B------:R-:W-:Y:S01]  /*21fd0*/  SEL R61, R38, R65, P0 ;  /* 0x00000041263d7207 */ /* 0x000fe20000000000 */
[----:B------:R-:W5:Y:S01]  /*21fe0*/  SHFL.IDX PT, R25, R28, R3, 0x1c1f ;  /* 0x001c1f031c197589 */ /* 0x000f6200000e0000 */
[----:B------:R-:W-:-:S02]  /*21ff0*/  SEL R76, R65, R38, P0 ;  /* 0x00000026414c7207 */ /* 0x000fc40000000000 */
[----:B------:R-:W-:Y:S01]  /*22000*/  SEL R78, R93, R78, P0 ;  /* 0x0000004e5d4e7207 */ /* 0x000fe20000000000 */
[----:B------:R-:W-:Y:S01]  /*22010*/  SHFL.IDX PT, R38, R27, R0, 0x1c1f ;  /* 0x001c1f001b267589 */ /* 0x000fe200000e0000 */
[----:B------:R-:W-:Y:S02]  /*22020*/  SEL R65, R80, R119, P0 ;  /* 0x0000007750417207 */ /* 0x000fe40000000000 */
[----:B------:R-:W-:Y:S01]  /*22030*/  SEL R80, R119, R80, P0 ;  /* 0x0000005077507207 */ /* 0x000fe20000000000 */
[----:B------:R5:W0:Y:S01]  /*22040*/  SHFL.IDX PT, R27, R32, R3, 0x1c1f ;  /* 0x001c1f03201b7589 */ /* 0x000a2200000e0000 */
[----:B--2---:R-:W-:Y:S02]  /*22050*/  SEL R48, R33, R44, P0 ;  /* 0x0000002c21307207 */ /* 0x004fe40000000000 */
[----:B----4-:R-:W-:Y:S01]  /*22060*/  SEL R50, R44, R33, P0 ;  /* 0x000000212c327207 */ /* 0x010fe20000000000 */
[----:B------:R-:W2:Y:S01]  /*22070*/  SHFL.IDX PT, R42, R42, R3, 0x1c1f ;  /* 0x001c1f032a2a7589 */ /* 0x000ea200000e0000 */
[----:B---3--:R-:W-:-:S02]  /*22080*/  SEL R4, R6, R5, P0 ;  /* 0x0000000506047207 */ /* 0x008fc40000000000 */
        /* <DEDUP_REMOVED lines=9> */
[----:B-----5:R-:W-:Y:S01]  /*22120*/  SEL R32, R34, R25, P0 ;  /* 0x0000001922207207 */ /* 0x020fe20000000000 */
[----:B------:R-:W-:Y:S01]  /*22130*/  SHFL.IDX PT, R51, R51, R0, 0x1c1f ;  /* 0x001c1f0033337589 */ /* 0x000fe200000e0000 */
[----:B------:R-:W-:Y:S02]  /*22140*/  SEL R46, R46, R35, P0 ;  /* 0x000000232e2e7207 */ /* 0x000fe40000000000 */
[----:B------:R-:W-:Y:S01]  /*22150*/  SEL R34, R25, R34, P0 ;  /* 0x0000002219227207 */ /* 0x000fe20000000000 */
[----:B------:R-:W3:Y:S01]  /*22160*/  SHFL.IDX PT, R54, R54, R3, 0x1c1f ;  /* 0x001c1f0336367589 */ /* 0x000ee200000e0000 */
[----:B0-----:R-:W-:Y:S02]  /*22170*/  SEL R36, R38, R27, P0 ;  /* 0x0000001b26247207 */ /* 0x001fe40000000000 */
[----:B------:R-:W-:Y:S01]  /*22180*/  SEL R38, R27, R38, P0 ;  /* 0x000000261b267207 */ /* 0x000fe20000000000 */
[----:B------:R0:W4:Y:S01]  /*22190*/  SHFL.IDX PT, R2, R56, R3, 0x1c1f ;  /* 0x001c1f0338027589 */ /* 0x00012200000e0000 */
[----:B--2---:R-:W-:-:S02]  /*221a0*/  SEL R40, R31, R42, P0 ;  /* 0x0000002a1f287207 */ /* 0x004fc40000000000 */
[----:B------:R-:W-:Y:S01]  /*221b0*/  SEL R42, R42, R31, P0 ;  /* 0x0000001f2a2a7207 */ /* 0x000fe20000000000 */
[----:B------:R-:W2:Y:S04]  /*221c0*/  SHFL.IDX PT, R66, R66, R3, 0x1c1f ;  /* 0x001c1f0342427589 */ /* 0x000ea800000e0000 */
[----:B------:R-:W5:Y:S01]  /*221d0*/  SHFL.IDX PT, R68, R68, R3, 0x1c1f ;  /* 0x001c1f0344447589 */ /* 0x000f6200000e0000 */
[----:B0-----:R-:W-:-:S03]  /*221e0*/  SEL R56, R37, R58, P0 ;  /* 0x0000003a25387207 */ /* 0x001fc60000000000 */
[----:B------:R-:W-:Y:S01]  /*221f0*/  SHFL.IDX PT, R45, R45, R0, 0x1c1f ;  /* 0x001c1f002d2d7589 */ /* 0x000fe200000e0000 */
[----:B------:R-:W-:-:S03]  /*22200*/  SEL R58, R58, R37, P0 ;  /* 0x000000253a3a7207 */ /* 0x000fc60000000000 */
[----:B------:R-:W-:Y:S04]  /*22210*/  SHFL.IDX PT, R47, R47, R0, 0x1c1f ;  /* 0x001c1f002f2f7589 */ /* 0x000fe800000e0000 */
[----:B------:R-:W-:Y:S01]  /*22220*/  SHFL.IDX PT, R57, R57, R0, 0x1c1f ;  /* 0x001c1f0039397589 */ /* 0x000fe200000e0000 */
[----:B---3--:R-:W-:Y:S02]  /*22230*/  SEL R5, R41, R54, P0 ;  /* 0x0000003629057207 */ /* 0x008fe40000000000 */
[----:B------:R-:W-:Y:S01]  /*22240*/  SEL R7, R54, R41, P0 ;  /* 0x0000002936077207 */ /* 0x000fe20000000000 */
[----:B------:R-:W-:Y:S01]  /*22250*/  SHFL.IDX PT, R59, R59, R0, 0x1c1f ;  /* 0x001c1f003b3b7589 */ /* 0x000fe200000e0000 */
[----:B----4-:R-:W-:-:S03]  /*22260*/  SEL R11, R2, R43, P0 ;  /* 0x0000002b020b7207 */ /* 0x010fc60000000000 */
[----:B------:R0:W3:Y:S01]  /*22270*/  SHFL.IDX PT, R21, R24, R3, 0x1c1f ;  /* 0x001c1f0318157589 */ /* 0x0000e200000e0000 */
[----:B--2---:R-:W-:Y:S02]  /*22280*/  SEL R33, R49, R66, P0 ;  /* 0x0000004231217207 */ /* 0x004fe40000000000 */
[----:B------:R-:W-:Y:S01]  /*22290*/  SEL R35, R66, R49, P0 ;  /* 0x0000003142237207 */ /* 0x000fe20000000000 */
[----:B------:R2:W4:Y:S01]  /*222a0*/  SHFL.IDX PT, R20, R60, R3, 0x1c1f ;  /* 0x001c1f033c147589 */ /* 0x00052200000e0000 */
[----:B-----5:R-:W-:-:S03]  /*222b0*/  SEL R37, R51, R68, P0 ;  /* 0x0000004433257207 */ /* 0x020fc60000000000 */
[----:B------:R-:W5:Y:S01]  /*222c0*/  SHFL.IDX PT, R64, R64, R3, 0x1c1f ;  /* 0x001c1f0340407589 */ /* 0x000f6200000e0000 */
[----:B0-----:R-:W-:-:S03]  /*222d0*/  SEL R24, R26, R9, P0 ;  /* 0x000000091a187207 */ /* 0x001fc60000000000 */
[----:B------:R-:W0:Y:S01]  /*222e0*/  SHFL.IDX PT, R72, R72, R3, 0x1c1f ;  /* 0x001c1f0348487589 */ /* 0x000e2200000e0000 */
[----:B------:R-:W-:Y:S02]  /*222f0*/  SEL R26, R9, R26, P0 ;  /* 0x0000001a091a7207 */ /* 0x000fe40000000000 */
[----:B--2---:R-:W-:Y:S01]  /*22300*/  SEL R60, R62, R39, P0 ;  /* 0x000000273e3c7207 */ /* 0x004fe20000000000 */
[----:B------:R-:W2:Y:S01]  /*22310*/  SHFL.IDX PT, R74, R74, R3, 0x1c1f ;  /* 0x001c1f034a4a7589 */ /* 0x000ea200000e0000 */
[----:B------:R-:W-:Y:S02]  /*22320*/  SEL R62, R39, R62, P0 ;  /* 0x0000003e273e7207 */ /* 0x000fe40000000000 */
[----:B------:R-:W-:Y:S01]  /*22330*/  SEL R9, R43, R2, P0 ;  /* 0x000000022b097207 */ /* 0x000fe20000000000 */
[----:B------:R-:W-:Y:S01]  /*22340*/  SHFL.IDX PT, R55, R55, R0, 0x1c1f ;  /* 0x001c1f0037377589 */ /* 0x000fe200000e0000 */
[----:B------:R-:W-:-:S03]  /*22350*/  SEL R39, R68, R51, P0 ;  /* 0x0000003344277207 */ /* 0x000fc60000000000 */
[----:B------:R-:W-:Y:S01]  /*22360*/  SHFL.IDX PT, R61, R61, R0, 0x1c1f ;  /* 0x001c1f003d3d7589 */ /* 0x000fe200000e0000 */
[----:B---3--:R-:W-:Y:S02]  /*22370*/  SEL R28, R30, R21, P0 ;  /* 0x000000151e1c7207 */ /* 0x008fe40000000000 */
[----:B------:R-:W-:Y:S01]  /*22380*/  SEL R30, R21, R30, P0 ;  /* 0x0000001e151e7207 */ /* 0x000fe20000000000 */
[----:B------:R-:W-:Y:S01]  /*22390*/  SHFL.IDX PT, R63, R63, R0, 0x1c1f ;  /* 0x001c1f003f3f7589 */ /* 0x000fe200000e0000 */
[----:B----4-:R-:W-:Y:S02]  /*223a0*/  SEL R25, R45, R20, P0 ;  /* 0x000000142d197207 */ /* 0x010fe40000000000 */
[----:B------:R-:W-:Y:S01]  /*223b0*/  SEL R27, R20, R45, P0 ;  /* 0x0000002d141b7207 */ /* 0x000fe20000000000 */
[----:B------:R-:W3:Y:S01]  /*223c0*/  SHFL.IDX PT, R70, R70, R3, 0x1c1f ;  /* 0x001c1f0346467589 */ /* 0x000ee200000e0000 */
[----:B-----5:R-:W-:Y:S02]  /*223d0*/  SEL R29, R47, R64, P0 ;  /* 0x000000402f1d7207 */ /* 0x020fe40000000000 */
[----:B------:R-:W-:Y:S01]  /*223e0*/  SEL R31, R64, R47, P0 ;  /* 0x0000002f401f7207 */ /* 0x000fe20000000000 */
[----:B------:R-:W4:Y:S01]  /*223f0*/  SHFL.IDX PT, R76, R76, R3, 0x1c1f ;  /* 0x001c1f034c4c7589 */ /* 0x000f2200000e0000 */
[----:B0-----:R-:W-:-:S02]  /*22400*/  SEL R41, R57, R72, P0 ;  /* 0x0000004839297207 */ /* 0x001fc40000000000 */
[----:B------:R-:W-:Y:S01]  /*22410*/  SEL R43, R72, R57, P0 ;  /* 0x00000039482b7207 */ /* 0x000fe20000000000 */
[----:B------:R-:W0:Y:S01]  /*22420*/  SHFL.IDX PT, R78, R78, R3, 0x1c1f ;  /* 0x001c1f034e4e7589 */ /* 0x000e2200000e0000 */
[----:B--2---:R-:W-:Y:S02]  /*22430*/  SEL R49, R59, R74, P0 ;  /* 0x0000004a3b317207 */ /* 0x004fe40000000000 */
[----:B------:R-:W-:Y:S01]  /*22440*/  SEL R51, R74, R59, P0 ;  /* 0x0000003b4a337207 */ /* 0x000fe20000000000 */
[----:B------:R-:W2:Y:S04]  /*22450*/  SHFL.IDX PT, R80, R80, R3, 0x1c1f ;  /* 0x001c1f0350507589 */ /* 0x000ea800000e0000 */
[----:B------:R5:W1:Y:S01]  /*22460*/  SHFL.IDX PT, R65, R65, R0, 0x1c1f ;  /* 0x001c1f0041417589 */ /* 0x000a6200000e0000 */
[----:B---3--:R-:W-:-:S02]  /*22470*/  SEL R13, R55, R70, P0 ;  /* 0x00000046370d7207 */ /* 0x008fc40000000000 */
[----:B------:R-:W-:Y:S01]  /*22480*/  SEL R15, R70, R55, P0 ;  /* 0x00000037460f7207 */ /* 0x000fe20000000000 */
[----:B-----5:R-:W-:Y:S01]  /*22490*/  IMAD.MOV.U32 R0, RZ, RZ, RZ ;  /* 0x000000ffff007224 */ /* 0x020fe200078e00ff */
[----:B----4-:R-:W-:Y:S02]  /*224a0*/  SEL R45, R61, R76, P0 ;  /* 0x0000004c3d2d7207 */ /* 0x010fe40000000000 */
[----:B------:R-:W-:Y:S02]  /*224b0*/  SEL R47, R76, R61, P0 ;  /* 0x0000003d4c2f7207 */ /* 0x000fe40000000000 */
[----:B0-----:R-:W-:Y:S02]  /*224c0*/  SEL R57, R63, R78, P0 ;  /* 0x0000004e3f397207 */ /* 0x001fe40000000000 */
[----:B------:R-:W-:-:S07]  /*224d0*/  SEL R59, R78, R63, P0 ;  /* 0x0000003f4e3b7207 */ /* 0x000fce0000000000 */
.L_x_4498:
[----:B------:R-:W-:Y:S05]  /*224e0*/  WARPSYNC.ALL ;  /* 0x0000000000007948 */ /* 0x000fea0003800000 */
[----:B------:R-:W-:Y:S01]  /*224f0*/  BAR.SYNC.DEFER_BLOCKING 0x1, 0x100 ;  /* 0x0044000000007b1d */ /* 0x000fe20000010000 */
[----:B-12---:R-:W-:Y:S02]  /*22500*/  SEL R61, R65, R80, P0 ;  /* 0x00000050413d7207 */ /* 0x006fe40000000000 */
[----:B------:R-:W-:-:S03]  /*22510*/  SEL R63, R80, R65, P0 ;  /* 0x00000041503f7207 */ /* 0x000fc60000000000 */
[----:B------:R-:W-:Y:S02]  /*22520*/  ULDC.64 UR4, c[0x0][0xc00] ;  /* 0x0003000000047ab9 */ /* 0x000fe40000000a00 */
        /* <DEDUP_REMOVED lines=11> */
[----:B------:R-:W-:Y:S01]  /*225e0*/  STSM.16.M88.4 [R82], R32 ;  /* 0x0000002052007844 */ /* 0x000fe20000000200 */
[----:B-1----:R-:W-:-:S03]  /*225f0*/  VIADD R8, R98, 0xffffff80 ;  /* 0xffffff8062087836 */ /* 0x002fc60000000000 */
[----:B------:R-:W-:Y:S02]  /*22600*/  STSM.16.M88.4 [R75], R36 ;  /* 0x000000244b007844 */ /* 0x000fe40000000200 */
[----:B------:R-:W-:Y:S02]  /*22610*/  SHF.R.S32.HI R9, RZ, 0x1f, R8 ;  /* 0x0000001fff097819 */ /* 0x000fe40000011408 */
[----:B------:R1:W-:Y:S02]  /*22620*/  STSM.16.M88.4 [R77], R12 ;  /* 0x0000000c4d007844 */ /* 0x0003e40000000200 */
[----:B------:R-:W-:Y:S02]  /*22630*/  LEA.HI R4, R9, R8, RZ, 0x7 ;  /* 0x0000000809047211 */ /* 0x000fe400078f38ff */
[----:B------:R3:W-:Y:S02]  /*22640*/  STSM.16.M88.4 [R79], R40 ;  /* 0x000000284f007844 */ /* 0x0007e40000000200 */
[----:B------:R-:W-:-:S02]  /*22650*/  LOP3.LUT R5, R4, 0xffffff80, RZ, 0xc0, !PT ;  /* 0xffffff8004057812 */ /* 0x000fc400078ec0ff */
[----:B------:R3:W-:Y:S03]  /*22660*/  STSM.16.M88.4 [R67], R48 ;  /* 0x0000003043007844 */ /* 0x0007e60000000200 */
[----:B------:R-:W-:Y:S01]  /*22670*/  IMAD.IADD R10, R8, 0x1, -R5 ;  /* 0x00000001080a7824 */ /* 0x000fe200078e0a05 */
[----:B------:R-:W-:Y:S01]  /*22680*/  LEA.HI R11, R9, R8, RZ, 0x2 ;  /* 0x00000008090b7211 */ /* 0x000fe200078f10ff */
[----:B------:R3:W-:Y:S03]  /*22690*/  STSM.16.M88.4 [R69], R44 ;  /* 0x0000002c45007844 */ /* 0x0007e60000000200 */
[----:B------:R-:W-:Y:S01]  /*226a0*/  SHF.R.S32.HI R7, RZ, 0x1f, R10 ;  /* 0x0000001fff077819 */ /* 0x000fe2000001140a */
[----:B------:R3:W-:Y:S03]  /*226b0*/  STSM.16.M88.4 [R71], R56 ;  /* 0x0000003847007844 */ /* 0x0007e60000000200 */
[----:B------:R-:W-:Y:S01]  /*226c0*/  LEA.HI R5, R7, R10, RZ, 0x2 ;  /* 0x0000000a07057211 */ /* 0x000fe200078f10ff */
[----:B------:R3:W-:Y:S03]  /*226d0*/  STSM.16.M88.4 [R73], R60 ;  /* 0x0000003c49007844 */ /* 0x0007e60000000200 */
[--C-:B------:R-:W-:Y:S01]  /*226e0*/  SHF.R.S32.HI R6, RZ, 0x2, R5.reuse ;  /* 0x00000002ff067819 */ /* 0x100fe20000011405 */
[----:B------:R-:W-:Y:S01]  /*226f0*/  BAR.SYNC.DEFER_BLOCKING 0x1, 0x100 ;  /* 0x0044000000007b1d */ /* 0x000fe20000010000 */
[----:B------:R-:W-:-:S04]  /*22700*/  SHF.R.S32.HI R5, RZ, 0x1f, R5 ;  /* 0x0000001fff057819 */ /* 0x000fc80000011405 */
[----:B------:R-:W-:-:S04]  /*22710*/  LEA.HI R5, R5, R6, RZ, 0x3 ;  /* 0x0000000605057211 */ /* 0x000fc800078f18ff */
[----:B------:R-:W-:Y:S02]  /*22720*/  LOP3.LUT R5, R5, 0xfffffff8, RZ, 0xc0, !PT ;  /* 0xfffffff805057812 */ /* 0x000fe400078ec0ff */
[----:B------:R-:W-:Y:S02]  /*22730*/  ISETP.NE.U32.AND P0, PT, RZ, UR4, PT ;  /* 0x00000004ff007c0c */ /* 0x000fe4000bf05070 */
[----:B------:R-:W-:Y:S01]  /*22740*/  LOP3.LUT R11, R11, 0xfffffffc, RZ, 0xc0, !PT ;  /* 0xfffffffc0b0b7812 */ /* 0x000fe200078ec0ff */
[----:B-1----:R-:W-:Y:S01]  /*22750*/  IMAD.IADD R12, R6, 0x1, -R5 ;  /* 0x00000001060c7824 */ /* 0x002fe200078e0a05 */
[----:B------:R-:W-:Y:S02]  /*22760*/  SHF.R.S32.HI R5, RZ, 0x7, R4 ;  /* 0x00000007ff057819 */ /* 0x000fe40000011404 */
[----:B------:R-:W-:Y:S02]  /*22770*/  ISETP.NE.AND.EX P0, PT, RZ, UR5, PT, P0 ;  /* 0x00000005ff007c0c */ /* 0x000fe4000bf05300 */
[----:B------:R-:W-:-:S02]  /*22780*/  IADD3 R13, R8, -R11, RZ ;  /* 0x8000000b080d7210 */ /* 0x000fc40007ffe0ff */
[----:B------:R-:W-:Y:S02]  /*22790*/  LEA.HI R4, R4, R5, RZ, 0x1 ;  /* 0x0000000504047211 */ /* 0x000fe400078f08ff */
[----:B------:R-:W-:Y:S01]  /*227a0*/  LEA.HI R7, R7, R10, RZ, 0x5 ;  /* 0x0000000a07077211 */ /* 0x000fe200078f28ff */
[----:B------:R3:W5:Y:S01]  /*227b0*/  @P1 LDG.E R0, desc[UR50][R2.64] ;  /* 0x0000003202001981 */ /* 0x000762000c1e1900 */
[----:B------:R-:W-:Y:S02]  /*227c0*/  LEA.HI R14, R13, R13, RZ, 0x1 ;  /* 0x0000000d0d0e7211 */ /* 0x000fe400078f08ff */
[----:B------:R-:W-:Y:S02]  /*227d0*/  LOP3.LUT R4, R4, 0x3fffffe, RZ, 0xc0, !PT ;  /* 0x03fffffe04047812 */ /* 0x000fe400078ec0ff */
[----:B------:R-:W-:Y:S02]  /*227e0*/  SHF.R.S32.HI R7, RZ, 0x5, R7 ;  /* 0x00000005ff077819 */ /* 0x000fe40000011407 */
[----:B------:R-:W-:Y:S01]  /*227f0*/  LOP3.LUT R14, R14, 0x1ffffffe, RZ, 0xc0, !PT ;  /* 0x1ffffffe0e0e7812 */ /* 0x000fe200078ec0ff */
[----:B------:R-:W-:Y:S01]  /*22800*/  IMAD.IADD R5, R5, 0x1, -R4 ;  /* 0x0000000105057824 */ /* 0x000fe200078e0a04 */
[----:B------:R-:W-:Y:S01]  /*22810*/  @P0 IADD3 R4, P3, R85, UR4, RZ ;  /* 0x0000000455040c10 */ /* 0x000fe2000ff7e0ff */
[----:B------:R-:W-:Y:S01]  /*22820*/  IMAD R12, R7, 0x10, R12 ;  /* 0x00000010070c7824 */ /* 0x000fe200078e020c */
[----:B------:R-:W-:Y:S01]  /*22830*/  ULDC UR4, c[0x0][0xa88] ;  /* 0x0002a20000047ab9 */ /* 0x000fe20000000800 */
[----:B------:R-:W-:Y:S01]  /*22840*/  IMAD.IADD R13, R13, 0x1, -R14 ;  /* 0x000000010d0d7824 */ /* 0x000fe200078e0a0e */
[----:B------:R-:W-:Y:S01]  /*22850*/  MOV R7, UR4 ;  /* 0x0000000400077c02 */ /* 0x000fe20008000f00 */
[----:B------:R-:W-:Y:S01]  /*22860*/  IMAD R14, R5, 0x40, R12 ;  /* 0x00000040050e7824 */ /* 0x000fe200078e020c */
[----:B------:R-:W-:-:S05]  /*22870*/  @P0 IADD3.X R5, R87, UR5, RZ, P3, !PT ;  /* 0x0000000557050c10 */ /* 0x000fca0009ffe4ff */
[----:B------:R3:W5:Y:S01]  /*22880*/  @P0 LDG.E R7, desc[UR50][R4.64] ;  /* 0x0000003204070981 */ /* 0x000762000c1e1900 */
[----:B0-----:R-:W-:-:S13]  /*22890*/  ISETP.NE.AND P2, PT, R20, 0x1, PT ;  /* 0x000000011400780c */ /* 0x001fda0003f45270 */
[----:B------:R-:W0:Y:S08]  /*228a0*/  @P2 LDC R6, c[0x0][0xbec] ;  /* 0x0002fb00ff062b82 */ /* 0x000e300000000800 */
[----:B------:R-:W1:Y:S01]  /*228b0*/  @P2 LDC R11, c[0x0][0xbf0] ;  /* 0x0002fc00ff0b2b82 */ /* 0x000e620000000800 */
[----:B------:R-:W-:Y:S01]  /*228c0*/  IMAD R13, R13, 0x8, R14 ;  /* 0x000000080d0d7824 */ /* 0x000fe200078e020e */
[----:B------:R-:W-:-:S03]  /*228d0*/  LEA.HI R21, R9, R8, RZ, 0x3 ;  /* 0x0000000809157211 */ /* 0x000fc600078f18ff */
[----:B--2---:R-:W-:Y:S01]  /*228e0*/  IMAD R25, R66, 0x80, R13 ;  /* 0x0000008042197824 */ /* 0x004fe200078e020d */
[----:B01-3--:R-:W-:Y:S06]  /*228f0*/  @P0 BRA `(.L_x_4239) ;  /* 0x0000000000100947 */ /* 0x00bfec0003800000 */
[----:B------:R-:W-:Y:S05]  /*22900*/  @!P1 BRA `(.L_x_4239) ;  /* 0x00000000000c9947 */ /* 0x000fea0003800000 */
[----:B------:R-:W2:Y:S04]  /*22910*/  LDG.E R4, desc[UR50][R2.64] ;  /* 0x0000003202047981 */ /* 0x000ea8000c1e1900 */
[----:B-----5:R-:W2:Y:S02]  /*22920*/  LDG.E R7, desc[UR50][R2.64+0x4] ;  /* 0x0000043202077981 */ /* 0x020ea4000c1e1900 */
[----:B--2---:R-:W-:-:S07]  /*22930*/  IMAD.IADD R7, R7, 0x1, -R4 ;  /* 0x0000000107077824 */ /* 0x004fce00078e0a04 */
.L_x_4239:
[----:B------:R-:W2:Y:S01]  /*22940*/  LDL.LU R68, [R1+0x4c] ;  /* 0x00004c0001447983 */ /* 0x000ea20000300800 */
[----:B------:R-:W-:Y:S01]  /*22950*/  @P2 IMAD.HI.U32 R2, R25, R6, RZ ;  /* 0x0000000619022227 */ /* 0x000fe200078e00ff */
[----:B------:R-:W-:Y:S01]  /*22960*/  LOP3.LUT R5, R21, 0xfffffff8, RZ, 0xc0, !PT ;  /* 0xfffffff815057812 */ /* 0x000fe200078ec0ff */
[----:B------:R-:W-:Y:S01]  /*22970*/  ULDC.64 UR4, c[0x0][0xb90] ;  /* 0x0002e40000047ab9 */ /* 0x000fe20000000a00 */
[----:B-----5:R-:W-:Y:S01]  /*22980*/  SHF.R.S32.HI R3, RZ, 0x1f, R0 ;  /* 0x0000001fff037819 */ /* 0x020fe20000011400 */
[----:B------:R-:W-:Y:S01]  /*22990*/  IMAD.MOV.U32 R9, RZ, RZ, R25 ;  /* 0x000000ffff097224 */ /* 0x000fe200078e0019 */
[----:B------:R-:W-:Y:S01]  /*229a0*/  @P2 SHF.R.U32.HI R9, RZ, R11, R2 ;  /* 0x0000000bff092219 */ /* 0x000fe20000011602 */
[----:B------:R-:W-:Y:S01]  /*229b0*/  IMAD.MOV.U32 R2, RZ, RZ, R0 ;  /* 0x000000ffff027224 */ /* 0x000fe200078e0000 */
[----:B------:R-:W-:Y:S01]  /*229c0*/  IADD3 R64, R8, -R5, RZ ;  /* 0x8000000508407210 */ /* 0x000fe20007ffe0ff */
[----:B------:R-:W0:Y:S01]  /*229d0*/  @P2 LDC R69, c[0x0][0xbec] ;  /* 0x0002fb00ff452b82 */ /* 0x000e220000000800 */
[----:B------:R-:W-:Y:S01]  /*229e0*/  SHF.R.S32.HI R21, RZ, 0x3, R21 ;  /* 0x00000003ff157819 */ /* 0x000fe20000011415 */
[----:B------:R-:W-:Y:S01]  /*229f0*/  IMAD.MOV R15, RZ, RZ, -R9 ;  /* 0x000000ffff0f7224 */ /* 0x000fe200078e0a09 */
[----:B------:R-:W-:Y:S01]  /*22a00*/  SEL R65, R94, RZ, !P1 ;  /* 0x000000ff5e417207 */ /* 0x000fe20004800000 */
[----:B------:R-:W-:Y:S01]  /*22a10*/  IMAD R67, R7, R20, RZ ;  /* 0x0000001407437224 */ /* 0x000fe200078e02ff */
[----:B------:R-:W-:-:S03]  /*22a20*/  SEL R62, R90, RZ, !P1 ;  /* 0x000000ff5a3e7207 */ /* 0x000fc60004800000 */
[----:B------:R-:W1:Y:S01]  /*22a30*/  @P2 LDC R71, c[0x0][0xbf0] ;  /* 0x0002fc00ff472b82 */ /* 0x000e620000000800 */
[----:B------:R-:W-:Y:S01]  /*22a40*/  BSSY B1, `(.L_x_4240) ;  /* 0x00000b5000017945 */ /* 0x000fe20003800000 */
[----:B--2---:R-:W-:-:S05]  /*22a50*/  SHF.R.S32.HI R63, RZ, 0x1f, R68 ;  /* 0x0000001fff3f7819 */ /* 0x004fca0000011444 */
[----:B------:R-:W-:-:S04]  /*22a60*/  IMAD R4, R63, UR4, RZ ;  /* 0x000000043f047c24 */ /* 0x000fc8000f8e02ff */
[C---:B------:R-:W-:Y:S02]  /*22a70*/  IMAD R11, R68.reuse, UR5, R4 ;  /* 0x00000005440b7c24 */ /* 0x040fe4000f8e0204 */
[----:B------:R-:W-:Y:S01]  /*22a80*/  IMAD.WIDE.U32 R4, R68, UR4, R2 ;  /* 0x0000000444047c25 */ /* 0x000fe2000f8e0002 */
[----:B------:R-:W-:-:S03]  /*22a90*/  ULDC.64 UR4, c[0x0][0xb98] ;  /* 0x0002e60000047ab9 */ /* 0x000fc60000000a00 */
[----:B------:R-:W-:Y:S02]  /*22aa0*/  IMAD.SHL.U32 R2, R64, 0x8, RZ ;  /* 0x0000000840027824 */ /* 0x000fe400078e00ff */
[----:B------:R-:W-:Y:S02]  /*22ab0*/  IMAD.IADD R5, R5, 0x1, R11 ;  /* 0x0000000105057824 */ /* 0x000fe400078e020b */
[----:B------:R-:W-:Y:S01]  /*22ac0*/  IMAD R11, R20, R15, R25 ;  /* 0x0000000f140b7224 */ /* 0x000fe200078e0219 */
[----:B------:R-:W-:Y:S01]  /*22ad0*/  LEA R13, R21, R2, 0x6 ;  /* 0x00000002150d7211 */ /* 0x000fe200078e30ff */
        /* <DEDUP_REMOVED lines=8> */
[----:B------:R-:W-:Y:S02]  /*22b60*/  IADD3 R9, P5, R52, 0x1000, RZ ;  /* 0x0000100034097810 */ /* 0x000fe40007fbe0ff */
[----:B------:R-:W-:Y:S01]  /*22b70*/  IADD3.X R5, R13, R5, R8, P0, !PT ;  /* 0x000000050d057210 */ /* 0x000fe200007fe408 */
[----:B------:R-:W-:Y:S01]  /*22b80*/  IMAD R6, R6, UR4, RZ ;  /* 0x0000000406067c24 */ /* 0x000fe2000f8e02ff */
[----:B------:R-:W-:-:S02]  /*22b90*/  LOP3.LUT P0, RZ, R10, 0x3, RZ, 0xc0, !PT ;  /* 0x000000030aff7812 */ /* 0x000fc4000780c0ff */
[----:B------:R-:W-:Y:S01]  /*22ba0*/  IADD3 R29, P3, R52, 0x4000, RZ ;  /* 0x00004000341d7810 */ /* 0x000fe20007f7e0ff */
[----:B------:R-:W-:Y:S01]  /*22bb0*/  IMAD R13, R11, UR5, R6 ;  /* 0x000000050b0d7c24 */ /* 0x000fe2000f8e0206 */
[----:B------:R-:W-:Y:S01]  /*22bc0*/  LOP3.LUT R8, R9, 0x380, RZ, 0xc0, !PT ;  /* 0x0000038009087812 */ /* 0x000fe200078ec0ff */
[----:B------:R-:W-:Y:S01]  /*22bd0*/  IMAD.WIDE.U32 R4, R11, UR4, R4 ;  /* 0x000000040b047c25 */ /* 0x000fe2000f8e0004 */
[----:B------:R-:W-:Y:S01]  /*22be0*/  ULDC.64 UR4, c[0x0][0xb50] ;  /* 0x0002d40000047ab9 */ /* 0x000fe20000000a00 */
[----:B------:R-:W-:Y:S02]  /*22bf0*/  LOP3.LUT R28, R29, 0x380, RZ, 0xc0, !PT ;  /* 0x000003801d1c7812 */ /* 0x000fe400078ec0ff */
[----:B------:R-:W-:Y:S01]  /*22c00*/  IMAD.IADD R5, R5, 0x1, R13 ;  /* 0x0000000105057824 */ /* 0x000fe200078e020d */
[----:B------:R-:W-:Y:S02]  /*22c10*/  LEA R6, P1, R4, UR4, 0x2 ;  /* 0x0000000404067c11 */ /* 0x000fe4000f8210ff */
[----:B------:R-:W-:-:S02]  /*22c20*/  IADD3 R13, P4, R52, 0x2000, RZ ;  /* 0x00002000340d7810 */ /* 0x000fc40007f9e0ff */
[----:B------:R-:W-:Y:S01]  /*22c30*/  LEA.HI.X R10, R4, UR5, R5, 0x2, P1 ;  /* 0x00000005040a7c11 */ /* 0x000fe200088f1405 */
[----:B------:R-:W-:Y:S01]  /*22c40*/  ULDC.64 UR4, c[0x0][0xaa0] ;  /* 0x0002a80000047ab9 */ /* 0x000fe20000000a00 */
[----:B------:R-:W-:Y:S01]  /*22c50*/  IADD3 R25, P1, R52, 0x3000, RZ ;  /* 0x0000300034197810 */ /* 0x000fe20007f3e0ff */
[----:B------:R-:W-:Y:S01]  /*22c60*/  SHFL.IDX PT, R50, R6, RZ, 0x1c1f ;  /* 0x001c1fff06327589 */ /* 0x000fe200000e0000 */
[----:B------:R-:W-:Y:S01]  /*22c70*/  LOP3.LUT R12, R13, 0x380, RZ, 0xc0, !PT ;  /* 0x000003800d0c7812 */ /* 0x000fe200078ec0ff */
[----:B------:R-:W-:Y:S01]  /*22c80*/  IMAD R4, R66, 0x80, R14 ;  /* 0x0000008042047824 */ /* 0x000fe200078e020e */
[----:B------:R-:W-:Y:S01]  /*22c90*/  LOP3.LUT R24, R25, 0x380, RZ, 0xc0, !PT ;  /* 0x0000038019187812 */ /* 0x000fe200078ec0ff */
[----:B------:R-:W-:Y:S01]  /*22ca0*/  IMAD R3, R3, UR4, RZ ;  /* 0x0000000403037c24 */ /* 0x000fe2000f8e02ff */
[----:B------:R-:W-:Y:S01]  /*22cb0*/  SHF.R.U64 R8, R8, 0x3, RZ ;  /* 0x0000000308087819 */ /* 0x000fe200000012ff */
[----:B------:R-:W2:Y:S01]  /*22cc0*/  SHFL.IDX PT, R51, R10, RZ, 0x1c1f ;  /* 0x001c1fff0a337589 */ /* 0x000ea200000e0000 */
[----:B------:R-:W-:-:S02]  /*22cd0*/  SHF.R.U64 R24, R24, 0x3, RZ ;  /* 0x0000000318187819 */ /* 0x000fc400000012ff */
[----:B------:R-:W-:Y:S02]  /*22ce0*/  SHF.R.U64 R12, R12, 0x3, RZ ;  /* 0x000000030c0c7819 */ /* 0x000fe400000012ff */
[----:B------:R-:W-:Y:S01]  /*22cf0*/  SHF.R.U64 R28, R28, 0x3, RZ ;  /* 0x000000031c1c7819 */ /* 0x000fe200000012ff */
[----:B------:R-:W-:Y:S01]  /*22d00*/  IMAD R3, R0, UR5, R3 ;  /* 0x0000000500037c24 */ /* 0x000fe2000f8e0203 */
[----:B------:R-:W-:Y:S01]  /*22d10*/  LOP3.LUT R24, R24, R25, RZ, 0x3c, !PT ;  /* 0x0000001918187212 */ /* 0x000fe200078e3cff */
[--C-:B------:R-:W-:Y:S01]  /*22d20*/  IMAD.X R25, RZ, RZ, R53.reuse, P1 ;  /* 0x000000ffff197224 */ /* 0x100fe200008e0635 */
[----:B------:R-:W-:Y:S01]  /*22d30*/  LOP3.LUT R8, R8, R9, RZ, 0x3c, !PT ;  /* 0x0000000908087212 */ /* 0x000fe200078e3cff */
[----:B------:R-:W-:Y:S01]  /*22d40*/  IMAD.WIDE.U32 R60, R0, UR4, RZ ;  /* 0x00000004003c7c25 */ /* 0x000fe2000f8e00ff */
[----:B------:R-:W-:Y:S01]  /*22d50*/  LOP3.LUT R12, R12, R13, RZ, 0x3c, !PT ;  /* 0x0000000d0c0c7212 */ /* 0x000fe200078e3cff */
[----:B------:R-:W-:Y:S01]  /*22d60*/  ULDC.64 UR4, c[0x0][0xae8] ;  /* 0x0002ba0000047ab9 */ /* 0x000fe20000000a00 */
[----:B------:R-:W-:Y:S01]  /*22d70*/  LOP3.LUT R28, R28, R29, RZ, 0x3c, !PT ;  /* 0x0000001d1c1c7212 */ /* 0x000fe200078e3cff */
[--C-:B------:R-:W-:Y:S01]  /*22d80*/  IMAD.X R9, RZ, RZ, R53.reuse, P5 ;  /* 0x000000ffff097224 */ /* 0x100fe200028e0635 */
[C---:B------:R-:W-:Y:S01]  /*22d90*/  IADD3 R41, P1, R52.reuse, 0x7000, RZ ;  /* 0x0000700034297810 */ /* 0x040fe20007f3e0ff */
[----:B------:R-:W-:Y:S01]  /*22da0*/  IMAD.X R13, RZ, RZ, R53, P4 ;  /* 0x000000ffff0d7224 */ /* 0x000fe200020e0635 */
[----:B------:R-:W-:Y:S01]  /*22db0*/  IADD3 R33, P5, R52, 0x5000, RZ ;  /* 0x0000500034217810 */ /* 0x000fe20007fbe0ff */
[----:B------:R-:W-:Y:S01]  /*22dc0*/  IMAD R0, R64, 0x20, R21 ;  /* 0x0000002040007824 */ /* 0x000fe200078e0215 */
[C---:B------:R-:W-:Y:S01]  /*22dd0*/  IADD3 R37, P4, R52.reuse, 0x6000, RZ ;  /* 0x0000600034257810 */ /* 0x040fe20007f9e0ff */
[----:B------:R3:W-:Y:S01]  /*22de0*/  SHFL.IDX PT, R58, R6, 0x1, 0x1c1f ;  /* 0x003c1f00063a7f89 */ /* 0x0007e200000e0000 */
[----:B------:R-:W-:Y:S01]  /*22df0*/  IADD3.X R29, RZ, R53, RZ, P3, !PT ;  /* 0x00000035ff1d7210 */ /* 0x000fe20001ffe4ff */
[----:B------:R-:W-:Y:S01]  /*22e00*/  IMAD.IADD R61, R61, 0x1, R3 ;  /* 0x000000013d3d7824 */ /* 0x000fe200078e0203 */
[----:B------:R-:W-:Y:S01]  /*22e10*/  IADD3 R45, P3, R52, 0x8000, RZ ;  /* 0x00008000342d7810 */ /* 0x000fe20007f7e0ff */
[----:B------:R-:W-:Y:S01]  /*22e20*/  IMAD R3, R63, UR4, RZ ;  /* 0x000000043f037c24 */ /* 0x000fe2000f8e02ff */
[----:B------:R-:W-:Y:S01]  /*22e30*/  LOP3.LUT R40, R41, 0x380, RZ, 0xc0, !PT ;  /* 0x0000038029287812 */ /* 0x000fe200078ec0ff */
[----:B------:R-:W-:Y:S01]  /*22e40*/  IMAD R64, R66, 0x80, R0 ;  /* 0x0000008042407824 */ /* 0x000fe200078e0200 */
[----:B------:R-:W-:Y:S01]  /*22e50*/  LOP3.LUT R32, R33, 0x380, RZ, 0xc0, !PT ;  /* 0x0000038021207812 */ /* 0x000fe200078ec0ff */
[----:B------:R-:W4:Y:S01]  /*22e60*/  SHFL.IDX PT, R59, R10, 0x1, 0x1c1f ;  /* 0x003c1f000a3b7f89 */ /* 0x000f2200000e0000 */
[----:B------:R-:W-:-:S02]  /*22e70*/  LOP3.LUT R36, R37, 0x380, RZ, 0xc0, !PT ;  /* 0x0000038025247812 */ /* 0x000fc400078ec0ff */
[----:B------:R-:W-:Y:S01]  /*22e80*/  LOP3.LUT R44, R45, 0x380, RZ, 0xc0, !PT ;  /* 0x000003802d2c7812 */ /* 0x000fe200078ec0ff */
[----:B------:R-:W-:Y:S01]  /*22e90*/  IMAD R3, R68, UR5, R3 ;  /* 0x0000000544037c24 */ /* 0x000fe2000f8e0203 */
[----:B------:R-:W-:Y:S01]  /*22ea0*/  SHF.R.U64 R40, R40, 0x3, RZ ;  /* 0x0000000328287819 */ /* 0x000fe200000012ff */
[----:B------:R-:W-:Y:S01]  /*22eb0*/  IMAD.WIDE.U32 R60, R68, UR4, R60 ;  /* 0x00000004443c7c25 */ /* 0x000fe2000f8e003c */
[----:B------:R-:W-:Y:S01]  /*22ec0*/  SHF.R.U64 R32, R32, 0x3, RZ ;  /* 0x0000000320207819 */ /* 0x000fe200000012ff */
[----:B------:R-:W-:Y:S01]  /*22ed0*/  ULDC.64 UR4, c[0x0][0xaf0] ;  /* 0x0002bc0000047ab9 */ /* 0x000fe20000000a00 */
[----:B------:R-:W-:Y:S01]  /*22ee0*/  SHF.R.U64 R36, R36, 0x3, RZ ;  /* 0x0000000324247819 */ /* 0x000fe200000012ff */
[----:B0-----:R-:W-:Y:S01]  /*22ef0*/  @P2 IMAD.HI.U32 R0, R64, R69, RZ ;  /* 0x0000004540002227 */ /* 0x001fe200078e00ff */
[----:B------:R-:W-:Y:S02]  /*22f00*/  SHF.R.U64 R44, R44, 0x3, RZ ;  /* 0x000000032c2c7819 */ /* 0x000fe400000012ff */
[----:B------:R-:W-:Y:S01]  /*22f10*/  LOP3.LUT R40, R40, R41, RZ, 0x3c, !PT ;  /* 0x0000002928287212 */ /* 0x000fe200078e3cff */
[----:B------:R-:W-:Y:S01]  /*22f20*/  IMAD.IADD R61, R61, 0x1, R3 ;  /* 0x000000013d3d7824 */ /* 0x000fe200078e0203 */
[----:B------:R-:W-:Y:S01]  /*22f30*/  LOP3.LUT R32, R32, R33, RZ, 0x3c, !PT ;  /* 0x0000002120207212 */ /* 0x000fe200078e3cff */
[--C-:B------:R-:W-:Y:S01]  /*22f40*/  IMAD.X R41, RZ, RZ, R53.reuse, P1 ;  /* 0x000000ffff297224 */ /* 0x100fe200008e0635 */
[----:B------:R-:W-:Y:S01]  /*22f50*/  LOP3.LUT R36, R36, R37, RZ, 0x3c, !PT ;  /* 0x0000002524247212 */ /* 0x000fe200078e3cff */
[--C-:B------:R-:W-:Y:S01]  /*22f60*/  IMAD.X R33, RZ, RZ, R53.reuse, P5 ;  /* 0x000000ffff217224 */ /* 0x100fe200028e0635 */
[----:B------:R-:W-:Y:S01]  /*22f70*/  MOV R3, R64 ;  /* 0x0000004000037202 */ /* 0x000fe20000000f00 */
[----:B------:R-:W-:Y:S01]  /*22f80*/  IMAD.X R37, RZ, RZ, R53, P4 ;  /* 0x000000ffff257224 */ /* 0x000fe200020e0635 */
[----:B------:R-:W-:Y:S01]  /*22f90*/  LOP3.LUT R44, R44, R45, RZ, 0x3c, !PT ;  /* 0x0000002d2c2c7212 */ /* 0x000fe200078e3cff */
[----:B------:R-:W-:Y:S01]  /*22fa0*/  IMAD R62, R62, UR4, RZ ;  /* 0x000000043e3e7c24 */ /* 0x000fe2000f8e02ff */
[C---:B------:R-:W-:Y:S01]  /*22fb0*/  ISETP.GE.OR P1, PT, R4.reuse, R67, P0 ;  /* 0x000000430400720c */ /* 0x040fe20000726670 */
[----:B------:R-:W-:Y:S01]  /*22fc0*/  VIADD R4, R4, 0x8 ;  /* 0x0000000804047836 */ /* 0x000fe20000000000 */
[----:B-1----:R-:W-:-:S02]  /*22fd0*/  @P2 SHF.R.U32.HI R3, RZ, R71, R0 ;  /* 0x00000047ff032219 */ /* 0x002fc40000011600 */
[C---:B------:R-:W-:Y:S02]  /*22fe0*/  IADD3 R49, P5, R52.reuse, 0x9000, RZ ;  /* 0x0000900034317810 */ /* 0x040fe40007fbe0ff */
[C---:B------:R-:W-:Y:S02]  /*22ff0*/  IADD3 R55, P4, R52.reuse, 0xa000, RZ ;  /* 0x0000a00034377810 */ /* 0x040fe40007f9e0ff */
[----:B------:R-:W-:Y:S02]  /*23000*/  IADD3.X R45, RZ, R53, RZ, P3, !PT ;  /* 0x00000035ff2d7210 */ /* 0x000fe40001ffe4ff */
[C---:B------:R-:W-:Y:S01]  /*23010*/  IADD3 R7, P3, R52.reuse, 0xb000, RZ ;  /* 0x0000b00034077810 */ /* 0x040fe20007f7e0ff */
[C---:B------:R-:W-:Y:S01]  /*23020*/  IMAD R63, R65.reuse, UR5, R62 ;  /* 0x00000005413f7c24 */ /* 0x040fe2000f8e023e */
[----:B------:R-:W-:Y:S01]  /*23030*/  SHF.R.S32.HI R0, RZ, 0x1f, R3 ;  /* 0x0000001fff007819 */ /* 0x000fe20000011403 */
[----:B------:R-:W-:Y:S01]  /*23040*/  IMAD.WIDE.U32 R60, R65, UR4, R60 ;  /* 0x00000004413c7c25 */ /* 0x000fe2000f8e003c */
[----:B------:R-:W-:Y:S01]  /*23050*/  LOP3.LUT R48, R49, 0x380, RZ, 0xc0, !PT ;  /* 0x0000038031307812 */ /* 0x000fe200078ec0ff */
[----:B------:R-:W-:Y:S01]  /*23060*/  ULDC.64 UR4, c[0x0][0xae0] ;  /* 0x0002b80000047ab9 */ /* 0x000fe20000000a00 */
[----:B------:R-:W-:Y:S01]  /*23070*/  LOP3.LUT R5, R52, 0x380, RZ, 0xc0, !PT ;  /* 0x0000038034057812 */ /* 0x000fe200078ec0ff */
[----:B------:R-:W-:Y:S01]  /*23080*/  IMAD.MOV R65, RZ, RZ, -R3 ;  /* 0x000000ffff417224 */ /* 0x000fe200078e0a03 */
[----:B------:R-:W-:Y:S01]  /*23090*/  LOP3.LUT R54, R55, 0x380, RZ, 0xc0, !PT ;  /* 0x0000038037367812 */ /* 0x000fe200078ec0ff */
[----:B------:R-:W-:Y:S01]  /*230a0*/  IMAD.X R57, RZ, RZ, R53, P3 ;  /* 0x000000ffff397224 */ /* 0x000fe200018e0635 */
[----:B------:R-:W-:Y:S01]  /*230b0*/  ISETP.GE.OR P0, PT, R4, R67, P0 ;  /* 0x000000430400720c */ /* 0x000fe20000706670 */
[----:B--2---:R0:W-:Y:S01]  /*230c0*/  @!P1 ST.E desc[UR50][R50.64], R121 ;  /* 0x0000007932009985 */ /* 0x0041e2000c101932 */
[----:B---3--:R-:W-:Y:S01]  /*230d0*/  LOP3.LUT R6, R7, 0x380, RZ, 0xc0, !PT ;  /* 0x0000038007067812 */ /* 0x008fe200078ec0ff */
[----:B------:R-:W-:Y:S01]  /*230e0*/  IMAD.IADD R61, R61, 0x1, R63 ;  /* 0x000000013d3d7824 */ /* 0x000fe200078e023f */
[----:B------:R-:W-:Y:S01]  /*230f0*/  SHF.R.U64 R48, R48, 0x3, RZ ;  /* 0x0000000330307819 */ /* 0x000fe200000012ff */
[----:B------:R-:W-:Y:S01]  /*23100*/  IMAD R0, R0, UR4, RZ ;  /* 0x0000000400007c24 */ /* 0x000fe2000f8e02ff */
[----:B------:R-:W-:Y:S01]  /*23110*/  SHF.R.U64 R54, R54, 0x3, RZ ;  /* 0x0000000336367819 */ /* 0x000fe200000012ff */
[----:B------:R-:W-:Y:S01]  /*23120*/  IMAD R63, R20, R65, R64 ;  /* 0x00000041143f7224 */ /* 0x000fe200078e0240 */
[----:B------:R-:W-:-:S02]  /*23130*/  SHF.R.U64 R5, R5, 0x3, RZ ;  /* 0x0000000305057819 */ /* 0x000fc400000012ff */
[----:B------:R-:W-:Y:S01]  /*23140*/  SHF.R.U64 R6, R6, 0x3, RZ ;  /* 0x0000000306067819 */ /* 0x000fe200000012ff */
[----:B------:R-:W-:Y:S01]  /*23150*/  IMAD R65, R3, UR5, R0 ;  /* 0x0000000503417c24 */ /* 0x000fe2000f8e0200 */
[----:B------:R-:W-:Y:S01]  /*23160*/  LOP3.LUT R48, R48, R49, RZ, 0x3c, !PT ;  /* 0x0000003130307212 */ /* 0x000fe200078e3cff */
[--C-:B------:R-:W-:Y:S01]  /*23170*/  IMAD.X R49, RZ, RZ, R53.reuse, P5 ;  /* 0x000000ffff317224 */ /* 0x100fe200028e0635 */
[----:B------:R-:W-:Y:S01]  /*23180*/  LOP3.LUT R54, R54, R55, RZ, 0x3c, !PT ;  /* 0x0000003736367212 */ /* 0x000fe200078e3cff */
[----:B------:R-:W-:Y:S01]  /*23190*/  IMAD.X R55, RZ, RZ, R53, P4 ;  /* 0x000000ffff377224 */ /* 0x000fe200020e0635 */
[----:B------:R-:W-:Y:S01]  /*231a0*/  LOP3.LUT R4, R5, R52, RZ, 0x3c, !PT ;  /* 0x0000003405047212 */ /* 0x000fe200078e3cff */
[----:B------:R-:W-:Y:S01]  /*231b0*/  IMAD.WIDE.U32 R60, R3, UR4, R60 ;  /* 0x00000004033c7c25 */ /* 0x000fe2000f8e003c */
[----:B------:R-:W-:Y:S01]  /*231c0*/  MOV R5, R53 ;  /* 0x0000003500057202 */ /* 0x000fe20000000f00 */
[----:B------:R-:W-:Y:S01]  /*231d0*/  ULDC.64 UR4, c[0x0][0xad8] ;  /* 0x0002b60000047ab9 */ /* 0x000fe20000000a00 */
[----:B------:R-:W-:Y:S01]  /*231e0*/  LOP3.LUT R56, R6, R7, RZ, 0x3c, !PT ;  /* 0x0000000706387212 */ /* 0x000fe200078e3cff */
[----:B----4-:R1:W-:Y:S01]  /*231f0*/  @!P0 ST.E desc[UR50][R58.64], R123 ;  /* 0x0000007b3a008985 */ /* 0x0103e2000c101932 */
[----:B------:R-:W-:Y:S01]  /*23200*/  SHF.R.S32.HI R0, RZ, 0x1f, R63 ;  /* 0x0000001fff007819 */ /* 0x000fe2000001143f */
[----:B------:R-:W-:-:S02]  /*23210*/  IMAD.IADD R61, R61, 0x1, R65 ;  /* 0x000000013d3d7824 */ /* 0x000fc400078e0241 */
[----:B------:R-:W5:Y:S02]  /*23220*/  LD.E.128 R4, desc[UR50][R4.64] ;  /* 0x0000003204047980 */ /* 0x000f64000c101d00 */
[----:B------:R-:W-:Y:S02]  /*23230*/  IMAD R0, R0, UR4, RZ ;  /* 0x0000000400007c24 */ /* 0x000fe4000f8e02ff */
[----:B------:R-:W5:Y:S01]  /*23240*/  LD.E.128 R8, desc[UR50][R8.64] ;  /* 0x0000003208087980 */ /* 0x000f62000c101d00 */
[----:B------:R-:W-:-:S03]  /*23250*/  IMAD R66, R66, 0x80, R21 ;  /* 0x0000008042427824 */ /* 0x000fc600078e0215 */
[----:B------:R-:W5:Y:S01]  /*23260*/  LD.E.128 R12, desc[UR50][R12.64] ;  /* 0x000000320c0c7980 */ /* 0x000f62000c101d00 */
[----:B------:R-:W-:-:S03]  /*23270*/  IMAD R65, R63, UR5, R0 ;  /* 0x000000053f417c24 */ /* 0x000fc6000f8e0200 */
[----:B------:R-:W5:Y:S01]  /*23280*/  LD.E.128 R24, desc[UR50][R24.64] ;  /* 0x0000003218187980 */ /* 0x000f62000c101d00 */
[----:B------:R-:W-:Y:S01]  /*23290*/  IMAD.WIDE.U32 R20, R63, UR4, R60 ;  /* 0x000000043f147c25 */ /* 0x000fe2000f8e003c */
[----:B------:R-:W-:Y:S02]  /*232a0*/  ULDC.64 UR4, c[0x0][0xa80] ;  /* 0x0002a00000047ab9 */ /* 0x000fe40000000a00 */
[----:B------:R-:W5:Y:S04]  /*232b0*/  LD.E.128 R28, desc[UR50][R28.64] ;  /* 0x000000321c1c7980 */ /* 0x000f68000c101d00 */
[----:B------:R-:W5:Y:S04]  /*232c0*/  LD.E.128 R32, desc[UR50][R32.64] ;  /* 0x0000003220207980 */ /* 0x000f68000c101d00 */
[----:B------:R-:W5:Y:S04]  /*232d0*/  LD.E.128 R36, desc[UR50][R36.64] ;  /* 0x0000003224247980 */ /* 0x000f68000c101d00 */
[----:B------:R-:W5:Y:S04]  /*232e0*/  LD.E.128 R40, desc[UR50][R40.64] ;  /* 0x0000003228287980 */ /* 0x000f68000c101d00 */
[----:B------:R-:W5:Y:S04]  /*232f0*/  LD.E.128 R44, desc[UR50][R44.64] ;  /* 0x000000322c2c7980 */ /* 0x000f68000c101d00 */
[----:B0-----:R-:W5:Y:S04]  /*23300*/  LD.E.128 R48, desc[UR50][R48.64] ;  /* 0x0000003230307980 */ /* 0x001f68000c101d00 */
[----:B------:R-:W5:Y:S04]  /*23310*/  LD.E.128 R52, desc[UR50][R54.64] ;  /* 0x0000003236347980 */ /* 0x000f68000c101d00 */
[----:B-1----:R-:W5:Y:S01]  /*23320*/  LD.E.128 R56, desc[UR50][R56.64] ;  /* 0x0000003238387980 */ /* 0x002f62000c101d00 */
[----:B------:R-:W-:Y:S01]  /*23330*/  IADD3 R3, R66, 0x20, RZ ;  /* 0x0000002042037810 */ /* 0x000fe20007ffe0ff */
[----:B------:R-:W-:Y:S01]  /*23340*/  IMAD.IADD R21, R21, 0x1, R65 ;  /* 0x0000000115157824 */ /* 0x000fe200078e0241 */
[----:B------:R-:W-:Y:S01]  /*23350*/  LEA R64, P2, R20, UR4, 0x1 ;  /* 0x0000000414407c11 */ /* 0x000fe2000f8408ff */
[----:B------:R-:W-:Y:S01]  /*23360*/  @!PT LDS RZ, [RZ] ;  /* 0x00000000fffff984 */ /* 0x000fe20000000800 */
[----:B------:R-:W-:Y:S01]  /*23370*/  @!PT LDS RZ, [RZ] ;  /* 0x00000000fffff984 */ /* 0x000fe20000000800 */
[----:B------:R-:W-:Y:S01]  /*23380*/  @!PT LDS RZ, [RZ] ;  /* 0x00000000fffff984 */ /* 0x000fe20000000800 */
[----:B------:R-:W-:Y:S01]  /*23390*/  @!PT LDS RZ, [RZ] ;  /* 0x00000000fffff984 */ /* 0x000fe20000000800 */
[----:B------:R0:W-:Y:S06]  /*233a0*/  MEMBAR.ALL.CTA ;  /* 0x0000000000007992 */ /* 0x0001ec0000008000 */
[----:B0-----:R-:W0:Y:S01]  /*233b0*/  FENCE.VIEW.ASYNC.S ;  /* 0x00000000000073c6 */ /* 0x001e220000000000 */
[-C--:B------:R-:W-:Y:S01]  /*233c0*/  ISETP.GE.AND P1, PT, R3, R67.reuse, PT ;  /* 0x000000430300720c */ /* 0x080fe20003f26270 */
[----:B------:R-:W-:Y:S01]  /*233d0*/  VIADD R0, R18, 0x33420 ;  /* 0x0003342012007836 */ /* 0x000fe20000000000 */
[----:B------:R-:W-:Y:S01]  /*233e0*/  LEA.HI.X R3, R20, UR5, R21, 0x1, P2 ;  /* 0x0000000514037c11 */ /* 0x000fe200090f0c15 */
[C---:B------:R-:W-:Y:S01]  /*233f0*/  VIADD R60, R66.reuse, 0x40 ;  /* 0x00000040423c7836 */ /* 0x040fe20000000000 */
[----:B------:R-:W-:Y:S01]  /*23400*/  ISETP.GE.AND P2, PT, R66, R67, PT ;  /* 0x000000434200720c */ /* 0x000fe20003f46270 */
[C---:B------:R-:W-:Y:S01]  /*23410*/  VIADD R68, R2.reuse, 0x80 ;  /* 0x0000008002447836 */ /* 0x040fe20000000000 */
[----:B------:R-:W-:Y:S01]  /*23420*/  PRMT R0, RZ, 0x654, R0 ;  /* 0x00000654ff007816 */ /* 0x000fe20000000000 */
[----:B0-----:R0:W1:Y:S01]  /*23430*/  SHFL.IDX PT, R65, R64, RZ, 0x181f ;  /* 0x00181fff40417589 */ /* 0x00106200000e0000 */
[----:B------:R-:W-:-:S02]  /*23440*/  IADD3 R72, R2, 0x40, RZ ;  /* 0x0000004002487810 */ /* 0x000fc40007ffe0ff */
[----:B------:R-:W-:Y:S01]  /*23450*/  ISETP.GE.AND P0, PT, R60, R67, PT ;  /* 0x000000433c00720c */ /* 0x000fe20003f06270 */
[----:B------:R0:W2:Y:S01]  /*23460*/  SHFL.IDX PT, R63, R3, RZ, 0x181f ;  /* 0x00181fff033f7589 */ /* 0x0000a200000e0000 */
[----:B------:R-:W-:Y:S02]  /*23470*/  SHF.R.S32.HI R70, RZ, 0x1f, R2 ;  /* 0x0000001fff467819 */ /* 0x000fe40000011402 */
[----:B------:R-:W-:Y:S02]  /*23480*/  SHF.R.S32.HI R69, RZ, 0x1f, R68 ;  /* 0x0000001fff457819 */ /* 0x000fe40000011444 */
[----:B------:R-:W-:Y:S01]  /*23490*/  SHF.R.S32.HI R71, RZ, 0x1f, R72 ;  /* 0x0000001fff477819 */ /* 0x000fe20000011448 */
[----:B------:R0:W-:Y:S01]  /*234a0*/  SYNCS.ARRIVE.TRANS64.RED.A1T0 RZ, [R0+URZ], RZ ;  /* 0x000000ff00ff79a7 */ /* 0x0001e2000810043f */
[----:B------:R-:W-:Y:S05]  /*234b0*/  @P2 BRA `(.L_x_4241) ;  /* 0x0000000000342947 */ /* 0x000fea0003800000 */
[----:B------:R-:W-:Y:S02]  /*234c0*/  ULDC UR4, c[0x0][0xac8] ;  /* 0x0002b20000047ab9 */ /* 0x000fe40000000800 */
[----:B------:R-:W-:Y:S02]  /*234d0*/  ISETP.GE.AND P4, PT, R2, UR4, PT ;  /* 0x0000000402007c0c */ /* 0x000fe4000bf86270 */
[----:B------:R-:W-:Y:S02]  /*234e0*/  ISETP.GE.AND P3, PT, R72, UR4, PT ;  /* 0x0000000448007c0c */ /* 0x000fe4000bf66270 */
[----:B------:R-:W-:-:S09]  /*234f0*/  ISETP.GE.AND P2, PT, R68, UR4, PT ;  /* 0x0000000444007c0c */ /* 0x000fd2000bf46270 */
[----:B-1----:R-:W-:-:S04]  /*23500*/  @!P4 LEA R20, P5, R2, R65, 0x1 ;  /* 0x000000410214c211 */ /* 0x002fc800078a08ff */
[----:B--2---:R-:W-:Y:S02]  /*23510*/  @!P4 LEA.HI.X R21, R2, R63, R70, 0x1, P5 ;  /* 0x0000003f0215c211 */ /* 0x004fe400028f0c46 */
[----:B------:R-:W-:-:S03]  /*23520*/  @!P3 LEA R60, P5, R72, R65, 0x1 ;  /* 0x00000041483cb211 */ /* 0x000fc600078a08ff */
[----:B-----5:R3:W-:Y:S01]  /*23530*/  @!P4 ST.E.128 desc[UR50][R20.64], R4 ;  /* 0x000000041400c985 */ /* 0x0207e2000c101d32 */
[----:B------:R-:W-:Y:S02]  /*23540*/  @!P3 LEA.HI.X R61, R72, R63, R71, 0x1, P5 ;  /* 0x0000003f483db211 */ /* 0x000fe400028f0c47 */
[----:B------:R-:W-:-:S03]  /*23550*/  @!P2 LEA R62, P5, R68, R65, 0x1 ;  /* 0x00000041443ea211 */ /* 0x000fc600078a08ff */
[----:B------:R3:W-:Y:S01]  /*23560*/  @!P3 ST.E.128 desc[UR50][R60.64], R28 ;  /* 0x0000001c3c00b985 */ /* 0x0007e2000c101d32 */
[----:B------:R-:W-:-:S05]  /*23570*/  @!P2 LEA.HI.X R63, R68, R63, R69, 0x1, P5 ;  /* 0x0000003f443fa211 */ /* 0x000fca00028f0c45 */
[----:B------:R3:W-:Y:S04]  /*23580*/  @!P2 ST.E.128 desc[UR50][R62.64], R44 ;  /* 0x0000002c3e00a985 */ /* 0x0007e8000c101d32 */
.L_x_4241:
[----:B------:R-:W-:Y:S05]  /*23590*/  BSYNC B1 ;  /* 0x0000000000017941 */ /* 0x000fea0003800000 */
.L_x_4240:
[----:B---3--:R3:W4:Y:S01]  /*235a0*/  SHFL.IDX PT, R21, R3, 0x1, 0x181f ;  /* 0x00381f0003157f89 */ /* 0x00872200000e0000 */
[----:B------:R-:W-:Y:S03]  /*235b0*/  BSSY B1, `(.L_x_4242) ;  /* 0x0000010000017945 */ /* 0x000fe60003800000 */
[----:B-----5:R3:W0:Y:S01]  /*235c0*/  SHFL.IDX PT, R7, R64, 0x1, 0x181f ;  /* 0x00381f0040077f89 */ /* 0x02062200000e0000 */
[----:B------:R-:W-:Y:S05]  /*235d0*/  @P1 BRA `(.L_x_4243) ;  /* 0x0000000000341947 */ /* 0x000fea0003800000 */
[----:B------:R-:W-:Y:S02]  /*235e0*/  ULDC UR4, c[0x0][0xac8] ;  /* 0x0002b20000047ab9 */ /* 0x000fe40000000800 */
[----:B------:R-:W-:Y:S02]  /*235f0*/  ISETP.GE.AND P3, PT, R2, UR4, PT ;  /* 0x0000000402007c0c */ /* 0x000fe4000bf66270 */
[----:B------:R-:W-:Y:S02]  /*23600*/  ISETP.GE.AND P2, PT, R72, UR4, PT ;  /* 0x0000000448007c0c */ /* 0x000fe4000bf46270 */
[----:B------:R-:W-:-:S09]  /*23610*/  ISETP.GE.AND P1, PT, R68, UR4, PT ;  /* 0x0000000444007c0c */ /* 0x000fd2000bf26270 */
[-C--:B0-----:R-:W-:Y:S02]  /*23620*/  @!P3 LEA R4, P5, R2, R7.reuse, 0x1 ;  /* 0x000000070204b211 */ /* 0x081fe400078a08ff */
[----:B------:R-:W-:Y:S02]  /*23630*/  @!P2 LEA R6, P4, R72, R7, 0x1 ;  /* 0x000000074806a211 */ /* 0x000fe400078808ff */
[----:B----4-:R-:W-:Y:S02]  /*23640*/  @!P3 LEA.HI.X R5, R2, R21, R70, 0x1, P5 ;  /* 0x000000150205b211 */ /* 0x010fe400028f0c46 */
[----:B------:R-:W-:Y:S02]  /*23650*/  @!P1 LEA R20, P5, R68, R7, 0x1 ;  /* 0x0000000744149211 */ /* 0x000fe400078a08ff */
[-C--:B------:R-:W-:Y:S01]  /*23660*/  @!P2 LEA.HI.X R7, R72, R21.reuse, R71, 0x1, P4 ;  /* 0x000000154807a211 */ /* 0x080fe200020f0c47 */
[----:B------:R0:W-:Y:S01]  /*23670*/  @!P3 ST.E.128 desc[UR50][R4.64], R8 ;  /* 0x000000080400b985 */ /* 0x0001e2000c101d32 */
[----:B------:R-:W-:-:S03]  /*23680*/  @!P1 LEA.HI.X R21, R68, R21, R69, 0x1, P5 ;  /* 0x0000001544159211 */ /* 0x000fc600028f0c45 */
[----:B------:R0:W-:Y:S04]  /*23690*/  @!P2 ST.E.128 desc[UR50][R6.64], R32 ;  /* 0x000000200600a985 */ /* 0x0001e8000c101d32 */
[----:B------:R0:W-:Y:S02]  /*236a0*/  @!P1 ST.E.128 desc[UR50][R20.64], R48 ;  /* 0x0000003014009985 */ /* 0x0001e4000c101d32 */
.L_x_4243:
[----:B------:R-:W-:Y:S05]  /*236b0*/  BSYNC B1 ;  /* 0x0000000000017941 */ /* 0x000fea0003800000 */
.L_x_4242:
[----:B0-----:R0:W0:Y:S01]  /*236c0*/  SHFL.IDX PT, R9, R3, 0x2, 0x181f ;  /* 0x00581f0003097f89 */ /* 0x00102200000e0000 */
[----:B------:R-:W-:Y:S03]  /*236d0*/  BSSY B1, `(.L_x_4244) ;  /* 0x0000010000017945 */ /* 0x000fe60003800000 */
[----:B------:R0:W0:Y:S01]  /*236e0*/  SHFL.IDX PT, R5, R64, 0x2, 0x181f ;  /* 0x00581f0040057f89 */ /* 0x00002200000e0000 */
        /* <DEDUP_REMOVED lines=11> */
[----:B------:R0:W-:Y:S04]  /*237a0*/  @!P3 ST.E.128 desc[UR50][R4.64], R12 ;  /* 0x0000000c0400b985 */ /* 0x0001e8000c101d32 */
[----:B------:R0:W-:Y:S04]  /*237b0*/  @!P4 ST.E.128 desc[UR50][R6.64], R36 ;  /* 0x000000240600c985 */ /* 0x0001e8000c101d32 */
[----:B------:R0:W-:Y:S02]  /*237c0*/  @!P5 ST.E.128 desc[UR50][R8.64], R52 ;  /* 0x000000340800d985 */ /* 0x0001e4000c101d32 */
.L_x_4245:
[----:B------:R-:W-:Y:S05]  /*237d0*/  BSYNC B1 ;  /* 0x0000000000017941 */ /* 0x000fea0003800000 */
.L_x_4244:
[----:B------:R-:W-:Y:S01]  /*237e0*/  VIADD R0, R66, 0x60 ;  /* 0x0000006042007836 */ /* 0x000fe20000000000 */
[----:B0--3--:R-:W0:Y:S04]  /*237f0*/  SHFL.IDX PT, R3, R3, 0x3, 0x181f ;  /* 0x00781f0003037f89 */ /* 0x009e2800000e0000 */
[----:B------:R-:W-:Y:S01]  /*23800*/  ISETP.GE.AND P0, PT, R0, R67, PT ;  /* 0x000000430000720c */ /* 0x000fe20003f06270 */
[----:B------:R3:W0:-:S12]  /*23810*/  SHFL.IDX PT, R9, R64, 0x3, 0x181f ;  /* 0x00781f0040097f89 */ /* 0x00061800000e0000 */
[----:B---3--:R-:W-:Y:S05]  /*23820*/  @P0 BRA `(.L_x_4246) ;  /* 0x0000000c00940947 */ /* 0x008fea0003800000 */
[----:B------:R-:W-:Y:S02]  /*23830*/  ULDC UR4, c[0x0][0xac8] ;  /* 0x0002b20000047ab9 */ /* 0x000fe40000000800 */
[----:B------:R-:W-:Y:S02]  /*23840*/  ISETP.GE.AND P2, PT, R2, UR4, PT ;  /* 0x0000000402007c0c */ /* 0x000fe4000bf46270 */
[----:B------:R-:W-:-:S11]  /*23850*/  ISETP.GE.AND P3, PT, R72, UR4, PT ;  /* 0x0000000448007c0c */ /* 0x000fd6000bf66270 */
[-C--:B0-----:R-:W-:Y:S02]  /*23860*/  @!P2 LEA R4, P0, R2, R9.reuse, 0x1 ;  /* 0x000000090204a211 */ /* 0x081fe400078008ff */
[----:B------:R-:W-:Y:S02]  /*23870*/  @!P3 LEA R6, P1, R72, R9, 0x1 ;  /* 0x000000094806b211 */ /* 0x000fe400078208ff */
[-C--:B------:R-:W-:Y:S02]  /*23880*/  @!P2 LEA.HI.X R5, R2, R3.reuse, R70, 0x1, P0 ;  /* 0x000000030205a211 */ /* 0x080fe400000f0c46 */
[----:B------:R-:W-:Y:S02]  /*23890*/  @!P3 LEA.HI.X R7, R72, R3, R71, 0x1, P1 ;  /* 0x000000034807b211 */ /* 0x000fe400008f0c47 */
[----:B------:R-:W-:Y:S01]  /*238a0*/  ISETP.GE.AND P0, PT, R68, UR4, PT ;  /* 0x0000000444007c0c */ /* 0x000fe2000bf06270 */
[----:B------:R3:W-:Y:S04]  /*238b0*/  @!P2 ST.E.128 desc[UR50][R4.64], R24 ;  /* 0x000000180400a985 */ /* 0x0007e8000c101d32 */
[----:B------:R3:W-:Y:S08]  /*238c0*/  @!P3 ST.E.128 desc[UR50][R6.64], R40 ;  /* 0x000000280600b985 */ /* 0x0007f0000c101d32 */
[----:B------:R-:W-:Y:S05]  /*238d0*/  @P0 BRA `(.L_x_4246) ;  /* 0x0000000c00680947 */ /* 0x000fea0003800000 */
[----:B------:R-:W-:-:S04]  /*238e0*/  LEA R2, P0, R68, R9, 0x1 ;  /* 0x0000000944027211 */ /* 0x000fc800078008ff */
[----:B------:R-:W-:-:S05]  /*238f0*/  LEA.HI.X R3, R68, R3, R69, 0x1, P0 ;  /* 0x0000000344037211 */ /* 0x000fca00000f0c45 */
[----:B------:R0:W-:Y:S01]  /*23900*/  ST.E.128 desc[UR50][R2.64], R56 ;  /* 0x0000003802007985 */ /* 0x0001e2000c101d32 */
[----:B------:R-:W-:Y:S05]  /*23910*/  BRA `(.L_x_4246) ;  /* 0x0000000c00587947 */ /* 0x000fea0003800000 */
.L_x_4237:
        /* <DEDUP_REMOVED lines=14> */
[----:B------:R-:W-:-:S13]  /*23a00*/  ISETP.NE.AND.EX P1, PT, RZ, UR5, PT, P1 ;  /* 0x00000005ff007c0c */ /* 0x000fda000bf25310 */
[----:B------:R-:W-:Y:S01]  /*23a10*/  @P1 IADD3 R4, P2, R4, UR4, RZ ;  /* 0x0000000404041c10 */ /* 0x000fe2000ff5e0ff */
[----:B------:R-:W-:Y:S02]  /*23a20*/  ULDC UR4, c[0x0][0xa88] ;  /* 0x0002a20000047ab9 */ /* 0x000fe40000000800 */
[----:B------:R-:W-:Y:S01]  /*23a30*/  IMAD.U32 R6, RZ, RZ, UR4 ;  /* 0x00000004ff067e24 */ /* 0x000fe2000f8e00ff */
[----:B------:R-:W-:-:S05]  /*23a40*/  @P1 IADD3.X R5, R5, UR5, RZ, P2, !PT ;  /* 0x0000000505051c10 */ /* 0x000fca00097fe4ff */
[----:B------:R2:W5:Y:S01]  /*23a50*/  @P1 LDG.E R6, desc[UR50][R4.64] ;  /* 0x0000003204061981 */ /* 0x000562000c1e1900 */
[----:B----4-:R-:W-:Y:S01]  /*23a60*/  ISETP.NE.AND P2, PT, R25, 0x1, PT ;  /* 0x000000011900780c */ /* 0x010fe20003f45270 */
[----:B------:R-:W3:-:S12]  /*23a70*/  S2R R8, SR_TID.X ;  /* 0x0000000000087919 */ /* 0x000ed80000002100 */
[----:B------:R-:W4:Y:S01]  /*23a80*/  @P2 LDC R27, c[0x0][0xbec] ;  /* 0x0002fb00ff1b2b82 */ /* 0x000f220000000800 */
[----:B---3--:R-:W-:-:S04]  /*23a90*/  IADD3 R14, R8, -0x80, RZ ;  /* 0xffffff80080e7810 */ /* 0x008fc80007ffe0ff */
[----:B------:R-:W-:Y:S02]  /*23aa0*/  ISETP.GE.AND P3, PT, R14, 0x80, PT ;  /* 0x000000800e00780c */ /* 0x000fe40003f66270 */
[----:B------:R-:W-:Y:S01]  /*23ab0*/  SHF.R.S32.HI R7, RZ, 0x1f, R14 ;  /* 0x0000001fff077819 */ /* 0x000fe2000001140e */
[----:B--2---:R-:W-:Y:S10]  /*23ac0*/  @P1 BRA `(.L_x_4247) ;  /* 0x0000000000101947 */ /* 0x004ff40003800000 */
[----:B------:R-:W-:Y:S05]  /*23ad0*/  @!P0 BRA `(.L_x_4247) ;  /* 0x00000000000c8947 */ /* 0x000fea0003800000 */
[----:B------:R-:W2:Y:S04]  /*23ae0*/  LDG.E R5, desc[UR50][R2.64] ;  /* 0x0000003202057981 */ /* 0x000ea8000c1e1900 */
[----:B-----5:R-:W2:Y:S02]  /*23af0*/  LDG.E R6, desc[UR50][R2.64+0x4] ;  /* 0x0000043202067981 */ /* 0x020ea4000c1e1900 */
[----:B--2---:R-:W-:-:S07]  /*23b00*/  IMAD.IADD R6, R6, 0x1, -R5 ;  /* 0x0000000106067824 */ /* 0x004fce00078e0a05 */
.L_x_4247:
[----:B------:R-:W2:Y:S04]  /*23b10*/  LDL R26, [R1+0x4c] ;  /* 0x00004c00011a7983 */ /* 0x000ea80000100800 */
[----:B------:R3:W5:Y:S01]  /*23b20*/  LDL R24, [R1+0x54] ;  /* 0x0000540001187983 */ /* 0x0007620000100800 */
[----:B------:R-:W-:Y:S01]  /*23b30*/  LEA.HI R20, R7, R14, RZ, 0x3 ;  /* 0x0000000e07147211 */ /* 0x000fe200078f18ff */
[----:B------:R-:W-:Y:S01]  /*23b40*/  BSSY B1, `(.L_x_4248) ;  /* 0x000002e000017945 */ /* 0x000fe20003800000 */
[----:B------:R-:W-:Y:S02]  /*23b50*/  SEL R13, R11, RZ, !P0 ;  /* 0x000000ff0b0d7207 */ /* 0x000fe40004000000 */
[----:B------:R-:W-:Y:S02]  /*23b60*/  SEL R12, R9, RZ, !P0 ;  /* 0x000000ff090c7207 */ /* 0x000fe40004000000 */
[----:B------:R-:W-:-:S02]  /*23b70*/  LOP3.LUT R29, R20, 0xfffffff8, RZ, 0xc0, !PT ;  /* 0xfffffff8141d7812 */ /* 0x000fc400078ec0ff */
[----:B-----5:R-:W-:Y:S02]  /*23b80*/  SHF.R.S32.HI R11, RZ, 0x1f, R0 ;  /* 0x0000001fff0b7819 */ /* 0x020fe40000011400 */
[----:B--2---:R-:W-:Y:S01]  /*23b90*/  SHF.R.S32.HI R10, RZ, 0x1f, R26 ;  /* 0x0000001fff0a7819 */ /* 0x004fe2000001141a */
[----:B---3--:R-:W-:Y:S06]  /*23ba0*/  @P3 BRA `(.L_x_4249) ;  /* 0x00000000009c3947 */ /* 0x008fec0003800000 */
        /* <DEDUP_REMOVED lines=8> */
[----:B------:R-:W-:Y:S01]  /*23c30*/  MOV R2, R0 ;  /* 0x0000000000027202 */ /* 0x000fe20000000f00 */
[----:B------:R-:W-:Y:S02]  /*23c40*/  IMAD R7, R10, UR4, RZ ;  /* 0x000000040a077c24 */ /* 0x000fe4000f8e02ff */
[----:B------:R-:W-:Y:S02]  /*23c50*/  IMAD.MOV.U32 R3, RZ, RZ, R11 ;  /* 0x000000ffff037224 */ /* 0x000fe400078e000b */
[----:B------:R-:W-:Y:S02]  /*23c60*/  IMAD.MOV.U32 R5, RZ, RZ, R8 ;  /* 0x000000ffff057224 */ /* 0x000fe400078e0008 */
[----:B------:R-:W-:-:S04]  /*23c70*/  IMAD.WIDE.U32 R2, R26, UR4, R2 ;  /* 0x000000041a027c25 */ /* 0x000fc8000f8e0002 */
        /* <DEDUP_REMOVED lines=26> */
.L_x_4249:
[----:B------:R-:W-:Y:S05]  /*23e20*/  BSYNC B1 ;  /* 0x0000000000017941 */ /* 0x000fea0003800000 */
.L_x_4248:
[----:B------:R-:W3:Y:S01]  /*23e30*/  @P2 LDC R9, c[0x0][0xbf0] ;  /* 0x0002fc00ff092b82 */ /* 0x000ee20000000800 */
[----:B------:R-:W-:Y:S01]  /*23e40*/  ULDC.64 UR4, c[0x0][0xaa0] ;  /* 0x0002a80000047ab9 */ /* 0x000fe20000000a00 */
[----:B------:R-:W-:Y:S01]  /*23e50*/  SHF.R.S32.HI R20, RZ, 0x3, R20 ;  /* 0x00000003ff147819 */ /* 0x000fe20000011414 */
[----:B--2---:R-:W-:Y:S02]  /*23e60*/  IMAD R3, R11, UR4, RZ ;  /* 0x000000040b037c24 */ /* 0x004fe4000f8e02ff */
[----:B------:R-:W-:Y:S02]  /*23e70*/  IMAD.IADD R29, R14, 0x1, -R29 ;  /* 0x000000010e1d7824 */ /* 0x000fe400078e0a1d */
[C---:B------:R-:W-:Y:S02]  /*23e80*/  IMAD R5, R0.reuse, UR5, R3 ;  /* 0x0000000500057c24 */ /* 0x040fe4000f8e0203 */
[----:B------:R-:W-:Y:S01]  /*23e90*/  IMAD.WIDE.U32 R2, R0, UR4, RZ ;  /* 0x0000000400027c25 */ /* 0x000fe2000f8e00ff */
[----:B------:R-:W-:-:S03]  /*23ea0*/  ULDC.64 UR4, c[0x0][0xae8] ;  /* 0x0002ba0000047ab9 */ /* 0x000fc60000000a00 */
[C---:B------:R-:W-:Y:S01]  /*23eb0*/  IMAD R4, R29.reuse, 0x20, R20 ;  /* 0x000000201d047824 */ /* 0x040fe200078e0214 */
[----:B------:R-:W-:Y:S01]  /*23ec0*/  SHF.L.U32 R29, R29, 0x3, RZ ;  /* 0x000000031d1d7819 */ /* 0x000fe200000006ff */
[----:B------:R-:W-:Y:S02]  /*23ed0*/  IMAD R0, R10, UR4, RZ ;  /* 0x000000040a007c24 */ /* 0x000fe4000f8e02ff */
[----:B------:R-:W-:Y:S02]  /*23ee0*/  IMAD R8, R24, 0x80, R4 ;  /* 0x0000008018087824 */ /* 0x000fe400078e0204 */
[----:B------:R-:W-:Y:S02]  /*23ef0*/  IMAD R7, R26, UR5, R0 ;  /* 0x000000051a077c24 */ /* 0x000fe4000f8e0200 */
[----:B------:R-:W-:Y:S01]  /*23f00*/  IMAD.IADD R3, R3, 0x1, R5 ;  /* 0x0000000103037824 */ /* 0x000fe200078e0205 */
[----:B------:R-:W-:Y:S01]  /*23f10*/  MOV R5, R8 ;  /* 0x0000000800057202 */ /* 0x000fe20000000f00 */
[----:B----4-:R-:W-:-:S04]  /*23f20*/  @P2 IMAD.HI.U32 R0, R8, R27, RZ ;  /* 0x0000001b08002227 */ /* 0x010fc800078e00ff */
[----:B------:R-:W-:Y:S01]  /*23f30*/  IMAD.WIDE.U32 R2, R26, UR4, R2 ;  /* 0x000000041a027c25 */ /* 0x000fe2000f8e0002 */
[----:B---3--:R-:W-:Y:S01]  /*23f40*/  @P2 SHF.R.U32.HI R5, RZ, R9, R0 ;  /* 0x00000009ff052219 */ /* 0x008fe20000011600 */
[----:B------:R-:W-:Y:S02]  /*23f50*/  ULDC.64 UR4, c[0x0][0xaf0] ;  /* 0x0002bc0000047ab9 */ /* 0x000fe40000000a00 */
[----:B------:R-:W-:Y:S01]  /*23f60*/  IMAD.IADD R3, R3, 0x1, R7 ;  /* 0x0000000103037824 */ /* 0x000fe200078e0207 */
[--C-:B------:R-:W-:Y:S01]  /*23f70*/  SHF.R.S32.HI R0, RZ, 0x1f, R5.reuse ;  /* 0x0000001fff007819 */ /* 0x100fe20000011405 */
[----:B------:R-:W-:Y:S02]  /*23f80*/  IMAD R4, R12, UR4, RZ ;  /* 0x000000040c047c24 */ /* 0x000fe4000f8e02ff */
[----:B------:R-:W-:Y:S02]  /*23f90*/  IMAD.MOV R7, RZ, RZ, -R5 ;  /* 0x000000ffff077224 */ /* 0x000fe400078e0a05 */
[----:B------:R-:W-:-:S02]  /*23fa0*/  IMAD R9, R13, UR5, R4 ;  /* 0x000000050d097c24 */ /* 0x000fc4000f8e0204 */
[----:B------:R-:W-:Y:S01]  /*23fb0*/  IMAD.WIDE.U32 R2, R13, UR4, R2 ;  /* 0x000000040d027c25 */ /* 0x000fe2000f8e0002 */
[----:B------:R-:W-:-:S03]  /*23fc0*/  ULDC.64 UR4, c[0x0][0xae0] ;  /* 0x0002b80000047ab9 */ /* 0x000fc60000000a00 */
        /* <DEDUP_REMOVED lines=12> */
[----:B------:R-:W-:Y:S01]  /*24090*/  IMAD.IADD R3, R5, 0x1, R9 ;  /* 0x0000000105037824 */ /* 0x000fe200078e0209 */
[C---:B------:R-:W-:Y:S01]  /*240a0*/  LEA R2, P0, R4.reuse, UR4, 0x1 ;  /* 0x0000000404027c11 */ /* 0x040fe2000f8008ff */
[C---:B------:R-:W-:Y:S01]  /*240b0*/  VIADD R9, R29.reuse, 0x80 ;  /* 0x000000801d097836 */ /* 0x040fe20000000000 */
[----:B------:R-:W-:Y:S01]  /*240c0*/  UMOV UR4, 0xffffffff ;  /* 0xffffffff00047882 */ /* 0x000fe20000000000 */
[----:B------:R-:W-:Y:S01]  /*240d0*/  VIADD R7, R29, 0x40 ;  /* 0x000000401d077836 */ /* 0x000fe20000000000 */
[----:B------:R-:W-:Y:S02]  /*240e0*/  LEA.HI.X R3, R4, UR5, R3, 0x1, P0 ;  /* 0x0000000504037c11 */ /* 0x000fe400080f0c03 */
[----:B------:R-:W-:Y:S02]  /*240f0*/  SHF.R.S32.HI R5, RZ, 0x1f, R29 ;  /* 0x0000001fff057819 */ /* 0x000fe4000001141d */
[----:B------:R-:W-:Y:S02]  /*24100*/  SHF.R.S32.HI R8, RZ, 0x1f, R9 ;  /* 0x0000001fff087819 */ /* 0x000fe40000011409 */
[----:B------:R-:W-:Y:S01]  /*24110*/  SHF.R.S32.HI R10, RZ, 0x1f, R7 ;  /* 0x0000001fff0a7819 */ /* 0x000fe20000011407 */
[----:B------:R-:W-:Y:S06]  /*24120*/  BRA.DIV UR4, `(.L_x_4250) ;  /* 0x000000b604c07947 */ /* 0x000fec000b800000 */
[----:B------:R2:W3:Y:S04]  /*24130*/  SHFL.IDX PT, R0, R3, RZ, 0x181f ;  /* 0x00181fff03007589 */ /* 0x0004e800000e0000 */
[----:B------:R2:W4:Y:S02]  /*24140*/  SHFL.IDX PT, R14, R2, RZ, 0x181f ;  /* 0x00181fff020e7589 */ /* 0x00052400000e0000 */
.L_x_4501:
[----:B------:R-:W-:Y:S01]  /*24150*/  IMAD R25, R6, R25, RZ ;  /* 0x0000001906197224 */ /* 0x000fe200078e02ff */
[----:B------:R-:W-:Y:S01]  /*24160*/  BSSY B1, `(.L_x_4251) ;  /* 0x0000011000017945 */ /* 0x000fe20003800000 */
[----:B------:R-:W-:-:S05]  /*24170*/  IMAD R6, R24, 0x80, R20 ;  /* 0x0000008018067824 */ /* 0x000fca00078e0214 */
[----:B------:R-:W-:-:S13]  /*24180*/  ISETP.GE.AND P0, PT, R6, R25, PT ;  /* 0x000000190600720c */ /* 0x000fda0003f06270 */
[----:B------:R-:W-:Y:S05]  /*24190*/  @P0 BRA `(.L_x_4252) ;  /* 0x0000000000340947 */ /* 0x000fea0003800000 */
[----:B------:R-:W-:Y:S02]  /*241a0*/  ULDC UR4, c[0x0][0xac8] ;  /* 0x0002b20000047ab9 */ /* 0x000fe40000000800 */
[----:B------:R-:W-:Y:S02]  /*241b0*/  ISETP.GE.AND P3, PT, R29, UR4, PT ;  /* 0x000000041d007c0c */ /* 0x000fe4000bf66270 */
[----:B------:R-:W-:Y:S02]  /*241c0*/  ISETP.GE.AND P4, PT, R7, UR4, PT ;  /* 0x0000000407007c0c */ /* 0x000fe4000bf86270 */
[----:B------:R-:W-:-:S09]  /*241d0*/  ISETP.GE.AND P5, PT, R9, UR4, PT ;  /* 0x0000000409007c0c */ /* 0x000fd2000bfa6270 */
[-C--:B----4-:R-:W-:Y:S02]  /*241e0*/  @!P3 LEA R12, P0, R29, R14.reuse, 0x1 ;  /* 0x0000000e1d0cb211 */ /* 0x090fe400078008ff */
[-C--:B------:R-:W-:Y:S02]  /*241f0*/  @!P4 LEA R20, P1, R7, R14.reuse, 0x1 ;  /* 0x0000000e0714c211 */ /* 0x080fe400078208ff */
[----:B------:R-:W-:Y:S02]  /*24200*/  @!P5 LEA R14, P2, R9, R14, 0x1 ;  /* 0x0000000e090ed211 */ /* 0x000fe400078408ff */
[-C--:B---3--:R-:W-:Y:S02]  /*24210*/  @!P3 LEA.HI.X R13, R29, R0.reuse, R5, 0x1, P0 ;  /* 0x000000001d0db211 */ /* 0x088fe400000f0c05 */
[-C--:B------:R-:W-:Y:S02]  /*24220*/  @!P4 LEA.HI.X R21, R7, R0.reuse, R10, 0x1, P1 ;  /* 0x000000000715c211 */ /* 0x080fe400008f0c0a */
[----:B------:R-:W-:Y:S01]  /*24230*/  @!P5 LEA.HI.X R15, R9, R0, R8, 0x1, P2 ;  /* 0x00000000090fd211 */ /* 0x000fe200010f0c08 */
[----:B------:R3:W-:Y:S04]  /*24240*/  @!P3 ST.E.128 desc[UR50][R12.64], RZ ;  /* 0x000000ff0c00b985 */ /* 0x0007e8000c101d32 */
[----:B------:R3:W-:Y:S04]  /*24250*/  @!P4 ST.E.128 desc[UR50][R20.64], RZ ;  /* 0x000000ff1400c985 */ /* 0x0007e8000c101d32 */
[----:B------:R3:W-:Y:S02]  /*24260*/  @!P5 ST.E.128 desc[UR50][R14.64], RZ ;  /* 0x000000ff0e00d985 */ /* 0x0007e4000c101d32 */
.L_x_4252:
[----:B------:R-:W-:Y:S05]  /*24270*/  BSYNC B1 ;  /* 0x0000000000017941 */ /* 0x000fea0003800000 */
.L_x_4251:
[----:B------:R-:W-:-:S03]  /*24280*/  UMOV UR4, 0xffffffff ;  /* 0xffffffff00047882 */ /* 0x000fc60000000000 */
[----:B------:R-:W-:Y:S05]  /*24290*/  BRA.DIV UR4, `(.L_x_4253) ;  /* 0x000000b604987947 */ /* 0x000fea000b800000 */
[----:B---3--:R3:W0:Y:S04]  /*242a0*/  SHFL.IDX PT, R0, R3, 0x1, 0x181f ;  /* 0x00381f0003007f89 */ /* 0x00862800000e0000 */
[----:B----4-:R3:W4:Y:S02]  /*242b0*/  SHFL.IDX PT, R14, R2, 0x1, 0x181f ;  /* 0x00381f00020e7f89 */ /* 0x01072400000e0000 */
.L_x_4505:
[----:B------:R-:W-:Y:S01]  /*242c0*/  IADD3 R4, R6, 0x20, RZ ;  /* 0x0000002006047810 */ /* 0x000fe20007ffe0ff */
[----:B------:R-:W-:Y:S03]  /*242d0*/  BSSY B1, `(.L_x_4254) ;  /* 0x0000010000017945 */ /* 0x000fe60003800000 */
        /* <DEDUP_REMOVED lines=9> */
[-C--:B0-----:R-:W-:Y:S02]  /*24370*/  @!P3 LEA.HI.X R13, R29, R0.reuse, R5, 0x1, P0 ;  /* 0x000000001d0db211 */ /* 0x081fe400000f0c05 */
[-C--:B------:R-:W-:Y:S02]  /*24380*/  @!P4 LEA.HI.X R21, R7, R0.reuse, R10, 0x1, P1 ;  /* 0x000000000715c211 */ /* 0x080fe400008f0c0a */
[----:B------:R-:W-:Y:S01]  /*24390*/  @!P5 LEA.HI.X R15, R9, R0, R8, 0x1, P2 ;  /* 0x00000000090fd211 */ /* 0x000fe200010f0c08 */
[----:B------:R0:W-:Y:S04]  /*243a0*/  @!P3 ST.E.128 desc[UR50][R12.64], RZ ;  /* 0x000000ff0c00b985 */ /* 0x0001e8000c101d32 */
[----:B------:R0:W-:Y:S04]  /*243b0*/  @!P4 ST.E.128 desc[UR50][R20.64], RZ ;  /* 0x000000ff1400c985 */ /* 0x0001e8000c101d32 */
[----:B------:R0:W-:Y:S02]  /*243c0*/  @!P5 ST.E.128 desc[UR50][R14.64], RZ ;  /* 0x000000ff0e00d985 */ /* 0x0001e4000c101d32 */
.L_x_4255:
[----:B------:R-:W-:Y:S05]  /*243d0*/  BSYNC B1 ;  /* 0x0000000000017941 */ /* 0x000fea0003800000 */
.L_x_4254:
[----:B------:R-:W-:-:S03]  /*243e0*/  UMOV UR4, 0xffffffff ;  /* 0xffffffff00047882 */ /* 0x000fc60000000000 */
[----:B------:R-:W-:Y:S05]  /*243f0*/  BRA.DIV UR4, `(.L_x_4256) ;  /* 0x000000b604887947 */ /* 0x000fea000b800000 */
[----:B0-----:R0:W0:Y:S04]  /*24400*/  SHFL.IDX PT, R0, R3, 0x2, 0x181f ;  /* 0x00581f0003007f89 */ /* 0x00102800000e0000 */
[----:B----4-:R4:W0:Y:S02]  /*24410*/  SHFL.IDX PT, R14, R2, 0x2, 0x181f ;  /* 0x00581f00020e7f89 */ /* 0x01082400000e0000 */
.L_x_4509:
[----:B------:R-:W-:Y:S01]  /*24420*/  VIADD R4, R6, 0x40 ;  /* 0x0000004006047836 */ /* 0x000fe20000000000 */
[----:B------:R-:W-:Y:S04]  /*24430*/  BSSY B1, `(.L_x_4257) ;  /* 0x0000010000017945 */ /* 0x000fe80003800000 */
[----:B------:R-:W-:-:S13]  /*24440*/  ISETP.GE.AND P0, PT, R4, R25, PT ;  /* 0x000000190400720c */ /* 0x000fda0003f06270 */
        /* <DEDUP_REMOVED lines=11> */
[----:B------:R0:W-:Y:S04]  /*24500*/  @!P3 ST.E.128 desc[UR50][R12.64], RZ ;  /* 0x000000ff0c00b985 */ /* 0x0001e8000c101d32 */
[----:B------:R0:W-:Y:S04]  /*24510*/  @!P4 ST.E.128 desc[UR50][R20.64], RZ ;  /* 0x000000ff1400c985 */ /* 0x0001e8000c101d32 */
[----:B------:R0:W-:Y:S02]  /*24520*/  @!P5 ST.E.128 desc[UR50][R14.64], RZ ;  /* 0x000000ff0e00d985 */ /* 0x0001e4000c101d32 */
.L_x_4258:
[----:B------:R-:W-:Y:S05]  /*24530*/  BSYNC B1 ;  /* 0x0000000000017941 */ /* 0x000fea0003800000 */
.L_x_4257:
[----:B------:R-:W-:-:S03]  /*24540*/  UMOV UR4, 0xffffffff ;  /* 0xffffffff00047882 */ /* 0x000fc60000000000 */
[----:B------:R-:W-:Y:S05]  /*24550*/  BRA.DIV UR4, `(.L_x_4259) ;  /* 0x000000b604787947 */ /* 0x000fea000b800000 */
[----:B0-----:R0:W0:Y:S04]  /*24560*/  SHFL.IDX PT, R0, R3, 0x3, 0x181f ;  /* 0x00781f0003007f89 */ /* 0x00102800000e0000 */
[----:B------:R0:W0:Y:S02]  /*24570*/  SHFL.IDX PT, R14, R2, 0x3, 0x181f ;  /* 0x00781f00020e7f89 */ /* 0x00002400000e0000 */
.L_x_4513:
[----:B0-234-:R-:W-:-:S05]  /*24580*/  VIADD R2, R6, 0x60 ;  /* 0x0000006006027836 */ /* 0x01dfca0000000000 */
[----:B------:R-:W-:-:S13]  /*24590*/  ISETP.GE.AND P0, PT, R2, R25, PT ;  /* 0x000000190200720c */ /* 0x000fda0003f06270 */
[----:B------:R-:W-:Y:S05]  /*245a0*/  @P0 BRA `(.L_x_4246) ;  /* 0x0000000000340947 */ /* 0x000fea0003800000 */
[----:B------:R-:W-:Y:S02]  /*245b0*/  ULDC UR4, c[0x0][0xac8] ;  /* 0x0002b20000047ab9 */ /* 0x000fe40000000800 */
[----:B------:R-:W-:Y:S02]  /*245c0*/  ISETP.GE.AND P3, PT, R29, UR4, PT ;  /* 0x000000041d007c0c */ /* 0x000fe4000bf66270 */
[----:B------:R-:W-:Y:S02]  /*245d0*/  ISETP.GE.AND P4, PT, R7, UR4, PT ;  /* 0x0000000407007c0c */ /* 0x000fe4000bf86270 */
[----:B------:R-:W-:-:S09]  /*245e0*/  ISETP.GE.AND P5, PT, R9, UR4, PT ;  /* 0x0000000409007c0c */ /* 0x000fd2000bfa6270 */
[-C--:B------:R-:W-:Y:S02]  /*245f0*/  @!P3 LEA R2, P0, R29, R14.reuse, 0x1 ;  /* 0x0000000e1d02b211 */ /* 0x080fe400078008ff */
        /* <DEDUP_REMOVED lines=8> */
.L_x_4246:
[----:B------:R-:W-:Y:S05]  /*24680*/  BSYNC B0 ;  /* 0x0000000000007941 */ /* 0x000fea0003800000 */
.L_x_4236:
[----:B------:R-:W-:Y:S02]  /*24690*/  ULDC UR4, c[0x0][0xc3c] ;  /* 0x00030f0000047ab9 */ /* 0x000fe40000000800 */
[----:B-1----:R-:W-:-:S13]  /*246a0*/  ISETP.GE.AND P0, PT, R223, UR4, PT ;  /* 0x00000004df007c0c */ /* 0x002fda000bf06270 */
[----:B------:R-:W-:Y:S05]  /*246b0*/  @!P0 BRA `(.L_x_4260) ;  /* 0xfffffdc800e08947 */ /* 0x000fea000383ffff */
[----:B------:R-:W-:Y:S05]  /*246c0*/  BRA `(.L_x_4061) ;  /* 0x0000008800bc7947 */ /* 0x000fea0003800000 */
.L_x_4059:
[----:B------:R-:W-:-:S08]  /*246d0*/  NOP ;  /* 0x0000000000007918 */ /* 0x000fd00000000000 */
[----:B------:R-:W0:-:S00]  /*246e0*/  USETMAXREG.DEALLOC.CTAPOOL 0x28 ;  /* 0x00000028000079c8 */ /* 0x000e0000080e0500 */
[----:B0-----:R-:W2:Y:S01]  /*246f0*/  LDL.LU R3, [R1+0x4] ;  /* 0x0000040001037983 */ /* 0x001ea20000300800 */
[----:B------:R-:W-:-:S06]  /*24700*/  LOP3.LUT R0, R0, 0x3, RZ, 0xc0, !PT ;  /* 0x0000000300007812 */ /* 0x000fcc00078ec0ff */
[----:B------:R-:W0:Y:S02]  /*24710*/  SHFL.IDX PT, R0, R0, RZ, 0x1f ;  /* 0x00001fff00007589 */ /* 0x000e2400000e0000 */
[----:B0-----:R-:W-:-:S13]  /*24720*/  ISETP.NE.AND P0, PT, R0, RZ, PT ;  /* 0x000000ff0000720c */ /* 0x001fda0003f05270 */
[----:B------:R-:W-:Y:S01]  /*24730*/  @P0 BAR.SYNC.DEFER_BLOCKING 0x5, 0x180 ;  /* 0x0146000000000b1d */ /* 0x000fe20000010000 */
[----:B--2---:R-:W-:-:S04]  /*24740*/  LOP3.LUT R3, R3, 0xffffff7f, RZ, 0xc0, !PT ;  /* 0xffffff7f03037812 */ /* 0x004fc800078ec0ff */
[----:B------:R-:W-:-:S05]  /*24750*/  @P0 LOP3.LUT R3, R3, 0x80, RZ, 0xfc, !PT ;  /* 0x0000008003030812 */ /* 0x000fca00078efcff */
[----:B------:R0:W-:Y:S02]  /*24760*/  STL [R1+0x4], R3 ;  /* 0x0000040301007387 */ /* 0x0001e40000100800 */
        /* <DEDUP_REMOVED lines=48> */
.L_x_4266:
        /* <DEDUP_REMOVED lines=12> */
.L_x_4265:
[----:B------:R-:W-:Y:S05]  /*24b30*/  BSYNC B0 ;  /* 0x0000000000007941 */ /* 0x000fea0003800000 */
.L_x_4264:
[----:B0----5:R-:W0:Y:S02]  /*24b40*/  SHFL.UP PT, R2, R0, 0x1, RZ ;  /* 0x0420000000027989 */ /* 0x021e2400000e00ff */
        /* <DEDUP_REMOVED lines=20> */
.L_x_4262:
        /* <DEDUP_REMOVED lines=13> */
[----:B------:R-:W-:-:S06]  /*24d60*/  VIADD R16, R19, 0xffffffff ;  /* 0xffffffff13107836 */ /* 0x000fcc0000000000 */
[----:B------:R2:W3:Y:S02]  /*24d70*/  SHFL.IDX PT, R16, R7, R16, 0x1f ;  /* 0x00001f1007107589 */ /* 0x0004e400000e0000 */
.L_x_4267:
[----:B---3--:R-:W-:Y:S01]  /*24d80*/  IMAD R16, R16, UR5, R8 ;  /* 0x0000000510107c24 */ /* 0x008fe2000f8e0208 */
[----:B0-----:R-:W-:Y:S02]  /*24d90*/  IABS R2, R10 ;  /* 0x0000000a00027213 */ /* 0x001fe40000000000 */
[----:B-1----:R-:W-:Y:S02]  /*24da0*/  IADD3 R0, RZ, -R3, RZ ;  /* 0x80000003ff007210 */ /* 0x002fe40007ffe0ff */
[----:B------:R-:W-:Y:S01]  /*24db0*/  IADD3 R11, -R16, UR6, RZ ;  /* 0x00000006100b7c10 */ /* 0x000fe2000fffe1ff */
[----:B------:R-:W-:Y:S01]  /*24dc0*/  IMAD.MOV R4, RZ, RZ, -R2 ;  /* 0x000000ffff047224 */ /* 0x000fe200078e0a02 */
[----:B------:R-:W-:Y:S01]  /*24dd0*/  IADD3 R19, R19, UR4, RZ ;  /* 0x0000000413137c10 */ /* 0x000fe2000fffe0ff */
[----:B--2---:R-:W-:Y:S01]  /*24de0*/  IMAD R7, R0, R9, RZ ;  /* 0x0000000900077224 */ /* 0x004fe200078e02ff */
        /* <DEDUP_REMOVED lines=8> */
[-C--:B------:R-:W-:Y:S01]  /*24e70*/  @!P1 IADD3 R0, R0, -R9.reuse, RZ ;  /* 0x8000000900009210 */ /* 0x080fe20007ffe0ff */
        /* <DEDUP_REMOVED lines=12> */
.L_x_4263:
[----:B------:R-:W-:Y:S02]  /*24f40*/  IMAD.MOV.U32 R17, RZ, RZ, RZ ;  /* 0x000000ffff117224 */ /* 0x000fe400078e00ff */
[----:B------:R-:W-:Y:S02]  /*24f50*/  IMAD.U32 R16, RZ, RZ, UR6 ;  /* 0x00000006ff107e24 */ /* 0x000fe4000f8e00ff */
[----:B------:R-:W-:-:S07]  /*24f60*/  IMAD.MOV.U32 R18, RZ, RZ, RZ ;  /* 0x000000ffff127224 */ /* 0x000fce00078e00ff */
.L_x_4268:
[----:B------:R-:W-:-:S13]  /*24f70*/  ISETP.NE.AND P0, PT, R5, RZ, PT ;  /* 0x000000ff0500720c */ /* 0x000fda0003f05270 */
[----:B------:R-:W0:Y:S01]  /*24f80*/  @!P0 S2R R3, SR_CgaCtaId ;  /* 0x0000000000038919 */ /* 0x000e220000008800 */
[----:B------:R-:W-:-:S04]  /*24f90*/  @!P0 MOV R0, 0x400 ;  /* 0x0000040000008802 */ /* 0x000fc80000000f00 */
[----:B0-----:R-:W-:-:S05]  /*24fa0*/  @!P0 LEA R0, R3, R0, 0x18 ;  /* 0x0000000003008211 */ /* 0x001fca00078ec0ff */
[----:B------:R2:W-:Y:S01]  /*24fb0*/  @!P0 STS.128 [R0+0x334d0], R16 ;  /* 0x0334d01000008388 */ /* 0x0005e20000000c00 */
[----:B------:R-:W-:Y:S06]  /*24fc0*/  BAR.ARV 0x5, 0x180 ;  /* 0x0146000000007b1d */ /* 0x000fec0000002000 */
.L_x_4261:
[----:B------:R3:W-:Y:S01]  /*24fd0*/  STL [R1+0x40], RZ ;  /* 0x000040ff01007387 */ /* 0x0007e20000100800 */
[----:B------:R-:W-:Y:S01]  /*24fe0*/  ULDC UR4, c[0x0][0xc3c] ;  /* 0x00030f0000047ab9 */ /* 0x000fe20000000800 */
[----:B------:R-:W-:Y:S01]  /*24ff0*/  MOV R37, 0x1 ;  /* 0x0000000100257802 */ /* 0x000fe20000000f00 */
[----:B------:R-:W-:Y:S01]  /*25000*/  IMAD.MOV.U32 R32, RZ, RZ, RZ ;  /* 0x000000ffff207224 */ /* 0x000fe200078e00ff */
[----:B-1----:R-:W-:-:S13]  /*25010*/  ISETP.GE.AND P0, PT, R19, UR4, PT ;  /* 0x0000000413007c0c */ /* 0x002fda000bf06270 */
[----:B---3--:R-:W-:Y:S05]  /*25020*/  @P0 BRA `(.L_x_4269) ;  /* 0x0000007c00680947 */ /* 0x008fea0003800000 */
[----:B------:R-:W1:Y:S01]  /*25030*/  S2R R9, SR_TID.X ;  /* 0x0000000000097919 */ /* 0x000e620000002100 */
[----:B------:R-:W3:Y:S01]  /*25040*/  S2UR UR4, SR_CgaCtaId ;  /* 0x00000000000479c3 */ /* 0x000ee20000008800 */
[----:B------:R-:W-:Y:S01]  /*25050*/  MOV R23, 0x400 ;  /* 0x0000040000177802 */ /* 0x000fe20000000f00 */
[----:B------:R-:W-:Y:S01]  /*25060*/  BSSY B7, `(.L_x_4269) ;  /* 0x00007d6000077945 */ /* 0x000fe20003800000 */
[----:B------:R-:W-:Y:S01]  /*25070*/  MOV R34, RZ ;  /* 0x000000ff00227202 */ /* 0x000fe20000000f00 */
[----:B------:R-:W-:Y:S01]  /*25080*/  IMAD.MOV.U32 R37, RZ, RZ, 0x1 ;  /* 0x00000001ff257424 */ /* 0x000fe200078e00ff */
[----:B------:R-:W-:Y:S01]  /*25090*/  ULDC.64 UR40, c[0x0][0x198] ;  /* 0x0000660000287ab9 */ /* 0x000fe20000000a00 */
[----:B------:R-:W-:Y:S01]  /*250a0*/  IMAD.MOV.U32 R32, RZ, RZ, RZ ;  /* 0x000000ffff207224 */ /* 0x000fe200078e00ff */
[----:B------:R-:W-:Y:S02]  /*250b0*/  ULOP3.LUT UR39, UR36, 0x2, URZ, 0xfc, !UPT ;  /* 0x0000000224277892 */ /* 0x000fe4000f8efc3f */
[----:B------:R-:W-:Y:S01]  /*250c0*/  ULOP3.LUT UR37, UR36, 0x1, URZ, 0xfc, !UPT ;  /* 0x0000000124257892 */ /* 0x000fe2000f8efc3f */
[----:B------:R-:W-:Y:S01]  /*250d0*/  ULDC UR38, c[0x0][0xc] ;  /* 0x0000030000267ab9 */ /* 0x000fe20000000800 */
[C---:B-1----:R-:W-:Y:S01]  /*250e0*/  IMAD.SHL.U32 R25, R9.reuse, 0x40, RZ ;  /* 0x0000004009197824 */ /* 0x042fe200078e00ff */
[----:B0-----:R-:W-:Y:S01]  /*250f0*/  SHF.R.U32.HI R2, RZ, 0x1, R9 ;  /* 0x00000001ff027819 */ /* 0x001fe20000011609 */
[C---:B--2---:R-:W-:Y:S01]  /*25100*/  IMAD.SHL.U32 R0, R9.reuse, 0x10, RZ ;  /* 0x0000001009007824 */ /* 0x044fe200078e00ff */
[C---:B------:R-:W-:Y:S01]  /*25110*/  LOP3.LUT R11, R9.reuse, 0x7f, RZ, 0xc0, !PT ;  /* 0x0000007f090b7812 */ /* 0x040fe200078ec0ff */
[----:B------:R-:W-:Y:S01]  /*25120*/  IMAD.SHL.U32 R6, R9, 0x2, RZ ;  /* 0x0000000209067824 */ /* 0x000fe200078e00ff */
[----:B------:R-:W-:Y:S01]  /*25130*/  LOP3.LUT R3, R25, 0x180, RZ, 0xc0, !PT ;  /* 0x0000018019037812 */ /* 0x000fe200078ec0ff */
[----:B------:R-:W-:Y:S01]  /*25140*/  IMAD.SHL.U32 R8, R9, 0x4, RZ ;  /* 0x0000000409087824 */ /* 0x000fe200078e00ff */
[----:B------:R-:W-:Y:S01]  /*25150*/  LOP3.LUT R5, R0, 0x1b0, RZ, 0xc0, !PT ;  /* 0x000001b000057812 */ /* 0x000fe200078ec0ff */
[----:B------:R-:W-:Y:S01]  /*25160*/  IMAD.SHL.U32 R4, R11, 0x10, RZ ;  /* 0x000000100b047824 */ /* 0x000fe200078e00ff */
[----:B------:R-:W-:-:S02]  /*25170*/  LOP3.LUT R3, R3, 0x30, R2, 0xf8, !PT ;  /* 0x0000003003037812 */ /* 0x000fc400078ef802 */
[----:B------:R-:W-:Y:S02]  /*25180*/  SHF.L.U32 R2, R9, 0x5, RZ ;  /* 0x0000000509027819 */ /* 0x000fe400000006ff */
[----:B------:R-:W-:Y:S02]  /*25190*/  LOP3.LUT R6, R5, 0x30, R6, 0x78, !PT ;  /* 0x0000003005067812 */ /* 0x000fe400078e7806 */
[----:B------:R-:W-:Y:S02]  /*251a0*/  LOP3.LUT R5, R2, 0x80, RZ, 0xc0, !PT ;  /* 0x0000008002057812 */ /* 0x000fe400078ec0ff */
[----:B------:R-:W-:Y:S01]  /*251b0*/  LOP3.LUT R7, R4, 0x600, RZ, 0xc0, !PT ;  /* 0x0000060004077812 */ /* 0x000fe200078ec0ff */
[----:B------:R-:W-:Y:S01]  /*251c0*/  IMAD.SHL.U32 R4, R9, 0x8, RZ ;  /* 0x0000000809047824 */ /* 0x000fe200078e00ff */
[----:B------:R-:W-:Y:S02]  /*251d0*/  LOP3.LUT R5, R5, 0x10, R9, 0xf8, !PT ;  /* 0x0000001005057812 */ /* 0x000fe400078ef809 */
[----:B------:R-:W-:-:S02]  /*251e0*/  LOP3.LUT R9, R7, 0x40, R0, 0xf8, !PT ;  /* 0x0000004007097812 */ /* 0x000fc400078ef800 */
[----:B------:R-:W-:Y:S01]  /*251f0*/  LOP3.LUT R4, R3, 0x30, R4, 0x78, !PT ;  /* 0x0000003003047812 */ /* 0x000fe200078e7804 */
[----:B------:R-:W-:Y:S01]  /*25200*/  IMAD.MOV.U32 R3, RZ, RZ, 0x1 ;  /* 0x00000001ff037424 */ /* 0x000fe200078e00ff */
[----:B------:R-:W-:Y:S02]  /*25210*/  LOP3.LUT R10, R9, R6, RZ, 0xfc, !PT ;  /* 0x00000006090a7212 */ /* 0x000fe400078efcff */
[--C-:B------:R-:W-:Y:S02]  /*25220*/  LOP3.LUT R7, R7, 0x60, R2.reuse, 0xf8, !PT ;  /* 0x0000006007077812 */ /* 0x100fe400078ef802 */
[----:B------:R-:W-:Y:S01]  /*25230*/  LOP3.LUT R25, R4, 0x640, R25, 0xf8, !PT ;  /* 0x0000064004197812 */ /* 0x000fe200078ef819 */
[----:B------:R-:W-:Y:S01]  /*25240*/  STL [R1+0x1c], R10 ;  /* 0x00001c0a01007387 */ /* 0x000fe20000100800 */
[----:B------:R-:W-:Y:S02]  /*25250*/  SHF.R.U32.HI R4, RZ, 0x2, R11 ;  /* 0x00000002ff047819 */ /* 0x000fe4000001160b */
[----:B------:R-:W-:Y:S01]  /*25260*/  LOP3.LUT R0, R0, 0x30, RZ, 0xc0, !PT ;  /* 0x0000003000007812 */ /* 0x000fe200078ec0ff */
[----:B------:R-:W-:Y:S01]  /*25270*/  STL [R1+0x40], RZ ;  /* 0x000040ff01007387 */ /* 0x000fe20000100800 */
[----:B------:R-:W-:-:S02]  /*25280*/  LOP3.LUT R22, R7, 0x100, R2, 0xf8, !PT ;  /* 0x0000010007167812 */ /* 0x000fc400078ef802 */
[----:B------:R-:W-:Y:S01]  /*25290*/  LOP3.LUT R2, R4, 0x60, R2, 0xf8, !PT ;  /* 0x0000006004027812 */ /* 0x000fe200078ef802 */
[----:B------:R3:W-:Y:S01]  /*252a0*/  STL [R1], R3 ;  /* 0x0000000301007387 */ /* 0x0007e20000100800 */
[----:B------:R-:W-:Y:S02]  /*252b0*/  LOP3.LUT R4, R0, 0x40, RZ, 0xfc, !PT ;  /* 0x0000004000047812 */ /* 0x000fe400078efcff */
[----:B------:R-:W-:Y:S02]  /*252c0*/  LOP3.LUT R5, R5, 0x10, R8, 0x78, !PT ;  /* 0x0000001005057812 */ /* 0x000fe400078e7808 */
[----:B------:R-:W-:Y:S02]  /*252d0*/  LOP3.LUT R2, R2, 0x80, RZ, 0xfc, !PT ;  /* 0x0000008002027812 */ /* 0x000fe400078efcff */
[----:B------:R-:W-:Y:S01]  /*252e0*/  LOP3.LUT R22, R22, R5, RZ, 0xfc, !PT ;  /* 0x0000000516167212 */ /* 0x000fe200078efcff */
[----:B---3--:R-:W-:-:S05]  /*252f0*/  IMAD.U32 R3, RZ, RZ, UR4 ;  /* 0x00000004ff037e24 */ /* 0x008fca000f8e00ff */
[----:B------:R-:W-:Y:S01]  /*25300*/  LEA R23, R3, R23, 0x18 ;  /* 0x0000001703177211 */ /* 0x000fe200078ec0ff */
[----:B------:R0:W-:Y:S02]  /*25310*/  STL [R1+0x18], R3 ;  /* 0x0000180301007387 */ /* 0x0001e40000100800 */
[----:B0-----:R-:W-:Y:S02]  /*25320*/  LOP3.LUT R3, R0, 0x80, RZ, 0xfc, !PT ;  /* 0x0000008000037812 */ /* 0x001fe400078efcff */
[----:B------:R-:W-:-:S05]  /*25330*/  IMAD.IADD R0, R23, 0x1, R10 ;  /* 0x0000000117007824 */ /* 0x000fca00078e020a */
[----:B------:R0:W-:Y:S02]  /*25340*/  STL [R1+0x20], R0 ;  /* 0x0000200001007387 */ /* 0x0001e40000100800 */
.L_x_4389:
[----:B-1----:R-:W1:Y:S02]  /*25350*/  LDC.64 R26, c[0x0][0xc88] ;  /* 0x00032200ff1a7b82 */ /* 0x002e640000000a00 */
[----:B-1----:R-:W-:-:S06]  /*25360*/  IMAD.WIDE R26, R19, 0x4, R26 ;  /* 0x00000004131a7825 */ /* 0x002fcc00078e021a */
[----:B0-----:R-:W0:Y:S01]  /*25370*/  LDG.E R26, desc[UR50][R26.64] ;  /* 0x000000321a1a7981 */ /* 0x001e22000c1e1900 */
[----:B------:R-:W-:Y:S05]  /*25380*/  YIELD ;  /* 0x0000000000007946 */ /* 0x000fea0003800000 */
[----:B------:R-:W-:Y:S01]  /*25390*/  ULDC.64 UR4, c[0x0][0xa28] ;  /* 0x00028a0000047ab9 */ /* 0x000fe20000000a00 */
[----:B------:R-:W-:Y:S01]  /*253a0*/  ULDC.64 UR8, c[0x0][0xa18] ;  /* 0x0002860000087ab9 */ /* 0x000fe20000000a00 */
[----:B------:R-:W-:Y:S01]  /*253b0*/  ISETP.NE.U32.AND P0, PT, RZ, UR4, PT ;  /* 0x00000004ff007c0c */ /* 0x000fe2000bf05070 */
[----:B------:R-:W-:Y:S01]  /*253c0*/  ULDC.64 UR6, c[0x0][0xa10] ;  /* 0x0002840000067ab9 */ /* 0x000fe20000000a00 */
[----:B------:R-:W-:-:S02]  /*253d0*/  MOV R9, RZ ;  /* 0x000000ff00097202 */ /* 0x000fc40000000f00 */
[----:B------:R-:W-:Y:S02]  /*253e0*/  ISETP.NE.AND.EX P0, PT, RZ, UR5, PT, P0 ;  /* 0x00000005ff007c0c */ /* 0x000fe4000bf05300 */
[----:B------:R-:W-:-:S04]  /*253f0*/  ISETP.NE.U32.AND P2, PT, RZ, UR8, PT ;  /* 0x00000008ff007c0c */ /* 0x000fc8000bf45070 */
[----:B------:R-:W-:Y:S01]  /*25400*/  ISETP.NE.AND.EX P2, PT, RZ, UR9, PT, P2 ;  /* 0x00000009ff007c0c */ /* 0x000fe2000bf45320 */
[----:B------:R-:W-:Y:S01]  /*25410*/  IMAD.MOV.U32 R30, RZ, RZ, RZ ;  /* 0x000000ffff1e7224 */ /* 0x000fe200078e00ff */
[----:B0--3--:R-:W-:-:S05]  /*25420*/  SHF.R.S32.HI R0, RZ, 0x1f, R26 ;  /* 0x0000001fff007819 */ /* 0x009fca000001141a */
[C---:B------:R-:W-:Y:S01]  /*25430*/  @P0 LEA R2, P1, R26.reuse, UR4, 0x2 ;  /* 0x000000041a020c11 */ /* 0x040fe2000f8210ff */
[C---:B------:R-:W-:Y:S01]  /*25440*/  IMAD.SHL.U32 R28, R26.reuse, 0x4, RZ ;  /* 0x000000041a1c7824 */ /* 0x040fe200078e00ff */
[C-C-:B------:R-:W-:Y:S01]  /*25450*/  SHF.L.U64.HI R29, R26.reuse, 0x2, R0.reuse ;  /* 0x000000021a1d7819 */ /* 0x140fe20000010200 */
[----:B------:R0:W-:Y:S01]  /*25460*/  STL [R1+0x38], R0 ;  /* 0x0000380001007387 */ /* 0x0001e20000100800 */
[----:B--2---:R-:W-:Y:S01]  /*25470*/  @P0 LEA.HI.X R3, R26, UR5, R0, 0x2, P1 ;  /* 0x000000051a030c11 */ /* 0x004fe200088f1400 */
[----:B------:R-:W-:-:S04]  /*25480*/  ULDC.64 UR4, c[0x0][0xa00] ;  /* 0x0002800000047ab9 */ /* 0x000fc80000000a00 */
[----:B------:R1:W2:Y:S01]  /*25490*/  @P0 LDG.E R9, desc[UR50][R2.64] ;  /* 0x0000003202090981 */ /* 0x0002a2000c1e1900 */
        /* <DEDUP_REMOVED lines=10> */
[----:B------:R-:W-:Y:S01]  /*25540*/  @P2 IADD3 R6, P3, R28, UR8, RZ ;  /* 0x000000081c062c10 */ /* 0x000fe2000ff7e0ff */
[----:B------:R-:W-:Y:S01]  /*25550*/  IMAD.U32 R8, RZ, RZ, UR4 ;  /* 0x00000004ff087e24 */ /* 0x000fe2000f8e00ff */
[----:B------:R-:W-:Y:S01]  /*25560*/  ULDC.64 UR4, c[0x0][0x418] ;  /* 0x0001060000047ab9 */ /* 0x000fe20000000a00 */
[----:B------:R-:W5:Y:S01]  /*25570*/  @P0 LDG.E R30, desc[UR50][R2.64] ;  /* 0x00000032021e0981 */ /* 0x000f62000c1e1900 */
[----:B------:R-:W-:-:S03]  /*25580*/  @P2 IADD3.X R7, R29, UR9, RZ, P3, !PT ;  /* 0x000000091d072c10 */ /* 0x000fc60009ffe4ff */
        /* <DEDUP_REMOVED lines=9> */
[----:B0-----:R-:W-:Y:S01]  /*25620*/  MOV R6, UR5 ;  /* 0x0000000500067c02 */ /* 0x001fe20008000f00 */
[----:B------:R-:W-:Y:S01]  /*25630*/  IMAD.U32 R7, RZ, RZ, UR4 ;  /* 0x00000004ff077e24 */ /* 0x000fe2000f8e00ff */
[----:B--2---:R0:W-:Y:S04]  /*25640*/  STL [R1+0x10], R9 ;  /* 0x0000100901007387 */ /* 0x0041e80000100800 */
[----:B---3--:R0:W-:Y:S01]  /*25650*/  STL [R1+0x3c], R8 ;  /* 0x00003c0801007387 */ /* 0x0081e20000100800 */
[----:B------:R-:W-:Y:S05]  /*25660*/  @P2 BRA `(.L_x_4270) ;  /* 0x0000000000142947 */ /* 0x000fea0003800000 */
[----:B------:R-:W-:Y:S05]  /*25670*/  @!P0 BRA `(.L_x_4270) ;  /* 0x0000000000108947 */ /* 0x000fea0003800000 */
[----:B0-----:R-:W2:Y:S04]  /*25680*/  LDG.E R8, desc[UR50][R2.64] ;  /* 0x0000003202087981 */ /* 0x001ea8000c1e1900 */
[----:B------:R-:W2:Y:S02]  /*25690*/  LDG.E R2, desc[UR50][R2.64+0x4] ;  /* 0x0000043202027981 */ /* 0x000ea4000c1e1900 */
[----:B--2---:R-:W-:-:S05]  /*256a0*/  IMAD.IADD R2, R2, 0x1, -R8 ;  /* 0x0000000102027824 */ /* 0x004fca00078e0a08 */
[----:B------:R1:W-:Y:S02]  /*256b0*/  STL [R1+0x3c], R2 ;  /* 0x00003c0201007387 */ /* 0x0003e40000100800 */
.L_x_4270:
[----:B------:R-:W-:Y:S01]  /*256c0*/  ULDC.64 UR4, c[0x0][0xa20] ;  /* 0x0002880000047ab9 */ /* 0x000fe20000000a00 */
[----:B------:R-:W-:Y:S01]  /*256d0*/  IMAD.MOV.U32 R36, RZ, RZ, R26 ;  /* 0x000000ffff247224 */ /* 0x000fe200078e001a */
[----:B------:R-:W-:-:S04]  /*256e0*/  ISETP.NE.U32.AND P0, PT, RZ, UR4, PT ;  /* 0x00000004ff007c0c */ /* 0x000fc8000bf05070 */
[----:B------:R-:W-:-:S13]  /*256f0*/  ISETP.NE.AND.EX P0, PT, RZ, UR5, PT, P0 ;  /* 0x00000005ff007c0c */ /* 0x000fda000bf05300 */
[----:B------:R-:W-:Y:S05]  /*25700*/  @!P0 BRA `(.L_x_4271) ;  /* 0x0000000000108947 */ /* 0x000fea0003800000 */
[----:B-1----:R-:W-:-:S04]  /*25710*/  IADD3 R2, P0, R28, UR4, RZ ;  /* 0x000000041c027c10 */ /* 0x002fc8000ff1e0ff */
[----:B------:R-:W-:-:S05]  /*25720*/  IADD3.X R3, R29, UR5, RZ, P0, !PT ;  /* 0x000000051d037c10 */ /* 0x000fca00087fe4ff */
[----:B------:R2:W5:Y:S01]  /*25730*/  LDG.E R7, desc[UR50][R2.64] ;  /* 0x0000003202077981 */ /* 0x000562000c1e1900 */
[----:B------:R-:W-:Y:S05]  /*25740*/  BRA `(.L_x_4272) ;  /* 0x0000000000247947 */ /* 0x000fea0003800000 */
.L_x_4271:
[----:B------:R-:W-:Y:S02]  /*25750*/  ULDC.64 UR4, c[0x0][0xa08] ;  /* 0x0002820000047ab9 */ /* 0x000fe40000000a00 */
[----:B------:R-:W-:-:S04]  /*25760*/  ISETP.NE.U32.AND P0, PT, RZ, UR4, PT ;  /* 0x00000004ff007c0c */ /* 0x000fc8000bf05070 */
[----:B------:R-:W-:-:S13]  /*25770*/  ISETP.NE.AND.EX P0, PT, RZ, UR5, PT, P0 ;  /* 0x00000005ff007c0c */ /* 0x000fda000bf05300 */
[----:B------:R-:W-:Y:S05]  /*25780*/  @!P0 BRA `(.L_x_4272) ;  /* 0x0000000000148947 */ /* 0x000fea0003800000 */
[----:B-1----:R-:W1:Y:S02]  /*25790*/  LDC.64 R2, c[0x0][0xa08] ;  /* 0x00028200ff027b82 */ /* 0x002e640000000a00 */
[----:B-1----:R-:W-:-:S05]  /*257a0*/  IMAD.WIDE R2, R36, 0x4, R2 ;  /* 0x0000000424027825 */ /* 0x002fca00078e0202 */
[----:B------:R-:W2:Y:S04]  /*257b0*/  LDG.E R7, desc[UR50][R2.64] ;  /* 0x0000003202077981 */ /* 0x000ea8000c1e1900 */
[----:B------:R-:W2:Y:S02]  /*257c0*/  LDG.E R2, desc[UR50][R2.64+0x4] ;  /* 0x0000043202027981 */ /* 0x000ea4000c1e1900 */
[----:B--2---:R-:W-:-:S07]  /*257d0*/  IMAD.IADD R7, R2, 0x1, -R7 ;  /* 0x0000000102077824 */ /* 0x004fce00078e0a07 */
.L_x_4272:
[----:B-12---:R-:W2:Y:S04]  /*257e0*/  @P1 LDG.E R2, desc[UR50][R4.64] ;  /* 0x0000003204021981 */ /* 0x006ea8000c1e1900 */
[----:B------:R-:W2:Y:S01]  /*257f0*/  @P1 LDG.E R4, desc[UR50][R4.64+0x4] ;  /* 0x0000043204041981 */ /* 0x000ea2000c1e1900 */
[----:B-----5:R-:W-:Y:S01]  /*25800*/  IMAD.IADD R7, R7, 0x1, -R9 ;  /* 0x0000000107077824 */ /* 0x020fe200078e0a09 */
[----:B------:R-:W-:Y:S01]  /*25810*/  BSSY B0, `(.L_x_4273) ;  /* 0x000015c000007945 */ /* 0x000fe20003800000 */
[----:B--2---:R-:W-:-:S05]  /*25820*/  @P1 IADD3 R6, -R2, R4, RZ ;  /* 0x0000000402061210 */ /* 0x004fca0007ffe1ff */
[----:B------:R-:W-:-:S04]  /*25830*/  IMAD.IADD R27, R7, 0x1, R6 ;  /* 0x00000001071b7824 */ /* 0x000fc800078e0206 */
[----:B------:R-:W-:-:S04]  /*25840*/  VIADD R33, R27, 0x9f ;  /* 0x0000009f1b217836 */ /* 0x000fc80000000000 */
[----:B------:R-:W-:-:S05]  /*25850*/  IMAD.HI R33, R33, 0x66666667, RZ ;  /* 0x6666666721217827 */ /* 0x000fca00078e02ff */
[----:B------:R-:W-:-:S04]  /*25860*/  SHF.R.U32.HI R2, RZ, 0x1f, R33 ;  /* 0x0000001fff027819 */ /* 0x000fc80000011621 */
[----:B------:R-:W-:-:S05]  /*25870*/  LEA.HI.SX32 R33, R33, R2, 0x1a ;  /* 0x0000000221217211 */ /* 0x000fca00078fd2ff */
[--C-:B------:R-:W-:Y:S02]  /*25880*/  IMAD R2, R33, 0xa0, -R7.reuse ;  /* 0x000000a021027824 */ /* 0x100fe400078e0a07 */
[----:B------:R-:W-:-:S03]  /*25890*/  IMAD.MOV R7, RZ, RZ, -R7 ;  /* 0x000000ffff077224 */ /* 0x000fc600078e0a07 */
[----:B------:R-:W-:Y:S02]  /*258a0*/  VIMNMX R2, R2, R6, PT ;  /* 0x0000000602027248 */ /* 0x000fe40003fe0100 */
[----:B------:R-:W-:-:S04]  /*258b0*/  VIMNMX R7, RZ, R7, !PT ;  /* 0x00000007ff077248 */ /* 0x000fc80007fe0100 */
[----:B------:R-:W-:-:S13]  /*258c0*/  ISETP.GT.AND P0, PT, R2, R7, PT ;  /* 0x000000070200720c */ /* 0x000fda0003f04270 */
[----:B------:R-:W-:Y:S01]  /*258d0*/  @P0 IADD3 R5, R2, 0x9f, RZ ;  /* 0x0000009f02050810 */ /* 0x000fe20007ffe0ff */
[----:B------:R-:W-:-:S04]  /*258e0*/  IMAD.WIDE.U32 R2, R7, -0x33333333, RZ ;  /* 0xcccccccd07027825 */ /* 0x000fc800078e00ff */
[----:B------:R-:W-:Y:S01]  /*258f0*/  @P0 IMAD.HI R5, R5, 0x66666667, RZ ;  /* 0x6666666705050827 */ /* 0x000fe200078e02ff */
[----:B------:R-:W-:-:S04]  /*25900*/  SHF.R.U32.HI R4, RZ, 0x7, R3 ;  /* 0x00000007ff047819 */ /* 0x000fc80000011603 */
[----:B------:R-:W-:Y:S01]  /*25910*/  @P0 SHF.R.U32.HI R3, RZ, 0x1f, R5 ;  /* 0x0000001fff030819 */ /* 0x000fe20000011605 */
[----:B------:R-:W-:-:S03]  /*25920*/  IMAD.MOV.U32 R2, RZ, RZ, R4 ;  /* 0x000000ffff027224 */ /* 0x000fc600078e0004 */
[----:B------:R-:W-:Y:S02]  /*25930*/  @P0 LEA.HI.SX32 R2, R5, R3, 0x1a ;  /* 0x0000000305020211 */ /* 0x000fe400078fd2ff */
[----:B------:R-:W-:Y:S02]  /*25940*/  PLOP3.LUT P0, PT, PT, PT, PT, 0x80, 0x0 ;  /* 0x000000000000781c */ /* 0x000fe40003f0f070 */
[----:B------:R-:W-:-:S13]  /*25950*/  ISETP.GT.AND P2, PT, R2, R4, PT ;  /* 0x000000040200720c */ /* 0x000fda0003f44270 */
[----:B------:R-:W-:Y:S05]  /*25960*/  @!P2 BRA `(.L_x_4274) ;  /* 0x000000140018a947 */ /* 0x000fea0003800000 */
[----:B------:R-:W-:Y:S01]  /*25970*/  UMOV UR4, 0xffffffff ;  /* 0xffffffff00047882 */ /* 0x000fe20000000000 */
[----:B------:R-:W-:Y:S02]  /*25980*/  SEL R5, R36, RZ, !P1 ;  /* 0x000000ff24057207 */ /* 0x000fe40004800000 */
[----:B------:R-:W-:Y:S05]  /*25990*/  BRA.DIV UR4, `(.L_x_4275) ;  /* 0x000000a204b07947 */ /* 0x000fea000b800000 */
[----:B------:R-:W1:Y:S02]  /*259a0*/  S2R R3, SR_TID.X ;  /* 0x0000000000037919 */ /* 0x000e640000002100 */
[----:B-1----:R-:W-:-:S04]  /*259b0*/  SHF.R.U32.HI R3, RZ, 0x5, R3 ;  /* 0x00000005ff037819 */ /* 0x002fc80000011603 */
[----:B------:R-:W-:-:S05]  /*259c0*/  LOP3.LUT R3, R3, 0x3, RZ, 0xc0, !PT ;  /* 0x0000000303037812 */ /* 0x000fca00078ec0ff */
[----:B------:R1:W2:Y:S02]  /*259d0*/  SHFL.IDX PT, R14, R3, RZ, 0x1f ;  /* 0x00001fff030e7589 */ /* 0x0002a400000e0000 */
.L_x_4516:
[----:B--2---:R-:W-:Y:S02]  /*259e0*/  ISETP.NE.AND P0, PT, R14, RZ, PT ;  /* 0x000000ff0e00720c */ /* 0x004fe40003f05270 */
[----:B------:R-:W-:-:S11]  /*259f0*/  PLOP3.LUT P6, PT, PT, PT, PT, 0x8, 0x0 ;  /* 0x000000000000781c */ /* 0x000fd60003fce170 */
[----:B------:R-:W-:Y:S05]  /*25a00*/  @P0 BRA `(.L_x_4276) ;  /* 0x00000000000c0947 */ /* 0x000fea0003800000 */
[----:B------:R-:W-:-:S03]  /*25a10*/  UMOV UR4, 0xffffffff ;  /* 0xffffffff00047882 */ /* 0x000fc60000000000 */
[----:B------:R-:W-:Y:S05]  /*25a20*/  BRA.DIV UR4, `(.L_x_4277) ;  /* 0x000000a204c07947 */ /* 0x000fea000b800000 */
[----:B------:R-:W-:-:S13]  /*25a30*/  ELECT P6, URZ, PT ;  /* 0x00000000003f782f */ /* 0x000fda00038c0000 */
.L_x_4276:
[----:B-1----:R-:W2:Y:S01]  /*25a40*/  LDL R3, [R1+0x40] ;  /* 0x0000400001037983 */ /* 0x002ea20000100800 */
[----:B------:R-:W-:Y:S01]  /*25a50*/  BSSY B1, `(.L_x_4278) ;  /* 0x0000008000017945 */ /* 0x000fe20003800000 */
[----:B--2---:R-:W-:-:S05]  /*25a60*/  VIADD R3, R3, 0x1 ;  /* 0x0000000103037836 */ /* 0x004fca0000000000 */
[----:B------:R-:W-:-:S04]  /*25a70*/  LEA.HI R6, R3, R3, RZ, 0x1 ;  /* 0x0000000303067211 */ /* 0x000fc800078f08ff */
[----:B------:R-:W-:-:S05]  /*25a80*/  LOP3.LUT R6, R6, 0xfffffffe, RZ, 0xc0, !PT ;  /* 0xfffffffe06067812 */ /* 0x000fca00078ec0ff */
[----:B------:R-:W-:-:S05]  /*25a90*/  IMAD.IADD R3, R3, 0x1, -R6 ;  /* 0x0000000103037824 */ /* 0x000fca00078e0a06 */
[----:B------:R-:W-:-:S04]  /*25aa0*/  SHF.L.U32 R3, R3, 0x1f, RZ ;  /* 0x0000001f03037819 */ /* 0x000fc800000006ff */
[----:B------:R-:W1:Y:S02]  /*25ab0*/  SYNCS.PHASECHK.TRANS64.TRYWAIT P0, [R23+URZ+0x33420], R3 ;  /* 0x03342003170075a7 */ /* 0x000e64000800017f */
[----:B-1----:R-:W-:Y:S05]  /*25ac0*/  @!P0 BRA `(.L_x_4279) ;  /* 0x000000a000b88947 */ /* 0x002fea0003800000 */
.L_x_4519:
[----:B------:R-:W-:Y:S05]  /*25ad0*/  BSYNC B1 ;  /* 0x0000000000017941 */ /* 0x000fea0003800000 */
.L_x_4278:
[----:B------:R-:W-:Y:S04]  /*25ae0*/  BSSY B1, `(.L_x_4280) ;  /* 0x000008c000017945 */ /* 0x000fe80003800000 */
[----:B------:R-:W-:Y:S05]  /*25af0*/  @!P6 BRA `(.L_x_4281) ;  /* 0x000000080028e947 */ /* 0x000fea0003800000 */
[----:B------:R-:W2:Y:S01]  /*25b00*/  LDL R7, [R1] ;  /* 0x0000000001077983 */ /* 0x000ea20000100800 */
[----:B0-----:R-:W-:Y:S01]  /*25b10*/  IMAD R9, R34, 0x8, R23 ;  /* 0x0000000822097824 */ /* 0x001fe200078e0217 */
[----:B------:R-:W0:Y:S01]  /*25b20*/  S2R R6, SR_TID.X ;  /* 0x0000000000067919 */ /* 0x000e220000002100 */
[----:B------:R-:W-:Y:S01]  /*25b30*/  BSSY B2, `(.L_x_4282) ;  /* 0x0000006000027945 */ /* 0x000fe20003800000 */
[----:B0-----:R-:W-:-:S04]  /*25b40*/  LOP3.LUT R6, R6, 0x7f, RZ, 0xc0, !PT ;  /* 0x0000007f06067812 */ /* 0x001fc800078ec0ff */
[----:B------:R-:W-:Y:S02]  /*25b50*/  ISETP.NE.AND P1, PT, R6, RZ, PT ;  /* 0x000000ff0600720c */ /* 0x000fe40003f25270 */
[----:B--2---:R-:W-:-:S04]  /*25b60*/  SHF.L.U32 R8, R7, 0x1f, RZ ;  /* 0x0000001f07087819 */ /* 0x004fc800000006ff */
[----:B------:R-:W0:Y:S02]  /*25b70*/  SYNCS.PHASECHK.TRANS64.TRYWAIT P0, [R9+URZ+0x334a0], R8 ;  /* 0x0334a008090075a7 */ /* 0x000e24000800017f */
[----:B0-----:R-:W-:Y:S05]  /*25b80*/  @!P0 BRA `(.L_x_4283) ;  /* 0x000000a0009c8947 */ /* 0x001fea0003800000 */
.L_x_4520:
[----:B------:R-:W-:Y:S05]  /*25b90*/  BSYNC B2 ;  /* 0x0000000000027941 */ /* 0x000fea0003800000 */
.L_x_4282:
[----:B------:R-:W-:Y:S04]  /*25ba0*/  BSSY B2, `(.L_x_4284) ;  /* 0x0000009000027945 */ /* 0x000fe80003800000 */
[----:B------:R-:W-:Y:S05]  /*25bb0*/  @P1 BRA `(.L_x_4285) ;  /* 0x00000000001c1947 */ /* 0x000fea0003800000 */
[----:B-1----:R-:W1:Y:S02]  /*25bc0*/  S2R R3, SR_TID.X ;  /* 0x0000000000037919 */ /* 0x002e640000002100 */
[----:B-1----:R-:W-:Y:S02]  /*25bd0*/  LOP3.LUT R6, R3, 0x1f, RZ, 0xc0, !PT ;  /* 0x0000001f03067812 */ /* 0x002fe400078ec0ff */
[----:B------:R-:W-:Y:S02]  /*25be0*/  MOV R3, 0x7800 ;  /* 0x0000780000037802 */ /* 0x000fe40000000f00 */
[----:B------:R-:W-:Y:S02]  /*25bf0*/  ISETP.NE.AND P0, PT, R6, RZ, PT ;  /* 0x000000ff0600720c */ /* 0x000fe40003f05270 */
[----:B------:R2:W-:Y:S11]  /*25c00*/  SYNCS.ARRIVE.TRANS64 RZ, [R9+URZ+0x33490], R3 ;  /* 0x0334900309ff79a7 */ /* 0x0005f6000800003f */
[----:B--2---:R-:W-:Y:S05]  /*25c10*/  @!P0 BRA `(.L_x_4285) ;  /* 0x0000000000048947 */ /* 0x004fea0003800000 */
[----:B------:R-:W-:Y:S01]  /*25c20*/  BPT.TRAP 0x1 ;  /* 0x000000040000795c */ /* 0x000fe20000300000 */
.L_x_4285:
[----:B------:R-:W-:Y:S05]  /*25c30*/  BSYNC B2 ;  /* 0x0000000000027941 */ /* 0x000fea0003800000 */
.L_x_4284:
[----:B------:R-:W-:Y:S01]  /*25c40*/  IMAD.MOV.U32 R14, RZ, RZ, RZ ;  /* 0x000000ffff0e7224 */ /* 0x000fe200078e00ff */
[----:B------:R-:W-:Y:S01]  /*25c50*/  UIADD3 UR4, UP0, UR40, 0x570, URZ ;  /* 0x0000057028047890 */ /* 0x000fe2000ff1e03f */
[----:B------:R-:W-:Y:S01]  /*25c60*/  IMAD R6, R2, 0xa0, R0 ;  /* 0x000000a002067824 */ /* 0x000fe200078e0200 */
[----:B------:R-:W-:Y:S01]  /*25c70*/  PLOP3.LUT P0, PT, PT, PT, PT, 0x80, 0x0 ;  /* 0x000000000000781c */ /* 0x000fe20003f0f070 */
[----:B------:R-:W-:Y:S01]  /*25c80*/  IMAD R7, R34, 0x7800, R23 ;  /* 0x0000780022077824 */ /* 0x000fe200078e0217 */
[----:B------:R-:W-:Y:S01]  /*25c90*/  R2UR UR10, R14 ;  /* 0x000000000e0a72ca */ /* 0x000fe200000e0000 */
[----:B------:R-:W-:Y:S01]  /*25ca0*/  VIADD R6, R6, 0xffffff60 ;  /* 0xffffff6006067836 */ /* 0x000fe20000000000 */
[----:B------:R-:W-:Y:S01]  /*25cb0*/  UIADD3.X UR5, URZ, UR41, URZ, UP0, !UPT ;  /* 0x000000293f057290 */ /* 0x000fe200087fe43f */
[----:B-1----:R-:W-:Y:S01]  /*25cc0*/  VIADD R3, R9, 0x33490 ;  /* 0x0003349009037836 */ /* 0x002fe20000000000 */
[----:B------:R-:W-:Y:S01]  /*25cd0*/  UMOV UR6, 0x0 ;  /* 0x0000000000067882 */ /* 0x000fe20000000000 */
[----:B------:R-:W-:Y:S01]  /*25ce0*/  VIADD R10, R7, 0x24200 ;  /* 0x00024200070a7836 */ /* 0x000fe20000000000 */
[----:B------:R-:W-:-:S09]  /*25cf0*/  UMOV UR7, 0x12f00000 ;  /* 0x12f0000000077882 */ /* 0x000fd20000000000 */
.L_x_4286:
        /* <DEDUP_REMOVED lines=16> */
.L_x_4287:
        /* <DEDUP_REMOVED lines=16> */
.L_x_4288:
        /* <DEDUP_REMOVED lines=13> */
.L_x_4521:
[----:B------:R-:W-:Y:S05]  /*25fd0*/  BSYNC B2 ;  /* 0x0000000000027941 */ /* 0x000fea0003800000 */
.L_x_4289:
        /* <DEDUP_REMOVED lines=11> */
.L_x_4292:
[----:B------:R-:W-:Y:S05]  /*26090*/  BSYNC B2 ;  /* 0x0000000000027941 */ /* 0x000fea0003800000 */
.L_x_4291:
        /* <DEDUP_REMOVED lines=8> */
.L_x_4293:
        /* <DEDUP_REMOVED lines=15> */
.L_x_4294:
        /* <DEDUP_REMOVED lines=15> */
.L_x_4295:
        /* <DEDUP_REMOVED lines=9> */
[----:B--2---:R-:W-:Y:S05]  /*26390*/  @P0 BRA.U.ANY `(.L_x_4295) ;  /* 0xfffffffd00d80947 */ /* 0x004fea000393ffff */
.L_x_4281:
[----:B------:R-:W-:Y:S05]  /*263a0*/  BSYNC B1 ;  /* 0x0000000000017941 */ /* 0x000fea0003800000 */
.L_x_4280:
[----:B-1----:R-:W2:Y:S01]  /*263b0*/  LDL.LU R3, [R1] ;  /* 0x0000000001037983 */ /* 0x002ea20000300800 */
[----:B------:R-:W-:Y:S01]  /*263c0*/  VIADD R34, R34, 0x1 ;  /* 0x0000000122227836 */ /* 0x000fe20000000000 */
[----:B------:R-:W-:Y:S01]  /*263d0*/  PLOP3.LUT P0, PT, PT, PT, PT, 0x8, 0x0 ;  /* 0x000000000000781c */ /* 0x000fe20003f0e170 */
[----:B------:R-:W-:-:S03]  /*263e0*/  VIADD R7, R2, 0xfffffffe ;  /* 0xfffffffe02077836 */ /* 0x000fc60000000000 */
[C---:B------:R-:W-:Y:S02]  /*263f0*/  ISETP.NE.AND P1, PT, R34.reuse, 0x2, PT ;  /* 0x000000022200780c */ /* 0x040fe40003f25270 */
[----:B------:R-:W-:Y:S02]  /*26400*/  ISETP.GE.AND P2, PT, R7, R4, PT ;  /* 0x000000040700720c */ /* 0x000fe40003f46270 */
[----:B------:R-:W-:Y:S02]  /*26410*/  SEL R2, RZ, 0x1, P1 ;  /* 0x00000001ff027807 */ /* 0x000fe40000800000 */
[----:B------:R-:W-:Y:S02]  /*26420*/  SEL R34, R34, RZ, P1 ;  /* 0x000000ff22227207 */ /* 0x000fe40000800000 */
[----:B--2---:R-:W-:-:S05]  /*26430*/  LOP3.LUT R3, R3, R2, RZ, 0x3c, !PT ;  /* 0x0000000203037212 */ /* 0x004fca00078e3cff */
[----:B------:R1:W-:Y:S02]  /*26440*/  STL [R1], R3 ;  /* 0x0000000301007387 */ /* 0x0003e40000100800 */
[----:B------:R-:W-:Y:S05]  /*26450*/  @!P2 BRA `(.L_x_4274) ;  /* 0x00000008005ca947 */ /* 0x000fea0003800000 */
.L_x_4312:
[----:B------:R-:W-:Y:S05]  /*26460*/  YIELD ;  /* 0x0000000000007946 */ /* 0x000fea0003800000 */
[----:B------:R-:W-:Y:S04]  /*26470*/  BSSY B1, `(.L_x_4296) ;  /* 0x000008b000017945 */ /* 0x000fe80003800000 */
[----:B--2---:R-:W-:Y:S05]  /*26480*/  @!P6 BRA `(.L_x_4297) ;  /* 0x000000080024e947 */ /* 0x004fea0003800000 */
[----:B-1----:R-:W2:Y:S01]  /*26490*/  LDL R3, [R1] ;  /* 0x0000000001037983 */ /* 0x002ea20000100800 */
[----:B------:R-:W-:Y:S01]  /*264a0*/  IMAD R6, R34, 0x8, R23 ;  /* 0x0000000822067824 */ /* 0x000fe200078e0217 */
[----:B------:R-:W1:Y:S01]  /*264b0*/  S2R R2, SR_TID.X ;  /* 0x0000000000027919 */ /* 0x000e620000002100 */
[----:B------:R-:W-:Y:S01]  /*264c0*/  BSSY B2, `(.L_x_4298) ;  /* 0x0000006000027945 */ /* 0x000fe20003800000 */
[----:B-1----:R-:W-:-:S04]  /*264d0*/  LOP3.LUT R2, R2, 0x7f, RZ, 0xc0, !PT ;  /* 0x0000007f02027812 */ /* 0x002fc800078ec0ff */
[----:B------:R-:W-:Y:S02]  /*264e0*/  ISETP.NE.AND P2, PT, R2, RZ, PT ;  /* 0x000000ff0200720c */ /* 0x000fe40003f45270 */
[----:B--2---:R-:W-:-:S04]  /*264f0*/  SHF.L.U32 R3, R3, 0x1f, RZ ;  /* 0x0000001f03037819 */ /* 0x004fc800000006ff */
[----:B------:R-:W1:Y:S02]  /*26500*/  SYNCS.PHASECHK.TRANS64.TRYWAIT P1, [R6+URZ+0x334a0], R3 ;  /* 0x0334a003060075a7 */ /* 0x000e64000802017f */
[----:B-1----:R-:W-:Y:S05]  /*26510*/  @!P1 BRA `(.L_x_4299) ;  /* 0x0000009800609947 */ /* 0x002fea0003800000 */
.L_x_4522:
[----:B------:R-:W-:Y:S05]  /*26520*/  BSYNC B2 ;  /* 0x0000000000027941 */ /* 0x000fea0003800000 */
.L_x_4298:
        /* <DEDUP_REMOVED lines=9> */
.L_x_4301:
[----:B------:R-:W-:Y:S05]  /*265c0*/  BSYNC B2 ;  /* 0x0000000000027941 */ /* 0x000fea0003800000 */
.L_x_4300:
[----:B------:R-:W-:Y:S01]  /*265d0*/  MOV R11, RZ ;  /* 0x000000ff000b7202 */ /* 0x000fe20000000f00 */
[----:B0-----:R-:W-:Y:S01]  /*265e0*/  IMAD R8, R34, 0x7800, R23 ;  /* 0x0000780022087824 */ /* 0x001fe200078e0217 */
[----:B------:R-:W-:Y:S01]  /*265f0*/  UIADD3 UR4, UP0, UR40, 0x570, URZ ;  /* 0x0000057028047890 */ /* 0x000fe2000ff1e03f */
[----:B------:R-:W-:Y:S01]  /*26600*/  PLOP3.LUT P1, PT, PT, PT, PT, 0x80, 0x0 ;  /* 0x000000000000781c */ /* 0x000fe20003f2f070 */
[----:B------:R-:W-:Y:S01]  /*26610*/  IMAD R9, R7, 0xa0, R0 ;  /* 0x000000a007097824 */ /* 0x000fe200078e0200 */
[----:B------:R-:W-:Y:S01]  /*26620*/  R2UR UR10, R11 ;  /* 0x000000000b0a72ca */ /* 0x000fe200000e0000 */
[----:B------:R-:W-:Y:S01]  /*26630*/  VIADD R2, R6, 0x33490 ;  /* 0x0003349006027836 */ /* 0x000fe20000000000 */
[----:B------:R-:W-:Y:S01]  /*26640*/  UIADD3.X UR5, URZ, UR41, URZ, UP0, !UPT ;  /* 0x000000293f057290 */ /* 0x000fe200087fe43f */
[----:B------:R-:W-:Y:S01]  /*26650*/  VIADD R10, R8, 0x24200 ;  /* 0x00024200080a7836 */ /* 0x000fe20000000000 */
[----:B------:R-:W-:Y:S01]  /*26660*/  UMOV UR6, 0x0 ;  /* 0x0000000000067882 */ /* 0x000fe20000000000 */
[----:B------:R-:W-:-:S10]  /*26670*/  UMOV UR7, 0x12f00000 ;  /* 0x12f0000000077882 */ /* 0x000fd40000000000 */
.L_x_4302:
        /* <DEDUP_REMOVED lines=16> */
.L_x_4303:
        /* <DEDUP_REMOVED lines=16> */
.L_x_4304:
        /* <DEDUP_REMOVED lines=13> */
.L_x_4523:
[----:B------:R-:W-:Y:S05]  /*26950*/  BSYNC B2 ;  /* 0x0000000000027941 */ /* 0x000fea0003800000 */
.L_x_4305:
[----:B------:R-:W-:Y:S01]  /*26960*/  BSSY B2, `(.L_x_4307) ;  /* 0x000000b000027945 */ /* 0x000fe20003800000 */
[----:B------:R-:W-:Y:S02]  /*26970*/  IMAD.MOV.U32 R2, RZ, RZ, 0x0 ;  /* 0x00000000ff027424 */ /* 0x000fe400078e00ff */
[----:B01----:R-:W-:Y:S01]  /*26980*/  IMAD.MOV.U32 R3, RZ, RZ, 0x12f00000 ;  /* 0x12f00000ff037424 */ /* 0x003fe200078e00ff */
[----:B------:R-:W-:Y:S06]  /*26990*/  @P2 BRA `(.L_x_4308) ;  /* 0x00000000001c2947 */ /* 0x000fec0003800000 */
[----:B------:R-:W0:Y:S02]  /*269a0*/  S2R R10, SR_TID.X ;  /* 0x00000000000a7919 */ /* 0x000e240000002100 */
[----:B0-----:R-:W-:Y:S01]  /*269b0*/  LOP3.LUT R14, R10, 0x1f, RZ, 0xc0, !PT ;  /* 0x0000001f0a0e7812 */ /* 0x001fe200078ec0ff */
[----:B------:R-:W-:-:S03]  /*269c0*/  IMAD.MOV.U32 R10, RZ, RZ, 0x7800 ;  /* 0x00007800ff0a7424 */ /* 0x000fc600078e00ff */
[----:B------:R-:W-:Y:S01]  /*269d0*/  ISETP.NE.AND P1, PT, R14, RZ, PT ;  /* 0x000000ff0e00720c */ /* 0x000fe20003f25270 */
[----:B------:R0:W-:-:S12]  /*269e0*/  SYNCS.ARRIVE.TRANS64 RZ, [R6+URZ+0x334b0], R10 ;  /* 0x0334b00a06ff79a7 */ /* 0x0001d8000800003f */
[----:B0-----:R-:W-:Y:S05]  /*269f0*/  @!P1 BRA `(.L_x_4308) ;  /* 0x0000000000049947 */ /* 0x001fea0003800000 */
[----:B------:R-:W-:Y:S01]  /*26a00*/  BPT.TRAP 0x1 ;  /* 0x000000040000795c */ /* 0x000fe20000300000 */
.L_x_4308:
[----:B------:R-:W-:Y:S05]  /*26a10*/  BSYNC B2 ;  /* 0x0000000000027941 */ /* 0x000fea0003800000 */
.L_x_4307:
[----:B------:R-:W-:Y:S01]  /*26a20*/  R2UR UR10, R11 ;  /* 0x000000000b0a72ca */ /* 0x000fe200000e0000 */
[----:B------:R-:W-:Y:S01]  /*26a30*/  UIADD3 UR4, UP0, UR40, 0x670, URZ ;  /* 0x0000067028047890 */ /* 0x000fe2000ff1e03f */
[----:B------:R-:W-:Y:S01]  /*26a40*/  R2UR UR6, R2 ;  /* 0x00000000020672ca */ /* 0x000fe200000e0000 */
[----:B------:R-:W-:Y:S01]  /*26a50*/  VIADD R10, R8, 0xf200 ;  /* 0x0000f200080a7836 */ /* 0x000fe20000000000 */
[----:B------:R-:W-:Y:S01]  /*26a60*/  R2UR UR7, R3 ;  /* 0x00000000030772ca */ /* 0x000fe200000e0000 */
[----:B------:R-:W-:Y:S01]  /*26a70*/  UIADD3.X UR5, URZ, UR41, URZ, UP0, !UPT ;  /* 0x000000293f057290 */ /* 0x000fe200087fe43f */
[----:B------:R-:W-:Y:S02]  /*26a80*/  PLOP3.LUT P1, PT, PT, PT, PT, 0x80, 0x0 ;  /* 0x000000000000781c */ /* 0x000fe40003f2f070 */
[----:B------:R-:W-:-:S11]  /*26a90*/  IADD3 R6, R6, 0x334b0, RZ ;  /* 0x000334b006067810 */ /* 0x000fd60007ffe0ff */
.L_x_4309:
        /* <DEDUP_REMOVED lines=15> */
.L_x_4310:
        /* <DEDUP_REMOVED lines=15> */
.L_x_4311:
        /* <DEDUP_REMOVED lines=10> */
.L_x_4297:
[----:B------:R-:W-:Y:S05]  /*26d20*/  BSYNC B1 ;  /* 0x0000000000017941 */ /* 0x000fea0003800000 */
.L_x_4296:
[----:B-1----:R-:W2:Y:S01]  /*26d30*/  LDL.LU R3, [R1] ;  /* 0x0000000001037983 */ /* 0x002ea20000300800 */
[----:B------:R-:W-:Y:S01]  /*26d40*/  VIADD R34, R34, 0x1 ;  /* 0x0000000122227836 */ /* 0x000fe20000000000 */
[C---:B------:R-:W-:Y:S02]  /*26d50*/  ISETP.GT.AND P2, PT, R7.reuse, R4, PT ;  /* 0x000000040700720c */ /* 0x040fe40003f44270 */
[----:B------:R-:W-:Y:S02]  /*26d60*/  IADD3 R7, R7, -0x1, RZ ;  /* 0xffffffff07077810 */ /* 0x000fe40007ffe0ff */
[----:B------:R-:W-:-:S04]  /*26d70*/  ISETP.NE.AND P1, PT, R34, 0x2, PT ;  /* 0x000000022200780c */ /* 0x000fc80003f25270 */
[----:B------:R-:W-:Y:S02]  /*26d80*/  SEL R2, RZ, 0x1, P1 ;  /* 0x00000001ff027807 */ /* 0x000fe40000800000 */
[----:B------:R-:W-:Y:S02]  /*26d90*/  SEL R34, R34, RZ, P1 ;  /* 0x000000ff22227207 */ /* 0x000fe40000800000 */
[----:B--2---:R-:W-:-:S05]  /*26da0*/  LOP3.LUT R3, R3, R2, RZ, 0x3c, !PT ;  /* 0x0000000203037212 */ /* 0x004fca00078e3cff */
[----:B------:R2:W-:Y:S01]  /*26db0*/  STL [R1], R3 ;  /* 0x0000000301007387 */ /* 0x0005e20000100800 */
[----:B------:R-:W-:Y:S05]  /*26dc0*/  @P2 BRA `(.L_x_4312) ;  /* 0xfffffff400a42947 */ /* 0x000fea000383ffff */
.L_x_4274:
[----:B------:R-:W-:Y:S05]  /*26dd0*/  BSYNC B0 ;  /* 0x0000000000007941 */ /* 0x000fea0003800000 */
.L_x_4273:
[----:B------:R-:W-:Y:S05]  /*26de0*/  @!P0 WARPSYNC.ALL ;  /* 0x0000000000008948 */ /* 0x000fea0003800000 */
[----:B------:R-:W-:Y:S01]  /*26df0*/  @!P0 BAR.SYNC.DEFER_BLOCKING 0xc, 0x180 ;  /* 0x0306000000008b1d */ /* 0x000fe20000010000 */
[----:B------:R-:W-:-:S13]  /*26e00*/  ISETP.GT.AND P0, PT, R27, RZ, PT ;  /* 0x000000ff1b00720c */ /* 0x000fda0003f04270 */
[----:B------:R-:W-:Y:S05]  /*26e10*/  @P0 BRA `(.L_x_4313) ;  /* 0x0000000000440947 */ /* 0x000fea0003800000 */
[----:B------:R-:W3:Y:S02]  /*26e20*/  S2R R2, SR_TID.X ;  /* 0x0000000000027919 */ /* 0x000ee40000002100 */
[----:B---3--:R-:W-:-:S04]  /*26e30*/  LOP3.LUT R2, R2, 0x7f, RZ, 0xc0, !PT ;  /* 0x0000007f02027812 */ /* 0x008fc800078ec0ff */
[----:B------:R-:W-:-:S13]  /*26e40*/  ISETP.NE.AND P0, PT, R2, RZ, PT ;  /* 0x000000ff0200720c */ /* 0x000fda0003f05270 */
[----:B------:R-:W-:Y:S05]  /*26e50*/  @P0 BRA `(.L_x_4314) ;  /* 0x0000005400500947 */ /* 0x000fea0003800000 */
[----:B------:R-:W3:Y:S01]  /*26e60*/  S2R R5, SR_LANEID ;  /* 0x0000000000057919 */ /* 0x000ee20000000000 */
[----:B------:R-:W-:Y:S01]  /*26e70*/  VOTEU.ANY UR4, UPT, PT ;  /* 0x0000000000047886 */ /* 0x000fe200038e0100 */
[----:B-12---:R-:W1:Y:S01]  /*26e80*/  LDC.64 R2, c[0x0][0xc60] ;  /* 0x00031800ff027b82 */ /* 0x006e620000000a00 */
[----:B------:R-:W3:Y:S02]  /*26e90*/  FLO.U32 R0, UR4 ;  /* 0x0000000400007d00 */ /* 0x000ee400080e0000 */
[----:B---3--:R-:W-:-:S06]  /*26ea0*/  ISETP.EQ.U32.AND P0, PT, R0, R5, PT ;  /* 0x000000050000720c */ /* 0x008fcc0003f02070 */
[----:B------:R-:W1:Y:S07]  /*26eb0*/  POPC R5, UR4 ;  /* 0x0000000400057d09 */ /* 0x000e6e0008000000 */
[----:B-1----:R-:W2:Y:S01]  /*26ec0*/  @P0 ATOMG.E.ADD.STRONG.GPU PT, R3, desc[UR50][R2.64], R5 ;  /* 0x00000005020309a8 */ /* 0x002ea200081ee1f2 */
[----:B------:R-:W1:Y:S02]  /*26ed0*/  S2R R4, SR_LTMASK ;  /* 0x0000000000047919 */ /* 0x000e640000003900 */
[----:B-1----:R-:W-:-:S04]  /*26ee0*/  LOP3.LUT R4, R4, UR4, RZ, 0xc0, !PT ;  /* 0x0000000404047c12 */ /* 0x002fc8000f8ec0ff */
[----:B------:R-:W1:Y:S01]  /*26ef0*/  POPC R7, R4 ;  /* 0x0000000400077309 */ /* 0x000e620000000000 */
[----:B--2---:R-:W1:Y:S02]  /*26f00*/  SHFL.IDX PT, R0, R3, R0, 0x1f ;  /* 0x00001f0003007589 */ /* 0x004e6400000e0000 */
[----:B-1----:R-:W-:Y:S01]  /*26f10*/  IADD3 R16, R0, UR38, R7 ;  /* 0x0000002600107c10 */ /* 0x002fe2000fffe007 */
[----:B------:R-:W-:Y:S06]  /*26f20*/  BRA `(.L_x_4314) ;  /* 0x00000054001c7947 */ /* 0x000fec0003800000 */
.L_x_4313:
        /* <DEDUP_REMOVED lines=10> */
[----:B-12---:R-:W1:Y:S01]  /*26fd0*/  LDC.64 R2, c[0x4][R2] ;  /* 0x0100000002027b82 */ /* 0x006e620000000a00 */
[----:B------:R-:W-:Y:S01]  /*26fe0*/  IMAD.U32 R5, RZ, RZ, UR7 ;  /* 0x00000007ff057e24 */ /* 0x000fe2000f8e00ff */
[----:B------:R-:W-:Y:S01]  /*26ff0*/  MOV R13, RZ ;  /* 0x000000ff000d7202 */ /* 0x000fe20000000f00 */
[----:B------:R-:W-:Y:S02]  /*27000*/  IMAD.U32 R6, RZ, RZ, UR8 ;  /* 0x00000008ff067e24 */ /* 0x000fe4000f8e00ff */
[----:B------:R-:W-:-:S02]  /*27010*/  IMAD.U32 R10, RZ, RZ, UR4 ;  /* 0x00000004ff0a7e24 */ /* 0x000fc4000f8e00ff */
[----:B------:R-:W-:Y:S02]  /*27020*/  IMAD.U32 R11, RZ, RZ, UR5 ;  /* 0x00000005ff0b7e24 */ /* 0x000fe4000f8e00ff */
[----:B0-----:R-:W-:Y:S02]  /*27030*/  IMAD.MOV.U32 R8, RZ, RZ, 0x70 ;  /* 0x00000070ff087424 */ /* 0x001fe400078e00ff */
[----:B------:R-:W-:-:S07]  /*27040*/  IMAD.MOV.U32 R12, RZ, RZ, 0x1 ;  /* 0x00000001ff0c7424 */ /* 0x000fce00078e00ff */
[----:B------:R-:W-:-:S07]  /*27050*/  LEPC R20, `(.L_x_4316) ;  /* 0x000000001014794e */ /* 0x000fce0000000000 */
[----:B-1----:R-:W-:Y:S05]  /*27060*/  CALL.ABS.NOINC R2 ;  /* 0x0000000002007343 */ /* 0x002fea0003c00000 */
.L_x_4316:
[----:B------:R-:W-:Y:S05]  /*27070*/  BSYNC B6 ;  /* 0x0000000000067941 */ /* 0x000fea0003800000 */
.L_x_4315:
[----:B------:R-:W3:Y:S01]  /*27080*/  LDL.LU R31, [R1+0x4] ;  /* 0x00000400011f7983 */ /* 0x000ee20000300800 */
[----:B------:R-:W-:Y:S01]  /*27090*/  VIADD R0, R23, 0xf200 ;  /* 0x0000f20017007836 */ /* 0x000fe20000000000 */
[----:B------:R-:W-:Y:S04]  /*270a0*/  BSSY B6, `(.L_x_4317) ;  /* 0x0000016000067945 */ /* 0x000fe80003800000 */
[----:B------:R-:W-:Y:S02]  /*270b0*/  LOP3.LUT P0, RZ, R0, 0x1bf, RZ, 0xc0, !PT ;  /* 0x000001bf00ff7812 */ /* 0x000fe4000780c0ff */
[----:B---3--:R-:W-:-:S11]  /*270c0*/  LOP3.LUT R31, R31, 0xfffffffe, RZ, 0xc0, !PT ;  /* 0xfffffffe1f1f7812 */ /* 0x008fd600078ec0ff */
[----:B------:R-:W-:-:S05]  /*270d0*/  @P0 LOP3.LUT R31, R31, 0x1, RZ, 0xfc, !PT ;  /* 0x000000011f1f0812 */ /* 0x000fca00078efcff */
[----:B------:R3:W-:Y:S01]  /*270e0*/  STL [R1+0x4], R31 ;  /* 0x0000041f01007387 */ /* 0x0007e20000100800 */
        /* <DEDUP_REMOVED lines=16> */
[----:B-1-3--:R-:W-:Y:S05]  /*271f0*/  CALL.ABS.NOINC R2 ;  /* 0x0000000002007343 */ /* 0x00afea0003c00000 */
.L_x_4318:
[----:B------:R-:W-:Y:S05]  /*27200*/  BSYNC B6 ;  /* 0x0000000000067941 */ /* 0x000fea0003800000 */
.L_x_4317:
        /* <DEDUP_REMOVED lines=20> */
.L_x_4320:
[----:B------:R-:W-:Y:S05]  /*27350*/  BSYNC B6 ;  /* 0x0000000000067941 */ /* 0x000fea0003800000 */
.L_x_4319:
        /* <DEDUP_REMOVED lines=10> */
[----:B------:R-:W-:Y:S02]  /*27400*/  IMAD.U32 R5, RZ, RZ, UR5 ;  /* 0x00000005ff057e24 */ /* 0x000fe4000f8e00ff */
[----:B------:R-:W-:Y:S02]  /*27410*/  IMAD.U32 R6, RZ, RZ, UR6 ;  /* 0x00000006ff067e24 */ /* 0x000fe4000f8e00ff */
[----:B------:R-:W-:-:S02]  /*27420*/  IMAD.U32 R7, RZ, RZ, UR7 ;  /* 0x00000007ff077e24 */ /* 0x000fc4000f8e00ff */
[----:B------:R-:W-:Y:S02]  /*27430*/  IMAD.U32 R11, RZ, RZ, UR9 ;  /* 0x00000009ff0b7e24 */ /* 0x000fe4000f8e00ff */
[----:B0-----:R-:W-:Y:S02]  /*27440*/  IMAD.MOV.U32 R8, RZ, RZ, 0x70 ;  /* 0x00000070ff087424 */ /* 0x001fe400078e00ff */
[----:B------:R-:W-:Y:S02]  /*27450*/  IMAD.MOV.U32 R12, RZ, RZ, 0x1 ;  /* 0x00000001ff0c7424 */ /* 0x000fe400078e00ff */
[----:B------:R-:W-:-:S07]  /*27460*/  IMAD.MOV.U32 R13, RZ, RZ, RZ ;  /* 0x000000ffff0d7224 */ /* 0x000fce00078e00ff */
[----:B------:R-:W-:-:S07]  /*27470*/  LEPC R20, `(.L_x_4322) ;  /* 0x000000001014794e */ /* 0x000fce0000000000 */
[----:B-1-3--:R-:W-:Y:S05]  /*27480*/  CALL.ABS.NOINC R2 ;  /* 0x0000000002007343 */ /* 0x00afea0003c00000 */
.L_x_4322:
[----:B------:R-:W-:Y:S05]  /*27490*/  BSYNC B6 ;  /* 0x0000000000067941 */ /* 0x000fea0003800000 */
.L_x_4321:
[----:B------:R-:W0:Y:S01]  /*274a0*/  LDL R21, [R1+0x10] ;  /* 0x0000100001157983 */ /* 0x000e220000100800 */
[----:B------:R-:W-:Y:S01]  /*274b0*/  ULDC.64 UR4, c[0x0][0x9f8] ;  /* 0x00027e0000047ab9 */ /* 0x000fe20000000a00 */
[----:B------:R-:W4:Y:S01]  /*274c0*/  LDC R11, c[0x0][0x430] ;  /* 0x00010c00ff0b7b82 */ /* 0x000f220000000800 */
[----:B------:R-:W-:Y:S01]  /*274d0*/  ISETP.NE.U32.AND P0, PT, RZ, UR4, PT ;  /* 0x00000004ff007c0c */ /* 0x000fe2000bf05070 */
[----:B------:R-:W1:Y:S03]  /*274e0*/  S2R R2, SR_TID.X ;  /* 0x0000000000027919 */ /* 0x000e660000002100 */
[----:B------:R-:W-:-:S13]  /*274f0*/  ISETP.NE.AND.EX P0, PT, RZ, UR5, PT, P0 ;  /* 0x00000005ff007c0c */ /* 0x000fda000bf05300 */
[----:B------:R-:W-:-:S04]  /*27500*/  @P0 IADD3 R28, P1, R28, UR4, RZ ;  /* 0x000000041c1c0c10 */ /* 0x000fc8000ff3e0ff */
[----:B------:R-:W-:-:S05]  /*27510*/  @P0 IADD3.X R29, R29, UR5, RZ, P1, !PT ;  /* 0x000000051d1d0c10 */ /* 0x000fca0008ffe4ff */
[----:B------:R-:W3:Y:S01]  /*27520*/  @P0 LDG.E R36, desc[UR50][R28.64] ;  /* 0x000000321c240981 */ /* 0x000ee2000c1e1900 */
[----:B----4-:R-:W-:Y:S02]  /*27530*/  ISETP.NE.AND P0, PT, R11, 0x1, PT ;  /* 0x000000010b00780c */ /* 0x010fe40003f05270 */
[----:B------:R-:W-:Y:S01]  /*27540*/  MOV R6, 0xa0 ;  /* 0x000000a000067802 */ /* 0x000fe20000000f00 */
[----:B------:R-:W4:Y:S01]  /*27550*/  S2R R20, SR_TID.X ;  /* 0x0000000000147919 */ /* 0x000f220000002100 */
[----:B-1----:R-:W-:Y:S01]  /*27560*/  LOP3.LUT R2, R2, 0x7f, RZ, 0xc0, !PT ;  /* 0x0000007f02027812 */ /* 0x002fe200078ec0ff */
[----:B------:R-:W1:Y:S02]  /*27570*/  S2R R35, SR_TID.X ;  /* 0x0000000000237919 */ /* 0x000e640000002100 */
[----:B------:R-:W-:Y:S01]  /*27580*/  IMAD R6, R33, R6, -0xa0 ;  /* 0xffffff6021067424 */ /* 0x000fe200078e0206 */
[----:B------:R-:W-:-:S05]  /*27590*/  SHF.R.U32.HI R2, RZ, 0x2, R2 ;  /* 0x00000002ff027819 */ /* 0x000fca0000011602 */
[----:B------:R-:W0:Y:S08]  /*275a0*/  @P0 LDC R5, c[0x0][0x434] ;  /* 0x00010d00ff050b82 */ /* 0x000e300000000800 */
[----:B--2---:R-:W2:Y:S08]  /*275b0*/  @P0 LDC R3, c[0x0][0x438] ;  /* 0x00010e00ff030b82 */ /* 0x004eb00000000800 */
[----:B------:R-:W2:Y:S01]  /*275c0*/  @P0 LDC R0, c[0x0][0x434] ;  /* 0x00010d00ff000b82 */ /* 0x000ea20000000800 */
[----:B----4-:R-:W-:-:S05]  /*275d0*/  IMAD.SHL.U32 R20, R20, 0x20, RZ ;  /* 0x0000002014147824 */ /* 0x010fca00078e00ff */
[----:B------:R-:W-:Y:S02]  /*275e0*/  LOP3.LUT R20, R2, 0x60, R20, 0xf8, !PT ;  /* 0x0000006002147812 */ /* 0x000fe400078ef814 */
[----:B------:R-:W4:Y:S03]  /*275f0*/  S2R R2, SR_TID.X ;  /* 0x0000000000027919 */ /* 0x000f260000002100 */
[----:B------:R-:W-:Y:S02]  /*27600*/  IMAD.IADD R4, R20, 0x1, R6 ;  /* 0x0000000114047824 */ /* 0x000fe400078e0206 */
[----:B-1----:R-:W-:-:S03]  /*27610*/  IMAD.SHL.U32 R20, R35, 0x20, RZ ;  /* 0x0000002023147824 */ /* 0x002fc600078e00ff */
[----:B------:R-:W-:Y:S02]  /*27620*/  ISETP.GE.AND P1, PT, R4, R27, PT ;  /* 0x0000001b0400720c */ /* 0x000fe40003f26270 */
[----:B----4-:R-:W-:-:S04]  /*27630*/  LOP3.LUT R2, R2, 0x7f, RZ, 0xc0, !PT ;  /* 0x0000007f02027812 */ /* 0x010fc800078ec0ff */
[----:B------:R-:W-:Y:S02]  /*27640*/  SHF.R.U32.HI R7, RZ, 0x2, R2 ;  /* 0x00000002ff077819 */ /* 0x000fe40000011602 */
[----:B------:R-:W1:Y:S02]  /*27650*/  @P0 LDC R2, c[0x0][0x438] ;  /* 0x00010e00ff020b82 */ /* 0x000e640000000800 */
[----:B------:R-:W-:-:S04]  /*27660*/  LOP3.LUT R20, R7, 0x60, R20, 0xf8, !PT ;  /* 0x0000006007147812 */ /* 0x000fc800078ef814 */
[----:B------:R-:W-:-:S05]  /*27670*/  LOP3.LUT R20, R20, 0x80, RZ, 0xfc, !PT ;  /* 0x0000008014147812 */ /* 0x000fca00078efcff */
[----:B------:R-:W-:Y:S01]  /*27680*/  IMAD.IADD R6, R20, 0x1, R6 ;  /* 0x0000000114067824 */ /* 0x000fe200078e0206 */
[----:B---3--:R-:W-:Y:S01]  /*27690*/  LOP3.LUT R31, R31, 0xfffffff7, RZ, 0xc0, !PT ;  /* 0xfffffff71f1f7812 */ /* 0x008fe200078ec0ff */
[--C-:B0-----:R-:W-:Y:S02]  /*276a0*/  IMAD.IADD R9, R4, 0x1, R21.reuse ;  /* 0x0000000104097824 */ /* 0x101fe400078e0215 */
[----:B------:R-:W-:Y:S02]  /*276b0*/  IMAD.IADD R8, R6, 0x1, R21 ;  /* 0x0000000106087824 */ /* 0x000fe400078e0215 */
[----:B------:R-:W-:Y:S01]  /*276c0*/  @P0 IMAD.HI.U32 R5, R9, R5, RZ ;  /* 0x0000000509050227 */ /* 0x000fe200078e00ff */
[----:B------:R-:W-:-:S04]  /*276d0*/  MOV R10, R9 ;  /* 0x00000009000a7202 */ /* 0x000fc80000000f00 */
[----:B--2---:R-:W-:Y:S01]  /*276e0*/  @P0 SHF.R.U32.HI R10, RZ, R3, R5 ;  /* 0x00000003ff0a0219 */ /* 0x004fe20000011605 */
[----:B------:R-:W-:Y:S01]  /*276f0*/  @P0 IMAD.HI.U32 R3, R8, R0, RZ ;  /* 0x0000000008030227 */ /* 0x000fe200078e00ff */
[----:B------:R-:W0:Y:S02]  /*27700*/  @!P1 LDC.64 R4, c[0x0][0x418] ;  /* 0x00010600ff049b82 */ /* 0x000e240000000a00 */
[----:B------:R-:W-:Y:S01]  /*27710*/  @!P1 SHF.R.S32.HI R7, RZ, 0x1f, R10 ;  /* 0x0000001fff079819 */ /* 0x000fe2000001140a */
[----:B------:R-:W-:Y:S01]  /*27720*/  IMAD.MOV.U32 R0, RZ, RZ, R8 ;  /* 0x000000ffff007224 */ /* 0x000fe200078e0008 */
[----:B-1----:R-:W-:Y:S02]  /*27730*/  @P0 SHF.R.U32.HI R0, RZ, R2, R3 ;  /* 0x00000002ff000219 */ /* 0x002fe40000011603 */
[----:B------:R-:W-:Y:S01]  /*27740*/  ISETP.GE.AND P0, PT, R6, R27, PT ;  /* 0x0000001b0600720c */ /* 0x000fe20003f06270 */
[----:B------:R-:W-:Y:S01]  /*27750*/  @!P1 IMAD.MOV.U32 R6, RZ, RZ, R10 ;  /* 0x000000ffff069224 */ /* 0x000fe200078e000a */
[----:B------:R-:W1:Y:S02]  /*27760*/  @!P1 LDC.64 R2, c[0x0][0x428] ;  /* 0x00010a00ff029b82 */ /* 0x000e640000000a00 */
[----:B------:R-:W-:-:S02]  /*27770*/  ISETP.GT.U32.OR P0, PT, R20, 0x9f, P0 ;  /* 0x0000009f1400780c */ /* 0x000fc40000704470 */
[----:B------:R-:W-:-:S05]  /*27780*/  SHF.R.S32.HI R14, RZ, 0x1f, R36 ;  /* 0x0000001fff0e7819 */ /* 0x000fca0000011424 */
[----:B------:R2:W-:Y:S01]  /*27790*/  STL [R1+0x14], R14 ;  /* 0x0000140e01007387 */ /* 0x0005e20000100800 */
[----:B-1----:R-:W-:-:S04]  /*277a0*/  @!P1 IMAD.WIDE.U32 R6, R36, R2, R6 ;  /* 0x0000000224069225 */ /* 0x002fc800078e0006 */
[----:B------:R-:W-:Y:S01]  /*277b0*/  @!P1 IMAD R2, R14, R2, RZ ;  /* 0x000000020e029224 */ /* 0x000fe200078e02ff */
[----:B0-----:R-:W-:-:S03]  /*277c0*/  @!P1 LEA R12, P2, R6, R4, 0x2 ;  /* 0x00000004060c9211 */ /* 0x001fc600078410ff */
[----:B------:R-:W-:-:S05]  /*277d0*/  @!P1 IMAD R3, R36, R3, R2 ;  /* 0x0000000324039224 */ /* 0x000fca00078e0202 */
[----:B------:R-:W-:Y:S02]  /*277e0*/  @!P1 IADD3 R3, R7, R3, RZ ;  /* 0x0000000307039210 */ /* 0x000fe40007ffe0ff */
[--C-:B------:R-:W-:Y:S02]  /*277f0*/  @!P0 SHF.R.S32.HI R7, RZ, 0x1f, R0.reuse ;  /* 0x0000001fff078819 */ /* 0x100fe40000011400 */
[----:B------:R-:W-:Y:S01]  /*27800*/  @!P1 LEA.HI.X R13, R6, R5, R3, 0x2, P2 ;  /* 0x00000005060d9211 */ /* 0x000fe200010f1403 */
[----:B------:R-:W-:Y:S01]  /*27810*/  @!P0 IMAD.MOV.U32 R6, RZ, RZ, R0 ;  /* 0x000000ffff068224 */ /* 0x000fe200078e0000 */
[----:B------:R-:W0:Y:S01]  /*27820*/  @!P0 LDC.64 R2, c[0x0][0x428] ;  /* 0x00010a00ff028b82 */ /* 0x000e220000000a00 */
[----:B------:R-:W-:-:S04]  /*27830*/  IMAD.MOV R5, RZ, RZ, -R10 ;  /* 0x000000ffff057224 */ /* 0x000fc800078e0a0a */
[----:B------:R-:W-:-:S03]  /*27840*/  IMAD R5, R11, R5, R9 ;  /* 0x000000050b057224 */ /* 0x000fc600078e0209 */
[----:B------:R-:W1:Y:S01]  /*27850*/  LDC R9, c[0x0][0x2f4] ;  /* 0x0000bd00ff097b82 */ /* 0x000e620000000800 */
[-C--:B0-----:R-:W-:Y:S02]  /*27860*/  @!P0 IMAD R4, R14, R2.reuse, RZ ;  /* 0x000000020e048224 */ /* 0x081fe400078e02ff */
[----:B------:R-:W-:-:S04]  /*27870*/  @!P0 IMAD.WIDE.U32 R6, R36, R2, R6 ;  /* 0x0000000224068225 */ /* 0x000fc800078e0006 */
[----:B------:R-:W-:Y:S02]  /*27880*/  @!P0 IMAD R4, R36, R3, R4 ;  /* 0x0000000324048224 */ /* 0x000fe400078e0204 */
[----:B------:R-:W0:Y:S02]  /*27890*/  @!P0 LDC.64 R2, c[0x0][0x418] ;  /* 0x00010600ff028b82 */ /* 0x000e240000000a00 */
[----:B------:R-:W-:Y:S02]  /*278a0*/  @!P0 IMAD.IADD R4, R4, 0x1, R7 ;  /* 0x0000000104048824 */ /* 0x000fe400078e0207 */
[----:B--2---:R-:W-:Y:S02]  /*278b0*/  IMAD.SHL.U32 R14, R35, 0x10, RZ ;  /* 0x00000010230e7824 */ /* 0x004fe400078e00ff */
[----:B------:R-:W-:-:S03]  /*278c0*/  IMAD.MOV R0, RZ, RZ, -R0 ;  /* 0x000000ffff007224 */ /* 0x000fc600078e0a00 */
[----:B------:R-:W-:Y:S02]  /*278d0*/  LOP3.LUT R14, R14, 0x30, RZ, 0xc0, !PT ;  /* 0x000000300e0e7812 */ /* 0x000fe400078ec0ff */
[----:B0-----:R-:W-:-:S04]  /*278e0*/  @!P0 LEA R2, P2, R6, R2, 0x2 ;  /* 0x0000000206028211 */ /* 0x001fc800078410ff */
[----:B------:R-:W-:Y:S02]  /*278f0*/  @!P0 LEA.HI.X R3, R6, R3, R4, 0x2, P2 ;  /* 0x0000000306038211 */ /* 0x000fe400010f1404 */
[----:B------:R-:W-:Y:S02]  /*27900*/  CS2R R6, SRZ ;  /* 0x0000000000067805 */ /* 0x000fe4000001ff00 */
[----:B------:R-:W-:Y:S01]  /*27910*/  ISETP.GT.U32.AND P2, PT, R20, 0x9f, PT ;  /* 0x0000009f1400780c */ /* 0x000fe20003f44070 */
[----:B------:R-:W-:Y:S01]  /*27920*/  IMAD R8, R11, R0, R8 ;  /* 0x000000000b087224 */ /* 0x000fe200078e0208 */
[----:B------:R-:W-:Y:S01]  /*27930*/  SHF.L.U32 R21, R35, 0x4, RZ ;  /* 0x0000000423157819 */ /* 0x000fe200000006ff */
[----:B------:R-:W-:Y:S01]  /*27940*/  IMAD.U32 R0, RZ, RZ, UR39 ;  /* 0x00000027ff007e24 */ /* 0x000fe2000f8e00ff */
[----:B------:R0:W5:Y:S01]  /*27950*/  @!P1 LDG.E R6, desc[UR50][R12.64] ;  /* 0x000000320c069981 */ /* 0x000162000c1e1900 */
[----:B-1----:R-:W-:Y:S02]  /*27960*/  ISETP.GE.AND P1, PT, R14, R9, PT ;  /* 0x000000090e00720c */ /* 0x002fe40003f26270 */
[----:B------:R-:W-:Y:S01]  /*27970*/  LOP3.LUT R21, R21, 0x30, RZ, 0xc0, !PT ;  /* 0x0000003015157812 */ /* 0x000fe200078ec0ff */
[----:B------:R0:W5:Y:S01]  /*27980*/  @!P0 LDG.E R7, desc[UR50][R2.64] ;  /* 0x0000003202078981 */ /* 0x000162000c1e1900 */
[----:B------:R-:W-:Y:S01]  /*27990*/  ISETP.NE.AND P3, PT, R0, 0x3, PT ;  /* 0x000000030000780c */ /* 0x000fe20003f65270 */
[----:B------:R-:W-:Y:S01]  /*279a0*/  UMOV UR4, 0xffffffff ;  /* 0xffffffff00047882 */ /* 0x000fe20000000000 */
[----:B------:R-:W-:-:S02]  /*279b0*/  LOP3.LUT R15, R21, 0x40, RZ, 0xfc, !PT ;  /* 0x00000040150f7812 */ /* 0x000fc400078efcff */
[----:B------:R-:W-:Y:S02]  /*279c0*/  @P2 LOP3.LUT R31, R31, 0x8, RZ, 0xfc, !PT ;  /* 0x000000081f1f2812 */ /* 0x000fe400078efcff */
[----:B------:R-:W-:Y:S02]  /*279d0*/  ISETP.GE.AND P0, PT, R15, R9, PT ;  /* 0x000000090f00720c */ /* 0x000fe40003f06270 */
[----:B------:R-:W-:Y:S02]  /*279e0*/  LOP3.LUT R31, R31, 0xffffffef, RZ, 0xc0, !PT ;  /* 0xffffffef1f1f7812 */ /* 0x000fe400078ec0ff */
[----:B------:R-:W-:Y:S02]  /*279f0*/  LOP3.LUT R14, R14, 0x80, RZ, 0xfc, !PT ;  /* 0x000000800e0e7812 */ /* 0x000fe400078efcff */
[----:B------:R-:W-:-:S04]  /*27a00*/  LOP3.LUT R31, R31, 0xfffffffb, RZ, 0xc0, !PT ;  /* 0xfffffffb1f1f7812 */ /* 0x000fc800078ec0ff */
[----:B------:R-:W-:-:S04]  /*27a10*/  @P1 LOP3.LUT R31, R31, 0x4, RZ, 0xfc, !PT ;  /* 0x000000041f1f1812 */ /* 0x000fc800078efcff */
[----:B------:R-:W-:-:S04]  /*27a20*/  @P3 LOP3.LUT R31, R31, 0x10, RZ, 0xfc, !PT ;  /* 0x000000101f1f3812 */ /* 0x000fc800078efcff */
[----:B------:R-:W-:-:S04]  /*27a30*/  LOP3.LUT R31, R31, 0xfffffffd, RZ, 0xc0, !PT ;  /* 0xfffffffd1f1f7812 */ /* 0x000fc800078ec0ff */
[----:B------:R-:W-:Y:S02]  /*27a40*/  @P0 LOP3.LUT R31, R31, 0x2, RZ, 0xfc, !PT ;  /* 0x000000021f1f0812 */ /* 0x000fe400078efcff */
[----:B------:R-:W-:Y:S02]  /*27a50*/  ISETP.GE.AND P0, PT, R14, R9, PT ;  /* 0x000000090e00720c */ /* 0x000fe40003f06270 */
[----:B------:R-:W-:-:S11]  /*27a60*/  LOP3.LUT R31, R31, 0xfffffffe, RZ, 0xc0, !PT ;  /* 0xfffffffe1f1f7812 */ /* 0x000fd600078ec0ff */
[----:B------:R-:W-:-:S05]  /*27a70*/  @P0 LOP3.LUT R31, R31, 0x1, RZ, 0xfc, !PT ;  /* 0x000000011f1f0812 */ /* 0x000fca00078efcff */
[----:B------:R0:W-:Y:S01]  /*27a80*/  STL [R1+0x4], R31 ;  /* 0x0000041f01007387 */ /* 0x0001e20000100800 */
[----:B------:R-:W-:Y:S05]  /*27a90*/  BRA.DIV UR4, `(.L_x_4323) ;  /* 0x0000008604287947 */ /* 0x000fea000b800000 */
.L_x_4526:
[----:B------:R-:W-:Y:S01]  /*27aa0*/  SHF.R.S32.HI R0, RZ, 0x1f, R18 ;  /* 0x0000001fff007819 */ /* 0x000fe20000011412 */
[----:B0-----:R-:W-:-:S04]  /*27ab0*/  VIADD R12, R33, 0xffffffff ;  /* 0xffffffff210c7836 */ /* 0x001fc80000000000 */
[----:B------:R0:W-:Y:S01]  /*27ac0*/  STL [R1+0xc], R0 ;  /* 0x00000c0001007387 */ /* 0x0001e20000100800 */
[----:B------:R-:W-:Y:S05]  /*27ad0*/  @!P3 BRA `(.L_x_4324) ;  /* 0x000000000004b947 */ /* 0x000fea0003800000 */
[----:B------:R-:W-:Y:S01]  /*27ae0*/  BPT.TRAP 0x1 ;  /* 0x000000040000795c */ /* 0x000fe20000300000 */
.L_x_4324:
[----:B------:R-:W-:Y:S01]  /*27af0*/  IMAD R4, R32, 0x8, R23 ;  /* 0x0000000820047824 */ /* 0x000fe200078e0217 */
[----:B0-----:R-:W-:Y:S01]  /*27b00*/  SHF.L.U32 R0, R37, 0x1f, RZ ;  /* 0x0000001f25007819 */ /* 0x001fe200000006ff */
[----:B------:R-:W-:Y:S03]  /*27b10*/  BSSY B0, `(.L_x_4325) ;  /* 0x0000006000007945 */ /* 0x000fe60003800000 */
[----:B------:R0:W1:Y:S01]  /*27b20*/  SYNCS.PHASECHK.TRANS64.TRYWAIT P0, [R4+URZ+0x33480], R0 ;  /* 0x03348000040075a7 */ /* 0x000062000800017f */
[----:B------:R0:W-:Y:S02]  /*27b30*/  STL [R1+0x34], R0 ;  /* 0x0000340001007387 */ /* 0x0001e40000100800 */
[----:B0-----:R-:W-:-:S05]  /*27b40*/  SHF.R.S32.HI R0, RZ, 0x1f, R5 ;  /* 0x0000001fff007819 */ /* 0x001fca0000011405 */
[----:B------:R0:W-:Y:S02]  /*27b50*/  STL [R1+0x30], R0 ;  /* 0x0000300001007387 */ /* 0x0001e40000100800 */
[----:B01----:R-:W-:Y:S05]  /*27b60*/  @!P0 BRA `(.L_x_4326) ;  /* 0x0000008400288947 */ /* 0x003fea0003800000 */
.L_x_4527:
[----:B------:R-:W-:Y:S05]  /*27b70*/  BSYNC B0 ;  /* 0x0000000000007941 */ /* 0x000fea0003800000 */
.L_x_4325:
[----:B0-----:R-:W2:Y:S01]  /*27b80*/  LDL R0, [R1+0x30] ;  /* 0x0000300001007983 */ /* 0x001ea20000100800 */
[----:B------:R-:W-:-:S03]  /*27b90*/  ULDC.64 UR4, c[0x0][0x328] ;  /* 0x0000ca0000047ab9 */ /* 0x000fc60000000a00 */
[----:B------:R-:W3:Y:S04]  /*27ba0*/  LDL R9, [R1+0xc] ;  /* 0x00000c0001097983 */ /* 0x000ee80000100800 */
[----:B------:R-:W4:Y:S01]  /*27bb0*/  LDL R14, [R1+0x1c] ;  /* 0x00001c00010e7983 */ /* 0x000f220000100800 */
[----:B-----5:R-:W-:Y:S01]  /*27bc0*/  SHF.R.S32.HI R35, RZ, 0x1f, R6 ;  /* 0x0000001fff237819 */ /* 0x020fe20000011406 */
[----:B------:R-:W-:Y:S01]  /*27bd0*/  ULDC.64 UR6, c[0x0][0x338] ;  /* 0x0000ce0000067ab9 */ /* 0x000fe20000000a00 */
[----:B------:R-:W-:Y:S01]  /*27be0*/  ULDC.64 UR8, c[0x0][0x330] ;  /* 0x0000cc0000087ab9 */ /* 0x000fe20000000a00 */
[----:B------:R-:W4:Y:S01]  /*27bf0*/  LDL.LU R13, [R1+0x4] ;  /* 0x00000400010d7983 */ /* 0x000f220000300800 */
[----:B------:R-:W-:Y:S01]  /*27c00*/  IMAD.WIDE.U32 R2, R5, UR4, RZ ;  /* 0x0000000405027c25 */ /* 0x000fe2000f8e00ff */
[----:B------:R-:W-:Y:S01]  /*27c10*/  ULDC.64 UR10, c[0x0][0x318] ;  /* 0x0000c600000a7ab9 */ /* 0x000fe20000000a00 */
[----:B------:R-:W0:Y:S02]  /*27c20*/  S2R R15, SR_TID.X ;  /* 0x00000000000f7919 */ /* 0x000e240000002100 */
[----:B------:R-:W-:Y:S01]  /*27c30*/  IMAD.WIDE.U32 R10, R7, UR6, RZ ;  /* 0x00000006070a7c25 */ /* 0x000fe2000f8e00ff */
[----:B------:R-:W-:-:S02]  /*27c40*/  SHF.R.S32.HI R20, RZ, 0x1f, R8 ;  /* 0x0000001fff147819 */ /* 0x000fc40000011408 */
[----:B0-----:R-:W-:-:S04]  /*27c50*/  LOP3.LUT R15, R15, 0x7f, RZ, 0xc0, !PT ;  /* 0x0000007f0f0f7812 */ /* 0x001fc800078ec0ff */
[----:B------:R-:W-:Y:S01]  /*27c60*/  SHF.R.U32.HI R15, RZ, 0x2, R15 ;  /* 0x00000002ff0f7819 */ /* 0x000fe2000001160f */
[----:B--2---:R-:W-:-:S04]  /*27c70*/  IMAD R0, R0, UR4, RZ ;  /* 0x0000000400007c24 */ /* 0x004fc8000f8e02ff */
[----:B------:R-:W-:-:S05]  /*27c80*/  IMAD R0, R5, UR5, R0 ;  /* 0x0000000505007c24 */ /* 0x000fca000f8e0200 */
[----:B------:R-:W-:Y:S01]  /*27c90*/  IADD3 R3, R3, R0, RZ ;  /* 0x0000000003037210 */ /* 0x000fe20007ffe0ff */
[----:B------:R-:W-:-:S04]  /*27ca0*/  IMAD R0, R35, UR6, RZ ;  /* 0x0000000623007c24 */ /* 0x000fc8000f8e02ff */
[C---:B------:R-:W-:Y:S02]  /*27cb0*/  IMAD R0, R6.reuse, UR7, R0 ;  /* 0x0000000706007c24 */ /* 0x040fe4000f8e0200 */
[----:B------:R-:W-:-:S04]  /*27cc0*/  IMAD.WIDE.U32 R2, R6, UR6, R2 ;  /* 0x0000000606027c25 */ /* 0x000fc8000f8e0002 */
[----:B------:R-:W-:Y:S02]  /*27cd0*/  IMAD.IADD R3, R3, 0x1, R0 ;  /* 0x0000000103037824 */ /* 0x000fe400078e0200 */
[----:B---3--:R-:W-:Y:S01]  /*27ce0*/  IMAD R0, R9, UR8, RZ ;  /* 0x0000000809007c24 */ /* 0x008fe2000f8e02ff */
[----:B------:R-:W-:-:S05]  /*27cf0*/  SHF.R.S32.HI R9, RZ, 0x1f, R7 ;  /* 0x0000001fff097819 */ /* 0x000fca0000011407 */
[----:B------:R0:W-:Y:S02]  /*27d00*/  STL [R1+0x28], R9 ;  /* 0x0000280901007387 */ /* 0x0001e40000100800 */
[----:B0-----:R-:W-:-:S04]  /*27d10*/  IMAD R9, R9, UR6, RZ ;  /* 0x0000000609097c24 */ /* 0x001fc8000f8e02ff */
[----:B------:R-:W-:-:S04]  /*27d20*/  IMAD R9, R7, UR7, R9 ;  /* 0x0000000707097c24 */ /* 0x000fc8000f8e0209 */
[----:B------:R-:W-:Y:S02]  /*27d30*/  IMAD.IADD R11, R11, 0x1, R9 ;  /* 0x000000010b0b7824 */ /* 0x000fe400078e0209 */
[----:B------:R-:W-:Y:S02]  /*27d40*/  IMAD R9, R20, UR4, RZ ;  /* 0x0000000414097c24 */ /* 0x000fe4000f8e02ff */
[----:B------:R-:W-:-:S04]  /*27d50*/  IMAD.WIDE.U32 R10, R8, UR4, R10 ;  /* 0x00000004080a7c25 */ /* 0x000fc8000f8e000a */
[----:B------:R-:W-:Y:S02]  /*27d60*/  IMAD R9, R8, UR5, R9 ;  /* 0x0000000508097c24 */ /* 0x000fe4000f8e0209 */
[----:B------:R-:W-:-:S04]  /*27d70*/  IMAD.WIDE.U32 R2, R18, UR8, R2 ;  /* 0x0000000812027c25 */ /* 0x000fc8000f8e0002 */
[----:B------:R-:W-:Y:S01]  /*27d80*/  IMAD.IADD R11, R11, 0x1, R9 ;  /* 0x000000010b0b7824 */ /* 0x000fe200078e0209 */
[----:B------:R-:W-:Y:S01]  /*27d90*/  IADD3 R2, P0, R2, UR10, RZ ;  /* 0x0000000a02027c10 */ /* 0x000fe2000ff1e0ff */
[C---:B------:R-:W-:Y:S02]  /*27da0*/  IMAD R0, R18.reuse, UR9, R0 ;  /* 0x0000000912007c24 */ /* 0x040fe4000f8e0200 */
[----:B------:R-:W-:-:S04]  /*27db0*/  IMAD.WIDE.U32 R10, R18, UR8, R10 ;  /* 0x00000008120a7c25 */ /* 0x000fc8000f8e000a */
[----:B------:R-:W-:Y:S01]  /*27dc0*/  IMAD R9, R12, -0xa0, R27 ;  /* 0xffffff600c097824 */ /* 0x000fe200078e021b */
[----:B------:R-:W-:Y:S02]  /*27dd0*/  IADD3.X R3, R3, UR11, R0, P0, !PT ;  /* 0x0000000b03037c10 */ /* 0x000fe400087fe400 */
[----:B------:R-:W-:Y:S01]  /*27de0*/  IADD3 R31, P0, R10, UR10, RZ ;  /* 0x0000000a0a1f7c10 */ /* 0x000fe2000ff1e0ff */
[----:B------:R-:W-:-:S03]  /*27df0*/  IMAD.IADD R9, R9, 0x1, -R15 ;  /* 0x0000000109097824 */ /* 0x000fc600078e0a0f */
[----:B------:R-:W-:Y:S02]  /*27e00*/  IADD3.X R29, R0, UR11, R11, P0, !PT ;  /* 0x0000000b001d7c10 */ /* 0x000fe400087fe40b */
[----:B------:R-:W-:Y:S02]  /*27e10*/  ISETP.GE.AND P0, PT, R9, 0x1, PT ;  /* 0x000000010900780c */ /* 0x000fe40003f06270 */
[----:B----4-:R-:W-:Y:S01]  /*27e20*/  LOP3.LUT R13, R13, 0xffffffdf, RZ, 0xc0, !PT ;  /* 0xffffffdf0d0d7812 */ /* 0x010fe200078ec0ff */
[----:B------:R0:W-:Y:S10]  /*27e30*/  STL [R1+0x2c], R20 ;  /* 0x00002c1401007387 */ /* 0x0001f40000100800 */
[----:B------:R-:W-:-:S05]  /*27e40*/  @P0 LOP3.LUT R13, R13, 0x20, RZ, 0xfc, !PT ;  /* 0x000000200d0d0812 */ /* 0x000fca00078efcff */
[----:B------:R0:W-:Y:S01]  /*27e50*/  STL [R1+0x4], R13 ;  /* 0x0000040d01007387 */ /* 0x0001e20000100800 */
[----:B------:R-:W-:Y:S01]  /*27e60*/  UMOV UR4, 0xffffffff ;  /* 0xffffffff00047882 */ /* 0x000fe20000000000 */
[----:B------:R-:W-:Y:S02]  /*27e70*/  IMAD R28, R32, 0x7800, R14 ;  /* 0x00007800201c7824 */ /* 0x000fe400078e020e */
[----:B------:R-:W-:Y:S05]  /*27e80*/  BRA.DIV UR4, `(.L_x_4327) ;  /* 0x0000008204787947 */ /* 0x000fea000b800000 */
[----:B------:R-:W0:Y:S01]  /*27e90*/  S2R R12, SR_TID.X ;  /* 0x00000000000c7919 */ /* 0x000e220000002100 */
[----:B------:R-:W1:Y:S01]  /*27ea0*/  LDC R14, c[0x0][0x2f4] ;  /* 0x0000bd00ff0e7b82 */ /* 0x000e620000000800 */
[----:B------:R-:W2:Y:S04]  /*27eb0*/  SHFL.IDX PT, R10, R2, RZ, 0x1c1f ;  /* 0x001c1fff020a7589 */ /* 0x000ea800000e0000 */
[----:B------:R-:W3:Y:S01]  /*27ec0*/  SHFL.IDX PT, R0, R3, RZ, 0x1c1f ;  /* 0x001c1fff03007589 */ /* 0x000ee200000e0000 */
[C---:B0-----:R-:W-:Y:S01]  /*27ed0*/  SHF.L.U32 R13, R12.reuse, 0x4, RZ ;  /* 0x000000040c0d7819 */ /* 0x041fe200000006ff */
[----:B------:R-:W-:-:S03]  /*27ee0*/  IMAD.SHL.U32 R12, R12, 0x10, RZ ;  /* 0x000000100c0c7824 */ /* 0x000fc600078e00ff */
[----:B------:R-:W-:Y:S02]  /*27ef0*/  LOP3.LUT R13, R13, 0x30, RZ, 0xc0, !PT ;  /* 0x000000300d0d7812 */ /* 0x000fe400078ec0ff */
[----:B------:R-:W-:Y:S02]  /*27f00*/  LOP3.LUT R12, R12, 0x30, RZ, 0xc0, !PT ;  /* 0x000000300c0c7812 */ /* 0x000fe400078ec0ff */
[C---:B--2---:R-:W-:Y:S02]  /*27f10*/  IADD3 R10, P0, R13.reuse, R10, RZ ;  /* 0x0000000a0d0a7210 */ /* 0x044fe40007f1e0ff */
[----:B-1----:R-:W-:Y:S02]  /*27f20*/  ISETP.GE.AND P3, PT, R13, R14, PT ;  /* 0x0000000e0d00720c */ /* 0x002fe40003f66270 */
[C---:B------:R-:W-:Y:S01]  /*27f30*/  LOP3.LUT R15, R12.reuse, 0x40, RZ, 0xfc, !PT ;  /* 0x000000400c0f7812 */ /* 0x040fe200078efcff */
[----:B---3--:R-:W-:Y:S01]  /*27f40*/  IMAD.X R11, RZ, RZ, R0, P0 ;  /* 0x000000ffff0b7224 */ /* 0x008fe200000e0600 */
[----:B------:R-:W-:Y:S01]  /*27f50*/  ISETP.LT.OR P0, PT, R9, 0x1, P3 ;  /* 0x000000010900780c */ /* 0x000fe20001f01670 */
[----:B------:R-:W-:Y:S01]  /*27f60*/  IMAD.IADD R0, R23, 0x1, R28 ;  /* 0x0000000117007824 */ /* 0x000fe200078e021c */
[----:B------:R-:W-:-:S02]  /*27f70*/  LOP3.LUT R12, R12, 0x80, RZ, 0xfc, !PT ;  /* 0x000000800c0c7812 */ /* 0x000fc400078efcff */
[----:B------:R-:W-:-:S09]  /*27f80*/  ISETP.GE.AND P2, PT, R15, R14, PT ;  /* 0x0000000e0f00720c */ /* 0x000fd20003f46270 */
[----:B------:R-:W-:Y:S01]  /*27f90*/  @!PT LDS RZ, [RZ] ;  /* 0x00000000fffff984 */ /* 0x000fe20000000800 */
[----:B------:R-:W-:Y:S01]  /*27fa0*/  LDGSTS.E.BYPASS.LTC128B.128 [R0+0xf200], desc[UR50][R10.64], !P0 ;  /* 0x0f2000000a007fae */ /* 0x000fe2000c101d72 */
[----:B------:R-:W-:-:S03]  /*27fb0*/  ISETP.GE.AND P0, PT, R12, R14, PT ;  /* 0x0000000e0c00720c */ /* 0x000fc60003f06270 */
[----:B------:R-:W2:Y:S01]  /*27fc0*/  LDL.LU R12, [R1+0x4] ;  /* 0x00000400010c7983 */ /* 0x000ea20000300800 */
[C---:B------:R-:W-:Y:S02]  /*27fd0*/  ISETP.LT.OR P1, PT, R9.reuse, 0x1, P2 ;  /* 0x000000010900780c */ /* 0x040fe40001721670 */
[C---:B------:R-:W-:Y:S01]  /*27fe0*/  ISETP.GE.AND P6, PT, R9.reuse, 0x81, PT ;  /* 0x000000810900780c */ /* 0x040fe20003fc6270 */
[----:B------:R-:W-:Y:S01]  /*27ff0*/  SHFL.IDX PT, R21, R3, 0x1, 0x1c1f ;  /* 0x003c1f0003157f89 */ /* 0x000fe200000e0000 */
[C---:B------:R-:W-:Y:S02]  /*28000*/  ISETP.GE.AND P5, PT, R9.reuse, 0x21, PT ;  /* 0x000000210900780c */ /* 0x040fe40003fa6270 */
[----:B------:R-:W-:-:S07]  /*28010*/  ISETP.GE.AND P4, PT, R9, 0x41, PT ;  /* 0x000000410900780c */ /* 0x000fce0003f86270 */
[----:B------:R-:W-:Y:S01]  /*28020*/  LDGSTS.E.BYPASS.LTC128B.128 [R0+0x11a00], desc[UR50][R10.64+0x40], !P1 ;  /* 0x11a000400a007fae */ /* 0x000fe2000c901d72 */
[----:B------:R-:W-:-:S13]  /*28030*/  ISETP.LT.OR P1, PT, R9, 0x1, P0 ;  /* 0x000000010900780c */ /* 0x000fda0000721670 */
[----:B------:R0:W-:Y:S04]  /*28040*/  LDGSTS.E.BYPASS.LTC128B.128 [R0+0x14200], desc[UR50][R10.64+0x80], !P1 ;  /* 0x142000800a007fae */ /* 0x0001e8000c901d72 */
[----:B0-----:R-:W0:Y:S02]  /*28050*/  SHFL.IDX PT, R10, R2, 0x1, 0x1c1f ;  /* 0x003c1f00020a7f89 */ /* 0x001e2400000e0000 */
[----:B0-----:R-:W-:-:S05]  /*28060*/  IADD3 R10, P1, R13, R10, RZ ;  /* 0x0000000a0d0a7210 */ /* 0x001fca0007f3e0ff */
[----:B------:R-:W-:Y:S01]  /*28070*/  IMAD.X R11, RZ, RZ, R21, P1 ;  /* 0x000000ffff0b7224 */ /* 0x000fe200008e0615 */
[C---:B------:R-:W-:Y:S01]  /*28080*/  ISETP.LT.OR P1, PT, R9.reuse, 0x21, P3 ;  /* 0x000000210900780c */ /* 0x040fe20001f21670 */
[----:B------:R-:W-:Y:S04]  /*28090*/  SHFL.IDX PT, R21, R3, 0x2, 0x1c1f ;  /* 0x005c1f0003157f89 */ /* 0x000fe800000e0000 */
[----:B------:R-:W-:Y:S08]  /*280a0*/  SHFL.IDX PT, R3, R3, 0x3, 0x1c1f ;  /* 0x007c1f0003037f89 */ /* 0x000ff000000e0000 */
[----:B------:R-:W-:Y:S01]  /*280b0*/  LDGSTS.E.BYPASS.LTC128B.128 [R0+0xfa00], desc[UR50][R10.64], !P1 ;  /* 0x0fa000000a007fae */ /* 0x000fe2000c901d72 */
[----:B------:R-:W-:-:S13]  /*280c0*/  ISETP.LT.OR P1, PT, R9, 0x21, P2 ;  /* 0x000000210900780c */ /* 0x000fda0001721670 */
[----:B------:R-:W-:Y:S01]  /*280d0*/  LDGSTS.E.BYPASS.LTC128B.128 [R0+0x12200], desc[UR50][R10.64+0x40], !P1 ;  /* 0x122000400a007fae */ /* 0x000fe2000c901d72 */
[----:B------:R-:W-:-:S13]  /*280e0*/  ISETP.LT.OR P1, PT, R9, 0x21, P0 ;  /* 0x000000210900780c */ /* 0x000fda0000721670 */
[----:B------:R0:W-:Y:S04]  /*280f0*/  LDGSTS.E.BYPASS.LTC128B.128 [R0+0x14a00], desc[UR50][R10.64+0x80], !P1 ;  /* 0x14a000800a007fae */ /* 0x0001e8000c901d72 */
[----:B0-----:R-:W0:Y:S04]  /*28100*/  SHFL.IDX PT, R10, R2, 0x2, 0x1c1f ;  /* 0x005c1f00020a7f89 */ /* 0x001e2800000e0000 */
[----:B------:R-:W1:Y:S01]  /*28110*/  SHFL.IDX PT, R2, R2, 0x3, 0x1c1f ;  /* 0x007c1f0002027f89 */ /* 0x000e6200000e0000 */
[----:B0-----:R-:W-:-:S04]  /*28120*/  IADD3 R10, P1, R13, R10, RZ ;  /* 0x0000000a0d0a7210 */ /* 0x001fc80007f3e0ff */
[----:B------:R-:W-:Y:S02]  /*28130*/  IADD3.X R11, RZ, R21, RZ, P1, !PT ;  /* 0x00000015ff0b7210 */ /* 0x000fe40000ffe4ff */
[----:B------:R-:W-:-:S13]  /*28140*/  ISETP.LT.OR P1, PT, R9, 0x41, P3 ;  /* 0x000000410900780c */ /* 0x000fda0001f21670 */
[----:B------:R-:W-:Y:S01]  /*28150*/  LDGSTS.E.BYPASS.LTC128B.128 [R0+0x10200], desc[UR50][R10.64], !P1 ;  /* 0x102000000a007fae */ /* 0x000fe2000c901d72 */
[----:B------:R-:W-:-:S13]  /*28160*/  ISETP.LT.OR P1, PT, R9, 0x41, P2 ;  /* 0x000000410900780c */ /* 0x000fda0001721670 */
[----:B------:R-:W-:Y:S01]  /*28170*/  LDGSTS.E.BYPASS.LTC128B.128 [R0+0x12a00], desc[UR50][R10.64+0x40], !P1 ;  /* 0x12a000400a007fae */ /* 0x000fe2000c901d72 */
[----:B------:R-:W-:-:S13]  /*28180*/  ISETP.LT.OR P1, PT, R9, 0x41, P0 ;  /* 0x000000410900780c */ /* 0x000fda0000721670 */
[----:B------:R-:W-:Y:S01]  /*28190*/  LDGSTS.E.BYPASS.LTC128B.128 [R0+0x15200], desc[UR50][R10.64+0x80], !P1 ;  /* 0x152000800a007fae */ /* 0x000fe2000c901d72 */
[----:B-1----:R-:W-:-:S05]  /*281a0*/  IADD3 R2, P1, R13, R2, RZ ;  /* 0x000000020d027210 */ /* 0x002fca0007f3e0ff */
        /* <DEDUP_REMOVED lines=8> */
[----:B0-----:R0:W1:Y:S04]  /*28230*/  SHFL.IDX PT, R3, R29, RZ, 0x1c1f ;  /* 0x001c1fff1d037589 */ /* 0x00106800000e0000 */
[----:B------:R0:W3:Y:S01]  /*28240*/  SHFL.IDX PT, R2, R31, RZ, 0x1c1f ;  /* 0x001c1fff1f027589 */ /* 0x0000e200000e0000 */
[----:B--2---:R-:W-:-:S04]  /*28250*/  LOP3.LUT R12, R12, 0xffffffbf, RZ, 0xc0, !PT ;  /* 0xffffffbf0c0c7812 */ /* 0x004fc800078ec0ff */
[----:B------:R-:W-:-:S05]  /*28260*/  @P6 LOP3.LUT R12, R12, 0x40, RZ, 0xfc, !PT ;  /* 0x000000400c0c6812 */ /* 0x000fca00078efcff */
[----:B-1-3--:R0:W-:Y:S02]  /*28270*/  STL [R1+0x4], R12 ;  /* 0x0000040c01007387 */ /* 0x00a1e40000100800 */
.L_x_4539:
[----:B------:R-:W2:Y:S01]  /*28280*/  S2R R10, SR_TID.X ;  /* 0x00000000000a7919 */ /* 0x000ea20000002100 */
[C---:B------:R-:W-:Y:S02]  /*28290*/  ISETP.LT.OR P3, PT, R9.reuse, 0x81, P3 ;  /* 0x000000810900780c */ /* 0x040fe40001f61670 */
[C---:B------:R-:W-:Y:S02]  /*282a0*/  ISETP.LT.OR P2, PT, R9.reuse, 0x81, P2 ;  /* 0x000000810900780c */ /* 0x040fe40001741670 */
[----:B------:R-:W-:Y:S01]  /*282b0*/  ISETP.LT.OR P0, PT, R9, 0x81, P0 ;  /* 0x000000810900780c */ /* 0x000fe20000701670 */
[----:B--2---:R-:W-:-:S05]  /*282c0*/  IMAD.SHL.U32 R10, R10, 0x10, RZ ;  /* 0x000000100a0a7824 */ /* 0x004fca00078e00ff */
[----:B------:R-:W-:-:S04]  /*282d0*/  LOP3.LUT R10, R10, 0x30, RZ, 0xc0, !PT ;  /* 0x000000300a0a7812 */ /* 0x000fc800078ec0ff */
[----:B------:R-:W-:-:S05]  /*282e0*/  IADD3 R2, P6, R10, R2, RZ ;  /* 0x000000020a027210 */ /* 0x000fca0007fde0ff */
        /* <DEDUP_REMOVED lines=9> */
.L_x_4328:
        /* <DEDUP_REMOVED lines=11> */
.L_x_4329:
[----:B------:R2:W-:Y:S01]  /*28430*/  SYNCS.ARRIVE.TRANS64.A1T0 RZ, [R4+URZ+0x33470], RZ ;  /* 0x033470ff04ff79a7 */ /* 0x0005e2000810003f */
[----:B------:R-:W-:Y:S05]  /*28440*/  @!P3 BRA `(.L_x_4330) ;  /* 0x000000000004b947 */ /* 0x000fea0003800000 */
[----:B------:R-:W-:Y:S01]  /*28450*/  BPT.TRAP 0x1 ;  /* 0x000000040000795c */ /* 0x000fe20000300000 */
.L_x_4330:
[----:B------:R-:W3:Y:S01]  /*28460*/  LDL R2, [R1+0x34] ;  /* 0x0000340001027983 */ /* 0x000ee20000100800 */
[----:B------:R-:W-:Y:S01]  /*28470*/  BSSY B0, `(.L_x_4331) ;  /* 0x0000003000007945 */ /* 0x000fe20003800000 */
[----:B---3--:R-:W3:Y:S03]  /*28480*/  SYNCS.PHASECHK.TRANS64.TRYWAIT P0, [R4+URZ+0x33440], R2 ;  /* 0x03344002040075a7 */ /* 0x008ee6000800017f */
[----:B---3--:R-:W-:Y:S05]  /*28490*/  @!P0 BRA `(.L_x_4332) ;  /* 0x00000084002c8947 */ /* 0x008fea0003800000 */
.L_x_4540:
[----:B------:R-:W-:Y:S05]  /*284a0*/  BSYNC B0 ;  /* 0x0000000000007941 */ /* 0x000fea0003800000 */
.L_x_4331:
[----:B------:R-:W4:Y:S01]  /*284b0*/  LDL.LU R11, [R1+0x30] ;  /* 0x00003000010b7983 */ /* 0x000f220000300800 */
[----:B------:R-:W-:Y:S01]  /*284c0*/  ULDC.64 UR4, c[0x0][0x310] ;  /* 0x0000c40000047ab9 */ /* 0x000fe20000000a00 */
[----:B------:R-:W-:Y:S02]  /*284d0*/  ULDC.64 UR6, c[0x0][0x300] ;  /* 0x0000c00000067ab9 */ /* 0x000fe40000000a00 */
[----:B------:R-:W2:Y:S04]  /*284e0*/  LDL.LU R13, [R1+0x28] ;  /* 0x00002800010d7983 */ /* 0x000ea80000300800 */
[----:B------:R-:W2:Y:S04]  /*284f0*/  LDL.LU R9, [R1+0x2c] ;  /* 0x00002c0001097983 */ /* 0x000ea80000300800 */
[----:B0-----:R-:W2:Y:S01]  /*28500*/  LDL R12, [R1+0xc] ;  /* 0x00000c00010c7983 */ /* 0x001ea20000100800 */
[----:B------:R-:W-:-:S02]  /*28510*/  IMAD R35, R35, UR4, RZ ;  /* 0x0000000423237c24 */ /* 0x000fc4000f8e02ff */
[C---:B---3--:R-:W-:Y:S01]  /*28520*/  IMAD.WIDE.U32 R2, R6.reuse, UR4, RZ ;  /* 0x0000000406027c25 */ /* 0x048fe2000f8e00ff */
[----:B------:R0:W5:Y:S03]  /*28530*/  LDL R20, [R1+0x4] ;  /* 0x0000040001147983 */ /* 0x0001660000100800 */
[----:B------:R-:W-:-:S05]  /*28540*/  IMAD R35, R6, UR5, R35 ;  /* 0x0000000506237c24 */ /* 0x000fca000f8e0223 */
[----:B------:R-:W-:-:S03]  /*28550*/  IADD3 R3, R3, R35, RZ ;  /* 0x0000002303037210 */ /* 0x000fc60007ffe0ff */
[----:B------:R-:W-:-:S04]  /*28560*/  IMAD.WIDE.U32 R2, R5, UR6, R2 ;  /* 0x0000000605027c25 */ /* 0x000fc8000f8e0002 */
[----:B------:R-:W-:Y:S02]  /*28570*/  IMAD.MOV.U32 R10, RZ, RZ, R2 ;  /* 0x000000ffff0a7224 */ /* 0x000fe400078e0002 */
[----:B----4-:R-:W-:-:S04]  /*28580*/  IMAD R6, R11, UR6, RZ ;  /* 0x000000060b067c24 */ /* 0x010fc8000f8e02ff */
[----:B------:R-:W-:Y:S02]  /*28590*/  IMAD R6, R5, UR7, R6 ;  /* 0x0000000705067c24 */ /* 0x000fe4000f8e0206 */
[----:B--2---:R-:W-:Y:S02]  /*285a0*/  IMAD R5, R13, UR4, RZ ;  /* 0x000000040d057c24 */ /* 0x004fe4000f8e02ff */
[----:B------:R-:W-:Y:S02]  /*285b0*/  IMAD.IADD R11, R3, 0x1, R6 ;  /* 0x00000001030b7824 */ /* 0x000fe400078e0206 */
        /* <DEDUP_REMOVED lines=9> */
[----:B------:R-:W-:Y:S02]  /*28650*/  IMAD R8, R12, UR4, RZ ;  /* 0x000000040c087c24 */ /* 0x000fe4000f8e02ff */
[----:B------:R-:W-:Y:S01]  /*28660*/  IMAD.IADD R3, R3, 0x1, R9 ;  /* 0x0000000103037824 */ /* 0x000fe200078e0209 */
[----:B------:R-:W-:Y:S01]  /*28670*/  IADD3 R5, P0, R6, UR6, RZ ;  /* 0x0000000606057c10 */ /* 0x000fe2000ff1e0ff */
[C---:B------:R-:W-:Y:S02]  /*28680*/  IMAD R8, R18.reuse, UR5, R8 ;  /* 0x0000000512087c24 */ /* 0x040fe4000f8e0208 */
[----:B------:R-:W-:-:S03]  /*28690*/  IMAD.WIDE.U32 R2, R18, UR4, R2 ;  /* 0x0000000412027c25 */ /* 0x000fc6000f8e0002 */
[----:B------:R-:W-:Y:S02]  /*286a0*/  IADD3.X R6, R7, UR7, R8, P0, !PT ;  /* 0x0000000707067c10 */ /* 0x000fe400087fe408 */
[----:B------:R-:W-:Y:S01]  /*286b0*/  IADD3 R7, P0, R2, UR6, RZ ;  /* 0x0000000602077c10 */ /* 0x000fe2000ff1e0ff */
[----:B------:R-:W-:-:S03]  /*286c0*/  UMOV UR4, 0xffffffff ;  /* 0xffffffff00047882 */ /* 0x000fc60000000000 */
[----:B------:R-:W-:Y:S01]  /*286d0*/  IADD3.X R8, R8, UR7, R3, P0, !PT ;  /* 0x0000000708087c10 */ /* 0x000fe200087fe403 */
[----:B0-----:R-:W-:Y:S08]  /*286e0*/  BRA.DIV UR4, `(.L_x_4333) ;  /* 0x0000008204b07947 */ /* 0x001ff0000b800000 */
[----:B------:R-:W0:Y:S01]  /*286f0*/  S2R R10, SR_TID.X ;  /* 0x00000000000a7919 */ /* 0x000e220000002100 */
[----:B-----5:R-:W-:Y:S01]  /*28700*/  LOP3.LUT R20, R20, 0xfffffeff, RZ, 0xc0, !PT ;  /* 0xfffffeff14147812 */ /* 0x020fe200078ec0ff */
[----:B------:R-:W2:Y:S01]  /*28710*/  LDC R11, c[0x0][0x2f4] ;  /* 0x0000bd00ff0b7b82 */ /* 0x000ea20000000800 */
[----:B------:R-:W3:Y:S02]  /*28720*/  SHFL.IDX PT, R3, R5, RZ, 0x1c1f ;  /* 0x001c1fff05037589 */ /* 0x000ee400000e0000 */
[----:B------:R-:W-:Y:S02]  /*28730*/  @P1 LOP3.LUT R20, R20, 0x100, RZ, 0xfc, !PT ;  /* 0x0000010014141812 */ /* 0x000fe400078efcff */
[----:B------:R-:W4:Y:S02]  /*28740*/  SHFL.IDX PT, R2, R6, RZ, 0x1c1f ;  /* 0x001c1fff06027589 */ /* 0x000f2400000e0000 */
[----:B------:R-:W-:Y:S02]  /*28750*/  LOP3.LUT P1, RZ, R20, 0x20, RZ, 0xc0, !PT ;  /* 0x0000002014ff7812 */ /* 0x000fe4000782c0ff */
[----:B------:R-:W-:Y:S04]  /*28760*/  STL [R1+0x4], R20 ;  /* 0x0000041401007387 */ /* 0x000fe80000100800 */
[----:B------:R-:W-:Y:S01]  /*28770*/  SHFL.IDX PT, R8, R8, RZ, 0x1c1f ;  /* 0x001c1fff08087589 */ /* 0x000fe200000e0000 */
[C---:B0-----:R-:W-:Y:S01]  /*28780*/  SHF.L.U32 R9, R10.reuse, 0x4, RZ ;  /* 0x000000040a097819 */ /* 0x041fe200000006ff */
[----:B------:R-:W-:-:S03]  /*28790*/  IMAD.SHL.U32 R10, R10, 0x10, RZ ;  /* 0x000000100a0a7824 */ /* 0x000fc600078e00ff */
[----:B------:R-:W-:Y:S02]  /*287a0*/  LOP3.LUT R9, R9, 0x30, RZ, 0xc0, !PT ;  /* 0x0000003009097812 */ /* 0x000fe400078ec0ff */
[----:B------:R-:W-:Y:S02]  /*287b0*/  LOP3.LUT R10, R10, 0x30, RZ, 0xc0, !PT ;  /* 0x000000300a0a7812 */ /* 0x000fe400078ec0ff */
[C---:B---3--:R-:W-:Y:S02]  /*287c0*/  @P1 IADD3 R3, P0, R9.reuse, R3, RZ ;  /* 0x0000000309031210 */ /* 0x048fe40007f1e0ff */
[C---:B------:R-:W-:Y:S02]  /*287d0*/  LOP3.LUT R12, R10.reuse, 0x40, RZ, 0xfc, !PT ;  /* 0x000000400a0c7812 */ /* 0x040fe400078efcff */
[----:B------:R-:W-:Y:S01]  /*287e0*/  LOP3.LUT R10, R10, 0x80, RZ, 0xfc, !PT ;  /* 0x000000800a0a7812 */ /* 0x000fe200078efcff */
[----:B----4-:R-:W-:Y:S01]  /*287f0*/  @P1 IMAD.X R2, RZ, RZ, R2, P0 ;  /* 0x000000ffff021224 */ /* 0x010fe200000e0602 */
[----:B--2---:R-:W-:-:S02]  /*28800*/  ISETP.GE.AND P6, PT, R9, R11, PT ;  /* 0x0000000b0900720c */ /* 0x004fc40003fc6270 */
[-C--:B------:R-:W-:Y:S02]  /*28810*/  ISETP.GE.AND P3, PT, R12, R11.reuse, PT ;  /* 0x0000000b0c00720c */ /* 0x080fe40003f66270 */
[-C--:B------:R-:W-:Y:S02]  /*28820*/  @P1 LOP3.LUT R3, R3, R2.reuse, RZ, 0x3c, !PT ;  /* 0x0000000203031212 */ /* 0x080fe400078e3cff */
[----:B------:R-:W-:Y:S02]  /*28830*/  ISETP.GE.AND P2, PT, R10, R11, PT ;  /* 0x0000000b0a00720c */ /* 0x000fe40003f46270 */
[----:B------:R-:W-:-:S04]  /*28840*/  @P1 LOP3.LUT R2, R3, R2, RZ, 0x3c, !PT ;  /* 0x0000000203021212 */ /* 0x000fc800078e3cff */
[----:B------:R-:W-:-:S05]  /*28850*/  @P1 LOP3.LUT R3, R3, R2, RZ, 0x3c, !PT ;  /* 0x0000000203031212 */ /* 0x000fca00078e3cff */
[----:B------:R-:W-:Y:S04]  /*28860*/  @P1 LDGSTS.E.BYPASS.LTC128B.128 [R0+0x24200], desc[UR50][R2.64], !P6 ;  /* 0x2420000002001fae */ /* 0x000fe8000f101d72 */
[----:B------:R-:W-:Y:S04]  /*28870*/  @P1 LDGSTS.E.BYPASS.LTC128B.128 [R0+0x26a00], desc[UR50][R2.64+0x40], !P3 ;  /* 0x26a0004002001fae */ /* 0x000fe8000d901d72 */
[----:B------:R0:W-:Y:S01]  /*28880*/  @P1 LDGSTS.E.BYPASS.LTC128B.128 [R0+0x29200], desc[UR50][R2.64+0x80], !P2 ;  /* 0x2920008002001fae */ /* 0x0001e2000d101d72 */
[----:B------:R-:W-:-:S03]  /*28890*/  LOP3.LUT P1, RZ, R20, 0x100, RZ, 0xc0, !PT ;  /* 0x0000010014ff7812 */ /* 0x000fc6000782c0ff */
[----:B0-----:R-:W0:Y:S04]  /*288a0*/  SHFL.IDX PT, R3, R5, 0x1, 0x1c1f ;  /* 0x003c1f0005037f89 */ /* 0x001e2800000e0000 */
[----:B------:R-:W2:Y:S01]  /*288b0*/  SHFL.IDX PT, R2, R6, 0x1, 0x1c1f ;  /* 0x003c1f0006027f89 */ /* 0x000ea200000e0000 */
[----:B0-----:R-:W-:-:S05]  /*288c0*/  @P5 IADD3 R3, P0, R9, R3, RZ ;  /* 0x0000000309035210 */ /* 0x001fca0007f1e0ff */
[----:B--2---:R-:W-:-:S05]  /*288d0*/  @P5 IMAD.X R2, RZ, RZ, R2, P0 ;  /* 0x000000ffff025224 */ /* 0x004fca00000e0602 */
[----:B------:R-:W-:-:S04]  /*288e0*/  @P5 LOP3.LUT R3, R3, R2, RZ, 0x3c, !PT ;  /* 0x0000000203035212 */ /* 0x000fc800078e3cff */
[----:B------:R-:W-:-:S04]  /*288f0*/  @P5 LOP3.LUT R2, R3, R2, RZ, 0x3c, !PT ;  /* 0x0000000203025212 */ /* 0x000fc800078e3cff */
[----:B------:R-:W-:-:S05]  /*28900*/  @P5 LOP3.LUT R3, R3, R2, RZ, 0x3c, !PT ;  /* 0x0000000203035212 */ /* 0x000fca00078e3cff */
[----:B------:R-:W-:Y:S04]  /*28910*/  @P5 LDGSTS.E.BYPASS.LTC128B.128 [R0+0x24a00], desc[UR50][R2.64], !P6 ;  /* 0x24a0000002005fae */ /* 0x000fe8000f101d72 */
[----:B------:R-:W-:Y:S04]  /*28920*/  @P5 LDGSTS.E.BYPASS.LTC128B.128 [R0+0x27200], desc[UR50][R2.64+0x40], !P3 ;  /* 0x2720004002005fae */ /* 0x000fe8000d901d72 */
[----:B------:R0:W-:Y:S04]  /*28930*/  @P5 LDGSTS.E.BYPASS.LTC128B.128 [R0+0x29a00], desc[UR50][R2.64+0x80], !P2 ;  /* 0x29a0008002005fae */ /* 0x0001e8000d101d72 */
[----:B0-----:R-:W0:Y:S04]  /*28940*/  SHFL.IDX PT, R3, R5, 0x2, 0x1c1f ;  /* 0x005c1f0005037f89 */ /* 0x001e2800000e0000 */
[----:B------:R-:W2:Y:S04]  /*28950*/  SHFL.IDX PT, R2, R6, 0x2, 0x1c1f ;  /* 0x005c1f0006027f89 */ /* 0x000ea800000e0000 */
[----:B------:R-:W3:Y:S04]  /*28960*/  SHFL.IDX PT, R5, R5, 0x3, 0x1c1f ;  /* 0x007c1f0005057f89 */ /* 0x000ee800000e0000 */
[----:B------:R-:W4:Y:S01]  /*28970*/  SHFL.IDX PT, R6, R6, 0x3, 0x1c1f ;  /* 0x007c1f0006067f89 */ /* 0x000f2200000e0000 */
[----:B0-----:R-:W-:-:S05]  /*28980*/  @P4 IADD3 R3, P0, R9, R3, RZ ;  /* 0x0000000309034210 */ /* 0x001fca0007f1e0ff */
[----:B--2---:R-:W-:-:S05]  /*28990*/  @P4 IMAD.X R2, RZ, RZ, R2, P0 ;  /* 0x000000ffff024224 */ /* 0x004fca00000e0602 */
[----:B------:R-:W-:-:S04]  /*289a0*/  @P4 LOP3.LUT R3, R3, R2, RZ, 0x3c, !PT ;  /* 0x0000000203034212 */ /* 0x000fc800078e3cff */
[----:B------:R-:W-:-:S04]  /*289b0*/  @P4 LOP3.LUT R2, R3, R2, RZ, 0x3c, !PT ;  /* 0x0000000203024212 */ /* 0x000fc800078e3cff */
[----:B------:R-:W-:-:S05]  /*289c0*/  @P4 LOP3.LUT R3, R3, R2, RZ, 0x3c, !PT ;  /* 0x0000000203034212 */ /* 0x000fca00078e3cff */
[----:B------:R-:W-:Y:S04]  /*289d0*/  @P4 LDGSTS.E.BYPASS.LTC128B.128 [R0+0x25200], desc[UR50][R2.64], !P6 ;  /* 0x2520000002004fae */ /* 0x000fe8000f101d72 */
[----:B------:R-:W-:Y:S04]  /*289e0*/  @P4 LDGSTS.E.BYPASS.LTC128B.128 [R0+0x27a00], desc[UR50][R2.64+0x40], !P3 ;  /* 0x27a0004002004fae */ /* 0x000fe8000d901d72 */
[----:B------:R3:W-:Y:S02]  /*289f0*/  @P4 LDGSTS.E.BYPASS.LTC128B.128 [R0+0x2a200], desc[UR50][R2.64+0x80], !P2 ;  /* 0x2a20008002004fae */ /* 0x0007e4000d101d72 */
[----:B---3--:R-:W-:-:S04]  /*28a00*/  @P1 IADD3 R2, P0, R9, R5, RZ ;  /* 0x0000000509021210 */ /* 0x008fc80007f1e0ff */
[----:B----4-:R-:W-:-:S05]  /*28a10*/  @P1 IADD3.X R3, RZ, R6, RZ, P0, !PT ;  /* 0x00000006ff031210 */ /* 0x010fca00007fe4ff */
[----:B------:R-:W-:Y:S04]  /*28a20*/  @P1 LDGSTS.E.BYPASS.LTC128B.128 [R0+0x25a00], desc[UR50][R2.64], !P6 ;  /* 0x25a0000002001fae */ /* 0x000fe8000f101d72 */
[----:B------:R-:W-:Y:S04]  /*28a30*/  @P1 LDGSTS.E.BYPASS.LTC128B.128 [R0+0x28200], desc[UR50][R2.64+0x40], !P3 ;  /* 0x2820004002001fae */ /* 0x000fe8000d901d72 */
[----:B------:R0:W-:Y:S04]  /*28a40*/  @P1 LDGSTS.E.BYPASS.LTC128B.128 [R0+0x2aa00], desc[UR50][R2.64+0x80], !P2 ;  /* 0x2aa0008002001fae */ /* 0x0001e8000d101d72 */
[----:B0-----:R0:W2:Y:S02]  /*28a50*/  SHFL.IDX PT, R2, R7, RZ, 0x1c1f ;  /* 0x001c1fff07027589 */ /* 0x0010a400000e0000 */
.L_x_4552:
[----:B------:R-:W-:Y:S01]  /*28a60*/  LOP3.LUT P0, RZ, R20, 0x40, RZ, 0xc0, !PT ;  /* 0x0000004014ff7812 */ /* 0x000fe2000780c0ff */
[----:B------:R-:W-:-:S12]  /*28a70*/  BSSY B0, `(.L_x_4334) ;  /* 0x0000013000007945 */ /* 0x000fd80003800000 */
[----:B------:R-:W-:Y:S05]  /*28a80*/  @!P0 BRA `(.L_x_4335) ;  /* 0x0000000000448947 */ /* 0x000fea0003800000 */
[----:B------:R-:W3:Y:S01]  /*28a90*/  S2R R3, SR_TID.X ;  /* 0x0000000000037919 */ /* 0x000ee20000002100 */
[----:B------:R-:W4:Y:S01]  /*28aa0*/  LDC R6, c[0x0][0x2f4] ;  /* 0x0000bd00ff067b82 */ /* 0x000f220000000800 */
[----:B---3--:R-:W-:-:S05]  /*28ab0*/  IMAD.SHL.U32 R9, R3, 0x10, RZ ;  /* 0x0000001003097824 */ /* 0x008fca00078e00ff */
[----:B------:R-:W-:-:S04]  /*28ac0*/  LOP3.LUT R9, R9, 0x30, RZ, 0xc0, !PT ;  /* 0x0000003009097812 */ /* 0x000fc800078ec0ff */
[C---:B0-----:R-:W-:Y:S02]  /*28ad0*/  LOP3.LUT R7, R9.reuse, 0x40, RZ, 0xfc, !PT ;  /* 0x0000004009077812 */ /* 0x041fe400078efcff */
[C---:B------:R-:W-:Y:S02]  /*28ae0*/  LOP3.LUT R5, R9.reuse, 0x80, RZ, 0xfc, !PT ;  /* 0x0000008009057812 */ /* 0x040fe400078efcff */
[-C--:B----4-:R-:W-:Y:S02]  /*28af0*/  ISETP.GE.AND P3, PT, R9, R6.reuse, PT ;  /* 0x000000060900720c */ /* 0x090fe40003f66270 */
[-C--:B------:R-:W-:Y:S02]  /*28b00*/  ISETP.GE.AND P2, PT, R7, R6.reuse, PT ;  /* 0x000000060700720c */ /* 0x080fe40003f46270 */
[----:B------:R-:W-:Y:S02]  /*28b10*/  ISETP.GE.AND P1, PT, R5, R6, PT ;  /* 0x000000060500720c */ /* 0x000fe40003f26270 */
        /* <DEDUP_REMOVED lines=8> */
.L_x_4335:
[----:B------:R-:W-:Y:S05]  /*28ba0*/  BSYNC B0 ;  /* 0x0000000000007941 */ /* 0x000fea0003800000 */
.L_x_4334:
[----:B------:R-:W-:Y:S01]  /*28bb0*/  NOP ;  /* 0x0000000000007918 */ /* 0x000fe20000000000 */
[----:B------:R-:W-:-:S13]  /*28bc0*/  PLOP3.LUT P0, PT, PT, PT, PT, 0x80, 0x0 ;  /* 0x000000000000781c */ /* 0x000fda0003f0f070 */
.L_x_4336:
        /* <DEDUP_REMOVED lines=11> */
.L_x_4337:
[----:B------:R3:W5:Y:S01]  /*28c80*/  LDL.LU R3, [R1+0x38] ;  /* 0x0000380001037983 */ /* 0x0007620000300800 */
[----:B------:R3:W-:Y:S02]  /*28c90*/  SYNCS.ARRIVE.TRANS64.A1T0 RZ, [R4+URZ+0x33430], RZ ;  /* 0x033430ff04ff79a7 */ /* 0x0007e4000810003f */
[----:B------:R-:W-:Y:S05]  /*28ca0*/  WARPSYNC.ALL ;  /* 0x0000000000007948 */ /* 0x000fea0003800000 */
[----:B------:R-:W-:Y:S01]  /*28cb0*/  ULDC.64 UR6, c[0x0][0xa00] ;  /* 0x0002800000067ab9 */ /* 0x000fe20000000a00 */
[----:B--2---:R-:W-:Y:S01]  /*28cc0*/  VIADD R2, R23, 0x1e200 ;  /* 0x0001e20017027836 */ /* 0x004fe20000000000 */
[----:B------:R-:W-:Y:S01]  /*28cd0*/  BAR.SYNC.DEFER_BLOCKING 0x8, 0x180 ;  /* 0x0206000000007b1d */ /* 0x000fe20000010000 */
[----:B------:R-:W-:Y:S02]  /*28ce0*/  ISETP.NE.U32.AND P0, PT, RZ, UR6, PT ;  /* 0x00000006ff007c0c */ /* 0x000fe4000bf05070 */
[----:B------:R-:W-:-:S02]  /*28cf0*/  SHF.R.S32.HI R0, RZ, 0x1f, R30 ;  /* 0x0000001fff007819 */ /* 0x000fc4000001141e */
[----:B------:R-:W-:Y:S01]  /*28d00*/  ISETP.NE.AND.EX P0, PT, RZ, UR7, PT, P0 ;  /* 0x00000007ff007c0c */ /* 0x000fe2000bf05300 */
[----:B------:R-:W-:Y:S01]  /*28d10*/  ULDC.64 UR4, c[0x0][0x298] ;  /* 0x0000a60000047ab9 */ /* 0x000fe20000000a00 */
[----:B------:R-:W-:Y:S01]  /*28d20*/  BSSY B6, `(.L_x_4338) ;  /* 0x0000019000067945 */ /* 0x000fe20003800000 */
[----:B------:R-:W-:Y:S01]  /*28d30*/  IMAD R0, R0, UR4, RZ ;  /* 0x0000000400007c24 */ /* 0x000fe2000f8e02ff */
[----:B------:R-:W-:-:S03]  /*28d40*/  SEL R26, R26, RZ, !P0 ;  /* 0x000000ff1a1a7207 */ /* 0x000fc60004000000 */
[C---:B------:R-:W-:Y:S02]  /*28d50*/  IMAD R0, R30.reuse, UR5, R0 ;  /* 0x000000051e007c24 */ /* 0x040fe4000f8e0200 */
[----:B------:R-:W-:-:S05]  /*28d60*/  IMAD.WIDE.U32 R30, R30, UR4, RZ ;  /* 0x000000041e1e7c25 */ /* 0x000fca000f8e00ff */
[----:B-1----:R-:W-:Y:S02]  /*28d70*/  IADD3 R28, R31, R0, RZ ;  /* 0x000000001f1c7210 */ /* 0x002fe40007ffe0ff */
[----:B-----5:R-:W-:Y:S02]  /*28d80*/  SEL R29, R3, RZ, !P0 ;  /* 0x000000ff031d7207 */ /* 0x020fe40004000000 */
[----:B------:R-:W-:-:S13]  /*28d90*/  LOP3.LUT P0, RZ, R2, 0x1bf, RZ, 0xc0, !PT ;  /* 0x000001bf02ff7812 */ /* 0x000fda000780c0ff */
[----:B------:R-:W-:Y:S05]  /*28da0*/  @!P0 BRA `(.L_x_4339) ;  /* 0x0000000000408947 */ /* 0x000fea0003800000 */
[----:B------:R-:W-:Y:S01]  /*28db0*/  MOV R2, 0x0 ;  /* 0x0000000000027802 */ /* 0x000fe20000000f00 */
[----:B------:R-:W-:Y:S01]  /*28dc0*/  ULDC.64 UR4, c[0x4][0x1b0] ;  /* 0x01006c0000047ab9 */ /* 0x000fe20000000a00 */
[----:B------:R-:W-:Y:S01]  /*28dd0*/  ULDC.64 UR6, c[0x4][0x1b8] ;  /* 0x01006e0000067ab9 */ /* 0x000fe20000000a00 */
[----:B------:R-:W-:Y:S01]  /*28de0*/  ULDC.64 UR8, c[0x4][0xd0] ;  /* 0x0100340000087ab9 */ /* 0x000fe20000000a00 */
[----:B---3--:R-:W-:Y:S01]  /*28df0*/  IMAD.U32 R4, RZ, RZ, UR4 ;  /* 0x00000004ff047e24 */ /* 0x008fe2000f8e00ff */
[----:B------:R-:W-:Y:S01]  /*28e00*/  MOV R10, UR8 ;  /* 0x00000008000a7c02 */ /* 0x000fe20008000f00 */
[----:B------:R-:W1:Y:S01]  /*28e10*/  LDC.64 R2, c[0x4][R2] ;  /* 0x0100000002027b82 */ /* 0x000e620000000a00 */
[----:B------:R-:W-:Y:S02]  /*28e20*/  IMAD.U32 R5, RZ, RZ, UR5 ;  /* 0x00000005ff057e24 */ /* 0x000fe4000f8e00ff */
[----:B------:R-:W-:Y:S02]  /*28e30*/  IMAD.U32 R6, RZ, RZ, UR6 ;  /* 0x00000006ff067e24 */ /* 0x000fe4000f8e00ff */
[----:B0-----:R-:W-:-:S02]  /*28e40*/  IMAD.U32 R7, RZ, RZ, UR7 ;  /* 0x00000007ff077e24 */ /* 0x001fc4000f8e00ff */
[----:B------:R-:W-:Y:S02]  /*28e50*/  IMAD.U32 R11, RZ, RZ, UR9 ;  /* 0x00000009ff0b7e24 */ /* 0x000fe4000f8e00ff */
[----:B------:R-:W-:Y:S02]  /*28e60*/  IMAD.MOV.U32 R8, RZ, RZ, 0x70 ;  /* 0x00000070ff087424 */ /* 0x000fe400078e00ff */
[----:B------:R-:W-:Y:S02]  /*28e70*/  IMAD.MOV.U32 R12, RZ, RZ, 0x1 ;  /* 0x00000001ff0c7424 */ /* 0x000fe400078e00ff */
[----:B------:R-:W-:-:S07]  /*28e80*/  IMAD.MOV.U32 R13, RZ, RZ, RZ ;  /* 0x000000ffff0d7224 */ /* 0x000fce00078e00ff */
[----:B------:R-:W-:-:S07]  /*28e90*/  LEPC R20, `(.L_x_4339) ;  /* 0x000000001014794e */ /* 0x000fce0000000000 */
[----:B-1----:R-:W-:Y:S05]  /*28ea0*/  CALL.ABS.NOINC R2 ;  /* 0x0000000002007343 */ /* 0x002fea0003c00000 */
.L_x_4339:
[----:B------:R-:W-:Y:S05]  /*28eb0*/  BSYNC B6 ;  /* 0x0000000000067941 */ /* 0x000fea0003800000 */
.L_x_4338:
[----:B------:R-:W2:Y:S01]  /*28ec0*/  LDL R20, [R1+0xc] ;  /* 0x00000c0001147983 */ /* 0x000ea20000100800 */
[----:B------:R-:W-:Y:S01]  /*28ed0*/  ULDC.64 UR4, c[0x0][0x2d8] ;  /* 0x0000b60000047ab9 */ /* 0x000fe20000000a00 */
[----:B------:R-:W-:Y:S01]  /*28ee0*/  SHF.L.U32 R17, R17, 0x7, RZ ;  /* 0x0000000711117819 */ /* 0x000fe200000006ff */
[----:B0-----:R-:W0:Y:S01]  /*28ef0*/  LDC R7, c[0x0][0x448] ;  /* 0x00011200ff077b82 */ /* 0x001e220000000800 */
[----:B------:R1:W5:Y:S01]  /*28f00*/  LDL R8, [R1+0x20] ;  /* 0x0000200001087983 */ /* 0x0003620000100800 */
[----:B------:R-:W-:Y:S01]  /*28f10*/  MOV R2, R30 ;  /* 0x0000001e00027202 */ /* 0x000fe20000000f00 */
[----:B------:R-:W-:-:S04]  /*28f20*/  IMAD.MOV.U32 R3, RZ, RZ, R28 ;  /* 0x000000ffff037224 */ /* 0x000fc800078e001c */
[----:B------:R-:W-:Y:S01]  /*28f30*/  IMAD.WIDE.U32 R2, R18, UR4, R2 ;  /* 0x0000000412027c25 */ /* 0x000fe2000f8e0002 */
[----:B0-----:R-:W-:-:S13]  /*28f40*/  ISETP.NE.AND P0, PT, R7, 0x1, PT ;  /* 0x000000010700780c */ /* 0x001fda0003f05270 */
[----:B---3--:R-:W0:Y:S01]  /*28f50*/  @P0 LDC R4, c[0x0][0x44c] ;  /* 0x00011300ff040b82 */ /* 0x008e220000000800 */
[----:B--2---:R-:W-:Y:S02]  /*28f60*/  IMAD R0, R20, UR4, RZ ;  /* 0x0000000414007c24 */ /* 0x004fe4000f8e02ff */
[----:B------:R-:W2:Y:S02]  /*28f70*/  S2R R20, SR_TID.X ;  /* 0x0000000000147919 */ /* 0x000ea40000002100 */
        /* <DEDUP_REMOVED lines=12> */
[----:B------:R-:W-:-:S04]  /*29040*/  LOP3.LUT R20, R21, 0x60, R20, 0xf8, !PT ;  /* 0x0000006015147812 */ /* 0x000fc800078ef814 */
[----:B------:R-:W-:Y:S02]  /*29050*/  LOP3.LUT R5, R20, R17, RZ, 0xfc, !PT ;  /* 0x0000001114057212 */ /* 0x000fe400078efcff */
[----:B------:R1:W5:Y:S03]  /*29060*/  LDL R20, [R1+0x3c] ;  /* 0x00003c0001147983 */ /* 0x0003660000100800 */
[----:B0-----:R-:W-:Y:S01]  /*29070*/  @P0 IMAD.HI.U32 R6, R5, R4, RZ ;  /* 0x0000000405060227 */ /* 0x001fe200078e00ff */
[----:B------:R-:W0:Y:S03]  /*29080*/  S2R R21, SR_TID.X ;  /* 0x0000000000157919 */ /* 0x000e260000002100 */
[----:B------:R-:W-:Y:S01]  /*29090*/  IMAD.MOV.U32 R4, RZ, RZ, R5 ;  /* 0x000000ffff047224 */ /* 0x000fe200078e0005 */
[----:B---3--:R-:W-:-:S05]  /*290a0*/  @P0 SHF.R.U32.HI R4, RZ, R0, R6 ;  /* 0x00000000ff040219 */ /* 0x008fca0000011606 */
        /* <DEDUP_REMOVED lines=11> */
[----:B0-----:R-:W-:-:S03]  /*29160*/  SHF.L.U32 R35, R21, 0x4, RZ ;  /* 0x0000000415237819 */ /* 0x001fc600000006ff */
[----:B------:R-:W-:Y:S01]  /*29170*/  IMAD R4, R0, UR5, R4 ;  /* 0x0000000500047c24 */ /* 0x000fe2000f8e0204 */
[----:B------:R-:W-:Y:S01]  /*29180*/  ULDC.64 UR4, c[0x0][0x280] ;  /* 0x0000a00000047ab9 */ /* 0x000fe20000000a00 */
[----:B------:R-:W-:Y:S01]  /*29190*/  IMAD.SHL.U32 R9, R21, 0x10, RZ ;  /* 0x0000001015097824 */ /* 0x000fe200078e00ff */
[----:B------:R-:W-:Y:S02]  /*291a0*/  LOP3.LUT R35, R35, 0x30, RZ, 0xc0, !PT ;  /* 0x0000003023237812 */ /* 0x000fe400078ec0ff */
[----:B------:R-:W-:Y:S01]  /*291b0*/  IADD3 R0, P0, R2, UR4, RZ ;  /* 0x0000000402007c10 */ /* 0x000fe2000ff1e0ff */
[----:B------:R-:W-:Y:S01]  /*291c0*/  ULDC UR4, c[0x0][0x2b8] ;  /* 0x0000ae0000047ab9 */ /* 0x000fe20000000800 */
[----:B------:R-:W-:Y:S02]  /*291d0*/  LOP3.LUT R9, R9, 0x30, RZ, 0xc0, !PT ;  /* 0x0000003009097812 */ /* 0x000fe400078ec0ff */
[C---:B------:R-:W-:Y:S02]  /*291e0*/  LOP3.LUT R10, R35.reuse, 0x40, RZ, 0xfc, !PT ;  /* 0x00000040230a7812 */ /* 0x040fe400078efcff */
[----:B------:R-:W-:-:S02]  /*291f0*/  LOP3.LUT R11, R35, 0x80, RZ, 0xfc, !PT ;  /* 0x00000080230b7812 */ /* 0x000fc400078efcff */
[----:B------:R-:W-:Y:S01]  /*29200*/  IADD3.X R4, R3, UR5, R4, P0, !PT ;  /* 0x0000000503047c10 */ /* 0x000fe200087fe404 */
[----:B------:R-:W-:Y:S01]  /*29210*/  UMOV UR5, 0xffffffff ;  /* 0xffffffff00057882 */ /* 0x000fe20000000000 */
[----:B------:R-:W-:Y:S02]  /*29220*/  LOP3.LUT R21, R21, 0x7f, RZ, 0xc0, !PT ;  /* 0x0000007f15157812 */ /* 0x000fe400078ec0ff */
[----:B------:R-:W-:Y:S02]  /*29230*/  ISETP.GE.AND P3, PT, R9, UR4, PT ;  /* 0x0000000409007c0c */ /* 0x000fe4000bf66270 */
[----:B------:R-:W-:Y:S02]  /*29240*/  ISETP.GE.AND P2, PT, R10, UR4, PT ;  /* 0x000000040a007c0c */ /* 0x000fe4000bf46270 */
[----:B------:R-:W-:Y:S02]  /*29250*/  ISETP.GE.AND P0, PT, R11, UR4, PT ;  /* 0x000000040b007c0c */ /* 0x000fe4000bf06270 */
[----:B------:R-:W-:Y:S01]  /*29260*/  SHF.R.U32.HI R10, RZ, 0x2, R21 ;  /* 0x00000002ff0a7819 */ /* 0x000fe20000011615 */
[----:B-1----:R-:W-:Y:S10]  /*29270*/  BRA.DIV UR5, `(.L_x_4340) ;  /* 0x0000007e05bc7947 */ /* 0x002ff4000b800000 */
[----:B------:R-:W0:Y:S01]  /*29280*/  SHFL.IDX PT, R3, R0, RZ, 0x1c1f ;  /* 0x001c1fff00037589 */ /* 0x000e2200000e0000 */
[----:B-----5:R-:W-:Y:S02]  /*29290*/  IMAD R5, R20, R7, RZ ;  /* 0x0000000714057224 */ /* 0x020fe400078e02ff */
[----:B------:R-:W-:Y:S01]  /*292a0*/  IMAD.IADD R17, R10, 0x1, R17 ;  /* 0x000000010a117824 */ /* 0x000fe200078e0211 */
[----:B------:R-:W1:Y:S04]  /*292b0*/  SHFL.IDX PT, R2, R4, RZ, 0x1c1f ;  /* 0x001c1fff04027589 */ /* 0x000e6800000e0000 */
[----:B------:R-:W-:Y:S01]  /*292c0*/  ISETP.GE.AND P1, PT, R17, R5, PT ;  /* 0x000000051100720c */ /* 0x000fe20003f26270 */
[----:B------:R-:W-:-:S12]  /*292d0*/  SHFL.IDX PT, R14, R0, 0x3, 0x1c1f ;  /* 0x007c1f00000e7f89 */ /* 0x000fd800000e0000 */
[----:B0-----:R-:W-:-:S05]  /*292e0*/  @!P1 IADD3 R3, P4, R9, R3, RZ ;  /* 0x0000000309039210 */ /* 0x001fca0007f9e0ff */
[----:B-1----:R-:W-:-:S05]  /*292f0*/  @!P1 IMAD.X R2, RZ, RZ, R2, P4 ;  /* 0x000000ffff029224 */ /* 0x002fca00020e0602 */
[----:B------:R-:W-:-:S04]  /*29300*/  @!P1 LOP3.LUT R3, R3, R2, RZ, 0x3c, !PT ;  /* 0x0000000203039212 */ /* 0x000fc800078e3cff */
[----:B------:R-:W-:-:S04]  /*29310*/  @!P1 LOP3.LUT R2, R3, R2, RZ, 0x3c, !PT ;  /* 0x0000000203029212 */ /* 0x000fc800078e3cff */
[----:B------:R-:W-:-:S05]  /*29320*/  @!P1 LOP3.LUT R3, R3, R2, RZ, 0x3c, !PT ;  /* 0x0000000203039212 */ /* 0x000fca00078e3cff */
[----:B------:R-:W-:Y:S04]  /*29330*/  @!P1 LDGSTS.E.BYPASS.LTC128B.128 [R8+0x1e200], desc[UR50][R2.64], !P3 ;  /* 0x1e20000002089fae */ /* 0x000fe8000d901d72 */
[----:B------:R-:W-:Y:S04]  /*29340*/  @!P1 LDGSTS.E.BYPASS.LTC128B.128 [R8+0x20200], desc[UR50][R2.64+0x40], !P2 ;  /* 0x2020004002089fae */ /* 0x000fe8000d101d72 */
[----:B------:R0:W-:Y:S02]  /*29350*/  @!P1 LDGSTS.E.BYPASS.LTC128B.128 [R8+0x22200], desc[UR50][R2.64+0x80], !P0 ;  /* 0x2220008002089fae */ /* 0x0001e4000c101d72 */
[----:B0-----:R-:W-:-:S02]  /*29360*/  VIADD R2, R17, 0x20 ;  /* 0x0000002011027836 */ /* 0x001fc40000000000 */
[----:B------:R-:W0:Y:S03]  /*29370*/  SHFL.IDX PT, R3, R0, 0x1, 0x1c1f ;  /* 0x003c1f0000037f89 */ /* 0x000e2600000e0000 */
[----:B------:R-:W-:Y:S02]  /*29380*/  ISETP.GE.AND P1, PT, R2, R5, PT ;  /* 0x000000050200720c */ /* 0x000fe40003f26270 */
[----:B------:R-:W1:Y:S11]  /*29390*/  SHFL.IDX PT, R2, R4, 0x1, 0x1c1f ;  /* 0x003c1f0004027f89 */ /* 0x000e7600000e0000 */
        /* <DEDUP_REMOVED lines=8> */
[----:B0-----:R-:W-:-:S02]  /*29420*/  IADD3 R2, R17, 0x40, RZ ;  /* 0x0000004011027810 */ /* 0x001fc40007ffe0ff */
[----:B------:R-:W0:Y:S02]  /*29430*/  SHFL.IDX PT, R3, R0, 0x2, 0x1c1f ;  /* 0x005c1f0000037f89 */ /* 0x000e2400000e0000 */
[----:B------:R-:W-:Y:S02]  /*29440*/  ISETP.GE.AND P1, PT, R2, R5, PT ;  /* 0x000000050200720c */ /* 0x000fe40003f26270 */
[----:B------:R-:W1:Y:S04]  /*29450*/  SHFL.IDX PT, R2, R4, 0x2, 0x1c1f ;  /* 0x005c1f0004027f89 */ /* 0x000e6800000e0000 */
[----:B------:R-:W2:Y:S07]  /*29460*/  SHFL.IDX PT, R4, R4, 0x3, 0x1c1f ;  /* 0x007c1f0004047f89 */ /* 0x000eae00000e0000 */
[----:B0-----:R-:W-:-:S05]  /*29470*/  @!P1 IADD3 R3, P4, R9, R3, RZ ;  /* 0x0000000309039210 */ /* 0x001fca0007f9e0ff */
[----:B-1----:R-:W-:-:S05]  /*29480*/  @!P1 IMAD.X R2, RZ, RZ, R2, P4 ;  /* 0x000000ffff029224 */ /* 0x002fca00020e0602 */
[----:B------:R-:W-:-:S04]  /*29490*/  @!P1 LOP3.LUT R3, R3, R2, RZ, 0x3c, !PT ;  /* 0x0000000203039212 */ /* 0x000fc800078e3cff */
[----:B------:R-:W-:-:S04]  /*294a0*/  @!P1 LOP3.LUT R2, R3, R2, RZ, 0x3c, !PT ;  /* 0x0000000203029212 */ /* 0x000fc800078e3cff */
[----:B------:R-:W-:-:S05]  /*294b0*/  @!P1 LOP3.LUT R3, R3, R2, RZ, 0x3c, !PT ;  /* 0x0000000203039212 */ /* 0x000fca00078e3cff */
[----:B------:R0:W-:Y:S04]  /*294c0*/  @!P1 LDGSTS.E.BYPASS.LTC128B.128 [R8+0x1f200], desc[UR50][R2.64], !P3 ;  /* 0x1f20000002089fae */ /* 0x0001e8000d901d72 */
[----:B------:R0:W-:Y:S04]  /*294d0*/  @!P1 LDGSTS.E.BYPASS.LTC128B.128 [R8+0x21200], desc[UR50][R2.64+0x40], !P2 ;  /* 0x2120004002089fae */ /* 0x0001e8000d101d72 */
[----:B--2---:R0:W-:Y:S02]  /*294e0*/  @!P1 LDGSTS.E.BYPASS.LTC128B.128 [R8+0x23200], desc[UR50][R2.64+0x80], !P0 ;  /* 0x2320008002089fae */ /* 0x0041e4000c101d72 */
.L_x_4561:
[----:B------:R-:W-:Y:S01]  /*294f0*/  VIADD R0, R17, 0x60 ;  /* 0x0000006011007836 */ /* 0x000fe20000000000 */
[----:B------:R-:W-:Y:S04]  /*29500*/  BSSY B0, `(.L_x_4341) ;  /* 0x000000b000007945 */ /* 0x000fe80003800000 */
[----:B------:R-:W-:-:S13]  /*29510*/  ISETP.GE.AND P1, PT, R0, R5, PT ;  /* 0x000000050000720c */ /* 0x000fda0003f26270 */
[----:B------:R-:W-:Y:S05]  /*29520*/  @P1 BRA `(.L_x_4342) ;  /* 0x0000000000201947 */ /* 0x000fea0003800000 */
[----:B0-----:R-:W-:-:S05]  /*29530*/  IADD3 R2, P1, R9, R14, RZ ;  /* 0x0000000e09027210 */ /* 0x001fca0007f3e0ff */
[----:B------:R-:W-:-:S05]  /*29540*/  IMAD.X R3, RZ, RZ, R4, P1 ;  /* 0x000000ffff037224 */ /* 0x000fca00008e0604 */
[----:B------:R-:W-:Y:S01]  /*29550*/  @!PT LDS RZ, [RZ] ;  /* 0x00000000fffff984 */ /* 0x000fe20000000800 */
[----:B------:R-:W-:Y:S01]  /*29560*/  @!PT LDS RZ, [RZ] ;  /* 0x00000000fffff984 */ /* 0x000fe20000000800 */
[----:B------:R-:W-:Y:S01]  /*29570*/  @!PT LDS RZ, [RZ] ;  /* 0x00000000fffff984 */ /* 0x000fe20000000800 */
[----:B------:R1:W-:Y:S04]  /*29580*/  LDGSTS.E.BYPASS.LTC128B.128 [R8+0x1fa00], desc[UR50][R2.64], !P3 ;  /* 0x1fa0000002087fae */ /* 0x0003e8000d901d72 */
[----:B------:R1:W-:Y:S04]  /*29590*/  LDGSTS.E.BYPASS.LTC128B.128 [R8+0x21a00], desc[UR50][R2.64+0x40], !P2 ;  /* 0x21a0004002087fae */ /* 0x0003e8000d101d72 */
[----:B------:R1:W-:Y:S02]  /*295a0*/  LDGSTS.E.BYPASS.LTC128B.128 [R8+0x23a00], desc[UR50][R2.64+0x80], !P0 ;  /* 0x23a0008002087fae */ /* 0x0003e4000c101d72 */
.L_x_4342:
[----:B------:R-:W-:Y:S05]  /*295b0*/  BSYNC B0 ;  /* 0x0000000000007941 */ /* 0x000fea0003800000 */
.L_x_4341:
[----:B------:R-:W-:Y:S01]  /*295c0*/  NOP ;  /* 0x0000000000007918 */ /* 0x000fe20000000000 */
[----:B------:R-:W-:-:S13]  /*295d0*/  PLOP3.LUT P0, PT, PT, PT, PT, 0x80, 0x0 ;  /* 0x000000000000781c */ /* 0x000fda0003f0f070 */
.L_x_4343:
[----:B------:R-:W-:Y:S02]  /*295e0*/  PLOP3.LUT P1, PT, P1, P0, PT, 0xa2, 0x0 ;  /* 0x000000000000781c */ /* 0x000fe40000f21472 */
[----:B------:R-:W-:-:S08]  /*295f0*/  @P0 R2UR P1, UR4, R23 ;  /* 0x00000000170402ca */ /* 0x000fd00000020000 */
[----:B------:R-:W-:-:S05]  /*29600*/  @P0 PLOP3.LUT P0, PT, P1, PT, PT, 0x80, 0x0 ;  /* 0x000000000000081c */ /* 0x000fca0000f0f070 */
[----:B------:R-:W-:Y:S01]  /*29610*/  @!P1 SYNCS.ARRIVE.TRANS64.RED.A0T1 RZ, [UR4+0x33400], RZ ;  /* 0x033400ffffff99a7 */ /* 0x000fe20008200404 */
[----:B------:R-:W-:Y:S07]  /*29620*/  @!P1 ARRIVES.LDGSTSBAR.64.TRANSCNT [UR4+0x33400] ;  /* 0x03340000ff0099b0 */ /* 0x000fee0008000a84 */
[----:B------:R-:W-:Y:S05]  /*29630*/  @P0 BRA.U.ANY `(.L_x_4343) ;  /* 0xfffffffd00e80947 */ /* 0x000fea000393ffff */
[----:B01----:R-:W2:Y:S02]  /*29640*/  LDL.LU R2, [R1+0x40] ;  /* 0x0000400001027983 */ /* 0x003ea40000300800 */
        /* <DEDUP_REMOVED lines=9> */
[----:B------:R-:W1:Y:S03]  /*296e0*/  SYNCS.PHASECHK.TRANS64.TRYWAIT P0, [R23+URZ+0x33420], R0 ;  /* 0x03342000170075a7 */ /* 0x000e66000800017f */
[----:B01----:R-:W-:Y:S05]  /*296f0*/  @!P0 BRA `(.L_x_4345) ;  /* 0x0000007c00f48947 */ /* 0x003fea0003800000 */
.L_x_4562:
[----:B------:R-:W-:Y:S05]  /*29700*/  BSYNC B0 ;  /* 0x0000000000007941 */ /* 0x000fea0003800000 */
.L_x_4344:
[----:B------:R-:W-:-:S13]  /*29710*/  ISETP.GE.AND P0, PT, R27, 0xa1, PT ;  /* 0x000000a11b00780c */ /* 0x000fda0003f06270 */
[----:B------:R-:W-:Y:S05]  /*29720*/  @!P0 BRA `(.L_x_4346) ;  /* 0x0000001c00988947 */ /* 0x000fea0003800000 */
[----:B------:R-:W-:Y:S02]  /*29730*/  VIADD R33, R33, 0xfffffffe ;  /* 0xfffffffe21217836 */ /* 0x000fe40000000000 */
[----:B------:R-:W-:Y:S02]  /*29740*/  IMAD.MOV.U32 R20, RZ, RZ, R37 ;  /* 0x000000ffff147224 */ /* 0x000fe400078e0025 */
[----:B------:R-:W-:-:S07]  /*29750*/  IMAD.MOV.U32 R17, RZ, RZ, R32 ;  /* 0x000000ffff117224 */ /* 0x000fce00078e0020 */
.L_x_4366:
[----:B0-2---:R-:W2:Y:S01]  /*29760*/  LDL R0, [R1+0x10] ;  /* 0x0000100001007983 */ /* 0x005ea20000100800 */
[----:B------:R-:W0:Y:S03]  /*29770*/  LDC R6, c[0x0][0x430] ;  /* 0x00010c00ff067b82 */ /* 0x000e260000000800 */
[----:B------:R-:W3:Y:S01]  /*29780*/  LDL R9, [R1+0x14] ;  /* 0x0000140001097983 */ /* 0x000ee20000100800 */
[----:B-1----:R-:W1:Y:S01]  /*29790*/  S2R R2, SR_TID.X ;  /* 0x0000000000027919 */ /* 0x002e620000002100 */
[----:B------:R-:W4:Y:S01]  /*297a0*/  S2R R8, SR_TID.X ;  /* 0x0000000000087919 */ /* 0x000f220000002100 */
[----:B0-----:R-:W-:-:S13]  /*297b0*/  ISETP.NE.AND P0, PT, R6, 0x1, PT ;  /* 0x000000010600780c */ /* 0x001fda0003f05270 */
[----:B------:R-:W0:Y:S01]  /*297c0*/  @P0 LDC R4, c[0x0][0x434] ;  /* 0x00010d00ff040b82 */ /* 0x000e220000000800 */
[C---:B-1----:R-:W-:Y:S01]  /*297d0*/  LOP3.LUT R3, R2.reuse, 0x7f, RZ, 0xc0, !PT ;  /* 0x0000007f02037812 */ /* 0x042fe200078ec0ff */
[----:B------:R-:W-:-:S03]  /*297e0*/  IMAD.SHL.U32 R5, R2, 0x20, RZ ;  /* 0x0000002002057824 */ /* 0x000fc600078e00ff */
[----:B------:R-:W-:-:S04]  /*297f0*/  SHF.R.U32.HI R3, RZ, 0x2, R3 ;  /* 0x00000002ff037819 */ /* 0x000fc80000011603 */
[----:B------:R-:W-:Y:S02]  /*29800*/  LOP3.LUT R5, R3, 0x60, R5, 0xf8, !PT ;  /* 0x0000006003057812 */ /* 0x000fe400078ef805 */
[----:B------:R-:W1:Y:S01]  /*29810*/  @P0 LDC R3, c[0x0][0x438] ;  /* 0x00010e00ff030b82 */ /* 0x000e620000000800 */
[----:B------:R-:W-:Y:S01]  /*29820*/  LOP3.LUT R2, R2, 0x7f, RZ, 0xc0, !PT ;  /* 0x0000007f02027812 */ /* 0x000fe200078ec0ff */
[----:B----4-:R-:W-:-:S03]  /*29830*/  IMAD.SHL.U32 R8, R8, 0x20, RZ ;  /* 0x0000002008087824 */ /* 0x010fc600078e00ff */
[----:B------:R-:W-:-:S04]  /*29840*/  SHF.R.U32.HI R7, RZ, 0x2, R2 ;  /* 0x00000002ff077819 */ /* 0x000fc80000011602 */
[----:B------:R-:W-:Y:S02]  /*29850*/  LOP3.LUT R8, R7, 0x60, R8, 0xf8, !PT ;  /* 0x0000006007087812 */ /* 0x000fe400078ef808 */
[----:B------:R-:W4:Y:S02]  /*29860*/  @P0 LDC R7, c[0x0][0x434] ;  /* 0x00010d00ff070b82 */ /* 0x000f240000000800 */
[----:B------:R-:W-:Y:S01]  /*29870*/  LOP3.LUT R8, R8, 0x80, RZ, 0xfc, !PT ;  /* 0x0000008008087812 */ /* 0x000fe200078efcff */
[----:B------:R-:W-:Y:S05]  /*29880*/  YIELD ;  /* 0x0000000000007946 */ /* 0x000fea0003800000 */
[----:B------:R-:W-:Y:S01]  /*29890*/  ULDC.64 UR4, c[0x0][0x428] ;  /* 0x00010a0000047ab9 */ /* 0x000fe20000000a00 */
[----:B------:R-:W-:Y:S01]  /*298a0*/  ULDC.64 UR6, c[0x0][0x418] ;  /* 0x0001060000067ab9 */ /* 0x000fe20000000a00 */
[----:B------:R-:W-:Y:S01]  /*298b0*/  ISETP.GT.U32.AND P1, PT, R8, 0x9f, PT ;  /* 0x0000009f0800780c */ /* 0x000fe20003f24070 */
[----:B--2---:R-:W-:-:S05]  /*298c0*/  IMAD R0, R33, 0xa0, R0 ;  /* 0x000000a021007824 */ /* 0x004fca00078e0200 */
[----:B------:R-:W-:-:S05]  /*298d0*/  IADD3 R5, R5, R0, RZ ;  /* 0x0000000005057210 */ /* 0x000fca0007ffe0ff */
[----:B0-----:R-:W-:-:S04]  /*298e0*/  @P0 IMAD.HI.U32 R4, R5, R4, RZ ;  /* 0x0000000405040227 */ /* 0x001fc800078e00ff */
[----:B------:R-:W-:Y:S01]  /*298f0*/  IMAD.MOV.U32 R2, RZ, RZ, R5 ;  /* 0x000000ffff027224 */ /* 0x000fe200078e0005 */
[----:B-1----:R-:W-:Y:S02]  /*29900*/  @P0 SHF.R.U32.HI R2, RZ, R3, R4 ;  /* 0x00000003ff020219 */ /* 0x002fe40000011604 */
[----:B------:R-:W0:Y:S01]  /*29910*/  @P0 LDC R3, c[0x0][0x438] ;  /* 0x00010e00ff030b82 */ /* 0x000e220000000800 */
[----:B------:R-:W-:-:S04]  /*29920*/  IMAD.IADD R0, R8, 0x1, R0 ;  /* 0x0000000108007824 */ /* 0x000fc800078e0200 */
[----:B----4-:R-:W-:-:S04]  /*29930*/  @P0 IMAD.HI.U32 R7, R0, R7, RZ ;  /* 0x0000000700070227 */ /* 0x010fc800078e00ff */
[----:B------:R-:W-:Y:S01]  /*29940*/  IMAD.MOV.U32 R4, RZ, RZ, R0 ;  /* 0x000000ffff047224 */ /* 0x000fe200078e0000 */
[----:B0-----:R-:W-:Y:S02]  /*29950*/  @P0 SHF.R.U32.HI R4, RZ, R3, R7 ;  /* 0x00000003ff040219 */ /* 0x001fe40000011607 */
[----:B------:R-:W-:-:S03]  /*29960*/  IADD3 R7, -R2, RZ, RZ ;  /* 0x000000ff02077210 */ /* 0x000fc60007ffe1ff */
[----:B------:R-:W-:Y:S02]  /*29970*/  IMAD.MOV R3, RZ, RZ, -R4 ;  /* 0x000000ffff037224 */ /* 0x000fe400078e0a04 */
[C---:B------:R-:W-:Y:S02]  /*29980*/  IMAD R5, R6.reuse, R7, R5 ;  /* 0x0000000706057224 */ /* 0x040fe400078e0205 */
[----:B------:R-:W-:Y:S01]  /*29990*/  IMAD R6, R6, R3, R0 ;  /* 0x0000000306067224 */ /* 0x000fe200078e0200 */
[----:B------:R-:W-:Y:S01]  /*299a0*/  SHF.R.S32.HI R3, RZ, 0x1f, R2 ;  /* 0x0000001fff037819 */ /* 0x000fe20000011402 */
[----:B---3--:R-:W-:-:S04]  /*299b0*/  IMAD R0, R9, UR4, RZ ;  /* 0x0000000409007c24 */ /* 0x008fc8000f8e02ff */
[C---:B------:R-:W-:Y:S02]  /*299c0*/  IMAD R0, R36.reuse, UR5, R0 ;  /* 0x0000000524007c24 */ /* 0x040fe4000f8e0200 */
[----:B------:R-:W-:-:S04]  /*299d0*/  IMAD.WIDE.U32 R2, R36, UR4, R2 ;  /* 0x0000000424027c25 */ /* 0x000fc8000f8e0002 */
[----:B------:R-:W-:Y:S01]  /*299e0*/  IMAD.IADD R3, R0, 0x1, R3 ;  /* 0x0000000100037824 */ /* 0x000fe200078e0203 */
[----:B------:R-:W-:-:S04]  /*299f0*/  LEA R8, P0, R2, UR6, 0x2 ;  /* 0x0000000602087c11 */ /* 0x000fc8000f8010ff */
[----:B------:R-:W-:-:S05]  /*29a00*/  LEA.HI.X R9, R2, UR7, R3, 0x2, P0 ;  /* 0x0000000702097c11 */ /* 0x000fca00080f1403 */
[----:B------:R0:W2:Y:S01]  /*29a10*/  LDG.E R7, desc[UR50][R8.64] ;  /* 0x0000003208077981 */ /* 0x0000a2000c1e1900 */
[--C-:B------:R-:W-:Y:S01]  /*29a20*/  @!P1 SHF.R.S32.HI R3, RZ, 0x1f, R4.reuse ;  /* 0x0000001fff039819 */ /* 0x100fe20000011404 */
[----:B------:R-:W-:Y:S02]  /*29a30*/  @!P1 IMAD.MOV.U32 R2, RZ, RZ, R4 ;  /* 0x000000ffff029224 */ /* 0x000fe400078e0004 */
[----:B------:R-:W-:Y:S02]  /*29a40*/  IMAD.U32 R12, RZ, RZ, UR39 ;  /* 0x00000027ff0c7e24 */ /* 0x000fe4000f8e00ff */
[----:B------:R-:W-:-:S03]  /*29a50*/  @!P1 IMAD.WIDE.U32 R2, R36, UR4, R2 ;  /* 0x0000000424029c25 */ /* 0x000fc6000f8e0002 */
[----:B------:R-:W-:Y:S01]  /*29a60*/  ISETP.NE.AND P2, PT, R12, 0x3, PT ;  /* 0x000000030c00780c */ /* 0x000fe20003f45270 */
[----:B------:R-:W-:Y:S01]  /*29a70*/  @!P1 IMAD.IADD R0, R0, 0x1, R3 ;  /* 0x0000000100009824 */ /* 0x000fe200078e0203 */
[C---:B------:R-:W-:Y:S01]  /*29a80*/  @!P1 LEA R10, P0, R2.reuse, UR6, 0x2 ;  /* 0x00000006020a9c11 */ /* 0x040fe2000f8010ff */
[----:B------:R-:W-:Y:S01]  /*29a90*/  VIADD R32, R17, 0x1 ;  /* 0x0000000111207836 */ /* 0x000fe20000000000 */
[----:B0-----:R-:W-:Y:S02]  /*29aa0*/  MOV R8, RZ ;  /* 0x000000ff00087202 */ /* 0x001fe40000000f00 */
[----:B------:R-:W-:Y:S02]  /*29ab0*/  @!P1 LEA.HI.X R11, R2, UR7, R0, 0x2, P0 ;  /* 0x00000007020b9c11 */ /* 0x000fe400080f1400 */
[C---:B------:R-:W-:Y:S01]  /*29ac0*/  ISETP.NE.AND P0, PT, R32.reuse, 0x2, PT ;  /* 0x000000022000780c */ /* 0x040fe20003f05270 */
[----:B------:R-:W-:Y:S02]  /*29ad0*/  IMAD.MOV.U32 R0, RZ, RZ, R33 ;  /* 0x000000ffff007224 */ /* 0x000fe400078e0021 */
[----:B------:R0:W5:Y:S01]  /*29ae0*/  @!P1 LDG.E R8, desc[UR50][R10.64] ;  /* 0x000000320a089981 */ /* 0x000162000c1e1900 */
[----:B------:R-:W-:Y:S01]  /*29af0*/  SEL R37, RZ, 0x1, P0 ;  /* 0x00000001ff257807 */ /* 0x000fe20000000000 */
[----:B------:R-:W-:Y:S01]  /*29b00*/  VIADD R33, R33, 0xffffffff ;  /* 0xffffffff21217836 */ /* 0x000fe20000000000 */
[----:B------:R-:W-:-:S02]  /*29b10*/  SEL R32, R32, RZ, P0 ;  /* 0x000000ff20207207 */ /* 0x000fc40000000000 */
[----:B------:R-:W-:Y:S02]  /*29b20*/  ISETP.GT.AND P1, PT, R0, RZ, PT ;  /* 0x000000ff0000720c */ /* 0x000fe40003f24270 */
[----:B------:R-:W-:Y:S02]  /*29b30*/  LOP3.LUT R37, R20, R37, RZ, 0x3c, !PT ;  /* 0x0000002514257212 */ /* 0x000fe400078e3cff */
[----:B--2---:R-:W-:Y:S01]  /*29b40*/  SHF.R.S32.HI R29, RZ, 0x1f, R7 ;  /* 0x0000001fff1d7819 */ /* 0x004fe20000011407 */
[----:B0-----:R-:W-:Y:S08]  /*29b50*/  @!P2 BRA `(.L_x_4347) ;  /* 0x000000000004a947 */ /* 0x001ff00003800000 */
[----:B------:R-:W-:Y:S01]  /*29b60*/  BPT.TRAP 0x1 ;  /* 0x000000040000795c */ /* 0x000fe20000300000 */
.L_x_4347:
[----:B------:R-:W-:Y:S01]  /*29b70*/  LEA R4, R32, R23, 0x3 ;  /* 0x0000001720047211 */ /* 0x000fe200078e18ff */
[----:B------:R-:W-:Y:S01]  /*29b80*/  BSSY B0, `(.L_x_4348) ;  /* 0x0000005000007945 */ /* 0x000fe20003800000 */
[----:B------:R-:W-:Y:S02]  /*29b90*/  SHF.L.U32 R31, R37, 0x1f, RZ ;  /* 0x0000001f251f7819 */ /* 0x000fe400000006ff */
[----:B------:R-:W-:Y:S02]  /*29ba0*/  SHF.R.S32.HI R30, RZ, 0x1f, R5 ;  /* 0x0000001fff1e7819 */ /* 0x000fe40000011405 */
[----:B------:R-:W0:Y:S02]  /*29bb0*/  SYNCS.PHASECHK.TRANS64.TRYWAIT P0, [R4+URZ+0x33480], R31 ;  /* 0x0334801f040075a7 */ /* 0x000e24000800017f */
[----:B0-----:R-:W-:Y:S05]  /*29bc0*/  @!P0 BRA `(.L_x_4349) ;  /* 0x0000007800d48947 */ /* 0x001fea0003800000 */
.L_x_4563:
[----:B------:R-:W-:Y:S05]  /*29bd0*/  BSYNC B0 ;  /* 0x0000000000007941 */ /* 0x000fea0003800000 */
.L_x_4348:
[----:B------:R-:W2:Y:S01]  /*29be0*/  LDL R9, [R1+0xc] ;  /* 0x00000c0001097983 */ /* 0x000ea20000100800 */
[----:B------:R-:W-:Y:S01]  /*29bf0*/  ULDC.64 UR4, c[0x0][0x328] ;  /* 0x0000ca0000047ab9 */ /* 0x000fe20000000a00 */
[----:B------:R-:W-:Y:S01]  /*29c00*/  ULDC.64 UR6, c[0x0][0x338] ;  /* 0x0000ce0000067ab9 */ /* 0x000fe20000000a00 */
[----:B------:R-:W-:Y:S01]  /*29c10*/  IMAD R0, R30, UR4, RZ ;  /* 0x000000041e007c24 */ /* 0x000fe2000f8e02ff */
[----:B------:R-:W3:Y:S01]  /*29c20*/  LDL R14, [R1+0x1c] ;  /* 0x00001c00010e7983 */ /* 0x000ee20000100800 */
[C---:B------:R-:W-:Y:S01]  /*29c30*/  IMAD.WIDE.U32 R2, R5.reuse, UR4, RZ ;  /* 0x0000000405027c25 */ /* 0x040fe2000f8e00ff */
[----:B------:R-:W-:Y:S01]  /*29c40*/  ULDC.64 UR8, c[0x0][0x330] ;  /* 0x0000cc0000087ab9 */ /* 0x000fe20000000a00 */
[----:B-----5:R-:W-:Y:S01]  /*29c50*/  SHF.R.S32.HI R27, RZ, 0x1f, R8 ;  /* 0x0000001fff1b7819 */ /* 0x020fe20000011408 */
[----:B------:R-:W1:Y:S01]  /*29c60*/  S2R R13, SR_TID.X ;  /* 0x00000000000d7919 */ /* 0x000e620000002100 */
[----:B------:R-:W-:Y:S01]  /*29c70*/  IMAD R0, R5, UR5, R0 ;  /* 0x0000000505007c24 */ /* 0x000fe2000f8e0200 */
[----:B------:R-:W-:Y:S01]  /*29c80*/  ULDC.64 UR10, c[0x0][0x318] ;  /* 0x0000c600000a7ab9 */ /* 0x000fe20000000a00 */
[----:B------:R-:W-:Y:S01]  /*29c90*/  SHF.R.S32.HI R28, RZ, 0x1f, R6 ;  /* 0x0000001fff1c7819 */ /* 0x000fe20000011406 */
[----:B------:R-:W4:Y:S01]  /*29ca0*/  LDC R11, c[0x0][0x2f4] ;  /* 0x0000bd00ff0b7b82 */ /* 0x000f220000000800 */
[----:B------:R-:W-:-:S02]  /*29cb0*/  IMAD.IADD R3, R3, 0x1, R0 ;  /* 0x0000000103037824 */ /* 0x000fc400078e0200 */
[----:B------:R-:W-:Y:S02]  /*29cc0*/  IMAD R0, R29, UR6, RZ ;  /* 0x000000061d007c24 */ /* 0x000fe4000f8e02ff */
[----:B------:R-:W-:-:S04]  /*29cd0*/  IMAD.WIDE.U32 R2, R7, UR6, R2 ;  /* 0x0000000607027c25 */ /* 0x000fc8000f8e0002 */
[----:B------:R-:W-:-:S04]  /*29ce0*/  IMAD R0, R7, UR7, R0 ;  /* 0x0000000707007c24 */ /* 0x000fc8000f8e0200 */
[----:B------:R-:W-:Y:S02]  /*29cf0*/  IMAD.IADD R3, R3, 0x1, R0 ;  /* 0x0000000103037824 */ /* 0x000fe400078e0200 */
[----:B------:R-:W-:-:S04]  /*29d00*/  IMAD.WIDE.U32 R2, R18, UR8, R2 ;  /* 0x0000000812027c25 */ /* 0x000fc8000f8e0002 */
[----:B------:R-:W-:-:S04]  /*29d10*/  IMAD R0, R27, UR6, RZ ;  /* 0x000000061b007c24 */ /* 0x000fc8000f8e02ff */
[----:B------:R-:W-:Y:S01]  /*29d20*/  IMAD R0, R8, UR7, R0 ;  /* 0x0000000708007c24 */ /* 0x000fe2000f8e0200 */
[----:B-1----:R-:W-:-:S04]  /*29d30*/  SHF.L.U32 R12, R13, 0x4, RZ ;  /* 0x000000040d0c7819 */ /* 0x002fc800000006ff */
[----:B------:R-:W-:Y:S01]  /*29d40*/  LOP3.LUT R12, R12, 0x30, RZ, 0xc0, !PT ;  /* 0x000000300c0c7812 */ /* 0x000fe200078ec0ff */
[----:B--2---:R-:W-:Y:S01]  /*29d50*/  IMAD R21, R9, UR8, RZ ;  /* 0x0000000809157c24 */ /* 0x004fe2000f8e02ff */
[----:B------:R-:W-:-:S03]  /*29d60*/  IADD3 R9, P0, R2, UR10, RZ ;  /* 0x0000000a02097c10 */ /* 0x000fc6000ff1e0ff */
[----:B------:R-:W-:-:S05]  /*29d70*/  IMAD R21, R18, UR9, R21 ;  /* 0x0000000912157c24 */ /* 0x000fca000f8e0215 */
[----:B------:R-:W-:Y:S01]  /*29d80*/  IADD3.X R10, R21, UR11, R3, P0, !PT ;  /* 0x0000000b150a7c10 */ /* 0x000fe200087fe403 */
[----:B------:R-:W-:-:S04]  /*29d90*/  IMAD.WIDE.U32 R2, R8, UR6, RZ ;  /* 0x0000000608027c25 */ /* 0x000fc8000f8e00ff */
        /* <DEDUP_REMOVED lines=8> */
[----:B------:R-:W-:Y:S01]  /*29e20*/  IMAD.SHL.U32 R3, R13, 0x10, RZ ;  /* 0x000000100d037824 */ /* 0x000fe200078e00ff */
[C---:B------:R-:W-:Y:S01]  /*29e30*/  LOP3.LUT R13, R12.reuse, 0x80, RZ, 0xfc, !PT ;  /* 0x000000800c0d7812 */ /* 0x040fe200078efcff */
[----:B------:R-:W-:Y:S01]  /*29e40*/  UMOV UR4, 0xffffffff ;  /* 0xffffffff00047882 */ /* 0x000fe20000000000 */
[----:B------:R-:W-:Y:S02]  /*29e50*/  LOP3.LUT R12, R12, 0x40, RZ, 0xfc, !PT ;  /* 0x000000400c0c7812 */ /* 0x000fe400078efcff */
[----:B------:R-:W-:Y:S01]  /*29e60*/  LOP3.LUT R3, R3, 0x30, RZ, 0xc0, !PT ;  /* 0x0000003003037812 */ /* 0x000fe200078ec0ff */
[----:B---3--:R-:W-:Y:S01]  /*29e70*/  IMAD R35, R32, 0x7800, R14 ;  /* 0x0000780020237824 */ /* 0x008fe200078e020e */
[-C--:B----4-:R-:W-:Y:S02]  /*29e80*/  ISETP.GE.AND P2, PT, R13, R11.reuse, PT ;  /* 0x0000000b0d00720c */ /* 0x090fe40003f46270 */
[----:B------:R-:W-:-:S02]  /*29e90*/  ISETP.GE.AND P3, PT, R12, R11, PT ;  /* 0x0000000b0c00720c */ /* 0x000fc40003f66270 */
[----:B------:R-:W-:Y:S01]  /*29ea0*/  ISETP.GE.AND P4, PT, R3, R11, PT ;  /* 0x0000000b0300720c */ /* 0x000fe20003f86270 */
[----:B------:R-:W-:-:S12]  /*29eb0*/  BRA.DIV UR4, `(.L_x_4350) ;  /* 0x0000007a042c7947 */ /* 0x000fd8000b800000 */
[----:B------:R-:W1:Y:S01]  /*29ec0*/  S2R R3, SR_TID.X ;  /* 0x0000000000037919 */ /* 0x000e620000002100 */
[----:B------:R-:W2:Y:S04]  /*29ed0*/  SHFL.IDX PT, R2, R9, RZ, 0x1c1f ;  /* 0x001c1fff09027589 */ /* 0x000ea800000e0000 */
[----:B------:R-:W3:Y:S04]  /*29ee0*/  SHFL.IDX PT, R0, R10, RZ, 0x1c1f ;  /* 0x001c1fff0a007589 */ /* 0x000ee800000e0000 */
[----:B------:R-:W-:Y:S01]  /*29ef0*/  SHFL.IDX PT, R21, R21, RZ, 0x1c1f ;  /* 0x001c1fff15157589 */ /* 0x000fe200000e0000 */
[----:B-1----:R-:W-:-:S05]  /*29f00*/  IMAD.SHL.U32 R11, R3, 0x10, RZ ;  /* 0x00000010030b7824 */ /* 0x002fca00078e00ff */
[----:B------:R-:W-:-:S04]  /*29f10*/  LOP3.LUT R11, R11, 0x30, RZ, 0xc0, !PT ;  /* 0x000000300b0b7812 */ /* 0x000fc800078ec0ff */
[----:B--2---:R-:W-:-:S05]  /*29f20*/  IADD3 R2, P0, R11, R2, RZ ;  /* 0x000000020b027210 */ /* 0x004fca0007f1e0ff */
[----:B---3--:R-:W-:Y:S02]  /*29f30*/  IMAD.X R3, RZ, RZ, R0, P0 ;  /* 0x000000ffff037224 */ /* 0x008fe400000e0600 */
[----:B------:R-:W-:Y:S02]  /*29f40*/  IMAD.IADD R0, R23, 0x1, R35 ;  /* 0x0000000117007824 */ /* 0x000fe400078e0223 */
[----:B------:R-:W-:Y:S04]  /*29f50*/  SHFL.IDX PT, R35, R10, 0x2, 0x1c1f ;  /* 0x005c1f000a237f89 */ /* 0x000fe800000e0000 */
[----:B------:R-:W-:Y:S04]  /*29f60*/  LDGSTS.E.BYPASS.LTC128B.128 [R0+0xf200], desc[UR50][R2.64], !P4 ;  /* 0x0f20000002007fae */ /* 0x000fe8000e101d72 */
[----:B------:R-:W-:Y:S04]  /*29f70*/  LDGSTS.E.BYPASS.LTC128B.128 [R0+0x11a00], desc[UR50][R2.64+0x40], !P3 ;  /* 0x11a0004002007fae */ /* 0x000fe8000d901d72 */
[----:B------:R1:W-:Y:S04]  /*29f80*/  LDGSTS.E.BYPASS.LTC128B.128 [R0+0x14200], desc[UR50][R2.64+0x80], !P2 ;  /* 0x1420008002007fae */ /* 0x0003e8000d101d72 */
[----:B-1----:R-:W1:Y:S04]  /*29f90*/  SHFL.IDX PT, R2, R9, 0x1, 0x1c1f ;  /* 0x003c1f0009027f89 */ /* 0x002e6800000e0000 */
[----:B------:R-:W2:Y:S01]  /*29fa0*/  SHFL.IDX PT, R3, R10, 0x1, 0x1c1f ;  /* 0x003c1f000a037f89 */ /* 0x000ea200000e0000 */
[----:B-1----:R-:W-:-:S04]  /*29fb0*/  IADD3 R2, P0, R11, R2, RZ ;  /* 0x000000020b027210 */ /* 0x002fc80007f1e0ff */
[----:B--2---:R-:W-:-:S05]  /*29fc0*/  IADD3.X R3, RZ, R3, RZ, P0, !PT ;  /* 0x00000003ff037210 */ /* 0x004fca00007fe4ff */
        /* <DEDUP_REMOVED lines=17> */
.L_x_4575:
[----:B------:R-:W3:Y:S02]  /*2a0e0*/  S2R R3, SR_TID.X ;  /* 0x0000000000037919 */ /* 0x000ee40000002100 */
[----:B---3--:R-:W-:-:S05]  /*2a0f0*/  IMAD.SHL.U32 R3, R3, 0x10, RZ ;  /* 0x0000001003037824 */ /* 0x008fca00078e00ff */
[----:B------:R-:W-:-:S04]  /*2a100*/  LOP3.LUT R3, R3, 0x30, RZ, 0xc0, !PT ;  /* 0x0000003003037812 */ /* 0x000fc800078ec0ff */
        /* <DEDUP_REMOVED lines=10> */
.L_x_4351:
        /* <DEDUP_REMOVED lines=11> */
.L_x_4352:
[----:B------:R2:W-:Y:S01]  /*2a260*/  SYNCS.ARRIVE.TRANS64.A1T0 RZ, [R4+URZ+0x33470], RZ ;  /* 0x033470ff04ff79a7 */ /* 0x0005e2000810003f */
[----:B------:R-:W-:Y:S05]  /*2a270*/  @!P3 BRA `(.L_x_4353) ;  /* 0x000000000004b947 */ /* 0x000fea0003800000 */
[----:B------:R-:W-:Y:S01]  /*2a280*/  BPT.TRAP 0x1 ;  /* 0x000000040000795c */ /* 0x000fe20000300000 */
.L_x_4353:
[----:B------:R-:W3:Y:S01]  /*2a290*/  SYNCS.PHASECHK.TRANS64.TRYWAIT P0, [R4+URZ+0x33440], R31 ;  /* 0x0334401f040075a7 */ /* 0x000ee2000800017f */
[----:B------:R-:W-:Y:S04]  /*2a2a0*/  BSSY B0, `(.L_x_4354) ;  /* 0x0000002000007945 */ /* 0x000fe80003800000 */
[----:B---3--:R-:W-:Y:S05]  /*2a2b0*/  @!P0 BRA `(.L_x_4355) ;  /* 0x0000007800d08947 */ /* 0x008fea0003800000 */
.L_x_4576:
[----:B------:R-:W-:Y:S05]  /*2a2c0*/  BSYNC B0 ;  /* 0x0000000000007941 */ /* 0x000fea0003800000 */
.L_x_4354:
[----:B------:R-:W4:Y:S01]  /*2a2d0*/  LDL R12, [R1+0xc] ;  /* 0x00000c00010c7983 */ /* 0x000f220000100800 */
[----:B------:R-:W-:Y:S01]  /*2a2e0*/  ULDC.64 UR4, c[0x0][0x310] ;  /* 0x0000c40000047ab9 */ /* 0x000fe20000000a00 */
[----:B------:R-:W-:Y:S01]  /*2a2f0*/  ULDC.64 UR6, c[0x0][0x300] ;  /* 0x0000c00000067ab9 */ /* 0x000fe20000000a00 */
[----:B------:R-:W-:Y:S01]  /*2a300*/  IMAD R9, R29, UR4, RZ ;  /* 0x000000041d097c24 */ /* 0x000fe2000f8e02ff */
[----:B------:R-:W5:Y:S01]  /*2a310*/  S2R R14, SR_TID.X ;  /* 0x00000000000e7919 */ /* 0x000f620000002100 */
[----:B------:R-:W-:-:S04]  /*2a320*/  IMAD.WIDE.U32 R2, R7, UR4, RZ ;  /* 0x0000000407027c25 */ /* 0x000fc8000f8e00ff */
[----:B------:R-:W-:Y:S02]  /*2a330*/  IMAD R9, R7, UR5, R9 ;  /* 0x0000000507097c24 */ /* 0x000fe4000f8e0209 */
[----:B------:R-:W-:Y:S02]  /*2a340*/  IMAD R30, R30, UR6, RZ ;  /* 0x000000061e1e7c24 */ /* 0x000fe4000f8e02ff */
[----:B------:R-:W-:Y:S02]  /*2a350*/  IMAD.IADD R3, R3, 0x1, R9 ;  /* 0x0000000103037824 */ /* 0x000fe400078e0209 */
[C---:B------:R-:W-:Y:S02]  /*2a360*/  IMAD R30, R5.reuse, UR7, R30 ;  /* 0x00000007051e7c24 */ /* 0x040fe4000f8e021e */
[----:B------:R-:W-:-:S04]  /*2a370*/  IMAD.WIDE.U32 R2, R5, UR6, R2 ;  /* 0x0000000605027c25 */ /* 0x000fc8000f8e0002 */
[----:B------:R-:W-:Y:S02]  /*2a380*/  IMAD R5, R27, UR4, RZ ;  /* 0x000000041b057c24 */ /* 0x000fe4000f8e02ff */
[----:B------:R-:W-:Y:S02]  /*2a390*/  IMAD.IADD R11, R3, 0x1, R30 ;  /* 0x00000001030b7824 */ /* 0x000fe400078e021e */
        /* <DEDUP_REMOVED lines=9> */
[----:B------:R-:W-:-:S03]  /*2a430*/  IMAD.WIDE.U32 R10, R18, UR4, R10 ;  /* 0x00000004120a7c25 */ /* 0x000fc6000f8e000a */
[----:B------:R-:W-:Y:S01]  /*2a440*/  IADD3 R3, R3, R7, RZ ;  /* 0x0000000703037210 */ /* 0x000fe20007ffe0ff */
[----:B-----5:R-:W-:Y:S01]  /*2a450*/  IMAD.SHL.U32 R13, R14, 0x10, RZ ;  /* 0x000000100e0d7824 */ /* 0x020fe200078e00ff */
[----:B------:R-:W-:Y:S01]  /*2a460*/  IADD3 R5, P0, R10, UR6, RZ ;  /* 0x000000060a057c10 */ /* 0x000fe2000ff1e0ff */
[----:B------:R-:W-:Y:S02]  /*2a470*/  IMAD.SHL.U32 R21, R14, 0x10, RZ ;  /* 0x000000100e157824 */ /* 0x000fe400078e00ff */
[----:B------:R-:W-:Y:S01]  /*2a480*/  IMAD.WIDE.U32 R2, R18, UR4, R2 ;  /* 0x0000000412027c25 */ /* 0x000fe2000f8e0002 */
[----:B------:R-:W-:Y:S02]  /*2a490*/  LOP3.LUT R13, R13, 0x30, RZ, 0xc0, !PT ;  /* 0x000000300d0d7812 */ /* 0x000fe400078ec0ff */
[----:B------:R-:W-:Y:S02]  /*2a4a0*/  LOP3.LUT R21, R21, 0x30, RZ, 0xc0, !PT ;  /* 0x0000003015157812 */ /* 0x000fe400078ec0ff */
[----:B------:R-:W-:-:S02]  /*2a4b0*/  LOP3.LUT R14, R13, 0x80, RZ, 0xfc, !PT ;  /* 0x000000800d0e7812 */ /* 0x000fc400078efcff */
[----:B------:R-:W-:Y:S01]  /*2a4c0*/  LOP3.LUT R13, R13, 0x40, RZ, 0xfc, !PT ;  /* 0x000000400d0d7812 */ /* 0x000fe200078efcff */
        /* <DEDUP_REMOVED lines=28> */
[----:B----4-:R-:W-:-:S04]  /*2a690*/  IADD3 R2, P0, R21, R2, RZ ;  /* 0x0000000215027210 */ /* 0x010fc80007f1e0ff */
[----:B------:R-:W-:Y:S02]  /*2a6a0*/  IADD3.X R3, RZ, R8, RZ, P0, !PT ;  /* 0x00000008ff037210 */ /* 0x000fe400007fe4ff */
[----:B------:R-:W-:Y:S04]  /*2a6b0*/  SHFL.IDX PT, R8, R10, 0x3, 0x1c1f ;  /* 0x007c1f000a087f89 */ /* 0x000fe800000e0000 */
[----:B------:R-:W-:Y:S04]  /*2a6c0*/  LDGSTS.E.BYPASS.LTC128B.128 [R0+0x25200], desc[UR50][R2.64], !P4 ;  /* 0x2520000002007fae */ /* 0x000fe8000e101d72 */
[----:B------:R-:W-:Y:S04]  /*2a6d0*/  LDGSTS.E.BYPASS.LTC128B.128 [R0+0x27a00], desc[UR50][R2.64+0x40], !P3 ;  /* 0x27a0004002007fae */ /* 0x000fe8000d901d72 */
[----:B------:R4:W-:Y:S04]  /*2a6e0*/  LDGSTS.E.BYPASS.LTC128B.128 [R0+0x2a200], desc[UR50][R2.64+0x80], !P2 ;  /* 0x2a20008002007fae */ /* 0x0009e8000d101d72 */
[----:B----4-:R-:W4:Y:S02]  /*2a6f0*/  SHFL.IDX PT, R2, R5, 0x3, 0x1c1f ;  /* 0x007c1f0005027f89 */ /* 0x010f2400000e0000 */
[----:B----4-:R-:W-:-:S05]  /*2a700*/  IADD3 R2, P0, R21, R2, RZ ;  /* 0x0000000215027210 */ /* 0x010fca0007f1e0ff */
[----:B------:R-:W-:-:S05]  /*2a710*/  IMAD.X R3, RZ, RZ, R8, P0 ;  /* 0x000000ffff037224 */ /* 0x000fca00000e0608 */
[----:B------:R-:W-:Y:S04]  /*2a720*/  LDGSTS.E.BYPASS.LTC128B.128 [R0+0x25a00], desc[UR50][R2.64], !P4 ;  /* 0x25a0000002007fae */ /* 0x000fe8000e101d72 */
[----:B------:R-:W-:Y:S04]  /*2a730*/  LDGSTS.E.BYPASS.LTC128B.128 [R0+0x28200], desc[UR50][R2.64+0x40], !P3 ;  /* 0x2820004002007fae */ /* 0x000fe8000d901d72 */
[----:B------:R4:W-:Y:S04]  /*2a740*/  LDGSTS.E.BYPASS.LTC128B.128 [R0+0x2aa00], desc[UR50][R2.64+0x80], !P2 ;  /* 0x2aa0008002007fae */ /* 0x0009e8000d101d72 */
[----:B----4-:R4:W0:Y:S02]  /*2a750*/  SHFL.IDX PT, R2, R6, RZ, 0x1c1f ;  /* 0x001c1fff06027589 */ /* 0x01082400000e0000 */
.L_x_4588:
        /* <DEDUP_REMOVED lines=10> */
.L_x_4357:
        /* <DEDUP_REMOVED lines=11> */
.L_x_4358:
[----:B------:R-:W-:Y:S01]  /*2a8b0*/  IMAD.U32 R0, RZ, RZ, UR37 ;  /* 0x00000025ff007e24 */ /* 0x000fe2000f8e00ff */
[----:B------:R0:W-:Y:S04]  /*2a8c0*/  SYNCS.ARRIVE.TRANS64.A1T0 RZ, [R4+URZ+0x33430], RZ ;  /* 0x033430ff04ff79a7 */ /* 0x0001e8000810003f */
[----:B------:R-:W-:-:S13]  /*2a8d0*/  ISETP.NE.AND P0, PT, R0, 0x3, PT ;  /* 0x000000030000780c */ /* 0x000fda0003f05270 */
[----:B0-----:R-:W-:Y:S05]  /*2a8e0*/  @!P0 BRA `(.L_x_4359) ;  /* 0x0000000000048947 */ /* 0x001fea0003800000 */
[----:B------:R-:W-:Y:S01]  /*2a8f0*/  BPT.TRAP 0x1 ;  /* 0x000000040000795c */ /* 0x000fe20000300000 */
.L_x_4359:
[----:B------:R-:W-:Y:S01]  /*2a900*/  LOP3.LUT R3, R20, 0x1, RZ, 0x3c, !PT ;  /* 0x0000000114037812 */ /* 0x000fe200078e3cff */
[----:B------:R-:W-:Y:S01]  /*2a910*/  BSSY B0, `(.L_x_4360) ;  /* 0x0000005000007945 */ /* 0x000fe20003800000 */
[----:B------:R-:W-:Y:S02]  /*2a920*/  LEA R2, R17, R23, 0x3 ;  /* 0x0000001711027211 */ /* 0x000fe400078e18ff */
[----:B------:R-:W-:-:S04]  /*2a930*/  SHF.L.U32 R3, R3, 0x1f, RZ ;  /* 0x0000001f03037819 */ /* 0x000fc800000006ff */
[----:B------:R-:W0:Y:S02]  /*2a940*/  SYNCS.PHASECHK.TRANS64.TRYWAIT P2, [R2+URZ+0x33470], R3 ;  /* 0x03347003020075a7 */ /* 0x000e24000804017f */
[----:B0-----:R-:W-:Y:S05]  /*2a950*/  @!P2 BRA `(.L_x_4361) ;  /* 0x0000007800b8a947 */ /* 0x001fea0003800000 */
.L_x_4589:
[----:B------:R-:W-:Y:S05]  /*2a960*/  BSYNC B0 ;  /* 0x0000000000007941 */ /* 0x000fea0003800000 */
.L_x_4360:
[----:B------:R-:W-:-:S05]  /*2a970*/  IMAD.U32 R0, RZ, RZ, UR39 ;  /* 0x00000027ff007e24 */ /* 0x000fca000f8e00ff */
[----:B------:R-:W-:-:S13]  /*2a980*/  ISETP.NE.AND P2, PT, R0, 0x3, PT ;  /* 0x000000030000780c */ /* 0x000fda0003f45270 */
[----:B------:R-:W-:Y:S05]  /*2a990*/  @!P2 BRA `(.L_x_4362) ;  /* 0x000000000004a947 */ /* 0x000fea0003800000 */
[----:B------:R-:W-:Y:S01]  /*2a9a0*/  BPT.TRAP 0x1 ;  /* 0x000000040000795c */ /* 0x000fe20000300000 */
.L_x_4362:
[----:B------:R-:W-:Y:S01]  /*2a9b0*/  SHF.L.U32 R3, R20, 0x1f, RZ ;  /* 0x0000001f14037819 */ /* 0x000fe200000006ff */
[----:B------:R-:W-:-:S03]  /*2a9c0*/  IMAD R0, R17, 0x7800, RZ ;  /* 0x0000780011007824 */ /* 0x000fc600078e02ff */
[----:B------:R-:W0:Y:S02]  /*2a9d0*/  SYNCS.PHASECHK.TRANS64.TRYWAIT P2, [R2+URZ+0x33460], R3 ;  /* 0x03346003020075a7 */ /* 0x000e24000804017f */
[----:B0-----:R-:W-:Y:S05]  /*2a9e0*/  @!P2 BRA `(.L_x_4363) ;  /* 0x0000007800a8a947 */ /* 0x001fea0003800000 */
.L_x_4590:
[C---:B--23--:R-:W-:Y:S01]  /*2a9f0*/  LOP3.LUT R4, R0.reuse, R25, RZ, 0xfc, !PT ;  /* 0x0000001900047212 */ /* 0x04cfe200078efcff */
[----:B------:R-:W-:Y:S05]  /*2aa00*/  WARPSYNC.ALL ;  /* 0x0000000000007948 */ /* 0x000fea0003800000 */
[----:B------:R-:W-:Y:S01]  /*2aa10*/  IMAD.IADD R5, R23, 0x1, R4 ;  /* 0x0000000117057824 */ /* 0x000fe200078e0204 */
[C---:B------:R-:W-:Y:S01]  /*2aa20*/  LOP3.LUT R3, R0.reuse, R22, RZ, 0xfc, !PT ;  /* 0x0000001600037212 */ /* 0x040fe200078efcff */
[C---:B------:R-:W-:Y:S01]  /*2aa30*/  VIADD R12, R0.reuse, 0x2800 ;  /* 0x00002800000c7836 */ /* 0x040fe20000000000 */
[C---:B------:R-:W-:Y:S01]  /*2aa40*/  IADD3 R17, R0.reuse, 0x3000, RZ ;  /* 0x0000300000117810 */ /* 0x040fe20007ffe0ff */
[----:B------:R-:W-:Y:S01]  /*2aa50*/  VIADD R13, R0, 0x800 ;  /* 0x00000800000d7836 */ /* 0x000fe20000000000 */
[----:B------:R-:W-:Y:S01]  /*2aa60*/  MOV R21, UR39 ;  /* 0x0000002700157c02 */ /* 0x000fe20008000f00 */
[----:B----4-:R-:W0:Y:S01]  /*2aa70*/  LDSM.16.MT88.4 R4, [R5+0xf200] ;  /* 0x00f200000504783b */ /* 0x010e220000004200 */
[----:B------:R-:W-:-:S02]  /*2aa80*/  IMAD.IADD R3, R24, 0x1, R3 ;  /* 0x0000000118037824 */ /* 0x000fc400078e0203 */
[C---:B------:R-:W-:Y:S01]  /*2aa90*/  VIADD R20, R0.reuse, 0x5000 ;  /* 0x0000500000147836 */ /* 0x040fe20000000000 */
[----:B------:R-:W-:Y:S01]  /*2aaa0*/  ISETP.NE.AND P2, PT, R21, 0x3, PT ;  /* 0x000000031500780c */ /* 0x000fe20003f45270 */
[C---:B------:R-:W-:Y:S02]  /*2aab0*/  VIADD R15, R0.reuse, 0x2000 ;  /* 0x00002000000f7836 */ /* 0x040fe40000000000 */
[----:B------:R-:W-:Y:S01]  /*2aac0*/  VIADD R14, R0, 0x5800 ;  /* 0x00005800000e7836 */ /* 0x000fe20000000000 */
[C-C-:B0-----:R-:W-:Y:S02]  /*2aad0*/  PRMT R8, R4.reuse, 0x6420, R5.reuse ;  /* 0x0000642004087816 */ /* 0x141fe40000000005 */
[----:B------:R-:W-:Y:S02]  /*2aae0*/  PRMT R9, R4, 0x7531, R5 ;  /* 0x0000753104097816 */ /* 0x000fe40000000005 */
[----:B------:R-:W-:Y:S02]  /*2aaf0*/  LOP3.LUT R4, R12, R25, RZ, 0xfc, !PT ;  /* 0x000000190c047212 */ /* 0x000fe400078efcff */
[----:B------:R-:W-:-:S02]  /*2ab00*/  PRMT R10, R6, 0x6420, R7 ;  /* 0x00006420060a7816 */ /* 0x000fc40000000007 */
[----:B------:R-:W-:Y:S02]  /*2ab10*/  PRMT R11, R6, 0x7531, R7 ;  /* 0x00007531060b7816 */ /* 0x000fe40000000007 */
[----:B------:R-:W-:Y:S02]  /*2ab20*/  IADD3 R4, R23, R4, RZ ;  /* 0x0000000417047210 */ /* 0x000fe40007ffe0ff */
[-C--:B------:R-:W-:Y:S01]  /*2ab30*/  LOP3.LUT R12, R12, R22.reuse, RZ, 0xfc, !PT ;  /* 0x000000160c0c7212 */ /* 0x080fe200078efcff */
[----:B------:R0:W-:Y:S04]  /*2ab40*/  STSM.16.M88.4 [R3], R8 ;  /* 0x0000000803007844 */ /* 0x0001e80000000200 */
[----:B------:R-:W2:Y:S01]  /*2ab50*/  LDSM.16.MT88.4 R4, [R4+0xf200] ;  /* 0x00f200000404783b */ /* 0x000ea20000004200 */
[----:B------:R-:W-:Y:S01]  /*2ab60*/  IMAD.IADD R12, R24, 0x1, R12 ;  /* 0x00000001180c7824 */ /* 0x000fe200078e020c */
[----:B0-----:R-:W-:-:S02]  /*2ab70*/  LOP3.LUT R3, R13, R22, RZ, 0xfc, !PT ;  /* 0x000000160d037212 */ /* 0x001fc400078efcff */
[----:B------:R-:W-:-:S03]  /*2ab80*/  LOP3.LUT R13, R13, R25, RZ, 0xfc, !PT ;  /* 0x000000190d0d7212 */ /* 0x000fc600078efcff */
[----:B------:R-:W-:Y:S01]  /*2ab90*/  IMAD.IADD R3, R24, 0x1, R3 ;  /* 0x0000000118037824 */ /* 0x000fe200078e0203 */
[C-C-:B--2---:R-:W-:Y:S02]  /*2aba0*/  PRMT R8, R4.reuse, 0x6420, R5.reuse ;  /* 0x0000642004087816 */ /* 0x144fe40000000005 */
[----:B------:R-:W-:Y:S02]  /*2abb0*/  PRMT R9, R4, 0x7531, R5 ;  /* 0x0000753104097816 */ /* 0x000fe40000000005 */
[C-C-:B------:R-:W-:Y:S02]  /*2abc0*/  PRMT R10, R6.reuse, 0x6420, R7.reuse ;  /* 0x00006420060a7816 */ /* 0x140fe40000000007 */
[----:B------:R-:W-:-:S05]  /*2abd0*/  PRMT R11, R6, 0x7531, R7 ;  /* 0x00007531060b7816 */ /* 0x000fca0000000007 */
[----:B------:R0:W-:Y:S02]  /*2abe0*/  STSM.16.M88.4 [R3], R8 ;  /* 0x0000000803007844 */ /* 0x0001e40000000200 */
[C---:B0-----:R-:W-:Y:S02]  /*2abf0*/  LOP3.LUT R3, R20.reuse, R25, RZ, 0xfc, !PT ;  /* 0x0000001914037212 */ /* 0x041fe400078efcff */
[----:B------:R-:W-:-:S03]  /*2ac00*/  LOP3.LUT R20, R20, R22, RZ, 0xfc, !PT ;  /* 0x0000001614147212 */ /* 0x000fc600078efcff */
[----:B------:R-:W-:Y:S01]  /*2ac10*/  IMAD.IADD R3, R23, 0x1, R3 ;  /* 0x0000000117037824 */ /* 0x000fe200078e0203 */
[----:B------:R-:W-:-:S04]  /*2ac20*/  IADD3 R20, R24, R20, RZ ;  /* 0x0000001418147210 */ /* 0x000fc80007ffe0ff */
[----:B------:R0:W2:Y:S02]  /*2ac30*/  LDSM.16.MT88.4 R4, [R3+0xf200] ;  /* 0x00f200000304783b */ /* 0x0000a40000004200 */
[----:B0-----:R-:W-:Y:S02]  /*2ac40*/  IADD3 R3, R0, 0x1000, RZ ;  /* 0x0000100000037810 */ /* 0x001fe40007ffe0ff */
[C-C-:B--2---:R-:W-:Y:S02]  /*2ac50*/  PRMT R8, R4.reuse, 0x6420, R5.reuse ;  /* 0x0000642004087816 */ /* 0x144fe40000000005 */
[----:B------:R-:W-:Y:S02]  /*2ac60*/  PRMT R9, R4, 0x7531, R5 ;  /* 0x0000753104097816 */ /* 0x000fe40000000005 */
[----:B------:R-:W-:Y:S02]  /*2ac70*/  LOP3.LUT R4, R3, R22, RZ, 0xfc, !PT ;  /* 0x0000001603047212 */ /* 0x000fe400078efcff */
[----:B------:R-:W-:-:S02]  /*2ac80*/  PRMT R10, R6, 0x6420, R7 ;  /* 0x00006420060a7816 */ /* 0x000fc40000000007 */
[----:B------:R-:W-:Y:S01]  /*2ac90*/  PRMT R11, R6, 0x7531, R7 ;  /* 0x00007531060b7816 */ /* 0x000fe20000000007 */
[----:B------:R-:W-:Y:S01]  /*2aca0*/  IMAD.IADD R4, R24, 0x1, R4 ;  /* 0x0000000118047824 */ /* 0x000fe200078e0204 */
[----:B------:R-:W-:-:S04]  /*2acb0*/  LOP3.LUT R3, R3, R25, RZ, 0xfc, !PT ;  /* 0x0000001903037212 */ /* 0x000fc800078efcff */
[----:B------:R0:W-:Y:S01]  /*2acc0*/  STSM.16.M88.4 [R4], R8 ;  /* 0x0000000804007844 */ /* 0x0001e20000000200 */
[C---:B------:R-:W-:Y:S02]  /*2acd0*/  IMAD.IADD R3, R23.reuse, 0x1, R3 ;  /* 0x0000000117037824 */ /* 0x040fe400078e0203 */
[----:B0-----:R-:W-:Y:S02]  /*2ace0*/  IMAD.IADD R4, R23, 0x1, R13 ;  /* 0x0000000117047824 */ /* 0x001fe400078e020d */
[----:B------:R-:W-:-:S04]  /*2acf0*/  VIADD R13, R0, 0x1800 ;  /* 0x00001800000d7836 */ /* 0x000fc80000000000 */
[----:B------:R-:W0:Y:S02]  /*2ad00*/  LDSM.16.MT88.4 R4, [R4+0xf200] ;  /* 0x00f200000404783b */ /* 0x000e240000004200 */
[C-C-:B0-----:R-:W-:Y:S02]  /*2ad10*/  PRMT R8, R4.reuse, 0x6420, R5.reuse ;  /* 0x0000642004087816 */ /* 0x141fe40000000005 */
[----:B------:R-:W-:Y:S02]  /*2ad20*/  PRMT R9, R4, 0x7531, R5 ;  /* 0x0000753104097816 */ /* 0x000fe40000000005 */
[C---:B------:R-:W-:Y:S02]  /*2ad30*/  LOP3.LUT R4, R13.reuse, R22, RZ, 0xfc, !PT ;  /* 0x000000160d047212 */ /* 0x040fe400078efcff */
[C-C-:B------:R-:W-:Y:S02]  /*2ad40*/  PRMT R10, R6.reuse, 0x6420, R7.reuse ;  /* 0x00006420060a7816 */ /* 0x140fe40000000007 */
[----:B------:R-:W-:Y:S01]  /*2ad50*/  PRMT R11, R6, 0x7531, R7 ;  /* 0x00007531060b7816 */ /* 0x000fe20000000007 */
[----:B------:R-:W-:Y:S01]  /*2ad60*/  IMAD.IADD R4, R24, 0x1, R4 ;  /* 0x0000000118047824 */ /* 0x000fe200078e0204 */
[----:B------:R-:W-:-:S04]  /*2ad70*/  LOP3.LUT R13, R13, R25, RZ, 0xfc, !PT ;  /* 0x000000190d0d7212 */ /* 0x000fc800078efcff */
[----:B------:R0:W-:Y:S02]  /*2ad80*/  STSM.16.M88.4 [R4], R8 ;  /* 0x0000000804007844 */ /* 0x0001e40000000200 */
[C---:B0-----:R-:W-:Y:S02]  /*2ad90*/  LOP3.LUT R4, R17.reuse, R25, RZ, 0xfc, !PT ;  /* 0x0000001911047212 */ /* 0x041fe400078efcff */
[----:B------:R-:W-:-:S03]  /*2ada0*/  LOP3.LUT R17, R17, R22, RZ, 0xfc, !PT ;  /* 0x0000001611117212 */ /* 0x000fc600078efcff */
[----:B------:R-:W-:Y:S02]  /*2adb0*/  IMAD.IADD R4, R23, 0x1, R4 ;  /* 0x0000000117047824 */ /* 0x000fe400078e0204 */
[----:B------:R-:W-:-:S04]  /*2adc0*/  IMAD.IADD R17, R24, 0x1, R17 ;  /* 0x0000000118117824 */ /* 0x000fc800078e0211 */
        /* <DEDUP_REMOVED lines=10> */
[----:B------:R-:W-:Y:S02]  /*2ae70*/  LOP3.LUT R14, R14, R22, RZ, 0xfc, !PT ;  /* 0x000000160e0e7212 */ /* 0x000fe400078efcff */
[----:B------:R-:W-:-:S03]  /*2ae80*/  IADD3 R4, R23, R4, RZ ;  /* 0x0000000417047210 */ /* 0x000fc60007ffe0ff */
[----:B------:R-:W-:-:S03]  /*2ae90*/  IMAD.IADD R14, R24, 0x1, R14 ;  /* 0x00000001180e7824 */ /* 0x000fc600078e020e */
[----:B------:R-:W0:Y:S02]  /*2aea0*/  LDSM.16.MT88.4 R4, [R4+0xf200] ;  /* 0x00f200000404783b */ /* 0x000e240000004200 */
[C-C-:B0-----:R-:W-:Y:S02]  /*2aeb0*/  PRMT R8, R4.reuse, 0x6420, R5.reuse ;  /* 0x0000642004087816 */ /* 0x141fe40000000005 */
[----:B------:R-:W-:Y:S02]  /*2aec0*/  PRMT R9, R4, 0x7531, R5 ;  /* 0x0000753104097816 */ /* 0x000fe40000000005 */
[C-C-:B------:R-:W-:Y:S02]  /*2aed0*/  PRMT R10, R6.reuse, 0x6420, R7.reuse ;  /* 0x00006420060a7816 */ /* 0x140fe40000000007 */
[----:B------:R-:W-:-:S05]  /*2aee0*/  PRMT R11, R6, 0x7531, R7 ;  /* 0x00007531060b7816 */ /* 0x000fca0000000007 */
[----:B------:R-:W-:Y:S04]  /*2aef0*/  STSM.16.M88.4 [R12], R8 ;  /* 0x000000080c007844 */ /* 0x000fe80000000200 */
[----:B------:R0:W2:Y:S02]  /*2af00*/  LDSM.16.MT88.4 R4, [R3+0xf200] ;  /* 0x00f200000304783b */ /* 0x0000a40000004200 */
[C---:B0-----:R-:W-:Y:S02]  /*2af10*/  VIADD R3, R0.reuse, 0x3800 ;  /* 0x0000380000037836 */ /* 0x041fe40000000000 */
[----:B------:R-:W-:Y:S01]  /*2af20*/  VIADD R12, R0, 0x6000 ;  /* 0x00006000000c7836 */ /* 0x000fe20000000000 */
[C-C-:B--2---:R-:W-:Y:S02]  /*2af30*/  PRMT R8, R4.reuse, 0x6420, R5.reuse ;  /* 0x0000642004087816 */ /* 0x144fe40000000005 */
[----:B------:R-:W-:-:S02]  /*2af40*/  PRMT R9, R4, 0x7531, R5 ;  /* 0x0000753104097816 */ /* 0x000fc40000000005 */
[----:B------:R-:W-:Y:S02]  /*2af50*/  LOP3.LUT R4, R3, R25, RZ, 0xfc, !PT ;  /* 0x0000001903047212 */ /* 0x000fe400078efcff */
[C-C-:B------:R-:W-:Y:S02]  /*2af60*/  PRMT R10, R6.reuse, 0x6420, R7.reuse ;  /* 0x00006420060a7816 */ /* 0x140fe40000000007 */
[----:B------:R-:W-:Y:S02]  /*2af70*/  PRMT R11, R6, 0x7531, R7 ;  /* 0x00007531060b7816 */ /* 0x000fe40000000007 */
[----:B------:R-:W-:Y:S02]  /*2af80*/  IADD3 R4, R23, R4, RZ ;  /* 0x0000000417047210 */ /* 0x000fe40007ffe0ff */
[----:B------:R-:W-:Y:S01]  /*2af90*/  LOP3.LUT R3, R3, R22, RZ, 0xfc, !PT ;  /* 0x0000001603037212 */ /* 0x000fe200078efcff */
[----:B------:R0:W-:Y:S04]  /*2afa0*/  STSM.16.M88.4 [R17], R8 ;  /* 0x0000000811007844 */ /* 0x0001e80000000200 */
[----:B------:R-:W2:Y:S01]  /*2afb0*/  LDSM.16.MT88.4 R4, [R4+0xf200] ;  /* 0x00f200000404783b */ /* 0x000ea20000004200 */
[----:B------:R-:W-:-:S02]  /*2afc0*/  IMAD.IADD R3, R24, 0x1, R3 ;  /* 0x0000000118037824 */ /* 0x000fc400078e0203 */
[----:B0-----:R-:W-:Y:S01]  /*2afd0*/  VIADD R17, R0, 0x4000 ;  /* 0x0000400000117836 */ /* 0x001fe20000000000 */
        /* <DEDUP_REMOVED lines=10> */
[C---:B0-----:R-:W-:Y:S02]  /*2b080*/  LOP3.LUT R3, R17.reuse, R22, RZ, 0xfc, !PT ;  /* 0x0000001611037212 */ /* 0x041fe400078efcff */
[----:B------:R-:W-:Y:S02]  /*2b090*/  LOP3.LUT R17, R17, R25, RZ, 0xfc, !PT ;  /* 0x0000001911117212 */ /* 0x000fe400078efcff */
[----:B------:R-:W-:Y:S02]  /*2b0a0*/  IADD3 R3, R24, R3, RZ ;  /* 0x0000000318037210 */ /* 0x000fe40007ffe0ff */
        /* <DEDUP_REMOVED lines=15> */
[----:B------:R-:W-:-:S05]  /*2b1a0*/  IMAD.IADD R4, R24, 0x1, R4 ;  /* 0x0000000118047824 */ /* 0x000fca00078e0204 */
[----:B------:R0:W-:Y:S02]  /*2b1b0*/  STSM.16.M88.4 [R4], R8 ;  /* 0x0000000804007844 */ /* 0x0001e40000000200 */
[----:B0-----:R-:W-:-:S06]  /*2b1c0*/  IMAD.IADD R4, R23, 0x1, R17 ;  /* 0x0000000117047824 */ /* 0x001fcc00078e0211 */
[----:B------:R-:W0:Y:S02]  /*2b1d0*/  LDSM.16.MT88.4 R4, [R4+0xf200] ;  /* 0x00f200000404783b */ /* 0x000e240000004200 */
[C-C-:B0-----:R-:W-:Y:S02]  /*2b1e0*/  PRMT R8, R4.reuse, 0x6420, R5.reuse ;  /* 0x0000642004087816 */ /* 0x141fe40000000005 */
[----:B------:R-:W-:Y:S02]  /*2b1f0*/  PRMT R9, R4, 0x7531, R5 ;  /* 0x0000753104097816 */ /* 0x000fe40000000005 */
[----:B------:R-:W-:Y:S02]  /*2b200*/  LOP3.LUT R4, R13, R25, RZ, 0xfc, !PT ;  /* 0x000000190d047212 */ /* 0x000fe400078efcff */
        /* <DEDUP_REMOVED lines=8> */
[----:B------:R-:W-:Y:S01]  /*2b290*/  PRMT R9, R4, 0x7531, R5 ;  /* 0x0000753104097816 */ /* 0x000fe20000000005 */
[----:B------:R-:W-:Y:S01]  /*2b2a0*/  IMAD.IADD R4, R23, 0x1, R15 ;  /* 0x0000000117047824 */ /* 0x000fe200078e020f */
[----:B------:R-:W-:-:S02]  /*2b2b0*/  PRMT R10, R6, 0x6420, R7 ;  /* 0x00006420060a7816 */ /* 0x000fc40000000007 */
[----:B------:R-:W-:-:S05]  /*2b2c0*/  PRMT R11, R6, 0x7531, R7 ;  /* 0x00007531060b7816 */ /* 0x000fca0000000007 */
[----:B------:R-:W-:Y:S04]  /*2b2d0*/  STSM.16.M88.4 [R14], R8 ;  /* 0x000000080e007844 */ /* 0x000fe80000000200 */
[----:B------:R-:W0:Y:S02]  /*2b2e0*/  LDSM.16.MT88.4 R4, [R4+0xf200] ;  /* 0x00f200000404783b */ /* 0x000e240000004200 */
[C-C-:B0-----:R-:W-:Y:S02]  /*2b2f0*/  PRMT R10, R6.reuse, 0x6420, R7.reuse ;  /* 0x00006420060a7816 */ /* 0x141fe40000000007 */
[----:B------:R-:W-:Y:S02]  /*2b300*/  PRMT R11, R6, 0x7531, R7 ;  /* 0x00007531060b7816 */ /* 0x000fe40000000007 */
[----:B------:R-:W-:-:S02]  /*2b310*/  LOP3.LUT R6, R3, R25, RZ, 0xfc, !PT ;  /* 0x0000001903067212 */ /* 0x000fc400078efcff */
[C-C-:B------:R-:W-:Y:S02]  /*2b320*/  PRMT R8, R4.reuse, 0x6420, R5.reuse ;  /* 0x0000642004087816 */ /* 0x140fe40000000005 */
[----:B------:R-:W-:Y:S01]  /*2b330*/  PRMT R9, R4, 0x7531, R5 ;  /* 0x0000753104097816 */ /* 0x000fe20000000005 */
[----:B------:R-:W-:-:S04]  /*2b340*/  IMAD.IADD R6, R23, 0x1, R6 ;  /* 0x0000000117067824 */ /* 0x000fc800078e0206 */
        /* <DEDUP_REMOVED lines=25> */
.L_x_4364:
[----:B--2---:R2:W-:Y:S01]  /*2b4e0*/  SYNCS.ARRIVE.TRANS64.A1T0 RZ, [R2+URZ+0x33450], RZ ;  /* 0x033450ff02ff79a7 */ /* 0x0045e2000810003f */
[----:B------:R-:W-:Y:S06]  /*2b4f0*/  BAR.SYNC.DEFER_BLOCKING 0x2, 0x80 ;  /* 0x0082000000007b1d */ /* 0x000fec0000010000 */
[----:B------:R-:W-:Y:S05]  /*2b500*/  @!P0 BRA `(.L_x_4365) ;  /* 0x0000000000048947 */ /* 0x000fea0003800000 */
[----:B------:R-:W-:Y:S01]  /*2b510*/  BPT.TRAP 0x1 ;  /* 0x000000040000795c */ /* 0x000fe20000300000 */
.L_x_4365:
[----:B0-----:R-:W3:Y:S01]  /*2b520*/  LDL R0, [R1+0x18] ;  /* 0x0000180001007983 */ /* 0x001ee20000100800 */
[----:B--2---:R-:W-:Y:S02]  /*2b530*/  VIADD R2, R2, 0x33480 ;  /* 0x0003348002027836 */ /* 0x004fe40000000000 */
[----:B------:R-:W-:Y:S02]  /*2b540*/  IMAD.MOV.U32 R20, RZ, RZ, R37 ;  /* 0x000000ffff147224 */ /* 0x000fe400078e0025 */
[----:B------:R-:W-:Y:S01]  /*2b550*/  IMAD.MOV.U32 R17, RZ, RZ, R32 ;  /* 0x000000ffff117224 */ /* 0x000fe200078e0020 */
[----:B---3--:R-:W-:-:S04]  /*2b560*/  PRMT R2, R0, 0x654, R2 ;  /* 0x0000065400027816 */ /* 0x008fc80000000002 */
[----:B------:R2:W-:Y:S01]  /*2b570*/  SYNCS.ARRIVE.TRANS64.RED.A1T0 RZ, [R2+URZ], RZ ;  /* 0x000000ff02ff79a7 */ /* 0x0005e2000810043f */
[----:B------:R-:W-:Y:S05]  /*2b580*/  @P1 BRA `(.L_x_4366) ;  /* 0xffffffe000741947 */ /* 0x000fea000383ffff */
.L_x_4346:
[----:B0-----:R-:W2:Y:S01]  /*2b590*/  S2R R0, SR_TID.X ;  /* 0x0000000000007919 */ /* 0x001ea20000002100 */
[----:B------:R-:W-:Y:S01]  /*2b5a0*/  BSSY B0, `(.L_x_4367) ;  /* 0x0000012000007945 */ /* 0x000fe20003800000 */
[----:B--2---:R-:W-:Y:S02]  /*2b5b0*/  LOP3.LUT R2, R0, 0x7f, RZ, 0xc0, !PT ;  /* 0x0000007f00027812 */ /* 0x004fe400078ec0ff */
[----:B------:R-:W-:Y:S02]  /*2b5c0*/  MOV R0, UR37 ;  /* 0x0000002500007c02 */ /* 0x000fe40008000f00 */
[----:B------:R-:W-:Y:S02]  /*2b5d0*/  ISETP.NE.AND P1, PT, R2, RZ, PT ;  /* 0x000000ff0200720c */ /* 0x000fe40003f25270 */
[----:B------:R-:W-:-:S11]  /*2b5e0*/  ISETP.NE.AND P0, PT, R0, 0x3, PT ;  /* 0x000000030000780c */ /* 0x000fd60003f05270 */
[----:B------:R-:W-:Y:S05]  /*2b5f0*/  @P1 BRA `(.L_x_4368) ;  /* 0x0000000000301947 */ /* 0x000fea0003800000 */
[----:B------:R-:W0:Y:S01]  /*2b600*/  S2R R5, SR_LANEID ;  /* 0x0000000000057919 */ /* 0x000e220000000000 */
        /* <DEDUP_REMOVED lines=10> */
[----:B0-----:R-:W-:-:S07]  /*2b6b0*/  IADD3 R16, R0, UR38, R7 ;  /* 0x0000002600107c10 */ /* 0x001fce000fffe007 */
.L_x_4368:
[----:B------:R-:W-:Y:S05]  /*2b6c0*/  BSYNC B0 ;  /* 0x0000000000007941 */ /* 0x000fea0003800000 */
.L_x_4367:
[----:B------:R-:W-:Y:S05]  /*2b6d0*/  @!P0 BRA `(.L_x_4369) ;  /* 0x0000000000048947 */ /* 0x000fea0003800000 */
[----:B------:R-:W-:Y:S01]  /*2b6e0*/  BPT.TRAP 0x1 ;  /* 0x000000040000795c */ /* 0x000fe20000300000 */
.L_x_4369:
[----:B------:R-:W-:Y:S01]  /*2b6f0*/  LOP3.LUT R3, R37, 0x1, RZ, 0x3c, !PT ;  /* 0x0000000125037812 */ /* 0x000fe200078e3cff */
[----:B------:R-:W-:Y:S01]  /*2b700*/  IMAD R0, R32, 0x8, R23 ;  /* 0x0000000820007824 */ /* 0x000fe200078e0217 */
[----:B------:R-:W-:Y:S02]  /*2b710*/  BSSY B0, `(.L_x_4370) ;  /* 0x0000004000007945 */ /* 0x000fe40003800000 */
[----:B------:R-:W-:-:S04]  /*2b720*/  SHF.L.U32 R3, R3, 0x1f, RZ ;  /* 0x0000001f03037819 */ /* 0x000fc800000006ff */
[----:B------:R-:W0:Y:S02]  /*2b730*/  SYNCS.PHASECHK.TRANS64.TRYWAIT P1, [R0+URZ+0x33470], R3 ;  /* 0x03347003000075a7 */ /* 0x000e24000802017f */
[----:B0-----:R-:W-:Y:S05]  /*2b740*/  @!P1 BRA `(.L_x_4371) ;  /* 0x0000006c00649947 */ /* 0x001fea0003800000 */
.L_x_4591:
[----:B------:R-:W-:Y:S05]  /*2b750*/  BSYNC B0 ;  /* 0x0000000000007941 */ /* 0x000fea0003800000 */
.L_x_4370:
[----:B------:R-:W-:-:S05]  /*2b760*/  IMAD.U32 R2, RZ, RZ, UR39 ;  /* 0x00000027ff027e24 */ /* 0x000fca000f8e00ff */
[----:B------:R-:W-:-:S13]  /*2b770*/  ISETP.NE.AND P1, PT, R2, 0x3, PT ;  /* 0x000000030200780c */ /* 0x000fda0003f25270 */
[----:B------:R-:W-:Y:S05]  /*2b780*/  @!P1 BRA `(.L_x_4372) ;  /* 0x0000000000049947 */ /* 0x000fea0003800000 */
[----:B------:R-:W-:Y:S01]  /*2b790*/  BPT.TRAP 0x1 ;  /* 0x000000040000795c */ /* 0x000fe20000300000 */
.L_x_4372:
[----:B0-----:R-:W-:-:S04]  /*2b7a0*/  SHF.L.U32 R3, R37, 0x1f, RZ ;  /* 0x0000001f25037819 */ /* 0x001fc800000006ff */
[----:B------:R-:W0:Y:S02]  /*2b7b0*/  SYNCS.PHASECHK.TRANS64.TRYWAIT P1, [R0+URZ+0x33460], R3 ;  /* 0x03346003000075a7 */ /* 0x000e24000802017f */
[----:B0-----:R-:W-:Y:S05]  /*2b7c0*/  @!P1 BRA `(.L_x_4373) ;  /* 0x0000006c00589947 */ /* 0x001fea0003800000 */
.L_x_4592:
[----:B------:R-:W-:Y:S01]  /*2b7d0*/  IMAD R2, R32, 0x7800, RZ ;  /* 0x0000780020027824 */ /* 0x000fe200078e02ff */
[----:B------:R-:W-:Y:S05]  /*2b7e0*/  WARPSYNC.ALL ;  /* 0x0000000000007948 */ /* 0x000fea0003800000 */
[C---:B------:R-:W-:Y:S01]  /*2b7f0*/  LOP3.LUT R4, R2.reuse, R25, RZ, 0xfc, !PT ;  /* 0x0000001902047212 */ /* 0x040fe200078efcff */
[C---:B------:R-:W-:Y:S01]  /*2b800*/  VIADD R18, R2.reuse, 0x5000 ;  /* 0x0000500002127836 */ /* 0x040fe20000000000 */
[C---:B------:R-:W-:Y:S01]  /*2b810*/  IADD3 R13, R2.reuse, 0x2800, RZ ;  /* 0x00002800020d7810 */ /* 0x040fe20007ffe0ff */
[C---:B------:R-:W-:Y:S01]  /*2b820*/  VIADD R17, R2.reuse, 0x2000 ;  /* 0x0000200002117836 */ /* 0x040fe20000000000 */
[----:B0-----:R-:W-:Y:S01]  /*2b830*/  LOP3.LUT R3, R2, R22, RZ, 0xfc, !PT ;  /* 0x0000001602037212 */ /* 0x001fe200078efcff */
[----:B------:R-:W-:-:S02]  /*2b840*/  IMAD.IADD R5, R23, 0x1, R4 ;  /* 0x0000000117057824 */ /* 0x000fc400078e0204 */
[----:B------:R-:W-:Y:S02]  /*2b850*/  IMAD.U32 R21, RZ, RZ, UR39 ;  /* 0x00000027ff157e24 */ /* 0x000fe4000f8e00ff */
[----:B------:R-:W-:Y:S02]  /*2b860*/  IMAD.IADD R12, R24, 0x1, R3 ;  /* 0x00000001180c7824 */ /* 0x000fe400078e0203 */
[----:B------:R-:W0:Y:S01]  /*2b870*/  LDSM.16.MT88.4 R4, [R5+0xf200] ;  /* 0x00f200000504783b */ /* 0x000e220000004200 */
[----:B------:R-:W-:Y:S01]  /*2b880*/  VIADD R3, R2, 0x800 ;  /* 0x0000080002037836 */ /* 0x000fe20000000000 */
[----:B------:R-:W-:Y:S02]  /*2b890*/  ISETP.NE.AND P1, PT, R21, 0x3, PT ;  /* 0x000000031500780c */ /* 0x000fe40003f25270 */
[C-C-:B0-----:R-:W-:Y:S02]  /*2b8a0*/  PRMT R8, R4.reuse, 0x6420, R5.reuse ;  /* 0x0000642004087816 */ /* 0x141fe40000000005 */
        /* <DEDUP_REMOVED lines=13> */
[----:B------:R-:W-:Y:S02]  /*2b980*/  LOP3.LUT R4, R18, R25, RZ, 0xfc, !PT ;  /* 0x0000001912047212 */ /* 0x000fe400078efcff */
[----:B------:R-:W-:Y:S01]  /*2b990*/  PRMT R10, R6, 0x6420, R7 ;  /* 0x00006420060a7816 */ /* 0x000fe20000000007 */
[----:B------:R-:W-:Y:S01]  /*2b9a0*/  IMAD.IADD R14, R24, 0x1, R5 ;  /* 0x00000001180e7824 */ /* 0x000fe200078e0205 */
        /* <DEDUP_REMOVED lines=9> */
[-C--:B------:R-:W-:Y:S02]  /*2ba40*/  LOP3.LUT R5, R12, R22.reuse, RZ, 0xfc, !PT ;  /* 0x000000160c057212 */ /* 0x080fe400078efcff */
[----:B------:R-:W-:Y:S02]  /*2ba50*/  LOP3.LUT R4, R3, R25, RZ, 0xfc, !PT ;  /* 0x0000001903047212 */ /* 0x000fe400078efcff */
[----:B------:R-:W-:Y:S01]  /*2ba60*/  PRMT R10, R6, 0x6420, R7 ;  /* 0x00006420060a7816 */ /* 0x000fe20000000007 */
[----:B------:R-:W-:Y:S01]  /*2ba70*/  IMAD.IADD R15, R24, 0x1, R5 ;  /* 0x00000001180f7824 */ /* 0x000fe200078e0205 */
[----:B------:R-:W-:Y:S01]  /*2ba80*/  PRMT R11, R6, 0x7531, R7 ;  /* 0x00007531060b7816 */ /* 0x000fe20000000007 */
[----:B------:R-:W-:Y:S01]  /*2ba90*/  IMAD.IADD R5, R23, 0x1, R4 ;  /* 0x0000000117057824 */ /* 0x000fe200078e0204 */
[----:B------:R-:W-:-:S02]  /*2baa0*/  LOP3.LUT R3, R14, R22, RZ, 0xfc, !PT ;  /* 0x000000160e037212 */ /* 0x000fc400078efcff */
[----:B------:R-:W-:Y:S01]  /*2bab0*/  LOP3.LUT R12, R12, R25, RZ, 0xfc, !PT ;  /* 0x000000190c0c7212 */ /* 0x000fe200078efcff */
[----:B------:R0:W-:Y:S01]  /*2bac0*/  STSM.16.M88.4 [R15], R8 ;  /* 0x000000080f007844 */ /* 0x0001e20000000200 */
[----:B------:R-:W-:Y:S01]  /*2bad0*/  IADD3 R20, R24, R3, RZ ;  /* 0x0000000318147210 */ /* 0x000fe20007ffe0ff */
[----:B------:R-:W-:Y:S01]  /*2bae0*/  VIADD R3, R2, 0x3000 ;  /* 0x0000300002037836 */ /* 0x000fe20000000000 */
[----:B------:R-:W-:Y:S01]  /*2baf0*/  LOP3.LUT R14, R14, R25, RZ, 0xfc, !PT ;  /* 0x000000190e0e7212 */ /* 0x000fe200078efcff */
[----:B------:R-:W2:Y:S01]  /*2bb00*/  LDSM.16.MT88.4 R4, [R5+0xf200] ;  /* 0x00f200000504783b */ /* 0x000ea20000004200 */
[----:B0-----:R-:W-:Y:S02]  /*2bb10*/  IADD3 R15, R2, 0x5800, RZ ;  /* 0x00005800020f7810 */ /* 0x001fe40007ffe0ff */
[C-C-:B--2---:R-:W-:Y:S02]  /*2bb20*/  PRMT R8, R4.reuse, 0x6420, R5.reuse ;  /* 0x0000642004087816 */ /* 0x144fe40000000005 */
[----:B------:R-:W-:-:S02]  /*2bb30*/  PRMT R9, R4, 0x7531, R5 ;  /* 0x0000753104097816 */ /* 0x000fc40000000005 */
[----:B------:R-:W-:Y:S02]  /*2bb40*/  LOP3.LUT R4, R3, R25, RZ, 0xfc, !PT ;  /* 0x0000001903047212 */ /* 0x000fe400078efcff */
[C-C-:B------:R-:W-:Y:S02]  /*2bb50*/  PRMT R10, R6.reuse, 0x6420, R7.reuse ;  /* 0x00006420060a7816 */ /* 0x140fe40000000007 */
[----:B------:R-:W-:Y:S01]  /*2bb60*/  PRMT R11, R6, 0x7531, R7 ;  /* 0x00007531060b7816 */ /* 0x000fe20000000007 */
[----:B------:R-:W-:Y:S01]  /*2bb70*/  IMAD.IADD R5, R23, 0x1, R4 ;  /* 0x0000000117057824 */ /* 0x000fe200078e0204 */
[----:B------:R-:W-:-:S03]  /*2bb80*/  LOP3.LUT R3, R3, R22, RZ, 0xfc, !PT ;  /* 0x0000001603037212 */ /* 0x000fc600078efcff */
[----:B------:R-:W-:Y:S04]  /*2bb90*/  STSM.16.M88.4 [R20], R8 ;  /* 0x0000000814007844 */ /* 0x000fe80000000200 */
[----:B------:R-:W0:Y:S02]  /*2bba0*/  LDSM.16.MT88.4 R4, [R5+0xf200] ;  /* 0x00f200000504783b */ /* 0x000e240000004200 */
[C-C-:B0-----:R-:W-:Y:S02]  /*2bbb0*/  PRMT R8, R4.reuse, 0x6420, R5.reuse ;  /* 0x0000642004087816 */ /* 0x141fe40000000005 */
[----:B------:R-:W-:Y:S02]  /*2bbc0*/  PRMT R9, R4, 0x7531, R5 ;  /* 0x0000753104097816 */ /* 0x000fe40000000005 */
[----:B------:R-:W-:-:S02]  /*2bbd0*/  PRMT R10, R6, 0x6420, R7 ;  /* 0x00006420060a7816 */ /* 0x000fc40000000007 */
[----:B------:R-:W-:Y:S02]  /*2bbe0*/  PRMT R11, R6, 0x7531, R7 ;  /* 0x00007531060b7816 */ /* 0x000fe40000000007 */
[-C--:B------:R-:W-:Y:S02]  /*2bbf0*/  LOP3.LUT R4, R17, R22.reuse, RZ, 0xfc, !PT ;  /* 0x0000001611047212 */ /* 0x080fe400078efcff */
[C---:B------:R-:W-:Y:S02]  /*2bc00*/  LOP3.LUT R6, R15.reuse, R25, RZ, 0xfc, !PT ;  /* 0x000000190f067212 */ /* 0x040fe400078efcff */
[----:B------:R-:W-:Y:S01]  /*2bc10*/  LOP3.LUT R15, R15, R22, RZ, 0xfc, !PT ;  /* 0x000000160f0f7212 */ /* 0x000fe200078efcff */
[C---:B------:R-:W-:Y:S02]  /*2bc20*/  IMAD.IADD R4, R24.reuse, 0x1, R4 ;  /* 0x0000000118047824 */ /* 0x040fe400078e0204 */
[----:B------:R-:W-:Y:S02]  /*2bc30*/  IMAD.IADD R20, R23, 0x1, R6 ;  /* 0x0000000117147824 */ /* 0x000fe400078e0206 */
[----:B------:R-:W-:Y:S01]  /*2bc40*/  IMAD.IADD R15, R24, 0x1, R15 ;  /* 0x00000001180f7824 */ /* 0x000fe200078e020f */
[----:B------:R-:W-:Y:S04]  /*2bc50*/  STSM.16.M88.4 [R4], R8 ;  /* 0x0000000804007844 */ /* 0x000fe80000000200 */
[----:B------:R-:W0:Y:S02]  /*2bc60*/  LDSM.16.MT88.4 R4, [R20+0xf200] ;  /* 0x00f200001404783b */ /* 0x000e240000004200 */
[----:B0-----:R-:W-:-:S02]  /*2bc70*/  PRMT R8, R4, 0x6420, R5 ;  /* 0x0000642004087816 */ /* 0x001fc40000000005 */
[----:B------:R-:W-:Y:S01]  /*2bc80*/  PRMT R9, R4, 0x7531, R5 ;  /* 0x0000753104097816 */ /* 0x000fe20000000005 */
[----:B------:R-:W-:Y:S01]  /*2bc90*/  IMAD.IADD R5, R23, 0x1, R12 ;  /* 0x0000000117057824 */ /* 0x000fe200078e020c */
[----:B------:R-:W-:Y:S01]  /*2bca0*/  PRMT R10, R6, 0x6420, R7 ;  /* 0x00006420060a7816 */ /* 0x000fe20000000007 */
[----:B------:R-:W-:Y:S01]  /*2bcb0*/  IMAD.IADD R12, R24, 0x1, R3 ;  /* 0x00000001180c7824 */ /* 0x000fe200078e0203 */
[----:B------:R-:W-:Y:S02]  /*2bcc0*/  PRMT R11, R6, 0x7531, R7 ;  /* 0x00007531060b7816 */ /* 0x000fe40000000007 */
[----:B------:R-:W-:-:S03]  /*2bcd0*/  IADD3 R3, R2, 0x3800, RZ ;  /* 0x0000380002037810 */ /* 0x000fc60007ffe0ff */
        /* <DEDUP_REMOVED lines=11> */
[----:B------:R-:W-:Y:S01]  /*2bd90*/  IMAD.IADD R20, R24, 0x1, R3 ;  /* 0x0000000118147824 */ /* 0x000fe200078e0203 */
[C---:B------:R-:W-:Y:S01]  /*2bda0*/  IADD3 R3, R2.reuse, 0x4000, RZ ;  /* 0x0000400002037810 */ /* 0x040fe20007ffe0ff */
        /* <DEDUP_REMOVED lines=17> */
[----:B------:R-:W-:Y:S02]  /*2bec0*/  IMAD.IADD R4, R24, 0x1, R4 ;  /* 0x0000000118047824 */ /* 0x000fe400078e0204 */
[----:B------:R-:W-:-:S03]  /*2bed0*/  IMAD.IADD R7, R23, 0x1, R14 ;  /* 0x0000000117077824 */ /* 0x000fc600078e020e */
[----:B------:R-:W-:Y:S04]  /*2bee0*/  STSM.16.M88.4 [R4], R8 ;  /* 0x0000000804007844 */ /* 0x000fe80000000200 */
[----:B------:R-:W0:Y:S02]  /*2bef0*/  LDSM.16.MT88.4 R4, [R7+0xf200] ;  /* 0x00f200000704783b */ /* 0x000e240000004200 */
[C-C-:B0-----:R-:W-:Y:S02]  /*2bf00*/  PRMT R8, R4.reuse, 0x6420, R5.reuse ;  /* 0x0000642004087816 */ /* 0x141fe40000000005 */
[----:B------:R-:W-:Y:S02]  /*2bf10*/  PRMT R9, R4, 0x7531, R5 ;  /* 0x0000753104097816 */ /* 0x000fe40000000005 */
[----:B------:R-:W-:-:S02]  /*2bf20*/  PRMT R10, R6, 0x6420, R7 ;  /* 0x00006420060a7816 */ /* 0x000fc40000000007 */
[----:B------:R-:W-:Y:S02]  /*2bf30*/  PRMT R11, R6, 0x7531, R7 ;  /* 0x00007531060b7816 */ /* 0x000fe40000000007 */
[----:B------:R-:W-:Y:S02]  /*2bf40*/  LOP3.LUT R4, R12, R22, RZ, 0xfc, !PT ;  /* 0x000000160c047212 */ /* 0x000fe400078efcff */
[-C--:B------:R-:W-:Y:S01]  /*2bf50*/  LOP3.LUT R6, R3, R25.reuse, RZ, 0xfc, !PT ;  /* 0x0000001903067212 */ /* 0x080fe200078efcff */
[----:B------:R-:W-:Y:S01]  /*2bf60*/  VIADD R3, R2, 0x6800 ;  /* 0x0000680002037836 */ /* 0x000fe20000000000 */
[----:B------:R-:W-:Y:S01]  /*2bf70*/  LOP3.LUT R12, R12, R25, RZ, 0xfc, !PT ;  /* 0x000000190c0c7212 */ /* 0x000fe200078efcff */
[----:B------:R-:W-:Y:S01]  /*2bf80*/  IMAD.IADD R4, R24, 0x1, R4 ;  /* 0x0000000118047824 */ /* 0x000fe200078e0204 */
[----:B------:R-:W-:Y:S01]  /*2bf90*/  IADD3 R6, R23, R6, RZ ;  /* 0x0000000617067210 */ /* 0x000fe20007ffe0ff */
[----:B------:R-:W-:-:S03]  /*2bfa0*/  VIADD R2, R2, 0x7000 ;  /* 0x0000700002027836 */ /* 0x000fc60000000000 */
        /* <DEDUP_REMOVED lines=16> */
[----:B------:R-:W-:Y:S02]  /*2c0b0*/  PRMT R11, R6, 0x7531, R7 ;  /* 0x00007531060b7816 */ /* 0x000fe40000000007 */
[----:B------:R-:W-:-:S03]  /*2c0c0*/  IADD3 R17, R23, R4, RZ ;  /* 0x0000000417117210 */ /* 0x000fc60007ffe0ff */
[----:B------:R-:W-:Y:S04]  /*2c0d0*/  STSM.16.M88.4 [R15], R8 ;  /* 0x000000080f007844 */ /* 0x000fe80000000200 */
[----:B------:R-:W0:Y:S02]  /*2c0e0*/  LDSM.16.MT88.4 R4, [R17+0xf200] ;  /* 0x00f200001104783b */ /* 0x000e240000004200 */
[C-C-:B0-----:R-:W-:Y:S02]  /*2c0f0*/  PRMT R8, R4.reuse, 0x6420, R5.reuse ;  /* 0x0000642004087816 */ /* 0x141fe40000000005 */
[----:B------:R-:W-:Y:S01]  /*2c100*/  PRMT R9, R4, 0x7531, R5 ;  /* 0x0000753104097816 */ /* 0x000fe20000000005 */
[----:B------:R-:W-:Y:S01]  /*2c110*/  IMAD.IADD R5, R23, 0x1, R12 ;  /* 0x0000000117057824 */ /* 0x000fe200078e020c */
[----:B------:R-:W-:-:S02]  /*2c120*/  PRMT R10, R6, 0x6420, R7 ;  /* 0x00006420060a7816 */ /* 0x000fc40000000007 */
[----:B------:R-:W-:-:S05]  /*2c130*/  PRMT R11, R6, 0x7531, R7 ;  /* 0x00007531060b7816 */ /* 0x000fca0000000007 */
[----:B------:R0:W-:Y:S04]  /*2c140*/  STSM.16.M88.4 [R13], R8 ;  /* 0x000000080d007844 */ /* 0x0001e80000000200 */
[----:B------:R-:W2:Y:S01]  /*2c150*/  LDSM.16.MT88.4 R4, [R5+0xf200] ;  /* 0x00f200000504783b */ /* 0x000ea20000004200 */
[----:B0-----:R-:W-:-:S05]  /*2c160*/  LOP3.LUT R13, R2, R22, RZ, 0xfc, !PT ;  /* 0x00000016020d7212 */ /* 0x001fca00078efcff */
[----:B------:R-:W-:Y:S01]  /*2c170*/  IMAD.IADD R13, R24, 0x1, R13 ;  /* 0x00000001180d7824 */ /* 0x000fe200078e020d */
[C-C-:B--2---:R-:W-:Y:S02]  /*2c180*/  PRMT R8, R4.reuse, 0x6420, R5.reuse ;  /* 0x0000642004087816 */ /* 0x144fe40000000005 */
[----:B------:R-:W-:Y:S02]  /*2c190*/  PRMT R9, R4, 0x7531, R5 ;  /* 0x0000753104097816 */ /* 0x000fe40000000005 */
[----:B------:R-:W-:Y:S02]  /*2c1a0*/  LOP3.LUT R4, R2, R25, RZ, 0xfc, !PT ;  /* 0x0000001902047212 */ /* 0x000fe400078efcff */
[C-C-:B------:R-:W-:Y:S02]  /*2c1b0*/  PRMT R10, R6.reuse, 0x6420, R7.reuse ;  /* 0x00006420060a7816 */ /* 0x140fe40000000007 */
[----:B------:R-:W-:Y:S02]  /*2c1c0*/  PRMT R11, R6, 0x7531, R7 ;  /* 0x00007531060b7816 */ /* 0x000fe40000000007 */
[----:B------:R-:W-:-:S03]  /*2c1d0*/  IADD3 R4, R23, R4, RZ ;  /* 0x0000000417047210 */ /* 0x000fc60007ffe0ff */
        /* <DEDUP_REMOVED lines=15> */
.L_x_4374:
[----:B--2---:R2:W-:Y:S01]  /*2c2d0*/  SYNCS.ARRIVE.TRANS64.A1T0 RZ, [R0+URZ+0x33450], RZ ;  /* 0x033450ff00ff79a7 */ /* 0x0045e2000810003f */
[----:B------:R-:W-:Y:S06]  /*2c2e0*/  BAR.SYNC.DEFER_BLOCKING 0x2, 0x80 ;  /* 0x0082000000007b1d */ /* 0x000fec0000010000 */
[----:B------:R-:W-:Y:S05]  /*2c2f0*/  @!P0 BRA `(.L_x_4375) ;  /* 0x0000000000048947 */ /* 0x000fea0003800000 */
[----:B------:R-:W-:Y:S01]  /*2c300*/  BPT.TRAP 0x1 ;  /* 0x000000040000795c */ /* 0x000fe20000300000 */
.L_x_4375:
[----:B------:R-:W3:Y:S01]  /*2c310*/  LDL R2, [R1+0x18] ;  /* 0x0000180001027983 */ /* 0x000ee20000100800 */
[----:B--2---:R-:W-:Y:S02]  /*2c320*/  VIADD R0, R0, 0x33480 ;  /* 0x0003348000007836 */ /* 0x004fe40000000000 */
[----:B------:R-:W-:-:S05]  /*2c330*/  VIADD R32, R32, 0x1 ;  /* 0x0000000120207836 */ /* 0x000fca0000000000 */
[----:B------:R-:W-:-:S04]  /*2c340*/  ISETP.NE.AND P0, PT, R32, 0x2, PT ;  /* 0x000000022000780c */ /* 0x000fc80003f05270 */
[----:B------:R-:W-:Y:S02]  /*2c350*/  SEL R32, R32, RZ, P0 ;  /* 0x000000ff20207207 */ /* 0x000fe40000000000 */
[----:B---3--:R-:W-:-:S04]  /*2c360*/  PRMT R0, R2, 0x654, R0 ;  /* 0x0000065402007816 */ /* 0x008fc80000000000 */
[----:B------:R2:W-:Y:S02]  /*2c370*/  SYNCS.ARRIVE.TRANS64.RED.A1T0 RZ, [R0+URZ], RZ ;  /* 0x000000ff00ff79a7 */ /* 0x0005e4000810043f */
[----:B--2---:R-:W-:-:S04]  /*2c380*/  SEL R0, RZ, 0x1, P0 ;  /* 0x00000001ff007807 */ /* 0x004fc80000000000 */
[----:B------:R-:W-:-:S07]  /*2c390*/  LOP3.LUT R37, R37, R0, RZ, 0x3c, !PT ;  /* 0x0000000025257212 */ /* 0x000fce00078e3cff */
.L_x_4314:
[----:B------:R-:W3:Y:S02]  /*2c3a0*/  LDL R0, [R1+0x4] ;  /* 0x0000040001007983 */ /* 0x000ee40000100800 */
[----:B---3--:R-:W-:-:S13]  /*2c3b0*/  LOP3.LUT P0, RZ, R0, 0x80, RZ, 0xc0, !PT ;  /* 0x0000008000ff7812 */ /* 0x008fda000780c0ff */
[----:B------:R-:W-:Y:S05]  /*2c3c0*/  @!P0 BRA `(.L_x_4376) ;  /* 0x0000000000288947 */ /* 0x000fea0003800000 */
[----:B------:R-:W-:Y:S05]  /*2c3d0*/  WARPSYNC.ALL ;  /* 0x0000000000007948 */ /* 0x000fea0003800000 */
[----:B------:R-:W3:Y:S08]  /*2c3e0*/  S2UR UR4, SR_CgaCtaId ;  /* 0x00000000000479c3 */ /* 0x000ef00000008800 */
[----:B------:R-:W-:Y:S01]  /*2c3f0*/  BAR.SYNC.DEFER_BLOCKING 0x5, 0x180 ;  /* 0x0146000000007b1d */ /* 0x000fe20000010000 */
[----:B------:R-:W-:-:S02]  /*2c400*/  MOV R23, 0x400 ;  /* 0x0000040000177802 */ /* 0x000fc40000000f00 */
[----:B---3--:R-:W-:-:S04]  /*2c410*/  MOV R0, UR4 ;  /* 0x0000000400007c02 */ /* 0x008fc80008000f00 */
[----:B------:R-:W-:Y:S01]  /*2c420*/  LEA R23, R0, R23, 0x18 ;  /* 0x0000001700177211 */ /* 0x000fe200078ec0ff */
[----:B------:R3:W-:Y:S04]  /*2c430*/  STL [R1+0x18], R0 ;  /* 0x0000180001007387 */ /* 0x0007e80000100800 */
[----:B------:R3:W4:Y:S01]  /*2c440*/  LDS.128 R16, [R23+0x334d0] ;  /* 0x0334d00017107984 */ /* 0x0007220000000c00 */
[----:B------:R-:W-:Y:S06]  /*2c450*/  BAR.ARV 0x4, 0x180 ;  /* 0x0106000000007b1d */ /* 0x000fec0000002000 */
[----:B------:R-:W-:Y:S05]  /*2c460*/  BRA `(.L_x_4377) ;  /* 0x0000000800487947 */ /* 0x000fea0003800000 */
.L_x_4376:
        /* <DEDUP_REMOVED lines=8> */
[----:B-12---:R-:W0:Y:S02]  /*2c4f0*/  @!P1 LDC.64 R2, c[0x0][0xc80] ;  /* 0x00032000ff029b82 */ /* 0x006e240000000a00 */
        /* <DEDUP_REMOVED lines=8> */
[----:B------:R-:W-:Y:S01]  /*2c580*/  SHFL.IDX PT, R4, R16, 0x1, 0x1f ;  /* 0x00201f0010047f89 */ /* 0x000fe200000e0000 */
[----:B--2---:R-:W-:Y:S01]  /*2c590*/  @!P1 IMAD.MOV.U32 R5, RZ, RZ, R2 ;  /* 0x000000ffff059224 */ /* 0x004fe200078e0002 */
[----:B------:R-:W-:-:S04]  /*2c5a0*/  ISETP.NE.AND P1, PT, R8, RZ, PT ;  /* 0x000000ff0800720c */ /* 0x000fc80003f25270 */
        /* <DEDUP_REMOVED lines=16> */
.L_x_4602:
[----:B------:R-:W-:Y:S02]  /*2c6b0*/  ULDC UR4, c[0x0][0xc38] ;  /* 0x00030e0000047ab9 */ /* 0x000fe40000000800 */
[----:B------:R-:W-:-:S04]  /*2c6c0*/  IMAD.U32 R7, RZ, RZ, UR4 ;  /* 0x00000004ff077e24 */ /* 0x000fc8000f8e00ff */
[----:B-1----:R-:W-:-:S05]  /*2c6d0*/  IMAD R14, R14, R7, RZ ;  /* 0x000000070e0e7224 */ /* 0x002fca00078e02ff */
[----:B------:R-:W-:-:S04]  /*2c6e0*/  IADD3 R9, R4, R14, RZ ;  /* 0x0000000e04097210 */ /* 0x000fc80007ffe0ff */
[----:B------:R-:W-:-:S13]  /*2c6f0*/  ISETP.GT.AND P6, PT, R9, R0, PT ;  /* 0x000000000900720c */ /* 0x000fda0003fc4270 */
[----:B------:R-:W-:Y:S05]  /*2c700*/  @P6 BRA `(.L_x_4379) ;  /* 0x00000000009c6947 */ /* 0x000fea0003800000 */
.L_x_4384:
[----:B0-----:R-:W0:Y:S01]  /*2c710*/  LDC R2, c[0x0][0xc3c] ;  /* 0x00030f00ff027b82 */ /* 0x001e220000000800 */
[----:B------:R-:W-:-:S05]  /*2c720*/  VIADD R19, R19, 0x1f ;  /* 0x0000001f13137836 */ /* 0x000fca0000000000 */
[----:B0-----:R-:W-:-:S13]  /*2c730*/  ISETP.GE.AND P6, PT, R19, R2, PT ;  /* 0x000000021300720c */ /* 0x001fda0003fc6270 */
[----:B------:R-:W-:Y:S05]  /*2c740*/  @P6 BRA `(.L_x_4380) ;  /* 0x0000000400446947 */ /* 0x000fea0003800000 */
[----:B------:R-:W0:Y:S01]  /*2c750*/  S2R R3, SR_TID.X ;  /* 0x0000000000037919 */ /* 0x000e220000002100 */
        /* <DEDUP_REMOVED lines=9> */
.L_x_4382:
[----:B------:R-:W-:Y:S05]  /*2c7f0*/  BSYNC B0 ;  /* 0x0000000000007941 */ /* 0x000fea0003800000 */
.L_x_4381:
        /* <DEDUP_REMOVED lines=18> */
.L_x_4610:
[----:B------:R-:W-:Y:S02]  /*2c920*/  ULDC UR4, c[0x0][0xc38] ;  /* 0x00030e0000047ab9 */ /* 0x000fe40000000800 */
[----:B------:R-:W-:-:S04]  /*2c930*/  IMAD.U32 R7, RZ, RZ, UR4 ;  /* 0x00000004ff077e24 */ /* 0x000fc8000f8e00ff */
[----:B-1----:R-:W-:-:S05]  /*2c940*/  IMAD R14, R14, R7, RZ ;  /* 0x000000070e0e7224 */ /* 0x002fca00078e02ff */
[----:B------:R-:W-:-:S04]  /*2c950*/  IADD3 R9, R14, R9, RZ ;  /* 0x000000090e097210 */ /* 0x000fc80007ffe0ff */
[----:B------:R-:W-:-:S13]  /*2c960*/  ISETP.GT.AND P6, PT, R9, R0, PT ;  /* 0x000000000900720c */ /* 0x000fda0003fc4270 */
[----:B------:R-:W-:Y:S05]  /*2c970*/  @!P6 BRA `(.L_x_4384) ;  /* 0xfffffffc0064e947 */ /* 0x000fea000383ffff */
.L_x_4379:
        /* <DEDUP_REMOVED lines=8> */
.L_x_4614:
[----:B------:R-:W-:Y:S01]  /*2ca00*/  ISETP.NE.AND P0, PT, R3, RZ, PT ;  /* 0x000000ff0300720c */ /* 0x000fe20003f05270 */
[----:B------:R-:W-:-:S12]  /*2ca10*/  IMAD.MOV.U32 R14, RZ, RZ, RZ ;  /* 0x000000ffff0e7224 */ /* 0x000fd800078e00ff */
[----:B------:R-:W-:Y:S05]  /*2ca20*/  @!P0 BRA `(.L_x_4386) ;  /* 0x0000000000108947 */ /* 0x000fea0003800000 */
[----:B------:R-:W-:Y:S01]  /*2ca30*/  UMOV UR4, 0xffffffff ;  /* 0xffffffff00047882 */ /* 0x000fe20000000000 */
[----:B------:R-:W-:Y:S02]  /*2ca40*/  VIADD R12, R4, 0xffffffff ;  /* 0xffffffff040c7836 */ /* 0x000fe40000000000 */
[----:B------:R-:W-:Y:S05]  /*2ca50*/  BRA.DIV UR4, `(.L_x_4387) ;  /* 0x0000006204f07947 */ /* 0x000fea000b800000 */
[----:B------:R3:W4:Y:S02]  /*2ca60*/  SHFL.IDX PT, R14, R2, R12, 0x1f ;  /* 0x00001f0c020e7589 */ /* 0x00072400000e0000 */
.L_x_4386:
[----:B--2---:R-:W-:Y:S01]  /*2ca70*/  IABS R6, R5 ;  /* 0x0000000500067213 */ /* 0x004fe20000000000 */
[----:B----4-:R-:W-:Y:S02]  /*2ca80*/  IMAD R16, R14, R7, R16 ;  /* 0x000000070e107224 */ /* 0x010fe400078e0210 */
[----:B------:R-:W-:Y:S01]  /*2ca90*/  IMAD.IADD R19, R4, 0x1, R19 ;  /* 0x0000000104137824 */ /* 0x000fe200078e0213 */
[----:B------:R-:W2:Y:S01]  /*2caa0*/  I2F.RP R8, R6 ;  /* 0x0000000600087306 */ /* 0x000ea20000209400 */
[----:B------:R-:W-:-:S07]  /*2cab0*/  IMAD.IADD R0, R0, 0x1, -R16 ;  /* 0x0000000100007824 */ /* 0x000fce00078e0a10 */
[----:B--2---:R-:W0:Y:S02]  /*2cac0*/  MUFU.RCP R8, R8 ;  /* 0x0000000800087308 */ /* 0x004e240000001000 */
[----:B0--3--:R-:W-:-:S06]  /*2cad0*/  VIADD R2, R8, 0xffffffe ;  /* 0x0ffffffe08027836 */ /* 0x009fcc0000000000 */
[----:B------:R0:W2:Y:S02]  /*2cae0*/  F2I.FTZ.U32.TRUNC.NTZ R3, R2 ;  /* 0x0000000200037305 */ /* 0x0000a4000021f000 */
[----:B0-----:R-:W-:Y:S01]  /*2caf0*/  IMAD.MOV.U32 R2, RZ, RZ, RZ ;  /* 0x000000ffff027224 */ /* 0x001fe200078e00ff */
[----:B--2---:R-:W-:-:S05]  /*2cb00*/  IADD3 R7, RZ, -R3, RZ ;  /* 0x80000003ff077210 */ /* 0x004fca0007ffe0ff */
[----:B------:R-:W-:-:S04]  /*2cb10*/  IMAD R7, R7, R6, RZ ;  /* 0x0000000607077224 */ /* 0x000fc800078e02ff */
        /* <DEDUP_REMOVED lines=9> */
[----:B------:R-:W-:Y:S01]  /*2cbb0*/  @!P1 IMAD.IADD R7, R7, 0x1, -R6 ;  /* 0x0000000107079824 */ /* 0x000fe200078e0a06 */
[----:B------:R-:W-:Y:S02]  /*2cbc0*/  @!P1 IADD3 R3, R3, 0x1, RZ ;  /* 0x0000000103039810 */ /* 0x000fe40007ffe0ff */
[----:B------:R-:W-:Y:S02]  /*2cbd0*/  ISETP.NE.AND P1, PT, R5, RZ, PT ;  /* 0x000000ff0500720c */ /* 0x000fe40003f25270 */
[----:B------:R-:W-:-:S13]  /*2cbe0*/  ISETP.GE.U32.AND P0, PT, R7, R6, PT ;  /* 0x000000060700720c */ /* 0x000fda0003f06070 */
[----:B------:R-:W-:-:S04]  /*2cbf0*/  @P0 VIADD R3, R3, 0x1 ;  /* 0x0000000103030836 */ /* 0x000fc80000000000 */
[----:B------:R-:W-:Y:S01]  /*2cc00*/  @!P2 IMAD.MOV R3, RZ, RZ, -R3 ;  /* 0x000000ffff03a224 */ /* 0x000fe200078e0a03 */
[----:B------:R-:W-:-:S04]  /*2cc10*/  @!P1 LOP3.LUT R3, RZ, R5, RZ, 0x33, !PT ;  /* 0x00000005ff039212 */ /* 0x000fc800078e33ff */
[----:B------:R-:W-:Y:S01]  /*2cc20*/  MOV R18, R3 ;  /* 0x0000000300127202 */ /* 0x000fe20000000f00 */
[----:B------:R-:W-:-:S04]  /*2cc30*/  IMAD.MOV R17, RZ, RZ, -R3 ;  /* 0x000000ffff117224 */ /* 0x000fc800078e0a03 */
[----:B------:R-:W-:Y:S01]  /*2cc40*/  IMAD R17, R5, R17, R0 ;  /* 0x0000001105117224 */ /* 0x000fe200078e0200 */
[----:B------:R-:W-:Y:S06]  /*2cc50*/  BRA `(.L_x_4388) ;  /* 0x00000000001c7947 */ /* 0x000fec0003800000 */
.L_x_4380:
[----:B------:R-:W-:Y:S01]  /*2cc60*/  UMOV UR4, URZ ;  /* 0x0000003f00047c82 */ /* 0x000fe20008000000 */
[----:B------:R-:W-:Y:S01]  /*2cc70*/  UMOV UR5, URZ ;  /* 0x0000003f00057c82 */ /* 0x000fe20008000000 */
[----:B------:R-:W-:Y:S01]  /*2cc80*/  ULDC UR6, c[0x0][0xc3c] ;  /* 0x00030f0000067ab9 */ /* 0x000fe20000000800 */
[----:B------:R-:W-:Y:S02]  /*2cc90*/  IMAD.MOV.U32 R16, RZ, RZ, R0 ;  /* 0x000000ffff107224 */ /* 0x000fe400078e0000 */
[----:B------:R-:W-:Y:S02]  /*2cca0*/  IMAD.U32 R17, RZ, RZ, UR4 ;  /* 0x00000004ff117e24 */ /* 0x000fe4000f8e00ff */
[----:B------:R-:W-:Y:S02]  /*2ccb0*/  IMAD.U32 R18, RZ, RZ, UR5 ;  /* 0x00000005ff127e24 */ /* 0x000fe4000f8e00ff */
[----:B------:R-:W-:-:S07]  /*2ccc0*/  IMAD.U32 R19, RZ, RZ, UR6 ;  /* 0x00000006ff137e24 */ /* 0x000fce000f8e00ff */
.L_x_4388:
        /* <DEDUP_REMOVED lines=12> */
.L_x_4377:
[----:B------:R-:W-:Y:S02]  /*2cd90*/  ULDC UR4, c[0x0][0xc3c] ;  /* 0x00030f0000047ab9 */ /* 0x000fe40000000800 */
[----:B----4-:R-:W-:-:S13]  /*2cda0*/  ISETP.GE.AND P0, PT, R19, UR4, PT ;  /* 0x0000000413007c0c */ /* 0x010fda000bf06270 */
[----:B------:R-:W-:Y:S05]  /*2cdb0*/  @!P0 BRA `(.L_x_4389) ;  /* 0xffffff8400648947 */ /* 0x000fea000383ffff */
[----:B------:R-:W-:Y:S05]  /*2cdc0*/  BSYNC B7 ;  /* 0x0000000000077941 */ /* 0x000fea0003800000 */
.L_x_4269:
[----:B--23--:R-:W2:Y:S01]  /*2cdd0*/  LDL.LU R0, [R1+0x40] ;  /* 0x0000400001007983 */ /* 0x00cea20000300800 */
[----:B------:R-:W-:Y:S01]  /*2cde0*/  BSSY B0, `(.L_x_4390) ;  /* 0x000000b000007945 */ /* 0x000fe20003800000 */
[----:B------:R-:W3:Y:S01]  /*2cdf0*/  S2R R5, SR_CgaCtaId ;  /* 0x0000000000057919 */ /* 0x000ee20000008800 */
[----:B--2---:R-:W-:-:S04]  /*2ce00*/  IADD3 R0, R0, 0x1, RZ ;  /* 0x0000000100007810 */ /* 0x004fc80007ffe0ff */
[----:B0-----:R-:W-:-:S04]  /*2ce10*/  LEA.HI R2, R0, R0, RZ, 0x1 ;  /* 0x0000000000027211 */ /* 0x001fc800078f08ff */
[----:B-1----:R-:W-:Y:S02]  /*2ce20*/  LOP3.LUT R3, R2, 0xfffffffe, RZ, 0xc0, !PT ;  /* 0xfffffffe02037812 */ /* 0x002fe400078ec0ff */
[----:B------:R-:W-:-:S03]  /*2ce30*/  MOV R2, 0x400 ;  /* 0x0000040000027802 */ /* 0x000fc60000000f00 */
[----:B------:R-:W-:Y:S01]  /*2ce40*/  IMAD.IADD R0, R0, 0x1, -R3 ;  /* 0x0000000100007824 */ /* 0x000fe200078e0a03 */
[----:B---3--:R-:W-:-:S04]  /*2ce50*/  LEA R5, R5, R2, 0x18 ;  /* 0x0000000205057211 */ /* 0x008fc800078ec0ff */
[----:B------:R-:W-:-:S04]  /*2ce60*/  SHF.L.U32 R0, R0, 0x1f, RZ ;  /* 0x0000001f00007819 */ /* 0x000fc800000006ff */
[----:B------:R-:W0:Y:S02]  /*2ce70*/  SYNCS.PHASECHK.TRANS64.TRYWAIT P0, [R5+URZ+0x33420], R0 ;  /* 0x03342000050075a7 */ /* 0x000e24000800017f */
[----:B0-----:R-:W-:Y:S05]  /*2ce80*/  @!P0 BRA `(.L_x_4391) ;  /* 0x0000006000088947 */ /* 0x001fea0003800000 */
.L_x_4617:
[----:B------:R-:W-:Y:S05]  /*2ce90*/  BSYNC B0 ;  /* 0x0000000000007941 */ /* 0x000fea0003800000 */
.L_x_4390:
[----:B------:R-:W-:-:S03]  /*2cea0*/  UMOV UR4, 0xffffffff ;  /* 0xffffffff00047882 */ /* 0x000fc60000000000 */
[----:B------:R-:W-:Y:S05]  /*2ceb0*/  BRA.DIV UR4, `(.L_x_4392) ;  /* 0x0000006204107947 */ /* 0x000fea000b800000 */
[----:B0-----:R-:W0:Y:S02]  /*2cec0*/  S2R R0, SR_TID.X ;  /* 0x0000000000007919 */ /* 0x001e240000002100 */
[----:B0-----:R-:W-:-:S04]  /*2ced0*/  SHF.R.U32.HI R0, RZ, 0x5, R0 ;  /* 0x00000005ff007819 */ /* 0x001fc80000011600 */
[----:B------:R-:W-:-:S05]  /*2cee0*/  LOP3.LUT R0, R0, 0x3, RZ, 0xc0, !PT ;  /* 0x0000000300007812 */ /* 0x000fca00078ec0ff */
[----:B------:R0:W1:Y:S02]  /*2cef0*/  SHFL.IDX PT, R14, R0, RZ, 0x1f ;  /* 0x00001fff000e7589 */ /* 0x00006400000e0000 */
.L_x_4620:
[----:B-1----:R-:W-:-:S13]  /*2cf00*/  ISETP.NE.AND P0, PT, R14, RZ, PT ;  /* 0x000000ff0e00720c */ /* 0x002fda0003f05270 */
[----:B------:R-:W-:Y:S05]  /*2cf10*/  @P0 BRA `(.L_x_4061) ;  /* 0x0000000000a80947 */ /* 0x000fea0003800000 */
[----:B------:R-:W-:-:S03]  /*2cf20*/  UMOV UR4, 0xffffffff ;  /* 0xffffffff00047882 */ /* 0x000fc60000000000 */
[----:B------:R-:W-:Y:S05]  /*2cf30*/  BRA.DIV UR4, `(.L_x_4393) ;  /* 0x0000006204247947 */ /* 0x000fea000b800000 */
[----:B------:R-:W-:-:S13]  /*2cf40*/  ELECT P6, URZ, PT ;  /* 0x00000000003f782f */ /* 0x000fda00038c0000 */
.L_x_4623:
[----:B------:R-:W-:Y:S05]  /*2cf50*/  @!P6 BRA `(.L_x_4061) ;  /* 0x000000000098e947 */ /* 0x000fea0003800000 */
[----:B------:R-:W-:-:S06]  /*2cf60*/  ULOP3.LUT UR4, UR36, 0x2, URZ, 0xfc, !UPT ;  /* 0x0000000224047892 */ /* 0x000fcc000f8efc3f */
[----:B0-----:R-:W-:-:S05]  /*2cf70*/  IMAD.U32 R0, RZ, RZ, UR4 ;  /* 0x00000004ff007e24 */ /* 0x001fca000f8e00ff */
[----:B------:R-:W-:-:S13]  /*2cf80*/  ISETP.NE.AND P0, PT, R0, 0x3, PT ;  /* 0x000000030000780c */ /* 0x000fda0003f05270 */
[----:B------:R-:W-:Y:S05]  /*2cf90*/  @!P0 BRA `(.L_x_4394) ;  /* 0x0000000000048947 */ /* 0x000fea0003800000 */
[----:B------:R-:W-:Y:S01]  /*2cfa0*/  BPT.TRAP 0x1 ;  /* 0x000000040000795c */ /* 0x000fe20000300000 */
.L_x_4394:
[C---:B------:R-:W-:Y:S01]  /*2cfb0*/  IMAD R3, R32.reuse, 0x8, R5 ;  /* 0x0000000820037824 */ /* 0x040fe200078e0205 */
[----:B------:R-:W-:Y:S01]  /*2cfc0*/  SHF.L.U32 R2, R37, 0x1f, RZ ;  /* 0x0000001f25027819 */ /* 0x000fe200000006ff */
[----:B------:R-:W-:-:S03]  /*2cfd0*/  VIADD R32, R32, 0x1 ;  /* 0x0000000120207836 */ /* 0x000fc60000000000 */
[----:B------:R-:W0:Y:S02]  /*2cfe0*/  SYNCS.PHASECHK.TRANS64.TRYWAIT P1, [R3+URZ+0x33440], R2 ;  /* 0x03344002030075a7 */ /* 0x000e24000802017f */
[----:B------:R-:W-:-:S04]  /*2cff0*/  ISETP.NE.AND P2, PT, R32, 0x2, PT ;  /* 0x000000022000780c */ /* 0x000fc80003f45270 */
[----:B------:R-:W-:Y:S01]  /*2d000*/  SEL R0, RZ, 0x1, P2 ;  /* 0x00000001ff007807 */ /* 0x000fe20001000000 */
[----:B0-----:R-:W-:Y:S08]  /*2d010*/  @!P1 BRA `(.L_x_4395) ;  /* 0x00000060000c9947 */ /* 0x001ff00003800000 */
.L_x_4624:
[----:B------:R-:W-:Y:S02]  /*2d020*/  SEL R32, R32, RZ, P2 ;  /* 0x000000ff20207207 */ /* 0x000fe40001000000 */
[----:B------:R-:W-:Y:S01]  /*2d030*/  LOP3.LUT R0, R37, R0, RZ, 0x3c, !PT ;  /* 0x0000000025007212 */ /* 0x000fe200078e3cff */
[----:B------:R-:W-:Y:S06]  /*2d040*/  @!P0 BRA `(.L_x_4396) ;  /* 0x0000000000048947 */ /* 0x000fec0003800000 */
[----:B------:R-:W-:Y:S01]  /*2d050*/  BPT.TRAP 0x1 ;  /* 0x000000040000795c */ /* 0x000fe20000300000 */
.L_x_4396:
[----:B------:R-:W-:Y:S02]  /*2d060*/  LEA R5, R32, R5, 0x3 ;  /* 0x0000000520057211 */ /* 0x000fe400078e18ff */
[----:B------:R-:W-:-:S04]  /*2d070*/  SHF.L.U32 R0, R0, 0x1f, RZ ;  /* 0x0000001f00007819 */ /* 0x000fc800000006ff */
[----:B------:R-:W1:Y:S02]  /*2d080*/  SYNCS.PHASECHK.TRANS64.TRYWAIT P1, [R5+URZ+0x33440], R0 ;  /* 0x03344000050075a7 */ /* 0x000e64000802017f */
[----:B-1----:R-:W-:Y:S05]  /*2d090*/  @!P1 BRA `(.L_x_4397) ;  /* 0x0000006000009947 */ /* 0x002fea0003800000 */
.L_x_4625:
[----:B------:R-:W-:Y:S05]  /*2d0a0*/  @!P0 BRA `(.L_x_4398) ;  /* 0x0000000000048947 */ /* 0x000fea0003800000 */
[----:B------:R-:W-:Y:S01]  /*2d0b0*/  BPT.TRAP 0x1 ;  /* 0x000000040000795c */ /* 0x000fe20000300000 */
.L_x_4398:
[----:B------:R-:W2:Y:S02]  /*2d0c0*/  SYNCS.PHASECHK.TRANS64.TRYWAIT P1, [R3+URZ+0x33460], R2 ;  /* 0x03346002030075a7 */ /* 0x000ea4000802017f */
[----:B--2---:R-:W-:Y:S05]  /*2d0d0*/  @!P1 BRA `(.L_x_4399) ;  /* 0x0000006000049947 */ /* 0x004fea0003800000 */
.L_x_4626:
[----:B------:R-:W-:Y:S05]  /*2d0e0*/  @!P0 BRA `(.L_x_4400) ;  /* 0x0000000000048947 */ /* 0x000fea0003800000 */
[----:B------:R-:W-:Y:S01]  /*2d0f0*/  BPT.TRAP 0x1 ;  /* 0x000000040000795c */ /* 0x000fe20000300000 */
.L_x_4400:
[----:B------:R-:W3:Y:S02]  /*2d100*/  SYNCS.PHASECHK.TRANS64.TRYWAIT P1, [R5+URZ+0x33460], R0 ;  /* 0x03346000050075a7 */ /* 0x000ee4000802017f */
[----:B---3--:R-:W-:Y:S05]  /*2d110*/  @!P1 BRA `(.L_x_4401) ;  /* 0x0000006000089947 */ /* 0x008fea0003800000 */
.L_x_4627:
[----:B------:R-:W-:Y:S05]  /*2d120*/  @!P0 BRA `(.L_x_4402) ;  /* 0x0000000000048947 */ /* 0x000fea0003800000 */
[----:B------:R-:W-:Y:S01]  /*2d130*/  BPT.TRAP 0x1 ;  /* 0x000000040000795c */ /* 0x000fe20000300000 */
.L_x_4402:
[----:B------:R-:W4:Y:S02]  /*2d140*/  SYNCS.PHASECHK.TRANS64.TRYWAIT P1, [R3+URZ+0x33480], R2 ;  /* 0x03348002030075a7 */ /* 0x000f24000802017f */
[----:B----4-:R-:W-:Y:S05]  /*2d150*/  @!P1 BRA `(.L_x_4403) ;  /* 0x00000060000c9947 */ /* 0x010fea0003800000 */
.L_x_4628:
[----:B------:R-:W-:Y:S05]  /*2d160*/  @!P0 BRA `(.L_x_4404) ;  /* 0x0000000000048947 */ /* 0x000fea0003800000 */
[----:B------:R-:W-:Y:S01]  /*2d170*/  BPT.TRAP 0x1 ;  /* 0x000000040000795c */ /* 0x000fe20000300000 */
.L_x_4404:
[----:B------:R0:W0:Y:S02]  /*2d180*/  SYNCS.PHASECHK.TRANS64.TRYWAIT P0, [R5+URZ+0x33480], R0 ;  /* 0x03348000050075a7 */ /* 0x000024000800017f */
[----:B0-----:R-:W-:Y:S05]  /*2d190*/  @!P0 NANOSLEEP.SYNCS 0x989680 ;  /* 0x009896800000895d */ /* 0x001fea0003900000 */
[----:B------:R-:W0:Y:S02]  /*2d1a0*/  @!P0 SYNCS.PHASECHK.TRANS64 P0, [R5+URZ+0x33480], R0 ;  /* 0x03348000050085a7 */ /* 0x000e24000800007f */
[----:B0-----:R-:W-:Y:S05]  /*2d1b0*/  @!P0 BRA `(.L_x_4404) ;  /* 0xfffffffc00f08947 */ /* 0x001fea000383ffff */
.L_x_4061:
[----:B------:R-:W-:Y:S05]  /*2d1c0*/  BSYNC B8 ;  /* 0x0000000000087941 */ /* 0x000fea0003800000 */
.L_x_4058:
[----:B------:R-:W-:Y:S05]  /*2d1d0*/  EXIT ;  /* 0x000000000000794d */ /* 0x000fea0003800000 */
.L_x_4079:
[----:B-1----:R1:W2:Y:S02]  /*2d1e0*/  SYNCS.PHASECHK.TRANS64.TRYWAIT P5, [R93+URZ+0x33490], R94 ;  /* 0x0334905e5d0075a7 */ /* 0x0022a400080a017f */
[----:B--2---:R-:W-:Y:S05]  /*2d1f0*/  @!P5 NANOSLEEP.SYNCS 0x989680 ;  /* 0x009896800000d95d */ /* 0x004fea0003900000 */
[----:B------:R-:W2:Y:S02]  /*2d200*/  @!P5 SYNCS.PHASECHK.TRANS64 P5, [R93+URZ+0x33490], R94 ;  /* 0x0334905e5d00d5a7 */ /* 0x000ea400080a007f */
[----:B--2---:R-:W-:Y:S05]  /*2d210*/  @!P5 BRA `(.L_x_4079) ;  /* 0xfffffffc00f0d947 */ /* 0x004fea000383ffff */
[----:B------:R-:W-:Y:S05]  /*2d220*/  BRA `(.L_x_4405) ;  /* 0xfffffd60006c7947 */ /* 0x000fea000383ffff */
.L_x_4080:
[----:B------:R-:W-:Y:S01]  /*2d230*/  BSSY B1, `(.L_x_4406) ;  /* 0x0000008000017945 */ /* 0x000fe20003800000 */
[----:B0-----:R-:W-:Y:S02]  /*2d240*/  IMAD.MOV.U32 R13, RZ, RZ, R119 ;  /* 0x000000ffff0d7224 */ /* 0x001fe400078e0077 */
[----:B------:R-:W-:Y:S02]  /*2d250*/  IMAD.MOV.U32 R12, RZ, RZ, RZ ;  /* 0x000000ffff0c7224 */ /* 0x000fe400078e00ff */
[----:B------:R-:W-:Y:S02]  /*2d260*/  IMAD.MOV.U32 R11, RZ, RZ, 0x1e1f ;  /* 0x00001e1fff0b7424 */ /* 0x000fe400078e00ff */
[----:B------:R-:W-:-:S07]  /*2d270*/  IMAD.MOV.U32 R15, RZ, RZ, -0x1 ;  /* 0xffffffffff0f7424 */ /* 0x000fce00078e00ff */
[----:B-1----:R-:W-:Y:S05]  /*2d280*/  WARPSYNC.COLLECTIVE R15, `(.L_x_4407) ;  /* 0x000000000f087348 */ /* 0x002fea0003c00000 */
[----:B------:R0:W2:Y:S02]  /*2d290*/  SHFL.IDX P6, R14, R13, R12, R11 ;  /* 0x0000000c0d0e7389 */ /* 0x0000a400000c000b */
[----:B012---:R-:W-:Y:S01]  /*2d2a0*/  ENDCOLLECTIVE ;  /* 0x000000000000791b */ /* 0x007fe20003800000 */
.L_x_4407:
[----:B------:R-:W-:Y:S05]  /*2d2b0*/  BSYNC B1 ;  /* 0x0000000000017941 */ /* 0x000fea0003800000 */
.L_x_4406:
        /* <DEDUP_REMOVED lines=8> */
.L_x_4408:
[----:B------:R-:W-:Y:S01]  /*2d340*/  MOV R145, R14 ;  /* 0x0000000e00917202 */ /* 0x000fe20000000f00 */
[----:B------:R-:W-:Y:S06]  /*2d350*/  BRA `(.L_x_4409) ;  /* 0xfffffd6000347947 */ /* 0x000fec000383ffff */
.L_x_4105:
        /* <DEDUP_REMOVED lines=8> */
.L_x_4411:
[----:B------:R-:W-:Y:S05]  /*2d3e0*/  BSYNC B1 ;  /* 0x0000000000017941 */ /* 0x000fea0003800000 */
.L_x_4410:
        /* <DEDUP_REMOVED lines=8> */
.L_x_4412:
[----:B------:R-:W-:Y:S01]  /*2d470*/  MOV R63, R14 ;  /* 0x0000000e003f7202 */ /* 0x000fe20000000f00 */
[----:B------:R-:W-:Y:S06]  /*2d480*/  BRA `(.L_x_4413) ;  /* 0xfffffd8c00607947 */ /* 0x000fec000383ffff */
.L_x_4135:
[----:B-1----:R1:W2:Y:S02]  /*2d490*/  SYNCS.PHASECHK.TRANS64.TRYWAIT P5, [R93+URZ+0x33490], R94 ;  /* 0x0334905e5d0075a7 */ /* 0x0022a400080a017f */
[----:B--2---:R-:W-:Y:S05]  /*2d4a0*/  @!P5 NANOSLEEP.SYNCS 0x989680 ;  /* 0x009896800000d95d */ /* 0x004fea0003900000 */
[----:B------:R-:W2:Y:S02]  /*2d4b0*/  @!P5 SYNCS.PHASECHK.TRANS64 P5, [R93+URZ+0x33490], R94 ;  /* 0x0334905e5d00d5a7 */ /* 0x000ea400080a007f */
[----:B--2---:R-:W-:Y:S05]  /*2d4c0*/  @!P5 BRA `(.L_x_4135) ;  /* 0xfffffffc00f0d947 */ /* 0x004fea000383ffff */
[----:B------:R-:W-:Y:S05]  /*2d4d0*/  BRA `(.L_x_4414) ;  /* 0xfffffdc000d47947 */ /* 0x000fea000383ffff */
.L_x_4136:
        /* <DEDUP_REMOVED lines=8> */
.L_x_4416:
[----:B------:R-:W-:Y:S05]  /*2d560*/  BSYNC B1 ;  /* 0x0000000000017941 */ /* 0x000fea0003800000 */
.L_x_4415:
        /* <DEDUP_REMOVED lines=8> */
.L_x_4417:
[----:B------:R-:W-:Y:S01]  /*2d5f0*/  MOV R156, R14 ;  /* 0x0000000e009c7202 */ /* 0x000fe20000000f00 */
[----:B------:R-:W-:Y:S06]  /*2d600*/  BRA `(.L_x_4418) ;  /* 0xfffffdc000a07947 */ /* 0x000fec000383ffff */
.L_x_4149:
        /* <DEDUP_REMOVED lines=8> */
.L_x_4420:
[----:B------:R-:W-:Y:S05]  /*2d690*/  BSYNC B1 ;  /* 0x0000000000017941 */ /* 0x000fea0003800000 */
.L_x_4419:
[----:B------:R-:W-:Y:S01]  /*2d6a0*/  IMAD.MOV.U32 R13, RZ, RZ, R120 ;  /* 0x000000ffff0d7224 */ /* 0x000fe200078e0078 */
[----:B------:R-:W-:Y:S01]  /*2d6b0*/  MOV R15, 0xffffffff ;  /* 0xffffffff000f7802 */ /* 0x000fe20000000f00 */
[----:B------:R-:W-:Y:S01]  /*2d6c0*/  IMAD.MOV.U32 R12, RZ, RZ, 0x1 ;  /* 0x00000001ff0c7424 */ /* 0x000fe200078e00ff */
[----:B------:R-:W-:Y:S01]  /*2d6d0*/  MOV R44, R14 ;  /* 0x0000000e002c7202 */ /* 0x000fe20000000f00 */
[----:B------:R-:W-:-:S07]  /*2d6e0*/  IMAD.MOV.U32 R11, RZ, RZ, 0x1e1f ;  /* 0x00001e1fff0b7424 */ /* 0x000fce00078e00ff */
[----:B------:R-:W-:Y:S05]  /*2d6f0*/  WARPSYNC.COLLECTIVE R15, `(.L_x_4421) ;  /* 0x000000000f087348 */ /* 0x000fea0003c00000 */
[----:B------:R0:W1:Y:S02]  /*2d700*/  SHFL.IDX P6, R14, R13, R12, R11 ;  /* 0x0000000c0d0e7389 */ /* 0x00006400000c000b */
[----:B01----:R-:W-:Y:S01]  /*2d710*/  ENDCOLLECTIVE ;  /* 0x000000000000791b */ /* 0x003fe20003800000 */
.L_x_4421:
[----:B------:R-:W-:Y:S01]  /*2d720*/  IMAD.MOV.U32 R120, RZ, RZ, R14 ;  /* 0x000000ffff787224 */ /* 0x000fe200078e000e */
[----:B------:R-:W-:Y:S06]  /*2d730*/  BRA `(.L_x_4422) ;  /* 0xfffffdf0004c7947 */ /* 0x000fec000383ffff */
.L_x_4162:
[----:B0-----:R0:W1:Y:S02]  /*2d740*/  SYNCS.PHASECHK.TRANS64.TRYWAIT P3, [R93+URZ+0x33490], R94 ;  /* 0x0334905e5d0075a7 */ /* 0x001064000806017f */
[----:B-1----:R-:W-:Y:S05]  /*2d750*/  @!P3 NANOSLEEP.SYNCS 0x989680 ;  /* 0x009896800000b95d */ /* 0x002fea0003900000 */
[----:B------:R-:W1:Y:S02]  /*2d760*/  @!P3 SYNCS.PHASECHK.TRANS64 P3, [R93+URZ+0x33490], R94 ;  /* 0x0334905e5d00b5a7 */ /* 0x000e64000806007f */
[----:B-1----:R-:W-:Y:S05]  /*2d770*/  @!P3 BRA `(.L_x_4162) ;  /* 0xfffffffc00f0b947 */ /* 0x002fea000383ffff */
[----:B------:R-:W-:Y:S05]  /*2d780*/  BRA `(.L_x_4423) ;  /* 0xfffffe2000547947 */ /* 0x000fea000383ffff */
.L_x_4163:
        /* <DEDUP_REMOVED lines=8> */
.L_x_4425:
[----:B------:R-:W-:Y:S05]  /*2d810*/  BSYNC B1 ;  /* 0x0000000000017941 */ /* 0x000fea0003800000 */
.L_x_4424:
        /* <DEDUP_REMOVED lines=8> */
.L_x_4426:
[----:B------:R-:W-:Y:S01]  /*2d8a0*/  IMAD.MOV.U32 R43, RZ, RZ, R14 ;  /* 0x000000ffff2b7224 */ /* 0x000fe200078e000e */
[----:B------:R-:W-:Y:S06]  /*2d8b0*/  BRA `(.L_x_4427) ;  /* 0xfffffe2000887947 */ /* 0x000fec000383ffff */
.L_x_4166:
        /* <DEDUP_REMOVED lines=8> */
.L_x_4429:
[----:B------:R-:W-:Y:S05]  /*2d940*/  BSYNC B1 ;  /* 0x0000000000017941 */ /* 0x000fea0003800000 */
.L_x_4428:
        /* <DEDUP_REMOVED lines=8> */
.L_x_4430:
[----:B------:R-:W-:Y:S01]  /*2d9d0*/  IMAD.MOV.U32 R43, RZ, RZ, R14 ;  /* 0x000000ffff2b7224 */ /* 0x000fe200078e000e */
[----:B------:R-:W-:Y:S06]  /*2d9e0*/  BRA `(.L_x_4431) ;  /* 0xfffffe2000ec7947 */ /* 0x000fec000383ffff */
.L_x_4170:
[----:B------:R0:W0:Y:S02]  /*2d9f0*/  SYNCS.PHASECHK.TRANS64.TRYWAIT P2, [R93+URZ+0x334b0], R94 ;  /* 0x0334b05e5d0075a7 */ /* 0x000024000804017f */
[----:B0-----:R-:W-:Y:S05]  /*2da00*/  @!P2 NANOSLEEP.SYNCS 0x989680 ;  /* 0x009896800000a95d */ /* 0x001fea0003900000 */
[----:B------:R-:W0:Y:S02]  /*2da10*/  @!P2 SYNCS.PHASECHK.TRANS64 P2, [R93+URZ+0x334b0], R94 ;  /* 0x0334b05e5d00a5a7 */ /* 0x000e24000804007f */
[----:B0-----:R-:W-:Y:S05]  /*2da20*/  @!P2 BRA `(.L_x_4170) ;  /* 0xfffffffc00f0a947 */ /* 0x001fea000383ffff */
[----:B------:R-:W-:Y:S05]  /*2da30*/  BRA `(.L_x_4432) ;  /* 0xfffffe2400cc7947 */ /* 0x000fea000383ffff */
.L_x_4178:
[----:B------:R-:W-:Y:S01]  /*2da40*/  BSSY B0, `(.L_x_4433) ;  /* 0x0000007000007945 */ /* 0x000fe20003800000 */
[----:B------:R-:W-:Y:S01]  /*2da50*/  IMAD.MOV.U32 R12, RZ, RZ, RZ ;  /* 0x000000ffff0c7224 */ /* 0x000fe200078e00ff */
[----:B------:R-:W-:Y:S01]  /*2da60*/  MOV R15, 0xffffffff ;  /* 0xffffffff000f7802 */ /* 0x000fe20000000f00 */
[----:B------:R-:W-:-:S07]  /*2da70*/  IMAD.MOV.U32 R11, RZ, RZ, 0x1f ;  /* 0x0000001fff0b7424 */ /* 0x000fce00078e00ff */
[----:B------:R-:W-:Y:S05]  /*2da80*/  WARPSYNC.COLLECTIVE R15, `(.L_x_4434) ;  /* 0x000000000f087348 */ /* 0x000fea0003c00000 */
[----:B------:R0:W1:Y:S02]  /*2da90*/  SHFL.IDX P6, R14, R13, R12, R11 ;  /* 0x0000000c0d0e7389 */ /* 0x00006400000c000b */
[----:B01----:R-:W-:Y:S01]  /*2daa0*/  ENDCOLLECTIVE ;  /* 0x000000000000791b */ /* 0x003fe20003800000 */
.L_x_4434:
[----:B------:R-:W-:Y:S05]  /*2dab0*/  BSYNC B0 ;  /* 0x0000000000007941 */ /* 0x000fea0003800000 */
.L_x_4433:
[----:B------:R-:W-:Y:S01]  /*2dac0*/  IMAD.MOV.U32 R220, RZ, RZ, R14 ;  /* 0x000000ffffdc7224 */ /* 0x000fe200078e000e */
[----:B------:R-:W-:Y:S06]  /*2dad0*/  BRA `(.L_x_4435) ;  /* 0xfffffe3000b87947 */ /* 0x000fec000383ffff */
.L_x_4188:
        /* <DEDUP_REMOVED lines=8> */
.L_x_4437:
[----:B------:R-:W-:Y:S05]  /*2db60*/  BSYNC B1 ;  /* 0x0000000000017941 */ /* 0x000fea0003800000 */
.L_x_4436:
        /* <DEDUP_REMOVED lines=8> */
.L_x_4438:
[----:B------:R-:W-:Y:S01]  /*2dbf0*/  MOV R13, R27 ;  /* 0x0000001b000d7202 */ /* 0x000fe20000000f00 */
[----:B------:R-:W-:-:S07]  /*2dc00*/  IMAD.MOV.U32 R3, RZ, RZ, R14 ;  /* 0x000000ffff037224 */ /* 0x000fce00078e000e */
[----:B------:R-:W-:Y:S05]  /*2dc10*/  WARPSYNC.COLLECTIVE R15, `(.L_x_4439) ;  /* 0x000000000f087348 */ /* 0x000fea0003c00000 */
[----:B------:R0:W1:Y:S02]  /*2dc20*/  SHFL.IDX P6, R14, R13, R12, R11 ;  /* 0x0000000c0d0e7389 */ /* 0x00006400000c000b */
[----:B01----:R-:W-:Y:S01]  /*2dc30*/  ENDCOLLECTIVE ;  /* 0x000000000000791b */ /* 0x003fe20003800000 */
.L_x_4439:
[----:B------:R-:W-:Y:S02]  /*2dc40*/  IMAD.MOV.U32 R13, RZ, RZ, R28 ;  /* 0x000000ffff0d7224 */ /* 0x000fe400078e001c */
[----:B------:R-:W-:-:S07]  /*2dc50*/  IMAD.MOV.U32 R4, RZ, RZ, R14 ;  /* 0x000000ffff047224 */ /* 0x000fce00078e000e */
[----:B------:R-:W-:Y:S05]  /*2dc60*/  WARPSYNC.COLLECTIVE R15, `(.L_x_4440) ;  /* 0x000000000f087348 */ /* 0x000fea0003c00000 */
[----:B------:R0:W1:Y:S02]  /*2dc70*/  SHFL.IDX P6, R14, R13, R12, R11 ;  /* 0x0000000c0d0e7389 */ /* 0x00006400000c000b */
[----:B01----:R-:W-:Y:S01]  /*2dc80*/  ENDCOLLECTIVE ;  /* 0x000000000000791b */ /* 0x003fe20003800000 */
.L_x_4440:
[----:B------:R-:W-:Y:S05]  /*2dc90*/  BRA `(.L_x_4441) ;  /* 0xfffffe38005c7947 */ /* 0x000fea000383ffff */
.L_x_4192:
[----:B0-----:R0:W1:Y:S02]  /*2dca0*/  SYNCS.PHASECHK.TRANS64.TRYWAIT P0, [R18+URZ+0x33400], R3 ;  /* 0x03340003120075a7 */ /* 0x001064000800017f */
[----:B-1----:R-:W-:Y:S05]  /*2dcb0*/  @!P0 NANOSLEEP.SYNCS 0x989680 ;  /* 0x009896800000895d */ /* 0x002fea0003900000 */
[----:B------:R-:W1:Y:S02]  /*2dcc0*/  @!P0 SYNCS.PHASECHK.TRANS64 P0, [R18+URZ+0x33400], R3 ;  /* 0x03340003120085a7 */ /* 0x000e64000800007f */
[----:B-1----:R-:W-:Y:S05]  /*2dcd0*/  @!P0 BRA `(.L_x_4192) ;  /* 0xfffffffc00f08947 */ /* 0x002fea000383ffff */
[----:B------:R-:W-:Y:S05]  /*2dce0*/  BRA `(.L_x_4442) ;  /* 0xfffffe3c00c47947 */ /* 0x000fea000383ffff */
.L_x_4204:
[----:B------:R-:W-:Y:S01]  /*2dcf0*/  BSSY B1, `(.L_x_4443) ;  /* 0x0000008000017945 */ /* 0x000fe20003800000 */
[----:B------:R-:W-:Y:S01]  /*2dd00*/  IMAD.MOV.U32 R13, RZ, RZ, R26 ;  /* 0x000000ffff0d7224 */ /* 0x000fe200078e001a */
[----:B------:R-:W-:Y:S01]  /*2dd10*/  MOV R12, RZ ;  /* 0x000000ff000c7202 */ /* 0x000fe20000000f00 */
[----:B------:R-:W-:Y:S02]  /*2dd20*/  IMAD.MOV.U32 R11, RZ, RZ, 0x1e1f ;  /* 0x00001e1fff0b7424 */ /* 0x000fe400078e00ff */
[----:B------:R-:W-:-:S07]  /*2dd30*/  IMAD.MOV.U32 R15, RZ, RZ, -0x1 ;  /* 0xffffffffff0f7424 */ /* 0x000fce00078e00ff */
[----:B------:R-:W-:Y:S05]  /*2dd40*/  WARPSYNC.COLLECTIVE R15, `(.L_x_4444) ;  /* 0x000000000f087348 */ /* 0x000fea0003c00000 */
[----:B------:R0:W1:Y:S02]  /*2dd50*/  SHFL.IDX P6, R14, R13, R12, R11 ;  /* 0x0000000c0d0e7389 */ /* 0x00006400000c000b */
[----:B01----:R-:W-:Y:S01]  /*2dd60*/  ENDCOLLECTIVE ;  /* 0x000000000000791b */ /* 0x003fe20003800000 */
.L_x_4444:
[----:B------:R-:W-:Y:S05]  /*2dd70*/  BSYNC B1 ;  /* 0x0000000000017941 */ /* 0x000fea0003800000 */
.L_x_4443:
        /* <DEDUP_REMOVED lines=8> */
.L_x_4445:
[----:B------:R-:W-:Y:S01]  /*2de00*/  IMAD.MOV.U32 R13, RZ, RZ, R27 ;  /* 0x000000ffff0d7224 */ /* 0x000fe200078e001b */
[----:B------:R-:W-:-:S07]  /*2de10*/  MOV R5, R14 ;  /* 0x0000000e00057202 */ /* 0x000fce0000000f00 */
[----:B------:R-:W-:Y:S05]  /*2de20*/  WARPSYNC.COLLECTIVE R15, `(.L_x_4446) ;  /* 0x000000000f087348 */ /* 0x000fea0003c00000 */
[----:B------:R0:W1:Y:S02]  /*2de30*/  SHFL.IDX P6, R14, R13, R12, R11 ;  /* 0x0000000c0d0e7389 */ /* 0x00006400000c000b */
[----:B01----:R-:W-:Y:S01]  /*2de40*/  ENDCOLLECTIVE ;  /* 0x000000000000791b */ /* 0x003fe20003800000 */
.L_x_4446:
[----:B------:R-:W-:Y:S02]  /*2de50*/  IMAD.MOV.U32 R13, RZ, RZ, R28 ;  /* 0x000000ffff0d7224 */ /* 0x000fe400078e001c */
[----:B------:R-:W-:-:S07]  /*2de60*/  IMAD.MOV.U32 R7, RZ, RZ, R14 ;  /* 0x000000ffff077224 */ /* 0x000fce00078e000e */
[----:B------:R-:W-:Y:S05]  /*2de70*/  WARPSYNC.COLLECTIVE R15, `(.L_x_4447) ;  /* 0x000000000f087348 */ /* 0x000fea0003c00000 */
[----:B------:R0:W1:Y:S02]  /*2de80*/  SHFL.IDX P6, R14, R13, R12, R11 ;  /* 0x0000000c0d0e7389 */ /* 0x00006400000c000b */
[----:B01----:R-:W-:Y:S01]  /*2de90*/  ENDCOLLECTIVE ;  /* 0x000000000000791b */ /* 0x003fe20003800000 */
.L_x_4447:
[----:B------:R-:W-:Y:S05]  /*2dea0*/  BRA `(.L_x_4448) ;  /* 0xfffffe6c00687947 */ /* 0x000fea000383ffff */
.L_x_4208:
[----:B0-----:R0:W1:Y:S02]  /*2deb0*/  SYNCS.PHASECHK.TRANS64.TRYWAIT P0, [R18+URZ+0x33400], R3 ;  /* 0x03340003120075a7 */ /* 0x001064000800017f */
[----:B-1----:R-:W-:Y:S05]  /*2dec0*/  @!P0 NANOSLEEP.SYNCS 0x989680 ;  /* 0x009896800000895d */ /* 0x002fea0003900000 */
[----:B------:R-:W1:Y:S02]  /*2ded0*/  @!P0 SYNCS.PHASECHK.TRANS64 P0, [R18+URZ+0x33400], R3 ;  /* 0x03340003120085a7 */ /* 0x000e64000800007f */
[----:B-1----:R-:W-:Y:S05]  /*2dee0*/  @!P0 BRA `(.L_x_4208) ;  /* 0xfffffffc00f08947 */ /* 0x002fea000383ffff */
[----:B------:R-:W-:Y:S05]  /*2def0*/  BRA `(.L_x_4449) ;  /* 0xfffffe7000787947 */ /* 0x000fea000383ffff */
.L_x_4216:
[----:B-1----:R1:W2:Y:S02]  /*2df00*/  SYNCS.PHASECHK.TRANS64.TRYWAIT P1, [R0+URZ+0x33430], R3 ;  /* 0x03343003000075a7 */ /* 0x0022a4000802017f */
[----:B--2---:R-:W-:Y:S05]  /*2df10*/  @!P1 NANOSLEEP.SYNCS 0x989680 ;  /* 0x009896800000995d */ /* 0x004fea0003900000 */
[----:B------:R-:W2:Y:S02]  /*2df20*/  @!P1 SYNCS.PHASECHK.TRANS64 P1, [R0+URZ+0x33430], R3 ;  /* 0x03343003000095a7 */ /* 0x000ea4000802007f */
[----:B--2---:R-:W-:Y:S05]  /*2df30*/  @!P1 BRA `(.L_x_4216) ;  /* 0xfffffffc00f09947 */ /* 0x004fea000383ffff */
[----:B------:R-:W-:Y:S05]  /*2df40*/  BRA `(.L_x_4215) ;  /* 0xfffffea000c87947 */ /* 0x000fea000383ffff */
.L_x_4223:
[----:B--2---:R2:W3:Y:S02]  /*2df50*/  SYNCS.PHASECHK.TRANS64.TRYWAIT P2, [R5+URZ+0x33430], R4 ;  /* 0x03343004050075a7 */ /* 0x0044e4000804017f */
[----:B---3--:R-:W-:Y:S05]  /*2df60*/  @!P2 NANOSLEEP.SYNCS 0x989680 ;  /* 0x009896800000a95d */ /* 0x008fea0003900000 */
[----:B------:R-:W3:Y:S02]  /*2df70*/  @!P2 SYNCS.PHASECHK.TRANS64 P2, [R5+URZ+0x33430], R4 ;  /* 0x033430040500a5a7 */ /* 0x000ee4000804007f */
[----:B---3--:R-:W-:Y:S05]  /*2df80*/  @!P2 BRA `(.L_x_4223) ;  /* 0xfffffffc00f0a947 */ /* 0x008fea000383ffff */
[----:B------:R-:W-:Y:S05]  /*2df90*/  BRA `(.L_x_4222) ;  /* 0xfffffee800087947 */ /* 0x000fea000383ffff */
.L_x_4227:
[----:B-1----:R1:W2:Y:S02]  /*2dfa0*/  SYNCS.PHASECHK.TRANS64.TRYWAIT P1, [R4+URZ+0x33450], R3 ;  /* 0x03345003040075a7 */ /* 0x0022a4000802017f */
[----:B--2---:R-:W-:Y:S05]  /*2dfb0*/  @!P1 NANOSLEEP.SYNCS 0x989680 ;  /* 0x009896800000995d */ /* 0x004fea0003900000 */
[----:B------:R-:W2:Y:S02]  /*2dfc0*/  @!P1 SYNCS.PHASECHK.TRANS64 P1, [R4+URZ+0x33450], R3 ;  /* 0x03345003040095a7 */ /* 0x000ea4000802007f */
[----:B--2---:R-:W-:Y:S05]  /*2dfd0*/  @!P1 BRA `(.L_x_4227) ;  /* 0xfffffffc00f09947 */ /* 0x004fea000383ffff */
[----:B------:R-:W-:Y:S05]  /*2dfe0*/  BRA `(.L_x_4224) ;  /* 0xfffffef800487947 */ /* 0x000fea000383ffff */
.L_x_4234:
[----:B-1----:R1:W2:Y:S02]  /*2dff0*/  SYNCS.PHASECHK.TRANS64.TRYWAIT P1, [R13+URZ+0x33450], R0 ;  /* 0x033450000d0075a7 */ /* 0x0022a4000802017f */
[----:B--2---:R-:W-:Y:S05]  /*2e000*/  @!P1 NANOSLEEP.SYNCS 0x989680 ;  /* 0x009896800000995d */ /* 0x004fea0003900000 */
[----:B------:R-:W2:Y:S02]  /*2e010*/  @!P1 SYNCS.PHASECHK.TRANS64 P1, [R13+URZ+0x33450], R0 ;  /* 0x033450000d0095a7 */ /* 0x000ea4000802007f */
[----:B--2---:R-:W-:Y:S05]  /*2e020*/  @!P1 BRA `(.L_x_4234) ;  /* 0xfffffffc00f09947 */ /* 0x004fea000383ffff */
[----:B------:R-:W-:Y:S05]  /*2e030*/  BRA `(.L_x_4233) ;  /* 0xffffff24006c7947 */ /* 0x000fea000383ffff */
.L_x_4238:
[----:B------:R-:W-:Y:S01]  /*2e040*/  SEL R7, R25, R120, P0 ;  /* 0x0000007819077207 */ /* 0x000fe20000000000 */
[----:B------:R-:W-:Y:S01]  /*2e050*/  IMAD.MOV.U32 R11, RZ, RZ, 0x1c1f ;  /* 0x00001c1fff0b7424 */ /* 0x000fe200078e00ff */
[----:B------:R-:W-:Y:S01]  /*2e060*/  SEL R8, R120, R25, P0 ;  /* 0x0000001978087207 */ /* 0x000fe20000000000 */
[----:B------:R-:W-:Y:S01]  /*2e070*/  IMAD.MOV.U32 R15, RZ, RZ, -0x1 ;  /* 0xffffffffff0f7424 */ /* 0x000fe200078e00ff */
[----:B------:R-:W-:Y:S02]  /*2e080*/  SEL R25, R12, R39, P0 ;  /* 0x000000270c197207 */ /* 0x000fe40000000000 */
[----:B------:R-:W-:Y:S02]  /*2e090*/  SEL R28, R39, R12, P0 ;  /* 0x0000000c271c7207 */ /* 0x000fe40000000000 */
[----:B------:R-:W-:Y:S02]  /*2e0a0*/  MOV R12, R0 ;  /* 0x00000000000c7202 */ /* 0x000fe40000000f00 */
[----:B------:R-:W-:-:S02]  /*2e0b0*/  SEL R9, R24, R41, P0 ;  /* 0x0000002918097207 */ /* 0x000fc40000000000 */
[----:B------:R-:W-:-:S07]  /*2e0c0*/  SEL R20, R41, R24, P0 ;  /* 0x0000001829147207 */ /* 0x000fce0000000000 */
[----:B01----:R-:W-:Y:S05]  /*2e0d0*/  WARPSYNC.COLLECTIVE R15, `(.L_x_4450) ;  /* 0x000000000f087348 */ /* 0x003fea0003c00000 */
[----:B------:R2:W3:Y:S02]  /*2e0e0*/  SHFL.IDX P6, R14, R13, R12, R11 ;  /* 0x0000000c0d0e7389 */ /* 0x0004e400000c000b */
[----:B0123--:R-:W-:Y:S01]  /*2e0f0*/  ENDCOLLECTIVE ;  /* 0x000000000000791b */ /* 0x00ffe20003800000 */
.L_x_4450:
        /* <DEDUP_REMOVED lines=18> */
.L_x_4451:
        /* <DEDUP_REMOVED lines=18> */
.L_x_4452:
        /* <DEDUP_REMOVED lines=19> */
.L_x_4453:
[----:B------:R-:W-:Y:S02]  /*2e470*/  SEL R78, R93, R78, P0 ;  /* 0x0000004e5d4e7207 */ /* 0x000fe40000000000 */
[----:B------:R-:W-:Y:S02]  /*2e480*/  SEL R65, R80, R119, P0 ;  /* 0x0000007750417207 */ /* 0x000fe40000000000 */
[----:B------:R-:W-:Y:S02]  /*2e490*/  SEL R80, R119, R80, P0 ;  /* 0x0000005077507207 */ /* 0x000fe40000000000 */
        /* <DEDUP_REMOVED lines=8> */
.L_x_4454:
        /* <DEDUP_REMOVED lines=8> */
.L_x_4455:
[----:B------:R-:W-:Y:S01]  /*2e5a0*/  IMAD.MOV.U32 R13, RZ, RZ, R21 ;  /* 0x000000ffff0d7224 */ /* 0x000fe200078e0015 */
[----:B------:R-:W-:Y:S01]  /*2e5b0*/  MOV R12, R0 ;  /* 0x00000000000c7202 */ /* 0x000fe20000000f00 */
[----:B------:R-:W-:-:S07]  /*2e5c0*/  IMAD.MOV.U32 R9, RZ, RZ, R14 ;  /* 0x000000ffff097224 */ /* 0x000fce00078e000e */
[----:B------:R-:W-:Y:S05]  /*2e5d0*/  WARPSYNC.COLLECTIVE R15, `(.L_x_4456) ;  /* 0x000000000f087348 */ /* 0x000fea0003c00000 */
[----:B------:R0:W1:Y:S02]  /*2e5e0*/  SHFL.IDX P6, R14, R13, R12, R11 ;  /* 0x0000000c0d0e7389 */ /* 0x00006400000c000b */
[----:B01----:R-:W-:Y:S01]  /*2e5f0*/  ENDCOLLECTIVE ;  /* 0x000000000000791b */ /* 0x003fe20003800000 */
.L_x_4456:
        /* <DEDUP_REMOVED lines=8> */
.L_x_4457:
[----:B------:R-:W-:Y:S02]  /*2e680*/  IMAD.MOV.U32 R13, RZ, RZ, R25 ;  /* 0x000000ffff0d7224 */ /* 0x000fe400078e0019 */
[----:B------:R-:W-:Y:S01]  /*2e690*/  IMAD.MOV.U32 R12, RZ, RZ, R0 ;  /* 0x000000ffff0c7224 */ /* 0x000fe200078e0000 */
[----:B------:R-:W-:-:S07]  /*2e6a0*/  MOV R21, R14 ;  /* 0x0000000e00157202 */ /* 0x000fce0000000f00 */
[----:B------:R-:W-:Y:S05]  /*2e6b0*/  WARPSYNC.COLLECTIVE R15, `(.L_x_4458) ;  /* 0x000000000f087348 */ /* 0x000fea0003c00000 */
[----:B------:R0:W1:Y:S02]  /*2e6c0*/  SHFL.IDX P6, R14, R13, R12, R11 ;  /* 0x0000000c0d0e7389 */ /* 0x00006400000c000b */
[----:B01----:R-:W-:Y:S01]  /*2e6d0*/  ENDCOLLECTIVE ;  /* 0x000000000000791b */ /* 0x003fe20003800000 */
.L_x_4458:
[----:B------:R-:W-:Y:S01]  /*2e6e0*/  MOV R13, R28 ;  /* 0x0000001c000d7202 */ /* 0x000fe20000000f00 */
[----:B------:R-:W-:Y:S01]  /*2e6f0*/  IMAD.MOV.U32 R12, RZ, RZ, R3 ;  /* 0x000000ffff0c7224 */ /* 0x000fe200078e0003 */
[----:B------:R-:W-:Y:S02]  /*2e700*/  SEL R28, R30, R21, P0 ;  /* 0x000000151e1c7207 */ /* 0x000fe40000000000 */
[----:B------:R-:W-:Y:S01]  /*2e710*/  SEL R30, R21, R30, P0 ;  /* 0x0000001e151e7207 */ /* 0x000fe20000000000 */
[----:B------:R-:W-:-:S07]  /*2e720*/  IMAD.MOV.U32 R34, RZ, RZ, R14 ;  /* 0x000000ffff227224 */ /* 0x000fce00078e000e */
[----:B------:R-:W-:Y:S05]  /*2e730*/  WARPSYNC.COLLECTIVE R15, `(.L_x_4459) ;  /* 0x000000000f087348 */ /* 0x000fea0003c00000 */
[----:B------:R0:W1:Y:S02]  /*2e740*/  SHFL.IDX P6, R14, R13, R12, R11 ;  /* 0x0000000c0d0e7389 */ /* 0x00006400000c000b */
[----:B01----:R-:W-:Y:S01]  /*2e750*/  ENDCOLLECTIVE ;  /* 0x000000000000791b */ /* 0x003fe20003800000 */
.L_x_4459:
[----:B------:R-:W-:Y:S01]  /*2e760*/  IMAD.MOV.U32 R13, RZ, RZ, R27 ;  /* 0x000000ffff0d7224 */ /* 0x000fe200078e001b */
[----:B------:R-:W-:Y:S01]  /*2e770*/  MOV R12, R0 ;  /* 0x00000000000c7202 */ /* 0x000fe20000000f00 */
[----:B------:R-:W-:-:S07]  /*2e780*/  IMAD.MOV.U32 R25, RZ, RZ, R14 ;  /* 0x000000ffff197224 */ /* 0x000fce00078e000e */
[----:B------:R-:W-:Y:S05]  /*2e790*/  WARPSYNC.COLLECTIVE R15, `(.L_x_4460) ;  /* 0x000000000f087348 */ /* 0x000fea0003c00000 */
[----:B------:R0:W1:Y:S02]  /*2e7a0*/  SHFL.IDX P6, R14, R13, R12, R11 ;  /* 0x0000000c0d0e7389 */ /* 0x00006400000c000b */
[----:B01----:R-:W-:Y:S01]  /*2e7b0*/  ENDCOLLECTIVE ;  /* 0x000000000000791b */ /* 0x003fe20003800000 */
.L_x_4460:
        /* <DEDUP_REMOVED lines=8> */
.L_x_4461:
[----:B------:R-:W-:Y:S02]  /*2e840*/  IMAD.MOV.U32 R13, RZ, RZ, R29 ;  /* 0x000000ffff0d7224 */ /* 0x000fe400078e001d */
[----:B------:R-:W-:Y:S01]  /*2e850*/  IMAD.MOV.U32 R12, RZ, RZ, R0 ;  /* 0x000000ffff0c7224 */ /* 0x000fe200078e0000 */
[----:B------:R-:W-:-:S07]  /*2e860*/  MOV R27, R14 ;  /* 0x0000000e001b7202 */ /* 0x000fce0000000f00 */
[----:B------:R-:W-:Y:S05]  /*2e870*/  WARPSYNC.COLLECTIVE R15, `(.L_x_4462) ;  /* 0x000000000f087348 */ /* 0x000fea0003c00000 */
[----:B------:R0:W1:Y:S02]  /*2e880*/  SHFL.IDX P6, R14, R13, R12, R11 ;  /* 0x0000000c0d0e7389 */ /* 0x00006400000c000b */
[----:B01----:R-:W-:Y:S01]  /*2e890*/  ENDCOLLECTIVE ;  /* 0x000000000000791b */ /* 0x003fe20003800000 */
.L_x_4462:
        /* <DEDUP_REMOVED lines=8> */
.L_x_4463:
[----:B------:R-:W-:Y:S01]  /*2e920*/  IMAD.MOV.U32 R13, RZ, RZ, R31 ;  /* 0x000000ffff0d7224 */ /* 0x000fe200078e001f */
[----:B------:R-:W-:Y:S01]  /*2e930*/  MOV R12, R0 ;  /* 0x00000000000c7202 */ /* 0x000fe20000000f00 */
[----:B------:R-:W-:-:S07]  /*2e940*/  IMAD.MOV.U32 R40, RZ, RZ, R14 ;  /* 0x000000ffff287224 */ /* 0x000fce00078e000e */
[----:B------:R-:W-:Y:S05]  /*2e950*/  WARPSYNC.COLLECTIVE R15, `(.L_x_4464) ;  /* 0x000000000f087348 */ /* 0x000fea0003c00000 */
[----:B------:R0:W1:Y:S02]  /*2e960*/  SHFL.IDX P6, R14, R13, R12, R11 ;  /* 0x0000000c0d0e7389 */ /* 0x00006400000c000b */
[----:B01----:R-:W-:Y:S01]  /*2e970*/  ENDCOLLECTIVE ;  /* 0x000000000000791b */ /* 0x003fe20003800000 */
.L_x_4464:
[----:B------:R-:W-:Y:S02]  /*2e980*/  IMAD.MOV.U32 R13, RZ, RZ, R42 ;  /* 0x000000ffff0d7224 */ /* 0x000fe400078e002a */
[----:B------:R-:W-:Y:S02]  /*2e990*/  IMAD.MOV.U32 R12, RZ, RZ, R3 ;  /* 0x000000ffff0c7224 */ /* 0x000fe400078e0003 */
[----:B------:R-:W-:-:S07]  /*2e9a0*/  IMAD.MOV.U32 R31, RZ, RZ, R14 ;  /* 0x000000ffff1f7224 */ /* 0x000fce00078e000e */
[----:B------:R-:W-:Y:S05]  /*2e9b0*/  WARPSYNC.COLLECTIVE R15, `(.L_x_4465) ;  /* 0x000000000f087348 */ /* 0x000fea0003c00000 */
[----:B------:R0:W1:Y:S02]  /*2e9c0*/  SHFL.IDX P6, R14, R13, R12, R11 ;  /* 0x0000000c0d0e7389 */ /* 0x00006400000c000b */
[----:B01----:R-:W-:Y:S01]  /*2e9d0*/  ENDCOLLECTIVE ;  /* 0x000000000000791b */ /* 0x003fe20003800000 */
.L_x_4465:
[----:B------:R-:W-:Y:S02]  /*2e9e0*/  IMAD.MOV.U32 R13, RZ, RZ, R33 ;  /* 0x000000ffff0d7224 */ /* 0x000fe400078e0021 */
[----:B------:R-:W-:Y:S01]  /*2e9f0*/  IMAD.MOV.U32 R12, RZ, RZ, R0 ;  /* 0x000000ffff0c7224 */ /* 0x000fe200078e0000 */
[----:B------:R-:W-:-:S07]  /*2ea00*/  MOV R42, R14 ;  /* 0x0000000e002a7202 */ /* 0x000fce0000000f00 */
[----:B------:R-:W-:Y:S05]  /*2ea10*/  WARPSYNC.COLLECTIVE R15, `(.L_x_4466) ;  /* 0x000000000f087348 */ /* 0x000fea0003c00000 */
[----:B------:R0:W1:Y:S02]  /*2ea20*/  SHFL.IDX P6, R14, R13, R12, R11 ;  /* 0x0000000c0d0e7389 */ /* 0x00006400000c000b */
[----:B01----:R-:W-:Y:S01]  /*2ea30*/  ENDCOLLECTIVE ;  /* 0x000000000000791b */ /* 0x003fe20003800000 */
.L_x_4466:
[----:B------:R-:W-:Y:S01]  /*2ea40*/  MOV R13, R44 ;  /* 0x0000002c000d7202 */ /* 0x000fe20000000f00 */
[----:B------:R-:W-:Y:S02]  /*2ea50*/  IMAD.MOV.U32 R12, RZ, RZ, R3 ;  /* 0x000000ffff0c7224 */ /* 0x000fe400078e0003 */
[----:B------:R-:W-:-:S07]  /*2ea60*/  IMAD.MOV.U32 R33, RZ, RZ, R14 ;  /* 0x000000ffff217224 */ /* 0x000fce00078e000e */
[----:B------:R-:W-:Y:S05]  /*2ea70*/  WARPSYNC.COLLECTIVE R15, `(.L_x_4467) ;  /* 0x000000000f087348 */ /* 0x000fea0003c00000 */
[----:B------:R0:W1:Y:S02]  /*2ea80*/  SHFL.IDX P6, R14, R13, R12, R11 ;  /* 0x0000000c0d0e7389 */ /* 0x00006400000c000b */
[----:B01----:R-:W-:Y:S01]  /*2ea90*/  ENDCOLLECTIVE ;  /* 0x000000000000791b */ /* 0x003fe20003800000 */
.L_x_4467:
[----:B------:R-:W-:Y:S01]  /*2eaa0*/  IMAD.MOV.U32 R13, RZ, RZ, R35 ;  /* 0x000000ffff0d7224 */ /* 0x000fe200078e0023 */
[----:B------:R-:W-:Y:S01]  /*2eab0*/  MOV R12, R0 ;  /* 0x00000000000c7202 */ /* 0x000fe20000000f00 */
[----:B------:R-:W-:-:S07]  /*2eac0*/  IMAD.MOV.U32 R44, RZ, RZ, R14 ;  /* 0x000000ffff2c7224 */ /* 0x000fce00078e000e */
[----:B------:R-:W-:Y:S05]  /*2ead0*/  WARPSYNC.COLLECTIVE R15, `(.L_x_4468) ;  /* 0x000000000f087348 */ /* 0x000fea0003c00000 */
[----:B------:R0:W1:Y:S02]  /*2eae0*/  SHFL.IDX P6, R14, R13, R12, R11 ;  /* 0x0000000c0d0e7389 */ /* 0x00006400000c000b */
[----:B01----:R-:W-:Y:S01]  /*2eaf0*/  ENDCOLLECTIVE ;  /* 0x000000000000791b */ /* 0x003fe20003800000 */
.L_x_4468:
[----:B------:R-:W-:Y:S02]  /*2eb00*/  IMAD.MOV.U32 R13, RZ, RZ, R46 ;  /* 0x000000ffff0d7224 */ /* 0x000fe400078e002e */
[----:B------:R-:W-:Y:S02]  /*2eb10*/  IMAD.MOV.U32 R12, RZ, RZ, R3 ;  /* 0x000000ffff0c7224 */ /* 0x000fe400078e0003 */
[----:B------:R-:W-:-:S07]  /*2eb20*/  IMAD.MOV.U32 R35, RZ, RZ, R14 ;  /* 0x000000ffff237224 */ /* 0x000fce00078e000e */
[----:B------:R-:W-:Y:S05]  /*2eb30*/  WARPSYNC.COLLECTIVE R15, `(.L_x_4469) ;  /* 0x000000000f087348 */ /* 0x000fea0003c00000 */
[----:B------:R0:W1:Y:S02]  /*2eb40*/  SHFL.IDX P6, R14, R13, R12, R11 ;  /* 0x0000000c0d0e7389 */ /* 0x00006400000c000b */
[----:B01----:R-:W-:Y:S01]  /*2eb50*/  ENDCOLLECTIVE ;  /* 0x000000000000791b */ /* 0x003fe20003800000 */
.L_x_4469:
[----:B------:R-:W-:Y:S02]  /*2eb60*/  IMAD.MOV.U32 R13, RZ, RZ, R37 ;  /* 0x000000ffff0d7224 */ /* 0x000fe400078e0025 */
[----:B------:R-:W-:Y:S01]  /*2eb70*/  IMAD.MOV.U32 R12, RZ, RZ, R0 ;  /* 0x000000ffff0c7224 */ /* 0x000fe200078e0000 */
[----:B------:R-:W-:-:S07]  /*2eb80*/  MOV R46, R14 ;  /* 0x0000000e002e7202 */ /* 0x000fce0000000f00 */
[----:B------:R-:W-:Y:S05]  /*2eb90*/  WARPSYNC.COLLECTIVE R15, `(.L_x_4470) ;  /* 0x000000000f087348 */ /* 0x000fea0003c00000 */
[----:B------:R0:W1:Y:S02]  /*2eba0*/  SHFL.IDX P6, R14, R13, R12, R11 ;  /* 0x0000000c0d0e7389 */ /* 0x00006400000c000b */
[----:B01----:R-:W-:Y:S01]  /*2ebb0*/  ENDCOLLECTIVE ;  /* 0x000000000000791b */ /* 0x003fe20003800000 */
.L_x_4470:
[----:B------:R-:W-:Y:S01]  /*2ebc0*/  MOV R13, R48 ;  /* 0x00000030000d7202 */ /* 0x000fe20000000f00 */
[----:B------:R-:W-:Y:S01]  /*2ebd0*/  IMAD.MOV.U32 R12, RZ, RZ, R3 ;  /* 0x000000ffff0c7224 */ /* 0x000fe200078e0003 */
[----:B------:R-:W-:Y:S01]  /*2ebe0*/  SEL R48, R33, R44, P0 ;  /* 0x0000002c21307207 */ /* 0x000fe20000000000 */
[----:B------:R-:W-:-:S07]  /*2ebf0*/  IMAD.MOV.U32 R37, RZ, RZ, R14 ;  /* 0x000000ffff257224 */ /* 0x000fce00078e000e */
[----:B------:R-:W-:Y:S05]  /*2ec00*/  WARPSYNC.COLLECTIVE R15, `(.L_x_4471) ;  /* 0x000000000f087348 */ /* 0x000fea0003c00000 */
[----:B------:R0:W1:Y:S02]  /*2ec10*/  SHFL.IDX P6, R14, R13, R12, R11 ;  /* 0x0000000c0d0e7389 */ /* 0x00006400000c000b */
[----:B01----:R-:W-:Y:S01]  /*2ec20*/  ENDCOLLECTIVE ;  /* 0x000000000000791b */ /* 0x003fe20003800000 */
.L_x_4471:
[----:B------:R-:W-:Y:S01]  /*2ec30*/  IMAD.MOV.U32 R13, RZ, RZ, R39 ;  /* 0x000000ffff0d7224 */ /* 0x000fe200078e0027 */
[----:B------:R-:W-:Y:S01]  /*2ec40*/  MOV R12, R0 ;  /* 0x00000000000c7202 */ /* 0x000fe20000000f00 */
[----:B------:R-:W-:-:S07]  /*2ec50*/  IMAD.MOV.U32 R58, RZ, RZ, R14 ;  /* 0x000000ffff3a7224 */ /* 0x000fce00078e000e */
[----:B------:R-:W-:Y:S05]  /*2ec60*/  WARPSYNC.COLLECTIVE R15, `(.L_x_4472) ;  /* 0x000000000f087348 */ /* 0x000fea0003c00000 */
[----:B------:R0:W1:Y:S02]  /*2ec70*/  SHFL.IDX P6, R14, R13, R12, R11 ;  /* 0x0000000c0d0e7389 */ /* 0x00006400000c000b */
[----:B01----:R-:W-:Y:S01]  /*2ec80*/  ENDCOLLECTIVE ;  /* 0x000000000000791b */ /* 0x003fe20003800000 */
.L_x_4472:
[----:B------:R-:W-:Y:S01]  /*2ec90*/  IMAD.MOV.U32 R13, RZ, RZ, R50 ;  /* 0x000000ffff0d7224 */ /* 0x000fe200078e0032 */
[----:B------:R-:W-:Y:S01]  /*2eca0*/  SEL R50, R44, R33, P0 ;  /* 0x000000212c327207 */ /* 0x000fe20000000000 */
[----:B------:R-:W-:Y:S01]  /*2ecb0*/  IMAD.MOV.U32 R12, RZ, RZ, R3 ;  /* 0x000000ffff0c7224 */ /* 0x000fe200078e0003 */
[----:B------:R-:W-:Y:S02]  /*2ecc0*/  SEL R44, R35, R46, P0 ;  /* 0x0000002e232c7207 */ /* 0x000fe40000000000 */
[----:B------:R-:W-:Y:S01]  /*2ecd0*/  SEL R46, R46, R35, P0 ;  /* 0x000000232e2e7207 */ /* 0x000fe20000000000 */
[----:B------:R-:W-:-:S07]  /*2ece0*/  IMAD.MOV.U32 R62, RZ, RZ, R14 ;  /* 0x000000ffff3e7224 */ /* 0x000fce00078e000e */
[----:B------:R-:W-:Y:S05]  /*2ecf0*/  WARPSYNC.COLLECTIVE R15, `(.L_x_4473) ;  /* 0x000000000f087348 */ /* 0x000fea0003c00000 */
[----:B------:R0:W1:Y:S02]  /*2ed00*/  SHFL.IDX P6, R14, R13, R12, R11 ;  /* 0x0000000c0d0e7389 */ /* 0x00006400000c000b */
[----:B01----:R-:W-:Y:S01]  /*2ed10*/  ENDCOLLECTIVE ;  /* 0x000000000000791b */ /* 0x003fe20003800000 */
.L_x_4473:
[----:B------:R-:W-:Y:S02]  /*2ed20*/  IMAD.MOV.U32 R13, RZ, RZ, R41 ;  /* 0x000000ffff0d7224 */ /* 0x000fe400078e0029 */
[----:B------:R-:W-:Y:S01]  /*2ed30*/  IMAD.MOV.U32 R12, RZ, RZ, R0 ;  /* 0x000000ffff0c7224 */ /* 0x000fe200078e0000 */
[----:B------:R-:W-:-:S07]  /*2ed40*/  MOV R39, R14 ;  /* 0x0000000e00277202 */ /* 0x000fce0000000f00 */
[----:B------:R-:W-:Y:S05]  /*2ed50*/  WARPSYNC.COLLECTIVE R15, `(.L_x_4474) ;  /* 0x000000000f087348 */ /* 0x000fea0003c00000 */
[----:B------:R0:W1:Y:S02]  /*2ed60*/  SHFL.IDX P6, R14, R13, R12, R11 ;  /* 0x0000000c0d0e7389 */ /* 0x00006400000c000b */
[----:B01----:R-:W-:Y:S01]  /*2ed70*/  ENDCOLLECTIVE ;  /* 0x000000000000791b */ /* 0x003fe20003800000 */
.L_x_4474:
[----:B------:R-:W-:Y:S01]  /*2ed80*/  MOV R13, R54 ;  /* 0x00000036000d7202 */ /* 0x000fe20000000f00 */
[----:B------:R-:W-:Y:S02]  /*2ed90*/  IMAD.MOV.U32 R12, RZ, RZ, R3 ;  /* 0x000000ffff0c7224 */ /* 0x000fe400078e0003 */
[----:B------:R-:W-:-:S07]  /*2eda0*/  IMAD.MOV.U32 R41, RZ, RZ, R14 ;  /* 0x000000ffff297224 */ /* 0x000fce00078e000e */
[----:B------:R-:W-:Y:S05]  /*2edb0*/  WARPSYNC.COLLECTIVE R15, `(.L_x_4475) ;  /* 0x000000000f087348 */ /* 0x000fea0003c00000 */
[----:B------:R0:W1:Y:S02]  /*2edc0*/  SHFL.IDX P6, R14, R13, R12, R11 ;  /* 0x0000000c0d0e7389 */ /* 0x00006400000c000b */
[----:B01----:R-:W-:Y:S01]  /*2edd0*/  ENDCOLLECTIVE ;  /* 0x000000000000791b */ /* 0x003fe20003800000 */
.L_x_4475:
[----:B------:R-:W-:Y:S01]  /*2ede0*/  IMAD.MOV.U32 R13, RZ, RZ, R43 ;  /* 0x000000ffff0d7224 */ /* 0x000fe200078e002b */
[----:B------:R-:W-:Y:S01]  /*2edf0*/  MOV R12, R0 ;  /* 0x00000000000c7202 */ /* 0x000fe20000000f00 */
[----:B------:R-:W-:-:S07]  /*2ee00*/  IMAD.MOV.U32 R54, RZ, RZ, R14 ;  /* 0x000000ffff367224 */ /* 0x000fce00078e000e */
[----:B------:R-:W-:Y:S05]  /*2ee10*/  WARPSYNC.COLLECTIVE R15, `(.L_x_4476) ;  /* 0x000000000f087348 */ /* 0x000fea0003c00000 */
[----:B------:R0:W1:Y:S02]  /*2ee20*/  SHFL.IDX P6, R14, R13, R12, R11 ;  /* 0x0000000c0d0e7389 */ /* 0x00006400000c000b */
[----:B01----:R-:W-:Y:S01]  /*2ee30*/  ENDCOLLECTIVE ;  /* 0x000000000000791b */ /* 0x003fe20003800000 */
.L_x_4476:
[----:B------:R-:W-:Y:S02]  /*2ee40*/  SEL R5, R41, R54, P0 ;  /* 0x0000003629057207 */ /* 0x000fe40000000000 */
[----:B------:R-:W-:Y:S01]  /*2ee50*/  SEL R7, R54, R41, P0 ;  /* 0x0000002936077207 */ /* 0x000fe20000000000 */
        /* <DEDUP_REMOVED lines=8> */
.L_x_4477:
[----:B------:R-:W-:Y:S02]  /*2eee0*/  IMAD.MOV.U32 R13, RZ, RZ, R45 ;  /* 0x000000ffff0d7224 */ /* 0x000fe400078e002d */
[----:B------:R-:W-:Y:S01]  /*2eef0*/  IMAD.MOV.U32 R12, RZ, RZ, R0 ;  /* 0x000000ffff0c7224 */ /* 0x000fe200078e0000 */
[----:B------:R-:W-:-:S07]  /*2ef00*/  MOV R2, R14 ;  /* 0x0000000e00027202 */ /* 0x000fce0000000f00 */
[----:B------:R-:W-:Y:S05]  /*2ef10*/  WARPSYNC.COLLECTIVE R15, `(.L_x_4478) ;  /* 0x000000000f087348 */ /* 0x000fea0003c00000 */
[----:B------:R0:W1:Y:S02]  /*2ef20*/  SHFL.IDX P6, R14, R13, R12, R11 ;  /* 0x0000000c0d0e7389 */ /* 0x00006400000c000b */
[----:B01----:R-:W-:Y:S01]  /*2ef30*/  ENDCOLLECTIVE ;  /* 0x000000000000791b */ /* 0x003fe20003800000 */
.L_x_4478:
[----:B------:R-:W-:Y:S02]  /*2ef40*/  SEL R9, R43, R2, P0 ;  /* 0x000000022b097207 */ /* 0x000fe40000000000 */
        /* <DEDUP_REMOVED lines=8> */
.L_x_4479:
[----:B------:R-:W-:Y:S01]  /*2efd0*/  IMAD.MOV.U32 R13, RZ, RZ, R47 ;  /* 0x000000ffff0d7224 */ /* 0x000fe200078e002f */
[----:B------:R-:W-:Y:S01]  /*2efe0*/  MOV R12, R0 ;  /* 0x00000000000c7202 */ /* 0x000fe20000000f00 */
[----:B------:R-:W-:-:S07]  /*2eff0*/  IMAD.MOV.U32 R20, RZ, RZ, R14 ;  /* 0x000000ffff147224 */ /* 0x000fce00078e000e */
[----:B------:R-:W-:Y:S05]  /*2f000*/  WARPSYNC.COLLECTIVE R15, `(.L_x_4480) ;  /* 0x000000000f087348 */ /* 0x000fea0003c00000 */
[----:B------:R0:W1:Y:S02]  /*2f010*/  SHFL.IDX P6, R14, R13, R12, R11 ;  /* 0x0000000c0d0e7389 */ /* 0x00006400000c000b */
[----:B01----:R-:W-:Y:S01]  /*2f020*/  ENDCOLLECTIVE ;  /* 0x000000000000791b */ /* 0x003fe20003800000 */
.L_x_4480:
        /* <DEDUP_REMOVED lines=8> */
.L_x_4481:
[----:B------:R-:W-:Y:S02]  /*2f0b0*/  IMAD.MOV.U32 R13, RZ, RZ, R49 ;  /* 0x000000ffff0d7224 */ /* 0x000fe400078e0031 */
[----:B------:R-:W-:Y:S01]  /*2f0c0*/  IMAD.MOV.U32 R12, RZ, RZ, R0 ;  /* 0x000000ffff0c7224 */ /* 0x000fe200078e0000 */
[----:B------:R-:W-:-:S07]  /*2f0d0*/  MOV R64, R14 ;  /* 0x0000000e00407202 */ /* 0x000fce0000000f00 */
[----:B------:R-:W-:Y:S05]  /*2f0e0*/  WARPSYNC.COLLECTIVE R15, `(.L_x_4482) ;  /* 0x000000000f087348 */ /* 0x000fea0003c00000 */
[----:B------:R0:W1:Y:S02]  /*2f0f0*/  SHFL.IDX P6, R14, R13, R12, R11 ;  /* 0x0000000c0d0e7389 */ /* 0x00006400000c000b */
[----:B01----:R-:W-:Y:S01]  /*2f100*/  ENDCOLLECTIVE ;  /* 0x000000000000791b */ /* 0x003fe20003800000 */
.L_x_4482:
[----:B------:R-:W-:Y:S01]  /*2f110*/  MOV R13, R66 ;  /* 0x00000042000d7202 */ /* 0x000fe20000000f00 */
[----:B------:R-:W-:Y:S02]  /*2f120*/  IMAD.MOV.U32 R12, RZ, RZ, R3 ;  /* 0x000000ffff0c7224 */ /* 0x000fe400078e0003 */
[----:B------:R-:W-:-:S07]  /*2f130*/  IMAD.MOV.U32 R49, RZ, RZ, R14 ;  /* 0x000000ffff317224 */ /* 0x000fce00078e000e */
[----:B------:R-:W-:Y:S05]  /*2f140*/  WARPSYNC.COLLECTIVE R15, `(.L_x_4483) ;  /* 0x000000000f087348 */ /* 0x000fea0003c00000 */
[----:B------:R0:W1:Y:S02]  /*2f150*/  SHFL.IDX P6, R14, R13, R12, R11 ;  /* 0x0000000c0d0e7389 */ /* 0x00006400000c000b */
[----:B01----:R-:W-:Y:S01]  /*2f160*/  ENDCOLLECTIVE ;  /* 0x000000000000791b */ /* 0x003fe20003800000 */
.L_x_4483:
[----:B------:R-:W-:Y:S01]  /*2f170*/  IMAD.MOV.U32 R13, RZ, RZ, R51 ;  /* 0x000000ffff0d7224 */ /* 0x000fe200078e0033 */
[----:B------:R-:W-:Y:S01]  /*2f180*/  MOV R12, R0 ;  /* 0x00000000000c7202 */ /* 0x000fe20000000f00 */
[----:B------:R-:W-:-:S07]  /*2f190*/  IMAD.MOV.U32 R66, RZ, RZ, R14 ;  /* 0x000000ffff427224 */ /* 0x000fce00078e000e */
[----:B------:R-:W-:Y:S05]  /*2f1a0*/  WARPSYNC.COLLECTIVE R15, `(.L_x_4484) ;  /* 0x000000000f087348 */ /* 0x000fea0003c00000 */
[----:B------:R0:W1:Y:S02]  /*2f1b0*/  SHFL.IDX P6, R14, R13, R12, R11 ;  /* 0x0000000c0d0e7389 */ /* 0x00006400000c000b */
[----:B01----:R-:W-:Y:S01]  /*2f1c0*/  ENDCOLLECTIVE ;  /* 0x000000000000791b */ /* 0x003fe20003800000 */
.L_x_4484:
        /* <DEDUP_REMOVED lines=8> */
.L_x_4485:
[----:B------:R-:W-:Y:S02]  /*2f250*/  IMAD.MOV.U32 R13, RZ, RZ, R55 ;  /* 0x000000ffff0d7224 */ /* 0x000fe400078e0037 */
[----:B------:R-:W-:Y:S01]  /*2f260*/  IMAD.MOV.U32 R12, RZ, RZ, R0 ;  /* 0x000000ffff0c7224 */ /* 0x000fe200078e0000 */
[----:B------:R-:W-:-:S07]  /*2f270*/  MOV R68, R14 ;  /* 0x0000000e00447202 */ /* 0x000fce0000000f00 */
[----:B------:R-:W-:Y:S05]  /*2f280*/  WARPSYNC.COLLECTIVE R15, `(.L_x_4486) ;  /* 0x000000000f087348 */ /* 0x000fea0003c00000 */
[----:B------:R0:W1:Y:S02]  /*2f290*/  SHFL.IDX P6, R14, R13, R12, R11 ;  /* 0x0000000c0d0e7389 */ /* 0x00006400000c000b */
[----:B01----:R-:W-:Y:S01]  /*2f2a0*/  ENDCOLLECTIVE ;  /* 0x000000000000791b */ /* 0x003fe20003800000 */
.L_x_4486:
        /* <DEDUP_REMOVED lines=8> */
.L_x_4487:
[----:B------:R-:W-:Y:S01]  /*2f330*/  IMAD.MOV.U32 R13, RZ, RZ, R57 ;  /* 0x000000ffff0d7224 */ /* 0x000fe200078e0039 */
[----:B------:R-:W-:Y:S01]  /*2f340*/  MOV R12, R0 ;  /* 0x00000000000c7202 */ /* 0x000fe20000000f00 */
[----:B------:R-:W-:-:S07]  /*2f350*/  IMAD.MOV.U32 R70, RZ, RZ, R14 ;  /* 0x000000ffff467224 */ /* 0x000fce00078e000e */
[----:B------:R-:W-:Y:S05]  /*2f360*/  WARPSYNC.COLLECTIVE R15, `(.L_x_4488) ;  /* 0x000000000f087348 */ /* 0x000fea0003c00000 */
[----:B------:R0:W1:Y:S02]  /*2f370*/  SHFL.IDX P6, R14, R13, R12, R11 ;  /* 0x0000000c0d0e7389 */ /* 0x00006400000c000b */
[----:B01----:R-:W-:Y:S01]  /*2f380*/  ENDCOLLECTIVE ;  /* 0x000000000000791b */ /* 0x003fe20003800000 */
.L_x_4488:
[----:B------:R-:W-:Y:S02]  /*2f390*/  IMAD.MOV.U32 R13, RZ, RZ, R72 ;  /* 0x000000ffff0d7224 */ /* 0x000fe400078e0048 */
[----:B------:R-:W-:Y:S02]  /*2f3a0*/  IMAD.MOV.U32 R12, RZ, RZ, R3 ;  /* 0x000000ffff0c7224 */ /* 0x000fe400078e0003 */
[----:B------:R-:W-:-:S07]  /*2f3b0*/  IMAD.MOV.U32 R57, RZ, RZ, R14 ;  /* 0x000000ffff397224 */ /* 0x000fce00078e000e */
[----:B------:R-:W-:Y:S05]  /*2f3c0*/  WARPSYNC.COLLECTIVE R15, `(.L_x_4489) ;  /* 0x000000000f087348 */ /* 0x000fea0003c00000 */
[----:B------:R0:W1:Y:S02]  /*2f3d0*/  SHFL.IDX P6, R14, R13, R12, R11 ;  /* 0x0000000c0d0e7389 */ /* 0x00006400000c000b */
[----:B01----:R-:W-:Y:S01]  /*2f3e0*/  ENDCOLLECTIVE ;  /* 0x000000000000791b */ /* 0x003fe20003800000 */
.L_x_4489:
[----:B------:R-:W-:Y:S02]  /*2f3f0*/  IMAD.MOV.U32 R13, RZ, RZ, R59 ;  /* 0x000000ffff0d7224 */ /* 0x000fe400078e003b */
[----:B------:R-:W-:Y:S01]  /*2f400*/  IMAD.MOV.U32 R12, RZ, RZ, R0 ;  /* 0x000000ffff0c7224 */ /* 0x000fe200078e0000 */
[----:B------:R-:W-:-:S07]  /*2f410*/  MOV R72, R14 ;  /* 0x0000000e00487202 */ /* 0x000fce0000000f00 */
[----:B------:R-:W-:Y:S05]  /*2f420*/  WARPSYNC.COLLECTIVE R15, `(.L_x_4490) ;  /* 0x000000000f087348 */ /* 0x000fea0003c00000 */
[----:B------:R0:W1:Y:S02]  /*2f430*/  SHFL.IDX P6, R14, R13, R12, R11 ;  /* 0x0000000c0d0e7389 */ /* 0x00006400000c000b */
[----:B01----:R-:W-:Y:S01]  /*2f440*/  ENDCOLLECTIVE ;  /* 0x000000000000791b */ /* 0x003fe20003800000 */
.L_x_4490:
[----:B------:R-:W-:Y:S02]  /*2f450*/  SEL R41, R57, R72, P0 ;  /* 0x0000004839297207 */ /* 0x000fe40000000000 */
[----:B------:R-:W-:Y:S01]  /*2f460*/  MOV R13, R74 ;  /* 0x0000004a000d7202 */ /* 0x000fe20000000f00 */
[----:B------:R-:W-:Y:S02]  /*2f470*/  IMAD.MOV.U32 R12, RZ, RZ, R3 ;  /* 0x000000ffff0c7224 */ /* 0x000fe400078e0003 */
[----:B------:R-:W-:-:S07]  /*2f480*/  IMAD.MOV.U32 R59, RZ, RZ, R14 ;  /* 0x000000ffff3b7224 */ /* 0x000fce00078e000e */
[----:B------:R-:W-:Y:S05]  /*2f490*/  WARPSYNC.COLLECTIVE R15, `(.L_x_4491) ;  /* 0x000000000f087348 */ /* 0x000fea0003c00000 */
[----:B------:R0:W1:Y:S02]  /*2f4a0*/  SHFL.IDX P6, R14, R13, R12, R11 ;  /* 0x0000000c0d0e7389 */ /* 0x00006400000c000b */
[----:B01----:R-:W-:Y:S01]  /*2f4b0*/  ENDCOLLECTIVE ;  /* 0x000000000000791b */ /* 0x003fe20003800000 */
.L_x_4491:
[----:B------:R-:W-:Y:S01]  /*2f4c0*/  IMAD.MOV.U32 R13, RZ, RZ, R61 ;  /* 0x000000ffff0d7224 */ /* 0x000fe200078e003d */
[----:B------:R-:W-:Y:S01]  /*2f4d0*/  MOV R12, R0 ;  /* 0x00000000000c7202 */ /* 0x000fe20000000f00 */
[----:B------:R-:W-:-:S07]  /*2f4e0*/  IMAD.MOV.U32 R74, RZ, RZ, R14 ;  /* 0x000000ffff4a7224 */ /* 0x000fce00078e000e */
[----:B------:R-:W-:Y:S05]  /*2f4f0*/  WARPSYNC.COLLECTIVE R15, `(.L_x_4492) ;  /* 0x000000000f087348 */ /* 0x000fea0003c00000 */
[----:B------:R0:W1:Y:S02]  /*2f500*/  SHFL.IDX P6, R14, R13, R12, R11 ;  /* 0x0000000c0d0e7389 */ /* 0x00006400000c000b */
[----:B01----:R-:W-:Y:S01]  /*2f510*/  ENDCOLLECTIVE ;  /* 0x000000000000791b */ /* 0x003fe20003800000 */
.L_x_4492:
        /* <DEDUP_REMOVED lines=8> */
.L_x_4493:
[----:B------:R-:W-:Y:S02]  /*2f5a0*/  IMAD.MOV.U32 R13, RZ, RZ, R63 ;  /* 0x000000ffff0d7224 */ /* 0x000fe400078e003f */
[----:B------:R-:W-:Y:S01]  /*2f5b0*/  IMAD.MOV.U32 R12, RZ, RZ, R0 ;  /* 0x000000ffff0c7224 */ /* 0x000fe200078e0000 */
[----:B------:R-:W-:-:S07]  /*2f5c0*/  MOV R76, R14 ;  /* 0x0000000e004c7202 */ /* 0x000fce0000000f00 */
[----:B------:R-:W-:Y:S05]  /*2f5d0*/  WARPSYNC.COLLECTIVE R15, `(.L_x_4494) ;  /* 0x000000000f087348 */ /* 0x000fea0003c00000 */
[----:B------:R0:W1:Y:S02]  /*2f5e0*/  SHFL.IDX P6, R14, R13, R12, R11 ;  /* 0x0000000c0d0e7389 */ /* 0x00006400000c000b */
[----:B01----:R-:W-:Y:S01]  /*2f5f0*/  ENDCOLLECTIVE ;  /* 0x000000000000791b */ /* 0x003fe20003800000 */
.L_x_4494:
[----:B------:R-:W-:Y:S02]  /*2f600*/  SEL R45, R61, R76, P0 ;  /* 0x0000004c3d2d7207 */ /* 0x000fe40000000000 */
[----:B------:R-:W-:Y:S01]  /*2f610*/  MOV R13, R78 ;  /* 0x0000004e000d7202 */ /* 0x000fe20000000f00 */
[----:B------:R-:W-:Y:S02]  /*2f620*/  IMAD.MOV.U32 R12, RZ, RZ, R3 ;  /* 0x000000ffff0c7224 */ /* 0x000fe400078e0003 */
[----:B------:R-:W-:-:S07]  /*2f630*/  IMAD.MOV.U32 R63, RZ, RZ, R14 ;  /* 0x000000ffff3f7224 */ /* 0x000fce00078e000e */
[----:B------:R-:W-:Y:S05]  /*2f640*/  WARPSYNC.COLLECTIVE R15, `(.L_x_4495) ;  /* 0x000000000f087348 */ /* 0x000fea0003c00000 */
[----:B------:R0:W1:Y:S02]  /*2f650*/  SHFL.IDX P6, R14, R13, R12, R11 ;  /* 0x0000000c0d0e7389 */ /* 0x00006400000c000b */
[----:B01----:R-:W-:Y:S01]  /*2f660*/  ENDCOLLECTIVE ;  /* 0x000000000000791b */ /* 0x003fe20003800000 */
.L_x_4495:
[----:B------:R-:W-:Y:S01]  /*2f670*/  IMAD.MOV.U32 R13, RZ, RZ, R65 ;  /* 0x000000ffff0d7224 */ /* 0x000fe200078e0041 */
[----:B------:R-:W-:Y:S01]  /*2f680*/  MOV R12, R0 ;  /* 0x00000000000c7202 */ /* 0x000fe20000000f00 */
[----:B------:R-:W-:Y:S02]  /*2f690*/  IMAD.MOV.U32 R0, RZ, RZ, RZ ;  /* 0x000000ffff007224 */ /* 0x000fe400078e00ff */
[----:B------:R-:W-:-:S07]  /*2f6a0*/  IMAD.MOV.U32 R78, RZ, RZ, R14 ;  /* 0x000000ffff4e7224 */ /* 0x000fce00078e000e */
[----:B------:R-:W-:Y:S05]  /*2f6b0*/  WARPSYNC.COLLECTIVE R15, `(.L_x_4496) ;  /* 0x000000000f087348 */ /* 0x000fea0003c00000 */
[----:B------:R0:W1:Y:S02]  /*2f6c0*/  SHFL.IDX P6, R14, R13, R12, R11 ;  /* 0x0000000c0d0e7389 */ /* 0x00006400000c000b */
[----:B01----:R-:W-:Y:S01]  /*2f6d0*/  ENDCOLLECTIVE ;  /* 0x000000000000791b */ /* 0x003fe20003800000 */
.L_x_4496:
[----:B------:R-:W-:Y:S01]  /*2f6e0*/  SEL R59, R78, R63, P0 ;  /* 0x0000003f4e3b7207 */ /* 0x000fe20000000000 */
[----:B------:R-:W-:Y:S02]  /*2f6f0*/  IMAD.MOV.U32 R13, RZ, RZ, R80 ;  /* 0x000000ffff0d7224 */ /* 0x000fe400078e0050 */
[----:B------:R-:W-:Y:S02]  /*2f700*/  IMAD.MOV.U32 R12, RZ, RZ, R3 ;  /* 0x000000ffff0c7224 */ /* 0x000fe400078e0003 */
[----:B------:R-:W-:-:S07]  /*2f710*/  IMAD.MOV.U32 R65, RZ, RZ, R14 ;  /* 0x000000ffff417224 */ /* 0x000fce00078e000e */
[----:B------:R-:W-:Y:S05]  /*2f720*/  WARPSYNC.COLLECTIVE R15, `(.L_x_4497) ;  /* 0x000000000f087348 */ /* 0x000fea0003c00000 */
[----:B------:R0:W1:Y:S02]  /*2f730*/  SHFL.IDX P6, R14, R13, R12, R11 ;  /* 0x0000000c0d0e7389 */ /* 0x00006400000c000b */
[----:B01----:R-:W-:Y:S01]  /*2f740*/  ENDCOLLECTIVE ;  /* 0x000000000000791b */ /* 0x003fe20003800000 */
.L_x_4497:
[----:B------:R-:W-:Y:S02]  /*2f750*/  SEL R12, R29, R40, P0 ;  /* 0x000000281d0c7207 */ /* 0x000fe40000000000 */
[----:B------:R-:W-:Y:S02]  /*2f760*/  SEL R11, R2, R43, P0 ;  /* 0x0000002b020b7207 */ /* 0x000fe40000000000 */
[----:B------:R-:W-:Y:S02]  /*2f770*/  SEL R43, R72, R57, P0 ;  /* 0x00000039482b7207 */ /* 0x000fe40000000000 */
[----:B------:R-:W-:Y:S02]  /*2f780*/  SEL R13, R55, R70, P0 ;  /* 0x00000046370d7207 */ /* 0x000fe40000000000 */
[----:B------:R-:W-:Y:S02]  /*2f790*/  SEL R15, R70, R55, P0 ;  /* 0x00000037460f7207 */ /* 0x000fe40000000000 */
[----:B------:R-:W-:-:S02]  /*2f7a0*/  MOV R80, R14 ;  /* 0x0000000e00507202 */ /* 0x000fc40000000f00 */
        /* <DEDUP_REMOVED lines=8> */
.L_x_4250:
[----:B------:R-:W-:Y:S01]  /*2f830*/  IMAD.MOV.U32 R13, RZ, RZ, R3 ;  /* 0x000000ffff0d7224 */ /* 0x000fe200078e0003 */
[----:B------:R-:W-:Y:S01]  /*2f840*/  MOV R11, 0x181f ;  /* 0x0000181f000b7802 */ /* 0x000fe20000000f00 */
[----:B------:R-:W-:Y:S02]  /*2f850*/  IMAD.MOV.U32 R12, RZ, RZ, RZ ;  /* 0x000000ffff0c7224 */ /* 0x000fe400078e00ff */
[----:B------:R-:W-:-:S07]  /*2f860*/  IMAD.MOV.U32 R15, RZ, RZ, -0x1 ;  /* 0xffffffffff0f7424 */ /* 0x000fce00078e00ff */
[----:B01----:R-:W-:Y:S05]  /*2f870*/  WARPSYNC.COLLECTIVE R15, `(.L_x_4499) ;  /* 0x000000000f087348 */ /* 0x003fea0003c00000 */
[----:B------:R2:W3:Y:S02]  /*2f880*/  SHFL.IDX P6, R14, R13, R12, R11 ;  /* 0x0000000c0d0e7389 */ /* 0x0004e400000c000b */
[----:B0123--:R-:W-:Y:S01]  /*2f890*/  ENDCOLLECTIVE ;  /* 0x000000000000791b */ /* 0x00ffe20003800000 */
.L_x_4499:
[----:B------:R-:W-:Y:S02]  /*2f8a0*/  IMAD.MOV.U32 R13, RZ, RZ, R2 ;  /* 0x000000ffff0d7224 */ /* 0x000fe400078e0002 */
[----:B------:R-:W-:-:S07]  /*2f8b0*/  IMAD.MOV.U32 R0, RZ, RZ, R14 ;  /* 0x000000ffff007224 */ /* 0x000fce00078e000e */
[----:B------:R-:W-:Y:S05]  /*2f8c0*/  WARPSYNC.COLLECTIVE R15, `(.L_x_4500) ;  /* 0x000000000f087348 */ /* 0x000fea0003c00000 */
[----:B------:R0:W1:Y:S02]  /*2f8d0*/  SHFL.IDX P6, R14, R13, R12, R11 ;  /* 0x0000000c0d0e7389 */ /* 0x00006400000c000b */
[----:B01----:R-:W-:Y:S01]  /*2f8e0*/  ENDCOLLECTIVE ;  /* 0x000000000000791b */ /* 0x003fe20003800000 */
.L_x_4500:
[----:B------:R-:W-:Y:S05]  /*2f8f0*/  BRA `(.L_x_4501) ;  /* 0xffffff4800147947 */ /* 0x000fea000383ffff */
.L_x_4253:
[----:B------:R-:W-:Y:S01]  /*2f900*/  BSSY B1, `(.L_x_4502) ;  /* 0x0000008000017945 */ /* 0x000fe20003800000 */
[----:B---3--:R-:W-:Y:S01]  /*2f910*/  MOV R13, R3 ;  /* 0x00000003000d7202 */ /* 0x008fe20000000f00 */
[----:B------:R-:W-:Y:S02]  /*2f920*/  IMAD.MOV.U32 R12, RZ, RZ, 0x1 ;  /* 0x00000001ff0c7424 */ /* 0x000fe400078e00ff */
[----:B------:R-:W-:Y:S02]  /*2f930*/  IMAD.MOV.U32 R11, RZ, RZ, 0x181f ;  /* 0x0000181fff0b7424 */ /* 0x000fe400078e00ff */
[----:B------:R-:W-:-:S07]  /*2f940*/  IMAD.MOV.U32 R15, RZ, RZ, -0x1 ;  /* 0xffffffffff0f7424 */ /* 0x000fce00078e00ff */
[----:B012-4-:R-:W-:Y:S05]  /*2f950*/  WARPSYNC.COLLECTIVE R15, `(.L_x_4503) ;  /* 0x000000000f087348 */ /* 0x017fea0003c00000 */
[----:B----4-:R3:W4:Y:S02]  /*2f960*/  SHFL.IDX P6, R14, R13, R12, R11 ;  /* 0x0000000c0d0e7389 */ /* 0x01072400000c000b */
[----:B01234-:R-:W-:Y:S01]  /*2f970*/  ENDCOLLECTIVE ;  /* 0x000000000000791b */ /* 0x01ffe20003800000 */
.L_x_4503:
[----:B------:R-:W-:Y:S05]  /*2f980*/  BSYNC B1 ;  /* 0x0000000000017941 */ /* 0x000fea0003800000 */
.L_x_4502:
        /* <DEDUP_REMOVED lines=8> */
.L_x_4504:
[----:B------:R-:W-:Y:S05]  /*2fa10*/  BRA `(.L_x_4505) ;  /* 0xffffff4800287947 */ /* 0x000fea000383ffff */
.L_x_4256:
[----:B------:R-:W-:Y:S01]  /*2fa20*/  BSSY B1, `(.L_x_4506) ;  /* 0x0000008000017945 */ /* 0x000fe20003800000 */
[----:B0-----:R-:W-:Y:S01]  /*2fa30*/  IMAD.MOV.U32 R13, RZ, RZ, R3 ;  /* 0x000000ffff0d7224 */ /* 0x001fe200078e0003 */
[----:B------:R-:W-:Y:S01]  /*2fa40*/  MOV R15, 0xffffffff ;  /* 0xffffffff000f7802 */ /* 0x000fe20000000f00 */
[----:B------:R-:W-:Y:S02]  /*2fa50*/  IMAD.MOV.U32 R12, RZ, RZ, 0x2 ;  /* 0x00000002ff0c7424 */ /* 0x000fe400078e00ff */
[----:B------:R-:W-:-:S07]  /*2fa60*/  IMAD.MOV.U32 R11, RZ, RZ, 0x181f ;  /* 0x0000181fff0b7424 */ /* 0x000fce00078e00ff */
[----:B-1234-:R-:W-:Y:S05]  /*2fa70*/  WARPSYNC.COLLECTIVE R15, `(.L_x_4507) ;  /* 0x000000000f087348 */ /* 0x01efea0003c00000 */
[----:B----4-:R0:W4:Y:S02]  /*2fa80*/  SHFL.IDX P6, R14, R13, R12, R11 ;  /* 0x0000000c0d0e7389 */ /* 0x01012400000c000b */
[----:B01234-:R-:W-:Y:S01]  /*2fa90*/  ENDCOLLECTIVE ;  /* 0x000000000000791b */ /* 0x01ffe20003800000 */
.L_x_4507:
[----:B------:R-:W-:Y:S05]  /*2faa0*/  BSYNC B1 ;  /* 0x0000000000017941 */ /* 0x000fea0003800000 */
.L_x_4506:
        /* <DEDUP_REMOVED lines=8> */
.L_x_4508:
[----:B------:R-:W-:Y:S05]  /*2fb30*/  BRA `(.L_x_4509) ;  /* 0xffffff4800387947 */ /* 0x000fea000383ffff */
.L_x_4259:
        /* <DEDUP_REMOVED lines=8> */
.L_x_4511:
[----:B------:R-:W-:Y:S05]  /*2fbc0*/  BSYNC B1 ;  /* 0x0000000000017941 */ /* 0x000fea0003800000 */
.L_x_4510:
        /* <DEDUP_REMOVED lines=8> */
.L_x_4512:
[----:B------:R-:W-:Y:S05]  /*2fc50*/  BRA `(.L_x_4513) ;  /* 0xffffff4800487947 */ /* 0x000fea000383ffff */
.L_x_4275:
[----:B0-----:R-:W0:Y:S01]  /*2fc60*/  S2R R8, SR_TID.X ;  /* 0x0000000000087919 */ /* 0x001e220000002100 */
[----:B------:R-:W-:Y:S01]  /*2fc70*/  BSSY B1, `(.L_x_4514) ;  /* 0x000000a000017945 */ /* 0x000fe20003800000 */
[----:B------:R-:W-:Y:S01]  /*2fc80*/  MOV R12, RZ ;  /* 0x000000ff000c7202 */ /* 0x000fe20000000f00 */
        /* <DEDUP_REMOVED lines=8> */
.L_x_4515:
[----:B------:R-:W-:Y:S05]  /*2fd10*/  BSYNC B1 ;  /* 0x0000000000017941 */ /* 0x000fea0003800000 */
.L_x_4514:
[----:B------:R-:W-:Y:S05]  /*2fd20*/  BRA `(.L_x_4516) ;  /* 0xffffff5c002c7947 */ /* 0x000fea000383ffff */
.L_x_4277:
[----:B------:R-:W-:Y:S01]  /*2fd30*/  BSSY B1, `(.L_x_4517) ;  /* 0x0000006000017945 */ /* 0x000fe20003800000 */
[----:B------:R-:W-:-:S07]  /*2fd40*/  IMAD.MOV.U32 R15, RZ, RZ, -0x1 ;  /* 0xffffffffff0f7424 */ /* 0x000fce00078e00ff */
[----:B01----:R-:W-:Y:S05]  /*2fd50*/  WARPSYNC.COLLECTIVE R15, `(.L_x_4518) ;  /* 0x000000000f0c7348 */ /* 0x003fea0003c00000 */
[----:B------:R-:W-:Y:S02]  /*2fd60*/  ELECT P6, UR62, PT ;  /* 0x00000000003e782f */ /* 0x000fe400038c0000 */
[----:B------:R-:W-:Y:S01]  /*2fd70*/  MOV R14, UR62 ;  /* 0x0000003e000e7c02 */ /* 0x000fe20008000f00 */
[----:B01----:R-:W-:Y:S10]  /*2fd80*/  ENDCOLLECTIVE ;  /* 0x000000000000791b */ /* 0x003ff40003800000 */
.L_x_4518:
[----:B------:R-:W-:Y:S05]  /*2fd90*/  BSYNC B1 ;  /* 0x0000000000017941 */ /* 0x000fea0003800000 */
.L_x_4517:
[----:B------:R-:W-:Y:S05]  /*2fda0*/  BRA `(.L_x_4276) ;  /* 0xffffff5c00247947 */ /* 0x000fea000383ffff */
.L_x_4279:
[----:B-1----:R1:W2:Y:S02]  /*2fdb0*/  SYNCS.PHASECHK.TRANS64.TRYWAIT P0, [R23+URZ+0x33420], R3 ;  /* 0x03342003170075a7 */ /* 0x0022a4000800017f */
[----:B--2---:R-:W-:Y:S05]  /*2fdc0*/  @!P0 NANOSLEEP.SYNCS 0x989680 ;  /* 0x009896800000895d */ /* 0x004fea0003900000 */
[----:B------:R-:W2:Y:S02]  /*2fdd0*/  @!P0 SYNCS.PHASECHK.TRANS64 P0, [R23+URZ+0x33420], R3 ;  /* 0x03342003170085a7 */ /* 0x000ea4000800007f */
[----:B--2---:R-:W-:Y:S05]  /*2fde0*/  @!P0 BRA `(.L_x_4279) ;  /* 0xfffffffc00f08947 */ /* 0x004fea000383ffff */
[----:B------:R-:W-:Y:S05]  /*2fdf0*/  BRA `(.L_x_4519) ;  /* 0xffffff5c00347947 */ /* 0x000fea000383ffff */
.L_x_4283:
[----:B0-----:R0:W2:Y:S02]  /*2fe00*/  SYNCS.PHASECHK.TRANS64.TRYWAIT P0, [R9+URZ+0x334a0], R8 ;  /* 0x0334a008090075a7 */ /* 0x0010a4000800017f */
[----:B--2---:R-:W-:Y:S05]  /*2fe10*/  @!P0 NANOSLEEP.SYNCS 0x989680 ;  /* 0x009896800000895d */ /* 0x004fea0003900000 */
[----:B------:R-:W2:Y:S02]  /*2fe20*/  @!P0 SYNCS.PHASECHK.TRANS64 P0, [R9+URZ+0x334a0], R8 ;  /* 0x0334a008090085a7 */ /* 0x000ea4000800007f */
[----:B--2---:R-:W-:Y:S05]  /*2fe30*/  @!P0 BRA `(.L_x_4283) ;  /* 0xfffffffc00f08947 */ /* 0x004fea000383ffff */
[----:B------:R-:W-:Y:S05]  /*2fe40*/  BRA `(.L_x_4520) ;  /* 0xffffff5c00507947 */ /* 0x000fea000383ffff */
.L_x_4290:
[----:B-1----:R1:W2:Y:S02]  /*2fe50*/  SYNCS.PHASECHK.TRANS64.TRYWAIT P0, [R9+URZ+0x334c0], R8 ;  /* 0x0334c008090075a7 */ /* 0x0022a4000800017f */
[----:B--2---:R-:W-:Y:S05]  /*2fe60*/  @!P0 NANOSLEEP.SYNCS 0x989680 ;  /* 0x009896800000895d */ /* 0x004fea0003900000 */
[----:B------:R-:W2:Y:S02]  /*2fe70*/  @!P0 SYNCS.PHASECHK.TRANS64 P0, [R9+URZ+0x334c0], R8 ;  /* 0x0334c008090085a7 */ /* 0x000ea4000800007f */
[----:B--2---:R-:W-:Y:S05]  /*2fe80*/  @!P0 BRA `(.L_x_4290) ;  /* 0xfffffffc00f08947 */ /* 0x004fea000383ffff */
[----:B------:R-:W-:Y:S05]  /*2fe90*/  BRA `(.L_x_4521) ;  /* 0xffffff60004c7947 */ /* 0x000fea000383ffff */
.L_x_4299:
[----:B-1----:R1:W2:Y:S02]  /*2fea0*/  SYNCS.PHASECHK.TRANS64.TRYWAIT P1, [R6+URZ+0x334a0], R3 ;  /* 0x0334a003060075a7 */ /* 0x0022a4000802017f */
[----:B--2---:R-:W-:Y:S05]  /*2feb0*/  @!P1 NANOSLEEP.SYNCS 0x989680 ;  /* 0x009896800000995d */ /* 0x004fea0003900000 */
[----:B------:R-:W2:Y:S02]  /*2fec0*/  @!P1 SYNCS.PHASECHK.TRANS64 P1, [R6+URZ+0x334a0], R3 ;  /* 0x0334a003060095a7 */ /* 0x000ea4000802007f */
[----:B--2---:R-:W-:Y:S05]  /*2fed0*/  @!P1 BRA `(.L_x_4299) ;  /* 0xfffffffc00f09947 */ /* 0x004fea000383ffff */
[----:B------:R-:W-:Y:S05]  /*2fee0*/  BRA `(.L_x_4522) ;  /* 0xffffff64008c7947 */ /* 0x000fea000383ffff */
.L_x_4306:
[----:B0-----:R0:W2:Y:S02]  /*2fef0*/  SYNCS.PHASECHK.TRANS64.TRYWAIT P1, [R6+URZ+0x334c0], R3 ;  /* 0x0334c003060075a7 */ /* 0x0010a4000802017f */
[----:B--2---:R-:W-:Y:S05]  /*2ff00*/  @!P1 NANOSLEEP.SYNCS 0x989680 ;  /* 0x009896800000995d */ /* 0x004fea0003900000 */
[----:B------:R-:W2:Y:S02]  /*2ff10*/  @!P1 SYNCS.PHASECHK.TRANS64 P1, [R6+URZ+0x334c0], R3 ;  /* 0x0334c003060095a7 */ /* 0x000ea4000802007f */
[----:B--2---:R-:W-:Y:S05]  /*2ff20*/  @!P1 BRA `(.L_x_4306) ;  /* 0xfffffffc00f09947 */ /* 0x004fea000383ffff */
[----:B------:R-:W-:Y:S05]  /*2ff30*/  BRA `(.L_x_4523) ;  /* 0xffffff6800847947 */ /* 0x000fea000383ffff */
.L_x_4323:
[----:B------:R-:W1:Y:S01]  /*2ff40*/  S2R R20, SR_TID.X ;  /* 0x0000000000147919 */ /* 0x000e620000002100 */
[----:B------:R-:W-:Y:S01]  /*2ff50*/  BSSY B0, `(.L_x_4524) ;  /* 0x000000a000007945 */ /* 0x000fe20003800000 */
[----:B0-----:R-:W-:Y:S02]  /*2ff60*/  IMAD.MOV.U32 R12, RZ, RZ, RZ ;  /* 0x000000ffff0c7224 */ /* 0x001fe400078e00ff */
[----:B------:R-:W-:Y:S02]  /*2ff70*/  IMAD.MOV.U32 R11, RZ, RZ, 0x1f ;  /* 0x0000001fff0b7424 */ /* 0x000fe400078e00ff */
[----:B------:R-:W-:Y:S01]  /*2ff80*/  IMAD.MOV.U32 R15, RZ, RZ, -0x1 ;  /* 0xffffffffff0f7424 */ /* 0x000fe200078e00ff */
[----:B-1----:R-:W-:-:S04]  /*2ff90*/  SHF.R.U32.HI R9, RZ, 0x5, R20 ;  /* 0x00000005ff097819 */ /* 0x002fc80000011614 */
[----:B------:R-:W-:-:S04]  /*2ffa0*/  LOP3.LUT R9, R9, 0x3, RZ, 0xc0, !PT ;  /* 0x0000000309097812 */ /* 0x000fc800078ec0ff */
[----:B------:R-:W-:-:S07]  /*2ffb0*/  MOV R13, R9 ;  /* 0x00000009000d7202 */ /* 0x000fce0000000f00 */
[----:B-----5:R-:W-:Y:S05]  /*2ffc0*/  WARPSYNC.COLLECTIVE R15, `(.L_x_4525) ;  /* 0x000000000f087348 */ /* 0x020fea0003c00000 */
[----:B------:R0:W1:Y:S02]  /*2ffd0*/  SHFL.IDX P6, R14, R13, R12, R11 ;  /* 0x0000000c0d0e7389 */ /* 0x00006400000c000b */
[----:B01---5:R-:W-:Y:S01]  /*2ffe0*/  ENDCOLLECTIVE ;  /* 0x000000000000791b */ /* 0x023fe20003800000 */
.L_x_4525:
[----:B------:R-:W-:Y:S05]  /*2fff0*/  BSYNC B0 ;  /* 0x0000000000007941 */ /* 0x000fea0003800000 */
.L_x_4524:
[----:B------:R-:W-:Y:S05]  /*30000*/  BRA `(.L_x_4526) ;  /* 0xffffff7800a47947 */ /* 0x000fea000383ffff */
.L_x_4326:
[----:B0-----:R-:W2:Y:S02]  /*30010*/  LDL R0, [R1+0x34] ;  /* 0x0000340001007983 */ /* 0x001ea40000100800 */
[----:B--2---:R0:W1:Y:S02]  /*30020*/  SYNCS.PHASECHK.TRANS64.TRYWAIT P0, [R4+URZ+0x33480], R0 ;  /* 0x03348000040075a7 */ /* 0x004064000800017f */
[----:B-1----:R-:W-:Y:S05]  /*30030*/  @!P0 NANOSLEEP.SYNCS 0x989680 ;  /* 0x009896800000895d */ /* 0x002fea0003900000 */
[----:B------:R-:W1:Y:S02]  /*30040*/  @!P0 SYNCS.PHASECHK.TRANS64 P0, [R4+URZ+0x33480], R0 ;  /* 0x03348000040085a7 */ /* 0x000e64000800007f */
[----:B-1----:R-:W-:Y:S05]  /*30050*/  @!P0 BRA `(.L_x_4326) ;  /* 0xfffffffc00ec8947 */ /* 0x002fea000383ffff */
[----:B------:R-:W-:Y:S05]  /*30060*/  BRA `(.L_x_4527) ;  /* 0xffffff7800c07947 */ /* 0x000fea000383ffff */
.L_x_4327:
[----:B------:R-:W-:Y:S01]  /*30070*/  BSSY B0, `(.L_x_4528) ;  /* 0x0000008000007945 */ /* 0x000fe20003800000 */
[----:B0-----:R-:W-:Y:S01]  /*30080*/  MOV R13, R3 ;  /* 0x00000003000d7202 */ /* 0x001fe20000000f00 */
[----:B------:R-:W-:Y:S02]  /*30090*/  IMAD.MOV.U32 R12, RZ, RZ, RZ ;  /* 0x000000ffff0c7224 */ /* 0x000fe400078e00ff */
[----:B------:R-:W-:Y:S02]  /*300a0*/  IMAD.MOV.U32 R11, RZ, RZ, 0x1c1f ;  /* 0x00001c1fff0b7424 */ /* 0x000fe400078e00ff */
[----:B------:R-:W-:-:S07]  /*300b0*/  IMAD.MOV.U32 R15, RZ, RZ, -0x1 ;  /* 0xffffffffff0f7424 */ /* 0x000fce00078e00ff */
[----:B------:R-:W-:Y:S05]  /*300c0*/  WARPSYNC.COLLECTIVE R15, `(.L_x_4529) ;  /* 0x000000000f087348 */ /* 0x000fea0003c00000 */
[----:B------:R0:W1:Y:S02]  /*300d0*/  SHFL.IDX P6, R14, R13, R12, R11 ;  /* 0x0000000c0d0e7389 */ /* 0x00006400000c000b */
[----:B01----:R-:W-:Y:S01]  /*300e0*/  ENDCOLLECTIVE ;  /* 0x000000000000791b */ /* 0x003fe20003800000 */
.L_x_4529:
[----:B------:R-:W-:Y:S05]  /*300f0*/  BSYNC B0 ;  /* 0x0000000000007941 */ /* 0x000fea0003800000 */
.L_x_4528:
[----:B------:R-:W0:Y:S01]  /*30100*/  S2R R20, SR_TID.X ;  /* 0x0000000000147919 */ /* 0x000e220000002100 */
[----:B------:R-:W-:Y:S01]  /*30110*/  IMAD.MOV.U32 R13, RZ, RZ, R2 ;  /* 0x000000ffff0d7224 */ /* 0x000fe200078e0002 */
[----:B------:R-:W-:Y:S01]  /*30120*/  MOV R15, 0xffffffff ;  /* 0xffffffff000f7802 */ /* 0x000fe20000000f00 */
[----:B------:R-:W-:Y:S01]  /*30130*/  IMAD.MOV.U32 R12, RZ, RZ, RZ ;  /* 0x000000ffff0c7224 */ /* 0x000fe200078e00ff */
[----:B------:R-:W-:Y:S01]  /*30140*/  MOV R0, R14 ;  /* 0x0000000e00007202 */ /* 0x000fe20000000f00 */
[----:B------:R-:W-:-:S07]  /*30150*/  IMAD.MOV.U32 R11, RZ, RZ, 0x1c1f ;  /* 0x00001c1fff0b7424 */ /* 0x000fce00078e00ff */
[----:B0-----:R-:W-:Y:S05]  /*30160*/  WARPSYNC.COLLECTIVE R15, `(.L_x_4530) ;  /* 0x000000000f087348 */ /* 0x001fea0003c00000 */
[----:B------:R1:W2:Y:S02]  /*30170*/  SHFL.IDX P6, R14, R13, R12, R11 ;  /* 0x0000000c0d0e7389 */ /* 0x0002a400000c000b */
[----:B012---:R-:W-:Y:S01]  /*30180*/  ENDCOLLECTIVE ;  /* 0x000000000000791b */ /* 0x007fe20003800000 */
.L_x_4530:
[----:B------:R-:W0:Y:S01]  /*30190*/  LDC R11, c[0x0][0x2f4] ;  /* 0x0000bd00ff0b7b82 */ /* 0x000e220000000800 */
[----:B------:R-:W-:Y:S02]  /*301a0*/  IMAD.SHL.U32 R15, R20, 0x10, RZ ;  /* 0x00000010140f7824 */ /* 0x000fe400078e00ff */
[----:B------:R-:W-:-:S03]  /*301b0*/  IMAD.MOV.U32 R10, RZ, RZ, R14 ;  /* 0x000000ffff0a7224 */ /* 0x000fc600078e000e */
[----:B------:R-:W-:-:S04]  /*301c0*/  LOP3.LUT R15, R15, 0x30, RZ, 0xc0, !PT ;  /* 0x000000300f0f7812 */ /* 0x000fc800078ec0ff */
[C---:B------:R-:W-:Y:S02]  /*301d0*/  IADD3 R20, P0, R15.reuse, R10, RZ ;  /* 0x0000000a0f147210 */ /* 0x040fe40007f1e0ff */
[----:B------:R-:W-:-:S03]  /*301e0*/  LOP3.LUT R12, R15, 0x40, RZ, 0xfc, !PT ;  /* 0x000000400f0c7812 */ /* 0x000fc600078efcff */
[----:B------:R-:W-:Y:S01]  /*301f0*/  IMAD.X R21, RZ, RZ, R0, P0 ;  /* 0x000000ffff157224 */ /* 0x000fe200000e0600 */
[----:B------:R-:W-:Y:S02]  /*30200*/  IADD3 R0, R23, R28, RZ ;  /* 0x0000001c17007210 */ /* 0x000fe40007ffe0ff */
[----:B------:R1:W5:Y:S01]  /*30210*/  LDL.LU R28, [R1+0x4] ;  /* 0x00000400011c7983 */ /* 0x0003620000300800 */
[CC--:B0-----:R-:W-:Y:S02]  /*30220*/  ISETP.GE.AND P3, PT, R15.reuse, R11.reuse, PT ;  /* 0x0000000b0f00720c */ /* 0x0c1fe40003f66270 */
[----:B------:R-:W-:Y:S02]  /*30230*/  LOP3.LUT R15, R15, 0x80, RZ, 0xfc, !PT ;  /* 0x000000800f0f7812 */ /* 0x000fe400078efcff */
[----:B------:R-:W-:Y:S02]  /*30240*/  ISETP.LT.OR P0, PT, R9, 0x1, P3 ;  /* 0x000000010900780c */ /* 0x000fe40001f01670 */
[----:B------:R-:W-:Y:S01]  /*30250*/  ISETP.GE.AND P2, PT, R12, R11, PT ;  /* 0x0000000b0c00720c */ /* 0x000fe20003f46270 */
[----:B------:R-:W-:-:S02]  /*30260*/  IMAD.MOV.U32 R13, RZ, RZ, R3 ;  /* 0x000000ffff0d7224 */ /* 0x000fc400078e0003 */
[----:B------:R-:W-:Y:S01]  /*30270*/  IMAD.MOV.U32 R12, RZ, RZ, 0x1 ;  /* 0x00000001ff0c7424 */ /* 0x000fe200078e00ff */
[----:B------:R-:W-:-:S07]  /*30280*/  ISETP.LT.OR P1, PT, R9, 0x1, P2 ;  /* 0x000000010900780c */ /* 0x000fce0001721670 */
[----:B------:R-:W-:Y:S01]  /*30290*/  @!PT LDS RZ, [RZ] ;  /* 0x00000000fffff984 */ /* 0x000fe20000000800 */
[----:B------:R-:W-:Y:S01]  /*302a0*/  @!PT LDS RZ, [RZ] ;  /* 0x00000000fffff984 */ /* 0x000fe20000000800 */
[----:B------:R-:W-:Y:S01]  /*302b0*/  @!PT LDS RZ, [RZ] ;  /* 0x00000000fffff984 */ /* 0x000fe20000000800 */
[----:B------:R1:W-:Y:S01]  /*302c0*/  LDGSTS.E.BYPASS.LTC128B.128 [R0+0xf200], desc[UR50][R20.64], !P0 ;  /* 0x0f20000014007fae */ /* 0x0003e2000c101d72 */
[----:B------:R-:W-:Y:S01]  /*302d0*/  ISETP.GE.AND P0, PT, R15, R11, PT ;  /* 0x0000000b0f00720c */ /* 0x000fe20003f06270 */
[----:B------:R-:W-:Y:S01]  /*302e0*/  IMAD.MOV.U32 R11, RZ, RZ, 0x1c1f ;  /* 0x00001c1fff0b7424 */ /* 0x000fe200078e00ff */
[----:B------:R-:W-:-:S03]  /*302f0*/  MOV R15, 0xffffffff ;  /* 0xffffffff000f7802 */ /* 0x000fc60000000f00 */
[----:B------:R1:W-:Y:S08]  /*30300*/  LDGSTS.E.BYPASS.LTC128B.128 [R0+0x11a00], desc[UR50][R20.64+0x40], !P1 ;  /* 0x11a0004014007fae */ /* 0x0003f0000c901d72 */
[----:B-1---5:R-:W-:Y:S05]  /*30310*/  WARPSYNC.COLLECTIVE R15, `(.L_x_4531) ;  /* 0x000000000f087348 */ /* 0x022fea0003c00000 */
[----:B------:R0:W2:Y:S02]  /*30320*/  SHFL.IDX P6, R14, R13, R12, R11 ;  /* 0x0000000c0d0e7389 */ /* 0x0000a400000c000b */
[----:B012--5:R-:W-:Y:S01]  /*30330*/  ENDCOLLECTIVE ;  /* 0x000000000000791b */ /* 0x027fe20003800000 */
.L_x_4531:
[----:B------:R-:W-:Y:S01]  /*30340*/  ISETP.LT.OR P1, PT, R9, 0x1, P0 ;  /* 0x000000010900780c */ /* 0x000fe20000721670 */
[----:B------:R-:W0:Y:S01]  /*30350*/  S2R R10, SR_TID.X ;  /* 0x00000000000a7919 */ /* 0x000e220000002100 */
[----:B------:R-:W-:-:S11]  /*30360*/  IMAD.MOV.U32 R13, RZ, RZ, R2 ;  /* 0x000000ffff0d7224 */ /* 0x000fd600078e0002 */
[----:B------:R-:W-:Y:S01]  /*30370*/  @!PT LDS RZ, [RZ] ;  /* 0x00000000fffff984 */ /* 0x000fe20000000800 */
[----:B------:R-:W-:Y:S01]  /*30380*/  @!PT LDS RZ, [RZ] ;  /* 0x00000000fffff984 */ /* 0x000fe20000000800 */
[----:B------:R-:W-:Y:S01]  /*30390*/  @!PT LDS RZ, [RZ] ;  /* 0x00000000fffff984 */ /* 0x000fe20000000800 */
[----:B------:R1:W-:Y:S02]  /*303a0*/  LDGSTS.E.BYPASS.LTC128B.128 [R0+0x14200], desc[UR50][R20.64+0x80], !P1 ;  /* 0x1420008014007fae */ /* 0x0003e4000c901d72 */
[----:B-1----:R-:W-:-:S07]  /*303b0*/  IMAD.MOV.U32 R21, RZ, RZ, R14 ;  /* 0x000000ffff157224 */ /* 0x002fce00078e000e */
[----:B0-----:R-:W-:Y:S05]  /*303c0*/  WARPSYNC.COLLECTIVE R15, `(.L_x_4532) ;  /* 0x000000000f087348 */ /* 0x001fea0003c00000 */
[----:B------:R1:W2:Y:S02]  /*303d0*/  SHFL.IDX P6, R14, R13, R12, R11 ;  /* 0x0000000c0d0e7389 */ /* 0x0002a400000c000b */
[----:B012---:R-:W-:Y:S01]  /*303e0*/  ENDCOLLECTIVE ;  /* 0x000000000000791b */ /* 0x007fe20003800000 */
.L_x_4532:
[----:B------:R-:W-:-:S05]  /*303f0*/  IMAD.SHL.U32 R20, R10, 0x10, RZ ;  /* 0x000000100a147824 */ /* 0x000fca00078e00ff */
[----:B------:R-:W-:Y:S02]  /*30400*/  LOP3.LUT R20, R20, 0x30, RZ, 0xc0, !PT ;  /* 0x0000003014147812 */ /* 0x000fe400078ec0ff */
[----:B------:R-:W-:-:S04]  /*30410*/  MOV R10, R14 ;  /* 0x0000000e000a7202 */ /* 0x000fc80000000f00 */
[----:B------:R-:W-:-:S05]  /*30420*/  IADD3 R20, P1, R20, R10, RZ ;  /* 0x0000000a14147210 */ /* 0x000fca0007f3e0ff */
[----:B------:R-:W-:Y:S01]  /*30430*/  IMAD.X R21, RZ, RZ, R21, P1 ;  /* 0x000000ffff157224 */ /* 0x000fe200008e0615 */
[----:B------:R-:W-:Y:S01]  /*30440*/  ISETP.LT.OR P1, PT, R9, 0x21, P3 ;  /* 0x000000210900780c */ /* 0x000fe20001f21670 */
[----:B------:R-:W-:Y:S02]  /*30450*/  IMAD.MOV.U32 R13, RZ, RZ, R3 ;  /* 0x000000ffff0d7224 */ /* 0x000fe400078e0003 */
[----:B------:R-:W-:-:S10]  /*30460*/  IMAD.MOV.U32 R12, RZ, RZ, 0x2 ;  /* 0x00000002ff0c7424 */ /* 0x000fd400078e00ff */
[----:B------:R-:W-:Y:S05]  /*30470*/  WARPSYNC.COLLECTIVE R15, `(.L_x_4533) ;  /* 0x000000000f087348 */ /* 0x000fea0003c00000 */
[----:B------:R0:W1:Y:S02]  /*30480*/  SHFL.IDX P6, R14, R13, R12, R11 ;  /* 0x0000000c0d0e7389 */ /* 0x00006400000c000b */
[----:B01----:R-:W-:Y:S01]  /*30490*/  ENDCOLLECTIVE ;  /* 0x000000000000791b */ /* 0x003fe20003800000 */
.L_x_4533:
[----:B------:R-:W-:Y:S01]  /*304a0*/  @!PT LDS RZ, [RZ] ;  /* 0x00000000fffff984 */ /* 0x000fe20000000800 */
[----:B------:R-:W-:Y:S01]  /*304b0*/  @!PT LDS RZ, [RZ] ;  /* 0x00000000fffff984 */ /* 0x000fe20000000800 */
[----:B------:R-:W-:Y:S01]  /*304c0*/  @!PT LDS RZ, [RZ] ;  /* 0x00000000fffff984 */ /* 0x000fe20000000800 */
[----:B------:R-:W-:Y:S01]  /*304d0*/  LDGSTS.E.BYPASS.LTC128B.128 [R0+0xfa00], desc[UR50][R20.64], !P1 ;  /* 0x0fa0000014007fae */ /* 0x000fe2000c901d72 */
[----:B------:R-:W-:Y:S01]  /*304e0*/  ISETP.LT.OR P1, PT, R9, 0x21, P2 ;  /* 0x000000210900780c */ /* 0x000fe20001721670 */
[----:B------:R-:W0:-:S12]  /*304f0*/  S2R R10, SR_TID.X ;  /* 0x00000000000a7919 */ /* 0x000e180000002100 */
[----:B------:R-:W-:Y:S01]  /*30500*/  LDGSTS.E.BYPASS.LTC128B.128 [R0+0x12200], desc[UR50][R20.64+0x40], !P1 ;  /* 0x1220004014007fae */ /* 0x000fe2000c901d72 */
[----:B------:R-:W-:Y:S01]  /*30510*/  ISETP.LT.OR P1, PT, R9, 0x21, P0 ;  /* 0x000000210900780c */ /* 0x000fe20000721670 */
[----:B------:R-:W-:-:S12]  /*30520*/  IMAD.MOV.U32 R13, RZ, RZ, R2 ;  /* 0x000000ffff0d7224 */ /* 0x000fd800078e0002 */
[----:B------:R1:W-:Y:S02]  /*30530*/  LDGSTS.E.BYPASS.LTC128B.128 [R0+0x14a00], desc[UR50][R20.64+0x80], !P1 ;  /* 0x14a0008014007fae */ /* 0x0003e4000c901d72 */
[----:B01----:R-:W-:-:S07]  /*30540*/  MOV R21, R14 ;  /* 0x0000000e00157202 */ /* 0x003fce0000000f00 */
[----:B------:R-:W-:Y:S05]  /*30550*/  WARPSYNC.COLLECTIVE R15, `(.L_x_4534) ;  /* 0x000000000f087348 */ /* 0x000fea0003c00000 */
[----:B------:R0:W1:Y:S02]  /*30560*/  SHFL.IDX P6, R14, R13, R12, R11 ;  /* 0x0000000c0d0e7389 */ /* 0x00006400000c000b */
[----:B01----:R-:W-:Y:S01]  /*30570*/  ENDCOLLECTIVE ;  /* 0x000000000000791b */ /* 0x003fe20003800000 */
.L_x_4534:
[----:B------:R-:W-:-:S05]  /*30580*/  IMAD.SHL.U32 R20, R10, 0x10, RZ ;  /* 0x000000100a147824 */ /* 0x000fca00078e00ff */
[----:B------:R-:W-:Y:S01]  /*30590*/  LOP3.LUT R20, R20, 0x30, RZ, 0xc0, !PT ;  /* 0x0000003014147812 */ /* 0x000fe200078ec0ff */
[----:B------:R-:W-:Y:S02]  /*305a0*/  IMAD.MOV.U32 R13, RZ, RZ, R3 ;  /* 0x000000ffff0d7224 */ /* 0x000fe400078e0003 */
[----:B------:R-:W-:Y:S02]  /*305b0*/  IMAD.MOV.U32 R12, RZ, RZ, 0x3 ;  /* 0x00000003ff0c7424 */ /* 0x000fe400078e00ff */
[----:B------:R-:W-:-:S07]  /*305c0*/  IMAD.MOV.U32 R10, RZ, RZ, R14 ;  /* 0x000000ffff0a7224 */ /* 0x000fce00078e000e */
[----:B------:R-:W-:Y:S05]  /*305d0*/  WARPSYNC.COLLECTIVE R15, `(.L_x_4535) ;  /* 0x000000000f087348 */ /* 0x000fea0003c00000 */
[----:B------:R0:W1:Y:S02]  /*305e0*/  SHFL.IDX P6, R14, R13, R12, R11 ;  /* 0x0000000c0d0e7389 */ /* 0x00006400000c000b */
[----:B01----:R-:W-:Y:S01]  /*305f0*/  ENDCOLLECTIVE ;  /* 0x000000000000791b */ /* 0x003fe20003800000 */
.L_x_4535:
[----:B------:R-:W-:Y:S02]  /*30600*/  IADD3 R20, P1, R20, R10, RZ ;  /* 0x0000000a14147210 */ /* 0x000fe40007f3e0ff */
[----:B------:R-:W0:Y:S02]  /*30610*/  S2R R10, SR_TID.X ;  /* 0x00000000000a7919 */ /* 0x000e240000002100 */
[----:B------:R-:W-:Y:S02]  /*30620*/  IADD3.X R21, RZ, R21, RZ, P1, !PT ;  /* 0x00000015ff157210 */ /* 0x000fe40000ffe4ff */
[----:B------:R-:W-:Y:S02]  /*30630*/  ISETP.LT.OR P1, PT, R9, 0x41, P3 ;  /* 0x000000410900780c */ /* 0x000fe40001f21670 */
[----:B------:R-:W-:-:S11]  /*30640*/  MOV R13, R2 ;  /* 0x00000002000d7202 */ /* 0x000fd60000000f00 */
[----:B------:R-:W-:Y:S01]  /*30650*/  @!PT LDS RZ, [RZ] ;  /* 0x00000000fffff984 */ /* 0x000fe20000000800 */
[----:B------:R-:W-:Y:S01]  /*30660*/  @!PT LDS RZ, [RZ] ;  /* 0x00000000fffff984 */ /* 0x000fe20000000800 */
[----:B------:R-:W-:Y:S01]  /*30670*/  @!PT LDS RZ, [RZ] ;  /* 0x00000000fffff984 */ /* 0x000fe20000000800 */
[----:B------:R1:W-:Y:S01]  /*30680*/  LDGSTS.E.BYPASS.LTC128B.128 [R0+0x10200], desc[UR50][R20.64], !P1 ;  /* 0x1020000014007fae */ /* 0x0003e2000c901d72 */
[----:B------:R-:W-:Y:S01]  /*30690*/  IMAD.MOV.U32 R3, RZ, RZ, R14 ;  /* 0x000000ffff037224 */ /* 0x000fe200078e000e */
[----:B------:R-:W-:-:S13]  /*306a0*/  ISETP.LT.OR P1, PT, R9, 0x41, P2 ;  /* 0x000000410900780c */ /* 0x000fda0001721670 */
[----:B01----:R-:W-:Y:S05]  /*306b0*/  WARPSYNC.COLLECTIVE R15, `(.L_x_4536) ;  /* 0x000000000f087348 */ /* 0x003fea0003c00000 */
[----:B------:R2:W3:Y:S02]  /*306c0*/  SHFL.IDX P6, R14, R13, R12, R11 ;  /* 0x0000000c0d0e7389 */ /* 0x0004e400000c000b */
[----:B0123--:R-:W-:Y:S01]  /*306d0*/  ENDCOLLECTIVE ;  /* 0x000000000000791b */ /* 0x00ffe20003800000 */
.L_x_4536:
[----:B------:R-:W-:Y:S01]  /*306e0*/  @!PT LDS RZ, [RZ] ;  /* 0x00000000fffff984 */ /* 0x000fe20000000800 */
[----:B------:R-:W-:Y:S01]  /*306f0*/  @!PT LDS RZ, [RZ] ;  /* 0x00000000fffff984 */ /* 0x000fe20000000800 */
[----:B------:R-:W-:Y:S01]  /*30700*/  @!PT LDS RZ, [RZ] ;  /* 0x00000000fffff984 */ /* 0x000fe20000000800 */
[----:B------:R0:W-:Y:S01]  /*30710*/  LDGSTS.E.BYPASS.LTC128B.128 [R0+0x12a00], desc[UR50][R20.64+0x40], !P1 ;  /* 0x12a0004014007fae */ /* 0x0001e2000c901d72 */
[----:B------:R-:W-:Y:S01]  /*30720*/  ISETP.LT.OR P1, PT, R9, 0x41, P0 ;  /* 0x000000410900780c */ /* 0x000fe20000721670 */
[----:B------:R-:W-:-:S05]  /*30730*/  IMAD.SHL.U32 R10, R10, 0x10, RZ ;  /* 0x000000100a0a7824 */ /* 0x000fca00078e00ff */
[----:B------:R-:W-:Y:S01]  /*30740*/  LOP3.LUT R10, R10, 0x30, RZ, 0xc0, !PT ;  /* 0x000000300a0a7812 */ /* 0x000fe200078ec0ff */
[----:B------:R-:W-:-:S06]  /*30750*/  IMAD.MOV.U32 R2, RZ, RZ, R14 ;  /* 0x000000ffff027224 */ /* 0x000fcc00078e000e */
[----:B------:R0:W-:Y:S01]  /*30760*/  LDGSTS.E.BYPASS.LTC128B.128 [R0+0x15200], desc[UR50][R20.64+0x80], !P1 ;  /* 0x1520008014007fae */ /* 0x0001e2000c901d72 */
[----:B------:R-:W-:-:S05]  /*30770*/  IADD3 R2, P1, R10, R2, RZ ;  /* 0x000000020a027210 */ /* 0x000fca0007f3e0ff */
[----:B------:R-:W-:Y:S01]  /*30780*/  IMAD.X R3, RZ, RZ, R3, P1 ;  /* 0x000000ffff037224 */ /* 0x000fe200008e0603 */
[----:B------:R-:W-:Y:S01]  /*30790*/  ISETP.LT.OR P1, PT, R9, 0x61, P3 ;  /* 0x000000610900780c */ /* 0x000fe20001f21670 */
[----:B------:R-:W-:Y:S01]  /*307a0*/  IMAD.MOV.U32 R12, RZ, RZ, RZ ;  /* 0x000000ffff0c7224 */ /* 0x000fe200078e00ff */
[----:B------:R-:W-:-:S11]  /*307b0*/  MOV R13, R29 ;  /* 0x0000001d000d7202 */ /* 0x000fd60000000f00 */
[----:B0-----:R-:W-:Y:S05]  /*307c0*/  WARPSYNC.COLLECTIVE R15, `(.L_x_4537) ;  /* 0x000000000f087348 */ /* 0x001fea0003c00000 */
[----:B------:R1:W2:Y:S02]  /*307d0*/  SHFL.IDX P6, R14, R13, R12, R11 ;  /* 0x0000000c0d0e7389 */ /* 0x0002a400000c000b */
[----:B012---:R-:W-:Y:S01]  /*307e0*/  ENDCOLLECTIVE ;  /* 0x000000000000791b */ /* 0x007fe20003800000 */
.L_x_4537:
[----:B------:R-:W-:Y:S01]  /*307f0*/  @!PT LDS RZ, [RZ] ;  /* 0x00000000fffff984 */ /* 0x000fe20000000800 */
[----:B------:R-:W-:Y:S01]  /*30800*/  @!PT LDS RZ, [RZ] ;  /* 0x00000000fffff984 */ /* 0x000fe20000000800 */
[----:B------:R-:W-:Y:S01]  /*30810*/  @!PT LDS RZ, [RZ] ;  /* 0x00000000fffff984 */ /* 0x000fe20000000800 */
[----:B------:R-:W-:Y:S01]  /*30820*/  LDGSTS.E.BYPASS.LTC128B.128 [R0+0x10a00], desc[UR50][R2.64], !P1 ;  /* 0x10a0000002007fae */ /* 0x000fe2000c901d72 */
[----:B------:R-:W-:-:S13]  /*30830*/  ISETP.LT.OR P1, PT, R9, 0x61, P2 ;  /* 0x000000610900780c */ /* 0x000fda0001721670 */
        /* <DEDUP_REMOVED lines=8> */
.L_x_4538:
[----:B------:R-:W-:Y:S02]  /*308c0*/  LOP3.LUT R28, R28, 0xffffffbf, RZ, 0xc0, !PT ;  /* 0xffffffbf1c1c7812 */ /* 0x000fe400078ec0ff */
[----:B------:R-:W-:-:S13]  /*308d0*/  ISETP.GE.AND P6, PT, R9, 0x81, PT ;  /* 0x000000810900780c */ /* 0x000fda0003fc6270 */
[----:B------:R-:W-:-:S05]  /*308e0*/  @P6 LOP3.LUT R28, R28, 0x40, RZ, 0xfc, !PT ;  /* 0x000000401c1c6812 */ /* 0x000fca00078efcff */
[----:B------:R1:W-:Y:S01]  /*308f0*/  STL [R1+0x4], R28 ;  /* 0x0000041c01007387 */ /* 0x0003e20000100800 */
[----:B------:R-:W-:Y:S02]  /*30900*/  MOV R2, R14 ;  /* 0x0000000e00027202 */ /* 0x000fe40000000f00 */
[C---:B------:R-:W-:Y:S02]  /*30910*/  ISETP.GE.AND P5, PT, R9.reuse, 0x21, PT ;  /* 0x000000210900780c */ /* 0x040fe40003fa6270 */
[C---:B------:R-:W-:Y:S02]  /*30920*/  ISETP.GE.AND P4, PT, R9.reuse, 0x41, PT ;  /* 0x000000410900780c */ /* 0x040fe40003f86270 */
[----:B------:R-:W-:Y:S01]  /*30930*/  ISETP.GE.AND P1, PT, R9, 0x61, PT ;  /* 0x000000610900780c */ /* 0x000fe20003f26270 */
[----:B------:R-:W-:-:S12]  /*30940*/  BRA `(.L_x_4539) ;  /* 0xffffff78004c7947 */ /* 0x000fd8000383ffff */
.L_x_4332:
[----:B---3--:R-:W3:Y:S02]  /*30950*/  LDL R2, [R1+0x34] ;  /* 0x0000340001027983 */ /* 0x008ee40000100800 */
[----:B---3--:R3:W4:Y:S02]  /*30960*/  SYNCS.PHASECHK.TRANS64.TRYWAIT P0, [R4+URZ+0x33440], R2 ;  /* 0x03344002040075a7 */ /* 0x008724000800017f */
[----:B----4-:R-:W-:Y:S05]  /*30970*/  @!P0 NANOSLEEP.SYNCS 0x989680 ;  /* 0x009896800000895d */ /* 0x010fea0003900000 */
[----:B------:R-:W4:Y:S02]  /*30980*/  @!P0 SYNCS.PHASECHK.TRANS64 P0, [R4+URZ+0x33440], R2 ;  /* 0x03344002040085a7 */ /* 0x000f24000800007f */
[----:B----4-:R-:W-:Y:S05]  /*30990*/  @!P0 BRA `(.L_x_4332) ;  /* 0xfffffffc00ec8947 */ /* 0x010fea000383ffff */
[----:B------:R-:W-:Y:S05]  /*309a0*/  BRA `(.L_x_4540) ;  /* 0xffffff7800bc7947 */ /* 0x000fea000383ffff */
.L_x_4333:
[----:B------:R-:W-:Y:S01]  /*309b0*/  BSSY B0, `(.L_x_4541) ;  /* 0x0000008000007945 */ /* 0x000fe20003800000 */
[----:B------:R-:W-:Y:S01]  /*309c0*/  IMAD.MOV.U32 R13, RZ, RZ, R6 ;  /* 0x000000ffff0d7224 */ /* 0x000fe200078e0006 */
[----:B------:R-:W-:Y:S01]  /*309d0*/  MOV R15, 0xffffffff ;  /* 0xffffffff000f7802 */ /* 0x000fe20000000f00 */
[----:B------:R-:W-:Y:S02]  /*309e0*/  IMAD.MOV.U32 R12, RZ, RZ, RZ ;  /* 0x000000ffff0c7224 */ /* 0x000fe400078e00ff */
[----:B------:R-:W-:-:S07]  /*309f0*/  IMAD.MOV.U32 R11, RZ, RZ, 0x1c1f ;  /* 0x00001c1fff0b7424 */ /* 0x000fce00078e00ff */
[----:B-1---5:R-:W-:Y:S05]  /*30a00*/  WARPSYNC.COLLECTIVE R15, `(.L_x_4542) ;  /* 0x000000000f087348 */ /* 0x022fea0003c00000 */
[----:B------:R0:W2:Y:S02]  /*30a10*/  SHFL.IDX P6, R14, R13, R12, R11 ;  /* 0x0000000c0d0e7389 */ /* 0x0000a400000c000b */
[----:B012--5:R-:W-:Y:S01]  /*30a20*/  ENDCOLLECTIVE ;  /* 0x000000000000791b */ /* 0x027fe20003800000 */
.L_x_4542:
[----:B------:R-:W-:Y:S05]  /*30a30*/  BSYNC B0 ;  /* 0x0000000000007941 */ /* 0x000fea0003800000 */
.L_x_4541:
[----:B------:R-:W-:Y:S01]  /*30a40*/  IMAD.MOV.U32 R13, RZ, RZ, R5 ;  /* 0x000000ffff0d7224 */ /* 0x000fe200078e0005 */
[----:B------:R-:W-:Y:S01]  /*30a50*/  MOV R11, 0x1c1f ;  /* 0x00001c1f000b7802 */ /* 0x000fe20000000f00 */
[----:B------:R-:W-:Y:S01]  /*30a60*/  IMAD.MOV.U32 R12, RZ, RZ, RZ ;  /* 0x000000ffff0c7224 */ /* 0x000fe200078e00ff */
[----:B------:R-:W0:Y:S01]  /*30a70*/  S2R R28, SR_TID.X ;  /* 0x00000000001c7919 */ /* 0x000e220000002100 */
[----:B------:R-:W-:Y:S01]  /*30a80*/  IMAD.MOV.U32 R15, RZ, RZ, -0x1 ;  /* 0xffffffffff0f7424 */ /* 0x000fe200078e00ff */
[----:B------:R-:W1:Y:S01]  /*30a90*/  LDC R10, c[0x0][0x2f4] ;  /* 0x0000bd00ff0a7b82 */ /* 0x000e620000000800 */
[----:B------:R-:W-:-:S07]  /*30aa0*/  IMAD.MOV.U32 R2, RZ, RZ, R14 ;  /* 0x000000ffff027224 */ /* 0x000fce00078e000e */
[----:B01----:R-:W-:Y:S05]  /*30ab0*/  WARPSYNC.COLLECTIVE R15, `(.L_x_4543) ;  /* 0x000000000f087348 */ /* 0x003fea0003c00000 */
[----:B------:R2:W3:Y:S02]  /*30ac0*/  SHFL.IDX P6, R14, R13, R12, R11 ;  /* 0x0000000c0d0e7389 */ /* 0x0004e400000c000b */
[----:B0123--:R-:W-:Y:S01]  /*30ad0*/  ENDCOLLECTIVE ;  /* 0x000000000000791b */ /* 0x00ffe20003800000 */
.L_x_4543:
[----:B------:R-:W-:Y:S02]  /*30ae0*/  IMAD.MOV.U32 R13, RZ, RZ, R6 ;  /* 0x000000ffff0d7224 */ /* 0x000fe400078e0006 */
[----:B------:R-:W-:Y:S01]  /*30af0*/  IMAD.MOV.U32 R12, RZ, RZ, 0x1 ;  /* 0x00000001ff0c7424 */ /* 0x000fe200078e00ff */
[----:B------:R-:W-:Y:S01]  /*30b00*/  LOP3.LUT P6, RZ, R20, 0x20, RZ, 0xc0, !PT ;  /* 0x0000002014ff7812 */ /* 0x000fe200078cc0ff */
[C---:B------:R-:W-:Y:S01]  /*30b10*/  IMAD.SHL.U32 R21, R28.reuse, 0x10, RZ ;  /* 0x000000101c157824 */ /* 0x040fe200078e00ff */
[----:B------:R-:W-:Y:S01]  /*30b20*/  MOV R3, R14 ;  /* 0x0000000e00037202 */ /* 0x000fe20000000f00 */
[----:B------:R-:W-:-:S03]  /*30b30*/  IMAD.SHL.U32 R28, R28, 0x10, RZ ;  /* 0x000000101c1c7824 */ /* 0x000fc600078e00ff */
[----:B------:R-:W-:Y:S02]  /*30b40*/  LOP3.LUT R21, R21, 0x30, RZ, 0xc0, !PT ;  /* 0x0000003015157812 */ /* 0x000fe400078ec0ff */
[----:B------:R-:W-:-:S05]  /*30b50*/  LOP3.LUT R28, R28, 0x30, RZ, 0xc0, !PT ;  /* 0x000000301c1c7812 */ /* 0x000fca00078ec0ff */
[C---:B------:R-:W-:Y:S02]  /*30b60*/  @P6 IADD3 R3, P0, R21.reuse, R3, RZ ;  /* 0x0000000315036210 */ /* 0x040fe40007f1e0ff */
[C---:B------:R-:W-:Y:S02]  /*30b70*/  LOP3.LUT R29, R28.reuse, 0x40, RZ, 0xfc, !PT ;  /* 0x000000401c1d7812 */ /* 0x040fe400078efcff */
[----:B------:R-:W-:Y:S01]  /*30b80*/  LOP3.LUT R28, R28, 0x80, RZ, 0xfc, !PT ;  /* 0x000000801c1c7812 */ /* 0x000fe200078efcff */
[----:B------:R-:W-:Y:S01]  /*30b90*/  @P6 IMAD.X R2, RZ, RZ, R2, P0 ;  /* 0x000000ffff026224 */ /* 0x000fe200000e0602 */
[-C--:B------:R-:W-:Y:S02]  /*30ba0*/  ISETP.GE.AND P0, PT, R21, R10.reuse, PT ;  /* 0x0000000a1500720c */ /* 0x080fe40003f06270 */
[----:B------:R-:W-:Y:S02]  /*30bb0*/  ISETP.GE.AND P3, PT, R29, R10, PT ;  /* 0x0000000a1d00720c */ /* 0x000fe40003f66270 */
[----:B------:R-:W-:-:S02]  /*30bc0*/  @P6 LOP3.LUT R3, R3, R2, RZ, 0x3c, !PT ;  /* 0x0000000203036212 */ /* 0x000fc400078e3cff */
[----:B------:R-:W-:Y:S02]  /*30bd0*/  ISETP.GE.AND P2, PT, R28, R10, PT ;  /* 0x0000000a1c00720c */ /* 0x000fe40003f46270 */
        /* <DEDUP_REMOVED lines=11> */
.L_x_4544:
[----:B------:R-:W-:Y:S01]  /*30c90*/  IMAD.MOV.U32 R13, RZ, RZ, R5 ;  /* 0x000000ffff0d7224 */ /* 0x000fe200078e0005 */
[----:B------:R-:W-:-:S07]  /*30ca0*/  MOV R2, R14 ;  /* 0x0000000e00027202 */ /* 0x000fce0000000f00 */
[----:B------:R-:W-:Y:S05]  /*30cb0*/  WARPSYNC.COLLECTIVE R15, `(.L_x_4545) ;  /* 0x000000000f087348 */ /* 0x000fea0003c00000 */
[----:B------:R0:W1:Y:S02]  /*30cc0*/  SHFL.IDX P6, R14, R13, R12, R11 ;  /* 0x0000000c0d0e7389 */ /* 0x00006400000c000b */
[----:B01----:R-:W-:Y:S01]  /*30cd0*/  ENDCOLLECTIVE ;  /* 0x000000000000791b */ /* 0x003fe20003800000 */
.L_x_4545:
        /* <DEDUP_REMOVED lines=16> */
.L_x_4546:
        /* <DEDUP_REMOVED lines=11> */
.L_x_4547:
[----:B------:R-:W-:Y:S02]  /*30e90*/  IMAD.MOV.U32 R13, RZ, RZ, R6 ;  /* 0x000000ffff0d7224 */ /* 0x000fe400078e0006 */
[----:B------:R-:W-:Y:S01]  /*30ea0*/  IMAD.MOV.U32 R12, RZ, RZ, 0x3 ;  /* 0x00000003ff0c7424 */ /* 0x000fe200078e00ff */
[----:B------:R-:W-:-:S07]  /*30eb0*/  MOV R3, R14 ;  /* 0x0000000e00037202 */ /* 0x000fce0000000f00 */
[----:B------:R-:W-:Y:S05]  /*30ec0*/  WARPSYNC.COLLECTIVE R15, `(.L_x_4548) ;  /* 0x000000000f087348 */ /* 0x000fea0003c00000 */
[----:B------:R0:W1:Y:S02]  /*30ed0*/  SHFL.IDX P6, R14, R13, R12, R11 ;  /* 0x0000000c0d0e7389 */ /* 0x00006400000c000b */
[----:B01----:R-:W-:Y:S01]  /*30ee0*/  ENDCOLLECTIVE ;  /* 0x000000000000791b */ /* 0x003fe20003800000 */
.L_x_4548:
[----:B------:R-:W-:-:S05]  /*30ef0*/  @P4 IADD3 R3, P0, R21, R3, RZ ;  /* 0x0000000315034210 */ /* 0x000fca0007f1e0ff */
[----:B------:R-:W-:-:S05]  /*30f00*/  @P4 IMAD.X R2, RZ, RZ, R2, P0 ;  /* 0x000000ffff024224 */ /* 0x000fca00000e0602 */
[----:B------:R-:W-:Y:S01]  /*30f10*/  @P4 LOP3.LUT R3, R3, R2, RZ, 0x3c, !PT ;  /* 0x0000000203034212 */ /* 0x000fe200078e3cff */
[----:B------:R-:W-:-:S03]  /*30f20*/  IMAD.MOV.U32 R13, RZ, RZ, R5 ;  /* 0x000000ffff0d7224 */ /* 0x000fc600078e0005 */
[----:B------:R-:W-:-:S04]  /*30f30*/  @P4 LOP3.LUT R2, R3, R2, RZ, 0x3c, !PT ;  /* 0x0000000203024212 */ /* 0x000fc800078e3cff */
[----:B------:R-:W-:Y:S02]  /*30f40*/  @P4 LOP3.LUT R3, R3, R2, RZ, 0x3c, !PT ;  /* 0x0000000203034212 */ /* 0x000fe400078e3cff */
[----:B------:R-:W-:-:S03]  /*30f50*/  MOV R6, R14 ;  /* 0x0000000e00067202 */ /* 0x000fc60000000f00 */
[----:B------:R-:W-:Y:S01]  /*30f60*/  @!PT LDS RZ, [RZ] ;  /* 0x00000000fffff984 */ /* 0x000fe20000000800 */
[----:B------:R-:W-:Y:S01]  /*30f70*/  @!PT LDS RZ, [RZ] ;  /* 0x00000000fffff984 */ /* 0x000fe20000000800 */
[----:B------:R-:W-:Y:S01]  /*30f80*/  @!PT LDS RZ, [RZ] ;  /* 0x00000000fffff984 */ /* 0x000fe20000000800 */
[----:B------:R0:W-:Y:S04]  /*30f90*/  @P4 LDGSTS.E.BYPASS.LTC128B.128 [R0+0x25200], desc[UR50][R2.64], !P5 ;  /* 0x2520000002004fae */ /* 0x0001e8000e901d72 */
[----:B0-----:R-:W-:Y:S05]  /*30fa0*/  WARPSYNC.COLLECTIVE R15, `(.L_x_4549) ;  /* 0x000000000f087348 */ /* 0x001fea0003c00000 */
[----:B------:R1:W2:Y:S02]  /*30fb0*/  SHFL.IDX P6, R14, R13, R12, R11 ;  /* 0x0000000c0d0e7389 */ /* 0x0002a400000c000b */
[----:B012---:R-:W-:Y:S01]  /*30fc0*/  ENDCOLLECTIVE ;  /* 0x000000000000791b */ /* 0x007fe20003800000 */
.L_x_4549:
[----:B------:R-:W-:Y:S01]  /*30fd0*/  @!PT LDS RZ, [RZ] ;  /* 0x00000000fffff984 */ /* 0x000fe20000000800 */
[----:B------:R-:W-:Y:S01]  /*30fe0*/  @!PT LDS RZ, [RZ] ;  /* 0x00000000fffff984 */ /* 0x000fe20000000800 */
[----:B------:R-:W-:Y:S01]  /*30ff0*/  @!PT LDS RZ, [RZ] ;  /* 0x00000000fffff984 */ /* 0x000fe20000000800 */
[----:B------:R0:W-:Y:S04]  /*31000*/  @P4 LDGSTS.E.BYPASS.LTC128B.128 [R0+0x27a00], desc[UR50][R2.64+0x40], !P3 ;  /* 0x27a0004002004fae */ /* 0x0001e8000d901d72 */
[----:B------:R0:W-:Y:S01]  /*31010*/  @P4 LDGSTS.E.BYPASS.LTC128B.128 [R0+0x2a200], desc[UR50][R2.64+0x80], !P2 ;  /* 0x2a20008002004fae */ /* 0x0001e2000d101d72 */
[----:B------:R-:W-:Y:S01]  /*31020*/  MOV R13, R8 ;  /* 0x00000008000d7202 */ /* 0x000fe20000000f00 */
[----:B------:R-:W-:Y:S02]  /*31030*/  IMAD.MOV.U32 R12, RZ, RZ, RZ ;  /* 0x000000ffff0c7224 */ /* 0x000fe400078e00ff */
[----:B------:R-:W-:-:S07]  /*31040*/  IMAD.MOV.U32 R5, RZ, RZ, R14 ;  /* 0x000000ffff057224 */ /* 0x000fce00078e000e */
[----:B0-----:R-:W-:Y:S05]  /*31050*/  WARPSYNC.COLLECTIVE R15, `(.L_x_4550) ;  /* 0x000000000f087348 */ /* 0x001fea0003c00000 */
[----:B------:R1:W2:Y:S02]  /*31060*/  SHFL.IDX P6, R14, R13, R12, R11 ;  /* 0x0000000c0d0e7389 */ /* 0x0002a400000c000b */
[----:B012---:R-:W-:Y:S01]  /*31070*/  ENDCOLLECTIVE ;  /* 0x000000000000791b */ /* 0x007fe20003800000 */
.L_x_4550:
[----:B------:R-:W-:-:S05]  /*31080*/  @P1 IADD3 R2, P0, R21, R5, RZ ;  /* 0x0000000515021210 */ /* 0x000fca0007f1e0ff */
[----:B------:R-:W-:-:S05]  /*31090*/  @P1 IMAD.X R3, RZ, RZ, R6, P0 ;  /* 0x000000ffff031224 */ /* 0x000fca00000e0606 */
[----:B------:R-:W-:Y:S01]  /*310a0*/  @!PT LDS RZ, [RZ] ;  /* 0x00000000fffff984 */ /* 0x000fe20000000800 */
[----:B------:R-:W-:Y:S01]  /*310b0*/  @!PT LDS RZ, [RZ] ;  /* 0x00000000fffff984 */ /* 0x000fe20000000800 */
[----:B------:R-:W-:Y:S01]  /*310c0*/  @!PT LDS RZ, [RZ] ;  /* 0x00000000fffff984 */ /* 0x000fe20000000800 */
[----:B------:R0:W-:Y:S01]  /*310d0*/  @P1 LDGSTS.E.BYPASS.LTC128B.128 [R0+0x25a00], desc[UR50][R2.64], !P5 ;  /* 0x25a0000002001fae */ /* 0x0001e2000e901d72 */
[----:B------:R-:W-:-:S03]  /*310e0*/  IMAD.MOV.U32 R13, RZ, RZ, R7 ;  /* 0x000000ffff0d7224 */ /* 0x000fc600078e0007 */
[----:B------:R0:W-:Y:S04]  /*310f0*/  @P1 LDGSTS.E.BYPASS.LTC128B.128 [R0+0x28200], desc[UR50][R2.64+0x40], !P3 ;  /* 0x2820004002001fae */ /* 0x0001e8000d901d72 */
[----:B------:R0:W-:Y:S01]  /*31100*/  @P1 LDGSTS.E.BYPASS.LTC128B.128 [R0+0x2aa00], desc[UR50][R2.64+0x80], !P2 ;  /* 0x2aa0008002001fae */ /* 0x0001e2000d101d72 */
[----:B------:R-:W-:-:S07]  /*31110*/  IMAD.MOV.U32 R8, RZ, RZ, R14 ;  /* 0x000000ffff087224 */ /* 0x000fce00078e000e */
[----:B0-----:R-:W-:Y:S05]  /*31120*/  WARPSYNC.COLLECTIVE R15, `(.L_x_4551) ;  /* 0x000000000f087348 */ /* 0x001fea0003c00000 */
[----:B------:R1:W2:Y:S02]  /*31130*/  SHFL.IDX P6, R14, R13, R12, R11 ;  /* 0x0000000c0d0e7389 */ /* 0x0002a400000c000b */
[----:B012---:R-:W-:Y:S01]  /*31140*/  ENDCOLLECTIVE ;  /* 0x000000000000791b */ /* 0x007fe20003800000 */
.L_x_4551:
[----:B------:R-:W-:Y:S01]  /*31150*/  MOV R2, R14 ;  /* 0x0000000e00027202 */ /* 0x000fe20000000f00 */
[----:B------:R-:W-:Y:S06]  /*31160*/  BRA `(.L_x_4552) ;  /* 0xffffff78003c7947 */ /* 0x000fec000383ffff */
.L_x_4340:
[----:B------:R-:W-:Y:S01]  /*31170*/  IMAD.MOV.U32 R13, RZ, RZ, R4 ;  /* 0x000000ffff0d7224 */ /* 0x000fe200078e0004 */
[----:B------:R-:W-:Y:S01]  /*31180*/  MOV R15, 0xffffffff ;  /* 0xffffffff000f7802 */ /* 0x000fe20000000f00 */
[----:B------:R-:W-:Y:S01]  /*31190*/  IMAD.MOV.U32 R12, RZ, RZ, RZ ;  /* 0x000000ffff0c7224 */ /* 0x000fe200078e00ff */
[----:B------:R-:W-:Y:S01]  /*311a0*/  IADD3 R17, R10, R17, RZ ;  /* 0x000000110a117210 */ /* 0x000fe20007ffe0ff */
[----:B------:R-:W-:Y:S02]  /*311b0*/  IMAD.MOV.U32 R11, RZ, RZ, 0x1c1f ;  /* 0x00001c1fff0b7424 */ /* 0x000fe400078e00ff */
[----:B-----5:R-:W-:Y:S02]  /*311c0*/  IMAD R5, R20, R7, RZ ;  /* 0x0000000714057224 */ /* 0x020fe400078e02ff */
[----:B------:R-:W-:-:S07]  /*311d0*/  VIADD R6, R17, 0x20 ;  /* 0x0000002011067836 */ /* 0x000fce0000000000 */
[----:B------:R-:W-:Y:S05]  /*311e0*/  WARPSYNC.COLLECTIVE R15, `(.L_x_4553) ;  /* 0x000000000f087348 */ /* 0x000fea0003c00000 */
[----:B------:R0:W1:Y:S02]  /*311f0*/  SHFL.IDX P6, R14, R13, R12, R11 ;  /* 0x0000000c0d0e7389 */ /* 0x00006400000c000b */
[----:B01----:R-:W-:Y:S01]  /*31200*/  ENDCOLLECTIVE ;  /* 0x000000000000791b */ /* 0x003fe20003800000 */
.L_x_4553:
[----:B------:R-:W-:Y:S01]  /*31210*/  ISETP.GE.AND P1, PT, R17, R5, PT ;  /* 0x000000051100720c */ /* 0x000fe20003f26270 */
[----:B------:R-:W-:Y:S02]  /*31220*/  IMAD.MOV.U32 R13, RZ, RZ, R0 ;  /* 0x000000ffff0d7224 */ /* 0x000fe400078e0000 */
[----:B------:R-:W-:-:S10]  /*31230*/  IMAD.MOV.U32 R2, RZ, RZ, R14 ;  /* 0x000000ffff027224 */ /* 0x000fd400078e000e */
[----:B------:R-:W-:Y:S05]  /*31240*/  WARPSYNC.COLLECTIVE R15, `(.L_x_4554) ;  /* 0x000000000f087348 */ /* 0x000fea0003c00000 */
[----:B------:R0:W1:Y:S02]  /*31250*/  SHFL.IDX P6, R14, R13, R12, R11 ;  /* 0x0000000c0d0e7389 */ /* 0x00006400000c000b */
[----:B01----:R-:W-:Y:S01]  /*31260*/  ENDCOLLECTIVE ;  /* 0x000000000000791b */ /* 0x003fe20003800000 */
.L_x_4554:
[----:B------:R-:W-:Y:S01]  /*31270*/  IMAD.MOV.U32 R13, RZ, RZ, R4 ;  /* 0x000000ffff0d7224 */ /* 0x000fe200078e0004 */
[----:B------:R-:W-:Y:S01]  /*31280*/  MOV R12, 0x1 ;  /* 0x00000001000c7802 */ /* 0x000fe20000000f00 */
[----:B------:R-:W-:-:S07]  /*31290*/  IMAD.MOV.U32 R3, RZ, RZ, R14 ;  /* 0x000000ffff037224 */ /* 0x000fce00078e000e */
[----:B------:R-:W-:Y:S05]  /*312a0*/  WARPSYNC.COLLECTIVE R15, `(.L_x_4555) ;  /* 0x000000000f087348 */ /* 0x000fea0003c00000 */
[----:B------:R0:W1:Y:S02]  /*312b0*/  SHFL.IDX P6, R14, R13, R12, R11 ;  /* 0x0000000c0d0e7389 */ /* 0x00006400000c000b */
[----:B01----:R-:W-:Y:S01]  /*312c0*/  ENDCOLLECTIVE ;  /* 0x000000000000791b */ /* 0x003fe20003800000 */
.L_x_4555:
        /* <DEDUP_REMOVED lines=10> */
[----:B------:R-:W-:Y:S04]  /*31370*/  @!P1 LDGSTS.E.BYPASS.LTC128B.128 [R8+0x20200], desc[UR50][R2.64+0x40], !P2 ;  /* 0x2020004002089fae */ /* 0x000fe8000d101d72 */
[----:B------:R0:W-:Y:S01]  /*31380*/  @!P1 LDGSTS.E.BYPASS.LTC128B.128 [R8+0x22200], desc[UR50][R2.64+0x80], !P0 ;  /* 0x2220008002089fae */ /* 0x0001e2000c101d72 */
[----:B------:R-:W-:Y:S01]  /*31390*/  ISETP.GE.AND P1, PT, R6, R5, PT ;  /* 0x000000050600720c */ /* 0x000fe20003f26270 */
[----:B0-----:R-:W-:-:S12]  /*313a0*/  IMAD.MOV.U32 R2, RZ, RZ, R14 ;  /* 0x000000ffff027224 */ /* 0x001fd800078e000e */
[----:B------:R-:W-:Y:S05]  /*313b0*/  WARPSYNC.COLLECTIVE R15, `(.L_x_4556) ;  /* 0x000000000f087348 */ /* 0x000fea0003c00000 */
[----:B------:R0:W1:Y:S02]  /*313c0*/  SHFL.IDX P6, R14, R13, R12, R11 ;  /* 0x0000000c0d0e7389 */ /* 0x00006400000c000b */
[----:B01----:R-:W-:Y:S01]  /*313d0*/  ENDCOLLECTIVE ;  /* 0x000000000000791b */ /* 0x003fe20003800000 */
.L_x_4556:
[----:B------:R-:W-:Y:S02]  /*313e0*/  IMAD.MOV.U32 R13, RZ, RZ, R4 ;  /* 0x000000ffff0d7224 */ /* 0x000fe400078e0004 */
[----:B------:R-:W-:Y:S02]  /*313f0*/  IMAD.MOV.U32 R12, RZ, RZ, 0x2 ;  /* 0x00000002ff0c7424 */ /* 0x000fe400078e00ff */
[----:B------:R-:W-:-:S07]  /*31400*/  IMAD.MOV.U32 R3, RZ, RZ, R14 ;  /* 0x000000ffff037224 */ /* 0x000fce00078e000e */
[----:B------:R-:W-:Y:S05]  /*31410*/  WARPSYNC.COLLECTIVE R15, `(.L_x_4557) ;  /* 0x000000000f087348 */ /* 0x000fea0003c00000 */
[----:B------:R0:W1:Y:S02]  /*31420*/  SHFL.IDX P6, R14, R13, R12, R11 ;  /* 0x0000000c0d0e7389 */ /* 0x00006400000c000b */
[----:B01----:R-:W-:Y:S01]  /*31430*/  ENDCOLLECTIVE ;  /* 0x000000000000791b */ /* 0x003fe20003800000 */
.L_x_4557:
        /* <DEDUP_REMOVED lines=18> */
.L_x_4558:
[----:B------:R-:W-:Y:S01]  /*31560*/  MOV R13, R4 ;  /* 0x00000004000d7202 */ /* 0x000fe20000000f00 */
[----:B------:R-:W-:Y:S02]  /*31570*/  IMAD.MOV.U32 R12, RZ, RZ, 0x3 ;  /* 0x00000003ff0c7424 */ /* 0x000fe400078e00ff */
[----:B------:R-:W-:-:S07]  /*31580*/  IMAD.MOV.U32 R3, RZ, RZ, R14 ;  /* 0x000000ffff037224 */ /* 0x000fce00078e000e */
[----:B------:R-:W-:Y:S05]  /*31590*/  WARPSYNC.COLLECTIVE R15, `(.L_x_4559) ;  /* 0x000000000f087348 */ /* 0x000fea0003c00000 */
[----:B------:R0:W1:Y:S02]  /*315a0*/  SHFL.IDX P6, R14, R13, R12, R11 ;  /* 0x0000000c0d0e7389 */ /* 0x00006400000c000b */
[----:B01----:R-:W-:Y:S01]  /*315b0*/  ENDCOLLECTIVE ;  /* 0x000000000000791b */ /* 0x003fe20003800000 */
.L_x_4559:
[----:B------:R-:W-:-:S05]  /*315c0*/  @!P1 IADD3 R3, P4, R9, R3, RZ ;  /* 0x0000000309039210 */ /* 0x000fca0007f9e0ff */
[----:B------:R-:W-:-:S05]  /*315d0*/  @!P1 IMAD.X R2, RZ, RZ, R2, P4 ;  /* 0x000000ffff029224 */ /* 0x000fca00020e0602 */
        /* <DEDUP_REMOVED lines=8> */
[----:B------:R0:W-:Y:S04]  /*31660*/  @!P1 LDGSTS.E.BYPASS.LTC128B.128 [R8+0x1f200], desc[UR50][R2.64], !P3 ;  /* 0x1f20000002089fae */ /* 0x0001e8000d901d72 */
[----:B------:R0:W-:Y:S04]  /*31670*/  @!P1 LDGSTS.E.BYPASS.LTC128B.128 [R8+0x21200], desc[UR50][R2.64+0x40], !P2 ;  /* 0x2120004002089fae */ /* 0x0001e8000d101d72 */
[----:B------:R0:W-:Y:S02]  /*31680*/  @!P1 LDGSTS.E.BYPASS.LTC128B.128 [R8+0x23200], desc[UR50][R2.64+0x80], !P0 ;  /* 0x2320008002089fae */ /* 0x0001e4000c101d72 */
[----:B0-----:R-:W-:Y:S05]  /*31690*/  WARPSYNC.COLLECTIVE R15, `(.L_x_4560) ;  /* 0x000000000f087348 */ /* 0x001fea0003c00000 */
[----:B------:R1:W2:Y:S02]  /*316a0*/  SHFL.IDX P6, R14, R13, R12, R11 ;  /* 0x0000000c0d0e7389 */ /* 0x0002a400000c000b */
[----:B012---:R-:W-:Y:S01]  /*316b0*/  ENDCOLLECTIVE ;  /* 0x000000000000791b */ /* 0x007fe20003800000 */
.L_x_4560:
[----:B------:R-:W-:Y:S05]  /*316c0*/  BRA `(.L_x_4561) ;  /* 0xffffff7c00887947 */ /* 0x000fea000383ffff */
.L_x_4345:
[----:B0-----:R0:W1:Y:S02]  /*316d0*/  SYNCS.PHASECHK.TRANS64.TRYWAIT P0, [R23+URZ+0x33420], R0 ;  /* 0x03342000170075a7 */ /* 0x001064000800017f */
[----:B-1----:R-:W-:Y:S05]  /*316e0*/  @!P0 NANOSLEEP.SYNCS 0x989680 ;  /* 0x009896800000895d */ /* 0x002fea0003900000 */
[----:B------:R-:W1:Y:S02]  /*316f0*/  @!P0 SYNCS.PHASECHK.TRANS64 P0, [R23+URZ+0x33420], R0 ;  /* 0x03342000170085a7 */ /* 0x000e64000800007f */
[----:B-1----:R-:W-:Y:S05]  /*31700*/  @!P0 BRA `(.L_x_4345) ;  /* 0xfffffffc00f08947 */ /* 0x002fea000383ffff */
[----:B------:R-:W-:Y:S05]  /*31710*/  BRA `(.L_x_4562) ;  /* 0xffffff7c00f87947 */ /* 0x000fea000383ffff */
.L_x_4349:
[----:B0-----:R0:W1:Y:S02]  /*31720*/  SYNCS.PHASECHK.TRANS64.TRYWAIT P0, [R4+URZ+0x33480], R31 ;  /* 0x0334801f040075a7 */ /* 0x001064000800017f */
[----:B-1----:R-:W-:Y:S05]  /*31730*/  @!P0 NANOSLEEP.SYNCS 0x989680 ;  /* 0x009896800000895d */ /* 0x002fea0003900000 */
[----:B------:R-:W1:Y:S02]  /*31740*/  @!P0 SYNCS.PHASECHK.TRANS64 P0, [R4+URZ+0x33480], R31 ;  /* 0x0334801f040085a7 */ /* 0x000e64000800007f */
[----:B-1----:R-:W-:Y:S05]  /*31750*/  @!P0 BRA `(.L_x_4349) ;  /* 0xfffffffc00f08947 */ /* 0x002fea000383ffff */
[----:B------:R-:W-:Y:S05]  /*31760*/  BRA `(.L_x_4563) ;  /* 0xffffff8400187947 */ /* 0x000fea000383ffff */
.L_x_4350:
        /* <DEDUP_REMOVED lines=8> */
.L_x_4565:
[----:B------:R-:W-:Y:S05]  /*317f0*/  BSYNC B0 ;  /* 0x0000000000007941 */ /* 0x000fea0003800000 */
.L_x_4564:
[----:B------:R-:W-:Y:S01]  /*31800*/  IMAD.MOV.U32 R13, RZ, RZ, R9 ;  /* 0x000000ffff0d7224 */ /* 0x000fe200078e0009 */
[----:B------:R-:W-:Y:S01]  /*31810*/  MOV R15, 0xffffffff ;  /* 0xffffffff000f7802 */ /* 0x000fe20000000f00 */
[----:B------:R-:W-:Y:S01]  /*31820*/  IMAD.MOV.U32 R12, RZ, RZ, RZ ;  /* 0x000000ffff0c7224 */ /* 0x000fe200078e00ff */
[----:B------:R-:W-:Y:S01]  /*31830*/  MOV R0, R14 ;  /* 0x0000000e00007202 */ /* 0x000fe20000000f00 */
[----:B------:R-:W-:-:S07]  /*31840*/  IMAD.MOV.U32 R11, RZ, RZ, 0x1c1f ;  /* 0x00001c1fff0b7424 */ /* 0x000fce00078e00ff */
[----:B------:R-:W-:Y:S05]  /*31850*/  WARPSYNC.COLLECTIVE R15, `(.L_x_4566) ;  /* 0x000000000f087348 */ /* 0x000fea0003c00000 */
[----:B------:R0:W1:Y:S02]  /*31860*/  SHFL.IDX P6, R14, R13, R12, R11 ;  /* 0x0000000c0d0e7389 */ /* 0x00006400000c000b */
[----:B01----:R-:W-:Y:S01]  /*31870*/  ENDCOLLECTIVE ;  /* 0x000000000000791b */ /* 0x003fe20003800000 */
.L_x_4566:
[----:B------:R-:W-:Y:S01]  /*31880*/  MOV R13, R10 ;  /* 0x0000000a000d7202 */ /* 0x000fe20000000f00 */
[----:B------:R-:W-:Y:S02]  /*31890*/  IMAD.MOV.U32 R12, RZ, RZ, 0x1 ;  /* 0x00000001ff0c7424 */ /* 0x000fe400078e00ff */
[----:B------:R-:W-:-:S07]  /*318a0*/  IMAD.MOV.U32 R2, RZ, RZ, R14 ;  /* 0x000000ffff027224 */ /* 0x000fce00078e000e */
[----:B------:R-:W-:Y:S05]  /*318b0*/  WARPSYNC.COLLECTIVE R15, `(.L_x_4567) ;  /* 0x000000000f087348 */ /* 0x000fea0003c00000 */
[----:B------:R0:W1:Y:S02]  /*318c0*/  SHFL.IDX P6, R14, R13, R12, R11 ;  /* 0x0000000c0d0e7389 */ /* 0x00006400000c000b */
[----:B01----:R-:W-:Y:S01]  /*318d0*/  ENDCOLLECTIVE ;  /* 0x000000000000791b */ /* 0x003fe20003800000 */
.L_x_4567:
[----:B------:R-:W-:-:S05]  /*318e0*/  IADD3 R2, P0, R3, R2, RZ ;  /* 0x0000000203027210 */ /* 0x000fca0007f1e0ff */
[----:B------:R-:W-:Y:S02]  /*318f0*/  IMAD.X R3, RZ, RZ, R0, P0 ;  /* 0x000000ffff037224 */ /* 0x000fe400000e0600 */
[----:B------:R-:W-:Y:S02]  /*31900*/  IMAD.IADD R0, R23, 0x1, R35 ;  /* 0x0000000117007824 */ /* 0x000fe400078e0223 */
[----:B------:R-:W0:Y:S01]  /*31910*/  S2R R35, SR_TID.X ;  /* 0x0000000000237919 */ /* 0x000e220000002100 */
[----:B------:R-:W-:Y:S02]  /*31920*/  IMAD.MOV.U32 R13, RZ, RZ, R9 ;  /* 0x000000ffff0d7224 */ /* 0x000fe400078e0009 */
[----:B------:R-:W-:Y:S01]  /*31930*/  @!PT LDS RZ, [RZ] ;  /* 0x00000000fffff984 */ /* 0x000fe20000000800 */
[----:B------:R-:W-:Y:S01]  /*31940*/  @!PT LDS RZ, [RZ] ;  /* 0x00000000fffff984 */ /* 0x000fe20000000800 */
[----:B------:R-:W-:Y:S01]  /*31950*/  @!PT LDS RZ, [RZ] ;  /* 0x00000000fffff984 */ /* 0x000fe20000000800 */
[----:B------:R-:W-:Y:S04]  /*31960*/  LDGSTS.E.BYPASS.LTC128B.128 [R0+0xf200], desc[UR50][R2.64], !P4 ;  /* 0x0f20000002007fae */ /* 0x000fe8000e101d72 */
[----:B------:R-:W-:Y:S04]  /*31970*/  LDGSTS.E.BYPASS.LTC128B.128 [R0+0x11a00], desc[UR50][R2.64+0x40], !P3 ;  /* 0x11a0004002007fae */ /* 0x000fe8000d901d72 */
[----:B------:R1:W-:Y:S02]  /*31980*/  LDGSTS.E.BYPASS.LTC128B.128 [R0+0x14200], desc[UR50][R2.64+0x80], !P2 ;  /* 0x1420008002007fae */ /* 0x0003e4000d101d72 */
[----:B-1----:R-:W-:-:S07]  /*31990*/  IMAD.MOV.U32 R3, RZ, RZ, R14 ;  /* 0x000000ffff037224 */ /* 0x002fce00078e000e */
[----:B0-----:R-:W-:Y:S05]  /*319a0*/  WARPSYNC.COLLECTIVE R15, `(.L_x_4568) ;  /* 0x000000000f087348 */ /* 0x001fea0003c00000 */
[----:B------:R1:W2:Y:S02]  /*319b0*/  SHFL.IDX P6, R14, R13, R12, R11 ;  /* 0x0000000c0d0e7389 */ /* 0x0002a400000c000b */
[----:B012---:R-:W-:Y:S01]  /*319c0*/  ENDCOLLECTIVE ;  /* 0x000000000000791b */ /* 0x007fe20003800000 */
.L_x_4568:
[----:B------:R-:W-:-:S04]  /*319d0*/  SHF.L.U32 R35, R35, 0x4, RZ ;  /* 0x0000000423237819 */ /* 0x000fc800000006ff */
[----:B------:R-:W-:Y:S01]  /*319e0*/  LOP3.LUT R35, R35, 0x30, RZ, 0xc0, !PT ;  /* 0x0000003023237812 */ /* 0x000fe200078ec0ff */
[----:B------:R-:W-:Y:S01]  /*319f0*/  IMAD.MOV.U32 R13, RZ, RZ, R10 ;  /* 0x000000ffff0d7224 */ /* 0x000fe200078e000a */
[----:B------:R-:W-:Y:S01]  /*31a00*/  MOV R12, 0x2 ;  /* 0x00000002000c7802 */ /* 0x000fe20000000f00 */
[----:B------:R-:W-:-:S07]  /*31a10*/  IMAD.MOV.U32 R2, RZ, RZ, R14 ;  /* 0x000000ffff027224 */ /* 0x000fce00078e000e */
[----:B------:R-:W-:Y:S05]  /*31a20*/  WARPSYNC.COLLECTIVE R15, `(.L_x_4569) ;  /* 0x000000000f087348 */ /* 0x000fea0003c00000 */
[----:B------:R0:W1:Y:S02]  /*31a30*/  SHFL.IDX P6, R14, R13, R12, R11 ;  /* 0x0000000c0d0e7389 */ /* 0x00006400000c000b */
[----:B01----:R-:W-:Y:S01]  /*31a40*/  ENDCOLLECTIVE ;  /* 0x000000000000791b */ /* 0x003fe20003800000 */
.L_x_4569:
        /* <DEDUP_REMOVED lines=13> */
.L_x_4570:
[----:B------:R-:W0:Y:S01]  /*31b20*/  S2R R3, SR_TID.X ;  /* 0x0000000000037919 */ /* 0x000e220000002100 */
[----:B------:R-:W-:Y:S02]  /*31b30*/  IMAD.MOV.U32 R13, RZ, RZ, R10 ;  /* 0x000000ffff0d7224 */ /* 0x000fe400078e000a */
[----:B------:R-:W-:Y:S01]  /*31b40*/  IMAD.MOV.U32 R12, RZ, RZ, 0x3 ;  /* 0x00000003ff0c7424 */ /* 0x000fe200078e00ff */
[----:B------:R-:W-:-:S07]  /*31b50*/  MOV R2, R14 ;  /* 0x0000000e00027202 */ /* 0x000fce0000000f00 */
[----:B0-----:R-:W-:Y:S05]  /*31b60*/  WARPSYNC.COLLECTIVE R15, `(.L_x_4571) ;  /* 0x000000000f087348 */ /* 0x001fea0003c00000 */
[----:B------:R1:W2:Y:S02]  /*31b70*/  SHFL.IDX P6, R14, R13, R12, R11 ;  /* 0x0000000c0d0e7389 */ /* 0x0002a400000c000b */
[----:B012---:R-:W-:Y:S01]  /*31b80*/  ENDCOLLECTIVE ;  /* 0x000000000000791b */ /* 0x007fe20003800000 */
.L_x_4571:
[----:B------:R-:W-:Y:S02]  /*31b90*/  IMAD.SHL.U32 R3, R3, 0x10, RZ ;  /* 0x0000001003037824 */ /* 0x000fe400078e00ff */
[----:B------:R-:W-:-:S03]  /*31ba0*/  IMAD.MOV.U32 R13, RZ, RZ, R9 ;  /* 0x000000ffff0d7224 */ /* 0x000fc600078e0009 */
[----:B------:R-:W-:-:S04]  /*31bb0*/  LOP3.LUT R3, R3, 0x30, RZ, 0xc0, !PT ;  /* 0x0000003003037812 */ /* 0x000fc800078ec0ff */
[----:B------:R-:W-:-:S05]  /*31bc0*/  IADD3 R2, P0, R3, R2, RZ ;  /* 0x0000000203027210 */ /* 0x000fca0007f1e0ff */
[----:B------:R-:W-:Y:S01]  /*31bd0*/  IMAD.X R3, RZ, RZ, R35, P0 ;  /* 0x000000ffff037224 */ /* 0x000fe200000e0623 */
[----:B------:R-:W-:-:S07]  /*31be0*/  MOV R35, R14 ;  /* 0x0000000e00237202 */ /* 0x000fce0000000f00 */
[----:B------:R-:W-:Y:S05]  /*31bf0*/  WARPSYNC.COLLECTIVE R15, `(.L_x_4572) ;  /* 0x000000000f087348 */ /* 0x000fea0003c00000 */
[----:B------:R0:W1:Y:S02]  /*31c00*/  SHFL.IDX P6, R14, R13, R12, R11 ;  /* 0x0000000c0d0e7389 */ /* 0x00006400000c000b */
[----:B01----:R-:W-:Y:S01]  /*31c10*/  ENDCOLLECTIVE ;  /* 0x000000000000791b */ /* 0x003fe20003800000 */
.L_x_4572:
[----:B------:R-:W-:Y:S01]  /*31c20*/  @!PT LDS RZ, [RZ] ;  /* 0x00000000fffff984 */ /* 0x000fe20000000800 */
[----:B------:R-:W-:Y:S01]  /*31c30*/  @!PT LDS RZ, [RZ] ;  /* 0x00000000fffff984 */ /* 0x000fe20000000800 */
[----:B------:R-:W-:Y:S01]  /*31c40*/  @!PT LDS RZ, [RZ] ;  /* 0x00000000fffff984 */ /* 0x000fe20000000800 */
[----:B------:R-:W-:Y:S04]  /*31c50*/  LDGSTS.E.BYPASS.LTC128B.128 [R0+0x10200], desc[UR50][R2.64], !P4 ;  /* 0x1020000002007fae */ /* 0x000fe8000e101d72 */
[----:B------:R-:W-:Y:S04]  /*31c60*/  LDGSTS.E.BYPASS.LTC128B.128 [R0+0x12a00], desc[UR50][R2.64+0x40], !P3 ;  /* 0x12a0004002007fae */ /* 0x000fe8000d901d72 */
[----:B------:R0:W-:Y:S01]  /*31c70*/  LDGSTS.E.BYPASS.LTC128B.128 [R0+0x15200], desc[UR50][R2.64+0x80], !P2 ;  /* 0x1520008002007fae */ /* 0x0001e2000d101d72 */
[----:B------:R-:W-:Y:S02]  /*31c80*/  IMAD.MOV.U32 R13, RZ, RZ, R21 ;  /* 0x000000ffff0d7224 */ /* 0x000fe400078e0015 */
[----:B------:R-:W-:Y:S01]  /*31c90*/  IMAD.MOV.U32 R12, RZ, RZ, RZ ;  /* 0x000000ffff0c7224 */ /* 0x000fe200078e00ff */
[----:B0-----:R-:W0:Y:S01]  /*31ca0*/  S2R R3, SR_TID.X ;  /* 0x0000000000037919 */ /* 0x001e220000002100 */
[----:B------:R-:W-:-:S07]  /*31cb0*/  IMAD.MOV.U32 R2, RZ, RZ, R14 ;  /* 0x000000ffff027224 */ /* 0x000fce00078e000e */
[----:B0-----:R-:W-:Y:S05]  /*31cc0*/  WARPSYNC.COLLECTIVE R15, `(.L_x_4573) ;  /* 0x000000000f087348 */ /* 0x001fea0003c00000 */
[----:B------:R1:W2:Y:S02]  /*31cd0*/  SHFL.IDX P6, R14, R13, R12, R11 ;  /* 0x0000000c0d0e7389 */ /* 0x0002a400000c000b */
[----:B012---:R-:W-:Y:S01]  /*31ce0*/  ENDCOLLECTIVE ;  /* 0x000000000000791b */ /* 0x007fe20003800000 */
.L_x_4573:
[----:B------:R-:W-:Y:S01]  /*31cf0*/  MOV R13, R26 ;  /* 0x0000001a000d7202 */ /* 0x000fe20000000f00 */
[----:B------:R-:W-:-:S07]  /*31d00*/  IMAD.MOV.U32 R21, RZ, RZ, R14 ;  /* 0x000000ffff157224 */ /* 0x000fce00078e000e */
[----:B------:R-:W-:Y:S05]  /*31d10*/  WARPSYNC.COLLECTIVE R15, `(.L_x_4574) ;  /* 0x000000000f087348 */ /* 0x000fea0003c00000 */
[----:B------:R0:W1:Y:S02]  /*31d20*/  SHFL.IDX P6, R14, R13, R12, R11 ;  /* 0x0000000c0d0e7389 */ /* 0x00006400000c000b */
[----:B01----:R-:W-:Y:S01]  /*31d30*/  ENDCOLLECTIVE ;  /* 0x000000000000791b */ /* 0x003fe20003800000 */
.L_x_4574:
[----:B------:R-:W-:-:S05]  /*31d40*/  IMAD.SHL.U32 R3, R3, 0x10, RZ ;  /* 0x0000001003037824 */ /* 0x000fca00078e00ff */
[----:B------:R-:W-:-:S04]  /*31d50*/  LOP3.LUT R3, R3, 0x30, RZ, 0xc0, !PT ;  /* 0x0000003003037812 */ /* 0x000fc800078ec0ff */
[----:B------:R-:W-:-:S04]  /*31d60*/  IADD3 R2, P0, R3, R2, RZ ;  /* 0x0000000203027210 */ /* 0x000fc80007f1e0ff */
[----:B------:R-:W-:-:S05]  /*31d70*/  IADD3.X R3, RZ, R35, RZ, P0, !PT ;  /* 0x00000023ff037210 */ /* 0x000fca00007fe4ff */
[----:B------:R-:W-:Y:S01]  /*31d80*/  @!PT LDS RZ, [RZ] ;  /* 0x00000000fffff984 */ /* 0x000fe20000000800 */
[----:B------:R-:W-:Y:S01]  /*31d90*/  @!PT LDS RZ, [RZ] ;  /* 0x00000000fffff984 */ /* 0x000fe20000000800 */
[----:B------:R-:W-:Y:S01]  /*31da0*/  @!PT LDS RZ, [RZ] ;  /* 0x00000000fffff984 */ /* 0x000fe20000000800 */
[----:B------:R-:W-:Y:S04]  /*31db0*/  LDGSTS.E.BYPASS.LTC128B.128 [R0+0x10a00], desc[UR50][R2.64], !P4 ;  /* 0x10a0000002007fae */ /* 0x000fe8000e101d72 */
[----:B------:R-:W-:Y:S04]  /*31dc0*/  LDGSTS.E.BYPASS.LTC128B.128 [R0+0x13200], desc[UR50][R2.64+0x40], !P3 ;  /* 0x1320004002007fae */ /* 0x000fe8000d901d72 */
[----:B------:R0:W-:Y:S02]  /*31dd0*/  LDGSTS.E.BYPASS.LTC128B.128 [R0+0x15a00], desc[UR50][R2.64+0x80], !P2 ;  /* 0x15a0008002007fae */ /* 0x0001e4000d101d72 */
[----:B0-----:R-:W-:Y:S01]  /*31de0*/  IMAD.MOV.U32 R2, RZ, RZ, R14 ;  /* 0x000000ffff027224 */ /* 0x001fe200078e000e */
[----:B------:R-:W-:Y:S06]  /*31df0*/  BRA `(.L_x_4575) ;  /* 0xffffff8000b87947 */ /* 0x000fec000383ffff */
.L_x_4355:
[----:B---3--:R3:W4:Y:S02]  /*31e00*/  SYNCS.PHASECHK.TRANS64.TRYWAIT P0, [R4+URZ+0x33440], R31 ;  /* 0x0334401f040075a7 */ /* 0x008724000800017f */
[----:B----4-:R-:W-:Y:S05]  /*31e10*/  @!P0 NANOSLEEP.SYNCS 0x989680 ;  /* 0x009896800000895d */ /* 0x010fea0003900000 */
[----:B------:R-:W4:Y:S02]  /*31e20*/  @!P0 SYNCS.PHASECHK.TRANS64 P0, [R4+URZ+0x33440], R31 ;  /* 0x0334401f040085a7 */ /* 0x000f24000800007f */
[----:B----4-:R-:W-:Y:S05]  /*31e30*/  @!P0 BRA `(.L_x_4355) ;  /* 0xfffffffc00f08947 */ /* 0x010fea000383ffff */
[----:B------:R-:W-:Y:S05]  /*31e40*/  BRA `(.L_x_4576) ;  /* 0xffffff84001c7947 */ /* 0x000fea000383ffff */
.L_x_4356:
[----:B------:R-:W-:Y:S01]  /*31e50*/  BSSY B0, `(.L_x_4577) ;  /* 0x0000008000007945 */ /* 0x000fe20003800000 */
[----:B------:R-:W-:Y:S01]  /*31e60*/  IMAD.MOV.U32 R13, RZ, RZ, R10 ;  /* 0x000000ffff0d7224 */ /* 0x000fe200078e000a */
[----:B------:R-:W-:Y:S01]  /*31e70*/  MOV R11, 0x1c1f ;  /* 0x00001c1f000b7802 */ /* 0x000fe20000000f00 */
[----:B------:R-:W-:Y:S02]  /*31e80*/  IMAD.MOV.U32 R12, RZ, RZ, RZ ;  /* 0x000000ffff0c7224 */ /* 0x000fe400078e00ff */
[----:B------:R-:W-:-:S07]  /*31e90*/  IMAD.MOV.U32 R15, RZ, RZ, -0x1 ;  /* 0xffffffffff0f7424 */ /* 0x000fce00078e00ff */
[----:B0123--:R-:W-:Y:S05]  /*31ea0*/  WARPSYNC.COLLECTIVE R15, `(.L_x_4578) ;  /* 0x000000000f087348 */ /* 0x00ffea0003c00000 */
[----:B------:R4:W0:Y:S02]  /*31eb0*/  SHFL.IDX P6, R14, R13, R12, R11 ;  /* 0x0000000c0d0e7389 */ /* 0x00082400000c000b */
[----:B01234-:R-:W-:Y:S01]  /*31ec0*/  ENDCOLLECTIVE ;  /* 0x000000000000791b */ /* 0x01ffe20003800000 */
.L_x_4578:
[----:B------:R-:W-:Y:S05]  /*31ed0*/  BSYNC B0 ;  /* 0x0000000000007941 */ /* 0x000fea0003800000 */
.L_x_4577:
        /* <DEDUP_REMOVED lines=8> */
.L_x_4579:
[----:B------:R-:W-:Y:S02]  /*31f60*/  IMAD.MOV.U32 R13, RZ, RZ, R10 ;  /* 0x000000ffff0d7224 */ /* 0x000fe400078e000a */
[----:B------:R-:W-:Y:S02]  /*31f70*/  IMAD.MOV.U32 R12, RZ, RZ, 0x1 ;  /* 0x00000001ff0c7424 */ /* 0x000fe400078e00ff */
[----:B------:R-:W-:-:S07]  /*31f80*/  IMAD.MOV.U32 R2, RZ, RZ, R14 ;  /* 0x000000ffff027224 */ /* 0x000fce00078e000e */
[----:B------:R-:W-:Y:S05]  /*31f90*/  WARPSYNC.COLLECTIVE R15, `(.L_x_4580) ;  /* 0x000000000f087348 */ /* 0x000fea0003c00000 */
[----:B------:R0:W1:Y:S02]  /*31fa0*/  SHFL.IDX P6, R14, R13, R12, R11 ;  /* 0x0000000c0d0e7389 */ /* 0x00006400000c000b */
[----:B01----:R-:W-:Y:S01]  /*31fb0*/  ENDCOLLECTIVE ;  /* 0x000000000000791b */ /* 0x003fe20003800000 */
.L_x_4580:
[----:B------:R-:W-:-:S04]  /*31fc0*/  IADD3 R2, P0, R21, R2, RZ ;  /* 0x0000000215027210 */ /* 0x000fc80007f1e0ff */
[----:B------:R-:W-:-:S05]  /*31fd0*/  IADD3.X R3, RZ, R3, RZ, P0, !PT ;  /* 0x00000003ff037210 */ /* 0x000fca00007fe4ff */
[----:B------:R-:W-:Y:S01]  /*31fe0*/  @!PT LDS RZ, [RZ] ;  /* 0x00000000fffff984 */ /* 0x000fe20000000800 */
[----:B------:R-:W-:Y:S01]  /*31ff0*/  @!PT LDS RZ, [RZ] ;  /* 0x00000000fffff984 */ /* 0x000fe20000000800 */
[----:B------:R-:W-:Y:S01]  /*32000*/  @!PT LDS RZ, [RZ] ;  /* 0x00000000fffff984 */ /* 0x000fe20000000800 */
[----:B------:R-:W-:Y:S01]  /*32010*/  LDGSTS.E.BYPASS.LTC128B.128 [R0+0x24200], desc[UR50][R2.64], !P4 ;  /* 0x2420000002007fae */ /* 0x000fe2000e101d72 */
[----:B------:R-:W-:-:S03]  /*32020*/  MOV R13, R5 ;  /* 0x00000005000d7202 */ /* 0x000fc60000000f00 */
[----:B------:R-:W-:Y:S04]  /*32030*/  LDGSTS.E.BYPASS.LTC128B.128 [R0+0x26a00], desc[UR50][R2.64+0x40], !P3 ;  /* 0x26a0004002007fae */ /* 0x000fe8000d901d72 */
[----:B------:R0:W-:Y:S02]  /*32040*/  LDGSTS.E.BYPASS.LTC128B.128 [R0+0x29200], desc[UR50][R2.64+0x80], !P2 ;  /* 0x2920008002007fae */ /* 0x0001e4000d101d72 */
[----:B0-----:R-:W-:-:S07]  /*32050*/  IMAD.MOV.U32 R3, RZ, RZ, R14 ;  /* 0x000000ffff037224 */ /* 0x001fce00078e000e */
[----:B------:R-:W-:Y:S05]  /*32060*/  WARPSYNC.COLLECTIVE R15, `(.L_x_4581) ;  /* 0x000000000f087348 */ /* 0x000fea0003c00000 */
[----:B------:R0:W1:Y:S02]  /*32070*/  SHFL.IDX P6, R14, R13, R12, R11 ;  /* 0x0000000c0d0e7389 */ /* 0x00006400000c000b */
[----:B01----:R-:W-:Y:S01]  /*32080*/  ENDCOLLECTIVE ;  /* 0x000000000000791b */ /* 0x003fe20003800000 */
.L_x_4581:
[----:B------:R-:W-:Y:S01]  /*32090*/  IMAD.MOV.U32 R13, RZ, RZ, R10 ;  /* 0x000000ffff0d7224 */ /* 0x000fe200078e000a */
[----:B------:R-:W-:Y:S01]  /*320a0*/  MOV R12, 0x2 ;  /* 0x00000002000c7802 */ /* 0x000fe20000000f00 */
[----:B------:R-:W-:-:S07]  /*320b0*/  IMAD.MOV.U32 R2, RZ, RZ, R14 ;  /* 0x000000ffff027224 */ /* 0x000fce00078e000e */
[----:B------:R-:W-:Y:S05]  /*320c0*/  WARPSYNC.COLLECTIVE R15, `(.L_x_4582) ;  /* 0x000000000f087348 */ /* 0x000fea0003c00000 */
[----:B------:R0:W1:Y:S02]  /*320d0*/  SHFL.IDX P6, R14, R13, R12, R11 ;  /* 0x0000000c0d0e7389 */ /* 0x00006400000c000b */
[----:B01----:R-:W-:Y:S01]  /*320e0*/  ENDCOLLECTIVE ;  /* 0x000000000000791b */ /* 0x003fe20003800000 */
.L_x_4582:
        /* <DEDUP_REMOVED lines=13> */
.L_x_4583:
[----:B------:R-:W-:Y:S02]  /*321c0*/  IMAD.MOV.U32 R13, RZ, RZ, R10 ;  /* 0x000000ffff0d7224 */ /* 0x000fe400078e000a */
[----:B------:R-:W-:Y:S02]  /*321d0*/  IMAD.MOV.U32 R12, RZ, RZ, 0x3 ;  /* 0x00000003ff0c7424 */ /* 0x000fe400078e00ff */
[----:B------:R-:W-:-:S07]  /*321e0*/  IMAD.MOV.U32 R2, RZ, RZ, R14 ;  /* 0x000000ffff027224 */ /* 0x000fce00078e000e */
[----:B------:R-:W-:Y:S05]  /*321f0*/  WARPSYNC.COLLECTIVE R15, `(.L_x_4584) ;  /* 0x000000000f087348 */ /* 0x000fea0003c00000 */
[----:B------:R0:W1:Y:S02]  /*32200*/  SHFL.IDX P6, R14, R13, R12, R11 ;  /* 0x0000000c0d0e7389 */ /* 0x00006400000c000b */
[----:B01----:R-:W-:Y:S01]  /*32210*/  ENDCOLLECTIVE ;  /* 0x000000000000791b */ /* 0x003fe20003800000 */
.L_x_4584:
[----:B------:R-:W-:-:S04]  /*32220*/  IADD3 R2, P0, R21, R2, RZ ;  /* 0x0000000215027210 */ /* 0x000fc80007f1e0ff */
[----:B------:R-:W-:-:S05]  /*32230*/  IADD3.X R3, RZ, R8, RZ, P0, !PT ;  /* 0x00000008ff037210 */ /* 0x000fca00007fe4ff */
[----:B------:R-:W-:Y:S01]  /*32240*/  @!PT LDS RZ, [RZ] ;  /* 0x00000000fffff984 */ /* 0x000fe20000000800 */
[----:B------:R-:W-:Y:S01]  /*32250*/  @!PT LDS RZ, [RZ] ;  /* 0x00000000fffff984 */ /* 0x000fe20000000800 */
[----:B------:R-:W-:Y:S01]  /*32260*/  @!PT LDS RZ, [RZ] ;  /* 0x00000000fffff984 */ /* 0x000fe20000000800 */
[----:B------:R0:W-:Y:S01]  /*32270*/  LDGSTS.E.BYPASS.LTC128B.128 [R0+0x25200], desc[UR50][R2.64], !P4 ;  /* 0x2520000002007fae */ /* 0x0001e2000e101d72 */
[----:B------:R-:W-:-:S03]  /*32280*/  MOV R13, R5 ;  /* 0x00000005000d7202 */ /* 0x000fc60000000f00 */
[----:B------:R0:W-:Y:S04]  /*32290*/  LDGSTS.E.BYPASS.LTC128B.128 [R0+0x27a00], desc[UR50][R2.64+0x40], !P3 ;  /* 0x27a0004002007fae */ /* 0x0001e8000d901d72 */
[----:B------:R0:W-:Y:S01]  /*322a0*/  LDGSTS.E.BYPASS.LTC128B.128 [R0+0x2a200], desc[UR50][R2.64+0x80], !P2 ;  /* 0x2a20008002007fae */ /* 0x0001e2000d101d72 */
[----:B------:R-:W-:-:S07]  /*322b0*/  IMAD.MOV.U32 R8, RZ, RZ, R14 ;  /* 0x000000ffff087224 */ /* 0x000fce00078e000e */
[----:B0-----:R-:W-:Y:S05]  /*322c0*/  WARPSYNC.COLLECTIVE R15, `(.L_x_4585) ;  /* 0x000000000f087348 */ /* 0x001fea0003c00000 */
[----:B------:R1:W2:Y:S02]  /*322d0*/  SHFL.IDX P6, R14, R13, R12, R11 ;  /* 0x0000000c0d0e7389 */ /* 0x0002a400000c000b */
[----:B012---:R-:W-:Y:S01]  /*322e0*/  ENDCOLLECTIVE ;  /* 0x000000000000791b */ /* 0x007fe20003800000 */
.L_x_4585:
[----:B------:R-:W-:Y:S01]  /*322f0*/  IMAD.MOV.U32 R13, RZ, RZ, R7 ;  /* 0x000000ffff0d7224 */ /* 0x000fe200078e0007 */
[----:B------:R-:W-:Y:S01]  /*32300*/  MOV R12, RZ ;  /* 0x000000ff000c7202 */ /* 0x000fe20000000f00 */
[----:B------:R-:W-:-:S07]  /*32310*/  IMAD.MOV.U32 R2, RZ, RZ, R14 ;  /* 0x000000ffff027224 */ /* 0x000fce00078e000e */
[----:B------:R-:W-:Y:S05]  /*32320*/  WARPSYNC.COLLECTIVE R15, `(.L_x_4586) ;  /* 0x000000000f087348 */ /* 0x000fea0003c00000 */
[----:B------:R0:W1:Y:S02]  /*32330*/  SHFL.IDX P6, R14, R13, R12, R11 ;  /* 0x0000000c0d0e7389 */ /* 0x00006400000c000b */
[----:B01----:R-:W-:Y:S01]  /*32340*/  ENDCOLLECTIVE ;  /* 0x000000000000791b */ /* 0x003fe20003800000 */
.L_x_4586:
        /* <DEDUP_REMOVED lines=13> */
.L_x_4587:
[----:B------:R-:W-:Y:S01]  /*32420*/  IMAD.MOV.U32 R2, RZ, RZ, R14 ;  /* 0x000000ffff027224 */ /* 0x000fe200078e000e */
[----:B------:R-:W-:Y:S06]  /*32430*/  BRA `(.L_x_4588) ;  /* 0xffffff8000c87947 */ /* 0x000fec000383ffff */
.L_x_4361:
[----:B------:R0:W0:Y:S02]  /*32440*/  SYNCS.PHASECHK.TRANS64.TRYWAIT P2, [R2+URZ+0x33470], R3 ;  /* 0x03347003020075a7 */ /* 0x000024000804017f */
[----:B0-----:R-:W-:Y:S05]  /*32450*/  @!P2 NANOSLEEP.SYNCS 0x989680 ;  /* 0x009896800000a95d */ /* 0x001fea0003900000 */
[----:B------:R-:W0:Y:S02]  /*32460*/  @!P2 SYNCS.PHASECHK.TRANS64 P2, [R2+URZ+0x33470], R3 ;  /* 0x033470030200a5a7 */ /* 0x000e24000804007f */
[----:B0-----:R-:W-:Y:S05]  /*32470*/  @!P2 BRA `(.L_x_4361) ;  /* 0xfffffffc00f0a947 */ /* 0x001fea000383ffff */
[----:B------:R-:W-:Y:S05]  /*32480*/  BRA `(.L_x_4589) ;  /* 0xffffff8400347947 */ /* 0x000fea000383ffff */
.L_x_4363:
[----:B------:R0:W0:Y:S02]  /*32490*/  SYNCS.PHASECHK.TRANS64.TRYWAIT P2, [R2+URZ+0x33460], R3 ;  /* 0x03346003020075a7 */ /* 0x000024000804017f */
[----:B0-----:R-:W-:Y:S05]  /*324a0*/  @!P2 NANOSLEEP.SYNCS 0x989680 ;  /* 0x009896800000a95d */ /* 0x001fea0003900000 */
[----:B------:R-:W0:Y:S02]  /*324b0*/  @!P2 SYNCS.PHASECHK.TRANS64 P2, [R2+URZ+0x33460], R3 ;  /* 0x033460030200a5a7 */ /* 0x000e24000804007f */
[----:B0-----:R-:W-:Y:S05]  /*324c0*/  @!P2 BRA `(.L_x_4363) ;  /* 0xfffffffc00f0a947 */ /* 0x001fea000383ffff */
[----:B------:R-:W-:Y:S05]  /*324d0*/  BRA `(.L_x_4590) ;  /* 0xffffff8400447947 */ /* 0x000fea000383ffff */
.L_x_4371:
[----:B0-----:R0:W2:Y:S02]  /*324e0*/  SYNCS.PHASECHK.TRANS64.TRYWAIT P1, [R0+URZ+0x33470], R3 ;  /* 0x03347003000075a7 */ /* 0x0010a4000802017f */
[----:B--2---:R-:W-:Y:S05]  /*324f0*/  @!P1 NANOSLEEP.SYNCS 0x989680 ;  /* 0x009896800000995d */ /* 0x004fea0003900000 */
[----:B------:R-:W2:Y:S02]  /*32500*/  @!P1 SYNCS.PHASECHK.TRANS64 P1, [R0+URZ+0x33470], R3 ;  /* 0x03347003000095a7 */ /* 0x000ea4000802007f */
[----:B--2---:R-:W-:Y:S05]  /*32510*/  @!P1 BRA `(.L_x_4371) ;  /* 0xfffffffc00f09947 */ /* 0x004fea000383ffff */
[----:B------:R-:W-:Y:S05]  /*32520*/  BRA `(.L_x_4591) ;  /* 0xffffff9000887947 */ /* 0x000fea000383ffff */
.L_x_4373:
[----:B0-----:R0:W2:Y:S02]  /*32530*/  SYNCS.PHASECHK.TRANS64.TRYWAIT P1, [R0+URZ+0x33460], R3 ;  /* 0x03346003000075a7 */ /* 0x0010a4000802017f */
[----:B--2---:R-:W-:Y:S05]  /*32540*/  @!P1 NANOSLEEP.SYNCS 0x989680 ;  /* 0x009896800000995d */ /* 0x004fea0003900000 */
[----:B------:R-:W2:Y:S02]  /*32550*/  @!P1 SYNCS.PHASECHK.TRANS64 P1, [R0+URZ+0x33460], R3 ;  /* 0x03346003000095a7 */ /* 0x000ea4000802007f */
[----:B--2---:R-:W-:Y:S05]  /*32560*/  @!P1 BRA `(.L_x_4373) ;  /* 0xfffffffc00f09947 */ /* 0x004fea000383ffff */
[----:B------:R-:W-:Y:S05]  /*32570*/  BRA `(.L_x_4592) ;  /* 0xffffff9000947947 */ /* 0x000fea000383ffff */
.L_x_4378:
[----:B------:R-:W-:Y:S01]  /*32580*/  BSSY B0, `(.L_x_4593) ;  /* 0x0000008000007945 */ /* 0x000fe20003800000 */
[----:B------:R-:W-:Y:S01]  /*32590*/  MOV R13, R16 ;  /* 0x00000010000d7202 */ /* 0x000fe20000000f00 */
[----:B------:R-:W-:Y:S02]  /*325a0*/  IMAD.MOV.U32 R12, RZ, RZ, RZ ;  /* 0x000000ffff0c7224 */ /* 0x000fe400078e00ff */
[----:B------:R-:W-:Y:S02]  /*325b0*/  IMAD.MOV.U32 R11, RZ, RZ, 0x1f ;  /* 0x0000001fff0b7424 */ /* 0x000fe400078e00ff */
[----:B------:R-:W-:-:S07]  /*325c0*/  IMAD.MOV.U32 R15, RZ, RZ, -0x1 ;  /* 0xffffffffff0f7424 */ /* 0x000fce00078e00ff */
[----:B-12---:R-:W-:Y:S05]  /*325d0*/  WARPSYNC.COLLECTIVE R15, `(.L_x_4594) ;  /* 0x000000000f087348 */ /* 0x006fea0003c00000 */
[----:B------:R0:W3:Y:S02]  /*325e0*/  SHFL.IDX P6, R14, R13, R12, R11 ;  /* 0x0000000c0d0e7389 */ /* 0x0000e400000c000b */
[----:B0123--:R-:W-:Y:S01]  /*325f0*/  ENDCOLLECTIVE ;  /* 0x000000000000791b */ /* 0x00ffe20003800000 */
.L_x_4594:
[----:B------:R-:W-:Y:S05]  /*32600*/  BSYNC B0 ;  /* 0x0000000000007941 */ /* 0x000fea0003800000 */
.L_x_4593:
[----:B------:R-:W-:Y:S01]  /*32610*/  IMAD.MOV.U32 R13, RZ, RZ, R16 ;  /* 0x000000ffff0d7224 */ /* 0x000fe200078e0010 */
[----:B------:R-:W-:Y:S01]  /*32620*/  MOV R15, 0xffffffff ;  /* 0xffffffff000f7802 */ /* 0x000fe20000000f00 */
[----:B------:R-:W-:Y:S01]  /*32630*/  IMAD.MOV.U32 R12, RZ, RZ, 0x1 ;  /* 0x00000001ff0c7424 */ /* 0x000fe200078e00ff */
[----:B------:R-:W-:Y:S01]  /*32640*/  MOV R0, R14 ;  /* 0x0000000e00007202 */ /* 0x000fe20000000f00 */
[----:B------:R-:W-:Y:S02]  /*32650*/  IMAD.MOV.U32 R11, RZ, RZ, 0x1f ;  /* 0x0000001fff0b7424 */ /* 0x000fe400078e00ff */
[----:B------:R-:W-:-:S07]  /*32660*/  IMAD.IADD R5, R19, 0x1, R8 ;  /* 0x0000000113057824 */ /* 0x000fce00078e0208 */
[----:B------:R-:W-:Y:S05]  /*32670*/  WARPSYNC.COLLECTIVE R15, `(.L_x_4595) ;  /* 0x000000000f087348 */ /* 0x000fea0003c00000 */
[----:B------:R0:W1:Y:S02]  /*32680*/  SHFL.IDX P6, R14, R13, R12, R11 ;  /* 0x0000000c0d0e7389 */ /* 0x00006400000c000b */
[----:B01----:R-:W-:Y:S01]  /*32690*/  ENDCOLLECTIVE ;  /* 0x000000000000791b */ /* 0x003fe20003800000 */
.L_x_4595:
[----:B------:R-:W-:Y:S02]  /*326a0*/  ULDC UR4, c[0x0][0xc3c] ;  /* 0x00030f0000047ab9 */ /* 0x000fe40000000800 */
[----:B------:R-:W-:-:S13]  /*326b0*/  ISETP.GE.OR P1, PT, R5, UR4, !P0 ;  /* 0x0000000405007c0c */ /* 0x000fda000c726670 */
[----:B------:R-:W0:Y:S01]  /*326c0*/  @!P1 LDC.64 R2, c[0x0][0xc80] ;  /* 0x00032000ff029b82 */ /* 0x000e220000000a00 */
[----:B------:R-:W-:Y:S02]  /*326d0*/  IMAD.MOV.U32 R11, RZ, RZ, RZ ;  /* 0x000000ffff0b7224 */ /* 0x000fe400078e00ff */
[----:B------:R-:W-:Y:S02]  /*326e0*/  IMAD.MOV.U32 R4, RZ, RZ, R14 ;  /* 0x000000ffff047224 */ /* 0x000fe400078e000e */
[----:B0-----:R-:W-:-:S06]  /*326f0*/  @!P1 IMAD.WIDE R2, R5, 0x4, R2 ;  /* 0x0000000405029825 */ /* 0x001fcc00078e0202 */
[----:B------:R-:W2:Y:S01]  /*32700*/  @!P1 LDG.E R2, desc[UR50][R2.64] ;  /* 0x0000003202029981 */ /* 0x000ea2000c1e1900 */
[----:B------:R-:W-:Y:S01]  /*32710*/  IMAD.MOV.U32 R5, RZ, RZ, RZ ;  /* 0x000000ffff057224 */ /* 0x000fe200078e00ff */
[C---:B------:R-:W-:Y:S02]  /*32720*/  ISETP.GE.U32.AND P2, PT, R8.reuse, 0x2, PT ;  /* 0x000000020800780c */ /* 0x040fe40003f46070 */
[C---:B------:R-:W-:Y:S02]  /*32730*/  ISETP.GE.U32.AND P3, PT, R8.reuse, 0x4, PT ;  /* 0x000000040800780c */ /* 0x040fe40003f66070 */
[C---:B------:R-:W-:Y:S02]  /*32740*/  ISETP.GE.U32.AND P4, PT, R8.reuse, 0x8, PT ;  /* 0x000000080800780c */ /* 0x040fe40003f86070 */
[----:B------:R-:W-:Y:S02]  /*32750*/  ISETP.GE.U32.AND P5, PT, R8, 0x10, PT ;  /* 0x000000100800780c */ /* 0x000fe40003fa6070 */
[----:B--2---:R-:W-:-:S02]  /*32760*/  @!P1 MOV R5, R2 ;  /* 0x0000000200059202 */ /* 0x004fc40000000f00 */
[----:B------:R-:W-:-:S03]  /*32770*/  ISETP.NE.AND P1, PT, R8, RZ, PT ;  /* 0x000000ff0800720c */ /* 0x000fc60003f25270 */
[----:B------:R-:W-:-:S10]  /*32780*/  IMAD.MOV.U32 R13, RZ, RZ, R5 ;  /* 0x000000ffff0d7224 */ /* 0x000fd400078e0005 */
[----:B------:R-:W-:Y:S05]  /*32790*/  WARPSYNC.COLLECTIVE R15, `(.L_x_4596) ;  /* 0x000000000f087348 */ /* 0x000fea0003c00000 */
[----:B------:R0:W1:Y:S02]  /*327a0*/  SHFL.UP P6, R14, R13, R12, R11 ;  /* 0x0400000c0d0e7389 */ /* 0x00006400000c000b */
[----:B01----:R-:W-:Y:S01]  /*327b0*/  ENDCOLLECTIVE ;  /* 0x000000000000791b */ /* 0x003fe20003800000 */
.L_x_4596:
[----:B------:R-:W-:Y:S01]  /*327c0*/  IMAD.MOV.U32 R12, RZ, RZ, 0x2 ;  /* 0x00000002ff0c7424 */ /* 0x000fe200078e00ff */
[----:B------:R-:W-:-:S05]  /*327d0*/  SEL R6, R14, RZ, P1 ;  /* 0x000000ff0e067207 */ /* 0x000fca0000800000 */
[----:B------:R-:W-:-:S05]  /*327e0*/  IMAD.IADD R6, R5, 0x1, R6 ;  /* 0x0000000105067824 */ /* 0x000fca00078e0206 */
[----:B------:R-:W-:-:S07]  /*327f0*/  MOV R13, R6 ;  /* 0x00000006000d7202 */ /* 0x000fce0000000f00 */
[----:B------:R-:W-:Y:S05]  /*32800*/  WARPSYNC.COLLECTIVE R15, `(.L_x_4597) ;  /* 0x000000000f087348 */ /* 0x000fea0003c00000 */
[----:B------:R0:W1:Y:S02]  /*32810*/  SHFL.UP P6, R14, R13, R12, R11 ;  /* 0x0400000c0d0e7389 */ /* 0x00006400000c000b */
[----:B01----:R-:W-:Y:S01]  /*32820*/  ENDCOLLECTIVE ;  /* 0x000000000000791b */ /* 0x003fe20003800000 */
.L_x_4597:
[----:B------:R-:W-:Y:S02]  /*32830*/  MOV R12, 0x4 ;  /* 0x00000004000c7802 */ /* 0x000fe40000000f00 */
[----:B------:R-:W-:-:S05]  /*32840*/  SEL R7, R14, RZ, P2 ;  /* 0x000000ff0e077207 */ /* 0x000fca0001000000 */
[----:B------:R-:W-:-:S04]  /*32850*/  IMAD.IADD R7, R6, 0x1, R7 ;  /* 0x0000000106077824 */ /* 0x000fc800078e0207 */
[----:B------:R-:W-:-:S07]  /*32860*/  IMAD.MOV.U32 R13, RZ, RZ, R7 ;  /* 0x000000ffff0d7224 */ /* 0x000fce00078e0007 */
[----:B------:R-:W-:Y:S05]  /*32870*/  WARPSYNC.COLLECTIVE R15, `(.L_x_4598) ;  /* 0x000000000f087348 */ /* 0x000fea0003c00000 */
[----:B------:R0:W1:Y:S02]  /*32880*/  SHFL.UP P6, R14, R13, R12, R11 ;  /* 0x0400000c0d0e7389 */ /* 0x00006400000c000b */
[----:B01----:R-:W-:Y:S01]  /*32890*/  ENDCOLLECTIVE ;  /* 0x000000000000791b */ /* 0x003fe20003800000 */
.L_x_4598:
[----:B------:R-:W-:Y:S01]  /*328a0*/  IMAD.MOV.U32 R12, RZ, RZ, 0x8 ;  /* 0x00000008ff0c7424 */ /* 0x000fe200078e00ff */
[----:B------:R-:W-:-:S05]  /*328b0*/  SEL R2, R14, RZ, P3 ;  /* 0x000000ff0e027207 */ /* 0x000fca0001800000 */
[----:B------:R-:W-:-:S04]  /*328c0*/  IMAD.IADD R2, R7, 0x1, R2 ;  /* 0x0000000107027824 */ /* 0x000fc800078e0202 */
[----:B------:R-:W-:-:S07]  /*328d0*/  IMAD.MOV.U32 R13, RZ, RZ, R2 ;  /* 0x000000ffff0d7224 */ /* 0x000fce00078e0002 */
[----:B------:R-:W-:Y:S05]  /*328e0*/  WARPSYNC.COLLECTIVE R15, `(.L_x_4599) ;  /* 0x000000000f087348 */ /* 0x000fea0003c00000 */
[----:B------:R0:W1:Y:S02]  /*328f0*/  SHFL.UP P6, R14, R13, R12, R11 ;  /* 0x0400000c0d0e7389 */ /* 0x00006400000c000b */
[----:B01----:R-:W-:Y:S01]  /*32900*/  ENDCOLLECTIVE ;  /* 0x000000000000791b */ /* 0x003fe20003800000 */
.L_x_4599:
[----:B------:R-:W-:Y:S01]  /*32910*/  IMAD.MOV.U32 R12, RZ, RZ, 0x10 ;  /* 0x00000010ff0c7424 */ /* 0x000fe200078e00ff */
[----:B------:R-:W-:-:S04]  /*32920*/  SEL R3, R14, RZ, P4 ;  /* 0x000000ff0e037207 */ /* 0x000fc80002000000 */
[----:B------:R-:W-:-:S05]  /*32930*/  IADD3 R3, R2, R3, RZ ;  /* 0x0000000302037210 */ /* 0x000fca0007ffe0ff */
[----:B------:R-:W-:-:S07]  /*32940*/  IMAD.MOV.U32 R13, RZ, RZ, R3 ;  /* 0x000000ffff0d7224 */ /* 0x000fce00078e0003 */
[----:B------:R-:W-:Y:S05]  /*32950*/  WARPSYNC.COLLECTIVE R15, `(.L_x_4600) ;  /* 0x000000000f087348 */ /* 0x000fea0003c00000 */
[----:B------:R0:W1:Y:S02]  /*32960*/  SHFL.UP P6, R14, R13, R12, R11 ;  /* 0x0400000c0d0e7389 */ /* 0x00006400000c000b */
[----:B01----:R-:W-:Y:S01]  /*32970*/  ENDCOLLECTIVE ;  /* 0x000000000000791b */ /* 0x003fe20003800000 */
.L_x_4600:
        /* <DEDUP_REMOVED lines=8> */
.L_x_4601:
[----:B------:R-:W-:Y:S05]  /*32a00*/  BRA `(.L_x_4602) ;  /* 0xffffff9c00287947 */ /* 0x000fea000383ffff */
.L_x_4383:
[----:B------:R-:W-:Y:S01]  /*32a10*/  BSSY B0, `(.L_x_4603) ;  /* 0x0000008000007945 */ /* 0x000fe20003800000 */
[----:B-----5:R-:W-:Y:S01]  /*32a20*/  IMAD.MOV.U32 R13, RZ, RZ, R5 ;  /* 0x000000ffff0d7224 */ /* 0x020fe200078e0005 */
[----:B------:R-:W-:Y:S01]  /*32a30*/  MOV R12, 0x1 ;  /* 0x00000001000c7802 */ /* 0x000fe20000000f00 */
[----:B------:R-:W-:Y:S02]  /*32a40*/  IMAD.MOV.U32 R11, RZ, RZ, RZ ;  /* 0x000000ffff0b7224 */ /* 0x000fe400078e00ff */
[----:B------:R-:W-:-:S07]  /*32a50*/  IMAD.MOV.U32 R15, RZ, RZ, -0x1 ;  /* 0xffffffffff0f7424 */ /* 0x000fce00078e00ff */
[----:B0-----:R-:W-:Y:S05]  /*32a60*/  WARPSYNC.COLLECTIVE R15, `(.L_x_4604) ;  /* 0x000000000f087348 */ /* 0x001fea0003c00000 */
[----:B------:R1:W2:Y:S02]  /*32a70*/  SHFL.UP P6, R14, R13, R12, R11 ;  /* 0x0400000c0d0e7389 */ /* 0x0002a400000c000b */
[----:B012---:R-:W-:Y:S01]  /*32a80*/  ENDCOLLECTIVE ;  /* 0x000000000000791b */ /* 0x007fe20003800000 */
.L_x_4604:
[----:B------:R-:W-:Y:S05]  /*32a90*/  BSYNC B0 ;  /* 0x0000000000007941 */ /* 0x000fea0003800000 */
.L_x_4603:
[----:B------:R-:W-:Y:S01]  /*32aa0*/  SEL R14, R14, RZ, P1 ;  /* 0x000000ff0e0e7207 */ /* 0x000fe20000800000 */
[----:B------:R-:W-:Y:S01]  /*32ab0*/  IMAD.MOV.U32 R11, RZ, RZ, RZ ;  /* 0x000000ffff0b7224 */ /* 0x000fe200078e00ff */
[----:B------:R-:W-:Y:S01]  /*32ac0*/  MOV R12, 0x2 ;  /* 0x00000002000c7802 */ /* 0x000fe20000000f00 */
[----:B------:R-:W-:Y:S02]  /*32ad0*/  IMAD.MOV.U32 R15, RZ, RZ, -0x1 ;  /* 0xffffffffff0f7424 */ /* 0x000fe400078e00ff */
[----:B------:R-:W-:-:S07]  /*32ae0*/  IMAD.IADD R13, R5, 0x1, R14 ;  /* 0x00000001050d7824 */ /* 0x000fce00078e020e */
[----:B------:R-:W-:Y:S05]  /*32af0*/  WARPSYNC.COLLECTIVE R15, `(.L_x_4605) ;  /* 0x000000000f087348 */ /* 0x000fea0003c00000 */
[----:B------:R0:W1:Y:S02]  /*32b00*/  SHFL.UP P6, R14, R13, R12, R11 ;  /* 0x0400000c0d0e7389 */ /* 0x00006400000c000b */
[----:B01----:R-:W-:Y:S01]  /*32b10*/  ENDCOLLECTIVE ;  /* 0x000000000000791b */ /* 0x003fe20003800000 */
.L_x_4605:
[----:B------:R-:W-:Y:S01]  /*32b20*/  IMAD.MOV.U32 R12, RZ, RZ, 0x4 ;  /* 0x00000004ff0c7424 */ /* 0x000fe200078e00ff */
[----:B------:R-:W-:-:S05]  /*32b30*/  SEL R2, R14, RZ, P2 ;  /* 0x000000ff0e027207 */ /* 0x000fca0001000000 */
[----:B------:R-:W-:-:S05]  /*32b40*/  IMAD.IADD R2, R13, 0x1, R2 ;  /* 0x000000010d027824 */ /* 0x000fca00078e0202 */
[----:B------:R-:W-:-:S07]  /*32b50*/  MOV R13, R2 ;  /* 0x00000002000d7202 */ /* 0x000fce0000000f00 */
[----:B------:R-:W-:Y:S05]  /*32b60*/  WARPSYNC.COLLECTIVE R15, `(.L_x_4606) ;  /* 0x000000000f087348 */ /* 0x000fea0003c00000 */
[----:B------:R0:W1:Y:S02]  /*32b70*/  SHFL.UP P6, R14, R13, R12, R11 ;  /* 0x0400000c0d0e7389 */ /* 0x00006400000c000b */
[----:B01----:R-:W-:Y:S01]  /*32b80*/  ENDCOLLECTIVE ;  /* 0x000000000000791b */ /* 0x003fe20003800000 */
.L_x_4606:
[----:B------:R-:W-:Y:S02]  /*32b90*/  MOV R12, 0x8 ;  /* 0x00000008000c7802 */ /* 0x000fe40000000f00 */
[----:B------:R-:W-:-:S05]  /*32ba0*/  SEL R3, R14, RZ, P3 ;  /* 0x000000ff0e037207 */ /* 0x000fca0001800000 */
[----:B------:R-:W-:-:S04]  /*32bb0*/  IMAD.IADD R3, R2, 0x1, R3 ;  /* 0x0000000102037824 */ /* 0x000fc800078e0203 */
[----:B------:R-:W-:-:S07]  /*32bc0*/  IMAD.MOV.U32 R13, RZ, RZ, R3 ;  /* 0x000000ffff0d7224 */ /* 0x000fce00078e0003 */
[----:B------:R-:W-:Y:S05]  /*32bd0*/  WARPSYNC.COLLECTIVE R15, `(.L_x_4607) ;  /* 0x000000000f087348 */ /* 0x000fea0003c00000 */
[----:B------:R0:W1:Y:S02]  /*32be0*/  SHFL.UP P6, R14, R13, R12, R11 ;  /* 0x0400000c0d0e7389 */ /* 0x00006400000c000b */
[----:B01----:R-:W-:Y:S01]  /*32bf0*/  ENDCOLLECTIVE ;  /* 0x000000000000791b */ /* 0x003fe20003800000 */
.L_x_4607:
[----:B------:R-:W-:Y:S01]  /*32c00*/  IMAD.MOV.U32 R12, RZ, RZ, 0x10 ;  /* 0x00000010ff0c7424 */ /* 0x000fe200078e00ff */
[----:B------:R-:W-:-:S05]  /*32c10*/  SEL R4, R14, RZ, P4 ;  /* 0x000000ff0e047207 */ /* 0x000fca0002000000 */
[----:B------:R-:W-:-:S04]  /*32c20*/  IMAD.IADD R4, R3, 0x1, R4 ;  /* 0x0000000103047824 */ /* 0x000fc800078e0204 */
[----:B------:R-:W-:-:S07]  /*32c30*/  IMAD.MOV.U32 R13, RZ, RZ, R4 ;  /* 0x000000ffff0d7224 */ /* 0x000fce00078e0004 */
[----:B------:R-:W-:Y:S05]  /*32c40*/  WARPSYNC.COLLECTIVE R15, `(.L_x_4608) ;  /* 0x000000000f087348 */ /* 0x000fea0003c00000 */
[----:B------:R0:W1:Y:S02]  /*32c50*/  SHFL.UP P6, R14, R13, R12, R11 ;  /* 0x0400000c0d0e7389 */ /* 0x00006400000c000b */
[----:B01----:R-:W-:Y:S01]  /*32c60*/  ENDCOLLECTIVE ;  /* 0x000000000000791b */ /* 0x003fe20003800000 */
.L_x_4608:
[----:B------:R-:W-:Y:S02]  /*32c70*/  IMAD.MOV.U32 R12, RZ, RZ, 0x1f ;  /* 0x0000001fff0c7424 */ /* 0x000fe400078e00ff */
[----:B------:R-:W-:Y:S01]  /*32c80*/  IMAD.MOV.U32 R11, RZ, RZ, 0x1f ;  /* 0x0000001fff0b7424 */ /* 0x000fe200078e00ff */
[----:B------:R-:W-:-:S04]  /*32c90*/  SEL R3, R14, RZ, P5 ;  /* 0x000000ff0e037207 */ /* 0x000fc80002800000 */
[----:B------:R-:W-:-:S05]  /*32ca0*/  IADD3 R2, R4, R3, RZ ;  /* 0x0000000304027210 */ /* 0x000fca0007ffe0ff */
[----:B------:R-:W-:-:S07]  /*32cb0*/  IMAD.MOV.U32 R13, RZ, RZ, R2 ;  /* 0x000000ffff0d7224 */ /* 0x000fce00078e0002 */
[----:B------:R-:W-:Y:S05]  /*32cc0*/  WARPSYNC.COLLECTIVE R15, `(.L_x_4609) ;  /* 0x000000000f087348 */ /* 0x000fea0003c00000 */
[----:B------:R0:W1:Y:S02]  /*32cd0*/  SHFL.IDX P6, R14, R13, R12, R11 ;  /* 0x0000000c0d0e7389 */ /* 0x00006400000c000b */
[----:B01----:R-:W-:Y:S01]  /*32ce0*/  ENDCOLLECTIVE ;  /* 0x000000000000791b */ /* 0x003fe20003800000 */
.L_x_4609:
[----:B------:R-:W-:Y:S05]  /*32cf0*/  BRA `(.L_x_4610) ;  /* 0xffffff9c00087947 */ /* 0x000fea000383ffff */
.L_x_4385:
[----:B------:R-:W-:Y:S01]  /*32d00*/  BSSY B0, `(.L_x_4611) ;  /* 0x0000006000007945 */ /* 0x000fe20003800000 */
[----:B------:R-:W-:Y:S02]  /*32d10*/  PLOP3.LUT P6, PT, P6, PT, PT, 0x8, 0x0 ;  /* 0x000000000000781c */ /* 0x000fe400037ce170 */
[----:B------:R-:W-:-:S11]  /*32d20*/  MOV R15, 0xffffffff ;  /* 0xffffffff000f7802 */ /* 0x000fd60000000f00 */
[----:B0-----:R-:W-:Y:S05]  /*32d30*/  WARPSYNC.COLLECTIVE R15, `(.L_x_4612) ;  /* 0x000000000f087348 */ /* 0x001fea0003c00000 */
[----:B------:R-:W-:Y:S01]  /*32d40*/  VOTE.ANY R14, PT, P6 ;  /* 0x00000000000e7806 */ /* 0x000fe200030e0100 */
[----:B0-----:R-:W-:Y:S06]  /*32d50*/  ENDCOLLECTIVE ;  /* 0x000000000000791b */ /* 0x001fec0003800000 */
.L_x_4612:
[----:B------:R-:W-:Y:S05]  /*32d60*/  BSYNC B0 ;  /* 0x0000000000007941 */ /* 0x000fea0003800000 */
.L_x_4611:
[----:B------:R-:W-:Y:S01]  /*32d70*/  IMAD.MOV.U32 R3, RZ, RZ, R14 ;  /* 0x000000ffff037224 */ /* 0x000fe200078e000e */
[----:B------:R-:W-:Y:S01]  /*32d80*/  MOV R11, 0x1f ;  /* 0x0000001f000b7802 */ /* 0x000fe20000000f00 */
[----:B------:R-:W-:Y:S02]  /*32d90*/  IMAD.MOV.U32 R13, RZ, RZ, R5 ;  /* 0x000000ffff0d7224 */ /* 0x000fe400078e0005 */
[----:B------:R-:W0:Y:S01]  /*32da0*/  POPC R4, R3 ;  /* 0x0000000300047309 */ /* 0x000e220000000000 */
[----:B------:R-:W-:Y:S02]  /*32db0*/  IMAD.MOV.U32 R15, RZ, RZ, -0x1 ;  /* 0xffffffffff0f7424 */ /* 0x000fe400078e00ff */
[----:B0-----:R-:W-:-:S07]  /*32dc0*/  IMAD.MOV.U32 R12, RZ, RZ, R4 ;  /* 0x000000ffff0c7224 */ /* 0x001fce00078e0004 */
[----:B------:R-:W-:Y:S05]  /*32dd0*/  WARPSYNC.COLLECTIVE R15, `(.L_x_4613) ;  /* 0x000000000f087348 */ /* 0x000fea0003c00000 */
[----:B------:R0:W1:Y:S02]  /*32de0*/  SHFL.IDX P6, R14, R13, R12, R11 ;  /* 0x0000000c0d0e7389 */ /* 0x00006400000c000b */
[----:B01----:R-:W-:Y:S01]  /*32df0*/  ENDCOLLECTIVE ;  /* 0x000000000000791b */ /* 0x003fe20003800000 */
.L_x_4613:
[----:B------:R-:W-:Y:S01]  /*32e00*/  IMAD.MOV.U32 R5, RZ, RZ, R14 ;  /* 0x000000ffff057224 */ /* 0x000fe200078e000e */
[----:B------:R-:W-:Y:S06]  /*32e10*/  BRA `(.L_x_4614) ;  /* 0xffffff9800f87947 */ /* 0x000fec000383ffff */
.L_x_4387:
[----:B------:R-:W-:Y:S01]  /*32e20*/  BSSY B0, `(.L_x_4615) ;  /* 0x0000007000007945 */ /* 0x000fe20003800000 */
[----:B------:R-:W-:Y:S01]  /*32e30*/  IMAD.MOV.U32 R13, RZ, RZ, R2 ;  /* 0x000000ffff0d7224 */ /* 0x000fe200078e0002 */
[----:B------:R-:W-:Y:S01]  /*32e40*/  MOV R11, 0x1f ;  /* 0x0000001f000b7802 */ /* 0x000fe20000000f00 */
[----:B------:R-:W-:-:S07]  /*32e50*/  IMAD.MOV.U32 R15, RZ, RZ, -0x1 ;  /* 0xffffffffff0f7424 */ /* 0x000fce00078e00ff */
[----:B012---:R-:W-:Y:S05]  /*32e60*/  WARPSYNC.COLLECTIVE R15, `(.L_x_4616) ;  /* 0x000000000f087348 */ /* 0x007fea0003c00000 */
[----:B------:R3:W4:Y:S02]  /*32e70*/  SHFL.IDX P6, R14, R13, R12, R11 ;  /* 0x0000000c0d0e7389 */ /* 0x00072400000c000b */
[----:B01234-:R-:W-:Y:S01]  /*32e80*/  ENDCOLLECTIVE ;  /* 0x000000000000791b */ /* 0x01ffe20003800000 */
.L_x_4616:
[----:B------:R-:W-:Y:S05]  /*32e90*/  BSYNC B0 ;  /* 0x0000000000007941 */ /* 0x000fea0003800000 */
.L_x_4615:
[----:B------:R-:W-:Y:S05]  /*32ea0*/  BRA `(.L_x_4386) ;  /* 0xffffff9800f07947 */ /* 0x000fea000383ffff */
.L_x_4391:
[----:B0-----:R0:W1:Y:S02]  /*32eb0*/  SYNCS.PHASECHK.TRANS64.TRYWAIT P0, [R5+URZ+0x33420], R0 ;  /* 0x03342000050075a7 */ /* 0x001064000800017f */
[----:B-1----:R-:W-:Y:S05]  /*32ec0*/  @!P0 NANOSLEEP.SYNCS 0x989680 ;  /* 0x009896800000895d */ /* 0x002fea0003900000 */
[----:B------:R-:W1:Y:S02]  /*32ed0*/  @!P0 SYNCS.PHASECHK.TRANS64 P0, [R5+URZ+0x33420], R0 ;  /* 0x03342000050085a7 */ /* 0x000e64000800007f */
[----:B-1----:R-:W-:Y:S05]  /*32ee0*/  @!P0 BRA `(.L_x_4391) ;  /* 0xfffffffc00f08947 */ /* 0x002fea000383ffff */
[----:B------:R-:W-:Y:S05]  /*32ef0*/  BRA `(.L_x_4617) ;  /* 0xffffff9c00e47947 */ /* 0x000fea000383ffff */
.L_x_4392:
[----:B------:R-:W1:Y:S01]  /*32f00*/  S2R R2, SR_TID.X ;  /* 0x0000000000027919 */ /* 0x000e620000002100 */
[----:B------:R-:W-:Y:S01]  /*32f10*/  BSSY B0, `(.L_x_4618) ;  /* 0x000000a000007945 */ /* 0x000fe20003800000 */
[----:B------:R-:W-:Y:S01]  /*32f20*/  IMAD.MOV.U32 R12, RZ, RZ, RZ ;  /* 0x000000ffff0c7224 */ /* 0x000fe200078e00ff */
[----:B------:R-:W-:Y:S01]  /*32f30*/  MOV R11, 0x1f ;  /* 0x0000001f000b7802 */ /* 0x000fe20000000f00 */
[----:B------:R-:W-:Y:S01]  /*32f40*/  IMAD.MOV.U32 R15, RZ, RZ, -0x1 ;  /* 0xffffffffff0f7424 */ /* 0x000fe200078e00ff */
[----:B-1----:R-:W-:-:S04]  /*32f50*/  SHF.R.U32.HI R2, RZ, 0x5, R2 ;  /* 0x00000005ff027819 */ /* 0x002fc80000011602 */
[----:B------:R-:W-:-:S05]  /*32f60*/  LOP3.LUT R2, R2, 0x3, RZ, 0xc0, !PT ;  /* 0x0000000302027812 */ /* 0x000fca00078ec0ff */
[----:B------:R-:W-:-:S07]  /*32f70*/  IMAD.MOV.U32 R13, RZ, RZ, R2 ;  /* 0x000000ffff0d7224 */ /* 0x000fce00078e0002 */
[----:B0-----:R-:W-:Y:S05]  /*32f80*/  WARPSYNC.COLLECTIVE R15, `(.L_x_4619) ;  /* 0x000000000f087348 */ /* 0x001fea0003c00000 */
[----:B------:R1:W2:Y:S02]  /*32f90*/  SHFL.IDX P6, R14, R13, R12, R11 ;  /* 0x0000000c0d0e7389 */ /* 0x0002a400000c000b */
[----:B012---:R-:W-:Y:S01]  /*32fa0*/  ENDCOLLECTIVE ;  /* 0x000000000000791b */ /* 0x007fe20003800000 */
.L_x_4619:
[----:B------:R-:W-:Y:S05]  /*32fb0*/  BSYNC B0 ;  /* 0x0000000000007941 */ /* 0x000fea0003800000 */
.L_x_4618:
[----:B------:R-:W-:Y:S05]  /*32fc0*/  BRA `(.L_x_4620) ;  /* 0xffffff9c00cc7947 */ /* 0x000fea000383ffff */
.L_x_4393:
[----:B------:R-:W-:Y:S01]  /*32fd0*/  BSSY B0, `(.L_x_4621) ;  /* 0x0000006000007945 */ /* 0x000fe20003800000 */
[----:B------:R-:W-:-:S07]  /*32fe0*/  IMAD.MOV.U32 R15, RZ, RZ, -0x1 ;  /* 0xffffffffff0f7424 */ /* 0x000fce00078e00ff */
[----:B0-----:R-:W-:Y:S05]  /*32ff0*/  WARPSYNC.COLLECTIVE R15, `(.L_x_4622) ;  /* 0x000000000f0c7348 */ /* 0x001fea0003c00000 */
[----:B------:R-:W-:Y:S02]  /*33000*/  ELECT P6, UR62, PT ;  /* 0x00000000003e782f */ /* 0x000fe400038c0000 */
[----:B------:R-:W-:Y:S01]  /*33010*/  MOV R14, UR62 ;  /* 0x0000003e000e7c02 */ /* 0x000fe20008000f00 */
[----:B0-----:R-:W-:Y:S10]  /*33020*/  ENDCOLLECTIVE ;  /* 0x000000000000791b */ /* 0x001ff40003800000 */
.L_x_4622:
[----:B------:R-:W-:Y:S05]  /*33030*/  BSYNC B0 ;  /* 0x0000000000007941 */ /* 0x000fea0003800000 */
.L_x_4621:
[----:B------:R-:W-:Y:S05]  /*33040*/  BRA `(.L_x_4623) ;  /* 0xffffff9c00c07947 */ /* 0x000fea000383ffff */
.L_x_4395:
[----:B0-----:R0:W1:Y:S02]  /*33050*/  SYNCS.PHASECHK.TRANS64.TRYWAIT P1, [R3+URZ+0x33440], R2 ;  /* 0x03344002030075a7 */ /* 0x001064000802017f */
[----:B-1----:R-:W-:Y:S05]  /*33060*/  @!P1 NANOSLEEP.SYNCS 0x989680 ;  /* 0x009896800000995d */ /* 0x002fea0003900000 */
[----:B------:R-:W1:Y:S02]  /*33070*/  @!P1 SYNCS.PHASECHK.TRANS64 P1, [R3+URZ+0x33440], R2 ;  /* 0x03344002030095a7 */ /* 0x000e64000802007f */
[----:B-1----:R-:W-:Y:S05]  /*33080*/  @!P1 BRA `(.L_x_4395) ;  /* 0xfffffffc00f09947 */ /* 0x002fea000383ffff */
[----:B------:R-:W-:Y:S05]  /*33090*/  BRA `(.L_x_4624) ;  /* 0xffffff9c00e07947 */ /* 0x000fea000383ffff */
.L_x_4397:
[----:B-1----:R1:W2:Y:S02]  /*330a0*/  SYNCS.PHASECHK.TRANS64.TRYWAIT P1, [R5+URZ+0x33440], R0 ;  /* 0x03344000050075a7 */ /* 0x0022a4000802017f */
[----:B--2---:R-:W-:Y:S05]  /*330b0*/  @!P1 NANOSLEEP.SYNCS 0x989680 ;  /* 0x009896800000995d */ /* 0x004fea0003900000 */
[----:B------:R-:W2:Y:S02]  /*330c0*/  @!P1 SYNCS.PHASECHK.TRANS64 P1, [R5+URZ+0x33440], R0 ;  /* 0x03344000050095a7 */ /* 0x000ea4000802007f */
[----:B--2---:R-:W-:Y:S05]  /*330d0*/  @!P1 BRA `(.L_x_4397) ;  /* 0xfffffffc00f09947 */ /* 0x004fea000383ffff */
[----:B------:R-:W-:Y:S05]  /*330e0*/  BRA `(.L_x_4625) ;  /* 0xffffff9c00ec7947 */ /* 0x000fea000383ffff */
.L_x_4399:
[----:B--2---:R2:W3:Y:S02]  /*330f0*/  SYNCS.PHASECHK.TRANS64.TRYWAIT P1, [R3+URZ+0x33460], R2 ;  /* 0x03346002030075a7 */ /* 0x0044e4000802017f */
[----:B---3--:R-:W-:Y:S05]  /*33100*/  @!P1 NANOSLEEP.SYNCS 0x989680 ;  /* 0x009896800000995d */ /* 0x008fea0003900000 */
[----:B------:R-:W3:Y:S02]  /*33110*/  @!P1 SYNCS.PHASECHK.TRANS64 P1, [R3+URZ+0x33460], R2 ;  /* 0x03346002030095a7 */ /* 0x000ee4000802007f */
[----:B---3--:R-:W-:Y:S05]  /*33120*/  @!P1 BRA `(.L_x_4399) ;  /* 0xfffffffc00f09947 */ /* 0x008fea000383ffff */
[----:B------:R-:W-:Y:S05]  /*33130*/  BRA `(.L_x_4626) ;  /* 0xffffff9c00e87947 */ /* 0x000fea000383ffff */
.L_x_4401:
[----:B---3--:R3:W4:Y:S02]  /*33140*/  SYNCS.PHASECHK.TRANS64.TRYWAIT P1, [R5+URZ+0x33460], R0 ;  /* 0x03346000050075a7 */ /* 0x008724000802017f */
[----:B----4-:R-:W-:Y:S05]  /*33150*/  @!P1 NANOSLEEP.SYNCS 0x989680 ;  /* 0x009896800000995d */ /* 0x010fea0003900000 */
[----:B------:R-:W4:Y:S02]  /*33160*/  @!P1 SYNCS.PHASECHK.TRANS64 P1, [R5+URZ+0x33460], R0 ;  /* 0x03346000050095a7 */ /* 0x000f24000802007f */
[----:B----4-:R-:W-:Y:S05]  /*33170*/  @!P1 BRA `(.L_x_4401) ;  /* 0xfffffffc00f09947 */ /* 0x010fea000383ffff */
[----:B------:R-:W-:Y:S05]  /*33180*/  BRA `(.L_x_4627) ;  /* 0xffffff9c00e47947 */ /* 0x000fea000383ffff */
.L_x_4403:
[----:B----4-:R4:W0:Y:S02]  /*33190*/  SYNCS.PHASECHK.TRANS64.TRYWAIT P1, [R3+URZ+0x33480], R2 ;  /* 0x03348002030075a7 */ /* 0x010824000802017f */
[----:B0-----:R-:W-:Y:S05]  /*331a0*/  @!P1 NANOSLEEP.SYNCS 0x989680 ;  /* 0x009896800000995d */ /* 0x001fea0003900000 */
[----:B------:R-:W0:Y:S02]  /*331b0*/  @!P1 SYNCS.PHASECHK.TRANS64 P1, [R3+URZ+0x33480], R2 ;  /* 0x03348002030095a7 */ /* 0x000e24000802007f */
[----:B0-----:R-:W-:Y:S05]  /*331c0*/  @!P1 BRA `(.L_x_4403) ;  /* 0xfffffffc00f09947 */ /* 0x001fea000383ffff */
[----:B------:R-:W-:Y:S05]  /*331d0*/  BRA `(.L_x_4628) ;  /* 0xffffff9c00e07947 */ /* 0x000fea000383ffff */
.L_x_4629:
        /* <DEDUP_REMOVED lines=10> */
.L_x_15836:


//--------------------- .text._ZN7cutlass13device_kernelIN5flash11enable_sm90INS1_16FlashAttnFwdSm90INS1_25CollectiveMainloopFwdSm90ILi2EN4cute5tupleIJNS5_1CILi1EEES8_S8_EEENS6_IJNS7_ILi128EEESA_NS7_ILi192EEEEEELi192ENS_12float_e4m3_tEfNS_4arch4Sm90ELb0ELb1ELb1ELb0ELb1ELb0ELb0ELb1ELb1ELb1ELb0ELb0EEENS1_21CollectiveEpilogueFwdINS6_IJSA_SB_SA_EEES9_NS_10bfloat16_tESF_Li256ELb0ELb1ELb0ELb1EEENS1_30DynamicPersistentTileSchedulerILi256ELi128ELb0ELb1ELb1EEEEEEEEEvNT_6ParamsE --------------------------
	.section	.text._ZN7cutlass13device_kernelIN5flash11enable_sm90INS1_16FlashAttnFwdSm90INS1_25CollectiveMainloopFwdSm90ILi2EN4cute5tupleIJNS5_1CILi1EEES8_S8_EEENS6_IJNS7_ILi128EEESA_NS7_ILi192EEEEEELi192ENS_12float_e4m3_tEfNS_4arch4Sm90ELb0ELb1ELb1ELb0ELb1ELb0ELb0ELb1ELb1ELb1ELb0ELb0EEENS1_21CollectiveEpilogueFwdINS6_IJSA_SB_SA_EEES9_NS_10bfloat16_tESF_Li256ELb0ELb1ELb0ELb1EEENS1_30DynamicPersistentTileSchedulerILi256ELi128ELb0ELb1ELb1EEEEEEEEEvNT_6ParamsE,"ax",@progbits
	.align	128
.text._ZN7cutlass13device_kernelIN5flash11enable_sm90INS1_16FlashAttnFwdSm90INS1_25CollectiveMainloopFwdSm90ILi2EN4cute5tupleIJNS5_1CILi1EEES8_S8_EEENS6_IJNS7_ILi128EEESA_NS7_ILi192EEEEEELi192ENS_12float_e4m3_tEfNS_4arch4Sm90ELb0ELb1ELb1ELb0ELb1ELb0ELb0ELb1ELb1ELb1ELb0ELb0EEENS1_21CollectiveEpilogueFwdINS6_IJSA_SB_SA_EEES9_NS_10bfloat16_tESF_Li256ELb0ELb1ELb0ELb1EEENS1_30DynamicPersistentTileSchedulerILi256ELi128ELb0ELb1ELb1EEEEEEEEEvNT_6ParamsE:
        .type           _ZN7cutlass13device_kernelIN5flash11enable_sm90INS1_16FlashAttnFwdSm90INS1_25CollectiveMainloopFwdSm90ILi2EN4cute5tupleIJNS5_1CILi1EEES8_S8_EEENS6_IJNS7_ILi128EEESA_NS7_ILi192EEEEEELi192ENS_12float_e4m3_tEfNS_4arch4Sm90ELb0ELb1ELb1ELb0ELb1ELb0ELb0ELb1ELb1ELb1ELb0ELb0EEENS1_21CollectiveEpilogueFwdINS6_IJSA_SB_SA_EEES9_NS_10bfloat16_tESF_Li256ELb0ELb1ELb0ELb1EEENS1_30DynamicPersistentTileSchedulerILi256ELi128ELb0ELb1ELb1EEEEEEEEEvNT_6ParamsE,@function
        .size           _ZN7cutlass13device_kernelIN5flash11enable_sm90INS1_16FlashAttnFwdSm90INS1_25CollectiveMainloopFwdSm90ILi2EN4cute5tupleIJNS5_1CILi1EEES8_S8_EEENS6_IJNS7_ILi128EEESA_NS7_ILi192EEEEEELi192ENS_12float_e4m3_tEfNS_4arch4Sm90ELb0ELb1ELb1ELb0ELb1ELb0ELb0ELb1ELb1ELb1ELb0ELb0EEENS1_21CollectiveEpilogueFwdINS6_IJSA_SB_SA_EEES9_NS_10bfloat16_tESF_Li256ELb0ELb1ELb0ELb1EEENS1_30DynamicPersistentTileSchedulerILi256ELi128ELb0ELb1ELb1EEEEEEEEEvNT_6ParamsE,(.L_x_15837 - _ZN7cutlass13device_kernelIN5flash11enable_sm90INS1_16FlashAttnFwdSm90INS1_25CollectiveMainloopFwdSm90ILi2EN4cute5tupleIJNS5_1CILi1EEES8_S8_EEENS6_IJNS7_ILi128EEESA_NS7_ILi192EEEEEELi192ENS_12float_e4m3_tEfNS_4arch4Sm90ELb0ELb1ELb1ELb0ELb1ELb0ELb0ELb1ELb1ELb1ELb0ELb0EEENS1_21CollectiveEpilogueFwdINS6_IJSA_SB_SA_EEES9_NS_10bfloat16_tESF_Li256ELb0ELb1ELb0ELb1EEENS1_30DynamicPersistentTileSchedulerILi256ELi128ELb0ELb1ELb1EEEEEEEEEvNT_6ParamsE)
        .other          _ZN7cutlass13device_kernelIN5flash11enable_sm90INS1_16FlashAttnFwdSm90INS1_25CollectiveMainloopFwdSm90ILi2EN4cute5tupleIJNS5_1CILi1EEES8_S8_EEENS6_IJNS7_ILi128EEESA_NS7_ILi192EEEEEELi192ENS_12float_e4m3_tEfNS_4arch4Sm90ELb0ELb1ELb1ELb0ELb1ELb0ELb0ELb1ELb1ELb1ELb0ELb0EEENS1_21CollectiveEpilogueFwdINS6_IJSA_SB_SA_EEES9_NS_10bfloat16_tESF_Li256ELb0ELb1ELb0ELb1EEENS1_30DynamicPersistentTileSchedulerILi256ELi128ELb0ELb1ELb1EEEEEEEEEvNT_6ParamsE,@"STO_CUDA_ENTRY STV_DEFAULT"
_ZN7cutlass13device_kernelIN5flash11enable_sm90INS1_16FlashAttnFwdSm90INS1_25CollectiveMainloopFwdSm90ILi2EN4cute5tupleIJNS5_1CILi1EEES8_S8_EEENS6_IJNS7_ILi128EEESA_NS7_ILi192EEEEEELi192ENS_12float_e4m3_tEfNS_4arch4Sm90ELb0ELb1ELb1ELb0ELb1ELb0ELb0ELb1ELb1ELb1ELb0ELb0EEENS1_21CollectiveEpilogueFwdINS6_IJSA_SB_SA_EEES9_NS_10bfloat16_tESF_Li256ELb0ELb1ELb0ELb1EEENS1_30DynamicPersistentTileSchedulerILi256ELi128ELb0ELb1ELb1EEEEEEEEEvNT_6ParamsE:
        /* <DEDUP_REMOVED lines=45> */
.L_x_4630:
        /* <DEDUP_REMOVED lines=22> */
.L_x_4631:
        /* <DEDUP_REMOVED lines=18> */
.L_x_4632:
        /* <DEDUP_REMOVED lines=22> */
.L_x_4633:
        /* <DEDUP_REMOVED lines=24> */
.L_x_4634:
        /* <DEDUP_REMOVED lines=9> */
.L_x_4636:
        /* <DEDUP_REMOVED lines=16> */
[----:B------:R-:W-:Y:S01]  /*09c0*/  UMOV UR47, URZ ;  /* 0x0000003f002f7c82 */ /* 0x000fe20008000000 */
[----:B------:R-:W-:Y:S02]  /*09d0*/  UMOV UR46, URZ ;  /* 0x0000003f002e7c82 */ /* 0x000fe40008000000 */
[----:B------:R-:W-:Y:S01]  /*09e0*/  SHF.R.S32.HI R3, RZ, 0x1f, R208 ;  /* 0x0000001fff037819 */ /* 0x000fe200000114d0 */
[----:B------:R-:W-:-:S03]  /*09f0*/  UMOV UR45, URZ ;  /* 0x0000003f002d7c82 */ /* 0x000fc60008000000 */
[CC--:B------:R-:W-:Y:S02]  /*0a00*/  LEA.HI R5, R3.reuse, R208.reuse, RZ, 0x7 ;  /* 0x000000d003057211 */ /* 0x0c0fe400078f38ff */
[----:B------:R-:W-:Y:S02]  /*0a10*/  LEA.HI R0, R3, R208, RZ, 0x4 ;  /* 0x000000d003007211 */ /* 0x000fe400078f20ff */
[----:B------:R-:W-:Y:S02]  /*0a20*/  LOP3.LUT R201, R5, 0xffffff80, RZ, 0xc0, !PT ;  /* 0xffffff8005c97812 */ /* 0x000fe400078ec0ff */
[----:B------:R-:W-:Y:S02]  /*0a30*/  SHF.R.S32.HI R9, RZ, 0x4, R0 ;  /* 0x00000004ff097819 */ /* 0x000fe40000011400 */
[----:B------:R-:W-:Y:S01]  /*0a40*/  LOP3.LUT R7, R0, 0x3fffff0, RZ, 0xc0, !PT ;  /* 0x03fffff000077812 */ /* 0x000fe200078ec0ff */
[----:B------:R-:W-:Y:S01]  /*0a50*/  IMAD.IADD R201, R208, 0x1, -R201 ;  /* 0x00000001d0c97824 */ /* 0x000fe200078e0ac9 */
[----:B------:R-:W-:-:S02]  /*0a60*/  LEA.HI R0, R0, R9, RZ, 0x1 ;  /* 0x0000000900007211 */ /* 0x000fc400078f08ff */
[CC--:B------:R-:W-:Y:S01]  /*0a70*/  LEA.HI R2, R3.reuse, R208.reuse, RZ, 0x5 ;  /* 0x000000d003027211 */ /* 0x0c0fe200078f28ff */
[----:B------:R-:W-:Y:S01]  /*0a80*/  IMAD.IADD R7, R208, 0x1, -R7 ;  /* 0x00000001d0077824 */ /* 0x000fe200078e0a07 */
[----:B------:R-:W-:Y:S02]  /*0a90*/  SHF.R.S32.HI R4, RZ, 0x1f, R201 ;  /* 0x0000001fff047819 */ /* 0x000fe400000114c9 */
[----:B------:R-:W-:Y:S01]  /*0aa0*/  LOP3.LUT R0, R0, 0x1ffffffe, RZ, 0xc0, !PT ;  /* 0x1ffffffe00007812 */ /* 0x000fe200078ec0ff */
[----:B------:R-:W-:Y:S01]  /*0ab0*/  IMAD.SHL.U32 R2, R2, 0x20, RZ ;  /* 0x0000002002027824 */ /* 0x000fe200078e00ff */
[----:B------:R-:W-:Y:S02]  /*0ac0*/  LEA.HI R6, R4, R201, RZ, 0x2 ;  /* 0x000000c904067211 */ /* 0x000fe400078f10ff */
[----:B------:R-:W-:Y:S01]  /*0ad0*/  LEA.HI R10, R3, R208, RZ, 0x2 ;  /* 0x000000d0030a7211 */ /* 0x000fe200078f10ff */
[----:B------:R-:W-:Y:S01]  /*0ae0*/  IMAD.IADD R0, R9, 0x1, -R0 ;  /* 0x0000000109007824 */ /* 0x000fe200078e0a00 */
[----:B------:R-:W-:-:S02]  /*0af0*/  SHF.R.S32.HI R8, RZ, 0x2, R6 ;  /* 0x00000002ff087819 */ /* 0x000fc40000011406 */
[----:B------:R-:W-:Y:S02]  /*0b00*/  SHF.R.S32.HI R11, RZ, 0x1f, R6 ;  /* 0x0000001fff0b7819 */ /* 0x000fe40000011406 */
[----:B------:R-:W-:Y:S02]  /*0b10*/  LOP3.LUT R9, R10, 0xfffffffc, RZ, 0xc0, !PT ;  /* 0xfffffffc0a097812 */ /* 0x000fe400078ec0ff */
[----:B------:R-:W-:Y:S02]  /*0b20*/  LEA.HI R3, R3, R208, RZ, 0x3 ;  /* 0x000000d003037211 */ /* 0x000fe400078f18ff */
[----:B------:R-:W-:Y:S01]  /*0b30*/  LEA.HI R11, R11, R8, RZ, 0x3 ;  /* 0x000000080b0b7211 */ /* 0x000fe200078f18ff */
[----:B------:R-:W-:Y:S01]  /*0b40*/  IMAD.IADD R9, R208, 0x1, -R9 ;  /* 0x00000001d0097824 */ /* 0x000fe200078e0a09 */
[----:B------:R-:W-:Y:S02]  /*0b50*/  SHF.R.S32.HI R202, RZ, 0x7, R5 ;  /* 0x00000007ffca7819 */ /* 0x000fe40000011405 */
[----:B------:R-:W-:-:S02]  /*0b60*/  LOP3.LUT R2, R2, 0xfffffc00, RZ, 0xc0, !PT ;  /* 0xfffffc0002027812 */ /* 0x000fc400078ec0ff */
[----:B------:R-:W-:Y:S02]  /*0b70*/  LOP3.LUT R23, R3, 0xfffffff8, RZ, 0xc0, !PT ;  /* 0xfffffff803177812 */ /* 0x000fe400078ec0ff */
[----:B------:R-:W-:Y:S01]  /*0b80*/  LOP3.LUT R11, R11, 0xfffffff8, RZ, 0xc0, !PT ;  /* 0xfffffff80b0b7812 */ /* 0x000fe200078ec0ff */
[----:B------:R-:W-:Y:S01]  /*0b90*/  IMAD R7, R7, 0x40, R2 ;  /* 0x0000004007077824 */ /* 0x000fe200078e0202 */
        /* <DEDUP_REMOVED lines=23> */
.L_x_4741:
        /* <DEDUP_REMOVED lines=21> */
.L_x_4637:
[----:B------:R-:W-:Y:S01]  /*0e60*/  ULDC UR7, c[0x0][0xc54] ;  /* 0x0003150000077ab9 */ /* 0x000fe20000000800 */
[----:B------:R-:W-:Y:S01]  /*0e70*/  UMOV UR6, UR9 ;  /* 0x0000000900067c82 */ /* 0x000fe20008000000 */
[----:B------:R-:W-:-:S11]  /*0e80*/  UISETP.NE.AND UP0, UPT, UR7, 0x1, UPT ;  /* 0x000000010700788c */ /* 0x000fd6000bf05270 */
[----:B------:R-:W-:Y:S02]  /*0e90*/  @UP0 ULDC.64 UR10, c[0x0][0xc58] ;  /* 0x00031600000a0ab9 */ /* 0x000fe40000000a00 */
[----:B------:R-:W-:-:S04]  /*0ea0*/  UIMAD.WIDE.U32 UR4, UR9, UR10, URZ ;  /* 0x0000000a090472a5 */ /* 0x000fc8000f8e003f */
[----:B------:R-:W-:-:S04]  /*0eb0*/  @UP0 USHF.R.U32.HI UR6, URZ, UR11, UR5 ;  /* 0x0000000b3f060299 */ /* 0x000fc80008011605 */
[----:B------:R-:W-:-:S12]  /*0ec0*/  UIMAD UR4, UR6, UR7, URZ ;  /* 0x00000007060472a4 */ /* 0x000fd8000f8e023f */
.L_x_4638:
        /* <DEDUP_REMOVED lines=51> */
.L_x_4640:
[----:B------:R-:W-:-:S11]  /*1200*/  UISETP.NE.AND UP0, UPT, UR5, 0x1, UPT ;  /* 0x000000010500788c */ /* 0x000fd6000bf05270 */
[----:B------:R-:W-:Y:S02]  /*1210*/  @UP0 ULDC.64 UR8, c[0x0][0x9e8] ;  /* 0x00027a0000080ab9 */ /* 0x000fe40000000a00 */
[----:B------:R-:W-:-:S04]  /*1220*/  UIMAD.WIDE.U32 UR6, UR4, UR8, URZ ;  /* 0x00000008040672a5 */ /* 0x000fc8000f8e003f */
[----:B------:R-:W-:-:S12]  /*1230*/  @UP0 USHF.R.U32.HI UR4, URZ, UR9, UR7 ;  /* 0x000000093f040299 */ /* 0x000fd80008011607 */
.L_x_4641:
[----:B------:R-:W-:-:S06]  /*1240*/  UIMAD UR4, UR4, UR5, UR5 ;  /* 0x00000005040472a4 */ /* 0x000fcc000f8e0205 */
[----:B------:R-:W-:-:S07]  /*1250*/  VIMNMX R0, R0, UR4, PT ;  /* 0x0000000400007c48 */ /* 0x000fce000bfe0100 */
.L_x_4639:
        /* <DEDUP_REMOVED lines=32> */
.L_x_4643:
[----:B------:R-:W-:-:S11]  /*1460*/  UISETP.NE.AND UP0, UPT, UR5, 0x1, UPT ;  /* 0x000000010500788c */ /* 0x000fd6000bf05270 */
[----:B------:R-:W-:Y:S02]  /*1470*/  @UP0 ULDC.64 UR10, c[0x0][0x9e8] ;  /* 0x00027a00000a0ab9 */ /* 0x000fe40000000a00 */
[----:B------:R-:W-:-:S04]  /*1480*/  UIMAD.WIDE.U32 UR6, UR4, UR10, URZ ;  /* 0x0000000a040672a5 */ /* 0x000fc8000f8e003f */
[----:B------:R-:W-:-:S12]  /*1490*/  @UP0 USHF.R.U32.HI UR4, URZ, UR11, UR7 ;  /* 0x0000000b3f040299 */ /* 0x000fd80008011607 */
.L_x_4644:
[----:B------:R-:W-:-:S04]  /*14a0*/  UIMAD UR4, UR4, UR5, URZ ;  /* 0x00000005040472a4 */ /* 0x000fc8000f8e023f */
[----:B------:R-:W-:-:S04]  /*14b0*/  UISETP.LT.AND UP0, UPT, UR9, UR4, UPT ;  /* 0x000000040900728c */ /* 0x000fc8000bf01270 */
[----:B------:R-:W-:-:S12]  /*14c0*/  USEL UR9, UR9, UR4, !UP0 ;  /* 0x0000000409097287 */ /* 0x000fd8000c000000 */
.L_x_4642:
        /* <DEDUP_REMOVED lines=56> */
[----:B------:R-:W-:Y:S01]  /*1850*/  CS2R R130, SRZ ;  /* 0x0000000000827805 */ /* 0x000fe2000001ff00 */
[----:B------:R-:W-:-:S02]  /*1860*/  IMAD.MOV.U32 R104, RZ, RZ, RZ ;  /* 0x000000ffff687224 */ /* 0x000fc400078e00ff */
        /* <DEDUP_REMOVED lines=33> */
.L_x_4646:
        /* <DEDUP_REMOVED lines=56> */
.L_x_4831:
[----:B------:R-:W-:Y:S05]  /*1e00*/  @!P0 BRA `(.L_x_4648) ;  /* 0x0000000000048947 */ /* 0x000fea0003800000 */
[----:B------:R-:W-:Y:S01]  /*1e10*/  BPT.TRAP 0x1 ;  /* 0x000000040000795c */ /* 0x000fe20000300000 */
.L_x_4648:
[----:B------:R-:W-:Y:S02]  /*1e20*/  IMAD.U32 R15, RZ, RZ, UR45 ;  /* 0x0000002dff0f7e24 */ /* 0x000fe4000f8e00ff */
[----:B------:R-:W-:-:S03]  /*1e30*/  IMAD.U32 R2, RZ, RZ, UR46 ;  /* 0x0000002eff027e24 */ /* 0x000fc6000f8e00ff */
[----:B------:R-:W-:Y:S02]  /*1e40*/  LEA R15, R15, UR36, 0x3 ;  /* 0x000000240f0f7c11 */ /* 0x000fe4000f8e18ff */
[----:B------:R-:W-:-:S04]  /*1e50*/  SHF.L.U32 R2, R2, 0x1f, RZ ;  /* 0x0000001f02027819 */ /* 0x000fc800000006ff */
[----:B------:R1:W2:Y:S01]  /*1e60*/  SYNCS.PHASECHK.TRANS64.TRYWAIT P1, [R15+URZ+0x2a830], R2 ;  /* 0x02a830020f0075a7 */ /* 0x0002a2000802017f */
[----:B------:R-:W-:Y:S05]  /*1e70*/  @!P0 BRA `(.L_x_4649) ;  /* 0x0000000000048947 */ /* 0x000fea0003800000 */
[----:B------:R-:W-:Y:S01]  /*1e80*/  BPT.TRAP 0x1 ;  /* 0x000000040000795c */ /* 0x000fe20000300000 */
.L_x_4649:
[----:B--2---:R-:W-:Y:S05]  /*1e90*/  @P1 BRA `(.L_x_4650) ;  /* 0x0000000000081947 */ /* 0x004fea0003800000 */
[----:B------:R-:W2:Y:S02]  /*1ea0*/  SYNCS.PHASECHK.TRANS64.TRYWAIT P1, [R15+URZ+0x2a830], R2 ;  /* 0x02a830020f0075a7 */ /* 0x000ea4000802017f */
[----:B--2---:R-:W-:Y:S05]  /*1eb0*/  @!P1 BRA `(.L_x_4651) ;  /* 0x0000016400949947 */ /* 0x004fea0003800000 */
.L_x_4650:
        /* <DEDUP_REMOVED lines=8> */
[----:B------:R-:W-:Y:S01]  /*1f40*/  UMOV UR5, 0x80000020 ;  /* 0x8000002000057882 */ /* 0x000fe20000000000 */
[----:B------:R-:W-:Y:S02]  /*1f50*/  UMOV UR7, 0x80000020 ;  /* 0x8000002000077882 */ /* 0x000fe40000000000 */
[----:B------:R-:W-:Y:S02]  /*1f60*/  ULOP3.LUT UR28, UR4, 0x10000, URZ, 0xfc, !UPT ;  /* 0x00010000041c7892 */ /* 0x000fe4000f8efc3f */
[----:B------:R-:W-:Y:S02]  /*1f70*/  UIADD3 UR4, UR24, 0x2, URZ ;  /* 0x0000000218047890 */ /* 0x000fe4000fffe03f */
[----:B------:R-:W-:Y:S02]  /*1f80*/  UIMAD UR26, UR45, 0x600, UR28 ;  /* 0x000006002d1a78a4 */ /* 0x000fe4000f8e021c */
[----:B------:R-:W-:-:S02]  /*1f90*/  UIADD3 UR8, UR24, 0x200, URZ ;  /* 0x0000020018087890 */ /* 0x000fc4000fffe03f */
[----:B------:R-:W-:Y:S02]  /*1fa0*/  UIADD3 UR6, UR26, 0x2, URZ ;  /* 0x000000021a067890 */ /* 0x000fe4000fffe03f */
[----:B------:R-:W-:Y:S01]  /*1fb0*/  UIADD3 UR10, UR26, 0x200, URZ ;  /* 0x000002001a0a7890 */ /* 0x000fe2000fffe03f */
[----:B------:R-:W-:Y:S02]  /*1fc0*/  UMOV UR9, 0x80000020 ;  /* 0x8000002000097882 */ /* 0x000fe40000000000 */
[----:B------:R-:W-:Y:S01]  /*1fd0*/  QGMMA.64x128x32.F32.E4M3.E4M3 R24, gdesc[UR24], RZ, !UPT, gsb0 ;  /* 0x01e00000181879f3 */ /* 0x000fe2000c0008ff */
[----:B------:R-:W-:Y:S01]  /*1fe0*/  UMOV UR11, 0x80000020 ;  /* 0x80000020000b7882 */ /* 0x000fe20000000000 */
[----:B------:R-:W-:Y:S02]  /*1ff0*/  UIADD3 UR12, UR24, 0x202, URZ ;  /* 0x00000202180c7890 */ /* 0x000fe4000fffe03f */
        /* <DEDUP_REMOVED lines=27> */
[----:B------:R-:W-:Y:S05]  /*21b0*/  @!P0 BRA `(.L_x_4652) ;  /* 0x0000000000048947 */ /* 0x000fea0003800000 */
[----:B------:R-:W-:Y:S01]  /*21c0*/  BPT.TRAP 0x1 ;  /* 0x000000040000795c */ /* 0x000fe20000300000 */
.L_x_4652:
[----:B------:R-:W-:Y:S01]  /*21d0*/  UISETP.NE.AND UP1, UPT, UR50, URZ, UPT ;  /* 0x0000003f3200728c */ /* 0x000fe2000bf25270 */
[C---:B------:R-:W-:Y:S01]  /*21e0*/  FMUL.FTZ R56, R0.reuse, R56 ;  /* 0x0000003800387220 */ /* 0x040fe20000410000 */
[----:B------:R-:W-:Y:S01]  /*21f0*/  R2UR UR6, R15 ;  /* 0x000000000f0672ca */ /* 0x000fe200000e0000 */
[----:B------:R-:W3:Y:S01]  /*2200*/  LDC R137, c[0x0][0x2f0] ;  /* 0x0000bc00ff897b82 */ /* 0x000ee20000000800 */
[----:B-12---:R-:W-:Y:S01]  /*2210*/  IMAD.MOV.U32 R15, RZ, RZ, -0x80 ;  /* 0xffffff80ff0f7424 */ /* 0x006fe200078e00ff */
[----:B------:R1:W2:Y:S01]  /*2220*/  MUFU.TANH R93, R56 ;  /* 0x00000038005d7308 */ /* 0x0002a20000002400 */
[----:B------:R-:W-:Y:S01]  /*2230*/  PLOP3.LUT P1, PT, PT, PT, UP1, 0x80, 0x0 ;  /* 0x000000000000781c */ /* 0x000fe20003f2f018 */
[C---:B------:R-:W-:Y:S01]  /*2240*/  FMUL.FTZ R45, R0.reuse, R45 ;  /* 0x0000002d002d7220 */ /* 0x040fe20000410000 */
[----:B------:R-:W-:Y:S01]  /*2250*/  PLOP3.LUT P2, PT, PT, PT, UP1, 0x80, 0x0 ;  /* 0x000000000000781c */ /* 0x000fe20003f4f018 */
[C---:B------:R-:W-:Y:S01]  /*2260*/  FMUL.FTZ R10, R0.reuse, R82 ;  /* 0x00000052000a7220 */ /* 0x040fe20000410000 */
[----:B------:R-:W-:Y:S01]  /*2270*/  FMUL.FTZ R5, R0, R31 ;  /* 0x0000001f00057220 */ /* 0x000fe20000410000 */
[----:B------:R-:W-:Y:S01]  /*2280*/  @UP1 ULDC UR7, c[0x0][0x44c] ;  /* 0x0001130000071ab9 */ /* 0x000fe20000000800 */
[----:B------:R-:W4:Y:S01]  /*2290*/  LDC R136, c[0x0][0x288] ;  /* 0x0000a200ff887b82 */ /* 0x000f220000000800 */
[----:B------:R-:W-:Y:S01]  /*22a0*/  IMAD R82, R88, R15, 0x80 ;  /* 0x0000008058527424 */ /* 0x000fe200078e020f */
[----:B------:R5:W2:Y:S01]  /*22b0*/  MUFU.TANH R31, R45 ;  /* 0x0000002d001f7308 */ /* 0x000aa20000002400 */
[----:B-1----:R-:W-:-:S02]  /*22c0*/  VIADD R56, R17, UR42 ;  /* 0x0000002a11387c36 */ /* 0x002fc40008000000 */
[C---:B0-----:R-:W-:Y:S01]  /*22d0*/  FMUL.FTZ R6, R0.reuse, R33 ;  /* 0x0000002100067220 */ /* 0x041fe20000410000 */
[C---:B------:R-:W-:Y:S01]  /*22e0*/  FMUL.FTZ R40, R0.reuse, R40 ;  /* 0x0000002800287220 */ /* 0x040fe20000410000 */
[----:B------:R-:W-:Y:S01]  /*22f0*/  FMUL.FTZ R41, R0, R41 ;  /* 0x0000002900297220 */ /* 0x000fe20000410000 */
[----:B------:R-:W-:Y:S01]  /*2300*/  @P1 IMAD.HI.U32 R12, R56, UR7, RZ ;  /* 0x00000007380c1c27 */ /* 0x000fe2000f8e00ff */
[----:B------:R-:W-:Y:S01]  /*2310*/  @UP1 ULDC UR7, c[0x0][0x450] ;  /* 0x0001140000071ab9 */ /* 0x000fe20000000800 */
[----:B------:R-:W-:Y:S02]  /*2320*/  UIADD3 UR6, UR6, 0x2a840, URZ ;  /* 0x0002a84006067890 */ /* 0x000fe4000fffe03f */
[C---:B------:R-:W-:Y:S01]  /*2330*/  FMUL.FTZ R33, R0.reuse, R34 ;  /* 0x0000002200217220 */ /* 0x040fe20000410000 */
[C---:B-----5:R-:W-:Y:S01]  /*2340*/  FMUL.FTZ R45, R0.reuse, R58 ;  /* 0x0000003a002d7220 */ /* 0x060fe20000410000 */
[----:B------:R-:W-:Y:S01]  /*2350*/  @P2 SHF.R.U32.HI R56, RZ, UR7, R12 ;  /* 0x00000007ff382c19 */ /* 0x000fe2000801160c */
[C---:B------:R-:W-:Y:S01]  /*2360*/  FMUL.FTZ R7, R0.reuse, R36 ;  /* 0x0000002400077220 */ /* 0x040fe20000410000 */
[C---:B------:R-:W-:Y:S01]  /*2370*/  FMUL.FTZ R8, R0.reuse, R37 ;  /* 0x0000002500087220 */ /* 0x040fe20000410000 */
[C---:B------:R-:W-:Y:S01]  /*2380*/  FMUL.FTZ R44, R0.reuse, R44 ;  /* 0x0000002c002c7220 */ /* 0x040fe20000410000 */
[C---:B------:R-:W-:Y:S01]  /*2390*/  FMUL.FTZ R48, R0.reuse, R48 ;  /* 0x0000003000307220 */ /* 0x040fe20000410000 */
[----:B------:R-:W0:Y:S01]  /*23a0*/  SHFL.IDX PT, R58, R56, RZ, 0x1c1f ;  /* 0x001c1fff383a7589 */ /* 0x000e2200000e0000 */
[C---:B------:R-:W-:Y:S01]  /*23b0*/  FMUL.FTZ R49, R0.reuse, R49 ;  /* 0x0000003100317220 */ /* 0x040fe20000410000 */
[C---:B------:R-:W-:Y:S01]  /*23c0*/  FMUL.FTZ R52, R0.reuse, R52 ;  /* 0x0000003400347220 */ /* 0x040fe20000410000 */
[----:B------:R-:W-:Y:S01]  /*23d0*/  FMUL.FTZ R53, R0, R53 ;  /* 0x0000003500357220 */ /* 0x000fe20000410000 */
[----:B------:R-:W-:-:S02]  /*23e0*/  VIADD R15, R82, 0x1 ;  /* 0x00000001520f7836 */ /* 0x000fc40000000000 */
[C---:B------:R-:W-:Y:S01]  /*23f0*/  FMUL.FTZ R34, R0.reuse, R35 ;  /* 0x0000002300227220 */ /* 0x040fe20000410000 */
[----:B------:R-:W-:Y:S01]  /*2400*/  UISETP.NE.AND UP0, UPT, UR49, URZ, UPT ;  /* 0x0000003f3100728c */ /* 0x000fe2000bf05270 */
        /* <DEDUP_REMOVED lines=8> */
[----:B------:R1:W0:Y:S01]  /*2490*/  MUFU.TANH R28, R40 ;  /* 0x00000028001c7308 */ /* 0x0002220000002400 */
[C---:B------:R-:W-:Y:S01]  /*24a0*/  FMUL.FTZ R37, R0.reuse, R42 ;  /* 0x0000002a00257220 */ /* 0x040fe20000410000 */
[C---:B------:R-:W-:Y:S01]  /*24b0*/  FMUL.FTZ R38, R0.reuse, R43 ;  /* 0x0000002b00267220 */ /* 0x040fe20000410000 */
[----:B------:R-:W-:Y:S01]  /*24c0*/  UPRMT UR6, UR38, 0x654, UR6 ;  /* 0x0000065426067896 */ /* 0x000fe20008000006 */
[C---:B------:R-:W-:Y:S01]  /*24d0*/  FMUL.FTZ R39, R0.reuse, R46 ;  /* 0x0000002e00277220 */ /* 0x040fe20000410000 */
[C---:B------:R-:W-:Y:S01]  /*24e0*/  FMUL.FTZ R42, R0.reuse, R51 ;  /* 0x00000033002a7220 */ /* 0x040fe20000410000 */
[----:B------:R-:W-:Y:S01]  /*24f0*/  FMUL.FTZ R43, R0, R54 ;  /* 0x00000036002b7220 */ /* 0x000fe20000410000 */
[----:B------:R-:W-:Y:S01]  /*2500*/  IMAD R20, R16, -0x2, R15 ;  /* 0xfffffffe10147824 */ /* 0x000fe200078e020f */
[----:B------:R5:W0:Y:S01]  /*2510*/  MUFU.TANH R29, R41 ;  /* 0x00000029001d7308 */ /* 0x000a220000002400 */
[C---:B-1----:R-:W-:Y:S01]  /*2520*/  FMUL.FTZ R40, R0.reuse, R47 ;  /* 0x0000002f00287220 */ /* 0x042fe20000410000 */
[C---:B------:R-:W-:Y:S01]  /*2530*/  FMUL.FTZ R11, R0.reuse, R25 ;  /* 0x00000019000b7220 */ /* 0x040fe20000410000 */
[C---:B------:R-:W-:Y:S01]  /*2540*/  FMUL.FTZ R32, R0.reuse, R32 ;  /* 0x0000002000207220 */ /* 0x040fe20000410000 */
[C---:B------:R-:W-:Y:S01]  /*2550*/  FMUL.FTZ R46, R0.reuse, R59 ;  /* 0x0000003b002e7220 */ /* 0x040fe20000410000 */
[C---:B------:R-:W-:Y:S01]  /*2560*/  FMUL.FTZ R47, R0.reuse, R62 ;  /* 0x0000003e002f7220 */ /* 0x040fe20000410000 */
[C---:B------:R-:W-:Y:S01]  /*2570*/  FMUL.FTZ R51, R0.reuse, R70 ;  /* 0x0000004600337220 */ /* 0x040fe20000410000 */
[C---:B------:R-:W-:Y:S01]  /*2580*/  FMUL.FTZ R72, R0.reuse, R72 ;  /* 0x0000004800487220 */ /* 0x040fe20000410000 */
[----:B------:R1:W0:Y:S01]  /*2590*/  MUFU.TANH R24, R6 ;  /* 0x0000000600187308 */ /* 0x0002220000002400 */
[C---:B-----5:R-:W-:Y:S01]  /*25a0*/  FMUL.FTZ R41, R0.reuse, R50 ;  /* 0x0000003200297220 */ /* 0x060fe20000410000 */
[C---:B------:R-:W-:Y:S01]  /*25b0*/  FMUL.FTZ R50, R0.reuse, R67 ;  /* 0x0000004300327220 */ /* 0x040fe20000410000 */
[C---:B------:R-:W-:Y:S01]  /*25c0*/  FMUL.FTZ R54, R0.reuse, R75 ;  /* 0x0000004b00367220 */ /* 0x040fe20000410000 */
[C---:B------:R-:W-:Y:S01]  /*25d0*/  FMUL.FTZ R76, R0.reuse, R76 ;  /* 0x0000004c004c7220 */ /* 0x040fe20000410000 */
[C---:B------:R-:W-:Y:S01]  /*25e0*/  FMUL.FTZ R77, R0.reuse, R77 ;  /* 0x0000004d004d7220 */ /* 0x040fe20000410000 */
[C---:B------:R-:W-:Y:S01]  /*25f0*/  FMUL.FTZ R80, R0.reuse, R80 ;  /* 0x0000005000507220 */ /* 0x040fe20000410000 */
[C---:B------:R-:W-:Y:S01]  /*2600*/  FMUL.FTZ R81, R0.reuse, R81 ;  /* 0x0000005100517220 */ /* 0x040fe20000410000 */
        /* <DEDUP_REMOVED lines=14> */
[----:B------:R-:W-:Y:S01]  /*26f0*/  PLOP3.LUT P1, PT, PT, PT, UP0, 0x40, 0x0 ;  /* 0x000000000000781c */ /* 0x000fe20003f2e808 */
[C---:B---3--:R-:W-:Y:S01]  /*2700*/  IMAD R25, R137.reuse, UR41, R20 ;  /* 0x0000002989197c24 */ /* 0x048fe2000f8e0214 */
[----:B------:R3:W0:Y:S01]  /*2710*/  MUFU.TANH R30, R44 ;  /* 0x0000002c001e7308 */ /* 0x0006220000002400 */
[C---:B-1----:R-:W-:Y:S01]  /*2720*/  FMUL.FTZ R8, R0.reuse, R83 ;  /* 0x0000005300087220 */ /* 0x042fe20000410000 */
[----:B------:R-:W-:Y:S01]  /*2730*/  ULDC UR31, c[0x0][0x9dc] ;  /* 0x00027700001f7ab9 */ /* 0x000fe20000000800 */
[----:B------:R-:W-:Y:S01]  /*2740*/  SYNCS.ARRIVE.TRANS64.RED.A1T0 RZ, [UR6], RZ ;  /* 0x000000ffffff79a7 */ /* 0x000fe20008100406 */
[----:B------:R-:W-:Y:S01]  /*2750*/  ULOP3.LUT UR6, URZ, UR31, URZ, 0x33, !UPT ;  /* 0x0000001f3f067292 */ /* 0x000fe2000f8e333f */
[----:B------:R-:W-:Y:S01]  /*2760*/  IMAD R21, R137, UR41, R82 ;  /* 0x0000002989157c24 */ /* 0x000fe2000f8e0252 */
[----:B------:R-:W-:Y:S01]  /*2770*/  ULDC UR14, c[0x0][0x9e0] ;  /* 0x00027800000e7ab9 */ /* 0x000fe20000000800 */
[----:B----4-:R-:W-:Y:S01]  /*2780*/  IMAD.IADD R25, R25, 0x1, -R136 ;  /* 0x0000000119197824 */ /* 0x010fe200078e0a88 */
[----:B------:R1:W4:Y:S01]  /*2790*/  MUFU.TANH R89, R48 ;  /* 0x0000003000597308 */ /* 0x0003220000002400 */
[C---:B---3--:R-:W-:Y:S01]  /*27a0*/  FMUL.FTZ R44, R0.reuse, R55 ;  /* 0x00000037002c7220 */ /* 0x048fe20000410000 */
[C---:B------:R-:W-:Y:S01]  /*27b0*/  FMUL.FTZ R57, R0.reuse, R57 ;  /* 0x0000003900397220 */ /* 0x040fe20000410000 */
[----:B------:R-:W-:Y:S01]  /*27c0*/  FMUL.FTZ R69, R0, R69 ;  /* 0x0000004500457220 */ /* 0x000fe20000410000 */
[----:B------:R-:W-:Y:S01]  /*27d0*/  IMAD R79, R16, -0x2, R21 ;  /* 0xfffffffe104f7824 */ /* 0x000fe200078e0215 */
[----:B------:R-:W-:Y:S01]  /*27e0*/  LEA R78, R88, 0xffffff80, 0x7 ;  /* 0xffffff80584e7811 */ /* 0x000fe200078e38ff */
[----:B------:R-:W-:-:S02]  /*27f0*/  VIADD R86, R25, UR14 ;  /* 0x0000000e19567c36 */ /* 0x000fc40008000000 */
[----:B------:R3:W0:Y:S01]  /*2800*/  MUFU.TANH R90, R49 ;  /* 0x00000031005a7308 */ /* 0x0006220000002400 */
[----:B-1----:R-:W-:Y:S01]  /*2810*/  FMUL.FTZ R48, R0, R63 ;  /* 0x0000003f00307220 */ /* 0x002fe20000410000 */
[----:B------:R-:W-:-:S06]  /*2820*/  VIADD R83, R25, UR6 ;  /* 0x0000000619537c36 */ /* 0x000fcc0008000000 */
[----:B------:R1:W0:Y:S01]  /*2830*/  MUFU.TANH R91, R52 ;  /* 0x00000034005b7308 */ /* 0x0002220000002400 */
[----:B---3--:R-:W-:-:S07]  /*2840*/  FMUL.FTZ R49, R0, R66 ;  /* 0x0000004200317220 */ /* 0x008fce0000410000 */
[----:B------:R3:W0:Y:S01]  /*2850*/  MUFU.TANH R92, R53 ;  /* 0x00000035005c7308 */ /* 0x0006220000002400 */
[----:B-1----:R-:W-:-:S07]  /*2860*/  FMUL.FTZ R52, R0, R71 ;  /* 0x0000004700347220 */ /* 0x002fce0000410000 */
[----:B------:R-:W1:Y:S01]  /*2870*/  MUFU.TANH R9, R9 ;  /* 0x0000000900097308 */ /* 0x000e620000002400 */
[----:B---3--:R-:W-:-:S07]  /*2880*/  FMUL.FTZ R53, R0, R74 ;  /* 0x0000004a00357220 */ /* 0x008fce0000410000 */
        /* <DEDUP_REMOVED lines=51> */
[----:B0-----:R-:W-:Y:S01]  /*2bc0*/  VIADDMNMX R57, R58, R86, R79, PT ;  /* 0x000000563a397246 */ /* 0x001fe2000380014f */
[----:B-----5:R-:W-:Y:S01]  /*2bd0*/  IMAD.IADD R69, R83, 0x1, R58 ;  /* 0x0000000153457824 */ /* 0x020fe200078e023a */
        /* <DEDUP_REMOVED lines=15> */
.L_x_4655:
[----:B------:R-:W-:Y:S02]  /*2cd0*/  ULDC UR6, c[0x0][0x9e4] ;  /* 0x0002790000067ab9 */ /* 0x000fe40000000800 */
[----:B------:R-:W-:-:S05]  /*2ce0*/  IMAD.U32 R25, RZ, RZ, UR6 ;  /* 0x00000006ff197e24 */ /* 0x000fca000f8e00ff */
[----:B------:R-:W-:-:S13]  /*2cf0*/  ISETP.NE.AND P1, PT, R25, 0x1, PT ;  /* 0x000000011900780c */ /* 0x000fda0003f25270 */
[----:B------:R-:W0:Y:S02]  /*2d00*/  @P1 LDC.64 R58, c[0x0][0x9e8] ;  /* 0x00027a00ff3a1b82 */ /* 0x000e240000000a00 */
[----:B0-----:R-:W-:-:S05]  /*2d10*/  @P1 IMAD.HI.U32 R20, R21, R58, RZ ;  /* 0x0000003a15141227 */ /* 0x001fca00078e00ff */
[----:B------:R-:W-:-:S07]  /*2d20*/  @P1 SHF.R.U32.HI R21, RZ, R59, R20 ;  /* 0x0000003bff151219 */ /* 0x000fce0000011614 */
.L_x_4656:
[----:B------:R-:W-:Y:S05]  /*2d30*/  BSYNC B0 ;  /* 0x0000000000007941 */ /* 0x000fea0003800000 */
.L_x_4654:
[----:B------:R-:W-:-:S04]  /*2d40*/  IMAD R21, R21, R25, -R78 ;  /* 0x0000001915157224 */ /* 0x000fc800078e0a4e */
[----:B------:R-:W-:-:S05]  /*2d50*/  IMAD R20, R16, -0x2, R21 ;  /* 0xfffffffe10147824 */ /* 0x000fca00078e0215 */
[----:B------:R-:W-:Y:S02]  /*2d60*/  VIADDMNMX R57, R20, R25, R57, PT ;  /* 0x0000001914397246 */ /* 0x000fe40003800139 */
[----:B------:R-:W-:-:S07]  /*2d70*/  VIMNMX R69, R69, R20, !PT ;  /* 0x0000001445457248 */ /* 0x000fce0007fe0100 */
.L_x_4653:
[C---:B------:R-:W-:Y:S01]  /*2d80*/  ISETP.GE.AND P2, PT, R82.reuse, 0x9, PT ;  /* 0x000000095200780c */ /* 0x040fe20003f46270 */
[----:B------:R-:W0:Y:S01]  /*2d90*/  SHFL.IDX PT, R56, R56, 0x1, 0x1c1f ;  /* 0x003c1f0038387f89 */ /* 0x000e2200000e0000 */
[C---:B------:R-:W-:Y:S01]  /*2da0*/  ISETP.GE.AND P1, PT, R82.reuse, 0x2, PT ;  /* 0x000000025200780c */ /* 0x040fe20003f26270 */
[----:B------:R-:W-:Y:S01]  /*2db0*/  UISETP.NE.AND UP0, UPT, UR49, URZ, UPT ;  /* 0x0000003f3100728c */ /* 0x000fe2000bf05270 */
[C---:B------:R-:W-:Y:S02]  /*2dc0*/  ISETP.GT.AND P3, PT, R69.reuse, 0x8, !P2 ;  /* 0x000000084500780c */ /* 0x040fe40005764270 */
[----:B------:R-:W-:Y:S02]  /*2dd0*/  ISETP.GT.AND P4, PT, R69, 0x1, !P1 ;  /* 0x000000014500780c */ /* 0x000fe40004f84270 */
[----:B------:R-:W-:Y:S02]  /*2de0*/  ISETP.LT.OR P3, PT, R57, 0x9, P3 ;  /* 0x000000093900780c */ /* 0x000fe40001f61670 */
[----:B------:R-:W-:-:S02]  /*2df0*/  ISETP.GE.AND P5, PT, R82, 0x11, PT ;  /* 0x000000115200780c */ /* 0x000fc40003fa6270 */
[----:B------:R-:W-:Y:S02]  /*2e00*/  FSEL R75, R13, -INF , !P3 ;  /* 0xff8000000d4b7808 */ /* 0x000fe40005800000 */
[----:B------:R-:W-:Y:S02]  /*2e10*/  ISETP.LT.OR P4, PT, R57, 0x2, P4 ;  /* 0x000000023900780c */ /* 0x000fe40002781670 */
[----:B------:R-:W-:Y:S02]  /*2e20*/  ISETP.GT.AND P3, PT, R69, 0x10, !P5 ;  /* 0x000000104500780c */ /* 0x000fe40006f64270 */
[----:B------:R-:W-:Y:S02]  /*2e30*/  ISETP.GE.AND P6, PT, R82, 0xa, PT ;  /* 0x0000000a5200780c */ /* 0x000fe40003fc6270 */
[----:B------:R-:W-:Y:S02]  /*2e40*/  FSEL R55, R11, -INF , !P4 ;  /* 0xff8000000b377808 */ /* 0x000fe40006000000 */
[----:B------:R-:W-:-:S02]  /*2e50*/  P2R R102, PR, RZ, 0x20 ;  /* 0x00000020ff667803 */ /* 0x000fc40000000000 */
[----:B------:R-:W-:Y:S02]  /*2e60*/  ISETP.LT.OR P3, PT, R57, 0x11, P3 ;  /* 0x000000113900780c */ /* 0x000fe40001f61670 */
[----:B------:R-:W-:Y:S02]  /*2e70*/  ISETP.GT.AND P4, PT, R69, 0x9, !P6 ;  /* 0x000000094500780c */ /* 0x000fe40007784270 */
[----:B------:R-:W-:Y:S02]  /*2e80*/  ISETP.GE.AND P5, PT, R82, 0x12, PT ;  /* 0x000000125200780c */ /* 0x000fe40003fa6270 */
[----:B------:R-:W-:Y:S02]  /*2e90*/  FSEL R58, R32, -INF , !P3 ;  /* 0xff800000203a7808 */ /* 0x000fe40005800000 */
[----:B------:R-:W-:Y:S02]  /*2ea0*/  ISETP.LT.OR P4, PT, R57, 0xa, P4 ;  /* 0x0000000a3900780c */ /* 0x000fe40002781670 */
[----:B------:R-:W-:-:S02]  /*2eb0*/  ISETP.GT.AND P3, PT, R69, 0x11, !P5 ;  /* 0x000000114500780c */ /* 0x000fc40006f64270 */
[----:B------:R-:W-:Y:S02]  /*2ec0*/  FSEL R74, R14, -INF , !P4 ;  /* 0xff8000000e4a7808 */ /* 0x000fe40006000000 */
        /* <DEDUP_REMOVED lines=11> */
[C---:B------:R-:W-:Y:S02]  /*2f80*/  ISETP.GE.AND P4, PT, R82.reuse, 0x21, PT ;  /* 0x000000215200780c */ /* 0x040fe40003f86270 */
        /* <DEDUP_REMOVED lines=50> */
[----:B-1----:R-:W-:Y:S02]  /*32b0*/  FSEL R66, R94, -INF , !P3 ;  /* 0xff8000005e427808 */ /* 0x002fe40005800000 */
        /* <DEDUP_REMOVED lines=34> */
[----:B------:R-:W-:Y:S01]  /*34e0*/  FSEL R26, R72, -INF , !P3 ;  /* 0xff800000481a7808 */ /* 0x000fe20005800000 */
[----:B0-----:R-:W-:Y:S01]  /*34f0*/  IMAD.IADD R72, R83, 0x1, R56 ;  /* 0x0000000153487824 */ /* 0x001fe200078e0238 */
        /* <DEDUP_REMOVED lines=13> */
[----:B------:R-:W-:Y:S02]  /*35d0*/  P2R R103, PR, RZ, 0x20 ;  /* 0x00000020ff677803 */ /* 0x000fe40000000000 */
[----:B------:R-:W-:-:S02]  /*35e0*/  FSEL R21, R77, -INF , !P3 ;  /* 0xff8000004d157808 */ /* 0x000fc40005800000 */
[----:B------:R-:W-:Y:S02]  /*35f0*/  ISETP.GE.AND P3, PT, R82, 0x71, PT ;  /* 0x000000715200780c */ /* 0x000fe40003f66270 */
[----:B------:R-:W-:Y:S02]  /*3600*/  P2R R87, PR, RZ, 0x40 ;  /* 0x00000040ff577803 */ /* 0x000fe40000000000 */
        /* <DEDUP_REMOVED lines=18> */
[----:B------:R-:W-:Y:S02]  /*3730*/  ISETP.GT.AND P6, PT, R69, 0x79, !P6 ;  /* 0x000000794500780c */ /* 0x000fe400077c4270 */
[----:B------:R-:W-:Y:S02]  /*3740*/  VIADDMNMX R69, R56, R86, R79, PT ;  /* 0x0000005638457246 */ /* 0x000fe4000380014f */
[----:B------:R-:W-:-:S04]  /*3750*/  ISETP.LT.OR P6, PT, R57, 0x7a, P6 ;  /* 0x0000007a3900780c */ /* 0x000fc800037c1670 */
        /* <DEDUP_REMOVED lines=17> */
.L_x_4659:
[----:B------:R-:W-:Y:S02]  /*3870*/  ULDC UR6, c[0x0][0x9e4] ;  /* 0x0002790000067ab9 */ /* 0x000fe40000000800 */
[----:B------:R-:W-:-:S05]  /*3880*/  IMAD.U32 R76, RZ, RZ, UR6 ;  /* 0x00000006ff4c7e24 */ /* 0x000fca000f8e00ff */
[----:B------:R-:W-:-:S13]  /*3890*/  ISETP.NE.AND P6, PT, R76, 0x1, PT ;  /* 0x000000014c00780c */ /* 0x000fda0003fc5270 */
[----:B------:R-:W0:Y:S02]  /*38a0*/  @P6 LDC.64 R56, c[0x0][0x9e8] ;  /* 0x00027a00ff386b82 */ /* 0x000e240000000a00 */
[----:B0-----:R-:W-:-:S05]  /*38b0*/  @P6 IMAD.HI.U32 R56, R9, R56, RZ ;  /* 0x0000003809386227 */ /* 0x001fca00078e00ff */
[----:B------:R-:W-:-:S07]  /*38c0*/  @P6 SHF.R.U32.HI R9, RZ, R57, R56 ;  /* 0x00000039ff096219 */ /* 0x000fce0000011638 */
.L_x_4660:
[----:B------:R-:W-:Y:S05]  /*38d0*/  BSYNC B0 ;  /* 0x0000000000007941 */ /* 0x000fea0003800000 */
.L_x_4658:
[----:B------:R-:W-:-:S04]  /*38e0*/  IMAD R9, R9, R76, -R78 ;  /* 0x0000004c09097224 */ /* 0x000fc800078e0a4e */
[----:B------:R-:W-:-:S05]  /*38f0*/  IMAD R9, R16, -0x2, R9 ;  /* 0xfffffffe10097824 */ /* 0x000fca00078e0209 */
[----:B------:R-:W-:Y:S02]  /*3900*/  VIADDMNMX R69, R9, R76, R69, PT ;  /* 0x0000004c09457246 */ /* 0x000fe40003800145 */
[----:B------:R-:W-:-:S07]  /*3910*/  VIMNMX R72, R72, R9, !PT ;  /* 0x0000000948487248 */ /* 0x000fce0007fe0100 */
.L_x_4657:
[C---:B------:R-:W-:Y:S01]  /*3920*/  ISETP.GT.AND P1, PT, R72.reuse, 0x1, !P1 ;  /* 0x000000014800780c */ /* 0x040fe20004f24270 */
[----:B------:R-:W-:Y:S01]  /*3930*/  ULDC UR29, c[0x0][0x988] ;  /* 0x00026200001d7ab9 */ /* 0x000fe20000000800 */
[----:B------:R-:W-:Y:S01]  /*3940*/  ISETP.NE.AND P6, PT, R87, RZ, PT ;  /* 0x000000ff5700720c */ /* 0x000fe20003fc5270 */
[----:B------:R-:W-:Y:S01]  /*3950*/  UISETP.NE.AND UP1, UPT, UR50, URZ, UPT ;  /* 0x0000003f3200728c */ /* 0x000fe2000bf25270 */
[----:B------:R-:W-:Y:S01]  /*3960*/  ISETP.LT.OR P1, PT, R69, 0x2, P1 ;  /* 0x000000024500780c */ /* 0x000fe20000f21670 */
[----:B------:R-:W-:Y:S01]  /*3970*/  UISETP.NE.AND UP0, UPT, UR49, URZ, UPT ;  /* 0x0000003f3100728c */ /* 0x000fe2000bf05270 */
[----:B------:R-:W-:Y:S01]  /*3980*/  FMNMX.FTZ R56, R77, R55, !PT ;  /* 0x000000374d387209 */ /* 0x000fe20007810000 */
[----:B------:R-:W-:Y:S01]  /*3990*/  UMOV UR10, UR42 ;  /* 0x0000002a000a7c82 */ /* 0x000fe20008000000 */
[----:B------:R-:W-:Y:S02]  /*39a0*/  FSEL R3, R3, -INF , !P1 ;  /* 0xff80000003037808 */ /* 0x000fe40004800000 */
[----:B------:R-:W-:-:S02]  /*39b0*/  ISETP.GT.AND P1, PT, R72, 0x9, !P6 ;  /* 0x000000094800780c */ /* 0x000fc40007724270 */
[----:B------:R-:W-:Y:S02]  /*39c0*/  FMNMX.FTZ R9, R75, R56, !PT ;  /* 0x000000384b097209 */ /* 0x000fe40007810000 */
[----:B------:R-:W-:Y:S01]  /*39d0*/  ISETP.LT.OR P1, PT, R69, 0xa, P1 ;  /* 0x0000000a4500780c */ /* 0x000fe20000f21670 */
[----:B------:R-:W-:Y:S01]  /*39e0*/  @UP1 ULDC UR6, c[0x0][0x44c] ;  /* 0x0001130000061ab9 */ /* 0x000fe20000000800 */
[----:B------:R-:W-:Y:S01]  /*39f0*/  FMNMX.FTZ R9, R74, R9, !PT ;  /* 0x000000094a097209 */ /* 0x000fe20007810000 */
[----:B------:R-:W-:Y:S01]  /*3a00*/  UIMAD.WIDE.U32 UR6, UR42, UR6, URZ ;  /* 0x000000062a0672a5 */ /* 0x000fe2000f8e003f */
[----:B------:R-:W-:Y:S01]  /*3a10*/  FSEL R5, R5, -INF , !P1 ;  /* 0xff80000005057808 */ /* 0x000fe20004800000 */
[----:B------:R-:W-:Y:S01]  /*3a20*/  @UP1 ULDC UR11, c[0x0][0x450] ;  /* 0x00011400000b1ab9 */ /* 0x000fe20000000800 */
[----:B------:R-:W-:Y:S01]  /*3a30*/  ISETP.NE.AND P1, PT, R102, RZ, PT ;  /* 0x000000ff6600720c */ /* 0x000fe20003f25270 */
[----:B------:R-:W-:Y:S01]  /*3a40*/  @UP1 USHF.R.U32.HI UR10, URZ, UR11, UR7 ;  /* 0x0000000b3f0a1299 */ /* 0x000fe20008011607 */
[----:B------:R-:W-:-:S02]  /*3a50*/  FMNMX.FTZ R56, R58, R9, !PT ;  /* 0x000000093a387209 */ /* 0x000fc40007810000 */
[C---:B------:R-:W-:Y:S01]  /*3a60*/  ISETP.GT.AND P1, PT, R72.reuse, 0x10, !P1 ;  /* 0x000000104800780c */ /* 0x040fe20004f24270 */
[----:B------:R-:W-:Y:S01]  /*3a70*/  UIADD3 UR51, UR51, UR10, URZ ;  /* 0x0000000a33337290 */ /* 0x000fe2000fffe03f */
[----:B------:R-:W-:Y:S02]  /*3a80*/  FMNMX.FTZ R9, R59, R56, !PT ;  /* 0x000000383b097209 */ /* 0x000fe40007810000 */
[----:B------:R-:W-:Y:S01]  /*3a90*/  ISETP.LT.OR P1, PT, R69, 0x11, P1 ;  /* 0x000000114500780c */ /* 0x000fe20000f21670 */
[----:B------:R-:W-:Y:S01]  /*3aa0*/  UIADD3 UR14, UR51, UR14, URZ ;  /* 0x0000000e330e7290 */ /* 0x000fe2000fffe03f */
[----:B------:R-:W-:Y:S02]  /*3ab0*/  ISETP.GT.AND P2, PT, R72, 0x8, !P2 ;  /* 0x000000084800780c */ /* 0x000fe40005744270 */
[----:B------:R-:W-:Y:S02]  /*3ac0*/  FSEL R33, R33, -INF , !P1 ;  /* 0xff80000021217808 */ /* 0x000fe40004800000 */
[----:B------:R-:W-:-:S02]  /*3ad0*/  ISETP.NE.AND P1, PT, R103, RZ, PT ;  /* 0x000000ff6700720c */ /* 0x000fc40003f25270 */
[----:B------:R-:W-:Y:S02]  /*3ae0*/  FMNMX.FTZ R56, R60, R9, !PT ;  /* 0x000000093c387209 */ /* 0x000fe40007810000 */
[----:B------:R-:W-:Y:S02]  /*3af0*/  ISETP.GT.AND P1, PT, R72, 0x11, !P1 ;  /* 0x000000114800780c */ /* 0x000fe40004f24270 */
[C---:B------:R-:W-:Y:S02]  /*3b00*/  ISETP.LT.OR P2, PT, R69.reuse, 0x9, P2 ;  /* 0x000000094500780c */ /* 0x040fe40001741670 */
[----:B------:R-:W-:Y:S02]  /*3b10*/  ISETP.LT.OR P1, PT, R69, 0x12, P1 ;  /* 0x000000124500780c */ /* 0x000fe40000f21670 */
[----:B------:R-:W-:Y:S02]  /*3b20*/  FMNMX.FTZ R56, R73, R56, !PT ;  /* 0x0000003849387209 */ /* 0x000fe40007810000 */
[----:B------:R-:W-:-:S02]  /*3b30*/  FSEL R34, R34, -INF , !P1 ;  /* 0xff80000022227808 */ /* 0x000fc40004800000 */
[----:B------:R-:W-:Y:S02]  /*3b40*/  ISETP.NE.AND P1, PT, R104, RZ, PT ;  /* 0x000000ff6800720c */ /* 0x000fe40003f25270 */
[----:B------:R-:W-:Y:S02]  /*3b50*/  FSEL R4, R4, -INF , !P2 ;  /* 0xff80000004047808 */ /* 0x000fe40005000000 */
[----:B------:R-:W-:Y:S02]  /*3b60*/  ISETP.GT.AND P1, PT, R72, 0x18, !P1 ;  /* 0x000000184800780c */ /* 0x000fe40004f24270 */
[----:B------:R-:W-:Y:S02]  /*3b70*/  ISETP.NE.AND P2, PT, R89, RZ, PT ;  /* 0x000000ff5900720c */ /* 0x000fe40003f45270 */
[----:B------:R-:W-:Y:S02]  /*3b80*/  ISETP.LT.OR P1, PT, R69, 0x19, P1 ;  /* 0x000000194500780c */ /* 0x000fe40000f21670 */
[----:B------:R-:W-:-:S02]  /*3b90*/  FMNMX.FTZ R9, R61, R56, !PT ;  /* 0x000000383d097209 */ /* 0x000fc40007810000 */
[----:B------:R-:W-:Y:S02]  /*3ba0*/  FSEL R35, R35, -INF , !P1 ;  /* 0xff80000023237808 */ /* 0x000fe40004800000 */
[----:B------:R-:W-:Y:S02]  /*3bb0*/  ISETP.NE.AND P1, PT, R105, RZ, PT ;  /* 0x000000ff6900720c */ /* 0x000fe40003f25270 */
[----:B------:R-:W-:Y:S02]  /*3bc0*/  FMNMX.FTZ R56, R62, R9, !PT ;  /* 0x000000093e387209 */ /* 0x000fe40007810000 */
[----:B------:R-:W-:Y:S02]  /*3bd0*/  ISETP.GT.AND P1, PT, R72, 0x19, !P1 ;  /* 0x000000194800780c */ /* 0x000fe40004f24270 */
[----:B------:R-:W-:Y:S02]  /*3be0*/  ISETP.NE.AND P6, PT, R90, RZ, PT ;  /* 0x000000ff5a00720c */ /* 0x000fe40003fc5270 */
        /* <DEDUP_REMOVED lines=15> */
[----:B------:R-:W-:Y:S02]  /*3ce0*/  FMNMX.FTZ R9, R67, R56, !PT ;  /* 0x0000003843097209 */ /* 0x000fe40007810000 */
[----:B------:R-:W-:Y:S02]  /*3cf0*/  FSEL R38, R38, -INF , !P1 ;  /* 0xff80000026267808 */ /* 0x000fe40004800000 */
[----:B------:R-:W-:Y:S02]  /*3d00*/  ISETP.NE.AND P1, PT, R108, RZ, PT ;  /* 0x000000ff6c00720c */ /* 0x000fe40003f25270 */
[----:B------:R-:W-:-:S02]  /*3d10*/  FMNMX.FTZ R9, R66, R9, !PT ;  /* 0x0000000942097209 */ /* 0x000fc40007810000 */
[----:B------:R-:W-:Y:S02]  /*3d20*/  ISETP.GT.AND P1, PT, R72, 0x28, !P1 ;  /* 0x000000284800780c */ /* 0x000fe40004f24270 */
        /* <DEDUP_REMOVED lines=18> */
[----:B------:R-:W-:Y:S02]  /*3e50*/  ISETP.GT.AND P1, PT, R72, 0x31, !P2 ;  /* 0x000000314800780c */ /* 0x000fe40005724270 */
[----:B------:R-:W-:Y:S02]  /*3e60*/  FMNMX.FTZ R56, R24, R9, !PT ;  /* 0x0000000918387209 */ /* 0x000fe40007810000 */
[----:B------:R-:W-:Y:S02]  /*3e70*/  ISETP.LT.OR P1, PT, R69, 0x32, P1 ;  /* 0x000000324500780c */ /* 0x000fe40000f21670 */
[----:B------:R-:W-:Y:S02]  /*3e80*/  FMNMX.FTZ R9, R21, R56, !PT ;  /* 0x0000003815097209 */ /* 0x000fe40007810000 */
[----:B------:R-:W-:-:S02]  /*3e90*/  FSEL R42, R42, -INF , !P1 ;  /* 0xff8000002a2a7808 */ /* 0x000fc40004800000 */
        /* <DEDUP_REMOVED lines=10> */
[----:B------:R-:W-:Y:S01]  /*3f40*/  ISETP.NE.AND P2, PT, R100, RZ, PT ;  /* 0x000000ff6400720c */ /* 0x000fe20003f45270 */
[----:B------:R-:W0:Y:S01]  /*3f50*/  SHFL.BFLY PT, R9, R56, 0x2, 0x1f ;  /* 0x0c401f0038097f89 */ /* 0x000e2200000e0000 */
[----:B------:R-:W-:-:S02]  /*3f60*/  FSEL R44, R44, -INF , !P1 ;  /* 0xff8000002c2c7808 */ /* 0x000fc40004800000 */
[----:B------:R-:W-:Y:S02]  /*3f70*/  ISETP.NE.AND P1, PT, R92, RZ, PT ;  /* 0x000000ff5c00720c */ /* 0x000fe40003f25270 */
[----:B------:R-:W-:Y:S02]  /*3f80*/  ISETP.NE.AND P6, PT, R111, RZ, PT ;  /* 0x000000ff6f00720c */ /* 0x000fe40003fc5270 */
[C---:B------:R-:W-:Y:S02]  /*3f90*/  ISETP.GT.AND P1, PT, R72.reuse, 0x40, !P1 ;  /* 0x000000404800780c */ /* 0x040fe40004f24270 */
[C---:B------:R-:W-:Y:S02]  /*3fa0*/  ISETP.GT.AND P3, PT, R72.reuse, 0x70, !P3 ;  /* 0x000000704800780c */ /* 0x040fe40005f64270 */
[----:B------:R-:W-:Y:S02]  /*3fb0*/  ISETP.LT.OR P1, PT, R69, 0x41, P1 ;  /* 0x000000414500780c */ /* 0x000fe40000f21670 */
[----:B------:R-:W-:-:S02]  /*3fc0*/  ISETP.GT.AND P4, PT, R72, 0x71, !P4 ;  /* 0x000000714800780c */ /* 0x000fc40006784270 */
[----:B------:R-:W-:Y:S02]  /*3fd0*/  FSEL R45, R45, -INF , !P1 ;  /* 0xff8000002d2d7808 */ /* 0x000fe40004800000 */
[----:B------:R-:W-:Y:S02]  /*3fe0*/  ISETP.NE.AND P1, PT, R93, RZ, PT ;  /* 0x000000ff5d00720c */ /* 0x000fe40003f25270 */
[C---:B------:R-:W-:Y:S02]  /*3ff0*/  ISETP.GT.AND P5, PT, R72.reuse, 0x78, !P5 ;  /* 0x000000784800780c */ /* 0x040fe40006fa4270 */
[----:B------:R-:W-:Y:S02]  /*4000*/  ISETP.GT.AND P1, PT, R72, 0x41, !P1 ;  /* 0x000000414800780c */ /* 0x000fe40004f24270 */
[C---:B------:R-:W-:Y:S02]  /*4010*/  ISETP.LT.OR P3, PT, R69.reuse, 0x71, P3 ;  /* 0x000000714500780c */ /* 0x040fe40001f61670 */
[----:B------:R-:W-:-:S02]  /*4020*/  ISETP.LT.OR P1, PT, R69, 0x42, P1 ;  /* 0x000000424500780c */ /* 0x000fc40000f21670 */
[----:B0-----:R-:W-:Y:S02]  /*4030*/  FMNMX.FTZ R57, R56, R9, !PT ;  /* 0x0000000938397209 */ /* 0x001fe40007810000 */
[----:B------:R-:W-:Y:S02]  /*4040*/  FSEL R46, R46, -INF , !P1 ;  /* 0xff8000002e2e7808 */ /* 0x000fe40004800000 */
[----:B------:R-:W-:Y:S01]  /*4050*/  ISETP.NE.AND P1, PT, R94, RZ, PT ;  /* 0x000000ff5e00720c */ /* 0x000fe20003f25270 */
[----:B------:R-:W0:Y:S01]  /*4060*/  SHFL.BFLY PT, R76, R57, 0x1, 0x1f ;  /* 0x0c201f00394c7f89 */ /* 0x000e2200000e0000 */
[C---:B------:R-:W-:Y:S02]  /*4070*/  ISETP.LT.OR P4, PT, R69.reuse, 0x72, P4 ;  /* 0x000000724500780c */ /* 0x040fe40002781670 */
[----:B------:R-:W-:Y:S02]  /*4080*/  ISETP.GT.AND P1, PT, R72, 0x48, !P1 ;  /* 0x000000484800780c */ /* 0x000fe40004f24270 */
[----:B------:R-:W-:-:S02]  /*4090*/  ISETP.LT.OR P5, PT, R69, 0x79, P5 ;  /* 0x000000794500780c */ /* 0x000fc40002fa1670 */
[----:B------:R-:W-:-:S04]  /*40a0*/  ISETP.LT.OR P1, PT, R69, 0x49, P1 ;  /* 0x000000494500780c */ /* 0x000fc80000f21670 */
[----:B------:R-:W-:Y:S02]  /*40b0*/  FSEL R47, R47, -INF , !P1 ;  /* 0xff8000002f2f7808 */ /* 0x000fe40004800000 */
[----:B------:R-:W-:-:S04]  /*40c0*/  ISETP.NE.AND P1, PT, R95, RZ, PT ;  /* 0x000000ff5f00720c */ /* 0x000fc80003f25270 */
[----:B------:R-:W-:-:S04]  /*40d0*/  ISETP.GT.AND P1, PT, R72, 0x49, !P1 ;  /* 0x000000494800780c */ /* 0x000fc80004f24270 */
[----:B------:R-:W-:Y:S02]  /*40e0*/  ISETP.LT.OR P1, PT, R69, 0x4a, P1 ;  /* 0x0000004a4500780c */ /* 0x000fe40000f21670 */
[----:B0-----:R-:W-:Y:S01]  /*40f0*/  FMNMX.FTZ R9, R57, R76, !PT ;  /* 0x0000004c39097209 */ /* 0x001fe20007810000 */
[----:B------:R-:W-:Y:S01]  /*4100*/  IMAD.U32 R76, RZ, RZ, UR29 ;  /* 0x0000001dff4c7e24 */ /* 0x000fe2000f8e00ff */
[----:B------:R-:W-:Y:S02]  /*4110*/  FSEL R48, R48, -INF , !P1 ;  /* 0xff80000030307808 */ /* 0x000fe40004800000 */
[----:B------:R-:W-:Y:S01]  /*4120*/  ISETP.NE.AND P1, PT, R96, RZ, PT ;  /* 0x000000ff6000720c */ /* 0x000fe20003f25270 */
[----:B------:R-:W-:-:S03]  /*4130*/  FFMA.FTZ R76, R9, R76, -8 ;  /* 0xc1000000094c7423 */ /* 0x000fc6000001004c */
[----:B------:R-:W-:-:S04]  /*4140*/  ISETP.GT.AND P1, PT, R72, 0x50, !P1 ;  /* 0x000000504800780c */ /* 0x000fc80004f24270 */
[----:B------:R-:W-:-:S04]  /*4150*/  ISETP.LT.OR P1, PT, R69, 0x51, P1 ;  /* 0x000000514500780c */ /* 0x000fc80000f21670 */
[----:B------:R-:W-:Y:S02]  /*4160*/  FSEL R49, R49, -INF , !P1 ;  /* 0xff80000031317808 */ /* 0x000fe40004800000 */
[----:B------:R-:W-:-:S04]  /*4170*/  ISETP.NE.AND P1, PT, R97, RZ, PT ;  /* 0x000000ff6100720c */ /* 0x000fc80003f25270 */
        /* <DEDUP_REMOVED lines=11> */
[----:B------:R-:W-:Y:S02]  /*4230*/  ISETP.GT.AND P1, PT, R72, 0x60, !P2 ;  /* 0x000000604800780c */ /* 0x000fe40005724270 */
[----:B------:R-:W-:Y:S02]  /*4240*/  ISETP.NE.AND P2, PT, R112, RZ, PT ;  /* 0x000000ff7000720c */ /* 0x000fe40003f45270 */
[----:B------:R-:W-:Y:S02]  /*4250*/  ISETP.LT.OR P1, PT, R69, 0x61, P1 ;  /* 0x000000614500780c */ /* 0x000fe40000f21670 */
[----:B------:R-:W-:Y:S02]  /*4260*/  ISETP.GT.AND P2, PT, R72, 0x69, !P2 ;  /* 0x000000694800780c */ /* 0x000fe40005744270 */
[----:B------:R-:W-:-:S02]  /*4270*/  FSEL R53, R53, -INF , !P1 ;  /* 0xff80000035357808 */ /* 0x000fc40004800000 */
[----:B------:R-:W-:Y:S02]  /*4280*/  ISETP.GT.AND P1, PT, R72, 0x61, !P6 ;  /* 0x000000614800780c */ /* 0x000fe40007724270 */
[----:B------:R-:W-:Y:S02]  /*4290*/  ISETP.NE.AND P6, PT, R80, RZ, PT ;  /* 0x000000ff5000720c */ /* 0x000fe40003fc5270 */
[C---:B------:R-:W-:Y:S02]  /*42a0*/  ISETP.LT.OR P1, PT, R69.reuse, 0x62, P1 ;  /* 0x000000624500780c */ /* 0x040fe40000f21670 */
[----:B------:R-:W-:Y:S02]  /*42b0*/  ISETP.LT.OR P2, PT, R69, 0x6a, P2 ;  /* 0x0000006a4500780c */ /* 0x000fe40001741670 */
[----:B------:R-:W-:Y:S02]  /*42c0*/  FSEL R54, R54, -INF , !P1 ;  /* 0xff80000036367808 */ /* 0x000fe40004800000 */
[----:B------:R-:W-:-:S04]  /*42d0*/  FSETP.NEU.FTZ.AND P1, PT, R9, -INF , PT ;  /* 0xff8000000900780b */ /* 0x000fc80003f3d000 */
[----:B------:R-:W-:Y:S02]  /*42e0*/  FSEL R78, R76, RZ, P1 ;  /* 0x000000ff4c4e7208 */ /* 0x000fe40000800000 */
[----:B------:R-:W-:Y:S02]  /*42f0*/  ISETP.GT.AND P1, PT, R72, RZ, !P6 ;  /* 0x000000ff4800720c */ /* 0x000fe40007724270 */
[----:B------:R-:W-:Y:S01]  /*4300*/  ISETP.NE.AND P6, PT, R81, RZ, PT ;  /* 0x000000ff5100720c */ /* 0x000fe20003fc5270 */
[----:B------:R-:W-:-:S01]  /*4310*/  FFMA.FTZ R56, R75, UR29, -R78 ;  /* 0x0000001d4b387c23 */ /* 0x000fc2000801084e */
[----:B------:R-:W-:Y:S01]  /*4320*/  ISETP.LT.OR P1, PT, R69, 0x1, P1 ;  /* 0x000000014500780c */ /* 0x000fe20000f21670 */
[----:B------:R-:W-:-:S01]  /*4330*/  FFMA.FTZ R57, R74, UR29, -R78 ;  /* 0x0000001d4a397c23 */ /* 0x000fc2000801084e */
[--C-:B------:R-:W-:Y:S01]  /*4340*/  FFMA.FTZ R79, R68, UR29, -R78.reuse ;  /* 0x0000001d444f7c23 */ /* 0x100fe2000801084e */
[----:B------:R-:W-:Y:S01]  /*4350*/  ISETP.GT.AND P6, PT, R72, 0x79, !P6 ;  /* 0x000000794800780c */ /* 0x000fe200077c4270 */
[--C-:B------:R-:W-:Y:S01]  /*4360*/  FFMA.FTZ R55, R55, UR29, -R78.reuse ;  /* 0x0000001d37377c23 */ /* 0x100fe2000801084e */
[----:B------:R-:W-:Y:S01]  /*4370*/  FSEL R76, R2, -INF , !P1 ;  /* 0xff800000024c7808 */ /* 0x000fe20004800000 */
[--C-:B------:R-:W-:Y:S01]  /*4380*/  FFMA.FTZ R2, R77, UR29, -R78.reuse ;  /* 0x0000001d4d027c23 */ /* 0x100fe2000801084e */
[----:B------:R-:W-:-:S01]  /*4390*/  FFMA.FTZ R77, R70, UR29, -R78 ;  /* 0x0000001d464d7c23 */ /* 0x000fc2000801084e */
[----:B------:R-:W-:Y:S01]  /*43a0*/  ISETP.NE.AND P1, PT, R101, RZ, PT ;  /* 0x000000ff6500720c */ /* 0x000fe20003f25270 */
[----:B------:R-:W-:Y:S01]  /*43b0*/  MUFU.EX2 R56, R56 ;  /* 0x0000003800387308 */ /* 0x000fe20000000800 */
[----:B------:R-:W-:Y:S01]  /*43c0*/  FMNMX.FTZ R75, R76, R3, !PT ;  /* 0x000000034c4b7209 */ /* 0x000fe20007810000 */
[--C-:B------:R-:W-:Y:S01]  /*43d0*/  FFMA.FTZ R58, R58, UR29, -R78.reuse ;  /* 0x0000001d3a3a7c23 */ /* 0x100fe2000801084e */
[----:B------:R-:W-:Y:S01]  /*43e0*/  ISETP.GT.AND P1, PT, R72, 0x68, !P1 ;  /* 0x000000684800780c */ /* 0x000fe20004f24270 */
[--C-:B------:R-:W-:Y:S01]  /*43f0*/  FFMA.FTZ R72, R64, UR29, -R78.reuse ;  /* 0x0000001d40487c23 */ /* 0x100fe2000801084e */
[----:B------:R-:W-:Y:S01]  /*4400*/  FMNMX.FTZ R74, R4, R75, !PT ;  /* 0x0000004b044a7209 */ /* 0x000fe20007810000 */
[--C-:B------:R-:W-:Y:S01]  /*4410*/  FFMA.FTZ R59, R59, UR29, -R78.reuse ;  /* 0x0000001d3b3b7c23 */ /* 0x100fe2000801084e */
[----:B------:R-:W-:Y:S01]  /*4420*/  ISETP.LT.OR P1, PT, R69, 0x69, P1 ;  /* 0x000000694500780c */ /* 0x000fe20000f21670 */
[----:B------:R-:W-:Y:S01]  /*4430*/  MUFU.EX2 R2, R2 ;  /* 0x0000000200027308 */ /* 0x000fe20000000800 */
[----:B------:R-:W-:Y:S01]  /*4440*/  FMNMX.FTZ R74, R5, R74, !PT ;  /* 0x0000004a054a7209 */ /* 0x000fe20007810000 */
[--C-:B------:R-:W-:Y:S01]  /*4450*/  FFMA.FTZ R60, R60, UR29, -R78.reuse ;  /* 0x0000001d3c3c7c23 */ /* 0x100fe2000801084e */
[----:B------:R-:W-:Y:S01]  /*4460*/  FSEL R64, R7, -INF , !P1 ;  /* 0xff80000007407808 */ /* 0x000fe20004800000 */
[--C-:B------:R-:W-:Y:S01]  /*4470*/  FFMA.FTZ R61, R61, UR29, -R78.reuse ;  /* 0x0000001d3d3d7c23 */ /* 0x100fe2000801084e */
[----:B------:R-:W-:Y:S01]  /*4480*/  FMNMX.FTZ R75, R33, R74, !PT ;  /* 0x0000004a214b7209 */ /* 0x000fe20007810000 */
[--C-:B------:R-:W-:Y:S01]  /*4490*/  FFMA.FTZ R62, R62, UR29, -R78.reuse ;  /* 0x0000001d3e3e7c23 */ /* 0x100fe2000801084e */
[----:B------:R-:W-:Y:S01]  /*44a0*/  ISETP.LT.OR P6, PT, R69, 0x7a, P6 ;  /* 0x0000007a4500780c */ /* 0x000fe200037c1670 */
[----:B------:R-:W0:Y:S01]  /*44b0*/  MUFU.EX2 R55, R55 ;  /* 0x0000003700377308 */ /* 0x000e220000000800 */
[----:B------:R-:W-:Y:S01]  /*44c0*/  FMNMX.FTZ R74, R34, R75, !PT ;  /* 0x0000004b224a7209 */ /* 0x000fe20007810000 */
[--C-:B------:R-:W-:Y:S01]  /*44d0*/  FFMA.FTZ R63, R63, UR29, -R78.reuse ;  /* 0x0000001d3f3f7c23 */ /* 0x100fe2000801084e */
[----:B------:R-:W-:Y:S01]  /*44e0*/  FSEL R69, R15, -INF , !P6 ;  /* 0xff8000000f457808 */ /* 0x000fe20007000000 */
[--C-:B------:R-:W-:Y:S01]  /*44f0*/  FFMA.FTZ R15, R24, UR29, -R78.reuse ;  /* 0x0000001d180f7c23 */ /* 0x100fe2000801084e */
[----:B------:R-:W-:Y:S01]  /*4500*/  FMNMX.FTZ R75, R35, R74, !PT ;  /* 0x0000004a234b7209 */ /* 0x000fe20007810000 */
[--C-:B------:R-:W-:Y:S01]  /*4510*/  FFMA.FTZ R32, R32, UR29, -R78.reuse ;  /* 0x0000001d20207c23 */ /* 0x100fe2000801084e */
[----:B------:R-:W-:-:S01]  /*4520*/  FFMA.FTZ R31, R31, UR29, -R78 ;  /* 0x0000001d1f1f7c23 */ /* 0x000fc2000801084e */
[----:B------:R-:W1:Y:S01]  /*4530*/  MUFU.EX2 R57, R57 ;  /* 0x0000003900397308 */ /* 0x000e620000000800 */
[----:B------:R-:W-:Y:S01]  /*4540*/  FMNMX.FTZ R74, R36, R75, !PT ;  /* 0x0000004b244a7209 */ /* 0x000fe20007810000 */
[--C-:B------:R-:W-:Y:S01]  /*4550*/  FFMA.FTZ R75, R73, UR29, -R78.reuse ;  /* 0x0000001d494b7c23 */ /* 0x100fe2000801084e */
[----:B------:R-:W-:-:S01]  /*4560*/  FFMA.FTZ R27, R27, UR29, -R78 ;  /* 0x0000001d1b1b7c23 */ /* 0x000fc2000801084e */
[--C-:B------:R-:W-:Y:S01]  /*4570*/  FFMA.FTZ R30, R30, UR29, -R78.reuse ;  /* 0x0000001d1e1e7c23 */ /* 0x100fe2000801084e */
[----:B------:R-:W-:Y:S01]  /*4580*/  FMNMX.FTZ R73, R37, R74, !PT ;  /* 0x0000004a25497209 */ /* 0x000fe20007810000 */
[--C-:B------:R-:W-:Y:S01]  /*4590*/  FFMA.FTZ R26, R26, UR29, -R78.reuse ;  /* 0x0000001d1a1a7c23 */ /* 0x100fe2000801084e */
[----:B------:R-:W-:-:S01]  /*45a0*/  FFMA.FTZ R25, R25, UR29, -R78 ;  /* 0x0000001d19197c23 */ /* 0x000fc2000801084e */
[----:B------:R-:W2:Y:S01]  /*45b0*/  MUFU.EX2 R58, R58 ;  /* 0x0000003a003a7308 */ /* 0x000ea20000000800 */
[----:B------:R-:W-:-:S04]  /*45c0*/  FMNMX.FTZ R74, R38, R73, !PT ;  /* 0x00000049264a7209 */ /* 0x000fc80007810000 */
[----:B------:R-:W-:-:S03]  /*45d0*/  FMNMX.FTZ R73, R39, R74, !PT ;  /* 0x0000004a27497209 */ /* 0x000fc60007810000 */
[----:B------:R-:W3:Y:S01]  /*45e0*/  MUFU.EX2 R59, R59 ;  /* 0x0000003b003b7308 */ /* 0x000ee20000000800 */
[----:B------:R-:W-:-:S04]  /*45f0*/  FMNMX.FTZ R74, R40, R73, !PT ;  /* 0x00000049284a7209 */ /* 0x000fc80007810000 */
[----:B------:R-:W-:-:S03]  /*4600*/  FMNMX.FTZ R73, R41, R74, !PT ;  /* 0x0000004a29497209 */ /* 0x000fc60007810000 */
[----:B------:R-:W4:Y:S01]  /*4610*/  MUFU.EX2 R60, R60 ;  /* 0x0000003c003c7308 */ /* 0x000f220000000800 */
[----:B------:R-:W-:Y:S01]  /*4620*/  FMNMX.FTZ R74, R42, R73, !PT ;  /* 0x000000492a4a7209 */ /* 0x000fe20007810000 */
[----:B------:R-:W-:-:S03]  /*4630*/  FFMA.FTZ R73, R71, UR29, -R78 ;  /* 0x0000001d47497c23 */ /* 0x000fc6000801084e */
[----:B------:R-:W-:-:S03]  /*4640*/  FMNMX.FTZ R71, R43, R74, !PT ;  /* 0x0000004a2b477209 */ /* 0x000fc60007810000 */
[----:B------:R-:W5:Y:S01]  /*4650*/  MUFU.EX2 R75, R75 ;  /* 0x0000004b004b7308 */ /* 0x000f620000000800 */
[----:B------:R-:W-:-:S04]  /*4660*/  FMNMX.FTZ R74, R44, R71, !PT ;  /* 0x000000472c4a7209 */ /* 0x000fc80007810000 */
[----:B------:R-:W-:-:S03]  /*4670*/  FMNMX.FTZ R71, R45, R74, !PT ;  /* 0x0000004a2d477209 */ /* 0x000fc60007810000 */
[----:B------:R0:W-:Y:S01]  /*4680*/  MUFU.EX2 R74, R77 ;  /* 0x0000004d004a7308 */ /* 0x0001e20000000800 */
[----:B------:R-:W-:-:S04]  /*4690*/  FMNMX.FTZ R70, R46, R71, !PT ;  /* 0x000000472e467209 */ /* 0x000fc80007810000 */
[----:B------:R-:W-:-:S03]  /*46a0*/  FMNMX.FTZ R71, R47, R70, !PT ;  /* 0x000000462f477209 */ /* 0x000fc60007810000 */
[----:B------:R-:W5:Y:S01]  /*46b0*/  MUFU.EX2 R61, R61 ;  /* 0x0000003d003d7308 */ /* 0x000f620000000800 */
[----:B------:R-:W-:Y:S01]  /*46c0*/  FMNMX.FTZ R70, R48, R71, !PT ;  /* 0x0000004730467209 */ /* 0x000fe20007810000 */
[--C-:B0-----:R-:W-:Y:S01]  /*46d0*/  FFMA.FTZ R77, R67, UR29, -R78.reuse ;  /* 0x0000001d434d7c23 */ /* 0x101fe2000801084e */
[----:B------:R-:W-:Y:S01]  /*46e0*/  FSEL R67, R10, -INF , !P3 ;  /* 0xff8000000a437808 */ /* 0x000fe20005800000 */
[--C-:B------:R-:W-:Y:S01]  /*46f0*/  FFMA.FTZ R10, R28, UR29, -R78.reuse ;  /* 0x0000001d1c0a7c23 */ /* 0x100fe2000801084e */
[----:B------:R-:W-:Y:S01]  /*4700*/  FMNMX.FTZ R71, R49, R70, !PT ;  /* 0x0000004631477209 */ /* 0x000fe20007810000 */
[--C-:B------:R-:W-:Y:S02]  /*4710*/  FFMA.FTZ R28, R29, UR29, -R78.reuse ;  /* 0x0000001d1d1c7c23 */ /* 0x100fe4000801084e */
[----:B------:R-:W-:Y:S01]  /*4720*/  MUFU.EX2 R70, R79 ;  /* 0x0000004f00467308 */ /* 0x000fe20000000800 */
[----:B------:R-:W-:Y:S01]  /*4730*/  FMNMX.FTZ R68, R50, R71, !PT ;  /* 0x0000004732447209 */ /* 0x000fe20007810000 */
[----:B------:R-:W-:-:S03]  /*4740*/  FFMA.FTZ R71, R65, UR29, -R78 ;  /* 0x0000001d41477c23 */ /* 0x000fc6000801084e */
[----:B------:R-:W-:-:S03]  /*4750*/  FMNMX.FTZ R65, R51, R68, !PT ;  /* 0x0000004433417209 */ /* 0x000fc60007810000 */
[----:B------:R-:W-:Y:S01]  /*4760*/  MUFU.EX2 R79, R10 ;  /* 0x0000000a004f7308 */ /* 0x000fe20000000800 */
[----:B------:R-:W-:-:S04]  /*4770*/  FMNMX.FTZ R68, R52, R65, !PT ;  /* 0x0000004134447209 */ /* 0x000fc80007810000 */
[----:B------:R-:W-:Y:S02]  /*4780*/  FMNMX.FTZ R65, R53, R68, !PT ;  /* 0x0000004435417209 */ /* 0x000fe40007810000 */
[----:B------:R-:W-:Y:S01]  /*4790*/  FSEL R68, R8, -INF , !P4 ;  /* 0xff80000008447808 */ /* 0x000fe20006000000 */
[--C-:B------:R-:W-:Y:S01]  /*47a0*/  FFMA.FTZ R8, R66, UR29, -R78.reuse ;  /* 0x0000001d42087c23 */ /* 0x100fe2000801084e */
[----:B------:R-:W-:Y:S01]  /*47b0*/  FMNMX.FTZ R7, R54, R65, !PT ;  /* 0x0000004136077209 */ /* 0x000fe20007810000 */
[----:B------:R-:W-:Y:S01]  /*47c0*/  MUFU.EX2 R62, R62 ;  /* 0x0000003e003e7308 */ /* 0x000fe20000000800 */
[----:B------:R-:W-:Y:S02]  /*47d0*/  FSEL R65, R6, -INF , !P2 ;  /* 0xff80000006417808 */ /* 0x000fe40005000000 */
[----:B------:R-:W-:Y:S02]  /*47e0*/  FMNMX.FTZ R6, R64, R7, !PT ;  /* 0x0000000740067209 */ /* 0x000fe40007810000 */
[----:B------:R-:W-:Y:S01]  /*47f0*/  FSEL R66, R12, -INF , !P5 ;  /* 0xff8000000c427808 */ /* 0x000fe20006800000 */
[----:B------:R-:W-:Y:S01]  /*4800*/  FFMA.FTZ R12, R21, UR29, -R78 ;  /* 0x0000001d150c7c23 */ /* 0x000fe2000801084e */
[----:B------:R-:W-:Y:S01]  /*4810*/  FMNMX.FTZ R6, R65, R6, !PT ;  /* 0x0000000641067209 */ /* 0x000fe20007810000 */
[----:B------:R0:W-:Y:S01]  /*4820*/  MUFU.EX2 R80, R8 ;  /* 0x0000000800507308 */ /* 0x0001e20000000800 */
[----:B------:R-:W-:-:S02]  /*4830*/  IMAD.U32 R21, RZ, RZ, UR29 ;  /* 0x0000001dff157e24 */ /* 0x000fc4000f8e00ff */
[----:B------:R-:W-:-:S04]  /*4840*/  FMNMX.FTZ R7, R67, R6, !PT ;  /* 0x0000000643077209 */ /* 0x000fc80007810000 */
[----:B------:R-:W-:Y:S01]  /*4850*/  FMNMX.FTZ R7, R68, R7, !PT ;  /* 0x0000000744077209 */ /* 0x000fe20007810000 */
[----:B------:R-:W-:Y:S03]  /*4860*/  MUFU.EX2 R73, R73 ;  /* 0x0000004900497308 */ /* 0x000fe60000000800 */
[----:B------:R-:W-:-:S04]  /*4870*/  FMNMX.FTZ R6, R66, R7, !PT ;  /* 0x0000000742067209 */ /* 0x000fc80007810000 */
[----:B------:R-:W-:Y:S01]  /*4880*/  FMNMX.FTZ R6, R69, R6, !PT ;  /* 0x0000000645067209 */ /* 0x000fe20007810000 */
[----:B------:R-:W-:Y:S04]  /*4890*/  MUFU.EX2 R63, R63 ;  /* 0x0000003f003f7308 */ /* 0x000fe80000000800 */
[----:B------:R-:W0:Y:S04]  /*48a0*/  SHFL.BFLY PT, R7, R6, 0x2, 0x1f ;  /* 0x0c401f0006077f89 */ /* 0x000e2800000e0000 */
[----:B------:R-:W-:Y:S08]  /*48b0*/  MUFU.EX2 R71, R71 ;  /* 0x0000004700477308 */ /* 0x000ff00000000800 */
[----:B------:R-:W-:Y:S08]  /*48c0*/  MUFU.EX2 R72, R72 ;  /* 0x0000004800487308 */ /* 0x000ff00000000800 */
[----:B------:R-:W-:Y:S01]  /*48d0*/  MUFU.EX2 R77, R77 ;  /* 0x0000004d004d7308 */ /* 0x000fe20000000800 */
[----:B0-----:R-:W-:Y:S01]  /*48e0*/  FMNMX.FTZ R8, R6, R7, !PT ;  /* 0x0000000706087209 */ /* 0x001fe20007810000 */
[--C-:B------:R-:W-:Y:S01]  /*48f0*/  FFMA.FTZ R6, R14, UR29, -R78.reuse ;  /* 0x0000001d0e067c23 */ /* 0x100fe2000801084e */
[----:B------:R-:W-:-:S05]  /*4900*/  FFMA.FTZ R7, R20, UR29, -R78 ;  /* 0x0000001d14077c23 */ /* 0x000fca000801084e */
[----:B------:R-:W-:Y:S01]  /*4910*/  MUFU.EX2 R32, R32 ;  /* 0x0000002000207308 */ /* 0x000fe20000000800 */
[----:B------:R-:W0:Y:S07]  /*4920*/  SHFL.BFLY PT, R29, R8, 0x1, 0x1f ;  /* 0x0c201f00081d7f89 */ /* 0x000e2e00000e0000 */
[----:B------:R-:W-:Y:S08]  /*4930*/  MUFU.EX2 R31, R31 ;  /* 0x0000001f001f7308 */ /* 0x000ff00000000800 */
[----:B------:R-:W-:Y:S08]  /*4940*/  MUFU.EX2 R28, R28 ;  /* 0x0000001c001c7308 */ /* 0x000ff00000000800 */
[----:B------:R-:W-:Y:S01]  /*4950*/  MUFU.EX2 R27, R27 ;  /* 0x0000001b001b7308 */ /* 0x000fe20000000800 */
[----:B0-----:R-:W-:Y:S01]  /*4960*/  FMNMX.FTZ R10, R8, R29, !PT ;  /* 0x0000001d080a7209 */ /* 0x001fe20007810000 */
[--C-:B------:R-:W-:Y:S01]  /*4970*/  FFMA.FTZ R8, R11, UR29, -R78.reuse ;  /* 0x0000001d0b087c23 */ /* 0x100fe2000801084e */
[----:B------:R-:W-:-:S01]  /*4980*/  FFMA.FTZ R11, R13, UR29, -R78 ;  /* 0x0000001d0d0b7c23 */ /* 0x000fc2000801084e */
[----:B------:R-:W-:Y:S01]  /*4990*/  FADD.FTZ R13, R2, R55 ;  /* 0x00000037020d7221 */ /* 0x000fe20000010000 */
[C---:B------:R-:W-:Y:S01]  /*49a0*/  FSETP.NEU.FTZ.AND P1, PT, R10.reuse, -INF , PT ;  /* 0xff8000000a00780b */ /* 0x040fe20003f3d000 */
[----:B------:R-:W-:-:S02]  /*49b0*/  FFMA.FTZ R14, R10, R21, -8 ;  /* 0xc10000000a0e7423 */ /* 0x000fc40000010015 */
[----:B------:R-:W-:-:S01]  /*49c0*/  FADD.FTZ R20, R56, R13 ;  /* 0x0000000d38147221 */ /* 0x000fc20000010000 */
[C---:B-1----:R-:W-:Y:S01]  /*49d0*/  F2FP.SATFINITE.E4M3.F32.PACK_AB_MERGE_C R56, R57.reuse, R56, RZ ;  /* 0x000000383938723e */ /* 0x042fe200048070ff */
[----:B------:R-:W-:Y:S01]  /*49e0*/  MUFU.EX2 R30, R30 ;  /* 0x0000001e001e7308 */ /* 0x000fe20000000800 */
[----:B------:R-:W-:Y:S01]  /*49f0*/  FSEL R14, R14, RZ, P1 ;  /* 0x000000ff0e0e7208 */ /* 0x000fe20000800000 */
[----:B------:R-:W-:Y:S01]  /*4a00*/  FADD.FTZ R13, R57, R20 ;  /* 0x00000014390d7221 */ /* 0x000fe20000010000 */
[----:B------:R-:W-:Y:S02]  /*4a10*/  F2FP.SATFINITE.E4M3.F32.PACK_AB_MERGE_C R196, R55, R2, R56 ;  /* 0x0000000237c4723e */ /* 0x000fe40004807038 */
[----:B------:R-:W-:Y:S01]  /*4a20*/  PLOP3.LUT P1, PT, PT, PT, UP0, 0x40, 0x0 ;  /* 0x000000000000781c */ /* 0x000fe20003f2e808 */
        /* <DEDUP_REMOVED lines=16> */
[----:B----4-:R-:W-:Y:S01]  /*4b30*/  FADD.FTZ R24, R60, R21 ;  /* 0x000000153c187221 */ /* 0x010fe20000010000 */
        /* <DEDUP_REMOVED lines=27> */
[----:B------:R-:W-:-:S02]  /*4cf0*/  F2FP.SATFINITE.E4M3.F32.PACK_AB_MERGE_C R60, R75, R60, RZ ;  /* 0x0000003c4b3c723e */ /* 0x000fc400048070ff */
[----:B------:R-:W1:Y:S01]  /*4d00*/  MUFU.EX2 R34, R34 ;  /* 0x0000002200227308 */ /* 0x000e620000000800 */
[----:B--2---:R-:W-:-:S01]  /*4d10*/  FADD.FTZ R20, R5, R20 ;  /* 0x0000001405147221 */ /* 0x004fc20000010000 */
[----:B------:R-:W-:Y:S02]  /*4d20*/  F2FP.SATFINITE.E4M3.F32.PACK_AB_MERGE_C R4, R5, R4, RZ ;  /* 0x000000040504723e */ /* 0x000fe400048070ff */
[----:B------:R-:W-:Y:S02]  /*4d30*/  F2FP.SATFINITE.E4M3.F32.PACK_AB_MERGE_C R198, R59, R58, R60 ;  /* 0x0000003a3bc6723e */ /* 0x000fe4000480703c */
[----:B------:R-:W-:Y:S02]  /*4d40*/  F2FP.SATFINITE.E4M3.F32.PACK_AB_MERGE_C R197, R3, R76, R4 ;  /* 0x0000004c03c5723e */ /* 0x000fe40004807004 */
[----:B------:R-:W2:Y:S01]  /*4d50*/  MUFU.EX2 R35, R35 ;  /* 0x0000002300237308 */ /* 0x000ea20000000800 */
[----:B0-----:R-:W-:-:S01]  /*4d60*/  FADD.FTZ R13, R33, R20 ;  /* 0x00000014210d7221 */ /* 0x001fc20000010000 */
[----:B------:R-:W-:-:S04]  /*4d70*/  FADD.FTZ R20, R62, R21 ;  /* 0x000000153e147221 */ /* 0x000fc80000010000 */
[----:B------:R-:W-:Y:S01]  /*4d80*/  FADD.FTZ R21, R73, R20 ;  /* 0x0000001449157221 */ /* 0x000fe20000010000 */
[----:B------:R-:W-:Y:S01]  /*4d90*/  F2FP.SATFINITE.E4M3.F32.PACK_AB_MERGE_C R73, R74, R73, RZ ;  /* 0x000000494a49723e */ /* 0x000fe200048070ff */
[----:B------:R-:W0:Y:S01]  /*4da0*/  MUFU.EX2 R36, R36 ;  /* 0x0000002400247308 */ /* 0x000e220000000800 */
[----:B-1----:R-:W-:-:S01]  /*4db0*/  FADD.FTZ R2, R34, R13 ;  /* 0x0000000d22027221 */ /* 0x002fc20000010000 */
[----:B------:R-:W-:Y:S01]  /*4dc0*/  FADD.FTZ R74, R74, R21 ;  /* 0x000000154a4a7221 */ /* 0x000fe20000010000 */
[----:B------:R-:W-:-:S03]  /*4dd0*/  F2FP.SATFINITE.E4M3.F32.PACK_AB_MERGE_C R192, R62, R61, R73 ;  /* 0x0000003d3ec0723e */ /* 0x000fc60004807049 */
[----:B------:R-:W-:Y:S02]  /*4de0*/  FADD.FTZ R21, R63, R74 ;  /* 0x0000004a3f157221 */ /* 0x000fe40000010000 */
        /* <DEDUP_REMOVED lines=9> */
[----:B------:R-:W-:Y:S02]  /*4e80*/  F2FP.SATFINITE.E4M3.F32.PACK_AB_MERGE_C R20, R31, R32, RZ ;  /* 0x000000201f14723e */ /* 0x000fe400048070ff */
[----:B------:R-:W-:Y:S01]  /*4e90*/  F2FP.SATFINITE.E4M3.F32.PACK_AB_MERGE_C R35, R36, R35, RZ ;  /* 0x000000232423723e */ /* 0x000fe200048070ff */
[----:B------:R-:W-:-:S01]  /*4ea0*/  FADD.FTZ R21, R77, R72 ;  /* 0x000000484d157221 */ /* 0x000fc20000010000 */
[----:B------:R-:W-:Y:S01]  /*4eb0*/  F2FP.SATFINITE.E4M3.F32.PACK_AB_MERGE_C R188, R80, R77, R20 ;  /* 0x0000004d50bc723e */ /* 0x000fe20004807014 */
[----:B------:R-:W0:Y:S01]  /*4ec0*/  MUFU.EX2 R39, R39 ;  /* 0x0000002700277308 */ /* 0x000e220000000800 */
[----:B-1----:R-:W-:-:S01]  /*4ed0*/  FADD.FTZ R13, R37, R2 ;  /* 0x00000002250d7221 */ /* 0x002fc20000010000 */
[----:B------:R-:W-:Y:S01]  /*4ee0*/  FADD.FTZ R21, R80, R21 ;  /* 0x0000001550157221 */ /* 0x000fe20000010000 */
[----:B------:R-:W-:-:S03]  /*4ef0*/  F2FP.SATFINITE.E4M3.F32.PACK_AB_MERGE_C R199, R34, R33, R35 ;  /* 0x0000002122c7723e */ /* 0x000fc60004807023 */
[----:B------:R-:W-:Y:S02]  /*4f00*/  FADD.FTZ R32, R32, R21 ;  /* 0x0000001520207221 */ /* 0x000fe40000010000 */
[----:B------:R-:W1:Y:S01]  /*4f10*/  MUFU.EX2 R40, R40 ;  /* 0x0000002800287308 */ /* 0x000e620000000800 */
[----:B--2---:R-:W-:-:S01]  /*4f20*/  FADD.FTZ R2, R38, R13 ;  /* 0x0000000d26027221 */ /* 0x004fc20000010000 */
[----:B------:R-:W-:-:S06]  /*4f30*/  FADD.FTZ R32, R31, R32 ;  /* 0x000000201f207221 */ /* 0x000fcc0000010000 */
        /* <DEDUP_REMOVED lines=15> */
[----:B------:R-:W-:Y:S02]  /*5030*/  F2FP.SATFINITE.E4M3.F32.PACK_AB_MERGE_C R43, R44, R43, RZ ;  /* 0x0000002b2c2b723e */ /* 0x000fe400048070ff */
[----:B------:R-:W-:Y:S01]  /*5040*/  F2FP.SATFINITE.E4M3.F32.PACK_AB_MERGE_C R190, R30, R79, R13 ;  /* 0x0000004f1ebe723e */ /* 0x000fe2000480700d */
[----:B------:R-:W-:-:S01]  /*5050*/  FADD.FTZ R79, R79, R32 ;  /* 0x000000204f4f7221 */ /* 0x000fc20000010000 */
[----:B------:R-:W2:Y:S01]  /*5060*/  MUFU.EX2 R47, R47 ;  /* 0x0000002f002f7308 */ /* 0x000ea20000000800 */
[----:B0-----:R-:W-:-:S01]  /*5070*/  FADD.FTZ R5, R45, R2 ;  /* 0x000000022d057221 */ /* 0x001fc20000010000 */
[----:B------:R-:W-:Y:S01]  /*5080*/  F2FP.SATFINITE.E4M3.F32.PACK_AB_MERGE_C R195, R42, R41, R43 ;  /* 0x000000292ac3723e */ /* 0x000fe2000480702b */
[----:B------:R-:W-:-:S04]  /*5090*/  FADD.FTZ R79, R30, R79 ;  /* 0x0000004f1e4f7221 */ /* 0x000fc80000010000 */
[----:B------:R-:W-:Y:S01]  /*50a0*/  FADD.FTZ R28, R28, R79 ;  /* 0x0000004f1c1c7221 */ /* 0x000fe20000010000 */
[----:B------:R-:W0:Y:S01]  /*50b0*/  MUFU.EX2 R48, R48 ;  /* 0x0000003000307308 */ /* 0x000e220000000800 */
[----:B-1----:R-:W-:-:S02]  /*50c0*/  FADD.FTZ R2, R46, R5 ;  /* 0x000000052e027221 */ /* 0x002fc40000010000 */
[----:B------:R-:W-:-:S05]  /*50d0*/  FADD.FTZ R27, R27, R28 ;  /* 0x0000001c1b1b7221 */ /* 0x000fca0000010000 */
        /* <DEDUP_REMOVED lines=8> */
[----:B------:R-:W-:Y:S01]  /*5160*/  MUFU.EX2 R15, R15 ;  /* 0x0000000f000f7308 */ /* 0x000fe20000000800 */
[----:B--2---:R-:W-:-:S07]  /*5170*/  FADD.FTZ R2, R50, R5 ;  /* 0x0000000532027221 */ /* 0x004fce0000010000 */
[----:B------:R-:W1:Y:S01]  /*5180*/  MUFU.EX2 R12, R12 ;  /* 0x0000000c000c7308 */ /* 0x000e620000000800 */
[----:B0-----:R-:W-:-:S07]  /*5190*/  FADD.FTZ R3, R51, R2 ;  /* 0x0000000233037221 */ /* 0x001fce0000010000 */
[----:B------:R-:W0:Y:S08]  /*51a0*/  MUFU.EX2 R52, R52 ;  /* 0x0000003400347308 */ /* 0x000e300000000800 */
[----:B------:R-:W-:Y:S01]  /*51b0*/  MUFU.EX2 R26, R26 ;  /* 0x0000001a001a7308 */ /* 0x000fe20000000800 */
[----:B-1----:R-:W-:-:S07]  /*51c0*/  F2FP.SATFINITE.E4M3.F32.PACK_AB_MERGE_C R13, R12, R15, RZ ;  /* 0x0000000f0c0d723e */ /* 0x002fce00048070ff */
[----:B------:R-:W1:Y:S01]  /*51d0*/  MUFU.EX2 R25, R25 ;  /* 0x0000001900197308 */ /* 0x000e620000000800 */
[C---:B0-----:R-:W-:Y:S01]  /*51e0*/  F2FP.SATFINITE.E4M3.F32.PACK_AB_MERGE_C R51, R52.reuse, R51, RZ ;  /* 0x000000333433723e */ /* 0x041fe200048070ff */
[----:B------:R-:W-:-:S03]  /*51f0*/  FADD.FTZ R52, R52, R3 ;  /* 0x0000000334347221 */ /* 0x000fc60000010000 */
[----:B------:R-:W-:-:S03]  /*5200*/  F2FP.SATFINITE.E4M3.F32.PACK_AB_MERGE_C R191, R50, R49, R51 ;  /* 0x0000003132bf723e */ /* 0x000fc60004807033 */
[----:B------:R-:W0:Y:S08]  /*5210*/  MUFU.EX2 R53, R53 ;  /* 0x0000003500357308 */ /* 0x000e300000000800 */
[----:B------:R-:W-:Y:S01]  /*5220*/  MUFU.EX2 R8, R8 ;  /* 0x0000000800087308 */ /* 0x000fe20000000800 */
[----:B-1----:R-:W-:Y:S01]  /*5230*/  F2FP.SATFINITE.E4M3.F32.PACK_AB_MERGE_C R184, R25, R26, R13 ;  /* 0x0000001a19b8723e */ /* 0x002fe2000480700d */
[----:B------:R-:W-:-:S04]  /*5240*/  FADD.FTZ R26, R26, R27 ;  /* 0x0000001b1a1a7221 */ /* 0x000fc80000010000 */
[----:B------:R-:W-:Y:S02]  /*5250*/  FADD.FTZ R26, R25, R26 ;  /* 0x0000001a191a7221 */ /* 0x000fe40000010000 */
[----:B------:R-:W1:Y:S01]  /*5260*/  MUFU.EX2 R11, R11 ;  /* 0x0000000b000b7308 */ /* 0x000e620000000800 */
[----:B0-----:R-:W-:-:S01]  /*5270*/  FADD.FTZ R3, R53, R52 ;  /* 0x0000003435037221 */ /* 0x001fc20000010000 */
[----:B------:R-:W-:-:S04]  /*5280*/  FADD.FTZ R15, R15, R26 ;  /* 0x0000001a0f0f7221 */ /* 0x000fc80000010000 */
[----:B------:R-:W-:Y:S02]  /*5290*/  FADD.FTZ R12, R12, R15 ;  /* 0x0000000f0c0c7221 */ /* 0x000fe40000010000 */
[----:B------:R-:W0:Y:S08]  /*52a0*/  MUFU.EX2 R54, R54 ;  /* 0x0000003600367308 */ /* 0x000e300000000800 */
[----:B------:R-:W-:Y:S01]  /*52b0*/  MUFU.EX2 R7, R7 ;  /* 0x0000000700077308 */ /* 0x000fe20000000800 */
[----:B-1----:R-:W-:-:S07]  /*52c0*/  F2FP.SATFINITE.E4M3.F32.PACK_AB_MERGE_C R2, R11, R8, RZ ;  /* 0x000000080b02723e */ /* 0x002fce00048070ff */
[----:B------:R-:W1:Y:S01]  /*52d0*/  MUFU.EX2 R6, R6 ;  /* 0x0000000600067308 */ /* 0x000e620000000800 */
[----:B0-----:R-:W-:-:S07]  /*52e0*/  FADD.FTZ R3, R54, R3 ;  /* 0x0000000336037221 */ /* 0x001fce0000010000 */
[----:B------:R-:W0:Y:S08]  /*52f0*/  MUFU.EX2 R64, R64 ;  /* 0x0000004000407308 */ /* 0x000e300000000800 */
[----:B------:R-:W2:Y:S01]  /*5300*/  MUFU.EX2 R65, R65 ;  /* 0x0000004100417308 */ /* 0x000ea20000000800 */
[----:B-1----:R-:W-:Y:S01]  /*5310*/  F2FP.SATFINITE.E4M3.F32.PACK_AB_MERGE_C R186, R6, R7, R2 ;  /* 0x0000000706ba723e */ /* 0x002fe20004807002 */
[----:B------:R-:W-:-:S04]  /*5320*/  FADD.FTZ R7, R7, R12 ;  /* 0x0000000c07077221 */ /* 0x000fc80000010000 */
[----:B------:R-:W-:Y:S01]  /*5330*/  FADD.FTZ R7, R6, R7 ;  /* 0x0000000706077221 */ /* 0x000fe20000010000 */
[----:B------:R-:W-:Y:S01]  /*5340*/  VIADD R6, R88, 0xfffffffe ;  /* 0xfffffffe58067836 */ /* 0x000fe20000000000 */
[----:B------:R-:W1:Y:S01]  /*5350*/  MUFU.EX2 R67, R67 ;  /* 0x0000004300437308 */ /* 0x000e620000000800 */
[----:B0-----:R-:W-:-:S01]  /*5360*/  FADD.FTZ R2, R64, R3 ;  /* 0x0000000340027221 */ /* 0x001fc20000010000 */
[----:B------:R-:W-:-:S06]  /*5370*/  FADD.FTZ R8, R8, R7 ;  /* 0x0000000708087221 */ /* 0x000fcc0000010000 */
[----:B------:R-:W0:Y:S01]  /*5380*/  MUFU.EX2 R68, R68 ;  /* 0x0000004400447308 */ /* 0x000e220000000800 */
[----:B--2---:R-:W-:-:S01]  /*5390*/  FADD.FTZ R2, R65, R2 ;  /* 0x0000000241027221 */ /* 0x004fc20000010000 */
[----:B------:R-:W-:-:S04]  /*53a0*/  F2FP.SATFINITE.E4M3.F32.PACK_AB_MERGE_C R64, R65, R64, RZ ;  /* 0x000000404140723e */ /* 0x000fc800048070ff */
[----:B------:R-:W-:Y:S02]  /*53b0*/  F2FP.SATFINITE.E4M3.F32.PACK_AB_MERGE_C R185, R54, R53, R64 ;  /* 0x0000003536b9723e */ /* 0x000fe40004807040 */
[----:B------:R-:W2:Y:S01]  /*53c0*/  MUFU.EX2 R66, R66 ;  /* 0x0000004200427308 */ /* 0x000ea20000000800 */
[----:B-1----:R-:W-:-:S07]  /*53d0*/  FADD.FTZ R3, R67, R2 ;  /* 0x0000000243037221 */ /* 0x002fce0000010000 */
[----:B------:R-:W1:Y:S01]  /*53e0*/  MUFU.EX2 R5, R14 ;  /* 0x0000000e00057308 */ /* 0x000e620000000800 */
[----:B0-----:R-:W-:-:S04]  /*53f0*/  FADD.FTZ R3, R68, R3 ;  /* 0x0000000344037221 */ /* 0x001fc80000010000 */
[----:B--2---:R-:W-:Y:S01]  /*5400*/  FADD.FTZ R2, R66, R3 ;  /* 0x0000000342027221 */ /* 0x004fe20000010000 */
[----:B------:R-:W-:-:S01]  /*5410*/  FADD.FTZ R3, R11, R8 ;  /* 0x000000080b037221 */ /* 0x000fc20000010000 */
[C---:B-1----:R-:W-:Y:S02]  /*5420*/  F2FP.SATFINITE.E4M3.F32.PACK_AB_MERGE_C R4, R5.reuse, R66, RZ ;  /* 0x000000420504723e */ /* 0x042fe400048070ff */
[----:B------:R-:W-:-:S02]  /*5430*/  FADD.FTZ R2, R5, R2 ;  /* 0x0000000205027221 */ /* 0x000fc40000010000 */
[----:B------:R-:W-:Y:S01]  /*5440*/  F2FP.SATFINITE.E4M3.F32.PACK_AB_MERGE_C R187, R68, R67, R4 ;  /* 0x0000004344bb723e */ /* 0x000fe20004807004 */
[----:B------:R-:W-:Y:S06]  /*5450*/  @P1 BRA `(.L_x_4661) ;  /* 0x00000000004c1947 */ /* 0x000fec0003800000 */
        /* <DEDUP_REMOVED lines=11> */
.L_x_4662:
[----:B------:R-:W-:Y:S02]  /*5510*/  ULDC UR18, c[0x0][0x9e4] ;  /* 0x0002790000127ab9 */ /* 0x000fe40000000800 */
[----:B------:R-:W-:-:S11]  /*5520*/  UISETP.NE.AND UP0, UPT, UR18, 0x1, UPT ;  /* 0x000000011200788c */ /* 0x000fd6000bf05270 */
[----:B------:R-:W-:Y:S02]  /*5530*/  @UP0 ULDC.64 UR6, c[0x0][0x9e8] ;  /* 0x00027a0000060ab9 */ /* 0x000fe40000000a00 */
[----:B------:R-:W-:-:S04]  /*5540*/  UIMAD.WIDE.U32 UR10, UR15, UR6, URZ ;  /* 0x000000060f0a72a5 */ /* 0x000fc8000f8e003f */
[----:B------:R-:W-:-:S12]  /*5550*/  @UP0 USHF.R.U32.HI UR15, URZ, UR7, UR11 ;  /* 0x000000073f0f0299 */ /* 0x000fd8000801160b */
.L_x_4663:
[----:B------:R-:W-:-:S04]  /*5560*/  UIMAD UR15, UR15, UR18, UR18 ;  /* 0x000000120f0f72a4 */ /* 0x000fc8000f8e0212 */
[----:B------:R-:W-:-:S04]  /*5570*/  UISETP.LT.AND UP0, UPT, UR14, UR15, UPT ;  /* 0x0000000f0e00728c */ /* 0x000fc8000bf01270 */
[----:B------:R-:W-:-:S12]  /*5580*/  USEL UR14, UR14, UR15, UP0 ;  /* 0x0000000f0e0e7287 */ /* 0x000fd80008000000 */
.L_x_4661:
[----:B------:R-:W-:Y:S01]  /*5590*/  USHF.R.S32.HI UR6, URZ, 0x1f, UR14 ;  /* 0x0000001f3f067899 */ /* 0x000fe2000801140e */
[----:B------:R-:W-:Y:S02]  /*55a0*/  CS2R R118, SRZ ;  /* 0x0000000000767805 */ /* 0x000fe4000001ff00 */
[----:B------:R-:W-:Y:S02]  /*55b0*/  CS2R R116, SRZ ;  /* 0x0000000000747805 */ /* 0x000fe4000001ff00 */
[----:B------:R-:W-:Y:S01]  /*55c0*/  CS2R R114, SRZ ;  /* 0x0000000000727805 */ /* 0x000fe2000001ff00 */
[----:B------:R-:W-:Y:S01]  /*55d0*/  ULEA.HI UR6, UR6, UR14, URZ, 0x7 ;  /* 0x0000000e06067291 */ /* 0x000fe2000f8f383f */
[----:B------:R-:W-:Y:S02]  /*55e0*/  CS2R R112, SRZ ;  /* 0x0000000000707805 */ /* 0x000fe4000001ff00 */
[----:B------:R-:W-:Y:S02]  /*55f0*/  CS2R R110, SRZ ;  /* 0x00000000006e7805 */ /* 0x000fe4000001ff00 */
[----:B------:R-:W-:Y:S01]  /*5600*/  CS2R R108, SRZ ;  /* 0x00000000006c7805 */ /* 0x000fe2000001ff00 */
[----:B------:R-:W-:Y:S01]  /*5610*/  USHF.R.S32.HI UR6, URZ, 0x7, UR6 ;  /* 0x000000073f067899 */ /* 0x000fe20008011406 */
[----:B------:R-:W-:-:S02]  /*5620*/  CS2R R106, SRZ ;  /* 0x00000000006a7805 */ /* 0x000fc4000001ff00 */
[----:B------:R-:W-:Y:S02]  /*5630*/  CS2R R104, SRZ ;  /* 0x0000000000687805 */ /* 0x000fe4000001ff00 */
[----:B------:R-:W-:Y:S01]  /*5640*/  CS2R R102, SRZ ;  /* 0x0000000000667805 */ /* 0x000fe2000001ff00 */
[----:B------:R-:W-:Y:S01]  /*5650*/  UISETP.LT.AND UP0, UPT, UR39, UR6, UPT ;  /* 0x000000062700728c */ /* 0x000fe2000bf01270 */
[----:B------:R-:W-:Y:S02]  /*5660*/  CS2R R100, SRZ ;  /* 0x0000000000647805 */ /* 0x000fe4000001ff00 */
[----:B------:R-:W-:Y:S02]  /*5670*/  CS2R R98, SRZ ;  /* 0x0000000000627805 */ /* 0x000fe4000001ff00 */
[----:B------:R-:W-:Y:S01]  /*5680*/  CS2R R96, SRZ ;  /* 0x0000000000607805 */ /* 0x000fe2000001ff00 */
[----:B------:R-:W-:Y:S01]  /*5690*/  USEL UR33, UR39, UR6, !UP0 ;  /* 0x0000000627217287 */ /* 0x000fe2000c000000 */
[----:B------:R-:W-:-:S02]  /*56a0*/  CS2R R94, SRZ ;  /* 0x00000000005e7805 */ /* 0x000fc4000001ff00 */
[----:B------:R-:W-:Y:S02]  /*56b0*/  CS2R R92, SRZ ;  /* 0x00000000005c7805 */ /* 0x000fe4000001ff00 */
[----:B------:R-:W-:Y:S02]  /*56c0*/  CS2R R90, SRZ ;  /* 0x00000000005a7805 */ /* 0x000fe4000001ff00 */
[----:B------:R-:W-:Y:S02]  /*56d0*/  CS2R R88, SRZ ;  /* 0x0000000000587805 */ /* 0x000fe4000001ff00 */
[----:B------:R-:W-:Y:S02]  /*56e0*/  CS2R R86, SRZ ;  /* 0x0000000000567805 */ /* 0x000fe4000001ff00 */
[----:B------:R-:W-:Y:S02]  /*56f0*/  ISETP.GE.AND P1, PT, R6, UR33, PT ;  /* 0x0000002106007c0c */ /* 0x000fe4000bf26270 */
        /* <DEDUP_REMOVED lines=32> */
[----:B------:R-:W-:Y:S01]  /*5900*/  IMAD.MOV.U32 R5, RZ, RZ, R10 ;  /* 0x000000ffff057224 */ /* 0x000fe200078e000a */
[----:B------:R-:W-:Y:S01]  /*5910*/  UMOV UR35, UR46 ;  /* 0x0000002e00237c82 */ /* 0x000fe20008000000 */
[----:B------:R-:W-:Y:S01]  /*5920*/  IMAD.MOV.U32 R4, RZ, RZ, R9 ;  /* 0x000000ffff047224 */ /* 0x000fe200078e0009 */
[----:B------:R-:W-:Y:S01]  /*5930*/  UMOV UR34, UR45 ;  /* 0x0000002d00227c82 */ /* 0x000fe20008000000 */
[----:B------:R-:W-:Y:S01]  /*5940*/  IMAD.MOV.U32 R119, RZ, RZ, RZ ;  /* 0x000000ffff777224 */ /* 0x000fe200078e00ff */
[----:B------:R-:W-:Y:S01]  /*5950*/  ULDC UR30, c[0x0][0x9e4] ;  /* 0x00027900001e7ab9 */ /* 0x000fe20000000800 */
[----:B------:R-:W-:Y:S01]  /*5960*/  ULDC UR31, c[0x0][0x9dc] ;  /* 0x00027700001f7ab9 */ /* 0x000fe20000000800 */
[----:B------:R-:W-:Y:S01]  /*5970*/  ULDC UR29, c[0x0][0x988] ;  /* 0x00026200001d7ab9 */ /* 0x000fe20000000800 */
[----:B------:R-:W-:-:S05]  /*5980*/  ULDC UR32, c[0x0][0x9e0] ;  /* 0x0002780000207ab9 */ /* 0x000fca0000000800 */
.L_x_4683:
[----:B------:R-:W-:Y:S01]  /*5990*/  ISETP.NE.AND P2, PT, RZ, UR37, PT ;  /* 0x00000025ff007c0c */ /* 0x000fe2000bf45270 */
[----:B------:R-:W-:-:S04]  /*59a0*/  UISETP.NE.AND UP0, UPT, UR34, 0x1, UPT ;  /* 0x000000012200788c */ /* 0x000fc8000bf05270 */
[----:B------:R-:W-:-:S04]  /*59b0*/  USEL UR46, URZ, 0x1, UP0 ;  /* 0x000000013f2e7887 */ /* 0x000fc80008000000 */
[----:B------:R-:W-:-:S04]  /*59c0*/  ULOP3.LUT UR46, UR35, UR46, URZ, 0x3c, !UPT ;  /* 0x0000002e232e7292 */ /* 0x000fc8000f8e3c3f */
[----:B------:R-:W-:Y:S08]  /*59d0*/  @P2 BRA `(.L_x_4665) ;  /* 0x0000000000382947 */ /* 0x000ff00003800000 */
[----:B------:R-:W-:Y:S05]  /*59e0*/  @!P0 BRA `(.L_x_4666) ;  /* 0x0000000000048947 */ /* 0x000fea0003800000 */
[----:B------:R-:W-:Y:S01]  /*59f0*/  BPT.TRAP 0x1 ;  /* 0x000000040000795c */ /* 0x000fe20000300000 */
.L_x_4666:
        /* <DEDUP_REMOVED lines=9> */
.L_x_4667:
[----:B-1----:R-:W-:Y:S05]  /*5a90*/  @P1 BRA `(.L_x_4665) ;  /* 0x0000000000081947 */ /* 0x002fea0003800000 */
[----:B------:R-:W1:Y:S02]  /*5aa0*/  SYNCS.PHASECHK.TRANS64.TRYWAIT P1, [UR6+0x2a830], R7 ;  /* 0x02a83007ff0075a7 */ /* 0x000e640008020146 */
[----:B-1----:R-:W-:Y:S05]  /*5ab0*/  @!P1 BRA `(.L_x_4668) ;  /* 0x0000012800a89947 */ /* 0x002fea0003800000 */
.L_x_4665:
[----:B-1----:R-:W1:Y:S01]  /*5ac0*/  S2R R8, SR_TID.X ;  /* 0x0000000000087919 */ /* 0x002e620000002100 */
[----:B------:R-:W-:Y:S01]  /*5ad0*/  UIADD3 UR45, UR34, 0x1, URZ ;  /* 0x00000001222d7890 */ /* 0x000fe2000fffe03f */
[----:B------:R-:W-:Y:S01]  /*5ae0*/  UMOV UR27, 0x80000020 ;  /* 0x80000020001b7882 */ /* 0x000fe20000000000 */
[----:B------:R-:W-:Y:S02]  /*5af0*/  UMOV UR7, 0x80000020 ;  /* 0x8000002000077882 */ /* 0x000fe40000000000 */
[----:B------:R-:W-:Y:S01]  /*5b00*/  UISETP.NE.AND UP0, UPT, UR45, 0x2, UPT ;  /* 0x000000022d00788c */ /* 0x000fe2000bf05270 */
[----:B------:R-:W-:Y:S01]  /*5b10*/  UMOV UR11, 0x80000020 ;  /* 0x80000020000b7882 */ /* 0x000fe20000000000 */
[----:B------:R-:W-:Y:S02]  /*5b20*/  UMOV UR15, 0x80000020 ;  /* 0x80000020000f7882 */ /* 0x000fe40000000000 */
[----:B------:R-:W-:Y:S01]  /*5b30*/  USEL UR45, UR45, URZ, UP0 ;  /* 0x0000003f2d2d7287 */ /* 0x000fe20008000000 */
[----:B------:R-:W-:Y:S01]  /*5b40*/  UMOV UR19, 0x80000020 ;  /* 0x8000002000137882 */ /* 0x000fe20000000000 */
[----:B------:R-:W-:-:S02]  /*5b50*/  UMOV UR23, 0x80000020 ;  /* 0x8000002000177882 */ /* 0x000fc40000000000 */
[----:B------:R-:W-:-:S04]  /*5b60*/  UIMAD UR26, UR45, 0x600, UR28 ;  /* 0x000006002d1a78a4 */ /* 0x000fc8000f8e021c */
[----:B------:R-:W-:Y:S02]  /*5b70*/  UIADD3 UR6, UR26, 0x2, URZ ;  /* 0x000000021a067890 */ /* 0x000fe4000fffe03f */
[----:B------:R-:W-:Y:S02]  /*5b80*/  UIADD3 UR10, UR26, 0x200, URZ ;  /* 0x000002001a0a7890 */ /* 0x000fe4000fffe03f */
[----:B------:R-:W-:Y:S02]  /*5b90*/  UIADD3 UR14, UR26, 0x202, URZ ;  /* 0x000002021a0e7890 */ /* 0x000fe4000fffe03f */
[----:B------:R-:W-:Y:S02]  /*5ba0*/  UIADD3 UR18, UR26, 0x400, URZ ;  /* 0x000004001a127890 */ /* 0x000fe4000fffe03f */
[----:B------:R-:W-:Y:S01]  /*5bb0*/  UIADD3 UR22, UR26, 0x402, URZ ;  /* 0x000004021a167890 */ /* 0x000fe2000fffe03f */
[----:B-1----:R-:W-:-:S05]  /*5bc0*/  SHF.R.U32.HI R8, RZ, 0x7, R8 ;  /* 0x00000007ff087819 */ /* 0x002fca0000011608 */
[----:B0-----:R-:W-:-:S05]  /*5bd0*/  VIADD R7, R8, 0x8 ;  /* 0x0000000808077836 */ /* 0x001fca0000000000 */
[----:B------:R0:W-:Y:S06]  /*5be0*/  BAR.SYNC.DEFER_BLOCKING R7, 0x100 ;  /* 0x000400070000751d */ /* 0x0001ec0000010000 */
[----:B------:R-:W-:-:S06]  /*5bf0*/  WARPGROUP.ARRIVE ;  /* 0x00000000000079c5 */ /* 0x000fcc0000000000 */
        /* <DEDUP_REMOVED lines=17> */
[----:B0-----:R-:W-:Y:S05]  /*5d10*/  @P2 BRA `(.L_x_4669) ;  /* 0x00000000002c2947 */ /* 0x001fea0003800000 */
[----:B------:R-:W-:Y:S05]  /*5d20*/  @!P0 BRA `(.L_x_4670) ;  /* 0x0000000000048947 */ /* 0x000fea0003800000 */
[----:B------:R-:W-:Y:S01]  /*5d30*/  BPT.TRAP 0x1 ;  /* 0x000000040000795c */ /* 0x000fe20000300000 */
.L_x_4670:
[----:B------:R-:W-:Y:S01]  /*5d40*/  ULEA UR6, UR34, UR36, 0x3 ;  /* 0x0000002422067291 */ /* 0x000fe2000f8e183f */
[----:B------:R-:W-:-:S05]  /*5d50*/  IMAD.U32 R7, RZ, RZ, UR35 ;  /* 0x00000023ff077e24 */ /* 0x000fca000f8e00ff */
[----:B------:R-:W-:-:S04]  /*5d60*/  SHF.L.U32 R7, R7, 0x1f, RZ ;  /* 0x0000001f07077819 */ /* 0x000fc800000006ff */
[----:B------:R0:W1:Y:S01]  /*5d70*/  SYNCS.PHASECHK.TRANS64.TRYWAIT P1, [UR6+0x2a850], R7 ;  /* 0x02a85007ff0075a7 */ /* 0x0000620008020146 */
[----:B------:R-:W-:Y:S05]  /*5d80*/  @!P0 BRA `(.L_x_4671) ;  /* 0x0000000000048947 */ /* 0x000fea0003800000 */
[----:B------:R-:W-:Y:S01]  /*5d90*/  BPT.TRAP 0x1 ;  /* 0x000000040000795c */ /* 0x000fe20000300000 */
.L_x_4671:
[----:B-1----:R-:W-:Y:S05]  /*5da0*/  @P1 BRA `(.L_x_4669) ;  /* 0x0000000000081947 */ /* 0x002fea0003800000 */
[----:B------:R-:W1:Y:S02]  /*5db0*/  SYNCS.PHASECHK.TRANS64.TRYWAIT P1, [UR6+0x2a850], R7 ;  /* 0x02a85007ff0075a7 */ /* 0x000e640008020146 */
[----:B-1----:R-:W-:Y:S05]  /*5dc0*/  @!P1 BRA `(.L_x_4672) ;  /* 0x0000012400fc9947 */ /* 0x002fea0003800000 */
.L_x_4669:
[----:B------:R-:W-:Y:S01]  /*5dd0*/  UIADD3 UR6, UR36, 0x400, URZ ;  /* 0x0000040024067890 */ /* 0x000fe2000fffe03f */
[----:B------:R-:W-:Y:S01]  /*5de0*/  WARPGROUP.ARRIVE ;  /* 0x00000000000079c5 */ /* 0x000fe20000000000 */
[----:B------:R-:W-:-:S05]  /*5df0*/  UMOV UR7, 0x40000040 ;  /* 0x4000004000077882 */ /* 0x000fca0000000000 */
[----:B-1----:R-:W1:Y:S01]  /*5e00*/  S2R R8, SR_TID.X ;  /* 0x0000000000087919 */ /* 0x002e620000002100 */
        /* <DEDUP_REMOVED lines=8> */
[----:B-1----:R-:W-:-:S04]  /*5e90*/  SHF.R.U32.HI R8, RZ, 0x7, R8 ;  /* 0x00000007ff087819 */ /* 0x002fc80000011608 */
[----:B0-----:R-:W-:Y:S01]  /*5ea0*/  IADD3 R7, -R8, 0xb, RZ ;  /* 0x0000000b08077810 */ /* 0x001fe20007ffe1ff */
        /* <DEDUP_REMOVED lines=17> */
.L_x_4673:
[----:B------:R-:W-:Y:S01]  /*5fc0*/  UISETP.NE.AND UP1, UPT, UR50, URZ, UPT ;  /* 0x0000003f3200728c */ /* 0x000fe2000bf25270 */
[C---:B------:R-:W-:Y:S01]  /*5fd0*/  FMUL.FTZ R189, R0.reuse, R141 ;  /* 0x0000008d00bd7220 */ /* 0x040fe20000410000 */
[C---:B------:R-:W-:Y:S01]  /*5fe0*/  FMUL.FTZ R141, R0.reuse, R167 ;  /* 0x000000a7008d7220 */ /* 0x040fe20000410000 */
[----:B------:R-:W-:Y:S02]  /*5ff0*/  VIADD R167, R17, UR42 ;  /* 0x0000002a11a77c36 */ /* 0x000fe40008000000 */
[C---:B------:R-:W-:Y:S01]  /*6000*/  FMUL.FTZ R187, R0.reuse, R137 ;  /* 0x0000008900bb7220 */ /* 0x040fe20000410000 */
[C---:B------:R-:W-:Y:S01]  /*6010*/  FMUL.FTZ R188, R0.reuse, R136 ;  /* 0x0000008800bc7220 */ /* 0x040fe20000410000 */
[----:B------:R-:W-:Y:S01]  /*6020*/  PLOP3.LUT P1, PT, PT, PT, UP1, 0x80, 0x0 ;  /* 0x000000000000781c */ /* 0x000fe20003f2f018 */
[----:B------:R-:W1:Y:S01]  /*6030*/  LDC R137, c[0x0][0x2f0] ;  /* 0x0000bc00ff897b82 */ /* 0x000e620000000800 */
[----:B------:R-:W-:Y:S01]  /*6040*/  PLOP3.LUT P2, PT, PT, PT, UP1, 0x80, 0x0 ;  /* 0x000000000000781c */ /* 0x000fe20003f4f018 */
[C---:B------:R-:W-:Y:S01]  /*6050*/  FMUL.FTZ R9, R0.reuse, R120 ;  /* 0x0000007800097220 */ /* 0x040fe20000410000 */
[C---:B------:R-:W-:Y:S01]  /*6060*/  FMUL.FTZ R120, R0.reuse, R131 ;  /* 0x0000008300787220 */ /* 0x040fe20000410000 */
[----:B------:R-:W-:Y:S01]  /*6070*/  @UP1 ULDC UR7, c[0x0][0x44c] ;  /* 0x0001130000071ab9 */ /* 0x000fe20000000800 */
[C---:B------:R-:W-:Y:S01]  /*6080*/  FMUL.FTZ R131, R0.reuse, R151 ;  /* 0x0000009700837220 */ /* 0x040fe20000410000 */
[C---:B------:R-:W-:Y:S01]  /*6090*/  FMUL.FTZ R20, R0.reuse, R130 ;  /* 0x0000008200147220 */ /* 0x040fe20000410000 */
[C---:B------:R-:W-:Y:S01]  /*60a0*/  FMUL.FTZ R151, R0.reuse, R152 ;  /* 0x0000009800977220 */ /* 0x040fe20000410000 */
[----:B------:R-:W2:Y:S01]  /*60b0*/  LDC R136, c[0x0][0x288] ;  /* 0x0000a200ff887b82 */ /* 0x000ea20000000800 */
[C---:B------:R-:W-:Y:S01]  /*60c0*/  FMUL.FTZ R130, R0.reuse, R150 ;  /* 0x0000009600827220 */ /* 0x040fe20000410000 */
[----:B------:R-:W-:Y:S01]  /*60d0*/  FMUL.FTZ R152, R0, R157 ;  /* 0x0000009d00987220 */ /* 0x000fe20000410000 */
[----:B------:R-:W-:Y:S01]  /*60e0*/  ULEA UR6, UR45, UR36, 0x3 ;  /* 0x000000242d067291 */ /* 0x000fe2000f8e183f */
[----:B------:R-:W-:Y:S01]  /*60f0*/  @P1 IMAD.HI.U32 R10, R167, UR7, RZ ;  /* 0x00000007a70a1c27 */ /* 0x000fe2000f8e00ff */
[----:B------:R-:W-:-:S03]  /*6100*/  @UP1 ULDC UR7, c[0x0][0x450] ;  /* 0x0001140000071ab9 */ /* 0x000fc60000000800 */
[C---:B------:R-:W-:Y:S01]  /*6110*/  FMUL.FTZ R150, R0.reuse, R153 ;  /* 0x0000009900967220 */ /* 0x040fe20000410000 */
[C---:B------:R-:W-:Y:S01]  /*6120*/  FMUL.FTZ R157, R0.reuse, R164 ;  /* 0x000000a4009d7220 */ /* 0x040fe20000410000 */
[----:B------:R-:W-:Y:S01]  /*6130*/  FMUL.FTZ R153, R0, R156 ;  /* 0x0000009c00997220 */ /* 0x000fe20000410000 */
[----:B------:R-:W-:Y:S01]  /*6140*/  @P2 SHF.R.U32.HI R167, RZ, UR7, R10 ;  /* 0x00000007ffa72c19 */ /* 0x000fe2000801160a */
[----:B------:R-:W-:Y:S02]  /*6150*/  IMAD.SHL.U32 R164, R6, 0x80, RZ ;  /* 0x0000008006a47824 */ /* 0x000fe400078e00ff */
[C---:B------:R-:W-:Y:S01]  /*6160*/  FMUL.FTZ R156, R0.reuse, R165 ;  /* 0x000000a5009c7220 */ /* 0x040fe20000410000 */
[----:B------:R-:W-:Y:S01]  /*6170*/  UIADD3 UR6, UR6, 0x2a840, URZ ;  /* 0x0002a84006067890 */ /* 0x000fe2000fffe03f */
[C---:B------:R-:W-:Y:S01]  /*6180*/  FMUL.FTZ R8, R0.reuse, R123 ;  /* 0x0000007b00087220 */ /* 0x040fe20000410000 */
[----:B------:R-:W3:Y:S01]  /*6190*/  SHFL.IDX PT, R165, R167, RZ, 0x1c1f ;  /* 0x001c1fffa7a57589 */ /* 0x000ee200000e0000 */
[----:B------:R-:W-:Y:S01]  /*61a0*/  UISETP.NE.AND UP0, UPT, UR49, URZ, UPT ;  /* 0x0000003f3100728c */ /* 0x000fe2000bf05270 */
[C---:B------:R-:W-:Y:S01]  /*61b0*/  FMUL.FTZ R13, R0.reuse, R121 ;  /* 0x00000079000d7220 */ /* 0x040fe20000410000 */
[C---:B0-----:R-:W-:Y:S01]  /*61c0*/  FMUL.FTZ R7, R0.reuse, R122 ;  /* 0x0000007a00077220 */ /* 0x041fe20000410000 */
[C---:B------:R-:W-:Y:S01]  /*61d0*/  FMUL.FTZ R15, R0.reuse, R124 ;  /* 0x0000007c000f7220 */ /* 0x040fe20000410000 */
        /* <DEDUP_REMOVED lines=50> */
[----:B------:R-:W-:Y:S01]  /*6500*/  SYNCS.ARRIVE.TRANS64.RED.A1T0 RZ, [UR6], RZ ;  /* 0x000000ffffff79a7 */ /* 0x000fe20008100406 */
[----:B-1----:R-:W-:Y:S01]  /*6510*/  IMAD R11, R137, UR41, R10 ;  /* 0x00000029890b7c24 */ /* 0x002fe2000f8e020a */
[----:B------:R-:W-:-:S03]  /*6520*/  ULOP3.LUT UR6, URZ, UR31, URZ, 0x33, !UPT ;  /* 0x0000001f3f067292 */ /* 0x000fc6000f8e333f */
[----:B--2---:R-:W-:Y:S02]  /*6530*/  IMAD.IADD R11, R11, 0x1, -R136 ;  /* 0x000000010b0b7824 */ /* 0x004fe400078e0a88 */
[----:B------:R-:W1:Y:S02]  /*6540*/  MUFU.TANH R13, R13 ;  /* 0x0000000d000d7308 */ /* 0x000e640000002400 */
[C---:B------:R-:W-:Y:S02]  /*6550*/  VIADD R170, R11.reuse, UR32 ;  /* 0x000000200baa7c36 */ /* 0x040fe40008000000 */
[----:B------:R-:W-:Y:S02]  /*6560*/  VIADD R172, R11, UR6 ;  /* 0x000000060bac7c36 */ /* 0x000fe40008000000 */
[--C-:B---3--:R-:W-:Y:S02]  /*6570*/  IMAD.IADD R174, R170, 0x1, R165.reuse ;  /* 0x00000001aaae7824 */ /* 0x108fe400078e02a5 */
[----:B------:R-:W2:Y:S01]  /*6580*/  MUFU.TANH R7, R7 ;  /* 0x0000000700077308 */ /* 0x000ea20000002400 */
[----:B------:R-:W-:-:S07]  /*6590*/  IMAD.IADD R176, R172, 0x1, R165 ;  /* 0x00000001acb07824 */ /* 0x000fce00078e02a5 */
        /* <DEDUP_REMOVED lines=61> */
[----:B-1234-:R-:W-:Y:S05]  /*6970*/  @P1 BRA `(.L_x_4674) ;  /* 0x00000000005c1947 */ /* 0x01efea0003800000 */
        /* <DEDUP_REMOVED lines=13> */
.L_x_4676:
[----:B------:R-:W-:-:S05]  /*6a50*/  IMAD.U32 R169, RZ, RZ, UR30 ;  /* 0x0000001effa97e24 */ /* 0x000fca000f8e00ff */
[----:B------:R-:W-:-:S13]  /*6a60*/  ISETP.NE.AND P1, PT, R169, 0x1, PT ;  /* 0x00000001a900780c */ /* 0x000fda0003f25270 */
[----:B------:R-:W1:Y:S02]  /*6a70*/  @P1 LDC.64 R10, c[0x0][0x9e8] ;  /* 0x00027a00ff0a1b82 */ /* 0x000e640000000a00 */
[----:B-1----:R-:W-:-:S05]  /*6a80*/  @P1 IMAD.HI.U32 R10, R165, R10, RZ ;  /* 0x0000000aa50a1227 */ /* 0x002fca00078e00ff */
[----:B------:R-:W-:-:S07]  /*6a90*/  @P1 SHF.R.U32.HI R165, RZ, R11, R10 ;  /* 0x0000000bffa51219 */ /* 0x000fce000001160a */
.L_x_4677:
[----:B------:R-:W-:Y:S05]  /*6aa0*/  BSYNC B0 ;  /* 0x0000000000007941 */ /* 0x000fea0003800000 */
.L_x_4675:
[----:B------:R-:W-:-:S04]  /*6ab0*/  IMAD R165, R165, R169, -R164 ;  /* 0x000000a9a5a57224 */ /* 0x000fc800078e0aa4 */
[----:B------:R-:W-:-:S05]  /*6ac0*/  IMAD R165, R16, -0x2, R165 ;  /* 0xfffffffe10a57824 */ /* 0x000fca00078e02a5 */
[----:B------:R-:W-:Y:S02]  /*6ad0*/  VIADDMNMX R174, R165, R169, R174, PT ;  /* 0x000000a9a5ae7246 */ /* 0x000fe400038001ae */
[----:B------:R-:W-:-:S07]  /*6ae0*/  VIMNMX R176, R176, R165, !PT ;  /* 0x000000a5b0b07248 */ /* 0x000fce0007fe0100 */
.L_x_4674:
[----:B------:R-:W-:Y:S01]  /*6af0*/  ISETP.GT.AND P1, PT, R6, -0x1, PT ;  /* 0xffffffff0600780c */ /* 0x000fe20003f24270 */
[----:B------:R1:W2:Y:S01]  /*6b00*/  SHFL.IDX PT, R11, R167, 0x1, 0x1c1f ;  /* 0x003c1f00a70b7f89 */ /* 0x0002a200000e0000 */
[----:B------:R-:W-:Y:S02]  /*6b10*/  UISETP.NE.AND UP0, UPT, UR49, URZ, UPT ;  /* 0x0000003f3100728c */ /* 0x000fe4000bf05270 */
[C---:B------:R-:W-:Y:S02]  /*6b20*/  ISETP.GT.AND P3, PT, R176.reuse, 0x8, P1 ;  /* 0x00000008b000780c */ /* 0x040fe40000f64270 */
[----:B------:R-:W-:Y:S02]  /*6b30*/  ISETP.GT.AND P6, PT, R176, RZ, P1 ;  /* 0x000000ffb000720c */ /* 0x000fe40000fc4270 */
[----:B------:R-:W-:Y:S02]  /*6b40*/  ISETP.LT.OR P3, PT, R174, 0x9, P3 ;  /* 0x00000009ae00780c */ /* 0x000fe40001f61670 */
[----:B------:R-:W-:-:S02]  /*6b50*/  ISETP.GT.AND P2, PT, R176, 0x1, P1 ;  /* 0x00000001b000780c */ /* 0x000fc40000f44270 */
[C---:B------:R-:W-:Y:S02]  /*6b60*/  ISETP.GT.AND P4, PT, R176.reuse, 0x10, P1 ;  /* 0x00000010b000780c */ /* 0x040fe40000f84270 */
[----:B------:R-:W-:Y:S02]  /*6b70*/  FSEL R173, R15, -INF , !P3 ;  /* 0xff8000000fad7808 */ /* 0x000fe40005800000 */
[----:B------:R-:W-:Y:S02]  /*6b80*/  ISETP.GT.AND P3, PT, R176, 0x19, P1 ;  /* 0x00000019b000780c */ /* 0x000fe40000f64270 */
[C---:B------:R-:W-:Y:S02]  /*6b90*/  ISETP.LT.OR P6, PT, R174.reuse, 0x1, P6 ;  /* 0x00000001ae00780c */ /* 0x040fe400037c1670 */
[C---:B------:R-:W-:Y:S02]  /*6ba0*/  ISETP.LT.OR P2, PT, R174.reuse, 0x2, P2 ;  /* 0x00000002ae00780c */ /* 0x040fe40001741670 */
[----:B------:R-:W-:-:S02]  /*6bb0*/  ISETP.LT.OR P4, PT, R174, 0x11, P4 ;  /* 0x00000011ae00780c */ /* 0x000fc40002781670 */
[----:B------:R-:W-:Y:S02]  /*6bc0*/  ISETP.LT.OR P3, PT, R174, 0x1a, P3 ;  /* 0x0000001aae00780c */ /* 0x000fe40001f61670 */
[C---:B------:R-:W-:Y:S02]  /*6bd0*/  ISETP.GT.AND P5, PT, R176.reuse, 0x9, P1 ;  /* 0x00000009b000780c */ /* 0x040fe40000fa4270 */
[----:B0-----:R-:W-:Y:S02]  /*6be0*/  FSEL R175, R9, -INF , !P6 ;  /* 0xff80000009af7808 */ /* 0x001fe40007000000 */
[----:B------:R-:W-:Y:S02]  /*6bf0*/  FSEL R165, R13, -INF , !P2 ;  /* 0xff8000000da57808 */ /* 0x000fe40005000000 */
[C---:B------:R-:W-:Y:S02]  /*6c00*/  ISETP.GT.AND P6, PT, R176.reuse, 0x11, P1 ;  /* 0x00000011b000780c */ /* 0x040fe40000fc4270 */
[----:B------:R-:W-:-:S02]  /*6c10*/  ISETP.GT.AND P2, PT, R176, 0x18, P1 ;  /* 0x00000018b000780c */ /* 0x000fc40000f44270 */
[----:B------:R-:W-:Y:S02]  /*6c20*/  FSEL R169, R121, -INF , !P4 ;  /* 0xff80000079a97808 */ /* 0x000fe40006000000 */
[C---:B------:R-:W-:Y:S02]  /*6c30*/  ISETP.GT.AND P4, PT, R176.reuse, 0x21, P1 ;  /* 0x00000021b000780c */ /* 0x040fe40000f84270 */
[----:B------:R-:W-:Y:S02]  /*6c40*/  FSEL R185, R185, -INF , !P3 ;  /* 0xff800000b9b97808 */ /* 0x000fe40005800000 */
[----:B------:R-:W-:Y:S02]  /*6c50*/  ISETP.GT.AND P3, PT, R176, 0x30, P1 ;  /* 0x00000030b000780c */ /* 0x000fe40000f64270 */
[C---:B------:R-:W-:Y:S02]  /*6c60*/  ISETP.LT.OR P5, PT, R174.reuse, 0xa, P5 ;  /* 0x0000000aae00780c */ /* 0x040fe40002fa1670 */
[----:B------:R-:W-:-:S02]  /*6c70*/  ISETP.LT.OR P6, PT, R174, 0x12, P6 ;  /* 0x00000012ae00780c */ /* 0x000fc400037c1670 */
[C---:B------:R-:W-:Y:S02]  /*6c80*/  ISETP.LT.OR P2, PT, R174.reuse, 0x19, P2 ;  /* 0x00000019ae00780c */ /* 0x040fe40001741670 */
[C---:B------:R-:W-:Y:S02]  /*6c90*/  ISETP.LT.OR P4, PT, R174.reuse, 0x22, P4 ;  /* 0x00000022ae00780c */ /* 0x040fe40002781670 */
[----:B------:R-:W-:Y:S02]  /*6ca0*/  ISETP.LT.OR P3, PT, R174, 0x31, P3 ;  /* 0x00000031ae00780c */ /* 0x000fe40001f61670 */
[----:B------:R-:W-:Y:S02]  /*6cb0*/  FSEL R171, R21, -INF , !P5 ;  /* 0xff80000015ab7808 */ /* 0x000fe40006800000 */
[----:B------:R-:W-:Y:S02]  /*6cc0*/  ISETP.GT.AND P5, PT, R176, 0x20, P1 ;  /* 0x00000020b000780c */ /* 0x000fe40000fa4270 */
[----:B-1----:R-:W-:-:S02]  /*6cd0*/  FSEL R167, R184, -INF , !P6 ;  /* 0xff800000b8a77808 */ /* 0x002fc40007000000 */
[----:B------:R-:W-:Y:S02]  /*6ce0*/  FSEL R186, R186, -INF , !P2 ;  /* 0xff800000baba7808 */ /* 0x000fe40005000000 */
[C---:B------:R-:W-:Y:S02]  /*6cf0*/  ISETP.GT.AND P6, PT, R176.reuse, 0x28, P1 ;  /* 0x00000028b000780c */ /* 0x040fe40000fc4270 */
[C---:B------:R-:W-:Y:S02]  /*6d00*/  ISETP.GT.AND P2, PT, R176.reuse, 0x29, P1 ;  /* 0x00000029b000780c */ /* 0x040fe40000f44270 */
[----:B------:R-:W-:Y:S02]  /*6d10*/  FSEL R187, R187, -INF , !P4 ;  /* 0xff800000bbbb7808 */ /* 0x000fe40006000000 */
[----:B------:R-:W-:Y:S02]  /*6d20*/  ISETP.GT.AND P4, PT, R176, 0x38, P1 ;  /* 0x00000038b000780c */ /* 0x000fe40000f84270 */
[----:B------:R-:W-:-:S02]  /*6d30*/  FSEL R192, R192, -INF , !P3 ;  /* 0xff800000c0c07808 */ /* 0x000fc40005800000 */
[----:B------:R-:W-:Y:S02]  /*6d40*/  ISETP.GT.AND P3, PT, R176, 0x41, P1 ;  /* 0x00000041b000780c */ /* 0x000fe40000f64270 */
[C---:B------:R-:W-:Y:S02]  /*6d50*/  ISETP.LT.OR P5, PT, R174.reuse, 0x21, P5 ;  /* 0x00000021ae00780c */ /* 0x040fe40002fa1670 */
[C---:B------:R-:W-:Y:S02]  /*6d60*/  ISETP.LT.OR P6, PT, R174.reuse, 0x29, P6 ;  /* 0x00000029ae00780c */ /* 0x040fe400037c1670 */
[C---:B------:R-:W-:Y:S02]  /*6d70*/  ISETP.LT.OR P2, PT, R174.reuse, 0x2a, P2 ;  /* 0x0000002aae00780c */ /* 0x040fe40001741670 */
[C---:B------:R-:W-:Y:S02]  /*6d80*/  ISETP.LT.OR P4, PT, R174.reuse, 0x39, P4 ;  /* 0x00000039ae00780c */ /* 0x040fe40002781670 */
[----:B------:R-:W-:-:S02]  /*6d90*/  ISETP.LT.OR P3, PT, R174, 0x42, P3 ;  /* 0x00000042ae00780c */ /* 0x000fc40001f61670 */
[----:B------:R-:W-:Y:S02]  /*6da0*/  FSEL R188, R188, -INF , !P5 ;  /* 0xff800000bcbc7808 */ /* 0x000fe40006800000 */
[----:B------:R-:W-:Y:S02]  /*6db0*/  ISETP.GT.AND P5, PT, R176, 0x31, P1 ;  /* 0x00000031b000780c */ /* 0x000fe40000fa4270 */
[----:B------:R-:W-:Y:S02]  /*6dc0*/  FSEL R190, R190, -INF , !P6 ;  /* 0xff800000bebe7808 */ /* 0x000fe40007000000 */
[----:B------:R-:W-:Y:S02]  /*6dd0*/  FSEL R189, R189, -INF , !P2 ;  /* 0xff800000bdbd7808 */ /* 0x000fe40005000000 */
[C---:B------:R-:W-:Y:S02]  /*6de0*/  ISETP.GT.AND P6, PT, R176.reuse, 0x39, P1 ;  /* 0x00000039b000780c */ /* 0x040fe40000fc4270 */
[----:B------:R-:W-:-:S02]  /*6df0*/  ISETP.GT.AND P2, PT, R176, 0x40, P1 ;  /* 0x00000040b000780c */ /* 0x000fc40000f44270 */
[----:B------:R-:W-:Y:S02]  /*6e00*/  FSEL R194, R194, -INF , !P4 ;  /* 0xff800000c2c27808 */ /* 0x000fe40006000000 */
[----:B------:R-:W-:Y:S02]  /*6e10*/  ISETP.GT.AND P4, PT, R176, 0x49, P1 ;  /* 0x00000049b000780c */ /* 0x000fe40000f84270 */
        /* <DEDUP_REMOVED lines=9> */
[----:B------:R-:W-:-:S02]  /*6eb0*/  FSEL R193, R193, -INF , !P6 ;  /* 0xff800000c1c17808 */ /* 0x000fc40007000000 */
[----:B------:R-:W-:Y:S02]  /*6ec0*/  FSEL R151, R151, -INF , !P2 ;  /* 0xff80000097977808 */ /* 0x000fe40005000000 */
[C---:B------:R-:W-:Y:S02]  /*6ed0*/  ISETP.GT.AND P6, PT, R176.reuse, 0x50, P1 ;  /* 0x00000050b000780c */ /* 0x040fe40000fc4270 */
[----:B------:R-:W-:Y:S02]  /*6ee0*/  ISETP.GT.AND P2, PT, R176, 0x51, P1 ;  /* 0x00000051b000780c */ /* 0x000fe40000f44270 */
[----:B------:R-:W-:Y:S02]  /*6ef0*/  FSEL R15, R152, -INF , !P4 ;  /* 0xff800000980f7808 */ /* 0x000fe40006000000 */
[----:B------:R-:W-:Y:S02]  /*6f00*/  FSEL R152, R157, -INF , !P3 ;  /* 0xff8000009d987808 */ /* 0x000fe40005800000 */
[----:B------:R-:W-:-:S02]  /*6f10*/  ISETP.GT.AND P3, PT, R176, 0x69, P1 ;  /* 0x00000069b000780c */ /* 0x000fc40000f64270 */
[C---:B------:R-:W-:Y:S02]  /*6f20*/  ISETP.LT.OR P5, PT, R174.reuse, 0x49, P5 ;  /* 0x00000049ae00780c */ /* 0x040fe40002fa1670 */
[C---:B------:R-:W-:Y:S02]  /*6f30*/  ISETP.LT.OR P6, PT, R174.reuse, 0x51, P6 ;  /* 0x00000051ae00780c */ /* 0x040fe400037c1670 */
[C---:B------:R-:W-:Y:S02]  /*6f40*/  ISETP.LT.OR P2, PT, R174.reuse, 0x52, P2 ;  /* 0x00000052ae00780c */ /* 0x040fe40001741670 */
[----:B------:R-:W-:Y:S02]  /*6f50*/  ISETP.LT.OR P3, PT, R174, 0x6a, P3 ;  /* 0x0000006aae00780c */ /* 0x000fe40001f61670 */
[----:B------:R-:W-:Y:S02]  /*6f60*/  FSEL R13, R153, -INF , !P5 ;  /* 0xff800000990d7808 */ /* 0x000fe40006800000 */
[----:B------:R-:W-:-:S02]  /*6f70*/  ISETP.GT.AND P5, PT, R176, 0x59, P1 ;  /* 0x00000059b000780c */ /* 0x000fc40000fa4270 */
[----:B------:R-:W-:Y:S02]  /*6f80*/  FSEL R21, R155, -INF , !P6 ;  /* 0xff8000009b157808 */ /* 0x000fe40007000000 */
[----:B------:R-:W-:Y:S02]  /*6f90*/  FSEL R121, R154, -INF , !P2 ;  /* 0xff8000009a797808 */ /* 0x000fe40005000000 */
[C---:B------:R-:W-:Y:S02]  /*6fa0*/  ISETP.GT.AND P4, PT, R176.reuse, 0x60, P1 ;  /* 0x00000060b000780c */ /* 0x040fe40000f84270 */
[C---:B------:R-:W-:Y:S02]  /*6fb0*/  ISETP.GT.AND P6, PT, R176.reuse, 0x61, P1 ;  /* 0x00000061b000780c */ /* 0x040fe40000fc4270 */
[----:B------:R-:W-:Y:S02]  /*6fc0*/  ISETP.GT.AND P2, PT, R176, 0x68, P1 ;  /* 0x00000068b000780c */ /* 0x000fe40000f44270 */
[----:B------:R-:W-:Y:S01]  /*6fd0*/  FSEL R155, R162, -INF , !P3 ;  /* 0xff800000a29b7808 */ /* 0x000fe20005800000 */
[----:B--2---:R-:W-:Y:S01]  /*6fe0*/  IMAD.IADD R162, R172, 0x1, R11 ;  /* 0x00000001aca27824 */ /* 0x004fe200078e020b */
[----:B------:R-:W-:-:S02]  /*6ff0*/  PLOP3.LUT P3, PT, PT, PT, UP0, 0x40, 0x0 ;  /* 0x000000000000781c */ /* 0x000fc40003f6e808 */
        /* <DEDUP_REMOVED lines=8> */
[----:B------:R-:W-:Y:S01]  /*7080*/  FSEL R156, R163, -INF , !P2 ;  /* 0xff800000a39c7808 */ /* 0x000fe20005000000 */
[----:B------:R-:W-:Y:S01]  /*7090*/  IMAD.IADD R163, R170, 0x1, R11 ;  /* 0x00000001aaa37824 */ /* 0x000fe200078e020b */
[C---:B------:R-:W-:Y:S02]  /*70a0*/  ISETP.GT.AND P4, PT, R176.reuse, 0x71, P1 ;  /* 0x00000071b000780c */ /* 0x040fe40000f84270 */
[C---:B------:R-:W-:Y:S02]  /*70b0*/  ISETP.GT.AND P6, PT, R176.reuse, 0x78, P1 ;  /* 0x00000078b000780c */ /* 0x040fe40000fc4270 */
[----:B------:R-:W-:-:S02]  /*70c0*/  ISETP.GT.AND P2, PT, R176, 0x79, P1 ;  /* 0x00000079b000780c */ /* 0x000fc40000f44270 */
[C---:B------:R-:W-:Y:S02]  /*70d0*/  ISETP.LT.OR P5, PT, R174.reuse, 0x71, P5 ;  /* 0x00000071ae00780c */ /* 0x040fe40002fa1670 */
[C---:B------:R-:W-:Y:S02]  /*70e0*/  ISETP.LT.OR P4, PT, R174.reuse, 0x72, P4 ;  /* 0x00000072ae00780c */ /* 0x040fe40002781670 */
[C---:B------:R-:W-:Y:S02]  /*70f0*/  ISETP.LT.OR P6, PT, R174.reuse, 0x79, P6 ;  /* 0x00000079ae00780c */ /* 0x040fe400037c1670 */
[----:B------:R-:W-:Y:S02]  /*7100*/  ISETP.LT.OR P2, PT, R174, 0x7a, P2 ;  /* 0x0000007aae00780c */ /* 0x000fe40001741670 */
[----:B------:R-:W-:Y:S02]  /*7110*/  FSEL R159, R161, -INF , !P5 ;  /* 0xff800000a19f7808 */ /* 0x000fe40006800000 */
[----:B------:R-:W-:-:S02]  /*7120*/  FSEL R160, R160, -INF , !P4 ;  /* 0xff800000a0a07808 */ /* 0x000fc40006000000 */
        /* <DEDUP_REMOVED lines=16> */
.L_x_4680:
[----:B------:R-:W-:-:S05]  /*7230*/  IMAD.U32 R166, RZ, RZ, UR30 ;  /* 0x0000001effa67e24 */ /* 0x000fca000f8e00ff */
[----:B------:R-:W-:-:S13]  /*7240*/  ISETP.NE.AND P2, PT, R166, 0x1, PT ;  /* 0x00000001a600780c */ /* 0x000fda0003f45270 */
[----:B------:R-:W0:Y:S02]  /*7250*/  @P2 LDC.64 R10, c[0x0][0x9e8] ;  /* 0x00027a00ff0a2b82 */ /* 0x000e240000000a00 */
[----:B0-----:R-:W-:-:S05]  /*7260*/  @P2 IMAD.HI.U32 R10, R9, R10, RZ ;  /* 0x0000000a090a2227 */ /* 0x001fca00078e00ff */
[----:B------:R-:W-:-:S07]  /*7270*/  @P2 SHF.R.U32.HI R9, RZ, R11, R10 ;  /* 0x0000000bff092219 */ /* 0x000fce000001160a */
.L_x_4681:
[----:B------:R-:W-:Y:S05]  /*7280*/  BSYNC B0 ;  /* 0x0000000000007941 */ /* 0x000fea0003800000 */
.L_x_4679:
[----:B------:R-:W-:-:S04]  /*7290*/  IMAD R9, R9, R166, -R164 ;  /* 0x000000a609097224 */ /* 0x000fc800078e0aa4 */
[----:B------:R-:W-:-:S05]  /*72a0*/  IMAD R9, R16, -0x2, R9 ;  /* 0xfffffffe10097824 */ /* 0x000fca00078e0209 */
[----:B------:R-:W-:Y:S02]  /*72b0*/  VIADDMNMX R163, R9, R166, R163, PT ;  /* 0x000000a609a37246 */ /* 0x000fe400038001a3 */
[----:B------:R-:W-:-:S07]  /*72c0*/  VIMNMX R162, R162, R9, !PT ;  /* 0x00000009a2a27248 */ /* 0x000fce0007fe0100 */
.L_x_4678:
[----:B------:R-:W-:Y:S01]  /*72d0*/  FMNMX.FTZ R10, R175, R4, !PT ;  /* 0x00000004af0a7209 */ /* 0x000fe20007810000 */
[----:B------:R-:W-:Y:S01]  /*72e0*/  IMAD.U32 R166, RZ, RZ, UR29 ;  /* 0x0000001dffa67e24 */ /* 0x000fe2000f8e00ff */
        /* <DEDUP_REMOVED lines=30> */
[----:B------:R-:W-:Y:S02]  /*74d0*/  ISETP.LT.OR P4, PT, R163, 0xa, P4 ;  /* 0x0000000aa300780c */ /* 0x000fe40002781670 */
[----:B------:R-:W-:Y:S02]  /*74e0*/  FMNMX.FTZ R9, R151, R10, !PT ;  /* 0x0000000a97097209 */ /* 0x000fe40007810000 */
[----:B------:R-:W-:Y:S02]  /*74f0*/  FSEL R12, R12, -INF , !P3 ;  /* 0xff8000000c0c7808 */ /* 0x000fe40005800000 */
[----:B------:R-:W-:Y:S02]  /*7500*/  FMNMX.FTZ R10, R150, R9, !PT ;  /* 0x00000009960a7209 */ /* 0x000fe40007810000 */
[----:B------:R-:W-:-:S02]  /*7510*/  ISETP.GT.AND P2, PT, R162, 0x11, P1 ;  /* 0x00000011a200780c */ /* 0x000fc40000f44270 */
[----:B------:R-:W-:Y:S02]  /*7520*/  FMNMX.FTZ R10, R13, R10, !PT ;  /* 0x0000000a0d0a7209 */ /* 0x000fe40007810000 */
[----:B------:R-:W-:Y:S02]  /*7530*/  ISETP.GT.AND P3, PT, R162, 0x18, P1 ;  /* 0x00000018a200780c */ /* 0x000fe40000f64270 */
[----:B------:R-:W-:Y:S02]  /*7540*/  FMNMX.FTZ R10, R15, R10, !PT ;  /* 0x0000000a0f0a7209 */ /* 0x000fe40007810000 */
[----:B------:R-:W-:Y:S02]  /*7550*/  ISETP.LT.OR P2, PT, R163, 0x12, P2 ;  /* 0x00000012a300780c */ /* 0x000fe40001741670 */
[----:B------:R-:W-:Y:S02]  /*7560*/  FMNMX.FTZ R10, R21, R10, !PT ;  /* 0x0000000a150a7209 */ /* 0x000fe40007810000 */
[----:B------:R-:W-:-:S02]  /*7570*/  ISETP.LT.OR P3, PT, R163, 0x19, P3 ;  /* 0x00000019a300780c */ /* 0x000fc40001f61670 */
[----:B------:R-:W-:Y:S02]  /*7580*/  FMNMX.FTZ R9, R121, R10, !PT ;  /* 0x0000000a79097209 */ /* 0x000fe40007810000 */
[----:B------:R-:W-:Y:S02]  /*7590*/  FSEL R120, R120, -INF , !P2 ;  /* 0xff80000078787808 */ /* 0x000fe40005000000 */
[----:B------:R-:W-:Y:S02]  /*75a0*/  FMNMX.FTZ R10, R152, R9, !PT ;  /* 0x00000009980a7209 */ /* 0x000fe40007810000 */
[----:B------:R-:W-:Y:S02]  /*75b0*/  FSEL R122, R122, -INF , !P3 ;  /* 0xff8000007a7a7808 */ /* 0x000fe40005800000 */
[----:B------:R-:W-:Y:S02]  /*75c0*/  FMNMX.FTZ R9, R153, R10, !PT ;  /* 0x0000000a99097209 */ /* 0x000fe40007810000 */
[----:B------:R-:W-:-:S02]  /*75d0*/  ISETP.GT.AND P2, PT, R162, 0x21, P1 ;  /* 0x00000021a200780c */ /* 0x000fc40000f44270 */
[----:B------:R-:W-:Y:S02]  /*75e0*/  FMNMX.FTZ R10, R154, R9, !PT ;  /* 0x000000099a0a7209 */ /* 0x000fe40007810000 */
[----:B------:R-:W-:Y:S02]  /*75f0*/  ISETP.GT.AND P3, PT, R162, 0x28, P1 ;  /* 0x00000028a200780c */ /* 0x000fe40000f64270 */
[----:B------:R-:W-:Y:S02]  /*7600*/  FMNMX.FTZ R9, R157, R10, !PT ;  /* 0x0000000a9d097209 */ /* 0x000fe40007810000 */
[C---:B------:R-:W-:Y:S02]  /*7610*/  ISETP.LT.OR P2, PT, R163.reuse, 0x22, P2 ;  /* 0x00000022a300780c */ /* 0x040fe40001741670 */
[----:B------:R-:W-:Y:S02]  /*7620*/  FMNMX.FTZ R10, R156, R9, !PT ;  /* 0x000000099c0a7209 */ /* 0x000fe40007810000 */
[----:B------:R-:W-:-:S02]  /*7630*/  ISETP.LT.OR P3, PT, R163, 0x29, P3 ;  /* 0x00000029a300780c */ /* 0x000fc40001f61670 */
[----:B------:R-:W-:Y:S02]  /*7640*/  FMNMX.FTZ R10, R155, R10, !PT ;  /* 0x0000000a9b0a7209 */ /* 0x000fe40007810000 */
[----:B------:R-:W-:Y:S02]  /*7650*/  FSEL R125, R125, -INF , !P2 ;  /* 0xff8000007d7d7808 */ /* 0x000fe40005000000 */
[----:B------:R-:W-:Y:S02]  /*7660*/  FMNMX.FTZ R9, R159, R10, !PT ;  /* 0x0000000a9f097209 */ /* 0x000fe40007810000 */
[----:B------:R-:W-:Y:S02]  /*7670*/  ISETP.GT.AND P2, PT, R162, 0x30, P1 ;  /* 0x00000030a200780c */ /* 0x000fe40000f44270 */
[----:B------:R-:W-:Y:S02]  /*7680*/  FMNMX.FTZ R10, R160, R9, !PT ;  /* 0x00000009a00a7209 */ /* 0x000fe40007810000 */
[----:B------:R-:W-:-:S02]  /*7690*/  FSEL R126, R126, -INF , !P3 ;  /* 0xff8000007e7e7808 */ /* 0x000fc40005800000 */
[----:B------:R-:W-:Y:S02]  /*76a0*/  FMNMX.FTZ R9, R161, R10, !PT ;  /* 0x0000000aa1097209 */ /* 0x000fe40007810000 */
[----:B------:R-:W-:Y:S02]  /*76b0*/  ISETP.GT.AND P3, PT, R162, 0x31, P1 ;  /* 0x00000031a200780c */ /* 0x000fe40000f64270 */
[----:B------:R-:W-:Y:S02]  /*76c0*/  FMNMX.FTZ R10, R158, R9, !PT ;  /* 0x000000099e0a7209 */ /* 0x000fe40007810000 */
[----:B------:R-:W-:Y:S02]  /*76d0*/  ISETP.LT.OR P2, PT, R163, 0x31, P2 ;  /* 0x00000031a300780c */ /* 0x000fe40001741670 */
[----:B------:R-:W-:Y:S01]  /*76e0*/  ISETP.GT.AND P5, PT, R162, 0x38, P1 ;  /* 0x00000038a200780c */ /* 0x000fe20000fa4270 */
[----:B------:R-:W0:Y:S01]  /*76f0*/  SHFL.BFLY PT, R9, R10, 0x2, 0x1f ;  /* 0x0c401f000a097f89 */ /* 0x000e2200000e0000 */
[----:B------:R-:W-:-:S02]  /*7700*/  FSEL R128, R128, -INF , !P2 ;  /* 0xff80000080807808 */ /* 0x000fc40005000000 */
[C---:B------:R-:W-:Y:S02]  /*7710*/  ISETP.LT.OR P3, PT, R163.reuse, 0x32, P3 ;  /* 0x00000032a300780c */ /* 0x040fe40001f61670 */
[----:B------:R-:W-:Y:S02]  /*7720*/  ISETP.LT.OR P5, PT, R163, 0x39, P5 ;  /* 0x00000039a300780c */ /* 0x000fe40002fa1670 */
[----:B------:R-:W-:Y:S02]  /*7730*/  FSEL R129, R129, -INF , !P3 ;  /* 0xff80000081817808 */ /* 0x000fe40005800000 */
[C---:B------:R-:W-:Y:S02]  /*7740*/  ISETP.GT.AND P2, PT, R162.reuse, 0x40, P1 ;  /* 0x00000040a200780c */ /* 0x040fe40000f44270 */
[----:B------:R-:W-:Y:S02]  /*7750*/  ISETP.GT.AND P3, PT, R162, 0x41, P1 ;  /* 0x00000041a200780c */ /* 0x000fe40000f64270 */
[----:B------:R-:W-:-:S02]  /*7760*/  ISETP.LT.OR P2, PT, R163, 0x41, P2 ;  /* 0x00000041a300780c */ /* 0x000fc40001741670 */
[----:B------:R-:W-:Y:S02]  /*7770*/  ISETP.LT.OR P3, PT, R163, 0x42, P3 ;  /* 0x00000042a300780c */ /* 0x000fe40001f61670 */
[----:B------:R-:W-:Y:S02]  /*7780*/  FSEL R132, R132, -INF , !P2 ;  /* 0xff80000084847808 */ /* 0x000fe40005000000 */
[----:B------:R-:W-:Y:S02]  /*7790*/  FSEL R133, R133, -INF , !P3 ;  /* 0xff80000085857808 */ /* 0x000fe40005800000 */
[C---:B------:R-:W-:Y:S02]  /*77a0*/  ISETP.GT.AND P2, PT, R162.reuse, 0x50, P1 ;  /* 0x00000050a200780c */ /* 0x040fe40000f44270 */
[----:B------:R-:W-:Y:S02]  /*77b0*/  ISETP.GT.AND P3, PT, R162, 0x51, P1 ;  /* 0x00000051a200780c */ /* 0x000fe40000f64270 */
[----:B0-----:R-:W-:-:S02]  /*77c0*/  FMNMX.FTZ R11, R10, R9, !PT ;  /* 0x000000090a0b7209 */ /* 0x001fc40007810000 */
[C---:B------:R-:W-:Y:S02]  /*77d0*/  ISETP.LT.OR P2, PT, R163.reuse, 0x51, P2 ;  /* 0x00000051a300780c */ /* 0x040fe40001741670 */
[----:B------:R-:W-:Y:S01]  /*77e0*/  ISETP.LT.OR P3, PT, R163, 0x52, P3 ;  /* 0x00000052a300780c */ /* 0x000fe20001f61670 */
[----:B------:R-:W0:Y:S01]  /*77f0*/  SHFL.BFLY PT, R164, R11, 0x1, 0x1f ;  /* 0x0c201f000ba47f89 */ /* 0x000e2200000e0000 */
[----:B------:R-:W-:Y:S02]  /*7800*/  FSEL R138, R138, -INF , !P2 ;  /* 0xff8000008a8a7808 */ /* 0x000fe40005000000 */
[----:B------:R-:W-:Y:S02]  /*7810*/  FSEL R139, R139, -INF , !P3 ;  /* 0xff8000008b8b7808 */ /* 0x000fe40005800000 */
[C---:B------:R-:W-:Y:S02]  /*7820*/  ISETP.GT.AND P2, PT, R162.reuse, 0x60, P1 ;  /* 0x00000060a200780c */ /* 0x040fe40000f44270 */
[----:B------:R-:W-:-:S02]  /*7830*/  ISETP.GT.AND P3, PT, R162, 0x61, P1 ;  /* 0x00000061a200780c */ /* 0x000fc40000f64270 */
[C---:B------:R-:W-:Y:S02]  /*7840*/  ISETP.LT.OR P2, PT, R163.reuse, 0x61, P2 ;  /* 0x00000061a300780c */ /* 0x040fe40001741670 */
[----:B------:R-:W-:Y:S02]  /*7850*/  ISETP.LT.OR P3, PT, R163, 0x62, P3 ;  /* 0x00000062a300780c */ /* 0x000fe40001f61670 */
[----:B------:R-:W-:Y:S02]  /*7860*/  FSEL R142, R142, -INF , !P2 ;  /* 0xff8000008e8e7808 */ /* 0x000fe40005000000 */
[----:B------:R-:W-:Y:S02]  /*7870*/  FSEL R143, R143, -INF , !P3 ;  /* 0xff8000008f8f7808 */ /* 0x000fe40005800000 */
[C---:B------:R-:W-:Y:S02]  /*7880*/  ISETP.GT.AND P2, PT, R162.reuse, 0x70, P1 ;  /* 0x00000070a200780c */ /* 0x040fe40000f44270 */
[----:B------:R-:W-:-:S02]  /*7890*/  ISETP.GT.AND P3, PT, R162, 0x71, P1 ;  /* 0x00000071a200780c */ /* 0x000fc40000f64270 */
[C---:B------:R-:W-:Y:S02]  /*78a0*/  ISETP.LT.OR P2, PT, R163.reuse, 0x71, P2 ;  /* 0x00000071a300780c */ /* 0x040fe40001741670 */
[----:B------:R-:W-:Y:S02]  /*78b0*/  ISETP.LT.OR P3, PT, R163, 0x72, P3 ;  /* 0x00000072a300780c */ /* 0x000fe40001f61670 */
[----:B0-----:R-:W-:Y:S02]  /*78c0*/  FMNMX.FTZ R9, R11, R164, !PT ;  /* 0x000000a40b097209 */ /* 0x001fe40007810000 */
[----:B------:R-:W-:Y:S02]  /*78d0*/  FSEL R11, R14, -INF , !P4 ;  /* 0xff8000000e0b7808 */ /* 0x000fe40006000000 */
[C---:B------:R-:W-:Y:S01]  /*78e0*/  FSETP.NEU.FTZ.AND P6, PT, R9.reuse, -INF , PT ;  /* 0xff8000000900780b */ /* 0x040fe20003fdd000 */
[----:B------:R-:W-:-:S01]  /*78f0*/  FFMA.FTZ R164, R9, R166, -8 ;  /* 0xc100000009a47423 */ /* 0x000fc200000100a6 */
[----:B------:R-:W-:-:S02]  /*7900*/  ISETP.GT.AND P4, PT, R162, 0x19, P1 ;  /* 0x00000019a200780c */ /* 0x000fc40000f84270 */
[----:B------:R-:W-:Y:S02]  /*7910*/  FSEL R146, R146, -INF , !P2 ;  /* 0xff80000092927808 */ /* 0x000fe40005000000 */
[----:B------:R-:W-:Y:S02]  /*7920*/  FSEL R10, R164, RZ, P6 ;  /* 0x000000ffa40a7208 */ /* 0x000fe40003000000 */
[----:B------:R-:W-:Y:S02]  /*7930*/  ISETP.LT.OR P4, PT, R163, 0x1a, P4 ;  /* 0x0000001aa300780c */ /* 0x000fe40002781670 */
[----:B------:R-:W-:Y:S01]  /*7940*/  FSEL R147, R147, -INF , !P3 ;  /* 0xff80000093937808 */ /* 0x000fe20005800000 */
[----:B------:R-:W-:-:S01]  /*7950*/  FFMA.FTZ R166, R171, UR29, -R10 ;  /* 0x0000001daba67c23 */ /* 0x000fc2000801080a */
[--C-:B------:R-:W-:Y:S01]  /*7960*/  FFMA.FTZ R171, R169, UR29, -R10.reuse ;  /* 0x0000001da9ab7c23 */ /* 0x100fe2000801080a */
[----:B------:R-:W-:Y:S01]  /*7970*/  FMNMX.FTZ R169, R168, R5, !PT ;  /* 0x00000005a8a97209 */ /* 0x000fe20007810000 */
[--C-:B------:R-:W-:Y:S01]  /*7980*/  FFMA.FTZ R173, R173, UR29, -R10.reuse ;  /* 0x0000001dadad7c23 */ /* 0x100fe2000801080a */
[----:B------:R-:W-:Y:S01]  /*7990*/  FSEL R164, R123, -INF , !P4 ;  /* 0xff8000007ba47808 */ /* 0x000fe20006000000 */
[----:B------:R0:W-:Y:S01]  /*79a0*/  MUFU.EX2 R7, R171 ;  /* 0x000000ab00077308 */ /* 0x0001e20000000800 */
[----:B------:R-:W-:Y:S01]  /*79b0*/  FMNMX.FTZ R169, R8, R169, !PT ;  /* 0x000000a908a97209 */ /* 0x000fe20007810000 */
[--C-:B------:R-:W-:Y:S01]  /*79c0*/  FFMA.FTZ R175, R175, UR29, -R10.reuse ;  /* 0x0000001dafaf7c23 */ /* 0x100fe2000801080a */
[----:B------:R-:W-:Y:S01]  /*79d0*/  ISETP.GT.AND P4, PT, R162, 0x29, P1 ;  /* 0x00000029a200780c */ /* 0x000fe20000f84270 */
[--C-:B------:R-:W-:Y:S01]  /*79e0*/  FFMA.FTZ R181, R151, UR29, -R10.reuse ;  /* 0x0000001d97b57c23 */ /* 0x100fe2000801080a */
[----:B------:R-:W-:Y:S01]  /*79f0*/  FMNMX.FTZ R172, R12, R169, !PT ;  /* 0x000000a90cac7209 */ /* 0x000fe20007810000 */
[--C-:B------:R-:W-:Y:S01]  /*7a00*/  FFMA.FTZ R182, R150, UR29, -R10.reuse ;  /* 0x0000001d96b67c23 */ /* 0x100fe2000801080a */
[----:B------:R-:W-:Y:S01]  /*7a10*/  ISETP.LT.OR P4, PT, R163, 0x2a, P4 ;  /* 0x0000002aa300780c */ /* 0x000fe20002781670 */
[----:B------:R1:W-:Y:S01]  /*7a20*/  MUFU.EX2 R123, R173 ;  /* 0x000000ad007b7308 */ /* 0x0003e20000000800 */
[----:B------:R-:W-:Y:S01]  /*7a30*/  FMNMX.FTZ R169, R11, R172, !PT ;  /* 0x000000ac0ba97209 */ /* 0x000fe20007810000 */
[--C-:B------:R-:W-:Y:S01]  /*7a40*/  FFMA.FTZ R170, R167, UR29, -R10.reuse ;  /* 0x0000001da7aa7c23 */ /* 0x100fe2000801080a */
[----:B------:R-:W-:Y:S01]  /*7a50*/  FSEL R127, R127, -INF , !P4 ;  /* 0xff8000007f7f7808 */ /* 0x000fe20006000000 */
[--C-:B------:R-:W-:Y:S01]  /*7a60*/  FFMA.FTZ R165, R165, UR29, -R10.reuse ;  /* 0x0000001da5a57c23 */ /* 0x100fe2000801080a */
[----:B------:R-:W-:Y:S01]  /*7a70*/  FMNMX.FTZ R169, R20, R169, !PT ;  /* 0x000000a914a97209 */ /* 0x000fe20007810000 */
[--C-:B------:R-:W-:Y:S01]  /*7a80*/  FFMA.FTZ R167, R186, UR29, -R10.reuse ;  /* 0x0000001dbaa77c23 */ /* 0x100fe2000801080a */
[----:B------:R-:W-:Y:S01]  /*7a90*/  ISETP.GT.AND P4, PT, R162, 0x39, P1 ;  /* 0x00000039a200780c */ /* 0x000fe20000f84270 */
[----:B------:R2:W-:Y:S01]  /*7aa0*/  MUFU.EX2 R14, R175 ;  /* 0x000000af000e7308 */ /* 0x0005e20000000800 */
[----:B0-----:R-:W-:Y:S01]  /*7ab0*/  FMNMX.FTZ R171, R120, R169, !PT ;  /* 0x000000a978ab7209 */ /* 0x001fe20007810000 */
[--C-:B------:R-:W-:Y:S01]  /*7ac0*/  FFMA.FTZ R185, R185, UR29, -R10.reuse ;  /* 0x0000001db9b97c23 */ /* 0x100fe2000801080a */
[----:B------:R-:W-:Y:S01]  /*7ad0*/  FSEL R169, R130, -INF , !P5 ;  /* 0xff80000082a97808 */ /* 0x000fe20006800000 */
[--C-:B------:R-:W-:Y:S01]  /*7ae0*/  FFMA.FTZ R188, R188, UR29, -R10.reuse ;  /* 0x0000001dbcbc7c23 */ /* 0x100fe2000801080a */
[----:B------:R-:W-:Y:S01]  /*7af0*/  FMNMX.FTZ R171, R122, R171, !PT ;  /* 0x000000ab7aab7209 */ /* 0x000fe20007810000 */
[--C-:B------:R-:W-:Y:S01]  /*7b00*/  FFMA.FTZ R187, R187, UR29, -R10.reuse ;  /* 0x0000001dbbbb7c23 */ /* 0x100fe2000801080a */
[----:B------:R-:W-:Y:S01]  /*7b10*/  ISETP.LT.OR P4, PT, R163, 0x3a, P4 ;  /* 0x0000003aa300780c */ /* 0x000fe20002781670 */
[--C-:B------:R-:W-:Y:S01]  /*7b20*/  FFMA.FTZ R190, R190, UR29, -R10.reuse ;  /* 0x0000001dbebe7c23 */ /* 0x100fe2000801080a */
[----:B-1----:R-:W-:Y:S01]  /*7b30*/  FMNMX.FTZ R173, R164, R171, !PT ;  /* 0x000000aba4ad7209 */ /* 0x002fe20007810000 */
[--C-:B------:R-:W-:Y:S01]  /*7b40*/  FFMA.FTZ R189, R189, UR29, -R10.reuse ;  /* 0x0000001dbdbd7c23 */ /* 0x100fe2000801080a */
[----:B------:R-:W-:Y:S01]  /*7b50*/  FSEL R171, R131, -INF , !P4 ;  /* 0xff80000083ab7808 */ /* 0x000fe20006000000 */
[--C-:B------:R-:W-:Y:S01]  /*7b60*/  FFMA.FTZ R191, R191, UR29, -R10.reuse ;  /* 0x0000001dbfbf7c23 */ /* 0x100fe2000801080a */
[----:B------:R-:W-:Y:S01]  /*7b70*/  FMNMX.FTZ R172, R124, R173, !PT ;  /* 0x000000ad7cac7209 */ /* 0x000fe20007810000 */
[--C-:B------:R-:W-:Y:S01]  /*7b80*/  FFMA.FTZ R194, R194, UR29, -R10.reuse ;  /* 0x0000001dc2c27c23 */ /* 0x100fe2000801080a */
[C---:B------:R-:W-:Y:S01]  /*7b90*/  ISETP.GT.AND P5, PT, R162.reuse, 0x48, P1 ;  /* 0x00000048a200780c */ /* 0x040fe20000fa4270 */
[--C-:B------:R-:W-:Y:S01]  /*7ba0*/  FFMA.FTZ R193, R193, UR29, -R10.reuse ;  /* 0x0000001dc1c17c23 */ /* 0x100fe2000801080a */
[----:B------:R-:W-:Y:S01]  /*7bb0*/  FMNMX.FTZ R173, R125, R172, !PT ;  /* 0x000000ac7dad7209 */ /* 0x000fe20007810000 */
[--C-:B------:R-:W-:Y:S01]  /*7bc0*/  FFMA.FTZ R13, R13, UR29, -R10.reuse ;  /* 0x0000001d0d0d7c23 */ /* 0x100fe2000801080a */
[----:B------:R-:W-:Y:S01]  /*7bd0*/  ISETP.GT.AND P4, PT, R162, 0x49, P1 ;  /* 0x00000049a200780c */ /* 0x000fe20000f84270 */
[--C-:B------:R-:W-:Y:S01]  /*7be0*/  FFMA.FTZ R160, R160, UR29, -R10.reuse ;  /* 0x0000001da0a07c23 */ /* 0x100fe2000801080a */
[----:B------:R-:W-:Y:S01]  /*7bf0*/  FMNMX.FTZ R174, R126, R173, !PT ;  /* 0x000000ad7eae7209 */ /* 0x000fe20007810000 */
[----:B------:R-:W-:Y:S01]  /*7c00*/  FFMA.FTZ R158, R158, UR29, -R10 ;  /* 0x0000001d9e9e7c23 */ /* 0x000fe2000801080a */
[----:B------:R-:W-:Y:S01]  /*7c10*/  ISETP.LT.OR P5, PT, R163, 0x49, P5 ;  /* 0x00000049a300780c */ /* 0x000fe20002fa1670 */
[----:B------:R-:W-:Y:S01]  /*7c20*/  MUFU.EX2 R165, R165 ;  /* 0x000000a500a57308 */ /* 0x000fe20000000800 */
[----:B--2---:R-:W-:-:S02]  /*7c30*/  FMNMX.FTZ R175, R127, R174, !PT ;  /* 0x000000ae7faf7209 */ /* 0x004fc40007810000 */
[----:B------:R-:W-:Y:S02]  /*7c40*/  FSEL R173, R134, -INF , !P5 ;  /* 0xff80000086ad7808 */ /* 0x000fe40006800000 */
[----:B------:R-:W-:Y:S01]  /*7c50*/  FMNMX.FTZ R174, R128, R175, !PT ;  /* 0x000000af80ae7209 */ /* 0x000fe20007810000 */
[----:B------:R-:W-:Y:S01]  /*7c60*/  FFMA.FTZ R175, R192, UR29, -R10 ;  /* 0x0000001dc0af7c23 */ /* 0x000fe2000801080a */
[----:B------:R-:W-:Y:S01]  /*7c70*/  ISETP.LT.OR P4, PT, R163, 0x4a, P4 ;  /* 0x0000004aa300780c */ /* 0x000fe20002781670 */
[----:B------:R-:W-:Y:S01]  /*7c80*/  MUFU.EX2 R166, R166 ;  /* 0x000000a600a67308 */ /* 0x000fe20000000800 */
[----:B------:R-:W-:Y:S02]  /*7c90*/  FMNMX.FTZ R176, R129, R174, !PT ;  /* 0x000000ae81b07209 */ /* 0x000fe40007810000 */
[----:B------:R-:W-:Y:S02]  /*7ca0*/  FSEL R174, R135, -INF , !P4 ;  /* 0xff80000087ae7808 */ /* 0x000fe40006000000 */
[----:B------:R-:W-:-:S02]  /*7cb0*/  FMNMX.FTZ R176, R169, R176, !PT ;  /* 0x000000b0a9b07209 */ /* 0x000fc40007810000 */
[C---:B------:R-:W-:Y:S01]  /*7cc0*/  ISETP.GT.AND P5, PT, R162.reuse, 0x58, P1 ;  /* 0x00000058a200780c */ /* 0x040fe20000fa4270 */
[----:B------:R-:W-:Y:S01]  /*7cd0*/  MUFU.EX2 R170, R170 ;  /* 0x000000aa00aa7308 */ /* 0x000fe20000000800 */
[----:B------:R-:W-:Y:S02]  /*7ce0*/  FMNMX.FTZ R177, R171, R176, !PT ;  /* 0x000000b0abb17209 */ /* 0x000fe40007810000 */
[----:B------:R-:W-:Y:S02]  /*7cf0*/  ISETP.GT.AND P4, PT, R162, 0x59, P1 ;  /* 0x00000059a200780c */ /* 0x000fe40000f84270 */
[----:B------:R-:W-:Y:S02]  /*7d00*/  FMNMX.FTZ R176, R132, R177, !PT ;  /* 0x000000b184b07209 */ /* 0x000fe40007810000 */
[----:B------:R-:W-:Y:S01]  /*7d10*/  ISETP.LT.OR P5, PT, R163, 0x59, P5 ;  /* 0x00000059a300780c */ /* 0x000fe20002fa1670 */
[----:B------:R-:W-:Y:S01]  /*7d20*/  MUFU.EX2 R167, R167 ;  /* 0x000000a700a77308 */ /* 0x000fe20000000800 */
[----:B------:R-:W-:-:S02]  /*7d30*/  FMNMX.FTZ R178, R133, R176, !PT ;  /* 0x000000b085b27209 */ /* 0x000fc40007810000 */
[----:B------:R-:W-:Y:S02]  /*7d40*/  FSEL R176, R140, -INF , !P5 ;  /* 0xff8000008cb07808 */ /* 0x000fe40006800000 */
[----:B------:R-:W-:Y:S02]  /*7d50*/  FMNMX.FTZ R177, R173, R178, !PT ;  /* 0x000000b2adb17209 */ /* 0x000fe40007810000 */
        /* <DEDUP_REMOVED lines=20> */
[----:B------:R-:W-:Y:S01]  /*7ea0*/  ISETP.GT.AND P5, PT, R162, 0x78, P1 ;  /* 0x00000078a200780c */ /* 0x000fe20000fa4270 */
[----:B------:R0:W-:Y:S01]  /*7eb0*/  MUFU.EX2 R145, R182 ;  /* 0x000000b600917308 */ /* 0x0001e20000000800 */
[----:B------:R-:W-:Y:S02]  /*7ec0*/  FMNMX.FTZ R179, R150, R179, !PT ;  /* 0x000000b396b37209 */ /* 0x000fe40007810000 */
[----:B------:R-:W-:Y:S02]  /*7ed0*/  ISETP.GT.AND P1, PT, R162, 0x79, P1 ;  /* 0x00000079a200780c */ /* 0x000fe40000f24270 */
[----:B------:R-:W-:Y:S02]  /*7ee0*/  ISETP.LT.OR P5, PT, R163, 0x79, P5 ;  /* 0x00000079a300780c */ /* 0x000fe40002fa1670 */
[----:B------:R-:W-:Y:S01]  /*7ef0*/  FMNMX.FTZ R162, R146, R179, !PT ;  /* 0x000000b392a27209 */ /* 0x000fe20007810000 */
[----:B------:R-:W-:-:S01]  /*7f00*/  FFMA.FTZ R179, R15, UR29, -R10 ;  /* 0x0000001d0fb37c23 */ /* 0x000fc2000801080a */
[----:B------:R-:W-:Y:S01]  /*7f10*/  ISETP.LT.OR P1, PT, R163, 0x7a, P1 ;  /* 0x0000007aa300780c */ /* 0x000fe20000f21670 */
[----:B------:R-:W-:Y:S01]  /*7f20*/  MUFU.EX2 R134, R190 ;  /* 0x000000be00867308 */ /* 0x000fe20000000800 */
[----:B------:R-:W-:-:S02]  /*7f30*/  FSEL R148, R148, -INF , !P5 ;  /* 0xff80000094947808 */ /* 0x000fc40006800000 */
[----:B------:R-:W-:Y:S02]  /*7f40*/  FMNMX.FTZ R15, R147, R162, !PT ;  /* 0x000000a2930f7209 */ /* 0x000fe40007810000 */
[----:B------:R-:W-:Y:S02]  /*7f50*/  FSEL R149, R149, -INF , !P1 ;  /* 0xff80000095957808 */ /* 0x000fe40004800000 */
        /* <DEDUP_REMOVED lines=8> */
[--C-:B------:R-:W-:Y:S01]  /*7fe0*/  FFMA.FTZ R154, R157, UR29, -R10.reuse ;  /* 0x0000001d9d9a7c23 */ /* 0x100fe2000801080a */
[----:B0-----:R-:W0:Y:S01]  /*7ff0*/  SHFL.BFLY PT, R182, R163, 0x2, 0x1f ;  /* 0x0c401f00a3b67f89 */ /* 0x001e2200000e0000 */
[----:B------:R-:W-:-:S01]  /*8000*/  FFMA.FTZ R156, R155, UR29, -R10 ;  /* 0x0000001d9b9c7c23 */ /* 0x000fc2000801080a */
[--C-:B------:R-:W-:Y:S01]  /*8010*/  FFMA.FTZ R155, R159, UR29, -R10.reuse ;  /* 0x0000001d9f9b7c23 */ /* 0x100fe2000801080a */
[----:B------:R-:W-:-:S01]  /*8020*/  FFMA.FTZ R157, R161, UR29, -R10 ;  /* 0x0000001da19d7c23 */ /* 0x000fc2000801080a */
[----:B------:R-:W-:Y:S01]  /*8030*/  FSEL R159, R9, RZ, P6 ;  /* 0x000000ff099f7208 */ /* 0x000fe20003000000 */
[----:B------:R1:W-:Y:S04]  /*8040*/  MUFU.EX2 R162, R179 ;  /* 0x000000b300a27308 */ /* 0x0003e80000000800 */
[----:B------:R-:W-:-:S04]  /*8050*/  FADD.FTZ R159, -R159, R4 ;  /* 0x000000049f9f7221 */ /* 0x000fc80000010100 */
[----:B------:R-:W-:Y:S01]  /*8060*/  FMUL.FTZ R161, R159, UR29 ;  /* 0x0000001d9fa17c20 */ /* 0x000fe20008410000 */
[----:B------:R-:W-:Y:S08]  /*8070*/  MUFU.EX2 R4, R158 ;  /* 0x0000009e00047308 */ /* 0x000ff00000000800 */
[----:B------:R-:W2:Y:S01]  /*8080*/  MUFU.EX2 R161, R161 ;  /* 0x000000a100a17308 */ /* 0x000ea20000000800 */
[----:B0-----:R-:W-:-:S05]  /*8090*/  FMNMX.FTZ R182, R163, R182, !PT ;  /* 0x000000b6a3b67209 */ /* 0x001fca0007810000 */
[----:B------:R-:W0:Y:S02]  /*80a0*/  SHFL.BFLY PT, R163, R182, 0x1, 0x1f ;  /* 0x0c201f00b6a37f89 */ /* 0x000e2400000e0000 */
[----:B------:R-:W-:Y:S08]  /*80b0*/  MUFU.EX2 R135, R189 ;  /* 0x000000bd00877308 */ /* 0x000ff00000000800 */
[----:B------:R-:W-:Y:S08]  /*80c0*/  MUFU.EX2 R175, R175 ;  /* 0x000000af00af7308 */ /* 0x000ff00000000800 */
[----:B------:R-:W-:Y:S01]  /*80d0*/  MUFU.EX2 R140, R191 ;  /* 0x000000bf008c7308 */ /* 0x000fe20000000800 */
[----:B0-----:R-:W-:Y:S01]  /*80e0*/  FMNMX.FTZ R10, R182, R163, !PT ;  /* 0x000000a3b60a7209 */ /* 0x001fe20007810000 */
[----:B------:R-:W-:-:S06]  /*80f0*/  IMAD.U32 R163, RZ, RZ, UR29 ;  /* 0x0000001dffa37e24 */ /* 0x000fcc000f8e00ff */
[----:B------:R-:W-:Y:S01]  /*8100*/  MUFU.EX2 R141, R194 ;  /* 0x000000c2008d7308 */ /* 0x000fe20000000800 */
[C---:B------:R-:W-:Y:S01]  /*8110*/  FSETP.NEU.FTZ.AND P1, PT, R10.reuse, -INF , PT ;  /* 0xff8000000a00780b */ /* 0x040fe20003f3d000 */
[----:B------:R-:W-:-:S05]  /*8120*/  FFMA.FTZ R163, R10, R163, -8 ;  /* 0xc10000000aa37423 */ /* 0x000fca00000100a3 */
[----:B------:R-:W-:Y:S01]  /*8130*/  FSEL R159, R163, RZ, P1 ;  /* 0x000000ffa39f7208 */ /* 0x000fe20000800000 */
[----:B------:R-:W-:Y:S04]  /*8140*/  MUFU.EX2 R178, R193 ;  /* 0x000000c100b27308 */ /* 0x000fe80000000800 */
[----:B-1----:R-:W-:-:S01]  /*8150*/  FFMA.FTZ R179, R120, UR29, -R159 ;  /* 0x0000001d78b37c23 */ /* 0x002fc2000801089f */
[--C-:B------:R-:W-:Y:S01]  /*8160*/  FFMA.FTZ R120, R122, UR29, -R159.reuse ;  /* 0x0000001d7a787c23 */ /* 0x100fe2000801089f */
[----:B------:R-:W-:-:S01]  /*8170*/  FFMA.FTZ R122, R124, UR29, -R159 ;  /* 0x0000001d7c7a7c23 */ /* 0x000fc2000801089f */
[--C-:B------:R-:W-:Y:S01]  /*8180*/  FFMA.FTZ R124, R126, UR29, -R159.reuse ;  /* 0x0000001d7e7c7c23 */ /* 0x100fe2000801089f */
[----:B------:R-:W-:-:S01]  /*8190*/  FFMA.FTZ R126, R128, UR29, -R159 ;  /* 0x0000001d807e7c23 */ /* 0x000fc2000801089f */
[----:B------:R-:W-:Y:S01]  /*81a0*/  FSEL R128, R10, RZ, P1 ;  /* 0x000000ff0a807208 */ /* 0x000fe20000800000 */
[----:B------:R-:W-:-:S01]  /*81b0*/  FFMA.FTZ R163, R168, UR29, -R159 ;  /* 0x0000001da8a37c23 */ /* 0x000fc2000801089f */
[--C-:B------:R-:W-:Y:S01]  /*81c0*/  FFMA.FTZ R8, R8, UR29, -R159.reuse ;  /* 0x0000001d08087c23 */ /* 0x100fe2000801089f */
[----:B------:R-:W-:-:S01]  /*81d0*/  FFMA.FTZ R12, R12, UR29, -R159 ;  /* 0x0000001d0c0c7c23 */ /* 0x000fc2000801089f */
[----:B------:R-:W-:Y:S01]  /*81e0*/  FFMA.FTZ R11, R11, UR29, -R159 ;  /* 0x0000001d0b0b7c23 */ /* 0x000fe2000801089f */
[----:B------:R-:W-:-:S01]  /*81f0*/  FADD.FTZ R128, -R128, R5 ;  /* 0x0000000580807221 */ /* 0x000fc20000010100 */
[----:B------:R-:W-:Y:S01]  /*8200*/  FFMA.FTZ R20, R20, UR29, -R159 ;  /* 0x0000001d14147c23 */ /* 0x000fe2000801089f */
[----:B------:R-:W-:Y:S01]  /*8210*/  MUFU.EX2 R163, R163 ;  /* 0x000000a300a37308 */ /* 0x000fe20000000800 */
[----:B--2---:R-:W-:-:S01]  /*8220*/  FFMA.FTZ R168, R161, R3, R14 ;  /* 0x00000003a1a87223 */ /* 0x004fc2000001000e */
[----:B------:R-:W-:Y:S01]  /*8230*/  FMUL.FTZ R128, R128, UR29 ;  /* 0x0000001d80807c20 */ /* 0x000fe20008410000 */
[----:B------:R-:W-:-:S01]  /*8240*/  FFMA.FTZ R181, R164, UR29, -R159 ;  /* 0x0000001da4b57c23 */ /* 0x000fc2000801089f */
[----:B------:R-:W-:Y:S01]  /*8250*/  FFMA.FTZ R158, R171, UR29, -R159 ;  /* 0x0000001dab9e7c23 */ /* 0x000fe2000801089f */
[----:B------:R-:W-:-:S01]  /*8260*/  FADD.FTZ R168, R165, R168 ;  /* 0x000000a8a5a87221 */ /* 0x000fc20000010000 */
[--C-:B------:R-:W-:Y:S01]  /*8270*/  FFMA.FTZ R125, R125, UR29, -R159.reuse ;  /* 0x0000001d7d7d7c23 */ /* 0x100fe2000801089f */
[----:B------:R-:W-:-:S01]  /*8280*/  FFMA.FTZ R127, R127, UR29, -R159 ;  /* 0x0000001d7f7f7c23 */ /* 0x000fc2000801089f */
[----:B------:R-:W0:Y:S01]  /*8290*/  MUFU.EX2 R128, R128 ;  /* 0x0000008000807308 */ /* 0x000e220000000800 */
[----:B------:R-:W-:-:S01]  /*82a0*/  FADD.FTZ R171, R123, R168 ;  /* 0x000000a87bab7221 */ /* 0x000fc20000010000 */
[--C-:B------:R-:W-:Y:S01]  /*82b0*/  FFMA.FTZ R169, R169, UR29, -R159.reuse ;  /* 0x0000001da9a97c23 */ /* 0x100fe2000801089f */
[----:B------:R-:W-:-:S01]  /*82c0*/  FFMA.FTZ R129, R129, UR29, -R159 ;  /* 0x0000001d81817c23 */ /* 0x000fc2000801089f */
[----:B------:R-:W-:Y:S01]  /*82d0*/  FFMA.FTZ R164, R173, UR29, -R159 ;  /* 0x0000001dada47c23 */ /* 0x000fe2000801089f */
[----:B------:R-:W-:-:S01]  /*82e0*/  FADD.FTZ R168, R166, R171 ;  /* 0x000000aba6a87221 */ /* 0x000fc20000010000 */
        /* <DEDUP_REMOVED lines=20> */
[----:B------:R-:W-:-:S06]  /*8430*/  FFMA.FTZ R149, R149, UR29, -R159 ;  /* 0x0000001d95957c23 */ /* 0x000fcc000801089f */
        /* <DEDUP_REMOVED lines=14> */
[----:B------:R2:W-:Y:S01]  /*8520*/  MUFU.EX2 R5, R169 ;  /* 0x000000a900057308 */ /* 0x0005e20000000800 */
[----:B0-----:R-:W-:-:S07]  /*8530*/  FADD.FTZ R173, R125, R2 ;  /* 0x000000027dad7221 */ /* 0x001fce0000010000 */
[----:B------:R-:W0:Y:S01]  /*8540*/  MUFU.EX2 R127, R127 ;  /* 0x0000007f007f7308 */ /* 0x000e220000000800 */
[----:B--2---:R-:W-:-:S01]  /*8550*/  FFMA.FTZ R169, R174, UR29, -R159 ;  /* 0x0000001daea97c23 */ /* 0x004fc2000801089f */
[----:B------:R-:W-:-:S04]  /*8560*/  FADD.FTZ R174, R130, R171 ;  /* 0x000000ab82ae7221 */ /* 0x000fc80000010000 */
[----:B------:R-:W-:Y:S01]  /*8570*/  FADD.FTZ R171, R131, R174 ;  /* 0x000000ae83ab7221 */ /* 0x000fe20000010000 */
[----:B-1----:R-:W-:-:S01]  /*8580*/  FADD.FTZ R174, R124, R173 ;  /* 0x000000ad7cae7221 */ /* 0x002fc20000010000 */
[----:B------:R-:W1:Y:S02]  /*8590*/  MUFU.EX2 R126, R126 ;  /* 0x0000007e007e7308 */ /* 0x000e640000000800 */
[----:B------:R-:W-:-:S01]  /*85a0*/  FADD.FTZ R3, R172, R171 ;  /* 0x000000abac037221 */ /* 0x000fc20000010000 */
[----:B------:R-:W-:-:S03]  /*85b0*/  FFMA.FTZ R171, R177, UR29, -R159 ;  /* 0x0000001db1ab7c23 */ /* 0x000fc6000801089f */
[----:B------:R-:W-:Y:S02]  /*85c0*/  FADD.FTZ R2, R134, R3 ;  /* 0x0000000386027221 */ /* 0x000fe40000010000 */
[----:B------:R-:W2:Y:S01]  /*85d0*/  MUFU.EX2 R129, R129 ;  /* 0x0000008100817308 */ /* 0x000ea20000000800 */
[----:B0-----:R-:W-:-:S01]  /*85e0*/  FADD.FTZ R3, R127, R174 ;  /* 0x000000ae7f037221 */ /* 0x001fc20000010000 */
[----:B------:R-:W-:-:S04]  /*85f0*/  FADD.FTZ R2, R135, R2 ;  /* 0x0000000287027221 */ /* 0x000fc80000010000 */
[----:B------:R-:W-:Y:S02]  /*8600*/  FADD.FTZ R173, R175, R2 ;  /* 0x00000002afad7221 */ /* 0x000fe40000010000 */
[----:B------:R-:W0:Y:S01]  /*8610*/  MUFU.EX2 R158, R158 ;  /* 0x0000009e009e7308 */ /* 0x000e220000000800 */
[----:B-1----:R-:W-:-:S01]  /*8620*/  FADD.FTZ R2, R126, R3 ;  /* 0x000000037e027221 */ /* 0x002fc20000010000 */
[----:B------:R-:W-:-:S04]  /*8630*/  FADD.FTZ R174, R140, R173 ;  /* 0x000000ad8cae7221 */ /* 0x000fc80000010000 */
[----:B------:R-:W-:Y:S02]  /*8640*/  FADD.FTZ R3, R141, R174 ;  /* 0x000000ae8d037221 */ /* 0x000fe40000010000 */
[----:B------:R-:W1:Y:S01]  /*8650*/  MUFU.EX2 R132, R132 ;  /* 0x0000008400847308 */ /* 0x000e620000000800 */
[----:B--2---:R-:W-:-:S01]  /*8660*/  FADD.FTZ R2, R129, R2 ;  /* 0x0000000281027221 */ /* 0x004fc20000010000 */
[----:B------:R-:W-:-:S03]  /*8670*/  FADD.FTZ R3, R178, R3 ;  /* 0x00000003b2037221 */ /* 0x000fc60000010000 */
[----:B------:R-:W-:Y:S01]  /*8680*/  FADD.FTZ R173, R5, R2 ;  /* 0x0000000205ad7221 */ /* 0x000fe20000010000 */
[----:B------:R-:W-:-:S02]  /*8690*/  FADD.FTZ R2, R144, R3 ;  /* 0x0000000390027221 */ /* 0x000fc40000010000 */
        /* <DEDUP_REMOVED lines=8> */
[----:B0-----:R-:W-:-:S04]  /*8720*/  FADD.FTZ R173, R13, R2 ;  /* 0x000000020dad7221 */ /* 0x001fc80000010000 */
[----:B------:R-:W-:-:S03]  /*8730*/  FADD.FTZ R174, R162, R173 ;  /* 0x000000ada2ae7221 */ /* 0x000fc60000010000 */
        /* <DEDUP_REMOVED lines=36> */
[----:B------:R-:W-:Y:S01]  /*8980*/  MUFU.EX2 R160, R160 ;  /* 0x000000a000a07308 */ /* 0x000fe20000000800 */
[----:B-1----:R-:W-:-:S07]  /*8990*/  FADD.FTZ R3, R155, R2 ;  /* 0x000000029b037221 */ /* 0x002fce0000010000 */
[----:B------:R-:W0:Y:S01]  /*89a0*/  MUFU.EX2 R147, R147 ;  /* 0x0000009300937308 */ /* 0x000e220000000800 */
[----:B--2---:R-:W-:-:S07]  /*89b0*/  FADD.FTZ R2, R146, R159 ;  /* 0x0000009f92027221 */ /* 0x004fce0000010000 */
[----:B------:R-:W1:Y:S08]  /*89c0*/  MUFU.EX2 R157, R157 ;  /* 0x0000009d009d7308 */ /* 0x000e700000000800 */
[----:B------:R2:W3:Y:S01]  /*89d0*/  MUFU.EX2 R177, R148 ;  /* 0x0000009400b17308 */ /* 0x0004e20000000800 */
[----:B0-----:R-:W-:-:S07]  /*89e0*/  FADD.FTZ R2, R147, R2 ;  /* 0x0000000293027221 */ /* 0x001fce0000010000 */
[----:B------:R-:W0:Y:S01]  /*89f0*/  MUFU.EX2 R149, R149 ;  /* 0x0000009500957308 */ /* 0x000e220000000800 */
[----:B--2---:R-:W-:-:S04]  /*8a00*/  FADD.FTZ R148, R160, R3 ;  /* 0x00000003a0947221 */ /* 0x004fc80000010000 */
[----:B-1----:R-:W-:Y:S01]  /*8a10*/  FADD.FTZ R3, R157, R148 ;  /* 0x000000949d037221 */ /* 0x002fe20000010000 */
[----:B---3--:R-:W-:-:S03]  /*8a20*/  FADD.FTZ R2, R177, R2 ;  /* 0x00000002b1027221 */ /* 0x008fc60000010000 */
[----:B------:R-:W-:Y:S01]  /*8a30*/  FADD.FTZ R3, R4, R3 ;  /* 0x0000000304037221 */ /* 0x000fe20000010000 */
[----:B0-----:R-:W-:-:S01]  /*8a40*/  FADD.FTZ R2, R149, R2 ;  /* 0x0000000295027221 */ /* 0x001fc20000010000 */
[----:B------:R-:W-:Y:S06]  /*8a50*/  @!P0 BRA `(.L_x_4682) ;  /* 0x0000000000048947 */ /* 0x000fec0003800000 */
[----:B------:R-:W-:Y:S01]  /*8a60*/  BPT.TRAP 0x1 ;  /* 0x000000040000795c */ /* 0x000fe20000300000 */
.L_x_4682:
[----:B------:R-:W-:Y:S01]  /*8a70*/  ULEA UR6, UR34, UR36, 0x3 ;  /* 0x0000002422067291 */ /* 0x000fe2000f8e183f */
[----:B------:R-:W-:Y:S01]  /*8a80*/  ISETP.GT.AND P1, PT, R6, UR33, PT ;  /* 0x0000002106007c0c */ /* 0x000fe2000bf24270 */
[----:B------:R-:W-:Y:S01]  /*8a90*/  UMOV UR35, UR46 ;  /* 0x0000002e00237c82 */ /* 0x000fe20008000000 */
[----:B------:R-:W-:Y:S01]  /*8aa0*/  F2FP.SATFINITE.E4M3.F32.PACK_AB_MERGE_C R11, R11, R12, RZ ;  /* 0x0000000c0b0b723e */ /* 0x000fe200048070ff */
[----:B------:R-:W-:Y:S01]  /*8ab0*/  UIADD3 UR6, UR6, 0x2a860, URZ ;  /* 0x0002a86006067890 */ /* 0x000fe2000fffe03f */
[----:B------:R-:W-:Y:S01]  /*8ac0*/  F2FP.SATFINITE.E4M3.F32.PACK_AB_MERGE_C R5, R158, R5, RZ ;  /* 0x000000059e05723e */ /* 0x000fe200048070ff */
[----:B------:R-:W-:Y:S01]  /*8ad0*/  UMOV UR34, UR45 ;  /* 0x0000002d00227c82 */ /* 0x000fe20008000000 */
[----:B------:R-:W-:Y:S01]  /*8ae0*/  F2FP.SATFINITE.E4M3.F32.PACK_AB_MERGE_C R4, R4, R157, RZ ;  /* 0x0000009d0404723e */ /* 0x000fe200048070ff */
[----:B------:R-:W-:Y:S01]  /*8af0*/  UPRMT UR6, UR38, 0x654, UR6 ;  /* 0x0000065426067896 */ /* 0x000fe20008000006 */
[----:B------:R-:W-:Y:S01]  /*8b00*/  F2FP.SATFINITE.E4M3.F32.PACK_AB_MERGE_C R123, R166, R123, RZ ;  /* 0x0000007ba67b723e */ /* 0x000fe200048070ff */
[----:B------:R-:W-:Y:S01]  /*8b10*/  FMUL.FTZ R24, R24, R161 ;  /* 0x000000a118187220 */ /* 0x000fe20000410000 */
[----:B------:R-:W-:Y:S01]  /*8b20*/  F2FP.SATFINITE.E4M3.F32.PACK_AB_MERGE_C R130, R130, R167, RZ ;  /* 0x000000a78282723e */ /* 0x000fe200048070ff */
[-C--:B------:R-:W-:Y:S01]  /*8b30*/  FMUL.FTZ R25, R25, R161.reuse ;  /* 0x000000a119197220 */ /* 0x080fe20000410000 */
[----:B------:R-:W-:Y:S01]  /*8b40*/  F2FP.SATFINITE.E4M3.F32.PACK_AB_MERGE_C R120, R181, R120, RZ ;  /* 0x00000078b578723e */ /* 0x000fe200048070ff */
[-C--:B------:R-:W-:Y:S01]  /*8b50*/  FMUL.FTZ R28, R28, R161.reuse ;  /* 0x000000a11c1c7220 */ /* 0x080fe20000410000 */
[----:B------:R-:W-:Y:S01]  /*8b60*/  F2FP.SATFINITE.E4M3.F32.PACK_AB_MERGE_C R134, R135, R134, RZ ;  /* 0x000000868786723e */ /* 0x000fe200048070ff */
[----:B------:R-:W-:Y:S01]  /*8b70*/  FMUL.FTZ R29, R29, R161 ;  /* 0x000000a11d1d7220 */ /* 0x000fe20000410000 */
[----:B------:R-:W-:Y:S01]  /*8b80*/  F2FP.SATFINITE.E4M3.F32.PACK_AB_MERGE_C R124, R127, R124, RZ ;  /* 0x0000007c7f7c723e */ /* 0x000fe200048070ff */
[----:B------:R-:W-:Y:S01]  /*8b90*/  SYNCS.ARRIVE.TRANS64.RED.A1T0 RZ, [UR6], RZ ;  /* 0x000000ffffff79a7 */ /* 0x000fe20008100406 */
        /* <DEDUP_REMOVED lines=116> */
[----:B------:R-:W-:-:S02]  /*92e0*/  VIADD R6, R6, 0xffffffff ;  /* 0xffffffff06067836 */ /* 0x000fc40000000000 */
[----:B------:R-:W-:Y:S02]  /*92f0*/  IMAD.MOV.U32 R5, RZ, RZ, R10 ;  /* 0x000000ffff057224 */ /* 0x000fe400078e000a */
[----:B------:R-:W-:Y:S01]  /*9300*/  IMAD.MOV.U32 R4, RZ, RZ, R9 ;  /* 0x000000ffff047224 */ /* 0x000fe200078e0009 */
[----:B------:R-:W-:Y:S06]  /*9310*/  @P1 BRA `(.L_x_4683) ;  /* 0xffffffc4009c1947 */ /* 0x000fec000383ffff */
.L_x_4664:
        /* <DEDUP_REMOVED lines=23> */
.L_x_4685:
[----:B------:R-:W0:Y:S02]  /*9490*/  LDC R11, c[0x0][0x9e4] ;  /* 0x00027900ff0b7b82 */ /* 0x000e240000000800 */
[----:B0-----:R-:W-:-:S13]  /*94a0*/  ISETP.NE.AND P1, PT, R11, 0x1, PT ;  /* 0x000000010b00780c */ /* 0x001fda0003f25270 */
[----:B------:R-:W0:Y:S02]  /*94b0*/  @P1 LDC.64 R12, c[0x0][0x9e8] ;  /* 0x00027a00ff0c1b82 */ /* 0x000e240000000a00 */
[----:B0-----:R-:W-:-:S05]  /*94c0*/  @P1 IMAD.HI.U32 R8, R4, R12, RZ ;  /* 0x0000000c04081227 */ /* 0x001fca00078e00ff */
[----:B------:R-:W-:-:S07]  /*94d0*/  @P1 SHF.R.U32.HI R4, RZ, R13, R8 ;  /* 0x0000000dff041219 */ /* 0x000fce0000011608 */
.L_x_4686:
[----:B------:R-:W-:-:S05]  /*94e0*/  IMAD R4, R4, R11, RZ ;  /* 0x0000000b04047224 */ /* 0x000fca00078e02ff */
[----:B------:R-:W-:-:S07]  /*94f0*/  VIMNMX R5, R5, R4, !PT ;  /* 0x0000000405057248 */ /* 0x000fce0007fe0100 */
.L_x_4684:
        /* <DEDUP_REMOVED lines=8> */
[----:B------:R-:W-:Y:S01]  /*9580*/  UMOV UR31, UR46 ;  /* 0x0000002e001f7c82 */ /* 0x000fe20008000000 */
[----:B------:R-:W-:Y:S01]  /*9590*/  IMAD.MOV.U32 R4, RZ, RZ, R9 ;  /* 0x000000ffff047224 */ /* 0x000fe200078e0009 */
[----:B------:R-:W-:Y:S01]  /*95a0*/  UMOV UR30, UR45 ;  /* 0x0000002d001e7c82 */ /* 0x000fe20008000000 */
[----:B------:R-:W-:-:S05]  /*95b0*/  ULDC UR29, c[0x0][0x988] ;  /* 0x00026200001d7ab9 */ /* 0x000fca0000000800 */
.L_x_4698:
[----:B------:R-:W-:Y:S01]  /*95c0*/  ISETP.NE.AND P2, PT, RZ, UR37, PT ;  /* 0x00000025ff007c0c */ /* 0x000fe2000bf45270 */
[----:B------:R-:W-:-:S04]  /*95d0*/  UISETP.NE.AND UP0, UPT, UR30, 0x1, UPT ;  /* 0x000000011e00788c */ /* 0x000fc8000bf05270 */
[----:B------:R-:W-:-:S04]  /*95e0*/  USEL UR46, URZ, 0x1, UP0 ;  /* 0x000000013f2e7887 */ /* 0x000fc80008000000 */
[----:B------:R-:W-:-:S04]  /*95f0*/  ULOP3.LUT UR46, UR31, UR46, URZ, 0x3c, !UPT ;  /* 0x0000002e1f2e7292 */ /* 0x000fc8000f8e3c3f */
[----:B------:R-:W-:Y:S08]  /*9600*/  @P2 BRA `(.L_x_4688) ;  /* 0x0000000000382947 */ /* 0x000ff00003800000 */
[----:B------:R-:W-:Y:S05]  /*9610*/  @!P0 BRA `(.L_x_4689) ;  /* 0x0000000000048947 */ /* 0x000fea0003800000 */
[----:B------:R-:W-:Y:S01]  /*9620*/  BPT.TRAP 0x1 ;  /* 0x000000040000795c */ /* 0x000fe20000300000 */
.L_x_4689:
        /* <DEDUP_REMOVED lines=9> */
.L_x_4690:
[----:B-1----:R-:W-:Y:S05]  /*96c0*/  @P1 BRA `(.L_x_4688) ;  /* 0x0000000000081947 */ /* 0x002fea0003800000 */
[----:B------:R-:W1:Y:S02]  /*96d0*/  SYNCS.PHASECHK.TRANS64.TRYWAIT P1, [UR6+0x2a830], R8 ;  /* 0x02a83008ff0075a7 */ /* 0x000e640008020146 */
[----:B-1----:R-:W-:Y:S05]  /*96e0*/  @!P1 BRA `(.L_x_4691) ;  /* 0x000000ec00cc9947 */ /* 0x002fea0003800000 */
.L_x_4688:
        /* <DEDUP_REMOVED lines=40> */
.L_x_4693:
[----:B------:R-:W-:Y:S01]  /*9970*/  ULEA UR6, UR30, UR36, 0x3 ;  /* 0x000000241e067291 */ /* 0x000fe2000f8e183f */
[----:B------:R-:W-:-:S05]  /*9980*/  IMAD.U32 R8, RZ, RZ, UR31 ;  /* 0x0000001fff087e24 */ /* 0x000fca000f8e00ff */
[----:B------:R-:W-:-:S04]  /*9990*/  SHF.L.U32 R8, R8, 0x1f, RZ ;  /* 0x0000001f08087819 */ /* 0x000fc800000006ff */
[----:B------:R0:W1:Y:S01]  /*99a0*/  SYNCS.PHASECHK.TRANS64.TRYWAIT P1, [UR6+0x2a850], R8 ;  /* 0x02a85008ff0075a7 */ /* 0x0000620008020146 */
[----:B------:R-:W-:Y:S05]  /*99b0*/  @!P0 BRA `(.L_x_4694) ;  /* 0x0000000000048947 */ /* 0x000fea0003800000 */
[----:B------:R-:W-:Y:S01]  /*99c0*/  BPT.TRAP 0x1 ;  /* 0x000000040000795c */ /* 0x000fe20000300000 */
.L_x_4694:
[----:B-1----:R-:W-:Y:S05]  /*99d0*/  @P1 BRA `(.L_x_4692) ;  /* 0x0000000000081947 */ /* 0x002fea0003800000 */
[----:B------:R-:W1:Y:S02]  /*99e0*/  SYNCS.PHASECHK.TRANS64.TRYWAIT P1, [UR6+0x2a850], R8 ;  /* 0x02a85008ff0075a7 */ /* 0x000e640008020146 */
[----:B-1----:R-:W-:Y:S05]  /*99f0*/  @!P1 BRA `(.L_x_4695) ;  /* 0x000000ec00209947 */ /* 0x002fea0003800000 */
.L_x_4692:
        /* <DEDUP_REMOVED lines=31> */
.L_x_4696:
        /* <DEDUP_REMOVED lines=72> */
[----:B------:R-:W-:-:S04]  /*a070*/  ULEA UR6, UR45, UR36, 0x3 ;  /* 0x000000242d067291 */ /* 0x000fc8000f8e183f */
[----:B------:R-:W-:Y:S02]  /*a080*/  UIADD3 UR6, UR6, 0x2a840, URZ ;  /* 0x0002a84006067890 */ /* 0x000fe4000fffe03f */
[----:B------:R-:W0:Y:S01]  /*a090*/  MUFU.TANH R122, R122 ;  /* 0x0000007a007a7308 */ /* 0x000e220000002400 */
[----:B-1----:R-:W-:Y:S01]  /*a0a0*/  FMNMX.FTZ R163, R21, R162, !PT ;  /* 0x000000a215a37209 */ /* 0x002fe20007810000 */
[----:B------:R-:W-:-:S06]  /*a0b0*/  UPRMT UR6, UR38, 0x654, UR6 ;  /* 0x0000065426067896 */ /* 0x000fcc0008000006 */
[----:B------:R-:W1:Y:S01]  /*a0c0*/  MUFU.TANH R121, R121 ;  /* 0x0000007900797308 */ /* 0x000e620000002400 */
[----:B--2---:R-:W-:Y:S02]  /*a0d0*/  FMNMX.FTZ R10, R120, R9, !PT ;  /* 0x00000009780a7209 */ /* 0x004fe40007810000 */
[----:B------:R-:W-:Y:S05]  /*a0e0*/  SYNCS.ARRIVE.TRANS64.RED.A1T0 RZ, [UR6], RZ ;  /* 0x000000ffffff79a7 */ /* 0x000fea0008100406 */
        /* <DEDUP_REMOVED lines=13> */
[----:B0-----:R-:W-:Y:S01]  /*a1c0*/  FMNMX.FTZ R163, R127, R162, !PT ;  /* 0x000000a27fa37209 */ /* 0x001fe20007810000 */
[C---:B------:R-:W-:Y:S01]  /*a1d0*/  FMUL.FTZ R162, R0.reuse, R174 ;  /* 0x000000ae00a27220 */ /* 0x040fe20000410000 */
[----:B------:R-:W-:Y:S01]  /*a1e0*/  FMUL.FTZ R174, R0, R180 ;  /* 0x000000b400ae7220 */ /* 0x000fe20000410000 */
[----:B------:R-:W-:-:S04]  /*a1f0*/  IMAD.U32 R180, RZ, RZ, UR29 ;  /* 0x0000001dffb47e24 */ /* 0x000fc8000f8e00ff */
[----:B------:R-:W0:Y:S01]  /*a200*/  MUFU.TANH R129, R129 ;  /* 0x0000008100817308 */ /* 0x000e220000002400 */
[----:B-1----:R-:W-:-:S07]  /*a210*/  FMNMX.FTZ R10, R128, R9, !PT ;  /* 0x00000009800a7209 */ /* 0x002fce0007810000 */
[----:B------:R-:W1:Y:S01]  /*a220*/  MUFU.TANH R131, R131 ;  /* 0x0000008300837308 */ /* 0x000e620000002400 */
[----:B--2---:R-:W-:Y:S01]  /*a230*/  FMNMX.FTZ R164, R130, R163, !PT ;  /* 0x000000a382a47209 */ /* 0x004fe20007810000 */
[C---:B------:R-:W-:Y:S01]  /*a240*/  FMUL.FTZ R163, R0.reuse, R175 ;  /* 0x000000af00a37220 */ /* 0x040fe20000410000 */
[----:B------:R-:W-:-:S05]  /*a250*/  FMUL.FTZ R175, R0, R181 ;  /* 0x000000b500af7220 */ /* 0x000fca0000410000 */
        /* <DEDUP_REMOVED lines=28> */
[----:B------:R-:W-:-:S06]  /*a420*/  FMUL.FTZ R164, R0, R178 ;  /* 0x000000b200a47220 */ /* 0x000fcc0000410000 */
[----:B------:R-:W1:Y:S01]  /*a430*/  MUFU.TANH R147, R147 ;  /* 0x0000009300937308 */ /* 0x000e620000002400 */
[----:B--2---:R-:W-:-:S07]  /*a440*/  FMNMX.FTZ R10, R146, R9, !PT ;  /* 0x00000009920a7209 */ /* 0x004fce0007810000 */
[----:B------:R-:W2:Y:S01]  /*a450*/  MUFU.TANH R145, R145 ;  /* 0x0000009100917308 */ /* 0x000ea20000002400 */
[----:B0-----:R-:W-:Y:S01]  /*a460*/  FMNMX.FTZ R166, R144, R165, !PT ;  /* 0x000000a590a67209 */ /* 0x001fe20007810000 */
[----:B------:R-:W-:-:S06]  /*a470*/  FMUL.FTZ R165, R0, R179 ;  /* 0x000000b300a57220 */ /* 0x000fcc0000410000 */
        /* <DEDUP_REMOVED lines=28> */
[----:B------:R-:W-:-:S06]  /*a640*/  FMUL.FTZ R166, R0, R182 ;  /* 0x000000b600a67220 */ /* 0x000fcc0000410000 */
        /* <DEDUP_REMOVED lines=28> */
[----:B-1----:R-:W-:Y:S02]  /*a810*/  FMNMX.FTZ R176, R166, R177, !PT ;  /* 0x000000b1a6b07209 */ /* 0x002fe40007810000 */
[----:B--2---:R-:W-:-:S05]  /*a820*/  FMNMX.FTZ R177, R175, R10, !PT ;  /* 0x0000000aafb17209 */ /* 0x004fca0007810000 */
[----:B------:R-:W1:Y:S01]  /*a830*/  SHFL.BFLY PT, R10, R177, 0x2, 0x1f ;  /* 0x0c401f00b10a7f89 */ /* 0x000e6200000e0000 */
[----:B0-----:R-:W-:-:S05]  /*a840*/  FMNMX.FTZ R176, R167, R176, !PT ;  /* 0x000000b0a7b07209 */ /* 0x001fca0007810000 */
[----:B------:R-:W0:Y:S01]  /*a850*/  SHFL.BFLY PT, R9, R176, 0x2, 0x1f ;  /* 0x0c401f00b0097f89 */ /* 0x000e2200000e0000 */
[----:B-1----:R-:W-:Y:S02]  /*a860*/  FMNMX.FTZ R178, R177, R10, !PT ;  /* 0x0000000ab1b27209 */ /* 0x002fe40007810000 */
[----:B0-----:R-:W-:-:S03]  /*a870*/  FMNMX.FTZ R179, R176, R9, !PT ;  /* 0x00000009b0b37209 */ /* 0x001fc60007810000 */
[----:B------:R-:W0:Y:S04]  /*a880*/  SHFL.BFLY PT, R9, R178, 0x1, 0x1f ;  /* 0x0c201f00b2097f89 */ /* 0x000e2800000e0000 */
[----:B------:R-:W1:Y:S01]  /*a890*/  SHFL.BFLY PT, R10, R179, 0x1, 0x1f ;  /* 0x0c201f00b30a7f89 */ /* 0x000e6200000e0000 */
[----:B0-----:R-:W-:Y:S02]  /*a8a0*/  FMNMX.FTZ R9, R178, R9, !PT ;  /* 0x00000009b2097209 */ /* 0x001fe40007810000 */
[----:B-1----:R-:W-:-:S03]  /*a8b0*/  FMNMX.FTZ R10, R179, R10, !PT ;  /* 0x0000000ab30a7209 */ /* 0x002fc60007810000 */
[C---:B------:R-:W-:Y:S01]  /*a8c0*/  FFMA.FTZ R176, R9.reuse, R180, -8 ;  /* 0xc100000009b07423 */ /* 0x040fe200000100b4 */
[----:B------:R-:W-:Y:S02]  /*a8d0*/  IMAD.U32 R179, RZ, RZ, UR29 ;  /* 0x0000001dffb37e24 */ /* 0x000fe4000f8e00ff */
[----:B------:R-:W-:Y:S01]  /*a8e0*/  FADD.FTZ R4, -R9, R4 ;  /* 0x0000000409047221 */ /* 0x000fe20000010100 */
[----:B------:R-:W-:-:S01]  /*a8f0*/  FFMA.FTZ R177, R175, UR29, -R176 ;  /* 0x0000001dafb17c23 */ /* 0x000fc200080108b0 */
[C---:B------:R-:W-:Y:S01]  /*a900*/  FADD.FTZ R7, -R10.reuse, R7 ;  /* 0x000000070a077221 */ /* 0x040fe20000010100 */
[----:B------:R-:W-:-:S01]  /*a910*/  FFMA.FTZ R175, R10, R179, -8 ;  /* 0xc10000000aaf7423 */ /* 0x000fc200000100b3 */
[----:B------:R-:W-:Y:S01]  /*a920*/  FMUL.FTZ R4, R4, UR29 ;  /* 0x0000001d04047c20 */ /* 0x000fe20008410000 */
[----:B------:R-:W-:-:S01]  /*a930*/  FFMA.FTZ R11, R11, UR29, -R176 ;  /* 0x0000001d0b0b7c23 */ /* 0x000fc200080108b0 */
[----:B------:R-:W-:Y:S01]  /*a940*/  FMUL.FTZ R7, R7, UR29 ;  /* 0x0000001d07077c20 */ /* 0x000fe20008410000 */
[----:B------:R-:W-:-:S01]  /*a950*/  FFMA.FTZ R12, R12, UR29, -R175 ;  /* 0x0000001d0c0c7c23 */ /* 0x000fc200080108af */
[----:B------:R-:W-:Y:S01]  /*a960*/  FFMA.FTZ R8, R8, UR29, -R176 ;  /* 0x0000001d08087c23 */ /* 0x000fe200080108b0 */
[----:B------:R-:W-:-:S01]  /*a970*/  FFMA.FTZ R13, R13, UR29, -R175 ;  /* 0x0000001d0d0d7c23 */ /* 0x000fc200080108af */
[----:B------:R-:W-:Y:S01]  /*a980*/  MUFU.EX2 R4, R4 ;  /* 0x0000000400047308 */ /* 0x000fe20000000800 */
[----:B------:R-:W-:-:S01]  /*a990*/  FFMA.FTZ R14, R14, UR29, -R176 ;  /* 0x0000001d0e0e7c23 */ /* 0x000fc200080108b0 */
[----:B------:R-:W-:Y:S01]  /*a9a0*/  FFMA.FTZ R20, R20, UR29, -R175 ;  /* 0x0000001d14147c23 */ /* 0x000fe200080108af */
[----:B------:R-:W-:-:S01]  /*a9b0*/  FFMA.FTZ R15, R15, UR29, -R176 ;  /* 0x0000001d0f0f7c23 */ /* 0x000fc200080108b0 */
[----:B------:R-:W-:Y:S01]  /*a9c0*/  FFMA.FTZ R21, R21, UR29, -R175 ;  /* 0x0000001d15157c23 */ /* 0x000fe200080108af */
[----:B------:R-:W-:-:S01]  /*a9d0*/  FFMA.FTZ R120, R120, UR29, -R176 ;  /* 0x0000001d78787c23 */ /* 0x000fc200080108b0 */
[----:B------:R-:W-:Y:S01]  /*a9e0*/  FFMA.FTZ R122, R122, UR29, -R175 ;  /* 0x0000001d7a7a7c23 */ /* 0x000fe200080108af */
[----:B------:R-:W-:-:S01]  /*a9f0*/  FFMA.FTZ R121, R121, UR29, -R176 ;  /* 0x0000001d79797c23 */ /* 0x000fc200080108b0 */
[----:B------:R-:W0:Y:S01]  /*aa00*/  MUFU.EX2 R11, R11 ;  /* 0x0000000b000b7308 */ /* 0x000e220000000800 */
[----:B------:R-:W-:-:S01]  /*aa10*/  FFMA.FTZ R123, R123, UR29, -R175 ;  /* 0x0000001d7b7b7c23 */ /* 0x000fc200080108af */
[----:B------:R-:W-:Y:S01]  /*aa20*/  FFMA.FTZ R124, R124, UR29, -R176 ;  /* 0x0000001d7c7c7c23 */ /* 0x000fe200080108b0 */
[----:B------:R-:W-:-:S01]  /*aa30*/  FFMA.FTZ R126, R126, UR29, -R175 ;  /* 0x0000001d7e7e7c23 */ /* 0x000fc200080108af */
[----:B------:R-:W-:Y:S01]  /*aa40*/  FFMA.FTZ R125, R125, UR29, -R176 ;  /* 0x0000001d7d7d7c23 */ /* 0x000fe200080108b0 */
        /* <DEDUP_REMOVED lines=29> */
[----:B------:R-:W-:Y:S01]  /*ac20*/  FFMA.FTZ R174, R174, UR29, -R176 ;  /* 0x0000001daeae7c23 */ /* 0x000fe200080108b0 */
[----:B------:R-:W-:-:S01]  /*ac30*/  FFMA.FTZ R130, R130, UR29, -R175 ;  /* 0x0000001d82827c23 */ /* 0x000fc200080108af */
[--C-:B------:R-:W-:Y:S01]  /*ac40*/  FFMA.FTZ R131, R131, UR29, -R175.reuse ;  /* 0x0000001d83837c23 */ /* 0x100fe200080108af */
[----:B------:R-:W-:-:S01]  /*ac50*/  FFMA.FTZ R134, R134, UR29, -R175 ;  /* 0x0000001d86867c23 */ /* 0x000fc200080108af */
[--C-:B------:R-:W-:Y:S01]  /*ac60*/  FFMA.FTZ R135, R135, UR29, -R175.reuse ;  /* 0x0000001d87877c23 */ /* 0x100fe200080108af */
[----:B------:R-:W-:-:S01]  /*ac70*/  FFMA.FTZ R138, R138, UR29, -R175 ;  /* 0x0000001d8a8a7c23 */ /* 0x000fc200080108af */
[----:B------:R-:W1:Y:S01]  /*ac80*/  MUFU.EX2 R14, R14 ;  /* 0x0000000e000e7308 */ /* 0x000e620000000800 */
        /* <DEDUP_REMOVED lines=19> */
[--C-:B------:R-:W-:Y:S01]  /*adc0*/  FFMA.FTZ R166, R166, UR29, -R175.reuse ;  /* 0x0000001da6a67c23 */ /* 0x100fe200080108af */
[----:B------:R-:W-:-:S03]  /*add0*/  FFMA.FTZ R167, R167, UR29, -R175 ;  /* 0x0000001da7a77c23 */ /* 0x000fc600080108af */
        /* <DEDUP_REMOVED lines=58> */
[--C-:B------:R-:W-:Y:S01]  /*b180*/  FFMA.FTZ R179, R163, UR29, -R175.reuse ;  /* 0x0000001da3b37c23 */ /* 0x100fe200080108af */
[----:B------:R-:W-:-:S05]  /*b190*/  FFMA.FTZ R163, R164, UR29, -R175 ;  /* 0x0000001da4a37c23 */ /* 0x000fca00080108af */
        /* <DEDUP_REMOVED lines=20> */
[----:B------:R-:W-:-:S06]  /*b2e0*/  FFMA.FTZ R164, R165, UR29, -R175 ;  /* 0x0000001da5a47c23 */ /* 0x000fcc00080108af */
        /* <DEDUP_REMOVED lines=36> */
[----:B0-----:R-:W-:-:S03]  /*b530*/  FADD.FTZ R3, R177, R2 ;  /* 0x00000002b1037221 */ /* 0x001fc60000010000 */
[----:B--2---:R-:W-:Y:S01]  /*b540*/  FADD.FTZ R2, R167, R165 ;  /* 0x000000a5a7027221 */ /* 0x004fe20000010000 */
[----:B------:R-:W-:Y:S06]  /*b550*/  @!P0 BRA `(.L_x_4697) ;  /* 0x0000000000048947 */ /* 0x000fec0003800000 */
[----:B------:R-:W-:Y:S01]  /*b560*/  BPT.TRAP 0x1 ;  /* 0x000000040000795c */ /* 0x000fe20000300000 */
.L_x_4697:
[----:B------:R-:W-:Y:S01]  /*b570*/  ULEA UR6, UR30, UR36, 0x3 ;  /* 0x000000241e067291 */ /* 0x000fe2000f8e183f */
[----:B------:R-:W-:Y:S01]  /*b580*/  ISETP.GT.AND P1, PT, R6, R5, PT ;  /* 0x000000050600720c */ /* 0x000fe20003f24270 */
        /* <DEDUP_REMOVED lines=16> */
[----:B------:R-:W-:Y:S01]  /*b690*/  SYNCS.ARRIVE.TRANS64.RED.A1T0 RZ, [UR6], RZ ;  /* 0x000000ffffff79a7 */ /* 0x000fe20008100406 */
        /* <DEDUP_REMOVED lines=118> */
[----:B------:R-:W-:Y:S01]  /*be00*/  F2FP.SATFINITE.E4M3.F32.PACK_AB_MERGE_C R187, R164, R163, R15 ;  /* 0x000000a3a4bb723e */ /* 0x000fe2000480700f */
[----:B------:R-:W-:Y:S06]  /*be10*/  @P1 BRA `(.L_x_4698) ;  /* 0xffffffd400e81947 */ /* 0x000fec000383ffff */
.L_x_4687:
[----:B------:R-:W-:-:S13]  /*be20*/  ISETP.GE.AND P1, PT, R6, UR39, PT ;  /* 0x0000002706007c0c */ /* 0x000fda000bf26270 */
[----:B------:R-:W-:Y:S05]  /*be30*/  @!P1 BRA `(.L_x_4699) ;  /* 0x0000003800749947 */ /* 0x000fea0003800000 */
[----:B------:R-:W-:Y:S01]  /*be40*/  IMAD.MOV.U32 R5, RZ, RZ, R10 ;  /* 0x000000ffff057224 */ /* 0x000fe200078e000a */
[----:B------:R-:W-:Y:S01]  /*be50*/  UMOV UR35, UR46 ;  /* 0x0000002e00237c82 */ /* 0x000fe20008000000 */
[----:B------:R-:W-:Y:S01]  /*be60*/  IMAD.MOV.U32 R4, RZ, RZ, R9 ;  /* 0x000000ffff047224 */ /* 0x000fe200078e0009 */
[----:B------:R-:W-:Y:S01]  /*be70*/  UMOV UR34, UR45 ;  /* 0x0000002d00227c82 */ /* 0x000fe20008000000 */
[----:B------:R-:W-:Y:S01]  /*be80*/  ULDC UR30, c[0x0][0x9e4] ;  /* 0x00027900001e7ab9 */ /* 0x000fe20000000800 */
[----:B------:R-:W-:Y:S01]  /*be90*/  ULDC UR33, c[0x0][0x9dc] ;  /* 0x0002770000217ab9 */ /* 0x000fe20000000800 */
[----:B------:R-:W-:Y:S01]  /*bea0*/  ULDC UR32, c[0x0][0x288] ;  /* 0x0000a20000207ab9 */ /* 0x000fe20000000800 */
[----:B------:R-:W-:Y:S01]  /*beb0*/  ULDC UR29, c[0x0][0x988] ;  /* 0x00026200001d7ab9 */ /* 0x000fe20000000800 */
[----:B------:R-:W-:-:S05]  /*bec0*/  ULDC UR31, c[0x0][0x9e0] ;  /* 0x00027800001f7ab9 */ /* 0x000fca0000000800 */
.L_x_4718:
[----:B------:R-:W-:Y:S01]  /*bed0*/  UIADD3 UR45, UR34, 0x1, URZ ;  /* 0x00000001222d7890 */ /* 0x000fe2000fffe03f */
[----:B------:R-:W-:-:S03]  /*bee0*/  ISETP.NE.AND P2, PT, RZ, UR37, PT ;  /* 0x00000025ff007c0c */ /* 0x000fc6000bf45270 */
[----:B------:R-:W-:-:S04]  /*bef0*/  UISETP.NE.AND UP0, UPT, UR45, 0x2, UPT ;  /* 0x000000022d00788c */ /* 0x000fc8000bf05270 */
[----:B------:R-:W-:Y:S02]  /*bf00*/  USEL UR46, URZ, 0x1, UP0 ;  /* 0x000000013f2e7887 */ /* 0x000fe40008000000 */
[----:B------:R-:W-:Y:S02]  /*bf10*/  USEL UR45, UR45, URZ, UP0 ;  /* 0x0000003f2d2d7287 */ /* 0x000fe40008000000 */
[----:B------:R-:W-:Y:S02]  /*bf20*/  ULOP3.LUT UR46, UR35, UR46, URZ, 0x3c, !UPT ;  /* 0x0000002e232e7292 */ /* 0x000fe4000f8e3c3f */
[----:B------:R-:W-:Y:S10]  /*bf30*/  @P2 BRA `(.L_x_4700) ;  /* 0x00000000002c2947 */ /* 0x000ff40003800000 */
[----:B------:R-:W-:Y:S05]  /*bf40*/  @!P0 BRA `(.L_x_4701) ;  /* 0x0000000000048947 */ /* 0x000fea0003800000 */
[----:B------:R-:W-:Y:S01]  /*bf50*/  BPT.TRAP 0x1 ;  /* 0x000000040000795c */ /* 0x000fe20000300000 */
.L_x_4701:
[----:B------:R-:W-:Y:S01]  /*bf60*/  ULEA UR6, UR45, UR36, 0x3 ;  /* 0x000000242d067291 */ /* 0x000fe2000f8e183f */
[----:B------:R-:W-:-:S05]  /*bf70*/  IMAD.U32 R7, RZ, RZ, UR46 ;  /* 0x0000002eff077e24 */ /* 0x000fca000f8e00ff */
[----:B------:R-:W-:-:S04]  /*bf80*/  SHF.L.U32 R7, R7, 0x1f, RZ ;  /* 0x0000001f07077819 */ /* 0x000fc800000006ff */
[----:B------:R0:W1:Y:S01]  /*bf90*/  SYNCS.PHASECHK.TRANS64.TRYWAIT P1, [UR6+0x2a830], R7 ;  /* 0x02a83007ff0075a7 */ /* 0x0000620008020146 */
[----:B------:R-:W-:Y:S05]  /*bfa0*/  @!P0 BRA `(.L_x_4702) ;  /* 0x0000000000048947 */ /* 0x000fea0003800000 */
[----:B------:R-:W-:Y:S01]  /*bfb0*/  BPT.TRAP 0x1 ;  /* 0x000000040000795c */ /* 0x000fe20000300000 */
.L_x_4702:
[----:B-1----:R-:W-:Y:S05]  /*bfc0*/  @P1 BRA `(.L_x_4700) ;  /* 0x0000000000081947 */ /* 0x002fea0003800000 */
[----:B------:R-:W1:Y:S02]  /*bfd0*/  SYNCS.PHASECHK.TRANS64.TRYWAIT P1, [UR6+0x2a830], R7 ;  /* 0x02a83007ff0075a7 */ /* 0x000e640008020146 */
[----:B-1----:R-:W-:Y:S05]  /*bfe0*/  @!P1 BRA `(.L_x_4703) ;  /* 0x000000c400bc9947 */ /* 0x002fea0003800000 */
.L_x_4700:
[----:B-1----:R-:W1:Y:S01]  /*bff0*/  S2R R8, SR_TID.X ;  /* 0x0000000000087919 */ /* 0x002e620000002100 */
[----:B------:R-:W-:Y:S01]  /*c000*/  UIMAD UR26, UR45, 0x600, UR28 ;  /* 0x000006002d1a78a4 */ /* 0x000fe2000f8e021c */
[----:B------:R-:W-:Y:S01]  /*c010*/  UMOV UR27, 0x80000020 ;  /* 0x80000020001b7882 */ /* 0x000fe20000000000 */
[----:B------:R-:W-:Y:S02]  /*c020*/  UMOV UR7, 0x80000020 ;  /* 0x8000002000077882 */ /* 0x000fe40000000000 */
[----:B------:R-:W-:Y:S02]  /*c030*/  UIADD3 UR6, UR26, 0x2, URZ ;  /* 0x000000021a067890 */ /* 0x000fe4000fffe03f */
        /* <DEDUP_REMOVED lines=32> */
.L_x_4705:
[----:B------:R-:W-:Y:S01]  /*c240*/  ULEA UR6, UR34, UR36, 0x3 ;  /* 0x0000002422067291 */ /* 0x000fe2000f8e183f */
[----:B------:R-:W-:-:S05]  /*c250*/  IMAD.U32 R7, RZ, RZ, UR35 ;  /* 0x00000023ff077e24 */ /* 0x000fca000f8e00ff */
[----:B------:R-:W-:-:S04]  /*c260*/  SHF.L.U32 R7, R7, 0x1f, RZ ;  /* 0x0000001f07077819 */ /* 0x000fc800000006ff */
[----:B------:R0:W1:Y:S01]  /*c270*/  SYNCS.PHASECHK.TRANS64.TRYWAIT P1, [UR6+0x2a850], R7 ;  /* 0x02a85007ff0075a7 */ /* 0x0000620008020146 */
[----:B------:R-:W-:Y:S05]  /*c280*/  @!P0 BRA `(.L_x_4706) ;  /* 0x0000000000048947 */ /* 0x000fea0003800000 */
[----:B------:R-:W-:Y:S01]  /*c290*/  BPT.TRAP 0x1 ;  /* 0x000000040000795c */ /* 0x000fe20000300000 */
.L_x_4706:
[----:B-1----:R-:W-:Y:S05]  /*c2a0*/  @P1 BRA `(.L_x_4704) ;  /* 0x0000000000081947 */ /* 0x002fea0003800000 */
[----:B------:R-:W1:Y:S02]  /*c2b0*/  SYNCS.PHASECHK.TRANS64.TRYWAIT P1, [UR6+0x2a850], R7 ;  /* 0x02a85007ff0075a7 */ /* 0x000e640008020146 */
[----:B-1----:R-:W-:Y:S05]  /*c2c0*/  @!P1 BRA `(.L_x_4707) ;  /* 0x000000c4001c9947 */ /* 0x002fea0003800000 */
.L_x_4704:
        /* <DEDUP_REMOVED lines=31> */
.L_x_4708:
[----:B------:R-:W-:Y:S01]  /*c4c0*/  UISETP.NE.AND UP1, UPT, UR50, URZ, UPT ;  /* 0x0000003f3200728c */ /* 0x000fe2000bf25270 */
[C---:B------:R-:W-:Y:S01]  /*c4d0*/  FMUL.FTZ R189, R0.reuse, R137 ;  /* 0x0000008900bd7220 */ /* 0x040fe20000410000 */
[C---:B------:R-:W-:Y:S01]  /*c4e0*/  FMUL.FTZ R137, R0.reuse, R167 ;  /* 0x000000a700897220 */ /* 0x040fe20000410000 */
[C---:B------:R-:W-:Y:S01]  /*c4f0*/  FMUL.FTZ R190, R0.reuse, R136 ;  /* 0x0000008800be7220 */ /* 0x040fe20000410000 */
[----:B------:R-:W-:Y:S02]  /*c500*/  VIADD R167, R17, UR42 ;  /* 0x0000002a11a77c36 */ /* 0x000fe40008000000 */
[C---:B------:R-:W-:Y:S01]  /*c510*/  FMUL.FTZ R136, R0.reuse, R166 ;  /* 0x000000a600887220 */ /* 0x040fe20000410000 */
[----:B------:R-:W-:Y:S01]  /*c520*/  PLOP3.LUT P1, PT, PT, PT, UP1, 0x80, 0x0 ;  /* 0x000000000000781c */ /* 0x000fe20003f2f018 */
[----:B------:R-:W1:Y:S01]  /*c530*/  LDC R166, c[0x0][0x2f0] ;  /* 0x0000bc00ffa67b82 */ /* 0x000e620000000800 */
[----:B------:R-:W-:Y:S01]  /*c540*/  PLOP3.LUT P2, PT, PT, PT, UP1, 0x80, 0x0 ;  /* 0x000000000000781c */ /* 0x000fe20003f4f018 */
[C---:B------:R-:W-:Y:S01]  /*c550*/  FMUL.FTZ R21, R0.reuse, R131 ;  /* 0x0000008300157220 */ /* 0x040fe20000410000 */
[C---:B------:R-:W-:Y:S01]  /*c560*/  FMUL.FTZ R131, R0.reuse, R155 ;  /* 0x0000009b00837220 */ /* 0x040fe20000410000 */
[----:B------:R-:W-:Y:S01]  /*c570*/  @UP1 ULDC UR7, c[0x0][0x44c] ;  /* 0x0001130000071ab9 */ /* 0x000fe20000000800 */
[----:B------:R-:W-:Y:S01]  /*c580*/  ULEA UR6, UR45, UR36, 0x3 ;  /* 0x000000242d067291 */ /* 0x000fe2000f8e183f */
[C---:B------:R-:W-:Y:S01]  /*c590*/  FMUL.FTZ R188, R0.reuse, R132 ;  /* 0x0000008400bc7220 */ /* 0x040fe20000410000 */
[C---:B------:R-:W-:Y:S01]  /*c5a0*/  FMUL.FTZ R155, R0.reuse, R165 ;  /* 0x000000a5009b7220 */ /* 0x040fe20000410000 */
[----:B------:R-:W-:Y:S01]  /*c5b0*/  FMUL.FTZ R132, R0, R158 ;  /* 0x0000009e00847220 */ /* 0x000fe20000410000 */
[----:B------:R-:W-:-:S02]  /*c5c0*/  IMAD.SHL.U32 R165, R6, 0x80, RZ ;  /* 0x0000008006a57824 */ /* 0x000fc400078e00ff */
[----:B------:R-:W-:Y:S01]  /*c5d0*/  FMUL.FTZ R158, R0, R169 ;  /* 0x000000a9009e7220 */ /* 0x000fe20000410000 */
[----:B------:R-:W-:Y:S01]  /*c5e0*/  UIADD3 UR6, UR6, 0x2a840, URZ ;  /* 0x0002a84006067890 */ /* 0x000fe2000fffe03f */
[----:B------:R-:W-:Y:S01]  /*c5f0*/  @P1 IMAD.HI.U32 R10, R167, UR7, RZ ;  /* 0x00000007a70a1c27 */ /* 0x000fe2000f8e00ff */
[----:B------:R-:W-:-:S03]  /*c600*/  @UP1 ULDC UR7, c[0x0][0x450] ;  /* 0x0001140000071ab9 */ /* 0x000fc60000000800 */
[C---:B------:R-:W-:Y:S01]  /*c610*/  FMUL.FTZ R14, R0.reuse, R127 ;  /* 0x0000007f000e7220 */ /* 0x040fe20000410000 */
[C---:B------:R-:W-:Y:S01]  /*c620*/  FMUL.FTZ R185, R0.reuse, R128 ;  /* 0x0000008000b97220 */ /* 0x040fe20000410000 */
[C---:B------:R-:W-:Y:S01]  /*c630*/  FMUL.FTZ R186, R0.reuse, R129 ;  /* 0x0000008100ba7220 */ /* 0x040fe20000410000 */
[----:B------:R-:W-:Y:S01]  /*c640*/  @P2 SHF.R.U32.HI R167, RZ, UR7, R10 ;  /* 0x00000007ffa72c19 */ /* 0x000fe2000801160a */
[C---:B------:R-:W-:Y:S01]  /*c650*/  FMUL.FTZ R127, R0.reuse, R147 ;  /* 0x00000093007f7220 */ /* 0x040fe20000410000 */
[----:B------:R-:W-:Y:S01]  /*c660*/  UISETP.NE.AND UP0, UPT, UR49, URZ, UPT ;  /* 0x0000003f3100728c */ /* 0x000fe2000bf05270 */
[C---:B------:R-:W-:Y:S01]  /*c670*/  FMUL.FTZ R9, R0.reuse, R120 ;  /* 0x0000007800097220 */ /* 0x040fe20000410000 */
[C---:B0-----:R-:W-:Y:S01]  /*c680*/  FMUL.FTZ R7, R0.reuse, R122 ;  /* 0x0000007a00077220 */ /* 0x041fe20000410000 */
[----:B------:R-:W0:Y:S01]  /*c690*/  SHFL.IDX PT, R169, R167, RZ, 0x1c1f ;  /* 0x001c1fffa7a97589 */ /* 0x000e2200000e0000 */
[C---:B------:R-:W-:Y:S01]  /*c6a0*/  FMUL.FTZ R20, R0.reuse, R130 ;  /* 0x0000008200147220 */ /* 0x040fe20000410000 */
[C---:B------:R-:W-:Y:S01]  /*c6b0*/  FMUL.FTZ R147, R0.reuse, R149 ;  /* 0x0000009500937220 */ /* 0x040fe20000410000 */
[C---:B------:R-:W-:Y:S01]  /*c6c0*/  FMUL.FTZ R128, R0.reuse, R150 ;  /* 0x0000009600807220 */ /* 0x040fe20000410000 */
[C---:B------:R-:W-:Y:S01]  /*c6d0*/  FMUL.FTZ R129, R0.reuse, R151 ;  /* 0x0000009700817220 */ /* 0x040fe20000410000 */
        /* <DEDUP_REMOVED lines=48> */
[----:B------:R-:W2:Y:S01]  /*c9e0*/  MUFU.TANH R9, R9 ;  /* 0x0000000900097308 */ /* 0x000ea20000002400 */
[----:B------:R-:W-:Y:S01]  /*c9f0*/  SYNCS.ARRIVE.TRANS64.RED.A1T0 RZ, [UR6], RZ ;  /* 0x000000ffffff79a7 */ /* 0x000fe20008100406 */
[----:B-1----:R-:W-:Y:S01]  /*ca00*/  IMAD R11, R166, UR41, R11 ;  /* 0x00000029a60b7c24 */ /* 0x002fe2000f8e020b */
[----:B------:R-:W-:-:S03]  /*ca10*/  ULOP3.LUT UR6, URZ, UR33, URZ, 0x33, !UPT ;  /* 0x000000213f067292 */ /* 0x000fc6000f8e333f */
[----:B------:R-:W-:Y:S02]  /*ca20*/  VIADD R11, R11, -UR32 ;  /* 0x800000200b0b7c36 */ /* 0x000fe40008000000 */
[----:B------:R-:W1:Y:S02]  /*ca30*/  MUFU.TANH R13, R13 ;  /* 0x0000000d000d7308 */ /* 0x000e640000002400 */
[C---:B------:R-:W-:Y:S02]  /*ca40*/  VIADD R164, R11.reuse, UR31 ;  /* 0x0000001f0ba47c36 */ /* 0x040fe40008000000 */
[----:B------:R-:W-:Y:S02]  /*ca50*/  VIADD R163, R11, UR6 ;  /* 0x000000060ba37c36 */ /* 0x000fe40008000000 */
[--C-:B0-----:R-:W-:Y:S02]  /*ca60*/  IMAD.IADD R174, R164, 0x1, R169.reuse ;  /* 0x00000001a4ae7824 */ /* 0x101fe400078e02a9 */
[----:B------:R-:W0:Y:S01]  /*ca70*/  MUFU.TANH R7, R7 ;  /* 0x0000000700077308 */ /* 0x000e220000002400 */
        /* <DEDUP_REMOVED lines=76> */
.L_x_4711:
[----:B------:R-:W-:-:S05]  /*cf40*/  IMAD.U32 R176, RZ, RZ, UR30 ;  /* 0x0000001effb07e24 */ /* 0x000fca000f8e00ff */
[----:B------:R-:W-:-:S13]  /*cf50*/  ISETP.NE.AND P1, PT, R176, 0x1, PT ;  /* 0x00000001b000780c */ /* 0x000fda0003f25270 */
[----:B------:R-:W1:Y:S02]  /*cf60*/  @P1 LDC.64 R10, c[0x0][0x9e8] ;  /* 0x00027a00ff0a1b82 */ /* 0x000e640000000a00 */
[----:B-1----:R-:W-:-:S05]  /*cf70*/  @P1 IMAD.HI.U32 R10, R169, R10, RZ ;  /* 0x0000000aa90a1227 */ /* 0x002fca00078e00ff */
[----:B------:R-:W-:-:S07]  /*cf80*/  @P1 SHF.R.U32.HI R169, RZ, R11, R10 ;  /* 0x0000000bffa91219 */ /* 0x000fce000001160a */
.L_x_4712:
[----:B------:R-:W-:Y:S05]  /*cf90*/  BSYNC B0 ;  /* 0x0000000000007941 */ /* 0x000fea0003800000 */
.L_x_4710:
[----:B------:R-:W-:-:S04]  /*cfa0*/  IMAD R169, R169, R176, -R165 ;  /* 0x000000b0a9a97224 */ /* 0x000fc800078e0aa5 */
[----:B------:R-:W-:-:S05]  /*cfb0*/  IMAD R169, R16, -0x2, R169 ;  /* 0xfffffffe10a97824 */ /* 0x000fca00078e02a9 */
[----:B------:R-:W-:Y:S02]  /*cfc0*/  VIADDMNMX R174, R169, R176, R174, PT ;  /* 0x000000b0a9ae7246 */ /* 0x000fe400038001ae */
[----:B------:R-:W-:-:S07]  /*cfd0*/  VIMNMX R172, R172, R169, !PT ;  /* 0x000000a9acac7248 */ /* 0x000fce0007fe0100 */
.L_x_4709:
[----:B------:R-:W-:Y:S01]  /*cfe0*/  ISETP.GT.AND P1, PT, R6, -0x1, PT ;  /* 0xffffffff0600780c */ /* 0x000fe20003f24270 */
[----:B------:R-:W1:Y:S01]  /*cff0*/  SHFL.IDX PT, R11, R167, 0x1, 0x1c1f ;  /* 0x003c1f00a70b7f89 */ /* 0x000e6200000e0000 */
[----:B------:R-:W-:Y:S02]  /*d000*/  UISETP.NE.AND UP0, UPT, UR49, URZ, UPT ;  /* 0x0000003f3100728c */ /* 0x000fe4000bf05270 */
[C---:B------:R-:W-:Y:S02]  /*d010*/  ISETP.GT.AND P2, PT, R172.reuse, 0x1, P1 ;  /* 0x00000001ac00780c */ /* 0x040fe40000f44270 */
[----:B------:R-:W-:Y:S02]  /*d020*/  ISETP.GT.AND P3, PT, R172, 0x8, P1 ;  /* 0x00000008ac00780c */ /* 0x000fe40000f64270 */
[C---:B------:R-:W-:Y:S02]  /*d030*/  ISETP.LT.OR P2, PT, R174.reuse, 0x2, P2 ;  /* 0x00000002ae00780c */ /* 0x040fe40001741670 */
[----:B------:R-:W-:-:S02]  /*d040*/  ISETP.LT.OR P3, PT, R174, 0x9, P3 ;  /* 0x00000009ae00780c */ /* 0x000fc40001f61670 */
[C---:B------:R-:W-:Y:S02]  /*d050*/  ISETP.GT.AND P6, PT, R172.reuse, RZ, P1 ;  /* 0x000000ffac00720c */ /* 0x040fe40000fc4270 */
[C---:B------:R-:W-:Y:S02]  /*d060*/  ISETP.GT.AND P5, PT, R172.reuse, 0x9, P1 ;  /* 0x00000009ac00780c */ /* 0x040fe40000fa4270 */
[----:B------:R-:W-:Y:S02]  /*d070*/  FSEL R175, R13, -INF , !P2 ;  /* 0xff8000000daf7808 */ /* 0x000fe40005000000 */
[C---:B------:R-:W-:Y:S02]  /*d080*/  ISETP.GT.AND P2, PT, R172.reuse, 0x18, P1 ;  /* 0x00000018ac00780c */ /* 0x040fe40000f44270 */
[----:B------:R-:W-:Y:S02]  /*d090*/  FSEL R173, R15, -INF , !P3 ;  /* 0xff8000000fad7808 */ /* 0x000fe40005800000 */
[----:B------:R-:W-:-:S02]  /*d0a0*/  ISETP.GT.AND P3, PT, R172, 0x19, P1 ;  /* 0x00000019ac00780c */ /* 0x000fc40000f64270 */
[----:B------:R-:W-:Y:S01]  /*d0b0*/  ISETP.LT.OR P6, PT, R174, 0x1, P6 ;  /* 0x00000001ae00780c */ /* 0x000fe200037c1670 */
[--C-:B-1----:R-:W-:Y:S01]  /*d0c0*/  IMAD.IADD R164, R164, 0x1, R11.reuse ;  /* 0x00000001a4a47824 */ /* 0x102fe200078e020b */
[C---:B------:R-:W-:Y:S01]  /*d0d0*/  ISETP.LT.OR P5, PT, R174.reuse, 0xa, P5 ;  /* 0x0000000aae00780c */ /* 0x040fe20002fa1670 */
[----:B------:R-:W-:Y:S01]  /*d0e0*/  IMAD.IADD R163, R163, 0x1, R11 ;  /* 0x00000001a3a37824 */ /* 0x000fe200078e020b */
[C---:B------:R-:W-:Y:S02]  /*d0f0*/  ISETP.LT.OR P2, PT, R174.reuse, 0x19, P2 ;  /* 0x00000019ae00780c */ /* 0x040fe40001741670 */
[----:B------:R-:W-:Y:S02]  /*d100*/  ISETP.LT.OR P3, PT, R174, 0x1a, P3 ;  /* 0x0000001aae00780c */ /* 0x000fe40001f61670 */
[----:B------:R-:W-:Y:S02]  /*d110*/  ISETP.GT.AND P4, PT, R172, 0x10, P1 ;  /* 0x00000010ac00780c */ /* 0x000fe40000f84270 */
[----:B------:R-:W-:-:S02]  /*d120*/  FSEL R177, R9, -INF , !P6 ;  /* 0xff80000009b17808 */ /* 0x000fc40007000000 */
[----:B0-----:R-:W-:Y:S02]  /*d130*/  FSEL R171, R184, -INF , !P5 ;  /* 0xff800000b8ab7808 */ /* 0x001fe40006800000 */
[C---:B------:R-:W-:Y:S02]  /*d140*/  ISETP.GT.AND P6, PT, R172.reuse, 0x11, P1 ;  /* 0x00000011ac00780c */ /* 0x040fe40000fc4270 */
[----:B------:R-:W-:Y:S02]  /*d150*/  ISETP.GT.AND P5, PT, R172, 0x20, P1 ;  /* 0x00000020ac00780c */ /* 0x000fe40000fa4270 */
        /* <DEDUP_REMOVED lines=43> */
[----:B------:R-:W-:Y:S02]  /*d410*/  ISETP.GT.AND P6, PT, R172, 0x50, P1 ;  /* 0x00000050ac00780c */ /* 0x000fe40000fc4270 */
[----:B------:R-:W-:-:S02]  /*d420*/  FSEL R152, R153, -INF , !P2 ;  /* 0xff80000099987808 */ /* 0x000fc40005000000 */
[----:B------:R-:W-:Y:S02]  /*d430*/  FSEL R153, R156, -INF , !P3 ;  /* 0xff8000009c997808 */ /* 0x000fe40005800000 */
[----:B------:R-:W-:Y:S02]  /*d440*/  ISETP.GT.AND P3, PT, R172, 0x69, P1 ;  /* 0x00000069ac00780c */ /* 0x000fe40000f64270 */
[C---:B------:R-:W-:Y:S02]  /*d450*/  ISETP.LT.OR P4, PT, R174.reuse, 0x4a, P4 ;  /* 0x0000004aae00780c */ /* 0x040fe40002781670 */
[C---:B------:R-:W-:Y:S02]  /*d460*/  ISETP.LT.OR P6, PT, R174.reuse, 0x51, P6 ;  /* 0x00000051ae00780c */ /* 0x040fe400037c1670 */
[----:B------:R-:W-:Y:S02]  /*d470*/  ISETP.LT.OR P3, PT, R174, 0x6a, P3 ;  /* 0x0000006aae00780c */ /* 0x000fe40001f61670 */
[----:B------:R-:W-:-:S02]  /*d480*/  ISETP.GT.AND P5, PT, R172, 0x59, P1 ;  /* 0x00000059ac00780c */ /* 0x000fc40000fa4270 */
[----:B------:R-:W-:Y:S02]  /*d490*/  FSEL R150, R151, -INF , !P4 ;  /* 0xff80000097967808 */ /* 0x000fe40006000000 */
[----:B------:R-:W-:Y:S02]  /*d4a0*/  ISETP.GT.AND P4, PT, R172, 0x60, P1 ;  /* 0x00000060ac00780c */ /* 0x000fe40000f84270 */
[----:B------:R-:W-:Y:S02]  /*d4b0*/  FSEL R151, R154, -INF , !P6 ;  /* 0xff8000009a977808 */ /* 0x000fe40007000000 */
[C---:B------:R-:W-:Y:S02]  /*d4c0*/  ISETP.GT.AND P6, PT, R172.reuse, 0x61, P1 ;  /* 0x00000061ac00780c */ /* 0x040fe40000fc4270 */
[----:B------:R-:W-:Y:S02]  /*d4d0*/  ISETP.GT.AND P2, PT, R172, 0x68, P1 ;  /* 0x00000068ac00780c */ /* 0x000fe40000f44270 */
[----:B------:R-:W-:-:S02]  /*d4e0*/  FSEL R156, R159, -INF , !P3 ;  /* 0xff8000009f9c7808 */ /* 0x000fc40005800000 */
[C---:B------:R-:W-:Y:S02]  /*d4f0*/  ISETP.LT.OR P5, PT, R174.reuse, 0x5a, P5 ;  /* 0x0000005aae00780c */ /* 0x040fe40002fa1670 */
[----:B------:R-:W-:Y:S02]  /*d500*/  PLOP3.LUT P3, PT, PT, PT, UP0, 0x40, 0x0 ;  /* 0x000000000000781c */ /* 0x000fe40003f6e808 */
[C---:B------:R-:W-:Y:S02]  /*d510*/  ISETP.LT.OR P4, PT, R174.reuse, 0x61, P4 ;  /* 0x00000061ae00780c */ /* 0x040fe40002781670 */
[C---:B------:R-:W-:Y:S02]  /*d520*/  ISETP.LT.OR P6, PT, R174.reuse, 0x62, P6 ;  /* 0x00000062ae00780c */ /* 0x040fe400037c1670 */
[----:B------:R-:W-:Y:S02]  /*d530*/  ISETP.LT.OR P2, PT, R174, 0x69, P2 ;  /* 0x00000069ae00780c */ /* 0x000fe40001741670 */
[----:B------:R-:W-:-:S02]  /*d540*/  FSEL R154, R155, -INF , !P5 ;  /* 0xff8000009b9a7808 */ /* 0x000fc40006800000 */
[----:B------:R-:W-:Y:S02]  /*d550*/  FSEL R155, R157, -INF , !P4 ;  /* 0xff8000009d9b7808 */ /* 0x000fe40006000000 */
[----:B------:R-:W-:Y:S02]  /*d560*/  FSEL R158, R158, -INF , !P6 ;  /* 0xff8000009e9e7808 */ /* 0x000fe40007000000 */
[----:B------:R-:W-:Y:S02]  /*d570*/  FSEL R157, R162, -INF , !P2 ;  /* 0xff800000a29d7808 */ /* 0x000fe40005000000 */
[C---:B------:R-:W-:Y:S02]  /*d580*/  ISETP.GT.AND P5, PT, R172.reuse, 0x70, P1 ;  /* 0x00000070ac00780c */ /* 0x040fe40000fa4270 */
[C---:B------:R-:W-:Y:S02]  /*d590*/  ISETP.GT.AND P4, PT, R172.reuse, 0x71, P1 ;  /* 0x00000071ac00780c */ /* 0x040fe40000f84270 */
[----:B------:R-:W-:-:S02]  /*d5a0*/  ISETP.GT.AND P6, PT, R172, 0x78, P1 ;  /* 0x00000078ac00780c */ /* 0x000fc40000fc4270 */
[----:B------:R-:W-:Y:S02]  /*d5b0*/  ISETP.GT.AND P2, PT, R172, 0x79, P1 ;  /* 0x00000079ac00780c */ /* 0x000fe40000f44270 */
[C---:B------:R-:W-:Y:S02]  /*d5c0*/  ISETP.LT.OR P5, PT, R174.reuse, 0x71, P5 ;  /* 0x00000071ae00780c */ /* 0x040fe40002fa1670 */
[C---:B------:R-:W-:Y:S02]  /*d5d0*/  ISETP.LT.OR P4, PT, R174.reuse, 0x72, P4 ;  /* 0x00000072ae00780c */ /* 0x040fe40002781670 */
[C---:B------:R-:W-:Y:S02]  /*d5e0*/  ISETP.LT.OR P6, PT, R174.reuse, 0x79, P6 ;  /* 0x00000079ae00780c */ /* 0x040fe400037c1670 */
[----:B------:R-:W-:Y:S02]  /*d5f0*/  ISETP.LT.OR P2, PT, R174, 0x7a, P2 ;  /* 0x0000007aae00780c */ /* 0x000fe40001741670 */
[----:B------:R-:W-:-:S02]  /*d600*/  FSEL R160, R160, -INF , !P5 ;  /* 0xff800000a0a07808 */ /* 0x000fc40006800000 */
[----:B------:R-:W-:Y:S02]  /*d610*/  FSEL R161, R161, -INF , !P4 ;  /* 0xff800000a1a17808 */ /* 0x000fe40006000000 */
[----:B------:R-:W-:Y:S02]  /*d620*/  FSEL R162, R168, -INF , !P6 ;  /* 0xff800000a8a27808 */ /* 0x000fe40007000000 */
[----:B------:R-:W-:Y:S01]  /*d630*/  FSEL R159, R170, -INF , !P2 ;  /* 0xff800000aa9f7808 */ /* 0x000fe20005000000 */
[----:B------:R-:W-:Y:S06]  /*d640*/  @P3 BRA `(.L_x_4713) ;  /* 0x00000000005c3947 */ /* 0x000fec0003800000 */
        /* <DEDUP_REMOVED lines=13> */
.L_x_4715:
[----:B------:R-:W-:-:S05]  /*d720*/  IMAD.U32 R168, RZ, RZ, UR30 ;  /* 0x0000001effa87e24 */ /* 0x000fca000f8e00ff */
[----:B------:R-:W-:-:S13]  /*d730*/  ISETP.NE.AND P2, PT, R168, 0x1, PT ;  /* 0x00000001a800780c */ /* 0x000fda0003f45270 */
[----:B------:R-:W0:Y:S02]  /*d740*/  @P2 LDC.64 R10, c[0x0][0x9e8] ;  /* 0x00027a00ff0a2b82 */ /* 0x000e240000000a00 */
[----:B0-----:R-:W-:-:S05]  /*d750*/  @P2 IMAD.HI.U32 R10, R166, R10, RZ ;  /* 0x0000000aa60a2227 */ /* 0x001fca00078e00ff */
[----:B------:R-:W-:-:S07]  /*d760*/  @P2 SHF.R.U32.HI R166, RZ, R11, R10 ;  /* 0x0000000bffa62219 */ /* 0x000fce000001160a */
.L_x_4716:
[----:B------:R-:W-:Y:S05]  /*d770*/  BSYNC B0 ;  /* 0x0000000000007941 */ /* 0x000fea0003800000 */
.L_x_4714:
[----:B------:R-:W-:-:S04]  /*d780*/  IMAD R165, R166, R168, -R165 ;  /* 0x000000a8a6a57224 */ /* 0x000fc800078e0aa5 */
[----:B------:R-:W-:-:S05]  /*d790*/  IMAD R165, R16, -0x2, R165 ;  /* 0xfffffffe10a57824 */ /* 0x000fca00078e02a5 */
[----:B------:R-:W-:Y:S02]  /*d7a0*/  VIADDMNMX R164, R165, R168, R164, PT ;  /* 0x000000a8a5a47246 */ /* 0x000fe400038001a4 */
[----:B------:R-:W-:-:S07]  /*d7b0*/  VIMNMX R163, R163, R165, !PT ;  /* 0x000000a5a3a37248 */ /* 0x000fce0007fe0100 */
.L_x_4713:
        /* <DEDUP_REMOVED lines=48> */
[----:B------:R-:W-:-:S02]  /*dac0*/  ISETP.LT.OR P3, PT, R164, 0x29, P3 ;  /* 0x00000029a400780c */ /* 0x000fc40001f61670 */
[----:B------:R-:W-:Y:S02]  /*dad0*/  FMNMX.FTZ R9, R155, R10, !PT ;  /* 0x0000000a9b097209 */ /* 0x000fe40007810000 */
[----:B------:R-:W-:Y:S02]  /*dae0*/  FSEL R124, R124, -INF , !P3 ;  /* 0xff8000007c7c7808 */ /* 0x000fe40005800000 */
[----:B------:R-:W-:Y:S02]  /*daf0*/  FMNMX.FTZ R10, R158, R9, !PT ;  /* 0x000000099e0a7209 */ /* 0x000fe40007810000 */
[----:B------:R-:W-:Y:S02]  /*db00*/  ISETP.GT.AND P3, PT, R163, 0x31, P1 ;  /* 0x00000031a300780c */ /* 0x000fe40000f64270 */
[----:B------:R-:W-:Y:S02]  /*db10*/  FMNMX.FTZ R9, R157, R10, !PT ;  /* 0x0000000a9d097209 */ /* 0x000fe40007810000 */
[----:B------:R-:W-:-:S02]  /*db20*/  ISETP.GT.AND P5, PT, R163, 0x38, P1 ;  /* 0x00000038a300780c */ /* 0x000fc40000fa4270 */
[----:B------:R-:W-:Y:S02]  /*db30*/  FMNMX.FTZ R9, R156, R9, !PT ;  /* 0x000000099c097209 */ /* 0x000fe40007810000 */
[----:B------:R-:W-:Y:S02]  /*db40*/  ISETP.LT.OR P3, PT, R164, 0x32, P3 ;  /* 0x00000032a400780c */ /* 0x000fe40001f61670 */
[----:B------:R-:W-:Y:S02]  /*db50*/  FMNMX.FTZ R10, R160, R9, !PT ;  /* 0x00000009a00a7209 */ /* 0x000fe40007810000 */
[----:B------:R-:W-:Y:S02]  /*db60*/  ISETP.LT.OR P5, PT, R164, 0x39, P5 ;  /* 0x00000039a400780c */ /* 0x000fe40002fa1670 */
[----:B------:R-:W-:Y:S02]  /*db70*/  FMNMX.FTZ R9, R161, R10, !PT ;  /* 0x0000000aa1097209 */ /* 0x000fe40007810000 */
[----:B------:R-:W-:-:S02]  /*db80*/  FSEL R127, R127, -INF , !P3 ;  /* 0xff8000007f7f7808 */ /* 0x000fc40005800000 */
[----:B------:R-:W-:Y:S02]  /*db90*/  FMNMX.FTZ R10, R162, R9, !PT ;  /* 0x00000009a20a7209 */ /* 0x000fe40007810000 */
[----:B------:R-:W-:Y:S02]  /*dba0*/  ISETP.GT.AND P3, PT, R163, 0x41, P1 ;  /* 0x00000041a300780c */ /* 0x000fe40000f64270 */
[----:B------:R-:W-:Y:S02]  /*dbb0*/  FMNMX.FTZ R10, R159, R10, !PT ;  /* 0x0000000a9f0a7209 */ /* 0x000fe40007810000 */
[----:B------:R-:W-:-:S03]  /*dbc0*/  ISETP.LT.OR P3, PT, R164, 0x42, P3 ;  /* 0x00000042a400780c */ /* 0x000fc60001f61670 */
[----:B------:R-:W0:Y:S01]  /*dbd0*/  SHFL.BFLY PT, R9, R10, 0x2, 0x1f ;  /* 0x0c401f000a097f89 */ /* 0x000e2200000e0000 */
[----:B------:R-:W-:Y:S02]  /*dbe0*/  FSEL R131, R131, -INF , !P3 ;  /* 0xff80000083837808 */ /* 0x000fe40005800000 */
[----:B------:R-:W-:-:S04]  /*dbf0*/  ISETP.GT.AND P3, PT, R163, 0x51, P1 ;  /* 0x00000051a300780c */ /* 0x000fc80000f64270 */
[----:B------:R-:W-:-:S04]  /*dc00*/  ISETP.LT.OR P3, PT, R164, 0x52, P3 ;  /* 0x00000052a400780c */ /* 0x000fc80001f61670 */
[----:B------:R-:W-:Y:S02]  /*dc10*/  FSEL R135, R135, -INF , !P3 ;  /* 0xff80000087877808 */ /* 0x000fe40005800000 */
[----:B------:R-:W-:-:S04]  /*dc20*/  ISETP.GT.AND P3, PT, R163, 0x61, P1 ;  /* 0x00000061a300780c */ /* 0x000fc80000f64270 */
[----:B------:R-:W-:-:S04]  /*dc30*/  ISETP.LT.OR P3, PT, R164, 0x62, P3 ;  /* 0x00000062a400780c */ /* 0x000fc80001f61670 */
[----:B------:R-:W-:Y:S02]  /*dc40*/  FSEL R139, R139, -INF , !P3 ;  /* 0xff8000008b8b7808 */ /* 0x000fe40005800000 */
[----:B------:R-:W-:Y:S02]  /*dc50*/  ISETP.GT.AND P3, PT, R163, 0x71, P1 ;  /* 0x00000071a300780c */ /* 0x000fe40000f64270 */
[----:B0-----:R-:W-:Y:S02]  /*dc60*/  FMNMX.FTZ R11, R10, R9, !PT ;  /* 0x000000090a0b7209 */ /* 0x001fe40007810000 */
[----:B------:R-:W-:-:S03]  /*dc70*/  ISETP.LT.OR P3, PT, R164, 0x72, P3 ;  /* 0x00000072a400780c */ /* 0x000fc60001f61670 */
[----:B------:R-:W0:Y:S01]  /*dc80*/  SHFL.BFLY PT, R166, R11, 0x1, 0x1f ;  /* 0x0c201f000ba67f89 */ /* 0x000e2200000e0000 */
[----:B------:R-:W-:Y:S02]  /*dc90*/  FSEL R143, R143, -INF , !P3 ;  /* 0xff8000008f8f7808 */ /* 0x000fe40005800000 */
[----:B0-----:R-:W-:Y:S02]  /*dca0*/  FMNMX.FTZ R9, R11, R166, !PT ;  /* 0x000000a60b097209 */ /* 0x001fe40007810000 */
[----:B------:R-:W-:Y:S02]  /*dcb0*/  FSEL R11, R14, -INF , !P4 ;  /* 0xff8000000e0b7808 */ /* 0x000fe40006000000 */
[C---:B------:R-:W-:Y:S01]  /*dcc0*/  FSETP.NEU.FTZ.AND P6, PT, R9.reuse, -INF , PT ;  /* 0xff8000000900780b */ /* 0x040fe20003fdd000 */
[----:B------:R-:W-:-:S01]  /*dcd0*/  FFMA.FTZ R165, R9, R168, -8 ;  /* 0xc100000009a57423 */ /* 0x000fc200000100a8 */
[----:B------:R-:W-:-:S04]  /*dce0*/  ISETP.GT.AND P4, PT, R163, 0x19, P1 ;  /* 0x00000019a300780c */ /* 0x000fc80000f84270 */
[----:B------:R-:W-:Y:S02]  /*dcf0*/  FSEL R10, R165, RZ, P6 ;  /* 0x000000ffa50a7208 */ /* 0x000fe40003000000 */
[----:B------:R-:W-:Y:S02]  /*dd00*/  FSEL R165, R21, -INF , !P2 ;  /* 0xff80000015a57808 */ /* 0x000fe40005000000 */
[----:B------:R-:W-:Y:S01]  /*dd10*/  ISETP.LT.OR P4, PT, R164, 0x1a, P4 ;  /* 0x0000001aa400780c */ /* 0x000fe20002781670 */
[----:B------:R-:W-:-:S01]  /*dd20*/  FFMA.FTZ R168, R171, UR29, -R10 ;  /* 0x0000001daba87c23 */ /* 0x000fc2000801080a */
[----:B------:R-:W-:Y:S01]  /*dd30*/  FMNMX.FTZ R171, R170, R5, !PT ;  /* 0x00000005aaab7209 */ /* 0x000fe20007810000 */
[----:B------:R-:W-:-:S01]  /*dd40*/  FFMA.FTZ R172, R169, UR29, -R10 ;  /* 0x0000001da9ac7c23 */ /* 0x000fc2000801080a */
[--C-:B------:R-:W-:Y:S01]  /*dd50*/  FFMA.FTZ R173, R173, UR29, -R10.reuse ;  /* 0x0000001dadad7c23 */ /* 0x100fe2000801080a */
[----:B------:R-:W-:Y:S01]  /*dd60*/  ISETP.GT.AND P2, PT, R163, 0x21, P1 ;  /* 0x00000021a300780c */ /* 0x000fe20000f44270 */
[--C-:B------:R-:W-:Y:S01]  /*dd70*/  FFMA.FTZ R175, R175, UR29, -R10.reuse ;  /* 0x0000001dafaf7c23 */ /* 0x100fe2000801080a */
[----:B------:R-:W-:Y:S01]  /*dd80*/  FMNMX.FTZ R171, R8, R171, !PT ;  /* 0x000000ab08ab7209 */ /* 0x000fe20007810000 */
[--C-:B------:R-:W-:Y:S01]  /*dd90*/  FFMA.FTZ R177, R177, UR29, -R10.reuse ;  /* 0x0000001db1b17c23 */ /* 0x100fe2000801080a */
[----:B------:R-:W-:Y:S01]  /*dda0*/  FSEL R166, R121, -INF , !P4 ;  /* 0xff80000079a67808 */ /* 0x000fe20006000000 */
[----:B------:R-:W-:Y:S01]  /*ddb0*/  MUFU.EX2 R21, R175 ;  /* 0x000000af00157308 */ /* 0x000fe20000000800 */
[----:B------:R-:W-:Y:S01]  /*ddc0*/  FMNMX.FTZ R174, R12, R171, !PT ;  /* 0x000000ab0cae7209 */ /* 0x000fe20007810000 */
[--C-:B------:R-:W-:Y:S01]  /*ddd0*/  FFMA.FTZ R179, R148, UR29, -R10.reuse ;  /* 0x0000001d94b37c23 */ /* 0x100fe2000801080a */
[----:B------:R-:W-:Y:S01]  /*dde0*/  ISETP.LT.OR P2, PT, R164, 0x22, P2 ;  /* 0x00000022a400780c */ /* 0x000fe20001741670 */
[--C-:B------:R-:W-:Y:S01]  /*ddf0*/  FFMA.FTZ R185, R185, UR29, -R10.reuse ;  /* 0x0000001db9b97c23 */ /* 0x100fe2000801080a */
[----:B------:R-:W-:Y:S01]  /*de00*/  FMNMX.FTZ R169, R11, R174, !PT ;  /* 0x000000ae0ba97209 */ /* 0x000fe20007810000 */
[--C-:B------:R-:W-:Y:S01]  /*de10*/  FFMA.FTZ R167, R167, UR29, -R10.reuse ;  /* 0x0000001da7a77c23 */ /* 0x100fe2000801080a */
[----:B------:R-:W-:Y:S01]  /*de20*/  ISETP.GT.AND P4, PT, R163, 0x29, P1 ;  /* 0x00000029a300780c */ /* 0x000fe20000f84270 */
        /* <DEDUP_REMOVED lines=9> */
[----:B------:R-:W-:Y:S01]  /*dec0*/  FMNMX.FTZ R171, R120, R171, !PT ;  /* 0x000000ab78ab7209 */ /* 0x000fe20007810000 */
[--C-:B------:R-:W-:Y:S01]  /*ded0*/  FFMA.FTZ R192, R192, UR29, -R10.reuse ;  /* 0x0000001dc0c07c23 */ /* 0x100fe2000801080a */
[----:B------:R-:W-:Y:S01]  /*dee0*/  ISETP.LT.OR P4, PT, R164, 0x2a, P4 ;  /* 0x0000002aa400780c */ /* 0x000fe20002781670 */
[--C-:B------:R-:W-:Y:S01]  /*def0*/  FFMA.FTZ R191, R191, UR29, -R10.reuse ;  /* 0x0000001dbfbf7c23 */ /* 0x100fe2000801080a */
[----:B0-----:R-:W-:Y:S01]  /*df00*/  FMNMX.FTZ R173, R166, R171, !PT ;  /* 0x000000aba6ad7209 */ /* 0x001fe20007810000 */
[--C-:B------:R-:W-:Y:S01]  /*df10*/  FFMA.FTZ R193, R193, UR29, -R10.reuse ;  /* 0x0000001dc1c17c23 */ /* 0x100fe2000801080a */
[----:B------:R-:W-:Y:S01]  /*df20*/  ISETP.LT.OR P2, PT, R164, 0x31, P2 ;  /* 0x00000031a400780c */ /* 0x000fe20001741670 */
[--C-:B------:R-:W-:Y:S01]  /*df30*/  FFMA.FTZ R145, R145, UR29, -R10.reuse ;  /* 0x0000001d91917c23 */ /* 0x100fe2000801080a */
[----:B------:R-:W-:Y:S01]  /*df40*/  FMNMX.FTZ R174, R122, R173, !PT ;  /* 0x000000ad7aae7209 */ /* 0x000fe20007810000 */
[--C-:B------:R-:W-:Y:S01]  /*df50*/  FFMA.FTZ R13, R13, UR29, -R10.reuse ;  /* 0x0000001d0d0d7c23 */ /* 0x100fe2000801080a */
[----:B------:R-:W-:Y:S01]  /*df60*/  FSEL R125, R125, -INF , !P4 ;  /* 0xff8000007d7d7808 */ /* 0x000fe20006000000 */
[----:B------:R-:W-:Y:S01]  /*df70*/  FFMA.FTZ R156, R156, UR29, -R10 ;  /* 0x0000001d9c9c7c23 */ /* 0x000fe2000801080a */
[----:B------:R-:W-:Y:S01]  /*df80*/  FMNMX.FTZ R173, R123, R174, !PT ;  /* 0x000000ae7bad7209 */ /* 0x000fe20007810000 */
[----:B------:R-:W-:Y:S01]  /*df90*/  MUFU.EX2 R168, R168 ;  /* 0x000000a800a87308 */ /* 0x000fe20000000800 */
[----:B------:R-:W-:-:S02]  /*dfa0*/  FSEL R126, R126, -INF , !P2 ;  /* 0xff8000007e7e7808 */ /* 0x000fc40005000000 */
[----:B------:R-:W-:Y:S02]  /*dfb0*/  FMNMX.FTZ R176, R124, R173, !PT ;  /* 0x000000ad7cb07209 */ /* 0x000fe40007810000 */
[----:B------:R-:W-:Y:S02]  /*dfc0*/  ISETP.GT.AND P4, PT, R163, 0x39, P1 ;  /* 0x00000039a300780c */ /* 0x000fe40000f84270 */
[----:B------:R-:W-:Y:S01]  /*dfd0*/  FMNMX.FTZ R175, R125, R176, !PT ;  /* 0x000000b07daf7209 */ /* 0x000fe20007810000 */
[----:B------:R-:W-:Y:S01]  /*dfe0*/  MUFU.EX2 R7, R185 ;  /* 0x000000b900077308 */ /* 0x000fe20000000800 */
[----:B------:R-:W-:Y:S02]  /*dff0*/  ISETP.GT.AND P2, PT, R163, 0x40, P1 ;  /* 0x00000040a300780c */ /* 0x000fe40000f44270 */
[----:B------:R-:W-:Y:S02]  /*e000*/  FMNMX.FTZ R176, R126, R175, !PT ;  /* 0x000000af7eb07209 */ /* 0x000fe40007810000 */
[----:B------:R-:W-:-:S02]  /*e010*/  FSEL R169, R128, -INF , !P5 ;  /* 0xff80000080a97808 */ /* 0x000fc40006800000 */
[C---:B------:R-:W-:Y:S01]  /*e020*/  ISETP.LT.OR P4, PT, R164.reuse, 0x3a, P4 ;  /* 0x0000003aa400780c */ /* 0x040fe20002781670 */
[----:B------:R-:W-:Y:S01]  /*e030*/  MUFU.EX2 R172, R172 ;  /* 0x000000ac00ac7308 */ /* 0x000fe20000000800 */
[----:B------:R-:W-:Y:S02]  /*e040*/  FMNMX.FTZ R176, R127, R176, !PT ;  /* 0x000000b07fb07209 */ /* 0x000fe40007810000 */
[----:B------:R-:W-:Y:S02]  /*e050*/  ISETP.LT.OR P2, PT, R164, 0x41, P2 ;  /* 0x00000041a400780c */ /* 0x000fe40001741670 */
[----:B------:R-:W-:Y:S02]  /*e060*/  FSEL R171, R129, -INF , !P4 ;  /* 0xff80000081ab7808 */ /* 0x000fe40006000000 */
[----:B------:R-:W-:Y:S01]  /*e070*/  FMNMX.FTZ R176, R169, R176, !PT ;  /* 0x000000b0a9b07209 */ /* 0x000fe20007810000 */
[----:B------:R-:W-:Y:S01]  /*e080*/  MUFU.EX2 R167, R167 ;  /* 0x000000a700a77308 */ /* 0x000fe20000000800 */
[----:B------:R-:W-:-:S02]  /*e090*/  ISETP.GT.AND P5, PT, R163, 0x48, P1 ;  /* 0x00000048a300780c */ /* 0x000fc40000fa4270 */
[----:B------:R-:W-:Y:S02]  /*e0a0*/  FSEL R130, R130, -INF , !P2 ;  /* 0xff80000082827808 */ /* 0x000fe40005000000 */
[----:B-1----:R-:W-:Y:S02]  /*e0b0*/  FMNMX.FTZ R177, R171, R176, !PT ;  /* 0x000000b0abb17209 */ /* 0x002fe40007810000 */
[C---:B------:R-:W-:Y:S01]  /*e0c0*/  ISETP.GT.AND P4, PT, R163.reuse, 0x49, P1 ;  /* 0x00000049a300780c */ /* 0x040fe20000f84270 */
[----:B------:R-:W-:Y:S01]  /*e0d0*/  MUFU.EX2 R128, R187 ;  /* 0x000000bb00807308 */ /* 0x000fe20000000800 */
[----:B------:R-:W-:Y:S02]  /*e0e0*/  ISETP.LT.OR P5, PT, R164, 0x49, P5 ;  /* 0x00000049a400780c */ /* 0x000fe40002fa1670 */
[----:B------:R-:W-:Y:S02]  /*e0f0*/  FMNMX.FTZ R178, R130, R177, !PT ;  /* 0x000000b182b27209 */ /* 0x000fe40007810000 */
[----:B------:R-:W-:-:S02]  /*e100*/  ISETP.GT.AND P2, PT, R163, 0x50, P1 ;  /* 0x00000050a300780c */ /* 0x000fc40000f44270 */
[----:B------:R-:W-:Y:S01]  /*e110*/  FSEL R173, R132, -INF , !P5 ;  /* 0xff80000084ad7808 */ /* 0x000fe20006800000 */
[----:B------:R-:W-:Y:S01]  /*e120*/  MUFU.EX2 R129, R190 ;  /* 0x000000be00817308 */ /* 0x000fe20000000800 */
[C---:B------:R-:W-:Y:S02]  /*e130*/  ISETP.LT.OR P4, PT, R164.reuse, 0x4a, P4 ;  /* 0x0000004aa400780c */ /* 0x040fe40002781670 */
[----:B------:R-:W-:Y:S02]  /*e140*/  FMNMX.FTZ R178, R131, R178, !PT ;  /* 0x000000b283b27209 */ /* 0x000fe40007810000 */
[----:B------:R-:W-:Y:S02]  /*e150*/  ISETP.LT.OR P2, PT, R164, 0x51, P2 ;  /* 0x00000051a400780c */ /* 0x000fe40001741670 */
[----:B------:R-:W-:Y:S01]  /*e160*/  FSEL R175, R133, -INF , !P4 ;  /* 0xff80000085af7808 */ /* 0x000fe20006000000 */
[----:B------:R-:W-:Y:S01]  /*e170*/  MUFU.EX2 R174, R189 ;  /* 0x000000bd00ae7308 */ /* 0x000fe20000000800 */
[----:B------:R-:W-:-:S02]  /*e180*/  FMNMX.FTZ R178, R173, R178, !PT ;  /* 0x000000b2adb27209 */ /* 0x000fc40007810000 */
[----:B------:R-:W-:Y:S02]  /*e190*/  ISETP.GT.AND P5, PT, R163, 0x58, P1 ;  /* 0x00000058a300780c */ /* 0x000fe40000fa4270 */
[----:B------:R-:W-:Y:S02]  /*e1a0*/  FSEL R134, R134, -INF , !P2 ;  /* 0xff80000086867808 */ /* 0x000fe40005000000 */
[----:B------:R-:W-:Y:S01]  /*e1b0*/  FMNMX.FTZ R177, R175, R178, !PT ;  /* 0x000000b2afb17209 */ /* 0x000fe20007810000 */
[----:B------:R-:W-:Y:S01]  /*e1c0*/  MUFU.EX2 R132, R192 ;  /* 0x000000c000847308 */ /* 0x000fe20000000800 */
[----:B------:R-:W-:Y:S02]  /*e1d0*/  ISETP.GT.AND P4, PT, R163, 0x59, P1 ;  /* 0x00000059a300780c */ /* 0x000fe40000f84270 */
[----:B------:R-:W-:Y:S02]  /*e1e0*/  ISETP.LT.OR P5, PT, R164, 0x59, P5 ;  /* 0x00000059a400780c */ /* 0x000fe40002fa1670 */
[----:B------:R-:W-:Y:S01]  /*e1f0*/  FMNMX.FTZ R178, R134, R177, !PT ;  /* 0x000000b186b27209 */ /* 0x000fe20007810000 */
[----:B------:R-:W-:Y:S01]  /*e200*/  FFMA.FTZ R177, R147, UR29, -R10 ;  /* 0x0000001d93b17c23 */ /* 0x000fe2000801080a */
[----:B------:R-:W-:Y:S01]  /*e210*/  ISETP.GT.AND P2, PT, R163, 0x60, P1 ;  /* 0x00000060a300780c */ /* 0x000fe20000f44270 */
[----:B------:R-:W-:Y:S01]  /*e220*/  MUFU.EX2 R133, R191 ;  /* 0x000000bf00857308 */ /* 0x000fe20000000800 */
[----:B------:R-:W-:-:S02]  /*e230*/  FSEL R136, R136, -INF , !P5 ;  /* 0xff80000088887808 */ /* 0x000fc40006800000 */
[C---:B------:R-:W-:Y:S02]  /*e240*/  ISETP.LT.OR P4, PT, R164.reuse, 0x5a, P4 ;  /* 0x0000005aa400780c */ /* 0x040fe40002781670 */
[----:B------:R-:W-:Y:S02]  /*e250*/  FMNMX.FTZ R147, R135, R178, !PT ;  /* 0x000000b287937209 */ /* 0x000fe40007810000 */
[----:B------:R-:W-:Y:S01]  /*e260*/  ISETP.GT.AND P5, PT, R163, 0x68, P1 ;  /* 0x00000068a300780c */ /* 0x000fe20000fa4270 */
[----:B------:R0:W-:Y:S01]  /*e270*/  MUFU.EX2 R178, R177 ;  /* 0x000000b100b27308 */ /* 0x0001e20000000800 */
[----:B------:R-:W-:Y:S02]  /*e280*/  ISETP.LT.OR P2, PT, R164, 0x61, P2 ;  /* 0x00000061a400780c */ /* 0x000fe40001741670 */
[----:B------:R-:W-:Y:S02]  /*e290*/  FSEL R148, R137, -INF , !P4 ;  /* 0xff80000089947808 */ /* 0x000fe40006000000 */
[----:B------:R-:W-:-:S02]  /*e2a0*/  FMNMX.FTZ R147, R136, R147, !PT ;  /* 0x0000009388937209 */ /* 0x000fc40007810000 */
[----:B------:R-:W-:Y:S01]  /*e2b0*/  FSEL R138, R138, -INF , !P2 ;  /* 0xff8000008a8a7808 */ /* 0x000fe20005000000 */
[----:B------:R-:W-:Y:S01]  /*e2c0*/  MUFU.EX2 R137, R179 ;  /* 0x000000b300897308 */ /* 0x000fe20000000800 */
[----:B------:R-:W-:Y:S01]  /*e2d0*/  ISETP.LT.OR P5, PT, R164, 0x69, P5 ;  /* 0x00000069a400780c */ /* 0x000fe20002fa1670 */
[----:B0-----:R-:W-:Y:S01]  /*e2e0*/  FFMA.FTZ R177, R150, UR29, -R10 ;  /* 0x0000001d96b17c23 */ /* 0x001fe2000801080a */
[----:B------:R-:W-:Y:S02]  /*e2f0*/  FMNMX.FTZ R147, R148, R147, !PT ;  /* 0x0000009394937209 */ /* 0x000fe40007810000 */
[----:B------:R-:W-:Y:S02]  /*e300*/  ISETP.GT.AND P4, PT, R163, 0x69, P1 ;  /* 0x00000069a300780c */ /* 0x000fe40000f84270 */
[----:B------:R-:W-:Y:S01]  /*e310*/  FSEL R140, R140, -INF , !P5 ;  /* 0xff8000008c8c7808 */ /* 0x000fe20006800000 */
[----:B------:R-:W-:Y:S01]  /*e320*/  MUFU.EX2 R176, R193 ;  /* 0x000000c100b07308 */ /* 0x000fe20000000800 */
[----:B------:R-:W-:-:S02]  /*e330*/  FMNMX.FTZ R180, R138, R147, !PT ;  /* 0x000000938ab47209 */ /* 0x000fc40007810000 */
[C---:B------:R-:W-:Y:S02]  /*e340*/  ISETP.GT.AND P2, PT, R163.reuse, 0x70, P1 ;  /* 0x00000070a300780c */ /* 0x040fe40000f44270 */
[C---:B------:R-:W-:Y:S02]  /*e350*/  ISETP.GT.AND P5, PT, R163.reuse, 0x78, P1 ;  /* 0x00000078a300780c */ /* 0x040fe40000fa4270 */
[----:B------:R-:W-:Y:S01]  /*e360*/  ISETP.GT.AND P1, PT, R163, 0x79, P1 ;  /* 0x00000079a300780c */ /* 0x000fe20000f24270 */
[----:B------:R-:W-:-:S01]  /*e370*/  FFMA.FTZ R163, R15, UR29, -R10 ;  /* 0x0000001d0fa37c23 */ /* 0x000fc2000801080a */
[C---:B------:R-:W-:Y:S01]  /*e380*/  ISETP.LT.OR P4, PT, R164.reuse, 0x6a, P4 ;  /* 0x0000006aa400780c */ /* 0x040fe20002781670 */
[----:B------:R-:W-:Y:S01]  /*e390*/  MUFU.EX2 R145, R145 ;  /* 0x0000009100917308 */ /* 0x000fe20000000800 */
[----:B------:R-:W-:Y:S02]  /*e3a0*/  FMNMX.FTZ R15, R139, R180, !PT ;  /* 0x000000b48b0f7209 */ /* 0x000fe40007810000 */
[----:B------:R-:W-:-:S02]  /*e3b0*/  ISETP.LT.OR P2, PT, R164, 0x71, P2 ;  /* 0x00000071a400780c */ /* 0x000fc40001741670 */
[----:B------:R-:W-:Y:S02]  /*e3c0*/  FSEL R141, R141, -INF , !P4 ;  /* 0xff8000008d8d7808 */ /* 0x000fe40006000000 */
[----:B------:R-:W-:Y:S01]  /*e3d0*/  FMNMX.FTZ R182, R140, R15, !PT ;  /* 0x0000000f8cb67209 */ /* 0x000fe20007810000 */
[----:B------:R-:W-:-:S01]  /*e3e0*/  FFMA.FTZ R15, R149, UR29, -R10 ;  /* 0x0000001d950f7c23 */ /* 0x000fc2000801080a */
[----:B------:R-:W-:Y:S01]  /*e3f0*/  FSEL R142, R142, -INF , !P2 ;  /* 0xff8000008e8e7808 */ /* 0x000fe20005000000 */
[----:B------:R0:W-:Y:S01]  /*e400*/  MUFU.EX2 R180, R163 ;  /* 0x000000a300b47308 */ /* 0x0001e20000000800 */
[----:B------:R-:W-:Y:S02]  /*e410*/  FMNMX.FTZ R147, R141, R182, !PT ;  /* 0x000000b68d937209 */ /* 0x000fe40007810000 */
[----:B------:R-:W-:Y:S02]  /*e420*/  ISETP.LT.OR P5, PT, R164, 0x79, P5 ;  /* 0x00000079a400780c */ /* 0x000fe40002fa1670 */
[----:B------:R-:W-:-:S02]  /*e430*/  FMNMX.FTZ R182, R142, R147, !PT ;  /* 0x000000938eb67209 */ /* 0x000fc40007810000 */
[----:B------:R-:W-:Y:S01]  /*e440*/  ISETP.LT.OR P1, PT, R164, 0x7a, P1 ;  /* 0x0000007aa400780c */ /* 0x000fe20000f21670 */
[----:B------:R-:W-:Y:S01]  /*e450*/  MUFU.EX2 R13, R13 ;  /* 0x0000000d000d7308 */ /* 0x000fe20000000800 */
[----:B------:R-:W-:Y:S02]  /*e460*/  FSEL R144, R144, -INF , !P5 ;  /* 0xff80000090907808 */ /* 0x000fe40006800000 */
[----:B------:R-:W-:Y:S02]  /*e470*/  FMNMX.FTZ R149, R143, R182, !PT ;  /* 0x000000b68f957209 */ /* 0x000fe40007810000 */
[----:B------:R-:W-:Y:S02]  /*e480*/  FSEL R147, R146, -INF , !P1 ;  /* 0xff80000092937808 */ /* 0x000fe40004800000 */
[----:B------:R-:W-:Y:S01]  /*e490*/  FMNMX.FTZ R150, R144, R149, !PT ;  /* 0x0000009590967209 */ /* 0x000fe20007810000 */
[----:B------:R-:W-:-:S01]  /*e4a0*/  FFMA.FTZ R149, R151, UR29, -R10 ;  /* 0x0000001d97957c23 */ /* 0x000fc2000801080a */
[--C-:B------:R-:W-:Y:S01]  /*e4b0*/  FFMA.FTZ R151, R153, UR29, -R10.reuse ;  /* 0x0000001d99977c23 */ /* 0x100fe2000801080a */
[----:B------:R-:W-:-:S01]  /*e4c0*/  FFMA.FTZ R153, R155, UR29, -R10 ;  /* 0x0000001d9b997c23 */ /* 0x000fc2000801080a */
[----:B0-----:R-:W-:Y:S01]  /*e4d0*/  FMNMX.FTZ R163, R147, R150, !PT ;  /* 0x0000009693a37209 */ /* 0x001fe20007810000 */
[----:B------:R-:W-:-:S01]  /*e4e0*/  FFMA.FTZ R150, R152, UR29, -R10 ;  /* 0x0000001d98967c23 */ /* 0x000fc2000801080a */
[--C-:B------:R-:W-:Y:S01]  /*e4f0*/  FFMA.FTZ R155, R157, UR29, -R10.reuse ;  /* 0x0000001d9d9b7c23 */ /* 0x100fe2000801080a */
[----:B------:R-:W-:-:S01]  /*e500*/  FFMA.FTZ R152, R154, UR29, -R10 ;  /* 0x0000001d9a987c23 */ /* 0x000fc2000801080a */
[--C-:B------:R-:W-:Y:S01]  /*e510*/  FFMA.FTZ R157, R160, UR29, -R10.reuse ;  /* 0x0000001da09d7c23 */ /* 0x100fe2000801080a */
[----:B------:R-:W0:Y:S01]  /*e520*/  SHFL.BFLY PT, R164, R163, 0x2, 0x1f ;  /* 0x0c401f00a3a47f89 */ /* 0x000e2200000e0000 */
[----:B------:R-:W-:-:S01]  /*e530*/  FFMA.FTZ R154, R158, UR29, -R10 ;  /* 0x0000001d9e9a7c23 */ /* 0x000fc2000801080a */
[--C-:B------:R-:W-:Y:S01]  /*e540*/  FFMA.FTZ R160, R162, UR29, -R10.reuse ;  /* 0x0000001da2a07c23 */ /* 0x100fe2000801080a */
[----:B------:R-:W-:-:S01]  /*e550*/  FFMA.FTZ R158, R161, UR29, -R10 ;  /* 0x0000001da19e7c23 */ /* 0x000fc2000801080a */
[----:B------:R-:W-:Y:S01]  /*e560*/  FFMA.FTZ R162, R159, UR29, -R10 ;  /* 0x0000001d9fa27c23 */ /* 0x000fe2000801080a */
[----:B------:R-:W-:Y:S01]  /*e570*/  IMAD.U32 R161, RZ, RZ, UR29 ;  /* 0x0000001dffa17e24 */ /* 0x000fe2000f8e00ff */
[----:B------:R-:W-:Y:S01]  /*e580*/  FSEL R159, R9, RZ, P6 ;  /* 0x000000ff099f7208 */ /* 0x000fe20003000000 */
[----:B------:R1:W-:Y:S04]  /*e590*/  MUFU.EX2 R146, R177 ;  /* 0x000000b100927308 */ /* 0x0003e80000000800 */
[----:B------:R-:W-:-:S04]  /*e5a0*/  FADD.FTZ R4, -R159, R4 ;  /* 0x000000049f047221 */ /* 0x000fc80000010100 */
[----:B------:R-:W-:Y:S08]  /*e5b0*/  MUFU.EX2 R159, R162 ;  /* 0x000000a2009f7308 */ /* 0x000ff00000000800 */
[----:B------:R-:W-:Y:S01]  /*e5c0*/  MUFU.EX2 R15, R15 ;  /* 0x0000000f000f7308 */ /* 0x000fe20000000800 */
[----:B0-----:R-:W-:-:S05]  /*e5d0*/  FMNMX.FTZ R164, R163, R164, !PT ;  /* 0x000000a4a3a47209 */ /* 0x001fca0007810000 */
[----:B------:R-:W0:Y:S02]  /*e5e0*/  SHFL.BFLY PT, R163, R164, 0x1, 0x1f ;  /* 0x0c201f00a4a37f89 */ /* 0x000e2400000e0000 */
[----:B------:R-:W-:Y:S08]  /*e5f0*/  MUFU.EX2 R149, R149 ;  /* 0x0000009500957308 */ /* 0x000ff00000000800 */
[----:B------:R-:W-:Y:S08]  /*e600*/  MUFU.EX2 R150, R150 ;  /* 0x0000009600967308 */ /* 0x000ff00000000800 */
[----:B------:R-:W-:Y:S01]  /*e610*/  MUFU.EX2 R151, R151 ;  /* 0x0000009700977308 */ /* 0x000fe20000000800 */
[----:B0-----:R-:W-:Y:S01]  /*e620*/  FMNMX.FTZ R10, R164, R163, !PT ;  /* 0x000000a3a40a7209 */ /* 0x001fe20007810000 */
[----:B------:R-:W-:-:S06]  /*e630*/  FMUL.FTZ R163, R4, UR29 ;  /* 0x0000001d04a37c20 */ /* 0x000fcc0008410000 */
[----:B------:R-:W-:Y:S01]  /*e640*/  MUFU.EX2 R152, R152 ;  /* 0x0000009800987308 */ /* 0x000fe20000000800 */
[C---:B------:R-:W-:Y:S01]  /*e650*/  FSETP.NEU.FTZ.AND P1, PT, R10.reuse, -INF , PT ;  /* 0xff8000000a00780b */ /* 0x040fe20003f3d000 */
[----:B------:R-:W-:-:S05]  /*e660*/  FFMA.FTZ R161, R10, R161, -8 ;  /* 0xc10000000aa17423 */ /* 0x000fca00000100a1 */
[----:B------:R-:W-:Y:S01]  /*e670*/  FSEL R161, R161, RZ, P1 ;  /* 0x000000ffa1a17208 */ /* 0x000fe20000800000 */
[----:B------:R-:W0:Y:S04]  /*e680*/  MUFU.EX2 R163, R163 ;  /* 0x000000a300a37308 */ /* 0x000e280000000800 */
[----:B------:R-:W-:-:S01]  /*e690*/  FFMA.FTZ R4, R8, UR29, -R161 ;  /* 0x0000001d08047c23 */ /* 0x000fc200080108a1 */
[--C-:B------:R-:W-:Y:S01]  /*e6a0*/  FFMA.FTZ R8, R12, UR29, -R161.reuse ;  /* 0x0000001d0c087c23 */ /* 0x100fe200080108a1 */
[----:B------:R-:W-:-:S01]  /*e6b0*/  FFMA.FTZ R12, R20, UR29, -R161 ;  /* 0x0000001d140c7c23 */ /* 0x000fc200080108a1 */
[--C-:B------:R-:W-:Y:S01]  /*e6c0*/  FFMA.FTZ R20, R120, UR29, -R161.reuse ;  /* 0x0000001d78147c23 */ /* 0x100fe200080108a1 */
[----:B------:R-:W-:-:S01]  /*e6d0*/  FFMA.FTZ R120, R122, UR29, -R161 ;  /* 0x0000001d7a787c23 */ /* 0x000fc200080108a1 */
[--C-:B------:R-:W-:Y:S01]  /*e6e0*/  FFMA.FTZ R122, R124, UR29, -R161.reuse ;  /* 0x0000001d7c7a7c23 */ /* 0x100fe200080108a1 */
[----:B------:R-:W-:-:S01]  /*e6f0*/  FFMA.FTZ R124, R126, UR29, -R161 ;  /* 0x0000001d7e7c7c23 */ /* 0x000fc200080108a1 */
[----:B------:R-:W-:Y:S01]  /*e700*/  FSEL R126, R10, RZ, P1 ;  /* 0x000000ff0a7e7208 */ /* 0x000fe20000800000 */
[----:B-1----:R-:W-:-:S01]  /*e710*/  FFMA.FTZ R177, R170, UR29, -R161 ;  /* 0x0000001daab17c23 */ /* 0x002fc200080108a1 */
[----:B------:R-:W-:Y:S01]  /*e720*/  MUFU.EX2 R4, R4 ;  /* 0x0000000400047308 */ /* 0x000fe20000000800 */
[----:B------:R-:W-:-:S01]  /*e730*/  FFMA.FTZ R11, R11, UR29, -R161 ;  /* 0x0000001d0b0b7c23 */ /* 0x000fc200080108a1 */
[----:B------:R-:W-:Y:S01]  /*e740*/  FFMA.FTZ R165, R165, UR29, -R161 ;  /* 0x0000001da5a57c23 */ /* 0x000fe200080108a1 */
[----:B------:R-:W-:-:S01]  /*e750*/  FADD.FTZ R126, -R126, R5 ;  /* 0x000000057e7e7221 */ /* 0x000fc20000010100 */
[----:B------:R-:W-:Y:S01]  /*e760*/  FFMA.FTZ R179, R166, UR29, -R161 ;  /* 0x0000001da6b37c23 */ /* 0x000fe200080108a1 */
[----:B0-----:R-:W-:-:S01]  /*e770*/  FFMA.FTZ R166, R163, R3, R14 ;  /* 0x00000003a3a67223 */ /* 0x001fc2000001000e */
[----:B------:R-:W-:Y:S01]  /*e780*/  FFMA.FTZ R162, R171, UR29, -R161 ;  /* 0x0000001daba27c23 */ /* 0x000fe200080108a1 */
[----:B------:R-:W-:Y:S01]  /*e790*/  FMUL.FTZ R126, R126, UR29 ;  /* 0x0000001d7e7e7c20 */ /* 0x000fe20008410000 */
[----:B------:R-:W-:Y:S01]  /*e7a0*/  MUFU.EX2 R177, R177 ;  /* 0x000000b100b17308 */ /* 0x000fe20000000800 */
[----:B------:R-:W-:-:S01]  /*e7b0*/  FADD.FTZ R166, R21, R166 ;  /* 0x000000a615a67221 */ /* 0x000fc20000010000 */
[--C-:B------:R-:W-:Y:S01]  /*e7c0*/  FFMA.FTZ R123, R123, UR29, -R161.reuse ;  /* 0x0000001d7b7b7c23 */ /* 0x100fe200080108a1 */
        /* <DEDUP_REMOVED lines=23> */
[----:B------:R-:W-:-:S03]  /*e940*/  FADD.FTZ R166, R128, R171 ;  /* 0x000000ab80a67221 */ /* 0x000fc60000010000 */
[----:B------:R-:W-:Y:S01]  /*e950*/  FADD.FTZ R3, R4, R3 ;  /* 0x0000000304037221 */ /* 0x000fe20000010000 */
[----:B------:R-:W-:-:S02]  /*e960*/  FADD.FTZ R171, R129, R166 ;  /* 0x000000a681ab7221 */ /* 0x000fc40000010000 */
        /* <DEDUP_REMOVED lines=15> */
[----:B------:R-:W-:-:S05]  /*ea60*/  FFMA.FTZ R171, R148, UR29, -R161 ;  /* 0x0000001d94ab7c23 */ /* 0x000fca00080108a1 */
[----:B------:R-:W1:Y:S01]  /*ea70*/  MUFU.EX2 R125, R125 ;  /* 0x0000007d007d7308 */ /* 0x000e620000000800 */
[----:B--2---:R-:W-:-:S01]  /*ea80*/  FADD.FTZ R173, R123, R2 ;  /* 0x000000027bad7221 */ /* 0x004fc20000010000 */
[----:B------:R-:W-:-:S04]  /*ea90*/  FADD.FTZ R2, R132, R3 ;  /* 0x0000000384027221 */ /* 0x000fc80000010000 */
        /* <DEDUP_REMOVED lines=9> */
[----:B------:R1:W3:Y:S01]  /*eb30*/  MUFU.EX2 R5, R169 ;  /* 0x000000a900057308 */ /* 0x0002e20000000800 */
[----:B--2---:R-:W-:-:S01]  /*eb40*/  FADD.FTZ R148, R124, R173 ;  /* 0x000000ad7c947221 */ /* 0x004fc20000010000 */
[----:B------:R-:W-:-:S06]  /*eb50*/  FADD.FTZ R3, R13, R2 ;  /* 0x000000020d037221 */ /* 0x000fcc0000010000 */
[----:B------:R-:W2:Y:S01]  /*eb60*/  MUFU.EX2 R162, R162 ;  /* 0x000000a200a27308 */ /* 0x000ea20000000800 */
[----:B0-----:R-:W-:-:S01]  /*eb70*/  FADD.FTZ R148, R127, R148 ;  /* 0x000000947f947221 */ /* 0x001fc20000010000 */
[----:B-1----:R-:W-:-:S06]  /*eb80*/  FFMA.FTZ R169, R175, UR29, -R161 ;  /* 0x0000001dafa97c23 */ /* 0x002fcc00080108a1 */
[----:B------:R-:W0:Y:S01]  /*eb90*/  MUFU.EX2 R130, R130 ;  /* 0x0000008200827308 */ /* 0x000e220000000800 */
[----:B---3--:R-:W-:-:S01]  /*eba0*/  FADD.FTZ R173, R5, R148 ;  /* 0x0000009405ad7221 */ /* 0x008fc20000010000 */
[----:B------:R-:W-:-:S06]  /*ebb0*/  FADD.FTZ R148, R180, R3 ;  /* 0x00000003b4947221 */ /* 0x000fcc0000010000 */
[----:B------:R-:W1:Y:S01]  /*ebc0*/  MUFU.EX2 R131, R131 ;  /* 0x0000008300837308 */ /* 0x000e620000000800 */
[----:B--2---:R-:W-:-:S07]  /*ebd0*/  FADD.FTZ R173, R162, R173 ;  /* 0x000000ada2ad7221 */ /* 0x004fce0000010000 */
[----:B------:R-:W2:Y:S01]  /*ebe0*/  MUFU.EX2 R164, R164 ;  /* 0x000000a400a47308 */ /* 0x000ea20000000800 */
[----:B0-----:R-:W-:-:S01]  /*ebf0*/  FADD.FTZ R2, R130, R173 ;  /* 0x000000ad82027221 */ /* 0x001fc20000010000 */
[----:B------:R-:W-:Y:S01]  /*ec00*/  FFMA.FTZ R173, R141, UR29, -R161 ;  /* 0x0000001d8dad7c23 */ /* 0x000fe200080108a1 */
[----:B------:R-:W-:-:S04]  /*ec10*/  FADD.FTZ R141, R15, R148 ;  /* 0x000000940f8d7221 */ /* 0x000fc80000010000 */
[----:B------:R-:W-:Y:S01]  /*ec20*/  FADD.FTZ R148, R146, R141 ;  /* 0x0000008d92947221 */ /* 0x000fe20000010000 */
[----:B------:R-:W0:Y:S01]  /*ec30*/  MUFU.EX2 R169, R169 ;  /* 0x000000a900a97308 */ /* 0x000e220000000800 */
[----:B-1----:R-:W-:-:S01]  /*ec40*/  FADD.FTZ R3, R131, R2 ;  /* 0x0000000283037221 */ /* 0x002fc20000010000 */
[----:B------:R-:W-:Y:S01]  /*ec50*/  FFMA.FTZ R141, R142, UR29, -R161 ;  /* 0x0000001d8e8d7c23 */ /* 0x000fe200080108a1 */
[----:B------:R-:W-:-:S01]  /*ec60*/  FADD.FTZ R175, R149, R148 ;  /* 0x0000009495af7221 */ /* 0x000fc20000010000 */
[----:B------:R-:W-:-:S03]  /*ec70*/  FFMA.FTZ R142, R143, UR29, -R161 ;  /* 0x0000001d8f8e7c23 */ /* 0x000fc600080108a1 */
[----:B------:R-:W-:Y:S01]  /*ec80*/  FADD.FTZ R148, R150, R175 ;  /* 0x000000af96947221 */ /* 0x000fe20000010000 */
[----:B------:R-:W1:Y:S01]  /*ec90*/  MUFU.EX2 R134, R134 ;  /* 0x0000008600867308 */ /* 0x000e620000000800 */
[----:B--2---:R-:W-:-:S02]  /*eca0*/  FADD.FTZ R2, R164, R3 ;  /* 0x00000003a4027221 */ /* 0x004fc40000010000 */
[----:B------:R-:W-:-:S04]  /*ecb0*/  FADD.FTZ R143, R151, R148 ;  /* 0x00000094978f7221 */ /* 0x000fc80000010000 */
[----:B------:R-:W-:Y:S01]  /*ecc0*/  FADD.FTZ R148, R152, R143 ;  /* 0x0000008f98947221 */ /* 0x000fe20000010000 */
        /* <DEDUP_REMOVED lines=35> */
[----:B--2---:R-:W-:-:S04]  /*ef00*/  FADD.FTZ R2, R160, R3 ;  /* 0x00000003a0027221 */ /* 0x004fc80000010000 */
[----:B------:R-:W-:Y:S01]  /*ef10*/  FADD.FTZ R3, R159, R2 ;  /* 0x000000029f037221 */ /* 0x000fe20000010000 */
[----:B0-----:R-:W-:-:S04]  /*ef20*/  FADD.FTZ R143, R144, R143 ;  /* 0x0000008f908f7221 */ /* 0x001fc80000010000 */
[----:B-1----:R-:W-:Y:S01]  /*ef30*/  FADD.FTZ R2, R147, R143 ;  /* 0x0000008f93027221 */ /* 0x002fe20000010000 */
[----:B------:R-:W-:Y:S06]  /*ef40*/  @!P0 BRA `(.L_x_4717) ;  /* 0x0000000000048947 */ /* 0x000fec0003800000 */
[----:B------:R-:W-:Y:S01]  /*ef50*/  BPT.TRAP 0x1 ;  /* 0x000000040000795c */ /* 0x000fe20000300000 */
.L_x_4717:
        /* <DEDUP_REMOVED lines=139> */
.L_x_4699:
[----:B------:R-:W-:Y:S06]  /*f810*/  BAR.ARV 0x8, 0x180 ;  /* 0x0206000000007b1d */ /* 0x000fec0000002000 */
[----:B------:R-:W-:Y:S05]  /*f820*/  @!P0 BRA `(.L_x_4719) ;  /* 0x0000000000048947 */ /* 0x000fea0003800000 */
[----:B------:R-:W-:Y:S01]  /*f830*/  BPT.TRAP 0x1 ;  /* 0x000000040000795c */ /* 0x000fe20000300000 */
.L_x_4719:
[----:B------:R-:W-:Y:S01]  /*f840*/  ULEA UR9, UR45, UR36, 0x3 ;  /* 0x000000242d097291 */ /* 0x000fe2000f8e183f */
[----:B------:R-:W-:-:S05]  /*f850*/  IMAD.U32 R0, RZ, RZ, UR46 ;  /* 0x0000002eff007e24 */ /* 0x000fca000f8e00ff */
[----:B------:R-:W-:-:S04]  /*f860*/  SHF.L.U32 R0, R0, 0x1f, RZ ;  /* 0x0000001f00007819 */ /* 0x000fc800000006ff */
[----:B------:R0:W1:Y:S01]  /*f870*/  SYNCS.PHASECHK.TRANS64.TRYWAIT P1, [UR9+0x2a850], R0 ;  /* 0x02a85000ff0075a7 */ /* 0x0000620008020149 */
[----:B------:R-:W-:Y:S05]  /*f880*/  @!P0 BRA `(.L_x_4720) ;  /* 0x0000000000048947 */ /* 0x000fea0003800000 */
[----:B------:R-:W-:Y:S01]  /*f890*/  BPT.TRAP 0x1 ;  /* 0x000000040000795c */ /* 0x000fe20000300000 */
.L_x_4720:
[----:B-1----:R-:W-:Y:S05]  /*f8a0*/  @P1 BRA `(.L_x_4721) ;  /* 0x0000000000081947 */ /* 0x002fea0003800000 */
[----:B------:R-:W1:Y:S02]  /*f8b0*/  SYNCS.PHASECHK.TRANS64.TRYWAIT P1, [UR9+0x2a850], R0 ;  /* 0x02a85000ff0075a7 */ /* 0x000e640008020149 */
[----:B-1----:R-:W-:Y:S05]  /*f8c0*/  @!P1 BRA `(.L_x_4722) ;  /* 0x0000008c00b49947 */ /* 0x002fea0003800000 */
.L_x_4721:
        /* <DEDUP_REMOVED lines=11> */
[----:B------:R-:W-:-:S03]  /*f980*/  PLOP3.LUT P1, PT, PT, PT, UP0, 0x80, 0x0 ;  /* 0x000000000000781c */ /* 0x000fc60003f2f008 */
[----:B------:R-:W-:Y:S01]  /*f990*/  UIADD3 UR4, UR8, 0x2, URZ ;  /* 0x0000000208047890 */ /* 0x000fe2000fffe03f */
[----:B------:R-:W-:Y:S02]  /*f9a0*/  @UP0 ULDC.64 UR12, c[0x0][0x9c8] ;  /* 0x00027200000c0ab9 */ /* 0x000fe40000000a00 */
[----:B------:R-:W-:-:S06]  /*f9b0*/  UMOV UR6, UR8 ;  /* 0x0000000800067c82 */ /* 0x000fcc0008000000 */
[----:B------:R-:W-:Y:S01]  /*f9c0*/  QGMMA.64x192x32.F32.E4M3.E4M3 R24, R196, gdesc[UR4], R24, gsb0 ;  /* 0x02e00004c4187df3 */ /* 0x000fe20008000818 */
[----:B------:R-:W-:Y:S01]  /*f9d0*/  UMOV UR7, 0x40000040 ;  /* 0x4000004000077882 */ /* 0x000fe20000000000 */
[----:B------:R-:W-:Y:S01]  /*f9e0*/  UMOV UR6, UR4 ;  /* 0x0000000400067c82 */ /* 0x000fe20008000000 */
[----:B------:R-:W-:Y:S01]  /*f9f0*/  @UP0 UIMAD.WIDE.U32 UR4, UR44, UR12, URZ ;  /* 0x0000000c2c0402a5 */ /* 0x000fe2000f8e003f */
[----:B------:R-:W-:Y:S02]  /*fa00*/  WARPGROUP.DEPBAR.LE gsb0, 0x0 ;  /* 0x00008000000079c5 */ /* 0x000fe40000010000 */
[----:B------:R-:W-:-:S14]  /*fa10*/  WARPGROUP.ARRIVE ;  /* 0x00000000000079c5 */ /* 0x000fdc0000000000 */
[----:B------:R-:W-:Y:S01]  /*fa20*/  QGMMA.64x192x32.F32.E4M3.E4M3 R24, R192, gdesc[UR4], R24, gsb0 ;  /* 0x02e00004c0187df3 */ /* 0x000fe20008000818 */
[----:B------:R-:W-:Y:S02]  /*fa30*/  @UP0 USHF.R.S32.HI UR6, URZ, 0x1f, UR44 ;  /* 0x0000001f3f060899 */ /* 0x000fe4000801142c */
[----:B------:R-:W-:Y:S02]  /*fa40*/  @UP0 USHF.R.S32.HI UR7, URZ, 0x1f, UR40 ;  /* 0x0000001f3f070899 */ /* 0x000fe40008011428 */
[----:B------:R-:W-:-:S04]  /*fa50*/  @UP0 UIMAD UR6, UR6, UR12, URZ ;  /* 0x0000000c060602a4 */ /* 0x000fc8000f8e023f */
        /* <DEDUP_REMOVED lines=10> */
[----:B-1----:R-:W-:-:S05]  /*fb00*/  IMAD.U32 R5, RZ, RZ, UR7 ;  /* 0x00000007ff057e24 */ /* 0x002fca000f8e00ff */
[----:B------:R1:W2:Y:S01]  /*fb10*/  @P1 LDG.E R6, desc[UR52][R4.64] ;  /* 0x0000003404061981 */ /* 0x0002a2000c1e1900 */
[----:B------:R-:W-:Y:S01]  /*fb20*/  UIADD3 UR4, UR8, 0x4, URZ ;  /* 0x0000000408047890 */ /* 0x000fe2000fffe03f */
[----:B------:R-:W-:-:S06]  /*fb30*/  UMOV UR7, 0x40000040 ;  /* 0x4000004000077882 */ /* 0x000fcc0000000000 */
[----:B------:R-:W-:Y:S01]  /*fb40*/  UMOV UR6, UR4 ;  /* 0x0000000400067c82 */ /* 0x000fe20008000000 */
[----:B------:R-:W-:Y:S01]  /*fb50*/  UIADD3 UR8, UR8, 0x6, URZ ;  /* 0x0000000608087890 */ /* 0x000fe2000fffe03f */
[----:B------:R-:W-:Y:S02]  /*fb60*/  WARPGROUP.DEPBAR.LE gsb0, 0x0 ;  /* 0x00008000000079c5 */ /* 0x000fe40000010000 */
[----:B------:R-:W-:-:S06]  /*fb70*/  WARPGROUP.ARRIVE ;  /* 0x00000000000079c5 */ /* 0x000fcc0000000000 */
[----:B------:R-:W-:Y:S01]  /*fb80*/  QGMMA.64x192x32.F32.E4M3.E4M3 R24, R188, gdesc[UR4], R24, gsb0 ;  /* 0x02e00004bc187df3 */ /* 0x000fe20008000818 */
[----:B------:R-:W-:Y:S01]  /*fb90*/  UMOV UR6, UR8 ;  /* 0x0000000800067c82 */ /* 0x000fe20008000000 */
[----:B------:R-:W-:Y:S01]  /*fba0*/  UMOV UR7, 0x40000040 ;  /* 0x4000004000077882 */ /* 0x000fe20000000000 */
[----:B0-----:R-:W0:Y:S04]  /*fbb0*/  SHFL.BFLY PT, R0, R3, 0x2, 0x1f ;  /* 0x0c401f0003007f89 */ /* 0x001e2800000e0000 */
[----:B------:R-:W3:Y:S01]  /*fbc0*/  SHFL.BFLY PT, R11, R2, 0x2, 0x1f ;  /* 0x0c401f00020b7f89 */ /* 0x000ee200000e0000 */
[----:B0-----:R-:W-:-:S01]  /*fbd0*/  FADD.FTZ R0, R0, R3 ;  /* 0x0000000300007221 */ /* 0x001fc20000010000 */
[----:B---3--:R-:W-:-:S04]  /*fbe0*/  FADD.FTZ R11, R11, R2 ;  /* 0x000000020b0b7221 */ /* 0x008fc80000010000 */
[----:B------:R-:W0:Y:S04]  /*fbf0*/  SHFL.BFLY PT, R7, R0, 0x1, 0x1f ;  /* 0x0c201f0000077f89 */ /* 0x000e2800000e0000 */
[----:B-1----:R-:W1:Y:S01]  /*fc00*/  SHFL.BFLY PT, R4, R11, 0x1, 0x1f ;  /* 0x0c201f000b047f89 */ /* 0x002e6200000e0000 */
        /* <DEDUP_REMOVED lines=16> */
[----:B------:R-:W3:Y:S01]  /*fd10*/  @P1 MUFU.RCP R7, R13 ;  /* 0x0000000d00071308 */ /* 0x000ee20000001000 */
        /* <DEDUP_REMOVED lines=10> */
[-C--:B--2---:R-:W-:Y:S01]  /*fdc0*/  FMUL.FTZ R3, R3, R6.reuse ;  /* 0x0000000603037220 */ /* 0x084fe20000410000 */
[----:B---3--:R-:W-:Y:S01]  /*fdd0*/  FMUL.FTZ R4, R7, R6 ;  /* 0x0000000607047220 */ /* 0x008fe20000410000 */
[----:B------:R-:W-:-:S02]  /*fde0*/  WARPGROUP.DEPBAR.LE gsb0, 0x0 ;  /* 0x00008000000079c5 */ /* 0x000fc40000010000 */
[----:B------:R-:W-:Y:S05]  /*fdf0*/  @!P0 BRA `(.L_x_4723) ;  /* 0x0000000000048947 */ /* 0x000fea0003800000 */
[----:B------:R-:W-:Y:S01]  /*fe00*/  BPT.TRAP 0x1 ;  /* 0x000000040000795c */ /* 0x000fe20000300000 */
.L_x_4723:
        /* <DEDUP_REMOVED lines=39> */
[----:B------:R-:W-:Y:S01]  /*10080*/  USEL UR4, URZ, 0x1, UP0 ;  /* 0x000000013f047887 */ /* 0x000fe20008000000 */
        /* <DEDUP_REMOVED lines=66> */
.L_x_4645:
[----:B------:R-:W0:Y:S01]  /*104b0*/  S2R R4, SR_CgaCtaId ;  /* 0x0000000000047919 */ /* 0x000e220000008800 */
[----:B------:R-:W-:Y:S01]  /*104c0*/  MOV R3, 0x400 ;  /* 0x0000040000037802 */ /* 0x000fe20000000f00 */
[----:B------:R-:W-:Y:S01]  /*104d0*/  BSSY B0, `(.L_x_4724) ;  /* 0x00002c3000007945 */ /* 0x000fe20003800000 */
[----:B------:R-:W-:Y:S02]  /*104e0*/  BAR.SYNC.DEFER_BLOCKING 0x5, 0x180 ;  /* 0x0146000000007b1d */ /* 0x000fe40000010000 */
[----:B0-----:R-:W-:-:S05]  /*104f0*/  LEA R3, R4, R3, 0x18 ;  /* 0x0000000304037211 */ /* 0x001fca00078ec0ff */
[----:B------:R-:W0:Y:S02]  /*10500*/  LDS R4, [R3+0x2a8d0] ;  /* 0x02a8d00003047984 */ /* 0x000e240000000800 */
[----:B0-----:R-:W-:Y:S01]  /*10510*/  R2UR UR4, R4 ;  /* 0x00000000040472ca */ /* 0x001fe200000e0000 */
[----:B------:R-:W-:Y:S06]  /*10520*/  BAR.ARV 0x4, 0x180 ;  /* 0x0106000000007b1d */ /* 0x000fec0000002000 */
[----:B------:R-:W-:Y:S08]  /*10530*/  @P0 BRA `(.L_x_4725) ;  /* 0x00000020005c0947 */ /* 0x000ff00003800000 */
[----:B------:R-:W0:Y:S01]  /*10540*/  S2R R50, SR_TID.X ;  /* 0x0000000000327919 */ /* 0x000e220000002100 */
[----:B------:R-:W-:Y:S01]  /*10550*/  ULDC.64 UR6, c[0x4][0xd8] ;  /* 0x0100360000067ab9 */ /* 0x000fe20000000a00 */
        /* <DEDUP_REMOVED lines=49> */
[----:B------:R-:W-:Y:S02]  /*10870*/  BAR.SYNC.DEFER_BLOCKING 0x1, 0x100 ;  /* 0x0044000000007b1d */ /* 0x000fe40000010000 */
[----:B------:R-:W-:-:S05]  /*10880*/  IADD3 R4, P0, R4, UR6, RZ ;  /* 0x0000000604047c10 */ /* 0x000fca000ff1e0ff */
[----:B------:R-:W-:-:S05]  /*10890*/  IMAD.X R5, RZ, RZ, UR7, P0 ;  /* 0x00000007ff057e24 */ /* 0x000fca00080e06ff */
[----:B------:R0:W2:Y:S01]  /*108a0*/  LDG.E.CONSTANT R34, desc[UR52][R4.64] ;  /* 0x0000003404227981 */ /* 0x0000a2000c1e9900 */
[----:B------:R-:W-:Y:S01]  /*108b0*/  F2FP.BF16.F32.PACK_AB R31, R78, R31 ;  /* 0x0000001f4e1f723e */ /* 0x000fe200000010ff */
[----:B------:R-:W-:Y:S01]  /*108c0*/  UIMAD UR5, UR10, UR8, URZ ;  /* 0x000000080a0572a4 */ /* 0x000fe2000f8e023f */
[----:B------:R-:W-:Y:S01]  /*108d0*/  F2FP.BF16.F32.PACK_AB R27, R86, R27 ;  /* 0x0000001b561b723e */ /* 0x000fe200000010ff */
[----:B------:R-:W1:Y:S01]  /*108e0*/  S2R R48, SR_SWINHI ;  /* 0x0000000000307919 */ /* 0x000e620000002f00 */
[----:B------:R-:W-:Y:S02]  /*108f0*/  UIMAD.WIDE.U32 UR6, UR40, UR8, URZ ;  /* 0x00000008280672a5 */ /* 0x000fe4000f8e003f */
[----:B------:R-:W-:Y:S02]  /*10900*/  UIMAD UR5, UR40, UR9, UR5 ;  /* 0x00000009280572a4 */ /* 0x000fe4000f8e0205 */
[----:B------:R-:W-:Y:S01]  /*10910*/  USHF.R.S32.HI UR12, URZ, 0x1f, UR44 ;  /* 0x0000001f3f0c7899 */ /* 0x000fe2000801142c */
[----:B0-----:R-:W-:Y:S01]  /*10920*/  LOP3.LUT P0, R5, R50, 0x3, RZ, 0xc0, !PT ;  /* 0x0000000332057812 */ /* 0x001fe2000780c0ff */
[----:B------:R-:W-:Y:S01]  /*10930*/  ULDC.64 UR8, c[0x0][0xb98] ;  /* 0x0002e60000087ab9 */ /* 0x000fe20000000a00 */
[----:B------:R-:W-:Y:S01]  /*10940*/  F2FP.BF16.F32.PACK_AB R4, R47, R56 ;  /* 0x000000382f04723e */ /* 0x000fe200000010ff */
[----:B------:R-:W-:Y:S01]  /*10950*/  UIADD3 UR7, UR7, UR5, URZ ;  /* 0x0000000507077290 */ /* 0x000fe2000fffe03f */
[----:B------:R-:W-:Y:S01]  /*10960*/  ISETP.EQ.OR P0, PT, R5, 0x3, !P0 ;  /* 0x000000030500780c */ /* 0x000fe20004702670 */
[----:B------:R-:W-:Y:S01]  /*10970*/  IMAD R5, R200, 0x40, R18 ;  /* 0x00000040c8057824 */ /* 0x000fe200078e0212 */
[----:B------:R-:W-:-:S02]  /*10980*/  UIMAD UR5, UR12, UR8, URZ ;  /* 0x000000080c0572a4 */ /* 0x000fc4000f8e023f */
[----:B------:R-:W-:Y:S01]  /*10990*/  SEL R97, R33, R32, P0 ;  /* 0x0000002021617207 */ /* 0x000fe20000000000 */
[----:B------:R-:W-:Y:S01]  /*109a0*/  UIMAD.WIDE.U32 UR6, UR44, UR8, UR6 ;  /* 0x000000082c0672a5 */ /* 0x000fe2000f8e0006 */
[----:B------:R-:W-:Y:S01]  /*109b0*/  SEL R67, R32, R33, P0 ;  /* 0x0000002120437207 */ /* 0x000fe20000000000 */
[----:B------:R-:W-:Y:S01]  /*109c0*/  UIMAD UR5, UR44, UR9, UR5 ;  /* 0x000000092c0572a4 */ /* 0x000fe2000f8e0205 */
[----:B------:R-:W-:Y:S02]  /*109d0*/  SEL R89, R52, R53, P0 ;  /* 0x0000003534597207 */ /* 0x000fe40000000000 */
[----:B------:R-:W-:Y:S01]  /*109e0*/  SEL R57, R53, R52, P0 ;  /* 0x0000003435397207 */ /* 0x000fe20000000000 */
[----:B------:R-:W-:Y:S01]  /*109f0*/  ULDC.64 UR8, c[0x0][0xae8] ;  /* 0x0002ba0000087ab9 */ /* 0x000fe20000000a00 */
[----:B------:R-:W-:Y:S02]  /*10a00*/  SEL R85, R126, R127, P0 ;  /* 0x0000007f7e557207 */ /* 0x000fe40000000000 */
[----:B------:R-:W-:-:S02]  /*10a10*/  SEL R55, R127, R126, P0 ;  /* 0x0000007e7f377207 */ /* 0x000fc40000000000 */
[----:B------:R-:W-:Y:S02]  /*10a20*/  SEL R107, R81, R96, P0 ;  /* 0x00000060516b7207 */ /* 0x000fe40000000000 */
[----:B------:R-:W-:Y:S02]  /*10a30*/  SEL R80, R96, R81, P0 ;  /* 0x0000005160507207 */ /* 0x000fe40000000000 */
[----:B------:R-:W-:Y:S02]  /*10a40*/  SEL R101, R21, R20, P0 ;  /* 0x0000001415657207 */ /* 0x000fe40000000000 */
[----:B------:R-:W-:Y:S02]  /*10a50*/  MOV R32, R3 ;  /* 0x0000000300207202 */ /* 0x000fe40000000f00 */
[----:B-1----:R-:W-:Y:S02]  /*10a60*/  MOV R33, R48 ;  /* 0x0000003000217202 */ /* 0x002fe40000000f00 */
[----:B------:R-:W-:-:S02]  /*10a70*/  SEL R69, R20, R21, P0 ;  /* 0x0000001514457207 */ /* 0x000fc40000000000 */
[----:B------:R-:W-:Y:S01]  /*10a80*/  SEL R127, R15, R14, P0 ;  /* 0x0000000e0f7f7207 */ /* 0x000fe20000000000 */
[--C-:B------:R-:W-:Y:S01]  /*10a90*/  IMAD.WIDE R52, R204, 0x2, R32.reuse ;  /* 0x00000002cc347825 */ /* 0x100fe200078e0220 */
[----:B------:R-:W-:Y:S02]  /*10aa0*/  SEL R81, R14, R15, P0 ;  /* 0x0000000f0e517207 */ /* 0x000fe40000000000 */
[----:B------:R-:W-:Y:S01]  /*10ab0*/  SEL R103, R13, R12, P0 ;  /* 0x0000000c0d677207 */ /* 0x000fe20000000000 */
[----:B------:R-:W-:Y:S01]  /*10ac0*/  IMAD.WIDE R32, R5, 0x2, R32 ;  /* 0x0000000205207825 */ /* 0x000fe200078e0220 */
[C---:B------:R-:W-:Y:S02]  /*10ad0*/  IADD3 R21, P6, R52.reuse, 0x8020, RZ ;  /* 0x0000802034157810 */ /* 0x040fe40007fde0ff */
[----:B------:R-:W-:Y:S02]  /*10ae0*/  IADD3 R15, P2, R52, 0x4060, RZ ;  /* 0x00004060340f7810 */ /* 0x000fe40007f5e0ff */
[----:B------:R-:W-:Y:S01]  /*10af0*/  SEL R70, R12, R13, P0 ;  /* 0x0000000d0c467207 */ /* 0x000fe20000000000 */
[--C-:B------:R-:W-:Y:S01]  /*10b00*/  IMAD.X R61, RZ, RZ, R53.reuse, P6 ;  /* 0x000000ffff3d7224 */ /* 0x100fe200030e0635 */
[----:B------:R-:W-:Y:S01]  /*10b10*/  SEL R111, R49, R4, P0 ;  /* 0x00000004316f7207 */ /* 0x000fe20000000000 */
[----:B------:R-:W-:Y:S01]  /*10b20*/  IMAD.X R63, RZ, RZ, R53, P2 ;  /* 0x000000ffff3f7224 */ /* 0x000fe200010e0635 */
[----:B------:R-:W-:-:S02]  /*10b30*/  SEL R73, R4, R49, P0 ;  /* 0x0000003104497207 */ /* 0x000fc40000000000 */
[----:B------:R-:W-:Y:S02]  /*10b40*/  LOP3.LUT R12, R21, 0x380, RZ, 0xc0, !PT ;  /* 0x00000380150c7812 */ /* 0x000fe400078ec0ff */
[----:B------:R-:W-:Y:S02]  /*10b50*/  LOP3.LUT R4, R15, 0x380, RZ, 0xc0, !PT ;  /* 0x000003800f047812 */ /* 0x000fe400078ec0ff */
[----:B------:R-:W-:Y:S02]  /*10b60*/  SEL R105, R9, R8, P0 ;  /* 0x0000000809697207 */ /* 0x000fe40000000000 */
[----:B------:R-:W-:Y:S02]  /*10b70*/  SEL R71, R8, R9, P0 ;  /* 0x0000000908477207 */ /* 0x000fe40000000000 */
[----:B------:R-:W-:Y:S02]  /*10b80*/  IADD3 R9, P2, R52, 0x40, RZ ;  /* 0x0000004034097810 */ /* 0x000fe40007f5e0ff */
[----:B------:R-:W-:-:S02]  /*10b90*/  SEL R129, R7, R6, P0 ;  /* 0x0000000607817207 */ /* 0x000fc40000000000 */
[----:B------:R-:W-:Y:S02]  /*10ba0*/  SEL R84, R6, R7, P0 ;  /* 0x0000000706547207 */ /* 0x000fe40000000000 */
[----:B------:R-:W-:Y:S02]  /*10bb0*/  SHF.R.U64 R12, R12, 0x3, RZ ;  /* 0x000000030c0c7819 */ /* 0x000fe400000012ff */
[----:B------:R-:W-:Y:S02]  /*10bc0*/  SHF.R.U64 R4, R4, 0x3, RZ ;  /* 0x0000000304047819 */ /* 0x000fe400000012ff */
[----:B------:R-:W-:Y:S02]  /*10bd0*/  SEL R109, R65, R72, P0 ;  /* 0x00000048416d7207 */ /* 0x000fe40000000000 */
[----:B------:R-:W-:Y:S02]  /*10be0*/  IADD3 R7, P1, R52, 0x20, RZ ;  /* 0x0000002034077810 */ /* 0x000fe40007f3e0ff */
[----:B------:R-:W-:-:S02]  /*10bf0*/  SEL R72, R72, R65, P0 ;  /* 0x0000004148487207 */ /* 0x000fc40000000000 */
[----:B------:R-:W-:Y:S01]  /*10c00*/  SEL R95, R37, R36, P0 ;  /* 0x00000024255f7207 */ /* 0x000fe20000000000 */
[--C-:B------:R-:W-:Y:S01]  /*10c10*/  IMAD.X R47, RZ, RZ, R53.reuse, P1 ;  /* 0x000000ffff2f7224 */ /* 0x100fe200008e0635 */
[----:B------:R-:W-:Y:S01]  /*10c20*/  SEL R66, R36, R37, P0 ;  /* 0x0000002524427207 */ /* 0x000fe20000000000 */
[----:B------:R-:W-:Y:S01]  /*10c30*/  IMAD.X R37, RZ, RZ, R53, P2 ;  /* 0x000000ffff257224 */ /* 0x000fe200010e0635 */
[----:B------:R-:W-:Y:S02]  /*10c40*/  IADD3 R65, P4, R52, 0x8060, RZ ;  /* 0x0000806034417810 */ /* 0x000fe40007f9e0ff */
[----:B------:R-:W-:Y:S02]  /*10c50*/  LOP3.LUT R60, R12, R21, RZ, 0x3c, !PT ;  /* 0x000000150c3c7212 */ /* 0x000fe400078e3cff */
[----:B------:R-:W-:Y:S02]  /*10c60*/  LOP3.LUT R62, R4, R15, RZ, 0x3c, !PT ;  /* 0x0000000f043e7212 */ /* 0x000fe400078e3cff */
[----:B------:R-:W-:-:S02]  /*10c70*/  LOP3.LUT R4, R7, 0x380, RZ, 0xc0, !PT ;  /* 0x0000038007047812 */ /* 0x000fc400078ec0ff */
[----:B------:R-:W-:Y:S02]  /*10c80*/  IADD3 R21, P2, R32, 0x5000, RZ ;  /* 0x0000500020157810 */ /* 0x000fe40007f5e0ff */
[----:B------:R-:W-:Y:S02]  /*10c90*/  LOP3.LUT R64, R65, 0x380, RZ, 0xc0, !PT ;  /* 0x0000038041407812 */ /* 0x000fe400078ec0ff */
[----:B------:R-:W-:Y:S02]  /*10ca0*/  SEL R87, R122, R123, P0 ;  /* 0x0000007b7a577207 */ /* 0x000fe40000000000 */
[----:B------:R-:W-:Y:S02]  /*10cb0*/  SEL R56, R123, R122, P0 ;  /* 0x0000007a7b387207 */ /* 0x000fe40000000000 */
[----:B------:R-:W-:Y:S02]  /*10cc0*/  SHF.R.U64 R4, R4, 0x3, RZ ;  /* 0x0000000304047819 */ /* 0x000fe400000012ff */
[----:B------:R-:W-:-:S02]  /*10cd0*/  LOP3.LUT R20, R21, 0x380, RZ, 0xc0, !PT ;  /* 0x0000038015147812 */ /* 0x000fc400078ec0ff */
[----:B------:R-:W-:Y:S02]  /*10ce0*/  SEL R123, R25, R24, P0 ;  /* 0x00000018197b7207 */ /* 0x000fe40000000000 */
[----:B------:R-:W-:Y:S02]  /*10cf0*/  SEL R79, R24, R25, P0 ;  /* 0x00000019184f7207 */ /* 0x000fe40000000000 */
[----:B------:R-:W-:Y:S02]  /*10d00*/  SEL R125, R11, R10, P0 ;  /* 0x0000000a0b7d7207 */ /* 0x000fe40000000000 */
[----:B------:R-:W-:Y:S02]  /*10d10*/  SEL R82, R10, R11, P0 ;  /* 0x0000000b0a527207 */ /* 0x000fe40000000000 */
[----:B------:R-:W-:Y:S02]  /*10d20*/  LOP3.LUT R5, R52, 0x380, RZ, 0xc0, !PT ;  /* 0x0000038034057812 */ /* 0x000fe400078ec0ff */
[----:B------:R-:W-:-:S02]  /*10d30*/  SHF.R.U64 R64, R64, 0x3, RZ ;  /* 0x0000000340407819 */ /* 0x000fc400000012ff */
[C---:B------:R-:W-:Y:S02]  /*10d40*/  IADD3 R25, P3, R52.reuse, 0x8040, RZ ;  /* 0x0000804034197810 */ /* 0x040fe40007f7e0ff */
[----:B------:R-:W-:Y:S02]  /*10d50*/  IADD3 R10, P5, R52, 0x8000, RZ ;  /* 0x00008000340a7810 */ /* 0x000fe40007fbe0ff */
[----:B------:R-:W-:Y:S01]  /*10d60*/  SEL R113, R43, R46, P0 ;  /* 0x0000002e2b717207 */ /* 0x000fe20000000000 */
[--C-:B------:R-:W-:Y:S01]  /*10d70*/  IMAD.X R51, RZ, RZ, R53.reuse, P3 ;  /* 0x000000ffff337224 */ /* 0x100fe200018e0635 */
[----:B------:R-:W-:Y:S01]  /*10d80*/  SEL R74, R46, R43, P0 ;  /* 0x0000002b2e4a7207 */ /* 0x000fe20000000000 */
[----:B------:R-:W-:Y:S01]  /*10d90*/  IMAD.X R49, RZ, RZ, R53, P5 ;  /* 0x000000ffff317224 */ /* 0x000fe200028e0635 */
[----:B------:R-:W-:Y:S02]  /*10da0*/  LOP3.LUT R46, R4, R7, RZ, 0x3c, !PT ;  /* 0x00000007042e7212 */ /* 0x000fe400078e3cff */
[----:B------:R-:W-:-:S02]  /*10db0*/  SHF.R.U64 R20, R20, 0x3, RZ ;  /* 0x0000000314147819 */ /* 0x000fc400000012ff */
[----:B------:R-:W-:Y:S02]  /*10dc0*/  SHF.R.U64 R5, R5, 0x3, RZ ;  /* 0x0000000305057819 */ /* 0x000fe400000012ff */
[----:B------:R-:W-:Y:S02]  /*10dd0*/  LOP3.LUT R4, R9, 0x380, RZ, 0xc0, !PT ;  /* 0x0000038009047812 */ /* 0x000fe400078ec0ff */
[----:B------:R-:W-:Y:S01]  /*10de0*/  LOP3.LUT R64, R64, R65, RZ, 0x3c, !PT ;  /* 0x0000004140407212 */ /* 0x000fe200078e3cff */
[----:B------:R-:W-:Y:S01]  /*10df0*/  IMAD.X R65, RZ, RZ, R53, P4 ;  /* 0x000000ffff417224 */ /* 0x000fe200020e0635 */
[C---:B------:R-:W-:Y:S02]  /*10e00*/  IADD3 R13, P4, R52.reuse, 0x4040, RZ ;  /* 0x00004040340d7810 */ /* 0x040fe40007f9e0ff */
[C---:B------:R-:W-:Y:S02]  /*10e10*/  IADD3 R11, P3, R52.reuse, 0x4020, RZ ;  /* 0x00004020340b7810 */ /* 0x040fe40007f7e0ff */
[----:B------:R-:W-:-:S02]  /*10e20*/  IADD3 R8, P6, R52, 0x4000, RZ ;  /* 0x0000400034087810 */ /* 0x000fc40007fde0ff */
[----:B------:R-:W-:Y:S01]  /*10e30*/  IADD3 R6, P5, R52, 0x60, RZ ;  /* 0x0000006034067810 */ /* 0x000fe20007fbe0ff */
[----:B------:R-:W-:Y:S01]  /*10e40*/  IMAD.X R43, RZ, RZ, R53, P3 ;  /* 0x000000ffff2b7224 */ /* 0x000fe200018e0635 */
[----:B------:R-:W-:Y:S01]  /*10e50*/  LOP3.LUT R20, R20, R21, RZ, 0x3c, !PT ;  /* 0x0000001514147212 */ /* 0x000fe200078e3cff */
[----:B------:R-:W-:Y:S01]  /*10e60*/  IMAD.X R21, RZ, RZ, R33, P2 ;  /* 0x000000ffff157224 */ /* 0x000fe200010e0621 */
[----:B------:R-:W-:Y:S02]  /*10e70*/  SEL R117, R35, R38, P0 ;  /* 0x0000002623757207 */ /* 0x000fe40000000000 */
[----:B------:R-:W-:Y:S02]  /*10e80*/  SEL R76, R38, R35, P0 ;  /* 0x00000023264c7207 */ /* 0x000fe40000000000 */
[----:B------:R-:W-:Y:S02]  /*10e90*/  LOP3.LUT R52, R5, R52, RZ, 0x3c, !PT ;  /* 0x0000003405347212 */ /* 0x000fe400078e3cff */
[----:B------:R-:W-:-:S02]  /*10ea0*/  SHF.R.U64 R4, R4, 0x3, RZ ;  /* 0x0000000304047819 */ /* 0x000fc400000012ff */
[----:B------:R-:W-:Y:S02]  /*10eb0*/  LOP3.LUT R5, R10, 0x380, RZ, 0xc0, !PT ;  /* 0x000003800a057812 */ /* 0x000fe400078ec0ff */
[----:B------:R-:W-:Y:S02]  /*10ec0*/  IADD3 R35, P2, R32, 0xb000, RZ ;  /* 0x0000b00020237810 */ /* 0x000fe40007f5e0ff */
[----:B------:R-:W-:Y:S02]  /*10ed0*/  LOP3.LUT R36, R4, R9, RZ, 0x3c, !PT ;  /* 0x0000000904247212 */ /* 0x000fe400078e3cff */
[----:B------:R-:W-:Y:S02]  /*10ee0*/  SHF.R.U64 R5, R5, 0x3, RZ ;  /* 0x0000000305057819 */ /* 0x000fe400000012ff */
[----:B------:R-:W-:Y:S02]  /*10ef0*/  LOP3.LUT R4, R35, 0x380, RZ, 0xc0, !PT ;  /* 0x0000038023047812 */ /* 0x000fe400078ec0ff */
[----:B------:R-:W-:-:S02]  /*10f00*/  SEL R99, R29, R28, P0 ;  /* 0x0000001c1d637207 */ /* 0x000fc40000000000 */
[----:B------:R-:W-:Y:S02]  /*10f10*/  SEL R68, R28, R29, P0 ;  /* 0x0000001d1c447207 */ /* 0x000fe40000000000 */
[----:B------:R-:W-:Y:S02]  /*10f20*/  LOP3.LUT R48, R5, R10, RZ, 0x3c, !PT ;  /* 0x0000000a05307212 */ /* 0x000fe400078e3cff */
[----:B------:R-:W-:Y:S02]  /*10f30*/  SHF.R.U64 R4, R4, 0x3, RZ ;  /* 0x0000000304047819 */ /* 0x000fe400000012ff */
[----:B------:R-:W-:Y:S02]  /*10f40*/  LOP3.LUT R5, R8, 0x380, RZ, 0xc0, !PT ;  /* 0x0000038008057812 */ /* 0x000fe400078ec0ff */
[----:B------:R-:W-:Y:S02]  /*10f50*/  IADD3 R29, P3, R32, 0x2000, RZ ;  /* 0x00002000201d7810 */ /* 0x000fe40007f7e0ff */
[----:B------:R-:W-:-:S02]  /*10f60*/  LOP3.LUT R4, R4, R35, RZ, 0x3c, !PT ;  /* 0x0000002304047212 */ /* 0x000fc400078e3cff */
[----:B------:R-:W-:Y:S01]  /*10f70*/  SHF.R.U64 R5, R5, 0x3, RZ ;  /* 0x0000000305057819 */ /* 0x000fe200000012ff */
[----:B------:R-:W0:Y:S01]  /*10f80*/  LDC R35, c[0x0][0xbe8] ;  /* 0x0002fa00ff237b82 */ /* 0x000e220000000800 */
[----:B------:R-:W-:Y:S02]  /*10f90*/  LOP3.LUT R28, R29, 0x380, RZ, 0xc0, !PT ;  /* 0x000003801d1c7812 */ /* 0x000fe400078ec0ff */
[----:B------:R-:W-:Y:S02]  /*10fa0*/  SEL R93, R41, R40, P0 ;  /* 0x00000028295d7207 */ /* 0x000fe40000000000 */
[----:B------:R-:W-:Y:S01]  /*10fb0*/  SEL R59, R40, R41, P0 ;  /* 0x00000029283b7207 */ /* 0x000fe20000000000 */
[----:B------:R-:W-:Y:S01]  /*10fc0*/  IMAD.X R41, RZ, RZ, R53, P6 ;  /* 0x000000ffff297224 */ /* 0x000fe200030e0635 */
[----:B------:R-:W-:Y:S02]  /*10fd0*/  LOP3.LUT R40, R5, R8, RZ, 0x3c, !PT ;  /* 0x0000000805287212 */ /* 0x000fe400078e3cff */
[----:B------:R-:W-:-:S02]  /*10fe0*/  SHF.R.U64 R28, R28, 0x3, RZ ;  /* 0x000000031c1c7819 */ /* 0x000fc400000012ff */
[----:B------:R-:W-:Y:S02]  /*10ff0*/  LOP3.LUT R5, R6, 0x380, RZ, 0xc0, !PT ;  /* 0x0000038006057812 */ /* 0x000fe400078ec0ff */
[----:B------:R-:W-:Y:S01]  /*11000*/  LOP3.LUT R28, R28, R29, RZ, 0x3c, !PT ;  /* 0x0000001d1c1c7212 */ /* 0x000fe200078e3cff */
[----:B------:R-:W-:Y:S01]  /*11010*/  IMAD.X R29, RZ, RZ, R33, P3 ;  /* 0x000000ffff1d7224 */ /* 0x000fe200018e0621 */
[----:B------:R-:W-:Y:S02]  /*11020*/  SHF.R.U64 R5, R5, 0x3, RZ ;  /* 0x0000000305057819 */ /* 0x000fe400000012ff */
[----:B------:R-:W-:Y:S02]  /*11030*/  IADD3 R7, P3, R32, 0x8000, RZ ;  /* 0x0000800020077810 */ /* 0x000fe40007f7e0ff */
[----:B------:R-:W-:Y:S02]  /*11040*/  LOP3.LUT R38, R5, R6, RZ, 0x3c, !PT ;  /* 0x0000000605267212 */ /* 0x000fe400078e3cff */
[----:B------:R-:W-:-:S02]  /*11050*/  LOP3.LUT R6, R7, 0x380, RZ, 0xc0, !PT ;  /* 0x0000038007067812 */ /* 0x000fc400078ec0ff */
[----:B------:R-:W-:Y:S02]  /*11060*/  LOP3.LUT R10, R11, 0x380, RZ, 0xc0, !PT ;  /* 0x000003800b0a7812 */ /* 0x000fe400078ec0ff */
[----:B------:R-:W-:Y:S02]  /*11070*/  SHF.R.U64 R6, R6, 0x3, RZ ;  /* 0x0000000306067819 */ /* 0x000fe400000012ff */
[----:B------:R-:W-:Y:S02]  /*11080*/  LOP3.LUT R14, R25, 0x380, RZ, 0xc0, !PT ;  /* 0x00000380190e7812 */ /* 0x000fe400078ec0ff */
[----:B------:R-:W-:Y:S01]  /*11090*/  LOP3.LUT R6, R6, R7, RZ, 0x3c, !PT ;  /* 0x0000000706067212 */ /* 0x000fe200078e3cff */
[----:B------:R-:W-:Y:S01]  /*110a0*/  IMAD.X R7, RZ, RZ, R33, P3 ;  /* 0x000000ffff077224 */ /* 0x000fe200018e0621 */
[----:B0-----:R-:W-:Y:S02]  /*110b0*/  ISETP.NE.AND P3, PT, R35, 0x1, PT ;  /* 0x000000012300780c */ /* 0x001fe40003f65270 */
[----:B------:R-:W-:-:S02]  /*110c0*/  SHF.R.U64 R10, R10, 0x3, RZ ;  /* 0x000000030a0a7819 */ /* 0x000fc400000012ff */
[----:B------:R-:W-:Y:S02]  /*110d0*/  SEL R83, R130, R131, P0 ;  /* 0x0000008382537207 */ /* 0x000fe40000000000 */
[----:B------:R-:W-:Y:S02]  /*110e0*/  SEL R54, R131, R130, P0 ;  /* 0x0000008283367207 */ /* 0x000fe40000000000 */
[----:B------:R-:W-:Y:S02]  /*110f0*/  MOV R100, R40 ;  /* 0x0000002800647202 */ /* 0x000fe40000000f00 */
[----:B------:R-:W-:Y:S02]  /*11100*/  SEL R115, R39, R42, P0 ;  /* 0x0000002a27737207 */ /* 0x000fe40000000000 */
[----:B------:R-:W-:Y:S01]  /*11110*/  SEL R75, R42, R39, P0 ;  /* 0x000000272a4b7207 */ /* 0x000fe20000000000 */
[----:B------:R-:W0:Y:S01]  /*11120*/  @P3 LDC R40, c[0x0][0xbec] ;  /* 0x0002fb00ff283b82 */ /* 0x000e220000000800 */
[----:B------:R-:W-:Y:S01]  /*11130*/  SHF.R.U64 R14, R14, 0x3, RZ ;  /* 0x000000030e0e7819 */ /* 0x000fe200000012ff */
[----:B------:R-:W-:Y:S01]  /*11140*/  IMAD.X R39, RZ, RZ, R53, P5 ;  /* 0x000000ffff277224 */ /* 0x000fe200028e0635 */
[----:B------:R-:W-:-:S02]  /*11150*/  LOP3.LUT R42, R10, R11, RZ, 0x3c, !PT ;  /* 0x0000000b0a2a7212 */ /* 0x000fc400078e3cff */
[----:B------:R-:W-:Y:S02]  /*11160*/  LOP3.LUT R50, R14, R25, RZ, 0x3c, !PT ;  /* 0x000000190e327212 */ /* 0x000fe400078e3cff */
[----:B------:R-:W-:Y:S02]  /*11170*/  MOV R98, R42 ;  /* 0x0000002a00627202 */ /* 0x000fe40000000f00 */
[----:B------:R-:W1:Y:S01]  /*11180*/  @P3 LDC R43, c[0x0][0xbf0] ;  /* 0x0002fc00ff2b3b82 */ /* 0x000e620000000800 */
[----:B------:R-:W-:Y:S02]  /*11190*/  MOV R60, R60 ;  /* 0x0000003c003c7202 */ /* 0x000fe40000000f00 */
[----:B------:R-:W-:Y:S02]  /*111a0*/  MOV R64, R64 ;  /* 0x0000004000407202 */ /* 0x000fe40000000f00 */
[----:B------:R-:W-:Y:S01]  /*111b0*/  MOV R61, R48 ;  /* 0x00000030003d7202 */ /* 0x000fe20000000f00 */
[----:B------:R-:W-:Y:S01]  /*111c0*/  VIADD R49, R17, UR42 ;  /* 0x0000002a11317c36 */ /* 0x000fe20008000000 */
[----:B------:R-:W-:-:S02]  /*111d0*/  MOV R65, R50 ;  /* 0x0000003200417202 */ /* 0x000fc40000000f00 */
[----:B------:R-:W-:Y:S02]  /*111e0*/  SEL R91, R45, R44, P0 ;  /* 0x0000002c2d5b7207 */ /* 0x000fe40000000000 */
[----:B------:R-:W-:Y:S01]  /*111f0*/  SEL R58, R44, R45, P0 ;  /* 0x0000002d2c3a7207 */ /* 0x000fe20000000000 */
[----:B------:R-:W-:Y:S01]  /*11200*/  IMAD.X R45, RZ, RZ, R53, P4 ;  /* 0x000000ffff2d7224 */ /* 0x000fe200020e0635 */
[----:B------:R-:W-:Y:S01]  /*11210*/  LOP3.LUT R12, R13, 0x380, RZ, 0xc0, !PT ;  /* 0x000003800d0c7812 */ /* 0x000fe200078ec0ff */
[----:B0-----:R-:W-:Y:S01]  /*11220*/  @P3 IMAD.HI.U32 R40, R49, R40, RZ ;  /* 0x0000002831283227 */ /* 0x001fe200078e00ff */
[----:B------:R-:W-:Y:S02]  /*11230*/  SEL R119, R31, R30, P0 ;  /* 0x0000001e1f777207 */ /* 0x000fe40000000000 */
[----:B------:R-:W-:Y:S02]  /*11240*/  SEL R121, R27, R26, P0 ;  /* 0x0000001a1b797207 */ /* 0x000fe40000000000 */
[----:B------:R-:W-:-:S02]  /*11250*/  SHF.R.U64 R12, R12, 0x3, RZ ;  /* 0x000000030c0c7819 */ /* 0x000fc400000012ff */
[----:B------:R-:W-:Y:S02]  /*11260*/  SEL R78, R26, R27, P0 ;  /* 0x0000001b1a4e7207 */ /* 0x000fe40000000000 */
[----:B------:R-:W-:Y:S02]  /*11270*/  MOV R102, R38 ;  /* 0x0000002600667202 */ /* 0x000fe40000000f00 */
[----:B------:R-:W-:Y:S02]  /*11280*/  MOV R104, R36 ;  /* 0x0000002400687202 */ /* 0x000fe40000000f00 */
[----:B------:R-:W-:Y:S02]  /*11290*/  SEL R77, R30, R31, P0 ;  /* 0x0000001f1e4d7207 */ /* 0x000fe40000000000 */
[----:B------:R-:W-:Y:S02]  /*112a0*/  IADD3 R15, P1, R32, 0x6000, RZ ;  /* 0x00006000200f7810 */ /* 0x000fe40007f3e0ff */
[----:B------:R-:W-:Y:S01]  /*112b0*/  MOV R106, R52 ;  /* 0x00000034006a7202 */ /* 0x000fe20000000f00 */
[----:B------:R-:W-:Y:S01]  /*112c0*/  IMAD.MOV.U32 R53, RZ, RZ, R49 ;  /* 0x000000ffff357224 */ /* 0x000fe200078e0031 */
[----:B------:R-:W-:-:S02]  /*112d0*/  LOP3.LUT R44, R12, R13, RZ, 0x3c, !PT ;  /* 0x0000000d0c2c7212 */ /* 0x000fc400078e3cff */
[----:B------:R-:W-:Y:S02]  /*112e0*/  IADD3 R31, P4, R32, 0x1000, RZ ;  /* 0x00001000201f7810 */ /* 0x000fe40007f9e0ff */
[----:B-1----:R-:W-:Y:S02]  /*112f0*/  @P3 SHF.R.U32.HI R53, RZ, R43, R40 ;  /* 0x0000002bff353219 */ /* 0x002fe40000011628 */
[----:B------:R-:W-:Y:S02]  /*11300*/  LOP3.LUT R14, R15, 0x380, RZ, 0xc0, !PT ;  /* 0x000003800f0e7812 */ /* 0x000fe400078ec0ff */
[----:B------:R-:W-:Y:S02]  /*11310*/  MOV R62, R62 ;  /* 0x0000003e003e7202 */ /* 0x000fe40000000f00 */
[----:B------:R-:W-:Y:S02]  /*11320*/  LOP3.LUT R30, R31, 0x380, RZ, 0xc0, !PT ;  /* 0x000003801f1e7812 */ /* 0x000fe400078ec0ff */
[----:B------:R-:W-:-:S02]  /*11330*/  MOV R51, R46 ;  /* 0x0000002e00337202 */ /* 0x000fc40000000f00 */
[----:B------:R-:W-:Y:S02]  /*11340*/  MOV R63, R44 ;  /* 0x0000002c003f7202 */ /* 0x000fe40000000f00 */
[----:B------:R-:W-:Y:S02]  /*11350*/  SHF.R.U64 R14, R14, 0x3, RZ ;  /* 0x000000030e0e7819 */ /* 0x000fe400000012ff */
[----:B------:R-:W-:Y:S02]  /*11360*/  SHF.R.U64 R30, R30, 0x3, RZ ;  /* 0x000000031e1e7819 */ /* 0x000fe400000012ff */
[----:B------:R-:W-:Y:S01]  /*11370*/  LOP3.LUT R14, R14, R15, RZ, 0x3c, !PT ;  /* 0x0000000f0e0e7212 */ /* 0x000fe200078e3cff */
[--C-:B------:R-:W-:Y:S01]  /*11380*/  IMAD.X R15, RZ, RZ, R33.reuse, P1 ;  /* 0x000000ffff0f7224 */ /* 0x100fe200008e0621 */
[----:B------:R-:W-:Y:S01]  /*11390*/  LOP3.LUT R30, R30, R31, RZ, 0x3c, !PT ;  /* 0x0000001f1e1e7212 */ /* 0x000fe200078e3cff */
[----:B------:R-:W-:Y:S01]  /*113a0*/  IMAD.X R31, RZ, RZ, R33, P4 ;  /* 0x000000ffff1f7224 */ /* 0x000fe200020e0621 */
[----:B------:R-:W-:-:S02]  /*113b0*/  IADD3 R13, P4, R32, 0x7000, RZ ;  /* 0x00007000200d7810 */ /* 0x000fc40007f9e0ff */
[C---:B------:R-:W-:Y:S02]  /*113c0*/  IADD3 R27, P6, R32.reuse, 0x3000, RZ ;  /* 0x00003000201b7810 */ /* 0x040fe40007fde0ff */
[----:B------:R-:W-:Y:S02]  /*113d0*/  LOP3.LUT R12, R13, 0x380, RZ, 0xc0, !PT ;  /* 0x000003800d0c7812 */ /* 0x000fe400078ec0ff */
[----:B------:R-:W-:Y:S02]  /*113e0*/  IADD3 R25, P5, R32, 0x4000, RZ ;  /* 0x0000400020197810 */ /* 0x000fe40007fbe0ff */
[----:B------:R-:W-:Y:S02]  /*113f0*/  SHF.R.U64 R12, R12, 0x3, RZ ;  /* 0x000000030c0c7819 */ /* 0x000fe400000012ff */
[----:B------:R-:W-:Y:S02]  /*11400*/  LOP3.LUT R26, R27, 0x380, RZ, 0xc0, !PT ;  /* 0x000003801b1a7812 */ /* 0x000fe400078ec0ff */
[----:B--2---:R-:W-:Y:S01]  /*11410*/  LOP3.LUT R41, R34, 0x2, RZ, 0x3c, !PT ;  /* 0x0000000222297812 */ /* 0x004fe200078e3cff */
[----:B------:R-:W-:Y:S01]  /*11420*/  SHFL.IDX PT, R83, R83, R34, 0x1c1f ;  /* 0x001c1f2253537589 */ /* 0x000fe200000e0000 */
[----:B------:R-:W-:-:S02]  /*11430*/  LOP3.LUT R24, R25, 0x380, RZ, 0xc0, !PT ;  /* 0x0000038019187812 */ /* 0x000fc400078ec0ff */
[----:B------:R-:W-:Y:S01]  /*11440*/  LOP3.LUT R12, R12, R13, RZ, 0x3c, !PT ;  /* 0x0000000d0c0c7212 */ /* 0x000fe200078e3cff */
[----:B------:R-:W-:Y:S01]  /*11450*/  SHFL.IDX PT, R107, R107, R34, 0x1c1f ;  /* 0x001c1f226b6b7589 */ /* 0x000fe200000e0000 */
[----:B------:R-:W-:Y:S01]  /*11460*/  LOP3.LUT R5, R32, 0x380, RZ, 0xc0, !PT ;  /* 0x0000038020057812 */ /* 0x000fe200078ec0ff */
[--C-:B------:R-:W-:Y:S01]  /*11470*/  IMAD.X R13, RZ, RZ, R33.reuse, P4 ;  /* 0x000000ffff0d7224 */ /* 0x100fe200020e0621 */
[----:B------:R-:W-:Y:S01]  /*11480*/  SHF.R.U64 R26, R26, 0x3, RZ ;  /* 0x000000031a1a7819 */ /* 0x000fe200000012ff */
[----:B------:R-:W0:Y:S01]  /*11490*/  SHFL.IDX PT, R54, R54, R41, 0x1c1f ;  /* 0x001c1f2936367589 */ /* 0x000e2200000e0000 */
[----:B------:R-:W-:Y:S02]  /*114a0*/  SHF.R.U64 R24, R24, 0x3, RZ ;  /* 0x0000000318187819 */ /* 0x000fe400000012ff */
[----:B------:R-:W-:Y:S01]  /*114b0*/  SHF.R.U64 R5, R5, 0x3, RZ ;  /* 0x0000000305057819 */ /* 0x000fe200000012ff */
[----:B------:R-:W1:Y:S01]  /*114c0*/  SHFL.IDX PT, R80, R80, R41, 0x1c1f ;  /* 0x001c1f2950507589 */ /* 0x000e6200000e0000 */
[----:B------:R-:W-:Y:S01]  /*114d0*/  LOP3.LUT R26, R26, R27, RZ, 0x3c, !PT ;  /* 0x0000001b1a1a7212 */ /* 0x000fe200078e3cff */
[--C-:B------:R-:W-:Y:S01]  /*114e0*/  IMAD.X R27, RZ, RZ, R33.reuse, P6 ;  /* 0x000000ffff1b7224 */ /* 0x100fe200030e0621 */
[----:B------:R-:W-:Y:S01]  /*114f0*/  LOP3.LUT R24, R24, R25, RZ, 0x3c, !PT ;  /* 0x0000001918187212 */ /* 0x000fe200078e3cff */
[----:B------:R-:W-:Y:S01]  /*11500*/  SHFL.IDX PT, R85, R85, R34, 0x1c1f ;  /* 0x001c1f2255557589 */ /* 0x000fe200000e0000 */
[----:B------:R-:W-:Y:S01]  /*11510*/  IMAD.X R25, RZ, RZ, R33, P5 ;  /* 0x000000ffff197224 */ /* 0x000fe200028e0621 */
[----:B------:R-:W-:-:S02]  /*11520*/  IADD3 R9, P6, R32, 0x9000, RZ ;  /* 0x0000900020097810 */ /* 0x000fc40007fde0ff */
[----:B------:R-:W2:Y:S01]  /*11530*/  SHFL.IDX PT, R42, R55, R41, 0x1c1f ;  /* 0x001c1f29372a7589 */ /* 0x000ea200000e0000 */
[----:B------:R-:W-:Y:S02]  /*11540*/  IADD3 R11, P5, R32, 0xa000, RZ ;  /* 0x0000a000200b7810 */ /* 0x000fe40007fbe0ff */
[----:B------:R-:W-:Y:S01]  /*11550*/  LOP3.LUT R32, R5, R32, RZ, 0x3c, !PT ;  /* 0x0000002005207212 */ /* 0x000fe200078e3cff */
[----:B------:R-:W-:Y:S01]  /*11560*/  SHFL.IDX PT, R89, R89, R34, 0x1c1f ;  /* 0x001c1f2259597589 */ /* 0x000fe200000e0000 */
[----:B------:R-:W-:Y:S01]  /*11570*/  IMAD.X R5, RZ, RZ, R33, P2 ;  /* 0x000000ffff057224 */ /* 0x000fe200010e0621 */
[----:B------:R-:W-:Y:S02]  /*11580*/  LOP3.LUT R8, R9, 0x380, RZ, 0xc0, !PT ;  /* 0x0000038009087812 */ /* 0x000fe400078ec0ff */
[----:B------:R-:W-:Y:S01]  /*11590*/  SHFL.IDX PT, R109, R109, R34, 0x1c1f ;  /* 0x001c1f226d6d7589 */ /* 0x000fe200000e0000 */
[----:B------:R-:W-:Y:S02]  /*115a0*/  LOP3.LUT R10, R11, 0x380, RZ, 0xc0, !PT ;  /* 0x000003800b0a7812 */ /* 0x000fe400078ec0ff */
[----:B------:R-:W-:Y:S01]  /*115b0*/  SHF.R.U64 R8, R8, 0x3, RZ ;  /* 0x0000000308087819 */ /* 0x000fe200000012ff */
[----:B------:R-:W-:Y:S01]  /*115c0*/  SHFL.IDX PT, R48, R57, R41, 0x1c1f ;  /* 0x001c1f2939307589 */ /* 0x000fe200000e0000 */
[----:B0-----:R-:W-:-:S02]  /*115d0*/  SEL R36, R83, R54, P0 ;  /* 0x0000003653247207 */ /* 0x001fc40000000000 */
[----:B------:R-:W-:Y:S01]  /*115e0*/  SEL R38, R54, R83, P0 ;  /* 0x0000005336267207 */ /* 0x000fe20000000000 */
[----:B------:R-:W0:Y:S01]  /*115f0*/  SHFL.IDX PT, R72, R72, R41, 0x1c1f ;  /* 0x001c1f2948487589 */ /* 0x000e2200000e0000 */
[----:B-1----:R-:W-:Y:S02]  /*11600*/  SEL R37, R107, R80, P0 ;  /* 0x000000506b257207 */ /* 0x002fe40000000000 */
[----:B------:R-:W-:Y:S01]  /*11610*/  SEL R39, R80, R107, P0 ;  /* 0x0000006b50277207 */ /* 0x000fe20000000000 */
[----:B------:R-:W-:Y:S01]  /*11620*/  SHFL.IDX PT, R87, R87, R34, 0x1c1f ;  /* 0x001c1f2257577589 */ /* 0x000fe200000e0000 */
[----:B------:R-:W-:Y:S02]  /*11630*/  SHF.R.U64 R10, R10, 0x3, RZ ;  /* 0x000000030a0a7819 */ /* 0x000fe400000012ff */
[----:B------:R-:W-:Y:S01]  /*11640*/  LOP3.LUT R8, R8, R9, RZ, 0x3c, !PT ;  /* 0x0000000908087212 */ /* 0x000fe200078e3cff */
[----:B------:R-:W-:Y:S01]  /*11650*/  SHFL.IDX PT, R111, R111, R34, 0x1c1f ;  /* 0x001c1f226f6f7589 */ /* 0x000fe200000e0000 */
[----:B--2---:R-:W-:Y:S01]  /*11660*/  SEL R40, R85, R42, P0 ;  /* 0x0000002a55287207 */ /* 0x004fe20000000000 */
[--C-:B------:R-:W-:Y:S01]  /*11670*/  IMAD.X R9, RZ, RZ, R33.reuse, P6 ;  /* 0x000000ffff097224 */ /* 0x100fe200030e0621 */
[----:B------:R-:W-:Y:S01]  /*11680*/  SEL R42, R42, R85, P0 ;  /* 0x000000552a2a7207 */ /* 0x000fe20000000000 */
[----:B------:R-:W1:Y:S01]  /*11690*/  SHFL.IDX PT, R56, R56, R41, 0x1c1f ;  /* 0x001c1f2938387589 */ /* 0x000e6200000e0000 */
[----:B------:R-:W-:Y:S01]  /*116a0*/  LOP3.LUT R10, R10, R11, RZ, 0x3c, !PT ;  /* 0x0000000b0a0a7212 */ /* 0x000fe200078e3cff */
[----:B------:R-:W-:-:S02]  /*116b0*/  IMAD.X R11, RZ, RZ, R33, P5 ;  /* 0x000000ffff0b7224 */ /* 0x000fc400028e0621 */
[----:B------:R-:W2:Y:S04]  /*116c0*/  SHFL.IDX PT, R50, R73, R41, 0x1c1f ;  /* 0x001c1f2949327589 */ /* 0x000ea800000e0000 */
[----:B------:R-:W-:Y:S04]  /*116d0*/  SHFL.IDX PT, R113, R113, R34, 0x1c1f ;  /* 0x001c1f2271717589 */ /* 0x000fe800000e0000 */
[----:B------:R-:W-:Y:S01]  /*116e0*/  SHFL.IDX PT, R74, R74, R41, 0x1c1f ;  /* 0x001c1f294a4a7589 */ /* 0x000fe200000e0000 */
[----:B0-----:R-:W-:-:S03]  /*116f0*/  SEL R43, R72, R109, P0 ;  /* 0x0000006d482b7207 */ /* 0x001fc60000000000 */
[----:B------:R-:W-:Y:S04]  /*11700*/  SHFL.IDX PT, R91, R91, R34, 0x1c1f ;  /* 0x001c1f225b5b7589 */ /* 0x000fe800000e0000 */
[----:B------:R-:W-:Y:S04]  /*11710*/  SHFL.IDX PT, R115, R115, R34, 0x1c1f ;  /* 0x001c1f2273737589 */ /* 0x000fe800000e0000 */
[----:B------:R-:W0:Y:S01]  /*11720*/  SHFL.IDX PT, R58, R58, R41, 0x1c1f ;  /* 0x001c1f293a3a7589 */ /* 0x000e2200000e0000 */
[----:B-1----:R-:W-:Y:S02]  /*11730*/  SEL R44, R87, R56, P0 ;  /* 0x00000038572c7207 */ /* 0x002fe40000000000 */
[----:B------:R-:W-:Y:S01]  /*11740*/  SEL R46, R56, R87, P0 ;  /* 0x00000057382e7207 */ /* 0x000fe20000000000 */
[----:B------:R-:W-:Y:S01]  /*11750*/  SHFL.IDX PT, R90, R75, R41, 0x1c1f ;  /* 0x001c1f294b5a7589 */ /* 0x000fe200000e0000 */
[----:B--2---:R-:W-:-:S02]  /*11760*/  SEL R45, R111, R50, P0 ;  /* 0x000000326f2d7207 */ /* 0x004fc40000000000 */
[----:B------:R-:W-:Y:S01]  /*11770*/  SEL R47, R50, R111, P0 ;  /* 0x0000006f322f7207 */ /* 0x000fe20000000000 */
[----:B------:R-:W-:Y:S04]  /*11780*/  SHFL.IDX PT, R93, R93, R34, 0x1c1f ;  /* 0x001c1f225d5d7589 */ /* 0x000fe800000e0000 */
[----:B------:R-:W-:Y:S04]  /*11790*/  SHFL.IDX PT, R95, R95, R34, 0x1c1f ;  /* 0x001c1f225f5f7589 */ /* 0x000fe800000e0000 */
[----:B------:R-:W-:Y:S04]  /*117a0*/  SHFL.IDX PT, R97, R97, R34, 0x1c1f ;  /* 0x001c1f2261617589 */ /* 0x000fe800000e0000 */
[----:B------:R-:W-:Y:S04]  /*117b0*/  SHFL.IDX PT, R99, R99, R34, 0x1c1f ;  /* 0x001c1f2263637589 */ /* 0x000fe800000e0000 */
[----:B------:R-:W-:Y:S01]  /*117c0*/  SHFL.IDX PT, R101, R101, R34, 0x1c1f ;  /* 0x001c1f2265657589 */ /* 0x000fe200000e0000 */
[----:B0-----:R-:W-:-:S03]  /*117d0*/  SEL R50, R58, R91, P0 ;  /* 0x0000005b3a327207 */ /* 0x001fc60000000000 */
[----:B------:R-:W-:Y:S04]  /*117e0*/  SHFL.IDX PT, R103, R103, R34, 0x1c1f ;  /* 0x001c1f2267677589 */ /* 0x000fe800000e0000 */
        /* <DEDUP_REMOVED lines=20> */
[----:B------:R-:W-:Y:S04]  /*11930*/  SHFL.IDX PT, R82, R82, R41, 0x1c1f ;  /* 0x001c1f2952527589 */ /* 0x000fe800000e0000 */
[----:B------:R1:W2:Y:S04]  /*11940*/  SHFL.IDX PT, R84, R84, R41, 0x1c1f ;  /* 0x001c1f2954547589 */ /* 0x0002a800000e0000 */
[----:B------:R3:W-:Y:S01]  /*11950*/  STSM.16.M88.4 [R106], R36 ;  /* 0x000000246a007844 */ /* 0x0007e20000000200 */
[----:B-1----:R-:W-:-:S05]  /*11960*/  SEL R41, R109, R72, P0 ;  /* 0x000000486d297207 */ /* 0x002fca0000000000 */
[----:B------:R1:W-:Y:S01]  /*11970*/  STSM.16.M88.4 [R51], R40 ;  /* 0x0000002833007844 */ /* 0x0003e20000000200 */
[----:B0-----:R-:W-:Y:S02]  /*11980*/  SEL R85, R127, R96, P0 ;  /* 0x000000607f557207 */ /* 0x001fe40000000000 */
[----:B------:R-:W-:Y:S01]  /*11990*/  SEL R87, R96, R127, P0 ;  /* 0x0000007f60577207 */ /* 0x000fe20000000000 */
[----:B------:R0:W-:Y:S01]  /*119a0*/  STSM.16.M88.4 [R104], R44 ;  /* 0x0000002c68007844 */ /* 0x0001e20000000200 */
[----:B---3--:R-:W-:Y:S02]  /*119b0*/  SEL R36, R89, R48, P0 ;  /* 0x0000003059247207 */ /* 0x008fe40000000000 */
[----:B------:R-:W-:Y:S01]  /*119c0*/  SEL R38, R48, R89, P0 ;  /* 0x0000005930267207 */ /* 0x000fe20000000000 */
[----:B------:R-:W-:Y:S01]  /*119d0*/  IMAD.MOV R48, RZ, RZ, -R53 ;  /* 0x000000ffff307224 */ /* 0x000fe200078e0a35 */
[----:B------:R-:W-:Y:S02]  /*119e0*/  SEL R37, R113, R74, P0 ;  /* 0x0000004a71257207 */ /* 0x000fe40000000000 */
[----:B------:R-:W-:Y:S01]  /*119f0*/  SEL R39, R74, R113, P0 ;  /* 0x000000714a277207 */ /* 0x000fe20000000000 */
[----:B------:R-:W-:Y:S01]  /*11a00*/  IMAD R55, R35, R48, R49 ;  /* 0x0000003023377224 */ /* 0x000fe200078e0231 */
[----:B------:R-:W-:-:S02]  /*11a10*/  SEL R48, R91, R58, P0 ;  /* 0x0000003a5b307207 */ /* 0x000fc40000000000 */
[----:B------:R-:W-:Y:S01]  /*11a20*/  SEL R49, R115, R90, P0 ;  /* 0x0000005a73317207 */ /* 0x000fe20000000000 */
[----:B------:R3:W-:Y:S01]  /*11a30*/  STSM.16.M88.4 [R102], R36 ;  /* 0x0000002466007844 */ /* 0x0007e20000000200 */
[----:B-1----:R-:W-:Y:S02]  /*11a40*/  SEL R51, R90, R115, P0 ;  /* 0x000000735a337207 */ /* 0x002fe40000000000 */
[----:B------:R-:W-:Y:S01]  /*11a50*/  SEL R40, R93, R52, P0 ;  /* 0x000000345d287207 */ /* 0x000fe20000000000 */
[----:B0-----:R-:W-:Y:S01]  /*11a60*/  IMAD.U32 R44, RZ, RZ, UR5 ;  /* 0x00000005ff2c7e24 */ /* 0x001fe2000f8e00ff */
[----:B------:R-:W-:Y:S01]  /*11a70*/  SEL R42, R52, R93, P0 ;  /* 0x0000005d342a7207 */ /* 0x000fe20000000000 */
[----:B------:R-:W-:Y:S01]  /*11a80*/  STSM.16.M88.4 [R100], R48 ;  /* 0x0000003064007844 */ /* 0x000fe20000000200 */
[----:B------:R-:W-:Y:S01]  /*11a90*/  SEL R41, R117, R76, P0 ;  /* 0x0000004c75297207 */ /* 0x000fe20000000000 */
[----:B------:R-:W-:Y:S01]  /*11aa0*/  VIADD R52, R203, UR42 ;  /* 0x0000002acb347c36 */ /* 0x000fe20008000000 */
[----:B------:R-:W-:Y:S01]  /*11ab0*/  SEL R43, R76, R117, P0 ;  /* 0x000000754c2b7207 */ /* 0x000fe20000000000 */
[----:B------:R-:W-:Y:S01]  /*11ac0*/  ULDC UR5, c[0x0][0xa88] ;  /* 0x0002a20000057ab9 */ /* 0x000fe20000000800 */
[----:B------:R-:W-:Y:S01]  /*11ad0*/  SEL R46, R66, R95, P0 ;  /* 0x0000005f422e7207 */ /* 0x000fe20000000000 */
[----:B------:R-:W-:Y:S01]  /*11ae0*/  IMAD R89, R35, UR5, RZ ;  /* 0x0000000523597c24 */ /* 0x000fe2000f8e02ff */
[----:B------:R-:W-:Y:S01]  /*11af0*/  SEL R45, R119, R92, P0 ;  /* 0x0000005c772d7207 */ /* 0x000fe20000000000 */
[----:B------:R0:W-:Y:S01]  /*11b00*/  STSM.16.M88.4 [R98], R40 ;  /* 0x0000002862007844 */ /* 0x0001e20000000200 */
[----:B------:R-:W-:-:S02]  /*11b10*/  SEL R47, R92, R119, P0 ;  /* 0x000000775c2f7207 */ /* 0x000fc40000000000 */
[----:B---3--:R-:W-:Y:S02]  /*11b20*/  SHF.R.S32.HI R37, RZ, 0x1f, R53 ;  /* 0x0000001fff257819 */ /* 0x008fe40000011435 */
[----:B------:R-:W-:Y:S02]  /*11b30*/  IADD3 R36, P1, R53, UR6, RZ ;  /* 0x0000000635247c10 */ /* 0x000fe4000ff3e0ff */
[----:B------:R-:W-:Y:S02]  /*11b40*/  SHF.R.S32.HI R38, RZ, 0x1f, R55 ;  /* 0x0000001fff267819 */ /* 0x000fe40000011437 */
[----:B------:R-:W-:Y:S01]  /*11b50*/  IADD3.X R37, R37, UR7, R44, P1, !PT ;  /* 0x0000000725257c10 */ /* 0x000fe20008ffe42c */
[----:B------:R-:W-:Y:S01]  /*11b60*/  ULDC.64 UR6, c[0x0][0xb88] ;  /* 0x0002e20000067ab9 */ /* 0x000fe20000000a00 */
[----:B------:R-:W-:Y:S01]  /*11b70*/  SEL R44, R95, R66, P0 ;  /* 0x000000425f2c7207 */ /* 0x000fe20000000000 */
[----:B------:R-:W-:Y:S01]  /*11b80*/  IMAD R38, R38, UR6, RZ ;  /* 0x0000000626267c24 */ /* 0x000fe2000f8e02ff */
[----:B------:R-:W-:Y:S01]  /*11b90*/  LOP3.LUT P1, RZ, R201, 0x3, RZ, 0xc0, !PT ;  /* 0x00000003c9ff7812 */ /* 0x000fe2000782c0ff */
[----:B------:R-:W-:Y:S01]  /*11ba0*/  IMAD.WIDE.U32 R36, R55, UR6, R36 ;  /* 0x0000000637247c25 */ /* 0x000fe2000f8e0024 */
[----:B--2---:R-:W-:Y:S01]  /*11bb0*/  SEL R39, R84, R129, P0 ;  /* 0x0000008154277207 */ /* 0x004fe20000000000 */
[----:B------:R1:W-:Y:S01]  /*11bc0*/  STSM.16.M88.4 [R63], R44 ;  /* 0x0000002c3f007844 */ /* 0x0003e20000000200 */
[----:B0-----:R-:W-:Y:S01]  /*11bd0*/  SEL R40, R97, R34, P0 ;  /* 0x0000002261287207 */ /* 0x001fe20000000000 */
[----:B------:R-:W-:Y:S01]  /*11be0*/  IMAD R55, R55, UR7, R38 ;  /* 0x0000000737377c24 */ /* 0x000fe2000f8e0226 */
[----:B------:R-:W-:Y:S01]  /*11bf0*/  ULDC.64 UR6, c[0x0][0xb50] ;  /* 0x0002d40000067ab9 */ /* 0x000fe20000000a00 */
[----:B------:R-:W-:Y:S01]  /*11c00*/  VIADD R38, R52, 0x8 ;  /* 0x0000000834267836 */ /* 0x000fe20000000000 */
[----:B------:R-:W-:Y:S01]  /*11c10*/  LEA R48, P4, R36, UR6, 0x2 ;  /* 0x0000000624307c11 */ /* 0x000fe2000f8810ff */
[----:B------:R-:W-:Y:S01]  /*11c20*/  IMAD.IADD R37, R37, 0x1, R55 ;  /* 0x0000000125257824 */ /* 0x000fe200078e0237 */
[----:B------:R-:W-:-:S02]  /*11c30*/  SEL R42, R34, R97, P0 ;  /* 0x00000061222a7207 */ /* 0x000fc40000000000 */
[----:B------:R-:W-:Y:S01]  /*11c40*/  SEL R41, R121, R78, P0 ;  /* 0x0000004e79297207 */ /* 0x000fe20000000000 */
[----:B------:R-:W-:Y:S01]  /*11c50*/  SHFL.IDX PT, R66, R48, RZ, 0x1c1f ;  /* 0x001c1fff30427589 */ /* 0x000fe200000e0000 */
[----:B------:R-:W-:Y:S02]  /*11c60*/  LEA.HI.X R36, R36, UR7, R37, 0x2, P4 ;  /* 0x0000000724247c11 */ /* 0x000fe4000a0f1425 */
[----:B------:R-:W-:Y:S01]  /*11c70*/  SEL R37, R129, R84, P0 ;  /* 0x0000005481257207 */ /* 0x000fe20000000000 */
[----:B------:R-:W-:Y:S01]  /*11c80*/  SHFL.IDX PT, R72, R48, 0x1, 0x1c1f ;  /* 0x003c1f0030487f89 */ /* 0x000fe200000e0000 */
[----:B------:R-:W-:Y:S02]  /*11c90*/  SEL R43, R78, R121, P0 ;  /* 0x000000794e2b7207 */ /* 0x000fe40000000000 */
[----:B-1----:R-:W-:Y:S01]  /*11ca0*/  SEL R44, R99, R68, P0 ;  /* 0x00000044632c7207 */ /* 0x002fe20000000000 */
[----:B------:R-:W0:Y:S01]  /*11cb0*/  SHFL.IDX PT, R67, R36, RZ, 0x1c1f ;  /* 0x001c1fff24437589 */ /* 0x000e2200000e0000 */
[----:B------:R-:W-:-:S02]  /*11cc0*/  SEL R46, R68, R99, P0 ;  /* 0x00000063442e7207 */ /* 0x000fc40000000000 */
[----:B------:R-:W-:Y:S01]  /*11cd0*/  SEL R45, R123, R94, P0 ;  /* 0x0000005e7b2d7207 */ /* 0x000fe20000000000 */
[----:B------:R1:W2:Y:S01]  /*11ce0*/  SHFL.IDX PT, R73, R36, 0x1, 0x1c1f ;  /* 0x003c1f0024497f89 */ /* 0x0002a200000e0000 */
[----:B------:R-:W-:Y:S02]  /*11cf0*/  SEL R47, R94, R123, P0 ;  /* 0x0000007b5e2f7207 */ /* 0x000fe40000000000 */
[----:B------:R-:W-:Y:S01]  /*11d00*/  SEL R84, R101, R86, P0 ;  /* 0x0000005665547207 */ /* 0x000fe20000000000 */
[----:B------:R-:W-:Y:S01]  /*11d10*/  STSM.16.M88.4 [R62], R40 ;  /* 0x000000283e007844 */ /* 0x000fe20000000200 */
[----:B------:R-:W-:Y:S02]  /*11d20*/  ISETP.GE.OR P2, PT, R52, R89, P1 ;  /* 0x000000593400720c */ /* 0x000fe40000f46670 */
[----:B------:R-:W-:Y:S01]  /*11d30*/  SEL R86, R86, R101, P0 ;  /* 0x0000006556567207 */ /* 0x000fe20000000000 */
[----:B------:R-:W-:Y:S01]  /*11d40*/  STSM.16.M88.4 [R61], R44 ;  /* 0x0000002c3d007844 */ /* 0x000fe20000000200 */
[----:B------:R-:W-:-:S02]  /*11d50*/  ISETP.GE.OR P1, PT, R38, R89, P1 ;  /* 0x000000592600720c */ /* 0x000fc40000f26670 */
[----:B------:R-:W-:Y:S01]  /*11d60*/  SEL R76, R103, R70, P0 ;  /* 0x00000046674c7207 */ /* 0x000fe20000000000 */
[----:B------:R-:W-:Y:S01]  /*11d70*/  STSM.16.M88.4 [R60], R84 ;  /* 0x000000543c007844 */ /* 0x000fe20000000200 */
[----:B------:R-:W-:Y:S02]  /*11d80*/  SEL R78, R70, R103, P0 ;  /* 0x00000067464e7207 */ /* 0x000fe40000000000 */
[----:B------:R-:W-:Y:S02]  /*11d90*/  SEL R77, R125, R82, P0 ;  /* 0x000000527d4d7207 */ /* 0x000fe40000000000 */
[----:B------:R-:W-:Y:S02]  /*11da0*/  SEL R79, R82, R125, P0 ;  /* 0x0000007d524f7207 */ /* 0x000fe40000000000 */
[----:B-1----:R-:W-:Y:S02]  /*11db0*/  SEL R36, R105, R88, P0 ;  /* 0x0000005869247207 */ /* 0x002fe40000000000 */
[----:B------:R-:W-:Y:S01]  /*11dc0*/  SEL R38, R88, R105, P0 ;  /* 0x0000006958267207 */ /* 0x000fe20000000000 */
[----:B------:R-:W-:Y:S04]  /*11dd0*/  STSM.16.M88.4 [R65], R76 ;  /* 0x0000004c41007844 */ /* 0x000fe80000000200 */
[----:B------:R-:W-:Y:S01]  /*11de0*/  STSM.16.M88.4 [R64], R36 ;  /* 0x0000002440007844 */ /* 0x000fe20000000200 */
[----:B------:R-:W-:Y:S01]  /*11df0*/  BAR.SYNC.DEFER_BLOCKING 0x1, 0x100 ;  /* 0x0044000000007b1d */ /* 0x000fe20000010000 */
[----:B------:R-:W-:-:S05]  /*11e00*/  UIMAD UR5, UR10, UR8, URZ ;  /* 0x000000080a0572a4 */ /* 0x000fca000f8e023f */
[----:B0-----:R-:W-:Y:S01]  /*11e10*/  @!P2 ST.E desc[UR52][R66.64], R2 ;  /* 0x000000024200a985 */ /* 0x001fe2000c101934 */
[----:B------:R-:W-:Y:S01]  /*11e20*/  UIMAD.WIDE.U32 UR6, UR40, UR8, URZ ;  /* 0x00000008280672a5 */ /* 0x000fe2000f8e003f */
[----:B------:R-:W-:Y:S02]  /*11e30*/  ULDC.64 UR10, c[0x0][0xaf0] ;  /* 0x0002bc00000a7ab9 */ /* 0x000fe40000000a00 */
[----:B--2---:R0:W-:Y:S04]  /*11e40*/  @!P1 ST.E desc[UR52][R72.64], R0 ;  /* 0x0000000048009985 */ /* 0x0041e8000c101934 */
[----:B------:R1:W5:Y:S04]  /*11e50*/  LD.E.128 R52, desc[UR52][R30.64] ;  /* 0x000000341e347980 */ /* 0x000368000c101d00 */
[----:B------:R2:W5:Y:S01]  /*11e60*/  LD.E.128 R48, desc[UR52][R28.64] ;  /* 0x000000341c307980 */ /* 0x000562000c101d00 */
[----:B0-----:R-:W-:-:S03]  /*11e70*/  IMAD R0, R23, 0x20, R200 ;  /* 0x0000002017007824 */ /* 0x001fc600078e02c8 */
[----:B------:R0:W5:Y:S01]  /*11e80*/  LD.E.128 R80, desc[UR52][R6.64] ;  /* 0x0000003406507980 */ /* 0x000162000c101d00 */
[----:B-1----:R-:W1:Y:S01]  /*11e90*/  @P3 LDC R31, c[0x0][0xbec] ;  /* 0x0002fb00ff1f3b82 */ /* 0x002e620000000800 */
[----:B------:R-:W-:Y:S02]  /*11ea0*/  UIMAD UR5, UR40, UR9, UR5 ;  /* 0x00000009280572a4 */ /* 0x000fe4000f8e0205 */
[----:B------:R-:W-:Y:S01]  /*11eb0*/  UIMAD UR8, UR12, UR10, URZ ;  /* 0x0000000a0c0872a4 */ /* 0x000fe2000f8e023f */
[----:B------:R3:W5:Y:S04]  /*11ec0*/  LD.E.128 R64, desc[UR52][R4.64] ;  /* 0x0000003404407980 */ /* 0x000768000c101d00 */
[----:B--2---:R-:W2:Y:S01]  /*11ed0*/  @P3 LDC R29, c[0x0][0xbf0] ;  /* 0x0002fc00ff1d3b82 */ /* 0x004ea20000000800 */
[----:B0-----:R-:W-:Y:S01]  /*11ee0*/  VIADD R6, R0, UR42 ;  /* 0x0000002a00067c36 */ /* 0x001fe20008000000 */
[----:B------:R-:W-:Y:S01]  /*11ef0*/  UIADD3 UR7, UR7, UR5, URZ ;  /* 0x0000000507077290 */ /* 0x000fe2000fffe03f */
[----:B------:R-:W5:Y:S02]  /*11f00*/  LD.E.128 R56, desc[UR52][R32.64] ;  /* 0x0000003420387980 */ /* 0x000f64000c101d00 */
[----:B------:R-:W-:Y:S01]  /*11f10*/  IMAD.MOV.U32 R7, RZ, RZ, R6 ;  /* 0x000000ffff077224 */ /* 0x000fe200078e0006 */
[----:B------:R-:W-:Y:S01]  /*11f20*/  UIMAD UR5, UR44, UR11, UR8 ;  /* 0x0000000b2c0572a4 */ /* 0x000fe2000f8e0208 */
[----:B------:R-:W5:Y:S01]  /*11f30*/  LD.E.128 R40, desc[UR52][R26.64] ;  /* 0x000000341a287980 */ /* 0x000f62000c101d00 */
[----:B------:R-:W-:Y:S01]  /*11f40*/  UIMAD.WIDE.U32 UR6, UR44, UR10, UR6 ;  /* 0x0000000a2c0672a5 */ /* 0x000fe2000f8e0006 */
[----:B------:R-:W-:-:S02]  /*11f50*/  ULDC.64 UR8, c[0x0][0xae0] ;  /* 0x0002b80000087ab9 */ /* 0x000fc40000000a00 */
[----:B------:R-:W5:Y:S04]  /*11f60*/  LD.E.128 R68, desc[UR52][R24.64] ;  /* 0x0000003418447980 */ /* 0x000f68000c101d00 */
[----:B------:R-:W5:Y:S01]  /*11f70*/  LD.E.128 R60, desc[UR52][R20.64] ;  /* 0x00000034143c7980 */ /* 0x000f62000c101d00 */
[----:B-1----:R-:W-:Y:S01]  /*11f80*/  @P3 IMAD.HI.U32 R0, R6, R31, RZ ;  /* 0x0000001f06003227 */ /* 0x002fe200078e00ff */
[----:B------:R-:W-:Y:S02]  /*11f90*/  UIADD3 UR5, UR7, UR5, URZ ;  /* 0x0000000507057290 */ /* 0x000fe4000fffe03f */
[----:B------:R-:W5:Y:S04]  /*11fa0*/  LD.E.128 R44, desc[UR52][R14.64] ;  /* 0x000000340e2c7980 */ /* 0x000f68000c101d00 */
[----:B------:R-:W5:Y:S01]  /*11fb0*/  LD.E.128 R36, desc[UR52][R12.64] ;  /* 0x000000340c247980 */ /* 0x000f62000c101d00 */
[----:B--2---:R-:W-:-:S03]  /*11fc0*/  @P3 SHF.R.U32.HI R7, RZ, R29, R0 ;  /* 0x0000001dff073219 */ /* 0x004fc60000011600 */
[----:B------:R0:W5:Y:S01]  /*11fd0*/  LD.E.128 R76, desc[UR52][R8.64] ;  /* 0x00000034084c7980 */ /* 0x000162000c101d00 */
[--C-:B------:R-:W-:Y:S01]  /*11fe0*/  SHF.R.S32.HI R0, RZ, 0x1f, R7.reuse ;  /* 0x0000001fff007819 */ /* 0x100fe20000011407 */
[----:B------:R-:W-:Y:S02]  /*11ff0*/  IMAD.MOV R2, RZ, RZ, -R7 ;  /* 0x000000ffff027224 */ /* 0x000fe400078e0a07 */
[----:B---3--:R-:W-:Y:S01]  /*12000*/  IMAD.U32 R5, RZ, RZ, UR7 ;  /* 0x00000007ff057e24 */ /* 0x008fe2000f8e00ff */
[----:B------:R1:W5:Y:S01]  /*12010*/  LD.E.128 R72, desc[UR52][R10.64] ;  /* 0x000000340a487980 */ /* 0x000362000c101d00 */
[----:B------:R-:W-:Y:S02]  /*12020*/  IMAD R0, R0, UR8, RZ ;  /* 0x0000000800007c24 */ /* 0x000fe4000f8e02ff */
[----:B------:R-:W-:Y:S01]  /*12030*/  IMAD R35, R35, R2, R6 ;  /* 0x0000000223237224 */ /* 0x000fe200078e0206 */
[----:B------:R-:W-:Y:S01]  /*12040*/  @!PT LDS RZ, [RZ] ;  /* 0x00000000fffff984 */ /* 0x000fe20000000800 */
[----:B------:R-:W-:Y:S01]  /*12050*/  @!PT LDS RZ, [RZ] ;  /* 0x00000000fffff984 */ /* 0x000fe20000000800 */
[----:B------:R-:W-:Y:S01]  /*12060*/  @!PT LDS RZ, [RZ] ;  /* 0x00000000fffff984 */ /* 0x000fe20000000800 */
[----:B------:R-:W-:Y:S01]  /*12070*/  @!PT LDS RZ, [RZ] ;  /* 0x00000000fffff984 */ /* 0x000fe20000000800 */
[----:B------:R2:W-:Y:S06]  /*12080*/  MEMBAR.ALL.CTA ;  /* 0x0000000000007992 */ /* 0x0005ec0000008000 */
[----:B--2---:R-:W2:Y:S01]  /*12090*/  FENCE.VIEW.ASYNC.S ;  /* 0x00000000000073c6 */ /* 0x004ea20000000000 */
[----:B------:R-:W-:Y:S01]  /*120a0*/  IMAD.U32 R4, RZ, RZ, UR6 ;  /* 0x00000006ff047e24 */ /* 0x000fe2000f8e00ff */
[----:B------:R-:W-:Y:S01]  /*120b0*/  ULDC.64 UR6, c[0x0][0xad8] ;  /* 0x0002b60000067ab9 */ /* 0x000fe20000000a00 */
[----:B------:R-:W-:-:S02]  /*120c0*/  IMAD.U32 R5, RZ, RZ, UR5 ;  /* 0x00000005ff057e24 */ /* 0x000fc4000f8e00ff */
[C---:B0-----:R-:W-:Y:S01]  /*120d0*/  IMAD R9, R7.reuse, UR9, R0 ;  /* 0x0000000907097c24 */ /* 0x041fe2000f8e0200 */
[----:B------:R-:W-:Y:S01]  /*120e0*/  SHF.R.S32.HI R0, RZ, 0x1f, R35 ;  /* 0x0000001fff007819 */ /* 0x000fe20000011423 */
[----:B------:R-:W-:-:S04]  /*120f0*/  IMAD.WIDE.U32 R4, R7, UR8, R4 ;  /* 0x0000000807047c25 */ /* 0x000fc8000f8e0004 */
[----:B------:R-:W-:Y:S02]  /*12100*/  IMAD.IADD R5, R5, 0x1, R9 ;  /* 0x0000000105057824 */ /* 0x000fe400078e0209 */
[----:B------:R-:W-:Y:S02]  /*12110*/  IMAD R2, R0, UR6, RZ ;  /* 0x0000000600027c24 */ /* 0x000fe4000f8e02ff */
[----:B-1----:R-:W-:Y:S02]  /*12120*/  VIADD R10, R200, UR42 ;  /* 0x0000002ac80a7c36 */ /* 0x002fe40008000000 */
[C---:B------:R-:W-:Y:S02]  /*12130*/  IMAD R7, R35.reuse, UR7, R2 ;  /* 0x0000000723077c24 */ /* 0x040fe4000f8e0202 */
[----:B------:R-:W-:Y:S01]  /*12140*/  IMAD.WIDE.U32 R4, R35, UR6, R4 ;  /* 0x0000000623047c25 */ /* 0x000fe2000f8e0004 */
[----:B------:R-:W-:Y:S01]  /*12150*/  ISETP.GE.AND P2, PT, R10, R89, PT ;  /* 0x000000590a00720c */ /* 0x000fe20003f46270 */
[----:B------:R-:W-:-:S02]  /*12160*/  ULDC.64 UR6, c[0x0][0xa80] ;  /* 0x0002a00000067ab9 */ /* 0x000fc40000000a00 */
[----:B------:R-:W-:Y:S01]  /*12170*/  VIADD R0, R10, 0x20 ;  /* 0x000000200a007836 */ /* 0x000fe20000000000 */
[----:B------:R-:W-:Y:S01]  /*12180*/  LEA R8, P3, R4, UR6, 0x1 ;  /* 0x0000000604087c11 */ /* 0x000fe2000f8608ff */
[----:B------:R-:W-:Y:S02]  /*12190*/  IMAD.IADD R5, R5, 0x1, R7 ;  /* 0x0000000105057824 */ /* 0x000fe400078e0207 */
[----:B------:R-:W-:Y:S01]  /*121a0*/  VIADD R3, R3, 0x2a820 ;  /* 0x0002a82003037836 */ /* 0x000fe20000000000 */
[-C--:B------:R-:W-:Y:S01]  /*121b0*/  ISETP.GE.AND P1, PT, R0, R89.reuse, PT ;  /* 0x000000590000720c */ /* 0x080fe20003f26270 */
[----:B------:R-:W-:Y:S01]  /*121c0*/  VIADD R0, R10, 0x40 ;  /* 0x000000400a007836 */ /* 0x000fe20000000000 */
[----:B------:R-:W-:Y:S02]  /*121d0*/  LEA.HI.X R9, R4, UR7, R5, 0x1, P3 ;  /* 0x0000000704097c11 */ /* 0x000fe400098f0c05 */
[----:B------:R-:W-:Y:S01]  /*121e0*/  PRMT R3, RZ, 0x654, R3 ;  /* 0x00000654ff037816 */ /* 0x000fe20000000003 */
[----:B--2---:R0:W1:Y:S01]  /*121f0*/  SHFL.IDX PT, R7, R8, RZ, 0x181f ;  /* 0x00181fff08077589 */ /* 0x00406200000e0000 */
        /* <DEDUP_REMOVED lines=9> */
[CC--:B-1----:R-:W-:Y:S02]  /*12290*/  @!P4 LEA R2, P6, R18.reuse, R7.reuse, 0x1 ;  /* 0x000000071202c211 */ /* 0x0c2fe400078c08ff */
[CC--:B------:R-:W-:Y:S02]  /*122a0*/  @!P3 LEA R4, P5, R19.reuse, R7.reuse, 0x1 ;  /* 0x000000071304b211 */ /* 0x0c0fe400078a08ff */
[-C--:B0-2---:R-:W-:Y:S02]  /*122b0*/  @!P4 LEA.HI.X R3, R18, R0.reuse, R207, 0x1, P6 ;  /* 0x000000001203c211 */ /* 0x085fe400030f0ccf */
[C---:B------:R-:W-:Y:S02]  /*122c0*/  @!P2 LEA R6, P6, R22.reuse, R7, 0x1 ;  /* 0x000000071606a211 */ /* 0x040fe400078c08ff */
[-C--:B------:R-:W-:Y:S01]  /*122d0*/  @!P3 LEA.HI.X R5, R19, R0.reuse, R206, 0x1, P5 ;  /* 0x000000001305b211 */ /* 0x080fe200028f0cce */
[----:B-----5:R3:W-:Y:S01]  /*122e0*/  @!P4 ST.E.128 desc[UR52][R2.64], R56 ;  /* 0x000000380200c985 */ /* 0x0207e2000c101d34 */
[----:B------:R-:W-:-:S03]  /*122f0*/  @!P2 LEA.HI.X R7, R22, R0, R205, 0x1, P6 ;  /* 0x000000001607a211 */ /* 0x000fc600030f0ccd */
[----:B------:R3:W-:Y:S04]  /*12300*/  @!P3 ST.E.128 desc[UR52][R4.64], R68 ;  /* 0x000000440400b985 */ /* 0x0007e8000c101d34 */
[----:B------:R3:W-:Y:S02]  /*12310*/  @!P2 ST.E.128 desc[UR52][R6.64], R80 ;  /* 0x000000500600a985 */ /* 0x0007e4000c101d34 */
.L_x_4727:
[----:B------:R-:W-:Y:S05]  /*12320*/  BSYNC B1 ;  /* 0x0000000000017941 */ /* 0x000fea0003800000 */
.L_x_4726:
        /* <DEDUP_REMOVED lines=9> */
[CC--:B------:R-:W-:Y:S02]  /*123c0*/  @!P5 LEA R4, P2, R19.reuse, R7.reuse, 0x1 ;  /* 0x000000071304d211 */ /* 0x0c0fe400078408ff */
[----:B------:R-:W-:Y:S02]  /*123d0*/  @!P6 LEA R6, P3, R22, R7, 0x1 ;  /* 0x000000071606e211 */ /* 0x000fe400078608ff */
[-C--:B0---4-:R-:W-:Y:S02]  /*123e0*/  @!P4 LEA.HI.X R3, R18, R0.reuse, R207, 0x1, P1 ;  /* 0x000000001203c211 */ /* 0x091fe400008f0ccf */
[-C--:B------:R-:W-:Y:S02]  /*123f0*/  @!P5 LEA.HI.X R5, R19, R0.reuse, R206, 0x1, P2 ;  /* 0x000000001305d211 */ /* 0x080fe400010f0cce */
[----:B------:R-:W-:Y:S01]  /*12400*/  @!P6 LEA.HI.X R7, R22, R0, R205, 0x1, P3 ;  /* 0x000000001607e211 */ /* 0x000fe200018f0ccd */
[----:B-----5:R3:W-:Y:S04]  /*12410*/  @!P4 ST.E.128 desc[UR52][R2.64], R52 ;  /* 0x000000340200c985 */ /* 0x0207e8000c101d34 */
[----:B------:R3:W-:Y:S04]  /*12420*/  @!P5 ST.E.128 desc[UR52][R4.64], R60 ;  /* 0x0000003c0400d985 */ /* 0x0007e8000c101d34 */
[----:B------:R3:W-:Y:S02]  /*12430*/  @!P6 ST.E.128 desc[UR52][R6.64], R76 ;  /* 0x0000004c0600e985 */ /* 0x0007e4000c101d34 */
.L_x_4729:
[----:B------:R-:W-:Y:S05]  /*12440*/  BSYNC B1 ;  /* 0x0000000000017941 */ /* 0x000fea0003800000 */
.L_x_4728:
        /* <DEDUP_REMOVED lines=11> */
[-C--:B0-----:R-:W-:Y:S02]  /*12500*/  @!P3 LEA.HI.X R3, R18, R0.reuse, R207, 0x1, P0 ;  /* 0x000000001203b211 */ /* 0x081fe400000f0ccf */
[-C--:B------:R-:W-:Y:S02]  /*12510*/  @!P4 LEA.HI.X R5, R19, R0.reuse, R206, 0x1, P1 ;  /* 0x000000001305c211 */ /* 0x080fe400008f0cce */
[----:B------:R-:W-:Y:S01]  /*12520*/  @!P5 LEA.HI.X R7, R22, R0, R205, 0x1, P2 ;  /* 0x000000001607d211 */ /* 0x000fe200010f0ccd */
[----:B-----5:R3:W-:Y:S04]  /*12530*/  @!P3 ST.E.128 desc[UR52][R2.64], R48 ;  /* 0x000000300200b985 */ /* 0x0207e8000c101d34 */
[----:B------:R3:W-:Y:S04]  /*12540*/  @!P4 ST.E.128 desc[UR52][R4.64], R44 ;  /* 0x0000002c0400c985 */ /* 0x0007e8000c101d34 */
[----:B------:R3:W-:Y:S02]  /*12550*/  @!P5 ST.E.128 desc[UR52][R6.64], R72 ;  /* 0x000000480600d985 */ /* 0x0007e4000c101d34 */
.L_x_4731:
[----:B------:R-:W-:Y:S05]  /*12560*/  BSYNC B1 ;  /* 0x0000000000017941 */ /* 0x000fea0003800000 */
.L_x_4730:
[----:B0-----:R-:W-:Y:S01]  /*12570*/  VIADD R0, R10, 0x60 ;  /* 0x000000600a007836 */ /* 0x001fe20000000000 */
[----:B--2-4-:R-:W0:Y:S04]  /*12580*/  SHFL.IDX PT, R9, R9, 0x3, 0x181f ;  /* 0x00781f0009097f89 */ /* 0x014e2800000e0000 */
[----:B------:R-:W-:Y:S01]  /*12590*/  ISETP.GE.AND P0, PT, R0, R89, PT ;  /* 0x000000590000720c */ /* 0x000fe20003f06270 */
[----:B-1-3--:R1:W2:-:S12]  /*125a0*/  SHFL.IDX PT, R7, R8, 0x3, 0x181f ;  /* 0x00781f0008077f89 */ /* 0x00a29800000e0000 */
[----:B-1----:R-:W-:Y:S05]  /*125b0*/  @P0 BRA `(.L_x_4732) ;  /* 0x0000000800d00947 */ /* 0x002fea0003800000 */
[----:B------:R-:W-:Y:S02]  /*125c0*/  ULDC UR5, c[0x0][0xac8] ;  /* 0x0002b20000057ab9 */ /* 0x000fe40000000800 */
[----:B------:R-:W-:Y:S02]  /*125d0*/  ISETP.GE.AND P2, PT, R18, UR5, PT ;  /* 0x0000000512007c0c */ /* 0x000fe4000bf46270 */
[----:B------:R-:W-:-:S11]  /*125e0*/  ISETP.GE.AND P3, PT, R19, UR5, PT ;  /* 0x0000000513007c0c */ /* 0x000fd6000bf66270 */
[CC--:B--2---:R-:W-:Y:S02]  /*125f0*/  @!P2 LEA R2, P0, R18.reuse, R7.reuse, 0x1 ;  /* 0x000000071202a211 */ /* 0x0c4fe400078008ff */
[C---:B------:R-:W-:Y:S02]  /*12600*/  @!P3 LEA R4, P1, R19.reuse, R7, 0x1 ;  /* 0x000000071304b211 */ /* 0x040fe400078208ff */
[-C--:B0-----:R-:W-:Y:S02]  /*12610*/  @!P2 LEA.HI.X R3, R18, R9.reuse, R207, 0x1, P0 ;  /* 0x000000091203a211 */ /* 0x081fe400000f0ccf */
[----:B------:R-:W-:Y:S02]  /*12620*/  @!P3 LEA.HI.X R5, R19, R9, R206, 0x1, P1 ;  /* 0x000000091305b211 */ /* 0x000fe400008f0cce */
[----:B------:R-:W-:Y:S01]  /*12630*/  ISETP.GE.AND P0, PT, R22, UR5, PT ;  /* 0x0000000516007c0c */ /* 0x000fe2000bf06270 */
[----:B-----5:R1:W-:Y:S04]  /*12640*/  @!P2 ST.E.128 desc[UR52][R2.64], R40 ;  /* 0x000000280200a985 */ /* 0x0203e8000c101d34 */
[----:B------:R1:W-:Y:S08]  /*12650*/  @!P3 ST.E.128 desc[UR52][R4.64], R36 ;  /* 0x000000240400b985 */ /* 0x0003f0000c101d34 */
[----:B------:R-:W-:Y:S05]  /*12660*/  @P0 BRA `(.L_x_4732) ;  /* 0x0000000800a40947 */ /* 0x000fea0003800000 */
[----:B-1----:R-:W-:-:S04]  /*12670*/  LEA R2, P0, R22, R7, 0x1 ;  /* 0x0000000716027211 */ /* 0x002fc800078008ff */
[----:B------:R-:W-:-:S05]  /*12680*/  LEA.HI.X R3, R22, R9, R205, 0x1, P0 ;  /* 0x0000000916037211 */ /* 0x000fca00000f0ccd */
[----:B------:R3:W-:Y:S01]  /*12690*/  ST.E.128 desc[UR52][R2.64], R64 ;  /* 0x0000004002007985 */ /* 0x0007e2000c101d34 */
[----:B------:R-:W-:Y:S05]  /*126a0*/  BRA `(.L_x_4732) ;  /* 0x0000000800947947 */ /* 0x000fea0003800000 */
.L_x_4725:
        /* <DEDUP_REMOVED lines=50> */
.L_x_4734:
[----:B------:R-:W-:Y:S05]  /*129d0*/  BSYNC B1 ;  /* 0x0000000000017941 */ /* 0x000fea0003800000 */
.L_x_4733:
        /* <DEDUP_REMOVED lines=23> */
[----:B------:R-:W-:Y:S01]  /*12b50*/  IMAD.U32 R3, RZ, RZ, UR5 ;  /* 0x00000005ff037e24 */ /* 0x000fe2000f8e00ff */
[----:B------:R-:W-:Y:S01]  /*12b60*/  ULDC UR5, c[0x0][0xa88] ;  /* 0x0002a20000057ab9 */ /* 0x000fe20000000800 */
[C---:B------:R-:W-:Y:S01]  /*12b70*/  IMAD R9, R5.reuse, UR9, R0 ;  /* 0x0000000905097c24 */ /* 0x040fe2000f8e0200 */
[----:B------:R-:W-:Y:S01]  /*12b80*/  SHF.R.S32.HI R0, RZ, 0x1f, R7 ;  /* 0x0000001fff007819 */ /* 0x000fe20000011407 */
[----:B------:R-:W-:-:S04]  /*12b90*/  IMAD.WIDE.U32 R2, R5, UR8, R2 ;  /* 0x0000000805027c25 */ /* 0x000fc8000f8e0002 */
        /* <DEDUP_REMOVED lines=21> */
[----:B------:R-:W-:-:S09]  /*12cf0*/  ISETP.GE.AND P2, PT, R22, UR5, PT ;  /* 0x0000000516007c0c */ /* 0x000fd2000bf46270 */
[CC--:B-1----:R-:W-:Y:S02]  /*12d00*/  @!P4 LEA R10, P6, R18.reuse, R3.reuse, 0x1 ;  /* 0x00000003120ac211 */ /* 0x0c2fe400078c08ff */
[CC--:B------:R-:W-:Y:S02]  /*12d10*/  @!P3 LEA R12, P5, R19.reuse, R3.reuse, 0x1 ;  /* 0x00000003130cb211 */ /* 0x0c0fe400078a08ff */
[-C--:B--2---:R-:W-:Y:S02]  /*12d20*/  @!P4 LEA.HI.X R11, R18, R0.reuse, R207, 0x1, P6 ;  /* 0x00000000120bc211 */ /* 0x084fe400030f0ccf */
[C---:B------:R-:W-:Y:S02]  /*12d30*/  @!P2 LEA R2, P6, R22.reuse, R3, 0x1 ;  /* 0x000000031602a211 */ /* 0x040fe400078c08ff */
[-C--:B------:R-:W-:Y:S01]  /*12d40*/  @!P3 LEA.HI.X R13, R19, R0.reuse, R206, 0x1, P5 ;  /* 0x00000000130db211 */ /* 0x080fe200028f0cce */
[----:B------:R3:W-:Y:S01]  /*12d50*/  @!P4 ST.E.128 desc[UR52][R10.64], RZ ;  /* 0x000000ff0a00c985 */ /* 0x0007e2000c101d34 */
[----:B------:R-:W-:-:S03]  /*12d60*/  @!P2 LEA.HI.X R3, R22, R0, R205, 0x1, P6 ;  /* 0x000000001603a211 */ /* 0x000fc600030f0ccd */
[----:B------:R3:W-:Y:S04]  /*12d70*/  @!P3 ST.E.128 desc[UR52][R12.64], RZ ;  /* 0x000000ff0c00b985 */ /* 0x0007e8000c101d34 */
[----:B------:R3:W-:Y:S02]  /*12d80*/  @!P2 ST.E.128 desc[UR52][R2.64], RZ ;  /* 0x000000ff0200a985 */ /* 0x0007e4000c101d34 */
.L_x_4736:
[----:B------:R-:W-:Y:S05]  /*12d90*/  BSYNC B1 ;  /* 0x0000000000017941 */ /* 0x000fea0003800000 */
.L_x_4735:
        /* <DEDUP_REMOVED lines=11> */
[-C--:B----4-:R-:W-:Y:S02]  /*12e50*/  @!P4 LEA.HI.X R11, R18, R0.reuse, R207, 0x1, P1 ;  /* 0x00000000120bc211 */ /* 0x090fe400008f0ccf */
[-C--:B------:R-:W-:Y:S02]  /*12e60*/  @!P5 LEA.HI.X R13, R19, R0.reuse, R206, 0x1, P2 ;  /* 0x00000000130dd211 */ /* 0x080fe400010f0cce */
[----:B------:R-:W-:Y:S01]  /*12e70*/  @!P6 LEA.HI.X R3, R22, R0, R205, 0x1, P3 ;  /* 0x000000001603e211 */ /* 0x000fe200018f0ccd */
[----:B------:R3:W-:Y:S04]  /*12e80*/  @!P4 ST.E.128 desc[UR52][R10.64], RZ ;  /* 0x000000ff0a00c985 */ /* 0x0007e8000c101d34 */
[----:B------:R3:W-:Y:S04]  /*12e90*/  @!P5 ST.E.128 desc[UR52][R12.64], RZ ;  /* 0x000000ff0c00d985 */ /* 0x0007e8000c101d34 */
[----:B------:R3:W-:Y:S02]  /*12ea0*/  @!P6 ST.E.128 desc[UR52][R2.64], RZ ;  /* 0x000000ff0200e985 */ /* 0x0007e4000c101d34 */
.L_x_4738:
[----:B------:R-:W-:Y:S05]  /*12eb0*/  BSYNC B1 ;  /* 0x0000000000017941 */ /* 0x000fea0003800000 */
.L_x_4737:
        /* <DEDUP_REMOVED lines=14> */
[----:B------:R3:W-:Y:S04]  /*12fa0*/  @!P3 ST.E.128 desc[UR52][R10.64], RZ ;  /* 0x000000ff0a00b985 */ /* 0x0007e8000c101d34 */
[----:B------:R3:W-:Y:S04]  /*12fb0*/  @!P4 ST.E.128 desc[UR52][R12.64], RZ ;  /* 0x000000ff0c00c985 */ /* 0x0007e8000c101d34 */
[----:B------:R3:W-:Y:S02]  /*12fc0*/  @!P5 ST.E.128 desc[UR52][R2.64], RZ ;  /* 0x000000ff0200d985 */ /* 0x0007e4000c101d34 */
.L_x_4740:
[----:B------:R-:W-:Y:S05]  /*12fd0*/  BSYNC B1 ;  /* 0x0000000000017941 */ /* 0x000fea0003800000 */
.L_x_4739:
        /* <DEDUP_REMOVED lines=8> */
[----:B------:R-:W-:-:S09]  /*13060*/  ISETP.GE.AND P5, PT, R22, UR5, PT ;  /* 0x0000000516007c0c */ /* 0x000fd2000bfa6270 */
[-C--:B-12-4-:R-:W-:Y:S02]  /*13070*/  @!P3 LEA R4, P0, R18, R3.reuse, 0x1 ;  /* 0x000000031204b211 */ /* 0x096fe400078008ff */
[CC--:B------:R-:W-:Y:S02]  /*13080*/  @!P4 LEA R6, P1, R19.reuse, R3.reuse, 0x1 ;  /* 0x000000031306c211 */ /* 0x0c0fe400078208ff */
[----:B------:R-:W-:Y:S02]  /*13090*/  @!P5 LEA R2, P2, R22, R3, 0x1 ;  /* 0x000000031602d211 */ /* 0x000fe400078408ff */
[-C--:B---3--:R-:W-:Y:S02]  /*130a0*/  @!P3 LEA.HI.X R5, R18, R0.reuse, R207, 0x1, P0 ;  /* 0x000000001205b211 */ /* 0x088fe400000f0ccf */
[-C--:B------:R-:W-:Y:S02]  /*130b0*/  @!P4 LEA.HI.X R7, R19, R0.reuse, R206, 0x1, P1 ;  /* 0x000000001307c211 */ /* 0x080fe400008f0cce */
[----:B------:R-:W-:Y:S01]  /*130c0*/  @!P5 LEA.HI.X R3, R22, R0, R205, 0x1, P2 ;  /* 0x000000001603d211 */ /* 0x000fe200010f0ccd */
[----:B------:R0:W-:Y:S04]  /*130d0*/  @!P3 ST.E.128 desc[UR52][R4.64], RZ ;  /* 0x000000ff0400b985 */ /* 0x0001e8000c101d34 */
[----:B------:R0:W-:Y:S04]  /*130e0*/  @!P4 ST.E.128 desc[UR52][R6.64], RZ ;  /* 0x000000ff0600c985 */ /* 0x0001e8000c101d34 */
[----:B------:R0:W-:Y:S02]  /*130f0*/  @!P5 ST.E.128 desc[UR52][R2.64], RZ ;  /* 0x000000ff0200d985 */ /* 0x0001e4000c101d34 */
.L_x_4732:
[----:B------:R-:W-:Y:S05]  /*13100*/  BSYNC B0 ;  /* 0x0000000000007941 */ /* 0x000fea0003800000 */
.L_x_4724:
[----:B------:R-:W-:Y:S02]  /*13110*/  ULDC UR5, c[0x0][0xc38] ;  /* 0x00030e0000057ab9 */ /* 0x000fe40000000800 */
[----:B------:R-:W-:-:S06]  /*13120*/  UISETP.GE.AND UP0, UPT, UR4, UR5, UPT ;  /* 0x000000050400728c */ /* 0x000fcc000bf06270 */
[----:B------:R-:W-:-:S13]  /*13130*/  PLOP3.LUT P0, PT, PT, PT, UP0, 0x80, 0x0 ;  /* 0x000000000000781c */ /* 0x000fda0003f0f008 */
[----:B------:R-:W-:Y:S05]  /*13140*/  @!P0 BRA `(.L_x_4741) ;  /* 0xfffffed800f08947 */ /* 0x000fea000383ffff */
[----:B------:R-:W-:Y:S05]  /*13150*/  EXIT ;  /* 0x000000000000794d */ /* 0x000fea0003800000 */
.L_x_4635:
        /* <DEDUP_REMOVED lines=26> */
[----:B------:R-:W-:Y:S01]  /*13300*/  IMAD.MOV.U32 R23, RZ, RZ, RZ ;  /* 0x000000ffff177224 */ /* 0x000fe200078e00ff */
[----:B------:R-:W-:-:S02]  /*13310*/  UIMAD UR40, UR40, UR39, URZ ;  /* 0x00000027282872a4 */ /* 0x000fc4000f8e023f */
[----:B------:R-:W-:Y:S01]  /*13320*/  USEL UR4, UR4, 0x1, UP0 ;  /* 0x0000000104047887 */ /* 0x000fe20008000000 */
[----:B------:R-:W-:Y:S01]  /*13330*/  ULDC UR49, c[0x0][0xc] ;  /* 0x0000030000317ab9 */ /* 0x000fe20000000800 */
[----:B------:R-:W-:Y:S02]  /*13340*/  ULOP3.LUT UR48, UR43, 0x2, URZ, 0xfc, !UPT ;  /* 0x000000022b307892 */ /* 0x000fe4000f8efc3f */
[----:B------:R-:W-:Y:S02]  /*13350*/  UIMAD UR41, UR4, UR6, URZ ;  /* 0x00000006042972a4 */ /* 0x000fe4000f8e023f */
[----:B------:R-:W-:Y:S02]  /*13360*/  ULOP3.LUT UR47, UR43, 0x1, URZ, 0xfc, !UPT ;  /* 0x000000012b2f7892 */ /* 0x000fe4000f8efc3f */
[----:B------:R-:W-:Y:S02]  /*13370*/  UIADD3 UR4, UR41, 0x7f, URZ ;  /* 0x0000007f29047890 */ /* 0x000fe4000fffe03f */
[----:B------:R-:W-:-:S02]  /*13380*/  UIADD3 UR46, UR41, 0x1, -UR39 ;  /* 0x00000001292e7890 */ /* 0x000fc4000fffe827 */
[----:B------:R-:W-:Y:S01]  /*13390*/  UIADD3 UR39, UR41, -UR39, URZ ;  /* 0x8000002729277290 */ /* 0x000fe2000fffe03f */
[C---:B0-----:R-:W-:Y:S01]  /*133a0*/  IMAD.SHL.U32 R2, R10.reuse, 0x80, RZ ;  /* 0x000000800a027824 */ /* 0x041fe200078e00ff */
[C---:B------:R-:W-:Y:S01]  /*133b0*/  LOP3.LUT R9, R10.reuse, 0x7f, RZ, 0xc0, !PT ;  /* 0x0000007f0a097812 */ /* 0x040fe200078ec0ff */
[C---:B------:R-:W-:Y:S01]  /*133c0*/  IMAD.SHL.U32 R29, R10.reuse, 0x10, RZ ;  /* 0x000000100a1d7824 */ /* 0x040fe200078e00ff */
[----:B------:R-:W-:Y:S01]  /*133d0*/  SHF.R.U32.HI R0, RZ, 0x1, R10 ;  /* 0x00000001ff007819 */ /* 0x000fe2000001160a */
[----:B------:R-:W-:Y:S01]  /*133e0*/  IMAD.SHL.U32 R17, R10, 0x40, RZ ;  /* 0x000000400a117824 */ /* 0x000fe200078e00ff */
[----:B------:R-:W-:Y:S01]  /*133f0*/  LOP3.LUT R4, R2, 0x380, RZ, 0xc0, !PT ;  /* 0x0000038002047812 */ /* 0x000fe200078ec0ff */
[----:B------:R-:W-:Y:S01]  /*13400*/  IMAD.SHL.U32 R7, R10, 0x2, RZ ;  /* 0x000000020a077824 */ /* 0x000fe200078e00ff */
[----:B------:R-:W-:Y:S02]  /*13410*/  LOP3.LUT R2, R2, 0x400, RZ, 0xc0, !PT ;  /* 0x0000040002027812 */ /* 0x000fe400078ec0ff */
[----:B------:R-:W-:-:S02]  /*13420*/  SHF.R.U32.HI R5, RZ, 0x5, R9 ;  /* 0x00000005ff057819 */ /* 0x000fc40000011609 */
[----:B------:R-:W-:Y:S02]  /*13430*/  LOP3.LUT R8, R29, 0x40, RZ, 0xc0, !PT ;  /* 0x000000401d087812 */ /* 0x000fe400078ec0ff */
[----:B------:R-:W-:Y:S01]  /*13440*/  LOP3.LUT R3, R17, 0x180, RZ, 0xc0, !PT ;  /* 0x0000018011037812 */ /* 0x000fe200078ec0ff */
[C---:B------:R-:W-:Y:S01]  /*13450*/  IMAD R2, R5.reuse, 0x800, R2 ;  /* 0x0000080005027824 */ /* 0x040fe200078e0202 */
[----:B------:R-:W-:Y:S01]  /*13460*/  LOP3.LUT R4, R4, 0x10, R10, 0xf8, !PT ;  /* 0x0000001004047812 */ /* 0x000fe200078ef80a */
[----:B------:R-:W-:Y:S01]  /*13470*/  IMAD R37, R5, 0x200, R8 ;  /* 0x0000020005257824 */ /* 0x000fe200078e0208 */
[----:B------:R-:W-:Y:S01]  /*13480*/  LOP3.LUT R0, R3, 0x30, R0, 0xf8, !PT ;  /* 0x0000003003007812 */ /* 0x000fe200078ef800 */
[----:B------:R-:W-:Y:S01]  /*13490*/  IMAD.SHL.U32 R3, R10, 0x8, RZ ;  /* 0x000000080a037824 */ /* 0x000fe200078e00ff */
[C---:B------:R-:W-:Y:S02]  /*134a0*/  LOP3.LUT R6, R29.reuse, 0x1b0, RZ, 0xc0, !PT ;  /* 0x000001b01d067812 */ /* 0x040fe400078ec0ff */
[----:B------:R-:W-:Y:S01]  /*134b0*/  LOP3.LUT R5, R4, 0x70, R29, 0x78, !PT ;  /* 0x0000007004057812 */ /* 0x000fe200078e781d */
[----:B------:R-:W-:Y:S01]  /*134c0*/  IMAD.U32 R4, RZ, RZ, UR5 ;  /* 0x00000005ff047e24 */ /* 0x000fe2000f8e00ff */
[----:B------:R-:W-:Y:S01]  /*134d0*/  LOP3.LUT R29, R29, 0x30, RZ, 0xc0, !PT ;  /* 0x000000301d1d7812 */ /* 0x000fe200078ec0ff */
[----:B------:R-:W-:Y:S01]  /*134e0*/  USHF.R.S32.HI UR5, URZ, 0x1f, UR4 ;  /* 0x0000001f3f057899 */ /* 0x000fe20008011404 */
[----:B------:R-:W-:Y:S01]  /*134f0*/  LOP3.LUT R0, R0, 0x30, R3, 0x78, !PT ;  /* 0x0000003000007812 */ /* 0x000fe200078e7803 */
[----:B------:R-:W-:Y:S01]  /*13500*/  IMAD.IADD R36, R2, 0x1, R5 ;  /* 0x0000000102247824 */ /* 0x000fe200078e0205 */
[----:B------:R-:W-:Y:S01]  /*13510*/  LOP3.LUT R3, R29, 0x40, RZ, 0xfc, !PT ;  /* 0x000000401d037812 */ /* 0x000fe200078efcff */
[----:B------:R-:W-:Y:S01]  /*13520*/  IMAD.MOV.U32 R2, RZ, RZ, 0x20 ;  /* 0x00000020ff027424 */ /* 0x000fe200078e00ff */
[----:B------:R-:W-:Y:S01]  /*13530*/  R2P PR, R10, 0x6 ;  /* 0x000000060a007804 */ /* 0x000fe20000000000 */
[----:B------:R-:W-:Y:S01]  /*13540*/  VIADD R33, R36, 0x40 ;  /* 0x0000004024217836 */ /* 0x000fe20000000000 */
[C---:B------:R-:W-:Y:S01]  /*13550*/  ISETP.GE.AND P4, PT, R3.reuse, UR7, PT ;  /* 0x0000000703007c0c */ /* 0x040fe2000bf86270 */
[----:B------:R0:W-:Y:S01]  /*13560*/  STL [R1+0x8], R4 ;  /* 0x0000080401007387 */ /* 0x0001e20000100800 */
[C---:B------:R-:W-:Y:S01]  /*13570*/  ISETP.GE.AND P3, PT, R3.reuse, UR7, PT ;  /* 0x0000000703007c0c */ /* 0x040fe2000bf66270 */
[----:B------:R-:W-:Y:S01]  /*13580*/  ULEA.HI UR5, UR5, UR4, URZ, 0x7 ;  /* 0x0000000405057291 */ /* 0x000fe2000f8f383f */
[----:B------:R-:W-:Y:S01]  /*13590*/  ISETP.GE.AND P0, PT, R3, UR8, PT ;  /* 0x0000000803007c0c */ /* 0x000fe2000bf06270 */
[----:B------:R-:W-:Y:S01]  /*135a0*/  STL [R1+0xc], RZ ;  /* 0x00000cff01007387 */ /* 0x000fe20000100800 */
[----:B------:R-:W-:Y:S01]  /*135b0*/  LOP3.LUT R3, R29, 0x80, RZ, 0xfc, !PT ;  /* 0x000000801d037812 */ /* 0x000fe200078efcff */
[----:B------:R-:W-:Y:S01]  /*135c0*/  USHF.R.S32.HI UR38, URZ, 0x7, UR5 ;  /* 0x000000073f267899 */ /* 0x000fe20008011405 */
[----:B------:R-:W-:-:S02]  /*135d0*/  SEL R2, R2, 0xffffffe0, !P1 ;  /* 0xffffffe002027807 */ /* 0x000fc40004800000 */
[----:B------:R-:W-:Y:S01]  /*135e0*/  ISETP.GE.AND P1, PT, R3, UR7, PT ;  /* 0x0000000703007c0c */ /* 0x000fe2000bf26270 */
[----:B------:R-:W-:Y:S01]  /*135f0*/  @P2 VIADD R33, R36, 0xffffffc0 ;  /* 0xffffffc024212836 */ /* 0x000fe20000000000 */
[----:B------:R-:W-:Y:S01]  /*13600*/  ISETP.GE.AND P2, PT, R29, UR7, PT ;  /* 0x000000071d007c0c */ /* 0x000fe2000bf46270 */
[----:B------:R-:W-:Y:S01]  /*13610*/  IMAD.IADD R34, R2, 0x1, R36 ;  /* 0x0000000102227824 */ /* 0x000fe200078e0224 */
[----:B------:R-:W-:Y:S02]  /*13620*/  @P4 LOP3.LUT R16, R16, 0x2, RZ, 0xfc, !PT ;  /* 0x0000000210104812 */ /* 0x000fe400078efcff */
[----:B------:R-:W-:Y:S01]  /*13630*/  LOP3.LUT R17, R0, 0x640, R17, 0xf8, !PT ;  /* 0x0000064000117812 */ /* 0x000fe200078ef811 */
[----:B------:R-:W-:Y:S01]  /*13640*/  IMAD.SHL.U32 R0, R10, 0x20, RZ ;  /* 0x000000200a007824 */ /* 0x000fe200078e00ff */
[----:B------:R-:W-:Y:S02]  /*13650*/  LOP3.LUT R16, R16, 0xffffffbf, RZ, 0xc0, !PT ;  /* 0xffffffbf10107812 */ /* 0x000fe400078ec0ff */
[----:B------:R-:W-:-:S02]  /*13660*/  LOP3.LUT R6, R6, 0x30, R7, 0x78, !PT ;  /* 0x0000003006067812 */ /* 0x000fc400078e7807 */
[----:B------:R-:W-:Y:S02]  /*13670*/  @P3 LOP3.LUT R16, R16, 0x40, RZ, 0xfc, !PT ;  /* 0x0000004010103812 */ /* 0x000fe400078efcff */
[----:B------:R-:W-:Y:S01]  /*13680*/  LOP3.LUT R0, R0, 0x60, RZ, 0xc0, !PT ;  /* 0x0000006000007812 */ /* 0x000fe200078ec0ff */
[----:B------:R-:W-:Y:S01]  /*13690*/  IMAD.IADD R37, R6, 0x1, R37 ;  /* 0x0000000106257824 */ /* 0x000fe200078e0225 */
[----:B------:R-:W-:Y:S02]  /*136a0*/  LOP3.LUT R16, R16, 0xfffffdff, RZ, 0xc0, !PT ;  /* 0xfffffdff10107812 */ /* 0x000fe400078ec0ff */
[----:B0-----:R-:W-:Y:S02]  /*136b0*/  SHF.R.U32.HI R4, RZ, 0x2, R9 ;  /* 0x00000002ff047819 */ /* 0x001fe40000011609 */
[----:B------:R-:W-:Y:S02]  /*136c0*/  @P0 LOP3.LUT R16, R16, 0x200, RZ, 0xfc, !PT ;  /* 0x0000020010100812 */ /* 0x000fe400078efcff */
[----:B------:R-:W-:-:S02]  /*136d0*/  ISETP.GE.AND P0, PT, R3, UR7, PT ;  /* 0x0000000703007c0c */ /* 0x000fc4000bf06270 */
[----:B------:R-:W-:-:S11]  /*136e0*/  LOP3.LUT R16, R16, 0xfffffffe, RZ, 0xc0, !PT ;  /* 0xfffffffe10107812 */ /* 0x000fd600078ec0ff */
[----:B------:R-:W-:Y:S02]  /*136f0*/  @P0 LOP3.LUT R16, R16, 0x1, RZ, 0xfc, !PT ;  /* 0x0000000110100812 */ /* 0x000fe400078efcff */
[----:B------:R-:W-:Y:S02]  /*13700*/  ISETP.GE.AND P0, PT, R3, UR8, PT ;  /* 0x0000000803007c0c */ /* 0x000fe4000bf06270 */
[----:B------:R-:W-:Y:S02]  /*13710*/  LOP3.LUT R16, R16, 0xffffffdf, RZ, 0xc0, !PT ;  /* 0xffffffdf10107812 */ /* 0x000fe400078ec0ff */
[----:B------:R-:W-:Y:S02]  /*13720*/  MOV R3, 0x400 ;  /* 0x0000040000037802 */ /* 0x000fe40000000f00 */
[----:B------:R-:W-:Y:S02]  /*13730*/  @P1 LOP3.LUT R16, R16, 0x20, RZ, 0xfc, !PT ;  /* 0x0000002010101812 */ /* 0x000fe400078efcff */
[----:B------:R-:W-:-:S02]  /*13740*/  LEA R18, R32, R3, 0x18 ;  /* 0x0000000320127211 */ /* 0x000fc400078ec0ff */
[----:B------:R-:W-:Y:S02]  /*13750*/  LOP3.LUT R16, R16, 0xfffffeff, RZ, 0xc0, !PT ;  /* 0xfffffeff10107812 */ /* 0x000fe400078ec0ff */
[C---:B------:R-:W-:Y:S02]  /*13760*/  ISETP.GE.AND P1, PT, R29.reuse, UR7, PT ;  /* 0x000000071d007c0c */ /* 0x040fe4000bf26270 */
[----:B------:R-:W-:Y:S02]  /*13770*/  @P0 LOP3.LUT R16, R16, 0x100, RZ, 0xfc, !PT ;  /* 0x0000010010100812 */ /* 0x000fe400078efcff */
[----:B------:R-:W-:Y:S01]  /*13780*/  LOP3.LUT R3, R4, R0, RZ, 0xfc, !PT ;  /* 0x0000000004037212 */ /* 0x000fe200078efcff */
[----:B------:R-:W-:Y:S01]  /*13790*/  IMAD.IADD R0, R18, 0x1, R37 ;  /* 0x0000000112007824 */ /* 0x000fe200078e0225 */
[----:B------:R-:W-:Y:S02]  /*137a0*/  LOP3.LUT R16, R16, 0xfffffffb, RZ, 0xc0, !PT ;  /* 0xfffffffb10107812 */ /* 0x000fe400078ec0ff */
[----:B------:R-:W-:-:S02]  /*137b0*/  ISETP.GE.AND P0, PT, R29, UR8, PT ;  /* 0x000000081d007c0c */ /* 0x000fc4000bf06270 */
[----:B------:R-:W-:Y:S01]  /*137c0*/  @P2 LOP3.LUT R16, R16, 0x4, RZ, 0xfc, !PT ;  /* 0x0000000410102812 */ /* 0x000fe200078efcff */
[----:B------:R0:W-:Y:S01]  /*137d0*/  STL [R1+0x4], R0 ;  /* 0x0000040001007387 */ /* 0x0001e20000100800 */
[C---:B------:R-:W-:Y:S02]  /*137e0*/  LOP3.LUT R3, R17.reuse, 0x2800, RZ, 0xfc, !PT ;  /* 0x0000280011037812 */ /* 0x040fe400078efcff */
[----:B------:R-:W-:Y:S02]  /*137f0*/  LOP3.LUT R16, R16, 0xfffffbff, RZ, 0xc0, !PT ;  /* 0xfffffbff10107812 */ /* 0x000fe400078ec0ff */
[----:B------:R-:W-:Y:S02]  /*13800*/  LOP3.LUT R3, R17, 0x5000, RZ, 0xfc, !PT ;  /* 0x0000500011037812 */ /* 0x000fe400078efcff */
[----:B------:R-:W-:Y:S01]  /*13810*/  LOP3.LUT R16, R16, 0xffffff7f, RZ, 0xc0, !PT ;  /* 0xffffff7f10107812 */ /* 0x000fe200078ec0ff */
[----:B0-----:R-:W-:-:S03]  /*13820*/  IMAD.IADD R0, R2, 0x1, R33 ;  /* 0x0000000102007824 */ /* 0x001fc600078e0221 */
[----:B------:R-:W-:Y:S02]  /*13830*/  @P1 LOP3.LUT R16, R16, 0x80, RZ, 0xfc, !PT ;  /* 0x0000008010101812 */ /* 0x000fe400078efcff */
[C---:B------:R-:W-:Y:S01]  /*13840*/  LOP3.LUT R2, R17.reuse, 0x4800, RZ, 0xfc, !PT ;  /* 0x0000480011027812 */ /* 0x040fe200078efcff */
[----:B------:R0:W-:Y:S01]  /*13850*/  STL [R1], R0 ;  /* 0x0000000001007387 */ /* 0x0001e20000100800 */
[C---:B------:R-:W-:Y:S02]  /*13860*/  LOP3.LUT R2, R17.reuse, 0x3800, RZ, 0xfc, !PT ;  /* 0x0000380011027812 */ /* 0x040fe400078efcff */
[----:B------:R-:W-:Y:S02]  /*13870*/  @P0 LOP3.LUT R16, R16, 0x400, RZ, 0xfc, !PT ;  /* 0x0000040010100812 */ /* 0x000fe400078efcff */
[C---:B0-----:R-:W-:Y:S02]  /*13880*/  LOP3.LUT R0, R17.reuse, 0x3000, RZ, 0xfc, !PT ;  /* 0x0000300011007812 */ /* 0x041fe400078efcff */
[----:B------:R-:W-:-:S07]  /*13890*/  LOP3.LUT R0, R17, 0x5800, RZ, 0xfc, !PT ;  /* 0x0000580011007812 */ /* 0x000fce00078efcff */
.L_x_4813:
[----:B------:R-:W2:Y:S01]  /*138a0*/  LDL R0, [R1+0x8] ;  /* 0x0000080001007983 */ /* 0x000ea20000100800 */
        /* <DEDUP_REMOVED lines=22> */
.L_x_4743:
[----:B------:R-:W-:Y:S01]  /*13a10*/  ULDC UR8, c[0x0][0xc54] ;  /* 0x0003150000087ab9 */ /* 0x000fe20000000800 */
[----:B------:R-:W-:Y:S01]  /*13a20*/  UMOV UR6, UR7 ;  /* 0x0000000700067c82 */ /* 0x000fe20008000000 */
[----:B------:R-:W-:-:S11]  /*13a30*/  UISETP.NE.AND UP0, UPT, UR8, 0x1, UPT ;  /* 0x000000010800788c */ /* 0x000fd6000bf05270 */
[----:B------:R-:W-:Y:S02]  /*13a40*/  @UP0 ULDC.64 UR10, c[0x0][0xc58] ;  /* 0x00031600000a0ab9 */ /* 0x000fe40000000a00 */
[----:B------:R-:W-:-:S04]  /*13a50*/  UIMAD.WIDE.U32 UR4, UR7, UR10, URZ ;  /* 0x0000000a070472a5 */ /* 0x000fc8000f8e003f */
[----:B------:R-:W-:-:S04]  /*13a60*/  @UP0 USHF.R.U32.HI UR6, URZ, UR11, UR5 ;  /* 0x0000000b3f060299 */ /* 0x000fc80008011605 */
[----:B------:R-:W-:-:S12]  /*13a70*/  UIMAD UR4, UR6, UR8, URZ ;  /* 0x00000008060472a4 */ /* 0x000fd8000f8e023f */
.L_x_4744:
        /* <DEDUP_REMOVED lines=48> */
.L_x_4746:
[----:B------:R-:W-:-:S11]  /*13d80*/  UISETP.NE.AND UP1, UPT, UR5, 0x1, UPT ;  /* 0x000000010500788c */ /* 0x000fd6000bf25270 */
[----:B------:R-:W-:Y:S02]  /*13d90*/  @UP1 ULDC.64 UR10, c[0x0][0x9e8] ;  /* 0x00027a00000a1ab9 */ /* 0x000fe40000000a00 */
[----:B------:R-:W-:-:S04]  /*13da0*/  UIMAD.WIDE.U32 UR6, UR8, UR10, URZ ;  /* 0x0000000a080672a5 */ /* 0x000fc8000f8e003f */
[----:B------:R-:W-:-:S12]  /*13db0*/  @UP1 USHF.R.U32.HI UR8, URZ, UR11, UR7 ;  /* 0x0000000b3f081299 */ /* 0x000fd80008011607 */
.L_x_4747:
[----:B------:R-:W-:-:S04]  /*13dc0*/  UIMAD UR8, UR8, UR5, UR5 ;  /* 0x00000005080872a4 */ /* 0x000fc8000f8e0205 */
[----:B------:R-:W-:-:S04]  /*13dd0*/  UISETP.LT.AND UP1, UPT, UR4, UR8, UPT ;  /* 0x000000080400728c */ /* 0x000fc8000bf21270 */
[----:B------:R-:W-:-:S12]  /*13de0*/  USEL UR4, UR4, UR8, UP1 ;  /* 0x0000000804047287 */ /* 0x000fd80008800000 */
.L_x_4745:
        /* <DEDUP_REMOVED lines=27> */
.L_x_4749:
[----:B------:R-:W-:-:S11]  /*13fa0*/  UISETP.NE.AND UP0, UPT, UR5, 0x1, UPT ;  /* 0x000000010500788c */ /* 0x000fd6000bf05270 */
[----:B------:R-:W-:Y:S02]  /*13fb0*/  @UP0 ULDC.64 UR10, c[0x0][0x9e8] ;  /* 0x00027a00000a0ab9 */ /* 0x000fe40000000a00 */
[----:B------:R-:W-:-:S04]  /*13fc0*/  UIMAD.WIDE.U32 UR6, UR4, UR10, URZ ;  /* 0x0000000a040672a5 */ /* 0x000fc8000f8e003f */
[----:B------:R-:W-:-:S12]  /*13fd0*/  @UP0 USHF.R.U32.HI UR4, URZ, UR11, UR7 ;  /* 0x0000000b3f040299 */ /* 0x000fd80008011607 */
.L_x_4750:
[----:B------:R-:W-:-:S04]  /*13fe0*/  UIMAD UR4, UR4, UR5, URZ ;  /* 0x00000005040472a4 */ /* 0x000fc8000f8e023f */
[----:B------:R-:W-:-:S04]  /*13ff0*/  UISETP.LT.AND UP0, UPT, UR8, UR4, UPT ;  /* 0x000000040800728c */ /* 0x000fc8000bf01270 */
[----:B------:R-:W-:-:S12]  /*14000*/  USEL UR8, UR8, UR4, !UP0 ;  /* 0x0000000408087287 */ /* 0x000fd8000c000000 */
.L_x_4748:
        /* <DEDUP_REMOVED lines=27> */
.L_x_4752:
        /* <DEDUP_REMOVED lines=20> */
.L_x_4755:
[----:B------:R-:W-:Y:S05]  /*14300*/  BSYNC B6 ;  /* 0x0000000000067941 */ /* 0x000fea0003800000 */
.L_x_4754:
        /* <DEDUP_REMOVED lines=22> */
.L_x_4757:
[----:B------:R-:W-:Y:S05]  /*14470*/  BSYNC B6 ;  /* 0x0000000000067941 */ /* 0x000fea0003800000 */
.L_x_4756:
        /* <DEDUP_REMOVED lines=20> */
.L_x_4759:
[----:B------:R-:W-:Y:S05]  /*145c0*/  BSYNC B6 ;  /* 0x0000000000067941 */ /* 0x000fea0003800000 */
.L_x_4758:
        /* <DEDUP_REMOVED lines=19> */
.L_x_4761:
[----:B------:R-:W-:Y:S05]  /*14700*/  BSYNC B6 ;  /* 0x0000000000067941 */ /* 0x000fea0003800000 */
.L_x_4760:
        /* <DEDUP_REMOVED lines=17> */
.L_x_4833:
[----:B-1----:R-:W1:Y:S01]  /*14820*/  S2R R2, SR_TID.X ;  /* 0x0000000000027919 */ /* 0x002e620000002100 */
[----:B0-----:R-:W-:Y:S02]  /*14830*/  ISETP.NE.AND P1, PT, R9, 0x1, PT ;  /* 0x000000010900780c */ /* 0x001fe40003f25270 */
[----:B-----5:R-:W-:Y:S02]  /*14840*/  SHF.R.S32.HI R30, RZ, 0x1f, R26 ;  /* 0x0000001fff1e7819 */ /* 0x020fe4000001141a */
[----:B------:R-:W-:-:S09]  /*14850*/  LOP3.LUT R16, R16, 0xffffffef, RZ, 0xc0, !PT ;  /* 0xffffffef10107812 */ /* 0x000fd200078ec0ff */
[----:B------:R-:W0:Y:S01]  /*14860*/  @P1 LDC R5, c[0x0][0x434] ;  /* 0x00010d00ff051b82 */ /* 0x000e220000000800 */
[----:B------:R-:W-:-:S07]  /*14870*/  @P1 LOP3.LUT R16, R16, 0x10, RZ, 0xfc, !PT ;  /* 0x0000001010101812 */ /* 0x000fce00078efcff */
[----:B------:R-:W2:Y:S01]  /*14880*/  @P1 LDC R4, c[0x0][0x438] ;  /* 0x00010e00ff041b82 */ /* 0x000ea20000000800 */
[C---:B-1----:R-:W-:Y:S01]  /*14890*/  LOP3.LUT R0, R2.reuse, 0x7f, RZ, 0xc0, !PT ;  /* 0x0000007f02007812 */ /* 0x042fe200078ec0ff */
[----:B------:R-:W-:-:S03]  /*148a0*/  IMAD.SHL.U32 R2, R2, 0x20, RZ ;  /* 0x0000002002027824 */ /* 0x000fc600078e00ff */
[----:B------:R-:W-:Y:S02]  /*148b0*/  SHF.R.U32.HI R0, RZ, 0x2, R0 ;  /* 0x00000002ff007819 */ /* 0x000fe40000011600 */
[----:B------:R-:W-:-:S04]  /*148c0*/  LOP3.LUT R2, R2, 0x60, RZ, 0xc0, !PT ;  /* 0x0000006002027812 */ /* 0x000fc800078ec0ff */
[----:B------:R-:W-:-:S04]  /*148d0*/  LOP3.LUT R6, R8, R0, R2, 0xfe, !PT ;  /* 0x0000000008067212 */ /* 0x000fc800078efe02 */
[C---:B------:R-:W-:Y:S01]  /*148e0*/  ISETP.GE.AND P0, PT, R6.reuse, UR41, PT ;  /* 0x0000002906007c0c */ /* 0x040fe2000bf06270 */
[----:B------:R-:W-:-:S04]  /*148f0*/  IMAD.IADD R6, R6, 0x1, R31 ;  /* 0x0000000106067824 */ /* 0x000fc800078e021f */
[----:B0-----:R-:W-:-:S04]  /*14900*/  @P1 IMAD.HI.U32 R5, R6, R5, RZ ;  /* 0x0000000506051227 */ /* 0x001fc800078e00ff */
[----:B------:R-:W-:Y:S01]  /*14910*/  IMAD.MOV.U32 R0, RZ, RZ, R6 ;  /* 0x000000ffff007224 */ /* 0x000fe200078e0006 */
[----:B--2---:R-:W-:-:S03]  /*14920*/  @P1 SHF.R.U32.HI R0, RZ, R4, R5 ;  /* 0x00000004ff001219 */ /* 0x004fc60000011605 */
[----:B------:R-:W0:Y:S01]  /*14930*/  @!P0 LDC.64 R2, c[0x0][0x428] ;  /* 0x00010a00ff028b82 */ /* 0x000e220000000a00 */
[--C-:B------:R-:W-:Y:S01]  /*14940*/  @!P0 SHF.R.S32.HI R5, RZ, 0x1f, R0.reuse ;  /* 0x0000001fff058819 */ /* 0x100fe20000011400 */
[----:B------:R-:W-:Y:S02]  /*14950*/  @!P0 IMAD.MOV.U32 R4, RZ, RZ, R0 ;  /* 0x000000ffff048224 */ /* 0x000fe400078e0000 */
[-C--:B0-----:R-:W-:Y:S02]  /*14960*/  @!P0 IMAD R7, R30, R2.reuse, RZ ;  /* 0x000000021e078224 */ /* 0x081fe400078e02ff */
[----:B------:R-:W-:-:S04]  /*14970*/  @!P0 IMAD.WIDE.U32 R4, R26, R2, R4 ;  /* 0x000000021a048225 */ /* 0x000fc800078e0004 */
[----:B------:R-:W-:Y:S02]  /*14980*/  @!P0 IMAD R7, R26, R3, R7 ;  /* 0x000000031a078224 */ /* 0x000fe400078e0207 */
[----:B------:R-:W0:Y:S02]  /*14990*/  @!P0 LDC.64 R2, c[0x0][0x418] ;  /* 0x00010600ff028b82 */ /* 0x000e240000000a00 */
[----:B------:R-:W-:Y:S01]  /*149a0*/  @!P0 IMAD.IADD R7, R5, 0x1, R7 ;  /* 0x0000000105078824 */ /* 0x000fe200078e0207 */
[----:B0-----:R-:W-:-:S04]  /*149b0*/  @!P0 LEA R2, P1, R4, R2, 0x2 ;  /* 0x0000000204028211 */ /* 0x001fc800078210ff */
[----:B------:R-:W-:Y:S01]  /*149c0*/  @!P0 LEA.HI.X R3, R4, R3, R7, 0x2, P1 ;  /* 0x0000000304038211 */ /* 0x000fe200008f1407 */
[----:B------:R-:W-:-:S06]  /*149d0*/  IMAD.MOV.U32 R7, RZ, RZ, RZ ;  /* 0x000000ffff077224 */ /* 0x000fcc00078e00ff */
[----:B------:R0:W5:Y:S01]  /*149e0*/  @!P0 LDG.E R7, desc[UR52][R2.64] ;  /* 0x0000003402078981 */ /* 0x000162000c1e1900 */
[----:B------:R-:W-:Y:S01]  /*149f0*/  IMAD R5, RZ, RZ, -UR36 ;  /* 0x80000024ff057e24 */ /* 0x000fe2000f8e02ff */
[----:B------:R-:W-:-:S03]  /*14a00*/  LOP3.LUT R16, R16, 0xfffffff7, RZ, 0xc0, !PT ;  /* 0xfffffff710107812 */ /* 0x000fc600078ec0ff */
[----:B------:R-:W-:Y:S02]  /*14a10*/  IMAD R22, R22, R5, UR37 ;  /* 0x0000002516167e24 */ /* 0x000fe4000f8e0205 */
[----:B------:R-:W-:Y:S02]  /*14a20*/  IMAD.MOV R5, RZ, RZ, -R0 ;  /* 0x000000ffff057224 */ /* 0x000fe400078e0a00 */
[----:B------:R-:W-:Y:S01]  /*14a30*/  IMAD.U32 R0, RZ, RZ, UR48 ;  /* 0x00000030ff007e24 */ /* 0x000fe2000f8e00ff */
[----:B------:R-:W-:Y:S01]  /*14a40*/  SHF.R.S32.HI R28, RZ, 0x1f, R22 ;  /* 0x0000001fff1c7819 */ /* 0x000fe20000011416 */
[----:B------:R-:W-:-:S03]  /*14a50*/  IMAD R6, R9, R5, R6 ;  /* 0x0000000509067224 */ /* 0x000fc600078e0206 */
[----:B------:R-:W-:-:S13]  /*14a60*/  ISETP.NE.AND P2, PT, R0, 0x3, PT ;  /* 0x000000030000780c */ /* 0x000fda0003f45270 */
[----:B------:R-:W-:Y:S01]  /*14a70*/  @P2 LOP3.LUT R16, R16, 0x8, RZ, 0xfc, !PT ;  /* 0x0000000810102812 */ /* 0x000fe200078efcff */
[----:B0-----:R-:W-:Y:S06]  /*14a80*/  @!P2 BRA `(.L_x_4763) ;  /* 0x000000000004a947 */ /* 0x001fec0003800000 */
[----:B------:R-:W-:Y:S01]  /*14a90*/  BPT.TRAP 0x1 ;  /* 0x000000040000795c */ /* 0x000fe20000300000 */
.L_x_4763:
[----:B------:R-:W-:Y:S01]  /*14aa0*/  IMAD R4, R23, 0x8, R18 ;  /* 0x0000000817047824 */ /* 0x000fe200078e0212 */
[----:B------:R-:W-:Y:S01]  /*14ab0*/  SHF.L.U32 R25, R24, 0x1f, RZ ;  /* 0x0000001f18197819 */ /* 0x000fe200000006ff */
[----:B------:R-:W-:Y:S01]  /*14ac0*/  BSSY B0, `(.L_x_4764) ;  /* 0x0000004000007945 */ /* 0x000fe20003800000 */
[----:B------:R-:W-:Y:S02]  /*14ad0*/  SHF.R.S32.HI R20, RZ, 0x1f, R6 ;  /* 0x0000001fff147819 */ /* 0x000fe40000011406 */
[----:B------:R-:W0:Y:S02]  /*14ae0*/  SYNCS.PHASECHK.TRANS64.TRYWAIT P0, [R4+URZ+0x2a880], R25 ;  /* 0x02a88019040075a7 */ /* 0x000e24000800017f */
[----:B0-----:R-:W-:Y:S05]  /*14af0*/  @!P0 BRA `(.L_x_4765) ;  /* 0x0000003c006c8947 */ /* 0x001fea0003800000 */
.L_x_4834:
[----:B------:R-:W-:Y:S05]  /*14b00*/  BSYNC B0 ;  /* 0x0000000000007941 */ /* 0x000fea0003800000 */
.L_x_4764:
[----:B------:R-:W1:Y:S01]  /*14b10*/  S2R R5, SR_TID.X ;  /* 0x0000000000057919 */ /* 0x000e620000002100 */
[----:B------:R-:W-:Y:S01]  /*14b20*/  ULDC.64 UR4, c[0x0][0x328] ;  /* 0x0000ca0000047ab9 */ /* 0x000fe20000000a00 */
[----:B-----5:R-:W-:Y:S01]  /*14b30*/  SHF.R.S32.HI R21, RZ, 0x1f, R7 ;  /* 0x0000001fff157819 */ /* 0x020fe20000011407 */
[----:B------:R-:W-:Y:S01]  /*14b40*/  IMAD R0, R20, UR4, RZ ;  /* 0x0000000414007c24 */ /* 0x000fe2000f8e02ff */
[----:B------:R-:W-:Y:S01]  /*14b50*/  ULDC.64 UR6, c[0x0][0x318] ;  /* 0x0000c60000067ab9 */ /* 0x000fe20000000a00 */
        /* <DEDUP_REMOVED lines=14> */
[----:B-1----:R-:W-:-:S04]  /*14c40*/  LOP3.LUT R5, R5, 0x7f, RZ, 0xc0, !PT ;  /* 0x0000007f05057812 */ /* 0x002fc800078ec0ff */
[----:B------:R-:W-:Y:S02]  /*14c50*/  SHF.R.U32.HI R10, RZ, 0x2, R5 ;  /* 0x00000002ff0a7819 */ /* 0x000fe40000011605 */
[----:B------:R-:W-:Y:S02]  /*14c60*/  IADD3 R5, P0, R2, UR6, RZ ;  /* 0x0000000602057c10 */ /* 0x000fe4000ff1e0ff */
[----:B------:R-:W-:Y:S01]  /*14c70*/  IADD3 R8, -R10, UR41, -R8 ;  /* 0x000000290a087c10 */ /* 0x000fe2000fffe908 */
[----:B------:R-:W-:Y:S01]  /*14c80*/  IMAD R10, R23, 0x6000, R37 ;  /* 0x00006000170a7824 */ /* 0x000fe200078e0225 */
[----:B------:R-:W-:Y:S02]  /*14c90*/  IADD3.X R9, R3, UR7, R9, P0, !PT ;  /* 0x0000000703097c10 */ /* 0x000fe400087fe409 */
[----:B------:R-:W-:Y:S01]  /*14ca0*/  ISETP.GE.AND P4, PT, R8, 0x1, PT ;  /* 0x000000010800780c */ /* 0x000fe20003f86270 */
[----:B------:R-:W-:-:S12]  /*14cb0*/  BRA.DIV UR4, `(.L_x_4766) ;  /* 0x0000003e04107947 */ /* 0x000fd8000b800000 */
[----:B------:R-:W1:Y:S01]  /*14cc0*/  SHFL.IDX PT, R2, R5, RZ, 0x1c1f ;  /* 0x001c1fff05027589 */ /* 0x000e6200000e0000 */
[C---:B------:R-:W-:Y:S02]  /*14cd0*/  LOP3.LUT P5, RZ, R16.reuse, 0x80, RZ, 0xc0, !PT ;  /* 0x0000008010ff7812 */ /* 0x040fe400078ac0ff */
[----:B------:R-:W-:Y:S01]  /*14ce0*/  LOP3.LUT P6, RZ, R16, 0x40, RZ, 0xc0, !PT ;  /* 0x0000004010ff7812 */ /* 0x000fe200078cc0ff */
[----:B------:R-:W2:Y:S01]  /*14cf0*/  SHFL.IDX PT, R0, R9, RZ, 0x1c1f ;  /* 0x001c1fff09007589 */ /* 0x000ea200000e0000 */
[C---:B------:R-:W-:Y:S02]  /*14d00*/  ISETP.GE.AND P3, PT, R8.reuse, 0x21, PT ;  /* 0x000000210800780c */ /* 0x040fe40003f66270 */
[----:B------:R-:W-:Y:S02]  /*14d10*/  ISETP.GE.AND P1, PT, R8, 0x41, PT ;  /* 0x000000410800780c */ /* 0x000fe40003f26270 */
[----:B-1----:R-:W-:-:S05]  /*14d20*/  IADD3 R2, P0, R29, R2, RZ ;  /* 0x000000021d027210 */ /* 0x002fca0007f1e0ff */
[----:B--2---:R-:W-:Y:S01]  /*14d30*/  IMAD.X R3, RZ, RZ, R0, P0 ;  /* 0x000000ffff037224 */ /* 0x004fe200000e0600 */
[----:B------:R-:W-:Y:S01]  /*14d40*/  ISETP.LT.OR P0, PT, R8, 0x1, P5 ;  /* 0x000000010800780c */ /* 0x000fe20002f01670 */
[----:B------:R-:W-:-:S12]  /*14d50*/  IMAD.IADD R0, R18, 0x1, R10 ;  /* 0x0000000112007824 */ /* 0x000fd800078e020a */
[----:B------:R-:W-:Y:S01]  /*14d60*/  @!PT LDS RZ, [RZ] ;  /* 0x00000000fffff984 */ /* 0x000fe20000000800 */
[----:B------:R-:W-:Y:S01]  /*14d70*/  LDGSTS.E.BYPASS.LTC128B.128 [R0+0xc400], desc[UR52][R2.64], !P0 ;  /* 0x0c40000002007fae */ /* 0x000fe2000c101d74 */
        /* <DEDUP_REMOVED lines=19> */
[C---:B------:R-:W-:Y:S02]  /*14eb0*/  ISETP.LT.OR P0, PT, R8.reuse, 0x41, P5 ;  /* 0x000000410800780c */ /* 0x040fe40002f01670 */
[----:B------:R-:W-:-:S11]  /*14ec0*/  ISETP.GE.AND P5, PT, R8, 0x61, PT ;  /* 0x000000610800780c */ /* 0x000fd60003fa6270 */
[----:B------:R-:W-:Y:S01]  /*14ed0*/  LDGSTS.E.BYPASS.LTC128B.128 [R0+0xd400], desc[UR52][R2.64], !P0 ;  /* 0x0d40000002007fae */ /* 0x000fe2000c101d74 */
[----:B------:R-:W-:-:S13]  /*14ee0*/  ISETP.LT.OR P0, PT, R8, 0x41, P6 ;  /* 0x000000410800780c */ /* 0x000fda0003701670 */
[----:B------:R-:W-:Y:S01]  /*14ef0*/  LDGSTS.E.BYPASS.LTC128B.128 [R0+0xf400], desc[UR52][R2.64+0x40], !P0 ;  /* 0x0f40004002007fae */ /* 0x000fe2000c101d74 */
[----:B------:R-:W-:-:S13]  /*14f00*/  ISETP.LT.OR P0, PT, R8, 0x41, P2 ;  /* 0x000000410800780c */ /* 0x000fda0001701670 */
[----:B------:R1:W-:Y:S04]  /*14f10*/  LDGSTS.E.BYPASS.LTC128B.128 [R0+0x11400], desc[UR52][R2.64+0x80], !P0 ;  /* 0x1140008002007fae */ /* 0x0003e8000c101d74 */
[----:B-1-3--:R1:W2:Y:S02]  /*14f20*/  SHFL.IDX PT, R2, R5, 0x3, 0x1c1f ;  /* 0x007c1f0005027f89 */ /* 0x00a2a400000e0000 */
.L_x_4844:
[----:B--2---:R-:W-:Y:S02]  /*14f30*/  IADD3 R2, P0, R29, R2, RZ ;  /* 0x000000021d027210 */ /* 0x004fe40007f1e0ff */
[----:B------:R-:W-:-:S03]  /*14f40*/  LOP3.LUT P6, RZ, R16, 0x40, RZ, 0xc0, !PT ;  /* 0x0000004010ff7812 */ /* 0x000fc600078cc0ff */
[----:B------:R-:W-:Y:S01]  /*14f50*/  IMAD.X R3, RZ, RZ, R9, P0 ;  /* 0x000000ffff037224 */ /* 0x000fe200000e0609 */
[----:B------:R-:W-:-:S04]  /*14f60*/  LOP3.LUT P0, RZ, R16, 0x80, RZ, 0xc0, !PT ;  /* 0x0000008010ff7812 */ /* 0x000fc8000780c0ff */
[----:B------:R-:W-:-:S13]  /*14f70*/  ISETP.LT.OR P0, PT, R8, 0x61, P0 ;  /* 0x000000610800780c */ /* 0x000fda0000701670 */
[----:B------:R-:W-:Y:S01]  /*14f80*/  @!PT LDS RZ, [RZ] ;  /* 0x00000000fffff984 */ /* 0x000fe20000000800 */
[----:B------:R-:W-:Y:S01]  /*14f90*/  @!PT LDS RZ, [RZ] ;  /* 0x00000000fffff984 */ /* 0x000fe20000000800 */
[----:B------:R-:W-:Y:S01]  /*14fa0*/  @!PT LDS RZ, [RZ] ;  /* 0x00000000fffff984 */ /* 0x000fe20000000800 */
[----:B------:R2:W-:Y:S01]  /*14fb0*/  LDGSTS.E.BYPASS.LTC128B.128 [R0+0xdc00], desc[UR52][R2.64], !P0 ;  /* 0x0dc0000002007fae */ /* 0x0005e2000c101d74 */
[----:B------:R-:W-:-:S13]  /*14fc0*/  ISETP.LT.OR P0, PT, R8, 0x61, P6 ;  /* 0x000000610800780c */ /* 0x000fda0003701670 */
[----:B------:R2:W-:Y:S01]  /*14fd0*/  LDGSTS.E.BYPASS.LTC128B.128 [R0+0xfc00], desc[UR52][R2.64+0x40], !P0 ;  /* 0x0fc0004002007fae */ /* 0x0005e2000c101d74 */
[----:B------:R-:W-:-:S13]  /*14fe0*/  ISETP.LT.OR P0, PT, R8, 0x61, P2 ;  /* 0x000000610800780c */ /* 0x000fda0001701670 */
[----:B------:R2:W-:Y:S01]  /*14ff0*/  LDGSTS.E.BYPASS.LTC128B.128 [R0+0x11c00], desc[UR52][R2.64+0x80], !P0 ;  /* 0x11c0008002007fae */ /* 0x0005e2000c101d74 */
[----:B------:R-:W-:Y:S01]  /*15000*/  PLOP3.LUT P0, PT, PT, PT, PT, 0x80, 0x0 ;  /* 0x000000000000781c */ /* 0x000fe20003f0f070 */
[----:B------:R-:W-:-:S12]  /*15010*/  NOP ;  /* 0x0000000000007918 */ /* 0x000fd80000000000 */
.L_x_4767:
        /* <DEDUP_REMOVED lines=11> */
.L_x_4768:
[----:B------:R2:W-:Y:S01]  /*150d0*/  SYNCS.ARRIVE.TRANS64.A1T0 RZ, [R4+URZ+0x2a870], RZ ;  /* 0x02a870ff04ff79a7 */ /* 0x0005e2000810003f */
[----:B------:R-:W-:Y:S05]  /*150e0*/  @!P6 BRA `(.L_x_4769) ;  /* 0x000000000004e947 */ /* 0x000fea0003800000 */
[----:B------:R-:W-:Y:S01]  /*150f0*/  BPT.TRAP 0x1 ;  /* 0x000000040000795c */ /* 0x000fe20000300000 */
.L_x_4769:
[----:B------:R-:W3:Y:S01]  /*15100*/  SYNCS.PHASECHK.TRANS64.TRYWAIT P0, [R4+URZ+0x2a840], R25 ;  /* 0x02a84019040075a7 */ /* 0x000ee2000800017f */
[----:B------:R-:W-:Y:S04]  /*15110*/  BSSY B0, `(.L_x_4770) ;  /* 0x0000002000007945 */ /* 0x000fe80003800000 */
[----:B---3--:R-:W-:Y:S05]  /*15120*/  @!P0 BRA `(.L_x_4771) ;  /* 0x0000003c006c8947 */ /* 0x008fea0003800000 */
.L_x_4845:
[----:B------:R-:W-:Y:S05]  /*15130*/  BSYNC B0 ;  /* 0x0000000000007941 */ /* 0x000fea0003800000 */
.L_x_4770:
[----:B------:R-:W-:Y:S01]  /*15140*/  ULDC.64 UR4, c[0x0][0x300] ;  /* 0x0000c00000047ab9 */ /* 0x000fe20000000a00 */
[----:B------:R-:W-:Y:S01]  /*15150*/  ULDC.64 UR6, c[0x0][0x2e8] ;  /* 0x0000ba0000067ab9 */ /* 0x000fe20000000a00 */
[----:B-1----:R-:W-:Y:S01]  /*15160*/  IMAD R5, R20, UR4, RZ ;  /* 0x0000000414057c24 */ /* 0x002fe2000f8e02ff */
[----:B------:R-:W-:Y:S01]  /*15170*/  LOP3.LUT P2, RZ, R16, 0x1, RZ, 0xc0, !PT ;  /* 0x0000000110ff7812 */ /* 0x000fe2000784c0ff */
        /* <DEDUP_REMOVED lines=16> */
[----:B------:R-:W1:Y:S01]  /*15280*/  SHFL.IDX PT, R3, R5, RZ, 0x1c1f ;  /* 0x001c1fff05037589 */ /* 0x000e6200000e0000 */
[----:B------:R-:W-:-:S03]  /*15290*/  LOP3.LUT P6, RZ, R16, 0x2, RZ, 0xc0, !PT ;  /* 0x0000000210ff7812 */ /* 0x000fc600078cc0ff */
[----:B------:R-:W4:Y:S01]  /*152a0*/  SHFL.IDX PT, R2, R6, RZ, 0x1c1f ;  /* 0x001c1fff06027589 */ /* 0x000f2200000e0000 */
[----:B-1----:R-:W-:-:S05]  /*152b0*/  @P4 IADD3 R3, P0, R29, R3, RZ ;  /* 0x000000031d034210 */ /* 0x002fca0007f1e0ff */
[----:B----4-:R-:W-:Y:S01]  /*152c0*/  @P4 IMAD.X R2, RZ, RZ, R2, P0 ;  /* 0x000000ffff024224 */ /* 0x010fe200000e0602 */
[----:B------:R-:W-:-:S04]  /*152d0*/  LOP3.LUT P0, RZ, R16, 0x4, RZ, 0xc0, !PT ;  /* 0x0000000410ff7812 */ /* 0x000fc8000780c0ff */
[----:B------:R-:W-:-:S04]  /*152e0*/  @P4 LOP3.LUT R3, R3, R2, RZ, 0x3c, !PT ;  /* 0x0000000203034212 */ /* 0x000fc800078e3cff */
[----:B------:R-:W-:-:S04]  /*152f0*/  @P4 LOP3.LUT R2, R3, R2, RZ, 0x3c, !PT ;  /* 0x0000000203024212 */ /* 0x000fc800078e3cff */
[----:B------:R-:W-:-:S05]  /*15300*/  @P4 LOP3.LUT R3, R3, R2, RZ, 0x3c, !PT ;  /* 0x0000000203034212 */ /* 0x000fca00078e3cff */
[----:B------:R-:W-:Y:S01]  /*15310*/  @!PT LDS RZ, [RZ] ;  /* 0x00000000fffff984 */ /* 0x000fe20000000800 */
[----:B------:R-:W-:Y:S04]  /*15320*/  @P4 LDGSTS.E.BYPASS.LTC128B.128 [R0+0x1e400], desc[UR52][R2.64], !P0 ;  /* 0x1e40000002004fae */ /* 0x000fe8000c101d74 */
[----:B------:R-:W-:Y:S04]  /*15330*/  @P4 LDGSTS.E.BYPASS.LTC128B.128 [R0+0x20400], desc[UR52][R2.64+0x40], !P6 ;  /* 0x2040004002004fae */ /* 0x000fe8000f101d74 */
[----:B------:R1:W-:Y:S01]  /*15340*/  @P4 LDGSTS.E.BYPASS.LTC128B.128 [R0+0x22400], desc[UR52][R2.64+0x80], !P2 ;  /* 0x2240008002004fae */ /* 0x0003e2000d101d74 */
[----:B------:R-:W-:-:S03]  /*15350*/  LOP3.LUT P4, RZ, R16, 0x4, RZ, 0xc0, !PT ;  /* 0x0000000410ff7812 */ /* 0x000fc6000788c0ff */
[----:B-1----:R-:W1:Y:S04]  /*15360*/  SHFL.IDX PT, R3, R5, 0x1, 0x1c1f ;  /* 0x003c1f0005037f89 */ /* 0x002e6800000e0000 */
[----:B------:R-:W4:Y:S01]  /*15370*/  SHFL.IDX PT, R2, R6, 0x1, 0x1c1f ;  /* 0x003c1f0006027f89 */ /* 0x000f2200000e0000 */
[----:B-1----:R-:W-:-:S05]  /*15380*/  @P3 IADD3 R3, P0, R29, R3, RZ ;  /* 0x000000031d033210 */ /* 0x002fca0007f1e0ff */
[----:B----4-:R-:W-:-:S05]  /*15390*/  @P3 IMAD.X R2, RZ, RZ, R2, P0 ;  /* 0x000000ffff023224 */ /* 0x010fca00000e0602 */
[----:B------:R-:W-:-:S04]  /*153a0*/  @P3 LOP3.LUT R3, R3, R2, RZ, 0x3c, !PT ;  /* 0x0000000203033212 */ /* 0x000fc800078e3cff */
[----:B------:R-:W-:-:S04]  /*153b0*/  @P3 LOP3.LUT R2, R3, R2, RZ, 0x3c, !PT ;  /* 0x0000000203023212 */ /* 0x000fc800078e3cff */
[----:B------:R-:W-:-:S05]  /*153c0*/  @P3 LOP3.LUT R3, R3, R2, RZ, 0x3c, !PT ;  /* 0x0000000203033212 */ /* 0x000fca00078e3cff */
[----:B------:R-:W-:Y:S04]  /*153d0*/  @P3 LDGSTS.E.BYPASS.LTC128B.128 [R0+0x1ec00], desc[UR52][R2.64], !P4 ;  /* 0x1ec0000002003fae */ /* 0x000fe8000e101d74 */
[----:B------:R-:W-:Y:S04]  /*153e0*/  @P3 LDGSTS.E.BYPASS.LTC128B.128 [R0+0x20c00], desc[UR52][R2.64+0x40], !P6 ;  /* 0x20c0004002003fae */ /* 0x000fe8000f101d74 */
[----:B------:R1:W-:Y:S04]  /*153f0*/  @P3 LDGSTS.E.BYPASS.LTC128B.128 [R0+0x22c00], desc[UR52][R2.64+0x80], !P2 ;  /* 0x22c0008002003fae */ /* 0x0003e8000d101d74 */
[----:B-1----:R-:W1:Y:S04]  /*15400*/  SHFL.IDX PT, R3, R5, 0x2, 0x1c1f ;  /* 0x005c1f0005037f89 */ /* 0x002e6800000e0000 */
[----:B------:R-:W4:Y:S04]  /*15410*/  SHFL.IDX PT, R2, R6, 0x2, 0x1c1f ;  /* 0x005c1f0006027f89 */ /* 0x000f2800000e0000 */
[----:B------:R-:W0:Y:S04]  /*15420*/  SHFL.IDX PT, R5, R5, 0x3, 0x1c1f ;  /* 0x007c1f0005057f89 */ /* 0x000e2800000e0000 */
[----:B------:R-:W0:Y:S01]  /*15430*/  SHFL.IDX PT, R6, R6, 0x3, 0x1c1f ;  /* 0x007c1f0006067f89 */ /* 0x000e2200000e0000 */
[----:B-1----:R-:W-:-:S05]  /*15440*/  @P1 IADD3 R3, P0, R29, R3, RZ ;  /* 0x000000031d031210 */ /* 0x002fca0007f1e0ff */
[----:B----4-:R-:W-:-:S05]  /*15450*/  @P1 IMAD.X R2, RZ, RZ, R2, P0 ;  /* 0x000000ffff021224 */ /* 0x010fca00000e0602 */
[----:B------:R-:W-:-:S04]  /*15460*/  @P1 LOP3.LUT R3, R3, R2, RZ, 0x3c, !PT ;  /* 0x0000000203031212 */ /* 0x000fc800078e3cff */
[----:B------:R-:W-:-:S04]  /*15470*/  @P1 LOP3.LUT R2, R3, R2, RZ, 0x3c, !PT ;  /* 0x0000000203021212 */ /* 0x000fc800078e3cff */
[----:B------:R-:W-:-:S05]  /*15480*/  @P1 LOP3.LUT R3, R3, R2, RZ, 0x3c, !PT ;  /* 0x0000000203031212 */ /* 0x000fca00078e3cff */
[----:B------:R1:W-:Y:S04]  /*15490*/  @P1 LDGSTS.E.BYPASS.LTC128B.128 [R0+0x1f400], desc[UR52][R2.64], !P4 ;  /* 0x1f40000002001fae */ /* 0x0003e8000e101d74 */
[----:B------:R1:W-:Y:S04]  /*154a0*/  @P1 LDGSTS.E.BYPASS.LTC128B.128 [R0+0x21400], desc[UR52][R2.64+0x40], !P6 ;  /* 0x2140004002001fae */ /* 0x0003e8000f101d74 */
[----:B0-----:R1:W-:Y:S02]  /*154b0*/  @P1 LDGSTS.E.BYPASS.LTC128B.128 [R0+0x23400], desc[UR52][R2.64+0x80], !P2 ;  /* 0x2340008002001fae */ /* 0x0013e4000d101d74 */
.L_x_4855:
[C---:B------:R-:W-:Y:S02]  /*154c0*/  LOP3.LUT P3, RZ, R16.reuse, 0x4, RZ, 0xc0, !PT ;  /* 0x0000000410ff7812 */ /* 0x040fe4000786c0ff */
[----:B------:R-:W-:Y:S02]  /*154d0*/  LOP3.LUT P1, RZ, R16, 0x2, RZ, 0xc0, !PT ;  /* 0x0000000210ff7812 */ /* 0x000fe4000782c0ff */
[----:B01----:R-:W-:-:S05]  /*154e0*/  @P5 IADD3 R2, P0, R29, R5, RZ ;  /* 0x000000051d025210 */ /* 0x003fca0007f1e0ff */
[----:B------:R-:W-:Y:S01]  /*154f0*/  @P5 IMAD.X R3, RZ, RZ, R6, P0 ;  /* 0x000000ffff035224 */ /* 0x000fe200000e0606 */
[----:B------:R-:W-:-:S04]  /*15500*/  PLOP3.LUT P0, PT, PT, PT, PT, 0x80, 0x0 ;  /* 0x000000000000781c */ /* 0x000fc80003f0f070 */
[----:B------:R-:W-:Y:S01]  /*15510*/  @!PT LDS RZ, [RZ] ;  /* 0x00000000fffff984 */ /* 0x000fe20000000800 */
[----:B------:R-:W-:Y:S01]  /*15520*/  @!PT LDS RZ, [RZ] ;  /* 0x00000000fffff984 */ /* 0x000fe20000000800 */
[----:B------:R-:W-:Y:S01]  /*15530*/  @!PT LDS RZ, [RZ] ;  /* 0x00000000fffff984 */ /* 0x000fe20000000800 */
[----:B------:R0:W-:Y:S04]  /*15540*/  @P5 LDGSTS.E.BYPASS.LTC128B.128 [R0+0x1fc00], desc[UR52][R2.64], !P3 ;  /* 0x1fc0000002005fae */ /* 0x0001e8000d901d74 */
[----:B------:R0:W-:Y:S04]  /*15550*/  @P5 LDGSTS.E.BYPASS.LTC128B.128 [R0+0x21c00], desc[UR52][R2.64+0x40], !P1 ;  /* 0x21c0004002005fae */ /* 0x0001e8000c901d74 */
[----:B------:R0:W-:Y:S01]  /*15560*/  @P5 LDGSTS.E.BYPASS.LTC128B.128 [R0+0x23c00], desc[UR52][R2.64+0x80], !P2 ;  /* 0x23c0008002005fae */ /* 0x0001e2000d101d74 */
[----:B------:R-:W-:Y:S01]  /*15570*/  NOP ;  /* 0x0000000000007918 */ /* 0x000fe20000000000 */
.L_x_4773:
        /* <DEDUP_REMOVED lines=11> */
.L_x_4774:
[----:B------:R-:W-:Y:S01]  /*15630*/  VIADD R0, R18, 0x18400 ;  /* 0x0001840012007836 */ /* 0x000fe20000000000 */
[----:B------:R0:W-:Y:S06]  /*15640*/  SYNCS.ARRIVE.TRANS64.A1T0 RZ, [R4+URZ+0x2a830], RZ ;  /* 0x02a830ff04ff79a7 */ /* 0x0001ec000810003f */
[----:B------:R-:W-:Y:S05]  /*15650*/  WARPSYNC.ALL ;  /* 0x0000000000007948 */ /* 0x000fea0003800000 */
[----:B------:R-:W-:Y:S01]  /*15660*/  BAR.SYNC.DEFER_BLOCKING 0x8, 0x180 ;  /* 0x0206000000007b1d */ /* 0x000fe20000010000 */
[----:B------:R-:W-:-:S05]  /*15670*/  LOP3.LUT P0, RZ, R0, 0x1bf, RZ, 0xc0, !PT ;  /* 0x000001bf00ff7812 */ /* 0x000fca000780c0ff */
[----:B------:R-:W-:Y:S08]  /*15680*/  BSSY B6, `(.L_x_4775) ;  /* 0x0000012000067945 */ /* 0x000ff00003800000 */
[----:B------:R-:W-:Y:S05]  /*15690*/  @!P0 BRA `(.L_x_4776) ;  /* 0x0000000000408947 */ /* 0x000fea0003800000 */
[----:B------:R-:W-:Y:S01]  /*156a0*/  MOV R2, 0x0 ;  /* 0x0000000000027802 */ /* 0x000fe20000000f00 */
[----:B------:R-:W-:Y:S01]  /*156b0*/  ULDC.64 UR6, c[0x4][0x1b0] ;  /* 0x01006c0000067ab9 */ /* 0x000fe20000000a00 */
[----:B------:R-:W-:Y:S01]  /*156c0*/  ULDC.64 UR8, c[0x4][0x1b8] ;  /* 0x01006e0000087ab9 */ /* 0x000fe20000000a00 */
[----:B------:R-:W-:Y:S01]  /*156d0*/  ULDC.64 UR4, c[0x4][0xd0] ;  /* 0x0100340000047ab9 */ /* 0x000fe20000000a00 */
[----:B0-23--:R-:W-:Y:S02]  /*156e0*/  IMAD.U32 R4, RZ, RZ, UR6 ;  /* 0x00000006ff047e24 */ /* 0x00dfe4000f8e00ff */
        /* <DEDUP_REMOVED lines=11> */
.L_x_4776:
[----:B------:R-:W-:Y:S05]  /*157a0*/  BSYNC B6 ;  /* 0x0000000000067941 */ /* 0x000fea0003800000 */
.L_x_4775:
[----:B------:R1:W5:Y:S01]  /*157b0*/  LDL R7, [R1+0x4] ;  /* 0x0000040001077983 */ /* 0x0003620000100800 */
[----:B------:R-:W-:Y:S01]  /*157c0*/  UISETP.NE.AND UP0, UPT, UR50, URZ, UPT ;  /* 0x0000003f3200728c */ /* 0x000fe2000bf05270 */
[----:B------:R-:W4:Y:S01]  /*157d0*/  S2R R20, SR_TID.X ;  /* 0x0000000000147919 */ /* 0x000f220000002100 */
[----:B------:R-:W-:Y:S01]  /*157e0*/  R2UR UR6, R28 ;  /* 0x000000001c0672ca */ /* 0x000fe200000e0000 */
[----:B------:R-:W-:-:S03]  /*157f0*/  ULDC.64 UR8, c[0x0][0x2d8] ;  /* 0x0000b60000087ab9 */ /* 0x000fc60000000a00 */
[----:B------:R-:W-:Y:S02]  /*15800*/  PLOP3.LUT P0, PT, PT, PT, UP0, 0x80, 0x0 ;  /* 0x000000000000781c */ /* 0x000fe40003f0f008 */
[C---:B------:R-:W-:Y:S02]  /*15810*/  LOP3.LUT P3, RZ, R16.reuse, 0x400, RZ, 0xc0, !PT ;  /* 0x0000040010ff7812 */ /* 0x040fe4000786c0ff */
[C---:B------:R-:W-:Y:S01]  /*15820*/  LOP3.LUT P4, RZ, R16.reuse, 0x200, RZ, 0xc0, !PT ;  /* 0x0000020010ff7812 */ /* 0x040fe2000788c0ff */
[----:B------:R-:W-:Y:S01]  /*15830*/  @UP0 ULDC UR4, c[0x0][0x44c] ;  /* 0x0001130000040ab9 */ /* 0x000fe20000000800 */
[----:B------:R-:W-:Y:S02]  /*15840*/  LOP3.LUT P5, RZ, R16, 0x100, RZ, 0xc0, !PT ;  /* 0x0000010010ff7812 */ /* 0x000fe400078ac0ff */
[C---:B----4-:R-:W-:Y:S01]  /*15850*/  LOP3.LUT R2, R20.reuse, 0x7f, RZ, 0xc0, !PT ;  /* 0x0000007f14027812 */ /* 0x050fe200078ec0ff */
[----:B------:R-:W-:-:S03]  /*15860*/  IMAD.SHL.U32 R20, R20, 0x20, RZ ;  /* 0x0000002014147824 */ /* 0x000fc600078e00ff */
[----:B------:R-:W-:Y:S02]  /*15870*/  SHF.R.U32.HI R2, RZ, 0x2, R2 ;  /* 0x00000002ff027819 */ /* 0x000fe40000011602 */
[----:B------:R-:W-:-:S04]  /*15880*/  LOP3.LUT R20, R20, 0x60, RZ, 0xc0, !PT ;  /* 0x0000006014147812 */ /* 0x000fc800078ec0ff */
[----:B------:R-:W-:-:S05]  /*15890*/  LOP3.LUT R2, R2, R20, RZ, 0xfc, !PT ;  /* 0x0000001402027212 */ /* 0x000fca00078efcff */
[----:B------:R-:W-:-:S04]  /*158a0*/  VIADD R0, R2, UR42 ;  /* 0x0000002a02007c36 */ /* 0x000fc80008000000 */
        /* <DEDUP_REMOVED lines=10> */
[----:B------:R-:W4:Y:S01]  /*15950*/  S2R R20, SR_TID.X ;  /* 0x0000000000147919 */ /* 0x000f220000002100 */
[----:B0-23--:R-:W-:-:S08]  /*15960*/  SHF.R.S32.HI R4, RZ, 0x1f, R2 ;  /* 0x0000001fff047819 */ /* 0x00dfd00000011402 */
[----:B------:R-:W-:-:S03]  /*15970*/  UIMAD.WIDE.U32 UR4, UR4, UR8, URZ ;  /* 0x00000008040472a5 */ /* 0x000fc6000f8e003f */
[----:B------:R-:W-:Y:S01]  /*15980*/  ULDC.64 UR8, c[0x0][0x2e0] ;  /* 0x0000b80000087ab9 */ /* 0x000fe20000000a00 */
[----:B------:R-:W-:Y:S02]  /*15990*/  UIADD3 UR5, UR5, UR7, URZ ;  /* 0x0000000705057290 */ /* 0x000fe4000fffe03f */
[----:B------:R-:W-:Y:S01]  /*159a0*/  UIMAD UR6, UR6, UR8, URZ ;  /* 0x00000008060672a4 */ /* 0x000fe2000f8e023f */
[----:B------:R-:W-:Y:S01]  /*159b0*/  IMAD.MOV R3, RZ, RZ, -R2 ;  /* 0x000000ffff037224 */ /* 0x000fe200078e0a02 */
[----:B------:R-:W-:Y:S02]  /*159c0*/  UIMAD.WIDE.U32 UR4, UR36, UR8, UR4 ;  /* 0x00000008240472a5 */ /* 0x000fe4000f8e0004 */
[----:B------:R-:W-:Y:S01]  /*159d0*/  UIMAD UR6, UR36, UR9, UR6 ;  /* 0x00000009240672a4 */ /* 0x000fe2000f8e0206 */
[----:B------:R-:W-:Y:S02]  /*159e0*/  ULDC UR7, c[0x0][0x448] ;  /* 0x0001120000077ab9 */ /* 0x000fe40000000800 */
[----:B------:R-:W-:Y:S01]  /*159f0*/  ULDC.64 UR8, c[0x0][0x2d0] ;  /* 0x0000b40000087ab9 */ /* 0x000fe20000000a00 */
[----:B------:R-:W-:Y:S01]  /*15a00*/  UIADD3 UR5, UR5, UR6, URZ ;  /* 0x0000000605057290 */ /* 0x000fe2000fffe03f */
[----:B------:R-:W-:-:S02]  /*15a10*/  IMAD R0, R3, UR7, R0 ;  /* 0x0000000703007c24 */ /* 0x000fc4000f8e0200 */
[----:B------:R-:W-:Y:S02]  /*15a20*/  IMAD R4, R4, UR8, RZ ;  /* 0x0000000804047c24 */ /* 0x000fe4000f8e02ff */
[----:B------:R-:W-:Y:S02]  /*15a30*/  IMAD.U32 R3, RZ, RZ, UR8 ;  /* 0x00000008ff037e24 */ /* 0x000fe4000f8e00ff */
[C---:B------:R-:W-:Y:S02]  /*15a40*/  IMAD R4, R2.reuse, UR9, R4 ;  /* 0x0000000902047c24 */ /* 0x040fe4000f8e0204 */
[----:B------:R-:W-:Y:S01]  /*15a50*/  IMAD.WIDE.U32 R2, R2, R3, UR4 ;  /* 0x0000000402027e25 */ /* 0x000fe2000f8e0003 */
[----:B------:R-:W-:-:S03]  /*15a60*/  ULDC.64 UR4, c[0x0][0x2c8] ;  /* 0x0000b20000047ab9 */ /* 0x000fc60000000a00 */
[----:B------:R-:W-:Y:S01]  /*15a70*/  IMAD.IADD R3, R3, 0x1, R4 ;  /* 0x0000000103037824 */ /* 0x000fe200078e0204 */
[----:B------:R-:W-:Y:S01]  /*15a80*/  SHF.R.S32.HI R4, RZ, 0x1f, R0 ;  /* 0x0000001fff047819 */ /* 0x000fe20000011400 */
[----:B------:R-:W-:-:S04]  /*15a90*/  IMAD.WIDE.U32 R2, R0, UR4, R2 ;  /* 0x0000000400027c25 */ /* 0x000fc8000f8e0002 */
[----:B------:R-:W-:-:S04]  /*15aa0*/  IMAD R4, R4, UR4, RZ ;  /* 0x0000000404047c24 */ /* 0x000fc8000f8e02ff */
[----:B------:R-:W-:Y:S01]  /*15ab0*/  IMAD R4, R0, UR5, R4 ;  /* 0x0000000500047c24 */ /* 0x000fe2000f8e0204 */
[----:B------:R-:W-:Y:S02]  /*15ac0*/  ULDC.64 UR4, c[0x0][0x280] ;  /* 0x0000a00000047ab9 */ /* 0x000fe40000000a00 */
[----:B------:R-:W-:Y:S01]  /*15ad0*/  IADD3 R0, P0, R2, UR4, RZ ;  /* 0x0000000402007c10 */ /* 0x000fe2000ff1e0ff */
[----:B------:R-:W-:Y:S01]  /*15ae0*/  UMOV UR4, 0xffffffff ;  /* 0xffffffff00047882 */ /* 0x000fe20000000000 */
[----:B----4-:R-:W-:Y:S02]  /*15af0*/  LOP3.LUT R20, R20, 0x7f, RZ, 0xc0, !PT ;  /* 0x0000007f14147812 */ /* 0x010fe400078ec0ff */
[----:B------:R-:W-:Y:S02]  /*15b00*/  IADD3.X R4, R3, UR5, R4, P0, !PT ;  /* 0x0000000503047c10 */ /* 0x000fe400087fe404 */
[----:B------:R-:W-:Y:S01]  /*15b10*/  SHF.R.U32.HI R8, RZ, 0x2, R20 ;  /* 0x00000002ff087819 */ /* 0x000fe20000011614 */
[----:B-1----:R-:W-:Y:S06]  /*15b20*/  BRA.DIV UR4, `(.L_x_4777) ;  /* 0x0000003a04787947 */ /* 0x002fec000b800000 */
[----:B------:R-:W0:Y:S01]  /*15b30*/  SHFL.IDX PT, R3, R0, RZ, 0x1c1f ;  /* 0x001c1fff00037589 */ /* 0x000e2200000e0000 */
[----:B------:R-:W-:-:S03]  /*15b40*/  VIADD R5, R8, UR42 ;  /* 0x0000002a08057c36 */ /* 0x000fc60008000000 */
[----:B------:R-:W1:Y:S02]  /*15b50*/  SHFL.IDX PT, R2, R4, RZ, 0x1c1f ;  /* 0x001c1fff04027589 */ /* 0x000e6400000e0000 */
[----:B------:R-:W-:-:S13]  /*15b60*/  ISETP.GE.AND P1, PT, R5, UR40, PT ;  /* 0x0000002805007c0c */ /* 0x000fda000bf26270 */
[----:B0-----:R-:W-:-:S05]  /*15b70*/  @!P1 IADD3 R3, P0, R29, R3, RZ ;  /* 0x000000031d039210 */ /* 0x001fca0007f1e0ff */
[----:B-1----:R-:W-:-:S05]  /*15b80*/  @!P1 IMAD.X R2, RZ, RZ, R2, P0 ;  /* 0x000000ffff029224 */ /* 0x002fca00000e0602 */
[----:B------:R-:W-:-:S04]  /*15b90*/  @!P1 LOP3.LUT R3, R3, R2, RZ, 0x3c, !PT ;  /* 0x0000000203039212 */ /* 0x000fc800078e3cff */
[----:B------:R-:W-:-:S04]  /*15ba0*/  @!P1 LOP3.LUT R2, R3, R2, RZ, 0x3c, !PT ;  /* 0x0000000203029212 */ /* 0x000fc800078e3cff */
[----:B------:R-:W-:-:S05]  /*15bb0*/  @!P1 LOP3.LUT R3, R3, R2, RZ, 0x3c, !PT ;  /* 0x0000000203039212 */ /* 0x000fca00078e3cff */
[----:B------:R-:W-:Y:S01]  /*15bc0*/  @!PT LDS RZ, [RZ] ;  /* 0x00000000fffff984 */ /* 0x000fe20000000800 */
[----:B-----5:R-:W-:Y:S04]  /*15bd0*/  @!P1 LDGSTS.E.BYPASS.LTC128B.128 [R7+0x18400], desc[UR52][R2.64], !P3 ;  /* 0x1840000002079fae */ /* 0x020fe8000d901d74 */
[----:B------:R-:W-:Y:S04]  /*15be0*/  @!P1 LDGSTS.E.BYPASS.LTC128B.128 [R7+0x1a400], desc[UR52][R2.64+0x40], !P4 ;  /* 0x1a40004002079fae */ /* 0x000fe8000e101d74 */
[----:B------:R0:W-:Y:S02]  /*15bf0*/  @!P1 LDGSTS.E.BYPASS.LTC128B.128 [R7+0x1c400], desc[UR52][R2.64+0x80], !P5 ;  /* 0x1c40008002079fae */ /* 0x0001e4000e901d74 */
[----:B0-----:R-:W-:-:S02]  /*15c00*/  VIADD R2, R5, 0x20 ;  /* 0x0000002005027836 */ /* 0x001fc40000000000 */
[----:B------:R-:W0:Y:S03]  /*15c10*/  SHFL.IDX PT, R3, R0, 0x1, 0x1c1f ;  /* 0x003c1f0000037f89 */ /* 0x000e2600000e0000 */
[----:B------:R-:W-:Y:S02]  /*15c20*/  ISETP.GE.AND P1, PT, R2, UR40, PT ;  /* 0x0000002802007c0c */ /* 0x000fe4000bf26270 */
        /* <DEDUP_REMOVED lines=11> */
[----:B------:R-:W-:Y:S01]  /*15ce0*/  ISETP.GE.AND P1, PT, R2, UR40, PT ;  /* 0x0000002802007c0c */ /* 0x000fe2000bf26270 */
[----:B------:R-:W-:Y:S04]  /*15cf0*/  SHFL.IDX PT, R0, R0, 0x3, 0x1c1f ;  /* 0x007c1f0000007f89 */ /* 0x000fe800000e0000 */
[----:B------:R-:W1:Y:S04]  /*15d00*/  SHFL.IDX PT, R2, R4, 0x2, 0x1c1f ;  /* 0x005c1f0004027f89 */ /* 0x000e6800000e0000 */
[----:B------:R-:W2:Y:S04]  /*15d10*/  SHFL.IDX PT, R4, R4, 0x3, 0x1c1f ;  /* 0x007c1f0004047f89 */ /* 0x000ea800000e0000 */
        /* <DEDUP_REMOVED lines=8> */
.L_x_4864:
        /* <DEDUP_REMOVED lines=8> */
[----:B------:R0:W-:Y:S04]  /*15e20*/  @!P0 LDGSTS.E.BYPASS.LTC128B.128 [R7+0x1bc00], desc[UR52][R2.64+0x40], !P4 ;  /* 0x1bc0004002078fae */ /* 0x0001e8000e101d74 */
[----:B------:R0:W-:Y:S01]  /*15e30*/  @!P0 LDGSTS.E.BYPASS.LTC128B.128 [R7+0x1dc00], desc[UR52][R2.64+0x80], !P5 ;  /* 0x1dc0008002078fae */ /* 0x0001e2000e901d74 */
[----:B------:R-:W-:Y:S01]  /*15e40*/  PLOP3.LUT P0, PT, PT, PT, PT, 0x80, 0x0 ;  /* 0x000000000000781c */ /* 0x000fe20003f0f070 */
[----:B------:R-:W-:-:S12]  /*15e50*/  NOP ;  /* 0x0000000000007918 */ /* 0x000fd80000000000 */
.L_x_4778:
        /* <DEDUP_REMOVED lines=18> */
.L_x_4865:
[----:B------:R-:W-:Y:S05]  /*15f80*/  BSYNC B0 ;  /* 0x0000000000007941 */ /* 0x000fea0003800000 */
.L_x_4779:
[----:B------:R-:W-:-:S04]  /*15f90*/  UIADD3 UR4, UR44, -0x2, URZ ;  /* 0xfffffffe2c047890 */ /* 0x000fc8000fffe03f */
[----:B------:R-:W-:-:S06]  /*15fa0*/  UISETP.GE.AND UP0, UPT, UR4, UR45, UPT ;  /* 0x0000002d0400728c */ /* 0x000fcc000bf06270 */
[----:B------:R-:W-:-:S13]  /*15fb0*/  PLOP3.LUT P0, PT, PT, PT, UP0, 0x40, 0x0 ;  /* 0x000000000000781c */ /* 0x000fda0003f0e808 */
[----:B------:R-:W-:Y:S05]  /*15fc0*/  @P0 BRA `(.L_x_4781) ;  /* 0x00000014003c0947 */ /* 0x000fea0003800000 */
[----:B------:R-:W-:Y:S02]  /*15fd0*/  IMAD.MOV.U32 R5, RZ, RZ, R23 ;  /* 0x000000ffff057224 */ /* 0x000fe400078e0017 */
[----:B------:R-:W-:Y:S02]  /*15fe0*/  IMAD.MOV.U32 R6, RZ, RZ, R24 ;  /* 0x000000ffff067224 */ /* 0x000fe400078e0018 */
[----:B------:R-:W-:-:S07]  /*15ff0*/  IMAD.U32 R21, RZ, RZ, UR4 ;  /* 0x00000004ff157e24 */ /* 0x000fce000f8e00ff */
.L_x_4801:
[----:B0--3--:R-:W0:Y:S01]  /*16000*/  LDC R3, c[0x0][0x430] ;  /* 0x00010c00ff037b82 */ /* 0x009e220000000800 */
[----:B-1----:R-:W1:Y:S01]  /*16010*/  S2R R2, SR_TID.X ;  /* 0x0000000000027919 */ /* 0x002e620000002100 */
[----:B------:R-:W-:Y:S05]  /*16020*/  YIELD ;  /* 0x0000000000007946 */ /* 0x000fea0003800000 */
[----:B------:R-:W-:Y:S01]  /*16030*/  ULDC UR4, c[0x0][0x430] ;  /* 0x00010c0000047ab9 */ /* 0x000fe20000000800 */
[----:B0-----:R-:W-:Y:S02]  /*16040*/  ISETP.NE.AND P0, PT, R3, 0x1, PT ;  /* 0x000000010300780c */ /* 0x001fe40003f05270 */
[C---:B-12---:R-:W-:Y:S01]  /*16050*/  LOP3.LUT R0, R2.reuse, 0x7f, RZ, 0xc0, !PT ;  /* 0x0000007f02007812 */ /* 0x046fe200078ec0ff */
[----:B------:R-:W-:-:S10]  /*16060*/  IMAD.SHL.U32 R2, R2, 0x20, RZ ;  /* 0x0000002002027824 */ /* 0x000fd400078e00ff */
[----:B------:R-:W0:Y:S01]  /*16070*/  @P0 LDC R4, c[0x0][0x434] ;  /* 0x00010d00ff040b82 */ /* 0x000e220000000800 */
[----:B------:R-:W-:Y:S02]  /*16080*/  SHF.R.U32.HI R3, RZ, 0x2, R0 ;  /* 0x00000002ff037819 */ /* 0x000fe40000011600 */
[----:B------:R-:W-:-:S03]  /*16090*/  LOP3.LUT R2, R2, 0x60, RZ, 0xc0, !PT ;  /* 0x0000006002027812 */ /* 0x000fc600078ec0ff */
[----:B------:R-:W-:Y:S02]  /*160a0*/  IMAD R3, R21, 0x80, R3 ;  /* 0x0000008015037824 */ /* 0x000fe400078e0203 */
[----:B------:R-:W1:Y:S03]  /*160b0*/  @P0 LDC R0, c[0x0][0x438] ;  /* 0x00010e00ff000b82 */ /* 0x000e660000000800 */
[----:B------:R-:W-:-:S05]  /*160c0*/  IADD3 R3, R2, R3, R31 ;  /* 0x0000000302037210 */ /* 0x000fca0007ffe01f */
[----:B------:R-:W-:Y:S02]  /*160d0*/  IMAD.MOV.U32 R2, RZ, RZ, R3 ;  /* 0x000000ffff027224 */ /* 0x000fe400078e0003 */
[----:B0-----:R-:W-:-:S05]  /*160e0*/  @P0 IMAD.HI.U32 R4, R3, R4, RZ ;  /* 0x0000000403040227 */ /* 0x001fca00078e00ff */
[----:B-1----:R-:W-:-:S05]  /*160f0*/  @P0 SHF.R.U32.HI R2, RZ, R0, R4 ;  /* 0x00000000ff020219 */ /* 0x002fca0000011604 */
[----:B------:R-:W-:-:S04]  /*16100*/  IMAD.MOV R7, RZ, RZ, -R2 ;  /* 0x000000ffff077224 */ /* 0x000fc800078e0a02 */
[----:B------:R-:W-:Y:S01]  /*16110*/  IMAD R7, R7, UR4, R3 ;  /* 0x0000000407077c24 */ /* 0x000fe2000f8e0203 */
[----:B------:R-:W-:Y:S01]  /*16120*/  ULDC.64 UR4, c[0x0][0x428] ;  /* 0x00010a0000047ab9 */ /* 0x000fe20000000a00 */
[----:B------:R-:W-:Y:S01]  /*16130*/  SHF.R.S32.HI R3, RZ, 0x1f, R2 ;  /* 0x0000001fff037819 */ /* 0x000fe20000011402 */
[----:B------:R-:W-:-:S04]  /*16140*/  IMAD R0, R30, UR4, RZ ;  /* 0x000000041e007c24 */ /* 0x000fc8000f8e02ff */
[C---:B------:R-:W-:Y:S02]  /*16150*/  IMAD R0, R26.reuse, UR5, R0 ;  /* 0x000000051a007c24 */ /* 0x040fe4000f8e0200 */
[----:B------:R-:W-:Y:S01]  /*16160*/  IMAD.WIDE.U32 R2, R26, UR4, R2 ;  /* 0x000000041a027c25 */ /* 0x000fe2000f8e0002 */
[----:B------:R-:W-:-:S03]  /*16170*/  ULDC.64 UR4, c[0x0][0x418] ;  /* 0x0001060000047ab9 */ /* 0x000fc60000000a00 */
[----:B------:R-:W-:Y:S01]  /*16180*/  IMAD.IADD R0, R0, 0x1, R3 ;  /* 0x0000000100007824 */ /* 0x000fe200078e0203 */
[----:B------:R-:W-:-:S04]  /*16190*/  LEA R8, P0, R2, UR4, 0x2 ;  /* 0x0000000402087c11 */ /* 0x000fc8000f8010ff */
[----:B------:R-:W-:-:S05]  /*161a0*/  LEA.HI.X R9, R2, UR5, R0, 0x2, P0 ;  /* 0x0000000502097c11 */ /* 0x000fca00080f1400 */
[----:B------:R-:W2:Y:S01]  /*161b0*/  LDG.E R8, desc[UR52][R8.64] ;  /* 0x0000003408087981 */ /* 0x000ea2000c1e1900 */
[----:B------:R-:W-:Y:S01]  /*161c0*/  IMAD.U32 R10, RZ, RZ, UR48 ;  /* 0x00000030ff0a7e24 */ /* 0x000fe2000f8e00ff */
[----:B------:R-:W-:Y:S01]  /*161d0*/  ISETP.GT.AND P1, PT, R21, UR45, PT ;  /* 0x0000002d15007c0c */ /* 0x000fe2000bf24270 */
[----:B------:R-:W-:Y:S02]  /*161e0*/  VIADD R23, R5, 0x1 ;  /* 0x0000000105177836 */ /* 0x000fe40000000000 */
[----:B------:R-:W-:Y:S01]  /*161f0*/  VIADD R21, R21, 0xffffffff ;  /* 0xffffffff15157836 */ /* 0x000fe20000000000 */
[----:B------:R-:W-:Y:S02]  /*16200*/  ISETP.NE.AND P2, PT, R10, 0x3, PT ;  /* 0x000000030a00780c */ /* 0x000fe40003f45270 */
[----:B------:R-:W-:-:S04]  /*16210*/  ISETP.NE.AND P0, PT, R23, 0x2, PT ;  /* 0x000000021700780c */ /* 0x000fc80003f05270 */
[----:B------:R-:W-:Y:S02]  /*16220*/  SEL R24, RZ, 0x1, P0 ;  /* 0x00000001ff187807 */ /* 0x000fe40000000000 */
[----:B------:R-:W-:Y:S02]  /*16230*/  SEL R23, R23, RZ, P0 ;  /* 0x000000ff17177207 */ /* 0x000fe40000000000 */
[----:B------:R-:W-:Y:S02]  /*16240*/  LOP3.LUT R24, R6, R24, RZ, 0x3c, !PT ;  /* 0x0000001806187212 */ /* 0x000fe400078e3cff */
[----:B--2---:R-:W-:Y:S01]  /*16250*/  SHF.R.S32.HI R10, RZ, 0x1f, R8 ;  /* 0x0000001fff0a7819 */ /* 0x004fe20000011408 */
[----:B------:R-:W-:Y:S06]  /*16260*/  @!P2 BRA `(.L_x_4782) ;  /* 0x000000000004a947 */ /* 0x000fec0003800000 */
[----:B------:R-:W-:Y:S01]  /*16270*/  BPT.TRAP 0x1 ;  /* 0x000000040000795c */ /* 0x000fe20000300000 */
.L_x_4782:
[----:B------:R-:W-:Y:S01]  /*16280*/  IMAD R4, R23, 0x8, R18 ;  /* 0x0000000817047824 */ /* 0x000fe200078e0212 */
[----:B------:R-:W-:Y:S01]  /*16290*/  SHF.L.U32 R20, R24, 0x1f, RZ ;  /* 0x0000001f18147819 */ /* 0x000fe200000006ff */
[----:B------:R-:W-:Y:S01]  /*162a0*/  BSSY B0, `(.L_x_4783) ;  /* 0x0000004000007945 */ /* 0x000fe20003800000 */
[----:B------:R-:W-:Y:S02]  /*162b0*/  SHF.R.S32.HI R9, RZ, 0x1f, R7 ;  /* 0x0000001fff097819 */ /* 0x000fe40000011407 */
[----:B------:R-:W0:Y:S02]  /*162c0*/  SYNCS.PHASECHK.TRANS64.TRYWAIT P0, [R4+URZ+0x2a880], R20 ;  /* 0x02a88014040075a7 */ /* 0x000e24000800017f */
[----:B0-----:R-:W-:Y:S05]  /*162d0*/  @!P0 BRA `(.L_x_4784) ;  /* 0x0000003400f88947 */ /* 0x001fea0003800000 */
.L_x_4866:
[----:B------:R-:W-:Y:S05]  /*162e0*/  BSYNC B0 ;  /* 0x0000000000007941 */ /* 0x000fea0003800000 */
.L_x_4783:
[----:B------:R-:W-:Y:S01]  /*162f0*/  ULDC.64 UR4, c[0x0][0x328] ;  /* 0x0000ca0000047ab9 */ /* 0x000fe20000000a00 */
[----:B------:R-:W-:Y:S01]  /*16300*/  ULDC.64 UR6, c[0x0][0x318] ;  /* 0x0000c60000067ab9 */ /* 0x000fe20000000a00 */
[----:B------:R-:W-:Y:S01]  /*16310*/  IMAD R0, R9, UR4, RZ ;  /* 0x0000000409007c24 */ /* 0x000fe2000f8e02ff */
[C---:B------:R-:W-:Y:S01]  /*16320*/  LOP3.LUT P4, RZ, R16.reuse, 0x4, RZ, 0xc0, !PT ;  /* 0x0000000410ff7812 */ /* 0x040fe2000788c0ff */
[C---:B------:R-:W-:Y:S01]  /*16330*/  IMAD.WIDE.U32 R2, R7.reuse, UR4, RZ ;  /* 0x0000000407027c25 */ /* 0x040fe2000f8e00ff */
[C---:B------:R-:W-:Y:S02]  /*16340*/  LOP3.LUT P3, RZ, R16.reuse, 0x2, RZ, 0xc0, !PT ;  /* 0x0000000210ff7812 */ /* 0x040fe4000786c0ff */
[----:B------:R-:W-:Y:S01]  /*16350*/  LOP3.LUT P2, RZ, R16, 0x1, RZ, 0xc0, !PT ;  /* 0x0000000110ff7812 */ /* 0x000fe2000784c0ff */
[----:B------:R-:W-:Y:S01]  /*16360*/  IMAD R0, R7, UR5, R0 ;  /* 0x0000000507007c24 */ /* 0x000fe2000f8e0200 */
[----:B------:R-:W-:Y:S01]  /*16370*/  ULDC.64 UR4, c[0x0][0x338] ;  /* 0x0000ce0000047ab9 */ /* 0x000fe20000000a00 */
[----:B------:R-:W-:-:S02]  /*16380*/  IMAD R35, R23, 0x6000, R37 ;  /* 0x0000600017237824 */ /* 0x000fc400078e0225 */
        /* <DEDUP_REMOVED lines=13> */
[----:B------:R-:W1:Y:S04]  /*16460*/  SHFL.IDX PT, R2, R25, RZ, 0x1c1f ;  /* 0x001c1fff19027589 */ /* 0x000e6800000e0000 */
[----:B------:R-:W2:Y:S01]  /*16470*/  SHFL.IDX PT, R0, R27, RZ, 0x1c1f ;  /* 0x001c1fff1b007589 */ /* 0x000ea200000e0000 */
[----:B-1----:R-:W-:-:S05]  /*16480*/  IADD3 R2, P0, R29, R2, RZ ;  /* 0x000000021d027210 */ /* 0x002fca0007f1e0ff */
[----:B--2---:R-:W-:Y:S02]  /*16490*/  IMAD.X R3, RZ, RZ, R0, P0 ;  /* 0x000000ffff037224 */ /* 0x004fe400000e0600 */
        /* <DEDUP_REMOVED lines=15> */
[----:B------:R1:W2:Y:S04]  /*16590*/  SHFL.IDX PT, R35, R27, 0x3, 0x1c1f ;  /* 0x007c1f001b237f89 */ /* 0x0002a800000e0000 */
[----:B------:R-:W-:Y:S04]  /*165a0*/  LDGSTS.E.BYPASS.LTC128B.128 [R0+0xd400], desc[UR52][R2.64], !P4 ;  /* 0x0d40000002007fae */ /* 0x000fe8000e101d74 */
[----:B------:R-:W-:Y:S04]  /*165b0*/  LDGSTS.E.BYPASS.LTC128B.128 [R0+0xf400], desc[UR52][R2.64+0x40], !P3 ;  /* 0x0f40004002007fae */ /* 0x000fe8000d901d74 */
[----:B------:R3:W-:Y:S04]  /*165c0*/  LDGSTS.E.BYPASS.LTC128B.128 [R0+0x11400], desc[UR52][R2.64+0x80], !P2 ;  /* 0x1140008002007fae */ /* 0x0007e8000d101d74 */
[----:B--23--:R1:W3:Y:S02]  /*165d0*/  SHFL.IDX PT, R2, R25, 0x3, 0x1c1f ;  /* 0x007c1f0019027f89 */ /* 0x00c2e400000e0000 */
.L_x_4876:
[----:B---3--:R-:W-:-:S05]  /*165e0*/  IADD3 R2, P0, R29, R2, RZ ;  /* 0x000000021d027210 */ /* 0x008fca0007f1e0ff */
        /* <DEDUP_REMOVED lines=9> */
.L_x_4786:
        /* <DEDUP_REMOVED lines=11> */
.L_x_4787:
[----:B------:R2:W-:Y:S01]  /*16730*/  SYNCS.ARRIVE.TRANS64.A1T0 RZ, [R4+URZ+0x2a870], RZ ;  /* 0x02a870ff04ff79a7 */ /* 0x0005e2000810003f */
[----:B------:R-:W-:Y:S05]  /*16740*/  @!P3 BRA `(.L_x_4788) ;  /* 0x000000000004b947 */ /* 0x000fea0003800000 */
[----:B------:R-:W-:Y:S01]  /*16750*/  BPT.TRAP 0x1 ;  /* 0x000000040000795c */ /* 0x000fe20000300000 */
.L_x_4788:
[----:B------:R-:W3:Y:S01]  /*16760*/  SYNCS.PHASECHK.TRANS64.TRYWAIT P0, [R4+URZ+0x2a840], R20 ;  /* 0x02a84014040075a7 */ /* 0x000ee2000800017f */
[----:B------:R-:W-:Y:S04]  /*16770*/  BSSY B0, `(.L_x_4789) ;  /* 0x0000002000007945 */ /* 0x000fe80003800000 */
[----:B---3--:R-:W-:Y:S05]  /*16780*/  @!P0 BRA `(.L_x_4790) ;  /* 0x0000003800148947 */ /* 0x008fea0003800000 */
.L_x_4877:
[----:B------:R-:W-:Y:S05]  /*16790*/  BSYNC B0 ;  /* 0x0000000000007941 */ /* 0x000fea0003800000 */
.L_x_4789:
        /* <DEDUP_REMOVED lines=8> */
[----:B------:R-:W-:Y:S02]  /*16820*/  ULDC.64 UR4, c[0x0][0x310] ;  /* 0x0000c40000047ab9 */ /* 0x000fe40000000a00 */
[----:B------:R-:W-:-:S02]  /*16830*/  IMAD R10, R10, UR4, RZ ;  /* 0x000000040a0a7c24 */ /* 0x000fc4000f8e02ff */
        /* <DEDUP_REMOVED lines=30> */
[----:B------:R4:W0:Y:S04]  /*16a20*/  SHFL.IDX PT, R9, R8, 0x3, 0x1c1f ;  /* 0x007c1f0008097f89 */ /* 0x00082800000e0000 */
[----:B------:R-:W-:Y:S04]  /*16a30*/  LDGSTS.E.BYPASS.LTC128B.128 [R0+0x1f400], desc[UR52][R2.64], !P4 ;  /* 0x1f40000002007fae */ /* 0x000fe8000e101d74 */
[----:B------:R-:W-:Y:S04]  /*16a40*/  LDGSTS.E.BYPASS.LTC128B.128 [R0+0x21400], desc[UR52][R2.64+0x40], !P3 ;  /* 0x2140004002007fae */ /* 0x000fe8000d901d74 */
[----:B------:R5:W-:Y:S04]  /*16a50*/  LDGSTS.E.BYPASS.LTC128B.128 [R0+0x23400], desc[UR52][R2.64+0x80], !P2 ;  /* 0x2340008002007fae */ /* 0x000be8000d101d74 */
[----:B-----5:R4:W0:Y:S02]  /*16a60*/  SHFL.IDX PT, R2, R7, 0x3, 0x1c1f ;  /* 0x007c1f0007027f89 */ /* 0x02082400000e0000 */
.L_x_4887:
        /* <DEDUP_REMOVED lines=10> */
.L_x_4792:
        /* <DEDUP_REMOVED lines=11> */
.L_x_4793:
[----:B------:R-:W-:Y:S01]  /*16bc0*/  IMAD.U32 R0, RZ, RZ, UR47 ;  /* 0x0000002fff007e24 */ /* 0x000fe2000f8e00ff */
[----:B------:R0:W-:Y:S04]  /*16bd0*/  SYNCS.ARRIVE.TRANS64.A1T0 RZ, [R4+URZ+0x2a830], RZ ;  /* 0x02a830ff04ff79a7 */ /* 0x0001e8000810003f */
[----:B------:R-:W-:-:S13]  /*16be0*/  ISETP.NE.AND P0, PT, R0, 0x3, PT ;  /* 0x000000030000780c */ /* 0x000fda0003f05270 */
[----:B0-----:R-:W-:Y:S05]  /*16bf0*/  @!P0 BRA `(.L_x_4794) ;  /* 0x0000000000048947 */ /* 0x001fea0003800000 */
[----:B------:R-:W-:Y:S01]  /*16c00*/  BPT.TRAP 0x1 ;  /* 0x000000040000795c */ /* 0x000fe20000300000 */
.L_x_4794:
[----:B------:R-:W-:Y:S01]  /*16c10*/  LOP3.LUT R2, R6, 0x1, RZ, 0x3c, !PT ;  /* 0x0000000106027812 */ /* 0x000fe200078e3cff */
[----:B------:R-:W-:Y:S01]  /*16c20*/  IMAD R0, R5, 0x8, R18 ;  /* 0x0000000805007824 */ /* 0x000fe200078e0212 */
[----:B------:R-:W-:Y:S02]  /*16c30*/  BSSY B0, `(.L_x_4795) ;  /* 0x0000004000007945 */ /* 0x000fe40003800000 */
[----:B------:R-:W-:-:S04]  /*16c40*/  SHF.L.U32 R2, R2, 0x1f, RZ ;  /* 0x0000001f02027819 */ /* 0x000fc800000006ff */
[----:B------:R-:W0:Y:S02]  /*16c50*/  SYNCS.PHASECHK.TRANS64.TRYWAIT P2, [R0+URZ+0x2a870], R2 ;  /* 0x02a87002000075a7 */ /* 0x000e24000804017f */
[----:B0-----:R-:W-:Y:S05]  /*16c60*/  @!P2 BRA `(.L_x_4796) ;  /* 0x000000380020a947 */ /* 0x001fea0003800000 */
.L_x_4888:
[----:B------:R-:W-:Y:S05]  /*16c70*/  BSYNC B0 ;  /* 0x0000000000007941 */ /* 0x000fea0003800000 */
.L_x_4795:
[----:B------:R-:W-:-:S05]  /*16c80*/  IMAD.U32 R3, RZ, RZ, UR48 ;  /* 0x00000030ff037e24 */ /* 0x000fca000f8e00ff */
[----:B------:R-:W-:-:S13]  /*16c90*/  ISETP.NE.AND P2, PT, R3, 0x3, PT ;  /* 0x000000030300780c */ /* 0x000fda0003f45270 */
[----:B------:R-:W-:Y:S05]  /*16ca0*/  @!P2 BRA `(.L_x_4797) ;  /* 0x000000000004a947 */ /* 0x000fea0003800000 */
[----:B------:R-:W-:Y:S01]  /*16cb0*/  BPT.TRAP 0x1 ;  /* 0x000000040000795c */ /* 0x000fe20000300000 */
.L_x_4797:
[----:B------:R-:W-:Y:S01]  /*16cc0*/  SHF.L.U32 R3, R6, 0x1f, RZ ;  /* 0x0000001f06037819 */ /* 0x000fe200000006ff */
[----:B------:R-:W-:-:S03]  /*16cd0*/  IMAD R2, R5, 0x6000, RZ ;  /* 0x0000600005027824 */ /* 0x000fc600078e02ff */
[----:B------:R-:W0:Y:S02]  /*16ce0*/  SYNCS.PHASECHK.TRANS64.TRYWAIT P2, [R0+URZ+0x2a860], R3 ;  /* 0x02a86003000075a7 */ /* 0x000e24000804017f */
[----:B0-----:R-:W-:Y:S05]  /*16cf0*/  @!P2 BRA `(.L_x_4798) ;  /* 0x000000380010a947 */ /* 0x001fea0003800000 */
.L_x_4889:
[----:B------:R-:W-:Y:S01]  /*16d00*/  LOP3.LUT R3, R2, R17, RZ, 0xfc, !PT ;  /* 0x0000001102037212 */ /* 0x000fe200078efcff */
[----:B------:R-:W-:Y:S05]  /*16d10*/  WARPSYNC.ALL ;  /* 0x0000000000007948 */ /* 0x000fea0003800000 */
[----:B------:R-:W-:Y:S01]  /*16d20*/  IMAD.IADD R3, R18, 0x1, R3 ;  /* 0x0000000112037824 */ /* 0x000fe200078e0203 */
[----:B------:R-:W-:Y:S01]  /*16d30*/  LOP3.LUT R12, R17, 0x2800, RZ, 0xfc, !PT ;  /* 0x00002800110c7812 */ /* 0x000fe200078efcff */
[----:B------:R-:W5:Y:S04]  /*16d40*/  LDL R13, [R1] ;  /* 0x00000000010d7983 */ /* 0x000f680000100800 */
[----:B--234-:R0:W2:Y:S02]  /*16d50*/  LDSM.16.MT88.4 R4, [R3+0xc400] ;  /* 0x00c400000304783b */ /* 0x01c0a40000004200 */
[----:B0-----:R-:W-:-:S02]  /*16d60*/  IADD3 R3, R19, R2, R36 ;  /* 0x0000000213037210 */ /* 0x001fc40007ffe024 */
[C-C-:B--2---:R-:W-:Y:S02]  /*16d70*/  PRMT R8, R4.reuse, 0x6420, R5.reuse ;  /* 0x0000642004087816 */ /* 0x144fe40000000005 */
[----:B------:R-:W-:Y:S01]  /*16d80*/  PRMT R9, R4, 0x7531, R5 ;  /* 0x0000753104097816 */ /* 0x000fe20000000005 */
[----:B------:R-:W-:Y:S01]  /*16d90*/  VIADD R4, R2, 0x2000 ;  /* 0x0000200002047836 */ /* 0x000fe20000000000 */
[C-C-:B------:R-:W-:Y:S02]  /*16da0*/  PRMT R10, R6.reuse, 0x6420, R7.reuse ;  /* 0x00006420060a7816 */ /* 0x140fe40000000007 */
[----:B------:R-:W-:Y:S02]  /*16db0*/  PRMT R11, R6, 0x7531, R7 ;  /* 0x00007531060b7816 */ /* 0x000fe40000000007 */
[----:B------:R-:W-:-:S03]  /*16dc0*/  LOP3.LUT R4, R4, R17, RZ, 0xfc, !PT ;  /* 0x0000001104047212 */ /* 0x000fc600078efcff */
[----:B------:R-:W-:Y:S02]  /*16dd0*/  STSM.16.M88.4 [R3], R8 ;  /* 0x0000000803007844 */ /* 0x000fe40000000200 */
[----:B------:R-:W-:-:S06]  /*16de0*/  IMAD.IADD R4, R18, 0x1, R4 ;  /* 0x0000000112047824 */ /* 0x000fcc00078e0204 */
[----:B------:R-:W0:Y:S02]  /*16df0*/  LDSM.16.MT88.4 R4, [R4+0xc400] ;  /* 0x00c400000404783b */ /* 0x000e240000004200 */
[C-C-:B0-----:R-:W-:Y:S02]  /*16e00*/  PRMT R8, R4.reuse, 0x6420, R5.reuse ;  /* 0x0000642004087816 */ /* 0x141fe40000000005 */
[----:B------:R-:W-:Y:S01]  /*16e10*/  PRMT R9, R4, 0x7531, R5 ;  /* 0x0000753104097816 */ /* 0x000fe20000000005 */
[----:B------:R-:W-:Y:S01]  /*16e20*/  VIADD R4, R2, 0x4000 ;  /* 0x0000400002047836 */ /* 0x000fe20000000000 */
[C-C-:B------:R-:W-:Y:S02]  /*16e30*/  PRMT R10, R6.reuse, 0x6420, R7.reuse ;  /* 0x00006420060a7816 */ /* 0x140fe40000000007 */
[----:B------:R-:W-:Y:S02]  /*16e40*/  PRMT R11, R6, 0x7531, R7 ;  /* 0x00007531060b7816 */ /* 0x000fe40000000007 */
[----:B------:R-:W-:-:S03]  /*16e50*/  LOP3.LUT R4, R4, R17, RZ, 0xfc, !PT ;  /* 0x0000001104047212 */ /* 0x000fc600078efcff */
[----:B------:R-:W-:Y:S02]  /*16e60*/  STSM.16.M88.4 [R3+0x2000], R8 ;  /* 0x0020000803007844 */ /* 0x000fe40000000200 */
[----:B------:R-:W-:-:S06]  /*16e70*/  IMAD.IADD R4, R18, 0x1, R4 ;  /* 0x0000000112047824 */ /* 0x000fcc00078e0204 */
[----:B------:R-:W0:Y:S02]  /*16e80*/  LDSM.16.MT88.4 R4, [R4+0xc400] ;  /* 0x00c400000404783b */ /* 0x000e240000004200 */
[C-C-:B0-----:R-:W-:Y:S02]  /*16e90*/  PRMT R8, R4.reuse, 0x6420, R5.reuse ;  /* 0x0000642004087816 */ /* 0x141fe40000000005 */
[----:B------:R-:W-:Y:S02]  /*16ea0*/  PRMT R9, R4, 0x7531, R5 ;  /* 0x0000753104097816 */ /* 0x000fe40000000005 */
[C-C-:B------:R-:W-:Y:S02]  /*16eb0*/  PRMT R10, R6.reuse, 0x6420, R7.reuse ;  /* 0x00006420060a7816 */ /* 0x140fe40000000007 */
[----:B------:R-:W-:-:S05]  /*16ec0*/  PRMT R11, R6, 0x7531, R7 ;  /* 0x00007531060b7816 */ /* 0x000fca0000000007 */
[----:B------:R0:W-:Y:S02]  /*16ed0*/  STSM.16.M88.4 [R3+0x4000], R8 ;  /* 0x0040000803007844 */ /* 0x0001e40000000200 */
[----:B0-----:R-:W-:-:S05]  /*16ee0*/  LOP3.LUT R3, R2, 0x800, R17, 0xfe, !PT ;  /* 0x0000080002037812 */ /* 0x001fca00078efe11 */
[----:B------:R-:W-:-:S05]  /*16ef0*/  IMAD.IADD R3, R18, 0x1, R3 ;  /* 0x0000000112037824 */ /* 0x000fca00078e0203 */
[----:B------:R0:W2:Y:S02]  /*16f00*/  LDSM.16.MT88.4 R4, [R3+0xc400] ;  /* 0x00c400000304783b */ /* 0x0000a40000004200 */
[----:B0-----:R-:W-:Y:S02]  /*16f10*/  IADD3 R3, R19, R34, R2 ;  /* 0x0000002213037210 */ /* 0x001fe40007ffe002 */
[C-C-:B--2---:R-:W-:Y:S02]  /*16f20*/  PRMT R8, R4.reuse, 0x6420, R5.reuse ;  /* 0x0000642004087816 */ /* 0x144fe40000000005 */
[----:B------:R-:W-:Y:S02]  /*16f30*/  PRMT R9, R4, 0x7531, R5 ;  /* 0x0000753104097816 */ /* 0x000fe40000000005 */
[C-C-:B------:R-:W-:Y:S02]  /*16f40*/  PRMT R10, R6.reuse, 0x6420, R7.reuse ;  /* 0x00006420060a7816 */ /* 0x140fe40000000007 */
[----:B------:R-:W-:-:S02]  /*16f50*/  PRMT R11, R6, 0x7531, R7 ;  /* 0x00007531060b7816 */ /* 0x000fc40000000007 */
[----:B------:R-:W-:Y:S02]  /*16f60*/  IADD3 R4, R18, R12, R2 ;  /* 0x0000000c12047210 */ /* 0x000fe40007ffe002 */
[----:B------:R-:W-:Y:S01]  /*16f70*/  LOP3.LUT R12, R17, 0x4800, RZ, 0xfc, !PT ;  /* 0x00004800110c7812 */ /* 0x000fe200078efcff */
[----:B------:R-:W-:Y:S04]  /*16f80*/  STSM.16.M88.4 [R3], R8 ;  /* 0x0000000803007844 */ /* 0x000fe80000000200 */
[----:B------:R-:W0:Y:S02]  /*16f90*/  LDSM.16.MT88.4 R4, [R4+0xc400] ;  /* 0x00c400000404783b */ /* 0x000e240000004200 */
[C-C-:B0-----:R-:W-:Y:S02]  /*16fa0*/  PRMT R8, R4.reuse, 0x6420, R5.reuse ;  /* 0x0000642004087816 */ /* 0x141fe40000000005 */
[----:B------:R-:W-:-:S02]  /*16fb0*/  PRMT R9, R4, 0x7531, R5 ;  /* 0x0000753104097816 */ /* 0x000fc40000000005 */
[C-C-:B------:R-:W-:Y:S02]  /*16fc0*/  PRMT R10, R6.reuse, 0x6420, R7.reuse ;  /* 0x00006420060a7816 */ /* 0x140fe40000000007 */
[----:B------:R-:W-:Y:S02]  /*16fd0*/  PRMT R11, R6, 0x7531, R7 ;  /* 0x00007531060b7816 */ /* 0x000fe40000000007 */
[----:B------:R-:W-:-:S03]  /*16fe0*/  IADD3 R4, R18, R12, R2 ;  /* 0x0000000c12047210 */ /* 0x000fc60007ffe002 */
[----:B------:R-:W-:Y:S04]  /*16ff0*/  STSM.16.M88.4 [R3+0x2000], R8 ;  /* 0x0020000803007844 */ /* 0x000fe80000000200 */
[----:B------:R-:W0:Y:S02]  /*17000*/  LDSM.16.MT88.4 R4, [R4+0xc400] ;  /* 0x00c400000404783b */ /* 0x000e240000004200 */
[C-C-:B0-----:R-:W-:Y:S02]  /*17010*/  PRMT R8, R4.reuse, 0x6420, R5.reuse ;  /* 0x0000642004087816 */ /* 0x141fe40000000005 */
[----:B------:R-:W-:Y:S02]  /*17020*/  PRMT R9, R4, 0x7531, R5 ;  /* 0x0000753104097816 */ /* 0x000fe40000000005 */
[----:B------:R-:W-:-:S02]  /*17030*/  PRMT R10, R6, 0x6420, R7 ;  /* 0x00006420060a7816 */ /* 0x000fc40000000007 */
[----:B------:R-:W-:-:S05]  /*17040*/  PRMT R11, R6, 0x7531, R7 ;  /* 0x00007531060b7816 */ /* 0x000fca0000000007 */
[----:B------:R0:W-:Y:S02]  /*17050*/  STSM.16.M88.4 [R3+0x4000], R8 ;  /* 0x0040000803007844 */ /* 0x0001e40000000200 */
[----:B0-----:R-:W-:-:S05]  /*17060*/  LOP3.LUT R3, R2, 0x1000, R17, 0xfe, !PT ;  /* 0x0000100002037812 */ /* 0x001fca00078efe11 */
[----:B------:R-:W-:-:S05]  /*17070*/  IMAD.IADD R3, R18, 0x1, R3 ;  /* 0x0000000112037824 */ /* 0x000fca00078e0203 */
[----:B------:R0:W2:Y:S01]  /*17080*/  LDSM.16.MT88.4 R4, [R3+0xc400] ;  /* 0x00c400000304783b */ /* 0x0000a20000004200 */
[----:B------:R-:W-:Y:S02]  /*17090*/  LOP3.LUT R12, R17, 0x3000, RZ, 0xfc, !PT ;  /* 0x00003000110c7812 */ /* 0x000fe400078efcff */
[----:B0-----:R-:W-:Y:S02]  /*170a0*/  IADD3 R3, R19, R33, R2 ;  /* 0x0000002113037210 */ /* 0x001fe40007ffe002 */
[C-C-:B--2---:R-:W-:Y:S02]  /*170b0*/  PRMT R8, R4.reuse, 0x6420, R5.reuse ;  /* 0x0000642004087816 */ /* 0x144fe40000000005 */
[----:B------:R-:W-:Y:S02]  /*170c0*/  PRMT R9, R4, 0x7531, R5 ;  /* 0x0000753104097816 */ /* 0x000fe40000000005 */
[C-C-:B------:R-:W-:Y:S02]  /*170d0*/  PRMT R10, R6.reuse, 0x6420, R7.reuse ;  /* 0x00006420060a7816 */ /* 0x140fe40000000007 */
[----:B------:R-:W-:-:S02]  /*170e0*/  PRMT R11, R6, 0x7531, R7 ;  /* 0x00007531060b7816 */ /* 0x000fc40000000007 */
[----:B------:R-:W-:-:S03]  /*170f0*/  IADD3 R4, R18, R12, R2 ;  /* 0x0000000c12047210 */ /* 0x000fc60007ffe002 */
[----:B------:R-:W-:Y:S04]  /*17100*/  STSM.16.M88.4 [R3], R8 ;  /* 0x0000000803007844 */ /* 0x000fe80000000200 */
[----:B------:R-:W0:Y:S01]  /*17110*/  LDSM.16.MT88.4 R4, [R4+0xc400] ;  /* 0x00c400000404783b */ /* 0x000e220000004200 */
[----:B------:R-:W-:Y:S02]  /*17120*/  LOP3.LUT R12, R17, 0x5000, RZ, 0xfc, !PT ;  /* 0x00005000110c7812 */ /* 0x000fe400078efcff */
[C-C-:B0-----:R-:W-:Y:S02]  /*17130*/  PRMT R8, R4.reuse, 0x6420, R5.reuse ;  /* 0x0000642004087816 */ /* 0x141fe40000000005 */
[----:B------:R-:W-:Y:S02]  /*17140*/  PRMT R9, R4, 0x7531, R5 ;  /* 0x0000753104097816 */ /* 0x000fe40000000005 */
[----:B------:R-:W-:-:S02]  /*17150*/  PRMT R10, R6, 0x6420, R7 ;  /* 0x00006420060a7816 */ /* 0x000fc40000000007 */
        /* <DEDUP_REMOVED lines=11> */
[----:B------:R5:W0:Y:S01]  /*17210*/  LDSM.16.MT88.4 R4, [R3+0xc400] ;  /* 0x00c400000304783b */ /* 0x000a220000004200 */
[----:B------:R-:W-:Y:S02]  /*17220*/  LOP3.LUT R12, R17, 0x3800, RZ, 0xfc, !PT ;  /* 0x00003800110c7812 */ /* 0x000fe400078efcff */
[----:B-----5:R-:W-:Y:S02]  /*17230*/  IADD3 R3, R19, R13, R2 ;  /* 0x0000000d13037210 */ /* 0x020fe40007ffe002 */
[C-C-:B0-----:R-:W-:Y:S02]  /*17240*/  PRMT R8, R4.reuse, 0x6420, R5.reuse ;  /* 0x0000642004087816 */ /* 0x141fe40000000005 */
        /* <DEDUP_REMOVED lines=13> */
[----:B------:R-:W0:Y:S01]  /*17320*/  LDSM.16.MT88.4 R4, [R4+0xc400] ;  /* 0x00c400000404783b */ /* 0x000e220000004200 */
[----:B------:R-:W-:-:S05]  /*17330*/  IMAD.U32 R12, RZ, RZ, UR48 ;  /* 0x00000030ff0c7e24 */ /* 0x000fca000f8e00ff */
[----:B------:R-:W-:Y:S02]  /*17340*/  ISETP.NE.AND P2, PT, R12, 0x3, PT ;  /* 0x000000030c00780c */ /* 0x000fe40003f45270 */
[C-C-:B0-----:R-:W-:Y:S02]  /*17350*/  PRMT R8, R4.reuse, 0x6420, R5.reuse ;  /* 0x0000642004087816 */ /* 0x141fe40000000005 */
        /* <DEDUP_REMOVED lines=12> */
.L_x_4799:
[----:B--2---:R2:W-:Y:S01]  /*17420*/  SYNCS.ARRIVE.TRANS64.A1T0 RZ, [R0+URZ+0x2a850], RZ ;  /* 0x02a850ff00ff79a7 */ /* 0x0045e2000810003f */
[----:B------:R-:W-:Y:S06]  /*17430*/  BAR.SYNC.DEFER_BLOCKING 0x2, 0x80 ;  /* 0x0082000000007b1d */ /* 0x000fec0000010000 */
[----:B------:R-:W-:Y:S05]  /*17440*/  @!P0 BRA `(.L_x_4800) ;  /* 0x0000000000048947 */ /* 0x000fea0003800000 */
[----:B------:R-:W-:Y:S01]  /*17450*/  BPT.TRAP 0x1 ;  /* 0x000000040000795c */ /* 0x000fe20000300000 */
.L_x_4800:
[----:B0-----:R-:W-:Y:S02]  /*17460*/  VIADD R3, R0, 0x2a880 ;  /* 0x0002a88000037836 */ /* 0x001fe40000000000 */
[----:B------:R-:W-:Y:S02]  /*17470*/  IMAD.MOV.U32 R5, RZ, RZ, R23 ;  /* 0x000000ffff057224 */ /* 0x000fe400078e0017 */
[----:B------:R-:W-:Y:S01]  /*17480*/  IMAD.MOV.U32 R6, RZ, RZ, R24 ;  /* 0x000000ffff067224 */ /* 0x000fe200078e0018 */
[----:B------:R-:W-:-:S04]  /*17490*/  PRMT R3, R32, 0x654, R3 ;  /* 0x0000065420037816 */ /* 0x000fc80000000003 */
[----:B------:R3:W-:Y:S01]  /*174a0*/  SYNCS.ARRIVE.TRANS64.RED.A1T0 RZ, [R3+URZ], RZ ;  /* 0x000000ff03ff79a7 */ /* 0x0007e2000810043f */
[----:B------:R-:W-:Y:S05]  /*174b0*/  @P1 BRA `(.L_x_4801) ;  /* 0xffffffe800d01947 */ /* 0x000fea000383ffff */
.L_x_4781:
[----:B--2---:R-:W2:Y:S01]  /*174c0*/  S2R R0, SR_TID.X ;  /* 0x0000000000007919 */ /* 0x004ea20000002100 */
[----:B------:R-:W-:Y:S01]  /*174d0*/  BSSY B0, `(.L_x_4802) ;  /* 0x0000012000007945 */ /* 0x000fe20003800000 */
[----:B------:R-:W-:Y:S01]  /*174e0*/  IMAD.U32 R6, RZ, RZ, UR47 ;  /* 0x0000002fff067e24 */ /* 0x000fe2000f8e00ff */
[----:B--2---:R-:W-:-:S04]  /*174f0*/  LOP3.LUT R0, R0, 0x7f, RZ, 0xc0, !PT ;  /* 0x0000007f00007812 */ /* 0x004fc800078ec0ff */
[----:B------:R-:W-:-:S13]  /*17500*/  ISETP.NE.AND P0, PT, R0, RZ, PT ;  /* 0x000000ff0000720c */ /* 0x000fda0003f05270 */
[----:B------:R-:W-:Y:S05]  /*17510*/  @P0 BRA `(.L_x_4803) ;  /* 0x0000000000340947 */ /* 0x000fea0003800000 */
[----:B------:R-:W2:Y:S01]  /*17520*/  S2R R7, SR_LANEID ;  /* 0x0000000000077919 */ /* 0x000ea20000000000 */
[----:B------:R-:W-:Y:S01]  /*17530*/  VOTEU.ANY UR4, UPT, PT ;  /* 0x0000000000047886 */ /* 0x000fe200038e0100 */
[----:B0--3--:R-:W0:Y:S01]  /*17540*/  LDC.64 R2, c[0x0][0xc80] ;  /* 0x00032000ff027b82 */ /* 0x009e220000000a00 */
[----:B------:R-:W2:Y:S08]  /*17550*/  FLO.U32 R0, UR4 ;  /* 0x0000000400007d00 */ /* 0x000eb000080e0000 */
[----:B------:R-:W0:Y:S01]  /*17560*/  POPC R5, UR4 ;  /* 0x0000000400057d09 */ /* 0x000e220008000000 */
[----:B--2---:R-:W-:-:S13]  /*17570*/  ISETP.EQ.U32.AND P1, PT, R0, R7, PT ;  /* 0x000000070000720c */ /* 0x004fda0003f22070 */
[----:B0-----:R-:W2:Y:S01]  /*17580*/  @P1 ATOMG.E.ADD.STRONG.GPU PT, R3, desc[UR52][R2.64], R5 ;  /* 0x00000005020319a8 */ /* 0x001ea200081ee1f4 */
[----:B------:R-:W0:Y:S02]  /*17590*/  S2R R4, SR_LTMASK ;  /* 0x0000000000047919 */ /* 0x000e240000003900 */
[----:B0-----:R-:W-:-:S04]  /*175a0*/  LOP3.LUT R4, R4, UR4, RZ, 0xc0, !PT ;  /* 0x0000000404047c12 */ /* 0x001fc8000f8ec0ff */
[----:B------:R-:W0:Y:S01]  /*175b0*/  POPC R7, R4 ;  /* 0x0000000400077309 */ /* 0x000e220000000000 */
[----:B--2---:R-:W0:Y:S02]  /*175c0*/  SHFL.IDX PT, R0, R3, R0, 0x1f ;  /* 0x00001f0003007589 */ /* 0x004e2400000e0000 */
[----:B0-----:R-:W-:-:S05]  /*175d0*/  IADD3 R0, R0, UR49, R7 ;  /* 0x0000003100007c10 */ /* 0x001fca000fffe007 */
[----:B------:R2:W-:Y:S02]  /*175e0*/  STL [R1+0x8], R0 ;  /* 0x0000080001007387 */ /* 0x0005e40000100800 */
.L_x_4803:
[----:B------:R-:W-:Y:S05]  /*175f0*/  BSYNC B0 ;  /* 0x0000000000007941 */ /* 0x000fea0003800000 */
.L_x_4802:
[----:B------:R-:W-:-:S13]  /*17600*/  ISETP.NE.AND P1, PT, R6, 0x3, PT ;  /* 0x000000030600780c */ /* 0x000fda0003f25270 */
[----:B------:R-:W-:Y:S05]  /*17610*/  @!P1 BRA `(.L_x_4804) ;  /* 0x0000000000049947 */ /* 0x000fea0003800000 */
[----:B------:R-:W-:Y:S01]  /*17620*/  BPT.TRAP 0x1 ;  /* 0x000000040000795c */ /* 0x000fe20000300000 */
.L_x_4804:
[----:B0--3--:R-:W-:Y:S01]  /*17630*/  LOP3.LUT R3, R24, 0x1, RZ, 0x3c, !PT ;  /* 0x0000000118037812 */ /* 0x009fe200078e3cff */
[----:B--2---:R-:W-:Y:S01]  /*17640*/  IMAD R0, R23, 0x8, R18 ;  /* 0x0000000817007824 */ /* 0x004fe200078e0212 */
[----:B------:R-:W-:Y:S02]  /*17650*/  BSSY B0, `(.L_x_4805) ;  /* 0x0000004000007945 */ /* 0x000fe40003800000 */
[----:B------:R-:W-:-:S04]  /*17660*/  SHF.L.U32 R3, R3, 0x1f, RZ ;  /* 0x0000001f03037819 */ /* 0x000fc800000006ff */
[----:B------:R-:W0:Y:S02]  /*17670*/  SYNCS.PHASECHK.TRANS64.TRYWAIT P2, [R0+URZ+0x2a870], R3 ;  /* 0x02a87003000075a7 */ /* 0x000e24000804017f */
[----:B0-----:R-:W-:Y:S05]  /*17680*/  @!P2 BRA `(.L_x_4806) ;  /* 0x0000002c00c0a947 */ /* 0x001fea0003800000 */
.L_x_4890:
[----:B------:R-:W-:Y:S05]  /*17690*/  BSYNC B0 ;  /* 0x0000000000007941 */ /* 0x000fea0003800000 */
.L_x_4805:
[----:B------:R-:W-:-:S05]  /*176a0*/  IMAD.U32 R2, RZ, RZ, UR48 ;  /* 0x00000030ff027e24 */ /* 0x000fca000f8e00ff */
[----:B------:R-:W-:-:S13]  /*176b0*/  ISETP.NE.AND P2, PT, R2, 0x3, PT ;  /* 0x000000030200780c */ /* 0x000fda0003f45270 */
[----:B------:R-:W-:Y:S05]  /*176c0*/  @!P2 BRA `(.L_x_4807) ;  /* 0x000000000004a947 */ /* 0x000fea0003800000 */
[----:B------:R-:W-:Y:S01]  /*176d0*/  BPT.TRAP 0x1 ;  /* 0x000000040000795c */ /* 0x000fe20000300000 */
.L_x_4807:
[----:B0-----:R-:W-:-:S04]  /*176e0*/  SHF.L.U32 R3, R24, 0x1f, RZ ;  /* 0x0000001f18037819 */ /* 0x001fc800000006ff */
[----:B------:R-:W0:Y:S02]  /*176f0*/  SYNCS.PHASECHK.TRANS64.TRYWAIT P2, [R0+URZ+0x2a860], R3 ;  /* 0x02a86003000075a7 */ /* 0x000e24000804017f */
[----:B0-----:R-:W-:Y:S05]  /*17700*/  @!P2 BRA `(.L_x_4808) ;  /* 0x0000002c00b4a947 */ /* 0x001fea0003800000 */
.L_x_4891:
[----:B0-----:R-:W-:Y:S01]  /*17710*/  IMAD R3, R23, 0x6000, RZ ;  /* 0x0000600017037824 */ /* 0x001fe200078e02ff */
[----:B------:R-:W-:Y:S05]  /*17720*/  WARPSYNC.ALL ;  /* 0x0000000000007948 */ /* 0x000fea0003800000 */
[----:B------:R-:W-:Y:S01]  /*17730*/  LOP3.LUT R5, R3, R17, RZ, 0xfc, !PT ;  /* 0x0000001103057212 */ /* 0x000fe200078efcff */
[----:B------:R-:W2:Y:S01]  /*17740*/  LDL R15, [R1] ;  /* 0x00000000010f7983 */ /* 0x000ea20000100800 */
[----:B------:R-:W-:Y:S02]  /*17750*/  IADD3 R2, R19, R3, R36 ;  /* 0x0000000313027210 */ /* 0x000fe40007ffe024 */
[----:B------:R-:W-:Y:S01]  /*17760*/  LOP3.LUT R14, R17, 0x2800, RZ, 0xfc, !PT ;  /* 0x00002800110e7812 */ /* 0x000fe200078efcff */
[----:B------:R-:W-:-:S05]  /*17770*/  IMAD.IADD R12, R18, 0x1, R5 ;  /* 0x00000001120c7824 */ /* 0x000fca00078e0205 */
[----:B------:R-:W0:Y:S02]  /*17780*/  LDSM.16.MT88.4 R4, [R12+0xc400] ;  /* 0x00c400000c04783b */ /* 0x000e240000004200 */
[C-C-:B0-----:R-:W-:Y:S02]  /*17790*/  PRMT R8, R4.reuse, 0x6420, R5.reuse ;  /* 0x0000642004087816 */ /* 0x141fe40000000005 */
[----:B------:R-:W-:Y:S01]  /*177a0*/  PRMT R9, R4, 0x7531, R5 ;  /* 0x0000753104097816 */ /* 0x000fe20000000005 */
[----:B------:R-:W-:Y:S01]  /*177b0*/  VIADD R4, R3, 0x2000 ;  /* 0x0000200003047836 */ /* 0x000fe20000000000 */
[C-C-:B------:R-:W-:Y:S02]  /*177c0*/  PRMT R10, R6.reuse, 0x6420, R7.reuse ;  /* 0x00006420060a7816 */ /* 0x140fe40000000007 */
[----:B------:R-:W-:Y:S02]  /*177d0*/  PRMT R11, R6, 0x7531, R7 ;  /* 0x00007531060b7816 */ /* 0x000fe40000000007 */
[----:B------:R-:W-:-:S03]  /*177e0*/  LOP3.LUT R5, R4, R17, RZ, 0xfc, !PT ;  /* 0x0000001104057212 */ /* 0x000fc600078efcff */
[----:B------:R-:W-:Y:S02]  /*177f0*/  STSM.16.M88.4 [R2], R8 ;  /* 0x0000000802007844 */ /* 0x000fe40000000200 */
        /* <DEDUP_REMOVED lines=9> */
[----:B------:R-:W-:-:S05]  /*17890*/  IMAD.IADD R12, R18, 0x1, R5 ;  /* 0x00000001120c7824 */ /* 0x000fca00078e0205 */
[----:B------:R0:W3:Y:S02]  /*178a0*/  LDSM.16.MT88.4 R4, [R12+0xc400] ;  /* 0x00c400000c04783b */ /* 0x0000e40000004200 */
[----:B0-----:R-:W-:Y:S02]  /*178b0*/  IADD3 R12, R18, R14, R3 ;  /* 0x0000000e120c7210 */ /* 0x001fe40007ffe003 */
[----:B------:R-:W-:Y:S02]  /*178c0*/  LOP3.LUT R14, R17, 0x4800, RZ, 0xfc, !PT ;  /* 0x00004800110e7812 */ /* 0x000fe400078efcff */
[C-C-:B---3--:R-:W-:Y:S02]  /*178d0*/  PRMT R8, R4.reuse, 0x6420, R5.reuse ;  /* 0x0000642004087816 */ /* 0x148fe40000000005 */
[----:B------:R-:W-:Y:S02]  /*178e0*/  PRMT R9, R4, 0x7531, R5 ;  /* 0x0000753104097816 */ /* 0x000fe40000000005 */
[----:B------:R-:W-:-:S02]  /*178f0*/  LOP3.LUT R5, R3, 0x800, R17, 0xfe, !PT ;  /* 0x0000080003057812 */ /* 0x000fc400078efe11 */
[C-C-:B------:R-:W-:Y:S02]  /*17900*/  PRMT R10, R6.reuse, 0x6420, R7.reuse ;  /* 0x00006420060a7816 */ /* 0x140fe40000000007 */
[----:B------:R-:W-:Y:S01]  /*17910*/  PRMT R11, R6, 0x7531, R7 ;  /* 0x00007531060b7816 */ /* 0x000fe20000000007 */
[----:B------:R-:W-:-:S04]  /*17920*/  IMAD.IADD R13, R18, 0x1, R5 ;  /* 0x00000001120d7824 */ /* 0x000fc800078e0205 */
[----:B------:R-:W-:Y:S04]  /*17930*/  STSM.16.M88.4 [R2+0x4000], R8 ;  /* 0x0040000802007844 */ /* 0x000fe80000000200 */
[----:B------:R0:W3:Y:S02]  /*17940*/  LDSM.16.MT88.4 R4, [R13+0xc400] ;  /* 0x00c400000d04783b */ /* 0x0000e40000004200 */
[--C-:B0-----:R-:W-:Y:S02]  /*17950*/  IADD3 R13, R18, R14, R3.reuse ;  /* 0x0000000e120d7210 */ /* 0x101fe40007ffe003 */
[----:B------:R-:W-:Y:S02]  /*17960*/  IADD3 R2, R19, R34, R3 ;  /* 0x0000002213027210 */ /* 0x000fe40007ffe003 */
[----:B---3--:R-:W-:-:S02]  /*17970*/  PRMT R8, R4, 0x6420, R5 ;  /* 0x0000642004087816 */ /* 0x008fc40000000005 */
        /* <DEDUP_REMOVED lines=9> */
[----:B------:R-:W-:Y:S04]  /*17a10*/  STSM.16.M88.4 [R2+0x2000], R8 ;  /* 0x0020000802007844 */ /* 0x000fe80000000200 */
[----:B------:R-:W0:Y:S02]  /*17a20*/  LDSM.16.MT88.4 R4, [R13+0xc400] ;  /* 0x00c400000d04783b */ /* 0x000e240000004200 */
[C-C-:B0-----:R-:W-:Y:S02]  /*17a30*/  PRMT R8, R4.reuse, 0x6420, R5.reuse ;  /* 0x0000642004087816 */ /* 0x141fe40000000005 */
[----:B------:R-:W-:Y:S02]  /*17a40*/  PRMT R9, R4, 0x7531, R5 ;  /* 0x0000753104097816 */ /* 0x000fe40000000005 */
[----:B------:R-:W-:-:S02]  /*17a50*/  LOP3.LUT R5, R3, 0x1000, R17, 0xfe, !PT ;  /* 0x0000100003057812 */ /* 0x000fc400078efe11 */
[C-C-:B------:R-:W-:Y:S02]  /*17a60*/  PRMT R10, R6.reuse, 0x6420, R7.reuse ;  /* 0x00006420060a7816 */ /* 0x140fe40000000007 */
[----:B------:R-:W-:Y:S01]  /*17a70*/  PRMT R11, R6, 0x7531, R7 ;  /* 0x00007531060b7816 */ /* 0x000fe20000000007 */
[----:B------:R-:W-:-:S04]  /*17a80*/  IMAD.IADD R12, R18, 0x1, R5 ;  /* 0x00000001120c7824 */ /* 0x000fc800078e0205 */
[----:B------:R0:W-:Y:S04]  /*17a90*/  STSM.16.M88.4 [R2+0x4000], R8 ;  /* 0x0040000802007844 */ /* 0x0001e80000000200 */
[----:B------:R-:W3:Y:S01]  /*17aa0*/  LDSM.16.MT88.4 R4, [R12+0xc400] ;  /* 0x00c400000c04783b */ /* 0x000ee20000004200 */
[----:B------:R-:W-:-:S04]  /*17ab0*/  LOP3.LUT R14, R17, 0x3000, RZ, 0xfc, !PT ;  /* 0x00003000110e7812 */ /* 0x000fc800078efcff */
[--C-:B------:R-:W-:Y:S02]  /*17ac0*/  IADD3 R13, R18, R14, R3.reuse ;  /* 0x0000000e120d7210 */ /* 0x100fe40007ffe003 */
[----:B0-----:R-:W-:Y:S02]  /*17ad0*/  IADD3 R2, R19, R33, R3 ;  /* 0x0000002113027210 */ /* 0x001fe40007ffe003 */
[C-C-:B---3--:R-:W-:Y:S02]  /*17ae0*/  PRMT R8, R4.reuse, 0x6420, R5.reuse ;  /* 0x0000642004087816 */ /* 0x148fe40000000005 */
[----:B------:R-:W-:Y:S02]  /*17af0*/  PRMT R9, R4, 0x7531, R5 ;  /* 0x0000753104097816 */ /* 0x000fe40000000005 */
[C-C-:B------:R-:W-:Y:S02]  /*17b00*/  PRMT R10, R6.reuse, 0x6420, R7.reuse ;  /* 0x00006420060a7816 */ /* 0x140fe40000000007 */
[----:B------:R-:W-:-:S05]  /*17b10*/  PRMT R11, R6, 0x7531, R7 ;  /* 0x00007531060b7816 */ /* 0x000fca0000000007 */
[----:B------:R-:W-:Y:S04]  /*17b20*/  STSM.16.M88.4 [R2], R8 ;  /* 0x0000000802007844 */ /* 0x000fe80000000200 */
[----:B------:R-:W0:Y:S01]  /*17b30*/  LDSM.16.MT88.4 R4, [R13+0xc400] ;  /* 0x00c400000d04783b */ /* 0x000e220000004200 */
[----:B------:R-:W-:-:S04]  /*17b40*/  LOP3.LUT R14, R17, 0x5000, RZ, 0xfc, !PT ;  /* 0x00005000110e7812 */ /* 0x000fc800078efcff */
[----:B------:R-:W-:Y:S02]  /*17b50*/  IADD3 R12, R18, R14, R3 ;  /* 0x0000000e120c7210 */ /* 0x000fe40007ffe003 */
        /* <DEDUP_REMOVED lines=12> */
[----:B------:R-:W-:Y:S04]  /*17c20*/  STSM.16.M88.4 [R2+0x4000], R8 ;  /* 0x0040000802007844 */ /* 0x000fe80000000200 */
[----:B------:R-:W0:Y:S01]  /*17c30*/  LDSM.16.MT88.4 R4, [R13+0xc400] ;  /* 0x00c400000d04783b */ /* 0x000e220000004200 */
[----:B------:R-:W-:Y:S02]  /*17c40*/  LOP3.LUT R14, R17, 0x3800, RZ, 0xfc, !PT ;  /* 0x00003800110e7812 */ /* 0x000fe400078efcff */
[--C-:B--2---:R-:W-:Y:S02]  /*17c50*/  IADD3 R19, R19, R15, R3.reuse ;  /* 0x0000000f13137210 */ /* 0x104fe40007ffe003 */
[----:B------:R-:W-:Y:S02]  /*17c60*/  IADD3 R12, R18, R14, R3 ;  /* 0x0000000e120c7210 */ /* 0x000fe40007ffe003 */
[----:B0-----:R-:W-:-:S02]  /*17c70*/  PRMT R8, R4, 0x6420, R5 ;  /* 0x0000642004087816 */ /* 0x001fc40000000005 */
[----:B------:R-:W-:Y:S02]  /*17c80*/  PRMT R9, R4, 0x7531, R5 ;  /* 0x0000753104097816 */ /* 0x000fe40000000005 */
[C-C-:B------:R-:W-:Y:S02]  /*17c90*/  PRMT R10, R6.reuse, 0x6420, R7.reuse ;  /* 0x00006420060a7816 */ /* 0x140fe40000000007 */
[----:B------:R-:W-:-:S05]  /*17ca0*/  PRMT R11, R6, 0x7531, R7 ;  /* 0x00007531060b7816 */ /* 0x000fca0000000007 */
        /* <DEDUP_REMOVED lines=25> */
.L_x_4809:
[----:B--2---:R2:W-:Y:S01]  /*17e40*/  SYNCS.ARRIVE.TRANS64.A1T0 RZ, [R0+URZ+0x2a850], RZ ;  /* 0x02a850ff00ff79a7 */ /* 0x0045e2000810003f */
[----:B------:R-:W-:Y:S06]  /*17e50*/  BAR.SYNC.DEFER_BLOCKING 0x2, 0x80 ;  /* 0x0082000000007b1d */ /* 0x000fec0000010000 */
[----:B------:R-:W-:Y:S05]  /*17e60*/  @!P1 BRA `(.L_x_4810) ;  /* 0x0000000000049947 */ /* 0x000fea0003800000 */
[----:B------:R-:W-:Y:S01]  /*17e70*/  BPT.TRAP 0x1 ;  /* 0x000000040000795c */ /* 0x000fe20000300000 */
.L_x_4810:
        /* <DEDUP_REMOVED lines=8> */
.L_x_4753:
[----:B------:R-:W-:Y:S05]  /*17f00*/  BSYNC B7 ;  /* 0x0000000000077941 */ /* 0x000fea0003800000 */
.L_x_4751:
[----:B--2-4-:R2:W5:Y:S01]  /*17f10*/  LDL R0, [R1+0x8] ;  /* 0x0000080001007983 */ /* 0x0145620000100800 */
[----:B------:R-:W-:-:S13]  /*17f20*/  LOP3.LUT P1, RZ, R16, 0x800, RZ, 0xc0, !PT ;  /* 0x0000080010ff7812 */ /* 0x000fda000782c0ff */
[----:B--2---:R-:W-:Y:S05]  /*17f30*/  @!P1 BRA `(.L_x_4811) ;  /* 0x0000000000249947 */ /* 0x004fea0003800000 */
[----:B------:R-:W2:Y:S08]  /*17f40*/  S2UR UR4, SR_CgaCtaId ;  /* 0x00000000000479c3 */ /* 0x000eb00000008800 */
[----:B------:R-:W-:Y:S01]  /*17f50*/  BAR.SYNC.DEFER_BLOCKING 0x5, 0x180 ;  /* 0x0146000000007b1d */ /* 0x000fe20000010000 */
[----:B---3--:R-:W-:Y:S01]  /*17f60*/  MOV R3, 0x400 ;  /* 0x0000040000037802 */ /* 0x008fe20000000f00 */
[----:B--2---:R-:W-:-:S05]  /*17f70*/  IMAD.U32 R32, RZ, RZ, UR4 ;  /* 0x00000004ff207e24 */ /* 0x004fca000f8e00ff */
[----:B------:R-:W-:-:S05]  /*17f80*/  LEA R18, R32, R3, 0x18 ;  /* 0x0000000320127211 */ /* 0x000fca00078ec0ff */
[----:B-----5:R-:W2:Y:S04]  /*17f90*/  LDS R0, [R18+0x2a8d0] ;  /* 0x02a8d00012007984 */ /* 0x020ea80000000800 */
[----:B--2---:R3:W-:Y:S01]  /*17fa0*/  STL [R1+0x8], R0 ;  /* 0x0000080001007387 */ /* 0x0047e20000100800 */
[----:B------:R-:W-:Y:S06]  /*17fb0*/  BAR.ARV 0x4, 0x180 ;  /* 0x0106000000007b1d */ /* 0x000fec0000002000 */
[----:B------:R-:W-:Y:S05]  /*17fc0*/  BRA `(.L_x_4812) ;  /* 0x0000000000207947 */ /* 0x000fea0003800000 */
.L_x_4811:
[----:B------:R-:W2:Y:S01]  /*17fd0*/  @!P0 S2R R32, SR_CgaCtaId ;  /* 0x0000000000208919 */ /* 0x000ea20000008800 */
[----:B---3--:R-:W-:Y:S01]  /*17fe0*/  @!P0 MOV R3, 0x400 ;  /* 0x0000040000038802 */ /* 0x008fe20000000f00 */
[----:B------:R-:W-:Y:S03]  /*17ff0*/  BAR.SYNC.DEFER_BLOCKING 0x4, 0x180 ;  /* 0x0106000000007b1d */ /* 0x000fe60000010000 */
[----:B--2---:R-:W-:-:S05]  /*18000*/  @!P0 LEA R18, R32, R3, 0x18 ;  /* 0x0000000320128211 */ /* 0x004fca00078ec0ff */
[----:B-----5:R-:W-:Y:S04]  /*18010*/  @!P0 STS [R18+0x2a8d0], R0 ;  /* 0x02a8d00012008388 */ /* 0x020fe80000000800 */
[----:B------:R-:W2:Y:S04]  /*18020*/  SHFL.IDX PT, R0, R0, RZ, 0x1f ;  /* 0x00001fff00007589 */ /* 0x000ea800000e0000 */
[----:B--2---:R2:W-:Y:S01]  /*18030*/  STL [R1+0x8], R0 ;  /* 0x0000080001007387 */ /* 0x0045e20000100800 */
[----:B------:R-:W-:Y:S06]  /*18040*/  BAR.ARV 0x5, 0x180 ;  /* 0x0146000000007b1d */ /* 0x000fec0000002000 */
.L_x_4812:
[----:B--23--:R-:W2:Y:S01]  /*18050*/  LDL R0, [R1+0x8] ;  /* 0x0000080001007983 */ /* 0x00cea20000100800 */
[----:B------:R-:W-:Y:S02]  /*18060*/  ULDC UR4, c[0x0][0xc38] ;  /* 0x00030e0000047ab9 */ /* 0x000fe40000000800 */
[----:B--2---:R-:W-:-:S13]  /*18070*/  ISETP.GE.AND P0, PT, R0, UR4, PT ;  /* 0x0000000400007c0c */ /* 0x004fda000bf06270 */
[----:B------:R-:W-:Y:S05]  /*18080*/  @!P0 BRA `(.L_x_4813) ;  /* 0xffffffb800048947 */ /* 0x000fea000383ffff */
.L_x_4742:
[----:B------:R-:W2:Y:S01]  /*18090*/  LDL.LU R0, [R1+0xc] ;  /* 0x00000c0001007983 */ /* 0x000ea20000300800 */
[----:B------:R-:W-:Y:S01]  /*180a0*/  BSSY B0, `(.L_x_4814) ;  /* 0x000000b000007945 */ /* 0x000fe20003800000 */
[----:B------:R-:W3:Y:S01]  /*180b0*/  S2R R5, SR_CgaCtaId ;  /* 0x0000000000057919 */ /* 0x000ee20000008800 */
[----:B--2---:R-:W-:-:S05]  /*180c0*/  VIADD R0, R0, 0x1 ;  /* 0x0000000100007836 */ /* 0x004fca0000000000 */
[----:B------:R-:W-:-:S04]  /*180d0*/  LEA.HI R2, R0, R0, RZ, 0x1 ;  /* 0x0000000000027211 */ /* 0x000fc800078f08ff */
[----:B------:R-:W-:Y:S02]  /*180e0*/  LOP3.LUT R3, R2, 0xfffffffe, RZ, 0xc0, !PT ;  /* 0xfffffffe02037812 */ /* 0x000fe400078ec0ff */
[----:B------:R-:W-:-:S03]  /*180f0*/  MOV R2, 0x400 ;  /* 0x0000040000027802 */ /* 0x000fc60000000f00 */
[----:B------:R-:W-:Y:S01]  /*18100*/  IMAD.IADD R0, R0, 0x1, -R3 ;  /* 0x0000000100007824 */ /* 0x000fe200078e0a03 */
[----:B---3--:R-:W-:-:S04]  /*18110*/  LEA R4, R5, R2, 0x18 ;  /* 0x0000000205047211 */ /* 0x008fc800078ec0ff */
[----:B------:R-:W-:-:S04]  /*18120*/  SHF.L.U32 R0, R0, 0x1f, RZ ;  /* 0x0000001f00007819 */ /* 0x000fc800000006ff */
[----:B------:R-:W2:Y:S02]  /*18130*/  SYNCS.PHASECHK.TRANS64.TRYWAIT P0, [R4+URZ+0x2a820], R0 ;  /* 0x02a82000040075a7 */ /* 0x000ea4000800017f */
[----:B--2---:R-:W-:Y:S05]  /*18140*/  @!P0 BRA `(.L_x_4815) ;  /* 0x0000002400388947 */ /* 0x004fea0003800000 */
.L_x_4892:
[----:B------:R-:W-:Y:S05]  /*18150*/  BSYNC B0 ;  /* 0x0000000000007941 */ /* 0x000fea0003800000 */
.L_x_4814:
[----:B------:R-:W-:-:S03]  /*18160*/  UMOV UR4, 0xffffffff ;  /* 0xffffffff00047882 */ /* 0x000fc60000000000 */
[----:B------:R-:W-:Y:S05]  /*18170*/  BRA.DIV UR4, `(.L_x_4816) ;  /* 0x0000002604407947 */ /* 0x000fea000b800000 */
[----:B--2---:R-:W2:Y:S02]  /*18180*/  S2R R0, SR_TID.X ;  /* 0x0000000000007919 */ /* 0x004ea40000002100 */
[----:B--2---:R-:W-:-:S04]  /*18190*/  SHF.R.U32.HI R0, RZ, 0x5, R0 ;  /* 0x00000005ff007819 */ /* 0x004fc80000011600 */
[----:B------:R-:W-:-:S05]  /*181a0*/  LOP3.LUT R0, R0, 0x3, RZ, 0xc0, !PT ;  /* 0x0000000300007812 */ /* 0x000fca00078ec0ff */
[----:B------:R2:W3:Y:S02]  /*181b0*/  SHFL.IDX PT, R14, R0, RZ, 0x1f ;  /* 0x00001fff000e7589 */ /* 0x0004e400000e0000 */
.L_x_4895:
[----:B---3--:R-:W-:Y:S01]  /*181c0*/  ISETP.NE.AND P0, PT, R14, RZ, PT ;  /* 0x000000ff0e00720c */ /* 0x008fe20003f05270 */
[----:B------:R-:W-:-:S12]  /*181d0*/  BSSY B0, `(.L_x_4817) ;  /* 0x000002c000007945 */ /* 0x000fd80003800000 */
[----:B------:R-:W-:Y:S05]  /*181e0*/  @P0 BRA `(.L_x_4818) ;  /* 0x0000000000a80947 */ /* 0x000fea0003800000 */
[----:B------:R-:W-:-:S03]  /*181f0*/  UMOV UR4, 0xffffffff ;  /* 0xffffffff00047882 */ /* 0x000fc60000000000 */
[----:B------:R-:W-:Y:S05]  /*18200*/  BRA.DIV UR4, `(.L_x_4819) ;  /* 0x0000002604507947 */ /* 0x000fea000b800000 */
[----:B------:R-:W-:-:S13]  /*18210*/  ELECT P6, URZ, PT ;  /* 0x00000000003f782f */ /* 0x000fda00038c0000 */
.L_x_4898:
[----:B------:R-:W-:Y:S05]  /*18220*/  @!P6 BRA `(.L_x_4818) ;  /* 0x000000000098e947 */ /* 0x000fea0003800000 */
[----:B------:R-:W-:-:S06]  /*18230*/  ULOP3.LUT UR4, UR43, 0x2, URZ, 0xfc, !UPT ;  /* 0x000000022b047892 */ /* 0x000fcc000f8efc3f */
[----:B--2---:R-:W-:-:S05]  /*18240*/  IMAD.U32 R0, RZ, RZ, UR4 ;  /* 0x00000004ff007e24 */ /* 0x004fca000f8e00ff */
[----:B------:R-:W-:-:S13]  /*18250*/  ISETP.NE.AND P0, PT, R0, 0x3, PT ;  /* 0x000000030000780c */ /* 0x000fda0003f05270 */
[----:B------:R-:W-:Y:S05]  /*18260*/  @!P0 BRA `(.L_x_4820) ;  /* 0x0000000000048947 */ /* 0x000fea0003800000 */
[----:B------:R-:W-:Y:S01]  /*18270*/  BPT.TRAP 0x1 ;  /* 0x000000040000795c */ /* 0x000fe20000300000 */
.L_x_4820:
[C---:B------:R-:W-:Y:S01]  /*18280*/  IMAD R5, R23.reuse, 0x8, R4 ;  /* 0x0000000817057824 */ /* 0x040fe200078e0204 */
[----:B------:R-:W-:Y:S01]  /*18290*/  SHF.L.U32 R0, R24, 0x1f, RZ ;  /* 0x0000001f18007819 */ /* 0x000fe200000006ff */
[----:B------:R-:W-:-:S03]  /*182a0*/  VIADD R23, R23, 0x1 ;  /* 0x0000000117177836 */ /* 0x000fc60000000000 */
[----:B------:R-:W2:Y:S02]  /*182b0*/  SYNCS.PHASECHK.TRANS64.TRYWAIT P1, [R5+URZ+0x2a840], R0 ;  /* 0x02a84000050075a7 */ /* 0x000ea4000802017f */
[----:B------:R-:W-:-:S04]  /*182c0*/  ISETP.NE.AND P2, PT, R23, 0x2, PT ;  /* 0x000000021700780c */ /* 0x000fc80003f45270 */
[----:B------:R-:W-:Y:S01]  /*182d0*/  SEL R3, RZ, 0x1, P2 ;  /* 0x00000001ff037807 */ /* 0x000fe20001000000 */
[----:B--2---:R-:W-:Y:S08]  /*182e0*/  @!P1 BRA `(.L_x_4821) ;  /* 0x0000002400389947 */ /* 0x004ff00003800000 */
.L_x_4899:
[----:B------:R-:W-:Y:S02]  /*182f0*/  SEL R23, R23, RZ, P2 ;  /* 0x000000ff17177207 */ /* 0x000fe40001000000 */
[----:B------:R-:W-:Y:S01]  /*18300*/  LOP3.LUT R2, R24, R3, RZ, 0x3c, !PT ;  /* 0x0000000318027212 */ /* 0x000fe200078e3cff */
[----:B------:R-:W-:Y:S06]  /*18310*/  @!P0 BRA `(.L_x_4822) ;  /* 0x0000000000048947 */ /* 0x000fec0003800000 */
[----:B------:R-:W-:Y:S01]  /*18320*/  BPT.TRAP 0x1 ;  /* 0x000000040000795c */ /* 0x000fe20000300000 */
.L_x_4822:
[----:B------:R-:W-:Y:S01]  /*18330*/  IMAD R23, R23, 0x8, R4 ;  /* 0x0000000817177824 */ /* 0x000fe200078e0204 */
[----:B------:R-:W-:-:S04]  /*18340*/  SHF.L.U32 R2, R2, 0x1f, RZ ;  /* 0x0000001f02027819 */ /* 0x000fc800000006ff */
[----:B------:R-:W3:Y:S02]  /*18350*/  SYNCS.PHASECHK.TRANS64.TRYWAIT P1, [R23+URZ+0x2a840], R2 ;  /* 0x02a84002170075a7 */ /* 0x000ee4000802017f */
[----:B---3--:R-:W-:Y:S05]  /*18360*/  @!P1 BRA `(.L_x_4823) ;  /* 0x00000024002c9947 */ /* 0x008fea0003800000 */
.L_x_4900:
[----:B------:R-:W-:Y:S05]  /*18370*/  @!P0 BRA `(.L_x_4824) ;  /* 0x0000000000048947 */ /* 0x000fea0003800000 */
[----:B------:R-:W-:Y:S01]  /*18380*/  BPT.TRAP 0x1 ;  /* 0x000000040000795c */ /* 0x000fe20000300000 */
.L_x_4824:
[----:B------:R-:W4:Y:S02]  /*18390*/  SYNCS.PHASECHK.TRANS64.TRYWAIT P1, [R5+URZ+0x2a860], R0 ;  /* 0x02a86000050075a7 */ /* 0x000f24000802017f */
[----:B----4-:R-:W-:Y:S05]  /*183a0*/  @!P1 BRA `(.L_x_4825) ;  /* 0x0000002400309947 */ /* 0x010fea0003800000 */
.L_x_4901:
[----:B------:R-:W-:Y:S05]  /*183b0*/  @!P0 BRA `(.L_x_4826) ;  /* 0x0000000000048947 */ /* 0x000fea0003800000 */
[----:B------:R-:W-:Y:S01]  /*183c0*/  BPT.TRAP 0x1 ;  /* 0x000000040000795c */ /* 0x000fe20000300000 */
.L_x_4826:
[----:B------:R-:W5:Y:S02]  /*183d0*/  SYNCS.PHASECHK.TRANS64.TRYWAIT P1, [R23+URZ+0x2a860], R2 ;  /* 0x02a86002170075a7 */ /* 0x000f64000802017f */
[----:B-----5:R-:W-:Y:S05]  /*183e0*/  @!P1 BRA `(.L_x_4827) ;  /* 0x0000002400349947 */ /* 0x020fea0003800000 */
.L_x_4902:
[----:B------:R-:W-:Y:S05]  /*183f0*/  @!P0 BRA `(.L_x_4828) ;  /* 0x0000000000048947 */ /* 0x000fea0003800000 */
[----:B------:R-:W-:Y:S01]  /*18400*/  BPT.TRAP 0x1 ;  /* 0x000000040000795c */ /* 0x000fe20000300000 */
.L_x_4828:
[----:B------:R-:W5:Y:S02]  /*18410*/  SYNCS.PHASECHK.TRANS64.TRYWAIT P1, [R5+URZ+0x2a880], R0 ;  /* 0x02a88000050075a7 */ /* 0x000f64000802017f */
[----:B-----5:R-:W-:Y:S05]  /*18420*/  @!P1 BRA `(.L_x_4829) ;  /* 0x0000002400389947 */ /* 0x020fea0003800000 */
.L_x_4903:
[----:B------:R-:W-:Y:S05]  /*18430*/  @!P0 BRA `(.L_x_4830) ;  /* 0x0000000000048947 */ /* 0x000fea0003800000 */
[----:B------:R-:W-:Y:S01]  /*18440*/  BPT.TRAP 0x1 ;  /* 0x000000040000795c */ /* 0x000fe20000300000 */
.L_x_4830:
[----:B------:R0:W0:Y:S02]  /*18450*/  SYNCS.PHASECHK.TRANS64.TRYWAIT P0, [R23+URZ+0x2a880], R2 ;  /* 0x02a88002170075a7 */ /* 0x000024000800017f */
[----:B0-----:R-:W-:Y:S05]  /*18460*/  @!P0 NANOSLEEP.SYNCS 0x989680 ;  /* 0x009896800000895d */ /* 0x001fea0003900000 */
[----:B------:R-:W0:Y:S02]  /*18470*/  @!P0 SYNCS.PHASECHK.TRANS64 P0, [R23+URZ+0x2a880], R2 ;  /* 0x02a88002170085a7 */ /* 0x000e24000800007f */
[----:B0-----:R-:W-:Y:S05]  /*18480*/  @!P0 BRA `(.L_x_4830) ;  /* 0xfffffffc00f08947 */ /* 0x001fea000383ffff */
.L_x_4818:
[----:B------:R-:W-:Y:S05]  /*18490*/  BSYNC B0 ;  /* 0x0000000000007941 */ /* 0x000fea0003800000 */
.L_x_4817:
[----:B------:R-:W-:Y:S05]  /*184a0*/  EXIT ;  /* 0x000000000000794d */ /* 0x000fea0003800000 */
.L_x_4647:
[----:B0-----:R-:W-:-:S04]  /*184b0*/  IMAD.U32 R3, RZ, RZ, UR36 ;  /* 0x00000024ff037e24 */ /* 0x001fc8000f8e00ff */
[----:B------:R0:W1:Y:S03]  /*184c0*/  SYNCS.PHASECHK.TRANS64.TRYWAIT P1, [R3+URZ+0x2a800], R6 ;  /* 0x02a80006030075a7 */ /* 0x000066000802017f */
[----:B-1----:R-:W-:Y:S05]  /*184d0*/  @!P1 NANOSLEEP.SYNCS 0x989680 ;  /* 0x009896800000995d */ /* 0x002fea0003900000 */
[----:B------:R-:W1:Y:S02]  /*184e0*/  @!P1 SYNCS.PHASECHK.TRANS64 P1, [R3+URZ+0x2a800], R6 ;  /* 0x02a80006030095a7 */ /* 0x000e64000802007f */
[----:B-1----:R-:W-:Y:S05]  /*184f0*/  @!P1 BRA `(.L_x_4647) ;  /* 0xfffffffc00ec9947 */ /* 0x002fea000383ffff */
[----:B------:R-:W-:Y:S05]  /*18500*/  BRA `(.L_x_4831) ;  /* 0xfffffe98003c7947 */ /* 0x000fea000383ffff */
.L_x_4651:
[----:B--2---:R2:W3:Y:S02]  /*18510*/  SYNCS.PHASECHK.TRANS64.TRYWAIT P1, [R15+URZ+0x2a830], R2 ;  /* 0x02a830020f0075a7 */ /* 0x0044e4000802017f */
[----:B---3--:R-:W-:Y:S05]  /*18520*/  @!P1 NANOSLEEP.SYNCS 0x989680 ;  /* 0x009896800000995d */ /* 0x008fea0003900000 */
[----:B------:R-:W3:Y:S02]  /*18530*/  @!P1 SYNCS.PHASECHK.TRANS64 P1, [R15+URZ+0x2a830], R2 ;  /* 0x02a830020f0095a7 */ /* 0x000ee4000802007f */
[----:B---3--:R-:W-:Y:S05]  /*18540*/  @!P1 BRA `(.L_x_4651) ;  /* 0xfffffffc00f09947 */ /* 0x008fea000383ffff */
[----:B------:R-:W-:Y:S05]  /*18550*/  BRA `(.L_x_4650) ;  /* 0xfffffe9800587947 */ /* 0x000fea000383ffff */
.L_x_4668:
[----:B-1----:R-:W-:-:S04]  /*18560*/  IMAD.U32 R8, RZ, RZ, UR6 ;  /* 0x00000006ff087e24 */ /* 0x002fc8000f8e00ff */
[----:B------:R1:W2:Y:S03]  /*18570*/  SYNCS.PHASECHK.TRANS64.TRYWAIT P1, [R8+URZ+0x2a830], R7 ;  /* 0x02a83007080075a7 */ /* 0x0002a6000802017f */
[----:B--2---:R-:W-:Y:S05]  /*18580*/  @!P1 NANOSLEEP.SYNCS 0x989680 ;  /* 0x009896800000995d */ /* 0x004fea0003900000 */
[----:B------:R-:W2:Y:S02]  /*18590*/  @!P1 SYNCS.PHASECHK.TRANS64 P1, [R8+URZ+0x2a830], R7 ;  /* 0x02a83007080095a7 */ /* 0x000ea4000802007f */
[----:B--2---:R-:W-:Y:S05]  /*185a0*/  @!P1 BRA `(.L_x_4668) ;  /* 0xfffffffc00ec9947 */ /* 0x004fea000383ffff */
[----:B------:R-:W-:Y:S05]  /*185b0*/  BRA `(.L_x_4665) ;  /* 0xfffffed400407947 */ /* 0x000fea000383ffff */
.L_x_4672:
[----:B-1----:R-:W-:-:S04]  /*185c0*/  IMAD.U32 R8, RZ, RZ, UR6 ;  /* 0x00000006ff087e24 */ /* 0x002fc8000f8e00ff */
[----:B------:R1:W2:Y:S03]  /*185d0*/  SYNCS.PHASECHK.TRANS64.TRYWAIT P1, [R8+URZ+0x2a850], R7 ;  /* 0x02a85007080075a7 */ /* 0x0002a6000802017f */
[----:B--2---:R-:W-:Y:S05]  /*185e0*/  @!P1 NANOSLEEP.SYNCS 0x989680 ;  /* 0x009896800000995d */ /* 0x004fea0003900000 */
[----:B------:R-:W2:Y:S02]  /*185f0*/  @!P1 SYNCS.PHASECHK.TRANS64 P1, [R8+URZ+0x2a850], R7 ;  /* 0x02a85007080095a7 */ /* 0x000ea4000802007f */
[----:B--2---:R-:W-:Y:S05]  /*18600*/  @!P1 BRA `(.L_x_4672) ;  /* 0xfffffffc00ec9947 */ /* 0x004fea000383ffff */
[----:B------:R-:W-:Y:S05]  /*18610*/  BRA `(.L_x_4669) ;  /* 0xfffffed400ec7947 */ /* 0x000fea000383ffff */
.L_x_4691:
[----:B-1----:R-:W-:-:S04]  /*18620*/  IMAD.U32 R9, RZ, RZ, UR6 ;  /* 0x00000006ff097e24 */ /* 0x002fc8000f8e00ff */
[----:B------:R1:W2:Y:S03]  /*18630*/  SYNCS.PHASECHK.TRANS64.TRYWAIT P1, [R9+URZ+0x2a830], R8 ;  /* 0x02a83008090075a7 */ /* 0x0002a6000802017f */
[----:B--2---:R-:W-:Y:S05]  /*18640*/  @!P1 NANOSLEEP.SYNCS 0x989680 ;  /* 0x009896800000995d */ /* 0x004fea0003900000 */
[----:B------:R-:W2:Y:S02]  /*18650*/  @!P1 SYNCS.PHASECHK.TRANS64 P1, [R9+URZ+0x2a830], R8 ;  /* 0x02a83008090095a7 */ /* 0x000ea4000802007f */
[----:B--2---:R-:W-:Y:S05]  /*18660*/  @!P1 BRA `(.L_x_4691) ;  /* 0xfffffffc00ec9947 */ /* 0x004fea000383ffff */
[----:B------:R-:W-:Y:S05]  /*18670*/  BRA `(.L_x_4688) ;  /* 0xffffff10001c7947 */ /* 0x000fea000383ffff */
.L_x_4695:
[----:B-1----:R-:W-:-:S04]  /*18680*/  IMAD.U32 R9, RZ, RZ, UR6 ;  /* 0x00000006ff097e24 */ /* 0x002fc8000f8e00ff */
[----:B------:R1:W2:Y:S03]  /*18690*/  SYNCS.PHASECHK.TRANS64.TRYWAIT P1, [R9+URZ+0x2a850], R8 ;  /* 0x02a85008090075a7 */ /* 0x0002a6000802017f */
[----:B--2---:R-:W-:Y:S05]  /*186a0*/  @!P1 NANOSLEEP.SYNCS 0x989680 ;  /* 0x009896800000995d */ /* 0x004fea0003900000 */
[----:B------:R-:W2:Y:S02]  /*186b0*/  @!P1 SYNCS.PHASECHK.TRANS64 P1, [R9+URZ+0x2a850], R8 ;  /* 0x02a85008090095a7 */ /* 0x000ea4000802007f */
[----:B--2---:R-:W-:Y:S05]  /*186c0*/  @!P1 BRA `(.L_x_4695) ;  /* 0xfffffffc00ec9947 */ /* 0x004fea000383ffff */
[----:B------:R-:W-:Y:S05]  /*186d0*/  BRA `(.L_x_4692) ;  /* 0xffffff1000c87947 */ /* 0x000fea000383ffff */
.L_x_4703:
[----:B-1----:R-:W-:-:S04]  /*186e0*/  IMAD.U32 R8, RZ, RZ, UR6 ;  /* 0x00000006ff087e24 */ /* 0x002fc8000f8e00ff */
[----:B------:R1:W2:Y:S03]  /*186f0*/  SYNCS.PHASECHK.TRANS64.TRYWAIT P1, [R8+URZ+0x2a830], R7 ;  /* 0x02a83007080075a7 */ /* 0x0002a6000802017f */
[----:B--2---:R-:W-:Y:S05]  /*18700*/  @!P1 NANOSLEEP.SYNCS 0x989680 ;  /* 0x009896800000995d */ /* 0x004fea0003900000 */
[----:B------:R-:W2:Y:S02]  /*18710*/  @!P1 SYNCS.PHASECHK.TRANS64 P1, [R8+URZ+0x2a830], R7 ;  /* 0x02a83007080095a7 */ /* 0x000ea4000802007f */
[----:B--2---:R-:W-:Y:S05]  /*18720*/  @!P1 BRA `(.L_x_4703) ;  /* 0xfffffffc00ec9947 */ /* 0x004fea000383ffff */
[----:B------:R-:W-:Y:S05]  /*18730*/  BRA `(.L_x_4700) ;  /* 0xffffff38002c7947 */ /* 0x000fea000383ffff */
.L_x_4707:
[----:B-1----:R-:W-:-:S04]  /*18740*/  IMAD.U32 R8, RZ, RZ, UR6 ;  /* 0x00000006ff087e24 */ /* 0x002fc8000f8e00ff */
[----:B------:R1:W2:Y:S03]  /*18750*/  SYNCS.PHASECHK.TRANS64.TRYWAIT P1, [R8+URZ+0x2a850], R7 ;  /* 0x02a85007080075a7 */ /* 0x0002a6000802017f */
[----:B--2---:R-:W-:Y:S05]  /*18760*/  @!P1 NANOSLEEP.SYNCS 0x989680 ;  /* 0x009896800000995d */ /* 0x004fea0003900000 */
[----:B------:R-:W2:Y:S02]  /*18770*/  @!P1 SYNCS.PHASECHK.TRANS64 P1, [R8+URZ+0x2a850], R7 ;  /* 0x02a85007080095a7 */ /* 0x000ea4000802007f */
[----:B--2---:R-:W-:Y:S05]  /*18780*/  @!P1 BRA `(.L_x_4707) ;  /* 0xfffffffc00ec9947 */ /* 0x004fea000383ffff */
[----:B------:R-:W-:Y:S05]  /*18790*/  BRA `(.L_x_4704) ;  /* 0xffffff3800cc7947 */ /* 0x000fea000383ffff */
.L_x_4722:
[----:B-1----:R-:W-:-:S04]  /*187a0*/  IMAD.U32 R5, RZ, RZ, UR9 ;  /* 0x00000009ff057e24 */ /* 0x002fc8000f8e00ff */
[----:B------:R1:W2:Y:S03]  /*187b0*/  SYNCS.PHASECHK.TRANS64.TRYWAIT P1, [R5+URZ+0x2a850], R0 ;  /* 0x02a85000050075a7 */ /* 0x0002a6000802017f */
[----:B--2---:R-:W-:Y:S05]  /*187c0*/  @!P1 NANOSLEEP.SYNCS 0x989680 ;  /* 0x009896800000995d */ /* 0x004fea0003900000 */
[----:B------:R-:W2:Y:S02]  /*187d0*/  @!P1 SYNCS.PHASECHK.TRANS64 P1, [R5+URZ+0x2a850], R0 ;  /* 0x02a85000050095a7 */ /* 0x000ea4000802007f */
[----:B--2---:R-:W-:Y:S05]  /*187e0*/  @!P1 BRA `(.L_x_4722) ;  /* 0xfffffffc00ec9947 */ /* 0x004fea000383ffff */
[----:B------:R-:W-:Y:S05]  /*187f0*/  BRA `(.L_x_4721) ;  /* 0xffffff7000347947 */ /* 0x000fea000383ffff */
.L_x_4762:
        /* <DEDUP_REMOVED lines=10> */
.L_x_4832:
[----:B------:R-:W-:Y:S05]  /*188a0*/  BRA `(.L_x_4833) ;  /* 0xffffffbc00dc7947 */ /* 0x000fea000383ffff */
.L_x_4765:
[----:B0-----:R0:W1:Y:S02]  /*188b0*/  SYNCS.PHASECHK.TRANS64.TRYWAIT P0, [R4+URZ+0x2a880], R25 ;  /* 0x02a88019040075a7 */ /* 0x001064000800017f */
[----:B-1----:R-:W-:Y:S05]  /*188c0*/  @!P0 NANOSLEEP.SYNCS 0x989680 ;  /* 0x009896800000895d */ /* 0x002fea0003900000 */
[----:B------:R-:W1:Y:S02]  /*188d0*/  @!P0 SYNCS.PHASECHK.TRANS64 P0, [R4+URZ+0x2a880], R25 ;  /* 0x02a88019040085a7 */ /* 0x000e64000800007f */
[----:B-1----:R-:W-:Y:S05]  /*188e0*/  @!P0 BRA `(.L_x_4765) ;  /* 0xfffffffc00f08947 */ /* 0x002fea000383ffff */
[----:B------:R-:W-:Y:S05]  /*188f0*/  BRA `(.L_x_4834) ;  /* 0xffffffc000807947 */ /* 0x000fea000383ffff */
.L_x_4766:
        /* <DEDUP_REMOVED lines=8> */
.L_x_4836:
[----:B------:R-:W-:Y:S05]  /*18980*/  BSYNC B0 ;  /* 0x0000000000007941 */ /* 0x000fea0003800000 */
.L_x_4835:
[----:B------:R-:W-:Y:S01]  /*18990*/  IMAD.MOV.U32 R13, RZ, RZ, R5 ;  /* 0x000000ffff0d7224 */ /* 0x000fe200078e0005 */
[C---:B------:R-:W-:Y:S01]  /*189a0*/  LOP3.LUT P3, RZ, R16.reuse, 0x80, RZ, 0xc0, !PT ;  /* 0x0000008010ff7812 */ /* 0x040fe2000786c0ff */
[----:B------:R-:W-:Y:S01]  /*189b0*/  IMAD.MOV.U32 R12, RZ, RZ, RZ ;  /* 0x000000ffff0c7224 */ /* 0x000fe200078e00ff */
[----:B------:R-:W-:Y:S01]  /*189c0*/  LOP3.LUT P1, RZ, R16, 0x40, RZ, 0xc0, !PT ;  /* 0x0000004010ff7812 */ /* 0x000fe2000782c0ff */
[----:B------:R-:W-:Y:S01]  /*189d0*/  IMAD.MOV.U32 R11, RZ, RZ, 0x1c1f ;  /* 0x00001c1fff0b7424 */ /* 0x000fe200078e00ff */
[----:B------:R-:W-:Y:S01]  /*189e0*/  ISETP.GE.AND P5, PT, R8, 0x61, PT ;  /* 0x000000610800780c */ /* 0x000fe20003fa6270 */
[----:B------:R-:W-:Y:S02]  /*189f0*/  IMAD.MOV.U32 R15, RZ, RZ, -0x1 ;  /* 0xffffffffff0f7424 */ /* 0x000fe400078e00ff */
[----:B------:R-:W-:-:S10]  /*18a00*/  IMAD.MOV.U32 R0, RZ, RZ, R14 ;  /* 0x000000ffff007224 */ /* 0x000fd400078e000e */
[----:B------:R-:W-:Y:S05]  /*18a10*/  WARPSYNC.COLLECTIVE R15, `(.L_x_4837) ;  /* 0x000000000f087348 */ /* 0x000fea0003c00000 */
[----:B------:R0:W1:Y:S02]  /*18a20*/  SHFL.IDX P6, R14, R13, R12, R11 ;  /* 0x0000000c0d0e7389 */ /* 0x00006400000c000b */
[----:B01----:R-:W-:Y:S01]  /*18a30*/  ENDCOLLECTIVE ;  /* 0x000000000000791b */ /* 0x003fe20003800000 */
.L_x_4837:
[----:B------:R-:W-:Y:S02]  /*18a40*/  IMAD.MOV.U32 R13, RZ, RZ, R9 ;  /* 0x000000ffff0d7224 */ /* 0x000fe400078e0009 */
[----:B------:R-:W-:Y:S02]  /*18a50*/  IMAD.MOV.U32 R12, RZ, RZ, 0x1 ;  /* 0x00000001ff0c7424 */ /* 0x000fe400078e00ff */
[----:B------:R-:W-:-:S07]  /*18a60*/  IMAD.MOV.U32 R2, RZ, RZ, R14 ;  /* 0x000000ffff027224 */ /* 0x000fce00078e000e */
[----:B------:R-:W-:Y:S05]  /*18a70*/  WARPSYNC.COLLECTIVE R15, `(.L_x_4838) ;  /* 0x000000000f087348 */ /* 0x000fea0003c00000 */
[----:B------:R0:W1:Y:S02]  /*18a80*/  SHFL.IDX P6, R14, R13, R12, R11 ;  /* 0x0000000c0d0e7389 */ /* 0x00006400000c000b */
[----:B01----:R-:W-:Y:S01]  /*18a90*/  ENDCOLLECTIVE ;  /* 0x000000000000791b */ /* 0x003fe20003800000 */
.L_x_4838:
[----:B------:R-:W-:-:S05]  /*18aa0*/  IADD3 R2, P0, R29, R2, RZ ;  /* 0x000000021d027210 */ /* 0x000fca0007f1e0ff */
[----:B------:R-:W-:Y:S01]  /*18ab0*/  IMAD.X R3, RZ, RZ, R0, P0 ;  /* 0x000000ffff037224 */ /* 0x000fe200000e0600 */
[----:B------:R-:W-:Y:S01]  /*18ac0*/  ISETP.LT.OR P0, PT, R8, 0x1, P3 ;  /* 0x000000010800780c */ /* 0x000fe20001f01670 */
[----:B------:R-:W-:Y:S02]  /*18ad0*/  IMAD.IADD R0, R18, 0x1, R10 ;  /* 0x0000000112007824 */ /* 0x000fe400078e020a */
[----:B------:R-:W-:-:S10]  /*18ae0*/  IMAD.MOV.U32 R13, RZ, RZ, R5 ;  /* 0x000000ffff0d7224 */ /* 0x000fd400078e0005 */
        /* <DEDUP_REMOVED lines=12> */
.L_x_4839:
[----:B------:R-:W-:Y:S02]  /*18bb0*/  IMAD.MOV.U32 R13, RZ, RZ, R9 ;  /* 0x000000ffff0d7224 */ /* 0x000fe400078e0009 */
[----:B------:R-:W-:Y:S02]  /*18bc0*/  IMAD.MOV.U32 R12, RZ, RZ, 0x2 ;  /* 0x00000002ff0c7424 */ /* 0x000fe400078e00ff */
[----:B------:R-:W-:-:S07]  /*18bd0*/  IMAD.MOV.U32 R2, RZ, RZ, R14 ;  /* 0x000000ffff027224 */ /* 0x000fce00078e000e */
[----:B------:R-:W-:Y:S05]  /*18be0*/  WARPSYNC.COLLECTIVE R15, `(.L_x_4840) ;  /* 0x000000000f087348 */ /* 0x000fea0003c00000 */
[----:B------:R0:W1:Y:S02]  /*18bf0*/  SHFL.IDX P6, R14, R13, R12, R11 ;  /* 0x0000000c0d0e7389 */ /* 0x00006400000c000b */
[----:B01----:R-:W-:Y:S01]  /*18c00*/  ENDCOLLECTIVE ;  /* 0x000000000000791b */ /* 0x003fe20003800000 */
.L_x_4840:
        /* <DEDUP_REMOVED lines=16> */
.L_x_4841:
[----:B------:R-:W-:Y:S02]  /*18d10*/  IMAD.MOV.U32 R13, RZ, RZ, R9 ;  /* 0x000000ffff0d7224 */ /* 0x000fe400078e0009 */
[----:B------:R-:W-:Y:S02]  /*18d20*/  IMAD.MOV.U32 R12, RZ, RZ, 0x3 ;  /* 0x00000003ff0c7424 */ /* 0x000fe400078e00ff */
[----:B------:R-:W-:-:S07]  /*18d30*/  IMAD.MOV.U32 R2, RZ, RZ, R14 ;  /* 0x000000ffff027224 */ /* 0x000fce00078e000e */
[----:B------:R-:W-:Y:S05]  /*18d40*/  WARPSYNC.COLLECTIVE R15, `(.L_x_4842) ;  /* 0x000000000f087348 */ /* 0x000fea0003c00000 */
[----:B------:R0:W1:Y:S02]  /*18d50*/  SHFL.IDX P6, R14, R13, R12, R11 ;  /* 0x0000000c0d0e7389 */ /* 0x00006400000c000b */
[----:B01----:R-:W-:Y:S01]  /*18d60*/  ENDCOLLECTIVE ;  /* 0x000000000000791b */ /* 0x003fe20003800000 */
.L_x_4842:
        /* <DEDUP_REMOVED lines=15> */
.L_x_4843:
[----:B------:R-:W-:Y:S01]  /*18e60*/  @!PT LDS RZ, [RZ] ;  /* 0x00000000fffff984 */ /* 0x000fe20000000800 */
[----:B------:R-:W-:Y:S01]  /*18e70*/  @!PT LDS RZ, [RZ] ;  /* 0x00000000fffff984 */ /* 0x000fe20000000800 */
[----:B------:R-:W-:Y:S01]  /*18e80*/  @!PT LDS RZ, [RZ] ;  /* 0x00000000fffff984 */ /* 0x000fe20000000800 */
[----:B------:R-:W-:Y:S01]  /*18e90*/  LDGSTS.E.BYPASS.LTC128B.128 [R0+0xf400], desc[UR52][R2.64+0x40], !P0 ;  /* 0x0f40004002007fae */ /* 0x000fe2000c101d74 */
[----:B------:R-:W-:-:S13]  /*18ea0*/  ISETP.LT.OR P0, PT, R8, 0x41, P2 ;  /* 0x000000410800780c */ /* 0x000fda0001701670 */
[----:B------:R0:W-:Y:S02]  /*18eb0*/  LDGSTS.E.BYPASS.LTC128B.128 [R0+0x11400], desc[UR52][R2.64+0x80], !P0 ;  /* 0x1140008002007fae */ /* 0x0001e4000c101d74 */
[----:B0-----:R-:W-:Y:S01]  /*18ec0*/  IMAD.MOV.U32 R2, RZ, RZ, R14 ;  /* 0x000000ffff027224 */ /* 0x001fe200078e000e */
[----:B------:R-:W-:Y:S06]  /*18ed0*/  BRA `(.L_x_4844) ;  /* 0xffffffc000147947 */ /* 0x000fec000383ffff */
.L_x_4771:
[----:B---3--:R3:W4:Y:S02]  /*18ee0*/  SYNCS.PHASECHK.TRANS64.TRYWAIT P0, [R4+URZ+0x2a840], R25 ;  /* 0x02a84019040075a7 */ /* 0x008724000800017f */
[----:B----4-:R-:W-:Y:S05]  /*18ef0*/  @!P0 NANOSLEEP.SYNCS 0x989680 ;  /* 0x009896800000895d */ /* 0x010fea0003900000 */
[----:B------:R-:W4:Y:S02]  /*18f00*/  @!P0 SYNCS.PHASECHK.TRANS64 P0, [R4+URZ+0x2a840], R25 ;  /* 0x02a84019040085a7 */ /* 0x000f24000800007f */
[----:B----4-:R-:W-:Y:S05]  /*18f10*/  @!P0 BRA `(.L_x_4771) ;  /* 0xfffffffc00f08947 */ /* 0x010fea000383ffff */
[----:B------:R-:W-:Y:S05]  /*18f20*/  BRA `(.L_x_4845) ;  /* 0xffffffc000807947 */ /* 0x000fea000383ffff */
.L_x_4772:
        /* <DEDUP_REMOVED lines=8> */
.L_x_4847:
[----:B------:R-:W-:Y:S05]  /*18fb0*/  BSYNC B0 ;  /* 0x0000000000007941 */ /* 0x000fea0003800000 */
.L_x_4846:
[----:B------:R-:W-:Y:S01]  /*18fc0*/  IMAD.MOV.U32 R13, RZ, RZ, R5 ;  /* 0x000000ffff0d7224 */ /* 0x000fe200078e0005 */
[----:B------:R-:W-:Y:S01]  /*18fd0*/  LOP3.LUT R16, R16, 0xf7ffffff, RZ, 0xc0, !PT ;  /* 0xf7ffffff10107812 */ /* 0x000fe200078ec0ff */
[----:B------:R-:W-:Y:S02]  /*18fe0*/  IMAD.MOV.U32 R12, RZ, RZ, RZ ;  /* 0x000000ffff0c7224 */ /* 0x000fe400078e00ff */
[----:B------:R-:W-:Y:S01]  /*18ff0*/  IMAD.MOV.U32 R11, RZ, RZ, 0x1c1f ;  /* 0x00001c1fff0b7424 */ /* 0x000fe200078e00ff */
[----:B------:R-:W-:Y:S01]  /*19000*/  @P5 LOP3.LUT R16, R16, 0x8000000, RZ, 0xfc, !PT ;  /* 0x0800000010105812 */ /* 0x000fe200078efcff */
[----:B------:R-:W-:Y:S02]  /*19010*/  IMAD.MOV.U32 R15, RZ, RZ, -0x1 ;  /* 0xffffffffff0f7424 */ /* 0x000fe400078e00ff */
[----:B------:R-:W-:Y:S01]  /*19020*/  IMAD.MOV.U32 R2, RZ, RZ, R14 ;  /* 0x000000ffff027224 */ /* 0x000fe200078e000e */
[----:B------:R-:W-:-:S13]  /*19030*/  LOP3.LUT P5, RZ, R16, 0x2, RZ, 0xc0, !PT ;  /* 0x0000000210ff7812 */ /* 0x000fda00078ac0ff */
[----:B------:R-:W-:Y:S05]  /*19040*/  WARPSYNC.COLLECTIVE R15, `(.L_x_4848) ;  /* 0x000000000f087348 */ /* 0x000fea0003c00000 */
[----:B------:R0:W1:Y:S02]  /*19050*/  SHFL.IDX P6, R14, R13, R12, R11 ;  /* 0x0000000c0d0e7389 */ /* 0x00006400000c000b */
[----:B01----:R-:W-:Y:S01]  /*19060*/  ENDCOLLECTIVE ;  /* 0x000000000000791b */ /* 0x003fe20003800000 */
.L_x_4848:
[----:B------:R-:W-:Y:S02]  /*19070*/  IMAD.MOV.U32 R13, RZ, RZ, R6 ;  /* 0x000000ffff0d7224 */ /* 0x000fe400078e0006 */
[----:B------:R-:W-:Y:S02]  /*19080*/  IMAD.MOV.U32 R12, RZ, RZ, 0x1 ;  /* 0x00000001ff0c7424 */ /* 0x000fe400078e00ff */
[----:B------:R-:W-:Y:S01]  /*19090*/  IMAD.MOV.U32 R3, RZ, RZ, R14 ;  /* 0x000000ffff037224 */ /* 0x000fe200078e000e */
[----:B------:R-:W-:-:S04]  /*190a0*/  LOP3.LUT P6, RZ, R16, 0x4, RZ, 0xc0, !PT ;  /* 0x0000000410ff7812 */ /* 0x000fc800078cc0ff */
        /* <DEDUP_REMOVED lines=12> */
.L_x_4849:
[----:B------:R-:W-:Y:S01]  /*19170*/  @!PT LDS RZ, [RZ] ;  /* 0x00000000fffff984 */ /* 0x000fe20000000800 */
[----:B------:R-:W-:Y:S01]  /*19180*/  @!PT LDS RZ, [RZ] ;  /* 0x00000000fffff984 */ /* 0x000fe20000000800 */
[----:B------:R-:W-:Y:S01]  /*19190*/  @!PT LDS RZ, [RZ] ;  /* 0x00000000fffff984 */ /* 0x000fe20000000800 */
[----:B------:R-:W-:Y:S04]  /*191a0*/  @P4 LDGSTS.E.BYPASS.LTC128B.128 [R0+0x20400], desc[UR52][R2.64+0x40], !P5 ;  /* 0x2040004002004fae */ /* 0x000fe8000e901d74 */
[----:B------:R0:W-:Y:S01]  /*191b0*/  @P4 LDGSTS.E.BYPASS.LTC128B.128 [R0+0x22400], desc[UR52][R2.64+0x80], !P2 ;  /* 0x2240008002004fae */ /* 0x0001e2000d101d74 */
[----:B------:R-:W-:Y:S01]  /*191c0*/  LOP3.LUT P4, RZ, R16, 0x4, RZ, 0xc0, !PT ;  /* 0x0000000410ff7812 */ /* 0x000fe2000788c0ff */
[----:B------:R-:W-:Y:S02]  /*191d0*/  IMAD.MOV.U32 R13, RZ, RZ, R5 ;  /* 0x000000ffff0d7224 */ /* 0x000fe400078e0005 */
[----:B0-----:R-:W-:-:S10]  /*191e0*/  IMAD.MOV.U32 R2, RZ, RZ, R14 ;  /* 0x000000ffff027224 */ /* 0x001fd400078e000e */
[----:B------:R-:W-:Y:S05]  /*191f0*/  WARPSYNC.COLLECTIVE R15, `(.L_x_4850) ;  /* 0x000000000f087348 */ /* 0x000fea0003c00000 */
[----:B------:R0:W1:Y:S02]  /*19200*/  SHFL.IDX P6, R14, R13, R12, R11 ;  /* 0x0000000c0d0e7389 */ /* 0x00006400000c000b */
[----:B01----:R-:W-:Y:S01]  /*19210*/  ENDCOLLECTIVE ;  /* 0x000000000000791b */ /* 0x003fe20003800000 */
.L_x_4850:
[----:B------:R-:W-:Y:S02]  /*19220*/  IMAD.MOV.U32 R13, RZ, RZ, R6 ;  /* 0x000000ffff0d7224 */ /* 0x000fe400078e0006 */
[----:B------:R-:W-:Y:S02]  /*19230*/  IMAD.MOV.U32 R12, RZ, RZ, 0x2 ;  /* 0x00000002ff0c7424 */ /* 0x000fe400078e00ff */
[----:B------:R-:W-:-:S07]  /*19240*/  IMAD.MOV.U32 R3, RZ, RZ, R14 ;  /* 0x000000ffff037224 */ /* 0x000fce00078e000e */
[----:B------:R-:W-:Y:S05]  /*19250*/  WARPSYNC.COLLECTIVE R15, `(.L_x_4851) ;  /* 0x000000000f087348 */ /* 0x000fea0003c00000 */
[----:B------:R0:W1:Y:S02]  /*19260*/  SHFL.IDX P6, R14, R13, R12, R11 ;  /* 0x0000000c0d0e7389 */ /* 0x00006400000c000b */
[----:B01----:R-:W-:Y:S01]  /*19270*/  ENDCOLLECTIVE ;  /* 0x000000000000791b */ /* 0x003fe20003800000 */
.L_x_4851:
        /* <DEDUP_REMOVED lines=10> */
[----:B------:R-:W-:Y:S04]  /*19320*/  @P3 LDGSTS.E.BYPASS.LTC128B.128 [R0+0x20c00], desc[UR52][R2.64+0x40], !P5 ;  /* 0x20c0004002003fae */ /* 0x000fe8000e901d74 */
[----:B------:R0:W-:Y:S02]  /*19330*/  @P3 LDGSTS.E.BYPASS.LTC128B.128 [R0+0x22c00], desc[UR52][R2.64+0x80], !P2 ;  /* 0x22c0008002003fae */ /* 0x0001e4000d101d74 */
[----:B0-----:R-:W-:-:S07]  /*19340*/  IMAD.MOV.U32 R2, RZ, RZ, R14 ;  /* 0x000000ffff027224 */ /* 0x001fce00078e000e */
[----:B------:R-:W-:Y:S05]  /*19350*/  WARPSYNC.COLLECTIVE R15, `(.L_x_4852) ;  /* 0x000000000f087348 */ /* 0x000fea0003c00000 */
[----:B------:R0:W1:Y:S02]  /*19360*/  SHFL.IDX P6, R14, R13, R12, R11 ;  /* 0x0000000c0d0e7389 */ /* 0x00006400000c000b */
[----:B01----:R-:W-:Y:S01]  /*19370*/  ENDCOLLECTIVE ;  /* 0x000000000000791b */ /* 0x003fe20003800000 */
.L_x_4852:
[----:B------:R-:W-:Y:S02]  /*19380*/  IMAD.MOV.U32 R13, RZ, RZ, R6 ;  /* 0x000000ffff0d7224 */ /* 0x000fe400078e0006 */
[----:B------:R-:W-:Y:S02]  /*19390*/  IMAD.MOV.U32 R12, RZ, RZ, 0x3 ;  /* 0x00000003ff0c7424 */ /* 0x000fe400078e00ff */
[----:B------:R-:W-:-:S07]  /*193a0*/  IMAD.MOV.U32 R3, RZ, RZ, R14 ;  /* 0x000000ffff037224 */ /* 0x000fce00078e000e */
[----:B------:R-:W-:Y:S05]  /*193b0*/  WARPSYNC.COLLECTIVE R15, `(.L_x_4853) ;  /* 0x000000000f087348 */ /* 0x000fea0003c00000 */
[----:B------:R0:W1:Y:S02]  /*193c0*/  SHFL.IDX P6, R14, R13, R12, R11 ;  /* 0x0000000c0d0e7389 */ /* 0x00006400000c000b */
[----:B01----:R-:W-:Y:S01]  /*193d0*/  ENDCOLLECTIVE ;  /* 0x000000000000791b */ /* 0x003fe20003800000 */
.L_x_4853:
        /* <DEDUP_REMOVED lines=10> */
.L_x_4854:
[----:B------:R-:W-:Y:S01]  /*19480*/  @!PT LDS RZ, [RZ] ;  /* 0x00000000fffff984 */ /* 0x000fe20000000800 */
[----:B------:R-:W-:Y:S01]  /*19490*/  @!PT LDS RZ, [RZ] ;  /* 0x00000000fffff984 */ /* 0x000fe20000000800 */
[----:B------:R-:W-:Y:S01]  /*194a0*/  @!PT LDS RZ, [RZ] ;  /* 0x00000000fffff984 */ /* 0x000fe20000000800 */
[----:B------:R0:W-:Y:S04]  /*194b0*/  @P1 LDGSTS.E.BYPASS.LTC128B.128 [R0+0x1f400], desc[UR52][R2.64], !P4 ;  /* 0x1f40000002001fae */ /* 0x0001e8000e101d74 */
[----:B------:R0:W-:Y:S01]  /*194c0*/  @P1 LDGSTS.E.BYPASS.LTC128B.128 [R0+0x21400], desc[UR52][R2.64+0x40], !P5 ;  /* 0x2140004002001fae */ /* 0x0001e2000e901d74 */
[----:B------:R-:W-:-:S03]  /*194d0*/  LOP3.LUT P5, RZ, R16, 0x8000000, RZ, 0xc0, !PT ;  /* 0x0800000010ff7812 */ /* 0x000fc600078ac0ff */
[----:B------:R0:W-:Y:S01]  /*194e0*/  @P1 LDGSTS.E.BYPASS.LTC128B.128 [R0+0x23400], desc[UR52][R2.64+0x80], !P2 ;  /* 0x2340008002001fae */ /* 0x0001e2000d101d74 */
[----:B------:R-:W-:Y:S01]  /*194f0*/  IMAD.MOV.U32 R5, RZ, RZ, R14 ;  /* 0x000000ffff057224 */ /* 0x000fe200078e000e */
[----:B------:R-:W-:Y:S08]  /*19500*/  BRA `(.L_x_4855) ;  /* 0xffffffbc00ec7947 */ /* 0x000ff0000383ffff */
.L_x_4777:
[----:B------:R-:W-:Y:S02]  /*19510*/  IMAD.MOV.U32 R13, RZ, RZ, R4 ;  /* 0x000000ffff0d7224 */ /* 0x000fe400078e0004 */
[----:B------:R-:W-:Y:S02]  /*19520*/  IMAD.MOV.U32 R12, RZ, RZ, RZ ;  /* 0x000000ffff0c7224 */ /* 0x000fe400078e00ff */
[----:B------:R-:W-:Y:S02]  /*19530*/  IMAD.MOV.U32 R11, RZ, RZ, 0x1c1f ;  /* 0x00001c1fff0b7424 */ /* 0x000fe400078e00ff */
[----:B------:R-:W-:Y:S02]  /*19540*/  IMAD.MOV.U32 R15, RZ, RZ, -0x1 ;  /* 0xffffffffff0f7424 */ /* 0x000fe400078e00ff */
[----:B------:R-:W-:-:S07]  /*19550*/  VIADD R5, R8, UR42 ;  /* 0x0000002a08057c36 */ /* 0x000fce0008000000 */
[----:B-----5:R-:W-:Y:S05]  /*19560*/  WARPSYNC.COLLECTIVE R15, `(.L_x_4856) ;  /* 0x000000000f087348 */ /* 0x020fea0003c00000 */
[----:B------:R0:W1:Y:S02]  /*19570*/  SHFL.IDX P6, R14, R13, R12, R11 ;  /* 0x0000000c0d0e7389 */ /* 0x00006400000c000b */
[----:B01---5:R-:W-:Y:S01]  /*19580*/  ENDCOLLECTIVE ;  /* 0x000000000000791b */ /* 0x023fe20003800000 */
.L_x_4856:
[C---:B------:R-:W-:Y:S01]  /*19590*/  VIADD R6, R5.reuse, 0x20 ;  /* 0x0000002005067836 */ /* 0x040fe20000000000 */
[----:B------:R-:W-:Y:S01]  /*195a0*/  ISETP.GE.AND P1, PT, R5, UR40, PT ;  /* 0x0000002805007c0c */ /* 0x000fe2000bf26270 */
[----:B------:R-:W-:Y:S02]  /*195b0*/  IMAD.MOV.U32 R13, RZ, RZ, R0 ;  /* 0x000000ffff0d7224 */ /* 0x000fe400078e0000 */
[----:B------:R-:W-:-:S10]  /*195c0*/  IMAD.MOV.U32 R2, RZ, RZ, R14 ;  /* 0x000000ffff027224 */ /* 0x000fd400078e000e */
[----:B------:R-:W-:Y:S05]  /*195d0*/  WARPSYNC.COLLECTIVE R15, `(.L_x_4857) ;  /* 0x000000000f087348 */ /* 0x000fea0003c00000 */
[----:B------:R0:W1:Y:S02]  /*195e0*/  SHFL.IDX P6, R14, R13, R12, R11 ;  /* 0x0000000c0d0e7389 */ /* 0x00006400000c000b */
[----:B01----:R-:W-:Y:S01]  /*195f0*/  ENDCOLLECTIVE ;  /* 0x000000000000791b */ /* 0x003fe20003800000 */
.L_x_4857:
[----:B------:R-:W-:Y:S02]  /*19600*/  IMAD.MOV.U32 R13, RZ, RZ, R4 ;  /* 0x000000ffff0d7224 */ /* 0x000fe400078e0004 */
[----:B------:R-:W-:Y:S02]  /*19610*/  IMAD.MOV.U32 R12, RZ, RZ, 0x1 ;  /* 0x00000001ff0c7424 */ /* 0x000fe400078e00ff */
[----:B------:R-:W-:-:S07]  /*19620*/  IMAD.MOV.U32 R3, RZ, RZ, R14 ;  /* 0x000000ffff037224 */ /* 0x000fce00078e000e */
[----:B------:R-:W-:Y:S05]  /*19630*/  WARPSYNC.COLLECTIVE R15, `(.L_x_4858) ;  /* 0x000000000f087348 */ /* 0x000fea0003c00000 */
[----:B------:R0:W1:Y:S02]  /*19640*/  SHFL.IDX P6, R14, R13, R12, R11 ;  /* 0x0000000c0d0e7389 */ /* 0x00006400000c000b */
[----:B01----:R-:W-:Y:S01]  /*19650*/  ENDCOLLECTIVE ;  /* 0x000000000000791b */ /* 0x003fe20003800000 */
.L_x_4858:
        /* <DEDUP_REMOVED lines=12> */
[----:B------:R-:W-:Y:S01]  /*19720*/  ISETP.GE.AND P1, PT, R6, UR40, PT ;  /* 0x0000002806007c0c */ /* 0x000fe2000bf26270 */
[----:B0-----:R-:W-:-:S12]  /*19730*/  IMAD.MOV.U32 R2, RZ, RZ, R14 ;  /* 0x000000ffff027224 */ /* 0x001fd800078e000e */
[----:B------:R-:W-:Y:S05]  /*19740*/  WARPSYNC.COLLECTIVE R15, `(.L_x_4859) ;  /* 0x000000000f087348 */ /* 0x000fea0003c00000 */
[----:B------:R0:W1:Y:S02]  /*19750*/  SHFL.IDX P6, R14, R13, R12, R11 ;  /* 0x0000000c0d0e7389 */ /* 0x00006400000c000b */
[----:B01----:R-:W-:Y:S01]  /*19760*/  ENDCOLLECTIVE ;  /* 0x000000000000791b */ /* 0x003fe20003800000 */
.L_x_4859:
[----:B------:R-:W-:Y:S02]  /*19770*/  IMAD.MOV.U32 R13, RZ, RZ, R4 ;  /* 0x000000ffff0d7224 */ /* 0x000fe400078e0004 */
[----:B------:R-:W-:Y:S02]  /*19780*/  IMAD.MOV.U32 R12, RZ, RZ, 0x2 ;  /* 0x00000002ff0c7424 */ /* 0x000fe400078e00ff */
[----:B------:R-:W-:-:S07]  /*19790*/  IMAD.MOV.U32 R3, RZ, RZ, R14 ;  /* 0x000000ffff037224 */ /* 0x000fce00078e000e */
[----:B------:R-:W-:Y:S05]  /*197a0*/  WARPSYNC.COLLECTIVE R15, `(.L_x_4860) ;  /* 0x000000000f087348 */ /* 0x000fea0003c00000 */
[----:B------:R0:W1:Y:S02]  /*197b0*/  SHFL.IDX P6, R14, R13, R12, R11 ;  /* 0x0000000c0d0e7389 */ /* 0x00006400000c000b */
[----:B01----:R-:W-:Y:S01]  /*197c0*/  ENDCOLLECTIVE ;  /* 0x000000000000791b */ /* 0x003fe20003800000 */
.L_x_4860:
        /* <DEDUP_REMOVED lines=13> */
[----:B------:R-:W-:Y:S01]  /*198a0*/  ISETP.GE.AND P1, PT, R2, UR40, PT ;  /* 0x0000002802007c0c */ /* 0x000fe2000bf26270 */
[----:B------:R-:W-:-:S12]  /*198b0*/  IMAD.MOV.U32 R2, RZ, RZ, R14 ;  /* 0x000000ffff027224 */ /* 0x000fd800078e000e */
[----:B------:R-:W-:Y:S05]  /*198c0*/  WARPSYNC.COLLECTIVE R15, `(.L_x_4861) ;  /* 0x000000000f087348 */ /* 0x000fea0003c00000 */
[----:B------:R0:W1:Y:S02]  /*198d0*/  SHFL.IDX P6, R14, R13, R12, R11 ;  /* 0x0000000c0d0e7389 */ /* 0x00006400000c000b */
[----:B01----:R-:W-:Y:S01]  /*198e0*/  ENDCOLLECTIVE ;  /* 0x000000000000791b */ /* 0x003fe20003800000 */
.L_x_4861:
[----:B------:R-:W-:Y:S02]  /*198f0*/  IMAD.MOV.U32 R13, RZ, RZ, R4 ;  /* 0x000000ffff0d7224 */ /* 0x000fe400078e0004 */
[----:B------:R-:W-:Y:S02]  /*19900*/  IMAD.MOV.U32 R12, RZ, RZ, 0x3 ;  /* 0x00000003ff0c7424 */ /* 0x000fe400078e00ff */
[----:B------:R-:W-:-:S07]  /*19910*/  IMAD.MOV.U32 R3, RZ, RZ, R14 ;  /* 0x000000ffff037224 */ /* 0x000fce00078e000e */
[----:B------:R-:W-:Y:S05]  /*19920*/  WARPSYNC.COLLECTIVE R15, `(.L_x_4862) ;  /* 0x000000000f087348 */ /* 0x000fea0003c00000 */
[----:B------:R0:W1:Y:S02]  /*19930*/  SHFL.IDX P6, R14, R13, R12, R11 ;  /* 0x0000000c0d0e7389 */ /* 0x00006400000c000b */
[----:B01----:R-:W-:Y:S01]  /*19940*/  ENDCOLLECTIVE ;  /* 0x000000000000791b */ /* 0x003fe20003800000 */
.L_x_4862:
        /* <DEDUP_REMOVED lines=10> */
.L_x_4863:
[----:B------:R-:W-:Y:S01]  /*199f0*/  @!PT LDS RZ, [RZ] ;  /* 0x00000000fffff984 */ /* 0x000fe20000000800 */
[----:B------:R-:W-:Y:S01]  /*19a00*/  @!PT LDS RZ, [RZ] ;  /* 0x00000000fffff984 */ /* 0x000fe20000000800 */
[----:B------:R-:W-:Y:S01]  /*19a10*/  @!PT LDS RZ, [RZ] ;  /* 0x00000000fffff984 */ /* 0x000fe20000000800 */
[----:B------:R0:W-:Y:S04]  /*19a20*/  @!P1 LDGSTS.E.BYPASS.LTC128B.128 [R7+0x19400], desc[UR52][R2.64], !P3 ;  /* 0x1940000002079fae */ /* 0x0001e8000d901d74 */
[----:B------:R0:W-:Y:S04]  /*19a30*/  @!P1 LDGSTS.E.BYPASS.LTC128B.128 [R7+0x1b400], desc[UR52][R2.64+0x40], !P4 ;  /* 0x1b40004002079fae */ /* 0x0001e8000e101d74 */
[----:B------:R0:W-:Y:S01]  /*19a40*/  @!P1 LDGSTS.E.BYPASS.LTC128B.128 [R7+0x1d400], desc[UR52][R2.64+0x80], !P5 ;  /* 0x1d40008002079fae */ /* 0x0001e2000e901d74 */
[----:B------:R-:W-:Y:S01]  /*19a50*/  IMAD.MOV.U32 R0, RZ, RZ, R14 ;  /* 0x000000ffff007224 */ /* 0x000fe200078e000e */
[----:B------:R-:W-:Y:S06]  /*19a60*/  BRA `(.L_x_4864) ;  /* 0xffffffc000cc7947 */ /* 0x000fec000383ffff */
.L_x_4780:
[----:B0-----:R0:W1:Y:S02]  /*19a70*/  SYNCS.PHASECHK.TRANS64.TRYWAIT P0, [R18+URZ+0x2a820], R3 ;  /* 0x02a82003120075a7 */ /* 0x001064000800017f */
[----:B-1----:R-:W-:Y:S05]  /*19a80*/  @!P0 NANOSLEEP.SYNCS 0x989680 ;  /* 0x009896800000895d */ /* 0x002fea0003900000 */
[----:B------:R-:W1:Y:S02]  /*19a90*/  @!P0 SYNCS.PHASECHK.TRANS64 P0, [R18+URZ+0x2a820], R3 ;  /* 0x02a82003120085a7 */ /* 0x000e64000800007f */
[----:B-1----:R-:W-:Y:S05]  /*19aa0*/  @!P0 BRA `(.L_x_4780) ;  /* 0xfffffffc00f08947 */ /* 0x002fea000383ffff */
[----:B------:R-:W-:Y:S05]  /*19ab0*/  BRA `(.L_x_4865) ;  /* 0xffffffc400307947 */ /* 0x000fea000383ffff */
.L_x_4784:
[----:B0-----:R0:W1:Y:S02]  /*19ac0*/  SYNCS.PHASECHK.TRANS64.TRYWAIT P0, [R4+URZ+0x2a880], R20 ;  /* 0x02a88014040075a7 */ /* 0x001064000800017f */
[----:B-1----:R-:W-:Y:S05]  /*19ad0*/  @!P0 NANOSLEEP.SYNCS 0x989680 ;  /* 0x009896800000895d */ /* 0x002fea0003900000 */
[----:B------:R-:W1:Y:S02]  /*19ae0*/  @!P0 SYNCS.PHASECHK.TRANS64 P0, [R4+URZ+0x2a880], R20 ;  /* 0x02a88014040085a7 */ /* 0x000e64000800007f */
[----:B-1----:R-:W-:Y:S05]  /*19af0*/  @!P0 BRA `(.L_x_4784) ;  /* 0xfffffffc00f08947 */ /* 0x002fea000383ffff */
[----:B------:R-:W-:Y:S05]  /*19b00*/  BRA `(.L_x_4866) ;  /* 0xffffffc400f47947 */ /* 0x000fea000383ffff */
.L_x_4785:
        /* <DEDUP_REMOVED lines=8> */
.L_x_4868:
[----:B------:R-:W-:Y:S05]  /*19b90*/  BSYNC B0 ;  /* 0x0000000000007941 */ /* 0x000fea0003800000 */
.L_x_4867:
        /* <DEDUP_REMOVED lines=8> */
.L_x_4869:
[----:B------:R-:W-:Y:S02]  /*19c20*/  IMAD.MOV.U32 R13, RZ, RZ, R27 ;  /* 0x000000ffff0d7224 */ /* 0x000fe400078e001b */
[----:B------:R-:W-:Y:S02]  /*19c30*/  IMAD.MOV.U32 R12, RZ, RZ, 0x1 ;  /* 0x00000001ff0c7424 */ /* 0x000fe400078e00ff */
[----:B------:R-:W-:-:S07]  /*19c40*/  IMAD.MOV.U32 R2, RZ, RZ, R14 ;  /* 0x000000ffff027224 */ /* 0x000fce00078e000e */
[----:B------:R-:W-:Y:S05]  /*19c50*/  WARPSYNC.COLLECTIVE R15, `(.L_x_4870) ;  /* 0x000000000f087348 */ /* 0x000fea0003c00000 */
[----:B------:R0:W1:Y:S02]  /*19c60*/  SHFL.IDX P6, R14, R13, R12, R11 ;  /* 0x0000000c0d0e7389 */ /* 0x00006400000c000b */
[----:B01----:R-:W-:Y:S01]  /*19c70*/  ENDCOLLECTIVE ;  /* 0x000000000000791b */ /* 0x003fe20003800000 */
.L_x_4870:
        /* <DEDUP_REMOVED lines=14> */
.L_x_4871:
[----:B------:R-:W-:Y:S02]  /*19d60*/  IMAD.MOV.U32 R13, RZ, RZ, R27 ;  /* 0x000000ffff0d7224 */ /* 0x000fe400078e001b */
[----:B------:R-:W-:Y:S02]  /*19d70*/  IMAD.MOV.U32 R12, RZ, RZ, 0x2 ;  /* 0x00000002ff0c7424 */ /* 0x000fe400078e00ff */
[----:B------:R-:W-:-:S07]  /*19d80*/  IMAD.MOV.U32 R2, RZ, RZ, R14 ;  /* 0x000000ffff027224 */ /* 0x000fce00078e000e */
[----:B------:R-:W-:Y:S05]  /*19d90*/  WARPSYNC.COLLECTIVE R15, `(.L_x_4872) ;  /* 0x000000000f087348 */ /* 0x000fea0003c00000 */
[----:B------:R0:W1:Y:S02]  /*19da0*/  SHFL.IDX P6, R14, R13, R12, R11 ;  /* 0x0000000c0d0e7389 */ /* 0x00006400000c000b */
[----:B01----:R-:W-:Y:S01]  /*19db0*/  ENDCOLLECTIVE ;  /* 0x000000000000791b */ /* 0x003fe20003800000 */
.L_x_4872:
        /* <DEDUP_REMOVED lines=13> */
.L_x_4873:
[----:B------:R-:W-:Y:S02]  /*19e90*/  IMAD.MOV.U32 R13, RZ, RZ, R27 ;  /* 0x000000ffff0d7224 */ /* 0x000fe400078e001b */
[----:B------:R-:W-:Y:S02]  /*19ea0*/  IMAD.MOV.U32 R12, RZ, RZ, 0x3 ;  /* 0x00000003ff0c7424 */ /* 0x000fe400078e00ff */
[----:B------:R-:W-:-:S07]  /*19eb0*/  IMAD.MOV.U32 R2, RZ, RZ, R14 ;  /* 0x000000ffff027224 */ /* 0x000fce00078e000e */
[----:B------:R-:W-:Y:S05]  /*19ec0*/  WARPSYNC.COLLECTIVE R15, `(.L_x_4874) ;  /* 0x000000000f087348 */ /* 0x000fea0003c00000 */
[----:B------:R0:W1:Y:S02]  /*19ed0*/  SHFL.IDX P6, R14, R13, R12, R11 ;  /* 0x0000000c0d0e7389 */ /* 0x00006400000c000b */
[----:B01----:R-:W-:Y:S01]  /*19ee0*/  ENDCOLLECTIVE ;  /* 0x000000000000791b */ /* 0x003fe20003800000 */
.L_x_4874:
        /* <DEDUP_REMOVED lines=13> */
.L_x_4875:
[----:B------:R-:W-:Y:S01]  /*19fc0*/  IMAD.MOV.U32 R2, RZ, RZ, R14 ;  /* 0x000000ffff027224 */ /* 0x000fe200078e000e */
[----:B------:R-:W-:Y:S06]  /*19fd0*/  BRA `(.L_x_4876) ;  /* 0xffffffc400807947 */ /* 0x000fec000383ffff */
.L_x_4790:
[----:B---3--:R3:W4:Y:S02]  /*19fe0*/  SYNCS.PHASECHK.TRANS64.TRYWAIT P0, [R4+URZ+0x2a840], R20 ;  /* 0x02a84014040075a7 */ /* 0x008724000800017f */
[----:B----4-:R-:W-:Y:S05]  /*19ff0*/  @!P0 NANOSLEEP.SYNCS 0x989680 ;  /* 0x009896800000895d */ /* 0x010fea0003900000 */
[----:B------:R-:W4:Y:S02]  /*1a000*/  @!P0 SYNCS.PHASECHK.TRANS64 P0, [R4+URZ+0x2a840], R20 ;  /* 0x02a84014040085a7 */ /* 0x000f24000800007f */
[----:B----4-:R-:W-:Y:S05]  /*1a010*/  @!P0 BRA `(.L_x_4790) ;  /* 0xfffffffc00f08947 */ /* 0x010fea000383ffff */
[----:B------:R-:W-:Y:S05]  /*1a020*/  BRA `(.L_x_4877) ;  /* 0xffffffc400d87947 */ /* 0x000fea000383ffff */
.L_x_4791:
        /* <DEDUP_REMOVED lines=8> */
.L_x_4879:
[----:B------:R-:W-:Y:S05]  /*1a0b0*/  BSYNC B0 ;  /* 0x0000000000007941 */ /* 0x000fea0003800000 */
.L_x_4878:
        /* <DEDUP_REMOVED lines=8> */
.L_x_4880:
[----:B------:R-:W-:Y:S02]  /*1a140*/  IMAD.MOV.U32 R13, RZ, RZ, R8 ;  /* 0x000000ffff0d7224 */ /* 0x000fe400078e0008 */
[----:B------:R-:W-:Y:S02]  /*1a150*/  IMAD.MOV.U32 R12, RZ, RZ, 0x1 ;  /* 0x00000001ff0c7424 */ /* 0x000fe400078e00ff */
[----:B------:R-:W-:-:S07]  /*1a160*/  IMAD.MOV.U32 R2, RZ, RZ, R14 ;  /* 0x000000ffff027224 */ /* 0x000fce00078e000e */
[----:B------:R-:W-:Y:S05]  /*1a170*/  WARPSYNC.COLLECTIVE R15, `(.L_x_4881) ;  /* 0x000000000f087348 */ /* 0x000fea0003c00000 */
[----:B------:R0:W1:Y:S02]  /*1a180*/  SHFL.IDX P6, R14, R13, R12, R11 ;  /* 0x0000000c0d0e7389 */ /* 0x00006400000c000b */
[----:B01----:R-:W-:Y:S01]  /*1a190*/  ENDCOLLECTIVE ;  /* 0x000000000000791b */ /* 0x003fe20003800000 */
.L_x_4881:
        /* <DEDUP_REMOVED lines=13> */
.L_x_4882:
[----:B------:R-:W-:Y:S02]  /*1a270*/  IMAD.MOV.U32 R13, RZ, RZ, R8 ;  /* 0x000000ffff0d7224 */ /* 0x000fe400078e0008 */
[----:B------:R-:W-:Y:S02]  /*1a280*/  IMAD.MOV.U32 R12, RZ, RZ, 0x2 ;  /* 0x00000002ff0c7424 */ /* 0x000fe400078e00ff */
[----:B------:R-:W-:-:S07]  /*1a290*/  IMAD.MOV.U32 R2, RZ, RZ, R14 ;  /* 0x000000ffff027224 */ /* 0x000fce00078e000e */
[----:B------:R-:W-:Y:S05]  /*1a2a0*/  WARPSYNC.COLLECTIVE R15, `(.L_x_4883) ;  /* 0x000000000f087348 */ /* 0x000fea0003c00000 */
[----:B------:R0:W1:Y:S02]  /*1a2b0*/  SHFL.IDX P6, R14, R13, R12, R11 ;  /* 0x0000000c0d0e7389 */ /* 0x00006400000c000b */
[----:B01----:R-:W-:Y:S01]  /*1a2c0*/  ENDCOLLECTIVE ;  /* 0x000000000000791b */ /* 0x003fe20003800000 */
.L_x_4883:
        /* <DEDUP_REMOVED lines=13> */
.L_x_4884:
[----:B------:R-:W-:Y:S02]  /*1a3a0*/  IMAD.MOV.U32 R13, RZ, RZ, R8 ;  /* 0x000000ffff0d7224 */ /* 0x000fe400078e0008 */
[----:B------:R-:W-:Y:S02]  /*1a3b0*/  IMAD.MOV.U32 R12, RZ, RZ, 0x3 ;  /* 0x00000003ff0c7424 */ /* 0x000fe400078e00ff */
[----:B------:R-:W-:-:S07]  /*1a3c0*/  IMAD.MOV.U32 R2, RZ, RZ, R14 ;  /* 0x000000ffff027224 */ /* 0x000fce00078e000e */
[----:B------:R-:W-:Y:S05]  /*1a3d0*/  WARPSYNC.COLLECTIVE R15, `(.L_x_4885) ;  /* 0x000000000f087348 */ /* 0x000fea0003c00000 */
[----:B------:R0:W1:Y:S02]  /*1a3e0*/  SHFL.IDX P6, R14, R13, R12, R11 ;  /* 0x0000000c0d0e7389 */ /* 0x00006400000c000b */
[----:B01----:R-:W-:Y:S01]  /*1a3f0*/  ENDCOLLECTIVE ;  /* 0x000000000000791b */ /* 0x003fe20003800000 */
.L_x_4885:
        /* <DEDUP_REMOVED lines=13> */
.L_x_4886:
[----:B------:R-:W-:Y:S01]  /*1a4d0*/  IMAD.MOV.U32 R2, RZ, RZ, R14 ;  /* 0x000000ffff027224 */ /* 0x000fe200078e000e */
[----:B------:R-:W-:Y:S06]  /*1a4e0*/  BRA `(.L_x_4887) ;  /* 0xffffffc400607947 */ /* 0x000fec000383ffff */
.L_x_4796:
[----:B------:R0:W0:Y:S02]  /*1a4f0*/  SYNCS.PHASECHK.TRANS64.TRYWAIT P2, [R0+URZ+0x2a870], R2 ;  /* 0x02a87002000075a7 */ /* 0x000024000804017f */
[----:B0-----:R-:W-:Y:S05]  /*1a500*/  @!P2 NANOSLEEP.SYNCS 0x989680 ;  /* 0x009896800000a95d */ /* 0x001fea0003900000 */
[----:B------:R-:W0:Y:S02]  /*1a510*/  @!P2 SYNCS.PHASECHK.TRANS64 P2, [R0+URZ+0x2a870], R2 ;  /* 0x02a870020000a5a7 */ /* 0x000e24000804007f */
[----:B0-----:R-:W-:Y:S05]  /*1a520*/  @!P2 BRA `(.L_x_4796) ;  /* 0xfffffffc00f0a947 */ /* 0x001fea000383ffff */
[----:B------:R-:W-:Y:S05]  /*1a530*/  BRA `(.L_x_4888) ;  /* 0xffffffc400cc7947 */ /* 0x000fea000383ffff */
.L_x_4798:
[----:B------:R0:W0:Y:S02]  /*1a540*/  SYNCS.PHASECHK.TRANS64.TRYWAIT P2, [R0+URZ+0x2a860], R3 ;  /* 0x02a86003000075a7 */ /* 0x000024000804017f */
[----:B0-----:R-:W-:Y:S05]  /*1a550*/  @!P2 NANOSLEEP.SYNCS 0x989680 ;  /* 0x009896800000a95d */ /* 0x001fea0003900000 */
[----:B------:R-:W0:Y:S02]  /*1a560*/  @!P2 SYNCS.PHASECHK.TRANS64 P2, [R0+URZ+0x2a860], R3 ;  /* 0x02a860030000a5a7 */ /* 0x000e24000804007f */
[----:B0-----:R-:W-:Y:S05]  /*1a570*/  @!P2 BRA `(.L_x_4798) ;  /* 0xfffffffc00f0a947 */ /* 0x001fea000383ffff */
[----:B------:R-:W-:Y:S05]  /*1a580*/  BRA `(.L_x_4889) ;  /* 0xffffffc400dc7947 */ /* 0x000fea000383ffff */
.L_x_4806:
[----:B0-----:R0:W2:Y:S02]  /*1a590*/  SYNCS.PHASECHK.TRANS64.TRYWAIT P2, [R0+URZ+0x2a870], R3 ;  /* 0x02a87003000075a7 */ /* 0x0010a4000804017f */
[----:B--2---:R-:W-:Y:S05]  /*1a5a0*/  @!P2 NANOSLEEP.SYNCS 0x989680 ;  /* 0x009896800000a95d */ /* 0x004fea0003900000 */
[----:B------:R-:W2:Y:S02]  /*1a5b0*/  @!P2 SYNCS.PHASECHK.TRANS64 P2, [R0+URZ+0x2a870], R3 ;  /* 0x02a870030000a5a7 */ /* 0x000ea4000804007f */
[----:B--2---:R-:W-:Y:S05]  /*1a5c0*/  @!P2 BRA `(.L_x_4806) ;  /* 0xfffffffc00f0a947 */ /* 0x004fea000383ffff */
[----:B------:R-:W-:Y:S05]  /*1a5d0*/  BRA `(.L_x_4890) ;  /* 0xffffffd0002c7947 */ /* 0x000fea000383ffff */
.L_x_4808:
[----:B0-----:R0:W2:Y:S02]  /*1a5e0*/  SYNCS.PHASECHK.TRANS64.TRYWAIT P2, [R0+URZ+0x2a860], R3 ;  /* 0x02a86003000075a7 */ /* 0x0010a4000804017f */
[----:B--2---:R-:W-:Y:S05]  /*1a5f0*/  @!P2 NANOSLEEP.SYNCS 0x989680 ;  /* 0x009896800000a95d */ /* 0x004fea0003900000 */
[----:B------:R-:W2:Y:S02]  /*1a600*/  @!P2 SYNCS.PHASECHK.TRANS64 P2, [R0+URZ+0x2a860], R3 ;  /* 0x02a860030000a5a7 */ /* 0x000ea4000804007f */
[----:B--2---:R-:W-:Y:S05]  /*1a610*/  @!P2 BRA `(.L_x_4808) ;  /* 0xfffffffc00f0a947 */ /* 0x004fea000383ffff */
[----:B------:R-:W-:Y:S05]  /*1a620*/  BRA `(.L_x_4891) ;  /* 0xffffffd000387947 */ /* 0x000fea000383ffff */
.L_x_4815:
[----:B--2---:R2:W3:Y:S02]  /*1a630*/  SYNCS.PHASECHK.TRANS64.TRYWAIT P0, [R4+URZ+0x2a820], R0 ;  /* 0x02a82000040075a7 */ /* 0x0044e4000800017f */
[----:B---3--:R-:W-:Y:S05]  /*1a640*/  @!P0 NANOSLEEP.SYNCS 0x989680 ;  /* 0x009896800000895d */ /* 0x008fea0003900000 */
[----:B------:R-:W3:Y:S02]  /*1a650*/  @!P0 SYNCS.PHASECHK.TRANS64 P0, [R4+URZ+0x2a820], R0 ;  /* 0x02a82000040085a7 */ /* 0x000ee4000800007f */
[----:B---3--:R-:W-:Y:S05]  /*1a660*/  @!P0 BRA `(.L_x_4815) ;  /* 0xfffffffc00f08947 */ /* 0x008fea000383ffff */
[----:B------:R-:W-:Y:S05]  /*1a670*/  BRA `(.L_x_4892) ;  /* 0xffffffd800b47947 */ /* 0x000fea000383ffff */
.L_x_4816:
[----:B------:R-:W3:Y:S01]  /*1a680*/  S2R R2, SR_TID.X ;  /* 0x0000000000027919 */ /* 0x000ee20000002100 */
[----:B------:R-:W-:Y:S01]  /*1a690*/  BSSY B0, `(.L_x_4893) ;  /* 0x000000a000007945 */ /* 0x000fe20003800000 */
[----:B------:R-:W-:Y:S02]  /*1a6a0*/  IMAD.MOV.U32 R12, RZ, RZ, RZ ;  /* 0x000000ffff0c7224 */ /* 0x000fe400078e00ff */
[----:B0-----:R-:W-:Y:S02]  /*1a6b0*/  IMAD.MOV.U32 R11, RZ, RZ, 0x1f ;  /* 0x0000001fff0b7424 */ /* 0x001fe400078e00ff */
[----:B------:R-:W-:Y:S01]  /*1a6c0*/  IMAD.MOV.U32 R15, RZ, RZ, -0x1 ;  /* 0xffffffffff0f7424 */ /* 0x000fe200078e00ff */
[----:B---3--:R-:W-:-:S04]  /*1a6d0*/  SHF.R.U32.HI R2, RZ, 0x5, R2 ;  /* 0x00000005ff027819 */ /* 0x008fc80000011602 */
[----:B------:R-:W-:-:S05]  /*1a6e0*/  LOP3.LUT R2, R2, 0x3, RZ, 0xc0, !PT ;  /* 0x0000000302027812 */ /* 0x000fca00078ec0ff */
[----:B------:R-:W-:-:S07]  /*1a6f0*/  IMAD.MOV.U32 R13, RZ, RZ, R2 ;  /* 0x000000ffff0d7224 */ /* 0x000fce00078e0002 */
[----:B-12---:R-:W-:Y:S05]  /*1a700*/  WARPSYNC.COLLECTIVE R15, `(.L_x_4894) ;  /* 0x000000000f087348 */ /* 0x006fea0003c00000 */
[----:B------:R0:W3:Y:S02]  /*1a710*/  SHFL.IDX P6, R14, R13, R12, R11 ;  /* 0x0000000c0d0e7389 */ /* 0x0000e400000c000b */
[----:B0123--:R-:W-:Y:S01]  /*1a720*/  ENDCOLLECTIVE ;  /* 0x000000000000791b */ /* 0x00ffe20003800000 */
.L_x_4894:
[----:B------:R-:W-:Y:S05]  /*1a730*/  BSYNC B0 ;  /* 0x0000000000007941 */ /* 0x000fea0003800000 */
.L_x_4893:
[----:B------:R-:W-:Y:S05]  /*1a740*/  BRA `(.L_x_4895) ;  /* 0xffffffd8009c7947 */ /* 0x000fea000383ffff */
.L_x_4819:
[----:B------:R-:W-:Y:S01]  /*1a750*/  BSSY B1, `(.L_x_4896) ;  /* 0x0000006000017945 */ /* 0x000fe20003800000 */
[----:B------:R-:W-:-:S07]  /*1a760*/  IMAD.MOV.U32 R15, RZ, RZ, -0x1 ;  /* 0xffffffffff0f7424 */ /* 0x000fce00078e00ff */
[----:B012---:R-:W-:Y:S05]  /*1a770*/  WARPSYNC.COLLECTIVE R15, `(.L_x_4897) ;  /* 0x000000000f0c7348 */ /* 0x007fea0003c00000 */
[----:B------:R-:W-:Y:S02]  /*1a780*/  ELECT P6, UR62, PT ;  /* 0x00000000003e782f */ /* 0x000fe400038c0000 */
[----:B------:R-:W-:Y:S01]  /*1a790*/  MOV R14, UR62 ;  /* 0x0000003e000e7c02 */ /* 0x000fe20008000f00 */
[----:B012---:R-:W-:Y:S10]  /*1a7a0*/  ENDCOLLECTIVE ;  /* 0x000000000000791b */ /* 0x007ff40003800000 */
.L_x_4897:
[----:B------:R-:W-:Y:S05]  /*1a7b0*/  BSYNC B1 ;  /* 0x0000000000017941 */ /* 0x000fea0003800000 */
.L_x_4896:
[----:B------:R-:W-:Y:S05]  /*1a7c0*/  BRA `(.L_x_4898) ;  /* 0xffffffd800947947 */ /* 0x000fea000383ffff */
.L_x_4821:
[----:B--2---:R2:W3:Y:S02]  /*1a7d0*/  SYNCS.PHASECHK.TRANS64.TRYWAIT P1, [R5+URZ+0x2a840], R0 ;  /* 0x02a84000050075a7 */ /* 0x0044e4000802017f */
[----:B---3--:R-:W-:Y:S05]  /*1a7e0*/  @!P1 NANOSLEEP.SYNCS 0x989680 ;  /* 0x009896800000995d */ /* 0x008fea0003900000 */
[----:B------:R-:W3:Y:S02]  /*1a7f0*/  @!P1 SYNCS.PHASECHK.TRANS64 P1, [R5+URZ+0x2a840], R0 ;  /* 0x02a84000050095a7 */ /* 0x000ee4000802007f */
[----:B---3--:R-:W-:Y:S05]  /*1a800*/  @!P1 BRA `(.L_x_4821) ;  /* 0xfffffffc00f09947 */ /* 0x008fea000383ffff */
[----:B------:R-:W-:Y:S05]  /*1a810*/  BRA `(.L_x_4899) ;  /* 0xffffffd800b47947 */ /* 0x000fea000383ffff */
.L_x_4823:
[----:B---3--:R3:W4:Y:S02]  /*1a820*/  SYNCS.PHASECHK.TRANS64.TRYWAIT P1, [R23+URZ+0x2a840], R2 ;  /* 0x02a84002170075a7 */ /* 0x008724000802017f */
[----:B----4-:R-:W-:Y:S05]  /*1a830*/  @!P1 NANOSLEEP.SYNCS 0x989680 ;  /* 0x009896800000995d */ /* 0x010fea0003900000 */
[----:B------:R-:W4:Y:S02]  /*1a840*/  @!P1 SYNCS.PHASECHK.TRANS64 P1, [R23+URZ+0x2a840], R2 ;  /* 0x02a84002170095a7 */ /* 0x000f24000802007f */
[----:B----4-:R-:W-:Y:S05]  /*1a850*/  @!P1 BRA `(.L_x_4823) ;  /* 0xfffffffc00f09947 */ /* 0x010fea000383ffff */
[----:B------:R-:W-:Y:S05]  /*1a860*/  BRA `(.L_x_4900) ;  /* 0xffffffd800c07947 */ /* 0x000fea000383ffff */
.L_x_4825:
[----:B----4-:R4:W0:Y:S02]  /*1a870*/  SYNCS.PHASECHK.TRANS64.TRYWAIT P1, [R5+URZ+0x2a860], R0 ;  /* 0x02a86000050075a7 */ /* 0x010824000802017f */
[----:B0-----:R-:W-:Y:S05]  /*1a880*/  @!P1 NANOSLEEP.SYNCS 0x989680 ;  /* 0x009896800000995d */ /* 0x001fea0003900000 */
[----:B------:R-:W0:Y:S02]  /*1a890*/  @!P1 SYNCS.PHASECHK.TRANS64 P1, [R5+URZ+0x2a860], R0 ;  /* 0x02a86000050095a7 */ /* 0x000e24000802007f */
[----:B0-----:R-:W-:Y:S05]  /*1a8a0*/  @!P1 BRA `(.L_x_4825) ;  /* 0xfffffffc00f09947 */ /* 0x001fea000383ffff */
[----:B------:R-:W-:Y:S05]  /*1a8b0*/  BRA `(.L_x_4901) ;  /* 0xffffffd800bc7947 */ /* 0x000fea000383ffff */
.L_x_4827:
[----:B------:R0:W0:Y:S02]  /*1a8c0*/  SYNCS.PHASECHK.TRANS64.TRYWAIT P1, [R23+URZ+0x2a860], R2 ;  /* 0x02a86002170075a7 */ /* 0x000024000802017f */
[----:B0-----:R-:W-:Y:S05]  /*1a8d0*/  @!P1 NANOSLEEP.SYNCS 0x989680 ;  /* 0x009896800000995d */ /* 0x001fea0003900000 */
[----:B------:R-:W0:Y:S02]  /*1a8e0*/  @!P1 SYNCS.PHASECHK.TRANS64 P1, [R23+URZ+0x2a860], R2 ;  /* 0x02a86002170095a7 */ /* 0x000e24000802007f */
[----:B0-----:R-:W-:Y:S05]  /*1a8f0*/  @!P1 BRA `(.L_x_4827) ;  /* 0xfffffffc00f09947 */ /* 0x001fea000383ffff */
[----:B------:R-:W-:Y:S05]  /*1a900*/  BRA `(.L_x_4902) ;  /* 0xffffffd800b87947 */ /* 0x000fea000383ffff */
.L_x_4829:
[----:B------:R0:W0:Y:S02]  /*1a910*/  SYNCS.PHASECHK.TRANS64.TRYWAIT P1, [R5+URZ+0x2a880], R0 ;  /* 0x02a88000050075a7 */ /* 0x000024000802017f */
[----:B0-----:R-:W-:Y:S05]  /*1a920*/  @!P1 NANOSLEEP.SYNCS 0x989680 ;  /* 0x009896800000995d */ /* 0x001fea0003900000 */
[----:B------:R-:W0:Y:S02]  /*1a930*/  @!P1 SYNCS.PHASECHK.TRANS64 P1, [R5+URZ+0x2a880], R0 ;  /* 0x02a88000050095a7 */ /* 0x000e24000802007f */
[----:B0-----:R-:W-:Y:S05]  /*1a940*/  @!P1 BRA `(.L_x_4829) ;  /* 0xfffffffc00f09947 */ /* 0x001fea000383ffff */
[----:B------:R-:W-:Y:S05]  /*1a950*/  BRA `(.L_x_4903) ;  /* 0xffffffd800b47947 */ /* 0x000fea000383ffff */
.L_x_4904:
        /* <DEDUP_REMOVED lines=10> */
.L_x_15837:


//--------------------- .text._ZN7cutlass13device_kernelIN5flash11enable_sm90INS1_16FlashAttnFwdSm90INS1_25CollectiveMainloopFwdSm90ILi2EN4cute5tupleIJNS5_1CILi1EEES8_S8_EEENS6_IJNS7_ILi128EEESA_NS7_ILi192EEEEEELi192ENS_12float_e4m3_tEfNS_4arch4Sm90ELb0ELb1ELb1ELb1ELb1ELb0ELb0ELb1ELb1ELb1ELb0ELb0EEENS1_21CollectiveEpilogueFwdINS6_IJSA_SB_SA_EEES9_NS_10bfloat16_tESF_Li256ELb1ELb1ELb0ELb1EEENS1_36VarlenDynamicPersistentTileSchedulerILi128ELi128ELi256ELi128ELb0ELb1ELb1ELb1ELb0ELb1EEEEEEEEEvNT_6ParamsE --------------------------
	.section	.text._ZN7cutlass13device_kernelIN5flash11enable_sm90INS1_16FlashAttnFwdSm90INS1_25CollectiveMainloopFwdSm90ILi2EN4cute5tupleIJNS5_1CILi1EEES8_S8_EEENS6_IJNS7_ILi128EEESA_NS7_ILi192EEEEEELi192ENS_12float_e4m3_tEfNS_4arch4Sm90ELb0ELb1ELb1ELb1ELb1ELb0ELb0ELb1ELb1ELb1ELb0ELb0EEENS1_21CollectiveEpilogueFwdINS6_IJSA_SB_SA_EEES9_NS_10bfloat16_tESF_Li256ELb1ELb1ELb0ELb1EEENS1_36VarlenDynamicPersistentTileSchedulerILi128ELi128ELi256ELi128ELb0ELb1ELb1ELb1ELb0ELb1EEEEEEEEEvNT_6ParamsE,"ax",@progbits
	.align	128
.text._ZN7cutlass13device_kernelIN5flash11enable_sm90INS1_16FlashAttnFwdSm90INS1_25CollectiveMainloopFwdSm90ILi2EN4cute5tupleIJNS5_1CILi1EEES8_S8_EEENS6_IJNS7_ILi128EEESA_NS7_ILi192EEEEEELi192ENS_12float_e4m3_tEfNS_4arch4Sm90ELb0ELb1ELb1ELb1ELb1ELb0ELb0ELb1ELb1ELb1ELb0ELb0EEENS1_21CollectiveEpilogueFwdINS6_IJSA_SB_SA_EEES9_NS_10bfloat16_tESF_Li256ELb1ELb1ELb0ELb1EEENS1_36VarlenDynamicPersistentTileSchedulerILi128ELi128ELi256ELi128ELb0ELb1ELb1ELb1ELb0ELb1EEEEEEEEEvNT_6ParamsE:
        .type           _ZN7cutlass13device_kernelIN5flash11enable_sm90INS1_16FlashAttnFwdSm90INS1_25CollectiveMainloopFwdSm90ILi2EN4cute5tupleIJNS5_1CILi1EEES8_S8_EEENS6_IJNS7_ILi128EEESA_NS7_ILi192EEEEEELi192ENS_12float_e4m3_tEfNS_4arch4Sm90ELb0ELb1ELb1ELb1ELb1ELb0ELb0ELb1ELb1ELb1ELb0ELb0EEENS1_21CollectiveEpilogueFwdINS6_IJSA_SB_SA_EEES9_NS_10bfloat16_tESF_Li256ELb1ELb1ELb0ELb1EEENS1_36VarlenDynamicPersistentTileSchedulerILi128ELi128ELi256ELi128ELb0ELb1ELb1ELb1ELb0ELb1EEEEEEEEEvNT_6ParamsE,@function
        .size           _ZN7cutlass13device_kernelIN5flash11enable_sm90INS1_16FlashAttnFwdSm90INS1_25CollectiveMainloopFwdSm90ILi2EN4cute5tupleIJNS5_1CILi1EEES8_S8_EEENS6_IJNS7_ILi128EEESA_NS7_ILi192EEEEEELi192ENS_12float_e4m3_tEfNS_4arch4Sm90ELb0ELb1ELb1ELb1ELb1ELb0ELb0ELb1ELb1ELb1ELb0ELb0EEENS1_21CollectiveEpilogueFwdINS6_IJSA_SB_SA_EEES9_NS_10bfloat16_tESF_Li256ELb1ELb1ELb0ELb1EEENS1_36VarlenDynamicPersistentTileSchedulerILi128ELi128ELi256ELi128ELb0ELb1ELb1ELb1ELb0ELb1EEEEEEEEEvNT_6ParamsE,(.L_x_15838 - _ZN7cutlass13device_kernelIN5flash11enable_sm90INS1_16FlashAttnFwdSm90INS1_25CollectiveMainloopFwdSm90ILi2EN4cute5tupleIJNS5_1CILi1EEES8_S8_EEENS6_IJNS7_ILi128EEESA_NS7_ILi192EEEEEELi192ENS_12float_e4m3_tEfNS_4arch4Sm90ELb0ELb1ELb1ELb1ELb1ELb0ELb0ELb1ELb1ELb1ELb0ELb0EEENS1_21CollectiveEpilogueFwdINS6_IJSA_SB_SA_EEES9_NS_10bfloat16_tESF_Li256ELb1ELb1ELb0ELb1EEENS1_36VarlenDynamicPersistentTileSchedulerILi128ELi128ELi256ELi128ELb0ELb1ELb1ELb1ELb0ELb1EEEEEEEEEvNT_6ParamsE)
        .other          _ZN7cutlass13device_kernelIN5flash11enable_sm90INS1_16FlashAttnFwdSm90INS1_25CollectiveMainloopFwdSm90ILi2EN4cute5tupleIJNS5_1CILi1EEES8_S8_EEENS6_IJNS7_ILi128EEESA_NS7_ILi192EEEEEELi192ENS_12float_e4m3_tEfNS_4arch4Sm90ELb0ELb1ELb1ELb1ELb1ELb0ELb0ELb1ELb1ELb1ELb0ELb0EEENS1_21CollectiveEpilogueFwdINS6_IJSA_SB_SA_EEES9_NS_10bfloat16_tESF_Li256ELb1ELb1ELb0ELb1EEENS1_36VarlenDynamicPersistentTileSchedulerILi128ELi128ELi256ELi128ELb0ELb1ELb1ELb1ELb0ELb1EEEEEEEEEvNT_6ParamsE,@"STO_CUDA_ENTRY STV_DEFAULT"
_ZN7cutlass13device_kernelIN5flash11enable_sm90INS1_16FlashAttnFwdSm90INS1_25CollectiveMainloopFwdSm90ILi2EN4cute5tupleIJNS5_1CILi1EEES8_S8_EEENS6_IJNS7_ILi128EEESA_NS7_ILi192EEEEEELi192ENS_12float_e4m3_tEfNS_4arch4Sm90ELb0ELb1ELb1ELb1ELb1ELb0ELb0ELb1ELb1ELb1ELb0ELb0EEENS1_21CollectiveEpilogueFwdINS6_IJSA_SB_SA_EEES9_NS_10bfloat16_tESF_Li256ELb1ELb1ELb0ELb1EEENS1_36VarlenDynamicPersistentTileSchedulerILi128ELi128ELi256ELi128ELb0ELb1ELb1ELb1ELb0ELb1EEEEEEEEEvNT_6ParamsE:
        /* <DEDUP_REMOVED lines=45> */
.L_x_4905:
        /* <DEDUP_REMOVED lines=22> */
.L_x_4906:
        /* <DEDUP_REMOVED lines=18> */
.L_x_4907:
        /* <DEDUP_REMOVED lines=22> */
.L_x_4908:
        /* <DEDUP_REMOVED lines=24> */
.L_x_4909:
        /* <DEDUP_REMOVED lines=8> */
.L_x_4911:
        /* <DEDUP_REMOVED lines=20> */
[----:B------:R-:W-:Y:S01]  /*09f0*/  ULOP3.LUT UR49, UR43, 0x1, URZ, 0xfc, !UPT ;  /* 0x000000012b317892 */ /* 0x000fe2000f8efc3f */
[----:B------:R-:W-:Y:S01]  /*0a00*/  R2UR UR51, R10 ;  /* 0x000000000a3372ca */ /* 0x000fe200000e0000 */
[----:B------:R-:W-:Y:S01]  /*0a10*/  UMOV UR48, URZ ;  /* 0x0000003f00307c82 */ /* 0x000fe20008000000 */
[----:B------:R-:W-:Y:S01]  /*0a20*/  SHF.R.S32.HI R3, RZ, 0x1f, R208 ;  /* 0x0000001fff037819 */ /* 0x000fe200000114d0 */
[----:B------:R-:W-:Y:S01]  /*0a30*/  UMOV UR47, URZ ;  /* 0x0000003f002f7c82 */ /* 0x000fe20008000000 */
[----:B------:R-:W-:Y:S01]  /*0a40*/  R2UR UR50, R11 ;  /* 0x000000000b3272ca */ /* 0x000fe200000e0000 */
[----:B------:R-:W-:Y:S01]  /*0a50*/  UMOV UR46, URZ ;  /* 0x0000003f002e7c82 */ /* 0x000fe20008000000 */
[CC--:B------:R-:W-:Y:S02]  /*0a60*/  LEA.HI R5, R3.reuse, R208.reuse, RZ, 0x7 ;  /* 0x000000d003057211 */ /* 0x0c0fe400078f38ff */
[----:B------:R-:W-:-:S02]  /*0a70*/  LEA.HI R0, R3, R208, RZ, 0x4 ;  /* 0x000000d003007211 */ /* 0x000fc400078f20ff */
[----:B------:R-:W-:Y:S02]  /*0a80*/  LOP3.LUT R201, R5, 0xffffff80, RZ, 0xc0, !PT ;  /* 0xffffff8005c97812 */ /* 0x000fe400078ec0ff */
[----:B------:R-:W-:Y:S02]  /*0a90*/  SHF.R.S32.HI R9, RZ, 0x4, R0 ;  /* 0x00000004ff097819 */ /* 0x000fe40000011400 */
[----:B------:R-:W-:Y:S01]  /*0aa0*/  LOP3.LUT R7, R0, 0x3fffff0, RZ, 0xc0, !PT ;  /* 0x03fffff000077812 */ /* 0x000fe200078ec0ff */
[----:B------:R-:W-:Y:S01]  /*0ab0*/  IMAD.IADD R201, R208, 0x1, -R201 ;  /* 0x00000001d0c97824 */ /* 0x000fe200078e0ac9 */
[----:B------:R-:W-:Y:S02]  /*0ac0*/  LEA.HI R0, R0, R9, RZ, 0x1 ;  /* 0x0000000900007211 */ /* 0x000fe400078f08ff */
[----:B------:R-:W-:Y:S01]  /*0ad0*/  LEA.HI R2, R3, R208, RZ, 0x5 ;  /* 0x000000d003027211 */ /* 0x000fe200078f28ff */
[----:B------:R-:W-:Y:S01]  /*0ae0*/  IMAD.IADD R7, R208, 0x1, -R7 ;  /* 0x00000001d0077824 */ /* 0x000fe200078e0a07 */
[----:B------:R-:W-:-:S02]  /*0af0*/  SHF.R.S32.HI R4, RZ, 0x1f, R201 ;  /* 0x0000001fff047819 */ /* 0x000fc400000114c9 */
[----:B------:R-:W-:Y:S01]  /*0b00*/  LOP3.LUT R0, R0, 0x1ffffffe, RZ, 0xc0, !PT ;  /* 0x1ffffffe00007812 */ /* 0x000fe200078ec0ff */
[----:B------:R-:W-:Y:S01]  /*0b10*/  IMAD.SHL.U32 R2, R2, 0x20, RZ ;  /* 0x0000002002027824 */ /* 0x000fe200078e00ff */
[----:B------:R-:W-:Y:S02]  /*0b20*/  LEA.HI R6, R4, R201, RZ, 0x2 ;  /* 0x000000c904067211 */ /* 0x000fe400078f10ff */
[----:B------:R-:W-:Y:S01]  /*0b30*/  LEA.HI R10, R3, R208, RZ, 0x2 ;  /* 0x000000d0030a7211 */ /* 0x000fe200078f10ff */
[----:B------:R-:W-:Y:S01]  /*0b40*/  IMAD.IADD R0, R9, 0x1, -R0 ;  /* 0x0000000109007824 */ /* 0x000fe200078e0a00 */
[--C-:B------:R-:W-:Y:S02]  /*0b50*/  SHF.R.S32.HI R8, RZ, 0x2, R6.reuse ;  /* 0x00000002ff087819 */ /* 0x100fe40000011406 */
[----:B------:R-:W-:Y:S02]  /*0b60*/  SHF.R.S32.HI R11, RZ, 0x1f, R6 ;  /* 0x0000001fff0b7819 */ /* 0x000fe40000011406 */
[----:B------:R-:W-:-:S02]  /*0b70*/  LOP3.LUT R9, R10, 0xfffffffc, RZ, 0xc0, !PT ;  /* 0xfffffffc0a097812 */ /* 0x000fc400078ec0ff */
[----:B------:R-:W-:Y:S02]  /*0b80*/  LEA.HI R3, R3, R208, RZ, 0x3 ;  /* 0x000000d003037211 */ /* 0x000fe400078f18ff */
[----:B------:R-:W-:Y:S01]  /*0b90*/  LEA.HI R11, R11, R8, RZ, 0x3 ;  /* 0x000000080b0b7211 */ /* 0x000fe200078f18ff */
[----:B------:R-:W-:Y:S01]  /*0ba0*/  IMAD.IADD R9, R208, 0x1, -R9 ;  /* 0x00000001d0097824 */ /* 0x000fe200078e0a09 */
[----:B------:R-:W-:Y:S02]  /*0bb0*/  SHF.R.S32.HI R202, RZ, 0x7, R5 ;  /* 0x00000007ffca7819 */ /* 0x000fe40000011405 */
[----:B------:R-:W-:Y:S02]  /*0bc0*/  LOP3.LUT R2, R2, 0xfffffc00, RZ, 0xc0, !PT ;  /* 0xfffffc0002027812 */ /* 0x000fe400078ec0ff */
        /* <DEDUP_REMOVED lines=26> */
.L_x_5019:
        /* <DEDUP_REMOVED lines=12> */
[----:B01----:R-:W-:Y:S02]  /*0e30*/  IMAD.U32 R2, RZ, RZ, UR6 ;  /* 0x00000006ff027e24 */ /* 0x003fe4000f8e00ff */
[----:B--2---:R-:W-:Y:S01]  /*0e40*/  IMAD.U32 R3, RZ, RZ, UR7 ;  /* 0x00000007ff037e24 */ /* 0x004fe2000f8e00ff */
[----:B------:R-:W-:-:S04]  /*0e50*/  @UP1 UIMAD.WIDE UR6, UR50, 0x4, UR8 ;  /* 0x00000004320618a5 */ /* 0x000fc8000f8e0208 */
[----:B------:R-:W2:Y:S02]  /*0e60*/  @P0 LDG.E R2, desc[UR54][R2.64] ;  /* 0x0000003602020981 */ /* 0x000ea4000c1e1900 */
        /* <DEDUP_REMOVED lines=30> */
.L_x_4912:
        /* <DEDUP_REMOVED lines=10> */
.L_x_4913:
        /* <DEDUP_REMOVED lines=13> */
.L_x_4914:
        /* <DEDUP_REMOVED lines=29> */
.L_x_4916:
[----:B------:R-:W-:-:S11]  /*1390*/  UISETP.NE.AND UP0, UPT, UR5, 0x1, UPT ;  /* 0x000000010500788c */ /* 0x000fd6000bf05270 */
[----:B------:R-:W-:Y:S02]  /*13a0*/  @UP0 ULDC.64 UR8, c[0x0][0x9e8] ;  /* 0x00027a0000080ab9 */ /* 0x000fe40000000a00 */
[----:B------:R-:W-:-:S04]  /*13b0*/  UIMAD.WIDE.U32 UR6, UR4, UR8, URZ ;  /* 0x00000008040672a5 */ /* 0x000fc8000f8e003f */
[----:B------:R-:W-:-:S12]  /*13c0*/  @UP0 USHF.R.U32.HI UR4, URZ, UR9, UR7 ;  /* 0x000000093f040299 */ /* 0x000fd80008011607 */
.L_x_4917:
[----:B------:R-:W-:-:S06]  /*13d0*/  UIMAD UR4, UR4, UR5, UR5 ;  /* 0x00000005040472a4 */ /* 0x000fcc000f8e0205 */
[----:B------:R-:W-:-:S07]  /*13e0*/  VIMNMX R0, R0, UR4, PT ;  /* 0x0000000400007c48 */ /* 0x000fce000bfe0100 */
.L_x_4915:
        /* <DEDUP_REMOVED lines=32> */
.L_x_4919:
[----:B------:R-:W-:-:S11]  /*15f0*/  UISETP.NE.AND UP0, UPT, UR5, 0x1, UPT ;  /* 0x000000010500788c */ /* 0x000fd6000bf05270 */
[----:B------:R-:W-:Y:S02]  /*1600*/  @UP0 ULDC.64 UR10, c[0x0][0x9e8] ;  /* 0x00027a00000a0ab9 */ /* 0x000fe40000000a00 */
[----:B------:R-:W-:-:S04]  /*1610*/  UIMAD.WIDE.U32 UR6, UR4, UR10, URZ ;  /* 0x0000000a040672a5 */ /* 0x000fc8000f8e003f */
[----:B------:R-:W-:-:S12]  /*1620*/  @UP0 USHF.R.U32.HI UR4, URZ, UR11, UR7 ;  /* 0x0000000b3f040299 */ /* 0x000fd80008011607 */
.L_x_4920:
[----:B------:R-:W-:-:S04]  /*1630*/  UIMAD UR4, UR4, UR5, URZ ;  /* 0x00000005040472a4 */ /* 0x000fc8000f8e023f */
[----:B------:R-:W-:-:S04]  /*1640*/  UISETP.LT.AND UP0, UPT, UR9, UR4, UPT ;  /* 0x000000040900728c */ /* 0x000fc8000bf01270 */
[----:B------:R-:W-:-:S12]  /*1650*/  USEL UR9, UR9, UR4, !UP0 ;  /* 0x0000000409097287 */ /* 0x000fd8000c000000 */
.L_x_4918:
        /* <DEDUP_REMOVED lines=55> */
[----:B------:R-:W-:Y:S01]  /*19d0*/  CS2R R130, SRZ ;  /* 0x0000000000827805 */ /* 0x000fe2000001ff00 */
[----:B------:R-:W-:Y:S01]  /*19e0*/  IMAD.MOV.U32 R104, RZ, RZ, RZ ;  /* 0x000000ffff687224 */ /* 0x000fe200078e00ff */
        /* <DEDUP_REMOVED lines=33> */
.L_x_4922:
        /* <DEDUP_REMOVED lines=56> */
.L_x_5127:
[----:B------:R-:W-:Y:S05]  /*1f80*/  @!P0 BRA `(.L_x_4924) ;  /* 0x0000000000048947 */ /* 0x000fea0003800000 */
[----:B------:R-:W-:Y:S01]  /*1f90*/  BPT.TRAP 0x1 ;  /* 0x000000040000795c */ /* 0x000fe20000300000 */
.L_x_4924:
[----:B------:R-:W-:Y:S02]  /*1fa0*/  IMAD.U32 R9, RZ, RZ, UR46 ;  /* 0x0000002eff097e24 */ /* 0x000fe4000f8e00ff */
[----:B------:R-:W-:-:S03]  /*1fb0*/  IMAD.U32 R2, RZ, RZ, UR47 ;  /* 0x0000002fff027e24 */ /* 0x000fc6000f8e00ff */
[----:B------:R-:W-:Y:S02]  /*1fc0*/  LEA R9, R9, UR36, 0x3 ;  /* 0x0000002409097c11 */ /* 0x000fe4000f8e18ff */
[----:B------:R-:W-:-:S04]  /*1fd0*/  SHF.L.U32 R2, R2, 0x1f, RZ ;  /* 0x0000001f02027819 */ /* 0x000fc800000006ff */
[----:B------:R1:W2:Y:S01]  /*1fe0*/  SYNCS.PHASECHK.TRANS64.TRYWAIT P1, [R9+URZ+0x2a830], R2 ;  /* 0x02a83002090075a7 */ /* 0x0002a2000802017f */
[----:B------:R-:W-:Y:S05]  /*1ff0*/  @!P0 BRA `(.L_x_4925) ;  /* 0x0000000000048947 */ /* 0x000fea0003800000 */
[----:B------:R-:W-:Y:S01]  /*2000*/  BPT.TRAP 0x1 ;  /* 0x000000040000795c */ /* 0x000fe20000300000 */
.L_x_4925:
[----:B--2---:R-:W-:Y:S05]  /*2010*/  @P1 BRA `(.L_x_4926) ;  /* 0x0000000000081947 */ /* 0x004fea0003800000 */
[----:B------:R-:W2:Y:S02]  /*2020*/  SYNCS.PHASECHK.TRANS64.TRYWAIT P1, [R9+URZ+0x2a830], R2 ;  /* 0x02a83002090075a7 */ /* 0x000ea4000802017f */
[----:B--2---:R-:W-:Y:S05]  /*2030*/  @!P1 BRA `(.L_x_4927) ;  /* 0x0000017c00c09947 */ /* 0x004fea0003800000 */
.L_x_4926:
        /* <DEDUP_REMOVED lines=49> */
.L_x_4928:
[----:B------:R-:W-:Y:S01]  /*2350*/  UISETP.NE.AND UP1, UPT, UR53, URZ, UPT ;  /* 0x0000003f3500728c */ /* 0x000fe2000bf25270 */
[C---:B------:R-:W-:Y:S01]  /*2360*/  FMUL.FTZ R89, R0.reuse, R31 ;  /* 0x0000001f00597220 */ /* 0x040fe20000410000 */
[----:B------:R-:W-:Y:S01]  /*2370*/  VIADD R31, R17, UR40 ;  /* 0x00000028111f7c36 */ /* 0x000fe20008000000 */
[----:B------:R-:W-:Y:S01]  /*2380*/  R2UR UR6, R9 ;  /* 0x00000000090672ca */ /* 0x000fe200000e0000 */
[C---:B------:R-:W-:Y:S01]  /*2390*/  FMUL.FTZ R56, R0.reuse, R56 ;  /* 0x0000003800387220 */ /* 0x040fe20000410000 */
[C---:B------:R-:W-:Y:S01]  /*23a0*/  FMUL.FTZ R53, R0.reuse, R53 ;  /* 0x0000003500357220 */ /* 0x040fe20000410000 */
[----:B------:R-:W-:Y:S01]  /*23b0*/  PLOP3.LUT P1, PT, PT, PT, UP1, 0x80, 0x0 ;  /* 0x000000000000781c */ /* 0x000fe20003f2f018 */
[----:B------:R-:W-:Y:S01]  /*23c0*/  IMAD.MOV.U32 R15, RZ, RZ, -0x80 ;  /* 0xffffff80ff0f7424 */ /* 0x000fe200078e00ff */
[----:B------:R-:W-:Y:S01]  /*23d0*/  PLOP3.LUT P2, PT, PT, PT, UP1, 0x80, 0x0 ;  /* 0x000000000000781c */ /* 0x000fe20003f4f018 */
[----:B------:R3:W4:Y:S01]  /*23e0*/  MUFU.TANH R93, R53 ;  /* 0x00000035005d7308 */ /* 0x0007220000002400 */
[C---:B------:R-:W-:Y:S01]  /*23f0*/  FMUL.FTZ R4, R0.reuse, R33 ;  /* 0x0000002100047220 */ /* 0x040fe20000410000 */
[----:B------:R-:W-:Y:S01]  /*2400*/  @UP1 ULDC UR7, c[0x0][0x44c] ;  /* 0x0001130000071ab9 */ /* 0x000fe20000000800 */
[C---:B------:R-:W-:Y:S01]  /*2410*/  FMUL.FTZ R40, R0.reuse, R40 ;  /* 0x0000002800287220 */ /* 0x040fe20000410000 */
[C---:B------:R-:W-:Y:S01]  /*2420*/  FMUL.FTZ R41, R0.reuse, R41 ;  /* 0x0000002900297220 */ /* 0x040fe20000410000 */
[C---:B------:R-:W-:Y:S01]  /*2430*/  FMUL.FTZ R33, R0.reuse, R34 ;  /* 0x0000002200217220 */ /* 0x040fe20000410000 */
[C---:B------:R-:W-:Y:S01]  /*2440*/  FMUL.FTZ R5, R0.reuse, R36 ;  /* 0x0000002400057220 */ /* 0x040fe20000410000 */
[----:B------:R-:W-:Y:S01]  /*2450*/  UIADD3 UR6, UR6, 0x2a840, URZ ;  /* 0x0002a84006067890 */ /* 0x000fe2000fffe03f */
[----:B------:R5:W4:Y:S01]  /*2460*/  MUFU.TANH R94, R56 ;  /* 0x00000038005e7308 */ /* 0x000b220000002400 */
[----:B---3--:R-:W-:Y:S01]  /*2470*/  FMUL.FTZ R53, R0, R74 ;  /* 0x0000004a00357220 */ /* 0x008fe20000410000 */
[----:B-12---:R-:W-:Y:S01]  /*2480*/  @P1 IMAD.HI.U32 R9, R31, UR7, RZ ;  /* 0x000000071f091c27 */ /* 0x006fe2000f8e00ff */
[----:B------:R-:W-:-:S03]  /*2490*/  @UP1 ULDC UR7, c[0x0][0x450] ;  /* 0x0001140000071ab9 */ /* 0x000fc60000000800 */
[C---:B0-----:R-:W-:Y:S01]  /*24a0*/  FMUL.FTZ R6, R0.reuse, R37 ;  /* 0x0000002500067220 */ /* 0x041fe20000410000 */
[C---:B------:R-:W-:Y:S01]  /*24b0*/  FMUL.FTZ R44, R0.reuse, R44 ;  /* 0x0000002c002c7220 */ /* 0x040fe20000410000 */
[C---:B------:R-:W-:Y:S01]  /*24c0*/  FMUL.FTZ R45, R0.reuse, R45 ;  /* 0x0000002d002d7220 */ /* 0x040fe20000410000 */
[----:B------:R-:W-:Y:S01]  /*24d0*/  @P2 SHF.R.U32.HI R31, RZ, UR7, R9 ;  /* 0x00000007ff1f2c19 */ /* 0x000fe20008011609 */
[C---:B------:R-:W-:Y:S01]  /*24e0*/  FMUL.FTZ R48, R0.reuse, R48 ;  /* 0x0000003000307220 */ /* 0x040fe20000410000 */
[C---:B------:R-:W-:Y:S01]  /*24f0*/  FMUL.FTZ R49, R0.reuse, R49 ;  /* 0x0000003100317220 */ /* 0x040fe20000410000 */
[----:B------:R-:W-:Y:S01]  /*2500*/  FMUL.FTZ R52, R0, R52 ;  /* 0x0000003400347220 */ /* 0x000fe20000410000 */
[----:B------:R-:W-:Y:S01]  /*2510*/  IMAD R74, R88, R15, 0x80 ;  /* 0x00000080584a7424 */ /* 0x000fe200078e020f */
[----:B-----5:R-:W0:Y:S01]  /*2520*/  SHFL.IDX PT, R56, R31, RZ, 0x1c1f ;  /* 0x001c1fff1f387589 */ /* 0x020e2200000e0000 */
        /* <DEDUP_REMOVED lines=11> */
[----:B------:R1:W2:Y:S01]  /*25e0*/  MUFU.TANH R27, R40 ;  /* 0x00000028001b7308 */ /* 0x0002a20000002400 */
[C---:B------:R-:W-:Y:S01]  /*25f0*/  FMUL.FTZ R37, R0.reuse, R42 ;  /* 0x0000002a00257220 */ /* 0x040fe20000410000 */
[C---:B------:R-:W-:Y:S01]  /*2600*/  FMUL.FTZ R38, R0.reuse, R43 ;  /* 0x0000002b00267220 */ /* 0x040fe20000410000 */
[----:B------:R-:W-:Y:S01]  /*2610*/  UPRMT UR6, UR37, 0x654, UR6 ;  /* 0x0000065425067896 */ /* 0x000fe20008000006 */
[C---:B------:R-:W-:Y:S01]  /*2620*/  FMUL.FTZ R39, R0.reuse, R46 ;  /* 0x0000002e00277220 */ /* 0x040fe20000410000 */
[C---:B------:R-:W-:Y:S01]  /*2630*/  FMUL.FTZ R42, R0.reuse, R51 ;  /* 0x00000033002a7220 */ /* 0x040fe20000410000 */
[----:B------:R-:W-:Y:S01]  /*2640*/  FMUL.FTZ R43, R0, R54 ;  /* 0x00000036002b7220 */ /* 0x000fe20000410000 */
[----:B------:R-:W-:Y:S01]  /*2650*/  VIADD R15, R74, 0x1 ;  /* 0x000000014a0f7836 */ /* 0x000fe20000000000 */
        /* <DEDUP_REMOVED lines=9> */
[C---:B---3--:R-:W-:Y:S01]  /*26f0*/  FMUL.FTZ R41, R0.reuse, R50 ;  /* 0x0000003200297220 */ /* 0x048fe20000410000 */
        /* <DEDUP_REMOVED lines=19> */
[----:B------:R-:W-:Y:S01]  /*2830*/  FMUL.FTZ R73, R0, R73 ;  /* 0x0000004900497220 */ /* 0x000fe20000410000 */
[----:B------:R-:W-:Y:S01]  /*2840*/  IMAD R20, R16, -0x2, R15 ;  /* 0xfffffffe10147824 */ /* 0x000fe200078e020f */
[----:B------:R-:W-:Y:S01]  /*2850*/  PLOP3.LUT P1, PT, PT, PT, UP0, 0x40, 0x0 ;  /* 0x000000000000781c */ /* 0x000fe20003f2e808 */
[----:B------:R3:W0:Y:S01]  /*2860*/  MUFU.TANH R29, R44 ;  /* 0x0000002c001d7308 */ /* 0x0006220000002400 */
[----:B-1----:R-:W-:Y:S01]  /*2870*/  FMUL.FTZ R6, R0, R83 ;  /* 0x0000005300067220 */ /* 0x002fe20000410000 */
[----:B------:R-:W-:Y:S01]  /*2880*/  ULDC UR31, c[0x0][0x9dc] ;  /* 0x00027700001f7ab9 */ /* 0x000fe20000000800 */
[----:B------:R-:W-:Y:S01]  /*2890*/  SYNCS.ARRIVE.TRANS64.RED.A1T0 RZ, [UR6], RZ ;  /* 0x000000ffffff79a7 */ /* 0x000fe20008100406 */
[----:B------:R-:W-:Y:S01]  /*28a0*/  ULOP3.LUT UR6, URZ, UR31, URZ, 0x33, !UPT ;  /* 0x0000001f3f067292 */ /* 0x000fe2000f8e333f */
[----:B------:R-:W-:Y:S01]  /*28b0*/  VIADD R15, R74, UR39 ;  /* 0x000000274a0f7c36 */ /* 0x000fe20008000000 */
[----:B------:R-:W-:Y:S01]  /*28c0*/  ULDC UR14, c[0x0][0x9e0] ;  /* 0x00027800000e7ab9 */ /* 0x000fe20000000800 */
[C---:B------:R-:W-:Y:S01]  /*28d0*/  FMUL.FTZ R32, R0.reuse, R32 ;  /* 0x0000002000207220 */ /* 0x040fe20000410000 */
[----:B------:R1:W0:Y:S01]  /*28e0*/  MUFU.TANH R30, R45 ;  /* 0x0000002d001e7308 */ /* 0x0002220000002400 */
[----:B---3--:R-:W-:Y:S01]  /*28f0*/  FMUL.FTZ R44, R0, R55 ;  /* 0x00000037002c7220 */ /* 0x008fe20000410000 */
[----:B------:R-:W-:-:S02]  /*2900*/  IMAD.U32 R55, RZ, RZ, UR45 ;  /* 0x0000002dff377e24 */ /* 0x000fc4000f8e00ff */
[----:B------:R-:W-:Y:S01]  /*2910*/  FMUL.FTZ R69, R0, R69 ;  /* 0x0000004500457220 */ /* 0x000fe20000410000 */
[----:B------:R-:W-:Y:S01]  /*2920*/  IMAD R75, R16, -0x2, R15 ;  /* 0xfffffffe104b7824 */ /* 0x000fe200078e020f */
[----:B------:R-:W-:Y:S02]  /*2930*/  LEA R78, R88, 0xffffff80, 0x7 ;  /* 0xffffff80584e7811 */ /* 0x000fe400078e38ff */
[----:B------:R-:W-:Y:S01]  /*2940*/  IADD3 R20, -R55, UR39, R20 ;  /* 0x0000002737147c10 */ /* 0x000fe2000fffe114 */
[----:B------:R3:W0:Y:S01]  /*2950*/  MUFU.TANH R90, R48 ;  /* 0x00000030005a7308 */ /* 0x0006220000002400 */
[----:B-1----:R-:W-:-:S03]  /*2960*/  FMUL.FTZ R45, R0, R58 ;  /* 0x0000003a002d7220 */ /* 0x002fc60000410000 */
[C---:B------:R-:W-:Y:S02]  /*2970*/  VIADD R82, R20.reuse, UR14 ;  /* 0x0000000e14527c36 */ /* 0x040fe40008000000 */
[----:B------:R-:W-:Y:S02]  /*2980*/  VIADD R79, R20, UR6 ;  /* 0x00000006144f7c36 */ /* 0x000fe40008000000 */
        /* <DEDUP_REMOVED lines=74> */
.L_x_4931:
[----:B------:R-:W-:Y:S02]  /*2e30*/  ULDC UR6, c[0x0][0x9e4] ;  /* 0x0002790000067ab9 */ /* 0x000fe40000000800 */
[----:B------:R-:W-:-:S05]  /*2e40*/  IMAD.U32 R55, RZ, RZ, UR6 ;  /* 0x00000006ff377e24 */ /* 0x000fca000f8e00ff */
[----:B------:R-:W-:-:S13]  /*2e50*/  ISETP.NE.AND P1, PT, R55, 0x1, PT ;  /* 0x000000013700780c */ /* 0x000fda0003f25270 */
[----:B------:R-:W0:Y:S02]  /*2e60*/  @P1 LDC.64 R56, c[0x0][0x9e8] ;  /* 0x00027a00ff381b82 */ /* 0x000e240000000a00 */
[----:B0-----:R-:W-:-:S05]  /*2e70*/  @P1 IMAD.HI.U32 R20, R15, R56, RZ ;  /* 0x000000380f141227 */ /* 0x001fca00078e00ff */
[----:B------:R-:W-:-:S07]  /*2e80*/  @P1 SHF.R.U32.HI R15, RZ, R57, R20 ;  /* 0x00000039ff0f1219 */ /* 0x000fce0000011614 */
.L_x_4932:
[----:B------:R-:W-:Y:S05]  /*2e90*/  BSYNC B0 ;  /* 0x0000000000007941 */ /* 0x000fea0003800000 */
.L_x_4930:
[----:B------:R-:W-:-:S04]  /*2ea0*/  IMAD R15, R15, R55, -R78 ;  /* 0x000000370f0f7224 */ /* 0x000fc800078e0a4e */
[----:B------:R-:W-:-:S05]  /*2eb0*/  IMAD R15, R16, -0x2, R15 ;  /* 0xfffffffe100f7824 */ /* 0x000fca00078e020f */
[----:B------:R-:W-:Y:S02]  /*2ec0*/  VIADDMNMX R32, R15, R55, R32, PT ;  /* 0x000000370f207246 */ /* 0x000fe40003800120 */
[----:B------:R-:W-:-:S07]  /*2ed0*/  VIMNMX R69, R69, R15, !PT ;  /* 0x0000000f45457248 */ /* 0x000fce0007fe0100 */
.L_x_4929:
[C---:B------:R-:W-:Y:S01]  /*2ee0*/  ISETP.GE.AND P2, PT, R74.reuse, 0x9, PT ;  /* 0x000000094a00780c */ /* 0x040fe20003f46270 */
[----:B------:R-:W-:Y:S01]  /*2ef0*/  UISETP.NE.AND UP0, UPT, UR52, URZ, UPT ;  /* 0x0000003f3400728c */ /* 0x000fe2000bf05270 */
[----:B------:R-:W-:Y:S02]  /*2f00*/  ISETP.GE.AND P1, PT, R74, 0x2, PT ;  /* 0x000000024a00780c */ /* 0x000fe40003f26270 */
        /* <DEDUP_REMOVED lines=13> */
[----:B-1----:R-:W-:Y:S02]  /*2fe0*/  FSEL R57, R21, -INF , !P3 ;  /* 0xff80000015397808 */ /* 0x002fe40005800000 */
        /* <DEDUP_REMOVED lines=138> */
[----:B------:R-:W0:Y:S02]  /*3890*/  SHFL.IDX PT, R32, R31, 0x1, 0x1c1f ;  /* 0x003c1f001f207f89 */ /* 0x000e2400000e0000 */
[----:B------:R-:W-:Y:S02]  /*38a0*/  FSEL R10, R85, -INF , !P6 ;  /* 0xff800000550a7808 */ /* 0x000fe40007000000 */
[----:B------:R-:W-:Y:S02]  /*38b0*/  PLOP3.LUT P6, PT, PT, PT, UP0, 0x40, 0x0 ;  /* 0x000000000000781c */ /* 0x000fe40003fce808 */
[----:B0-----:R-:W-:Y:S01]  /*38c0*/  VIADDMNMX R69, R32, R82, R75, PT ;  /* 0x0000005220457246 */ /* 0x001fe2000380014b */
[----:B------:R-:W-:-:S10]  /*38d0*/  IMAD.IADD R72, R79, 0x1, R32 ;  /* 0x000000014f487824 */ /* 0x000fd400078e0220 */
        /* <DEDUP_REMOVED lines=15> */
.L_x_4935:
[----:B------:R-:W-:Y:S02]  /*39d0*/  ULDC UR6, c[0x0][0x9e4] ;  /* 0x0002790000067ab9 */ /* 0x000fe40000000800 */
[----:B------:R-:W-:-:S05]  /*39e0*/  IMAD.U32 R32, RZ, RZ, UR6 ;  /* 0x00000006ff207e24 */ /* 0x000fca000f8e00ff */
[----:B------:R-:W-:-:S13]  /*39f0*/  ISETP.NE.AND P6, PT, R32, 0x1, PT ;  /* 0x000000012000780c */ /* 0x000fda0003fc5270 */
[----:B------:R-:W0:Y:S02]  /*3a00*/  @P6 LDC.64 R74, c[0x0][0x9e8] ;  /* 0x00027a00ff4a6b82 */ /* 0x000e240000000a00 */
[----:B0-----:R-:W-:-:S05]  /*3a10*/  @P6 IMAD.HI.U32 R74, R31, R74, RZ ;  /* 0x0000004a1f4a6227 */ /* 0x001fca00078e00ff */
[----:B------:R-:W-:-:S07]  /*3a20*/  @P6 SHF.R.U32.HI R31, RZ, R75, R74 ;  /* 0x0000004bff1f6219 */ /* 0x000fce000001164a */
.L_x_4936:
[----:B------:R-:W-:Y:S05]  /*3a30*/  BSYNC B0 ;  /* 0x0000000000007941 */ /* 0x000fea0003800000 */
.L_x_4934:
[----:B------:R-:W-:-:S04]  /*3a40*/  IMAD R31, R31, R32, -R78 ;  /* 0x000000201f1f7224 */ /* 0x000fc800078e0a4e */
[----:B------:R-:W-:-:S05]  /*3a50*/  IMAD R31, R16, -0x2, R31 ;  /* 0xfffffffe101f7824 */ /* 0x000fca00078e021f */
[----:B------:R-:W-:Y:S02]  /*3a60*/  VIADDMNMX R69, R31, R32, R69, PT ;  /* 0x000000201f457246 */ /* 0x000fe40003800145 */
[----:B------:R-:W-:-:S07]  /*3a70*/  VIMNMX R72, R72, R31, !PT ;  /* 0x0000001f48487248 */ /* 0x000fce0007fe0100 */
.L_x_4933:
[C---:B------:R-:W-:Y:S01]  /*3a80*/  ISETP.GT.AND P1, PT, R72.reuse, 0x1, !P1 ;  /* 0x000000014800780c */ /* 0x040fe20004f24270 */
[----:B------:R-:W-:Y:S01]  /*3a90*/  ULDC UR29, c[0x0][0x988] ;  /* 0x00026200001d7ab9 */ /* 0x000fe20000000800 */
[----:B------:R-:W-:Y:S01]  /*3aa0*/  ISETP.NE.AND P6, PT, R83, RZ, PT ;  /* 0x000000ff5300720c */ /* 0x000fe20003fc5270 */
[----:B------:R-:W-:Y:S01]  /*3ab0*/  UISETP.NE.AND UP1, UPT, UR53, URZ, UPT ;  /* 0x0000003f3500728c */ /* 0x000fe2000bf25270 */
[----:B------:R-:W-:Y:S01]  /*3ac0*/  ISETP.LT.OR P1, PT, R69, 0x2, P1 ;  /* 0x000000024500780c */ /* 0x000fe20000f21670 */
[----:B------:R-:W-:Y:S01]  /*3ad0*/  UISETP.NE.AND UP0, UPT, UR52, URZ, UPT ;  /* 0x0000003f3400728c */ /* 0x000fe2000bf05270 */
[C---:B------:R-:W-:Y:S01]  /*3ae0*/  ISETP.GT.AND P2, PT, R72.reuse, 0x8, !P2 ;  /* 0x000000084800780c */ /* 0x040fe20005744270 */
[----:B------:R-:W-:Y:S01]  /*3af0*/  UMOV UR10, UR40 ;  /* 0x00000028000a7c82 */ /* 0x000fe20008000000 */
[----:B------:R-:W-:Y:S02]  /*3b00*/  FSEL R3, R3, -INF , !P1 ;  /* 0xff80000003037808 */ /* 0x000fe40004800000 */
[----:B------:R-:W-:-:S02]  /*3b10*/  ISETP.GT.AND P1, PT, R72, 0x9, !P6 ;  /* 0x000000094800780c */ /* 0x000fc40007724270 */
[C---:B------:R-:W-:Y:S02]  /*3b20*/  ISETP.LT.OR P2, PT, R69.reuse, 0x9, P2 ;  /* 0x000000094500780c */ /* 0x040fe40001741670 */
[----:B------:R-:W-:Y:S01]  /*3b30*/  ISETP.LT.OR P1, PT, R69, 0xa, P1 ;  /* 0x0000000a4500780c */ /* 0x000fe20000f21670 */
[----:B------:R-:W-:Y:S01]  /*3b40*/  @UP1 ULDC UR6, c[0x0][0x44c] ;  /* 0x0001130000061ab9 */ /* 0x000fe20000000800 */
[----:B------:R-:W-:Y:S01]  /*3b50*/  FSEL R31, R14, -INF , !P2 ;  /* 0xff8000000e1f7808 */ /* 0x000fe20005000000 */
[----:B------:R-:W-:Y:S01]  /*3b60*/  UIMAD.WIDE.U32 UR6, UR40, UR6, URZ ;  /* 0x00000006280672a5 */ /* 0x000fe2000f8e003f */
[----:B------:R-:W-:Y:S01]  /*3b70*/  FSEL R32, R89, -INF , !P1 ;  /* 0xff80000059207808 */ /* 0x000fe20004800000 */
[----:B------:R-:W-:Y:S01]  /*3b80*/  @UP1 ULDC UR11, c[0x0][0x450] ;  /* 0x00011400000b1ab9 */ /* 0x000fe20000000800 */
[----:B------:R-:W-:Y:S01]  /*3b90*/  ISETP.NE.AND P1, PT, R86, RZ, PT ;  /* 0x000000ff5600720c */ /* 0x000fe20003f25270 */
[----:B------:R-:W-:Y:S01]  /*3ba0*/  @UP1 USHF.R.U32.HI UR10, URZ, UR11, UR7 ;  /* 0x0000000b3f0a1299 */ /* 0x000fe20008011607 */
[----:B------:R-:W-:-:S02]  /*3bb0*/  ISETP.NE.AND P2, PT, R90, RZ, PT ;  /* 0x000000ff5a00720c */ /* 0x000fc40003f45270 */
[----:B------:R-:W-:Y:S01]  /*3bc0*/  ISETP.GT.AND P1, PT, R72, 0x10, !P1 ;  /* 0x000000104800780c */ /* 0x000fe20004f24270 */
[----:B------:R-:W-:Y:S01]  /*3bd0*/  UIADD3 UR56, UR56, UR10, URZ ;  /* 0x0000000a38387290 */ /* 0x000fe2000fffe03f */
[----:B------:R-:W-:Y:S02]  /*3be0*/  FMNMX.FTZ R75, R81, R55, !PT ;  /* 0x00000037514b7209 */ /* 0x000fe40007810000 */
[----:B------:R-:W-:Y:S01]  /*3bf0*/  ISETP.LT.OR P1, PT, R69, 0x11, P1 ;  /* 0x000000114500780c */ /* 0x000fe20000f21670 */
[----:B------:R-:W-:Y:S01]  /*3c00*/  UIADD3 UR14, UR56, UR14, URZ ;  /* 0x0000000e380e7290 */ /* 0x000fe2000fffe03f */
[----:B------:R-:W-:Y:S02]  /*3c10*/  FMNMX.FTZ R14, R56, R75, !PT ;  /* 0x0000004b380e7209 */ /* 0x000fe40007810000 */
[----:B------:R-:W-:Y:S02]  /*3c20*/  FSEL R33, R33, -INF , !P1 ;  /* 0xff80000021217808 */ /* 0x000fe40004800000 */
[----:B------:R-:W-:-:S02]  /*3c30*/  ISETP.NE.AND P1, PT, R87, RZ, PT ;  /* 0x000000ff5700720c */ /* 0x000fc40003f25270 */
[----:B------:R-:W-:Y:S02]  /*3c40*/  ISETP.NE.AND P6, PT, R91, RZ, PT ;  /* 0x000000ff5b00720c */ /* 0x000fe40003fc5270 */
        /* <DEDUP_REMOVED lines=80> */
[C---:B------:R-:W-:Y:S02]  /*4150*/  ISETP.LT.OR P3, PT, R69.reuse, 0x71, P3 ;  /* 0x000000714500780c */ /* 0x040fe40001f61670 */
[C---:B------:R-:W-:Y:S02]  /*4160*/  ISETP.GT.AND P1, PT, R72.reuse, 0x41, !P1 ;  /* 0x000000414800780c */ /* 0x040fe40004f24270 */
[----:B------:R-:W-:Y:S02]  /*4170*/  ISETP.GT.AND P5, PT, R72, 0x78, !P5 ;  /* 0x000000784800780c */ /* 0x000fe40006fa4270 */
[----:B------:R-:W-:-:S02]  /*4180*/  ISETP.LT.OR P1, PT, R69, 0x42, P1 ;  /* 0x000000424500780c */ /* 0x000fc40000f21670 */
[----:B------:R-:W-:Y:S02]  /*4190*/  ISETP.LT.OR P4, PT, R69, 0x72, P4 ;  /* 0x000000724500780c */ /* 0x000fe40002781670 */
[----:B------:R-:W-:Y:S02]  /*41a0*/  FSEL R46, R46, -INF , !P1 ;  /* 0xff8000002e2e7808 */ /* 0x000fe40004800000 */
[----:B------:R-:W-:Y:S02]  /*41b0*/  ISETP.NE.AND P1, PT, R95, RZ, PT ;  /* 0x000000ff5f00720c */ /* 0x000fe40003f25270 */
[----:B------:R-:W-:Y:S02]  /*41c0*/  ISETP.LT.OR P5, PT, R69, 0x79, P5 ;  /* 0x000000794500780c */ /* 0x000fe40002fa1670 */
        /* <DEDUP_REMOVED lines=23> */
[C---:B------:R-:W-:Y:S02]  /*4340*/  ISETP.GT.AND P1, PT, R72.reuse, 0x60, !P2 ;  /* 0x000000604800780c */ /* 0x040fe40005724270 */
[----:B------:R-:W-:Y:S02]  /*4350*/  ISETP.NE.AND P2, PT, R111, RZ, PT ;  /* 0x000000ff6f00720c */ /* 0x000fe40003f45270 */
[----:B------:R-:W-:Y:S02]  /*4360*/  ISETP.LT.OR P1, PT, R69, 0x61, P1 ;  /* 0x000000614500780c */ /* 0x000fe40000f21670 */
[----:B------:R-:W-:Y:S02]  /*4370*/  ISETP.GT.AND P2, PT, R72, 0x69, !P2 ;  /* 0x000000694800780c */ /* 0x000fe40005744270 */
[----:B------:R-:W-:-:S02]  /*4380*/  FSEL R53, R53, -INF , !P1 ;  /* 0xff80000035357808 */ /* 0x000fc40004800000 */
[----:B------:R-:W-:Y:S02]  /*4390*/  ISETP.GT.AND P1, PT, R72, 0x61, !P6 ;  /* 0x000000614800780c */ /* 0x000fe40007724270 */
[----:B------:R-:W-:Y:S02]  /*43a0*/  ISETP.NE.AND P6, PT, R76, RZ, PT ;  /* 0x000000ff4c00720c */ /* 0x000fe40003fc5270 */
[----:B0-----:R-:W-:Y:S02]  /*43b0*/  FMNMX.FTZ R76, R75, R14, !PT ;  /* 0x0000000e4b4c7209 */ /* 0x001fe40007810000 */
[C---:B------:R-:W-:Y:S02]  /*43c0*/  ISETP.LT.OR P1, PT, R69.reuse, 0x62, P1 ;  /* 0x000000624500780c */ /* 0x040fe40000f21670 */
[----:B------:R-:W-:Y:S01]  /*43d0*/  ISETP.LT.OR P2, PT, R69, 0x6a, P2 ;  /* 0x0000006a4500780c */ /* 0x000fe20001741670 */
[----:B------:R-:W0:Y:S01]  /*43e0*/  SHFL.BFLY PT, R77, R76, 0x1, 0x1f ;  /* 0x0c201f004c4d7f89 */ /* 0x000e2200000e0000 */
[----:B------:R-:W-:-:S02]  /*43f0*/  FSEL R54, R54, -INF , !P1 ;  /* 0xff80000036367808 */ /* 0x000fc40004800000 */
[----:B0-----:R-:W-:Y:S01]  /*4400*/  FMNMX.FTZ R14, R76, R77, !PT ;  /* 0x0000004d4c0e7209 */ /* 0x001fe20007810000 */
[----:B------:R-:W-:-:S03]  /*4410*/  IMAD.U32 R77, RZ, RZ, UR29 ;  /* 0x0000001dff4d7e24 */ /* 0x000fc6000f8e00ff */
[C---:B------:R-:W-:Y:S01]  /*4420*/  FSETP.NEU.FTZ.AND P1, PT, R14.reuse, -INF , PT ;  /* 0xff8000000e00780b */ /* 0x040fe20003f3d000 */
[----:B------:R-:W-:-:S05]  /*4430*/  FFMA.FTZ R74, R14, R77, -8 ;  /* 0xc10000000e4a7423 */ /* 0x000fca000001004d */
[----:B------:R-:W-:Y:S02]  /*4440*/  FSEL R78, R74, RZ, P1 ;  /* 0x000000ff4a4e7208 */ /* 0x000fe40000800000 */
[----:B------:R-:W-:Y:S02]  /*4450*/  ISETP.GT.AND P1, PT, R72, RZ, !P6 ;  /* 0x000000ff4800720c */ /* 0x000fe40007724270 */
[----:B------:R-:W-:Y:S01]  /*4460*/  ISETP.NE.AND P6, PT, R80, RZ, PT ;  /* 0x000000ff5000720c */ /* 0x000fe20003fc5270 */
[----:B------:R-:W-:-:S01]  /*4470*/  FFMA.FTZ R77, R68, UR29, -R78 ;  /* 0x0000001d444d7c23 */ /* 0x000fc2000801084e */
[----:B------:R-:W-:Y:S01]  /*4480*/  ISETP.LT.OR P1, PT, R69, 0x1, P1 ;  /* 0x000000014500780c */ /* 0x000fe20000f21670 */
[----:B------:R-:W-:-:S01]  /*4490*/  FFMA.FTZ R55, R55, UR29, -R78 ;  /* 0x0000001d37377c23 */ /* 0x000fc2000801084e */
[----:B------:R-:W-:Y:S01]  /*44a0*/  ISETP.GT.AND P6, PT, R72, 0x79, !P6 ;  /* 0x000000794800780c */ /* 0x000fe200077c4270 */
[----:B------:R-:W-:-:S01]  /*44b0*/  FFMA.FTZ R56, R56, UR29, -R78 ;  /* 0x0000001d38387c23 */ /* 0x000fc2000801084e */
[----:B------:R-:W-:Y:S01]  /*44c0*/  FSEL R74, R2, -INF , !P1 ;  /* 0xff800000024a7808 */ /* 0x000fe20004800000 */
        /* <DEDUP_REMOVED lines=22> */
[----:B------:R-:W-:Y:S01]  /*4630*/  FFMA.FTZ R12, R20, UR29, -R78 ;  /* 0x0000001d140c7c23 */ /* 0x000fe2000801084e */
[----:B------:R-:W-:Y:S01]  /*4640*/  FMNMX.FTZ R75, R35, R76, !PT ;  /* 0x0000004c234b7209 */ /* 0x000fe20007810000 */
[----:B------:R-:W-:-:S02]  /*4650*/  IMAD.U32 R20, RZ, RZ, UR29 ;  /* 0x0000001dff147e24 */ /* 0x000fc4000f8e00ff */
        /* <DEDUP_REMOVED lines=13> */
[--C-:B------:R-:W-:Y:S01]  /*4730*/  FFMA.FTZ R24, R24, UR29, -R78.reuse ;  /* 0x0000001d18187c23 */ /* 0x100fe2000801084e */
[----:B------:R-:W-:Y:S01]  /*4740*/  FMNMX.FTZ R73, R39, R76, !PT ;  /* 0x0000004c27497209 */ /* 0x000fe20007810000 */
[----:B------:R-:W-:-:S02]  /*4750*/  FFMA.FTZ R21, R21, UR29, -R78 ;  /* 0x0000001d15157c23 */ /* 0x000fc4000801084e */
[----:B------:R-:W3:Y:S01]  /*4760*/  MUFU.EX2 R59, R59 ;  /* 0x0000003b003b7308 */ /* 0x000ee20000000800 */
[----:B------:R-:W-:Y:S01]  /*4770*/  FMNMX.FTZ R76, R40, R73, !PT ;  /* 0x00000049284c7209 */ /* 0x000fe20007810000 */
[----:B--2---:R-:W-:-:S03]  /*4780*/  FFMA.FTZ R75, R70, UR29, -R78 ;  /* 0x0000001d464b7c23 */ /* 0x004fc6000801084e */
[----:B------:R-:W-:-:S03]  /*4790*/  FMNMX.FTZ R73, R41, R76, !PT ;  /* 0x0000004c29497209 */ /* 0x000fc60007810000 */
[----:B------:R-:W2:Y:S01]  /*47a0*/  MUFU.EX2 R57, R57 ;  /* 0x0000003900397308 */ /* 0x000ea20000000800 */
[----:B------:R-:W-:Y:S01]  /*47b0*/  FMNMX.FTZ R76, R42, R73, !PT ;  /* 0x000000492a4c7209 */ /* 0x000fe20007810000 */
[----:B------:R-:W-:-:S03]  /*47c0*/  FFMA.FTZ R73, R71, UR29, -R78 ;  /* 0x0000001d47497c23 */ /* 0x000fc6000801084e */
[----:B------:R-:W-:-:S03]  /*47d0*/  FMNMX.FTZ R71, R43, R76, !PT ;  /* 0x0000004c2b477209 */ /* 0x000fc60007810000 */
[----:B------:R-:W4:Y:S01]  /*47e0*/  MUFU.EX2 R58, R58 ;  /* 0x0000003a003a7308 */ /* 0x000f220000000800 */
[----:B------:R-:W-:-:S04]  /*47f0*/  FMNMX.FTZ R76, R44, R71, !PT ;  /* 0x000000472c4c7209 */ /* 0x000fc80007810000 */
[----:B------:R-:W-:-:S03]  /*4800*/  FMNMX.FTZ R71, R45, R76, !PT ;  /* 0x0000004c2d477209 */ /* 0x000fc60007810000 */
[----:B------:R-:W-:Y:S01]  /*4810*/  MUFU.EX2 R76, R75 ;  /* 0x0000004b004c7308 */ /* 0x000fe20000000800 */
[----:B------:R-:W-:-:S04]  /*4820*/  FMNMX.FTZ R70, R46, R71, !PT ;  /* 0x000000472e467209 */ /* 0x000fc80007810000 */
[----:B------:R-:W-:-:S03]  /*4830*/  FMNMX.FTZ R71, R47, R70, !PT ;  /* 0x000000462f477209 */ /* 0x000fc60007810000 */
[----:B------:R-:W5:Y:S01]  /*4840*/  MUFU.EX2 R61, R61 ;  /* 0x0000003d003d7308 */ /* 0x000f620000000800 */
[----:B------:R-:W-:-:S04]  /*4850*/  FMNMX.FTZ R70, R48, R71, !PT ;  /* 0x0000004730467209 */ /* 0x000fc80007810000 */
[----:B------:R-:W-:Y:S01]  /*4860*/  FMNMX.FTZ R71, R49, R70, !PT ;  /* 0x0000004631477209 */ /* 0x000fe20007810000 */
[----:B------:R-:W-:-:S02]  /*4870*/  FFMA.FTZ R70, R67, UR29, -R78 ;  /* 0x0000001d43467c23 */ /* 0x000fc4000801084e */
[----:B------:R-:W5:Y:S01]  /*4880*/  MUFU.EX2 R60, R60 ;  /* 0x0000003c003c7308 */ /* 0x000f620000000800 */
[----:B------:R-:W-:Y:S01]  /*4890*/  FMNMX.FTZ R68, R50, R71, !PT ;  /* 0x0000004732447209 */ /* 0x000fe20007810000 */
[----:B------:R-:W-:Y:S01]  /*48a0*/  FFMA.FTZ R71, R66, UR29, -R78 ;  /* 0x0000001d42477c23 */ /* 0x000fe2000801084e */
[----:B------:R-:W-:Y:S02]  /*48b0*/  FSEL R66, R5, -INF , !P1 ;  /* 0xff80000005427808 */ /* 0x000fe40004800000 */
[----:B------:R-:W-:-:S03]  /*48c0*/  FMNMX.FTZ R67, R51, R68, !PT ;  /* 0x0000004433437209 */ /* 0x000fc60007810000 */
[----:B------:R-:W5:Y:S01]  /*48d0*/  MUFU.EX2 R63, R63 ;  /* 0x0000003f003f7308 */ /* 0x000f620000000800 */
[----:B------:R-:W-:-:S04]  /*48e0*/  FMNMX.FTZ R68, R52, R67, !PT ;  /* 0x0000004334447209 */ /* 0x000fc80007810000 */
[----:B------:R-:W-:Y:S02]  /*48f0*/  FMNMX.FTZ R67, R53, R68, !PT ;  /* 0x0000004435437209 */ /* 0x000fe40007810000 */
[----:B------:R-:W-:Y:S01]  /*4900*/  FSEL R68, R6, -INF , !P4 ;  /* 0xff80000006447808 */ /* 0x000fe20006000000 */
[--C-:B------:R-:W-:Y:S01]  /*4910*/  FFMA.FTZ R6, R64, UR29, -R78.reuse ;  /* 0x0000001d40067c23 */ /* 0x100fe2000801084e */
[----:B------:R-:W-:Y:S01]  /*4920*/  FMNMX.FTZ R5, R54, R67, !PT ;  /* 0x0000004336057209 */ /* 0x000fe20007810000 */
[----:B------:R-:W5:Y:S01]  /*4930*/  MUFU.EX2 R73, R73 ;  /* 0x0000004900497308 */ /* 0x000f620000000800 */
[----:B------:R-:W-:Y:S02]  /*4940*/  FSEL R67, R4, -INF , !P2 ;  /* 0xff80000004437808 */ /* 0x000fe40005000000 */
[----:B------:R-:W-:Y:S02]  /*4950*/  FMNMX.FTZ R4, R66, R5, !PT ;  /* 0x0000000542047209 */ /* 0x000fe40007810000 */
[----:B------:R-:W-:Y:S01]  /*4960*/  FSEL R64, R9, -INF , !P5 ;  /* 0xff80000009407808 */ /* 0x000fe20006800000 */
[----:B------:R-:W-:Y:S01]  /*4970*/  FFMA.FTZ R9, R15, UR29, -R78 ;  /* 0x0000001d0f097c23 */ /* 0x000fe2000801084e */
[----:B------:R-:W-:Y:S01]  /*4980*/  FMNMX.FTZ R4, R67, R4, !PT ;  /* 0x0000000443047209 */ /* 0x000fe20007810000 */
[----:B------:R0:W-:Y:S03]  /*4990*/  MUFU.EX2 R75, R6 ;  /* 0x00000006004b7308 */ /* 0x0001e60000000800 */
        /* <DEDUP_REMOVED lines=11> */
[----:B------:R-:W-:Y:S01]  /*4a50*/  FFMA.FTZ R5, R13, UR29, -R78 ;  /* 0x0000001d0d057c23 */ /* 0x000fe2000801084e */
[----:B------:R-:W-:-:S01]  /*4a60*/  FADD.FTZ R13, R2, R55 ;  /* 0x00000037020d7221 */ /* 0x000fc20000010000 */
[--C-:B------:R-:W-:Y:S01]  /*4a70*/  FFMA.FTZ R4, R11, UR29, -R78.reuse ;  /* 0x0000001d0b047c23 */ /* 0x100fe2000801084e */
[----:B------:R-:W-:-:S01]  /*4a80*/  FFMA.FTZ R11, R10, UR29, -R78 ;  /* 0x0000001d0a0b7c23 */ /* 0x000fc2000801084e */
[----:B------:R-:W0:Y:S01]  /*4a90*/  SHFL.BFLY PT, R7, R6, 0x1, 0x1f ;  /* 0x0c201f0006077f89 */ /* 0x000e2200000e0000 */
[----:B-1----:R-:W-:-:S01]  /*4aa0*/  FADD.FTZ R10, R56, R13 ;  /* 0x0000000d380a7221 */ /* 0x002fc20000010000 */
[C---:B---3--:R-:W-:Y:S01]  /*4ab0*/  F2FP.SATFINITE.E4M3.F32.PACK_AB_MERGE_C R56, R59.reuse, R56, RZ ;  /* 0x000000383b38723e */ /* 0x048fe200048070ff */
[----:B------:R-:W-:Y:S02]  /*4ac0*/  MUFU.EX2 R29, R29 ;  /* 0x0000001d001d7308 */ /* 0x000fe40000000800 */
[----:B------:R-:W-:-:S01]  /*4ad0*/  FADD.FTZ R10, R59, R10 ;  /* 0x0000000a3b0a7221 */ /* 0x000fc20000010000 */
[----:B------:R-:W-:-:S03]  /*4ae0*/  F2FP.SATFINITE.E4M3.F32.PACK_AB_MERGE_C R196, R55, R2, R56 ;  /* 0x0000000237c4723e */ /* 0x000fc60004807038 */
[----:B--2---:R-:W-:Y:S02]  /*4af0*/  FADD.FTZ R13, R57, R10 ;  /* 0x0000000a390d7221 */ /* 0x004fe40000010000 */
[----:B------:R-:W-:Y:S08]  /*4b00*/  MUFU.EX2 R72, R72 ;  /* 0x0000004800487308 */ /* 0x000ff00000000800 */
[----:B------:R-:W-:Y:S01]  /*4b10*/  MUFU.EX2 R82, R27 ;  /* 0x0000001b00527308 */ /* 0x000fe20000000800 */
[----:B0-----:R-:W-:Y:S01]  /*4b20*/  FMNMX.FTZ R7, R6, R7, !PT ;  /* 0x0000000706077209 */ /* 0x001fe20007810000 */
[----:B------:R-:W-:-:S06]  /*4b30*/  FFMA.FTZ R6, R8, UR29, -R78 ;  /* 0x0000001d08067c23 */ /* 0x000fcc000801084e */
[----:B------:R-:W-:Y:S01]  /*4b40*/  MUFU.EX2 R25, R25 ;  /* 0x0000001900197308 */ /* 0x000fe20000000800 */
[C---:B------:R-:W-:Y:S01]  /*4b50*/  FSETP.NEU.FTZ.AND P1, PT, R7.reuse, -INF , PT ;  /* 0xff8000000700780b */ /* 0x040fe20003f3d000 */
[----:B------:R-:W-:Y:S01]  /*4b60*/  FFMA.FTZ R8, R7, R20, -8 ;  /* 0xc100000007087423 */ /* 0x000fe20000010014 */
[----:B----4-:R-:W-:-:S04]  /*4b70*/  FADD.FTZ R20, R58, R13 ;  /* 0x0000000d3a147221 */ /* 0x010fc80000010000 */
[----:B------:R-:W-:Y:S01]  /*4b80*/  FSEL R8, R8, RZ, P1 ;  /* 0x000000ff08087208 */ /* 0x000fe20000800000 */
[----:B-----5:R-:W-:-:S01]  /*4b90*/  FADD.FTZ R15, R61, R20 ;  /* 0x000000143d0f7221 */ /* 0x020fc20000010000 */
[----:B------:R-:W-:Y:S01]  /*4ba0*/  MUFU.EX2 R28, R28 ;  /* 0x0000001c001c7308 */ /* 0x000fe20000000800 */
[----:B------:R-:W-:Y:S02]  /*4bb0*/  PLOP3.LUT P1, PT, PT, PT, UP0, 0x40, 0x0 ;  /* 0x000000000000781c */ /* 0x000fe40003f2e808 */
        /* <DEDUP_REMOVED lines=16> */
[----:B------:R-:W-:Y:S01]  /*4cc0*/  FFMA.FTZ R42, R42, UR29, -R8 ;  /* 0x0000001d2a2a7c23 */ /* 0x000fe20008010808 */
[----:B------:R-:W-:-:S01]  /*4cd0*/  FADD.FTZ R20, R60, R15 ;  /* 0x0000000f3c147221 */ /* 0x000fc20000010000 */
[--C-:B------:R-:W-:Y:S01]  /*4ce0*/  FFMA.FTZ R43, R43, UR29, -R8.reuse ;  /* 0x0000001d2b2b7c23 */ /* 0x100fe20008010808 */
[----:B------:R-:W-:-:S01]  /*4cf0*/  FFMA.FTZ R44, R44, UR29, -R8 ;  /* 0x0000001d2c2c7c23 */ /* 0x000fc20008010808 */
[----:B------:R-:W-:Y:S01]  /*4d00*/  FFMA.FTZ R45, R45, UR29, -R8 ;  /* 0x0000001d2d2d7c23 */ /* 0x000fe20008010808 */
[----:B------:R-:W-:-:S01]  /*4d10*/  FADD.FTZ R20, R63, R20 ;  /* 0x000000143f147221 */ /* 0x000fc20000010000 */
[----:B------:R-:W1:Y:S01]  /*4d20*/  MUFU.EX2 R31, R31 ;  /* 0x0000001f001f7308 */ /* 0x000e620000000800 */
[----:B------:R-:W-:-:S01]  /*4d30*/  FFMA.FTZ R46, R46, UR29, -R8 ;  /* 0x0000001d2e2e7c23 */ /* 0x000fc20008010808 */
[----:B------:R-:W-:Y:S01]  /*4d40*/  FFMA.FTZ R47, R47, UR29, -R8 ;  /* 0x0000001d2f2f7c23 */ /* 0x000fe20008010808 */
[----:B------:R-:W-:-:S01]  /*4d50*/  FADD.FTZ R15, R73, R20 ;  /* 0x00000014490f7221 */ /* 0x000fc20000010000 */
[--C-:B------:R-:W-:Y:S01]  /*4d60*/  FFMA.FTZ R48, R48, UR29, -R8.reuse ;  /* 0x0000001d30307c23 */ /* 0x100fe20008010808 */
[----:B------:R-:W-:-:S01]  /*4d70*/  FFMA.FTZ R49, R49, UR29, -R8 ;  /* 0x0000001d31317c23 */ /* 0x000fc20008010808 */
[----:B------:R-:W-:Y:S01]  /*4d80*/  FFMA.FTZ R50, R50, UR29, -R8 ;  /* 0x0000001d32327c23 */ /* 0x000fe20008010808 */
[----:B------:R-:W-:-:S01]  /*4d90*/  FADD.FTZ R15, R76, R15 ;  /* 0x0000000f4c0f7221 */ /* 0x000fc20000010000 */
        /* <DEDUP_REMOVED lines=18> */
[----:B------:R-:W-:Y:S02]  /*4ec0*/  F2FP.SATFINITE.E4M3.F32.PACK_AB_MERGE_C R73, R76, R73, RZ ;  /* 0x000000494c49723e */ /* 0x000fe400048070ff */
[----:B------:R-:W-:Y:S02]  /*4ed0*/  F2FP.SATFINITE.E4M3.F32.PACK_AB_MERGE_C R197, R3, R74, R31 ;  /* 0x0000004a03c5723e */ /* 0x000fe4000480701f */
[----:B------:R-:W2:Y:S01]  /*4ee0*/  MUFU.EX2 R35, R35 ;  /* 0x0000002300237308 */ /* 0x000ea20000000800 */
[----:B0-----:R-:W-:-:S01]  /*4ef0*/  FADD.FTZ R13, R33, R10 ;  /* 0x0000000a210d7221 */ /* 0x001fc20000010000 */
[----:B------:R-:W-:Y:S01]  /*4f00*/  FADD.FTZ R10, R62, R15 ;  /* 0x0000000f3e0a7221 */ /* 0x000fe20000010000 */
[----:B------:R-:W-:-:S02]  /*4f10*/  F2FP.SATFINITE.E4M3.F32.PACK_AB_MERGE_C R198, R58, R57, R61 ;  /* 0x000000393ac6723e */ /* 0x000fc4000480703d */
[----:B------:R-:W-:Y:S01]  /*4f20*/  F2FP.SATFINITE.E4M3.F32.PACK_AB_MERGE_C R192, R63, R60, R73 ;  /* 0x0000003c3fc0723e */ /* 0x000fe20004807049 */
[----:B------:R-:W-:-:S01]  /*4f30*/  FADD.FTZ R15, R77, R10 ;  /* 0x0000000a4d0f7221 */ /* 0x000fc20000010000 */
[----:B------:R-:W-:Y:S01]  /*4f40*/  F2FP.SATFINITE.E4M3.F32.PACK_AB_MERGE_C R10, R71, R70, RZ ;  /* 0x00000046470a723e */ /* 0x000fe200048070ff */
[----:B------:R-:W0:Y:S01]  /*4f50*/  MUFU.EX2 R36, R36 ;  /* 0x0000002400247308 */ /* 0x000e220000000800 */
[----:B-1----:R-:W-:-:S01]  /*4f60*/  FADD.FTZ R2, R34, R13 ;  /* 0x0000000d22027221 */ /* 0x002fc20000010000 */
[----:B------:R-:W-:Y:S01]  /*4f70*/  FADD.FTZ R70, R70, R15 ;  /* 0x0000000f46467221 */ /* 0x000fe20000010000 */
[----:B------:R-:W-:Y:S02]  /*4f80*/  F2FP.SATFINITE.E4M3.F32.PACK_AB_MERGE_C R194, R77, R62, R10 ;  /* 0x0000003e4dc2723e */ /* 0x000fe4000480700a */
[----:B------:R-:W-:Y:S01]  /*4f90*/  F2FP.SATFINITE.E4M3.F32.PACK_AB_MERGE_C R15, R29, R30, RZ ;  /* 0x0000001e1d0f723e */ /* 0x000fe200048070ff */
[----:B------:R-:W-:-:S02]  /*4fa0*/  FADD.FTZ R71, R71, R70 ;  /* 0x0000004647477221 */ /* 0x000fc40000010000 */
[----:B------:R-:W1:Y:S01]  /*4fb0*/  MUFU.EX2 R37, R37 ;  /* 0x0000002500257308 */ /* 0x000e620000000800 */
[----:B--2---:R-:W-:-:S01]  /*4fc0*/  FADD.FTZ R13, R35, R2 ;  /* 0x00000002230d7221 */ /* 0x004fc20000010000 */
[----:B------:R-:W-:Y:S01]  /*4fd0*/  FADD.FTZ R10, R72, R71 ;  /* 0x00000047480a7221 */ /* 0x000fe20000010000 */
[----:B------:R-:W-:-:S03]  /*4fe0*/  F2FP.SATFINITE.E4M3.F32.PACK_AB_MERGE_C R188, R75, R72, R15 ;  /* 0x000000484bbc723e */ /* 0x000fc6000480700f */
[----:B------:R-:W-:Y:S01]  /*4ff0*/  FADD.FTZ R75, R75, R10 ;  /* 0x0000000a4b4b7221 */ /* 0x000fe20000010000 */
[----:B------:R-:W-:Y:S01]  /*5000*/  F2FP.SATFINITE.E4M3.F32.PACK_AB_MERGE_C R10, R25, R82, RZ ;  /* 0x00000052190a723e */ /* 0x000fe200048070ff */
[----:B------:R-:W2:Y:S01]  /*5010*/  MUFU.EX2 R38, R38 ;  /* 0x0000002600267308 */ /* 0x000ea20000000800 */
[----:B0-----:R-:W-:-:S01]  /*5020*/  FADD.FTZ R2, R36, R13 ;  /* 0x0000000d24027221 */ /* 0x001fc20000010000 */
[----:B------:R-:W-:Y:S01]  /*5030*/  FADD.FTZ R30, R30, R75 ;  /* 0x0000004b1e1e7221 */ /* 0x000fe20000010000 */
[----:B------:R-:W-:Y:S02]  /*5040*/  F2FP.SATFINITE.E4M3.F32.PACK_AB_MERGE_C R190, R28, R79, R10 ;  /* 0x0000004f1cbe723e */ /* 0x000fe4000480700a */
[----:B------:R-:W-:Y:S01]  /*5050*/  F2FP.SATFINITE.E4M3.F32.PACK_AB_MERGE_C R35, R36, R35, RZ ;  /* 0x000000232423723e */ /* 0x000fe200048070ff */
[----:B------:R-:W-:-:S02]  /*5060*/  FADD.FTZ R30, R29, R30 ;  /* 0x0000001e1d1e7221 */ /* 0x000fc40000010000 */
[----:B------:R-:W0:Y:S01]  /*5070*/  MUFU.EX2 R39, R39 ;  /* 0x0000002700277308 */ /* 0x000e220000000800 */
[----:B-1----:R-:W-:-:S01]  /*5080*/  FADD.FTZ R13, R37, R2 ;  /* 0x00000002250d7221 */ /* 0x002fc20000010000 */
[----:B------:R-:W-:Y:S01]  /*5090*/  FADD.FTZ R79, R79, R30 ;  /* 0x0000001e4f4f7221 */ /* 0x000fe20000010000 */
[----:B------:R-:W-:-:S03]  /*50a0*/  F2FP.SATFINITE.E4M3.F32.PACK_AB_MERGE_C R199, R34, R33, R35 ;  /* 0x0000002122c7723e */ /* 0x000fc60004807023 */
[----:B------:R-:W-:Y:S02]  /*50b0*/  FADD.FTZ R79, R28, R79 ;  /* 0x0000004f1c4f7221 */ /* 0x000fe40000010000 */
[----:B------:R-:W1:Y:S01]  /*50c0*/  MUFU.EX2 R40, R40 ;  /* 0x0000002800287308 */ /* 0x000e620000000800 */
[----:B--2---:R-:W-:-:S01]  /*50d0*/  FADD.FTZ R2, R38, R13 ;  /* 0x0000000d26027221 */ /* 0x004fc20000010000 */
[----:B------:R-:W-:-:S04]  /*50e0*/  FADD.FTZ R82, R82, R79 ;  /* 0x0000004f52527221 */ /* 0x000fc80000010000 */
[----:B------:R-:W-:Y:S02]  /*50f0*/  FADD.FTZ R25, R25, R82 ;  /* 0x0000005219197221 */ /* 0x000fe40000010000 */
        /* <DEDUP_REMOVED lines=26> */
[----:B------:R-:W-:Y:S01]  /*52a0*/  MUFU.EX2 R12, R12 ;  /* 0x0000000c000c7308 */ /* 0x000fe20000000800 */
[----:B-1----:R-:W-:-:S07]  /*52b0*/  FADD.FTZ R13, R49, R2 ;  /* 0x00000002310d7221 */ /* 0x002fce0000010000 */
[----:B------:R-:W0:Y:S01]  /*52c0*/  MUFU.EX2 R9, R9 ;  /* 0x0000000900097308 */ /* 0x000e220000000800 */
[----:B--2---:R-:W-:-:S07]  /*52d0*/  FADD.FTZ R2, R50, R13 ;  /* 0x0000000d32027221 */ /* 0x004fce0000010000 */
[----:B------:R-:W1:Y:S08]  /*52e0*/  MUFU.EX2 R51, R51 ;  /* 0x0000003300337308 */ /* 0x000e700000000800 */
[----:B------:R-:W-:Y:S01]  /*52f0*/  MUFU.EX2 R24, R24 ;  /* 0x0000001800187308 */ /* 0x000fe20000000800 */
[----:B0-----:R-:W-:-:S07]  /*5300*/  F2FP.SATFINITE.E4M3.F32.PACK_AB_MERGE_C R10, R9, R12, RZ ;  /* 0x0000000c090a723e */ /* 0x001fce00048070ff */
[----:B------:R-:W0:Y:S01]  /*5310*/  MUFU.EX2 R21, R21 ;  /* 0x0000001500157308 */ /* 0x000e220000000800 */
[----:B-1----:R-:W-:-:S07]  /*5320*/  FADD.FTZ R3, R51, R2 ;  /* 0x0000000233037221 */ /* 0x002fce0000010000 */
[----:B------:R-:W1:Y:S08]  /*5330*/  MUFU.EX2 R52, R52 ;  /* 0x0000003400347308 */ /* 0x000e700000000800 */
[----:B------:R-:W2:Y:S01]  /*5340*/  MUFU.EX2 R53, R53 ;  /* 0x0000003500357308 */ /* 0x000ea20000000800 */
[----:B0-----:R-:W-:Y:S01]  /*5350*/  F2FP.SATFINITE.E4M3.F32.PACK_AB_MERGE_C R184, R21, R24, R10 ;  /* 0x0000001815b8723e */ /* 0x001fe2000480700a */
[----:B------:R-:W-:-:S04]  /*5360*/  FADD.FTZ R24, R24, R25 ;  /* 0x0000001918187221 */ /* 0x000fc80000010000 */
[----:B------:R-:W-:Y:S02]  /*5370*/  FADD.FTZ R21, R21, R24 ;  /* 0x0000001815157221 */ /* 0x000fe40000010000 */
[----:B------:R-:W-:Y:S01]  /*5380*/  MUFU.EX2 R6, R6 ;  /* 0x0000000600067308 */ /* 0x000fe20000000800 */
[C---:B-1----:R-:W-:Y:S01]  /*5390*/  F2FP.SATFINITE.E4M3.F32.PACK_AB_MERGE_C R51, R52.reuse, R51, RZ ;  /* 0x000000333433723e */ /* 0x042fe200048070ff */
[----:B------:R-:W-:Y:S01]  /*53a0*/  FADD.FTZ R52, R52, R3 ;  /* 0x0000000334347221 */ /* 0x000fe20000010000 */
[----:B------:R-:W-:-:S02]  /*53b0*/  FADD.FTZ R12, R12, R21 ;  /* 0x000000150c0c7221 */ /* 0x000fc40000010000 */
[----:B------:R-:W-:Y:S02]  /*53c0*/  F2FP.SATFINITE.E4M3.F32.PACK_AB_MERGE_C R191, R50, R49, R51 ;  /* 0x0000003132bf723e */ /* 0x000fe40004807033 */
[----:B------:R-:W-:-:S01]  /*53d0*/  FADD.FTZ R12, R9, R12 ;  /* 0x0000000c090c7221 */ /* 0x000fc20000010000 */
        /* <DEDUP_REMOVED lines=20> */
[----:B0-----:R-:W-:-:S07]  /*5520*/  FADD.FTZ R3, R65, R2 ;  /* 0x0000000241037221 */ /* 0x001fce0000010000 */
[----:B------:R-:W0:Y:S01]  /*5530*/  MUFU.EX2 R9, R8 ;  /* 0x0000000800097308 */ /* 0x000e220000000800 */
[----:B-1----:R-:W-:-:S04]  /*5540*/  FADD.FTZ R3, R68, R3 ;  /* 0x0000000344037221 */ /* 0x002fc80000010000 */
[----:B--2---:R-:W-:Y:S01]  /*5550*/  FADD.FTZ R2, R64, R3 ;  /* 0x0000000340027221 */ /* 0x004fe20000010000 */
[----:B------:R-:W-:-:S01]  /*5560*/  FADD.FTZ R3, R11, R6 ;  /* 0x000000060b037221 */ /* 0x000fc20000010000 */
[----:B------:R-:W-:Y:S01]  /*5570*/  VIADD R6, R88, 0xfffffffe ;  /* 0xfffffffe58067836 */ /* 0x000fe20000000000 */
[C---:B0-----:R-:W-:Y:S01]  /*5580*/  F2FP.SATFINITE.E4M3.F32.PACK_AB_MERGE_C R4, R9.reuse, R64, RZ ;  /* 0x000000400904723e */ /* 0x041fe200048070ff */
[----:B------:R-:W-:-:S03]  /*5590*/  FADD.FTZ R2, R9, R2 ;  /* 0x0000000209027221 */ /* 0x000fc60000010000 */
        /* <DEDUP_REMOVED lines=13> */
.L_x_4938:
[----:B------:R-:W-:Y:S02]  /*5670*/  ULDC UR18, c[0x0][0x9e4] ;  /* 0x0002790000127ab9 */ /* 0x000fe40000000800 */
[----:B------:R-:W-:-:S11]  /*5680*/  UISETP.NE.AND UP0, UPT, UR18, 0x1, UPT ;  /* 0x000000011200788c */ /* 0x000fd6000bf05270 */
[----:B------:R-:W-:Y:S02]  /*5690*/  @UP0 ULDC.64 UR6, c[0x0][0x9e8] ;  /* 0x00027a0000060ab9 */ /* 0x000fe40000000a00 */
[----:B------:R-:W-:-:S04]  /*56a0*/  UIMAD.WIDE.U32 UR10, UR15, UR6, URZ ;  /* 0x000000060f0a72a5 */ /* 0x000fc8000f8e003f */
[----:B------:R-:W-:-:S12]  /*56b0*/  @UP0 USHF.R.U32.HI UR15, URZ, UR7, UR11 ;  /* 0x000000073f0f0299 */ /* 0x000fd8000801160b */
.L_x_4939:
[----:B------:R-:W-:-:S04]  /*56c0*/  UIMAD UR15, UR15, UR18, UR18 ;  /* 0x000000120f0f72a4 */ /* 0x000fc8000f8e0212 */
[----:B------:R-:W-:-:S04]  /*56d0*/  UISETP.LT.AND UP0, UPT, UR14, UR15, UPT ;  /* 0x0000000f0e00728c */ /* 0x000fc8000bf01270 */
[----:B------:R-:W-:-:S12]  /*56e0*/  USEL UR14, UR14, UR15, UP0 ;  /* 0x0000000f0e0e7287 */ /* 0x000fd80008000000 */
.L_x_4937:
        /* <DEDUP_REMOVED lines=64> */
.L_x_4959:
[----:B------:R-:W-:Y:S01]  /*5af0*/  ISETP.NE.AND P2, PT, RZ, UR44, PT ;  /* 0x0000002cff007c0c */ /* 0x000fe2000bf45270 */
[----:B------:R-:W-:-:S04]  /*5b00*/  UISETP.NE.AND UP0, UPT, UR34, 0x1, UPT ;  /* 0x000000012200788c */ /* 0x000fc8000bf05270 */
[----:B------:R-:W-:-:S04]  /*5b10*/  USEL UR47, URZ, 0x1, UP0 ;  /* 0x000000013f2f7887 */ /* 0x000fc80008000000 */
[----:B------:R-:W-:-:S04]  /*5b20*/  ULOP3.LUT UR47, UR35, UR47, URZ, 0x3c, !UPT ;  /* 0x0000002f232f7292 */ /* 0x000fc8000f8e3c3f */
[----:B------:R-:W-:Y:S08]  /*5b30*/  @P2 BRA `(.L_x_4941) ;  /* 0x0000000000382947 */ /* 0x000ff00003800000 */
[----:B------:R-:W-:Y:S05]  /*5b40*/  @!P0 BRA `(.L_x_4942) ;  /* 0x0000000000048947 */ /* 0x000fea0003800000 */
[----:B------:R-:W-:Y:S01]  /*5b50*/  BPT.TRAP 0x1 ;  /* 0x000000040000795c */ /* 0x000fe20000300000 */
.L_x_4942:
        /* <DEDUP_REMOVED lines=9> */
.L_x_4943:
[----:B-1----:R-:W-:Y:S05]  /*5bf0*/  @P1 BRA `(.L_x_4941) ;  /* 0x0000000000081947 */ /* 0x002fea0003800000 */
[----:B------:R-:W1:Y:S02]  /*5c00*/  SYNCS.PHASECHK.TRANS64.TRYWAIT P1, [UR6+0x2a830], R7 ;  /* 0x02a83007ff0075a7 */ /* 0x000e640008020146 */
[----:B-1----:R-:W-:Y:S05]  /*5c10*/  @!P1 BRA `(.L_x_4944) ;  /* 0x0000014000dc9947 */ /* 0x002fea0003800000 */
.L_x_4941:
        /* <DEDUP_REMOVED lines=40> */
.L_x_4946:
[----:B------:R-:W-:Y:S01]  /*5ea0*/  ULEA UR6, UR34, UR36, 0x3 ;  /* 0x0000002422067291 */ /* 0x000fe2000f8e183f */
[----:B------:R-:W-:-:S05]  /*5eb0*/  IMAD.U32 R7, RZ, RZ, UR35 ;  /* 0x00000023ff077e24 */ /* 0x000fca000f8e00ff */
[----:B------:R-:W-:-:S04]  /*5ec0*/  SHF.L.U32 R7, R7, 0x1f, RZ ;  /* 0x0000001f07077819 */ /* 0x000fc800000006ff */
[----:B------:R0:W1:Y:S01]  /*5ed0*/  SYNCS.PHASECHK.TRANS64.TRYWAIT P1, [UR6+0x2a850], R7 ;  /* 0x02a85007ff0075a7 */ /* 0x0000620008020146 */
[----:B------:R-:W-:Y:S05]  /*5ee0*/  @!P0 BRA `(.L_x_4947) ;  /* 0x0000000000048947 */ /* 0x000fea0003800000 */
[----:B------:R-:W-:Y:S01]  /*5ef0*/  BPT.TRAP 0x1 ;  /* 0x000000040000795c */ /* 0x000fe20000300000 */
.L_x_4947:
[----:B-1----:R-:W-:Y:S05]  /*5f00*/  @P1 BRA `(.L_x_4945) ;  /* 0x0000000000081947 */ /* 0x002fea0003800000 */
[----:B------:R-:W1:Y:S02]  /*5f10*/  SYNCS.PHASECHK.TRANS64.TRYWAIT P1, [UR6+0x2a850], R7 ;  /* 0x02a85007ff0075a7 */ /* 0x000e640008020146 */
[----:B-1----:R-:W-:Y:S05]  /*5f20*/  @!P1 BRA `(.L_x_4948) ;  /* 0x0000014000309947 */ /* 0x002fea0003800000 */
.L_x_4945:
        /* <DEDUP_REMOVED lines=31> */
.L_x_4949:
[----:B------:R-:W-:Y:S01]  /*6120*/  UISETP.NE.AND UP1, UPT, UR53, URZ, UPT ;  /* 0x0000003f3500728c */ /* 0x000fe2000bf25270 */
[C---:B------:R-:W-:Y:S01]  /*6130*/  FMUL.FTZ R187, R0.reuse, R125 ;  /* 0x0000007d00bb7220 */ /* 0x040fe20000410000 */
[C---:B------:R-:W-:Y:S01]  /*6140*/  FMUL.FTZ R125, R0.reuse, R150 ;  /* 0x00000096007d7220 */ /* 0x040fe20000410000 */
[C---:B------:R-:W-:Y:S01]  /*6150*/  FMUL.FTZ R150, R0.reuse, R157 ;  /* 0x0000009d00967220 */ /* 0x040fe20000410000 */
[C---:B------:R-:W-:Y:S01]  /*6160*/  FMUL.FTZ R157, R0.reuse, R168 ;  /* 0x000000a8009d7220 */ /* 0x040fe20000410000 */
[----:B------:R-:W-:Y:S01]  /*6170*/  VIADD R168, R17, UR40 ;  /* 0x0000002811a87c36 */ /* 0x000fe20008000000 */
[----:B------:R-:W-:Y:S01]  /*6180*/  PLOP3.LUT P1, PT, PT, PT, UP1, 0x80, 0x0 ;  /* 0x000000000000781c */ /* 0x000fe20003f2f018 */
[C---:B------:R-:W-:Y:S01]  /*6190*/  FMUL.FTZ R8, R0.reuse, R123 ;  /* 0x0000007b00087220 */ /* 0x040fe20000410000 */
[----:B------:R-:W-:Y:S01]  /*61a0*/  PLOP3.LUT P2, PT, PT, PT, UP1, 0x80, 0x0 ;  /* 0x000000000000781c */ /* 0x000fe20003f4f018 */
[C---:B------:R-:W-:Y:S01]  /*61b0*/  FMUL.FTZ R123, R0.reuse, R146 ;  /* 0x00000092007b7220 */ /* 0x040fe20000410000 */
[----:B------:R-:W-:Y:S01]  /*61c0*/  ULEA UR6, UR46, UR36, 0x3 ;  /* 0x000000242e067291 */ /* 0x000fe2000f8e183f */
[C---:B------:R-:W-:Y:S01]  /*61d0*/  FMUL.FTZ R146, R0.reuse, R149 ;  /* 0x0000009500927220 */ /* 0x040fe20000410000 */
[----:B------:R-:W-:Y:S01]  /*61e0*/  @UP1 ULDC UR7, c[0x0][0x44c] ;  /* 0x0001130000071ab9 */ /* 0x000fe20000000800 */
[C---:B------:R-:W-:Y:S01]  /*61f0*/  FMUL.FTZ R190, R0.reuse, R133 ;  /* 0x0000008500be7220 */ /* 0x040fe20000410000 */
[C---:B------:R-:W-:Y:S01]  /*6200*/  FMUL.FTZ R149, R0.reuse, R156 ;  /* 0x0000009c00957220 */ /* 0x040fe20000410000 */
[C---:B------:R-:W-:Y:S01]  /*6210*/  FMUL.FTZ R156, R0.reuse, R165 ;  /* 0x000000a5009c7220 */ /* 0x040fe20000410000 */
[C---:B------:R-:W-:Y:S01]  /*6220*/  FMUL.FTZ R133, R0.reuse, R166 ;  /* 0x000000a600857220 */ /* 0x040fe20000410000 */
[----:B0-----:R-:W-:Y:S01]  /*6230*/  FMUL.FTZ R7, R0, R122 ;  /* 0x0000007a00077220 */ /* 0x001fe20000410000 */
[----:B------:R-:W-:Y:S01]  /*6240*/  UIADD3 UR6, UR6, 0x2a840, URZ ;  /* 0x0002a84006067890 */ /* 0x000fe2000fffe03f */
[----:B------:R-:W-:Y:S01]  /*6250*/  @P1 IMAD.HI.U32 R14, R168, UR7, RZ ;  /* 0x00000007a80e1c27 */ /* 0x000fe2000f8e00ff */
[----:B------:R-:W-:-:S03]  /*6260*/  @UP1 ULDC UR7, c[0x0][0x450] ;  /* 0x0001140000071ab9 */ /* 0x000fc60000000800 */
[C---:B------:R-:W-:Y:S01]  /*6270*/  FMUL.FTZ R122, R0.reuse, R143 ;  /* 0x0000008f007a7220 */ /* 0x040fe20000410000 */
[----:B------:R-:W-:Y:S01]  /*6280*/  FMUL.FTZ R143, R0, R144 ;  /* 0x00000090008f7220 */ /* 0x000fe20000410000 */
[----:B------:R-:W-:Y:S01]  /*6290*/  IMAD.SHL.U32 R165, R6, 0x80, RZ ;  /* 0x0000008006a57824 */ /* 0x000fe200078e00ff */
[----:B------:R-:W-:Y:S01]  /*62a0*/  @P2 SHF.R.U32.HI R168, RZ, UR7, R14 ;  /* 0x00000007ffa82c19 */ /* 0x000fe2000801160e */
[----:B------:R-:W-:Y:S01]  /*62b0*/  UISETP.NE.AND UP0, UPT, UR52, URZ, UPT ;  /* 0x0000003f3400728c */ /* 0x000fe2000bf05270 */
[C---:B------:R-:W-:Y:S01]  /*62c0*/  FMUL.FTZ R186, R0.reuse, R124 ;  /* 0x0000007c00ba7220 */ /* 0x040fe20000410000 */
[C---:B------:R-:W-:Y:S01]  /*62d0*/  FMUL.FTZ R9, R0.reuse, R126 ;  /* 0x0000007e00097220 */ /* 0x040fe20000410000 */
[C---:B------:R-:W-:Y:S01]  /*62e0*/  FMUL.FTZ R10, R0.reuse, R127 ;  /* 0x0000007f000a7220 */ /* 0x040fe20000410000 */
[----:B------:R-:W0:Y:S01]  /*62f0*/  SHFL.IDX PT, R166, R168, RZ, 0x1c1f ;  /* 0x001c1fffa8a67589 */ /* 0x000e2200000e0000 */
        /* <DEDUP_REMOVED lines=51> */
[----:B------:R-:W1:Y:S01]  /*6630*/  MUFU.TANH R184, R184 ;  /* 0x000000b800b87308 */ /* 0x000e620000002400 */
[----:B------:R-:W-:Y:S01]  /*6640*/  IMAD.U32 R14, RZ, RZ, UR45 ;  /* 0x0000002dff0e7e24 */ /* 0x000fe2000f8e00ff */
[----:B------:R-:W-:Y:S01]  /*6650*/  SYNCS.ARRIVE.TRANS64.RED.A1T0 RZ, [UR6], RZ ;  /* 0x000000ffffff79a7 */ /* 0x000fe20008100406 */
[----:B------:R-:W-:-:S03]  /*6660*/  ULOP3.LUT UR6, URZ, UR31, URZ, 0x33, !UPT ;  /* 0x0000001f3f067292 */ /* 0x000fc6000f8e333f */
[----:B------:R-:W-:Y:S02]  /*6670*/  IADD3 R15, -R14, UR39, R15 ;  /* 0x000000270e0f7c10 */ /* 0x000fe4000fffe10f */
[----:B------:R-:W2:Y:S03]  /*6680*/  MUFU.TANH R185, R185 ;  /* 0x000000b900b97308 */ /* 0x000ea60000002400 */
[C---:B------:R-:W-:Y:S02]  /*6690*/  VIADD R164, R15.reuse, UR32 ;  /* 0x000000200fa47c36 */ /* 0x040fe40008000000 */
[----:B------:R-:W-:Y:S02]  /*66a0*/  VIADD R163, R15, UR6 ;  /* 0x000000060fa37c36 */ /* 0x000fe40008000000 */
[--C-:B0-----:R-:W-:Y:S01]  /*66b0*/  IMAD.IADD R167, R164, 0x1, R166.reuse ;  /* 0x00000001a4a77824 */ /* 0x101fe200078e02a6 */
        /* <DEDUP_REMOVED lines=77> */
.L_x_4952:
[----:B------:R-:W-:-:S05]  /*6b90*/  IMAD.U32 R170, RZ, RZ, UR30 ;  /* 0x0000001effaa7e24 */ /* 0x000fca000f8e00ff */
[----:B------:R-:W-:-:S13]  /*6ba0*/  ISETP.NE.AND P1, PT, R170, 0x1, PT ;  /* 0x00000001aa00780c */ /* 0x000fda0003f25270 */
[----:B------:R-:W1:Y:S02]  /*6bb0*/  @P1 LDC.64 R14, c[0x0][0x9e8] ;  /* 0x00027a00ff0e1b82 */ /* 0x000e640000000a00 */
[----:B-1----:R-:W-:-:S05]  /*6bc0*/  @P1 IMAD.HI.U32 R14, R166, R14, RZ ;  /* 0x0000000ea60e1227 */ /* 0x002fca00078e00ff */
[----:B------:R-:W-:-:S07]  /*6bd0*/  @P1 SHF.R.U32.HI R166, RZ, R15, R14 ;  /* 0x0000000fffa61219 */ /* 0x000fce000001160e */
.L_x_4953:
[----:B------:R-:W-:Y:S05]  /*6be0*/  BSYNC B0 ;  /* 0x0000000000007941 */ /* 0x000fea0003800000 */
.L_x_4951:
[----:B------:R-:W-:-:S04]  /*6bf0*/  IMAD R15, R166, R170, -R165 ;  /* 0x000000aaa60f7224 */ /* 0x000fc800078e0aa5 */
[----:B------:R-:W-:-:S05]  /*6c00*/  IMAD R14, R16, -0x2, R15 ;  /* 0xfffffffe100e7824 */ /* 0x000fca00078e020f */
[----:B------:R-:W-:Y:S02]  /*6c10*/  VIADDMNMX R167, R14, R170, R167, PT ;  /* 0x000000aa0ea77246 */ /* 0x000fe400038001a7 */
[----:B------:R-:W-:-:S07]  /*6c20*/  VIMNMX R169, R169, R14, !PT ;  /* 0x0000000ea9a97248 */ /* 0x000fce0007fe0100 */
.L_x_4950:
[----:B------:R-:W-:Y:S01]  /*6c30*/  ISETP.GT.AND P1, PT, R6, -0x1, PT ;  /* 0xffffffff0600780c */ /* 0x000fe20003f24270 */
[----:B------:R-:W1:Y:S01]  /*6c40*/  SHFL.IDX PT, R14, R168, 0x1, 0x1c1f ;  /* 0x003c1f00a80e7f89 */ /* 0x000e6200000e0000 */
[----:B------:R-:W-:Y:S02]  /*6c50*/  UISETP.NE.AND UP0, UPT, UR52, URZ, UPT ;  /* 0x0000003f3400728c */ /* 0x000fe4000bf05270 */
[C---:B------:R-:W-:Y:S02]  /*6c60*/  ISETP.GT.AND P3, PT, R169.reuse, 0x8, P1 ;  /* 0x00000008a900780c */ /* 0x040fe40000f64270 */
[----:B------:R-:W-:Y:S02]  /*6c70*/  ISETP.GT.AND P6, PT, R169, RZ, P1 ;  /* 0x000000ffa900720c */ /* 0x000fe40000fc4270 */
[----:B------:R-:W-:Y:S02]  /*6c80*/  ISETP.LT.OR P3, PT, R167, 0x9, P3 ;  /* 0x00000009a700780c */ /* 0x000fe40001f61670 */
[----:B------:R-:W-:-:S02]  /*6c90*/  ISETP.GT.AND P2, PT, R169, 0x1, P1 ;  /* 0x00000001a900780c */ /* 0x000fc40000f44270 */
[----:B------:R-:W-:Y:S02]  /*6ca0*/  FSEL R186, R186, -INF , !P3 ;  /* 0xff800000baba7808 */ /* 0x000fe40005800000 */
[----:B------:R-:W-:Y:S02]  /*6cb0*/  ISETP.GT.AND P3, PT, R169, 0x19, P1 ;  /* 0x00000019a900780c */ /* 0x000fe40000f64270 */
[C---:B------:R-:W-:Y:S02]  /*6cc0*/  ISETP.LT.OR P6, PT, R167.reuse, 0x1, P6 ;  /* 0x00000001a700780c */ /* 0x040fe400037c1670 */
[C---:B------:R-:W-:Y:S02]  /*6cd0*/  ISETP.LT.OR P2, PT, R167.reuse, 0x2, P2 ;  /* 0x00000002a700780c */ /* 0x040fe40001741670 */
[----:B------:R-:W-:Y:S02]  /*6ce0*/  ISETP.LT.OR P3, PT, R167, 0x1a, P3 ;  /* 0x0000001aa700780c */ /* 0x000fe40001f61670 */
[----:B------:R-:W-:-:S02]  /*6cf0*/  FSEL R184, R184, -INF , !P6 ;  /* 0xff800000b8b87808 */ /* 0x000fc40007000000 */
[----:B------:R-:W-:Y:S01]  /*6d00*/  FSEL R166, R185, -INF , !P2 ;  /* 0xff800000b9a67808 */ /* 0x000fe20005000000 */
[--C-:B-1----:R-:W-:Y:S01]  /*6d10*/  IMAD.IADD R164, R164, 0x1, R14.reuse ;  /* 0x00000001a4a47824 */ /* 0x102fe200078e020e */
[----:B------:R-:W-:Y:S01]  /*6d20*/  ISETP.GT.AND P5, PT, R169, 0x9, P1 ;  /* 0x00000009a900780c */ /* 0x000fe20000fa4270 */
[----:B------:R-:W-:Y:S01]  /*6d30*/  IMAD.IADD R163, R163, 0x1, R14 ;  /* 0x00000001a3a37824 */ /* 0x000fe200078e020e */
[C---:B------:R-:W-:Y:S02]  /*6d40*/  ISETP.GT.AND P4, PT, R169.reuse, 0x10, P1 ;  /* 0x00000010a900780c */ /* 0x040fe40000f84270 */
[C---:B------:R-:W-:Y:S02]  /*6d50*/  ISETP.GT.AND P6, PT, R169.reuse, 0x11, P1 ;  /* 0x00000011a900780c */ /* 0x040fe40000fc4270 */
[----:B------:R-:W-:Y:S02]  /*6d60*/  ISETP.GT.AND P2, PT, R169, 0x18, P1 ;  /* 0x00000018a900780c */ /* 0x000fe40000f44270 */
[----:B0-----:R-:W-:-:S02]  /*6d70*/  FSEL R190, R190, -INF , !P3 ;  /* 0xff800000bebe7808 */ /* 0x001fc40005800000 */
[----:B------:R-:W-:Y:S02]  /*6d80*/  ISETP.GT.AND P3, PT, R169, 0x30, P1 ;  /* 0x00000030a900780c */ /* 0x000fe40000f64270 */
[C---:B------:R-:W-:Y:S02]  /*6d90*/  ISETP.LT.OR P5, PT, R167.reuse, 0xa, P5 ;  /* 0x0000000aa700780c */ /* 0x040fe40002fa1670 */
[C---:B------:R-:W-:Y:S02]  /*6da0*/  ISETP.LT.OR P4, PT, R167.reuse, 0x11, P4 ;  /* 0x00000011a700780c */ /* 0x040fe40002781670 */
[C---:B------:R-:W-:Y:S02]  /*6db0*/  ISETP.LT.OR P6, PT, R167.reuse, 0x12, P6 ;  /* 0x00000012a700780c */ /* 0x040fe400037c1670 */
[C---:B------:R-:W-:Y:S02]  /*6dc0*/  ISETP.LT.OR P2, PT, R167.reuse, 0x19, P2 ;  /* 0x00000019a700780c */ /* 0x040fe40001741670 */
[----:B------:R-:W-:-:S02]  /*6dd0*/  ISETP.LT.OR P3, PT, R167, 0x31, P3 ;  /* 0x00000031a700780c */ /* 0x000fc40001f61670 */
[----:B------:R-:W-:Y:S02]  /*6de0*/  FSEL R178, R187, -INF , !P5 ;  /* 0xff800000bbb27808 */ /* 0x000fe40006800000 */
[----:B------:R-:W-:Y:S02]  /*6df0*/  FSEL R188, R188, -INF , !P4 ;  /* 0xff800000bcbc7808 */ /* 0x000fe40006000000 */
[----:B------:R-:W-:Y:S02]  /*6e00*/  FSEL R176, R189, -INF , !P6 ;  /* 0xff800000bdb07808 */ /* 0x000fe40007000000 */
[----:B------:R-:W-:Y:S02]  /*6e10*/  FSEL R174, R191, -INF , !P2 ;  /* 0xff800000bfae7808 */ /* 0x000fe40005000000 */
[C---:B------:R-:W-:Y:S02]  /*6e20*/  ISETP.GT.AND P5, PT, R169.reuse, 0x20, P1 ;  /* 0x00000020a900780c */ /* 0x040fe40000fa4270 */
[----:B------:R-:W-:-:S02]  /*6e30*/  ISETP.GT.AND P4, PT, R169, 0x21, P1 ;  /* 0x00000021a900780c */ /* 0x000fc40000f84270 */
[C---:B------:R-:W-:Y:S02]  /*6e40*/  ISETP.GT.AND P6, PT, R169.reuse, 0x28, P1 ;  /* 0x00000028a900780c */ /* 0x040fe40000fc4270 */
        /* <DEDUP_REMOVED lines=47> */
[----:B------:R-:W-:Y:S02]  /*7140*/  PLOP3.LUT P3, PT, PT, PT, UP0, 0x40, 0x0 ;  /* 0x000000000000781c */ /* 0x000fe40003f6e808 */
[C---:B------:R-:W-:Y:S02]  /*7150*/  ISETP.LT.OR P5, PT, R167.reuse, 0x5a, P5 ;  /* 0x0000005aa700780c */ /* 0x040fe40002fa1670 */
        /* <DEDUP_REMOVED lines=33> */
.L_x_4956:
[----:B------:R-:W-:-:S05]  /*7370*/  IMAD.U32 R180, RZ, RZ, UR30 ;  /* 0x0000001effb47e24 */ /* 0x000fca000f8e00ff */
[----:B------:R-:W-:-:S13]  /*7380*/  ISETP.NE.AND P2, PT, R180, 0x1, PT ;  /* 0x00000001b400780c */ /* 0x000fda0003f45270 */
[----:B------:R-:W0:Y:S02]  /*7390*/  @P2 LDC.64 R14, c[0x0][0x9e8] ;  /* 0x00027a00ff0e2b82 */ /* 0x000e240000000a00 */
[----:B0-----:R-:W-:-:S05]  /*73a0*/  @P2 IMAD.HI.U32 R14, R167, R14, RZ ;  /* 0x0000000ea70e2227 */ /* 0x001fca00078e00ff */
[----:B------:R-:W-:-:S07]  /*73b0*/  @P2 SHF.R.U32.HI R167, RZ, R15, R14 ;  /* 0x0000000fffa72219 */ /* 0x000fce000001160e */
.L_x_4957:
[----:B------:R-:W-:Y:S05]  /*73c0*/  BSYNC B0 ;  /* 0x0000000000007941 */ /* 0x000fea0003800000 */
.L_x_4955:
[----:B------:R-:W-:-:S04]  /*73d0*/  IMAD R165, R167, R180, -R165 ;  /* 0x000000b4a7a57224 */ /* 0x000fc800078e0aa5 */
[----:B------:R-:W-:-:S05]  /*73e0*/  IMAD R165, R16, -0x2, R165 ;  /* 0xfffffffe10a57824 */ /* 0x000fca00078e02a5 */
[----:B------:R-:W-:Y:S02]  /*73f0*/  VIADDMNMX R164, R165, R180, R164, PT ;  /* 0x000000b4a5a47246 */ /* 0x000fe400038001a4 */
[----:B------:R-:W-:-:S07]  /*7400*/  VIMNMX R163, R163, R165, !PT ;  /* 0x000000a5a3a37248 */ /* 0x000fce0007fe0100 */
.L_x_4954:
        /* <DEDUP_REMOVED lines=20> */
[C---:B------:R-:W-:Y:S02]  /*7550*/  ISETP.GT.AND P3, PT, R163.reuse, 0x8, P1 ;  /* 0x00000008a300780c */ /* 0x040fe40000f64270 */
[----:B------:R-:W-:Y:S02]  /*7560*/  FMNMX.FTZ R15, R170, R15, !PT ;  /* 0x0000000faa0f7209 */ /* 0x000fe40007810000 */
[----:B------:R-:W-:Y:S02]  /*7570*/  ISETP.LT.OR P2, PT, R164, 0x2, P2 ;  /* 0x00000002a400780c */ /* 0x000fe40001741670 */
[----:B------:R-:W-:Y:S02]  /*7580*/  FMNMX.FTZ R14, R168, R15, !PT ;  /* 0x0000000fa80e7209 */ /* 0x000fe40007810000 */
[----:B------:R-:W-:-:S02]  /*7590*/  ISETP.GT.AND P4, PT, R163, 0x9, P1 ;  /* 0x00000009a300780c */ /* 0x000fc40000f84270 */
[----:B------:R-:W-:Y:S02]  /*75a0*/  FMNMX.FTZ R15, R143, R14, !PT ;  /* 0x0000000e8f0f7209 */ /* 0x000fe40007810000 */
[----:B------:R-:W-:Y:S02]  /*75b0*/  ISETP.LT.OR P3, PT, R164, 0x9, P3 ;  /* 0x00000009a400780c */ /* 0x000fe40001f61670 */
[----:B------:R-:W-:Y:S02]  /*75c0*/  FMNMX.FTZ R14, R144, R15, !PT ;  /* 0x0000000f900e7209 */ /* 0x000fe40007810000 */
[----:B------:R-:W-:Y:S02]  /*75d0*/  FSEL R8, R8, -INF , !P2 ;  /* 0xff80000008087808 */ /* 0x000fe40005000000 */
[----:B------:R-:W-:Y:S02]  /*75e0*/  FMNMX.FTZ R15, R145, R14, !PT ;  /* 0x0000000e910f7209 */ /* 0x000fe40007810000 */
[----:B------:R-:W-:-:S02]  /*75f0*/  ISETP.LT.OR P4, PT, R164, 0xa, P4 ;  /* 0x0000000aa400780c */ /* 0x000fc40002781670 */
[----:B------:R-:W-:Y:S02]  /*7600*/  FMNMX.FTZ R14, R146, R15, !PT ;  /* 0x0000000f920e7209 */ /* 0x000fe40007810000 */
[----:B------:R-:W-:Y:S02]  /*7610*/  FSEL R9, R9, -INF , !P3 ;  /* 0xff80000009097808 */ /* 0x000fe40005800000 */
[----:B------:R-:W-:Y:S02]  /*7620*/  FMNMX.FTZ R15, R147, R14, !PT ;  /* 0x0000000e930f7209 */ /* 0x000fe40007810000 */
[C---:B------:R-:W-:Y:S02]  /*7630*/  ISETP.GT.AND P2, PT, R163.reuse, 0x11, P1 ;  /* 0x00000011a300780c */ /* 0x040fe40000f44270 */
        /* <DEDUP_REMOVED lines=25> */
[----:B------:R-:W-:-:S02]  /*77d0*/  ISETP.GT.AND P3, PT, R163, 0x31, P1 ;  /* 0x00000031a300780c */ /* 0x000fc40000f64270 */
[----:B------:R-:W-:Y:S02]  /*77e0*/  FMNMX.FTZ R14, R162, R15, !PT ;  /* 0x0000000fa20e7209 */ /* 0x000fe40007810000 */
[C---:B------:R-:W-:Y:S02]  /*77f0*/  ISETP.LT.OR P2, PT, R164.reuse, 0x31, P2 ;  /* 0x00000031a400780c */ /* 0x040fe40001741670 */
[----:B------:R-:W-:Y:S02]  /*7800*/  FMNMX.FTZ R15, R159, R14, !PT ;  /* 0x0000000e9f0f7209 */ /* 0x000fe40007810000 */
[----:B------:R-:W-:Y:S02]  /*7810*/  FSEL R123, R123, -INF , !P2 ;  /* 0xff8000007b7b7808 */ /* 0x000fe40005000000 */
[----:B------:R-:W-:Y:S01]  /*7820*/  ISETP.LT.OR P3, PT, R164, 0x32, P3 ;  /* 0x00000032a400780c */ /* 0x000fe20001f61670 */
[----:B------:R-:W0:Y:S01]  /*7830*/  SHFL.BFLY PT, R14, R15, 0x2, 0x1f ;  /* 0x0c401f000f0e7f89 */ /* 0x000e2200000e0000 */
[----:B------:R-:W-:-:S02]  /*7840*/  ISETP.GT.AND P2, PT, R163, 0x40, P1 ;  /* 0x00000040a300780c */ /* 0x000fc40000f44270 */
[----:B------:R-:W-:Y:S02]  /*7850*/  FSEL R124, R124, -INF , !P3 ;  /* 0xff8000007c7c7808 */ /* 0x000fe40005800000 */
[----:B------:R-:W-:Y:S02]  /*7860*/  ISETP.GT.AND P3, PT, R163, 0x41, P1 ;  /* 0x00000041a300780c */ /* 0x000fe40000f64270 */
[C---:B------:R-:W-:Y:S02]  /*7870*/  ISETP.LT.OR P2, PT, R164.reuse, 0x41, P2 ;  /* 0x00000041a400780c */ /* 0x040fe40001741670 */
[----:B------:R-:W-:Y:S02]  /*7880*/  ISETP.LT.OR P3, PT, R164, 0x42, P3 ;  /* 0x00000042a400780c */ /* 0x000fe40001f61670 */
[----:B------:R-:W-:Y:S02]  /*7890*/  FSEL R127, R127, -INF , !P2 ;  /* 0xff8000007f7f7808 */ /* 0x000fe40005000000 */
[----:B------:R-:W-:-:S02]  /*78a0*/  FSEL R128, R128, -INF , !P3 ;  /* 0xff80000080807808 */ /* 0x000fc40005800000 */
[C---:B------:R-:W-:Y:S02]  /*78b0*/  ISETP.GT.AND P2, PT, R163.reuse, 0x50, P1 ;  /* 0x00000050a300780c */ /* 0x040fe40000f44270 */
[----:B------:R-:W-:Y:S02]  /*78c0*/  ISETP.GT.AND P3, PT, R163, 0x51, P1 ;  /* 0x00000051a300780c */ /* 0x000fe40000f64270 */
[C---:B------:R-:W-:Y:S02]  /*78d0*/  ISETP.LT.OR P2, PT, R164.reuse, 0x51, P2 ;  /* 0x00000051a400780c */ /* 0x040fe40001741670 */
[----:B------:R-:W-:Y:S02]  /*78e0*/  ISETP.LT.OR P3, PT, R164, 0x52, P3 ;  /* 0x00000052a400780c */ /* 0x000fe40001f61670 */
[----:B------:R-:W-:Y:S02]  /*78f0*/  FSEL R131, R131, -INF , !P2 ;  /* 0xff80000083837808 */ /* 0x000fe40005000000 */
[----:B0-----:R-:W-:-:S02]  /*7900*/  FMNMX.FTZ R165, R15, R14, !PT ;  /* 0x0000000e0fa57209 */ /* 0x001fc40007810000 */
[----:B------:R-:W-:Y:S02]  /*7910*/  FSEL R132, R132, -INF , !P3 ;  /* 0xff80000084847808 */ /* 0x000fe40005800000 */
[C---:B------:R-:W-:Y:S01]  /*7920*/  ISETP.GT.AND P2, PT, R163.reuse, 0x60, P1 ;  /* 0x00000060a300780c */ /* 0x040fe20000f44270 */
[----:B------:R-:W0:Y:S01]  /*7930*/  SHFL.BFLY PT, R14, R165, 0x1, 0x1f ;  /* 0x0c201f00a50e7f89 */ /* 0x000e2200000e0000 */
[----:B------:R-:W-:Y:S02]  /*7940*/  ISETP.GT.AND P3, PT, R163, 0x61, P1 ;  /* 0x00000061a300780c */ /* 0x000fe40000f64270 */
[C---:B------:R-:W-:Y:S02]  /*7950*/  ISETP.LT.OR P2, PT, R164.reuse, 0x61, P2 ;  /* 0x00000061a400780c */ /* 0x040fe40001741670 */
[----:B------:R-:W-:Y:S02]  /*7960*/  ISETP.LT.OR P3, PT, R164, 0x62, P3 ;  /* 0x00000062a400780c */ /* 0x000fe40001f61670 */
[----:B------:R-:W-:-:S02]  /*7970*/  FSEL R135, R135, -INF , !P2 ;  /* 0xff80000087877808 */ /* 0x000fc40005000000 */
[----:B------:R-:W-:Y:S02]  /*7980*/  FSEL R136, R136, -INF , !P3 ;  /* 0xff80000088887808 */ /* 0x000fe40005800000 */
[C---:B------:R-:W-:Y:S02]  /*7990*/  ISETP.GT.AND P2, PT, R163.reuse, 0x70, P1 ;  /* 0x00000070a300780c */ /* 0x040fe40000f44270 */
[----:B------:R-:W-:Y:S02]  /*79a0*/  ISETP.GT.AND P3, PT, R163, 0x71, P1 ;  /* 0x00000071a300780c */ /* 0x000fe40000f64270 */
[C---:B------:R-:W-:Y:S02]  /*79b0*/  ISETP.LT.OR P2, PT, R164.reuse, 0x71, P2 ;  /* 0x00000071a400780c */ /* 0x040fe40001741670 */
[----:B------:R-:W-:Y:S02]  /*79c0*/  ISETP.LT.OR P3, PT, R164, 0x72, P3 ;  /* 0x00000072a400780c */ /* 0x000fe40001f61670 */
[----:B------:R-:W-:-:S02]  /*79d0*/  FSEL R139, R139, -INF , !P2 ;  /* 0xff8000008b8b7808 */ /* 0x000fc40005000000 */
[----:B0-----:R-:W-:Y:S02]  /*79e0*/  FMNMX.FTZ R14, R165, R14, !PT ;  /* 0x0000000ea50e7209 */ /* 0x001fe40007810000 */
[----:B------:R-:W-:Y:S02]  /*79f0*/  FSEL R165, R10, -INF , !P4 ;  /* 0xff8000000aa57808 */ /* 0x000fe40006000000 */
[C---:B------:R-:W-:Y:S01]  /*7a00*/  FSETP.NEU.FTZ.AND P6, PT, R14.reuse, -INF , PT ;  /* 0xff8000000e00780b */ /* 0x040fe20003fdd000 */
[----:B------:R-:W-:-:S01]  /*7a10*/  FFMA.FTZ R167, R14, R167, -8 ;  /* 0xc10000000ea77423 */ /* 0x000fc200000100a7 */
[----:B------:R-:W-:-:S04]  /*7a20*/  ISETP.GT.AND P4, PT, R163, 0x19, P1 ;  /* 0x00000019a300780c */ /* 0x000fc80000f84270 */
[----:B------:R-:W-:Y:S02]  /*7a30*/  FSEL R15, R167, RZ, P6 ;  /* 0x000000ffa70f7208 */ /* 0x000fe40003000000 */
[----:B------:R-:W-:-:S03]  /*7a40*/  ISETP.LT.OR P4, PT, R164, 0x1a, P4 ;  /* 0x0000001aa400780c */ /* 0x000fc60002781670 */
[--C-:B------:R-:W-:Y:S01]  /*7a50*/  FFMA.FTZ R169, R178, UR29, -R15.reuse ;  /* 0x0000001db2a97c23 */ /* 0x100fe2000801080f */
[----:B------:R-:W-:Y:S01]  /*7a60*/  FSEL R178, R7, -INF , !P5 ;  /* 0xff80000007b27808 */ /* 0x000fe20006800000 */
[--C-:B------:R-:W-:Y:S01]  /*7a70*/  FFMA.FTZ R175, R176, UR29, -R15.reuse ;  /* 0x0000001db0af7c23 */ /* 0x100fe2000801080f */
[----:B------:R-:W-:-:S01]  /*7a80*/  FFMA.FTZ R167, R166, UR29, -R15 ;  /* 0x0000001da6a77c23 */ /* 0x000fc2000801080f */
[----:B------:R-:W-:Y:S01]  /*7a90*/  FSEL R166, R20, -INF , !P4 ;  /* 0xff80000014a67808 */ /* 0x000fe20006000000 */
[----:B------:R-:W-:-:S01]  /*7aa0*/  FFMA.FTZ R179, R172, UR29, -R15 ;  /* 0x0000001dacb37c23 */ /* 0x000fc2000801080f */
[----:B------:R-:W-:Y:S01]  /*7ab0*/  FMNMX.FTZ R7, R178, R5, !PT ;  /* 0x00000005b2077209 */ /* 0x000fe20007810000 */
[----:B------:R-:W-:-:S01]  /*7ac0*/  FFMA.FTZ R180, R168, UR29, -R15 ;  /* 0x0000001da8b47c23 */ /* 0x000fc2000801080f */
[----:B------:R-:W-:Y:S01]  /*7ad0*/  ISETP.GT.AND P4, PT, R163, 0x29, P1 ;  /* 0x00000029a300780c */ /* 0x000fe20000f84270 */
[----:B------:R-:W-:-:S01]  /*7ae0*/  FFMA.FTZ R184, R184, UR29, -R15 ;  /* 0x0000001db8b87c23 */ /* 0x000fc2000801080f */
[----:B------:R-:W-:Y:S01]  /*7af0*/  FMNMX.FTZ R176, R8, R7, !PT ;  /* 0x0000000708b07209 */ /* 0x000fe20007810000 */
[----:B------:R-:W-:-:S01]  /*7b00*/  FFMA.FTZ R186, R186, UR29, -R15 ;  /* 0x0000001dbaba7c23 */ /* 0x000fc2000801080f */
[----:B------:R-:W-:Y:S01]  /*7b10*/  ISETP.LT.OR P4, PT, R164, 0x2a, P4 ;  /* 0x0000002aa400780c */ /* 0x000fe20002781670 */
[----:B------:R-:W-:-:S01]  /*7b20*/  FFMA.FTZ R171, R188, UR29, -R15 ;  /* 0x0000001dbcab7c23 */ /* 0x000fc2000801080f */
[----:B------:R-:W-:Y:S01]  /*7b30*/  FMNMX.FTZ R176, R9, R176, !PT ;  /* 0x000000b009b07209 */ /* 0x000fe20007810000 */
[----:B------:R-:W-:-:S01]  /*7b40*/  FFMA.FTZ R174, R174, UR29, -R15 ;  /* 0x0000001daeae7c23 */ /* 0x000fc2000801080f */
[----:B------:R-:W-:Y:S01]  /*7b50*/  FSEL R173, R122, -INF , !P4 ;  /* 0xff8000007aad7808 */ /* 0x000fe20006000000 */
[----:B------:R-:W-:-:S01]  /*7b60*/  FFMA.FTZ R190, R190, UR29, -R15 ;  /* 0x0000001dbebe7c23 */ /* 0x000fc2000801080f */
[----:B------:R-:W-:Y:S01]  /*7b70*/  FMNMX.FTZ R176, R165, R176, !PT ;  /* 0x000000b0a5b07209 */ /* 0x000fe20007810000 */
[----:B------:R0:W-:Y:S01]  /*7b80*/  MUFU.EX2 R122, R175 ;  /* 0x000000af007a7308 */ /* 0x0001e20000000800 */
[----:B------:R-:W-:Y:S01]  /*7b90*/  ISETP.GT.AND P5, PT, R163, 0x38, P1 ;  /* 0x00000038a300780c */ /* 0x000fe20000fa4270 */
[--C-:B------:R-:W-:Y:S01]  /*7ba0*/  FFMA.FTZ R177, R192, UR29, -R15.reuse ;  /* 0x0000001dc0b17c23 */ /* 0x100fe2000801080f */
[----:B------:R-:W-:Y:S01]  /*7bb0*/  FMNMX.FTZ R7, R11, R176, !PT ;  /* 0x000000b00b077209 */ /* 0x000fe20007810000 */
[--C-:B------:R-:W-:Y:S01]  /*7bc0*/  FFMA.FTZ R143, R143, UR29, -R15.reuse ;  /* 0x0000001d8f8f7c23 */ /* 0x100fe2000801080f */
[----:B------:R-:W-:Y:S01]  /*7bd0*/  ISETP.GT.AND P4, PT, R163, 0x39, P1 ;  /* 0x00000039a300780c */ /* 0x000fe20000f84270 */
[--C-:B------:R-:W-:Y:S01]  /*7be0*/  FFMA.FTZ R144, R144, UR29, -R15.reuse ;  /* 0x0000001d90907c23 */ /* 0x100fe2000801080f */
[----:B------:R-:W-:Y:S01]  /*7bf0*/  FMNMX.FTZ R176, R12, R7, !PT ;  /* 0x000000070cb07209 */ /* 0x000fe20007810000 */
[--C-:B------:R-:W-:Y:S01]  /*7c00*/  FFMA.FTZ R153, R153, UR29, -R15.reuse ;  /* 0x0000001d99997c23 */ /* 0x100fe2000801080f */
[----:B------:R-:W-:Y:S01]  /*7c10*/  ISETP.LT.OR P5, PT, R164, 0x39, P5 ;  /* 0x00000039a400780c */ /* 0x000fe20002fa1670 */
[--C-:B------:R-:W-:Y:S01]  /*7c20*/  FFMA.FTZ R152, R152, UR29, -R15.reuse ;  /* 0x0000001d98987c23 */ /* 0x100fe2000801080f */
[----:B------:R-:W-:Y:S01]  /*7c30*/  FMNMX.FTZ R7, R13, R176, !PT ;  /* 0x000000b00d077209 */ /* 0x000fe20007810000 */
[----:B------:R-:W-:Y:S01]  /*7c40*/  FFMA.FTZ R161, R161, UR29, -R15 ;  /* 0x0000001da1a17c23 */ /* 0x000fe2000801080f */
[----:B0-----:R-:W-:Y:S01]  /*7c50*/  FSEL R175, R125, -INF , !P5 ;  /* 0xff8000007daf7808 */ /* 0x001fe20006800000 */
[----:B------:R-:W-:Y:S01]  /*7c60*/  MUFU.EX2 R10, R184 ;  /* 0x000000b8000a7308 */ /* 0x000fe20000000800 */
[----:B------:R-:W-:-:S02]  /*7c70*/  FMNMX.FTZ R176, R166, R7, !PT ;  /* 0x00000007a6b07209 */ /* 0x000fc40007810000 */
[----:B------:R-:W-:Y:S02]  /*7c80*/  ISETP.LT.OR P4, PT, R164, 0x3a, P4 ;  /* 0x0000003aa400780c */ /* 0x000fe40002781670 */
[----:B------:R-:W-:Y:S02]  /*7c90*/  FMNMX.FTZ R7, R21, R176, !PT ;  /* 0x000000b015077209 */ /* 0x000fe40007810000 */
[----:B------:R-:W-:Y:S01]  /*7ca0*/  FSEL R172, R126, -INF , !P4 ;  /* 0xff8000007eac7808 */ /* 0x000fe20006000000 */
[----:B------:R-:W-:Y:S01]  /*7cb0*/  MUFU.EX2 R167, R167 ;  /* 0x000000a700a77308 */ /* 0x000fe20000000800 */
[----:B------:R-:W-:Y:S02]  /*7cc0*/  FMNMX.FTZ R176, R120, R7, !PT ;  /* 0x0000000778b07209 */ /* 0x000fe40007810000 */
[----:B------:R-:W-:Y:S02]  /*7cd0*/  ISETP.GT.AND P5, PT, R163, 0x48, P1 ;  /* 0x00000048a300780c */ /* 0x000fe40000fa4270 */
[----:B------:R-:W-:-:S02]  /*7ce0*/  FMNMX.FTZ R176, R121, R176, !PT ;  /* 0x000000b079b07209 */ /* 0x000fc40007810000 */
[----:B------:R-:W-:Y:S01]  /*7cf0*/  ISETP.GT.AND P4, PT, R163, 0x49, P1 ;  /* 0x00000049a300780c */ /* 0x000fe20000f84270 */
[----:B------:R0:W-:Y:S01]  /*7d00*/  MUFU.EX2 R126, R179 ;  /* 0x000000b3007e7308 */ /* 0x0001e20000000800 */
[----:B------:R-:W-:Y:S02]  /*7d10*/  FMNMX.FTZ R176, R173, R176, !PT ;  /* 0x000000b0adb07209 */ /* 0x000fe40007810000 */
[C---:B------:R-:W-:Y:S02]  /*7d20*/  ISETP.LT.OR P5, PT, R164.reuse, 0x49, P5 ;  /* 0x00000049a400780c */ /* 0x040fe40002fa1670 */
[----:B------:R-:W-:Y:S02]  /*7d30*/  FMNMX.FTZ R7, R123, R176, !PT ;  /* 0x000000b07b077209 */ /* 0x000fe40007810000 */
[----:B------:R-:W-:Y:S01]  /*7d40*/  ISETP.LT.OR P4, PT, R164, 0x4a, P4 ;  /* 0x0000004aa400780c */ /* 0x000fe20002781670 */
[----:B------:R-:W-:Y:S01]  /*7d50*/  MUFU.EX2 R20, R186 ;  /* 0x000000ba00147308 */ /* 0x000fe20000000800 */
[----:B------:R-:W-:Y:S01]  /*7d60*/  FMNMX.FTZ R176, R124, R7, !PT ;  /* 0x000000077cb07209 */ /* 0x000fe20007810000 */
[----:B0-----:R-:W-:Y:S01]  /*7d70*/  FFMA.FTZ R179, R170, UR29, -R15 ;  /* 0x0000001daab37c23 */ /* 0x001fe2000801080f */
[----:B------:R-:W-:-:S02]  /*7d80*/  FSEL R170, R129, -INF , !P5 ;  /* 0xff80000081aa7808 */ /* 0x000fc40006800000 */
[----:B------:R-:W-:Y:S02]  /*7d90*/  FMNMX.FTZ R7, R175, R176, !PT ;  /* 0x000000b0af077209 */ /* 0x000fe40007810000 */
[----:B------:R-:W-:Y:S01]  /*7da0*/  FSEL R168, R130, -INF , !P4 ;  /* 0xff80000082a87808 */ /* 0x000fe20006000000 */
[----:B------:R0:W-:Y:S01]  /*7db0*/  MUFU.EX2 R129, R179 ;  /* 0x000000b300817308 */ /* 0x0001e20000000800 */
[----:B------:R-:W-:Y:S02]  /*7dc0*/  FMNMX.FTZ R176, R172, R7, !PT ;  /* 0x00000007acb07209 */ /* 0x000fe40007810000 */
[----:B------:R-:W-:Y:S02]  /*7dd0*/  ISETP.GT.AND P5, PT, R163, 0x58, P1 ;  /* 0x00000058a300780c */ /* 0x000fe40000fa4270 */
[----:B------:R-:W-:Y:S02]  /*7de0*/  FMNMX.FTZ R7, R127, R176, !PT ;  /* 0x000000b07f077209 */ /* 0x000fe40007810000 */
[----:B------:R-:W-:Y:S01]  /*7df0*/  ISETP.GT.AND P4, PT, R163, 0x59, P1 ;  /* 0x00000059a300780c */ /* 0x000fe20000f84270 */
[----:B------:R1:W-:Y:S01]  /*7e00*/  MUFU.EX2 R130, R180 ;  /* 0x000000b400827308 */ /* 0x0003e20000000800 */
[----:B------:R-:W-:Y:S01]  /*7e10*/  FMNMX.FTZ R7, R128, R7, !PT ;  /* 0x0000000780077209 */ /* 0x000fe20007810000 */
[----:B0-----:R-:W-:Y:S01]  /*7e20*/  FFMA.FTZ R179, R146, UR29, -R15 ;  /* 0x0000001d92b37c23 */ /* 0x001fe2000801080f */
[----:B------:R-:W-:-:S02]  /*7e30*/  ISETP.LT.OR P5, PT, R164, 0x59, P5 ;  /* 0x00000059a400780c */ /* 0x000fc40002fa1670 */
[----:B------:R-:W-:Y:S02]  /*7e40*/  FMNMX.FTZ R7, R170, R7, !PT ;  /* 0x00000007aa077209 */ /* 0x000fe40007810000 */
[----:B------:R-:W-:Y:S01]  /*7e50*/  FSEL R133, R133, -INF , !P5 ;  /* 0xff80000085857808 */ /* 0x000fe20006800000 */
[----:B------:R-:W-:Y:S01]  /*7e60*/  MUFU.EX2 R169, R169 ;  /* 0x000000a900a97308 */ /* 0x000fe20000000800 */
[----:B------:R-:W-:Y:S01]  /*7e70*/  FMNMX.FTZ R176, R168, R7, !PT ;  /* 0x00000007a8b07209 */ /* 0x000fe20007810000 */
[----:B-1----:R-:W-:Y:S01]  /*7e80*/  FFMA.FTZ R180, R145, UR29, -R15 ;  /* 0x0000001d91b47c23 */ /* 0x002fe2000801080f */
[----:B------:R-:W-:Y:S02]  /*7e90*/  ISETP.LT.OR P4, PT, R164, 0x5a, P4 ;  /* 0x0000005aa400780c */ /* 0x000fe40002781670 */
[----:B------:R-:W-:Y:S02]  /*7ea0*/  FMNMX.FTZ R7, R131, R176, !PT ;  /* 0x000000b083077209 */ /* 0x000fe40007810000 */
[----:B------:R-:W-:Y:S01]  /*7eb0*/  FSEL R145, R134, -INF , !P4 ;  /* 0xff80000086917808 */ /* 0x000fe20006000000 */
[----:B------:R-:W-:Y:S01]  /*7ec0*/  MUFU.EX2 R171, R171 ;  /* 0x000000ab00ab7308 */ /* 0x000fe20000000800 */
[----:B------:R-:W-:-:S02]  /*7ed0*/  FMNMX.FTZ R146, R132, R7, !PT ;  /* 0x0000000784927209 */ /* 0x000fc40007810000 */
[----:B------:R-:W-:Y:S02]  /*7ee0*/  ISETP.GT.AND P5, PT, R163, 0x68, P1 ;  /* 0x00000068a300780c */ /* 0x000fe40000fa4270 */
[----:B------:R-:W-:Y:S02]  /*7ef0*/  FMNMX.FTZ R146, R133, R146, !PT ;  /* 0x0000009285927209 */ /* 0x000fe40007810000 */
[----:B------:R-:W-:Y:S01]  /*7f00*/  ISETP.GT.AND P4, PT, R163, 0x69, P1 ;  /* 0x00000069a300780c */ /* 0x000fe20000f84270 */
[----:B------:R0:W-:Y:S01]  /*7f10*/  MUFU.EX2 R134, R180 ;  /* 0x000000b400867308 */ /* 0x0001e20000000800 */
[----:B------:R-:W-:Y:S02]  /*7f20*/  FMNMX.FTZ R176, R145, R146, !PT ;  /* 0x0000009291b07209 */ /* 0x000fe40007810000 */
[----:B------:R-:W-:Y:S02]  /*7f30*/  ISETP.LT.OR P5, PT, R164, 0x69, P5 ;  /* 0x00000069a400780c */ /* 0x000fe40002fa1670 */
[----:B------:R-:W-:-:S02]  /*7f40*/  FMNMX.FTZ R7, R135, R176, !PT ;  /* 0x000000b087077209 */ /* 0x000fc40007810000 */
[----:B------:R-:W-:Y:S01]  /*7f50*/  FSEL R146, R137, -INF , !P5 ;  /* 0xff80000089927808 */ /* 0x000fe20006800000 */
[----:B------:R-:W-:Y:S01]  /*7f60*/  MUFU.EX2 R174, R174 ;  /* 0x000000ae00ae7308 */ /* 0x000fe20000000800 */
[----:B------:R-:W-:Y:S01]  /*7f70*/  ISETP.LT.OR P4, PT, R164, 0x6a, P4 ;  /* 0x0000006aa400780c */ /* 0x000fe20002781670 */
[--C-:B0-----:R-:W-:Y:S01]  /*7f80*/  FFMA.FTZ R180, R147, UR29, -R15.reuse ;  /* 0x0000001d93b47c23 */ /* 0x101fe2000801080f */
[----:B------:R-:W-:Y:S02]  /*7f90*/  FMNMX.FTZ R7, R136, R7, !PT ;  /* 0x0000000788077209 */ /* 0x000fe40007810000 */
[C---:B------:R-:W-:Y:S02]  /*7fa0*/  ISETP.GT.AND P5, PT, R163.reuse, 0x78, P1 ;  /* 0x00000078a300780c */ /* 0x040fe40000fa4270 */
[----:B------:R-:W-:Y:S01]  /*7fb0*/  ISETP.GT.AND P1, PT, R163, 0x79, P1 ;  /* 0x00000079a300780c */ /* 0x000fe20000f24270 */
[----:B------:R-:W-:Y:S01]  /*7fc0*/  FFMA.FTZ R163, R148, UR29, -R15 ;  /* 0x0000001d94a37c23 */ /* 0x000fe2000801080f */
[----:B------:R-:W-:Y:S01]  /*7fd0*/  FSEL R147, R138, -INF , !P4 ;  /* 0xff8000008a937808 */ /* 0x000fe20006000000 */
[----:B------:R0:W-:Y:S01]  /*7fe0*/  MUFU.EX2 R137, R180 ;  /* 0x000000b400897308 */ /* 0x0001e20000000800 */
[----:B------:R-:W-:-:S02]  /*7ff0*/  FMNMX.FTZ R148, R146, R7, !PT ;  /* 0x0000000792947209 */ /* 0x000fc40007810000 */
[----:B------:R-:W-:Y:S02]  /*8000*/  ISETP.LT.OR P5, PT, R164, 0x79, P5 ;  /* 0x00000079a400780c */ /* 0x000fe40002fa1670 */
[----:B------:R-:W-:Y:S02]  /*8010*/  FMNMX.FTZ R176, R147, R148, !PT ;  /* 0x0000009493b07209 */ /* 0x000fe40007810000 */
[----:B------:R-:W-:Y:S01]  /*8020*/  FSEL R148, R140, -INF , !P3 ;  /* 0xff8000008c947808 */ /* 0x000fe20005800000 */
[----:B------:R1:W-:Y:S01]  /*8030*/  MUFU.EX2 R138, R163 ;  /* 0x000000a3008a7308 */ /* 0x0003e20000000800 */
[----:B------:R-:W-:Y:S01]  /*8040*/  FMNMX.FTZ R7, R139, R176, !PT ;  /* 0x000000b08b077209 */ /* 0x000fe20007810000 */
[--C-:B0-----:R-:W-:Y:S01]  /*8050*/  FFMA.FTZ R180, R149, UR29, -R15.reuse ;  /* 0x0000001d95b47c23 */ /* 0x101fe2000801080f */
[----:B------:R-:W-:-:S01]  /*8060*/  FFMA.FTZ R149, R150, UR29, -R15 ;  /* 0x0000001d96957c23 */ /* 0x000fc2000801080f */
[----:B------:R-:W-:Y:S02]  /*8070*/  ISETP.LT.OR P1, PT, R164, 0x7a, P1 ;  /* 0x0000007aa400780c */ /* 0x000fe40000f21670 */
[----:B------:R-:W-:-:S02]  /*8080*/  FSEL R141, R141, -INF , !P5 ;  /* 0xff8000008d8d7808 */ /* 0x000fc40006800000 */
[----:B------:R-:W-:Y:S01]  /*8090*/  FMNMX.FTZ R150, R148, R7, !PT ;  /* 0x0000000794967209 */ /* 0x000fe20007810000 */
[----:B------:R-:W-:Y:S01]  /*80a0*/  MUFU.EX2 R125, R190 ;  /* 0x000000be007d7308 */ /* 0x000fe20000000800 */
        /* <DEDUP_REMOVED lines=10> */
[----:B------:R-:W0:Y:S01]  /*8150*/  SHFL.BFLY PT, R164, R7, 0x2, 0x1f ;  /* 0x0c401f0007a47f89 */ /* 0x000e2200000e0000 */
[----:B------:R-:W-:-:S01]  /*8160*/  FFMA.FTZ R160, R162, UR29, -R15 ;  /* 0x0000001da2a07c23 */ /* 0x000fc2000801080f */
[----:B------:R-:W-:Y:S01]  /*8170*/  FFMA.FTZ R162, R159, UR29, -R15 ;  /* 0x0000001d9fa27c23 */ /* 0x000fe2000801080f */
[----:B------:R-:W-:Y:S01]  /*8180*/  FSEL R15, R14, RZ, P6 ;  /* 0x000000ff0e0f7208 */ /* 0x000fe20003000000 */
[----:B------:R-:W-:Y:S04]  /*8190*/  MUFU.EX2 R177, R177 ;  /* 0x000000b100b17308 */ /* 0x000fe80000000800 */
[----:B------:R-:W-:-:S04]  /*81a0*/  FADD.FTZ R4, -R15, R4 ;  /* 0x000000040f047221 */ /* 0x000fc80000010100 */
[----:B------:R-:W-:Y:S01]  /*81b0*/  FMUL.FTZ R159, R4, UR29 ;  /* 0x0000001d049f7c20 */ /* 0x000fe20008410000 */
[----:B------:R2:W-:Y:S08]  /*81c0*/  MUFU.EX2 R15, R162 ;  /* 0x000000a2000f7308 */ /* 0x0005f00000000800 */
[----:B------:R-:W3:Y:S01]  /*81d0*/  MUFU.EX2 R159, R159 ;  /* 0x0000009f009f7308 */ /* 0x000ee20000000800 */
        /* <DEDUP_REMOVED lines=9> */
[----:B-1----:R-:W-:-:S03]  /*8270*/  FFMA.FTZ R163, R7, R164, -8 ;  /* 0xc100000007a37423 */ /* 0x002fc600000100a4 */
[----:B------:R-:W-:Y:S02]  /*8280*/  FSEL R176, R7, RZ, P1 ;  /* 0x000000ff07b07208 */ /* 0x000fe40000800000 */
[----:B------:R-:W-:Y:S01]  /*8290*/  FSEL R4, R163, RZ, P1 ;  /* 0x000000ffa3047208 */ /* 0x000fe20000800000 */
[----:B------:R-:W-:Y:S02]  /*82a0*/  MUFU.EX2 R149, R149 ;  /* 0x0000009500957308 */ /* 0x000fe40000000800 */
[----:B------:R-:W-:-:S02]  /*82b0*/  FADD.FTZ R176, -R176, R5 ;  /* 0x00000005b0b07221 */ /* 0x000fc40000010100 */
[--C-:B------:R-:W-:Y:S01]  /*82c0*/  FFMA.FTZ R163, R178, UR29, -R4.reuse ;  /* 0x0000001db2a37c23 */ /* 0x100fe20008010804 */
[----:B------:R-:W-:-:S01]  /*82d0*/  FFMA.FTZ R8, R8, UR29, -R4 ;  /* 0x0000001d08087c23 */ /* 0x000fc20008010804 */
[----:B------:R-:W-:Y:S01]  /*82e0*/  FMUL.FTZ R176, R176, UR29 ;  /* 0x0000001db0b07c20 */ /* 0x000fe20008410000 */
[----:B------:R-:W-:-:S01]  /*82f0*/  FFMA.FTZ R9, R9, UR29, -R4 ;  /* 0x0000001d09097c23 */ /* 0x000fc20008010804 */
[--C-:B--2---:R-:W-:Y:S01]  /*8300*/  FFMA.FTZ R162, R165, UR29, -R4.reuse ;  /* 0x0000001da5a27c23 */ /* 0x104fe20008010804 */
[----:B------:R-:W-:-:S01]  /*8310*/  FFMA.FTZ R11, R11, UR29, -R4 ;  /* 0x0000001d0b0b7c23 */ /* 0x000fc20008010804 */
[----:B------:R-:W-:Y:S01]  /*8320*/  MUFU.EX2 R163, R163 ;  /* 0x000000a300a37308 */ /* 0x000fe20000000800 */
[----:B------:R-:W-:-:S01]  /*8330*/  FFMA.FTZ R12, R12, UR29, -R4 ;  /* 0x0000001d0c0c7c23 */ /* 0x000fc20008010804 */
[----:B------:R-:W-:Y:S01]  /*8340*/  FFMA.FTZ R165, R170, UR29, -R4 ;  /* 0x0000001daaa57c23 */ /* 0x000fe20008010804 */
[----:B---3--:R-:W-:-:S01]  /*8350*/  FFMA.FTZ R170, R159, R3, R10 ;  /* 0x000000039faa7223 */ /* 0x008fc2000001000a */
        /* <DEDUP_REMOVED lines=29> */
[----:B-1----:R-:W-:-:S07]  /*8530*/  FADD.FTZ R2, R8, R3 ;  /* 0x0000000308027221 */ /* 0x002fce0000010000 */
[----:B------:R-:W1:Y:S01]  /*8540*/  MUFU.EX2 R11, R11 ;  /* 0x0000000b000b7308 */ /* 0x000e620000000800 */
[----:B--2---:R-:W-:-:S07]  /*8550*/  FADD.FTZ R3, R9, R2 ;  /* 0x0000000209037221 */ /* 0x004fce0000010000 */
[----:B------:R-:W2:Y:S01]  /*8560*/  MUFU.EX2 R12, R12 ;  /* 0x0000000c000c7308 */ /* 0x000ea20000000800 */
[----:B0-----:R-:W-:-:S01]  /*8570*/  FADD.FTZ R2, R162, R3 ;  /* 0x00000003a2027221 */ /* 0x001fc20000010000 */
[----:B------:R-:W-:-:S04]  /*8580*/  FADD.FTZ R3, R171, R170 ;  /* 0x000000aaab037221 */ /* 0x000fc80000010000 */
[----:B------:R-:W-:Y:S02]  /*8590*/  FADD.FTZ R3, R122, R3 ;  /* 0x000000037a037221 */ /* 0x000fe40000010000 */
[----:B------:R-:W0:Y:S01]  /*85a0*/  MUFU.EX2 R13, R13 ;  /* 0x0000000d000d7308 */ /* 0x000e220000000800 */
[----:B-1----:R-:W-:-:S01]  /*85b0*/  FADD.FTZ R173, R11, R2 ;  /* 0x000000020bad7221 */ /* 0x002fc20000010000 */
[----:B------:R-:W-:-:S06]  /*85c0*/  FADD.FTZ R170, R174, R3 ;  /* 0x00000003aeaa7221 */ /* 0x000fcc0000010000 */
[----:B------:R-:W1:Y:S01]  /*85d0*/  MUFU.EX2 R164, R164 ;  /* 0x000000a400a47308 */ /* 0x000e620000000800 */
[----:B--2---:R-:W-:-:S01]  /*85e0*/  FADD.FTZ R2, R12, R173 ;  /* 0x000000ad0c027221 */ /* 0x004fc20000010000 */
[----:B------:R-:W-:-:S04]  /*85f0*/  FADD.FTZ R173, R125, R170 ;  /* 0x000000aa7dad7221 */ /* 0x000fc80000010000 */
[----:B------:R-:W-:Y:S02]  /*8600*/  FADD.FTZ R170, R126, R173 ;  /* 0x000000ad7eaa7221 */ /* 0x000fe40000010000 */
[----:B------:R-:W2:Y:S01]  /*8610*/  MUFU.EX2 R21, R21 ;  /* 0x0000001500157308 */ /* 0x000ea20000000800 */
[----:B0-----:R-:W-:-:S07]  /*8620*/  FADD.FTZ R3, R13, R2 ;  /* 0x000000020d037221 */ /* 0x001fce0000010000 */
[----:B------:R-:W0:Y:S01]  /*8630*/  MUFU.EX2 R120, R120 ;  /* 0x0000007800787308 */ /* 0x000e220000000800 */
[----:B-1----:R-:W-:-:S07]  /*8640*/  FADD.FTZ R2, R164, R3 ;  /* 0x00000003a4027221 */ /* 0x002fce0000010000 */
[----:B------:R-:W1:Y:S01]  /*8650*/  MUFU.EX2 R121, R121 ;  /* 0x0000007900797308 */ /* 0x000e620000000800 */
[----:B--2---:R-:W-:-:S01]  /*8660*/  FADD.FTZ R3, R21, R2 ;  /* 0x0000000215037221 */ /* 0x004fc20000010000 */
[----:B------:R-:W-:Y:S01]  /*8670*/  FADD.FTZ R2, R177, R170 ;  /* 0x000000aab1027221 */ /* 0x000fe20000010000 */
[----:B------:R-:W-:-:S05]  /*8680*/  FFMA.FTZ R170, R145, UR29, -R4 ;  /* 0x0000001d91aa7c23 */ /* 0x000fca0008010804 */
        /* <DEDUP_REMOVED lines=16> */
[--C-:B------:R-:W-:Y:S01]  /*8790*/  FFMA.FTZ R145, R146, UR29, -R4.reuse ;  /* 0x0000001d92917c23 */ /* 0x100fe20008010804 */
[----:B------:R-:W-:-:S01]  /*87a0*/  FFMA.FTZ R146, R147, UR29, -R4 ;  /* 0x0000001d93927c23 */ /* 0x000fc20008010804 */
[----:B------:R-:W-:-:S04]  /*87b0*/  FFMA.FTZ R4, R142, UR29, -R4 ;  /* 0x0000001d8e047c23 */ /* 0x000fc80008010804 */
        /* <DEDUP_REMOVED lines=63> */
.L_x_4958:
        /* <DEDUP_REMOVED lines=33> */
[----:B------:R-:W-:Y:S01]  /*8dc0*/  F2FP.SATFINITE.E4M3.F32.PACK_AB_MERGE_C R15, R15, R160, RZ ;  /* 0x000000a00f0f723e */ /* 0x000fe200048070ff */
        /* <DEDUP_REMOVED lines=105> */
.L_x_4940:
        /* <DEDUP_REMOVED lines=24> */
.L_x_4961:
[----:B------:R-:W-:Y:S02]  /*95e0*/  ULDC UR15, c[0x0][0x9e4] ;  /* 0x00027900000f7ab9 */ /* 0x000fe40000000800 */
[----:B------:R-:W-:-:S11]  /*95f0*/  UISETP.NE.AND UP0, UPT, UR15, 0x1, UPT ;  /* 0x000000010f00788c */ /* 0x000fd6000bf05270 */
[----:B------:R-:W-:Y:S02]  /*9600*/  @UP0 ULDC.64 UR6, c[0x0][0x9e8] ;  /* 0x00027a0000060ab9 */ /* 0x000fe40000000a00 */
[----:B------:R-:W-:-:S04]  /*9610*/  UIMAD.WIDE.U32 UR10, UR14, UR6, URZ ;  /* 0x000000060e0a72a5 */ /* 0x000fc8000f8e003f */
[----:B------:R-:W-:-:S12]  /*9620*/  @UP0 USHF.R.U32.HI UR14, URZ, UR7, UR11 ;  /* 0x000000073f0e0299 */ /* 0x000fd8000801160b */
.L_x_4962:
[----:B------:R-:W-:-:S04]  /*9630*/  UIMAD UR14, UR14, UR15, URZ ;  /* 0x0000000f0e0e72a4 */ /* 0x000fc8000f8e023f */
[----:B------:R-:W-:-:S04]  /*9640*/  UISETP.LT.AND UP0, UPT, UR31, UR14, UPT ;  /* 0x0000000e1f00728c */ /* 0x000fc8000bf01270 */
[----:B------:R-:W-:-:S12]  /*9650*/  USEL UR31, UR31, UR14, !UP0 ;  /* 0x0000000e1f1f7287 */ /* 0x000fd8000c000000 */
.L_x_4960:
        /* <DEDUP_REMOVED lines=9> */
[----:B------:R-:W-:Y:S01]  /*96f0*/  UMOV UR32, UR47 ;  /* 0x0000002f00207c82 */ /* 0x000fe20008000000 */
[----:B------:R-:W-:Y:S01]  /*9700*/  IMAD.MOV.U32 R5, RZ, RZ, R14 ;  /* 0x000000ffff057224 */ /* 0x000fe200078e000e */
[----:B------:R-:W-:Y:S01]  /*9710*/  UMOV UR31, UR46 ;  /* 0x0000002e001f7c82 */ /* 0x000fe20008000000 */
[----:B------:R-:W-:-:S05]  /*9720*/  ULDC UR29, c[0x0][0x988] ;  /* 0x00026200001d7ab9 */ /* 0x000fca0000000800 */
.L_x_4974:
[----:B------:R-:W-:Y:S01]  /*9730*/  ISETP.NE.AND P2, PT, RZ, UR44, PT ;  /* 0x0000002cff007c0c */ /* 0x000fe2000bf45270 */
[----:B------:R-:W-:-:S04]  /*9740*/  UISETP.NE.AND UP0, UPT, UR31, 0x1, UPT ;  /* 0x000000011f00788c */ /* 0x000fc8000bf05270 */
[----:B------:R-:W-:-:S04]  /*9750*/  USEL UR47, URZ, 0x1, UP0 ;  /* 0x000000013f2f7887 */ /* 0x000fc80008000000 */
[----:B------:R-:W-:-:S04]  /*9760*/  ULOP3.LUT UR47, UR32, UR47, URZ, 0x3c, !UPT ;  /* 0x0000002f202f7292 */ /* 0x000fc8000f8e3c3f */
[----:B------:R-:W-:Y:S08]  /*9770*/  @P2 BRA `(.L_x_4964) ;  /* 0x0000000000382947 */ /* 0x000ff00003800000 */
[----:B------:R-:W-:Y:S05]  /*9780*/  @!P0 BRA `(.L_x_4965) ;  /* 0x0000000000048947 */ /* 0x000fea0003800000 */
[----:B------:R-:W-:Y:S01]  /*9790*/  BPT.TRAP 0x1 ;  /* 0x000000040000795c */ /* 0x000fe20000300000 */
.L_x_4965:
        /* <DEDUP_REMOVED lines=9> */
.L_x_4966:
[----:B-1----:R-:W-:Y:S05]  /*9830*/  @P1 BRA `(.L_x_4964) ;  /* 0x0000000000081947 */ /* 0x002fea0003800000 */
[----:B------:R-:W1:Y:S02]  /*9840*/  SYNCS.PHASECHK.TRANS64.TRYWAIT P1, [UR6+0x2a830], R7 ;  /* 0x02a83007ff0075a7 */ /* 0x000e640008020146 */
[----:B-1----:R-:W-:Y:S05]  /*9850*/  @!P1 BRA `(.L_x_4967) ;  /* 0x0000010400fc9947 */ /* 0x002fea0003800000 */
.L_x_4964:
        /* <DEDUP_REMOVED lines=40> */
.L_x_4969:
[----:B------:R-:W-:Y:S01]  /*9ae0*/  ULEA UR6, UR31, UR36, 0x3 ;  /* 0x000000241f067291 */ /* 0x000fe2000f8e183f */
[----:B------:R-:W-:-:S05]  /*9af0*/  IMAD.U32 R7, RZ, RZ, UR32 ;  /* 0x00000020ff077e24 */ /* 0x000fca000f8e00ff */
[----:B------:R-:W-:-:S04]  /*9b00*/  SHF.L.U32 R7, R7, 0x1f, RZ ;  /* 0x0000001f07077819 */ /* 0x000fc800000006ff */
[----:B------:R0:W1:Y:S01]  /*9b10*/  SYNCS.PHASECHK.TRANS64.TRYWAIT P1, [UR6+0x2a850], R7 ;  /* 0x02a85007ff0075a7 */ /* 0x0000620008020146 */
[----:B------:R-:W-:Y:S05]  /*9b20*/  @!P0 BRA `(.L_x_4970) ;  /* 0x0000000000048947 */ /* 0x000fea0003800000 */
[----:B------:R-:W-:Y:S01]  /*9b30*/  BPT.TRAP 0x1 ;  /* 0x000000040000795c */ /* 0x000fe20000300000 */
.L_x_4970:
[----:B-1----:R-:W-:Y:S05]  /*9b40*/  @P1 BRA `(.L_x_4968) ;  /* 0x0000000000081947 */ /* 0x002fea0003800000 */
[----:B------:R-:W1:Y:S02]  /*9b50*/  SYNCS.PHASECHK.TRANS64.TRYWAIT P1, [UR6+0x2a850], R7 ;  /* 0x02a85007ff0075a7 */ /* 0x000e640008020146 */
[----:B-1----:R-:W-:Y:S05]  /*9b60*/  @!P1 BRA `(.L_x_4971) ;  /* 0x0000010400509947 */ /* 0x002fea0003800000 */
.L_x_4968:
        /* <DEDUP_REMOVED lines=31> */
.L_x_4972:
        /* <DEDUP_REMOVED lines=71> */
[----:B-1----:R-:W-:Y:S01]  /*a1d0*/  FMNMX.FTZ R160, R13, R160, !PT ;  /* 0x000000a00da07209 */ /* 0x002fe20007810000 */
[C---:B------:R-:W-:Y:S01]  /*a1e0*/  FMUL.FTZ R172, R0.reuse, R180 ;  /* 0x000000b400ac7220 */ /* 0x040fe20000410000 */
[----:B------:R-:W-:Y:S01]  /*a1f0*/  FMUL.FTZ R173, R0, R181 ;  /* 0x000000b500ad7220 */ /* 0x000fe20000410000 */
[----:B------:R-:W-:-:S04]  /*a200*/  ULEA UR6, UR46, UR36, 0x3 ;  /* 0x000000242e067291 */ /* 0x000fc8000f8e183f */
[----:B------:R-:W1:Y:S01]  /*a210*/  MUFU.TANH R121, R121 ;  /* 0x0000007900797308 */ /* 0x000e620000002400 */
[----:B0-----:R-:W-:Y:S01]  /*a220*/  FMNMX.FTZ R14, R20, R7, !PT ;  /* 0x00000007140e7209 */ /* 0x001fe20007810000 */
[----:B------:R-:W-:-:S04]  /*a230*/  UIADD3 UR6, UR6, 0x2a840, URZ ;  /* 0x0002a84006067890 */ /* 0x000fc8000fffe03f */
[----:B------:R-:W-:Y:S02]  /*a240*/  UPRMT UR6, UR37, 0x654, UR6 ;  /* 0x0000065425067896 */ /* 0x000fe40008000006 */
[----:B------:R-:W0:Y:S01]  /*a250*/  MUFU.TANH R120, R120 ;  /* 0x0000007800787308 */ /* 0x000e220000002400 */
[----:B--2---:R-:W-:-:S06]  /*a260*/  FMNMX.FTZ R7, R21, R160, !PT ;  /* 0x000000a015077209 */ /* 0x004fcc0007810000 */
[----:B------:R-:W-:Y:S01]  /*a270*/  SYNCS.ARRIVE.TRANS64.RED.A1T0 RZ, [UR6], RZ ;  /* 0x000000ffffff79a7 */ /* 0x000fe20008100406 */
[----:B------:R-:W2:Y:S01]  /*a280*/  MUFU.TANH R122, R122 ;  /* 0x0000007a007a7308 */ /* 0x000ea20000002400 */
[----:B-1----:R-:W-:-:S07]  /*a290*/  FMNMX.FTZ R159, R121, R14, !PT ;  /* 0x0000000e799f7209 */ /* 0x002fce0007810000 */
[----:B------:R-:W1:Y:S01]  /*a2a0*/  MUFU.TANH R123, R123 ;  /* 0x0000007b007b7308 */ /* 0x000e620000002400 */
[----:B0-----:R-:W-:-:S07]  /*a2b0*/  FMNMX.FTZ R14, R120, R7, !PT ;  /* 0x00000007780e7209 */ /* 0x001fce0007810000 */
[----:B------:R-:W0:Y:S01]  /*a2c0*/  MUFU.TANH R125, R125 ;  /* 0x0000007d007d7308 */ /* 0x000e220000002400 */
[----:B--2---:R-:W-:-:S07]  /*a2d0*/  FMNMX.FTZ R160, R122, R159, !PT ;  /* 0x0000009f7aa07209 */ /* 0x004fce0007810000 */
[----:B------:R-:W2:Y:S01]  /*a2e0*/  MUFU.TANH R124, R124 ;  /* 0x0000007c007c7308 */ /* 0x000ea20000002400 */
[----:B-1----:R-:W-:-:S07]  /*a2f0*/  FMNMX.FTZ R7, R123, R14, !PT ;  /* 0x0000000e7b077209 */ /* 0x002fce0007810000 */
[----:B------:R-:W1:Y:S01]  /*a300*/  MUFU.TANH R126, R126 ;  /* 0x0000007e007e7308 */ /* 0x000e620000002400 */
[----:B0-----:R-:W-:-:S07]  /*a310*/  FMNMX.FTZ R159, R125, R160, !PT ;  /* 0x000000a07d9f7209 */ /* 0x001fce0007810000 */
[----:B------:R-:W0:Y:S01]  /*a320*/  MUFU.TANH R127, R127 ;  /* 0x0000007f007f7308 */ /* 0x000e220000002400 */
[----:B--2---:R-:W-:-:S07]  /*a330*/  FMNMX.FTZ R14, R124, R7, !PT ;  /* 0x000000077c0e7209 */ /* 0x004fce0007810000 */
[----:B------:R-:W2:Y:S01]  /*a340*/  MUFU.TANH R129, R129 ;  /* 0x0000008100817308 */ /* 0x000ea20000002400 */
[----:B-1----:R-:W-:Y:S01]  /*a350*/  FMNMX.FTZ R160, R126, R159, !PT ;  /* 0x0000009f7ea07209 */ /* 0x002fe20007810000 */
[----:B------:R-:W-:-:S06]  /*a360*/  FMUL.FTZ R159, R0, R174 ;  /* 0x000000ae009f7220 */ /* 0x000fcc0000410000 */
[----:B------:R-:W1:Y:S01]  /*a370*/  MUFU.TANH R128, R128 ;  /* 0x0000008000807308 */ /* 0x000e620000002400 */
[----:B0-----:R-:W-:-:S07]  /*a380*/  FMNMX.FTZ R7, R127, R14, !PT ;  /* 0x0000000e7f077209 */ /* 0x001fce0007810000 */
[----:B------:R-:W0:Y:S01]  /*a390*/  MUFU.TANH R130, R130 ;  /* 0x0000008200827308 */ /* 0x000e220000002400 */
[----:B--2---:R-:W-:Y:S01]  /*a3a0*/  FMNMX.FTZ R161, R129, R160, !PT ;  /* 0x000000a081a17209 */ /* 0x004fe20007810000 */
[----:B------:R-:W-:-:S06]  /*a3b0*/  FMUL.FTZ R160, R0, R175 ;  /* 0x000000af00a07220 */ /* 0x000fcc0000410000 */
        /* <DEDUP_REMOVED lines=27> */
[----:B0-----:R-:W-:Y:S01]  /*a570*/  FMNMX.FTZ R14, R140, R161, !PT ;  /* 0x000000a18c0e7209 */ /* 0x001fe20007810000 */
[----:B------:R-:W-:Y:S01]  /*a580*/  FMUL.FTZ R161, R0, R178 ;  /* 0x000000b200a17220 */ /* 0x000fe20000410000 */
[----:B------:R-:W-:-:S05]  /*a590*/  IMAD.U32 R178, RZ, RZ, UR29 ;  /* 0x0000001dffb27e24 */ /* 0x000fca000f8e00ff */
        /* <DEDUP_REMOVED lines=10> */
[----:B------:R-:W-:Y:S01]  /*a640*/  FMUL.FTZ R162, R0, R179 ;  /* 0x000000b300a27220 */ /* 0x000fe20000410000 */
[----:B------:R-:W-:-:S05]  /*a650*/  IMAD.U32 R179, RZ, RZ, UR29 ;  /* 0x0000001dffb37e24 */ /* 0x000fca000f8e00ff */
        /* <DEDUP_REMOVED lines=51> */
[----:B0-----:R-:W-:Y:S02]  /*a990*/  FMNMX.FTZ R7, R163, R14, !PT ;  /* 0x0000000ea3077209 */ /* 0x001fe40007810000 */
[----:B--2---:R-:W-:Y:S02]  /*a9a0*/  FMNMX.FTZ R174, R173, R174, !PT ;  /* 0x000000aeadae7209 */ /* 0x004fe40007810000 */
[----:B-1----:R-:W-:-:S03]  /*a9b0*/  FMNMX.FTZ R165, R164, R7, !PT ;  /* 0x00000007a4a57209 */ /* 0x002fc60007810000 */
[----:B------:R-:W0:Y:S04]  /*a9c0*/  SHFL.BFLY PT, R7, R174, 0x2, 0x1f ;  /* 0x0c401f00ae077f89 */ /* 0x000e2800000e0000 */
[----:B------:R-:W1:Y:S01]  /*a9d0*/  SHFL.BFLY PT, R14, R165, 0x2, 0x1f ;  /* 0x0c401f00a50e7f89 */ /* 0x000e6200000e0000 */
[----:B0-----:R-:W-:Y:S02]  /*a9e0*/  FMNMX.FTZ R175, R174, R7, !PT ;  /* 0x00000007aeaf7209 */ /* 0x001fe40007810000 */
[----:B-1----:R-:W-:-:S03]  /*a9f0*/  FMNMX.FTZ R176, R165, R14, !PT ;  /* 0x0000000ea5b07209 */ /* 0x002fc60007810000 */
[----:B------:R-:W0:Y:S04]  /*aa00*/  SHFL.BFLY PT, R14, R175, 0x1, 0x1f ;  /* 0x0c201f00af0e7f89 */ /* 0x000e2800000e0000 */
[----:B------:R-:W1:Y:S01]  /*aa10*/  SHFL.BFLY PT, R7, R176, 0x1, 0x1f ;  /* 0x0c201f00b0077f89 */ /* 0x000e6200000e0000 */
[----:B0-----:R-:W-:Y:S02]  /*aa20*/  FMNMX.FTZ R14, R175, R14, !PT ;  /* 0x0000000eaf0e7209 */ /* 0x001fe40007810000 */
[----:B-1----:R-:W-:-:S03]  /*aa30*/  FMNMX.FTZ R7, R176, R7, !PT ;  /* 0x00000007b0077209 */ /* 0x002fc60007810000 */
[C---:B------:R-:W-:Y:S01]  /*aa40*/  FFMA.FTZ R174, R14.reuse, R179, -8 ;  /* 0xc10000000eae7423 */ /* 0x040fe200000100b3 */
[----:B------:R-:W-:-:S03]  /*aa50*/  FADD.FTZ R5, -R14, R5 ;  /* 0x000000050e057221 */ /* 0x000fc60000010100 */
        /* <DEDUP_REMOVED lines=11> */
[----:B------:R-:W-:Y:S01]  /*ab10*/  FMUL.FTZ R177, R5, UR29 ;  /* 0x0000001d05b17c20 */ /* 0x000fe20008410000 */
[--C-:B------:R-:W-:Y:S01]  /*ab20*/  FFMA.FTZ R141, R144, UR29, -R174.reuse ;  /* 0x0000001d908d7c23 */ /* 0x100fe200080108ae */
[----:B------:R-:W-:-:S01]  /*ab30*/  FFMA.FTZ R175, R173, UR29, -R174 ;  /* 0x0000001dadaf7c23 */ /* 0x000fc200080108ae */
[----:B------:R-:W-:Y:S01]  /*ab40*/  FADD.FTZ R5, -R7, R4 ;  /* 0x0000000407057221 */ /* 0x000fe20000010100 */
[----:B------:R-:W-:-:S01]  /*ab50*/  FFMA.FTZ R144, R145, UR29, -R174 ;  /* 0x0000001d91907c23 */ /* 0x000fc200080108ae */
[----:B------:R-:W-:Y:S01]  /*ab60*/  FFMA.FTZ R173, R7, R178, -8 ;  /* 0xc100000007ad7423 */ /* 0x000fe200000100b2 */
        /* <DEDUP_REMOVED lines=17> */
[----:B------:R-:W-:Y:S01]  /*ac80*/  FFMA.FTZ R172, R172, UR29, -R174 ;  /* 0x0000001dacac7c23 */ /* 0x000fe200080108ae */
[----:B------:R-:W-:Y:S01]  /*ac90*/  FMUL.FTZ R5, R5, UR29 ;  /* 0x0000001d05057c20 */ /* 0x000fe20008410000 */
        /* <DEDUP_REMOVED lines=27> */
[----:B0-----:R-:W-:-:S07]  /*ae50*/  FFMA.FTZ R3, R4, R3, R165 ;  /* 0x0000000304037223 */ /* 0x001fce00000100a5 */
[----:B------:R-:W0:Y:S08]  /*ae60*/  MUFU.EX2 R8, R8 ;  /* 0x0000000800087308 */ /* 0x000e300000000800 */
[----:B------:R-:W2:Y:S01]  /*ae70*/  MUFU.EX2 R11, R11 ;  /* 0x0000000b000b7308 */ /* 0x000ea20000000800 */
[----:B-1----:R-:W-:-:S07]  /*ae80*/  FFMA.FTZ R2, R5, R2, R174 ;  /* 0x0000000205027223 */ /* 0x002fce00000100ae */
        /* <DEDUP_REMOVED lines=18> */
[--C-:B------:R-:W-:Y:S01]  /*afb0*/  FFMA.FTZ R153, R154, UR29, -R173.reuse ;  /* 0x0000001d9a997c23 */ /* 0x100fe200080108ad */
[----:B------:R-:W-:-:S05]  /*afc0*/  FFMA.FTZ R154, R155, UR29, -R173 ;  /* 0x0000001d9b9a7c23 */ /* 0x000fca00080108ad */
        /* <DEDUP_REMOVED lines=34> */
[--C-:B------:R-:W-:Y:S01]  /*b1f0*/  FFMA.FTZ R157, R158, UR29, -R173.reuse ;  /* 0x0000001d9e9d7c23 */ /* 0x100fe200080108ad */
[----:B------:R-:W-:-:S05]  /*b200*/  FFMA.FTZ R158, R159, UR29, -R173 ;  /* 0x0000001d9f9e7c23 */ /* 0x000fca00080108ad */
        /* <DEDUP_REMOVED lines=8> */
[----:B------:R-:W-:-:S06]  /*b290*/  FFMA.FTZ R177, R160, UR29, -R173 ;  /* 0x0000001da0b17c23 */ /* 0x000fcc00080108ad */
        /* <DEDUP_REMOVED lines=16> */
[----:B------:R-:W-:-:S06]  /*b3a0*/  FFMA.FTZ R159, R161, UR29, -R173 ;  /* 0x0000001da19f7c23 */ /* 0x000fcc00080108ad */
        /* <DEDUP_REMOVED lines=51> */
.L_x_4973:
        /* <DEDUP_REMOVED lines=139> */
.L_x_4963:
        /* <DEDUP_REMOVED lines=9> */
[----:B------:R-:W-:-:S05]  /*c020*/  ULDC UR31, c[0x0][0x9e0] ;  /* 0x00027800001f7ab9 */ /* 0x000fca0000000800 */
.L_x_4994:
        /* <DEDUP_REMOVED lines=9> */
.L_x_4977:
[----:B------:R-:W-:Y:S01]  /*c0c0*/  ULEA UR6, UR46, UR36, 0x3 ;  /* 0x000000242e067291 */ /* 0x000fe2000f8e183f */
[----:B------:R-:W-:-:S05]  /*c0d0*/  IMAD.U32 R7, RZ, RZ, UR47 ;  /* 0x0000002fff077e24 */ /* 0x000fca000f8e00ff */
[----:B------:R-:W-:-:S04]  /*c0e0*/  SHF.L.U32 R7, R7, 0x1f, RZ ;  /* 0x0000001f07077819 */ /* 0x000fc800000006ff */
[----:B------:R0:W1:Y:S01]  /*c0f0*/  SYNCS.PHASECHK.TRANS64.TRYWAIT P1, [UR6+0x2a830], R7 ;  /* 0x02a83007ff0075a7 */ /* 0x0000620008020146 */
[----:B------:R-:W-:Y:S05]  /*c100*/  @!P0 BRA `(.L_x_4978) ;  /* 0x0000000000048947 */ /* 0x000fea0003800000 */
[----:B------:R-:W-:Y:S01]  /*c110*/  BPT.TRAP 0x1 ;  /* 0x000000040000795c */ /* 0x000fe20000300000 */
.L_x_4978:
[----:B-1----:R-:W-:Y:S05]  /*c120*/  @P1 BRA `(.L_x_4976) ;  /* 0x0000000000081947 */ /* 0x002fea0003800000 */
[----:B------:R-:W1:Y:S02]  /*c130*/  SYNCS.PHASECHK.TRANS64.TRYWAIT P1, [UR6+0x2a830], R7 ;  /* 0x02a83007ff0075a7 */ /* 0x000e640008020146 */
[----:B-1----:R-:W-:Y:S05]  /*c140*/  @!P1 BRA `(.L_x_4979) ;  /* 0x000000dc00f09947 */ /* 0x002fea0003800000 */
.L_x_4976:
        /* <DEDUP_REMOVED lines=37> */
.L_x_4981:
[----:B------:R-:W-:Y:S01]  /*c3a0*/  ULEA UR6, UR33, UR36, 0x3 ;  /* 0x0000002421067291 */ /* 0x000fe2000f8e183f */
[----:B------:R-:W-:-:S05]  /*c3b0*/  IMAD.U32 R7, RZ, RZ, UR34 ;  /* 0x00000022ff077e24 */ /* 0x000fca000f8e00ff */
[----:B------:R-:W-:-:S04]  /*c3c0*/  SHF.L.U32 R7, R7, 0x1f, RZ ;  /* 0x0000001f07077819 */ /* 0x000fc800000006ff */
[----:B------:R0:W1:Y:S01]  /*c3d0*/  SYNCS.PHASECHK.TRANS64.TRYWAIT P1, [UR6+0x2a850], R7 ;  /* 0x02a85007ff0075a7 */ /* 0x0000620008020146 */
[----:B------:R-:W-:Y:S05]  /*c3e0*/  @!P0 BRA `(.L_x_4982) ;  /* 0x0000000000048947 */ /* 0x000fea0003800000 */
[----:B------:R-:W-:Y:S01]  /*c3f0*/  BPT.TRAP 0x1 ;  /* 0x000000040000795c */ /* 0x000fe20000300000 */
.L_x_4982:
[----:B-1----:R-:W-:Y:S05]  /*c400*/  @P1 BRA `(.L_x_4980) ;  /* 0x0000000000081947 */ /* 0x002fea0003800000 */
[----:B------:R-:W1:Y:S02]  /*c410*/  SYNCS.PHASECHK.TRANS64.TRYWAIT P1, [UR6+0x2a850], R7 ;  /* 0x02a85007ff0075a7 */ /* 0x000e640008020146 */
[----:B-1----:R-:W-:Y:S05]  /*c420*/  @!P1 BRA `(.L_x_4983) ;  /* 0x000000dc00509947 */ /* 0x002fea0003800000 */
.L_x_4980:
        /* <DEDUP_REMOVED lines=31> */
.L_x_4984:
        /* <DEDUP_REMOVED lines=167> */
.L_x_4987:
[----:B------:R-:W-:-:S05]  /*d090*/  IMAD.U32 R170, RZ, RZ, UR30 ;  /* 0x0000001effaa7e24 */ /* 0x000fca000f8e00ff */
[----:B------:R-:W-:-:S13]  /*d0a0*/  ISETP.NE.AND P1, PT, R170, 0x1, PT ;  /* 0x00000001aa00780c */ /* 0x000fda0003f25270 */
[----:B------:R-:W1:Y:S02]  /*d0b0*/  @P1 LDC.64 R14, c[0x0][0x9e8] ;  /* 0x00027a00ff0e1b82 */ /* 0x000e640000000a00 */
[----:B-1----:R-:W-:-:S05]  /*d0c0*/  @P1 IMAD.HI.U32 R14, R166, R14, RZ ;  /* 0x0000000ea60e1227 */ /* 0x002fca00078e00ff */
[----:B------:R-:W-:-:S07]  /*d0d0*/  @P1 SHF.R.U32.HI R166, RZ, R15, R14 ;  /* 0x0000000fffa61219 */ /* 0x000fce000001160e */
.L_x_4988:
[----:B------:R-:W-:Y:S05]  /*d0e0*/  BSYNC B0 ;  /* 0x0000000000007941 */ /* 0x000fea0003800000 */
.L_x_4986:
[----:B------:R-:W-:-:S04]  /*d0f0*/  IMAD R15, R166, R170, -R165 ;  /* 0x000000aaa60f7224 */ /* 0x000fc800078e0aa5 */
[----:B------:R-:W-:-:S05]  /*d100*/  IMAD R14, R16, -0x2, R15 ;  /* 0xfffffffe100e7824 */ /* 0x000fca00078e020f */
[----:B------:R-:W-:Y:S02]  /*d110*/  VIADDMNMX R167, R14, R170, R167, PT ;  /* 0x000000aa0ea77246 */ /* 0x000fe400038001a7 */
[----:B------:R-:W-:-:S07]  /*d120*/  VIMNMX R169, R169, R14, !PT ;  /* 0x0000000ea9a97248 */ /* 0x000fce0007fe0100 */
.L_x_4985:
        /* <DEDUP_REMOVED lines=116> */
.L_x_4991:
[----:B------:R-:W-:-:S05]  /*d870*/  IMAD.U32 R180, RZ, RZ, UR30 ;  /* 0x0000001effb47e24 */ /* 0x000fca000f8e00ff */
[----:B------:R-:W-:-:S13]  /*d880*/  ISETP.NE.AND P2, PT, R180, 0x1, PT ;  /* 0x00000001b400780c */ /* 0x000fda0003f45270 */
[----:B------:R-:W0:Y:S02]  /*d890*/  @P2 LDC.64 R14, c[0x0][0x9e8] ;  /* 0x00027a00ff0e2b82 */ /* 0x000e240000000a00 */
[----:B0-----:R-:W-:-:S05]  /*d8a0*/  @P2 IMAD.HI.U32 R14, R167, R14, RZ ;  /* 0x0000000ea70e2227 */ /* 0x001fca00078e00ff */
[----:B------:R-:W-:-:S07]  /*d8b0*/  @P2 SHF.R.U32.HI R167, RZ, R15, R14 ;  /* 0x0000000fffa72219 */ /* 0x000fce000001160e */
.L_x_4992:
[----:B------:R-:W-:Y:S05]  /*d8c0*/  BSYNC B0 ;  /* 0x0000000000007941 */ /* 0x000fea0003800000 */
.L_x_4990:
[----:B------:R-:W-:-:S04]  /*d8d0*/  IMAD R165, R167, R180, -R165 ;  /* 0x000000b4a7a57224 */ /* 0x000fc800078e0aa5 */
[----:B------:R-:W-:-:S05]  /*d8e0*/  IMAD R165, R16, -0x2, R165 ;  /* 0xfffffffe10a57824 */ /* 0x000fca00078e02a5 */
[----:B------:R-:W-:Y:S02]  /*d8f0*/  VIADDMNMX R164, R165, R180, R164, PT ;  /* 0x000000b4a5a47246 */ /* 0x000fe400038001a4 */
[----:B------:R-:W-:-:S07]  /*d900*/  VIMNMX R163, R163, R165, !PT ;  /* 0x000000a5a3a37248 */ /* 0x000fce0007fe0100 */
.L_x_4989:
        /* <DEDUP_REMOVED lines=378> */
.L_x_4993:
        /* <DEDUP_REMOVED lines=139> */
.L_x_4975:
[----:B------:R-:W-:Y:S06]  /*f960*/  BAR.ARV 0x8, 0x180 ;  /* 0x0206000000007b1d */ /* 0x000fec0000002000 */
[----:B------:R-:W-:Y:S05]  /*f970*/  @!P0 BRA `(.L_x_4995) ;  /* 0x0000000000048947 */ /* 0x000fea0003800000 */
[----:B------:R-:W-:Y:S01]  /*f980*/  BPT.TRAP 0x1 ;  /* 0x000000040000795c */ /* 0x000fe20000300000 */
.L_x_4995:
[----:B------:R-:W-:Y:S01]  /*f990*/  ULEA UR9, UR46, UR36, 0x3 ;  /* 0x000000242e097291 */ /* 0x000fe2000f8e183f */
[----:B------:R-:W-:-:S05]  /*f9a0*/  IMAD.U32 R0, RZ, RZ, UR47 ;  /* 0x0000002fff007e24 */ /* 0x000fca000f8e00ff */
[----:B------:R-:W-:-:S04]  /*f9b0*/  SHF.L.U32 R0, R0, 0x1f, RZ ;  /* 0x0000001f00007819 */ /* 0x000fc800000006ff */
[----:B------:R0:W1:Y:S01]  /*f9c0*/  SYNCS.PHASECHK.TRANS64.TRYWAIT P1, [UR9+0x2a850], R0 ;  /* 0x02a85000ff0075a7 */ /* 0x0000620008020149 */
[----:B------:R-:W-:Y:S05]  /*f9d0*/  @!P0 BRA `(.L_x_4996) ;  /* 0x0000000000048947 */ /* 0x000fea0003800000 */
[----:B------:R-:W-:Y:S01]  /*f9e0*/  BPT.TRAP 0x1 ;  /* 0x000000040000795c */ /* 0x000fe20000300000 */
.L_x_4996:
[----:B-1----:R-:W-:Y:S05]  /*f9f0*/  @P1 BRA `(.L_x_4997) ;  /* 0x0000000000081947 */ /* 0x002fea0003800000 */
[----:B------:R-:W1:Y:S02]  /*fa00*/  SYNCS.PHASECHK.TRANS64.TRYWAIT P1, [UR9+0x2a850], R0 ;  /* 0x02a85000ff0075a7 */ /* 0x000e640008020149 */
[----:B-1----:R-:W-:Y:S05]  /*fa10*/  @!P1 BRA `(.L_x_4998) ;  /* 0x000000a400ec9947 */ /* 0x002fea0003800000 */
.L_x_4997:
        /* <DEDUP_REMOVED lines=12> */
[----:B------:R-:W-:Y:S02]  /*fae0*/  @UP0 ULDC.64 UR12, c[0x0][0x9c8] ;  /* 0x00027200000c0ab9 */ /* 0x000fe40000000a00 */
[----:B------:R-:W-:Y:S01]  /*faf0*/  UMOV UR6, UR8 ;  /* 0x0000000800067c82 */ /* 0x000fe20008000000 */
[----:B------:R-:W-:-:S09]  /*fb00*/  @UP0 UIMAD.WIDE.U32 UR4, UR50, UR12, URZ ;  /* 0x0000000c320402a5 */ /* 0x000fd2000f8e003f */
[----:B------:R-:W-:Y:S01]  /*fb10*/  QGMMA.64x192x32.F32.E4M3.E4M3 R24, R196, gdesc[UR4], R24, gsb0 ;  /* 0x02e00004c4187df3 */ /* 0x000fe20008000818 */
[----:B------:R-:W-:Y:S01]  /*fb20*/  UIADD3 UR6, UR8, 0x2, URZ ;  /* 0x0000000208067890 */ /* 0x000fe2000fffe03f */
[----:B------:R-:W-:Y:S01]  /*fb30*/  UMOV UR7, 0x40000040 ;  /* 0x4000004000077882 */ /* 0x000fe20000000000 */
[----:B------:R-:W-:Y:S02]  /*fb40*/  WARPGROUP.DEPBAR.LE gsb0, 0x0 ;  /* 0x00008000000079c5 */ /* 0x000fe40000010000 */
[----:B------:R-:W-:-:S15]  /*fb50*/  WARPGROUP.ARRIVE ;  /* 0x00000000000079c5 */ /* 0x000fde0000000000 */
        /* <DEDUP_REMOVED lines=63> */
.L_x_4999:
        /* <DEDUP_REMOVED lines=106> */
.L_x_4921:
[----:B------:R-:W0:Y:S01]  /*105f0*/  S2R R4, SR_CgaCtaId ;  /* 0x0000000000047919 */ /* 0x000e220000008800 */
[----:B------:R-:W-:Y:S01]  /*10600*/  MOV R3, 0x400 ;  /* 0x0000040000037802 */ /* 0x000fe20000000f00 */
[----:B------:R-:W-:Y:S01]  /*10610*/  BSSY B0, `(.L_x_5000) ;  /* 0x000030c000007945 */ /* 0x000fe20003800000 */
[----:B------:R-:W-:Y:S02]  /*10620*/  BAR.SYNC.DEFER_BLOCKING 0x5, 0x180 ;  /* 0x0146000000007b1d */ /* 0x000fe40000010000 */
[----:B0-----:R-:W-:-:S05]  /*10630*/  LEA R3, R4, R3, 0x18 ;  /* 0x0000000304037211 */ /* 0x001fca00078ec0ff */
[----:B------:R-:W0:Y:S02]  /*10640*/  LDS.128 R32, [R3+0x2a8d0] ;  /* 0x02a8d00003207984 */ /* 0x000e240000000c00 */
[----:B0-----:R-:W-:Y:S02]  /*10650*/  R2UR UR5, R33 ;  /* 0x00000000210572ca */ /* 0x001fe400000e0000 */
[----:B------:R-:W-:Y:S02]  /*10660*/  R2UR UR51, R34 ;  /* 0x00000000223372ca */ /* 0x000fe400000e0000 */
        /* <DEDUP_REMOVED lines=9> */
[----:B------:R-:W0:Y:S01]  /*10700*/  S2R R32, SR_SWINHI ;  /* 0x0000000000207919 */ /* 0x000e220000002f00 */
[----:B------:R-:W-:Y:S01]  /*10710*/  F2FP.BF16.F32.PACK_AB R52, R52, R121 ;  /* 0x000000793434723e */ /* 0x000fe200000010ff */
[----:B------:R-:W-:Y:S02]  /*10720*/  ULDC.64 UR6, c[0x0][0xc00] ;  /* 0x0003000000067ab9 */ /* 0x000fe40000000a00 */
[----:B------:R1:W2:Y:S01]  /*10730*/  LDG.E.CONSTANT R4, desc[UR54][R4.64] ;  /* 0x0000003604047981 */ /* 0x0002a2000c1e9900 */
[----:B------:R-:W-:Y:S01]  /*10740*/  F2FP.BF16.F32.PACK_AB R53, R53, R120 ;  /* 0x000000783535723e */ /* 0x000fe200000010ff */
[----:B------:R-:W-:Y:S01]  /*10750*/  UISETP.NE.U32.AND UP0, UPT, UR6, URZ, UPT ;  /* 0x0000003f0600728c */ /* 0x000fe2000bf05070 */
[----:B------:R-:W-:Y:S02]  /*10760*/  F2FP.BF16.F32.PACK_AB R49, R60, R49 ;  /* 0x000000313c31723e */ /* 0x000fe400000010ff */
[----:B------:R-:W-:Y:S01]  /*10770*/  F2FP.BF16.F32.PACK_AB R48, R61, R48 ;  /* 0x000000303d30723e */ /* 0x000fe200000010ff */
[----:B------:R-:W-:Y:S01]  /*10780*/  UISETP.NE.AND.EX UP0, UPT, UR7, URZ, UPT, UP0 ;  /* 0x0000003f0700728c */ /* 0x000fe2000bf05300 */
[----:B------:R-:W-:-:S02]  /*10790*/  F2FP.BF16.F32.PACK_AB R45, R68, R45 ;  /* 0x0000002d442d723e */ /* 0x000fc400000010ff */
[----:B------:R-:W-:Y:S01]  /*107a0*/  F2FP.BF16.F32.PACK_AB R44, R69, R44 ;  /* 0x0000002c452c723e */ /* 0x000fe200000010ff */
[----:B------:R-:W-:Y:S01]  /*107b0*/  ULDC.64 UR6, c[0x0][0xc00] ;  /* 0x0003000000067ab9 */ /* 0x000fe20000000a00 */
[----:B-1----:R-:W-:Y:S01]  /*107c0*/  LOP3.LUT P0, R5, R50, 0x3, RZ, 0xc0, !PT ;  /* 0x0000000332057812 */ /* 0x002fe2000780c0ff */
[----:B------:R-:W-:Y:S01]  /*107d0*/  UIMAD.WIDE UR6, UR41, 0x4, UR6 ;  /* 0x00000004290678a5 */ /* 0x000fe2000f8e0206 */
[----:B------:R-:W-:Y:S02]  /*107e0*/  F2FP.BF16.F32.PACK_AB R41, R76, R41 ;  /* 0x000000294c29723e */ /* 0x000fe400000010ff */
[----:B------:R-:W-:Y:S02]  /*107f0*/  ISETP.EQ.OR P0, PT, R5, 0x3, !P0 ;  /* 0x000000030500780c */ /* 0x000fe40004702670 */
[----:B------:R-:W-:Y:S02]  /*10800*/  F2FP.BF16.F32.PACK_AB R40, R77, R40 ;  /* 0x000000284d28723e */ /* 0x000fe400000010ff */
[----:B------:R-:W-:-:S02]  /*10810*/  SEL R59, R52, R53, P0 ;  /* 0x00000035343b7207 */ /* 0x000fc40000000000 */
[----:B------:R-:W-:Y:S02]  /*10820*/  SEL R52, R53, R52, P0 ;  /* 0x0000003435347207 */ /* 0x000fe40000000000 */
[----:B------:R-:W-:Y:S02]  /*10830*/  SEL R53, R49, R48, P0 ;  /* 0x0000003031357207 */ /* 0x000fe40000000000 */
[----:B------:R-:W-:Y:S02]  /*10840*/  F2FP.BF16.F32.PACK_AB R118, R118, R7 ;  /* 0x000000077676723e */ /* 0x000fe400000010ff */
[----:B------:R-:W-:Y:S02]  /*10850*/  F2FP.BF16.F32.PACK_AB R119, R119, R6 ;  /* 0x000000067777723e */ /* 0x000fe400000010ff */
[----:B------:R-:W-:Y:S02]  /*10860*/  SEL R48, R48, R49, P0 ;  /* 0x0000003130307207 */ /* 0x000fe40000000000 */
[----:B------:R-:W-:-:S02]  /*10870*/  F2FP.BF16.F32.PACK_AB R37, R84, R37 ;  /* 0x000000255425723e */ /* 0x000fc400000010ff */
[----:B------:R-:W-:Y:S02]  /*10880*/  F2FP.BF16.F32.PACK_AB R36, R85, R36 ;  /* 0x000000245524723e */ /* 0x000fe400000010ff */
[----:B------:R-:W-:Y:S02]  /*10890*/  SEL R49, R45, R44, P0 ;  /* 0x0000002c2d317207 */ /* 0x000fe40000000000 */
[----:B------:R-:W-:Y:S02]  /*108a0*/  MOV R6, R3 ;  /* 0x0000000300067202 */ /* 0x000fe40000000f00 */
[----:B0-----:R-:W-:Y:S02]  /*108b0*/  MOV R7, R32 ;  /* 0x0000002000077202 */ /* 0x001fe40000000f00 */
[----:B------:R-:W-:Y:S02]  /*108c0*/  SEL R44, R44, R45, P0 ;  /* 0x0000002d2c2c7207 */ /* 0x000fe40000000000 */
[----:B------:R-:W-:-:S02]  /*108d0*/  SEL R45, R41, R40, P0 ;  /* 0x00000028292d7207 */ /* 0x000fc40000000000 */
[----:B------:R-:W-:Y:S02]  /*108e0*/  SEL R40, R40, R41, P0 ;  /* 0x0000002928287207 */ /* 0x000fe40000000000 */
[----:B------:R-:W-:Y:S02]  /*108f0*/  SEL R41, R37, R36, P0 ;  /* 0x0000002425297207 */ /* 0x000fe40000000000 */
[----:B------:R-:W-:Y:S01]  /*10900*/  SEL R50, R36, R37, P0 ;  /* 0x0000002524327207 */ /* 0x000fe20000000000 */
[----:B------:R-:W-:Y:S01]  /*10910*/  IMAD.WIDE R36, R204, 0x2, R6 ;  /* 0x00000002cc247825 */ /* 0x000fe200078e0206 */
[----:B------:R-:W-:Y:S02]  /*10920*/  F2FP.BF16.F32.PACK_AB R26, R87, R26 ;  /* 0x0000001a571a723e */ /* 0x000fe400000010ff */
[----:B------:R-:W-:Y:S02]  /*10930*/  F2FP.BF16.F32.PACK_AB R11, R110, R11 ;  /* 0x0000000b6e0b723e */ /* 0x000fe400000010ff */
[----:B------:R-:W-:-:S02]  /*10940*/  F2FP.BF16.F32.PACK_AB R10, R111, R10 ;  /* 0x0000000a6f0a723e */ /* 0x000fc400000010ff */
[----:B------:R-:W-:Y:S02]  /*10950*/  IADD3 R87, P5, R36, 0x40, RZ ;  /* 0x0000004024577810 */ /* 0x000fe40007fbe0ff */
[----:B------:R-:W-:Y:S02]  /*10960*/  F2FP.BF16.F32.PACK_AB R80, R80, R81 ;  /* 0x000000515050723e */ /* 0x000fe400000010ff */
[----:B------:R-:W-:Y:S01]  /*10970*/  F2FP.BF16.F32.PACK_AB R73, R72, R73 ;  /* 0x000000494849723e */ /* 0x000fe200000010ff */
[----:B------:R-:W-:Y:S01]  /*10980*/  IMAD.X R33, RZ, RZ, R37, P5 ;  /* 0x000000ffff217224 */ /* 0x000fe200028e0625 */
[----:B------:R-:W-:Y:S02]  /*10990*/  F2FP.BF16.F32.PACK_AB R9, R116, R9 ;  /* 0x000000097409723e */ /* 0x000fe400000010ff */
[----:B------:R-:W-:Y:S02]  /*109a0*/  F2FP.BF16.F32.PACK_AB R8, R117, R8 ;  /* 0x000000087508723e */ /* 0x000fe400000010ff */
[----:B------:R-:W-:-:S02]  /*109b0*/  SEL R81, R11, R10, P0 ;  /* 0x0000000a0b517207 */ /* 0x000fc40000000000 */
[----:B------:R-:W-:Y:S02]  /*109c0*/  SEL R72, R10, R11, P0 ;  /* 0x0000000b0a487207 */ /* 0x000fe40000000000 */
[----:B------:R-:W-:Y:S02]  /*109d0*/  F2FP.BF16.F32.PACK_AB R64, R64, R65 ;  /* 0x000000414040723e */ /* 0x000fe400000010ff */
[----:B------:R-:W-:Y:S02]  /*109e0*/  F2FP.BF16.F32.PACK_AB R57, R56, R57 ;  /* 0x000000393839723e */ /* 0x000fe400000010ff */
[----:B------:R-:W-:Y:S02]  /*109f0*/  IADD3 R85, P4, R36, 0x20, RZ ;  /* 0x0000002024557810 */ /* 0x000fe40007f9e0ff */
[----:B------:R-:W-:Y:S02]  /*10a00*/  LOP3.LUT R10, R87, 0x380, RZ, 0xc0, !PT ;  /* 0x00000380570a7812 */ /* 0x000fe400078ec0ff */
[----:B------:R-:W-:Y:S01]  /*10a10*/  F2FP.BF16.F32.PACK_AB R38, R71, R38 ;  /* 0x000000264726723e */ /* 0x000fe200000010ff */
[----:B------:R-:W-:Y:S01]  /*10a20*/  IMAD.X R35, RZ, RZ, R37, P4 ;  /* 0x000000ffff237224 */ /* 0x000fe200020e0625 */
[----:B------:R-:W-:-:S02]  /*10a30*/  F2FP.BF16.F32.PACK_AB R47, R54, R47 ;  /* 0x0000002f362f723e */ /* 0x000fc400000010ff */
[----:B------:R-:W-:Y:S02]  /*10a40*/  F2FP.BF16.F32.PACK_AB R46, R55, R46 ;  /* 0x0000002e372e723e */ /* 0x000fe400000010ff */
[----:B------:R-:W-:Y:S02]  /*10a50*/  SEL R71, R80, R73, P0 ;  /* 0x0000004950477207 */ /* 0x000fe40000000000 */
[----:B------:R-:W-:Y:S02]  /*10a60*/  F2FP.BF16.F32.PACK_AB R96, R89, R96 ;  /* 0x000000605960723e */ /* 0x000fe400000010ff */
[----:B------:R-:W-:Y:S02]  /*10a70*/  F2FP.BF16.F32.PACK_AB R13, R108, R13 ;  /* 0x0000000d6c0d723e */ /* 0x000fe400000010ff */
[----:B------:R-:W-:Y:S02]  /*10a80*/  F2FP.BF16.F32.PACK_AB R12, R109, R12 ;  /* 0x0000000c6d0c723e */ /* 0x000fe400000010ff */
[----:B------:R-:W-:-:S02]  /*10a90*/  SEL R67, R9, R8, P0 ;  /* 0x0000000809437207 */ /* 0x000fc40000000000 */
[----:B------:R-:W-:Y:S02]  /*10aa0*/  SEL R60, R8, R9, P0 ;  /* 0x00000009083c7207 */ /* 0x000fe40000000000 */
[----:B------:R-:W-:Y:S02]  /*10ab0*/  SEL R80, R73, R80, P0 ;  /* 0x0000005049507207 */ /* 0x000fe40000000000 */
[----:B------:R-:W-:Y:S02]  /*10ac0*/  F2FP.BF16.F32.PACK_AB R43, R62, R43 ;  /* 0x0000002b3e2b723e */ /* 0x000fe400000010ff */
[----:B------:R-:W-:Y:S02]  /*10ad0*/  F2FP.BF16.F32.PACK_AB R42, R63, R42 ;  /* 0x0000002a3f2a723e */ /* 0x000fe400000010ff */
[----:B------:R-:W-:Y:S02]  /*10ae0*/  F2FP.BF16.F32.PACK_AB R28, R93, R28 ;  /* 0x0000001c5d1c723e */ /* 0x000fe400000010ff */
[----:B------:R-:W-:-:S02]  /*10af0*/  SEL R73, R64, R57, P0 ;  /* 0x0000003940497207 */ /* 0x000fc40000000000 */
[----:B------:R-:W-:Y:S02]  /*10b00*/  IADD3 R89, P6, R36, 0x60, RZ ;  /* 0x0000006024597810 */ /* 0x000fe40007fde0ff */
[----:B------:R-:W-:Y:S02]  /*10b10*/  LOP3.LUT R8, R85, 0x380, RZ, 0xc0, !PT ;  /* 0x0000038055087812 */ /* 0x000fe400078ec0ff */
[----:B------:R-:W-:Y:S02]  /*10b20*/  SHF.R.U64 R10, R10, 0x3, RZ ;  /* 0x000000030a0a7819 */ /* 0x000fe400000012ff */
[----:B------:R-:W-:Y:S02]  /*10b30*/  SEL R64, R57, R64, P0 ;  /* 0x0000004039407207 */ /* 0x000fe40000000000 */
[----:B------:R-:W-:Y:S02]  /*10b40*/  IADD3 R93, P2, R36, 0x4020, RZ ;  /* 0x00004020245d7810 */ /* 0x000fe40007f5e0ff */
[----:B------:R-:W-:-:S02]  /*10b50*/  F2FP.BF16.F32.PACK_AB R39, R70, R39 ;  /* 0x000000274627723e */ /* 0x000fc400000010ff */
[----:B------:R-:W-:Y:S02]  /*10b60*/  SEL R57, R47, R46, P0 ;  /* 0x0000002e2f397207 */ /* 0x000fe40000000000 */
[----:B------:R-:W-:Y:S02]  /*10b70*/  SEL R65, R13, R12, P0 ;  /* 0x0000000c0d417207 */ /* 0x000fe40000000000 */
[----:B------:R-:W-:Y:S02]  /*10b80*/  SEL R58, R12, R13, P0 ;  /* 0x0000000d0c3a7207 */ /* 0x000fe40000000000 */
[----:B------:R-:W-:Y:S02]  /*10b90*/  SEL R46, R46, R47, P0 ;  /* 0x0000002f2e2e7207 */ /* 0x000fe40000000000 */
[----:B------:R-:W-:Y:S02]  /*10ba0*/  F2FP.BF16.F32.PACK_AB R31, R78, R31 ;  /* 0x0000001f4e1f723e */ /* 0x000fe400000010ff */
[----:B------:R-:W-:-:S02]  /*10bb0*/  F2FP.BF16.F32.PACK_AB R30, R79, R30 ;  /* 0x0000001e4f1e723e */ /* 0x000fc400000010ff */
[----:B------:R-:W-:Y:S02]  /*10bc0*/  SEL R47, R43, R42, P0 ;  /* 0x0000002a2b2f7207 */ /* 0x000fe40000000000 */
[----:B------:R-:W-:Y:S02]  /*10bd0*/  LOP3.LUT R12, R89, 0x380, RZ, 0xc0, !PT ;  /* 0x00000380590c7812 */ /* 0x000fe400078ec0ff */
[----:B------:R-:W-:Y:S02]  /*10be0*/  SHF.R.U64 R8, R8, 0x3, RZ ;  /* 0x0000000308087819 */ /* 0x000fe400000012ff */
[----:B------:R-:W-:Y:S02]  /*10bf0*/  LOP3.LUT R32, R10, R87, RZ, 0x3c, !PT ;  /* 0x000000570a207212 */ /* 0x000fe400078e3cff */
[----:B------:R-:W-:Y:S02]  /*10c00*/  F2FP.BF16.F32.PACK_AB R25, R94, R25 ;  /* 0x000000195e19723e */ /* 0x000fe400000010ff */
[----:B------:R-:W-:-:S02]  /*10c10*/  F2FP.BF16.F32.PACK_AB R24, R95, R24 ;  /* 0x000000185f18723e */ /* 0x000fc400000010ff */
[----:B------:R-:W-:Y:S02]  /*10c20*/  SEL R42, R42, R43, P0 ;  /* 0x0000002b2a2a7207 */ /* 0x000fe40000000000 */
[----:B------:R-:W-:Y:S02]  /*10c30*/  IADD3 R91, P1, R36, 0x4000, RZ ;  /* 0x00004000245b7810 */ /* 0x000fe40007f3e0ff */
[----:B------:R-:W-:Y:S02]  /*10c40*/  LOP3.LUT R10, R93, 0x380, RZ, 0xc0, !PT ;  /* 0x000003805d0a7812 */ /* 0x000fe400078ec0ff */
[----:B------:R-:W-:Y:S02]  /*10c50*/  SEL R43, R39, R38, P0 ;  /* 0x00000026272b7207 */ /* 0x000fe40000000000 */
[----:B------:R-:W-:Y:S02]  /*10c60*/  F2FP.BF16.F32.PACK_AB R97, R97, R104 ;  /* 0x000000686161723e */ /* 0x000fe400000010ff */
[----:B------:R-:W-:-:S02]  /*10c70*/  SEL R38, R38, R39, P0 ;  /* 0x0000002726267207 */ /* 0x000fc40000000000 */
[----:B------:R-:W-:Y:S02]  /*10c80*/  SEL R39, R31, R30, P0 ;  /* 0x0000001e1f277207 */ /* 0x000fe40000000000 */
[----:B------:R-:W-:Y:S01]  /*10c90*/  SEL R62, R30, R31, P0 ;  /* 0x0000001f1e3e7207 */ /* 0x000fe20000000000 */
[----:B------:R-:W-:Y:S01]  /*10ca0*/  IMAD.X R31, RZ, RZ, R37, P6 ;  /* 0x000000ffff1f7224 */ /* 0x000fe200030e0625 */
[----:B------:R-:W-:Y:S02]  /*10cb0*/  SHF.R.U64 R12, R12, 0x3, RZ ;  /* 0x000000030c0c7819 */ /* 0x000fe400000012ff */
[----:B------:R-:W-:Y:S02]  /*10cc0*/  LOP3.LUT R34, R8, R85, RZ, 0x3c, !PT ;  /* 0x0000005508227212 */ /* 0x000fe400078e3cff */
[----:B------:R-:W-:Y:S02]  /*10cd0*/  F2FP.BF16.F32.PACK_AB R29, R92, R29 ;  /* 0x0000001d5c1d723e */ /* 0x000fe400000010ff */
[----:B------:R-:W-:-:S02]  /*10ce0*/  F2FP.BF16.F32.PACK_AB R20, R101, R20 ;  /* 0x000000146514723e */ /* 0x000fc400000010ff */
[----:B------:R-:W-:Y:S02]  /*10cf0*/  SEL R77, R25, R24, P0 ;  /* 0x00000018194d7207 */ /* 0x000fe40000000000 */
[----:B------:R-:W-:Y:S01]  /*10d00*/  SEL R68, R24, R25, P0 ;  /* 0x0000001918447207 */ /* 0x000fe20000000000 */
[----:B------:R-:W-:Y:S01]  /*10d10*/  IMAD.X R25, RZ, RZ, R37, P2 ;  /* 0x000000ffff197224 */ /* 0x000fe200010e0625 */
[----:B------:R-:W-:Y:S02]  /*10d20*/  IADD3 R95, P3, R36, 0x4040, RZ ;  /* 0x00004040245f7810 */ /* 0x000fe40007f7e0ff */
[----:B------:R-:W-:Y:S02]  /*10d30*/  LOP3.LUT R8, R91, 0x380, RZ, 0xc0, !PT ;  /* 0x000003805b087812 */ /* 0x000fe400078ec0ff */
[----:B------:R-:W-:Y:S02]  /*10d40*/  SHF.R.U64 R10, R10, 0x3, RZ ;  /* 0x000000030a0a7819 */ /* 0x000fe400000012ff */
[----:B------:R-:W-:-:S02]  /*10d50*/  IADD3 R101, P6, R36, 0x8020, RZ ;  /* 0x0000802024657810 */ /* 0x000fc40007fde0ff */
[----:B------:R-:W-:Y:S02]  /*10d60*/  SEL R69, R97, R96, P0 ;  /* 0x0000006061457207 */ /* 0x000fe40000000000 */
[----:B------:R-:W-:Y:S01]  /*10d70*/  IADD3 R105, P2, R36, 0x8060, RZ ;  /* 0x0000806024697810 */ /* 0x000fe20007f5e0ff */
[----:B------:R-:W-:Y:S01]  /*10d80*/  IMAD.X R13, RZ, RZ, R37, P6 ;  /* 0x000000ffff0d7224 */ /* 0x000fe200030e0625 */
[----:B------:R-:W-:Y:S02]  /*10d90*/  F2FP.BF16.F32.PACK_AB R15, R102, R15 ;  /* 0x0000000f660f723e */ /* 0x000fe400000010ff */
[----:B------:R-:W-:Y:S02]  /*10da0*/  F2FP.BF16.F32.PACK_AB R14, R103, R14 ;  /* 0x0000000e670e723e */ /* 0x000fe400000010ff */
[----:B------:R-:W-:Y:S02]  /*10db0*/  SEL R96, R96, R97, P0 ;  /* 0x0000006160607207 */ /* 0x000fe40000000000 */
[----:B------:R-:W-:-:S02]  /*10dc0*/  LOP3.LUT R30, R12, R89, RZ, 0x3c, !PT ;  /* 0x000000590c1e7212 */ /* 0x000fc400078e3cff */
[----:B------:R-:W-:Y:S02]  /*10dd0*/  SEL R61, R29, R28, P0 ;  /* 0x0000001c1d3d7207 */ /* 0x000fe40000000000 */
[----:B------:R-:W-:Y:S01]  /*10de0*/  SEL R54, R28, R29, P0 ;  /* 0x0000001d1c367207 */ /* 0x000fe20000000000 */
[----:B------:R-:W-:Y:S01]  /*10df0*/  IMAD.X R29, RZ, RZ, R37, P1 ;  /* 0x000000ffff1d7224 */ /* 0x000fe200008e0625 */
[----:B------:R-:W-:Y:S02]  /*10e00*/  IADD3 R97, P4, R36, 0x4060, RZ ;  /* 0x0000406024617810 */ /* 0x000fe40007f9e0ff */
[----:B------:R-:W-:Y:S02]  /*10e10*/  LOP3.LUT R12, R95, 0x380, RZ, 0xc0, !PT ;  /* 0x000003805f0c7812 */ /* 0x000fe400078ec0ff */
[----:B------:R-:W-:Y:S02]  /*10e20*/  SHF.R.U64 R8, R8, 0x3, RZ ;  /* 0x0000000308087819 */ /* 0x000fe400000012ff */
[----:B------:R-:W-:-:S02]  /*10e30*/  LOP3.LUT R24, R10, R93, RZ, 0x3c, !PT ;  /* 0x0000005d0a187212 */ /* 0x000fc400078e3cff */
[C---:B------:R-:W-:Y:S02]  /*10e40*/  LOP3.LUT R11, R36.reuse, 0x380, RZ, 0xc0, !PT ;  /* 0x00000380240b7812 */ /* 0x040fe400078ec0ff */
[C---:B------:R-:W-:Y:S02]  /*10e50*/  IADD3 R99, P5, R36.reuse, 0x8000, RZ ;  /* 0x0000800024637810 */ /* 0x040fe40007fbe0ff */
[----:B------:R-:W-:Y:S02]  /*10e60*/  LOP3.LUT R10, R101, 0x380, RZ, 0xc0, !PT ;  /* 0x00000380650a7812 */ /* 0x000fe400078ec0ff */
[----:B------:R-:W-:Y:S02]  /*10e70*/  IADD3 R103, P1, R36, 0x8040, RZ ;  /* 0x0000804024677810 */ /* 0x000fe40007f3e0ff */
[----:B------:R-:W-:Y:S02]  /*10e80*/  LOP3.LUT R76, R105, 0x380, RZ, 0xc0, !PT ;  /* 0x00000380694c7812 */ /* 0x000fe400078ec0ff */
[----:B------:R-:W-:Y:S01]  /*10e90*/  F2FP.BF16.F32.PACK_AB R27, R86, R27 ;  /* 0x0000001b561b723e */ /* 0x000fe200000010ff */
[----:B------:R-:W-:Y:S01]  /*10ea0*/  IMAD.X R9, RZ, RZ, R37, P1 ;  /* 0x000000ffff097224 */ /* 0x000fe200008e0625 */
[----:B------:R-:W-:-:S02]  /*10eb0*/  SEL R79, R15, R14, P0 ;  /* 0x0000000e0f4f7207 */ /* 0x000fc40000000000 */
[----:B------:R-:W-:Y:S01]  /*10ec0*/  SEL R70, R14, R15, P0 ;  /* 0x0000000f0e467207 */ /* 0x000fe20000000000 */
[----:B------:R-:W-:Y:S01]  /*10ed0*/  IMAD.X R15, RZ, RZ, R37, P5 ;  /* 0x000000ffff0f7224 */ /* 0x000fe200028e0625 */
[----:B------:R-:W-:Y:S02]  /*10ee0*/  LOP3.LUT R14, R97, 0x380, RZ, 0xc0, !PT ;  /* 0x00000380610e7812 */ /* 0x000fe400078ec0ff */
[----:B------:R-:W-:Y:S02]  /*10ef0*/  SHF.R.U64 R12, R12, 0x3, RZ ;  /* 0x000000030c0c7819 */ /* 0x000fe400000012ff */
[----:B------:R-:W-:Y:S02]  /*10f00*/  LOP3.LUT R28, R8, R91, RZ, 0x3c, !PT ;  /* 0x0000005b081c7212 */ /* 0x000fe400078e3cff */
[----:B------:R-:W-:Y:S02]  /*10f10*/  SHF.R.U64 R11, R11, 0x3, RZ ;  /* 0x000000030b0b7819 */ /* 0x000fe400000012ff */
[----:B------:R-:W-:-:S02]  /*10f20*/  LOP3.LUT R8, R99, 0x380, RZ, 0xc0, !PT ;  /* 0x0000038063087812 */ /* 0x000fc400078ec0ff */
[----:B------:R-:W-:Y:S02]  /*10f30*/  SHF.R.U64 R10, R10, 0x3, RZ ;  /* 0x000000030a0a7819 */ /* 0x000fe400000012ff */
[----:B------:R-:W-:Y:S02]  /*10f40*/  LOP3.LUT R74, R103, 0x380, RZ, 0xc0, !PT ;  /* 0x00000380674a7812 */ /* 0x000fe400078ec0ff */
[----:B------:R-:W-:Y:S02]  /*10f50*/  SHF.R.U64 R76, R76, 0x3, RZ ;  /* 0x000000034c4c7819 */ /* 0x000fe400000012ff */
[----:B------:R-:W-:Y:S02]  /*10f60*/  F2FP.BF16.F32.PACK_AB R132, R132, R133 ;  /* 0x000000858484723e */ /* 0x000fe400000010ff */
[----:B------:R-:W-:Y:S02]  /*10f70*/  F2FP.BF16.F32.PACK_AB R131, R130, R131 ;  /* 0x000000838283723e */ /* 0x000fe400000010ff */
[----:B------:R-:W-:-:S02]  /*10f80*/  F2FP.BF16.F32.PACK_AB R21, R100, R21 ;  /* 0x000000156415723e */ /* 0x000fc400000010ff */
[----:B------:R-:W-:Y:S02]  /*10f90*/  SEL R75, R27, R26, P0 ;  /* 0x0000001a1b4b7207 */ /* 0x000fe40000000000 */
[----:B------:R-:W-:Y:S01]  /*10fa0*/  SEL R66, R26, R27, P0 ;  /* 0x0000001b1a427207 */ /* 0x000fe20000000000 */
[--C-:B------:R-:W-:Y:S01]  /*10fb0*/  IMAD.X R27, RZ, RZ, R37.reuse, P3 ;  /* 0x000000ffff1b7224 */ /* 0x100fe200018e0625 */
[----:B------:R-:W-:Y:S02]  /*10fc0*/  SHF.R.U64 R14, R14, 0x3, RZ ;  /* 0x000000030e0e7819 */ /* 0x000fe400000012ff */
[----:B------:R-:W-:Y:S02]  /*10fd0*/  LOP3.LUT R26, R12, R95, RZ, 0x3c, !PT ;  /* 0x0000005f0c1a7212 */ /* 0x000fe400078e3cff */
[----:B------:R-:W-:Y:S01]  /*10fe0*/  LOP3.LUT R36, R11, R36, RZ, 0x3c, !PT ;  /* 0x000000240b247212 */ /* 0x000fe200078e3cff */
[----:B------:R-:W-:Y:S01]  /*10ff0*/  IMAD.X R11, RZ, RZ, R37, P2 ;  /* 0x000000ffff0b7224 */ /* 0x000fe200010e0625 */
[----:B------:R-:W-:-:S02]  /*11000*/  SHF.R.U64 R8, R8, 0x3, RZ ;  /* 0x0000000308087819 */ /* 0x000fc400000012ff */
[----:B------:R-:W-:Y:S02]  /*11010*/  LOP3.LUT R12, R10, R101, RZ, 0x3c, !PT ;  /* 0x000000650a0c7212 */ /* 0x000fe400078e3cff */
[----:B------:R-:W-:Y:S02]  /*11020*/  SHF.R.U64 R74, R74, 0x3, RZ ;  /* 0x000000034a4a7819 */ /* 0x000fe400000012ff */
[----:B------:R-:W-:Y:S02]  /*11030*/  LOP3.LUT R10, R76, R105, RZ, 0x3c, !PT ;  /* 0x000000694c0a7212 */ /* 0x000fe400078e3cff */
[----:B------:R-:W-:Y:S02]  /*11040*/  SEL R5, R132, R131, P0 ;  /* 0x0000008384057207 */ /* 0x000fe40000000000 */
[----:B------:R-:W-:Y:S02]  /*11050*/  SEL R63, R21, R20, P0 ;  /* 0x00000014153f7207 */ /* 0x000fe40000000000 */
[----:B------:R-:W-:Y:S01]  /*11060*/  SEL R56, R20, R21, P0 ;  /* 0x0000001514387207 */ /* 0x000fe20000000000 */
[----:B------:R-:W-:Y:S01]  /*11070*/  IMAD.X R21, RZ, RZ, R37, P4 ;  /* 0x000000ffff157224 */ /* 0x000fe200020e0625 */
[----:B------:R-:W-:-:S02]  /*11080*/  LOP3.LUT R20, R14, R97, RZ, 0x3c, !PT ;  /* 0x000000610e147212 */ /* 0x000fc400078e3cff */
[----:B------:R-:W-:Y:S02]  /*11090*/  LOP3.LUT R14, R8, R99, RZ, 0x3c, !PT ;  /* 0x00000063080e7212 */ /* 0x000fe400078e3cff */
[----:B------:R-:W-:Y:S02]  /*110a0*/  F2FP.BF16.F32.PACK_AB R128, R128, R129 ;  /* 0x000000818080723e */ /* 0x000fe400000010ff */
[----:B------:R-:W-:Y:S02]  /*110b0*/  F2FP.BF16.F32.PACK_AB R127, R126, R127 ;  /* 0x0000007f7e7f723e */ /* 0x000fe400000010ff */
[----:B------:R-:W-:Y:S02]  /*110c0*/  LOP3.LUT R8, R74, R103, RZ, 0x3c, !PT ;  /* 0x000000674a087212 */ /* 0x000fe400078e3cff */
[----:B------:R-:W-:Y:S02]  /*110d0*/  F2FP.BF16.F32.PACK_AB R124, R124, R125 ;  /* 0x0000007d7c7c723e */ /* 0x000fe400000010ff */
[----:B------:R-:W-:-:S02]  /*110e0*/  F2FP.BF16.F32.PACK_AB R123, R122, R123 ;  /* 0x0000007b7a7b723e */ /* 0x000fc400000010ff */
[----:B------:R-:W-:Y:S02]  /*110f0*/  MOV R74, R10 ;  /* 0x0000000a004a7202 */ /* 0x000fe40000000f00 */
[----:B------:R-:W-:Y:S02]  /*11100*/  SEL R132, R131, R132, P0 ;  /* 0x0000008483847207 */ /* 0x000fe40000000000 */
[----:B------:R-:W-:Y:S02]  /*11110*/  SEL R51, R128, R127, P0 ;  /* 0x0000007f80337207 */ /* 0x000fe40000000000 */
[----:B------:R-:W-:Y:S02]  /*11120*/  SEL R128, R127, R128, P0 ;  /* 0x000000807f807207 */ /* 0x000fe40000000000 */
[----:B------:R-:W-:Y:S02]  /*11130*/  SEL R55, R124, R123, P0 ;  /* 0x0000007b7c377207 */ /* 0x000fe40000000000 */
[----:B------:R-:W-:-:S02]  /*11140*/  SEL R124, R123, R124, P0 ;  /* 0x0000007c7b7c7207 */ /* 0x000fc40000000000 */
[----:B------:R-:W-:Y:S02]  /*11150*/  MOV R76, R8 ;  /* 0x00000008004c7202 */ /* 0x000fe40000000f00 */
[----:B------:R-:W-:Y:S02]  /*11160*/  SEL R83, R118, R119, P0 ;  /* 0x0000007776537207 */ /* 0x000fe40000000000 */
[----:B------:R-:W-:Y:S02]  /*11170*/  MOV R84, R20 ;  /* 0x0000001400547202 */ /* 0x000fe40000000f00 */
[----:B------:R-:W-:Y:S02]  /*11180*/  SEL R118, R119, R118, P0 ;  /* 0x0000007677767207 */ /* 0x000fe40000000000 */
[----:B------:R-:W-:Y:S02]  /*11190*/  MOV R91, R36 ;  /* 0x00000024005b7202 */ /* 0x000fe40000000f00 */
[----:B------:R-:W-:Y:S01]  /*111a0*/  MOV R82, R14 ;  /* 0x0000000e00527202 */ /* 0x000fe20000000f00 */
[----:B--2---:R0:W-:Y:S01]  /*111b0*/  SHFL.IDX PT, R10, R5, R4, 0x1c1f ;  /* 0x001c1f04050a7589 */ /* 0x0041e200000e0000 */
[----:B------:R-:W-:-:S02]  /*111c0*/  MOV R78, R12 ;  /* 0x0000000c004e7202 */ /* 0x000fc40000000f00 */
[----:B------:R-:W-:Y:S01]  /*111d0*/  MOV R90, R34 ;  /* 0x00000022005a7202 */ /* 0x000fe20000000f00 */
[----:B------:R-:W-:Y:S01]  /*111e0*/  SHFL.IDX PT, R69, R69, R4, 0x1c1f ;  /* 0x001c1f0445457589 */ /* 0x000fe200000e0000 */
[----:B------:R-:W-:Y:S02]  /*111f0*/  MOV R86, R24 ;  /* 0x0000001800567202 */ /* 0x000fe40000000f00 */
[----:B------:R-:W-:Y:S01]  /*11200*/  MOV R85, R26 ;  /* 0x0000001a00557202 */ /* 0x000fe20000000f00 */
[----:B------:R-:W-:Y:S01]  /*11210*/  SHFL.IDX PT, R51, R51, R4, 0x1c1f ;  /* 0x001c1f0433337589 */ /* 0x000fe200000e0000 */
[----:B------:R-:W-:Y:S02]  /*11220*/  MOV R89, R32 ;  /* 0x0000002000597202 */ /* 0x000fe40000000f00 */
[----:B0-----:R-:W-:Y:S01]  /*11230*/  LOP3.LUT R5, R4, 0x2, RZ, 0x3c, !PT ;  /* 0x0000000204057812 */ /* 0x001fe200078e3cff */
[----:B------:R-:W-:Y:S01]  /*11240*/  SHFL.IDX PT, R71, R71, R4, 0x1c1f ;  /* 0x001c1f0447477589 */ /* 0x000fe200000e0000 */
[----:B------:R-:W-:-:S02]  /*11250*/  MOV R88, R30 ;  /* 0x0000001e00587202 */ /* 0x000fc40000000f00 */
[----:B------:R-:W-:Y:S01]  /*11260*/  MOV R87, R28 ;  /* 0x0000001c00577202 */ /* 0x000fe20000000f00 */
[----:B------:R-:W0:Y:S01]  /*11270*/  SHFL.IDX PT, R9, R132, R5, 0x1c1f ;  /* 0x001c1f0584097589 */ /* 0x000e2200000e0000 */
[----:B------:R-:W-:-:S03]  /*11280*/  PLOP3.LUT P2, PT, PT, PT, UP0, 0x80, 0x0 ;  /* 0x000000000000781c */ /* 0x000fc60003f4f008 */
        /* <DEDUP_REMOVED lines=9> */
[----:B-1----:R-:W-:Y:S02]  /*11320*/  SEL R9, R69, R96, P0 ;  /* 0x0000006045097207 */ /* 0x002fe40000000000 */
        /* <DEDUP_REMOVED lines=15> */
[----:B------:R-:W-:Y:S04]  /*11420*/  SHFL.IDX PT, R45, R45, R4, 0x1c1f ;  /* 0x001c1f042d2d7589 */ /* 0x000fe800000e0000 */
[----:B------:R-:W-:Y:S04]  /*11430*/  SHFL.IDX PT, R41, R41, R4, 0x1c1f ;  /* 0x001c1f0429297589 */ /* 0x000fe800000e0000 */
[----:B------:R-:W-:Y:S01]  /*11440*/  SHFL.IDX PT, R61, R61, R4, 0x1c1f ;  /* 0x001c1f043d3d7589 */ /* 0x000fe200000e0000 */
[----:B-1----:R-:W-:-:S02]  /*11450*/  SEL R28, R59, R52, P0 ;  /* 0x000000343b1c7207 */ /* 0x002fc40000000000 */
[----:B------:R-:W-:Y:S01]  /*11460*/  SEL R30, R52, R59, P0 ;  /* 0x0000003b341e7207 */ /* 0x000fe20000000000 */
[----:B------:R-:W-:Y:S01]  /*11470*/  SHFL.IDX PT, R63, R63, R4, 0x1c1f ;  /* 0x001c1f043f3f7589 */ /* 0x000fe200000e0000 */
[----:B--2---:R-:W-:Y:S02]  /*11480*/  SEL R29, R57, R46, P0 ;  /* 0x0000002e391d7207 */ /* 0x004fe40000000000 */
        /* <DEDUP_REMOVED lines=14> */
[----:B------:R3:W4:Y:S01]  /*11570*/  SHFL.IDX PT, R4, R38, R5, 0x1c1f ;  /* 0x001c1f0526047589 */ /* 0x00072200000e0000 */
[----:B------:R-:W-:Y:S06]  /*11580*/  BAR.SYNC.DEFER_BLOCKING 0x1, 0x100 ;  /* 0x0044000000007b1d */ /* 0x000fec0000010000 */
[----:B------:R-:W-:Y:S01]  /*11590*/  SHFL.IDX PT, R40, R40, R5, 0x1c1f ;  /* 0x001c1f0528287589 */ /* 0x000fe200000e0000 */
[----:B0-----:R-:W-:-:S02]  /*115a0*/  SEL R32, R53, R48, P0 ;  /* 0x0000003035207207 */ /* 0x001fc40000000000 */
[----:B------:R-:W-:Y:S01]  /*115b0*/  SEL R34, R48, R53, P0 ;  /* 0x0000003530227207 */ /* 0x000fe20000000000 */
[----:B------:R-:W0:Y:S01]  /*115c0*/  SHFL.IDX PT, R50, R50, R5, 0x1c1f ;  /* 0x001c1f0532327589 */ /* 0x000e2200000e0000 */
[----:B-1----:R-:W-:Y:S02]  /*115d0*/  SEL R33, R47, R42, P0 ;  /* 0x0000002a2f217207 */ /* 0x002fe40000000000 */
[----:B------:R-:W-:Y:S01]  /*115e0*/  SEL R35, R42, R47, P0 ;  /* 0x0000002f2a237207 */ /* 0x000fe20000000000 */
[----:B------:R-:W-:Y:S01]  /*115f0*/  SHFL.IDX PT, R21, R62, R5, 0x1c1f ;  /* 0x001c1f053e157589 */ /* 0x000fe200000e0000 */
[----:B--2---:R-:W-:Y:S02]  /*11600*/  SEL R36, R49, R44, P0 ;  /* 0x0000002c31247207 */ /* 0x004fe40000000000 */
[----:B---3--:R-:W-:Y:S01]  /*11610*/  SEL R38, R44, R49, P0 ;  /* 0x000000312c267207 */ /* 0x008fe20000000000 */
[----:B------:R-:W1:Y:S01]  /*11620*/  SHFL.IDX PT, R54, R54, R5, 0x1c1f ;  /* 0x001c1f0536367589 */ /* 0x000e6200000e0000 */
[----:B----4-:R-:W-:-:S02]  /*11630*/  SEL R37, R43, R4, P0 ;  /* 0x000000042b257207 */ /* 0x010fc40000000000 */
[----:B------:R-:W-:Y:S01]  /*11640*/  SEL R39, R4, R43, P0 ;  /* 0x0000002b04277207 */ /* 0x000fe20000000000 */
[----:B------:R-:W2:Y:S01]  /*11650*/  SHFL.IDX PT, R66, R66, R5, 0x1c1f ;  /* 0x001c1f0542427589 */ /* 0x000ea200000e0000 */
[----:B------:R-:W-:-:S03]  /*11660*/  IMAD.U32 R4, RZ, RZ, UR6 ;  /* 0x00000006ff047e24 */ /* 0x000fc6000f8e00ff */
[----:B------:R-:W-:Y:S04]  /*11670*/  SHFL.IDX PT, R56, R56, R5, 0x1c1f ;  /* 0x001c1f0538387589 */ /* 0x000fe800000e0000 */
[----:B------:R-:W3:Y:S04]  /*11680*/  SHFL.IDX PT, R68, R68, R5, 0x1c1f ;  /* 0x001c1f0544447589 */ /* 0x000ee800000e0000 */
[----:B------:R-:W-:Y:S01]  /*11690*/  SHFL.IDX PT, R58, R58, R5, 0x1c1f ;  /* 0x001c1f053a3a7589 */ /* 0x000fe200000e0000 */
[----:B0-----:R-:W-:Y:S02]  /*116a0*/  SEL R48, R41, R50, P0 ;  /* 0x0000003229307207 */ /* 0x001fe40000000000 */
[----:B------:R-:W-:Y:S01]  /*116b0*/  SEL R50, R50, R41, P0 ;  /* 0x0000002932327207 */ /* 0x000fe20000000000 */
[----:B------:R-:W-:Y:S04]  /*116c0*/  SHFL.IDX PT, R70, R70, R5, 0x1c1f ;  /* 0x001c1f0546467589 */ /* 0x000fe800000e0000 */
[----:B------:R-:W0:Y:S01]  /*116d0*/  SHFL.IDX PT, R72, R72, R5, 0x1c1f ;  /* 0x001c1f0548487589 */ /* 0x000e2200000e0000 */
[----:B-1----:R-:W-:-:S02]  /*116e0*/  SEL R52, R61, R54, P0 ;  /* 0x000000363d347207 */ /* 0x002fc40000000000 */
[----:B------:R-:W-:Y:S01]  /*116f0*/  SEL R54, R54, R61, P0 ;  /* 0x0000003d36367207 */ /* 0x000fe20000000000 */
[----:B------:R-:W-:Y:S01]  /*11700*/  SHFL.IDX PT, R60, R60, R5, 0x1c1f ;  /* 0x001c1f053c3c7589 */ /* 0x000fe200000e0000 */
[----:B--2---:R-:W-:Y:S02]  /*11710*/  SEL R49, R75, R66, P0 ;  /* 0x000000424b317207 */ /* 0x004fe40000000000 */
[----:B------:R-:W-:Y:S01]  /*11720*/  SEL R51, R66, R75, P0 ;  /* 0x0000004b42337207 */ /* 0x000fe20000000000 */
[----:B------:R1:W2:Y:S04]  /*11730*/  SHFL.IDX PT, R118, R118, R5, 0x1c1f ;  /* 0x001c1f0576767589 */ /* 0x0002a800000e0000 */
[----:B------:R4:W-:Y:S01]  /*11740*/  STSM.16.M88.4 [R91], R8 ;  /* 0x000000085b007844 */ /* 0x0009e20000000200 */
[----:B---3--:R-:W-:-:S02]  /*11750*/  SEL R53, R77, R68, P0 ;  /* 0x000000444d357207 */ /* 0x008fc40000000000 */
[----:B------:R-:W-:Y:S01]  /*11760*/  SEL R55, R68, R77, P0 ;  /* 0x0000004d44377207 */ /* 0x000fe20000000000 */
[----:B------:R3:W-:Y:S01]  /*11770*/  STSM.16.M88.4 [R90], R12 ;  /* 0x0000000c5a007844 */ /* 0x0007e20000000200 */
[----:B-1----:R-:W-:Y:S01]  /*11780*/  IMAD.U32 R5, RZ, RZ, UR7 ;  /* 0x00000007ff057e24 */ /* 0x002fe2000f8e00ff */
[----:B------:R-:W-:Y:S02]  /*11790*/  ULDC.64 UR6, c[0x0][0xc08] ;  /* 0x0003020000067ab9 */ /* 0x000fe40000000a00 */
[----:B------:R2:W-:Y:S04]  /*117a0*/  STSM.16.M88.4 [R89], R24 ;  /* 0x0000001859007844 */ /* 0x0005e80000000200 */
[----:B------:R-:W-:Y:S01]  /*117b0*/  STSM.16.M88.4 [R88], R28 ;  /* 0x0000001c58007844 */ /* 0x000fe20000000200 */
[----:B0-----:R-:W-:-:S02]  /*117c0*/  SEL R57, R81, R72, P0 ;  /* 0x0000004851397207 */ /* 0x001fc40000000000 */
[----:B------:R-:W-:Y:S01]  /*117d0*/  SEL R59, R72, R81, P0 ;  /* 0x00000051483b7207 */ /* 0x000fe20000000000 */
[----:B------:R-:W-:Y:S01]  /*117e0*/  STSM.16.M88.4 [R87], R32 ;  /* 0x0000002057007844 */ /* 0x000fe20000000200 */
[----:B----4-:R-:W-:Y:S02]  /*117f0*/  SEL R8, R45, R40, P0 ;  /* 0x000000282d087207 */ /* 0x010fe40000000000 */
[----:B------:R-:W-:Y:S01]  /*11800*/  SEL R10, R40, R45, P0 ;  /* 0x0000002d280a7207 */ /* 0x000fe20000000000 */
[----:B------:R-:W-:Y:S01]  /*11810*/  STSM.16.M88.4 [R86], R36 ;  /* 0x0000002456007844 */ /* 0x000fe20000000200 */
[----:B------:R-:W-:Y:S02]  /*11820*/  SEL R9, R20, R21, P0 ;  /* 0x0000001514097207 */ /* 0x000fe40000000000 */
[----:B------:R-:W-:Y:S02]  /*11830*/  SEL R11, R21, R20, P0 ;  /* 0x00000014150b7207 */ /* 0x000fe40000000000 */
[----:B---3--:R-:W-:-:S02]  /*11840*/  SEL R12, R63, R56, P0 ;  /* 0x000000383f0c7207 */ /* 0x008fc40000000000 */
[----:B------:R-:W-:Y:S01]  /*11850*/  SEL R14, R56, R63, P0 ;  /* 0x0000003f380e7207 */ /* 0x000fe20000000000 */
[----:B------:R0:W-:Y:S01]  /*11860*/  STSM.16.M88.4 [R85], R8 ;  /* 0x0000000855007844 */ /* 0x0001e20000000200 */
[----:B------:R-:W-:Y:S02]  /*11870*/  SEL R13, R79, R70, P0 ;  /* 0x000000464f0d7207 */ /* 0x000fe40000000000 */
[----:B------:R-:W-:Y:S01]  /*11880*/  SEL R15, R70, R79, P0 ;  /* 0x0000004f460f7207 */ /* 0x000fe20000000000 */
[----:B------:R-:W-:Y:S01]  /*11890*/  STSM.16.M88.4 [R84], R48 ;  /* 0x0000003054007844 */ /* 0x000fe20000000200 */
[----:B------:R-:W-:Y:S01]  /*118a0*/  SEL R56, R65, R58, P0 ;  /* 0x0000003a41387207 */ /* 0x000fe20000000000 */
[----:B------:R-:W-:Y:S01]  /*118b0*/  UISETP.NE.U32.AND UP1, UPT, UR6, URZ, UPT ;  /* 0x0000003f0600728c */ /* 0x000fe2000bf25070 */
[----:B------:R-:W-:Y:S01]  /*118c0*/  SEL R58, R58, R65, P0 ;  /* 0x000000413a3a7207 */ /* 0x000fe20000000000 */
[----:B------:R-:W-:Y:S01]  /*118d0*/  STSM.16.M88.4 [R82], R52 ;  /* 0x0000003452007844 */ /* 0x000fe20000000200 */
[----:B--2---:R-:W-:Y:S01]  /*118e0*/  SEL R25, R83, R118, P0 ;  /* 0x0000007653197207 */ /* 0x004fe20000000000 */
[----:B------:R-:W-:Y:S01]  /*118f0*/  ULDC UR8, c[0x0][0xa88] ;  /* 0x0002a20000087ab9 */ /* 0x000fe20000000800 */
[----:B------:R-:W-:Y:S01]  /*11900*/  SEL R27, R118, R83, P0 ;  /* 0x00000053761b7207 */ /* 0x000fe20000000000 */
[----:B------:R1:W-:Y:S01]  /*11910*/  STSM.16.M88.4 [R78], R12 ;  /* 0x0000000c4e007844 */ /* 0x0003e20000000200 */
[----:B------:R-:W-:Y:S01]  /*11920*/  SEL R24, R67, R60, P0 ;  /* 0x0000003c43187207 */ /* 0x000fe20000000000 */
[----:B------:R-:W2:Y:S01]  /*11930*/  LDC R63, c[0x0][0xbe8] ;  /* 0x0002fa00ff3f7b82 */ /* 0x000ea20000000800 */
[----:B------:R-:W-:Y:S01]  /*11940*/  SEL R26, R60, R67, P0 ;  /* 0x000000433c1a7207 */ /* 0x000fe20000000000 */
[----:B------:R3:W-:Y:S04]  /*11950*/  STSM.16.M88.4 [R76], R56 ;  /* 0x000000384c007844 */ /* 0x0007e80000000200 */
[----:B------:R3:W-:Y:S02]  /*11960*/  STSM.16.M88.4 [R74], R24 ;  /* 0x000000184a007844 */ /* 0x0007e40000000200 */
[----:B------:R-:W-:Y:S01]  /*11970*/  BAR.SYNC.DEFER_BLOCKING 0x1, 0x100 ;  /* 0x0044000000007b1d */ /* 0x000fe20000010000 */
[----:B------:R-:W-:-:S06]  /*11980*/  UISETP.NE.AND.EX UP1, UPT, UR7, URZ, UPT, UP1 ;  /* 0x0000003f0700728c */ /* 0x000fcc000bf25310 */
[----:B------:R-:W-:-:S05]  /*11990*/  PLOP3.LUT P0, PT, PT, PT, UP1, 0x80, 0x0 ;  /* 0x000000000000781c */ /* 0x000fca0003f0f018 */
[----:B------:R-:W-:Y:S02]  /*119a0*/  @UP1 ULDC.64 UR6, c[0x0][0xc08] ;  /* 0x0003020000061ab9 */ /* 0x000fe40000000a00 */
[----:B------:R-:W-:Y:S01]  /*119b0*/  @UP1 UIMAD.WIDE UR6, UR41, 0x4, UR6 ;  /* 0x00000004290618a5 */ /* 0x000fe2000f8e0206 */
[----:B0-----:R-:W-:-:S05]  /*119c0*/  IMAD.U32 R10, RZ, RZ, UR8 ;  /* 0x00000008ff0a7e24 */ /* 0x001fca000f8e00ff */
[----:B-1----:R-:W-:Y:S02]  /*119d0*/  IMAD.U32 R14, RZ, RZ, UR6 ;  /* 0x00000006ff0e7e24 */ /* 0x002fe4000f8e00ff */
[----:B------:R-:W-:Y:S01]  /*119e0*/  IMAD.U32 R15, RZ, RZ, UR7 ;  /* 0x00000007ff0f7e24 */ /* 0x000fe2000f8e00ff */
[----:B------:R-:W4:Y:S01]  /*119f0*/  @P2 LDG.E R8, desc[UR54][R4.64] ;  /* 0x0000003604082981 */ /* 0x000f22000c1e1900 */
[----:B--2---:R-:W-:Y:S01]  /*11a00*/  ISETP.NE.AND P1, PT, R63, 0x1, PT ;  /* 0x000000013f00780c */ /* 0x004fe20003f25270 */
[----:B------:R-:W-:Y:S02]  /*11a10*/  UMOV UR4, URZ ;  /* 0x0000003f00047c82 */ /* 0x000fe40008000000 */
[----:B------:R3:W5:Y:S10]  /*11a20*/  @P0 LDG.E R10, desc[UR54][R14.64] ;  /* 0x000000360e0a0981 */ /* 0x000774000c1e1900 */
[----:B------:R-:W0:Y:S08]  /*11a30*/  @P1 LDC R9, c[0x0][0xbec] ;  /* 0x0002fb00ff091b82 */ /* 0x000e300000000800 */
[----:B------:R-:W1:Y:S01]  /*11a40*/  @P1 LDC R12, c[0x0][0xbf0] ;  /* 0x0002fc00ff0c1b82 */ /* 0x000e620000000800 */
[----:B----4-:R-:W-:Y:S01]  /*11a50*/  @P2 R2UR UR4, R8 ;  /* 0x00000000080422ca */ /* 0x010fe200000e0000 */
[----:B01-3--:R-:W-:-:S14]  /*11a60*/  @P0 BRA `(.L_x_5002) ;  /* 0x0000000000100947 */ /* 0x00bfdc0003800000 */
[----:B------:R-:W-:Y:S05]  /*11a70*/  @!P2 BRA `(.L_x_5002) ;  /* 0x00000000000ca947 */ /* 0x000fea0003800000 */
[----:B------:R-:W2:Y:S04]  /*11a80*/  LDG.E R11, desc[UR54][R4.64] ;  /* 0x00000036040b7981 */ /* 0x000ea8000c1e1900 */
[----:B-----5:R-:W2:Y:S02]  /*11a90*/  LDG.E R10, desc[UR54][R4.64+0x4] ;  /* 0x00000436040a7981 */ /* 0x020ea4000c1e1900 */
[----:B--2---:R-:W-:-:S07]  /*11aa0*/  IMAD.IADD R10, R10, 0x1, -R11 ;  /* 0x000000010a0a7824 */ /* 0x004fce00078e0a0b */
.L_x_5002:
[----:B------:R-:W-:Y:S01]  /*11ab0*/  USHF.R.S32.HI UR16, URZ, 0x1f, UR42 ;  /* 0x0000001f3f107899 */ /* 0x000fe2000801142a */
[----:B------:R-:W-:Y:S01]  /*11ac0*/  VIADD R14, R17, UR40 ;  /* 0x00000028110e7c36 */ /* 0x000fe20008000000 */
[----:B------:R-:W-:Y:S01]  /*11ad0*/  ULDC.64 UR12, c[0x0][0xb90] ;  /* 0x0002e400000c7ab9 */ /* 0x000fe20000000a00 */
[----:B------:R-:W-:Y:S01]  /*11ae0*/  USHF.R.S32.HI UR15, URZ, 0x1f, UR41 ;  /* 0x0000001f3f0f7899 */ /* 0x000fe20008011429 */
[----:B------:R-:W-:Y:S01]  /*11af0*/  VIADD R28, R203, UR40 ;  /* 0x00000028cb1c7c36 */ /* 0x000fe20008000000 */
[----:B------:R-:W-:Y:S01]  /*11b00*/  USHF.R.S32.HI UR7, URZ, 0x1f, UR4 ;  /* 0x0000001f3f077899 */ /* 0x000fe20008011404 */
[----:B------:R-:W-:Y:S01]  /*11b10*/  @P1 IMAD.HI.U32 R5, R14, R9, RZ ;  /* 0x000000090e051227 */ /* 0x000fe200078e00ff */
[----:B------:R-:W-:Y:S01]  /*11b20*/  UIMAD UR10, UR16, UR12, URZ ;  /* 0x0000000c100a72a4 */ /* 0x000fe2000f8e023f */
[----:B------:R-:W0:Y:S01]  /*11b30*/  @P1 LDC R65, c[0x0][0xbf0] ;  /* 0x0002fc00ff411b82 */ /* 0x000e220000000800 */
[----:B------:R-:W-:Y:S01]  /*11b40*/  UMOV UR6, UR4 ;  /* 0x0000000400067c82 */ /* 0x000fe20008000000 */
[----:B------:R-:W-:Y:S01]  /*11b50*/  USEL UR15, UR15, URZ, !UP0 ;  /* 0x0000003f0f0f7287 */ /* 0x000fe2000c000000 */
[----:B------:R-:W-:Y:S01]  /*11b60*/  IMAD.MOV.U32 R4, RZ, RZ, R14 ;  /* 0x000000ffff047224 */ /* 0x000fe200078e000e */
[----:B------:R-:W-:Y:S01]  /*11b70*/  UIMAD.WIDE.U32 UR8, UR42, UR12, UR6 ;  /* 0x0000000c2a0872a5 */ /* 0x000fe2000f8e0006 */
[----:B------:R-:W-:Y:S01]  /*11b80*/  @P1 SHF.R.U32.HI R4, RZ, R12, R5 ;  /* 0x0000000cff041219 */ /* 0x000fe20000011605 */
[----:B------:R-:W-:Y:S01]  /*11b90*/  UIMAD UR10, UR42, UR13, UR10 ;  /* 0x0000000d2a0a72a4 */ /* 0x000fe2000f8e020a */
[----:B------:R-:W-:Y:S01]  /*11ba0*/  IMAD R5, R200, 0x40, R18 ;  /* 0x00000040c8057824 */ /* 0x000fe200078e0212 */
[----:B------:R-:W-:Y:S01]  /*11bb0*/  USEL UR14, UR41, URZ, !UP0 ;  /* 0x0000003f290e7287 */ /* 0x000fe2000c000000 */
[----:B-----5:R-:W-:Y:S01]  /*11bc0*/  IMAD R67, R10, R63, RZ ;  /* 0x0000003f0a437224 */ /* 0x020fe200078e02ff */
        /* <DEDUP_REMOVED lines=10> */
[----:B------:R-:W-:Y:S01]  /*11c70*/  ULDC.64 UR10, c[0x0][0xaa0] ;  /* 0x0002a800000a7ab9 */ /* 0x000fe20000000a00 */
[----:B------:R-:W-:-:S02]  /*11c80*/  IADD3 R4, P0, R4, UR8, RZ ;  /* 0x0000000804047c10 */ /* 0x000fc4000ff1e0ff */
[----:B------:R-:W-:Y:S01]  /*11c90*/  IMAD.U32 R12, RZ, RZ, UR6 ;  /* 0x00000006ff0c7e24 */ /* 0x000fe2000f8e00ff */
[----:B------:R-:W-:Y:S02]  /*11ca0*/  SHF.R.S32.HI R8, RZ, 0x1f, R9 ;  /* 0x0000001fff087819 */ /* 0x000fe40000011409 */
[----:B------:R-:W-:Y:S02]  /*11cb0*/  IADD3 R11, P6, R6, 0x2000, RZ ;  /* 0x00002000060b7810 */ /* 0x000fe40007fde0ff */
[----:B------:R-:W-:Y:S01]  /*11cc0*/  IADD3.X R5, R5, UR9, R12, P0, !PT ;  /* 0x0000000905057c10 */ /* 0x000fe200087fe40c */
[----:B------:R-:W-:Y:S01]  /*11cd0*/  ULDC.64 UR8, c[0x0][0xb88] ;  /* 0x0002e20000087ab9 */ /* 0x000fe20000000a00 */
[----:B------:R-:W-:Y:S01]  /*11ce0*/  LOP3.LUT R12, R13, 0x380, RZ, 0xc0, !PT ;  /* 0x000003800d0c7812 */ /* 0x000fe200078ec0ff */
[----:B------:R-:W-:Y:S01]  /*11cf0*/  IMAD R14, R8, UR8, RZ ;  /* 0x00000008080e7c24 */ /* 0x000fe2000f8e02ff */
[----:B------:R-:W-:Y:S01]  /*11d00*/  LOP3.LUT R8, R11, 0x380, RZ, 0xc0, !PT ;  /* 0x000003800b087812 */ /* 0x000fe200078ec0ff */
[----:B------:R-:W-:Y:S01]  /*11d10*/  IMAD.WIDE.U32 R4, R9, UR8, R4 ;  /* 0x0000000809047c25 */ /* 0x000fe2000f8e0004 */
[----:B------:R-:W-:-:S02]  /*11d20*/  SHF.R.U64 R12, R12, 0x3, RZ ;  /* 0x000000030c0c7819 */ /* 0x000fc400000012ff */
[----:B------:R-:W-:Y:S01]  /*11d30*/  IADD3 R45, P4, R6, 0x4000, RZ ;  /* 0x00004000062d7810 */ /* 0x000fe20007f9e0ff */
[----:B------:R-:W-:Y:S01]  /*11d40*/  IMAD R15, R9, UR9, R14 ;  /* 0x00000009090f7c24 */ /* 0x000fe2000f8e020e */
[----:B------:R-:W-:Y:S01]  /*11d50*/  ULDC.64 UR8, c[0x0][0xb50] ;  /* 0x0002d40000087ab9 */ /* 0x000fe20000000a00 */
[----:B------:R-:W-:Y:S01]  /*11d60*/  LOP3.LUT R12, R12, R13, RZ, 0x3c, !PT ;  /* 0x0000000d0c0c7212 */ /* 0x000fe200078e3cff */
[----:B------:R-:W-:Y:S01]  /*11d70*/  IMAD.X R13, RZ, RZ, R7, P2 ;  /* 0x000000ffff0d7224 */ /* 0x000fe200010e0607 */
[----:B------:R-:W-:Y:S01]  /*11d80*/  LEA R14, P0, R4, UR8, 0x2 ;  /* 0x00000008040e7c11 */ /* 0x000fe2000f8010ff */
[----:B------:R-:W-:Y:S01]  /*11d90*/  IMAD.IADD R5, R5, 0x1, R15 ;  /* 0x0000000105057824 */ /* 0x000fe200078e020f */
[C---:B------:R-:W-:Y:S01]  /*11da0*/  IADD3 R25, P2, R6.reuse, 0x7000, RZ ;  /* 0x0000700006197810 */ /* 0x040fe20007f5e0ff */
[----:B------:R-:W-:Y:S01]  /*11db0*/  IMAD.X R9, RZ, RZ, R7, P6 ;  /* 0x000000ffff097224 */ /* 0x000fe200030e0607 */
[----:B------:R-:W-:Y:S01]  /*11dc0*/  IADD3 R33, P3, R6, 0x6000, RZ ;  /* 0x0000600006217810 */ /* 0x000fe20007f7e0ff */
[----:B------:R-:W-:Y:S01]  /*11dd0*/  SHFL.IDX PT, R20, R14, RZ, 0x1c1f ;  /* 0x001c1fff0e147589 */ /* 0x000fe200000e0000 */
[----:B------:R-:W-:-:S02]  /*11de0*/  LEA.HI.X R26, R4, UR9, R5, 0x2, P0 ;  /* 0x00000009041a7c11 */ /* 0x000fc400080f1405 */
[----:B------:R-:W-:Y:S01]  /*11df0*/  IADD3 R41, P0, R6, 0x5000, RZ ;  /* 0x0000500006297810 */ /* 0x000fe20007f1e0ff */
[----:B------:R-:W-:Y:S01]  /*11e00*/  SHFL.IDX PT, R38, R14, 0x1, 0x1c1f ;  /* 0x003c1f000e267f89 */ /* 0x000fe200000e0000 */
[----:B------:R-:W-:Y:S02]  /*11e10*/  LOP3.LUT R24, R25, 0x380, RZ, 0xc0, !PT ;  /* 0x0000038019187812 */ /* 0x000fe400078ec0ff */
[----:B------:R-:W-:Y:S01]  /*11e20*/  LOP3.LUT R40, R41, 0x380, RZ, 0xc0, !PT ;  /* 0x0000038029287812 */ /* 0x000fe200078ec0ff */
[----:B------:R-:W1:Y:S01]  /*11e30*/  SHFL.IDX PT, R21, R26, RZ, 0x1c1f ;  /* 0x001c1fff1a157589 */ /* 0x000e6200000e0000 */
[----:B------:R-:W-:Y:S02]  /*11e40*/  SHF.R.U64 R24, R24, 0x3, RZ ;  /* 0x0000000318187819 */ /* 0x000fe400000012ff */
[----:B------:R-:W-:Y:S01]  /*11e50*/  SHF.R.U64 R40, R40, 0x3, RZ ;  /* 0x0000000328287819 */ /* 0x000fe200000012ff */
[----:B------:R-:W2:Y:S01]  /*11e60*/  SHFL.IDX PT, R39, R26, 0x1, 0x1c1f ;  /* 0x003c1f001a277f89 */ /* 0x000ea200000e0000 */
[----:B------:R-:W-:Y:S01]  /*11e70*/  LOP3.LUT R24, R24, R25, RZ, 0x3c, !PT ;  /* 0x0000001918187212 */ /* 0x000fe200078e3cff */
[--C-:B------:R-:W-:Y:S01]  /*11e80*/  IMAD.X R25, RZ, RZ, R7.reuse, P2 ;  /* 0x000000ffff197224 */ /* 0x100fe200010e0607 */
[----:B------:R-:W-:Y:S01]  /*11e90*/  LOP3.LUT R40, R40, R41, RZ, 0x3c, !PT ;  /* 0x0000002928287212 */ /* 0x000fe200078e3cff */
[----:B------:R-:W-:Y:S01]  /*11ea0*/  IMAD.X R41, RZ, RZ, R7, P0 ;  /* 0x000000ffff297224 */ /* 0x000fe200000e0607 */
[----:B------:R-:W-:Y:S01]  /*11eb0*/  LOP3.LUT P0, RZ, R201, 0x3, RZ, 0xc0, !PT ;  /* 0x00000003c9ff7812 */ /* 0x000fe2000780c0ff */
[----:B------:R-:W-:Y:S01]  /*11ec0*/  UIMAD UR8, UR7, UR10, URZ ;  /* 0x0000000a070872a4 */ /* 0x000fe2000f8e023f */
[----:B------:R-:W-:-:S02]  /*11ed0*/  IADD3 R5, P5, R6, 0x3000, RZ ;  /* 0x0000300006057810 */ /* 0x000fc40007fbe0ff */
[----:B------:R-:W-:Y:S02]  /*11ee0*/  ISETP.GE.OR P2, PT, R28, R67, P0 ;  /* 0x000000431c00720c */ /* 0x000fe40000746670 */
[----:B------:R-:W-:Y:S01]  /*11ef0*/  SHF.R.U64 R8, R8, 0x3, RZ ;  /* 0x0000000308087819 */ /* 0x000fe200000012ff */
[----:B------:R-:W-:Y:S01]  /*11f00*/  UIMAD.WIDE.U32 UR6, UR4, UR10, URZ ;  /* 0x0000000a040672a5 */ /* 0x000fe2000f8e003f */
[----:B------:R-:W-:Y:S01]  /*11f10*/  LOP3.LUT R4, R5, 0x380, RZ, 0xc0, !PT ;  /* 0x0000038005047812 */ /* 0x000fe200078ec0ff */
[----:B------:R-:W-:Y:S01]  /*11f20*/  UIMAD UR8, UR4, UR11, UR8 ;  /* 0x0000000b040872a4 */ /* 0x000fe2000f8e0208 */
[----:B------:R-:W-:Y:S02]  /*11f30*/  LOP3.LUT R44, R45, 0x380, RZ, 0xc0, !PT ;  /* 0x000003802d2c7812 */ /* 0x000fe400078ec0ff */
[----:B------:R-:W-:Y:S01]  /*11f40*/  LOP3.LUT R32, R33, 0x380, RZ, 0xc0, !PT ;  /* 0x0000038021207812 */ /* 0x000fe200078ec0ff */
[----:B------:R-:W-:Y:S01]  /*11f50*/  ULDC.64 UR10, c[0x0][0xae8] ;  /* 0x0002ba00000a7ab9 */ /* 0x000fe20000000a00 */
[----:B------:R-:W-:Y:S01]  /*11f60*/  LOP3.LUT R8, R8, R11, RZ, 0x3c, !PT ;  /* 0x0000000b08087212 */ /* 0x000fe200078e3cff */
[----:B------:R-:W-:Y:S01]  /*11f70*/  VIADD R11, R28, 0x8 ;  /* 0x000000081c0b7836 */ /* 0x000fe20000000000 */
[----:B------:R-:W-:Y:S01]  /*11f80*/  SHF.R.U64 R4, R4, 0x3, RZ ;  /* 0x0000000304047819 */ /* 0x000fe200000012ff */
[----:B-1----:R1:W-:Y:S01]  /*11f90*/  @!P2 ST.E desc[UR54][R20.64], R0 ;  /* 0x000000001400a985 */ /* 0x0023e2000c101936 */
[----:B------:R-:W-:Y:S01]  /*11fa0*/  SHF.R.U64 R44, R44, 0x3, RZ ;  /* 0x000000032c2c7819 */ /* 0x000fe200000012ff */
[----:B------:R-:W-:Y:S01]  /*11fb0*/  UIADD3 UR7, UR7, UR8, URZ ;  /* 0x0000000807077290 */ /* 0x000fe2000fffe03f */
[----:B------:R-:W-:Y:S01]  /*11fc0*/  SHF.R.U64 R32, R32, 0x3, RZ ;  /* 0x0000000320207819 */ /* 0x000fe200000012ff */
[----:B------:R-:W-:Y:S01]  /*11fd0*/  UIMAD UR4, UR16, UR10, URZ ;  /* 0x0000000a100472a4 */ /* 0x000fe2000f8e023f */
[----:B------:R-:W-:Y:S01]  /*11fe0*/  LOP3.LUT R4, R4, R5, RZ, 0x3c, !PT ;  /* 0x0000000504047212 */ /* 0x000fe200078e3cff */
[--C-:B------:R-:W-:Y:S01]  /*11ff0*/  IMAD.X R5, RZ, RZ, R7.reuse, P5 ;  /* 0x000000ffff057224 */ /* 0x100fe200028e0607 */
[----:B------:R-:W-:Y:S01]  /*12000*/  LOP3.LUT R44, R44, R45, RZ, 0x3c, !PT ;  /* 0x0000002d2c2c7212 */ /* 0x000fe200078e3cff */
[----:B------:R-:W-:Y:S01]  /*12010*/  IMAD.X R45, RZ, RZ, R7, P4 ;  /* 0x000000ffff2d7224 */ /* 0x000fe200020e0607 */
[----:B------:R-:W-:-:S02]  /*12020*/  ISETP.GE.OR P0, PT, R11, R67, P0 ;  /* 0x000000430b00720c */ /* 0x000fc40000706670 */
[----:B------:R-:W-:Y:S01]  /*12030*/  IADD3 R57, P6, R6, 0x8000, RZ ;  /* 0x0000800006397810 */ /* 0x000fe20007fde0ff */
[----:B-1----:R-:W1:Y:S01]  /*12040*/  @P1 LDC R21, c[0x0][0xbec] ;  /* 0x0002fb00ff151b82 */ /* 0x002e620000000800 */
[----:B------:R-:W-:Y:S01]  /*12050*/  IMAD R0, R23, 0x20, R200 ;  /* 0x0000002017007824 */ /* 0x000fe200078e02c8 */
[----:B------:R-:W-:Y:S01]  /*12060*/  LOP3.LUT R32, R32, R33, RZ, 0x3c, !PT ;  /* 0x0000002120207212 */ /* 0x000fe200078e3cff */
[----:B------:R-:W-:Y:S01]  /*12070*/  UIMAD UR4, UR42, UR11, UR4 ;  /* 0x0000000b2a0472a4 */ /* 0x000fe2000f8e0204 */
[----:B------:R-:W-:Y:S01]  /*12080*/  IADD3 R53, P5, R6, 0x9000, RZ ;  /* 0x0000900006357810 */ /* 0x000fe20007fbe0ff */
[----:B------:R-:W-:Y:S01]  /*12090*/  VIADD R60, R0, UR40 ;  /* 0x00000028003c7c36 */ /* 0x000fe20008000000 */
[----:B------:R-:W-:Y:S01]  /*120a0*/  UIMAD.WIDE.U32 UR6, UR42, UR10, UR6 ;  /* 0x0000000a2a0672a5 */ /* 0x000fe2000f8e0006 */
[C---:B------:R-:W-:Y:S01]  /*120b0*/  IADD3 R49, P4, R6.reuse, 0xa000, RZ ;  /* 0x0000a00006317810 */ /* 0x040fe20007f9e0ff */
[--C-:B------:R-:W-:Y:S01]  /*120c0*/  IMAD.X R33, RZ, RZ, R7.reuse, P3 ;  /* 0x000000ffff217224 */ /* 0x100fe200018e0607 */
[C---:B------:R-:W-:Y:S01]  /*120d0*/  LOP3.LUT R29, R6.reuse, 0x380, RZ, 0xc0, !PT ;  /* 0x00000380061d7812 */ /* 0x040fe200078ec0ff */
[----:B------:R-:W-:Y:S01]  /*120e0*/  ULDC.64 UR8, c[0x0][0xaf0] ;  /* 0x0002bc0000087ab9 */ /* 0x000fe20000000a00 */
[----:B------:R-:W-:Y:S01]  /*120f0*/  IADD3 R15, P3, R6, 0xb000, RZ ;  /* 0x0000b000060f7810 */ /* 0x000fe20007f7e0ff */
[----:B------:R-:W-:Y:S01]  /*12100*/  UIADD3 UR7, UR7, UR4, URZ ;  /* 0x0000000407077290 */ /* 0x000fe2000fffe03f */
[----:B------:R-:W-:Y:S01]  /*12110*/  LOP3.LUT R56, R57, 0x380, RZ, 0xc0, !PT ;  /* 0x0000038039387812 */ /* 0x000fe200078ec0ff */
[----:B------:R-:W-:Y:S01]  /*12120*/  UIMAD UR4, UR15, UR8, URZ ;  /* 0x000000080f0472a4 */ /* 0x000fe2000f8e023f */
[----:B------:R-:W-:Y:S01]  /*12130*/  LOP3.LUT R52, R53, 0x380, RZ, 0xc0, !PT ;  /* 0x0000038035347812 */ /* 0x000fe200078ec0ff */
[----:B------:R-:W-:Y:S01]  /*12140*/  IMAD.MOV.U32 R61, RZ, RZ, R60 ;  /* 0x000000ffff3d7224 */ /* 0x000fe200078e003c */
[----:B------:R-:W-:Y:S01]  /*12150*/  LOP3.LUT R48, R49, 0x380, RZ, 0xc0, !PT ;  /* 0x0000038031307812 */ /* 0x000fe200078ec0ff */
[----:B--2---:R2:W-:Y:S01]  /*12160*/  @!P0 ST.E desc[UR54][R38.64], R2 ;  /* 0x0000000226008985 */ /* 0x0045e2000c101936 */
[----:B------:R-:W-:Y:S01]  /*12170*/  SHF.R.U64 R29, R29, 0x3, RZ ;  /* 0x000000031d1d7819 */ /* 0x000fe200000012ff */
[----:B------:R-:W-:Y:S01]  /*12180*/  IMAD.X R37, RZ, RZ, R7, P3 ;  /* 0x000000ffff257224 */ /* 0x000fe200018e0607 */
[----:B------:R-:W-:Y:S01]  /*12190*/  LOP3.LUT R10, R15, 0x380, RZ, 0xc0, !PT ;  /* 0x000003800f0a7812 */ /* 0x000fe200078ec0ff */
[----:B-1----:R-:W-:Y:S01]  /*121a0*/  @P1 IMAD.HI.U32 R0, R60, R21, RZ ;  /* 0x000000153c001227 */ /* 0x002fe200078e00ff */
[----:B------:R-:W-:Y:S01]  /*121b0*/  SHF.R.U64 R56, R56, 0x3, RZ ;  /* 0x0000000338387819 */ /* 0x000fe200000012ff */
[----:B------:R-:W-:Y:S01]  /*121c0*/  UIMAD UR4, UR14, UR9, UR4 ;  /* 0x000000090e0472a4 */ /* 0x000fe2000f8e0204 */
[----:B------:R-:W-:Y:S01]  /*121d0*/  SHF.R.U64 R52, R52, 0x3, RZ ;  /* 0x0000000334347819 */ /* 0x000fe200000012ff */
[----:B------:R-:W-:Y:S01]  /*121e0*/  UIMAD.WIDE.U32 UR6, UR14, UR8, UR6 ;  /* 0x000000080e0672a5 */ /* 0x000fe2000f8e0006 */
[----:B0-----:R-:W-:Y:S01]  /*121f0*/  @P1 SHF.R.U32.HI R61, RZ, R65, R0 ;  /* 0x00000041ff3d1219 */ /* 0x001fe20000011600 */
[----:B------:R-:W5:Y:S01]  /*12200*/  LD.E.128 R44, desc[UR54][R44.64] ;  /* 0x000000362c2c7980 */ /* 0x000f62000c101d00 */
[----:B------:R-:W-:-:S02]  /*12210*/  SHF.R.U64 R48, R48, 0x3, RZ ;  /* 0x0000000330307819 */ /* 0x000fc400000012ff */
[----:B------:R-:W-:Y:S01]  /*12220*/  LOP3.LUT R28, R29, R6, RZ, 0x3c, !PT ;  /* 0x000000061d1c7212 */ /* 0x000fe200078e3cff */
[----:B------:R-:W-:Y:S01]  /*12230*/  UIADD3 UR4, UR7, UR4, URZ ;  /* 0x0000000407047290 */ /* 0x000fe2000fffe03f */
[----:B------:R-:W-:Y:S01]  /*12240*/  SHF.R.U64 R6, R10, 0x3, RZ ;  /* 0x000000030a067819 */ /* 0x000fe200000012ff */
[--C-:B--2---:R-:W-:Y:S01]  /*12250*/  IMAD.MOV R2, RZ, RZ, -R61.reuse ;  /* 0x000000ffff027224 */ /* 0x104fe200078e0a3d */
[----:B------:R-:W-:Y:S01]  /*12260*/  SHF.R.S32.HI R0, RZ, 0x1f, R61 ;  /* 0x0000001fff007819 */ /* 0x000fe2000001143d */
[--C-:B------:R-:W-:Y:S01]  /*12270*/  IMAD.MOV.U32 R29, RZ, RZ, R7.reuse ;  /* 0x000000ffff1d7224 */ /* 0x100fe200078e0007 */
        /* <DEDUP_REMOVED lines=36> */
[----:B------:R-:W-:Y:S02]  /*124c0*/  VIADD R64, R200, UR40 ;  /* 0x00000028c8407c36 */ /* 0x000fe40008000000 */
        /* <DEDUP_REMOVED lines=31> */
.L_x_5004:
[----:B------:R-:W-:Y:S05]  /*126c0*/  BSYNC B1 ;  /* 0x0000000000017941 */ /* 0x000fea0003800000 */
.L_x_5003:
[----:B--2---:R2:W4:Y:S01]  /*126d0*/  SHFL.IDX PT, R0, R63, 0x1, 0x181f ;  /* 0x00381f003f007f89 */ /* 0x00452200000e0000 */
[----:B------:R-:W-:Y:S03]  /*126e0*/  BSSY B1, `(.L_x_5005) ;  /* 0x0000010000017945 */ /* 0x000fe60003800000 */
[----:B---3-5:R2:W3:Y:S01]  /*126f0*/  SHFL.IDX PT, R29, R62, 0x1, 0x181f ;  /* 0x00381f003e1d7f89 */ /* 0x0284e200000e0000 */
[----:B------:R-:W-:Y:S05]  /*12700*/  @P1 BRA `(.L_x_5006) ;  /* 0x0000000000341947 */ /* 0x000fea0003800000 */
[----:B------:R-:W-:Y:S02]  /*12710*/  ULDC UR4, c[0x0][0xac8] ;  /* 0x0002b20000047ab9 */ /* 0x000fe40000000800 */
[----:B------:R-:W-:Y:S02]  /*12720*/  ISETP.GE.AND P4, PT, R18, UR4, PT ;  /* 0x0000000412007c0c */ /* 0x000fe4000bf86270 */
[----:B------:R-:W-:Y:S02]  /*12730*/  ISETP.GE.AND P5, PT, R19, UR4, PT ;  /* 0x0000000413007c0c */ /* 0x000fe4000bfa6270 */
[----:B------:R-:W-:-:S09]  /*12740*/  ISETP.GE.AND P6, PT, R22, UR4, PT ;  /* 0x0000000416007c0c */ /* 0x000fd2000bfc6270 */
[-C--:B---3--:R-:W-:Y:S02]  /*12750*/  @!P4 LEA R2, P1, R18, R29.reuse, 0x1 ;  /* 0x0000001d1202c211 */ /* 0x088fe400078208ff */
[CC--:B------:R-:W-:Y:S02]  /*12760*/  @!P5 LEA R20, P2, R19.reuse, R29.reuse, 0x1 ;  /* 0x0000001d1314d211 */ /* 0x0c0fe400078408ff */
[----:B------:R-:W-:Y:S02]  /*12770*/  @!P6 LEA R28, P3, R22, R29, 0x1 ;  /* 0x0000001d161ce211 */ /* 0x000fe400078608ff */
[-C--:B0---4-:R-:W-:Y:S02]  /*12780*/  @!P4 LEA.HI.X R3, R18, R0.reuse, R207, 0x1, P1 ;  /* 0x000000001203c211 */ /* 0x091fe400008f0ccf */
[-C--:B------:R-:W-:Y:S02]  /*12790*/  @!P5 LEA.HI.X R21, R19, R0.reuse, R206, 0x1, P2 ;  /* 0x000000001315d211 */ /* 0x080fe400010f0cce */
[----:B------:R-:W-:Y:S01]  /*127a0*/  @!P6 LEA.HI.X R29, R22, R0, R205, 0x1, P3 ;  /* 0x00000000161de211 */ /* 0x000fe200018f0ccd */
[----:B------:R0:W-:Y:S04]  /*127b0*/  @!P4 ST.E.128 desc[UR54][R2.64], R12 ;  /* 0x0000000c0200c985 */ /* 0x0001e8000c101d36 */
[----:B------:R0:W-:Y:S04]  /*127c0*/  @!P5 ST.E.128 desc[UR54][R20.64], R40 ;  /* 0x000000281400d985 */ /* 0x0001e8000c101d36 */
[----:B------:R0:W-:Y:S02]  /*127d0*/  @!P6 ST.E.128 desc[UR54][R28.64], R52 ;  /* 0x000000341c00e985 */ /* 0x0001e4000c101d36 */
.L_x_5006:
[----:B------:R-:W-:Y:S05]  /*127e0*/  BSYNC B1 ;  /* 0x0000000000017941 */ /* 0x000fea0003800000 */
.L_x_5005:
        /* <DEDUP_REMOVED lines=8> */
[-C--:B0-----:R-:W-:Y:S02]  /*12870*/  @!P3 LEA R2, P0, R18, R15.reuse, 0x1 ;  /* 0x0000000f1202b211 */ /* 0x081fe400078008ff */
[CC--:B------:R-:W-:Y:S02]  /*12880*/  @!P4 LEA R12, P1, R19.reuse, R15.reuse, 0x1 ;  /* 0x0000000f130cc211 */ /* 0x0c0fe400078208ff */
[----:B------:R-:W-:Y:S02]  /*12890*/  @!P5 LEA R14, P2, R22, R15, 0x1 ;  /* 0x0000000f160ed211 */ /* 0x000fe400078408ff */
[-C--:B-1----:R-:W-:Y:S02]  /*128a0*/  @!P3 LEA.HI.X R3, R18, R0.reuse, R207, 0x1, P0 ;  /* 0x000000001203b211 */ /* 0x082fe400000f0ccf */
[-C--:B------:R-:W-:Y:S02]  /*128b0*/  @!P4 LEA.HI.X R13, R19, R0.reuse, R206, 0x1, P1 ;  /* 0x00000000130dc211 */ /* 0x080fe400008f0cce */
[----:B------:R-:W-:Y:S01]  /*128c0*/  @!P5 LEA.HI.X R15, R22, R0, R205, 0x1, P2 ;  /* 0x00000000160fd211 */ /* 0x000fe200010f0ccd */
[----:B------:R0:W-:Y:S04]  /*128d0*/  @!P3 ST.E.128 desc[UR54][R2.64], R8 ;  /* 0x000000080200b985 */ /* 0x0001e8000c101d36 */
[----:B------:R0:W-:Y:S04]  /*128e0*/  @!P4 ST.E.128 desc[UR54][R12.64], R32 ;  /* 0x000000200c00c985 */ /* 0x0001e8000c101d36 */
[----:B------:R0:W-:Y:S02]  /*128f0*/  @!P5 ST.E.128 desc[UR54][R14.64], R48 ;  /* 0x000000300e00d985 */ /* 0x0001e4000c101d36 */
.L_x_5008:
[----:B------:R-:W-:Y:S05]  /*12900*/  BSYNC B1 ;  /* 0x0000000000017941 */ /* 0x000fea0003800000 */
.L_x_5007:
[----:B-1----:R-:W-:Y:S01]  /*12910*/  VIADD R0, R64, 0x60 ;  /* 0x0000006040007836 */ /* 0x002fe20000000000 */
[----:B--2-4-:R-:W4:Y:S04]  /*12920*/  SHFL.IDX PT, R63, R63, 0x3, 0x181f ;  /* 0x00781f003f3f7f89 */ /* 0x014f2800000e0000 */
[----:B------:R-:W-:Y:S01]  /*12930*/  ISETP.GE.AND P0, PT, R0, R67, PT ;  /* 0x000000430000720c */ /* 0x000fe20003f06270 */
[----:B0-----:R0:W1:-:S12]  /*12940*/  SHFL.IDX PT, R11, R62, 0x3, 0x181f ;  /* 0x00781f003e0b7f89 */ /* 0x00105800000e0000 */
[----:B0-----:R-:W-:Y:S05]  /*12950*/  @P0 BRA `(.L_x_5009) ;  /* 0x0000000c005c0947 */ /* 0x001fea0003800000 */
[----:B------:R-:W-:Y:S02]  /*12960*/  ULDC UR4, c[0x0][0xac8] ;  /* 0x0002b20000047ab9 */ /* 0x000fe40000000800 */
[----:B------:R-:W-:Y:S02]  /*12970*/  ISETP.GE.AND P2, PT, R18, UR4, PT ;  /* 0x0000000412007c0c */ /* 0x000fe4000bf46270 */
[----:B------:R-:W-:-:S11]  /*12980*/  ISETP.GE.AND P3, PT, R19, UR4, PT ;  /* 0x0000000413007c0c */ /* 0x000fd6000bf66270 */
[CC--:B-1----:R-:W-:Y:S02]  /*12990*/  @!P2 LEA R2, P0, R18.reuse, R11.reuse, 0x1 ;  /* 0x0000000b1202a211 */ /* 0x0c2fe400078008ff */
[C---:B------:R-:W-:Y:S02]  /*129a0*/  @!P3 LEA R8, P1, R19.reuse, R11, 0x1 ;  /* 0x0000000b1308b211 */ /* 0x040fe400078208ff */
[-C--:B----4-:R-:W-:Y:S02]  /*129b0*/  @!P2 LEA.HI.X R3, R18, R63.reuse, R207, 0x1, P0 ;  /* 0x0000003f1203a211 */ /* 0x090fe400000f0ccf */
[----:B------:R-:W-:Y:S02]  /*129c0*/  @!P3 LEA.HI.X R9, R19, R63, R206, 0x1, P1 ;  /* 0x0000003f1309b211 */ /* 0x000fe400008f0cce */
[----:B------:R-:W-:Y:S01]  /*129d0*/  ISETP.GE.AND P0, PT, R22, UR4, PT ;  /* 0x0000000416007c0c */ /* 0x000fe2000bf06270 */
[----:B------:R0:W-:Y:S04]  /*129e0*/  @!P2 ST.E.128 desc[UR54][R2.64], R4 ;  /* 0x000000040200a985 */ /* 0x0001e8000c101d36 */
[----:B------:R0:W-:Y:S08]  /*129f0*/  @!P3 ST.E.128 desc[UR54][R8.64], R24 ;  /* 0x000000180800b985 */ /* 0x0001f0000c101d36 */
[----:B------:R-:W-:Y:S05]  /*12a00*/  @P0 BRA `(.L_x_5009) ;  /* 0x0000000c00300947 */ /* 0x000fea0003800000 */
[----:B0-----:R-:W-:-:S04]  /*12a10*/  LEA R2, P0, R22, R11, 0x1 ;  /* 0x0000000b16027211 */ /* 0x001fc800078008ff */
[----:B------:R-:W-:-:S05]  /*12a20*/  LEA.HI.X R3, R22, R63, R205, 0x1, P0 ;  /* 0x0000003f16037211 */ /* 0x000fca00000f0ccd */
[----:B------:R0:W-:Y:S01]  /*12a30*/  ST.E.128 desc[UR54][R2.64], R36 ;  /* 0x0000002402007985 */ /* 0x0001e2000c101d36 */
[----:B------:R-:W-:Y:S05]  /*12a40*/  BRA `(.L_x_5009) ;  /* 0x0000000c00207947 */ /* 0x000fea0003800000 */
.L_x_5001:
        /* <DEDUP_REMOVED lines=32> */
.L_x_5010:
        /* <DEDUP_REMOVED lines=47> */
.L_x_5012:
[----:B------:R-:W-:Y:S05]  /*12f40*/  BSYNC B1 ;  /* 0x0000000000017941 */ /* 0x000fea0003800000 */
.L_x_5011:
        /* <DEDUP_REMOVED lines=65> */
.L_x_5014:
[----:B------:R-:W-:Y:S05]  /*13360*/  BSYNC B1 ;  /* 0x0000000000017941 */ /* 0x000fea0003800000 */
.L_x_5013:
        /* <DEDUP_REMOVED lines=17> */
.L_x_5016:
[----:B------:R-:W-:Y:S05]  /*13480*/  BSYNC B1 ;  /* 0x0000000000017941 */ /* 0x000fea0003800000 */
.L_x_5015:
        /* <DEDUP_REMOVED lines=17> */
.L_x_5018:
[----:B------:R-:W-:Y:S05]  /*135a0*/  BSYNC B1 ;  /* 0x0000000000017941 */ /* 0x000fea0003800000 */
.L_x_5017:
        /* <DEDUP_REMOVED lines=18> */
.L_x_5009:
[----:B------:R-:W-:Y:S05]  /*136d0*/  BSYNC B0 ;  /* 0x0000000000007941 */ /* 0x000fea0003800000 */
.L_x_5000:
[----:B------:R-:W-:Y:S02]  /*136e0*/  ULDC UR4, c[0x0][0xc3c] ;  /* 0x00030f0000047ab9 */ /* 0x000fe40000000800 */
[----:B------:R-:W-:-:S06]  /*136f0*/  UISETP.GE.AND UP0, UPT, UR50, UR4, UPT ;  /* 0x000000043200728c */ /* 0x000fcc000bf06270 */
[----:B------:R-:W-:-:S13]  /*13700*/  PLOP3.LUT P0, PT, PT, PT, UP0, 0x80, 0x0 ;  /* 0x000000000000781c */ /* 0x000fda0003f0f008 */
[----:B------:R-:W-:Y:S05]  /*13710*/  @!P0 BRA `(.L_x_5019) ;  /* 0xfffffed400948947 */ /* 0x000fea000383ffff */
[----:B------:R-:W-:Y:S05]  /*13720*/  EXIT ;  /* 0x000000000000794d */ /* 0x000fea0003800000 */
.L_x_4910:
        /* <DEDUP_REMOVED lines=16> */
[----:B------:R-:W3:Y:S01]  /*13830*/  LDC R9, c[0x0][0xc38] ;  /* 0x00030e00ff097b82 */ /* 0x000ee20000000800 */
[----:B--2---:R-:W-:-:S04]  /*13840*/  LOP3.LUT R5, R4, 0x1f, RZ, 0xc0, !PT ;  /* 0x0000001f04057812 */ /* 0x004fc800078ec0ff */
[----:B------:R-:W-:-:S04]  /*13850*/  ISETP.NE.AND P0, PT, R5, 0x1f, PT ;  /* 0x0000001f0500780c */ /* 0x000fc80003f05270 */
[----:B------:R-:W-:-:S13]  /*13860*/  ISETP.GE.OR P1, PT, R5, UR4, !P0 ;  /* 0x0000000405007c0c */ /* 0x000fda000c726670 */
[----:B0-----:R-:W0:Y:S02]  /*13870*/  @!P1 LDC.64 R2, c[0x0][0xc80] ;  /* 0x00032000ff029b82 */ /* 0x001e240000000a00 */
[----:B0-----:R-:W-:-:S05]  /*13880*/  @!P1 IMAD.WIDE.U32 R2, R5, 0x4, R2 ;  /* 0x0000000405029825 */ /* 0x001fca00078e0002 */
[----:B------:R-:W2:Y:S01]  /*13890*/  @!P1 LDG.E R0, desc[UR54][R2.64] ;  /* 0x0000003602009981 */ /* 0x000ea2000c1e1900 */
[C---:B------:R-:W-:Y:S01]  /*138a0*/  ISETP.NE.AND P1, PT, R5.reuse, RZ, PT ;  /* 0x000000ff0500720c */ /* 0x040fe20003f25270 */
[----:B-1----:R-:W-:Y:S01]  /*138b0*/  IMAD.MOV.U32 R16, RZ, RZ, RZ ;  /* 0x000000ffff107224 */ /* 0x002fe200078e00ff */
        /* <DEDUP_REMOVED lines=20> */
[----:B------:R-:W3:Y:S02]  /*13a00*/  SHFL.IDX PT, R4, R8, 0x1f, 0x1f ;  /* 0x03e01f0008047f89 */ /* 0x000ee400000e0000 */
[----:B---3--:R-:W-:Y:S02]  /*13a10*/  IMAD R6, R4, R9, RZ ;  /* 0x0000000904067224 */ /* 0x008fe400078e02ff */
[----:B------:R-:W-:Y:S02]  /*13a20*/  IMAD.MOV.U32 R4, RZ, RZ, RZ ;  /* 0x000000ffff047224 */ /* 0x000fe400078e00ff */
[----:B------:R-:W-:Y:S01]  /*13a30*/  IMAD.MOV.U32 R3, RZ, RZ, R6 ;  /* 0x000000ffff037224 */ /* 0x000fe200078e0006 */
[----:B0-----:R-:W-:-:S13]  /*13a40*/  ISETP.GT.AND P6, PT, R6, R7, PT ;  /* 0x000000070600720c */ /* 0x001fda0003fc4270 */
[----:B------:R-:W-:Y:S05]  /*13a50*/  @P6 BRA `(.L_x_5021) ;  /* 0x0000000000906947 */ /* 0x000fea0003800000 */
[----:B------:R-:W-:Y:S01]  /*13a60*/  IMAD.MOV.U32 R6, RZ, RZ, R3 ;  /* 0x000000ffff067224 */ /* 0x000fe200078e0003 */
[----:B------:R-:W-:Y:S01]  /*13a70*/  ULDC UR4, c[0x0][0xc3c] ;  /* 0x00030f0000047ab9 */ /* 0x000fe20000000800 */
[----:B------:R-:W-:-:S07]  /*13a80*/  IMAD.MOV.U32 R4, RZ, RZ, RZ ;  /* 0x000000ffff047224 */ /* 0x000fce00078e00ff */
.L_x_5025:
        /* <DEDUP_REMOVED lines=11> */
.L_x_5024:
[----:B------:R-:W-:Y:S05]  /*13b40*/  BSYNC B0 ;  /* 0x0000000000007941 */ /* 0x000fea0003800000 */
.L_x_5023:
        /* <DEDUP_REMOVED lines=21> */
.L_x_5021:
        /* <DEDUP_REMOVED lines=20> */
.L_x_5026:
[----:B---3--:R-:W-:Y:S01]  /*13de0*/  IMAD R16, R16, R9, R13 ;  /* 0x0000000910107224 */ /* 0x008fe200078e020d */
[----:B------:R-:W-:Y:S01]  /*13df0*/  IABS R2, R4 ;  /* 0x0000000400027213 */ /* 0x000fe20000000000 */
[----:B-12---:R-:W-:Y:S02]  /*13e00*/  IMAD.MOV R11, RZ, RZ, -R3 ;  /* 0x000000ffff0b7224 */ /* 0x006fe400078e0a03 */
        /* <DEDUP_REMOVED lines=23> */
[----:B------:R-:W-:Y:S02]  /*13f80*/  IMAD R4, R4, R2, R7 ;  /* 0x0000000204047224 */ /* 0x000fe400078e0207 */
[----:B------:R-:W-:Y:S01]  /*13f90*/  IMAD.MOV.U32 R2, RZ, RZ, RZ ;  /* 0x000000ffff027224 */ /* 0x000fe200078e00ff */
[----:B------:R-:W-:-:S04]  /*13fa0*/  VIADDMNMX R13, R3, R9, R6, PT ;  /* 0x00000009030d7246 */ /* 0x000fc80003800106 */
[-C--:B------:R-:W-:Y:S01]  /*13fb0*/  IABS R8, R13.reuse ;  /* 0x0000000d00087213 */ /* 0x080fe20000000000 */
[----:B------:R-:W-:Y:S01]  /*13fc0*/  IMAD.MOV R18, RZ, RZ, -R13 ;  /* 0x000000ffff127224 */ /* 0x000fe200078e0a0d */
[----:B------:R-:W-:Y:S02]  /*13fd0*/  IABS R10, R13 ;  /* 0x0000000d000a7213 */ /* 0x000fe40000000000 */
[----:B------:R-:W1:Y:S08]  /*13fe0*/  I2F.RP R6, R8 ;  /* 0x0000000800067306 */ /* 0x000e700000209400 */
[----:B-1----:R-:W1:Y:S02]  /*13ff0*/  MUFU.RCP R6, R6 ;  /* 0x0000000600067308 */ /* 0x002e640000001000 */
[----:B-1----:R-:W-:-:S06]  /*14000*/  VIADD R3, R6, 0xffffffe ;  /* 0x0ffffffe06037836 */ /* 0x002fcc0000000000 */
[----:B------:R-:W1:Y:S02]  /*14010*/  F2I.FTZ.U32.TRUNC.NTZ R3, R3 ;  /* 0x0000000300037305 */ /* 0x000e64000021f000 */
[----:B-1----:R-:W-:-:S04]  /*14020*/  IMAD.MOV R9, RZ, RZ, -R3 ;  /* 0x000000ffff097224 */ /* 0x002fc800078e0a03 */
[----:B------:R-:W-:Y:S01]  /*14030*/  IMAD.MOV.U32 R7, RZ, RZ, R9 ;  /* 0x000000ffff077224 */ /* 0x000fe200078e0009 */
[----:B------:R-:W-:-:S03]  /*14040*/  IABS R9, R4 ;  /* 0x0000000400097213 */ /* 0x000fc60000000000 */
        /* <DEDUP_REMOVED lines=20> */
.L_x_5022:
[----:B------:R-:W0:Y:S01]  /*14190*/  LDC R19, c[0x0][0xc3c] ;  /* 0x00030f00ff137b82 */ /* 0x000e220000000800 */
[----:B------:R-:W-:Y:S02]  /*141a0*/  IMAD.MOV.U32 R16, RZ, RZ, R7 ;  /* 0x000000ffff107224 */ /* 0x000fe400078e0007 */
[----:B------:R-:W-:Y:S02]  /*141b0*/  IMAD.MOV.U32 R17, RZ, RZ, RZ ;  /* 0x000000ffff117224 */ /* 0x000fe400078e00ff */
[----:B------:R-:W-:-:S07]  /*141c0*/  IMAD.MOV.U32 R18, RZ, RZ, RZ ;  /* 0x000000ffff127224 */ /* 0x000fce00078e00ff */
.L_x_5027:
[----:B------:R-:W-:-:S13]  /*141d0*/  ISETP.NE.AND P0, PT, R5, RZ, PT ;  /* 0x000000ff0500720c */ /* 0x000fda0003f05270 */
[----:B------:R-:W1:Y:S01]  /*141e0*/  @!P0 S2R R3, SR_CgaCtaId ;  /* 0x0000000000038919 */ /* 0x000e620000008800 */
[----:B------:R-:W-:-:S04]  /*141f0*/  @!P0 MOV R0, 0x400 ;  /* 0x0000040000008802 */ /* 0x000fc80000000f00 */
[----:B-1----:R-:W-:-:S05]  /*14200*/  @!P0 LEA R0, R3, R0, 0x18 ;  /* 0x0000000003008211 */ /* 0x002fca00078ec0ff */
[----:B0-----:R2:W-:Y:S01]  /*14210*/  @!P0 STS.128 [R0+0x2a8d0], R16 ;  /* 0x02a8d01000008388 */ /* 0x0015e20000000c00 */
[----:B------:R-:W-:Y:S06]  /*14220*/  BAR.ARV 0x5, 0x180 ;  /* 0x0146000000007b1d */ /* 0x000fec0000002000 */
.L_x_5020:
[----:B------:R3:W-:Y:S01]  /*14230*/  STL [R1+0x18], RZ ;  /* 0x000018ff01007387 */ /* 0x0007e20000100800 */
[----:B------:R-:W-:Y:S01]  /*14240*/  ULDC UR4, c[0x0][0xc3c] ;  /* 0x00030f0000047ab9 */ /* 0x000fe20000000800 */
[----:B------:R-:W-:Y:S01]  /*14250*/  IMAD.MOV.U32 R26, RZ, RZ, 0x1 ;  /* 0x00000001ff1a7424 */ /* 0x000fe200078e00ff */
[----:B-1----:R-:W-:Y:S01]  /*14260*/  ISETP.GE.AND P0, PT, R19, UR4, PT ;  /* 0x0000000413007c0c */ /* 0x002fe2000bf06270 */
[----:B------:R-:W-:-:S12]  /*14270*/  IMAD.MOV.U32 R24, RZ, RZ, RZ ;  /* 0x000000ffff187224 */ /* 0x000fd800078e00ff */
[----:B---3--:R-:W-:Y:S05]  /*14280*/  @P0 BRA `(.L_x_5028) ;  /* 0x00000058000c0947 */ /* 0x008fea0003800000 */
[----:B------:R-:W0:Y:S01]  /*14290*/  S2R R11, SR_TID.X ;  /* 0x00000000000b7919 */ /* 0x000e220000002100 */
[----:B------:R-:W1:Y:S01]  /*142a0*/  S2UR UR4, SR_CgaCtaId ;  /* 0x00000000000479c3 */ /* 0x000e620000008800 */
[----:B------:R-:W-:Y:S01]  /*142b0*/  IMAD.MOV.U32 R26, RZ, RZ, 0x1 ;  /* 0x00000001ff1a7424 */ /* 0x000fe200078e00ff */
[----:B------:R-:W-:Y:S01]  /*142c0*/  ULOP3.LUT UR42, UR43, 0x2, URZ, 0xfc, !UPT ;  /* 0x000000022b2a7892 */ /* 0x000fe2000f8efc3f */
[----:B------:R-:W-:Y:S01]  /*142d0*/  IMAD.MOV.U32 R24, RZ, RZ, RZ ;  /* 0x000000ffff187224 */ /* 0x000fe200078e00ff */
[----:B------:R-:W-:Y:S01]  /*142e0*/  ULOP3.LUT UR44, UR43, 0x1, URZ, 0xfc, !UPT ;  /* 0x000000012b2c7892 */ /* 0x000fe2000f8efc3f */
[----:B------:R-:W-:Y:S01]  /*142f0*/  ULDC UR45, c[0x0][0xc] ;  /* 0x00000300002d7ab9 */ /* 0x000fe20000000800 */
[----:B-1----:R-:W-:Y:S02]  /*14300*/  IMAD.U32 R33, RZ, RZ, UR4 ;  /* 0x00000004ff217e24 */ /* 0x002fe4000f8e00ff */
[C---:B0-----:R-:W-:Y:S01]  /*14310*/  IMAD.SHL.U32 R2, R11.reuse, 0x80, RZ ;  /* 0x000000800b027824 */ /* 0x041fe200078e00ff */
[C---:B------:R-:W-:Y:S01]  /*14320*/  LOP3.LUT R10, R11.reuse, 0x7f, RZ, 0xc0, !PT ;  /* 0x0000007f0b0a7812 */ /* 0x040fe200078ec0ff */
[C---:B------:R-:W-:Y:S01]  /*14330*/  IMAD.SHL.U32 R22, R11.reuse, 0x40, RZ ;  /* 0x000000400b167824 */ /* 0x040fe200078e00ff */
[----:B--2---:R-:W-:Y:S01]  /*14340*/  SHF.R.U32.HI R0, RZ, 0x1, R11 ;  /* 0x00000001ff007819 */ /* 0x004fe2000001160b */
[C---:B------:R-:W-:Y:S01]  /*14350*/  IMAD.SHL.U32 R31, R11.reuse, 0x10, RZ ;  /* 0x000000100b1f7824 */ /* 0x040fe200078e00ff */
[----:B------:R-:W-:Y:S01]  /*14360*/  LOP3.LUT R4, R2, 0x380, RZ, 0xc0, !PT ;  /* 0x0000038002047812 */ /* 0x000fe200078ec0ff */
[----:B------:R-:W-:Y:S01]  /*14370*/  IMAD.SHL.U32 R7, R11, 0x2, RZ ;  /* 0x000000020b077824 */ /* 0x000fe200078e00ff */
[----:B------:R-:W-:-:S02]  /*14380*/  LOP3.LUT R3, R22, 0x180, RZ, 0xc0, !PT ;  /* 0x0000018016037812 */ /* 0x000fc400078ec0ff */
[----:B------:R-:W-:Y:S02]  /*14390*/  LOP3.LUT R2, R2, 0x400, RZ, 0xc0, !PT ;  /* 0x0000040002027812 */ /* 0x000fe400078ec0ff */
[----:B------:R-:W-:Y:S02]  /*143a0*/  SHF.R.U32.HI R5, RZ, 0x5, R10 ;  /* 0x00000005ff057819 */ /* 0x000fe4000001160a */
[----:B------:R-:W-:Y:S02]  /*143b0*/  LOP3.LUT R4, R4, 0x10, R11, 0xf8, !PT ;  /* 0x0000001004047812 */ /* 0x000fe400078ef80b */
[----:B------:R-:W-:Y:S01]  /*143c0*/  LOP3.LUT R0, R3, 0x30, R0, 0xf8, !PT ;  /* 0x0000003003007812 */ /* 0x000fe200078ef800 */
[----:B------:R-:W-:Y:S01]  /*143d0*/  IMAD.SHL.U32 R3, R11, 0x8, RZ ;  /* 0x000000080b037824 */ /* 0x000fe200078e00ff */
[----:B------:R-:W-:Y:S01]  /*143e0*/  LOP3.LUT R8, R31, 0x40, RZ, 0xc0, !PT ;  /* 0x000000401f087812 */ /* 0x000fe200078ec0ff */
[----:B------:R-:W-:Y:S01]  /*143f0*/  IMAD R2, R5, 0x800, R2 ;  /* 0x0000080005027824 */ /* 0x000fe200078e0202 */
[----:B------:R-:W-:-:S02]  /*14400*/  LOP3.LUT R6, R31, 0x1b0, RZ, 0xc0, !PT ;  /* 0x000001b01f067812 */ /* 0x000fc400078ec0ff */
[----:B------:R-:W-:Y:S01]  /*14410*/  LOP3.LUT R37, R4, 0x70, R31, 0x78, !PT ;  /* 0x0000007004257812 */ /* 0x000fe200078e781f */
[----:B------:R-:W-:Y:S01]  /*14420*/  IMAD R5, R5, 0x200, R8 ;  /* 0x0000020005057824 */ /* 0x000fe200078e0208 */
[C---:B------:R-:W-:Y:S02]  /*14430*/  R2P PR, R11.reuse, 0x6 ;  /* 0x000000060b007804 */ /* 0x040fe40000000000 */
[----:B------:R-:W-:Y:S01]  /*14440*/  LOP3.LUT R6, R6, 0x30, R7, 0x78, !PT ;  /* 0x0000003006067812 */ /* 0x000fe200078e7807 */
[----:B------:R-:W-:Y:S01]  /*14450*/  IMAD.IADD R37, R2, 0x1, R37 ;  /* 0x0000000102257824 */ /* 0x000fe200078e0225 */
[----:B------:R-:W-:Y:S01]  /*14460*/  LOP3.LUT R3, R0, 0x30, R3, 0x78, !PT ;  /* 0x0000003000037812 */ /* 0x000fe200078e7803 */
[----:B------:R-:W-:Y:S01]  /*14470*/  IMAD.SHL.U32 R0, R11, 0x20, RZ ;  /* 0x000000200b007824 */ /* 0x000fe200078e00ff */
[----:B------:R-:W-:Y:S01]  /*14480*/  MOV R4, 0x400 ;  /* 0x0000040000047802 */ /* 0x000fe20000000f00 */
[----:B------:R-:W-:Y:S01]  /*14490*/  IMAD.MOV.U32 R2, RZ, RZ, 0x20 ;  /* 0x00000020ff027424 */ /* 0x000fe200078e00ff */
[----:B------:R-:W-:Y:S01]  /*144a0*/  LOP3.LUT R22, R3, 0x640, R22, 0xf8, !PT ;  /* 0x0000064003167812 */ /* 0x000fe200078ef816 */
[----:B------:R-:W-:Y:S01]  /*144b0*/  IMAD.IADD R9, R6, 0x1, R5 ;  /* 0x0000000106097824 */ /* 0x000fe200078e0205 */
[----:B------:R-:W-:Y:S01]  /*144c0*/  LOP3.LUT R5, R0, 0x60, RZ, 0xc0, !PT ;  /* 0x0000006000057812 */ /* 0x000fe200078ec0ff */
[C---:B------:R-:W-:Y:S01]  /*144d0*/  VIADD R34, R37.reuse, 0x40 ;  /* 0x0000004025227836 */ /* 0x040fe20000000000 */
[----:B------:R-:W-:Y:S01]  /*144e0*/  SEL R0, R2, 0xffffffe0, !P1 ;  /* 0xffffffe002007807 */ /* 0x000fe20004800000 */
[----:B------:R-:W-:Y:S01]  /*144f0*/  @P2 VIADD R34, R37, 0xffffffc0 ;  /* 0xffffffc025222836 */ /* 0x000fe20000000000 */
[----:B------:R-:W-:Y:S01]  /*14500*/  SHF.R.U32.HI R3, RZ, 0x2, R10 ;  /* 0x00000002ff037819 */ /* 0x000fe2000001160a */
[----:B------:R-:W-:Y:S01]  /*14510*/  STL [R1], R9 ;  /* 0x0000000901007387 */ /* 0x000fe20000100800 */
[----:B------:R-:W-:Y:S01]  /*14520*/  LEA R23, R33, R4, 0x18 ;  /* 0x0000000421177211 */ /* 0x000fe200078ec0ff */
[C---:B------:R-:W-:Y:S01]  /*14530*/  IMAD.IADD R36, R0.reuse, 0x1, R37 ;  /* 0x0000000100247824 */ /* 0x040fe200078e0225 */
[----:B------:R-:W-:Y:S01]  /*14540*/  LOP3.LUT R31, R31, 0x30, RZ, 0xc0, !PT ;  /* 0x000000301f1f7812 */ /* 0x000fe200078ec0ff */
[----:B------:R-:W-:Y:S01]  /*14550*/  IMAD.IADD R0, R0, 0x1, R34 ;  /* 0x0000000100007824 */ /* 0x000fe200078e0222 */
[----:B------:R-:W-:Y:S02]  /*14560*/  STL [R1+0x18], RZ ;  /* 0x000018ff01007387 */ /* 0x000fe40000100800 */
[----:B------:R-:W-:-:S02]  /*14570*/  LOP3.LUT R2, R31, 0x80, RZ, 0xfc, !PT ;  /* 0x000000801f027812 */ /* 0x000fc400078efcff */
[----:B------:R0:W-:Y:S01]  /*14580*/  STL [R1+0x4], R0 ;  /* 0x0000040001007387 */ /* 0x0001e20000100800 */
[C---:B------:R-:W-:Y:S02]  /*14590*/  LOP3.LUT R2, R22.reuse, 0x4800, RZ, 0xfc, !PT ;  /* 0x0000480016027812 */ /* 0x040fe400078efcff */
[C---:B------:R-:W-:Y:S02]  /*145a0*/  LOP3.LUT R2, R22.reuse, 0x3800, RZ, 0xfc, !PT ;  /* 0x0000380016027812 */ /* 0x040fe400078efcff */
[----:B0-----:R-:W-:Y:S01]  /*145b0*/  LOP3.LUT R0, R3, R5, RZ, 0xfc, !PT ;  /* 0x0000000503007212 */ /* 0x001fe200078efcff */
[----:B------:R-:W-:Y:S01]  /*145c0*/  IMAD.IADD R0, R23, 0x1, R9 ;  /* 0x0000000117007824 */ /* 0x000fe200078e0209 */
[----:B------:R-:W-:Y:S02]  /*145d0*/  LOP3.LUT R3, R31, 0x40, RZ, 0xfc, !PT ;  /* 0x000000401f037812 */ /* 0x000fe400078efcff */
[C---:B------:R-:W-:Y:S02]  /*145e0*/  LOP3.LUT R3, R22.reuse, 0x2800, RZ, 0xfc, !PT ;  /* 0x0000280016037812 */ /* 0x040fe400078efcff */
[----:B------:R0:W-:Y:S01]  /*145f0*/  STL [R1+0x8], R0 ;  /* 0x0000080001007387 */ /* 0x0001e20000100800 */
[----:B------:R-:W-:-:S02]  /*14600*/  LOP3.LUT R3, R22, 0x5000, RZ, 0xfc, !PT ;  /* 0x0000500016037812 */ /* 0x000fc400078efcff */
[C---:B0-----:R-:W-:Y:S02]  /*14610*/  LOP3.LUT R0, R22.reuse, 0x3000, RZ, 0xfc, !PT ;  /* 0x0000300016007812 */ /* 0x041fe400078efcff */
[----:B------:R-:W-:-:S07]  /*14620*/  LOP3.LUT R0, R22, 0x5800, RZ, 0xfc, !PT ;  /* 0x0000580016007812 */ /* 0x000fce00078efcff */
.L_x_5109:
[----:B0-2---:R-:W0:Y:S02]  /*14630*/  LDC.64 R2, c[0x0][0xa28] ;  /* 0x00028a00ff027b82 */ /* 0x005e240000000a00 */
[----:B0-----:R-:W-:-:S04]  /*14640*/  ISETP.NE.U32.AND P0, PT, R2, RZ, PT ;  /* 0x000000ff0200720c */ /* 0x001fc80003f05070 */
[----:B------:R-:W-:-:S13]  /*14650*/  ISETP.NE.AND.EX P0, PT, R3, RZ, PT, P0 ;  /* 0x000000ff0300720c */ /* 0x000fda0003f05300 */
[----:B------:R-:W0:Y:S02]  /*14660*/  @P0 LDC.64 R2, c[0x0][0xa28] ;  /* 0x00028a00ff020b82 */ /* 0x000e240000000a00 */
[----:B0-----:R-:W-:-:S05]  /*14670*/  @P0 IMAD.WIDE R2, R19, 0x4, R2 ;  /* 0x0000000413020825 */ /* 0x001fca00078e0202 */
[----:B------:R0:W2:Y:S01]  /*14680*/  @P0 LDG.E R0, desc[UR54][R2.64] ;  /* 0x0000003602000981 */ /* 0x0000a2000c1e1900 */
[----:B------:R-:W-:Y:S01]  /*14690*/  LOP3.LUT R30, R30, 0xffffffbf, RZ, 0xc0, !PT ;  /* 0xffffffbf1e1e7812 */ /* 0x000fe200078ec0ff */
[----:B0-----:R-:W0:Y:S02]  /*146a0*/  LDC.64 R2, c[0x0][0xa00] ;  /* 0x00028000ff027b82 */ /* 0x001e240000000a00 */
[----:B0-----:R-:W-:-:S04]  /*146b0*/  ISETP.NE.U32.AND P1, PT, R2, RZ, PT ;  /* 0x000000ff0200720c */ /* 0x001fc80003f25070 */
[----:B------:R-:W-:Y:S02]  /*146c0*/  ISETP.NE.AND.EX P2, PT, R3, RZ, PT, P1 ;  /* 0x000000ff0300720c */ /* 0x000fe40003f45310 */
[----:B------:R-:W0:Y:S01]  /*146d0*/  LDC.64 R2, c[0x0][0xa18] ;  /* 0x00028600ff027b82 */ /* 0x000e220000000a00 */
[----:B-1---5:R-:W-:Y:S01]  /*146e0*/  IMAD.MOV.U32 R25, RZ, RZ, RZ ;  /* 0x000000ffff197224 */ /* 0x022fe200078e00ff */
[----:B------:R-:W-:-:S09]  /*146f0*/  UMOV UR36, URZ ;  /* 0x0000003f00247c82 */ /* 0x000fd20008000000 */
[----:B------:R-:W-:Y:S02]  /*14700*/  @P2 LOP3.LUT R30, R30, 0x40, RZ, 0xfc, !PT ;  /* 0x000000401e1e2812 */ /* 0x000fe400078efcff */
[----:B0-----:R-:W-:-:S04]  /*14710*/  ISETP.NE.U32.AND P1, PT, R2, RZ, PT ;  /* 0x000000ff0200720c */ /* 0x001fc80003f25070 */
[----:B------:R-:W-:-:S13]  /*14720*/  ISETP.NE.AND.EX P1, PT, R3, RZ, PT, P1 ;  /* 0x000000ff0300720c */ /* 0x000fda0003f25310 */
[----:B------:R-:W0:Y:S02]  /*14730*/  @P1 LDC.64 R2, c[0x0][0xa18] ;  /* 0x00028600ff021b82 */ /* 0x000e240000000a00 */
[----:B0-----:R-:W-:-:S05]  /*14740*/  @P1 IMAD.WIDE R2, R19, 0x4, R2 ;  /* 0x0000000413021825 */ /* 0x001fca00078e0202 */
[----:B---3--:R0:W3:Y:S02]  /*14750*/  @P1 LDG.E R4, desc[UR54][R2.64] ;  /* 0x0000003602041981 */ /* 0x0080e4000c1e1900 */
[----:B0-----:R-:W0:Y:S02]  /*14760*/  LDC.64 R2, c[0x0][0xa00] ;  /* 0x00028000ff027b82 */ /* 0x001e240000000a00 */
[----:B0-----:R-:W-:-:S05]  /*14770*/  IMAD.WIDE R2, R19, 0x4, R2 ;  /* 0x0000000413027825 */ /* 0x001fca00078e0202 */
[----:B------:R0:W5:Y:S01]  /*14780*/  @P2 LDG.E R25, desc[UR54][R2.64] ;  /* 0x0000003602192981 */ /* 0x000162000c1e1900 */
[----:B--2---:R-:W-:Y:S02]  /*14790*/  @P0 R2UR UR36, R0 ;  /* 0x00000000002402ca */ /* 0x004fe400000e0000 */
[----:B---3--:R-:W-:Y:S01]  /*147a0*/  @P1 R2UR UR37, R4 ;  /* 0x00000000042512ca */ /* 0x008fe200000e0000 */
        /* <DEDUP_REMOVED lines=8> */
.L_x_5029:
[----:B------:R-:W-:Y:S01]  /*14830*/  ULDC.64 UR6, c[0x0][0xa20] ;  /* 0x0002880000067ab9 */ /* 0x000fe20000000a00 */
[----:B------:R-:W-:Y:S01]  /*14840*/  ULDC.64 UR4, c[0x0][0x418] ;  /* 0x0001060000047ab9 */ /* 0x000fe20000000a00 */
[----:B------:R-:W-:Y:S01]  /*14850*/  ISETP.NE.U32.AND P0, PT, RZ, UR6, PT ;  /* 0x00000006ff007c0c */ /* 0x000fe2000bf05070 */
[----:B------:R-:W-:Y:S01]  /*14860*/  UISETP.NE.U32.AND UP0, UPT, UR4, URZ, UPT ;  /* 0x0000003f0400728c */ /* 0x000fe2000bf05070 */
[----:B------:R-:W-:Y:S02]  /*14870*/  ULDC UR39, c[0x0][0x2f0] ;  /* 0x0000bc0000277ab9 */ /* 0x000fe40000000800 */
[----:B------:R-:W-:Y:S01]  /*14880*/  ISETP.NE.AND.EX P0, PT, RZ, UR7, PT, P0 ;  /* 0x00000007ff007c0c */ /* 0x000fe2000bf05300 */
[----:B------:R-:W-:Y:S01]  /*14890*/  UISETP.NE.AND.EX UP0, UPT, UR5, URZ, UPT, UP0 ;  /* 0x0000003f0500728c */ /* 0x000fe2000bf05300 */
[----:B------:R-:W-:-:S03]  /*148a0*/  ULDC UR4, c[0x0][0x424] ;  /* 0x0001090000047ab9 */ /* 0x000fc60000000800 */
[----:B------:R-:W-:-:S04]  /*148b0*/  USEL UR4, UR4, 0x1, UP0 ;  /* 0x0000000104047887 */ /* 0x000fc80008000000 */
[----:B------:R-:W-:-:S04]  /*148c0*/  UIMAD UR39, UR4, UR39, URZ ;  /* 0x00000027042772a4 */ /* 0x000fc8000f8e023f */
[----:B------:R-:W-:Y:S08]  /*148d0*/  @!P0 BRA `(.L_x_5030) ;  /* 0x0000000000148947 */ /* 0x000ff00003800000 */
[----:B------:R-:W0:Y:S02]  /*148e0*/  LDC.64 R2, c[0x0][0xa20] ;  /* 0x00028800ff027b82 */ /* 0x000e240000000a00 */
[----:B0-----:R-:W-:-:S06]  /*148f0*/  IMAD.WIDE R2, R19, 0x4, R2 ;  /* 0x0000000413027825 */ /* 0x001fcc00078e0202 */
[----:B------:R-:W2:Y:S02]  /*14900*/  LDG.E R2, desc[UR54][R2.64] ;  /* 0x0000003602027981 */ /* 0x000ea4000c1e1900 */
[----:B--2---:R-:W-:Y:S01]  /*14910*/  R2UR UR39, R2 ;  /* 0x00000000022772ca */ /* 0x004fe200000e0000 */
[----:B------:R-:W-:-:S14]  /*14920*/  BRA `(.L_x_5031) ;  /* 0x00000000002c7947 */ /* 0x000fdc0003800000 */
.L_x_5030:
        /* <DEDUP_REMOVED lines=11> */
.L_x_5031:
[----:B------:R-:W-:Y:S01]  /*149e0*/  R2UR UR38, R17 ;  /* 0x00000000112672ca */ /* 0x000fe200000e0000 */
[----:B------:R-:W-:Y:S01]  /*149f0*/  ULDC UR4, c[0x0][0x448] ;  /* 0x0001120000047ab9 */ /* 0x000fe20000000800 */
[----:B------:R-:W-:Y:S02]  /*14a00*/  UIADD3 UR39, -UR36, UR39, URZ ;  /* 0x0000002724277290 */ /* 0x000fe4000fffe13f */
[----:B------:R-:W-:Y:S02]  /*14a10*/  UISETP.NE.AND UP0, UPT, UR4, 0x1, UPT ;  /* 0x000000010400788c */ /* 0x000fe4000bf05270 */
[----:B------:R-:W-:Y:S01]  /*14a20*/  UIADD3 UR9, UR39, 0x1, -UR37 ;  /* 0x0000000127097890 */ /* 0x000fe2000fffe825 */
[----:B------:R-:W-:Y:S01]  /*14a30*/  ULDC.64 UR4, c[0x0][0x9e0] ;  /* 0x0002780000047ab9 */ /* 0x000fe20000000a00 */
[----:B------:R-:W-:-:S05]  /*14a40*/  UP2UR UR46, UPR, URZ, 0x1 ;  /* 0x000000013f2e7883 */ /* 0x000fca0008000000 */
[----:B------:R-:W-:Y:S02]  /*14a50*/  USHF.L.U32 UR38, UR38, 0x7, URZ ;  /* 0x0000000726267899 */ /* 0x000fe4000800063f */
[----:B------:R-:W-:Y:S01]  /*14a60*/  @UP0 ULDC UR6, c[0x0][0x44c] ;  /* 0x0001130000060ab9 */ /* 0x000fe20000000800 */
[----:B------:R-:W-:Y:S01]  /*14a70*/  @UP0 ULDC UR10, c[0x0][0x450] ;  /* 0x00011400000a0ab9 */ /* 0x000fe20000000800 */
[----:B------:R-:W-:-:S04]  /*14a80*/  UIADD3 UR8, UR38, 0x7f, URZ ;  /* 0x0000007f26087890 */ /* 0x000fc8000fffe03f */
[----:B------:R-:W-:-:S04]  /*14a90*/  UIMAD.WIDE.U32 UR6, UR8, UR6, URZ ;  /* 0x00000006080672a5 */ /* 0x000fc8000f8e003f */
        /* <DEDUP_REMOVED lines=16> */
.L_x_5033:
[----:B------:R-:W-:-:S11]  /*14ba0*/  UISETP.NE.AND UP0, UPT, UR5, 0x1, UPT ;  /* 0x000000010500788c */ /* 0x000fd6000bf05270 */
[----:B------:R-:W-:Y:S02]  /*14bb0*/  @UP0 ULDC.64 UR10, c[0x0][0x9e8] ;  /* 0x00027a00000a0ab9 */ /* 0x000fe40000000a00 */
[----:B------:R-:W-:-:S04]  /*14bc0*/  UIMAD.WIDE.U32 UR6, UR8, UR10, URZ ;  /* 0x0000000a080672a5 */ /* 0x000fc8000f8e003f */
[----:B------:R-:W-:-:S12]  /*14bd0*/  @UP0 USHF.R.U32.HI UR8, URZ, UR11, UR7 ;  /* 0x0000000b3f080299 */ /* 0x000fd80008011607 */
.L_x_5034:
[----:B------:R-:W-:-:S04]  /*14be0*/  UIMAD UR8, UR8, UR5, UR5 ;  /* 0x00000005080872a4 */ /* 0x000fc8000f8e0205 */
[----:B------:R-:W-:-:S04]  /*14bf0*/  UISETP.LT.AND UP0, UPT, UR4, UR8, UPT ;  /* 0x000000080400728c */ /* 0x000fc8000bf01270 */
[----:B------:R-:W-:-:S12]  /*14c00*/  USEL UR4, UR4, UR8, UP0 ;  /* 0x0000000804047287 */ /* 0x000fd80008000000 */
.L_x_5032:
        /* <DEDUP_REMOVED lines=31> */
.L_x_5036:
[----:B------:R-:W-:-:S11]  /*14e00*/  UISETP.NE.AND UP0, UPT, UR5, 0x1, UPT ;  /* 0x000000010500788c */ /* 0x000fd6000bf05270 */
[----:B------:R-:W-:Y:S02]  /*14e10*/  @UP0 ULDC.64 UR10, c[0x0][0x9e8] ;  /* 0x00027a00000a0ab9 */ /* 0x000fe40000000a00 */
[----:B------:R-:W-:-:S04]  /*14e20*/  UIMAD.WIDE.U32 UR6, UR4, UR10, URZ ;  /* 0x0000000a040672a5 */ /* 0x000fc8000f8e003f */
[----:B------:R-:W-:-:S12]  /*14e30*/  @UP0 USHF.R.U32.HI UR4, URZ, UR11, UR7 ;  /* 0x0000000b3f040299 */ /* 0x000fd80008011607 */
.L_x_5037:
[----:B------:R-:W-:-:S04]  /*14e40*/  UIMAD UR4, UR4, UR5, URZ ;  /* 0x00000005040472a4 */ /* 0x000fc8000f8e023f */
[----:B------:R-:W-:-:S04]  /*14e50*/  UISETP.LT.AND UP0, UPT, UR8, UR4, UPT ;  /* 0x000000040800728c */ /* 0x000fc8000bf01270 */
[----:B------:R-:W-:-:S12]  /*14e60*/  USEL UR8, UR8, UR4, !UP0 ;  /* 0x0000000408087287 */ /* 0x000fd8000c000000 */
.L_x_5035:
        /* <DEDUP_REMOVED lines=26> */
.L_x_5039:
        /* <DEDUP_REMOVED lines=20> */
.L_x_5042:
[----:B------:R-:W-:Y:S05]  /*15150*/  BSYNC B6 ;  /* 0x0000000000067941 */ /* 0x000fea0003800000 */
.L_x_5041:
        /* <DEDUP_REMOVED lines=22> */
.L_x_5044:
[----:B------:R-:W-:Y:S05]  /*152c0*/  BSYNC B6 ;  /* 0x0000000000067941 */ /* 0x000fea0003800000 */
.L_x_5043:
        /* <DEDUP_REMOVED lines=20> */
.L_x_5046:
[----:B------:R-:W-:Y:S05]  /*15410*/  BSYNC B6 ;  /* 0x0000000000067941 */ /* 0x000fea0003800000 */
.L_x_5045:
        /* <DEDUP_REMOVED lines=19> */
.L_x_5048:
[----:B------:R-:W-:Y:S05]  /*15550*/  BSYNC B6 ;  /* 0x0000000000067941 */ /* 0x000fea0003800000 */
.L_x_5047:
[----:B------:R-:W0:Y:S01]  /*15560*/  LDC.64 R2, c[0x0][0x9f8] ;  /* 0x00027e00ff027b82 */ /* 0x000e220000000a00 */
[----:B------:R-:W-:-:S07]  /*15570*/  IMAD.MOV.U32 R28, RZ, RZ, R19 ;  /* 0x000000ffff1c7224 */ /* 0x000fce00078e0013 */
[----:B------:R-:W1:Y:S01]  /*15580*/  LDC R4, c[0x0][0x430] ;  /* 0x00010c00ff047b82 */ /* 0x000e620000000800 */
[----:B------:R-:W2:Y:S01]  /*15590*/  S2R R21, SR_TID.X ;  /* 0x0000000000157919 */ /* 0x000ea20000002100 */
[----:B------:R-:W3:Y:S01]  /*155a0*/  S2R R20, SR_TID.X ;  /* 0x0000000000147919 */ /* 0x000ee20000002100 */
[----:B------:R-:W-:-:S05]  /*155b0*/  IMAD.U32 R7, RZ, RZ, UR40 ;  /* 0x00000028ff077e24 */ /* 0x000fca000f8e00ff */
[----:B------:R-:W4:Y:S01]  /*155c0*/  LDC R11, c[0x0][0x2f4] ;  /* 0x0000bd00ff0b7b82 */ /* 0x000f220000000800 */
[----:B0-----:R-:W-:-:S04]  /*155d0*/  ISETP.NE.U32.AND P0, PT, R2, RZ, PT ;  /* 0x000000ff0200720c */ /* 0x001fc80003f05070 */
[----:B------:R-:W-:-:S13]  /*155e0*/  ISETP.NE.AND.EX P0, PT, R3, RZ, PT, P0 ;  /* 0x000000ff0300720c */ /* 0x000fda0003f05300 */
[----:B------:R-:W0:Y:S02]  /*155f0*/  @P0 LDC.64 R2, c[0x0][0x9f8] ;  /* 0x00027e00ff020b82 */ /* 0x000e240000000a00 */
[----:B0-----:R-:W-:-:S05]  /*15600*/  @P0 IMAD.WIDE R2, R19, 0x4, R2 ;  /* 0x0000000413020825 */ /* 0x001fca00078e0202 */
[----:B------:R0:W4:Y:S01]  /*15610*/  @P0 LDG.E R28, desc[UR54][R2.64] ;  /* 0x00000036021c0981 */ /* 0x000122000c1e1900 */
[----:B-1----:R-:W-:Y:S01]  /*15620*/  ISETP.NE.AND P1, PT, R4, 0x1, PT ;  /* 0x000000010400780c */ /* 0x002fe20003f25270 */
[----:B--2---:R-:W-:Y:S01]  /*15630*/  IMAD.SHL.U32 R21, R21, 0x20, RZ ;  /* 0x0000002015157824 */ /* 0x004fe200078e00ff */
[----:B---3--:R-:W-:Y:S02]  /*15640*/  LOP3.LUT R20, R20, 0x7f, RZ, 0xc0, !PT ;  /* 0x0000007f14147812 */ /* 0x008fe400078ec0ff */
[----:B------:R-:W-:Y:S02]  /*15650*/  LEA R7, R7, 0xffffff80, 0x7 ;  /* 0xffffff8007077811 */ /* 0x000fe400078e38ff */
[----:B------:R-:W-:Y:S02]  /*15660*/  SHF.R.U32.HI R20, RZ, 0x2, R20 ;  /* 0x00000002ff147819 */ /* 0x000fe40000011614 */
[----:B------:R-:W-:Y:S02]  /*15670*/  LOP3.LUT R21, R21, 0x60, RZ, 0xc0, !PT ;  /* 0x0000006015157812 */ /* 0x000fe400078ec0ff */
[----:B------:R-:W-:-:S02]  /*15680*/  LOP3.LUT R30, R30, 0xffffffef, RZ, 0xc0, !PT ;  /* 0xffffffef1e1e7812 */ /* 0x000fc400078ec0ff */
[----:B------:R-:W-:Y:S01]  /*15690*/  LOP3.LUT R0, R7, R20, R21, 0xfe, !PT ;  /* 0x0000001407007212 */ /* 0x000fe200078efe15 */
[----:B0-----:R-:W0:Y:S01]  /*156a0*/  @P1 LDC R3, c[0x0][0x434] ;  /* 0x00010d00ff031b82 */ /* 0x001e220000000800 */
[----:B----4-:R-:W-:Y:S02]  /*156b0*/  ISETP.GE.AND P3, PT, R31, R11, PT ;  /* 0x0000000b1f00720c */ /* 0x010fe40003f66270 */
[C---:B------:R-:W-:Y:S01]  /*156c0*/  ISETP.GE.AND P0, PT, R0.reuse, UR39, PT ;  /* 0x0000002700007c0c */ /* 0x040fe2000bf06270 */
[----:B------:R-:W-:Y:S01]  /*156d0*/  VIADD R0, R0, UR36 ;  /* 0x0000002400007c36 */ /* 0x000fe20008000000 */
[----:B------:R-:W-:-:S03]  /*156e0*/  @P1 LOP3.LUT R30, R30, 0x10, RZ, 0xfc, !PT ;  /* 0x000000101e1e1812 */ /* 0x000fc600078efcff */
[----:B------:R-:W1:Y:S01]  /*156f0*/  @P1 LDC R2, c[0x0][0x438] ;  /* 0x00010e00ff021b82 */ /* 0x000e620000000800 */
[----:B------:R-:W-:Y:S02]  /*15700*/  IMAD.MOV.U32 R8, RZ, RZ, R0 ;  /* 0x000000ffff087224 */ /* 0x000fe400078e0000 */
[----:B0-----:R-:W-:-:S05]  /*15710*/  @P1 IMAD.HI.U32 R3, R0, R3, RZ ;  /* 0x0000000300031227 */ /* 0x001fca00078e00ff */
[----:B-1----:R-:W-:Y:S02]  /*15720*/  @P1 SHF.R.U32.HI R8, RZ, R2, R3 ;  /* 0x00000002ff081219 */ /* 0x002fe40000011603 */
[----:B------:R-:W0:Y:S02]  /*15730*/  @!P0 LDC.64 R2, c[0x0][0x428] ;  /* 0x00010a00ff028b82 */ /* 0x000e240000000a00 */
[--C-:B------:R-:W-:Y:S01]  /*15740*/  @!P0 SHF.R.S32.HI R9, RZ, 0x1f, R8.reuse ;  /* 0x0000001fff098819 */ /* 0x100fe20000011408 */
[----:B------:R-:W-:-:S04]  /*15750*/  IMAD.MOV R6, RZ, RZ, -R8 ;  /* 0x000000ffff067224 */ /* 0x000fc800078e0a08 */
[----:B------:R-:W-:Y:S02]  /*15760*/  IMAD R6, R4, R6, R0 ;  /* 0x0000000604067224 */ /* 0x000fe400078e0200 */
[----:B------:R-:W1:Y:S01]  /*15770*/  @!P0 LDC.64 R4, c[0x0][0x418] ;  /* 0x00010600ff048b82 */ /* 0x000e620000000a00 */
[----:B------:R-:W-:Y:S02]  /*15780*/  LOP3.LUT R20, R31, 0x40, RZ, 0xfc, !PT ;  /* 0x000000401f147812 */ /* 0x000fe400078efcff */
[----:B------:R-:W-:Y:S01]  /*15790*/  LOP3.LUT R30, R30, 0xfffffffb, RZ, 0xc0, !PT ;  /* 0xfffffffb1e1e7812 */ /* 0x000fe200078ec0ff */
[----:B------:R-:W-:-:S03]  /*157a0*/  IMAD.U32 R12, RZ, RZ, UR42 ;  /* 0x0000002aff0c7e24 */ /* 0x000fc6000f8e00ff */
[----:B------:R-:W-:Y:S02]  /*157b0*/  @P3 LOP3.LUT R30, R30, 0x4, RZ, 0xfc, !PT ;  /* 0x000000041e1e3812 */ /* 0x000fe400078efcff */
[----:B------:R-:W-:Y:S02]  /*157c0*/  ISETP.NE.AND P2, PT, R12, 0x3, PT ;  /* 0x000000030c00780c */ /* 0x000fe40003f45270 */
[----:B------:R-:W-:Y:S02]  /*157d0*/  LOP3.LUT R30, R30, 0xfffffff7, RZ, 0xc0, !PT ;  /* 0xfffffff71e1e7812 */ /* 0x000fe400078ec0ff */
[----:B------:R-:W-:Y:S02]  /*157e0*/  LOP3.LUT R10, R31, 0x80, RZ, 0xfc, !PT ;  /* 0x000000801f0a7812 */ /* 0x000fe400078efcff */
[----:B------:R-:W-:Y:S01]  /*157f0*/  LOP3.LUT R30, R30, 0xfffffffd, RZ, 0xc0, !PT ;  /* 0xfffffffd1e1e7812 */ /* 0x000fe200078ec0ff */
[----:B------:R-:W-:Y:S01]  /*15800*/  UMOV UR4, 0xffffffff ;  /* 0xffffffff00047882 */ /* 0x000fe20000000000 */
[----:B------:R-:W-:Y:S01]  /*15810*/  SHF.R.S32.HI R32, RZ, 0x1f, R28 ;  /* 0x0000001fff207819 */ /* 0x000fe2000001141c */
[----:B0-----:R-:W-:-:S04]  /*15820*/  @!P0 IMAD.WIDE.U32 R8, R28, R2, R8 ;  /* 0x000000021c088225 */ /* 0x001fc800078e0008 */
[----:B------:R-:W-:-:S04]  /*15830*/  @!P0 IMAD R2, R32, R2, RZ ;  /* 0x0000000220028224 */ /* 0x000fc800078e02ff */
[----:B------:R-:W-:Y:S01]  /*15840*/  @!P0 IMAD R0, R28, R3, R2 ;  /* 0x000000031c008224 */ /* 0x000fe200078e0202 */
[----:B-1----:R-:W-:-:S03]  /*15850*/  @!P0 LEA R2, P1, R8, R4, 0x2 ;  /* 0x0000000408028211 */ /* 0x002fc600078210ff */
[----:B------:R-:W-:-:S05]  /*15860*/  @!P0 IMAD.IADD R0, R9, 0x1, R0 ;  /* 0x0000000109008824 */ /* 0x000fca00078e0200 */
[----:B------:R-:W-:Y:S01]  /*15870*/  @!P0 LEA.HI.X R3, R8, R5, R0, 0x2, P1 ;  /* 0x0000000508038211 */ /* 0x000fe200008f1400 */
[----:B------:R-:W-:Y:S01]  /*15880*/  IMAD.MOV.U32 R5, RZ, RZ, RZ ;  /* 0x000000ffff057224 */ /* 0x000fe200078e00ff */
[----:B------:R-:W-:-:S05]  /*15890*/  ISETP.GE.AND P1, PT, R20, R11, PT ;  /* 0x0000000b1400720c */ /* 0x000fca0003f26270 */
[----:B------:R0:W5:Y:S01]  /*158a0*/  @!P0 LDG.E R5, desc[UR54][R2.64] ;  /* 0x0000003602058981 */ /* 0x000162000c1e1900 */
[----:B------:R-:W-:-:S07]  /*158b0*/  ISETP.GE.AND P0, PT, R10, R11, PT ;  /* 0x0000000b0a00720c */ /* 0x000fce0003f06270 */
[----:B------:R-:W-:-:S04]  /*158c0*/  @P1 LOP3.LUT R30, R30, 0x2, RZ, 0xfc, !PT ;  /* 0x000000021e1e1812 */ /* 0x000fc800078efcff */
[----:B------:R-:W-:-:S04]  /*158d0*/  @P2 LOP3.LUT R30, R30, 0x8, RZ, 0xfc, !PT ;  /* 0x000000081e1e2812 */ /* 0x000fc800078efcff */
[----:B------:R-:W-:-:S04]  /*158e0*/  LOP3.LUT R30, R30, 0xfffffffe, RZ, 0xc0, !PT ;  /* 0xfffffffe1e1e7812 */ /* 0x000fc800078ec0ff */
[----:B------:R-:W-:Y:S01]  /*158f0*/  @P0 LOP3.LUT R30, R30, 0x1, RZ, 0xfc, !PT ;  /* 0x000000011e1e0812 */ /* 0x000fe200078efcff */
[----:B0-----:R-:W-:Y:S06]  /*15900*/  BRA.DIV UR4, `(.L_x_5049) ;  /* 0x0000004a04487947 */ /* 0x001fec000b800000 */
.L_x_5129:
[----:B------:R-:W-:Y:S01]  /*15910*/  SHF.R.S32.HI R29, RZ, 0x1f, R18 ;  /* 0x0000001fff1d7819 */ /* 0x000fe20000011412 */
[----:B------:R-:W-:Y:S06]  /*15920*/  @!P2 BRA `(.L_x_5050) ;  /* 0x000000000004a947 */ /* 0x000fec0003800000 */
[----:B------:R-:W-:Y:S01]  /*15930*/  BPT.TRAP 0x1 ;  /* 0x000000040000795c */ /* 0x000fe20000300000 */
.L_x_5050:
[----:B------:R-:W-:Y:S01]  /*15940*/  IMAD R4, R24, 0x8, R23 ;  /* 0x0000000818047824 */ /* 0x000fe200078e0217 */
[----:B------:R-:W-:Y:S01]  /*15950*/  SHF.L.U32 R27, R26, 0x1f, RZ ;  /* 0x0000001f1a1b7819 */ /* 0x000fe200000006ff */
[----:B------:R-:W-:Y:S01]  /*15960*/  BSSY B0, `(.L_x_5051) ;  /* 0x0000004000007945 */ /* 0x000fe20003800000 */
[----:B------:R-:W-:Y:S02]  /*15970*/  SHF.R.S32.HI R20, RZ, 0x1f, R6 ;  /* 0x0000001fff147819 */ /* 0x000fe40000011406 */
[----:B------:R-:W0:Y:S02]  /*15980*/  SYNCS.PHASECHK.TRANS64.TRYWAIT P0, [R4+URZ+0x2a880], R27 ;  /* 0x02a8801b040075a7 */ /* 0x000e24000800017f */
[----:B0-----:R-:W-:Y:S05]  /*15990*/  @!P0 BRA `(.L_x_5052) ;  /* 0x0000004800508947 */ /* 0x001fea0003800000 */
.L_x_5130:
[----:B------:R-:W-:Y:S05]  /*159a0*/  BSYNC B0 ;  /* 0x0000000000007941 */ /* 0x000fea0003800000 */
.L_x_5051:
[----:B------:R-:W2:Y:S01]  /*159b0*/  LDL R10, [R1] ;  /* 0x00000000010a7983 */ /* 0x000ea20000100800 */
[----:B------:R-:W-:Y:S01]  /*159c0*/  ULDC.64 UR4, c[0x0][0x328] ;  /* 0x0000ca0000047ab9 */ /* 0x000fe20000000a00 */
[----:B-----5:R-:W-:Y:S01]  /*159d0*/  SHF.R.S32.HI R21, RZ, 0x1f, R5 ;  /* 0x0000001fff157819 */ /* 0x020fe20000011405 */
[----:B------:R-:W-:Y:S01]  /*159e0*/  IMAD R0, R20, UR4, RZ ;  /* 0x0000000414007c24 */ /* 0x000fe2000f8e02ff */
[----:B------:R-:W1:Y:S01]  /*159f0*/  S2R R8, SR_TID.X ;  /* 0x0000000000087919 */ /* 0x000e620000002100 */
[----:B------:R-:W-:Y:S01]  /*15a00*/  IMAD.WIDE.U32 R2, R6, UR4, RZ ;  /* 0x0000000406027c25 */ /* 0x000fe2000f8e00ff */
[----:B------:R-:W-:-:S03]  /*15a10*/  ULDC.64 UR6, c[0x0][0x318] ;  /* 0x0000c60000067ab9 */ /* 0x000fc60000000a00 */
        /* <DEDUP_REMOVED lines=15> */
[----:B------:R-:W-:Y:S02]  /*15b10*/  IADD3 R7, -R11, UR39, -R7 ;  /* 0x000000270b077c10 */ /* 0x000fe4000fffe907 */
[----:B------:R-:W-:Y:S02]  /*15b20*/  IADD3.X R9, R3, UR7, R9, P0, !PT ;  /* 0x0000000703097c10 */ /* 0x000fe400087fe409 */
[----:B------:R-:W-:Y:S01]  /*15b30*/  ISETP.GE.AND P5, PT, R7, 0x1, PT ;  /* 0x000000010700780c */ /* 0x000fe20003fa6270 */
[----:B--2---:R-:W-:Y:S01]  /*15b40*/  IMAD R10, R24, 0x6000, R10 ;  /* 0x00006000180a7824 */ /* 0x004fe200078e020a */
[----:B------:R-:W-:Y:S11]  /*15b50*/  BRA.DIV UR4, `(.L_x_5053) ;  /* 0x0000004604f47947 */ /* 0x000ff6000b800000 */
[----:B------:R-:W1:Y:S01]  /*15b60*/  SHFL.IDX PT, R2, R8, RZ, 0x1c1f ;  /* 0x001c1fff08027589 */ /* 0x000e6200000e0000 */
[----:B------:R-:W2:Y:S01]  /*15b70*/  LDC R12, c[0x0][0x2f4] ;  /* 0x0000bd00ff0c7b82 */ /* 0x000ea20000000800 */
[C---:B------:R-:W-:Y:S02]  /*15b80*/  LOP3.LUT R13, R31.reuse, 0x40, RZ, 0xfc, !PT ;  /* 0x000000401f0d7812 */ /* 0x040fe400078efcff */
[----:B------:R-:W3:Y:S01]  /*15b90*/  SHFL.IDX PT, R0, R9, RZ, 0x1c1f ;  /* 0x001c1fff09007589 */ /* 0x000ee200000e0000 */
[----:B------:R-:W-:Y:S02]  /*15ba0*/  LOP3.LUT R11, R31, 0x80, RZ, 0xfc, !PT ;  /* 0x000000801f0b7812 */ /* 0x000fe400078efcff */
[C---:B------:R-:W-:Y:S02]  /*15bb0*/  ISETP.GE.AND P6, PT, R7.reuse, 0x61, PT ;  /* 0x000000610700780c */ /* 0x040fe40003fc6270 */
[----:B------:R-:W-:Y:S02]  /*15bc0*/  LOP3.LUT R30, R30, 0xffffffdf, RZ, 0xc0, !PT ;  /* 0xffffffdf1e1e7812 */ /* 0x000fe400078ec0ff */
[----:B------:R-:W-:-:S09]  /*15bd0*/  ISETP.GE.AND P4, PT, R7, 0x21, PT ;  /* 0x000000210700780c */ /* 0x000fd20003f86270 */
[----:B------:R-:W-:Y:S02]  /*15be0*/  @P6 LOP3.LUT R30, R30, 0x20, RZ, 0xfc, !PT ;  /* 0x000000201e1e6812 */ /* 0x000fe400078efcff */
[C---:B-1----:R-:W-:Y:S02]  /*15bf0*/  IADD3 R2, P0, R31.reuse, R2, RZ ;  /* 0x000000021f027210 */ /* 0x042fe40007f1e0ff */
[-C--:B--2---:R-:W-:Y:S02]  /*15c00*/  ISETP.GE.AND P3, PT, R31, R12.reuse, PT ;  /* 0x0000000c1f00720c */ /* 0x084fe40003f66270 */
[----:B------:R-:W-:Y:S01]  /*15c10*/  ISETP.GE.AND P2, PT, R13, R12, PT ;  /* 0x0000000c0d00720c */ /* 0x000fe20003f46270 */
[----:B---3--:R-:W-:Y:S01]  /*15c20*/  IMAD.X R3, RZ, RZ, R0, P0 ;  /* 0x000000ffff037224 */ /* 0x008fe200000e0600 */
[----:B------:R-:W-:Y:S01]  /*15c30*/  ISETP.LT.OR P0, PT, R7, 0x1, P3 ;  /* 0x000000010700780c */ /* 0x000fe20001f01670 */
[----:B------:R-:W-:Y:S01]  /*15c40*/  IMAD.IADD R0, R23, 0x1, R10 ;  /* 0x0000000117007824 */ /* 0x000fe200078e020a */
[----:B------:R-:W-:-:S11]  /*15c50*/  ISETP.LT.OR P1, PT, R7, 0x1, P2 ;  /* 0x000000010700780c */ /* 0x000fd60001721670 */
[----:B------:R-:W-:Y:S01]  /*15c60*/  @!PT LDS RZ, [RZ] ;  /* 0x00000000fffff984 */ /* 0x000fe20000000800 */
[----:B------:R-:W-:Y:S01]  /*15c70*/  LDGSTS.E.BYPASS.LTC128B.128 [R0+0xc400], desc[UR54][R2.64], !P0 ;  /* 0x0c40000002007fae */ /* 0x000fe2000c101d76 */
[----:B------:R-:W-:-:S03]  /*15c80*/  ISETP.GE.AND P0, PT, R11, R12, PT ;  /* 0x0000000c0b00720c */ /* 0x000fc60003f06270 */
        /* <DEDUP_REMOVED lines=21> */
[----:B------:R-:W-:Y:S01]  /*15de0*/  LDGSTS.E.BYPASS.LTC128B.128 [R0+0xf400], desc[UR54][R2.64+0x40], !P1 ;  /* 0x0f40004002007fae */ /* 0x000fe2000c901d76 */
[----:B------:R-:W-:-:S13]  /*15df0*/  ISETP.LT.OR P1, PT, R7, 0x41, P0 ;  /* 0x000000410700780c */ /* 0x000fda0000721670 */
[----:B------:R1:W-:Y:S01]  /*15e00*/  LDGSTS.E.BYPASS.LTC128B.128 [R0+0x11400], desc[UR54][R2.64+0x80], !P1 ;  /* 0x1140008002007fae */ /* 0x0003e2000c901d76 */
[----:B------:R-:W-:-:S03]  /*15e10*/  ISETP.GE.AND P1, PT, R7, 0x41, PT ;  /* 0x000000410700780c */ /* 0x000fc60003f26270 */
[----:B-1-3--:R1:W2:Y:S10]  /*15e20*/  SHFL.IDX PT, R2, R8, 0x3, 0x1c1f ;  /* 0x007c1f0008027f89 */ /* 0x00a2b400000e0000 */
.L_x_5140:
[C---:B------:R-:W-:Y:S02]  /*15e30*/  ISETP.LT.OR P3, PT, R7.reuse, 0x61, P3 ;  /* 0x000000610700780c */ /* 0x040fe40001f61670 */
        /* <DEDUP_REMOVED lines=12> */
.L_x_5054:
        /* <DEDUP_REMOVED lines=11> */
.L_x_5055:
[----:B------:R2:W-:Y:S01]  /*15fb0*/  SYNCS.ARRIVE.TRANS64.A1T0 RZ, [R4+URZ+0x2a870], RZ ;  /* 0x02a870ff04ff79a7 */ /* 0x0005e2000810003f */
[----:B------:R-:W-:Y:S05]  /*15fc0*/  @!P3 BRA `(.L_x_5056) ;  /* 0x000000000004b947 */ /* 0x000fea0003800000 */
[----:B------:R-:W-:Y:S01]  /*15fd0*/  BPT.TRAP 0x1 ;  /* 0x000000040000795c */ /* 0x000fe20000300000 */
.L_x_5056:
[----:B------:R-:W3:Y:S01]  /*15fe0*/  SYNCS.PHASECHK.TRANS64.TRYWAIT P0, [R4+URZ+0x2a840], R27 ;  /* 0x02a8401b040075a7 */ /* 0x000ee2000800017f */
[----:B------:R-:W-:Y:S04]  /*15ff0*/  BSSY B0, `(.L_x_5057) ;  /* 0x0000002000007945 */ /* 0x000fe80003800000 */
[----:B---3--:R-:W-:Y:S05]  /*16000*/  @!P0 BRA `(.L_x_5058) ;  /* 0x00000048006c8947 */ /* 0x008fea0003800000 */
.L_x_5141:
[----:B------:R-:W-:Y:S05]  /*16010*/  BSYNC B0 ;  /* 0x0000000000007941 */ /* 0x000fea0003800000 */
.L_x_5057:
[----:B------:R-:W-:Y:S01]  /*16020*/  ULDC.64 UR4, c[0x0][0x300] ;  /* 0x0000c00000047ab9 */ /* 0x000fe20000000a00 */
[----:B-1----:R-:W1:Y:S01]  /*16030*/  LDC R8, c[0x0][0x2f4] ;  /* 0x0000bd00ff087b82 */ /* 0x002e620000000800 */
[----:B------:R-:W-:Y:S01]  /*16040*/  IMAD R7, R20, UR4, RZ ;  /* 0x0000000414077c24 */ /* 0x000fe2000f8e02ff */
[----:B------:R-:W-:Y:S01]  /*16050*/  ULDC.64 UR6, c[0x0][0x2e8] ;  /* 0x0000ba0000067ab9 */ /* 0x000fe20000000a00 */
[C---:B------:R-:W-:Y:S01]  /*16060*/  IMAD.WIDE.U32 R2, R6.reuse, UR4, RZ ;  /* 0x0000000406027c25 */ /* 0x040fe2000f8e00ff */
[C---:B------:R-:W-:Y:S02]  /*16070*/  LOP3.LUT R10, R31.reuse, 0x80, RZ, 0xfc, !PT ;  /* 0x000000801f0a7812 */ /* 0x040fe400078efcff */
[----:B------:R-:W-:Y:S01]  /*16080*/  LOP3.LUT R9, R31, 0x40, RZ, 0xfc, !PT ;  /* 0x000000401f097812 */ /* 0x000fe200078efcff */
        /* <DEDUP_REMOVED lines=11> */
[-C--:B-1----:R-:W-:Y:S02]  /*16140*/  ISETP.GE.AND P2, PT, R10, R8.reuse, PT ;  /* 0x000000080a00720c */ /* 0x082fe40003f46270 */
[----:B------:R-:W-:Y:S01]  /*16150*/  IMAD R6, R18, UR5, R6 ;  /* 0x0000000512067c24 */ /* 0x000fe2000f8e0206 */
[----:B------:R-:W-:Y:S02]  /*16160*/  IADD3 R5, P0, R2, UR6, RZ ;  /* 0x0000000602057c10 */ /* 0x000fe4000ff1e0ff */
[----:B------:R-:W-:-:S02]  /*16170*/  ISETP.GE.AND P3, PT, R9, R8, PT ;  /* 0x000000080900720c */ /* 0x000fc40003f66270 */
[----:B------:R-:W-:Y:S01]  /*16180*/  IADD3.X R6, R3, UR7, R6, P0, !PT ;  /* 0x0000000703067c10 */ /* 0x000fe200087fe406 */
[----:B------:R-:W-:Y:S10]  /*16190*/  BRA.DIV UR4, `(.L_x_5059) ;  /* 0x0000004a041c7947 */ /* 0x000ff4000b800000 */
[----:B------:R-:W1:Y:S01]  /*161a0*/  SHFL.IDX PT, R3, R5, RZ, 0x1c1f ;  /* 0x001c1fff05037589 */ /* 0x000e6200000e0000 */
[----:B------:R-:W-:-:S03]  /*161b0*/  ISETP.GE.AND P6, PT, R31, R8, PT ;  /* 0x000000081f00720c */ /* 0x000fc60003fc6270 */
[----:B------:R-:W4:Y:S01]  /*161c0*/  SHFL.IDX PT, R2, R6, RZ, 0x1c1f ;  /* 0x001c1fff06027589 */ /* 0x000f2200000e0000 */
[----:B-1----:R-:W-:-:S05]  /*161d0*/  @P5 IADD3 R3, P0, R31, R3, RZ ;  /* 0x000000031f035210 */ /* 0x002fca0007f1e0ff */
[----:B----4-:R-:W-:-:S05]  /*161e0*/  @P5 IMAD.X R2, RZ, RZ, R2, P0 ;  /* 0x000000ffff025224 */ /* 0x010fca00000e0602 */
[----:B------:R-:W-:-:S04]  /*161f0*/  @P5 LOP3.LUT R3, R3, R2, RZ, 0x3c, !PT ;  /* 0x0000000203035212 */ /* 0x000fc800078e3cff */
[----:B------:R-:W-:-:S04]  /*16200*/  @P5 LOP3.LUT R2, R3, R2, RZ, 0x3c, !PT ;  /* 0x0000000203025212 */ /* 0x000fc800078e3cff */
[----:B------:R-:W-:-:S05]  /*16210*/  @P5 LOP3.LUT R3, R3, R2, RZ, 0x3c, !PT ;  /* 0x0000000203035212 */ /* 0x000fca00078e3cff */
[----:B------:R-:W-:Y:S01]  /*16220*/  @!PT LDS RZ, [RZ] ;  /* 0x00000000fffff984 */ /* 0x000fe20000000800 */
[----:B------:R-:W-:Y:S04]  /*16230*/  @P5 LDGSTS.E.BYPASS.LTC128B.128 [R0+0x1e400], desc[UR54][R2.64], !P6 ;  /* 0x1e40000002005fae */ /* 0x000fe8000f101d76 */
[----:B------:R-:W-:Y:S04]  /*16240*/  @P5 LDGSTS.E.BYPASS.LTC128B.128 [R0+0x20400], desc[UR54][R2.64+0x40], !P3 ;  /* 0x2040004002005fae */ /* 0x000fe8000d901d76 */
[----:B------:R1:W-:Y:S04]  /*16250*/  @P5 LDGSTS.E.BYPASS.LTC128B.128 [R0+0x22400], desc[UR54][R2.64+0x80], !P2 ;  /* 0x2240008002005fae */ /* 0x0003e8000d101d76 */
        /* <DEDUP_REMOVED lines=22> */
.L_x_5151:
[----:B------:R-:W-:Y:S02]  /*163c0*/  LOP3.LUT P1, RZ, R30, 0x20, RZ, 0xc0, !PT ;  /* 0x000000201eff7812 */ /* 0x000fe4000782c0ff */
[----:B------:R-:W-:-:S11]  /*163d0*/  ISETP.GE.AND P4, PT, R31, R8, PT ;  /* 0x000000081f00720c */ /* 0x000fd60003f86270 */
        /* <DEDUP_REMOVED lines=10> */
.L_x_5060:
        /* <DEDUP_REMOVED lines=11> */
.L_x_5061:
[----:B------:R0:W-:Y:S02]  /*16530*/  SYNCS.ARRIVE.TRANS64.A1T0 RZ, [R4+URZ+0x2a830], RZ ;  /* 0x02a830ff04ff79a7 */ /* 0x0001e4000810003f */
[----:B------:R-:W-:Y:S05]  /*16540*/  WARPSYNC.ALL ;  /* 0x0000000000007948 */ /* 0x000fea0003800000 */
[----:B------:R-:W-:Y:S01]  /*16550*/  ULDC.64 UR4, c[0x0][0x298] ;  /* 0x0000a60000047ab9 */ /* 0x000fe20000000a00 */
[----:B------:R-:W-:Y:S01]  /*16560*/  VIADD R2, R23, 0x18400 ;  /* 0x0001840017027836 */ /* 0x000fe20000000000 */
[----:B------:R-:W-:Y:S01]  /*16570*/  SHF.R.S32.HI R0, RZ, 0x1f, R25 ;  /* 0x0000001fff007819 */ /* 0x000fe20000011419 */
[----:B0-23--:R-:W-:Y:S01]  /*16580*/  IMAD.WIDE.U32 R4, R25, UR4, RZ ;  /* 0x0000000419047c25 */ /* 0x00dfe2000f8e00ff */
        /* <DEDUP_REMOVED lines=24> */
.L_x_5063:
[----:B------:R-:W-:Y:S05]  /*16710*/  BSYNC B6 ;  /* 0x0000000000067941 */ /* 0x000fea0003800000 */
.L_x_5062:
[----:B------:R-:W2:Y:S01]  /*16720*/  LDL.LU.64 R20, [R1+0x10] ;  /* 0x0000100001147983 */ /* 0x000ea20000300a00 */
[----:B------:R-:W-:Y:S01]  /*16730*/  ULDC.64 UR4, c[0x0][0x2d8] ;  /* 0x0000b60000047ab9 */ /* 0x000fe20000000a00 */
[----:B------:R-:W-:Y:S01]  /*16740*/  UISETP.NE.AND UP0, UPT, UR46, URZ, UPT ;  /* 0x0000003f2e00728c */ /* 0x000fe2000bf05270 */
[----:B------:R-:W-:Y:S01]  /*16750*/  IMAD.MOV.U32 R3, RZ, RZ, R25 ;  /* 0x000000ffff037224 */ /* 0x000fe200078e0019 */
[----:B------:R1:W5:Y:S01]  /*16760*/  LDL R7, [R1+0x8] ;  /* 0x0000080001077983 */ /* 0x0003620000100800 */
[----:B------:R-:W-:Y:S01]  /*16770*/  IMAD R0, R29, UR4, RZ ;  /* 0x000000041d007c24 */ /* 0x000fe2000f8e02ff */
[----:B------:R-:W-:Y:S01]  /*16780*/  LOP3.LUT P6, RZ, R30, 0x40, RZ, 0xc0, !PT ;  /* 0x000000401eff7812 */ /* 0x000fe200078cc0ff */
[----:B------:R-:W3:Y:S01]  /*16790*/  LDC R6, c[0x0][0x448] ;  /* 0x00011200ff067b82 */ /* 0x000ee20000000800 */
[----:B0-----:R-:W-:Y:S01]  /*167a0*/  SHF.R.S32.HI R4, RZ, 0x1f, R19 ;  /* 0x0000001fff047819 */ /* 0x001fe20000011413 */
[----:B------:R-:W-:Y:S01]  /*167b0*/  IMAD R0, R18, UR5, R0 ;  /* 0x0000000512007c24 */ /* 0x000fe2000f8e0200 */
[----:B------:R-:W-:-:S02]  /*167c0*/  PLOP3.LUT P0, PT, PT, PT, UP0, 0x80, 0x0 ;  /* 0x000000000000781c */ /* 0x000fc40003f0f008 */
[----:B------:R-:W-:Y:S02]  /*167d0*/  SEL R4, R4, RZ, !P6 ;  /* 0x000000ff04047207 */ /* 0x000fe40007000000 */
[C---:B------:R-:W-:Y:S02]  /*167e0*/  LOP3.LUT R9, R31.reuse, 0x40, RZ, 0xfc, !PT ;  /* 0x000000401f097812 */ /* 0x040fe400078efcff */
[----:B------:R-:W-:Y:S01]  /*167f0*/  LOP3.LUT R8, R31, 0x80, RZ, 0xfc, !PT ;  /* 0x000000801f087812 */ /* 0x000fe200078efcff */
[----:B--2---:R-:W-:Y:S01]  /*16800*/  IMAD.MOV.U32 R2, RZ, RZ, R20 ;  /* 0x000000ffff027224 */ /* 0x004fe200078e0014 */
[----:B------:R-:W0:Y:S03]  /*16810*/  S2R R21, SR_TID.X ;  /* 0x0000000000157919 */ /* 0x000e260000002100 */
[----:B------:R-:W-:Y:S01]  /*16820*/  IMAD.WIDE.U32 R2, R18, UR4, R2 ;  /* 0x0000000412027c25 */ /* 0x000fe2000f8e0002 */
[----:B------:R-:W2:Y:S01]  /*16830*/  S2R R20, SR_TID.X ;  /* 0x0000000000147919 */ /* 0x000ea20000002100 */
[----:B------:R-:W-:-:S02]  /*16840*/  ULDC.64 UR4, c[0x0][0x2e0] ;  /* 0x0000b80000047ab9 */ /* 0x000fc40000000a00 */
[----:B------:R-:W-:Y:S01]  /*16850*/  IMAD.IADD R3, R3, 0x1, R0 ;  /* 0x0000000103037824 */ /* 0x000fe200078e0200 */
[----:B------:R-:W-:Y:S01]  /*16860*/  SEL R0, R19, RZ, !P6 ;  /* 0x000000ff13007207 */ /* 0x000fe20007000000 */
[----:B------:R-:W-:-:S04]  /*16870*/  IMAD R4, R4, UR4, RZ ;  /* 0x0000000404047c24 */ /* 0x000fc8000f8e02ff */
[----:B------:R-:W-:Y:S01]  /*16880*/  IMAD.WIDE.U32 R2, R0, UR4, R2 ;  /* 0x0000000400027c25 */ /* 0x000fe2000f8e0002 */
[----:B------:R-:W-:-:S03]  /*16890*/  @UP0 ULDC UR4, c[0x0][0x44c] ;  /* 0x0001130000040ab9 */ /* 0x000fc60000000800 */
[----:B------:R-:W-:-:S04]  /*168a0*/  IMAD R4, R0, UR5, R4 ;  /* 0x0000000500047c24 */ /* 0x000fc8000f8e0204 */
[----:B------:R-:W-:Y:S02]  /*168b0*/  IMAD.IADD R3, R3, 0x1, R4 ;  /* 0x0000000103037824 */ /* 0x000fe400078e0204 */
[----:B0-----:R-:W-:Y:S01]  /*168c0*/  IMAD.SHL.U32 R21, R21, 0x20, RZ ;  /* 0x0000002015157824 */ /* 0x001fe200078e00ff */
[----:B--2---:R-:W-:-:S04]  /*168d0*/  LOP3.LUT R20, R20, 0x7f, RZ, 0xc0, !PT ;  /* 0x0000007f14147812 */ /* 0x004fc800078ec0ff */
[----:B------:R-:W-:Y:S02]  /*168e0*/  LOP3.LUT R21, R21, 0x60, RZ, 0xc0, !PT ;  /* 0x0000006015157812 */ /* 0x000fe400078ec0ff */
[----:B------:R-:W-:-:S04]  /*168f0*/  SHF.R.U32.HI R20, RZ, 0x2, R20 ;  /* 0x00000002ff147819 */ /* 0x000fc80000011614 */
[----:B------:R-:W-:-:S05]  /*16900*/  LOP3.LUT R20, R20, R21, RZ, 0xfc, !PT ;  /* 0x0000001514147212 */ /* 0x000fca00078efcff */
[----:B------:R-:W-:-:S04]  /*16910*/  VIADD R0, R20, UR38 ;  /* 0x0000002614007c36 */ /* 0x000fc80008000000 */
[----:B------:R-:W-:Y:S01]  /*16920*/  @P0 IMAD.HI.U32 R5, R0, UR4, RZ ;  /* 0x0000000400050c27 */ /* 0x000fe2000f8e00ff */
[----:B------:R-:W-:Y:S01]  /*16930*/  PLOP3.LUT P0, PT, PT, PT, UP0, 0x80, 0x0 ;  /* 0x000000000000781c */ /* 0x000fe20003f0f008 */
[----:B------:R-:W-:Y:S02]  /*16940*/  @UP0 ULDC UR4, c[0x0][0x450] ;  /* 0x0001140000040ab9 */ /* 0x000fe40000000800 */
[----:B------:R-:W-:Y:S01]  /*16950*/  IMAD.MOV.U32 R4, RZ, RZ, R0 ;  /* 0x000000ffff047224 */ /* 0x000fe200078e0000 */
[----:B------:R-:W0:Y:S09]  /*16960*/  S2R R20, SR_TID.X ;  /* 0x0000000000147919 */ /* 0x000e320000002100 */
[----:B------:R-:W-:Y:S01]  /*16970*/  @P0 SHF.R.U32.HI R4, RZ, UR4, R5 ;  /* 0x00000004ff040c19 */ /* 0x000fe20008011605 */
[----:B------:R-:W-:-:S04]  /*16980*/  ULDC.64 UR4, c[0x0][0x2d0] ;  /* 0x0000b40000047ab9 */ /* 0x000fc80000000a00 */
[----:B------:R-:W-:-:S04]  /*16990*/  IMAD.MOV R5, RZ, RZ, -R4 ;  /* 0x000000ffff057224 */ /* 0x000fc800078e0a04 */
[----:B---3--:R-:W-:Y:S01]  /*169a0*/  IMAD R0, R6, R5, R0 ;  /* 0x0000000506007224 */ /* 0x008fe200078e0200 */
        /* <DEDUP_REMOVED lines=12> */
[----:B------:R-:W-:Y:S01]  /*16a70*/  ULDC UR4, c[0x0][0x2b8] ;  /* 0x0000ae0000047ab9 */ /* 0x000fe20000000800 */
[----:B0-----:R-:W-:Y:S02]  /*16a80*/  LOP3.LUT R20, R20, 0x7f, RZ, 0xc0, !PT ;  /* 0x0000007f14147812 */ /* 0x001fe400078ec0ff */
[----:B------:R-:W-:Y:S01]  /*16a90*/  IADD3.X R4, R3, UR5, R4, P0, !PT ;  /* 0x0000000503047c10 */ /* 0x000fe200087fe404 */
[----:B------:R-:W-:Y:S01]  /*16aa0*/  UMOV UR5, 0xffffffff ;  /* 0xffffffff00057882 */ /* 0x000fe20000000000 */
[----:B------:R-:W-:Y:S02]  /*16ab0*/  ISETP.GE.AND P3, PT, R31, UR4, PT ;  /* 0x000000041f007c0c */ /* 0x000fe4000bf66270 */
[----:B------:R-:W-:-:S02]  /*16ac0*/  ISETP.GE.AND P2, PT, R9, UR4, PT ;  /* 0x0000000409007c0c */ /* 0x000fc4000bf46270 */
[----:B------:R-:W-:Y:S02]  /*16ad0*/  ISETP.GE.AND P0, PT, R8, UR4, PT ;  /* 0x0000000408007c0c */ /* 0x000fe4000bf06270 */
[----:B------:R-:W-:Y:S01]  /*16ae0*/  SHF.R.U32.HI R9, RZ, 0x2, R20 ;  /* 0x00000002ff097819 */ /* 0x000fe20000011614 */
[----:B-1----:R-:W-:Y:S10]  /*16af0*/  BRA.DIV UR5, `(.L_x_5064) ;  /* 0x00000046052c7947 */ /* 0x002ff4000b800000 */
[----:B------:R-:W0:Y:S01]  /*16b00*/  SHFL.IDX PT, R3, R0, RZ, 0x1c1f ;  /* 0x001c1fff00037589 */ /* 0x000e2200000e0000 */
[----:B------:R-:W-:Y:S02]  /*16b10*/  IMAD R5, R6, UR37, RZ ;  /* 0x0000002506057c24 */ /* 0x000fe4000f8e02ff */
[----:B------:R-:W-:Y:S01]  /*16b20*/  VIADD R6, R9, UR38 ;  /* 0x0000002609067c36 */ /* 0x000fe20008000000 */
        /* <DEDUP_REMOVED lines=25> */
[----:B------:R-:W-:Y:S01]  /*16cc0*/  ISETP.GE.AND P1, PT, R2, R5, PT ;  /* 0x000000050200720c */ /* 0x000fe20003f26270 */
        /* <DEDUP_REMOVED lines=11> */
.L_x_5160:
        /* <DEDUP_REMOVED lines=10> */
[----:B------:R2:W-:Y:S04]  /*16e20*/  LDGSTS.E.BYPASS.LTC128B.128 [R7+0x1bc00], desc[UR54][R2.64+0x40], !P2 ;  /* 0x1bc0004002077fae */ /* 0x0005e8000d101d76 */
[----:B------:R2:W-:Y:S02]  /*16e30*/  LDGSTS.E.BYPASS.LTC128B.128 [R7+0x1dc00], desc[UR54][R2.64+0x80], !P0 ;  /* 0x1dc0008002077fae */ /* 0x0005e4000c101d76 */
.L_x_5066:
[----:B------:R-:W-:Y:S05]  /*16e40*/  BSYNC B0 ;  /* 0x0000000000007941 */ /* 0x000fea0003800000 */
.L_x_5065:
[----:B------:R-:W-:Y:S01]  /*16e50*/  NOP ;  /* 0x0000000000007918 */ /* 0x000fe20000000000 */
[----:B------:R-:W-:-:S13]  /*16e60*/  PLOP3.LUT P0, PT, PT, PT, PT, 0x80, 0x0 ;  /* 0x000000000000781c */ /* 0x000fda0003f0f070 */
.L_x_5067:
        /* <DEDUP_REMOVED lines=18> */
.L_x_5161:
[----:B------:R-:W-:Y:S05]  /*16f90*/  BSYNC B0 ;  /* 0x0000000000007941 */ /* 0x000fea0003800000 */
.L_x_5068:
[----:B------:R-:W-:-:S04]  /*16fa0*/  UIADD3 UR4, UR40, -0x2, URZ ;  /* 0xfffffffe28047890 */ /* 0x000fc8000fffe03f */
[----:B------:R-:W-:-:S06]  /*16fb0*/  UISETP.GE.AND UP0, UPT, UR4, UR41, UPT ;  /* 0x000000290400728c */ /* 0x000fcc000bf06270 */
[----:B------:R-:W-:-:S13]  /*16fc0*/  PLOP3.LUT P0, PT, PT, PT, UP0, 0x80, 0x0 ;  /* 0x000000000000781c */ /* 0x000fda0003f0f008 */
[----:B------:R-:W-:Y:S05]  /*16fd0*/  @!P0 BRA `(.L_x_5070) ;  /* 0x00000014005c8947 */ /* 0x000fea0003800000 */
[----:B------:R-:W-:Y:S02]  /*16fe0*/  IMAD.MOV.U32 R5, RZ, RZ, R24 ;  /* 0x000000ffff057224 */ /* 0x000fe400078e0018 */
[----:B------:R-:W-:Y:S02]  /*16ff0*/  IMAD.MOV.U32 R6, RZ, RZ, R26 ;  /* 0x000000ffff067224 */ /* 0x000fe400078e001a */
[----:B------:R-:W-:-:S07]  /*17000*/  IMAD.U32 R21, RZ, RZ, UR4 ;  /* 0x00000004ff157e24 */ /* 0x000fce000f8e00ff */
.L_x_5090:
[----:B01----:R-:W1:Y:S01]  /*17010*/  LDC R3, c[0x0][0x430] ;  /* 0x00010c00ff037b82 */ /* 0x003e620000000800 */
[----:B------:R-:W0:Y:S01]  /*17020*/  S2R R2, SR_TID.X ;  /* 0x0000000000027919 */ /* 0x000e220000002100 */
[----:B------:R-:W-:Y:S05]  /*17030*/  YIELD ;  /* 0x0000000000007946 */ /* 0x000fea0003800000 */
[----:B------:R-:W-:Y:S01]  /*17040*/  ULDC UR4, c[0x0][0x430] ;  /* 0x00010c0000047ab9 */ /* 0x000fe20000000800 */
[----:B-1----:R-:W-:Y:S02]  /*17050*/  ISETP.NE.AND P0, PT, R3, 0x1, PT ;  /* 0x000000010300780c */ /* 0x002fe40003f05270 */
[C---:B0-2---:R-:W-:Y:S01]  /*17060*/  LOP3.LUT R0, R2.reuse, 0x7f, RZ, 0xc0, !PT ;  /* 0x0000007f02007812 */ /* 0x045fe200078ec0ff */
[----:B------:R-:W-:-:S10]  /*17070*/  IMAD.SHL.U32 R2, R2, 0x20, RZ ;  /* 0x0000002002027824 */ /* 0x000fd400078e00ff */
[----:B------:R-:W0:Y:S01]  /*17080*/  @P0 LDC R4, c[0x0][0x434] ;  /* 0x00010d00ff040b82 */ /* 0x000e220000000800 */
[----:B------:R-:W-:Y:S02]  /*17090*/  SHF.R.U32.HI R3, RZ, 0x2, R0 ;  /* 0x00000002ff037819 */ /* 0x000fe40000011600 */
[----:B------:R-:W-:-:S03]  /*170a0*/  LOP3.LUT R2, R2, 0x60, RZ, 0xc0, !PT ;  /* 0x0000006002027812 */ /* 0x000fc600078ec0ff */
[----:B------:R-:W-:Y:S02]  /*170b0*/  IMAD R3, R21, 0x80, R3 ;  /* 0x0000008015037824 */ /* 0x000fe400078e0203 */
[----:B------:R-:W1:Y:S03]  /*170c0*/  @P0 LDC R0, c[0x0][0x438] ;  /* 0x00010e00ff000b82 */ /* 0x000e660000000800 */
[----:B------:R-:W-:-:S05]  /*170d0*/  IADD3 R3, R2, UR36, R3 ;  /* 0x0000002402037c10 */ /* 0x000fca000fffe003 */
        /* <DEDUP_REMOVED lines=15> */
[----:B------:R-:W-:Y:S02]  /*171d0*/  IMAD.U32 R10, RZ, RZ, UR42 ;  /* 0x0000002aff0a7e24 */ /* 0x000fe4000f8e00ff */
[----:B------:R-:W-:Y:S02]  /*171e0*/  VIADD R24, R5, 0x1 ;  /* 0x0000000105187836 */ /* 0x000fe40000000000 */
[----:B------:R-:W-:Y:S01]  /*171f0*/  IMAD.MOV.U32 R0, RZ, RZ, R21 ;  /* 0x000000ffff007224 */ /* 0x000fe200078e0015 */
[----:B------:R-:W-:Y:S01]  /*17200*/  ISETP.NE.AND P2, PT, R10, 0x3, PT ;  /* 0x000000030a00780c */ /* 0x000fe20003f45270 */
[----:B------:R-:W-:Y:S01]  /*17210*/  VIADD R21, R21, 0xffffffff ;  /* 0xffffffff15157836 */ /* 0x000fe20000000000 */
[----:B------:R-:W-:Y:S02]  /*17220*/  ISETP.NE.AND P0, PT, R24, 0x2, PT ;  /* 0x000000021800780c */ /* 0x000fe40003f05270 */
[----:B------:R-:W-:-:S02]  /*17230*/  ISETP.GT.AND P1, PT, R0, UR41, PT ;  /* 0x0000002900007c0c */ /* 0x000fc4000bf24270 */
[----:B------:R-:W-:Y:S02]  /*17240*/  SEL R26, RZ, 0x1, P0 ;  /* 0x00000001ff1a7807 */ /* 0x000fe40000000000 */
[----:B------:R-:W-:Y:S02]  /*17250*/  SEL R24, R24, RZ, P0 ;  /* 0x000000ff18187207 */ /* 0x000fe40000000000 */
[----:B------:R-:W-:Y:S02]  /*17260*/  LOP3.LUT R26, R6, R26, RZ, 0x3c, !PT ;  /* 0x0000001a061a7212 */ /* 0x000fe400078e3cff */
[----:B--2---:R-:W-:Y:S01]  /*17270*/  SHF.R.S32.HI R10, RZ, 0x1f, R8 ;  /* 0x0000001fff0a7819 */ /* 0x004fe20000011408 */
[----:B------:R-:W-:Y:S06]  /*17280*/  @!P2 BRA `(.L_x_5071) ;  /* 0x000000000004a947 */ /* 0x000fec0003800000 */
[----:B------:R-:W-:Y:S01]  /*17290*/  BPT.TRAP 0x1 ;  /* 0x000000040000795c */ /* 0x000fe20000300000 */
.L_x_5071:
[----:B------:R-:W-:Y:S01]  /*172a0*/  IMAD R4, R24, 0x8, R23 ;  /* 0x0000000818047824 */ /* 0x000fe200078e0217 */
[----:B------:R-:W-:Y:S01]  /*172b0*/  SHF.L.U32 R20, R26, 0x1f, RZ ;  /* 0x0000001f1a147819 */ /* 0x000fe200000006ff */
[----:B------:R-:W-:Y:S01]  /*172c0*/  BSSY B0, `(.L_x_5072) ;  /* 0x0000004000007945 */ /* 0x000fe20003800000 */
[----:B------:R-:W-:Y:S02]  /*172d0*/  SHF.R.S32.HI R9, RZ, 0x1f, R7 ;  /* 0x0000001fff097819 */ /* 0x000fe40000011407 */
[----:B------:R-:W0:Y:S02]  /*172e0*/  SYNCS.PHASECHK.TRANS64.TRYWAIT P0, [R4+URZ+0x2a880], R20 ;  /* 0x02a88014040075a7 */ /* 0x000e24000800017f */
[----:B0-----:R-:W-:Y:S05]  /*172f0*/  @!P0 BRA `(.L_x_5073) ;  /* 0x00000040009c8947 */ /* 0x001fea0003800000 */
.L_x_5162:
[----:B------:R-:W-:Y:S05]  /*17300*/  BSYNC B0 ;  /* 0x0000000000007941 */ /* 0x000fea0003800000 */
.L_x_5072:
[----:B------:R-:W2:Y:S01]  /*17310*/  LDL R14, [R1] ;  /* 0x00000000010e7983 */ /* 0x000ea20000100800 */
[----:B------:R-:W-:Y:S01]  /*17320*/  ULDC.64 UR4, c[0x0][0x328] ;  /* 0x0000ca0000047ab9 */ /* 0x000fe20000000a00 */
[----:B------:R-:W1:Y:S01]  /*17330*/  LDC R11, c[0x0][0x2f4] ;  /* 0x0000bd00ff0b7b82 */ /* 0x000e620000000800 */
[----:B------:R-:W-:Y:S01]  /*17340*/  IMAD R0, R9, UR4, RZ ;  /* 0x0000000409007c24 */ /* 0x000fe2000f8e02ff */
[----:B------:R-:W-:Y:S01]  /*17350*/  ULDC.64 UR6, c[0x0][0x318] ;  /* 0x0000c60000067ab9 */ /* 0x000fe20000000a00 */
[----:B------:R-:W-:Y:S01]  /*17360*/  IMAD.WIDE.U32 R2, R7, UR4, RZ ;  /* 0x0000000407027c25 */ /* 0x000fe2000f8e00ff */
[C---:B------:R-:W-:Y:S02]  /*17370*/  LOP3.LUT R13, R31.reuse, 0x80, RZ, 0xfc, !PT ;  /* 0x000000801f0d7812 */ /* 0x040fe400078efcff */
[----:B------:R-:W-:Y:S01]  /*17380*/  LOP3.LUT R12, R31, 0x40, RZ, 0xfc, !PT ;  /* 0x000000401f0c7812 */ /* 0x000fe200078efcff */
        /* <DEDUP_REMOVED lines=11> */
[-C--:B------:R-:W-:Y:S01]  /*17440*/  ISETP.GE.AND P3, PT, R12, R11.reuse, PT ;  /* 0x0000000b0c00720c */ /* 0x080fe20003f66270 */
[----:B------:R-:W-:Y:S01]  /*17450*/  IMAD.WIDE.U32 R2, R18, UR4, R2 ;  /* 0x0000000412027c25 */ /* 0x000fe2000f8e0002 */
[----:B------:R-:W-:Y:S01]  /*17460*/  UMOV UR4, 0xffffffff ;  /* 0xffffffff00047882 */ /* 0x000fe20000000000 */
[----:B------:R-:W-:-:S02]  /*17470*/  ISETP.GE.AND P4, PT, R31, R11, PT ;  /* 0x0000000b1f00720c */ /* 0x000fc40003f86270 */
[----:B------:R-:W-:-:S04]  /*17480*/  IADD3 R25, P0, R2, UR6, RZ ;  /* 0x0000000602197c10 */ /* 0x000fc8000ff1e0ff */
[----:B------:R-:W-:Y:S01]  /*17490*/  IADD3.X R27, R27, UR7, R3, P0, !PT ;  /* 0x000000071b1b7c10 */ /* 0x000fe200087fe403 */
[----:B--2---:R-:W-:Y:S01]  /*174a0*/  IMAD R35, R24, 0x6000, R14 ;  /* 0x0000600018237824 */ /* 0x004fe200078e020e */
[----:B------:R-:W-:Y:S07]  /*174b0*/  BRA.DIV UR4, `(.L_x_5074) ;  /* 0x0000004204407947 */ /* 0x000fee000b800000 */
        /* <DEDUP_REMOVED lines=24> */
.L_x_5172:
        /* <DEDUP_REMOVED lines=10> */
.L_x_5075:
        /* <DEDUP_REMOVED lines=11> */
.L_x_5076:
[----:B------:R2:W-:Y:S01]  /*17790*/  SYNCS.ARRIVE.TRANS64.A1T0 RZ, [R4+URZ+0x2a870], RZ ;  /* 0x02a870ff04ff79a7 */ /* 0x0005e2000810003f */
[----:B------:R-:W-:Y:S05]  /*177a0*/  @!P3 BRA `(.L_x_5077) ;  /* 0x000000000004b947 */ /* 0x000fea0003800000 */
[----:B------:R-:W-:Y:S01]  /*177b0*/  BPT.TRAP 0x1 ;  /* 0x000000040000795c */ /* 0x000fe20000300000 */
.L_x_5077:
[----:B------:R-:W3:Y:S01]  /*177c0*/  SYNCS.PHASECHK.TRANS64.TRYWAIT P0, [R4+URZ+0x2a840], R20 ;  /* 0x02a84014040075a7 */ /* 0x000ee2000800017f */
[----:B------:R-:W-:Y:S04]  /*177d0*/  BSSY B0, `(.L_x_5078) ;  /* 0x0000002000007945 */ /* 0x000fe80003800000 */
[----:B---3--:R-:W-:Y:S05]  /*177e0*/  @!P0 BRA `(.L_x_5079) ;  /* 0x0000004000a88947 */ /* 0x008fea0003800000 */
.L_x_5173:
[----:B------:R-:W-:Y:S05]  /*177f0*/  BSYNC B0 ;  /* 0x0000000000007941 */ /* 0x000fea0003800000 */
.L_x_5078:
[----:B------:R-:W-:Y:S01]  /*17800*/  ULDC.64 UR4, c[0x0][0x300] ;  /* 0x0000c00000047ab9 */ /* 0x000fe20000000a00 */
[----:B------:R-:W4:Y:S01]  /*17810*/  LDC R11, c[0x0][0x2f4] ;  /* 0x0000bd00ff0b7b82 */ /* 0x000f220000000800 */
[----:B------:R-:W-:Y:S01]  /*17820*/  IMAD R9, R9, UR4, RZ ;  /* 0x0000000409097c24 */ /* 0x000fe2000f8e02ff */
[----:B------:R-:W-:Y:S01]  /*17830*/  ULDC.64 UR6, c[0x0][0x2e8] ;  /* 0x0000ba0000067ab9 */ /* 0x000fe20000000a00 */
[----:B------:R-:W-:Y:S01]  /*17840*/  IMAD.WIDE.U32 R2, R7, UR4, RZ ;  /* 0x0000000407027c25 */ /* 0x000fe2000f8e00ff */
        /* <DEDUP_REMOVED lines=13> */
[-C--:B----4-:R-:W-:Y:S02]  /*17920*/  ISETP.GE.AND P2, PT, R13, R11.reuse, PT ;  /* 0x0000000b0d00720c */ /* 0x090fe40003f46270 */
[----:B------:R-:W-:Y:S01]  /*17930*/  IMAD R8, R18, UR5, R8 ;  /* 0x0000000512087c24 */ /* 0x000fe2000f8e0208 */
[----:B------:R-:W-:Y:S02]  /*17940*/  IADD3 R7, P0, R2, UR6, RZ ;  /* 0x0000000602077c10 */ /* 0x000fe4000ff1e0ff */
[----:B------:R-:W-:-:S02]  /*17950*/  ISETP.GE.AND P3, PT, R12, R11, PT ;  /* 0x0000000b0c00720c */ /* 0x000fc40003f66270 */
[----:B------:R-:W-:Y:S02]  /*17960*/  IADD3.X R8, R8, UR7, R3, P0, !PT ;  /* 0x0000000708087c10 */ /* 0x000fe400087fe403 */
[----:B------:R-:W-:Y:S01]  /*17970*/  ISETP.GE.AND P4, PT, R31, R11, PT ;  /* 0x0000000b1f00720c */ /* 0x000fe20003f86270 */
[----:B------:R-:W-:-:S12]  /*17980*/  BRA.DIV UR4, `(.L_x_5080) ;  /* 0x0000004204547947 */ /* 0x000fd8000b800000 */
        /* <DEDUP_REMOVED lines=23> */
.L_x_5183:
        /* <DEDUP_REMOVED lines=10> */
.L_x_5081:
        /* <DEDUP_REMOVED lines=11> */
.L_x_5082:
[----:B------:R-:W-:Y:S01]  /*17c50*/  IMAD.U32 R0, RZ, RZ, UR44 ;  /* 0x0000002cff007e24 */ /* 0x000fe2000f8e00ff */
[----:B------:R0:W-:Y:S04]  /*17c60*/  SYNCS.ARRIVE.TRANS64.A1T0 RZ, [R4+URZ+0x2a830], RZ ;  /* 0x02a830ff04ff79a7 */ /* 0x0001e8000810003f */
[----:B------:R-:W-:-:S13]  /*17c70*/  ISETP.NE.AND P0, PT, R0, 0x3, PT ;  /* 0x000000030000780c */ /* 0x000fda0003f05270 */
[----:B0-----:R-:W-:Y:S05]  /*17c80*/  @!P0 BRA `(.L_x_5083) ;  /* 0x0000000000048947 */ /* 0x001fea0003800000 */
[----:B------:R-:W-:Y:S01]  /*17c90*/  BPT.TRAP 0x1 ;  /* 0x000000040000795c */ /* 0x000fe20000300000 */
.L_x_5083:
[----:B------:R-:W-:Y:S01]  /*17ca0*/  LOP3.LUT R2, R6, 0x1, RZ, 0x3c, !PT ;  /* 0x0000000106027812 */ /* 0x000fe200078e3cff */
[----:B------:R-:W-:Y:S01]  /*17cb0*/  IMAD R0, R5, 0x8, R23 ;  /* 0x0000000805007824 */ /* 0x000fe200078e0217 */
[----:B------:R-:W-:Y:S02]  /*17cc0*/  BSSY B0, `(.L_x_5084) ;  /* 0x0000004000007945 */ /* 0x000fe40003800000 */
[----:B------:R-:W-:-:S04]  /*17cd0*/  SHF.L.U32 R2, R2, 0x1f, RZ ;  /* 0x0000001f02027819 */ /* 0x000fc800000006ff */
[----:B------:R-:W0:Y:S02]  /*17ce0*/  SYNCS.PHASECHK.TRANS64.TRYWAIT P2, [R0+URZ+0x2a870], R2 ;  /* 0x02a87002000075a7 */ /* 0x000e24000804017f */
[----:B0-----:R-:W-:Y:S05]  /*17cf0*/  @!P2 BRA `(.L_x_5085) ;  /* 0x0000004000a8a947 */ /* 0x001fea0003800000 */
.L_x_5184:
[----:B------:R-:W-:Y:S05]  /*17d00*/  BSYNC B0 ;  /* 0x0000000000007941 */ /* 0x000fea0003800000 */
.L_x_5084:
[----:B------:R-:W-:-:S05]  /*17d10*/  IMAD.U32 R3, RZ, RZ, UR42 ;  /* 0x0000002aff037e24 */ /* 0x000fca000f8e00ff */
[----:B------:R-:W-:-:S13]  /*17d20*/  ISETP.NE.AND P2, PT, R3, 0x3, PT ;  /* 0x000000030300780c */ /* 0x000fda0003f45270 */
[----:B------:R-:W-:Y:S05]  /*17d30*/  @!P2 BRA `(.L_x_5086) ;  /* 0x000000000004a947 */ /* 0x000fea0003800000 */
[----:B------:R-:W-:Y:S01]  /*17d40*/  BPT.TRAP 0x1 ;  /* 0x000000040000795c */ /* 0x000fe20000300000 */
.L_x_5086:
[----:B------:R-:W-:Y:S01]  /*17d50*/  SHF.L.U32 R3, R6, 0x1f, RZ ;  /* 0x0000001f06037819 */ /* 0x000fe200000006ff */
[----:B------:R-:W-:-:S03]  /*17d60*/  IMAD R2, R5, 0x6000, RZ ;  /* 0x0000600005027824 */ /* 0x000fc600078e02ff */
[----:B------:R-:W0:Y:S02]  /*17d70*/  SYNCS.PHASECHK.TRANS64.TRYWAIT P2, [R0+URZ+0x2a860], R3 ;  /* 0x02a86003000075a7 */ /* 0x000e24000804017f */
[----:B0-----:R-:W-:Y:S05]  /*17d80*/  @!P2 BRA `(.L_x_5087) ;  /* 0x000000400098a947 */ /* 0x001fea0003800000 */
.L_x_5185:
[----:B------:R-:W-:Y:S01]  /*17d90*/  LOP3.LUT R3, R2, R22, RZ, 0xfc, !PT ;  /* 0x0000001602037212 */ /* 0x000fe200078efcff */
[----:B------:R-:W-:Y:S05]  /*17da0*/  WARPSYNC.ALL ;  /* 0x0000000000007948 */ /* 0x000fea0003800000 */
[----:B------:R-:W-:Y:S01]  /*17db0*/  IMAD.IADD R3, R23, 0x1, R3 ;  /* 0x0000000117037824 */ /* 0x000fe200078e0203 */
[----:B------:R-:W-:Y:S01]  /*17dc0*/  LOP3.LUT R12, R22, 0x2800, RZ, 0xfc, !PT ;  /* 0x00002800160c7812 */ /* 0x000fe200078efcff */
[----:B------:R-:W5:Y:S04]  /*17dd0*/  LDL R13, [R1+0x4] ;  /* 0x00000400010d7983 */ /* 0x000f680000100800 */
        /* <DEDUP_REMOVED lines=109> */
.L_x_5088:
[----:B--2---:R2:W-:Y:S01]  /*184b0*/  SYNCS.ARRIVE.TRANS64.A1T0 RZ, [R0+URZ+0x2a850], RZ ;  /* 0x02a850ff00ff79a7 */ /* 0x0045e2000810003f */
[----:B------:R-:W-:Y:S06]  /*184c0*/  BAR.SYNC.DEFER_BLOCKING 0x2, 0x80 ;  /* 0x0082000000007b1d */ /* 0x000fec0000010000 */
[----:B------:R-:W-:Y:S05]  /*184d0*/  @!P0 BRA `(.L_x_5089) ;  /* 0x0000000000048947 */ /* 0x000fea0003800000 */
[----:B------:R-:W-:Y:S01]  /*184e0*/  BPT.TRAP 0x1 ;  /* 0x000000040000795c */ /* 0x000fe20000300000 */
.L_x_5089:
[----:B--2---:R-:W-:Y:S02]  /*184f0*/  VIADD R0, R0, 0x2a880 ;  /* 0x0002a88000007836 */ /* 0x004fe40000000000 */
[----:B------:R-:W-:Y:S02]  /*18500*/  IMAD.MOV.U32 R5, RZ, RZ, R24 ;  /* 0x000000ffff057224 */ /* 0x000fe400078e0018 */
[----:B------:R-:W-:Y:S01]  /*18510*/  IMAD.MOV.U32 R6, RZ, RZ, R26 ;  /* 0x000000ffff067224 */ /* 0x000fe200078e001a */
[----:B------:R-:W-:-:S04]  /*18520*/  PRMT R0, R33, 0x654, R0 ;  /* 0x0000065421007816 */ /* 0x000fc80000000000 */
[----:B------:R2:W-:Y:S01]  /*18530*/  SYNCS.ARRIVE.TRANS64.RED.A1T0 RZ, [R0+URZ], RZ ;  /* 0x000000ff00ff79a7 */ /* 0x0005e2000810043f */
[----:B------:R-:W-:Y:S05]  /*18540*/  @P1 BRA `(.L_x_5090) ;  /* 0xffffffe800b01947 */ /* 0x000fea000383ffff */
.L_x_5070:
[----:B0-2---:R-:W0:Y:S01]  /*18550*/  S2R R0, SR_TID.X ;  /* 0x0000000000007919 */ /* 0x005e220000002100 */
        /* <DEDUP_REMOVED lines=18> */
.L_x_5092:
[----:B------:R-:W-:Y:S05]  /*18680*/  BSYNC B0 ;  /* 0x0000000000007941 */ /* 0x000fea0003800000 */
.L_x_5091:
[----:B------:R-:W-:Y:S05]  /*18690*/  @!P0 BRA `(.L_x_5093) ;  /* 0x0000000000048947 */ /* 0x000fea0003800000 */
[----:B------:R-:W-:Y:S01]  /*186a0*/  BPT.TRAP 0x1 ;  /* 0x000000040000795c */ /* 0x000fe20000300000 */
.L_x_5093:
[----:B------:R-:W-:Y:S01]  /*186b0*/  LOP3.LUT R3, R26, 0x1, RZ, 0x3c, !PT ;  /* 0x000000011a037812 */ /* 0x000fe200078e3cff */
[----:B------:R-:W-:Y:S01]  /*186c0*/  IMAD R2, R24, 0x8, R23 ;  /* 0x0000000818027824 */ /* 0x000fe200078e0217 */
[----:B------:R-:W-:Y:S02]  /*186d0*/  BSSY B0, `(.L_x_5094) ;  /* 0x0000004000007945 */ /* 0x000fe40003800000 */
[----:B------:R-:W-:-:S04]  /*186e0*/  SHF.L.U32 R3, R3, 0x1f, RZ ;  /* 0x0000001f03037819 */ /* 0x000fc800000006ff */
[----:B------:R-:W0:Y:S02]  /*186f0*/  SYNCS.PHASECHK.TRANS64.TRYWAIT P1, [R2+URZ+0x2a870], R3 ;  /* 0x02a87003020075a7 */ /* 0x000e24000802017f */
[----:B0-----:R-:W-:Y:S05]  /*18700*/  @!P1 BRA `(.L_x_5095) ;  /* 0x00000038004c9947 */ /* 0x001fea0003800000 */
.L_x_5186:
[----:B------:R-:W-:Y:S05]  /*18710*/  BSYNC B0 ;  /* 0x0000000000007941 */ /* 0x000fea0003800000 */
.L_x_5094:
[----:B------:R-:W-:-:S05]  /*18720*/  IMAD.U32 R0, RZ, RZ, UR42 ;  /* 0x0000002aff007e24 */ /* 0x000fca000f8e00ff */
[----:B------:R-:W-:-:S13]  /*18730*/  ISETP.NE.AND P1, PT, R0, 0x3, PT ;  /* 0x000000030000780c */ /* 0x000fda0003f25270 */
[----:B------:R-:W-:Y:S05]  /*18740*/  @!P1 BRA `(.L_x_5096) ;  /* 0x0000000000049947 */ /* 0x000fea0003800000 */
[----:B------:R-:W-:Y:S01]  /*18750*/  BPT.TRAP 0x1 ;  /* 0x000000040000795c */ /* 0x000fe20000300000 */
.L_x_5096:
[----:B0-----:R-:W-:-:S04]  /*18760*/  SHF.L.U32 R3, R26, 0x1f, RZ ;  /* 0x0000001f1a037819 */ /* 0x001fc800000006ff */
[----:B------:R-:W0:Y:S02]  /*18770*/  SYNCS.PHASECHK.TRANS64.TRYWAIT P1, [R2+URZ+0x2a860], R3 ;  /* 0x02a86003020075a7 */ /* 0x000e24000802017f */
[----:B0-----:R-:W-:Y:S05]  /*18780*/  @!P1 BRA `(.L_x_5097) ;  /* 0x0000003800409947 */ /* 0x001fea0003800000 */
.L_x_5187:
[----:B0-----:R-:W-:Y:S01]  /*18790*/  IMAD R3, R24, 0x6000, RZ ;  /* 0x0000600018037824 */ /* 0x001fe200078e02ff */
[----:B------:R-:W-:Y:S05]  /*187a0*/  WARPSYNC.ALL ;  /* 0x0000000000007948 */ /* 0x000fea0003800000 */
[----:B------:R-:W-:Y:S01]  /*187b0*/  LOP3.LUT R0, R3, R22, RZ, 0xfc, !PT ;  /* 0x0000001603007212 */ /* 0x000fe200078efcff */
[----:B------:R-:W2:Y:S01]  /*187c0*/  LDL R15, [R1+0x4] ;  /* 0x00000400010f7983 */ /* 0x000ea20000100800 */
[----:B------:R-:W-:-:S03]  /*187d0*/  LOP3.LUT R14, R22, 0x2800, RZ, 0xfc, !PT ;  /* 0x00002800160e7812 */ /* 0x000fc600078efcff */
[----:B------:R-:W-:Y:S01]  /*187e0*/  IMAD.IADD R12, R23, 0x1, R0 ;  /* 0x00000001170c7824 */ /* 0x000fe200078e0200 */
[----:B------:R-:W-:-:S04]  /*187f0*/  IADD3 R0, R17, R3, R37 ;  /* 0x0000000311007210 */ /* 0x000fc80007ffe025 */
        /* <DEDUP_REMOVED lines=108> */
.L_x_5098:
[----:B--2---:R2:W-:Y:S01]  /*18ec0*/  SYNCS.ARRIVE.TRANS64.A1T0 RZ, [R2+URZ+0x2a850], RZ ;  /* 0x02a850ff02ff79a7 */ /* 0x0045e2000810003f */
[----:B------:R-:W-:Y:S06]  /*18ed0*/  BAR.SYNC.DEFER_BLOCKING 0x2, 0x80 ;  /* 0x0082000000007b1d */ /* 0x000fec0000010000 */
[----:B------:R-:W-:Y:S05]  /*18ee0*/  @!P0 BRA `(.L_x_5099) ;  /* 0x0000000000048947 */ /* 0x000fea0003800000 */
[----:B------:R-:W-:Y:S01]  /*18ef0*/  BPT.TRAP 0x1 ;  /* 0x000000040000795c */ /* 0x000fe20000300000 */
.L_x_5099:
[----:B--2---:R-:W-:Y:S02]  /*18f00*/  VIADD R2, R2, 0x2a880 ;  /* 0x0002a88002027836 */ /* 0x004fe40000000000 */
[----:B------:R-:W-:-:S03]  /*18f10*/  VIADD R24, R24, 0x1 ;  /* 0x0000000118187836 */ /* 0x000fc60000000000 */
[----:B------:R-:W-:Y:S02]  /*18f20*/  PRMT R2, R33, 0x654, R2 ;  /* 0x0000065421027816 */ /* 0x000fe40000000002 */
[C---:B------:R-:W-:Y:S02]  /*18f30*/  ISETP.NE.AND P0, PT, R24.reuse, 0x2, PT ;  /* 0x000000021800780c */ /* 0x040fe40003f05270 */
[----:B------:R2:W-:Y:S02]  /*18f40*/  SYNCS.ARRIVE.TRANS64.RED.A1T0 RZ, [R2+URZ], RZ ;  /* 0x000000ff02ff79a7 */ /* 0x0005e4000810043f */
[----:B------:R-:W-:Y:S02]  /*18f50*/  SEL R3, RZ, 0x1, P0 ;  /* 0x00000001ff037807 */ /* 0x000fe40000000000 */
[----:B------:R-:W-:Y:S02]  /*18f60*/  SEL R24, R24, RZ, P0 ;  /* 0x000000ff18187207 */ /* 0x000fe40000000000 */
[----:B------:R-:W-:-:S07]  /*18f70*/  LOP3.LUT R26, R26, R3, RZ, 0x3c, !PT ;  /* 0x000000031a1a7212 */ /* 0x000fce00078e3cff */
.L_x_5040:
[----:B------:R-:W-:Y:S05]  /*18f80*/  BSYNC B7 ;  /* 0x0000000000077941 */ /* 0x000fea0003800000 */
.L_x_5038:
[----:B------:R-:W-:-:S13]  /*18f90*/  LOP3.LUT P0, RZ, R30, 0x80, RZ, 0xc0, !PT ;  /* 0x000000801eff7812 */ /* 0x000fda000780c0ff */
[----:B------:R-:W-:Y:S05]  /*18fa0*/  @!P0 BRA `(.L_x_5100) ;  /* 0x0000000000208947 */ /* 0x000fea0003800000 */
[----:B------:R-:W3:Y:S08]  /*18fb0*/  S2UR UR4, SR_CgaCtaId ;  /* 0x00000000000479c3 */ /* 0x000ef00000008800 */
[----:B------:R-:W-:Y:S01]  /*18fc0*/  BAR.SYNC.DEFER_BLOCKING 0x5, 0x180 ;  /* 0x0146000000007b1d */ /* 0x000fe20000010000 */
[----:B------:R-:W-:Y:S01]  /*18fd0*/  MOV R0, 0x400 ;  /* 0x0000040000007802 */ /* 0x000fe20000000f00 */
[----:B---3--:R-:W-:-:S05]  /*18fe0*/  IMAD.U32 R33, RZ, RZ, UR4 ;  /* 0x00000004ff217e24 */ /* 0x008fca000f8e00ff */
[----:B------:R-:W-:-:S05]  /*18ff0*/  LEA R23, R33, R0, 0x18 ;  /* 0x0000000021177211 */ /* 0x000fca00078ec0ff */
[----:B0-----:R3:W4:Y:S01]  /*19000*/  LDS.128 R16, [R23+0x2a8d0] ;  /* 0x02a8d00017107984 */ /* 0x0017220000000c00 */
[----:B------:R-:W-:Y:S06]  /*19010*/  BAR.ARV 0x4, 0x180 ;  /* 0x0106000000007b1d */ /* 0x000fec0000002000 */
[----:B------:R-:W-:Y:S05]  /*19020*/  BRA `(.L_x_5101) ;  /* 0x0000000800987947 */ /* 0x000fea0003800000 */
.L_x_5100:
        /* <DEDUP_REMOVED lines=8> */
[----:B--2---:R-:W0:Y:S02]  /*190b0*/  @!P1 LDC.64 R2, c[0x0][0xc80] ;  /* 0x00032000ff029b82 */ /* 0x004e240000000a00 */
[----:B0-----:R-:W-:-:S05]  /*190c0*/  @!P1 IMAD.WIDE R2, R5, 0x4, R2 ;  /* 0x0000000405029825 */ /* 0x001fca00078e0202 */
[----:B------:R-:W2:Y:S01]  /*190d0*/  @!P1 LDG.E R17, desc[UR54][R2.64] ;  /* 0x0000003602119981 */ /* 0x000ea2000c1e1900 */
[C---:B------:R-:W-:Y:S02]  /*190e0*/  ISETP.NE.AND P1, PT, R6.reuse, RZ, PT ;  /* 0x000000ff0600720c */ /* 0x040fe40003f25270 */
[C---:B------:R-:W-:Y:S02]  /*190f0*/  ISETP.GE.U32.AND P2, PT, R6.reuse, 0x2, PT ;  /* 0x000000020600780c */ /* 0x040fe40003f46070 */
[C---:B------:R-:W-:Y:S02]  /*19100*/  ISETP.GE.U32.AND P3, PT, R6.reuse, 0x4, PT ;  /* 0x000000040600780c */ /* 0x040fe40003f66070 */
[C---:B------:R-:W-:Y:S02]  /*19110*/  ISETP.GE.U32.AND P4, PT, R6.reuse, 0x8, PT ;  /* 0x000000080600780c */ /* 0x040fe40003f86070 */
[----:B------:R-:W-:Y:S02]  /*19120*/  ISETP.GE.U32.AND P5, PT, R6, 0x10, PT ;  /* 0x000000100600780c */ /* 0x000fe40003fa6070 */
[----:B------:R-:W-:Y:S04]  /*19130*/  SHFL.IDX PT, R6, R16, 0x1, 0x1f ;  /* 0x00201f0010067f89 */ /* 0x000fe800000e0000 */
        /* <DEDUP_REMOVED lines=10> */
[----:B------:R-:W2:Y:S02]  /*191e0*/  SHFL.UP PT, R3, R2, 0x8, RZ ;  /* 0x0500000002037989 */ /* 0x000ea400000e00ff */
[----:B--2---:R-:W-:-:S05]  /*191f0*/  SEL R3, R3, RZ, P4 ;  /* 0x000000ff03037207 */ /* 0x004fca0002000000 */
[----:B------:R-:W-:-:S05]  /*19200*/  IMAD.IADD R3, R2, 0x1, R3 ;  /* 0x0000000102037824 */ /* 0x000fca00078e0203 */
[----:B------:R-:W2:Y:S02]  /*19210*/  SHFL.UP PT, R0, R3, 0x10, RZ ;  /* 0x0600000003007989 */ /* 0x000ea400000e00ff */
[----:B--2---:R-:W-:-:S05]  /*19220*/  SEL R0, R0, RZ, P5 ;  /* 0x000000ff00007207 */ /* 0x004fca0002800000 */
[----:B------:R-:W-:Y:S02]  /*19230*/  IMAD.IADD R5, R3, 0x1, R0 ;  /* 0x0000000103057824 */ /* 0x000fe400078e0200 */
[----:B------:R-:W-:Y:S04]  /*19240*/  SHFL.IDX PT, R0, R16, RZ, 0x1f ;  /* 0x00001fff10007589 */ /* 0x000fe800000e0000 */
[----:B------:R-:W0:Y:S02]  /*19250*/  SHFL.IDX PT, R7, R5, 0x1f, 0x1f ;  /* 0x03e01f0005077f89 */ /* 0x000e2400000e0000 */
[----:B0-----:R-:W-:-:S04]  /*19260*/  IMAD R7, R7, R4, RZ ;  /* 0x0000000407077224 */ /* 0x001fc800078e02ff */
[----:B------:R-:W-:-:S05]  /*19270*/  IMAD.IADD R16, R6, 0x1, R7 ;  /* 0x0000000106107824 */ /* 0x000fca00078e0207 */
[----:B------:R-:W-:-:S13]  /*19280*/  ISETP.GT.AND P6, PT, R16, R0, PT ;  /* 0x000000001000720c */ /* 0x000fda0003fc4270 */
[----:B------:R-:W-:Y:S05]  /*19290*/  @P6 BRA `(.L_x_5102) ;  /* 0x0000000000946947 */ /* 0x000fea0003800000 */
.L_x_5106:
        /* <DEDUP_REMOVED lines=13> */
.L_x_5105:
[----:B------:R-:W-:Y:S05]  /*19370*/  BSYNC B0 ;  /* 0x0000000000007941 */ /* 0x000fea0003800000 */
.L_x_5104:
        /* <DEDUP_REMOVED lines=23> */
.L_x_5102:
[----:B------:R-:W-:-:S04]  /*194f0*/  IMAD.IADD R16, R16, 0x1, -R7 ;  /* 0x0000000110107824 */ /* 0x000fc800078e0a07 */
[----:B------:R-:W-:-:S05]  /*19500*/  IMAD R3, R5, R4, R16 ;  /* 0x0000000405037224 */ /* 0x000fca00078e0210 */
[----:B------:R-:W-:Y:S02]  /*19510*/  ISETP.GT.AND P0, PT, R3, R0, PT ;  /* 0x000000000300720c */ /* 0x000fe40003f04270 */
[----:B------:R-:W0:Y:S11]  /*19520*/  LDC.64 R2, c[0x0][0xc90] ;  /* 0x00032400ff027b82 */ /* 0x000e360000000a00 */
[----:B------:R-:W-:-:S04]  /*19530*/  VOTE.ANY R8, PT, !P0 ;  /* 0x0000000000087806 */ /* 0x000fc800040e0100 */
[----:B------:R-:W2:Y:S01]  /*19540*/  POPC R7, R8 ;  /* 0x0000000800077309 */ /* 0x000ea20000000000 */
[----:B------:R-:W-:Y:S01]  /*19550*/  ISETP.NE.AND P0, PT, R8, RZ, PT ;  /* 0x000000ff0800720c */ /* 0x000fe20003f05270 */
[----:B--2---:R-:W-:Y:S01]  /*19560*/  IMAD.IADD R19, R7, 0x1, R19 ;  /* 0x0000000107137824 */ /* 0x004fe200078e0213 */
[----:B------:R2:W3:Y:S03]  /*19570*/  SHFL.IDX PT, R17, R17, R7, 0x1f ;  /* 0x00001f0711117589 */ /* 0x0004e600000e0000 */
[----:B0-----:R-:W-:-:S05]  /*19580*/  IMAD.WIDE R2, R19, 0x4, R2 ;  /* 0x0000000413027825 */ /* 0x001fca00078e0202 */
[----:B------:R0:W5:Y:S02]  /*19590*/  LDG.E R6, desc[UR54][R2.64] ;  /* 0x0000003602067981 */ /* 0x000164000c1e1900 */
[----:B0-----:R-:W-:Y:S01]  /*195a0*/  IMAD.MOV.U32 R2, RZ, RZ, RZ ;  /* 0x000000ffff027224 */ /* 0x001fe200078e00ff */
[----:B--23--:R-:W-:Y:S06]  /*195b0*/  @!P0 BRA `(.L_x_5107) ;  /* 0x0000000000088947 */ /* 0x00cfec0003800000 */
[----:B------:R-:W-:-:S06]  /*195c0*/  VIADD R2, R7, 0xffffffff ;  /* 0xffffffff07027836 */ /* 0x000fcc0000000000 */
[----:B------:R0:W2:Y:S02]  /*195d0*/  SHFL.IDX PT, R2, R5, R2, 0x1f ;  /* 0x00001f0205027589 */ /* 0x0000a400000e0000 */
.L_x_5107:
[----:B0----5:R-:W-:Y:S02]  /*195e0*/  IMAD R5, R17, R6, RZ ;  /* 0x0000000611057224 */ /* 0x021fe400078e02ff */
[----:B--2---:R-:W-:-:S03]  /*195f0*/  IMAD R16, R2, R4, R16 ;  /* 0x0000000402107224 */ /* 0x004fc600078e0210 */
[----:B------:R-:W-:Y:S01]  /*19600*/  IABS R7, R5 ;  /* 0x0000000500077213 */ /* 0x000fe20000000000 */
[----:B------:R-:W-:-:S03]  /*19610*/  IMAD.IADD R0, R0, 0x1, -R16 ;  /* 0x0000000100007824 */ /* 0x000fc600078e0a10 */
[----:B------:R-:W0:Y:S08]  /*19620*/  I2F.RP R3, R7 ;  /* 0x0000000700037306 */ /* 0x000e300000209400 */
[----:B0-----:R-:W0:Y:S02]  /*19630*/  MUFU.RCP R3, R3 ;  /* 0x0000000300037308 */ /* 0x001e240000001000 */
[----:B0-----:R-:W-:-:S06]  /*19640*/  VIADD R3, R3, 0xffffffe ;  /* 0x0ffffffe03037836 */ /* 0x001fcc0000000000 */
[----:B------:R-:W0:Y:S02]  /*19650*/  F2I.FTZ.U32.TRUNC.NTZ R3, R3 ;  /* 0x0000000300037305 */ /* 0x000e24000021f000 */
[----:B0-----:R-:W-:-:S04]  /*19660*/  IMAD.MOV R2, RZ, RZ, -R3 ;  /* 0x000000ffff027224 */ /* 0x001fc800078e0a03 */
[----:B------:R-:W-:Y:S02]  /*19670*/  IMAD R8, R2, R7, RZ ;  /* 0x0000000702087224 */ /* 0x000fe400078e02ff */
[----:B------:R-:W-:-:S04]  /*19680*/  IMAD.MOV.U32 R2, RZ, RZ, RZ ;  /* 0x000000ffff027224 */ /* 0x000fc800078e00ff */
[----:B------:R-:W-:Y:S01]  /*19690*/  IMAD.HI.U32 R2, R3, R8, R2 ;  /* 0x0000000803027227 */ /* 0x000fe200078e0002 */
[----:B------:R-:W-:Y:S02]  /*196a0*/  IABS R8, R5 ;  /* 0x0000000500087213 */ /* 0x000fe40000000000 */
[----:B------:R-:W-:-:S03]  /*196b0*/  IABS R3, R0 ;  /* 0x0000000000037213 */ /* 0x000fc60000000000 */
        /* <DEDUP_REMOVED lines=30> */
[----:B------:R-:W-:-:S04]  /*198a0*/  IMAD.HI.U32 R2, R2, R3, RZ ;  /* 0x0000000302027227 */ /* 0x000fc800078e00ff */
[----:B------:R-:W-:-:S04]  /*198b0*/  IMAD.MOV R5, RZ, RZ, -R5 ;  /* 0x000000ffff057224 */ /* 0x000fc800078e0a05 */
        /* <DEDUP_REMOVED lines=10> */
[----:B------:R-:W-:Y:S01]  /*19960*/  @!P1 LOP3.LUT R2, RZ, R4, RZ, 0x33, !PT ;  /* 0x00000004ff029212 */ /* 0x000fe200078e33ff */
[----:B------:R-:W-:-:S04]  /*19970*/  IMAD.MOV R4, RZ, RZ, -R4 ;  /* 0x000000ffff047224 */ /* 0x000fc800078e0a04 */
[----:B------:R-:W-:Y:S01]  /*19980*/  IMAD R18, R2, R4, R7 ;  /* 0x0000000402127224 */ /* 0x000fe200078e0207 */
[----:B------:R-:W-:-:S05]  /*19990*/  LOP3.LUT R2, RZ, R2, RZ, 0x33, !PT ;  /* 0x00000002ff027212 */ /* 0x000fca00078e33ff */
[----:B------:R-:W-:Y:S01]  /*199a0*/  IMAD.IADD R17, R17, 0x1, R2 ;  /* 0x0000000111117824 */ /* 0x000fe200078e0202 */
[----:B------:R-:W-:Y:S06]  /*199b0*/  BRA `(.L_x_5108) ;  /* 0x0000000000107947 */ /* 0x000fec0003800000 */
.L_x_5103:
[----:B------:R-:W0:Y:S01]  /*199c0*/  LDC R19, c[0x0][0xc3c] ;  /* 0x00030f00ff137b82 */ /* 0x000e220000000800 */
[----:B------:R-:W-:Y:S02]  /*199d0*/  IMAD.MOV.U32 R16, RZ, RZ, R0 ;  /* 0x000000ffff107224 */ /* 0x000fe400078e0000 */
[----:B------:R-:W-:Y:S02]  /*199e0*/  IMAD.MOV.U32 R17, RZ, RZ, RZ ;  /* 0x000000ffff117224 */ /* 0x000fe400078e00ff */
[----:B------:R-:W-:-:S07]  /*199f0*/  IMAD.MOV.U32 R18, RZ, RZ, RZ ;  /* 0x000000ffff127224 */ /* 0x000fce00078e00ff */
.L_x_5108:
[----:B------:R-:W2:Y:S01]  /*19a00*/  S2R R0, SR_TID.X ;  /* 0x0000000000007919 */ /* 0x000ea20000002100 */
[----:B------:R-:W-:Y:S01]  /*19a10*/  BAR.SYNC.DEFER_BLOCKING 0x4, 0x180 ;  /* 0x0106000000007b1d */ /* 0x000fe20000010000 */
[----:B--2---:R-:W-:-:S04]  /*19a20*/  LOP3.LUT R0, R0, 0x1f, RZ, 0xc0, !PT ;  /* 0x0000001f00007812 */ /* 0x004fc800078ec0ff */
[----:B------:R-:W-:-:S13]  /*19a30*/  ISETP.NE.AND P0, PT, R0, RZ, PT ;  /* 0x000000ff0000720c */ /* 0x000fda0003f05270 */
[----:B------:R-:W2:Y:S01]  /*19a40*/  @!P0 S2R R33, SR_CgaCtaId ;  /* 0x0000000000218919 */ /* 0x000ea20000008800 */
[----:B------:R-:W-:-:S04]  /*19a50*/  @!P0 MOV R0, 0x400 ;  /* 0x0000040000008802 */ /* 0x000fc80000000f00 */
[----:B--2---:R-:W-:-:S05]  /*19a60*/  @!P0 LEA R23, R33, R0, 0x18 ;  /* 0x0000000021178211 */ /* 0x004fca00078ec0ff */
[----:B0-----:R0:W-:Y:S01]  /*19a70*/  @!P0 STS.128 [R23+0x2a8d0], R16 ;  /* 0x02a8d01017008388 */ /* 0x0011e20000000c00 */
[----:B------:R-:W-:Y:S06]  /*19a80*/  BAR.ARV 0x5, 0x180 ;  /* 0x0146000000007b1d */ /* 0x000fec0000002000 */
.L_x_5101:
[----:B------:R-:W-:Y:S02]  /*19a90*/  ULDC UR4, c[0x0][0xc3c] ;  /* 0x00030f0000047ab9 */ /* 0x000fe40000000800 */
[----:B----4-:R-:W-:-:S13]  /*19aa0*/  ISETP.GE.AND P0, PT, R19, UR4, PT ;  /* 0x0000000413007c0c */ /* 0x010fda000bf06270 */
[----:B------:R-:W-:Y:S05]  /*19ab0*/  @!P0 BRA `(.L_x_5109) ;  /* 0xffffffa800dc8947 */ /* 0x000fea000383ffff */
.L_x_5028:
[----:B--2---:R-:W2:Y:S01]  /*19ac0*/  LDL.LU R0, [R1+0x18] ;  /* 0x0000180001007983 */ /* 0x004ea20000300800 */
[----:B------:R-:W-:Y:S01]  /*19ad0*/  BSSY B0, `(.L_x_5110) ;  /* 0x000000b000007945 */ /* 0x000fe20003800000 */
[----:B------:R-:W4:Y:S01]  /*19ae0*/  S2R R5, SR_CgaCtaId ;  /* 0x0000000000057919 */ /* 0x000f220000008800 */
[----:B--2---:R-:W-:-:S05]  /*19af0*/  VIADD R0, R0, 0x1 ;  /* 0x0000000100007836 */ /* 0x004fca0000000000 */
[----:B0-----:R-:W-:-:S04]  /*19b00*/  LEA.HI R2, R0, R0, RZ, 0x1 ;  /* 0x0000000000027211 */ /* 0x001fc800078f08ff */
[----:B------:R-:W-:Y:S02]  /*19b10*/  LOP3.LUT R3, R2, 0xfffffffe, RZ, 0xc0, !PT ;  /* 0xfffffffe02037812 */ /* 0x000fe400078ec0ff */
[----:B------:R-:W-:-:S03]  /*19b20*/  MOV R2, 0x400 ;  /* 0x0000040000027802 */ /* 0x000fc60000000f00 */
[----:B------:R-:W-:Y:S01]  /*19b30*/  IMAD.IADD R0, R0, 0x1, -R3 ;  /* 0x0000000100007824 */ /* 0x000fe200078e0a03 */
[----:B----4-:R-:W-:-:S04]  /*19b40*/  LEA R7, R5, R2, 0x18 ;  /* 0x0000000205077211 */ /* 0x010fc800078ec0ff */
[----:B------:R-:W-:-:S04]  /*19b50*/  SHF.L.U32 R0, R0, 0x1f, RZ ;  /* 0x0000001f00007819 */ /* 0x000fc800000006ff */
[----:B------:R-:W0:Y:S02]  /*19b60*/  SYNCS.PHASECHK.TRANS64.TRYWAIT P0, [R7+URZ+0x2a820], R0 ;  /* 0x02a82000070075a7 */ /* 0x000e24000800017f */
[----:B0-----:R-:W-:Y:S05]  /*19b70*/  @!P0 BRA `(.L_x_5111) ;  /* 0x0000002400588947 */ /* 0x001fea0003800000 */
.L_x_5188:
[----:B------:R-:W-:Y:S05]  /*19b80*/  BSYNC B0 ;  /* 0x0000000000007941 */ /* 0x000fea0003800000 */
.L_x_5110:
[----:B------:R-:W-:-:S03]  /*19b90*/  UMOV UR4, 0xffffffff ;  /* 0xffffffff00047882 */ /* 0x000fc60000000000 */
[----:B------:R-:W-:Y:S05]  /*19ba0*/  BRA.DIV UR4, `(.L_x_5112) ;  /* 0x0000002604607947 */ /* 0x000fea000b800000 */
[----:B0-----:R-:W0:Y:S02]  /*19bb0*/  S2R R0, SR_TID.X ;  /* 0x0000000000007919 */ /* 0x001e240000002100 */
[----:B0-----:R-:W-:-:S04]  /*19bc0*/  SHF.R.U32.HI R0, RZ, 0x5, R0 ;  /* 0x00000005ff007819 */ /* 0x001fc80000011600 */
[----:B------:R-:W-:-:S05]  /*19bd0*/  LOP3.LUT R0, R0, 0x3, RZ, 0xc0, !PT ;  /* 0x0000000300007812 */ /* 0x000fca00078ec0ff */
[----:B------:R0:W2:Y:S02]  /*19be0*/  SHFL.IDX PT, R14, R0, RZ, 0x1f ;  /* 0x00001fff000e7589 */ /* 0x0000a400000e0000 */
.L_x_5191:
[----:B--2---:R-:W-:Y:S01]  /*19bf0*/  ISETP.NE.AND P0, PT, R14, RZ, PT ;  /* 0x000000ff0e00720c */ /* 0x004fe20003f05270 */
[----:B------:R-:W-:-:S12]  /*19c00*/  BSSY B0, `(.L_x_5113) ;  /* 0x000002c000007945 */ /* 0x000fd80003800000 */
[----:B------:R-:W-:Y:S05]  /*19c10*/  @P0 BRA `(.L_x_5114) ;  /* 0x0000000000a80947 */ /* 0x000fea0003800000 */
[----:B------:R-:W-:-:S03]  /*19c20*/  UMOV UR4, 0xffffffff ;  /* 0xffffffff00047882 */ /* 0x000fc60000000000 */
[----:B------:R-:W-:Y:S05]  /*19c30*/  BRA.DIV UR4, `(.L_x_5115) ;  /* 0x0000002604707947 */ /* 0x000fea000b800000 */
[----:B------:R-:W-:-:S13]  /*19c40*/  ELECT P6, URZ, PT ;  /* 0x00000000003f782f */ /* 0x000fda00038c0000 */
.L_x_5194:
[----:B------:R-:W-:Y:S05]  /*19c50*/  @!P6 BRA `(.L_x_5114) ;  /* 0x000000000098e947 */ /* 0x000fea0003800000 */
[----:B------:R-:W-:-:S06]  /*19c60*/  ULOP3.LUT UR4, UR43, 0x2, URZ, 0xfc, !UPT ;  /* 0x000000022b047892 */ /* 0x000fcc000f8efc3f */
[----:B0-----:R-:W-:-:S05]  /*19c70*/  IMAD.U32 R0, RZ, RZ, UR4 ;  /* 0x00000004ff007e24 */ /* 0x001fca000f8e00ff */
[----:B------:R-:W-:-:S13]  /*19c80*/  ISETP.NE.AND P0, PT, R0, 0x3, PT ;  /* 0x000000030000780c */ /* 0x000fda0003f05270 */
[----:B------:R-:W-:Y:S05]  /*19c90*/  @!P0 BRA `(.L_x_5116) ;  /* 0x0000000000048947 */ /* 0x000fea0003800000 */
[----:B------:R-:W-:Y:S01]  /*19ca0*/  BPT.TRAP 0x1 ;  /* 0x000000040000795c */ /* 0x000fe20000300000 */
.L_x_5116:
[----:B------:R-:W-:Y:S01]  /*19cb0*/  IMAD R5, R24, 0x8, R7 ;  /* 0x0000000818057824 */ /* 0x000fe200078e0207 */
[----:B------:R-:W-:Y:S01]  /*19cc0*/  SHF.L.U32 R0, R26, 0x1f, RZ ;  /* 0x0000001f1a007819 */ /* 0x000fe200000006ff */
[----:B------:R-:W-:-:S03]  /*19cd0*/  VIADD R24, R24, 0x1 ;  /* 0x0000000118187836 */ /* 0x000fc60000000000 */
[----:B------:R-:W0:Y:S02]  /*19ce0*/  SYNCS.PHASECHK.TRANS64.TRYWAIT P1, [R5+URZ+0x2a840], R0 ;  /* 0x02a84000050075a7 */ /* 0x000e24000802017f */
[----:B------:R-:W-:-:S04]  /*19cf0*/  ISETP.NE.AND P2, PT, R24, 0x2, PT ;  /* 0x000000021800780c */ /* 0x000fc80003f45270 */
[----:B------:R-:W-:Y:S01]  /*19d00*/  SEL R3, RZ, 0x1, P2 ;  /* 0x00000001ff037807 */ /* 0x000fe20001000000 */
[----:B0-----:R-:W-:Y:S08]  /*19d10*/  @!P1 BRA `(.L_x_5117) ;  /* 0x0000002400589947 */ /* 0x001ff00003800000 */
.L_x_5195:
[----:B------:R-:W-:Y:S02]  /*19d20*/  SEL R24, R24, RZ, P2 ;  /* 0x000000ff18187207 */ /* 0x000fe40001000000 */
[----:B------:R-:W-:Y:S01]  /*19d30*/  LOP3.LUT R2, R26, R3, RZ, 0x3c, !PT ;  /* 0x000000031a027212 */ /* 0x000fe200078e3cff */
[----:B------:R-:W-:Y:S06]  /*19d40*/  @!P0 BRA `(.L_x_5118) ;  /* 0x0000000000048947 */ /* 0x000fec0003800000 */
[----:B------:R-:W-:Y:S01]  /*19d50*/  BPT.TRAP 0x1 ;  /* 0x000000040000795c */ /* 0x000fe20000300000 */
.L_x_5118:
[----:B------:R-:W-:Y:S01]  /*19d60*/  IMAD R3, R24, 0x8, R7 ;  /* 0x0000000818037824 */ /* 0x000fe200078e0207 */
[----:B------:R-:W-:-:S04]  /*19d70*/  SHF.L.U32 R2, R2, 0x1f, RZ ;  /* 0x0000001f02027819 */ /* 0x000fc800000006ff */
[----:B------:R-:W2:Y:S02]  /*19d80*/  SYNCS.PHASECHK.TRANS64.TRYWAIT P1, [R3+URZ+0x2a840], R2 ;  /* 0x02a84002030075a7 */ /* 0x000ea4000802017f */
[----:B--2---:R-:W-:Y:S05]  /*19d90*/  @!P1 BRA `(.L_x_5119) ;  /* 0x00000024004c9947 */ /* 0x004fea0003800000 */
.L_x_5196:
[----:B------:R-:W-:Y:S05]  /*19da0*/  @!P0 BRA `(.L_x_5120) ;  /* 0x0000000000048947 */ /* 0x000fea0003800000 */
[----:B------:R-:W-:Y:S01]  /*19db0*/  BPT.TRAP 0x1 ;  /* 0x000000040000795c */ /* 0x000fe20000300000 */
.L_x_5120:
[----:B------:R-:W4:Y:S02]  /*19dc0*/  SYNCS.PHASECHK.TRANS64.TRYWAIT P1, [R5+URZ+0x2a860], R0 ;  /* 0x02a86000050075a7 */ /* 0x000f24000802017f */
[----:B----4-:R-:W-:Y:S05]  /*19dd0*/  @!P1 BRA `(.L_x_5121) ;  /* 0x0000002400509947 */ /* 0x010fea0003800000 */
.L_x_5197:
[----:B------:R-:W-:Y:S05]  /*19de0*/  @!P0 BRA `(.L_x_5122) ;  /* 0x0000000000048947 */ /* 0x000fea0003800000 */
[----:B------:R-:W-:Y:S01]  /*19df0*/  BPT.TRAP 0x1 ;  /* 0x000000040000795c */ /* 0x000fe20000300000 */
.L_x_5122:
[----:B------:R-:W0:Y:S02]  /*19e00*/  SYNCS.PHASECHK.TRANS64.TRYWAIT P1, [R3+URZ+0x2a860], R2 ;  /* 0x02a86002030075a7 */ /* 0x000e24000802017f */
[----:B0-----:R-:W-:Y:S05]  /*19e10*/  @!P1 BRA `(.L_x_5123) ;  /* 0x0000002400549947 */ /* 0x001fea0003800000 */
.L_x_5198:
[----:B------:R-:W-:Y:S05]  /*19e20*/  @!P0 BRA `(.L_x_5124) ;  /* 0x0000000000048947 */ /* 0x000fea0003800000 */
[----:B------:R-:W-:Y:S01]  /*19e30*/  BPT.TRAP 0x1 ;  /* 0x000000040000795c */ /* 0x000fe20000300000 */
.L_x_5124:
[----:B------:R-:W0:Y:S02]  /*19e40*/  SYNCS.PHASECHK.TRANS64.TRYWAIT P1, [R5+URZ+0x2a880], R0 ;  /* 0x02a88000050075a7 */ /* 0x000e24000802017f */
[----:B0-----:R-:W-:Y:S05]  /*19e50*/  @!P1 BRA `(.L_x_5125) ;  /* 0x0000002400589947 */ /* 0x001fea0003800000 */
.L_x_5199:
[----:B------:R-:W-:Y:S05]  /*19e60*/  @!P0 BRA `(.L_x_5126) ;  /* 0x0000000000048947 */ /* 0x000fea0003800000 */
[----:B------:R-:W-:Y:S01]  /*19e70*/  BPT.TRAP 0x1 ;  /* 0x000000040000795c */ /* 0x000fe20000300000 */
.L_x_5126:
[----:B------:R0:W0:Y:S02]  /*19e80*/  SYNCS.PHASECHK.TRANS64.TRYWAIT P0, [R3+URZ+0x2a880], R2 ;  /* 0x02a88002030075a7 */ /* 0x000024000800017f */
[----:B0-----:R-:W-:Y:S05]  /*19e90*/  @!P0 NANOSLEEP.SYNCS 0x989680 ;  /* 0x009896800000895d */ /* 0x001fea0003900000 */
[----:B------:R-:W0:Y:S02]  /*19ea0*/  @!P0 SYNCS.PHASECHK.TRANS64 P0, [R3+URZ+0x2a880], R2 ;  /* 0x02a88002030085a7 */ /* 0x000e24000800007f */
[----:B0-----:R-:W-:Y:S05]  /*19eb0*/  @!P0 BRA `(.L_x_5126) ;  /* 0xfffffffc00f08947 */ /* 0x001fea000383ffff */
.L_x_5114:
[----:B------:R-:W-:Y:S05]  /*19ec0*/  BSYNC B0 ;  /* 0x0000000000007941 */ /* 0x000fea0003800000 */
.L_x_5113:
[----:B------:R-:W-:Y:S05]  /*19ed0*/  EXIT ;  /* 0x000000000000794d */ /* 0x000fea0003800000 */
.L_x_4923:
[----:B0-----:R-:W-:-:S04]  /*19ee0*/  IMAD.U32 R3, RZ, RZ, UR36 ;  /* 0x00000024ff037e24 */ /* 0x001fc8000f8e00ff */
[----:B------:R0:W1:Y:S03]  /*19ef0*/  SYNCS.PHASECHK.TRANS64.TRYWAIT P1, [R3+URZ+0x2a800], R6 ;  /* 0x02a80006030075a7 */ /* 0x000066000802017f */
[----:B-1----:R-:W-:Y:S05]  /*19f00*/  @!P1 NANOSLEEP.SYNCS 0x989680 ;  /* 0x009896800000995d */ /* 0x002fea0003900000 */
[----:B------:R-:W1:Y:S02]  /*19f10*/  @!P1 SYNCS.PHASECHK.TRANS64 P1, [R3+URZ+0x2a800], R6 ;  /* 0x02a80006030095a7 */ /* 0x000e64000802007f */
[----:B-1----:R-:W-:Y:S05]  /*19f20*/  @!P1 BRA `(.L_x_4923) ;  /* 0xfffffffc00ec9947 */ /* 0x002fea000383ffff */
[----:B------:R-:W-:Y:S05]  /*19f30*/  BRA `(.L_x_5127) ;  /* 0xfffffe8000107947 */ /* 0x000fea000383ffff */
.L_x_4927:
[----:B--2---:R2:W3:Y:S02]  /*19f40*/  SYNCS.PHASECHK.TRANS64.TRYWAIT P1, [R9+URZ+0x2a830], R2 ;  /* 0x02a83002090075a7 */ /* 0x0044e4000802017f */
[----:B---3--:R-:W-:Y:S05]  /*19f50*/  @!P1 NANOSLEEP.SYNCS 0x989680 ;  /* 0x009896800000995d */ /* 0x008fea0003900000 */
[----:B------:R-:W3:Y:S02]  /*19f60*/  @!P1 SYNCS.PHASECHK.TRANS64 P1, [R9+URZ+0x2a830], R2 ;  /* 0x02a83002090095a7 */ /* 0x000ee4000802007f */
[----:B---3--:R-:W-:Y:S05]  /*19f70*/  @!P1 BRA `(.L_x_4927) ;  /* 0xfffffffc00f09947 */ /* 0x008fea000383ffff */
[----:B------:R-:W-:Y:S05]  /*19f80*/  BRA `(.L_x_4926) ;  /* 0xfffffe80002c7947 */ /* 0x000fea000383ffff */
.L_x_4944:
[----:B-1----:R-:W-:-:S04]  /*19f90*/  IMAD.U32 R8, RZ, RZ, UR6 ;  /* 0x00000006ff087e24 */ /* 0x002fc8000f8e00ff */
[----:B------:R1:W2:Y:S03]  /*19fa0*/  SYNCS.PHASECHK.TRANS64.TRYWAIT P1, [R8+URZ+0x2a830], R7 ;  /* 0x02a83007080075a7 */ /* 0x0002a6000802017f */
[----:B--2---:R-:W-:Y:S05]  /*19fb0*/  @!P1 NANOSLEEP.SYNCS 0x989680 ;  /* 0x009896800000995d */ /* 0x004fea0003900000 */
[----:B------:R-:W2:Y:S02]  /*19fc0*/  @!P1 SYNCS.PHASECHK.TRANS64 P1, [R8+URZ+0x2a830], R7 ;  /* 0x02a83007080095a7 */ /* 0x000ea4000802007f */
[----:B--2---:R-:W-:Y:S05]  /*19fd0*/  @!P1 BRA `(.L_x_4944) ;  /* 0xfffffffc00ec9947 */ /* 0x004fea000383ffff */
[----:B------:R-:W-:Y:S05]  /*19fe0*/  BRA `(.L_x_4941) ;  /* 0xfffffebc000c7947 */ /* 0x000fea000383ffff */
.L_x_4948:
[----:B-1----:R-:W-:-:S04]  /*19ff0*/  IMAD.U32 R8, RZ, RZ, UR6 ;  /* 0x00000006ff087e24 */ /* 0x002fc8000f8e00ff */
[----:B------:R1:W2:Y:S03]  /*1a000*/  SYNCS.PHASECHK.TRANS64.TRYWAIT P1, [R8+URZ+0x2a850], R7 ;  /* 0x02a85007080075a7 */ /* 0x0002a6000802017f */
[----:B--2---:R-:W-:Y:S05]  /*1a010*/  @!P1 NANOSLEEP.SYNCS 0x989680 ;  /* 0x009896800000995d */ /* 0x004fea0003900000 */
[----:B------:R-:W2:Y:S02]  /*1a020*/  @!P1 SYNCS.PHASECHK.TRANS64 P1, [R8+URZ+0x2a850], R7 ;  /* 0x02a85007080095a7 */ /* 0x000ea4000802007f */
[----:B--2---:R-:W-:Y:S05]  /*1a030*/  @!P1 BRA `(.L_x_4948) ;  /* 0xfffffffc00ec9947 */ /* 0x004fea000383ffff */
[----:B------:R-:W-:Y:S05]  /*1a040*/  BRA `(.L_x_4945) ;  /* 0xfffffebc00b87947 */ /* 0x000fea000383ffff */
.L_x_4967:
[----:B-1----:R-:W-:-:S04]  /*1a050*/  IMAD.U32 R8, RZ, RZ, UR6 ;  /* 0x00000006ff087e24 */ /* 0x002fc8000f8e00ff */
[----:B------:R1:W2:Y:S03]  /*1a060*/  SYNCS.PHASECHK.TRANS64.TRYWAIT P1, [R8+URZ+0x2a830], R7 ;  /* 0x02a83007080075a7 */ /* 0x0002a6000802017f */
[----:B--2---:R-:W-:Y:S05]  /*1a070*/  @!P1 NANOSLEEP.SYNCS 0x989680 ;  /* 0x009896800000995d */ /* 0x004fea0003900000 */
[----:B------:R-:W2:Y:S02]  /*1a080*/  @!P1 SYNCS.PHASECHK.TRANS64 P1, [R8+URZ+0x2a830], R7 ;  /* 0x02a83007080095a7 */ /* 0x000ea4000802007f */
[----:B--2---:R-:W-:Y:S05]  /*1a090*/  @!P1 BRA `(.L_x_4967) ;  /* 0xfffffffc00ec9947 */ /* 0x004fea000383ffff */
[----:B------:R-:W-:Y:S05]  /*1a0a0*/  BRA `(.L_x_4964) ;  /* 0xfffffef400ec7947 */ /* 0x000fea000383ffff */
.L_x_4971:
[----:B-1----:R-:W-:-:S04]  /*1a0b0*/  IMAD.U32 R8, RZ, RZ, UR6 ;  /* 0x00000006ff087e24 */ /* 0x002fc8000f8e00ff */
[----:B------:R1:W2:Y:S03]  /*1a0c0*/  SYNCS.PHASECHK.TRANS64.TRYWAIT P1, [R8+URZ+0x2a850], R7 ;  /* 0x02a85007080075a7 */ /* 0x0002a6000802017f */
[----:B--2---:R-:W-:Y:S05]  /*1a0d0*/  @!P1 NANOSLEEP.SYNCS 0x989680 ;  /* 0x009896800000995d */ /* 0x004fea0003900000 */
[----:B------:R-:W2:Y:S02]  /*1a0e0*/  @!P1 SYNCS.PHASECHK.TRANS64 P1, [R8+URZ+0x2a850], R7 ;  /* 0x02a85007080095a7 */ /* 0x000ea4000802007f */
[----:B--2---:R-:W-:Y:S05]  /*1a0f0*/  @!P1 BRA `(.L_x_4971) ;  /* 0xfffffffc00ec9947 */ /* 0x004fea000383ffff */
[----:B------:R-:W-:Y:S05]  /*1a100*/  BRA `(.L_x_4968) ;  /* 0xfffffef800987947 */ /* 0x000fea000383ffff */
.L_x_4979:
[----:B-1----:R-:W-:-:S04]  /*1a110*/  IMAD.U32 R8, RZ, RZ, UR6 ;  /* 0x00000006ff087e24 */ /* 0x002fc8000f8e00ff */
[----:B------:R1:W2:Y:S03]  /*1a120*/  SYNCS.PHASECHK.TRANS64.TRYWAIT P1, [R8+URZ+0x2a830], R7 ;  /* 0x02a83007080075a7 */ /* 0x0002a6000802017f */
[----:B--2---:R-:W-:Y:S05]  /*1a130*/  @!P1 NANOSLEEP.SYNCS 0x989680 ;  /* 0x009896800000995d */ /* 0x004fea0003900000 */
[----:B------:R-:W2:Y:S02]  /*1a140*/  @!P1 SYNCS.PHASECHK.TRANS64 P1, [R8+URZ+0x2a830], R7 ;  /* 0x02a83007080095a7 */ /* 0x000ea4000802007f */
[----:B--2---:R-:W-:Y:S05]  /*1a150*/  @!P1 BRA `(.L_x_4979) ;  /* 0xfffffffc00ec9947 */ /* 0x004fea000383ffff */
[----:B------:R-:W-:Y:S05]  /*1a160*/  BRA `(.L_x_4976) ;  /* 0xffffff1c00f87947 */ /* 0x000fea000383ffff */
.L_x_4983:
[----:B-1----:R-:W-:-:S04]  /*1a170*/  IMAD.U32 R8, RZ, RZ, UR6 ;  /* 0x00000006ff087e24 */ /* 0x002fc8000f8e00ff */
[----:B------:R1:W2:Y:S03]  /*1a180*/  SYNCS.PHASECHK.TRANS64.TRYWAIT P1, [R8+URZ+0x2a850], R7 ;  /* 0x02a85007080075a7 */ /* 0x0002a6000802017f */
[----:B--2---:R-:W-:Y:S05]  /*1a190*/  @!P1 NANOSLEEP.SYNCS 0x989680 ;  /* 0x009896800000995d */ /* 0x004fea0003900000 */
[----:B------:R-:W2:Y:S02]  /*1a1a0*/  @!P1 SYNCS.PHASECHK.TRANS64 P1, [R8+URZ+0x2a850], R7 ;  /* 0x02a85007080095a7 */ /* 0x000ea4000802007f */
[----:B--2---:R-:W-:Y:S05]  /*1a1b0*/  @!P1 BRA `(.L_x_4983) ;  /* 0xfffffffc00ec9947 */ /* 0x004fea000383ffff */
[----:B------:R-:W-:Y:S05]  /*1a1c0*/  BRA `(.L_x_4980) ;  /* 0xffffff2000987947 */ /* 0x000fea000383ffff */
.L_x_4998:
[----:B-1----:R-:W-:-:S04]  /*1a1d0*/  IMAD.U32 R5, RZ, RZ, UR9 ;  /* 0x00000009ff057e24 */ /* 0x002fc8000f8e00ff */
[----:B------:R1:W2:Y:S03]  /*1a1e0*/  SYNCS.PHASECHK.TRANS64.TRYWAIT P1, [R5+URZ+0x2a850], R0 ;  /* 0x02a85000050075a7 */ /* 0x0002a6000802017f */
[----:B--2---:R-:W-:Y:S05]  /*1a1f0*/  @!P1 NANOSLEEP.SYNCS 0x989680 ;  /* 0x009896800000995d */ /* 0x004fea0003900000 */
[----:B------:R-:W2:Y:S02]  /*1a200*/  @!P1 SYNCS.PHASECHK.TRANS64 P1, [R5+URZ+0x2a850], R0 ;  /* 0x02a85000050095a7 */ /* 0x000ea4000802007f */
[----:B--2---:R-:W-:Y:S05]  /*1a210*/  @!P1 BRA `(.L_x_4998) ;  /* 0xfffffffc00ec9947 */ /* 0x004fea000383ffff */
[----:B------:R-:W-:Y:S05]  /*1a220*/  BRA `(.L_x_4997) ;  /* 0xffffff5400fc7947 */ /* 0x000fea000383ffff */
.L_x_5049:
        /* <DEDUP_REMOVED lines=10> */
.L_x_5128:
[----:B------:R-:W-:Y:S05]  /*1a2d0*/  BRA `(.L_x_5129) ;  /* 0xffffffb4008c7947 */ /* 0x000fea000383ffff */
.L_x_5052:
[----:B0-----:R0:W1:Y:S02]  /*1a2e0*/  SYNCS.PHASECHK.TRANS64.TRYWAIT P0, [R4+URZ+0x2a880], R27 ;  /* 0x02a8801b040075a7 */ /* 0x001064000800017f */
[----:B-1----:R-:W-:Y:S05]  /*1a2f0*/  @!P0 NANOSLEEP.SYNCS 0x989680 ;  /* 0x009896800000895d */ /* 0x002fea0003900000 */
[----:B------:R-:W1:Y:S02]  /*1a300*/  @!P0 SYNCS.PHASECHK.TRANS64 P0, [R4+URZ+0x2a880], R27 ;  /* 0x02a8801b040085a7 */ /* 0x000e64000800007f */
[----:B-1----:R-:W-:Y:S05]  /*1a310*/  @!P0 BRA `(.L_x_5052) ;  /* 0xfffffffc00f08947 */ /* 0x002fea000383ffff */
[----:B------:R-:W-:Y:S05]  /*1a320*/  BRA `(.L_x_5130) ;  /* 0xffffffb4009c7947 */ /* 0x000fea000383ffff */
.L_x_5053:
        /* <DEDUP_REMOVED lines=8> */
.L_x_5132:
[----:B------:R-:W-:Y:S05]  /*1a3b0*/  BSYNC B0 ;  /* 0x0000000000007941 */ /* 0x000fea0003800000 */
.L_x_5131:
[----:B------:R-:W-:Y:S01]  /*1a3c0*/  IMAD.MOV.U32 R13, RZ, RZ, R8 ;  /* 0x000000ffff0d7224 */ /* 0x000fe200078e0008 */
[----:B------:R-:W-:Y:S01]  /*1a3d0*/  LOP3.LUT R35, R31, 0x80, RZ, 0xfc, !PT ;  /* 0x000000801f237812 */ /* 0x000fe200078efcff */
[----:B------:R-:W-:Y:S01]  /*1a3e0*/  IMAD.MOV.U32 R12, RZ, RZ, RZ ;  /* 0x000000ffff0c7224 */ /* 0x000fe200078e00ff */
[----:B------:R-:W-:Y:S01]  /*1a3f0*/  LOP3.LUT R30, R30, 0xffffffdf, RZ, 0xc0, !PT ;  /* 0xffffffdf1e1e7812 */ /* 0x000fe200078ec0ff */
[----:B------:R-:W-:Y:S01]  /*1a400*/  IMAD.MOV.U32 R11, RZ, RZ, 0x1c1f ;  /* 0x00001c1fff0b7424 */ /* 0x000fe200078e00ff */
[----:B------:R-:W-:Y:S01]  /*1a410*/  ISETP.GE.AND P4, PT, R7, 0x21, PT ;  /* 0x000000210700780c */ /* 0x000fe20003f86270 */
[----:B------:R-:W-:Y:S02]  /*1a420*/  IMAD.MOV.U32 R15, RZ, RZ, -0x1 ;  /* 0xffffffffff0f7424 */ /* 0x000fe400078e00ff */
[----:B------:R-:W-:-:S10]  /*1a430*/  IMAD.MOV.U32 R0, RZ, RZ, R14 ;  /* 0x000000ffff007224 */ /* 0x000fd400078e000e */
[----:B------:R-:W-:Y:S05]  /*1a440*/  WARPSYNC.COLLECTIVE R15, `(.L_x_5133) ;  /* 0x000000000f087348 */ /* 0x000fea0003c00000 */
[----:B------:R0:W1:Y:S02]  /*1a450*/  SHFL.IDX P6, R14, R13, R12, R11 ;  /* 0x0000000c0d0e7389 */ /* 0x00006400000c000b */
[----:B01----:R-:W-:Y:S01]  /*1a460*/  ENDCOLLECTIVE ;  /* 0x000000000000791b */ /* 0x003fe20003800000 */
.L_x_5133:
[----:B------:R-:W0:Y:S01]  /*1a470*/  LDC R15, c[0x0][0x2f4] ;  /* 0x0000bd00ff0f7b82 */ /* 0x000e220000000800 */
[----:B------:R-:W-:Y:S01]  /*1a480*/  LOP3.LUT R11, R31, 0x40, RZ, 0xfc, !PT ;  /* 0x000000401f0b7812 */ /* 0x000fe200078efcff */
[----:B------:R-:W-:Y:S02]  /*1a490*/  IMAD.MOV.U32 R13, RZ, RZ, R9 ;  /* 0x000000ffff0d7224 */ /* 0x000fe400078e0009 */
[----:B------:R-:W-:Y:S02]  /*1a4a0*/  IMAD.MOV.U32 R12, RZ, RZ, 0x1 ;  /* 0x00000001ff0c7424 */ /* 0x000fe400078e00ff */
        /* <DEDUP_REMOVED lines=14> */
[----:B------:R-:W-:Y:S02]  /*1a590*/  IMAD.MOV.U32 R15, RZ, RZ, -0x1 ;  /* 0xffffffffff0f7424 */ /* 0x000fe400078e00ff */
[----:B------:R0:W-:Y:S01]  /*1a5a0*/  LDGSTS.E.BYPASS.LTC128B.128 [R0+0xe400], desc[UR54][R2.64+0x40], !P1 ;  /* 0x0e40004002007fae */ /* 0x0001e2000c901d76 */
[----:B------:R-:W-:-:S13]  /*1a5b0*/  ISETP.LT.OR P1, PT, R7, 0x1, P0 ;  /* 0x000000010700780c */ /* 0x000fda0000721670 */
[----:B0-----:R-:W-:Y:S05]  /*1a5c0*/  WARPSYNC.COLLECTIVE R15, `(.L_x_5134) ;  /* 0x000000000f087348 */ /* 0x001fea0003c00000 */
[----:B------:R1:W2:Y:S02]  /*1a5d0*/  SHFL.IDX P6, R14, R13, R12, R11 ;  /* 0x0000000c0d0e7389 */ /* 0x0002a400000c000b */
[----:B012---:R-:W-:Y:S01]  /*1a5e0*/  ENDCOLLECTIVE ;  /* 0x000000000000791b */ /* 0x007fe20003800000 */
.L_x_5134:
        /* <DEDUP_REMOVED lines=9> */
.L_x_5135:
[----:B------:R-:W-:Y:S02]  /*1a680*/  IMAD.MOV.U32 R13, RZ, RZ, R9 ;  /* 0x000000ffff0d7224 */ /* 0x000fe400078e0009 */
[----:B------:R-:W-:Y:S02]  /*1a690*/  IMAD.MOV.U32 R12, RZ, RZ, 0x2 ;  /* 0x00000002ff0c7424 */ /* 0x000fe400078e00ff */
[----:B------:R-:W-:-:S07]  /*1a6a0*/  IMAD.MOV.U32 R2, RZ, RZ, R14 ;  /* 0x000000ffff027224 */ /* 0x000fce00078e000e */
[----:B------:R-:W-:Y:S05]  /*1a6b0*/  WARPSYNC.COLLECTIVE R15, `(.L_x_5136) ;  /* 0x000000000f087348 */ /* 0x000fea0003c00000 */
[----:B------:R0:W1:Y:S02]  /*1a6c0*/  SHFL.IDX P6, R14, R13, R12, R11 ;  /* 0x0000000c0d0e7389 */ /* 0x00006400000c000b */
[----:B01----:R-:W-:Y:S01]  /*1a6d0*/  ENDCOLLECTIVE ;  /* 0x000000000000791b */ /* 0x003fe20003800000 */
.L_x_5136:
        /* <DEDUP_REMOVED lines=16> */
.L_x_5137:
[----:B------:R-:W-:Y:S02]  /*1a7e0*/  IMAD.MOV.U32 R13, RZ, RZ, R9 ;  /* 0x000000ffff0d7224 */ /* 0x000fe400078e0009 */
[----:B------:R-:W-:Y:S02]  /*1a7f0*/  IMAD.MOV.U32 R12, RZ, RZ, 0x3 ;  /* 0x00000003ff0c7424 */ /* 0x000fe400078e00ff */
[----:B------:R-:W-:-:S07]  /*1a800*/  IMAD.MOV.U32 R2, RZ, RZ, R14 ;  /* 0x000000ffff027224 */ /* 0x000fce00078e000e */
[----:B------:R-:W-:Y:S05]  /*1a810*/  WARPSYNC.COLLECTIVE R15, `(.L_x_5138) ;  /* 0x000000000f087348 */ /* 0x000fea0003c00000 */
[----:B------:R0:W1:Y:S02]  /*1a820*/  SHFL.IDX P6, R14, R13, R12, R11 ;  /* 0x0000000c0d0e7389 */ /* 0x00006400000c000b */
[----:B01----:R-:W-:Y:S01]  /*1a830*/  ENDCOLLECTIVE ;  /* 0x000000000000791b */ /* 0x003fe20003800000 */
.L_x_5138:
        /* <DEDUP_REMOVED lines=13> */
.L_x_5139:
        /* <DEDUP_REMOVED lines=11> */
.L_x_5058:
[----:B---3--:R3:W4:Y:S02]  /*1a9c0*/  SYNCS.PHASECHK.TRANS64.TRYWAIT P0, [R4+URZ+0x2a840], R27 ;  /* 0x02a8401b040075a7 */ /* 0x008724000800017f */
[----:B----4-:R-:W-:Y:S05]  /*1a9d0*/  @!P0 NANOSLEEP.SYNCS 0x989680 ;  /* 0x009896800000895d */ /* 0x010fea0003900000 */
[----:B------:R-:W4:Y:S02]  /*1a9e0*/  @!P0 SYNCS.PHASECHK.TRANS64 P0, [R4+URZ+0x2a840], R27 ;  /* 0x02a8401b040085a7 */ /* 0x000f24000800007f */
[----:B----4-:R-:W-:Y:S05]  /*1a9f0*/  @!P0 BRA `(.L_x_5058) ;  /* 0xfffffffc00f08947 */ /* 0x010fea000383ffff */
[----:B------:R-:W-:Y:S05]  /*1aa00*/  BRA `(.L_x_5141) ;  /* 0xffffffb400807947 */ /* 0x000fea000383ffff */
.L_x_5059:
        /* <DEDUP_REMOVED lines=8> */
.L_x_5143:
[----:B------:R-:W-:Y:S05]  /*1aa90*/  BSYNC B0 ;  /* 0x0000000000007941 */ /* 0x000fea0003800000 */
.L_x_5142:
        /* <DEDUP_REMOVED lines=8> */
.L_x_5144:
        /* <DEDUP_REMOVED lines=16> */
.L_x_5145:
        /* <DEDUP_REMOVED lines=11> */
.L_x_5146:
[----:B------:R-:W-:Y:S02]  /*1acd0*/  IMAD.MOV.U32 R13, RZ, RZ, R6 ;  /* 0x000000ffff0d7224 */ /* 0x000fe400078e0006 */
[----:B------:R-:W-:Y:S02]  /*1ace0*/  IMAD.MOV.U32 R12, RZ, RZ, 0x2 ;  /* 0x00000002ff0c7424 */ /* 0x000fe400078e00ff */
[----:B------:R-:W-:-:S07]  /*1acf0*/  IMAD.MOV.U32 R3, RZ, RZ, R14 ;  /* 0x000000ffff037224 */ /* 0x000fce00078e000e */
[----:B------:R-:W-:Y:S05]  /*1ad00*/  WARPSYNC.COLLECTIVE R15, `(.L_x_5147) ;  /* 0x000000000f087348 */ /* 0x000fea0003c00000 */
[----:B------:R0:W1:Y:S02]  /*1ad10*/  SHFL.IDX P6, R14, R13, R12, R11 ;  /* 0x0000000c0d0e7389 */ /* 0x00006400000c000b */
[----:B01----:R-:W-:Y:S01]  /*1ad20*/  ENDCOLLECTIVE ;  /* 0x000000000000791b */ /* 0x003fe20003800000 */
.L_x_5147:
        /* <DEDUP_REMOVED lines=16> */
.L_x_5148:
[----:B------:R-:W-:Y:S02]  /*1ae30*/  IMAD.MOV.U32 R13, RZ, RZ, R6 ;  /* 0x000000ffff0d7224 */ /* 0x000fe400078e0006 */
[----:B------:R-:W-:Y:S02]  /*1ae40*/  IMAD.MOV.U32 R12, RZ, RZ, 0x3 ;  /* 0x00000003ff0c7424 */ /* 0x000fe400078e00ff */
[----:B------:R-:W-:-:S07]  /*1ae50*/  IMAD.MOV.U32 R3, RZ, RZ, R14 ;  /* 0x000000ffff037224 */ /* 0x000fce00078e000e */
[----:B------:R-:W-:Y:S05]  /*1ae60*/  WARPSYNC.COLLECTIVE R15, `(.L_x_5149) ;  /* 0x000000000f087348 */ /* 0x000fea0003c00000 */
[----:B------:R0:W1:Y:S02]  /*1ae70*/  SHFL.IDX P6, R14, R13, R12, R11 ;  /* 0x0000000c0d0e7389 */ /* 0x00006400000c000b */
[----:B01----:R-:W-:Y:S01]  /*1ae80*/  ENDCOLLECTIVE ;  /* 0x000000000000791b */ /* 0x003fe20003800000 */
.L_x_5149:
        /* <DEDUP_REMOVED lines=10> */
.L_x_5150:
[----:B------:R-:W-:Y:S01]  /*1af30*/  @!PT LDS RZ, [RZ] ;  /* 0x00000000fffff984 */ /* 0x000fe20000000800 */
[----:B------:R-:W-:Y:S01]  /*1af40*/  @!PT LDS RZ, [RZ] ;  /* 0x00000000fffff984 */ /* 0x000fe20000000800 */
[----:B------:R-:W-:Y:S01]  /*1af50*/  @!PT LDS RZ, [RZ] ;  /* 0x00000000fffff984 */ /* 0x000fe20000000800 */
[----:B------:R0:W-:Y:S04]  /*1af60*/  @P1 LDGSTS.E.BYPASS.LTC128B.128 [R0+0x1f400], desc[UR54][R2.64], !P5 ;  /* 0x1f40000002001fae */ /* 0x0001e8000e901d76 */
[----:B------:R0:W-:Y:S04]  /*1af70*/  @P1 LDGSTS.E.BYPASS.LTC128B.128 [R0+0x21400], desc[UR54][R2.64+0x40], !P3 ;  /* 0x2140004002001fae */ /* 0x0001e8000d901d76 */
[----:B------:R0:W-:Y:S01]  /*1af80*/  @P1 LDGSTS.E.BYPASS.LTC128B.128 [R0+0x23400], desc[UR54][R2.64+0x80], !P2 ;  /* 0x2340008002001fae */ /* 0x0001e2000d101d76 */
[----:B------:R-:W-:Y:S01]  /*1af90*/  IMAD.MOV.U32 R5, RZ, RZ, R14 ;  /* 0x000000ffff057224 */ /* 0x000fe200078e000e */
[----:B------:R-:W-:Y:S06]  /*1afa0*/  BRA `(.L_x_5151) ;  /* 0xffffffb400047947 */ /* 0x000fec000383ffff */
.L_x_5064:
        /* <DEDUP_REMOVED lines=9> */
.L_x_5152:
[C---:B------:R-:W-:Y:S01]  /*1b040*/  VIADD R8, R6.reuse, 0x20 ;  /* 0x0000002006087836 */ /* 0x040fe20000000000 */
[----:B------:R-:W-:Y:S01]  /*1b050*/  ISETP.GE.AND P1, PT, R6, R5, PT ;  /* 0x000000050600720c */ /* 0x000fe20003f26270 */
[----:B------:R-:W-:Y:S02]  /*1b060*/  IMAD.MOV.U32 R13, RZ, RZ, R0 ;  /* 0x000000ffff0d7224 */ /* 0x000fe400078e0000 */
[----:B------:R-:W-:-:S10]  /*1b070*/  IMAD.MOV.U32 R2, RZ, RZ, R14 ;  /* 0x000000ffff027224 */ /* 0x000fd400078e000e */
[----:B------:R-:W-:Y:S05]  /*1b080*/  WARPSYNC.COLLECTIVE R15, `(.L_x_5153) ;  /* 0x000000000f087348 */ /* 0x000fea0003c00000 */
[----:B------:R0:W1:Y:S02]  /*1b090*/  SHFL.IDX P6, R14, R13, R12, R11 ;  /* 0x0000000c0d0e7389 */ /* 0x00006400000c000b */
[----:B01----:R-:W-:Y:S01]  /*1b0a0*/  ENDCOLLECTIVE ;  /* 0x000000000000791b */ /* 0x003fe20003800000 */
.L_x_5153:
[----:B------:R-:W-:Y:S02]  /*1b0b0*/  IMAD.MOV.U32 R13, RZ, RZ, R4 ;  /* 0x000000ffff0d7224 */ /* 0x000fe400078e0004 */
[----:B------:R-:W-:Y:S02]  /*1b0c0*/  IMAD.MOV.U32 R12, RZ, RZ, 0x1 ;  /* 0x00000001ff0c7424 */ /* 0x000fe400078e00ff */
[----:B------:R-:W-:-:S07]  /*1b0d0*/  IMAD.MOV.U32 R3, RZ, RZ, R14 ;  /* 0x000000ffff037224 */ /* 0x000fce00078e000e */
[----:B------:R-:W-:Y:S05]  /*1b0e0*/  WARPSYNC.COLLECTIVE R15, `(.L_x_5154) ;  /* 0x000000000f087348 */ /* 0x000fea0003c00000 */
[----:B------:R0:W1:Y:S02]  /*1b0f0*/  SHFL.IDX P6, R14, R13, R12, R11 ;  /* 0x0000000c0d0e7389 */ /* 0x00006400000c000b */
[----:B01----:R-:W-:Y:S01]  /*1b100*/  ENDCOLLECTIVE ;  /* 0x000000000000791b */ /* 0x003fe20003800000 */
.L_x_5154:
        /* <DEDUP_REMOVED lines=17> */
.L_x_5155:
[----:B------:R-:W-:Y:S02]  /*1b220*/  IMAD.MOV.U32 R13, RZ, RZ, R4 ;  /* 0x000000ffff0d7224 */ /* 0x000fe400078e0004 */
[----:B------:R-:W-:Y:S02]  /*1b230*/  IMAD.MOV.U32 R12, RZ, RZ, 0x2 ;  /* 0x00000002ff0c7424 */ /* 0x000fe400078e00ff */
[----:B------:R-:W-:-:S07]  /*1b240*/  IMAD.MOV.U32 R3, RZ, RZ, R14 ;  /* 0x000000ffff037224 */ /* 0x000fce00078e000e */
[----:B------:R-:W-:Y:S05]  /*1b250*/  WARPSYNC.COLLECTIVE R15, `(.L_x_5156) ;  /* 0x000000000f087348 */ /* 0x000fea0003c00000 */
[----:B------:R0:W1:Y:S02]  /*1b260*/  SHFL.IDX P6, R14, R13, R12, R11 ;  /* 0x0000000c0d0e7389 */ /* 0x00006400000c000b */
[----:B01----:R-:W-:Y:S01]  /*1b270*/  ENDCOLLECTIVE ;  /* 0x000000000000791b */ /* 0x003fe20003800000 */
.L_x_5156:
        /* <DEDUP_REMOVED lines=18> */
.L_x_5157:
[----:B------:R-:W-:Y:S02]  /*1b3a0*/  IMAD.MOV.U32 R13, RZ, RZ, R4 ;  /* 0x000000ffff0d7224 */ /* 0x000fe400078e0004 */
[----:B------:R-:W-:Y:S02]  /*1b3b0*/  IMAD.MOV.U32 R12, RZ, RZ, 0x3 ;  /* 0x00000003ff0c7424 */ /* 0x000fe400078e00ff */
[----:B------:R-:W-:-:S07]  /*1b3c0*/  IMAD.MOV.U32 R3, RZ, RZ, R14 ;  /* 0x000000ffff037224 */ /* 0x000fce00078e000e */
[----:B------:R-:W-:Y:S05]  /*1b3d0*/  WARPSYNC.COLLECTIVE R15, `(.L_x_5158) ;  /* 0x000000000f087348 */ /* 0x000fea0003c00000 */
[----:B------:R0:W1:Y:S02]  /*1b3e0*/  SHFL.IDX P6, R14, R13, R12, R11 ;  /* 0x0000000c0d0e7389 */ /* 0x00006400000c000b */
[----:B01----:R-:W-:Y:S01]  /*1b3f0*/  ENDCOLLECTIVE ;  /* 0x000000000000791b */ /* 0x003fe20003800000 */
.L_x_5158:
        /* <DEDUP_REMOVED lines=10> */
.L_x_5159:
        /* <DEDUP_REMOVED lines=8> */
.L_x_5069:
[----:B0-----:R0:W1:Y:S02]  /*1b520*/  SYNCS.PHASECHK.TRANS64.TRYWAIT P0, [R23+URZ+0x2a820], R0 ;  /* 0x02a82000170075a7 */ /* 0x001064000800017f */
[----:B-1----:R-:W-:Y:S05]  /*1b530*/  @!P0 NANOSLEEP.SYNCS 0x989680 ;  /* 0x009896800000895d */ /* 0x002fea0003900000 */
[----:B------:R-:W1:Y:S02]  /*1b540*/  @!P0 SYNCS.PHASECHK.TRANS64 P0, [R23+URZ+0x2a820], R0 ;  /* 0x02a82000170085a7 */ /* 0x000e64000800007f */
[----:B-1----:R-:W-:Y:S05]  /*1b550*/  @!P0 BRA `(.L_x_5069) ;  /* 0xfffffffc00f08947 */ /* 0x002fea000383ffff */
[----:B------:R-:W-:Y:S05]  /*1b560*/  BRA `(.L_x_5161) ;  /* 0xffffffb800887947 */ /* 0x000fea000383ffff */
.L_x_5073:
[----:B0-----:R0:W1:Y:S02]  /*1b570*/  SYNCS.PHASECHK.TRANS64.TRYWAIT P0, [R4+URZ+0x2a880], R20 ;  /* 0x02a88014040075a7 */ /* 0x001064000800017f */
[----:B-1----:R-:W-:Y:S05]  /*1b580*/  @!P0 NANOSLEEP.SYNCS 0x989680 ;  /* 0x009896800000895d */ /* 0x002fea0003900000 */
[----:B------:R-:W1:Y:S02]  /*1b590*/  @!P0 SYNCS.PHASECHK.TRANS64 P0, [R4+URZ+0x2a880], R20 ;  /* 0x02a88014040085a7 */ /* 0x000e64000800007f */
[----:B-1----:R-:W-:Y:S05]  /*1b5a0*/  @!P0 BRA `(.L_x_5073) ;  /* 0xfffffffc00f08947 */ /* 0x002fea000383ffff */
[----:B------:R-:W-:Y:S05]  /*1b5b0*/  BRA `(.L_x_5162) ;  /* 0xffffffbc00507947 */ /* 0x000fea000383ffff */
.L_x_5074:
        /* <DEDUP_REMOVED lines=8> */
.L_x_5164:
[----:B------:R-:W-:Y:S05]  /*1b640*/  BSYNC B0 ;  /* 0x0000000000007941 */ /* 0x000fea0003800000 */
.L_x_5163:
        /* <DEDUP_REMOVED lines=8> */
.L_x_5165:
[----:B------:R-:W-:Y:S02]  /*1b6d0*/  IMAD.MOV.U32 R13, RZ, RZ, R27 ;  /* 0x000000ffff0d7224 */ /* 0x000fe400078e001b */
[----:B------:R-:W-:Y:S02]  /*1b6e0*/  IMAD.MOV.U32 R12, RZ, RZ, 0x1 ;  /* 0x00000001ff0c7424 */ /* 0x000fe400078e00ff */
[----:B------:R-:W-:-:S07]  /*1b6f0*/  IMAD.MOV.U32 R2, RZ, RZ, R14 ;  /* 0x000000ffff027224 */ /* 0x000fce00078e000e */
[----:B------:R-:W-:Y:S05]  /*1b700*/  WARPSYNC.COLLECTIVE R15, `(.L_x_5166) ;  /* 0x000000000f087348 */ /* 0x000fea0003c00000 */
[----:B------:R0:W1:Y:S02]  /*1b710*/  SHFL.IDX P6, R14, R13, R12, R11 ;  /* 0x0000000c0d0e7389 */ /* 0x00006400000c000b */
[----:B01----:R-:W-:Y:S01]  /*1b720*/  ENDCOLLECTIVE ;  /* 0x000000000000791b */ /* 0x003fe20003800000 */
.L_x_5166:
        /* <DEDUP_REMOVED lines=14> */
.L_x_5167:
[----:B------:R-:W-:Y:S02]  /*1b810*/  IMAD.MOV.U32 R13, RZ, RZ, R27 ;  /* 0x000000ffff0d7224 */ /* 0x000fe400078e001b */
[----:B------:R-:W-:Y:S02]  /*1b820*/  IMAD.MOV.U32 R12, RZ, RZ, 0x2 ;  /* 0x00000002ff0c7424 */ /* 0x000fe400078e00ff */
[----:B------:R-:W-:-:S07]  /*1b830*/  IMAD.MOV.U32 R2, RZ, RZ, R14 ;  /* 0x000000ffff027224 */ /* 0x000fce00078e000e */
[----:B------:R-:W-:Y:S05]  /*1b840*/  WARPSYNC.COLLECTIVE R15, `(.L_x_5168) ;  /* 0x000000000f087348 */ /* 0x000fea0003c00000 */
[----:B------:R0:W1:Y:S02]  /*1b850*/  SHFL.IDX P6, R14, R13, R12, R11 ;  /* 0x0000000c0d0e7389 */ /* 0x00006400000c000b */
[----:B01----:R-:W-:Y:S01]  /*1b860*/  ENDCOLLECTIVE ;  /* 0x000000000000791b */ /* 0x003fe20003800000 */
.L_x_5168:
        /* <DEDUP_REMOVED lines=13> */
.L_x_5169:
[----:B------:R-:W-:Y:S02]  /*1b940*/  IMAD.MOV.U32 R13, RZ, RZ, R27 ;  /* 0x000000ffff0d7224 */ /* 0x000fe400078e001b */
[----:B------:R-:W-:Y:S02]  /*1b950*/  IMAD.MOV.U32 R12, RZ, RZ, 0x3 ;  /* 0x00000003ff0c7424 */ /* 0x000fe400078e00ff */
[----:B------:R-:W-:-:S07]  /*1b960*/  IMAD.MOV.U32 R2, RZ, RZ, R14 ;  /* 0x000000ffff027224 */ /* 0x000fce00078e000e */
[----:B------:R-:W-:Y:S05]  /*1b970*/  WARPSYNC.COLLECTIVE R15, `(.L_x_5170) ;  /* 0x000000000f087348 */ /* 0x000fea0003c00000 */
[----:B------:R0:W1:Y:S02]  /*1b980*/  SHFL.IDX P6, R14, R13, R12, R11 ;  /* 0x0000000c0d0e7389 */ /* 0x00006400000c000b */
[----:B01----:R-:W-:Y:S01]  /*1b990*/  ENDCOLLECTIVE ;  /* 0x000000000000791b */ /* 0x003fe20003800000 */
.L_x_5170:
        /* <DEDUP_REMOVED lines=13> */
.L_x_5171:
[----:B------:R-:W-:Y:S01]  /*1ba70*/  IMAD.MOV.U32 R2, RZ, RZ, R14 ;  /* 0x000000ffff027224 */ /* 0x000fe200078e000e */
[----:B------:R-:W-:Y:S06]  /*1ba80*/  BRA `(.L_x_5172) ;  /* 0xffffffb800ec7947 */ /* 0x000fec000383ffff */
.L_x_5079:
[----:B---3--:R3:W4:Y:S02]  /*1ba90*/  SYNCS.PHASECHK.TRANS64.TRYWAIT P0, [R4+URZ+0x2a840], R20 ;  /* 0x02a84014040075a7 */ /* 0x008724000800017f */
[----:B----4-:R-:W-:Y:S05]  /*1baa0*/  @!P0 NANOSLEEP.SYNCS 0x989680 ;  /* 0x009896800000895d */ /* 0x010fea0003900000 */
[----:B------:R-:W4:Y:S02]  /*1bab0*/  @!P0 SYNCS.PHASECHK.TRANS64 P0, [R4+URZ+0x2a840], R20 ;  /* 0x02a84014040085a7 */ /* 0x000f24000800007f */
[----:B----4-:R-:W-:Y:S05]  /*1bac0*/  @!P0 BRA `(.L_x_5079) ;  /* 0xfffffffc00f08947 */ /* 0x010fea000383ffff */
[----:B------:R-:W-:Y:S05]  /*1bad0*/  BRA `(.L_x_5173) ;  /* 0xffffffbc00447947 */ /* 0x000fea000383ffff */
.L_x_5080:
        /* <DEDUP_REMOVED lines=8> */
.L_x_5175:
[----:B------:R-:W-:Y:S05]  /*1bb60*/  BSYNC B0 ;  /* 0x0000000000007941 */ /* 0x000fea0003800000 */
.L_x_5174:
        /* <DEDUP_REMOVED lines=8> */
.L_x_5176:
[----:B------:R-:W-:Y:S02]  /*1bbf0*/  IMAD.MOV.U32 R13, RZ, RZ, R8 ;  /* 0x000000ffff0d7224 */ /* 0x000fe400078e0008 */
[----:B------:R-:W-:Y:S02]  /*1bc00*/  IMAD.MOV.U32 R12, RZ, RZ, 0x1 ;  /* 0x00000001ff0c7424 */ /* 0x000fe400078e00ff */
[----:B------:R-:W-:-:S07]  /*1bc10*/  IMAD.MOV.U32 R2, RZ, RZ, R14 ;  /* 0x000000ffff027224 */ /* 0x000fce00078e000e */
[----:B------:R-:W-:Y:S05]  /*1bc20*/  WARPSYNC.COLLECTIVE R15, `(.L_x_5177) ;  /* 0x000000000f087348 */ /* 0x000fea0003c00000 */
[----:B------:R0:W1:Y:S02]  /*1bc30*/  SHFL.IDX P6, R14, R13, R12, R11 ;  /* 0x0000000c0d0e7389 */ /* 0x00006400000c000b */
[----:B01----:R-:W-:Y:S01]  /*1bc40*/  ENDCOLLECTIVE ;  /* 0x000000000000791b */ /* 0x003fe20003800000 */
.L_x_5177:
        /* <DEDUP_REMOVED lines=13> */
.L_x_5178:
[----:B------:R-:W-:Y:S02]  /*1bd20*/  IMAD.MOV.U32 R13, RZ, RZ, R8 ;  /* 0x000000ffff0d7224 */ /* 0x000fe400078e0008 */
[----:B------:R-:W-:Y:S02]  /*1bd30*/  IMAD.MOV.U32 R12, RZ, RZ, 0x2 ;  /* 0x00000002ff0c7424 */ /* 0x000fe400078e00ff */
[----:B------:R-:W-:-:S07]  /*1bd40*/  IMAD.MOV.U32 R2, RZ, RZ, R14 ;  /* 0x000000ffff027224 */ /* 0x000fce00078e000e */
[----:B------:R-:W-:Y:S05]  /*1bd50*/  WARPSYNC.COLLECTIVE R15, `(.L_x_5179) ;  /* 0x000000000f087348 */ /* 0x000fea0003c00000 */
[----:B------:R0:W1:Y:S02]  /*1bd60*/  SHFL.IDX P6, R14, R13, R12, R11 ;  /* 0x0000000c0d0e7389 */ /* 0x00006400000c000b */
[----:B01----:R-:W-:Y:S01]  /*1bd70*/  ENDCOLLECTIVE ;  /* 0x000000000000791b */ /* 0x003fe20003800000 */
.L_x_5179:
        /* <DEDUP_REMOVED lines=13> */
.L_x_5180:
[----:B------:R-:W-:Y:S02]  /*1be50*/  IMAD.MOV.U32 R13, RZ, RZ, R8 ;  /* 0x000000ffff0d7224 */ /* 0x000fe400078e0008 */
[----:B------:R-:W-:Y:S02]  /*1be60*/  IMAD.MOV.U32 R12, RZ, RZ, 0x3 ;  /* 0x00000003ff0c7424 */ /* 0x000fe400078e00ff */
[----:B------:R-:W-:-:S07]  /*1be70*/  IMAD.MOV.U32 R2, RZ, RZ, R14 ;  /* 0x000000ffff027224 */ /* 0x000fce00078e000e */
[----:B------:R-:W-:Y:S05]  /*1be80*/  WARPSYNC.COLLECTIVE R15, `(.L_x_5181) ;  /* 0x000000000f087348 */ /* 0x000fea0003c00000 */
[----:B------:R0:W1:Y:S02]  /*1be90*/  SHFL.IDX P6, R14, R13, R12, R11 ;  /* 0x0000000c0d0e7389 */ /* 0x00006400000c000b */
[----:B01----:R-:W-:Y:S01]  /*1bea0*/  ENDCOLLECTIVE ;  /* 0x000000000000791b */ /* 0x003fe20003800000 */
.L_x_5181:
        /* <DEDUP_REMOVED lines=13> */
.L_x_5182:
[----:B------:R-:W-:Y:S01]  /*1bf80*/  IMAD.MOV.U32 R2, RZ, RZ, R14 ;  /* 0x000000ffff027224 */ /* 0x000fe200078e000e */
[----:B------:R-:W-:Y:S06]  /*1bf90*/  BRA `(.L_x_5183) ;  /* 0xffffffb800d87947 */ /* 0x000fec000383ffff */
.L_x_5085:
[----:B------:R0:W0:Y:S02]  /*1bfa0*/  SYNCS.PHASECHK.TRANS64.TRYWAIT P2, [R0+URZ+0x2a870], R2 ;  /* 0x02a87002000075a7 */ /* 0x000024000804017f */
[----:B0-----:R-:W-:Y:S05]  /*1bfb0*/  @!P2 NANOSLEEP.SYNCS 0x989680 ;  /* 0x009896800000a95d */ /* 0x001fea0003900000 */
[----:B------:R-:W0:Y:S02]  /*1bfc0*/  @!P2 SYNCS.PHASECHK.TRANS64 P2, [R0+URZ+0x2a870], R2 ;  /* 0x02a870020000a5a7 */ /* 0x000e24000804007f */
[----:B0-----:R-:W-:Y:S05]  /*1bfd0*/  @!P2 BRA `(.L_x_5085) ;  /* 0xfffffffc00f0a947 */ /* 0x001fea000383ffff */
[----:B------:R-:W-:Y:S05]  /*1bfe0*/  BRA `(.L_x_5184) ;  /* 0xffffffbc00447947 */ /* 0x000fea000383ffff */
.L_x_5087:
[----:B------:R0:W0:Y:S02]  /*1bff0*/  SYNCS.PHASECHK.TRANS64.TRYWAIT P2, [R0+URZ+0x2a860], R3 ;  /* 0x02a86003000075a7 */ /* 0x000024000804017f */
[----:B0-----:R-:W-:Y:S05]  /*1c000*/  @!P2 NANOSLEEP.SYNCS 0x989680 ;  /* 0x009896800000a95d */ /* 0x001fea0003900000 */
[----:B------:R-:W0:Y:S02]  /*1c010*/  @!P2 SYNCS.PHASECHK.TRANS64 P2, [R0+URZ+0x2a860], R3 ;  /* 0x02a860030000a5a7 */ /* 0x000e24000804007f */
[----:B0-----:R-:W-:Y:S05]  /*1c020*/  @!P2 BRA `(.L_x_5087) ;  /* 0xfffffffc00f0a947 */ /* 0x001fea000383ffff */
[----:B------:R-:W-:Y:S05]  /*1c030*/  BRA `(.L_x_5185) ;  /* 0xffffffbc00547947 */ /* 0x000fea000383ffff */
.L_x_5095:
[----:B0-----:R0:W2:Y:S02]  /*1c040*/  SYNCS.PHASECHK.TRANS64.TRYWAIT P1, [R2+URZ+0x2a870], R3 ;  /* 0x02a87003020075a7 */ /* 0x0010a4000802017f */
[----:B--2---:R-:W-:Y:S05]  /*1c050*/  @!P1 NANOSLEEP.SYNCS 0x989680 ;  /* 0x009896800000995d */ /* 0x004fea0003900000 */
[----:B------:R-:W2:Y:S02]  /*1c060*/  @!P1 SYNCS.PHASECHK.TRANS64 P1, [R2+URZ+0x2a870], R3 ;  /* 0x02a87003020095a7 */ /* 0x000ea4000802007f */
[----:B--2---:R-:W-:Y:S05]  /*1c070*/  @!P1 BRA `(.L_x_5095) ;  /* 0xfffffffc00f09947 */ /* 0x004fea000383ffff */
[----:B------:R-:W-:Y:S05]  /*1c080*/  BRA `(.L_x_5186) ;  /* 0xffffffc400a07947 */ /* 0x000fea000383ffff */
.L_x_5097:
[----:B0-----:R0:W2:Y:S02]  /*1c090*/  SYNCS.PHASECHK.TRANS64.TRYWAIT P1, [R2+URZ+0x2a860], R3 ;  /* 0x02a86003020075a7 */ /* 0x0010a4000802017f */
[----:B--2---:R-:W-:Y:S05]  /*1c0a0*/  @!P1 NANOSLEEP.SYNCS 0x989680 ;  /* 0x009896800000995d */ /* 0x004fea0003900000 */
[----:B------:R-:W2:Y:S02]  /*1c0b0*/  @!P1 SYNCS.PHASECHK.TRANS64 P1, [R2+URZ+0x2a860], R3 ;  /* 0x02a86003020095a7 */ /* 0x000ea4000802007f */
[----:B--2---:R-:W-:Y:S05]  /*1c0c0*/  @!P1 BRA `(.L_x_5097) ;  /* 0xfffffffc00f09947 */ /* 0x004fea000383ffff */
[----:B------:R-:W-:Y:S05]  /*1c0d0*/  BRA `(.L_x_5187) ;  /* 0xffffffc400ac7947 */ /* 0x000fea000383ffff */
.L_x_5111:
[----:B0-----:R0:W2:Y:S02]  /*1c0e0*/  SYNCS.PHASECHK.TRANS64.TRYWAIT P0, [R7+URZ+0x2a820], R0 ;  /* 0x02a82000070075a7 */ /* 0x0010a4000800017f */
[----:B--2---:R-:W-:Y:S05]  /*1c0f0*/  @!P0 NANOSLEEP.SYNCS 0x989680 ;  /* 0x009896800000895d */ /* 0x004fea0003900000 */
[----:B------:R-:W2:Y:S02]  /*1c100*/  @!P0 SYNCS.PHASECHK.TRANS64 P0, [R7+URZ+0x2a820], R0 ;  /* 0x02a82000070085a7 */ /* 0x000ea4000800007f */
[----:B--2---:R-:W-:Y:S05]  /*1c110*/  @!P0 BRA `(.L_x_5111) ;  /* 0xfffffffc00f08947 */ /* 0x004fea000383ffff */
[----:B------:R-:W-:Y:S05]  /*1c120*/  BRA `(.L_x_5188) ;  /* 0xffffffd800947947 */ /* 0x000fea000383ffff */
.L_x_5112:
        /* <DEDUP_REMOVED lines=8> */
[----:B01-3-5:R-:W-:Y:S05]  /*1c1b0*/  WARPSYNC.COLLECTIVE R15, `(.L_x_5190) ;  /* 0x000000000f087348 */ /* 0x02bfea0003c00000 */
[----:B------:R2:W4:Y:S02]  /*1c1c0*/  SHFL.IDX P6, R14, R13, R12, R11 ;  /* 0x0000000c0d0e7389 */ /* 0x00052400000c000b */
[----:B012345:R-:W-:Y:S01]  /*1c1d0*/  ENDCOLLECTIVE ;  /* 0x000000000000791b */ /* 0x03ffe20003800000 */
.L_x_5190:
[----:B------:R-:W-:Y:S05]  /*1c1e0*/  BSYNC B0 ;  /* 0x0000000000007941 */ /* 0x000fea0003800000 */
.L_x_5189:
[----:B------:R-:W-:Y:S05]  /*1c1f0*/  BRA `(.L_x_5191) ;  /* 0xffffffd8007c7947 */ /* 0x000fea000383ffff */
.L_x_5115:
[----:B------:R-:W-:Y:S01]  /*1c200*/  BSSY B1, `(.L_x_5192) ;  /* 0x0000006000017945 */ /* 0x000fe20003800000 */
[----:B------:R-:W-:-:S07]  /*1c210*/  IMAD.MOV.U32 R15, RZ, RZ, -0x1 ;  /* 0xffffffffff0f7424 */ /* 0x000fce00078e00ff */
[----:B01-3-5:R-:W-:Y:S05]  /*1c220*/  WARPSYNC.COLLECTIVE R15, `(.L_x_5193) ;  /* 0x000000000f0c7348 */ /* 0x02bfea0003c00000 */
[----:B------:R-:W-:Y:S02]  /*1c230*/  ELECT P6, UR62, PT ;  /* 0x00000000003e782f */ /* 0x000fe400038c0000 */
[----:B------:R-:W-:Y:S01]  /*1c240*/  MOV R14, UR62 ;  /* 0x0000003e000e7c02 */ /* 0x000fe20008000f00 */
[----:B01-3-5:R-:W-:Y:S10]  /*1c250*/  ENDCOLLECTIVE ;  /* 0x000000000000791b */ /* 0x02bff40003800000 */
.L_x_5193:
[----:B------:R-:W-:Y:S05]  /*1c260*/  BSYNC B1 ;  /* 0x0000000000017941 */ /* 0x000fea0003800000 */
.L_x_5192:
[----:B------:R-:W-:Y:S05]  /*1c270*/  BRA `(.L_x_5194) ;  /* 0xffffffd800747947 */ /* 0x000fea000383ffff */
.L_x_5117:
[----:B0-----:R0:W2:Y:S02]  /*1c280*/  SYNCS.PHASECHK.TRANS64.TRYWAIT P1, [R5+URZ+0x2a840], R0 ;  /* 0x02a84000050075a7 */ /* 0x0010a4000802017f */
[----:B--2---:R-:W-:Y:S05]  /*1c290*/  @!P1 NANOSLEEP.SYNCS 0x989680 ;  /* 0x009896800000995d */ /* 0x004fea0003900000 */
[----:B------:R-:W2:Y:S02]  /*1c2a0*/  @!P1 SYNCS.PHASECHK.TRANS64 P1, [R5+URZ+0x2a840], R0 ;  /* 0x02a84000050095a7 */ /* 0x000ea4000802007f */
[----:B--2---:R-:W-:Y:S05]  /*1c2b0*/  @!P1 BRA `(.L_x_5117) ;  /* 0xfffffffc00f09947 */ /* 0x004fea000383ffff */
[----:B------:R-:W-:Y:S05]  /*1c2c0*/  BRA `(.L_x_5195) ;  /* 0xffffffd800947947 */ /* 0x000fea000383ffff */
.L_x_5119:
[----:B--2---:R2:W4:Y:S02]  /*1c2d0*/  SYNCS.PHASECHK.TRANS64.TRYWAIT P1, [R3+URZ+0x2a840], R2 ;  /* 0x02a84002030075a7 */ /* 0x004524000802017f */
[----:B----4-:R-:W-:Y:S05]  /*1c2e0*/  @!P1 NANOSLEEP.SYNCS 0x989680 ;  /* 0x009896800000995d */ /* 0x010fea0003900000 */
[----:B------:R-:W4:Y:S02]  /*1c2f0*/  @!P1 SYNCS.PHASECHK.TRANS64 P1, [R3+URZ+0x2a840], R2 ;  /* 0x02a84002030095a7 */ /* 0x000f24000802007f */
[----:B----4-:R-:W-:Y:S05]  /*1c300*/  @!P1 BRA `(.L_x_5119) ;  /* 0xfffffffc00f09947 */ /* 0x010fea000383ffff */
[----:B------:R-:W-:Y:S05]  /*1c310*/  BRA `(.L_x_5196) ;  /* 0xffffffd800a07947 */ /* 0x000fea000383ffff */
.L_x_5121:
[----:B----4-:R4:W0:Y:S02]  /*1c320*/  SYNCS.PHASECHK.TRANS64.TRYWAIT P1, [R5+URZ+0x2a860], R0 ;  /* 0x02a86000050075a7 */ /* 0x010824000802017f */
[----:B0-----:R-:W-:Y:S05]  /*1c330*/  @!P1 NANOSLEEP.SYNCS 0x989680 ;  /* 0x009896800000995d */ /* 0x001fea0003900000 */
[----:B------:R-:W0:Y:S02]  /*1c340*/  @!P1 SYNCS.PHASECHK.TRANS64 P1, [R5+URZ+0x2a860], R0 ;  /* 0x02a86000050095a7 */ /* 0x000e24000802007f */
[----:B0-----:R-:W-:Y:S05]  /*1c350*/  @!P1 BRA `(.L_x_5121) ;  /* 0xfffffffc00f09947 */ /* 0x001fea000383ffff */
[----:B------:R-:W-:Y:S05]  /*1c360*/  BRA `(.L_x_5197) ;  /* 0xffffffd8009c7947 */ /* 0x000fea000383ffff */
.L_x_5123:
[----:B------:R0:W0:Y:S02]  /*1c370*/  SYNCS.PHASECHK.TRANS64.TRYWAIT P1, [R3+URZ+0x2a860], R2 ;  /* 0x02a86002030075a7 */ /* 0x000024000802017f */
[----:B0-----:R-:W-:Y:S05]  /*1c380*/  @!P1 NANOSLEEP.SYNCS 0x989680 ;  /* 0x009896800000995d */ /* 0x001fea0003900000 */
[----:B------:R-:W0:Y:S02]  /*1c390*/  @!P1 SYNCS.PHASECHK.TRANS64 P1, [R3+URZ+0x2a860], R2 ;  /* 0x02a86002030095a7 */ /* 0x000e24000802007f */
[----:B0-----:R-:W-:Y:S05]  /*1c3a0*/  @!P1 BRA `(.L_x_5123) ;  /* 0xfffffffc00f09947 */ /* 0x001fea000383ffff */
[----:B------:R-:W-:Y:S05]  /*1c3b0*/  BRA `(.L_x_5198) ;  /* 0xffffffd800987947 */ /* 0x000fea000383ffff */
.L_x_5125:
[----:B------:R0:W0:Y:S02]  /*1c3c0*/  SYNCS.PHASECHK.TRANS64.TRYWAIT P1, [R5+URZ+0x2a880], R0 ;  /* 0x02a88000050075a7 */ /* 0x000024000802017f */
[----:B0-----:R-:W-:Y:S05]  /*1c3d0*/  @!P1 NANOSLEEP.SYNCS 0x989680 ;  /* 0x009896800000995d */ /* 0x001fea0003900000 */
[----:B------:R-:W0:Y:S02]  /*1c3e0*/  @!P1 SYNCS.PHASECHK.TRANS64 P1, [R5+URZ+0x2a880], R0 ;  /* 0x02a88000050095a7 */ /* 0x000e24000802007f */
[----:B0-----:R-:W-:Y:S05]  /*1c3f0*/  @!P1 BRA `(.L_x_5125) ;  /* 0xfffffffc00f09947 */ /* 0x001fea000383ffff */
[----:B------:R-:W-:Y:S05]  /*1c400*/  BRA `(.L_x_5199) ;  /* 0xffffffd800947947 */ /* 0x000fea000383ffff */
.L_x_5200:
        /* <DEDUP_REMOVED lines=15> */
.L_x_15838:


//--------------------- .text._ZN7cutlass13device_kernelIN5flash11enable_sm90INS1_16FlashAttnFwdSm90INS1_25CollectiveMainloopFwdSm90ILi2EN4cute5tupleIJNS5_1CILi1EEES8_S8_EEENS6_IJNS7_ILi128EEESA_NS7_ILi192EEEEEELi192ENS_12float_e4m3_tEfNS_4arch4Sm90ELb0ELb1ELb1ELb1ELb1ELb1ELb0ELb1ELb1ELb1ELb0ELb0EEENS1_21CollectiveEpilogueFwdINS6_IJSA_SB_SA_EEES9_NS_10bfloat16_tESF_Li256ELb1ELb1ELb0ELb1EEENS1_36VarlenDynamicPersistentTileSchedulerILi128ELi128ELi256ELi128ELb0ELb1ELb1ELb1ELb0ELb1EEEEEEEEEvNT_6ParamsE --------------------------
	.section	.text._ZN7cutlass13device_kernelIN5flash11enable_sm90INS1_16FlashAttnFwdSm90INS1_25CollectiveMainloopFwdSm90ILi2EN4cute5tupleIJNS5_1CILi1EEES8_S8_EEENS6_IJNS7_ILi128EEESA_NS7_ILi192EEEEEELi192ENS_12float_e4m3_tEfNS_4arch4Sm90ELb0ELb1ELb1ELb1ELb1ELb1ELb0ELb1ELb1ELb1ELb0ELb0EEENS1_21CollectiveEpilogueFwdINS6_IJSA_SB_SA_EEES9_NS_10bfloat16_tESF_Li256ELb1ELb1ELb0ELb1EEENS1_36VarlenDynamicPersistentTileSchedulerILi128ELi128ELi256ELi128ELb0ELb1ELb1ELb1ELb0ELb1EEEEEEEEEvNT_6ParamsE,"ax",@progbits
	.align	128
.text._ZN7cutlass13device_kernelIN5flash11enable_sm90INS1_16FlashAttnFwdSm90INS1_25CollectiveMainloopFwdSm90ILi2EN4cute5tupleIJNS5_1CILi1EEES8_S8_EEENS6_IJNS7_ILi128EEESA_NS7_ILi192EEEEEELi192ENS_12float_e4m3_tEfNS_4arch4Sm90ELb0ELb1ELb1ELb1ELb1ELb1ELb0ELb1ELb1ELb1ELb0ELb0EEENS1_21CollectiveEpilogueFwdINS6_IJSA_SB_SA_EEES9_NS_10bfloat16_tESF_Li256ELb1ELb1ELb0ELb1EEENS1_36VarlenDynamicPersistentTileSchedulerILi128ELi128ELi256ELi128ELb0ELb1ELb1ELb1ELb0ELb1EEEEEEEEEvNT_6ParamsE:
        .type           _ZN7cutlass13device_kernelIN5flash11enable_sm90INS1_16FlashAttnFwdSm90INS1_25CollectiveMainloopFwdSm90ILi2EN4cute5tupleIJNS5_1CILi1EEES8_S8_EEENS6_IJNS7_ILi128EEESA_NS7_ILi192EEEEEELi192ENS_12float_e4m3_tEfNS_4arch4Sm90ELb0ELb1ELb1ELb1ELb1ELb1ELb0ELb1ELb1ELb1ELb0ELb0EEENS1_21CollectiveEpilogueFwdINS6_IJSA_SB_SA_EEES9_NS_10bfloat16_tESF_Li256ELb1ELb1ELb0ELb1EEENS1_36VarlenDynamicPersistentTileSchedulerILi128ELi128ELi256ELi128ELb0ELb1ELb1ELb1ELb0ELb1EEEEEEEEEvNT_6ParamsE,@function
        .size           _ZN7cutlass13device_kernelIN5flash11enable_sm90INS1_16FlashAttnFwdSm90INS1_25CollectiveMainloopFwdSm90ILi2EN4cute5tupleIJNS5_1CILi1EEES8_S8_EEENS6_IJNS7_ILi128EEESA_NS7_ILi192EEEEEELi192ENS_12float_e4m3_tEfNS_4arch4Sm90ELb0ELb1ELb1ELb1ELb1ELb1ELb0ELb1ELb1ELb1ELb0ELb0EEENS1_21CollectiveEpilogueFwdINS6_IJSA_SB_SA_EEES9_NS_10bfloat16_tESF_Li256ELb1ELb1ELb0ELb1EEENS1_36VarlenDynamicPersistentTileSchedulerILi128ELi128ELi256ELi128ELb0ELb1ELb1ELb1ELb0ELb1EEEEEEEEEvNT_6ParamsE,(.L_x_15839 - _ZN7cutlass13device_kernelIN5flash11enable_sm90INS1_16FlashAttnFwdSm90INS1_25CollectiveMainloopFwdSm90ILi2EN4cute5tupleIJNS5_1CILi1EEES8_S8_EEENS6_IJNS7_ILi128EEESA_NS7_ILi192EEEEEELi192ENS_12float_e4m3_tEfNS_4arch4Sm90ELb0ELb1ELb1ELb1ELb1ELb1ELb0ELb1ELb1ELb1ELb0ELb0EEENS1_21CollectiveEpilogueFwdINS6_IJSA_SB_SA_EEES9_NS_10bfloat16_tESF_Li256ELb1ELb1ELb0ELb1EEENS1_36VarlenDynamicPersistentTileSchedulerILi128ELi128ELi256ELi128ELb0ELb1ELb1ELb1ELb0ELb1EEEEEEEEEvNT_6ParamsE)
        .other          _ZN7cutlass13device_kernelIN5flash11enable_sm90INS1_16FlashAttnFwdSm90INS1_25CollectiveMainloopFwdSm90ILi2EN4cute5tupleIJNS5_1CILi1EEES8_S8_EEENS6_IJNS7_ILi128EEESA_NS7_ILi192EEEEEELi192ENS_12float_e4m3_tEfNS_4arch4Sm90ELb0ELb1ELb1ELb1ELb1ELb1ELb0ELb1ELb1ELb1ELb0ELb0EEENS1_21CollectiveEpilogueFwdINS6_IJSA_SB_SA_EEES9_NS_10bfloat16_tESF_Li256ELb1ELb1ELb0ELb1EEENS1_36VarlenDynamicPersistentTileSchedulerILi128ELi128ELi256ELi128ELb0ELb1ELb1ELb1ELb0ELb1EEEEEEEEEvNT_6ParamsE,@"STO_CUDA_ENTRY STV_DEFAULT"
_ZN7cutlass13device_kernelIN5flash11enable_sm90INS1_16FlashAttnFwdSm90INS1_25CollectiveMainloopFwdSm90ILi2EN4cute5tupleIJNS5_1CILi1EEES8_S8_EEENS6_IJNS7_ILi128EEESA_NS7_ILi192EEEEEELi192ENS_12float_e4m3_tEfNS_4arch4Sm90ELb0ELb1ELb1ELb1ELb1ELb1ELb0ELb1ELb1ELb1ELb0ELb0EEENS1_21CollectiveEpilogueFwdINS6_IJSA_SB_SA_EEES9_NS_10bfloat16_tESF_Li256ELb1ELb1ELb0ELb1EEENS1_36VarlenDynamicPersistentTileSchedulerILi128ELi128ELi256ELi128ELb0ELb1ELb1ELb1ELb0ELb1EEEEEEEEEvNT_6ParamsE:
        /* <DEDUP_REMOVED lines=18> */
.L_x_5202:
[----:B------:R-:W-:Y:S05]  /*0120*/  BSYNC B0 ;  /* 0x0000000000007941 */ /* 0x000fea0003800000 */
.L_x_5201:
        /* <DEDUP_REMOVED lines=41> */
.L_x_5203:
        /* <DEDUP_REMOVED lines=22> */
.L_x_5204:
        /* <DEDUP_REMOVED lines=18> */
.L_x_5205:
        /* <DEDUP_REMOVED lines=22> */
.L_x_5206:
        /* <DEDUP_REMOVED lines=23> */
.L_x_5207:
        /* <DEDUP_REMOVED lines=8> */
.L_x_5210:
        /* <DEDUP_REMOVED lines=20> */
[----:B------:R-:W-:Y:S02]  /*0ad0*/  R2UR UR39, R16 ;  /* 0x00000000102772ca */ /* 0x000fe400000e0000 */
[----:B------:R-:W-:Y:S01]  /*0ae0*/  CS2R R200, SRZ ;  /* 0x0000000000c87805 */ /* 0x000fe2000001ff00 */
[----:B------:R-:W-:Y:S01]  /*0af0*/  IMAD.MOV.U32 R210, RZ, RZ, RZ ;  /* 0x000000ffffd27224 */ /* 0x000fe200078e00ff */
[----:B------:R-:W-:Y:S01]  /*0b00*/  ULOP3.LUT UR40, UR36, 0x1, URZ, 0xfc, !UPT ;  /* 0x0000000124287892 */ /* 0x000fe2000f8efc3f */
[----:B------:R-:W-:-:S08]  /*0b10*/  UMOV UR37, URZ ;  /* 0x0000003f00257c82 */ /* 0x000fd00008000000 */
[----:B------:R-:W-:Y:S01]  /*0b20*/  UIADD3 UR39, UR39, 0x18400, URZ ;  /* 0x0001840027277890 */ /* 0x000fe2000fffe03f */
[----:B0-----:R-:W-:-:S05]  /*0b30*/  VIADD R18, R0, 0xffffff80 ;  /* 0xffffff8000127836 */ /* 0x001fca0000000000 */
[----:B------:R-:W-:Y:S02]  /*0b40*/  SHF.R.S32.HI R0, RZ, 0x1f, R18 ;  /* 0x0000001fff007819 */ /* 0x000fe40000011412 */
[-C--:B------:R-:W-:Y:S02]  /*0b50*/  LEA.HI R4, R18, R18.reuse, RZ, 0x1 ;  /* 0x0000001212047211 */ /* 0x080fe400078f08ff */
[CC--:B------:R-:W-:Y:S02]  /*0b60*/  LEA.HI R2, R0.reuse, R18.reuse, RZ, 0x5 ;  /* 0x0000001200027211 */ /* 0x0c0fe400078f28ff */
[----:B------:R-:W-:Y:S02]  /*0b70*/  LEA.HI R7, R0, R18, RZ, 0x4 ;  /* 0x0000001200077211 */ /* 0x000fe400078f20ff */
[----:B------:R-:W-:Y:S01]  /*0b80*/  SHF.R.S32.HI R211, RZ, 0x1, R4 ;  /* 0x00000001ffd37819 */ /* 0x000fe20000011404 */
[----:B------:R-:W-:Y:S01]  /*0b90*/  IMAD.SHL.U32 R3, R2, 0x20, RZ ;  /* 0x0000002002037824 */ /* 0x000fe200078e00ff */
[----:B------:R-:W-:-:S02]  /*0ba0*/  LOP3.LUT R2, R7, 0x3fffff0, RZ, 0xc0, !PT ;  /* 0x03fffff007027812 */ /* 0x000fc400078ec0ff */
[----:B------:R-:W-:Y:S02]  /*0bb0*/  SHF.R.S32.HI R8, RZ, 0x4, R7 ;  /* 0x00000004ff087819 */ /* 0x000fe40000011407 */
[----:B------:R-:W-:Y:S01]  /*0bc0*/  LOP3.LUT R5, R3, 0xfffffc00, RZ, 0xc0, !PT ;  /* 0xfffffc0003057812 */ /* 0x000fe200078ec0ff */
[----:B------:R-:W-:Y:S01]  /*0bd0*/  IMAD.IADD R2, R18, 0x1, -R2 ;  /* 0x0000000112027824 */ /* 0x000fe200078e0a02 */
[C---:B------:R-:W-:Y:S02]  /*0be0*/  LOP3.LUT R3, R4.reuse, 0xfffffffe, RZ, 0xc0, !PT ;  /* 0xfffffffe04037812 */ /* 0x040fe400078ec0ff */
[----:B------:R-:W-:Y:S01]  /*0bf0*/  LEA.HI R4, R4, R211, RZ, 0x1 ;  /* 0x000000d304047211 */ /* 0x000fe200078f08ff */
[----:B------:R-:W-:Y:S01]  /*0c00*/  IMAD R10, R2, 0x40, R5 ;  /* 0x00000040020a7824 */ /* 0x000fe200078e0205 */
[-C--:B------:R-:W-:Y:S01]  /*0c10*/  LEA.HI R2, R0, R18.reuse, RZ, 0x7 ;  /* 0x0000001200027211 */ /* 0x080fe200078f38ff */
[----:B------:R-:W-:Y:S01]  /*0c20*/  IMAD.IADD R15, R18, 0x1, -R3 ;  /* 0x00000001120f7824 */ /* 0x000fe200078e0a03 */
[----:B------:R-:W-:-:S02]  /*0c30*/  LEA.HI R5, R0, R18, RZ, 0x2 ;  /* 0x0000001200057211 */ /* 0x000fc400078f10ff */
[----:B------:R-:W-:Y:S01]  /*0c40*/  LOP3.LUT R9, R2, 0xffffff80, RZ, 0xc0, !PT ;  /* 0xffffff8002097812 */ /* 0x000fe200078ec0ff */
[----:B------:R-:W-:Y:S01]  /*0c50*/  IMAD.SHL.U32 R206, R15, 0x8, RZ ;  /* 0x000000080fce7824 */ /* 0x000fe200078e00ff */
[----:B------:R-:W-:Y:S02]  /*0c60*/  LOP3.LUT R6, R4, 0x3fffffe, RZ, 0xc0, !PT ;  /* 0x03fffffe04067812 */ /* 0x000fe400078ec0ff */
[----:B------:R-:W-:Y:S01]  /*0c70*/  SHF.R.S32.HI R3, RZ, 0x2, R5 ;  /* 0x00000002ff037819 */ /* 0x000fe20000011405 */
[----:B------:R-:W-:Y:S01]  /*0c80*/  IMAD.IADD R13, R18, 0x1, -R9 ;  /* 0x00000001120d7824 */ /* 0x000fe200078e0a09 */
[----:B------:R-:W-:Y:S01]  /*0c90*/  LEA.HI R7, R7, R8, RZ, 0x1 ;  /* 0x0000000807077211 */ /* 0x000fe200078f08ff */
[----:B------:R-:W-:Y:S01]  /*0ca0*/  IMAD.IADD R6, R211, 0x1, -R6 ;  /* 0x00000001d3067824 */ /* 0x000fe200078e0a06 */
[----:B------:R-:W-:Y:S01]  /*0cb0*/  SHF.R.S32.HI R4, RZ, 0x1f, R5 ;  /* 0x0000001fff047819 */ /* 0x000fe20000011405 */
[----:B------:R-:W-:Y:S01]  /*0cc0*/  VIADD R222, R206, 0x20 ;  /* 0x00000020cede7836 */ /* 0x000fe20000000000 */
[----:B------:R-:W-:Y:S01]  /*0cd0*/  LOP3.LUT R7, R7, 0x1ffffffe, RZ, 0xc0, !PT ;  /* 0x1ffffffe07077812 */ /* 0x000fe200078ec0ff */
[----:B------:R-:W-:Y:S01]  /*0ce0*/  IMAD R217, R8, 0x8, R6 ;  /* 0x0000000808d97824 */ /* 0x000fe200078e0206 */
[----:B------:R-:W-:Y:S01]  /*0cf0*/  LEA.HI R4, R4, R3, RZ, 0x2 ;  /* 0x0000000304047211 */ /* 0x000fe200078f10ff */
[----:B------:R-:W-:Y:S01]  /*0d00*/  IMAD.IADD R9, R206, 0x1, R222 ;  /* 0x00000001ce097824 */ /* 0x000fe200078e02de */
[----:B------:R-:W-:Y:S01]  /*0d10*/  SHF.R.S32.HI R6, RZ, 0x1f, R13 ;  /* 0x0000001fff067819 */ /* 0x000fe2000001140d */
[----:B------:R-:W-:Y:S01]  /*0d20*/  IMAD.IADD R7, R8, 0x1, -R7 ;  /* 0x0000000108077824 */ /* 0x000fe200078e0a07 */
[----:B------:R-:W-:Y:S01]  /*0d30*/  LOP3.LUT R4, R4, 0xfffffffc, RZ, 0xc0, !PT ;  /* 0xfffffffc04047812 */ /* 0x000fe200078ec0ff */
[----:B------:R-:W-:Y:S01]  /*0d40*/  VIADD R223, R206, 0x10 ;  /* 0x00000010cedf7836 */ /* 0x000fe20000000000 */
[----:B------:R-:W-:Y:S01]  /*0d50*/  LEA.HI R8, R6, R13, RZ, 0x2 ;  /* 0x0000000d06087211 */ /* 0x000fe200078f10ff */
[----:B------:R-:W-:Y:S01]  /*0d60*/  IMAD R7, R7, 0x8, R10 ;  /* 0x0000000807077824 */ /* 0x000fe200078e020a */
[----:B------:R-:W-:Y:S01]  /*0d70*/  SHF.R.S32.HI R17, RZ, 0x7, R2 ;  /* 0x00000007ff117819 */ /* 0x000fe20000011402 */
[----:B------:R-:W-:Y:S01]  /*0d80*/  IMAD.IADD R20, R3, 0x1, -R4 ;  /* 0x0000000103147824 */ /* 0x000fe200078e0a04 */
[--C-:B------:R-:W-:Y:S01]  /*0d90*/  SHF.R.S32.HI R3, RZ, 0x2, R8.reuse ;  /* 0x00000002ff037819 */ /* 0x100fe20000011408 */
[C---:B------:R-:W-:Y:S01]  /*0da0*/  VIADD R224, R206.reuse, 0x40 ;  /* 0x00000040cee07836 */ /* 0x040fe20000000000 */
[----:B------:R-:W-:Y:S01]  /*0db0*/  SHF.R.S32.HI R4, RZ, 0x1f, R8 ;  /* 0x0000001fff047819 */ /* 0x000fe20000011408 */
[----:B------:R-:W-:Y:S01]  /*0dc0*/  VIADD R225, R206, 0x30 ;  /* 0x00000030cee17836 */ /* 0x000fe20000000000 */
[----:B------:R-:W-:Y:S01]  /*0dd0*/  SHF.R.S32.HI R12, RZ, 0x1f, R9 ;  /* 0x0000001fff0c7819 */ /* 0x000fe20000011409 */
[----:B------:R-:W-:Y:S01]  /*0de0*/  STL [R1+0x4], R20 ;  /* 0x0000041401007387 */ /* 0x000fe20000100800 */
[----:B------:R-:W-:Y:S01]  /*0df0*/  LEA.HI R4, R4, R3, RZ, 0x3 ;  /* 0x0000000304047211 */ /* 0x000fe200078f18ff */
[----:B------:R-:W-:Y:S01]  /*0e00*/  IMAD.IADD R11, R206, 0x1, R224 ;  /* 0x00000001ce0b7824 */ /* 0x000fe200078e02e0 */
[----:B------:R-:W-:Y:S01]  /*0e10*/  LEA.HI R6, R6, R13, RZ, 0x5 ;  /* 0x0000000d06067211 */ /* 0x000fe200078f28ff */
[----:B------:R0:W-:Y:S01]  /*0e20*/  STL [R1+0x50], R7 ;  /* 0x0000500701007387 */ /* 0x0001e20000100800 */
[----:B------:R-:W-:Y:S01]  /*0e30*/  LOP3.LUT R4, R4, 0xfffffff8, RZ, 0xc0, !PT ;  /* 0xfffffff804047812 */ /* 0x000fe200078ec0ff */
[----:B------:R-:W-:Y:S01]  /*0e40*/  VIADD R226, R206, 0x50 ;  /* 0x00000050cee27836 */ /* 0x000fe20000000000 */
[----:B------:R-:W-:Y:S01]  /*0e50*/  LEA.HI R2, R2, R17, RZ, 0x1 ;  /* 0x0000001102027211 */ /* 0x000fe200078f08ff */
[----:B------:R-:W-:Y:S01]  /*0e60*/  IMAD.SHL.U32 R215, R20, 0x80, RZ ;  /* 0x0000008014d77824 */ /* 0x000fe200078e00ff */
[CC--:B------:R-:W-:Y:S01]  /*0e70*/  LEA.HI R10, R12.reuse, R9.reuse, RZ, 0x4 ;  /* 0x000000090c0a7211 */ /* 0x0c0fe200078f20ff */
[----:B------:R-:W-:Y:S01]  /*0e80*/  IMAD.IADD R3, R3, 0x1, -R4 ;  /* 0x0000000103037824 */ /* 0x000fe200078e0a04 */
[----:B------:R-:W-:Y:S01]  /*0e90*/  LEA.HI R9, R12, R9, RZ, 0x6 ;  /* 0x000000090c097211 */ /* 0x000fe200078f30ff */
[----:B------:R-:W-:Y:S01]  /*0ea0*/  IMAD.SHL.U32 R217, R217, 0x40, RZ ;  /* 0x00000040d9d97824 */ /* 0x000fe200078e00ff */
[----:B------:R-:W-:-:S02]  /*0eb0*/  SHF.R.S32.HI R6, RZ, 0x5, R6 ;  /* 0x00000005ff067819 */ /* 0x000fc40000011406 */
[----:B------:R-:W-:Y:S01]  /*0ec0*/  LOP3.LUT R2, R2, 0x3fffffe, RZ, 0xc0, !PT ;  /* 0x03fffffe02027812 */ /* 0x000fe200078ec0ff */
[----:B------:R-:W-:Y:S01]  /*0ed0*/  IMAD.SHL.U32 R9, R9, 0x80, RZ ;  /* 0x0000008009097824 */ /* 0x000fe200078e00ff */
[----:B------:R-:W-:Y:S01]  /*0ee0*/  LEA.HI R0, R0, R18, RZ, 0x3 ;  /* 0x0000001200007211 */ /* 0x000fe200078f18ff */
[----:B------:R-:W-:Y:S01]  /*0ef0*/  IMAD R3, R6, 0x10, R3 ;  /* 0x0000001006037824 */ /* 0x000fe200078e0203 */
[----:B------:R-:W-:Y:S01]  /*0f00*/  LOP3.LUT R5, R5, 0xfffffffc, RZ, 0xc0, !PT ;  /* 0xfffffffc05057812 */ /* 0x000fe200078ec0ff */
[----:B------:R-:W-:Y:S01]  /*0f10*/  IMAD.IADD R2, R17, 0x1, -R2 ;  /* 0x0000000111027824 */ /* 0x000fe200078e0a02 */
[----:B------:R-:W-:Y:S01]  /*0f20*/  LOP3.LUT R6, R9, 0xffffe000, RZ, 0xc0, !PT ;  /* 0xffffe00009067812 */ /* 0x000fe200078ec0ff */
[----:B------:R-:W-:Y:S01]  /*0f30*/  IMAD.MOV.U32 R17, RZ, RZ, RZ ;  /* 0x000000ffff117224 */ /* 0x000fe200078e00ff */
[----:B------:R-:W-:Y:S01]  /*0f40*/  SHF.R.S32.HI R14, RZ, 0x1f, R11 ;  /* 0x0000001fff0e7819 */ /* 0x000fe2000001140b */
[----:B------:R-:W-:Y:S01]  /*0f50*/  IMAD R9, R2, 0x40, R3 ;  /* 0x0000004002097824 */ /* 0x000fe200078e0203 */
[----:B------:R-:W-:Y:S01]  /*0f60*/  LOP3.LUT R2, R0, 0xfffffff8, RZ, 0xc0, !PT ;  /* 0xfffffff800027812 */ /* 0x000fe200078ec0ff */
[----:B------:R-:W-:Y:S01]  /*0f70*/  IMAD.IADD R5, R18, 0x1, -R5 ;  /* 0x0000000112057824 */ /* 0x000fe200078e0a05 */
[----:B------:R-:W-:-:S02]  /*0f80*/  LEA.HI R214, R14, R11, RZ, 0x4 ;  /* 0x0000000b0ed67211 */ /* 0x000fc400078f20ff */
[----:B------:R-:W-:Y:S01]  /*0f90*/  STL [R1+0x4c], R9 ;  /* 0x00004c0901007387 */ /* 0x000fe20000100800 */
[----:B------:R-:W-:Y:S01]  /*0fa0*/  IMAD.IADD R3, R18, 0x1, -R2 ;  /* 0x0000000112037824 */ /* 0x000fe200078e0a02 */
[----:B------:R-:W-:Y:S01]  /*0fb0*/  LEA.HI R4, R5, R5, RZ, 0x1 ;  /* 0x0000000505047211 */ /* 0x000fe200078f08ff */
[----:B------:R-:W-:Y:S01]  /*0fc0*/  IMAD.SHL.U32 R18, R15, 0x10, RZ ;  /* 0x000000100f127824 */ /* 0x000fe200078e00ff */
[----:B------:R-:W-:Y:S01]  /*0fd0*/  LEA.HI R11, R14, R11, RZ, 0x6 ;  /* 0x0000000b0e0b7211 */ /* 0x000fe200078f30ff */
[----:B------:R-:W-:Y:S01]  /*0fe0*/  IMAD.SHL.U32 R228, R3, 0x8, RZ ;  /* 0x0000000803e47824 */ /* 0x000fe200078e00ff */
[----:B------:R-:W-:Y:S01]  /*0ff0*/  LOP3.LUT R4, R4, 0x1ffffffe, RZ, 0xc0, !PT ;  /* 0x1ffffffe04047812 */ /* 0x000fe200078ec0ff */
[----:B------:R-:W-:Y:S01]  /*1000*/  VIADD R208, R18, 0x60 ;  /* 0x0000006012d07836 */ /* 0x000fe20000000000 */
[----:B------:R-:W-:Y:S01]  /*1010*/  LOP3.LUT R215, R215, 0x180, RZ, 0xc0, !PT ;  /* 0x00000180d7d77812 */ /* 0x000fe200078ec0ff */
[----:B------:R-:W-:Y:S01]  /*1020*/  VIADD R2, R228, 0x40 ;  /* 0x00000040e4027836 */ /* 0x000fe20000000000 */
[----:B------:R-:W-:Y:S01]  /*1030*/  SHF.R.S32.HI R3, RZ, 0x1f, R228 ;  /* 0x0000001fff037819 */ /* 0x000fe200000114e4 */
[----:B------:R-:W-:Y:S01]  /*1040*/  IMAD.IADD R4, R5, 0x1, -R4 ;  /* 0x0000000105047824 */ /* 0x000fe200078e0a04 */
[----:B------:R-:W-:Y:S01]  /*1050*/  SHF.R.S32.HI R3, RZ, 0x1f, R223 ;  /* 0x0000001fff037819 */ /* 0x000fe200000114df */
[----:B------:R-:W-:Y:S01]  /*1060*/  IMAD.SHL.U32 R12, R11, 0x80, RZ ;  /* 0x000000800b0c7824 */ /* 0x000fe200078e00ff */
[----:B------:R-:W-:Y:S01]  /*1070*/  SHF.R.S32.HI R5, RZ, 0x1f, R222 ;  /* 0x0000001fff057819 */ /* 0x000fe200000114de */
[----:B------:R-:W-:Y:S01]  /*1080*/  VIADD R209, R18, 0xa0 ;  /* 0x000000a012d17836 */ /* 0x000fe20000000000 */
[----:B------:R-:W-:Y:S01]  /*1090*/  SHF.R.S32.HI R0, RZ, 0x3, R0 ;  /* 0x00000003ff007819 */ /* 0x000fe20000011400 */
[----:B------:R1:W-:Y:S01]  /*10a0*/  STL [R1+0x3c], R3 ;  /* 0x00003c0301007387 */ /* 0x0003e20000100800 */
[----:B------:R-:W-:Y:S01]  /*10b0*/  VIADD R0, R228, 0x80 ;  /* 0x00000080e4007836 */ /* 0x000fe20000000000 */
[----:B------:R-:W-:Y:S01]  /*10c0*/  SHF.R.U32.HI R216, RZ, 0x3, R215 ;  /* 0x00000003ffd87819 */ /* 0x000fe200000116d7 */
[----:B------:R-:W-:Y:S01]  /*10d0*/  IMAD R227, R4, 0x8, R9 ;  /* 0x0000000804e37824 */ /* 0x000fe200078e0209 */
[----:B------:R2:W-:Y:S01]  /*10e0*/  STL [R1+0x38], R5 ;  /* 0x0000380501007387 */ /* 0x0005e20000100800 */
[----:B0-----:R-:W-:-:S02]  /*10f0*/  LOP3.LUT R7, R215, 0x30, R10, 0xf8, !PT ;  /* 0x00000030d7077812 */ /* 0x001fc400078ef80a */
[----:B------:R-:W-:Y:S02]  /*1100*/  LOP3.LUT R11, R215, 0x30, R214, 0xf8, !PT ;  /* 0x00000030d70b7812 */ /* 0x000fe400078ef8d6 */
[----:B------:R-:W-:Y:S02]  /*1110*/  SHF.R.S32.HI R2, RZ, 0x1f, R2 ;  /* 0x0000001fff027819 */ /* 0x000fe40000011402 */
[----:B-1----:R-:W-:Y:S02]  /*1120*/  SHF.R.S32.HI R3, RZ, 0x1f, R225 ;  /* 0x0000001fff037819 */ /* 0x002fe400000114e1 */
[----:B------:R-:W-:Y:S02]  /*1130*/  SHF.R.S32.HI R2, RZ, 0x1f, R0 ;  /* 0x0000001fff027819 */ /* 0x000fe40000011400 */
[----:B--2---:R-:W-:Y:S01]  /*1140*/  SHF.R.S32.HI R5, RZ, 0x1f, R224 ;  /* 0x0000001fff057819 */ /* 0x004fe200000114e0 */
[----:B------:R0:W-:Y:S01]  /*1150*/  STL [R1+0x34], R3 ;  /* 0x0000340301007387 */ /* 0x0001e20000100800 */
[----:B------:R-:W-:-:S02]  /*1160*/  LOP3.LUT R7, R7, R216, RZ, 0x3c, !PT ;  /* 0x000000d807077212 */ /* 0x000fc400078e3cff */
[----:B------:R-:W-:Y:S01]  /*1170*/  LOP3.LUT R12, R12, 0xffffe000, RZ, 0xc0, !PT ;  /* 0xffffe0000c0c7812 */ /* 0x000fe200078ec0ff */
[----:B------:R1:W-:Y:S01]  /*1180*/  STL [R1+0x30], R5 ;  /* 0x0000300501007387 */ /* 0x0003e20000100800 */
[----:B------:R-:W-:Y:S02]  /*1190*/  LOP3.LUT R11, R11, R216, RZ, 0x3c, !PT ;  /* 0x000000d80b0b7212 */ /* 0x000fe400078e3cff */
[-C--:B------:R-:W-:Y:S02]  /*11a0*/  IADD3 R7, R7, R217.reuse, R6 ;  /* 0x000000d907077210 */ /* 0x080fe40007ffe006 */
[----:B------:R-:W-:Y:S02]  /*11b0*/  IADD3 R11, R11, R217, R12 ;  /* 0x000000d90b0b7210 */ /* 0x000fe40007ffe00c */
[----:B0-----:R-:W-:Y:S01]  /*11c0*/  SHF.R.S32.HI R3, RZ, 0x1f, R226 ;  /* 0x0000001fff037819 */ /* 0x001fe200000114e2 */
[----:B------:R-:W-:Y:S01]  /*11d0*/  IMAD.IADD R2, R16, 0x1, R7 ;  /* 0x0000000110027824 */ /* 0x000fe200078e0207 */
[----:B------:R-:W-:-:S02]  /*11e0*/  LOP3.LUT R204, R8, 0x7ffffffc, RZ, 0xc0, !PT ;  /* 0x7ffffffc08cc7812 */ /* 0x000fc400078ec0ff */
[----:B-1----:R-:W-:Y:S01]  /*11f0*/  LOP3.LUT R5, R215, 0x30, R18, 0xf8, !PT ;  /* 0x00000030d7057812 */ /* 0x002fe200078ef812 */
[----:B------:R0:W-:Y:S01]  /*1200*/  STL [R1+0x2c], R3 ;  /* 0x00002c0301007387 */ /* 0x0001e20000100800 */
[----:B------:R-:W-:Y:S01]  /*1210*/  IADD3 R205, R18, 0x80, RZ ;  /* 0x0000008012cd7810 */ /* 0x000fe20007ffe0ff */
[----:B------:R-:W-:Y:S01]  /*1220*/  IMAD.IADD R204, R13, 0x1, -R204 ;  /* 0x000000010dcc7824 */ /* 0x000fe200078e0acc */
[----:B------:R-:W-:Y:S02]  /*1230*/  LOP3.LUT R5, R5, R216, RZ, 0x3c, !PT ;  /* 0x000000d805057212 */ /* 0x000fe400078e3cff */
[----:B------:R-:W-:Y:S02]  /*1240*/  SHF.R.S32.HI R19, RZ, 0x1f, R18 ;  /* 0x0000001fff137819 */ /* 0x000fe40000011412 */
[----:B------:R-:W-:Y:S02]  /*1250*/  SHF.R.S32.HI R221, RZ, 0x1f, R208 ;  /* 0x0000001fffdd7819 */ /* 0x000fe400000114d0 */
[----:B------:R-:W-:-:S02]  /*1260*/  SHF.R.S32.HI R220, RZ, 0x1f, R205 ;  /* 0x0000001fffdc7819 */ /* 0x000fc400000114cd */
[----:B0-----:R-:W-:Y:S02]  /*1270*/  LOP3.LUT R3, R215, 0x10, R18, 0xf8, !PT ;  /* 0x00000010d7037812 */ /* 0x001fe400078ef812 */
[----:B------:R-:W-:Y:S02]  /*1280*/  SHF.R.S32.HI R219, RZ, 0x1f, R209 ;  /* 0x0000001fffdb7819 */ /* 0x000fe400000114d1 */
[----:B------:R-:W-:Y:S02]  /*1290*/  LOP3.LUT R0, R3, R216, RZ, 0x3c, !PT ;  /* 0x000000d803007212 */ /* 0x000fe400078e3cff */
[----:B------:R-:W-:Y:S02]  /*12a0*/  IADD3 R3, R16, R217, R5 ;  /* 0x000000d910037210 */ /* 0x000fe40007ffe005 */
[----:B------:R-:W-:Y:S01]  /*12b0*/  SHF.R.S32.HI R213, RZ, 0x4, R10 ;  /* 0x00000004ffd57819 */ /* 0x000fe2000001140a */
[----:B------:R-:W-:Y:S01]  /*12c0*/  IMAD.IADD R0, R217, 0x1, R0 ;  /* 0x00000001d9007824 */ /* 0x000fe200078e0200 */
[----:B------:R-:W-:-:S04]  /*12d0*/  SHF.R.S32.HI R214, RZ, 0x4, R214 ;  /* 0x00000004ffd67819 */ /* 0x000fc800000114d6 */
[----:B------:R0:W-:Y:S04]  /*12e0*/  STL [R1], R0 ;  /* 0x0000000001007387 */ /* 0x0001e80000100800 */
[----:B------:R1:W-:Y:S04]  /*12f0*/  STL [R1+0x48], R3 ;  /* 0x0000480301007387 */ /* 0x0003e80000100800 */
[----:B------:R1:W-:Y:S01]  /*1300*/  STL [R1+0x44], R2 ;  /* 0x0000440201007387 */ /* 0x0003e20000100800 */
[----:B0-----:R-:W-:-:S05]  /*1310*/  IMAD.IADD R0, R16, 0x1, R11 ;  /* 0x0000000110007824 */ /* 0x001fca00078e020b */
[----:B------:R1:W-:Y:S02]  /*1320*/  STL [R1+0x40], R0 ;  /* 0x0000400001007387 */ /* 0x0003e40000100800 */
.L_x_5437:
[----:B------:R-:W-:Y:S05]  /*1330*/  YIELD ;  /* 0x0000000000007946 */ /* 0x000fea0003800000 */
[----:B------:R-:W-:Y:S01]  /*1340*/  ULDC.64 UR4, c[0x0][0xa28] ;  /* 0x00028a0000047ab9 */ /* 0x000fe20000000a00 */
[----:B0--3--:R-:W0:Y:S01]  /*1350*/  LDC.64 R4, c[0x0][0xa08] ;  /* 0x00028200ff047b82 */ /* 0x009e220000000a00 */
[----:B------:R-:W-:Y:S01]  /*1360*/  ISETP.NE.U32.AND P1, PT, RZ, UR4, PT ;  /* 0x00000004ff007c0c */ /* 0x000fe2000bf25070 */
[----:B------:R-:W-:Y:S02]  /*1370*/  IMAD.MOV.U32 R29, RZ, RZ, RZ ;  /* 0x000000ffff1d7224 */ /* 0x000fe400078e00ff */
[----:B------:R-:W-:Y:S01]  /*1380*/  IMAD.MOV.U32 R11, RZ, RZ, RZ ;  /* 0x000000ffff0b7224 */ /* 0x000fe200078e00ff */
        /* <DEDUP_REMOVED lines=13> */
[----:B------:R-:W5:Y:S01]  /*1460*/  @P0 LDG.E R29, desc[UR42][R8.64] ;  /* 0x0000002a081d0981 */ /* 0x000f62000c1e1900 */
[----:B-1----:R-:W-:-:S04]  /*1470*/  @P1 IMAD.WIDE R2, R23, 0x4, R2 ;  /* 0x0000000417021825 */ /* 0x002fc800078e0202 */
[----:B0-----:R-:W-:Y:S01]  /*1480*/  @P2 IMAD.WIDE R4, R23, 0x4, R6 ;  /* 0x0000000417042825 */ /* 0x001fe200078e0206 */
[----:B------:R-:W-:Y:S01]  /*1490*/  UISETP.NE.U32.AND UP0, UPT, UR4, URZ, UPT ;  /* 0x0000003f0400728c */ /* 0x000fe2000bf05070 */
[----:B------:R0:W5:Y:S02]  /*14a0*/  @P1 LDG.E R11, desc[UR42][R2.64] ;  /* 0x0000002a020b1981 */ /* 0x000164000c1e1900 */
[----:B------:R-:W-:Y:S02]  /*14b0*/  ULDC UR4, c[0x0][0x424] ;  /* 0x0001090000047ab9 */ /* 0x000fe40000000800 */
[----:B------:R1:W5:Y:S01]  /*14c0*/  @P2 LDG.E R202, desc[UR42][R4.64] ;  /* 0x0000002a04ca2981 */ /* 0x000362000c1e1900 */
[----:B------:R-:W-:-:S03]  /*14d0*/  UISETP.NE.AND.EX UP0, UPT, UR5, URZ, UPT, UP0 ;  /* 0x0000003f0500728c */ /* 0x000fc6000bf05300 */
[----:B------:R-:W-:Y:S01]  /*14e0*/  ULDC UR5, c[0x0][0x2f0] ;  /* 0x0000bc0000057ab9 */ /* 0x000fe20000000800 */
[----:B------:R-:W-:-:S04]  /*14f0*/  USEL UR4, UR4, 0x1, UP0 ;  /* 0x0000000104047887 */ /* 0x000fc80008000000 */
[----:B------:R-:W-:-:S03]  /*1500*/  UIMAD UR4, UR4, UR5, URZ ;  /* 0x00000005040472a4 */ /* 0x000fc6000f8e023f */
[----:B------:R-:W-:Y:S02]  /*1510*/  ULDC UR5, c[0x0][0x348] ;  /* 0x0000d20000057ab9 */ /* 0x000fe40000000800 */
[----:B0-----:R-:W-:Y:S02]  /*1520*/  IMAD.U32 R2, RZ, RZ, UR5 ;  /* 0x00000005ff027e24 */ /* 0x001fe4000f8e00ff */
[----:B------:R-:W-:Y:S01]  /*1530*/  IMAD.U32 R28, RZ, RZ, UR4 ;  /* 0x00000004ff1c7e24 */ /* 0x000fe2000f8e00ff */
[----:B-12-4-:R-:W-:Y:S06]  /*1540*/  @P2 BRA `(.L_x_5212) ;  /* 0x0000000000242947 */ /* 0x016fec0003800000 */
        /* <DEDUP_REMOVED lines=9> */
.L_x_5212:
[----:B------:R-:W-:Y:S01]  /*15e0*/  ULDC.64 UR4, c[0x0][0xa20] ;  /* 0x0002880000047ab9 */ /* 0x000fe20000000a00 */
[----:B------:R0:W-:Y:S01]  /*15f0*/  STL [R1+0x14], R22 ;  /* 0x0000141601007387 */ /* 0x0001e20000100800 */
[----:B------:R-:W-:-:S03]  /*1600*/  ISETP.NE.U32.AND P1, PT, RZ, UR4, PT ;  /* 0x00000004ff007c0c */ /* 0x000fc6000bf25070 */
[----:B------:R0:W-:Y:S01]  /*1610*/  STL [R1+0x18], R23 ;  /* 0x0000181701007387 */ /* 0x0001e20000100800 */
[----:B------:R-:W-:-:S13]  /*1620*/  ISETP.NE.AND.EX P1, PT, RZ, UR5, PT, P1 ;  /* 0x00000005ff007c0c */ /* 0x000fda000bf25310 */
[----:B0-----:R-:W-:Y:S05]  /*1630*/  @!P1 BRA `(.L_x_5213) ;  /* 0x0000000000109947 */ /* 0x001fea0003800000 */
[----:B------:R-:W0:Y:S02]  /*1640*/  LDC.64 R4, c[0x0][0xa20] ;  /* 0x00028800ff047b82 */ /* 0x000e240000000a00 */
[----:B0-----:R-:W-:-:S05]  /*1650*/  IMAD.WIDE R4, R23, 0x4, R4 ;  /* 0x0000000417047825 */ /* 0x001fca00078e0204 */
[----:B------:R0:W5:Y:S01]  /*1660*/  LDG.E R28, desc[UR42][R4.64] ;  /* 0x0000002a041c7981 */ /* 0x000162000c1e1900 */
[----:B------:R-:W-:Y:S05]  /*1670*/  BRA `(.L_x_5214) ;  /* 0x0000000000107947 */ /* 0x000fea0003800000 */
.L_x_5213:
[----:B------:R-:W-:Y:S05]  /*1680*/  @!P0 BRA `(.L_x_5214) ;  /* 0x00000000000c8947 */ /* 0x000fea0003800000 */
[----:B------:R-:W2:Y:S04]  /*1690*/  LDG.E R3, desc[UR42][R8.64] ;  /* 0x0000002a08037981 */ /* 0x000ea8000c1e1900 */
[----:B------:R-:W2:Y:S02]  /*16a0*/  LDG.E R28, desc[UR42][R8.64+0x4] ;  /* 0x0000042a081c7981 */ /* 0x000ea4000c1e1900 */
[----:B--2---:R-:W-:-:S07]  /*16b0*/  IMAD.IADD R28, R28, 0x1, -R3 ;  /* 0x000000011c1c7824 */ /* 0x004fce00078e0a03 */
.L_x_5214:
[----:B------:R-:W-:Y:S01]  /*16c0*/  ULDC.64 UR4, c[0x0][0xa10] ;  /* 0x0002840000047ab9 */ /* 0x000fe20000000a00 */
[----:B------:R-:W1:Y:S01]  /*16d0*/  LDC R8, c[0x0][0x448] ;  /* 0x00011200ff087b82 */ /* 0x000e620000000800 */
[----:B------:R-:W-:-:S04]  /*16e0*/  ISETP.NE.U32.AND P0, PT, RZ, UR4, PT ;  /* 0x00000004ff007c0c */ /* 0x000fc8000bf05070 */
[----:B------:R-:W-:Y:S01]  /*16f0*/  ISETP.NE.AND.EX P0, PT, RZ, UR5, PT, P0 ;  /* 0x00000005ff007c0c */ /* 0x000fe2000bf05300 */
[----:B------:R-:W-:Y:S02]  /*1700*/  ULDC.64 UR4, c[0x0][0xa30] ;  /* 0x00028c0000047ab9 */ /* 0x000fe40000000a00 */
[----:B------:R-:W-:Y:S01]  /*1710*/  ISETP.NE.U32.AND P1, PT, RZ, UR4, PT ;  /* 0x00000004ff007c0c */ /* 0x000fe2000bf25070 */
[----:B-----5:R-:W-:Y:S01]  /*1720*/  IMAD.MOV.U32 R24, RZ, RZ, R28 ;  /* 0x000000ffff187224 */ /* 0x020fe200078e001c */
[----:B------:R-:W2:Y:S02]  /*1730*/  LDC.64 R12, c[0x0][0x9e0] ;  /* 0x00027800ff0c7b82 */ /* 0x000ea40000000a00 */
[----:B------:R-:W-:-:S06]  /*1740*/  ISETP.NE.AND.EX P1, PT, RZ, UR5, PT, P1 ;  /* 0x00000005ff007c0c */ /* 0x000fcc000bf25310 */
[----:B0-----:R-:W0:Y:S08]  /*1750*/  @P0 LDC.64 R4, c[0x0][0xa10] ;  /* 0x00028400ff040b82 */ /* 0x001e300000000a00 */
[----:B------:R-:W3:Y:S01]  /*1760*/  @P1 LDC.64 R6, c[0x0][0xa30] ;  /* 0x00028c00ff061b82 */ /* 0x000ee20000000a00 */
[----:B0-----:R-:W-:-:S05]  /*1770*/  @P0 IMAD.WIDE R4, R23, 0x4, R4 ;  /* 0x0000000417040825 */ /* 0x001fca00078e0204 */
[----:B------:R-:W4:Y:S04]  /*1780*/  @P0 LDG.E R0, desc[UR42][R4.64] ;  /* 0x0000002a04000981 */ /* 0x000f28000c1e1900 */
[----:B------:R-:W4:Y:S01]  /*1790*/  @P0 LDG.E R3, desc[UR42][R4.64+0x4] ;  /* 0x0000042a04030981 */ /* 0x000f22000c1e1900 */
        /* <DEDUP_REMOVED lines=12> */
[C---:B------:R-:W-:Y:S01]  /*1860*/  IADD3 R5, R203.reuse, 0x1, -R202 ;  /* 0x00000001cb057810 */ /* 0x040fe20007ffe8ca */
[----:B------:R-:W-:Y:S01]  /*1870*/  IMAD.MOV.U32 R4, RZ, RZ, R0 ;  /* 0x000000ffff047224 */ /* 0x000fe200078e0000 */
[----:B--2---:R-:W-:Y:S01]  /*1880*/  @P1 SHF.R.U32.HI R4, RZ, R8, R3 ;  /* 0x00000008ff041219 */ /* 0x004fe20000011603 */
[----:B------:R-:W-:-:S04]  /*1890*/  VIADD R0, R203, 0x7f ;  /* 0x0000007fcb007836 */ /* 0x000fc80000000000 */
[----:B0-----:R-:W-:Y:S01]  /*18a0*/  IMAD.IADD R7, R5, 0x1, R4 ;  /* 0x0000000105077824 */ /* 0x001fe200078e0204 */
        /* <DEDUP_REMOVED lines=16> */
.L_x_5217:
[----:B------:R-:W-:-:S13]  /*19b0*/  ISETP.NE.AND P0, PT, R13, 0x1, PT ;  /* 0x000000010d00780c */ /* 0x000fda0003f05270 */
[----:B------:R-:W0:Y:S02]  /*19c0*/  @P0 LDC.64 R4, c[0x0][0x9e8] ;  /* 0x00027a00ff040b82 */ /* 0x000e240000000a00 */
[----:B0-----:R-:W-:-:S05]  /*19d0*/  @P0 IMAD.HI.U32 R4, R3, R4, RZ ;  /* 0x0000000403040227 */ /* 0x001fca00078e00ff */
[----:B------:R-:W-:-:S07]  /*19e0*/  @P0 SHF.R.U32.HI R3, RZ, R5, R4 ;  /* 0x00000005ff030219 */ /* 0x000fce0000011604 */
.L_x_5218:
[----:B------:R-:W-:Y:S05]  /*19f0*/  BSYNC B0 ;  /* 0x0000000000007941 */ /* 0x000fea0003800000 */
.L_x_5216:
[----:B------:R-:W-:-:S05]  /*1a00*/  IMAD R3, R3, R13, R13 ;  /* 0x0000000d03037224 */ /* 0x000fca00078e020d */
[----:B------:R-:W-:-:S07]  /*1a10*/  VIMNMX R0, R0, R3, PT ;  /* 0x0000000300007248 */ /* 0x000fce0003fe0100 */
.L_x_5215:
[----:B------:R-:W0:Y:S01]  /*1a20*/  @P1 LDC R3, c[0x0][0x44c] ;  /* 0x00011300ff031b82 */ /* 0x000e220000000800 */
[----:B------:R-:W-:Y:S01]  /*1a30*/  IMAD.IADD R88, R203, 0x1, -R202 ;  /* 0x00000001cb587824 */ /* 0x000fe200078e0aca */
[----:B------:R-:W-:-:S06]  /*1a40*/  ULDC UR4, c[0x0][0x9dc] ;  /* 0x0002770000047ab9 */ /* 0x000fcc0000000800 */
[----:B------:R-:W1:Y:S01]  /*1a50*/  @P1 LDC R5, c[0x0][0x450] ;  /* 0x00011400ff051b82 */ /* 0x000e620000000800 */
[----:B0-----:R-:W-:-:S04]  /*1a60*/  @P1 IMAD.HI.U32 R4, R212, R3, RZ ;  /* 0x00000003d4041227 */ /* 0x001fc800078e00ff */
[----:B------:R-:W-:Y:S01]  /*1a70*/  IMAD.MOV.U32 R3, RZ, RZ, R212 ;  /* 0x000000ffff037224 */ /* 0x000fe200078e00d4 */
[----:B-1----:R-:W-:-:S05]  /*1a80*/  @P1 SHF.R.U32.HI R3, RZ, R5, R4 ;  /* 0x00000005ff031219 */ /* 0x002fca0000011604 */
[----:B------:R-:W-:-:S05]  /*1a90*/  IMAD.IADD R3, R88, 0x1, R3 ;  /* 0x0000000158037824 */ /* 0x000fca00078e0203 */
[----:B------:R-:W-:Y:S01]  /*1aa0*/  IADD3 R4, R3, -UR4, RZ ;  /* 0x8000000403047c10 */ /* 0x000fe2000fffe0ff */
        /* <DEDUP_REMOVED lines=11> */
.L_x_5221:
[----:B------:R-:W-:-:S13]  /*1b60*/  ISETP.NE.AND P0, PT, R13, 0x1, PT ;  /* 0x000000010d00780c */ /* 0x000fda0003f05270 */
[----:B------:R-:W0:Y:S02]  /*1b70*/  @P0 LDC.64 R6, c[0x0][0x9e8] ;  /* 0x00027a00ff060b82 */ /* 0x000e240000000a00 */
[----:B0-----:R-:W-:-:S05]  /*1b80*/  @P0 IMAD.HI.U32 R6, R3, R6, RZ ;  /* 0x0000000603060227 */ /* 0x001fca00078e00ff */
[----:B------:R-:W-:-:S07]  /*1b90*/  @P0 SHF.R.U32.HI R3, RZ, R7, R6 ;  /* 0x00000007ff030219 */ /* 0x000fce0000011606 */
.L_x_5222:
[----:B------:R-:W-:Y:S05]  /*1ba0*/  BSYNC B0 ;  /* 0x0000000000007941 */ /* 0x000fea0003800000 */
.L_x_5220:
[----:B------:R-:W-:-:S05]  /*1bb0*/  IMAD R3, R3, R13, RZ ;  /* 0x0000000d03037224 */ /* 0x000fca00078e02ff */
[----:B------:R-:W-:-:S07]  /*1bc0*/  VIMNMX R4, R4, R3, !PT ;  /* 0x0000000304047248 */ /* 0x000fce0007fe0100 */
.L_x_5219:
[----:B------:R-:W-:Y:S01]  /*1bd0*/  VIADD R0, R0, 0x7f ;  /* 0x0000007f00007836 */ /* 0x000fe20000000000 */
[----:B------:R-:W-:-:S04]  /*1be0*/  SHF.R.S32.HI R5, RZ, 0x1f, R4 ;  /* 0x0000001fff057819 */ /* 0x000fc80000011404 */
[----:B------:R-:W-:Y:S02]  /*1bf0*/  SHF.R.S32.HI R3, RZ, 0x1f, R0 ;  /* 0x0000001fff037819 */ /* 0x000fe40000011400 */
[----:B------:R-:W-:Y:S02]  /*1c00*/  LEA.HI R5, R5, R4, RZ, 0x7 ;  /* 0x0000000405057211 */ /* 0x000fe400078f38ff */
[----:B------:R-:W-:Y:S02]  /*1c10*/  LEA.HI R3, R3, R0, RZ, 0x7 ;  /* 0x0000000003037211 */ /* 0x000fe400078f38ff */
[----:B------:R-:W-:Y:S02]  /*1c20*/  SHF.R.S32.HI R5, RZ, 0x7, R5 ;  /* 0x00000007ff057819 */ /* 0x000fe40000011405 */
[----:B------:R-:W-:Y:S02]  /*1c30*/  SHF.R.S32.HI R0, RZ, 0x7, R3 ;  /* 0x00000007ff007819 */ /* 0x000fe40000011403 */
[----:B------:R-:W-:-:S02]  /*1c40*/  VIMNMX R5, RZ, R5, !PT ;  /* 0x00000005ff057248 */ /* 0x000fc40007fe0100 */
        /* <DEDUP_REMOVED lines=35> */
.L_x_5225:
[----:B------:R-:W-:Y:S05]  /*1e80*/  BSYNC B6 ;  /* 0x0000000000067941 */ /* 0x000fea0003800000 */
.L_x_5224:
        /* <DEDUP_REMOVED lines=20> */
.L_x_5227:
[----:B------:R-:W-:Y:S05]  /*1fd0*/  BSYNC B6 ;  /* 0x0000000000067941 */ /* 0x000fea0003800000 */
.L_x_5226:
[----:B------:R-:W-:Y:S01]  /*1fe0*/  ULDC.64 UR4, c[0x0][0x9f8] ;  /* 0x00027e0000047ab9 */ /* 0x000fe20000000a00 */
[----:B------:R-:W2:Y:S01]  /*1ff0*/  LDL R32, [R1+0x4] ;  /* 0x0000040001207983 */ /* 0x000ea20000100800 */
[----:B------:R-:W-:Y:S01]  /*2000*/  ISETP.NE.U32.AND P0, PT, RZ, UR4, PT ;  /* 0x00000004ff007c0c */ /* 0x000fe2000bf05070 */
[----:B------:R-:W-:Y:S01]  /*2010*/  IMAD.MOV.U32 R81, RZ, RZ, R23 ;  /* 0x000000ffff517224 */ /* 0x000fe200078e0017 */
[----:B------:R-:W0:Y:S01]  /*2020*/  LDC.64 R70, c[0x0][0x408] ;  /* 0x00010200ff467b82 */ /* 0x000e220000000a00 */
[----:B------:R-:W1:Y:S01]  /*2030*/  S2R R31, SR_TID.X ;  /* 0x00000000001f7919 */ /* 0x000e620000002100 */
[----:B------:R-:W-:Y:S01]  /*2040*/  ISETP.NE.AND.EX P0, PT, RZ, UR5, PT, P0 ;  /* 0x00000005ff007c0c */ /* 0x000fe2000bf05300 */
[----:B------:R-:W-:-:S05]  /*2050*/  VIADD R80, R18, 0x20 ;  /* 0x0000002012507836 */ /* 0x000fca0000000000 */
[----:B------:R-:W3:Y:S08]  /*2060*/  LDC.64 R68, c[0x0][0x3f8] ;  /* 0x0000fe00ff447b82 */ /* 0x000ef00000000a00 */
[----:B------:R-:W4:Y:S08]  /*2070*/  @P0 LDC.64 R4, c[0x0][0x9f8] ;  /* 0x00027e00ff040b82 */ /* 0x000f300000000a00 */
[----:B------:R-:W3:Y:S01]  /*2080*/  LDC R11, c[0x0][0x3f4] ;  /* 0x0000fd00ff0b7b82 */ /* 0x000ee20000000800 */
[----:B-1----:R-:W-:-:S04]  /*2090*/  SHF.R.U32.HI R30, RZ, 0x7, R31 ;  /* 0x00000007ff1e7819 */ /* 0x002fc8000001161f */
[----:B------:R-:W-:Y:S01]  /*20a0*/  ISETP.NE.AND P6, PT, R30, 0x1, PT ;  /* 0x000000011e00780c */ /* 0x000fe20003fc5270 */
[----:B----4-:R-:W-:-:S05]  /*20b0*/  @P0 IMAD.WIDE R4, R23, 0x4, R4 ;  /* 0x0000000417040825 */ /* 0x010fca00078e0204 */
[----:B------:R1:W4:Y:S01]  /*20c0*/  @P0 LDG.E R81, desc[UR42][R4.64] ;  /* 0x0000002a04510981 */ /* 0x000322000c1e1900 */
[----:B------:R-:W-:Y:S01]  /*20d0*/  VIADD R79, R18, 0x40 ;  /* 0x00000040124f7836 */ /* 0x000fe20000000000 */
[----:B------:R-:W-:Y:S01]  /*20e0*/  SHF.R.S32.HI R207, RZ, 0x1f, R206 ;  /* 0x0000001fffcf7819 */ /* 0x000fe200000114ce */
[----:B0-----:R-:W-:Y:S01]  /*20f0*/  IMAD.WIDE.U32 R20, R211, R70, R18 ;  /* 0x00000046d3147225 */ /* 0x001fe200078e0012 */
[----:B---3--:R-:W-:-:S03]  /*2100*/  ISETP.GE.AND P3, PT, R80, R11, PT ;  /* 0x0000000b5000720c */ /* 0x008fc60003f66270 */
[----:B------:R-:W-:Y:S05]  /*2110*/  @!P6 WARPSYNC.ALL ;  /* 0x000000000000e948 */ /* 0x000fea0003800000 */
[----:B------:R-:W-:Y:S01]  /*2120*/  ULDC UR4, c[0x0][0x2f4] ;  /* 0x0000bd0000047ab9 */ /* 0x000fe20000000800 */
[----:B-1----:R-:W-:Y:S01]  /*2130*/  SHF.R.S32.HI R5, RZ, 0x1f, R211 ;  /* 0x0000001fff057819 */ /* 0x002fe200000114d3 */
[-CC-:B------:R-:W-:Y:S01]  /*2140*/  IMAD.WIDE.U32 R48, R211, R70.reuse, R206.reuse ;  /* 0x00000046d3307225 */ /* 0x180fe200078e00ce */
[----:B------:R-:W-:Y:S02]  /*2150*/  ISETP.GE.AND P1, PT, R80, UR4, PT ;  /* 0x0000000450007c0c */ /* 0x000fe4000bf26270 */
[----:B------:R-:W-:Y:S01]  /*2160*/  ISETP.GE.AND P0, PT, R18, UR4, PT ;  /* 0x0000000412007c0c */ /* 0x000fe2000bf06270 */
[----:B------:R-:W-:Y:S01]  /*2170*/  IMAD R4, R5, R70, RZ ;  /* 0x0000004605047224 */ /* 0x000fe200078e02ff */
[----:B------:R-:W-:Y:S01]  /*2180*/  SEL R3, RZ, 0xffffffff, P1 ;  /* 0xffffffffff037807 */ /* 0x000fe20000800000 */
[----:B------:R-:W-:Y:S01]  /*2190*/  IMAD.WIDE.U32 R52, R211, R68, R206 ;  /* 0x00000044d3347225 */ /* 0x000fe200078e00ce */
[----:B------:R-:W-:-:S02]  /*21a0*/  SEL R0, RZ, 0x1, P0 ;  /* 0x00000001ff007807 */ /* 0x000fc40000000000 */
[----:B------:R-:W-:Y:S01]  /*21b0*/  ISETP.GE.AND P1, PT, R208, UR4, PT ;  /* 0x00000004d0007c0c */ /* 0x000fe2000bf26270 */
[----:B------:R-:W-:Y:S01]  /*21c0*/  IMAD.SHL.U32 R3, R3, 0x2, RZ ;  /* 0x0000000203037824 */ /* 0x000fe200078e00ff */
[----:B------:R-:W-:Y:S01]  /*21d0*/  ISETP.GE.AND P0, PT, R79, UR4, PT ;  /* 0x000000044f007c0c */ /* 0x000fe2000bf06270 */
[C---:B------:R-:W-:Y:S01]  /*21e0*/  IMAD R7, R211.reuse, R71, R4 ;  /* 0x00000047d3077224 */ /* 0x040fe200078e0204 */
[----:B------:R-:W-:Y:S01]  /*21f0*/  SEL R4, RZ, 0x8, P1 ;  /* 0x00000008ff047807 */ /* 0x000fe20000800000 */
[----:B------:R-:W-:Y:S01]  /*2200*/  IMAD.WIDE.U32 R50, R211, R68, R18 ;  /* 0x00000044d3327225 */ /* 0x000fe200078e0012 */
[----:B------:R-:W-:Y:S02]  /*2210*/  LOP3.LUT R0, R3, 0x2, R0, 0xe2, !PT ;  /* 0x0000000203007812 */ /* 0x000fe400078ee200 */
[----:B------:R-:W-:Y:S01]  /*2220*/  SEL R3, RZ, 0x4, P0 ;  /* 0x00000004ff037807 */ /* 0x000fe20000000000 */
[----:B------:R-:W-:Y:S01]  /*2230*/  IMAD.IADD R21, R21, 0x1, R7 ;  /* 0x0000000115157824 */ /* 0x000fe200078e0207 */
[----:B------:R-:W-:Y:S01]  /*2240*/  ISETP.GE.AND P0, PT, R205, UR4, PT ;  /* 0x00000004cd007c0c */ /* 0x000fe2000bf06270 */
[----:B------:R-:W-:Y:S01]  /*2250*/  IMAD.IADD R49, R7, 0x1, R49 ;  /* 0x0000000107317824 */ /* 0x000fe200078e0231 */
[----:B------:R-:W-:Y:S01]  /*2260*/  LOP3.LUT R0, R4, R0, R3, 0xfe, !PT ;  /* 0x0000000004007212 */ /* 0x000fe200078efe03 */
[----:B------:R-:W-:Y:S01]  /*2270*/  IMAD R4, R5, R68, RZ ;  /* 0x0000004405047224 */ /* 0x000fe200078e02ff */
[----:B------:R-:W-:Y:S01]  /*2280*/  SEL R3, RZ, 0x10, P0 ;  /* 0x00000010ff037807 */ /* 0x000fe20000000000 */
[----:B------:R-:W-:Y:S01]  /*2290*/  VIADD R31, R31, 0xffffff80 ;  /* 0xffffff801f1f7836 */ /* 0x000fe20000000000 */
[----:B------:R-:W-:Y:S01]  /*22a0*/  ISETP.GE.AND P0, PT, R18, R11, PT ;  /* 0x0000000b1200720c */ /* 0x000fe20003f06270 */
[----:B------:R-:W-:Y:S01]  /*22b0*/  IMAD R7, R211, R69, R4 ;  /* 0x00000045d3077224 */ /* 0x000fe200078e0204 */
[----:B------:R-:W-:Y:S01]  /*22c0*/  ISETP.GE.AND P2, PT, R79, R11, PT ;  /* 0x0000000b4f00720c */ /* 0x000fe20003f46270 */
[----:B-----5:R-:W-:Y:S01]  /*22d0*/  IMAD.WIDE.U32 R20, R24, R70, R20 ;  /* 0x0000004618147225 */ /* 0x020fe200078e0014 */
[----:B------:R-:W-:-:S02]  /*22e0*/  LOP3.LUT R0, R0, R3, RZ, 0xfc, !PT ;  /* 0x0000000300007212 */ /* 0x000fc400078efcff */
[----:B------:R-:W-:Y:S01]  /*22f0*/  SEL R3, R11, RZ, P0 ;  /* 0x000000ff0b037207 */ /* 0x000fe20000000000 */
[----:B------:R-:W-:Y:S01]  /*2300*/  IMAD.IADD R51, R51, 0x1, R7 ;  /* 0x0000000133337824 */ /* 0x000fe200078e0207 */
[C---:B------:R-:W-:Y:S01]  /*2310*/  SEL R5, R11.reuse, RZ, P3 ;  /* 0x000000ff0b057207 */ /* 0x040fe20001800000 */
[-C--:B------:R-:W-:Y:S01]  /*2320*/  IMAD.WIDE.U32 R48, R24, R70.reuse, R48 ;  /* 0x0000004618307225 */ /* 0x080fe200078e0030 */
[----:B------:R-:W-:Y:S02]  /*2330*/  SEL R4, R11, RZ, P2 ;  /* 0x000000ff0b047207 */ /* 0x000fe40001000000 */
[----:B------:R-:W-:Y:S01]  /*2340*/  IADD3 R53, R7, R53, RZ ;  /* 0x0000003507357210 */ /* 0x000fe20007ffe0ff */
[----:B------:R-:W-:Y:S01]  /*2350*/  IMAD.IADD R3, R18, 0x1, R3 ;  /* 0x0000000112037824 */ /* 0x000fe200078e0203 */
[----:B------:R-:W-:Y:S01]  /*2360*/  SHF.R.S32.HI R9, RZ, 0x1f, R24 ;  /* 0x0000001fff097819 */ /* 0x000fe20000011418 */
[----:B------:R-:W-:Y:S01]  /*2370*/  IMAD.IADD R5, R80, 0x1, R5 ;  /* 0x0000000150057824 */ /* 0x000fe200078e0205 */
[----:B------:R-:W-:Y:S01]  /*2380*/  LEA.HI R12, R31, R31, RZ, 0x1 ;  /* 0x0000001f1f0c7211 */ /* 0x000fe200078f08ff */
[----:B------:R-:W-:Y:S01]  /*2390*/  IMAD.IADD R7, R79, 0x1, R4 ;  /* 0x000000014f077824 */ /* 0x000fe200078e0204 */
[----:B------:R-:W-:Y:S01]  /*23a0*/  SHF.R.S32.HI R4, RZ, 0x1f, R3 ;  /* 0x0000001fff047819 */ /* 0x000fe20000011403 */
[C---:B------:R-:W-:Y:S01]  /*23b0*/  IMAD R10, R9.reuse, R70, RZ ;  /* 0x00000046090a7224 */ /* 0x040fe200078e02ff */
[----:B------:R-:W-:Y:S01]  /*23c0*/  SHF.R.S32.HI R6, RZ, 0x1f, R5 ;  /* 0x0000001fff067819 */ /* 0x000fe20000011405 */
[-C--:B------:R-:W-:Y:S01]  /*23d0*/  IMAD R9, R9, R68.reuse, RZ ;  /* 0x0000004409097224 */ /* 0x080fe200078e02ff */
[----:B------:R-:W-:Y:S01]  /*23e0*/  SHF.R.S32.HI R8, RZ, 0x1f, R7 ;  /* 0x0000001fff087819 */ /* 0x000fe20000011407 */
[----:B------:R-:W-:Y:S01]  /*23f0*/  IMAD R61, R24, R71, R10 ;  /* 0x00000047183d7224 */ /* 0x000fe200078e020a */
[----:B------:R-:W-:Y:S01]  /*2400*/  LEA.HI R77, R4, R3, RZ, 0x4 ;  /* 0x00000003044d7211 */ /* 0x000fe200078f20ff */
[----:B------:R-:W-:Y:S01]  /*2410*/  IMAD R9, R24, R69, R9 ;  /* 0x0000004518097224 */ /* 0x000fe200078e0209 */
[----:B------:R-:W-:Y:S01]  /*2420*/  LEA.HI R3, R4, R3, RZ, 0x6 ;  /* 0x0000000304037211 */ /* 0x000fe200078f30ff */
[----:B------:R-:W-:Y:S01]  /*2430*/  IMAD.WIDE.U32 R50, R24, R68, R50 ;  /* 0x0000004418327225 */ /* 0x000fe200078e0032 */
[----:B------:R-:W-:-:S02]  /*2440*/  LEA.HI R76, R6, R5, RZ, 0x4 ;  /* 0x00000005064c7211 */ /* 0x000fc400078f20ff */
[----:B------:R-:W-:Y:S01]  /*2450*/  LEA.HI R75, R8, R7, RZ, 0x4 ;  /* 0x00000007084b7211 */ /* 0x000fe200078f20ff */
[----:B------:R-:W-:Y:S01]  /*2460*/  IMAD.SHL.U32 R4, R3, 0x80, RZ ;  /* 0x0000008003047824 */ /* 0x000fe200078e00ff */
[----:B------:R-:W-:Y:S01]  /*2470*/  LEA.HI R5, R6, R5, RZ, 0x6 ;  /* 0x0000000506057211 */ /* 0x000fe200078f30ff */
[----:B------:R-:W-:Y:S01]  /*2480*/  IMAD.WIDE.U32 R52, R24, R68, R52 ;  /* 0x0000004418347225 */ /* 0x000fe200078e0034 */
[----:B------:R-:W-:Y:S02]  /*2490*/  LEA.HI R7, R8, R7, RZ, 0x6 ;  /* 0x0000000708077211 */ /* 0x000fe400078f30ff */
[----:B------:R-:W-:Y:S01]  /*24a0*/  LOP3.LUT R3, R215, 0x30, R77, 0xf8, !PT ;  /* 0x00000030d7037812 */ /* 0x000fe200078ef84d */
[----:B------:R-:W-:Y:S01]  /*24b0*/  IMAD.SHL.U32 R6, R5, 0x80, RZ ;  /* 0x0000008005067824 */ /* 0x000fe200078e00ff */
[----:B------:R-:W-:Y:S01]  /*24c0*/  LOP3.LUT R12, R12, 0xfffffffe, RZ, 0xc0, !PT ;  /* 0xfffffffe0c0c7812 */ /* 0x000fe200078ec0ff */
[----:B------:R-:W-:Y:S01]  /*24d0*/  IMAD.SHL.U32 R8, R7, 0x80, RZ ;  /* 0x0000008007087824 */ /* 0x000fe200078e00ff */
[----:B------:R-:W-:Y:S01]  /*24e0*/  LOP3.LUT R5, R215, 0x30, R76, 0xf8, !PT ;  /* 0x00000030d7057812 */ /* 0x000fe200078ef84c */
[----:B------:R-:W-:Y:S01]  /*24f0*/  IMAD.IADD R62, R21, 0x1, R61 ;  /* 0x00000001153e7824 */ /* 0x000fe200078e023d */
[----:B------:R-:W-:Y:S01]  /*2500*/  LOP3.LUT R7, R215, 0x30, R75, 0xf8, !PT ;  /* 0x00000030d7077812 */ /* 0x000fe200078ef84b */
[----:B------:R-:W-:Y:S01]  /*2510*/  IMAD.IADD R12, R31, 0x1, -R12 ;  /* 0x000000011f0c7824 */ /* 0x000fe200078e0a0c */
[----:B------:R-:W-:Y:S01]  /*2520*/  LOP3.LUT R4, R4, 0xffffe000, RZ, 0xc0, !PT ;  /* 0xffffe00004047812 */ /* 0x000fe200078ec0ff */
[----:B------:R-:W-:Y:S01]  /*2530*/  IMAD.IADD R78, R29, 0x1, R28 ;  /* 0x000000011d4e7824 */ /* 0x000fe200078e021c */
[-C--:B------:R-:W-:Y:S01]  /*2540*/  LOP3.LUT R3, R3, R216.reuse, RZ, 0x3c, !PT ;  /* 0x000000d803037212 */ /* 0x080fe200078e3cff */
[----:B------:R-:W-:Y:S01]  /*2550*/  IMAD R66, R12, 0x80, R211 ;  /* 0x000000800c427824 */ /* 0x000fe200078e02d3 */
[----:B------:R-:W-:Y:S01]  /*2560*/  LOP3.LUT R6, R6, 0xffffe000, RZ, 0xc0, !PT ;  /* 0xffffe00006067812 */ /* 0x000fe200078ec0ff */
[----:B------:R-:W-:Y:S01]  /*2570*/  VIADD R65, R30, 0x8 ;  /* 0x000000081e417836 */ /* 0x000fe20000000000 */
[-C--:B------:R-:W-:Y:S01]  /*2580*/  LOP3.LUT R5, R5, R216.reuse, RZ, 0x3c, !PT ;  /* 0x000000d805057212 */ /* 0x080fe200078e3cff */
[----:B------:R-:W-:Y:S01]  /*2590*/  IMAD.SHL.U32 R64, R11, 0x2, RZ ;  /* 0x000000020b407824 */ /* 0x000fe200078e00ff */
[----:B------:R-:W-:Y:S01]  /*25a0*/  LOP3.LUT R8, R8, 0xffffe000, RZ, 0xc0, !PT ;  /* 0xffffe00008087812 */ /* 0x000fe200078ec0ff */
[----:B------:R-:W-:Y:S01]  /*25b0*/  IMAD.IADD R61, R61, 0x1, R49 ;  /* 0x000000013d3d7824 */ /* 0x000fe200078e0231 */
[----:B------:R-:W-:Y:S01]  /*25c0*/  LOP3.LUT R7, R7, R216, RZ, 0x3c, !PT ;  /* 0x000000d807077212 */ /* 0x000fe200078e3cff */
[----:B------:R-:W-:Y:S01]  /*25d0*/  IMAD.IADD R60, R51, 0x1, R9 ;  /* 0x00000001333c7824 */ /* 0x000fe200078e0209 */
[----:B------:R-:W-:Y:S01]  /*25e0*/  IADD3 R74, R3, R4, R217 ;  /* 0x00000004034a7210 */ /* 0x000fe20007ffe0d9 */
[----:B------:R-:W-:Y:S01]  /*25f0*/  IMAD.IADD R59, R9, 0x1, R53 ;  /* 0x00000001093b7824 */ /* 0x000fe200078e0235 */
[C---:B------:R-:W-:Y:S01]  /*2600*/  SHF.L.U64.HI R71, R70.reuse, 0x7, R71 ;  /* 0x0000000746477819 */ /* 0x040fe20000010247 */
[----:B------:R-:W-:Y:S01]  /*2610*/  IMAD.SHL.U32 R70, R70, 0x80, RZ ;  /* 0x0000008046467824 */ /* 0x000fe200078e00ff */
[C---:B------:R-:W-:Y:S01]  /*2620*/  SHF.L.U64.HI R69, R68.reuse, 0x7, R69 ;  /* 0x0000000744457819 */ /* 0x040fe20000010245 */
[----:B------:R-:W-:Y:S01]  /*2630*/  IMAD.SHL.U32 R68, R68, 0x80, RZ ;  /* 0x0000008044447824 */ /* 0x000fe200078e00ff */
[----:B------:R-:W-:-:S02]  /*2640*/  LOP3.LUT R54, R0, 0x1, RZ, 0xc0, !PT ;  /* 0x0000000100367812 */ /* 0x000fc400078ec0ff */
[----:B------:R-:W-:Y:S02]  /*2650*/  P2R R83, PR, RZ, 0x8 ;  /* 0x00000008ff537803 */ /* 0x000fe40000000000 */
[----:B------:R-:W-:Y:S02]  /*2660*/  P2R R84, PR, RZ, 0x4 ;  /* 0x00000004ff547803 */ /* 0x000fe40000000000 */
[--C-:B------:R-:W-:Y:S02]  /*2670*/  IADD3 R73, R5, R6, R217.reuse ;  /* 0x0000000605497210 */ /* 0x100fe40007ffe0d9 */
[----:B------:R-:W-:Y:S02]  /*2680*/  IADD3 R72, R7, R8, R217 ;  /* 0x0000000807487210 */ /* 0x000fe40007ffe0d9 */
[----:B------:R-:W-:Y:S02]  /*2690*/  SHF.R.S32.HI R67, RZ, 0x1f, R22 ;  /* 0x0000001fff437819 */ /* 0x000fe40000011416 */
[----:B------:R-:W-:-:S02]  /*26a0*/  LOP3.LUT R58, R77, 0xfffffff0, RZ, 0xc0, !PT ;  /* 0xfffffff04d3a7812 */ /* 0x000fc400078ec0ff */
[----:B------:R-:W-:Y:S02]  /*26b0*/  LOP3.LUT R56, R76, 0xfffffff0, RZ, 0xc0, !PT ;  /* 0xfffffff04c387812 */ /* 0x000fe400078ec0ff */
[----:B------:R-:W-:Y:S01]  /*26c0*/  LOP3.LUT R55, R75, 0xfffffff0, RZ, 0xc0, !PT ;  /* 0xfffffff04b377812 */ /* 0x000fe200078ec0ff */
[----:B------:R-:W-:Y:S01]  /*26d0*/  @!P6 BAR.SYNC.DEFER_BLOCKING 0x9, 0x100 ;  /* 0x024400000000eb1d */ /* 0x000fe20000010000 */
[----:B--2---:R-:W-:Y:S02]  /*26e0*/  LOP3.LUT P1, RZ, R32, 0x2, RZ, 0xc0, !PT ;  /* 0x0000000220ff7812 */ /* 0x004fe4000782c0ff */
[----:B------:R-:W-:-:S04]  /*26f0*/  ISETP.GE.AND P1, PT, R209, UR4, PT ;  /* 0x00000004d1007c0c */ /* 0x000fc8000bf26270 */
[----:B------:R-:W-:-:S04]  /*2700*/  SEL R57, RZ, 0x20, P1 ;  /* 0x00000020ff397807 */ /* 0x000fc80000800000 */
[----:B------:R-:W-:-:S04]  /*2710*/  LOP3.LUT R57, R0, R57, RZ, 0xfc, !PT ;  /* 0x0000003900397212 */ /* 0x000fc800078efcff */
[C---:B------:R-:W-:Y:S02]  /*2720*/  LOP3.LUT R3, R57.reuse, 0x2, RZ, 0xc0, !PT ;  /* 0x0000000239037812 */ /* 0x040fe400078ec0ff */
[----:B------:R-:W-:Y:S02]  /*2730*/  LOP3.LUT R0, R57, 0x4, RZ, 0xc0, !PT ;  /* 0x0000000439007812 */ /* 0x000fe400078ec0ff */
[----:B----4-:R-:W-:-:S07]  /*2740*/  SHF.R.S32.HI R63, RZ, 0x1f, R81 ;  /* 0x0000001fff3f7819 */ /* 0x010fce0000011451 */
.L_x_5286:
[----:B------:R-:W2:Y:S01]  /*2750*/  LDL R8, [R1+0x4] ;  /* 0x0000040001087983 */ /* 0x000ea20000100800 */
[----:B0-----:R-:W0:Y:S03]  /*2760*/  LDC R89, c[0x0][0x430] ;  /* 0x00010c00ff597b82 */ /* 0x001e260000000800 */
[----:B---3--:R-:W3:Y:S01]  /*2770*/  LDL R10, [R1] ;  /* 0x00000000010a7983 */ /* 0x008ee20000100800 */
[----:B------:R-:W-:-:S04]  /*2780*/  VIADD R25, R25, 0xffffffff ;  /* 0xffffffff19197836 */ /* 0x000fc80000000000 */
[----:B------:R-:W-:Y:S01]  /*2790*/  IMAD R9, R25, 0x80, R66 ;  /* 0x0000008019097824 */ /* 0x000fe200078e0242 */
[----:B------:R-:W1:Y:S04]  /*27a0*/  LDC R96, c[0x0][0x3f4] ;  /* 0x0000fd00ff607b82 */ /* 0x000e680000000800 */
[----:B------:R-:W-:-:S04]  /*27b0*/  ISETP.GE.AND P1, PT, R9, R2, PT ;  /* 0x000000020900720c */ /* 0x000fc80003f26270 */
[----:B------:R-:W-:Y:S02]  /*27c0*/  ISETP.GT.OR P1, PT, R66, 0x7f, P1 ;  /* 0x0000007f4200780c */ /* 0x000fe40000f24670 */
[----:B0-----:R-:W-:-:S11]  /*27d0*/  ISETP.NE.AND P2, PT, R89, 0x1, PT ;  /* 0x000000015900780c */ /* 0x001fd60003f45270 */
[----:B------:R-:W0:Y:S08]  /*27e0*/  @!P1 LDC.64 R6, c[0x0][0x428] ;  /* 0x00010a00ff069b82 */ /* 0x000e300000000a00 */
[----:B----4-:R-:W4:Y:S08]  /*27f0*/  @P2 LDC R4, c[0x0][0x434] ;  /* 0x00010d00ff042b82 */ /* 0x010f300000000800 */
[----:B------:R-:W1:Y:S01]  /*2800*/  @P2 LDC R5, c[0x0][0x438] ;  /* 0x00010e00ff052b82 */ /* 0x000e620000000800 */
[----:B------:R-:W-:-:S07]  /*2810*/  IMAD.IADD R11, R78, 0x1, R9 ;  /* 0x000000014e0b7824 */ /* 0x000fce00078e0209 */
[----:B------:R-:W0:Y:S01]  /*2820*/  @!P1 LDC.64 R12, c[0x0][0x418] ;  /* 0x00010600ff0c9b82 */ /* 0x000e220000000a00 */
[----:B------:R-:W-:Y:S02]  /*2830*/  IMAD.MOV.U32 R9, RZ, RZ, R11 ;  /* 0x000000ffff097224 */ /* 0x000fe400078e000b */
[----:B----4-:R-:W-:-:S05]  /*2840*/  @P2 IMAD.HI.U32 R4, R11, R4, RZ ;  /* 0x000000040b042227 */ /* 0x010fca00078e00ff */
[----:B-1----:R-:W-:Y:S01]  /*2850*/  @P2 SHF.R.U32.HI R9, RZ, R5, R4 ;  /* 0x00000005ff092219 */ /* 0x002fe20000011604 */
[----:B0-----:R-:W-:-:S03]  /*2860*/  @!P1 IMAD R4, R63, R6, RZ ;  /* 0x000000063f049224 */ /* 0x001fc600078e02ff */
[--C-:B------:R-:W-:Y:S01]  /*2870*/  @!P1 SHF.R.S32.HI R5, RZ, 0x1f, R9.reuse ;  /* 0x0000001fff059819 */ /* 0x100fe20000011409 */
[----:B------:R-:W-:Y:S02]  /*2880*/  @!P1 IMAD R7, R81, R7, R4 ;  /* 0x0000000751079224 */ /* 0x000fe400078e0204 */
[----:B------:R-:W-:-:S04]  /*2890*/  @!P1 IMAD.MOV.U32 R4, RZ, RZ, R9 ;  /* 0x000000ffff049224 */ /* 0x000fc800078e0009 */
[----:B------:R-:W-:-:S04]  /*28a0*/  @!P1 IMAD.WIDE.U32 R4, R81, R6, R4 ;  /* 0x0000000651049225 */ /* 0x000fc800078e0004 */
[----:B------:R-:W-:Y:S01]  /*28b0*/  @!P1 IMAD.IADD R5, R5, 0x1, R7 ;  /* 0x0000000105059824 */ /* 0x000fe200078e0207 */
[----:B------:R-:W-:-:S04]  /*28c0*/  @!P1 LEA R6, P2, R4, R12, 0x2 ;  /* 0x0000000c04069211 */ /* 0x000fc800078410ff */
[----:B------:R-:W-:Y:S02]  /*28d0*/  @!P1 LEA.HI.X R7, R4, R13, R5, 0x2, P2 ;  /* 0x0000000d04079211 */ /* 0x000fe400010f1405 */
[----:B------:R-:W-:Y:S01]  /*28e0*/  ISETP.GE.AND P2, PT, R96, 0x1, PT ;  /* 0x000000016000780c */ /* 0x000fe20003f46270 */
[----:B------:R-:W-:Y:S01]  /*28f0*/  IMAD.MOV.U32 R87, RZ, RZ, RZ ;  /* 0x000000ffff577224 */ /* 0x000fe200078e00ff */
[----:B------:R-:W-:Y:S05]  /*2900*/  YIELD ;  /* 0x0000000000007946 */ /* 0x000fea0003800000 */
[----:B------:R-:W-:Y:S01]  /*2910*/  IMAD.MOV R4, RZ, RZ, -R9 ;  /* 0x000000ffff047224 */ /* 0x000fe200078e0a09 */
[----:B------:R-:W-:Y:S01]  /*2920*/  BSSY B0, `(.L_x_5228) ;  /* 0x00006cc000007945 */ /* 0x000fe20003800000 */
[----:B------:R0:W5:Y:S01]  /*2930*/  @!P1 LDG.E R87, desc[UR42][R6.64] ;  /* 0x0000002a06579981 */ /* 0x000162000c1e1900 */
[----:B------:R-:W-:Y:S01]  /*2940*/  ISETP.GT.AND P1, PT, R25, R26, PT ;  /* 0x0000001a1900720c */ /* 0x000fe20003f24270 */
[----:B------:R-:W-:Y:S01]  /*2950*/  IMAD R89, R89, R4, R11 ;  /* 0x0000000459597224 */ /* 0x000fe200078e020b */
[----:B--2---:R-:W-:Y:S01]  /*2960*/  LOP3.LUT P3, RZ, R8, 0x2, RZ, 0xc0, !PT ;  /* 0x0000000208ff7812 */ /* 0x004fe2000786c0ff */
[----:B---3--:R-:W-:-:S04]  /*2970*/  IMAD R5, R200, 0x6000, R10 ;  /* 0x00006000c8057824 */ /* 0x008fc800078e020a */
[----:B------:R-:W-:-:S08]  /*2980*/  VIADD R85, R5, 0x20 ;  /* 0x0000002005557836 */ /* 0x000fd00000000000 */
[----:B------:R-:W-:Y:S02]  /*2990*/  @P3 VIADD R85, R5, 0xffffffe0 ;  /* 0xffffffe005553836 */ /* 0x000fe40000000000 */
        /* <DEDUP_REMOVED lines=8> */
[----:B------:R-:W-:Y:S02]  /*2a20*/  IMAD R8, R71, R25, RZ ;  /* 0x0000001947087224 */ /* 0x000fe400078e02ff */
[----:B------:R-:W-:Y:S01]  /*2a30*/  IMAD R7, R89, UR5, R6 ;  /* 0x0000000559077c24 */ /* 0x000fe2000f8e0206 */
[----:B------:R-:W-:Y:S01]  /*2a40*/  ULDC.64 UR4, c[0x0][0x310] ;  /* 0x0000c40000047ab9 */ /* 0x000fe20000000a00 */
[----:B------:R-:W-:Y:S02]  /*2a50*/  IMAD R92, R25, -0x80, R2 ;  /* 0xffffff80195c7824 */ /* 0x000fe400078e0202 */
[----:B------:R-:W-:Y:S02]  /*2a60*/  IMAD R6, R91, UR4, RZ ;  /* 0x000000045b067c24 */ /* 0x000fe4000f8e02ff */
[----:B------:R-:W-:Y:S01]  /*2a70*/  IMAD.IADD R5, R5, 0x1, R7 ;  /* 0x0000000105057824 */ /* 0x000fe200078e0207 */
[----:B------:R-:W-:Y:S01]  /*2a80*/  VIMNMX R92, R92, 0x80, PT ;  /* 0x000000805c5c7848 */ /* 0x000fe20003fe0100 */
[----:B------:R-:W-:-:S02]  /*2a90*/  IMAD R7, R87, UR5, R6 ;  /* 0x0000000557077c24 */ /* 0x000fc4000f8e0206 */
[----:B------:R-:W-:Y:S01]  /*2aa0*/  IMAD.WIDE.U32 R4, R87, UR4, R4 ;  /* 0x0000000457047c25 */ /* 0x000fe2000f8e0004 */
[----:B------:R-:W-:-:S03]  /*2ab0*/  ULDC.64 UR4, c[0x0][0x308] ;  /* 0x0000c20000047ab9 */ /* 0x000fc60000000a00 */
[----:B------:R-:W-:Y:S01]  /*2ac0*/  IMAD.IADD R5, R5, 0x1, R7 ;  /* 0x0000000105057824 */ /* 0x000fe200078e0207 */
[----:B------:R-:W-:Y:S01]  /*2ad0*/  SHF.R.S32.HI R7, RZ, 0x1f, R25 ;  /* 0x0000001fff077819 */ /* 0x000fe20000011419 */
[----:B------:R-:W-:Y:S02]  /*2ae0*/  IMAD R9, R67, UR4, RZ ;  /* 0x0000000443097c24 */ /* 0x000fe4000f8e02ff */
[----:B------:R-:W-:-:S04]  /*2af0*/  IMAD.WIDE.U32 R4, R22, UR4, R4 ;  /* 0x0000000416047c25 */ /* 0x000fc8000f8e0004 */
[----:B------:R-:W-:Y:S01]  /*2b00*/  IMAD R9, R22, UR5, R9 ;  /* 0x0000000516097c24 */ /* 0x000fe2000f8e0209 */
[----:B------:R-:W-:Y:S01]  /*2b10*/  ULDC.64 UR4, c[0x0][0x2e8] ;  /* 0x0000ba0000047ab9 */ /* 0x000fe20000000a00 */
[-C--:B------:R-:W-:Y:S01]  /*2b20*/  IMAD R6, R69, R25.reuse, RZ ;  /* 0x0000001945067224 */ /* 0x080fe200078e02ff */
[----:B------:R-:W-:Y:S01]  /*2b30*/  IADD3 R99, P2, R4, UR4, RZ ;  /* 0x0000000404637c10 */ /* 0x000fe2000ff5e0ff */
[----:B------:R-:W-:Y:S01]  /*2b40*/  ULDC.U8 UR4, c[0x0][0x410] ;  /* 0x0001040000047ab9 */ /* 0x000fe20000000000 */
[----:B------:R-:W-:Y:S02]  /*2b50*/  IMAD.WIDE.U32 R12, R68, R25, RZ ;  /* 0x00000019440c7225 */ /* 0x000fe400078e00ff */
[----:B------:R-:W-:Y:S02]  /*2b60*/  IADD3.X R97, R5, UR5, R9, P2, !PT ;  /* 0x0000000505617c10 */ /* 0x000fe400097fe409 */
[----:B------:R-:W-:Y:S01]  /*2b70*/  ISETP.NE.AND P2, PT, RZ, UR4, PT ;  /* 0x00000004ff007c0c */ /* 0x000fe2000bf45270 */
[----:B------:R-:W-:-:S02]  /*2b80*/  IMAD R15, R7, R68, R6 ;  /* 0x00000044070f7224 */ /* 0x000fc400078e0206 */
[----:B------:R-:W-:Y:S02]  /*2b90*/  IMAD R7, R7, R70, R8 ;  /* 0x0000004607077224 */ /* 0x000fe400078e0208 */
[----:B------:R-:W-:-:S04]  /*2ba0*/  IMAD.WIDE.U32 R10, R70, R25, RZ ;  /* 0x00000019460a7225 */ /* 0x000fc800078e00ff */
[----:B------:R-:W-:Y:S02]  /*2bb0*/  IMAD.IADD R15, R13, 0x1, R15 ;  /* 0x000000010d0f7824 */ /* 0x000fe400078e020f */
[----:B------:R-:W-:Y:S02]  /*2bc0*/  IMAD.IADD R14, R11, 0x1, R7 ;  /* 0x000000010b0e7824 */ /* 0x000fe400078e0207 */
[----:B------:R-:W-:Y:S05]  /*2bd0*/  @!P2 BRA `(.L_x_5230) ;  /* 0x000000300074a947 */ /* 0x000fea0003800000 */
[----:B------:R-:W-:Y:S01]  /*2be0*/  ISETP.GE.AND P3, PT, R211, R92, PT ;  /* 0x0000005cd300720c */ /* 0x000fe20003f66270 */
        /* <DEDUP_REMOVED lines=50> */
.L_x_5232:
[----:B------:R-:W-:Y:S05]  /*2f10*/  BSYNC B1 ;  /* 0x0000000000017941 */ /* 0x000fea0003800000 */
.L_x_5231:
[----:B------:R-:W-:Y:S01]  /*2f20*/  UISETP.NE.AND UP0, UPT, UR40, 0x3, UPT ;  /* 0x000000032800788c */ /* 0x000fe2000bf05270 */
[----:B-----5:R-:W-:Y:S01]  /*2f30*/  MOV R98, R8 ;  /* 0x0000000800627202 */ /* 0x020fe20000000f00 */
[----:B------:R-:W-:Y:S02]  /*2f40*/  IMAD.MOV.U32 R101, RZ, RZ, R30 ;  /* 0x000000ffff657224 */ /* 0x000fe400078e001e */
[----:B------:R-:W-:Y:S02]  /*2f50*/  IMAD.MOV.U32 R103, RZ, RZ, R34 ;  /* 0x000000ffff677224 */ /* 0x000fe400078e0022 */
[----:B------:R-:W-:Y:S01]  /*2f60*/  PLOP3.LUT P2, PT, PT, PT, UP0, 0x80, 0x0 ;  /* 0x000000000000781c */ /* 0x000fe20003f4f008 */
        /* <DEDUP_REMOVED lines=11> */
.L_x_5233:
[----:B------:R-:W-:Y:S01]  /*3020*/  IMAD R82, R200, 0x8, R16 ;  /* 0x00000008c8527824 */ /* 0x000fe200078e0210 */
[----:B------:R-:W-:Y:S01]  /*3030*/  SHF.L.U32 R93, R210, 0x1f, RZ ;  /* 0x0000001fd25d7819 */ /* 0x000fe200000006ff */
[----:B------:R-:W-:Y:S03]  /*3040*/  BSSY B1, `(.L_x_5234) ;  /* 0x0000003000017945 */ /* 0x000fe60003800000 */
[----:B------:R-:W1:Y:S02]  /*3050*/  SYNCS.PHASECHK.TRANS64.TRYWAIT P4, [R82+URZ+0x2a890], R93 ;  /* 0x02a8905d520075a7 */ /* 0x000e64000808017f */
[----:B-1----:R-:W-:Y:S05]  /*3060*/  @!P4 BRA `(.L_x_5235) ;  /* 0x00000288004cc947 */ /* 0x002fea0003800000 */
.L_x_5596:
[----:B------:R-:W-:Y:S05]  /*3070*/  BSYNC B1 ;  /* 0x0000000000017941 */ /* 0x000fea0003800000 */
.L_x_5234:
[----:B------:R-:W-:-:S03]  /*3080*/  UMOV UR4, 0xffffffff ;  /* 0xffffffff00047882 */ /* 0x000fc60000000000 */
[----:B------:R-:W-:Y:S05]  /*3090*/  BRA.DIV UR4, `(.L_x_5236) ;  /* 0x0000028a04547947 */ /* 0x000fea000b800000 */
[----:B------:R-:W2:Y:S04]  /*30a0*/  SHFL.IDX PT, R97, R97, RZ, 0x1e1f ;  /* 0x001e1fff61617589 */ /* 0x000ea800000e0000 */
[----:B------:R3:W4:Y:S02]  /*30b0*/  SHFL.IDX PT, R14, R99, RZ, 0x1e1f ;  /* 0x001e1fff630e7589 */ /* 0x00072400000e0000 */
.L_x_5600:
[----:B------:R-:W-:Y:S05]  /*30c0*/  @P3 BRA `(.L_x_5237) ;  /* 0x0000006400443947 */ /* 0x000fea0003800000 */
[----:B------:R-:W-:Y:S01]  /*30d0*/  ISETP.NE.AND P3, PT, R54, RZ, PT ;  /* 0x000000ff3600720c */ /* 0x000fe20003f65270 */
[----:B------:R-:W-:-:S12]  /*30e0*/  BSSY B1, `(.L_x_5238) ;  /* 0x0000075000017945 */ /* 0x000fd80003800000 */
[----:B------:R-:W-:Y:S05]  /*30f0*/  @!P3 BRA `(.L_x_5239) ;  /* 0x0000000400ccb947 */ /* 0x000fea0003800000 */
[----:B------:R1:W1:Y:S01]  /*3100*/  LDS.128 R4, [R86+0x1e400] ;  /* 0x01e4000056047984 */ /* 0x0002620000000c00 */
[----:B0---4-:R-:W-:Y:S01]  /*3110*/  IADD3 R10, P3, R18, R14, RZ ;  /* 0x0000000e120a7210 */ /* 0x011fe20007f7e0ff */
[----:B------:R-:W-:Y:S04]  /*3120*/  BSSY B2, `(.L_x_5240) ;  /* 0x000006f000027945 */ /* 0x000fe80003800000 */
[----:B--2---:R-:W-:Y:S01]  /*3130*/  IMAD.X R11, R97, 0x1, R19, P3 ;  /* 0x00000001610b7824 */ /* 0x004fe200018e0613 */
[----:B------:R-:W-:-:S13]  /*3140*/  ISETP.GE.AND P3, PT, R206, R96, PT ;  /* 0x00000060ce00720c */ /* 0x000fda0003f66270 */
[----:B------:R-:W-:Y:S05]  /*3150*/  @P3 BRA `(.L_x_5241) ;  /* 0x0000000400ac3947 */ /* 0x000fea0003800000 */
[----:B------:R-:W-:Y:S02]  /*3160*/  SHF.R.U32.HI R109, RZ, 0x8, R47 ;  /* 0x00000008ff6d7819 */ /* 0x000fe4000001162f */
[----:B------:R-:W-:Y:S02]  /*3170*/  LOP3.LUT R13, R95, 0xff, RZ, 0xc0, !PT ;  /* 0x000000ff5f0d7812 */ /* 0x000fe400078ec0ff */
[----:B------:R-:W-:Y:S02]  /*3180*/  SHF.R.U32.HI R94, RZ, 0x18, R95 ;  /* 0x00000018ff5e7819 */ /* 0x000fe4000001165f */
[----:B------:R-:W-:Y:S02]  /*3190*/  LOP3.LUT R12, R47, 0xff, RZ, 0xc0, !PT ;  /* 0x000000ff2f0c7812 */ /* 0x000fe400078ec0ff */
[----:B---3--:R-:W-:Y:S02]  /*31a0*/  SHF.R.U32.HI R99, RZ, 0x18, R47 ;  /* 0x00000018ff637819 */ /* 0x008fe4000001162f */
[----:B------:R-:W-:-:S02]  /*31b0*/  SHF.R.U32.HI R15, RZ, 0x8, R95 ;  /* 0x00000008ff0f7819 */ /* 0x000fc4000001165f */
[----:B------:R-:W-:Y:S01]  /*31c0*/  PRMT R94, R94, 0x654, R13 ;  /* 0x000006545e5e7816 */ /* 0x000fe2000000000d */
[----:B------:R-:W-:Y:S01]  /*31d0*/  IMAD.SHL.U32 R13, R109, 0x100, RZ ;  /* 0x000001006d0d7824 */ /* 0x000fe200078e00ff */
[----:B------:R-:W-:Y:S01]  /*31e0*/  SHF.R.U32.HI R110, RZ, 0x10, R47 ;  /* 0x00000010ff6e7819 */ /* 0x000fe2000001162f */
[----:B------:R-:W-:Y:S01]  /*31f0*/  IMAD.SHL.U32 R15, R15, 0x100, RZ ;  /* 0x000001000f0f7824 */ /* 0x000fe200078e00ff */
[----:B------:R-:W-:Y:S02]  /*3200*/  SHF.R.U32.HI R47, RZ, 0x10, R95 ;  /* 0x00000010ff2f7819 */ /* 0x000fe4000001165f */
[----:B------:R-:W-:Y:S01]  /*3210*/  PRMT R46, R99, 0x654, R12 ;  /* 0x00000654632e7816 */ /* 0x000fe2000000000c */
[----:B-1----:R-:W-:Y:S01]  /*3220*/  IMAD.MOV.U32 R12, RZ, RZ, R4 ;  /* 0x000000ffff0c7224 */ /* 0x002fe200078e0004 */
[----:B------:R-:W-:Y:S01]  /*3230*/  LOP3.LUT R94, R94, 0xff00, R15, 0xf8, !PT ;  /* 0x0000ff005e5e7812 */ /* 0x000fe200078ef80f */
[----:B------:R-:W-:Y:S01]  /*3240*/  IMAD.U32 R47, R47, 0x10000, RZ ;  /* 0x000100002f2f7824 */ /* 0x000fe200078e00ff */
[----:B------:R-:W-:Y:S01]  /*3250*/  LOP3.LUT R46, R46, 0xff00, R13, 0xf8, !PT ;  /* 0x0000ff002e2e7812 */ /* 0x000fe200078ef80d */
[----:B------:R-:W-:Y:S01]  /*3260*/  IMAD.U32 R13, R110, 0x10000, RZ ;  /* 0x000100006e0d7824 */ /* 0x000fe200078e00ff */
[----:B------:R-:W-:-:S02]  /*3270*/  F2FP.F16.E4M3.UNPACK_B R4, R5 ;  /* 0x00000005ff04723e */ /* 0x000fc400020006ff */
[----:B------:R-:W-:Y:S02]  /*3280*/  F2FP.F16.E4M3.UNPACK_B R15, R115.H1 ;  /* 0x00000073ff0f723e */ /* 0x000fe400030006ff */
[----:B------:R-:W-:Y:S01]  /*3290*/  LOP3.LUT R95, R46, 0xff0000, R13, 0xf8, !PT ;  /* 0x00ff00002e5f7812 */ /* 0x000fe200078ef80d */
[--C-:B------:R-:W-:Y:S01]  /*32a0*/  HADD2.F32 R13, -RZ, R4.reuse.H1_H1 ;  /* 0x30000004ff0d7230 */ /* 0x100fe20000004100 */
[----:B------:R-:W-:Y:S01]  /*32b0*/  LOP3.LUT R110, R94, 0xff0000, R47, 0xf8, !PT ;  /* 0x00ff00005e6e7812 */ /* 0x000fe200078ef82f */
[--C-:B------:R-:W-:Y:S01]  /*32c0*/  HADD2.F32 R99, -RZ, R15.reuse.H0_H0 ;  /* 0x2000000fff637230 */ /* 0x100fe20000004100 */
[----:B------:R-:W-:Y:S01]  /*32d0*/  F2FP.F16.E4M3.UNPACK_B R47, R113.H1 ;  /* 0x00000071ff2f723e */ /* 0x000fe200030006ff */
[----:B------:R-:W-:Y:S01]  /*32e0*/  HADD2.F32 R4, -RZ, R4.H0_H0 ;  /* 0x20000004ff047230 */ /* 0x000fe20000004100 */
[----:B------:R-:W-:Y:S01]  /*32f0*/  F2FP.F16.E4M3.UNPACK_B R5, R5.H1 ;  /* 0x00000005ff05723e */ /* 0x000fe200030006ff */
[----:B------:R-:W-:Y:S02]  /*3300*/  HADD2.F32 R109, -RZ, R15.H1_H1 ;  /* 0x3000000fff6d7230 */ /* 0x000fe40000004100 */
[----:B------:R-:W-:Y:S01]  /*3310*/  FMUL.FTZ R111, R13, R99 ;  /* 0x000000630d6f7220 */ /* 0x000fe20000410000 */
[----:B------:R-:W-:-:S02]  /*3320*/  HADD2.F32 R94, -RZ, R47.H0_H0 ;  /* 0x2000002fff5e7230 */ /* 0x000fc40000004100 */
[----:B------:R-:W-:Y:S01]  /*3330*/  FMUL.FTZ R112, R4, R99 ;  /* 0x0000006304707220 */ /* 0x000fe20000410000 */
[--C-:B------:R-:W-:Y:S01]  /*3340*/  HADD2.F32 R46, -RZ, R5.reuse.H1_H1 ;  /* 0x30000005ff2e7230 */ /* 0x100fe20000004100 */
[----:B------:R-:W-:Y:S01]  /*3350*/  F2FP.F16.E4M3.UNPACK_B R99, R115 ;  /* 0x00000073ff63723e */ /* 0x000fe200020006ff */
[----:B------:R-:W-:Y:S02]  /*3360*/  HADD2.F32 R15, -RZ, R5.H0_H0 ;  /* 0x20000005ff0f7230 */ /* 0x000fe40000004100 */
[----:B------:R-:W-:Y:S01]  /*3370*/  FFMA.FTZ R5, R13, R94, R112 ;  /* 0x0000005e0d057223 */ /* 0x000fe20000010070 */
[----:B------:R-:W-:Y:S02]  /*3380*/  HADD2.F32 R47, -RZ, R47.H1_H1 ;  /* 0x3000002fff2f7230 */ /* 0x000fe40000004100 */
[-C--:B------:R-:W-:Y:S01]  /*3390*/  FMUL.FTZ R114, R46, R109.reuse ;  /* 0x0000006d2e727220 */ /* 0x080fe20000410000 */
[-C--:B------:R-:W-:Y:S01]  /*33a0*/  F2FP.F16.E4M3.UNPACK_B R13, R12.reuse.H1 ;  /* 0x0000000cff0d723e */ /* 0x080fe200030006ff */
[C---:B------:R-:W-:Y:S01]  /*33b0*/  FMUL.FTZ R109, R15.reuse, R109 ;  /* 0x0000006d0f6d7220 */ /* 0x040fe20000410000 */
[----:B------:R-:W-:Y:S01]  /*33c0*/  F2FP.F16.E4M3.UNPACK_B R12, R12 ;  /* 0x0000000cff0c723e */ /* 0x000fe200020006ff */
[----:B------:R-:W-:Y:S01]  /*33d0*/  FFMA.FTZ R4, R4, R94, -R111 ;  /* 0x0000005e04047223 */ /* 0x000fe2000001086f */
[-C--:B------:R-:W-:Y:S01]  /*33e0*/  FFMA.FTZ R111, R15, R47.reuse, -R114 ;  /* 0x0000002f0f6f7223 */ /* 0x080fe20000010872 */
[----:B------:R-:W-:Y:S01]  /*33f0*/  FFMA.FTZ R116, R46, R47, R109 ;  /* 0x0000002f2e747223 */ /* 0x000fe2000001006d */
[--C-:B------:R-:W-:Y:S01]  /*3400*/  HADD2.F32 R15, -RZ, R13.reuse.H0_H0 ;  /* 0x2000000dff0f7230 */ /* 0x100fe20000004100 */
[----:B------:R-:W-:Y:S01]  /*3410*/  F2FP.F16.E4M3.UNPACK_B R47, R113 ;  /* 0x00000071ff2f723e */ /* 0x000fe200020006ff */
[----:B------:R-:W-:-:S02]  /*3420*/  HADD2.F32 R46, -RZ, R13.H1_H1 ;  /* 0x3000000dff2e7230 */ /* 0x000fc40000004100 */
[--C-:B------:R-:W-:Y:S01]  /*3430*/  HADD2.F32 R109, -RZ, R99.reuse.H1_H1 ;  /* 0x30000063ff6d7230 */ /* 0x100fe20000004100 */
[----:B------:R-:W-:Y:S01]  /*3440*/  F2FP.SATFINITE.E4M3.F32.PACK_AB_MERGE_C R119, R116, R111, RZ ;  /* 0x0000006f7477723e */ /* 0x000fe200048070ff */
[--C-:B------:R-:W-:Y:S02]  /*3450*/  HADD2.F32 R13, -RZ, R12.reuse.H0_H0 ;  /* 0x2000000cff0d7230 */ /* 0x100fe40000004100 */
[----:B------:R-:W-:Y:S02]  /*3460*/  HADD2.F32 R99, -RZ, R99.H0_H0 ;  /* 0x20000063ff637230 */ /* 0x000fe40000004100 */
[-C--:B------:R-:W-:Y:S01]  /*3470*/  FMUL.FTZ R114, R46, R109.reuse ;  /* 0x0000006d2e727220 */ /* 0x080fe20000410000 */
[----:B------:R-:W-:Y:S02]  /*3480*/  HADD2.F32 R12, -RZ, R12.H1_H1 ;  /* 0x3000000cff0c7230 */ /* 0x000fe40000004100 */
[----:B------:R-:W-:Y:S01]  /*3490*/  FMUL.FTZ R109, R15, R109 ;  /* 0x0000006d0f6d7220 */ /* 0x000fe20000410000 */
[--C-:B------:R-:W-:Y:S01]  /*34a0*/  HADD2.F32 R94, -RZ, R47.reuse.H1_H1 ;  /* 0x3000002fff5e7230 */ /* 0x100fe20000004100 */
[----:B------:R-:W-:Y:S01]  /*34b0*/  F2FP.SATFINITE.E4M3.F32.PACK_AB_MERGE_C R5, R5, R4, R119 ;  /* 0x000000040505723e */ /* 0x000fe20004807077 */
        /* <DEDUP_REMOVED lines=9> */
[-C--:B------:R-:W-:Y:S01]  /*3550*/  F2FP.F16.E4M3.UNPACK_B R47, R95.reuse.H1 ;  /* 0x0000005fff2f723e */ /* 0x080fe200030006ff */
        /* <DEDUP_REMOVED lines=24> */
[----:B------:R-:W-:Y:S01]  /*36e0*/  HADD2.F32 R13, -RZ, R7.H1_H1 ;  /* 0x30000007ff0d7230 */ /* 0x000fe20000004100 */
[----:B------:R-:W-:Y:S01]  /*36f0*/  F2FP.SATFINITE.E4M3.F32.PACK_AB_MERGE_C R4, R113, R112, R118 ;  /* 0x000000707104723e */ /* 0x000fe20004807076 */
[--C-:B------:R-:W-:Y:S02]  /*3700*/  HADD2.F32 R7, -RZ, R6.reuse.H0_H0 ;  /* 0x20000006ff077230 */ /* 0x100fe40000004100 */
[-C--:B------:R-:W-:Y:S01]  /*3710*/  FMUL.FTZ R94, R12, R99.reuse ;  /* 0x000000630c5e7220 */ /* 0x080fe20000410000 */
[----:B------:R-:W-:Y:S02]  /*3720*/  HADD2.F32 R6, -RZ, R6.H1_H1 ;  /* 0x30000006ff067230 */ /* 0x000fe40000004100 */
[----:B------:R-:W-:Y:S01]  /*3730*/  FMUL.FTZ R109, R13, R99 ;  /* 0x000000630d6d7220 */ /* 0x000fe20000410000 */
[----:B------:R-:W-:Y:S01]  /*3740*/  HADD2.F32 R110, -RZ, R110.H0_H0 ;  /* 0x2000006eff6e7230 */ /* 0x000fe20000004100 */
[----:B------:R-:W-:Y:S01]  /*3750*/  F2FP.SATFINITE.E4M3.F32.PACK_AB_MERGE_C R111, R114, R111, RZ ;  /* 0x0000006f726f723e */ /* 0x000fe200048070ff */
[----:B------:R-:W-:Y:S01]  /*3760*/  HADD2.F32 R47, -RZ, R47.H0_H0 ;  /* 0x2000002fff2f7230 */ /* 0x000fe20000004100 */
[----:B------:R-:W-:Y:S01]  /*3770*/  F2FP.SATFINITE.E4M3.F32.PACK_AB_MERGE_C R115, R116, R115, RZ ;  /* 0x000000737473723e */ /* 0x000fe200048070ff */
[----:B------:R-:W-:-:S02]  /*3780*/  HADD2.F32 R95, -RZ, R95.H0_H0 ;  /* 0x2000005fff5f7230 */ /* 0x000fc40000004100 */
[-C--:B------:R-:W-:Y:S01]  /*3790*/  FMUL.FTZ R46, R6, R110.reuse ;  /* 0x0000006e062e7220 */ /* 0x080fe20000410000 */
[----:B------:R-:W-:Y:S01]  /*37a0*/  FMUL.FTZ R15, R7, R110 ;  /* 0x0000006e070f7220 */ /* 0x000fe20000410000 */
[-C--:B------:R-:W-:Y:S01]  /*37b0*/  FFMA.FTZ R109, R12, R47.reuse, -R109 ;  /* 0x0000002f0c6d7223 */ /* 0x080fe2000001086d */
[----:B------:R-:W-:Y:S01]  /*37c0*/  FFMA.FTZ R94, R13, R47, R94 ;  /* 0x0000002f0d5e7223 */ /* 0x000fe2000001005e */
[-C--:B------:R-:W-:Y:S01]  /*37d0*/  FFMA.FTZ R46, R7, R95.reuse, -R46 ;  /* 0x0000005f072e7223 */ /* 0x080fe2000001082e */
[----:B------:R-:W-:-:S03]  /*37e0*/  FFMA.FTZ R15, R6, R95, R15 ;  /* 0x0000005f060f7223 */ /* 0x000fc6000001000f */
[----:B------:R-:W-:Y:S02]  /*37f0*/  F2FP.SATFINITE.E4M3.F32.PACK_AB_MERGE_C R7, R94, R109, R115 ;  /* 0x0000006d5e07723e */ /* 0x000fe40004807073 */
[----:B------:R-:W-:-:S07]  /*3800*/  F2FP.SATFINITE.E4M3.F32.PACK_AB_MERGE_C R6, R15, R46, R111 ;  /* 0x0000002e0f06723e */ /* 0x000fce000480706f */
.L_x_5241:
[----:B------:R-:W-:Y:S05]  /*3810*/  BSYNC B2 ;  /* 0x0000000000027941 */ /* 0x000fea0003800000 */
.L_x_5240:
[----:B-1----:R0:W-:Y:S02]  /*3820*/  ST.E.128 desc[UR42][R10.64], R4 ;  /* 0x000000040a007985 */ /* 0x0021e4000c101d2a */
.L_x_5239:
[----:B------:R-:W-:Y:S05]  /*3830*/  BSYNC B1 ;  /* 0x0000000000017941 */ /* 0x000fea0003800000 */
.L_x_5238:
[----:B------:R-:W-:Y:S01]  /*3840*/  ISETP.NE.AND P3, PT, R3, RZ, PT ;  /* 0x000000ff0300720c */ /* 0x000fe20003f65270 */
[----:B------:R-:W-:-:S12]  /*3850*/  BSSY B1, `(.L_x_5242) ;  /* 0x0000076000017945 */ /* 0x000fd80003800000 */
[----:B------:R-:W-:Y:S05]  /*3860*/  @!P3 BRA `(.L_x_5243) ;  /* 0x0000000400d0b947 */ /* 0x000fea0003800000 */
[----:B0-----:R-:W-:Y:S01]  /*3870*/  IMAD.SHL.U32 R4, R213, 0x10, RZ ;  /* 0x00000010d5047824 */ /* 0x001fe200078e00ff */
[----:B------:R-:W-:Y:S04]  /*3880*/  BSSY B2, `(.L_x_5244) ;  /* 0x0000071000027945 */ /* 0x000fe80003800000 */
[----:B----4-:R-:W-:-:S04]  /*3890*/  IADD3 R10, P3, R14, R4, RZ ;  /* 0x000000040e0a7210 */ /* 0x010fc80007f7e0ff */
[----:B--2---:R-:W-:Y:S02]  /*38a0*/  LEA.HI.X.SX32 R11, R4, R97, 0x1, P3 ;  /* 0x00000061040b7211 */ /* 0x004fe400018f0eff */
[----:B------:R0:W2:Y:S01]  /*38b0*/  LDS.128 R4, [R85+0x1e400] ;  /* 0x01e4000055047984 */ /* 0x0000a20000000c00 */
[----:B------:R-:W-:-:S13]  /*38c0*/  ISETP.GE.AND P3, PT, R223, R96, PT ;  /* 0x00000060df00720c */ /* 0x000fda0003f66270 */
[----:B0-----:R-:W-:Y:S05]  /*38d0*/  @P3 BRA `(.L_x_5245) ;  /* 0x0000000400ac3947 */ /* 0x001fea0003800000 */
[----:B------:R-:W-:Y:S02]  /*38e0*/  SHF.R.U32.HI R94, RZ, 0x8, R43 ;  /* 0x00000008ff5e7819 */ /* 0x000fe4000001162b */
[----:B------:R-:W-:Y:S02]  /*38f0*/  SHF.R.U32.HI R42, RZ, 0x18, R45 ;  /* 0x00000018ff2a7819 */ /* 0x000fe4000001162d */
[----:B------:R-:W-:Y:S02]  /*3900*/  LOP3.LUT R15, R45, 0xff, RZ, 0xc0, !PT ;  /* 0x000000ff2d0f7812 */ /* 0x000fe400078ec0ff */
[----:B------:R-:W-:Y:S02]  /*3910*/  SHF.R.U32.HI R13, RZ, 0x18, R43 ;  /* 0x00000018ff0d7819 */ /* 0x000fe4000001162b */
[----:B------:R-:W-:Y:S02]  /*3920*/  LOP3.LUT R12, R43, 0xff, RZ, 0xc0, !PT ;  /* 0x000000ff2b0c7812 */ /* 0x000fe400078ec0ff */
[----:B------:R-:W-:-:S02]  /*3930*/  SHF.R.U32.HI R44, RZ, 0x8, R45 ;  /* 0x00000008ff2c7819 */ /* 0x000fc4000001162d */
[----:B------:R-:W-:Y:S01]  /*3940*/  PRMT R15, R42, 0x654, R15 ;  /* 0x000006542a0f7816 */ /* 0x000fe2000000000f */
[----:B------:R-:W-:Y:S01]  /*3950*/  IMAD.SHL.U32 R42, R94, 0x100, RZ ;  /* 0x000001005e2a7824 */ /* 0x000fe200078e00ff */
[----:B------:R-:W-:Y:S01]  /*3960*/  SHF.R.U32.HI R47, RZ, 0x10, R43 ;  /* 0x00000010ff2f7819 */ /* 0x000fe2000001162b */
[----:B------:R-:W-:Y:S01]  /*3970*/  IMAD.SHL.U32 R44, R44, 0x100, RZ ;  /* 0x000001002c2c7824 */ /* 0x000fe200078e00ff */
[----:B------:R-:W-:Y:S01]  /*3980*/  PRMT R13, R13, 0x654, R12 ;  /* 0x000006540d0d7816 */ /* 0x000fe2000000000c */
[----:B--2---:R-:W-:Y:S01]  /*3990*/  IMAD.MOV.U32 R12, RZ, RZ, R4 ;  /* 0x000000ffff0c7224 */ /* 0x004fe200078e0004 */
[----:B------:R-:W-:Y:S02]  /*39a0*/  SHF.R.U32.HI R46, RZ, 0x10, R45 ;  /* 0x00000010ff2e7819 */ /* 0x000fe4000001162d */
[----:B------:R-:W-:Y:S01]  /*39b0*/  LOP3.LUT R13, R13, 0xff00, R42, 0xf8, !PT ;  /* 0x0000ff000d0d7812 */ /* 0x000fe200078ef82a */
[----:B------:R-:W-:Y:S01]  /*39c0*/  IMAD.U32 R42, R47, 0x10000, RZ ;  /* 0x000100002f2a7824 */ /* 0x000fe200078e00ff */
[----:B------:R-:W-:Y:S01]  /*39d0*/  LOP3.LUT R43, R15, 0xff00, R44, 0xf8, !PT ;  /* 0x0000ff000f2b7812 */ /* 0x000fe200078ef82c */
[----:B------:R-:W-:Y:S01]  /*39e0*/  IMAD.U32 R46, R46, 0x10000, RZ ;  /* 0x000100002e2e7824 */ /* 0x000fe200078e00ff */
[----:B------:R-:W-:-:S02]  /*39f0*/  F2FP.F16.E4M3.UNPACK_B R15, R108.H1 ;  /* 0x0000006cff0f723e */ /* 0x000fc400030006ff */
[-C--:B------:R-:W-:Y:S02]  /*3a00*/  F2FP.F16.E4M3.UNPACK_B R4, R5.reuse ;  /* 0x00000005ff04723e */ /* 0x080fe400020006ff */
[----:B------:R-:W-:Y:S01]  /*3a10*/  F2FP.F16.E4M3.UNPACK_B R5, R5.H1 ;  /* 0x00000005ff05723e */ /* 0x000fe200030006ff */
[--C-:B------:R-:W-:Y:S01]  /*3a20*/  HADD2.F32 R45, -RZ, R15.reuse.H0_H0 ;  /* 0x2000000fff2d7230 */ /* 0x100fe20000004100 */
[----:B------:R-:W-:Y:S01]  /*3a30*/  LOP3.LUT R44, R13, 0xff0000, R42, 0xf8, !PT ;  /* 0x00ff00000d2c7812 */ /* 0x000fe200078ef82a */
[--C-:B------:R-:W-:Y:S01]  /*3a40*/  HADD2.F32 R13, -RZ, R4.reuse.H1_H1 ;  /* 0x30000004ff0d7230 */ /* 0x100fe20000004100 */
[----:B------:R-:W-:Y:S01]  /*3a50*/  LOP3.LUT R47, R43, 0xff0000, R46, 0xf8, !PT ;  /* 0x00ff00002b2f7812 */ /* 0x000fe200078ef82e */
[----:B------:R-:W-:Y:S01]  /*3a60*/  HADD2.F32 R46, -RZ, R15.H1_H1 ;  /* 0x3000000fff2e7230 */ /* 0x000fe20000004100 */
[----:B------:R-:W-:Y:S01]  /*3a70*/  F2FP.F16.E4M3.UNPACK_B R42, R107.H1 ;  /* 0x0000006bff2a723e */ /* 0x000fe200030006ff */
[----:B------:R-:W-:Y:S02]  /*3a80*/  HADD2.F32 R15, -RZ, R5.H1_H1 ;  /* 0x30000005ff0f7230 */ /* 0x000fe40000004100 */
[----:B------:R-:W-:Y:S01]  /*3a90*/  FMUL.FTZ R95, R13, R45 ;  /* 0x0000002d0d5f7220 */ /* 0x000fe20000410000 */
[----:B------:R-:W-:Y:S01]  /*3aa0*/  HADD2.F32 R4, -RZ, R4.H0_H0 ;  /* 0x20000004ff047230 */ /* 0x000fe20000004100 */
[----:B------:R-:W-:Y:S01]  /*3ab0*/  F2FP.F16.E4M3.UNPACK_B R108, R108 ;  /* 0x0000006cff6c723e */ /* 0x000fe200020006ff */
[----:B------:R-:W-:-:S02]  /*3ac0*/  HADD2.F32 R43, -RZ, R42.H0_H0 ;  /* 0x2000002aff2b7230 */ /* 0x000fc40000004100 */
[-C--:B------:R-:W-:Y:S01]  /*3ad0*/  FMUL.FTZ R110, R15, R46.reuse ;  /* 0x0000002e0f6e7220 */ /* 0x080fe20000410000 */
[----:B------:R-:W-:Y:S02]  /*3ae0*/  HADD2.F32 R5, -RZ, R5.H0_H0 ;  /* 0x20000005ff057230 */ /* 0x000fe40000004100 */
[C---:B------:R-:W-:Y:S01]  /*3af0*/  FMUL.FTZ R94, R4.reuse, R45 ;  /* 0x0000002d045e7220 */ /* 0x040fe20000410000 */
[----:B------:R-:W-:Y:S01]  /*3b00*/  HADD2.F32 R42, -RZ, R42.H1_H1 ;  /* 0x3000002aff2a7230 */ /* 0x000fe20000004100 */
[----:B------:R-:W-:Y:S01]  /*3b10*/  F2FP.F16.E4M3.UNPACK_B R107, R107 ;  /* 0x0000006bff6b723e */ /* 0x000fe200020006ff */
[-C--:B------:R-:W-:Y:S01]  /*3b20*/  FFMA.FTZ R4, R4, R43.reuse, -R95 ;  /* 0x0000002b04047223 */ /* 0x080fe2000001085f */
[----:B------:R-:W-:Y:S01]  /*3b30*/  FMUL.FTZ R46, R5, R46 ;  /* 0x0000002e052e7220 */ /* 0x000fe20000410000 */
[----:B---3--:R-:W-:Y:S01]  /*3b40*/  FFMA.FTZ R99, R13, R43, R94 ;  /* 0x0000002b0d637223 */ /* 0x008fe2000001005e */
        /* <DEDUP_REMOVED lines=10> */
[--C-:B------:R-:W-:Y:S02]  /*3bf0*/  HADD2.F32 R5, -RZ, R12.reuse.H0_H0 ;  /* 0x2000000cff057230 */ /* 0x100fe40000004100 */
[----:B------:R-:W-:Y:S01]  /*3c00*/  FMUL.FTZ R94, R15, R46 ;  /* 0x0000002e0f5e7220 */ /* 0x000fe20000410000 */
[----:B------:R-:W-:-:S02]  /*3c10*/  HADD2.F32 R12, -RZ, R12.H1_H1 ;  /* 0x3000000cff0c7230 */ /* 0x000fc40000004100 */
[--C-:B------:R-:W-:Y:S02]  /*3c20*/  HADD2.F32 R42, -RZ, R107.reuse.H1_H1 ;  /* 0x3000006bff2a7230 */ /* 0x100fe40000004100 */
[-C--:B------:R-:W-:Y:S01]  /*3c30*/  FMUL.FTZ R43, R5, R108.reuse ;  /* 0x0000006c052b7220 */ /* 0x080fe20000410000 */
[----:B------:R-:W-:Y:S02]  /*3c40*/  HADD2.F32 R107, -RZ, R107.H0_H0 ;  /* 0x2000006bff6b7230 */ /* 0x000fe40000004100 */
[C---:B------:R-:W-:Y:S01]  /*3c50*/  FMUL.FTZ R46, R12.reuse, R108 ;  /* 0x0000006c0c2e7220 */ /* 0x040fe20000410000 */
[-C--:B------:R-:W-:Y:S01]  /*3c60*/  FFMA.FTZ R94, R13, R42.reuse, -R94 ;  /* 0x0000002a0d5e7223 */ /* 0x080fe2000001085e */
[----:B------:R-:W-:Y:S01]  /*3c70*/  FFMA.FTZ R15, R15, R42, R110 ;  /* 0x0000002a0f0f7223 */ /* 0x000fe2000001006e */
[----:B------:R-:W-:Y:S01]  /*3c80*/  FFMA.FTZ R108, R12, R107, R43 ;  /* 0x0000006b0c6c7223 */ /* 0x000fe2000001002b */
[----:B------:R-:W-:Y:S01]  /*3c90*/  F2FP.F16.E4M3.UNPACK_B R12, R7.H1 ;  /* 0x00000007ff0c723e */ /* 0x000fe200030006ff */
        /* <DEDUP_REMOVED lines=19> */
[----:B------:R-:W-:Y:S01]  /*3dd0*/  FMUL.FTZ R94, R12, R45 ;  /* 0x0000002d0c5e7220 */ /* 0x000fe20000410000 */
        /* <DEDUP_REMOVED lines=16> */
[CC--:B------:R-:W-:Y:S01]  /*3ee0*/  FMUL.FTZ R13, R7.reuse, R43.reuse ;  /* 0x0000002b070d7220 */ /* 0x0c0fe20000410000 */
[----:B------:R-:W-:Y:S01]  /*3ef0*/  FMUL.FTZ R110, R12, R43 ;  /* 0x0000002b0c6e7220 */ /* 0x000fe20000410000 */
        /* <DEDUP_REMOVED lines=9> */
.L_x_5245:
[----:B------:R-:W-:Y:S05]  /*3f90*/  BSYNC B2 ;  /* 0x0000000000027941 */ /* 0x000fea0003800000 */
.L_x_5244:
[----:B--2---:R0:W-:Y:S02]  /*3fa0*/  ST.E.128 desc[UR42][R10.64], R4 ;  /* 0x000000040a007985 */ /* 0x0041e4000c101d2a */
.L_x_5243:
[----:B------:R-:W-:Y:S05]  /*3fb0*/  BSYNC B1 ;  /* 0x0000000000017941 */ /* 0x000fea0003800000 */
.L_x_5242:
        /* <DEDUP_REMOVED lines=10> */
[--C-:B------:R-:W-:Y:S01]  /*4060*/  SHF.R.U32.HI R45, RZ, 0x10, R39.reuse ;  /* 0x00000010ff2d7819 */ /* 0x100fe20000011627 */
[----:B--2---:R-:W-:Y:S01]  /*4070*/  IMAD.MOV.U32 R13, RZ, RZ, R6 ;  /* 0x000000ffff0d7224 */ /* 0x004fe200078e0006 */
        /* <DEDUP_REMOVED lines=14> */
[----:B------:R-:W-:Y:S01]  /*4160*/  LOP3.LUT R12, R7, 0xff00, R6, 0xf8, !PT ;  /* 0x0000ff00070c7812 */ /* 0x000fe200078ef806 */
[----:B------:R-:W-:Y:S01]  /*4170*/  IMAD.U32 R7, R45, 0x10000, RZ ;  /* 0x000100002d077824 */ /* 0x000fe200078e00ff */
[----:B------:R-:W-:Y:S02]  /*4180*/  F2FP.F16.E4M3.UNPACK_B R39, R106.H1 ;  /* 0x0000006aff27723e */ /* 0x000fe400030006ff */
[----:B------:R-:W-:Y:S02]  /*4190*/  F2FP.F16.E4M3.UNPACK_B R6, R5 ;  /* 0x00000005ff06723e */ /* 0x000fe400020006ff */
        /* <DEDUP_REMOVED lines=16> */
[CC--:B------:R-:W-:Y:S01]  /*42a0*/  FMUL.FTZ R6, R12.reuse, R42.reuse ;  /* 0x0000002a0c067220 */ /* 0x0c0fe20000410000 */
        /* <DEDUP_REMOVED lines=25> */
[----:B------:R-:W-:Y:S02]  /*4440*/  F2FP.F16.E4M3.UNPACK_B R39, R43.H1 ;  /* 0x0000002bff27723e */ /* 0x000fe400030006ff */
[----:B---3--:R-:W-:Y:S01]  /*4450*/  F2FP.SATFINITE.E4M3.F32.PACK_AB_MERGE_C R99, R42, R41, RZ ;  /* 0x000000292a63723e */ /* 0x008fe200048070ff */
        /* <DEDUP_REMOVED lines=44> */
.L_x_5249:
[----:B------:R-:W-:Y:S05]  /*4720*/  BSYNC B2 ;  /* 0x0000000000027941 */ /* 0x000fea0003800000 */
.L_x_5248:
[----:B--2---:R0:W-:Y:S02]  /*4730*/  ST.E.128 desc[UR42][R10.64], R4 ;  /* 0x000000040a007985 */ /* 0x0041e4000c101d2a */
.L_x_5247:
[----:B------:R-:W-:Y:S05]  /*4740*/  BSYNC B1 ;  /* 0x0000000000017941 */ /* 0x000fea0003800000 */
.L_x_5246:
[----:B------:R-:W-:Y:S01]  /*4750*/  LOP3.LUT P3, RZ, R57, 0x8, RZ, 0xc0, !PT ;  /* 0x0000000839ff7812 */ /* 0x000fe2000786c0ff */
[----:B------:R-:W-:-:S12]  /*4760*/  BSSY B1, `(.L_x_5250) ;  /* 0x0000076000017945 */ /* 0x000fd80003800000 */
[----:B------:R-:W-:Y:S05]  /*4770*/  @!P3 BRA `(.L_x_5251) ;  /* 0x0000000400d0b947 */ /* 0x000fea0003800000 */
[----:B0-----:R0:W0:Y:S01]  /*4780*/  LDS.128 R4, [R85+0x20400] ;  /* 0x0204000055047984 */ /* 0x0010220000000c00 */
[----:B----4-:R-:W-:Y:S01]  /*4790*/  IADD3 R10, P3, R208, R14, RZ ;  /* 0x0000000ed00a7210 */ /* 0x010fe20007f7e0ff */
[----:B------:R-:W-:Y:S04]  /*47a0*/  BSSY B2, `(.L_x_5252) ;  /* 0x0000070000027945 */ /* 0x000fe80003800000 */
[----:B--2---:R-:W-:Y:S01]  /*47b0*/  IMAD.X R11, R97, 0x1, R221, P3 ;  /* 0x00000001610b7824 */ /* 0x004fe200018e06dd */
[----:B------:R-:W-:-:S13]  /*47c0*/  ISETP.GE.AND P3, PT, R225, R96, PT ;  /* 0x00000060e100720c */ /* 0x000fda0003f66270 */
[----:B------:R-:W-:Y:S05]  /*47d0*/  @P3 BRA `(.L_x_5253) ;  /* 0x0000000400b03947 */ /* 0x000fea0003800000 */
[----:B------:R-:W-:Y:S01]  /*47e0*/  SHF.R.U32.HI R41, RZ, 0x18, R35 ;  /* 0x00000018ff297819 */ /* 0x000fe20000011623 */
[----:B0-----:R-:W-:Y:S01]  /*47f0*/  IMAD.MOV.U32 R15, RZ, RZ, R7 ;  /* 0x000000ffff0f7224 */ /* 0x001fe200078e0007 */
[----:B------:R-:W-:Y:S02]  /*4800*/  LOP3.LUT R12, R35, 0xff, RZ, 0xc0, !PT ;  /* 0x000000ff230c7812 */ /* 0x000fe400078ec0ff */
[--C-:B------:R-:W-:Y:S02]  /*4810*/  SHF.R.U32.HI R38, RZ, 0x8, R35.reuse ;  /* 0x00000008ff267819 */ /* 0x100fe40000011623 */
[----:B------:R-:W-:Y:S02]  /*4820*/  SHF.R.U32.HI R36, RZ, 0x10, R35 ;  /* 0x00000010ff247819 */ /* 0x000fe40000011623 */
[--C-:B------:R-:W-:Y:S01]  /*4830*/  SHF.R.U32.HI R35, RZ, 0x8, R37.reuse ;  /* 0x00000008ff237819 */ /* 0x100fe20000011625 */
[----:B------:R-:W-:Y:S01]  /*4840*/  IMAD.SHL.U32 R7, R38, 0x100, RZ ;  /* 0x0000010026077824 */ /* 0x000fe200078e00ff */
[----:B------:R-:W-:-:S02]  /*4850*/  SHF.R.U32.HI R39, RZ, 0x18, R37 ;  /* 0x00000018ff277819 */ /* 0x000fc40000011625 */
[----:B------:R-:W-:Y:S01]  /*4860*/  LOP3.LUT R34, R37, 0xff, RZ, 0xc0, !PT ;  /* 0x000000ff25227812 */ /* 0x000fe200078ec0ff */
[----:B------:R-:W-:Y:S01]  /*4870*/  IMAD.SHL.U32 R35, R35, 0x100, RZ ;  /* 0x0000010023237824 */ /* 0x000fe200078e00ff */
[----:B------:R-:W-:Y:S02]  /*4880*/  SHF.R.U32.HI R37, RZ, 0x10, R37 ;  /* 0x00000010ff257819 */ /* 0x000fe40000011625 */
[----:B------:R-:W-:Y:S02]  /*4890*/  PRMT R12, R41, 0x654, R12 ;  /* 0x00000654290c7816 */ /* 0x000fe4000000000c */
[----:B------:R-:W-:Y:S01]  /*48a0*/  PRMT R34, R39, 0x654, R34 ;  /* 0x0000065427227816 */ /* 0x000fe20000000022 */
[----:B------:R-:W-:Y:S01]  /*48b0*/  IMAD.U32 R37, R37, 0x10000, RZ ;  /* 0x0001000025257824 */ /* 0x000fe200078e00ff */
[----:B------:R-:W-:Y:S01]  /*48c0*/  LOP3.LUT R7, R12, 0xff00, R7, 0xf8, !PT ;  /* 0x0000ff000c077812 */ /* 0x000fe200078ef807 */
[----:B------:R-:W-:Y:S01]  /*48d0*/  IMAD.U32 R12, R36, 0x10000, RZ ;  /* 0x00010000240c7824 */ /* 0x000fe200078e00ff */
[----:B------:R-:W-:-:S02]  /*48e0*/  MOV R13, R6 ;  /* 0x00000006000d7202 */ /* 0x000fc40000000f00 */
[----:B------:R-:W-:Y:S02]  /*48f0*/  LOP3.LUT R34, R34, 0xff00, R35, 0xf8, !PT ;  /* 0x0000ff0022227812 */ /* 0x000fe400078ef823 */
        /* <DEDUP_REMOVED lines=90> */
.L_x_5253:
[----:B------:R-:W-:Y:S05]  /*4ea0*/  BSYNC B2 ;  /* 0x0000000000027941 */ /* 0x000fea0003800000 */
.L_x_5252:
[----:B0-----:R0:W-:Y:S02]  /*4eb0*/  ST.E.128 desc[UR42][R10.64], R4 ;  /* 0x000000040a007985 */ /* 0x0011e4000c101d2a */
.L_x_5251:
[----:B------:R-:W-:Y:S05]  /*4ec0*/  BSYNC B1 ;  /* 0x0000000000017941 */ /* 0x000fea0003800000 */
.L_x_5250:
        /* <DEDUP_REMOVED lines=9> */
[--C-:B------:R-:W-:Y:S01]  /*4f60*/  SHF.R.U32.HI R37, RZ, 0x10, R31.reuse ;  /* 0x00000010ff257819 */ /* 0x100fe2000001161f */
[----:B0-----:R-:W-:Y:S01]  /*4f70*/  IMAD.MOV.U32 R13, RZ, RZ, R6 ;  /* 0x000000ffff0d7224 */ /* 0x001fe200078e0006 */
        /* <DEDUP_REMOVED lines=106> */
.L_x_5257:
[----:B------:R-:W-:Y:S05]  /*5620*/  BSYNC B2 ;  /* 0x0000000000027941 */ /* 0x000fea0003800000 */
.L_x_5256:
[----:B0-----:R0:W-:Y:S02]  /*5630*/  ST.E.128 desc[UR42][R10.64], R4 ;  /* 0x000000040a007985 */ /* 0x0011e4000c101d2a */
.L_x_5255:
[----:B------:R-:W-:Y:S05]  /*5640*/  BSYNC B1 ;  /* 0x0000000000017941 */ /* 0x000fea0003800000 */
.L_x_5254:
[----:B------:R-:W-:-:S13]  /*5650*/  LOP3.LUT P3, RZ, R57, 0x20, RZ, 0xc0, !PT ;  /* 0x0000002039ff7812 */ /* 0x000fda000786c0ff */
        /* <DEDUP_REMOVED lines=9> */
[----:B------:R-:W-:Y:S02]  /*56f0*/  SHF.R.U32.HI R14, RZ, 0x8, R29 ;  /* 0x00000008ff0e7819 */ /* 0x000fe4000001161d */
[--C-:B------:R-:W-:Y:S01]  /*5700*/  SHF.R.U32.HI R31, RZ, 0x18, R9.reuse ;  /* 0x00000018ff1f7819 */ /* 0x100fe20000011609 */
[----:B------:R-:W-:Y:S01]  /*5710*/  IMAD.SHL.U32 R7, R30, 0x100, RZ ;  /* 0x000001001e077824 */ /* 0x000fe200078e00ff */
[----:B------:R-:W-:Y:S02]  /*5720*/  LOP3.LUT R8, R9, 0xff, RZ, 0xc0, !PT ;  /* 0x000000ff09087812 */ /* 0x000fe400078ec0ff */
[----:B------:R-:W-:Y:S01]  /*5730*/  SHF.R.U32.HI R15, RZ, 0x10, R9 ;  /* 0x00000010ff0f7819 */ /* 0x000fe20000011609 */
[----:B------:R-:W-:Y:S01]  /*5740*/  IMAD.MOV.U32 R9, RZ, RZ, R6 ;  /* 0x000000ffff097224 */ /* 0x000fe200078e0006 */
[----:B------:R-:W-:Y:S01]  /*5750*/  SHF.R.U32.HI R28, RZ, 0x10, R29 ;  /* 0x00000010ff1c7819 */ /* 0x000fe2000001161d */
[----:B------:R-:W-:Y:S01]  /*5760*/  IMAD.SHL.U32 R6, R14, 0x100, RZ ;  /* 0x000001000e067824 */ /* 0x000fe200078e00ff */
[----:B------:R-:W-:-:S02]  /*5770*/  PRMT R8, R31, 0x654, R8 ;  /* 0x000006541f087816 */ /* 0x000fc40000000008 */
[----:B------:R-:W-:Y:S01]  /*5780*/  LOP3.LUT R13, R29, 0xff0000ff, RZ, 0xc0, !PT ;  /* 0xff0000ff1d0d7812 */ /* 0x000fe200078ec0ff */
[----:B------:R-:W-:Y:S01]  /*5790*/  IMAD.U32 R28, R28, 0x10000, RZ ;  /* 0x000100001c1c7824 */ /* 0x000fe200078e00ff */
[----:B------:R-:W-:Y:S01]  /*57a0*/  LOP3.LUT R7, R8, 0xff00, R7, 0xf8, !PT ;  /* 0x0000ff0008077812 */ /* 0x000fe200078ef807 */
[----:B------:R-:W-:Y:S01]  /*57b0*/  IMAD.U32 R8, R15, 0x10000, RZ ;  /* 0x000100000f087824 */ /* 0x000fe200078e00ff */
[----:B------:R-:W-:Y:S02]  /*57c0*/  LOP3.LUT R13, R13, 0xff00, R6, 0xf8, !PT ;  /* 0x0000ff000d0d7812 */ /* 0x000fe400078ef806 */
        /* <DEDUP_REMOVED lines=11> */
[----:B------:R-:W-:Y:S01]  /*5880*/  HADD2.F32 R14, -RZ, R13.H0_H0 ;  /* 0x2000000dff0e7230 */ /* 0x000fe20000004100 */
        /* <DEDUP_REMOVED lines=10> */
[-C--:B------:R-:W-:Y:S01]  /*5930*/  FFMA.FTZ R34, R5, R13.reuse, -R6 ;  /* 0x0000000d05227223 */ /* 0x080fe20000010806 */
[-C--:B------:R-:W-:Y:S01]  /*5940*/  F2FP.F16.E4M3.UNPACK_B R5, R4.reuse.H1 ;  /* 0x00000004ff05723e */ /* 0x080fe200030006ff */
        /* <DEDUP_REMOVED lines=45> */
[----:B------:R-:W-:Y:S02]  /*5c20*/  HADD2.F32 R9, -RZ, R9.H1_H1 ;  /* 0x30000009ff097230 */ /* 0x000fe40000004100 */
[----:B------:R-:W-:Y:S01]  /*5c30*/  FFMA.FTZ R34, R7, R13, R34 ;  /* 0x0000000d07227223 */ /* 0x000fe20000010022 */
[--C-:B------:R-:W-:Y:S02]  /*5c40*/  HADD2.F32 R5, -RZ, R12.reuse.H0_H0 ;  /* 0x2000000cff057230 */ /* 0x100fe40000004100 */
        /* <DEDUP_REMOVED lines=13> */
[----:B------:R-:W-:-:S02]  /*5d20*/  F2FP.SATFINITE.E4M3.F32.PACK_AB_MERGE_C R34, R34, R35, RZ ;  /* 0x000000232222723e */ /* 0x000fc400048070ff */
[----:B------:R-:W-:Y:S02]  /*5d30*/  F2FP.SATFINITE.E4M3.F32.PACK_AB_MERGE_C R28, R30, R7, R28 ;  /* 0x000000071e1c723e */ /* 0x000fe4000480701c */
[----:B------:R-:W-:Y:S02]  /*5d40*/  F2FP.SATFINITE.E4M3.F32.PACK_AB_MERGE_C R7, R13, R6, R34 ;  /* 0x000000060d07723e */ /* 0x000fe40004807022 */
[----:B------:R-:W-:Y:S01]  /*5d50*/  F2FP.SATFINITE.E4M3.F32.PACK_AB_MERGE_C R5, R33, R32, R37 ;  /* 0x000000202105723e */ /* 0x000fe20004807025 */
[----:B------:R-:W-:Y:S01]  /*5d60*/  IMAD.MOV.U32 R6, RZ, RZ, R28 ;  /* 0x000000ffff067224 */ /* 0x000fe200078e001c */
[----:B------:R-:W-:-:S07]  /*5d70*/  F2FP.SATFINITE.E4M3.F32.PACK_AB_MERGE_C R4, R98, R31, R36 ;  /* 0x0000001f6204723e */ /* 0x000fce0004807024 */
.L_x_5259:
[----:B------:R-:W-:Y:S05]  /*5d80*/  BSYNC B1 ;  /* 0x0000000000017941 */ /* 0x000fea0003800000 */
.L_x_5258:
[----:B0-----:R0:W-:Y:S01]  /*5d90*/  ST.E.128 desc[UR42][R10.64], R4 ;  /* 0x000000040a007985 */ /* 0x0011e2000c101d2a */
[----:B------:R-:W-:Y:S05]  /*5da0*/  BRA `(.L_x_5237) ;  /* 0x00000038000c7947 */ /* 0x000fea0003800000 */
.L_x_5230:
        /* <DEDUP_REMOVED lines=42> */
.L_x_5261:
[----:B------:R-:W-:Y:S05]  /*6050*/  BSYNC B1 ;  /* 0x0000000000017941 */ /* 0x000fea0003800000 */
.L_x_5260:
[----:B------:R-:W-:Y:S01]  /*6060*/  UISETP.NE.AND UP0, UPT, UR40, 0x3, UPT ;  /* 0x000000032800788c */ /* 0x000fe2000bf05270 */
[----:B-----5:R-:W-:Y:S02]  /*6070*/  IMAD.MOV.U32 R98, RZ, RZ, R6 ;  /* 0x000000ffff627224 */ /* 0x020fe400078e0006 */
[----:B------:R-:W-:Y:S02]  /*6080*/  IMAD.MOV.U32 R100, RZ, RZ, R4 ;  /* 0x000000ffff647224 */ /* 0x000fe400078e0004 */
[----:B------:R-:W-:Y:S01]  /*6090*/  IMAD.MOV.U32 R104, RZ, RZ, R30 ;  /* 0x000000ffff687224 */ /* 0x000fe200078e001e */
        /* <DEDUP_REMOVED lines=12> */
.L_x_5262:
[----:B------:R-:W-:Y:S01]  /*6160*/  IMAD R82, R200, 0x8, R16 ;  /* 0x00000008c8527824 */ /* 0x000fe200078e0210 */
[----:B------:R-:W-:Y:S01]  /*6170*/  SHF.L.U32 R93, R210, 0x1f, RZ ;  /* 0x0000001fd25d7819 */ /* 0x000fe200000006ff */
[----:B------:R-:W-:Y:S03]  /*6180*/  BSSY B1, `(.L_x_5263) ;  /* 0x0000003000017945 */ /* 0x000fe60003800000 */
[----:B------:R-:W1:Y:S02]  /*6190*/  SYNCS.PHASECHK.TRANS64.TRYWAIT P4, [R82+URZ+0x2a890], R93 ;  /* 0x02a8905d520075a7 */ /* 0x000e64000808017f */
[----:B-1----:R-:W-:Y:S05]  /*61a0*/  @!P4 BRA `(.L_x_5264) ;  /* 0x000002580058c947 */ /* 0x002fea0003800000 */
.L_x_5601:
[----:B------:R-:W-:Y:S05]  /*61b0*/  BSYNC B1 ;  /* 0x0000000000017941 */ /* 0x000fea0003800000 */
.L_x_5263:
[----:B------:R-:W-:-:S03]  /*61c0*/  UMOV UR4, 0xffffffff ;  /* 0xffffffff00047882 */ /* 0x000fc60000000000 */
[----:B------:R-:W-:Y:S05]  /*61d0*/  BRA.DIV UR4, `(.L_x_5265) ;  /* 0x0000025a04607947 */ /* 0x000fea000b800000 */
[----:B------:R-:W2:Y:S04]  /*61e0*/  SHFL.IDX PT, R97, R97, RZ, 0x1e1f ;  /* 0x001e1fff61617589 */ /* 0x000ea800000e0000 */
[----:B------:R-:W3:Y:S02]  /*61f0*/  SHFL.IDX PT, R99, R99, RZ, 0x1e1f ;  /* 0x001e1fff63637589 */ /* 0x000ee400000e0000 */
.L_x_5605:
[----:B------:R-:W-:Y:S05]  /*6200*/  @P3 BRA `(.L_x_5237) ;  /* 0x0000003000f43947 */ /* 0x000fea0003800000 */
[----:B------:R-:W4:Y:S01]  /*6210*/  LDC R103, c[0x0][0x2f4] ;  /* 0x0000bd00ff677b82 */ /* 0x000f220000000800 */
[----:B------:R-:W-:Y:S01]  /*6220*/  ISETP.NE.AND P3, PT, R54, RZ, PT ;  /* 0x000000ff3600720c */ /* 0x000fe20003f65270 */
[----:B------:R-:W-:Y:S01]  /*6230*/  BSSY B1, `(.L_x_5266) ;  /* 0x00000fc000017945 */ /* 0x000fe20003800000 */
[----:B----4-:R-:W-:-:S11]  /*6240*/  IMAD.IADD R105, R103, 0x1, -R64 ;  /* 0x0000000167697824 */ /* 0x010fd600078e0a40 */
[----:B------:R-:W-:Y:S05]  /*6250*/  @!P3 BRA `(.L_x_5267) ;  /* 0x0000000c00e4b947 */ /* 0x000fea0003800000 */
[----:B------:R-:W-:Y:S01]  /*6260*/  SEL R8, R64, R105, !P0 ;  /* 0x0000006940087207 */ /* 0x000fe20004000000 */
[----:B------:R-:W-:Y:S01]  /*6270*/  BSSY B2, `(.L_x_5268) ;  /* 0x00000f2000027945 */ /* 0x000fe20003800000 */
[C---:B---3--:R-:W-:Y:S02]  /*6280*/  IADD3 R94, P3, R58.reuse, R99, RZ ;  /* 0x000000633a5e7210 */ /* 0x048fe40007f7e0ff */
[----:B------:R-:W-:Y:S02]  /*6290*/  SHF.R.S32.HI R9, RZ, 0x1f, R8 ;  /* 0x0000001fff097819 */ /* 0x000fe40000011408 */
[----:B--2---:R-:W-:Y:S02]  /*62a0*/  LEA.HI.X.SX32 R95, R58, R97, 0x1, P3 ;  /* 0x000000613a5f7211 */ /* 0x004fe400018f0eff */
[----:B------:R-:W-:Y:S02]  /*62b0*/  LEA.HI R9, R9, R8, RZ, 0x5 ;  /* 0x0000000809097211 */ /* 0x000fe400078f28ff */
[----:B------:R-:W-:-:S02]  /*62c0*/  ISETP.GE.AND P3, PT, R18, R96, PT ;  /* 0x000000601200720c */ /* 0x000fc40003f66270 */
[----:B------:R-:W-:-:S04]  /*62d0*/  SHF.R.S32.HI R8, RZ, 0x5, R9 ;  /* 0x00000005ff087819 */ /* 0x000fc80000011409 */
        /* <DEDUP_REMOVED lines=8> */
[----:B0-----:R-:W-:Y:S01]  /*6360*/  IADD3 R11, R9, R8, R217 ;  /* 0x00000008090b7210 */ /* 0x001fe20007ffe0d9 */
[----:B------:R-:W-:-:S04]  /*6370*/  IMAD R9, R200, 0x6000, R74 ;  /* 0x00006000c8097824 */ /* 0x000fc800078e024a */
        /* <DEDUP_REMOVED lines=9> */
[----:B------:R-:W-:Y:S01]  /*6410*/  IMAD.MOV.U32 R32, RZ, RZ, R9 ;  /* 0x000000ffff207224 */ /* 0x000fe200078e0009 */
[----:B------:R-:W-:Y:S01]  /*6420*/  SHF.R.U32.HI R123, RZ, 0x18, R33 ;  /* 0x00000018ff7b7819 */ /* 0x000fe20000011621 */
[----:B------:R-:W-:Y:S01]  /*6430*/  IMAD.SHL.U32 R8, R124, 0x100, RZ ;  /* 0x000001007c087824 */ /* 0x000fe200078e00ff */
[--C-:B------:R-:W-:Y:S02]  /*6440*/  SHF.R.U32.HI R121, RZ, 0x8, R35.reuse ;  /* 0x00000008ff797819 */ /* 0x100fe40000011623 */
[----:B------:R-:W-:Y:S02]  /*6450*/  PRMT R9, R123, 0x654, R34 ;  /* 0x000006547b097816 */ /* 0x000fe40000000022 */
[----:B------:R-:W-:-:S02]  /*6460*/  SHF.R.U32.HI R122, RZ, 0x10, R35 ;  /* 0x00000010ff7a7819 */ /* 0x000fc40000011623 */
[----:B------:R-:W-:Y:S02]  /*6470*/  LOP3.LUT R46, R35, 0xff, RZ, 0xc0, !PT ;  /* 0x000000ff232e7812 */ /* 0x000fe400078ec0ff */
[----:B------:R-:W-:Y:S02]  /*6480*/  SHF.R.U32.HI R119, RZ, 0x8, R45 ;  /* 0x00000008ff777819 */ /* 0x000fe4000001162d */
[----:B------:R-:W-:Y:S02]  /*6490*/  SHF.R.U32.HI R35, RZ, 0x18, R35 ;  /* 0x00000018ff237819 */ /* 0x000fe40000011623 */
[--C-:B------:R-:W-:Y:S02]  /*64a0*/  SHF.R.U32.HI R120, RZ, 0x10, R45.reuse ;  /* 0x00000010ff787819 */ /* 0x100fe4000001162d */
[----:B------:R-:W-:Y:S02]  /*64b0*/  LOP3.LUT R114, R45, 0xff, RZ, 0xc0, !PT ;  /* 0x000000ff2d727812 */ /* 0x000fe400078ec0ff */
[----:B------:R-:W-:-:S02]  /*64c0*/  SHF.R.U32.HI R45, RZ, 0x18, R45 ;  /* 0x00000018ff2d7819 */ /* 0x000fc4000001162d */
[--C-:B------:R-:W-:Y:S02]  /*64d0*/  SHF.R.U32.HI R118, RZ, 0x10, R47.reuse ;  /* 0x00000010ff767819 */ /* 0x100fe4000001162f */
[--C-:B------:R-:W-:Y:S02]  /*64e0*/  SHF.R.U32.HI R117, RZ, 0x8, R47.reuse ;  /* 0x00000008ff757819 */ /* 0x100fe4000001162f */
[----:B------:R-:W-:Y:S01]  /*64f0*/  LOP3.LUT R115, R47, 0xff, RZ, 0xc0, !PT ;  /* 0x000000ff2f737812 */ /* 0x000fe200078ec0ff */
[----:B------:R-:W-:Y:S01]  /*6500*/  IMAD.U32 R118, R118, 0x10000, RZ ;  /* 0x0001000076767824 */ /* 0x000fe200078e00ff */
[----:B------:R-:W-:Y:S01]  /*6510*/  SHF.R.U32.HI R116, RZ, 0x18, R47 ;  /* 0x00000018ff747819 */ /* 0x000fe2000001162f */
[----:B--2---:R-:W-:Y:S01]  /*6520*/  IMAD.MOV.U32 R47, RZ, RZ, R12 ;  /* 0x000000ffff2f7224 */ /* 0x004fe200078e000c */
[----:B------:R-:W-:Y:S01]  /*6530*/  LOP3.LUT R9, R9, 0xff00, R8, 0xf8, !PT ;  /* 0x0000ff0009097812 */ /* 0x000fe200078ef808 */
[----:B------:R-:W-:Y:S01]  /*6540*/  IMAD.SHL.U32 R8, R121, 0x100, RZ ;  /* 0x0000010079087824 */ /* 0x000fe200078e00ff */
[----:B------:R-:W-:Y:S01]  /*6550*/  SHF.R.U32.HI R125, RZ, 0x10, R33 ;  /* 0x00000010ff7d7819 */ /* 0x000fe20000011621 */
[----:B------:R-:W-:Y:S01]  /*6560*/  IMAD.SHL.U32 R12, R119, 0x100, RZ ;  /* 0x00000100770c7824 */ /* 0x000fe200078e00ff */
[----:B------:R-:W-:Y:S01]  /*6570*/  PRMT R35, R35, 0x654, R46 ;  /* 0x0000065423237816 */ /* 0x000fe2000000002e */
[----:B------:R-:W-:Y:S01]  /*6580*/  IMAD.MOV.U32 R33, RZ, RZ, R10 ;  /* 0x000000ffff217224 */ /* 0x000fe200078e000a */
[----:B------:R-:W-:Y:S01]  /*6590*/  PRMT R45, R45, 0x654, R114 ;  /* 0x000006542d2d7816 */ /* 0x000fe20000000072 */
[----:B------:R-:W-:Y:S01]  /*65a0*/  IMAD.SHL.U32 R34, R117, 0x100, RZ ;  /* 0x0000010075227824 */ /* 0x000fe200078e00ff */
[----:B------:R-:W-:Y:S01]  /*65b0*/  LOP3.LUT R35, R35, 0xff00, R8, 0xf8, !PT ;  /* 0x0000ff0023237812 */ /* 0x000fe200078ef808 */
[----:B------:R-:W-:Y:S01]  /*65c0*/  IMAD.U32 R10, R125, 0x10000, RZ ;  /* 0x000100007d0a7824 */ /* 0x000fe200078e00ff */
[----:B------:R-:W-:Y:S01]  /*65d0*/  PRMT R115, R116, 0x654, R115 ;  /* 0x0000065474737816 */ /* 0x000fe20000000073 */
[----:B------:R-:W-:Y:S01]  /*65e0*/  IMAD.U32 R8, R122, 0x10000, RZ ;  /* 0x000100007a087824 */ /* 0x000fe200078e00ff */
[----:B------:R-:W-:Y:S01]  /*65f0*/  LOP3.LUT R117, R45, 0xff00, R12, 0xf8, !PT ;  /* 0x0000ff002d757812 */ /* 0x000fe200078ef80c */
[----:B------:R-:W-:Y:S01]  /*6600*/  IMAD.U32 R12, R120, 0x10000, RZ ;  /* 0x00010000780c7824 */ /* 0x000fe200078e00ff */
[----:B------:R-:W-:-:S02]  /*6610*/  F2FP.F16.E4M3.UNPACK_B R116, R113.H1 ;  /* 0x00000071ff74723e */ /* 0x000fc400030006ff */
[----:B------:R-:W-:Y:S02]  /*6620*/  F2FP.F16.E4M3.UNPACK_B R114, R47.H1 ;  /* 0x0000002fff72723e */ /* 0x000fe400030006ff */
[----:B------:R-:W-:Y:S02]  /*6630*/  F2FP.F16.E4M3.UNPACK_B R45, R44.H1 ;  /* 0x0000002cff2d723e */ /* 0x000fe400030006ff */
[----:B------:R-:W-:Y:S02]  /*6640*/  LOP3.LUT R119, R115, 0xff00, R34, 0xf8, !PT ;  /* 0x0000ff0073777812 */ /* 0x000fe400078ef822 */
[----:B------:R-:W-:Y:S01]  /*6650*/  LOP3.LUT R10, R9, 0xff0000, R10, 0xf8, !PT ;  /* 0x00ff0000090a7812 */ /* 0x000fe200078ef80a */
[----:B------:R-:W-:Y:S01]  /*6660*/  HADD2.F32 R9, -RZ, R116.H0_H0 ;  /* 0x20000074ff097230 */ /* 0x000fe20000004100 */
[----:B------:R-:W-:Y:S01]  /*6670*/  LOP3.LUT R8, R35, 0xff0000, R8, 0xf8, !PT ;  /* 0x00ff000023087812 */ /* 0x000fe200078ef808 */
[--C-:B------:R-:W-:Y:S01]  /*6680*/  HADD2.F32 R35, -RZ, R114.reuse.H0_H0 ;  /* 0x20000072ff237230 */ /* 0x100fe20000004100 */
[----:B------:R-:W-:Y:S01]  /*6690*/  F2FP.F16.E4M3.UNPACK_B R46, R112.H1 ;  /* 0x00000070ff2e723e */ /* 0x000fe200030006ff */
[----:B------:R-:W-:Y:S01]  /*66a0*/  HADD2.F32 R34, -RZ, R45.H0_H0 ;  /* 0x2000002dff227230 */ /* 0x000fe20000004100 */
[----:B------:R-:W-:Y:S01]  /*66b0*/  F2FP.F16.E4M3.UNPACK_B R44, R44 ;  /* 0x0000002cff2c723e */ /* 0x000fe200020006ff */
[----:B------:R-:W-:-:S02]  /*66c0*/  HADD2.F32 R114, -RZ, R114.H1_H1 ;  /* 0x30000072ff727230 */ /* 0x000fc40000004100 */
[-C--:B------:R-:W-:Y:S01]  /*66d0*/  FMUL.FTZ R121, R35, R9.reuse ;  /* 0x0000000923797220 */ /* 0x080fe20000410000 */
[----:B------:R-:W-:Y:S02]  /*66e0*/  HADD2.F32 R115, -RZ, R46.H0_H0 ;  /* 0x2000002eff737230 */ /* 0x000fe40000004100 */
[C---:B------:R-:W-:Y:S01]  /*66f0*/  FMUL.FTZ R120, R34.reuse, R9 ;  /* 0x0000000922787220 */ /* 0x040fe20000410000 */
        /* <DEDUP_REMOVED lines=39> */
[----:B------:R-:W-:Y:S01]  /*6970*/  FMUL.FTZ R120, R112, R115 ;  /* 0x0000007370787220 */ /* 0x000fe20000410000 */
        /* <DEDUP_REMOVED lines=13> */
[----:B------:R-:W-:Y:S01]  /*6a50*/  FFMA.FTZ R124, R46, R45, R113 ;  /* 0x0000002d2e7c7223 */ /* 0x000fe20000010071 */
[----:B------:R-:W-:-:S02]  /*6a60*/  HADD2.F32 R47, -RZ, R111.H0_H0 ;  /* 0x2000006fff2f7230 */ /* 0x000fc40000004100 */
[----:B------:R-:W-:Y:S02]  /*6a70*/  HADD2.F32 R14, -RZ, R33.H0_H0 ;  /* 0x20000021ff0e7230 */ /* 0x000fe40000004100 */
[--C-:B------:R-:W-:Y:S01]  /*6a80*/  HADD2.F32 R45, -RZ, R44.reuse.H0_H0 ;  /* 0x2000002cff2d7230 */ /* 0x100fe20000004100 */
[----:B------:R-:W-:Y:S01]  /*6a90*/  F2FP.SATFINITE.E4M3.F32.PACK_AB_MERGE_C R123, R124, R123, RZ ;  /* 0x0000007b7c7b723e */ /* 0x000fe200048070ff */
[----:B------:R-:W-:Y:S02]  /*6aa0*/  HADD2.F32 R111, -RZ, R111.H1_H1 ;  /* 0x3000006fff6f7230 */ /* 0x000fe40000004100 */
[-C--:B------:R-:W-:Y:S01]  /*6ab0*/  FMUL.FTZ R112, R14, R47.reuse ;  /* 0x0000002f0e707220 */ /* 0x080fe20000410000 */
[----:B------:R-:W-:Y:S02]  /*6ac0*/  HADD2.F32 R44, -RZ, R44.H1_H1 ;  /* 0x3000002cff2c7230 */ /* 0x000fe40000004100 */
[----:B------:R-:W-:Y:S01]  /*6ad0*/  FMUL.FTZ R113, R45, R47 ;  /* 0x0000002f2d717220 */ /* 0x000fe20000410000 */
[----:B------:R-:W-:-:S02]  /*6ae0*/  HADD2.F32 R46, -RZ, R109.H0_H0 ;  /* 0x2000006dff2e7230 */ /* 0x000fc40000004100 */
        /* <DEDUP_REMOVED lines=10> */
[----:B------:R-:W-:Y:S01]  /*6b90*/  F2FP.F16.E4M3.UNPACK_B R45, R32 ;  /* 0x00000020ff2d723e */ /* 0x000fe200020006ff */
[----:B------:R-:W-:Y:S01]  /*6ba0*/  HADD2.F32 R47, -RZ, R46.H0_H0 ;  /* 0x2000002eff2f7230 */ /* 0x000fe20000004100 */
[----:B------:R-:W-:Y:S01]  /*6bb0*/  F2FP.SATFINITE.E4M3.F32.PACK_AB_MERGE_C R33, R121, R34, RZ ;  /* 0x000000227921723e */ /* 0x000fe200048070ff */
[----:B------:R-:W-:Y:S01]  /*6bc0*/  HADD2.F32 R114, -RZ, R113.H0_H0 ;  /* 0x20000071ff727230 */ /* 0x000fe20000004100 */
[----:B------:R-:W-:Y:S01]  /*6bd0*/  F2FP.SATFINITE.E4M3.F32.PACK_AB_MERGE_C R34, R122, R35, RZ ;  /* 0x000000237a22723e */ /* 0x000fe200048070ff */
[----:B------:R-:W-:Y:S01]  /*6be0*/  HADD2.F32 R44, -RZ, R45.H0_H0 ;  /* 0x2000002dff2c7230 */ /* 0x000fe20000004100 */
[----:B------:R-:W-:Y:S01]  /*6bf0*/  F2FP.SATFINITE.E4M3.F32.PACK_AB_MERGE_C R35, R125, R120, RZ ;  /* 0x000000787d23723e */ /* 0x000fe200048070ff */
[----:B------:R-:W-:Y:S01]  /*6c00*/  HADD2.F32 R113, -RZ, R113.H1_H1 ;  /* 0x30000071ff717230 */ /* 0x000fe20000004100 */
[----:B------:R-:W-:-:S02]  /*6c10*/  F2FP.F16.E4M3.UNPACK_B R111, R10 ;  /* 0x0000000aff6f723e */ /* 0x000fc400020006ff */
[----:B------:R-:W-:Y:S01]  /*6c20*/  F2FP.SATFINITE.E4M3.F32.PACK_AB_MERGE_C R35, R115, R14, R35 ;  /* 0x0000000e7323723e */ /* 0x000fe20004807023 */
[----:B------:R-:W-:Y:S01]  /*6c30*/  FMUL.FTZ R115, R47, R114 ;  /* 0x000000722f737220 */ /* 0x000fe20000410000 */
[----:B------:R-:W-:Y:S01]  /*6c40*/  F2FP.SATFINITE.E4M3.F32.PACK_AB_MERGE_C R14, R109, R112, R123 ;  /* 0x000000706d0e723e */ /* 0x000fe2000480707b */
[----:B------:R-:W-:Y:S02]  /*6c50*/  HADD2.F32 R112, -RZ, R111.H0_H0 ;  /* 0x2000006fff707230 */ /* 0x000fe40000004100 */
[----:B------:R-:W-:Y:S01]  /*6c60*/  FMUL.FTZ R114, R44, R114 ;  /* 0x000000722c727220 */ /* 0x000fe20000410000 */
[----:B------:R-:W-:Y:S01]  /*6c70*/  HADD2.F32 R109, -RZ, R46.H1_H1 ;  /* 0x3000002eff6d7230 */ /* 0x000fe20000004100 */
[----:B------:R-:W-:Y:S01]  /*6c80*/  F2FP.SATFINITE.E4M3.F32.PACK_AB_MERGE_C R33, R116, R117, R33 ;  /* 0x000000757421723e */ /* 0x000fe20004807021 */
[----:B------:R-:W-:Y:S02]  /*6c90*/  HADD2.F32 R46, -RZ, R45.H1_H1 ;  /* 0x3000002dff2e7230 */ /* 0x000fe40000004100 */
[----:B------:R-:W-:Y:S01]  /*6ca0*/  FFMA.FTZ R45, R47, R112, R114 ;  /* 0x000000702f2d7223 */ /* 0x000fe20000010072 */
[----:B------:R-:W-:-:S02]  /*6cb0*/  HADD2.F32 R111, -RZ, R111.H1_H1 ;  /* 0x3000006fff6f7230 */ /* 0x000fc40000004100 */
[CC--:B------:R-:W-:Y:S01]  /*6cc0*/  FMUL.FTZ R47, R109.reuse, R113.reuse ;  /* 0x000000716d2f7220 */ /* 0x0c0fe20000410000 */
[----:B------:R-:W-:Y:S01]  /*6cd0*/  FFMA.FTZ R44, R44, R112, -R115 ;  /* 0x000000702c2c7223 */ /* 0x000fe20000010873 */
[----:B------:R-:W-:Y:S01]  /*6ce0*/  F2FP.F16.E4M3.UNPACK_B R32, R32.H1 ;  /* 0x00000020ff20723e */ /* 0x000fe200030006ff */
[C---:B------:R-:W-:Y:S01]  /*6cf0*/  FMUL.FTZ R112, R46.reuse, R113 ;  /* 0x000000712e707220 */ /* 0x040fe20000410000 */
[----:B------:R-:W-:Y:S01]  /*6d00*/  FFMA.FTZ R117, R46, R111, -R47 ;  /* 0x0000006f2e757223 */ /* 0x000fe2000001082f */
[----:B------:R-:W-:Y:S02]  /*6d10*/  F2FP.F16.E4M3.UNPACK_B R13, R13.H1 ;  /* 0x0000000dff0d723e */ /* 0x000fe400030006ff */
[----:B------:R-:W-:Y:S01]  /*6d20*/  F2FP.F16.E4M3.UNPACK_B R47, R12.H1 ;  /* 0x0000000cff2f723e */ /* 0x000fe200030006ff */
[----:B------:R-:W-:Y:S01]  /*6d30*/  FFMA.FTZ R116, R109, R111, R112 ;  /* 0x0000006f6d747223 */ /* 0x000fe20000010070 */
[----:B------:R-:W-:Y:S01]  /*6d40*/  HADD2.F32 R12, -RZ, R32.H0_H0 ;  /* 0x20000020ff0c7230 */ /* 0x000fe20000004100 */
[----:B------:R-:W-:Y:S01]  /*6d50*/  F2FP.F16.E4M3.UNPACK_B R10, R10.H1 ;  /* 0x0000000aff0a723e */ /* 0x000fe200030006ff */
[----:B------:R-:W-:Y:S01]  /*6d60*/  HADD2.F32 R46, -RZ, R13.H0_H0 ;  /* 0x2000000dff2e7230 */ /* 0x000fe20000004100 */
[----:B------:R-:W-:Y:S01]  /*6d70*/  F2FP.SATFINITE.E4M3.F32.PACK_AB_MERGE_C R34, R119, R118, R34 ;  /* 0x000000767722723e */ /* 0x000fe20004807022 */
[----:B------:R-:W-:Y:S01]  /*6d80*/  HADD2.F32 R109, -RZ, R47.H0_H0 ;  /* 0x2000002fff6d7230 */ /* 0x000fe20000004100 */
[----:B------:R-:W-:Y:S01]  /*6d90*/  F2FP.F16.E4M3.UNPACK_B R112, R9 ;  /* 0x00000009ff70723e */ /* 0x000fe200020006ff */
[----:B------:R-:W-:-:S02]  /*6da0*/  HADD2.F32 R13, -RZ, R13.H1_H1 ;  /* 0x3000000dff0d7230 */ /* 0x000fc40000004100 */
[----:B------:R-:W-:Y:S02]  /*6db0*/  HADD2.F32 R111, -RZ, R47.H1_H1 ;  /* 0x3000002fff6f7230 */ /* 0x000fe40000004100 */
[-C--:B------:R-:W-:Y:S01]  /*6dc0*/  FMUL.FTZ R113, R46, R109.reuse ;  /* 0x0000006d2e717220 */ /* 0x080fe20000410000 */
[----:B------:R-:W-:Y:S02]  /*6dd0*/  HADD2.F32 R47, -RZ, R10.H0_H0 ;  /* 0x2000000aff2f7230 */ /* 0x000fe40000004100 */
[C---:B------:R-:W-:Y:S01]  /*6de0*/  FMUL.FTZ R115, R12.reuse, R109 ;  /* 0x0000006d0c737220 */ /* 0x040fe20000410000 */
[----:B------:R-:W-:Y:S02]  /*6df0*/  HADD2.F32 R32, -RZ, R32.H1_H1 ;  /* 0x30000020ff207230 */ /* 0x000fe40000004100 */
[C---:B------:R-:W-:Y:S01]  /*6e00*/  FMUL.FTZ R121, R13.reuse, R111 ;  /* 0x0000006f0d797220 */ /* 0x040fe20000410000 */
[----:B------:R-:W-:Y:S02]  /*6e10*/  HADD2.F32 R109, -RZ, R10.H1_H1 ;  /* 0x3000000aff6d7230 */ /* 0x000fe40000004100 */
[----:B------:R-:W-:Y:S01]  /*6e20*/  FFMA.FTZ R118, R12, R47, -R113 ;  /* 0x0000002f0c767223 */ /* 0x000fe20000010871 */
[----:B------:R-:W-:Y:S01]  /*6e30*/  F2FP.F16.E4M3.UNPACK_B R113, R9.H1 ;  /* 0x00000009ff71723e */ /* 0x000fe200030006ff */
[----:B------:R-:W-:Y:S01]  /*6e40*/  FMUL.FTZ R12, R32, R111 ;  /* 0x0000006f200c7220 */ /* 0x000fe20000410000 */
[----:B------:R-:W-:Y:S01]  /*6e50*/  FFMA.FTZ R119, R46, R47, R115 ;  /* 0x0000002f2e777223 */ /* 0x000fe20000010073 */
[----:B------:R-:W-:Y:S01]  /*6e60*/  FFMA.FTZ R121, R32, R109, -R121 ;  /* 0x0000006d20797223 */ /* 0x000fe20000010879 */
[----:B------:R-:W-:Y:S01]  /*6e70*/  F2FP.F16.E4M3.UNPACK_B R32, R15 ;  /* 0x0000000fff20723e */ /* 0x000fe200020006ff */
[----:B------:R-:W-:Y:S01]  /*6e80*/  HADD2.F32 R115, -RZ, R112.H0_H0 ;  /* 0x20000070ff737230 */ /* 0x000fe20000004100 */
[----:B------:R-:W-:Y:S01]  /*6e90*/  F2FP.F16.E4M3.UNPACK_B R10, R11 ;  /* 0x0000000bff0a723e */ /* 0x000fe200020006ff */
[----:B------:R-:W-:Y:S01]  /*6ea0*/  FFMA.FTZ R120, R13, R109, R12 ;  /* 0x0000006d0d787223 */ /* 0x000fe2000001000c */
        /* <DEDUP_REMOVED lines=10> */
[----:B------:R-:W-:Y:S01]  /*6f50*/  FMUL.FTZ R115, R12, R115 ;  /* 0x000000730c737220 */ /* 0x000fe20000410000 */
[----:B------:R-:W-:Y:S02]  /*6f60*/  HADD2.F32 R13, -RZ, R11.H0_H0 ;  /* 0x2000000bff0d7230 */ /* 0x000fe40000004100 */
[----:B------:R-:W-:Y:S01]  /*6f70*/  FMUL.FTZ R122, R8, R114 ;  /* 0x00000072087a7220 */ /* 0x000fe20000410000 */
[----:B------:R-:W-:Y:S02]  /*6f80*/  HADD2.F32 R111, -RZ, R47.H0_H0 ;  /* 0x2000002fff6f7230 */ /* 0x000fe40000004100 */
[----:B------:R-:W-:Y:S01]  /*6f90*/  FFMA.FTZ R123, R12, R109, -R123 ;  /* 0x0000006d0c7b7223 */ /* 0x000fe2000001087b */
[----:B------:R-:W-:-:S02]  /*6fa0*/  HADD2.F32 R15, -RZ, R15.H1_H1 ;  /* 0x3000000fff0f7230 */ /* 0x000fc40000004100 */
[C---:B------:R-:W-:Y:S01]  /*6fb0*/  FMUL.FTZ R125, R13.reuse, R114 ;  /* 0x000000720d7d7220 */ /* 0x040fe20000410000 */
[----:B------:R-:W-:Y:S02]  /*6fc0*/  HADD2.F32 R12, -RZ, R113.H1_H1 ;  /* 0x30000071ff0c7230 */ /* 0x000fe40000004100 */
[----:B------:R-:W-:Y:S01]  /*6fd0*/  FFMA.FTZ R122, R13, R111, -R122 ;  /* 0x0000006f0d7a7223 */ /* 0x000fe2000001087a */
[----:B------:R-:W-:Y:S02]  /*6fe0*/  HADD2.F32 R11, -RZ, R11.H1_H1 ;  /* 0x3000000bff0b7230 */ /* 0x000fe40000004100 */
[----:B------:R-:W-:Y:S01]  /*6ff0*/  FFMA.FTZ R115, R46, R109, R115 ;  /* 0x0000006d2e737223 */ /* 0x000fe20000010073 */
[----:B------:R-:W-:Y:S01]  /*7000*/  FFMA.FTZ R125, R8, R111, R125 ;  /* 0x0000006f087d7223 */ /* 0x000fe2000001007d */
[----:B------:R-:W-:Y:S02]  /*7010*/  HADD2.F32 R32, -RZ, R32.H1_H1 ;  /* 0x30000020ff207230 */ /* 0x000fe40000004100 */
[----:B------:R-:W-:Y:S01]  /*7020*/  FMUL.FTZ R46, R15, R12 ;  /* 0x0000000c0f2e7220 */ /* 0x000fe20000410000 */
[----:B------:R-:W-:-:S02]  /*7030*/  HADD2.F32 R13, -RZ, R112.H1_H1 ;  /* 0x30000070ff0d7230 */ /* 0x000fc40000004100 */
[----:B------:R-:W-:Y:S01]  /*7040*/  FMUL.FTZ R12, R11, R12 ;  /* 0x0000000c0b0c7220 */ /* 0x000fe20000410000 */
[----:B------:R-:W-:Y:S01]  /*7050*/  HADD2.F32 R10, -RZ, R10.H1_H1 ;  /* 0x3000000aff0a7230 */ /* 0x000fe20000004100 */
[----:B------:R-:W-:Y:S01]  /*7060*/  F2FP.SATFINITE.E4M3.F32.PACK_AB_MERGE_C R118, R121, R118, RZ ;  /* 0x000000767976723e */ /* 0x000fe200048070ff */
        /* <DEDUP_REMOVED lines=17> */
[----:B------:R-:W-:-:S07]  /*7180*/  F2FP.SATFINITE.E4M3.F32.PACK_AB_MERGE_C R13, R116, R45, R119 ;  /* 0x0000002d740d723e */ /* 0x000fce0004807077 */
.L_x_5269:
[----:B------:R-:W-:Y:S05]  /*7190*/  BSYNC B2 ;  /* 0x0000000000027941 */ /* 0x000fea0003800000 */
.L_x_5268:
[----:B------:R-:W-:Y:S01]  /*71a0*/  ISETP.GE.AND P3, PT, R110, R103, PT ;  /* 0x000000676e00720c */ /* 0x000fe20003f66270 */
[----:B0-----:R4:W-:-:S12]  /*71b0*/  ST.E.128 desc[UR42][R94.64], R8 ;  /* 0x000000085e007985 */ /* 0x0019d8000c101d2a */
[----:B------:R-:W-:-:S04]  /*71c0*/  @!P3 IADD3 R32, P4, R99, R110, RZ ;  /* 0x0000006e6320b210 */ /* 0x000fc80007f9e0ff */
[----:B------:R-:W-:-:S05]  /*71d0*/  @!P3 LEA.HI.X.SX32 R33, R110, R97, 0x1, P4 ;  /* 0x000000616e21b211 */ /* 0x000fca00020f0eff */
[----:B--2---:R4:W-:Y:S04]  /*71e0*/  @!P3 ST.E.128 desc[UR42][R32.64], R12 ;  /* 0x0000000c2000b985 */ /* 0x0049e8000c101d2a */
.L_x_5267:
[----:B------:R-:W-:Y:S05]  /*71f0*/  BSYNC B1 ;  /* 0x0000000000017941 */ /* 0x000fea0003800000 */
.L_x_5266:
[----:B------:R-:W-:Y:S01]  /*7200*/  ISETP.NE.AND P3, PT, R3, RZ, PT ;  /* 0x000000ff0300720c */ /* 0x000fe20003f65270 */
[----:B------:R-:W-:-:S12]  /*7210*/  BSSY B1, `(.L_x_5270) ;  /* 0x00000fd000017945 */ /* 0x000fd80003800000 */
[----:B------:R-:W-:Y:S05]  /*7220*/  @!P3 BRA `(.L_x_5271) ;  /* 0x0000000c00ecb947 */ /* 0x000fea0003800000 */
[----:B------:R-:W-:Y:S01]  /*7230*/  ISETP.NE.AND P4, PT, R83, RZ, PT ;  /* 0x000000ff5300720c */ /* 0x000fe20003f85270 */
[----:B------:R-:W-:Y:S01]  /*7240*/  BSSY B2, `(.L_x_5272) ;  /* 0x00000f4000027945 */ /* 0x000fe20003800000 */
[----:B---34-:R-:W-:Y:S02]  /*7250*/  IADD3 R32, P3, R56, R99, RZ ;  /* 0x0000006338207210 */ /* 0x018fe40007f7e0ff */
[----:B------:R-:W-:Y:S02]  /*7260*/  SEL R8, R64, R105, !P4 ;  /* 0x0000006940087207 */ /* 0x000fe40006000000 */
[----:B--2---:R-:W-:Y:S02]  /*7270*/  LEA.HI.X.SX32 R33, R56, R97, 0x1, P3 ;  /* 0x0000006138217211 */ /* 0x004fe400018f0eff */
[----:B------:R-:W-:Y:S02]  /*7280*/  SHF.R.S32.HI R9, RZ, 0x1f, R8 ;  /* 0x0000001fff097819 */ /* 0x000fe40000011408 */
[----:B------:R-:W-:-:S02]  /*7290*/  ISETP.GE.AND P3, PT, R80, R96, PT ;  /* 0x000000605000720c */ /* 0x000fc40003f66270 */
[----:B------:R-:W-:-:S04]  /*72a0*/  LEA.HI R9, R9, R8, RZ, 0x5 ;  /* 0x0000000809097211 */ /* 0x000fc800078f28ff */
[----:B------:R-:W-:-:S04]  /*72b0*/  SHF.R.S32.HI R9, RZ, 0x5, R9 ;  /* 0x00000005ff097819 */ /* 0x000fc80000011409 */
        /* <DEDUP_REMOVED lines=22> */
[--C-:B------:R-:W-:Y:S01]  /*7420*/  SHF.R.U32.HI R111, RZ, 0x18, R31.reuse ;  /* 0x00000018ff6f7819 */ /* 0x100fe2000001161f */
[----:B--2---:R-:W-:Y:S01]  /*7430*/  IMAD.MOV.U32 R40, RZ, RZ, R12 ;  /* 0x000000ffff287224 */ /* 0x004fe200078e000c */
[----:B------:R-:W-:Y:S02]  /*7440*/  LOP3.LUT R42, R31, 0xff, RZ, 0xc0, !PT ;  /* 0x000000ff1f2a7812 */ /* 0x000fe400078ec0ff */
[----:B------:R-:W-:-:S02]  /*7450*/  SHF.R.U32.HI R110, RZ, 0x8, R31 ;  /* 0x00000008ff6e7819 */ /* 0x000fc4000001161f */
[----:B------:R-:W-:Y:S02]  /*7460*/  SHF.R.U32.HI R109, RZ, 0x10, R31 ;  /* 0x00000010ff6d7819 */ /* 0x000fe4000001161f */
[----:B------:R-:W-:Y:S02]  /*7470*/  SHF.R.U32.HI R44, RZ, 0x8, R43 ;  /* 0x00000008ff2c7819 */ /* 0x000fe4000001162b */
[----:B------:R-:W-:Y:S01]  /*7480*/  SHF.R.U32.HI R112, RZ, 0x10, R29 ;  /* 0x00000010ff707819 */ /* 0x000fe2000001161d */
[----:B------:R-:W-:Y:S01]  /*7490*/  IMAD.MOV.U32 R29, RZ, RZ, R14 ;  /* 0x000000ffff1d7224 */ /* 0x000fe200078e000e */
[--C-:B------:R-:W-:Y:S02]  /*74a0*/  SHF.R.U32.HI R94, RZ, 0x18, R41.reuse ;  /* 0x00000018ff5e7819 */ /* 0x100fe40000011629 */
[----:B------:R-:W-:Y:S02]  /*74b0*/  LOP3.LUT R31, R41, 0xff, RZ, 0xc0, !PT ;  /* 0x000000ff291f7812 */ /* 0x000fe400078ec0ff */
[----:B------:R-:W-:-:S02]  /*74c0*/  SHF.R.U32.HI R45, RZ, 0x8, R41 ;  /* 0x00000008ff2d7819 */ /* 0x000fc40000011629 */
[----:B------:R-:W-:Y:S02]  /*74d0*/  SHF.R.U32.HI R47, RZ, 0x10, R41 ;  /* 0x00000010ff2f7819 */ /* 0x000fe40000011629 */
[----:B------:R-:W-:Y:S02]  /*74e0*/  SHF.R.U32.HI R46, RZ, 0x18, R43 ;  /* 0x00000018ff2e7819 */ /* 0x000fe4000001162b */
[----:B------:R-:W-:Y:S01]  /*74f0*/  LOP3.LUT R41, R43, 0xff, RZ, 0xc0, !PT ;  /* 0x000000ff2b297812 */ /* 0x000fe200078ec0ff */
[----:B------:R-:W-:Y:S01]  /*7500*/  IMAD.U32 R47, R47, 0x10000, RZ ;  /* 0x000100002f2f7824 */ /* 0x000fe200078e00ff */
[----:B------:R-:W-:Y:S02]  /*7510*/  PRMT R35, R114, 0x654, R35 ;  /* 0x0000065472237816 */ /* 0x000fe40000000023 */
[----:B------:R-:W-:Y:S01]  /*7520*/  SHF.R.U32.HI R95, RZ, 0x10, R43 ;  /* 0x00000010ff5f7819 */ /* 0x000fe2000001162b */
[----:B------:R-:W-:Y:S01]  /*7530*/  IMAD.SHL.U32 R43, R44, 0x100, RZ ;  /* 0x000001002c2b7824 */ /* 0x000fe200078e00ff */
[----:B------:R-:W-:Y:S01]  /*7540*/  PRMT R10, R94, 0x654, R31 ;  /* 0x000006545e0a7816 */ /* 0x000fe2000000001f */
[----:B------:R-:W-:Y:S01]  /*7550*/  IMAD.U32 R31, R112, 0x10000, RZ ;  /* 0x00010000701f7824 */ /* 0x000fe200078e00ff */
[----:B------:R-:W-:Y:S01]  /*7560*/  PRMT R12, R46, 0x654, R41 ;  /* 0x000006542e0c7816 */ /* 0x000fe20000000029 */
[----:B------:R-:W-:Y:S01]  /*7570*/  IMAD.SHL.U32 R41, R45, 0x100, RZ ;  /* 0x000001002d297824 */ /* 0x000fe200078e00ff */
[----:B------:R-:W-:Y:S01]  /*7580*/  LOP3.LUT R8, R35, 0xff00, R8, 0xf8, !PT ;  /* 0x0000ff0023087812 */ /* 0x000fe200078ef808 */
[----:B------:R-:W-:Y:S01]  /*7590*/  IMAD.SHL.U32 R35, R110, 0x100, RZ ;  /* 0x000001006e237824 */ /* 0x000fe200078e00ff */
[----:B------:R-:W-:-:S02]  /*75a0*/  PRMT R42, R111, 0x654, R42 ;  /* 0x000006546f2a7816 */ /* 0x000fc4000000002a */
[----:B------:R-:W-:Y:S02]  /*75b0*/  LOP3.LUT R46, R12, 0xff00, R43, 0xf8, !PT ;  /* 0x0000ff000c2e7812 */ /* 0x000fe400078ef82b */
[----:B------:R-:W-:Y:S01]  /*75c0*/  LOP3.LUT R12, R8, 0xff0000, R31, 0xf8, !PT ;  /* 0x00ff0000080c7812 */ /* 0x000fe200078ef81f */
[----:B------:R-:W-:Y:S01]  /*75d0*/  IMAD.U32 R8, R109, 0x10000, RZ ;  /* 0x000100006d087824 */ /* 0x000fe200078e00ff */
[----:B------:R-:W-:Y:S02]  /*75e0*/  LOP3.LUT R35, R42, 0xff00, R35, 0xf8, !PT ;  /* 0x0000ff002a237812 */ /* 0x000fe400078ef823 */
[----:B------:R-:W-:Y:S02]  /*75f0*/  LOP3.LUT R14, R10, 0xff00, R41, 0xf8, !PT ;  /* 0x0000ff000a0e7812 */ /* 0x000fe400078ef829 */
[----:B------:R-:W-:Y:S02]  /*7600*/  F2FP.F16.E4M3.UNPACK_B R45, R108.H1 ;  /* 0x0000006cff2d723e */ /* 0x000fe400030006ff */
[----:B------:R-:W-:-:S02]  /*7610*/  F2FP.F16.E4M3.UNPACK_B R31, R30.H1 ;  /* 0x0000001eff1f723e */ /* 0x000fc400030006ff */
[----:B------:R-:W-:Y:S01]  /*7620*/  F2FP.F16.E4M3.UNPACK_B R41, R40.H1 ;  /* 0x00000028ff29723e */ /* 0x000fe200030006ff */
[----:B------:R-:W-:Y:S01]  /*7630*/  HADD2.F32 R10, -RZ, R45.H0_H0 ;  /* 0x2000002dff0a7230 */ /* 0x000fe20000004100 */
[----:B------:R-:W-:Y:S01]  /*7640*/  LOP3.LUT R8, R35, 0xff0000, R8, 0xf8, !PT ;  /* 0x00ff000023087812 */ /* 0x000fe200078ef808 */
[----:B------:R-:W-:Y:S01]  /*7650*/  HADD2.F32 R35, -RZ, R31.H0_H0 ;  /* 0x2000001fff237230 */ /* 0x000fe20000004100 */
[----:B------:R-:W-:Y:S01]  /*7660*/  F2FP.F16.E4M3.UNPACK_B R43, R106.H1 ;  /* 0x0000006aff2b723e */ /* 0x000fe200030006ff */
[----:B------:R-:W-:Y:S01]  /*7670*/  HADD2.F32 R42, -RZ, R41.H0_H0 ;  /* 0x20000029ff2a7230 */ /* 0x000fe20000004100 */
[----:B------:R-:W-:Y:S01]  /*7680*/  SHF.L.U32 R95, R95, 0x10, RZ ;  /* 0x000000105f5f7819 */ /* 0x000fe200000006ff */
[----:B------:R-:W-:Y:S02]  /*7690*/  HADD2.F32 R45, -RZ, R45.H1_H1 ;  /* 0x3000002dff2d7230 */ /* 0x000fe40000004100 */
[----:B------:R-:W-:Y:S01]  /*76a0*/  FMUL.FTZ R109, R35, R10 ;  /* 0x0000000a236d7220 */ /* 0x000fe20000410000 */
[----:B------:R-:W-:-:S02]  /*76b0*/  HADD2.F32 R44, -RZ, R43.H0_H0 ;  /* 0x2000002bff2c7230 */ /* 0x000fc40000004100 */
[----:B------:R-:W-:Y:S01]  /*76c0*/  FMUL.FTZ R94, R42, R10 ;  /* 0x0000000a2a5e7220 */ /* 0x000fe20000410000 */
[----:B------:R-:W-:Y:S01]  /*76d0*/  LOP3.LUT R10, R46, 0xff0000, R95, 0xf8, !PT ;  /* 0x00ff00002e0a7812 */ /* 0x000fe200078ef85f */
[----:B------:R-:W-:Y:S01]  /*76e0*/  HADD2.F32 R43, -RZ, R43.H1_H1 ;  /* 0x3000002bff2b7230 */ /* 0x000fe20000004100 */
[----:B------:R-:W-:Y:S01]  /*76f0*/  F2FP.F16.E4M3.UNPACK_B R108, R108 ;  /* 0x0000006cff6c723e */ /* 0x000fe200020006ff */
[-C--:B------:R-:W-:Y:S01]  /*7700*/  FFMA.FTZ R109, R42, R44.reuse, R109 ;  /* 0x0000002c2a6d7223 */ /* 0x080fe2000001006d */
[----:B------:R-:W-:Y:S01]  /*7710*/  FFMA.FTZ R95, R35, R44, -R94 ;  /* 0x0000002c235f7223 */ /* 0x000fe2000001085e */
[----:B------:R-:W-:Y:S01]  /*7720*/  HADD2.F32 R42, -RZ, R41.H1_H1 ;  /* 0x30000029ff2a7230 */ /* 0x000fe20000004100 */
[----:B------:R-:W-:Y:S01]  /*7730*/  F2FP.F16.E4M3.UNPACK_B R40, R40 ;  /* 0x00000028ff28723e */ /* 0x000fe200020006ff */
[----:B------:R-:W-:Y:S01]  /*7740*/  HADD2.F32 R35, -RZ, R31.H1_H1 ;  /* 0x3000001fff237230 */ /* 0x000fe20000004100 */
[----:B------:R-:W-:Y:S01]  /*7750*/  F2FP.F16.E4M3.UNPACK_B R30, R30 ;  /* 0x0000001eff1e723e */ /* 0x000fe200020006ff */
[----:B------:R-:W-:-:S02]  /*7760*/  HADD2.F32 R44, -RZ, R108.H0_H0 ;  /* 0x2000006cff2c7230 */ /* 0x000fc40000004100 */
[CC--:B------:R-:W-:Y:S01]  /*7770*/  FMUL.FTZ R46, R42.reuse, R45.reuse ;  /* 0x0000002d2a2e7220 */ /* 0x0c0fe20000410000 */
[----:B------:R-:W-:Y:S01]  /*7780*/  F2FP.F16.E4M3.UNPACK_B R106, R106 ;  /* 0x0000006aff6a723e */ /* 0x000fe200020006ff */
        /* <DEDUP_REMOVED lines=16> */
[----:B------:R-:W-:Y:S02]  /*7890*/  F2FP.F16.E4M3.UNPACK_B R44, R107.H1 ;  /* 0x0000006bff2c723e */ /* 0x000fe400030006ff */
[----:B------:R-:W-:Y:S01]  /*78a0*/  F2FP.F16.E4M3.UNPACK_B R35, R29.H1 ;  /* 0x0000001dff23723e */ /* 0x000fe200030006ff */
[C---:B------:R-:W-:Y:S01]  /*78b0*/  FMUL.FTZ R43, R30.reuse, R43 ;  /* 0x0000002b1e2b7220 */ /* 0x040fe20000410000 */
        /* <DEDUP_REMOVED lines=8> */
[----:B------:R-:W-:Y:S02]  /*7940*/  HADD2.F32 R31, -RZ, R30.H0_H0 ;  /* 0x2000001eff1f7230 */ /* 0x000fe40000004100 */
[----:B------:R-:W-:Y:S01]  /*7950*/  FMUL.FTZ R108, R41, R46 ;  /* 0x0000002e296c7220 */ /* 0x000fe20000410000 */
[----:B------:R-:W-:Y:S01]  /*7960*/  HADD2.F32 R44, -RZ, R44.H1_H1 ;  /* 0x3000002cff2c7230 */ /* 0x000fe20000004100 */
        /* <DEDUP_REMOVED lines=9> */
[----:B------:R-:W-:Y:S01]  /*7a00*/  FFMA.FTZ R43, R41, R40, R46 ;  /* 0x00000028292b7223 */ /* 0x000fe2000001002e */
[-C--:B------:R-:W-:Y:S01]  /*7a10*/  FFMA.FTZ R111, R30, R42.reuse, -R31 ;  /* 0x0000002a1e6f7223 */ /* 0x080fe2000001081f */
[----:B------:R-:W-:Y:S01]  /*7a20*/  F2FP.F16.E4M3.UNPACK_B R30, R29 ;  /* 0x0000001dff1e723e */ /* 0x000fe200020006ff */
[----:B------:R-:W-:Y:S01]  /*7a30*/  FFMA.FTZ R114, R35, R42, R44 ;  /* 0x0000002a23727223 */ /* 0x000fe2000001002c */
[----:B------:R-:W-:-:S02]  /*7a40*/  HADD2.F32 R42, -RZ, R107.H0_H0 ;  /* 0x2000006bff2a7230 */ /* 0x000fc40000004100 */
[----:B------:R-:W-:Y:S01]  /*7a50*/  HADD2.F32 R107, -RZ, R107.H1_H1 ;  /* 0x3000006bff6b7230 */ /* 0x000fe20000004100 */
[----:B------:R-:W-:Y:S01]  /*7a60*/  F2FP.SATFINITE.E4M3.F32.PACK_AB_MERGE_C R108, R111, R108, RZ ;  /* 0x0000006c6f6c723e */ /* 0x000fe200048070ff */
[----:B------:R-:W-:Y:S01]  /*7a70*/  HADD2.F32 R31, -RZ, R30.H0_H0 ;  /* 0x2000001eff1f7230 */ /* 0x000fe20000004100 */
[----:B------:R-:W-:Y:S01]  /*7a80*/  F2FP.SATFINITE.E4M3.F32.PACK_AB_MERGE_C R114, R114, R43, RZ ;  /* 0x0000002b7272723e */ /* 0x000fe200048070ff */
[----:B------:R-:W-:Y:S01]  /*7a90*/  HADD2.F32 R29, -RZ, R28.H0_H0 ;  /* 0x2000001cff1d7230 */ /* 0x000fe20000004100 */
[----:B------:R-:W-:Y:S01]  /*7aa0*/  F2FP.F16.E4M3.UNPACK_B R43, R12 ;  /* 0x0000000cff2b723e */ /* 0x000fe200020006ff */
[----:B------:R-:W-:Y:S02]  /*7ab0*/  HADD2.F32 R30, -RZ, R30.H1_H1 ;  /* 0x3000001eff1e7230 */ /* 0x000fe40000004100 */
[-C--:B------:R-:W-:Y:S01]  /*7ac0*/  FMUL.FTZ R44, R31, R42.reuse ;  /* 0x0000002a1f2c7220 */ /* 0x080fe20000410000 */
[----:B------:R-:W-:Y:S02]  /*7ad0*/  HADD2.F32 R28, -RZ, R28.H1_H1 ;  /* 0x3000001cff1c7230 */ /* 0x000fe40000004100 */
[----:B------:R-:W-:Y:S01]  /*7ae0*/  FMUL.FTZ R42, R29, R42 ;  /* 0x0000002a1d2a7220 */ /* 0x000fe20000410000 */
[----:B------:R-:W-:-:S02]  /*7af0*/  HADD2.F32 R40, -RZ, R104.H0_H0 ;  /* 0x20000068ff287230 */ /* 0x000fc40000004100 */
[-C--:B------:R-:W-:Y:S01]  /*7b00*/  FMUL.FTZ R41, R30, R107.reuse ;  /* 0x0000006b1e297220 */ /* 0x080fe20000410000 */
[----:B------:R-:W-:Y:S02]  /*7b10*/  HADD2.F32 R35, -RZ, R104.H1_H1 ;  /* 0x30000068ff237230 */ /* 0x000fe40000004100 */
[C---:B------:R-:W-:Y:S01]  /*7b20*/  FMUL.FTZ R107, R28.reuse, R107 ;  /* 0x0000006b1c6b7220 */ /* 0x040fe20000410000 */
[----:B------:R-:W-:Y:S01]  /*7b30*/  F2FP.F16.E4M3.UNPACK_B R12, R12.H1 ;  /* 0x0000000cff0c723e */ /* 0x000fe200030006ff */
[----:B------:R-:W-:Y:S01]  /*7b40*/  FFMA.FTZ R29, R29, R40, -R44 ;  /* 0x000000281d1d7223 */ /* 0x000fe2000001082c */
[----:B------:R-:W-:Y:S01]  /*7b50*/  F2FP.F16.E4M3.UNPACK_B R44, R14 ;  /* 0x0000000eff2c723e */ /* 0x000fe200020006ff */
[-C--:B------:R-:W-:Y:S01]  /*7b60*/  FFMA.FTZ R28, R28, R35.reuse, -R41 ;  /* 0x000000231c1c7223 */ /* 0x080fe20000010829 */
[----:B------:R-:W-:Y:S01]  /*7b70*/  FFMA.FTZ R107, R30, R35, R107 ;  /* 0x000000231e6b7223 */ /* 0x000fe2000001006b */
[----:B------:R-:W-:Y:S01]  /*7b80*/  F2FP.SATFINITE.E4M3.F32.PACK_AB_MERGE_C R30, R112, R109, RZ ;  /* 0x0000006d701e723e */ /* 0x000fe200048070ff */
[----:B------:R-:W-:Y:S01]  /*7b90*/  FFMA.FTZ R46, R31, R40, R42 ;  /* 0x000000281f2e7223 */ /* 0x000fe2000001002a */
[----:B------:R-:W-:-:S02]  /*7ba0*/  F2FP.F16.E4M3.UNPACK_B R41, R13 ;  /* 0x0000000dff29723e */ /* 0x000fc400020006ff */
[----:B------:R-:W-:Y:S02]  /*7bb0*/  F2FP.F16.E4M3.UNPACK_B R35, R9 ;  /* 0x00000009ff23723e */ /* 0x000fe400020006ff */
[----:B------:R-:W-:Y:S01]  /*7bc0*/  F2FP.SATFINITE.E4M3.F32.PACK_AB_MERGE_C R30, R106, R47, R30 ;  /* 0x0000002f6a1e723e */ /* 0x000fe2000480701e */
[----:B------:R-:W-:Y:S01]  /*7bd0*/  HADD2.F32 R42, -RZ, R41.H0_H0 ;  /* 0x20000029ff2a7230 */ /* 0x000fe20000004100 */
[----:B------:R-:W-:Y:S01]  /*7be0*/  F2FP.SATFINITE.E4M3.F32.PACK_AB_MERGE_C R31, R110, R95, RZ ;  /* 0x0000005f6e1f723e */ /* 0x000fe200048070ff */
[----:B------:R-:W-:Y:S01]  /*7bf0*/  HADD2.F32 R47, -RZ, R44.H0_H0 ;  /* 0x2000002cff2f7230 */ /* 0x000fe20000004100 */
[----:B------:R-:W-:Y:S01]  /*7c00*/  F2FP.SATFINITE.E4M3.F32.PACK_AB_MERGE_C R29, R28, R29, R108 ;  /* 0x0000001d1c1d723e */ /* 0x000fe2000480706c */
[----:B------:R-:W-:Y:S01]  /*7c10*/  HADD2.F32 R40, -RZ, R35.H0_H0 ;  /* 0x20000023ff287230 */ /* 0x000fe20000004100 */
[----:B------:R-:W-:Y:S01]  /*7c20*/  F2FP.SATFINITE.E4M3.F32.PACK_AB_MERGE_C R31, R94, R45, R31 ;  /* 0x0000002d5e1f723e */ /* 0x000fe2000480701f */
[----:B------:R-:W-:Y:S02]  /*7c30*/  HADD2.F32 R45, -RZ, R43.H0_H0 ;  /* 0x2000002bff2d7230 */ /* 0x000fe40000004100 */
[----:B------:R-:W-:Y:S01]  /*7c40*/  FMUL.FTZ R95, R42, R47 ;  /* 0x0000002f2a5f7220 */ /* 0x000fe20000410000 */
[----:B------:R-:W-:-:S02]  /*7c50*/  HADD2.F32 R41, -RZ, R41.H1_H1 ;  /* 0x30000029ff297230 */ /* 0x000fc40000004100 */
[----:B------:R-:W-:Y:S01]  /*7c60*/  FMUL.FTZ R47, R40, R47 ;  /* 0x0000002f282f7220 */ /* 0x000fe20000410000 */
[----:B------:R-:W-:Y:S01]  /*7c70*/  HADD2.F32 R44, -RZ, R44.H1_H1 ;  /* 0x3000002cff2c7230 */ /* 0x000fe20000004100 */
[----:B------:R-:W-:Y:S01]  /*7c80*/  F2FP.SATFINITE.E4M3.F32.PACK_AB_MERGE_C R28, R107, R46, R114 ;  /* 0x0000002e6b1c723e */ /* 0x000fe20004807072 */
[----:B------:R-:W-:Y:S02]  /*7c90*/  HADD2.F32 R35, -RZ, R35.H1_H1 ;  /* 0x30000023ff237230 */ /* 0x000fe40000004100 */
[-C--:B------:R-:W-:Y:S01]  /*7ca0*/  FFMA.FTZ R47, R42, R45.reuse, R47 ;  /* 0x0000002d2a2f7223 */ /* 0x080fe2000001002f */
[----:B------:R-:W-:Y:S02]  /*7cb0*/  HADD2.F32 R42, -RZ, R43.H1_H1 ;  /* 0x3000002bff2a7230 */ /* 0x000fe40000004100 */
[-C--:B------:R-:W-:Y:S01]  /*7cc0*/  FMUL.FTZ R46, R41, R44.reuse ;  /* 0x0000002c292e7220 */ /* 0x080fe20000410000 */
[----:B------:R-:W-:Y:S01]  /*7cd0*/  FFMA.FTZ R95, R40, R45, -R95 ;  /* 0x0000002d285f7223 */ /* 0x000fe2000001085f */
[C---:B------:R-:W-:Y:S01]  /*7ce0*/  FMUL.FTZ R44, R35.reuse, R44 ;  /* 0x0000002c232c7220 */ /* 0x040fe20000410000 */
[----:B------:R-:W-:Y:S01]  /*7cf0*/  F2FP.F16.E4M3.UNPACK_B R40, R13.H1 ;  /* 0x0000000dff28723e */ /* 0x000fe200030006ff */
[----:B------:R-:W-:Y:S01]  /*7d00*/  FFMA.FTZ R94, R35, R42, -R46 ;  /* 0x0000002a235e7223 */ /* 0x000fe2000001082e */
[----:B------:R-:W-:Y:S01]  /*7d10*/  F2FP.F16.E4M3.UNPACK_B R35, R14.H1 ;  /* 0x0000000eff23723e */ /* 0x000fe200030006ff */
[----:B------:R-:W-:Y:S01]  /*7d20*/  FFMA.FTZ R104, R41, R42, R44 ;  /* 0x0000002a29687223 */ /* 0x000fe2000001002c */
[----:B------:R-:W-:Y:S01]  /*7d30*/  F2FP.F16.E4M3.UNPACK_B R9, R9.H1 ;  /* 0x00000009ff09723e */ /* 0x000fe200030006ff */
[----:B------:R-:W-:Y:S01]  /*7d40*/  HADD2.F32 R14, -RZ, R40.H0_H0 ;  /* 0x20000028ff0e7230 */ /* 0x000fe20000004100 */
[----:B------:R-:W-:Y:S01]  /*7d50*/  F2FP.F16.E4M3.UNPACK_B R43, R10 ;  /* 0x0000000aff2b723e */ /* 0x000fe200020006ff */
[----:B------:R-:W-:-:S02]  /*7d60*/  HADD2.F32 R41, -RZ, R35.H0_H0 ;  /* 0x20000023ff297230 */ /* 0x000fc40000004100 */
[----:B------:R-:W-:Y:S02]  /*7d70*/  HADD2.F32 R13, -RZ, R9.H0_H0 ;  /* 0x20000009ff0d7230 */ /* 0x000fe40000004100 */
[----:B------:R-:W-:Y:S02]  /*7d80*/  HADD2.F32 R40, -RZ, R40.H1_H1 ;  /* 0x30000028ff287230 */ /* 0x000fe40000004100 */
[-C--:B------:R-:W-:Y:S01]  /*7d90*/  FMUL.FTZ R44, R14, R41.reuse ;  /* 0x000000290e2c7220 */ /* 0x080fe20000410000 */
[----:B------:R-:W-:Y:S02]  /*7da0*/  HADD2.F32 R42, -RZ, R35.H1_H1 ;  /* 0x30000023ff2a7230 */ /* 0x000fe40000004100 */
[----:B------:R-:W-:Y:S01]  /*7db0*/  FMUL.FTZ R41, R13, R41 ;  /* 0x000000290d297220 */ /* 0x000fe20000410000 */
[----:B------:R-:W-:Y:S02]  /*7dc0*/  HADD2.F32 R35, -RZ, R12.H0_H0 ;  /* 0x2000000cff237230 */ /* 0x000fe40000004100 */
        /* <DEDUP_REMOVED lines=55> */
[----:B------:R-:W-:Y:S01]  /*8140*/  F2FP.SATFINITE.E4M3.F32.PACK_AB_MERGE_C R9, R94, R95, R106 ;  /* 0x0000005f5e09723e */ /* 0x000fe2000480706a */
[----:B------:R-:W-:Y:S01]  /*8150*/  IMAD.MOV.U32 R14, RZ, RZ, R28 ;  /* 0x000000ffff0e7224 */ /* 0x000fe200078e001c */
[----:B------:R-:W-:-:S02]  /*8160*/  F2FP.SATFINITE.E4M3.F32.PACK_AB_MERGE_C R13, R104, R47, R107 ;  /* 0x0000002f680d723e */ /* 0x000fc4000480706b */
[----:B------:R-:W-:-:S07]  /*8170*/  F2FP.SATFINITE.E4M3.F32.PACK_AB_MERGE_C R15, R43, R110, R44 ;  /* 0x0000006e2b0f723e */ /* 0x000fce000480702c */
.L_x_5273:
[----:B------:R-:W-:Y:S05]  /*8180*/  BSYNC B2 ;  /* 0x0000000000027941 */ /* 0x000fea0003800000 */
.L_x_5272:
[----:B------:R-:W-:Y:S01]  /*8190*/  ISETP.GE.AND P3, PT, R34, R103, PT ;  /* 0x000000672200720c */ /* 0x000fe20003f66270 */
[----:B0-----:R0:W-:-:S12]  /*81a0*/  ST.E.128 desc[UR42][R32.64], R8 ;  /* 0x0000000820007985 */ /* 0x0011d8000c101d2a */
[----:B------:R-:W-:-:S04]  /*81b0*/  @!P3 IADD3 R28, P4, R99, R34, RZ ;  /* 0x00000022631cb210 */ /* 0x000fc80007f9e0ff */
[----:B------:R-:W-:-:S05]  /*81c0*/  @!P3 LEA.HI.X.SX32 R29, R34, R97, 0x1, P4 ;  /* 0x00000061221db211 */ /* 0x000fca00020f0eff */
[----:B--2---:R0:W-:Y:S04]  /*81d0*/  @!P3 ST.E.128 desc[UR42][R28.64], R12 ;  /* 0x0000000c1c00b985 */ /* 0x0041e8000c101d2a */
.L_x_5271:
[----:B------:R-:W-:Y:S05]  /*81e0*/  BSYNC B1 ;  /* 0x0000000000017941 */ /* 0x000fea0003800000 */
.L_x_5270:
[----:B------:R-:W-:-:S13]  /*81f0*/  ISETP.NE.AND P3, PT, R0, RZ, PT ;  /* 0x000000ff0000720c */ /* 0x000fda0003f65270 */
[----:B------:R-:W-:Y:S05]  /*8200*/  @!P3 BRA `(.L_x_5237) ;  /* 0x0000001000f4b947 */ /* 0x000fea0003800000 */
[----:B------:R-:W-:Y:S01]  /*8210*/  ISETP.NE.AND P4, PT, R84, RZ, PT ;  /* 0x000000ff5400720c */ /* 0x000fe20003f85270 */
[----:B------:R-:W-:Y:S01]  /*8220*/  BSSY B1, `(.L_x_5274) ;  /* 0x00000ee000017945 */ /* 0x000fe20003800000 */
[C---:B0--3--:R-:W-:Y:S02]  /*8230*/  IADD3 R28, P3, R55.reuse, R99, RZ ;  /* 0x00000063371c7210 */ /* 0x049fe40007f7e0ff */
[----:B------:R-:W-:Y:S02]  /*8240*/  SEL R105, R64, R105, !P4 ;  /* 0x0000006940697207 */ /* 0x000fe40006000000 */
[----:B--2---:R-:W-:Y:S02]  /*8250*/  LEA.HI.X.SX32 R29, R55, R97, 0x1, P3 ;  /* 0x00000061371d7211 */ /* 0x004fe400018f0eff */
[----:B----4-:R-:W-:Y:S02]  /*8260*/  SHF.R.S32.HI R8, RZ, 0x1f, R105 ;  /* 0x0000001fff087819 */ /* 0x010fe40000011469 */
        /* <DEDUP_REMOVED lines=20> */
[----:B--2---:R-:W-:Y:S01]  /*83b0*/  IMAD.MOV.U32 R31, RZ, RZ, R12 ;  /* 0x000000ffff1f7224 */ /* 0x004fe200078e000c */
[--C-:B------:R-:W-:Y:S02]  /*83c0*/  SHF.R.U32.HI R34, RZ, 0x8, R5.reuse ;  /* 0x00000008ff227819 */ /* 0x100fe40000011605 */
[----:B------:R-:W-:Y:S02]  /*83d0*/  LOP3.LUT R4, R5, 0xff, RZ, 0xc0, !PT ;  /* 0x000000ff05047812 */ /* 0x000fe400078ec0ff */
[----:B------:R-:W-:Y:S02]  /*83e0*/  SHF.R.U32.HI R5, RZ, 0x18, R5 ;  /* 0x00000018ff057819 */ /* 0x000fe40000011605 */
[--C-:B------:R-:W-:Y:S02]  /*83f0*/  SHF.R.U32.HI R38, RZ, 0x8, R37.reuse ;  /* 0x00000008ff267819 */ /* 0x100fe40000011625 */
[----:B------:R-:W-:Y:S01]  /*8400*/  PRMT R5, R5, 0x654, R4 ;  /* 0x0000065405057816 */ /* 0x000fe20000000004 */
[----:B------:R-:W-:Y:S01]  /*8410*/  IMAD.SHL.U32 R4, R34, 0x100, RZ ;  /* 0x0000010022047824 */ /* 0x000fe200078e00ff */
[----:B------:R-:W-:Y:S01]  /*8420*/  LOP3.LUT R32, R37, 0xff, RZ, 0xc0, !PT ;  /* 0x000000ff25207812 */ /* 0x000fe200078ec0ff */
[----:B------:R-:W-:Y:S01]  /*8430*/  IMAD.SHL.U32 R12, R38, 0x100, RZ ;  /* 0x00000100260c7824 */ /* 0x000fe200078e00ff */
[----:B------:R-:W-:Y:S01]  /*8440*/  SHF.R.U32.HI R33, RZ, 0x18, R37 ;  /* 0x00000018ff217819 */ /* 0x000fe20000011625 */
[----:B------:R-:W-:Y:S01]  /*8450*/  IMAD.MOV.U32 R34, RZ, RZ, R14 ;  /* 0x000000ffff227224 */ /* 0x000fe200078e000e */
[----:B------:R-:W-:-:S02]  /*8460*/  SHF.R.U32.HI R40, RZ, 0x8, R7 ;  /* 0x00000008ff287819 */ /* 0x000fc40000011607 */
[----:B------:R-:W-:Y:S02]  /*8470*/  SHF.R.U32.HI R43, RZ, 0x10, R7 ;  /* 0x00000010ff2b7819 */ /* 0x000fe40000011607 */
[----:B------:R-:W-:Y:S02]  /*8480*/  LOP3.LUT R6, R7, 0xff, RZ, 0xc0, !PT ;  /* 0x000000ff07067812 */ /* 0x000fe400078ec0ff */
[----:B------:R-:W-:Y:S02]  /*8490*/  SHF.R.U32.HI R36, RZ, 0x8, R39 ;  /* 0x00000008ff247819 */ /* 0x000fe40000011627 */
[----:B------:R-:W-:Y:S02]  /*84a0*/  SHF.R.U32.HI R7, RZ, 0x18, R7 ;  /* 0x00000018ff077819 */ /* 0x000fe40000011607 */
[----:B------:R-:W-:Y:S01]  /*84b0*/  PRMT R33, R33, 0x654, R32 ;  /* 0x0000065421217816 */ /* 0x000fe20000000020 */
[----:B------:R-:W-:Y:S01]  /*84c0*/  IMAD.SHL.U32 R14, R36, 0x100, RZ ;  /* 0x00000100240e7824 */ /* 0x000fe200078e00ff */
[----:B------:R-:W-:Y:S01]  /*84d0*/  LOP3.LUT R5, R5, 0xff00, R4, 0xf8, !PT ;  /* 0x0000ff0005057812 */ /* 0x000fe200078ef804 */
[----:B------:R-:W-:Y:S01]  /*84e0*/  IMAD.SHL.U32 R4, R40, 0x100, RZ ;  /* 0x0000010028047824 */ /* 0x000fe200078e00ff */
[----:B------:R-:W-:Y:S01]  /*84f0*/  PRMT R7, R7, 0x654, R6 ;  /* 0x0000065407077816 */ /* 0x000fe20000000006 */
[----:B------:R-:W-:Y:S01]  /*8500*/  IMAD.U32 R6, R44, 0x10000, RZ ;  /* 0x000100002c067824 */ /* 0x000fe200078e00ff */
[----:B------:R-:W-:-:S02]  /*8510*/  SHF.R.U32.HI R42, RZ, 0x10, R37 ;  /* 0x00000010ff2a7819 */ /* 0x000fc40000011625 */
[----:B------:R-:W-:Y:S02]  /*8520*/  LOP3.LUT R35, R39, 0xff0000ff, RZ, 0xc0, !PT ;  /* 0xff0000ff27237812 */ /* 0x000fe400078ec0ff */
[----:B------:R-:W-:Y:S02]  /*8530*/  LOP3.LUT R38, R33, 0xff00, R12, 0xf8, !PT ;  /* 0x0000ff0021267812 */ /* 0x000fe400078ef80c */
[----:B------:R-:W-:Y:S02]  /*8540*/  F2FP.F16.E4M3.UNPACK_B R37, R102.H1 ;  /* 0x00000066ff25723e */ /* 0x000fe400030006ff */
[----:B------:R-:W-:Y:S02]  /*8550*/  F2FP.F16.E4M3.UNPACK_B R32, R31.H1 ;  /* 0x0000001fff20723e */ /* 0x000fe400030006ff */
[----:B0-----:R-:W-:Y:S02]  /*8560*/  F2FP.F16.E4M3.UNPACK_B R12, R8.H1 ;  /* 0x00000008ff0c723e */ /* 0x001fe400030006ff */
[----:B------:R-:W-:Y:S01]  /*8570*/  LOP3.LUT R7, R7, 0xff00, R4, 0xf8, !PT ;  /* 0x0000ff0007077812 */ /* 0x000fe200078ef804 */
[----:B------:R-:W-:Y:S01]  /*8580*/  IMAD.U32 R4, R43, 0x10000, RZ ;  /* 0x000100002b047824 */ /* 0x000fe200078e00ff */
[----:B------:R-:W-:Y:S01]  /*8590*/  SHF.R.U32.HI R41, RZ, 0x10, R39 ;  /* 0x00000010ff297819 */ /* 0x000fe20000011627 */
[----:B------:R-:W-:Y:S01]  /*85a0*/  HADD2.F32 R33, -RZ, R32.H0_H0 ;  /* 0x20000020ff217230 */ /* 0x000fe20000004100 */
[----:B------:R-:W-:Y:S01]  /*85b0*/  LOP3.LUT R40, R35, 0xff00, R14, 0xf8, !PT ;  /* 0x0000ff0023287812 */ /* 0x000fe200078ef80e */
[----:B------:R-:W-:Y:S01]  /*85c0*/  HADD2.F32 R14, -RZ, R12.H0_H0 ;  /* 0x2000000cff0e7230 */ /* 0x000fe20000004100 */
[----:B------:R-:W-:Y:S01]  /*85d0*/  LOP3.LUT R6, R5, 0xff0000, R6, 0xf8, !PT ;  /* 0x00ff000005067812 */ /* 0x000fe200078ef806 */
[----:B------:R-:W-:Y:S01]  /*85e0*/  HADD2.F32 R5, -RZ, R37.H0_H0 ;  /* 0x20000025ff057230 */ /* 0x000fe20000004100 */
[----:B------:R-:W-:Y:S01]  /*85f0*/  F2FP.F16.E4M3.UNPACK_B R35, R100.H1 ;  /* 0x00000064ff23723e */ /* 0x000fe200030006ff */
[----:B------:R-:W-:Y:S01]  /*8600*/  IMAD.U32 R39, R41, 0x10000, RZ ;  /* 0x0001000029277824 */ /* 0x000fe200078e00ff */
[----:B------:R-:W-:Y:S01]  /*8610*/  LOP3.LUT R4, R7, 0xff0000, R4, 0xf8, !PT ;  /* 0x00ff000007047812 */ /* 0x000fe200078ef804 */
[----:B------:R-:W-:-:S02]  /*8620*/  IMAD.U32 R7, R42, 0x10000, RZ ;  /* 0x000100002a077824 */ /* 0x000fc400078e00ff */
        /* <DEDUP_REMOVED lines=14> */
[----:B------:R-:W-:-:S02]  /*8710*/  HADD2.F32 R37, -RZ, R102.H0_H0 ;  /* 0x20000066ff257230 */ /* 0x000fc40000004100 */
[CC--:B------:R-:W-:Y:S01]  /*8720*/  FMUL.FTZ R39, R33.reuse, R36.reuse ;  /* 0x0000002421277220 */ /* 0x0c0fe20000410000 */
[----:B------:R-:W-:Y:S02]  /*8730*/  HADD2.F32 R32, -RZ, R31.H0_H0 ;  /* 0x2000001fff207230 */ /* 0x000fe40000004100 */
[C---:B------:R-:W-:Y:S01]  /*8740*/  FMUL.FTZ R36, R14.reuse, R36 ;  /* 0x000000240e247220 */ /* 0x040fe20000410000 */
[----:B------:R-:W-:Y:S02]  /*8750*/  HADD2.F32 R12, -RZ, R8.H0_H0 ;  /* 0x20000008ff0c7230 */ /* 0x000fe40000004100 */
[-C--:B------:R-:W-:Y:S01]  /*8760*/  FFMA.FTZ R43, R14, R35.reuse, -R39 ;  /* 0x000000230e2b7223 */ /* 0x080fe20000010827 */
[----:B------:R-:W-:Y:S02]  /*8770*/  HADD2.F32 R102, -RZ, R102.H1_H1 ;  /* 0x30000066ff667230 */ /* 0x000fe40000004100 */
[----:B------:R-:W-:Y:S01]  /*8780*/  FFMA.FTZ R45, R33, R35, R36 ;  /* 0x00000023212d7223 */ /* 0x000fe20000010024 */
[----:B------:R-:W-:-:S02]  /*8790*/  HADD2.F32 R33, -RZ, R100.H0_H0 ;  /* 0x20000064ff217230 */ /* 0x000fc40000004100 */
[-C--:B------:R-:W-:Y:S01]  /*87a0*/  FMUL.FTZ R35, R32, R37.reuse ;  /* 0x0000002520237220 */ /* 0x080fe20000410000 */
[----:B------:R-:W-:Y:S01]  /*87b0*/  FMUL.FTZ R37, R12, R37 ;  /* 0x000000250c257220 */ /* 0x000fe20000410000 */
        /* <DEDUP_REMOVED lines=28> */
[----:B------:R-:W-:Y:S01]  /*8980*/  F2FP.F16.E4M3.UNPACK_B R10, R10 ;  /* 0x0000000aff0a723e */ /* 0x000fe200020006ff */
[----:B------:R-:W-:Y:S01]  /*8990*/  FFMA.FTZ R32, R32, R31, R35 ;  /* 0x0000001f20207223 */ /* 0x000fe20000010023 */
[C---:B------:R-:W-:Y:S01]  /*89a0*/  FMUL.FTZ R37, R8.reuse, R37 ;  /* 0x0000002508257220 */ /* 0x040fe20000410000 */
[----:B------:R-:W-:Y:S01]  /*89b0*/  FFMA.FTZ R95, R8, R33, -R47 ;  /* 0x00000021085f7223 */ /* 0x000fe2000001082f */
[----:B------:R-:W-:Y:S01]  /*89c0*/  HADD2.F32 R35, -RZ, R101.H0_H0 ;  /* 0x20000065ff237230 */ /* 0x000fe20000004100 */
[----:B------:R-:W-:Y:S01]  /*89d0*/  F2FP.F16.E4M3.UNPACK_B R98, R98 ;  /* 0x00000062ff62723e */ /* 0x000fe200020006ff */
[----:B------:R-:W-:-:S02]  /*89e0*/  HADD2.F32 R12, -RZ, R34.H0_H0 ;  /* 0x20000022ff0c7230 */ /* 0x000fc40000004100 */
[----:B------:R-:W-:Y:S01]  /*89f0*/  FFMA.FTZ R105, R14, R33, R37 ;  /* 0x000000210e697223 */ /* 0x000fe20000010025 */
[----:B------:R-:W-:Y:S01]  /*8a00*/  HADD2.F32 R101, -RZ, R101.H1_H1 ;  /* 0x30000065ff657230 */ /* 0x000fe20000004100 */
[----:B------:R-:W-:Y:S01]  /*8a10*/  F2FP.SATFINITE.E4M3.F32.PACK_AB_MERGE_C R46, R95, R46, RZ ;  /* 0x0000002e5f2e723e */ /* 0x000fe200048070ff */
[----:B------:R-:W-:Y:S02]  /*8a20*/  HADD2.F32 R8, -RZ, R10.H0_H0 ;  /* 0x2000000aff087230 */ /* 0x000fe40000004100 */
[-C--:B------:R-:W-:Y:S01]  /*8a30*/  FMUL.FTZ R37, R12, R35.reuse ;  /* 0x000000230c257220 */ /* 0x080fe20000410000 */
[----:B------:R-:W-:Y:S01]  /*8a40*/  HADD2.F32 R34, -RZ, R34.H1_H1 ;  /* 0x30000022ff227230 */ /* 0x000fe20000004100 */
[----:B------:R-:W-:Y:S01]  /*8a50*/  F2FP.SATFINITE.E4M3.F32.PACK_AB_MERGE_C R105, R105, R32, RZ ;  /* 0x000000206969723e */ /* 0x000fe200048070ff */
[----:B------:R-:W-:Y:S02]  /*8a60*/  HADD2.F32 R10, -RZ, R10.H1_H1 ;  /* 0x3000000aff0a7230 */ /* 0x000fe40000004100 */
[----:B------:R-:W-:Y:S01]  /*8a70*/  FMUL.FTZ R35, R8, R35 ;  /* 0x0000002308237220 */ /* 0x000fe20000410000 */
[----:B------:R-:W-:-:S02]  /*8a80*/  HADD2.F32 R31, -RZ, R98.H0_H0 ;  /* 0x20000062ff1f7230 */ /* 0x000fc40000004100 */
[-C--:B------:R-:W-:Y:S01]  /*8a90*/  FMUL.FTZ R47, R34, R101.reuse ;  /* 0x00000065222f7220 */ /* 0x080fe20000410000 */
[----:B------:R-:W-:Y:S02]  /*8aa0*/  HADD2.F32 R33, -RZ, R98.H1_H1 ;  /* 0x30000062ff217230 */ /* 0x000fe40000004100 */
[----:B------:R-:W-:Y:S01]  /*8ab0*/  FMUL.FTZ R101, R10, R101 ;  /* 0x000000650a657220 */ /* 0x000fe20000410000 */
[-C--:B------:R-:W-:Y:S01]  /*8ac0*/  FFMA.FTZ R14, R8, R31.reuse, -R37 ;  /* 0x0000001f080e7223 */ /* 0x080fe20000010825 */
[----:B------:R-:W-:Y:S02]  /*8ad0*/  FFMA.FTZ R35, R12, R31, R35 ;  /* 0x0000001f0c237223 */ /* 0x000fe40000010023 */
[-C--:B------:R-:W-:Y:S01]  /*8ae0*/  FFMA.FTZ R44, R34, R33.reuse, R101 ;  /* 0x00000021222c7223 */ /* 0x080fe20000010065 */
[----:B------:R-:W-:Y:S01]  /*8af0*/  FFMA.FTZ R47, R10, R33, -R47 ;  /* 0x000000210a2f7223 */ /* 0x000fe2000001082f */
[----:B------:R-:W-:Y:S02]  /*8b00*/  F2FP.F16.E4M3.UNPACK_B R31, R13 ;  /* 0x0000000dff1f723e */ /* 0x000fe400020006ff */
[----:B------:R-:W-:-:S02]  /*8b10*/  F2FP.F16.E4M3.UNPACK_B R34, R7 ;  /* 0x00000007ff22723e */ /* 0x000fc400020006ff */
[----:B------:R-:W-:Y:S01]  /*8b20*/  F2FP.F16.E4M3.UNPACK_B R10, R9 ;  /* 0x00000009ff0a723e */ /* 0x000fe200020006ff */
[--C-:B------:R-:W-:Y:S01]  /*8b30*/  HADD2.F32 R32, -RZ, R31.reuse.H0_H0 ;  /* 0x2000001fff207230 */ /* 0x100fe20000004100 */
[----:B------:R-:W-:Y:S01]  /*8b40*/  F2FP.SATFINITE.E4M3.F32.PACK_AB_MERGE_C R8, R43, R40, RZ ;  /* 0x000000282b08723e */ /* 0x000fe200048070ff */
[----:B------:R-:W-:Y:S01]  /*8b50*/  HADD2.F32 R37, -RZ, R34.H0_H0 ;  /* 0x20000022ff257230 */ /* 0x000fe20000004100 */
[----:B------:R-:W-:Y:S01]  /*8b60*/  F2FP.F16.E4M3.UNPACK_B R33, R6 ;  /* 0x00000006ff21723e */ /* 0x000fe200020006ff */
[----:B------:R-:W-:Y:S01]  /*8b70*/  HADD2.F32 R31, -RZ, R31.H1_H1 ;  /* 0x3000001fff1f7230 */ /* 0x000fe20000004100 */
[----:B------:R-:W-:Y:S01]  /*8b80*/  F2FP.SATFINITE.E4M3.F32.PACK_AB_MERGE_C R47, R47, R14, R46 ;  /* 0x0000000e2f2f723e */ /* 0x000fe2000480702e */
[----:B------:R-:W-:Y:S01]  /*8b90*/  HADD2.F32 R14, -RZ, R10.H0_H0 ;  /* 0x2000000aff0e7230 */ /* 0x000fe20000004100 */
[----:B------:R-:W-:Y:S01]  /*8ba0*/  F2FP.SATFINITE.E4M3.F32.PACK_AB_MERGE_C R8, R39, R36, R8 ;  /* 0x000000242708723e */ /* 0x000fe20004807008 */
[----:B------:R-:W-:Y:S01]  /*8bb0*/  FMUL.FTZ R39, R32, R37 ;  /* 0x0000002520277220 */ /* 0x000fe20000410000 */
[----:B------:R-:W-:Y:S01]  /*8bc0*/  F2FP.SATFINITE.E4M3.F32.PACK_AB_MERGE_C R105, R44, R35, R105 ;  /* 0x000000232c69723e */ /* 0x000fe20004807069 */
[----:B------:R-:W-:-:S02]  /*8bd0*/  HADD2.F32 R35, -RZ, R33.H0_H0 ;  /* 0x20000021ff237230 */ /* 0x000fc40000004100 */
[C---:B------:R-:W-:Y:S01]  /*8be0*/  FMUL.FTZ R37, R14.reuse, R37 ;  /* 0x000000250e257220 */ /* 0x040fe20000410000 */
[----:B------:R-:W-:Y:S01]  /*8bf0*/  HADD2.F32 R34, -RZ, R34.H1_H1 ;  /* 0x30000022ff227230 */ /* 0x000fe20000004100 */
[----:B------:R-:W-:Y:S01]  /*8c00*/  F2FP.SATFINITE.E4M3.F32.PACK_AB_MERGE_C R12, R45, R42, RZ ;  /* 0x0000002a2d0c723e */ /* 0x000fe200048070ff */
[----:B------:R-:W-:Y:S02]  /*8c10*/  HADD2.F32 R10, -RZ, R10.H1_H1 ;  /* 0x3000000aff0a7230 */ /* 0x000fe40000004100 */
[-C--:B------:R-:W-:Y:S01]  /*8c20*/  FFMA.FTZ R39, R14, R35.reuse, -R39 ;  /* 0x000000230e277223 */ /* 0x080fe20000010827 */
[----:B------:R-:W-:Y:S01]  /*8c30*/  FFMA.FTZ R37, R32, R35, R37 ;  /* 0x0000002320257223 */ /* 0x000fe20000010025 */
[----:B------:R-:W-:Y:S02]  /*8c40*/  HADD2.F32 R33, -RZ, R33.H1_H1 ;  /* 0x30000021ff217230 */ /* 0x000fe40000004100 */
[-C--:B------:R-:W-:Y:S01]  /*8c50*/  FMUL.FTZ R35, R31, R34.reuse ;  /* 0x000000221f237220 */ /* 0x080fe20000410000 */
[----:B------:R-:W-:Y:S01]  /*8c60*/  FMUL.FTZ R34, R10, R34 ;  /* 0x000000220a227220 */ /* 0x000fe20000410000 */
[----:B------:R-:W-:-:S02]  /*8c70*/  F2FP.F16.E4M3.UNPACK_B R13, R13.H1 ;  /* 0x0000000dff0d723e */ /* 0x000fc400030006ff */
[----:B------:R-:W-:Y:S01]  /*8c80*/  F2FP.F16.E4M3.UNPACK_B R14, R7.H1 ;  /* 0x00000007ff0e723e */ /* 0x000fe200030006ff */
[----:B------:R-:W-:Y:S01]  /*8c90*/  FFMA.FTZ R40, R31, R33, R34 ;  /* 0x000000211f287223 */ /* 0x000fe20000010022 */
[----:B------:R-:W-:Y:S02]  /*8ca0*/  F2FP.F16.E4M3.UNPACK_B R9, R9.H1 ;  /* 0x00000009ff09723e */ /* 0x000fe400030006ff */
[----:B------:R-:W-:Y:S01]  /*8cb0*/  F2FP.SATFINITE.E4M3.F32.PACK_AB_MERGE_C R12, R41, R38, R12 ;  /* 0x00000026290c723e */ /* 0x000fe2000480700c */
[----:B------:R-:W-:Y:S01]  /*8cc0*/  FFMA.FTZ R38, R10, R33, -R35 ;  /* 0x000000210a267223 */ /* 0x000fe20000010823 */
[----:B------:R-:W-:Y:S01]  /*8cd0*/  HADD2.F32 R10, -RZ, R13.H0_H0 ;  /* 0x2000000dff0a7230 */ /* 0x000fe20000004100 */
[----:B------:R-:W-:Y:S01]  /*8ce0*/  F2FP.F16.E4M3.UNPACK_B R6, R6.H1 ;  /* 0x00000006ff06723e */ /* 0x000fe200030006ff */
[----:B------:R-:W-:Y:S01]  /*8cf0*/  HADD2.F32 R31, -RZ, R14.H0_H0 ;  /* 0x2000000eff1f7230 */ /* 0x000fe20000004100 */
[----:B------:R-:W-:Y:S01]  /*8d00*/  F2FP.F16.E4M3.UNPACK_B R33, R5 ;  /* 0x00000005ff21723e */ /* 0x000fe200020006ff */
[----:B------:R-:W-:-:S02]  /*8d10*/  HADD2.F32 R7, -RZ, R9.H0_H0 ;  /* 0x20000009ff077230 */ /* 0x000fc40000004100 */
[----:B------:R-:W-:Y:S02]  /*8d20*/  HADD2.F32 R13, -RZ, R13.H1_H1 ;  /* 0x3000000dff0d7230 */ /* 0x000fe40000004100 */
[-C--:B------:R-:W-:Y:S01]  /*8d30*/  FMUL.FTZ R36, R10, R31.reuse ;  /* 0x0000001f0a247220 */ /* 0x080fe20000410000 */
[----:B------:R-:W-:Y:S02]  /*8d40*/  HADD2.F32 R34, -RZ, R14.H1_H1 ;  /* 0x3000000eff227230 */ /* 0x000fe40000004100 */
[----:B------:R-:W-:Y:S01]  /*8d50*/  FMUL.FTZ R31, R7, R31 ;  /* 0x0000001f071f7220 */ /* 0x000fe20000410000 */
[----:B------:R-:W-:Y:S02]  /*8d60*/  HADD2.F32 R9, -RZ, R9.H1_H1 ;  /* 0x30000009ff097230 */ /* 0x000fe40000004100 */
[--C-:B------:R-:W-:Y:S02]  /*8d70*/  HADD2.F32 R14, -RZ, R6.reuse.H0_H0 ;  /* 0x20000006ff0e7230 */ /* 0x100fe40000004100 */
[----:B------:R-:W-:-:S02]  /*8d80*/  HADD2.F32 R32, -RZ, R6.H1_H1 ;  /* 0x30000006ff207230 */ /* 0x000fc40000004100 */
[-C--:B------:R-:W-:Y:S01]  /*8d90*/  FMUL.FTZ R6, R13, R34.reuse ;  /* 0x000000220d067220 */ /* 0x080fe20000410000 */
[C---:B------:R-:W-:Y:S01]  /*8da0*/  FMUL.FTZ R34, R9.reuse, R34 ;  /* 0x0000002209227220 */ /* 0x040fe20000410000 */
[----:B------:R-:W-:Y:S01]  /*8db0*/  FFMA.FTZ R42, R10, R14, R31 ;  /* 0x0000000e0a2a7223 */ /* 0x000fe2000001001f */
[----:B------:R-:W-:Y:S01]  /*8dc0*/  F2FP.F16.E4M3.UNPACK_B R10, R15 ;  /* 0x0000000fff0a723e */ /* 0x000fe200020006ff */
[-C--:B------:R-:W-:Y:S01]  /*8dd0*/  FFMA.FTZ R44, R9, R32.reuse, -R6 ;  /* 0x00000020092c7223 */ /* 0x080fe20000010806 */
[----:B------:R-:W-:Y:S01]  /*8de0*/  FFMA.FTZ R43, R13, R32, R34 ;  /* 0x000000200d2b7223 */ /* 0x000fe20000010022 */
[----:B------:R-:W-:Y:S01]  /*8df0*/  F2FP.F16.E4M3.UNPACK_B R6, R11 ;  /* 0x0000000bff06723e */ /* 0x000fe200020006ff */
[----:B------:R-:W-:Y:S01]  /*8e00*/  FFMA.FTZ R41, R7, R14, -R36 ;  /* 0x0000000e07297223 */ /* 0x000fe20000010824 */
        /* <DEDUP_REMOVED lines=44> */
[----:B------:R-:W-:Y:S02]  /*90d0*/  F2FP.SATFINITE.E4M3.F32.PACK_AB_MERGE_C R11, R7, R46, R11 ;  /* 0x0000002e070b723e */ /* 0x000fe4000480700b */
[----:B------:R-:W-:Y:S02]  /*90e0*/  F2FP.SATFINITE.E4M3.F32.PACK_AB_MERGE_C R13, R40, R37, R42 ;  /* 0x00000025280d723e */ /* 0x000fe4000480702a */
[----:B------:R-:W-:-:S07]  /*90f0*/  F2FP.SATFINITE.E4M3.F32.PACK_AB_MERGE_C R15, R33, R36, R34 ;  /* 0x00000024210f723e */ /* 0x000fce0004807022 */
.L_x_5275:
[----:B------:R-:W-:Y:S05]  /*9100*/  BSYNC B1 ;  /* 0x0000000000017941 */ /* 0x000fea0003800000 */
.L_x_5274:
[----:B0-----:R0:W-:Y:S01]  /*9110*/  ST.E.128 desc[UR42][R28.64], R8 ;  /* 0x000000081c007985 */ /* 0x0011e2000c101d2a */
[----:B------:R-:W-:-:S13]  /*9120*/  ISETP.GE.AND P3, PT, R30, R103, PT ;  /* 0x000000671e00720c */ /* 0x000fda0003f66270 */
[----:B------:R-:W-:Y:S05]  /*9130*/  @P3 BRA `(.L_x_5237) ;  /* 0x0000000400283947 */ /* 0x000fea0003800000 */
[----:B------:R-:W-:-:S04]  /*9140*/  IADD3 R4, P3, R99, R30, RZ ;  /* 0x0000001e63047210 */ /* 0x000fc80007f7e0ff */
[----:B------:R-:W-:-:S05]  /*9150*/  LEA.HI.X.SX32 R5, R30, R97, 0x1, P3 ;  /* 0x000000611e057211 */ /* 0x000fca00018f0eff */
[----:B--2---:R2:W-:Y:S01]  /*9160*/  ST.E.128 desc[UR42][R4.64], R12 ;  /* 0x0000000c04007985 */ /* 0x0045e2000c101d2a */
[----:B------:R-:W-:Y:S05]  /*9170*/  BRA `(.L_x_5237) ;  /* 0x0000000400187947 */ /* 0x000fea0003800000 */
.L_x_5229:
[----:B------:R-:W-:-:S06]  /*9180*/  UISETP.NE.AND UP0, UPT, UR40, 0x3, UPT ;  /* 0x000000032800788c */ /* 0x000fcc000bf05270 */
[----:B------:R-:W-:-:S13]  /*9190*/  PLOP3.LUT P2, PT, PT, PT, UP0, 0x80, 0x0 ;  /* 0x000000000000781c */ /* 0x000fda0003f4f008 */
[----:B------:R-:W-:Y:S05]  /*91a0*/  @!P2 BRA `(.L_x_5276) ;  /* 0x000000000004a947 */ /* 0x000fea0003800000 */
[----:B------:R-:W-:Y:S01]  /*91b0*/  BPT.TRAP 0x1 ;  /* 0x000000040000795c */ /* 0x000fe20000300000 */
.L_x_5276:
[----:B------:R-:W-:Y:S01]  /*91c0*/  IMAD R82, R200, 0x8, R16 ;  /* 0x00000008c8527824 */ /* 0x000fe200078e0210 */
[----:B------:R-:W-:Y:S01]  /*91d0*/  SHF.L.U32 R93, R210, 0x1f, RZ ;  /* 0x0000001fd25d7819 */ /* 0x000fe200000006ff */
[----:B------:R-:W-:Y:S01]  /*91e0*/  BSSY B1, `(.L_x_5277) ;  /* 0x0000004000017945 */ /* 0x000fe20003800000 */
[----:B------:R-:W-:Y:S02]  /*91f0*/  SHF.R.S32.HI R90, RZ, 0x1f, R89 ;  /* 0x0000001fff5a7819 */ /* 0x000fe40000011459 */
[----:B------:R-:W0:Y:S02]  /*9200*/  SYNCS.PHASECHK.TRANS64.TRYWAIT P3, [R82+URZ+0x2a890], R93 ;  /* 0x02a8905d520075a7 */ /* 0x000e24000806017f */
[----:B0-----:R-:W-:Y:S05]  /*9210*/  @!P3 BRA `(.L_x_5278) ;  /* 0x00000228009cb947 */ /* 0x001fea0003800000 */
.L_x_5606:
[----:B------:R-:W-:Y:S05]  /*9220*/  BSYNC B1 ;  /* 0x0000000000017941 */ /* 0x000fea0003800000 */
.L_x_5277:
        /* <DEDUP_REMOVED lines=20> */
[----:B------:R-:W-:Y:S02]  /*9370*/  IADD3.X R13, R5, UR7, R7, P3, !PT ;  /* 0x00000007050d7c10 */ /* 0x000fe40009ffe407 */
[----:B------:R-:W-:Y:S01]  /*9380*/  ISETP.GT.AND P3, PT, R92, R211, PT ;  /* 0x000000d35c00720c */ /* 0x000fe20003f64270 */
[----:B------:R-:W-:-:S12]  /*9390*/  BRA.DIV UR4, `(.L_x_5279) ;  /* 0x0000022a04507947 */ /* 0x000fd8000b800000 */
[----:B------:R1:W2:Y:S04]  /*93a0*/  SHFL.IDX PT, R30, R13, RZ, 0x1e1f ;  /* 0x001e1fff0d1e7589 */ /* 0x0002a800000e0000 */
[----:B------:R-:W3:Y:S02]  /*93b0*/  SHFL.IDX PT, R31, R31, RZ, 0x1e1f ;  /* 0x001e1fff1f1f7589 */ /* 0x000ee400000e0000 */
.L_x_5610:
[----:B------:R-:W-:Y:S05]  /*93c0*/  @!P3 BRA `(.L_x_5237) ;  /* 0x000000000084b947 */ /* 0x000fea0003800000 */
[----:B------:R-:W-:Y:S02]  /*93d0*/  ULDC UR4, c[0x0][0x2f4] ;  /* 0x0000bd0000047ab9 */ /* 0x000fe40000000800 */
[----:B------:R-:W-:-:S13]  /*93e0*/  ISETP.GE.AND P5, PT, R18, UR4, PT ;  /* 0x0000000412007c0c */ /* 0x000fda000bfa6270 */
[----:B------:R-:W4:Y:S01]  /*93f0*/  @!P5 LDS.128 R4, [R86+0x1e400] ;  /* 0x01e400005604d984 */ /* 0x000f220000000c00 */
[----:B---3--:R-:W-:-:S05]  /*9400*/  @!P5 IADD3 R12, P3, R18, R31, RZ ;  /* 0x0000001f120cd210 */ /* 0x008fca0007f7e0ff */
[----:B-12---:R-:W-:Y:S01]  /*9410*/  @!P5 IMAD.X R13, R30, 0x1, R19, P3 ;  /* 0x000000011e0dd824 */ /* 0x006fe200018e0613 */
[----:B------:R-:W-:-:S13]  /*9420*/  ISETP.GE.AND P3, PT, R208, UR4, PT ;  /* 0x00000004d0007c0c */ /* 0x000fda000bf66270 */
[----:B------:R-:W-:-:S05]  /*9430*/  @!P3 IADD3 R10, P4, R208, R31, RZ ;  /* 0x0000001fd00ab210 */ /* 0x000fca0007f9e0ff */
[----:B------:R-:W-:Y:S01]  /*9440*/  @!P3 IMAD.X R11, R30, 0x1, R221, P4 ;  /* 0x000000011e0bb824 */ /* 0x000fe200020e06dd */
[----:B------:R-:W-:-:S13]  /*9450*/  ISETP.GE.AND P4, PT, R205, UR4, PT ;  /* 0x00000004cd007c0c */ /* 0x000fda000bf86270 */
[----:B------:R-:W-:Y:S01]  /*9460*/  @!P4 IADD3 R8, P6, R205, R31, RZ ;  /* 0x0000001fcd08c210 */ /* 0x000fe20007fde0ff */
[----:B----4-:R-:W-:Y:S01]  /*9470*/  @!P5 ST.E.128 desc[UR42][R12.64], R4 ;  /* 0x000000040c00d985 */ /* 0x010fe2000c101d2a */
[----:B------:R-:W-:-:S03]  /*9480*/  ISETP.GE.AND P5, PT, R80, UR4, PT ;  /* 0x0000000450007c0c */ /* 0x000fc6000bfa6270 */
[----:B------:R-:W-:-:S10]  /*9490*/  @!P4 IMAD.X R9, R30, 0x1, R220, P6 ;  /* 0x000000011e09c824 */ /* 0x000fd400030e06dc */
[----:B------:R-:W1:Y:S01]  /*94a0*/  @!P5 LDS.128 R4, [R85+0x1e400] ;  /* 0x01e400005504d984 */ /* 0x000e620000000c00 */
[----:B------:R-:W-:-:S05]  /*94b0*/  @!P5 IMAD.SHL.U32 R15, R213, 0x10, RZ ;  /* 0x00000010d50fd824 */ /* 0x000fca00078e00ff */
[----:B------:R-:W-:-:S04]  /*94c0*/  @!P5 IADD3 R14, P6, R15, R31, RZ ;  /* 0x0000001f0f0ed210 */ /* 0x000fc80007fde0ff */
[----:B------:R-:W-:-:S05]  /*94d0*/  @!P5 LEA.HI.X.SX32 R15, R15, R30, 0x1, P6 ;  /* 0x0000001e0f0fd211 */ /* 0x000fca00030f0eff */
[----:B-1----:R-:W-:Y:S01]  /*94e0*/  @!P5 ST.E.128 desc[UR42][R14.64], R4 ;  /* 0x000000040e00d985 */ /* 0x002fe2000c101d2a */
[----:B------:R-:W-:-:S13]  /*94f0*/  ISETP.GE.AND P5, PT, R79, UR4, PT ;  /* 0x000000044f007c0c */ /* 0x000fda000bfa6270 */
[----:B------:R-:W1:Y:S01]  /*9500*/  @!P5 LDS.128 R4, [R86+0x20400] ;  /* 0x020400005604d984 */ /* 0x000e620000000c00 */
[----:B------:R-:W-:-:S05]  /*9510*/  @!P5 IMAD.SHL.U32 R29, R214, 0x10, RZ ;  /* 0x00000010d61dd824 */ /* 0x000fca00078e00ff */
        /* <DEDUP_REMOVED lines=12> */
.L_x_5237:
[----:B------:R-:W-:Y:S05]  /*95e0*/  BSYNC B0 ;  /* 0x0000000000007941 */ /* 0x000fea0003800000 */
.L_x_5228:
[----:B0-2-4-:R-:W0:Y:S01]  /*95f0*/  S2R R4, SR_TID.X ;  /* 0x0000000000047919 */ /* 0x015e220000002100 */
        /* <DEDUP_REMOVED lines=9> */
[----:B0-----:R-:W-:-:S13]  /*9690*/  LOP3.LUT P3, RZ, R4, 0x7f, RZ, 0xc0, !PT ;  /* 0x0000007f04ff7812 */ /* 0x001fda000786c0ff */
[----:B------:R-:W-:-:S05]  /*96a0*/  @!P3 VIADD R4, R82, 0x2a8a0 ;  /* 0x0002a8a05204b836 */ /* 0x000fca0000000000 */
[----:B------:R-:W-:-:S04]  /*96b0*/  @!P3 PRMT R4, RZ, 0x654, R4 ;  /* 0x00000654ff04b816 */ /* 0x000fc80000000004 */
[----:B------:R2:W-:Y:S01]  /*96c0*/  @!P3 SYNCS.ARRIVE.TRANS64.RED.A1T0 RZ, [R4+URZ], RZ ;  /* 0x000000ff04ffb9a7 */ /* 0x0005e2000810043f */
[----:B------:R-:W-:Y:S05]  /*96d0*/  @!P2 BRA `(.L_x_5281) ;  /* 0x000000000004a947 */ /* 0x000fea0003800000 */
[----:B------:R-:W-:Y:S01]  /*96e0*/  BPT.TRAP 0x1 ;  /* 0x000000040000795c */ /* 0x000fe20000300000 */
.L_x_5281:
[----:B------:R-:W-:Y:S05]  /*96f0*/  BSYNC B0 ;  /* 0x0000000000007941 */ /* 0x000fea0003800000 */
.L_x_5280:
[----:B------:R-:W0:Y:S01]  /*9700*/  SYNCS.PHASECHK.TRANS64.TRYWAIT P2, [R82+URZ+0x2a8b0], R93 ;  /* 0x02a8b05d520075a7 */ /* 0x000e22000804017f */
[----:B------:R-:W-:Y:S04]  /*9710*/  BSSY B0, `(.L_x_5282) ;  /* 0x0000002000007945 */ /* 0x000fe80003800000 */
[----:B0-----:R-:W-:Y:S05]  /*9720*/  @!P2 BRA `(.L_x_5283) ;  /* 0x0000022400b4a947 */ /* 0x001fea0003800000 */
.L_x_5611:
[----:B------:R-:W-:Y:S05]  /*9730*/  BSYNC B0 ;  /* 0x0000000000007941 */ /* 0x000fea0003800000 */
.L_x_5282:
[----:B------:R-:W-:Y:S01]  /*9740*/  ULDC.64 UR4, c[0x0][0x328] ;  /* 0x0000ca0000047ab9 */ /* 0x000fe20000000a00 */
[----:B------:R-:W-:Y:S01]  /*9750*/  ULDC.64 UR6, c[0x0][0x318] ;  /* 0x0000c60000067ab9 */ /* 0x000fe20000000a00 */
[----:B------:R-:W-:Y:S01]  /*9760*/  IMAD R90, R90, UR4, RZ ;  /* 0x000000045a5a7c24 */ /* 0x000fe2000f8e02ff */
[----:B------:R-:W-:Y:S01]  /*9770*/  BSSY B0, `(.L_x_5284) ;  /* 0x0000034000007945 */ /* 0x000fe20003800000 */
        /* <DEDUP_REMOVED lines=14> */
[----:B---3--:R2:W3:Y:S01]  /*9860*/  SHFL.IDX PT, R31, R4, RZ, 0x1e1f ;  /* 0x001e1fff041f7589 */ /* 0x0084e200000e0000 */
[----:B------:R-:W-:-:S03]  /*9870*/  ISETP.GT.AND P2, PT, R92, R211, PT ;  /* 0x000000d35c00720c */ /* 0x000fc60003f44270 */
[----:B------:R2:W4:Y:S10]  /*9880*/  SHFL.IDX PT, R30, R5, RZ, 0x1e1f ;  /* 0x001e1fff051e7589 */ /* 0x00053400000e0000 */
[----:B--2---:R-:W-:Y:S05]  /*9890*/  @!P2 BRA `(.L_x_5285) ;  /* 0x000000000084a947 */ /* 0x004fea0003800000 */
[----:B------:R-:W-:Y:S02]  /*98a0*/  ULDC UR4, c[0x0][0x2f4] ;  /* 0x0000bd0000047ab9 */ /* 0x000fe40000000800 */
[----:B------:R-:W-:-:S13]  /*98b0*/  ISETP.GE.AND P5, PT, R18, UR4, PT ;  /* 0x0000000412007c0c */ /* 0x000fda000bfa6270 */
[----:B------:R-:W2:Y:S01]  /*98c0*/  @!P5 LDS.128 R4, [R86+0xc400] ;  /* 0x00c400005604d984 */ /* 0x000ea20000000c00 */
[----:B---3--:R-:W-:-:S05]  /*98d0*/  @!P5 IADD3 R12, P2, R18, R31, RZ ;  /* 0x0000001f120cd210 */ /* 0x008fca0007f5e0ff */
[----:B-1--4-:R-:W-:Y:S01]  /*98e0*/  @!P5 IMAD.X R13, R30, 0x1, R19, P2 ;  /* 0x000000011e0dd824 */ /* 0x012fe200010e0613 */
[----:B------:R-:W-:-:S13]  /*98f0*/  ISETP.GE.AND P2, PT, R208, UR4, PT ;  /* 0x00000004d0007c0c */ /* 0x000fda000bf46270 */
[----:B------:R-:W-:-:S04]  /*9900*/  @!P2 IADD3 R10, P4, R208, R31, RZ ;  /* 0x0000001fd00aa210 */ /* 0x000fc80007f9e0ff */
[----:B------:R-:W-:Y:S02]  /*9910*/  @!P2 IADD3.X R11, R30, R221, RZ, P4, !PT ;  /* 0x000000dd1e0ba210 */ /* 0x000fe400027fe4ff */
[----:B------:R-:W-:-:S13]  /*9920*/  ISETP.GE.AND P4, PT, R205, UR4, PT ;  /* 0x00000004cd007c0c */ /* 0x000fda000bf86270 */
[----:B------:R-:W-:Y:S01]  /*9930*/  @!P4 IADD3 R8, P6, R205, R31, RZ ;  /* 0x0000001fcd08c210 */ /* 0x000fe20007fde0ff */
[----:B--2---:R-:W-:Y:S01]  /*9940*/  @!P5 ST.E.128 desc[UR42][R12.64], R4 ;  /* 0x000000040c00d985 */ /* 0x004fe2000c101d2a */
        /* <DEDUP_REMOVED lines=22> */
.L_x_5285:
[----:B------:R-:W-:Y:S05]  /*9ab0*/  BSYNC B0 ;  /* 0x0000000000007941 */ /* 0x000fea0003800000 */
.L_x_5284:
[----:B------:R-:W-:Y:S01]  /*9ac0*/  @!PT LDS RZ, [RZ] ;  /* 0x00000000fffff984 */ /* 0x000fe20000000800 */
[----:B------:R-:W-:Y:S01]  /*9ad0*/  @!PT LDS RZ, [RZ] ;  /* 0x00000000fffff984 */ /* 0x000fe20000000800 */
[----:B------:R-:W-:Y:S01]  /*9ae0*/  @!PT LDS RZ, [RZ] ;  /* 0x00000000fffff984 */ /* 0x000fe20000000800 */
[----:B------:R-:W-:Y:S01]  /*9af0*/  @!PT LDS RZ, [RZ] ;  /* 0x00000000fffff984 */ /* 0x000fe20000000800 */
[----:B------:R5:W-:Y:S06]  /*9b00*/  MEMBAR.ALL.CTA ;  /* 0x0000000000007992 */ /* 0x000bec0000008000 */
[----:B-----5:R-:W5:Y:S01]  /*9b10*/  FENCE.VIEW.ASYNC.S ;  /* 0x00000000000073c6 */ /* 0x020f620000000000 */
[----:B------:R-:W-:Y:S02]  /*9b20*/  VIADD R200, R200, 0x1 ;  /* 0x00000001c8c87836 */ /* 0x000fe40000000000 */
[----:B01----:R-:W-:Y:S01]  /*9b30*/  @!P3 VIADD R82, R82, 0x2a8c0 ;  /* 0x0002a8c05252b836 */ /* 0x003fe20000000000 */
[----:B-----5:R0:W-:Y:S02]  /*9b40*/  BAR.SYNC.DEFER_BLOCKING R65, 0x80 ;  /* 0x000200410000751d */ /* 0x0201e40000010000 */
[----:B------:R-:W-:-:S02]  /*9b50*/  ISETP.NE.AND P2, PT, R200, 0x2, PT ;  /* 0x00000002c800780c */ /* 0x000fc40003f45270 */
[----:B------:R-:W-:Y:S02]  /*9b60*/  @!P3 PRMT R82, RZ, 0x654, R82 ;  /* 0x00000654ff52b816 */ /* 0x000fe40000000052 */
[----:B--2---:R-:W-:Y:S02]  /*9b70*/  SEL R5, RZ, 0x1, P2 ;  /* 0x00000001ff057807 */ /* 0x004fe40001000000 */
[----:B------:R-:W-:Y:S02]  /*9b80*/  SEL R200, R200, RZ, P2 ;  /* 0x000000ffc8c87207 */ /* 0x000fe40001000000 */
[----:B------:R-:W-:Y:S01]  /*9b90*/  LOP3.LUT R210, R210, R5, RZ, 0x3c, !PT ;  /* 0x00000005d2d27212 */ /* 0x000fe200078e3cff */
[----:B------:R0:W-:Y:S01]  /*9ba0*/  @!P3 SYNCS.ARRIVE.TRANS64.RED.A1T0 RZ, [R82+URZ], RZ ;  /* 0x000000ff52ffb9a7 */ /* 0x0001e2000810043f */
[----:B------:R-:W-:Y:S05]  /*9bb0*/  @P1 BRA `(.L_x_5286) ;  /* 0xffffff8800e41947 */ /* 0x000fea000383ffff */
[----:B------:R-:W1:Y:S01]  /*9bc0*/  S2R R4, SR_TID.X ;  /* 0x0000000000047919 */ /* 0x000e620000002100 */
[----:B------:R-:W-:Y:S02]  /*9bd0*/  PLOP3.LUT P0, PT, PT, PT, PT, 0x8, 0x0 ;  /* 0x000000000000781c */ /* 0x000fe40003f0e170 */
[----:B-1----:R-:W-:-:S04]  /*9be0*/  SHF.R.U32.HI R4, RZ, 0x7, R4 ;  /* 0x00000007ff047819 */ /* 0x002fc80000011604 */
[----:B------:R-:W-:-:S13]  /*9bf0*/  ISETP.NE.AND P4, PT, R4, 0x1, PT ;  /* 0x000000010400780c */ /* 0x000fda0003f85270 */
[----:B------:R-:W-:Y:S06]  /*9c00*/  @!P4 BAR.ARV 0x9, 0x100 ;  /* 0x024400000000cb1d */ /* 0x000fec0000002000 */
.L_x_5223:
[----:B------:R-:W1:Y:S01]  /*9c10*/  LDC R0, c[0x0][0x448] ;  /* 0x00011200ff007b82 */ /* 0x000e620000000800 */
[----:B------:R-:W-:-:S07]  /*9c20*/  IADD3 R5, R203, 0x1, -R202 ;  /* 0x00000001cb057810 */ /* 0x000fce0007ffe8ca */
[----:B------:R-:W2:Y:S01]  /*9c30*/  LDC.64 R6, c[0x0][0x9e0] ;  /* 0x00027800ff067b82 */ /* 0x000ea20000000a00 */
[----:B-1----:R-:W-:Y:S01]  /*9c40*/  ISETP.NE.AND P1, PT, R0, 0x1, PT ;  /* 0x000000010000780c */ /* 0x002fe20003f25270 */
[----:B------:R-:W-:Y:S01]  /*9c50*/  VIADD R0, R212, 0x7f ;  /* 0x0000007fd4007836 */ /* 0x000fe20000000000 */
[----:B--2---:R-:W-:-:S11]  /*9c60*/  ISETP.GE.AND P2, PT, R7, 0x1, PT ;  /* 0x000000010700780c */ /* 0x004fd60003f46270 */
[----:B------:R-:W1:Y:S08]  /*9c70*/  @P1 LDC R3, c[0x0][0x44c] ;  /* 0x00011300ff031b82 */ /* 0x000e700000000800 */
[----:B------:R-:W2:Y:S01]  /*9c80*/  @P1 LDC R2, c[0x0][0x450] ;  /* 0x00011400ff021b82 */ /* 0x000ea20000000800 */
[----:B-1----:R-:W-:-:S05]  /*9c90*/  @P1 IMAD.HI.U32 R3, R0, R3, RZ ;  /* 0x0000000300031227 */ /* 0x002fca00078e00ff */
[----:B--2---:R-:W-:-:S05]  /*9ca0*/  @P1 SHF.R.U32.HI R0, RZ, R2, R3 ;  /* 0x00000002ff001219 */ /* 0x004fca0000011603 */
[----:B------:R-:W-:Y:S01]  /*9cb0*/  IMAD.IADD R3, R5, 0x1, R0 ;  /* 0x0000000105037824 */ /* 0x000fe200078e0200 */
[----:B------:R-:W-:Y:S06]  /*9cc0*/  @P0 BRA `(.L_x_5287) ;  /* 0x00000000000c0947 */ /* 0x000fec0003800000 */
[----:B------:R-:W1:Y:S01]  /*9cd0*/  FENCE.VIEW.ASYNC.G ;  /* 0x00000000000073c6 */ /* 0x000e620000000100 */
[----:B------:R-:W-:Y:S05]  /*9ce0*/  WARPSYNC.ALL ;  /* 0x0000000000007948 */ /* 0x000fea0003800000 */
[----:B-1----:R-:W-:Y:S06]  /*9cf0*/  BAR.ARV 0xc, 0x180 ;  /* 0x0306000000007b1d */ /* 0x002fec0000002000 */
.L_x_5287:
[----:B------:R-:W-:Y:S01]  /*9d00*/  IMAD.IADD R0, R3, 0x1, R6 ;  /* 0x0000000103007824 */ /* 0x000fe200078e0206 */
[----:B------:R-:W-:Y:S06]  /*9d10*/  @!P2 BRA `(.L_x_5288) ;  /* 0x000000000048a947 */ /* 0x000fec0003800000 */
        /* <DEDUP_REMOVED lines=11> */
.L_x_5290:
[----:B------:R-:W-:-:S13]  /*9dd0*/  ISETP.NE.AND P0, PT, R7, 0x1, PT ;  /* 0x000000010700780c */ /* 0x000fda0003f05270 */
[----:B------:R-:W1:Y:S02]  /*9de0*/  @P0 LDC.64 R4, c[0x0][0x9e8] ;  /* 0x00027a00ff040b82 */ /* 0x000e640000000a00 */
[----:B-1----:R-:W-:-:S05]  /*9df0*/  @P0 IMAD.HI.U32 R4, R2, R4, RZ ;  /* 0x0000000402040227 */ /* 0x002fca00078e00ff */
[----:B------:R-:W-:-:S07]  /*9e00*/  @P0 SHF.R.U32.HI R2, RZ, R5, R4 ;  /* 0x00000005ff020219 */ /* 0x000fce0000011604 */
.L_x_5291:
[----:B------:R-:W-:Y:S05]  /*9e10*/  BSYNC B0 ;  /* 0x0000000000007941 */ /* 0x000fea0003800000 */
.L_x_5289:
[----:B------:R-:W-:-:S05]  /*9e20*/  IMAD R3, R2, R7, R7 ;  /* 0x0000000702037224 */ /* 0x000fca00078e0207 */
[----:B------:R-:W-:-:S07]  /*9e30*/  VIMNMX R0, R0, R3, PT ;  /* 0x0000000300007248 */ /* 0x000fce0003fe0100 */
.L_x_5288:
[----:B------:R-:W1:Y:S01]  /*9e40*/  @P1 LDC R5, c[0x0][0x44c] ;  /* 0x00011300ff051b82 */ /* 0x000e620000000800 */
[----:B------:R-:W-:Y:S01]  /*9e50*/  VIADD R0, R0, 0x7f ;  /* 0x0000007f00007836 */ /* 0x000fe20000000000 */
[----:B------:R-:W-:-:S04]  /*9e60*/  ULDC UR4, c[0x0][0x9dc] ;  /* 0x0002770000047ab9 */ /* 0x000fc80000000800 */
[----:B------:R-:W-:Y:S02]  /*9e70*/  SHF.R.S32.HI R3, RZ, 0x1f, R0 ;  /* 0x0000001fff037819 */ /* 0x000fe40000011400 */
[----:B------:R-:W2:Y:S02]  /*9e80*/  @P1 LDC R9, c[0x0][0x450] ;  /* 0x00011400ff091b82 */ /* 0x000ea40000000800 */
[----:B------:R-:W-:-:S04]  /*9e90*/  LEA.HI R3, R3, R0, RZ, 0x7 ;  /* 0x0000000003037211 */ /* 0x000fc800078f38ff */
[----:B------:R-:W-:-:S04]  /*9ea0*/  SHF.R.S32.HI R0, RZ, 0x7, R3 ;  /* 0x00000007ff007819 */ /* 0x000fc80000011403 */
[----:B------:R-:W-:Y:S01]  /*9eb0*/  VIMNMX R89, R27, R0, PT ;  /* 0x000000001b597248 */ /* 0x000fe20003fe0100 */
[----:B-1----:R-:W-:-:S04]  /*9ec0*/  @P1 IMAD.HI.U32 R2, R212, R5, RZ ;  /* 0x00000005d4021227 */ /* 0x002fc800078e00ff */
[----:B------:R-:W-:Y:S01]  /*9ed0*/  IMAD.MOV.U32 R5, RZ, RZ, R212 ;  /* 0x000000ffff057224 */ /* 0x000fe200078e00d4 */
[----:B--2---:R-:W-:-:S05]  /*9ee0*/  @P1 SHF.R.U32.HI R5, RZ, R9, R2 ;  /* 0x00000009ff051219 */ /* 0x004fca0000011602 */
        /* <DEDUP_REMOVED lines=8> */
[----:B------:R-:W1:Y:S02]  /*9f70*/  @P0 LDC.64 R4, c[0x0][0x9e8] ;  /* 0x00027a00ff040b82 */ /* 0x000e640000000a00 */
[----:B-1----:R-:W-:-:S05]  /*9f80*/  @P0 IMAD.HI.U32 R2, R3, R4, RZ ;  /* 0x0000000403020227 */ /* 0x002fca00078e00ff */
[----:B------:R-:W-:-:S04]  /*9f90*/  @P0 SHF.R.U32.HI R3, RZ, R5, R2 ;  /* 0x00000005ff030219 */ /* 0x000fc80000011602 */
[----:B------:R-:W-:Y:S01]  /*9fa0*/  LOP3.LUT R2, RZ, R3, RZ, 0x33, !PT ;  /* 0x00000003ff027212 */ /* 0x000fe200078e33ff */
[----:B------:R-:W-:Y:S06]  /*9fb0*/  BRA `(.L_x_5295) ;  /* 0x0000000000107947 */ /* 0x000fec0003800000 */
.L_x_5294:
[----:B------:R-:W-:-:S13]  /*9fc0*/  ISETP.NE.AND P0, PT, R7, 0x1, PT ;  /* 0x000000010700780c */ /* 0x000fda0003f05270 */
[----:B------:R-:W1:Y:S02]  /*9fd0*/  @P0 LDC.64 R4, c[0x0][0x9e8] ;  /* 0x00027a00ff040b82 */ /* 0x000e640000000a00 */
[----:B-1----:R-:W-:-:S05]  /*9fe0*/  @P0 IMAD.HI.U32 R4, R2, R4, RZ ;  /* 0x0000000402040227 */ /* 0x002fca00078e00ff */
[----:B------:R-:W-:-:S07]  /*9ff0*/  @P0 SHF.R.U32.HI R2, RZ, R5, R4 ;  /* 0x00000005ff020219 */ /* 0x000fce0000011604 */
.L_x_5295:
[----:B------:R-:W-:Y:S05]  /*a000*/  BSYNC B0 ;  /* 0x0000000000007941 */ /* 0x000fea0003800000 */
.L_x_5293:
[----:B------:R-:W-:-:S05]  /*a010*/  IMAD R3, R2, R7, RZ ;  /* 0x0000000702037224 */ /* 0x000fca00078e02ff */
[----:B------:R-:W-:-:S07]  /*a020*/  VIMNMX R0, R0, R3, !PT ;  /* 0x0000000300007248 */ /* 0x000fce0007fe0100 */
.L_x_5292:
[----:B------:R-:W-:Y:S02]  /*a030*/  SHF.R.S32.HI R3, RZ, 0x1f, R0 ;  /* 0x0000001fff037819 */ /* 0x000fe40000011400 */
[----:B------:R-:W-:Y:S02]  /*a040*/  CS2R R120, SRZ ;  /* 0x0000000000787805 */ /* 0x000fe4000001ff00 */
[----:B------:R-:W-:Y:S01]  /*a050*/  PLOP3.LUT P0, PT, PT, PT, PT, 0x80, 0x0 ;  /* 0x000000000000781c */ /* 0x000fe20003f0f070 */
[----:B------:R-:W-:Y:S01]  /*a060*/  IMAD.MOV.U32 R119, RZ, RZ, RZ ;  /* 0x000000ffff777224 */ /* 0x000fe200078e00ff */
[----:B------:R-:W-:Y:S02]  /*a070*/  LEA.HI R3, R3, R0, RZ, 0x7 ;  /* 0x0000000003037211 */ /* 0x000fe400078f38ff */
[----:B------:R-:W-:Y:S02]  /*a080*/  CS2R R26, SRZ ;  /* 0x00000000001a7805 */ /* 0x000fe4000001ff00 */
[----:B------:R-:W-:-:S02]  /*a090*/  CS2R R12, SRZ ;  /* 0x00000000000c7805 */ /* 0x000fc4000001ff00 */
[----:B------:R-:W-:Y:S02]  /*a0a0*/  CS2R R112, SRZ ;  /* 0x0000000000707805 */ /* 0x000fe4000001ff00 */
[----:B------:R-:W-:Y:S02]  /*a0b0*/  SHF.R.S32.HI R3, RZ, 0x7, R3 ;  /* 0x00000007ff037819 */ /* 0x000fe40000011403 */
[----:B------:R-:W-:Y:S02]  /*a0c0*/  CS2R R84, SRZ ;  /* 0x0000000000547805 */ /* 0x000fe4000001ff00 */
[----:B------:R-:W-:Y:S01]  /*a0d0*/  CS2R R68, SRZ ;  /* 0x0000000000447805 */ /* 0x000fe2000001ff00 */
[----:B------:R-:W-:Y:S01]  /*a0e0*/  IMAD.MOV.U32 R91, RZ, RZ, RZ ;  /* 0x000000ffff5b7224 */ /* 0x000fe200078e00ff */
[----:B------:R-:W-:Y:S02]  /*a0f0*/  VIMNMX R229, RZ, R3, !PT ;  /* 0x00000003ffe57248 */ /* 0x000fe40007fe0100 */
[----:B---34-:R-:W-:-:S02]  /*a100*/  CS2R R30, SRZ ;  /* 0x00000000001e7805 */ /* 0x018fc4000001ff00 */
[----:B------:R-:W-:Y:S02]  /*a110*/  CS2R R10, SRZ ;  /* 0x00000000000a7805 */ /* 0x000fe4000001ff00 */
[----:B------:R-:W-:Y:S02]  /*a120*/  CS2R R104, SRZ ;  /* 0x0000000000687805 */ /* 0x000fe4000001ff00 */
[----:B------:R-:W-:Y:S01]  /*a130*/  ISETP.GT.AND P1, PT, R89, R229, PT ;  /* 0x000000e55900720c */ /* 0x000fe20003f24270 */
[----:B0-----:R-:W-:Y:S01]  /*a140*/  IMAD.MOV.U32 R82, RZ, RZ, RZ ;  /* 0x000000ffff527224 */ /* 0x001fe200078e00ff */
[----:B------:R-:W-:Y:S01]  /*a150*/  CS2R R60, SRZ ;  /* 0x00000000003c7805 */ /* 0x000fe2000001ff00 */
[----:B------:R-:W-:Y:S01]  /*a160*/  IMAD.MOV.U32 R67, RZ, RZ, RZ ;  /* 0x000000ffff437224 */ /* 0x000fe200078e00ff */
[----:B------:R-:W-:Y:S02]  /*a170*/  CS2R R38, SRZ ;  /* 0x0000000000267805 */ /* 0x000fe4000001ff00 */
[----:B------:R-:W-:-:S02]  /*a180*/  CS2R R8, SRZ ;  /* 0x0000000000087805 */ /* 0x000fc4000001ff00 */
[----:B------:R-:W-:Y:S01]  /*a190*/  CS2R R96, SRZ ;  /* 0x0000000000607805 */ /* 0x000fe2000001ff00 */
[----:B------:R-:W-:Y:S01]  /*a1a0*/  IMAD.MOV.U32 R102, RZ, RZ, RZ ;  /* 0x000000ffff667224 */ /* 0x000fe200078e00ff */
        /* <DEDUP_REMOVED lines=8> */
[----:B------:R-:W-:Y:S01]  /*a230*/  CS2R R14, SRZ ;  /* 0x00000000000e7805 */ /* 0x000fe2000001ff00 */
[----:B------:R-:W-:Y:S01]  /*a240*/  IMAD.MOV.U32 R46, RZ, RZ, RZ ;  /* 0x000000ffff2e7224 */ /* 0x000fe200078e00ff */
[----:B------:R-:W-:Y:S02]  /*a250*/  CS2R R80, SRZ ;  /* 0x0000000000507805 */ /* 0x000fe4000001ff00 */
        /* <DEDUP_REMOVED lines=23> */
[----:B------:R-:W-:Y:S02]  /*a3d0*/  IMAD.MOV.U32 R132, RZ, RZ, RZ ;  /* 0x000000ffff847224 */ /* 0x000fe400078e00ff */
[----:B------:R-:W-:Y:S02]  /*a3e0*/  IMAD.MOV.U32 R25, RZ, RZ, RZ ;  /* 0x000000ffff197224 */ /* 0x000fe400078e00ff */
[----:B------:R-:W-:Y:S01]  /*a3f0*/  IMAD.MOV.U32 R134, RZ, RZ, RZ ;  /* 0x000000ffff867224 */ /* 0x000fe200078e00ff */
        /* <DEDUP_REMOVED lines=9> */
.L_x_5614:
[----:B01----:R-:W-:Y:S01]  /*a490*/  LEA.HI R0, R218, R218, RZ, 0x1 ;  /* 0x000000dada007211 */ /* 0x003fe200078f08ff */
        /* <DEDUP_REMOVED lines=24> */
.L_x_5298:
        /* <DEDUP_REMOVED lines=47> */
[----:B------:R-:W-:-:S05]  /*a910*/  IMAD.U32 R3, RZ, RZ, UR4 ;  /* 0x00000004ff037e24 */ /* 0x000fca000f8e00ff */
[----:B------:R-:W-:-:S04]  /*a920*/  SHF.L.U32 R3, R3, 0x1f, RZ ;  /* 0x0000001f03037819 */ /* 0x000fc800000006ff */
[----:B------:R0:W1:Y:S03]  /*a930*/  SYNCS.PHASECHK.TRANS64.TRYWAIT P0, [R16+URZ+0x2a800], R3 ;  /* 0x02a80003100075a7 */ /* 0x000066000800017f */
[----:B-1----:R-:W-:Y:S05]  /*a940*/  @!P0 NANOSLEEP.SYNCS 0x989680 ;  /* 0x009896800000895d */ /* 0x002fea0003900000 */
[----:B------:R-:W1:Y:S01]  /*a950*/  @!P0 SYNCS.PHASECHK.TRANS64 P0, [R16+URZ+0x2a800], R3 ;  /* 0x02a80003100085a7 */ /* 0x000e62000800007f */
[----:B------:R-:W-:Y:S04]  /*a960*/  BSSY B0, `(.L_x_5300) ;  /* 0x0000006000007945 */ /* 0x000fe80003800000 */
[----:B-1----:R-:W-:Y:S05]  /*a970*/  @P0 BRA `(.L_x_5301) ;  /* 0x0000000000100947 */ /* 0x002fea0003800000 */
.L_x_5302:
[----:B-1----:R1:W2:Y:S02]  /*a980*/  SYNCS.PHASECHK.TRANS64.TRYWAIT P0, [R16+URZ+0x2a800], R3 ;  /* 0x02a80003100075a7 */ /* 0x0022a4000800017f */
[----:B--2---:R-:W-:Y:S05]  /*a990*/  @!P0 NANOSLEEP.SYNCS 0x989680 ;  /* 0x009896800000895d */ /* 0x004fea0003900000 */
[----:B------:R-:W2:Y:S02]  /*a9a0*/  @!P0 SYNCS.PHASECHK.TRANS64 P0, [R16+URZ+0x2a800], R3 ;  /* 0x02a80003100085a7 */ /* 0x000ea4000800007f */
[----:B--2---:R-:W-:Y:S05]  /*a9b0*/  @!P0 BRA `(.L_x_5302) ;  /* 0xfffffffc00f08947 */ /* 0x004fea000383ffff */
.L_x_5301:
[----:B------:R-:W-:Y:S05]  /*a9c0*/  BSYNC B0 ;  /* 0x0000000000007941 */ /* 0x000fea0003800000 */
.L_x_5300:
[----:B------:R-:W-:Y:S05]  /*a9d0*/  BRA `(.L_x_5303) ;  /* 0x0000006c00e07947 */ /* 0x000fea0003800000 */
.L_x_5299:
[----:B------:R-:W-:Y:S01]  /*a9e0*/  ULOP3.LUT UP0, URZ, UR39, 0x1bf, URZ, 0xc0, !UPT ;  /* 0x000001bf273f7892 */ /* 0x000fe2000f80c03f */
[----:B-----5:R-:W-:Y:S01]  /*a9f0*/  SHF.R.S32.HI R0, RZ, 0x1f, R24 ;  /* 0x0000001fff007819 */ /* 0x020fe20000011418 */
[----:B------:R-:W-:Y:S01]  /*aa00*/  ULDC.64 UR4, c[0x0][0x3f8] ;  /* 0x0000fe0000047ab9 */ /* 0x000fe20000000a00 */
[----:B------:R-:W-:Y:S01]  /*aa10*/  ULDC.64 UR6, c[0x0][0x408] ;  /* 0x0001020000067ab9 */ /* 0x000fe20000000a00 */
[----:B------:R-:W-:Y:S02]  /*aa20*/  IMAD.WIDE.U32 R26, R24, UR4, RZ ;  /* 0x00000004181a7c25 */ /* 0x000fe4000f8e00ff */
[----:B------:R-:W-:Y:S02]  /*aa30*/  PLOP3.LUT P0, PT, PT, PT, UP0, 0x80, 0x0 ;  /* 0x000000000000781c */ /* 0x000fe40003f0f008 */
[C---:B------:R-:W-:Y:S02]  /*aa40*/  IMAD R3, R0.reuse, UR4, RZ ;  /* 0x0000000400037c24 */ /* 0x040fe4000f8e02ff */
[----:B------:R-:W-:-:S02]  /*aa50*/  IMAD R5, R0, UR6, RZ ;  /* 0x0000000600057c24 */ /* 0x000fc4000f8e02ff */
[C---:B------:R-:W-:Y:S02]  /*aa60*/  IMAD R3, R24.reuse, UR5, R3 ;  /* 0x0000000518037c24 */ /* 0x040fe4000f8e0203 */
[C---:B------:R-:W-:Y:S02]  /*aa70*/  IMAD R5, R24.reuse, UR7, R5 ;  /* 0x0000000718057c24 */ /* 0x040fe4000f8e0205 */
[----:B------:R-:W-:-:S04]  /*aa80*/  IMAD.WIDE.U32 R24, R24, UR6, RZ ;  /* 0x0000000618187c25 */ /* 0x000fc8000f8e00ff */
        /* <DEDUP_REMOVED lines=19> */
.L_x_5304:
[----:B------:R-:W-:Y:S01]  /*abc0*/  ULDC.U8 UR4, c[0x0][0x410] ;  /* 0x0001040000047ab9 */ /* 0x000fe20000000000 */
[----:B------:R-:W-:Y:S01]  /*abd0*/  BSSY B0, `(.L_x_5305) ;  /* 0x00006d0000007945 */ /* 0x000fe20003800000 */
[----:B------:R-:W-:Y:S01]  /*abe0*/  ISETP.NE.AND P0, PT, RZ, UR4, PT ;  /* 0x00000004ff007c0c */ /* 0x000fe2000bf05270 */
[----:B------:R-:W-:-:S12]  /*abf0*/  IMAD.IADD R10, R211, 0x1, R212 ;  /* 0x00000001d30a7824 */ /* 0x000fd800078e02d4 */
[----:B------:R-:W-:Y:S05]  /*ac00*/  @!P0 BRA `(.L_x_5306) ;  /* 0x0000003400a08947 */ /* 0x000fea0003800000 */
[----:B------:R-:W0:Y:S01]  /*ac10*/  LDC R21, c[0x0][0x448] ;  /* 0x00011200ff157b82 */ /* 0x000e220000000800 */
[----:B------:R-:W-:Y:S01]  /*ac20*/  IMAD.MOV.U32 R11, RZ, RZ, R10 ;  /* 0x000000ffff0b7224 */ /* 0x000fe200078e000a */
[----:B------:R-:W-:Y:S01]  /*ac30*/  ULDC.64 UR4, c[0x0][0x3f8] ;  /* 0x0000fe0000047ab9 */ /* 0x000fe20000000a00 */
[----:B------:R-:W-:Y:S01]  /*ac40*/  IMAD.MOV.U32 R8, RZ, RZ, R24 ;  /* 0x000000ffff087224 */ /* 0x000fe200078e0018 */
[----:B------:R-:W-:Y:S01]  /*ac50*/  ULDC.64 UR6, c[0x0][0x408] ;  /* 0x0001020000067ab9 */ /* 0x000fe20000000a00 */
[----:B------:R-:W-:Y:S01]  /*ac60*/  IMAD.MOV.U32 R9, RZ, RZ, R31 ;  /* 0x000000ffff097224 */ /* 0x000fe200078e001f */
[----:B------:R-:W-:Y:S01]  /*ac70*/  ULDC.64 UR8, c[0x0][0x400] ;  /* 0x0001000000087ab9 */ /* 0x000fe20000000a00 */
[----:B------:R-:W-:Y:S02]  /*ac80*/  IMAD.MOV.U32 R6, RZ, RZ, R26 ;  /* 0x000000ffff067224 */ /* 0x000fe400078e001a */
[----:B------:R-:W-:Y:S01]  /*ac90*/  IMAD.MOV.U32 R7, RZ, RZ, R29 ;  /* 0x000000ffff077224 */ /* 0x000fe200078e001d */
[----:B0-----:R-:W-:-:S13]  /*aca0*/  ISETP.NE.AND P0, PT, R21, 0x1, PT ;  /* 0x000000011500780c */ /* 0x001fda0003f05270 */
[----:B------:R-:W0:Y:S08]  /*acb0*/  @P0 LDC R3, c[0x0][0x44c] ;  /* 0x00011300ff030b82 */ /* 0x000e300000000800 */
[----:B------:R-:W1:Y:S01]  /*acc0*/  @P0 LDC R5, c[0x0][0x450] ;  /* 0x00011400ff050b82 */ /* 0x000e620000000800 */
[----:B0-----:R-:W-:-:S05]  /*acd0*/  @P0 IMAD.HI.U32 R0, R10, R3, RZ ;  /* 0x000000030a000227 */ /* 0x001fca00078e00ff */
[----:B-1----:R-:W-:-:S04]  /*ace0*/  @P0 SHF.R.U32.HI R11, RZ, R5, R0 ;  /* 0x00000005ff0b0219 */ /* 0x002fc80000011600 */
[----:B------:R-:W-:Y:S01]  /*acf0*/  SHF.R.S32.HI R0, RZ, 0x1f, R11 ;  /* 0x0000001fff007819 */ /* 0x000fe2000001140b */
[----:B------:R-:W-:-:S04]  /*ad00*/  IMAD.WIDE.U32 R8, R11, UR6, R8 ;  /* 0x000000060b087c25 */ /* 0x000fc8000f8e0008 */
[----:B------:R-:W-:Y:S01]  /*ad10*/  IMAD R4, R0, UR4, RZ ;  /* 0x0000000400047c24 */ /* 0x000fe2000f8e02ff */
[----:B------:R-:W-:Y:S01]  /*ad20*/  IADD3 R5, P1, R8, UR8, RZ ;  /* 0x0000000808057c10 */ /* 0x000fe2000ff3e0ff */
[----:B------:R-:W-:-:S04]  /*ad30*/  IMAD.WIDE.U32 R6, R11, UR4, R6 ;  /* 0x000000040b067c25 */ /* 0x000fc8000f8e0006 */
[----:B------:R-:W-:Y:S02]  /*ad40*/  IMAD R0, R0, UR6, RZ ;  /* 0x0000000600007c24 */ /* 0x000fe4000f8e02ff */
        /* <DEDUP_REMOVED lines=9> */
[----:B------:R-:W2:Y:S04]  /*ade0*/  SHFL.IDX PT, R3, R3, RZ, 0x1e1f ;  /* 0x001e1fff03037589 */ /* 0x000ea800000e0000 */
[----:B------:R-:W3:Y:S04]  /*adf0*/  SHFL.IDX PT, R4, R4, RZ, 0x1e1f ;  /* 0x001e1fff04047589 */ /* 0x000ee800000e0000 */
[----:B------:R0:W4:Y:S02]  /*ae00*/  SHFL.IDX PT, R14, R5, RZ, 0x1e1f ;  /* 0x001e1fff050e7589 */ /* 0x00012400000e0000 */
.L_x_5620:
[----:B0-----:R-:W-:Y:S01]  /*ae10*/  IMAD R5, R202, R21, RZ ;  /* 0x00000015ca057224 */ /* 0x001fe200078e02ff */
[----:B------:R-:W-:Y:S01]  /*ae20*/  BSSY B1, `(.L_x_5308) ;  /* 0x000004c000017945 */ /* 0x000fe20003800000 */
[----:B------:R-:W-:Y:S02]  /*ae30*/  CS2R R8, SRZ ;  /* 0x0000000000087805 */ /* 0x000fe4000001ff00 */
[----:B------:R-:W-:Y:S02]  /*ae40*/  CS2R R12, SRZ ;  /* 0x00000000000c7805 */ /* 0x000fe4000001ff00 */
[----:B------:R-:W-:Y:S02]  /*ae50*/  CS2R R24, SRZ ;  /* 0x0000000000187805 */ /* 0x000fe4000001ff00 */
[----:B------:R-:W-:Y:S02]  /*ae60*/  ISETP.GE.AND P0, PT, R10, R5, PT ;  /* 0x000000050a00720c */ /* 0x000fe40003f06270 */
        /* <DEDUP_REMOVED lines=10> */
[----:B------:R-:W3:Y:S01]  /*af10*/  LDL R43, [R1+0x3c] ;  /* 0x00003c00012b7983 */ /* 0x000ee20000100800 */
[----:B------:R-:W-:-:S03]  /*af20*/  ULDC UR4, c[0x0][0x3f4] ;  /* 0x0000fd0000047ab9 */ /* 0x000fc60000000800 */
[----:B------:R-:W3:Y:S04]  /*af30*/  LDL R42, [R1+0x38] ;  /* 0x00003800012a7983 */ /* 0x000ee80000100800 */
[----:B------:R-:W3:Y:S04]  /*af40*/  LDL R15, [R1+0x34] ;  /* 0x00003400010f7983 */ /* 0x000ee80000100800 */
[----:B------:R-:W3:Y:S04]  /*af50*/  LDL R50, [R1+0x30] ;  /* 0x0000300001327983 */ /* 0x000ee80000100800 */
[----:B------:R-:W3:Y:S01]  /*af60*/  LDL R45, [R1+0x2c] ;  /* 0x00002c00012d7983 */ /* 0x000ee20000100800 */
[----:B------:R-:W-:-:S02]  /*af70*/  ISETP.GE.AND P5, PT, R206, UR4, PT ;  /* 0x00000004ce007c0c */ /* 0x000fc4000bfa6270 */
[----:B------:R-:W-:Y:S02]  /*af80*/  CS2R R38, SRZ ;  /* 0x0000000000267805 */ /* 0x000fe4000001ff00 */
[----:B------:R-:W-:Y:S02]  /*af90*/  ISETP.GE.AND P2, PT, R223, UR4, PT ;  /* 0x00000004df007c0c */ /* 0x000fe4000bf46270 */
[----:B------:R-:W-:Y:S02]  /*afa0*/  CS2R R36, SRZ ;  /* 0x0000000000247805 */ /* 0x000fe4000001ff00 */
[----:B------:R-:W-:Y:S02]  /*afb0*/  ISETP.GE.AND P3, PT, R222, UR4, PT ;  /* 0x00000004de007c0c */ /* 0x000fe4000bf66270 */
[----:B------:R-:W-:-:S03]  /*afc0*/  CS2R R32, SRZ ;  /* 0x0000000000207805 */ /* 0x000fc6000001ff00 */
[----:B------:R-:W-:Y:S02]  /*afd0*/  @!P5 SHF.R.S32.HI R9, RZ, 0x1f, R206 ;  /* 0x0000001fff09d819 */ /* 0x000fe400000114ce */
[CC--:B--2---:R-:W-:Y:S02]  /*afe0*/  @!P5 IADD3 R6, P0, R206.reuse, R3.reuse, RZ ;  /* 0x00000003ce06d210 */ /* 0x0c4fe40007f1e0ff */
[----:B----4-:R-:W-:Y:S02]  /*aff0*/  @!P5 IADD3 R8, P1, R206, R14, RZ ;  /* 0x0000000ece08d210 */ /* 0x010fe40007f3e0ff */
[----:B------:R-:W-:Y:S01]  /*b000*/  @!P2 IADD3 R10, P4, R223, R3, RZ ;  /* 0x00000003df0aa210 */ /* 0x000fe20007f9e0ff */
[--C-:B-1----:R-:W-:Y:S02]  /*b010*/  @!P5 IMAD.X R7, R0, 0x1, R9.reuse, P0 ;  /* 0x000000010007d824 */ /* 0x102fe400000e0609 */
[----:B---3--:R-:W-:Y:S01]  /*b020*/  @!P5 IMAD.X R9, R4, 0x1, R9, P1 ;  /* 0x000000010409d824 */ /* 0x008fe200008e0609 */
[----:B------:R-:W-:-:S02]  /*b030*/  ISETP.GE.AND P1, PT, R225, UR4, PT ;  /* 0x00000004e1007c0c */ /* 0x000fc4000bf26270 */
[----:B------:R-:W-:Y:S01]  /*b040*/  @!P2 IADD3 R12, P0, R223, R14, RZ ;  /* 0x0000000edf0ca210 */ /* 0x000fe20007f1e0ff */
[----:B------:R-:W5:Y:S01]  /*b050*/  @!P5 LD.E.64 R38, desc[UR42][R6.64] ;  /* 0x0000002a0626d980 */ /* 0x000f62000c101b00 */
[----:B------:R-:W-:-:S03]  /*b060*/  CS2R R34, SRZ ;  /* 0x0000000000227805 */ /* 0x000fc6000001ff00 */
[----:B------:R0:W5:Y:S01]  /*b070*/  @!P5 LD.E.64 R36, desc[UR42][R8.64] ;  /* 0x0000002a0824d980 */ /* 0x000162000c101b00 */
[----:B------:R-:W-:Y:S02]  /*b080*/  @!P3 IADD3 R40, P5, R222, R14, RZ ;  /* 0x0000000ede28b210 */ /* 0x000fe40007fbe0ff */
[----:B------:R-:W-:Y:S02]  /*b090*/  CS2R R28, SRZ ;  /* 0x00000000001c7805 */ /* 0x000fe4000001ff00 */
[----:B------:R-:W-:Y:S02]  /*b0a0*/  CS2R R30, SRZ ;  /* 0x00000000001e7805 */ /* 0x000fe4000001ff00 */
[----:B------:R-:W-:Y:S02]  /*b0b0*/  CS2R R24, SRZ ;  /* 0x0000000000187805 */ /* 0x000fe4000001ff00 */
[----:B------:R-:W-:Y:S02]  /*b0c0*/  CS2R R26, SRZ ;  /* 0x00000000001a7805 */ /* 0x000fe4000001ff00 */
[----:B0-----:R-:W-:Y:S01]  /*b0d0*/  CS2R R8, SRZ ;  /* 0x0000000000087805 */ /* 0x001fe2000001ff00 */
[--C-:B------:R-:W-:Y:S01]  /*b0e0*/  @!P2 IMAD.X R11, R0, 0x1, R43.reuse, P4 ;  /* 0x00000001000ba824 */ /* 0x100fe200020e062b */
[----:B------:R-:W-:Y:S01]  /*b0f0*/  @!P3 IADD3 R20, P4, R222, R3, RZ ;  /* 0x00000003de14b210 */ /* 0x000fe20007f9e0ff */
[C---:B------:R-:W-:Y:S01]  /*b100*/  @!P2 IMAD.X R13, R4.reuse, 0x1, R43, P0 ;  /* 0x00000001040da824 */ /* 0x040fe200000e062b */
[----:B------:R-:W-:-:S02]  /*b110*/  @!P3 IADD3.X R41, R4, R42, RZ, P5, !PT ;  /* 0x0000002a0429b210 */ /* 0x000fc40002ffe4ff */
[----:B------:R-:W5:Y:S01]  /*b120*/  @!P2 LD.E.64 R32, desc[UR42][R10.64] ;  /* 0x0000002a0a20a980 */ /* 0x000f62000c101b00 */
[----:B------:R-:W-:Y:S01]  /*b130*/  @!P3 IMAD.X R21, R0, 0x1, R42, P4 ;  /* 0x000000010015b824 */ /* 0x000fe200020e062a */
[----:B------:R-:W-:Y:S02]  /*b140*/  ISETP.GE.AND P0, PT, R224, UR4, PT ;  /* 0x00000004e0007c0c */ /* 0x000fe4000bf06270 */
[----:B------:R-:W5:Y:S01]  /*b150*/  @!P2 LD.E.64 R34, desc[UR42][R12.64] ;  /* 0x0000002a0c22a980 */ /* 0x000f62000c101b00 */
[----:B------:R-:W-:Y:S02]  /*b160*/  ISETP.GE.AND P2, PT, R226, UR4, PT ;  /* 0x00000004e2007c0c */ /* 0x000fe4000bf46270 */
[C---:B------:R-:W-:Y:S01]  /*b170*/  @!P1 IADD3 R42, P4, R225.reuse, R14, RZ ;  /* 0x0000000ee12a9210 */ /* 0x040fe20007f9e0ff */
[----:B------:R-:W5:Y:S04]  /*b180*/  @!P3 LD.E.64 R28, desc[UR42][R20.64] ;  /* 0x0000002a141cb980 */ /* 0x000f68000c101b00 */
[----:B------:R0:W5:Y:S01]  /*b190*/  @!P3 LD.E.64 R30, desc[UR42][R40.64] ;  /* 0x0000002a281eb980 */ /* 0x000162000c101b00 */
[----:B------:R-:W-:Y:S01]  /*b1a0*/  @!P1 IADD3 R6, P3, R225, R3, RZ ;  /* 0x00000003e1069210 */ /* 0x000fe20007f7e0ff */
[----:B------:R-:W-:-:S04]  /*b1b0*/  @!P1 IMAD.X R43, R4, 0x1, R15, P4 ;  /* 0x00000001042b9824 */ /* 0x000fc800020e060f */
[----:B------:R-:W-:Y:S01]  /*b1c0*/  @!P1 IMAD.X R7, R0, 0x1, R15, P3 ;  /* 0x0000000100079824 */ /* 0x000fe200018e060f */
[----:B------:R1:W5:Y:S01]  /*b1d0*/  @!P1 LD.E.64 R26, desc[UR42][R42.64] ;  /* 0x0000002a2a1a9980 */ /* 0x000362000c101b00 */
[----:B------:R-:W-:-:S03]  /*b1e0*/  @!P0 IADD3 R46, P5, R224, R3, RZ ;  /* 0x00000003e02e8210 */ /* 0x000fc60007fbe0ff */
[----:B------:R1:W5:Y:S01]  /*b1f0*/  @!P1 LD.E.64 R24, desc[UR42][R6.64] ;  /* 0x0000002a06189980 */ /* 0x000362000c101b00 */
[-C--:B0-----:R-:W-:Y:S02]  /*b200*/  @!P0 IADD3 R40, P1, R224, R14.reuse, RZ ;  /* 0x0000000ee0288210 */ /* 0x081fe40007f3e0ff */
[C---:B------:R-:W-:Y:S02]  /*b210*/  @!P2 IADD3 R48, P3, R226.reuse, R3, RZ ;  /* 0x00000003e230a210 */ /* 0x040fe40007f7e0ff */
[----:B------:R-:W-:Y:S02]  /*b220*/  @!P2 IADD3 R14, P4, R226, R14, RZ ;  /* 0x0000000ee20ea210 */ /* 0x000fe40007f9e0ff */
[----:B------:R-:W-:Y:S02]  /*b230*/  CS2R R12, SRZ ;  /* 0x00000000000c7805 */ /* 0x000fe4000001ff00 */
[----:B------:R-:W-:Y:S02]  /*b240*/  CS2R R20, SRZ ;  /* 0x0000000000147805 */ /* 0x000fe4000001ff00 */
[----:B------:R-:W-:Y:S01]  /*b250*/  CS2R R10, SRZ ;  /* 0x00000000000a7805 */ /* 0x000fe2000001ff00 */
[----:B------:R-:W-:-:S02]  /*b260*/  @!P0 IMAD.X R47, R0, 0x1, R50, P5 ;  /* 0x00000001002f8824 */ /* 0x000fc400028e0632 */
[----:B------:R-:W-:Y:S02]  /*b270*/  @!P0 IMAD.X R41, R4, 0x1, R50, P1 ;  /* 0x0000000104298824 */ /* 0x000fe400008e0632 */
[--C-:B------:R-:W-:Y:S01]  /*b280*/  @!P2 IMAD.X R49, R0, 0x1, R45.reuse, P3 ;  /* 0x000000010031a824 */ /* 0x100fe200018e062d */
[----:B------:R1:W5:Y:S01]  /*b290*/  @!P0 LD.E.64 R12, desc[UR42][R46.64] ;  /* 0x0000002a2e0c8980 */ /* 0x000362000c101b00 */
[----:B------:R-:W-:-:S03]  /*b2a0*/  @!P2 IMAD.X R15, R4, 0x1, R45, P4 ;  /* 0x00000001040fa824 */ /* 0x000fc600020e062d */
[----:B------:R1:W5:Y:S04]  /*b2b0*/  @!P0 LD.E.64 R20, desc[UR42][R40.64] ;  /* 0x0000002a28148980 */ /* 0x000368000c101b00 */
[----:B------:R1:W5:Y:S04]  /*b2c0*/  @!P2 LD.E.64 R8, desc[UR42][R48.64] ;  /* 0x0000002a3008a980 */ /* 0x000368000c101b00 */
[----:B------:R1:W5:Y:S02]  /*b2d0*/  @!P2 LD.E.64 R10, desc[UR42][R14.64] ;  /* 0x0000002a0e0aa980 */ /* 0x000364000c101b00 */
.L_x_5309:
[----:B------:R-:W-:Y:S05]  /*b2e0*/  BSYNC B1 ;  /* 0x0000000000017941 */ /* 0x000fea0003800000 */
.L_x_5308:
[----:B------:R-:W-:Y:S01]  /*b2f0*/  ULEA.HI UR4, UR37, UR37, URZ, 0x1 ;  /* 0x0000002525047291 */ /* 0x000fe2000f8f083f */
[----:B-1----:R-:W-:Y:S01]  /*b300*/  VIADDMNMX R0, R5, -R212, 0x80, PT ;  /* 0x0000008005007446 */ /* 0x002fe200038009d4 */
[----:B------:R-:W-:Y:S02]  /*b310*/  BSSY B1, `(.L_x_5310) ;  /* 0x0000008000017945 */ /* 0x000fe40003800000 */
[----:B------:R-:W-:Y:S01]  /*b320*/  ULOP3.LUT UR4, UR4, 0xfffffffe, URZ, 0xc0, !UPT ;  /* 0xfffffffe04047892 */ /* 0x000fe2000f8ec03f */
[----:B------:R-:W-:-:S03]  /*b330*/  ISETP.GE.AND P1, PT, R211, R0, PT ;  /* 0x00000000d300720c */ /* 0x000fc60003f26270 */
[----:B------:R-:W-:-:S06]  /*b340*/  UIADD3 UR4, UR37, -UR4, URZ ;  /* 0x8000000425047290 */ /* 0x000fcc000fffe03f */
[----:B--2---:R-:W-:-:S05]  /*b350*/  IMAD.U32 R3, RZ, RZ, UR4 ;  /* 0x00000004ff037e24 */ /* 0x004fca000f8e00ff */
[----:B------:R-:W-:-:S04]  /*b360*/  SHF.L.U32 R3, R3, 0x1f, RZ ;  /* 0x0000001f03037819 */ /* 0x000fc800000006ff */
[----:B------:R-:W0:Y:S02]  /*b370*/  SYNCS.PHASECHK.TRANS64.TRYWAIT P0, [R16+URZ+0x2a800], R3 ;  /* 0x02a80003100075a7 */ /* 0x000e24000800017f */
[----:B0-----:R-:W-:Y:S05]  /*b380*/  @!P0 BRA `(.L_x_5311) ;  /* 0x0000020c005c8947 */ /* 0x001fea0003800000 */
.L_x_5621:
[----:B------:R-:W-:Y:S05]  /*b390*/  BSYNC B1 ;  /* 0x0000000000017941 */ /* 0x000fea0003800000 */
.L_x_5310:
[----:B------:R-:W-:Y:S05]  /*b3a0*/  @P1 BRA `(.L_x_5312) ;  /* 0x0000006400481947 */ /* 0x000fea0003800000 */
[----:B------:R-:W0:Y:S01]  /*b3b0*/  LDL R0, [R1] ;  /* 0x0000000001007983 */ /* 0x000e220000100800 */
[----:B------:R-:W1:Y:S03]  /*b3c0*/  LDC R5, c[0x0][0x3f4] ;  /* 0x0000fd00ff057b82 */ /* 0x000e660000000800 */
[----:B---3--:R-:W2:Y:S01]  /*b3d0*/  LDL R4, [R1+0x4] ;  /* 0x0000040001047983 */ /* 0x008ea20000100800 */
[----:B------:R-:W-:Y:S01]  /*b3e0*/  BSSY B1, `(.L_x_5313) ;  /* 0x0000081000017945 */ /* 0x000fe20003800000 */
[-C--:B-1----:R-:W-:Y:S02]  /*b3f0*/  ISETP.GE.AND P6, PT, R206, R5.reuse, PT ;  /* 0x00000005ce00720c */ /* 0x082fe40003fc6270 */
[-C--:B------:R-:W-:Y:S02]  /*b400*/  ISETP.GE.AND P0, PT, R223, R5.reuse, PT ;  /* 0x00000005df00720c */ /* 0x080fe40003f06270 */
[----:B------:R-:W-:-:S02]  /*b410*/  ISETP.GE.AND P1, PT, R222, R5, PT ;  /* 0x00000005de00720c */ /* 0x000fc40003f26270 */
[-C--:B------:R-:W-:Y:S02]  /*b420*/  ISETP.GE.AND P2, PT, R225, R5.reuse, PT ;  /* 0x00000005e100720c */ /* 0x080fe40003f46270 */
[-C--:B------:R-:W-:Y:S02]  /*b430*/  ISETP.GE.AND P3, PT, R224, R5.reuse, PT ;  /* 0x00000005e000720c */ /* 0x080fe40003f66270 */
[----:B------:R-:W-:Y:S01]  /*b440*/  ISETP.GE.AND P4, PT, R226, R5, PT ;  /* 0x00000005e200720c */ /* 0x000fe20003f86270 */
[----:B0-----:R-:W-:-:S04]  /*b450*/  IMAD.IADD R3, R16, 0x1, R0 ;  /* 0x0000000110037824 */ /* 0x001fc800078e0200 */
[----:B------:R-:W-:Y:S01]  /*b460*/  VIADD R0, R3, 0x20 ;  /* 0x0000002003007836 */ /* 0x000fe20000000000 */
[----:B--2---:R-:W-:Y:S01]  /*b470*/  LOP3.LUT P5, RZ, R4, 0x2, RZ, 0xc0, !PT ;  /* 0x0000000204ff7812 */ /* 0x004fe200078ac0ff */
        /* <DEDUP_REMOVED lines=17> */
[----:B----4-:R-:W-:-:S02]  /*b590*/  LOP3.LUT R14, R38, 0xff, RZ, 0xc0, !PT ;  /* 0x000000ff260e7812 */ /* 0x010fc400078ec0ff */
        /* <DEDUP_REMOVED lines=19> */
[----:B------:R-:W-:Y:S01]  /*b6d0*/  HADD2.F32 R46, -RZ, R46.H0_H0 ;  /* 0x2000002eff2e7230 */ /* 0x000fe20000004100 */
[----:B------:R-:W-:Y:S01]  /*b6e0*/  LOP3.LUT R40, R15, 0xff000000, R38, 0xf8, !PT ;  /* 0xff0000000f287812 */ /* 0x000fe200078ef826 */
[C---:B------:R-:W-:Y:S01]  /*b6f0*/  FMUL.FTZ R48, R14.reuse, R47 ;  /* 0x0000002f0e307220 */ /* 0x040fe20000410000 */
[----:B------:R-:W-:Y:S01]  /*b700*/  FMUL.FTZ R52, R14, R42 ;  /* 0x0000002a0e347220 */ /* 0x000fe20000410000 */
[-C--:B------:R-:W-:Y:S01]  /*b710*/  F2FP.F16.E4M3.UNPACK_B R14, R5.reuse ;  /* 0x00000005ff0e723e */ /* 0x080fe200020006ff */
[----:B------:R-:W-:Y:S01]  /*b720*/  HADD2.F32 R39, -RZ, R39.H0_H0 ;  /* 0x20000027ff277230 */ /* 0x000fe20000004100 */
[----:B------:R-:W-:Y:S01]  /*b730*/  F2FP.F16.E4M3.UNPACK_B R15, R5.H1 ;  /* 0x00000005ff0f723e */ /* 0x000fe200030006ff */
[----:B------:R-:W-:-:S02]  /*b740*/  HADD2.F32 R5, -RZ, R36.H1_H1 ;  /* 0x30000024ff057230 */ /* 0x000fc40000004100 */
[C---:B------:R-:W-:Y:S01]  /*b750*/  FFMA.FTZ R50, R37.reuse, R42, -R48 ;  /* 0x0000002a25327223 */ /* 0x040fe20000010830 */
[----:B------:R-:W-:Y:S01]  /*b760*/  FFMA.FTZ R51, R37, R47, R52 ;  /* 0x0000002f25337223 */ /* 0x000fe20000010034 */
[----:B------:R-:W-:Y:S01]  /*b770*/  HADD2.F32 R36, -RZ, R36.H0_H0 ;  /* 0x20000024ff247230 */ /* 0x000fe20000004100 */
[----:B------:R-:W-:Y:S01]  /*b780*/  F2FP.F16.E4M3.UNPACK_B R38, R7 ;  /* 0x00000007ff26723e */ /* 0x000fe200020006ff */
[C---:B------:R-:W-:Y:S01]  /*b790*/  FMUL.FTZ R37, R5.reuse, R46 ;  /* 0x0000002e05257220 */ /* 0x040fe20000410000 */
[----:B------:R-:W-:Y:S01]  /*b7a0*/  F2FP.F16.E4M3.UNPACK_B R45, R45.H1 ;  /* 0x0000002dff2d723e */ /* 0x000fe200030006ff */
[----:B------:R-:W-:Y:S01]  /*b7b0*/  FMUL.FTZ R49, R5, R39 ;  /* 0x0000002705317220 */ /* 0x000fe20000410000 */
[----:B------:R-:W-:Y:S01]  /*b7c0*/  F2FP.F16.E4M3.UNPACK_B R41, R41.H1 ;  /* 0x00000029ff29723e */ /* 0x000fe200030006ff */
[----:B------:R-:W-:Y:S01]  /*b7d0*/  FFMA.FTZ R47, R36, R39, -R37 ;  /* 0x00000027242f7223 */ /* 0x000fe20000010825 */
[----:B------:R-:W-:Y:S01]  /*b7e0*/  F2FP.F16.E4M3.UNPACK_B R7, R7.H1 ;  /* 0x00000007ff07723e */ /* 0x000fe200030006ff */
        /* <DEDUP_REMOVED lines=64> */
.L_x_5314:
[----:B------:R-:W-:Y:S05]  /*bbf0*/  BSYNC B1 ;  /* 0x0000000000017941 */ /* 0x000fea0003800000 */
.L_x_5313:
        /* <DEDUP_REMOVED lines=10> */
[----:B----4-:R-:W-:Y:S02]  /*bca0*/  SHF.R.U32.HI R14, RZ, 0x8, R32 ;  /* 0x00000008ff0e7819 */ /* 0x010fe40000011620 */
        /* <DEDUP_REMOVED lines=114> */
.L_x_5316:
[----:B------:R-:W-:Y:S05]  /*c3d0*/  BSYNC B1 ;  /* 0x0000000000017941 */ /* 0x000fea0003800000 */
.L_x_5315:
        /* <DEDUP_REMOVED lines=120> */
.L_x_5318:
[----:B------:R-:W-:Y:S05]  /*cb60*/  BSYNC B1 ;  /* 0x0000000000017941 */ /* 0x000fea0003800000 */
.L_x_5317:
        /* <DEDUP_REMOVED lines=124> */
.L_x_5320:
[----:B------:R-:W-:Y:S05]  /*d330*/  BSYNC B1 ;  /* 0x0000000000017941 */ /* 0x000fea0003800000 */
.L_x_5319:
        /* <DEDUP_REMOVED lines=120> */
.L_x_5322:
[----:B------:R-:W-:Y:S05]  /*dac0*/  BSYNC B1 ;  /* 0x0000000000017941 */ /* 0x000fea0003800000 */
.L_x_5321:
[----:B------:R-:W-:Y:S05]  /*dad0*/  @P4 BRA `(.L_x_5312) ;  /* 0x0000003c007c4947 */ /* 0x000fea0003800000 */
[----:B0123--:R-:W0:Y:S01]  /*dae0*/  LDS.128 R4, [R0+0x1c400] ;  /* 0x01c4000000047984 */ /* 0x00fe220000000c00 */
[----:B-----5:R-:W-:Y:S02]  /*daf0*/  SHF.R.U32.HI R13, RZ, 0x8, R9 ;  /* 0x00000008ff0d7819 */ /* 0x020fe40000011609 */
[----:B------:R-:W-:Y:S02]  /*db00*/  SHF.R.U32.HI R24, RZ, 0x8, R11 ;  /* 0x00000008ff187819 */ /* 0x000fe4000001160b */
[----:B------:R-:W-:Y:S02]  /*db10*/  SHF.R.U32.HI R15, RZ, 0x8, R10 ;  /* 0x00000008ff0f7819 */ /* 0x000fe4000001160a */
[----:B----4-:R-:W-:Y:S02]  /*db20*/  LOP3.LUT R14, R9, 0xff, RZ, 0xc0, !PT ;  /* 0x000000ff090e7812 */ /* 0x010fe400078ec0ff */
        /* <DEDUP_REMOVED lines=12> */
[----:B------:R-:W-:Y:S02]  /*dbf0*/  LOP3.LUT R24, R24, 0xff, RZ, 0xc0, !PT ;  /* 0x000000ff18187812 */ /* 0x000fe400078ec0ff */
[----:B------:R-:W-:-:S02]  /*dc00*/  LOP3.LUT R21, R10, 0xff, RZ, 0xc0, !PT ;  /* 0x000000ff0a157812 */ /* 0x000fc400078ec0ff */
[----:B------:R-:W-:Y:S02]  /*dc10*/  PRMT R12, R3, 0x7604, R12 ;  /* 0x00007604030c7816 */ /* 0x000fe4000000000c */
[----:B------:R-:W-:Y:S02]  /*dc20*/  SHF.R.U32.HI R3, RZ, 0x10, R8 ;  /* 0x00000010ff037819 */ /* 0x000fe40000011608 */
[----:B------:R-:W-:Y:S02]  /*dc30*/  SHF.R.U32.HI R13, RZ, 0x10, R10 ;  /* 0x00000010ff0d7819 */ /* 0x000fe4000001160a */
[----:B------:R-:W-:Y:S02]  /*dc40*/  PRMT R15, R14, 0x7054, R15 ;  /* 0x000070540e0f7816 */ /* 0x000fe4000000000f */
        /* <DEDUP_REMOVED lines=100> */
.L_x_5306:
[----:B------:R-:W0:Y:S01]  /*e290*/  LDC R9, c[0x0][0x448] ;  /* 0x00011200ff097b82 */ /* 0x000e220000000800 */
        /* <DEDUP_REMOVED lines=9> */
[----:B0-----:R-:W-:-:S04]  /*e330*/  @P0 IMAD.HI.U32 R0, R10, R3, RZ ;  /* 0x000000030a000227 */ /* 0x001fc800078e00ff */
[----:B------:R-:W-:Y:S01]  /*e340*/  IMAD.MOV.U32 R3, RZ, RZ, R10 ;  /* 0x000000ffff037224 */ /* 0x000fe200078e000a */
[----:B-1----:R-:W-:Y:S01]  /*e350*/  @P0 SHF.R.U32.HI R3, RZ, R5, R0 ;  /* 0x00000005ff030219 */ /* 0x002fe20000011600 */
[----:B------:R-:W-:-:S03]  /*e360*/  IMAD.MOV.U32 R5, RZ, RZ, R29 ;  /* 0x000000ffff057224 */ /* 0x000fc600078e001d */
        /* <DEDUP_REMOVED lines=17> */
[----:B0-----:R-:W4:Y:S02]  /*e480*/  SHFL.IDX PT, R39, R39, RZ, 0x1e1f ;  /* 0x001e1fff27277589 */ /* 0x001f2400000e0000 */
.L_x_5627:
[----:B------:R-:W-:Y:S01]  /*e490*/  IMAD R45, R202, R9, RZ ;  /* 0x00000009ca2d7224 */ /* 0x000fe200078e02ff */
        /* <DEDUP_REMOVED lines=15> */
[C---:B------:R-:W-:Y:S01]  /*e590*/  VIADD R0, R18.reuse, 0x20 ;  /* 0x0000002012007836 */ /* 0x040fe20000000000 */
[----:B------:R-:W-:Y:S01]  /*e5a0*/  ULDC UR4, c[0x0][0x3f4] ;  /* 0x0000fd0000047ab9 */ /* 0x000fe20000000800 */
[C---:B------:R-:W-:Y:S01]  /*e5b0*/  VIADD R4, R18.reuse, 0x40 ;  /* 0x0000004012047836 */ /* 0x040fe20000000000 */
[----:B------:R-:W-:Y:S02]  /*e5c0*/  ISETP.GE.AND P2, PT, R18, UR4, PT ;  /* 0x0000000412007c0c */ /* 0x000fe4000bf46270 */
[----:B------:R-:W-:Y:S02]  /*e5d0*/  CS2R R24, SRZ ;  /* 0x0000000000187805 */ /* 0x000fe4000001ff00 */
[----:B------:R-:W-:Y:S02]  /*e5e0*/  ISETP.GE.AND P1, PT, R0, UR4, PT ;  /* 0x0000000400007c0c */ /* 0x000fe4000bf26270 */
[----:B------:R-:W-:Y:S02]  /*e5f0*/  CS2R R26, SRZ ;  /* 0x00000000001a7805 */ /* 0x000fe4000001ff00 */
[----:B------:R-:W-:-:S02]  /*e600*/  ISETP.GE.AND P0, PT, R4, UR4, PT ;  /* 0x0000000404007c0c */ /* 0x000fc4000bf06270 */
[----:B------:R-:W-:Y:S02]  /*e610*/  CS2R R4, SRZ ;  /* 0x0000000000047805 */ /* 0x000fe4000001ff00 */
[----:B------:R-:W-:Y:S02]  /*e620*/  CS2R R6, SRZ ;  /* 0x0000000000067805 */ /* 0x000fe4000001ff00 */
[----:B------:R-:W-:Y:S02]  /*e630*/  CS2R R28, SRZ ;  /* 0x00000000001c7805 */ /* 0x000fe4000001ff00 */
[----:B------:R-:W-:Y:S02]  /*e640*/  CS2R R30, SRZ ;  /* 0x00000000001e7805 */ /* 0x000fe4000001ff00 */
[----:B--2---:R-:W-:Y:S01]  /*e650*/  @!P2 IADD3 R40, P3, R18, R21, RZ ;  /* 0x000000151228a210 */ /* 0x004fe20007f7e0ff */
[----:B------:R-:W-:Y:S02]  /*e660*/  @!P1 IMAD.SHL.U32 R46, R213, 0x10, RZ ;  /* 0x00000010d52e9824 */ /* 0x000fe400078e00ff */
[----:B------:R-:W-:-:S02]  /*e670*/  @!P0 IMAD.SHL.U32 R48, R214, 0x10, RZ ;  /* 0x00000010d6308824 */ /* 0x000fc400078e00ff */
[C---:B-1----:R-:W-:Y:S01]  /*e680*/  @!P2 IMAD.X R41, R3.reuse, 0x1, R19, P3 ;  /* 0x000000010329a824 */ /* 0x042fe200018e0613 */
[----:B------:R-:W-:Y:S02]  /*e690*/  @!P1 SHF.R.S32.HI R0, RZ, 0x1f, R46 ;  /* 0x0000001fff009819 */ /* 0x000fe4000001142e */
[C---:B------:R-:W-:Y:S02]  /*e6a0*/  @!P1 IADD3 R42, P5, R46.reuse, R21, RZ ;  /* 0x000000152e2a9210 */ /* 0x040fe40007fbe0ff */
[----:B----4-:R-:W-:Y:S02]  /*e6b0*/  @!P1 IADD3 R46, P4, R46, R39, RZ ;  /* 0x000000272e2e9210 */ /* 0x010fe40007f9e0ff */
[----:B------:R-:W-:Y:S02]  /*e6c0*/  CS2R R10, SRZ ;  /* 0x00000000000a7805 */ /* 0x000fe4000001ff00 */
[C---:B------:R-:W-:Y:S01]  /*e6d0*/  @!P0 IADD3 R38, P3, R48.reuse, R21, RZ ;  /* 0x0000001530268210 */ /* 0x040fe20007f7e0ff */
[----:B------:R-:W-:Y:S01]  /*e6e0*/  @!P1 IMAD.X R43, R3, 0x1, R0, P5 ;  /* 0x00000001032b9824 */ /* 0x000fe200028e0600 */
[----:B------:R-:W-:Y:S01]  /*e6f0*/  @!P0 SHF.R.S32.HI R8, RZ, 0x1f, R48 ;  /* 0x0000001fff088819 */ /* 0x000fe20000011430 */
[----:B---3--:R-:W-:Y:S01]  /*e700*/  @!P1 IMAD.X R47, R37, 0x1, R0, P4 ;  /* 0x00000001252f9824 */ /* 0x008fe200020e0600 */
[----:B------:R-:W-:-:S02]  /*e710*/  @!P0 IADD3 R48, P5, R48, R39, RZ ;  /* 0x0000002730308210 */ /* 0x000fc40007fbe0ff */
[----:B------:R-:W-:Y:S02]  /*e720*/  CS2R R32, SRZ ;  /* 0x0000000000207805 */ /* 0x000fe4000001ff00 */
[----:B------:R-:W-:Y:S01]  /*e730*/  @!P2 IADD3 R20, P4, R18, R39, RZ ;  /* 0x000000271214a210 */ /* 0x000fe20007f9e0ff */
[--C-:B------:R-:W-:Y:S01]  /*e740*/  @!P0 IMAD.X R39, R3, 0x1, R8.reuse, P3 ;  /* 0x0000000103278824 */ /* 0x100fe200018e0608 */
[----:B------:R-:W-:Y:S01]  /*e750*/  CS2R R34, SRZ ;  /* 0x0000000000227805 */ /* 0x000fe2000001ff00 */
[C---:B------:R-:W-:Y:S01]  /*e760*/  @!P0 IMAD.X R49, R37.reuse, 0x1, R8, P5 ;  /* 0x0000000125318824 */ /* 0x040fe200028e0608 */
[----:B------:R-:W-:Y:S02]  /*e770*/  CS2R R8, SRZ ;  /* 0x0000000000087805 */ /* 0x000fe4000001ff00 */
[----:B------:R-:W-:Y:S02]  /*e780*/  CS2R R12, SRZ ;  /* 0x00000000000c7805 */ /* 0x000fe4000001ff00 */
[----:B------:R-:W-:Y:S01]  /*e790*/  CS2R R14, SRZ ;  /* 0x00000000000e7805 */ /* 0x000fe2000001ff00 */
[----:B------:R-:W-:Y:S01]  /*e7a0*/  @!P2 IMAD.X R21, R37, 0x1, R19, P4 ;  /* 0x000000012515a824 */ /* 0x000fe200020e0613 */
[----:B------:R0:W5:Y:S04]  /*e7b0*/  @!P2 LD.E.128 R24, desc[UR42][R40.64] ;  /* 0x0000002a2818a980 */ /* 0x000168000c101d00 */
[----:B------:R0:W5:Y:S04]  /*e7c0*/  @!P2 LD.E.128 R4, desc[UR42][R20.64] ;  /* 0x0000002a1404a980 */ /* 0x000168000c101d00 */
[----:B------:R0:W5:Y:S04]  /*e7d0*/  @!P1 LD.E.128 R28, desc[UR42][R42.64] ;  /* 0x0000002a2a1c9980 */ /* 0x000168000c101d00 */
[----:B------:R0:W5:Y:S04]  /*e7e0*/  @!P1 LD.E.128 R8, desc[UR42][R46.64] ;  /* 0x0000002a2e089980 */ /* 0x000168000c101d00 */
[----:B------:R0:W5:Y:S04]  /*e7f0*/  @!P0 LD.E.128 R32, desc[UR42][R38.64] ;  /* 0x0000002a26208980 */ /* 0x000168000c101d00 */
[----:B------:R0:W5:Y:S02]  /*e800*/  @!P0 LD.E.128 R12, desc[UR42][R48.64] ;  /* 0x0000002a300c8980 */ /* 0x000164000c101d00 */
.L_x_5325:
[----:B------:R-:W-:Y:S05]  /*e810*/  BSYNC B1 ;  /* 0x0000000000017941 */ /* 0x000fea0003800000 */
.L_x_5324:
[----:B------:R-:W-:Y:S01]  /*e820*/  ULEA.HI UR4, UR37, UR37, URZ, 0x1 ;  /* 0x0000002525047291 */ /* 0x000fe2000f8f083f */
[----:B------:R-:W-:Y:S01]  /*e830*/  VIADDMNMX R0, R45, -R212, 0x80, PT ;  /* 0x000000802d007446 */ /* 0x000fe200038009d4 */
[----:B------:R-:W-:Y:S02]  /*e840*/  BSSY B1, `(.L_x_5326) ;  /* 0x0000008000017945 */ /* 0x000fe40003800000 */
[----:B------:R-:W-:Y:S01]  /*e850*/  ULOP3.LUT UR4, UR4, 0xfffffffe, URZ, 0xc0, !UPT ;  /* 0xfffffffe04047892 */ /* 0x000fe2000f8ec03f */
[----:B------:R-:W-:-:S03]  /*e860*/  ISETP.GE.AND P1, PT, R211, R0, PT ;  /* 0x00000000d300720c */ /* 0x000fc60003f26270 */
[----:B------:R-:W-:-:S06]  /*e870*/  UIADD3 UR4, UR37, -UR4, URZ ;  /* 0x8000000425047290 */ /* 0x000fcc000fffe03f */
[----:B-1----:R-:W-:-:S05]  /*e880*/  IMAD.U32 R3, RZ, RZ, UR4 ;  /* 0x00000004ff037e24 */ /* 0x002fca000f8e00ff */
[----:B------:R-:W-:-:S04]  /*e890*/  SHF.L.U32 R3, R3, 0x1f, RZ ;  /* 0x0000001f03037819 */ /* 0x000fc800000006ff */
[----:B------:R-:W1:Y:S02]  /*e8a0*/  SYNCS.PHASECHK.TRANS64.TRYWAIT P0, [R16+URZ+0x2a800], R3 ;  /* 0x02a80003100075a7 */ /* 0x000e64000800017f */
[----:B-1----:R-:W-:Y:S05]  /*e8b0*/  @!P0 BRA `(.L_x_5327) ;  /* 0x000001d800948947 */ /* 0x002fea0003800000 */
.L_x_5628:
[----:B------:R-:W-:Y:S05]  /*e8c0*/  BSYNC B1 ;  /* 0x0000000000017941 */ /* 0x000fea0003800000 */
.L_x_5326:
[----:B------:R-:W-:Y:S05]  /*e8d0*/  @P1 BRA `(.L_x_5312) ;  /* 0x0000002c00fc1947 */ /* 0x000fea0003800000 */
[----:B-1----:R-:W1:Y:S01]  /*e8e0*/  LDC R3, c[0x0][0x3f4] ;  /* 0x0000fd00ff037b82 */ /* 0x002e620000000800 */
[C---:B------:R-:W-:Y:S01]  /*e8f0*/  VIADD R0, R18.reuse, 0x20 ;  /* 0x0000002012007836 */ /* 0x040fe20000000000 */
[C---:B0-----:R-:W-:Y:S01]  /*e900*/  IADD3 R20, R18.reuse, 0x40, RZ ;  /* 0x0000004012147810 */ /* 0x041fe20007ffe0ff */
[----:B------:R-:W-:Y:S01]  /*e910*/  BSSY B1, `(.L_x_5328) ;  /* 0x0000101000017945 */ /* 0x000fe20003800000 */
[-C--:B-1----:R-:W-:Y:S02]  /*e920*/  ISETP.GE.AND P0, PT, R18, R3.reuse, PT ;  /* 0x000000031200720c */ /* 0x082fe40003f06270 */
[-C--:B------:R-:W-:Y:S02]  /*e930*/  ISETP.GE.AND P1, PT, R0, R3.reuse, PT ;  /* 0x000000030000720c */ /* 0x080fe40003f26270 */
[----:B------:R-:W-:-:S09]  /*e940*/  ISETP.GE.AND P2, PT, R20, R3, PT ;  /* 0x000000031400720c */ /* 0x000fd20003f46270 */
[----:B------:R-:W-:Y:S05]  /*e950*/  @P0 BRA `(.L_x_5329) ;  /* 0x0000000c00f00947 */ /* 0x000fea0003800000 */
[----:B------:R-:W4:Y:S01]  /*e960*/  LDL R67, [R1+0x48] ;  /* 0x0000480001437983 */ /* 0x000f220000100800 */
[----:B--2---:R-:W0:Y:S01]  /*e970*/  S2R R21, SR_TID.X ;  /* 0x0000000000157919 */ /* 0x004e220000002100 */
[----:B-----5:R-:W-:Y:S02]  /*e980*/  SHF.R.U32.HI R0, RZ, 0x8, R24 ;  /* 0x00000008ff007819 */ /* 0x020fe40000011618 */
[----:B------:R-:W-:Y:S01]  /*e990*/  LOP3.LUT R20, R24, 0xff, RZ, 0xc0, !PT ;  /* 0x000000ff18147812 */ /* 0x000fe200078ec0ff */
[----:B0-----:R-:W-:-:S05]  /*e9a0*/  VIADD R21, R21, 0xffffff80 ;  /* 0xffffff8015157836 */ /* 0x001fca0000000000 */
[----:B------:R-:W-:-:S04]  /*e9b0*/  LEA.HI R40, R21, R21, RZ, 0x1 ;  /* 0x0000001515287211 */ /* 0x000fc800078f08ff */
[----:B------:R-:W-:-:S05]  /*e9c0*/  LOP3.LUT R40, R40, 0xfffffffe, RZ, 0xc0, !PT ;  /* 0xfffffffe28287812 */ /* 0x000fca00078ec0ff */
[----:B------:R-:W-:Y:S01]  /*e9d0*/  IMAD.IADD R40, R21, 0x1, -R40 ;  /* 0x0000000115287824 */ /* 0x000fe200078e0a28 */
[----:B------:R-:W-:-:S04]  /*e9e0*/  LOP3.LUT R21, R0, 0xff, RZ, 0xc0, !PT ;  /* 0x000000ff00157812 */ /* 0x000fc800078ec0ff */
[----:B------:R-:W-:Y:S02]  /*e9f0*/  LEA.HI R0, R3, R40, RZ, 0x1c ;  /* 0x0000002803007211 */ /* 0x000fe400078fe0ff */
[----:B------:R-:W-:Y:S02]  /*ea00*/  PRMT R45, R21, 0x7604, R20 ;  /* 0x00007604152d7816 */ /* 0x000fe40000000014 */
[----:B------:R-:W-:-:S04]  /*ea10*/  SHF.R.S32.HI R21, RZ, 0x1f, R0 ;  /* 0x0000001fff157819 */ /* 0x000fc80000011400 */
[----:B------:R-:W-:Y:S01]  /*ea20*/  LEA.HI R20, R21, R0, RZ, 0x2 ;  /* 0x0000000015147211 */ /* 0x000fe200078f10ff */
[----:B------:R-:W-:-:S04]  /*ea30*/  IMAD.SHL.U32 R0, R0, 0x10, RZ ;  /* 0x0000001000007824 */ /* 0x000fc800078e00ff */
[----:B------:R-:W-:Y:S01]  /*ea40*/  IMAD.SHL.U32 R20, R20, 0x800, RZ ;  /* 0x0000080014147824 */ /* 0x000fe200078e00ff */
[----:B------:R-:W-:Y:S02]  /*ea50*/  LOP3.LUT R21, R215, 0x30, R0, 0xf8, !PT ;  /* 0x00000030d7157812 */ /* 0x000fe400078ef800 */
[----:B---3--:R-:W-:Y:S02]  /*ea60*/  SHF.R.U32.HI R37, RZ, 0x8, R25 ;  /* 0x00000008ff257819 */ /* 0x008fe40000011619 */
[----:B----4-:R-:W-:Y:S02]  /*ea70*/  SHF.R.U32.HI R39, RZ, 0x8, R26 ;  /* 0x00000008ff277819 */ /* 0x010fe4000001161a */
[----:B------:R-:W-:Y:S02]  /*ea80*/  LOP3.LUT R21, R21, R216, RZ, 0x3c, !PT ;  /* 0x000000d815157212 */ /* 0x000fe400078e3cff */
[----:B------:R-:W-:Y:S02]  /*ea90*/  LOP3.LUT R20, R20, 0xffffe000, RZ, 0xc0, !PT ;  /* 0xffffe00014147812 */ /* 0x000fe400078ec0ff */
[----:B------:R-:W-:-:S02]  /*eaa0*/  LOP3.LUT R36, R25, 0xff, RZ, 0xc0, !PT ;  /* 0x000000ff19247812 */ /* 0x000fc400078ec0ff */
[----:B------:R-:W-:Y:S02]  /*eab0*/  LOP3.LUT R38, R26, 0xff, RZ, 0xc0, !PT ;  /* 0x000000ff1a267812 */ /* 0x000fe400078ec0ff */
[----:B------:R-:W-:Y:S02]  /*eac0*/  LOP3.LUT R37, R37, 0xff, RZ, 0xc0, !PT ;  /* 0x000000ff25257812 */ /* 0x000fe400078ec0ff */
[----:B------:R-:W-:Y:S02]  /*ead0*/  LOP3.LUT R39, R39, 0xff, RZ, 0xc0, !PT ;  /* 0x000000ff27277812 */ /* 0x000fe400078ec0ff */
[----:B------:R-:W-:Y:S02]  /*eae0*/  IADD3 R21, R21, R217, R20 ;  /* 0x000000d915157210 */ /* 0x000fe40007ffe014 */
[----:B------:R-:W-:Y:S02]  /*eaf0*/  PRMT R46, R37, 0x7604, R36 ;  /* 0x00007604252e7816 */ /* 0x000fe40000000024 */
[----:B------:R-:W-:Y:S01]  /*eb00*/  PRMT R47, R39, 0x7604, R38 ;  /* 0x00007604272f7816 */ /* 0x000fe20000000026 */
[----:B------:R-:W-:Y:S01]  /*eb10*/  IMAD.IADD R0, R16, 0x1, R21 ;  /* 0x0000000110007824 */ /* 0x000fe200078e0215 */
[----:B------:R-:W-:-:S02]  /*eb20*/  SHF.R.U32.HI R37, RZ, 0x8, R27 ;  /* 0x00000008ff257819 */ /* 0x000fc4000001161b */
[----:B------:R-:W-:Y:S02]  /*eb30*/  SHF.R.U32.HI R39, RZ, 0x8, R4 ;  /* 0x00000008ff277819 */ /* 0x000fe40000011604 */
[----:B------:R-:W-:Y:S02]  /*eb40*/  SHF.R.U32.HI R40, RZ, 0x8, R5 ;  /* 0x00000008ff287819 */ /* 0x000fe40000011605 */
[----:B------:R-:W-:Y:S02]  /*eb50*/  LOP3.LUT R36, R27, 0xff, RZ, 0xc0, !PT ;  /* 0x000000ff1b247812 */ /* 0x000fe400078ec0ff */
[----:B------:R-:W-:Y:S02]  /*eb60*/  LOP3.LUT R38, R4, 0xff, RZ, 0xc0, !PT ;  /* 0x000000ff04267812 */ /* 0x000fe400078ec0ff */
[----:B------:R-:W-:Y:S02]  /*eb70*/  LOP3.LUT R37, R37, 0xff, RZ, 0xc0, !PT ;  /* 0x000000ff25257812 */ /* 0x000fe400078ec0ff */
[----:B------:R-:W-:-:S02]  /*eb80*/  LOP3.LUT R39, R39, 0xff, RZ, 0xc0, !PT ;  /* 0x000000ff27277812 */ /* 0x000fc400078ec0ff */
[----:B------:R-:W-:Y:S02]  /*eb90*/  LOP3.LUT R21, R40, 0xff, RZ, 0xc0, !PT ;  /* 0x000000ff28157812 */ /* 0x000fe400078ec0ff */
[----:B------:R-:W0:Y:S01]  /*eba0*/  LDS.128 R40, [R0+0x18400] ;  /* 0x0184000000287984 */ /* 0x000e220000000c00 */
[----:B------:R-:W-:Y:S02]  /*ebb0*/  PRMT R48, R37, 0x7604, R36 ;  /* 0x0000760425307816 */ /* 0x000fe40000000024 */
[----:B------:R-:W-:Y:S02]  /*ebc0*/  PRMT R53, R39, 0x7604, R38 ;  /* 0x0000760427357816 */ /* 0x000fe40000000026 */
[----:B------:R-:W-:Y:S02]  /*ebd0*/  SHF.R.U32.HI R52, RZ, 0x8, R7 ;  /* 0x00000008ff347819 */ /* 0x000fe40000011607 */
[----:B------:R-:W-:Y:S02]  /*ebe0*/  SHF.R.U32.HI R50, RZ, 0x8, R6 ;  /* 0x00000008ff327819 */ /* 0x000fe40000011606 */
[----:B------:R-:W-:-:S02]  /*ebf0*/  LOP3.LUT R51, R7, 0xff, RZ, 0xc0, !PT ;  /* 0x000000ff07337812 */ /* 0x000fc400078ec0ff */
[----:B------:R-:W-:Y:S02]  /*ec00*/  LOP3.LUT R52, R52, 0xff, RZ, 0xc0, !PT ;  /* 0x000000ff34347812 */ /* 0x000fe400078ec0ff */
[----:B------:R-:W-:Y:S02]  /*ec10*/  LOP3.LUT R20, R5, 0xff, RZ, 0xc0, !PT ;  /* 0x000000ff05147812 */ /* 0x000fe400078ec0ff */
[----:B------:R-:W-:Y:S02]  /*ec20*/  LOP3.LUT R49, R6, 0xff, RZ, 0xc0, !PT ;  /* 0x000000ff06317812 */ /* 0x000fe400078ec0ff */
[----:B------:R-:W-:Y:S02]  /*ec30*/  LOP3.LUT R50, R50, 0xff, RZ, 0xc0, !PT ;  /* 0x000000ff32327812 */ /* 0x000fe400078ec0ff */
[----:B------:R-:W-:Y:S02]  /*ec40*/  PRMT R52, R52, 0x7604, R51 ;  /* 0x0000760434347816 */ /* 0x000fe40000000033 */
[----:B------:R-:W-:-:S02]  /*ec50*/  PRMT R20, R21, 0x7604, R20 ;  /* 0x0000760415147816 */ /* 0x000fc40000000014 */
[----:B------:R-:W-:Y:S02]  /*ec60*/  SHF.R.U32.HI R51, RZ, 0x10, R5 ;  /* 0x00000010ff337819 */ /* 0x000fe40000011605 */
[----:B------:R-:W-:Y:S02]  /*ec70*/  SHF.R.U32.HI R21, RZ, 0x10, R25 ;  /* 0x00000010ff157819 */ /* 0x000fe40000011619 */
[----:B------:R-:W-:Y:S02]  /*ec80*/  PRMT R57, R50, 0x7604, R49 ;  /* 0x0000760432397816 */ /* 0x000fe40000000031 */
[----:B------:R-:W-:Y:S01]  /*ec90*/  SHF.R.U32.HI R49, RZ, 0x10, R27 ;  /* 0x00000010ff317819 */ /* 0x000fe2000001161b */
[----:B------:R-:W-:Y:S01]  /*eca0*/  IMAD.U32 R51, R51, 0x10000, RZ ;  /* 0x0001000033337824 */ /* 0x000fe200078e00ff */
[----:B------:R-:W-:Y:S01]  /*ecb0*/  SHF.R.U32.HI R59, RZ, 0x10, R7 ;  /* 0x00000010ff3b7819 */ /* 0x000fe20000011607 */
[----:B------:R-:W-:Y:S02]  /*ecc0*/  IMAD.U32 R21, R21, 0x10000, RZ ;  /* 0x0001000015157824 */ /* 0x000fe400078e00ff */
[----:B------:R-:W-:Y:S01]  /*ecd0*/  IMAD.U32 R49, R49, 0x10000, RZ ;  /* 0x0001000031317824 */ /* 0x000fe200078e00ff */
[----:B------:R-:W-:Y:S01]  /*ece0*/  LOP3.LUT R55, R20, 0xff0000, R51, 0xf8, !PT ;  /* 0x00ff000014377812 */ /* 0x000fe200078ef833 */
[----:B------:R-:W-:Y:S01]  /*ecf0*/  IMAD.U32 R59, R59, 0x10000, RZ ;  /* 0x000100003b3b7824 */ /* 0x000fe200078e00ff */
        /* <DEDUP_REMOVED lines=11> */
[----:B------:R-:W-:Y:S02]  /*edb0*/  F2FP.F16.E4M3.UNPACK_B R27, R55 ;  /* 0x00000037ff1b723e */ /* 0x000fe400020006ff */
[----:B0-----:R-:W-:-:S02]  /*edc0*/  F2FP.F16.E4M3.UNPACK_B R24, R41 ;  /* 0x00000029ff18723e */ /* 0x001fc400020006ff */
[----:B------:R-:W-:Y:S02]  /*edd0*/  F2FP.F16.E4M3.UNPACK_B R26, R52 ;  /* 0x00000034ff1a723e */ /* 0x000fe400020006ff */
[----:B------:R-:W-:Y:S01]  /*ede0*/  LOP3.LUT R56, R21, 0xff000000, R4, 0xf8, !PT ;  /* 0xff00000015387812 */ /* 0x000fe200078ef804 */
[----:B------:R-:W-:Y:S01]  /*edf0*/  HADD2.F32 R58, -RZ, R27.H0_H0 ;  /* 0x2000001bff3a7230 */ /* 0x000fe20000004100 */
[----:B------:R-:W-:Y:S01]  /*ee00*/  LOP3.LUT R57, R57, 0xff0000, R6, 0xf8, !PT ;  /* 0x00ff000039397812 */ /* 0x000fe200078ef806 */
[----:B------:R-:W-:Y:S02]  /*ee10*/  HADD2.F32 R5, -RZ, R24.H0_H0 ;  /* 0x20000018ff057230 */ /* 0x000fe40000004100 */
[----:B------:R-:W-:Y:S01]  /*ee20*/  HADD2.F32 R54, -RZ, R26.H0_H0 ;  /* 0x2000001aff367230 */ /* 0x000fe20000004100 */
[----:B------:R-:W-:Y:S02]  /*ee30*/  F2FP.F16.E4M3.UNPACK_B R47, R41.H1 ;  /* 0x00000029ff2f723e */ /* 0x000fe400030006ff */
[----:B------:R-:W-:-:S02]  /*ee40*/  F2FP.F16.E4M3.UNPACK_B R49, R43 ;  /* 0x0000002bff31723e */ /* 0x000fc400020006ff */
[----:B------:R-:W-:Y:S02]  /*ee50*/  F2FP.F16.E4M3.UNPACK_B R50, R43.H1 ;  /* 0x0000002bff32723e */ /* 0x000fe400030006ff */
[-C--:B------:R-:W-:Y:S02]  /*ee60*/  F2FP.F16.E4M3.UNPACK_B R41, R40.reuse ;  /* 0x00000028ff29723e */ /* 0x080fe400020006ff */
[----:B------:R-:W-:Y:S01]  /*ee70*/  F2FP.F16.E4M3.UNPACK_B R43, R40.H1 ;  /* 0x00000028ff2b723e */ /* 0x000fe200030006ff */
[----:B------:R-:W-:Y:S01]  /*ee80*/  FMUL.FTZ R40, R5, R58 ;  /* 0x0000003a05287220 */ /* 0x000fe20000410000 */
[----:B------:R-:W-:Y:S01]  /*ee90*/  LOP3.LUT R6, R57, 0xff000000, R6, 0xf8, !PT ;  /* 0xff00000039067812 */ /* 0x000fe200078ef806 */
[----:B------:R-:W-:Y:S01]  /*eea0*/  FMUL.FTZ R57, R5, R54 ;  /* 0x0000003605397220 */ /* 0x000fe20000410000 */
[----:B------:R-:W-:Y:S02]  /*eeb0*/  F2FP.F16.E4M3.UNPACK_B R55, R55.H1 ;  /* 0x00000037ff37723e */ /* 0x000fe400030006ff */
[----:B------:R-:W-:Y:S01]  /*eec0*/  F2FP.F16.E4M3.UNPACK_B R52, R52.H1 ;  /* 0x00000034ff34723e */ /* 0x000fe200030006ff */
[----:B------:R-:W-:Y:S01]  /*eed0*/  HADD2.F32 R24, -RZ, R24.H1_H1 ;  /* 0x30000018ff187230 */ /* 0x000fe20000004100 */
[----:B------:R-:W-:-:S02]  /*eee0*/  LOP3.LUT R59, R59, 0xff000000, R7, 0xf8, !PT ;  /* 0xff0000003b3b7812 */ /* 0x000fc400078ef807 */
[-C--:B------:R-:W-:Y:S02]  /*eef0*/  F2FP.F16.E4M3.UNPACK_B R7, R42.reuse ;  /* 0x0000002aff07723e */ /* 0x080fe400020006ff */
[----:B------:R-:W-:Y:S01]  /*ef00*/  F2FP.F16.E4M3.UNPACK_B R48, R42.H1 ;  /* 0x0000002aff30723e */ /* 0x000fe200030006ff */
[--C-:B------:R-:W-:Y:S02]  /*ef10*/  HADD2.F32 R42, -RZ, R52.reuse.H0_H0 ;  /* 0x20000034ff2a7230 */ /* 0x100fe40000004100 */
[----:B------:R-:W-:Y:S01]  /*ef20*/  HADD2.F32 R52, -RZ, R52.H1_H1 ;  /* 0x30000034ff347230 */ /* 0x000fe20000004100 */
[----:B------:R-:W0:Y:S02]  /*ef30*/  LDS.128 R36, [R67+0x18400] ;  /* 0x0184000043247984 */ /* 0x000e240000000c00 */
[----:B0-----:R-:W-:-:S05]  /*ef40*/  F2FP.F16.E4M3.UNPACK_B R21, R37 ;  /* 0x00000025ff15723e */ /* 0x001fca00020006ff */
[----:B------:R-:W-:Y:S01]  /*ef50*/  HADD2.F32 R25, -RZ, R21.H0_H0 ;  /* 0x20000015ff197230 */ /* 0x000fe20000004100 */
[----:B------:R-:W-:-:S04]  /*ef60*/  F2FP.F16.E4M3.UNPACK_B R45, R37.H1 ;  /* 0x00000025ff2d723e */ /* 0x000fc800030006ff */
[C---:B------:R-:W-:Y:S01]  /*ef70*/  FFMA.FTZ R5, R25.reuse, R54, -R40 ;  /* 0x0000003619057223 */ /* 0x040fe20000010828 */
[----:B------:R-:W-:Y:S01]  /*ef80*/  FFMA.FTZ R25, R25, R58, R57 ;  /* 0x0000003a19197223 */ /* 0x000fe20000010039 */
[----:B------:R-:W-:Y:S02]  /*ef90*/  HADD2.F32 R40, -RZ, R26.H1_H1 ;  /* 0x3000001aff287230 */ /* 0x000fe40000004100 */
[----:B------:R-:W-:Y:S02]  /*efa0*/  HADD2.F32 R54, -RZ, R27.H1_H1 ;  /* 0x3000001bff367230 */ /* 0x000fe40000004100 */
[----:B------:R-:W-:Y:S02]  /*efb0*/  HADD2.F32 R57, -RZ, R55.H0_H0 ;  /* 0x20000037ff397230 */ /* 0x000fe40000004100 */
[----:B------:R-:W-:Y:S02]  /*efc0*/  HADD2.F32 R26, -RZ, R47.H0_H0 ;  /* 0x2000002fff1a7230 */ /* 0x000fe40000004100 */
[----:B------:R-:W-:Y:S01]  /*efd0*/  FMUL.FTZ R58, R24, R54 ;  /* 0x00000036183a7220 */ /* 0x000fe20000410000 */
[----:B------:R-:W-:-:S02]  /*efe0*/  HADD2.F32 R21, -RZ, R21.H1_H1 ;  /* 0x30000015ff157230 */ /* 0x000fc40000004100 */
[----:B------:R-:W-:Y:S01]  /*eff0*/  FMUL.FTZ R61, R24, R40 ;  /* 0x00000028183d7220 */ /* 0x000fe20000410000 */
[----:B------:R-:W-:Y:S02]  /*f000*/  HADD2.F32 R27, -RZ, R45.H0_H0 ;  /* 0x2000002dff1b7230 */ /* 0x000fe40000004100 */
[CC--:B------:R-:W-:Y:S01]  /*f010*/  FMUL.FTZ R60, R26.reuse, R57.reuse ;  /* 0x000000391a3c7220 */ /* 0x0c0fe20000410000 */
[----:B------:R-:W-:Y:S01]  /*f020*/  FMUL.FTZ R62, R26, R42 ;  /* 0x0000002a1a3e7220 */ /* 0x000fe20000410000 */
[C---:B------:R-:W-:Y:S01]  /*f030*/  FFMA.FTZ R24, R21.reuse, R40, -R58 ;  /* 0x0000002815187223 */ /* 0x040fe2000001083a */
[----:B------:R-:W-:Y:S01]  /*f040*/  FFMA.FTZ R26, R21, R54, R61 ;  /* 0x00000036151a7223 */ /* 0x000fe2000001003d */
[C---:B------:R-:W-:Y:S01]  /*f050*/  FFMA.FTZ R21, R27.reuse, R42, -R60 ;  /* 0x0000002a1b157223 */ /* 0x040fe2000001083c */
[----:B------:R-:W-:Y:S01]  /*f060*/  FFMA.FTZ R27, R27, R57, R62 ;  /* 0x000000391b1b7223 */ /* 0x000fe2000001003e */
[----:B------:R-:W-:Y:S02]  /*f070*/  F2FP.F16.E4M3.UNPACK_B R57, R59 ;  /* 0x0000003bff39723e */ /* 0x000fe400020006ff */
[----:B------:R-:W-:Y:S01]  /*f080*/  F2FP.F16.E4M3.UNPACK_B R54, R53 ;  /* 0x00000035ff36723e */ /* 0x000fe200020006ff */
[----:B------:R-:W-:Y:S01]  /*f090*/  HADD2.F32 R58, -RZ, R55.H1_H1 ;  /* 0x30000037ff3a7230 */ /* 0x000fe20000004100 */
[----:B------:R-:W-:Y:S01]  /*f0a0*/  F2FP.F16.E4M3.UNPACK_B R46, R39 ;  /* 0x00000027ff2e723e */ /* 0x000fe200020006ff */
[----:B------:R-:W-:-:S02]  /*f0b0*/  HADD2.F32 R47, -RZ, R47.H1_H1 ;  /* 0x3000002fff2f7230 */ /* 0x000fc40000004100 */
[----:B------:R-:W-:Y:S02]  /*f0c0*/  HADD2.F32 R61, -RZ, R57.H0_H0 ;  /* 0x20000039ff3d7230 */ /* 0x000fe40000004100 */
[----:B------:R-:W-:Y:S02]  /*f0d0*/  HADD2.F32 R42, -RZ, R49.H0_H0 ;  /* 0x20000031ff2a7230 */ /* 0x000fe40000004100 */
[----:B------:R-:W-:Y:S02]  /*f0e0*/  HADD2.F32 R55, -RZ, R54.H0_H0 ;  /* 0x20000036ff377230 */ /* 0x000fe40000004100 */
[----:B------:R-:W-:Y:S01]  /*f0f0*/  FMUL.FTZ R60, R47, R58 ;  /* 0x0000003a2f3c7220 */ /* 0x000fe20000410000 */
[----:B------:R-:W-:Y:S02]  /*f100*/  HADD2.F32 R45, -RZ, R45.H1_H1 ;  /* 0x3000002dff2d7230 */ /* 0x000fe40000004100 */
[----:B------:R-:W-:Y:S01]  /*f110*/  FMUL.FTZ R63, R42, R61 ;  /* 0x0000003d2a3f7220 */ /* 0x000fe20000410000 */
[----:B------:R-:W-:-:S02]  /*f120*/  HADD2.F32 R40, -RZ, R46.H0_H0 ;  /* 0x2000002eff287230 */ /* 0x000fc40000004100 */
[----:B------:R-:W-:Y:S01]  /*f130*/  FMUL.FTZ R47, R47, R52 ;  /* 0x000000342f2f7220 */ /* 0x000fe20000410000 */
[----:B------:R-:W-:Y:S01]  /*f140*/  FMUL.FTZ R42, R42, R55 ;  /* 0x000000372a2a7220 */ /* 0x000fe20000410000 */
[----:B------:R-:W-:Y:S02]  /*f150*/  F2FP.F16.E4M3.UNPACK_B R59, R59.H1 ;  /* 0x0000003bff3b723e */ /* 0x000fe400030006ff */
[----:B------:R-:W-:Y:S01]  /*f160*/  F2FP.F16.E4M3.UNPACK_B R53, R53.H1 ;  /* 0x00000035ff35723e */ /* 0x000fe200030006ff */
[C---:B------:R-:W-:Y:S01]  /*f170*/  FFMA.FTZ R58, R45.reuse, R58, R47 ;  /* 0x0000003a2d3a7223 */ /* 0x040fe2000001002f */
[----:B------:R-:W-:Y:S01]  /*f180*/  FFMA.FTZ R61, R40, R61, R42 ;  /* 0x0000003d283d7223 */ /* 0x000fe2000001002a */
[----:B------:R-:W-:Y:S01]  /*f190*/  HADD2.F32 R54, -RZ, R54.H1_H1 ;  /* 0x30000036ff367230 */ /* 0x000fe20000004100 */
[----:B------:R-:W-:Y:S01]  /*f1a0*/  F2FP.F16.E4M3.UNPACK_B R39, R39.H1 ;  /* 0x00000027ff27723e */ /* 0x000fe200030006ff */
[----:B------:R-:W-:Y:S02]  /*f1b0*/  HADD2.F32 R57, -RZ, R57.H1_H1 ;  /* 0x30000039ff397230 */ /* 0x000fe40000004100 */
[----:B------:R-:W-:Y:S01]  /*f1c0*/  FFMA.FTZ R60, R45, R52, -R60 ;  /* 0x000000342d3c7223 */ /* 0x000fe2000001083c */
[----:B------:R-:W-:-:S02]  /*f1d0*/  HADD2.F32 R49, -RZ, R49.H1_H1 ;  /* 0x30000031ff317230 */ /* 0x000fc40000004100 */
[----:B------:R-:W-:Y:S02]  /*f1e0*/  HADD2.F32 R47, -RZ, R59.H0_H0 ;  /* 0x2000003bff2f7230 */ /* 0x000fe40000004100 */
[----:B------:R-:W-:Y:S02]  /*f1f0*/  HADD2.F32 R42, -RZ, R50.H0_H0 ;  /* 0x20000032ff2a7230 */ /* 0x000fe40000004100 */
[----:B------:R-:W-:Y:S02]  /*f200*/  HADD2.F32 R45, -RZ, R53.H0_H0 ;  /* 0x20000035ff2d7230 */ /* 0x000fe40000004100 */
[----:B------:R-:W-:Y:S01]  /*f210*/  FFMA.FTZ R63, R40, R55, -R63 ;  /* 0x00000037283f7223 */ /* 0x000fe2000001083f */
[C---:B------:R-:W-:Y:S01]  /*f220*/  FMUL.FTZ R55, R49.reuse, R57 ;  /* 0x0000003931377220 */ /* 0x040fe20000410000 */
[----:B------:R-:W-:Y:S01]  /*f230*/  FMUL.FTZ R52, R49, R54 ;  /* 0x0000003631347220 */ /* 0x000fe20000410000 */
[----:B------:R-:W-:Y:S02]  /*f240*/  HADD2.F32 R46, -RZ, R46.H1_H1 ;  /* 0x3000002eff2e7230 */ /* 0x000fe40000004100 */
[----:B------:R-:W-:Y:S01]  /*f250*/  FMUL.FTZ R49, R42, R47 ;  /* 0x0000002f2a317220 */ /* 0x000fe20000410000 */
[----:B------:R-:W-:-:S02]  /*f260*/  HADD2.F32 R40, -RZ, R39.H0_H0 ;  /* 0x20000027ff287230 */ /* 0x000fc40000004100 */
[----:B------:R-:W-:Y:S01]  /*f270*/  FMUL.FTZ R42, R42, R45 ;  /* 0x0000002d2a2a7220 */ /* 0x000fe20000410000 */
[----:B------:R-:W-:-:S03]  /*f280*/  FFMA.FTZ R64, R46, R57, R52 ;  /* 0x000000392e407223 */ /* 0x000fc60000010034 */
[C---:B------:R-:W-:Y:S01]  /*f290*/  FFMA.FTZ R65, R40.reuse, R47, R42 ;  /* 0x0000002f28417223 */ /* 0x040fe2000001002a */
[----:B------:R-:W-:Y:S01]  /*f2a0*/  FFMA.FTZ R57, R40, R45, -R49 ;  /* 0x0000002d28397223 */ /* 0x000fe20000010831 */
[----:B------:R-:W-:Y:S02]  /*f2b0*/  F2FP.F16.E4M3.UNPACK_B R47, R56.H1 ;  /* 0x00000038ff2f723e */ /* 0x000fe400030006ff */
[----:B------:R-:W-:Y:S01]  /*f2c0*/  F2FP.F16.E4M3.UNPACK_B R45, R51.H1 ;  /* 0x00000033ff2d723e */ /* 0x000fe200030006ff */
[----:B------:R-:W-:Y:S01]  /*f2d0*/  HADD2.F32 R53, -RZ, R53.H1_H1 ;  /* 0x30000035ff357230 */ /* 0x000fe20000004100 */
[-C--:B------:R-:W-:Y:S01]  /*f2e0*/  F2FP.F16.E4M3.UNPACK_B R37, R36.reuse ;  /* 0x00000024ff25723e */ /* 0x080fe200020006ff */
[----:B------:R-:W-:Y:S01]  /*f2f0*/  HADD2.F32 R59, -RZ, R59.H1_H1 ;  /* 0x3000003bff3b7230 */ /* 0x000fe20000004100 */
[----:B------:R-:W-:Y:S01]  /*f300*/  F2FP.F16.E4M3.UNPACK_B R36, R36.H1 ;  /* 0x00000024ff24723e */ /* 0x000fe200030006ff */
[----:B------:R-:W-:Y:S02]  /*f310*/  HADD2.F32 R50, -RZ, R50.H1_H1 ;  /* 0x30000032ff327230 */ /* 0x000fe40000004100 */
[----:B------:R-:W-:Y:S01]  /*f320*/  FFMA.FTZ R62, R46, R54, -R55 ;  /* 0x000000362e3e7223 */ /* 0x000fe20000010837 */
[----:B------:R-:W-:-:S02]  /*f330*/  HADD2.F32 R49, -RZ, R47.H0_H0 ;  /* 0x2000002fff317230 */ /* 0x000fc40000004100 */
[----:B------:R-:W-:Y:S02]  /*f340*/  HADD2.F32 R42, -RZ, R43.H0_H0 ;  /* 0x2000002bff2a7230 */ /* 0x000fe40000004100 */
[----:B------:R-:W-:Y:S02]  /*f350*/  HADD2.F32 R46, -RZ, R45.H0_H0 ;  /* 0x2000002dff2e7230 */ /* 0x000fe40000004100 */
[C---:B------:R-:W-:Y:S01]  /*f360*/  FMUL.FTZ R55, R50.reuse, R59 ;  /* 0x0000003b32377220 */ /* 0x040fe20000410000 */
[----:B------:R-:W-:Y:S02]  /*f370*/  HADD2.F32 R40, -RZ, R39.H1_H1 ;  /* 0x30000027ff287230 */ /* 0x000fe40000004100 */
[----:B------:R-:W-:Y:S01]  /*f380*/  FMUL.FTZ R52, R50, R53 ;  /* 0x0000003532347220 */ /* 0x000fe20000410000 */
[----:B------:R-:W-:Y:S02]  /*f390*/  HADD2.F32 R39, -RZ, R36.H0_H0 ;  /* 0x20000024ff277230 */ /* 0x000fe40000004100 */
[----:B------:R-:W-:Y:S01]  /*f3a0*/  FMUL.FTZ R50, R42, R49 ;  /* 0x000000312a327220 */ /* 0x000fe20000410000 */
[----:B------:R-:W-:-:S02]  /*f3b0*/  HADD2.F32 R47, -RZ, R47.H1_H1 ;  /* 0x3000002fff2f7230 */ /* 0x000fc40000004100 */
[----:B------:R-:W-:Y:S01]  /*f3c0*/  FMUL.FTZ R42, R42, R46 ;  /* 0x0000002e2a2a7220 */ /* 0x000fe20000410000 */
[----:B------:R-:W-:Y:S01]  /*f3d0*/  HADD2.F32 R43, -RZ, R43.H1_H1 ;  /* 0x3000002bff2b7230 */ /* 0x000fe20000004100 */
[----:B------:R-:W-:Y:S01]  /*f3e0*/  F2FP.F16.E4M3.UNPACK_B R56, R56 ;  /* 0x00000038ff38723e */ /* 0x000fe200020006ff */
[----:B------:R-:W-:Y:S02]  /*f3f0*/  HADD2.F32 R45, -RZ, R45.H1_H1 ;  /* 0x3000002dff2d7230 */ /* 0x000fe40000004100 */
[C---:B------:R-:W-:Y:S01]  /*f400*/  FFMA.FTZ R66, R40.reuse, R53, -R55 ;  /* 0x0000003528427223 */ /* 0x040fe20000010837 */
[----:B------:R-:W-:Y:S01]  /*f410*/  FFMA.FTZ R68, R40, R59, R52 ;  /* 0x0000003b28447223 */ /* 0x000fe20000010034 */
[----:B------:R-:W-:Y:S02]  /*f420*/  HADD2.F32 R36, -RZ, R36.H1_H1 ;  /* 0x30000024ff247230 */ /* 0x000fe40000004100 */
[C---:B------:R-:W-:Y:S01]  /*f430*/  FFMA.FTZ R50, R39.reuse, R46, -R50 ;  /* 0x0000002e27327223 */ /* 0x040fe20000010832 */
[----:B------:R-:W-:Y:S01]  /*f440*/  FFMA.FTZ R49, R39, R49, R42 ;  /* 0x0000003127317223 */ /* 0x000fe2000001002a */
[----:B------:R-:W-:Y:S01]  /*f450*/  F2FP.F16.E4M3.UNPACK_B R51, R51 ;  /* 0x00000033ff33723e */ /* 0x000fe200020006ff */
[C---:B------:R-:W-:Y:S01]  /*f460*/  FMUL.FTZ R53, R43.reuse, R47 ;  /* 0x0000002f2b357220 */ /* 0x040fe20000410000 */
[----:B------:R-:W-:Y:S01]  /*f470*/  FMUL.FTZ R40, R43, R45 ;  /* 0x0000002d2b287220 */ /* 0x000fe20000410000 */
[----:B------:R-:W-:-:S02]  /*f480*/  HADD2.F32 R42, -RZ, R56.H0_H0 ;  /* 0x20000038ff2a7230 */ /* 0x000fc40000004100 */
[----:B------:R-:W-:Y:S02]  /*f490*/  HADD2.F32 R39, -RZ, R41.H0_H0 ;  /* 0x20000029ff277230 */ /* 0x000fe40000004100 */
[C---:B------:R-:W-:Y:S01]  /*f4a0*/  FFMA.FTZ R53, R36.reuse, R45, -R53 ;  /* 0x0000002d24357223 */ /* 0x040fe20000010835 */
[----:B------:R-:W-:Y:S01]  /*f4b0*/  FFMA.FTZ R52, R36, R47, R40 ;  /* 0x0000002f24347223 */ /* 0x000fe20000010028 */
[----:B------:R-:W-:Y:S02]  /*f4c0*/  HADD2.F32 R40, -RZ, R51.H0_H0 ;  /* 0x20000033ff287230 */ /* 0x000fe40000004100 */
[----:B------:R-:W-:Y:S02]  /*f4d0*/  HADD2.F32 R36, -RZ, R37.H0_H0 ;  /* 0x20000025ff247230 */ /* 0x000fe40000004100 */
[----:B------:R-:W-:Y:S01]  /*f4e0*/  FMUL.FTZ R43, R39, R42 ;  /* 0x0000002a272b7220 */ /* 0x000fe20000410000 */
[----:B------:R-:W-:Y:S02]  /*f4f0*/  HADD2.F32 R56, -RZ, R56.H1_H1 ;  /* 0x30000038ff387230 */ /* 0x000fe40000004100 */
[----:B------:R-:W-:-:S02]  /*f500*/  HADD2.F32 R41, -RZ, R41.H1_H1 ;  /* 0x30000029ff297230 */ /* 0x000fc40000004100 */
[-C--:B------:R-:W-:Y:S01]  /*f510*/  FMUL.FTZ R39, R39, R40.reuse ;  /* 0x0000002827277220 */ /* 0x080fe20000410000 */
[C---:B------:R-:W-:Y:S01]  /*f520*/  FFMA.FTZ R45, R36.reuse, R40, -R43 ;  /* 0x00000028242d7223 */ /* 0x040fe2000001082b */
[----:B------:R-:W-:Y:S01]  /*f530*/  HADD2.F32 R40, -RZ, R51.H1_H1 ;  /* 0x30000033ff287230 */ /* 0x000fe20000004100 */
[----:B------:R-:W-:Y:S01]  /*f540*/  F2FP.F16.E4M3.UNPACK_B R43, R6.H1 ;  /* 0x00000006ff2b723e */ /* 0x000fe200030006ff */
[----:B------:R-:W-:Y:S02]  /*f550*/  HADD2.F32 R37, -RZ, R37.H1_H1 ;  /* 0x30000025ff257230 */ /* 0x000fe40000004100 */
[C---:B------:R-:W-:Y:S01]  /*f560*/  FMUL.FTZ R46, R41.reuse, R56 ;  /* 0x00000038292e7220 */ /* 0x040fe20000410000 */
[----:B------:R-:W-:Y:S01]  /*f570*/  FFMA.FTZ R42, R36, R42, R39 ;  /* 0x0000002a242a7223 */ /* 0x000fe20000010027 */
[----:B------:R-:W-:Y:S01]  /*f580*/  F2FP.F16.E4M3.UNPACK_B R4, R38 ;  /* 0x00000026ff04723e */ /* 0x000fe200020006ff */
[----:B------:R-:W-:Y:S01]  /*f590*/  FMUL.FTZ R41, R41, R40 ;  /* 0x0000002829297220 */ /* 0x000fe20000410000 */
[----:B------:R-:W-:Y:S01]  /*f5a0*/  F2FP.F16.E4M3.UNPACK_B R36, R20.H1 ;  /* 0x00000014ff24723e */ /* 0x000fe200030006ff */
[----:B------:R-:W-:Y:S01]  /*f5b0*/  FFMA.FTZ R46, R37, R40, -R46 ;  /* 0x00000028252e7223 */ /* 0x000fe2000001082e */
[----:B------:R-:W-:Y:S01]  /*f5c0*/  F2FP.F16.E4M3.UNPACK_B R38, R38.H1 ;  /* 0x00000026ff26723e */ /* 0x000fe200030006ff */
[----:B------:R-:W-:-:S02]  /*f5d0*/  HADD2.F32 R40, -RZ, R43.H0_H0 ;  /* 0x2000002bff287230 */ /* 0x000fc40000004100 */
[----:B------:R-:W-:Y:S02]  /*f5e0*/  HADD2.F32 R39, -RZ, R48.H0_H0 ;  /* 0x20000030ff277230 */ /* 0x000fe40000004100 */
[----:B------:R-:W-:Y:S01]  /*f5f0*/  FFMA.FTZ R47, R37, R56, R41 ;  /* 0x00000038252f7223 */ /* 0x000fe20000010029 */
[--C-:B------:R-:W-:Y:S02]  /*f600*/  HADD2.F32 R37, -RZ, R36.reuse.H0_H0 ;  /* 0x20000024ff257230 */ /* 0x100fe40000004100 */
[----:B------:R-:W-:Y:S02]  /*f610*/  HADD2.F32 R41, -RZ, R36.H1_H1 ;  /* 0x30000024ff297230 */ /* 0x000fe40000004100 */
[----:B------:R-:W-:Y:S01]  /*f620*/  FMUL.FTZ R51, R39, R40 ;  /* 0x0000002827337220 */ /* 0x000fe20000410000 */
[----:B------:R-:W-:Y:S02]  /*f630*/  HADD2.F32 R36, -RZ, R38.H0_H0 ;  /* 0x20000026ff247230 */ /* 0x000fe40000004100 */
[----:B------:R-:W-:-:S02]  /*f640*/  HADD2.F32 R43, -RZ, R43.H1_H1 ;  /* 0x3000002bff2b7230 */ /* 0x000fc40000004100 */
[----:B------:R-:W-:Y:S02]  /*f650*/  HADD2.F32 R48, -RZ, R48.H1_H1 ;  /* 0x30000030ff307230 */ /* 0x000fe40000004100 */
[-C--:B------:R-:W-:Y:S01]  /*f660*/  FMUL.FTZ R39, R39, R37.reuse ;  /* 0x0000002527277220 */ /* 0x080fe20000410000 */
[----:B------:R-:W-:Y:S01]  /*f670*/  FFMA.FTZ R51, R36, R37, -R51 ;  /* 0x0000002524337223 */ /* 0x000fe20000010833 */
[----:B------:R-:W-:Y:S01]  /*f680*/  HADD2.F32 R38, -RZ, R38.H1_H1 ;  /* 0x30000026ff267230 */ /* 0x000fe20000004100 */
[----:B------:R-:W-:Y:S01]  /*f690*/  F2FP.F16.E4M3.UNPACK_B R20, R20 ;  /* 0x00000014ff14723e */ /* 0x000fe200020006ff */
[C---:B------:R-:W-:Y:S01]  /*f6a0*/  FMUL.FTZ R37, R48.reuse, R43 ;  /* 0x0000002b30257220 */ /* 0x040fe20000410000 */
[----:B------:R-:W-:Y:S01]  /*f6b0*/  F2FP.F16.E4M3.UNPACK_B R6, R6 ;  /* 0x00000006ff06723e */ /* 0x000fe200020006ff */
[-C--:B------:R-:W-:Y:S01]  /*f6c0*/  FMUL.FTZ R54, R48, R41.reuse ;  /* 0x0000002930367220 */ /* 0x080fe20000410000 */
[----:B------:R-:W-:Y:S01]  /*f6d0*/  FFMA.FTZ R40, R36, R40, R39 ;  /* 0x0000002824287223 */ /* 0x000fe20000010027 */
[----:B------:R-:W-:Y:S01]  /*f6e0*/  FFMA.FTZ R48, R38, R41, -R37 ;  /* 0x0000002926307223 */ /* 0x000fe20000010825 */
[----:B------:R-:W-:-:S02]  /*f6f0*/  HADD2.F32 R37, -RZ, R20.H0_H0 ;  /* 0x20000014ff257230 */ /* 0x000fc40000004100 */
[----:B------:R-:W-:Y:S01]  /*f700*/  FFMA.FTZ R55, R38, R43, R54 ;  /* 0x0000002b26377223 */ /* 0x000fe20000010036 */
[----:B------:R-:W-:Y:S02]  /*f710*/  HADD2.F32 R36, -RZ, R20.H1_H1 ;  /* 0x30000014ff247230 */ /* 0x000fe40000004100 */
[--C-:B------:R-:W-:Y:S02]  /*f720*/  HADD2.F32 R39, -RZ, R6.reuse.H0_H0 ;  /* 0x20000006ff277230 */ /* 0x100fe40000004100 */
[--C-:B------:R-:W-:Y:S02]  /*f730*/  HADD2.F32 R20, -RZ, R7.reuse.H0_H0 ;  /* 0x20000007ff147230 */ /* 0x100fe40000004100 */
[----:B------:R-:W-:Y:S02]  /*f740*/  HADD2.F32 R38, -RZ, R6.H1_H1 ;  /* 0x30000006ff267230 */ /* 0x000fe40000004100 */
[----:B------:R-:W-:Y:S02]  /*f750*/  HADD2.F32 R7, -RZ, R7.H1_H1 ;  /* 0x30000007ff077230 */ /* 0x000fe40000004100 */
[----:B------:R-:W-:Y:S01]  /*f760*/  FMUL.FTZ R41, R20, R39 ;  /* 0x0000002714297220 */ /* 0x000fe20000410000 */
[----:B------:R-:W-:-:S02]  /*f770*/  HADD2.F32 R6, -RZ, R4.H0_H0 ;  /* 0x20000004ff067230 */ /* 0x000fc40000004100 */
[-C--:B------:R-:W-:Y:S01]  /*f780*/  FMUL.FTZ R20, R20, R37.reuse ;  /* 0x0000002514147220 */ /* 0x080fe20000410000 */
[----:B------:R-:W-:Y:S02]  /*f790*/  HADD2.F32 R4, -RZ, R4.H1_H1 ;  /* 0x30000004ff047230 */ /* 0x000fe40000004100 */
[C---:B------:R-:W-:Y:S01]  /*f7a0*/  FMUL.FTZ R43, R7.reuse, R38 ;  /* 0x00000026072b7220 */ /* 0x040fe20000410000 */
        /* <DEDUP_REMOVED lines=18> */
[----:B------:R-:W-:-:S02]  /*f8d0*/  F2FP.SATFINITE.E4M3.F32.PACK_AB_MERGE_C R27, R64, R61, R65 ;  /* 0x0000003d401b723e */ /* 0x000fc40004807041 */
[----:B------:R-:W-:Y:S02]  /*f8e0*/  F2FP.SATFINITE.E4M3.F32.PACK_AB_MERGE_C R24, R47, R42, R49 ;  /* 0x0000002a2f18723e */ /* 0x000fe40004807031 */
[----:B------:R-:W-:Y:S01]  /*f8f0*/  F2FP.SATFINITE.E4M3.F32.PACK_AB_MERGE_C R26, R37, R20, R40 ;  /* 0x00000014251a723e */ /* 0x000fe20004807028 */
[----:B------:R0:W-:Y:S04]  /*f900*/  STS.128 [R67+0x18400], R4 ;  /* 0x0184000443007388 */ /* 0x0001e80000000c00 */
[----:B------:R0:W-:Y:S02]  /*f910*/  STS.128 [R0+0x18400], R24 ;  /* 0x0184001800007388 */ /* 0x0001e40000000c00 */
.L_x_5329:
[----:B------:R-:W-:Y:S05]  /*f920*/  BSYNC B1 ;  /* 0x0000000000017941 */ /* 0x000fea0003800000 */
.L_x_5328:
[----:B------:R-:W-:Y:S04]  /*f930*/  BSSY B1, `(.L_x_5330) ;  /* 0x0000101000017945 */ /* 0x000fe80003800000 */
[----:B------:R-:W-:Y:S05]  /*f940*/  @P1 BRA `(.L_x_5331) ;  /* 0x0000000c00fc1947 */ /* 0x000fea0003800000 */
[----:B------:R-:W4:Y:S01]  /*f950*/  LDL R61, [R1+0x44] ;  /* 0x00004400013d7983 */ /* 0x000f220000100800 */
[----:B0----5:R-:W-:Y:S02]  /*f960*/  SHF.R.U32.HI R0, RZ, 0x8, R28 ;  /* 0x00000008ff007819 */ /* 0x021fe4000001161c */
[----:B------:R-:W-:Y:S02]  /*f970*/  LOP3.LUT R5, R28, 0xff, RZ, 0xc0, !PT ;  /* 0x000000ff1c057812 */ /* 0x000fe400078ec0ff */
[----:B------:R-:W-:Y:S02]  /*f980*/  LOP3.LUT R4, R0, 0xff, RZ, 0xc0, !PT ;  /* 0x000000ff00047812 */ /* 0x000fe400078ec0ff */
[----:B------:R-:W-:Y:S02]  /*f990*/  LEA.HI R0, R3, R213, RZ, 0x1c ;  /* 0x000000d503007211 */ /* 0x000fe400078fe0ff */
[----:B---3--:R-:W-:Y:S02]  /*f9a0*/  PRMT R37, R4, 0x7604, R5 ;  /* 0x0000760404257816 */ /* 0x008fe40000000005 */
[----:B------:R-:W-:-:S02]  /*f9b0*/  SHF.R.S32.HI R5, RZ, 0x1f, R0 ;  /* 0x0000001fff057819 */ /* 0x000fc40000011400 */
[----:B------:R-:W-:Y:S02]  /*f9c0*/  SHF.R.U32.HI R24, RZ, 0x8, R31 ;  /* 0x00000008ff187819 */ /* 0x000fe4000001161f */
[----:B------:R-:W-:Y:S01]  /*f9d0*/  LEA.HI R4, R5, R0, RZ, 0x2 ;  /* 0x0000000005047211 */ /* 0x000fe200078f10ff */
[----:B------:R-:W-:Y:S01]  /*f9e0*/  IMAD.SHL.U32 R0, R0, 0x10, RZ ;  /* 0x0000001000007824 */ /* 0x000fe200078e00ff */
[----:B--2---:R-:W-:Y:S02]  /*f9f0*/  LOP3.LUT R21, R31, 0xff, RZ, 0xc0, !PT ;  /* 0x000000ff1f157812 */ /* 0x004fe400078ec0ff */
[----:B------:R-:W-:Y:S01]  /*fa00*/  SHF.R.U32.HI R20, RZ, 0x8, R8 ;  /* 0x00000008ff147819 */ /* 0x000fe20000011608 */
[----:B------:R-:W-:Y:S01]  /*fa10*/  IMAD.SHL.U32 R4, R4, 0x800, RZ ;  /* 0x0000080004047824 */ /* 0x000fe200078e00ff */
[----:B------:R-:W-:Y:S02]  /*fa20*/  LOP3.LUT R5, R215, 0x30, R0, 0xf8, !PT ;  /* 0x00000030d7057812 */ /* 0x000fe400078ef800 */
[----:B------:R-:W-:-:S02]  /*fa30*/  LOP3.LUT R0, R24, 0xff, RZ, 0xc0, !PT ;  /* 0x000000ff18007812 */ /* 0x000fc400078ec0ff */
[----:B------:R-:W-:Y:S02]  /*fa40*/  SHF.R.U32.HI R6, RZ, 0x8, R29 ;  /* 0x00000008ff067819 */ /* 0x000fe4000001161d */
[----:B------:R-:W-:Y:S02]  /*fa50*/  LOP3.LUT R25, R8, 0xff, RZ, 0xc0, !PT ;  /* 0x000000ff08197812 */ /* 0x000fe400078ec0ff */
[----:B------:R-:W-:Y:S02]  /*fa60*/  LOP3.LUT R20, R20, 0xff, RZ, 0xc0, !PT ;  /* 0x000000ff14147812 */ /* 0x000fe400078ec0ff */
[----:B------:R-:W-:Y:S02]  /*fa70*/  PRMT R41, R0, 0x7604, R21 ;  /* 0x0000760400297816 */ /* 0x000fe40000000015 */
[----:B------:R-:W-:Y:S02]  /*fa80*/  LOP3.LUT R5, R5, R216, RZ, 0x3c, !PT ;  /* 0x000000d805057212 */ /* 0x000fe400078e3cff */
[----:B------:R-:W-:-:S02]  /*fa90*/  LOP3.LUT R4, R4, 0xffffe000, RZ, 0xc0, !PT ;  /* 0xffffe00004047812 */ /* 0x000fc400078ec0ff */
[----:B------:R-:W-:Y:S02]  /*faa0*/  SHF.R.U32.HI R0, RZ, 0x8, R9 ;  /* 0x00000008ff007819 */ /* 0x000fe40000011609 */
[----:B------:R-:W-:Y:S02]  /*fab0*/  LOP3.LUT R7, R29, 0xff, RZ, 0xc0, !PT ;  /* 0x000000ff1d077812 */ /* 0x000fe400078ec0ff */
[----:B------:R-:W-:Y:S02]  /*fac0*/  LOP3.LUT R6, R6, 0xff, RZ, 0xc0, !PT ;  /* 0x000000ff06067812 */ /* 0x000fe400078ec0ff */
[----:B------:R-:W-:Y:S02]  /*fad0*/  PRMT R45, R20, 0x7604, R25 ;  /* 0x00007604142d7816 */ /* 0x000fe40000000019 */
[----:B------:R-:W-:Y:S02]  /*fae0*/  IADD3 R21, R5, R217, R4 ;  /* 0x000000d905157210 */ /* 0x000fe40007ffe004 */
[----:B------:R-:W-:-:S02]  /*faf0*/  LOP3.LUT R25, R9, 0xff, RZ, 0xc0, !PT ;  /* 0x000000ff09197812 */ /* 0x000fc400078ec0ff */
[----:B------:R-:W-:Y:S02]  /*fb00*/  SHF.R.U32.HI R24, RZ, 0x8, R11 ;  /* 0x00000008ff187819 */ /* 0x000fe4000001160b */
[----:B------:R-:W-:Y:S02]  /*fb10*/  LOP3.LUT R0, R0, 0xff, RZ, 0xc0, !PT ;  /* 0x000000ff00007812 */ /* 0x000fe400078ec0ff */
[----:B------:R-:W-:Y:S02]  /*fb20*/  SHF.R.U32.HI R20, RZ, 0x8, R10 ;  /* 0x00000008ff147819 */ /* 0x000fe4000001160a */
[----:B------:R-:W-:Y:S02]  /*fb30*/  PRMT R36, R6, 0x7604, R7 ;  /* 0x0000760406247816 */ /* 0x000fe40000000007 */
[----:B------:R-:W-:Y:S02]  /*fb40*/  SHF.R.U32.HI R6, RZ, 0x8, R30 ;  /* 0x00000008ff067819 */ /* 0x000fe4000001161e */
[----:B------:R-:W-:-:S02]  /*fb50*/  LOP3.LUT R27, R10, 0xff, RZ, 0xc0, !PT ;  /* 0x000000ff0a1b7812 */ /* 0x000fc400078ec0ff */
[----:B------:R-:W-:Y:S02]  /*fb60*/  LOP3.LUT R24, R24, 0xff, RZ, 0xc0, !PT ;  /* 0x000000ff18187812 */ /* 0x000fe400078ec0ff */
[----:B------:R-:W-:Y:S01]  /*fb70*/  PRMT R49, R0, 0x7604, R25 ;  /* 0x0000760400317816 */ /* 0x000fe20000000019 */
[----:B------:R-:W-:Y:S01]  /*fb80*/  IMAD.IADD R0, R16, 0x1, R21 ;  /* 0x0000000110007824 */ /* 0x000fe200078e0215 */
[----:B------:R-:W-:Y:S02]  /*fb90*/  LOP3.LUT R20, R20, 0xff, RZ, 0xc0, !PT ;  /* 0x000000ff14147812 */ /* 0x000fe400078ec0ff */
[----:B------:R-:W-:Y:S02]  /*fba0*/  LOP3.LUT R43, R11, 0xff, RZ, 0xc0, !PT ;  /* 0x000000ff0b2b7812 */ /* 0x000fe400078ec0ff */
[----:B------:R-:W-:Y:S02]  /*fbb0*/  LOP3.LUT R7, R30, 0xff, RZ, 0xc0, !PT ;  /* 0x000000ff1e077812 */ /* 0x000fe400078ec0ff */
[----:B------:R-:W-:-:S02]  /*fbc0*/  LOP3.LUT R6, R6, 0xff, RZ, 0xc0, !PT ;  /* 0x000000ff06067812 */ /* 0x000fc400078ec0ff */
[----:B------:R-:W-:Y:S02]  /*fbd0*/  PRMT R51, R20, 0x7604, R27 ;  /* 0x0000760414337816 */ /* 0x000fe4000000001b */
[----:B------:R-:W-:Y:S02]  /*fbe0*/  PRMT R53, R24, 0x7604, R43 ;  /* 0x0000760418357816 */ /* 0x000fe4000000002b */
[----:B------:R-:W0:Y:S01]  /*fbf0*/  LDS.128 R24, [R0+0x18400] ;  /* 0x0184000000187984 */ /* 0x000e220000000c00 */
[----:B----4-:R-:W-:Y:S02]  /*fc00*/  PRMT R39, R6, 0x7604, R7 ;  /* 0x0000760406277816 */ /* 0x010fe40000000007 */
        /* <DEDUP_REMOVED lines=13> */
[----:B------:R-:W-:Y:S02]  /*fce0*/  SHF.R.U32.HI R38, RZ, 0x10, R10 ;  /* 0x00000010ff267819 */ /* 0x000fe4000001160a */
[----:B------:R-:W-:-:S02]  /*fcf0*/  PRMT R49, R36, 0x7054, R49 ;  /* 0x0000705424317816 */ /* 0x000fc40000000031 */
[----:B------:R-:W-:Y:S02]  /*fd00*/  LOP3.LUT R40, R40, 0xff, RZ, 0xc0, !PT ;  /* 0x000000ff28287812 */ /* 0x000fe400078ec0ff */
[----:B------:R-:W-:Y:S02]  /*fd10*/  LOP3.LUT R20, R20, 0xff, RZ, 0xc0, !PT ;  /* 0x000000ff14147812 */ /* 0x000fe400078ec0ff */
[----:B------:R-:W-:Y:S02]  /*fd20*/  LOP3.LUT R38, R38, 0xff, RZ, 0xc0, !PT ;  /* 0x000000ff26267812 */ /* 0x000fe400078ec0ff */
[----:B------:R-:W-:Y:S02]  /*fd30*/  LOP3.LUT R49, R49, 0xff000000, R9, 0xf8, !PT ;  /* 0xff00000031317812 */ /* 0x000fe400078ef809 */
[----:B------:R-:W-:Y:S02]  /*fd40*/  PRMT R43, R40, 0x7054, R41 ;  /* 0x00007054282b7816 */ /* 0x000fe40000000029 */
[----:B------:R-:W-:-:S02]  /*fd50*/  PRMT R47, R20, 0x7054, R45 ;  /* 0x00007054142f7816 */ /* 0x000fc4000000002d */
[----:B------:R-:W-:Y:S02]  /*fd60*/  PRMT R51, R38, 0x7054, R51 ;  /* 0x0000705426337816 */ /* 0x000fe40000000033 */
[----:B------:R-:W-:Y:S02]  /*fd70*/  LOP3.LUT R41, R21, 0xff000000, R29, 0xf8, !PT ;  /* 0xff00000015297812 */ /* 0x000fe400078ef81d */
[----:B------:R-:W-:Y:S02]  /*fd80*/  F2FP.F16.E4M3.UNPACK_B R48, R49 ;  /* 0x00000031ff30723e */ /* 0x000fe400020006ff */
[----:B0-----:R-:W-:Y:S02]  /*fd90*/  F2FP.F16.E4M3.UNPACK_B R36, R25 ;  /* 0x00000019ff24723e */ /* 0x001fe400020006ff */
[----:B------:R-:W-:Y:S01]  /*fda0*/  SHF.R.U32.HI R40, RZ, 0x10, R11 ;  /* 0x00000010ff287819 */ /* 0x000fe2000001160b */
[----:B------:R-:W-:Y:S01]  /*fdb0*/  HADD2.F32 R50, -RZ, R48.H0_H0 ;  /* 0x20000030ff327230 */ /* 0x000fe20000004100 */
[----:B------:R-:W-:-:S02]  /*fdc0*/  LOP3.LUT R47, R47, 0xff000000, R8, 0xf8, !PT ;  /* 0xff0000002f2f7812 */ /* 0x000fc400078ef808 */
[----:B------:R-:W-:Y:S01]  /*fdd0*/  LOP3.LUT R8, R51, 0xff000000, R10, 0xf8, !PT ;  /* 0xff00000033087812 */ /* 0x000fe200078ef80a */
[----:B------:R-:W-:Y:S01]  /*fde0*/  HADD2.F32 R51, -RZ, R48.H1_H1 ;  /* 0x30000030ff337230 */ /* 0x000fe20000004100 */
[----:B------:R-:W-:Y:S02]  /*fdf0*/  F2FP.F16.E4M3.UNPACK_B R42, R41 ;  /* 0x00000029ff2a723e */ /* 0x000fe400020006ff */
[----:B------:R-:W-:Y:S02]  /*fe00*/  LOP3.LUT R40, R40, 0xff, RZ, 0xc0, !PT ;  /* 0x000000ff28287812 */ /* 0x000fe400078ec0ff */
[----:B------:R-:W-:Y:S01]  /*fe10*/  LOP3.LUT R20, R39, 0xff000000, R30, 0xf8, !PT ;  /* 0xff00000027147812 */ /* 0x000fe200078ef81e */
[--C-:B------:R-:W-:Y:S01]  /*fe20*/  HADD2.F32 R46, -RZ, R42.reuse.H0_H0 ;  /* 0x2000002aff2e7230 */ /* 0x100fe20000004100 */
[----:B------:R-:W-:Y:S01]  /*fe30*/  LOP3.LUT R45, R43, 0xff000000, R31, 0xf8, !PT ;  /* 0xff0000002b2d7812 */ /* 0x000fe200078ef81f */
[----:B------:R-:W-:Y:S01]  /*fe40*/  HADD2.F32 R43, -RZ, R42.H1_H1 ;  /* 0x3000002aff2b7230 */ /* 0x000fe20000004100 */
[----:B------:R-:W-:-:S02]  /*fe50*/  F2FP.F16.E4M3.UNPACK_B R38, R27 ;  /* 0x0000001bff26723e */ /* 0x000fc400020006ff */
[----:B------:R-:W-:Y:S02]  /*fe60*/  F2FP.F16.E4M3.UNPACK_B R39, R27.H1 ;  /* 0x0000001bff27723e */ /* 0x000fe400030006ff */
[----:B------:R-:W-:Y:S02]  /*fe70*/  PRMT R53, R40, 0x7054, R53 ;  /* 0x0000705428357816 */ /* 0x000fe40000000035 */
[-C--:B------:R-:W-:Y:S02]  /*fe80*/  F2FP.F16.E4M3.UNPACK_B R27, R24.reuse ;  /* 0x00000018ff1b723e */ /* 0x080fe400020006ff */
[----:B------:R-:W-:Y:S02]  /*fe90*/  F2FP.F16.E4M3.UNPACK_B R31, R24.H1 ;  /* 0x00000018ff1f723e */ /* 0x000fe400030006ff */
[----:B------:R-:W-:Y:S02]  /*fea0*/  LOP3.LUT R40, R37, 0xff000000, R28, 0xf8, !PT ;  /* 0xff00000025287812 */ /* 0x000fe400078ef81c */
[----:B------:R-:W-:-:S02]  /*feb0*/  F2FP.F16.E4M3.UNPACK_B R37, R25.H1 ;  /* 0x00000019ff25723e */ /* 0x000fc400030006ff */
[----:B------:R-:W-:Y:S02]  /*fec0*/  F2FP.F16.E4M3.UNPACK_B R49, R49.H1 ;  /* 0x00000031ff31723e */ /* 0x000fe400030006ff */
[----:B------:R-:W-:Y:S02]  /*fed0*/  F2FP.F16.E4M3.UNPACK_B R41, R41.H1 ;  /* 0x00000029ff29723e */ /* 0x000fe400030006ff */
[----:B------:R-:W-:-:S03]  /*fee0*/  LOP3.LUT R53, R53, 0xff000000, R11, 0xf8, !PT ;  /* 0xff00000035357812 */ /* 0x000fc600078ef80b */
[----:B------:R-:W-:Y:S01]  /*fef0*/  HADD2.F32 R42, -RZ, R41.H0_H0 ;  /* 0x20000029ff2a7230 */ /* 0x000fe20000004100 */
[----:B------:R-:W0:Y:S02]  /*ff00*/  LDS.128 R4, [R61+0x18400] ;  /* 0x018400003d047984 */ /* 0x000e240000000c00 */
[-C--:B0-----:R-:W-:Y:S02]  /*ff10*/  F2FP.F16.E4M3.UNPACK_B R10, R5.reuse ;  /* 0x00000005ff0a723e */ /* 0x081fe400020006ff */
[----:B------:R-:W-:Y:S01]  /*ff20*/  F2FP.F16.E4M3.UNPACK_B R21, R5.H1 ;  /* 0x00000005ff15723e */ /* 0x000fe200030006ff */
[----:B------:R-:W-:Y:S01]  /*ff30*/  HADD2.F32 R5, -RZ, R36.H0_H0 ;  /* 0x20000024ff057230 */ /* 0x000fe20000004100 */
[-C--:B------:R-:W-:Y:S01]  /*ff40*/  F2FP.F16.E4M3.UNPACK_B R29, R7.reuse ;  /* 0x00000007ff1d723e */ /* 0x080fe200020006ff */
[----:B------:R-:W-:Y:S01]  /*ff50*/  HADD2.F32 R9, -RZ, R10.H0_H0 ;  /* 0x2000000aff097230 */ /* 0x000fe20000004100 */
[----:B------:R-:W-:Y:S01]  /*ff60*/  F2FP.F16.E4M3.UNPACK_B R30, R7.H1 ;  /* 0x00000007ff1e723e */ /* 0x000fe200030006ff */
[----:B------:R-:W-:-:S02]  /*ff70*/  HADD2.F32 R36, -RZ, R36.H1_H1 ;  /* 0x30000024ff247230 */ /* 0x000fc40000004100 */
[C---:B------:R-:W-:Y:S01]  /*ff80*/  FMUL.FTZ R24, R5.reuse, R50 ;  /* 0x0000003205187220 */ /* 0x040fe20000410000 */
[----:B------:R-:W-:Y:S01]  /*ff90*/  FMUL.FTZ R25, R5, R46 ;  /* 0x0000002e05197220 */ /* 0x000fe20000410000 */
[----:B------:R-:W-:Y:S02]  /*ffa0*/  F2FP.F16.E4M3.UNPACK_B R11, R4.H1 ;  /* 0x00000004ff0b723e */ /* 0x000fe400030006ff */
[C---:B------:R-:W-:Y:S01]  /*ffb0*/  FFMA.FTZ R5, R9.reuse, R46, -R24 ;  /* 0x0000002e09057223 */ /* 0x040fe20000010818 */
[----:B------:R-:W-:Y:S02]  /*ffc0*/  HADD2.F32 R24, -RZ, R10.H1_H1 ;  /* 0x3000000aff187230 */ /* 0x000fe40000004100 */
[----:B------:R-:W-:Y:S01]  /*ffd0*/  FFMA.FTZ R9, R9, R50, R25 ;  /* 0x0000003209097223 */ /* 0x000fe20000010019 */
[----:B------:R-:W-:Y:S02]  /*ffe0*/  HADD2.F32 R46, -RZ, R49.H0_H0 ;  /* 0x20000031ff2e7230 */ /* 0x000fe40000004100 */
[----:B------:R-:W-:Y:S01]  /*fff0*/  FMUL.FTZ R55, R36, R51 ;  /* 0x0000003324377220 */ /* 0x000fe20000410000 */
[----:B------:R-:W-:-:S02]  /*10000*/  HADD2.F32 R10, -RZ, R37.H0_H0 ;  /* 0x20000025ff0a7230 */ /* 0x000fc40000004100 */
[-C--:B------:R-:W-:Y:S01]  /*10010*/  FMUL.FTZ R36, R36, R43.reuse ;  /* 0x0000002b24247220 */ /* 0x080fe20000410000 */
[----:B------:R-:W-:Y:S01]  /*10020*/  HADD2.F32 R25, -RZ, R21.H0_H0 ;  /* 0x20000015ff197230 */ /* 0x000fe20000004100 */
[----:B------:R-:W-:Y:S01]  /*10030*/  F2FP.F16.E4M3.UNPACK_B R7, R4 ;  /* 0x00000004ff07723e */ /* 0x000fe200020006ff */
[----:B------:R-:W-:Y:S02]  /*10040*/  HADD2.F32 R37, -RZ, R37.H1_H1 ;  /* 0x30000025ff257230 */ /* 0x000fe40000004100 */
[C---:B------:R-:W-:Y:S01]  /*10050*/  FMUL.FTZ R48, R10.reuse, R46 ;  /* 0x0000002e0a307220 */ /* 0x040fe20000410000 */
[-C--:B------:R-:W-:Y:S01]  /*10060*/  FMUL.FTZ R57, R10, R42.reuse ;  /* 0x0000002a0a397220 */ /* 0x080fe20000410000 */
[C---:B------:R-:W-:Y:S01]  /*10070*/  FFMA.FTZ R10, R24.reuse, R43, -R55 ;  /* 0x0000002b180a7223 */ /* 0x040fe20000010837 */
[----:B------:R-:W-:Y:S01]  /*10080*/  FFMA.FTZ R24, R24, R51, R36 ;  /* 0x0000003318187223 */ /* 0x000fe20000010024 */
[C---:B------:R-:W-:Y:S01]  /*10090*/  FFMA.FTZ R51, R25.reuse, R42, -R48 ;  /* 0x0000002a19337223 */ /* 0x040fe20000010830 */
[----:B------:R-:W-:Y:S01]  /*100a0*/  HADD2.F32 R42, -RZ, R41.H1_H1 ;  /* 0x30000029ff2a7230 */ /* 0x000fe20000004100 */
        /* <DEDUP_REMOVED lines=16> */
[----:B------:R-:W-:Y:S01]  /*101b0*/  FFMA.FTZ R52, R21, R42, -R50 ;  /* 0x0000002a15347223 */ /* 0x000fe20000010832 */
[----:B------:R-:W-:Y:S02]  /*101c0*/  HADD2.F32 R38, -RZ, R38.H1_H1 ;  /* 0x30000026ff267230 */ /* 0x000fe40000004100 */
[C---:B------:R-:W-:Y:S01]  /*101d0*/  FFMA.FTZ R56, R25.reuse, R43, -R56 ;  /* 0x0000002b19387223 */ /* 0x040fe20000010838 */
[----:B------:R-:W-:Y:S02]  /*101e0*/  HADD2.F32 R48, -RZ, R48.H1_H1 ;  /* 0x30000030ff307230 */ /* 0x000fe40000004100 */
[----:B------:R-:W-:Y:S01]  /*101f0*/  FFMA.FTZ R49, R25, R49, R36 ;  /* 0x0000003119317223 */ /* 0x000fe20000010024 */
        /* <DEDUP_REMOVED lines=10> */
[C---:B------:R-:W-:Y:S01]  /*102a0*/  FMUL.FTZ R38, R25.reuse, R42 ;  /* 0x0000002a19267220 */ /* 0x040fe20000410000 */
[----:B------:R-:W-:Y:S01]  /*102b0*/  F2FP.F16.E4M3.UNPACK_B R37, R47.H1 ;  /* 0x0000002fff25723e */ /* 0x000fe200030006ff */
[----:B------:R-:W-:Y:S01]  /*102c0*/  FMUL.FTZ R25, R25, R36 ;  /* 0x0000002419197220 */ /* 0x000fe20000410000 */
[----:B------:R-:W-:Y:S01]  /*102d0*/  F2FP.F16.E4M3.UNPACK_B R29, R40.H1 ;  /* 0x00000028ff1d723e */ /* 0x000fe200030006ff */
[----:B------:R-:W-:Y:S01]  /*102e0*/  FFMA.FTZ R59, R21, R36, -R38 ;  /* 0x00000024153b7223 */ /* 0x000fe20000010826 */
[----:B------:R-:W-:-:S02]  /*102f0*/  HADD2.F32 R53, -RZ, R53.H1_H1 ;  /* 0x30000035ff357230 */ /* 0x000fc40000004100 */
[----:B------:R-:W-:Y:S01]  /*10300*/  FFMA.FTZ R60, R21, R42, R25 ;  /* 0x0000002a153c7223 */ /* 0x000fe20000010019 */
[----:B------:R-:W-:Y:S01]  /*10310*/  HADD2.F32 R39, -RZ, R39.H1_H1 ;  /* 0x30000027ff277230 */ /* 0x000fe20000004100 */
[----:B------:R-:W-:Y:S01]  /*10320*/  F2FP.F16.E4M3.UNPACK_B R47, R47 ;  /* 0x0000002fff2f723e */ /* 0x000fe200020006ff */
[----:B------:R-:W-:Y:S01]  /*10330*/  HADD2.F32 R38, -RZ, R37.H0_H0 ;  /* 0x20000025ff267230 */ /* 0x000fe20000004100 */
[----:B------:R-:W-:Y:S01]  /*10340*/  F2FP.F16.E4M3.UNPACK_B R40, R40 ;  /* 0x00000028ff28723e */ /* 0x000fe200020006ff */
[----:B------:R-:W-:Y:S02]  /*10350*/  HADD2.F32 R25, -RZ, R31.H0_H0 ;  /* 0x2000001fff197230 */ /* 0x000fe40000004100 */
[----:B------:R-:W-:Y:S01]  /*10360*/  FMUL.FTZ R41, R39, R53 ;  /* 0x0000003527297220 */ /* 0x000fe20000410000 */
[----:B------:R-:W-:Y:S01]  /*10370*/  HADD2.F32 R36, -RZ, R29.H0_H0 ;  /* 0x2000001dff247230 */ /* 0x000fe20000004100 */
[----:B------:R-:W-:Y:S01]  /*10380*/  F2FP.F16.E4M3.UNPACK_B R4, R6 ;  /* 0x00000006ff04723e */ /* 0x000fe200020006ff */
        /* <DEDUP_REMOVED lines=9> */
[C---:B------:R-:W-:Y:S01]  /*10420*/  FFMA.FTZ R41, R21.reuse, R38, R25 ;  /* 0x0000002615297223 */ /* 0x040fe20000010019 */
[----:B------:R-:W-:Y:S01]  /*10430*/  FFMA.FTZ R53, R30, R53, R46 ;  /* 0x000000351e357223 */ /* 0x000fe2000001002e */
[----:B------:R-:W-:Y:S02]  /*10440*/  HADD2.F32 R38, -RZ, R37.H1_H1 ;  /* 0x30000025ff267230 */ /* 0x000fe40000004100 */
[----:B------:R-:W-:Y:S01]  /*10450*/  FFMA.FTZ R39, R21, R36, -R42 ;  /* 0x0000002415277223 */ /* 0x000fe2000001082a */
[----:B------:R-:W-:Y:S01]  /*10460*/  HADD2.F32 R30, -RZ, R29.H1_H1 ;  /* 0x3000001dff1e7230 */ /* 0x000fe20000004100 */
[----:B------:R-:W-:Y:S01]  /*10470*/  F2FP.F16.E4M3.UNPACK_B R28, R6.H1 ;  /* 0x00000006ff1c723e */ /* 0x000fe200030006ff */
[----:B------:R-:W-:Y:S02]  /*10480*/  HADD2.F32 R36, -RZ, R47.H0_H0 ;  /* 0x2000002fff247230 */ /* 0x000fe40000004100 */
[----:B------:R-:W-:Y:S01]  /*10490*/  FMUL.FTZ R42, R31, R38 ;  /* 0x000000261f2a7220 */ /* 0x000fe20000410000 */
[----:B------:R-:W-:-:S02]  /*104a0*/  HADD2.F32 R21, -RZ, R27.H0_H0 ;  /* 0x2000001bff157230 */ /* 0x000fc40000004100 */
[-C--:B------:R-:W-:Y:S01]  /*104b0*/  FMUL.FTZ R31, R31, R30.reuse ;  /* 0x0000001e1f1f7220 */ /* 0x080fe20000410000 */
[----:B------:R-:W-:Y:S02]  /*104c0*/  HADD2.F32 R27, -RZ, R27.H1_H1 ;  /* 0x3000001bff1b7230 */ /* 0x000fe40000004100 */
[C---:B------:R-:W-:Y:S01]  /*104d0*/  FFMA.FTZ R48, R11.reuse, R30, -R42 ;  /* 0x0000001e0b307223 */ /* 0x040fe2000001082a */
[--C-:B------:R-:W-:Y:S02]  /*104e0*/  HADD2.F32 R30, -RZ, R40.reuse.H0_H0 ;  /* 0x20000028ff1e7230 */ /* 0x100fe40000004100 */
[----:B------:R-:W-:Y:S01]  /*104f0*/  FFMA.FTZ R50, R11, R38, R31 ;  /* 0x000000260b327223 */ /* 0x000fe2000001001f */
[----:B------:R-:W-:Y:S02]  /*10500*/  HADD2.F32 R11, -RZ, R7.H0_H0 ;  /* 0x20000007ff0b7230 */ /* 0x000fe40000004100 */
[----:B------:R-:W-:Y:S01]  /*10510*/  FMUL.FTZ R42, R21, R36 ;  /* 0x00000024152a7220 */ /* 0x000fe20000410000 */
[----:B------:R-:W-:Y:S01]  /*10520*/  HADD2.F32 R38, -RZ, R47.H1_H1 ;  /* 0x3000002fff267230 */ /* 0x000fe20000004100 */
[----:B------:R-:W-:Y:S01]  /*10530*/  F2FP.F16.E4M3.UNPACK_B R6, R26 ;  /* 0x0000001aff06723e */ /* 0x000fe200020006ff */
[----:B------:R-:W-:-:S02]  /*10540*/  HADD2.F32 R40, -RZ, R40.H1_H1 ;  /* 0x30000028ff287230 */ /* 0x000fc40000004100 */
[-C--:B------:R-:W-:Y:S01]  /*10550*/  FMUL.FTZ R46, R21, R30.reuse ;  /* 0x0000001e152e7220 */ /* 0x080fe20000410000 */
[----:B------:R-:W-:Y:S01]  /*10560*/  FFMA.FTZ R42, R11, R30, -R42 ;  /* 0x0000001e0b2a7223 */ /* 0x000fe2000001082a */
[----:B------:R-:W-:Y:S01]  /*10570*/  HADD2.F32 R7, -RZ, R7.H1_H1 ;  /* 0x30000007ff077230 */ /* 0x000fe20000004100 */
[----:B------:R-:W-:Y:S01]  /*10580*/  F2FP.F16.E4M3.UNPACK_B R26, R26.H1 ;  /* 0x0000001aff1a723e */ /* 0x000fe200030006ff */
[C---:B------:R-:W-:Y:S01]  /*10590*/  FMUL.FTZ R30, R27.reuse, R38 ;  /* 0x000000261b1e7220 */ /* 0x040fe20000410000 */
[----:B------:R-:W-:Y:S01]  /*105a0*/  F2FP.F16.E4M3.UNPACK_B R25, R8.H1 ;  /* 0x00000008ff19723e */ /* 0x000fe200030006ff */
[----:B------:R-:W-:Y:S01]  /*105b0*/  FMUL.FTZ R29, R27, R40 ;  /* 0x000000281b1d7220 */ /* 0x000fe20000410000 */
[----:B------:R-:W-:Y:S01]  /*105c0*/  F2FP.F16.E4M3.UNPACK_B R21, R20.H1 ;  /* 0x00000014ff15723e */ /* 0x000fe200030006ff */
[----:B------:R-:W-:Y:S01]  /*105d0*/  FFMA.FTZ R46, R11, R36, R46 ;  /* 0x000000240b2e7223 */ /* 0x000fe2000001002e */
[----:B------:R-:W-:Y:S01]  /*105e0*/  FFMA.FTZ R27, R7, R40, -R30 ;  /* 0x00000028071b7223 */ /* 0x000fe2000001081e */
[----:B------:R-:W-:-:S02]  /*105f0*/  HADD2.F32 R36, -RZ, R25.H0_H0 ;  /* 0x20000019ff247230 */ /* 0x000fc40000004100 */
[----:B------:R-:W-:Y:S01]  /*10600*/  FFMA.FTZ R29, R7, R38, R29 ;  /* 0x00000026071d7223 */ /* 0x000fe2000001001d */
[--C-:B------:R-:W-:Y:S01]  /*10610*/  HADD2.F32 R11, -RZ, R26.reuse.H0_H0 ;  /* 0x2000001aff0b7230 */ /* 0x100fe20000004100 */
[----:B------:R-:W-:Y:S01]  /*10620*/  F2FP.F16.E4M3.UNPACK_B R20, R20 ;  /* 0x00000014ff14723e */ /* 0x000fe200020006ff */
[----:B------:R-:W-:Y:S01]  /*10630*/  HADD2.F32 R30, -RZ, R21.H0_H0 ;  /* 0x20000015ff1e7230 */ /* 0x000fe20000004100 */
[----:B------:R-:W-:Y:S01]  /*10640*/  F2FP.F16.E4M3.UNPACK_B R8, R8 ;  /* 0x00000008ff08723e */ /* 0x000fe200020006ff */
        /* <DEDUP_REMOVED lines=15> */
[--C-:B------:R-:W-:Y:S01]  /*10740*/  HADD2.F32 R11, -RZ, R20.reuse.H0_H0 ;  /* 0x20000014ff0b7230 */ /* 0x100fe20000004100 */
[----:B------:R-:W-:Y:S01]  /*10750*/  F2FP.SATFINITE.E4M3.F32.PACK_AB_MERGE_C R5, R10, R5, R51 ;  /* 0x000000050a05723e */ /* 0x000fe20004807033 */
[----:B------:R-:W-:Y:S01]  /*10760*/  HADD2.F32 R21, -RZ, R20.H1_H1 ;  /* 0x30000014ff157230 */ /* 0x000fe20000004100 */
[----:B------:R-:W-:Y:S01]  /*10770*/  F2FP.SATFINITE.E4M3.F32.PACK_AB_MERGE_C R38, R43, R38, RZ ;  /* 0x000000262b26723e */ /* 0x000fe200048070ff */
[----:B------:R-:W-:Y:S01]  /*10780*/  HADD2.F32 R20, -RZ, R8.H0_H0 ;  /* 0x20000008ff147230 */ /* 0x000fe20000004100 */
[----:B------:R-:W-:Y:S01]  /*10790*/  F2FP.SATFINITE.E4M3.F32.PACK_AB_MERGE_C R40, R45, R40, RZ ;  /* 0x000000282d28723e */ /* 0x000fe200048070ff */
[----:B------:R-:W-:Y:S01]  /*107a0*/  HADD2.F32 R7, -RZ, R6.H0_H0 ;  /* 0x20000006ff077230 */ /* 0x000fe20000004100 */
[----:B------:R-:W-:Y:S01]  /*107b0*/  F2FP.SATFINITE.E4M3.F32.PACK_AB_MERGE_C R9, R24, R9, R54 ;  /* 0x000000091809723e */ /* 0x000fe20004807036 */
[----:B------:R-:W-:-:S02]  /*107c0*/  HADD2.F32 R25, -RZ, R8.H1_H1 ;  /* 0x30000008ff197230 */ /* 0x000fc40000004100 */
[----:B------:R-:W-:Y:S02]  /*107d0*/  HADD2.F32 R8, -RZ, R6.H1_H1 ;  /* 0x30000006ff087230 */ /* 0x000fe40000004100 */
[CC--:B------:R-:W-:Y:S01]  /*107e0*/  FMUL.FTZ R31, R7.reuse, R20.reuse ;  /* 0x00000014071f7220 */ /* 0x0c0fe20000410000 */
        /* <DEDUP_REMOVED lines=21> */
.L_x_5331:
[----:B------:R-:W-:Y:S05]  /*10940*/  BSYNC B1 ;  /* 0x0000000000017941 */ /* 0x000fea0003800000 */
.L_x_5330:
[----:B------:R-:W-:Y:S05]  /*10950*/  @P2 BRA `(.L_x_5312) ;  /* 0x0000000c00dc2947 */ /* 0x000fea0003800000 */
[----:B------:R-:W3:Y:S01]  /*10960*/  LDL R51, [R1+0x40] ;  /* 0x0000400001337983 */ /* 0x000ee20000100800 */
[----:B01---5:R-:W-:Y:S02]  /*10970*/  SHF.R.U32.HI R4, RZ, 0x8, R32 ;  /* 0x00000008ff047819 */ /* 0x023fe40000011620 */
[----:B------:R-:W-:Y:S02]  /*10980*/  LOP3.LUT R0, R32, 0xff, RZ, 0xc0, !PT ;  /* 0x000000ff20007812 */ /* 0x000fe400078ec0ff */
[----:B------:R-:W-:Y:S02]  /*10990*/  SHF.R.U32.HI R8, RZ, 0x8, R34 ;  /* 0x00000008ff087819 */ /* 0x000fe40000011622 */
[----:B------:R-:W-:Y:S02]  /*109a0*/  LOP3.LUT R5, R4, 0xff, RZ, 0xc0, !PT ;  /* 0x000000ff04057812 */ /* 0x000fe400078ec0ff */
[----:B------:R-:W-:Y:S02]  /*109b0*/  LEA.HI R3, R3, R214, RZ, 0x1c ;  /* 0x000000d603037211 */ /* 0x000fe400078fe0ff */
[----:B------:R-:W-:-:S02]  /*109c0*/  LOP3.LUT R4, R34, 0xff, RZ, 0xc0, !PT ;  /* 0x000000ff22047812 */ /* 0x000fc400078ec0ff */
[----:B------:R-:W-:Y:S02]  /*109d0*/  LOP3.LUT R9, R8, 0xff, RZ, 0xc0, !PT ;  /* 0x000000ff08097812 */ /* 0x000fe400078ec0ff */
[----:B--2---:R-:W-:Y:S02]  /*109e0*/  PRMT R21, R5, 0x7604, R0 ;  /* 0x0000760405157816 */ /* 0x004fe40000000000 */
[----:B------:R-:W-:Y:S02]  /*109f0*/  SHF.R.S32.HI R0, RZ, 0x1f, R3 ;  /* 0x0000001fff007819 */ /* 0x000fe40000011403 */
[----:B------:R-:W-:Y:S02]  /*10a00*/  PRMT R25, R9, 0x7604, R4 ;  /* 0x0000760409197816 */ /* 0x000fe40000000004 */
[----:B------:R-:W-:Y:S01]  /*10a10*/  LEA.HI R4, R0, R3, RZ, 0x2 ;  /* 0x0000000300047211 */ /* 0x000fe200078f10ff */
[----:B------:R-:W-:Y:S01]  /*10a20*/  IMAD.SHL.U32 R0, R3, 0x10, RZ ;  /* 0x0000001003007824 */ /* 0x000fe200078e00ff */
[----:B------:R-:W-:-:S02]  /*10a30*/  SHF.R.U32.HI R7, RZ, 0x8, R33 ;  /* 0x00000008ff077819 */ /* 0x000fc40000011621 */
[----:B------:R-:W-:Y:S01]  /*10a40*/  LOP3.LUT R6, R33, 0xff, RZ, 0xc0, !PT ;  /* 0x000000ff21067812 */ /* 0x000fe200078ec0ff */
[----:B------:R-:W-:Y:S01]  /*10a50*/  IMAD.SHL.U32 R4, R4, 0x800, RZ ;  /* 0x0000080004047824 */ /* 0x000fe200078e00ff */
[----:B------:R-:W-:Y:S02]  /*10a60*/  LOP3.LUT R3, R215, 0x30, R0, 0xf8, !PT ;  /* 0x00000030d7037812 */ /* 0x000fe400078ef800 */
[----:B------:R-:W-:Y:S02]  /*10a70*/  LOP3.LUT R7, R7, 0xff, RZ, 0xc0, !PT ;  /* 0x000000ff07077812 */ /* 0x000fe400078ec0ff */
[----:B------:R-:W-:Y:S02]  /*10a80*/  SHF.R.U32.HI R8, RZ, 0x8, R12 ;  /* 0x00000008ff087819 */ /* 0x000fe4000001160c */
[----:B------:R-:W-:Y:S02]  /*10a90*/  LOP3.LUT R3, R3, R216, RZ, 0x3c, !PT ;  /* 0x000000d803037212 */ /* 0x000fe400078e3cff */
[----:B------:R-:W-:-:S02]  /*10aa0*/  LOP3.LUT R0, R4, 0xffffe000, RZ, 0xc0, !PT ;  /* 0xffffe00004007812 */ /* 0x000fc400078ec0ff */
[----:B------:R-:W-:Y:S02]  /*10ab0*/  PRMT R20, R7, 0x7604, R6 ;  /* 0x0000760407147816 */ /* 0x000fe40000000006 */
[----:B------:R-:W-:Y:S02]  /*10ac0*/  LOP3.LUT R7, R12, 0xff, RZ, 0xc0, !PT ;  /* 0x000000ff0c077812 */ /* 0x000fe400078ec0ff */
[----:B------:R-:W-:Y:S02]  /*10ad0*/  LOP3.LUT R8, R8, 0xff, RZ, 0xc0, !PT ;  /* 0x000000ff08087812 */ /* 0x000fe400078ec0ff */
[----:B------:R-:W-:Y:S02]  /*10ae0*/  IADD3 R3, R3, R217, R0 ;  /* 0x000000d903037210 */ /* 0x000fe40007ffe000 */
[----:B------:R-:W-:Y:S02]  /*10af0*/  PRMT R29, R8, 0x7604, R7 ;  /* 0x00007604081d7816 */ /* 0x000fe40000000007 */
[----:B------:R-:W-:Y:S01]  /*10b00*/  SHF.R.U32.HI R6, RZ, 0x8, R35 ;  /* 0x00000008ff067819 */ /* 0x000fe20000011623 */
[----:B------:R-:W-:Y:S01]  /*10b10*/  IMAD.IADD R0, R16, 0x1, R3 ;  /* 0x0000000110007824 */ /* 0x000fe200078e0203 */
[----:B------:R-:W-:-:S02]  /*10b20*/  SHF.R.U32.HI R8, RZ, 0x8, R13 ;  /* 0x00000008ff087819 */ /* 0x000fc4000001160d */
[----:B------:R-:W-:Y:S02]  /*10b30*/  LOP3.LUT R5, R35, 0xff, RZ, 0xc0, !PT ;  /* 0x000000ff23057812 */ /* 0x000fe400078ec0ff */
[----:B------:R-:W-:Y:S02]  /*10b40*/  LOP3.LUT R6, R6, 0xff, RZ, 0xc0, !PT ;  /* 0x000000ff06067812 */ /* 0x000fe400078ec0ff */
[----:B------:R-:W-:Y:S02]  /*10b50*/  LOP3.LUT R3, R8, 0xff, RZ, 0xc0, !PT ;  /* 0x000000ff08037812 */ /* 0x000fe400078ec0ff */
[----:B------:R-:W0:Y:S01]  /*10b60*/  LDS.128 R8, [R0+0x18400] ;  /* 0x0184000000087984 */ /* 0x000e220000000c00 */
[----:B------:R-:W-:Y:S02]  /*10b70*/  PRMT R24, R6, 0x7604, R5 ;  /* 0x0000760406187816 */ /* 0x000fe40000000005 */
[----:B------:R-:W-:Y:S02]  /*10b80*/  SHF.R.U32.HI R31, RZ, 0x8, R15 ;  /* 0x00000008ff1f7819 */ /* 0x000fe4000001160f */
[----:B------:R-:W-:-:S02]  /*10b90*/  LOP3.LUT R30, R15, 0xff, RZ, 0xc0, !PT ;  /* 0x000000ff0f1e7812 */ /* 0x000fc400078ec0ff */
[----:B------:R-:W-:Y:S02]  /*10ba0*/  LOP3.LUT R31, R31, 0xff, RZ, 0xc0, !PT ;  /* 0x000000ff1f1f7812 */ /* 0x000fe400078ec0ff */
[----:B------:R-:W-:Y:S02]  /*10bb0*/  LOP3.LUT R26, R13, 0xff, RZ, 0xc0, !PT ;  /* 0x000000ff0d1a7812 */ /* 0x000fe400078ec0ff */
[----:B------:R-:W-:Y:S02]  /*10bc0*/  SHF.R.U32.HI R28, RZ, 0x8, R14 ;  /* 0x00000008ff1c7819 */ /* 0x000fe4000001160e */
[----:B------:R-:W-:Y:S02]  /*10bd0*/  PRMT R30, R31, 0x7604, R30 ;  /* 0x000076041f1e7816 */ /* 0x000fe4000000001e */
[----:B------:R-:W-:Y:S02]  /*10be0*/  PRMT R26, R3, 0x7604, R26 ;  /* 0x00007604031a7816 */ /* 0x000fe4000000001a */
[----:B------:R-:W-:-:S02]  /*10bf0*/  SHF.R.U32.HI R31, RZ, 0x10, R13 ;  /* 0x00000010ff1f7819 */ /* 0x000fc4000001160d */
[----:B------:R-:W-:Y:S02]  /*10c00*/  LOP3.LUT R27, R14, 0xff, RZ, 0xc0, !PT ;  /* 0x000000ff0e1b7812 */ /* 0x000fe400078ec0ff */
[----:B------:R-:W-:Y:S01]  /*10c10*/  LOP3.LUT R28, R28, 0xff, RZ, 0xc0, !PT ;  /* 0x000000ff1c1c7812 */ /* 0x000fe200078ec0ff */
[----:B------:R-:W-:Y:S01]  /*10c20*/  IMAD.U32 R31, R31, 0x10000, RZ ;  /* 0x000100001f1f7824 */ /* 0x000fe200078e00ff */
[----:B------:R-:W-:Y:S02]  /*10c30*/  SHF.R.U32.HI R3, RZ, 0x10, R33 ;  /* 0x00000010ff037819 */ /* 0x000fe40000011621 */
[----:B----4-:R-:W-:Y:S02]  /*10c40*/  SHF.R.U32.HI R39, RZ, 0x10, R15 ;  /* 0x00000010ff277819 */ /* 0x010fe4000001160f */
[----:B---3--:R-:W-:Y:S01]  /*10c50*/  PRMT R37, R28, 0x7604, R27 ;  /* 0x000076041c257816 */ /* 0x008fe2000000001b */
[----:B------:R-:W-:Y:S01]  /*10c60*/  IMAD.U32 R3, R3, 0x10000, RZ ;  /* 0x0001000003037824 */ /* 0x000fe200078e00ff */
[----:B------:R-:W-:Y:S01]  /*10c70*/  SHF.R.U32.HI R27, RZ, 0x10, R35 ;  /* 0x00000010ff1b7819 */ /* 0x000fe20000011623 */
[----:B------:R-:W-:Y:S01]  /*10c80*/  IMAD.U32 R39, R39, 0x10000, RZ ;  /* 0x0001000027277824 */ /* 0x000fe200078e00ff */
[----:B------:R-:W-:-:S02]  /*10c90*/  LOP3.LUT R21, R21, 0xff0000, R32, 0xf8, !PT ;  /* 0x00ff000015157812 */ /* 0x000fc400078ef820 */
[----:B------:R-:W-:Y:S01]  /*10ca0*/  LOP3.LUT R31, R26, 0xff0000, R31, 0xf8, !PT ;  /* 0x00ff00001a1f7812 */ /* 0x000fe200078ef81f */
[----:B------:R-:W-:Y:S01]  /*10cb0*/  IMAD.U32 R27, R27, 0x10000, RZ ;  /* 0x000100001b1b7824 */ /* 0x000fe200078e00ff */
        /* <DEDUP_REMOVED lines=10> */
[----:B------:R-:W-:-:S02]  /*10d60*/  F2FP.F16.E4M3.UNPACK_B R37, R36 ;  /* 0x00000024ff25723e */ /* 0x000fc400020006ff */
[-C--:B0-----:R-:W-:Y:S02]  /*10d70*/  F2FP.F16.E4M3.UNPACK_B R24, R9.reuse ;  /* 0x00000009ff18723e */ /* 0x081fe400020006ff */
[----:B------:R-:W-:Y:S01]  /*10d80*/  LOP3.LUT R20, R25, 0xff000000, R34, 0xf8, !PT ;  /* 0xff00000019147812 */ /* 0x000fe200078ef822 */
[--C-:B------:R-:W-:Y:S01]  /*10d90*/  HADD2.F32 R38, -RZ, R37.reuse.H0_H0 ;  /* 0x20000025ff267230 */ /* 0x100fe20000004100 */
[----:B------:R-:W-:Y:S01]  /*10da0*/  F2FP.F16.E4M3.UNPACK_B R31, R32 ;  /* 0x00000020ff1f723e */ /* 0x000fe200020006ff */
[----:B------:R-:W-:Y:S01]  /*10db0*/  HADD2.F32 R37, -RZ, R37.H1_H1 ;  /* 0x30000025ff257230 */ /* 0x000fe20000004100 */
[----:B------:R-:W-:Y:S02]  /*10dc0*/  LOP3.LUT R34, R27, 0xff000000, R35, 0xf8, !PT ;  /* 0xff0000001b227812 */ /* 0x000fe400078ef823 */
[----:B------:R-:W-:Y:S01]  /*10dd0*/  LOP3.LUT R35, R29, 0xff000000, R12, 0xf8, !PT ;  /* 0xff0000001d237812 */ /* 0x000fe200078ef80c */
[--C-:B------:R-:W-:Y:S01]  /*10de0*/  HADD2.F32 R33, -RZ, R31.reuse.H0_H0 ;  /* 0x2000001fff217230 */ /* 0x100fe20000004100 */
[----:B------:R-:W-:Y:S01]  /*10df0*/  F2FP.F16.E4M3.UNPACK_B R25, R9.H1 ;  /* 0x00000009ff19723e */ /* 0x000fe200030006ff */
[----:B------:R-:W-:Y:S01]  /*10e00*/  HADD2.F32 R31, -RZ, R31.H1_H1 ;  /* 0x3000001fff1f7230 */ /* 0x000fe20000004100 */
[----:B------:R-:W-:-:S02]  /*10e10*/  LOP3.LUT R41, R39, 0xff000000, R15, 0xf8, !PT ;  /* 0xff00000027297812 */ /* 0x000fc400078ef80f */
        /* <DEDUP_REMOVED lines=10> */
[----:B------:R-:W0:Y:S02]  /*10ec0*/  LDS.128 R4, [R51+0x18400] ;  /* 0x0184000033047984 */ /* 0x000e240000000c00 */
[-C--:B0-----:R-:W-:Y:S02]  /*10ed0*/  F2FP.F16.E4M3.UNPACK_B R12, R5.reuse ;  /* 0x00000005ff0c723e */ /* 0x081fe400020006ff */
[----:B------:R-:W-:Y:S01]  /*10ee0*/  F2FP.F16.E4M3.UNPACK_B R13, R5.H1 ;  /* 0x00000005ff0d723e */ /* 0x000fe200030006ff */
[--C-:B------:R-:W-:Y:S01]  /*10ef0*/  HADD2.F32 R5, -RZ, R24.reuse.H0_H0 ;  /* 0x20000018ff057230 */ /* 0x100fe20000004100 */
[-C--:B------:R-:W-:Y:S01]  /*10f00*/  F2FP.F16.E4M3.UNPACK_B R3, R6.reuse ;  /* 0x00000006ff03723e */ /* 0x080fe200020006ff */
[----:B------:R-:W-:Y:S01]  /*10f10*/  HADD2.F32 R24, -RZ, R24.H1_H1 ;  /* 0x30000018ff187230 */ /* 0x000fe20000004100 */
[----:B------:R-:W-:Y:S01]  /*10f20*/  F2FP.F16.E4M3.UNPACK_B R14, R6.H1 ;  /* 0x00000006ff0e723e */ /* 0x000fe200030006ff */
[----:B------:R-:W-:-:S02]  /*10f30*/  HADD2.F32 R6, -RZ, R12.H0_H0 ;  /* 0x2000000cff067230 */ /* 0x000fc40000004100 */
[CC--:B------:R-:W-:Y:S01]  /*10f40*/  FMUL.FTZ R9, R5.reuse, R38.reuse ;  /* 0x0000002605097220 */ /* 0x0c0fe20000410000 */
[----:B------:R-:W-:Y:S01]  /*10f50*/  FMUL.FTZ R39, R5, R33 ;  /* 0x0000002105277220 */ /* 0x000fe20000410000 */
[----:B------:R-:W-:Y:S02]  /*10f60*/  HADD2.F32 R12, -RZ, R12.H1_H1 ;  /* 0x3000000cff0c7230 */ /* 0x000fe40000004100 */
[----:B------:R-:W-:Y:S01]  /*10f70*/  FMUL.FTZ R43, R24, R37 ;  /* 0x00000025182b7220 */ /* 0x000fe20000410000 */
[C---:B------:R-:W-:Y:S01]  /*10f80*/  FFMA.FTZ R5, R6.reuse, R33, -R9 ;  /* 0x0000002106057223 */ /* 0x040fe20000010809 */
[----:B------:R-:W-:Y:S01]  /*10f90*/  FFMA.FTZ R9, R6, R38, R39 ;  /* 0x0000002606097223 */ /* 0x000fe20000010027 */
        /* <DEDUP_REMOVED lines=10> */
[-C--:B------:R-:W-:Y:S01]  /*11040*/  F2FP.F16.E4M3.UNPACK_B R12, R34.reuse ;  /* 0x00000022ff0c723e */ /* 0x080fe200020006ff */
        /* <DEDUP_REMOVED lines=8> */
[----:B------:R-:W-:Y:S01]  /*110d0*/  HADD2.F32 R32, -RZ, R32.H1_H1 ;  /* 0x30000020ff207230 */ /* 0x000fe20000004100 */
[----:B------:R-:W-:Y:S01]  /*110e0*/  F2FP.F16.E4M3.UNPACK_B R21, R7.H1 ;  /* 0x00000007ff15723e */ /* 0x000fe200030006ff */
[--C-:B------:R-:W-:Y:S02]  /*110f0*/  HADD2.F32 R31, -RZ, R12.reuse.H0_H0 ;  /* 0x2000000cff1f7230 */ /* 0x100fe40000004100 */
[C---:B------:R-:W-:Y:S01]  /*11100*/  FMUL.FTZ R37, R10.reuse, R33 ;  /* 0x000000210a257220 */ /* 0x040fe20000410000 */
[----:B------:R-:W-:Y:S02]  /*11110*/  HADD2.F32 R13, -RZ, R13.H1_H1 ;  /* 0x3000000dff0d7230 */ /* 0x000fe40000004100 */
[----:B------:R-:W-:Y:S01]  /*11120*/  FMUL.FTZ R25, R25, R32 ;  /* 0x0000002019197220 */ /* 0x000fe20000410000 */
        /* <DEDUP_REMOVED lines=12> */
[C---:B------:R-:W-:Y:S01]  /*111f0*/  FMUL.FTZ R32, R28.reuse, R24 ;  /* 0x000000181c207220 */ /* 0x040fe20000410000 */
[----:B------:R-:W-:Y:S02]  /*11200*/  HADD2.F32 R10, -RZ, R29.H0_H0 ;  /* 0x2000001dff0a7230 */ /* 0x000fe40000004100 */
[-C--:B------:R-:W-:Y:S01]  /*11210*/  FMUL.FTZ R31, R28, R12.reuse ;  /* 0x0000000c1c1f7220 */ /* 0x080fe20000410000 */
[--C-:B------:R-:W-:Y:S02]  /*11220*/  HADD2.F32 R13, -RZ, R34.reuse.H0_H0 ;  /* 0x20000022ff0d7230 */ /* 0x100fe40000004100 */
        /* <DEDUP_REMOVED lines=8> */
[----:B------:R-:W-:Y:S01]  /*112b0*/  HADD2.F32 R24, -RZ, R41.H1_H1 ;  /* 0x30000029ff187230 */ /* 0x000fe20000004100 */
[----:B------:R-:W-:Y:S01]  /*112c0*/  F2FP.F16.E4M3.UNPACK_B R4, R4.H1 ;  /* 0x00000004ff04723e */ /* 0x000fe200030006ff */
[----:B------:R-:W-:-:S02]  /*112d0*/  HADD2.F32 R29, -RZ, R29.H1_H1 ;  /* 0x3000001dff1d7230 */ /* 0x000fc40000004100 */
[C---:B------:R-:W-:Y:S01]  /*112e0*/  FFMA.FTZ R49, R6.reuse, R25, R10 ;  /* 0x0000001906317223 */ /* 0x040fe2000001000a */
[----:B------:R-:W-:Y:S02]  /*112f0*/  HADD2.F32 R25, -RZ, R15.H0_H0 ;  /* 0x2000000fff197230 */ /* 0x000fe40000004100 */
[----:B------:R-:W-:Y:S01]  /*11300*/  FFMA.FTZ R47, R6, R13, -R33 ;  /* 0x0000000d062f7223 */ /* 0x000fe20000010821 */
        /* <DEDUP_REMOVED lines=9> */
[-C--:B------:R-:W-:Y:S01]  /*113a0*/  FMUL.FTZ R10, R10, R13.reuse ;  /* 0x0000000d0a0a7220 */ /* 0x080fe20000410000 */
[----:B------:R-:W-:Y:S02]  /*113b0*/  HADD2.F32 R21, -RZ, R15.H1_H1 ;  /* 0x3000000fff157230 */ /* 0x000fe40000004100 */
[C---:B------:R-:W-:Y:S01]  /*113c0*/  FFMA.FTZ R29, R6.reuse, R13, -R29 ;  /* 0x0000000d061d7223 */ /* 0x040fe2000001081d */
[----:B------:R-:W-:Y:S02]  /*113d0*/  HADD2.F32 R8, -RZ, R8.H1_H1 ;  /* 0x30000008ff087230 */ /* 0x000fe40000004100 */
[----:B------:R-:W-:Y:S01]  /*113e0*/  FFMA.FTZ R24, R6, R25, R10 ;  /* 0x0000001906187223 */ /* 0x000fe2000001000a */
[----:B------:R-:W-:Y:S01]  /*113f0*/  HADD2.F32 R13, -RZ, R12.H1_H1 ;  /* 0x3000000cff0d7230 */ /* 0x000fe20000004100 */
[----:B------:R-:W-:Y:S01]  /*11400*/  F2FP.F16.E4M3.UNPACK_B R35, R35 ;  /* 0x00000023ff23723e */ /* 0x000fe200020006ff */
[----:B------:R-:W-:Y:S01]  /*11410*/  HADD2.F32 R4, -RZ, R4.H1_H1 ;  /* 0x30000004ff047230 */ /* 0x000fe20000004100 */
[----:B------:R-:W-:Y:S01]  /*11420*/  F2FP.F16.E4M3.UNPACK_B R30, R30 ;  /* 0x0000001eff1e723e */ /* 0x000fe200020006ff */
[C---:B------:R-:W-:Y:S01]  /*11430*/  FMUL.FTZ R25, R8.reuse, R21 ;  /* 0x0000001508197220 */ /* 0x040fe20000410000 */
[-C--:B------:R-:W-:Y:S01]  /*11440*/  FMUL.FTZ R8, R8, R13.reuse ;  /* 0x0000000d08087220 */ /* 0x080fe20000410000 */
[----:B------:R-:W-:Y:S01]  /*11450*/  HADD2.F32 R15, -RZ, R35.H0_H0 ;  /* 0x20000023ff0f7230 */ /* 0x000fe20000004100 */
[----:B------:R-:W-:Y:S01]  /*11460*/  F2FP.F16.E4M3.UNPACK_B R10, R40.H1 ;  /* 0x00000028ff0a723e */ /* 0x000fe200030006ff */
[----:B------:R-:W-:Y:S01]  /*11470*/  FFMA.FTZ R28, R4, R13, -R25 ;  /* 0x0000000d041c7223 */ /* 0x000fe20000010819 */
[----:B------:R-:W-:-:S02]  /*11480*/  HADD2.F32 R6, -RZ, R11.H0_H0 ;  /* 0x2000000bff067230 */ /* 0x000fc40000004100 */
[----:B------:R-:W-:Y:S01]  /*11490*/  FFMA.FTZ R31, R4, R21, R8 ;  /* 0x00000015041f7223 */ /* 0x000fe20000010008 */
[--C-:B------:R-:W-:Y:S01]  /*114a0*/  HADD2.F32 R13, -RZ, R30.reuse.H0_H0 ;  /* 0x2000001eff0d7230 */ /* 0x100fe20000004100 */
[----:B------:R-:W-:Y:S01]  /*114b0*/  F2FP.F16.E4M3.UNPACK_B R40, R40 ;  /* 0x00000028ff28723e */ /* 0x000fe200020006ff */
[----:B------:R-:W-:Y:S02]  /*114c0*/  HADD2.F32 R8, -RZ, R35.H1_H1 ;  /* 0x30000023ff087230 */ /* 0x000fe40000004100 */
[C---:B------:R-:W-:Y:S01]  /*114d0*/  FMUL.FTZ R21, R6.reuse, R15 ;  /* 0x0000000f06157220 */ /* 0x040fe20000410000 */
[----:B------:R-:W-:Y:S02]  /*114e0*/  HADD2.F32 R11, -RZ, R11.H1_H1 ;  /* 0x3000000bff0b7230 */ /* 0x000fe40000004100 */
[----:B------:R-:W-:Y:S01]  /*114f0*/  FMUL.FTZ R25, R6, R13 ;  /* 0x0000000d06197220 */ /* 0x000fe20000410000 */
[----:B------:R-:W-:Y:S01]  /*11500*/  HADD2.F32 R4, -RZ, R7.H0_H0 ;  /* 0x20000007ff047230 */ /* 0x000fe20000004100 */
[----:B------:R-:W-:Y:S01]  /*11510*/  F2FP.SATFINITE.E4M3.F32.PACK_AB_MERGE_C R45, R46, R45, RZ ;  /* 0x0000002d2e2d723e */ /* 0x000fe200048070ff */
[----:B------:R-:W-:-:S02]  /*11520*/  HADD2.F32 R30, -RZ, R30.H1_H1 ;  /* 0x3000001eff1e7230 */ /* 0x000fc40000004100 */
        /* <DEDUP_REMOVED lines=12> */
[----:B------:R-:W-:Y:S01]  /*115f0*/  F2FP.SATFINITE.E4M3.F32.PACK_AB_MERGE_C R36, R36, R39, RZ ;  /* 0x000000272424723e */ /* 0x000fe200048070ff */
[----:B------:R-:W-:Y:S02]  /*11600*/  HADD2.F32 R8, -RZ, R4.H1_H1 ;  /* 0x30000004ff087230 */ /* 0x000fe40000004100 */
[C---:B------:R-:W-:Y:S01]  /*11610*/  FMUL.FTZ R13, R6.reuse, R11 ;  /* 0x0000000b060d7220 */ /* 0x040fe20000410000 */
[----:B------:R-:W-:Y:S02]  /*11620*/  HADD2.F32 R4, -RZ, R14.H0_H0 ;  /* 0x2000000eff047230 */ /* 0x000fe40000004100 */
[----:B------:R-:W-:Y:S01]  /*11630*/  FMUL.FTZ R15, R6, R7 ;  /* 0x00000007060f7220 */ /* 0x000fe20000410000 */
[----:B------:R-:W-:Y:S01]  /*11640*/  HADD2.F32 R10, -RZ, R10.H1_H1 ;  /* 0x3000000aff0a7230 */ /* 0x000fe20000004100 */
[----:B------:R-:W-:Y:S01]  /*11650*/  F2FP.SATFINITE.E4M3.F32.PACK_AB_MERGE_C R5, R38, R5, R45 ;  /* 0x000000052605723e */ /* 0x000fe2000480702d */
[----:B------:R-:W-:-:S02]  /*11660*/  HADD2.F32 R27, -RZ, R27.H1_H1 ;  /* 0x3000001bff1b7230 */ /* 0x000fc40000004100 */
[----:B------:R-:W-:Y:S01]  /*11670*/  FFMA.FTZ R32, R4, R7, -R13 ;  /* 0x0000000704207223 */ /* 0x000fe2000001080d */
[----:B------:R-:W-:Y:S01]  /*11680*/  HADD2.F32 R14, -RZ, R14.H1_H1 ;  /* 0x3000000eff0e7230 */ /* 0x000fe20000004100 */
[----:B------:R-:W-:Y:S01]  /*11690*/  F2FP.SATFINITE.E4M3.F32.PACK_AB_MERGE_C R9, R42, R9, R36 ;  /* 0x000000092a09723e */ /* 0x000fe20004807024 */
[----:B------:R-:W-:Y:S02]  /*116a0*/  HADD2.F32 R6, -RZ, R26.H0_H0 ;  /* 0x2000001aff067230 */ /* 0x000fe40000004100 */
[C---:B------:R-:W-:Y:S01]  /*116b0*/  FMUL.FTZ R7, R27.reuse, R10 ;  /* 0x0000000a1b077220 */ /* 0x040fe20000410000 */
[-C--:B------:R-:W-:Y:S01]  /*116c0*/  FMUL.FTZ R13, R27, R8.reuse ;  /* 0x000000081b0d7220 */ /* 0x080fe20000410000 */
[----:B------:R-:W-:Y:S01]  /*116d0*/  FFMA.FTZ R27, R4, R11, R15 ;  /* 0x0000000b041b7223 */ /* 0x000fe2000001000f */
        /* <DEDUP_REMOVED lines=8> */
[----:B------:R-:W-:Y:S01]  /*11760*/  HADD2.F32 R20, -RZ, R20.H1_H1 ;  /* 0x30000014ff147230 */ /* 0x000fe20000004100 */
[----:B------:R-:W-:Y:S01]  /*11770*/  F2FP.SATFINITE.E4M3.F32.PACK_AB_MERGE_C R32, R33, R32, RZ ;  /* 0x000000202120723e */ /* 0x000fe200048070ff */
[--C-:B------:R-:W-:Y:S02]  /*11780*/  HADD2.F32 R4, -RZ, R3.reuse.H0_H0 ;  /* 0x20000003ff047230 */ /* 0x100fe40000004100 */
[----:B------:R-:W-:Y:S01]  /*11790*/  FMUL.FTZ R14, R26, R40 ;  /* 0x000000281a0e7220 */ /* 0x000fe20000410000 */
[----:B------:R-:W-:-:S02]  /*117a0*/  HADD2.F32 R3, -RZ, R3.H1_H1 ;  /* 0x30000003ff037230 */ /* 0x000fc40000004100 */
[-C--:B------:R-:W-:Y:S01]  /*117b0*/  FMUL.FTZ R15, R26, R20.reuse ;  /* 0x000000141a0f7220 */ /* 0x080fe20000410000 */
[----:B------:R-:W-:Y:S01]  /*117c0*/  F2FP.SATFINITE.E4M3.F32.PACK_AB_MERGE_C R27, R34, R27, RZ ;  /* 0x0000001b221b723e */ /* 0x000fe200048070ff */
[C---:B------:R-:W-:Y:S01]  /*117d0*/  FFMA.FTZ R6, R4.reuse, R7, -R13 ;  /* 0x0000000704067223 */ /* 0x040fe2000001080d */
[----:B------:R-:W-:Y:S01]  /*117e0*/  FFMA.FTZ R10, R4, R11, R8 ;  /* 0x0000000b040a7223 */ /* 0x000fe20000010008 */
[C---:B------:R-:W-:Y:S01]  /*117f0*/  FFMA.FTZ R13, R3.reuse, R20, -R14 ;  /* 0x00000014030d7223 */ /* 0x040fe2000001080e */
[----:B------:R-:W-:Y:S01]  /*11800*/  FFMA.FTZ R15, R3, R40, R15 ;  /* 0x00000028030f7223 */ /* 0x000fe2000001000f */
[----:B------:R-:W-:Y:S02]  /*11810*/  F2FP.SATFINITE.E4M3.F32.PACK_AB_MERGE_C R7, R52, R47, RZ ;  /* 0x0000002f3407723e */ /* 0x000fe400048070ff */
[----:B------:R-:W-:Y:S02]  /*11820*/  F2FP.SATFINITE.E4M3.F32.PACK_AB_MERGE_C R4, R28, R29, RZ ;  /* 0x0000001d1c04723e */ /* 0x000fe400048070ff */
        /* <DEDUP_REMOVED lines=10> */
.L_x_5312:
[----:B------:R-:W-:Y:S05]  /*118d0*/  BSYNC B0 ;  /* 0x0000000000007941 */ /* 0x000fea0003800000 */
.L_x_5305:
        /* <DEDUP_REMOVED lines=8> */
.L_x_5303:
[----:B0--3--:R-:W-:-:S05]  /*11960*/  IMAD.U32 R0, RZ, RZ, UR40 ;  /* 0x00000028ff007e24 */ /* 0x009fca000f8e00ff */
[----:B------:R-:W-:-:S13]  /*11970*/  ISETP.NE.AND P0, PT, R0, 0x3, PT ;  /* 0x000000030000780c */ /* 0x000fda0003f05270 */
[----:B------:R-:W-:Y:S05]  /*11980*/  @!P0 BRA `(.L_x_5332) ;  /* 0x0000000000048947 */ /* 0x000fea0003800000 */
[----:B------:R-:W-:Y:S01]  /*11990*/  BPT.TRAP 0x1 ;  /* 0x000000040000795c */ /* 0x000fe20000300000 */
.L_x_5332:
[----:B-----5:R-:W-:Y:S01]  /*119a0*/  IMAD R8, R17, 0x8, R16 ;  /* 0x0000000811087824 */ /* 0x020fe200078e0210 */
[----:B-12---:R-:W-:-:S04]  /*119b0*/  SHF.L.U32 R3, R201, 0x1f, RZ ;  /* 0x0000001fc9037819 */ /* 0x006fc800000006ff */
[----:B------:R0:W1:Y:S01]  /*119c0*/  SYNCS.PHASECHK.TRANS64.TRYWAIT P1, [R8+URZ+0x2a830], R3 ;  /* 0x02a83003080075a7 */ /* 0x000062000802017f */
[----:B------:R-:W-:Y:S05]  /*119d0*/  @!P0 BRA `(.L_x_5333) ;  /* 0x0000000000048947 */ /* 0x000fea0003800000 */
[----:B------:R-:W-:Y:S01]  /*119e0*/  BPT.TRAP 0x1 ;  /* 0x000000040000795c */ /* 0x000fe20000300000 */
.L_x_5333:
[----:B-1----:R-:W-:Y:S05]  /*119f0*/  @P1 BRA `(.L_x_5334) ;  /* 0x0000000000081947 */ /* 0x002fea0003800000 */
[----:B------:R-:W1:Y:S02]  /*11a00*/  SYNCS.PHASECHK.TRANS64.TRYWAIT P1, [R8+URZ+0x2a830], R3 ;  /* 0x02a83003080075a7 */ /* 0x000e64000802017f */
[----:B-1----:R-:W-:Y:S05]  /*11a10*/  @!P1 BRA `(.L_x_5335) ;  /* 0x000001a800509947 */ /* 0x002fea0003800000 */
.L_x_5334:
[----:B------:R-:W-:Y:S05]  /*11a20*/  WARPSYNC.ALL ;  /* 0x0000000000007948 */ /* 0x000fea0003800000 */
[----:B------:R-:W-:Y:S01]  /*11a30*/  VIADD R0, R16, 0x1e400 ;  /* 0x0001e40010007836 */ /* 0x000fe20000000000 */
[----:B------:R-:W-:Y:S01]  /*11a40*/  R2UR UR24, R44 ;  /* 0x000000002c1872ca */ /* 0x000fe200000e0000 */
[----:B------:R-:W-:Y:S01]  /*11a50*/  IMAD.MOV.U32 R7, RZ, RZ, -0x7fffffe0 ;  /* 0x80000020ff077424 */ /* 0x000fe200078e00ff */
[----:B----4-:R-:W-:Y:S01]  /*11a60*/  WARPGROUP.ARRIVE ;  /* 0x00000000000079c5 */ /* 0x010fe20000000000 */
[----:B------:R-:W-:Y:S01]  /*11a70*/  UMOV UR25, 0x80000020 ;  /* 0x8000002000197882 */ /* 0x000fe20000000000 */
[----:B------:R-:W-:Y:S01]  /*11a80*/  SHF.R.U32.HI R0, RZ, 0x4, R0 ;  /* 0x00000004ff007819 */ /* 0x000fe20000011600 */
[----:B------:R-:W-:Y:S01]  /*11a90*/  IMAD.MOV.U32 R11, RZ, RZ, -0x7fffffe0 ;  /* 0x80000020ff0b7424 */ /* 0x000fe200078e00ff */
[----:B------:R-:W-:Y:S01]  /*11aa0*/  R2UR UR27, R7 ;  /* 0x00000000071b72ca */ /* 0x000fe200000e0000 */
[----:B------:R-:W-:Y:S01]  /*11ab0*/  UMOV UR5, 0x80000020 ;  /* 0x8000002000057882 */ /* 0x000fe20000000000 */
[----:B------:R-:W-:Y:S01]  /*11ac0*/  LOP3.LUT R0, R0, 0x3fff, RZ, 0xc0, !PT ;  /* 0x00003fff00007812 */ /* 0x000fe200078ec0ff */
[----:B------:R-:W-:Y:S01]  /*11ad0*/  UMOV UR9, 0x80000020 ;  /* 0x8000002000097882 */ /* 0x000fe20000000000 */
[----:B------:R-:W-:Y:S01]  /*11ae0*/  R2UR UR7, R11 ;  /* 0x000000000b0772ca */ /* 0x000fe200000e0000 */
[----:B------:R-:W-:Y:S01]  /*11af0*/  IMAD.MOV.U32 R11, RZ, RZ, -0x7fffffe0 ;  /* 0x80000020ff0b7424 */ /* 0x000fe200078e00ff */
[----:B------:R-:W-:Y:S01]  /*11b00*/  LOP3.LUT R5, R0, 0x10000, RZ, 0xfc, !PT ;  /* 0x0001000000057812 */ /* 0x000fe200078efcff */
[----:B------:R-:W-:Y:S01]  /*11b10*/  ULOP3.LUT UR24, UR24, 0x10000, URZ, 0xfc, !UPT ;  /* 0x0001000018187892 */ /* 0x000fe2000f8efc3f */
[----:B------:R-:W-:Y:S01]  /*11b20*/  IMAD.MOV.U32 R7, RZ, RZ, -0x7fffffe0 ;  /* 0x80000020ff077424 */ /* 0x000fe200078e00ff */
[----:B------:R-:W-:Y:S01]  /*11b30*/  UMOV UR13, 0x80000020 ;  /* 0x80000020000d7882 */ /* 0x000fe20000000000 */
[----:B------:R-:W-:Y:S01]  /*11b40*/  R2UR UR11, R11 ;  /* 0x000000000b0b72ca */ /* 0x000fe200000e0000 */
[----:B------:R-:W-:Y:S01]  /*11b50*/  IMAD R6, R17, 0x600, R5 ;  /* 0x0000060011067824 */ /* 0x000fe200078e0205 */
[----:B------:R-:W-:Y:S01]  /*11b60*/  UIADD3 UR4, UR24, 0x2, URZ ;  /* 0x0000000218047890 */ /* 0x000fe2000fffe03f */
[----:B------:R-:W-:Y:S01]  /*11b70*/  IMAD.MOV.U32 R11, RZ, RZ, -0x7fffffe0 ;  /* 0x80000020ff0b7424 */ /* 0x000fe200078e00ff */
[----:B------:R-:W-:Y:S01]  /*11b80*/  UIADD3 UR8, UR24, 0x200, URZ ;  /* 0x0000020018087890 */ /* 0x000fe2000fffe03f */
[C---:B------:R-:W-:Y:S01]  /*11b90*/  VIADD R10, R6.reuse, 0x2 ;  /* 0x00000002060a7836 */ /* 0x040fe20000000000 */
[----:B------:R-:W-:Y:S01]  /*11ba0*/  R2UR UR26, R6 ;  /* 0x00000000061a72ca */ /* 0x000fe200000e0000 */
[----:B------:R-:W-:Y:S01]  /*11bb0*/  UIADD3 UR12, UR24, 0x202, URZ ;  /* 0x00000202180c7890 */ /* 0x000fe2000fffe03f */
[----:B------:R-:W-:Y:S01]  /*11bc0*/  R2UR UR15, R11 ;  /* 0x000000000b0f72ca */ /* 0x000fe200000e0000 */
[----:B------:R-:W-:Y:S01]  /*11bd0*/  IMAD.MOV.U32 R11, RZ, RZ, -0x7fffffe0 ;  /* 0x80000020ff0b7424 */ /* 0x000fe200078e00ff */
[----:B------:R-:W-:Y:S01]  /*11be0*/  R2UR UR6, R10 ;  /* 0x000000000a0672ca */ /* 0x000fe200000e0000 */
[----:B------:R-:W-:Y:S01]  /*11bf0*/  VIADD R10, R6, 0x200 ;  /* 0x00000200060a7836 */ /* 0x000fe20000000000 */
[----:B------:R-:W-:Y:S01]  /*11c00*/  UIADD3 UR16, UR24, 0x400, URZ ;  /* 0x0000040018107890 */ /* 0x000fe2000fffe03f */
[----:B------:R-:W-:Y:S01]  /*11c10*/  R2UR UR23, R7 ;  /* 0x00000000071772ca */ /* 0x000fe200000e0000 */
[----:B------:R-:W-:Y:S01]  /*11c20*/  UMOV UR17, 0x80000020 ;  /* 0x8000002000117882 */ /* 0x000fe20000000000 */
[----:B------:R-:W-:Y:S01]  /*11c30*/  R2UR UR19, R11 ;  /* 0x000000000b1372ca */ /* 0x000fe200000e0000 */
[----:B------:R-:W-:Y:S01]  /*11c40*/  UIADD3 UR20, UR24, 0x402, URZ ;  /* 0x0000040218147890 */ /* 0x000fe2000fffe03f */
[----:B------:R-:W-:Y:S01]  /*11c50*/  R2UR UR10, R10 ;  /* 0x000000000a0a72ca */ /* 0x000fe200000e0000 */
[----:B------:R-:W-:Y:S01]  /*11c60*/  VIADD R10, R6, 0x202 ;  /* 0x00000202060a7836 */ /* 0x000fe20000000000 */
[----:B------:R-:W-:Y:S01]  /*11c70*/  QGMMA.64x128x32.F32.E4M3.E4M3 R24, gdesc[UR24], RZ, !UPT, gsb0 ;  /* 0x01e00000181879f3 */ /* 0x000fe2000c0008ff */
[----:B------:R-:W-:-:S03]  /*11c80*/  UMOV UR21, 0x80000020 ;  /* 0x8000002000157882 */ /* 0x000fc60000000000 */
[----:B------:R-:W-:Y:S01]  /*11c90*/  R2UR UR14, R10 ;  /* 0x000000000a0e72ca */ /* 0x000fe200000e0000 */
[C---:B------:R-:W-:Y:S02]  /*11ca0*/  VIADD R10, R6.reuse, 0x400 ;  /* 0x00000400060a7836 */ /* 0x040fe40000000000 */
[----:B------:R-:W-:-:S03]  /*11cb0*/  VIADD R6, R6, 0x402 ;  /* 0x0000040206067836 */ /* 0x000fc60000000000 */
        /* <DEDUP_REMOVED lines=20> */
.L_x_5336:
[----:B------:R-:W2:Y:S01]  /*11e00*/  LDC R6, c[0x0][0x448] ;  /* 0x00011200ff067b82 */ /* 0x000ea20000000800 */
[C---:B------:R-:W-:Y:S01]  /*11e10*/  FMUL.FTZ R10, R2.reuse, R30 ;  /* 0x0000001e020a7220 */ /* 0x040fe20000410000 */
[C---:B------:R-:W-:Y:S01]  /*11e20*/  FMUL.FTZ R30, R2.reuse, R54 ;  /* 0x00000036021e7220 */ /* 0x040fe20000410000 */
[C---:B------:R-:W-:Y:S01]  /*11e30*/  FMUL.FTZ R54, R2.reuse, R78 ;  /* 0x0000004e02367220 */ /* 0x040fe20000410000 */
[----:B------:R-:W-:Y:S01]  /*11e40*/  IADD3 R78, R227, R212, RZ ;  /* 0x000000d4e34e7210 */ /* 0x000fe20007ffe0ff */
[C---:B------:R-:W-:Y:S01]  /*11e50*/  FMUL.FTZ R92, R2.reuse, R52 ;  /* 0x00000034025c7220 */ /* 0x040fe20000410000 */
[C---:B------:R-:W-:Y:S01]  /*11e60*/  FMUL.FTZ R12, R2.reuse, R34 ;  /* 0x00000022020c7220 */ /* 0x040fe20000410000 */
[----:B------:R-:W-:Y:S02]  /*11e70*/  IMAD.MOV.U32 R52, RZ, RZ, -0x80 ;  /* 0xffffff80ff347424 */ /* 0x000fe400078e00ff */
[C---:B------:R-:W-:Y:S01]  /*11e80*/  FMUL.FTZ R34, R2.reuse, R58 ;  /* 0x0000003a02227220 */ /* 0x040fe20000410000 */
[----:B------:R-:W-:Y:S01]  /*11e90*/  FMUL.FTZ R58, R2, R60 ;  /* 0x0000003c023a7220 */ /* 0x000fe20000410000 */
[----:B01----:R-:W-:-:S02]  /*11ea0*/  VIADD R8, R8, 0x2a840 ;  /* 0x0002a84008087836 */ /* 0x003fc40000000000 */
[C---:B------:R-:W-:Y:S01]  /*11eb0*/  FMUL.FTZ R0, R2.reuse, R26 ;  /* 0x0000001a02007220 */ /* 0x040fe20000410000 */
[----:B------:R-:W-:Y:S02]  /*11ec0*/  IMAD R100, R89, R52, 0x80 ;  /* 0x0000008059647424 */ /* 0x000fe400078e0234 */
        /* <DEDUP_REMOVED lines=11> */
[----:B--2---:R-:W-:Y:S01]  /*11f80*/  ISETP.NE.AND P1, PT, R6, 0x1, PT ;  /* 0x000000010600780c */ /* 0x004fe20003f25270 */
        /* <DEDUP_REMOVED lines=12> */
[----:B------:R-:W0:Y:S01]  /*12050*/  @P1 LDC R7, c[0x0][0x44c] ;  /* 0x00011300ff071b82 */ /* 0x000e220000000800 */
[C---:B------:R-:W-:Y:S01]  /*12060*/  FMUL.FTZ R29, R2.reuse, R29 ;  /* 0x0000001d021d7220 */ /* 0x040fe20000410000 */
[C---:B------:R-:W-:Y:S01]  /*12070*/  FMUL.FTZ R32, R2.reuse, R32 ;  /* 0x0000002002207220 */ /* 0x040fe20000410000 */
[C---:B------:R-:W-:Y:S01]  /*12080*/  FMUL.FTZ R33, R2.reuse, R33 ;  /* 0x0000002102217220 */ /* 0x040fe20000410000 */
[C---:B------:R-:W-:Y:S01]  /*12090*/  FMUL.FTZ R36, R2.reuse, R36 ;  /* 0x0000002402247220 */ /* 0x040fe20000410000 */
[C---:B------:R-:W-:Y:S01]  /*120a0*/  FMUL.FTZ R37, R2.reuse, R37 ;  /* 0x0000002502257220 */ /* 0x040fe20000410000 */
[C---:B------:R-:W-:Y:S01]  /*120b0*/  FMUL.FTZ R40, R2.reuse, R40 ;  /* 0x0000002802287220 */ /* 0x040fe20000410000 */
[C---:B------:R-:W-:Y:S01]  /*120c0*/  FMUL.FTZ R41, R2.reuse, R41 ;  /* 0x0000002902297220 */ /* 0x040fe20000410000 */
[----:B------:R-:W1:Y:S01]  /*120d0*/  @P1 LDC R9, c[0x0][0x450] ;  /* 0x00011400ff091b82 */ /* 0x000e620000000800 */
        /* <DEDUP_REMOVED lines=15> */
[----:B0-----:R-:W-:-:S04]  /*121d0*/  @P1 IMAD.HI.U32 R6, R78, R7, RZ ;  /* 0x000000074e061227 */ /* 0x001fc800078e00ff */
[C---:B------:R-:W-:Y:S01]  /*121e0*/  FMUL.FTZ R70, R2.reuse, R72 ;  /* 0x0000004802467220 */ /* 0x040fe20000410000 */
[C---:B------:R-:W-:Y:S01]  /*121f0*/  FMUL.FTZ R99, R2.reuse, R73 ;  /* 0x0000004902637220 */ /* 0x040fe20000410000 */
[C---:B------:R-:W-:Y:S01]  /*12200*/  FMUL.FTZ R55, R2.reuse, R79 ;  /* 0x0000004f02377220 */ /* 0x040fe20000410000 */
[C---:B------:R-:W-:Y:S01]  /*12210*/  FMUL.FTZ R76, R2.reuse, R80 ;  /* 0x00000050024c7220 */ /* 0x040fe20000410000 */
[C---:B------:R-:W-:Y:S01]  /*12220*/  FMUL.FTZ R77, R2.reuse, R81 ;  /* 0x00000051024d7220 */ /* 0x040fe20000410000 */
[C---:B------:R-:W-:Y:S01]  /*12230*/  FMUL.FTZ R57, R2.reuse, R82 ;  /* 0x0000005202397220 */ /* 0x040fe20000410000 */
[C---:B------:R-:W-:Y:S01]  /*12240*/  FMUL.FTZ R46, R2.reuse, R83 ;  /* 0x00000053022e7220 */ /* 0x040fe20000410000 */
[----:B-1----:R-:W-:Y:S01]  /*12250*/  @P1 SHF.R.U32.HI R78, RZ, R9, R6 ;  /* 0x00000009ff4e1219 */ /* 0x002fe20000011606 */
[----:B------:R-:W-:Y:S01]  /*12260*/  IMAD.U32 R9, RZ, RZ, UR38 ;  /* 0x00000026ff097e24 */ /* 0x000fe2000f8e00ff */
[----:B------:R-:W0:Y:S01]  /*12270*/  LDC.64 R6, c[0x0][0x9e0] ;  /* 0x00027800ff067b82 */ /* 0x000e220000000a00 */
[C---:B------:R-:W-:Y:S01]  /*12280*/  FMUL.FTZ R84, R2.reuse, R84 ;  /* 0x0000005402547220 */ /* 0x040fe20000410000 */
[----:B------:R-:W-:Y:S01]  /*12290*/  FMUL.FTZ R85, R2, R85 ;  /* 0x0000005502557220 */ /* 0x000fe20000410000 */
[----:B------:R-:W1:Y:S01]  /*122a0*/  SHFL.IDX PT, R60, R78, RZ, 0x1c1f ;  /* 0x001c1fff4e3c7589 */ /* 0x000e6200000e0000 */
[----:B------:R-:W-:Y:S01]  /*122b0*/  PRMT R8, R9, 0x654, R8 ;  /* 0x0000065409087816 */ /* 0x000fe20000000008 */
[----:B------:R-:W-:-:S02]  /*122c0*/  VIADD R9, R100, 0x1 ;  /* 0x0000000164097836 */ /* 0x000fc40000000000 */
[C---:B------:R-:W-:Y:S01]  /*122d0*/  FMUL.FTZ R52, R2.reuse, R86 ;  /* 0x0000005602347220 */ /* 0x040fe20000410000 */
[----:B------:R-:W-:Y:S01]  /*122e0*/  FMUL.FTZ R53, R2, R87 ;  /* 0x0000005702357220 */ /* 0x000fe20000410000 */
[----:B------:R2:W-:Y:S01]  /*122f0*/  SYNCS.ARRIVE.TRANS64.RED.A1T0 RZ, [R8+URZ], RZ ;  /* 0x000000ff08ff79a7 */ /* 0x0005e2000810043f */
[----:B------:R-:W3:Y:S01]  /*12300*/  MUFU.TANH R13, R13 ;  /* 0x0000000d000d7308 */ /* 0x000ee20000002400 */
[----:B------:R-:W-:Y:S01]  /*12310*/  ULDC UR41, c[0x0][0x9dc] ;  /* 0x0002770000297ab9 */ /* 0x000fe20000000800 */
[----:B------:R-:W-:Y:S01]  /*12320*/  LEA R82, R89, 0xffffff80, 0x7 ;  /* 0xffffff8059527811 */ /* 0x000fe200078e38ff */
[----:B------:R-:W-:Y:S01]  /*12330*/  ULOP3.LUT UR41, URZ, UR41, URZ, 0x33, !UPT ;  /* 0x000000293f297292 */ /* 0x000fe2000f8e333f */
[----:B--2---:R-:W-:-:S04]  /*12340*/  IMAD R8, R204, -0x2, R9 ;  /* 0xfffffffecc087824 */ /* 0x004fc800078e0209 */
[----:B------:R-:W2:Y:S01]  /*12350*/  MUFU.TANH R90, R90 ;  /* 0x0000005a005a7308 */ /* 0x000ea20000002400 */
[----:B------:R-:W-:Y:S01]  /*12360*/  IMAD.IADD R9, R203, 0x1, R100 ;  /* 0x00000001cb097824 */ /* 0x000fe200078e0264 */
[----:B------:R-:W-:-:S03]  /*12370*/  IADD3 R59, -R202, R8, R203 ;  /* 0x00000008ca3b7210 */ /* 0x000fc60007ffe1cb */
[----:B------:R-:W-:Y:S01]  /*12380*/  IMAD R81, R204, -0x2, R9 ;  /* 0xfffffffecc517824 */ /* 0x000fe200078e0209 */
[----:B0-----:R-:W-:Y:S02]  /*12390*/  ISETP.GE.AND P2, PT, R7, 0x1, PT ;  /* 0x000000010700780c */ /* 0x001fe40003f46270 */
[----:B------:R-:W0:Y:S01]  /*123a0*/  MUFU.TANH R0, R0 ;  /* 0x0000000000007308 */ /* 0x000e220000002400 */
[C---:B------:R-:W-:Y:S02]  /*123b0*/  IMAD.IADD R86, R59.reuse, 0x1, R6 ;  /* 0x000000013b567824 */ /* 0x040fe400078e0206 */
[----:B------:R-:W-:-:S03]  /*123c0*/  VIADD R83, R59, UR41 ;  /* 0x000000293b537c36 */ /* 0x000fc60008000000 */
[----:B-1----:R-:W-:Y:S01]  /*123d0*/  VIADDMNMX R80, R60, R86, R81, PT ;  /* 0x000000563c507246 */ /* 0x002fe20003800151 */
[----:B------:R-:W-:Y:S01]  /*123e0*/  IMAD.IADD R79, R83, 0x1, R60 ;  /* 0x00000001534f7824 */ /* 0x000fe200078e023c */
[----:B------:R-:W1:Y:S08]  /*123f0*/  MUFU.TANH R3, R3 ;  /* 0x0000000300037308 */ /* 0x000e700000002400 */
        /* <DEDUP_REMOVED lines=60> */
[----:B-1234-:R-:W-:Y:S05]  /*127c0*/  @!P2 BRA `(.L_x_5337) ;  /* 0x000000000050a947 */ /* 0x01efea0003800000 */
[----:B------:R-:W-:Y:S01]  /*127d0*/  IADD3 R59, -R202, R203, R60 ;  /* 0x000000cbca3b7210 */ /* 0x000fe20007ffe13c */
[----:B------:R-:W-:Y:S03]  /*127e0*/  BSSY B0, `(.L_x_5338) ;  /* 0x000000e000007945 */ /* 0x000fe60003800000 */
[----:B------:R-:W-:-:S13]  /*127f0*/  ISETP.GT.AND P3, PT, R59, -0x1, PT ;  /* 0xffffffff3b00780c */ /* 0x000fda0003f64270 */
        /* <DEDUP_REMOVED lines=8> */
.L_x_5339:
[----:B------:R-:W-:-:S13]  /*12880*/  ISETP.NE.AND P3, PT, R7, 0x1, PT ;  /* 0x000000010700780c */ /* 0x000fda0003f65270 */
[----:B------:R-:W1:Y:S02]  /*12890*/  @P3 LDC.64 R8, c[0x0][0x9e8] ;  /* 0x00027a00ff083b82 */ /* 0x000e640000000a00 */
[----:B-1----:R-:W-:-:S05]  /*128a0*/  @P3 IMAD.HI.U32 R8, R59, R8, RZ ;  /* 0x000000083b083227 */ /* 0x002fca00078e00ff */
[----:B------:R-:W-:-:S07]  /*128b0*/  @P3 SHF.R.U32.HI R59, RZ, R9, R8 ;  /* 0x00000009ff3b3219 */ /* 0x000fce0000011608 */
.L_x_5340:
[----:B------:R-:W-:Y:S05]  /*128c0*/  BSYNC B0 ;  /* 0x0000000000007941 */ /* 0x000fea0003800000 */
.L_x_5338:
[----:B------:R-:W-:-:S04]  /*128d0*/  IMAD R59, R59, R7, -R82 ;  /* 0x000000073b3b7224 */ /* 0x000fc800078e0a52 */
[----:B------:R-:W-:-:S05]  /*128e0*/  IMAD R8, R204, -0x2, R59 ;  /* 0xfffffffecc087824 */ /* 0x000fca00078e023b */
[----:B------:R-:W-:Y:S02]  /*128f0*/  VIMNMX R79, R79, R8, !PT ;  /* 0x000000084f4f7248 */ /* 0x000fe40007fe0100 */
[----:B------:R-:W-:-:S07]  /*12900*/  VIADDMNMX R80, R8, R7, R80, PT ;  /* 0x0000000708507246 */ /* 0x000fce0003800150 */
.L_x_5337:
[C---:B------:R-:W-:Y:S02]  /*12910*/  ISETP.GE.AND P3, PT, R100.reuse, 0x2, PT ;  /* 0x000000026400780c */ /* 0x040fe40003f66270 */
[----:B------:R-:W-:Y:S02]  /*12920*/  ISETP.GE.AND P5, PT, R100, 0x9, PT ;  /* 0x000000096400780c */ /* 0x000fe40003fa6270 */
[----:B------:R-:W-:Y:S02]  /*12930*/  ISETP.GT.AND P4, PT, R79, 0x1, !P3 ;  /* 0x000000014f00780c */ /* 0x000fe40005f84270 */
[----:B------:R-:W-:Y:S02]  /*12940*/  P2R R87, PR, RZ, 0x20 ;  /* 0x00000020ff577803 */ /* 0x000fe40000000000 */
[----:B------:R-:W-:-:S04]  /*12950*/  ISETP.LT.OR P4, PT, R80, 0x2, P4 ;  /* 0x000000025000780c */ /* 0x000fc80002781670 */
[----:B------:R-:W-:Y:S02]  /*12960*/  FSEL R90, R90, -INF , !P4 ;  /* 0xff8000005a5a7808 */ /* 0x000fe40006000000 */
[----:B------:R-:W-:Y:S02]  /*12970*/  ISETP.GT.AND P4, PT, R79, 0x8, !P5 ;  /* 0x000000084f00780c */ /* 0x000fe40006f84270 */
[----:B------:R-:W-:Y:S02]  /*12980*/  ISETP.GE.AND P5, PT, R100, 0xa, PT ;  /* 0x0000000a6400780c */ /* 0x000fe40003fa6270 */
[----:B------:R-:W-:Y:S02]  /*12990*/  ISETP.LT.OR P4, PT, R80, 0x9, P4 ;  /* 0x000000095000780c */ /* 0x000fe40002781670 */
[----:B------:R-:W-:Y:S02]  /*129a0*/  P2R R101, PR, RZ, 0x20 ;  /* 0x00000020ff657803 */ /* 0x000fe40000000000 */
[----:B------:R-:W-:-:S02]  /*129b0*/  FSEL R73, R28, -INF , !P4 ;  /* 0xff8000001c497808 */ /* 0x000fc40006000000 */
[----:B------:R-:W-:Y:S02]  /*129c0*/  ISETP.GT.AND P4, PT, R79, 0x9, !P5 ;  /* 0x000000094f00780c */ /* 0x000fe40006f84270 */
[----:B------:R-:W-:Y:S02]  /*129d0*/  ISETP.GE.AND P5, PT, R100, 0x11, PT ;  /* 0x000000116400780c */ /* 0x000fe40003fa6270 */
[----:B------:R-:W-:Y:S02]  /*129e0*/  ISETP.LT.OR P4, PT, R80, 0xa, P4 ;  /* 0x0000000a5000780c */ /* 0x000fe40002781670 */
[----:B------:R-:W-:Y:S02]  /*129f0*/  P2R R102, PR, RZ, 0x20 ;  /* 0x00000020ff667803 */ /* 0x000fe40000000000 */
[----:B0-----:R-:W-:Y:S02]  /*12a00*/  FSEL R72, R29, -INF , !P4 ;  /* 0xff8000001d487808 */ /* 0x001fe40006000000 */
[----:B------:R-:W-:-:S02]  /*12a10*/  ISETP.GT.AND P4, PT, R79, 0x10, !P5 ;  /* 0x000000104f00780c */ /* 0x000fc40006f84270 */
[----:B------:R-:W-:Y:S02]  /*12a20*/  ISETP.GE.AND P5, PT, R100, 0x12, PT ;  /* 0x000000126400780c */ /* 0x000fe40003fa6270 */
[----:B------:R-:W-:Y:S02]  /*12a30*/  ISETP.LT.OR P4, PT, R80, 0x11, P4 ;  /* 0x000000115000780c */ /* 0x000fe40002781670 */
[----:B------:R-:W-:Y:S02]  /*12a40*/  P2R R103, PR, RZ, 0x20 ;  /* 0x00000020ff677803 */ /* 0x000fe40000000000 */
[----:B------:R-:W-:Y:S02]  /*12a50*/  FSEL R71, R32, -INF , !P4 ;  /* 0xff80000020477808 */ /* 0x000fe40006000000 */
[----:B------:R-:W-:Y:S02]  /*12a60*/  ISETP.GT.AND P4, PT, R79, 0x11, !P5 ;  /* 0x000000114f00780c */ /* 0x000fe40006f84270 */
[----:B------:R-:W-:-:S02]  /*12a70*/  ISETP.GE.AND P5, PT, R100, 0x19, PT ;  /* 0x000000196400780c */ /* 0x000fc40003fa6270 */
[----:B------:R-:W-:Y:S02]  /*12a80*/  ISETP.LT.OR P4, PT, R80, 0x12, P4 ;  /* 0x000000125000780c */ /* 0x000fe40002781670 */
[----:B------:R-:W-:Y:S02]  /*12a90*/  P2R R104, PR, RZ, 0x20 ;  /* 0x00000020ff687803 */ /* 0x000fe40000000000 */
[----:B------:R-:W-:Y:S02]  /*12aa0*/  FSEL R68, R33, -INF , !P4 ;  /* 0xff80000021447808 */ /* 0x000fe40006000000 */
[----:B------:R-:W-:Y:S02]  /*12ab0*/  ISETP.GT.AND P4, PT, R79, 0x18, !P5 ;  /* 0x000000184f00780c */ /* 0x000fe40006f84270 */
[----:B------:R-:W-:Y:S02]  /*12ac0*/  ISETP.GE.AND P5, PT, R100, 0x1a, PT ;  /* 0x0000001a6400780c */ /* 0x000fe40003fa6270 */
[----:B------:R-:W-:-:S02]  /*12ad0*/  ISETP.LT.OR P4, PT, R80, 0x19, P4 ;  /* 0x000000195000780c */ /* 0x000fc40002781670 */
[----:B------:R-:W-:Y:S02]  /*12ae0*/  P2R R105, PR, RZ, 0x20 ;  /* 0x00000020ff697803 */ /* 0x000fe40000000000 */
[----:B------:R-:W-:Y:S02]  /*12af0*/  FSEL R67, R36, -INF , !P4 ;  /* 0xff80000024437808 */ /* 0x000fe40006000000 */
[----:B------:R-:W-:Y:S02]  /*12b00*/  ISETP.GT.AND P4, PT, R79, 0x19, !P5 ;  /* 0x000000194f00780c */ /* 0x000fe40006f84270 */
[----:B------:R-:W-:Y:S02]  /*12b10*/  ISETP.GE.AND P5, PT, R100, 0x21, PT ;  /* 0x000000216400780c */ /* 0x000fe40003fa6270 */
[----:B------:R-:W-:Y:S02]  /*12b20*/  ISETP.LT.OR P4, PT, R80, 0x1a, P4 ;  /* 0x0000001a5000780c */ /* 0x000fe40002781670 */
[----:B------:R-:W-:-:S02]  /*12b30*/  P2R R106, PR, RZ, 0x20 ;  /* 0x00000020ff6a7803 */ /* 0x000fc40000000000 */
        /* <DEDUP_REMOVED lines=10> */
[----:B------:R-:W-:Y:S02]  /*12be0*/  FSEL R63, R41, -INF , !P4 ;  /* 0xff800000293f7808 */ /* 0x000fe40006000000 */
        /* <DEDUP_REMOVED lines=37> */
[----:B------:R-:W-:-:S04]  /*12e40*/  ISETP.LT.OR P4, PT, R80, 0x42, P4 ;  /* 0x000000425000780c */ /* 0x000fc80002781670 */
        /* <DEDUP_REMOVED lines=46> */
[----:B------:R-:W-:Y:S01]  /*13130*/  ISETP.GT.AND P4, PT, R79, 0x69, !P5 ;  /* 0x000000694f00780c */ /* 0x000fe20006f84270 */
[----:B------:R-:W0:Y:S01]  /*13140*/  SHFL.IDX PT, R74, R78, 0x1, 0x1c1f ;  /* 0x003c1f004e4a7f89 */ /* 0x000e2200000e0000 */
[----:B------:R-:W-:-:S02]  /*13150*/  P2R R119, PR, RZ, 0x20 ;  /* 0x00000020ff777803 */ /* 0x000fc40000000000 */
[----:B------:R-:W-:Y:S02]  /*13160*/  ISETP.LT.OR P4, PT, R80, 0x6a, P4 ;  /* 0x0000006a5000780c */ /* 0x000fe40002781670 */
[----:B------:R-:W-:Y:S02]  /*13170*/  ISETP.GE.AND P5, PT, R100, 0x71, PT ;  /* 0x000000716400780c */ /* 0x000fe40003fa6270 */
[----:B------:R-:W-:Y:S02]  /*13180*/  FSEL R40, R75, -INF , !P4 ;  /* 0xff8000004b287808 */ /* 0x000fe40006000000 */
[----:B------:R-:W-:Y:S02]  /*13190*/  ISETP.GT.AND P4, PT, R79, 0x70, !P5 ;  /* 0x000000704f00780c */ /* 0x000fe40006f84270 */
[----:B------:R-:W-:Y:S02]  /*131a0*/  P2R R120, PR, RZ, 0x20 ;  /* 0x00000020ff787803 */ /* 0x000fe40000000000 */
[----:B------:R-:W-:-:S04]  /*131b0*/  ISETP.LT.OR P4, PT, R80, 0x71, P4 ;  /* 0x000000715000780c */ /* 0x000fc80002781670 */
[----:B------:R-:W-:Y:S02]  /*131c0*/  FSEL R33, R76, -INF , !P4 ;  /* 0xff8000004c217808 */ /* 0x000fe40006000000 */
[----:B------:R-:W-:-:S04]  /*131d0*/  ISETP.GE.AND P4, PT, R100, 0x72, PT ;  /* 0x000000726400780c */ /* 0x000fc80003f86270 */
[----:B------:R-:W-:Y:S01]  /*131e0*/  ISETP.GT.AND P5, PT, R79, 0x71, !P4 ;  /* 0x000000714f00780c */ /* 0x000fe200067a4270 */
[----:B0-----:R-:W-:Y:S01]  /*131f0*/  IMAD.IADD R69, R83, 0x1, R74 ;  /* 0x0000000153457824 */ /* 0x001fe200078e024a */
[----:B------:R-:W-:Y:S02]  /*13200*/  VIADDMNMX R70, R74, R86, R81, PT ;  /* 0x000000564a467246 */ /* 0x000fe40003800151 */
        /* <DEDUP_REMOVED lines=14> */
[----:B------:R-:W-:-:S04]  /*132f0*/  ISETP.LT.OR P6, PT, R80, 0x7a, P6 ;  /* 0x0000007a5000780c */ /* 0x000fc800037c1670 */
[----:B------:R-:W-:Y:S01]  /*13300*/  FSEL R13, R85, -INF , !P6 ;  /* 0xff800000550d7808 */ /* 0x000fe20007000000 */
[----:B------:R-:W-:Y:S08]  /*13310*/  @!P2 BRA `(.L_x_5341) ;  /* 0x000000000050a947 */ /* 0x000ff00003800000 */
[----:B------:R-:W-:Y:S01]  /*13320*/  IADD3 R74, -R202, R203, R74 ;  /* 0x000000cbca4a7210 */ /* 0x000fe20007ffe14a */
[----:B------:R-:W-:Y:S03]  /*13330*/  BSSY B0, `(.L_x_5342) ;  /* 0x000000e000007945 */ /* 0x000fe60003800000 */
        /* <DEDUP_REMOVED lines=9> */
.L_x_5343:
[----:B------:R-:W-:-:S13]  /*133d0*/  ISETP.NE.AND P6, PT, R7, 0x1, PT ;  /* 0x000000010700780c */ /* 0x000fda0003fc5270 */
[----:B------:R-:W0:Y:S02]  /*133e0*/  @P6 LDC.64 R8, c[0x0][0x9e8] ;  /* 0x00027a00ff086b82 */ /* 0x000e240000000a00 */
[----:B0-----:R-:W-:-:S05]  /*133f0*/  @P6 IMAD.HI.U32 R8, R74, R8, RZ ;  /* 0x000000084a086227 */ /* 0x001fca00078e00ff */
[----:B------:R-:W-:-:S07]  /*13400*/  @P6 SHF.R.U32.HI R74, RZ, R9, R8 ;  /* 0x00000009ff4a6219 */ /* 0x000fce0000011608 */
.L_x_5344:
[----:B------:R-:W-:Y:S05]  /*13410*/  BSYNC B0 ;  /* 0x0000000000007941 */ /* 0x000fea0003800000 */
.L_x_5342:
[----:B------:R-:W-:-:S04]  /*13420*/  IMAD R9, R74, R7, -R82 ;  /* 0x000000074a097224 */ /* 0x000fc800078e0a52 */
[----:B------:R-:W-:-:S05]  /*13430*/  IMAD R8, R204, -0x2, R9 ;  /* 0xfffffffecc087824 */ /* 0x000fca00078e0209 */
[----:B------:R-:W-:Y:S02]  /*13440*/  VIMNMX R69, R69, R8, !PT ;  /* 0x0000000845457248 */ /* 0x000fe40007fe0100 */
[----:B------:R-:W-:-:S07]  /*13450*/  VIADDMNMX R70, R8, R7, R70, PT ;  /* 0x0000000708467246 */ /* 0x000fce0003800146 */
.L_x_5341:
[C---:B------:R-:W-:Y:S01]  /*13460*/  ISETP.GT.AND P3, PT, R69.reuse, 0x1, !P3 ;  /* 0x000000014500780c */ /* 0x040fe20005f64270 */
[----:B------:R-:W-:Y:S01]  /*13470*/  ULDC UR35, c[0x0][0x988] ;  /* 0x0002620000237ab9 */ /* 0x000fe20000000800 */
[----:B------:R-:W-:Y:S01]  /*13480*/  ISETP.NE.AND P6, PT, R104, RZ, PT ;  /* 0x000000ff6800720c */ /* 0x000fe20003fc5270 */
[----:B------:R-:W-:Y:S01]  /*13490*/  IMAD.U32 R79, RZ, RZ, UR35 ;  /* 0x00000023ff4f7e24 */ /* 0x000fe2000f8e00ff */
        /* <DEDUP_REMOVED lines=28> */
[C---:B------:R-:W-:Y:S02]  /*13660*/  ISETP.LT.OR P3, PT, R70.reuse, 0x12, P3 ;  /* 0x000000124600780c */ /* 0x040fe40001f61670 */
[----:B------:R-:W-:Y:S02]  /*13670*/  FMNMX.FTZ R77, R63, R10, !PT ;  /* 0x0000000a3f4d7209 */ /* 0x000fe40007810000 */
[----:B------:R-:W-:Y:S02]  /*13680*/  FSEL R11, R11, -INF , !P3 ;  /* 0xff8000000b0b7808 */ /* 0x000fe40005800000 */
        /* <DEDUP_REMOVED lines=54> */
[----:B------:R-:W-:Y:S01]  /*139f0*/  ISETP.NE.AND P3, PT, R112, RZ, PT ;  /* 0x000000ff7000720c */ /* 0x000fe20003f65270 */
[----:B------:R-:W0:Y:S01]  /*13a00*/  SHFL.BFLY PT, R77, R14, 0x2, 0x1f ;  /* 0x0c401f000e4d7f89 */ /* 0x000e2200000e0000 */
[----:B------:R-:W-:Y:S02]  /*13a10*/  FSEL R46, R46, -INF , !P4 ;  /* 0xff8000002e2e7808 */ /* 0x000fe40006000000 */
[----:B------:R-:W-:-:S02]  /*13a20*/  ISETP.GT.AND P3, PT, R69, 0x38, !P3 ;  /* 0x000000384500780c */ /* 0x000fc40005f64270 */
[----:B------:R-:W-:Y:S02]  /*13a30*/  FSEL R52, R52, -INF , !P5 ;  /* 0xff80000034347808 */ /* 0x000fe40006800000 */
[----:B------:R-:W-:-:S04]  /*13a40*/  ISETP.LT.OR P3, PT, R70, 0x39, P3 ;  /* 0x000000394600780c */ /* 0x000fc80001f61670 */
[----:B------:R-:W-:Y:S02]  /*13a50*/  FSEL R30, R30, -INF , !P3 ;  /* 0xff8000001e1e7808 */ /* 0x000fe40005800000 */
[----:B------:R-:W-:-:S04]  /*13a60*/  ISETP.NE.AND P3, PT, R113, RZ, PT ;  /* 0x000000ff7100720c */ /* 0x000fc80003f65270 */
[----:B------:R-:W-:-:S04]  /*13a70*/  ISETP.GT.AND P3, PT, R69, 0x39, !P3 ;  /* 0x000000394500780c */ /* 0x000fc80005f64270 */
[----:B------:R-:W-:Y:S02]  /*13a80*/  ISETP.LT.OR P3, PT, R70, 0x3a, P3 ;  /* 0x0000003a4600780c */ /* 0x000fe40001f61670 */
[----:B0-----:R-:W-:Y:S02]  /*13a90*/  FMNMX.FTZ R77, R14, R77, !PT ;  /* 0x0000004d0e4d7209 */ /* 0x001fe40007810000 */
[----:B------:R-:W-:Y:S02]  /*13aa0*/  FSEL R31, R31, -INF , !P3 ;  /* 0xff8000001f1f7808 */ /* 0x000fe40005800000 */
[----:B------:R-:W-:Y:S01]  /*13ab0*/  ISETP.NE.AND P3, PT, R114, RZ, PT ;  /* 0x000000ff7200720c */ /* 0x000fe20003f65270 */
[----:B------:R-:W0:Y:S03]  /*13ac0*/  SHFL.BFLY PT, R10, R77, 0x1, 0x1f ;  /* 0x0c201f004d0a7f89 */ /* 0x000e2600000e0000 */
[----:B------:R-:W-:-:S04]  /*13ad0*/  ISETP.GT.AND P3, PT, R69, 0x40, !P3 ;  /* 0x000000404500780c */ /* 0x000fc80005f64270 */
[----:B------:R-:W-:-:S04]  /*13ae0*/  ISETP.LT.OR P3, PT, R70, 0x41, P3 ;  /* 0x000000414600780c */ /* 0x000fc80001f61670 */
[----:B------:R-:W-:Y:S02]  /*13af0*/  FSEL R34, R34, -INF , !P3 ;  /* 0xff80000022227808 */ /* 0x000fe40005800000 */
[----:B------:R-:W-:Y:S02]  /*13b00*/  ISETP.GT.AND P3, PT, R69, 0x41, !P6 ;  /* 0x000000414500780c */ /* 0x000fe40007764270 */
[----:B------:R-:W-:Y:S02]  /*13b10*/  ISETP.NE.AND P6, PT, R120, RZ, PT ;  /* 0x000000ff7800720c */ /* 0x000fe40003fc5270 */
[----:B------:R-:W-:-:S04]  /*13b20*/  ISETP.LT.OR P3, PT, R70, 0x42, P3 ;  /* 0x000000424600780c */ /* 0x000fc80001f61670 */
[----:B------:R-:W-:Y:S02]  /*13b30*/  FSEL R35, R35, -INF , !P3 ;  /* 0xff80000023237808 */ /* 0x000fe40005800000 */
[----:B------:R-:W-:Y:S02]  /*13b40*/  ISETP.NE.AND P3, PT, R94, RZ, PT ;  /* 0x000000ff5e00720c */ /* 0x000fe40003f65270 */
[----:B0-----:R-:W-:Y:S02]  /*13b50*/  FMNMX.FTZ R10, R77, R10, !PT ;  /* 0x0000000a4d0a7209 */ /* 0x001fe40007810000 */
        /* <DEDUP_REMOVED lines=40> */
[----:B------:R-:W-:Y:S01]  /*13de0*/  ISETP.NE.AND P6, PT, R76, RZ, PT ;  /* 0x000000ff4c00720c */ /* 0x000fe20003fc5270 */
[----:B------:R-:W-:-:S01]  /*13df0*/  FFMA.FTZ R76, R10, R79, -8 ;  /* 0xc10000000a4c7423 */ /* 0x000fc2000001004f */
[----:B------:R-:W-:-:S04]  /*13e00*/  ISETP.LT.OR P3, PT, R70, 0x71, P3 ;  /* 0x000000714600780c */ /* 0x000fc80001f61670 */
        /* <DEDUP_REMOVED lines=9> */
[----:B------:R-:W-:-:S01]  /*13ea0*/  FFMA.FTZ R80, R62, UR35, -R76 ;  /* 0x000000233e507c23 */ /* 0x000fc2000801084c */
[----:B------:R-:W-:Y:S01]  /*13eb0*/  FSEL R74, R0, -INF , !P3 ;  /* 0xff800000004a7808 */ /* 0x000fe20005800000 */
[----:B------:R-:W-:-:S01]  /*13ec0*/  FFMA.FTZ R0, R75, UR35, -R76 ;  /* 0x000000234b007c23 */ /* 0x000fc2000801084c */
[----:B------:R-:W-:Y:S01]  /*13ed0*/  ISETP.GT.AND P3, PT, R69, 0x79, !P6 ;  /* 0x000000794500780c */ /* 0x000fe20007764270 */
[----:B------:R-:W-:-:S01]  /*13ee0*/  FFMA.FTZ R69, R59, UR35, -R76 ;  /* 0x000000233b457c23 */ /* 0x000fc2000801084c */
[----:B------:R-:W-:Y:S01]  /*13ef0*/  FMNMX.FTZ R77, R74, R9, !PT ;  /* 0x000000094a4d7209 */ /* 0x000fe20007810000 */
[----:B------:R-:W-:-:S01]  /*13f00*/  FFMA.FTZ R75, R90, UR35, -R76 ;  /* 0x000000235a4b7c23 */ /* 0x000fc2000801084c */
        /* <DEDUP_REMOVED lines=25> */
[----:B------:R-:W0:Y:S01]  /*140a0*/  MUFU.EX2 R72, R72 ;  /* 0x0000004800487308 */ /* 0x000e220000000800 */
        /* <DEDUP_REMOVED lines=10> */
[----:B------:R-:W-:-:S02]  /*14150*/  FFMA.FTZ R13, R13, UR35, -R76 ;  /* 0x000000230d0d7c23 */ /* 0x000fc4000801084c */
[----:B------:R-:W-:-:S03]  /*14160*/  FMNMX.FTZ R77, R25, R14, !PT ;  /* 0x0000000e194d7209 */ /* 0x000fc60007810000 */
[----:B------:R-:W-:Y:S01]  /*14170*/  MUFU.EX2 R71, R71 ;  /* 0x0000004700477308 */ /* 0x000fe20000000800 */
[----:B------:R-:W-:Y:S02]  /*14180*/  FMNMX.FTZ R14, R26, R77, !PT ;  /* 0x0000004d1a0e7209 */ /* 0x000fe40007810000 */
[----:B0-----:R-:W-:Y:S02]  /*14190*/  F2FP.SATFINITE.E4M3.F32.PACK_AB_MERGE_C R196, R72, R73, RZ ;  /* 0x0000004948c4723e */ /* 0x001fe400048070ff */
[----:B------:R-:W-:Y:S02]  /*141a0*/  FMNMX.FTZ R63, R27, R14, !PT ;  /* 0x0000000e1b3f7209 */ /* 0x000fe40007810000 */
[----:B------:R-:W-:Y:S01]  /*141b0*/  F2FP.SATFINITE.E4M3.F32.PACK_AB_MERGE_C R196, R75, R0, R196 ;  /* 0x000000004bc4723e */ /* 0x000fe200048070c4 */
        /* <DEDUP_REMOVED lines=9> */
[----:B------:R-:W1:Y:S01]  /*14250*/  MUFU.EX2 R66, R66 ;  /* 0x0000004200427308 */ /* 0x000e620000000800 */
[----:B------:R-:W-:-:S04]  /*14260*/  FMNMX.FTZ R14, R42, R77, !PT ;  /* 0x0000004d2a0e7209 */ /* 0x000fc80007810000 */
[----:B------:R-:W-:-:S03]  /*14270*/  FMNMX.FTZ R14, R43, R14, !PT ;  /* 0x0000000e2b0e7209 */ /* 0x000fc60007810000 */
[----:B------:R2:W-:Y:S01]  /*14280*/  MUFU.EX2 R77, R80 ;  /* 0x00000050004d7308 */ /* 0x0005e20000000800 */
[----:B0-----:R-:W-:-:S04]  /*14290*/  FMNMX.FTZ R79, R47, R14, !PT ;  /* 0x0000000e2f4f7209 */ /* 0x001fc80007810000 */
[----:B------:R-:W-:-:S03]  /*142a0*/  FMNMX.FTZ R79, R48, R79, !PT ;  /* 0x0000004f304f7209 */ /* 0x000fc60007810000 */
[----:B------:R-:W-:Y:S01]  /*142b0*/  MUFU.EX2 R65, R65 ;  /* 0x0000004100417308 */ /* 0x000fe20000000800 */
[----:B------:R-:W-:Y:S01]  /*142c0*/  FMNMX.FTZ R14, R50, R79, !PT ;  /* 0x0000004f320e7209 */ /* 0x000fe20007810000 */
[--C-:B--2---:R-:W-:Y:S01]  /*142d0*/  FFMA.FTZ R80, R45, UR35, -R76.reuse ;  /* 0x000000232d507c23 */ /* 0x104fe2000801084c */
[----:B------:R-:W-:-:S01]  /*142e0*/  FFMA.FTZ R45, R32, UR35, -R76 ;  /* 0x00000023202d7c23 */ /* 0x000fc2000801084c */
[--C-:B------:R-:W-:Y:S01]  /*142f0*/  FFMA.FTZ R32, R41, UR35, -R76.reuse ;  /* 0x0000002329207c23 */ /* 0x100fe2000801084c */
[----:B------:R-:W-:Y:S01]  /*14300*/  FMNMX.FTZ R81, R51, R14, !PT ;  /* 0x0000000e33517209 */ /* 0x000fe20007810000 */
[----:B------:R-:W-:Y:S01]  /*14310*/  FFMA.FTZ R41, R40, UR35, -R76 ;  /* 0x0000002328297c23 */ /* 0x000fe2000801084c */
[----:B-1----:R-:W-:Y:S01]  /*14320*/  F2FP.SATFINITE.E4M3.F32.PACK_AB_MERGE_C R198, R66, R67, RZ ;  /* 0x0000004342c6723e */ /* 0x002fe200048070ff */
[----:B------:R-:W-:Y:S01]  /*14330*/  MUFU.EX2 R78, R78 ;  /* 0x0000004e004e7308 */ /* 0x000fe20000000800 */
[----:B------:R-:W-:Y:S02]  /*14340*/  FMNMX.FTZ R14, R54, R81, !PT ;  /* 0x00000051360e7209 */ /* 0x000fe40007810000 */
[----:B------:R-:W-:-:S02]  /*14350*/  F2FP.SATFINITE.E4M3.F32.PACK_AB_MERGE_C R198, R68, R71, R198 ;  /* 0x0000004744c6723e */ /* 0x000fc400048070c6 */
[----:B------:R-:W-:-:S03]  /*14360*/  FMNMX.FTZ R14, R55, R14, !PT ;  /* 0x0000000e370e7209 */ /* 0x000fc60007810000 */
[----:B------:R-:W-:Y:S01]  /*14370*/  MUFU.EX2 R60, R60 ;  /* 0x0000003c003c7308 */ /* 0x000fe20000000800 */
[----:B------:R-:W-:-:S04]  /*14380*/  FMNMX.FTZ R59, R57, R14, !PT ;  /* 0x0000000e393b7209 */ /* 0x000fc80007810000 */
[----:B------:R-:W-:-:S03]  /*14390*/  FMNMX.FTZ R59, R46, R59, !PT ;  /* 0x0000003b2e3b7209 */ /* 0x000fc60007810000 */
[----:B------:R-:W-:Y:S01]  /*143a0*/  MUFU.EX2 R64, R64 ;  /* 0x0000004000407308 */ /* 0x000fe20000000800 */
[----:B------:R-:W-:-:S04]  /*143b0*/  FMNMX.FTZ R14, R52, R59, !PT ;  /* 0x0000003b340e7209 */ /* 0x000fc80007810000 */
[----:B------:R-:W-:-:S03]  /*143c0*/  FMNMX.FTZ R14, R53, R14, !PT ;  /* 0x0000000e350e7209 */ /* 0x000fc60007810000 */
[----:B------:R-:W-:Y:S02]  /*143d0*/  MUFU.EX2 R62, R62 ;  /* 0x0000003e003e7308 */ /* 0x000fe40000000800 */
[----:B------:R-:W0:Y:S06]  /*143e0*/  SHFL.BFLY PT, R59, R14, 0x2, 0x1f ;  /* 0x0c401f000e3b7f89 */ /* 0x000e2c00000e0000 */
[----:B------:R-:W-:Y:S08]  /*143f0*/  MUFU.EX2 R79, R93 ;  /* 0x0000005d004f7308 */ /* 0x000ff00000000800 */
        /* <DEDUP_REMOVED lines=36> */
[----:B------:R1:W-:Y:S01]  /*14640*/  MUFU.EX2 R76, R12 ;  /* 0x0000000c004c7308 */ /* 0x0003e20000000800 */
        /* <DEDUP_REMOVED lines=8> */
[----:B-1----:R-:W-:-:S01]  /*146d0*/  FFMA.FTZ R12, R26, UR35, -R59 ;  /* 0x000000231a0c7c23 */ /* 0x002fc2000801083b */
[----:B------:R-:W-:Y:S01]  /*146e0*/  FADD.FTZ R26, R0, R75 ;  /* 0x0000004b001a7221 */ /* 0x000fe20000010000 */
[----:B------:R-:W-:-:S01]  /*146f0*/  FFMA.FTZ R46, R46, UR35, -R59 ;  /* 0x000000232e2e7c23 */ /* 0x000fc2000801083b */
[--C-:B------:R-:W-:Y:S01]  /*14700*/  FFMA.FTZ R52, R52, UR35, -R59.reuse ;  /* 0x0000002334347c23 */ /* 0x100fe2000801083b */
[----:B------:R-:W-:-:S03]  /*14710*/  FFMA.FTZ R53, R53, UR35, -R59 ;  /* 0x0000002335357c23 */ /* 0x000fc6000801083b */
[----:B------:R1:W-:Y:S08]  /*14720*/  MUFU.EX2 R81, R15 ;  /* 0x0000000f00517308 */ /* 0x0003f00000000800 */
[----:B------:R-:W3:Y:S01]  /*14730*/  MUFU.EX2 R74, R74 ;  /* 0x0000004a004a7308 */ /* 0x000ee20000000800 */
[----:B-1----:R-:W-:-:S01]  /*14740*/  FFMA.FTZ R15, R27, UR35, -R59 ;  /* 0x000000231b0f7c23 */ /* 0x002fc2000801083b */
[----:B------:R-:W-:-:S04]  /*14750*/  FADD.FTZ R27, R73, R26 ;  /* 0x0000001a491b7221 */ /* 0x000fc80000010000 */
[----:B------:R-:W-:Y:S02]  /*14760*/  FADD.FTZ R26, R72, R27 ;  /* 0x0000001b481a7221 */ /* 0x000fe40000010000 */
[----:B------:R-:W1:Y:S02]  /*14770*/  MUFU.EX2 R4, R4 ;  /* 0x0000000400047308 */ /* 0x000e640000000800 */
[----:B------:R-:W-:-:S01]  /*14780*/  FADD.FTZ R27, R71, R26 ;  /* 0x0000001a471b7221 */ /* 0x000fc20000010000 */
[----:B0-----:R-:W-:-:S03]  /*14790*/  FADD.FTZ R26, R40, R9 ;  /* 0x00000009281a7221 */ /* 0x001fc60000010000 */
[----:B------:R-:W-:Y:S01]  /*147a0*/  FADD.FTZ R34, R68, R27 ;  /* 0x0000001b44227221 */ /* 0x000fe20000010000 */
[----:B--2---:R-:W-:-:S01]  /*147b0*/  FADD.FTZ R27, R69, R26 ;  /* 0x0000001a451b7221 */ /* 0x004fc20000010000 */
[----:B------:R-:W0:Y:S01]  /*147c0*/  MUFU.EX2 R11, R11 ;  /* 0x0000000b000b7308 */ /* 0x000e220000000800 */
[C---:B---3--:R-:W-:Y:S01]  /*147d0*/  F2FP.SATFINITE.E4M3.F32.PACK_AB_MERGE_C R69, R74.reuse, R69, RZ ;  /* 0x000000454a45723e */ /* 0x048fe200048070ff */
[----:B------:R-:W-:Y:S01]  /*147e0*/  FADD.FTZ R35, R67, R34 ;  /* 0x0000002243237221 */ /* 0x000fe20000010000 */
[----:B------:R-:W-:-:S02]  /*147f0*/  FADD.FTZ R27, R74, R27 ;  /* 0x0000001b4a1b7221 */ /* 0x000fc40000010000 */
[----:B------:R-:W-:Y:S01]  /*14800*/  F2FP.SATFINITE.E4M3.F32.PACK_AB_MERGE_C R197, R9, R40, R69 ;  /* 0x0000002809c5723e */ /* 0x000fe20004807045 */
[----:B------:R-:W-:-:S02]  /*14810*/  FADD.FTZ R34, R66, R35 ;  /* 0x0000002342227221 */ /* 0x000fc40000010000 */
[----:B------:R-:W2:Y:S01]  /*14820*/  MUFU.EX2 R3, R3 ;  /* 0x0000000300037308 */ /* 0x000ea20000000800 */
[----:B-1----:R-:W-:-:S01]  /*14830*/  FADD.FTZ R26, R4, R27 ;  /* 0x0000001b041a7221 */ /* 0x002fc20000010000 */
[----:B------:R-:W-:-:S04]  /*14840*/  FADD.FTZ R35, R65, R34 ;  /* 0x0000002241237221 */ /* 0x000fc80000010000 */
[----:B------:R-:W-:Y:S02]  /*14850*/  FADD.FTZ R35, R78, R35 ;  /* 0x000000234e237221 */ /* 0x000fe40000010000 */
[----:B------:R-:W1:Y:S01]  /*14860*/  MUFU.EX2 R8, R8 ;  /* 0x0000000800087308 */ /* 0x000e620000000800 */
[----:B0-----:R-:W-:-:S01]  /*14870*/  FADD.FTZ R27, R11, R26 ;  /* 0x0000001a0b1b7221 */ /* 0x001fc20000010000 */
[----:B------:R-:W-:Y:S01]  /*14880*/  FADD.FTZ R26, R60, R35 ;  /* 0x000000233c1a7221 */ /* 0x000fe20000010000 */
[C---:B------:R-:W-:Y:S02]  /*14890*/  F2FP.SATFINITE.E4M3.F32.PACK_AB_MERGE_C R60, R63.reuse, R60, RZ ;  /* 0x0000003c3f3c723e */ /* 0x040fe400048070ff */
[----:B------:R-:W-:Y:S01]  /*148a0*/  FADD.FTZ R0, R76, R27 ;  /* 0x0000001b4c007221 */ /* 0x000fe20000010000 */
[----:B------:R-:W-:-:S01]  /*148b0*/  FADD.FTZ R63, R63, R26 ;  /* 0x0000001a3f3f7221 */ /* 0x000fc20000010000 */
[----:B------:R-:W-:Y:S01]  /*148c0*/  F2FP.SATFINITE.E4M3.F32.PACK_AB_MERGE_C R26, R79, R62, RZ ;  /* 0x0000003e4f1a723e */ /* 0x000fe200048070ff */
[----:B------:R-:W0:Y:S01]  /*148d0*/  MUFU.EX2 R24, R24 ;  /* 0x0000001800187308 */ /* 0x000e220000000800 */
[----:B------:R-:W-:-:S01]  /*148e0*/  FADD.FTZ R0, R81, R0 ;  /* 0x0000000051007221 */ /* 0x000fc20000010000 */
[----:B------:R-:W-:-:S02]  /*148f0*/  F2FP.SATFINITE.E4M3.F32.PACK_AB_MERGE_C R76, R81, R76, RZ ;  /* 0x0000004c514c723e */ /* 0x000fc400048070ff */
[----:B------:R-:W-:Y:S01]  /*14900*/  F2FP.SATFINITE.E4M3.F32.PACK_AB_MERGE_C R194, R77, R64, R26 ;  /* 0x000000404dc2723e */ /* 0x000fe2000480701a */
[----:B--2---:R-:W-:Y:S01]  /*14910*/  FADD.FTZ R27, R3, R0 ;  /* 0x00000000031b7221 */ /* 0x004fe20000010000 */
[----:B------:R-:W-:-:S01]  /*14920*/  FADD.FTZ R0, R64, R63 ;  /* 0x0000003f40007221 */ /* 0x000fc20000010000 */
[----:B------:R-:W-:Y:S01]  /*14930*/  F2FP.SATFINITE.E4M3.F32.PACK_AB_MERGE_C R26, R37, R58, RZ ;  /* 0x0000003a251a723e */ /* 0x000fe200048070ff */
[----:B------:R-:W2:Y:S01]  /*14940*/  MUFU.EX2 R25, R25 ;  /* 0x0000001900197308 */ /* 0x000ea20000000800 */
[----:B-1----:R-:W-:-:S01]  /*14950*/  FADD.FTZ R27, R8, R27 ;  /* 0x0000001b081b7221 */ /* 0x002fc20000010000 */
[----:B------:R-:W-:Y:S01]  /*14960*/  FADD.FTZ R35, R77, R0 ;  /* 0x000000004d237221 */ /* 0x000fe20000010000 */
[----:B------:R-:W-:Y:S02]  /*14970*/  F2FP.SATFINITE.E4M3.F32.PACK_AB_MERGE_C R188, R70, R61, R26 ;  /* 0x0000003d46bc723e */ /* 0x000fe4000480701a */
[----:B------:R-:W-:Y:S01]  /*14980*/  F2FP.SATFINITE.E4M3.F32.PACK_AB_MERGE_C R26, R80, R49, RZ ;  /* 0x00000031501a723e */ /* 0x000fe200048070ff */
[----:B------:R-:W-:-:S01]  /*14990*/  FADD.FTZ R62, R62, R35 ;  /* 0x000000233e3e7221 */ /* 0x000fc20000010000 */
[----:B------:R-:W-:Y:S01]  /*149a0*/  F2FP.SATFINITE.E4M3.F32.PACK_AB_MERGE_C R199, R11, R4, R76 ;  /* 0x000000040bc7723e */ /* 0x000fe2000480704c */
[----:B------:R-:W1:Y:S01]  /*149b0*/  MUFU.EX2 R12, R12 ;  /* 0x0000000c000c7308 */ /* 0x000e620000000800 */
[----:B0-----:R-:W-:-:S01]  /*149c0*/  FADD.FTZ R0, R24, R27 ;  /* 0x0000001b18007221 */ /* 0x001fc20000010000 */
[----:B------:R-:W-:Y:S01]  /*149d0*/  FADD.FTZ R62, R79, R62 ;  /* 0x0000003e4f3e7221 */ /* 0x000fe20000010000 */
[----:B------:R-:W-:Y:S01]  /*149e0*/  F2FP.SATFINITE.E4M3.F32.PACK_AB_MERGE_C R190, R56, R29, R26 ;  /* 0x0000001d38be723e */ /* 0x000fe2000480701a */
[----:B------:R-:W0:Y:S01]  /*149f0*/  @P1 LDC R11, c[0x0][0x44c] ;  /* 0x00011300ff0b1b82 */ /* 0x000e220000000800 */
[----:B------:R-:W-:Y:S01]  /*14a00*/  F2FP.SATFINITE.E4M3.F32.PACK_AB_MERGE_C R192, R78, R65, R60 ;  /* 0x000000414ec0723e */ /* 0x000fe2000480703c */
[----:B------:R-:W-:-:S02]  /*14a10*/  FADD.FTZ R61, R61, R62 ;  /* 0x0000003e3d3d7221 */ /* 0x000fc40000010000 */
[----:B------:R-:W3:Y:S01]  /*14a20*/  MUFU.EX2 R15, R15 ;  /* 0x0000000f000f7308 */ /* 0x000ee20000000800 */
[----:B--2---:R-:W-:-:S01]  /*14a30*/  FADD.FTZ R27, R25, R0 ;  /* 0x00000000191b7221 */ /* 0x004fc20000010000 */
[----:B------:R-:W-:Y:S01]  /*14a40*/  FADD.FTZ R61, R70, R61 ;  /* 0x0000003d463d7221 */ /* 0x000fe20000010000 */
[----:B------:R-:W-:Y:S01]  /*14a50*/  F2FP.SATFINITE.E4M3.F32.PACK_AB_MERGE_C R24, R25, R24, RZ ;  /* 0x000000181918723e */ /* 0x000fe200048070ff */
[----:B------:R-:W2:Y:S02]  /*14a60*/  @P1 LDC R4, c[0x0][0x450] ;  /* 0x00011400ff041b82 */ /* 0x000ea40000000800 */
[----:B------:R-:W-:-:S01]  /*14a70*/  FADD.FTZ R58, R58, R61 ;  /* 0x0000003d3a3a7221 */ /* 0x000fc20000010000 */
[----:B------:R-:W-:Y:S01]  /*14a80*/  F2FP.SATFINITE.E4M3.F32.PACK_AB_MERGE_C R193, R8, R3, R24 ;  /* 0x0000000308c1723e */ /* 0x000fe20004807018 */
[----:B------:R-:W4:Y:S01]  /*14a90*/  MUFU.EX2 R30, R30 ;  /* 0x0000001e001e7308 */ /* 0x000f220000000800 */
[----:B-1----:R-:W-:-:S01]  /*14aa0*/  FADD.FTZ R0, R12, R27 ;  /* 0x0000001b0c007221 */ /* 0x002fc20000010000 */
[----:B------:R-:W-:-:S04]  /*14ab0*/  FADD.FTZ R58, R37, R58 ;  /* 0x0000003a253a7221 */ /* 0x000fc80000010000 */
[----:B------:R-:W-:Y:S02]  /*14ac0*/  FADD.FTZ R29, R29, R58 ;  /* 0x0000003a1d1d7221 */ /* 0x000fe40000010000 */
[----:B------:R-:W1:Y:S01]  /*14ad0*/  MUFU.EX2 R31, R31 ;  /* 0x0000001f001f7308 */ /* 0x000e620000000800 */
[----:B---3--:R-:W-:-:S01]  /*14ae0*/  FADD.FTZ R27, R15, R0 ;  /* 0x000000000f1b7221 */ /* 0x008fc20000010000 */
[----:B------:R-:W-:Y:S01]  /*14af0*/  FADD.FTZ R56, R56, R29 ;  /* 0x0000001d38387221 */ /* 0x000fe20000010000 */
[----:B0-----:R-:W-:-:S04]  /*14b00*/  @P1 IMAD.HI.U32 R11, R212, R11, RZ ;  /* 0x0000000bd40b1227 */ /* 0x001fc800078e00ff */
[----:B------:R-:W-:Y:S01]  /*14b10*/  FADD.FTZ R49, R49, R56 ;  /* 0x0000003831317221 */ /* 0x000fe20000010000 */
[----:B------:R-:W0:Y:S01]  /*14b20*/  MUFU.EX2 R20, R20 ;  /* 0x0000001400147308 */ /* 0x000e220000000800 */
[----:B----4-:R-:W-:-:S02]  /*14b30*/  FADD.FTZ R0, R30, R27 ;  /* 0x0000001b1e007221 */ /* 0x010fc40000010000 */
[----:B------:R-:W-:-:S05]  /*14b40*/  FADD.FTZ R49, R80, R49 ;  /* 0x0000003150317221 */ /* 0x000fca0000010000 */
[----:B------:R-:W3:Y:S01]  /*14b50*/  MUFU.EX2 R21, R21 ;  /* 0x0000001500157308 */ /* 0x000ee20000000800 */
[----:B-1----:R-:W-:-:S01]  /*14b60*/  FADD.FTZ R27, R31, R0 ;  /* 0x000000001f1b7221 */ /* 0x002fc20000010000 */
[----:B------:R-:W-:-:S04]  /*14b70*/  F2FP.SATFINITE.E4M3.F32.PACK_AB_MERGE_C R30, R31, R30, RZ ;  /* 0x0000001e1f1e723e */ /* 0x000fc800048070ff */
[----:B------:R-:W-:Y:S02]  /*14b80*/  F2FP.SATFINITE.E4M3.F32.PACK_AB_MERGE_C R195, R15, R12, R30 ;  /* 0x0000000c0fc3723e */ /* 0x000fe4000480701e */
[----:B------:R-:W1:Y:S01]  /*14b90*/  MUFU.EX2 R38, R38 ;  /* 0x0000002600267308 */ /* 0x000e620000000800 */
[----:B0-----:R-:W-:-:S07]  /*14ba0*/  FADD.FTZ R0, R20, R27 ;  /* 0x0000001b14007221 */ /* 0x001fce0000010000 */
[----:B------:R-:W0:Y:S01]  /*14bb0*/  MUFU.EX2 R39, R39 ;  /* 0x0000002700277308 */ /* 0x000e220000000800 */
[----:B---3--:R-:W-:-:S07]  /*14bc0*/  FADD.FTZ R27, R21, R0 ;  /* 0x00000000151b7221 */ /* 0x008fce0000010000 */
[----:B------:R-:W3:Y:S01]  /*14bd0*/  MUFU.EX2 R42, R42 ;  /* 0x0000002a002a7308 */ /* 0x000ee20000000800 */
[----:B-1----:R-:W-:-:S07]  /*14be0*/  FADD.FTZ R0, R38, R27 ;  /* 0x0000001b26007221 */ /* 0x002fce0000010000 */
[----:B------:R-:W1:Y:S01]  /*14bf0*/  MUFU.EX2 R43, R43 ;  /* 0x0000002b002b7308 */ /* 0x000e620000000800 */
[----:B0-----:R-:W-:-:S01]  /*14c00*/  FADD.FTZ R25, R39, R0 ;  /* 0x0000000027197221 */ /* 0x001fc20000010000 */
[----:B------:R-:W-:-:S04]  /*14c10*/  F2FP.SATFINITE.E4M3.F32.PACK_AB_MERGE_C R38, R39, R38, RZ ;  /* 0x000000262726723e */ /* 0x000fc800048070ff */
[----:B------:R-:W-:Y:S02]  /*14c20*/  F2FP.SATFINITE.E4M3.F32.PACK_AB_MERGE_C R189, R21, R20, R38 ;  /* 0x0000001415bd723e */ /* 0x000fe40004807026 */
[----:B------:R-:W0:Y:S01]  /*14c30*/  MUFU.EX2 R47, R47 ;  /* 0x0000002f002f7308 */ /* 0x000e220000000800 */
[----:B---3--:R-:W-:-:S07]  /*14c40*/  FADD.FTZ R0, R42, R25 ;  /* 0x000000192a007221 */ /* 0x008fce0000010000 */
[----:B------:R-:W-:Y:S01]  /*14c50*/  MUFU.EX2 R32, R32 ;  /* 0x0000002000207308 */ /* 0x000fe20000000800 */
[----:B-1----:R-:W-:-:S07]  /*14c60*/  FADD.FTZ R0, R43, R0 ;  /* 0x000000002b007221 */ /* 0x002fce0000010000 */
[----:B------:R-:W1:Y:S01]  /*14c70*/  MUFU.EX2 R41, R41 ;  /* 0x0000002900297308 */ /* 0x000e620000000800 */
[----:B0-----:R-:W-:-:S07]  /*14c80*/  FADD.FTZ R9, R47, R0 ;  /* 0x000000002f097221 */ /* 0x001fce0000010000 */
[----:B------:R-:W0:Y:S08]  /*14c90*/  MUFU.EX2 R48, R48 ;  /* 0x0000003000307308 */ /* 0x000e300000000800 */
[----:B------:R-:W-:Y:S01]  /*14ca0*/  MUFU.EX2 R44, R44 ;  /* 0x0000002c002c7308 */ /* 0x000fe20000000800 */
[----:B-1----:R-:W-:-:S07]  /*14cb0*/  F2FP.SATFINITE.E4M3.F32.PACK_AB_MERGE_C R0, R41, R32, RZ ;  /* 0x000000202900723e */ /* 0x002fce00048070ff */
[----:B------:R-:W1:Y:S01]  /*14cc0*/  MUFU.EX2 R45, R45 ;  /* 0x0000002d002d7308 */ /* 0x000e620000000800 */
[----:B0-----:R-:W-:-:S01]  /*14cd0*/  FADD.FTZ R9, R48, R9 ;  /* 0x0000000930097221 */ /* 0x001fc20000010000 */
[----:B------:R-:W-:-:S04]  /*14ce0*/  F2FP.SATFINITE.E4M3.F32.PACK_AB_MERGE_C R47, R48, R47, RZ ;  /* 0x0000002f302f723e */ /* 0x000fc800048070ff */
[----:B------:R-:W-:Y:S02]  /*14cf0*/  F2FP.SATFINITE.E4M3.F32.PACK_AB_MERGE_C R191, R43, R42, R47 ;  /* 0x0000002a2bbf723e */ /* 0x000fe4000480702f */
[----:B------:R-:W0:Y:S08]  /*14d00*/  MUFU.EX2 R50, R50 ;  /* 0x0000003200327308 */ /* 0x000e300000000800 */
[----:B------:R-:W3:Y:S01]  /*14d10*/  MUFU.EX2 R51, R51 ;  /* 0x0000003300337308 */ /* 0x000ee20000000800 */
[----:B-1----:R-:W-:Y:S01]  /*14d20*/  F2FP.SATFINITE.E4M3.F32.PACK_AB_MERGE_C R184, R45, R44, R0 ;  /* 0x0000002c2db8723e */ /* 0x002fe20004807000 */
[----:B------:R-:W-:-:S04]  /*14d30*/  FADD.FTZ R44, R44, R49 ;  /* 0x000000312c2c7221 */ /* 0x000fc80000010000 */
[----:B------:R-:W-:Y:S02]  /*14d40*/  FADD.FTZ R45, R45, R44 ;  /* 0x0000002c2d2d7221 */ /* 0x000fe40000010000 */
[----:B------:R-:W1:Y:S01]  /*14d50*/  MUFU.EX2 R54, R54 ;  /* 0x0000003600367308 */ /* 0x000e620000000800 */
[----:B0-----:R-:W-:-:S01]  /*14d60*/  FADD.FTZ R0, R50, R9 ;  /* 0x0000000932007221 */ /* 0x001fc20000010000 */
[----:B------:R-:W-:Y:S01]  /*14d70*/  FADD.FTZ R32, R32, R45 ;  /* 0x0000002d20207221 */ /* 0x000fe20000010000 */
[----:B------:R-:W-:Y:S01]  /*14d80*/  IMAD.MOV.U32 R9, RZ, RZ, R212 ;  /* 0x000000ffff097224 */ /* 0x000fe200078e00d4 */
[----:B--2---:R-:W-:Y:S02]  /*14d90*/  @P1 SHF.R.U32.HI R9, RZ, R4, R11 ;  /* 0x00000004ff091219 */ /* 0x004fe4000001160b */
[----:B------:R-:W-:-:S02]  /*14da0*/  FADD.FTZ R32, R41, R32 ;  /* 0x0000002029207221 */ /* 0x000fc40000010000 */
[----:B------:R-:W-:Y:S01]  /*14db0*/  MUFU.EX2 R28, R28 ;  /* 0x0000001c001c7308 */ /* 0x000fe20000000800 */
[----:B---3--:R-:W-:-:S01]  /*14dc0*/  FADD.FTZ R3, R51, R0 ;  /* 0x0000000033037221 */ /* 0x008fc20000010000 */
[----:B------:R-:W-:-:S04]  /*14dd0*/  IMAD.IADD R9, R88, 0x1, R9 ;  /* 0x0000000158097824 */ /* 0x000fc800078e0209 */
[----:B------:R-:W-:Y:S02]  /*14de0*/  IMAD.IADD R6, R9, 0x1, R6 ;  /* 0x0000000109067824 */ /* 0x000fe400078e0206 */
[----:B------:R-:W0:Y:S01]  /*14df0*/  MUFU.EX2 R13, R13 ;  /* 0x0000000d000d7308 */ /* 0x000e220000000800 */
[----:B-1----:R-:W-:-:S07]  /*14e00*/  FADD.FTZ R0, R54, R3 ;  /* 0x0000000336007221 */ /* 0x002fce0000010000 */
[----:B------:R-:W1:Y:S08]  /*14e10*/  MUFU.EX2 R55, R55 ;  /* 0x0000003700377308 */ /* 0x000e700000000800 */
[----:B------:R-:W-:Y:S01]  /*14e20*/  MUFU.EX2 R33, R33 ;  /* 0x0000002100217308 */ /* 0x000fe20000000800 */
[----:B0-----:R-:W-:-:S07]  /*14e30*/  F2FP.SATFINITE.E4M3.F32.PACK_AB_MERGE_C R3, R13, R28, RZ ;  /* 0x0000001c0d03723e */ /* 0x001fce00048070ff */
[----:B------:R-:W0:Y:S01]  /*14e40*/  MUFU.EX2 R36, R36 ;  /* 0x0000002400247308 */ /* 0x000e220000000800 */
[----:B-1----:R-:W-:-:S01]  /*14e50*/  FADD.FTZ R0, R55, R0 ;  /* 0x0000000037007221 */ /* 0x002fc20000010000 */
[----:B------:R-:W-:-:S04]  /*14e60*/  F2FP.SATFINITE.E4M3.F32.PACK_AB_MERGE_C R54, R55, R54, RZ ;  /* 0x000000363736723e */ /* 0x000fc800048070ff */
[----:B------:R-:W-:Y:S02]  /*14e70*/  F2FP.SATFINITE.E4M3.F32.PACK_AB_MERGE_C R185, R51, R50, R54 ;  /* 0x0000003233b9723e */ /* 0x000fe40004807036 */
[----:B------:R-:W1:Y:S08]  /*14e80*/  MUFU.EX2 R57, R57 ;  /* 0x0000003900397308 */ /* 0x000e700000000800 */
[----:B------:R-:W2:Y:S01]  /*14e90*/  MUFU.EX2 R46, R46 ;  /* 0x0000002e002e7308 */ /* 0x000ea20000000800 */
[----:B0-----:R-:W-:Y:S01]  /*14ea0*/  F2FP.SATFINITE.E4M3.F32.PACK_AB_MERGE_C R186, R36, R33, R3 ;  /* 0x0000002124ba723e */ /* 0x001fe20004807003 */
[----:B------:R-:W-:-:S04]  /*14eb0*/  FADD.FTZ R33, R33, R32 ;  /* 0x0000002021217221 */ /* 0x000fc80000010000 */
[----:B------:R-:W-:Y:S02]  /*14ec0*/  FADD.FTZ R33, R36, R33 ;  /* 0x0000002124217221 */ /* 0x000fe40000010000 */
[----:B------:R-:W-:Y:S01]  /*14ed0*/  MUFU.EX2 R52, R52 ;  /* 0x0000003400347308 */ /* 0x000fe20000000800 */
[----:B-1----:R-:W-:-:S01]  /*14ee0*/  FADD.FTZ R3, R57, R0 ;  /* 0x0000000039037221 */ /* 0x002fc20000010000 */
[----:B------:R-:W-:-:S04]  /*14ef0*/  FADD.FTZ R4, R28, R33 ;  /* 0x000000211c047221 */ /* 0x000fc80000010000 */
[----:B------:R-:W-:Y:S02]  /*14f00*/  FADD.FTZ R4, R13, R4 ;  /* 0x000000040d047221 */ /* 0x000fe40000010000 */
[----:B------:R-:W0:Y:S01]  /*14f10*/  MUFU.EX2 R53, R53 ;  /* 0x0000003500357308 */ /* 0x000e220000000800 */
[----:B--2---:R-:W-:-:S01]  /*14f20*/  FADD.FTZ R3, R46, R3 ;  /* 0x000000032e037221 */ /* 0x004fc20000010000 */
[----:B0-----:R-:W-:-:S03]  /*14f30*/  F2FP.SATFINITE.E4M3.F32.PACK_AB_MERGE_C R0, R53, R52, RZ ;  /* 0x000000343500723e */ /* 0x001fc600048070ff */
[----:B------:R-:W-:Y:S01]  /*14f40*/  FADD.FTZ R52, R52, R3 ;  /* 0x0000000334347221 */ /* 0x000fe20000010000 */
[----:B------:R-:W-:-:S03]  /*14f50*/  F2FP.SATFINITE.E4M3.F32.PACK_AB_MERGE_C R187, R46, R57, R0 ;  /* 0x000000392ebb723e */ /* 0x000fc60004807000 */
[----:B------:R-:W-:Y:S01]  /*14f60*/  FADD.FTZ R3, R53, R52 ;  /* 0x0000003435037221 */ /* 0x000fe20000010000 */
[----:B------:R-:W-:Y:S01]  /*14f70*/  VIADD R0, R89, 0xfffffffe ;  /* 0xfffffffe59007836 */ /* 0x000fe20000000000 */
        /* <DEDUP_REMOVED lines=12> */
.L_x_5347:
[----:B------:R-:W-:-:S13]  /*15040*/  ISETP.NE.AND P3, PT, R7, 0x1, PT ;  /* 0x000000010700780c */ /* 0x000fda0003f65270 */
[----:B------:R-:W0:Y:S02]  /*15050*/  @P3 LDC.64 R12, c[0x0][0x9e8] ;  /* 0x00027a00ff0c3b82 */ /* 0x000e240000000a00 */
[----:B0-----:R-:W-:-:S05]  /*15060*/  @P3 IMAD.HI.U32 R12, R8, R12, RZ ;  /* 0x0000000c080c3227 */ /* 0x001fca00078e00ff */
[----:B------:R-:W-:-:S07]  /*15070*/  @P3 SHF.R.U32.HI R8, RZ, R13, R12 ;  /* 0x0000000dff083219 */ /* 0x000fce000001160c */
.L_x_5348:
[----:B------:R-:W-:Y:S05]  /*15080*/  BSYNC B0 ;  /* 0x0000000000007941 */ /* 0x000fea0003800000 */
.L_x_5346:
[----:B------:R-:W-:-:S05]  /*15090*/  IMAD R7, R8, R7, R7 ;  /* 0x0000000708077224 */ /* 0x000fca00078e0207 */
[----:B------:R-:W-:-:S07]  /*150a0*/  VIMNMX R6, R6, R7, PT ;  /* 0x0000000706067248 */ /* 0x000fce0003fe0100 */
.L_x_5345:
        /* <DEDUP_REMOVED lines=9> */
[----:B------:R-:W-:Y:S01]  /*15140*/  ULDC UR33, c[0x0][0x9e0] ;  /* 0x0002780000217ab9 */ /* 0x000fe20000000800 */
[----:B------:R-:W-:-:S02]  /*15150*/  CS2R R118, SRZ ;  /* 0x0000000000767805 */ /* 0x000fc4000001ff00 */
[----:B------:R-:W-:Y:S02]  /*15160*/  CS2R R116, SRZ ;  /* 0x0000000000747805 */ /* 0x000fe4000001ff00 */
[----:B------:R-:W-:Y:S02]  /*15170*/  VIMNMX R11, R229, R6, !PT ;  /* 0x00000006e50b7248 */ /* 0x000fe40007fe0100 */
[----:B------:R-:W-:Y:S02]  /*15180*/  CS2R R114, SRZ ;  /* 0x0000000000727805 */ /* 0x000fe4000001ff00 */
[----:B------:R-:W-:Y:S02]  /*15190*/  CS2R R112, SRZ ;  /* 0x0000000000707805 */ /* 0x000fe4000001ff00 */
        /* <DEDUP_REMOVED lines=45> */
[----:B------:R-:W-:Y:S06]  /*15470*/  @!P3 BRA `(.L_x_5349) ;  /* 0x000000380090b947 */ /* 0x000fec0003800000 */
[----:B------:R-:W-:-:S07]  /*15480*/  IMAD.MOV.U32 R119, RZ, RZ, RZ ;  /* 0x000000ffff777224 */ /* 0x000fce00078e00ff */
.L_x_5369:
[----:B------:R-:W-:Y:S01]  /*15490*/  ISETP.NE.AND P3, PT, R218, RZ, PT ;  /* 0x000000ffda00720c */ /* 0x000fe20003f65270 */
[----:B------:R-:W-:Y:S01]  /*154a0*/  VIADD R12, R17, 0x1 ;  /* 0x00000001110c7836 */ /* 0x000fe20000000000 */
[----:B------:R-:W-:Y:S05]  /*154b0*/  YIELD ;  /* 0x0000000000007946 */ /* 0x000fea0003800000 */
[----:B------:R-:W-:-:S04]  /*154c0*/  ISETP.NE.AND P4, PT, R12, 0x2, PT ;  /* 0x000000020c00780c */ /* 0x000fc80003f85270 */
[----:B------:R-:W-:Y:S02]  /*154d0*/  SEL R6, RZ, 0x1, P4 ;  /* 0x00000001ff067807 */ /* 0x000fe40002000000 */
[----:B------:R-:W-:Y:S02]  /*154e0*/  SEL R12, R12, RZ, P4 ;  /* 0x000000ff0c0c7207 */ /* 0x000fe40002000000 */
[----:B------:R-:W-:Y:S01]  /*154f0*/  LOP3.LUT R13, R201, R6, RZ, 0x3c, !PT ;  /* 0x00000006c90d7212 */ /* 0x000fe200078e3cff */
[----:B------:R-:W-:Y:S06]  /*15500*/  @P3 BRA `(.L_x_5350) ;  /* 0x0000000000303947 */ /* 0x000fec0003800000 */
[----:B------:R-:W-:Y:S05]  /*15510*/  @!P0 BRA `(.L_x_5351) ;  /* 0x0000000000048947 */ /* 0x000fea0003800000 */
[----:B------:R-:W-:Y:S01]  /*15520*/  BPT.TRAP 0x1 ;  /* 0x000000040000795c */ /* 0x000fe20000300000 */
.L_x_5351:
[----:B------:R-:W-:Y:S01]  /*15530*/  IMAD R7, R12, 0x8, R16 ;  /* 0x000000080c077824 */ /* 0x000fe200078e0210 */
[----:B------:R-:W-:-:S04]  /*15540*/  SHF.L.U32 R6, R13, 0x1f, RZ ;  /* 0x0000001f0d067819 */ /* 0x000fc800000006ff */
[----:B------:R0:W1:Y:S01]  /*15550*/  SYNCS.PHASECHK.TRANS64.TRYWAIT P4, [R7+URZ+0x2a830], R6 ;  /* 0x02a83006070075a7 */ /* 0x000062000808017f */
[----:B------:R-:W-:Y:S05]  /*15560*/  @!P0 BRA `(.L_x_5352) ;  /* 0x0000000000048947 */ /* 0x000fea0003800000 */
[----:B------:R-:W-:Y:S01]  /*15570*/  BPT.TRAP 0x1 ;  /* 0x000000040000795c */ /* 0x000fe20000300000 */
.L_x_5352:
[----:B------:R-:W-:Y:S04]  /*15580*/  BSSY B0, `(.L_x_5350) ;  /* 0x0000004000007945 */ /* 0x000fe80003800000 */
[----:B-1----:R-:W-:Y:S05]  /*15590*/  @P4 BRA `(.L_x_5353) ;  /* 0x0000000000084947 */ /* 0x002fea0003800000 */
[----:B------:R-:W1:Y:S02]  /*155a0*/  SYNCS.PHASECHK.TRANS64.TRYWAIT P4, [R7+URZ+0x2a830], R6 ;  /* 0x02a83006070075a7 */ /* 0x000e64000808017f */
[----:B-1----:R-:W-:Y:S05]  /*155b0*/  @!P4 BRA `(.L_x_5354) ;  /* 0x0000016c007cc947 */ /* 0x002fea0003800000 */
.L_x_5353:
[----:B------:R-:W-:Y:S05]  /*155c0*/  BSYNC B0 ;  /* 0x0000000000007941 */ /* 0x000fea0003800000 */
.L_x_5350:
[----:B01----:R-:W0:Y:S01]  /*155d0*/  S2R R6, SR_TID.X ;  /* 0x0000000000067919 */ /* 0x003e220000002100 */
[----:B------:R-:W-:Y:S05]  /*155e0*/  WARPSYNC.ALL ;  /* 0x0000000000007948 */ /* 0x000fea0003800000 */
[----:B------:R-:W-:Y:S02]  /*155f0*/  IMAD.MOV.U32 R7, RZ, RZ, -0x7fffffe0 ;  /* 0x80000020ff077424 */ /* 0x000fe400078e00ff */
[----:B------:R-:W-:Y:S02]  /*15600*/  IMAD.MOV.U32 R121, RZ, RZ, -0x7fffffe0 ;  /* 0x80000020ff797424 */ /* 0x000fe400078e00ff */
[----:B------:R-:W-:Y:S01]  /*15610*/  IMAD.MOV.U32 R21, RZ, RZ, -0x7fffffe0 ;  /* 0x80000020ff157424 */ /* 0x000fe200078e00ff */
[----:B------:R-:W-:Y:S01]  /*15620*/  R2UR UR27, R7 ;  /* 0x00000000071b72ca */ /* 0x000fe200000e0000 */
[----:B------:R-:W-:Y:S01]  /*15630*/  IMAD.MOV.U32 R9, RZ, RZ, -0x7fffffe0 ;  /* 0x80000020ff097424 */ /* 0x000fe200078e00ff */
[----:B------:R-:W-:-:S02]  /*15640*/  R2UR UR19, R121 ;  /* 0x00000000791372ca */ /* 0x000fc400000e0000 */
[----:B------:R-:W-:Y:S02]  /*15650*/  R2UR UR7, R21 ;  /* 0x00000000150772ca */ /* 0x000fe400000e0000 */
[----:B------:R-:W-:Y:S02]  /*15660*/  R2UR UR11, R9 ;  /* 0x00000000090b72ca */ /* 0x000fe400000e0000 */
[----:B------:R-:W-:Y:S02]  /*15670*/  R2UR UR15, R21 ;  /* 0x00000000150f72ca */ /* 0x000fe400000e0000 */
[----:B------:R-:W-:Y:S02]  /*15680*/  R2UR UR23, R7 ;  /* 0x00000000071772ca */ /* 0x000fe400000e0000 */
[----:B0-----:R-:W-:Y:S01]  /*15690*/  SHF.R.U32.HI R8, RZ, 0x7, R6 ;  /* 0x00000007ff087819 */ /* 0x001fe20000011606 */
[----:B------:R-:W-:-:S04]  /*156a0*/  IMAD R6, R12, 0x600, R5 ;  /* 0x000006000c067824 */ /* 0x000fc800078e0205 */
[----:B------:R-:W-:Y:S01]  /*156b0*/  VIADD R15, R8, 0x8 ;  /* 0x00000008080f7836 */ /* 0x000fe20000000000 */
[C---:B------:R-:W-:Y:S01]  /*156c0*/  R2UR UR26, R6.reuse ;  /* 0x00000000061a72ca */ /* 0x040fe200000e0000 */
[C---:B------:R-:W-:Y:S02]  /*156d0*/  VIADD R120, R6.reuse, 0x400 ;  /* 0x0000040006787836 */ /* 0x040fe40000000000 */
[C---:B------:R-:W-:Y:S01]  /*156e0*/  VIADD R20, R6.reuse, 0x2 ;  /* 0x0000000206147836 */ /* 0x040fe20000000000 */
[----:B------:R0:W-:Y:S01]  /*156f0*/  BAR.SYNC.DEFER_BLOCKING R15, 0x100 ;  /* 0x0004000f0000751d */ /* 0x0001e20000010000 */
[----:B------:R-:W-:Y:S01]  /*15700*/  VIADD R8, R6, 0x200 ;  /* 0x0000020006087836 */ /* 0x000fe20000000000 */
[----:B------:R-:W-:Y:S02]  /*15710*/  R2UR UR18, R120 ;  /* 0x00000000781272ca */ /* 0x000fe400000e0000 */
[----:B------:R-:W-:Y:S01]  /*15720*/  R2UR UR6, R20 ;  /* 0x00000000140672ca */ /* 0x000fe200000e0000 */
[----:B------:R-:W-:Y:S01]  /*15730*/  VIADD R20, R6, 0x202 ;  /* 0x0000020206147836 */ /* 0x000fe20000000000 */
[----:B------:R-:W-:Y:S01]  /*15740*/  R2UR UR10, R8 ;  /* 0x00000000080a72ca */ /* 0x000fe200000e0000 */
[----:B------:R-:W-:-:S03]  /*15750*/  VIADD R6, R6, 0x402 ;  /* 0x0000040206067836 */ /* 0x000fc60000000000 */
[----:B------:R-:W-:Y:S02]  /*15760*/  R2UR UR14, R20 ;  /* 0x00000000140e72ca */ /* 0x000fe400000e0000 */
[----:B------:R-:W-:Y:S01]  /*15770*/  R2UR UR22, R6 ;  /* 0x00000000061672ca */ /* 0x000fe200000e0000 */
        /* <DEDUP_REMOVED lines=21> */
.L_x_5356:
[----:B------:R-:W-:Y:S01]  /*158d0*/  SHF.L.U32 R6, R201, 0x1f, RZ ;  /* 0x0000001fc9067819 */ /* 0x000fe200000006ff */
[----:B------:R-:W-:-:S04]  /*158e0*/  IMAD R7, R17, 0x8, R16 ;  /* 0x0000000811077824 */ /* 0x000fc800078e0210 */
[----:B------:R0:W1:Y:S01]  /*158f0*/  SYNCS.PHASECHK.TRANS64.TRYWAIT P3, [R7+URZ+0x2a850], R6 ;  /* 0x02a85006070075a7 */ /* 0x000062000806017f */
[----:B------:R-:W-:Y:S05]  /*15900*/  @!P0 BRA `(.L_x_5357) ;  /* 0x0000000000048947 */ /* 0x000fea0003800000 */
[----:B------:R-:W-:Y:S01]  /*15910*/  BPT.TRAP 0x1 ;  /* 0x000000040000795c */ /* 0x000fe20000300000 */
.L_x_5357:
[----:B-1----:R-:W-:Y:S05]  /*15920*/  @P3 BRA `(.L_x_5355) ;  /* 0x0000000000083947 */ /* 0x002fea0003800000 */
[----:B------:R-:W1:Y:S02]  /*15930*/  SYNCS.PHASECHK.TRANS64.TRYWAIT P3, [R7+URZ+0x2a850], R6 ;  /* 0x02a85006070075a7 */ /* 0x000e64000806017f */
[----:B-1----:R-:W-:Y:S05]  /*15940*/  @!P3 BRA `(.L_x_5358) ;  /* 0x0000016800acb947 */ /* 0x002fea0003800000 */
.L_x_5355:
[----:B01----:R-:W-:Y:S01]  /*15950*/  VIADD R6, R16, 0x400 ;  /* 0x0000040010067836 */ /* 0x003fe20000000000 */
[----:B------:R-:W-:Y:S05]  /*15960*/  WARPSYNC.ALL ;  /* 0x0000000000007948 */ /* 0x000fea0003800000 */
[----:B------:R-:W-:Y:S01]  /*15970*/  SHF.R.U32.HI R6, RZ, 0x4, R6 ;  /* 0x00000004ff067819 */ /* 0x000fe20000011606 */
[----:B------:R-:W-:Y:S01]  /*15980*/  IMAD.MOV.U32 R7, RZ, RZ, 0x40000040 ;  /* 0x40000040ff077424 */ /* 0x000fe200078e00ff */
[----:B------:R-:W-:Y:S01]  /*15990*/  WARPGROUP.ARRIVE ;  /* 0x00000000000079c5 */ /* 0x000fe20000000000 */
[----:B------:R-:W-:Y:S01]  /*159a0*/  IMAD.MOV.U32 R9, RZ, RZ, 0x40000040 ;  /* 0x40000040ff097424 */ /* 0x000fe200078e00ff */
[----:B------:R-:W-:-:S04]  /*159b0*/  LOP3.LUT R6, R6, 0x3fff, RZ, 0xc0, !PT ;  /* 0x00003fff06067812 */ /* 0x000fc800078ec0ff */
[----:B------:R-:W0:Y:S01]  /*159c0*/  S2R R15, SR_TID.X ;  /* 0x00000000000f7919 */ /* 0x000e220000002100 */
[----:B------:R-:W-:Y:S01]  /*159d0*/  R2UR UR7, R7 ;  /* 0x00000000070772ca */ /* 0x000fe200000e0000 */
[----:B------:R-:W-:Y:S01]  /*159e0*/  IMAD.MOV.U32 R7, RZ, RZ, 0x40000040 ;  /* 0x40000040ff077424 */ /* 0x000fe200078e00ff */
[----:B------:R-:W-:-:S05]  /*159f0*/  LOP3.LUT R6, R6, 0x10000, RZ, 0xfc, !PT ;  /* 0x0001000006067812 */ /* 0x000fca00078efcff */
[----:B------:R-:W-:-:S05]  /*15a00*/  IMAD R6, R17, 0x600, R6 ;  /* 0x0000060011067824 */ /* 0x000fca00078e0206 */
[C---:B------:R-:W-:Y:S02]  /*15a10*/  R2UR UR6, R6.reuse ;  /* 0x00000000060672ca */ /* 0x040fe400000e0000 */
[----:B------:R-:W-:-:S11]  /*15a20*/  IADD3 R8, R6, 0x2, RZ ;  /* 0x0000000206087810 */ /* 0x000fd60007ffe0ff */
[----:B------:R-:W-:Y:S01]  /*15a30*/  QGMMA.64x192x32.F32.E4M3.E4M3 R24, R196, gdesc[UR4], R24, gsb0 ;  /* 0x02e00004c4187df3 */ /* 0x000fe20008000818 */
[----:B------:R-:W-:Y:S01]  /*15a40*/  R2UR UR6, R8 ;  /* 0x00000000080672ca */ /* 0x000fe200000e0000 */
[C---:B------:R-:W-:Y:S01]  /*15a50*/  VIADD R8, R6.reuse, 0x4 ;  /* 0x0000000406087836 */ /* 0x040fe20000000000 */
[----:B------:R-:W-:Y:S01]  /*15a60*/  R2UR UR7, R9 ;  /* 0x00000000090772ca */ /* 0x000fe200000e0000 */
[----:B------:R-:W-:Y:S02]  /*15a70*/  IMAD.MOV.U32 R9, RZ, RZ, 0x40000040 ;  /* 0x40000040ff097424 */ /* 0x000fe400078e00ff */
[----:B------:R-:W-:Y:S01]  /*15a80*/  VIADD R6, R6, 0x6 ;  /* 0x0000000606067836 */ /* 0x000fe20000000000 */
[----:B0-----:R-:W-:Y:S01]  /*15a90*/  SHF.R.U32.HI R15, RZ, 0x7, R15 ;  /* 0x00000007ff0f7819 */ /* 0x001fe2000001160f */
[----:B------:R-:W-:Y:S02]  /*15aa0*/  WARPGROUP.DEPBAR.LE gsb0, 0x0 ;  /* 0x00008000000079c5 */ /* 0x000fe40000010000 */
[----:B------:R-:W-:-:S10]  /*15ab0*/  WARPGROUP.ARRIVE ;  /* 0x00000000000079c5 */ /* 0x000fd40000000000 */
[----:B------:R-:W-:Y:S01]  /*15ac0*/  QGMMA.64x192x32.F32.E4M3.E4M3 R24, R192, gdesc[UR4], R24, gsb0 ;  /* 0x02e00004c0187df3 */ /* 0x000fe20008000818 */
[----:B------:R-:W-:Y:S02]  /*15ad0*/  R2UR UR6, R8 ;  /* 0x00000000080672ca */ /* 0x000fe400000e0000 */
[----:B------:R-:W-:Y:S01]  /*15ae0*/  R2UR UR7, R9 ;  /* 0x00000000090772ca */ /* 0x000fe200000e0000 */
[----:B------:R-:W-:Y:S02]  /*15af0*/  WARPGROUP.DEPBAR.LE gsb0, 0x0 ;  /* 0x00008000000079c5 */ /* 0x000fe40000010000 */
[----:B------:R-:W-:-:S14]  /*15b00*/  WARPGROUP.ARRIVE ;  /* 0x00000000000079c5 */ /* 0x000fdc0000000000 */
[----:B------:R-:W-:Y:S01]  /*15b10*/  QGMMA.64x192x32.F32.E4M3.E4M3 R24, R188, gdesc[UR4], R24, gsb0 ;  /* 0x02e00004bc187df3 */ /* 0x000fe20008000818 */
[----:B------:R-:W-:Y:S02]  /*15b20*/  R2UR UR6, R6 ;  /* 0x00000000060672ca */ /* 0x000fe400000e0000 */
[----:B------:R-:W-:Y:S02]  /*15b30*/  R2UR UR7, R7 ;  /* 0x00000000070772ca */ /* 0x000fe400000e0000 */
[----:B------:R-:W-:Y:S01]  /*15b40*/  IADD3 R6, -R15, 0xb, RZ ;  /* 0x0000000b0f067810 */ /* 0x000fe20007ffe1ff */
[----:B------:R-:W-:Y:S02]  /*15b50*/  WARPGROUP.DEPBAR.LE gsb0, 0x0 ;  /* 0x00008000000079c5 */ /* 0x000fe40000010000 */
[----:B------:R-:W-:-:S12]  /*15b60*/  WARPGROUP.ARRIVE ;  /* 0x00000000000079c5 */ /* 0x000fd80000000000 */
[----:B------:R-:W-:Y:S03]  /*15b70*/  QGMMA.64x192x32.F32.E4M3.E4M3 R24, R184, gdesc[UR4], R24, gsb0 ;  /* 0x02e00004b8187df3 */ /* 0x000fe60008000818 */
[----:B------:R-:W-:Y:S02]  /*15b80*/  WARPGROUP.DEPBAR.LE gsb0, 0x0 ;  /* 0x00008000000079c5 */ /* 0x000fe40000010000 */
[----:B------:R0:W-:Y:S06]  /*15b90*/  BAR.ARV R6, 0x100 ;  /* 0x000400060000751d */ /* 0x0001ec0000002000 */
[----:B------:R-:W-:Y:S05]  /*15ba0*/  @!P0 BRA `(.L_x_5359) ;  /* 0x0000000000048947 */ /* 0x000fea0003800000 */
[----:B------:R-:W-:Y:S01]  /*15bb0*/  BPT.TRAP 0x1 ;  /* 0x000000040000795c */ /* 0x000fe20000300000 */
.L_x_5359:
[----:B------:R-:W1:Y:S01]  /*15bc0*/  @P1 LDC R8, c[0x0][0x44c] ;  /* 0x00011300ff081b82 */ /* 0x000e620000000800 */
[----:B0-----:R-:W-:Y:S02]  /*15bd0*/  IMAD.IADD R6, R227, 0x1, R212 ;  /* 0x00000001e3067824 */ /* 0x001fe400078e02d4 */
[C---:B------:R-:W-:Y:S01]  /*15be0*/  FMUL.FTZ R15, R2.reuse, R123 ;  /* 0x0000007b020f7220 */ /* 0x040fe20000410000 */
[C---:B------:R-:W-:Y:S01]  /*15bf0*/  FMUL.FTZ R123, R2.reuse, R129 ;  /* 0x00000081027b7220 */ /* 0x040fe20000410000 */
[C---:B------:R-:W-:Y:S01]  /*15c00*/  FMUL.FTZ R129, R2.reuse, R133 ;  /* 0x0000008502817220 */ /* 0x040fe20000410000 */
[C---:B------:R-:W-:Y:S01]  /*15c10*/  FMUL.FTZ R133, R2.reuse, R137 ;  /* 0x0000008902857220 */ /* 0x040fe20000410000 */
[C---:B------:R-:W-:Y:S01]  /*15c20*/  FMUL.FTZ R20, R2.reuse, R124 ;  /* 0x0000007c02147220 */ /* 0x040fe20000410000 */
[C---:B------:R-:W-:Y:S01]  /*15c30*/  FMUL.FTZ R137, R2.reuse, R143 ;  /* 0x0000008f02897220 */ /* 0x040fe20000410000 */
[----:B------:R-:W0:Y:S01]  /*15c40*/  @P1 LDC R7, c[0x0][0x450] ;  /* 0x00011400ff071b82 */ /* 0x000e220000000800 */
[----:B------:R-:W-:Y:S01]  /*15c50*/  FMUL.FTZ R143, R2, R145 ;  /* 0x00000091028f7220 */ /* 0x000fe20000410000 */
[----:B------:R-:W-:-:S02]  /*15c60*/  IMAD R124, R12, 0x8, R16 ;  /* 0x000000080c7c7824 */ /* 0x000fc400078e0210 */
        /* <DEDUP_REMOVED lines=9> */
[----:B------:R-:W-:Y:S02]  /*15d00*/  VIADD R124, R124, 0x2a840 ;  /* 0x0002a8407c7c7836 */ /* 0x000fe40000000000 */
[----:B------:R-:W-:Y:S01]  /*15d10*/  FMUL.FTZ R136, R2, R142 ;  /* 0x0000008e02887220 */ /* 0x000fe20000410000 */
[----:B------:R-:W-:-:S02]  /*15d20*/  IMAD.U32 R125, RZ, RZ, UR38 ;  /* 0x00000026ff7d7e24 */ /* 0x000fc4000f8e00ff */
[----:B------:R-:W-:Y:S01]  /*15d30*/  FMUL.FTZ R161, R2, R167 ;  /* 0x000000a702a17220 */ /* 0x000fe20000410000 */
[----:B-1----:R-:W-:-:S04]  /*15d40*/  @P1 IMAD.HI.U32 R8, R6, R8, RZ ;  /* 0x0000000806081227 */ /* 0x002fc800078e00ff */
[C---:B------:R-:W-:Y:S01]  /*15d50*/  FMUL.FTZ R142, R2.reuse, R144 ;  /* 0x00000090028e7220 */ /* 0x040fe20000410000 */
[C---:B------:R-:W-:Y:S01]  /*15d60*/  FMUL.FTZ R167, R2.reuse, R169 ;  /* 0x000000a902a77220 */ /* 0x040fe20000410000 */
[C---:B------:R-:W-:Y:S01]  /*15d70*/  FMUL.FTZ R144, R2.reuse, R150 ;  /* 0x0000009602907220 */ /* 0x040fe20000410000 */
[C---:B------:R-:W-:Y:S01]  /*15d80*/  FMUL.FTZ R169, R2.reuse, R175 ;  /* 0x000000af02a97220 */ /* 0x040fe20000410000 */
[C---:B------:R-:W-:Y:S01]  /*15d90*/  FMUL.FTZ R150, R2.reuse, R152 ;  /* 0x0000009802967220 */ /* 0x040fe20000410000 */
[C---:B------:R-:W-:Y:S01]  /*15da0*/  FMUL.FTZ R175, R2.reuse, R177 ;  /* 0x000000b102af7220 */ /* 0x040fe20000410000 */
[C---:B------:R-:W-:Y:S01]  /*15db0*/  FMUL.FTZ R152, R2.reuse, R158 ;  /* 0x0000009e02987220 */ /* 0x040fe20000410000 */
[----:B0-----:R-:W-:Y:S01]  /*15dc0*/  @P1 SHF.R.U32.HI R6, RZ, R7, R8 ;  /* 0x00000007ff061219 */ /* 0x001fe20000011608 */
        /* <DEDUP_REMOVED lines=21> */
[----:B------:R-:W-:Y:S01]  /*15f20*/  PRMT R124, R125, 0x654, R124 ;  /* 0x000006547d7c7816 */ /* 0x000fe2000000007c */
[----:B------:R-:W0:Y:S01]  /*15f30*/  SHFL.IDX PT, R185, R6, RZ, 0x1c1f ;  /* 0x001c1fff06b97589 */ /* 0x000e2200000e0000 */
        /* <DEDUP_REMOVED lines=13> */
[----:B------:R1:W-:Y:S01]  /*16010*/  SYNCS.ARRIVE.TRANS64.RED.A1T0 RZ, [R124+URZ], RZ ;  /* 0x000000ff7cff79a7 */ /* 0x0003e2000810043f */
[C---:B------:R-:W-:Y:S01]  /*16020*/  FMUL.FTZ R174, R2.reuse, R176 ;  /* 0x000000b002ae7220 */ /* 0x040fe20000410000 */
[C---:B------:R-:W-:Y:S01]  /*16030*/  FMUL.FTZ R172, R2.reuse, R178 ;  /* 0x000000b202ac7220 */ /* 0x040fe20000410000 */
[C---:B------:R-:W-:Y:S01]  /*16040*/  FMUL.FTZ R179, R2.reuse, R180 ;  /* 0x000000b402b37220 */ /* 0x040fe20000410000 */
[C---:B------:R-:W-:Y:S01]  /*16050*/  FMUL.FTZ R180, R2.reuse, R181 ;  /* 0x000000b502b47220 */ /* 0x040fe20000410000 */
[C---:B------:R-:W-:Y:S01]  /*16060*/  FMUL.FTZ R176, R2.reuse, R182 ;  /* 0x000000b602b07220 */ /* 0x040fe20000410000 */
[----:B------:R-:W-:Y:S01]  /*16070*/  FMUL.FTZ R178, R2, R183 ;  /* 0x000000b702b27220 */ /* 0x000fe20000410000 */
[----:B------:R-:W2:Y:S01]  /*16080*/  MUFU.TANH R7, R7 ;  /* 0x0000000700077308 */ /* 0x000ea20000002400 */
[----:B-1----:R-:W-:-:S05]  /*16090*/  IADD3 R124, -R177, 0x1, RZ ;  /* 0x00000001b17c7810 */ /* 0x002fca0007ffe1ff */
[----:B------:R-:W-:Y:S02]  /*160a0*/  IMAD R124, R204, -0x2, R124 ;  /* 0xfffffffecc7c7824 */ /* 0x000fe400078e027c */
[----:B------:R-:W1:Y:S03]  /*160b0*/  MUFU.TANH R8, R8 ;  /* 0x0000000800087308 */ /* 0x000e660000002400 */
[----:B------:R-:W-:-:S05]  /*160c0*/  IADD3 R124, -R202, R124, R203 ;  /* 0x0000007cca7c7210 */ /* 0x000fca0007ffe1cb */
[----:B------:R-:W3:Y:S01]  /*160d0*/  MUFU.TANH R9, R9 ;  /* 0x0000000900097308 */ /* 0x000ee20000002400 */
[C---:B------:R-:W-:Y:S02]  /*160e0*/  VIADD R181, R124.reuse, UR34 ;  /* 0x000000227cb57c36 */ /* 0x040fe40008000000 */
[----:B------:R-:W-:Y:S02]  /*160f0*/  VIADD R182, R124, UR41 ;  /* 0x000000297cb67c36 */ /* 0x000fe40008000000 */
[--C-:B0-----:R-:W-:Y:S02]  /*16100*/  IMAD.IADD R183, R181, 0x1, R185.reuse ;  /* 0x00000001b5b77824 */ /* 0x101fe400078e02b9 */
[----:B------:R-:W-:Y:S01]  /*16110*/  IMAD.IADD R184, R182, 0x1, R185 ;  /* 0x00000001b6b87824 */ /* 0x000fe200078e02b9 */
[----:B------:R-:W0:Y:S08]  /*16120*/  MUFU.TANH R15, R15 ;  /* 0x0000000f000f7308 */ /* 0x000e300000002400 */
        /* <DEDUP_REMOVED lines=73> */
.L_x_5362:
[----:B------:R-:W-:-:S05]  /*165c0*/  IMAD.U32 R186, RZ, RZ, UR32 ;  /* 0x00000020ffba7e24 */ /* 0x000fca000f8e00ff */
[----:B------:R-:W-:-:S13]  /*165d0*/  ISETP.NE.AND P3, PT, R186, 0x1, PT ;  /* 0x00000001ba00780c */ /* 0x000fda0003f65270 */
[----:B------:R-:W1:Y:S02]  /*165e0*/  @P3 LDC.64 R124, c[0x0][0x9e8] ;  /* 0x00027a00ff7c3b82 */ /* 0x000e640000000a00 */
[----:B-1----:R-:W-:-:S05]  /*165f0*/  @P3 IMAD.HI.U32 R124, R185, R124, RZ ;  /* 0x0000007cb97c3227 */ /* 0x002fca00078e00ff */
[----:B------:R-:W-:-:S07]  /*16600*/  @P3 SHF.R.U32.HI R185, RZ, R125, R124 ;  /* 0x0000007dffb93219 */ /* 0x000fce000001167c */
.L_x_5363:
[----:B------:R-:W-:Y:S05]  /*16610*/  BSYNC B0 ;  /* 0x0000000000007941 */ /* 0x000fea0003800000 */
.L_x_5361:
[----:B------:R-:W-:-:S04]  /*16620*/  IMAD R185, R185, R186, -R177 ;  /* 0x000000bab9b97224 */ /* 0x000fc800078e0ab1 */
[----:B------:R-:W-:-:S05]  /*16630*/  IMAD R185, R204, -0x2, R185 ;  /* 0xfffffffeccb97824 */ /* 0x000fca00078e02b9 */
[----:B------:R-:W-:Y:S02]  /*16640*/  VIMNMX R184, R184, R185, !PT ;  /* 0x000000b9b8b87248 */ /* 0x000fe40007fe0100 */
[----:B------:R-:W-:-:S07]  /*16650*/  VIADDMNMX R183, R185, R186, R183, PT ;  /* 0x000000bab9b77246 */ /* 0x000fce00038001b7 */
.L_x_5360:
[----:B------:R-:W-:Y:S01]  /*16660*/  ISETP.GT.AND P3, PT, R0, -0x1, PT ;  /* 0xffffffff0000780c */ /* 0x000fe20003f64270 */
[----:B------:R-:W1:Y:S03]  /*16670*/  SHFL.IDX PT, R6, R6, 0x1, 0x1c1f ;  /* 0x003c1f0006067f89 */ /* 0x000e6600000e0000 */
[C---:B------:R-:W-:Y:S02]  /*16680*/  ISETP.GT.AND P5, PT, R184.reuse, RZ, P3 ;  /* 0x000000ffb800720c */ /* 0x040fe40001fa4270 */
        /* <DEDUP_REMOVED lines=9> */
[----:B------:R-:W-:Y:S01]  /*16720*/  FSEL R20, R20, -INF , !P5 ;  /* 0xff80000014147808 */ /* 0x000fe20006800000 */
[--C-:B-1----:R-:W-:Y:S01]  /*16730*/  IMAD.IADD R181, R181, 0x1, R6.reuse ;  /* 0x00000001b5b57824 */ /* 0x102fe200078e0206 */
[----:B0-----:R-:W-:Y:S01]  /*16740*/  FSEL R21, R21, -INF , !P4 ;  /* 0xff80000015157808 */ /* 0x001fe20006000000 */
        /* <DEDUP_REMOVED lines=98> */
.L_x_5366:
[----:B------:R-:W-:-:S05]  /*16d70*/  IMAD.U32 R183, RZ, RZ, UR32 ;  /* 0x00000020ffb77e24 */ /* 0x000fca000f8e00ff */
[----:B------:R-:W-:-:S13]  /*16d80*/  ISETP.NE.AND P4, PT, R183, 0x1, PT ;  /* 0x00000001b700780c */ /* 0x000fda0003f85270 */
[----:B------:R-:W0:Y:S02]  /*16d90*/  @P4 LDC.64 R6, c[0x0][0x9e8] ;  /* 0x00027a00ff064b82 */ /* 0x000e240000000a00 */
[----:B0-----:R-:W-:-:S05]  /*16da0*/  @P4 IMAD.HI.U32 R6, R125, R6, RZ ;  /* 0x000000067d064227 */ /* 0x001fca00078e00ff */
[----:B------:R-:W-:-:S07]  /*16db0*/  @P4 SHF.R.U32.HI R125, RZ, R7, R6 ;  /* 0x00000007ff7d4219 */ /* 0x000fce0000011606 */
.L_x_5367:
[----:B------:R-:W-:Y:S05]  /*16dc0*/  BSYNC B0 ;  /* 0x0000000000007941 */ /* 0x000fea0003800000 */
.L_x_5365:
[----:B------:R-:W-:-:S04]  /*16dd0*/  IMAD R125, R125, R183, -R177 ;  /* 0x000000b77d7d7224 */ /* 0x000fc800078e0ab1 */
[----:B------:R-:W-:-:S05]  /*16de0*/  IMAD R125, R204, -0x2, R125 ;  /* 0xfffffffecc7d7824 */ /* 0x000fca00078e027d */
[----:B------:R-:W-:Y:S02]  /*16df0*/  VIMNMX R182, R182, R125, !PT ;  /* 0x0000007db6b67248 */ /* 0x000fe40007fe0100 */
[----:B------:R-:W-:-:S07]  /*16e00*/  VIADDMNMX R181, R125, R183, R181, PT ;  /* 0x000000b77db57246 */ /* 0x000fce00038001b5 */
.L_x_5364:
        /* <DEDUP_REMOVED lines=49> */
[----:B------:R-:W-:Y:S01]  /*17120*/  ISETP.GT.AND P4, PT, R182, 0x8, P3 ;  /* 0x00000008b600780c */ /* 0x000fe20001f84270 */
[--C-:B------:R-:W-:Y:S01]  /*17130*/  FFMA.FTZ R8, R8, UR35, -R125.reuse ;  /* 0x0000002308087c23 */ /* 0x100fe2000801087d */
[----:B------:R-:W-:Y:S01]  /*17140*/  FSEL R15, R15, -INF , !P5 ;  /* 0xff8000000f0f7808 */ /* 0x000fe20006800000 */
[--C-:B------:R-:W-:Y:S01]  /*17150*/  FFMA.FTZ R20, R20, UR35, -R125.reuse ;  /* 0x0000002314147c23 */ /* 0x100fe2000801087d */
[----:B------:R-:W-:Y:S01]  /*17160*/  ISETP.GT.AND P5, PT, R182, 0x9, P3 ;  /* 0x00000009b600780c */ /* 0x000fe20001fa4270 */
[----:B------:R-:W0:Y:S01]  /*17170*/  MUFU.EX2 R124, R124 ;  /* 0x0000007c007c7308 */ /* 0x000e220000000800 */
[----:B------:R-:W-:Y:S01]  /*17180*/  ISETP.LT.OR P4, PT, R181, 0x9, P4 ;  /* 0x00000009b500780c */ /* 0x000fe20002781670 */
[--C-:B------:R-:W-:Y:S01]  /*17190*/  FFMA.FTZ R21, R21, UR35, -R125.reuse ;  /* 0x0000002315157c23 */ /* 0x100fe2000801087d */
[----:B------:R-:W-:Y:S01]  /*171a0*/  ISETP.LT.OR P5, PT, R181, 0xa, P5 ;  /* 0x0000000ab500780c */ /* 0x000fe20002fa1670 */
[--C-:B------:R-:W-:Y:S01]  /*171b0*/  FFMA.FTZ R122, R122, UR35, -R125.reuse ;  /* 0x000000237a7a7c23 */ /* 0x100fe2000801087d */
[----:B------:R-:W-:Y:S01]  /*171c0*/  FSEL R120, R120, -INF , !P4 ;  /* 0xff80000078787808 */ /* 0x000fe20006000000 */
[--C-:B------:R-:W-:Y:S01]  /*171d0*/  FFMA.FTZ R123, R123, UR35, -R125.reuse ;  /* 0x000000237b7b7c23 */ /* 0x100fe2000801087d */
[----:B------:R-:W-:Y:S01]  /*171e0*/  FSEL R121, R121, -INF , !P5 ;  /* 0xff80000079797808 */ /* 0x000fe20006800000 */
[----:B------:R-:W1:Y:S01]  /*171f0*/  MUFU.EX2 R8, R8 ;  /* 0x0000000800087308 */ /* 0x000e620000000800 */
[----:B------:R-:W-:Y:S01]  /*17200*/  ISETP.GT.AND P5, PT, R182, 0x11, P3 ;  /* 0x00000011b600780c */ /* 0x000fe20001fa4270 */
[--C-:B------:R-:W-:Y:S01]  /*17210*/  FFMA.FTZ R128, R128, UR35, -R125.reuse ;  /* 0x0000002380807c23 */ /* 0x100fe2000801087d */
[----:B------:R-:W-:Y:S01]  /*17220*/  ISETP.GT.AND P4, PT, R182, 0x10, P3 ;  /* 0x00000010b600780c */ /* 0x000fe20001f84270 */
[--C-:B------:R-:W-:Y:S01]  /*17230*/  FFMA.FTZ R129, R129, UR35, -R125.reuse ;  /* 0x0000002381817c23 */ /* 0x100fe2000801087d */
[C---:B------:R-:W-:Y:S01]  /*17240*/  ISETP.LT.OR P5, PT, R181.reuse, 0x12, P5 ;  /* 0x00000012b500780c */ /* 0x040fe20002fa1670 */
[--C-:B------:R-:W-:Y:S01]  /*17250*/  FFMA.FTZ R132, R132, UR35, -R125.reuse ;  /* 0x0000002384847c23 */ /* 0x100fe2000801087d */
[----:B------:R-:W-:Y:S01]  /*17260*/  ISETP.LT.OR P4, PT, R181, 0x11, P4 ;  /* 0x00000011b500780c */ /* 0x000fe20002781670 */
[----:B------:R-:W-:Y:S01]  /*17270*/  MUFU.EX2 R20, R20 ;  /* 0x0000001400147308 */ /* 0x000fe20000000800 */
[----:B------:R-:W-:Y:S01]  /*17280*/  FSEL R127, R127, -INF , !P5 ;  /* 0xff8000007f7f7808 */ /* 0x000fe20006800000 */
[----:B0-----:R-:W-:Y:S01]  /*17290*/  FFMA.FTZ R4, R7, R4, R124 ;  /* 0x0000000407047223 */ /* 0x001fe2000001007c */
[----:B------:R-:W-:Y:S01]  /*172a0*/  ISETP.GT.AND P5, PT, R182, 0x19, P3 ;  /* 0x00000019b600780c */ /* 0x000fe20001fa4270 */
[--C-:B------:R-:W-:Y:S01]  /*172b0*/  FFMA.FTZ R133, R133, UR35, -R125.reuse ;  /* 0x0000002385857c23 */ /* 0x100fe2000801087d */
[----:B------:R-:W-:Y:S01]  /*172c0*/  FSEL R126, R126, -INF , !P4 ;  /* 0xff8000007e7e7808 */ /* 0x000fe20006000000 */
[--C-:B------:R-:W-:Y:S01]  /*172d0*/  FFMA.FTZ R138, R138, UR35, -R125.reuse ;  /* 0x000000238a8a7c23 */ /* 0x100fe2000801087d */
[----:B------:R-:W-:Y:S01]  /*172e0*/  ISETP.LT.OR P5, PT, R181, 0x1a, P5 ;  /* 0x0000001ab500780c */ /* 0x000fe20002fa1670 */
[----:B------:R-:W-:Y:S01]  /*172f0*/  MUFU.EX2 R21, R21 ;  /* 0x0000001500157308 */ /* 0x000fe20000000800 */
[----:B------:R-:W-:Y:S01]  /*17300*/  ISETP.GT.AND P4, PT, R182, 0x18, P3 ;  /* 0x00000018b600780c */ /* 0x000fe20001f84270 */
[----:B-1----:R-:W-:Y:S01]  /*17310*/  FADD.FTZ R4, R8, R4 ;  /* 0x0000000408047221 */ /* 0x002fe20000010000 */
[----:B------:R-:W-:Y:S01]  /*17320*/  FSEL R131, R131, -INF , !P5 ;  /* 0xff80000083837808 */ /* 0x000fe20006800000 */
[--C-:B------:R-:W-:Y:S01]  /*17330*/  FFMA.FTZ R139, R139, UR35, -R125.reuse ;  /* 0x000000238b8b7c23 */ /* 0x100fe2000801087d */
[----:B------:R-:W-:Y:S01]  /*17340*/  ISETP.GT.AND P5, PT, R182, 0x21, P3 ;  /* 0x00000021b600780c */ /* 0x000fe20001fa4270 */
[--C-:B------:R-:W-:Y:S01]  /*17350*/  FFMA.FTZ R143, R143, UR35, -R125.reuse ;  /* 0x000000238f8f7c23 */ /* 0x100fe2000801087d */
[C---:B------:R-:W-:Y:S01]  /*17360*/  ISETP.LT.OR P4, PT, R181.reuse, 0x19, P4 ;  /* 0x00000019b500780c */ /* 0x040fe20002781670 */
[----:B------:R-:W-:Y:S01]  /*17370*/  MUFU.EX2 R122, R122 ;  /* 0x0000007a007a7308 */ /* 0x000fe20000000800 */
[----:B------:R-:W-:Y:S01]  /*17380*/  ISETP.LT.OR P5, PT, R181, 0x22, P5 ;  /* 0x00000022b500780c */ /* 0x000fe20002fa1670 */
[--C-:B------:R-:W-:Y:S01]  /*17390*/  FFMA.FTZ R146, R146, UR35, -R125.reuse ;  /* 0x0000002392927c23 */ /* 0x100fe2000801087d */
[----:B------:R-:W-:Y:S01]  /*173a0*/  FSEL R130, R130, -INF , !P4 ;  /* 0xff80000082827808 */ /* 0x000fe20006000000 */
[--C-:B------:R-:W-:Y:S01]  /*173b0*/  FFMA.FTZ R147, R147, UR35, -R125.reuse ;  /* 0x0000002393937c23 */ /* 0x100fe2000801087d */
[----:B------:R-:W-:Y:S01]  /*173c0*/  FSEL R135, R135, -INF , !P5 ;  /* 0xff80000087877808 */ /* 0x000fe20006800000 */
[--C-:B------:R-:W-:Y:S01]  /*173d0*/  FFMA.FTZ R150, R150, UR35, -R125.reuse ;  /* 0x0000002396967c23 */ /* 0x100fe2000801087d */
[C---:B------:R-:W-:Y:S01]  /*173e0*/  ISETP.GT.AND P5, PT, R182.reuse, 0x29, P3 ;  /* 0x00000029b600780c */ /* 0x040fe20001fa4270 */
[----:B------:R-:W-:Y:S01]  /*173f0*/  MUFU.EX2 R123, R123 ;  /* 0x0000007b007b7308 */ /* 0x000fe20000000800 */
[----:B------:R-:W-:Y:S01]  /*17400*/  ISETP.GT.AND P4, PT, R182, 0x20, P3 ;  /* 0x00000020b600780c */ /* 0x000fe20001f84270 */
[--C-:B------:R-:W-:Y:S01]  /*17410*/  FFMA.FTZ R151, R151, UR35, -R125.reuse ;  /* 0x0000002397977c23 */ /* 0x100fe2000801087d */
[C---:B------:R-:W-:Y:S01]  /*17420*/  ISETP.LT.OR P5, PT, R181.reuse, 0x2a, P5 ;  /* 0x0000002ab500780c */ /* 0x040fe20002fa1670 */
[--C-:B------:R-:W-:Y:S01]  /*17430*/  FFMA.FTZ R154, R154, UR35, -R125.reuse ;  /* 0x000000239a9a7c23 */ /* 0x100fe2000801087d */
[----:B------:R-:W-:Y:S01]  /*17440*/  ISETP.LT.OR P4, PT, R181, 0x21, P4 ;  /* 0x00000021b500780c */ /* 0x000fe20002781670 */
[--C-:B------:R-:W-:Y:S01]  /*17450*/  FFMA.FTZ R155, R155, UR35, -R125.reuse ;  /* 0x000000239b9b7c23 */ /* 0x100fe2000801087d */
[----:B------:R-:W-:Y:S01]  /*17460*/  FSEL R137, R137, -INF , !P5 ;  /* 0xff80000089897808 */ /* 0x000fe20006800000 */
[----:B------:R-:W-:Y:S01]  /*17470*/  MUFU.EX2 R128, R128 ;  /* 0x0000008000807308 */ /* 0x000fe20000000800 */
[----:B------:R-:W-:Y:S01]  /*17480*/  ISETP.GT.AND P5, PT, R182, 0x31, P3 ;  /* 0x00000031b600780c */ /* 0x000fe20001fa4270 */
[--C-:B------:R-:W-:Y:S01]  /*17490*/  FFMA.FTZ R158, R158, UR35, -R125.reuse ;  /* 0x000000239e9e7c23 */ /* 0x100fe2000801087d */
[----:B------:R-:W-:Y:S01]  /*174a0*/  FSEL R134, R134, -INF , !P4 ;  /* 0xff80000086867808 */ /* 0x000fe20006000000 */
[--C-:B------:R-:W-:Y:S01]  /*174b0*/  FFMA.FTZ R159, R159, UR35, -R125.reuse ;  /* 0x000000239f9f7c23 */ /* 0x100fe2000801087d */
[----:B------:R-:W-:Y:S01]  /*174c0*/  ISETP.LT.OR P5, PT, R181, 0x32, P5 ;  /* 0x00000032b500780c */ /* 0x000fe20002fa1670 */
[--C-:B------:R-:W-:Y:S01]  /*174d0*/  FFMA.FTZ R162, R162, UR35, -R125.reuse ;  /* 0x00000023a2a27c23 */ /* 0x100fe2000801087d */
[C---:B------:R-:W-:Y:S01]  /*174e0*/  ISETP.GT.AND P4, PT, R182.reuse, 0x28, P3 ;  /* 0x00000028b600780c */ /* 0x040fe20001f84270 */
[----:B------:R-:W-:Y:S01]  /*174f0*/  MUFU.EX2 R129, R129 ;  /* 0x0000008100817308 */ /* 0x000fe20000000800 */
[----:B------:R-:W-:Y:S01]  /*17500*/  FSEL R141, R141, -INF , !P5 ;  /* 0xff8000008d8d7808 */ /* 0x000fe20006800000 */
[--C-:B------:R-:W-:Y:S01]  /*17510*/  FFMA.FTZ R163, R163, UR35, -R125.reuse ;  /* 0x00000023a3a37c23 */ /* 0x100fe2000801087d */
[----:B------:R-:W-:Y:S01]  /*17520*/  ISETP.GT.AND P5, PT, R182, 0x39, P3 ;  /* 0x00000039b600780c */ /* 0x000fe20001fa4270 */
[--C-:B------:R-:W-:Y:S01]  /*17530*/  FFMA.FTZ R166, R166, UR35, -R125.reuse ;  /* 0x00000023a6a67c23 */ /* 0x100fe2000801087d */
[----:B------:R-:W-:Y:S01]  /*17540*/  ISETP.LT.OR P4, PT, R181, 0x29, P4 ;  /* 0x00000029b500780c */ /* 0x000fe20002781670 */
[--C-:B------:R-:W-:Y:S01]  /*17550*/  FFMA.FTZ R167, R167, UR35, -R125.reuse ;  /* 0x00000023a7a77c23 */ /* 0x100fe2000801087d */
[----:B------:R-:W-:Y:S01]  /*17560*/  ISETP.LT.OR P5, PT, R181, 0x3a, P5 ;  /* 0x0000003ab500780c */ /* 0x000fe20002fa1670 */
[----:B------:R-:W-:Y:S01]  /*17570*/  MUFU.EX2 R132, R132 ;  /* 0x0000008400847308 */ /* 0x000fe20000000800 */
[----:B------:R-:W-:Y:S01]  /*17580*/  FSEL R136, R136, -INF , !P4 ;  /* 0xff80000088887808 */ /* 0x000fe20006000000 */
[--C-:B------:R-:W-:Y:S01]  /*17590*/  FFMA.FTZ R170, R170, UR35, -R125.reuse ;  /* 0x00000023aaaa7c23 */ /* 0x100fe2000801087d */
[----:B------:R-:W-:Y:S01]  /*175a0*/  FSEL R145, R145, -INF , !P5 ;  /* 0xff80000091917808 */ /* 0x000fe20006800000 */
[--C-:B------:R-:W-:Y:S01]  /*175b0*/  FFMA.FTZ R171, R171, UR35, -R125.reuse ;  /* 0x00000023abab7c23 */ /* 0x100fe2000801087d */
[----:B------:R-:W-:Y:S01]  /*175c0*/  ISETP.GT.AND P5, PT, R182, 0x41, P3 ;  /* 0x00000041b600780c */ /* 0x000fe20001fa4270 */
[--C-:B------:R-:W-:Y:S01]  /*175d0*/  FFMA.FTZ R174, R174, UR35, -R125.reuse ;  /* 0x00000023aeae7c23 */ /* 0x100fe2000801087d */
[----:B------:R-:W-:Y:S01]  /*175e0*/  ISETP.GT.AND P4, PT, R182, 0x30, P3 ;  /* 0x00000030b600780c */ /* 0x000fe20001f84270 */
[----:B------:R-:W-:Y:S01]  /*175f0*/  MUFU.EX2 R133, R133 ;  /* 0x0000008500857308 */ /* 0x000fe20000000800 */
[----:B------:R-:W-:Y:S01]  /*17600*/  ISETP.LT.OR P5, PT, R181, 0x42, P5 ;  /* 0x00000042b500780c */ /* 0x000fe20002fa1670 */
[--C-:B------:R-:W-:Y:S01]  /*17610*/  FFMA.FTZ R175, R175, UR35, -R125.reuse ;  /* 0x00000023afaf7c23 */ /* 0x100fe2000801087d */
[----:B------:R-:W-:Y:S01]  /*17620*/  ISETP.LT.OR P4, PT, R181, 0x31, P4 ;  /* 0x00000031b500780c */ /* 0x000fe20002781670 */
[--C-:B------:R-:W-:Y:S01]  /*17630*/  FFMA.FTZ R179, R179, UR35, -R125.reuse ;  /* 0x00000023b3b37c23 */ /* 0x100fe2000801087d */
[----:B------:R-:W-:Y:S01]  /*17640*/  FSEL R149, R149, -INF , !P5 ;  /* 0xff80000095957808 */ /* 0x000fe20006800000 */
[----:B------:R-:W-:Y:S01]  /*17650*/  FFMA.FTZ R125, R180, UR35, -R125 ;  /* 0x00000023b47d7c23 */ /* 0x000fe2000801087d */
[----:B------:R-:W-:Y:S01]  /*17660*/  ISETP.GT.AND P5, PT, R182, 0x49, P3 ;  /* 0x00000049b600780c */ /* 0x000fe20001fa4270 */
[----:B------:R-:W-:Y:S01]  /*17670*/  MUFU.EX2 R138, R138 ;  /* 0x0000008a008a7308 */ /* 0x000fe20000000800 */
[----:B------:R-:W-:-:S02]  /*17680*/  FSEL R140, R140, -INF , !P4 ;  /* 0xff8000008c8c7808 */ /* 0x000fc40006000000 */
[----:B------:R-:W-:Y:S02]  /*17690*/  ISETP.LT.OR P5, PT, R181, 0x4a, P5 ;  /* 0x0000004ab500780c */ /* 0x000fe40002fa1670 */
[C---:B------:R-:W-:Y:S02]  /*176a0*/  ISETP.GT.AND P4, PT, R182.reuse, 0x38, P3 ;  /* 0x00000038b600780c */ /* 0x040fe40001f84270 */
[----:B------:R-:W-:Y:S01]  /*176b0*/  FSEL R153, R153, -INF , !P5 ;  /* 0xff80000099997808 */ /* 0x000fe20006800000 */
[----:B------:R-:W-:Y:S01]  /*176c0*/  MUFU.EX2 R139, R139 ;  /* 0x0000008b008b7308 */ /* 0x000fe20000000800 */
[----:B------:R-:W-:Y:S02]  /*176d0*/  ISETP.GT.AND P5, PT, R182, 0x51, P3 ;  /* 0x00000051b600780c */ /* 0x000fe40001fa4270 */
[C---:B------:R-:W-:Y:S02]  /*176e0*/  ISETP.LT.OR P4, PT, R181.reuse, 0x39, P4 ;  /* 0x00000039b500780c */ /* 0x040fe40002781670 */
[----:B------:R-:W-:-:S02]  /*176f0*/  ISETP.LT.OR P5, PT, R181, 0x52, P5 ;  /* 0x00000052b500780c */ /* 0x000fc40002fa1670 */
[----:B------:R-:W-:Y:S01]  /*17700*/  FSEL R144, R144, -INF , !P4 ;  /* 0xff80000090907808 */ /* 0x000fe20006000000 */
[----:B------:R-:W-:Y:S01]  /*17710*/  MUFU.EX2 R143, R143 ;  /* 0x0000008f008f7308 */ /* 0x000fe20000000800 */
[----:B------:R-:W-:Y:S02]  /*17720*/  FSEL R157, R157, -INF , !P5 ;  /* 0xff8000009d9d7808 */ /* 0x000fe40006800000 */
[C---:B------:R-:W-:Y:S02]  /*17730*/  ISETP.GT.AND P5, PT, R182.reuse, 0x59, P3 ;  /* 0x00000059b600780c */ /* 0x040fe40001fa4270 */
[----:B------:R-:W-:Y:S02]  /*17740*/  ISETP.GT.AND P4, PT, R182, 0x40, P3 ;  /* 0x00000040b600780c */ /* 0x000fe40001f84270 */
[C---:B------:R-:W-:Y:S01]  /*17750*/  ISETP.LT.OR P5, PT, R181.reuse, 0x5a, P5 ;  /* 0x0000005ab500780c */ /* 0x040fe20002fa1670 */
[----:B------:R-:W-:Y:S01]  /*17760*/  MUFU.EX2 R146, R146 ;  /* 0x0000009200927308 */ /* 0x000fe20000000800 */
[----:B------:R-:W-:-:S02]  /*17770*/  ISETP.LT.OR P4, PT, R181, 0x41, P4 ;  /* 0x00000041b500780c */ /* 0x000fc40002781670 */
[----:B------:R-:W-:Y:S02]  /*17780*/  FSEL R161, R161, -INF , !P5 ;  /* 0xff800000a1a17808 */ /* 0x000fe40006800000 */
[----:B------:R-:W-:Y:S02]  /*17790*/  ISETP.GT.AND P5, PT, R182, 0x61, P3 ;  /* 0x00000061b600780c */ /* 0x000fe40001fa4270 */
[----:B------:R-:W-:Y:S01]  /*177a0*/  FSEL R148, R148, -INF , !P4 ;  /* 0xff80000094947808 */ /* 0x000fe20006000000 */
[----:B------:R-:W-:Y:S01]  /*177b0*/  MUFU.EX2 R147, R147 ;  /* 0x0000009300937308 */ /* 0x000fe20000000800 */
[----:B------:R-:W-:Y:S02]  /*177c0*/  ISETP.LT.OR P5, PT, R181, 0x62, P5 ;  /* 0x00000062b500780c */ /* 0x000fe40002fa1670 */
[----:B------:R-:W-:Y:S02]  /*177d0*/  ISETP.GT.AND P4, PT, R182, 0x48, P3 ;  /* 0x00000048b600780c */ /* 0x000fe40001f84270 */
[----:B------:R-:W-:-:S02]  /*177e0*/  FSEL R165, R165, -INF , !P5 ;  /* 0xff800000a5a57808 */ /* 0x000fc40006800000 */
[----:B------:R-:W-:Y:S01]  /*177f0*/  ISETP.GT.AND P5, PT, R182, 0x69, P3 ;  /* 0x00000069b600780c */ /* 0x000fe20001fa4270 */
[----:B------:R-:W-:Y:S01]  /*17800*/  MUFU.EX2 R150, R150 ;  /* 0x0000009600967308 */ /* 0x000fe20000000800 */
[C---:B------:R-:W-:Y:S02]  /*17810*/  ISETP.LT.OR P4, PT, R181.reuse, 0x49, P4 ;  /* 0x00000049b500780c */ /* 0x040fe40002781670 */
[----:B------:R-:W-:Y:S02]  /*17820*/  ISETP.LT.OR P5, PT, R181, 0x6a, P5 ;  /* 0x0000006ab500780c */ /* 0x000fe40002fa1670 */
[----:B------:R-:W-:Y:S02]  /*17830*/  FSEL R152, R152, -INF , !P4 ;  /* 0xff80000098987808 */ /* 0x000fe40006000000 */
[----:B------:R-:W-:Y:S01]  /*17840*/  FSEL R169, R169, -INF , !P5 ;  /* 0xff800000a9a97808 */ /* 0x000fe20006800000 */
[----:B------:R-:W-:Y:S01]  /*17850*/  MUFU.EX2 R151, R151 ;  /* 0x0000009700977308 */ /* 0x000fe20000000800 */
[----:B------:R-:W-:-:S02]  /*17860*/  ISETP.GT.AND P5, PT, R182, RZ, P3 ;  /* 0x000000ffb600720c */ /* 0x000fc40001fa4270 */
[----:B------:R-:W-:Y:S02]  /*17870*/  ISETP.GT.AND P4, PT, R182, 0x50, P3 ;  /* 0x00000050b600780c */ /* 0x000fe40001f84270 */
[C---:B------:R-:W-:Y:S02]  /*17880*/  ISETP.LT.OR P5, PT, R181.reuse, 0x1, P5 ;  /* 0x00000001b500780c */ /* 0x040fe40002fa1670 */
[----:B------:R-:W-:Y:S01]  /*17890*/  ISETP.LT.OR P4, PT, R181, 0x51, P4 ;  /* 0x00000051b500780c */ /* 0x000fe20002781670 */
[----:B------:R-:W-:Y:S01]  /*178a0*/  MUFU.EX2 R154, R154 ;  /* 0x0000009a009a7308 */ /* 0x000fe20000000800 */
[----:B------:R-:W-:Y:S02]  /*178b0*/  FSEL R9, R9, -INF , !P5 ;  /* 0xff80000009097808 */ /* 0x000fe40006800000 */
[----:B------:R-:W-:Y:S02]  /*178c0*/  FSEL R156, R156, -INF , !P4 ;  /* 0xff8000009c9c7808 */ /* 0x000fe40006000000 */
[----:B------:R-:W-:-:S02]  /*178d0*/  FMNMX.FTZ R10, R9, R14, !PT ;  /* 0x0000000e090a7209 */ /* 0x000fc40007810000 */
[----:B------:R-:W-:Y:S01]  /*178e0*/  ISETP.GT.AND P4, PT, R182, 0x58, P3 ;  /* 0x00000058b600780c */ /* 0x000fe20001f84270 */
[----:B------:R-:W-:Y:S01]  /*178f0*/  MUFU.EX2 R155, R155 ;  /* 0x0000009b009b7308 */ /* 0x000fe20000000800 */
[----:B------:R-:W-:Y:S02]  /*17900*/  FMNMX.FTZ R10, R15, R10, !PT ;  /* 0x0000000a0f0a7209 */ /* 0x000fe40007810000 */
[----:B------:R-:W-:Y:S02]  /*17910*/  ISETP.LT.OR P4, PT, R181, 0x59, P4 ;  /* 0x00000059b500780c */ /* 0x000fe40002781670 */
[----:B------:R-:W-:Y:S02]  /*17920*/  FMNMX.FTZ R10, R120, R10, !PT ;  /* 0x0000000a780a7209 */ /* 0x000fe40007810000 */
[----:B------:R-:W-:Y:S01]  /*17930*/  FSEL R160, R160, -INF , !P4 ;  /* 0xff800000a0a07808 */ /* 0x000fe20006000000 */
[----:B------:R-:W-:Y:S01]  /*17940*/  MUFU.EX2 R158, R158 ;  /* 0x0000009e009e7308 */ /* 0x000fe20000000800 */
[----:B------:R-:W-:-:S02]  /*17950*/  FMNMX.FTZ R10, R121, R10, !PT ;  /* 0x0000000a790a7209 */ /* 0x000fc40007810000 */
[----:B------:R-:W-:Y:S02]  /*17960*/  ISETP.GT.AND P4, PT, R182, 0x60, P3 ;  /* 0x00000060b600780c */ /* 0x000fe40001f84270 */
[----:B------:R-:W-:Y:S02]  /*17970*/  FMNMX.FTZ R10, R126, R10, !PT ;  /* 0x0000000a7e0a7209 */ /* 0x000fe40007810000 */
[----:B------:R-:W-:Y:S01]  /*17980*/  ISETP.LT.OR P4, PT, R181, 0x61, P4 ;  /* 0x00000061b500780c */ /* 0x000fe20002781670 */
[----:B------:R-:W-:Y:S01]  /*17990*/  MUFU.EX2 R159, R159 ;  /* 0x0000009f009f7308 */ /* 0x000fe20000000800 */
[----:B------:R-:W-:Y:S02]  /*179a0*/  FMNMX.FTZ R10, R127, R10, !PT ;  /* 0x0000000a7f0a7209 */ /* 0x000fe40007810000 */
        /* <DEDUP_REMOVED lines=32> */
[----:B------:R-:W-:Y:S01]  /*17bb0*/  ISETP.LT.OR P3, PT, R181, 0x7a, P3 ;  /* 0x0000007ab500780c */ /* 0x000fe20001f61670 */
[----:B------:R-:W-:Y:S01]  /*17bc0*/  MUFU.EX2 R174, R174 ;  /* 0x000000ae00ae7308 */ /* 0x000fe20000000800 */
[----:B------:R-:W-:Y:S02]  /*17bd0*/  FMNMX.FTZ R10, R153, R10, !PT ;  /* 0x0000000a990a7209 */ /* 0x000fe40007810000 */
[----:B------:R-:W-:Y:S02]  /*17be0*/  FSEL R176, R176, -INF , !P5 ;  /* 0xff800000b0b07808 */ /* 0x000fe40006800000 */
[----:B------:R-:W-:Y:S02]  /*17bf0*/  FMNMX.FTZ R10, R156, R10, !PT ;  /* 0x0000000a9c0a7209 */ /* 0x000fe40007810000 */
[----:B------:R-:W-:Y:S01]  /*17c00*/  FSEL R178, R178, -INF , !P3 ;  /* 0xff800000b2b27808 */ /* 0x000fe20005800000 */
[----:B------:R-:W-:Y:S01]  /*17c10*/  MUFU.EX2 R175, R175 ;  /* 0x000000af00af7308 */ /* 0x000fe20000000800 */
[----:B------:R-:W-:-:S04]  /*17c20*/  FMNMX.FTZ R10, R157, R10, !PT ;  /* 0x0000000a9d0a7209 */ /* 0x000fc80007810000 */
[----:B------:R-:W-:-:S03]  /*17c30*/  FMNMX.FTZ R10, R160, R10, !PT ;  /* 0x0000000aa00a7209 */ /* 0x000fc60007810000 */
[----:B------:R-:W-:Y:S01]  /*17c40*/  MUFU.EX2 R179, R179 ;  /* 0x000000b300b37308 */ /* 0x000fe20000000800 */
[----:B------:R-:W-:-:S04]  /*17c50*/  FMNMX.FTZ R10, R161, R10, !PT ;  /* 0x0000000aa10a7209 */ /* 0x000fc80007810000 */
[----:B------:R-:W-:-:S03]  /*17c60*/  FMNMX.FTZ R10, R164, R10, !PT ;  /* 0x0000000aa40a7209 */ /* 0x000fc60007810000 */
[----:B------:R-:W-:Y:S01]  /*17c70*/  MUFU.EX2 R125, R125 ;  /* 0x0000007d007d7308 */ /* 0x000fe20000000800 */
        /* <DEDUP_REMOVED lines=8> */
[----:B0-----:R-:W-:Y:S02]  /*17d00*/  FMNMX.FTZ R177, R10, R177, !PT ;  /* 0x000000b10ab17209 */ /* 0x001fe40007810000 */
[----:B------:R0:W-:Y:S03]  /*17d10*/  MUFU.EX2 R10, R142 ;  /* 0x0000008e000a7308 */ /* 0x0001e60000000800 */
[----:B0-----:R-:W0:Y:S02]  /*17d20*/  SHFL.BFLY PT, R142, R177, 0x1, 0x1f ;  /* 0x0c201f00b18e7f89 */ /* 0x001e2400000e0000 */
        /* <DEDUP_REMOVED lines=45> */
[----:B------:R-:W-:Y:S01]  /*18000*/  FFMA.FTZ R177, R178, UR35, -R177 ;  /* 0x00000023b2b17c23 */ /* 0x000fe200080108b1 */
[----:B-1----:R-:W-:-:S01]  /*18010*/  FADD.FTZ R178, R15, R3 ;  /* 0x000000030fb27221 */ /* 0x002fc20000010000 */
[----:B------:R-:W1:Y:S01]  /*18020*/  MUFU.EX2 R126, R126 ;  /* 0x0000007e007e7308 */ /* 0x000e620000000800 */
[----:B------:R-:W-:-:S02]  /*18030*/  FADD.FTZ R3, R20, R4 ;  /* 0x0000000414037221 */ /* 0x000fc40000010000 */
[----:B--2---:R-:W-:Y:S02]  /*18040*/  FADD.FTZ R4, R120, R178 ;  /* 0x000000b278047221 */ /* 0x004fe40000010000 */
[----:B------:R-:W-:-:S03]  /*18050*/  FADD.FTZ R3, R21, R3 ;  /* 0x0000000315037221 */ /* 0x000fc60000010000 */
        /* <DEDUP_REMOVED lines=81> */
[----:B0-----:R-:W-:Y:S01]  /*18570*/  FADD.FTZ R178, R176, R4 ;  /* 0x00000004b0b27221 */ /* 0x001fe20000010000 */
[----:B------:R-:W-:-:S03]  /*18580*/  FADD.FTZ R4, R125, R3 ;  /* 0x000000037d047221 */ /* 0x000fc60000010000 */
[----:B-1----:R-:W-:Y:S01]  /*18590*/  FADD.FTZ R3, R177, R178 ;  /* 0x000000b2b1037221 */ /* 0x002fe20000010000 */
[----:B------:R-:W-:Y:S06]  /*185a0*/  @!P0 BRA `(.L_x_5368) ;  /* 0x0000000000048947 */ /* 0x000fec0003800000 */
[----:B------:R-:W-:Y:S01]  /*185b0*/  BPT.TRAP 0x1 ;  /* 0x000000040000795c */ /* 0x000fe20000300000 */
.L_x_5368:
[----:B------:R-:W-:Y:S01]  /*185c0*/  IMAD R17, R17, 0x8, R16 ;  /* 0x0000000811117824 */ /* 0x000fe200078e0210 */
[----:B------:R-:W-:Y:S01]  /*185d0*/  ISETP.GT.AND P3, PT, R0, R11, PT ;  /* 0x0000000b0000720c */ /* 0x000fe20003f64270 */
[----:B------:R-:W-:Y:S01]  /*185e0*/  IMAD.U32 R178, RZ, RZ, UR38 ;  /* 0x00000026ffb27e24 */ /* 0x000fe2000f8e00ff */
[----:B------:R-:W-:Y:S01]  /*185f0*/  F2FP.SATFINITE.E4M3.F32.PACK_AB_MERGE_C R146, R147, R146, RZ ;  /* 0x000000929392723e */ /* 0x000fe200048070ff */
[----:B------:R-:W-:Y:S01]  /*18600*/  VIADD R17, R17, 0x2a860 ;  /* 0x0002a86011117836 */ /* 0x000fe20000000000 */
[----:B------:R-:W-:Y:S01]  /*18610*/  F2FP.SATFINITE.E4M3.F32.PACK_AB_MERGE_C R20, R21, R20, RZ ;  /* 0x000000141514723e */ /* 0x000fe200048070ff */
[----:B------:R-:W-:Y:S01]  /*18620*/  FMUL.FTZ R26, R26, R14 ;  /* 0x0000000e1a1a7220 */ /* 0x000fe20000410000 */
[----:B------:R-:W-:Y:S01]  /*18630*/  F2FP.SATFINITE.E4M3.F32.PACK_AB_MERGE_C R120, R121, R120, RZ ;  /* 0x000000787978723e */ /* 0x000fe200048070ff */
[-C--:B------:R-:W-:Y:S01]  /*18640*/  FMUL.FTZ R27, R27, R14.reuse ;  /* 0x0000000e1b1b7220 */ /* 0x080fe20000410000 */
[----:B------:R-:W-:Y:S01]  /*18650*/  PRMT R17, R178, 0x654, R17 ;  /* 0x00000654b2117816 */ /* 0x000fe20000000011 */
[----:B------:R-:W-:Y:S01]  /*18660*/  FMUL.FTZ R30, R30, R14 ;  /* 0x0000000e1e1e7220 */ /* 0x000fe20000410000 */
        /* <DEDUP_REMOVED lines=125> */
[----:B------:R-:W-:Y:S02]  /*18e40*/  IMAD.MOV.U32 R10, RZ, RZ, R6 ;  /* 0x000000ffff0a7224 */ /* 0x000fe400078e0006 */
[----:B------:R-:W-:Y:S02]  /*18e50*/  IMAD.MOV.U32 R201, RZ, RZ, R13 ;  /* 0x000000ffffc97224 */ /* 0x000fe400078e000d */
[----:B0-----:R-:W-:Y:S01]  /*18e60*/  IMAD.MOV.U32 R17, RZ, RZ, R12 ;  /* 0x000000ffff117224 */ /* 0x001fe200078e000c */
[----:B------:R-:W-:Y:S06]  /*18e70*/  @P3 BRA `(.L_x_5369) ;  /* 0xffffffc400843947 */ /* 0x000fec000383ffff */
[----:B------:R-:W-:Y:S01]  /*18e80*/  IMAD.MOV.U32 R14, RZ, RZ, R142 ;  /* 0x000000ffff0e7224 */ /* 0x000fe200078e008e */
[----:B------:R-:W-:Y:S01]  /*18e90*/  MOV R201, R13 ;  /* 0x0000000d00c97202 */ /* 0x000fe20000000f00 */
[----:B------:R-:W-:Y:S02]  /*18ea0*/  IMAD.MOV.U32 R10, RZ, RZ, R6 ;  /* 0x000000ffff0a7224 */ /* 0x000fe400078e0006 */
[----:B------:R-:W-:-:S07]  /*18eb0*/  IMAD.MOV.U32 R17, RZ, RZ, R12 ;  /* 0x000000ffff117224 */ /* 0x000fce00078e000c */
.L_x_5349:
[----:B------:R-:W0:Y:S01]  /*18ec0*/  LDC R6, c[0x0][0x448] ;  /* 0x00011200ff067b82 */ /* 0x000e220000000800 */
[----:B------:R-:W-:Y:S01]  /*18ed0*/  IADD3 R9, R203, 0x1, -R202 ;  /* 0x00000001cb097810 */ /* 0x000fe20007ffe8ca */
[----:B------:R-:W-:-:S06]  /*18ee0*/  ULDC UR6, c[0x0][0x9dc] ;  /* 0x0002770000067ab9 */ /* 0x000fcc0000000800 */
[----:B------:R-:W1:Y:S01]  /*18ef0*/  LDC R12, c[0x0][0x9e4] ;  /* 0x00027900ff0c7b82 */ /* 0x000e620000000800 */
[----:B0-----:R-:W-:Y:S01]  /*18f00*/  ISETP.NE.AND P4, PT, R6, 0x1, PT ;  /* 0x000000010600780c */ /* 0x001fe20003f85270 */
[----:B------:R-:W-:Y:S01]  /*18f10*/  VIADD R6, R212, 0x7f ;  /* 0x0000007fd4067836 */ /* 0x000fe20000000000 */
[----:B-1----:R-:W-:-:S11]  /*18f20*/  ISETP.GE.AND P5, PT, R12, 0x1, PT ;  /* 0x000000010c00780c */ /* 0x002fd60003fa6270 */
[----:B------:R-:W0:Y:S08]  /*18f30*/  @P4 LDC R7, c[0x0][0x44c] ;  /* 0x00011300ff074b82 */ /* 0x000e300000000800 */
[----:B------:R-:W1:Y:S01]  /*18f40*/  @P4 LDC R8, c[0x0][0x450] ;  /* 0x00011400ff084b82 */ /* 0x000e620000000800 */
[----:B0-----:R-:W-:-:S05]  /*18f50*/  @P4 IMAD.HI.U32 R7, R6, R7, RZ ;  /* 0x0000000706074227 */ /* 0x001fca00078e00ff */
[----:B-1----:R-:W-:-:S05]  /*18f60*/  @P4 SHF.R.U32.HI R6, RZ, R8, R7 ;  /* 0x00000008ff064219 */ /* 0x002fca0000011607 */
        /* <DEDUP_REMOVED lines=14> */
.L_x_5372:
[----:B------:R-:W-:-:S13]  /*19050*/  ISETP.NE.AND P1, PT, R12, 0x1, PT ;  /* 0x000000010c00780c */ /* 0x000fda0003f25270 */
[----:B------:R-:W0:Y:S02]  /*19060*/  @P1 LDC.64 R6, c[0x0][0x9e8] ;  /* 0x00027a00ff061b82 */ /* 0x000e240000000a00 */
[----:B0-----:R-:W-:-:S05]  /*19070*/  @P1 IMAD.HI.U32 R6, R9, R6, RZ ;  /* 0x0000000609061227 */ /* 0x001fca00078e00ff */
[----:B------:R-:W-:-:S07]  /*19080*/  @P1 SHF.R.U32.HI R9, RZ, R7, R6 ;  /* 0x00000007ff091219 */ /* 0x000fce0000011606 */
.L_x_5373:
[----:B------:R-:W-:Y:S05]  /*19090*/  BSYNC B0 ;  /* 0x0000000000007941 */ /* 0x000fea0003800000 */
.L_x_5371:
[----:B------:R-:W-:-:S05]  /*190a0*/  IMAD R9, R9, R12, RZ ;  /* 0x0000000c09097224 */ /* 0x000fca00078e02ff */
[----:B------:R-:W-:-:S07]  /*190b0*/  VIMNMX R8, R8, R9, !PT ;  /* 0x0000000908087248 */ /* 0x000fce0007fe0100 */
.L_x_5370:
[----:B------:R-:W-:-:S05]  /*190c0*/  VIADD R8, R8, 0x7f ;  /* 0x0000007f08087836 */ /* 0x000fca0000000000 */
[----:B------:R-:W-:-:S04]  /*190d0*/  SHF.R.S32.HI R7, RZ, 0x1f, R8 ;  /* 0x0000001fff077819 */ /* 0x000fc80000011408 */
[----:B------:R-:W-:-:S04]  /*190e0*/  LEA.HI R7, R7, R8, RZ, 0x7 ;  /* 0x0000000807077211 */ /* 0x000fc800078f38ff */
[----:B------:R-:W-:-:S04]  /*190f0*/  SHF.R.S32.HI R6, RZ, 0x7, R7 ;  /* 0x00000007ff067819 */ /* 0x000fc80000011407 */
[----:B------:R-:W-:-:S04]  /*19100*/  VIMNMX R13, R229, R6, !PT ;  /* 0x00000006e50d7248 */ /* 0x000fc80007fe0100 */
[----:B------:R-:W-:-:S13]  /*19110*/  ISETP.GE.AND P1, PT, R0, R13, PT ;  /* 0x0000000d0000720c */ /* 0x000fda0003f26270 */
[----:B------:R-:W-:Y:S05]  /*19120*/  @!P1 BRA `(.L_x_5374) ;  /* 0x0000002800849947 */ /* 0x000fea0003800000 */
[----:B------:R-:W-:Y:S02]  /*19130*/  IMAD.MOV.U32 R12, RZ, RZ, R14 ;  /* 0x000000ffff0c7224 */ /* 0x000fe400078e000e */
[----:B------:R-:W-:Y:S02]  /*19140*/  IMAD.MOV.U32 R11, RZ, RZ, R10 ;  /* 0x000000ffff0b7224 */ /* 0x000fe400078e000a */
[----:B------:R-:W-:Y:S02]  /*19150*/  IMAD.MOV.U32 R6, RZ, RZ, R201 ;  /* 0x000000ffff067224 */ /* 0x000fe400078e00c9 */
[----:B------:R-:W-:-:S07]  /*19160*/  IMAD.MOV.U32 R15, RZ, RZ, R17 ;  /* 0x000000ffff0f7224 */ /* 0x000fce00078e0011 */
.L_x_5386:
[----:B------:R-:W-:Y:S01]  /*19170*/  ISETP.NE.AND P1, PT, R15, 0x1, PT ;  /* 0x000000010f00780c */ /* 0x000fe20003f25270 */
[----:B------:R-:W-:Y:S05]  /*19180*/  YIELD ;  /* 0x0000000000007946 */ /* 0x000fea0003800000 */
[----:B------:R-:W-:Y:S02]  /*19190*/  SEL R201, RZ, 0x1, P1 ;  /* 0x00000001ffc97807 */ /* 0x000fe40000800000 */
[----:B------:R-:W-:Y:S02]  /*191a0*/  ISETP.NE.AND P1, PT, R218, RZ, PT ;  /* 0x000000ffda00720c */ /* 0x000fe40003f25270 */
[----:B------:R-:W-:-:S11]  /*191b0*/  LOP3.LUT R201, R6, R201, RZ, 0x3c, !PT ;  /* 0x000000c906c97212 */ /* 0x000fd600078e3cff */
[----:B------:R-:W-:Y:S05]  /*191c0*/  @P1 BRA `(.L_x_5375) ;  /* 0x00000000003c1947 */ /* 0x000fea0003800000 */
[----:B------:R-:W-:Y:S05]  /*191d0*/  @!P0 BRA `(.L_x_5376) ;  /* 0x0000000000048947 */ /* 0x000fea0003800000 */
[----:B------:R-:W-:Y:S01]  /*191e0*/  BPT.TRAP 0x1 ;  /* 0x000000040000795c */ /* 0x000fe20000300000 */
.L_x_5376:
[----:B------:R-:W-:Y:S01]  /*191f0*/  VIADD R7, R15, 0x1 ;  /* 0x000000010f077836 */ /* 0x000fe20000000000 */
[----:B------:R-:W-:-:S04]  /*19200*/  SHF.L.U32 R8, R201, 0x1f, RZ ;  /* 0x0000001fc9087819 */ /* 0x000fc800000006ff */
[----:B------:R-:W-:-:S04]  /*19210*/  ISETP.NE.AND P2, PT, R7, 0x2, PT ;  /* 0x000000020700780c */ /* 0x000fc80003f45270 */
[----:B------:R-:W-:-:S05]  /*19220*/  SEL R7, R7, RZ, P2 ;  /* 0x000000ff07077207 */ /* 0x000fca0001000000 */
[----:B------:R-:W-:-:S04]  /*19230*/  IMAD R7, R7, 0x8, R16 ;  /* 0x0000000807077824 */ /* 0x000fc800078e0210 */
[----:B------:R0:W1:Y:S01]  /*19240*/  SYNCS.PHASECHK.TRANS64.TRYWAIT P2, [R7+URZ+0x2a830], R8 ;  /* 0x02a83008070075a7 */ /* 0x000062000804017f */
[----:B------:R-:W-:Y:S05]  /*19250*/  @!P0 BRA `(.L_x_5377) ;  /* 0x0000000000048947 */ /* 0x000fea0003800000 */
[----:B------:R-:W-:Y:S01]  /*19260*/  BPT.TRAP 0x1 ;  /* 0x000000040000795c */ /* 0x000fe20000300000 */
.L_x_5377:
[----:B------:R-:W-:Y:S04]  /*19270*/  BSSY B0, `(.L_x_5375) ;  /* 0x0000004000007945 */ /* 0x000fe80003800000 */
[----:B-1----:R-:W-:Y:S05]  /*19280*/  @P2 BRA `(.L_x_5378) ;  /* 0x0000000000082947 */ /* 0x002fea0003800000 */
[----:B------:R-:W1:Y:S02]  /*19290*/  SYNCS.PHASECHK.TRANS64.TRYWAIT P2, [R7+URZ+0x2a830], R8 ;  /* 0x02a83008070075a7 */ /* 0x000e64000804017f */
[----:B-1----:R-:W-:Y:S05]  /*192a0*/  @!P2 BRA `(.L_x_5379) ;  /* 0x000001300068a947 */ /* 0x002fea0003800000 */
.L_x_5378:
[----:B------:R-:W-:Y:S05]  /*192b0*/  BSYNC B0 ;  /* 0x0000000000007941 */ /* 0x000fea0003800000 */
.L_x_5375:
[----:B01----:R-:W0:Y:S01]  /*192c0*/  S2R R7, SR_TID.X ;  /* 0x0000000000077919 */ /* 0x003e220000002100 */
[----:B------:R-:W-:Y:S01]  /*192d0*/  VIADD R17, R15, 0x1 ;  /* 0x000000010f117836 */ /* 0x000fe20000000000 */
[----:B------:R-:W-:Y:S05]  /*192e0*/  WARPSYNC.ALL ;  /* 0x0000000000007948 */ /* 0x000fea0003800000 */
[C---:B------:R-:W-:Y:S01]  /*192f0*/  ISETP.NE.AND P2, PT, R17.reuse, 0x2, PT ;  /* 0x000000021100780c */ /* 0x040fe20003f45270 */
[----:B------:R-:W-:Y:S02]  /*19300*/  IMAD.MOV.U32 R9, RZ, RZ, -0x7fffffe0 ;  /* 0x80000020ff097424 */ /* 0x000fe400078e00ff */
[----:B------:R-:W-:Y:S01]  /*19310*/  IMAD.MOV.U32 R121, RZ, RZ, -0x7fffffe0 ;  /* 0x80000020ff797424 */ /* 0x000fe200078e00ff */
[----:B------:R-:W-:Y:S01]  /*19320*/  SEL R17, R17, RZ, P2 ;  /* 0x000000ff11117207 */ /* 0x000fe20001000000 */
[----:B------:R-:W-:Y:S01]  /*19330*/  IMAD.MOV.U32 R123, RZ, RZ, -0x7fffffe0 ;  /* 0x80000020ff7b7424 */ /* 0x000fe200078e00ff */
[----:B------:R-:W-:Y:S01]  /*19340*/  R2UR UR27, R9 ;  /* 0x00000000091b72ca */ /* 0x000fe200000e0000 */
[----:B------:R-:W-:Y:S01]  /*19350*/  IMAD.MOV.U32 R21, RZ, RZ, -0x7fffffe0 ;  /* 0x80000020ff157424 */ /* 0x000fe200078e00ff */
[----:B------:R-:W-:Y:S01]  /*19360*/  R2UR UR7, R121 ;  /* 0x00000000790772ca */ /* 0x000fe200000e0000 */
[----:B------:R-:W-:Y:S01]  /*19370*/  IMAD R8, R17, 0x600, R5 ;  /* 0x0000060011087824 */ /* 0x000fe200078e0205 */
[----:B------:R-:W-:-:S02]  /*19380*/  R2UR UR15, R121 ;  /* 0x00000000790f72ca */ /* 0x000fc400000e0000 */
[----:B------:R-:W-:Y:S01]  /*19390*/  R2UR UR19, R123 ;  /* 0x000000007b1372ca */ /* 0x000fe200000e0000 */
[C---:B------:R-:W-:Y:S01]  /*193a0*/  VIADD R120, R8.reuse, 0x2 ;  /* 0x0000000208787836 */ /* 0x040fe20000000000 */
[C---:B------:R-:W-:Y:S01]  /*193b0*/  R2UR UR26, R8.reuse ;  /* 0x00000000081a72ca */ /* 0x040fe200000e0000 */
[C---:B------:R-:W-:Y:S01]  /*193c0*/  VIADD R122, R8.reuse, 0x400 ;  /* 0x00000400087a7836 */ /* 0x040fe20000000000 */
[----:B------:R-:W-:Y:S01]  /*193d0*/  R2UR UR11, R21 ;  /* 0x00000000150b72ca */ /* 0x000fe200000e0000 */
[----:B------:R-:W-:Y:S01]  /*193e0*/  VIADD R20, R8, 0x200 ;  /* 0x0000020008147836 */ /* 0x000fe20000000000 */
[----:B------:R-:W-:Y:S01]  /*193f0*/  R2UR UR6, R120 ;  /* 0x00000000780672ca */ /* 0x000fe200000e0000 */
[----:B------:R-:W-:Y:S01]  /*19400*/  VIADD R120, R8, 0x202 ;  /* 0x0000020208787836 */ /* 0x000fe20000000000 */
[----:B------:R-:W-:Y:S01]  /*19410*/  R2UR UR18, R122 ;  /* 0x000000007a1272ca */ /* 0x000fe200000e0000 */
[----:B------:R-:W-:Y:S01]  /*19420*/  VIADD R8, R8, 0x402 ;  /* 0x0000040208087836 */ /* 0x000fe20000000000 */
[----:B------:R-:W-:-:S02]  /*19430*/  R2UR UR10, R20 ;  /* 0x00000000140a72ca */ /* 0x000fc400000e0000 */
[----:B------:R-:W-:Y:S02]  /*19440*/  R2UR UR14, R120 ;  /* 0x00000000780e72ca */ /* 0x000fe400000e0000 */
[----:B0-----:R-:W-:Y:S02]  /*19450*/  SHF.R.U32.HI R7, RZ, 0x7, R7 ;  /* 0x00000007ff077819 */ /* 0x001fe40000011607 */
[----:B------:R-:W-:Y:S02]  /*19460*/  R2UR UR22, R8 ;  /* 0x00000000081672ca */ /* 0x000fe400000e0000 */
[----:B------:R-:W-:Y:S01]  /*19470*/  R2UR UR23, R9 ;  /* 0x00000000091772ca */ /* 0x000fe200000e0000 */
[----:B------:R-:W-:-:S05]  /*19480*/  VIADD R7, R7, 0x8 ;  /* 0x0000000807077836 */ /* 0x000fca0000000000 */
        /* <DEDUP_REMOVED lines=22> */
.L_x_5381:
[----:B------:R-:W-:Y:S01]  /*195f0*/  SHF.L.U32 R6, R6, 0x1f, RZ ;  /* 0x0000001f06067819 */ /* 0x000fe200000006ff */
[----:B------:R-:W-:-:S04]  /*19600*/  IMAD R7, R15, 0x8, R16 ;  /* 0x000000080f077824 */ /* 0x000fc800078e0210 */
[----:B------:R0:W1:Y:S01]  /*19610*/  SYNCS.PHASECHK.TRANS64.TRYWAIT P1, [R7+URZ+0x2a850], R6 ;  /* 0x02a85006070075a7 */ /* 0x000062000802017f */
[----:B------:R-:W-:Y:S05]  /*19620*/  @!P0 BRA `(.L_x_5382) ;  /* 0x0000000000048947 */ /* 0x000fea0003800000 */
[----:B------:R-:W-:Y:S01]  /*19630*/  BPT.TRAP 0x1 ;  /* 0x000000040000795c */ /* 0x000fe20000300000 */
.L_x_5382:
[----:B-1----:R-:W-:Y:S05]  /*19640*/  @P1 BRA `(.L_x_5380) ;  /* 0x0000000000081947 */ /* 0x002fea0003800000 */
[----:B------:R-:W1:Y:S02]  /*19650*/  SYNCS.PHASECHK.TRANS64.TRYWAIT P1, [R7+URZ+0x2a850], R6 ;  /* 0x02a85006070075a7 */ /* 0x000e64000802017f */
[----:B-1----:R-:W-:Y:S05]  /*19660*/  @!P1 BRA `(.L_x_5383) ;  /* 0x0000012c008c9947 */ /* 0x002fea0003800000 */
.L_x_5380:
        /* <DEDUP_REMOVED lines=11> */
[----:B------:R-:W-:-:S04]  /*19720*/  IMAD R6, R15, 0x600, R6 ;  /* 0x000006000f067824 */ /* 0x000fc800078e0206 */
[C---:B------:R-:W-:Y:S01]  /*19730*/  VIADD R8, R6.reuse, 0x2 ;  /* 0x0000000206087836 */ /* 0x040fe20000000000 */
[----:B------:R-:W-:-:S13]  /*19740*/  R2UR UR6, R6 ;  /* 0x00000000060672ca */ /* 0x000fda00000e0000 */
        /* <DEDUP_REMOVED lines=25> */
.L_x_5384:
[C---:B0-----:R-:W-:Y:S01]  /*198e0*/  FMUL.FTZ R6, R2.reuse, R120 ;  /* 0x0000007802067220 */ /* 0x041fe20000410000 */
[C---:B------:R-:W-:Y:S01]  /*198f0*/  FMUL.FTZ R7, R2.reuse, R121 ;  /* 0x0000007902077220 */ /* 0x040fe20000410000 */
[C---:B------:R-:W-:Y:S01]  /*19900*/  FMUL.FTZ R20, R2.reuse, R124 ;  /* 0x0000007c02147220 */ /* 0x040fe20000410000 */
[----:B------:R-:W-:Y:S02]  /*19910*/  IMAD R10, R17, 0x8, R16 ;  /* 0x00000008110a7824 */ /* 0x000fe400078e0210 */
[----:B------:R-:W-:Y:S01]  /*19920*/  FMUL.FTZ R21, R2, R125 ;  /* 0x0000007d02157220 */ /* 0x000fe20000410000 */
[----:B------:R-:W-:Y:S01]  /*19930*/  MOV R14, UR38 ;  /* 0x00000026000e7c02 */ /* 0x000fe20008000f00 */
[----:B------:R-:W0:Y:S01]  /*19940*/  MUFU.TANH R6, R6 ;  /* 0x0000000600067308 */ /* 0x000e220000002400 */
[----:B------:R-:W-:Y:S02]  /*19950*/  VIADD R10, R10, 0x2a840 ;  /* 0x0002a8400a0a7836 */ /* 0x000fe40000000000 */
[C---:B------:R-:W-:Y:S01]  /*19960*/  FMUL.FTZ R8, R2.reuse, R122 ;  /* 0x0000007a02087220 */ /* 0x040fe20000410000 */
[C---:B------:R-:W-:Y:S01]  /*19970*/  FMUL.FTZ R122, R2.reuse, R128 ;  /* 0x00000080027a7220 */ /* 0x040fe20000410000 */
[C---:B------:R-:W-:Y:S01]  /*19980*/  FMUL.FTZ R9, R2.reuse, R123 ;  /* 0x0000007b02097220 */ /* 0x040fe20000410000 */
[----:B------:R-:W-:Y:S01]  /*19990*/  FMUL.FTZ R123, R2, R129 ;  /* 0x00000081027b7220 */ /* 0x000fe20000410000 */
[----:B------:R-:W-:Y:S01]  /*199a0*/  PRMT R10, R14, 0x654, R10 ;  /* 0x000006540e0a7816 */ /* 0x000fe2000000000a */
[C---:B------:R-:W-:Y:S01]  /*199b0*/  FMUL.FTZ R120, R2.reuse, R126 ;  /* 0x0000007e02787220 */ /* 0x040fe20000410000 */
[----:B------:R-:W1:Y:S01]  /*199c0*/  MUFU.TANH R7, R7 ;  /* 0x0000000700077308 */ /* 0x000e620000002400 */
[C---:B------:R-:W-:Y:S01]  /*199d0*/  FMUL.FTZ R126, R2.reuse, R132 ;  /* 0x00000084027e7220 */ /* 0x040fe20000410000 */
[----:B------:R0:W-:Y:S01]  /*199e0*/  SYNCS.ARRIVE.TRANS64.RED.A1T0 RZ, [R10+URZ], RZ ;  /* 0x000000ff0aff79a7 */ /* 0x0001e2000810043f */
[C---:B------:R-:W-:Y:S01]  /*199f0*/  FMUL.FTZ R121, R2.reuse, R127 ;  /* 0x0000007f02797220 */ /* 0x040fe20000410000 */
[C---:B------:R-:W-:Y:S01]  /*19a00*/  FMUL.FTZ R127, R2.reuse, R133 ;  /* 0x00000085027f7220 */ /* 0x040fe20000410000 */
[C---:B------:R-:W-:Y:S01]  /*19a10*/  FMUL.FTZ R128, R2.reuse, R136 ;  /* 0x0000008802807220 */ /* 0x040fe20000410000 */
[C---:B------:R-:W-:Y:S01]  /*19a20*/  FMUL.FTZ R129, R2.reuse, R137 ;  /* 0x0000008902817220 */ /* 0x040fe20000410000 */
[C---:B------:R-:W-:Y:S01]  /*19a30*/  FMUL.FTZ R124, R2.reuse, R130 ;  /* 0x00000082027c7220 */ /* 0x040fe20000410000 */
[----:B------:R-:W2:Y:S01]  /*19a40*/  MUFU.TANH R20, R20 ;  /* 0x0000001400147308 */ /* 0x000ea20000002400 */
[----:B------:R-:W-:Y:S01]  /*19a50*/  FMUL.FTZ R130, R2, R140 ;  /* 0x0000008c02827220 */ /* 0x000fe20000410000 */
[----:B0-----:R-:W-:Y:S01]  /*19a60*/  FMNMX.FTZ R10, R6, R11, !PT ;  /* 0x0000000b060a7209 */ /* 0x001fe20007810000 */
        /* <DEDUP_REMOVED lines=63> */
[----:B------:R-:W-:Y:S01]  /*19e60*/  FMUL.FTZ R178, R2, R183 ;  /* 0x000000b702b27220 */ /* 0x000fe20000410000 */
[----:B------:R-:W-:-:S05]  /*19e70*/  UMOV UR35, UR30 ;  /* 0x0000001e00237c82 */ /* 0x000fca0008000000 */
        /* <DEDUP_REMOVED lines=45> */
[----:B-1----:R-:W-:-:S05]  /*1a150*/  FMNMX.FTZ R14, R169, R10, !PT ;  /* 0x0000000aa90e7209 */ /* 0x002fca0007810000 */
[----:B------:R-:W1:Y:S02]  /*1a160*/  SHFL.BFLY PT, R10, R14, 0x2, 0x1f ;  /* 0x0c401f000e0a7f89 */ /* 0x000e6400000e0000 */
[----:B------:R-:W3:Y:S08]  /*1a170*/  MUFU.TANH R120, R120 ;  /* 0x0000007800787308 */ /* 0x000ef00000002400 */
[----:B------:R-:W4:Y:S08]  /*1a180*/  MUFU.TANH R121, R121 ;  /* 0x0000007900797308 */ /* 0x000f300000002400 */
[----:B------:R-:W5:Y:S01]  /*1a190*/  MUFU.TANH R124, R124 ;  /* 0x0000007c007c7308 */ /* 0x000f620000002400 */
[----:B-1----:R-:W-:-:S07]  /*1a1a0*/  FMNMX.FTZ R10, R14, R10, !PT ;  /* 0x0000000a0e0a7209 */ /* 0x002fce0007810000 */
[----:B------:R-:W1:Y:S01]  /*1a1b0*/  MUFU.TANH R125, R125 ;  /* 0x0000007d007d7308 */ /* 0x000e620000002400 */
[----:B------:R-:W2:Y:S07]  /*1a1c0*/  SHFL.BFLY PT, R14, R10, 0x1, 0x1f ;  /* 0x0c201f000a0e7f89 */ /* 0x000eae00000e0000 */
[----:B------:R-:W1:Y:S08]  /*1a1d0*/  MUFU.TANH R134, R134 ;  /* 0x0000008600867308 */ /* 0x000e700000002400 */
[----:B------:R-:W1:Y:S08]  /*1a1e0*/  MUFU.TANH R135, R135 ;  /* 0x0000008700877308 */ /* 0x000e700000002400 */
[----:B------:R-:W1:Y:S01]  /*1a1f0*/  MUFU.TANH R138, R138 ;  /* 0x0000008a008a7308 */ /* 0x000e620000002400 */
[----:B--2---:R-:W-:-:S02]  /*1a200*/  FMNMX.FTZ R10, R10, R14, !PT ;  /* 0x0000000e0a0a7209 */ /* 0x004fc40007810000 */
[----:B------:R-:W-:-:S05]  /*1a210*/  FMNMX.FTZ R14, R8, R12, !PT ;  /* 0x0000000c080e7209 */ /* 0x000fca0007810000 */
[----:B------:R-:W2:Y:S01]  /*1a220*/  MUFU.TANH R139, R139 ;  /* 0x0000008b008b7308 */ /* 0x000ea20000002400 */
[----:B0-----:R-:W-:Y:S01]  /*1a230*/  FMNMX.FTZ R14, R9, R14, !PT ;  /* 0x0000000e090e7209 */ /* 0x001fe20007810000 */
[----:B------:R-:W-:-:S03]  /*1a240*/  FADD.FTZ R11, -R10, R11 ;  /* 0x0000000b0a0b7221 */ /* 0x000fc60000010100 */
[----:B---3--:R-:W-:Y:S01]  /*1a250*/  FMNMX.FTZ R14, R120, R14, !PT ;  /* 0x0000000e780e7209 */ /* 0x008fe20007810000 */
[----:B------:R-:W-:Y:S02]  /*1a260*/  FMUL.FTZ R11, R11, UR35 ;  /* 0x000000230b0b7c20 */ /* 0x000fe40008410000 */
[----:B------:R-:W0:Y:S01]  /*1a270*/  MUFU.TANH R142, R142 ;  /* 0x0000008e008e7308 */ /* 0x000e220000002400 */
[----:B----4-:R-:W-:-:S04]  /*1a280*/  FMNMX.FTZ R14, R121, R14, !PT ;  /* 0x0000000e790e7209 */ /* 0x010fc80007810000 */
[----:B-----5:R-:W-:-:S03]  /*1a290*/  FMNMX.FTZ R14, R124, R14, !PT ;  /* 0x0000000e7c0e7209 */ /* 0x020fc60007810000 */
[----:B------:R-:W3:Y:S01]  /*1a2a0*/  MUFU.TANH R143, R143 ;  /* 0x0000008f008f7308 */ /* 0x000ee20000002400 */
[----:B-1----:R-:W-:-:S04]  /*1a2b0*/  FMNMX.FTZ R14, R125, R14, !PT ;  /* 0x0000000e7d0e7209 */ /* 0x002fc80007810000 */
[----:B------:R-:W-:-:S03]  /*1a2c0*/  FMNMX.FTZ R14, R134, R14, !PT ;  /* 0x0000000e860e7209 */ /* 0x000fc60007810000 */
[----:B------:R-:W1:Y:S01]  /*1a2d0*/  MUFU.TANH R146, R146 ;  /* 0x0000009200927308 */ /* 0x000e620000002400 */
[----:B------:R-:W-:-:S04]  /*1a2e0*/  FMNMX.FTZ R14, R135, R14, !PT ;  /* 0x0000000e870e7209 */ /* 0x000fc80007810000 */
[----:B------:R-:W-:-:S03]  /*1a2f0*/  FMNMX.FTZ R14, R138, R14, !PT ;  /* 0x0000000e8a0e7209 */ /* 0x000fc60007810000 */
[----:B------:R-:W4:Y:S01]  /*1a300*/  MUFU.TANH R147, R147 ;  /* 0x0000009300937308 */ /* 0x000f220000002400 */
[----:B--2---:R-:W-:-:S04]  /*1a310*/  FMNMX.FTZ R14, R139, R14, !PT ;  /* 0x0000000e8b0e7209 */ /* 0x004fc80007810000 */
[----:B0-----:R-:W-:-:S03]  /*1a320*/  FMNMX.FTZ R14, R142, R14, !PT ;  /* 0x0000000e8e0e7209 */ /* 0x001fc60007810000 */
[----:B------:R-:W0:Y:S01]  /*1a330*/  MUFU.TANH R150, R150 ;  /* 0x0000009600967308 */ /* 0x000e220000002400 */
[----:B---3--:R-:W-:-:S04]  /*1a340*/  FMNMX.FTZ R14, R143, R14, !PT ;  /* 0x0000000e8f0e7209 */ /* 0x008fc80007810000 */
[----:B-1----:R-:W-:-:S03]  /*1a350*/  FMNMX.FTZ R14, R146, R14, !PT ;  /* 0x0000000e920e7209 */ /* 0x002fc60007810000 */
        /* <DEDUP_REMOVED lines=34> */
[----:B------:R-:W-:Y:S01]  /*1a580*/  MUFU.EX2 R11, R11 ;  /* 0x0000000b000b7308 */ /* 0x000fe20000000800 */
[----:B-1----:R-:W-:-:S04]  /*1a590*/  FMNMX.FTZ R14, R176, R14, !PT ;  /* 0x0000000eb00e7209 */ /* 0x002fc80007810000 */
[----:B--2---:R-:W-:-:S05]  /*1a5a0*/  FMNMX.FTZ R14, R178, R14, !PT ;  /* 0x0000000eb20e7209 */ /* 0x004fca0007810000 */
[----:B------:R-:W0:Y:S02]  /*1a5b0*/  SHFL.BFLY PT, R177, R14, 0x2, 0x1f ;  /* 0x0c401f000eb17f89 */ /* 0x000e2400000e0000 */
[----:B0-----:R-:W-:-:S05]  /*1a5c0*/  FMNMX.FTZ R14, R14, R177, !PT ;  /* 0x000000b10e0e7209 */ /* 0x001fca0007810000 */
[----:B------:R-:W0:Y:S02]  /*1a5d0*/  SHFL.BFLY PT, R177, R14, 0x1, 0x1f ;  /* 0x0c201f000eb17f89 */ /* 0x000e2400000e0000 */
[----:B0-----:R-:W-:Y:S01]  /*1a5e0*/  FMNMX.FTZ R14, R14, R177, !PT ;  /* 0x000000b10e0e7209 */ /* 0x001fe20007810000 */
[----:B------:R-:W-:-:S04]  /*1a5f0*/  IMAD.U32 R177, RZ, RZ, UR35 ;  /* 0x00000023ffb17e24 */ /* 0x000fc8000f8e00ff */
[----:B------:R-:W-:Y:S01]  /*1a600*/  FFMA.FTZ R177, R10, R177, -8 ;  /* 0xc10000000ab17423 */ /* 0x000fe200000100b1 */
        /* <DEDUP_REMOVED lines=33> */
[----:B------:R-:W-:-:S02]  /*1a820*/  IMAD.U32 R177, RZ, RZ, UR35 ;  /* 0x00000023ffb17e24 */ /* 0x000fc4000f8e00ff */
[----:B------:R-:W-:Y:S01]  /*1a830*/  FMUL.FTZ R12, R12, UR35 ;  /* 0x000000230c0c7c20 */ /* 0x000fe20008410000 */
[----:B------:R-:W0:Y:S01]  /*1a840*/  MUFU.EX2 R6, R6 ;  /* 0x0000000600067308 */ /* 0x000e220000000800 */
[----:B------:R-:W-:-:S04]  /*1a850*/  FFMA.FTZ R177, R14, R177, -8 ;  /* 0xc10000000eb17423 */ /* 0x000fc800000100b1 */
[--C-:B------:R-:W-:Y:S01]  /*1a860*/  FFMA.FTZ R8, R8, UR35, -R177.reuse ;  /* 0x0000002308087c23 */ /* 0x100fe200080108b1 */
[----:B------:R-:W-:-:S02]  /*1a870*/  FFMA.FTZ R9, R9, UR35, -R177 ;  /* 0x0000002309097c23 */ /* 0x000fc400080108b1 */
        /* <DEDUP_REMOVED lines=37> */
[----:B0-----:R-:W-:-:S03]  /*1aad0*/  FADD.FTZ R4, R7, R4 ;  /* 0x0000000407047221 */ /* 0x001fc60000010000 */
        /* <DEDUP_REMOVED lines=122> */
.L_x_5385:
[----:B------:R-:W-:Y:S01]  /*1b280*/  IMAD R15, R15, 0x8, R16 ;  /* 0x000000080f0f7824 */ /* 0x000fe200078e0210 */
[----:B------:R-:W-:Y:S01]  /*1b290*/  ISETP.GT.AND P1, PT, R0, R13, PT ;  /* 0x0000000d0000720c */ /* 0x000fe20003f24270 */
[----:B------:R-:W-:Y:S01]  /*1b2a0*/  IMAD.U32 R178, RZ, RZ, UR38 ;  /* 0x00000026ffb27e24 */ /* 0x000fe2000f8e00ff */
[----:B------:R-:W-:Y:S01]  /*1b2b0*/  F2FP.SATFINITE.E4M3.F32.PACK_AB_MERGE_C R20, R21, R20, RZ ;  /* 0x000000141514723e */ /* 0x000fe200048070ff */
[----:B------:R-:W-:Y:S01]  /*1b2c0*/  VIADD R15, R15, 0x2a860 ;  /* 0x0002a8600f0f7836 */ /* 0x000fe20000000000 */
[----:B------:R-:W-:Y:S01]  /*1b2d0*/  F2FP.SATFINITE.E4M3.F32.PACK_AB_MERGE_C R120, R121, R120, RZ ;  /* 0x000000787978723e */ /* 0x000fe200048070ff */
[-C--:B------:R-:W-:Y:S01]  /*1b2e0*/  FMUL.FTZ R24, R24, R11.reuse ;  /* 0x0000000b18187220 */ /* 0x080fe20000410000 */
[----:B------:R-:W-:Y:S01]  /*1b2f0*/  F2FP.SATFINITE.E4M3.F32.PACK_AB_MERGE_C R126, R127, R126, RZ ;  /* 0x0000007e7f7e723e */ /* 0x000fe200048070ff */
[-C--:B------:R-:W-:Y:S01]  /*1b300*/  FMUL.FTZ R25, R25, R11.reuse ;  /* 0x0000000b19197220 */ /* 0x080fe20000410000 */
[----:B------:R-:W-:Y:S01]  /*1b310*/  PRMT R15, R178, 0x654, R15 ;  /* 0x00000654b20f7816 */ /* 0x000fe2000000000f */
[-C--:B------:R-:W-:Y:S01]  /*1b320*/  FMUL.FTZ R28, R28, R11.reuse ;  /* 0x0000000b1c1c7220 */ /* 0x080fe20000410000 */
[----:B------:R-:W-:Y:S01]  /*1b330*/  F2FP.SATFINITE.E4M3.F32.PACK_AB_MERGE_C R134, R135, R134, RZ ;  /* 0x000000868786723e */ /* 0x000fe200048070ff */
[-C--:B------:R-:W-:Y:S01]  /*1b340*/  FMUL.FTZ R29, R29, R11.reuse ;  /* 0x0000000b1d1d7220 */ /* 0x080fe20000410000 */
[----:B------:R-:W-:Y:S01]  /*1b350*/  F2FP.SATFINITE.E4M3.F32.PACK_AB_MERGE_C R130, R131, R130, RZ ;  /* 0x000000828382723e */ /* 0x000fe200048070ff */
[----:B------:R0:W-:Y:S01]  /*1b360*/  SYNCS.ARRIVE.TRANS64.RED.A1T0 RZ, [R15+URZ], RZ ;  /* 0x000000ff0fff79a7 */ /* 0x0001e2000810043f */
        /* <DEDUP_REMOVED lines=110> */
[----:B------:R-:W-:Y:S01]  /*1ba50*/  F2FP.SATFINITE.E4M3.F32.PACK_AB_MERGE_C R192, R129, R128, R130 ;  /* 0x0000008081c0723e */ /* 0x000fe20004807082 */
[----:B------:R-:W-:Y:S01]  /*1ba60*/  IMAD.MOV.U32 R6, RZ, RZ, R201 ;  /* 0x000000ffff067224 */ /* 0x000fe200078e00c9 */
[----:B------:R-:W-:Y:S01]  /*1ba70*/  F2FP.SATFINITE.E4M3.F32.PACK_AB_MERGE_C R193, R139, R138, R142 ;  /* 0x0000008a8bc1723e */ /* 0x000fe2000480708e */
[----:B0-----:R-:W-:Y:S01]  /*1ba80*/  IMAD.MOV.U32 R15, RZ, RZ, R17 ;  /* 0x000000ffff0f7224 */ /* 0x001fe200078e0011 */
        /* <DEDUP_REMOVED lines=9> */
[----:B------:R-:W-:Y:S01]  /*1bb20*/  F2FP.SATFINITE.E4M3.F32.PACK_AB_MERGE_C R187, R175, R174, R176 ;  /* 0x000000aeafbb723e */ /* 0x000fe200048070b0 */
[----:B------:R-:W-:Y:S06]  /*1bb30*/  @P1 BRA `(.L_x_5386) ;  /* 0xffffffd4008c1947 */ /* 0x000fec000383ffff */
.L_x_5374:
[----:B------:R-:W-:-:S13]  /*1bb40*/  ISETP.GE.AND P1, PT, R0, R229, PT ;  /* 0x000000e50000720c */ /* 0x000fda0003f26270 */
[----:B------:R-:W-:Y:S05]  /*1bb50*/  @!P1 BRA `(.L_x_5387) ;  /* 0x00000038009c9947 */ /* 0x000fea0003800000 */
[----:B------:R-:W-:Y:S02]  /*1bb60*/  IMAD.MOV.U32 R11, RZ, RZ, R14 ;  /* 0x000000ffff0b7224 */ /* 0x000fe400078e000e */
[----:B------:R-:W-:Y:S02]  /*1bb70*/  IMAD.MOV.U32 R12, RZ, RZ, R10 ;  /* 0x000000ffff0c7224 */ /* 0x000fe400078e000a */
[----:B------:R-:W-:Y:S02]  /*1bb80*/  IMAD.MOV.U32 R6, RZ, RZ, R201 ;  /* 0x000000ffff067224 */ /* 0x000fe400078e00c9 */
[----:B------:R-:W-:-:S07]  /*1bb90*/  IMAD.MOV.U32 R13, RZ, RZ, R17 ;  /* 0x000000ffff0d7224 */ /* 0x000fce00078e0011 */
.L_x_5407:
        /* <DEDUP_REMOVED lines=8> */
.L_x_5389:
        /* <DEDUP_REMOVED lines=8> */
.L_x_5390:
[----:B------:R-:W-:Y:S04]  /*1bca0*/  BSSY B0, `(.L_x_5388) ;  /* 0x0000004000007945 */ /* 0x000fe80003800000 */
[----:B-1----:R-:W-:Y:S05]  /*1bcb0*/  @P2 BRA `(.L_x_5391) ;  /* 0x0000000000082947 */ /* 0x002fea0003800000 */
[----:B------:R-:W1:Y:S02]  /*1bcc0*/  SYNCS.PHASECHK.TRANS64.TRYWAIT P2, [R7+URZ+0x2a830], R8 ;  /* 0x02a83008070075a7 */ /* 0x000e64000804017f */
[----:B-1----:R-:W-:Y:S05]  /*1bcd0*/  @!P2 BRA `(.L_x_5392) ;  /* 0x000001080004a947 */ /* 0x002fea0003800000 */
.L_x_5391:
[----:B------:R-:W-:Y:S05]  /*1bce0*/  BSYNC B0 ;  /* 0x0000000000007941 */ /* 0x000fea0003800000 */
.L_x_5388:
        /* <DEDUP_REMOVED lines=19> */
[----:B------:R-:W-:Y:S02]  /*1be20*/  R2UR UR18, R120 ;  /* 0x00000000781272ca */ /* 0x000fe400000e0000 */
[----:B------:R-:W-:Y:S01]  /*1be30*/  R2UR UR6, R20 ;  /* 0x00000000140672ca */ /* 0x000fe200000e0000 */
[----:B------:R-:W-:Y:S01]  /*1be40*/  VIADD R20, R8, 0x202 ;  /* 0x0000020208147836 */ /* 0x000fe20000000000 */
[----:B------:R-:W-:Y:S01]  /*1be50*/  R2UR UR10, R14 ;  /* 0x000000000e0a72ca */ /* 0x000fe200000e0000 */
[----:B------:R-:W-:Y:S01]  /*1be60*/  VIADD R8, R8, 0x402 ;  /* 0x0000040208087836 */ /* 0x000fe20000000000 */
[----:B------:R-:W-:-:S02]  /*1be70*/  R2UR UR23, R9 ;  /* 0x00000000091772ca */ /* 0x000fc400000e0000 */
        /* <DEDUP_REMOVED lines=26> */
.L_x_5394:
[----:B------:R-:W-:Y:S01]  /*1c020*/  SHF.L.U32 R6, R6, 0x1f, RZ ;  /* 0x0000001f06067819 */ /* 0x000fe200000006ff */
[----:B------:R-:W-:-:S04]  /*1c030*/  IMAD R7, R13, 0x8, R16 ;  /* 0x000000080d077824 */ /* 0x000fc800078e0210 */
[----:B------:R0:W1:Y:S01]  /*1c040*/  SYNCS.PHASECHK.TRANS64.TRYWAIT P1, [R7+URZ+0x2a850], R6 ;  /* 0x02a85006070075a7 */ /* 0x000062000802017f */
[----:B------:R-:W-:Y:S05]  /*1c050*/  @!P0 BRA `(.L_x_5395) ;  /* 0x0000000000048947 */ /* 0x000fea0003800000 */
[----:B------:R-:W-:Y:S01]  /*1c060*/  BPT.TRAP 0x1 ;  /* 0x000000040000795c */ /* 0x000fe20000300000 */
.L_x_5395:
[----:B-1----:R-:W-:Y:S05]  /*1c070*/  @P1 BRA `(.L_x_5393) ;  /* 0x0000000000081947 */ /* 0x002fea0003800000 */
[----:B------:R-:W1:Y:S02]  /*1c080*/  SYNCS.PHASECHK.TRANS64.TRYWAIT P1, [R7+URZ+0x2a850], R6 ;  /* 0x02a85006070075a7 */ /* 0x000e64000802017f */
[----:B-1----:R-:W-:Y:S05]  /*1c090*/  @!P1 BRA `(.L_x_5396) ;  /* 0x0000010400289947 */ /* 0x002fea0003800000 */
.L_x_5393:
        /* <DEDUP_REMOVED lines=18> */
[----:B------:R-:W-:Y:S01]  /*1c1c0*/  VIADD R6, R6, 0x6 ;  /* 0x0000000606067836 */ /* 0x000fe20000000000 */
[----:B------:R-:W-:Y:S02]  /*1c1d0*/  MOV R9, 0x40000040 ;  /* 0x4000004000097802 */ /* 0x000fe40000000f00 */
        /* <DEDUP_REMOVED lines=19> */
.L_x_5397:
[----:B------:R-:W1:Y:S01]  /*1c310*/  @P4 LDC R8, c[0x0][0x44c] ;  /* 0x00011300ff084b82 */ /* 0x000e620000000800 */
[----:B0-----:R-:W-:Y:S02]  /*1c320*/  IMAD.IADD R6, R227, 0x1, R212 ;  /* 0x00000001e3067824 */ /* 0x001fe400078e02d4 */
[C---:B------:R-:W-:Y:S01]  /*1c330*/  FMUL.FTZ R9, R2.reuse, R122 ;  /* 0x0000007a02097220 */ /* 0x040fe20000410000 */
[----:B------:R-:W-:Y:S02]  /*1c340*/  IMAD R122, R17, 0x8, R16 ;  /* 0x00000008117a7824 */ /* 0x000fe400078e0210 */
[C---:B------:R-:W-:Y:S01]  /*1c350*/  FMUL.FTZ R14, R2.reuse, R123 ;  /* 0x0000007b020e7220 */ /* 0x040fe20000410000 */
[----:B------:R-:W-:Y:S02]  /*1c360*/  IMAD.U32 R123, RZ, RZ, UR38 ;  /* 0x00000026ff7b7e24 */ /* 0x000fe4000f8e00ff */
[----:B------:R-:W-:Y:S01]  /*1c370*/  FMUL.FTZ R20, R2, R125 ;  /* 0x0000007d02147220 */ /* 0x000fe20000410000 */
[----:B------:R-:W-:Y:S01]  /*1c380*/  VIADD R122, R122, 0x2a840 ;  /* 0x0002a8407a7a7836 */ /* 0x000fe20000000000 */
[----:B------:R-:W0:Y:S01]  /*1c390*/  @P4 LDC R7, c[0x0][0x450] ;  /* 0x00011400ff074b82 */ /* 0x000e220000000800 */
[C---:B------:R-:W-:Y:S01]  /*1c3a0*/  FMUL.FTZ R15, R2.reuse, R126 ;  /* 0x0000007e020f7220 */ /* 0x040fe20000410000 */
[C---:B------:R-:W-:Y:S01]  /*1c3b0*/  FMUL.FTZ R21, R2.reuse, R127 ;  /* 0x0000007f02157220 */ /* 0x040fe20000410000 */
[C---:B------:R-:W-:Y:S01]  /*1c3c0*/  FMUL.FTZ R125, R2.reuse, R131 ;  /* 0x00000083027d7220 */ /* 0x040fe20000410000 */
[----:B------:R-:W-:Y:S01]  /*1c3d0*/  PRMT R122, R123, 0x654, R122 ;  /* 0x000006547b7a7816 */ /* 0x000fe2000000007a */
        /* <DEDUP_REMOVED lines=36> */
[----:B--2---:R-:W0:Y:S01]  /*1c620*/  SHFL.IDX PT, R122, R6, RZ, 0x1c1f ;  /* 0x001c1fff067a7589 */ /* 0x004e2200000e0000 */
        /* <DEDUP_REMOVED lines=26> */
[----:B------:R-:W-:Y:S01]  /*1c7d0*/  FMUL.FTZ R175, R2, R183 ;  /* 0x000000b702af7220 */ /* 0x000fe20000410000 */
[----:B------:R-:W-:Y:S01]  /*1c7e0*/  IMAD R123, R204, -0x2, R123 ;  /* 0xfffffffecc7b7824 */ /* 0x000fe200078e027b */
[----:B------:R-:W1:Y:S04]  /*1c7f0*/  MUFU.TANH R7, R7 ;  /* 0x0000000700077308 */ /* 0x000e680000002400 */
[----:B------:R-:W-:-:S04]  /*1c800*/  IADD3 R123, -R202, R123, R203 ;  /* 0x0000007bca7b7210 */ /* 0x000fc80007ffe1cb */
[----:B------:R-:W2:Y:S01]  /*1c810*/  MUFU.TANH R8, R8 ;  /* 0x0000000800087308 */ /* 0x000ea20000002400 */
[C---:B------:R-:W-:Y:S02]  /*1c820*/  VIADD R179, R123.reuse, UR33 ;  /* 0x000000217bb37c36 */ /* 0x040fe40008000000 */
[----:B------:R-:W-:Y:S02]  /*1c830*/  VIADD R180, R123, UR41 ;  /* 0x000000297bb47c36 */ /* 0x000fe40008000000 */
[--C-:B0-----:R-:W-:Y:S02]  /*1c840*/  IMAD.IADD R181, R179, 0x1, R122.reuse ;  /* 0x00000001b3b57824 */ /* 0x101fe400078e027a */
[----:B------:R-:W-:Y:S01]  /*1c850*/  IMAD.IADD R182, R180, 0x1, R122 ;  /* 0x00000001b4b67824 */ /* 0x000fe200078e027a */
[----:B------:R-:W0:Y:S08]  /*1c860*/  MUFU.TANH R9, R9 ;  /* 0x0000000900097308 */ /* 0x000e300000002400 */
        /* <DEDUP_REMOVED lines=74> */
.L_x_5400:
[----:B------:R-:W-:-:S05]  /*1cd10*/  IMAD.U32 R184, RZ, RZ, UR29 ;  /* 0x0000001dffb87e24 */ /* 0x000fca000f8e00ff */
[----:B------:R-:W-:-:S13]  /*1cd20*/  ISETP.NE.AND P1, PT, R184, 0x1, PT ;  /* 0x00000001b800780c */ /* 0x000fda0003f25270 */
[----:B------:R-:W1:Y:S02]  /*1cd30*/  @P1 LDC.64 R122, c[0x0][0x9e8] ;  /* 0x00027a00ff7a1b82 */ /* 0x000e640000000a00 */
[----:B-1----:R-:W-:-:S05]  /*1cd40*/  @P1 IMAD.HI.U32 R122, R183, R122, RZ ;  /* 0x0000007ab77a1227 */ /* 0x002fca00078e00ff */
[----:B------:R-:W-:-:S07]  /*1cd50*/  @P1 SHF.R.U32.HI R183, RZ, R123, R122 ;  /* 0x0000007bffb71219 */ /* 0x000fce000001167a */
.L_x_5401:
[----:B------:R-:W-:Y:S05]  /*1cd60*/  BSYNC B0 ;  /* 0x0000000000007941 */ /* 0x000fea0003800000 */
.L_x_5399:
[----:B------:R-:W-:-:S04]  /*1cd70*/  IMAD R183, R183, R184, -R176 ;  /* 0x000000b8b7b77224 */ /* 0x000fc800078e0ab0 */
[----:B------:R-:W-:-:S05]  /*1cd80*/  IMAD R183, R204, -0x2, R183 ;  /* 0xfffffffeccb77824 */ /* 0x000fca00078e02b7 */
[----:B------:R-:W-:Y:S02]  /*1cd90*/  VIMNMX R182, R182, R183, !PT ;  /* 0x000000b7b6b67248 */ /* 0x000fe40007fe0100 */
[----:B------:R-:W-:-:S07]  /*1cda0*/  VIADDMNMX R181, R183, R184, R181, PT ;  /* 0x000000b8b7b57246 */ /* 0x000fce00038001b5 */
.L_x_5398:
        /* <DEDUP_REMOVED lines=113> */
.L_x_5404:
[----:B------:R-:W-:-:S05]  /*1d4c0*/  IMAD.U32 R181, RZ, RZ, UR29 ;  /* 0x0000001dffb57e24 */ /* 0x000fca000f8e00ff */
[----:B------:R-:W-:-:S13]  /*1d4d0*/  ISETP.NE.AND P2, PT, R181, 0x1, PT ;  /* 0x00000001b500780c */ /* 0x000fda0003f45270 */
[----:B------:R-:W0:Y:S02]  /*1d4e0*/  @P2 LDC.64 R6, c[0x0][0x9e8] ;  /* 0x00027a00ff062b82 */ /* 0x000e240000000a00 */
[----:B0-----:R-:W-:-:S05]  /*1d4f0*/  @P2 IMAD.HI.U32 R6, R10, R6, RZ ;  /* 0x000000060a062227 */ /* 0x001fca00078e00ff */
[----:B------:R-:W-:-:S07]  /*1d500*/  @P2 SHF.R.U32.HI R10, RZ, R7, R6 ;  /* 0x00000007ff0a2219 */ /* 0x000fce0000011606 */
.L_x_5405:
[----:B------:R-:W-:Y:S05]  /*1d510*/  BSYNC B0 ;  /* 0x0000000000007941 */ /* 0x000fea0003800000 */
.L_x_5403:
[----:B------:R-:W-:-:S04]  /*1d520*/  IMAD R10, R10, R181, -R176 ;  /* 0x000000b50a0a7224 */ /* 0x000fc800078e0ab0 */
[----:B------:R-:W-:-:S05]  /*1d530*/  IMAD R10, R204, -0x2, R10 ;  /* 0xfffffffecc0a7824 */ /* 0x000fca00078e020a */
[----:B------:R-:W-:Y:S02]  /*1d540*/  VIMNMX R180, R180, R10, !PT ;  /* 0x0000000ab4b47248 */ /* 0x000fe40007fe0100 */
[----:B------:R-:W-:-:S07]  /*1d550*/  VIADDMNMX R179, R10, R181, R179, PT ;  /* 0x000000b50ab37246 */ /* 0x000fce00038001b3 */
.L_x_5402:
        /* <DEDUP_REMOVED lines=45> */
[----:B------:R-:W-:Y:S01]  /*1d830*/  ISETP.LT.OR P3, PT, R179, 0x2, P2 ;  /* 0x00000002b300780c */ /* 0x000fe20001761670 */
[----:B------:R-:W-:Y:S01]  /*1d840*/  FMUL.FTZ R6, R6, UR35 ;  /* 0x0000002306067c20 */ /* 0x000fe20008410000 */
[----:B------:R-:W-:Y:S01]  /*1d850*/  ISETP.GT.AND P2, PT, R180, 0x8, P1 ;  /* 0x00000008b400780c */ /* 0x000fe20000f44270 */
[--C-:B------:R-:W-:Y:S01]  /*1d860*/  FFMA.FTZ R8, R8, UR35, -R7.reuse ;  /* 0x0000002308087c23 */ /* 0x100fe20008010807 */
[----:B------:R-:W-:Y:S01]  /*1d870*/  FSEL R12, R14, -INF , !P3 ;  /* 0xff8000000e0c7808 */ /* 0x000fe20005800000 */
        /* <DEDUP_REMOVED lines=8> */
[----:B------:R-:W0:Y:S01]  /*1d900*/  MUFU.EX2 R6, R6 ;  /* 0x0000000600067308 */ /* 0x000e220000000800 */
[----:B------:R-:W-:Y:S01]  /*1d910*/  FSEL R21, R21, -INF , !P3 ;  /* 0xff80000015157808 */ /* 0x000fe20005800000 */
[--C-:B------:R-:W-:Y:S01]  /*1d920*/  FFMA.FTZ R124, R124, UR35, -R7.reuse ;  /* 0x000000237c7c7c23 */ /* 0x100fe20008010807 */
[----:B------:R-:W-:Y:S01]  /*1d930*/  ISETP.GT.AND P3, PT, R180, 0x11, P1 ;  /* 0x00000011b400780c */ /* 0x000fe20000f64270 */
[--C-:B------:R-:W-:Y:S01]  /*1d940*/  FFMA.FTZ R126, R126, UR35, -R7.reuse ;  /* 0x000000237e7e7c23 */ /* 0x100fe20008010807 */
[----:B------:R-:W-:Y:S01]  /*1d950*/  ISETP.GT.AND P2, PT, R180, 0x10, P1 ;  /* 0x00000010b400780c */ /* 0x000fe20000f44270 */
[--C-:B------:R-:W-:Y:S01]  /*1d960*/  FFMA.FTZ R128, R128, UR35, -R7.reuse ;  /* 0x0000002380807c23 */ /* 0x100fe20008010807 */
[C---:B------:R-:W-:Y:S01]  /*1d970*/  ISETP.LT.OR P3, PT, R179.reuse, 0x12, P3 ;  /* 0x00000012b300780c */ /* 0x040fe20001f61670 */
[----:B------:R-:W1:Y:S01]  /*1d980*/  MUFU.EX2 R8, R8 ;  /* 0x0000000800087308 */ /* 0x000e620000000800 */
[----:B------:R-:W-:Y:S01]  /*1d990*/  ISETP.LT.OR P2, PT, R179, 0x11, P2 ;  /* 0x00000011b300780c */ /* 0x000fe20001741670 */
[--C-:B------:R-:W-:Y:S01]  /*1d9a0*/  FFMA.FTZ R130, R130, UR35, -R7.reuse ;  /* 0x0000002382827c23 */ /* 0x100fe20008010807 */
[----:B------:R-:W-:Y:S01]  /*1d9b0*/  FSEL R125, R125, -INF , !P3 ;  /* 0xff8000007d7d7808 */ /* 0x000fe20005800000 */
[--C-:B------:R-:W-:Y:S01]  /*1d9c0*/  FFMA.FTZ R132, R132, UR35, -R7.reuse ;  /* 0x0000002384847c23 */ /* 0x100fe20008010807 */
[----:B------:R-:W-:Y:S01]  /*1d9d0*/  ISETP.GT.AND P3, PT, R180, 0x19, P1 ;  /* 0x00000019b400780c */ /* 0x000fe20000f64270 */
[--C-:B------:R-:W-:Y:S01]  /*1d9e0*/  FFMA.FTZ R136, R136, UR35, -R7.reuse ;  /* 0x0000002388887c23 */ /* 0x100fe20008010807 */
[----:B------:R-:W-:Y:S01]  /*1d9f0*/  FSEL R121, R121, -INF , !P2 ;  /* 0xff80000079797808 */ /* 0x000fe20005000000 */
[----:B------:R-:W-:Y:S01]  /*1da00*/  MUFU.EX2 R123, R123 ;  /* 0x0000007b007b7308 */ /* 0x000fe20000000800 */
[----:B------:R-:W-:Y:S01]  /*1da10*/  ISETP.LT.OR P3, PT, R179, 0x1a, P3 ;  /* 0x0000001ab300780c */ /* 0x000fe20001f61670 */
[----:B0-----:R-:W-:Y:S01]  /*1da20*/  FFMA.FTZ R4, R6, R4, R122 ;  /* 0x0000000406047223 */ /* 0x001fe2000001007a */
[----:B------:R-:W-:Y:S01]  /*1da30*/  ISETP.GT.AND P2, PT, R180, 0x18, P1 ;  /* 0x00000018b400780c */ /* 0x000fe20000f44270 */
[--C-:B------:R-:W-:Y:S01]  /*1da40*/  FFMA.FTZ R138, R138, UR35, -R7.reuse ;  /* 0x000000238a8a7c23 */ /* 0x100fe20008010807 */
[----:B------:R-:W-:Y:S01]  /*1da50*/  FSEL R129, R129, -INF , !P3 ;  /* 0xff80000081817808 */ /* 0x000fe20005800000 */
[--C-:B------:R-:W-:Y:S01]  /*1da60*/  FFMA.FTZ R140, R140, UR35, -R7.reuse ;  /* 0x000000238c8c7c23 */ /* 0x100fe20008010807 */
[----:B------:R-:W-:Y:S01]  /*1da70*/  ISETP.GT.AND P3, PT, R180, 0x21, P1 ;  /* 0x00000021b400780c */ /* 0x000fe20000f64270 */
[----:B------:R-:W-:Y:S01]  /*1da80*/  MUFU.EX2 R20, R20 ;  /* 0x0000001400147308 */ /* 0x000fe20000000800 */
[C---:B------:R-:W-:Y:S01]  /*1da90*/  ISETP.LT.OR P2, PT, R179.reuse, 0x19, P2 ;  /* 0x00000019b300780c */ /* 0x040fe20001741670 */
[----:B-1----:R-:W-:Y:S01]  /*1daa0*/  FADD.FTZ R4, R8, R4 ;  /* 0x0000000408047221 */ /* 0x002fe20000010000 */
[----:B------:R-:W-:Y:S01]  /*1dab0*/  ISETP.LT.OR P3, PT, R179, 0x22, P3 ;  /* 0x00000022b300780c */ /* 0x000fe20001f61670 */
[--C-:B------:R-:W-:Y:S01]  /*1dac0*/  FFMA.FTZ R142, R142, UR35, -R7.reuse ;  /* 0x000000238e8e7c23 */ /* 0x100fe20008010807 */
[----:B------:R-:W-:Y:S01]  /*1dad0*/  FSEL R127, R127, -INF , !P2 ;  /* 0xff8000007f7f7808 */ /* 0x000fe20005000000 */
[--C-:B------:R-:W-:Y:S01]  /*1dae0*/  FFMA.FTZ R144, R144, UR35, -R7.reuse ;  /* 0x0000002390907c23 */ /* 0x100fe20008010807 */
[----:B------:R-:W-:Y:S01]  /*1daf0*/  FSEL R133, R133, -INF , !P3 ;  /* 0xff80000085857808 */ /* 0x000fe20005800000 */
[----:B------:R-:W-:Y:S01]  /*1db00*/  MUFU.EX2 R120, R120 ;  /* 0x0000007800787308 */ /* 0x000fe20000000800 */
        /* <DEDUP_REMOVED lines=9> */
[--C-:B------:R-:W-:Y:S01]  /*1dba0*/  FFMA.FTZ R152, R152, UR35, -R7.reuse ;  /* 0x0000002398987c23 */ /* 0x100fe20008010807 */
[----:B------:R-:W-:Y:S01]  /*1dbb0*/  ISETP.GT.AND P3, PT, R180, 0x31, P1 ;  /* 0x00000031b400780c */ /* 0x000fe20000f64270 */
[--C-:B------:R-:W-:Y:S01]  /*1dbc0*/  FFMA.FTZ R154, R154, UR35, -R7.reuse ;  /* 0x000000239a9a7c23 */ /* 0x100fe20008010807 */
[----:B------:R-:W-:Y:S01]  /*1dbd0*/  FSEL R131, R131, -INF , !P2 ;  /* 0xff80000083837808 */ /* 0x000fe20005000000 */
        /* <DEDUP_REMOVED lines=30> */
[----:B------:R-:W-:Y:S01]  /*1ddc0*/  FFMA.FTZ R7, R178, UR35, -R7 ;  /* 0x00000023b2077c23 */ /* 0x000fe20008010807 */
[----:B------:R-:W-:-:S02]  /*1ddd0*/  ISETP.LT.OR P3, PT, R179, 0x4a, P3 ;  /* 0x0000004ab300780c */ /* 0x000fc40001f61670 */
[C---:B------:R-:W-:Y:S01]  /*1dde0*/  ISETP.GT.AND P2, PT, R180.reuse, 0x38, P1 ;  /* 0x00000038b400780c */ /* 0x040fe20000f44270 */
[----:B------:R-:W-:Y:S01]  /*1ddf0*/  MUFU.EX2 R136, R136 ;  /* 0x0000008800887308 */ /* 0x000fe20000000800 */
[----:B------:R-:W-:Y:S02]  /*1de00*/  FSEL R151, R151, -INF , !P3 ;  /* 0xff80000097977808 */ /* 0x000fe40005800000 */
[----:B------:R-:W-:Y:S02]  /*1de10*/  ISETP.GT.AND P3, PT, R180, 0x51, P1 ;  /* 0x00000051b400780c */ /* 0x000fe40000f64270 */
[C---:B------:R-:W-:Y:S02]  /*1de20*/  ISETP.LT.OR P2, PT, R179.reuse, 0x39, P2 ;  /* 0x00000039b300780c */ /* 0x040fe40001741670 */
[----:B------:R-:W-:Y:S01]  /*1de30*/  ISETP.LT.OR P3, PT, R179, 0x52, P3 ;  /* 0x00000052b300780c */ /* 0x000fe20001f61670 */
[----:B------:R-:W-:Y:S01]  /*1de40*/  MUFU.EX2 R138, R138 ;  /* 0x0000008a008a7308 */ /* 0x000fe20000000800 */
[----:B------:R-:W-:-:S02]  /*1de50*/  FSEL R141, R141, -INF , !P2 ;  /* 0xff8000008d8d7808 */ /* 0x000fc40005000000 */
[----:B------:R-:W-:Y:S02]  /*1de60*/  FSEL R155, R155, -INF , !P3 ;  /* 0xff8000009b9b7808 */ /* 0x000fe40005800000 */
[C---:B------:R-:W-:Y:S02]  /*1de70*/  ISETP.GT.AND P3, PT, R180.reuse, 0x59, P1 ;  /* 0x00000059b400780c */ /* 0x040fe40000f64270 */
[----:B------:R-:W-:Y:S01]  /*1de80*/  ISETP.GT.AND P2, PT, R180, 0x40, P1 ;  /* 0x00000040b400780c */ /* 0x000fe20000f44270 */
[----:B------:R-:W-:Y:S01]  /*1de90*/  MUFU.EX2 R140, R140 ;  /* 0x0000008c008c7308 */ /* 0x000fe20000000800 */
[C---:B------:R-:W-:Y:S02]  /*1dea0*/  ISETP.LT.OR P3, PT, R179.reuse, 0x5a, P3 ;  /* 0x0000005ab300780c */ /* 0x040fe40001f61670 */
[----:B------:R-:W-:Y:S02]  /*1deb0*/  ISETP.LT.OR P2, PT, R179, 0x41, P2 ;  /* 0x00000041b300780c */ /* 0x000fe40001741670 */
[----:B------:R-:W-:-:S02]  /*1dec0*/  FSEL R159, R159, -INF , !P3 ;  /* 0xff8000009f9f7808 */ /* 0x000fc40005800000 */
[C---:B------:R-:W-:Y:S01]  /*1ded0*/  ISETP.GT.AND P3, PT, R180.reuse, 0x61, P1 ;  /* 0x00000061b400780c */ /* 0x040fe20000f64270 */
[----:B------:R-:W-:Y:S01]  /*1dee0*/  MUFU.EX2 R142, R142 ;  /* 0x0000008e008e7308 */ /* 0x000fe20000000800 */
[----:B------:R-:W-:Y:S02]  /*1def0*/  FSEL R145, R145, -INF , !P2 ;  /* 0xff80000091917808 */ /* 0x000fe40005000000 */
[----:B------:R-:W-:Y:S02]  /*1df00*/  ISETP.LT.OR P3, PT, R179, 0x62, P3 ;  /* 0x00000062b300780c */ /* 0x000fe40001f61670 */
[C---:B------:R-:W-:Y:S02]  /*1df10*/  ISETP.GT.AND P2, PT, R180.reuse, 0x48, P1 ;  /* 0x00000048b400780c */ /* 0x040fe40000f44270 */
[----:B------:R-:W-:Y:S01]  /*1df20*/  FSEL R163, R163, -INF , !P3 ;  /* 0xff800000a3a37808 */ /* 0x000fe20005800000 */
[----:B------:R-:W-:Y:S01]  /*1df30*/  MUFU.EX2 R144, R144 ;  /* 0x0000009000907308 */ /* 0x000fe20000000800 */
[----:B------:R-:W-:-:S02]  /*1df40*/  ISETP.GT.AND P3, PT, R180, 0x69, P1 ;  /* 0x00000069b400780c */ /* 0x000fc40000f64270 */
[C---:B------:R-:W-:Y:S02]  /*1df50*/  ISETP.LT.OR P2, PT, R179.reuse, 0x49, P2 ;  /* 0x00000049b300780c */ /* 0x040fe40001741670 */
[----:B------:R-:W-:Y:S02]  /*1df60*/  ISETP.LT.OR P3, PT, R179, 0x6a, P3 ;  /* 0x0000006ab300780c */ /* 0x000fe40001f61670 */
[----:B------:R-:W-:Y:S01]  /*1df70*/  FSEL R149, R149, -INF , !P2 ;  /* 0xff80000095957808 */ /* 0x000fe20005000000 */
[----:B------:R-:W-:Y:S01]  /*1df80*/  MUFU.EX2 R146, R146 ;  /* 0x0000009200927308 */ /* 0x000fe20000000800 */
[----:B------:R-:W-:Y:S02]  /*1df90*/  FSEL R167, R167, -INF , !P3 ;  /* 0xff800000a7a77808 */ /* 0x000fe40005800000 */
[C---:B------:R-:W-:Y:S02]  /*1dfa0*/  ISETP.GT.AND P3, PT, R180.reuse, RZ, P1 ;  /* 0x000000ffb400720c */ /* 0x040fe40000f64270 */
[----:B------:R-:W-:-:S02]  /*1dfb0*/  ISETP.GT.AND P2, PT, R180, 0x50, P1 ;  /* 0x00000050b400780c */ /* 0x000fc40000f44270 */
[C---:B------:R-:W-:Y:S01]  /*1dfc0*/  ISETP.LT.OR P3, PT, R179.reuse, 0x1, P3 ;  /* 0x00000001b300780c */ /* 0x040fe20001f61670 */
[----:B------:R-:W-:Y:S01]  /*1dfd0*/  MUFU.EX2 R148, R148 ;  /* 0x0000009400947308 */ /* 0x000fe20000000800 */
[----:B------:R-:W-:Y:S02]  /*1dfe0*/  ISETP.LT.OR P2, PT, R179, 0x51, P2 ;  /* 0x00000051b300780c */ /* 0x000fe40001741670 */
[----:B------:R-:W-:Y:S02]  /*1dff0*/  FSEL R9, R9, -INF , !P3 ;  /* 0xff80000009097808 */ /* 0x000fe40005800000 */
[----:B------:R-:W-:Y:S02]  /*1e000*/  FSEL R153, R153, -INF , !P2 ;  /* 0xff80000099997808 */ /* 0x000fe40005000000 */
[----:B------:R-:W-:Y:S01]  /*1e010*/  FMNMX.FTZ R14, R9, R11, !PT ;  /* 0x0000000b090e7209 */ /* 0x000fe20007810000 */
[----:B------:R-:W-:Y:S01]  /*1e020*/  MUFU.EX2 R150, R150 ;  /* 0x0000009600967308 */ /* 0x000fe20000000800 */
[----:B------:R-:W-:-:S02]  /*1e030*/  ISETP.GT.AND P2, PT, R180, 0x58, P1 ;  /* 0x00000058b400780c */ /* 0x000fc40000f44270 */
[----:B------:R-:W-:Y:S02]  /*1e040*/  FMNMX.FTZ R14, R12, R14, !PT ;  /* 0x0000000e0c0e7209 */ /* 0x000fe40007810000 */
[----:B------:R-:W-:Y:S02]  /*1e050*/  ISETP.LT.OR P2, PT, R179, 0x59, P2 ;  /* 0x00000059b300780c */ /* 0x000fe40001741670 */
[----:B------:R-:W-:Y:S01]  /*1e060*/  FMNMX.FTZ R14, R15, R14, !PT ;  /* 0x0000000e0f0e7209 */ /* 0x000fe20007810000 */
[----:B------:R-:W-:Y:S01]  /*1e070*/  MUFU.EX2 R152, R152 ;  /* 0x0000009800987308 */ /* 0x000fe20000000800 */
[----:B------:R-:W-:Y:S02]  /*1e080*/  FSEL R157, R157, -INF , !P2 ;  /* 0xff8000009d9d7808 */ /* 0x000fe40005000000 */
[----:B------:R-:W-:Y:S02]  /*1e090*/  FMNMX.FTZ R14, R21, R14, !PT ;  /* 0x0000000e150e7209 */ /* 0x000fe40007810000 */
[----:B------:R-:W-:-:S02]  /*1e0a0*/  ISETP.GT.AND P2, PT, R180, 0x60, P1 ;  /* 0x00000060b400780c */ /* 0x000fc40000f44270 */
[----:B------:R-:W-:Y:S01]  /*1e0b0*/  FMNMX.FTZ R14, R121, R14, !PT ;  /* 0x0000000e790e7209 */ /* 0x000fe20007810000 */
[----:B------:R-:W-:Y:S01]  /*1e0c0*/  MUFU.EX2 R154, R154 ;  /* 0x0000009a009a7308 */ /* 0x000fe20000000800 */
[----:B------:R-:W-:Y:S02]  /*1e0d0*/  ISETP.LT.OR P2, PT, R179, 0x61, P2 ;  /* 0x00000061b300780c */ /* 0x000fe40001741670 */
[----:B------:R-:W-:Y:S02]  /*1e0e0*/  FMNMX.FTZ R14, R125, R14, !PT ;  /* 0x0000000e7d0e7209 */ /* 0x000fe40007810000 */
        /* <DEDUP_REMOVED lines=20> */
[C---:B------:R-:W-:Y:S02]  /*1e230*/  ISETP.GT.AND P3, PT, R180.reuse, 0x78, P1 ;  /* 0x00000078b400780c */ /* 0x040fe40000f64270 */
[----:B------:R-:W-:Y:S01]  /*1e240*/  FMNMX.FTZ R14, R141, R14, !PT ;  /* 0x0000000e8d0e7209 */ /* 0x000fe20007810000 */
[----:B------:R-:W-:Y:S01]  /*1e250*/  MUFU.EX2 R164, R164 ;  /* 0x000000a400a47308 */ /* 0x000fe20000000800 */
[----:B------:R-:W-:Y:S02]  /*1e260*/  ISETP.LT.OR P2, PT, R179, 0x72, P2 ;  /* 0x00000072b300780c */ /* 0x000fe40001741670 */
        /* <DEDUP_REMOVED lines=9> */
[----:B------:R-:W-:-:S02]  /*1e300*/  ISETP.LT.OR P1, PT, R179, 0x7a, P1 ;  /* 0x0000007ab300780c */ /* 0x000fc40000f21670 */
[----:B------:R-:W-:Y:S02]  /*1e310*/  FMNMX.FTZ R14, R151, R14, !PT ;  /* 0x0000000e970e7209 */ /* 0x000fe40007810000 */
[----:B------:R-:W-:Y:S02]  /*1e320*/  FSEL R173, R173, -INF , !P3 ;  /* 0xff800000adad7808 */ /* 0x000fe40005800000 */
[----:B------:R-:W-:Y:S01]  /*1e330*/  FMNMX.FTZ R14, R153, R14, !PT ;  /* 0x0000000e990e7209 */ /* 0x000fe20007810000 */
[----:B------:R-:W-:Y:S01]  /*1e340*/  MUFU.EX2 R170, R170 ;  /* 0x000000aa00aa7308 */ /* 0x000fe20000000800 */
[----:B------:R-:W-:Y:S02]  /*1e350*/  FSEL R175, R175, -INF , !P1 ;  /* 0xff800000afaf7808 */ /* 0x000fe40004800000 */
[----:B------:R-:W-:-:S04]  /*1e360*/  FMNMX.FTZ R14, R155, R14, !PT ;  /* 0x0000000e9b0e7209 */ /* 0x000fc80007810000 */
[----:B------:R-:W-:Y:S01]  /*1e370*/  FMNMX.FTZ R14, R157, R14, !PT ;  /* 0x0000000e9d0e7209 */ /* 0x000fe20007810000 */
[----:B------:R-:W-:Y:S03]  /*1e380*/  MUFU.EX2 R172, R172 ;  /* 0x000000ac00ac7308 */ /* 0x000fe60000000800 */
        /* <DEDUP_REMOVED lines=152> */
.L_x_5406:
        /* <DEDUP_REMOVED lines=13> */
[----:B------:R0:W-:Y:S01]  /*1ede0*/  SYNCS.ARRIVE.TRANS64.RED.A1T0 RZ, [R13+URZ], RZ ;  /* 0x000000ff0dff79a7 */ /* 0x0001e2000810043f */
[----:B------:R-:W-:Y:S01]  /*1edf0*/  F2FP.SATFINITE.E4M3.F32.PACK_AB_MERGE_C R123, R146, R144, RZ ;  /* 0x00000090927b723e */ /* 0x000fe200048070ff */
[-C--:B------:R-:W-:Y:S01]  /*1ee00*/  FMUL.FTZ R32, R32, R6.reuse ;  /* 0x0000000620207220 */ /* 0x080fe20000410000 */
[----:B------:R-:W-:Y:S01]  /*1ee10*/  F2FP.SATFINITE.E4M3.F32.PACK_AB_MERGE_C R136, R151, R149, RZ ;  /* 0x000000959788723e */ /* 0x000fe200048070ff */
[-C--:B------:R-:W-:Y:S01]  /*1ee20*/  FMUL.FTZ R33, R33, R6.reuse ;  /* 0x0000000621217220 */ /* 0x080fe20000410000 */
[----:B------:R-:W-:Y:S01]  /*1ee30*/  F2FP.SATFINITE.E4M3.F32.PACK_AB_MERGE_C R138, R159, R157, RZ ;  /* 0x0000009d9f8a723e */ /* 0x000fe200048070ff */
[----:B------:R-:W-:Y:S01]  /*1ee40*/  FMUL.FTZ R36, R36, R6 ;  /* 0x0000000624247220 */ /* 0x000fe20000410000 */
[----:B------:R-:W-:Y:S01]  /*1ee50*/  F2FP.SATFINITE.E4M3.F32.PACK_AB_MERGE_C R135, R170, R168, RZ ;  /* 0x000000a8aa87723e */ /* 0x000fe200048070ff */
[----:B------:R-:W-:Y:S01]  /*1ee60*/  FMUL.FTZ R37, R37, R6 ;  /* 0x0000000625257220 */ /* 0x000fe20000410000 */
[----:B0-----:R-:W-:Y:S01]  /*1ee70*/  F2FP.SATFINITE.E4M3.F32.PACK_AB_MERGE_C R13, R128, R126, RZ ;  /* 0x0000007e800d723e */ /* 0x001fe200048070ff */
[-C--:B------:R-:W-:Y:S01]  /*1ee80*/  FMUL.FTZ R40, R40, R6.reuse ;  /* 0x0000000628287220 */ /* 0x080fe20000410000 */
[----:B------:R-:W-:Y:S01]  /*1ee90*/  F2FP.SATFINITE.E4M3.F32.PACK_AB_MERGE_C R126, R129, R127, RZ ;  /* 0x0000007f817e723e */ /* 0x000fe200048070ff */
[-C--:B------:R-:W-:Y:S01]  /*1eea0*/  FMUL.FTZ R41, R41, R6.reuse ;  /* 0x0000000629297220 */ /* 0x080fe20000410000 */
[----:B------:R-:W-:Y:S01]  /*1eeb0*/  F2FP.SATFINITE.E4M3.F32.PACK_AB_MERGE_C R128, R143, R141, RZ ;  /* 0x0000008d8f80723e */ /* 0x000fe200048070ff */
[----:B------:R-:W-:Y:S01]  /*1eec0*/  FMUL.FTZ R44, R44, R6 ;  /* 0x000000062c2c7220 */ /* 0x000fe20000410000 */
        /* <DEDUP_REMOVED lines=111> */
[----:B------:R-:W-:Y:S06]  /*1f5c0*/  @P1 BRA `(.L_x_5407) ;  /* 0xffffffc400741947 */ /* 0x000fec000383ffff */
.L_x_5387:
[----:B------:R-:W-:Y:S05]  /*1f5d0*/  WARPSYNC.ALL ;  /* 0x0000000000007948 */ /* 0x000fea0003800000 */
[----:B------:R-:W-:Y:S06]  /*1f5e0*/  BAR.ARV 0x8, 0x180 ;  /* 0x0206000000007b1d */ /* 0x000fec0000002000 */
[----:B------:R-:W-:Y:S05]  /*1f5f0*/  @!P0 BRA `(.L_x_5408) ;  /* 0x0000000000048947 */ /* 0x000fea0003800000 */
[----:B------:R-:W-:Y:S01]  /*1f600*/  BPT.TRAP 0x1 ;  /* 0x000000040000795c */ /* 0x000fe20000300000 */
.L_x_5408:
[----:B------:R-:W-:Y:S01]  /*1f610*/  IMAD R2, R17, 0x8, R16 ;  /* 0x0000000811027824 */ /* 0x000fe200078e0210 */
[----:B------:R-:W-:-:S04]  /*1f620*/  SHF.L.U32 R5, R201, 0x1f, RZ ;  /* 0x0000001fc9057819 */ /* 0x000fc800000006ff */
[----:B------:R0:W1:Y:S01]  /*1f630*/  SYNCS.PHASECHK.TRANS64.TRYWAIT P1, [R2+URZ+0x2a850], R5 ;  /* 0x02a85005020075a7 */ /* 0x000062000802017f */
[----:B------:R-:W-:Y:S05]  /*1f640*/  @!P0 BRA `(.L_x_5409) ;  /* 0x0000000000048947 */ /* 0x000fea0003800000 */
[----:B------:R-:W-:Y:S01]  /*1f650*/  BPT.TRAP 0x1 ;  /* 0x000000040000795c */ /* 0x000fe20000300000 */
.L_x_5409:
[----:B------:R-:W-:-:S05]  /*1f660*/  VIADD R16, R16, 0x400 ;  /* 0x0000040010107836 */ /* 0x000fca0000000000 */
[----:B------:R-:W-:-:S04]  /*1f670*/  SHF.R.U32.HI R16, RZ, 0x4, R16 ;  /* 0x00000004ff107819 */ /* 0x000fc80000011610 */
[----:B------:R-:W-:-:S04]  /*1f680*/  LOP3.LUT R16, R16, 0x3fff, RZ, 0xc0, !PT ;  /* 0x00003fff10107812 */ /* 0x000fc800078ec0ff */
[----:B------:R-:W-:Y:S01]  /*1f690*/  LOP3.LUT R16, R16, 0x10000, RZ, 0xfc, !PT ;  /* 0x0001000010107812 */ /* 0x000fe200078efcff */
[----:B-1----:R-:W-:Y:S06]  /*1f6a0*/  @P1 BRA `(.L_x_5410) ;  /* 0x0000000000081947 */ /* 0x002fec0003800000 */
[----:B------:R-:W1:Y:S02]  /*1f6b0*/  SYNCS.PHASECHK.TRANS64.TRYWAIT P1, [R2+URZ+0x2a850], R5 ;  /* 0x02a85005020075a7 */ /* 0x000e64000802017f */
[----:B-1----:R-:W-:Y:S05]  /*1f6c0*/  @!P1 BRA `(.L_x_5411) ;  /* 0x000000cc00b09947 */ /* 0x002fea0003800000 */
.L_x_5410:
[----:B------:R-:W-:Y:S01]  /*1f6d0*/  IMAD R6, R17, 0x600, R16 ;  /* 0x0000060011067824 */ /* 0x000fe200078e0210 */
[----:B------:R-:W-:Y:S05]  /*1f6e0*/  WARPSYNC.ALL ;  /* 0x0000000000007948 */ /* 0x000fea0003800000 */
[----:B------:R-:W-:Y:S01]  /*1f6f0*/  IMAD.MOV.U32 R7, RZ, RZ, 0x40000040 ;  /* 0x40000040ff077424 */ /* 0x000fe200078e00ff */
[C---:B------:R-:W-:Y:S01]  /*1f700*/  R2UR UR6, R6.reuse ;  /* 0x00000000060672ca */ /* 0x040fe200000e0000 */
[----:B------:R-:W-:Y:S01]  /*1f710*/  WARPGROUP.ARRIVE ;  /* 0x00000000000079c5 */ /* 0x000fe20000000000 */
[----:B------:R-:W-:Y:S01]  /*1f720*/  VIADD R8, R6, 0x2 ;  /* 0x0000000206087836 */ /* 0x000fe20000000000 */
[----:B------:R-:W-:Y:S01]  /*1f730*/  ULDC.64 UR4, c[0x0][0x9a0] ;  /* 0x0002680000047ab9 */ /* 0x000fe20000000a00 */
[----:B------:R-:W-:Y:S01]  /*1f740*/  R2UR UR7, R7 ;  /* 0x00000000070772ca */ /* 0x000fe200000e0000 */
[----:B------:R-:W-:Y:S01]  /*1f750*/  IMAD.MOV.U32 R9, RZ, RZ, 0x40000040 ;  /* 0x40000040ff097424 */ /* 0x000fe200078e00ff */
[----:B------:R-:W-:-:S04]  /*1f760*/  ISETP.NE.U32.AND P1, PT, RZ, UR4, PT ;  /* 0x00000004ff007c0c */ /* 0x000fc8000bf25070 */
[----:B------:R-:W-:-:S07]  /*1f770*/  ISETP.NE.AND.EX P1, PT, RZ, UR5, PT, P1 ;  /* 0x00000005ff007c0c */ /* 0x000fce000bf25310 */
[----:B------:R-:W-:Y:S01]  /*1f780*/  QGMMA.64x192x32.F32.E4M3.E4M3 R24, R196, gdesc[UR4], R24, gsb0 ;  /* 0x02e00004c4187df3 */ /* 0x000fe20008000818 */
[----:B------:R-:W-:Y:S02]  /*1f790*/  R2UR UR6, R8 ;  /* 0x00000000080672ca */ /* 0x000fe400000e0000 */
[----:B------:R-:W-:-:S03]  /*1f7a0*/  R2UR UR7, R9 ;  /* 0x00000000090772ca */ /* 0x000fc600000e0000 */
[----:B------:R-:W2:Y:S01]  /*1f7b0*/  @P1 LDC.64 R12, c[0x0][0x9c8] ;  /* 0x00027200ff0c1b82 */ /* 0x000ea20000000a00 */
[----:B01----:R-:W-:Y:S02]  /*1f7c0*/  @P1 SHF.R.S32.HI R5, RZ, 0x1f, R23 ;  /* 0x0000001fff051819 */ /* 0x003fe40000011417 */
[----:B------:R-:W-:-:S05]  /*1f7d0*/  @P1 SHF.R.S32.HI R7, RZ, 0x1f, R22 ;  /* 0x0000001fff071819 */ /* 0x000fca0000011416 */
[----:B------:R-:W0:Y:S01]  /*1f7e0*/  @P1 LDC.64 R8, c[0x0][0x9d0] ;  /* 0x00027400ff081b82 */ /* 0x000e220000000a00 */
[----:B--2---:R-:W-:-:S04]  /*1f7f0*/  @P1 IMAD R0, R5, R12, RZ ;  /* 0x0000000c05001224 */ /* 0x004fc800078e02ff */
[C---:B------:R-:W-:Y:S02]  /*1f800*/  @P1 IMAD R5, R23.reuse, R13, R0 ;  /* 0x0000000d17051224 */ /* 0x040fe400078e0200 */
[----:B------:R-:W-:-:S04]  /*1f810*/  @P1 IMAD.WIDE.U32 R12, R23, R12, RZ ;  /* 0x0000000c170c1225 */ /* 0x000fc800078e00ff */
[-C--:B0-----:R-:W-:Y:S02]  /*1f820*/  @P1 IMAD R0, R7, R8.reuse, RZ ;  /* 0x0000000807001224 */ /* 0x081fe400078e02ff */
[----:B------:R-:W-:Y:S02]  /*1f830*/  @P1 IMAD.IADD R13, R13, 0x1, R5 ;  /* 0x000000010d0d1824 */ /* 0x000fe400078e0205 */
[C---:B------:R-:W-:Y:S02]  /*1f840*/  @P1 IMAD R5, R22.reuse, R9, R0 ;  /* 0x0000000916051224 */ /* 0x040fe400078e0200 */
[----:B------:R-:W-:-:S04]  /*1f850*/  @P1 IMAD.WIDE.U32 R12, R22, R8, R12 ;  /* 0x00000008160c1225 */ /* 0x000fc800078e000c */
[----:B------:R-:W-:Y:S01]  /*1f860*/  IMAD.MOV.U32 R0, RZ, RZ, 0x3f800000 ;  /* 0x3f800000ff007424 */ /* 0x000fe200078e00ff */
[----:B------:R-:W-:Y:S02]  /*1f870*/  @P1 IADD3 R5, R13, R5, RZ ;  /* 0x000000050d051210 */ /* 0x000fe40007ffe0ff */
[----:B------:R-:W-:-:S04]  /*1f880*/  @P1 LEA R8, P2, R12, UR4, 0x2 ;  /* 0x000000040c081c11 */ /* 0x000fc8000f8410ff */
[----:B------:R-:W-:-:S05]  /*1f890*/  @P1 LEA.HI.X R9, R12, UR5, R5, 0x2, P2 ;  /* 0x000000050c091c11 */ /* 0x000fca00090f1405 */
[----:B------:R0:W2:Y:S01]  /*1f8a0*/  @P1 LDG.E R0, desc[UR42][R8.64] ;  /* 0x0000002a08001981 */ /* 0x0000a2000c1e1900 */
[----:B------:R-:W-:Y:S02]  /*1f8b0*/  VIADD R12, R6, 0x4 ;  /* 0x00000004060c7836 */ /* 0x000fe40000000000 */
[----:B------:R-:W-:Y:S01]  /*1f8c0*/  IMAD.MOV.U32 R13, RZ, RZ, 0x40000040 ;  /* 0x40000040ff0d7424 */ /* 0x000fe200078e00ff */
[----:B------:R-:W-:Y:S02]  /*1f8d0*/  WARPGROUP.DEPBAR.LE gsb0, 0x0 ;  /* 0x00008000000079c5 */ /* 0x000fe40000010000 */
[----:B------:R-:W-:-:S06]  /*1f8e0*/  WARPGROUP.ARRIVE ;  /* 0x00000000000079c5 */ /* 0x000fcc0000000000 */
[----:B------:R-:W-:Y:S01]  /*1f8f0*/  QGMMA.64x192x32.F32.E4M3.E4M3 R24, R192, gdesc[UR4], R24, gsb0 ;  /* 0x02e00004c0187df3 */ /* 0x000fe20008000818 */
[----:B------:R-:W-:Y:S02]  /*1f900*/  R2UR UR6, R12 ;  /* 0x000000000c0672ca */ /* 0x000fe400000e0000 */
[----:B------:R-:W-:Y:S01]  /*1f910*/  R2UR UR7, R13 ;  /* 0x000000000d0772ca */ /* 0x000fe200000e0000 */
[----:B------:R-:W-:Y:S02]  /*1f920*/  VIADD R6, R6, 0x6 ;  /* 0x0000000606067836 */ /* 0x000fe40000000000 */
[----:B------:R-:W-:Y:S01]  /*1f930*/  IMAD.MOV.U32 R7, RZ, RZ, 0x40000040 ;  /* 0x40000040ff077424 */ /* 0x000fe200078e00ff */
[----:B------:R-:W1:Y:S04]  /*1f940*/  SHFL.BFLY PT, R5, R4, 0x2, 0x1f ;  /* 0x0c401f0004057f89 */ /* 0x000e6800000e0000 */
[----:B------:R-:W3:Y:S01]  /*1f950*/  SHFL.BFLY PT, R12, R3, 0x2, 0x1f ;  /* 0x0c401f00030c7f89 */ /* 0x000ee200000e0000 */
[----:B------:R-:W-:-:S02]  /*1f960*/  WARPGROUP.DEPBAR.LE gsb0, 0x0 ;  /* 0x00008000000079c5 */ /* 0x000fc40000010000 */
[----:B------:R-:W-:-:S06]  /*1f970*/  WARPGROUP.ARRIVE ;  /* 0x00000000000079c5 */ /* 0x000fcc0000000000 */
[----:B------:R-:W-:Y:S01]  /*1f980*/  QGMMA.64x192x32.F32.E4M3.E4M3 R24, R188, gdesc[UR4], R24, gsb0 ;  /* 0x02e00004bc187df3 */ /* 0x000fe20008000818 */
[----:B------:R-:W-:Y:S02]  /*1f990*/  R2UR UR6, R6 ;  /* 0x00000000060672ca */ /* 0x000fe400000e0000 */
[----:B------:R-:W-:Y:S01]  /*1f9a0*/  R2UR UR7, R7 ;  /* 0x00000000070772ca */ /* 0x000fe200000e0000 */
[----:B-1----:R-:W-:-:S01]  /*1f9b0*/  FADD.FTZ R5, R5, R4 ;  /* 0x0000000405057221 */ /* 0x002fc20000010000 */
[----:B---3--:R-:W-:-:S04]  /*1f9c0*/  FADD.FTZ R12, R12, R3 ;  /* 0x000000030c0c7221 */ /* 0x008fc80000010000 */
[----:B------:R-:W0:Y:S04]  /*1f9d0*/  SHFL.BFLY PT, R6, R5, 0x1, 0x1f ;  /* 0x0c201f0005067f89 */ /* 0x000e2800000e0000 */
[----:B------:R-:W1:Y:S01]  /*1f9e0*/  SHFL.BFLY PT, R7, R12, 0x1, 0x1f ;  /* 0x0c201f000c077f89 */ /* 0x000e6200000e0000 */
[----:B0-----:R-:W-:-:S01]  /*1f9f0*/  FADD.FTZ R8, R5, R6 ;  /* 0x0000000605087221 */ /* 0x001fc20000010000 */
[----:B-1----:R-:W-:-:S04]  /*1fa00*/  FADD.FTZ R11, R12, R7 ;  /* 0x000000070c0b7221 */ /* 0x002fc80000010000 */
[C---:B------:R-:W-:Y:S01]  /*1fa10*/  FSETP.NE.FTZ.AND P1, PT, R8.reuse, RZ, PT ;  /* 0x000000ff0800720b */ /* 0x040fe20003f35000 */
[----:B------:R-:W-:Y:S01]  /*1fa20*/  FMUL.FTZ R9, R8, 0.00390625 ;  /* 0x3b80000008097820 */ /* 0x000fe20000410000 */
[----:B------:R-:W-:Y:S01]  /*1fa30*/  FMUL.FTZ R6, R11, 0.00390625 ;  /* 0x3b8000000b067820 */ /* 0x000fe20000410000 */
[----:B------:R-:W-:-:S03]  /*1fa40*/  IMAD.MOV.U32 R7, RZ, RZ, RZ ;  /* 0x000000ffff077224 */ /* 0x000fc600078e00ff */
[----:B------:R-:W-:Y:S02]  /*1fa50*/  FSETP.NE.FTZ.AND P2, PT, R9, RZ, PT ;  /* 0x000000ff0900720b */ /* 0x000fe40003f55000 */
[----:B------:R-:W-:-:S05]  /*1fa60*/  FSETP.NE.FTZ.AND P3, PT, R6, RZ, PT ;  /* 0x000000ff0600720b */ /* 0x000fca0003f75000 */
[----:B------:R-:W-:Y:S01]  /*1fa70*/  @P1 MUFU.RCP R7, R8 ;  /* 0x0000000800071308 */ /* 0x000fe20000001000 */
[----:B------:R-:W-:Y:S01]  /*1fa80*/  FSETP.NE.FTZ.AND P1, PT, R11, RZ, PT ;  /* 0x000000ff0b00720b */ /* 0x000fe20003f35000 */
[----:B------:R-:W-:-:S06]  /*1fa90*/  IMAD.MOV.U32 R5, RZ, RZ, RZ ;  /* 0x000000ffff057224 */ /* 0x000fcc00078e00ff */
[----:B------:R-:W0:Y:S08]  /*1faa0*/  @P2 MUFU.LG2 R4, R9 ;  /* 0x0000000900042308 */ /* 0x000e300000000c00 */
[----:B------:R-:W1:Y:S08]  /*1fab0*/  @P3 MUFU.LG2 R6, R6 ;  /* 0x0000000600063308 */ /* 0x000e700000000c00 */
[----:B------:R-:W3:Y:S01]  /*1fac0*/  @P1 MUFU.RCP R5, R11 ;  /* 0x0000000b00051308 */ /* 0x000ee20000001000 */
[----:B------:R-:W-:-:S02]  /*1fad0*/  WARPGROUP.DEPBAR.LE gsb0, 0x0 ;  /* 0x00008000000079c5 */ /* 0x000fc40000010000 */
[----:B------:R-:W-:-:S06]  /*1fae0*/  WARPGROUP.ARRIVE ;  /* 0x00000000000079c5 */ /* 0x000fcc0000000000 */
[----:B------:R-:W-:Y:S01]  /*1faf0*/  QGMMA.64x192x32.F32.E4M3.E4M3 R24, R184, gdesc[UR4], R24, gsb0 ;  /* 0x02e00004b8187df3 */ /* 0x000fe20008000818 */
[----:B------:R-:W-:Y:S02]  /*1fb00*/  IMAD.U32 R3, RZ, RZ, UR35 ;  /* 0x00000023ff037e24 */ /* 0x000fe4000f8e00ff */
[----:B------:R-:W-:Y:S02]  /*1fb10*/  IMAD.U32 R12, RZ, RZ, UR35 ;  /* 0x00000023ff0c7e24 */ /* 0x000fe4000f8e00ff */
[----:B0-----:R-:W-:Y:S01]  /*1fb20*/  @P2 FMUL.FTZ R4, R4, 0.69314718246459960938 ;  /* 0x3f31721804042820 */ /* 0x001fe20000410000 */
[----:B------:R-:W-:Y:S01]  /*1fb30*/  @P2 FMUL.FTZ R3, R3, 0.69314718246459960938 ;  /* 0x3f31721803032820 */ /* 0x000fe20000410000 */
[----:B-1----:R-:W-:Y:S01]  /*1fb40*/  @P3 FMUL.FTZ R9, R6, 0.69314718246459960938 ;  /* 0x3f31721806093820 */ /* 0x002fe20000410000 */
[----:B------:R-:W-:Y:S01]  /*1fb50*/  @P3 FMUL.FTZ R8, R12, 0.69314718246459960938 ;  /* 0x3f3172180c083820 */ /* 0x000fe20000410000 */
[----:B------:R-:W-:Y:S02]  /*1fb60*/  IMAD.MOV.U32 R120, RZ, RZ, -0x800000 ;  /* 0xff800000ff787424 */ /* 0x000fe400078e00ff */
[----:B--2---:R-:W-:Y:S01]  /*1fb70*/  FMUL.FTZ R12, R7, R0 ;  /* 0x00000000070c7220 */ /* 0x004fe20000410000 */
[----:B------:R-:W-:-:S02]  /*1fb80*/  IMAD.MOV.U32 R121, RZ, RZ, -0x800000 ;  /* 0xff800000ff797424 */ /* 0x000fc400078e00ff */
[----:B------:R-:W-:Y:S01]  /*1fb90*/  @P2 FFMA.FTZ R120, R3, R10, R4 ;  /* 0x0000000a03782223 */ /* 0x000fe20000010004 */
[----:B------:R-:W-:-:S01]  /*1fba0*/  @P3 FFMA.FTZ R121, R8, R14, R9 ;  /* 0x0000000e08793223 */ /* 0x000fc20000010009 */
[----:B---3--:R-:W-:Y:S01]  /*1fbb0*/  FMUL.FTZ R0, R5, R0 ;  /* 0x0000000005007220 */ /* 0x008fe20000410000 */
[----:B------:R-:W-:Y:S02]  /*1fbc0*/  WARPGROUP.DEPBAR.LE gsb0, 0x0 ;  /* 0x00008000000079c5 */ /* 0x000fe40000010000 */
[----:B------:R-:W-:Y:S05]  /*1fbd0*/  @!P0 BRA `(.L_x_5412) ;  /* 0x0000000000048947 */ /* 0x000fea0003800000 */
[----:B------:R-:W-:Y:S01]  /*1fbe0*/  BPT.TRAP 0x1 ;  /* 0x000000040000795c */ /* 0x000fe20000300000 */
.L_x_5412:
[----:B------:R-:W-:Y:S02]  /*1fbf0*/  VIADD R2, R2, 0x2a860 ;  /* 0x0002a86002027836 */ /* 0x000fe40000000000 */
[-C--:B------:R-:W-:Y:S01]  /*1fc00*/  FMUL.FTZ R125, R32, R12.reuse ;  /* 0x0000000c207d7220 */ /* 0x080fe20000410000 */
[----:B------:R-:W-:Y:S02]  /*1fc10*/  IMAD.U32 R3, RZ, RZ, UR38 ;  /* 0x00000026ff037e24 */ /* 0x000fe4000f8e00ff */
[-C--:B------:R-:W-:Y:S01]  /*1fc20*/  FMUL.FTZ R130, R36, R12.reuse ;  /* 0x0000000c24827220 */ /* 0x080fe20000410000 */
[----:B------:R-:W-:Y:S02]  /*1fc30*/  VIADD R17, R17, 0x1 ;  /* 0x0000000111117836 */ /* 0x000fe40000000000 */
[-C--:B------:R-:W-:Y:S01]  /*1fc40*/  FMUL.FTZ R15, R68, R12.reuse ;  /* 0x0000000c440f7220 */ /* 0x080fe20000410000 */
[-C--:B------:R-:W-:Y:S01]  /*1fc50*/  FMUL.FTZ R128, R28, R12.reuse ;  /* 0x0000000c1c807220 */ /* 0x080fe20000410000 */
[----:B------:R-:W-:Y:S01]  /*1fc60*/  PRMT R2, R3, 0x654, R2 ;  /* 0x0000065403027816 */ /* 0x000fe20000000002 */
[-C--:B------:R-:W-:Y:S01]  /*1fc70*/  FMUL.FTZ R126, R29, R12.reuse ;  /* 0x0000000c1d7e7220 */ /* 0x080fe20000410000 */
[----:B------:R-:W-:Y:S01]  /*1fc80*/  ISETP.NE.AND P1, PT, R17, 0x2, PT ;  /* 0x000000021100780c */ /* 0x000fe20003f25270 */
[-C--:B------:R-:W-:Y:S01]  /*1fc90*/  FMUL.FTZ R124, R37, R12.reuse ;  /* 0x0000000c257c7220 */ /* 0x080fe20000410000 */
[----:B------:R0:W-:Y:S01]  /*1fca0*/  SYNCS.ARRIVE.TRANS64.RED.A1T0 RZ, [R2+URZ], RZ ;  /* 0x000000ff02ff79a7 */ /* 0x0001e2000810043f */
[-C--:B------:R-:W-:Y:S01]  /*1fcb0*/  FMUL.FTZ R123, R44, R12.reuse ;  /* 0x0000000c2c7b7220 */ /* 0x080fe20000410000 */
[-C--:B------:R-:W-:Y:S01]  /*1fcc0*/  FMUL.FTZ R36, R61, R12.reuse ;  /* 0x0000000c3d247220 */ /* 0x080fe20000410000 */
[-C--:B------:R-:W-:Y:S01]  /*1fcd0*/  FMUL.FTZ R32, R69, R12.reuse ;  /* 0x0000000c45207220 */ /* 0x080fe20000410000 */
[-C--:B------:R-:W-:Y:S01]  /*1fce0*/  FMUL.FTZ R8, R101, R12.reuse ;  /* 0x0000000c65087220 */ /* 0x080fe20000410000 */
[----:B------:R-:W-:Y:S01]  /*1fcf0*/  FMUL.FTZ R10, R109, R12 ;  /* 0x0000000c6d0a7220 */ /* 0x000fe20000410000 */
[----:B------:R-:W-:Y:S01]  /*1fd00*/  FMUL.FTZ R68, R54, R0 ;  /* 0x0000000036447220 */ /* 0x000fe20000410000 */
[-C--:B------:R-:W-:Y:S01]  /*1fd10*/  FMUL.FTZ R7, R24, R12.reuse ;  /* 0x0000000c18077220 */ /* 0x080fe20000410000 */
[----:B0-----:R-:W-:Y:S01]  /*1fd20*/  SEL R2, RZ, 0x1, P1 ;  /* 0x00000001ff027807 */ /* 0x001fe20000800000 */
        /* <DEDUP_REMOVED lines=83> */
[----:B------:R-:W-:Y:S01]  /*20260*/  FMUL.FTZ R119, R119, R0 ;  /* 0x0000000077777220 */ /* 0x000fe20000410000 */
[----:B------:R-:W-:Y:S01]  /*20270*/  LOP3.LUT R201, R201, R2, RZ, 0x3c, !PT ;  /* 0x00000002c9c97212 */ /* 0x000fe200078e3cff */
[----:B------:R-:W-:Y:S01]  /*20280*/  UIADD3 UR37, UR37, 0x1, URZ ;  /* 0x0000000125257890 */ /* 0x000fe2000fffe03f */
[----:B------:R-:W-:-:S11]  /*20290*/  SEL R17, R17, RZ, P1 ;  /* 0x000000ff11117207 */ /* 0x000fd60000800000 */
.L_x_5296:
        /* <DEDUP_REMOVED lines=10> */
[----:B-----5:R-:W2:Y:S01]  /*20340*/  LDL R24, [R1+0x50] ;  /* 0x0000500001187983 */ /* 0x020ea20000100800 */
[----:B------:R-:W-:Y:S01]  /*20350*/  ULDC.64 UR4, c[0x4][0xd8] ;  /* 0x0100360000047ab9 */ /* 0x000fe20000000a00 */
[----:B------:R-:W3:Y:S02]  /*20360*/  S2R R90, SR_TID.X ;  /* 0x00000000005a7919 */ /* 0x000ee40000002100 */
[----:B---3--:R-:W-:-:S05]  /*20370*/  IMAD.SHL.U32 R0, R90, 0x4, RZ ;  /* 0x000000045a007824 */ /* 0x008fca00078e00ff */
[----:B------:R-:W-:-:S04]  /*20380*/  LOP3.LUT R0, R0, 0xc, RZ, 0xc0, !PT ;  /* 0x0000000c00007812 */ /* 0x000fc800078ec0ff */
[----:B------:R-:W-:-:S05]  /*20390*/  IADD3 R2, P0, R0, UR4, RZ ;  /* 0x0000000400027c10 */ /* 0x000fca000ff1e0ff */
[----:B------:R-:W-:-:S05]  /*203a0*/  IMAD.X R3, RZ, RZ, UR5, P0 ;  /* 0x00000005ff037e24 */ /* 0x000fca00080e06ff */
[----:B------:R3:W4:Y:S01]  /*203b0*/  LDG.E.CONSTANT R0, desc[UR42][R2.64] ;  /* 0x0000002a02007981 */ /* 0x000722000c1e9900 */
[----:B------:R-:W-:Y:S01]  /*203c0*/  F2FP.BF16.F32.PACK_AB R70, R35, R58 ;  /* 0x0000003a2346723e */ /* 0x000fe200000010ff */
[----:B------:R-:W-:Y:S01]  /*203d0*/  UMOV UR4, 0xffffffff ;  /* 0xffffffff00047882 */ /* 0x000fe20000000000 */
[----:B------:R-:W-:Y:S02]  /*203e0*/  F2FP.BF16.F32.PACK_AB R35, R36, R57 ;  /* 0x000000392423723e */ /* 0x000fe400000010ff */
[----:B------:R-:W-:Y:S02]  /*203f0*/  F2FP.BF16.F32.PACK_AB R57, R52, R85 ;  /* 0x000000553439723e */ /* 0x000fe400000010ff */
[----:B------:R-:W-:Y:S02]  /*20400*/  F2FP.BF16.F32.PACK_AB R53, R53, R60 ;  /* 0x0000003c3535723e */ /* 0x000fe400000010ff */
[----:B------:R-:W-:Y:S01]  /*20410*/  F2FP.BF16.F32.PACK_AB R52, R61, R104 ;  /* 0x000000683d34723e */ /* 0x000fe200000010ff */
[----:B---3--:R-:W3:Y:S01]  /*20420*/  S2R R3, SR_SWINHI ;  /* 0x0000000000037919 */ /* 0x008ee20000002f00 */
[----:B------:R-:W-:-:S02]  /*20430*/  F2FP.BF16.F32.PACK_AB R82, R82, R31 ;  /* 0x0000001f5252723e */ /* 0x000fc400000010ff */
[----:B------:R-:W-:Y:S02]  /*20440*/  F2FP.BF16.F32.PACK_AB R91, R91, R30 ;  /* 0x0000001e5b5b723e */ /* 0x000fe400000010ff */
[----:B------:R-:W-:Y:S02]  /*20450*/  F2FP.BF16.F32.PACK_AB R124, R124, R33 ;  /* 0x000000217c7c723e */ /* 0x000fe400000010ff */
[----:B------:R-:W-:Y:S02]  /*20460*/  F2FP.BF16.F32.PACK_AB R34, R34, R39 ;  /* 0x000000272222723e */ /* 0x000fe400000010ff */
[----:B------:R-:W-:Y:S02]  /*20470*/  F2FP.BF16.F32.PACK_AB R39, R32, R65 ;  /* 0x000000412027723e */ /* 0x000fe400000010ff */
[----:B------:R-:W-:Y:S02]  /*20480*/  F2FP.BF16.F32.PACK_AB R126, R126, R25 ;  /* 0x000000197e7e723e */ /* 0x000fe400000010ff */
[----:B-1----:R-:W-:-:S02]  /*20490*/  F2FP.BF16.F32.PACK_AB R20, R123, R40 ;  /* 0x000000287b14723e */ /* 0x002fc400000010ff */
        /* <DEDUP_REMOVED lines=9> */
[----:B------:R-:W-:Y:S02]  /*20530*/  MOV R60, R16 ;  /* 0x00000010003c7202 */ /* 0x000fe40000000f00 */
[----:B---3--:R-:W-:Y:S02]  /*20540*/  MOV R61, R3 ;  /* 0x00000003003d7202 */ /* 0x008fe40000000f00 */
[----:B------:R-:W-:-:S02]  /*20550*/  F2FP.BF16.F32.PACK_AB R105, R10, R105 ;  /* 0x000000690a69723e */ /* 0x000fc400000010ff */
[----:B------:R-:W-:Y:S02]  /*20560*/  F2FP.BF16.F32.PACK_AB R93, R119, R26 ;  /* 0x0000001a775d723e */ /* 0x000fe400000010ff */
[----:B------:R-:W-:Y:S02]  /*20570*/  LOP3.LUT P0, R2, R90, 0x3, RZ, 0xc0, !PT ;  /* 0x000000035a027812 */ /* 0x000fe4000780c0ff */
[----:B------:R-:W-:Y:S02]  /*20580*/  F2FP.BF16.F32.PACK_AB R7, R128, R7 ;  /* 0x000000078007723e */ /* 0x000fe400000010ff */
[----:B------:R-:W-:Y:S02]  /*20590*/  ISETP.EQ.OR P0, PT, R2, 0x3, !P0 ;  /* 0x000000030200780c */ /* 0x000fe40004702670 */
[----:B------:R-:W-:Y:S02]  /*205a0*/  F2FP.BF16.F32.PACK_AB R37, R37, R48 ;  /* 0x000000302525723e */ /* 0x000fe400000010ff */
[----:B------:R-:W-:-:S02]  /*205b0*/  F2FP.BF16.F32.PACK_AB R72, R13, R72 ;  /* 0x000000480d48723e */ /* 0x000fc400000010ff */
[----:B------:R-:W-:Y:S02]  /*205c0*/  F2FP.BF16.F32.PACK_AB R92, R92, R5 ;  /* 0x000000055c5c723e */ /* 0x000fe400000010ff */
[----:B------:R-:W-:Y:S02]  /*205d0*/  F2FP.BF16.F32.PACK_AB R48, R9, R96 ;  /* 0x000000600930723e */ /* 0x000fe400000010ff */
[----:B------:R-:W-:Y:S02]  /*205e0*/  SEL R13, R7, R126, P0 ;  /* 0x0000007e070d7207 */ /* 0x000fe40000000000 */
[----:B------:R-:W-:Y:S02]  /*205f0*/  SEL R2, R126, R7, P0 ;  /* 0x000000077e027207 */ /* 0x000fe40000000000 */
        /* <DEDUP_REMOVED lines=23> */
[----:B------:R-:W-:Y:S02]  /*20770*/  LOP3.LUT R32, R33, 0x380, RZ, 0xc0, !PT ;  /* 0x0000038021207812 */ /* 0x000fe400078ec0ff */
[----:B------:R-:W-:Y:S02]  /*20780*/  IADD3 R29, P2, R30, 0x8040, RZ ;  /* 0x000080401e1d7810 */ /* 0x000fe40007f5e0ff */
[----:B------:R-:W-:Y:S02]  /*20790*/  SHF.R.U64 R32, R32, 0x3, RZ ;  /* 0x0000000320207819 */ /* 0x000fe400000012ff */
[----:B------:R-:W-:-:S02]  /*207a0*/  IADD3 R27, P1, R30, 0x8020, RZ ;  /* 0x000080201e1b7810 */ /* 0x000fc40007f3e0ff */
[----:B------:R-:W-:Y:S01]  /*207b0*/  LOP3.LUT R32, R32, R33, RZ, 0x3c, !PT ;  /* 0x0000002120207212 */ /* 0x000fe200078e3cff */
[----:B------:R-:W-:Y:S01]  /*207c0*/  IMAD.X R33, RZ, RZ, R31, P3 ;  /* 0x000000ffff217224 */ /* 0x000fe200018e061f */
[C---:B------:R-:W-:Y:S02]  /*207d0*/  IADD3 R15, P4, R30.reuse, 0x4060, RZ ;  /* 0x000040601e0f7810 */ /* 0x040fe40007f9e0ff */
[----:B------:R-:W-:Y:S02]  /*207e0*/  IADD3 R11, P3, R30, 0x4040, RZ ;  /* 0x000040401e0b7810 */ /* 0x000fe40007f7e0ff */
[----:B------:R-:W-:Y:S02]  /*207f0*/  LOP3.LUT R24, R25, 0x380, RZ, 0xc0, !PT ;  /* 0x0000038019187812 */ /* 0x000fe400078ec0ff */
[----:B------:R-:W-:Y:S02]  /*20800*/  LOP3.LUT R28, R29, 0x380, RZ, 0xc0, !PT ;  /* 0x000003801d1c7812 */ /* 0x000fe400078ec0ff */
[----:B------:R-:W-:-:S02]  /*20810*/  LOP3.LUT R26, R27, 0x380, RZ, 0xc0, !PT ;  /* 0x000003801b1a7812 */ /* 0x000fc400078ec0ff */
[----:B------:R-:W-:Y:S02]  /*20820*/  LOP3.LUT R14, R15, 0x380, RZ, 0xc0, !PT ;  /* 0x000003800f0e7812 */ /* 0x000fe400078ec0ff */
[----:B------:R-:W-:Y:S02]  /*20830*/  LOP3.LUT R10, R11, 0x380, RZ, 0xc0, !PT ;  /* 0x000003800b0a7812 */ /* 0x000fe400078ec0ff */
[----:B------:R-:W-:Y:S02]  /*20840*/  SHF.R.U64 R24, R24, 0x3, RZ ;  /* 0x0000000318187819 */ /* 0x000fe400000012ff */
[----:B------:R-:W-:Y:S02]  /*20850*/  SHF.R.U64 R28, R28, 0x3, RZ ;  /* 0x000000031c1c7819 */ /* 0x000fe400000012ff */
[----:B------:R-:W-:Y:S02]  /*20860*/  SHF.R.U64 R26, R26, 0x3, RZ ;  /* 0x000000031a1a7819 */ /* 0x000fe400000012ff */
[----:B------:R-:W-:-:S02]  /*20870*/  SHF.R.U64 R14, R14, 0x3, RZ ;  /* 0x000000030e0e7819 */ /* 0x000fc400000012ff */
        /* <DEDUP_REMOVED lines=51> */
[----:B----4-:R-:W-:Y:S01]  /*20bb0*/  LOP3.LUT R3, R0, 0x2, RZ, 0x3c, !PT ;  /* 0x0000000200037812 */ /* 0x010fe200078e3cff */
[----:B------:R-:W-:Y:S06]  /*20bc0*/  BRA.DIV UR4, `(.L_x_5415) ;  /* 0x000000ba04847947 */ /* 0x000fec000b800000 */
[----:B------:R-:W-:Y:S01]  /*20bd0*/  SEL R29, R36, R39, P0 ;  /* 0x00000027241d7207 */ /* 0x000fe20000000000 */
[----:B------:R-:W-:Y:S01]  /*20be0*/  SHFL.IDX PT, R6, R13, R0, 0x1c1f ;  /* 0x001c1f000d067589 */ /* 0x000fe200000e0000 */
[----:B------:R-:W-:Y:S02]  /*20bf0*/  SEL R32, R39, R36, P0 ;  /* 0x0000002427207207 */ /* 0x000fe40000000000 */
[----:B------:R-:W-:Y:S01]  /*20c00*/  SEL R31, R72, R43, P0 ;  /* 0x0000002b481f7207 */ /* 0x000fe20000000000 */
[----:B------:R-:W1:Y:S01]  /*20c10*/  SHFL.IDX PT, R5, R2, R3, 0x1c1f ;  /* 0x001c1f0302057589 */ /* 0x000e6200000e0000 */
        /* <DEDUP_REMOVED lines=50> */
[----:B------:R-:W3:Y:S01]  /*20f40*/  SHFL.IDX PT, R7, R8, R3, 0x1c1f ;  /* 0x001c1f0308077589 */ /* 0x000ee200000e0000 */
        /* <DEDUP_REMOVED lines=8> */
[----:B------:R-:W5:Y:S01]  /*20fd0*/  SHFL.IDX PT, R29, R32, R3, 0x1c1f ;  /* 0x001c1f03201d7589 */ /* 0x000f6200000e0000 */
[----:B------:R-:W-:Y:S02]  /*20fe0*/  SEL R82, R91, R82, P0 ;  /* 0x000000525b527207 */ /* 0x000fe40000000000 */
[----:B------:R-:W-:Y:S01]  /*20ff0*/  SEL R67, R84, R93, P0 ;  /* 0x0000005d54437207 */ /* 0x000fe20000000000 */
[----:B------:R-:W0:Y:S01]  /*21000*/  SHFL.IDX PT, R35, R44, R3, 0x1c1f ;  /* 0x001c1f032c237589 */ /* 0x000e2200000e0000 */
[----:B------:R-:W-:Y:S02]  /*21010*/  SEL R84, R93, R84, P0 ;  /* 0x000000545d547207 */ /* 0x000fe40000000000 */
[----:B-1----:R-:W-:Y:S01]  /*21020*/  SEL R4, R6, R5, P0 ;  /* 0x0000000506047207 */ /* 0x002fe20000000000 */
[----:B------:R-:W1:Y:S01]  /*21030*/  SHFL.IDX PT, R37, R48, R3, 0x1c1f ;  /* 0x001c1f0330257589 */ /* 0x000e6200000e0000 */
[----:B--2---:R-:W-:-:S02]  /*21040*/  SEL R24, R26, R25, P0 ;  /* 0x000000191a187207 */ /* 0x004fc40000000000 */
[----:B------:R-:W-:Y:S01]  /*21050*/  SEL R36, R38, R31, P0 ;  /* 0x0000001f26247207 */ /* 0x000fe20000000000 */
[----:B------:R-:W2:Y:S01]  /*21060*/  SHFL.IDX PT, R39, R52, R3, 0x1c1f ;  /* 0x001c1f0334277589 */ /* 0x000ea200000e0000 */
[----:B---3--:R-:W-:Y:S02]  /*21070*/  SEL R8, R10, R7, P0 ;  /* 0x000000070a087207 */ /* 0x008fe40000000000 */
[----:B------:R-:W-:Y:S01]  /*21080*/  SEL R40, R42, R33, P0 ;  /* 0x000000212a287207 */ /* 0x000fe20000000000 */
[----:B------:R-:W-:Y:S01]  /*21090*/  SHFL.IDX PT, R9, R9, R0, 0x1c1f ;  /* 0x001c1f0009097589 */ /* 0x000fe200000e0000 */
[----:B------:R-:W-:Y:S02]  /*210a0*/  SEL R6, R5, R6, P0 ;  /* 0x0000000605067207 */ /* 0x000fe40000000000 */
[----:B------:R-:W-:Y:S01]  /*210b0*/  SEL R10, R7, R10, P0 ;  /* 0x0000000a070a7207 */ /* 0x000fe20000000000 */
[----:B------:R-:W3:Y:S01]  /*210c0*/  SHFL.IDX PT, R20, R20, R3, 0x1c1f ;  /* 0x001c1f0314147589 */ /* 0x000ee200000e0000 */
[----:B----4-:R-:W-:-:S02]  /*210d0*/  SEL R28, R30, R27, P0 ;  /* 0x0000001b1e1c7207 */ /* 0x010fc40000000000 */
[----:B------:R-:W-:Y:S01]  /*210e0*/  SEL R26, R25, R26, P0 ;  /* 0x0000001a191a7207 */ /* 0x000fe20000000000 */
[----:B------:R-:W4:Y:S01]  /*210f0*/  SHFL.IDX PT, R41, R56, R3, 0x1c1f ;  /* 0x001c1f0338297589 */ /* 0x000f2200000e0000 */
[----:B-----5:R-:W-:Y:S02]  /*21100*/  SEL R32, R34, R29, P0 ;  /* 0x0000001d22207207 */ /* 0x020fe40000000000 */
[----:B------:R-:W-:Y:S01]  /*21110*/  SEL R30, R27, R30, P0 ;  /* 0x0000001e1b1e7207 */ /* 0x000fe20000000000 */
[----:B------:R-:W-:Y:S01]  /*21120*/  SHFL.IDX PT, R51, R51, R0, 0x1c1f ;  /* 0x001c1f0033337589 */ /* 0x000fe200000e0000 */
[----:B0-----:R-:W-:Y:S02]  /*21130*/  SEL R44, R46, R35, P0 ;  /* 0x000000232e2c7207 */ /* 0x001fe40000000000 */
[----:B------:R-:W-:Y:S01]  /*21140*/  SEL R34, R29, R34, P0 ;  /* 0x000000221d227207 */ /* 0x000fe20000000000 */
[----:B------:R-:W-:Y:S01]  /*21150*/  SHFL.IDX PT, R53, R53, R0, 0x1c1f ;  /* 0x001c1f0035357589 */ /* 0x000fe200000e0000 */
[----:B-1----:R-:W-:-:S02]  /*21160*/  SEL R48, R50, R37, P0 ;  /* 0x0000002532307207 */ /* 0x002fc40000000000 */
[----:B------:R-:W-:Y:S01]  /*21170*/  SEL R38, R31, R38, P0 ;  /* 0x000000261f267207 */ /* 0x000fe20000000000 */
[----:B------:R-:W-:Y:S01]  /*21180*/  SHFL.IDX PT, R55, R55, R0, 0x1c1f ;  /* 0x001c1f0037377589 */ /* 0x000fe200000e0000 */
[----:B--2---:R-:W-:Y:S02]  /*21190*/  SEL R52, R54, R39, P0 ;  /* 0x0000002736347207 */ /* 0x004fe40000000000 */
[----:B------:R-:W-:Y:S01]  /*211a0*/  SEL R42, R33, R42, P0 ;  /* 0x0000002a212a7207 */ /* 0x000fe20000000000 */
[----:B------:R-:W0:Y:S01]  /*211b0*/  SHFL.IDX PT, R62, R62, R3, 0x1c1f ;  /* 0x001c1f033e3e7589 */ /* 0x000e2200000e0000 */
[----:B------:R-:W-:Y:S02]  /*211c0*/  SEL R46, R35, R46, P0 ;  /* 0x0000002e232e7207 */ /* 0x000fe40000000000 */
[----:B------:R-:W-:Y:S01]  /*211d0*/  SEL R50, R37, R50, P0 ;  /* 0x0000003225327207 */ /* 0x000fe20000000000 */
[----:B------:R-:W1:Y:S01]  /*211e0*/  SHFL.IDX PT, R64, R64, R3, 0x1c1f ;  /* 0x001c1f0340407589 */ /* 0x000e6200000e0000 */
[----:B---3--:R-:W-:-:S02]  /*211f0*/  SEL R12, R9, R20, P0 ;  /* 0x00000014090c7207 */ /* 0x008fc40000000000 */
[----:B------:R-:W-:Y:S01]  /*21200*/  SEL R14, R20, R9, P0 ;  /* 0x00000009140e7207 */ /* 0x000fe20000000000 */
[----:B------:R-:W2:Y:S01]  /*21210*/  SHFL.IDX PT, R66, R66, R3, 0x1c1f ;  /* 0x001c1f0342427589 */ /* 0x000ea200000e0000 */
[----:B------:R-:W-:Y:S02]  /*21220*/  SEL R54, R39, R54, P0 ;  /* 0x0000003627367207 */ /* 0x000fe40000000000 */
[----:B----4-:R-:W-:Y:S01]  /*21230*/  SEL R56, R58, R41, P0 ;  /* 0x000000293a387207 */ /* 0x010fe20000000000 */
[----:B------:R-:W3:Y:S01]  /*21240*/  SHFL.IDX PT, R68, R68, R3, 0x1c1f ;  /* 0x001c1f0344447589 */ /* 0x000ee200000e0000 */
[----:B------:R-:W-:-:S03]  /*21250*/  SEL R58, R41, R58, P0 ;  /* 0x0000003a293a7207 */ /* 0x000fc60000000000 */
[----:B------:R-:W4:Y:S04]  /*21260*/  SHFL.IDX PT, R70, R70, R3, 0x1c1f ;  /* 0x001c1f0346467589 */ /* 0x000f2800000e0000 */
[----:B------:R-:W5:Y:S04]  /*21270*/  SHFL.IDX PT, R72, R72, R3, 0x1c1f ;  /* 0x001c1f0348487589 */ /* 0x000f6800000e0000 */
[----:B------:R-:W5:Y:S01]  /*21280*/  SHFL.IDX PT, R74, R74, R3, 0x1c1f ;  /* 0x001c1f034a4a7589 */ /* 0x000f6200000e0000 */
        /* <DEDUP_REMOVED lines=14> */
[----:B------:R-:W0:Y:S01]  /*21370*/  SHFL.IDX PT, R76, R76, R3, 0x1c1f ;  /* 0x001c1f034c4c7589 */ /* 0x000e2200000e0000 */
[----:B-----5:R-:W-:Y:S02]  /*21380*/  SEL R33, R53, R72, P0 ;  /* 0x0000004835217207 */ /* 0x020fe40000000000 */
[----:B------:R-:W-:Y:S01]  /*21390*/  SEL R35, R72, R53, P0 ;  /* 0x0000003548237207 */ /* 0x000fe20000000000 */
[----:B------:R-:W1:Y:S01]  /*213a0*/  SHFL.IDX PT, R78, R78, R3, 0x1c1f ;  /* 0x001c1f034e4e7589 */ /* 0x000e6200000e0000 */
[----:B------:R-:W-:Y:S02]  /*213b0*/  SEL R37, R55, R74, P0 ;  /* 0x0000004a37257207 */ /* 0x000fe40000000000 */
[----:B------:R-:W-:Y:S01]  /*213c0*/  SEL R39, R74, R55, P0 ;  /* 0x000000374a277207 */ /* 0x000fe20000000000 */
[----:B------:R-:W2:Y:S04]  /*213d0*/  SHFL.IDX PT, R80, R80, R3, 0x1c1f ;  /* 0x001c1f0350507589 */ /* 0x000ea800000e0000 */
[----:B------:R-:W3:Y:S04]  /*213e0*/  SHFL.IDX PT, R82, R82, R3, 0x1c1f ;  /* 0x001c1f0352527589 */ /* 0x000ee800000e0000 */
[----:B------:R-:W4:Y:S04]  /*213f0*/  SHFL.IDX PT, R84, R84, R3, 0x1c1f ;  /* 0x001c1f0354547589 */ /* 0x000f2800000e0000 */
[----:B------:R5:W4:Y:S01]  /*21400*/  SHFL.IDX PT, R67, R67, R0, 0x1c1f ;  /* 0x001c1f0043437589 */ /* 0x000b2200000e0000 */
[----:B0-----:R-:W-:-:S02]  /*21410*/  SEL R41, R57, R76, P0 ;  /* 0x0000004c39297207 */ /* 0x001fc40000000000 */
[----:B------:R-:W-:Y:S02]  /*21420*/  SEL R43, R76, R57, P0 ;  /* 0x000000394c2b7207 */ /* 0x000fe40000000000 */
[----:B-1----:R-:W-:Y:S02]  /*21430*/  SEL R45, R59, R78, P0 ;  /* 0x0000004e3b2d7207 */ /* 0x002fe40000000000 */
[----:B------:R-:W-:Y:S01]  /*21440*/  SEL R47, R78, R59, P0 ;  /* 0x0000003b4e2f7207 */ /* 0x000fe20000000000 */
[----:B-----5:R-:W-:Y:S01]  /*21450*/  IMAD.MOV.U32 R0, RZ, RZ, RZ ;  /* 0x000000ffff007224 */ /* 0x020fe200078e00ff */
[----:B--2---:R-:W-:Y:S02]  /*21460*/  SEL R49, R63, R80, P0 ;  /* 0x000000503f317207 */ /* 0x004fe40000000000 */
[----:B------:R-:W-:Y:S02]  /*21470*/  SEL R51, R80, R63, P0 ;  /* 0x0000003f50337207 */ /* 0x000fe40000000000 */
[----:B---3--:R-:W-:-:S02]  /*21480*/  SEL R53, R65, R82, P0 ;  /* 0x0000005241357207 */ /* 0x008fc40000000000 */
[----:B------:R-:W-:-:S07]  /*21490*/  SEL R55, R82, R65, P0 ;  /* 0x0000004152377207 */ /* 0x000fce0000000000 */
.L_x_5677:
[----:B------:R-:W2:Y:S01]  /*214a0*/  LDL R63, [R1+0x18] ;  /* 0x00001800013f7983 */ /* 0x000ea20000100800 */
[----:B------:R-:W-:Y:S05]  /*214b0*/  WARPSYNC.ALL ;  /* 0x0000000000007948 */ /* 0x000fea0003800000 */
[----:B------:R-:W-:Y:S01]  /*214c0*/  BAR.SYNC.DEFER_BLOCKING 0x1, 0x100 ;  /* 0x0044000000007b1d */ /* 0x000fe20000010000 */
[----:B----4-:R-:W-:Y:S02]  /*214d0*/  SEL R57, R67, R84, P0 ;  /* 0x0000005443397207 */ /* 0x010fe40000000000 */
[----:B------:R-:W-:-:S03]  /*214e0*/  SEL R59, R84, R67, P0 ;  /* 0x00000043543b7207 */ /* 0x000fc60000000000 */
[----:B------:R-:W-:Y:S02]  /*214f0*/  ULDC.64 UR4, c[0x0][0xc00] ;  /* 0x0003000000047ab9 */ /* 0x000fe40000000a00 */
[----:B------:R-:W2:Y:S01]  /*21500*/  LDC.64 R2, c[0x0][0xc00] ;  /* 0x00030000ff027b82 */ /* 0x000ea20000000a00 */
[----:B------:R-:W-:-:S04]  /*21510*/  ISETP.NE.U32.AND P2, PT, RZ, UR4, PT ;  /* 0x00000004ff007c0c */ /* 0x000fc8000bf45070 */
[----:B------:R-:W-:Y:S01]  /*21520*/  ISETP.NE.AND.EX P2, PT, RZ, UR5, PT, P2 ;  /* 0x00000005ff007c0c */ /* 0x000fe2000bf45320 */
[----:B------:R-:W-:Y:S02]  /*21530*/  ULDC.64 UR4, c[0x0][0xc08] ;  /* 0x0003020000047ab9 */ /* 0x000fe40000000a00 */
[----:B------:R-:W-:Y:S01]  /*21540*/  ISETP.NE.U32.AND P0, PT, RZ, UR4, PT ;  /* 0x00000004ff007c0c */ /* 0x000fe2000bf05070 */
[----:B------:R-:W0:Y:S03]  /*21550*/  LDC R20, c[0x0][0xbe8] ;  /* 0x0002fa00ff147b82 */ /* 0x000e260000000800 */
[----:B------:R-:W-:Y:S01]  /*21560*/  ISETP.NE.AND.EX P0, PT, RZ, UR5, PT, P0 ;  /* 0x00000005ff007c0c */ /* 0x000fe2000bf05300 */
[----:B------:R1:W-:Y:S04]  /*21570*/  STSM.16.M88.4 [R85], R4 ;  /* 0x0000000455007844 */ /* 0x0003e80000000200 */
[----:B------:R-:W-:Y:S04]  /*21580*/  STSM.16.M88.4 [R88], R8 ;  /* 0x0000000858007844 */ /* 0x000fe80000000200 */
[----:B------:R-:W-:Y:S04]  /*21590*/  STSM.16.M88.4 [R87], R12 ;  /* 0x0000000c57007844 */ /* 0x000fe80000000200 */
        /* <DEDUP_REMOVED lines=9> */
[----:B------:R-:W-:-:S02]  /*21630*/  ULDC UR4, c[0x0][0xa88] ;  /* 0x0002a20000047ab9 */ /* 0x000fc40000000800 */
[----:B-1----:R-:W-:Y:S01]  /*21640*/  IMAD.U32 R7, RZ, RZ, UR4 ;  /* 0x00000004ff077e24 */ /* 0x002fe2000f8e00ff */
[----:B------:R-:W-:Y:S01]  /*21650*/  BAR.SYNC.DEFER_BLOCKING 0x1, 0x100 ;  /* 0x0044000000007b1d */ /* 0x000fe20000010000 */
[----:B--2---:R-:W-:-:S07]  /*21660*/  IMAD.WIDE R4, R63, 0x4, R2 ;  /* 0x000000043f047825 */ /* 0x004fce00078e0202 */
[----:B------:R-:W1:Y:S01]  /*21670*/  @P0 LDC.64 R2, c[0x0][0xc08] ;  /* 0x00030200ff020b82 */ /* 0x000e620000000a00 */
[----:B------:R4:W5:Y:S01]  /*21680*/  @P2 LDG.E R0, desc[UR42][R4.64] ;  /* 0x0000002a04002981 */ /* 0x000962000c1e1900 */
[----:B0-----:R-:W-:Y:S01]  /*21690*/  ISETP.NE.AND P1, PT, R20, 0x1, PT ;  /* 0x000000011400780c */ /* 0x001fe20003f25270 */
[----:B---3--:R-:W-:-:S12]  /*216a0*/  IMAD.IADD R25, R227, 0x1, R212 ;  /* 0x00000001e3197824 */ /* 0x008fd800078e02d4 */
[----:B------:R-:W0:Y:S01]  /*216b0*/  @P1 LDC R6, c[0x0][0xbec] ;  /* 0x0002fb00ff061b82 */ /* 0x000e220000000800 */
[----:B-1----:R-:W-:-:S07]  /*216c0*/  @P0 IMAD.WIDE R2, R63, 0x4, R2 ;  /* 0x000000043f020825 */ /* 0x002fce00078e0202 */
[----:B------:R-:W1:Y:S01]  /*216d0*/  @P1 LDC R11, c[0x0][0xbf0] ;  /* 0x0002fc00ff0b1b82 */ /* 0x000e620000000800 */
[----:B------:R4:W5:Y:S01]  /*216e0*/  @P0 LDG.E R7, desc[UR42][R2.64] ;  /* 0x0000002a02070981 */ /* 0x000962000c1e1900 */
[----:B------:R-:W-:Y:S05]  /*216f0*/  @P0 BRA `(.L_x_5416) ;  /* 0x0000000000100947 */ /* 0x000fea0003800000 */
[----:B------:R-:W-:Y:S05]  /*21700*/  @!P2 BRA `(.L_x_5416) ;  /* 0x00000000000ca947 */ /* 0x000fea0003800000 */
[----:B----4-:R-:W2:Y:S04]  /*21710*/  LDG.E R2, desc[UR42][R4.64] ;  /* 0x0000002a04027981 */ /* 0x010ea8000c1e1900 */
[----:B-----5:R-:W2:Y:S02]  /*21720*/  LDG.E R7, desc[UR42][R4.64+0x4] ;  /* 0x0000042a04077981 */ /* 0x020ea4000c1e1900 */
[----:B--2---:R-:W-:-:S07]  /*21730*/  IMAD.IADD R7, R7, 0x1, -R2 ;  /* 0x0000000107077824 */ /* 0x004fce00078e0a02 */
.L_x_5416:
[----:B------:R-:W2:Y:S01]  /*21740*/  LDL.LU R68, [R1+0x14] ;  /* 0x0000140001447983 */ /* 0x000ea20000300800 */
[----:B0---4-:R-:W-:Y:S01]  /*21750*/  @P1 IMAD.HI.U32 R2, R25, R6, RZ ;  /* 0x0000000619021227 */ /* 0x011fe200078e00ff */
[----:B------:R-:W-:Y:S01]  /*21760*/  IADD3 R67, R90, -0x80, RZ ;  /* 0xffffff805a437810 */ /* 0x000fe20007ffe0ff */
[----:B------:R-:W-:Y:S01]  /*21770*/  ULDC.64 UR4, c[0x0][0xb90] ;  /* 0x0002e40000047ab9 */ /* 0x000fe20000000a00 */
[----:B------:R-:W3:Y:S01]  /*21780*/  LDL R10, [R1+0x4c] ;  /* 0x00004c00010a7983 */ /* 0x000ee20000100800 */
[----:B------:R-:W-:Y:S01]  /*21790*/  IMAD.MOV.U32 R9, RZ, RZ, R25 ;  /* 0x000000ffff097224 */ /* 0x000fe200078e0019 */
[----:B-----5:R-:W-:Y:S01]  /*217a0*/  SHF.R.S32.HI R3, RZ, 0x1f, R0 ;  /* 0x0000001fff037819 */ /* 0x020fe20000011400 */
[----:B------:R-:W0:Y:S01]  /*217b0*/  @P1 LDC R65, c[0x0][0xbec] ;  /* 0x0002fb00ff411b82 */ /* 0x000e220000000800 */
[----:B-1----:R-:W-:Y:S01]  /*217c0*/  @P1 SHF.R.U32.HI R9, RZ, R11, R2 ;  /* 0x0000000bff091219 */ /* 0x002fe20000011602 */
[----:B------:R-:W-:Y:S01]  /*217d0*/  IMAD.MOV.U32 R2, RZ, RZ, R0 ;  /* 0x000000ffff027224 */ /* 0x000fe200078e0000 */
[----:B------:R-:W-:Y:S01]  /*217e0*/  SHF.R.S32.HI R66, RZ, 0x1f, R67 ;  /* 0x0000001fff427819 */ /* 0x000fe20000011443 */
[----:B------:R-:W1:Y:S01]  /*217f0*/  S2R R14, SR_TID.X ;  /* 0x00000000000e7919 */ /* 0x000e620000002100 */
[----:B------:R-:W-:Y:S01]  /*21800*/  SHF.R.S32.HI R62, RZ, 0x1f, R63 ;  /* 0x0000001fff3e7819 */ /* 0x000fe2000001143f */
[----:B------:R-:W-:Y:S01]  /*21810*/  IMAD.MOV R15, RZ, RZ, -R9 ;  /* 0x000000ffff0f7224 */ /* 0x000fe200078e0a09 */
[----:B------:R-:W-:-:S02]  /*21820*/  LEA.HI R66, R66, R67, RZ, 0x3 ;  /* 0x0000004342427211 */ /* 0x000fc400078f18ff */
[----:B------:R-:W-:Y:S02]  /*21830*/  SEL R62, R62, RZ, !P2 ;  /* 0x000000ff3e3e7207 */ /* 0x000fe40005000000 */
[----:B------:R-:W-:Y:S02]  /*21840*/  SHF.R.S32.HI R66, RZ, 0x3, R66 ;  /* 0x00000003ff427819 */ /* 0x000fe40000011442 */
[----:B------:R-:W-:-:S03]  /*21850*/  SEL R63, R63, RZ, !P2 ;  /* 0x000000ff3f3f7207 */ /* 0x000fc60005000000 */
[----:B------:R-:W-:-:S04]  /*21860*/  IMAD R13, R66, 0x40, R228 ;  /* 0x00000040420d7824 */ /* 0x000fc800078e02e4 */
[----:B------:R-:W-:Y:S01]  /*21870*/  IMAD.WIDE R60, R13, 0x2, R60 ;  /* 0x000000020d3c7825 */ /* 0x000fe200078e023c */
[----:B------:R-:W-:-:S03]  /*21880*/  SHF.R.S32.HI R13, RZ, 0x1f, R9 ;  /* 0x0000001fff0d7819 */ /* 0x000fc60000011409 */
[----:B-1----:R-:W-:-:S05]  /*21890*/  VIADD R26, R14, 0xffffff80 ;  /* 0xffffff800e1a7836 */ /* 0x002fca0000000000 */
[----:B------:R-:W-:-:S04]  /*218a0*/  SHF.R.S32.HI R14, RZ, 0x1f, R26 ;  /* 0x0000001fff0e7819 */ /* 0x000fc8000001141a */
[----:B------:R-:W-:-:S04]  /*218b0*/  LEA.HI R14, R14, R26, RZ, 0x7 ;  /* 0x0000001a0e0e7211 */ /* 0x000fc800078f38ff */
[----:B------:R-:W-:Y:S02]  /*218c0*/  LOP3.LUT R14, R14, 0xffffff80, RZ, 0xc0, !PT ;  /* 0xffffff800e0e7812 */ /* 0x000fe400078ec0ff */
[----:B------:R-:W-:-:S03]  /*218d0*/  IADD3 R29, P5, R60, 0x4000, RZ ;  /* 0x000040003c1d7810 */ /* 0x000fc60007fbe0ff */
[----:B------:R-:W-:Y:S01]  /*218e0*/  IMAD.IADD R14, R26, 0x1, -R14 ;  /* 0x000000011a0e7824 */ /* 0x000fe200078e0a0e */
[----:B------:R-:W-:Y:S02]  /*218f0*/  LOP3.LUT R28, R29, 0x380, RZ, 0xc0, !PT ;  /* 0x000003801d1c7812 */ /* 0x000fe400078ec0ff */
[----:B------:R-:W-:Y:S02]  /*21900*/  SHF.R.S32.HI R69, RZ, 0x1f, R67 ;  /* 0x0000001fff457819 */ /* 0x000fe40000011443 */
[----:B------:R-:W-:Y:S02]  /*21910*/  SHF.R.U64 R28, R28, 0x3, RZ ;  /* 0x000000031c1c7819 */ /* 0x000fe400000012ff */
[----:B------:R-:W-:Y:S02]  /*21920*/  LEA.HI R69, R69, R67, RZ, 0x3 ;  /* 0x0000004345457211 */ /* 0x000fe400078f18ff */
[----:B------:R-:W-:Y:S01]  /*21930*/  LOP3.LUT R28, R28, R29, RZ, 0x3c, !PT ;  /* 0x0000001d1c1c7212 */ /* 0x000fe200078e3cff */
[----:B------:R-:W-:Y:S01]  /*21940*/  IMAD.X R29, RZ, RZ, R61, P5 ;  /* 0x000000ffff1d7224 */ /* 0x000fe200028e063d */
[----:B------:R-:W-:-:S02]  /*21950*/  IADD3 R49, P5, R60, 0x9000, RZ ;  /* 0x000090003c317810 */ /* 0x000fc40007fbe0ff */
[----:B------:R-:W-:Y:S02]  /*21960*/  LOP3.LUT R69, R69, 0xfffffff8, RZ, 0xc0, !PT ;  /* 0xfffffff845457812 */ /* 0x000fe400078ec0ff */
[----:B------:R-:W-:-:S03]  /*21970*/  LOP3.LUT R48, R49, 0x380, RZ, 0xc0, !PT ;  /* 0x0000038031307812 */ /* 0x000fc600078ec0ff */
[----:B------:R-:W-:Y:S01]  /*21980*/  IMAD.IADD R69, R67, 0x1, -R69 ;  /* 0x0000000143457824 */ /* 0x000fe200078e0a45 */
[----:B------:R-:W-:Y:S01]  /*21990*/  SHF.R.U64 R48, R48, 0x3, RZ ;  /* 0x0000000330307819 */ /* 0x000fe200000012ff */
[----:B------:R-:W1:Y:S03]  /*219a0*/  @P1 LDC R67, c[0x0][0xbf0] ;  /* 0x0002fc00ff431b82 */ /* 0x000e660000000800 */
[----:B------:R-:W-:Y:S01]  /*219b0*/  LOP3.LUT R48, R48, R49, RZ, 0x3c, !PT ;  /* 0x0000003130307212 */ /* 0x000fe200078e3cff */
[----:B------:R-:W-:Y:S02]  /*219c0*/  IMAD.X R49, RZ, RZ, R61, P5 ;  /* 0x000000ffff317224 */ /* 0x000fe400028e063d */
[C---:B------:R-:W-:Y:S01]  /*219d0*/  VIADD R71, R228.reuse, 0x40 ;  /* 0x00000040e4477836 */ /* 0x040fe20000000000 */
[----:B------:R-:W-:Y:S01]  /*219e0*/  BSSY B1, `(.L_x_5417) ;  /* 0x00000a8000017945 */ /* 0x000fe20003800000 */
[----:B------:R-:W-:Y:S01]  /*219f0*/  VIADD R70, R228, 0x40 ;  /* 0x00000040e4467836 */ /* 0x000fe20000000000 */
[----:B------:R-:W-:-:S02]  /*21a00*/  SHF.R.S32.HI R72, RZ, 0x1f, R228 ;  /* 0x0000001fff487819 */ /* 0x000fc400000114e4 */
[----:B------:R-:W-:Y:S02]  /*21a10*/  SHF.R.S32.HI R71, RZ, 0x1f, R71 ;  /* 0x0000001fff477819 */ /* 0x000fe40000011447 */
[----:B--2---:R-:W-:Y:S01]  /*21a20*/  SHF.R.S32.HI R64, RZ, 0x1f, R68 ;  /* 0x0000001fff407819 */ /* 0x004fe20000011444 */
[----:B------:R-:W-:-:S04]  /*21a30*/  IMAD.WIDE.U32 R4, R68, UR4, R2 ;  /* 0x0000000444047c25 */ /* 0x000fc8000f8e0002 */
[----:B------:R-:W-:-:S04]  /*21a40*/  IMAD R6, R64, UR4, RZ ;  /* 0x0000000440067c24 */ /* 0x000fc8000f8e02ff */
[----:B------:R-:W-:Y:S01]  /*21a50*/  IMAD R11, R68, UR5, R6 ;  /* 0x00000005440b7c24 */ /* 0x000fe2000f8e0206 */
[----:B------:R-:W-:-:S03]  /*21a60*/  ULDC.64 UR4, c[0x0][0xb98] ;  /* 0x0002e60000047ab9 */ /* 0x000fc60000000a00 */
[----:B------:R-:W-:Y:S02]  /*21a70*/  IMAD.IADD R5, R5, 0x1, R11 ;  /* 0x0000000105057824 */ /* 0x000fe400078e020b */
[----:B------:R-:W-:Y:S02]  /*21a80*/  IMAD R11, R20, R15, R25 ;  /* 0x0000000f140b7224 */ /* 0x000fe400078e0219 */
[----:B------:R-:W-:Y:S02]  /*21a90*/  IMAD R2, R62, UR4, RZ ;  /* 0x000000043e027c24 */ /* 0x000fe4000f8e02ff */
[----:B------:R-:W-:-:S04]  /*21aa0*/  IMAD.WIDE.U32 R4, R63, UR4, R4 ;  /* 0x000000043f047c25 */ /* 0x000fc8000f8e0004 */
[----:B------:R-:W-:Y:S01]  /*21ab0*/  IMAD R6, R63, UR5, R2 ;  /* 0x000000053f067c24 */ /* 0x000fe2000f8e0202 */
[----:B------:R-:W-:Y:S01]  /*21ac0*/  SHF.R.S32.HI R2, RZ, 0x1f, R11 ;  /* 0x0000001fff027819 */ /* 0x000fe2000001140b */
[----:B------:R-:W-:Y:S01]  /*21ad0*/  ULDC.64 UR4, c[0x0][0xb88] ;  /* 0x0002e20000047ab9 */ /* 0x000fe20000000a00 */
[----:B------:R-:W-:-:S03]  /*21ae0*/  IADD3 R4, P0, R9, R4, RZ ;  /* 0x0000000409047210 */ /* 0x000fc60007f1e0ff */
[----:B------:R-:W-:Y:S01]  /*21af0*/  IMAD R2, R2, UR4, RZ ;  /* 0x0000000402027c24 */ /* 0x000fe2000f8e02ff */
[----:B------:R-:W-:-:S03]  /*21b00*/  IADD3.X R5, R13, R5, R6, P0, !PT ;  /* 0x000000050d057210 */ /* 0x000fc600007fe406 */
[C---:B------:R-:W-:Y:S02]  /*21b10*/  IMAD R13, R11.reuse, UR5, R2 ;  /* 0x000000050b0d7c24 */ /* 0x040fe4000f8e0202 */
[----:B------:R-:W-:Y:S01]  /*21b20*/  IMAD.WIDE.U32 R4, R11, UR4, R4 ;  /* 0x000000040b047c25 */ /* 0x000fe2000f8e0004 */
[----:B------:R-:W-:-:S03]  /*21b30*/  ULDC.64 UR4, c[0x0][0xb50] ;  /* 0x0002d40000047ab9 */ /* 0x000fc60000000a00 */
[----:B------:R-:W-:Y:S01]  /*21b40*/  IMAD.IADD R5, R5, 0x1, R13 ;  /* 0x0000000105057824 */ /* 0x000fe200078e020d */
[----:B------:R-:W-:Y:S02]  /*21b50*/  IADD3 R13, P2, R60, 0x2000, RZ ;  /* 0x000020003c0d7810 */ /* 0x000fe40007f5e0ff */
[----:B------:R-:W-:Y:S02]  /*21b60*/  LEA R6, P0, R4, UR4, 0x2 ;  /* 0x0000000404067c11 */ /* 0x000fe4000f8010ff */
[----:B------:R-:W-:Y:S02]  /*21b70*/  LOP3.LUT R12, R13, 0x380, RZ, 0xc0, !PT ;  /* 0x000003800d0c7812 */ /* 0x000fe400078ec0ff */
[C---:B------:R-:W-:Y:S02]  /*21b80*/  IADD3 R25, P3, R60.reuse, 0x3000, RZ ;  /* 0x000030003c197810 */ /* 0x040fe40007f7e0ff */
[----:B------:R-:W-:Y:S02]  /*21b90*/  IADD3 R9, P4, R60, 0x1000, RZ ;  /* 0x000010003c097810 */ /* 0x000fe40007f9e0ff */
[----:B------:R-:W-:-:S02]  /*21ba0*/  SHF.R.U64 R12, R12, 0x3, RZ ;  /* 0x000000030c0c7819 */ /* 0x000fc400000012ff */
[----:B------:R-:W-:Y:S01]  /*21bb0*/  LEA.HI.X R4, R4, UR5, R5, 0x2, P0 ;  /* 0x0000000504047c11 */ /* 0x000fe200080f1405 */
[----:B------:R-:W-:Y:S01]  /*21bc0*/  SHFL.IDX PT, R50, R6, RZ, 0x1c1f ;  /* 0x001c1fff06327589 */ /* 0x000fe200000e0000 */
[----:B------:R-:W-:Y:S01]  /*21bd0*/  IADD3 R33, P0, R60, 0x5000, RZ ;  /* 0x000050003c217810 */ /* 0x000fe20007f1e0ff */
[----:B------:R-:W-:Y:S01]  /*21be0*/  IMAD R2, R7, R20, RZ ;  /* 0x0000001407027224 */ /* 0x000fe200078e02ff */
[----:B------:R-:W-:Y:S01]  /*21bf0*/  LOP3.LUT R24, R25, 0x380, RZ, 0xc0, !PT ;  /* 0x0000038019187812 */ /* 0x000fe200078ec0ff */
[----:B------:R-:W-:Y:S01]  /*21c00*/  SHFL.IDX PT, R54, R6, 0x1, 0x1c1f ;  /* 0x003c1f0006367f89 */ /* 0x000fe200000e0000 */
[----:B------:R-:W-:Y:S01]  /*21c10*/  LOP3.LUT R8, R9, 0x380, RZ, 0xc0, !PT ;  /* 0x0000038009087812 */ /* 0x000fe200078ec0ff */
[----:B------:R-:W-:Y:S01]  /*21c20*/  ULDC.64 UR4, c[0x0][0xaa0] ;  /* 0x0002a80000047ab9 */ /* 0x000fe20000000a00 */
[----:B------:R-:W-:Y:S01]  /*21c30*/  LOP3.LUT R12, R12, R13, RZ, 0x3c, !PT ;  /* 0x0000000d0c0c7212 */ /* 0x000fe200078e3cff */
[----:B------:R-:W-:Y:S01]  /*21c40*/  IMAD.X R13, RZ, RZ, R61, P2 ;  /* 0x000000ffff0d7224 */ /* 0x000fe200010e063d */
[----:B------:R-:W-:-:S02]  /*21c50*/  LOP3.LUT R32, R33, 0x380, RZ, 0xc0, !PT ;  /* 0x0000038021207812 */ /* 0x000fc400078ec0ff */
[----:B------:R-:W-:Y:S02]  /*21c60*/  SHF.R.U64 R24, R24, 0x3, RZ ;  /* 0x0000000318187819 */ /* 0x000fe400000012ff */
[----:B------:R-:W-:Y:S02]  /*21c70*/  IADD3 R41, P2, R60, 0x7000, RZ ;  /* 0x000070003c297810 */ /* 0x000fe40007f5e0ff */
[----:B------:R-:W-:Y:S02]  /*21c80*/  SHF.R.U64 R8, R8, 0x3, RZ ;  /* 0x0000000308087819 */ /* 0x000fe400000012ff */
[----:B------:R-:W-:Y:S02]  /*21c90*/  SHF.R.U64 R32, R32, 0x3, RZ ;  /* 0x0000000320207819 */ /* 0x000fe400000012ff */
[----:B------:R-:W-:Y:S01]  /*21ca0*/  LOP3.LUT R24, R24, R25, RZ, 0x3c, !PT ;  /* 0x0000001918187212 */ /* 0x000fe200078e3cff */
[----:B------:R-:W-:Y:S01]  /*21cb0*/  IMAD.X R25, RZ, RZ, R61, P3 ;  /* 0x000000ffff197224 */ /* 0x000fe200018e063d */
[----:B------:R-:W-:-:S02]  /*21cc0*/  LOP3.LUT R40, R41, 0x380, RZ, 0xc0, !PT ;  /* 0x0000038029287812 */ /* 0x000fc400078ec0ff */
[----:B------:R-:W-:Y:S01]  /*21cd0*/  LOP3.LUT R8, R8, R9, RZ, 0x3c, !PT ;  /* 0x0000000908087212 */ /* 0x000fe200078e3cff */
[--C-:B------:R-:W-:Y:S01]  /*21ce0*/  IMAD.X R9, RZ, RZ, R61.reuse, P4 ;  /* 0x000000ffff097224 */ /* 0x100fe200020e063d */
[C---:B------:R-:W-:Y:S01]  /*21cf0*/  IADD3 R45, P3, R60.reuse, 0x8000, RZ ;  /* 0x000080003c2d7810 */ /* 0x040fe20007f7e0ff */
[----:B------:R-:W2:Y:S01]  /*21d00*/  SHFL.IDX PT, R51, R4, RZ, 0x1c1f ;  /* 0x001c1fff04337589 */ /* 0x000ea200000e0000 */
[----:B------:R-:W-:Y:S01]  /*21d10*/  IADD3 R37, P4, R60, 0x6000, RZ ;  /* 0x000060003c257810 */ /* 0x000fe20007f9e0ff */
[----:B---3--:R-:W-:Y:S01]  /*21d20*/  IMAD.IADD R5, R10, 0x1, R212 ;  /* 0x000000010a057824 */ /* 0x008fe200078e02d4 */
[----:B------:R-:W-:Y:S01]  /*21d30*/  LOP3.LUT R32, R32, R33, RZ, 0x3c, !PT ;  /* 0x0000002120207212 */ /* 0x000fe200078e3cff */
[----:B------:R-:W-:Y:S01]  /*21d40*/  IMAD.X R33, RZ, RZ, R61, P0 ;  /* 0x000000ffff217224 */ /* 0x000fe200000e063d */
[----:B------:R-:W-:Y:S01]  /*21d50*/  SHF.R.U64 R40, R40, 0x3, RZ ;  /* 0x0000000328287819 */ /* 0x000fe200000012ff */
[----:B------:R3:W4:Y:S01]  /*21d60*/  SHFL.IDX PT, R55, R4, 0x1, 0x1c1f ;  /* 0x003c1f0004377f89 */ /* 0x00072200000e0000 */
[----:B------:R-:W-:-:S02]  /*21d70*/  LOP3.LUT R44, R45, 0x380, RZ, 0xc0, !PT ;  /* 0x000003802d2c7812 */ /* 0x000fc400078ec0ff */
[----:B------:R-:W-:Y:S02]  /*21d80*/  LOP3.LUT P0, RZ, R14, 0x3, RZ, 0xc0, !PT ;  /* 0x000000030eff7812 */ /* 0x000fe4000780c0ff */
[----:B------:R-:W-:Y:S02]  /*21d90*/  LOP3.LUT R36, R37, 0x380, RZ, 0xc0, !PT ;  /* 0x0000038025247812 */ /* 0x000fe400078ec0ff */
[----:B------:R-:W-:Y:S01]  /*21da0*/  LOP3.LUT R40, R40, R41, RZ, 0x3c, !PT ;  /* 0x0000002928287212 */ /* 0x000fe200078e3cff */
[----:B------:R-:W-:Y:S01]  /*21db0*/  IMAD.X R41, RZ, RZ, R61, P2 ;  /* 0x000000ffff297224 */ /* 0x000fe200010e063d */
[----:B------:R-:W-:Y:S02]  /*21dc0*/  SHF.R.U64 R44, R44, 0x3, RZ ;  /* 0x000000032c2c7819 */ /* 0x000fe400000012ff */
[C---:B------:R-:W-:Y:S01]  /*21dd0*/  ISETP.GE.OR P2, PT, R5.reuse, R2, P0 ;  /* 0x000000020500720c */ /* 0x040fe20000746670 */
[----:B------:R-:W-:Y:S01]  /*21de0*/  VIADD R5, R5, 0x8 ;  /* 0x0000000805057836 */ /* 0x000fe20000000000 */
[----:B------:R-:W-:-:S02]  /*21df0*/  SHF.R.U64 R36, R36, 0x3, RZ ;  /* 0x0000000324247819 */ /* 0x000fc400000012ff */
[----:B------:R-:W-:Y:S01]  /*21e00*/  LOP3.LUT R44, R44, R45, RZ, 0x3c, !PT ;  /* 0x0000002d2c2c7212 */ /* 0x000fe200078e3cff */
[--C-:B------:R-:W-:Y:S01]  /*21e10*/  IMAD.X R45, RZ, RZ, R61.reuse, P3 ;  /* 0x000000ffff2d7224 */ /* 0x100fe200018e063d */
[----:B------:R-:W-:Y:S01]  /*21e20*/  LOP3.LUT R36, R36, R37, RZ, 0x3c, !PT ;  /* 0x0000002524247212 */ /* 0x000fe200078e3cff */
[----:B------:R-:W-:Y:S01]  /*21e30*/  IMAD.X R37, RZ, RZ, R61, P4 ;  /* 0x000000ffff257224 */ /* 0x000fe200020e063d */
[C---:B------:R-:W-:Y:S02]  /*21e40*/  IADD3 R7, P3, R60.reuse, 0xb000, RZ ;  /* 0x0000b0003c077810 */ /* 0x040fe40007f7e0ff */
[----:B------:R-:W-:Y:S02]  /*21e50*/  ISETP.GE.OR P0, PT, R5, R2, P0 ;  /* 0x000000020500720c */ /* 0x000fe40000706670 */
[C---:B------:R-:W-:Y:S02]  /*21e60*/  IADD3 R53, P4, R60.reuse, 0xa000, RZ ;  /* 0x0000a0003c357810 */ /* 0x040fe40007f9e0ff */
[----:B------:R-:W-:-:S02]  /*21e70*/  LOP3.LUT R11, R60, 0x380, RZ, 0xc0, !PT ;  /* 0x000003803c0b7812 */ /* 0x000fc400078ec0ff */
[----:B---3--:R-:W-:Y:S02]  /*21e80*/  LOP3.LUT R4, R7, 0x380, RZ, 0xc0, !PT ;  /* 0x0000038007047812 */ /* 0x008fe400078ec0ff */
[----:B------:R-:W-:Y:S02]  /*21e90*/  LOP3.LUT R52, R53, 0x380, RZ, 0xc0, !PT ;  /* 0x0000038035347812 */ /* 0x000fe400078ec0ff */
[----:B------:R-:W-:Y:S02]  /*21ea0*/  SHF.R.U64 R11, R11, 0x3, RZ ;  /* 0x000000030b0b7819 */ /* 0x000fe400000012ff */
[----:B------:R-:W-:Y:S02]  /*21eb0*/  SHF.R.U64 R4, R4, 0x3, RZ ;  /* 0x0000000304047819 */ /* 0x000fe400000012ff */
[----:B------:R-:W-:Y:S02]  /*21ec0*/  SHF.R.U64 R52, R52, 0x3, RZ ;  /* 0x0000000334347819 */ /* 0x000fe400000012ff */
[----:B------:R-:W-:Y:S01]  /*21ed0*/  LOP3.LUT R60, R11, R60, RZ, 0x3c, !PT ;  /* 0x0000003c0b3c7212 */ /* 0x000fe200078e3cff */
[----:B------:R-:W-:Y:S01]  /*21ee0*/  IMAD R3, R3, UR4, RZ ;  /* 0x0000000403037c24 */ /* 0x000fe2000f8e02ff */
[----:B--2---:R2:W-:Y:S01]  /*21ef0*/  @!P2 ST.E desc[UR42][R50.64], R120 ;  /* 0x000000783200a985 */ /* 0x0045e2000c10192a */
[----:B------:R-:W-:Y:S01]  /*21f00*/  LOP3.LUT R52, R52, R53, RZ, 0x3c, !PT ;  /* 0x0000003534347212 */ /* 0x000fe200078e3cff */
[--C-:B------:R-:W-:Y:S01]  /*21f10*/  IMAD.X R53, RZ, RZ, R61.reuse, P4 ;  /* 0x000000ffff357224 */ /* 0x100fe200020e063d */
[----:B------:R-:W-:Y:S01]  /*21f20*/  LOP3.LUT R56, R4, R7, RZ, 0x3c, !PT ;  /* 0x0000000704387212 */ /* 0x000fe200078e3cff */
[----:B----4-:R3:W-:Y:S01]  /*21f30*/  @!P0 ST.E desc[UR42][R54.64], R121 ;  /* 0x0000007936008985 */ /* 0x0107e2000c10192a */
[----:B------:R-:W-:-:S02]  /*21f40*/  IMAD.X R57, RZ, RZ, R61, P3 ;  /* 0x000000ffff397224 */ /* 0x000fc400018e063d */
[C---:B------:R-:W-:Y:S01]  /*21f50*/  IMAD R3, R0.reuse, UR5, R3 ;  /* 0x0000000500037c24 */ /* 0x040fe2000f8e0203 */
[----:B------:R4:W5:Y:S04]  /*21f60*/  LD.E.128 R4, desc[UR42][R60.64] ;  /* 0x0000002a3c047980 */ /* 0x000968000c101d00 */
[----:B------:R-:W5:Y:S04]  /*21f70*/  LD.E.128 R8, desc[UR42][R8.64] ;  /* 0x0000002a08087980 */ /* 0x000f68000c101d00 */
[----:B------:R-:W5:Y:S01]  /*21f80*/  LD.E.128 R12, desc[UR42][R12.64] ;  /* 0x0000002a0c0c7980 */ /* 0x000f62000c101d00 */
[----:B----4-:R-:W-:Y:S01]  /*21f90*/  IMAD.WIDE.U32 R60, R0, UR4, RZ ;  /* 0x00000004003c7c25 */ /* 0x010fe2000f8e00ff */
[----:B------:R-:W-:-:S02]  /*21fa0*/  ULDC.64 UR4, c[0x0][0xae8] ;  /* 0x0002ba0000047ab9 */ /* 0x000fc40000000a00 */
[----:B------:R-:W5:Y:S01]  /*21fb0*/  LD.E.128 R24, desc[UR42][R24.64] ;  /* 0x0000002a18187980 */ /* 0x000f62000c101d00 */
[----:B------:R-:W-:Y:S02]  /*21fc0*/  IMAD.IADD R61, R61, 0x1, R3 ;  /* 0x000000013d3d7824 */ /* 0x000fe400078e0203 */
[----:B------:R-:W-:Y:S01]  /*21fd0*/  IMAD R3, R69, 0x20, R66 ;  /* 0x0000002045037824 */ /* 0x000fe200078e0242 */
[----:B------:R-:W5:Y:S01]  /*21fe0*/  LD.E.128 R28, desc[UR42][R28.64] ;  /* 0x0000002a1c1c7980 */ /* 0x000f62000c101d00 */
[----:B------:R-:W-:Y:S02]  /*21ff0*/  IMAD R0, R64, UR4, RZ ;  /* 0x0000000440007c24 */ /* 0x000fe4000f8e02ff */
[----:B------:R-:W-:Y:S01]  /*22000*/  IMAD.IADD R64, R212, 0x1, R3 ;  /* 0x00000001d4407824 */ /* 0x000fe200078e0203 */
[----:B------:R-:W5:Y:S01]  /*22010*/  LD.E.128 R32, desc[UR42][R32.64] ;  /* 0x0000002a20207980 */ /* 0x000f62000c101d00 */
[C---:B------:R-:W-:Y:S02]  /*22020*/  IMAD R3, R68.reuse, UR5, R0 ;  /* 0x0000000544037c24 */ /* 0x040fe4000f8e0200 */
[----:B------:R-:W-:Y:S01]  /*22030*/  IMAD.WIDE.U32 R60, R68, UR4, R60 ;  /* 0x00000004443c7c25 */ /* 0x000fe2000f8e003c */
[----:B------:R-:W-:Y:S01]  /*22040*/  ULDC.64 UR4, c[0x0][0xaf0] ;  /* 0x0002bc0000047ab9 */ /* 0x000fe20000000a00 */
[----:B------:R-:W5:Y:S02]  /*22050*/  LD.E.128 R36, desc[UR42][R36.64] ;  /* 0x0000002a24247980 */ /* 0x000f64000c101d00 */
[----:B0-----:R-:W-:-:S02]  /*22060*/  @P1 IMAD.HI.U32 R0, R64, R65, RZ ;  /* 0x0000004140001227 */ /* 0x001fc400078e00ff */
[----:B------:R-:W5:Y:S02]  /*22070*/  LD.E.128 R40, desc[UR42][R40.64] ;  /* 0x0000002a28287980 */ /* 0x000f64000c101d00 */
[----:B------:R-:W-:Y:S02]  /*22080*/  IMAD.IADD R61, R61, 0x1, R3 ;  /* 0x000000013d3d7824 */ /* 0x000fe400078e0203 */
[----:B------:R-:W-:Y:S01]  /*22090*/  IMAD.MOV.U32 R3, RZ, RZ, R64 ;  /* 0x000000ffff037224 */ /* 0x000fe200078e0040 */
[----:B-1----:R-:W-:Y:S01]  /*220a0*/  @P1 SHF.R.U32.HI R3, RZ, R67, R0 ;  /* 0x00000043ff031219 */ /* 0x002fe20000011600 */
[----:B------:R-:W-:Y:S01]  /*220b0*/  IMAD R62, R62, UR4, RZ ;  /* 0x000000043e3e7c24 */ /* 0x000fe2000f8e02ff */
[----:B------:R-:W5:Y:S01]  /*220c0*/  LD.E.128 R44, desc[UR42][R44.64] ;  /* 0x0000002a2c2c7980 */ /* 0x000f62000c101d00 */
[C---:B------:R-:W-:Y:S01]  /*220d0*/  IMAD.WIDE.U32 R60, R63.reuse, UR4, R60 ;  /* 0x000000043f3c7c25 */ /* 0x040fe2000f8e003c */
[--C-:B------:R-:W-:Y:S02]  /*220e0*/  SHF.R.S32.HI R0, RZ, 0x1f, R3.reuse ;  /* 0x0000001fff007819 */ /* 0x100fe40000011403 */
[----:B--2---:R-:W5:Y:S01]  /*220f0*/  LD.E.128 R48, desc[UR42][R48.64] ;  /* 0x0000002a30307980 */ /* 0x004f62000c101d00 */
[----:B------:R-:W-:Y:S01]  /*22100*/  IMAD R65, R63, UR5, R62 ;  /* 0x000000053f417c24 */ /* 0x000fe2000f8e023e */
[----:B------:R-:W-:Y:S01]  /*22110*/  ULDC.64 UR4, c[0x0][0xae0] ;  /* 0x0002b80000047ab9 */ /* 0x000fe20000000a00 */
[----:B------:R-:W-:Y:S01]  /*22120*/  IMAD.MOV R63, RZ, RZ, -R3 ;  /* 0x000000ffff3f7224 */ /* 0x000fe200078e0a03 */
[----:B---3--:R-:W5:Y:S01]  /*22130*/  LD.E.128 R52, desc[UR42][R52.64] ;  /* 0x0000002a34347980 */ /* 0x008f62000c101d00 */
[----:B------:R-:W-:-:S02]  /*22140*/  IMAD R0, R0, UR4, RZ ;  /* 0x0000000400007c24 */ /* 0x000fc4000f8e02ff */
[----:B------:R-:W-:Y:S01]  /*22150*/  IMAD R63, R20, R63, R64 ;  /* 0x0000003f143f7224 */ /* 0x000fe200078e0240 */
[----:B------:R-:W5:Y:S01]  /*22160*/  LD.E.128 R56, desc[UR42][R56.64] ;  /* 0x0000002a38387980 */ /* 0x000f62000c101d00 */
[----:B------:R-:W-:Y:S02]  /*22170*/  IMAD.IADD R61, R61, 0x1, R65 ;  /* 0x000000013d3d7824 */ /* 0x000fe400078e0241 */
[C---:B------:R-:W-:Y:S01]  /*22180*/  IMAD R65, R3.reuse, UR5, R0 ;  /* 0x0000000503417c24 */ /* 0x040fe2000f8e0200 */
[----:B------:R-:W-:Y:S01]  /*22190*/  @!PT LDS RZ, [RZ] ;  /* 0x00000000fffff984 */ /* 0x000fe20000000800 */
[----:B------:R-:W-:Y:S01]  /*221a0*/  @!PT LDS RZ, [RZ] ;  /* 0x00000000fffff984 */ /* 0x000fe20000000800 */
[----:B------:R-:W-:Y:S01]  /*221b0*/  @!PT LDS RZ, [RZ] ;  /* 0x00000000fffff984 */ /* 0x000fe20000000800 */
[----:B------:R-:W-:Y:S01]  /*221c0*/  @!PT LDS RZ, [RZ] ;  /* 0x00000000fffff984 */ /* 0x000fe20000000800 */
[----:B------:R0:W-:Y:S06]  /*221d0*/  MEMBAR.ALL.CTA ;  /* 0x0000000000007992 */ /* 0x0001ec0000008000 */
[----:B0-----:R-:W0:Y:S01]  /*221e0*/  FENCE.VIEW.ASYNC.S ;  /* 0x00000000000073c6 */ /* 0x001e220000000000 */
[----:B------:R-:W-:Y:S01]  /*221f0*/  SHF.R.S32.HI R0, RZ, 0x1f, R63 ;  /* 0x0000001fff007819 */ /* 0x000fe2000001143f */
[----:B------:R-:W-:Y:S01]  /*22200*/  IMAD.WIDE.U32 R60, R3, UR4, R60 ;  /* 0x00000004033c7c25 */ /* 0x000fe2000f8e003c */
[----:B------:R-:W-:-:S03]  /*22210*/  ULDC.64 UR4, c[0x0][0xad8] ;  /* 0x0002b60000047ab9 */ /* 0x000fc60000000a00 */
[----:B------:R-:W-:Y:S02]  /*22220*/  IMAD.IADD R61, R61, 0x1, R65 ;  /* 0x000000013d3d7824 */ /* 0x000fe400078e0241 */
[----:B------:R-:W-:Y:S02]  /*22230*/  IMAD R0, R0, UR4, RZ ;  /* 0x0000000400007c24 */ /* 0x000fe4000f8e02ff */
[----:B------:R-:W-:Y:S02]  /*22240*/  IMAD.IADD R67, R66, 0x1, R212 ;  /* 0x0000000142437824 */ /* 0x000fe400078e02d4 */
[C---:B------:R-:W-:Y:S02]  /*22250*/  IMAD R65, R63.reuse, UR5, R0 ;  /* 0x000000053f417c24 */ /* 0x040fe4000f8e0200 */
[----:B------:R-:W-:Y:S01]  /*22260*/  IMAD.WIDE.U32 R60, R63, UR4, R60 ;  /* 0x000000043f3c7c25 */ /* 0x000fe2000f8e003c */
[----:B------:R-:W-:Y:S01]  /*22270*/  ISETP.GE.AND P2, PT, R67, R2, PT ;  /* 0x000000024300720c */ /* 0x000fe20003f46270 */
[----:B------:R-:W-:-:S02]  /*22280*/  ULDC.64 UR4, c[0x0][0xa80] ;  /* 0x0002a00000047ab9 */ /* 0x000fc40000000a00 */
[----:B------:R-:W-:Y:S01]  /*22290*/  VIADD R3, R67, 0x20 ;  /* 0x0000002043037836 */ /* 0x000fe20000000000 */
[----:B------:R-:W-:Y:S01]  /*222a0*/  IADD3 R61, R61, R65, RZ ;  /* 0x000000413d3d7210 */ /* 0x000fe20007ffe0ff */
[----:B------:R-:W-:Y:S01]  /*222b0*/  VIADD R0, R16, 0x2a820 ;  /* 0x0002a82010007836 */ /* 0x000fe20000000000 */
[C---:B------:R-:W-:Y:S02]  /*222c0*/  LEA R20, P3, R60.reuse, UR4, 0x1 ;  /* 0x000000043c147c11 */ /* 0x040fe4000f8608ff */
[-C--:B------:R-:W-:Y:S01]  /*222d0*/  ISETP.GE.AND P1, PT, R3, R2.reuse, PT ;  /* 0x000000020300720c */ /* 0x080fe20003f26270 */
[----:B------:R-:W-:Y:S01]  /*222e0*/  VIADD R3, R67, 0x40 ;  /* 0x0000004043037836 */ /* 0x000fe20000000000 */
[----:B------:R-:W-:Y:S02]  /*222f0*/  LEA.HI.X R66, R60, UR5, R61, 0x1, P3 ;  /* 0x000000053c427c11 */ /* 0x000fe400098f0c3d */
[----:B------:R-:W-:Y:S01]  /*22300*/  PRMT R0, RZ, 0x654, R0 ;  /* 0x00000654ff007816 */ /* 0x000fe20000000000 */
[C---:B------:R-:W-:Y:S01]  /*22310*/  VIADD R69, R228.reuse, 0x80 ;  /* 0x00000080e4457836 */ /* 0x040fe20000000000 */
[----:B------:R-:W-:Y:S01]  /*22320*/  ISETP.GE.AND P0, PT, R3, R2, PT ;  /* 0x000000020300720c */ /* 0x000fe20003f06270 */
[----:B0-----:R0:W1:Y:S01]  /*22330*/  SHFL.IDX PT, R65, R20, RZ, 0x181f ;  /* 0x00181fff14417589 */ /* 0x00106200000e0000 */
[----:B------:R0:W-:Y:S03]  /*22340*/  SYNCS.ARRIVE.TRANS64.RED.A1T0 RZ, [R0+URZ], RZ ;  /* 0x000000ff00ff79a7 */ /* 0x0001e6000810043f */
[----:B------:R0:W2:Y:S01]  /*22350*/  SHFL.IDX PT, R3, R66, RZ, 0x181f ;  /* 0x00181fff42037589 */ /* 0x0000a200000e0000 */
[----:B------:R-:W-:Y:S01]  /*22360*/  VIADD R68, R228, 0x80 ;  /* 0x00000080e4447836 */ /* 0x000fe20000000000 */
[----:B------:R-:W-:Y:S01]  /*22370*/  SHF.R.S32.HI R69, RZ, 0x1f, R69 ;  /* 0x0000001fff457819 */ /* 0x000fe20000011445 */
[----:B------:R-:W-:Y:S06]  /*22380*/  @P2 BRA `(.L_x_5418) ;  /* 0x0000000000342947 */ /* 0x000fec0003800000 */
        /* <DEDUP_REMOVED lines=13> */
.L_x_5418:
[----:B------:R-:W-:Y:S05]  /*22460*/  BSYNC B1 ;  /* 0x0000000000017941 */ /* 0x000fea0003800000 */
.L_x_5417:
        /* <DEDUP_REMOVED lines=17> */
.L_x_5420:
[----:B------:R-:W-:Y:S05]  /*22580*/  BSYNC B1 ;  /* 0x0000000000017941 */ /* 0x000fea0003800000 */
.L_x_5419:
[----:B----4-:R4:W0:Y:S01]  /*22590*/  SHFL.IDX PT, R3, R66, 0x2, 0x181f ;  /* 0x00581f0042037f89 */ /* 0x01082200000e0000 */
[----:B------:R-:W-:Y:S03]  /*225a0*/  BSSY B1, `(.L_x_5421) ;  /* 0x0000010000017945 */ /* 0x000fe60003800000 */
[----:B---3--:R4:W3:Y:S01]  /*225b0*/  SHFL.IDX PT, R9, R20, 0x2, 0x181f ;  /* 0x00581f0014097f89 */ /* 0x0088e200000e0000 */
[----:B------:R-:W-:Y:S05]  /*225c0*/  @P0 BRA `(.L_x_5422) ;  /* 0x0000000000340947 */ /* 0x000fea0003800000 */
[----:B------:R-:W-:Y:S02]  /*225d0*/  ULDC UR4, c[0x0][0xac8] ;  /* 0x0002b20000047ab9 */ /* 0x000fe40000000800 */
[----:B------:R-:W-:Y:S02]  /*225e0*/  ISETP.GE.AND P3, PT, R228, UR4, PT ;  /* 0x00000004e4007c0c */ /* 0x000fe4000bf66270 */
[----:B------:R-:W-:Y:S02]  /*225f0*/  ISETP.GE.AND P4, PT, R70, UR4, PT ;  /* 0x0000000446007c0c */ /* 0x000fe4000bf86270 */
[----:B------:R-:W-:-:S09]  /*22600*/  ISETP.GE.AND P5, PT, R68, UR4, PT ;  /* 0x0000000444007c0c */ /* 0x000fd2000bfa6270 */
[-C--:B---3--:R-:W-:Y:S02]  /*22610*/  @!P3 LEA R4, P0, R228, R9.reuse, 0x1 ;  /* 0x00000009e404b211 */ /* 0x088fe400078008ff */
[-C--:B------:R-:W-:Y:S02]  /*22620*/  @!P4 LEA R6, P1, R70, R9.reuse, 0x1 ;  /* 0x000000094606c211 */ /* 0x080fe400078208ff */
[----:B------:R-:W-:Y:S02]  /*22630*/  @!P5 LEA R8, P2, R68, R9, 0x1 ;  /* 0x000000094408d211 */ /* 0x000fe400078408ff */
[-C--:B0-----:R-:W-:Y:S02]  /*22640*/  @!P3 LEA.HI.X R5, R228, R3.reuse, R72, 0x1, P0 ;  /* 0x00000003e405b211 */ /* 0x081fe400000f0c48 */
[-C--:B------:R-:W-:Y:S02]  /*22650*/  @!P4 LEA.HI.X R7, R70, R3.reuse, R71, 0x1, P1 ;  /* 0x000000034607c211 */ /* 0x080fe400008f0c47 */
[----:B------:R-:W-:Y:S01]  /*22660*/  @!P5 LEA.HI.X R9, R68, R3, R69, 0x1, P2 ;  /* 0x000000034409d211 */ /* 0x000fe200010f0c45 */
[----:B------:R0:W-:Y:S04]  /*22670*/  @!P3 ST.E.128 desc[UR42][R4.64], R12 ;  /* 0x0000000c0400b985 */ /* 0x0001e8000c101d2a */
[----:B------:R0:W-:Y:S04]  /*22680*/  @!P4 ST.E.128 desc[UR42][R6.64], R36 ;  /* 0x000000240600c985 */ /* 0x0001e8000c101d2a */
[----:B------:R0:W-:Y:S02]  /*22690*/  @!P5 ST.E.128 desc[UR42][R8.64], R52 ;  /* 0x000000340800d985 */ /* 0x0001e4000c101d2a */
.L_x_5422:
[----:B------:R-:W-:Y:S05]  /*226a0*/  BSYNC B1 ;  /* 0x0000000000017941 */ /* 0x000fea0003800000 */
.L_x_5421:
[----:B0-----:R-:W-:Y:S01]  /*226b0*/  VIADD R3, R67, 0x60 ;  /* 0x0000006043037836 */ /* 0x001fe20000000000 */
[----:B------:R0:W0:Y:S04]  /*226c0*/  SHFL.IDX PT, R7, R66, 0x3, 0x181f ;  /* 0x00781f0042077f89 */ /* 0x00002800000e0000 */
[----:B------:R-:W-:Y:S01]  /*226d0*/  ISETP.GE.AND P0, PT, R3, R2, PT ;  /* 0x000000020300720c */ /* 0x000fe20003f06270 */
[----:B---3--:R3:W0:-:S12]  /*226e0*/  SHFL.IDX PT, R9, R20, 0x3, 0x181f ;  /* 0x00781f0014097f89 */ /* 0x00861800000e0000 */
        /* <DEDUP_REMOVED lines=12> */
[----:B---3--:R-:W-:-:S04]  /*227b0*/  LEA R2, P0, R68, R9, 0x1 ;  /* 0x0000000944027211 */ /* 0x008fc800078008ff */
[----:B------:R-:W-:-:S05]  /*227c0*/  LEA.HI.X R3, R68, R7, R69, 0x1, P0 ;  /* 0x0000000744037211 */ /* 0x000fca00000f0c45 */
[----:B------:R0:W-:Y:S01]  /*227d0*/  ST.E.128 desc[UR42][R2.64], R56 ;  /* 0x0000003802007985 */ /* 0x0001e2000c101d2a */
[----:B------:R-:W-:Y:S05]  /*227e0*/  BRA `(.L_x_5423) ;  /* 0x0000000c00a87947 */ /* 0x000fea0003800000 */
.L_x_5414:
[----:B------:R-:W2:Y:S01]  /*227f0*/  LDL R9, [R1+0x18] ;  /* 0x0000180001097983 */ /* 0x000ea20000100800 */
        /* <DEDUP_REMOVED lines=8> */
[----:B------:R-:W-:-:S13]  /*22880*/  ISETP.NE.AND.EX P1, PT, RZ, UR5, PT, P1 ;  /* 0x00000005ff007c0c */ /* 0x000fda000bf25310 */
[----:B------:R-:W4:Y:S01]  /*22890*/  @P1 LDC.64 R4, c[0x0][0xc08] ;  /* 0x00030200ff041b82 */ /* 0x000f220000000a00 */
[----:B------:R-:W-:Y:S02]  /*228a0*/  ULDC UR4, c[0x0][0xa88] ;  /* 0x0002a20000047ab9 */ /* 0x000fe40000000800 */
[----:B------:R-:W-:Y:S01]  /*228b0*/  IMAD.U32 R6, RZ, RZ, UR4 ;  /* 0x00000004ff067e24 */ /* 0x000fe2000f8e00ff */
[----:B------:R-:W0:Y:S01]  /*228c0*/  S2R R8, SR_TID.X ;  /* 0x0000000000087919 */ /* 0x000e220000002100 */
[----:B--2---:R-:W-:-:S04]  /*228d0*/  IMAD.WIDE R2, R9, 0x4, R2 ;  /* 0x0000000409027825 */ /* 0x004fc800078e0202 */
[----:B----4-:R-:W-:Y:S01]  /*228e0*/  @P1 IMAD.WIDE R4, R9, 0x4, R4 ;  /* 0x0000000409041825 */ /* 0x010fe200078e0204 */
[----:B------:R2:W5:Y:S04]  /*228f0*/  @P0 LDG.E R0, desc[UR42][R2.64] ;  /* 0x0000002a02000981 */ /* 0x000568000c1e1900 */
[----:B------:R2:W5:Y:S01]  /*22900*/  @P1 LDG.E R6, desc[UR42][R4.64] ;  /* 0x0000002a04061981 */ /* 0x000562000c1e1900 */
[----:B---3--:R-:W-:Y:S01]  /*22910*/  ISETP.NE.AND P2, PT, R27, 0x1, PT ;  /* 0x000000011b00780c */ /* 0x008fe20003f45270 */
[----:B0----5:R-:W-:Y:S01]  /*22920*/  VIADD R24, R8, 0xffffff80 ;  /* 0xffffff8008187836 */ /* 0x021fe20000000000 */
[----:B------:R-:W-:-:S04]  /*22930*/  SHF.R.S32.HI R7, RZ, 0x1f, R9 ;  /* 0x0000001fff077819 */ /* 0x000fc80000011409 */
[----:B------:R-:W-:-:S07]  /*22940*/  ISETP.GE.AND P3, PT, R24, 0x80, PT ;  /* 0x000000801800780c */ /* 0x000fce0003f66270 */
[----:B------:R-:W0:Y:S08]  /*22950*/  @P2 LDC R14, c[0x0][0xbec] ;  /* 0x0002fb00ff0e2b82 */ /* 0x000e300000000800 */
[----:B------:R-:W3:Y:S01]  /*22960*/  @P2 LDC R29, c[0x0][0xbf0] ;  /* 0x0002fc00ff1d2b82 */ /* 0x000ee20000000800 */
[----:B--2---:R-:W-:Y:S05]  /*22970*/  @P1 BRA `(.L_x_5424) ;  /* 0x0000000000101947 */ /* 0x004fea0003800000 */
[----:B------:R-:W-:Y:S05]  /*22980*/  @!P0 BRA `(.L_x_5424) ;  /* 0x00000000000c8947 */ /* 0x000fea0003800000 */
[----:B------:R-:W2:Y:S04]  /*22990*/  LDG.E R5, desc[UR42][R2.64] ;  /* 0x0000002a02057981 */ /* 0x000ea8000c1e1900 */
[----:B------:R-:W2:Y:S02]  /*229a0*/  LDG.E R6, desc[UR42][R2.64+0x4] ;  /* 0x0000042a02067981 */ /* 0x000ea4000c1e1900 */
[----:B--2---:R-:W-:-:S07]  /*229b0*/  IMAD.IADD R6, R6, 0x1, -R5 ;  /* 0x0000000106067824 */ /* 0x004fce00078e0a05 */
.L_x_5424:
[----:B-1----:R-:W2:Y:S01]  /*229c0*/  LDL R20, [R1+0x14] ;  /* 0x0000140001147983 */ /* 0x002ea20000100800 */
[----:B------:R-:W-:Y:S01]  /*229d0*/  BSSY B1, `(.L_x_5425) ;  /* 0x000002c000017945 */ /* 0x000fe20003800000 */
[----:B------:R-:W-:Y:S02]  /*229e0*/  SEL R13, R9, RZ, !P0 ;  /* 0x000000ff090d7207 */ /* 0x000fe40004000000 */
[----:B------:R-:W-:Y:S02]  /*229f0*/  SEL R12, R7, RZ, !P0 ;  /* 0x000000ff070c7207 */ /* 0x000fe40004000000 */
[----:B------:R-:W-:Y:S02]  /*22a00*/  SHF.R.S32.HI R11, RZ, 0x1f, R0 ;  /* 0x0000001fff0b7819 */ /* 0x000fe40000011400 */
[----:B--2---:R-:W-:Y:S01]  /*22a10*/  SHF.R.S32.HI R10, RZ, 0x1f, R20 ;  /* 0x0000001fff0a7819 */ /* 0x004fe20000011414 */
[----:B------:R-:W-:Y:S06]  /*22a20*/  @P3 BRA `(.L_x_5426) ;  /* 0x0000000000983947 */ /* 0x000fec0003800000 */
[----:B------:R-:W1:Y:S01]  /*22a30*/  LDC R9, c[0x0][0xbe8] ;  /* 0x0002fa00ff097b82 */ /* 0x000e620000000800 */
[----:B------:R-:W-:Y:S01]  /*22a40*/  IADD3 R8, R212, -0x80, R8 ;  /* 0xffffff80d4087810 */ /* 0x000fe20007ffe008 */
[----:B-1----:R-:W-:-:S05]  /*22a50*/  IMAD R2, R6, R9, RZ ;  /* 0x0000000906027224 */ /* 0x002fca00078e02ff */
        /* <DEDUP_REMOVED lines=9> */
[----:B------:R-:W1:Y:S01]  /*22af0*/  @P0 LDC R15, c[0x0][0xbec] ;  /* 0x0002fb00ff0f0b82 */ /* 0x000e620000000800 */
[----:B------:R-:W-:Y:S01]  /*22b00*/  IMAD R7, R20, UR5, R7 ;  /* 0x0000000514077c24 */ /* 0x000fe2000f8e0207 */
[----:B------:R-:W-:-:S03]  /*22b10*/  ULDC.64 UR4, c[0x0][0xb98] ;  /* 0x0002e60000047ab9 */ /* 0x000fc60000000a00 */
[----:B------:R-:W-:-:S03]  /*22b20*/  IMAD.IADD R3, R3, 0x1, R7 ;  /* 0x0000000103037824 */ /* 0x000fc600078e0207 */
[----:B------:R-:W2:Y:S01]  /*22b30*/  @P0 LDC R25, c[0x0][0xbf0] ;  /* 0x0002fc00ff190b82 */ /* 0x000ea20000000800 */
[----:B------:R-:W-:-:S04]  /*22b40*/  IMAD.WIDE.U32 R2, R13, UR4, R2 ;  /* 0x000000040d027c25 */ /* 0x000fc8000f8e0002 */
[----:B-1----:R-:W-:-:S05]  /*22b50*/  @P0 IMAD.HI.U32 R4, R8, R15, RZ ;  /* 0x0000000f08040227 */ /* 0x002fca00078e00ff */
[----:B--2---:R-:W-:Y:S01]  /*22b60*/  @P0 SHF.R.U32.HI R5, RZ, R25, R4 ;  /* 0x00000019ff050219 */ /* 0x004fe20000011604 */
        /* <DEDUP_REMOVED lines=18> */
.L_x_5426:
[----:B------:R-:W-:Y:S05]  /*22c90*/  BSYNC B1 ;  /* 0x0000000000017941 */ /* 0x000fea0003800000 */
.L_x_5425:
[--C-:B-1----:R-:W-:Y:S01]  /*22ca0*/  SHF.R.S32.HI R4, RZ, 0x1f, R24.reuse ;  /* 0x0000001fff047819 */ /* 0x102fe20000011418 */
[----:B------:R-:W-:Y:S01]  /*22cb0*/  ULDC.64 UR4, c[0x0][0xaa0] ;  /* 0x0002a80000047ab9 */ /* 0x000fe20000000a00 */
[----:B------:R-:W-:Y:S01]  /*22cc0*/  SHF.R.S32.HI R8, RZ, 0x1f, R24 ;  /* 0x0000001fff087819 */ /* 0x000fe20000011418 */
[----:B------:R-:W-:Y:S01]  /*22cd0*/  IMAD R3, R11, UR4, RZ ;  /* 0x000000040b037c24 */ /* 0x000fe2000f8e02ff */
[-C--:B------:R-:W-:Y:S02]  /*22ce0*/  LEA.HI R4, R4, R24.reuse, RZ, 0x3 ;  /* 0x0000001804047211 */ /* 0x080fe400078f18ff */
[----:B------:R-:W-:Y:S01]  /*22cf0*/  LEA.HI R8, R8, R24, RZ, 0x3 ;  /* 0x0000001808087211 */ /* 0x000fe200078f18ff */
[----:B------:R-:W-:Y:S01]  /*22d00*/  IMAD R5, R0, UR5, R3 ;  /* 0x0000000500057c24 */ /* 0x000fe2000f8e0203 */
[----:B------:R-:W-:Y:S01]  /*22d10*/  LOP3.LUT R4, R4, 0xfffffff8, RZ, 0xc0, !PT ;  /* 0xfffffff804047812 */ /* 0x000fe200078ec0ff */
[----:B------:R-:W-:Y:S01]  /*22d20*/  IMAD.WIDE.U32 R2, R0, UR4, RZ ;  /* 0x0000000400027c25 */ /* 0x000fe2000f8e00ff */
[----:B------:R-:W-:Y:S01]  /*22d30*/  SHF.R.S32.HI R8, RZ, 0x3, R8 ;  /* 0x00000003ff087819 */ /* 0x000fe20000011408 */
[----:B------:R-:W-:-:S02]  /*22d40*/  ULDC.64 UR4, c[0x0][0xae8] ;  /* 0x0002ba0000047ab9 */ /* 0x000fc40000000a00 */
[----:B------:R-:W-:Y:S02]  /*22d50*/  IMAD.IADD R4, R24, 0x1, -R4 ;  /* 0x0000000118047824 */ /* 0x000fe400078e0a04 */
[----:B------:R-:W-:Y:S02]  /*22d60*/  IMAD.IADD R3, R3, 0x1, R5 ;  /* 0x0000000103037824 */ /* 0x000fe400078e0205 */
[----:B------:R-:W-:Y:S02]  /*22d70*/  IMAD R7, R4, 0x20, R8 ;  /* 0x0000002004077824 */ /* 0x000fe400078e0208 */
[----:B------:R-:W-:Y:S02]  /*22d80*/  IMAD R4, R10, UR4, RZ ;  /* 0x000000040a047c24 */ /* 0x000fe4000f8e02ff */
[----:B------:R-:W-:Y:S02]  /*22d90*/  IMAD.IADD R9, R212, 0x1, R7 ;  /* 0x00000001d4097824 */ /* 0x000fe400078e0207 */
[----:B------:R-:W-:-:S02]  /*22da0*/  IMAD R7, R20, UR5, R4 ;  /* 0x0000000514077c24 */ /* 0x000fc4000f8e0204 */
[----:B0-----:R-:W-:-:S04]  /*22db0*/  @P2 IMAD.HI.U32 R0, R9, R14, RZ ;  /* 0x0000000e09002227 */ /* 0x001fc800078e00ff */
[----:B------:R-:W-:Y:S01]  /*22dc0*/  IMAD.WIDE.U32 R2, R20, UR4, R2 ;  /* 0x0000000414027c25 */ /* 0x000fe2000f8e0002 */
[----:B------:R-:W-:-:S03]  /*22dd0*/  ULDC.64 UR4, c[0x0][0xaf0] ;  /* 0x0002bc0000047ab9 */ /* 0x000fc60000000a00 */
[----:B------:R-:W-:Y:S01]  /*22de0*/  IMAD.MOV.U32 R5, RZ, RZ, R9 ;  /* 0x000000ffff057224 */ /* 0x000fe200078e0009 */
[----:B---3--:R-:W-:Y:S01]  /*22df0*/  @P2 SHF.R.U32.HI R5, RZ, R29, R0 ;  /* 0x0000001dff052219 */ /* 0x008fe20000011600 */
[----:B------:R-:W-:Y:S02]  /*22e00*/  IMAD R4, R12, UR4, RZ ;  /* 0x000000040c047c24 */ /* 0x000fe4000f8e02ff */
[----:B------:R-:W-:Y:S01]  /*22e10*/  IMAD.IADD R3, R3, 0x1, R7 ;  /* 0x0000000103037824 */ /* 0x000fe200078e0207 */
[----:B------:R-:W-:Y:S01]  /*22e20*/  SHF.R.S32.HI R0, RZ, 0x1f, R5 ;  /* 0x0000001fff007819 */ /* 0x000fe20000011405 */
[C---:B------:R-:W-:Y:S02]  /*22e30*/  IMAD R7, R13.reuse, UR5, R4 ;  /* 0x000000050d077c24 */ /* 0x040fe4000f8e0204 */
[----:B------:R-:W-:Y:S01]  /*22e40*/  IMAD.WIDE.U32 R2, R13, UR4, R2 ;  /* 0x000000040d027c25 */ /* 0x000fe2000f8e0002 */
[----:B------:R-:W-:-:S03]  /*22e50*/  ULDC.64 UR4, c[0x0][0xae0] ;  /* 0x0002b80000047ab9 */ /* 0x000fc60000000a00 */
[----:B------:R-:W-:Y:S02]  /*22e60*/  IMAD.MOV R4, RZ, RZ, -R5 ;  /* 0x000000ffff047224 */ /* 0x000fe400078e0a05 */
        /* <DEDUP_REMOVED lines=11> */
[----:B------:R-:W-:Y:S02]  /*22f20*/  ULDC.64 UR4, c[0x0][0xa80] ;  /* 0x0002a00000047ab9 */ /* 0x000fe40000000a00 */
[----:B------:R-:W-:Y:S01]  /*22f30*/  LEA R0, P0, R2, UR4, 0x1 ;  /* 0x0000000402007c11 */ /* 0x000fe2000f8008ff */
[----:B------:R-:W-:Y:S01]  /*22f40*/  IMAD.IADD R3, R3, 0x1, R7 ;  /* 0x0000000103037824 */ /* 0x000fe200078e0207 */
[----:B------:R-:W-:-:S04]  /*22f50*/  UMOV UR4, 0xffffffff ;  /* 0xffffffff00047882 */ /* 0x000fc80000000000 */
[----:B------:R-:W-:Y:S01]  /*22f60*/  LEA.HI.X R2, R2, UR5, R3, 0x1, P0 ;  /* 0x0000000502027c11 */ /* 0x000fe200080f0c03 */
[----:B------:R-:W-:Y:S06]  /*22f70*/  BRA.DIV UR4, `(.L_x_5427) ;  /* 0x000000ae04947947 */ /* 0x000fec000b800000 */
[----:B------:R0:W1:Y:S04]  /*22f80*/  SHFL.IDX PT, R3, R2, RZ, 0x181f ;  /* 0x00181fff02037589 */ /* 0x00006800000e0000 */
[----:B------:R0:W2:Y:S02]  /*22f90*/  SHFL.IDX PT, R14, R0, RZ, 0x181f ;  /* 0x00181fff000e7589 */ /* 0x0000a400000e0000 */
.L_x_5680:
[----:B------:R-:W-:Y:S01]  /*22fa0*/  IMAD R27, R6, R27, RZ ;  /* 0x0000001b061b7224 */ /* 0x000fe200078e02ff */
[----:B------:R-:W-:Y:S01]  /*22fb0*/  BSSY B1, `(.L_x_5428) ;  /* 0x0000018000017945 */ /* 0x000fe20003800000 */
[----:B------:R-:W-:-:S05]  /*22fc0*/  IMAD.IADD R212, R8, 0x1, R212 ;  /* 0x0000000108d47824 */ /* 0x000fca00078e02d4 */
[----:B------:R-:W-:-:S13]  /*22fd0*/  ISETP.GE.AND P0, PT, R212, R27, PT ;  /* 0x0000001bd400720c */ /* 0x000fda0003f06270 */
[----:B------:R-:W-:Y:S05]  /*22fe0*/  @P0 BRA `(.L_x_5429) ;  /* 0x0000000000500947 */ /* 0x000fea0003800000 */
[C---:B------:R-:W-:Y:S01]  /*22ff0*/  VIADD R10, R228.reuse, 0x40 ;  /* 0x00000040e40a7836 */ /* 0x040fe20000000000 */
[----:B------:R-:W-:Y:S01]  /*23000*/  ULDC UR4, c[0x0][0xac8] ;  /* 0x0002b20000047ab9 */ /* 0x000fe20000000800 */
[C---:B------:R-:W-:Y:S01]  /*23010*/  VIADD R8, R228.reuse, 0x80 ;  /* 0x00000080e4087836 */ /* 0x040fe20000000000 */
[C---:B------:R-:W-:Y:S01]  /*23020*/  ISETP.GE.AND P3, PT, R228.reuse, UR4, PT ;  /* 0x00000004e4007c0c */ /* 0x040fe2000bf66270 */
[----:B------:R-:W-:Y:S01]  /*23030*/  VIADD R11, R228, 0x40 ;  /* 0x00000040e40b7836 */ /* 0x000fe20000000000 */
[----:B------:R-:W-:Y:S01]  /*23040*/  ISETP.GE.AND P4, PT, R10, UR4, PT ;  /* 0x000000040a007c0c */ /* 0x000fe2000bf86270 */
[----:B------:R-:W-:Y:S01]  /*23050*/  VIADD R9, R228, 0x80 ;  /* 0x00000080e4097836 */ /* 0x000fe20000000000 */
[----:B------:R-:W-:Y:S02]  /*23060*/  ISETP.GE.AND P5, PT, R8, UR4, PT ;  /* 0x0000000408007c0c */ /* 0x000fe4000bfa6270 */
[----:B------:R-:W-:Y:S02]  /*23070*/  SHF.R.S32.HI R12, RZ, 0x1f, R228 ;  /* 0x0000001fff0c7819 */ /* 0x000fe400000114e4 */
[----:B------:R-:W-:-:S02]  /*23080*/  SHF.R.S32.HI R11, RZ, 0x1f, R11 ;  /* 0x0000001fff0b7819 */ /* 0x000fc4000001140b */
[----:B------:R-:W-:-:S03]  /*23090*/  SHF.R.S32.HI R9, RZ, 0x1f, R9 ;  /* 0x0000001fff097819 */ /* 0x000fc60000011409 */
[-C--:B--2---:R-:W-:Y:S02]  /*230a0*/  @!P3 LEA R4, P0, R228, R14.reuse, 0x1 ;  /* 0x0000000ee404b211 */ /* 0x084fe400078008ff */
[-C--:B------:R-:W-:Y:S02]  /*230b0*/  @!P4 LEA R6, P1, R10, R14.reuse, 0x1 ;  /* 0x0000000e0a06c211 */ /* 0x080fe400078208ff */
[----:B------:R-:W-:Y:S02]  /*230c0*/  @!P5 LEA R14, P2, R8, R14, 0x1 ;  /* 0x0000000e080ed211 */ /* 0x000fe400078408ff */
[-C--:B-1----:R-:W-:Y:S02]  /*230d0*/  @!P3 LEA.HI.X R5, R228, R3.reuse, R12, 0x1, P0 ;  /* 0x00000003e405b211 */ /* 0x082fe400000f0c0c */
[-C--:B------:R-:W-:Y:S02]  /*230e0*/  @!P4 LEA.HI.X R7, R10, R3.reuse, R11, 0x1, P1 ;  /* 0x000000030a07c211 */ /* 0x080fe400008f0c0b */
[----:B------:R-:W-:Y:S01]  /*230f0*/  @!P5 LEA.HI.X R15, R8, R3, R9, 0x1, P2 ;  /* 0x00000003080fd211 */ /* 0x000fe200010f0c09 */
[----:B------:R3:W-:Y:S04]  /*23100*/  @!P3 ST.E.128 desc[UR42][R4.64], RZ ;  /* 0x000000ff0400b985 */ /* 0x0007e8000c101d2a */
[----:B------:R3:W-:Y:S04]  /*23110*/  @!P4 ST.E.128 desc[UR42][R6.64], RZ ;  /* 0x000000ff0600c985 */ /* 0x0007e8000c101d2a */
[----:B------:R3:W-:Y:S02]  /*23120*/  @!P5 ST.E.128 desc[UR42][R14.64], RZ ;  /* 0x000000ff0e00d985 */ /* 0x0007e4000c101d2a */
.L_x_5429:
[----:B------:R-:W-:Y:S05]  /*23130*/  BSYNC B1 ;  /* 0x0000000000017941 */ /* 0x000fea0003800000 */
.L_x_5428:
[----:B------:R-:W-:-:S03]  /*23140*/  UMOV UR4, 0xffffffff ;  /* 0xffffffff00047882 */ /* 0x000fc60000000000 */
[----:B------:R-:W-:Y:S05]  /*23150*/  BRA.DIV UR4, `(.L_x_5430) ;  /* 0x000000ae04507947 */ /* 0x000fea000b800000 */
[----:B-1----:R1:W4:Y:S04]  /*23160*/  SHFL.IDX PT, R3, R2, 0x1, 0x181f ;  /* 0x00381f0002037f89 */ /* 0x00232800000e0000 */
[----:B--23--:R1:W2:Y:S02]  /*23170*/  SHFL.IDX PT, R14, R0, 0x1, 0x181f ;  /* 0x00381f00000e7f89 */ /* 0x00c2a400000e0000 */
.L_x_5684:
[----:B------:R-:W-:Y:S01]  /*23180*/  VIADD R4, R212, 0x20 ;  /* 0x00000020d4047836 */ /* 0x000fe20000000000 */
[----:B------:R-:W-:Y:S04]  /*23190*/  BSSY B1, `(.L_x_5431) ;  /* 0x0000017000017945 */ /* 0x000fe80003800000 */
[----:B------:R-:W-:-:S13]  /*231a0*/  ISETP.GE.AND P0, PT, R4, R27, PT ;  /* 0x0000001b0400720c */ /* 0x000fda0003f06270 */
[----:B------:R-:W-:Y:S05]  /*231b0*/  @P0 BRA `(.L_x_5432) ;  /* 0x0000000000500947 */ /* 0x000fea0003800000 */
[C---:B------:R-:W-:Y:S01]  /*231c0*/  VIADD R10, R228.reuse, 0x40 ;  /* 0x00000040e40a7836 */ /* 0x040fe20000000000 */
[C---:B------:R-:W-:Y:S01]  /*231d0*/  IADD3 R8, R228.reuse, 0x80, RZ ;  /* 0x00000080e4087810 */ /* 0x040fe20007ffe0ff */
[----:B------:R-:W-:Y:S01]  /*231e0*/  ULDC UR4, c[0x0][0xac8] ;  /* 0x0002b20000047ab9 */ /* 0x000fe20000000800 */
[C---:B------:R-:W-:Y:S01]  /*231f0*/  VIADD R11, R228.reuse, 0x40 ;  /* 0x00000040e40b7836 */ /* 0x040fe20000000000 */
[C---:B------:R-:W-:Y:S01]  /*23200*/  ISETP.GE.AND P3, PT, R228.reuse, UR4, PT ;  /* 0x00000004e4007c0c */ /* 0x040fe2000bf66270 */
[----:B------:R-:W-:Y:S01]  /*23210*/  VIADD R9, R228, 0x80 ;  /* 0x00000080e4097836 */ /* 0x000fe20000000000 */
[----:B------:R-:W-:Y:S02]  /*23220*/  ISETP.GE.AND P4, PT, R10, UR4, PT ;  /* 0x000000040a007c0c */ /* 0x000fe4000bf86270 */
[----:B------:R-:W-:Y:S02]  /*23230*/  ISETP.GE.AND P5, PT, R8, UR4, PT ;  /* 0x0000000408007c0c */ /* 0x000fe4000bfa6270 */
[----:B------:R-:W-:-:S02]  /*23240*/  SHF.R.S32.HI R12, RZ, 0x1f, R228 ;  /* 0x0000001fff0c7819 */ /* 0x000fc400000114e4 */
[----:B------:R-:W-:Y:S02]  /*23250*/  SHF.R.S32.HI R11, RZ, 0x1f, R11 ;  /* 0x0000001fff0b7819 */ /* 0x000fe4000001140b */
[----:B------:R-:W-:-:S03]  /*23260*/  SHF.R.S32.HI R9, RZ, 0x1f, R9 ;  /* 0x0000001fff097819 */ /* 0x000fc60000011409 */
[-C--:B--2---:R-:W-:Y:S02]  /*23270*/  @!P3 LEA R4, P0, R228, R14.reuse, 0x1 ;  /* 0x0000000ee404b211 */ /* 0x084fe400078008ff */
[-C--:B------:R-:W-:Y:S02]  /*23280*/  @!P4 LEA R6, P1, R10, R14.reuse, 0x1 ;  /* 0x0000000e0a06c211 */ /* 0x080fe400078208ff */
[----:B------:R-:W-:Y:S02]  /*23290*/  @!P5 LEA R14, P2, R8, R14, 0x1 ;  /* 0x0000000e080ed211 */ /* 0x000fe400078408ff */
[-C--:B----4-:R-:W-:Y:S02]  /*232a0*/  @!P3 LEA.HI.X R5, R228, R3.reuse, R12, 0x1, P0 ;  /* 0x00000003e405b211 */ /* 0x090fe400000f0c0c */
[-C--:B------:R-:W-:Y:S02]  /*232b0*/  @!P4 LEA.HI.X R7, R10, R3.reuse, R11, 0x1, P1 ;  /* 0x000000030a07c211 */ /* 0x080fe400008f0c0b */
[----:B------:R-:W-:Y:S01]  /*232c0*/  @!P5 LEA.HI.X R15, R8, R3, R9, 0x1, P2 ;  /* 0x00000003080fd211 */ /* 0x000fe200010f0c09 */
[----:B------:R3:W-:Y:S04]  /*232d0*/  @!P3 ST.E.128 desc[UR42][R4.64], RZ ;  /* 0x000000ff0400b985 */ /* 0x0007e8000c101d2a */
[----:B------:R3:W-:Y:S04]  /*232e0*/  @!P4 ST.E.128 desc[UR42][R6.64], RZ ;  /* 0x000000ff0600c985 */ /* 0x0007e8000c101d2a */
[----:B------:R3:W-:Y:S02]  /*232f0*/  @!P5 ST.E.128 desc[UR42][R14.64], RZ ;  /* 0x000000ff0e00d985 */ /* 0x0007e4000c101d2a */
.L_x_5432:
[----:B------:R-:W-:Y:S05]  /*23300*/  BSYNC B1 ;  /* 0x0000000000017941 */ /* 0x000fea0003800000 */
.L_x_5431:
[----:B------:R-:W-:-:S03]  /*23310*/  UMOV UR4, 0xffffffff ;  /* 0xffffffff00047882 */ /* 0x000fc60000000000 */
[----:B------:R-:W-:Y:S05]  /*23320*/  BRA.DIV UR4, `(.L_x_5433) ;  /* 0x000000ae04247947 */ /* 0x000fea000b800000 */
[----:B----4-:R4:W0:Y:S04]  /*23330*/  SHFL.IDX PT, R3, R2, 0x2, 0x181f ;  /* 0x00581f0002037f89 */ /* 0x01082800000e0000 */
[----:B--23--:R4:W2:Y:S02]  /*23340*/  SHFL.IDX PT, R14, R0, 0x2, 0x181f ;  /* 0x00581f00000e7f89 */ /* 0x00c8a400000e0000 */
.L_x_5688:
[----:B------:R-:W-:Y:S01]  /*23350*/  VIADD R4, R212, 0x40 ;  /* 0x00000040d4047836 */ /* 0x000fe20000000000 */
[----:B------:R-:W-:Y:S04]  /*23360*/  BSSY B1, `(.L_x_5434) ;  /* 0x0000017000017945 */ /* 0x000fe80003800000 */
        /* <DEDUP_REMOVED lines=22> */
.L_x_5435:
[----:B------:R-:W-:Y:S05]  /*234d0*/  BSYNC B1 ;  /* 0x0000000000017941 */ /* 0x000fea0003800000 */
.L_x_5434:
[----:B------:R-:W-:-:S03]  /*234e0*/  UMOV UR4, 0xffffffff ;  /* 0xffffffff00047882 */ /* 0x000fc60000000000 */
[----:B------:R-:W-:Y:S05]  /*234f0*/  BRA.DIV UR4, `(.L_x_5436) ;  /* 0x000000aa04f87947 */ /* 0x000fea000b800000 */
[----:B0-----:R0:W0:Y:S04]  /*23500*/  SHFL.IDX PT, R3, R2, 0x3, 0x181f ;  /* 0x00781f0002037f89 */ /* 0x00102800000e0000 */
[----:B--23--:R2:W3:Y:S02]  /*23510*/  SHFL.IDX PT, R14, R0, 0x3, 0x181f ;  /* 0x00781f00000e7f89 */ /* 0x00c4e400000e0000 */
.L_x_5692:
[----:B-12-4-:R-:W-:-:S05]  /*23520*/  VIADD R0, R212, 0x60 ;  /* 0x00000060d4007836 */ /* 0x016fca0000000000 */
[----:B------:R-:W-:-:S13]  /*23530*/  ISETP.GE.AND P0, PT, R0, R27, PT ;  /* 0x0000001b0000720c */ /* 0x000fda0003f06270 */
[----:B------:R-:W-:Y:S05]  /*23540*/  @P0 BRA `(.L_x_5423) ;  /* 0x0000000000500947 */ /* 0x000fea0003800000 */
[C---:B------:R-:W-:Y:S01]  /*23550*/  VIADD R9, R228.reuse, 0x40 ;  /* 0x00000040e4097836 */ /* 0x040fe20000000000 */
[----:B------:R-:W-:Y:S01]  /*23560*/  ULDC UR4, c[0x0][0xac8] ;  /* 0x0002b20000047ab9 */ /* 0x000fe20000000800 */
[C---:B0-----:R-:W-:Y:S01]  /*23570*/  VIADD R2, R228.reuse, 0x80 ;  /* 0x00000080e4027836 */ /* 0x041fe20000000000 */
[C---:B------:R-:W-:Y:S01]  /*23580*/  ISETP.GE.AND P3, PT, R228.reuse, UR4, PT ;  /* 0x00000004e4007c0c */ /* 0x040fe2000bf66270 */
[C---:B------:R-:W-:Y:S01]  /*23590*/  VIADD R10, R228.reuse, 0x40 ;  /* 0x00000040e40a7836 */ /* 0x040fe20000000000 */
[----:B------:R-:W-:Y:S01]  /*235a0*/  ISETP.GE.AND P4, PT, R9, UR4, PT ;  /* 0x0000000409007c0c */ /* 0x000fe2000bf86270 */
[----:B------:R-:W-:Y:S01]  /*235b0*/  VIADD R8, R228, 0x80 ;  /* 0x00000080e4087836 */ /* 0x000fe20000000000 */
[----:B------:R-:W-:Y:S02]  /*235c0*/  ISETP.GE.AND P5, PT, R2, UR4, PT ;  /* 0x0000000402007c0c */ /* 0x000fe4000bfa6270 */
[----:B------:R-:W-:Y:S02]  /*235d0*/  SHF.R.S32.HI R11, RZ, 0x1f, R228 ;  /* 0x0000001fff0b7819 */ /* 0x000fe400000114e4 */
[----:B------:R-:W-:-:S02]  /*235e0*/  SHF.R.S32.HI R10, RZ, 0x1f, R10 ;  /* 0x0000001fff0a7819 */ /* 0x000fc4000001140a */
[----:B------:R-:W-:-:S03]  /*235f0*/  SHF.R.S32.HI R8, RZ, 0x1f, R8 ;  /* 0x0000001fff087819 */ /* 0x000fc60000011408 */
[-C--:B---3--:R-:W-:Y:S02]  /*23600*/  @!P3 LEA R4, P0, R228, R14.reuse, 0x1 ;  /* 0x0000000ee404b211 */ /* 0x088fe400078008ff */
[CC--:B------:R-:W-:Y:S02]  /*23610*/  @!P4 LEA R6, P1, R9.reuse, R14.reuse, 0x1 ;  /* 0x0000000e0906c211 */ /* 0x0c0fe400078208ff */
[----:B------:R-:W-:Y:S02]  /*23620*/  @!P5 LEA R14, P2, R2, R14, 0x1 ;  /* 0x0000000e020ed211 */ /* 0x000fe400078408ff */
[-C--:B------:R-:W-:Y:S02]  /*23630*/  @!P3 LEA.HI.X R5, R228, R3.reuse, R11, 0x1, P0 ;  /* 0x00000003e405b211 */ /* 0x080fe400000f0c0b */
[-C--:B------:R-:W-:Y:S02]  /*23640*/  @!P4 LEA.HI.X R7, R9, R3.reuse, R10, 0x1, P1 ;  /* 0x000000030907c211 */ /* 0x080fe400008f0c0a */
[----:B------:R-:W-:Y:S01]  /*23650*/  @!P5 LEA.HI.X R15, R2, R3, R8, 0x1, P2 ;  /* 0x00000003020fd211 */ /* 0x000fe200010f0c08 */
[----:B------:R0:W-:Y:S04]  /*23660*/  @!P3 ST.E.128 desc[UR42][R4.64], RZ ;  /* 0x000000ff0400b985 */ /* 0x0001e8000c101d2a */
[----:B------:R0:W-:Y:S04]  /*23670*/  @!P4 ST.E.128 desc[UR42][R6.64], RZ ;  /* 0x000000ff0600c985 */ /* 0x0001e8000c101d2a */
[----:B------:R0:W-:Y:S02]  /*23680*/  @!P5 ST.E.128 desc[UR42][R14.64], RZ ;  /* 0x000000ff0e00d985 */ /* 0x0001e4000c101d2a */
.L_x_5423:
[----:B------:R-:W-:Y:S05]  /*23690*/  BSYNC B0 ;  /* 0x0000000000007941 */ /* 0x000fea0003800000 */
.L_x_5413:
[----:B------:R-:W-:Y:S02]  /*236a0*/  ULDC UR4, c[0x0][0xc3c] ;  /* 0x00030f0000047ab9 */ /* 0x000fe40000000800 */
[----:B------:R-:W-:-:S13]  /*236b0*/  ISETP.GE.AND P0, PT, R23, UR4, PT ;  /* 0x0000000417007c0c */ /* 0x000fda000bf06270 */
[----:B------:R-:W-:Y:S05]  /*236c0*/  @!P0 BRA `(.L_x_5437) ;  /* 0xfffffddc00188947 */ /* 0x000fea000383ffff */
[----:B------:R-:W-:Y:S05]  /*236d0*/  BRA `(.L_x_5211) ;  /* 0x0000008000a87947 */ /* 0x000fea0003800000 */
.L_x_5209:
        /* <DEDUP_REMOVED lines=56> */
.L_x_5443:
        /* <DEDUP_REMOVED lines=12> */
.L_x_5442:
[----:B------:R-:W-:Y:S05]  /*23b20*/  BSYNC B0 ;  /* 0x0000000000007941 */ /* 0x000fea0003800000 */
.L_x_5441:
        /* <DEDUP_REMOVED lines=20> */
.L_x_5439:
        /* <DEDUP_REMOVED lines=18> */
[----:B------:R-:W-:-:S05]  /*23d90*/  IADD3 R9, R13, -0x1, RZ ;  /* 0xffffffff0d097810 */ /* 0x000fca0007ffe0ff */
[----:B------:R2:W3:Y:S02]  /*23da0*/  SHFL.IDX PT, R16, R6, R9, 0x1f ;  /* 0x00001f0906107589 */ /* 0x0004e400000e0000 */
.L_x_5444:
        /* <DEDUP_REMOVED lines=31> */
[-C--:B------:R-:W-:Y:S01]  /*23fa0*/  IABS R8, R13.reuse ;  /* 0x0000000d00087213 */ /* 0x080fe20000000000 */
[----:B------:R-:W-:Y:S01]  /*23fb0*/  IMAD.MOV R18, RZ, RZ, -R13 ;  /* 0x000000ffff127224 */ /* 0x000fe200078e0a0d */
[----:B0-----:R-:W-:Y:S02]  /*23fc0*/  IABS R10, R13 ;  /* 0x0000000d000a7213 */ /* 0x001fe40000000000 */
[----:B------:R-:W0:Y:S08]  /*23fd0*/  I2F.RP R6, R8 ;  /* 0x0000000800067306 */ /* 0x000e300000209400 */
[----:B0-----:R-:W0:Y:S02]  /*23fe0*/  MUFU.RCP R6, R6 ;  /* 0x0000000600067308 */ /* 0x001e240000001000 */
[----:B0-----:R-:W-:-:S06]  /*23ff0*/  VIADD R3, R6, 0xffffffe ;  /* 0x0ffffffe06037836 */ /* 0x001fcc0000000000 */
[----:B------:R-:W0:Y:S02]  /*24000*/  F2I.FTZ.U32.TRUNC.NTZ R3, R3 ;  /* 0x0000000300037305 */ /* 0x000e24000021f000 */
[----:B0-----:R-:W-:-:S04]  /*24010*/  IMAD.MOV R7, RZ, RZ, -R3 ;  /* 0x000000ffff077224 */ /* 0x001fc800078e0a03 */
        /* <DEDUP_REMOVED lines=20> */
.L_x_5440:
[----:B------:R-:W-:Y:S02]  /*24160*/  IMAD.MOV.U32 R17, RZ, RZ, RZ ;  /* 0x000000ffff117224 */ /* 0x000fe400078e00ff */
[----:B------:R-:W-:Y:S02]  /*24170*/  IMAD.U32 R16, RZ, RZ, UR6 ;  /* 0x00000006ff107e24 */ /* 0x000fe4000f8e00ff */
[----:B------:R-:W-:-:S07]  /*24180*/  IMAD.MOV.U32 R18, RZ, RZ, RZ ;  /* 0x000000ffff127224 */ /* 0x000fce00078e00ff */
.L_x_5445:
[----:B------:R-:W-:-:S13]  /*24190*/  ISETP.NE.AND P0, PT, R5, RZ, PT ;  /* 0x000000ff0500720c */ /* 0x000fda0003f05270 */
[----:B------:R-:W0:Y:S01]  /*241a0*/  @!P0 S2R R3, SR_CgaCtaId ;  /* 0x0000000000038919 */ /* 0x000e220000008800 */
[----:B------:R-:W-:-:S04]  /*241b0*/  @!P0 MOV R0, 0x400 ;  /* 0x0000040000008802 */ /* 0x000fc80000000f00 */
[----:B0-----:R-:W-:-:S05]  /*241c0*/  @!P0 LEA R0, R3, R0, 0x18 ;  /* 0x0000000003008211 */ /* 0x001fca00078ec0ff */
[----:B------:R2:W-:Y:S01]  /*241d0*/  @!P0 STS.128 [R0+0x2a8d0], R16 ;  /* 0x02a8d01000008388 */ /* 0x0005e20000000c00 */
[----:B------:R-:W-:Y:S06]  /*241e0*/  BAR.ARV 0x5, 0x180 ;  /* 0x0146000000007b1d */ /* 0x000fec0000002000 */
.L_x_5438:
[----:B------:R3:W-:Y:S01]  /*241f0*/  STL [R1+0x30], RZ ;  /* 0x000030ff01007387 */ /* 0x0007e20000100800 */
[----:B------:R-:W-:Y:S01]  /*24200*/  ULDC UR4, c[0x0][0xc3c] ;  /* 0x00030f0000047ab9 */ /* 0x000fe20000000800 */
[----:B------:R-:W-:Y:S01]  /*24210*/  IMAD.MOV.U32 R28, RZ, RZ, 0x1 ;  /* 0x00000001ff1c7424 */ /* 0x000fe200078e00ff */
[----:B-1----:R-:W-:Y:S01]  /*24220*/  ISETP.GE.AND P0, PT, R19, UR4, PT ;  /* 0x0000000413007c0c */ /* 0x002fe2000bf06270 */
[----:B------:R-:W-:-:S12]  /*24230*/  IMAD.MOV.U32 R24, RZ, RZ, RZ ;  /* 0x000000ffff187224 */ /* 0x000fd800078e00ff */
[----:B---3--:R-:W-:Y:S05]  /*24240*/  @P0 BRA `(.L_x_5446) ;  /* 0x0000007000d00947 */ /* 0x008fea0003800000 */
[----:B------:R-:W1:Y:S01]  /*24250*/  S2R R14, SR_TID.X ;  /* 0x00000000000e7919 */ /* 0x000e620000002100 */
[----:B------:R-:W3:Y:S01]  /*24260*/  S2UR UR4, SR_CgaCtaId ;  /* 0x00000000000479c3 */ /* 0x000ee20000008800 */
[----:B------:R-:W-:Y:S01]  /*24270*/  MOV R23, 0x400 ;  /* 0x0000040000177802 */ /* 0x000fe20000000f00 */
[----:B------:R-:W-:Y:S01]  /*24280*/  BSSY B7, `(.L_x_5446) ;  /* 0x0000730000077945 */ /* 0x000fe20003800000 */
[----:B------:R-:W-:Y:S01]  /*24290*/  IMAD.MOV.U32 R29, RZ, RZ, 0x1 ;  /* 0x00000001ff1d7424 */ /* 0x000fe200078e00ff */
[----:B------:R-:W-:Y:S01]  /*242a0*/  ULDC.64 UR40, c[0x0][0x198] ;  /* 0x0000660000287ab9 */ /* 0x000fe20000000a00 */
[----:B------:R-:W-:Y:S01]  /*242b0*/  IMAD.MOV.U32 R26, RZ, RZ, RZ ;  /* 0x000000ffff1a7224 */ /* 0x000fe200078e00ff */
[----:B------:R-:W-:Y:S01]  /*242c0*/  ULOP3.LUT UR39, UR36, 0x2, URZ, 0xfc, !UPT ;  /* 0x0000000224277892 */ /* 0x000fe2000f8efc3f */
[----:B------:R-:W-:Y:S01]  /*242d0*/  IMAD.MOV.U32 R24, RZ, RZ, RZ ;  /* 0x000000ffff187224 */ /* 0x000fe200078e00ff */
[----:B------:R-:W-:Y:S01]  /*242e0*/  ULOP3.LUT UR37, UR36, 0x1, URZ, 0xfc, !UPT ;  /* 0x0000000124257892 */ /* 0x000fe2000f8efc3f */
[----:B------:R-:W-:Y:S01]  /*242f0*/  IMAD.MOV.U32 R28, RZ, RZ, 0x1 ;  /* 0x00000001ff1c7424 */ /* 0x000fe200078e00ff */
[----:B------:R-:W-:Y:S01]  /*24300*/  ULDC UR38, c[0x0][0xc] ;  /* 0x0000030000267ab9 */ /* 0x000fe20000000800 */
[C---:B-1----:R-:W-:Y:S01]  /*24310*/  IMAD.SHL.U32 R22, R14.reuse, 0x40, RZ ;  /* 0x000000400e167824 */ /* 0x042fe200078e00ff */
[C---:B------:R-:W-:Y:S01]  /*24320*/  LOP3.LUT R13, R14.reuse, 0x7f, RZ, 0xc0, !PT ;  /* 0x0000007f0e0d7812 */ /* 0x040fe200078ec0ff */
[C---:B0-----:R-:W-:Y:S01]  /*24330*/  IMAD.SHL.U32 R2, R14.reuse, 0x80, RZ ;  /* 0x000000800e027824 */ /* 0x041fe200078e00ff */
[----:B--2---:R-:W-:Y:S01]  /*24340*/  SHF.R.U32.HI R0, RZ, 0x1, R14 ;  /* 0x00000001ff007819 */ /* 0x004fe2000001160e */
[----:B------:R-:W-:Y:S01]  /*24350*/  IMAD.SHL.U32 R7, R14, 0x10, RZ ;  /* 0x000000100e077824 */ /* 0x000fe200078e00ff */
[----:B------:R-:W-:Y:S01]  /*24360*/  LOP3.LUT R3, R22, 0x180, RZ, 0xc0, !PT ;  /* 0x0000018016037812 */ /* 0x000fe200078ec0ff */
[----:B------:R-:W-:Y:S01]  /*24370*/  IMAD.SHL.U32 R9, R14, 0x2, RZ ;  /* 0x000000020e097824 */ /* 0x000fe200078e00ff */
[----:B------:R-:W-:-:S02]  /*24380*/  LOP3.LUT R4, R2, 0x380, RZ, 0xc0, !PT ;  /* 0x0000038002047812 */ /* 0x000fc400078ec0ff */
[----:B------:R-:W-:Y:S02]  /*24390*/  SHF.R.U32.HI R5, RZ, 0x5, R13 ;  /* 0x00000005ff057819 */ /* 0x000fe4000001160d */
[----:B------:R-:W-:Y:S02]  /*243a0*/  LOP3.LUT R2, R2, 0x400, RZ, 0xc0, !PT ;  /* 0x0000040002027812 */ /* 0x000fe400078ec0ff */
[C---:B------:R-:W-:Y:S02]  /*243b0*/  LOP3.LUT R8, R7.reuse, 0x40, RZ, 0xc0, !PT ;  /* 0x0000004007087812 */ /* 0x040fe400078ec0ff */
[----:B------:R-:W-:Y:S01]  /*243c0*/  LOP3.LUT R6, R7, 0x1b0, RZ, 0xc0, !PT ;  /* 0x000001b007067812 */ /* 0x000fe200078ec0ff */
[----:B------:R-:W-:Y:S01]  /*243d0*/  IMAD R2, R5, 0x800, R2 ;  /* 0x0000080005027824 */ /* 0x000fe200078e0202 */
[----:B------:R-:W-:Y:S01]  /*243e0*/  LOP3.LUT R0, R3, 0x30, R0, 0xf8, !PT ;  /* 0x0000003003007812 */ /* 0x000fe200078ef800 */
[----:B------:R-:W-:Y:S01]  /*243f0*/  IMAD.SHL.U32 R3, R14, 0x8, RZ ;  /* 0x000000080e037824 */ /* 0x000fe200078e00ff */
[----:B------:R-:W-:-:S02]  /*24400*/  LOP3.LUT R4, R4, 0x10, R14, 0xf8, !PT ;  /* 0x0000001004047812 */ /* 0x000fc400078ef80e */
[----:B------:R-:W-:Y:S02]  /*24410*/  R2P PR, R14, 0x6 ;  /* 0x000000060e007804 */ /* 0x000fe40000000000 */
[----:B------:R-:W-:Y:S02]  /*24420*/  LEA R11, R5, R8, 0x9 ;  /* 0x00000008050b7211 */ /* 0x000fe400078e48ff */
[----:B------:R-:W-:Y:S02]  /*24430*/  LOP3.LUT R6, R6, 0x30, R9, 0x78, !PT ;  /* 0x0000003006067812 */ /* 0x000fe400078e7809 */
[----:B------:R-:W-:Y:S02]  /*24440*/  LOP3.LUT R5, R4, 0x70, R7, 0x78, !PT ;  /* 0x0000007004057812 */ /* 0x000fe400078e7807 */
[----:B------:R-:W-:Y:S01]  /*24450*/  LOP3.LUT R3, R0, 0x30, R3, 0x78, !PT ;  /* 0x0000003000037812 */ /* 0x000fe200078e7803 */
[----:B------:R-:W-:Y:S01]  /*24460*/  IMAD.MOV.U32 R0, RZ, RZ, 0x20 ;  /* 0x00000020ff007424 */ /* 0x000fe200078e00ff */
[----:B------:R-:W-:Y:S01]  /*24470*/  LOP3.LUT R32, R7, 0x30, RZ, 0xc0, !PT ;  /* 0x0000003007207812 */ /* 0x000fe200078ec0ff */
[----:B------:R-:W-:Y:S01]  /*24480*/  IMAD.IADD R10, R6, 0x1, R11 ;  /* 0x00000001060a7824 */ /* 0x000fe200078e020b */
[----:B------:R-:W-:Y:S01]  /*24490*/  LOP3.LUT R22, R3, 0x640, R22, 0xf8, !PT ;  /* 0x0000064003167812 */ /* 0x000fe200078ef816 */
[----:B------:R-:W-:Y:S01]  /*244a0*/  IMAD.IADD R12, R2, 0x1, R5 ;  /* 0x00000001020c7824 */ /* 0x000fe200078e0205 */
[----:B------:R-:W-:Y:S01]  /*244b0*/  SEL R0, R0, 0xffffffe0, !P1 ;  /* 0xffffffe000007807 */ /* 0x000fe20004800000 */
[----:B---3--:R-:W-:Y:S01]  /*244c0*/  IMAD.U32 R5, RZ, RZ, UR4 ;  /* 0x00000004ff057e24 */ /* 0x008fe2000f8e00ff */
[----:B------:R-:W-:Y:S01]  /*244d0*/  STL [R1+0x10], R10 ;  /* 0x0000100a01007387 */ /* 0x000fe20000100800 */
[C---:B------:R-:W-:Y:S01]  /*244e0*/  VIADD R4, R12.reuse, 0x40 ;  /* 0x000000400c047836 */ /* 0x040fe20000000000 */
[----:B------:R-:W-:Y:S01]  /*244f0*/  SHF.R.U32.HI R3, RZ, 0x2, R13 ;  /* 0x00000002ff037819 */ /* 0x000fe2000001160d */
[----:B------:R-:W-:Y:S01]  /*24500*/  @P2 VIADD R4, R12, 0xffffffc0 ;  /* 0xffffffc00c042836 */ /* 0x000fe20000000000 */
[----:B------:R-:W-:Y:S01]  /*24510*/  STL [R1+0xc], R12 ;  /* 0x00000c0c01007387 */ /* 0x000fe20000100800 */
[----:B------:R-:W-:Y:S01]  /*24520*/  IMAD.SHL.U32 R2, R14, 0x20, RZ ;  /* 0x000000200e027824 */ /* 0x000fe200078e00ff */
[----:B------:R-:W-:-:S02]  /*24530*/  LEA R23, R5, R23, 0x18 ;  /* 0x0000001705177211 */ /* 0x000fc400078ec0ff */
[----:B------:R0:W-:Y:S02]  /*24540*/  STL [R1], R5 ;  /* 0x0000000501007387 */ /* 0x0001e40000100800 */
[----:B------:R-:W-:Y:S02]  /*24550*/  LOP3.LUT R2, R2, 0x60, RZ, 0xc0, !PT ;  /* 0x0000006002027812 */ /* 0x000fe400078ec0ff */
[----:B------:R-:W-:Y:S01]  /*24560*/  STL [R1+0x4], R4 ;  /* 0x0000040401007387 */ /* 0x000fe20000100800 */
[C---:B0-----:R-:W-:Y:S02]  /*24570*/  IMAD.IADD R5, R0.reuse, 0x1, R12 ;  /* 0x0000000100057824 */ /* 0x041fe400078e020c */
[----:B------:R-:W-:-:S03]  /*24580*/  IMAD.IADD R0, R0, 0x1, R4 ;  /* 0x0000000100007824 */ /* 0x000fc600078e0204 */
[----:B------:R-:W-:Y:S04]  /*24590*/  STL [R1+0x8], R5 ;  /* 0x0000080501007387 */ /* 0x000fe80000100800 */
[----:B------:R-:W-:Y:S04]  /*245a0*/  STL [R1+0x30], RZ ;  /* 0x000030ff01007387 */ /* 0x000fe80000100800 */
[----:B------:R0:W-:Y:S02]  /*245b0*/  STL [R1+0x14], R0 ;  /* 0x0000140001007387 */ /* 0x0001e40000100800 */
[----:B0-----:R-:W-:Y:S01]  /*245c0*/  LOP3.LUT R0, R3, R2, RZ, 0xfc, !PT ;  /* 0x0000000203007212 */ /* 0x001fe200078efcff */
[----:B------:R-:W-:Y:S01]  /*245d0*/  IMAD.IADD R0, R23, 0x1, R10 ;  /* 0x0000000117007824 */ /* 0x000fe200078e020a */
[----:B------:R-:W-:-:S02]  /*245e0*/  LOP3.LUT R3, R32, 0x40, RZ, 0xfc, !PT ;  /* 0x0000004020037812 */ /* 0x000fc400078efcff */
[----:B------:R-:W-:Y:S02]  /*245f0*/  LOP3.LUT R2, R32, 0x80, RZ, 0xfc, !PT ;  /* 0x0000008020027812 */ /* 0x000fe400078efcff */
[----:B------:R0:W-:Y:S01]  /*24600*/  STL [R1+0x18], R0 ;  /* 0x0000180001007387 */ /* 0x0001e20000100800 */
[C---:B------:R-:W-:Y:S02]  /*24610*/  LOP3.LUT R3, R22.reuse, 0x2800, RZ, 0xfc, !PT ;  /* 0x0000280016037812 */ /* 0x040fe400078efcff */
[C---:B------:R-:W-:Y:S02]  /*24620*/  LOP3.LUT R2, R22.reuse, 0x4800, RZ, 0xfc, !PT ;  /* 0x0000480016027812 */ /* 0x040fe400078efcff */
[C---:B------:R-:W-:Y:S02]  /*24630*/  LOP3.LUT R3, R22.reuse, 0x5000, RZ, 0xfc, !PT ;  /* 0x0000500016037812 */ /* 0x040fe400078efcff */
[C---:B------:R-:W-:Y:S02]  /*24640*/  LOP3.LUT R2, R22.reuse, 0x3800, RZ, 0xfc, !PT ;  /* 0x0000380016027812 */ /* 0x040fe400078efcff */
[----:B0-----:R-:W-:-:S02]  /*24650*/  LOP3.LUT R0, R22, 0x3000, RZ, 0xfc, !PT ;  /* 0x0000300016007812 */ /* 0x001fc400078efcff */
[----:B------:R-:W-:-:S07]  /*24660*/  LOP3.LUT R0, R22, 0x5800, RZ, 0xfc, !PT ;  /* 0x0000580016007812 */ /* 0x000fce00078efcff */
.L_x_5580:
[----:B------:R-:W-:Y:S05]  /*24670*/  YIELD ;  /* 0x0000000000007946 */ /* 0x000fea0003800000 */
[----:B------:R-:W-:Y:S01]  /*24680*/  ULDC.64 UR4, c[0x0][0xa28] ;  /* 0x00028a0000047ab9 */ /* 0x000fe20000000a00 */
[----:B------:R-:W-:Y:S01]  /*24690*/  IMAD.MOV.U32 R34, RZ, RZ, RZ ;  /* 0x000000ffff227224 */ /* 0x000fe200078e00ff */
[----:B------:R-:W-:Y:S01]  /*246a0*/  ISETP.NE.U32.AND P0, PT, RZ, UR4, PT ;  /* 0x00000004ff007c0c */ /* 0x000fe2000bf05070 */
[----:B0-----:R-:W0:Y:S01]  /*246b0*/  LDC.64 R4, c[0x0][0xa00] ;  /* 0x00028000ff047b82 */ /* 0x001e220000000a00 */
[----:B------:R-:W-:Y:S02]  /*246c0*/  ULDC.64 UR6, c[0x0][0xa10] ;  /* 0x0002840000067ab9 */ /* 0x000fe40000000a00 */
[----:B------:R-:W-:Y:S01]  /*246d0*/  ISETP.NE.AND.EX P0, PT, RZ, UR5, PT, P0 ;  /* 0x00000005ff007c0c */ /* 0x000fe2000bf05300 */
[----:B------:R-:W-:-:S12]  /*246e0*/  ULDC.64 UR4, c[0x0][0xa18] ;  /* 0x0002860000047ab9 */ /* 0x000fd80000000a00 */
[----:B-1----:R-:W1:Y:S01]  /*246f0*/  @P0 LDC.64 R2, c[0x0][0xa28] ;  /* 0x00028a00ff020b82 */ /* 0x002e620000000a00 */
[----:B------:R-:W-:Y:S01]  /*24700*/  ISETP.NE.U32.AND P1, PT, RZ, UR6, PT ;  /* 0x00000006ff007c0c */ /* 0x000fe2000bf25070 */
[----:B-1----:R-:W-:-:S05]  /*24710*/  @P0 IMAD.WIDE R2, R19, 0x4, R2 ;  /* 0x0000000413020825 */ /* 0x002fca00078e0202 */
[----:B------:R1:W5:Y:S01]  /*24720*/  @P0 LDG.E R34, desc[UR42][R2.64] ;  /* 0x0000002a02220981 */ /* 0x000362000c1e1900 */
[----:B------:R-:W-:Y:S01]  /*24730*/  ISETP.NE.U32.AND P0, PT, RZ, UR4, PT ;  /* 0x00000004ff007c0c */ /* 0x000fe2000bf05070 */
[----:B------:R-:W-:Y:S01]  /*24740*/  IMAD.MOV.U32 R8, RZ, RZ, RZ ;  /* 0x000000ffff087224 */ /* 0x000fe200078e00ff */
[----:B------:R-:W-:Y:S01]  /*24750*/  ISETP.NE.AND.EX P1, PT, RZ, UR7, PT, P1 ;  /* 0x00000007ff007c0c */ /* 0x000fe2000bf25310 */
[----:B0-----:R-:W-:Y:S01]  /*24760*/  IMAD.WIDE R4, R19, 0x4, R4 ;  /* 0x0000000413047825 */ /* 0x001fe200078e0204 */
[----:B------:R-:W-:Y:S01]  /*24770*/  ISETP.NE.AND.EX P2, PT, RZ, UR5, PT, P0 ;  /* 0x00000005ff007c0c */ /* 0x000fe2000bf45300 */
[----:B------:R-:W-:Y:S02]  /*24780*/  ULDC.64 UR4, c[0x0][0xa00] ;  /* 0x0002800000047ab9 */ /* 0x000fe40000000a00 */
[----:B------:R-:W-:Y:S01]  /*24790*/  ISETP.NE.U32.AND P0, PT, RZ, UR4, PT ;  /* 0x00000004ff007c0c */ /* 0x000fe2000bf05070 */
[----:B--2---:R-:W-:Y:S01]  /*247a0*/  IMAD.MOV.U32 R0, RZ, RZ, RZ ;  /* 0x000000ffff007224 */ /* 0x004fe200078e00ff */
[----:B-1----:R-:W0:Y:S02]  /*247b0*/  LDC.64 R2, c[0x0][0xa10] ;  /* 0x00028400ff027b82 */ /* 0x002e240000000a00 */
[----:B------:R-:W-:-:S06]  /*247c0*/  ISETP.NE.AND.EX P0, PT, RZ, UR5, PT, P0 ;  /* 0x00000005ff007c0c */ /* 0x000fcc000bf05300 */
[----:B------:R-:W1:Y:S07]  /*247d0*/  @P2 LDC.64 R6, c[0x0][0xa18] ;  /* 0x00028600ff062b82 */ /* 0x000e6e0000000a00 */
[----:B------:R-:W2:Y:S01]  /*247e0*/  @P0 LDG.E R8, desc[UR42][R4.64] ;  /* 0x0000002a04080981 */ /* 0x000ea2000c1e1900 */
[----:B0-----:R-:W-:-:S05]  /*247f0*/  IMAD.WIDE R2, R19, 0x4, R2 ;  /* 0x0000000413027825 */ /* 0x001fca00078e0202 */
[----:B------:R-:W5:Y:S01]  /*24800*/  @P1 LDG.E R0, desc[UR42][R2.64] ;  /* 0x0000002a02001981 */ /* 0x000f62000c1e1900 */
[----:B------:R-:W-:Y:S02]  /*24810*/  ULDC UR4, c[0x0][0x288] ;  /* 0x0000a20000047ab9 */ /* 0x000fe40000000800 */
[----:B------:R-:W-:Y:S01]  /*24820*/  IMAD.U32 R35, RZ, RZ, UR4 ;  /* 0x00000004ff237e24 */ /* 0x000fe2000f8e00ff */
[----:B------:R-:W-:Y:S02]  /*24830*/  ULDC.64 UR4, c[0x0][0x418] ;  /* 0x0001060000047ab9 */ /* 0x000fe40000000a00 */
[----:B------:R-:W-:-:S03]  /*24840*/  UISETP.NE.U32.AND UP0, UPT, UR4, URZ, UPT ;  /* 0x0000003f0400728c */ /* 0x000fc6000bf05070 */
[----:B------:R-:W-:Y:S01]  /*24850*/  ULDC UR4, c[0x0][0x424] ;  /* 0x0001090000047ab9 */ /* 0x000fe20000000800 */
[----:B------:R-:W-:Y:S01]  /*24860*/  UISETP.NE.AND.EX UP0, UPT, UR5, URZ, UPT, UP0 ;  /* 0x0000003f0500728c */ /* 0x000fe2000bf05300 */
[----:B-1----:R-:W-:Y:S02]  /*24870*/  @P2 IMAD.WIDE R6, R19, 0x4, R6 ;  /* 0x0000000413062825 */ /* 0x002fe400078e0206 */
[----:B------:R-:W-:Y:S01]  /*24880*/  ULDC UR5, c[0x0][0x2f0] ;  /* 0x0000bc0000057ab9 */ /* 0x000fe20000000800 */
[----:B------:R-:W-:Y:S02]  /*24890*/  USEL UR4, UR4, 0x1, UP0 ;  /* 0x0000000104047887 */ /* 0x000fe40008000000 */
[----:B------:R0:W5:Y:S02]  /*248a0*/  @P2 LDG.E R35, desc[UR42][R6.64] ;  /* 0x0000002a06232981 */ /* 0x000164000c1e1900 */
[----:B------:R-:W-:-:S03]  /*248b0*/  UIMAD UR4, UR4, UR5, URZ ;  /* 0x00000005040472a4 */ /* 0x000fc6000f8e023f */
[----:B------:R-:W-:Y:S02]  /*248c0*/  ULDC UR5, c[0x0][0x348] ;  /* 0x0000d20000057ab9 */ /* 0x000fe40000000800 */
[----:B0-----:R-:W-:Y:S01]  /*248d0*/  IMAD.U32 R6, RZ, RZ, UR5 ;  /* 0x00000005ff067e24 */ /* 0x001fe2000f8e00ff */
[----:B--2---:R0:W-:Y:S02]  /*248e0*/  STL [R1+0x1c], R8 ;  /* 0x00001c0801007387 */ /* 0x0041e40000100800 */
[----:B0-----:R-:W-:Y:S01]  /*248f0*/  IMAD.U32 R8, RZ, RZ, UR4 ;  /* 0x00000004ff087e24 */ /* 0x001fe2000f8e00ff */
[----:B------:R-:W-:Y:S06]  /*24900*/  @P2 BRA `(.L_x_5447) ;  /* 0x0000000000102947 */ /* 0x000fec0003800000 */
[----:B------:R-:W-:Y:S05]  /*24910*/  @!P0 BRA `(.L_x_5447) ;  /* 0x00000000000c8947 */ /* 0x000fea0003800000 */
[----:B-----5:R-:W2:Y:S04]  /*24920*/  LDG.E R35, desc[UR42][R4.64] ;  /* 0x0000002a04237981 */ /* 0x020ea8000c1e1900 */
[----:B------:R-:W2:Y:S02]  /*24930*/  LDG.E R4, desc[UR42][R4.64+0x4] ;  /* 0x0000042a04047981 */ /* 0x000ea4000c1e1900 */
[----:B--2---:R-:W-:-:S07]  /*24940*/  IMAD.IADD R35, R4, 0x1, -R35 ;  /* 0x0000000104237824 */ /* 0x004fce00078e0a23 */
.L_x_5447:
[----:B------:R-:W-:Y:S02]  /*24950*/  ULDC.64 UR4, c[0x0][0xa20] ;  /* 0x0002880000047ab9 */ /* 0x000fe40000000a00 */
[----:B------:R-:W-:-:S04]  /*24960*/  ISETP.NE.U32.AND P0, PT, RZ, UR4, PT ;  /* 0x00000004ff007c0c */ /* 0x000fc8000bf05070 */
[----:B------:R-:W-:-:S13]  /*24970*/  ISETP.NE.AND.EX P0, PT, RZ, UR5, PT, P0 ;  /* 0x00000005ff007c0c */ /* 0x000fda000bf05300 */
[----:B------:R-:W-:Y:S05]  /*24980*/  @!P0 BRA `(.L_x_5448) ;  /* 0x0000000000108947 */ /* 0x000fea0003800000 */
[----:B------:R-:W0:Y:S02]  /*24990*/  LDC.64 R4, c[0x0][0xa20] ;  /* 0x00028800ff047b82 */ /* 0x000e240000000a00 */
[----:B0-----:R-:W-:-:S05]  /*249a0*/  IMAD.WIDE R4, R19, 0x4, R4 ;  /* 0x0000000413047825 */ /* 0x001fca00078e0204 */
[----:B------:R0:W5:Y:S01]  /*249b0*/  LDG.E R8, desc[UR42][R4.64] ;  /* 0x0000002a04087981 */ /* 0x000162000c1e1900 */
[----:B------:R-:W-:Y:S05]  /*249c0*/  BRA `(.L_x_5449) ;  /* 0x0000000000247947 */ /* 0x000fea0003800000 */
.L_x_5448:
[----:B------:R-:W-:Y:S02]  /*249d0*/  ULDC.64 UR4, c[0x0][0xa08] ;  /* 0x0002820000047ab9 */ /* 0x000fe40000000a00 */
[----:B------:R-:W-:-:S04]  /*249e0*/  ISETP.NE.U32.AND P0, PT, RZ, UR4, PT ;  /* 0x00000004ff007c0c */ /* 0x000fc8000bf05070 */
[----:B------:R-:W-:-:S13]  /*249f0*/  ISETP.NE.AND.EX P0, PT, RZ, UR5, PT, P0 ;  /* 0x00000005ff007c0c */ /* 0x000fda000bf05300 */
[----:B------:R-:W-:Y:S05]  /*24a00*/  @!P0 BRA `(.L_x_5449) ;  /* 0x0000000000148947 */ /* 0x000fea0003800000 */
[----:B------:R-:W0:Y:S02]  /*24a10*/  LDC.64 R4, c[0x0][0xa08] ;  /* 0x00028200ff047b82 */ /* 0x000e240000000a00 */
[----:B0-----:R-:W-:-:S05]  /*24a20*/  IMAD.WIDE R4, R19, 0x4, R4 ;  /* 0x0000000413047825 */ /* 0x001fca00078e0204 */
[----:B------:R-:W2:Y:S04]  /*24a30*/  LDG.E R8, desc[UR42][R4.64] ;  /* 0x0000002a04087981 */ /* 0x000ea8000c1e1900 */
[----:B------:R-:W2:Y:S02]  /*24a40*/  LDG.E R4, desc[UR42][R4.64+0x4] ;  /* 0x0000042a04047981 */ /* 0x000ea4000c1e1900 */
[----:B--2---:R-:W-:-:S07]  /*24a50*/  IMAD.IADD R8, R4, 0x1, -R8 ;  /* 0x0000000104087824 */ /* 0x004fce00078e0a08 */
.L_x_5449:
[----:B0-----:R-:W2:Y:S04]  /*24a60*/  @P1 LDG.E R4, desc[UR42][R2.64] ;  /* 0x0000002a02041981 */ /* 0x001ea8000c1e1900 */
[----:B------:R0:W2:Y:S01]  /*24a70*/  @P1 LDG.E R5, desc[UR42][R2.64+0x4] ;  /* 0x0000042a02051981 */ /* 0x0000a2000c1e1900 */
[----:B------:R-:W-:Y:S02]  /*24a80*/  IMAD.SHL.U32 R25, R17, 0x80, RZ ;  /* 0x0000008011197824 */ /* 0x000fe400078e00ff */
[----:B-----5:R-:W-:Y:S02]  /*24a90*/  IMAD.IADD R8, R8, 0x1, -R34 ;  /* 0x0000000108087824 */ /* 0x020fe400078e0a22 */
[----:B------:R-:W-:Y:S01]  /*24aa0*/  VIADD R9, R25, 0x7f ;  /* 0x0000007f19097836 */ /* 0x000fe20000000000 */
[----:B0-----:R-:W0:Y:S02]  /*24ab0*/  LDC R2, c[0x0][0x448] ;  /* 0x00011200ff027b82 */ /* 0x001e240000000800 */
[----:B0-----:R-:W-:-:S13]  /*24ac0*/  ISETP.NE.AND P2, PT, R2, 0x1, PT ;  /* 0x000000010200780c */ /* 0x001fda0003f45270 */
[----:B------:R-:W0:Y:S08]  /*24ad0*/  @P2 LDC R3, c[0x0][0x44c] ;  /* 0x00011300ff032b82 */ /* 0x000e300000000800 */
[----:B------:R-:W1:Y:S01]  /*24ae0*/  @P2 LDC R2, c[0x0][0x450] ;  /* 0x00011400ff022b82 */ /* 0x000e620000000800 */
[----:B0-----:R-:W-:-:S05]  /*24af0*/  @P2 IMAD.HI.U32 R3, R9, R3, RZ ;  /* 0x0000000309032227 */ /* 0x001fca00078e00ff */
[----:B-1----:R-:W-:Y:S01]  /*24b00*/  @P2 SHF.R.U32.HI R9, RZ, R2, R3 ;  /* 0x00000002ff092219 */ /* 0x002fe20000011603 */
[----:B--2---:R-:W-:-:S04]  /*24b10*/  @P1 IMAD.IADD R6, R5, 0x1, -R4 ;  /* 0x0000000105061824 */ /* 0x004fc800078e0a04 */
[----:B------:R-:W-:-:S04]  /*24b20*/  IMAD.IADD R27, R8, 0x1, R6 ;  /* 0x00000001081b7824 */ /* 0x000fc800078e0206 */
[C---:B------:R-:W-:Y:S01]  /*24b30*/  VIADD R10, R27.reuse, 0x7f ;  /* 0x0000007f1b0a7836 */ /* 0x040fe20000000000 */
[----:B------:R-:W-:-:S04]  /*24b40*/  IADD3 R7, R27, 0x1, -R35 ;  /* 0x000000011b077810 */ /* 0x000fc80007ffe823 */
[----:B------:R-:W-:Y:S01]  /*24b50*/  SHF.R.S32.HI R2, RZ, 0x1f, R10 ;  /* 0x0000001fff027819 */ /* 0x000fe2000001140a */
[----:B------:R-:W-:-:S03]  /*24b60*/  IMAD.IADD R9, R7, 0x1, R9 ;  /* 0x0000000107097824 */ /* 0x000fc600078e0209 */
[----:B------:R-:W-:Y:S02]  /*24b70*/  LEA.HI R10, R2, R10, RZ, 0x7 ;  /* 0x0000000a020a7211 */ /* 0x000fe400078f38ff */
[----:B------:R-:W0:Y:S02]  /*24b80*/  LDC.64 R2, c[0x0][0x9e0] ;  /* 0x00027800ff027b82 */ /* 0x000e240000000a00 */
[----:B------:R-:W-:Y:S02]  /*24b90*/  SHF.R.S32.HI R10, RZ, 0x7, R10 ;  /* 0x00000007ff0a7819 */ /* 0x000fe4000001140a */
        /* <DEDUP_REMOVED lines=14> */
.L_x_5452:
[----:B------:R-:W-:-:S13]  /*24c80*/  ISETP.NE.AND P0, PT, R3, 0x1, PT ;  /* 0x000000010300780c */ /* 0x000fda0003f05270 */
[----:B------:R-:W0:Y:S02]  /*24c90*/  @P0 LDC.64 R4, c[0x0][0x9e8] ;  /* 0x00027a00ff040b82 */ /* 0x000e240000000a00 */
[----:B0-----:R-:W-:-:S05]  /*24ca0*/  @P0 IMAD.HI.U32 R4, R11, R4, RZ ;  /* 0x000000040b040227 */ /* 0x001fca00078e00ff */
[----:B------:R-:W-:-:S07]  /*24cb0*/  @P0 SHF.R.U32.HI R11, RZ, R5, R4 ;  /* 0x00000005ff0b0219 */ /* 0x000fce0000011604 */
.L_x_5453:
[----:B------:R-:W-:Y:S05]  /*24cc0*/  BSYNC B0 ;  /* 0x0000000000007941 */ /* 0x000fea0003800000 */
.L_x_5451:
[----:B------:R-:W-:-:S05]  /*24cd0*/  IMAD R11, R11, R3, R3 ;  /* 0x000000030b0b7224 */ /* 0x000fca00078e0203 */
[----:B------:R-:W-:-:S07]  /*24ce0*/  VIMNMX R2, R2, R11, PT ;  /* 0x0000000b02027248 */ /* 0x000fce0003fe0100 */
.L_x_5450:
[----:B------:R-:W0:Y:S01]  /*24cf0*/  @P2 LDC R9, c[0x0][0x44c] ;  /* 0x00011300ff092b82 */ /* 0x000e220000000800 */
[----:B------:R-:W-:Y:S01]  /*24d00*/  MOV R4, R25 ;  /* 0x0000001900047202 */ /* 0x000fe20000000f00 */
[----:B------:R-:W-:-:S06]  /*24d10*/  ULDC UR4, c[0x0][0x9dc] ;  /* 0x0002770000047ab9 */ /* 0x000fcc0000000800 */
[----:B------:R-:W1:Y:S01]  /*24d20*/  @P2 LDC R5, c[0x0][0x450] ;  /* 0x00011400ff052b82 */ /* 0x000e620000000800 */
[----:B0-----:R-:W-:-:S05]  /*24d30*/  @P2 IMAD.HI.U32 R9, R25, R9, RZ ;  /* 0x0000000919092227 */ /* 0x001fca00078e00ff */
[----:B-1----:R-:W-:Y:S01]  /*24d40*/  @P2 SHF.R.U32.HI R4, RZ, R5, R9 ;  /* 0x00000005ff042219 */ /* 0x002fe20000011609 */
[----:B------:R-:W-:-:S04]  /*24d50*/  IMAD.IADD R9, R27, 0x1, -R35 ;  /* 0x000000011b097824 */ /* 0x000fc800078e0a23 */
        /* <DEDUP_REMOVED lines=13> */
.L_x_5456:
[----:B------:R-:W-:-:S13]  /*24e30*/  ISETP.NE.AND P0, PT, R3, 0x1, PT ;  /* 0x000000010300780c */ /* 0x000fda0003f05270 */
[----:B------:R-:W0:Y:S02]  /*24e40*/  @P0 LDC.64 R4, c[0x0][0x9e8] ;  /* 0x00027a00ff040b82 */ /* 0x000e240000000a00 */
[----:B0-----:R-:W-:-:S05]  /*24e50*/  @P0 IMAD.HI.U32 R4, R12, R4, RZ ;  /* 0x000000040c040227 */ /* 0x001fca00078e00ff */
[----:B------:R-:W-:-:S07]  /*24e60*/  @P0 SHF.R.U32.HI R12, RZ, R5, R4 ;  /* 0x00000005ff0c0219 */ /* 0x000fce0000011604 */
.L_x_5457:
[----:B------:R-:W-:Y:S05]  /*24e70*/  BSYNC B0 ;  /* 0x0000000000007941 */ /* 0x000fea0003800000 */
.L_x_5455:
[----:B------:R-:W-:-:S05]  /*24e80*/  IMAD R3, R12, R3, RZ ;  /* 0x000000030c037224 */ /* 0x000fca00078e02ff */
[----:B------:R-:W-:-:S07]  /*24e90*/  VIMNMX R11, R11, R3, !PT ;  /* 0x000000030b0b7248 */ /* 0x000fce0007fe0100 */
.L_x_5454:
[----:B------:R-:W-:Y:S01]  /*24ea0*/  VIADD R2, R2, 0x7f ;  /* 0x0000007f02027836 */ /* 0x000fe20000000000 */
[----:B------:R-:W-:Y:S04]  /*24eb0*/  BSSY B0, `(.L_x_5458) ;  /* 0x0000157000007945 */ /* 0x000fe80003800000 */
        /* <DEDUP_REMOVED lines=29> */
.L_x_5695:
[----:B-1----:R-:W-:Y:S02]  /*25090*/  ISETP.NE.AND P0, PT, R14, RZ, PT ;  /* 0x000000ff0e00720c */ /* 0x002fe40003f05270 */
[----:B------:R-:W-:-:S11]  /*250a0*/  PLOP3.LUT P6, PT, PT, PT, PT, 0x8, 0x0 ;  /* 0x000000000000781c */ /* 0x000fd60003fce170 */
[----:B------:R-:W-:Y:S05]  /*250b0*/  @P0 BRA `(.L_x_5461) ;  /* 0x00000000000c0947 */ /* 0x000fea0003800000 */
[----:B------:R-:W-:-:S03]  /*250c0*/  UMOV UR4, 0xffffffff ;  /* 0xffffffff00047882 */ /* 0x000fc60000000000 */
[----:B------:R-:W-:Y:S05]  /*250d0*/  BRA.DIV UR4, `(.L_x_5462) ;  /* 0x00000092047c7947 */ /* 0x000fea000b800000 */
[----:B------:R-:W-:-:S13]  /*250e0*/  ELECT P6, URZ, PT ;  /* 0x00000000003f782f */ /* 0x000fda00038c0000 */
.L_x_5461:
        /* <DEDUP_REMOVED lines=9> */
.L_x_5698:
[----:B------:R-:W-:Y:S05]  /*25180*/  BSYNC B1 ;  /* 0x0000000000017941 */ /* 0x000fea0003800000 */
.L_x_5463:
        /* <DEDUP_REMOVED lines=10> */
.L_x_5699:
[----:B------:R-:W-:Y:S05]  /*25230*/  BSYNC B2 ;  /* 0x0000000000027941 */ /* 0x000fea0003800000 */
.L_x_5467:
        /* <DEDUP_REMOVED lines=9> */
.L_x_5470:
[----:B------:R-:W-:Y:S05]  /*252d0*/  BSYNC B2 ;  /* 0x0000000000027941 */ /* 0x000fea0003800000 */
.L_x_5469:
        /* <DEDUP_REMOVED lines=8> */
[----:B0-----:R-:W-:Y:S01]  /*25360*/  VIADD R3, R12, 0x2a890 ;  /* 0x0002a8900c037836 */ /* 0x001fe20000000000 */
[----:B------:R-:W-:Y:S01]  /*25370*/  UMOV UR6, 0x0 ;  /* 0x0000000000067882 */ /* 0x000fe20000000000 */
[----:B------:R-:W-:Y:S01]  /*25380*/  VIADD R13, R8, 0x1e400 ;  /* 0x0001e400080d7836 */ /* 0x000fe20000000000 */
[----:B------:R-:W-:-:S09]  /*25390*/  UMOV UR7, 0x12f00000 ;  /* 0x12f0000000077882 */ /* 0x000fd20000000000 */
.L_x_5471:
        /* <DEDUP_REMOVED lines=16> */
.L_x_5472:
        /* <DEDUP_REMOVED lines=16> */
.L_x_5473:
        /* <DEDUP_REMOVED lines=13> */
.L_x_5700:
[----:B------:R-:W-:Y:S05]  /*25670*/  BSYNC B2 ;  /* 0x0000000000027941 */ /* 0x000fea0003800000 */
.L_x_5474:
        /* <DEDUP_REMOVED lines=11> */
.L_x_5477:
[----:B------:R-:W-:Y:S05]  /*25730*/  BSYNC B2 ;  /* 0x0000000000027941 */ /* 0x000fea0003800000 */
.L_x_5476:
        /* <DEDUP_REMOVED lines=8> */
.L_x_5478:
        /* <DEDUP_REMOVED lines=15> */
.L_x_5479:
        /* <DEDUP_REMOVED lines=15> */
.L_x_5480:
        /* <DEDUP_REMOVED lines=10> */
.L_x_5466:
[----:B------:R-:W-:Y:S05]  /*25a40*/  BSYNC B1 ;  /* 0x0000000000017941 */ /* 0x000fea0003800000 */
.L_x_5465:
        /* <DEDUP_REMOVED lines=9> */
.L_x_5497:
[----:B------:R-:W-:Y:S05]  /*25ae0*/  YIELD ;  /* 0x0000000000007946 */ /* 0x000fea0003800000 */
[----:B------:R-:W-:Y:S04]  /*25af0*/  BSSY B1, `(.L_x_5481) ;  /* 0x000008a000017945 */ /* 0x000fe80003800000 */
[----:B------:R-:W-:Y:S05]  /*25b00*/  @!P6 BRA `(.L_x_5482) ;  /* 0x000000080020e947 */ /* 0x000fea0003800000 */
[----:B------:R-:W-:Y:S01]  /*25b10*/  IMAD R6, R26, 0x8, R23 ;  /* 0x000000081a067824 */ /* 0x000fe200078e0217 */
[----:B0-----:R-:W-:Y:S01]  /*25b20*/  SHF.L.U32 R3, R29, 0x1f, RZ ;  /* 0x0000001f1d037819 */ /* 0x001fe200000006ff */
[----:B------:R-:W0:Y:S01]  /*25b30*/  S2R R2, SR_TID.X ;  /* 0x0000000000027919 */ /* 0x000e220000002100 */
[----:B------:R-:W-:Y:S02]  /*25b40*/  BSSY B2, `(.L_x_5483) ;  /* 0x0000005000027945 */ /* 0x000fe40003800000 */
[----:B------:R-:W1:Y:S01]  /*25b50*/  SYNCS.PHASECHK.TRANS64.TRYWAIT P1, [R6+URZ+0x2a8a0], R3 ;  /* 0x02a8a003060075a7 */ /* 0x000e62000802017f */
[----:B0-----:R-:W-:-:S04]  /*25b60*/  LOP3.LUT R2, R2, 0x7f, RZ, 0xc0, !PT ;  /* 0x0000007f02027812 */ /* 0x001fc800078ec0ff */
[----:B------:R-:W-:Y:S01]  /*25b70*/  ISETP.NE.AND P2, PT, R2, RZ, PT ;  /* 0x000000ff0200720c */ /* 0x000fe20003f45270 */
[----:B-1----:R-:W-:-:S12]  /*25b80*/  @!P1 BRA `(.L_x_5484) ;  /* 0x00000088002c9947 */ /* 0x002fd80003800000 */
.L_x_5701:
[----:B------:R-:W-:Y:S05]  /*25b90*/  BSYNC B2 ;  /* 0x0000000000027941 */ /* 0x000fea0003800000 */
.L_x_5483:
[----:B------:R-:W-:Y:S04]  /*25ba0*/  BSSY B2, `(.L_x_5485) ;  /* 0x0000009000027945 */ /* 0x000fe80003800000 */
[----:B------:R-:W-:Y:S05]  /*25bb0*/  @P2 BRA `(.L_x_5486) ;  /* 0x00000000001c2947 */ /* 0x000fea0003800000 */
[----:B------:R-:W1:Y:S02]  /*25bc0*/  S2R R2, SR_TID.X ;  /* 0x0000000000027919 */ /* 0x000e640000002100 */
[----:B-1----:R-:W-:Y:S01]  /*25bd0*/  LOP3.LUT R11, R2, 0x1f, RZ, 0xc0, !PT ;  /* 0x0000001f020b7812 */ /* 0x002fe200078ec0ff */
[----:B------:R-:W-:-:S03]  /*25be0*/  IMAD.MOV.U32 R2, RZ, RZ, 0x6000 ;  /* 0x00006000ff027424 */ /* 0x000fc600078e00ff */
[----:B------:R-:W-:Y:S01]  /*25bf0*/  ISETP.NE.AND P1, PT, R11, RZ, PT ;  /* 0x000000ff0b00720c */ /* 0x000fe20003f25270 */
[----:B------:R1:W-:-:S12]  /*25c00*/  SYNCS.ARRIVE.TRANS64 RZ, [R6+URZ+0x2a890], R2 ;  /* 0x02a8900206ff79a7 */ /* 0x0003d8000800003f */
[----:B-1----:R-:W-:Y:S05]  /*25c10*/  @!P1 BRA `(.L_x_5486) ;  /* 0x0000000000049947 */ /* 0x002fea0003800000 */
[----:B------:R-:W-:Y:S01]  /*25c20*/  BPT.TRAP 0x1 ;  /* 0x000000040000795c */ /* 0x000fe20000300000 */
.L_x_5486:
[----:B------:R-:W-:Y:S05]  /*25c30*/  BSYNC B2 ;  /* 0x0000000000027941 */ /* 0x000fea0003800000 */
.L_x_5485:
[----:B------:R-:W-:Y:S01]  /*25c40*/  MOV R14, RZ ;  /* 0x000000ff000e7202 */ /* 0x000fe20000000f00 */
[----:B------:R-:W-:Y:S01]  /*25c50*/  IMAD R11, R26, 0x6000, R23 ;  /* 0x000060001a0b7824 */ /* 0x000fe200078e0217 */
        /* <DEDUP_REMOVED lines=9> */
.L_x_5487:
        /* <DEDUP_REMOVED lines=16> */
.L_x_5488:
        /* <DEDUP_REMOVED lines=16> */
.L_x_5489:
        /* <DEDUP_REMOVED lines=13> */
.L_x_5702:
[----:B------:R-:W-:Y:S05]  /*25fc0*/  BSYNC B2 ;  /* 0x0000000000027941 */ /* 0x000fea0003800000 */
.L_x_5490:
        /* <DEDUP_REMOVED lines=11> */
.L_x_5493:
[----:B------:R-:W-:Y:S05]  /*26080*/  BSYNC B2 ;  /* 0x0000000000027941 */ /* 0x000fea0003800000 */
.L_x_5492:
        /* <DEDUP_REMOVED lines=8> */
.L_x_5494:
        /* <DEDUP_REMOVED lines=15> */
.L_x_5495:
        /* <DEDUP_REMOVED lines=15> */
.L_x_5496:
        /* <DEDUP_REMOVED lines=10> */
.L_x_5482:
[----:B------:R-:W-:Y:S05]  /*26390*/  BSYNC B1 ;  /* 0x0000000000017941 */ /* 0x000fea0003800000 */
.L_x_5481:
        /* <DEDUP_REMOVED lines=8> */
.L_x_5459:
[----:B------:R-:W-:Y:S05]  /*26420*/  BSYNC B0 ;  /* 0x0000000000007941 */ /* 0x000fea0003800000 */
.L_x_5458:
[----:B------:R-:W1:Y:S01]  /*26430*/  LDC R0, c[0x0][0x448] ;  /* 0x00011200ff007b82 */ /* 0x000e620000000800 */
[----:B------:R-:W-:Y:S01]  /*26440*/  VIADD R2, R25, 0x7f ;  /* 0x0000007f19027836 */ /* 0x000fe20000000000 */
        /* <DEDUP_REMOVED lines=23> */
.L_x_5500:
[----:B------:R-:W-:-:S13]  /*265c0*/  ISETP.NE.AND P0, PT, R3, 0x1, PT ;  /* 0x000000010300780c */ /* 0x000fda0003f05270 */
[----:B------:R-:W0:Y:S02]  /*265d0*/  @P0 LDC.64 R4, c[0x0][0x9e8] ;  /* 0x00027a00ff040b82 */ /* 0x000e240000000a00 */
[----:B0-----:R-:W-:-:S05]  /*265e0*/  @P0 IMAD.HI.U32 R4, R0, R4, RZ ;  /* 0x0000000400040227 */ /* 0x001fca00078e00ff */
[----:B------:R-:W-:-:S07]  /*265f0*/  @P0 SHF.R.U32.HI R0, RZ, R5, R4 ;  /* 0x00000005ff000219 */ /* 0x000fce0000011604 */
.L_x_5501:
[----:B------:R-:W-:Y:S05]  /*26600*/  BSYNC B0 ;  /* 0x0000000000007941 */ /* 0x000fea0003800000 */
.L_x_5499:
[----:B------:R-:W-:-:S05]  /*26610*/  IMAD R0, R0, R3, R3 ;  /* 0x0000000300007224 */ /* 0x000fca00078e0203 */
[----:B------:R-:W-:-:S07]  /*26620*/  VIMNMX R2, R2, R0, PT ;  /* 0x0000000002027248 */ /* 0x000fce0003fe0100 */
.L_x_5498:
[----:B------:R-:W-:Y:S01]  /*26630*/  VIADD R2, R2, 0x7f ;  /* 0x0000007f02027836 */ /* 0x000fe20000000000 */
[----:B------:R-:W-:Y:S01]  /*26640*/  ULDC UR4, c[0x0][0x9dc] ;  /* 0x0002770000047ab9 */ /* 0x000fe20000000800 */
[----:B------:R-:W-:-:S03]  /*26650*/  IMAD.MOV.U32 R4, RZ, RZ, R25 ;  /* 0x000000ffff047224 */ /* 0x000fc600078e0019 */
[----:B------:R-:W-:-:S04]  /*26660*/  SHF.R.S32.HI R0, RZ, 0x1f, R2 ;  /* 0x0000001fff007819 */ /* 0x000fc80000011402 */
[----:B------:R-:W-:Y:S02]  /*26670*/  LEA.HI R0, R0, R2, RZ, 0x7 ;  /* 0x0000000200007211 */ /* 0x000fe400078f38ff */
[----:B------:R-:W0:Y:S02]  /*26680*/  @P1 LDC R2, c[0x0][0x44c] ;  /* 0x00011300ff021b82 */ /* 0x000e240000000800 */
[----:B------:R-:W-:-:S04]  /*26690*/  SHF.R.S32.HI R0, RZ, 0x7, R0 ;  /* 0x00000007ff007819 */ /* 0x000fc80000011400 */
[----:B------:R-:W-:Y:S02]  /*266a0*/  VIMNMX R31, R10, R0, PT ;  /* 0x000000000a1f7248 */ /* 0x000fe40003fe0100 */
[----:B------:R-:W1:Y:S03]  /*266b0*/  @P1 LDC R0, c[0x0][0x450] ;  /* 0x00011400ff001b82 */ /* 0x000e660000000800 */
[----:B------:R2:W-:Y:S01]  /*266c0*/  STL [R1+0x28], R31 ;  /* 0x0000281f01007387 */ /* 0x0005e20000100800 */
[----:B0-----:R-:W-:-:S05]  /*266d0*/  @P1 IMAD.HI.U32 R2, R25, R2, RZ ;  /* 0x0000000219021227 */ /* 0x001fca00078e00ff */
[----:B-1----:R-:W-:-:S05]  /*266e0*/  @P1 SHF.R.U32.HI R4, RZ, R0, R2 ;  /* 0x00000000ff041219 */ /* 0x002fca0000011602 */
[----:B------:R-:W-:-:S04]  /*266f0*/  IMAD.IADD R2, R9, 0x1, R4 ;  /* 0x0000000109027824 */ /* 0x000fc800078e0204 */
        /* <DEDUP_REMOVED lines=12> */
.L_x_5504:
[----:B------:R-:W-:-:S13]  /*267c0*/  ISETP.NE.AND P0, PT, R3, 0x1, PT ;  /* 0x000000010300780c */ /* 0x000fda0003f05270 */
[----:B------:R-:W0:Y:S02]  /*267d0*/  @P0 LDC.64 R4, c[0x0][0x9e8] ;  /* 0x00027a00ff040b82 */ /* 0x000e240000000a00 */
[----:B0-----:R-:W-:-:S05]  /*267e0*/  @P0 IMAD.HI.U32 R4, R2, R4, RZ ;  /* 0x0000000402040227 */ /* 0x001fca00078e00ff */
[----:B------:R-:W-:-:S07]  /*267f0*/  @P0 SHF.R.U32.HI R2, RZ, R5, R4 ;  /* 0x00000005ff020219 */ /* 0x000fce0000011604 */
.L_x_5505:
[----:B------:R-:W-:Y:S05]  /*26800*/  BSYNC B0 ;  /* 0x0000000000007941 */ /* 0x000fea0003800000 */
.L_x_5503:
[----:B------:R-:W-:-:S05]  /*26810*/  IMAD R2, R2, R3, RZ ;  /* 0x0000000302027224 */ /* 0x000fca00078e02ff */
[----:B------:R-:W-:-:S07]  /*26820*/  VIMNMX R0, R0, R2, !PT ;  /* 0x0000000200007248 */ /* 0x000fce0007fe0100 */
.L_x_5502:
        /* <DEDUP_REMOVED lines=23> */
.L_x_5506:
        /* <DEDUP_REMOVED lines=9> */
[----:B------:R-:W-:Y:S01]  /*26a30*/  MOV R8, 0x70 ;  /* 0x0000007000087802 */ /* 0x000fe20000000f00 */
[----:B------:R-:W0:Y:S01]  /*26a40*/  LDC.64 R2, c[0x4][R2] ;  /* 0x0100000002027b82 */ /* 0x000e220000000a00 */
[----:B------:R-:W-:Y:S02]  /*26a50*/  IMAD.U32 R5, RZ, RZ, UR7 ;  /* 0x00000007ff057e24 */ /* 0x000fe4000f8e00ff */
[----:B------:R-:W-:Y:S02]  /*26a60*/  IMAD.U32 R6, RZ, RZ, UR8 ;  /* 0x00000008ff067e24 */ /* 0x000fe4000f8e00ff */
[----:B------:R-:W-:-:S02]  /*26a70*/  IMAD.U32 R7, RZ, RZ, UR9 ;  /* 0x00000009ff077e24 */ /* 0x000fc4000f8e00ff */
[----:B------:R-:W-:Y:S02]  /*26a80*/  IMAD.U32 R10, RZ, RZ, UR4 ;  /* 0x00000004ff0a7e24 */ /* 0x000fe4000f8e00ff */
[----:B------:R-:W-:Y:S02]  /*26a90*/  IMAD.U32 R11, RZ, RZ, UR5 ;  /* 0x00000005ff0b7e24 */ /* 0x000fe4000f8e00ff */
[----:B------:R-:W-:Y:S02]  /*26aa0*/  IMAD.MOV.U32 R12, RZ, RZ, 0x1 ;  /* 0x00000001ff0c7424 */ /* 0x000fe400078e00ff */
[----:B------:R-:W-:-:S07]  /*26ab0*/  IMAD.MOV.U32 R13, RZ, RZ, RZ ;  /* 0x000000ffff0d7224 */ /* 0x000fce00078e00ff */
[----:B------:R-:W-:-:S07]  /*26ac0*/  LEPC R20, `(.L_x_5509) ;  /* 0x000000001014794e */ /* 0x000fce0000000000 */
[----:B0-----:R-:W-:Y:S05]  /*26ad0*/  CALL.ABS.NOINC R2 ;  /* 0x0000000002007343 */ /* 0x001fea0003c00000 */
.L_x_5509:
[----:B------:R-:W-:Y:S05]  /*26ae0*/  BSYNC B6 ;  /* 0x0000000000067941 */ /* 0x000fea0003800000 */
.L_x_5508:
        /* <DEDUP_REMOVED lines=22> */
.L_x_5511:
[----:B------:R-:W-:Y:S05]  /*26c50*/  BSYNC B6 ;  /* 0x0000000000067941 */ /* 0x000fea0003800000 */
.L_x_5510:
        /* <DEDUP_REMOVED lines=20> */
.L_x_5513:
[----:B------:R-:W-:Y:S05]  /*26da0*/  BSYNC B6 ;  /* 0x0000000000067941 */ /* 0x000fea0003800000 */
.L_x_5512:
        /* <DEDUP_REMOVED lines=19> */
.L_x_5515:
[----:B------:R-:W-:Y:S05]  /*26ee0*/  BSYNC B6 ;  /* 0x0000000000067941 */ /* 0x000fea0003800000 */
.L_x_5514:
        /* <DEDUP_REMOVED lines=9> */
[----:B------:R-:W4:Y:S02]  /*26f80*/  @P0 LDC.64 R2, c[0x0][0x9f8] ;  /* 0x00027e00ff020b82 */ /* 0x000f240000000a00 */
[----:B----4-:R-:W-:-:S05]  /*26f90*/  @P0 IMAD.WIDE R2, R19, 0x4, R2 ;  /* 0x0000000413020825 */ /* 0x010fca00078e0202 */
[----:B------:R4:W3:Y:S01]  /*26fa0*/  @P0 LDG.E R30, desc[UR42][R2.64] ;  /* 0x0000002a021e0981 */ /* 0x0008e2000c1e1900 */
[----:B0-----:R-:W-:Y:S02]  /*26fb0*/  ISETP.NE.AND P1, PT, R6, 0x1, PT ;  /* 0x000000010600780c */ /* 0x001fe40003f25270 */
[----:B-1----:R-:W-:Y:S02]  /*26fc0*/  LOP3.LUT R20, R20, 0x7f, RZ, 0xc0, !PT ;  /* 0x0000007f14147812 */ /* 0x002fe400078ec0ff */
[----:B--2---:R-:W-:Y:S02]  /*26fd0*/  SHF.L.U32 R21, R21, 0x5, RZ ;  /* 0x0000000515157819 */ /* 0x004fe400000006ff */
[----:B------:R-:W-:Y:S02]  /*26fe0*/  SHF.R.U32.HI R20, RZ, 0x2, R20 ;  /* 0x00000002ff147819 */ /* 0x000fe40000011614 */
[----:B------:R-:W-:-:S04]  /*26ff0*/  LOP3.LUT R21, R21, 0x60, RZ, 0xc0, !PT ;  /* 0x0000006015157812 */ /* 0x000fc800078ec0ff */
[----:B------:R-:W-:Y:S01]  /*27000*/  LOP3.LUT R5, R0, R20, R21, 0xfe, !PT ;  /* 0x0000001400057212 */ /* 0x000fe200078efe15 */
[----:B------:R-:W0:Y:S03]  /*27010*/  @P1 LDC R4, c[0x0][0x434] ;  /* 0x00010d00ff041b82 */ /* 0x000e260000000800 */
[C---:B------:R-:W-:Y:S01]  /*27020*/  ISETP.GE.AND P0, PT, R5.reuse, R27, PT ;  /* 0x0000001b0500720c */ /* 0x040fe20003f06270 */
[----:B----4-:R-:W-:-:S04]  /*27030*/  IMAD.IADD R3, R5, 0x1, R34 ;  /* 0x0000000105037824 */ /* 0x010fc800078e0222 */
        /* <DEDUP_REMOVED lines=9> */
[C---:B---3--:R-:W-:Y:S02]  /*270d0*/  ISETP.GE.AND P3, PT, R32.reuse, R10, PT ;  /* 0x0000000a2000720c */ /* 0x048fe40003f66270 */
[C---:B------:R-:W-:Y:S02]  /*270e0*/  LOP3.LUT R31, R32.reuse, 0x40, RZ, 0xfc, !PT ;  /* 0x00000040201f7812 */ /* 0x040fe400078efcff */
[----:B------:R-:W-:Y:S01]  /*270f0*/  LOP3.LUT R33, R33, 0xfffffffb, RZ, 0xc0, !PT ;  /* 0xfffffffb21217812 */ /* 0x000fe200078ec0ff */
[----:B------:R-:W-:Y:S01]  /*27100*/  IMAD.U32 R11, RZ, RZ, UR39 ;  /* 0x00000027ff0b7e24 */ /* 0x000fe2000f8e00ff */
[----:B------:R-:W-:-:S04]  /*27110*/  LOP3.LUT R21, R32, 0x80, RZ, 0xfc, !PT ;  /* 0x0000008020157812 */ /* 0x000fc800078efcff */
[----:B------:R-:W-:-:S03]  /*27120*/  ISETP.NE.AND P2, PT, R11, 0x3, PT ;  /* 0x000000030b00780c */ /* 0x000fc60003f45270 */
[----:B------:R-:W-:-:S04]  /*27130*/  @P3 LOP3.LUT R33, R33, 0x4, RZ, 0xfc, !PT ;  /* 0x0000000421213812 */ /* 0x000fc800078efcff */
[----:B------:R-:W-:-:S04]  /*27140*/  LOP3.LUT R33, R33, 0xfffffff7, RZ, 0xc0, !PT ;  /* 0xfffffff721217812 */ /* 0x000fc800078ec0ff */
[----:B------:R-:W-:Y:S01]  /*27150*/  LOP3.LUT R33, R33, 0xfffffffd, RZ, 0xc0, !PT ;  /* 0xfffffffd21217812 */ /* 0x000fe200078ec0ff */
[----:B------:R-:W-:Y:S01]  /*27160*/  UMOV UR4, 0xffffffff ;  /* 0xffffffff00047882 */ /* 0x000fe20000000000 */
[----:B------:R-:W-:Y:S01]  /*27170*/  SHF.R.S32.HI R36, RZ, 0x1f, R30 ;  /* 0x0000001fff247819 */ /* 0x000fe2000001141e */
[----:B-1----:R-:W-:-:S04]  /*27180*/  @!P0 IMAD.WIDE.U32 R8, R30, R2, R8 ;  /* 0x000000021e088225 */ /* 0x002fc800078e0008 */
[----:B------:R-:W-:-:S04]  /*27190*/  @!P0 IMAD R2, R36, R2, RZ ;  /* 0x0000000224028224 */ /* 0x000fc800078e02ff */
[----:B------:R-:W-:Y:S01]  /*271a0*/  @!P0 IMAD R3, R30, R3, R2 ;  /* 0x000000031e038224 */ /* 0x000fe200078e0202 */
[----:B0-----:R-:W-:Y:S01]  /*271b0*/  @!P0 LEA R2, P1, R8, R4, 0x2 ;  /* 0x0000000408028211 */ /* 0x001fe200078210ff */
[----:B------:R-:W-:Y:S02]  /*271c0*/  IMAD.MOV.U32 R4, RZ, RZ, RZ ;  /* 0x000000ffff047224 */ /* 0x000fe400078e00ff */
[----:B------:R-:W-:-:S05]  /*271d0*/  @!P0 IMAD.IADD R3, R9, 0x1, R3 ;  /* 0x0000000109038824 */ /* 0x000fca00078e0203 */
[----:B------:R-:W-:Y:S02]  /*271e0*/  @!P0 LEA.HI.X R3, R8, R5, R3, 0x2, P1 ;  /* 0x0000000508038211 */ /* 0x000fe400008f1403 */
[----:B------:R-:W-:-:S03]  /*271f0*/  ISETP.GE.AND P1, PT, R31, R10, PT ;  /* 0x0000000a1f00720c */ /* 0x000fc60003f26270 */
[----:B------:R0:W5:Y:S01]  /*27200*/  @!P0 LDG.E R4, desc[UR42][R2.64] ;  /* 0x0000002a02048981 */ /* 0x000162000c1e1900 */
[----:B------:R-:W-:-:S09]  /*27210*/  ISETP.GE.AND P0, PT, R21, R10, PT ;  /* 0x0000000a1500720c */ /* 0x000fd20003f06270 */
[----:B------:R-:W-:-:S04]  /*27220*/  @P1 LOP3.LUT R33, R33, 0x2, RZ, 0xfc, !PT ;  /* 0x0000000221211812 */ /* 0x000fc800078efcff */
[----:B------:R-:W-:-:S04]  /*27230*/  @P2 LOP3.LUT R33, R33, 0x8, RZ, 0xfc, !PT ;  /* 0x0000000821212812 */ /* 0x000fc800078efcff */
[----:B------:R-:W-:-:S04]  /*27240*/  LOP3.LUT R33, R33, 0xfffffffe, RZ, 0xc0, !PT ;  /* 0xfffffffe21217812 */ /* 0x000fc800078ec0ff */
[----:B------:R-:W-:Y:S01]  /*27250*/  @P0 LOP3.LUT R33, R33, 0x1, RZ, 0xfc, !PT ;  /* 0x0000000121210812 */ /* 0x000fe200078efcff */
[----:B0-----:R-:W-:Y:S06]  /*27260*/  BRA.DIV UR4, `(.L_x_5516) ;  /* 0x00000072049c7947 */ /* 0x001fec000b800000 */
.L_x_5705:
[----:B------:R-:W-:Y:S01]  /*27270*/  SHF.R.S32.HI R31, RZ, 0x1f, R18 ;  /* 0x0000001fff1f7819 */ /* 0x000fe20000011412 */
[----:B------:R-:W-:Y:S06]  /*27280*/  @!P2 BRA `(.L_x_5517) ;  /* 0x000000000004a947 */ /* 0x000fec0003800000 */
[----:B------:R-:W-:Y:S01]  /*27290*/  BPT.TRAP 0x1 ;  /* 0x000000040000795c */ /* 0x000fe20000300000 */
.L_x_5517:
[----:B------:R-:W-:Y:S01]  /*272a0*/  IMAD R6, R24, 0x8, R23 ;  /* 0x0000000818067824 */ /* 0x000fe200078e0217 */
[----:B------:R-:W-:Y:S01]  /*272b0*/  SHF.L.U32 R21, R28, 0x1f, RZ ;  /* 0x0000001f1c157819 */ /* 0x000fe200000006ff */
[----:B------:R-:W-:Y:S01]  /*272c0*/  BSSY B0, `(.L_x_5518) ;  /* 0x0000005000007945 */ /* 0x000fe20003800000 */
[----:B------:R-:W-:Y:S02]  /*272d0*/  IADD3 R27, -R20, R27, -R0 ;  /* 0x0000001b141b7210 */ /* 0x000fe40007ffe900 */
[----:B------:R-:W0:Y:S01]  /*272e0*/  SYNCS.PHASECHK.TRANS64.TRYWAIT P0, [R6+URZ+0x2a880], R21 ;  /* 0x02a88015060075a7 */ /* 0x000e22000800017f */
[----:B------:R-:W-:Y:S01]  /*272f0*/  SHF.R.S32.HI R10, RZ, 0x1f, R7 ;  /* 0x0000001fff0a7819 */ /* 0x000fe20000011407 */
[----:B0-----:R-:W-:Y:S06]  /*27300*/  @!P0 BRA `(.L_x_5519) ;  /* 0x0000007000a88947 */ /* 0x001fec0003800000 */
.L_x_5706:
[----:B------:R-:W-:Y:S05]  /*27310*/  BSYNC B0 ;  /* 0x0000000000007941 */ /* 0x000fea0003800000 */
.L_x_5518:
        /* <DEDUP_REMOVED lines=23> */
[----:B------:R-:W1:Y:S01]  /*27490*/  SHFL.IDX PT, R8, R2, RZ, 0x1c1f ;  /* 0x001c1fff02087589 */ /* 0x000e6200000e0000 */
[----:B------:R-:W2:Y:S01]  /*274a0*/  LDC R12, c[0x0][0x2f4] ;  /* 0x0000bd00ff0c7b82 */ /* 0x000ea20000000800 */
[C---:B------:R-:W-:Y:S02]  /*274b0*/  LOP3.LUT R13, R32.reuse, 0x40, RZ, 0xfc, !PT ;  /* 0x00000040200d7812 */ /* 0x040fe400078efcff */
[----:B------:R-:W3:Y:S01]  /*274c0*/  SHFL.IDX PT, R0, R3, RZ, 0x1c1f ;  /* 0x001c1fff03007589 */ /* 0x000ee200000e0000 */
[----:B------:R-:W-:Y:S02]  /*274d0*/  LOP3.LUT R11, R32, 0x80, RZ, 0xfc, !PT ;  /* 0x00000080200b7812 */ /* 0x000fe400078efcff */
[----:B------:R-:W-:Y:S02]  /*274e0*/  ISETP.GE.AND P6, PT, R27, 0x61, PT ;  /* 0x000000611b00780c */ /* 0x000fe40003fc6270 */
[----:B------:R-:W-:Y:S02]  /*274f0*/  LOP3.LUT R33, R33, 0xffffffef, RZ, 0xc0, !PT ;  /* 0xffffffef21217812 */ /* 0x000fe400078ec0ff */
[----:B------:R-:W-:-:S09]  /*27500*/  ISETP.GE.AND P4, PT, R27, 0x21, PT ;  /* 0x000000211b00780c */ /* 0x000fd20003f86270 */
[----:B------:R-:W-:Y:S02]  /*27510*/  @P6 LOP3.LUT R33, R33, 0x10, RZ, 0xfc, !PT ;  /* 0x0000001021216812 */ /* 0x000fe400078efcff */
[C---:B-1----:R-:W-:Y:S02]  /*27520*/  IADD3 R8, P0, R32.reuse, R8, RZ ;  /* 0x0000000820087210 */ /* 0x042fe40007f1e0ff */
[-C--:B--2---:R-:W-:Y:S02]  /*27530*/  ISETP.GE.AND P3, PT, R32, R12.reuse, PT ;  /* 0x0000000c2000720c */ /* 0x084fe40003f66270 */
[-C--:B------:R-:W-:Y:S01]  /*27540*/  ISETP.GE.AND P2, PT, R13, R12.reuse, PT ;  /* 0x0000000c0d00720c */ /* 0x080fe20003f46270 */
[----:B---3--:R-:W-:Y:S01]  /*27550*/  IMAD.X R9, RZ, RZ, R0, P0 ;  /* 0x000000ffff097224 */ /* 0x008fe200000e0600 */
[----:B------:R-:W-:Y:S01]  /*27560*/  ISETP.LT.OR P0, PT, R27, 0x1, P3 ;  /* 0x000000011b00780c */ /* 0x000fe20001f01670 */
[----:B------:R-:W-:Y:S01]  /*27570*/  IMAD.IADD R0, R23, 0x1, R5 ;  /* 0x0000000117007824 */ /* 0x000fe200078e0205 */
[----:B------:R-:W-:Y:S01]  /*27580*/  ISETP.LT.OR P1, PT, R27, 0x1, P2 ;  /* 0x000000011b00780c */ /* 0x000fe20001721670 */
[----:B------:R-:W-:Y:S10]  /*27590*/  SHFL.IDX PT, R5, R3, 0x1, 0x1c1f ;  /* 0x003c1f0003057f89 */ /* 0x000ff400000e0000 */
[----:B------:R-:W-:Y:S01]  /*275a0*/  LDGSTS.E.BYPASS.LTC128B.128 [R0+0xc400], desc[UR42][R8.64], !P0 ;  /* 0x0c40000008007fae */ /* 0x000fe2000c101d6a */
[----:B------:R-:W-:-:S03]  /*275b0*/  ISETP.GE.AND P0, PT, R11, R12, PT ;  /* 0x0000000c0b00720c */ /* 0x000fc60003f06270 */
[----:B------:R-:W-:Y:S01]  /*275c0*/  LDGSTS.E.BYPASS.LTC128B.128 [R0+0xe400], desc[UR42][R8.64+0x40], !P1 ;  /* 0x0e40004008007fae */ /* 0x000fe2000c901d6a */
[----:B------:R-:W-:-:S13]  /*275d0*/  ISETP.LT.OR P1, PT, R27, 0x1, P0 ;  /* 0x000000011b00780c */ /* 0x000fda0000721670 */
[----:B------:R1:W-:Y:S04]  /*275e0*/  LDGSTS.E.BYPASS.LTC128B.128 [R0+0x10400], desc[UR42][R8.64+0x80], !P1 ;  /* 0x1040008008007fae */ /* 0x0003e8000c901d6a */
[----:B-1----:R-:W1:Y:S02]  /*275f0*/  SHFL.IDX PT, R8, R2, 0x1, 0x1c1f ;  /* 0x003c1f0002087f89 */ /* 0x002e6400000e0000 */
[----:B-1----:R-:W-:-:S05]  /*27600*/  IADD3 R8, P1, R32, R8, RZ ;  /* 0x0000000820087210 */ /* 0x002fca0007f3e0ff */
        /* <DEDUP_REMOVED lines=17> */
[----:B------:R-:W-:-:S13]  /*27720*/  ISETP.LT.OR P1, PT, R27, 0x41, P0 ;  /* 0x000000411b00780c */ /* 0x000fda0000721670 */
[----:B------:R1:W-:Y:S01]  /*27730*/  LDGSTS.E.BYPASS.LTC128B.128 [R0+0x11400], desc[UR42][R8.64+0x80], !P1 ;  /* 0x1140008008007fae */ /* 0x0003e2000c901d6a */
[----:B--2---:R-:W-:-:S13]  /*27740*/  ISETP.GE.AND P1, PT, R27, 0x41, PT ;  /* 0x000000411b00780c */ /* 0x004fda0003f26270 */
.L_x_5716:
[C---:B------:R-:W-:Y:S02]  /*27750*/  ISETP.LT.OR P3, PT, R27.reuse, 0x61, P3 ;  /* 0x000000611b00780c */ /* 0x040fe40001f61670 */
        /* <DEDUP_REMOVED lines=12> */
.L_x_5521:
        /* <DEDUP_REMOVED lines=11> */
.L_x_5522:
[----:B------:R3:W-:Y:S01]  /*278d0*/  SYNCS.ARRIVE.TRANS64.A1T0 RZ, [R6+URZ+0x2a870], RZ ;  /* 0x02a870ff06ff79a7 */ /* 0x0007e2000810003f */
[----:B------:R-:W-:Y:S05]  /*278e0*/  @!P3 BRA `(.L_x_5523) ;  /* 0x000000000004b947 */ /* 0x000fea0003800000 */
[----:B------:R-:W-:Y:S01]  /*278f0*/  BPT.TRAP 0x1 ;  /* 0x000000040000795c */ /* 0x000fe20000300000 */
.L_x_5523:
[----:B------:R-:W4:Y:S01]  /*27900*/  SYNCS.PHASECHK.TRANS64.TRYWAIT P0, [R6+URZ+0x2a840], R21 ;  /* 0x02a84015060075a7 */ /* 0x000f22000800017f */
[----:B------:R-:W-:Y:S04]  /*27910*/  BSSY B0, `(.L_x_5524) ;  /* 0x0000002000007945 */ /* 0x000fe80003800000 */
[----:B----4-:R-:W-:Y:S05]  /*27920*/  @!P0 BRA `(.L_x_5525) ;  /* 0x0000007000e48947 */ /* 0x010fea0003800000 */
.L_x_5717:
[----:B------:R-:W-:Y:S05]  /*27930*/  BSYNC B0 ;  /* 0x0000000000007941 */ /* 0x000fea0003800000 */
.L_x_5524:
[----:B------:R-:W-:Y:S01]  /*27940*/  ULDC.64 UR4, c[0x0][0x300] ;  /* 0x0000c00000047ab9 */ /* 0x000fe20000000a00 */
[----:B-12---:R-:W1:Y:S01]  /*27950*/  LDC R8, c[0x0][0x2f4] ;  /* 0x0000bd00ff087b82 */ /* 0x006e620000000800 */
        /* <DEDUP_REMOVED lines=42> */
[----:B------:R-:W-:Y:S04]  /*27c00*/  @P4 LDGSTS.E.BYPASS.LTC128B.128 [R0+0x20c00], desc[UR42][R2.64+0x40], !P3 ;  /* 0x20c0004002004fae */ /* 0x000fe8000d901d6a */
[----:B------:R1:W-:Y:S04]  /*27c10*/  @P4 LDGSTS.E.BYPASS.LTC128B.128 [R0+0x22c00], desc[UR42][R2.64+0x80], !P2 ;  /* 0x22c0008002004fae */ /* 0x0003e8000d101d6a */
[----:B-1----:R-:W1:Y:S04]  /*27c20*/  SHFL.IDX PT, R3, R4, 0x2, 0x1c1f ;  /* 0x005c1f0004037f89 */ /* 0x002e6800000e0000 */
[----:B------:R-:W2:Y:S04]  /*27c30*/  SHFL.IDX PT, R2, R5, 0x2, 0x1c1f ;  /* 0x005c1f0005027f89 */ /* 0x000ea800000e0000 */
[----:B------:R-:W0:Y:S04]  /*27c40*/  SHFL.IDX PT, R4, R4, 0x3, 0x1c1f ;  /* 0x007c1f0004047f89 */ /* 0x000e2800000e0000 */
[----:B------:R-:W0:Y:S01]  /*27c50*/  SHFL.IDX PT, R5, R5, 0x3, 0x1c1f ;  /* 0x007c1f0005057f89 */ /* 0x000e2200000e0000 */
[----:B-1----:R-:W-:-:S05]  /*27c60*/  @P1 IADD3 R3, P0, R32, R3, RZ ;  /* 0x0000000320031210 */ /* 0x002fca0007f1e0ff */
[----:B--2---:R-:W-:-:S05]  /*27c70*/  @P1 IMAD.X R2, RZ, RZ, R2, P0 ;  /* 0x000000ffff021224 */ /* 0x004fca00000e0602 */
[----:B------:R-:W-:-:S04]  /*27c80*/  @P1 LOP3.LUT R3, R3, R2, RZ, 0x3c, !PT ;  /* 0x0000000203031212 */ /* 0x000fc800078e3cff */
[----:B------:R-:W-:-:S04]  /*27c90*/  @P1 LOP3.LUT R2, R3, R2, RZ, 0x3c, !PT ;  /* 0x0000000203021212 */ /* 0x000fc800078e3cff */
[----:B------:R-:W-:-:S05]  /*27ca0*/  @P1 LOP3.LUT R3, R3, R2, RZ, 0x3c, !PT ;  /* 0x0000000203031212 */ /* 0x000fca00078e3cff */
[----:B------:R1:W-:Y:S04]  /*27cb0*/  @P1 LDGSTS.E.BYPASS.LTC128B.128 [R0+0x1f400], desc[UR42][R2.64], !P6 ;  /* 0x1f40000002001fae */ /* 0x0003e8000f101d6a */
[----:B------:R1:W-:Y:S04]  /*27cc0*/  @P1 LDGSTS.E.BYPASS.LTC128B.128 [R0+0x21400], desc[UR42][R2.64+0x40], !P3 ;  /* 0x2140004002001fae */ /* 0x0003e8000d901d6a */
[----:B0-----:R1:W-:Y:S02]  /*27cd0*/  @P1 LDGSTS.E.BYPASS.LTC128B.128 [R0+0x23400], desc[UR42][R2.64+0x80], !P2 ;  /* 0x2340008002001fae */ /* 0x0013e4000d101d6a */
.L_x_5727:
        /* <DEDUP_REMOVED lines=12> */
.L_x_5527:
        /* <DEDUP_REMOVED lines=11> */
.L_x_5528:
[----:B------:R0:W5:Y:S01]  /*27e50*/  LDL.LU R3, [R1+0x1c] ;  /* 0x00001c0001037983 */ /* 0x0001620000300800 */
        /* <DEDUP_REMOVED lines=27> */
[----:B------:R-:W-:Y:S01]  /*28010*/  MOV R13, RZ ;  /* 0x000000ff000d7202 */ /* 0x000fe20000000f00 */
[----:B------:R-:W1:Y:S01]  /*28020*/  LDC.64 R2, c[0x4][R2] ;  /* 0x0100000002027b82 */ /* 0x000e620000000a00 */
[----:B------:R-:W-:Y:S02]  /*28030*/  IMAD.U32 R5, RZ, RZ, UR5 ;  /* 0x00000005ff057e24 */ /* 0x000fe4000f8e00ff */
[----:B0--34-:R-:W-:Y:S02]  /*28040*/  IMAD.U32 R6, RZ, RZ, UR6 ;  /* 0x00000006ff067e24 */ /* 0x019fe4000f8e00ff */
[----:B------:R-:W-:-:S02]  /*28050*/  IMAD.U32 R7, RZ, RZ, UR7 ;  /* 0x00000007ff077e24 */ /* 0x000fc4000f8e00ff */
[----:B------:R-:W-:Y:S02]  /*28060*/  IMAD.U32 R10, RZ, RZ, UR8 ;  /* 0x00000008ff0a7e24 */ /* 0x000fe4000f8e00ff */
[----:B------:R-:W-:Y:S02]  /*28070*/  IMAD.U32 R11, RZ, RZ, UR9 ;  /* 0x00000009ff0b7e24 */ /* 0x000fe4000f8e00ff */
[----:B------:R-:W-:Y:S02]  /*28080*/  IMAD.MOV.U32 R8, RZ, RZ, 0x70 ;  /* 0x00000070ff087424 */ /* 0x000fe400078e00ff */
[----:B------:R-:W-:-:S07]  /*28090*/  IMAD.MOV.U32 R12, RZ, RZ, 0x1 ;  /* 0x00000001ff0c7424 */ /* 0x000fce00078e00ff */
[----:B------:R-:W-:-:S07]  /*280a0*/  LEPC R20, `(.L_x_5530) ;  /* 0x000000001014794e */ /* 0x000fce0000000000 */
[----:B-1----:R-:W-:Y:S05]  /*280b0*/  CALL.ABS.NOINC R2 ;  /* 0x0000000002007343 */ /* 0x002fea0003c00000 */
.L_x_5530:
[----:B------:R-:W-:Y:S05]  /*280c0*/  BSYNC B6 ;  /* 0x0000000000067941 */ /* 0x000fea0003800000 */
.L_x_5529:
[----:B----4-:R-:W2:Y:S01]  /*280d0*/  LDL.LU R21, [R1+0x2c] ;  /* 0x00002c0001157983 */ /* 0x010ea20000300800 */
[----:B------:R-:W-:Y:S01]  /*280e0*/  ULDC.64 UR4, c[0x0][0x2d8] ;  /* 0x0000b60000047ab9 */ /* 0x000fe20000000a00 */
[----:B------:R-:W4:Y:S02]  /*280f0*/  LDC R7, c[0x0][0x448] ;  /* 0x00011200ff077b82 */ /* 0x000f240000000800 */
[----:B------:R-:W2:Y:S04]  /*28100*/  LDL.LU R20, [R1+0x1c] ;  /* 0x00001c0001147983 */ /* 0x000ea80000300800 */
[----:B-1----:R-:W2:Y:S01]  /*28110*/  LDL.LU.64 R2, [R1+0x20] ;  /* 0x0000200001027983 */ /* 0x002ea20000300a00 */
[----:B------:R-:W-:-:S03]  /*28120*/  IMAD R0, R31, UR4, RZ ;  /* 0x000000041f007c24 */ /* 0x000fc6000f8e02ff */
[----:B------:R1:W5:Y:S01]  /*28130*/  LDL R8, [R1+0x18] ;  /* 0x0000180001087983 */ /* 0x0003620000100800 */
[----:B------:R-:W-:Y:S01]  /*28140*/  IMAD R0, R18, UR5, R0 ;  /* 0x0000000512007c24 */ /* 0x000fe2000f8e0200 */
[----:B----4-:R-:W-:-:S13]  /*28150*/  ISETP.NE.AND P0, PT, R7, 0x1, PT ;  /* 0x000000010700780c */ /* 0x010fda0003f05270 */
[----:B0--3--:R-:W0:Y:S01]  /*28160*/  @P0 LDC R6, c[0x0][0x44c] ;  /* 0x00011300ff060b82 */ /* 0x009e220000000800 */
[C---:B------:R-:W-:Y:S02]  /*28170*/  LOP3.LUT R9, R32.reuse, 0x40, RZ, 0xfc, !PT ;  /* 0x0000004020097812 */ /* 0x040fe400078efcff */
[----:B------:R-:W-:Y:S01]  /*28180*/  LOP3.LUT R10, R32, 0x80, RZ, 0xfc, !PT ;  /* 0x00000080200a7812 */ /* 0x000fe200078efcff */
[----:B--2---:R-:W-:Y:S02]  /*28190*/  IMAD.MOV.U32 R3, RZ, RZ, R20 ;  /* 0x000000ffff037224 */ /* 0x004fe400078e0014 */
[----:B------:R-:W2:Y:S01]  /*281a0*/  S2R R20, SR_TID.X ;  /* 0x0000000000147919 */ /* 0x000ea20000002100 */
[----:B------:R-:W-:Y:S01]  /*281b0*/  IMAD.WIDE.U32 R2, R18, UR4, R2 ;  /* 0x0000000412027c25 */ /* 0x000fe2000f8e0002 */
[----:B------:R-:W-:-:S03]  /*281c0*/  ULDC.64 UR4, c[0x0][0x2e0] ;  /* 0x0000b80000047ab9 */ /* 0x000fc60000000a00 */
[----:B------:R-:W-:Y:S02]  /*281d0*/  IMAD.IADD R3, R3, 0x1, R0 ;  /* 0x0000000103037824 */ /* 0x000fe400078e0200 */
[----:B------:R-:W-:Y:S02]  /*281e0*/  IMAD R0, R21, UR4, RZ ;  /* 0x0000000415007c24 */ /* 0x000fe4000f8e02ff */
[----:B------:R-:W3:Y:S01]  /*281f0*/  S2R R21, SR_TID.X ;  /* 0x0000000000157919 */ /* 0x000ee20000002100 */
[----:B------:R-:W-:-:S04]  /*28200*/  IMAD.WIDE.U32 R2, R27, UR4, R2 ;  /* 0x000000041b027c25 */ /* 0x000fc8000f8e0002 */
[----:B------:R-:W-:Y:S01]  /*28210*/  IMAD R0, R27, UR5, R0 ;  /* 0x000000051b007c24 */ /* 0x000fe2000f8e0200 */
[----:B------:R-:W-:-:S03]  /*28220*/  ULDC.64 UR4, c[0x0][0x2d0] ;  /* 0x0000b40000047ab9 */ /* 0x000fc60000000a00 */
[----:B------:R-:W-:Y:S02]  /*28230*/  IMAD.IADD R3, R3, 0x1, R0 ;  /* 0x0000000103037824 */ /* 0x000fe400078e0200 */
[----:B------:R-:W4:Y:S01]  /*28240*/  @P0 LDC R0, c[0x0][0x450] ;  /* 0x00011400ff000b82 */ /* 0x000f220000000800 */
[----:B--2---:R-:W-:-:S04]  /*28250*/  LOP3.LUT R20, R20, 0x7f, RZ, 0xc0, !PT ;  /* 0x0000007f14147812 */ /* 0x004fc800078ec0ff */
[----:B------:R-:W-:Y:S01]  /*28260*/  SHF.R.U32.HI R20, RZ, 0x2, R20 ;  /* 0x00000002ff147819 */ /* 0x000fe20000011614 */
[----:B---3--:R-:W-:-:S05]  /*28270*/  IMAD.SHL.U32 R21, R21, 0x20, RZ ;  /* 0x0000002015157824 */ /* 0x008fca00078e00ff */
[----:B------:R-:W-:-:S04]  /*28280*/  LOP3.LUT R21, R21, 0x60, RZ, 0xc0, !PT ;  /* 0x0000006015157812 */ /* 0x000fc800078ec0ff */
[----:B------:R-:W-:-:S05]  /*28290*/  LOP3.LUT R20, R20, R21, RZ, 0xfc, !PT ;  /* 0x0000001514147212 */ /* 0x000fca00078efcff */
[----:B------:R-:W-:-:S04]  /*282a0*/  IMAD.IADD R5, R20, 0x1, R25 ;  /* 0x0000000114057824 */ /* 0x000fc800078e0219 */
[----:B0-----:R-:W-:-:S04]  /*282b0*/  @P0 IMAD.HI.U32 R6, R5, R6, RZ ;  /* 0x0000000605060227 */ /* 0x001fc800078e00ff */
[----:B------:R-:W-:Y:S01]  /*282c0*/  IMAD.MOV.U32 R4, RZ, RZ, R5 ;  /* 0x000000ffff047224 */ /* 0x000fe200078e0005 */
[----:B----4-:R-:W-:Y:S01]  /*282d0*/  @P0 SHF.R.U32.HI R4, RZ, R0, R6 ;  /* 0x00000000ff040219 */ /* 0x010fe20000011606 */
        /* <DEDUP_REMOVED lines=25> */
[----:B------:R-:W-:Y:S02]  /*28470*/  IMAD R35, R35, R7, RZ ;  /* 0x0000000723237224 */ /* 0x000fe400078e02ff */
        /* <DEDUP_REMOVED lines=34> */
[----:B------:R-:W-:Y:S04]  /*286a0*/  @!P2 LDGSTS.E.BYPASS.LTC128B.128 [R8+0x19400], desc[UR42][R2.64], !P3 ;  /* 0x194000000208afae */ /* 0x000fe8000d901d6a */
[----:B------:R-:W-:Y:S04]  /*286b0*/  @!P2 LDGSTS.E.BYPASS.LTC128B.128 [R8+0x1b400], desc[UR42][R2.64+0x40], !P0 ;  /* 0x1b4000400208afae */ /* 0x000fe8000c101d6a */
[----:B------:R0:W-:Y:S04]  /*286c0*/  @!P2 LDGSTS.E.BYPASS.LTC128B.128 [R8+0x1d400], desc[UR42][R2.64+0x80], !P1 ;  /* 0x1d4000800208afae */ /* 0x0001e8000c901d6a */
[----:B0-2---:R0:W1:Y:S02]  /*286d0*/  SHFL.IDX PT, R2, R4, 0x3, 0x1c1f ;  /* 0x007c1f0004027f89 */ /* 0x00506400000e0000 */
.L_x_5736:
[----:B------:R-:W-:Y:S01]  /*286e0*/  VIADD R25, R25, 0x60 ;  /* 0x0000006019197836 */ /* 0x000fe20000000000 */
[----:B------:R-:W-:Y:S04]  /*286f0*/  BSSY B0, `(.L_x_5532) ;  /* 0x000000b000007945 */ /* 0x000fe80003800000 */
[----:B------:R-:W-:-:S13]  /*28700*/  ISETP.GE.AND P2, PT, R25, R35, PT ;  /* 0x000000231900720c */ /* 0x000fda0003f46270 */
[----:B------:R-:W-:Y:S05]  /*28710*/  @P2 BRA `(.L_x_5533) ;  /* 0x0000000000202947 */ /* 0x000fea0003800000 */
[----:B-1----:R-:W-:-:S05]  /*28720*/  IADD3 R2, P2, R32, R2, RZ ;  /* 0x0000000220027210 */ /* 0x002fca0007f5e0ff */
[----:B------:R-:W-:-:S05]  /*28730*/  IMAD.X R3, RZ, RZ, R0, P2 ;  /* 0x000000ffff037224 */ /* 0x000fca00010e0600 */
[----:B------:R-:W-:Y:S01]  /*28740*/  @!PT LDS RZ, [RZ] ;  /* 0x00000000fffff984 */ /* 0x000fe20000000800 */
[----:B------:R-:W-:Y:S01]  /*28750*/  @!PT LDS RZ, [RZ] ;  /* 0x00000000fffff984 */ /* 0x000fe20000000800 */
[----:B------:R-:W-:Y:S01]  /*28760*/  @!PT LDS RZ, [RZ] ;  /* 0x00000000fffff984 */ /* 0x000fe20000000800 */
[----:B------:R2:W-:Y:S04]  /*28770*/  LDGSTS.E.BYPASS.LTC128B.128 [R8+0x19c00], desc[UR42][R2.64], !P3 ;  /* 0x19c0000002087fae */ /* 0x0005e8000d901d6a */
[----:B------:R2:W-:Y:S04]  /*28780*/  LDGSTS.E.BYPASS.LTC128B.128 [R8+0x1bc00], desc[UR42][R2.64+0x40], !P0 ;  /* 0x1bc0004002087fae */ /* 0x0005e8000c101d6a */
[----:B------:R2:W-:Y:S02]  /*28790*/  LDGSTS.E.BYPASS.LTC128B.128 [R8+0x1dc00], desc[UR42][R2.64+0x80], !P1 ;  /* 0x1dc0008002087fae */ /* 0x0005e4000c901d6a */
.L_x_5533:
[----:B------:R-:W-:Y:S05]  /*287a0*/  BSYNC B0 ;  /* 0x0000000000007941 */ /* 0x000fea0003800000 */
.L_x_5532:
[----:B------:R-:W-:Y:S01]  /*287b0*/  NOP ;  /* 0x0000000000007918 */ /* 0x000fe20000000000 */
[----:B------:R-:W-:-:S13]  /*287c0*/  PLOP3.LUT P0, PT, PT, PT, PT, 0x80, 0x0 ;  /* 0x000000000000781c */ /* 0x000fda0003f0f070 */
.L_x_5534:
[----:B------:R-:W-:Y:S02]  /*287d0*/  PLOP3.LUT P1, PT, P1, P0, PT, 0xa2, 0x0 ;  /* 0x000000000000781c */ /* 0x000fe40000f21472 */
[----:B------:R-:W-:-:S08]  /*287e0*/  @P0 R2UR P1, UR4, R23 ;  /* 0x00000000170402ca */ /* 0x000fd00000020000 */
[----:B------:R-:W-:-:S05]  /*287f0*/  @P0 PLOP3.LUT P0, PT, P1, PT, PT, 0x80, 0x0 ;  /* 0x000000000000081c */ /* 0x000fca0000f0f070 */
[----:B------:R-:W-:Y:S01]  /*28800*/  @!P1 SYNCS.ARRIVE.TRANS64.RED.A0T1 RZ, [UR4+0x2a800], RZ ;  /* 0x02a800ffffff99a7 */ /* 0x000fe20008200404 */
[----:B------:R-:W-:Y:S07]  /*28810*/  @!P1 ARRIVES.LDGSTSBAR.64.TRANSCNT [UR4+0x2a800] ;  /* 0x02a80000ff0099b0 */ /* 0x000fee0008000a84 */
[----:B------:R-:W-:Y:S05]  /*28820*/  @P0 BRA.U.ANY `(.L_x_5534) ;  /* 0xfffffffd00e80947 */ /* 0x000fea000393ffff */
[----:B-12---:R-:W2:Y:S02]  /*28830*/  LDL.LU R2, [R1+0x30] ;  /* 0x0000300001027983 */ /* 0x006ea40000300800 */
        /* <DEDUP_REMOVED lines=9> */
[----:B------:R-:W2:Y:S03]  /*288d0*/  SYNCS.PHASECHK.TRANS64.TRYWAIT P0, [R23+URZ+0x2a820], R0 ;  /* 0x02a82000170075a7 */ /* 0x000ea6000800017f */
[----:B-12---:R-:W-:Y:S05]  /*288e0*/  @!P0 BRA `(.L_x_5536) ;  /* 0x0000006c00cc8947 */ /* 0x006fea0003800000 */
.L_x_5737:
[----:B------:R-:W-:Y:S05]  /*288f0*/  BSYNC B0 ;  /* 0x0000000000007941 */ /* 0x000fea0003800000 */
.L_x_5535:
[----:B------:R-:W2:Y:S02]  /*28900*/  LDL.LU R2, [R1+0x28] ;  /* 0x0000280001027983 */ /* 0x000ea40000300800 */
[----:B--2---:R-:W-:-:S05]  /*28910*/  VIADD R21, R2, 0xfffffffe ;  /* 0xfffffffe02157836 */ /* 0x004fca0000000000 */
[----:B------:R-:W-:-:S13]  /*28920*/  ISETP.GE.AND P0, PT, R21, R37, PT ;  /* 0x000000251500720c */ /* 0x000fda0003f06270 */
[----:B------:R-:W-:Y:S05]  /*28930*/  @!P0 BRA `(.L_x_5537) ;  /* 0x0000001400648947 */ /* 0x000fea0003800000 */
[----:B------:R-:W-:Y:S02]  /*28940*/  IMAD.MOV.U32 R5, RZ, RZ, R24 ;  /* 0x000000ffff057224 */ /* 0x000fe400078e0018 */
[----:B------:R-:W-:-:S07]  /*28950*/  IMAD.MOV.U32 R6, RZ, RZ, R28 ;  /* 0x000000ffff067224 */ /* 0x000fce00078e001c */
.L_x_5557:
[----:B--2---:R-:W2:Y:S01]  /*28960*/  LDC R7, c[0x0][0x430] ;  /* 0x00010c00ff077b82 */ /* 0x004ea20000000800 */
[----:B-1----:R-:W1:Y:S01]  /*28970*/  S2R R2, SR_TID.X ;  /* 0x0000000000027919 */ /* 0x002e620000002100 */
[----:B------:R-:W-:Y:S05]  /*28980*/  YIELD ;  /* 0x0000000000007946 */ /* 0x000fea0003800000 */
[----:B------:R-:W-:Y:S01]  /*28990*/  ULDC.64 UR4, c[0x0][0x428] ;  /* 0x00010a0000047ab9 */ /* 0x000fe20000000a00 */
[----:B--2---:R-:W-:Y:S02]  /*289a0*/  ISETP.NE.AND P0, PT, R7, 0x1, PT ;  /* 0x000000010700780c */ /* 0x004fe40003f05270 */
[C---:B-1----:R-:W-:Y:S01]  /*289b0*/  LOP3.LUT R0, R2.reuse, 0x7f, RZ, 0xc0, !PT ;  /* 0x0000007f02007812 */ /* 0x042fe200078ec0ff */
[----:B------:R-:W-:-:S10]  /*289c0*/  IMAD.SHL.U32 R2, R2, 0x20, RZ ;  /* 0x0000002002027824 */ /* 0x000fd400078e00ff */
[----:B0-----:R-:W0:Y:S01]  /*289d0*/  @P0 LDC R4, c[0x0][0x434] ;  /* 0x00010d00ff040b82 */ /* 0x001e220000000800 */
        /* <DEDUP_REMOVED lines=9> */
[----:B------:R-:W-:Y:S01]  /*28a70*/  IMAD R7, R7, R0, R3 ;  /* 0x0000000007077224 */ /* 0x000fe200078e0203 */
        /* <DEDUP_REMOVED lines=15> */
[----:B------:R-:W-:-:S02]  /*28b70*/  ISETP.GT.AND P1, PT, R0, R37, PT ;  /* 0x000000250000720c */ /* 0x000fc40003f24270 */
[----:B------:R-:W-:Y:S02]  /*28b80*/  SEL R28, RZ, 0x1, P0 ;  /* 0x00000001ff1c7807 */ /* 0x000fe40000000000 */
[----:B------:R-:W-:Y:S02]  /*28b90*/  SEL R24, R24, RZ, P0 ;  /* 0x000000ff18187207 */ /* 0x000fe40000000000 */
[----:B------:R-:W-:Y:S02]  /*28ba0*/  LOP3.LUT R28, R6, R28, RZ, 0x3c, !PT ;  /* 0x0000001c061c7212 */ /* 0x000fe400078e3cff */
[----:B--2---:R-:W-:Y:S01]  /*28bb0*/  SHF.R.S32.HI R10, RZ, 0x1f, R8 ;  /* 0x0000001fff0a7819 */ /* 0x004fe20000011408 */
[----:B------:R-:W-:Y:S06]  /*28bc0*/  @!P2 BRA `(.L_x_5538) ;  /* 0x000000000004a947 */ /* 0x000fec0003800000 */
[----:B------:R-:W-:Y:S01]  /*28bd0*/  BPT.TRAP 0x1 ;  /* 0x000000040000795c */ /* 0x000fe20000300000 */
.L_x_5538:
[----:B------:R-:W-:Y:S01]  /*28be0*/  IMAD R4, R24, 0x8, R23 ;  /* 0x0000000818047824 */ /* 0x000fe200078e0217 */
[----:B------:R-:W-:Y:S01]  /*28bf0*/  SHF.L.U32 R20, R28, 0x1f, RZ ;  /* 0x0000001f1c147819 */ /* 0x000fe200000006ff */
[----:B------:R-:W-:Y:S01]  /*28c00*/  BSSY B0, `(.L_x_5539) ;  /* 0x0000004000007945 */ /* 0x000fe20003800000 */
[----:B------:R-:W-:Y:S02]  /*28c10*/  SHF.R.S32.HI R9, RZ, 0x1f, R7 ;  /* 0x0000001fff097819 */ /* 0x000fe40000011407 */
[----:B------:R-:W0:Y:S02]  /*28c20*/  SYNCS.PHASECHK.TRANS64.TRYWAIT P0, [R4+URZ+0x2a880], R20 ;  /* 0x02a88014040075a7 */ /* 0x000e24000800017f */
[----:B0-----:R-:W-:Y:S05]  /*28c30*/  @!P0 BRA `(.L_x_5540) ;  /* 0x0000006c000c8947 */ /* 0x001fea0003800000 */
.L_x_5738:
[----:B------:R-:W-:Y:S05]  /*28c40*/  BSYNC B0 ;  /* 0x0000000000007941 */ /* 0x000fea0003800000 */
.L_x_5539:
[----:B------:R-:W2:Y:S01]  /*28c50*/  LDL R14, [R1+0x10] ;  /* 0x00001000010e7983 */ /* 0x000ea20000100800 */
[----:B------:R-:W-:Y:S01]  /*28c60*/  ULDC.64 UR4, c[0x0][0x328] ;  /* 0x0000ca0000047ab9 */ /* 0x000fe20000000a00 */
[----:B------:R-:W1:Y:S01]  /*28c70*/  LDC R11, c[0x0][0x2f4] ;  /* 0x0000bd00ff0b7b82 */ /* 0x000e620000000800 */
[----:B------:R-:W-:Y:S01]  /*28c80*/  IMAD R0, R9, UR4, RZ ;  /* 0x0000000409007c24 */ /* 0x000fe2000f8e02ff */
[----:B------:R-:W-:Y:S01]  /*28c90*/  ULDC.64 UR6, c[0x0][0x318] ;  /* 0x0000c60000067ab9 */ /* 0x000fe20000000a00 */
[C---:B------:R-:W-:Y:S01]  /*28ca0*/  IMAD.WIDE.U32 R2, R7.reuse, UR4, RZ ;  /* 0x0000000407027c25 */ /* 0x040fe2000f8e00ff */
        /* <DEDUP_REMOVED lines=10> */
[----:B------:R-:W-:Y:S02]  /*28d50*/  IADD3 R3, R3, R0, RZ ;  /* 0x0000000003037210 */ /* 0x000fe40007ffe0ff */
[C---:B------:R-:W-:Y:S01]  /*28d60*/  IMAD R27, R18.reuse, UR5, R27 ;  /* 0x00000005121b7c24 */ /* 0x040fe2000f8e021b */
[-C--:B-1----:R-:W-:Y:S01]  /*28d70*/  ISETP.GE.AND P2, PT, R13, R11.reuse, PT ;  /* 0x0000000b0d00720c */ /* 0x082fe20003f46270 */
[----:B------:R-:W-:Y:S01]  /*28d80*/  IMAD.WIDE.U32 R2, R18, UR4, R2 ;  /* 0x0000000412027c25 */ /* 0x000fe2000f8e0002 */
[----:B------:R-:W-:Y:S01]  /*28d90*/  UMOV UR4, 0xffffffff ;  /* 0xffffffff00047882 */ /* 0x000fe20000000000 */
[----:B------:R-:W-:-:S02]  /*28da0*/  ISETP.GE.AND P3, PT, R12, R11, PT ;  /* 0x0000000b0c00720c */ /* 0x000fc40003f66270 */
[----:B------:R-:W-:Y:S02]  /*28db0*/  ISETP.GE.AND P4, PT, R32, R11, PT ;  /* 0x0000000b2000720c */ /* 0x000fe40003f86270 */
        /* <DEDUP_REMOVED lines=28> */
.L_x_5748:
        /* <DEDUP_REMOVED lines=10> */
.L_x_5542:
        /* <DEDUP_REMOVED lines=11> */
.L_x_5543:
[----:B------:R2:W-:Y:S01]  /*290d0*/  SYNCS.ARRIVE.TRANS64.A1T0 RZ, [R4+URZ+0x2a870], RZ ;  /* 0x02a870ff04ff79a7 */ /* 0x0005e2000810003f */
[----:B------:R-:W-:Y:S05]  /*290e0*/  @!P3 BRA `(.L_x_5544) ;  /* 0x000000000004b947 */ /* 0x000fea0003800000 */
[----:B------:R-:W-:Y:S01]  /*290f0*/  BPT.TRAP 0x1 ;  /* 0x000000040000795c */ /* 0x000fe20000300000 */
.L_x_5544:
[----:B------:R-:W3:Y:S01]  /*29100*/  SYNCS.PHASECHK.TRANS64.TRYWAIT P0, [R4+URZ+0x2a840], R20 ;  /* 0x02a84014040075a7 */ /* 0x000ee2000800017f */
[----:B------:R-:W-:Y:S04]  /*29110*/  BSSY B0, `(.L_x_5545) ;  /* 0x0000002000007945 */ /* 0x000fe80003800000 */
[----:B---3--:R-:W-:Y:S05]  /*29120*/  @!P0 BRA `(.L_x_5546) ;  /* 0x0000006c00188947 */ /* 0x008fea0003800000 */
.L_x_5749:
[----:B------:R-:W-:Y:S05]  /*29130*/  BSYNC B0 ;  /* 0x0000000000007941 */ /* 0x000fea0003800000 */
.L_x_5545:
[----:B------:R-:W-:Y:S01]  /*29140*/  ULDC.64 UR4, c[0x0][0x300] ;  /* 0x0000c00000047ab9 */ /* 0x000fe20000000a00 */
[----:B------:R-:W4:Y:S01]  /*29150*/  LDC R11, c[0x0][0x2f4] ;  /* 0x0000bd00ff0b7b82 */ /* 0x000f220000000800 */
        /* <DEDUP_REMOVED lines=46> */
.L_x_5759:
        /* <DEDUP_REMOVED lines=10> */
.L_x_5548:
        /* <DEDUP_REMOVED lines=11> */
.L_x_5549:
[----:B------:R-:W-:Y:S01]  /*29590*/  IMAD.U32 R0, RZ, RZ, UR37 ;  /* 0x00000025ff007e24 */ /* 0x000fe2000f8e00ff */
[----:B------:R0:W-:Y:S04]  /*295a0*/  SYNCS.ARRIVE.TRANS64.A1T0 RZ, [R4+URZ+0x2a830], RZ ;  /* 0x02a830ff04ff79a7 */ /* 0x0001e8000810003f */
[----:B------:R-:W-:-:S13]  /*295b0*/  ISETP.NE.AND P0, PT, R0, 0x3, PT ;  /* 0x000000030000780c */ /* 0x000fda0003f05270 */
[----:B0-----:R-:W-:Y:S05]  /*295c0*/  @!P0 BRA `(.L_x_5550) ;  /* 0x0000000000048947 */ /* 0x001fea0003800000 */
[----:B------:R-:W-:Y:S01]  /*295d0*/  BPT.TRAP 0x1 ;  /* 0x000000040000795c */ /* 0x000fe20000300000 */
.L_x_5550:
[----:B------:R-:W-:Y:S01]  /*295e0*/  LOP3.LUT R2, R6, 0x1, RZ, 0x3c, !PT ;  /* 0x0000000106027812 */ /* 0x000fe200078e3cff */
[----:B------:R-:W-:Y:S01]  /*295f0*/  IMAD R0, R5, 0x8, R23 ;  /* 0x0000000805007824 */ /* 0x000fe200078e0217 */
[----:B------:R-:W-:Y:S02]  /*29600*/  BSSY B0, `(.L_x_5551) ;  /* 0x0000004000007945 */ /* 0x000fe40003800000 */
[----:B------:R-:W-:-:S04]  /*29610*/  SHF.L.U32 R2, R2, 0x1f, RZ ;  /* 0x0000001f02027819 */ /* 0x000fc800000006ff */
[----:B------:R-:W0:Y:S02]  /*29620*/  SYNCS.PHASECHK.TRANS64.TRYWAIT P2, [R0+URZ+0x2a870], R2 ;  /* 0x02a87002000075a7 */ /* 0x000e24000804017f */
[----:B0-----:R-:W-:Y:S05]  /*29630*/  @!P2 BRA `(.L_x_5552) ;  /* 0x0000006c0018a947 */ /* 0x001fea0003800000 */
.L_x_5760:
[----:B------:R-:W-:Y:S05]  /*29640*/  BSYNC B0 ;  /* 0x0000000000007941 */ /* 0x000fea0003800000 */
.L_x_5551:
[----:B------:R-:W-:-:S05]  /*29650*/  IMAD.U32 R3, RZ, RZ, UR39 ;  /* 0x00000027ff037e24 */ /* 0x000fca000f8e00ff */
[----:B------:R-:W-:-:S13]  /*29660*/  ISETP.NE.AND P2, PT, R3, 0x3, PT ;  /* 0x000000030300780c */ /* 0x000fda0003f45270 */
[----:B------:R-:W-:Y:S05]  /*29670*/  @!P2 BRA `(.L_x_5553) ;  /* 0x000000000004a947 */ /* 0x000fea0003800000 */
[----:B------:R-:W-:Y:S01]  /*29680*/  BPT.TRAP 0x1 ;  /* 0x000000040000795c */ /* 0x000fe20000300000 */
.L_x_5553:
[----:B------:R-:W-:Y:S01]  /*29690*/  SHF.L.U32 R3, R6, 0x1f, RZ ;  /* 0x0000001f06037819 */ /* 0x000fe200000006ff */
[----:B------:R-:W-:-:S03]  /*296a0*/  IMAD R2, R5, 0x6000, RZ ;  /* 0x0000600005027824 */ /* 0x000fc600078e02ff */
[----:B------:R-:W0:Y:S02]  /*296b0*/  SYNCS.PHASECHK.TRANS64.TRYWAIT P2, [R0+URZ+0x2a860], R3 ;  /* 0x02a86003000075a7 */ /* 0x000e24000804017f */
[----:B0-----:R-:W-:Y:S05]  /*296c0*/  @!P2 BRA `(.L_x_5554) ;  /* 0x0000006c0008a947 */ /* 0x001fea0003800000 */
.L_x_5761:
[----:B------:R-:W5:Y:S04]  /*296d0*/  LDL R12, [R1+0xc] ;  /* 0x00000c00010c7983 */ /* 0x000f680000100800 */
[----:B------:R-:W5:Y:S01]  /*296e0*/  LDL R13, [R1+0x8] ;  /* 0x00000800010d7983 */ /* 0x000f620000100800 */
[----:B------:R-:W-:Y:S01]  /*296f0*/  LOP3.LUT R3, R2, R22, RZ, 0xfc, !PT ;  /* 0x0000001602037212 */ /* 0x000fe200078efcff */
[----:B------:R-:W-:Y:S05]  /*29700*/  WARPSYNC.ALL ;  /* 0x0000000000007948 */ /* 0x000fea0003800000 */
[----:B------:R-:W-:Y:S01]  /*29710*/  IMAD.IADD R3, R23, 0x1, R3 ;  /* 0x0000000117037824 */ /* 0x000fe200078e0203 */
[----:B------:R-:W5:Y:S04]  /*29720*/  LDL R14, [R1+0x4] ;  /* 0x00000400010e7983 */ /* 0x000f680000100800 */
[----:B--234-:R-:W0:Y:S02]  /*29730*/  LDSM.16.MT88.4 R4, [R3+0xc400] ;  /* 0x00c400000304783b */ /* 0x01ce240000004200 */
[----:B0-----:R-:W-:-:S02]  /*29740*/  PRMT R8, R4, 0x6420, R5 ;  /* 0x0000642004087816 */ /* 0x001fc40000000005 */
[----:B------:R-:W-:Y:S01]  /*29750*/  PRMT R9, R4, 0x7531, R5 ;  /* 0x0000753104097816 */ /* 0x000fe20000000005 */
[----:B------:R-:W-:Y:S01]  /*29760*/  VIADD R4, R2, 0x2000 ;  /* 0x0000200002047836 */ /* 0x000fe20000000000 */
[C-C-:B------:R-:W-:Y:S02]  /*29770*/  PRMT R10, R6.reuse, 0x6420, R7.reuse ;  /* 0x00006420060a7816 */ /* 0x140fe40000000007 */
[----:B------:R-:W-:Y:S02]  /*29780*/  PRMT R11, R6, 0x7531, R7 ;  /* 0x00007531060b7816 */ /* 0x000fe40000000007 */
[----:B------:R-:W-:-:S05]  /*29790*/  LOP3.LUT R4, R4, R22, RZ, 0xfc, !PT ;  /* 0x0000001604047212 */ /* 0x000fca00078efcff */
[----:B------:R-:W-:Y:S01]  /*297a0*/  IMAD.IADD R4, R23, 0x1, R4 ;  /* 0x0000000117047824 */ /* 0x000fe200078e0204 */
[----:B-----5:R-:W-:-:S05]  /*297b0*/  IADD3 R3, R17, R2, R12 ;  /* 0x0000000211037210 */ /* 0x020fca0007ffe00c */
[----:B------:R-:W-:Y:S04]  /*297c0*/  STSM.16.M88.4 [R3], R8 ;  /* 0x0000000803007844 */ /* 0x000fe80000000200 */
[----:B------:R-:W0:Y:S02]  /*297d0*/  LDSM.16.MT88.4 R4, [R4+0xc400] ;  /* 0x00c400000404783b */ /* 0x000e240000004200 */
[C-C-:B0-----:R-:W-:Y:S02]  /*297e0*/  PRMT R8, R4.reuse, 0x6420, R5.reuse ;  /* 0x0000642004087816 */ /* 0x141fe40000000005 */
[----:B------:R-:W-:Y:S01]  /*297f0*/  PRMT R9, R4, 0x7531, R5 ;  /* 0x0000753104097816 */ /* 0x000fe20000000005 */
[----:B------:R-:W-:-:S05]  /*29800*/  VIADD R4, R2, 0x4000 ;  /* 0x0000400002047836 */ /* 0x000fca0000000000 */
        /* <DEDUP_REMOVED lines=16> */
[----:B------:R-:W3:Y:S01]  /*29910*/  LDL R13, [R1+0x14] ;  /* 0x00001400010d7983 */ /* 0x000ee20000100800 */
[C-C-:B--2---:R-:W-:Y:S02]  /*29920*/  PRMT R8, R4.reuse, 0x6420, R5.reuse ;  /* 0x0000642004087816 */ /* 0x144fe40000000005 */
[----:B------:R-:W-:Y:S02]  /*29930*/  PRMT R9, R4, 0x7531, R5 ;  /* 0x0000753104097816 */ /* 0x000fe40000000005 */
[----:B------:R-:W-:-:S02]  /*29940*/  PRMT R10, R6, 0x6420, R7 ;  /* 0x00006420060a7816 */ /* 0x000fc40000000007 */
[----:B------:R-:W-:Y:S02]  /*29950*/  PRMT R11, R6, 0x7531, R7 ;  /* 0x00007531060b7816 */ /* 0x000fe40000000007 */
        /* <DEDUP_REMOVED lines=45> */
[----:B---3--:R-:W-:Y:S02]  /*29c30*/  IADD3 R3, R17, R13, R2 ;  /* 0x0000000d11037210 */ /* 0x008fe40007ffe002 */
        /* <DEDUP_REMOVED lines=30> */
.L_x_5555:
[----:B--2---:R2:W-:Y:S01]  /*29e20*/  SYNCS.ARRIVE.TRANS64.A1T0 RZ, [R0+URZ+0x2a850], RZ ;  /* 0x02a850ff00ff79a7 */ /* 0x0045e2000810003f */
[----:B------:R-:W-:Y:S06]  /*29e30*/  BAR.SYNC.DEFER_BLOCKING 0x2, 0x80 ;  /* 0x0082000000007b1d */ /* 0x000fec0000010000 */
[----:B------:R-:W-:Y:S05]  /*29e40*/  @!P0 BRA `(.L_x_5556) ;  /* 0x0000000000048947 */ /* 0x000fea0003800000 */
[----:B------:R-:W-:Y:S01]  /*29e50*/  BPT.TRAP 0x1 ;  /* 0x000000040000795c */ /* 0x000fe20000300000 */
.L_x_5556:
[----:B------:R-:W3:Y:S01]  /*29e60*/  LDL R2, [R1] ;  /* 0x0000000001027983 */ /* 0x000ee20000100800 */
[----:B--2---:R-:W-:Y:S02]  /*29e70*/  VIADD R0, R0, 0x2a880 ;  /* 0x0002a88000007836 */ /* 0x004fe40000000000 */
[----:B------:R-:W-:Y:S02]  /*29e80*/  IMAD.MOV.U32 R5, RZ, RZ, R24 ;  /* 0x000000ffff057224 */ /* 0x000fe400078e0018 */
[----:B------:R-:W-:Y:S01]  /*29e90*/  IMAD.MOV.U32 R6, RZ, RZ, R28 ;  /* 0x000000ffff067224 */ /* 0x000fe200078e001c */
[----:B---3--:R-:W-:-:S04]  /*29ea0*/  PRMT R0, R2, 0x654, R0 ;  /* 0x0000065402007816 */ /* 0x008fc80000000000 */
[----:B------:R2:W-:Y:S01]  /*29eb0*/  SYNCS.ARRIVE.TRANS64.RED.A1T0 RZ, [R0+URZ], RZ ;  /* 0x000000ff00ff79a7 */ /* 0x0005e2000810043f */
[----:B------:R-:W-:Y:S05]  /*29ec0*/  @P1 BRA `(.L_x_5557) ;  /* 0xffffffe800a41947 */ /* 0x000fea000383ffff */
.L_x_5537:
[----:B-12---:R-:W1:Y:S01]  /*29ed0*/  S2R R0, SR_TID.X ;  /* 0x0000000000007919 */ /* 0x006e620000002100 */
[----:B------:R-:W-:Y:S01]  /*29ee0*/  BSSY B0, `(.L_x_5558) ;  /* 0x0000012000007945 */ /* 0x000fe20003800000 */
[----:B-1----:R-:W-:Y:S01]  /*29ef0*/  LOP3.LUT R2, R0, 0x7f, RZ, 0xc0, !PT ;  /* 0x0000007f00027812 */ /* 0x002fe200078ec0ff */
[----:B------:R-:W-:-:S03]  /*29f00*/  IMAD.U32 R0, RZ, RZ, UR37 ;  /* 0x00000025ff007e24 */ /* 0x000fc6000f8e00ff */
[----:B------:R-:W-:Y:S02]  /*29f10*/  ISETP.NE.AND P1, PT, R2, RZ, PT ;  /* 0x000000ff0200720c */ /* 0x000fe40003f25270 */
[----:B------:R-:W-:-:S11]  /*29f20*/  ISETP.NE.AND P0, PT, R0, 0x3, PT ;  /* 0x000000030000780c */ /* 0x000fd60003f05270 */
[----:B------:R-:W-:Y:S05]  /*29f30*/  @P1 BRA `(.L_x_5559) ;  /* 0x0000000000301947 */ /* 0x000fea0003800000 */
[----:B0-----:R-:W0:Y:S01]  /*29f40*/  S2R R3, SR_LANEID ;  /* 0x0000000000037919 */ /* 0x001e220000000000 */
[----:B------:R-:W-:Y:S02]  /*29f50*/  VOTEU.ANY UR4, UPT, PT ;  /* 0x0000000000047886 */ /* 0x000fe400038e0100 */
[----:B------:R-:W0:Y:S08]  /*29f60*/  FLO.U32 R0, UR4 ;  /* 0x0000000400007d00 */ /* 0x000e3000080e0000 */
[----:B------:R-:W1:Y:S01]  /*29f70*/  POPC R5, UR4 ;  /* 0x0000000400057d09 */ /* 0x000e620008000000 */
[----:B0-----:R-:W-:-:S02]  /*29f80*/  ISETP.EQ.U32.AND P1, PT, R0, R3, PT ;  /* 0x000000030000720c */ /* 0x001fc40003f22070 */
[----:B------:R-:W1:Y:S11]  /*29f90*/  LDC.64 R2, c[0x0][0xc60] ;  /* 0x00031800ff027b82 */ /* 0x000e760000000a00 */
[----:B-1----:R-:W2:Y:S01]  /*29fa0*/  @P1 ATOMG.E.ADD.STRONG.GPU PT, R3, desc[UR42][R2.64], R5 ;  /* 0x00000005020319a8 */ /* 0x002ea200081ee1ea */
[----:B------:R-:W0:Y:S02]  /*29fb0*/  S2R R4, SR_LTMASK ;  /* 0x0000000000047919 */ /* 0x000e240000003900 */
[----:B0-----:R-:W-:-:S04]  /*29fc0*/  LOP3.LUT R4, R4, UR4, RZ, 0xc0, !PT ;  /* 0x0000000404047c12 */ /* 0x001fc8000f8ec0ff */
[----:B------:R-:W0:Y:S01]  /*29fd0*/  POPC R7, R4 ;  /* 0x0000000400077309 */ /* 0x000e220000000000 */
[----:B--2---:R-:W0:Y:S02]  /*29fe0*/  SHFL.IDX PT, R0, R3, R0, 0x1f ;  /* 0x00001f0003007589 */ /* 0x004e2400000e0000 */
[----:B0-----:R-:W-:-:S07]  /*29ff0*/  IADD3 R16, R0, UR38, R7 ;  /* 0x0000002600107c10 */ /* 0x001fce000fffe007 */
.L_x_5559:
[----:B------:R-:W-:Y:S05]  /*2a000*/  BSYNC B0 ;  /* 0x0000000000007941 */ /* 0x000fea0003800000 */
.L_x_5558:
[----:B------:R-:W-:Y:S05]  /*2a010*/  @!P0 BRA `(.L_x_5560) ;  /* 0x0000000000048947 */ /* 0x000fea0003800000 */
[----:B------:R-:W-:Y:S01]  /*2a020*/  BPT.TRAP 0x1 ;  /* 0x000000040000795c */ /* 0x000fe20000300000 */
.L_x_5560:
[----:B0-----:R-:W-:Y:S01]  /*2a030*/  LOP3.LUT R3, R28, 0x1, RZ, 0x3c, !PT ;  /* 0x000000011c037812 */ /* 0x001fe200078e3cff */
[----:B------:R-:W-:Y:S01]  /*2a040*/  IMAD R2, R24, 0x8, R23 ;  /* 0x0000000818027824 */ /* 0x000fe200078e0217 */
[----:B------:R-:W-:Y:S02]  /*2a050*/  BSSY B0, `(.L_x_5561) ;  /* 0x0000004000007945 */ /* 0x000fe40003800000 */
[----:B------:R-:W-:-:S04]  /*2a060*/  SHF.L.U32 R3, R3, 0x1f, RZ ;  /* 0x0000001f03037819 */ /* 0x000fc800000006ff */
[----:B------:R-:W0:Y:S02]  /*2a070*/  SYNCS.PHASECHK.TRANS64.TRYWAIT P1, [R2+URZ+0x2a870], R3 ;  /* 0x02a87003020075a7 */ /* 0x000e24000802017f */
[----:B0-----:R-:W-:Y:S05]  /*2a080*/  @!P1 BRA `(.L_x_5562) ;  /* 0x0000006000ac9947 */ /* 0x001fea0003800000 */
.L_x_5762:
[----:B------:R-:W-:Y:S05]  /*2a090*/  BSYNC B0 ;  /* 0x0000000000007941 */ /* 0x000fea0003800000 */
.L_x_5561:
[----:B------:R-:W-:-:S05]  /*2a0a0*/  IMAD.U32 R0, RZ, RZ, UR39 ;  /* 0x00000027ff007e24 */ /* 0x000fca000f8e00ff */
[----:B------:R-:W-:-:S13]  /*2a0b0*/  ISETP.NE.AND P1, PT, R0, 0x3, PT ;  /* 0x000000030000780c */ /* 0x000fda0003f25270 */
[----:B------:R-:W-:Y:S05]  /*2a0c0*/  @!P1 BRA `(.L_x_5563) ;  /* 0x0000000000049947 */ /* 0x000fea0003800000 */
[----:B------:R-:W-:Y:S01]  /*2a0d0*/  BPT.TRAP 0x1 ;  /* 0x000000040000795c */ /* 0x000fe20000300000 */
.L_x_5563:
[----:B0-----:R-:W-:-:S04]  /*2a0e0*/  SHF.L.U32 R3, R28, 0x1f, RZ ;  /* 0x0000001f1c037819 */ /* 0x001fc800000006ff */
[----:B------:R-:W0:Y:S02]  /*2a0f0*/  SYNCS.PHASECHK.TRANS64.TRYWAIT P1, [R2+URZ+0x2a860], R3 ;  /* 0x02a86003020075a7 */ /* 0x000e24000802017f */
[----:B0-----:R-:W-:Y:S05]  /*2a100*/  @!P1 BRA `(.L_x_5564) ;  /* 0x0000006000a09947 */ /* 0x001fea0003800000 */
.L_x_5763:
[----:B------:R-:W2:Y:S04]  /*2a110*/  LDL R13, [R1+0xc] ;  /* 0x00000c00010d7983 */ /* 0x000ea80000100800 */
[----:B------:R-:W3:Y:S01]  /*2a120*/  LDL R14, [R1+0x8] ;  /* 0x00000800010e7983 */ /* 0x000ee20000100800 */
[----:B0-----:R-:W-:Y:S01]  /*2a130*/  IMAD R3, R24, 0x6000, RZ ;  /* 0x0000600018037824 */ /* 0x001fe200078e02ff */
[----:B------:R-:W-:Y:S05]  /*2a140*/  WARPSYNC.ALL ;  /* 0x0000000000007948 */ /* 0x000fea0003800000 */
[----:B------:R-:W-:Y:S01]  /*2a150*/  LOP3.LUT R0, R3, R22, RZ, 0xfc, !PT ;  /* 0x0000001603007212 */ /* 0x000fe200078efcff */
[----:B------:R-:W4:Y:S04]  /*2a160*/  LDL R15, [R1+0x4] ;  /* 0x00000400010f7983 */ /* 0x000f280000100800 */
[----:B------:R-:W-:-:S05]  /*2a170*/  IMAD.IADD R12, R23, 0x1, R0 ;  /* 0x00000001170c7824 */ /* 0x000fca00078e0200 */
[----:B------:R-:W0:Y:S02]  /*2a180*/  LDSM.16.MT88.4 R4, [R12+0xc400] ;  /* 0x00c400000c04783b */ /* 0x000e240000004200 */
[C-C-:B0-----:R-:W-:Y:S02]  /*2a190*/  PRMT R8, R4.reuse, 0x6420, R5.reuse ;  /* 0x0000642004087816 */ /* 0x141fe40000000005 */
[----:B------:R-:W-:Y:S02]  /*2a1a0*/  PRMT R9, R4, 0x7531, R5 ;  /* 0x0000753104097816 */ /* 0x000fe40000000005 */
[----:B------:R-:W-:Y:S02]  /*2a1b0*/  IADD3 R4, R3, 0x2000, RZ ;  /* 0x0000200003047810 */ /* 0x000fe40007ffe0ff */
[----:B------:R-:W-:Y:S02]  /*2a1c0*/  PRMT R10, R6, 0x6420, R7 ;  /* 0x00006420060a7816 */ /* 0x000fe40000000007 */
[----:B------:R-:W-:-:S02]  /*2a1d0*/  LOP3.LUT R4, R4, R22, RZ, 0xfc, !PT ;  /* 0x0000001604047212 */ /* 0x000fc400078efcff */
[----:B------:R-:W-:-:S03]  /*2a1e0*/  PRMT R11, R6, 0x7531, R7 ;  /* 0x00007531060b7816 */ /* 0x000fc60000000007 */
[----:B------:R-:W-:Y:S01]  /*2a1f0*/  IMAD.IADD R4, R23, 0x1, R4 ;  /* 0x0000000117047824 */ /* 0x000fe200078e0204 */
[----:B--2---:R-:W-:-:S05]  /*2a200*/  IADD3 R0, R17, R3, R13 ;  /* 0x0000000311007210 */ /* 0x004fca0007ffe00d */
        /* <DEDUP_REMOVED lines=18> */
[----:B------:R-:W0:Y:S01]  /*2a330*/  LDSM.16.MT88.4 R4, [R12+0xc400] ;  /* 0x00c400000c04783b */ /* 0x000e220000004200 */
[----:B------:R-:W-:Y:S02]  /*2a340*/  LOP3.LUT R13, R22, 0x2800, RZ, 0xfc, !PT ;  /* 0x00002800160d7812 */ /* 0x000fe400078efcff */
[----:B---3--:R-:W-:Y:S02]  /*2a350*/  IADD3 R0, R17, R14, R3 ;  /* 0x0000000e11007210 */ /* 0x008fe40007ffe003 */
[----:B------:R-:W2:Y:S01]  /*2a360*/  LDL R14, [R1+0x14] ;  /* 0x00001400010e7983 */ /* 0x000ea20000100800 */
[----:B0-----:R-:W-:-:S02]  /*2a370*/  PRMT R8, R4, 0x6420, R5 ;  /* 0x0000642004087816 */ /* 0x001fc40000000005 */
[----:B------:R-:W-:Y:S02]  /*2a380*/  PRMT R9, R4, 0x7531, R5 ;  /* 0x0000753104097816 */ /* 0x000fe40000000005 */
[C-C-:B------:R-:W-:Y:S02]  /*2a390*/  PRMT R10, R6.reuse, 0x6420, R7.reuse ;  /* 0x00006420060a7816 */ /* 0x140fe40000000007 */
        /* <DEDUP_REMOVED lines=21> */
[----:B----4-:R-:W-:Y:S02]  /*2a4f0*/  IADD3 R0, R17, R15, R3 ;  /* 0x0000000f11007210 */ /* 0x010fe40007ffe003 */
[C-C-:B0-----:R-:W-:Y:S02]  /*2a500*/  PRMT R8, R4.reuse, 0x6420, R5.reuse ;  /* 0x0000642004087816 */ /* 0x141fe40000000005 */
[----:B------:R-:W-:-:S02]  /*2a510*/  PRMT R9, R4, 0x7531, R5 ;  /* 0x0000753104097816 */ /* 0x000fc40000000005 */
        /* <DEDUP_REMOVED lines=53> */
.L_x_5565:
[----:B-1----:R1:W-:Y:S01]  /*2a870*/  SYNCS.ARRIVE.TRANS64.A1T0 RZ, [R2+URZ+0x2a850], RZ ;  /* 0x02a850ff02ff79a7 */ /* 0x0023e2000810003f */
[----:B------:R-:W-:Y:S06]  /*2a880*/  BAR.SYNC.DEFER_BLOCKING 0x2, 0x80 ;  /* 0x0082000000007b1d */ /* 0x000fec0000010000 */
[----:B------:R-:W-:Y:S05]  /*2a890*/  @!P0 BRA `(.L_x_5566) ;  /* 0x0000000000048947 */ /* 0x000fea0003800000 */
[----:B------:R-:W-:Y:S01]  /*2a8a0*/  BPT.TRAP 0x1 ;  /* 0x000000040000795c */ /* 0x000fe20000300000 */
.L_x_5566:
[----:B------:R-:W2:Y:S01]  /*2a8b0*/  LDL R0, [R1] ;  /* 0x0000000001007983 */ /* 0x000ea20000100800 */
        /* <DEDUP_REMOVED lines=8> */
.L_x_5507:
[----:B------:R-:W-:-:S13]  /*2a940*/  LOP3.LUT P0, RZ, R33, 0x20, RZ, 0xc0, !PT ;  /* 0x0000002021ff7812 */ /* 0x000fda000780c0ff */
[----:B------:R-:W-:Y:S05]  /*2a950*/  @!P0 BRA `(.L_x_5567) ;  /* 0x0000000000288947 */ /* 0x000fea0003800000 */
[----:B------:R-:W-:Y:S05]  /*2a960*/  WARPSYNC.ALL ;  /* 0x0000000000007948 */ /* 0x000fea0003800000 */
[----:B------:R-:W2:Y:S08]  /*2a970*/  S2UR UR4, SR_CgaCtaId ;  /* 0x00000000000479c3 */ /* 0x000eb00000008800 */
[----:B------:R-:W-:Y:S01]  /*2a980*/  BAR.SYNC.DEFER_BLOCKING 0x5, 0x180 ;  /* 0x0146000000007b1d */ /* 0x000fe20000010000 */
[----:B------:R-:W-:Y:S01]  /*2a990*/  MOV R23, 0x400 ;  /* 0x0000040000177802 */ /* 0x000fe20000000f00 */
[----:B--2---:R-:W-:-:S05]  /*2a9a0*/  IMAD.U32 R0, RZ, RZ, UR4 ;  /* 0x00000004ff007e24 */ /* 0x004fca000f8e00ff */
[----:B------:R-:W-:Y:S01]  /*2a9b0*/  LEA R23, R0, R23, 0x18 ;  /* 0x0000001700177211 */ /* 0x000fe200078ec0ff */
[----:B------:R2:W-:Y:S04]  /*2a9c0*/  STL [R1], R0 ;  /* 0x0000000001007387 */ /* 0x0005e80000100800 */
[----:B0-----:R2:W3:Y:S01]  /*2a9d0*/  LDS.128 R16, [R23+0x2a8d0] ;  /* 0x02a8d00017107984 */ /* 0x0014e20000000c00 */
[----:B------:R-:W-:Y:S06]  /*2a9e0*/  BAR.ARV 0x4, 0x180 ;  /* 0x0106000000007b1d */ /* 0x000fec0000002000 */
[----:B------:R-:W-:Y:S05]  /*2a9f0*/  BRA `(.L_x_5568) ;  /* 0x0000000800d47947 */ /* 0x000fea0003800000 */
.L_x_5567:
[----:B------:R-:W2:Y:S01]  /*2aa00*/  S2R R0, SR_TID.X ;  /* 0x0000000000007919 */ /* 0x000ea20000002100 */
[----:B------:R-:W-:Y:S01]  /*2aa10*/  UMOV UR4, 0xffffffff ;  /* 0xffffffff00047882 */ /* 0x000fe20000000000 */
[----:B--2---:R-:W-:-:S04]  /*2aa20*/  LOP3.LUT R4, R0, 0x1f, RZ, 0xc0, !PT ;  /* 0x0000001f00047812 */ /* 0x004fc800078ec0ff */
[----:B------:R-:W-:Y:S01]  /*2aa30*/  ISETP.NE.AND P0, PT, R4, 0x1f, PT ;  /* 0x0000001f0400780c */ /* 0x000fe20003f05270 */
[----:B------:R-:W-:-:S12]  /*2aa40*/  BRA.DIV UR4, `(.L_x_5569) ;  /* 0x0000005a04647947 */ /* 0x000fd8000b800000 */
[----:B------:R-:W-:Y:S01]  /*2aa50*/  IMAD.IADD R5, R19, 0x1, R4 ;  /* 0x0000000113057824 */ /* 0x000fe200078e0204 */
[----:B------:R-:W-:-:S04]  /*2aa60*/  ULDC UR4, c[0x0][0xc3c] ;  /* 0x00030f0000047ab9 */ /* 0x000fc80000000800 */
[----:B------:R-:W-:-:S13]  /*2aa70*/  ISETP.GE.OR P1, PT, R5, UR4, !P0 ;  /* 0x0000000405007c0c */ /* 0x000fda000c726670 */
[----:B-1----:R-:W1:Y:S02]  /*2aa80*/  @!P1 LDC.64 R2, c[0x0][0xc80] ;  /* 0x00032000ff029b82 */ /* 0x002e640000000a00 */
[----:B-1----:R-:W-:-:S06]  /*2aa90*/  @!P1 IMAD.WIDE R2, R5, 0x4, R2 ;  /* 0x0000000405029825 */ /* 0x002fcc00078e0202 */
[----:B------:R1:W2:Y:S01]  /*2aaa0*/  @!P1 LDG.E R3, desc[UR42][R2.64] ;  /* 0x0000002a02039981 */ /* 0x0002a2000c1e1900 */
[C---:B------:R-:W-:Y:S02]  /*2aab0*/  ISETP.GE.U32.AND P2, PT, R4.reuse, 0x2, PT ;  /* 0x000000020400780c */ /* 0x040fe40003f46070 */
[C---:B------:R-:W-:Y:S01]  /*2aac0*/  ISETP.GE.U32.AND P3, PT, R4.reuse, 0x4, PT ;  /* 0x000000040400780c */ /* 0x040fe20003f66070 */
[----:B------:R-:W-:Y:S01]  /*2aad0*/  SHFL.IDX PT, R0, R16, RZ, 0x1f ;  /* 0x00001fff10007589 */ /* 0x000fe200000e0000 */
[C---:B------:R-:W-:Y:S02]  /*2aae0*/  ISETP.GE.U32.AND P4, PT, R4.reuse, 0x8, PT ;  /* 0x000000080400780c */ /* 0x040fe40003f86070 */
[C---:B------:R-:W-:Y:S01]  /*2aaf0*/  ISETP.GE.U32.AND P5, PT, R4.reuse, 0x10, PT ;  /* 0x000000100400780c */ /* 0x040fe20003fa6070 */
[----:B------:R-:W-:Y:S01]  /*2ab00*/  SHFL.IDX PT, R16, R16, 0x1, 0x1f ;  /* 0x00201f0010107f89 */ /* 0x000fe200000e0000 */
[----:B-1----:R-:W-:Y:S02]  /*2ab10*/  IMAD.MOV.U32 R2, RZ, RZ, RZ ;  /* 0x000000ffff027224 */ /* 0x002fe400078e00ff */
[----:B--2---:R-:W-:Y:S01]  /*2ab20*/  @!P1 IMAD.MOV.U32 R2, RZ, RZ, R3 ;  /* 0x000000ffff029224 */ /* 0x004fe200078e0003 */
[----:B------:R-:W-:-:S04]  /*2ab30*/  ISETP.NE.AND P1, PT, R4, RZ, PT ;  /* 0x000000ff0400720c */ /* 0x000fc80003f25270 */
        /* <DEDUP_REMOVED lines=15> */
[----:B------:R1:W2:Y:S02]  /*2ac30*/  SHFL.IDX PT, R14, R3, 0x1f, 0x1f ;  /* 0x03e01f00030e7f89 */ /* 0x0002a400000e0000 */
.L_x_5773:
[----:B------:R-:W-:Y:S02]  /*2ac40*/  ULDC UR4, c[0x0][0xc38] ;  /* 0x00030e0000047ab9 */ /* 0x000fe40000000800 */
[----:B------:R-:W-:-:S04]  /*2ac50*/  IMAD.U32 R4, RZ, RZ, UR4 ;  /* 0x00000004ff047e24 */ /* 0x000fc8000f8e00ff */
[----:B--2---:R-:W-:-:S04]  /*2ac60*/  IMAD R5, R14, R4, RZ ;  /* 0x000000040e057224 */ /* 0x004fc800078e02ff */
[----:B------:R-:W-:-:S05]  /*2ac70*/  IMAD.IADD R16, R16, 0x1, R5 ;  /* 0x0000000110107824 */ /* 0x000fca00078e0205 */
[----:B------:R-:W-:-:S13]  /*2ac80*/  ISETP.GT.AND P6, PT, R16, R0, PT ;  /* 0x000000001000720c */ /* 0x000fda0003fc4270 */
[----:B------:R-:W-:Y:S05]  /*2ac90*/  @P6 BRA `(.L_x_5570) ;  /* 0x00000000009c6947 */ /* 0x000fea0003800000 */
.L_x_5575:
[----:B------:R-:W2:Y:S01]  /*2aca0*/  LDC R2, c[0x0][0xc3c] ;  /* 0x00030f00ff027b82 */ /* 0x000ea20000000800 */
[----:B------:R-:W-:-:S05]  /*2acb0*/  VIADD R19, R19, 0x1f ;  /* 0x0000001f13137836 */ /* 0x000fca0000000000 */
[----:B--2---:R-:W-:-:S13]  /*2acc0*/  ISETP.GE.AND P6, PT, R19, R2, PT ;  /* 0x000000021300720c */ /* 0x004fda0003fc6270 */
[----:B------:R-:W-:Y:S05]  /*2acd0*/  @P6 BRA `(.L_x_5571) ;  /* 0x0000000400d06947 */ /* 0x000fea0003800000 */
[----:B-1----:R-:W1:Y:S01]  /*2ace0*/  S2R R3, SR_TID.X ;  /* 0x0000000000037919 */ /* 0x002e620000002100 */
[----:B------:R-:W-:Y:S01]  /*2acf0*/  BSSY B0, `(.L_x_5572) ;  /* 0x0000009000007945 */ /* 0x000fe20003800000 */
[----:B-1----:R-:W-:-:S05]  /*2ad00*/  LOP3.LUT R3, R3, 0x1f, RZ, 0xc0, !PT ;  /* 0x0000001f03037812 */ /* 0x002fca00078ec0ff */
[----:B------:R-:W-:-:S05]  /*2ad10*/  IMAD.IADD R5, R19, 0x1, R3 ;  /* 0x0000000113057824 */ /* 0x000fca00078e0203 */
[----:B------:R-:W-:Y:S01]  /*2ad20*/  ISETP.GE.OR P6, PT, R5, R2, !P0 ;  /* 0x000000020500720c */ /* 0x000fe200047c6670 */
[----:B------:R-:W-:-:S12]  /*2ad30*/  IMAD.MOV.U32 R2, RZ, RZ, RZ ;  /* 0x000000ffff027224 */ /* 0x000fd800078e00ff */
[----:B------:R-:W-:Y:S05]  /*2ad40*/  @P6 BRA `(.L_x_5573) ;  /* 0x00000000000c6947 */ /* 0x000fea0003800000 */
[----:B------:R-:W1:Y:S02]  /*2ad50*/  LDC.64 R2, c[0x0][0xc80] ;  /* 0x00032000ff027b82 */ /* 0x000e640000000a00 */
[----:B-1----:R-:W-:-:S06]  /*2ad60*/  IMAD.WIDE R2, R5, 0x4, R2 ;  /* 0x0000000405027825 */ /* 0x002fcc00078e0202 */
[----:B------:R1:W5:Y:S02]  /*2ad70*/  LDG.E R2, desc[UR42][R2.64] ;  /* 0x0000002a02027981 */ /* 0x000364000c1e1900 */
.L_x_5573:
[----:B------:R-:W-:Y:S05]  /*2ad80*/  BSYNC B0 ;  /* 0x0000000000007941 */ /* 0x000fea0003800000 */
.L_x_5572:
[----:B------:R-:W-:-:S03]  /*2ad90*/  UMOV UR4, 0xffffffff ;  /* 0xffffffff00047882 */ /* 0x000fc60000000000 */
[----:B------:R-:W-:Y:S05]  /*2ada0*/  BRA.DIV UR4, `(.L_x_5574) ;  /* 0x0000005a04b07947 */ /* 0x000fea000b800000 */
[----:B-----5:R-:W1:Y:S02]  /*2adb0*/  SHFL.UP PT, R14, R2, 0x1, RZ ;  /* 0x04200000020e7989 */ /* 0x020e6400000e00ff */
        /* <DEDUP_REMOVED lines=15> */
.L_x_5781:
[----:B------:R-:W-:Y:S02]  /*2aeb0*/  ULDC UR4, c[0x0][0xc38] ;  /* 0x00030e0000047ab9 */ /* 0x000fe40000000800 */
[----:B------:R-:W-:-:S04]  /*2aec0*/  IMAD.U32 R4, RZ, RZ, UR4 ;  /* 0x00000004ff047e24 */ /* 0x000fc8000f8e00ff */
[----:B--2---:R-:W-:-:S04]  /*2aed0*/  IMAD R5, R14, R4, RZ ;  /* 0x000000040e057224 */ /* 0x004fc800078e02ff */
[----:B------:R-:W-:-:S05]  /*2aee0*/  IMAD.IADD R16, R5, 0x1, R16 ;  /* 0x0000000105107824 */ /* 0x000fca00078e0210 */
[----:B------:R-:W-:-:S13]  /*2aef0*/  ISETP.GT.AND P6, PT, R16, R0, PT ;  /* 0x000000001000720c */ /* 0x000fda0003fc4270 */
[----:B------:R-:W-:Y:S05]  /*2af00*/  @!P6 BRA `(.L_x_5575) ;  /* 0xfffffffc0064e947 */ /* 0x000fea000383ffff */
.L_x_5570:
[----:B------:R-:W-:Y:S01]  /*2af10*/  IMAD.IADD R16, R16, 0x1, -R5 ;  /* 0x0000000110107824 */ /* 0x000fe200078e0a05 */
[----:B------:R-:W-:-:S03]  /*2af20*/  UMOV UR4, 0xffffffff ;  /* 0xffffffff00047882 */ /* 0x000fc60000000000 */
[----:B------:R-:W-:-:S05]  /*2af30*/  IMAD R5, R3, R4, R16 ;  /* 0x0000000403057224 */ /* 0x000fca00078e0210 */
[----:B------:R-:W-:Y:S01]  /*2af40*/  ISETP.GT.AND P6, PT, R5, R0, PT ;  /* 0x000000000500720c */ /* 0x000fe20003fc4270 */
[----:B------:R-:W-:-:S12]  /*2af50*/  BRA.DIV UR4, `(.L_x_5576) ;  /* 0x0000005e04047947 */ /* 0x000fd8000b800000 */
[----:B------:R-:W-:-:S04]  /*2af60*/  VOTE.ANY R5, PT, !P6 ;  /* 0x0000000000057806 */ /* 0x000fc800070e0100 */
[----:B------:R-:W0:Y:S02]  /*2af70*/  POPC R6, R5 ;  /* 0x0000000500067309 */ /* 0x000e240000000000 */
[----:B0-----:R0:W2:Y:S02]  /*2af80*/  SHFL.IDX PT, R17, R2, R6, 0x1f ;  /* 0x00001f0602117589 */ /* 0x0010a400000e0000 */
.L_x_5785:
[----:B------:R-:W-:Y:S01]  /*2af90*/  ISETP.NE.AND P0, PT, R5, RZ, PT ;  /* 0x000000ff0500720c */ /* 0x000fe20003f05270 */
[----:B------:R-:W-:-:S12]  /*2afa0*/  IMAD.MOV.U32 R5, RZ, RZ, RZ ;  /* 0x000000ffff057224 */ /* 0x000fd800078e00ff */
[----:B------:R-:W-:Y:S05]  /*2afb0*/  @!P0 BRA `(.L_x_5577) ;  /* 0x0000000000108947 */ /* 0x000fea0003800000 */
[----:B------:R-:W-:Y:S01]  /*2afc0*/  UMOV UR4, 0xffffffff ;  /* 0xffffffff00047882 */ /* 0x000fe20000000000 */
[----:B------:R-:W-:Y:S02]  /*2afd0*/  IADD3 R12, R6, -0x1, RZ ;  /* 0xffffffff060c7810 */ /* 0x000fe40007ffe0ff */
[----:B------:R-:W-:Y:S05]  /*2afe0*/  BRA.DIV UR4, `(.L_x_5578) ;  /* 0x0000005e04287947 */ /* 0x000fea000b800000 */
[----:B------:R3:W4:Y:S02]  /*2aff0*/  SHFL.IDX PT, R5, R3, R12, 0x1f ;  /* 0x00001f0c03057589 */ /* 0x00072400000e0000 */
.L_x_5577:
[----:B01-3--:R-:W0:Y:S01]  /*2b000*/  LDC.64 R2, c[0x0][0xc90] ;  /* 0x00032400ff027b82 */ /* 0x00be220000000a00 */
[----:B------:R-:W-:-:S04]  /*2b010*/  IMAD.IADD R19, R6, 0x1, R19 ;  /* 0x0000000106137824 */ /* 0x000fc800078e0213 */
[----:B0-----:R-:W-:-:S05]  /*2b020*/  IMAD.WIDE R2, R19, 0x4, R2 ;  /* 0x0000000413027825 */ /* 0x001fca00078e0202 */
[----:B------:R-:W2:Y:S01]  /*2b030*/  LDG.E R7, desc[UR42][R2.64] ;  /* 0x0000002a02077981 */ /* 0x000ea2000c1e1900 */
[----:B----4-:R-:W-:-:S04]  /*2b040*/  IMAD R16, R5, R4, R16 ;  /* 0x0000000405107224 */ /* 0x010fc800078e0210 */
[----:B------:R-:W-:Y:S02]  /*2b050*/  IMAD.IADD R0, R0, 0x1, -R16 ;  /* 0x0000000100007824 */ /* 0x000fe400078e0a10 */
[----:B--2---:R-:W-:-:S05]  /*2b060*/  IMAD R6, R17, R7, RZ ;  /* 0x0000000711067224 */ /* 0x004fca00078e02ff */
        /* <DEDUP_REMOVED lines=59> */
.L_x_5571:
[----:B------:R-:W-:Y:S01]  /*2b420*/  UMOV UR4, URZ ;  /* 0x0000003f00047c82 */ /* 0x000fe20008000000 */
[----:B------:R-:W-:Y:S01]  /*2b430*/  UMOV UR5, URZ ;  /* 0x0000003f00057c82 */ /* 0x000fe20008000000 */
[----:B------:R-:W-:Y:S01]  /*2b440*/  ULDC UR6, c[0x0][0xc3c] ;  /* 0x00030f0000067ab9 */ /* 0x000fe20000000800 */
[----:B------:R-:W-:Y:S02]  /*2b450*/  IMAD.MOV.U32 R16, RZ, RZ, R0 ;  /* 0x000000ffff107224 */ /* 0x000fe400078e0000 */
[----:B0-----:R-:W-:Y:S02]  /*2b460*/  IMAD.U32 R17, RZ, RZ, UR4 ;  /* 0x00000004ff117e24 */ /* 0x001fe4000f8e00ff */
[----:B------:R-:W-:Y:S02]  /*2b470*/  IMAD.U32 R18, RZ, RZ, UR5 ;  /* 0x00000005ff127e24 */ /* 0x000fe4000f8e00ff */
[----:B------:R-:W-:-:S07]  /*2b480*/  IMAD.U32 R19, RZ, RZ, UR6 ;  /* 0x00000006ff137e24 */ /* 0x000fce000f8e00ff */
.L_x_5579:
[----:B------:R0:W2:Y:S01]  /*2b490*/  LDL R2, [R1] ;  /* 0x0000000001027983 */ /* 0x0000a20000100800 */
        /* <DEDUP_REMOVED lines=8> */
[----:B------:R0:W-:Y:S04]  /*2b520*/  @!P0 STL [R1], R2 ;  /* 0x0000000201008387 */ /* 0x0001e80000100800 */
[----:B------:R0:W-:Y:S01]  /*2b530*/  @!P0 STS.128 [R23+0x2a8d0], R16 ;  /* 0x02a8d01017008388 */ /* 0x0001e20000000c00 */
[----:B------:R-:W-:Y:S06]  /*2b540*/  BAR.ARV 0x5, 0x180 ;  /* 0x0146000000007b1d */ /* 0x000fec0000002000 */
.L_x_5568:
[----:B------:R-:W-:Y:S02]  /*2b550*/  ULDC UR4, c[0x0][0xc3c] ;  /* 0x00030f0000047ab9 */ /* 0x000fe40000000800 */
[----:B---3--:R-:W-:-:S13]  /*2b560*/  ISETP.GE.AND P0, PT, R19, UR4, PT ;  /* 0x0000000413007c0c */ /* 0x008fda000bf06270 */
[----:B------:R-:W-:Y:S05]  /*2b570*/  @!P0 BRA `(.L_x_5580) ;  /* 0xffffff90003c8947 */ /* 0x000fea000383ffff */
[----:B------:R-:W-:Y:S05]  /*2b580*/  BSYNC B7 ;  /* 0x0000000000077941 */ /* 0x000fea0003800000 */
.L_x_5446:
        /* <DEDUP_REMOVED lines=12> */
.L_x_5788:
[----:B------:R-:W-:Y:S05]  /*2b650*/  BSYNC B0 ;  /* 0x0000000000007941 */ /* 0x000fea0003800000 */
.L_x_5581:
[----:B------:R-:W-:-:S03]  /*2b660*/  UMOV UR4, 0xffffffff ;  /* 0xffffffff00047882 */ /* 0x000fc60000000000 */
[----:B------:R-:W-:Y:S05]  /*2b670*/  BRA.DIV UR4, `(.L_x_5583) ;  /* 0x0000005604c07947 */ /* 0x000fea000b800000 */
[----:B0-----:R-:W0:Y:S02]  /*2b680*/  S2R R0, SR_TID.X ;  /* 0x0000000000007919 */ /* 0x001e240000002100 */
[----:B0-----:R-:W-:-:S04]  /*2b690*/  SHF.R.U32.HI R0, RZ, 0x5, R0 ;  /* 0x00000005ff007819 */ /* 0x001fc80000011600 */
[----:B------:R-:W-:-:S05]  /*2b6a0*/  LOP3.LUT R0, R0, 0x3, RZ, 0xc0, !PT ;  /* 0x0000000300007812 */ /* 0x000fca00078ec0ff */
[----:B------:R0:W1:Y:S02]  /*2b6b0*/  SHFL.IDX PT, R14, R0, RZ, 0x1f ;  /* 0x00001fff000e7589 */ /* 0x00006400000e0000 */
.L_x_5791:
[----:B-1----:R-:W-:-:S13]  /*2b6c0*/  ISETP.NE.AND P0, PT, R14, RZ, PT ;  /* 0x000000ff0e00720c */ /* 0x002fda0003f05270 */
[----:B------:R-:W-:Y:S05]  /*2b6d0*/  @P0 BRA `(.L_x_5211) ;  /* 0x0000000000a80947 */ /* 0x000fea0003800000 */
[----:B------:R-:W-:-:S03]  /*2b6e0*/  UMOV UR4, 0xffffffff ;  /* 0xffffffff00047882 */ /* 0x000fc60000000000 */
[----:B------:R-:W-:Y:S05]  /*2b6f0*/  BRA.DIV UR4, `(.L_x_5584) ;  /* 0x0000005604d47947 */ /* 0x000fea000b800000 */
[----:B------:R-:W-:-:S13]  /*2b700*/  ELECT P6, URZ, PT ;  /* 0x00000000003f782f */ /* 0x000fda00038c0000 */
.L_x_5794:
[----:B------:R-:W-:Y:S05]  /*2b710*/  @!P6 BRA `(.L_x_5211) ;  /* 0x000000000098e947 */ /* 0x000fea0003800000 */
[----:B------:R-:W-:-:S06]  /*2b720*/  ULOP3.LUT UR4, UR36, 0x2, URZ, 0xfc, !UPT ;  /* 0x0000000224047892 */ /* 0x000fcc000f8efc3f */
[----:B0-----:R-:W-:-:S05]  /*2b730*/  IMAD.U32 R0, RZ, RZ, UR4 ;  /* 0x00000004ff007e24 */ /* 0x001fca000f8e00ff */
[----:B------:R-:W-:-:S13]  /*2b740*/  ISETP.NE.AND P0, PT, R0, 0x3, PT ;  /* 0x000000030000780c */ /* 0x000fda0003f05270 */
[----:B------:R-:W-:Y:S05]  /*2b750*/  @!P0 BRA `(.L_x_5585) ;  /* 0x0000000000048947 */ /* 0x000fea0003800000 */
[----:B------:R-:W-:Y:S01]  /*2b760*/  BPT.TRAP 0x1 ;  /* 0x000000040000795c */ /* 0x000fe20000300000 */
.L_x_5585:
[----:B------:R-:W-:Y:S01]  /*2b770*/  IMAD R5, R24, 0x8, R7 ;  /* 0x0000000818057824 */ /* 0x000fe200078e0207 */
[----:B------:R-:W-:Y:S01]  /*2b780*/  SHF.L.U32 R0, R28, 0x1f, RZ ;  /* 0x0000001f1c007819 */ /* 0x000fe200000006ff */
[----:B------:R-:W-:-:S03]  /*2b790*/  VIADD R24, R24, 0x1 ;  /* 0x0000000118187836 */ /* 0x000fc60000000000 */
[----:B------:R-:W0:Y:S02]  /*2b7a0*/  SYNCS.PHASECHK.TRANS64.TRYWAIT P1, [R5+URZ+0x2a840], R0 ;  /* 0x02a84000050075a7 */ /* 0x000e24000802017f */
[----:B------:R-:W-:-:S04]  /*2b7b0*/  ISETP.NE.AND P2, PT, R24, 0x2, PT ;  /* 0x000000021800780c */ /* 0x000fc80003f45270 */
[----:B------:R-:W-:Y:S01]  /*2b7c0*/  SEL R3, RZ, 0x1, P2 ;  /* 0x00000001ff037807 */ /* 0x000fe20001000000 */
[----:B0-----:R-:W-:Y:S08]  /*2b7d0*/  @!P1 BRA `(.L_x_5586) ;  /* 0x0000005400bc9947 */ /* 0x001ff00003800000 */
.L_x_5795:
[----:B------:R-:W-:Y:S02]  /*2b7e0*/  SEL R24, R24, RZ, P2 ;  /* 0x000000ff18187207 */ /* 0x000fe40001000000 */
[----:B------:R-:W-:Y:S01]  /*2b7f0*/  LOP3.LUT R2, R28, R3, RZ, 0x3c, !PT ;  /* 0x000000031c027212 */ /* 0x000fe200078e3cff */
[----:B------:R-:W-:Y:S06]  /*2b800*/  @!P0 BRA `(.L_x_5587) ;  /* 0x0000000000048947 */ /* 0x000fec0003800000 */
[----:B------:R-:W-:Y:S01]  /*2b810*/  BPT.TRAP 0x1 ;  /* 0x000000040000795c */ /* 0x000fe20000300000 */
.L_x_5587:
[----:B------:R-:W-:Y:S02]  /*2b820*/  LEA R3, R24, R7, 0x3 ;  /* 0x0000000718037211 */ /* 0x000fe400078e18ff */
[----:B------:R-:W-:-:S04]  /*2b830*/  SHF.L.U32 R2, R2, 0x1f, RZ ;  /* 0x0000001f02027819 */ /* 0x000fc800000006ff */
[----:B------:R-:W1:Y:S02]  /*2b840*/  SYNCS.PHASECHK.TRANS64.TRYWAIT P1, [R3+URZ+0x2a840], R2 ;  /* 0x02a84002030075a7 */ /* 0x000e64000802017f */
[----:B-1----:R-:W-:Y:S05]  /*2b850*/  @!P1 BRA `(.L_x_5588) ;  /* 0x0000005400b09947 */ /* 0x002fea0003800000 */
.L_x_5796:
[----:B------:R-:W-:Y:S05]  /*2b860*/  @!P0 BRA `(.L_x_5589) ;  /* 0x0000000000048947 */ /* 0x000fea0003800000 */
[----:B------:R-:W-:Y:S01]  /*2b870*/  BPT.TRAP 0x1 ;  /* 0x000000040000795c */ /* 0x000fe20000300000 */
.L_x_5589:
[----:B------:R-:W2:Y:S02]  /*2b880*/  SYNCS.PHASECHK.TRANS64.TRYWAIT P1, [R5+URZ+0x2a860], R0 ;  /* 0x02a86000050075a7 */ /* 0x000ea4000802017f */
[----:B--2---:R-:W-:Y:S05]  /*2b890*/  @!P1 BRA `(.L_x_5590) ;  /* 0x0000005400b49947 */ /* 0x004fea0003800000 */
.L_x_5797:
[----:B------:R-:W-:Y:S05]  /*2b8a0*/  @!P0 BRA `(.L_x_5591) ;  /* 0x0000000000048947 */ /* 0x000fea0003800000 */
[----:B------:R-:W-:Y:S01]  /*2b8b0*/  BPT.TRAP 0x1 ;  /* 0x000000040000795c */ /* 0x000fe20000300000 */
.L_x_5591:
[----:B------:R-:W3:Y:S02]  /*2b8c0*/  SYNCS.PHASECHK.TRANS64.TRYWAIT P1, [R3+URZ+0x2a860], R2 ;  /* 0x02a86002030075a7 */ /* 0x000ee4000802017f */
[----:B---3--:R-:W-:Y:S05]  /*2b8d0*/  @!P1 BRA `(.L_x_5592) ;  /* 0x0000005400b89947 */ /* 0x008fea0003800000 */
.L_x_5798:
[----:B------:R-:W-:Y:S05]  /*2b8e0*/  @!P0 BRA `(.L_x_5593) ;  /* 0x0000000000048947 */ /* 0x000fea0003800000 */
[----:B------:R-:W-:Y:S01]  /*2b8f0*/  BPT.TRAP 0x1 ;  /* 0x000000040000795c */ /* 0x000fe20000300000 */
.L_x_5593:
[----:B------:R-:W4:Y:S02]  /*2b900*/  SYNCS.PHASECHK.TRANS64.TRYWAIT P1, [R5+URZ+0x2a880], R0 ;  /* 0x02a88000050075a7 */ /* 0x000f24000802017f */
[----:B----4-:R-:W-:Y:S05]  /*2b910*/  @!P1 BRA `(.L_x_5594) ;  /* 0x0000005400bc9947 */ /* 0x010fea0003800000 */
.L_x_5799:
[----:B------:R-:W-:Y:S05]  /*2b920*/  @!P0 BRA `(.L_x_5595) ;  /* 0x0000000000048947 */ /* 0x000fea0003800000 */
[----:B------:R-:W-:Y:S01]  /*2b930*/  BPT.TRAP 0x1 ;  /* 0x000000040000795c */ /* 0x000fe20000300000 */
.L_x_5595:
[----:B------:R0:W0:Y:S02]  /*2b940*/  SYNCS.PHASECHK.TRANS64.TRYWAIT P0, [R3+URZ+0x2a880], R2 ;  /* 0x02a88002030075a7 */ /* 0x000024000800017f */
[----:B0-----:R-:W-:Y:S05]  /*2b950*/  @!P0 NANOSLEEP.SYNCS 0x989680 ;  /* 0x009896800000895d */ /* 0x001fea0003900000 */
[----:B------:R-:W0:Y:S02]  /*2b960*/  @!P0 SYNCS.PHASECHK.TRANS64 P0, [R3+URZ+0x2a880], R2 ;  /* 0x02a88002030085a7 */ /* 0x000e24000800007f */
[----:B0-----:R-:W-:Y:S05]  /*2b970*/  @!P0 BRA `(.L_x_5595) ;  /* 0xfffffffc00f08947 */ /* 0x001fea000383ffff */
.L_x_5211:
[----:B------:R-:W-:Y:S05]  /*2b980*/  BSYNC B8 ;  /* 0x0000000000087941 */ /* 0x000fea0003800000 */
.L_x_5208:
[----:B------:R-:W-:Y:S05]  /*2b990*/  EXIT ;  /* 0x000000000000794d */ /* 0x000fea0003800000 */
.L_x_5235:
[----:B-1----:R1:W2:Y:S02]  /*2b9a0*/  SYNCS.PHASECHK.TRANS64.TRYWAIT P4, [R82+URZ+0x2a890], R93 ;  /* 0x02a8905d520075a7 */ /* 0x0022a4000808017f */
[----:B--2---:R-:W-:Y:S05]  /*2b9b0*/  @!P4 NANOSLEEP.SYNCS 0x989680 ;  /* 0x009896800000c95d */ /* 0x004fea0003900000 */
[----:B------:R-:W2:Y:S02]  /*2b9c0*/  @!P4 SYNCS.PHASECHK.TRANS64 P4, [R82+URZ+0x2a890], R93 ;  /* 0x02a8905d5200c5a7 */ /* 0x000ea4000808007f */
[----:B--2---:R-:W-:Y:S05]  /*2b9d0*/  @!P4 BRA `(.L_x_5235) ;  /* 0xfffffffc00f0c947 */ /* 0x004fea000383ffff */
[----:B------:R-:W-:Y:S05]  /*2b9e0*/  BRA `(.L_x_5596) ;  /* 0xfffffd7400a07947 */ /* 0x000fea000383ffff */
.L_x_5236:
        /* <DEDUP_REMOVED lines=8> */
.L_x_5598:
[----:B------:R-:W-:Y:S05]  /*2ba70*/  BSYNC B1 ;  /* 0x0000000000017941 */ /* 0x000fea0003800000 */
.L_x_5597:
        /* <DEDUP_REMOVED lines=8> */
.L_x_5599:
[----:B------:R-:W-:Y:S05]  /*2bb00*/  BRA `(.L_x_5600) ;  /* 0xfffffd74006c7947 */ /* 0x000fea000383ffff */
.L_x_5264:
[----:B-1----:R1:W2:Y:S02]  /*2bb10*/  SYNCS.PHASECHK.TRANS64.TRYWAIT P4, [R82+URZ+0x2a890], R93 ;  /* 0x02a8905d520075a7 */ /* 0x0022a4000808017f */
[----:B--2---:R-:W-:Y:S05]  /*2bb20*/  @!P4 NANOSLEEP.SYNCS 0x989680 ;  /* 0x009896800000c95d */ /* 0x004fea0003900000 */
[----:B------:R-:W2:Y:S02]  /*2bb30*/  @!P4 SYNCS.PHASECHK.TRANS64 P4, [R82+URZ+0x2a890], R93 ;  /* 0x02a8905d5200c5a7 */ /* 0x000ea4000808007f */
[----:B--2---:R-:W-:Y:S05]  /*2bb40*/  @!P4 BRA `(.L_x_5264) ;  /* 0xfffffffc00f0c947 */ /* 0x004fea000383ffff */
[----:B------:R-:W-:Y:S05]  /*2bb50*/  BRA `(.L_x_5601) ;  /* 0xfffffda400947947 */ /* 0x000fea000383ffff */
.L_x_5265:
        /* <DEDUP_REMOVED lines=8> */
.L_x_5603:
[----:B------:R-:W-:Y:S05]  /*2bbe0*/  BSYNC B1 ;  /* 0x0000000000017941 */ /* 0x000fea0003800000 */
.L_x_5602:
        /* <DEDUP_REMOVED lines=8> */
.L_x_5604:
[----:B------:R-:W-:Y:S01]  /*2bc70*/  IMAD.MOV.U32 R99, RZ, RZ, R14 ;  /* 0x000000ffff637224 */ /* 0x000fe200078e000e */
[----:B------:R-:W-:Y:S06]  /*2bc80*/  BRA `(.L_x_5605) ;  /* 0xfffffda4005c7947 */ /* 0x000fec000383ffff */
.L_x_5278:
[----:B0-----:R0:W1:Y:S02]  /*2bc90*/  SYNCS.PHASECHK.TRANS64.TRYWAIT P3, [R82+URZ+0x2a890], R93 ;  /* 0x02a8905d520075a7 */ /* 0x001064000806017f */
[----:B-1----:R-:W-:Y:S05]  /*2bca0*/  @!P3 NANOSLEEP.SYNCS 0x989680 ;  /* 0x009896800000b95d */ /* 0x002fea0003900000 */
[----:B------:R-:W1:Y:S02]  /*2bcb0*/  @!P3 SYNCS.PHASECHK.TRANS64 P3, [R82+URZ+0x2a890], R93 ;  /* 0x02a8905d5200b5a7 */ /* 0x000e64000806007f */
[----:B-1----:R-:W-:Y:S05]  /*2bcc0*/  @!P3 BRA `(.L_x_5278) ;  /* 0xfffffffc00f0b947 */ /* 0x002fea000383ffff */
[----:B------:R-:W-:Y:S05]  /*2bcd0*/  BRA `(.L_x_5606) ;  /* 0xfffffdd400507947 */ /* 0x000fea000383ffff */
.L_x_5279:
[----:B------:R-:W-:Y:S01]  /*2bce0*/  BSSY B1, `(.L_x_5607) ;  /* 0x0000007000017945 */ /* 0x000fe20003800000 */
[----:B------:R-:W-:Y:S02]  /*2bcf0*/  IMAD.MOV.U32 R12, RZ, RZ, RZ ;  /* 0x000000ffff0c7224 */ /* 0x000fe400078e00ff */
[----:B------:R-:W-:Y:S02]  /*2bd00*/  IMAD.MOV.U32 R11, RZ, RZ, 0x1e1f ;  /* 0x00001e1fff0b7424 */ /* 0x000fe400078e00ff */
[----:B------:R-:W-:-:S07]  /*2bd10*/  IMAD.MOV.U32 R15, RZ, RZ, -0x1 ;  /* 0xffffffffff0f7424 */ /* 0x000fce00078e00ff */
[----:B0-----:R-:W-:Y:S05]  /*2bd20*/  WARPSYNC.COLLECTIVE R15, `(.L_x_5608) ;  /* 0x000000000f087348 */ /* 0x001fea0003c00000 */
[----:B------:R1:W2:Y:S02]  /*2bd30*/  SHFL.IDX P6, R14, R13, R12, R11 ;  /* 0x0000000c0d0e7389 */ /* 0x0002a400000c000b */
[----:B012---:R-:W-:Y:S01]  /*2bd40*/  ENDCOLLECTIVE ;  /* 0x000000000000791b */ /* 0x007fe20003800000 */
.L_x_5608:
[----:B------:R-:W-:Y:S05]  /*2bd50*/  BSYNC B1 ;  /* 0x0000000000017941 */ /* 0x000fea0003800000 */
.L_x_5607:
        /* <DEDUP_REMOVED lines=8> */
.L_x_5609:
[----:B------:R-:W-:Y:S01]  /*2bde0*/  IMAD.MOV.U32 R31, RZ, RZ, R14 ;  /* 0x000000ffff1f7224 */ /* 0x000fe200078e000e */
[----:B------:R-:W-:Y:S06]  /*2bdf0*/  BRA `(.L_x_5610) ;  /* 0xfffffdd400707947 */ /* 0x000fec000383ffff */
.L_x_5283:
[----:B0-----:R0:W4:Y:S02]  /*2be00*/  SYNCS.PHASECHK.TRANS64.TRYWAIT P2, [R82+URZ+0x2a8b0], R93 ;  /* 0x02a8b05d520075a7 */ /* 0x001124000804017f */
[----:B----4-:R-:W-:Y:S05]  /*2be10*/  @!P2 NANOSLEEP.SYNCS 0x989680 ;  /* 0x009896800000a95d */ /* 0x010fea0003900000 */
[----:B------:R-:W4:Y:S02]  /*2be20*/  @!P2 SYNCS.PHASECHK.TRANS64 P2, [R82+URZ+0x2a8b0], R93 ;  /* 0x02a8b05d5200a5a7 */ /* 0x000f24000804007f */
[----:B----4-:R-:W-:Y:S05]  /*2be30*/  @!P2 BRA `(.L_x_5283) ;  /* 0xfffffffc00f0a947 */ /* 0x010fea000383ffff */
[----:B------:R-:W-:Y:S05]  /*2be40*/  BRA `(.L_x_5611) ;  /* 0xfffffdd800387947 */ /* 0x000fea000383ffff */
.L_x_5297:
[----:B------:R-:W0:Y:S01]  /*2be50*/  S2R R2, SR_TID.X ;  /* 0x0000000000027919 */ /* 0x000e220000002100 */
[----:B------:R-:W-:Y:S01]  /*2be60*/  BSSY B0, `(.L_x_5612) ;  /* 0x000000c000007945 */ /* 0x000fe20003800000 */
[----:B------:R-:W-:Y:S01]  /*2be70*/  IMAD.MOV.U32 R12, RZ, RZ, RZ ;  /* 0x000000ffff0c7224 */ /* 0x000fe200078e00ff */
[----:B------:R-:W-:Y:S01]  /*2be80*/  MOV R15, 0xffffffff ;  /* 0xffffffff000f7802 */ /* 0x000fe20000000f00 */
[----:B------:R-:W-:Y:S02]  /*2be90*/  IMAD.MOV.U32 R11, RZ, RZ, 0x1f ;  /* 0x0000001fff0b7424 */ /* 0x000fe400078e00ff */
[----:B0-----:R-:W-:-:S05]  /*2bea0*/  VIADD R20, R2, 0xffffff80 ;  /* 0xffffff8002147836 */ /* 0x001fca0000000000 */
[----:B------:R-:W-:-:S04]  /*2beb0*/  SHF.R.S32.HI R2, RZ, 0x1f, R20 ;  /* 0x0000001fff027819 */ /* 0x000fc80000011414 */
[----:B------:R-:W-:-:S04]  /*2bec0*/  LEA.HI R2, R2, R20, RZ, 0x7 ;  /* 0x0000001402027211 */ /* 0x000fc800078f38ff */
[----:B------:R-:W-:-:S05]  /*2bed0*/  SHF.R.S32.HI R2, RZ, 0x7, R2 ;  /* 0x00000007ff027819 */ /* 0x000fca0000011402 */
[----:B------:R-:W-:-:S07]  /*2bee0*/  IMAD.MOV.U32 R13, RZ, RZ, R2 ;  /* 0x000000ffff0d7224 */ /* 0x000fce00078e0002 */
[----:B-----5:R-:W-:Y:S05]  /*2bef0*/  WARPSYNC.COLLECTIVE R15, `(.L_x_5613) ;  /* 0x000000000f087348 */ /* 0x020fea0003c00000 */
[----:B------:R0:W1:Y:S02]  /*2bf00*/  SHFL.IDX P6, R14, R13, R12, R11 ;  /* 0x0000000c0d0e7389 */ /* 0x00006400000c000b */
[----:B01---5:R-:W-:Y:S01]  /*2bf10*/  ENDCOLLECTIVE ;  /* 0x000000000000791b */ /* 0x023fe20003800000 */
.L_x_5613:
[----:B------:R-:W-:Y:S05]  /*2bf20*/  BSYNC B0 ;  /* 0x0000000000007941 */ /* 0x000fea0003800000 */
.L_x_5612:
[----:B------:R-:W-:Y:S01]  /*2bf30*/  IMAD.MOV.U32 R218, RZ, RZ, R14 ;  /* 0x000000ffffda7224 */ /* 0x000fe200078e000e */
[----:B------:R-:W-:Y:S06]  /*2bf40*/  BRA `(.L_x_5614) ;  /* 0xfffffde400507947 */ /* 0x000fec000383ffff */
.L_x_5307:
[----:B------:R-:W-:Y:S01]  /*2bf50*/  BSSY B1, `(.L_x_5615) ;  /* 0x0000007000017945 */ /* 0x000fe20003800000 */
[----:B------:R-:W-:Y:S02]  /*2bf60*/  IMAD.MOV.U32 R12, RZ, RZ, RZ ;  /* 0x000000ffff0c7224 */ /* 0x000fe400078e00ff */
[----:B------:R-:W-:Y:S02]  /*2bf70*/  IMAD.MOV.U32 R11, RZ, RZ, 0x1e1f ;  /* 0x00001e1fff0b7424 */ /* 0x000fe400078e00ff */
[----:B------:R-:W-:-:S07]  /*2bf80*/  IMAD.MOV.U32 R15, RZ, RZ, -0x1 ;  /* 0xffffffffff0f7424 */ /* 0x000fce00078e00ff */
[----:B------:R-:W-:Y:S05]  /*2bf90*/  WARPSYNC.COLLECTIVE R15, `(.L_x_5616) ;  /* 0x000000000f087348 */ /* 0x000fea0003c00000 */
[----:B------:R0:W1:Y:S02]  /*2bfa0*/  SHFL.IDX P6, R14, R13, R12, R11 ;  /* 0x0000000c0d0e7389 */ /* 0x00006400000c000b */
[----:B01----:R-:W-:Y:S01]  /*2bfb0*/  ENDCOLLECTIVE ;  /* 0x000000000000791b */ /* 0x003fe20003800000 */
.L_x_5616:
[----:B------:R-:W-:Y:S05]  /*2bfc0*/  BSYNC B1 ;  /* 0x0000000000017941 */ /* 0x000fea0003800000 */
.L_x_5615:
        /* <DEDUP_REMOVED lines=8> */
.L_x_5617:
[----:B------:R-:W-:Y:S02]  /*2c050*/  IMAD.MOV.U32 R13, RZ, RZ, R4 ;  /* 0x000000ffff0d7224 */ /* 0x000fe400078e0004 */
[----:B------:R-:W-:-:S07]  /*2c060*/  IMAD.MOV.U32 R3, RZ, RZ, R14 ;  /* 0x000000ffff037224 */ /* 0x000fce00078e000e */
[----:B------:R-:W-:Y:S05]  /*2c070*/  WARPSYNC.COLLECTIVE R15, `(.L_x_5618) ;  /* 0x000000000f087348 */ /* 0x000fea0003c00000 */
[----:B------:R0:W1:Y:S02]  /*2c080*/  SHFL.IDX P6, R14, R13, R12, R11 ;  /* 0x0000000c0d0e7389 */ /* 0x00006400000c000b */
[----:B01----:R-:W-:Y:S01]  /*2c090*/  ENDCOLLECTIVE ;  /* 0x000000000000791b */ /* 0x003fe20003800000 */
.L_x_5618:
[----:B------:R-:W-:Y:S02]  /*2c0a0*/  IMAD.MOV.U32 R13, RZ, RZ, R5 ;  /* 0x000000ffff0d7224 */ /* 0x000fe400078e0005 */
[----:B------:R-:W-:-:S07]  /*2c0b0*/  IMAD.MOV.U32 R4, RZ, RZ, R14 ;  /* 0x000000ffff047224 */ /* 0x000fce00078e000e */
[----:B------:R-:W-:Y:S05]  /*2c0c0*/  WARPSYNC.COLLECTIVE R15, `(.L_x_5619) ;  /* 0x000000000f087348 */ /* 0x000fea0003c00000 */
[----:B------:R0:W1:Y:S02]  /*2c0d0*/  SHFL.IDX P6, R14, R13, R12, R11 ;  /* 0x0000000c0d0e7389 */ /* 0x00006400000c000b */
[----:B01----:R-:W-:Y:S01]  /*2c0e0*/  ENDCOLLECTIVE ;  /* 0x000000000000791b */ /* 0x003fe20003800000 */
.L_x_5619:
[----:B------:R-:W-:Y:S05]  /*2c0f0*/  BRA `(.L_x_5620) ;  /* 0xfffffdec00447947 */ /* 0x000fea000383ffff */
.L_x_5311:
[----:B0-----:R0:W1:Y:S02]  /*2c100*/  SYNCS.PHASECHK.TRANS64.TRYWAIT P0, [R16+URZ+0x2a800], R3 ;  /* 0x02a80003100075a7 */ /* 0x001064000800017f */
[----:B-1----:R-:W-:Y:S05]  /*2c110*/  @!P0 NANOSLEEP.SYNCS 0x989680 ;  /* 0x009896800000895d */ /* 0x002fea0003900000 */
[----:B------:R-:W1:Y:S02]  /*2c120*/  @!P0 SYNCS.PHASECHK.TRANS64 P0, [R16+URZ+0x2a800], R3 ;  /* 0x02a80003100085a7 */ /* 0x000e64000800007f */
[----:B-1----:R-:W-:Y:S05]  /*2c130*/  @!P0 BRA `(.L_x_5311) ;  /* 0xfffffffc00f08947 */ /* 0x002fea000383ffff */
[----:B------:R-:W-:Y:S05]  /*2c140*/  BRA `(.L_x_5621) ;  /* 0xfffffdf000907947 */ /* 0x000fea000383ffff */
.L_x_5323:
[----:B------:R-:W-:Y:S01]  /*2c150*/  BSSY B1, `(.L_x_5622) ;  /* 0x0000007000017945 */ /* 0x000fe20003800000 */
[----:B------:R-:W-:Y:S02]  /*2c160*/  IMAD.MOV.U32 R12, RZ, RZ, RZ ;  /* 0x000000ffff0c7224 */ /* 0x000fe400078e00ff */
[----:B------:R-:W-:Y:S02]  /*2c170*/  IMAD.MOV.U32 R11, RZ, RZ, 0x1e1f ;  /* 0x00001e1fff0b7424 */ /* 0x000fe400078e00ff */
[----:B------:R-:W-:-:S07]  /*2c180*/  IMAD.MOV.U32 R15, RZ, RZ, -0x1 ;  /* 0xffffffffff0f7424 */ /* 0x000fce00078e00ff */
[----:B------:R-:W-:Y:S05]  /*2c190*/  WARPSYNC.COLLECTIVE R15, `(.L_x_5623) ;  /* 0x000000000f087348 */ /* 0x000fea0003c00000 */
[----:B------:R0:W1:Y:S02]  /*2c1a0*/  SHFL.IDX P6, R14, R13, R12, R11 ;  /* 0x0000000c0d0e7389 */ /* 0x00006400000c000b */
[----:B01----:R-:W-:Y:S01]  /*2c1b0*/  ENDCOLLECTIVE ;  /* 0x000000000000791b */ /* 0x003fe20003800000 */
.L_x_5623:
[----:B------:R-:W-:Y:S05]  /*2c1c0*/  BSYNC B1 ;  /* 0x0000000000017941 */ /* 0x000fea0003800000 */
.L_x_5622:
        /* <DEDUP_REMOVED lines=8> */
.L_x_5624:
[----:B------:R-:W-:Y:S02]  /*2c250*/  IMAD.MOV.U32 R13, RZ, RZ, R37 ;  /* 0x000000ffff0d7224 */ /* 0x000fe400078e0025 */
[----:B------:R-:W-:-:S07]  /*2c260*/  IMAD.MOV.U32 R21, RZ, RZ, R14 ;  /* 0x000000ffff157224 */ /* 0x000fce00078e000e */
[----:B------:R-:W-:Y:S05]  /*2c270*/  WARPSYNC.COLLECTIVE R15, `(.L_x_5625) ;  /* 0x000000000f087348 */ /* 0x000fea0003c00000 */
[----:B------:R0:W1:Y:S02]  /*2c280*/  SHFL.IDX P6, R14, R13, R12, R11 ;  /* 0x0000000c0d0e7389 */ /* 0x00006400000c000b */
[----:B01----:R-:W-:Y:S01]  /*2c290*/  ENDCOLLECTIVE ;  /* 0x000000000000791b */ /* 0x003fe20003800000 */
.L_x_5625:
[----:B------:R-:W-:Y:S02]  /*2c2a0*/  IMAD.MOV.U32 R13, RZ, RZ, R39 ;  /* 0x000000ffff0d7224 */ /* 0x000fe400078e0027 */
[----:B------:R-:W-:-:S07]  /*2c2b0*/  IMAD.MOV.U32 R37, RZ, RZ, R14 ;  /* 0x000000ffff257224 */ /* 0x000fce00078e000e */
[----:B------:R-:W-:Y:S05]  /*2c2c0*/  WARPSYNC.COLLECTIVE R15, `(.L_x_5626) ;  /* 0x000000000f087348 */ /* 0x000fea0003c00000 */
[----:B------:R0:W1:Y:S02]  /*2c2d0*/  SHFL.IDX P6, R14, R13, R12, R11 ;  /* 0x0000000c0d0e7389 */ /* 0x00006400000c000b */
[----:B01----:R-:W-:Y:S01]  /*2c2e0*/  ENDCOLLECTIVE ;  /* 0x000000000000791b */ /* 0x003fe20003800000 */
.L_x_5626:
[----:B------:R-:W-:Y:S01]  /*2c2f0*/  IMAD.MOV.U32 R39, RZ, RZ, R14 ;  /* 0x000000ffff277224 */ /* 0x000fe200078e000e */
[----:B------:R-:W-:Y:S06]  /*2c300*/  BRA `(.L_x_5627) ;  /* 0xfffffe2000607947 */ /* 0x000fec000383ffff */
.L_x_5327:
[----:B-1----:R1:W0:Y:S02]  /*2c310*/  SYNCS.PHASECHK.TRANS64.TRYWAIT P0, [R16+URZ+0x2a800], R3 ;  /* 0x02a80003100075a7 */ /* 0x002224000800017f */
[----:B0-----:R-:W-:Y:S05]  /*2c320*/  @!P0 NANOSLEEP.SYNCS 0x989680 ;  /* 0x009896800000895d */ /* 0x001fea0003900000 */
[----:B------:R-:W0:Y:S02]  /*2c330*/  @!P0 SYNCS.PHASECHK.TRANS64 P0, [R16+URZ+0x2a800], R3 ;  /* 0x02a80003100085a7 */ /* 0x000e24000800007f */
[----:B0-----:R-:W-:Y:S05]  /*2c340*/  @!P0 BRA `(.L_x_5327) ;  /* 0xfffffffc00f08947 */ /* 0x001fea000383ffff */
[----:B------:R-:W-:Y:S05]  /*2c350*/  BRA `(.L_x_5628) ;  /* 0xfffffe2400587947 */ /* 0x000fea000383ffff */
.L_x_5335:
[----:B-1----:R1:W2:Y:S02]  /*2c360*/  SYNCS.PHASECHK.TRANS64.TRYWAIT P1, [R8+URZ+0x2a830], R3 ;  /* 0x02a83003080075a7 */ /* 0x0022a4000802017f */
[----:B--2---:R-:W-:Y:S05]  /*2c370*/  @!P1 NANOSLEEP.SYNCS 0x989680 ;  /* 0x009896800000995d */ /* 0x004fea0003900000 */
[----:B------:R-:W2:Y:S02]  /*2c380*/  @!P1 SYNCS.PHASECHK.TRANS64 P1, [R8+URZ+0x2a830], R3 ;  /* 0x02a83003080095a7 */ /* 0x000ea4000802007f */
[----:B--2---:R-:W-:Y:S05]  /*2c390*/  @!P1 BRA `(.L_x_5335) ;  /* 0xfffffffc00f09947 */ /* 0x004fea000383ffff */
[----:B------:R-:W-:Y:S05]  /*2c3a0*/  BRA `(.L_x_5334) ;  /* 0xfffffe54009c7947 */ /* 0x000fea000383ffff */
.L_x_5354:
[----:B-1----:R1:W2:Y:S02]  /*2c3b0*/  SYNCS.PHASECHK.TRANS64.TRYWAIT P4, [R7+URZ+0x2a830], R6 ;  /* 0x02a83006070075a7 */ /* 0x0022a4000808017f */
[----:B--2---:R-:W-:Y:S05]  /*2c3c0*/  @!P4 NANOSLEEP.SYNCS 0x989680 ;  /* 0x009896800000c95d */ /* 0x004fea0003900000 */
[----:B------:R-:W2:Y:S02]  /*2c3d0*/  @!P4 SYNCS.PHASECHK.TRANS64 P4, [R7+URZ+0x2a830], R6 ;  /* 0x02a830060700c5a7 */ /* 0x000ea4000808007f */
[----:B--2---:R-:W-:Y:S05]  /*2c3e0*/  @!P4 BRA `(.L_x_5354) ;  /* 0xfffffffc00f0c947 */ /* 0x004fea000383ffff */
[----:B------:R-:W-:Y:S05]  /*2c3f0*/  BRA `(.L_x_5353) ;  /* 0xfffffe9000707947 */ /* 0x000fea000383ffff */
.L_x_5358:
[----:B-1----:R1:W2:Y:S02]  /*2c400*/  SYNCS.PHASECHK.TRANS64.TRYWAIT P3, [R7+URZ+0x2a850], R6 ;  /* 0x02a85006070075a7 */ /* 0x0022a4000806017f */
[----:B--2---:R-:W-:Y:S05]  /*2c410*/  @!P3 NANOSLEEP.SYNCS 0x989680 ;  /* 0x009896800000b95d */ /* 0x004fea0003900000 */
[----:B------:R-:W2:Y:S02]  /*2c420*/  @!P3 SYNCS.PHASECHK.TRANS64 P3, [R7+URZ+0x2a850], R6 ;  /* 0x02a850060700b5a7 */ /* 0x000ea4000806007f */
[----:B--2---:R-:W-:Y:S05]  /*2c430*/  @!P3 BRA `(.L_x_5358) ;  /* 0xfffffffc00f0b947 */ /* 0x004fea000383ffff */
[----:B------:R-:W-:Y:S05]  /*2c440*/  BRA `(.L_x_5355) ;  /* 0xfffffe9400407947 */ /* 0x000fea000383ffff */
.L_x_5379:
[----:B-1----:R1:W2:Y:S02]  /*2c450*/  SYNCS.PHASECHK.TRANS64.TRYWAIT P2, [R7+URZ+0x2a830], R8 ;  /* 0x02a83008070075a7 */ /* 0x0022a4000804017f */
[----:B--2---:R-:W-:Y:S05]  /*2c460*/  @!P2 NANOSLEEP.SYNCS 0x989680 ;  /* 0x009896800000a95d */ /* 0x004fea0003900000 */
[----:B------:R-:W2:Y:S02]  /*2c470*/  @!P2 SYNCS.PHASECHK.TRANS64 P2, [R7+URZ+0x2a830], R8 ;  /* 0x02a830080700a5a7 */ /* 0x000ea4000804007f */
[----:B--2---:R-:W-:Y:S05]  /*2c480*/  @!P2 BRA `(.L_x_5379) ;  /* 0xfffffffc00f0a947 */ /* 0x004fea000383ffff */
[----:B------:R-:W-:Y:S05]  /*2c490*/  BRA `(.L_x_5378) ;  /* 0xfffffecc00847947 */ /* 0x000fea000383ffff */
.L_x_5383:
[----:B-1----:R1:W2:Y:S02]  /*2c4a0*/  SYNCS.PHASECHK.TRANS64.TRYWAIT P1, [R7+URZ+0x2a850], R6 ;  /* 0x02a85006070075a7 */ /* 0x0022a4000802017f */
[----:B--2---:R-:W-:Y:S05]  /*2c4b0*/  @!P1 NANOSLEEP.SYNCS 0x989680 ;  /* 0x009896800000995d */ /* 0x004fea0003900000 */
[----:B------:R-:W2:Y:S02]  /*2c4c0*/  @!P1 SYNCS.PHASECHK.TRANS64 P1, [R7+URZ+0x2a850], R6 ;  /* 0x02a85006070095a7 */ /* 0x000ea4000802007f */
[----:B--2---:R-:W-:Y:S05]  /*2c4d0*/  @!P1 BRA `(.L_x_5383) ;  /* 0xfffffffc00f09947 */ /* 0x004fea000383ffff */
[----:B------:R-:W-:Y:S05]  /*2c4e0*/  BRA `(.L_x_5380) ;  /* 0xfffffed000607947 */ /* 0x000fea000383ffff */
.L_x_5392:
[----:B-1----:R1:W2:Y:S02]  /*2c4f0*/  SYNCS.PHASECHK.TRANS64.TRYWAIT P2, [R7+URZ+0x2a830], R8 ;  /* 0x02a83008070075a7 */ /* 0x0022a4000804017f */
[----:B--2---:R-:W-:Y:S05]  /*2c500*/  @!P2 NANOSLEEP.SYNCS 0x989680 ;  /* 0x009896800000a95d */ /* 0x004fea0003900000 */
[----:B------:R-:W2:Y:S02]  /*2c510*/  @!P2 SYNCS.PHASECHK.TRANS64 P2, [R7+URZ+0x2a830], R8 ;  /* 0x02a830080700a5a7 */ /* 0x000ea4000804007f */
[----:B--2---:R-:W-:Y:S05]  /*2c520*/  @!P2 BRA `(.L_x_5392) ;  /* 0xfffffffc00f0a947 */ /* 0x004fea000383ffff */
[----:B------:R-:W-:Y:S05]  /*2c530*/  BRA `(.L_x_5391) ;  /* 0xfffffef400e87947 */ /* 0x000fea000383ffff */
.L_x_5396:
[----:B-1----:R1:W2:Y:S02]  /*2c540*/  SYNCS.PHASECHK.TRANS64.TRYWAIT P1, [R7+URZ+0x2a850], R6 ;  /* 0x02a85006070075a7 */ /* 0x0022a4000802017f */
[----:B--2---:R-:W-:Y:S05]  /*2c550*/  @!P1 NANOSLEEP.SYNCS 0x989680 ;  /* 0x009896800000995d */ /* 0x004fea0003900000 */
[----:B------:R-:W2:Y:S02]  /*2c560*/  @!P1 SYNCS.PHASECHK.TRANS64 P1, [R7+URZ+0x2a850], R6 ;  /* 0x02a85006070095a7 */ /* 0x000ea4000802007f */
[----:B--2---:R-:W-:Y:S05]  /*2c570*/  @!P1 BRA `(.L_x_5396) ;  /* 0xfffffffc00f09947 */ /* 0x004fea000383ffff */
[----:B------:R-:W-:Y:S05]  /*2c580*/  BRA `(.L_x_5393) ;  /* 0xfffffef800c47947 */ /* 0x000fea000383ffff */
.L_x_5411:
[----:B-1----:R1:W2:Y:S02]  /*2c590*/  SYNCS.PHASECHK.TRANS64.TRYWAIT P1, [R2+URZ+0x2a850], R5 ;  /* 0x02a85005020075a7 */ /* 0x0022a4000802017f */
[----:B--2---:R-:W-:Y:S05]  /*2c5a0*/  @!P1 NANOSLEEP.SYNCS 0x989680 ;  /* 0x009896800000995d */ /* 0x004fea0003900000 */
[----:B------:R-:W2:Y:S02]  /*2c5b0*/  @!P1 SYNCS.PHASECHK.TRANS64 P1, [R2+URZ+0x2a850], R5 ;  /* 0x02a85005020095a7 */ /* 0x000ea4000802007f */
[----:B--2---:R-:W-:Y:S05]  /*2c5c0*/  @!P1 BRA `(.L_x_5411) ;  /* 0xfffffffc00f09947 */ /* 0x004fea000383ffff */
[----:B------:R-:W-:Y:S05]  /*2c5d0*/  BRA `(.L_x_5410) ;  /* 0xffffff30003c7947 */ /* 0x000fea000383ffff */
.L_x_5415:
[----:B------:R-:W-:Y:S01]  /*2c5e0*/  IMAD.MOV.U32 R12, RZ, RZ, R0 ;  /* 0x000000ffff0c7224 */ /* 0x000fe200078e0000 */
[----:B------:R-:W-:Y:S01]  /*2c5f0*/  SEL R7, R125, R124, P0 ;  /* 0x0000007c7d077207 */ /* 0x000fe20000000000 */
[----:B------:R-:W-:Y:S01]  /*2c600*/  IMAD.MOV.U32 R11, RZ, RZ, 0x1c1f ;  /* 0x00001c1fff0b7424 */ /* 0x000fe200078e00ff */
[----:B------:R-:W-:Y:S01]  /*2c610*/  SEL R8, R124, R125, P0 ;  /* 0x0000007d7c087207 */ /* 0x000fe20000000000 */
[----:B------:R-:W-:Y:S01]  /*2c620*/  IMAD.MOV.U32 R15, RZ, RZ, -0x1 ;  /* 0xffffffffff0f7424 */ /* 0x000fe200078e00ff */
[----:B------:R-:W-:Y:S02]  /*2c630*/  SEL R9, R20, R41, P0 ;  /* 0x0000002914097207 */ /* 0x000fe40000000000 */
[----:B------:R-:W-:-:S07]  /*2c640*/  SEL R20, R41, R20, P0 ;  /* 0x0000001429147207 */ /* 0x000fce0000000000 */
[----:B0-----:R-:W-:Y:S05]  /*2c650*/  WARPSYNC.COLLECTIVE R15, `(.L_x_5629) ;  /* 0x000000000f087348 */ /* 0x001fea0003c00000 */
[----:B------:R1:W2:Y:S02]  /*2c660*/  SHFL.IDX P6, R14, R13, R12, R11 ;  /* 0x0000000c0d0e7389 */ /* 0x0002a400000c000b */
[----:B012---:R-:W-:Y:S01]  /*2c670*/  ENDCOLLECTIVE ;  /* 0x000000000000791b */ /* 0x007fe20003800000 */
.L_x_5629:
        /* <DEDUP_REMOVED lines=19> */
.L_x_5630:
        /* <DEDUP_REMOVED lines=18> */
.L_x_5631:
        /* <DEDUP_REMOVED lines=19> */
.L_x_5632:
[----:B------:R-:W-:Y:S02]  /*2ca00*/  SEL R65, R82, R91, P0 ;  /* 0x0000005b52417207 */ /* 0x000fe40000000000 */
[----:B------:R-:W-:Y:S02]  /*2ca10*/  SEL R82, R91, R82, P0 ;  /* 0x000000525b527207 */ /* 0x000fe40000000000 */
[----:B------:R-:W-:Y:S02]  /*2ca20*/  SEL R67, R84, R93, P0 ;  /* 0x0000005d54437207 */ /* 0x000fe40000000000 */
[----:B------:R-:W-:Y:S02]  /*2ca30*/  SEL R84, R93, R84, P0 ;  /* 0x000000545d547207 */ /* 0x000fe40000000000 */
[----:B------:R-:W-:Y:S02]  /*2ca40*/  SEL R4, R6, R5, P0 ;  /* 0x0000000506047207 */ /* 0x000fe40000000000 */
[----:B------:R-:W-:Y:S01]  /*2ca50*/  SEL R6, R5, R6, P0 ;  /* 0x0000000605067207 */ /* 0x000fe20000000000 */
[----:B------:R-:W-:-:S02]  /*2ca60*/  IMAD.MOV.U32 R13, RZ, RZ, R9 ;  /* 0x000000ffff0d7224 */ /* 0x000fc400078e0009 */
[----:B------:R-:W-:Y:S02]  /*2ca70*/  IMAD.MOV.U32 R12, RZ, RZ, R0 ;  /* 0x000000ffff0c7224 */ /* 0x000fe400078e0000 */
[----:B------:R-:W-:-:S07]  /*2ca80*/  IMAD.MOV.U32 R7, RZ, RZ, R14 ;  /* 0x000000ffff077224 */ /* 0x000fce00078e000e */
[----:B------:R-:W-:Y:S05]  /*2ca90*/  WARPSYNC.COLLECTIVE R15, `(.L_x_5633) ;  /* 0x000000000f087348 */ /* 0x000fea0003c00000 */
[----:B------:R0:W1:Y:S02]  /*2caa0*/  SHFL.IDX P6, R14, R13, R12, R11 ;  /* 0x0000000c0d0e7389 */ /* 0x00006400000c000b */
[----:B01----:R-:W-:Y:S01]  /*2cab0*/  ENDCOLLECTIVE ;  /* 0x000000000000791b */ /* 0x003fe20003800000 */
.L_x_5633:
        /* <DEDUP_REMOVED lines=8> */
.L_x_5634:
[----:B------:R-:W-:Y:S02]  /*2cb40*/  IMAD.MOV.U32 R13, RZ, RZ, R25 ;  /* 0x000000ffff0d7224 */ /* 0x000fe400078e0019 */
[----:B------:R-:W-:Y:S02]  /*2cb50*/  IMAD.MOV.U32 R12, RZ, RZ, R0 ;  /* 0x000000ffff0c7224 */ /* 0x000fe400078e0000 */
[----:B------:R-:W-:-:S07]  /*2cb60*/  IMAD.MOV.U32 R20, RZ, RZ, R14 ;  /* 0x000000ffff147224 */ /* 0x000fce00078e000e */
[----:B------:R-:W-:Y:S05]  /*2cb70*/  WARPSYNC.COLLECTIVE R15, `(.L_x_5635) ;  /* 0x000000000f087348 */ /* 0x000fea0003c00000 */
[----:B------:R0:W1:Y:S02]  /*2cb80*/  SHFL.IDX P6, R14, R13, R12, R11 ;  /* 0x0000000c0d0e7389 */ /* 0x00006400000c000b */
[----:B01----:R-:W-:Y:S01]  /*2cb90*/  ENDCOLLECTIVE ;  /* 0x000000000000791b */ /* 0x003fe20003800000 */
.L_x_5635:
[----:B------:R-:W-:Y:S02]  /*2cba0*/  IMAD.MOV.U32 R13, RZ, RZ, R24 ;  /* 0x000000ffff0d7224 */ /* 0x000fe400078e0018 */
[----:B------:R-:W-:Y:S02]  /*2cbb0*/  IMAD.MOV.U32 R12, RZ, RZ, R3 ;  /* 0x000000ffff0c7224 */ /* 0x000fe400078e0003 */
[----:B------:R-:W-:-:S07]  /*2cbc0*/  IMAD.MOV.U32 R26, RZ, RZ, R14 ;  /* 0x000000ffff1a7224 */ /* 0x000fce00078e000e */
[----:B------:R-:W-:Y:S05]  /*2cbd0*/  WARPSYNC.COLLECTIVE R15, `(.L_x_5636) ;  /* 0x000000000f087348 */ /* 0x000fea0003c00000 */
[----:B------:R0:W1:Y:S02]  /*2cbe0*/  SHFL.IDX P6, R14, R13, R12, R11 ;  /* 0x0000000c0d0e7389 */ /* 0x00006400000c000b */
[----:B01----:R-:W-:Y:S01]  /*2cbf0*/  ENDCOLLECTIVE ;  /* 0x000000000000791b */ /* 0x003fe20003800000 */
.L_x_5636:
[----:B------:R-:W-:Y:S02]  /*2cc00*/  IMAD.MOV.U32 R13, RZ, RZ, R27 ;  /* 0x000000ffff0d7224 */ /* 0x000fe400078e001b */
[----:B------:R-:W-:Y:S02]  /*2cc10*/  IMAD.MOV.U32 R12, RZ, RZ, R0 ;  /* 0x000000ffff0c7224 */ /* 0x000fe400078e0000 */
[----:B------:R-:W-:-:S07]  /*2cc20*/  IMAD.MOV.U32 R25, RZ, RZ, R14 ;  /* 0x000000ffff197224 */ /* 0x000fce00078e000e */
[----:B------:R-:W-:Y:S05]  /*2cc30*/  WARPSYNC.COLLECTIVE R15, `(.L_x_5637) ;  /* 0x000000000f087348 */ /* 0x000fea0003c00000 */
[----:B------:R0:W1:Y:S02]  /*2cc40*/  SHFL.IDX P6, R14, R13, R12, R11 ;  /* 0x0000000c0d0e7389 */ /* 0x00006400000c000b */
[----:B01----:R-:W-:Y:S01]  /*2cc50*/  ENDCOLLECTIVE ;  /* 0x000000000000791b */ /* 0x003fe20003800000 */
.L_x_5637:
        /* <DEDUP_REMOVED lines=8> */
.L_x_5638:
[----:B------:R-:W-:Y:S02]  /*2cce0*/  IMAD.MOV.U32 R13, RZ, RZ, R29 ;  /* 0x000000ffff0d7224 */ /* 0x000fe400078e001d */
[----:B------:R-:W-:Y:S02]  /*2ccf0*/  IMAD.MOV.U32 R12, RZ, RZ, R0 ;  /* 0x000000ffff0c7224 */ /* 0x000fe400078e0000 */
[----:B------:R-:W-:-:S07]  /*2cd00*/  IMAD.MOV.U32 R27, RZ, RZ, R14 ;  /* 0x000000ffff1b7224 */ /* 0x000fce00078e000e */
[----:B------:R-:W-:Y:S05]  /*2cd10*/  WARPSYNC.COLLECTIVE R15, `(.L_x_5639) ;  /* 0x000000000f087348 */ /* 0x000fea0003c00000 */
[----:B------:R0:W1:Y:S02]  /*2cd20*/  SHFL.IDX P6, R14, R13, R12, R11 ;  /* 0x0000000c0d0e7389 */ /* 0x00006400000c000b */
[----:B01----:R-:W-:Y:S01]  /*2cd30*/  ENDCOLLECTIVE ;  /* 0x000000000000791b */ /* 0x003fe20003800000 */
.L_x_5639:
        /* <DEDUP_REMOVED lines=8> */
.L_x_5640:
[----:B------:R-:W-:Y:S02]  /*2cdc0*/  IMAD.MOV.U32 R13, RZ, RZ, R31 ;  /* 0x000000ffff0d7224 */ /* 0x000fe400078e001f */
[----:B------:R-:W-:Y:S02]  /*2cdd0*/  IMAD.MOV.U32 R12, RZ, RZ, R0 ;  /* 0x000000ffff0c7224 */ /* 0x000fe400078e0000 */
[----:B------:R-:W-:-:S07]  /*2cde0*/  IMAD.MOV.U32 R29, RZ, RZ, R14 ;  /* 0x000000ffff1d7224 */ /* 0x000fce00078e000e */
[----:B------:R-:W-:Y:S05]  /*2cdf0*/  WARPSYNC.COLLECTIVE R15, `(.L_x_5641) ;  /* 0x000000000f087348 */ /* 0x000fea0003c00000 */
[----:B------:R0:W1:Y:S02]  /*2ce00*/  SHFL.IDX P6, R14, R13, R12, R11 ;  /* 0x0000000c0d0e7389 */ /* 0x00006400000c000b */
[----:B01----:R-:W-:Y:S01]  /*2ce10*/  ENDCOLLECTIVE ;  /* 0x000000000000791b */ /* 0x003fe20003800000 */
.L_x_5641:
        /* <DEDUP_REMOVED lines=8> */
.L_x_5642:
[----:B------:R-:W-:Y:S02]  /*2cea0*/  IMAD.MOV.U32 R13, RZ, RZ, R33 ;  /* 0x000000ffff0d7224 */ /* 0x000fe400078e0021 */
[----:B------:R-:W-:Y:S02]  /*2ceb0*/  IMAD.MOV.U32 R12, RZ, RZ, R0 ;  /* 0x000000ffff0c7224 */ /* 0x000fe400078e0000 */
[----:B------:R-:W-:-:S07]  /*2cec0*/  IMAD.MOV.U32 R31, RZ, RZ, R14 ;  /* 0x000000ffff1f7224 */ /* 0x000fce00078e000e */
[----:B------:R-:W-:Y:S05]  /*2ced0*/  WARPSYNC.COLLECTIVE R15, `(.L_x_5643) ;  /* 0x000000000f087348 */ /* 0x000fea0003c00000 */
[----:B------:R0:W1:Y:S02]  /*2cee0*/  SHFL.IDX P6, R14, R13, R12, R11 ;  /* 0x0000000c0d0e7389 */ /* 0x00006400000c000b */
[----:B01----:R-:W-:Y:S01]  /*2cef0*/  ENDCOLLECTIVE ;  /* 0x000000000000791b */ /* 0x003fe20003800000 */
.L_x_5643:
        /* <DEDUP_REMOVED lines=8> */
.L_x_5644:
[----:B------:R-:W-:Y:S02]  /*2cf80*/  IMAD.MOV.U32 R13, RZ, RZ, R35 ;  /* 0x000000ffff0d7224 */ /* 0x000fe400078e0023 */
[----:B------:R-:W-:Y:S02]  /*2cf90*/  IMAD.MOV.U32 R12, RZ, RZ, R0 ;  /* 0x000000ffff0c7224 */ /* 0x000fe400078e0000 */
[----:B------:R-:W-:-:S07]  /*2cfa0*/  IMAD.MOV.U32 R33, RZ, RZ, R14 ;  /* 0x000000ffff217224 */ /* 0x000fce00078e000e */
[----:B------:R-:W-:Y:S05]  /*2cfb0*/  WARPSYNC.COLLECTIVE R15, `(.L_x_5645) ;  /* 0x000000000f087348 */ /* 0x000fea0003c00000 */
[----:B------:R0:W1:Y:S02]  /*2cfc0*/  SHFL.IDX P6, R14, R13, R12, R11 ;  /* 0x0000000c0d0e7389 */ /* 0x00006400000c000b */
[----:B01----:R-:W-:Y:S01]  /*2cfd0*/  ENDCOLLECTIVE ;  /* 0x000000000000791b */ /* 0x003fe20003800000 */
.L_x_5645:
        /* <DEDUP_REMOVED lines=8> */
.L_x_5646:
[----:B------:R-:W-:Y:S02]  /*2d060*/  IMAD.MOV.U32 R13, RZ, RZ, R37 ;  /* 0x000000ffff0d7224 */ /* 0x000fe400078e0025 */
[----:B------:R-:W-:Y:S02]  /*2d070*/  IMAD.MOV.U32 R12, RZ, RZ, R0 ;  /* 0x000000ffff0c7224 */ /* 0x000fe400078e0000 */
[----:B------:R-:W-:-:S07]  /*2d080*/  IMAD.MOV.U32 R35, RZ, RZ, R14 ;  /* 0x000000ffff237224 */ /* 0x000fce00078e000e */
[----:B------:R-:W-:Y:S05]  /*2d090*/  WARPSYNC.COLLECTIVE R15, `(.L_x_5647) ;  /* 0x000000000f087348 */ /* 0x000fea0003c00000 */
[----:B------:R0:W1:Y:S02]  /*2d0a0*/  SHFL.IDX P6, R14, R13, R12, R11 ;  /* 0x0000000c0d0e7389 */ /* 0x00006400000c000b */
[----:B01----:R-:W-:Y:S01]  /*2d0b0*/  ENDCOLLECTIVE ;  /* 0x000000000000791b */ /* 0x003fe20003800000 */
.L_x_5647:
        /* <DEDUP_REMOVED lines=8> */
.L_x_5648:
[----:B------:R-:W-:Y:S02]  /*2d140*/  IMAD.MOV.U32 R13, RZ, RZ, R39 ;  /* 0x000000ffff0d7224 */ /* 0x000fe400078e0027 */
[----:B------:R-:W-:Y:S02]  /*2d150*/  IMAD.MOV.U32 R12, RZ, RZ, R0 ;  /* 0x000000ffff0c7224 */ /* 0x000fe400078e0000 */
[----:B------:R-:W-:-:S07]  /*2d160*/  IMAD.MOV.U32 R37, RZ, RZ, R14 ;  /* 0x000000ffff257224 */ /* 0x000fce00078e000e */
[----:B------:R-:W-:Y:S05]  /*2d170*/  WARPSYNC.COLLECTIVE R15, `(.L_x_5649) ;  /* 0x000000000f087348 */ /* 0x000fea0003c00000 */
[----:B------:R0:W1:Y:S02]  /*2d180*/  SHFL.IDX P6, R14, R13, R12, R11 ;  /* 0x0000000c0d0e7389 */ /* 0x00006400000c000b */
[----:B01----:R-:W-:Y:S01]  /*2d190*/  ENDCOLLECTIVE ;  /* 0x000000000000791b */ /* 0x003fe20003800000 */
.L_x_5649:
        /* <DEDUP_REMOVED lines=8> */
.L_x_5650:
[----:B------:R-:W-:Y:S02]  /*2d220*/  IMAD.MOV.U32 R13, RZ, RZ, R41 ;  /* 0x000000ffff0d7224 */ /* 0x000fe400078e0029 */
[----:B------:R-:W-:Y:S02]  /*2d230*/  IMAD.MOV.U32 R12, RZ, RZ, R0 ;  /* 0x000000ffff0c7224 */ /* 0x000fe400078e0000 */
[----:B------:R-:W-:-:S07]  /*2d240*/  IMAD.MOV.U32 R39, RZ, RZ, R14 ;  /* 0x000000ffff277224 */ /* 0x000fce00078e000e */
[----:B------:R-:W-:Y:S05]  /*2d250*/  WARPSYNC.COLLECTIVE R15, `(.L_x_5651) ;  /* 0x000000000f087348 */ /* 0x000fea0003c00000 */
[----:B------:R0:W1:Y:S02]  /*2d260*/  SHFL.IDX P6, R14, R13, R12, R11 ;  /* 0x0000000c0d0e7389 */ /* 0x00006400000c000b */
[----:B01----:R-:W-:Y:S01]  /*2d270*/  ENDCOLLECTIVE ;  /* 0x000000000000791b */ /* 0x003fe20003800000 */
.L_x_5651:
        /* <DEDUP_REMOVED lines=8> */
.L_x_5652:
[----:B------:R-:W-:Y:S02]  /*2d300*/  IMAD.MOV.U32 R13, RZ, RZ, R43 ;  /* 0x000000ffff0d7224 */ /* 0x000fe400078e002b */
[----:B------:R-:W-:Y:S01]  /*2d310*/  IMAD.MOV.U32 R12, RZ, RZ, R0 ;  /* 0x000000ffff0c7224 */ /* 0x000fe200078e0000 */
[----:B------:R-:W-:-:S07]  /*2d320*/  MOV R41, R14 ;  /* 0x0000000e00297202 */ /* 0x000fce0000000f00 */
[----:B------:R-:W-:Y:S05]  /*2d330*/  WARPSYNC.COLLECTIVE R15, `(.L_x_5653) ;  /* 0x000000000f087348 */ /* 0x000fea0003c00000 */
[----:B------:R0:W1:Y:S02]  /*2d340*/  SHFL.IDX P6, R14, R13, R12, R11 ;  /* 0x0000000c0d0e7389 */ /* 0x00006400000c000b */
[----:B01----:R-:W-:Y:S01]  /*2d350*/  ENDCOLLECTIVE ;  /* 0x000000000000791b */ /* 0x003fe20003800000 */
.L_x_5653:
        /* <DEDUP_REMOVED lines=8> */
.L_x_5654:
[----:B------:R-:W-:Y:S02]  /*2d3e0*/  IMAD.MOV.U32 R13, RZ, RZ, R45 ;  /* 0x000000ffff0d7224 */ /* 0x000fe400078e002d */
[----:B------:R-:W-:Y:S02]  /*2d3f0*/  IMAD.MOV.U32 R12, RZ, RZ, R0 ;  /* 0x000000ffff0c7224 */ /* 0x000fe400078e0000 */
[----:B------:R-:W-:-:S07]  /*2d400*/  IMAD.MOV.U32 R62, RZ, RZ, R14 ;  /* 0x000000ffff3e7224 */ /* 0x000fce00078e000e */
[----:B------:R-:W-:Y:S05]  /*2d410*/  WARPSYNC.COLLECTIVE R15, `(.L_x_5655) ;  /* 0x000000000f087348 */ /* 0x000fea0003c00000 */
[----:B------:R0:W1:Y:S02]  /*2d420*/  SHFL.IDX P6, R14, R13, R12, R11 ;  /* 0x0000000c0d0e7389 */ /* 0x00006400000c000b */
[----:B01----:R-:W-:Y:S01]  /*2d430*/  ENDCOLLECTIVE ;  /* 0x000000000000791b */ /* 0x003fe20003800000 */
.L_x_5655:
        /* <DEDUP_REMOVED lines=8> */
.L_x_5656:
[----:B------:R-:W-:Y:S02]  /*2d4c0*/  IMAD.MOV.U32 R13, RZ, RZ, R47 ;  /* 0x000000ffff0d7224 */ /* 0x000fe400078e002f */
[----:B------:R-:W-:Y:S02]  /*2d4d0*/  IMAD.MOV.U32 R12, RZ, RZ, R0 ;  /* 0x000000ffff0c7224 */ /* 0x000fe400078e0000 */
[----:B------:R-:W-:-:S07]  /*2d4e0*/  IMAD.MOV.U32 R64, RZ, RZ, R14 ;  /* 0x000000ffff407224 */ /* 0x000fce00078e000e */
[----:B------:R-:W-:Y:S05]  /*2d4f0*/  WARPSYNC.COLLECTIVE R15, `(.L_x_5657) ;  /* 0x000000000f087348 */ /* 0x000fea0003c00000 */
[----:B------:R0:W1:Y:S02]  /*2d500*/  SHFL.IDX P6, R14, R13, R12, R11 ;  /* 0x0000000c0d0e7389 */ /* 0x00006400000c000b */
[----:B01----:R-:W-:Y:S01]  /*2d510*/  ENDCOLLECTIVE ;  /* 0x000000000000791b */ /* 0x003fe20003800000 */
.L_x_5657:
[----:B------:R-:W-:Y:S02]  /*2d520*/  IMAD.MOV.U32 R13, RZ, RZ, R66 ;  /* 0x000000ffff0d7224 */ /* 0x000fe400078e0042 */
[----:B------:R-:W-:Y:S02]  /*2d530*/  IMAD.MOV.U32 R12, RZ, RZ, R3 ;  /* 0x000000ffff0c7224 */ /* 0x000fe400078e0003 */
[----:B------:R-:W-:-:S07]  /*2d540*/  IMAD.MOV.U32 R47, RZ, RZ, R14 ;  /* 0x000000ffff2f7224 */ /* 0x000fce00078e000e */
[----:B------:R-:W-:Y:S05]  /*2d550*/  WARPSYNC.COLLECTIVE R15, `(.L_x_5658) ;  /* 0x000000000f087348 */ /* 0x000fea0003c00000 */
[----:B------:R0:W1:Y:S02]  /*2d560*/  SHFL.IDX P6, R14, R13, R12, R11 ;  /* 0x0000000c0d0e7389 */ /* 0x00006400000c000b */
[----:B01----:R-:W-:Y:S01]  /*2d570*/  ENDCOLLECTIVE ;  /* 0x000000000000791b */ /* 0x003fe20003800000 */
.L_x_5658:
[----:B------:R-:W-:Y:S02]  /*2d580*/  IMAD.MOV.U32 R13, RZ, RZ, R49 ;  /* 0x000000ffff0d7224 */ /* 0x000fe400078e0031 */
[----:B------:R-:W-:Y:S02]  /*2d590*/  IMAD.MOV.U32 R12, RZ, RZ, R0 ;  /* 0x000000ffff0c7224 */ /* 0x000fe400078e0000 */
[----:B------:R-:W-:-:S07]  /*2d5a0*/  IMAD.MOV.U32 R66, RZ, RZ, R14 ;  /* 0x000000ffff427224 */ /* 0x000fce00078e000e */
[----:B------:R-:W-:Y:S05]  /*2d5b0*/  WARPSYNC.COLLECTIVE R15, `(.L_x_5659) ;  /* 0x000000000f087348 */ /* 0x000fea0003c00000 */
[----:B------:R0:W1:Y:S02]  /*2d5c0*/  SHFL.IDX P6, R14, R13, R12, R11 ;  /* 0x0000000c0d0e7389 */ /* 0x00006400000c000b */
[----:B01----:R-:W-:Y:S01]  /*2d5d0*/  ENDCOLLECTIVE ;  /* 0x000000000000791b */ /* 0x003fe20003800000 */
.L_x_5659:
[----:B------:R-:W-:Y:S02]  /*2d5e0*/  IMAD.MOV.U32 R13, RZ, RZ, R68 ;  /* 0x000000ffff0d7224 */ /* 0x000fe400078e0044 */
[----:B------:R-:W-:Y:S02]  /*2d5f0*/  IMAD.MOV.U32 R12, RZ, RZ, R3 ;  /* 0x000000ffff0c7224 */ /* 0x000fe400078e0003 */
[----:B------:R-:W-:-:S07]  /*2d600*/  IMAD.MOV.U32 R49, RZ, RZ, R14 ;  /* 0x000000ffff317224 */ /* 0x000fce00078e000e */
[----:B------:R-:W-:Y:S05]  /*2d610*/  WARPSYNC.COLLECTIVE R15, `(.L_x_5660) ;  /* 0x000000000f087348 */ /* 0x000fea0003c00000 */
[----:B------:R0:W1:Y:S02]  /*2d620*/  SHFL.IDX P6, R14, R13, R12, R11 ;  /* 0x0000000c0d0e7389 */ /* 0x00006400000c000b */
[----:B01----:R-:W-:Y:S01]  /*2d630*/  ENDCOLLECTIVE ;  /* 0x000000000000791b */ /* 0x003fe20003800000 */
.L_x_5660:
[----:B------:R-:W-:Y:S02]  /*2d640*/  IMAD.MOV.U32 R13, RZ, RZ, R51 ;  /* 0x000000ffff0d7224 */ /* 0x000fe400078e0033 */
[----:B------:R-:W-:Y:S02]  /*2d650*/  IMAD.MOV.U32 R12, RZ, RZ, R0 ;  /* 0x000000ffff0c7224 */ /* 0x000fe400078e0000 */
[----:B------:R-:W-:-:S07]  /*2d660*/  IMAD.MOV.U32 R68, RZ, RZ, R14 ;  /* 0x000000ffff447224 */ /* 0x000fce00078e000e */
[----:B------:R-:W-:Y:S05]  /*2d670*/  WARPSYNC.COLLECTIVE R15, `(.L_x_5661) ;  /* 0x000000000f087348 */ /* 0x000fea0003c00000 */
[----:B------:R0:W1:Y:S02]  /*2d680*/  SHFL.IDX P6, R14, R13, R12, R11 ;  /* 0x0000000c0d0e7389 */ /* 0x00006400000c000b */
[----:B01----:R-:W-:Y:S01]  /*2d690*/  ENDCOLLECTIVE ;  /* 0x000000000000791b */ /* 0x003fe20003800000 */
.L_x_5661:
        /* <DEDUP_REMOVED lines=8> */
.L_x_5662:
[----:B------:R-:W-:Y:S02]  /*2d720*/  IMAD.MOV.U32 R13, RZ, RZ, R53 ;  /* 0x000000ffff0d7224 */ /* 0x000fe400078e0035 */
[----:B------:R-:W-:Y:S02]  /*2d730*/  IMAD.MOV.U32 R12, RZ, RZ, R0 ;  /* 0x000000ffff0c7224 */ /* 0x000fe400078e0000 */
[----:B------:R-:W-:-:S07]  /*2d740*/  IMAD.MOV.U32 R70, RZ, RZ, R14 ;  /* 0x000000ffff467224 */ /* 0x000fce00078e000e */
[----:B------:R-:W-:Y:S05]  /*2d750*/  WARPSYNC.COLLECTIVE R15, `(.L_x_5663) ;  /* 0x000000000f087348 */ /* 0x000fea0003c00000 */
[----:B------:R0:W1:Y:S02]  /*2d760*/  SHFL.IDX P6, R14, R13, R12, R11 ;  /* 0x0000000c0d0e7389 */ /* 0x00006400000c000b */
[----:B01----:R-:W-:Y:S01]  /*2d770*/  ENDCOLLECTIVE ;  /* 0x000000000000791b */ /* 0x003fe20003800000 */
.L_x_5663:
        /* <DEDUP_REMOVED lines=8> */
.L_x_5664:
[----:B------:R-:W-:Y:S02]  /*2d800*/  IMAD.MOV.U32 R13, RZ, RZ, R55 ;  /* 0x000000ffff0d7224 */ /* 0x000fe400078e0037 */
[----:B------:R-:W-:Y:S02]  /*2d810*/  IMAD.MOV.U32 R12, RZ, RZ, R0 ;  /* 0x000000ffff0c7224 */ /* 0x000fe400078e0000 */
[----:B------:R-:W-:-:S07]  /*2d820*/  IMAD.MOV.U32 R72, RZ, RZ, R14 ;  /* 0x000000ffff487224 */ /* 0x000fce00078e000e */
[----:B------:R-:W-:Y:S05]  /*2d830*/  WARPSYNC.COLLECTIVE R15, `(.L_x_5665) ;  /* 0x000000000f087348 */ /* 0x000fea0003c00000 */
[----:B------:R0:W1:Y:S02]  /*2d840*/  SHFL.IDX P6, R14, R13, R12, R11 ;  /* 0x0000000c0d0e7389 */ /* 0x00006400000c000b */
[----:B01----:R-:W-:Y:S01]  /*2d850*/  ENDCOLLECTIVE ;  /* 0x000000000000791b */ /* 0x003fe20003800000 */
.L_x_5665:
        /* <DEDUP_REMOVED lines=8> */
.L_x_5666:
[----:B------:R-:W-:Y:S02]  /*2d8e0*/  IMAD.MOV.U32 R13, RZ, RZ, R57 ;  /* 0x000000ffff0d7224 */ /* 0x000fe400078e0039 */
[----:B------:R-:W-:Y:S02]  /*2d8f0*/  IMAD.MOV.U32 R12, RZ, RZ, R0 ;  /* 0x000000ffff0c7224 */ /* 0x000fe400078e0000 */
[----:B------:R-:W-:-:S07]  /*2d900*/  IMAD.MOV.U32 R74, RZ, RZ, R14 ;  /* 0x000000ffff4a7224 */ /* 0x000fce00078e000e */
[----:B------:R-:W-:Y:S05]  /*2d910*/  WARPSYNC.COLLECTIVE R15, `(.L_x_5667) ;  /* 0x000000000f087348 */ /* 0x000fea0003c00000 */
[----:B------:R0:W1:Y:S02]  /*2d920*/  SHFL.IDX P6, R14, R13, R12, R11 ;  /* 0x0000000c0d0e7389 */ /* 0x00006400000c000b */
[----:B01----:R-:W-:Y:S01]  /*2d930*/  ENDCOLLECTIVE ;  /* 0x000000000000791b */ /* 0x003fe20003800000 */
.L_x_5667:
        /* <DEDUP_REMOVED lines=8> */
.L_x_5668:
[----:B------:R-:W-:Y:S02]  /*2d9c0*/  IMAD.MOV.U32 R13, RZ, RZ, R59 ;  /* 0x000000ffff0d7224 */ /* 0x000fe400078e003b */
[----:B------:R-:W-:Y:S02]  /*2d9d0*/  IMAD.MOV.U32 R12, RZ, RZ, R0 ;  /* 0x000000ffff0c7224 */ /* 0x000fe400078e0000 */
[----:B------:R-:W-:-:S07]  /*2d9e0*/  IMAD.MOV.U32 R76, RZ, RZ, R14 ;  /* 0x000000ffff4c7224 */ /* 0x000fce00078e000e */
[----:B------:R-:W-:Y:S05]  /*2d9f0*/  WARPSYNC.COLLECTIVE R15, `(.L_x_5669) ;  /* 0x000000000f087348 */ /* 0x000fea0003c00000 */
[----:B------:R0:W1:Y:S02]  /*2da00*/  SHFL.IDX P6, R14, R13, R12, R11 ;  /* 0x0000000c0d0e7389 */ /* 0x00006400000c000b */
[----:B01----:R-:W-:Y:S01]  /*2da10*/  ENDCOLLECTIVE ;  /* 0x000000000000791b */ /* 0x003fe20003800000 */
.L_x_5669:
        /* <DEDUP_REMOVED lines=8> */
.L_x_5670:
[----:B------:R-:W-:Y:S02]  /*2daa0*/  IMAD.MOV.U32 R13, RZ, RZ, R63 ;  /* 0x000000ffff0d7224 */ /* 0x000fe400078e003f */
[----:B------:R-:W-:Y:S02]  /*2dab0*/  IMAD.MOV.U32 R12, RZ, RZ, R0 ;  /* 0x000000ffff0c7224 */ /* 0x000fe400078e0000 */
[----:B------:R-:W-:-:S07]  /*2dac0*/  IMAD.MOV.U32 R78, RZ, RZ, R14 ;  /* 0x000000ffff4e7224 */ /* 0x000fce00078e000e */
[----:B------:R-:W-:Y:S05]  /*2dad0*/  WARPSYNC.COLLECTIVE R15, `(.L_x_5671) ;  /* 0x000000000f087348 */ /* 0x000fea0003c00000 */
[----:B------:R0:W1:Y:S02]  /*2dae0*/  SHFL.IDX P6, R14, R13, R12, R11 ;  /* 0x0000000c0d0e7389 */ /* 0x00006400000c000b */
[----:B01----:R-:W-:Y:S01]  /*2daf0*/  ENDCOLLECTIVE ;  /* 0x000000000000791b */ /* 0x003fe20003800000 */
.L_x_5671:
[----:B------:R-:W-:Y:S02]  /*2db00*/  IMAD.MOV.U32 R13, RZ, RZ, R80 ;  /* 0x000000ffff0d7224 */ /* 0x000fe400078e0050 */
[----:B------:R-:W-:Y:S02]  /*2db10*/  IMAD.MOV.U32 R12, RZ, RZ, R3 ;  /* 0x000000ffff0c7224 */ /* 0x000fe400078e0003 */
[----:B------:R-:W-:-:S07]  /*2db20*/  IMAD.MOV.U32 R63, RZ, RZ, R14 ;  /* 0x000000ffff3f7224 */ /* 0x000fce00078e000e */
[----:B------:R-:W-:Y:S05]  /*2db30*/  WARPSYNC.COLLECTIVE R15, `(.L_x_5672) ;  /* 0x000000000f087348 */ /* 0x000fea0003c00000 */
[----:B------:R0:W1:Y:S02]  /*2db40*/  SHFL.IDX P6, R14, R13, R12, R11 ;  /* 0x0000000c0d0e7389 */ /* 0x00006400000c000b */
[----:B01----:R-:W-:Y:S01]  /*2db50*/  ENDCOLLECTIVE ;  /* 0x000000000000791b */ /* 0x003fe20003800000 */
.L_x_5672:
[----:B------:R-:W-:Y:S02]  /*2db60*/  IMAD.MOV.U32 R13, RZ, RZ, R65 ;  /* 0x000000ffff0d7224 */ /* 0x000fe400078e0041 */
[----:B------:R-:W-:Y:S02]  /*2db70*/  IMAD.MOV.U32 R12, RZ, RZ, R0 ;  /* 0x000000ffff0c7224 */ /* 0x000fe400078e0000 */
[----:B------:R-:W-:-:S07]  /*2db80*/  IMAD.MOV.U32 R80, RZ, RZ, R14 ;  /* 0x000000ffff507224 */ /* 0x000fce00078e000e */
[----:B------:R-:W-:Y:S05]  /*2db90*/  WARPSYNC.COLLECTIVE R15, `(.L_x_5673) ;  /* 0x000000000f087348 */ /* 0x000fea0003c00000 */
[----:B------:R0:W1:Y:S02]  /*2dba0*/  SHFL.IDX P6, R14, R13, R12, R11 ;  /* 0x0000000c0d0e7389 */ /* 0x00006400000c000b */
[----:B01----:R-:W-:Y:S01]  /*2dbb0*/  ENDCOLLECTIVE ;  /* 0x000000000000791b */ /* 0x003fe20003800000 */
.L_x_5673:
        /* <DEDUP_REMOVED lines=8> */
.L_x_5674:
[----:B------:R-:W-:Y:S02]  /*2dc40*/  IMAD.MOV.U32 R13, RZ, RZ, R67 ;  /* 0x000000ffff0d7224 */ /* 0x000fe400078e0043 */
[----:B------:R-:W-:Y:S02]  /*2dc50*/  IMAD.MOV.U32 R12, RZ, RZ, R0 ;  /* 0x000000ffff0c7224 */ /* 0x000fe400078e0000 */
[----:B------:R-:W-:Y:S01]  /*2dc60*/  IMAD.MOV.U32 R0, RZ, RZ, RZ ;  /* 0x000000ffff007224 */ /* 0x000fe200078e00ff */
[----:B------:R-:W-:-:S07]  /*2dc70*/  MOV R82, R14 ;  /* 0x0000000e00527202 */ /* 0x000fce0000000f00 */
[----:B------:R-:W-:Y:S05]  /*2dc80*/  WARPSYNC.COLLECTIVE R15, `(.L_x_5675) ;  /* 0x000000000f087348 */ /* 0x000fea0003c00000 */
[----:B------:R0:W1:Y:S02]  /*2dc90*/  SHFL.IDX P6, R14, R13, R12, R11 ;  /* 0x0000000c0d0e7389 */ /* 0x00006400000c000b */
[----:B01----:R-:W-:Y:S01]  /*2dca0*/  ENDCOLLECTIVE ;  /* 0x000000000000791b */ /* 0x003fe20003800000 */
.L_x_5675:
        /* <DEDUP_REMOVED lines=8> */
.L_x_5676:
        /* <DEDUP_REMOVED lines=8> */
[----:B------:R-:W-:Y:S01]  /*2ddb0*/  SEL R45, R59, R78, P0 ;  /* 0x0000004e3b2d7207 */ /* 0x000fe20000000000 */
[----:B------:R-:W-:Y:S06]  /*2ddc0*/  BRA `(.L_x_5677) ;  /* 0xffffff3400b47947 */ /* 0x000fec000383ffff */
.L_x_5427:
[----:B------:R-:W-:Y:S02]  /*2ddd0*/  IMAD.MOV.U32 R13, RZ, RZ, R2 ;  /* 0x000000ffff0d7224 */ /* 0x000fe400078e0002 */
[----:B------:R-:W-:Y:S02]  /*2dde0*/  IMAD.MOV.U32 R12, RZ, RZ, RZ ;  /* 0x000000ffff0c7224 */ /* 0x000fe400078e00ff */
[----:B------:R-:W-:Y:S02]  /*2ddf0*/  IMAD.MOV.U32 R11, RZ, RZ, 0x181f ;  /* 0x0000181fff0b7424 */ /* 0x000fe400078e00ff */
[----:B------:R-:W-:-:S07]  /*2de00*/  IMAD.MOV.U32 R15, RZ, RZ, -0x1 ;  /* 0xffffffffff0f7424 */ /* 0x000fce00078e00ff */
[----:B------:R-:W-:Y:S05]  /*2de10*/  WARPSYNC.COLLECTIVE R15, `(.L_x_5678) ;  /* 0x000000000f087348 */ /* 0x000fea0003c00000 */
[----:B------:R0:W1:Y:S02]  /*2de20*/  SHFL.IDX P6, R14, R13, R12, R11 ;  /* 0x0000000c0d0e7389 */ /* 0x00006400000c000b */
[----:B01----:R-:W-:Y:S01]  /*2de30*/  ENDCOLLECTIVE ;  /* 0x000000000000791b */ /* 0x003fe20003800000 */
.L_x_5678:
[----:B------:R-:W-:Y:S02]  /*2de40*/  IMAD.MOV.U32 R13, RZ, RZ, R0 ;  /* 0x000000ffff0d7224 */ /* 0x000fe400078e0000 */
[----:B------:R-:W-:-:S07]  /*2de50*/  IMAD.MOV.U32 R3, RZ, RZ, R14 ;  /* 0x000000ffff037224 */ /* 0x000fce00078e000e */
[----:B------:R-:W-:Y:S05]  /*2de60*/  WARPSYNC.COLLECTIVE R15, `(.L_x_5679) ;  /* 0x000000000f087348 */ /* 0x000fea0003c00000 */
[----:B------:R0:W1:Y:S02]  /*2de70*/  SHFL.IDX P6, R14, R13, R12, R11 ;  /* 0x0000000c0d0e7389 */ /* 0x00006400000c000b */
[----:B01----:R-:W-:Y:S01]  /*2de80*/  ENDCOLLECTIVE ;  /* 0x000000000000791b */ /* 0x003fe20003800000 */
.L_x_5679:
[----:B------:R-:W-:Y:S05]  /*2de90*/  BRA `(.L_x_5680) ;  /* 0xffffff5000407947 */ /* 0x000fea000383ffff */
.L_x_5430:
[----:B------:R-:W-:Y:S01]  /*2dea0*/  BSSY B1, `(.L_x_5681) ;  /* 0x0000008000017945 */ /* 0x000fe20003800000 */
[----:B------:R-:W-:Y:S02]  /*2deb0*/  IMAD.MOV.U32 R13, RZ, RZ, R2 ;  /* 0x000000ffff0d7224 */ /* 0x000fe400078e0002 */
[----:B------:R-:W-:Y:S02]  /*2dec0*/  IMAD.MOV.U32 R12, RZ, RZ, 0x1 ;  /* 0x00000001ff0c7424 */ /* 0x000fe400078e00ff */
[----:B------:R-:W-:Y:S02]  /*2ded0*/  IMAD.MOV.U32 R11, RZ, RZ, 0x181f ;  /* 0x0000181fff0b7424 */ /* 0x000fe400078e00ff */
[----:B---3--:R-:W-:-:S07]  /*2dee0*/  IMAD.MOV.U32 R15, RZ, RZ, -0x1 ;  /* 0xffffffffff0f7424 */ /* 0x008fce00078e00ff */
[----:B012---:R-:W-:Y:S05]  /*2def0*/  WARPSYNC.COLLECTIVE R15, `(.L_x_5682) ;  /* 0x000000000f087348 */ /* 0x007fea0003c00000 */
[----:B--2---:R2:W3:Y:S02]  /*2df00*/  SHFL.IDX P6, R14, R13, R12, R11 ;  /* 0x0000000c0d0e7389 */ /* 0x0044e400000c000b */
[----:B0123--:R-:W-:Y:S01]  /*2df10*/  ENDCOLLECTIVE ;  /* 0x000000000000791b */ /* 0x00ffe20003800000 */
.L_x_5682:
[----:B------:R-:W-:Y:S05]  /*2df20*/  BSYNC B1 ;  /* 0x0000000000017941 */ /* 0x000fea0003800000 */
.L_x_5681:
        /* <DEDUP_REMOVED lines=8> */
.L_x_5683:
[----:B------:R-:W-:Y:S05]  /*2dfb0*/  BRA `(.L_x_5684) ;  /* 0xffffff5000707947 */ /* 0x000fea000383ffff */
.L_x_5433:
        /* <DEDUP_REMOVED lines=8> */
.L_x_5686:
[----:B------:R-:W-:Y:S05]  /*2e040*/  BSYNC B1 ;  /* 0x0000000000017941 */ /* 0x000fea0003800000 */
.L_x_5685:
        /* <DEDUP_REMOVED lines=8> */
.L_x_5687:
[----:B------:R-:W-:Y:S05]  /*2e0d0*/  BRA `(.L_x_5688) ;  /* 0xffffff50009c7947 */ /* 0x000fea000383ffff */
.L_x_5436:
        /* <DEDUP_REMOVED lines=8> */
.L_x_5690:
[----:B------:R-:W-:Y:S05]  /*2e160*/  BSYNC B1 ;  /* 0x0000000000017941 */ /* 0x000fea0003800000 */
.L_x_5689:
        /* <DEDUP_REMOVED lines=8> */
.L_x_5691:
[----:B------:R-:W-:Y:S05]  /*2e1f0*/  BRA `(.L_x_5692) ;  /* 0xffffff5000c87947 */ /* 0x000fea000383ffff */
.L_x_5460:
[----:B------:R-:W0:Y:S01]  /*2e200*/  S2R R12, SR_TID.X ;  /* 0x00000000000c7919 */ /* 0x000e220000002100 */
[----:B------:R-:W-:Y:S01]  /*2e210*/  BSSY B1, `(.L_x_5693) ;  /* 0x000000a000017945 */ /* 0x000fe20003800000 */
[----:B------:R-:W-:Y:S02]  /*2e220*/  IMAD.MOV.U32 R11, RZ, RZ, 0x1f ;  /* 0x0000001fff0b7424 */ /* 0x000fe400078e00ff */
[----:B------:R-:W-:Y:S01]  /*2e230*/  IMAD.MOV.U32 R15, RZ, RZ, -0x1 ;  /* 0xffffffffff0f7424 */ /* 0x000fe200078e00ff */
[----:B0-----:R-:W-:-:S04]  /*2e240*/  SHF.R.U32.HI R12, RZ, 0x5, R12 ;  /* 0x00000005ff0c7819 */ /* 0x001fc8000001160c */
[----:B------:R-:W-:-:S05]  /*2e250*/  LOP3.LUT R12, R12, 0x3, RZ, 0xc0, !PT ;  /* 0x000000030c0c7812 */ /* 0x000fca00078ec0ff */
[----:B------:R-:W-:Y:S02]  /*2e260*/  IMAD.MOV.U32 R13, RZ, RZ, R12 ;  /* 0x000000ffff0d7224 */ /* 0x000fe400078e000c */
[----:B------:R-:W-:-:S07]  /*2e270*/  IMAD.MOV.U32 R12, RZ, RZ, RZ ;  /* 0x000000ffff0c7224 */ /* 0x000fce00078e00ff */
[----:B------:R-:W-:Y:S05]  /*2e280*/  WARPSYNC.COLLECTIVE R15, `(.L_x_5694) ;  /* 0x000000000f087348 */ /* 0x000fea0003c00000 */
[----:B------:R0:W1:Y:S02]  /*2e290*/  SHFL.IDX P6, R14, R13, R12, R11 ;  /* 0x0000000c0d0e7389 */ /* 0x00006400000c000b */
[----:B01----:R-:W-:Y:S01]  /*2e2a0*/  ENDCOLLECTIVE ;  /* 0x000000000000791b */ /* 0x003fe20003800000 */
.L_x_5694:
[----:B------:R-:W-:Y:S05]  /*2e2b0*/  BSYNC B1 ;  /* 0x0000000000017941 */ /* 0x000fea0003800000 */
.L_x_5693:
[----:B------:R-:W-:Y:S05]  /*2e2c0*/  BRA `(.L_x_5695) ;  /* 0xffffff6c00707947 */ /* 0x000fea000383ffff */
.L_x_5462:
[----:B------:R-:W-:Y:S01]  /*2e2d0*/  BSSY B1, `(.L_x_5696) ;  /* 0x0000006000017945 */ /* 0x000fe20003800000 */
[----:B------:R-:W-:-:S07]  /*2e2e0*/  IMAD.MOV.U32 R15, RZ, RZ, -0x1 ;  /* 0xffffffffff0f7424 */ /* 0x000fce00078e00ff */
[----:B0-----:R-:W-:Y:S05]  /*2e2f0*/  WARPSYNC.COLLECTIVE R15, `(.L_x_5697) ;  /* 0x000000000f0c7348 */ /* 0x001fea0003c00000 */
[----:B------:R-:W-:Y:S02]  /*2e300*/  ELECT P6, UR62, PT ;  /* 0x00000000003e782f */ /* 0x000fe400038c0000 */
[----:B------:R-:W-:Y:S01]  /*2e310*/  MOV R14, UR62 ;  /* 0x0000003e000e7c02 */ /* 0x000fe20008000f00 */
[----:B0-----:R-:W-:Y:S10]  /*2e320*/  ENDCOLLECTIVE ;  /* 0x000000000000791b */ /* 0x001ff40003800000 */
.L_x_5697:
[----:B------:R-:W-:Y:S05]  /*2e330*/  BSYNC B1 ;  /* 0x0000000000017941 */ /* 0x000fea0003800000 */
.L_x_5696:
[----:B------:R-:W-:Y:S05]  /*2e340*/  BRA `(.L_x_5461) ;  /* 0xffffff6c00687947 */ /* 0x000fea000383ffff */
.L_x_5464:
[----:B0-----:R0:W1:Y:S02]  /*2e350*/  SYNCS.PHASECHK.TRANS64.TRYWAIT P0, [R23+URZ+0x2a820], R3 ;  /* 0x02a82003170075a7 */ /* 0x001064000800017f */
[----:B-1----:R-:W-:Y:S05]  /*2e360*/  @!P0 NANOSLEEP.SYNCS 0x989680 ;  /* 0x009896800000895d */ /* 0x002fea0003900000 */
[----:B------:R-:W1:Y:S02]  /*2e370*/  @!P0 SYNCS.PHASECHK.TRANS64 P0, [R23+URZ+0x2a820], R3 ;  /* 0x02a82003170085a7 */ /* 0x000e64000800007f */
[----:B-1----:R-:W-:Y:S05]  /*2e380*/  @!P0 BRA `(.L_x_5464) ;  /* 0xfffffffc00f08947 */ /* 0x002fea000383ffff */
[----:B------:R-:W-:Y:S05]  /*2e390*/  BRA `(.L_x_5698) ;  /* 0xffffff6c00787947 */ /* 0x000fea000383ffff */
.L_x_5468:
[----:B-1----:R1:W2:Y:S02]  /*2e3a0*/  SYNCS.PHASECHK.TRANS64.TRYWAIT P0, [R12+URZ+0x2a8a0], R11 ;  /* 0x02a8a00b0c0075a7 */ /* 0x0022a4000800017f */
[----:B--2---:R-:W-:Y:S05]  /*2e3b0*/  @!P0 NANOSLEEP.SYNCS 0x989680 ;  /* 0x009896800000895d */ /* 0x004fea0003900000 */
[----:B------:R-:W2:Y:S02]  /*2e3c0*/  @!P0 SYNCS.PHASECHK.TRANS64 P0, [R12+URZ+0x2a8a0], R11 ;  /* 0x02a8a00b0c0085a7 */ /* 0x000ea4000800007f */
[----:B--2---:R-:W-:Y:S05]  /*2e3d0*/  @!P0 BRA `(.L_x_5468) ;  /* 0xfffffffc00f08947 */ /* 0x004fea000383ffff */
[----:B------:R-:W-:Y:S05]  /*2e3e0*/  BRA `(.L_x_5699) ;  /* 0xffffff6c00907947 */ /* 0x000fea000383ffff */
.L_x_5475:
[----:B0-----:R0:W2:Y:S02]  /*2e3f0*/  SYNCS.PHASECHK.TRANS64.TRYWAIT P0, [R12+URZ+0x2a8c0], R11 ;  /* 0x02a8c00b0c0075a7 */ /* 0x0010a4000800017f */
[----:B--2---:R-:W-:Y:S05]  /*2e400*/  @!P0 NANOSLEEP.SYNCS 0x989680 ;  /* 0x009896800000895d */ /* 0x004fea0003900000 */
[----:B------:R-:W2:Y:S02]  /*2e410*/  @!P0 SYNCS.PHASECHK.TRANS64 P0, [R12+URZ+0x2a8c0], R11 ;  /* 0x02a8c00b0c0085a7 */ /* 0x000ea4000800007f */
[----:B--2---:R-:W-:Y:S05]  /*2e420*/  @!P0 BRA `(.L_x_5475) ;  /* 0xfffffffc00f08947 */ /* 0x004fea000383ffff */
[----:B------:R-:W-:Y:S05]  /*2e430*/  BRA `(.L_x_5700) ;  /* 0xffffff70008c7947 */ /* 0x000fea000383ffff */
.L_x_5484:
[----:B0-----:R0:W1:Y:S02]  /*2e440*/  SYNCS.PHASECHK.TRANS64.TRYWAIT P1, [R6+URZ+0x2a8a0], R3 ;  /* 0x02a8a003060075a7 */ /* 0x001064000802017f */
[----:B-1----:R-:W-:Y:S05]  /*2e450*/  @!P1 NANOSLEEP.SYNCS 0x989680 ;  /* 0x009896800000995d */ /* 0x002fea0003900000 */
[----:B------:R-:W1:Y:S02]  /*2e460*/  @!P1 SYNCS.PHASECHK.TRANS64 P1, [R6+URZ+0x2a8a0], R3 ;  /* 0x02a8a003060095a7 */ /* 0x000e64000802007f */
[----:B-1----:R-:W-:Y:S05]  /*2e470*/  @!P1 BRA `(.L_x_5484) ;  /* 0xfffffffc00f09947 */ /* 0x002fea000383ffff */
[----:B------:R-:W-:Y:S05]  /*2e480*/  BRA `(.L_x_5701) ;  /* 0xffffff7400c07947 */ /* 0x000fea000383ffff */
.L_x_5491:
[----:B-1----:R1:W2:Y:S02]  /*2e490*/  SYNCS.PHASECHK.TRANS64.TRYWAIT P1, [R6+URZ+0x2a8c0], R3 ;  /* 0x02a8c003060075a7 */ /* 0x0022a4000802017f */
[----:B--2---:R-:W-:Y:S05]  /*2e4a0*/  @!P1 NANOSLEEP.SYNCS 0x989680 ;  /* 0x009896800000995d */ /* 0x004fea0003900000 */
[----:B------:R-:W2:Y:S02]  /*2e4b0*/  @!P1 SYNCS.PHASECHK.TRANS64 P1, [R6+URZ+0x2a8c0], R3 ;  /* 0x02a8c003060095a7 */ /* 0x000ea4000802007f */
[----:B--2---:R-:W-:Y:S05]  /*2e4c0*/  @!P1 BRA `(.L_x_5491) ;  /* 0xfffffffc00f09947 */ /* 0x004fea000383ffff */
[----:B------:R-:W-:Y:S05]  /*2e4d0*/  BRA `(.L_x_5702) ;  /* 0xffffff7800b87947 */ /* 0x000fea000383ffff */
.L_x_5516:
        /* <DEDUP_REMOVED lines=11> */
.L_x_5704:
[----:B------:R-:W-:Y:S05]  /*2e590*/  BSYNC B0 ;  /* 0x0000000000007941 */ /* 0x000fea0003800000 */
.L_x_5703:
[----:B------:R-:W-:Y:S05]  /*2e5a0*/  BRA `(.L_x_5705) ;  /* 0xffffff8c00307947 */ /* 0x000fea000383ffff */
.L_x_5519:
[----:B0-----:R0:W1:Y:S02]  /*2e5b0*/  SYNCS.PHASECHK.TRANS64.TRYWAIT P0, [R6+URZ+0x2a880], R21 ;  /* 0x02a88015060075a7 */ /* 0x001064000800017f */
[----:B-1----:R-:W-:Y:S05]  /*2e5c0*/  @!P0 NANOSLEEP.SYNCS 0x989680 ;  /* 0x009896800000895d */ /* 0x002fea0003900000 */
[----:B------:R-:W1:Y:S02]  /*2e5d0*/  @!P0 SYNCS.PHASECHK.TRANS64 P0, [R6+URZ+0x2a880], R21 ;  /* 0x02a88015060085a7 */ /* 0x000e64000800007f */
[----:B-1----:R-:W-:Y:S05]  /*2e5e0*/  @!P0 BRA `(.L_x_5519) ;  /* 0xfffffffc00f08947 */ /* 0x002fea000383ffff */
[----:B------:R-:W-:Y:S05]  /*2e5f0*/  BRA `(.L_x_5706) ;  /* 0xffffff8c00447947 */ /* 0x000fea000383ffff */
.L_x_5520:
        /* <DEDUP_REMOVED lines=8> */
.L_x_5708:
[----:B------:R-:W-:Y:S05]  /*2e680*/  BSYNC B0 ;  /* 0x0000000000007941 */ /* 0x000fea0003800000 */
.L_x_5707:
[----:B------:R-:W-:Y:S01]  /*2e690*/  IMAD.MOV.U32 R13, RZ, RZ, R2 ;  /* 0x000000ffff0d7224 */ /* 0x000fe200078e0002 */
[----:B------:R-:W-:Y:S01]  /*2e6a0*/  LOP3.LUT R33, R33, 0xffffffef, RZ, 0xc0, !PT ;  /* 0xffffffef21217812 */ /* 0x000fe200078ec0ff */
        /* <DEDUP_REMOVED lines=8> */
.L_x_5709:
        /* <DEDUP_REMOVED lines=18> */
[----:B------:R-:W-:Y:S02]  /*2e850*/  IMAD.MOV.U32 R11, RZ, RZ, 0x1c1f ;  /* 0x00001c1fff0b7424 */ /* 0x000fe400078e00ff */
[----:B------:R-:W-:Y:S01]  /*2e860*/  IMAD.MOV.U32 R15, RZ, RZ, -0x1 ;  /* 0xffffffffff0f7424 */ /* 0x000fe200078e00ff */
[----:B------:R0:W-:Y:S01]  /*2e870*/  LDGSTS.E.BYPASS.LTC128B.128 [R0+0xe400], desc[UR42][R8.64+0x40], !P1 ;  /* 0x0e40004008007fae */ /* 0x0001e2000c901d6a */
[----:B------:R-:W-:-:S13]  /*2e880*/  ISETP.LT.OR P1, PT, R27, 0x1, P0 ;  /* 0x000000011b00780c */ /* 0x000fda0000721670 */
[----:B0-----:R-:W-:Y:S05]  /*2e890*/  WARPSYNC.COLLECTIVE R15, `(.L_x_5710) ;  /* 0x000000000f087348 */ /* 0x001fea0003c00000 */
[----:B------:R1:W2:Y:S02]  /*2e8a0*/  SHFL.IDX P6, R14, R13, R12, R11 ;  /* 0x0000000c0d0e7389 */ /* 0x0002a400000c000b */
[----:B012---:R-:W-:Y:S01]  /*2e8b0*/  ENDCOLLECTIVE ;  /* 0x000000000000791b */ /* 0x007fe20003800000 */
.L_x_5710:
[----:B------:R-:W-:Y:S01]  /*2e8c0*/  @!PT LDS RZ, [RZ] ;  /* 0x00000000fffff984 */ /* 0x000fe20000000800 */
[----:B------:R-:W-:Y:S01]  /*2e8d0*/  @!PT LDS RZ, [RZ] ;  /* 0x00000000fffff984 */ /* 0x000fe20000000800 */
[----:B------:R-:W-:Y:S01]  /*2e8e0*/  @!PT LDS RZ, [RZ] ;  /* 0x00000000fffff984 */ /* 0x000fe20000000800 */
[----:B------:R0:W-:Y:S01]  /*2e8f0*/  LDGSTS.E.BYPASS.LTC128B.128 [R0+0x10400], desc[UR42][R8.64+0x80], !P1 ;  /* 0x1040008008007fae */ /* 0x0001e2000c901d6a */
[----:B------:R-:W-:Y:S01]  /*2e900*/  IMAD.MOV.U32 R13, RZ, RZ, R2 ;  /* 0x000000ffff0d7224 */ /* 0x000fe200078e0002 */
[----:B------:R-:W-:-:S07]  /*2e910*/  MOV R5, R14 ;  /* 0x0000000e00057202 */ /* 0x000fce0000000f00 */
[----:B0-----:R-:W-:Y:S05]  /*2e920*/  WARPSYNC.COLLECTIVE R15, `(.L_x_5711) ;  /* 0x000000000f087348 */ /* 0x001fea0003c00000 */
[----:B------:R1:W2:Y:S02]  /*2e930*/  SHFL.IDX P6, R14, R13, R12, R11 ;  /* 0x0000000c0d0e7389 */ /* 0x0002a400000c000b */
[----:B012---:R-:W-:Y:S01]  /*2e940*/  ENDCOLLECTIVE ;  /* 0x000000000000791b */ /* 0x007fe20003800000 */
.L_x_5711:
[----:B------:R-:W-:Y:S02]  /*2e950*/  IMAD.MOV.U32 R13, RZ, RZ, R3 ;  /* 0x000000ffff0d7224 */ /* 0x000fe400078e0003 */
[----:B------:R-:W-:Y:S02]  /*2e960*/  IMAD.MOV.U32 R12, RZ, RZ, 0x2 ;  /* 0x00000002ff0c7424 */ /* 0x000fe400078e00ff */
[----:B------:R-:W-:-:S07]  /*2e970*/  IMAD.MOV.U32 R8, RZ, RZ, R14 ;  /* 0x000000ffff087224 */ /* 0x000fce00078e000e */
[----:B------:R-:W-:Y:S05]  /*2e980*/  WARPSYNC.COLLECTIVE R15, `(.L_x_5712) ;  /* 0x000000000f087348 */ /* 0x000fea0003c00000 */
[----:B------:R0:W1:Y:S02]  /*2e990*/  SHFL.IDX P6, R14, R13, R12, R11 ;  /* 0x0000000c0d0e7389 */ /* 0x00006400000c000b */
[----:B01----:R-:W-:Y:S01]  /*2e9a0*/  ENDCOLLECTIVE ;  /* 0x000000000000791b */ /* 0x003fe20003800000 */
.L_x_5712:
        /* <DEDUP_REMOVED lines=13> */
.L_x_5713:
[----:B------:R-:W-:Y:S01]  /*2ea80*/  @!PT LDS RZ, [RZ] ;  /* 0x00000000fffff984 */ /* 0x000fe20000000800 */
[----:B------:R-:W-:Y:S01]  /*2ea90*/  @!PT LDS RZ, [RZ] ;  /* 0x00000000fffff984 */ /* 0x000fe20000000800 */
[----:B------:R-:W-:Y:S01]  /*2eaa0*/  @!PT LDS RZ, [RZ] ;  /* 0x00000000fffff984 */ /* 0x000fe20000000800 */
[----:B------:R-:W-:Y:S01]  /*2eab0*/  LDGSTS.E.BYPASS.LTC128B.128 [R0+0xec00], desc[UR42][R8.64+0x40], !P1 ;  /* 0x0ec0004008007fae */ /* 0x000fe2000c901d6a */
[----:B------:R-:W-:Y:S01]  /*2eac0*/  ISETP.LT.OR P1, PT, R27, 0x21, P0 ;  /* 0x000000211b00780c */ /* 0x000fe20000721670 */
[----:B------:R-:W-:Y:S02]  /*2ead0*/  IMAD.MOV.U32 R13, RZ, RZ, R3 ;  /* 0x000000ffff0d7224 */ /* 0x000fe400078e0003 */
[----:B------:R-:W-:-:S10]  /*2eae0*/  IMAD.MOV.U32 R12, RZ, RZ, 0x3 ;  /* 0x00000003ff0c7424 */ /* 0x000fd400078e00ff */
[----:B------:R0:W-:Y:S02]  /*2eaf0*/  LDGSTS.E.BYPASS.LTC128B.128 [R0+0x10c00], desc[UR42][R8.64+0x80], !P1 ;  /* 0x10c0008008007fae */ /* 0x0001e4000c901d6a */
[----:B0-----:R-:W-:-:S07]  /*2eb00*/  IMAD.MOV.U32 R8, RZ, RZ, R14 ;  /* 0x000000ffff087224 */ /* 0x001fce00078e000e */
[----:B------:R-:W-:Y:S05]  /*2eb10*/  WARPSYNC.COLLECTIVE R15, `(.L_x_5714) ;  /* 0x000000000f087348 */ /* 0x000fea0003c00000 */
[----:B------:R0:W1:Y:S02]  /*2eb20*/  SHFL.IDX P6, R14, R13, R12, R11 ;  /* 0x0000000c0d0e7389 */ /* 0x00006400000c000b */
[----:B01----:R-:W-:Y:S01]  /*2eb30*/  ENDCOLLECTIVE ;  /* 0x000000000000791b */ /* 0x003fe20003800000 */
.L_x_5714:
        /* <DEDUP_REMOVED lines=13> */
.L_x_5715:
[----:B------:R-:W-:Y:S01]  /*2ec10*/  @!PT LDS RZ, [RZ] ;  /* 0x00000000fffff984 */ /* 0x000fe20000000800 */
[----:B------:R-:W-:Y:S01]  /*2ec20*/  @!PT LDS RZ, [RZ] ;  /* 0x00000000fffff984 */ /* 0x000fe20000000800 */
[----:B------:R-:W-:Y:S01]  /*2ec30*/  @!PT LDS RZ, [RZ] ;  /* 0x00000000fffff984 */ /* 0x000fe20000000800 */
[----:B------:R2:W-:Y:S01]  /*2ec40*/  LDGSTS.E.BYPASS.LTC128B.128 [R0+0xf400], desc[UR42][R8.64+0x40], !P1 ;  /* 0x0f40004008007fae */ /* 0x0005e2000c901d6a */
[C---:B------:R-:W-:Y:S02]  /*2ec50*/  ISETP.LT.OR P1, PT, R27.reuse, 0x41, P0 ;  /* 0x000000411b00780c */ /* 0x040fe40000721670 */
[----:B------:R-:W-:-:S11]  /*2ec60*/  ISETP.GE.AND P6, PT, R27, 0x61, PT ;  /* 0x000000611b00780c */ /* 0x000fd60003fc6270 */
[----:B------:R2:W-:Y:S01]  /*2ec70*/  LDGSTS.E.BYPASS.LTC128B.128 [R0+0x11400], desc[UR42][R8.64+0x80], !P1 ;  /* 0x1140008008007fae */ /* 0x0005e2000c901d6a */
[----:B------:R-:W-:Y:S01]  /*2ec80*/  IMAD.MOV.U32 R2, RZ, RZ, R14 ;  /* 0x000000ffff027224 */ /* 0x000fe200078e000e */
[----:B------:R-:W-:Y:S02]  /*2ec90*/  ISETP.GE.AND P1, PT, R27, 0x41, PT ;  /* 0x000000411b00780c */ /* 0x000fe40003f26270 */
[----:B------:R-:W-:Y:S01]  /*2eca0*/  @P6 LOP3.LUT R33, R33, 0x10, RZ, 0xfc, !PT ;  /* 0x0000001021216812 */ /* 0x000fe200078efcff */
[----:B------:R-:W-:Y:S10]  /*2ecb0*/  BRA `(.L_x_5716) ;  /* 0xffffff8800a47947 */ /* 0x000ff4000383ffff */
.L_x_5525:
[----:B----4-:R4:W0:Y:S02]  /*2ecc0*/  SYNCS.PHASECHK.TRANS64.TRYWAIT P0, [R6+URZ+0x2a840], R21 ;  /* 0x02a84015060075a7 */ /* 0x010824000800017f */
[----:B0-----:R-:W-:Y:S05]  /*2ecd0*/  @!P0 NANOSLEEP.SYNCS 0x989680 ;  /* 0x009896800000895d */ /* 0x001fea0003900000 */
[----:B------:R-:W0:Y:S02]  /*2ece0*/  @!P0 SYNCS.PHASECHK.TRANS64 P0, [R6+URZ+0x2a840], R21 ;  /* 0x02a84015060085a7 */ /* 0x000e24000800007f */
[----:B0-----:R-:W-:Y:S05]  /*2ecf0*/  @!P0 BRA `(.L_x_5525) ;  /* 0xfffffffc00f08947 */ /* 0x001fea000383ffff */
[----:B------:R-:W-:Y:S05]  /*2ed00*/  BRA `(.L_x_5717) ;  /* 0xffffff8c00087947 */ /* 0x000fea000383ffff */
.L_x_5526:
[----:B------:R-:W-:Y:S01]  /*2ed10*/  BSSY B0, `(.L_x_5718) ;  /* 0x0000008000007945 */ /* 0x000fe20003800000 */
[----:B------:R-:W-:Y:S02]  /*2ed20*/  IMAD.MOV.U32 R13, RZ, RZ, R5 ;  /* 0x000000ffff0d7224 */ /* 0x000fe400078e0005 */
[----:B------:R-:W-:Y:S02]  /*2ed30*/  IMAD.MOV.U32 R12, RZ, RZ, RZ ;  /* 0x000000ffff0c7224 */ /* 0x000fe400078e00ff */
[----:B------:R-:W-:Y:S02]  /*2ed40*/  IMAD.MOV.U32 R11, RZ, RZ, 0x1c1f ;  /* 0x00001c1fff0b7424 */ /* 0x000fe400078e00ff */
[----:B------:R-:W-:-:S07]  /*2ed50*/  IMAD.MOV.U32 R15, RZ, RZ, -0x1 ;  /* 0xffffffffff0f7424 */ /* 0x000fce00078e00ff */
[----:B0--34-:R-:W-:Y:S05]  /*2ed60*/  WARPSYNC.COLLECTIVE R15, `(.L_x_5719) ;  /* 0x000000000f087348 */ /* 0x019fea0003c00000 */
[----:B------:R1:W2:Y:S02]  /*2ed70*/  SHFL.IDX P6, R14, R13, R12, R11 ;  /* 0x0000000c0d0e7389 */ /* 0x0002a400000c000b */
[----:B01234-:R-:W-:Y:S01]  /*2ed80*/  ENDCOLLECTIVE ;  /* 0x000000000000791b */ /* 0x01ffe20003800000 */
.L_x_5719:
[----:B------:R-:W-:Y:S05]  /*2ed90*/  BSYNC B0 ;  /* 0x0000000000007941 */ /* 0x000fea0003800000 */
.L_x_5718:
        /* <DEDUP_REMOVED lines=8> */
.L_x_5720:
        /* <DEDUP_REMOVED lines=16> */
.L_x_5721:
        /* <DEDUP_REMOVED lines=11> */
.L_x_5722:
[----:B------:R-:W-:Y:S01]  /*2efd0*/  IMAD.MOV.U32 R13, RZ, RZ, R5 ;  /* 0x000000ffff0d7224 */ /* 0x000fe200078e0005 */
[----:B------:R-:W-:Y:S01]  /*2efe0*/  MOV R12, 0x2 ;  /* 0x00000002000c7802 */ /* 0x000fe20000000f00 */
[----:B------:R-:W-:-:S07]  /*2eff0*/  IMAD.MOV.U32 R3, RZ, RZ, R14 ;  /* 0x000000ffff037224 */ /* 0x000fce00078e000e */
[----:B------:R-:W-:Y:S05]  /*2f000*/  WARPSYNC.COLLECTIVE R15, `(.L_x_5723) ;  /* 0x000000000f087348 */ /* 0x000fea0003c00000 */
[----:B------:R0:W1:Y:S02]  /*2f010*/  SHFL.IDX P6, R14, R13, R12, R11 ;  /* 0x0000000c0d0e7389 */ /* 0x00006400000c000b */
[----:B01----:R-:W-:Y:S01]  /*2f020*/  ENDCOLLECTIVE ;  /* 0x000000000000791b */ /* 0x003fe20003800000 */
.L_x_5723:
        /* <DEDUP_REMOVED lines=16> */
.L_x_5724:
[----:B------:R-:W-:Y:S02]  /*2f130*/  IMAD.MOV.U32 R13, RZ, RZ, R5 ;  /* 0x000000ffff0d7224 */ /* 0x000fe400078e0005 */
[----:B------:R-:W-:Y:S02]  /*2f140*/  IMAD.MOV.U32 R12, RZ, RZ, 0x3 ;  /* 0x00000003ff0c7424 */ /* 0x000fe400078e00ff */
[----:B------:R-:W-:-:S07]  /*2f150*/  IMAD.MOV.U32 R3, RZ, RZ, R14 ;  /* 0x000000ffff037224 */ /* 0x000fce00078e000e */
[----:B------:R-:W-:Y:S05]  /*2f160*/  WARPSYNC.COLLECTIVE R15, `(.L_x_5725) ;  /* 0x000000000f087348 */ /* 0x000fea0003c00000 */
[----:B------:R0:W1:Y:S02]  /*2f170*/  SHFL.IDX P6, R14, R13, R12, R11 ;  /* 0x0000000c0d0e7389 */ /* 0x00006400000c000b */
[----:B01----:R-:W-:Y:S01]  /*2f180*/  ENDCOLLECTIVE ;  /* 0x000000000000791b */ /* 0x003fe20003800000 */
.L_x_5725:
        /* <DEDUP_REMOVED lines=10> */
.L_x_5726:
        /* <DEDUP_REMOVED lines=8> */
.L_x_5531:
        /* <DEDUP_REMOVED lines=9> */
.L_x_5728:
[C---:B------:R-:W-:Y:S01]  /*2f340*/  VIADD R6, R25.reuse, 0x20 ;  /* 0x0000002019067836 */ /* 0x040fe20000000000 */
[----:B------:R-:W-:Y:S01]  /*2f350*/  ISETP.GE.AND P2, PT, R25, R35, PT ;  /* 0x000000231900720c */ /* 0x000fe20003f46270 */
[----:B------:R-:W-:Y:S02]  /*2f360*/  IMAD.MOV.U32 R13, RZ, RZ, R4 ;  /* 0x000000ffff0d7224 */ /* 0x000fe400078e0004 */
[----:B------:R-:W-:-:S10]  /*2f370*/  IMAD.MOV.U32 R2, RZ, RZ, R14 ;  /* 0x000000ffff027224 */ /* 0x000fd400078e000e */
[----:B------:R-:W-:Y:S05]  /*2f380*/  WARPSYNC.COLLECTIVE R15, `(.L_x_5729) ;  /* 0x000000000f087348 */ /* 0x000fea0003c00000 */
[----:B------:R0:W1:Y:S02]  /*2f390*/  SHFL.IDX P6, R14, R13, R12, R11 ;  /* 0x0000000c0d0e7389 */ /* 0x00006400000c000b */
[----:B01----:R-:W-:Y:S01]  /*2f3a0*/  ENDCOLLECTIVE ;  /* 0x000000000000791b */ /* 0x003fe20003800000 */
.L_x_5729:
[----:B------:R-:W-:Y:S02]  /*2f3b0*/  IMAD.MOV.U32 R13, RZ, RZ, R0 ;  /* 0x000000ffff0d7224 */ /* 0x000fe400078e0000 */
[----:B------:R-:W-:Y:S02]  /*2f3c0*/  IMAD.MOV.U32 R12, RZ, RZ, 0x1 ;  /* 0x00000001ff0c7424 */ /* 0x000fe400078e00ff */
[----:B------:R-:W-:-:S07]  /*2f3d0*/  IMAD.MOV.U32 R3, RZ, RZ, R14 ;  /* 0x000000ffff037224 */ /* 0x000fce00078e000e */
[----:B------:R-:W-:Y:S05]  /*2f3e0*/  WARPSYNC.COLLECTIVE R15, `(.L_x_5730) ;  /* 0x000000000f087348 */ /* 0x000fea0003c00000 */
[----:B------:R0:W1:Y:S02]  /*2f3f0*/  SHFL.IDX P6, R14, R13, R12, R11 ;  /* 0x0000000c0d0e7389 */ /* 0x00006400000c000b */
[----:B01----:R-:W-:Y:S01]  /*2f400*/  ENDCOLLECTIVE ;  /* 0x000000000000791b */ /* 0x003fe20003800000 */
.L_x_5730:
        /* <DEDUP_REMOVED lines=17> */
.L_x_5731:
[----:B------:R-:W-:Y:S02]  /*2f520*/  IMAD.MOV.U32 R13, RZ, RZ, R0 ;  /* 0x000000ffff0d7224 */ /* 0x000fe400078e0000 */
[----:B------:R-:W-:Y:S02]  /*2f530*/  IMAD.MOV.U32 R12, RZ, RZ, 0x2 ;  /* 0x00000002ff0c7424 */ /* 0x000fe400078e00ff */
[----:B------:R-:W-:-:S07]  /*2f540*/  IMAD.MOV.U32 R3, RZ, RZ, R14 ;  /* 0x000000ffff037224 */ /* 0x000fce00078e000e */
[----:B------:R-:W-:Y:S05]  /*2f550*/  WARPSYNC.COLLECTIVE R15, `(.L_x_5732) ;  /* 0x000000000f087348 */ /* 0x000fea0003c00000 */
[----:B------:R0:W1:Y:S02]  /*2f560*/  SHFL.IDX P6, R14, R13, R12, R11 ;  /* 0x0000000c0d0e7389 */ /* 0x00006400000c000b */
[----:B01----:R-:W-:Y:S01]  /*2f570*/  ENDCOLLECTIVE ;  /* 0x000000000000791b */ /* 0x003fe20003800000 */
.L_x_5732:
        /* <DEDUP_REMOVED lines=18> */
.L_x_5733:
[----:B------:R-:W-:Y:S01]  /*2f6a0*/  MOV R13, R0 ;  /* 0x00000000000d7202 */ /* 0x000fe20000000f00 */
[----:B------:R-:W-:Y:S02]  /*2f6b0*/  IMAD.MOV.U32 R12, RZ, RZ, 0x3 ;  /* 0x00000003ff0c7424 */ /* 0x000fe400078e00ff */
[----:B------:R-:W-:-:S07]  /*2f6c0*/  IMAD.MOV.U32 R3, RZ, RZ, R14 ;  /* 0x000000ffff037224 */ /* 0x000fce00078e000e */
[----:B------:R-:W-:Y:S05]  /*2f6d0*/  WARPSYNC.COLLECTIVE R15, `(.L_x_5734) ;  /* 0x000000000f087348 */ /* 0x000fea0003c00000 */
[----:B------:R0:W1:Y:S02]  /*2f6e0*/  SHFL.IDX P6, R14, R13, R12, R11 ;  /* 0x0000000c0d0e7389 */ /* 0x00006400000c000b */
[----:B01----:R-:W-:Y:S01]  /*2f6f0*/  ENDCOLLECTIVE ;  /* 0x000000000000791b */ /* 0x003fe20003800000 */
.L_x_5734:
        /* <DEDUP_REMOVED lines=10> */
.L_x_5735:
[----:B------:R-:W-:Y:S01]  /*2f7a0*/  @!PT LDS RZ, [RZ] ;  /* 0x00000000fffff984 */ /* 0x000fe20000000800 */
[----:B------:R-:W-:Y:S01]  /*2f7b0*/  @!PT LDS RZ, [RZ] ;  /* 0x00000000fffff984 */ /* 0x000fe20000000800 */
[----:B------:R-:W-:Y:S01]  /*2f7c0*/  @!PT LDS RZ, [RZ] ;  /* 0x00000000fffff984 */ /* 0x000fe20000000800 */
[----:B------:R-:W-:Y:S04]  /*2f7d0*/  @!P2 LDGSTS.E.BYPASS.LTC128B.128 [R8+0x19400], desc[UR42][R2.64], !P3 ;  /* 0x194000000208afae */ /* 0x000fe8000d901d6a */
[----:B------:R-:W-:Y:S04]  /*2f7e0*/  @!P2 LDGSTS.E.BYPASS.LTC128B.128 [R8+0x1b400], desc[UR42][R2.64+0x40], !P0 ;  /* 0x1b4000400208afae */ /* 0x000fe8000c101d6a */
[----:B------:R0:W-:Y:S02]  /*2f7f0*/  @!P2 LDGSTS.E.BYPASS.LTC128B.128 [R8+0x1d400], desc[UR42][R2.64+0x80], !P1 ;  /* 0x1d4000800208afae */ /* 0x0001e4000c901d6a */
[----:B0-----:R-:W-:Y:S01]  /*2f800*/  IMAD.MOV.U32 R2, RZ, RZ, R14 ;  /* 0x000000ffff027224 */ /* 0x001fe200078e000e */
[----:B------:R-:W-:Y:S06]  /*2f810*/  BRA `(.L_x_5736) ;  /* 0xffffff8c00b07947 */ /* 0x000fec000383ffff */
.L_x_5536:
[----:B-1----:R1:W2:Y:S02]  /*2f820*/  SYNCS.PHASECHK.TRANS64.TRYWAIT P0, [R23+URZ+0x2a820], R0 ;  /* 0x02a82000170075a7 */ /* 0x0022a4000800017f */
[----:B--2---:R-:W-:Y:S05]  /*2f830*/  @!P0 NANOSLEEP.SYNCS 0x989680 ;  /* 0x009896800000895d */ /* 0x004fea0003900000 */
[----:B------:R-:W2:Y:S02]  /*2f840*/  @!P0 SYNCS.PHASECHK.TRANS64 P0, [R23+URZ+0x2a820], R0 ;  /* 0x02a82000170085a7 */ /* 0x000ea4000800007f */
[----:B--2---:R-:W-:Y:S05]  /*2f850*/  @!P0 BRA `(.L_x_5536) ;  /* 0xfffffffc00f08947 */ /* 0x004fea000383ffff */
[----:B------:R-:W-:Y:S05]  /*2f860*/  BRA `(.L_x_5737) ;  /* 0xffffff9000207947 */ /* 0x000fea000383ffff */
.L_x_5540:
[----:B0-----:R0:W1:Y:S02]  /*2f870*/  SYNCS.PHASECHK.TRANS64.TRYWAIT P0, [R4+URZ+0x2a880], R20 ;  /* 0x02a88014040075a7 */ /* 0x001064000800017f */
[----:B-1----:R-:W-:Y:S05]  /*2f880*/  @!P0 NANOSLEEP.SYNCS 0x989680 ;  /* 0x009896800000895d */ /* 0x002fea0003900000 */
[----:B------:R-:W1:Y:S02]  /*2f890*/  @!P0 SYNCS.PHASECHK.TRANS64 P0, [R4+URZ+0x2a880], R20 ;  /* 0x02a88014040085a7 */ /* 0x000e64000800007f */
[----:B-1----:R-:W-:Y:S05]  /*2f8a0*/  @!P0 BRA `(.L_x_5540) ;  /* 0xfffffffc00f08947 */ /* 0x002fea000383ffff */
[----:B------:R-:W-:Y:S05]  /*2f8b0*/  BRA `(.L_x_5738) ;  /* 0xffffff9000e07947 */ /* 0x000fea000383ffff */
.L_x_5541:
        /* <DEDUP_REMOVED lines=8> */
.L_x_5740:
[----:B------:R-:W-:Y:S05]  /*2f940*/  BSYNC B0 ;  /* 0x0000000000007941 */ /* 0x000fea0003800000 */
.L_x_5739:
        /* <DEDUP_REMOVED lines=8> */
.L_x_5741:
[----:B------:R-:W-:Y:S02]  /*2f9d0*/  IMAD.MOV.U32 R13, RZ, RZ, R27 ;  /* 0x000000ffff0d7224 */ /* 0x000fe400078e001b */
[----:B------:R-:W-:Y:S02]  /*2f9e0*/  IMAD.MOV.U32 R12, RZ, RZ, 0x1 ;  /* 0x00000001ff0c7424 */ /* 0x000fe400078e00ff */
[----:B------:R-:W-:-:S07]  /*2f9f0*/  IMAD.MOV.U32 R2, RZ, RZ, R14 ;  /* 0x000000ffff027224 */ /* 0x000fce00078e000e */
[----:B------:R-:W-:Y:S05]  /*2fa00*/  WARPSYNC.COLLECTIVE R15, `(.L_x_5742) ;  /* 0x000000000f087348 */ /* 0x000fea0003c00000 */
[----:B------:R0:W1:Y:S02]  /*2fa10*/  SHFL.IDX P6, R14, R13, R12, R11 ;  /* 0x0000000c0d0e7389 */ /* 0x00006400000c000b */
[----:B01----:R-:W-:Y:S01]  /*2fa20*/  ENDCOLLECTIVE ;  /* 0x000000000000791b */ /* 0x003fe20003800000 */
.L_x_5742:
        /* <DEDUP_REMOVED lines=14> */
.L_x_5743:
[----:B------:R-:W-:Y:S02]  /*2fb10*/  IMAD.MOV.U32 R13, RZ, RZ, R27 ;  /* 0x000000ffff0d7224 */ /* 0x000fe400078e001b */
[----:B------:R-:W-:Y:S02]  /*2fb20*/  IMAD.MOV.U32 R12, RZ, RZ, 0x2 ;  /* 0x00000002ff0c7424 */ /* 0x000fe400078e00ff */
[----:B------:R-:W-:-:S07]  /*2fb30*/  IMAD.MOV.U32 R2, RZ, RZ, R14 ;  /* 0x000000ffff027224 */ /* 0x000fce00078e000e */
[----:B------:R-:W-:Y:S05]  /*2fb40*/  WARPSYNC.COLLECTIVE R15, `(.L_x_5744) ;  /* 0x000000000f087348 */ /* 0x000fea0003c00000 */
[----:B------:R0:W1:Y:S02]  /*2fb50*/  SHFL.IDX P6, R14, R13, R12, R11 ;  /* 0x0000000c0d0e7389 */ /* 0x00006400000c000b */
[----:B01----:R-:W-:Y:S01]  /*2fb60*/  ENDCOLLECTIVE ;  /* 0x000000000000791b */ /* 0x003fe20003800000 */
.L_x_5744:
        /* <DEDUP_REMOVED lines=13> */
.L_x_5745:
[----:B------:R-:W-:Y:S02]  /*2fc40*/  IMAD.MOV.U32 R13, RZ, RZ, R27 ;  /* 0x000000ffff0d7224 */ /* 0x000fe400078e001b */
[----:B------:R-:W-:Y:S02]  /*2fc50*/  IMAD.MOV.U32 R12, RZ, RZ, 0x3 ;  /* 0x00000003ff0c7424 */ /* 0x000fe400078e00ff */
[----:B------:R-:W-:-:S07]  /*2fc60*/  IMAD.MOV.U32 R2, RZ, RZ, R14 ;  /* 0x000000ffff027224 */ /* 0x000fce00078e000e */
[----:B------:R-:W-:Y:S05]  /*2fc70*/  WARPSYNC.COLLECTIVE R15, `(.L_x_5746) ;  /* 0x000000000f087348 */ /* 0x000fea0003c00000 */
[----:B------:R0:W1:Y:S02]  /*2fc80*/  SHFL.IDX P6, R14, R13, R12, R11 ;  /* 0x0000000c0d0e7389 */ /* 0x00006400000c000b */
[----:B01----:R-:W-:Y:S01]  /*2fc90*/  ENDCOLLECTIVE ;  /* 0x000000000000791b */ /* 0x003fe20003800000 */
.L_x_5746:
        /* <DEDUP_REMOVED lines=13> */
.L_x_5747:
[----:B------:R-:W-:Y:S01]  /*2fd70*/  MOV R2, R14 ;  /* 0x0000000e00027202 */ /* 0x000fe20000000f00 */
[----:B------:R-:W-:Y:S06]  /*2fd80*/  BRA `(.L_x_5748) ;  /* 0xffffff90007c7947 */ /* 0x000fec000383ffff */
.L_x_5546:
[----:B---3--:R3:W4:Y:S02]  /*2fd90*/  SYNCS.PHASECHK.TRANS64.TRYWAIT P0, [R4+URZ+0x2a840], R20 ;  /* 0x02a84014040075a7 */ /* 0x008724000800017f */
[----:B----4-:R-:W-:Y:S05]  /*2fda0*/  @!P0 NANOSLEEP.SYNCS 0x989680 ;  /* 0x009896800000895d */ /* 0x010fea0003900000 */
[----:B------:R-:W4:Y:S02]  /*2fdb0*/  @!P0 SYNCS.PHASECHK.TRANS64 P0, [R4+URZ+0x2a840], R20 ;  /* 0x02a84014040085a7 */ /* 0x000f24000800007f */
[----:B----4-:R-:W-:Y:S05]  /*2fdc0*/  @!P0 BRA `(.L_x_5546) ;  /* 0xfffffffc00f08947 */ /* 0x010fea000383ffff */
[----:B------:R-:W-:Y:S05]  /*2fdd0*/  BRA `(.L_x_5749) ;  /* 0xffffff9000d47947 */ /* 0x000fea000383ffff */
.L_x_5547:
        /* <DEDUP_REMOVED lines=8> */
.L_x_5751:
[----:B------:R-:W-:Y:S05]  /*2fe60*/  BSYNC B0 ;  /* 0x0000000000007941 */ /* 0x000fea0003800000 */
.L_x_5750:
        /* <DEDUP_REMOVED lines=8> */
.L_x_5752:
[----:B------:R-:W-:Y:S02]  /*2fef0*/  IMAD.MOV.U32 R13, RZ, RZ, R8 ;  /* 0x000000ffff0d7224 */ /* 0x000fe400078e0008 */
[----:B------:R-:W-:Y:S02]  /*2ff00*/  IMAD.MOV.U32 R12, RZ, RZ, 0x1 ;  /* 0x00000001ff0c7424 */ /* 0x000fe400078e00ff */
[----:B------:R-:W-:-:S07]  /*2ff10*/  IMAD.MOV.U32 R2, RZ, RZ, R14 ;  /* 0x000000ffff027224 */ /* 0x000fce00078e000e */
[----:B------:R-:W-:Y:S05]  /*2ff20*/  WARPSYNC.COLLECTIVE R15, `(.L_x_5753) ;  /* 0x000000000f087348 */ /* 0x000fea0003c00000 */
[----:B------:R0:W1:Y:S02]  /*2ff30*/  SHFL.IDX P6, R14, R13, R12, R11 ;  /* 0x0000000c0d0e7389 */ /* 0x00006400000c000b */
[----:B01----:R-:W-:Y:S01]  /*2ff40*/  ENDCOLLECTIVE ;  /* 0x000000000000791b */ /* 0x003fe20003800000 */
.L_x_5753:
        /* <DEDUP_REMOVED lines=13> */
.L_x_5754:
[----:B------:R-:W-:Y:S02]  /*30020*/  IMAD.MOV.U32 R13, RZ, RZ, R8 ;  /* 0x000000ffff0d7224 */ /* 0x000fe400078e0008 */
[----:B------:R-:W-:Y:S02]  /*30030*/  IMAD.MOV.U32 R12, RZ, RZ, 0x2 ;  /* 0x00000002ff0c7424 */ /* 0x000fe400078e00ff */
[----:B------:R-:W-:-:S07]  /*30040*/  IMAD.MOV.U32 R2, RZ, RZ, R14 ;  /* 0x000000ffff027224 */ /* 0x000fce00078e000e */
[----:B------:R-:W-:Y:S05]  /*30050*/  WARPSYNC.COLLECTIVE R15, `(.L_x_5755) ;  /* 0x000000000f087348 */ /* 0x000fea0003c00000 */
[----:B------:R0:W1:Y:S02]  /*30060*/  SHFL.IDX P6, R14, R13, R12, R11 ;  /* 0x0000000c0d0e7389 */ /* 0x00006400000c000b */
[----:B01----:R-:W-:Y:S01]  /*30070*/  ENDCOLLECTIVE ;  /* 0x000000000000791b */ /* 0x003fe20003800000 */
.L_x_5755:
        /* <DEDUP_REMOVED lines=13> */
.L_x_5756:
[----:B------:R-:W-:Y:S02]  /*30150*/  IMAD.MOV.U32 R13, RZ, RZ, R8 ;  /* 0x000000ffff0d7224 */ /* 0x000fe400078e0008 */
[----:B------:R-:W-:Y:S02]  /*30160*/  IMAD.MOV.U32 R12, RZ, RZ, 0x3 ;  /* 0x00000003ff0c7424 */ /* 0x000fe400078e00ff */
[----:B------:R-:W-:-:S07]  /*30170*/  IMAD.MOV.U32 R2, RZ, RZ, R14 ;  /* 0x000000ffff027224 */ /* 0x000fce00078e000e */
[----:B------:R-:W-:Y:S05]  /*30180*/  WARPSYNC.COLLECTIVE R15, `(.L_x_5757) ;  /* 0x000000000f087348 */ /* 0x000fea0003c00000 */
[----:B------:R0:W1:Y:S02]  /*30190*/  SHFL.IDX P6, R14, R13, R12, R11 ;  /* 0x0000000c0d0e7389 */ /* 0x00006400000c000b */
[----:B01----:R-:W-:Y:S01]  /*301a0*/  ENDCOLLECTIVE ;  /* 0x000000000000791b */ /* 0x003fe20003800000 */
.L_x_5757:
        /* <DEDUP_REMOVED lines=13> */
.L_x_5758:
[----:B------:R-:W-:Y:S01]  /*30280*/  IMAD.MOV.U32 R2, RZ, RZ, R14 ;  /* 0x000000ffff027224 */ /* 0x000fe200078e000e */
[----:B------:R-:W-:Y:S06]  /*30290*/  BRA `(.L_x_5759) ;  /* 0xffffff9000687947 */ /* 0x000fec000383ffff */
.L_x_5552:
[----:B------:R0:W0:Y:S02]  /*302a0*/  SYNCS.PHASECHK.TRANS64.TRYWAIT P2, [R0+URZ+0x2a870], R2 ;  /* 0x02a87002000075a7 */ /* 0x000024000804017f */
[----:B0-----:R-:W-:Y:S05]  /*302b0*/  @!P2 NANOSLEEP.SYNCS 0x989680 ;  /* 0x009896800000a95d */ /* 0x001fea0003900000 */
[----:B------:R-:W0:Y:S02]  /*302c0*/  @!P2 SYNCS.PHASECHK.TRANS64 P2, [R0+URZ+0x2a870], R2 ;  /* 0x02a870020000a5a7 */ /* 0x000e24000804007f */
[----:B0-----:R-:W-:Y:S05]  /*302d0*/  @!P2 BRA `(.L_x_5552) ;  /* 0xfffffffc00f0a947 */ /* 0x001fea000383ffff */
[----:B------:R-:W-:Y:S05]  /*302e0*/  BRA `(.L_x_5760) ;  /* 0xffffff9000d47947 */ /* 0x000fea000383ffff */
.L_x_5554:
[----:B------:R0:W0:Y:S02]  /*302f0*/  SYNCS.PHASECHK.TRANS64.TRYWAIT P2, [R0+URZ+0x2a860], R3 ;  /* 0x02a86003000075a7 */ /* 0x000024000804017f */
[----:B0-----:R-:W-:Y:S05]  /*30300*/  @!P2 NANOSLEEP.SYNCS 0x989680 ;  /* 0x009896800000a95d */ /* 0x001fea0003900000 */
[----:B------:R-:W0:Y:S02]  /*30310*/  @!P2 SYNCS.PHASECHK.TRANS64 P2, [R0+URZ+0x2a860], R3 ;  /* 0x02a860030000a5a7 */ /* 0x000e24000804007f */
[----:B0-----:R-:W-:Y:S05]  /*30320*/  @!P2 BRA `(.L_x_5554) ;  /* 0xfffffffc00f0a947 */ /* 0x001fea000383ffff */
[----:B------:R-:W-:Y:S05]  /*30330*/  BRA `(.L_x_5761) ;  /* 0xffffff9000e47947 */ /* 0x000fea000383ffff */
.L_x_5562:
[----:B0-----:R0:W1:Y:S02]  /*30340*/  SYNCS.PHASECHK.TRANS64.TRYWAIT P1, [R2+URZ+0x2a870], R3 ;  /* 0x02a87003020075a7 */ /* 0x001064000802017f */
[----:B-1----:R-:W-:Y:S05]  /*30350*/  @!P1 NANOSLEEP.SYNCS 0x989680 ;  /* 0x009896800000995d */ /* 0x002fea0003900000 */
[----:B------:R-:W1:Y:S02]  /*30360*/  @!P1 SYNCS.PHASECHK.TRANS64 P1, [R2+URZ+0x2a870], R3 ;  /* 0x02a87003020095a7 */ /* 0x000e64000802007f */
[----:B-1----:R-:W-:Y:S05]  /*30370*/  @!P1 BRA `(.L_x_5562) ;  /* 0xfffffffc00f09947 */ /* 0x002fea000383ffff */
[----:B------:R-:W-:Y:S05]  /*30380*/  BRA `(.L_x_5762) ;  /* 0xffffff9c00407947 */ /* 0x000fea000383ffff */
.L_x_5564:
[----:B0-----:R0:W1:Y:S02]  /*30390*/  SYNCS.PHASECHK.TRANS64.TRYWAIT P1, [R2+URZ+0x2a860], R3 ;  /* 0x02a86003020075a7 */ /* 0x001064000802017f */
[----:B-1----:R-:W-:Y:S05]  /*303a0*/  @!P1 NANOSLEEP.SYNCS 0x989680 ;  /* 0x009896800000995d */ /* 0x002fea0003900000 */
[----:B------:R-:W1:Y:S02]  /*303b0*/  @!P1 SYNCS.PHASECHK.TRANS64 P1, [R2+URZ+0x2a860], R3 ;  /* 0x02a86003020095a7 */ /* 0x000e64000802007f */
[----:B-1----:R-:W-:Y:S05]  /*303c0*/  @!P1 BRA `(.L_x_5564) ;  /* 0xfffffffc00f09947 */ /* 0x002fea000383ffff */
[----:B------:R-:W-:Y:S05]  /*303d0*/  BRA `(.L_x_5763) ;  /* 0xffffff9c004c7947 */ /* 0x000fea000383ffff */
.L_x_5569:
[----:B------:R-:W-:Y:S01]  /*303e0*/  BSSY B0, `(.L_x_5764) ;  /* 0x0000008000007945 */ /* 0x000fe20003800000 */
[----:B------:R-:W-:Y:S02]  /*303f0*/  IMAD.MOV.U32 R13, RZ, RZ, R16 ;  /* 0x000000ffff0d7224 */ /* 0x000fe400078e0010 */
[----:B------:R-:W-:Y:S02]  /*30400*/  IMAD.MOV.U32 R12, RZ, RZ, RZ ;  /* 0x000000ffff0c7224 */ /* 0x000fe400078e00ff */
[----:B0-----:R-:W-:Y:S02]  /*30410*/  IMAD.MOV.U32 R11, RZ, RZ, 0x1f ;  /* 0x0000001fff0b7424 */ /* 0x001fe400078e00ff */
[----:B------:R-:W-:-:S07]  /*30420*/  IMAD.MOV.U32 R15, RZ, RZ, -0x1 ;  /* 0xffffffffff0f7424 */ /* 0x000fce00078e00ff */
[----:B-1----:R-:W-:Y:S05]  /*30430*/  WARPSYNC.COLLECTIVE R15, `(.L_x_5765) ;  /* 0x000000000f087348 */ /* 0x002fea0003c00000 */
[----:B------:R0:W2:Y:S02]  /*30440*/  SHFL.IDX P6, R14, R13, R12, R11 ;  /* 0x0000000c0d0e7389 */ /* 0x0000a400000c000b */
[----:B012---:R-:W-:Y:S01]  /*30450*/  ENDCOLLECTIVE ;  /* 0x000000000000791b */ /* 0x007fe20003800000 */
.L_x_5765:
[----:B------:R-:W-:Y:S05]  /*30460*/  BSYNC B0 ;  /* 0x0000000000007941 */ /* 0x000fea0003800000 */
.L_x_5764:
        /* <DEDUP_REMOVED lines=9> */
.L_x_5766:
[----:B------:R-:W-:Y:S02]  /*30500*/  ULDC UR4, c[0x0][0xc3c] ;  /* 0x00030f0000047ab9 */ /* 0x000fe40000000800 */
[----:B------:R-:W-:-:S13]  /*30510*/  ISETP.GE.OR P1, PT, R5, UR4, !P0 ;  /* 0x0000000405007c0c */ /* 0x000fda000c726670 */
[----:B------:R-:W0:Y:S01]  /*30520*/  @!P1 LDC.64 R2, c[0x0][0xc80] ;  /* 0x00032000ff029b82 */ /* 0x000e220000000a00 */
[----:B------:R-:W-:Y:S02]  /*30530*/  IMAD.MOV.U32 R11, RZ, RZ, RZ ;  /* 0x000000ffff0b7224 */ /* 0x000fe400078e00ff */
[----:B------:R-:W-:Y:S02]  /*30540*/  IMAD.MOV.U32 R16, RZ, RZ, R14 ;  /* 0x000000ffff107224 */ /* 0x000fe400078e000e */
        /* <DEDUP_REMOVED lines=13> */
.L_x_5767:
[----:B------:R-:W-:Y:S01]  /*30620*/  IMAD.MOV.U32 R12, RZ, RZ, 0x2 ;  /* 0x00000002ff0c7424 */ /* 0x000fe200078e00ff */
[----:B------:R-:W-:-:S05]  /*30630*/  SEL R5, R14, RZ, P1 ;  /* 0x000000ff0e057207 */ /* 0x000fca0000800000 */
[----:B------:R-:W-:-:S04]  /*30640*/  IMAD.IADD R3, R2, 0x1, R5 ;  /* 0x0000000102037824 */ /* 0x000fc800078e0205 */
[----:B------:R-:W-:-:S07]  /*30650*/  IMAD.MOV.U32 R13, RZ, RZ, R3 ;  /* 0x000000ffff0d7224 */ /* 0x000fce00078e0003 */
[----:B------:R-:W-:Y:S05]  /*30660*/  WARPSYNC.COLLECTIVE R15, `(.L_x_5768) ;  /* 0x000000000f087348 */ /* 0x000fea0003c00000 */
[----:B------:R0:W1:Y:S02]  /*30670*/  SHFL.UP P6, R14, R13, R12, R11 ;  /* 0x0400000c0d0e7389 */ /* 0x00006400000c000b */
[----:B01----:R-:W-:Y:S01]  /*30680*/  ENDCOLLECTIVE ;  /* 0x000000000000791b */ /* 0x003fe20003800000 */
.L_x_5768:
[----:B------:R-:W-:Y:S01]  /*30690*/  IMAD.MOV.U32 R12, RZ, RZ, 0x4 ;  /* 0x00000004ff0c7424 */ /* 0x000fe200078e00ff */
[----:B------:R-:W-:-:S05]  /*306a0*/  SEL R14, R14, RZ, P2 ;  /* 0x000000ff0e0e7207 */ /* 0x000fca0001000000 */
[----:B------:R-:W-:-:S04]  /*306b0*/  IMAD.IADD R3, R3, 0x1, R14 ;  /* 0x0000000103037824 */ /* 0x000fc800078e020e */
[----:B------:R-:W-:-:S07]  /*306c0*/  IMAD.MOV.U32 R13, RZ, RZ, R3 ;  /* 0x000000ffff0d7224 */ /* 0x000fce00078e0003 */
[----:B------:R-:W-:Y:S05]  /*306d0*/  WARPSYNC.COLLECTIVE R15, `(.L_x_5769) ;  /* 0x000000000f087348 */ /* 0x000fea0003c00000 */
[----:B------:R0:W1:Y:S02]  /*306e0*/  SHFL.UP P6, R14, R13, R12, R11 ;  /* 0x0400000c0d0e7389 */ /* 0x00006400000c000b */
[----:B01----:R-:W-:Y:S01]  /*306f0*/  ENDCOLLECTIVE ;  /* 0x000000000000791b */ /* 0x003fe20003800000 */
.L_x_5769:
[----:B------:R-:W-:Y:S01]  /*30700*/  IMAD.MOV.U32 R12, RZ, RZ, 0x8 ;  /* 0x00000008ff0c7424 */ /* 0x000fe200078e00ff */
[----:B------:R-:W-:-:S05]  /*30710*/  SEL R14, R14, RZ, P3 ;  /* 0x000000ff0e0e7207 */ /* 0x000fca0001800000 */
[----:B------:R-:W-:-:S04]  /*30720*/  IMAD.IADD R3, R3, 0x1, R14 ;  /* 0x0000000103037824 */ /* 0x000fc800078e020e */
[----:B------:R-:W-:-:S07]  /*30730*/  IMAD.MOV.U32 R13, RZ, RZ, R3 ;  /* 0x000000ffff0d7224 */ /* 0x000fce00078e0003 */
[----:B------:R-:W-:Y:S05]  /*30740*/  WARPSYNC.COLLECTIVE R15, `(.L_x_5770) ;  /* 0x000000000f087348 */ /* 0x000fea0003c00000 */
[----:B------:R0:W1:Y:S02]  /*30750*/  SHFL.UP P6, R14, R13, R12, R11 ;  /* 0x0400000c0d0e7389 */ /* 0x00006400000c000b */
[----:B01----:R-:W-:Y:S01]  /*30760*/  ENDCOLLECTIVE ;  /* 0x000000000000791b */ /* 0x003fe20003800000 */
.L_x_5770:
[----:B------:R-:W-:Y:S01]  /*30770*/  IMAD.MOV.U32 R12, RZ, RZ, 0x10 ;  /* 0x00000010ff0c7424 */ /* 0x000fe200078e00ff */
[----:B------:R-:W-:-:S05]  /*30780*/  SEL R14, R14, RZ, P4 ;  /* 0x000000ff0e0e7207 */ /* 0x000fca0002000000 */
[----:B------:R-:W-:-:S04]  /*30790*/  IMAD.IADD R3, R3, 0x1, R14 ;  /* 0x0000000103037824 */ /* 0x000fc800078e020e */
[----:B------:R-:W-:-:S07]  /*307a0*/  IMAD.MOV.U32 R13, RZ, RZ, R3 ;  /* 0x000000ffff0d7224 */ /* 0x000fce00078e0003 */
[----:B------:R-:W-:Y:S05]  /*307b0*/  WARPSYNC.COLLECTIVE R15, `(.L_x_5771) ;  /* 0x000000000f087348 */ /* 0x000fea0003c00000 */
[----:B------:R0:W1:Y:S02]  /*307c0*/  SHFL.UP P6, R14, R13, R12, R11 ;  /* 0x0400000c0d0e7389 */ /* 0x00006400000c000b */
[----:B01----:R-:W-:Y:S01]  /*307d0*/  ENDCOLLECTIVE ;  /* 0x000000000000791b */ /* 0x003fe20003800000 */
.L_x_5771:
        /* <DEDUP_REMOVED lines=8> */
.L_x_5772:
[----:B------:R-:W-:Y:S05]  /*30860*/  BRA `(.L_x_5773) ;  /* 0xffffffa000f47947 */ /* 0x000fea000383ffff */
.L_x_5574:
[----:B------:R-:W-:Y:S01]  /*30870*/  BSSY B0, `(.L_x_5774) ;  /* 0x0000008000007945 */ /* 0x000fe20003800000 */
[----:B-----5:R-:W-:Y:S02]  /*30880*/  IMAD.MOV.U32 R13, RZ, RZ, R2 ;  /* 0x000000ffff0d7224 */ /* 0x020fe400078e0002 */
[----:B------:R-:W-:Y:S02]  /*30890*/  IMAD.MOV.U32 R12, RZ, RZ, 0x1 ;  /* 0x00000001ff0c7424 */ /* 0x000fe400078e00ff */
[----:B0-----:R-:W-:Y:S02]  /*308a0*/  IMAD.MOV.U32 R11, RZ, RZ, RZ ;  /* 0x000000ffff0b7224 */ /* 0x001fe400078e00ff */
[----:B------:R-:W-:-:S07]  /*308b0*/  IMAD.MOV.U32 R15, RZ, RZ, -0x1 ;  /* 0xffffffffff0f7424 */ /* 0x000fce00078e00ff */
[----:B-1----:R-:W-:Y:S05]  /*308c0*/  WARPSYNC.COLLECTIVE R15, `(.L_x_5775) ;  /* 0x000000000f087348 */ /* 0x002fea0003c00000 */
[----:B------:R0:W2:Y:S02]  /*308d0*/  SHFL.UP P6, R14, R13, R12, R11 ;  /* 0x0400000c0d0e7389 */ /* 0x0000a400000c000b */
[----:B012---:R-:W-:Y:S01]  /*308e0*/  ENDCOLLECTIVE ;  /* 0x000000000000791b */ /* 0x007fe20003800000 */
.L_x_5775:
[----:B------:R-:W-:Y:S05]  /*308f0*/  BSYNC B0 ;  /* 0x0000000000007941 */ /* 0x000fea0003800000 */
.L_x_5774:
[----:B------:R-:W-:Y:S01]  /*30900*/  SEL R3, R14, RZ, P1 ;  /* 0x000000ff0e037207 */ /* 0x000fe20000800000 */
[----:B------:R-:W-:Y:S01]  /*30910*/  IMAD.MOV.U32 R11, RZ, RZ, RZ ;  /* 0x000000ffff0b7224 */ /* 0x000fe200078e00ff */
[----:B------:R-:W-:Y:S01]  /*30920*/  MOV R12, 0x2 ;  /* 0x00000002000c7802 */ /* 0x000fe20000000f00 */
[----:B------:R-:W-:Y:S02]  /*30930*/  IMAD.MOV.U32 R15, RZ, RZ, -0x1 ;  /* 0xffffffffff0f7424 */ /* 0x000fe400078e00ff */
[----:B------:R-:W-:-:S04]  /*30940*/  IMAD.IADD R3, R2, 0x1, R3 ;  /* 0x0000000102037824 */ /* 0x000fc800078e0203 */
[----:B------:R-:W-:-:S07]  /*30950*/  IMAD.MOV.U32 R13, RZ, RZ, R3 ;  /* 0x000000ffff0d7224 */ /* 0x000fce00078e0003 */
[----:B------:R-:W-:Y:S05]  /*30960*/  WARPSYNC.COLLECTIVE R15, `(.L_x_5776) ;  /* 0x000000000f087348 */ /* 0x000fea0003c00000 */
[----:B------:R0:W1:Y:S02]  /*30970*/  SHFL.UP P6, R14, R13, R12, R11 ;  /* 0x0400000c0d0e7389 */ /* 0x00006400000c000b */
[----:B01----:R-:W-:Y:S01]  /*30980*/  ENDCOLLECTIVE ;  /* 0x000000000000791b */ /* 0x003fe20003800000 */
.L_x_5776:
[----:B------:R-:W-:Y:S01]  /*30990*/  IMAD.MOV.U32 R12, RZ, RZ, 0x4 ;  /* 0x00000004ff0c7424 */ /* 0x000fe200078e00ff */
[----:B------:R-:W-:-:S05]  /*309a0*/  SEL R14, R14, RZ, P2 ;  /* 0x000000ff0e0e7207 */ /* 0x000fca0001000000 */
[----:B------:R-:W-:-:S04]  /*309b0*/  IMAD.IADD R3, R3, 0x1, R14 ;  /* 0x0000000103037824 */ /* 0x000fc800078e020e */
[----:B------:R-:W-:-:S07]  /*309c0*/  IMAD.MOV.U32 R13, RZ, RZ, R3 ;  /* 0x000000ffff0d7224 */ /* 0x000fce00078e0003 */
[----:B------:R-:W-:Y:S05]  /*309d0*/  WARPSYNC.COLLECTIVE R15, `(.L_x_5777) ;  /* 0x000000000f087348 */ /* 0x000fea0003c00000 */
[----:B------:R0:W1:Y:S02]  /*309e0*/  SHFL.UP P6, R14, R13, R12, R11 ;  /* 0x0400000c0d0e7389 */ /* 0x00006400000c000b */
[----:B01----:R-:W-:Y:S01]  /*309f0*/  ENDCOLLECTIVE ;  /* 0x000000000000791b */ /* 0x003fe20003800000 */
.L_x_5777:
[----:B------:R-:W-:Y:S01]  /*30a00*/  IMAD.MOV.U32 R12, RZ, RZ, 0x8 ;  /* 0x00000008ff0c7424 */ /* 0x000fe200078e00ff */
[----:B------:R-:W-:-:S05]  /*30a10*/  SEL R14, R14, RZ, P3 ;  /* 0x000000ff0e0e7207 */ /* 0x000fca0001800000 */
[----:B------:R-:W-:-:S04]  /*30a20*/  IMAD.IADD R3, R3, 0x1, R14 ;  /* 0x0000000103037824 */ /* 0x000fc800078e020e */
[----:B------:R-:W-:-:S07]  /*30a30*/  IMAD.MOV.U32 R13, RZ, RZ, R3 ;  /* 0x000000ffff0d7224 */ /* 0x000fce00078e0003 */
[----:B------:R-:W-:Y:S05]  /*30a40*/  WARPSYNC.COLLECTIVE R15, `(.L_x_5778) ;  /* 0x000000000f087348 */ /* 0x000fea0003c00000 */
[----:B------:R0:W1:Y:S02]  /*30a50*/  SHFL.UP P6, R14, R13, R12, R11 ;  /* 0x0400000c0d0e7389 */ /* 0x00006400000c000b */
[----:B01----:R-:W-:Y:S01]  /*30a60*/  ENDCOLLECTIVE ;  /* 0x000000000000791b */ /* 0x003fe20003800000 */
.L_x_5778:
[----:B------:R-:W-:Y:S01]  /*30a70*/  IMAD.MOV.U32 R12, RZ, RZ, 0x10 ;  /* 0x00000010ff0c7424 */ /* 0x000fe200078e00ff */
[----:B------:R-:W-:-:S05]  /*30a80*/  SEL R14, R14, RZ, P4 ;  /* 0x000000ff0e0e7207 */ /* 0x000fca0002000000 */
[----:B------:R-:W-:-:S04]  /*30a90*/  IMAD.IADD R3, R3, 0x1, R14 ;  /* 0x0000000103037824 */ /* 0x000fc800078e020e */
[----:B------:R-:W-:-:S07]  /*30aa0*/  IMAD.MOV.U32 R13, RZ, RZ, R3 ;  /* 0x000000ffff0d7224 */ /* 0x000fce00078e0003 */
[----:B------:R-:W-:Y:S05]  /*30ab0*/  WARPSYNC.COLLECTIVE R15, `(.L_x_5779) ;  /* 0x000000000f087348 */ /* 0x000fea0003c00000 */
[----:B------:R0:W1:Y:S02]  /*30ac0*/  SHFL.UP P6, R14, R13, R12, R11 ;  /* 0x0400000c0d0e7389 */ /* 0x00006400000c000b */
[----:B01----:R-:W-:Y:S01]  /*30ad0*/  ENDCOLLECTIVE ;  /* 0x000000000000791b */ /* 0x003fe20003800000 */
.L_x_5779:
        /* <DEDUP_REMOVED lines=8> */
.L_x_5780:
[----:B------:R-:W-:Y:S05]  /*30b60*/  BRA `(.L_x_5781) ;  /* 0xffffffa000d07947 */ /* 0x000fea000383ffff */
.L_x_5576:
[----:B------:R-:W-:Y:S01]  /*30b70*/  BSSY B0, `(.L_x_5782) ;  /* 0x0000006000007945 */ /* 0x000fe20003800000 */
[----:B------:R-:W-:Y:S01]  /*30b80*/  PLOP3.LUT P6, PT, P6, PT, PT, 0x8, 0x0 ;  /* 0x000000000000781c */ /* 0x000fe200037ce170 */
[----:B------:R-:W-:-:S12]  /*30b90*/  IMAD.MOV.U32 R15, RZ, RZ, -0x1 ;  /* 0xffffffffff0f7424 */ /* 0x000fd800078e00ff */
[----:B01----:R-:W-:Y:S05]  /*30ba0*/  WARPSYNC.COLLECTIVE R15, `(.L_x_5783) ;  /* 0x000000000f087348 */ /* 0x003fea0003c00000 */
[----:B------:R-:W-:Y:S01]  /*30bb0*/  VOTE.ANY R14, PT, P6 ;  /* 0x00000000000e7806 */ /* 0x000fe200030e0100 */
[----:B01----:R-:W-:Y:S06]  /*30bc0*/  ENDCOLLECTIVE ;  /* 0x000000000000791b */ /* 0x003fec0003800000 */
.L_x_5783:
[----:B------:R-:W-:Y:S05]  /*30bd0*/  BSYNC B0 ;  /* 0x0000000000007941 */ /* 0x000fea0003800000 */
.L_x_5782:
[----:B------:R-:W-:Y:S02]  /*30be0*/  IMAD.MOV.U32 R5, RZ, RZ, R14 ;  /* 0x000000ffff057224 */ /* 0x000fe400078e000e */
[----:B------:R-:W-:Y:S02]  /*30bf0*/  IMAD.MOV.U32 R13, RZ, RZ, R2 ;  /* 0x000000ffff0d7224 */ /* 0x000fe400078e0002 */
[----:B------:R-:W0:Y:S01]  /*30c00*/  POPC R6, R5 ;  /* 0x0000000500067309 */ /* 0x000e220000000000 */
[----:B------:R-:W-:Y:S02]  /*30c10*/  IMAD.MOV.U32 R11, RZ, RZ, 0x1f ;  /* 0x0000001fff0b7424 */ /* 0x000fe400078e00ff */
[----:B------:R-:W-:Y:S02]  /*30c20*/  IMAD.MOV.U32 R15, RZ, RZ, -0x1 ;  /* 0xffffffffff0f7424 */ /* 0x000fe400078e00ff */
[----:B0-----:R-:W-:-:S07]  /*30c30*/  IMAD.MOV.U32 R12, RZ, RZ, R6 ;  /* 0x000000ffff0c7224 */ /* 0x001fce00078e0006 */
[----:B------:R-:W-:Y:S05]  /*30c40*/  WARPSYNC.COLLECTIVE R15, `(.L_x_5784) ;  /* 0x000000000f087348 */ /* 0x000fea0003c00000 */
[----:B------:R0:W1:Y:S02]  /*30c50*/  SHFL.IDX P6, R14, R13, R12, R11 ;  /* 0x0000000c0d0e7389 */ /* 0x00006400000c000b */
[----:B01----:R-:W-:Y:S01]  /*30c60*/  ENDCOLLECTIVE ;  /* 0x000000000000791b */ /* 0x003fe20003800000 */
.L_x_5784:
[----:B------:R-:W-:Y:S01]  /*30c70*/  IMAD.MOV.U32 R17, RZ, RZ, R14 ;  /* 0x000000ffff117224 */ /* 0x000fe200078e000e */
[----:B------:R-:W-:Y:S06]  /*30c80*/  BRA `(.L_x_5785) ;  /* 0xffffffa000c07947 */ /* 0x000fec000383ffff */
.L_x_5578:
[----:B------:R-:W-:Y:S01]  /*30c90*/  BSSY B0, `(.L_x_5786) ;  /* 0x0000007000007945 */ /* 0x000fe20003800000 */
[----:B------:R-:W-:Y:S02]  /*30ca0*/  IMAD.MOV.U32 R13, RZ, RZ, R3 ;  /* 0x000000ffff0d7224 */ /* 0x000fe400078e0003 */
[----:B------:R-:W-:Y:S02]  /*30cb0*/  IMAD.MOV.U32 R11, RZ, RZ, 0x1f ;  /* 0x0000001fff0b7424 */ /* 0x000fe400078e00ff */
[----:B------:R-:W-:-:S07]  /*30cc0*/  IMAD.MOV.U32 R15, RZ, RZ, -0x1 ;  /* 0xffffffffff0f7424 */ /* 0x000fce00078e00ff */
[----:B012---:R-:W-:Y:S05]  /*30cd0*/  WARPSYNC.COLLECTIVE R15, `(.L_x_5787) ;  /* 0x000000000f087348 */ /* 0x007fea0003c00000 */
[----:B------:R3:W4:Y:S02]  /*30ce0*/  SHFL.IDX P6, R14, R13, R12, R11 ;  /* 0x0000000c0d0e7389 */ /* 0x00072400000c000b */
[----:B01234-:R-:W-:Y:S01]  /*30cf0*/  ENDCOLLECTIVE ;  /* 0x000000000000791b */ /* 0x01ffe20003800000 */
.L_x_5787:
[----:B------:R-:W-:Y:S05]  /*30d00*/  BSYNC B0 ;  /* 0x0000000000007941 */ /* 0x000fea0003800000 */
.L_x_5786:
[----:B------:R-:W-:Y:S01]  /*30d10*/  IMAD.MOV.U32 R5, RZ, RZ, R14 ;  /* 0x000000ffff057224 */ /* 0x000fe200078e000e */
[----:B------:R-:W-:Y:S06]  /*30d20*/  BRA `(.L_x_5577) ;  /* 0xffffffa000b47947 */ /* 0x000fec000383ffff */
.L_x_5582:
[----:B0-----:R0:W1:Y:S02]  /*30d30*/  SYNCS.PHASECHK.TRANS64.TRYWAIT P0, [R7+URZ+0x2a820], R0 ;  /* 0x02a82000070075a7 */ /* 0x001064000800017f */
[----:B-1----:R-:W-:Y:S05]  /*30d40*/  @!P0 NANOSLEEP.SYNCS 0x989680 ;  /* 0x009896800000895d */ /* 0x002fea0003900000 */
[----:B------:R-:W1:Y:S02]  /*30d50*/  @!P0 SYNCS.PHASECHK.TRANS64 P0, [R7+URZ+0x2a820], R0 ;  /* 0x02a82000070085a7 */ /* 0x000e64000800007f */
[----:B-1----:R-:W-:Y:S05]  /*30d60*/  @!P0 BRA `(.L_x_5582) ;  /* 0xfffffffc00f08947 */ /* 0x002fea000383ffff */
[----:B------:R-:W-:Y:S05]  /*30d70*/  BRA `(.L_x_5788) ;  /* 0xffffffa800347947 */ /* 0x000fea000383ffff */
.L_x_5583:
        /* <DEDUP_REMOVED lines=11> */
.L_x_5790:
[----:B------:R-:W-:Y:S05]  /*30e30*/  BSYNC B0 ;  /* 0x0000000000007941 */ /* 0x000fea0003800000 */
.L_x_5789:
[----:B------:R-:W-:Y:S05]  /*30e40*/  BRA `(.L_x_5791) ;  /* 0xffffffa8001c7947 */ /* 0x000fea000383ffff */
.L_x_5584:
[----:B------:R-:W-:Y:S01]  /*30e50*/  BSSY B0, `(.L_x_5792) ;  /* 0x0000006000007945 */ /* 0x000fe20003800000 */
[----:B------:R-:W-:-:S07]  /*30e60*/  IMAD.MOV.U32 R15, RZ, RZ, -0x1 ;  /* 0xffffffffff0f7424 */ /* 0x000fce00078e00ff */
[----:B0-----:R-:W-:Y:S05]  /*30e70*/  WARPSYNC.COLLECTIVE R15, `(.L_x_5793) ;  /* 0x000000000f0c7348 */ /* 0x001fea0003c00000 */
[----:B------:R-:W-:Y:S02]  /*30e80*/  ELECT P6, UR62, PT ;  /* 0x00000000003e782f */ /* 0x000fe400038c0000 */
[----:B------:R-:W-:Y:S01]  /*30e90*/  MOV R14, UR62 ;  /* 0x0000003e000e7c02 */ /* 0x000fe20008000f00 */
[----:B0-----:R-:W-:Y:S10]  /*30ea0*/  ENDCOLLECTIVE ;  /* 0x000000000000791b */ /* 0x001ff40003800000 */
.L_x_5793:
[----:B------:R-:W-:Y:S05]  /*30eb0*/  BSYNC B0 ;  /* 0x0000000000007941 */ /* 0x000fea0003800000 */
.L_x_5792:
[----:B------:R-:W-:Y:S05]  /*30ec0*/  BRA `(.L_x_5794) ;  /* 0xffffffa800107947 */ /* 0x000fea000383ffff */
.L_x_5586:
[----:B0-----:R0:W1:Y:S02]  /*30ed0*/  SYNCS.PHASECHK.TRANS64.TRYWAIT P1, [R5+URZ+0x2a840], R0 ;  /* 0x02a84000050075a7 */ /* 0x001064000802017f */
[----:B-1----:R-:W-:Y:S05]  /*30ee0*/  @!P1 NANOSLEEP.SYNCS 0x989680 ;  /* 0x009896800000995d */ /* 0x002fea0003900000 */
[----:B------:R-:W1:Y:S02]  /*30ef0*/  @!P1 SYNCS.PHASECHK.TRANS64 P1, [R5+URZ+0x2a840], R0 ;  /* 0x02a84000050095a7 */ /* 0x000e64000802007f */
[----:B-1----:R-:W-:Y:S05]  /*30f00*/  @!P1 BRA `(.L_x_5586) ;  /* 0xfffffffc00f09947 */ /* 0x002fea000383ffff */
[----:B------:R-:W-:Y:S05]  /*30f10*/  BRA `(.L_x_5795) ;  /* 0xffffffa800307947 */ /* 0x000fea000383ffff */
.L_x_5588:
[----:B-1----:R1:W2:Y:S02]  /*30f20*/  SYNCS.PHASECHK.TRANS64.TRYWAIT P1, [R3+URZ+0x2a840], R2 ;  /* 0x02a84002030075a7 */ /* 0x0022a4000802017f */
[----:B--2---:R-:W-:Y:S05]  /*30f30*/  @!P1 NANOSLEEP.SYNCS 0x989680 ;  /* 0x009896800000995d */ /* 0x004fea0003900000 */
[----:B------:R-:W2:Y:S02]  /*30f40*/  @!P1 SYNCS.PHASECHK.TRANS64 P1, [R3+URZ+0x2a840], R2 ;  /* 0x02a84002030095a7 */ /* 0x000ea4000802007f */
[----:B--2---:R-:W-:Y:S05]  /*30f50*/  @!P1 BRA `(.L_x_5588) ;  /* 0xfffffffc00f09947 */ /* 0x004fea000383ffff */
[----:B------:R-:W-:Y:S05]  /*30f60*/  BRA `(.L_x_5796) ;  /* 0xffffffa8003c7947 */ /* 0x000fea000383ffff */
.L_x_5590:
[----:B--2---:R2:W3:Y:S02]  /*30f70*/  SYNCS.PHASECHK.TRANS64.TRYWAIT P1, [R5+URZ+0x2a860], R0 ;  /* 0x02a86000050075a7 */ /* 0x0044e4000802017f */
[----:B---3--:R-:W-:Y:S05]  /*30f80*/  @!P1 NANOSLEEP.SYNCS 0x989680 ;  /* 0x009896800000995d */ /* 0x008fea0003900000 */
[----:B------:R-:W3:Y:S02]  /*30f90*/  @!P1 SYNCS.PHASECHK.TRANS64 P1, [R5+URZ+0x2a860], R0 ;  /* 0x02a86000050095a7 */ /* 0x000ee4000802007f */
[----:B---3--:R-:W-:Y:S05]  /*30fa0*/  @!P1 BRA `(.L_x_5590) ;  /* 0xfffffffc00f09947 */ /* 0x008fea000383ffff */
[----:B------:R-:W-:Y:S05]  /*30fb0*/  BRA `(.L_x_5797) ;  /* 0xffffffa800387947 */ /* 0x000fea000383ffff */
.L_x_5592:
[----:B---3--:R3:W4:Y:S02]  /*30fc0*/  SYNCS.PHASECHK.TRANS64.TRYWAIT P1, [R3+URZ+0x2a860], R2 ;  /* 0x02a86002030075a7 */ /* 0x008724000802017f */
[----:B----4-:R-:W-:Y:S05]  /*30fd0*/  @!P1 NANOSLEEP.SYNCS 0x989680 ;  /* 0x009896800000995d */ /* 0x010fea0003900000 */
[----:B------:R-:W4:Y:S02]  /*30fe0*/  @!P1 SYNCS.PHASECHK.TRANS64 P1, [R3+URZ+0x2a860], R2 ;  /* 0x02a86002030095a7 */ /* 0x000f24000802007f */
[----:B----4-:R-:W-:Y:S05]  /*30ff0*/  @!P1 BRA `(.L_x_5592) ;  /* 0xfffffffc00f09947 */ /* 0x010fea000383ffff */
[----:B------:R-:W-:Y:S05]  /*31000*/  BRA `(.L_x_5798) ;  /* 0xffffffa800347947 */ /* 0x000fea000383ffff */
.L_x_5594:
[----:B----4-:R4:W0:Y:S02]  /*31010*/  SYNCS.PHASECHK.TRANS64.TRYWAIT P1, [R5+URZ+0x2a880], R0 ;  /* 0x02a88000050075a7 */ /* 0x010824000802017f */
[----:B0-----:R-:W-:Y:S05]  /*31020*/  @!P1 NANOSLEEP.SYNCS 0x989680 ;  /* 0x009896800000995d */ /* 0x001fea0003900000 */
[----:B------:R-:W0:Y:S02]  /*31030*/  @!P1 SYNCS.PHASECHK.TRANS64 P1, [R5+URZ+0x2a880], R0 ;  /* 0x02a88000050095a7 */ /* 0x000e24000802007f */
[----:B0-----:R-:W-:Y:S05]  /*31040*/  @!P1 BRA `(.L_x_5594) ;  /* 0xfffffffc00f09947 */ /* 0x001fea000383ffff */
[----:B------:R-:W-:Y:S05]  /*31050*/  BRA `(.L_x_5799) ;  /* 0xffffffa800307947 */ /* 0x000fea000383ffff */
.L_x_5800:
        /* <DEDUP_REMOVED lines=10> */
.L_x_15839:


//--------------------- .text._ZN7cutlass13device_kernelIN5flash11enable_sm90INS1_16FlashAttnFwdSm90INS1_25CollectiveMainloopFwdSm90ILi2EN4cute5tupleIJNS5_1CILi1EEES8_S8_EEENS6_IJNS7_ILi128EEENS7_ILi160EEENS7_ILi192EEEEEELi192ENS_12float_e4m3_tEfNS_4arch4Sm90ELb1ELb0ELb1ELb0ELb1ELb0ELb0ELb1ELb1ELb1ELb0ELb0EEENS1_21CollectiveEpilogueFwdINS6_IJSA_SC_SB_EEES9_NS_10bfloat16_tESG_Li256ELb0ELb1ELb0ELb1EEENS1_30DynamicPersistentTileSchedulerILi256ELi128ELb0ELb1ELb1EEEEEEEEEvNT_6ParamsE --------------------------
	.section	.text._ZN7cutlass13device_kernelIN5flash11enable_sm90INS1_16FlashAttnFwdSm90INS1_25CollectiveMainloopFwdSm90ILi2EN4cute5tupleIJNS5_1CILi1EEES8_S8_EEENS6_IJNS7_ILi128EEENS7_ILi160EEENS7_ILi192EEEEEELi192ENS_12float_e4m3_tEfNS_4arch4Sm90ELb1ELb0ELb1ELb0ELb1ELb0ELb0ELb1ELb1ELb1ELb0ELb0EEENS1_21CollectiveEpilogueFwdINS6_IJSA_SC_SB_EEES9_NS_10bfloat16_tESG_Li256ELb0ELb1ELb0ELb1EEENS1_30DynamicPersistentTileSchedulerILi256ELi128ELb0ELb1ELb1EEEEEEEEEvNT_6ParamsE,"ax",@progbits
	.align	128
.text._ZN7cutlass13device_kernelIN5flash11enable_sm90INS1_16FlashAttnFwdSm90INS1_25CollectiveMainloopFwdSm90ILi2EN4cute5tupleIJNS5_1CILi1EEES8_S8_EEENS6_IJNS7_ILi128EEENS7_ILi160EEENS7_ILi192EEEEEELi192ENS_12float_e4m3_tEfNS_4arch4Sm90ELb1ELb0ELb1ELb0ELb1ELb0ELb0ELb1ELb1ELb1ELb0ELb0EEENS1_21CollectiveEpilogueFwdINS6_IJSA_SC_SB_EEES9_NS_10bfloat16_tESG_Li256ELb0ELb1ELb0ELb1EEENS1_30DynamicPersistentTileSchedulerILi256ELi128ELb0ELb1ELb1EEEEEEEEEvNT_6ParamsE:
        .type           _ZN7cutlass13device_kernelIN5flash11enable_sm90INS1_16FlashAttnFwdSm90INS1_25CollectiveMainloopFwdSm90ILi2EN4cute5tupleIJNS5_1CILi1EEES8_S8_EEENS6_IJNS7_ILi128EEENS7_ILi160EEENS7_ILi192EEEEEELi192ENS_12float_e4m3_tEfNS_4arch4Sm90ELb1ELb0ELb1ELb0ELb1ELb0ELb0ELb1ELb1ELb1ELb0ELb0EEENS1_21CollectiveEpilogueFwdINS6_IJSA_SC_SB_EEES9_NS_10bfloat16_tESG_Li256ELb0ELb1ELb0ELb1EEENS1_30DynamicPersistentTileSchedulerILi256ELi128ELb0ELb1ELb1EEEEEEEEEvNT_6ParamsE,@function
        .size           _ZN7cutlass13device_kernelIN5flash11enable_sm90INS1_16FlashAttnFwdSm90INS1_25CollectiveMainloopFwdSm90ILi2EN4cute5tupleIJNS5_1CILi1EEES8_S8_EEENS6_IJNS7_ILi128EEENS7_ILi160EEENS7_ILi192EEEEEELi192ENS_12float_e4m3_tEfNS_4arch4Sm90ELb1ELb0ELb1ELb0ELb1ELb0ELb0ELb1ELb1ELb1ELb0ELb0EEENS1_21CollectiveEpilogueFwdINS6_IJSA_SC_SB_EEES9_NS_10bfloat16_tESG_Li256ELb0ELb1ELb0ELb1EEENS1_30DynamicPersistentTileSchedulerILi256ELi128ELb0ELb1ELb1EEEEEEEEEvNT_6ParamsE,(.L_x_15840 - _ZN7cutlass13device_kernelIN5flash11enable_sm90INS1_16FlashAttnFwdSm90INS1_25CollectiveMainloopFwdSm90ILi2EN4cute5tupleIJNS5_1CILi1EEES8_S8_EEENS6_IJNS7_ILi128EEENS7_ILi160EEENS7_ILi192EEEEEELi192ENS_12float_e4m3_tEfNS_4arch4Sm90ELb1ELb0ELb1ELb0ELb1ELb0ELb0ELb1ELb1ELb1ELb0ELb0EEENS1_21CollectiveEpilogueFwdINS6_IJSA_SC_SB_EEES9_NS_10bfloat16_tESG_Li256ELb0ELb1ELb0ELb1EEENS1_30DynamicPersistentTileSchedulerILi256ELi128ELb0ELb1ELb1EEEEEEEEEvNT_6ParamsE)
        .other          _ZN7cutlass13device_kernelIN5flash11enable_sm90INS1_16FlashAttnFwdSm90INS1_25CollectiveMainloopFwdSm90ILi2EN4cute5tupleIJNS5_1CILi1EEES8_S8_EEENS6_IJNS7_ILi128EEENS7_ILi160EEENS7_ILi192EEEEEELi192ENS_12float_e4m3_tEfNS_4arch4Sm90ELb1ELb0ELb1ELb0ELb1ELb0ELb0ELb1ELb1ELb1ELb0ELb0EEENS1_21CollectiveEpilogueFwdINS6_IJSA_SC_SB_EEES9_NS_10bfloat16_tESG_Li256ELb0ELb1ELb0ELb1EEENS1_30DynamicPersistentTileSchedulerILi256ELi128ELb0ELb1ELb1EEEEEEEEEvNT_6ParamsE,@"STO_CUDA_ENTRY STV_DEFAULT"
_ZN7cutlass13device_kernelIN5flash11enable_sm90INS1_16FlashAttnFwdSm90INS1_25CollectiveMainloopFwdSm90ILi2EN4cute5tupleIJNS5_1CILi1EEES8_S8_EEENS6_IJNS7_ILi128EEENS7_ILi160EEENS7_ILi192EEEEEELi192ENS_12float_e4m3_tEfNS_4arch4Sm90ELb1ELb0ELb1ELb0ELb1ELb0ELb0ELb1ELb1ELb1ELb0ELb0EEENS1_21CollectiveEpilogueFwdINS6_IJSA_SC_SB_EEES9_NS_10bfloat16_tESG_Li256ELb0ELb1ELb0ELb1EEENS1_30DynamicPersistentTileSchedulerILi256ELi128ELb0ELb1ELb1EEEEEEEEEvNT_6ParamsE:
        /* <DEDUP_REMOVED lines=45> */
.L_x_5801:
        /* <DEDUP_REMOVED lines=22> */
.L_x_5802:
        /* <DEDUP_REMOVED lines=18> */
.L_x_5803:
        /* <DEDUP_REMOVED lines=22> */
.L_x_5804:
        /* <DEDUP_REMOVED lines=24> */
.L_x_5805:
[----:B------:R-:W-:Y:S01]  /*0830*/  IMAD.U32 R2, RZ, RZ, UR10 ;  /* 0x0000000aff027e24 */ /* 0x000fe2000f8e00ff */
[----:B------:R-:W-:Y:S01]  /*0840*/  UISETP.NE.AND UP0, UPT, UR9, URZ, UPT ;  /* 0x0000003f0900728c */ /* 0x000fe2000bf05270 */
[----:B------:R-:W-:Y:S01]  /*0850*/  NOP ;  /* 0x0000000000007918 */ /* 0x000fe20000000000 */
[----:B------:R-:W-:Y:S01]  /*0860*/  UMOV UR36, 0x1 ;  /* 0x0000000100247882 */ /* 0x000fe20000000000 */
[----:B------:R-:W-:Y:S01]  /*0870*/  ULDC.64 UR50, c[0x0][0x208] ;  /* 0x0000820000327ab9 */ /* 0x000fe20000000a00 */
[----:B------:R0:W-:Y:S01]  /*0880*/  STL [R1+0x8], R2 ;  /* 0x0000080201007387 */ /* 0x0001e20000100800 */
[----:B------:R-:W-:Y:S01]  /*0890*/  USEL UR36, UR36, 0x2, !UP0 ;  /* 0x0000000224247887 */ /* 0x000fe2000c000000 */
[----:B01234-:R-:W-:Y:S01]  /*08a0*/  BAR.SYNC.DEFER_BLOCKING 0x0 ;  /* 0x0000000000007b1d */ /* 0x01ffe20000010000 */
[----:B------:R-:W-:-:S13]  /*08b0*/  PLOP3.LUT P0, PT, PT, PT, UP0, 0x80, 0x0 ;  /* 0x000000000000781c */ /* 0x000fda0003f0f008 */
[----:B------:R-:W-:Y:S05]  /*08c0*/  @!P0 BRA `(.L_x_5806) ;  /* 0x0000010400fc8947 */ /* 0x000fea0003800000 */
.L_x_5807:
        /* <DEDUP_REMOVED lines=69> */
.L_x_5864:
        /* <DEDUP_REMOVED lines=21> */
.L_x_5808:
[----:B------:R-:W-:Y:S01]  /*0e70*/  ULDC UR8, c[0x0][0xc54] ;  /* 0x0003150000087ab9 */ /* 0x000fe20000000800 */
[----:B------:R-:W-:Y:S01]  /*0e80*/  UMOV UR4, UR9 ;  /* 0x0000000900047c82 */ /* 0x000fe20008000000 */
[----:B------:R-:W-:-:S11]  /*0e90*/  UISETP.NE.AND UP0, UPT, UR8, 0x1, UPT ;  /* 0x000000010800788c */ /* 0x000fd6000bf05270 */
[----:B------:R-:W-:Y:S02]  /*0ea0*/  @UP0 ULDC.64 UR10, c[0x0][0xc58] ;  /* 0x00031600000a0ab9 */ /* 0x000fe40000000a00 */
[----:B------:R-:W-:-:S04]  /*0eb0*/  UIMAD.WIDE.U32 UR6, UR9, UR10, URZ ;  /* 0x0000000a090672a5 */ /* 0x000fc8000f8e003f */
[----:B------:R-:W-:-:S04]  /*0ec0*/  @UP0 USHF.R.U32.HI UR4, URZ, UR11, UR7 ;  /* 0x0000000b3f040299 */ /* 0x000fc80008011607 */
[----:B------:R-:W-:-:S12]  /*0ed0*/  UIMAD UR6, UR4, UR8, URZ ;  /* 0x00000008040672a4 */ /* 0x000fd8000f8e023f */
.L_x_5809:
[----:B------:R-:W-:Y:S01]  /*0ee0*/  ULOP3.LUT UR4, URZ, UR4, URZ, 0x33, !UPT ;  /* 0x000000043f047292 */ /* 0x000fe2000f8e333f */
[----:B------:R-:W-:Y:S01]  /*0ef0*/  PLOP3.LUT P0, PT, PT, PT, PT, 0x80, 0x0 ;  /* 0x000000000000781c */ /* 0x000fe20003f0f070 */
[----:B------:R-:W-:Y:S01]  /*0f00*/  UIADD3 UR10, UR9, -UR6, URZ ;  /* 0x80000006090a7290 */ /* 0x000fe2000fffe03f */
[----:B------:R-:W-:Y:S01]  /*0f10*/  IMAD.MOV.U32 R0, RZ, RZ, RZ ;  /* 0x000000ffff007224 */ /* 0x000fe200078e00ff */
[----:B------:R-:W-:Y:S01]  /*0f20*/  ULDC UR7, c[0x0][0x448] ;  /* 0x0001120000077ab9 */ /* 0x000fe20000000800 */
[----:B------:R-:W-:Y:S01]  /*0f30*/  ULDC UR6, c[0x0][0xc3c] ;  /* 0x00030f0000067ab9 */ /* 0x000fe20000000800 */
[----:B------:R-:W-:Y:S01]  /*0f40*/  UISETP.NE.AND UP2, UPT, UR7, 0x1, UPT ;  /* 0x000000010700788c */ /* 0x000fe2000bf45270 */
[----:B------:R-:W-:Y:S01]  /*0f50*/  IMAD.MOV.U32 R2, RZ, RZ, RZ ;  /* 0x000000ffff027224 */ /* 0x000fe200078e00ff */
[----:B------:R-:W-:Y:S01]  /*0f60*/  UIADD3 UR4, UR4, UR6, URZ ;  /* 0x0000000604047290 */ /* 0x000fe2000fffe03f */
[----:B------:R-:W-:Y:S01]  /*0f70*/  CS2R R118, SRZ ;  /* 0x0000000000767805 */ /* 0x000fe2000001ff00 */
[----:B------:R-:W-:Y:S01]  /*0f80*/  ULDC.64 UR12, c[0x0][0x418] ;  /* 0x00010600000c7ab9 */ /* 0x000fe20000000a00 */
[----:B------:R-:W-:Y:S01]  /*0f90*/  ULDC UR48, c[0x0][0x424] ;  /* 0x0001090000307ab9 */ /* 0x000fe20000000800 */
[----:B------:R-:W-:Y:S01]  /*0fa0*/  UISETP.NE.U32.AND UP0, UPT, UR12, URZ, UPT ;  /* 0x0000003f0c00728c */ /* 0x000fe2000bf05070 */
[----:B------:R-:W-:Y:S01]  /*0fb0*/  CS2R R6, SRZ ;  /* 0x0000000000067805 */ /* 0x000fe2000001ff00 */
[----:B------:R-:W-:Y:S01]  /*0fc0*/  USHF.L.U32 UR37, UR4, 0x7, URZ ;  /* 0x0000000704257899 */ /* 0x000fe2000800063f */
[----:B------:R-:W-:Y:S01]  /*0fd0*/  CS2R R116, SRZ ;  /* 0x0000000000747805 */ /* 0x000fe2000001ff00 */
[----:B------:R-:W-:Y:S01]  /*0fe0*/  UISETP.NE.AND.EX UP0, UPT, UR13, URZ, UPT, UP0 ;  /* 0x0000003f0d00728c */ /* 0x000fe2000bf05300 */
[----:B------:R-:W-:Y:S01]  /*0ff0*/  CS2R R8, SRZ ;  /* 0x0000000000087805 */ /* 0x000fe2000001ff00 */
[----:B------:R-:W-:Y:S01]  /*1000*/  UIADD3 UR4, UR37, 0x7f, URZ ;  /* 0x0000007f25047890 */ /* 0x000fe2000fffe03f */
[----:B------:R-:W-:Y:S01]  /*1010*/  CS2R R110, SRZ ;  /* 0x00000000006e7805 */ /* 0x000fe2000001ff00 */
[----:B------:R-:W-:Y:S01]  /*1020*/  ULDC UR8, c[0x0][0x288] ;  /* 0x0000a20000087ab9 */ /* 0x000fe20000000800 */
[----:B------:R-:W-:Y:S01]  /*1030*/  @UP2 ULDC UR6, c[0x0][0x44c] ;  /* 0x0001130000062ab9 */ /* 0x000fe20000000800 */
[----:B------:R-:W-:Y:S01]  /*1040*/  UIADD3 UR8, -UR8, 0xa0, URZ ;  /* 0x000000a008087890 */ /* 0x000fe2000fffe13f */
[----:B------:R-:W-:Y:S01]  /*1050*/  CS2R R10, SRZ ;  /* 0x00000000000a7805 */ /* 0x000fe2000001ff00 */
[----:B------:R-:W-:Y:S01]  /*1060*/  UIMAD.WIDE.U32 UR6, UR4, UR6, URZ ;  /* 0x00000006040672a5 */ /* 0x000fe2000f8e003f */
[----:B------:R-:W-:Y:S01]  /*1070*/  CS2R R108, SRZ ;  /* 0x00000000006c7805 */ /* 0x000fe2000001ff00 */
[----:B------:R-:W-:Y:S01]  /*1080*/  USEL UR48, UR48, 0x1, UP0 ;  /* 0x0000000130307887 */ /* 0x000fe20008000000 */
        /* <DEDUP_REMOVED lines=11> */
[----:B------:R-:W-:Y:S01]  /*1140*/  UIMAD.WIDE UR6, UR6, 0x66666667, URZ ;  /* 0x66666667060678a5 */ /* 0x000fe2000f8e023f */
[----:B------:R-:W-:Y:S01]  /*1150*/  CS2R R94, SRZ ;  /* 0x00000000005e7805 */ /* 0x000fe2000001ff00 */
[----:B------:R-:W-:Y:S01]  /*1160*/  UIMAD.WIDE UR8, UR8, 0x66666667, URZ ;  /* 0x66666667080878a5 */ /* 0x000fe2000f8e023f */
[----:B------:R-:W-:Y:S01]  /*1170*/  CS2R R24, SRZ ;  /* 0x0000000000187805 */ /* 0x000fe2000001ff00 */
[----:B------:R-:W-:Y:S01]  /*1180*/  ULDC UR11, c[0x0][0xc54] ;  /* 0x00031500000b7ab9 */ /* 0x000fe20000000800 */
[----:B------:R-:W-:Y:S01]  /*1190*/  USHF.R.U32.HI UR4, URZ, 0x1f, UR7 ;  /* 0x0000001f3f047899 */ /* 0x000fe20008011607 */
[----:B------:R-:W-:Y:S01]  /*11a0*/  CS2R R92, SRZ ;  /* 0x00000000005c7805 */ /* 0x000fe2000001ff00 */
[----:B------:R-:W-:Y:S01]  /*11b0*/  UIMAD UR11, UR5, UR11, UR10 ;  /* 0x0000000b050b72a4 */ /* 0x000fe2000f8e020a */
[----:B------:R-:W-:Y:S01]  /*11c0*/  CS2R R28, SRZ ;  /* 0x00000000001c7805 */ /* 0x000fe2000001ff00 */
[----:B------:R-:W-:Y:S01]  /*11d0*/  USHF.R.U32.HI UR5, URZ, 0x1f, UR9 ;  /* 0x0000001f3f057899 */ /* 0x000fe20008011609 */
[----:B------:R-:W-:Y:S01]  /*11e0*/  CS2R R86, SRZ ;  /* 0x0000000000567805 */ /* 0x000fe2000001ff00 */
[----:B------:R-:W-:Y:S01]  /*11f0*/  ULEA.HI.SX32 UR7, UR7, UR4, 0x1a ;  /* 0x0000000407077291 */ /* 0x000fe2000f8fd23f */
[----:B------:R-:W-:Y:S01]  /*1200*/  CS2R R26, SRZ ;  /* 0x00000000001a7805 */ /* 0x000fe2000001ff00 */
[----:B------:R-:W-:Y:S01]  /*1210*/  ULEA.HI.SX32 UR9, UR9, UR5, 0x1a ;  /* 0x0000000509097291 */ /* 0x000fe2000f8fd23f */
        /* <DEDUP_REMOVED lines=21> */
[----:B------:R-:W-:Y:S01]  /*1370*/  IMAD.MOV.U32 R35, RZ, RZ, RZ ;  /* 0x000000ffff237224 */ /* 0x000fe200078e00ff */
        /* <DEDUP_REMOVED lines=20> */
[----:B------:R-:W-:Y:S01]  /*14c0*/  IMAD.MOV.U32 R88, RZ, RZ, RZ ;  /* 0x000000ffff587224 */ /* 0x000fe200078e00ff */
[----:B------:R-:W-:Y:S01]  /*14d0*/  CS2R R130, SRZ ;  /* 0x0000000000827805 */ /* 0x000fe2000001ff00 */
[----:B------:R-:W-:Y:S02]  /*14e0*/  IMAD.MOV.U32 R96, RZ, RZ, RZ ;  /* 0x000000ffff607224 */ /* 0x000fe400078e00ff */
        /* <DEDUP_REMOVED lines=33> */
.L_x_5811:
        /* <DEDUP_REMOVED lines=19> */
[----:B------:R-:W-:Y:S02]  /*1830*/  @UP1 UIMAD.WIDE.U32 UR10, UR42, UR14, URZ ;  /* 0x0000000e2a0a12a5 */ /* 0x000fe4000f8e003f */
[----:B------:R-:W-:Y:S02]  /*1840*/  @UP1 UIMAD UR18, UR42, UR15, UR12 ;  /* 0x0000000f2a1212a4 */ /* 0x000fe4000f8e020c */
[----:B------:R-:W-:Y:S01]  /*1850*/  @UP1 USHF.R.S32.HI UR19, URZ, 0x1f, UR38 ;  /* 0x0000001f3f131899 */ /* 0x000fe20008011426 */
[----:B------:R-:W-:Y:S01]  /*1860*/  @UP0 ULDC.64 UR14, c[0x0][0x9b0] ;  /* 0x00026c00000e0ab9 */ /* 0x000fe20000000a00 */
[----:B------:R-:W-:Y:S01]  /*1870*/  @UP1 ULDC.64 UR12, c[0x0][0x9c0] ;  /* 0x00027000000c1ab9 */ /* 0x000fe20000000a00 */
[----:B------:R-:W-:Y:S02]  /*1880*/  @UP0 UIMAD UR16, UR16, UR14, URZ ;  /* 0x0000000e101002a4 */ /* 0x000fe4000f8e023f */
[----:B------:R-:W-:-:S02]  /*1890*/  @UP0 UIADD3 UR9, UR9, UR17, URZ ;  /* 0x0000001109090290 */ /* 0x000fc4000fffe03f */
        /* <DEDUP_REMOVED lines=30> */
.L_x_5950:
[----:B------:R-:W-:Y:S05]  /*1a80*/  @!P0 BRA `(.L_x_5813) ;  /* 0x0000000000048947 */ /* 0x000fea0003800000 */
[----:B------:R-:W-:Y:S01]  /*1a90*/  BPT.TRAP 0x1 ;  /* 0x000000040000795c */ /* 0x000fe20000300000 */
.L_x_5813:
[----:B------:R-:W-:Y:S02]  /*1aa0*/  IMAD.U32 R2, RZ, RZ, UR43 ;  /* 0x0000002bff027e24 */ /* 0x000fe4000f8e00ff */
[----:B0-----:R-:W-:-:S03]  /*1ab0*/  IMAD.U32 R3, RZ, RZ, UR44 ;  /* 0x0000002cff037e24 */ /* 0x001fc6000f8e00ff */
[----:B------:R-:W-:Y:S02]  /*1ac0*/  LEA R2, R2, UR41, 0x3 ;  /* 0x0000002902027c11 */ /* 0x000fe4000f8e18ff */
[----:B------:R-:W-:-:S04]  /*1ad0*/  SHF.L.U32 R3, R3, 0x1f, RZ ;  /* 0x0000001f03037819 */ /* 0x000fc800000006ff */
[----:B------:R0:W1:Y:S01]  /*1ae0*/  SYNCS.PHASECHK.TRANS64.TRYWAIT P1, [R2+URZ+0x33430], R3 ;  /* 0x03343003020075a7 */ /* 0x000062000802017f */
[----:B------:R-:W-:Y:S05]  /*1af0*/  @!P0 BRA `(.L_x_5814) ;  /* 0x0000000000048947 */ /* 0x000fea0003800000 */
[----:B------:R-:W-:Y:S01]  /*1b00*/  BPT.TRAP 0x1 ;  /* 0x000000040000795c */ /* 0x000fe20000300000 */
.L_x_5814:
[----:B-1----:R-:W-:Y:S05]  /*1b10*/  @P1 BRA `(.L_x_5815) ;  /* 0x0000000000081947 */ /* 0x002fea0003800000 */
[----:B------:R-:W1:Y:S02]  /*1b20*/  SYNCS.PHASECHK.TRANS64.TRYWAIT P1, [R2+URZ+0x33430], R3 ;  /* 0x03343003020075a7 */ /* 0x000e64000802017f */
[----:B-1----:R-:W-:Y:S05]  /*1b30*/  @!P1 BRA `(.L_x_5816) ;  /* 0x0000015400749947 */ /* 0x002fea0003800000 */
.L_x_5815:
        /* <DEDUP_REMOVED lines=204> */
.L_x_5817:
[----:B------:R-:W-:Y:S01]  /*2800*/  UISETP.NE.AND UP0, UPT, UR49, URZ, UPT ;  /* 0x0000003f3100728c */ /* 0x000fe2000bf05270 */
[C---:B------:R-:W-:Y:S01]  /*2810*/  FMUL.FTZ R74, R0.reuse, R74 ;  /* 0x0000004a004a7220 */ /* 0x040fe20000410000 */
[C---:B------:R-:W-:Y:S01]  /*2820*/  FMUL.FTZ R13, R0.reuse, R76 ;  /* 0x0000004c000d7220 */ /* 0x040fe20000410000 */
[----:B01----:R-:W-:Y:S01]  /*2830*/  FMUL.FTZ R3, R0, R88 ;  /* 0x0000005800037220 */ /* 0x003fe20000410000 */
[----:B------:R-:W-:Y:S01]  /*2840*/  VIADD R76, R18, UR37 ;  /* 0x00000025124c7c36 */ /* 0x000fe20008000000 */
[----:B------:R0:W-:Y:S01]  /*2850*/  MUFU.TANH R88, R74 ;  /* 0x0000004a00587308 */ /* 0x0001e20000002400 */
[----:B------:R-:W-:Y:S01]  /*2860*/  PLOP3.LUT P1, PT, PT, PT, UP0, 0x80, 0x0 ;  /* 0x000000000000781c */ /* 0x000fe20003f2f008 */
[C---:B------:R-:W-:Y:S01]  /*2870*/  FMUL.FTZ R63, R0.reuse, R63 ;  /* 0x0000003f003f7220 */ /* 0x040fe20000410000 */
[----:B------:R-:W-:Y:S01]  /*2880*/  PLOP3.LUT P2, PT, PT, PT, UP0, 0x80, 0x0 ;  /* 0x000000000000781c */ /* 0x000fe20003f4f008 */
[C---:B------:R-:W-:Y:S01]  /*2890*/  FMUL.FTZ R78, R0.reuse, R78 ;  /* 0x0000004e004e7220 */ /* 0x040fe20000410000 */
[----:B------:R-:W-:Y:S01]  /*28a0*/  ULDC UR14, c[0x0][0x2f0] ;  /* 0x0000bc00000e7ab9 */ /* 0x000fe20000000800 */
[----:B------:R-:W-:Y:S01]  /*28b0*/  @UP0 ULDC UR6, c[0x0][0x44c] ;  /* 0x0001130000060ab9 */ /* 0x000fe20000000800 */
[C---:B------:R-:W-:Y:S01]  /*28c0*/  FMUL.FTZ R12, R0.reuse, R73 ;  /* 0x00000049000c7220 */ /* 0x040fe20000410000 */
[----:B------:R1:W-:Y:S01]  /*28d0*/  MUFU.TANH R106, R63 ;  /* 0x0000003f006a7308 */ /* 0x0003e20000002400 */
[C---:B0-----:R-:W-:Y:S01]  /*28e0*/  FMUL.FTZ R74, R0.reuse, R58 ;  /* 0x0000003a004a7220 */ /* 0x041fe20000410000 */
[C---:B------:R-:W-:Y:S01]  /*28f0*/  FMUL.FTZ R58, R0.reuse, R61 ;  /* 0x0000003d003a7220 */ /* 0x040fe20000410000 */
[C---:B------:R-:W-:Y:S01]  /*2900*/  FMUL.FTZ R14, R0.reuse, R77 ;  /* 0x0000004d000e7220 */ /* 0x040fe20000410000 */
[C---:B------:R-:W-:Y:S01]  /*2910*/  FMUL.FTZ R73, R0.reuse, R56 ;  /* 0x0000003800497220 */ /* 0x040fe20000410000 */
[----:B------:R-:W-:Y:S01]  /*2920*/  FMUL.FTZ R67, R0, R67 ;  /* 0x0000004300437220 */ /* 0x000fe20000410000 */
[----:B------:R-:W-:Y:S01]  /*2930*/  @P1 IMAD.HI.U32 R61, R76, UR6, RZ ;  /* 0x000000064c3d1c27 */ /* 0x000fe2000f8e00ff */
[----:B------:R-:W-:Y:S01]  /*2940*/  @UP0 ULDC UR6, c[0x0][0x450] ;  /* 0x0001140000060ab9 */ /* 0x000fe20000000800 */
[----:B------:R0:W-:Y:S02]  /*2950*/  MUFU.TANH R77, R78 ;  /* 0x0000004e004d7308 */ /* 0x0001e40000002400 */
[C---:B------:R-:W-:Y:S01]  /*2960*/  FMUL.FTZ R56, R0.reuse, R57 ;  /* 0x0000003900387220 */ /* 0x040fe20000410000 */
[C---:B------:R-:W-:Y:S01]  /*2970*/  FMUL.FTZ R57, R0.reuse, R60 ;  /* 0x0000003c00397220 */ /* 0x040fe20000410000 */
[----:B------:R-:W-:Y:S01]  /*2980*/  @P2 SHF.R.U32.HI R76, RZ, UR6, R61 ;  /* 0x00000006ff4c2c19 */ /* 0x000fe2000801163d */
[----:B------:R-:W-:Y:S01]  /*2990*/  UIMAD UR6, UR52, -0xa0, URZ ;  /* 0xffffff60340678a4 */ /* 0x000fe2000f8e023f */
[C---:B------:R-:W-:Y:S01]  /*29a0*/  FMUL.FTZ R90, R0.reuse, R90 ;  /* 0x0000005a005a7220 */ /* 0x040fe20000410000 */
[C---:B------:R-:W-:Y:S01]  /*29b0*/  FMUL.FTZ R91, R0.reuse, R91 ;  /* 0x0000005b005b7220 */ /* 0x040fe20000410000 */
[C---:B------:R-:W-:Y:S01]  /*29c0*/  FMUL.FTZ R60, R0.reuse, R65 ;  /* 0x00000041003c7220 */ /* 0x040fe20000410000 */
[----:B-1----:R-:W1:Y:S01]  /*29d0*/  SHFL.IDX PT, R63, R76, 0x1, 0x1c1f ;  /* 0x003c1f004c3f7f89 */ /* 0x002e6200000e0000 */
[----:B------:R-:W-:Y:S01]  /*29e0*/  UIADD3 UR7, UR6, 0xa1, URZ ;  /* 0x000000a106077890 */ /* 0x000fe2000fffe03f */
[----:B------:R2:W-:Y:S01]  /*29f0*/  MUFU.TANH R65, R67 ;  /* 0x0000004300417308 */ /* 0x0005e20000002400 */
[----:B------:R-:W-:Y:S01]  /*2a00*/  UIMAD UR6, UR48, UR14, UR6 ;  /* 0x0000000e300672a4 */ /* 0x000fe2000f8e0206 */
[C---:B------:R-:W-:Y:S01]  /*2a10*/  FMUL.FTZ R94, R0.reuse, R94 ;  /* 0x0000005e005e7220 */ /* 0x040fe20000410000 */
[C---:B------:R-:W-:Y:S01]  /*2a20*/  FMUL.FTZ R15, R0.reuse, R80 ;  /* 0x00000050000f7220 */ /* 0x040fe20000410000 */
[C---:B------:R-:W-:Y:S01]  /*2a30*/  FMUL.FTZ R95, R0.reuse, R95 ;  /* 0x0000005f005f7220 */ /* 0x040fe20000410000 */
[----:B0-----:R-:W-:Y:S01]  /*2a40*/  IMAD.U32 R78, RZ, RZ, UR7 ;  /* 0x00000007ff4e7e24 */ /* 0x001fe2000f8e00ff */
[----:B------:R-:W-:Y:S01]  /*2a50*/  UIADD3 UR6, UR6, 0xa0, URZ ;  /* 0x000000a006067890 */ /* 0x000fe2000fffe03f */
[----:B------:R-:W-:Y:S01]  /*2a60*/  FMUL.FTZ R82, R0, R82 ;  /* 0x0000005200527220 */ /* 0x000fe20000410000 */
[----:B------:R-:W0:Y:S01]  /*2a70*/  MUFU.TANH R90, R90 ;  /* 0x0000005a005a7308 */ /* 0x000e220000002400 */
[----:B--2---:R-:W-:Y:S01]  /*2a80*/  IMAD.U32 R67, RZ, RZ, UR14 ;  /* 0x0000000eff437e24 */ /* 0x004fe2000f8e00ff */
[----:B------:R-:W-:Y:S01]  /*2a90*/  ULDC UR15, c[0x0][0x288] ;  /* 0x0000a200000f7ab9 */ /* 0x000fe20000000800 */
[----:B------:R-:W-:-:S02]  /*2aa0*/  IMAD R78, R17, -0x2, R78 ;  /* 0xfffffffe114e7824 */ /* 0x000fc400078e024e */
[C---:B------:R-:W-:Y:S01]  /*2ab0*/  FMUL.FTZ R98, R0.reuse, R98 ;  /* 0x0000006200627220 */ /* 0x040fe20000410000 */
[----:B------:R-:W-:Y:S02]  /*2ac0*/  IMAD.U32 R80, RZ, RZ, UR6 ;  /* 0x00000006ff507e24 */ /* 0x000fe4000f8e00ff */
[C---:B------:R-:W-:Y:S01]  /*2ad0*/  FMUL.FTZ R7, R0.reuse, R96 ;  /* 0x0000006000077220 */ /* 0x040fe20000410000 */
[----:B------:R-:W-:Y:S01]  /*2ae0*/  IMAD R78, R67, UR48, R78 ;  /* 0x00000030434e7c24 */ /* 0x000fe2000f8e024e */
[----:B------:R-:W-:Y:S01]  /*2af0*/  MUFU.TANH R91, R91 ;  /* 0x0000005b005b7308 */ /* 0x000fe20000002400 */
[----:B------:R-:W-:Y:S02]  /*2b00*/  IMAD R80, R17, -0x2, R80 ;  /* 0xfffffffe11507824 */ /* 0x000fe400078e0250 */
[C---:B------:R-:W-:Y:S01]  /*2b10*/  FMUL.FTZ R99, R0.reuse, R99 ;  /* 0x0000006300637220 */ /* 0x040fe20000410000 */
[C---:B------:R-:W-:Y:S01]  /*2b20*/  FMUL.FTZ R75, R0.reuse, R75 ;  /* 0x0000004b004b7220 */ /* 0x040fe20000410000 */
[C---:B------:R-:W-:Y:S01]  /*2b30*/  FMUL.FTZ R6, R0.reuse, R93 ;  /* 0x0000005d00067220 */ /* 0x040fe20000410000 */
[C---:B------:R-:W-:Y:S01]  /*2b40*/  FMUL.FTZ R9, R0.reuse, R101 ;  /* 0x0000006500097220 */ /* 0x040fe20000410000 */
[----:B-1----:R-:W-:Y:S01]  /*2b50*/  IADD3 R63, R63, -UR15, R78 ;  /* 0x8000000f3f3f7c10 */ /* 0x002fe2000fffe04e */
        /* <DEDUP_REMOVED lines=26> */
[----:B---3--:R-:W-:Y:S01]  /*2d00*/  VIMNMX R82, R80, R63, PT ;  /* 0x0000003f50527248 */ /* 0x008fe20003fe0100 */
[C---:B------:R-:W-:Y:S01]  /*2d10*/  FMUL.FTZ R63, R0.reuse, R40 ;  /* 0x00000028003f7220 */ /* 0x040fe20000410000 */
[C---:B------:R-:W-:Y:S01]  /*2d20*/  FMUL.FTZ R40, R0.reuse, R41 ;  /* 0x0000002900287220 */ /* 0x040fe20000410000 */
[----:B------:R-:W-:Y:S01]  /*2d30*/  FMUL.FTZ R46, R0, R46 ;  /* 0x0000002e002e7220 */ /* 0x000fe20000410000 */
[----:B------:R-:W-:Y:S01]  /*2d40*/  ISETP.GT.AND P1, PT, R82, RZ, PT ;  /* 0x000000ff5200720c */ /* 0x000fe20003f24270 */
[----:B------:R-:W-:Y:S01]  /*2d50*/  FMUL.FTZ R50, R0, R50 ;  /* 0x0000003200327220 */ /* 0x000fe20000410000 */
[C---:B------:R-:W-:Y:S01]  /*2d60*/  ISETP.GT.AND P2, PT, R82.reuse, 0x1, PT ;  /* 0x000000015200780c */ /* 0x040fe20003f44270 */
[----:B------:R3:W5:Y:S01]  /*2d70*/  MUFU.TANH R93, R99 ;  /* 0x00000063005d7308 */ /* 0x0007620000002400 */
[----:B------:R-:W-:Y:S01]  /*2d80*/  ISETP.GT.AND P3, PT, R82, 0x8, PT ;  /* 0x000000085200780c */ /* 0x000fe20003f64270 */
[----:B------:R-:W-:Y:S01]  /*2d90*/  FMUL.FTZ R26, R0, R26 ;  /* 0x0000001a001a7220 */ /* 0x000fe20000410000 */
[----:B0-----:R-:W-:Y:S01]  /*2da0*/  FSEL R101, R90, -INF , P1 ;  /* 0xff8000005a657808 */ /* 0x001fe20000800000 */
[----:B------:R-:W-:Y:S01]  /*2db0*/  FMUL.FTZ R51, R0, R51 ;  /* 0x0000003300337220 */ /* 0x000fe20000410000 */
[----:B------:R-:W-:Y:S01]  /*2dc0*/  ISETP.GT.AND P1, PT, R82, 0x9, PT ;  /* 0x000000095200780c */ /* 0x000fe20003f24270 */
[----:B------:R-:W-:Y:S01]  /*2dd0*/  FMUL.FTZ R54, R0, R54 ;  /* 0x0000003600367220 */ /* 0x000fe20000410000 */
[----:B-1----:R-:W-:Y:S01]  /*2de0*/  FSEL R97, R94, -INF , P3 ;  /* 0xff8000005e617808 */ /* 0x002fe20001800000 */
[----:B------:R0:W-:Y:S01]  /*2df0*/  MUFU.TANH R92, R75 ;  /* 0x0000004b005c7308 */ /* 0x0001e20000002400 */
[----:B---3--:R-:W-:Y:S01]  /*2e00*/  FSEL R99, R91, -INF , P2 ;  /* 0xff8000005b637808 */ /* 0x008fe20001000000 */
[----:B------:R-:W-:Y:S01]  /*2e10*/  FMUL.FTZ R55, R0, R55 ;  /* 0x0000003700377220 */ /* 0x000fe20000410000 */
[----:B------:R-:W-:Y:S01]  /*2e20*/  ISETP.GT.AND P2, PT, R82, 0x10, PT ;  /* 0x000000105200780c */ /* 0x000fe20003f44270 */
[C---:B------:R-:W-:Y:S01]  /*2e30*/  FMUL.FTZ R30, R0.reuse, R30 ;  /* 0x0000001e001e7220 */ /* 0x040fe20000410000 */
[----:B--2---:R-:W-:Y:S01]  /*2e40*/  FSEL R95, R95, -INF , P1 ;  /* 0xff8000005f5f7808 */ /* 0x004fe20000800000 */
[----:B------:R-:W-:Y:S01]  /*2e50*/  FMUL.FTZ R31, R0, R31 ;  /* 0x0000001f001f7220 */ /* 0x000fe20000410000 */
[----:B------:R-:W-:Y:S01]  /*2e60*/  ISETP.GT.AND P1, PT, R82, 0x11, PT ;  /* 0x000000115200780c */ /* 0x000fe20003f24270 */
[----:B------:R-:W1:Y:S01]  /*2e70*/  MUFU.TANH R89, R102 ;  /* 0x0000006600597308 */ /* 0x000e620000002400 */
[C---:B0-----:R-:W-:Y:S01]  /*2e80*/  FMUL.FTZ R75, R0.reuse, R59 ;  /* 0x0000003b004b7220 */ /* 0x041fe20000410000 */
[C---:B------:R-:W-:Y:S01]  /*2e90*/  FMUL.FTZ R59, R0.reuse, R64 ;  /* 0x00000040003b7220 */ /* 0x040fe20000410000 */
[----:B------:R-:W-:Y:S01]  /*2ea0*/  FMNMX.FTZ R64, R101, R99, !PT ;  /* 0x0000006365407209 */ /* 0x000fe20007810000 */
[----:B------:R-:W-:Y:S01]  /*2eb0*/  FMUL.FTZ R34, R0, R34 ;  /* 0x0000002200227220 */ /* 0x000fe20000410000 */
[----:B----4-:R-:W-:Y:S01]  /*2ec0*/  FSEL R91, R98, -INF , P2 ;  /* 0xff800000625b7808 */ /* 0x010fe20001000000 */
[----:B------:R-:W-:Y:S01]  /*2ed0*/  FMUL.FTZ R45, R0, R45 ;  /* 0x0000002d002d7220 */ /* 0x000fe20000410000 */
[----:B------:R-:W-:Y:S01]  /*2ee0*/  FMNMX.FTZ R64, R97, R64, !PT ;  /* 0x0000004061407209 */ /* 0x000fe20007810000 */
[----:B------:R-:W0:Y:S01]  /*2ef0*/  MUFU.TANH R103, R103 ;  /* 0x0000006700677308 */ /* 0x000e220000002400 */
[----:B------:R-:W-:Y:S01]  /*2f00*/  ISETP.GT.AND P2, PT, R82, 0x18, PT ;  /* 0x000000185200780c */ /* 0x000fe20003f44270 */
[----:B------:R-:W-:Y:S01]  /*2f10*/  SHFL.IDX PT, R76, R76, RZ, 0x1c1f ;  /* 0x001c1fff4c4c7589 */ /* 0x000fe200000e0000 */
[----:B------:R-:W-:Y:S01]  /*2f20*/  FMNMX.FTZ R64, R95, R64, !PT ;  /* 0x000000405f407209 */ /* 0x000fe20007810000 */
[----:B------:R-:W-:Y:S01]  /*2f30*/  FMUL.FTZ R25, R0, R25 ;  /* 0x0000001900197220 */ /* 0x000fe20000410000 */
[----:B-----5:R-:W-:Y:S01]  /*2f40*/  FSEL R93, R93, -INF , P1 ;  /* 0xff8000005d5d7808 */ /* 0x020fe20000800000 */
[----:B------:R-:W-:Y:S01]  /*2f50*/  ULDC UR6, c[0x0][0x988] ;  /* 0x0002620000067ab9 */ /* 0x000fe20000000800 */
[----:B------:R-:W-:Y:S01]  /*2f60*/  FMNMX.FTZ R64, R91, R64, !PT ;  /* 0x000000405b407209 */ /* 0x000fe20007810000 */
[----:B------:R-:W2:Y:S01]  /*2f70*/  MUFU.TANH R79, R79 ;  /* 0x0000004f004f7308 */ /* 0x000ea20000002400 */
[----:B------:R-:W-:Y:S01]  /*2f80*/  ISETP.GT.AND P1, PT, R82, 0x19, PT ;  /* 0x000000195200780c */ /* 0x000fe20003f24270 */
[C---:B------:R-:W-:Y:S01]  /*2f90*/  FMUL.FTZ R48, R0.reuse, R48 ;  /* 0x0000003000307220 */ /* 0x040fe20000410000 */
[----:B-1----:R-:W-:Y:S01]  /*2fa0*/  FSEL R89, R89, -INF , P2 ;  /* 0xff80000059597808 */ /* 0x002fe20001000000 */
[C---:B------:R-:W-:Y:S01]  /*2fb0*/  FMUL.FTZ R49, R0.reuse, R49 ;  /* 0x0000003100317220 */ /* 0x040fe20000410000 */
[----:B------:R-:W-:Y:S01]  /*2fc0*/  FMNMX.FTZ R64, R93, R64, !PT ;  /* 0x000000405d407209 */ /* 0x000fe20007810000 */
[----:B------:R-:W-:Y:S01]  /*2fd0*/  FMUL.FTZ R52, R0, R52 ;  /* 0x0000003400347220 */ /* 0x000fe20000410000 */
[----:B------:R-:W-:Y:S01]  /*2fe0*/  ISETP.GT.AND P2, PT, R82, 0x20, PT ;  /* 0x000000205200780c */ /* 0x000fe20003f44270 */
[----:B------:R0:W-:Y:S01]  /*2ff0*/  MUFU.TANH R84, R87 ;  /* 0x0000005700547308 */ /* 0x0001e20000002400 */
[----:B------:R-:W-:Y:S01]  /*3000*/  FMNMX.FTZ R64, R89, R64, !PT ;  /* 0x0000004059407209 */ /* 0x000fe20007810000 */
[----:B------:R-:W-:Y:S01]  /*3010*/  FMUL.FTZ R53, R0, R53 ;  /* 0x0000003500357220 */ /* 0x000fe20000410000 */
[----:B------:R-:W-:Y:S01]  /*3020*/  FSEL R85, R88, -INF , P2 ;  /* 0xff80000058557808 */ /* 0x000fe20001000000 */
[----:B------:R-:W-:Y:S01]  /*3030*/  @UP0 ULDC UR10, c[0x0][0x44c] ;  /* 0x00011300000a0ab9 */ /* 0x000fe20000000800 */
[----:B------:R-:W-:Y:S01]  /*3040*/  ISETP.GT.AND P2, PT, R82, 0x28, PT ;  /* 0x000000285200780c */ /* 0x000fe20003f44270 */
[----:B------:R-:W-:Y:S01]  /*3050*/  UIMAD.WIDE.U32 UR10, UR37, UR10, URZ ;  /* 0x0000000a250a72a5 */ /* 0x000fe2000f8e003f */
[----:B------:R-:W-:Y:S01]  /*3060*/  R2UR UR18, R2 ;  /* 0x00000000021272ca */ /* 0x000fe200000e0000 */
[----:B------:R1:W3:Y:S01]  /*3070*/  MUFU.TANH R100, R83 ;  /* 0x0000005300647308 */ /* 0x0002e20000002400 */
[----:B0-----:R-:W-:Y:S01]  /*3080*/  FSEL R87, R103, -INF , P1 ;  /* 0xff80000067577808 */ /* 0x001fe20000800000 */
[----:B------:R-:W-:Y:S01]  /*3090*/  @UP0 ULDC UR19, c[0x0][0x450] ;  /* 0x0001140000130ab9 */ /* 0x000fe20000000800 */
[----:B------:R-:W-:Y:S01]  /*30a0*/  ISETP.GT.AND P1, PT, R82, 0x21, PT ;  /* 0x000000215200780c */ /* 0x000fe20003f24270 */
[----:B------:R-:W-:Y:S01]  /*30b0*/  UMOV UR7, UR37 ;  /* 0x0000002500077c82 */ /* 0x000fe20008000000 */
[----:B------:R-:W-:Y:S01]  /*30c0*/  FMNMX.FTZ R64, R87, R64, !PT ;  /* 0x0000004057407209 */ /* 0x000fe20007810000 */
[----:B------:R-:W-:Y:S01]  /*30d0*/  UIMAD UR14, UR48, UR14, -UR15 ;  /* 0x0000000e300e72a4 */ /* 0x000fe2000f8e0a0f */
[----:B------:R-:W-:Y:S01]  /*30e0*/  FSEL R81, R77, -INF , P2 ;  /* 0xff8000004d517808 */ /* 0x000fe20001000000 */
[----:B------:R-:W0:Y:S01]  /*30f0*/  MUFU.TANH R86, R86 ;  /* 0x0000005600567308 */ /* 0x000e220000002400 */
[----:B-1----:R-:W-:Y:S01]  /*3100*/  FSEL R83, R92, -INF , P1 ;  /* 0xff8000005c537808 */ /* 0x002fe20000800000 */
[----:B------:R-:W-:Y:S01]  /*3110*/  @UP0 USHF.R.U32.HI UR7, URZ, UR19, UR11 ;  /* 0x000000133f070299 */ /* 0x000fe2000801160b */
[----:B------:R-:W-:Y:S01]  /*3120*/  FMNMX.FTZ R64, R85, R64, !PT ;  /* 0x0000004055407209 */ /* 0x000fe20007810000 */
[----:B------:R-:W-:Y:S01]  /*3130*/  UIADD3 UR56, UR52, -0x2, URZ ;  /* 0xfffffffe34387890 */ /* 0x000fe2000fffe03f */
[C---:B------:R-:W-:Y:S01]  /*3140*/  ISETP.GT.AND P1, PT, R82.reuse, 0x29, PT ;  /* 0x000000295200780c */ /* 0x040fe20003f24270 */
[----:B------:R-:W-:Y:S01]  /*3150*/  UIADD3 UR10, UR14, UR7, URZ ;  /* 0x000000070e0a7290 */ /* 0x000fe2000fffe03f */
[----:B------:R-:W-:Y:S01]  /*3160*/  FMNMX.FTZ R64, R83, R64, !PT ;  /* 0x0000004053407209 */ /* 0x000fe20007810000 */
[----:B------:R-:W-:Y:S01]  /*3170*/  MUFU.TANH R102, R74 ;  /* 0x0000004a00667308 */ /* 0x000fe20000002400 */
[----:B------:R-:W-:Y:S01]  /*3180*/  ISETP.GT.AND P2, PT, R82, 0x30, PT ;  /* 0x000000305200780c */ /* 0x000fe20003f44270 */
[----:B------:R-:W-:Y:S01]  /*3190*/  UIMAD.WIDE UR10, UR10, 0x66666667, URZ ;  /* 0x666666670a0a78a5 */ /* 0x000fe2000f8e023f */
[----:B--2---:R-:W-:-:S02]  /*31a0*/  FSEL R79, R79, -INF , P1 ;  /* 0xff8000004f4f7808 */ /* 0x004fc40000800000 */
[----:B------:R-:W-:Y:S02]  /*31b0*/  CS2R R118, SRZ ;  /* 0x0000000000767805 */ /* 0x000fe4000001ff00 */
[----:B------:R-:W-:Y:S01]  /*31c0*/  FMNMX.FTZ R64, R81, R64, !PT ;  /* 0x0000004051407209 */ /* 0x000fe20007810000 */
[----:B------:R-:W-:Y:S01]  /*31d0*/  USHF.R.U32.HI UR7, URZ, 0x1f, UR11 ;  /* 0x0000001f3f077899 */ /* 0x000fe2000801160b */
[----:B------:R-:W-:Y:S01]  /*31e0*/  ISETP.GT.AND P1, PT, R82, 0x31, PT ;  /* 0x000000315200780c */ /* 0x000fe20003f24270 */
[----:B------:R3:W1:Y:S01]  /*31f0*/  MUFU.TANH R104, R75 ;  /* 0x0000004b00687308 */ /* 0x0006620000002400 */
[----:B------:R-:W-:Y:S01]  /*3200*/  FSEL R77, R96, -INF , P2 ;  /* 0xff800000604d7808 */ /* 0x000fe20001000000 */
[----:B------:R-:W-:Y:S01]  /*3210*/  ULEA.HI.SX32 UR11, UR11, UR7, 0x1a ;  /* 0x000000070b0b7291 */ /* 0x000fe2000f8fd23f */
[----:B------:R-:W-:Y:S01]  /*3220*/  FMNMX.FTZ R64, R79, R64, !PT ;  /* 0x000000404f407209 */ /* 0x000fe20007810000 */
[----:B------:R-:W-:Y:S01]  /*3230*/  UIADD3 UR7, UR18, 0x33440, URZ ;  /* 0x0003344012077890 */ /* 0x000fe2000fffe03f */
[----:B------:R-:W-:Y:S01]  /*3240*/  ISETP.GT.AND P2, PT, R82, 0x38, PT ;  /* 0x000000385200780c */ /* 0x000fe20003f44270 */
[----:B------:R-:W-:Y:S01]  /*3250*/  UISETP.LT.AND UP0, UPT, URZ, UR11, UPT ;  /* 0x0000000b3f00728c */ /* 0x000fe2000bf01270 */
[----:B------:R-:W-:Y:S01]  /*3260*/  FMNMX.FTZ R64, R77, R64, !PT ;  /* 0x000000404d407209 */ /* 0x000fe20007810000 */
[----:B------:R2:W4:Y:S01]  /*3270*/  MUFU.TANH R105, R62 ;  /* 0x0000003e00697308 */ /* 0x0005220000002400 */
[----:B---3--:R-:W-:Y:S01]  /*3280*/  FSEL R75, R100, -INF , P1 ;  /* 0xff800000644b7808 */ /* 0x008fe20000800000 */
[----:B------:R-:W-:Y:S01]  /*3290*/  FMUL.FTZ R100, R0, R24 ;  /* 0x0000001800647220 */ /* 0x000fe20000410000 */
[----:B------:R-:W-:Y:S01]  /*32a0*/  ISETP.GT.AND P1, PT, R82, 0x39, PT ;  /* 0x000000395200780c */ /* 0x000fe20003f24270 */
[----:B------:R-:W-:Y:S01]  /*32b0*/  USEL UR54, URZ, UR11, !UP0 ;  /* 0x0000000b3f367287 */ /* 0x000fe2000c000000 */
[----:B0-----:R-:W-:Y:S01]  /*32c0*/  FSEL R74, R86, -INF , P2 ;  /* 0xff800000564a7808 */ /* 0x001fe20001000000 */
[----:B------:R-:W-:Y:S01]  /*32d0*/  UPRMT UR7, UR39, 0x654, UR7 ;  /* 0x0000065427077896 */ /* 0x000fe20008000007 */
[----:B------:R-:W-:Y:S01]  /*32e0*/  FMNMX.FTZ R41, R75, R64, !PT ;  /* 0x000000404b297209 */ /* 0x000fe20007810000 */
[----:B------:R0:W-:Y:S01]  /*32f0*/  MUFU.TANH R108, R71 ;  /* 0x00000047006c7308 */ /* 0x0001e20000002400 */
[----:B------:R-:W-:Y:S01]  /*3300*/  ISETP.GT.AND P2, PT, R82, 0x40, PT ;  /* 0x000000405200780c */ /* 0x000fe20003f44270 */
[----:B--2---:R-:W-:Y:S01]  /*3310*/  FMUL.FTZ R62, R0, R68 ;  /* 0x00000044003e7220 */ /* 0x004fe20000410000 */
[----:B------:R-:W-:Y:S01]  /*3320*/  UISETP.GE.AND UP0, UPT, UR56, UR54, UPT ;  /* 0x000000363800728c */ /* 0x000fe2000bf06270 */
[----:B------:R-:W-:-:S02]  /*3330*/  CS2R R116, SRZ ;  /* 0x0000000000747805 */ /* 0x000fc4000001ff00 */
[----:B------:R-:W-:Y:S02]  /*3340*/  CS2R R114, SRZ ;  /* 0x0000000000727805 */ /* 0x000fe4000001ff00 */
[----:B------:R-:W-:Y:S01]  /*3350*/  CS2R R112, SRZ ;  /* 0x0000000000707805 */ /* 0x000fe2000001ff00 */
[----:B------:R-:W-:Y:S01]  /*3360*/  SYNCS.ARRIVE.TRANS64.RED.A1T0 RZ, [UR7], RZ ;  /* 0x000000ffffff79a7 */ /* 0x000fe20008100407 */
[----:B------:R2:W-:Y:S01]  /*3370*/  MUFU.TANH R90, R42 ;  /* 0x0000002a005a7308 */ /* 0x0005e20000002400 */
[----:B0-----:R-:W-:Y:S02]  /*3380*/  FSEL R71, R84, -INF , P1 ;  /* 0xff80000054477808 */ /* 0x001fe40000800000 */
[----:B------:R-:W-:Y:S02]  /*3390*/  CS2R R110, SRZ ;  /* 0x00000000006e7805 */ /* 0x000fe4000001ff00 */
[----:B------:R-:W-:-:S04]  /*33a0*/  ISETP.GT.AND P1, PT, R82, 0x41, PT ;  /* 0x000000415200780c */ /* 0x000fc80003f24270 */
[----:B-1----:R-:W-:Y:S01]  /*33b0*/  FSEL R69, R104, -INF , P1 ;  /* 0xff80000068457808 */ /* 0x002fe20000800000 */
[----:B------:R-:W0:Y:S01]  /*33c0*/  MUFU.TANH R66, R66 ;  /* 0x0000004200427308 */ /* 0x000e220000002400 */
[----:B--2---:R-:W-:Y:S02]  /*33d0*/  FMNMX.FTZ R42, R74, R41, !PT ;  /* 0x000000294a2a7209 */ /* 0x004fe40007810000 */
[----:B------:R-:W-:Y:S02]  /*33e0*/  ISETP.GT.AND P1, PT, R82, 0x49, PT ;  /* 0x000000495200780c */ /* 0x000fe40003f24270 */
[----:B------:R-:W-:Y:S02]  /*33f0*/  FMNMX.FTZ R41, R71, R42, !PT ;  /* 0x0000002a47297209 */ /* 0x000fe40007810000 */
[----:B------:R-:W-:Y:S01]  /*3400*/  FSEL R67, R106, -INF , P1 ;  /* 0xff8000006a437808 */ /* 0x000fe20000800000 */
[----:B------:R1:W2:Y:S01]  /*3410*/  MUFU.TANH R107, R70 ;  /* 0x00000046006b7308 */ /* 0x0002a20000002400 */
[----:B------:R-:W-:-:S07]  /*3420*/  ISETP.GT.AND P1, PT, R82, 0x51, PT ;  /* 0x000000515200780c */ /* 0x000fce0003f24270 */
[----:B------:R-:W3:Y:S01]  /*3430*/  MUFU.TANH R94, R43 ;  /* 0x0000002b005e7308 */ /* 0x000ee20000002400 */
[----:B-1----:R-:W-:Y:S02]  /*3440*/  FSEL R70, R102, -INF , P2 ;  /* 0xff80000066467808 */ /* 0x002fe40001000000 */
[----:B------:R-:W-:Y:S02]  /*3450*/  ISETP.GT.AND P2, PT, R82, 0x48, PT ;  /* 0x000000485200780c */ /* 0x000fe40003f44270 */
[----:B------:R-:W-:Y:S02]  /*3460*/  FMNMX.FTZ R42, R70, R41, !PT ;  /* 0x00000029462a7209 */ /* 0x000fe40007810000 */
[----:B----4-:R-:W-:Y:S01]  /*3470*/  FSEL R68, R105, -INF , P2 ;  /* 0xff80000069447808 */ /* 0x010fe20001000000 */
[----:B------:R1:W4:Y:S01]  /*3480*/  MUFU.TANH R92, R47 ;  /* 0x0000002f005c7308 */ /* 0x0003220000002400 */
[----:B------:R-:W-:Y:S02]  /*3490*/  FMNMX.FTZ R41, R69, R42, !PT ;  /* 0x0000002a45297209 */ /* 0x000fe40007810000 */
[----:B------:R-:W-:-:S02]  /*34a0*/  ISETP.GT.AND P2, PT, R82, 0x50, PT ;  /* 0x000000505200780c */ /* 0x000fc40003f44270 */
[----:B------:R-:W-:Y:S02]  /*34b0*/  FMNMX.FTZ R42, R68, R41, !PT ;  /* 0x00000029442a7209 */ /* 0x000fe40007810000 */
[----:B0-----:R-:W-:Y:S01]  /*34c0*/  FSEL R66, R66, -INF , P2 ;  /* 0xff80000042427808 */ /* 0x001fe20001000000 */
[----:B------:R0:W5:Y:S01]  /*34d0*/  MUFU.TANH R88, R46 ;  /* 0x0000002e00587308 */ /* 0x0001620000002400 */
[----:B------:R-:W-:Y:S02]  /*34e0*/  FMNMX.FTZ R41, R67, R42, !PT ;  /* 0x0000002a43297209 */ /* 0x000fe40007810000 */
[----:B------:R-:W-:Y:S02]  /*34f0*/  ISETP.GT.AND P2, PT, R82, 0x58, PT ;  /* 0x000000585200780c */ /* 0x000fe40003f44270 */
[----:B-1----:R-:W-:Y:S02]  /*3500*/  FSEL R47, R65, -INF , P1 ;  /* 0xff800000412f7808 */ /* 0x002fe40000800000 */
[----:B------:R-:W-:Y:S01]  /*3510*/  FMNMX.FTZ R42, R66, R41, !PT ;  /* 0x00000029422a7209 */ /* 0x000fe20007810000 */
[----:B------:R-:W1:Y:S01]  /*3520*/  MUFU.TANH R96, R50 ;  /* 0x0000003200607308 */ /* 0x000e620000002400 */
[----:B------:R-:W-:Y:S01]  /*3530*/  ISETP.GT.AND P1, PT, R82, 0x59, PT ;  /* 0x000000595200780c */ /* 0x000fe20003f24270 */
[----:B0-----:R-:W-:Y:S01]  /*3540*/  FMUL.FTZ R46, R0, R27 ;  /* 0x0000001b002e7220 */ /* 0x001fe20000410000 */
[----:B--2---:R-:W-:-:S02]  /*3550*/  FSEL R43, R107, -INF , P2 ;  /* 0xff8000006b2b7808 */ /* 0x004fc40001000000 */
[----:B------:R-:W-:Y:S02]  /*3560*/  FMNMX.FTZ R42, R47, R42, !PT ;  /* 0x0000002a2f2a7209 */ /* 0x000fe40007810000 */
[----:B------:R-:W-:Y:S01]  /*3570*/  ISETP.GT.AND P2, PT, R82, 0x60, PT ;  /* 0x000000605200780c */ /* 0x000fe20003f44270 */
[----:B------:R0:W-:Y:S01]  /*3580*/  MUFU.TANH R86, R26 ;  /* 0x0000001a00567308 */ /* 0x0001e20000002400 */
[----:B------:R-:W-:Y:S02]  /*3590*/  FSEL R41, R108, -INF , P1 ;  /* 0xff8000006c297808 */ /* 0x000fe40000800000 */
[----:B------:R-:W-:Y:S02]  /*35a0*/  CS2R R108, SRZ ;  /* 0x00000000006c7805 */ /* 0x000fe4000001ff00 */
[----:B------:R-:W-:Y:S02]  /*35b0*/  FMNMX.FTZ R42, R43, R42, !PT ;  /* 0x0000002a2b2a7209 */ /* 0x000fe40007810000 */
[----:B------:R-:W-:-:S02]  /*35c0*/  ISETP.GT.AND P1, PT, R82, 0x61, PT ;  /* 0x000000615200780c */ /* 0x000fc40003f24270 */
[----:B------:R-:W-:Y:S01]  /*35d0*/  FSEL R27, R90, -INF , P2 ;  /* 0xff8000005a1b7808 */ /* 0x000fe20001000000 */
[----:B------:R2:W1:Y:S01]  /*35e0*/  MUFU.TANH R64, R51 ;  /* 0x0000003300407308 */ /* 0x0004620000002400 */
[----:B0-----:R-:W-:Y:S02]  /*35f0*/  FMNMX.FTZ R26, R41, R42, !PT ;  /* 0x0000002a291a7209 */ /* 0x001fe40007810000 */
[----:B------:R-:W-:Y:S02]  /*3600*/  ISETP.GT.AND P2, PT, R82, 0x68, PT ;  /* 0x000000685200780c */ /* 0x000fe40003f44270 */
[----:B---3--:R-:W-:Y:S02]  /*3610*/  FSEL R42, R94, -INF , P1 ;  /* 0xff8000005e2a7808 */ /* 0x008fe40000800000 */
[----:B------:R-:W-:Y:S01]  /*3620*/  ISETP.GT.AND P1, PT, R82, 0x69, PT ;  /* 0x000000695200780c */ /* 0x000fe20003f24270 */
[----:B------:R-:W0:Y:S01]  /*3630*/  MUFU.TANH R54, R54 ;  /* 0x0000003600367308 */ /* 0x000e220000002400 */
[----:B--2---:R-:W-:-:S02]  /*3640*/  FMNMX.FTZ R51, R27, R26, !PT ;  /* 0x0000001a1b337209 */ /* 0x004fc40007810000 */
[----:B----4-:R-:W-:Y:S02]  /*3650*/  FSEL R50, R92, -INF , P1 ;  /* 0xff8000005c327808 */ /* 0x010fe40000800000 */
[----:B------:R-:W-:Y:S02]  /*3660*/  FMNMX.FTZ R51, R42, R51, !PT ;  /* 0x000000332a337209 */ /* 0x000fe40007810000 */
[----:B------:R-:W-:Y:S01]  /*3670*/  ISETP.GT.AND P1, PT, R82, 0x71, PT ;  /* 0x000000715200780c */ /* 0x000fe20003f24270 */
[----:B------:R5:W-:Y:S08]  /*3680*/  MUFU.TANH R98, R46 ;  /* 0x0000002e00627308 */ /* 0x000bf00000002400 */
[----:B------:R2:W3:Y:S01]  /*3690*/  MUFU.TANH R84, R55 ;  /* 0x0000003700547308 */ /* 0x0004e20000002400 */
[----:B-----5:R-:W-:-:S02]  /*36a0*/  FSEL R46, R88, -INF , P2 ;  /* 0xff800000582e7808 */ /* 0x020fc40001000000 */
[----:B------:R-:W-:Y:S02]  /*36b0*/  ISETP.GT.AND P2, PT, R82, 0x70, PT ;  /* 0x000000705200780c */ /* 0x000fe40003f44270 */
[----:B------:R-:W-:Y:S02]  /*36c0*/  FMNMX.FTZ R51, R46, R51, !PT ;  /* 0x000000332e337209 */ /* 0x000fe40007810000 */
[----:B-1----:R-:W-:Y:S01]  /*36d0*/  FSEL R65, R96, -INF , P2 ;  /* 0xff80000060417808 */ /* 0x002fe20001000000 */
[----:B------:R1:W4:Y:S01]  /*36e0*/  MUFU.TANH R90, R30 ;  /* 0x0000001e005a7308 */ /* 0x0003220000002400 */
[----:B------:R-:W-:Y:S01]  /*36f0*/  FMNMX.FTZ R26, R50, R51, !PT ;  /* 0x00000033321a7209 */ /* 0x000fe20007810000 */
[----:B------:R-:W-:Y:S01]  /*3700*/  FMUL.FTZ R96, R0, R44 ;  /* 0x0000002c00607220 */ /* 0x000fe20000410000 */
[----:B------:R-:W-:Y:S02]  /*3710*/  ISETP.GT.AND P2, PT, R82, 0x78, PT ;  /* 0x000000785200780c */ /* 0x000fe40003f44270 */
[----:B--2---:R-:W-:-:S02]  /*3720*/  FSEL R55, R64, -INF , P1 ;  /* 0xff80000040377808 */ /* 0x004fc40000800000 */
[----:B------:R-:W-:Y:S01]  /*3730*/  ISETP.GT.AND P1, PT, R82, 0x79, PT ;  /* 0x000000795200780c */ /* 0x000fe20003f24270 */
[----:B------:R2:W5:Y:S01]  /*3740*/  MUFU.TANH R88, R31 ;  /* 0x0000001f00587308 */ /* 0x0005620000002400 */
[----:B-1----:R-:W-:Y:S01]  /*3750*/  FMNMX.FTZ R30, R65, R26, !PT ;  /* 0x0000001a411e7209 */ /* 0x002fe20007810000 */
[----:B------:R-:W-:Y:S01]  /*3760*/  FMUL.FTZ R26, R0, R35 ;  /* 0x00000023001a7220 */ /* 0x000fe20000410000 */
[----:B0-----:R-:W-:Y:S02]  /*3770*/  FSEL R54, R54, -INF , P2 ;  /* 0xff80000036367808 */ /* 0x001fe40001000000 */
[----:B------:R-:W-:Y:S02]  /*3780*/  ISETP.GT.AND P2, PT, R82, 0x80, PT ;  /* 0x000000805200780c */ /* 0x000fe40003f44270 */
[----:B---3--:R-:W-:Y:S01]  /*3790*/  FSEL R35, R84, -INF , P1 ;  /* 0xff80000054237808 */ /* 0x008fe20000800000 */
[----:B------:R0:W1:Y:S01]  /*37a0*/  MUFU.TANH R92, R34 ;  /* 0x00000022005c7308 */ /* 0x0000620000002400 */
[----:B--2---:R-:W-:Y:S01]  /*37b0*/  FMNMX.FTZ R31, R55, R30, !PT ;  /* 0x0000001e371f7209 */ /* 0x004fe20007810000 */
[----:B------:R-:W-:Y:S01]  /*37c0*/  FMUL.FTZ R30, R0, R38 ;  /* 0x00000026001e7220 */ /* 0x000fe20000410000 */
[----:B------:R-:W-:-:S02]  /*37d0*/  ISETP.GT.AND P1, PT, R82, 0x81, PT ;  /* 0x000000815200780c */ /* 0x000fc40003f24270 */
[----:B------:R-:W-:Y:S01]  /*37e0*/  FSEL R64, R86, -INF , P2 ;  /* 0xff80000056407808 */ /* 0x000fe20001000000 */
[----:B------:R-:W-:Y:S01]  /*37f0*/  FMUL.FTZ R86, R0, R33 ;  /* 0x0000002100567220 */ /* 0x000fe20000410000 */
[----:B------:R-:W-:Y:S01]  /*3800*/  ISETP.GT.AND P2, PT, R82, 0x88, PT ;  /* 0x000000885200780c */ /* 0x000fe20003f44270 */
[----:B------:R2:W3:Y:S01]  /*3810*/  MUFU.TANH R94, R26 ;  /* 0x0000001a005e7308 */ /* 0x0004e20000002400 */
[----:B0-----:R-:W-:Y:S01]  /*3820*/  FMNMX.FTZ R34, R54, R31, !PT ;  /* 0x0000001f36227209 */ /* 0x001fe20007810000 */
[----:B------:R-:W-:Y:S01]  /*3830*/  VIADD R33, R78, -UR15 ;  /* 0x8000000f4e217c36 */ /* 0x000fe20008000000 */
[----:B------:R-:W-:Y:S01]  /*3840*/  FSEL R51, R98, -INF , P1 ;  /* 0xff80000062337808 */ /* 0x000fe20000800000 */
[----:B------:R-:W-:Y:S01]  /*3850*/  FMUL.FTZ R98, R0, R28 ;  /* 0x0000001c00627220 */ /* 0x000fe20000410000 */
[----:B------:R-:W-:Y:S02]  /*3860*/  FMNMX.FTZ R31, R35, R34, !PT ;  /* 0x00000022231f7209 */ /* 0x000fe40007810000 */
[----:B------:R-:W-:Y:S01]  /*3870*/  ISETP.GT.AND P1, PT, R82, 0x89, PT ;  /* 0x000000895200780c */ /* 0x000fe20003f24270 */
[----:B------:R3:W0:Y:S01]  /*3880*/  MUFU.TANH R84, R30 ;  /* 0x0000001e00547308 */ /* 0x0006220000002400 */
[----:B------:R-:W-:Y:S01]  /*3890*/  FMNMX.FTZ R34, R64, R31, !PT ;  /* 0x0000001f40227209 */ /* 0x000fe20007810000 */
[----:B--2---:R-:W-:Y:S01]  /*38a0*/  FMUL.FTZ R26, R0, R39 ;  /* 0x00000027001a7220 */ /* 0x004fe20000410000 */
[----:B----4-:R-:W-:-:S02]  /*38b0*/  FSEL R39, R90, -INF , P2 ;  /* 0xff8000005a277808 */ /* 0x010fc40001000000 */
[----:B------:R-:W-:Y:S02]  /*38c0*/  FMNMX.FTZ R34, R51, R34, !PT ;  /* 0x0000002233227209 */ /* 0x000fe40007810000 */
[----:B------:R-:W-:Y:S01]  /*38d0*/  ISETP.GT.AND P2, PT, R82, 0x90, PT ;  /* 0x000000905200780c */ /* 0x000fe20003f44270 */
[----:B------:R-:W2:Y:S01]  /*38e0*/  MUFU.TANH R26, R26 ;  /* 0x0000001a001a7308 */ /* 0x000ea20000002400 */
[----:B-----5:R-:W-:Y:S01]  /*38f0*/  FSEL R38, R88, -INF , P1 ;  /* 0xff80000058267808 */ /* 0x020fe20000800000 */
[----:B------:R-:W-:Y:S01]  /*3900*/  FMUL.FTZ R88, R0, R37 ;  /* 0x0000002500587220 */ /* 0x000fe20000410000 */
[----:B------:R-:W-:Y:S02]  /*3910*/  FMNMX.FTZ R103, R39, R34, !PT ;  /* 0x0000002227677209 */ /* 0x000fe40007810000 */
[----:B------:R-:W-:Y:S02]  /*3920*/  ISETP.GT.AND P1, PT, R82, 0x91, PT ;  /* 0x000000915200780c */ /* 0x000fe40003f24270 */
[----:B-1----:R-:W-:Y:S01]  /*3930*/  FSEL R31, R92, -INF , P2 ;  /* 0xff8000005c1f7808 */ /* 0x002fe20001000000 */
[----:B------:R1:W-:Y:S01]  /*3940*/  MUFU.TANH R102, R45 ;  /* 0x0000002d00667308 */ /* 0x0003e20000002400 */
[----:B------:R-:W-:Y:S01]  /*3950*/  FMNMX.FTZ R34, R38, R103, !PT ;  /* 0x0000006726227209 */ /* 0x000fe20007810000 */
[----:B------:R-:W-:Y:S01]  /*3960*/  FMUL.FTZ R92, R0, R36 ;  /* 0x00000024005c7220 */ /* 0x000fe20000410000 */
[----:B------:R-:W-:-:S02]  /*3970*/  ISETP.GT.AND P2, PT, R82, 0x98, PT ;  /* 0x000000985200780c */ /* 0x000fc40003f44270 */
[----:B---3--:R-:W-:Y:S01]  /*3980*/  FSEL R30, R94, -INF , P1 ;  /* 0xff8000005e1e7808 */ /* 0x008fe20000800000 */
[----:B------:R-:W-:Y:S01]  /*3990*/  FMUL.FTZ R94, R0, R29 ;  /* 0x0000001d005e7220 */ /* 0x000fe20000410000 */
[----:B------:R-:W-:Y:S01]  /*39a0*/  FMNMX.FTZ R103, R31, R34, !PT ;  /* 0x000000221f677209 */ /* 0x000fe20007810000 */
[----:B------:R-:W3:Y:S01]  /*39b0*/  MUFU.TANH R3, R3 ;  /* 0x0000000300037308 */ /* 0x000ee20000002400 */
[----:B------:R-:W-:Y:S02]  /*39c0*/  ISETP.GT.AND P1, PT, R82, 0x99, PT ;  /* 0x000000995200780c */ /* 0x000fe40003f24270 */
[----:B0-----:R-:W-:Y:S01]  /*39d0*/  FSEL R34, R84, -INF , P2 ;  /* 0xff80000054227808 */ /* 0x001fe20001000000 */
[----:B------:R-:W-:Y:S01]  /*39e0*/  FMUL.FTZ R84, R0, R32 ;  /* 0x0000002000547220 */ /* 0x000fe20000410000 */
[----:B------:R-:W-:Y:S02]  /*39f0*/  FMNMX.FTZ R103, R30, R103, !PT ;  /* 0x000000671e677209 */ /* 0x000fe40007810000 */
[----:B--2---:R-:W-:Y:S01]  /*3a00*/  FSEL R26, R26, -INF , P1 ;  /* 0xff8000001a1a7808 */ /* 0x004fe20000800000 */
[----:B------:R-:W0:Y:S01]  /*3a10*/  MUFU.TANH R4, R4 ;  /* 0x0000000400047308 */ /* 0x000e220000002400 */
[----:B------:R-:W-:-:S04]  /*3a20*/  FMNMX.FTZ R103, R34, R103, !PT ;  /* 0x0000006722677209 */ /* 0x000fc80007810000 */
[----:B------:R-:W-:-:S03]  /*3a30*/  FMNMX.FTZ R103, R26, R103, !PT ;  /* 0x000000671a677209 */ /* 0x000fc60007810000 */
[----:B------:R-:W2:Y:S02]  /*3a40*/  MUFU.TANH R5, R5 ;  /* 0x0000000500057308 */ /* 0x000ea40000002400 */
[----:B------:R-:W4:Y:S06]  /*3a50*/  SHFL.BFLY PT, R44, R103, 0x2, 0x1f ;  /* 0x0c401f00672c7f89 */ /* 0x000f2c00000e0000 */
[----:B------:R-:W5:Y:S08]  /*3a60*/  MUFU.TANH R6, R6 ;  /* 0x0000000600067308 */ /* 0x000f700000002400 */
[----:B------:R-:W5:Y:S08]  /*3a70*/  MUFU.TANH R7, R7 ;  /* 0x0000000700077308 */ /* 0x000f700000002400 */
[----:B------:R-:W5:Y:S01]  /*3a80*/  MUFU.TANH R8, R8 ;  /* 0x0000000800087308 */ /* 0x000f620000002400 */
[----:B----4-:R-:W-:-:S05]  /*3a90*/  FMNMX.FTZ R44, R103, R44, !PT ;  /* 0x0000002c672c7209 */ /* 0x010fca0007810000 */
[----:B-1----:R-:W1:Y:S02]  /*3aa0*/  SHFL.BFLY PT, R45, R44, 0x1, 0x1f ;  /* 0x0c201f002c2d7f89 */ /* 0x002e6400000e0000 */
[----:B------:R4:W-:Y:S08]  /*3ab0*/  MUFU.TANH R103, R25 ;  /* 0x0000001900677308 */ /* 0x0009f00000002400 */
[----:B------:R-:W5:Y:S01]  /*3ac0*/  MUFU.TANH R10, R10 ;  /* 0x0000000a000a7308 */ /* 0x000f620000002400 */
[----:B----4-:R-:W-:-:S07]  /*3ad0*/  IMAD.U32 R25, RZ, RZ, UR6 ;  /* 0x00000006ff197e24 */ /* 0x010fce000f8e00ff */
[----:B------:R4:W-:Y:S01]  /*3ae0*/  MUFU.TANH R104, R48 ;  /* 0x0000003000687308 */ /* 0x0009e20000002400 */
[----:B-1----:R-:W-:-:S07]  /*3af0*/  FMNMX.FTZ R120, R44, R45, !PT ;  /* 0x0000002d2c787209 */ /* 0x002fce0007810000 */
[----:B------:R-:W-:Y:S01]  /*3b00*/  MUFU.TANH R9, R9 ;  /* 0x0000000900097308 */ /* 0x000fe20000002400 */
[C---:B------:R-:W-:Y:S01]  /*3b10*/  FSETP.NEU.FTZ.AND P1, PT, R120.reuse, -INF , PT ;  /* 0xff8000007800780b */ /* 0x040fe20003f3d000 */
[----:B------:R-:W-:-:S06]  /*3b20*/  FFMA.FTZ R24, R120, R25, -8 ;  /* 0xc100000078187423 */ /* 0x000fcc0000010019 */
[----:B------:R-:W1:Y:S01]  /*3b30*/  MUFU.TANH R11, R11 ;  /* 0x0000000b000b7308 */ /* 0x000e620000002400 */
[----:B------:R-:W-:-:S05]  /*3b40*/  FSEL R24, R24, RZ, P1 ;  /* 0x000000ff18187208 */ /* 0x000fca0000800000 */
[----:B------:R-:W-:Y:S01]  /*3b50*/  FFMA.FTZ R32, R95, UR6, -R24 ;  /* 0x000000065f207c23 */ /* 0x000fe20008010818 */
[----:B------:R-:W-:Y:S01]  /*3b60*/  VIADDMNMX R95, R76, R33, R80, PT ;  /* 0x000000214c5f7246 */ /* 0x000fe20003800150 */
[----:B------:R1:W-:Y:S01]  /*3b70*/  MUFU.TANH R105, R49 ;  /* 0x0000003100697308 */ /* 0x0003e20000002400 */
[----:B------:R-:W-:-:S01]  /*3b80*/  FFMA.FTZ R70, R70, UR6, -R24 ;  /* 0x0000000646467c23 */ /* 0x000fc20008010818 */
[--C-:B------:R-:W-:Y:S01]  /*3b90*/  FFMA.FTZ R71, R71, UR6, -R24.reuse ;  /* 0x0000000647477c23 */ /* 0x100fe20008010818 */
[----:B------:R-:W-:Y:S01]  /*3ba0*/  ISETP.GT.AND P1, PT, R95, RZ, PT ;  /* 0x000000ff5f00720c */ /* 0x000fe20003f24270 */
[--C-:B------:R-:W-:Y:S01]  /*3bb0*/  FFMA.FTZ R75, R75, UR6, -R24.reuse ;  /* 0x000000064b4b7c23 */ /* 0x100fe20008010818 */
[----:B------:R-:W-:Y:S01]  /*3bc0*/  ISETP.GT.AND P2, PT, R95, 0x1, PT ;  /* 0x000000015f00780c */ /* 0x000fe20003f44270 */
[--C-:B------:R-:W-:Y:S01]  /*3bd0*/  FFMA.FTZ R85, R85, UR6, -R24.reuse ;  /* 0x0000000655557c23 */ /* 0x100fe20008010818 */
[----:B------:R-:W-:Y:S01]  /*3be0*/  ISETP.GT.AND P3, PT, R95, 0x8, PT ;  /* 0x000000085f00780c */ /* 0x000fe20003f64270 */
[----:B------:R-:W1:Y:S01]  /*3bf0*/  MUFU.TANH R12, R12 ;  /* 0x0000000c000c7308 */ /* 0x000e620000002400 */
[----:B---3--:R-:W-:Y:S01]  /*3c00*/  FSEL R44, R3, -INF , P1 ;  /* 0xff800000032c7808 */ /* 0x008fe20000800000 */
[--C-:B------:R-:W-:Y:S01]  /*3c10*/  FFMA.FTZ R3, R89, UR6, -R24.reuse ;  /* 0x0000000659037c23 */ /* 0x100fe20008010818 */
[----:B0-----:R-:W-:Y:S01]  /*3c20*/  FSEL R45, R4, -INF , P2 ;  /* 0xff800000042d7808 */ /* 0x001fe20001000000 */
[--C-:B------:R-:W-:Y:S01]  /*3c30*/  FFMA.FTZ R33, R91, UR6, -R24.reuse ;  /* 0x000000065b217c23 */ /* 0x100fe20008010818 */
[----:B------:R-:W-:Y:S01]  /*3c40*/  ISETP.GT.AND P1, PT, R95, 0x9, PT ;  /* 0x000000095f00780c */ /* 0x000fe20003f24270 */
[--C-:B------:R-:W-:Y:S01]  /*3c50*/  FFMA.FTZ R25, R101, UR6, -R24.reuse ;  /* 0x0000000665197c23 */ /* 0x100fe20008010818 */
[----:B--2---:R-:W-:Y:S01]  /*3c60*/  FSEL R37, R5, -INF , P3 ;  /* 0xff80000005257808 */ /* 0x004fe20001800000 */
[----:B------:R-:W0:Y:S01]  /*3c70*/  MUFU.TANH R13, R13 ;  /* 0x0000000d000d7308 */ /* 0x000e220000002400 */
[----:B----4-:R-:W-:Y:S01]  /*3c80*/  FMNMX.FTZ R48, R44, R45, !PT ;  /* 0x0000002d2c307209 */ /* 0x010fe20007810000 */
[--C-:B------:R-:W-:Y:S01]  /*3c90*/  FFMA.FTZ R28, R99, UR6, -R24.reuse ;  /* 0x00000006631c7c23 */ /* 0x100fe20008010818 */
[----:B------:R-:W-:Y:S01]  /*3ca0*/  ISETP.GT.AND P2, PT, R95, 0x10, PT ;  /* 0x000000105f00780c */ /* 0x000fe20003f44270 */
[--C-:B------:R-:W-:Y:S01]  /*3cb0*/  FFMA.FTZ R29, R97, UR6, -R24.reuse ;  /* 0x00000006611d7c23 */ /* 0x100fe20008010818 */
[----:B-----5:R-:W-:Y:S01]  /*3cc0*/  FSEL R36, R6, -INF , P1 ;  /* 0xff80000006247808 */ /* 0x020fe20000800000 */
[--C-:B------:R-:W-:Y:S01]  /*3cd0*/  FFMA.FTZ R6, R87, UR6, -R24.reuse ;  /* 0x0000000657067c23 */ /* 0x100fe20008010818 */
[----:B------:R-:W-:Y:S01]  /*3ce0*/  FMNMX.FTZ R5, R37, R48, !PT ;  /* 0x0000003025057209 */ /* 0x000fe20007810000 */
[----:B------:R2:W-:Y:S01]  /*3cf0*/  MUFU.TANH R106, R52 ;  /* 0x00000034006a7308 */ /* 0x0005e20000002400 */
[----:B------:R-:W-:Y:S01]  /*3d00*/  ISETP.GT.AND P1, PT, R95, 0x11, PT ;  /* 0x000000115f00780c */ /* 0x000fe20003f24270 */
[--C-:B------:R-:W-:Y:S01]  /*3d10*/  FFMA.FTZ R93, R93, UR6, -R24.reuse ;  /* 0x000000065d5d7c23 */ /* 0x100fe20008010818 */
[----:B------:R-:W-:Y:S01]  /*3d20*/  FSEL R48, R7, -INF , P2 ;  /* 0xff80000007307808 */ /* 0x000fe20001000000 */
[--C-:B------:R-:W-:Y:S01]  /*3d30*/  FFMA.FTZ R43, R43, UR6, -R24.reuse ;  /* 0x000000062b2b7c23 */ /* 0x100fe20008010818 */
[----:B------:R-:W-:Y:S01]  /*3d40*/  FMNMX.FTZ R5, R36, R5, !PT ;  /* 0x0000000524057209 */ /* 0x000fe20007810000 */
[--C-:B------:R-:W-:Y:S01]  /*3d50*/  FFMA.FTZ R27, R27, UR6, -R24.reuse ;  /* 0x000000061b1b7c23 */ /* 0x100fe20008010818 */
[----:B-1----:R-:W-:Y:S01]  /*3d60*/  FSEL R49, R8, -INF , P1 ;  /* 0xff80000008317808 */ /* 0x002fe20000800000 */
[----:B------:R-:W1:Y:S01]  /*3d70*/  MUFU.TANH R14, R14 ;  /* 0x0000000e000e7308 */ /* 0x000e620000002400 */
[C---:B------:R-:W-:Y:S01]  /*3d80*/  ISETP.GT.AND P2, PT, R95.reuse, 0x18, PT ;  /* 0x000000185f00780c */ /* 0x040fe20003f44270 */
[--C-:B------:R-:W-:Y:S01]  /*3d90*/  FFMA.FTZ R42, R42, UR6, -R24.reuse ;  /* 0x000000062a2a7c23 */ /* 0x100fe20008010818 */
[----:B------:R-:W-:Y:S01]  /*3da0*/  FMNMX.FTZ R8, R48, R5, !PT ;  /* 0x0000000530087209 */ /* 0x000fe20007810000 */
[--C-:B------:R-:W-:Y:S01]  /*3db0*/  FFMA.FTZ R50, R50, UR6, -R24.reuse ;  /* 0x0000000632327c23 */ /* 0x100fe20008010818 */
[----:B------:R-:W-:Y:S01]  /*3dc0*/  ISETP.GT.AND P1, PT, R95, 0x19, PT ;  /* 0x000000195f00780c */ /* 0x000fe20003f24270 */
[--C-:B------:R-:W-:Y:S01]  /*3dd0*/  FFMA.FTZ R55, R55, UR6, -R24.reuse ;  /* 0x0000000637377c23 */ /* 0x100fe20008010818 */
[----:B--2---:R-:W-:Y:S01]  /*3de0*/  FSEL R52, R10, -INF , P2 ;  /* 0xff8000000a347808 */ /* 0x004fe20001000000 */
[----:B------:R2:W-:Y:S01]  /*3df0*/  MUFU.TANH R107, R53 ;  /* 0x00000035006b7308 */ /* 0x0005e20000002400 */
[----:B------:R-:W-:Y:S01]  /*3e00*/  FMNMX.FTZ R5, R49, R8, !PT ;  /* 0x0000000831057209 */ /* 0x000fe20007810000 */
[--C-:B------:R-:W-:Y:S01]  /*3e10*/  FFMA.FTZ R54, R54, UR6, -R24.reuse ;  /* 0x0000000636367c23 */ /* 0x100fe20008010818 */
[----:B------:R-:W-:Y:S01]  /*3e20*/  ISETP.GT.AND P2, PT, R95, 0x20, PT ;  /* 0x000000205f00780c */ /* 0x000fe20003f44270 */
[--C-:B------:R-:W-:Y:S01]  /*3e30*/  FFMA.FTZ R39, R39, UR6, -R24.reuse ;  /* 0x0000000627277c23 */ /* 0x100fe20008010818 */
[----:B------:R-:W-:Y:S01]  /*3e40*/  FMNMX.FTZ R8, R52, R5, !PT ;  /* 0x0000000534087209 */ /* 0x000fe20007810000 */
[--C-:B------:R-:W-:Y:S01]  /*3e50*/  FFMA.FTZ R38, R38, UR6, -R24.reuse ;  /* 0x0000000626267c23 */ /* 0x100fe20008010818 */
[----:B------:R-:W-:Y:S01]  /*3e60*/  FSEL R76, R11, -INF , P2 ;  /* 0xff8000000b4c7808 */ /* 0x000fe20001000000 */
[----:B------:R-:W3:Y:S01]  /*3e70*/  MUFU.TANH R15, R15 ;  /* 0x0000000f000f7308 */ /* 0x000ee20000002400 */
[----:B--2---:R-:W-:Y:S01]  /*3e80*/  FSEL R53, R9, -INF , P1 ;  /* 0xff80000009357808 */ /* 0x004fe20000800000 */
[--C-:B------:R-:W-:Y:S01]  /*3e90*/  FFMA.FTZ R11, R81, UR6, -R24.reuse ;  /* 0x00000006510b7c23 */ /* 0x100fe20008010818 */
[----:B------:R-:W-:Y:S01]  /*3ea0*/  ISETP.GT.AND P1, PT, R95, 0x21, PT ;  /* 0x000000215f00780c */ /* 0x000fe20003f24270 */
[--C-:B------:R-:W-:Y:S01]  /*3eb0*/  FFMA.FTZ R31, R31, UR6, -R24.reuse ;  /* 0x000000061f1f7c23 */ /* 0x100fe20008010818 */
[----:B------:R-:W-:Y:S01]  /*3ec0*/  FMNMX.FTZ R7, R53, R8, !PT ;  /* 0x0000000835077209 */ /* 0x000fe20007810000 */
[--C-:B------:R-:W-:Y:S01]  /*3ed0*/  FFMA.FTZ R8, R83, UR6, -R24.reuse ;  /* 0x0000000653087c23 */ /* 0x100fe20008010818 */
[C---:B------:R-:W-:Y:S01]  /*3ee0*/  ISETP.GT.AND P2, PT, R95.reuse, 0x28, PT ;  /* 0x000000285f00780c */ /* 0x040fe20003f44270 */
[----:B------:R-:W2:Y:S01]  /*3ef0*/  MUFU.TANH R20, R20 ;  /* 0x0000001400147308 */ /* 0x000ea20000002400 */
[----:B------:R-:W-:Y:S01]  /*3f00*/  FSEL R78, R12, -INF , P1 ;  /* 0xff8000000c4e7808 */ /* 0x000fe20000800000 */
[--C-:B------:R-:W-:Y:S01]  /*3f10*/  FFMA.FTZ R30, R30, UR6, -R24.reuse ;  /* 0x000000061e1e7c23 */ /* 0x100fe20008010818 */
[----:B------:R-:W-:Y:S01]  /*3f20*/  FMNMX.FTZ R7, R76, R7, !PT ;  /* 0x000000074c077209 */ /* 0x000fe20007810000 */
[--C-:B------:R-:W-:Y:S01]  /*3f30*/  FFMA.FTZ R34, R34, UR6, -R24.reuse ;  /* 0x0000000622227c23 */ /* 0x100fe20008010818 */
[----:B------:R-:W-:Y:S01]  /*3f40*/  ISETP.GT.AND P1, PT, R95, 0x29, PT ;  /* 0x000000295f00780c */ /* 0x000fe20003f24270 */
[--C-:B------:R-:W-:Y:S01]  /*3f50*/  FFMA.FTZ R26, R26, UR6, -R24.reuse ;  /* 0x000000061a1a7c23 */ /* 0x100fe20008010818 */
[----:B0-----:R-:W-:Y:S01]  /*3f60*/  FSEL R80, R13, -INF , P2 ;  /* 0xff8000000d507808 */ /* 0x001fe20001000000 */
[----:B------:R-:W0:Y:S01]  /*3f70*/  MUFU.TANH R72, R72 ;  /* 0x0000004800487308 */ /* 0x000e220000002400 */
[----:B------:R-:W-:Y:S01]  /*3f80*/  FMNMX.FTZ R7, R78, R7, !PT ;  /* 0x000000074e077209 */ /* 0x000fe20007810000 */
[----:B------:R-:W-:Y:S01]  /*3f90*/  FFMA.FTZ R13, R79, UR6, -R24 ;  /* 0x000000064f0d7c23 */ /* 0x000fe20008010818 */
[----:B------:R-:W-:-:S02]  /*3fa0*/  ISETP.GT.AND P2, PT, R95, 0x30, PT ;  /* 0x000000305f00780c */ /* 0x000fc40003f44270 */
[----:B-1----:R-:W-:Y:S02]  /*3fb0*/  FSEL R82, R14, -INF , P1 ;  /* 0xff8000000e527808 */ /* 0x002fe40000800000 */
        /* <DEDUP_REMOVED lines=10> */
[----:B0-----:R-:W-:Y:S01]  /*4060*/  FSEL R72, R72, -INF , P2 ;  /* 0xff80000048487808 */ /* 0x001fe20001000000 */
[----:B------:R-:W-:Y:S01]  /*4070*/  MUFU.TANH R56, R56 ;  /* 0x0000003800387308 */ /* 0x000fe20000002400 */
[----:B------:R-:W-:Y:S02]  /*4080*/  FMNMX.FTZ R9, R83, R12, !PT ;  /* 0x0000000c53097209 */ /* 0x000fe40007810000 */
[----:B------:R-:W-:Y:S02]  /*4090*/  ISETP.GT.AND P2, PT, R95, 0x40, PT ;  /* 0x000000405f00780c */ /* 0x000fe40003f44270 */
[----:B-1----:R-:W-:Y:S01]  /*40a0*/  FSEL R79, R21, -INF , P1 ;  /* 0xff800000154f7808 */ /* 0x002fe20000800000 */
[----:B------:R-:W-:Y:S01]  /*40b0*/  FFMA.FTZ R21, R68, UR6, -R24 ;  /* 0x0000000644157c23 */ /* 0x000fe20008010818 */
[----:B------:R-:W-:Y:S01]  /*40c0*/  FMNMX.FTZ R12, R72, R9, !PT ;  /* 0x00000009480c7209 */ /* 0x000fe20007810000 */
[----:B------:R-:W0:Y:S01]  /*40d0*/  MUFU.TANH R57, R57 ;  /* 0x0000003900397308 */ /* 0x000e220000002400 */
[----:B------:R-:W-:-:S02]  /*40e0*/  ISETP.GT.AND P1, PT, R95, 0x41, PT ;  /* 0x000000415f00780c */ /* 0x000fc40003f24270 */
[----:B---3--:R-:W-:Y:S02]  /*40f0*/  FSEL R73, R73, -INF , P2 ;  /* 0xff80000049497808 */ /* 0x008fe40001000000 */
[----:B------:R-:W-:Y:S02]  /*4100*/  FMNMX.FTZ R12, R79, R12, !PT ;  /* 0x0000000c4f0c7209 */ /* 0x000fe40007810000 */
[----:B------:R-:W-:Y:S01]  /*4110*/  ISETP.GT.AND P2, PT, R95, 0x48, PT ;  /* 0x000000485f00780c */ /* 0x000fe20003f44270 */
[----:B------:R-:W1:Y:S01]  /*4120*/  MUFU.TANH R58, R58 ;  /* 0x0000003a003a7308 */ /* 0x000e620000002400 */
[----:B------:R-:W-:-:S07]  /*4130*/  FMNMX.FTZ R14, R73, R12, !PT ;  /* 0x0000000c490e7209 */ /* 0x000fce0007810000 */
[----:B------:R-:W2:Y:S01]  /*4140*/  MUFU.TANH R59, R59 ;  /* 0x0000003b003b7308 */ /* 0x000ea20000002400 */
[----:B0-----:R-:W-:Y:S02]  /*4150*/  FSEL R57, R57, -INF , P2 ;  /* 0xff80000039397808 */ /* 0x001fe40001000000 */
[----:B------:R-:W-:-:S05]  /*4160*/  ISETP.GT.AND P2, PT, R95, 0x50, PT ;  /* 0x000000505f00780c */ /* 0x000fca0003f44270 */
[----:B------:R0:W-:Y:S08]  /*4170*/  MUFU.EX2 R7, R11 ;  /* 0x0000000b00077308 */ /* 0x0001f00000000800 */
[----:B------:R-:W3:Y:S01]  /*4180*/  MUFU.TANH R60, R60 ;  /* 0x0000003c003c7308 */ /* 0x000ee20000002400 */
[----:B0-----:R-:W-:-:S01]  /*4190*/  FFMA.FTZ R11, R77, UR6, -R24 ;  /* 0x000000064d0b7c23 */ /* 0x001fc20008010818 */
[----:B------:R-:W-:Y:S01]  /*41a0*/  FSEL R77, R56, -INF , P1 ;  /* 0xff800000384d7808 */ /* 0x000fe20000800000 */
[----:B------:R-:W-:-:S01]  /*41b0*/  FFMA.FTZ R56, R67, UR6, -R24 ;  /* 0x0000000643387c23 */ /* 0x000fc20008010818 */
[----:B------:R-:W-:-:S02]  /*41c0*/  ISETP.GT.AND P1, PT, R95, 0x49, PT ;  /* 0x000000495f00780c */ /* 0x000fc40003f24270 */
[----:B------:R-:W-:Y:S02]  /*41d0*/  FMNMX.FTZ R14, R77, R14, !PT ;  /* 0x0000000e4d0e7209 */ /* 0x000fe40007810000 */
[----:B------:R-:W0:Y:S01]  /*41e0*/  MUFU.TANH R62, R62 ;  /* 0x0000003e003e7308 */ /* 0x000e220000002400 */
[----:B-1----:R-:W-:Y:S02]  /*41f0*/  FSEL R58, R58, -INF , P1 ;  /* 0xff8000003a3a7808 */ /* 0x002fe40000800000 */
[----:B------:R-:W-:Y:S02]  /*4200*/  ISETP.GT.AND P1, PT, R95, 0x51, PT ;  /* 0x000000515f00780c */ /* 0x000fe40003f24270 */
[----:B--2---:R-:W-:Y:S02]  /*4210*/  FSEL R59, R59, -INF , P2 ;  /* 0xff8000003b3b7808 */ /* 0x004fe40001000000 */
[----:B------:R-:W-:Y:S01]  /*4220*/  ISETP.GT.AND P2, PT, R95, 0x58, PT ;  /* 0x000000585f00780c */ /* 0x000fe20003f44270 */
[----:B------:R-:W1:Y:S01]  /*4230*/  MUFU.TANH R61, R61 ;  /* 0x0000003d003d7308 */ /* 0x000e620000002400 */
[----:B---3--:R-:W-:-:S02]  /*4240*/  FSEL R60, R60, -INF , P1 ;  /* 0xff8000003c3c7808 */ /* 0x008fc40000800000 */
[----:B------:R-:W-:-:S05]  /*4250*/  ISETP.GT.AND P1, PT, R95, 0x59, PT ;  /* 0x000000595f00780c */ /* 0x000fca0003f24270 */
[----:B------:R2:W3:Y:S01]  /*4260*/  MUFU.EX2 R10, R13 ;  /* 0x0000000d000a7308 */ /* 0x0004e20000000800 */
[----:B0-----:R-:W-:Y:S02]  /*4270*/  FSEL R62, R62, -INF , P2 ;  /* 0xff8000003e3e7808 */ /* 0x001fe40001000000 */
[----:B------:R-:W-:-:S05]  /*4280*/  ISETP.GT.AND P2, PT, R95, 0x60, PT ;  /* 0x000000605f00780c */ /* 0x000fca0003f44270 */
[----:B------:R-:W0:Y:S01]  /*4290*/  MUFU.TANH R63, R63 ;  /* 0x0000003f003f7308 */ /* 0x000e220000002400 */
[----:B--2---:R-:W-:Y:S02]  /*42a0*/  FMNMX.FTZ R13, R57, R14, !PT ;  /* 0x0000000e390d7209 */ /* 0x004fe40007810000 */
[----:B-1----:R-:W-:Y:S02]  /*42b0*/  FSEL R89, R61, -INF , P1 ;  /* 0xff8000003d597808 */ /* 0x002fe40000800000 */
[----:B------:R-:W-:Y:S02]  /*42c0*/  FMNMX.FTZ R14, R58, R13, !PT ;  /* 0x0000000d3a0e7209 */ /* 0x000fe40007810000 */
[----:B------:R-:W-:Y:S01]  /*42d0*/  ISETP.GT.AND P1, PT, R95, 0x61, PT ;  /* 0x000000615f00780c */ /* 0x000fe20003f24270 */
[----:B------:R-:W1:Y:S01]  /*42e0*/  MUFU.TANH R40, R40 ;  /* 0x0000002800287308 */ /* 0x000e620000002400 */
[----:B------:R-:W-:Y:S02]  /*42f0*/  FMNMX.FTZ R13, R59, R14, !PT ;  /* 0x0000000e3b0d7209 */ /* 0x000fe40007810000 */
[----:B---3--:R-:W-:-:S02]  /*4300*/  F2FP.SATFINITE.E4M3.F32.PACK_AB_MERGE_C R213, R10, R7, RZ ;  /* 0x000000070ad5723e */ /* 0x008fc400048070ff */
[----:B------:R-:W-:-:S03]  /*4310*/  FMNMX.FTZ R13, R60, R13, !PT ;  /* 0x0000000d3c0d7209 */ /* 0x000fc60007810000 */
[----:B------:R-:W2:Y:S01]  /*4320*/  MUFU.TANH R96, R96 ;  /* 0x0000006000607308 */ /* 0x000ea20000002400 */
[----:B------:R-:W-:Y:S02]  /*4330*/  FMNMX.FTZ R20, R62, R13, !PT ;  /* 0x0000000d3e147209 */ /* 0x000fe40007810000 */
[----:B0-----:R-:W-:Y:S02]  /*4340*/  FSEL R90, R63, -INF , P2 ;  /* 0xff8000003f5a7808 */ /* 0x001fe40001000000 */
[----:B------:R-:W-:Y:S01]  /*4350*/  FMNMX.FTZ R15, R89, R20, !PT ;  /* 0x00000014590f7209 */ /* 0x000fe20007810000 */
[----:B------:R-:W-:Y:S01]  /*4360*/  FFMA.FTZ R20, R69, UR6, -R24 ;  /* 0x0000000645147c23 */ /* 0x000fe20008010818 */
[----:B------:R-:W-:Y:S01]  /*4370*/  ISETP.GT.AND P2, PT, R95, 0x68, PT ;  /* 0x000000685f00780c */ /* 0x000fe20003f44270 */
[----:B------:R-:W0:Y:S01]  /*4380*/  MUFU.TANH R100, R100 ;  /* 0x0000006400647308 */ /* 0x000e220000002400 */
[----:B-1----:R-:W-:Y:S02]  /*4390*/  FSEL R63, R40, -INF , P1 ;  /* 0xff800000283f7808 */ /* 0x002fe40000800000 */
[----:B------:R-:W-:-:S02]  /*43a0*/  FMNMX.FTZ R40, R90, R15, !PT ;  /* 0x0000000f5a287209 */ /* 0x000fc40007810000 */
[----:B------:R-:W-:Y:S02]  /*43b0*/  ISETP.GT.AND P1, PT, R95, 0x69, PT ;  /* 0x000000695f00780c */ /* 0x000fe40003f24270 */
[----:B------:R-:W-:Y:S01]  /*43c0*/  FMNMX.FTZ R40, R63, R40, !PT ;  /* 0x000000283f287209 */ /* 0x000fe20007810000 */
[----:B------:R1:W-:Y:S01]  /*43d0*/  MUFU.EX2 R13, R70 ;  /* 0x00000046000d7308 */ /* 0x0003e20000000800 */
[----:B--2---:R-:W-:Y:S02]  /*43e0*/  FSEL R69, R96, -INF , P2 ;  /* 0xff80000060457808 */ /* 0x004fe40001000000 */
[----:B------:R-:W-:Y:S02]  /*43f0*/  ISETP.GT.AND P2, PT, R95, 0x70, PT ;  /* 0x000000705f00780c */ /* 0x000fe40003f44270 */
[----:B------:R-:W-:Y:S02]  /*4400*/  FSEL R61, R102, -INF , P1 ;  /* 0xff800000663d7808 */ /* 0x000fe40000800000 */
[----:B------:R-:W-:Y:S01]  /*4410*/  FMNMX.FTZ R40, R69, R40, !PT ;  /* 0x0000002845287209 */ /* 0x000fe20007810000 */
[----:B------:R-:W2:Y:S01]  /*4420*/  MUFU.TANH R98, R98 ;  /* 0x0000006200627308 */ /* 0x000ea20000002400 */
[----:B------:R-:W-:-:S02]  /*4430*/  ISETP.GT.AND P1, PT, R95, 0x71, PT ;  /* 0x000000715f00780c */ /* 0x000fc40003f24270 */
[----:B------:R-:W-:Y:S02]  /*4440*/  FSEL R68, R104, -INF , P2 ;  /* 0xff80000068447808 */ /* 0x000fe40001000000 */
[----:B------:R-:W-:Y:S02]  /*4450*/  FMNMX.FTZ R15, R61, R40, !PT ;  /* 0x000000283d0f7209 */ /* 0x000fe40007810000 */
[----:B------:R-:W-:Y:S01]  /*4460*/  ISETP.GT.AND P2, PT, R95, 0x78, PT ;  /* 0x000000785f00780c */ /* 0x000fe20003f44270 */
[----:B------:R-:W3:Y:S01]  /*4470*/  MUFU.TANH R94, R94 ;  /* 0x0000005e005e7308 */ /* 0x000ee20000002400 */
[----:B-1----:R-:W-:Y:S02]  /*4480*/  FSEL R70, R105, -INF , P1 ;  /* 0xff80000069467808 */ /* 0x002fe40000800000 */
[----:B------:R-:W-:Y:S02]  /*4490*/  CS2R R104, SRZ ;  /* 0x0000000000687805 */ /* 0x000fe4000001ff00 */
[----:B------:R-:W-:-:S02]  /*44a0*/  FMNMX.FTZ R15, R68, R15, !PT ;  /* 0x0000000f440f7209 */ /* 0x000fc40007810000 */
[C---:B------:R-:W-:Y:S02]  /*44b0*/  ISETP.GT.AND P1, PT, R95.reuse, 0x79, PT ;  /* 0x000000795f00780c */ /* 0x040fe40003f24270 */
[----:B------:R-:W-:Y:S01]  /*44c0*/  FSEL R67, R106, -INF , P2 ;  /* 0xff8000006a437808 */ /* 0x000fe20001000000 */
[----:B------:R1:W-:Y:S01]  /*44d0*/  MUFU.EX2 R14, R71 ;  /* 0x00000047000e7308 */ /* 0x0003e20000000800 */
[----:B------:R-:W-:Y:S01]  /*44e0*/  FMNMX.FTZ R40, R70, R15, !PT ;  /* 0x0000000f46287209 */ /* 0x000fe20007810000 */
[----:B------:R-:W-:Y:S01]  /*44f0*/  FFMA.FTZ R15, R66, UR6, -R24 ;  /* 0x00000006420f7c23 */ /* 0x000fe20008010818 */
[----:B------:R-:W-:Y:S02]  /*4500*/  ISETP.GT.AND P2, PT, R95, 0x80, PT ;  /* 0x000000805f00780c */ /* 0x000fe40003f44270 */
[----:B------:R-:W-:-:S03]  /*4510*/  FMNMX.FTZ R40, R67, R40, !PT ;  /* 0x0000002843287209 */ /* 0x000fc60007810000 */
[----:B------:R4:W-:Y:S01]  /*4520*/  MUFU.EX2 R9, R11 ;  /* 0x0000000b00097308 */ /* 0x0009e20000000800 */
[----:B-1----:R-:W-:Y:S02]  /*4530*/  FSEL R71, R107, -INF , P1 ;  /* 0xff8000006b477808 */ /* 0x002fe40000800000 */
[----:B------:R-:W-:Y:S02]  /*4540*/  CS2R R106, SRZ ;  /* 0x00000000006a7805 */ /* 0x000fe4000001ff00 */
[----:B------:R-:W-:-:S04]  /*4550*/  ISETP.GT.AND P1, PT, R95, 0x81, PT ;  /* 0x000000815f00780c */ /* 0x000fc80003f24270 */
[----:B------:R-:W-:Y:S01]  /*4560*/  FSEL R66, R103, -INF , P1 ;  /* 0xff80000067427808 */ /* 0x000fe20000800000 */
[----:B------:R-:W-:Y:S01]  /*4570*/  MUFU.TANH R84, R84 ;  /* 0x0000005400547308 */ /* 0x000fe20000002400 */
[----:B----4-:R-:W-:-:S01]  /*4580*/  FFMA.FTZ R11, R74, UR6, -R24 ;  /* 0x000000064a0b7c23 */ /* 0x010fc20008010818 */
[----:B0-----:R-:W-:Y:S02]  /*4590*/  FSEL R74, R100, -INF , P2 ;  /* 0xff800000644a7808 */ /* 0x001fe40001000000 */
[----:B------:R-:W-:Y:S02]  /*45a0*/  CS2R R102, SRZ ;  /* 0x0000000000667805 */ /* 0x000fe4000001ff00 */
[C---:B------:R-:W-:Y:S02]  /*45b0*/  ISETP.GT.AND P2, PT, R95.reuse, 0x88, PT ;  /* 0x000000885f00780c */ /* 0x040fe40003f44270 */
[----:B------:R-:W-:Y:S02]  /*45c0*/  CS2R R100, SRZ ;  /* 0x0000000000647805 */ /* 0x000fe4000001ff00 */
[----:B------:R-:W-:Y:S01]  /*45d0*/  ISETP.GT.AND P1, PT, R95, 0x89, PT ;  /* 0x000000895f00780c */ /* 0x000fe20003f24270 */
[----:B------:R0:W-:Y:S08]  /*45e0*/  MUFU.EX2 R12, R75 ;  /* 0x0000004b000c7308 */ /* 0x0001f00000000800 */
[----:B------:R-:W1:Y:S01]  /*45f0*/  MUFU.TANH R86, R86 ;  /* 0x0000005600567308 */ /* 0x000e620000002400 */
[----:B0-----:R-:W-:Y:S01]  /*4600*/  FMNMX.FTZ R75, R71, R40, !PT ;  /* 0x00000028474b7209 */ /* 0x001fe20007810000 */
[----:B------:R-:W-:Y:S01]  /*4610*/  FFMA.FTZ R40, R47, UR6, -R24 ;  /* 0x000000062f287c23 */ /* 0x000fe20008010818 */
[----:B--2---:R-:W-:-:S02]  /*4620*/  FSEL R47, R98, -INF , P2 ;  /* 0xff800000622f7808 */ /* 0x004fc40001000000 */
[----:B------:R-:W-:Y:S02]  /*4630*/  CS2R R98, SRZ ;  /* 0x0000000000627805 */ /* 0x000fe4000001ff00 */
[----:B------:R-:W-:Y:S02]  /*4640*/  FMNMX.FTZ R75, R74, R75, !PT ;  /* 0x0000004b4a4b7209 */ /* 0x000fe40007810000 */
[----:B------:R-:W-:Y:S01]  /*4650*/  ISETP.GT.AND P2, PT, R95, 0x90, PT ;  /* 0x000000905f00780c */ /* 0x000fe20003f44270 */
[----:B------:R-:W0:Y:S01]  /*4660*/  MUFU.TANH R92, R92 ;  /* 0x0000005c005c7308 */ /* 0x000e220000002400 */
[----:B------:R-:W-:Y:S02]  /*4670*/  FMNMX.FTZ R96, R66, R75, !PT ;  /* 0x0000004b42607209 */ /* 0x000fe40007810000 */
[----:B---3--:R-:W-:Y:S02]  /*4680*/  FSEL R75, R94, -INF , P1 ;  /* 0xff8000005e4b7808 */ /* 0x008fe40000800000 */
[----:B------:R-:W-:-:S02]  /*4690*/  FMNMX.FTZ R96, R47, R96, !PT ;  /* 0x000000602f607209 */ /* 0x000fc40007810000 */
[----:B------:R-:W-:Y:S01]  /*46a0*/  ISETP.GT.AND P1, PT, R95, 0x91, PT ;  /* 0x000000915f00780c */ /* 0x000fe20003f24270 */
[----:B------:R-:W2:Y:S01]  /*46b0*/  MUFU.TANH R88, R88 ;  /* 0x0000005800587308 */ /* 0x000ea20000002400 */
[----:B------:R-:W-:Y:S02]  /*46c0*/  FMNMX.FTZ R96, R75, R96, !PT ;  /* 0x000000604b607209 */ /* 0x000fe40007810000 */
[----:B-1----:R-:W-:Y:S02]  /*46d0*/  FSEL R86, R86, -INF , P1 ;  /* 0xff80000056567808 */ /* 0x002fe40000800000 */
[----:B------:R-:W-:-:S03]  /*46e0*/  ISETP.GT.AND P1, PT, R95, 0x99, PT ;  /* 0x000000995f00780c */ /* 0x000fc60003f24270 */
[----:B------:R1:W-:Y:S08]  /*46f0*/  MUFU.EX2 R5, R85 ;  /* 0x0000005500057308 */ /* 0x0003f00000000800 */
[----:B------:R-:W-:Y:S01]  /*4700*/  MUFU.EX2 R25, R25 ;  /* 0x0000001900197308 */ /* 0x000fe20000000800 */
[----:B-1----:R-:W-:Y:S01]  /*4710*/  FSEL R85, R84, -INF , P2 ;  /* 0xff80000054557808 */ /* 0x002fe20001000000 */
[----:B------:R-:W-:Y:S01]  /*4720*/  FFMA.FTZ R84, R41, UR6, -R24 ;  /* 0x0000000629547c23 */ /* 0x000fe20008010818 */
[----:B------:R-:W-:-:S02]  /*4730*/  ISETP.GT.AND P2, PT, R95, 0x98, PT ;  /* 0x000000985f00780c */ /* 0x000fc40003f44270 */
[----:B------:R-:W-:Y:S02]  /*4740*/  FMNMX.FTZ R41, R85, R96, !PT ;  /* 0x0000006055297209 */ /* 0x000fe40007810000 */
[----:B0-----:R-:W-:Y:S01]  /*4750*/  FSEL R87, R92, -INF , P2 ;  /* 0xff8000005c577808 */ /* 0x001fe20001000000 */
[----:B------:R-:W0:Y:S01]  /*4760*/  MUFU.EX2 R28, R28 ;  /* 0x0000001c001c7308 */ /* 0x000e220000000800 */
[----:B------:R-:W-:Y:S02]  /*4770*/  FMNMX.FTZ R92, R86, R41, !PT ;  /* 0x00000029565c7209 */ /* 0x000fe40007810000 */
[----:B--2---:R-:W-:Y:S02]  /*4780*/  FSEL R88, R88, -INF , P1 ;  /* 0xff80000058587808 */ /* 0x004fe40000800000 */
[----:B------:R-:W-:-:S03]  /*4790*/  FMNMX.FTZ R41, R87, R92, !PT ;  /* 0x0000005c57297209 */ /* 0x000fc60007810000 */
[----:B------:R-:W-:Y:S01]  /*47a0*/  MUFU.EX2 R29, R29 ;  /* 0x0000001d001d7308 */ /* 0x000fe20000000800 */
[----:B------:R-:W-:Y:S01]  /*47b0*/  FMNMX.FTZ R91, R88, R41, !PT ;  /* 0x00000029585b7209 */ /* 0x000fe20007810000 */
[--C-:B------:R-:W-:Y:S01]  /*47c0*/  FFMA.FTZ R41, R46, UR6, -R24.reuse ;  /* 0x000000062e297c23 */ /* 0x100fe20008010818 */
[----:B------:R-:W-:-:S01]  /*47d0*/  FFMA.FTZ R46, R65, UR6, -R24 ;  /* 0x00000006412e7c23 */ /* 0x000fc20008010818 */
[--C-:B------:R-:W-:Y:S01]  /*47e0*/  FFMA.FTZ R65, R35, UR6, -R24.reuse ;  /* 0x0000000623417c23 */ /* 0x100fe20008010818 */
[----:B------:R-:W-:-:S01]  /*47f0*/  FFMA.FTZ R35, R64, UR6, -R24 ;  /* 0x0000000640237c23 */ /* 0x000fc20008010818 */
[----:B------:R-:W1:Y:S01]  /*4800*/  SHFL.BFLY PT, R92, R91, 0x2, 0x1f ;  /* 0x0c401f005b5c7f89 */ /* 0x000e6200000e0000 */
[----:B------:R-:W-:-:S01]  /*4810*/  FFMA.FTZ R64, R51, UR6, -R24 ;  /* 0x0000000633407c23 */ /* 0x000fc20008010818 */
[----:B------:R-:W2:Y:S01]  /*4820*/  MUFU.EX2 R32, R32 ;  /* 0x0000002000207308 */ /* 0x000ea20000000800 */
[----:B0-----:R-:W-:-:S07]  /*4830*/  FADD.FTZ R96, R25, R28 ;  /* 0x0000001c19607221 */ /* 0x001fce0000010000 */
[----:B------:R-:W-:Y:S08]  /*4840*/  MUFU.EX2 R33, R33 ;  /* 0x0000002100217308 */ /* 0x000ff00000000800 */
[----:B------:R-:W-:Y:S01]  /*4850*/  MUFU.EX2 R4, R93 ;  /* 0x0000005d00047308 */ /* 0x000fe20000000800 */
[----:B--2---:R-:W-:-:S04]  /*4860*/  F2FP.SATFINITE.E4M3.F32.PACK_AB_MERGE_C R217, R32, R29, RZ ;  /* 0x0000001d20d9723e */ /* 0x004fc800048070ff */
[----:B------:R-:W-:Y:S02]  /*4870*/  F2FP.SATFINITE.E4M3.F32.PACK_AB_MERGE_C R217, R28, R25, R217 ;  /* 0x000000191cd9723e */ /* 0x000fe400048070d9 */
[----:B-1----:R-:W-:Y:S01]  /*4880*/  FMNMX.FTZ R92, R91, R92, !PT ;  /* 0x0000005c5b5c7209 */ /* 0x002fe20007810000 */
[----:B------:R-:W-:Y:S04]  /*4890*/  MUFU.EX2 R3, R3 ;  /* 0x0000000300037308 */ /* 0x000fe80000000800 */
[----:B------:R-:W0:Y:S04]  /*48a0*/  SHFL.BFLY PT, R121, R92, 0x1, 0x1f ;  /* 0x0c201f005c797f89 */ /* 0x000e2800000e0000 */
[----:B------:R-:W1:Y:S08]  /*48b0*/  MUFU.EX2 R6, R6 ;  /* 0x0000000600067308 */ /* 0x000e700000000800 */
[----:B------:R-:W2:Y:S08]  /*48c0*/  MUFU.EX2 R8, R8 ;  /* 0x0000000800087308 */ /* 0x000eb00000000800 */
[----:B------:R-:W-:Y:S01]  /*48d0*/  MUFU.EX2 R11, R11 ;  /* 0x0000000b000b7308 */ /* 0x000fe20000000800 */
[----:B-1----:R-:W-:-:S02]  /*48e0*/  F2FP.SATFINITE.E4M3.F32.PACK_AB_MERGE_C R219, R6, R3, RZ ;  /* 0x0000000306db723e */ /* 0x002fc400048070ff */
[----:B0-----:R-:W-:Y:S01]  /*48f0*/  FMNMX.FTZ R121, R92, R121, !PT ;  /* 0x000000795c797209 */ /* 0x001fe20007810000 */
[----:B------:R-:W-:Y:S01]  /*4900*/  IMAD.U32 R92, RZ, RZ, UR6 ;  /* 0x00000006ff5c7e24 */ /* 0x000fe2000f8e00ff */
[----:B------:R-:W-:Y:S02]  /*4910*/  F2FP.SATFINITE.E4M3.F32.PACK_AB_MERGE_C R219, R4, R33, R219 ;  /* 0x0000002104db723e */ /* 0x000fe400048070db */
[C---:B------:R-:W-:Y:S01]  /*4920*/  FSETP.NEU.FTZ.AND P1, PT, R121.reuse, -INF , PT ;  /* 0xff8000007900780b */ /* 0x040fe20003f3d000 */
[----:B------:R-:W-:Y:S01]  /*4930*/  FFMA.FTZ R51, R121, R92, -8 ;  /* 0xc100000079337423 */ /* 0x000fe2000001005c */
[----:B------:R-:W-:Y:S01]  /*4940*/  MUFU.EX2 R20, R20 ;  /* 0x0000001400147308 */ /* 0x000fe20000000800 */
[----:B--2---:R-:W-:-:S03]  /*4950*/  F2FP.SATFINITE.E4M3.F32.PACK_AB_MERGE_C R213, R8, R5, R213 ;  /* 0x0000000508d5723e */ /* 0x004fc600048070d5 */
[----:B------:R-:W-:Y:S02]  /*4960*/  FSEL R92, R51, RZ, P1 ;  /* 0x000000ff335c7208 */ /* 0x000fe40000800000 */
[----:B------:R-:W-:Y:S02]  /*4970*/  PLOP3.LUT P1, PT, PT, PT, UP0, 0x80, 0x0 ;  /* 0x000000000000781c */ /* 0x000fe40003f2f008 */
        /* <DEDUP_REMOVED lines=46> */
[----:B0-----:R-:W-:-:S04]  /*4c60*/  F2FP.SATFINITE.E4M3.F32.PACK_AB_MERGE_C R216, R94, R51, RZ ;  /* 0x000000335ed8723e */ /* 0x001fc800048070ff */
[----:B------:R-:W-:-:S03]  /*4c70*/  F2FP.SATFINITE.E4M3.F32.PACK_AB_MERGE_C R216, R45, R44, R216 ;  /* 0x0000002c2dd8723e */ /* 0x000fc600048070d8 */
[----:B------:R0:W-:Y:S08]  /*4c80*/  MUFU.EX2 R93, R82 ;  /* 0x00000052005d7308 */ /* 0x0001f00000000800 */
[----:B------:R-:W-:Y:S01]  /*4c90*/  MUFU.EX2 R91, R78 ;  /* 0x0000004e005b7308 */ /* 0x000fe20000000800 */
[----:B0-----:R-:W-:-:S01]  /*4ca0*/  FADD.FTZ R82, R44, R45 ;  /* 0x0000002d2c527221 */ /* 0x001fc20000010000 */
[----:B------:R-:W-:-:S03]  /*4cb0*/  CS2R R44, SRZ ;  /* 0x00000000002c7805 */ /* 0x000fc6000001ff00 */
[----:B------:R-:W-:-:S03]  /*4cc0*/  FADD.FTZ R59, R51, R82 ;  /* 0x00000052333b7221 */ /* 0x000fc60000010000 */
[----:B------:R0:W-:Y:S01]  /*4cd0*/  MUFU.EX2 R78, R77 ;  /* 0x0000004d004e7308 */ /* 0x0001e20000000800 */
[----:B------:R-:W-:-:S01]  /*4ce0*/  FADD.FTZ R59, R94, R59 ;  /* 0x0000003b5e3b7221 */ /* 0x000fc20000010000 */
[----:B------:R-:W-:-:S03]  /*4cf0*/  CS2R R94, SRZ ;  /* 0x00000000005e7805 */ /* 0x000fc6000001ff00 */
[----:B-1----:R-:W-:-:S03]  /*4d00*/  FADD.FTZ R2, R36, R59 ;  /* 0x0000003b24027221 */ /* 0x002fc60000010000 */
[----:B------:R-:W1:Y:S01]  /*4d10*/  MUFU.EX2 R52, R52 ;  /* 0x0000003400347308 */ /* 0x000e620000000800 */
[----:B0-----:R-:W-:-:S01]  /*4d20*/  FADD.FTZ R77, R29, R96 ;  /* 0x000000601d4d7221 */ /* 0x001fc20000010000 */
[----:B--2---:R-:W-:-:S03]  /*4d30*/  FADD.FTZ R59, R37, R2 ;  /* 0x00000002253b7221 */ /* 0x004fc60000010000 */
[----:B------:R-:W-:-:S03]  /*4d40*/  FADD.FTZ R82, R32, R77 ;  /* 0x0000004d20527221 */ /* 0x000fc60000010000 */
[----:B------:R-:W0:Y:S01]  /*4d50*/  MUFU.EX2 R53, R53 ;  /* 0x0000003500357308 */ /* 0x000e220000000800 */
[----:B------:R-:W-:-:S04]  /*4d60*/  FADD.FTZ R77, R33, R82 ;  /* 0x00000052214d7221 */ /* 0x000fc80000010000 */
[----:B------:R-:W-:-:S03]  /*4d70*/  FADD.FTZ R82, R4, R77 ;  /* 0x0000004d04527221 */ /* 0x000fc60000010000 */
[----:B------:R-:W2:Y:S01]  /*4d80*/  MUFU.EX2 R76, R76 ;  /* 0x0000004c004c7308 */ /* 0x000ea20000000800 */
[----:B------:R-:W-:-:S01]  /*4d90*/  FADD.FTZ R77, R3, R82 ;  /* 0x00000052034d7221 */ /* 0x000fc20000010000 */
[----:B-1----:R-:W-:-:S03]  /*4da0*/  FADD.FTZ R2, R52, R59 ;  /* 0x0000003b34027221 */ /* 0x002fc60000010000 */
[----:B------:R-:W-:-:S03]  /*4db0*/  FADD.FTZ R24, R6, R77 ;  /* 0x0000004d06187221 */ /* 0x000fc60000010000 */
        /* <DEDUP_REMOVED lines=8> */
[----:B------:R-:W-:Y:S01]  /*4e40*/  FADD.FTZ R77, R7, R82 ;  /* 0x00000052074d7221 */ /* 0x000fe20000010000 */
[----:B------:R-:W-:Y:S02]  /*4e50*/  CS2R R36, SRZ ;  /* 0x0000000000247805 */ /* 0x000fe4000001ff00 */
[----:B------:R-:W-:Y:S01]  /*4e60*/  FADD.FTZ R59, R91, R24 ;  /* 0x000000185b3b7221 */ /* 0x000fe20000010000 */
[----:B------:R-:W-:-:S01]  /*4e70*/  FADD.FTZ R96, R10, R77 ;  /* 0x0000004d0a607221 */ /* 0x000fc20000010000 */
[----:B------:R-:W-:Y:S01]  /*4e80*/  FFMA.FTZ R24, R47, UR6, -R92 ;  /* 0x000000062f187c23 */ /* 0x000fe2000801085c */
[----:B------:R-:W2:Y:S01]  /*4e90*/  MUFU.EX2 R83, R83 ;  /* 0x0000005300537308 */ /* 0x000ea20000000800 */
[----:B-1----:R-:W-:-:S01]  /*4ea0*/  FADD.FTZ R82, R80, R59 ;  /* 0x0000003b50527221 */ /* 0x002fc20000010000 */
[----:B------:R-:W-:-:S02]  /*4eb0*/  F2FP.SATFINITE.E4M3.F32.PACK_AB_MERGE_C R212, R93, R80, RZ ;  /* 0x000000505dd4723e */ /* 0x000fc400048070ff */
[----:B------:R-:W-:Y:S01]  /*4ec0*/  CS2R R80, SRZ ;  /* 0x0000000000507805 */ /* 0x000fe2000001ff00 */
[----:B------:R-:W-:Y:S01]  /*4ed0*/  FADD.FTZ R59, R93, R82 ;  /* 0x000000525d3b7221 */ /* 0x000fe20000010000 */
[----:B------:R-:W-:Y:S02]  /*4ee0*/  F2FP.SATFINITE.E4M3.F32.PACK_AB_MERGE_C R212, R91, R76, R212 ;  /* 0x0000004c5bd4723e */ /* 0x000fe400048070d4 */
[----:B------:R-:W-:Y:S01]  /*4ef0*/  CS2R R92, SRZ ;  /* 0x00000000005c7805 */ /* 0x000fe2000001ff00 */
[----:B------:R-:W1:Y:S01]  /*4f00*/  MUFU.EX2 R72, R72 ;  /* 0x0000004800487308 */ /* 0x000e620000000800 */
[----:B0-----:R-:W-:-:S01]  /*4f10*/  FADD.FTZ R82, R48, R59 ;  /* 0x0000003b30527221 */ /* 0x001fc20000010000 */
[----:B------:R-:W-:-:S06]  /*4f20*/  CS2R R76, SRZ ;  /* 0x00000000004c7805 */ /* 0x000fcc000001ff00 */
[----:B------:R-:W0:Y:S01]  /*4f30*/  MUFU.EX2 R79, R79 ;  /* 0x0000004f004f7308 */ /* 0x000e220000000800 */
[----:B--2---:R-:W-:-:S07]  /*4f40*/  FADD.FTZ R59, R83, R82 ;  /* 0x00000052533b7221 */ /* 0x004fce0000010000 */
[----:B------:R2:W-:Y:S08]  /*4f50*/  MUFU.EX2 R2, R61 ;  /* 0x0000003d00027308 */ /* 0x0005f00000000800 */
[----:B------:R-:W3:Y:S01]  /*4f60*/  MUFU.EX2 R73, R73 ;  /* 0x0000004900497308 */ /* 0x000ee20000000800 */
[----:B--2---:R-:W-:-:S04]  /*4f70*/  FADD.FTZ R61, R9, R96 ;  /* 0x00000060093d7221 */ /* 0x004fc80000010000 */
[----:B------:R-:W-:-:S03]  /*4f80*/  FADD.FTZ R96, R12, R61 ;  /* 0x0000003d0c607221 */ /* 0x000fc60000010000 */
[----:B------:R-:W2:Y:S01]  /*4f90*/  MUFU.EX2 R57, R57 ;  /* 0x0000003900397308 */ /* 0x000ea20000000800 */
[----:B------:R-:W-:-:S01]  /*4fa0*/  FADD.FTZ R61, R11, R96 ;  /* 0x000000600b3d7221 */ /* 0x000fc20000010000 */
[----:B------:R-:W-:-:S03]  /*4fb0*/  CS2R R96, SRZ ;  /* 0x0000000000607805 */ /* 0x000fc6000001ff00 */
[C---:B------:R-:W-:Y:S01]  /*4fc0*/  FADD.FTZ R32, R14.reuse, R61 ;  /* 0x0000003d0e207221 */ /* 0x040fe20000010000 */
[----:B------:R-:W-:Y:S02]  /*4fd0*/  F2FP.SATFINITE.E4M3.F32.PACK_AB_MERGE_C R14, R14, R11, RZ ;  /* 0x0000000b0e0e723e */ /* 0x000fe400048070ff */
[----:B------:R1:W-:Y:S01]  /*4fe0*/  MUFU.EX2 R47, R70 ;  /* 0x00000046002f7308 */ /* 0x0003e20000000800 */
[----:B------:R-:W-:-:S01]  /*4ff0*/  FADD.FTZ R29, R13, R32 ;  /* 0x000000200d1d7221 */ /* 0x000fc20000010000 */
[----:B------:R-:W-:-:S03]  /*5000*/  F2FP.SATFINITE.E4M3.F32.PACK_AB_MERGE_C R215, R12, R9, R14 ;  /* 0x000000090cd7723e */ /* 0x000fc6000480700e */
[----:B------:R-:W-:-:S03]  /*5010*/  FADD.FTZ R52, R20, R29 ;  /* 0x0000001d14347221 */ /* 0x000fc60000010000 */
[----:B------:R-:W4:Y:S01]  /*5020*/  MUFU.EX2 R56, R56 ;  /* 0x0000003800387308 */ /* 0x000f220000000800 */
[----:B-1----:R-:W-:-:S01]  /*5030*/  FADD.FTZ R70, R72, R59 ;  /* 0x0000003b48467221 */ /* 0x002fc20000010000 */
[----:B------:R-:W-:Y:S01]  /*5040*/  FADD.FTZ R29, R21, R52 ;  /* 0x00000034151d7221 */ /* 0x000fe20000010000 */
[C---:B0-----:R-:W-:Y:S02]  /*5050*/  F2FP.SATFINITE.E4M3.F32.PACK_AB_MERGE_C R72, R79.reuse, R72, RZ ;  /* 0x000000484f48723e */ /* 0x041fe400048070ff */
[----:B------:R-:W-:Y:S01]  /*5060*/  CS2R R52, SRZ ;  /* 0x0000000000347805 */ /* 0x000fe2000001ff00 */
[----:B------:R-:W-:-:S01]  /*5070*/  FADD.FTZ R70, R79, R70 ;  /* 0x000000464f467221 */ /* 0x000fc20000010000 */
[----:B------:R-:W-:Y:S01]  /*5080*/  F2FP.SATFINITE.E4M3.F32.PACK_AB_MERGE_C R214, R83, R48, R72 ;  /* 0x0000003053d6723e */ /* 0x000fe20004807048 */
[----:B------:R-:W0:Y:S02]  /*5090*/  MUFU.EX2 R58, R58 ;  /* 0x0000003a003a7308 */ /* 0x000e240000000800 */
[----:B---3--:R-:W-:-:S01]  /*50a0*/  FADD.FTZ R3, R73, R70 ;  /* 0x0000004649037221 */ /* 0x008fc20000010000 */
[----:B------:R-:W-:-:S03]  /*50b0*/  CS2R R82, SRZ ;  /* 0x0000000000527805 */ /* 0x000fc6000001ff00 */
[----:B------:R-:W-:Y:S02]  /*50c0*/  FADD.FTZ R32, R78, R3 ;  /* 0x000000034e207221 */ /* 0x000fe40000010000 */
[----:B------:R-:W1:Y:S02]  /*50d0*/  MUFU.EX2 R15, R15 ;  /* 0x0000000f000f7308 */ /* 0x000e640000000800 */
[----:B--2---:R-:W-:-:S01]  /*50e0*/  FADD.FTZ R3, R57, R32 ;  /* 0x0000002039037221 */ /* 0x004fc20000010000 */
[C---:B----4-:R-:W-:Y:S01]  /*50f0*/  FADD.FTZ R32, R56.reuse, R29 ;  /* 0x0000001d38207221 */ /* 0x050fe20000010000 */
[----:B------:R-:W-:Y:S02]  /*5100*/  F2FP.SATFINITE.E4M3.F32.PACK_AB_MERGE_C R21, R56, R21, RZ ;  /* 0x000000153815723e */ /* 0x000fe400048070ff */
[----:B------:R-:W-:Y:S02]  /*5110*/  CS2R R28, SRZ ;  /* 0x00000000001c7805 */ /* 0x000fe4000001ff00 */
[----:B------:R-:W-:Y:S01]  /*5120*/  F2FP.SATFINITE.E4M3.F32.PACK_AB_MERGE_C R209, R20, R13, R21 ;  /* 0x0000000d14d1723e */ /* 0x000fe20004807015 */
[----:B------:R-:W2:Y:S01]  /*5130*/  MUFU.EX2 R49, R49 ;  /* 0x0000003100317308 */ /* 0x000ea20000000800 */
[----:B0-----:R-:W-:-:S01]  /*5140*/  FADD.FTZ R10, R58, R3 ;  /* 0x000000033a0a7221 */ /* 0x001fc20000010000 */
[----:B------:R-:W-:-:S02]  /*5150*/  F2FP.SATFINITE.E4M3.F32.PACK_AB_MERGE_C R57, R58, R57, RZ ;  /* 0x000000393a39723e */ /* 0x000fc400048070ff */
[----:B------:R-:W-:Y:S02]  /*5160*/  CS2R R58, SRZ ;  /* 0x00000000003a7805 */ /* 0x000fe4000001ff00 */
[----:B------:R-:W-:Y:S02]  /*5170*/  F2FP.SATFINITE.E4M3.F32.PACK_AB_MERGE_C R208, R78, R73, R57 ;  /* 0x000000494ed0723e */ /* 0x000fe40004807039 */
[----:B------:R-:W-:Y:S01]  /*5180*/  CS2R R78, SRZ ;  /* 0x00000000004e7805 */ /* 0x000fe2000001ff00 */
[----:B------:R-:W0:Y:S01]  /*5190*/  MUFU.EX2 R40, R40 ;  /* 0x0000002800287308 */ /* 0x000e220000000800 */
[----:B-1----:R-:W-:-:S01]  /*51a0*/  FADD.FTZ R11, R15, R32 ;  /* 0x000000200f0b7221 */ /* 0x002fc20000010000 */
[----:B------:R-:W-:Y:S02]  /*51b0*/  CS2R R72, SRZ ;  /* 0x0000000000487805 */ /* 0x000fe4000001ff00 */
[----:B------:R-:W-:Y:S02]  /*51c0*/  CS2R R56, SRZ ;  /* 0x0000000000387805 */ /* 0x000fe4000001ff00 */
[----:B------:R-:W-:-:S02]  /*51d0*/  CS2R R32, SRZ ;  /* 0x0000000000207805 */ /* 0x000fc4000001ff00 */
        /* <DEDUP_REMOVED lines=13> */
[----:B------:R-:W-:-:S03]  /*52b0*/  F2FP.SATFINITE.E4M3.F32.PACK_AB_MERGE_C R211, R40, R15, R43 ;  /* 0x0000000f28d3723e */ /* 0x000fc6000480702b */
[----:B------:R-:W1:Y:S01]  /*52c0*/  MUFU.EX2 R90, R90 ;  /* 0x0000005a005a7308 */ /* 0x000e620000000800 */
[C---:B--2---:R-:W-:Y:S01]  /*52d0*/  F2FP.SATFINITE.E4M3.F32.PACK_AB_MERGE_C R62, R89.reuse, R62, RZ ;  /* 0x0000003e593e723e */ /* 0x044fe200048070ff */
[----:B------:R-:W-:-:S03]  /*52e0*/  FADD.FTZ R89, R89, R4 ;  /* 0x0000000459597221 */ /* 0x000fc60000010000 */
[----:B------:R-:W-:Y:S02]  /*52f0*/  F2FP.SATFINITE.E4M3.F32.PACK_AB_MERGE_C R210, R60, R49, R62 ;  /* 0x000000313cd2723e */ /* 0x000fe4000480703e */
[----:B------:R-:W-:Y:S02]  /*5300*/  CS2R R60, SRZ ;  /* 0x00000000003c7805 */ /* 0x000fe4000001ff00 */
[----:B------:R-:W-:Y:S01]  /*5310*/  CS2R R48, SRZ ;  /* 0x0000000000307805 */ /* 0x000fe2000001ff00 */
        /* <DEDUP_REMOVED lines=15> */
[----:B------:R-:W-:Y:S01]  /*5410*/  CS2R R90, SRZ ;  /* 0x00000000005a7805 */ /* 0x000fe2000001ff00 */
[----:B------:R-:W2:Y:S01]  /*5420*/  MUFU.EX2 R68, R68 ;  /* 0x0000004400447308 */ /* 0x000ea20000000800 */
[----:B0-----:R-:W-:-:S01]  /*5430*/  FADD.FTZ R7, R50, R7 ;  /* 0x0000000732077221 */ /* 0x001fc20000010000 */
[----:B------:R-:W-:Y:S02]  /*5440*/  F2FP.SATFINITE.E4M3.F32.PACK_AB_MERGE_C R41, R50, R41, RZ ;  /* 0x000000293229723e */ /* 0x000fe400048070ff */
[----:B------:R-:W-:Y:S02]  /*5450*/  CS2R R62, SRZ ;  /* 0x00000000003e7805 */ /* 0x000fe4000001ff00 */
[----:B------:R-:W-:-:S02]  /*5460*/  CS2R R50, SRZ ;  /* 0x0000000000327805 */ /* 0x000fc4000001ff00 */
[----:B------:R-:W-:Y:S02]  /*5470*/  F2FP.SATFINITE.E4M3.F32.PACK_AB_MERGE_C R205, R42, R27, R41 ;  /* 0x0000001b2acd723e */ /* 0x000fe40004807029 */
[----:B------:R-:W-:Y:S01]  /*5480*/  CS2R R42, SRZ ;  /* 0x00000000002a7805 */ /* 0x000fe2000001ff00 */
[----:B------:R-:W0:Y:S01]  /*5490*/  MUFU.EX2 R55, R55 ;  /* 0x0000003700377308 */ /* 0x000e220000000800 */
[----:B-1----:R-:W-:-:S01]  /*54a0*/  FADD.FTZ R4, R46, R7 ;  /* 0x000000072e047221 */ /* 0x002fc20000010000 */
[----:B------:R-:W-:-:S06]  /*54b0*/  CS2R R40, SRZ ;  /* 0x0000000000287805 */ /* 0x000fcc000001ff00 */
[----:B------:R-:W1:Y:S01]  /*54c0*/  MUFU.EX2 R54, R54 ;  /* 0x0000003600367308 */ /* 0x000e620000000800 */
[----:B--2---:R-:W-:-:S04]  /*54d0*/  FADD.FTZ R2, R68, R5 ;  /* 0x0000000544027221 */ /* 0x004fc80000010000 */
[----:B------:R-:W-:-:S03]  /*54e0*/  FADD.FTZ R2, R47, R2 ;  /* 0x000000022f027221 */ /* 0x000fc60000010000 */
[----:B------:R-:W2:Y:S01]  /*54f0*/  MUFU.EX2 R67, R67 ;  /* 0x0000004300437308 */ /* 0x000ea20000000800 */
[----:B0-----:R-:W-:-:S07]  /*5500*/  FADD.FTZ R5, R55, R4 ;  /* 0x0000000437057221 */ /* 0x001fce0000010000 */
[----:B------:R-:W0:Y:S01]  /*5510*/  MUFU.EX2 R65, R65 ;  /* 0x0000004100417308 */ /* 0x000e220000000800 */
[----:B-1----:R-:W-:-:S07]  /*5520*/  FADD.FTZ R4, R54, R5 ;  /* 0x0000000536047221 */ /* 0x002fce0000010000 */
[----:B------:R1:W3:Y:S01]  /*5530*/  MUFU.EX2 R6, R71 ;  /* 0x0000004700067308 */ /* 0x0002e20000000800 */
[----:B--2---:R-:W-:-:S07]  /*5540*/  FADD.FTZ R5, R67, R2 ;  /* 0x0000000243057221 */ /* 0x004fce0000010000 */
[----:B------:R-:W2:Y:S01]  /*5550*/  MUFU.EX2 R35, R35 ;  /* 0x0000002300237308 */ /* 0x000ea20000000800 */
[----:B0-----:R-:W-:-:S01]  /*5560*/  FADD.FTZ R4, R65, R4 ;  /* 0x0000000441047221 */ /* 0x001fc20000010000 */
[----:B------:R-:W-:Y:S02]  /*5570*/  F2FP.SATFINITE.E4M3.F32.PACK_AB_MERGE_C R54, R65, R54, RZ ;  /* 0x000000364136723e */ /* 0x000fe400048070ff */
[----:B-1----:R-:W-:Y:S02]  /*5580*/  CS2R R70, SRZ ;  /* 0x0000000000467805 */ /* 0x002fe4000001ff00 */
[----:B------:R-:W-:Y:S02]  /*5590*/  F2FP.SATFINITE.E4M3.F32.PACK_AB_MERGE_C R207, R55, R46, R54 ;  /* 0x0000002e37cf723e */ /* 0x000fe40004807036 */
[----:B------:R-:W-:Y:S01]  /*55a0*/  CS2R R54, SRZ ;  /* 0x0000000000367805 */ /* 0x000fe2000001ff00 */
[----:B------:R-:W0:Y:S01]  /*55b0*/  MUFU.EX2 R74, R74 ;  /* 0x0000004a004a7308 */ /* 0x000e220000000800 */
[----:B---3--:R-:W-:-:S01]  /*55c0*/  FADD.FTZ R5, R6, R5 ;  /* 0x0000000506057221 */ /* 0x008fc20000010000 */
[----:B------:R-:W-:-:S04]  /*55d0*/  F2FP.SATFINITE.E4M3.F32.PACK_AB_MERGE_C R67, R6, R67, RZ ;  /* 0x000000430643723e */ /* 0x000fc800048070ff */
[----:B------:R-:W-:Y:S02]  /*55e0*/  F2FP.SATFINITE.E4M3.F32.PACK_AB_MERGE_C R206, R47, R68, R67 ;  /* 0x000000442fce723e */ /* 0x000fe40004807043 */
[----:B------:R-:W-:Y:S01]  /*55f0*/  CS2R R68, SRZ ;  /* 0x0000000000447805 */ /* 0x000fe2000001ff00 */
[----:B------:R-:W1:Y:S01]  /*5600*/  MUFU.EX2 R64, R64 ;  /* 0x0000004000407308 */ /* 0x000e620000000800 */
[----:B--2---:R-:W-:-:S01]  /*5610*/  FADD.FTZ R7, R35, R4 ;  /* 0x0000000423077221 */ /* 0x004fc20000010000 */
[----:B------:R-:W-:-:S06]  /*5620*/  CS2R R46, SRZ ;  /* 0x00000000002e7805 */ /* 0x000fcc000001ff00 */
[----:B------:R2:W3:Y:S01]  /*5630*/  MUFU.EX2 R3, R66 ;  /* 0x0000004200037308 */ /* 0x0004e20000000800 */
[----:B0-----:R-:W-:-:S07]  /*5640*/  FADD.FTZ R2, R74, R5 ;  /* 0x000000054a027221 */ /* 0x001fce0000010000 */
[----:B------:R-:W0:Y:S01]  /*5650*/  MUFU.EX2 R39, R39 ;  /* 0x0000002700277308 */ /* 0x000e220000000800 */
[----:B-1----:R-:W-:-:S01]  /*5660*/  FADD.FTZ R4, R64, R7 ;  /* 0x0000000740047221 */ /* 0x002fc20000010000 */
[----:B--2---:R-:W-:-:S06]  /*5670*/  CS2R R66, SRZ ;  /* 0x0000000000427805 */ /* 0x004fcc000001ff00 */
[----:B------:R-:W1:Y:S01]  /*5680*/  MUFU.EX2 R24, R24 ;  /* 0x0000001800187308 */ /* 0x000e620000000800 */
[----:B---3--:R-:W-:-:S07]  /*5690*/  FADD.FTZ R7, R3, R2 ;  /* 0x0000000203077221 */ /* 0x008fce0000010000 */
[----:B------:R-:W2:Y:S01]  /*56a0*/  MUFU.EX2 R38, R38 ;  /* 0x0000002600267308 */ /* 0x000ea20000000800 */
[----:B0-----:R-:W-:-:S07]  /*56b0*/  FADD.FTZ R9, R39, R4 ;  /* 0x0000000427097221 */ /* 0x001fce0000010000 */
[----:B------:R-:W0:Y:S01]  /*56c0*/  MUFU.EX2 R75, R75 ;  /* 0x0000004b004b7308 */ /* 0x000e220000000800 */
[----:B-1----:R-:W-:-:S07]  /*56d0*/  FADD.FTZ R2, R24, R7 ;  /* 0x0000000718027221 */ /* 0x002fce0000010000 */
[----:B------:R-:W1:Y:S01]  /*56e0*/  MUFU.EX2 R31, R31 ;  /* 0x0000001f001f7308 */ /* 0x000e620000000800 */
[C---:B--2---:R-:W-:Y:S01]  /*56f0*/  F2FP.SATFINITE.E4M3.F32.PACK_AB_MERGE_C R39, R38.reuse, R39, RZ ;  /* 0x000000272627723e */ /* 0x044fe200048070ff */
[----:B------:R-:W-:-:S03]  /*5700*/  FADD.FTZ R38, R38, R9 ;  /* 0x0000000926267221 */ /* 0x000fc60000010000 */
[----:B------:R-:W-:Y:S02]  /*5710*/  F2FP.SATFINITE.E4M3.F32.PACK_AB_MERGE_C R201, R64, R35, R39 ;  /* 0x0000002340c9723e */ /* 0x000fe40004807027 */
[----:B------:R-:W-:Y:S01]  /*5720*/  CS2R R64, SRZ ;  /* 0x0000000000407805 */ /* 0x000fe2000001ff00 */
[----:B------:R-:W2:Y:S01]  /*5730*/  MUFU.EX2 R85, R85 ;  /* 0x0000005500557308 */ /* 0x000ea20000000800 */
[----:B0-----:R-:W-:-:S01]  /*5740*/  FADD.FTZ R2, R75, R2 ;  /* 0x000000024b027221 */ /* 0x001fc20000010000 */
[----:B------:R-:W-:-:S04]  /*5750*/  F2FP.SATFINITE.E4M3.F32.PACK_AB_MERGE_C R24, R75, R24, RZ ;  /* 0x000000184b18723e */ /* 0x000fc800048070ff */
[----:B------:R-:W-:Y:S02]  /*5760*/  F2FP.SATFINITE.E4M3.F32.PACK_AB_MERGE_C R200, R3, R74, R24 ;  /* 0x0000004a03c8723e */ /* 0x000fe40004807018 */
[----:B------:R-:W-:Y:S01]  /*5770*/  CS2R R74, SRZ ;  /* 0x00000000004a7805 */ /* 0x000fe2000001ff00 */
[----:B------:R-:W0:Y:S01]  /*5780*/  MUFU.EX2 R30, R30 ;  /* 0x0000001e001e7308 */ /* 0x000e220000000800 */
[----:B-1----:R-:W-:-:S01]  /*5790*/  FADD.FTZ R9, R31, R38 ;  /* 0x000000261f097221 */ /* 0x002fc20000010000 */
[----:B------:R-:W-:Y:S02]  /*57a0*/  CS2R R38, SRZ ;  /* 0x0000000000267805 */ /* 0x000fe4000001ff00 */
[----:B------:R-:W-:-:S04]  /*57b0*/  CS2R R24, SRZ ;  /* 0x0000000000187805 */ /* 0x000fc8000001ff00 */
[----:B------:R-:W1:Y:S01]  /*57c0*/  MUFU.EX2 R86, R86 ;  /* 0x0000005600567308 */ /* 0x000e620000000800 */
[----:B--2---:R-:W-:-:S07]  /*57d0*/  FADD.FTZ R7, R85, R2 ;  /* 0x0000000255077221 */ /* 0x004fce0000010000 */
[----:B------:R-:W-:Y:S01]  /*57e0*/  MUFU.EX2 R34, R34 ;  /* 0x0000002200227308 */ /* 0x000fe20000000800 */
[----:B0-----:R-:W-:-:S07]  /*57f0*/  FADD.FTZ R9, R30, R9 ;  /* 0x000000091e097221 */ /* 0x001fce0000010000 */
[----:B------:R0:W2:Y:S01]  /*5800*/  MUFU.EX2 R5, R26 ;  /* 0x0000001a00057308 */ /* 0x0000a20000000800 */
[----:B-1----:R-:W-:-:S07]  /*5810*/  FADD.FTZ R2, R86, R7 ;  /* 0x0000000756027221 */ /* 0x002fce0000010000 */
[----:B------:R-:W1:Y:S01]  /*5820*/  MUFU.EX2 R87, R87 ;  /* 0x0000005700577308 */ /* 0x000e620000000800 */
[----:B0-----:R-:W-:-:S07]  /*5830*/  CS2R R26, SRZ ;  /* 0x00000000001a7805 */ /* 0x001fce000001ff00 */
[----:B------:R-:W0:Y:S01]  /*5840*/  MUFU.EX2 R88, R88 ;  /* 0x0000005800587308 */ /* 0x000e220000000800 */
[----:B--2---:R-:W-:Y:S01]  /*5850*/  F2FP.SATFINITE.E4M3.F32.PACK_AB_MERGE_C R6, R5, R34, RZ ;  /* 0x000000220506723e */ /* 0x004fe200048070ff */
[----:B------:R-:W-:-:S03]  /*5860*/  FADD.FTZ R34, R34, R9 ;  /* 0x0000000922227221 */ /* 0x000fc60000010000 */
[----:B------:R-:W-:Y:S02]  /*5870*/  F2FP.SATFINITE.E4M3.F32.PACK_AB_MERGE_C R203, R30, R31, R6 ;  /* 0x0000001f1ecb723e */ /* 0x000fe40004807006 */
[----:B------:R-:W-:Y:S01]  /*5880*/  CS2R R30, SRZ ;  /* 0x00000000001e7805 */ /* 0x000fe2000001ff00 */
[----:B-1----:R-:W-:Y:S01]  /*5890*/  FADD.FTZ R3, R87, R2 ;  /* 0x0000000257037221 */ /* 0x002fe20000010000 */
[----:B------:R-:W-:-:S01]  /*58a0*/  FADD.FTZ R2, R5, R34 ;  /* 0x0000002205027221 */ /* 0x000fc20000010000 */
[----:B------:R-:W-:Y:S02]  /*58b0*/  CS2R R34, SRZ ;  /* 0x0000000000227805 */ /* 0x000fe4000001ff00 */
[C---:B0-----:R-:W-:Y:S01]  /*58c0*/  F2FP.SATFINITE.E4M3.F32.PACK_AB_MERGE_C R4, R88.reuse, R87, RZ ;  /* 0x000000575804723e */ /* 0x041fe200048070ff */
[----:B------:R-:W-:Y:S01]  /*58d0*/  FADD.FTZ R3, R88, R3 ;  /* 0x0000000358037221 */ /* 0x000fe20000010000 */
[----:B------:R-:W-:Y:S02]  /*58e0*/  CS2R R88, SRZ ;  /* 0x0000000000587805 */ /* 0x000fe4000001ff00 */
[----:B------:R-:W-:-:S02]  /*58f0*/  F2FP.SATFINITE.E4M3.F32.PACK_AB_MERGE_C R202, R86, R85, R4 ;  /* 0x0000005556ca723e */ /* 0x000fc40004807004 */
        /* <DEDUP_REMOVED lines=9> */
[----:B------:R-:W-:-:S05]  /*5990*/  ULDC UR52, c[0x0][0x988] ;  /* 0x0002620000347ab9 */ /* 0x000fca0000000800 */
.L_x_5829:
[----:B------:R-:W-:Y:S01]  /*59a0*/  ISETP.NE.AND P2, PT, RZ, UR40, PT ;  /* 0x00000028ff007c0c */ /* 0x000fe2000bf45270 */
[----:B------:R-:W-:-:S04]  /*59b0*/  UISETP.NE.AND UP0, UPT, UR55, 0x1, UPT ;  /* 0x000000013700788c */ /* 0x000fc8000bf05270 */
[----:B------:R-:W-:-:S04]  /*59c0*/  USEL UR44, URZ, 0x1, UP0 ;  /* 0x000000013f2c7887 */ /* 0x000fc80008000000 */
[----:B------:R-:W-:-:S04]  /*59d0*/  ULOP3.LUT UR44, UR57, UR44, URZ, 0x3c, !UPT ;  /* 0x0000002c392c7292 */ /* 0x000fc8000f8e3c3f */
[----:B------:R-:W-:Y:S08]  /*59e0*/  @P2 BRA `(.L_x_5819) ;  /* 0x0000000000382947 */ /* 0x000ff00003800000 */
[----:B------:R-:W-:Y:S05]  /*59f0*/  @!P0 BRA `(.L_x_5820) ;  /* 0x0000000000048947 */ /* 0x000fea0003800000 */
[----:B------:R-:W-:Y:S01]  /*5a00*/  BPT.TRAP 0x1 ;  /* 0x000000040000795c */ /* 0x000fe20000300000 */
.L_x_5820:
        /* <DEDUP_REMOVED lines=9> */
.L_x_5821:
[----:B-1----:R-:W-:Y:S05]  /*5aa0*/  @P1 BRA `(.L_x_5819) ;  /* 0x0000000000081947 */ /* 0x002fea0003800000 */
[----:B------:R-:W1:Y:S02]  /*5ab0*/  SYNCS.PHASECHK.TRANS64.TRYWAIT P1, [UR6+0x33430], R6 ;  /* 0x03343006ff0075a7 */ /* 0x000e640008020146 */
[----:B-1----:R-:W-:Y:S05]  /*5ac0*/  @!P1 BRA `(.L_x_5822) ;  /* 0x0000011400a49947 */ /* 0x002fea0003800000 */
.L_x_5819:
[----:B-1----:R-:W1:Y:S01]  /*5ad0*/  S2R R7, SR_TID.X ;  /* 0x0000000000077919 */ /* 0x002e620000002100 */
[----:B------:R-:W-:Y:S01]  /*5ae0*/  UIADD3 UR43, UR55, 0x1, URZ ;  /* 0x00000001372b7890 */ /* 0x000fe2000fffe03f */
[----:B------:R-:W-:Y:S01]  /*5af0*/  UMOV UR27, 0x80000020 ;  /* 0x80000020001b7882 */ /* 0x000fe20000000000 */
[----:B------:R-:W-:Y:S02]  /*5b00*/  UMOV UR28, UR24 ;  /* 0x00000018001c7c82 */ /* 0x000fe40008000000 */
[----:B------:R-:W-:Y:S01]  /*5b10*/  UISETP.NE.AND UP0, UPT, UR43, 0x2, UPT ;  /* 0x000000022b00788c */ /* 0x000fe2000bf05270 */
[----:B------:R-:W-:Y:S01]  /*5b20*/  UMOV UR29, UR25 ;  /* 0x00000019001d7c82 */ /* 0x000fe20008000000 */
[----:B------:R-:W-:Y:S02]  /*5b30*/  UMOV UR31, 0x80000020 ;  /* 0x80000020001f7882 */ /* 0x000fe40000000000 */
[----:B------:R-:W-:Y:S01]  /*5b40*/  USEL UR43, UR43, URZ, UP0 ;  /* 0x0000003f2b2b7287 */ /* 0x000fe20008000000 */
[----:B------:R-:W-:Y:S01]  /*5b50*/  UMOV UR32, UR24 ;  /* 0x0000001800207c82 */ /* 0x000fe20008000000 */
[----:B------:R-:W-:-:S02]  /*5b60*/  UMOV UR33, UR25 ;  /* 0x0000001900217c82 */ /* 0x000fc40008000000 */
[----:B------:R-:W-:Y:S01]  /*5b70*/  UIMAD UR58, UR43, 0x780, UR47 ;  /* 0x000007802b3a78a4 */ /* 0x000fe2000f8e022f */
[----:B------:R-:W-:Y:S01]  /*5b80*/  UMOV UR35, 0x80000020 ;  /* 0x8000002000237882 */ /* 0x000fe20000000000 */
[----:B------:R-:W-:Y:S02]  /*5b90*/  UMOV UR7, 0x80000020 ;  /* 0x8000002000077882 */ /* 0x000fe40000000000 */
[----:B------:R-:W-:Y:S02]  /*5ba0*/  UIADD3 UR30, UR58, 0x80, URZ ;  /* 0x000000803a1e7890 */ /* 0x000fe4000fffe03f */
[----:B------:R-:W-:Y:S02]  /*5bb0*/  UIADD3 UR34, UR58, 0x100, URZ ;  /* 0x000001003a227890 */ /* 0x000fe4000fffe03f */
[----:B------:R-:W-:Y:S01]  /*5bc0*/  UMOV UR26, UR58 ;  /* 0x0000003a001a7c82 */ /* 0x000fe20008000000 */
[----:B------:R-:W-:Y:S02]  /*5bd0*/  UIADD3 UR6, UR58, 0x200, URZ ;  /* 0x000002003a067890 */ /* 0x000fe4000fffe03f */
[----:B------:R-:W-:Y:S01]  /*5be0*/  UIADD3 UR10, UR58, 0x202, URZ ;  /* 0x000002023a0a7890 */ /* 0x000fe2000fffe03f */
[----:B------:R-:W-:Y:S01]  /*5bf0*/  UMOV UR11, 0x80000020 ;  /* 0x80000020000b7882 */ /* 0x000fe20000000000 */
[----:B------:R-:W-:Y:S01]  /*5c00*/  UIADD3 UR14, UR58, 0x282, URZ ;  /* 0x000002823a0e7890 */ /* 0x000fe2000fffe03f */
[----:B------:R-:W-:Y:S01]  /*5c10*/  UMOV UR15, 0x80000020 ;  /* 0x80000020000f7882 */ /* 0x000fe20000000000 */
[----:B------:R-:W-:Y:S01]  /*5c20*/  UIADD3 UR18, UR58, 0x500, URZ ;  /* 0x000005003a127890 */ /* 0x000fe2000fffe03f */
[----:B-1----:R-:W-:Y:S01]  /*5c30*/  SHF.R.U32.HI R7, RZ, 0x7, R7 ;  /* 0x00000007ff077819 */ /* 0x002fe20000011607 */
[----:B------:R-:W-:Y:S01]  /*5c40*/  UMOV UR19, 0x80000020 ;  /* 0x8000002000137882 */ /* 0x000fe20000000000 */
[----:B------:R-:W-:Y:S01]  /*5c50*/  UIADD3 UR22, UR58, 0x502, URZ ;  /* 0x000005023a167890 */ /* 0x000fe2000fffe03f */
[----:B------:R-:W-:-:S02]  /*5c60*/  UMOV UR23, 0x80000020 ;  /* 0x8000002000177882 */ /* 0x000fc40000000000 */
[----:B0-----:R-:W-:-:S05]  /*5c70*/  VIADD R6, R7, 0x8 ;  /* 0x0000000807067836 */ /* 0x001fca0000000000 */
[----:B------:R0:W-:Y:S06]  /*5c80*/  BAR.SYNC.DEFER_BLOCKING R6, 0x100 ;  /* 0x000400060000751d */ /* 0x0001ec0000010000 */
[----:B------:R-:W-:-:S06]  /*5c90*/  WARPGROUP.ARRIVE ;  /* 0x00000000000079c5 */ /* 0x000fcc0000000000 */
[----:B------:R-:W-:Y:S01]  /*5ca0*/  QGMMA.64x32x32.F32.E4M3.E4M3 R184, gdesc[UR24], RZ, !UPT, gsb0 ;  /* 0x0060000018b879f3 */ /* 0x000fe2000c0008ff */
[----:B------:R-:W-:Y:S01]  /*5cb0*/  UIADD3 UR26, UR58, 0x180, URZ ;  /* 0x000001803a1a7890 */ /* 0x000fe2000fffe03f */
        /* <DEDUP_REMOVED lines=160> */
.L_x_5824:
[----:B------:R-:W-:Y:S01]  /*66c0*/  ULEA UR6, UR55, UR41, 0x3 ;  /* 0x0000002937067291 */ /* 0x000fe2000f8e183f */
[----:B------:R-:W-:-:S05]  /*66d0*/  IMAD.U32 R6, RZ, RZ, UR57 ;  /* 0x00000039ff067e24 */ /* 0x000fca000f8e00ff */
[----:B------:R-:W-:-:S04]  /*66e0*/  SHF.L.U32 R6, R6, 0x1f, RZ ;  /* 0x0000001f06067819 */ /* 0x000fc800000006ff */
[----:B------:R0:W1:Y:S01]  /*66f0*/  SYNCS.PHASECHK.TRANS64.TRYWAIT P1, [UR6+0x33450], R6 ;  /* 0x03345006ff0075a7 */ /* 0x0000620008020146 */
[----:B------:R-:W-:Y:S05]  /*6700*/  @!P0 BRA `(.L_x_5825) ;  /* 0x0000000000048947 */ /* 0x000fea0003800000 */
[----:B------:R-:W-:Y:S01]  /*6710*/  BPT.TRAP 0x1 ;  /* 0x000000040000795c */ /* 0x000fe20000300000 */
.L_x_5825:
[----:B-1----:R-:W-:Y:S05]  /*6720*/  @P1 BRA `(.L_x_5823) ;  /* 0x0000000000081947 */ /* 0x002fea0003800000 */
[----:B------:R-:W1:Y:S02]  /*6730*/  SYNCS.PHASECHK.TRANS64.TRYWAIT P1, [UR6+0x33450], R6 ;  /* 0x03345006ff0075a7 */ /* 0x000e640008020146 */
[----:B-1----:R-:W-:Y:S05]  /*6740*/  @!P1 BRA `(.L_x_5826) ;  /* 0x00000108009c9947 */ /* 0x002fea0003800000 */
.L_x_5823:
        /* <DEDUP_REMOVED lines=36> */
.L_x_5827:
[----:B------:R-:W-:Y:S01]  /*6990*/  UISETP.NE.AND UP0, UPT, UR49, URZ, UPT ;  /* 0x0000003f3100728c */ /* 0x000fe2000bf05270 */
[C---:B------:R-:W-:Y:S01]  /*69a0*/  FMUL.FTZ R13, R0.reuse, R191 ;  /* 0x000000bf000d7220 */ /* 0x040fe20000410000 */
[C---:B------:R-:W-:Y:S01]  /*69b0*/  FMUL.FTZ R191, R0.reuse, R156 ;  /* 0x0000009c00bf7220 */ /* 0x040fe20000410000 */
[----:B------:R-:W-:Y:S01]  /*69c0*/  FMUL.FTZ R11, R0, R189 ;  /* 0x000000bd000b7220 */ /* 0x000fe20000410000 */
[----:B------:R-:W-:Y:S02]  /*69d0*/  VIADD R156, R18, UR37 ;  /* 0x00000025129c7c36 */ /* 0x000fe40008000000 */
[C---:B------:R-:W-:Y:S01]  /*69e0*/  FMUL.FTZ R189, R0.reuse, R152 ;  /* 0x0000009800bd7220 */ /* 0x040fe20000410000 */
[----:B------:R-:W-:Y:S01]  /*69f0*/  PLOP3.LUT P1, PT, PT, PT, UP0, 0x80, 0x0 ;  /* 0x000000000000781c */ /* 0x000fe20003f2f008 */
[C---:B------:R-:W-:Y:S01]  /*6a00*/  FMUL.FTZ R152, R0.reuse, R154 ;  /* 0x0000009a00987220 */ /* 0x040fe20000410000 */
[----:B------:R-:W-:Y:S01]  /*6a10*/  PLOP3.LUT P2, PT, PT, PT, UP0, 0x80, 0x0 ;  /* 0x000000000000781c */ /* 0x000fe20003f4f008 */
[C---:B------:R-:W-:Y:S01]  /*6a20*/  FMUL.FTZ R154, R0.reuse, R158 ;  /* 0x0000009e009a7220 */ /* 0x040fe20000410000 */
[C---:B0-----:R-:W-:Y:S01]  /*6a30*/  FMUL.FTZ R6, R0.reuse, R184 ;  /* 0x000000b800067220 */ /* 0x041fe20000410000 */
[----:B------:R-:W-:Y:S01]  /*6a40*/  @UP0 ULDC UR6, c[0x0][0x44c] ;  /* 0x0001130000060ab9 */ /* 0x000fe20000000800 */
[C---:B------:R-:W-:Y:S01]  /*6a50*/  FMUL.FTZ R184, R0.reuse, R196 ;  /* 0x000000c400b87220 */ /* 0x040fe20000410000 */
[C---:B------:R-:W-:Y:S01]  /*6a60*/  FMUL.FTZ R12, R0.reuse, R190 ;  /* 0x000000be000c7220 */ /* 0x040fe20000410000 */
[----:B------:R-:W0:Y:S01]  /*6a70*/  LDC R196, c[0x0][0x2f0] ;  /* 0x0000bc00ffc47b82 */ /* 0x000e220000000800 */
        /* <DEDUP_REMOVED lines=12> */
[C---:B------:R-:W-:Y:S01]  /*6b40*/  FMUL.FTZ R180, R0.reuse, R181 ;  /* 0x000000b500b47220 */ /* 0x040fe20000410000 */
[----:B------:R-:W-:Y:S01]  /*6b50*/  UIMAD UR6, UR56, -0xa0, UR6 ;  /* 0xffffff60380678a4 */ /* 0x000fe2000f8e0206 */
[----:B------:R-:W1:Y:S01]  /*6b60*/  SHFL.IDX PT, R162, R156, RZ, 0x1c1f ;  /* 0x001c1fff9ca27589 */ /* 0x000e6200000e0000 */
[C---:B------:R-:W-:Y:S01]  /*6b70*/  FMUL.FTZ R181, R0.reuse, R182 ;  /* 0x000000b600b57220 */ /* 0x040fe20000410000 */
[C---:B------:R-:W-:Y:S01]  /*6b80*/  FMUL.FTZ R193, R0.reuse, R160 ;  /* 0x000000a000c17220 */ /* 0x040fe20000410000 */
[----:B------:R-:W-:Y:S01]  /*6b90*/  FMUL.FTZ R182, R0, R183 ;  /* 0x000000b700b67220 */ /* 0x000fe20000410000 */
[----:B------:R-:W-:-:S02]  /*6ba0*/  IMAD.MOV.U32 R160, RZ, RZ, -0x2 ;  /* 0xfffffffeffa07424 */ /* 0x000fc400078e00ff */
[C---:B------:R-:W-:Y:S01]  /*6bb0*/  FMUL.FTZ R183, R0.reuse, R153 ;  /* 0x0000009900b77220 */ /* 0x040fe20000410000 */
[C---:B------:R-:W-:Y:S01]  /*6bc0*/  FMUL.FTZ R7, R0.reuse, R185 ;  /* 0x000000b900077220 */ /* 0x040fe20000410000 */
[C---:B------:R-:W-:Y:S01]  /*6bd0*/  FMUL.FTZ R153, R0.reuse, R155 ;  /* 0x0000009b00997220 */ /* 0x040fe20000410000 */
[C---:B------:R-:W-:Y:S01]  /*6be0*/  FMUL.FTZ R155, R0.reuse, R159 ;  /* 0x0000009f009b7220 */ /* 0x040fe20000410000 */
[----:B------:R-:W2:Y:S01]  /*6bf0*/  MUFU.TANH R6, R6 ;  /* 0x0000000600067308 */ /* 0x000ea20000002400 */
[----:B------:R-:W-:Y:S02]  /*6c00*/  IMAD R159, R17, R160, UR6 ;  /* 0x00000006119f7e24 */ /* 0x000fe4000f8e02a0 */
[C---:B------:R-:W-:Y:S01]  /*6c10*/  FMUL.FTZ R14, R0.reuse, R192 ;  /* 0x000000c0000e7220 */ /* 0x040fe20000410000 */
[C---:B------:R-:W-:Y:S01]  /*6c20*/  FMUL.FTZ R158, R0.reuse, R163 ;  /* 0x000000a3009e7220 */ /* 0x040fe20000410000 */
[----:B------:R-:W-:Y:S01]  /*6c30*/  FMUL.FTZ R185, R0, R197 ;  /* 0x000000c500b97220 */ /* 0x000fe20000410000 */
[----:B0-----:R-:W-:-:S02]  /*6c40*/  IMAD R159, R196, UR48, R159 ;  /* 0x00000030c49f7c24 */ /* 0x001fc4000f8e029f */
        /* <DEDUP_REMOVED lines=8> */
[----:B------:R-:W-:Y:S01]  /*6cd0*/  FMUL.FTZ R169, R0, R169 ;  /* 0x000000a900a97220 */ /* 0x000fe20000410000 */
[--C-:B-1----:R-:W-:Y:S01]  /*6ce0*/  IADD3 R162, R162, -UR53, R159.reuse ;  /* 0x80000035a2a27c10 */ /* 0x102fe2000fffe09f */
[----:B------:R-:W1:Y:S01]  /*6cf0*/  MUFU.TANH R10, R10 ;  /* 0x0000000a000a7308 */ /* 0x000e620000002400 */
[C---:B------:R-:W-:Y:S01]  /*6d00*/  FMUL.FTZ R172, R0.reuse, R172 ;  /* 0x000000ac00ac7220 */ /* 0x040fe20000410000 */
[----:B------:R-:W-:Y:S01]  /*6d10*/  FMUL.FTZ R173, R0, R173 ;  /* 0x000000ad00ad7220 */ /* 0x000fe20000410000 */
[----:B------:R-:W-:Y:S01]  /*6d20*/  ISETP.GT.AND P1, PT, R162, RZ, PT ;  /* 0x000000ffa200720c */ /* 0x000fe20003f24270 */
[----:B------:R-:W-:Y:S01]  /*6d30*/  FMUL.FTZ R176, R0, R176 ;  /* 0x000000b000b07220 */ /* 0x000fe20000410000 */
[----:B------:R-:W-:Y:S01]  /*6d40*/  ISETP.GT.AND P2, PT, R162, 0x1, PT ;  /* 0x00000001a200780c */ /* 0x000fe20003f44270 */
[----:B------:R-:W-:Y:S01]  /*6d50*/  FMUL.FTZ R192, R0, R161 ;  /* 0x000000a100c07220 */ /* 0x000fe20000410000 */
[----:B--2---:R-:W-:Y:S01]  /*6d60*/  FSEL R163, R6, -INF , P1 ;  /* 0xff80000006a37808 */ /* 0x004fe20000800000 */
[----:B------:R-:W2:Y:S01]  /*6d70*/  MUFU.TANH R11, R11 ;  /* 0x0000000b000b7308 */ /* 0x000ea20000002400 */
[----:B------:R-:W-:Y:S01]  /*6d80*/  ISETP.GT.AND P1, PT, R162, 0x8, PT ;  /* 0x00000008a200780c */ /* 0x000fe20003f24270 */
[C---:B------:R-:W-:Y:S01]  /*6d90*/  FMUL.FTZ R161, R0.reuse, R167 ;  /* 0x000000a700a17220 */ /* 0x040fe20000410000 */
[----:B0-----:R-:W-:Y:S01]  /*6da0*/  FSEL R7, R7, -INF , P2 ;  /* 0xff80000007077808 */ /* 0x001fe20001000000 */
[C---:B------:R-:W-:Y:S01]  /*6db0*/  FMUL.FTZ R167, R0.reuse, R140 ;  /* 0x0000008c00a77220 */ /* 0x040fe20000410000 */
[----:B------:R-:W-:Y:S01]  /*6dc0*/  FMNMX.FTZ R6, R163, R4, !PT ;  /* 0x00000004a3067209 */ /* 0x000fe20007810000 */
[----:B------:R-:W-:Y:S01]  /*6dd0*/  FMUL.FTZ R21, R0, R195 ;  /* 0x000000c300157220 */ /* 0x000fe20000410000 */
[----:B------:R-:W-:Y:S01]  /*6de0*/  ISETP.GT.AND P2, PT, R162, 0x9, PT ;  /* 0x00000009a200780c */ /* 0x000fe20003f44270 */
[----:B------:R-:W0:Y:S01]  /*6df0*/  MUFU.TANH R14, R14 ;  /* 0x0000000e000e7308 */ /* 0x000e220000002400 */
[----:B-1----:R-:W-:Y:S01]  /*6e00*/  FSEL R10, R10, -INF , P1 ;  /* 0xff8000000a0a7808 */ /* 0x002fe20000800000 */
[C---:B------:R-:W-:Y:S01]  /*6e10*/  FMUL.FTZ R195, R0.reuse, R141 ;  /* 0x0000008d00c37220 */ /* 0x040fe20000410000 */
[----:B------:R-:W-:Y:S01]  /*6e20*/  FMNMX.FTZ R137, R7, R6, !PT ;  /* 0x0000000607897209 */ /* 0x000fe20007810000 */
[----:B------:R-:W-:Y:S01]  /*6e30*/  FMUL.FTZ R6, R0, R138 ;  /* 0x0000008a00067220 */ /* 0x000fe20000410000 */
[----:B------:R-:W-:Y:S01]  /*6e40*/  ISETP.GT.AND P1, PT, R162, 0x10, PT ;  /* 0x00000010a200780c */ /* 0x000fe20003f24270 */
[----:B------:R-:W-:Y:S01]  /*6e50*/  FMUL.FTZ R196, R0, R144 ;  /* 0x0000009000c47220 */ /* 0x000fe20000410000 */
[----:B------:R-:W-:Y:S01]  /*6e60*/  FMNMX.FTZ R136, R10, R137, !PT ;  /* 0x000000890a887209 */ /* 0x000fe20007810000 */
[----:B------:R-:W1:Y:S01]  /*6e70*/  MUFU.TANH R15, R15 ;  /* 0x0000000f000f7308 */ /* 0x000e620000002400 */
[----:B--2---:R-:W-:Y:S01]  /*6e80*/  FSEL R11, R11, -INF , P2 ;  /* 0xff8000000b0b7808 */ /* 0x004fe20001000000 */
[----:B------:R-:W-:Y:S01]  /*6e90*/  FMUL.FTZ R197, R0, R145 ;  /* 0x0000009100c57220 */ /* 0x000fe20000410000 */
[----:B------:R-:W-:Y:S01]  /*6ea0*/  ISETP.GT.AND P2, PT, R162, 0x11, PT ;  /* 0x00000011a200780c */ /* 0x000fe20003f44270 */
[C---:B------:R-:W-:Y:S01]  /*6eb0*/  FMUL.FTZ R8, R0.reuse, R186 ;  /* 0x000000ba00087220 */ /* 0x040fe20000410000 */
[----:B------:R-:W-:Y:S01]  /*6ec0*/  FMNMX.FTZ R137, R11, R136, !PT ;  /* 0x000000880b897209 */ /* 0x000fe20007810000 */
[C---:B------:R-:W-:Y:S01]  /*6ed0*/  FMUL.FTZ R136, R0.reuse, R139 ;  /* 0x0000008b00887220 */ /* 0x040fe20000410000 */
[----:B------:R-:W-:Y:S01]  /*6ee0*/  FMUL.FTZ R186, R0, R198 ;  /* 0x000000c600ba7220 */ /* 0x000fe20000410000 */
[----:B------:R-:W2:Y:S01]  /*6ef0*/  MUFU.TANH R184, R184 ;  /* 0x000000b800b87308 */ /* 0x000ea20000002400 */
[----:B0-----:R-:W-:Y:S01]  /*6f00*/  FSEL R14, R14, -INF , P1 ;  /* 0xff8000000e0e7808 */ /* 0x001fe20000800000 */
[----:B------:R-:W-:Y:S01]  /*6f10*/  FMUL.FTZ R198, R0, R148 ;  /* 0x0000009400c67220 */ /* 0x000fe20000410000 */
[----:B------:R-:W-:Y:S01]  /*6f20*/  ISETP.GT.AND P1, PT, R162, 0x18, PT ;  /* 0x00000018a200780c */ /* 0x000fe20003f24270 */
[----:B------:R-:W-:Y:S01]  /*6f30*/  FMUL.FTZ R148, R0, R124 ;  /* 0x0000007c00947220 */ /* 0x000fe20000410000 */
[----:B------:R-:W-:Y:S01]  /*6f40*/  FMNMX.FTZ R138, R14, R137, !PT ;  /* 0x000000890e8a7209 */ /* 0x000fe20007810000 */
[C---:B------:R-:W-:Y:S01]  /*6f50*/  FMUL.FTZ R149, R0.reuse, R149 ;  /* 0x0000009500957220 */ /* 0x040fe20000410000 */
[----:B------:R-:W-:Y:S01]  /*6f60*/  FMUL.FTZ R121, R0, R121 ;  /* 0x0000007900797220 */ /* 0x000fe20000410000 */
[----:B------:R-:W0:Y:S01]  /*6f70*/  MUFU.TANH R185, R185 ;  /* 0x000000b900b97308 */ /* 0x000e220000002400 */
[----:B-1----:R-:W-:Y:S01]  /*6f80*/  FSEL R15, R15, -INF , P2 ;  /* 0xff8000000f0f7808 */ /* 0x002fe20001000000 */
[----:B------:R-:W1:Y:S01]  /*6f90*/  SHFL.IDX PT, R156, R156, 0x1, 0x1c1f ;  /* 0x003c1f009c9c7f89 */ /* 0x000e6200000e0000 */
[----:B------:R-:W-:Y:S01]  /*6fa0*/  ISETP.GT.AND P2, PT, R162, 0x19, PT ;  /* 0x00000019a200780c */ /* 0x000fe20003f44270 */
[C---:B------:R-:W-:Y:S01]  /*6fb0*/  FMUL.FTZ R9, R0.reuse, R187 ;  /* 0x000000bb00097220 */ /* 0x040fe20000410000 */
[----:B------:R-:W-:Y:S01]  /*6fc0*/  FMNMX.FTZ R137, R15, R138, !PT ;  /* 0x0000008a0f897209 */ /* 0x000fe20007810000 */
[----:B------:R-:W-:Y:S01]  /*6fd0*/  UMOV UR6, UR52 ;  /* 0x0000003400067c82 */ /* 0x000fe20008000000 */
[----:B------:R-:W-:Y:S01]  /*6fe0*/  FMUL.FTZ R187, R0, R199 ;  /* 0x000000c700bb7220 */ /* 0x000fe20000410000 */
[----:B------:R-:W3:Y:S01]  /*6ff0*/  MUFU.TANH R168, R168 ;  /* 0x000000a800a87308 */ /* 0x000ee20000002400 */
[----:B--2---:R-:W-:Y:S01]  /*7000*/  FSEL R184, R184, -INF , P1 ;  /* 0xff800000b8b87808 */ /* 0x004fe20000800000 */
[----:B------:R-:W-:Y:S01]  /*7010*/  FMUL.FTZ R170, R0, R170 ;  /* 0x000000aa00aa7220 */ /* 0x000fe20000410000 */
[----:B------:R-:W-:Y:S01]  /*7020*/  ISETP.GT.AND P1, PT, R162, 0x20, PT ;  /* 0x00000020a200780c */ /* 0x000fe20003f24270 */
[----:B------:R-:W-:Y:S01]  /*7030*/  FMUL.FTZ R171, R0, R171 ;  /* 0x000000ab00ab7220 */ /* 0x000fe20000410000 */
[----:B------:R-:W-:Y:S01]  /*7040*/  FMNMX.FTZ R138, R184, R137, !PT ;  /* 0x00000089b88a7209 */ /* 0x000fe20007810000 */
[C---:B------:R-:W-:Y:S01]  /*7050*/  FMUL.FTZ R174, R0.reuse, R174 ;  /* 0x000000ae00ae7220 */ /* 0x040fe20000410000 */
[C---:B------:R-:W-:Y:S01]  /*7060*/  FMUL.FTZ R175, R0.reuse, R175 ;  /* 0x000000af00af7220 */ /* 0x040fe20000410000 */
[----:B------:R-:W2:Y:S01]  /*7070*/  MUFU.TANH R169, R169 ;  /* 0x000000a900a97308 */ /* 0x000ea20000002400 */
[----:B0-----:R-:W-:Y:S01]  /*7080*/  FSEL R185, R185, -INF , P2 ;  /* 0xff800000b9b97808 */ /* 0x001fe20001000000 */
[----:B------:R-:W-:Y:S01]  /*7090*/  FMUL.FTZ R146, R0, R146 ;  /* 0x0000009200927220 */ /* 0x000fe20000410000 */
[----:B------:R-:W-:Y:S01]  /*70a0*/  ISETP.GT.AND P2, PT, R162, 0x21, PT ;  /* 0x00000021a200780c */ /* 0x000fe20003f44270 */
[C---:B------:R-:W-:Y:S01]  /*70b0*/  FMUL.FTZ R147, R0.reuse, R147 ;  /* 0x0000009300937220 */ /* 0x040fe20000410000 */
[----:B------:R-:W-:Y:S01]  /*70c0*/  FMNMX.FTZ R137, R185, R138, !PT ;  /* 0x0000008ab9897209 */ /* 0x000fe20007810000 */
[C---:B------:R-:W-:Y:S01]  /*70d0*/  FMUL.FTZ R150, R0.reuse, R150 ;  /* 0x0000009600967220 */ /* 0x040fe20000410000 */
[----:B------:R-:W-:Y:S01]  /*70e0*/  FMUL.FTZ R151, R0, R151 ;  /* 0x0000009700977220 */ /* 0x000fe20000410000 */
[----:B------:R-:W0:Y:S01]  /*70f0*/  MUFU.TANH R172, R172 ;  /* 0x000000ac00ac7308 */ /* 0x000e220000002400 */
[----:B---3--:R-:W-:Y:S01]  /*7100*/  FSEL R168, R168, -INF , P1 ;  /* 0xff800000a8a87808 */ /* 0x008fe20000800000 */
[----:B------:R-:W-:Y:S01]  /*7110*/  FMUL.FTZ R122, R0, R122 ;  /* 0x0000007a007a7220 */ /* 0x000fe20000410000 */
[----:B------:R-:W-:Y:S01]  /*7120*/  ISETP.GT.AND P1, PT, R162, 0x28, PT ;  /* 0x00000028a200780c */ /* 0x000fe20003f24270 */
[----:B------:R-:W-:Y:S01]  /*7130*/  FMUL.FTZ R123, R0, R123 ;  /* 0x0000007b007b7220 */ /* 0x000fe20000410000 */
[----:B------:R-:W-:Y:S01]  /*7140*/  FMNMX.FTZ R138, R168, R137, !PT ;  /* 0x00000089a88a7209 */ /* 0x000fe20007810000 */
[----:B------:R-:W-:Y:S01]  /*7150*/  FMUL.FTZ R126, R0, R126 ;  /* 0x0000007e007e7220 */ /* 0x000fe20000410000 */
[----:B-1----:R-:W-:Y:S01]  /*7160*/  IADD3 R159, R156, -UR53, R159 ;  /* 0x800000359c9f7c10 */ /* 0x002fe2000fffe09f */
[----:B------:R-:W1:Y:S01]  /*7170*/  MUFU.TANH R173, R173 ;  /* 0x000000ad00ad7308 */ /* 0x000e620000002400 */
[----:B--2---:R-:W-:Y:S01]  /*7180*/  FSEL R169, R169, -INF , P2 ;  /* 0xff800000a9a97808 */ /* 0x004fe20001000000 */
[----:B------:R-:W-:Y:S01]  /*7190*/  FMUL.FTZ R127, R0, R127 ;  /* 0x0000007f007f7220 */ /* 0x000fe20000410000 */
[----:B------:R-:W-:Y:S01]  /*71a0*/  ISETP.GT.AND P2, PT, R162, 0x29, PT ;  /* 0x00000029a200780c */ /* 0x000fe20003f44270 */
[C---:B------:R-:W-:Y:S01]  /*71b0*/  FMUL.FTZ R130, R0.reuse, R130 ;  /* 0x0000008200827220 */ /* 0x040fe20000410000 */
[----:B------:R-:W-:Y:S01]  /*71c0*/  FMNMX.FTZ R137, R169, R138, !PT ;  /* 0x0000008aa9897209 */ /* 0x000fe20007810000 */
[----:B------:R-:W-:Y:S01]  /*71d0*/  FMUL.FTZ R131, R0, R131 ;  /* 0x0000008300837220 */ /* 0x000fe20000410000 */
[----:B------:R-:W-:Y:S01]  /*71e0*/  ISETP.GT.AND P3, PT, R159, 0x1, PT ;  /* 0x000000019f00780c */ /* 0x000fe20003f64270 */
[----:B------:R-:W2:Y:S01]  /*71f0*/  MUFU.TANH R176, R176 ;  /* 0x000000b000b07308 */ /* 0x000ea20000002400 */
[----:B0-----:R-:W-:Y:S01]  /*7200*/  FSEL R172, R172, -INF , P1 ;  /* 0xff800000acac7808 */ /* 0x001fe20000800000 */
[----:B------:R-:W-:Y:S01]  /*7210*/  FMUL.FTZ R135, R0, R135 ;  /* 0x0000008700877220 */ /* 0x000fe20000410000 */
[----:B------:R-:W-:Y:S01]  /*7220*/  ISETP.GT.AND P1, PT, R162, 0x30, PT ;  /* 0x00000030a200780c */ /* 0x000fe20003f24270 */
[----:B------:R-:W-:Y:S01]  /*7230*/  ULEA UR7, UR43, UR41, 0x3 ;  /* 0x000000292b077291 */ /* 0x000fe2000f8e183f */
[----:B------:R-:W-:-:S03]  /*7240*/  FMNMX.FTZ R138, R172, R137, !PT ;  /* 0x00000089ac8a7209 */ /* 0x000fc60007810000 */
[----:B------:R-:W0:Y:S01]  /*7250*/  MUFU.TANH R188, R188 ;  /* 0x000000bc00bc7308 */ /* 0x000e220000002400 */
[----:B-1----:R-:W-:Y:S01]  /*7260*/  FSEL R173, R173, -INF , P2 ;  /* 0xff800000adad7808 */ /* 0x002fe20001000000 */
[----:B------:R-:W-:Y:S01]  /*7270*/  UIADD3 UR7, UR7, 0x33440, URZ ;  /* 0x0003344007077890 */ /* 0x000fe2000fffe03f */
[----:B------:R-:W-:Y:S02]  /*7280*/  ISETP.GT.AND P2, PT, R162, 0x31, PT ;  /* 0x00000031a200780c */ /* 0x000fe40003f44270 */
[----:B------:R-:W-:Y:S01]  /*7290*/  FMNMX.FTZ R137, R173, R138, !PT ;  /* 0x0000008aad897209 */ /* 0x000fe20007810000 */
[----:B------:R-:W-:Y:S02]  /*72a0*/  UPRMT UR7, UR39, 0x654, UR7 ;  /* 0x0000065427077896 */ /* 0x000fe40008000007 */
[----:B------:R-:W1:Y:S01]  /*72b0*/  MUFU.TANH R179, R179 ;  /* 0x000000b300b37308 */ /* 0x000e620000002400 */
[----:B--2---:R-:W-:Y:S02]  /*72c0*/  FSEL R176, R176, -INF , P1 ;  /* 0xff800000b0b07808 */ /* 0x004fe40000800000 */
[----:B------:R-:W-:-:S02]  /*72d0*/  ISETP.GT.AND P1, PT, R162, 0x38, PT ;  /* 0x00000038a200780c */ /* 0x000fc40003f24270 */
[----:B------:R-:W-:Y:S02]  /*72e0*/  FMNMX.FTZ R137, R176, R137, !PT ;  /* 0x00000089b0897209 */ /* 0x000fe40007810000 */
[----:B------:R-:W-:Y:S01]  /*72f0*/  SYNCS.ARRIVE.TRANS64.RED.A1T0 RZ, [UR7], RZ ;  /* 0x000000ffffff79a7 */ /* 0x000fe20008100407 */
[----:B------:R-:W2:Y:S01]  /*7300*/  MUFU.TANH R180, R180 ;  /* 0x000000b400b47308 */ /* 0x000ea20000002400 */
[----:B0-----:R-:W-:Y:S02]  /*7310*/  FSEL R188, R188, -INF , P2 ;  /* 0xff800000bcbc7808 */ /* 0x001fe40001000000 */
[----:B------:R-:W-:Y:S02]  /*7320*/  ISETP.GT.AND P2, PT, R162, 0x39, PT ;  /* 0x00000039a200780c */ /* 0x000fe40003f44270 */
[----:B------:R-:W-:-:S03]  /*7330*/  FMNMX.FTZ R138, R188, R137, !PT ;  /* 0x00000089bc8a7209 */ /* 0x000fc60007810000 */
        /* <DEDUP_REMOVED lines=21> */
[----:B0-----:R-:W-:Y:S01]  /*7490*/  FSEL R138, R190, -INF , P2 ;  /* 0xff800000be8a7808 */ /* 0x001fe20001000000 */
[----:B------:R-:W-:Y:S01]  /*74a0*/  FMUL.FTZ R190, R0, R120 ;  /* 0x0000007800be7220 */ /* 0x000fe20000410000 */
        /* <DEDUP_REMOVED lines=15> */
[----:B-1----:R-:W-:Y:S01]  /*75a0*/  FSEL R141, R164, -INF , P2 ;  /* 0xff800000a48d7808 */ /* 0x002fe20001000000 */
[----:B------:R-:W-:Y:S01]  /*75b0*/  FMUL.FTZ R164, R0, R125 ;  /* 0x0000007d00a47220 */ /* 0x000fe20000410000 */
[----:B------:R-:W-:Y:S02]  /*75c0*/  ISETP.GT.AND P2, PT, R162, 0x61, PT ;  /* 0x00000061a200780c */ /* 0x000fe40003f44270 */
[----:B------:R-:W-:-:S03]  /*75d0*/  FMNMX.FTZ R145, R141, R144, !PT ;  /* 0x000000908d917209 */ /* 0x000fc60007810000 */
[----:B------:R-:W1:Y:S01]  /*75e0*/  MUFU.TANH R167, R167 ;  /* 0x000000a700a77308 */ /* 0x000e620000002400 */
[----:B--2---:R-:W-:Y:S01]  /*75f0*/  FSEL R124, R165, -INF , P1 ;  /* 0xff800000a57c7808 */ /* 0x004fe20000800000 */
[----:B------:R-:W-:Y:S01]  /*7600*/  FMUL.FTZ R165, R0, R128 ;  /* 0x0000008000a57220 */ /* 0x000fe20000410000 */
        /* <DEDUP_REMOVED lines=10> */
[----:B------:R-:W-:Y:S01]  /*76b0*/  MUFU.TANH R197, R197 ;  /* 0x000000c500c57308 */ /* 0x000fe20000002400 */
[----:B--2---:R-:W-:Y:S02]  /*76c0*/  FSEL R145, R195, -INF , P2 ;  /* 0xff800000c3917808 */ /* 0x004fe40001000000 */
[----:B------:R-:W-:Y:S02]  /*76d0*/  ISETP.GT.AND P2, PT, R162, 0x71, PT ;  /* 0x00000071a200780c */ /* 0x000fe40003f44270 */
[----:B------:R-:W-:Y:S01]  /*76e0*/  FMNMX.FTZ R167, R145, R166, !PT ;  /* 0x000000a691a77209 */ /* 0x000fe20007810000 */
[----:B------:R-:W-:Y:S02]  /*76f0*/  FMUL.FTZ R166, R0, R129 ;  /* 0x0000008100a67220 */ /* 0x000fe40000410000 */
[----:B------:R-:W1:Y:S01]  /*7700*/  MUFU.TANH R198, R198 ;  /* 0x000000c600c67308 */ /* 0x000e620000002400 */
[----:B0-----:R-:W-:Y:S02]  /*7710*/  FSEL R128, R196, -INF , P1 ;  /* 0xff800000c4807808 */ /* 0x001fe40000800000 */
[----:B------:R-:W-:-:S02]  /*7720*/  ISETP.GT.AND P1, PT, R162, 0x78, PT ;  /* 0x00000078a200780c */ /* 0x000fc40003f24270 */
[----:B------:R-:W-:-:S03]  /*7730*/  FMNMX.FTZ R167, R128, R167, !PT ;  /* 0x000000a780a77209 */ /* 0x000fc60007810000 */
[----:B------:R-:W0:Y:S08]  /*7740*/  MUFU.TANH R149, R149 ;  /* 0x0000009500957308 */ /* 0x000e300000002400 */
[----:B------:R-:W2:Y:S01]  /*7750*/  MUFU.TANH R190, R190 ;  /* 0x000000be00be7308 */ /* 0x000ea20000002400 */
[----:B-1----:R-:W-:Y:S02]  /*7760*/  FSEL R129, R198, -INF , P1 ;  /* 0xff800000c6817808 */ /* 0x002fe40000800000 */
[----:B------:R-:W-:-:S05]  /*7770*/  ISETP.GT.AND P1, PT, R162, 0x80, PT ;  /* 0x00000080a200780c */ /* 0x000fca0003f24270 */
[----:B------:R-:W1:Y:S08]  /*7780*/  MUFU.TANH R121, R121 ;  /* 0x0000007900797308 */ /* 0x000e700000002400 */
[----:B------:R3:W4:Y:S08]  /*7790*/  MUFU.TANH R191, R148 ;  /* 0x0000009400bf7308 */ /* 0x0007300000002400 */
[----:B------:R5:W4:Y:S01]  /*77a0*/  MUFU.TANH R192, R164 ;  /* 0x000000a400c07308 */ /* 0x000b220000002400 */
[----:B---3--:R-:W-:-:S02]  /*77b0*/  FSEL R148, R197, -INF , P2 ;  /* 0xff800000c5947808 */ /* 0x008fc40001000000 */
[----:B------:R-:W-:-:S04]  /*77c0*/  ISETP.GT.AND P2, PT, R162, 0x79, PT ;  /* 0x00000079a200780c */ /* 0x000fc80003f44270 */
[----:B0-----:R-:W-:Y:S01]  /*77d0*/  FSEL R149, R149, -INF , P2 ;  /* 0xff80000095957808 */ /* 0x001fe20001000000 */
[----:B------:R0:W3:Y:S01]  /*77e0*/  MUFU.TANH R193, R165 ;  /* 0x000000a500c17308 */ /* 0x0000e20000002400 */
[----:B-----5:R-:W-:Y:S01]  /*77f0*/  FMNMX.FTZ R164, R148, R167, !PT ;  /* 0x000000a794a47209 */ /* 0x020fe20007810000 */
[----:B------:R-:W-:Y:S01]  /*7800*/  FMUL.FTZ R167, R0, R132 ;  /* 0x0000008400a77220 */ /* 0x000fe20000410000 */
[----:B------:R-:W-:Y:S02]  /*7810*/  ISETP.GT.AND P2, PT, R162, 0x81, PT ;  /* 0x00000081a200780c */ /* 0x000fe40003f44270 */
[----:B------:R-:W-:Y:S02]  /*7820*/  FMNMX.FTZ R164, R129, R164, !PT ;  /* 0x000000a481a47209 */ /* 0x000fe40007810000 */
[----:B--2---:R-:W-:Y:S01]  /*7830*/  FSEL R132, R190, -INF , P1 ;  /* 0xff800000be847808 */ /* 0x004fe20000800000 */
[----:B------:R2:W5:Y:S01]  /*7840*/  MUFU.TANH R194, R166 ;  /* 0x000000a600c27308 */ /* 0x0005620000002400 */
[----:B0-----:R-:W-:-:S02]  /*7850*/  FMNMX.FTZ R165, R149, R164, !PT ;  /* 0x000000a495a57209 */ /* 0x001fc40007810000 */
[----:B------:R-:W-:Y:S02]  /*7860*/  ISETP.GT.AND P1, PT, R162, 0x88, PT ;  /* 0x00000088a200780c */ /* 0x000fe40003f24270 */
[----:B-1----:R-:W-:Y:S01]  /*7870*/  FSEL R164, R121, -INF , P2 ;  /* 0xff80000079a47808 */ /* 0x002fe20001000000 */
[----:B------:R-:W-:Y:S01]  /*7880*/  FMUL.FTZ R121, R0, R133 ;  /* 0x0000008500797220 */ /* 0x000fe20000410000 */
[----:B------:R-:W-:Y:S01]  /*7890*/  FMNMX.FTZ R165, R132, R165, !PT ;  /* 0x000000a584a57209 */ /* 0x000fe20007810000 */
[----:B------:R3:W0:Y:S01]  /*78a0*/  MUFU.TANH R195, R167 ;  /* 0x000000a700c37308 */ /* 0x0006220000002400 */
[----:B------:R-:W-:Y:S02]  /*78b0*/  ISETP.GT.AND P2, PT, R162, 0x89, PT ;  /* 0x00000089a200780c */ /* 0x000fe40003f44270 */
[----:B----4-:R-:W-:Y:S02]  /*78c0*/  FSEL R133, R191, -INF , P1 ;  /* 0xff800000bf857808 */ /* 0x010fe40000800000 */
[----:B--2---:R-:W-:-:S02]  /*78d0*/  FMNMX.FTZ R166, R164, R165, !PT ;  /* 0x000000a5a4a67209 */ /* 0x004fc40007810000 */
[----:B------:R-:W-:Y:S01]  /*78e0*/  ISETP.GT.AND P1, PT, R162, 0x90, PT ;  /* 0x00000090a200780c */ /* 0x000fe20003f24270 */
[----:B------:R1:W2:Y:S01]  /*78f0*/  MUFU.TANH R191, R121 ;  /* 0x0000007900bf7308 */ /* 0x0002a20000002400 */
[----:B------:R-:W-:Y:S02]  /*7900*/  FSEL R165, R192, -INF , P2 ;  /* 0xff800000c0a57808 */ /* 0x000fe40001000000 */
[----:B------:R-:W-:Y:S01]  /*7910*/  FMNMX.FTZ R190, R133, R166, !PT ;  /* 0x000000a685be7209 */ /* 0x000fe20007810000 */
[----:B------:R-:W-:Y:S01]  /*7920*/  FMUL.FTZ R166, R0, R142 ;  /* 0x0000008e00a67220 */ /* 0x000fe20000410000 */
[----:B------:R-:W-:Y:S02]  /*7930*/  ISETP.GT.AND P2, PT, R162, 0x91, PT ;  /* 0x00000091a200780c */ /* 0x000fe40003f44270 */
[----:B---3--:R-:W-:Y:S01]  /*7940*/  FSEL R167, R193, -INF , P1 ;  /* 0xff800000c1a77808 */ /* 0x008fe20000800000 */
[----:B------:R-:W3:Y:S01]  /*7950*/  MUFU.TANH R8, R8 ;  /* 0x0000000800087308 */ /* 0x000ee20000002400 */
[----:B------:R-:W-:-:S02]  /*7960*/  FMNMX.FTZ R190, R165, R190, !PT ;  /* 0x000000bea5be7209 */ /* 0x000fc40007810000 */
[----:B------:R-:W-:Y:S02]  /*7970*/  ISETP.GT.AND P1, PT, R162, 0x98, PT ;  /* 0x00000098a200780c */ /* 0x000fe40003f24270 */
[----:B-----5:R-:W-:Y:S02]  /*7980*/  FSEL R142, R194, -INF , P2 ;  /* 0xff800000c28e7808 */ /* 0x020fe40001000000 */
[----:B-1----:R-:W-:Y:S01]  /*7990*/  FMNMX.FTZ R121, R167, R190, !PT ;  /* 0x000000bea7797209 */ /* 0x002fe20007810000 */
[----:B------:R-:W-:Y:S01]  /*79a0*/  FMUL.FTZ R190, R0, R143 ;  /* 0x0000008f00be7220 */ /* 0x000fe20000410000 */
[----:B------:R-:W-:Y:S01]  /*79b0*/  ISETP.GT.AND P2, PT, R162, 0x99, PT ;  /* 0x00000099a200780c */ /* 0x000fe20003f44270 */
[----:B------:R-:W1:Y:S01]  /*79c0*/  MUFU.TANH R9, R9 ;  /* 0x0000000900097308 */ /* 0x000e620000002400 */
[----:B0-----:R-:W-:Y:S02]  /*79d0*/  FSEL R162, R195, -INF , P1 ;  /* 0xff800000c3a27808 */ /* 0x001fe40000800000 */
[----:B------:R-:W-:-:S02]  /*79e0*/  FMNMX.FTZ R121, R142, R121, !PT ;  /* 0x000000798e797209 */ /* 0x000fc40007810000 */
[----:B--2---:R-:W-:Y:S02]  /*79f0*/  FSEL R143, R191, -INF , P2 ;  /* 0xff800000bf8f7808 */ /* 0x004fe40001000000 */
[----:B------:R-:W-:Y:S01]  /*7a00*/  FMNMX.FTZ R192, R162, R121, !PT ;  /* 0x00000079a2c07209 */ /* 0x000fe20007810000 */
[----:B------:R-:W0:Y:S01]  /*7a10*/  MUFU.TANH R12, R12 ;  /* 0x0000000c000c7308 */ /* 0x000e220000002400 */
[----:B------:R-:W-:Y:S02]  /*7a20*/  ISETP.GT.AND P2, PT, R159, RZ, PT ;  /* 0x000000ff9f00720c */ /* 0x000fe40003f44270 */
[----:B------:R-:W-:Y:S02]  /*7a30*/  FMNMX.FTZ R192, R143, R192, !PT ;  /* 0x000000c08fc07209 */ /* 0x000fe40007810000 */
[----:B---3--:R-:W-:Y:S02]  /*7a40*/  FSEL R8, R8, -INF , P2 ;  /* 0xff80000008087808 */ /* 0x008fe40001000000 */
[----:B------:R-:W-:Y:S01]  /*7a50*/  ISETP.GT.AND P2, PT, R159, 0x8, PT ;  /* 0x000000089f00780c */ /* 0x000fe20003f44270 */
[----:B------:R-:W2:Y:S01]  /*7a60*/  SHFL.BFLY PT, R121, R192, 0x2, 0x1f ;  /* 0x0c401f00c0797f89 */ /* 0x000ea200000e0000 */
[----:B------:R-:W3:Y:S01]  /*7a70*/  MUFU.TANH R13, R13 ;  /* 0x0000000d000d7308 */ /* 0x000ee20000002400 */
[----:B-1----:R-:W-:-:S02]  /*7a80*/  FSEL R9, R9, -INF , P3 ;  /* 0xff80000009097808 */ /* 0x002fc40001800000 */
[----:B------:R-:W-:-:S05]  /*7a90*/  ISETP.GT.AND P3, PT, R159, 0x9, PT ;  /* 0x000000099f00780c */ /* 0x000fca0003f64270 */
[----:B------:R-:W1:Y:S01]  /*7aa0*/  MUFU.TANH R20, R20 ;  /* 0x0000001400147308 */ /* 0x000e620000002400 */
[----:B0-----:R-:W-:Y:S02]  /*7ab0*/  FSEL R156, R12, -INF , P2 ;  /* 0xff8000000c9c7808 */ /* 0x001fe40001000000 */
[----:B------:R-:W-:-:S05]  /*7ac0*/  ISETP.GT.AND P2, PT, R159, 0x10, PT ;  /* 0x000000109f00780c */ /* 0x000fca0003f44270 */
[----:B------:R-:W0:Y:S01]  /*7ad0*/  MUFU.TANH R21, R21 ;  /* 0x0000001500157308 */ /* 0x000e220000002400 */
[----:B---3--:R-:W-:Y:S02]  /*7ae0*/  FSEL R13, R13, -INF , P3 ;  /* 0xff8000000d0d7808 */ /* 0x008fe40001800000 */
[----:B------:R-:W-:Y:S02]  /*7af0*/  ISETP.GT.AND P3, PT, R159, 0x11, PT ;  /* 0x000000119f00780c */ /* 0x000fe40003f64270 */
[----:B--2---:R-:W-:-:S03]  /*7b00*/  FMNMX.FTZ R191, R192, R121, !PT ;  /* 0x00000079c0bf7209 */ /* 0x004fc60007810000 */
[----:B------:R-:W2:Y:S01]  /*7b10*/  MUFU.TANH R186, R186 ;  /* 0x000000ba00ba7308 */ /* 0x000ea20000002400 */
[----:B-1----:R-:W-:Y:S02]  /*7b20*/  FSEL R20, R20, -INF , P2 ;  /* 0xff80000014147808 */ /* 0x002fe40001000000 */
[----:B------:R-:W-:Y:S01]  /*7b30*/  ISETP.GT.AND P2, PT, R159, 0x18, PT ;  /* 0x000000189f00780c */ /* 0x000fe20003f44270 */
[----:B------:R-:W1:Y:S04]  /*7b40*/  SHFL.BFLY PT, R192, R191, 0x1, 0x1f ;  /* 0x0c201f00bfc07f89 */ /* 0x000e6800000e0000 */
[----:B------:R-:W3:Y:S01]  /*7b50*/  MUFU.TANH R187, R187 ;  /* 0x000000bb00bb7308 */ /* 0x000ee20000002400 */
[----:B0-----:R-:W-:Y:S02]  /*7b60*/  FSEL R21, R21, -INF , P3 ;  /* 0xff80000015157808 */ /* 0x001fe40001800000 */
[----:B------:R-:W-:-:S05]  /*7b70*/  ISETP.GT.AND P3, PT, R159, 0x19, PT ;  /* 0x000000199f00780c */ /* 0x000fca0003f64270 */
[----:B------:R-:W0:Y:S01]  /*7b80*/  MUFU.TANH R170, R170 ;  /* 0x000000aa00aa7308 */ /* 0x000e220000002400 */
[----:B--2---:R-:W-:Y:S02]  /*7b90*/  FSEL R186, R186, -INF , P2 ;  /* 0xff800000baba7808 */ /* 0x004fe40001000000 */
[----:B------:R-:W-:-:S05]  /*7ba0*/  ISETP.GT.AND P2, PT, R159, 0x20, PT ;  /* 0x000000209f00780c */ /* 0x000fca0003f44270 */
[----:B------:R-:W2:Y:S01]  /*7bb0*/  MUFU.TANH R171, R171 ;  /* 0x000000ab00ab7308 */ /* 0x000ea20000002400 */
[----:B---3--:R-:W-:Y:S02]  /*7bc0*/  FSEL R187, R187, -INF , P3 ;  /* 0xff800000bbbb7808 */ /* 0x008fe40001800000 */
[----:B------:R-:W-:Y:S02]  /*7bd0*/  ISETP.GT.AND P3, PT, R159, 0x21, PT ;  /* 0x000000219f00780c */ /* 0x000fe40003f64270 */
[----:B-1----:R-:W-:Y:S01]  /*7be0*/  FMNMX.FTZ R121, R191, R192, !PT ;  /* 0x000000c0bf797209 */ /* 0x002fe20007810000 */
[----:B------:R-:W-:Y:S01]  /*7bf0*/  FMUL.FTZ R191, R0, R134 ;  /* 0x0000008600bf7220 */ /* 0x000fe20000410000 */
[----:B------:R-:W-:Y:S01]  /*7c00*/  IMAD.U32 R134, RZ, RZ, UR6 ;  /* 0x00000006ff867e24 */ /* 0x000fe2000f8e00ff */
[----:B------:R-:W1:Y:S01]  /*7c10*/  MUFU.TANH R174, R174 ;  /* 0x000000ae00ae7308 */ /* 0x000e620000002400 */
[C---:B------:R-:W-:Y:S02]  /*7c20*/  FSETP.NEU.FTZ.AND P1, PT, R121.reuse, -INF , PT ;  /* 0xff8000007900780b */ /* 0x040fe40003f3d000 */
[----:B------:R-:W-:-:S01]  /*7c30*/  FFMA.FTZ R134, R121, R134, -8 ;  /* 0xc100000079867423 */ /* 0x000fc20000010086 */
[----:B0-----:R-:W-:-:S02]  /*7c40*/  FSEL R170, R170, -INF , P2 ;  /* 0xff800000aaaa7808 */ /* 0x001fc40001000000 */
[----:B------:R-:W-:Y:S02]  /*7c50*/  ISETP.GT.AND P2, PT, R159, 0x28, PT ;  /* 0x000000289f00780c */ /* 0x000fe40003f44270 */
[----:B------:R-:W-:Y:S01]  /*7c60*/  FSEL R134, R134, RZ, P1 ;  /* 0x000000ff86867208 */ /* 0x000fe20000800000 */
[----:B------:R-:W0:Y:S01]  /*7c70*/  MUFU.TANH R175, R175 ;  /* 0x000000af00af7308 */ /* 0x000e220000002400 */
[----:B--2---:R-:W-:Y:S02]  /*7c80*/  FSEL R171, R171, -INF , P3 ;  /* 0xff800000abab7808 */ /* 0x004fe40001800000 */
[----:B------:R-:W-:Y:S01]  /*7c90*/  ISETP.GT.AND P3, PT, R159, 0x29, PT ;  /* 0x000000299f00780c */ /* 0x000fe20003f64270 */
[----:B------:R-:W-:-:S01]  /*7ca0*/  FFMA.FTZ R193, R184, UR6, -R134 ;  /* 0x00000006b8c17c23 */ /* 0x000fc20008010886 */
[----:B------:R-:W-:Y:S01]  /*7cb0*/  FMNMX.FTZ R184, R8, R5, !PT ;  /* 0x0000000508b87209 */ /* 0x000fe20007810000 */
[----:B------:R-:W-:-:S01]  /*7cc0*/  FFMA.FTZ R192, R163, UR6, -R134 ;  /* 0x00000006a3c07c23 */ /* 0x000fc20008010886 */
[--C-:B------:R-:W-:Y:S01]  /*7cd0*/  FFMA.FTZ R194, R185, UR6, -R134.reuse ;  /* 0x00000006b9c27c23 */ /* 0x100fe20008010886 */
[----:B------:R-:W2:Y:S01]  /*7ce0*/  MUFU.TANH R177, R177 ;  /* 0x000000b100b17308 */ /* 0x000ea20000002400 */
[----:B------:R-:W-:Y:S01]  /*7cf0*/  FMNMX.FTZ R163, R9, R184, !PT ;  /* 0x000000b809a37209 */ /* 0x000fe20007810000 */
[--C-:B------:R-:W-:Y:S01]  /*7d00*/  FFMA.FTZ R195, R189, UR6, -R134.reuse ;  /* 0x00000006bdc37c23 */ /* 0x100fe20008010886 */
[----:B-1----:R-:W-:Y:S01]  /*7d10*/  FSEL R174, R174, -INF , P2 ;  /* 0xff800000aeae7808 */ /* 0x002fe20001000000 */
[--C-:B------:R-:W-:Y:S01]  /*7d20*/  FFMA.FTZ R7, R7, UR6, -R134.reuse ;  /* 0x0000000607077c23 */ /* 0x100fe20008010886 */
[----:B------:R-:W-:Y:S01]  /*7d30*/  FMNMX.FTZ R184, R156, R163, !PT ;  /* 0x000000a39cb87209 */ /* 0x000fe20007810000 */
[--C-:B------:R-:W-:Y:S01]  /*7d40*/  FFMA.FTZ R10, R10, UR6, -R134.reuse ;  /* 0x000000060a0a7c23 */ /* 0x100fe20008010886 */
[----:B------:R-:W-:Y:S01]  /*7d50*/  ISETP.GT.AND P2, PT, R159, 0x30, PT ;  /* 0x000000309f00780c */ /* 0x000fe20003f44270 */
[----:B------:R-:W1:Y:S01]  /*7d60*/  MUFU.TANH R178, R178 ;  /* 0x000000b200b27308 */ /* 0x000e620000002400 */
[----:B------:R-:W-:Y:S01]  /*7d70*/  FMNMX.FTZ R185, R13, R184, !PT ;  /* 0x000000b80db97209 */ /* 0x000fe20007810000 */
[--C-:B------:R-:W-:Y:S01]  /*7d80*/  FFMA.FTZ R11, R11, UR6, -R134.reuse ;  /* 0x000000060b0b7c23 */ /* 0x100fe20008010886 */
[----:B0-----:R-:W-:Y:S01]  /*7d90*/  FSEL R175, R175, -INF , P3 ;  /* 0xff800000afaf7808 */ /* 0x001fe20001800000 */
[--C-:B------:R-:W-:Y:S01]  /*7da0*/  FFMA.FTZ R14, R14, UR6, -R134.reuse ;  /* 0x000000060e0e7c23 */ /* 0x100fe20008010886 */
[----:B------:R-:W-:Y:S01]  /*7db0*/  FMNMX.FTZ R184, R20, R185, !PT ;  /* 0x000000b914b87209 */ /* 0x000fe20007810000 */
[--C-:B------:R-:W-:Y:S01]  /*7dc0*/  FFMA.FTZ R15, R15, UR6, -R134.reuse ;  /* 0x000000060f0f7c23 */ /* 0x100fe20008010886 */
[----:B------:R-:W-:Y:S01]  /*7dd0*/  ISETP.GT.AND P3, PT, R159, 0x31, PT ;  /* 0x000000319f00780c */ /* 0x000fe20003f64270 */
[----:B------:R-:W0:Y:S01]  /*7de0*/  MUFU.TANH R181, R181 ;  /* 0x000000b500b57308 */ /* 0x000e220000002400 */
[----:B------:R-:W-:Y:S01]  /*7df0*/  FMNMX.FTZ R185, R21, R184, !PT ;  /* 0x000000b815b97209 */ /* 0x000fe20007810000 */
[--C-:B------:R-:W-:Y:S01]  /*7e00*/  FFMA.FTZ R168, R168, UR6, -R134.reuse ;  /* 0x00000006a8a87c23 */ /* 0x100fe20008010886 */
[----:B--2---:R-:W-:Y:S01]  /*7e10*/  FSEL R177, R177, -INF , P2 ;  /* 0xff800000b1b17808 */ /* 0x004fe20001000000 */
[--C-:B------:R-:W-:Y:S01]  /*7e20*/  FFMA.FTZ R169, R169, UR6, -R134.reuse ;  /* 0x00000006a9a97c23 */ /* 0x100fe20008010886 */
[----:B------:R-:W-:Y:S01]  /*7e30*/  FMNMX.FTZ R184, R186, R185, !PT ;  /* 0x000000b9bab87209 */ /* 0x000fe20007810000 */
[--C-:B------:R-:W-:Y:S01]  /*7e40*/  FFMA.FTZ R172, R172, UR6, -R134.reuse ;  /* 0x00000006acac7c23 */ /* 0x100fe20008010886 */
[----:B------:R-:W-:Y:S01]  /*7e50*/  ISETP.GT.AND P2, PT, R159, 0x38, PT ;  /* 0x000000389f00780c */ /* 0x000fe20003f44270 */
        /* <DEDUP_REMOVED lines=29> */
[----:B------:R-:W-:Y:S01]  /*8030*/  ISETP.GT.AND P2, PT, R159, 0x48, PT ;  /* 0x000000489f00780c */ /* 0x000fe20003f44270 */
[--C-:B------:R-:W-:Y:S01]  /*8040*/  FFMA.FTZ R128, R128, UR6, -R134.reuse ;  /* 0x0000000680807c23 */ /* 0x100fe20008010886 */
[----:B------:R-:W-:-:S01]  /*8050*/  FFMA.FTZ R129, R129, UR6, -R134 ;  /* 0x0000000681817c23 */ /* 0x000fc20008010886 */
[----:B------:R-:W1:Y:S01]  /*8060*/  MUFU.TANH R155, R155 ;  /* 0x0000009b009b7308 */ /* 0x000e620000002400 */
[----:B0-----:R-:W-:Y:S01]  /*8070*/  FSEL R153, R153, -INF , P3 ;  /* 0xff80000099997808 */ /* 0x001fe20001800000 */
[--C-:B------:R-:W-:Y:S01]  /*8080*/  FFMA.FTZ R132, R132, UR6, -R134.reuse ;  /* 0x0000000684847c23 */ /* 0x100fe20008010886 */
[----:B------:R-:W-:Y:S01]  /*8090*/  ISETP.GT.AND P3, PT, R159, 0x49, PT ;  /* 0x000000499f00780c */ /* 0x000fe20003f64270 */
[--C-:B------:R-:W-:Y:S01]  /*80a0*/  FFMA.FTZ R133, R133, UR6, -R134.reuse ;  /* 0x0000000685857c23 */ /* 0x100fe20008010886 */
[----:B------:R-:W-:-:S01]  /*80b0*/  FFMA.FTZ R142, R142, UR6, -R134 ;  /* 0x000000068e8e7c23 */ /* 0x000fc20008010886 */
[--C-:B------:R-:W-:Y:S01]  /*80c0*/  FFMA.FTZ R162, R162, UR6, -R134.reuse ;  /* 0x00000006a2a27c23 */ /* 0x100fe20008010886 */
[----:B------:R-:W-:-:S01]  /*80d0*/  FFMA.FTZ R143, R143, UR6, -R134 ;  /* 0x000000068f8f7c23 */ /* 0x000fc20008010886 */
[----:B------:R0:W-:Y:S01]  /*80e0*/  MUFU.EX2 R12, R193 ;  /* 0x000000c1000c7308 */ /* 0x0001e20000000800 */
[----:B--2---:R-:W-:-:S02]  /*80f0*/  FSEL R179, R154, -INF , P2 ;  /* 0xff8000009ab37808 */ /* 0x004fc40001000000 */
[----:B------:R-:W-:-:S05]  /*8100*/  ISETP.GT.AND P2, PT, R159, 0x50, PT ;  /* 0x000000509f00780c */ /* 0x000fca0003f44270 */
[----:B------:R-:W-:Y:S01]  /*8110*/  MUFU.TANH R157, R157 ;  /* 0x0000009d009d7308 */ /* 0x000fe20000002400 */
[----:B0-----:R-:W-:Y:S02]  /*8120*/  FMNMX.FTZ R193, R181, R184, !PT ;  /* 0x000000b8b5c17209 */ /* 0x001fe40007810000 */
[----:B-1----:R-:W-:Y:S02]  /*8130*/  FSEL R155, R155, -INF , P3 ;  /* 0xff8000009b9b7808 */ /* 0x002fe40001800000 */
[----:B------:R-:W-:Y:S02]  /*8140*/  FMNMX.FTZ R193, R182, R193, !PT ;  /* 0x000000c1b6c17209 */ /* 0x000fe40007810000 */
[----:B------:R-:W-:Y:S01]  /*8150*/  ISETP.GT.AND P3, PT, R159, 0x51, PT ;  /* 0x000000519f00780c */ /* 0x000fe20003f64270 */
[----:B------:R-:W0:Y:S01]  /*8160*/  MUFU.TANH R158, R158 ;  /* 0x0000009e009e7308 */ /* 0x000e220000002400 */
[----:B------:R-:W-:-:S04]  /*8170*/  FMNMX.FTZ R184, R152, R193, !PT ;  /* 0x000000c198b87209 */ /* 0x000fc80007810000 */
[----:B------:R-:W-:-:S03]  /*8180*/  FMNMX.FTZ R184, R153, R184, !PT ;  /* 0x000000b899b87209 */ /* 0x000fc60007810000 */
[----:B------:R-:W1:Y:S01]  /*8190*/  MUFU.TANH R160, R160 ;  /* 0x000000a000a07308 */ /* 0x000e620000002400 */
[----:B------:R-:W-:-:S04]  /*81a0*/  FMNMX.FTZ R184, R179, R184, !PT ;  /* 0x000000b8b3b87209 */ /* 0x000fc80007810000 */
[----:B------:R-:W-:-:S03]  /*81b0*/  FMNMX.FTZ R193, R155, R184, !PT ;  /* 0x000000b89bc17209 */ /* 0x000fc60007810000 */
[----:B------:R-:W2:Y:S01]  /*81c0*/  MUFU.TANH R161, R161 ;  /* 0x000000a100a17308 */ /* 0x000ea20000002400 */
[----:B0-----:R-:W-:Y:S02]  /*81d0*/  FSEL R158, R158, -INF , P3 ;  /* 0xff8000009e9e7808 */ /* 0x001fe40001800000 */
[----:B------:R-:W-:-:S05]  /*81e0*/  ISETP.GT.AND P3, PT, R159, 0x59, PT ;  /* 0x000000599f00780c */ /* 0x000fca0003f64270 */
[----:B------:R0:W-:Y:S08]  /*81f0*/  MUFU.EX2 R163, R194 ;  /* 0x000000c200a37308 */ /* 0x0001f00000000800 */
[----:B------:R-:W3:Y:S01]  /*8200*/  MUFU.TANH R6, R6 ;  /* 0x0000000600067308 */ /* 0x000ee20000002400 */
[----:B0-----:R-:W-:-:S01]  /*8210*/  FFMA.FTZ R194, R180, UR6, -R134 ;  /* 0x00000006b4c27c23 */ /* 0x001fc20008010886 */
[----:B------:R-:W-:-:S02]  /*8220*/  FSEL R180, R157, -INF , P2 ;  /* 0xff8000009db47808 */ /* 0x000fc40001000000 */
[C---:B------:R-:W-:Y:S02]  /*8230*/  ISETP.GT.AND P2, PT, R159.reuse, 0x58, PT ;  /* 0x000000589f00780c */ /* 0x040fe40003f44270 */
[----:B------:R-:W-:Y:S02]  /*8240*/  FMNMX.FTZ R193, R180, R193, !PT ;  /* 0x000000c1b4c17209 */ /* 0x000fe40007810000 */
[----:B------:R-:W0:Y:S01]  /*8250*/  MUFU.TANH R136, R136 ;  /* 0x0000008800887308 */ /* 0x000e220000002400 */
[----:B-1----:R-:W-:Y:S02]  /*8260*/  FSEL R184, R160, -INF , P2 ;  /* 0xff800000a0b87808 */ /* 0x002fe40001000000 */
[----:B------:R-:W-:Y:S02]  /*8270*/  FMNMX.FTZ R193, R158, R193, !PT ;  /* 0x000000c19ec17209 */ /* 0x000fe40007810000 */
[----:B------:R-:W-:Y:S02]  /*8280*/  ISETP.GT.AND P2, PT, R159, 0x60, PT ;  /* 0x000000609f00780c */ /* 0x000fe40003f44270 */
[----:B--2---:R-:W-:Y:S01]  /*8290*/  FSEL R161, R161, -INF , P3 ;  /* 0xff800000a1a17808 */ /* 0x004fe20001800000 */
[----:B------:R-:W1:Y:S01]  /*82a0*/  MUFU.TANH R166, R166 ;  /* 0x000000a600a67308 */ /* 0x000e620000002400 */
[----:B------:R-:W-:-:S02]  /*82b0*/  ISETP.GT.AND P3, PT, R159, 0x61, PT ;  /* 0x000000619f00780c */ /* 0x000fc40003f64270 */
[----:B---3--:R-:W-:Y:S02]  /*82c0*/  FSEL R6, R6, -INF , P2 ;  /* 0xff80000006067808 */ /* 0x008fe40001000000 */
[----:B------:R-:W-:-:S03]  /*82d0*/  ISETP.GT.AND P2, PT, R159, 0x68, PT ;  /* 0x000000689f00780c */ /* 0x000fc60003f44270 */
[----:B------:R-:W2:Y:S01]  /*82e0*/  MUFU.TANH R190, R190 ;  /* 0x000000be00be7308 */ /* 0x000ea20000002400 */
[----:B0-----:R-:W-:Y:S02]  /*82f0*/  FSEL R136, R136, -INF , P3 ;  /* 0xff80000088887808 */ /* 0x001fe40001800000 */
[----:B------:R-:W-:-:S05]  /*8300*/  ISETP.GT.AND P3, PT, R159, 0x69, PT ;  /* 0x000000699f00780c */ /* 0x000fca0003f64270 */
[----:B------:R0:W-:Y:S01]  /*8310*/  MUFU.EX2 R154, R188 ;  /* 0x000000bc009a7308 */ /* 0x0001e20000000800 */
[----:B-1----:R-:W-:Y:S02]  /*8320*/  FSEL R166, R166, -INF , P2 ;  /* 0xff800000a6a67808 */ /* 0x002fe40001000000 */
[----:B------:R-:W-:-:S05]  /*8330*/  ISETP.GT.AND P2, PT, R159, 0x70, PT ;  /* 0x000000709f00780c */ /* 0x000fca0003f44270 */
[----:B------:R-:W1:Y:S01]  /*8340*/  MUFU.TANH R146, R146 ;  /* 0x0000009200927308 */ /* 0x000e620000002400 */
[----:B0-----:R-:W-:Y:S01]  /*8350*/  FMNMX.FTZ R188, R184, R193, !PT ;  /* 0x000000c1b8bc7209 */ /* 0x001fe20007810000 */
[----:B------:R-:W-:Y:S01]  /*8360*/  FFMA.FTZ R193, R120, UR6, -R134 ;  /* 0x0000000678c17c23 */ /* 0x000fe20008010886 */
[----:B--2---:R-:W-:Y:S02]  /*8370*/  FSEL R190, R190, -INF , P3 ;  /* 0xff800000bebe7808 */ /* 0x004fe40001800000 */
[----:B------:R-:W-:Y:S02]  /*8380*/  FMNMX.FTZ R189, R161, R188, !PT ;  /* 0x000000bca1bd7209 */ /* 0x000fe40007810000 */
[----:B------:R-:W-:Y:S01]  /*8390*/  ISETP.GT.AND P3, PT, R159, 0x71, PT ;  /* 0x000000719f00780c */ /* 0x000fe20003f64270 */
[----:B------:R-:W0:Y:S01]  /*83a0*/  MUFU.TANH R147, R147 ;  /* 0x0000009300937308 */ /* 0x000e220000002400 */
[----:B------:R-:W-:-:S04]  /*83b0*/  FMNMX.FTZ R189, R6, R189, !PT ;  /* 0x000000bd06bd7209 */ /* 0x000fc80007810000 */
[----:B------:R-:W-:-:S03]  /*83c0*/  FMNMX.FTZ R189, R136, R189, !PT ;  /* 0x000000bd88bd7209 */ /* 0x000fc60007810000 */
[----:B------:R-:W2:Y:S01]  /*83d0*/  MUFU.TANH R150, R150 ;  /* 0x0000009600967308 */ /* 0x000ea20000002400 */
[----:B------:R-:W-:Y:S02]  /*83e0*/  FMNMX.FTZ R189, R166, R189, !PT ;  /* 0x000000bda6bd7209 */ /* 0x000fe40007810000 */
[----:B-1----:R-:W-:Y:S02]  /*83f0*/  FSEL R146, R146, -INF , P2 ;  /* 0xff80000092927808 */ /* 0x002fe40001000000 */
[----:B------:R-:W-:Y:S02]  /*8400*/  FMNMX.FTZ R189, R190, R189, !PT ;  /* 0x000000bdbebd7209 */ /* 0x000fe40007810000 */
[----:B------:R-:W-:Y:S01]  /*8410*/  ISETP.GT.AND P2, PT, R159, 0x78, PT ;  /* 0x000000789f00780c */ /* 0x000fe20003f44270 */
[----:B------:R-:W1:Y:S01]  /*8420*/  MUFU.TANH R151, R151 ;  /* 0x0000009700977308 */ /* 0x000e620000002400 */
[----:B0-----:R-:W-:Y:S02]  /*8430*/  FSEL R147, R147, -INF , P3 ;  /* 0xff80000093937808 */ /* 0x001fe40001800000 */
[----:B------:R-:W-:-:S02]  /*8440*/  FMNMX.FTZ R120, R146, R189, !PT ;  /* 0x000000bd92787209 */ /* 0x000fc40007810000 */
[----:B------:R-:W-:Y:S02]  /*8450*/  ISETP.GT.AND P3, PT, R159, 0x79, PT ;  /* 0x000000799f00780c */ /* 0x000fe40003f64270 */
[----:B------:R-:W-:Y:S01]  /*8460*/  FMNMX.FTZ R189, R147, R120, !PT ;  /* 0x0000007893bd7209 */ /* 0x000fe20007810000 */
[----:B------:R-:W0:Y:S01]  /*8470*/  MUFU.TANH R122, R122 ;  /* 0x0000007a007a7308 */ /* 0x000e220000002400 */
[----:B--2---:R-:W-:Y:S02]  /*8480*/  FSEL R188, R150, -INF , P2 ;  /* 0xff80000096bc7808 */ /* 0x004fe40001000000 */
[----:B------:R-:W-:Y:S02]  /*8490*/  ISETP.GT.AND P2, PT, R159, 0x80, PT ;  /* 0x000000809f00780c */ /* 0x000fe40003f44270 */
[----:B------:R-:W-:-:S03]  /*84a0*/  FMNMX.FTZ R120, R188, R189, !PT ;  /* 0x000000bdbc787209 */ /* 0x000fc60007810000 */
[----:B------:R-:W2:Y:S01]  /*84b0*/  MUFU.TANH R123, R123 ;  /* 0x0000007b007b7308 */ /* 0x000ea20000002400 */
[----:B-1----:R-:W-:Y:S02]  /*84c0*/  FSEL R151, R151, -INF , P3 ;  /* 0xff80000097977808 */ /* 0x002fe40001800000 */
[----:B------:R-:W-:Y:S02]  /*84d0*/  ISETP.GT.AND P3, PT, R159, 0x81, PT ;  /* 0x000000819f00780c */ /* 0x000fe40003f64270 */
[----:B------:R-:W-:-:S03]  /*84e0*/  FMNMX.FTZ R189, R151, R120, !PT ;  /* 0x0000007897bd7209 */ /* 0x000fc60007810000 */
[----:B------:R-:W-:Y:S01]  /*84f0*/  MUFU.TANH R126, R126 ;  /* 0x0000007e007e7308 */ /* 0x000fe20000002400 */
[----:B0-----:R-:W-:Y:S02]  /*8500*/  FSEL R122, R122, -INF , P2 ;  /* 0xff8000007a7a7808 */ /* 0x001fe40001000000 */
[----:B------:R-:W-:Y:S02]  /*8510*/  ISETP.GT.AND P2, PT, R159, 0x88, PT ;  /* 0x000000889f00780c */ /* 0x000fe40003f44270 */
[----:B------:R-:W-:-:S03]  /*8520*/  FMNMX.FTZ R120, R122, R189, !PT ;  /* 0x000000bd7a787209 */ /* 0x000fc60007810000 */
[----:B------:R-:W0:Y:S01]  /*8530*/  MUFU.TANH R127, R127 ;  /* 0x0000007f007f7308 */ /* 0x000e220000002400 */
[----:B--2---:R-:W-:Y:S02]  /*8540*/  FSEL R123, R123, -INF , P3 ;  /* 0xff8000007b7b7808 */ /* 0x004fe40001800000 */
[----:B------:R-:W-:Y:S02]  /*8550*/  ISETP.GT.AND P3, PT, R159, 0x89, PT ;  /* 0x000000899f00780c */ /* 0x000fe40003f64270 */
[----:B------:R-:W-:-:S03]  /*8560*/  FMNMX.FTZ R189, R123, R120, !PT ;  /* 0x000000787bbd7209 */ /* 0x000fc60007810000 */
[----:B------:R-:W1:Y:S08]  /*8570*/  MUFU.TANH R130, R130 ;  /* 0x0000008200827308 */ /* 0x000e700000002400 */
[----:B------:R-:W2:Y:S01]  /*8580*/  MUFU.TANH R131, R131 ;  /* 0x0000008300837308 */ /* 0x000ea20000002400 */
[----:B0-----:R-:W-:Y:S02]  /*8590*/  FSEL R127, R127, -INF , P3 ;  /* 0xff8000007f7f7808 */ /* 0x001fe40001800000 */
[----:B------:R-:W-:-:S05]  /*85a0*/  ISETP.GT.AND P3, PT, R159, 0x91, PT ;  /* 0x000000919f00780c */ /* 0x000fca0003f64270 */
[----:B------:R0:W-:Y:S08]  /*85b0*/  MUFU.EX2 R150, R193 ;  /* 0x000000c100967308 */ /* 0x0001f00000000800 */
[----:B------:R-:W3:Y:S01]  /*85c0*/  MUFU.TANH R191, R191 ;  /* 0x000000bf00bf7308 */ /* 0x000ee20000002400 */
[----:B0-----:R-:W-:-:S01]  /*85d0*/  FFMA.FTZ R193, R140, UR6, -R134 ;  /* 0x000000068cc17c23 */ /* 0x001fc20008010886 */
[----:B------:R-:W-:-:S02]  /*85e0*/  FSEL R140, R126, -INF , P2 ;  /* 0xff8000007e8c7808 */ /* 0x000fc40001000000 */
[----:B------:R-:W-:Y:S02]  /*85f0*/  ISETP.GT.AND P2, PT, R159, 0x90, PT ;  /* 0x000000909f00780c */ /* 0x000fe40003f44270 */
[----:B------:R-:W-:Y:S02]  /*8600*/  FMNMX.FTZ R120, R140, R189, !PT ;  /* 0x000000bd8c787209 */ /* 0x000fe40007810000 */
[----:B------:R-:W0:Y:S01]  /*8610*/  MUFU.TANH R135, R135 ;  /* 0x0000008700877308 */ /* 0x000e220000002400 */
[----:B-1----:R-:W-:Y:S02]  /*8620*/  FSEL R130, R130, -INF , P2 ;  /* 0xff80000082827808 */ /* 0x002fe40001000000 */
[----:B------:R-:W-:Y:S02]  /*8630*/  FMNMX.FTZ R189, R127, R120, !PT ;  /* 0x000000787fbd7209 */ /* 0x000fe40007810000 */
[----:B------:R-:W-:Y:S02]  /*8640*/  ISETP.GT.AND P2, PT, R159, 0x98, PT ;  /* 0x000000989f00780c */ /* 0x000fe40003f44270 */
[----:B--2---:R-:W-:Y:S01]  /*8650*/  FSEL R131, R131, -INF , P3 ;  /* 0xff80000083837808 */ /* 0x004fe20001800000 */
[----:B------:R-:W-:Y:S01]  /*8660*/  MUFU.EX2 R192, R192 ;  /* 0x000000c000c07308 */ /* 0x000fe20000000800 */
[----:B------:R-:W-:-:S02]  /*8670*/  FMNMX.FTZ R120, R130, R189, !PT ;  /* 0x000000bd82787209 */ /* 0x000fc40007810000 */
[----:B------:R-:W-:Y:S01]  /*8680*/  ISETP.GT.AND P3, PT, R159, 0x99, PT ;  /* 0x000000999f00780c */ /* 0x000fe20003f64270 */
[----:B------:R-:W-:-:S01]  /*8690*/  FFMA.FTZ R159, R144, UR6, -R134 ;  /* 0x00000006909f7c23 */ /* 0x000fc20008010886 */
[----:B---3--:R-:W-:Y:S01]  /*86a0*/  FSEL R191, R191, -INF , P2 ;  /* 0xff800000bfbf7808 */ /* 0x008fe20001000000 */
[----:B------:R-:W-:-:S01]  /*86b0*/  FFMA.FTZ R144, R145, UR6, -R134 ;  /* 0x0000000691907c23 */ /* 0x000fc20008010886 */
[----:B------:R-:W-:Y:S01]  /*86c0*/  FMNMX.FTZ R120, R131, R120, !PT ;  /* 0x0000007883787209 */ /* 0x000fe20007810000 */
[----:B------:R-:W-:-:S01]  /*86d0*/  FFMA.FTZ R145, R148, UR6, -R134 ;  /* 0x0000000694917c23 */ /* 0x000fc20008010886 */
[----:B0-----:R-:W-:Y:S01]  /*86e0*/  FSEL R135, R135, -INF , P3 ;  /* 0xff80000087877808 */ /* 0x001fe20001800000 */
[----:B------:R-:W-:-:S01]  /*86f0*/  FFMA.FTZ R148, R149, UR6, -R134 ;  /* 0x0000000695947c23 */ /* 0x000fc20008010886 */
[----:B------:R-:W-:Y:S01]  /*8700*/  FMNMX.FTZ R120, R191, R120, !PT ;  /* 0x00000078bf787209 */ /* 0x000fe20007810000 */
[----:B------:R-:W-:-:S01]  /*8710*/  FFMA.FTZ R149, R164, UR6, -R134 ;  /* 0x00000006a4957c23 */ /* 0x000fc20008010886 */
[--C-:B------:R-:W-:Y:S01]  /*8720*/  FFMA.FTZ R164, R165, UR6, -R134.reuse ;  /* 0x00000006a5a47c23 */ /* 0x100fe20008010886 */
[----:B------:R-:W-:-:S01]  /*8730*/  FFMA.FTZ R165, R167, UR6, -R134 ;  /* 0x00000006a7a57c23 */ /* 0x000fc20008010886 */
[----:B------:R-:W-:Y:S01]  /*8740*/  FMNMX.FTZ R120, R135, R120, !PT ;  /* 0x0000007887787209 */ /* 0x000fe20007810000 */
[----:B------:R-:W-:Y:S01]  /*8750*/  IMAD.U32 R167, RZ, RZ, UR6 ;  /* 0x00000006ffa77e24 */ /* 0x000fe2000f8e00ff */
[----:B------:R-:W-:Y:S03]  /*8760*/  MUFU.EX2 R7, R7 ;  /* 0x0000000700077308 */ /* 0x000fe60000000800 */
[----:B------:R-:W0:Y:S05]  /*8770*/  SHFL.BFLY PT, R189, R120, 0x2, 0x1f ;  /* 0x0c401f0078bd7f89 */ /* 0x000e2a00000e0000 */
        /* <DEDUP_REMOVED lines=8> */
[----:B0-----:R-:W-:-:S07]  /*8800*/  FMNMX.FTZ R120, R189, R120, !PT ;  /* 0x00000078bd787209 */ /* 0x001fce0007810000 */
[----:B------:R-:W-:Y:S01]  /*8810*/  MUFU.EX2 R126, R193 ;  /* 0x000000c1007e7308 */ /* 0x000fe20000000800 */
[C---:B------:R-:W-:Y:S01]  /*8820*/  FSETP.NEU.FTZ.AND P2, PT, R120.reuse, -INF , PT ;  /* 0xff8000007800780b */ /* 0x040fe20003f5d000 */
[----:B------:R-:W-:-:S06]  /*8830*/  FFMA.FTZ R167, R120, R167, -8 ;  /* 0xc100000078a77423 */ /* 0x000fcc00000100a7 */
        /* <DEDUP_REMOVED lines=11> */
[----:B------:R-:W-:Y:S01]  /*88f0*/  MUFU.EX2 R189, R189 ;  /* 0x000000bd00bd7308 */ /* 0x000fe20000000800 */
[----:B------:R-:W-:Y:S01]  /*8900*/  FSEL R187, R121, RZ, P1 ;  /* 0x000000ff79bb7208 */ /* 0x000fe20000800000 */
[--C-:B------:R-:W-:Y:S01]  /*8910*/  FFMA.FTZ R170, R170, UR6, -R167.reuse ;  /* 0x00000006aaaa7c23 */ /* 0x100fe200080108a7 */
[----:B------:R-:W-:-:S01]  /*8920*/  FFMA.FTZ R171, R171, UR6, -R167 ;  /* 0x00000006abab7c23 */ /* 0x000fc200080108a7 */
[----:B------:R-:W-:Y:S01]  /*8930*/  FADD.FTZ R186, -R186, R5 ;  /* 0x00000005baba7221 */ /* 0x000fe20000010100 */
[----:B------:R-:W-:-:S01]  /*8940*/  FFMA.FTZ R174, R174, UR6, -R167 ;  /* 0x00000006aeae7c23 */ /* 0x000fc200080108a7 */
[----:B------:R-:W-:Y:S01]  /*8950*/  FADD.FTZ R187, -R187, R4 ;  /* 0x00000004bbbb7221 */ /* 0x000fe20000010100 */
[----:B------:R-:W-:-:S01]  /*8960*/  FFMA.FTZ R4, R179, UR6, -R167 ;  /* 0x00000006b3047c23 */ /* 0x000fc200080108a7 */
[----:B------:R-:W-:Y:S01]  /*8970*/  FMUL.FTZ R186, R186, UR6 ;  /* 0x00000006baba7c20 */ /* 0x000fe20008410000 */
        /* <DEDUP_REMOVED lines=28> */
[----:B------:R-:W-:Y:S01]  /*8b40*/  FFMA.FTZ R135, R135, UR6, -R167 ;  /* 0x0000000687877c23 */ /* 0x000fe200080108a7 */
[----:B------:R-:W-:-:S03]  /*8b50*/  FADD.FTZ R187, R7, R184 ;  /* 0x000000b807bb7221 */ /* 0x000fc60000010000 */
[----:B------:R-:W0:Y:S01]  /*8b60*/  MUFU.EX2 R134, R134 ;  /* 0x0000008600867308 */ /* 0x000e220000000800 */
[----:B-1----:R-:W-:-:S01]  /*8b70*/  FFMA.FTZ R3, R186, R2, R189 ;  /* 0x00000002ba037223 */ /* 0x002fc200000100bd */
[----:B------:R-:W-:-:S03]  /*8b80*/  FADD.FTZ R184, R10, R187 ;  /* 0x000000bb0ab87221 */ /* 0x000fc60000010000 */
[----:B------:R-:W-:Y:S01]  /*8b90*/  FADD.FTZ R2, R8, R3 ;  /* 0x0000000308027221 */ /* 0x000fe20000010000 */
[----:B------:R-:W-:-:S02]  /*8ba0*/  FADD.FTZ R187, R11, R184 ;  /* 0x000000b80bbb7221 */ /* 0x000fc40000010000 */
[----:B------:R-:W1:Y:S01]  /*8bb0*/  MUFU.EX2 R13, R13 ;  /* 0x0000000d000d7308 */ /* 0x000e620000000800 */
[----:B--2---:R-:W-:-:S01]  /*8bc0*/  FADD.FTZ R3, R9, R2 ;  /* 0x0000000209037221 */ /* 0x004fc20000010000 */
[----:B------:R-:W-:Y:S01]  /*8bd0*/  FADD.FTZ R184, R14, R187 ;  /* 0x000000bb0eb87221 */ /* 0x000fe20000010000 */
[----:B------:R-:W-:-:S03]  /*8be0*/  FFMA.FTZ R187, R136, UR6, -R167 ;  /* 0x0000000688bb7c23 */ /* 0x000fc600080108a7 */
[----:B------:R-:W-:Y:S02]  /*8bf0*/  FADD.FTZ R193, R15, R184 ;  /* 0x000000b80fc17221 */ /* 0x000fe40000010000 */
[----:B------:R-:W2:Y:S01]  /*8c00*/  MUFU.EX2 R20, R20 ;  /* 0x0000001400147308 */ /* 0x000ea20000000800 */
[----:B0-----:R-:W-:-:S01]  /*8c10*/  FADD.FTZ R2, R134, R3 ;  /* 0x0000000386027221 */ /* 0x001fc20000010000 */
[----:B------:R-:W-:-:S04]  /*8c20*/  FADD.FTZ R136, R12, R193 ;  /* 0x000000c10c887221 */ /* 0x000fc80000010000 */
[----:B------:R-:W-:Y:S01]  /*8c30*/  FADD.FTZ R193, R163, R136 ;  /* 0x00000088a3c17221 */ /* 0x000fe20000010000 */
[----:B------:R-:W-:-:S01]  /*8c40*/  FFMA.FTZ R136, R166, UR6, -R167 ;  /* 0x00000006a6887c23 */ /* 0x000fc200080108a7 */
[----:B------:R-:W0:Y:S01]  /*8c50*/  MUFU.EX2 R21, R21 ;  /* 0x0000001500157308 */ /* 0x000e220000000800 */
[----:B-1----:R-:W-:-:S07]  /*8c60*/  FADD.FTZ R3, R13, R2 ;  /* 0x000000020d037221 */ /* 0x002fce0000010000 */
[----:B------:R-:W1:Y:S01]  /*8c70*/  MUFU.EX2 R156, R156 ;  /* 0x0000009c009c7308 */ /* 0x000e620000000800 */
[----:B--2---:R-:W-:-:S07]  /*8c80*/  FADD.FTZ R2, R20, R3 ;  /* 0x0000000314027221 */ /* 0x004fce0000010000 */
[----:B------:R-:W2:Y:S01]  /*8c90*/  MUFU.EX2 R170, R170 ;  /* 0x000000aa00aa7308 */ /* 0x000ea20000000800 */
[----:B0-----:R-:W-:-:S01]  /*8ca0*/  FADD.FTZ R3, R21, R2 ;  /* 0x0000000215037221 */ /* 0x001fc20000010000 */
[----:B------:R-:W-:Y:S01]  /*8cb0*/  FADD.FTZ R2, R168, R193 ;  /* 0x000000c1a8027221 */ /* 0x000fe20000010000 */
[----:B------:R-:W-:-:S05]  /*8cc0*/  FFMA.FTZ R193, R190, UR6, -R167 ;  /* 0x00000006bec17c23 */ /* 0x000fca00080108a7 */
[----:B------:R-:W-:Y:S01]  /*8cd0*/  MUFU.EX2 R171, R171 ;  /* 0x000000ab00ab7308 */ /* 0x000fe20000000800 */
[----:B-1----:R-:W-:-:S07]  /*8ce0*/  FADD.FTZ R3, R156, R3 ;  /* 0x000000039c037221 */ /* 0x002fce0000010000 */
[----:B------:R-:W-:Y:S01]  /*8cf0*/  MUFU.EX2 R174, R174 ;  /* 0x000000ae00ae7308 */ /* 0x000fe20000000800 */
[----:B--2---:R-:W-:-:S01]  /*8d00*/  FADD.FTZ R166, R170, R3 ;  /* 0x00000003aaa67221 */ /* 0x004fc20000010000 */
[----:B------:R-:W-:-:S04]  /*8d10*/  FADD.FTZ R3, R169, R2 ;  /* 0x00000002a9037221 */ /* 0x000fc80000010000 */
[----:B------:R-:W-:Y:S02]  /*8d20*/  FADD.FTZ R2, R172, R3 ;  /* 0x00000003ac027221 */ /* 0x000fe40000010000 */
[----:B------:R-:W0:Y:S08]  /*8d30*/  MUFU.EX2 R173, R173 ;  /* 0x000000ad00ad7308 */ /* 0x000e300000000800 */
[----:B------:R-:W-:Y:S08]  /*8d40*/  MUFU.EX2 R175, R175 ;  /* 0x000000af00af7308 */ /* 0x000ff00000000800 */
[----:B------:R-:W1:Y:S01]  /*8d50*/  MUFU.EX2 R176, R176 ;  /* 0x000000b000b07308 */ /* 0x000e620000000800 */
[----:B0-----:R-:W-:-:S07]  /*8d60*/  FADD.FTZ R3, R173, R2 ;  /* 0x00000002ad037221 */ /* 0x001fce0000010000 */
[----:B------:R-:W-:Y:S08]  /*8d70*/  MUFU.EX2 R177, R177 ;  /* 0x000000b100b17308 */ /* 0x000ff00000000800 */
[----:B------:R-:W0:Y:S01]  /*8d80*/  MUFU.EX2 R185, R185 ;  /* 0x000000b900b97308 */ /* 0x000e220000000800 */
[----:B-1----:R-:W-:-:S07]  /*8d90*/  FADD.FTZ R2, R176, R3 ;  /* 0x00000003b0027221 */ /* 0x002fce0000010000 */
[----:B------:R1:W-:Y:S08]  /*8da0*/  MUFU.EX2 R160, R195 ;  /* 0x000000c300a07308 */ /* 0x0003f00000000800 */
[----:B------:R-:W2:Y:S01]  /*8db0*/  MUFU.EX2 R178, R178 ;  /* 0x000000b200b27308 */ /* 0x000ea20000000800 */
[----:B-1----:R-:W-:-:S04]  /*8dc0*/  FADD.FTZ R195, R171, R166 ;  /* 0x000000a6abc37221 */ /* 0x002fc80000010000 */
[----:B------:R-:W-:Y:S01]  /*8dd0*/  FADD.FTZ R166, R174, R195 ;  /* 0x000000c3aea67221 */ /* 0x000fe20000010000 */
[----:B0-----:R-:W-:-:S02]  /*8de0*/  FADD.FTZ R195, R185, R2 ;  /* 0x00000002b9c37221 */ /* 0x001fc40000010000 */
[----:B------:R-:W0:Y:S01]  /*8df0*/  MUFU.EX2 R181, R181 ;  /* 0x000000b500b57308 */ /* 0x000e220000000800 */
[----:B------:R-:W-:-:S04]  /*8e00*/  FADD.FTZ R166, R175, R166 ;  /* 0x000000a6afa67221 */ /* 0x000fc80000010000 */
[----:B------:R-:W-:Y:S01]  /*8e10*/  FADD.FTZ R3, R177, R166 ;  /* 0x000000a6b1037221 */ /* 0x000fe20000010000 */
[----:B------:R-:W-:-:S02]  /*8e20*/  FADD.FTZ R166, R154, R195 ;  /* 0x000000c39aa67221 */ /* 0x000fc40000010000 */
[----:B------:R-:W1:Y:S01]  /*8e30*/  MUFU.EX2 R157, R194 ;  /* 0x000000c2009d7308 */ /* 0x000e620000000800 */
[----:B--2---:R-:W-:-:S07]  /*8e40*/  FADD.FTZ R2, R178, R3 ;  /* 0x00000003b2027221 */ /* 0x004fce0000010000 */
[----:B------:R-:W2:Y:S01]  /*8e50*/  MUFU.EX2 R182, R182 ;  /* 0x000000b600b67308 */ /* 0x000ea20000000800 */
[----:B0-----:R-:W-:-:S07]  /*8e60*/  FADD.FTZ R3, R181, R2 ;  /* 0x00000002b5037221 */ /* 0x001fce0000010000 */
[----:B------:R-:W0:Y:S01]  /*8e70*/  MUFU.EX2 R152, R152 ;  /* 0x0000009800987308 */ /* 0x000e220000000800 */
[----:B-1----:R-:W-:-:S01]  /*8e80*/  FADD.FTZ R195, R157, R166 ;  /* 0x000000a69dc37221 */ /* 0x002fc20000010000 */
[----:B------:R-:W-:-:S03]  /*8e90*/  FFMA.FTZ R166, R188, UR6, -R167 ;  /* 0x00000006bca67c23 */ /* 0x000fc600080108a7 */
        /* <DEDUP_REMOVED lines=55> */
[----:B------:R-:W-:-:S06]  /*9210*/  FFMA.FTZ R184, R191, UR6, -R167 ;  /* 0x00000006bfb87c23 */ /* 0x000fcc00080108a7 */
        /* <DEDUP_REMOVED lines=36> */
[----:B-1----:R-:W-:-:S03]  /*9460*/  FADD.FTZ R3, R143, R2 ;  /* 0x000000028f037221 */ /* 0x002fc60000010000 */
[----:B--2---:R-:W-:Y:S01]  /*9470*/  FADD.FTZ R2, R135, R167 ;  /* 0x000000a787027221 */ /* 0x004fe20000010000 */
[----:B------:R-:W-:Y:S06]  /*9480*/  @!P0 BRA `(.L_x_5828) ;  /* 0x0000000000048947 */ /* 0x000fec0003800000 */
[----:B------:R-:W-:Y:S01]  /*9490*/  BPT.TRAP 0x1 ;  /* 0x000000040000795c */ /* 0x000fe20000300000 */
.L_x_5828:
[----:B------:R-:W-:Y:S01]  /*94a0*/  UISETP.GT.AND UP0, UPT, UR56, UR54, UPT ;  /* 0x000000363800728c */ /* 0x000fe2000bf04270 */
[----:B------:R-:W-:Y:S01]  /*94b0*/  F2FP.SATFINITE.E4M3.F32.PACK_AB_MERGE_C R4, R155, R4, RZ ;  /* 0x000000049b04723e */ /* 0x000fe200048070ff */
[----:B------:R-:W-:Y:S01]  /*94c0*/  ULEA UR7, UR55, UR41, 0x3 ;  /* 0x0000002937077291 */ /* 0x000fe2000f8e183f */
[----:B------:R-:W-:Y:S01]  /*94d0*/  F2FP.SATFINITE.E4M3.F32.PACK_AB_MERGE_C R10, R11, R10, RZ ;  /* 0x0000000a0b0a723e */ /* 0x000fe200048070ff */
[----:B------:R-:W-:Y:S01]  /*94e0*/  UIADD3 UR56, UR56, -0x1, URZ ;  /* 0xffffffff38387890 */ /* 0x000fe2000fffe03f */
[----:B------:R-:W-:Y:S01]  /*94f0*/  F2FP.SATFINITE.E4M3.F32.PACK_AB_MERGE_C R9, R134, R9, RZ ;  /* 0x000000098609723e */ /* 0x000fe200048070ff */
[----:B------:R-:W-:Y:S01]  /*9500*/  UIADD3 UR7, UR7, 0x33460, URZ ;  /* 0x0003346007077890 */ /* 0x000fe2000fffe03f */
[----:B------:R-:W-:Y:S01]  /*9510*/  PLOP3.LUT P1, PT, PT, PT, UP0, 0x80, 0x0 ;  /* 0x000000000000781c */ /* 0x000fe20003f2f008 */
[----:B------:R-:W-:Y:S01]  /*9520*/  UMOV UR57, UR44 ;  /* 0x0000002c00397c82 */ /* 0x000fe20008000000 */
[----:B------:R-:W-:Y:S01]  /*9530*/  F2FP.SATFINITE.E4M3.F32.PACK_AB_MERGE_C R12, R163, R12, RZ ;  /* 0x0000000ca30c723e */ /* 0x000fe200048070ff */
[----:B------:R-:W-:Y:S01]  /*9540*/  UPRMT UR7, UR39, 0x654, UR7 ;  /* 0x0000065427077896 */ /* 0x000fe20008000007 */
[----:B------:R-:W-:Y:S01]  /*9550*/  F2FP.SATFINITE.E4M3.F32.PACK_AB_MERGE_C R21, R156, R21, RZ ;  /* 0x000000159c15723e */ /* 0x000fe200048070ff */
[----:B------:R-:W-:Y:S01]  /*9560*/  UMOV UR55, UR43 ;  /* 0x0000002b00377c82 */ /* 0x000fe20008000000 */
        /* <DEDUP_REMOVED lines=132> */
[----:B------:R-:W-:-:S02]  /*9db0*/  IMAD.MOV.U32 R5, RZ, RZ, R120 ;  /* 0x000000ffff057224 */ /* 0x000fc400078e0078 */
[----:B------:R-:W-:Y:S01]  /*9dc0*/  IMAD.MOV.U32 R4, RZ, RZ, R121 ;  /* 0x000000ffff047224 */ /* 0x000fe200078e0079 */
[----:B------:R-:W-:Y:S06]  /*9dd0*/  @P1 BRA `(.L_x_5829) ;  /* 0xffffffb800f01947 */ /* 0x000fec000383ffff */
.L_x_5818:
[----:B------:R-:W-:-:S13]  /*9de0*/  ISETP.LE.AND P1, PT, RZ, UR56, PT ;  /* 0x00000038ff007c0c */ /* 0x000fda000bf23270 */
[----:B------:R-:W-:Y:S05]  /*9df0*/  @!P1 BRA `(.L_x_5830) ;  /* 0x0000003800449947 */ /* 0x000fea0003800000 */
[----:B------:R-:W-:Y:S01]  /*9e00*/  IMAD.MOV.U32 R5, RZ, RZ, R120 ;  /* 0x000000ffff057224 */ /* 0x000fe200078e0078 */
[----:B------:R-:W-:Y:S01]  /*9e10*/  UMOV UR52, UR44 ;  /* 0x0000002c00347c82 */ /* 0x000fe20008000000 */
[----:B------:R-:W-:Y:S01]  /*9e20*/  IMAD.MOV.U32 R4, RZ, RZ, R121 ;  /* 0x000000ffff047224 */ /* 0x000fe200078e0079 */
[----:B------:R-:W-:Y:S01]  /*9e30*/  UMOV UR49, UR43 ;  /* 0x0000002b00317c82 */ /* 0x000fe20008000000 */
[----:B------:R-:W-:-:S05]  /*9e40*/  ULDC UR48, c[0x0][0x988] ;  /* 0x0002620000307ab9 */ /* 0x000fca0000000800 */
.L_x_5841:
[----:B------:R-:W-:Y:S01]  /*9e50*/  ISETP.NE.AND P2, PT, RZ, UR40, PT ;  /* 0x00000028ff007c0c */ /* 0x000fe2000bf45270 */
[----:B------:R-:W-:-:S04]  /*9e60*/  UISETP.NE.AND UP0, UPT, UR49, 0x1, UPT ;  /* 0x000000013100788c */ /* 0x000fc8000bf05270 */
[----:B------:R-:W-:-:S04]  /*9e70*/  USEL UR44, URZ, 0x1, UP0 ;  /* 0x000000013f2c7887 */ /* 0x000fc80008000000 */
[----:B------:R-:W-:-:S04]  /*9e80*/  ULOP3.LUT UR44, UR52, UR44, URZ, 0x3c, !UPT ;  /* 0x0000002c342c7292 */ /* 0x000fc8000f8e3c3f */
[----:B------:R-:W-:Y:S08]  /*9e90*/  @P2 BRA `(.L_x_5831) ;  /* 0x0000000000382947 */ /* 0x000ff00003800000 */
[----:B------:R-:W-:Y:S05]  /*9ea0*/  @!P0 BRA `(.L_x_5832) ;  /* 0x0000000000048947 */ /* 0x000fea0003800000 */
[----:B------:R-:W-:Y:S01]  /*9eb0*/  BPT.TRAP 0x1 ;  /* 0x000000040000795c */ /* 0x000fe20000300000 */
.L_x_5832:
        /* <DEDUP_REMOVED lines=9> */
.L_x_5833:
[----:B-1----:R-:W-:Y:S05]  /*9f50*/  @P1 BRA `(.L_x_5831) ;  /* 0x0000000000081947 */ /* 0x002fea0003800000 */
[----:B------:R-:W1:Y:S02]  /*9f60*/  SYNCS.PHASECHK.TRANS64.TRYWAIT P1, [UR6+0x33430], R6 ;  /* 0x03343006ff0075a7 */ /* 0x000e640008020146 */
[----:B-1----:R-:W-:Y:S05]  /*9f70*/  @!P1 BRA `(.L_x_5834) ;  /* 0x000000d000a89947 */ /* 0x002fea0003800000 */
.L_x_5831:
        /* <DEDUP_REMOVED lines=191> */
.L_x_5836:
[----:B------:R-:W-:Y:S01]  /*ab70*/  ULEA UR6, UR49, UR41, 0x3 ;  /* 0x0000002931067291 */ /* 0x000fe2000f8e183f */
[----:B------:R-:W-:-:S05]  /*ab80*/  IMAD.U32 R6, RZ, RZ, UR52 ;  /* 0x00000034ff067e24 */ /* 0x000fca000f8e00ff */
[----:B------:R-:W-:-:S04]  /*ab90*/  SHF.L.U32 R6, R6, 0x1f, RZ ;  /* 0x0000001f06067819 */ /* 0x000fc800000006ff */
[----:B------:R0:W1:Y:S01]  /*aba0*/  SYNCS.PHASECHK.TRANS64.TRYWAIT P1, [UR6+0x33450], R6 ;  /* 0x03345006ff0075a7 */ /* 0x0000620008020146 */
[----:B------:R-:W-:Y:S05]  /*abb0*/  @!P0 BRA `(.L_x_5837) ;  /* 0x0000000000048947 */ /* 0x000fea0003800000 */
[----:B------:R-:W-:Y:S01]  /*abc0*/  BPT.TRAP 0x1 ;  /* 0x000000040000795c */ /* 0x000fe20000300000 */
.L_x_5837:
[----:B-1----:R-:W-:Y:S05]  /*abd0*/  @P1 BRA `(.L_x_5835) ;  /* 0x0000000000081947 */ /* 0x002fea0003800000 */
[----:B------:R-:W1:Y:S02]  /*abe0*/  SYNCS.PHASECHK.TRANS64.TRYWAIT P1, [UR6+0x33450], R6 ;  /* 0x03345006ff0075a7 */ /* 0x000e640008020146 */
[----:B-1----:R-:W-:Y:S05]  /*abf0*/  @!P1 BRA `(.L_x_5838) ;  /* 0x000000c400a09947 */ /* 0x002fea0003800000 */
.L_x_5835:
        /* <DEDUP_REMOVED lines=36> */
.L_x_5839:
        /* <DEDUP_REMOVED lines=111> */
[----:B0-----:R-:W-:Y:S01]  /*b530*/  FMNMX.FTZ R120, R184, R189, !PT ;  /* 0x000000bdb8787209 */ /* 0x001fe20007810000 */
[----:B------:R-:W-:Y:S02]  /*b540*/  FMUL.FTZ R189, R0, R121 ;  /* 0x0000007900bd7220 */ /* 0x000fe40000410000 */
[----:B------:R-:W-:Y:S04]  /*b550*/  SYNCS.ARRIVE.TRANS64.RED.A1T0 RZ, [UR7], RZ ;  /* 0x000000ffffff79a7 */ /* 0x000fe80008100407 */
        /* <DEDUP_REMOVED lines=129> */
[----:B--2---:R-:W-:Y:S02]  /*bd70*/  FMNMX.FTZ R190, R134, R191, !PT ;  /* 0x000000bf86be7209 */ /* 0x004fe40007810000 */
[----:B0-----:R-:W-:-:S05]  /*bd80*/  FMNMX.FTZ R191, R133, R120, !PT ;  /* 0x0000007885bf7209 */ /* 0x001fca0007810000 */
[----:B------:R-:W0:Y:S01]  /*bd90*/  SHFL.BFLY PT, R120, R191, 0x2, 0x1f ;  /* 0x0c401f00bf787f89 */ /* 0x000e2200000e0000 */
[----:B-1----:R-:W-:-:S05]  /*bda0*/  FMNMX.FTZ R190, R135, R190, !PT ;  /* 0x000000be87be7209 */ /* 0x002fca0007810000 */
[----:B------:R-:W1:Y:S01]  /*bdb0*/  SHFL.BFLY PT, R121, R190, 0x2, 0x1f ;  /* 0x0c401f00be797f89 */ /* 0x000e6200000e0000 */
[----:B0-----:R-:W-:Y:S01]  /*bdc0*/  FMNMX.FTZ R192, R191, R120, !PT ;  /* 0x00000078bfc07209 */ /* 0x001fe20007810000 */
[----:B------:R-:W-:Y:S01]  /*bdd0*/  IMAD.U32 R191, RZ, RZ, UR6 ;  /* 0x00000006ffbf7e24 */ /* 0x000fe2000f8e00ff */
        /* <DEDUP_REMOVED lines=47> */
[C---:B------:R-:W-:Y:S01]  /*c0d0*/  FADD.FTZ R5, -R120.reuse, R5 ;  /* 0x0000000578057221 */ /* 0x040fe20000010100 */
[----:B------:R-:W-:-:S01]  /*c0e0*/  FFMA.FTZ R190, R120, R191, -8 ;  /* 0xc100000078be7423 */ /* 0x000fc200000100bf */
        /* <DEDUP_REMOVED lines=50> */
[----:B0-----:R-:W-:-:S01]  /*c410*/  FADD.FTZ R3, R6, R3 ;  /* 0x0000000306037221 */ /* 0x001fc20000010000 */
[----:B------:R-:W-:-:S06]  /*c420*/  FFMA.FTZ R135, R135, UR6, -R190 ;  /* 0x0000000687877c23 */ /* 0x000fcc00080108be */
        /* <DEDUP_REMOVED lines=150> */
[----:B--2---:R-:W-:-:S03]  /*cd90*/  FADD.FTZ R3, R133, R2 ;  /* 0x0000000285037221 */ /* 0x004fc60000010000 */
[----:B-1----:R-:W-:Y:S01]  /*cda0*/  FADD.FTZ R2, R135, R191 ;  /* 0x000000bf87027221 */ /* 0x002fe20000010000 */
[----:B------:R-:W-:Y:S06]  /*cdb0*/  @!P0 BRA `(.L_x_5840) ;  /* 0x0000000000048947 */ /* 0x000fec0003800000 */
[----:B------:R-:W-:Y:S01]  /*cdc0*/  BPT.TRAP 0x1 ;  /* 0x000000040000795c */ /* 0x000fe20000300000 */
.L_x_5840:
        /* <DEDUP_REMOVED lines=148> */
.L_x_5830:
[----:B------:R-:W-:Y:S06]  /*d710*/  BAR.ARV 0x8, 0x180 ;  /* 0x0206000000007b1d */ /* 0x000fec0000002000 */
[----:B------:R-:W-:Y:S05]  /*d720*/  @!P0 BRA `(.L_x_5842) ;  /* 0x0000000000048947 */ /* 0x000fea0003800000 */
[----:B------:R-:W-:Y:S01]  /*d730*/  BPT.TRAP 0x1 ;  /* 0x000000040000795c */ /* 0x000fe20000300000 */
.L_x_5842:
[----:B------:R-:W-:Y:S01]  /*d740*/  ULEA UR11, UR43, UR41, 0x3 ;  /* 0x000000292b0b7291 */ /* 0x000fe2000f8e183f */
[----:B------:R-:W-:-:S05]  /*d750*/  IMAD.U32 R0, RZ, RZ, UR44 ;  /* 0x0000002cff007e24 */ /* 0x000fca000f8e00ff */
[----:B------:R-:W-:-:S04]  /*d760*/  SHF.L.U32 R0, R0, 0x1f, RZ ;  /* 0x0000001f00007819 */ /* 0x000fc800000006ff */
[----:B------:R0:W1:Y:S01]  /*d770*/  SYNCS.PHASECHK.TRANS64.TRYWAIT P1, [UR11+0x33450], R0 ;  /* 0x03345000ff0075a7 */ /* 0x000062000802014b */
[----:B------:R-:W-:Y:S05]  /*d780*/  @!P0 BRA `(.L_x_5843) ;  /* 0x0000000000048947 */ /* 0x000fea0003800000 */
[----:B------:R-:W-:Y:S01]  /*d790*/  BPT.TRAP 0x1 ;  /* 0x000000040000795c */ /* 0x000fe20000300000 */
.L_x_5843:
[----:B-1----:R-:W-:Y:S05]  /*d7a0*/  @P1 BRA `(.L_x_5844) ;  /* 0x0000000000081947 */ /* 0x002fea0003800000 */
[----:B------:R-:W1:Y:S02]  /*d7b0*/  SYNCS.PHASECHK.TRANS64.TRYWAIT P1, [UR11+0x33450], R0 ;  /* 0x03345000ff0075a7 */ /* 0x000e64000802014b */
[----:B-1----:R-:W-:Y:S05]  /*d7c0*/  @!P1 BRA `(.L_x_5845) ;  /* 0x0000009800c49947 */ /* 0x002fea0003800000 */
.L_x_5844:
        /* <DEDUP_REMOVED lines=12> */
[----:B------:R-:W-:Y:S02]  /*d890*/  UIADD3 UR4, UR10, 0x180, URZ ;  /* 0x000001800a047890 */ /* 0x000fe4000fffe03f */
[----:B------:R-:W-:Y:S01]  /*d8a0*/  @UP0 USHF.R.S32.HI UR7, URZ, 0x1f, UR42 ;  /* 0x0000001f3f070899 */ /* 0x000fe2000801142a */
[----:B------:R-:W-:Y:S01]  /*d8b0*/  UMOV UR14, UR10 ;  /* 0x0000000a000e7c82 */ /* 0x000fe20008000000 */
[----:B------:R-:W-:Y:S02]  /*d8c0*/  @UP0 ULDC.64 UR12, c[0x0][0x9c8] ;  /* 0x00027200000c0ab9 */ /* 0x000fe40000000a00 */
[----:B------:R-:W-:Y:S01]  /*d8d0*/  QGMMA.64x192x32.F32.E4M3.E4M3 R24, R216, gdesc[UR12], R24, gsb0 ;  /* 0x02e0000cd8187df3 */ /* 0x000fe20008000818 */
[----:B------:R-:W-:Y:S01]  /*d8e0*/  UMOV UR14, UR4 ;  /* 0x00000004000e7c82 */ /* 0x000fe20008000000 */
[----:B------:R-:W-:Y:S01]  /*d8f0*/  UMOV UR15, 0xc0000010 ;  /* 0xc0000010000f7882 */ /* 0x000fe20000000000 */
[----:B------:R-:W-:Y:S02]  /*d900*/  UIADD3 UR4, UR10, 0x300, URZ ;  /* 0x000003000a047890 */ /* 0x000fe4000fffe03f */
[----:B------:R-:W-:-:S04]  /*d910*/  @UP0 UIMAD UR7, UR7, UR12, URZ ;  /* 0x0000000c070702a4 */ /* 0x000fc8000f8e023f */
[----:B------:R-:W-:Y:S01]  /*d920*/  @UP0 UIMAD UR7, UR42, UR13, UR7 ;  /* 0x0000000d2a0702a4 */ /* 0x000fe2000f8e0207 */
[----:B------:R-:W-:Y:S02]  /*d930*/  WARPGROUP.DEPBAR.LE gsb0, 0x0 ;  /* 0x00008000000079c5 */ /* 0x000fe40000010000 */
[----:B------:R-:W-:-:S08]  /*d940*/  WARPGROUP.ARRIVE ;  /* 0x00000000000079c5 */ /* 0x000fd00000000000 */
[----:B------:R-:W-:Y:S01]  /*d950*/  QGMMA.64x192x32.F32.E4M3.E4M3 R24, R212, gdesc[UR12], R24, gsb0 ;  /* 0x02e0000cd4187df3 */ /* 0x000fe20008000818 */
[----:B------:R-:W-:Y:S01]  /*d960*/  UMOV UR14, UR4 ;  /* 0x00000004000e7c82 */ /* 0x000fe20008000000 */
[----:B------:R-:W-:Y:S01]  /*d970*/  UMOV UR15, 0xc0000010 ;  /* 0xc0000010000f7882 */ /* 0x000fe20000000000 */
[----:B------:R-:W-:-:S03]  /*d980*/  @UP0 UIMAD.WIDE.U32 UR4, UR42, UR12, URZ ;  /* 0x0000000c2a0402a5 */ /* 0x000fc6000f8e003f */
[----:B------:R-:W-:Y:S01]  /*d990*/  @UP0 ULDC.64 UR12, c[0x0][0x9d0] ;  /* 0x00027400000c0ab9 */ /* 0x000fe20000000a00 */
[----:B------:R-:W-:-:S04]  /*d9a0*/  @UP0 UIADD3 UR5, UR5, UR7, URZ ;  /* 0x0000000705050290 */ /* 0x000fc8000fffe03f */
[----:B------:R-:W-:-:S04]  /*d9b0*/  @UP0 UIMAD.WIDE.U32 UR4, UR38, UR12, UR4 ;  /* 0x0000000c260402a5 */ /* 0x000fc8000f8e0004 */
[----:B------:R-:W-:-:S06]  /*d9c0*/  @UP0 ULEA UR8, UP1, UR4, UR8, 0x2 ;  /* 0x0000000804080291 */ /* 0x000fcc000f82103f */
[----:B------:R-:W-:Y:S01]  /*d9d0*/  IMAD.U32 R4, RZ, RZ, UR8 ;  /* 0x00000008ff047e24 */ /* 0x000fe2000f8e00ff */
[----:B------:R-:W-:Y:S02]  /*d9e0*/  WARPGROUP.DEPBAR.LE gsb0, 0x0 ;  /* 0x00008000000079c5 */ /* 0x000fe40000010000 */
[----:B------:R-:W-:-:S06]  /*d9f0*/  WARPGROUP.ARRIVE ;  /* 0x00000000000079c5 */ /* 0x000fcc0000000000 */
[----:B------:R-:W-:Y:S01]  /*da00*/  QGMMA.64x192x32.F32.E4M3.E4M3 R24, R208, gdesc[UR12], R24, gsb0 ;  /* 0x02e0000cd0187df3 */ /* 0x000fe20008000818 */
[----:B------:R-:W-:-:S04]  /*da10*/  @UP0 USHF.R.S32.HI UR14, URZ, 0x1f, UR38 ;  /* 0x0000001f3f0e0899 */ /* 0x000fc80008011426 */
[----:B------:R-:W-:-:S04]  /*da20*/  @UP0 UIMAD UR7, UR14, UR12, URZ ;  /* 0x0000000c0e0702a4 */ /* 0x000fc8000f8e023f */
[----:B------:R-:W-:-:S04]  /*da30*/  @UP0 UIMAD UR7, UR38, UR13, UR7 ;  /* 0x0000000d260702a4 */ /* 0x000fc8000f8e0207 */
[----:B------:R-:W-:-:S04]  /*da40*/  @UP0 UIADD3 UR5, UR5, UR7, URZ ;  /* 0x0000000705050290 */ /* 0x000fc8000fffe03f */
[----:B------:R-:W-:-:S06]  /*da50*/  @UP0 ULEA.HI.X UR9, UR4, UR9, UR5, 0x2, UP1 ;  /* 0x0000000904090291 */ /* 0x000fcc00088f1405 */
        /* <DEDUP_REMOVED lines=49> */
.L_x_5846:
        /* <DEDUP_REMOVED lines=106> */
.L_x_5810:
        /* <DEDUP_REMOVED lines=487> */
.L_x_5850:
[----:B------:R-:W-:Y:S05]  /*10280*/  BSYNC B1 ;  /* 0x0000000000017941 */ /* 0x000fea0003800000 */
.L_x_5849:
        /* <DEDUP_REMOVED lines=17> */
.L_x_5852:
[----:B------:R-:W-:Y:S05]  /*103a0*/  BSYNC B1 ;  /* 0x0000000000017941 */ /* 0x000fea0003800000 */
.L_x_5851:
        /* <DEDUP_REMOVED lines=17> */
.L_x_5854:
[----:B------:R-:W-:Y:S05]  /*104c0*/  BSYNC B1 ;  /* 0x0000000000017941 */ /* 0x000fea0003800000 */
.L_x_5853:
        /* <DEDUP_REMOVED lines=20> */
.L_x_5848:
        /* <DEDUP_REMOVED lines=50> */
.L_x_5857:
[----:B------:R-:W-:Y:S05]  /*10930*/  BSYNC B1 ;  /* 0x0000000000017941 */ /* 0x000fea0003800000 */
.L_x_5856:
        /* <DEDUP_REMOVED lines=59> */
.L_x_5859:
[----:B------:R-:W-:Y:S05]  /*10cf0*/  BSYNC B1 ;  /* 0x0000000000017941 */ /* 0x000fea0003800000 */
.L_x_5858:
        /* <DEDUP_REMOVED lines=17> */
.L_x_5861:
[----:B------:R-:W-:Y:S05]  /*10e10*/  BSYNC B1 ;  /* 0x0000000000017941 */ /* 0x000fea0003800000 */
.L_x_5860:
        /* <DEDUP_REMOVED lines=17> */
.L_x_5863:
[----:B------:R-:W-:Y:S05]  /*10f30*/  BSYNC B1 ;  /* 0x0000000000017941 */ /* 0x000fea0003800000 */
.L_x_5862:
        /* <DEDUP_REMOVED lines=18> */
.L_x_5855:
[----:B------:R-:W-:Y:S05]  /*11060*/  BSYNC B0 ;  /* 0x0000000000007941 */ /* 0x000fea0003800000 */
.L_x_5847:
[----:B------:R-:W-:Y:S02]  /*11070*/  ULDC UR5, c[0x0][0xc38] ;  /* 0x00030e0000057ab9 */ /* 0x000fe40000000800 */
[----:B------:R-:W-:-:S06]  /*11080*/  UISETP.GE.AND UP0, UPT, UR4, UR5, UPT ;  /* 0x000000050400728c */ /* 0x000fcc000bf06270 */
[----:B------:R-:W-:-:S13]  /*11090*/  PLOP3.LUT P0, PT, PT, PT, UP0, 0x80, 0x0 ;  /* 0x000000000000781c */ /* 0x000fda0003f0f008 */
[----:B------:R-:W-:Y:S05]  /*110a0*/  @!P0 BRA `(.L_x_5864) ;  /* 0xfffffefc001c8947 */ /* 0x000fea000383ffff */
[----:B------:R-:W-:Y:S05]  /*110b0*/  EXIT ;  /* 0x000000000000794d */ /* 0x000fea0003800000 */
.L_x_5806:
        /* <DEDUP_REMOVED lines=15> */
[----:B------:R-:W2:Y:S01]  /*111b0*/  LDL R9, [R1+0x8] ;  /* 0x0000080001097983 */ /* 0x000ea20000100800 */
[----:B------:R-:W-:Y:S01]  /*111c0*/  ULDC.64 UR6, c[0x0][0x2f0] ;  /* 0x0000bc0000067ab9 */ /* 0x000fe20000000a00 */
[----:B------:R-:W0:Y:S01]  /*111d0*/  S2R R10, SR_TID.X ;  /* 0x00000000000a7919 */ /* 0x000e220000002100 */
[----:B------:R-:W-:Y:S01]  /*111e0*/  LOP3.LUT R22, R22, 0xfffffffd, RZ, 0xc0, !PT ;  /* 0xfffffffd16167812 */ /* 0x000fe200078ec0ff */
[----:B------:R-:W-:Y:S01]  /*111f0*/  ULDC UR8, c[0x0][0x2b8] ;  /* 0x0000ae0000087ab9 */ /* 0x000fe20000000800 */
[----:B------:R-:W-:Y:S01]  /*11200*/  ULDC.64 UR10, c[0x0][0x418] ;  /* 0x00010600000a7ab9 */ /* 0x000fe20000000a00 */
[----:B------:R-:W-:Y:S01]  /*11210*/  ULDC UR4, c[0x0][0x424] ;  /* 0x0001090000047ab9 */ /* 0x000fe20000000800 */
[----:B------:R-:W-:Y:S01]  /*11220*/  ULDC UR39, c[0x0][0x288] ;  /* 0x0000a20000277ab9 */ /* 0x000fe20000000800 */
[----:B------:R-:W-:Y:S01]  /*11230*/  ULDC UR38, c[0x0][0x448] ;  /* 0x0001120000267ab9 */ /* 0x000fe20000000800 */
[C---:B0-----:R-:W-:Y:S01]  /*11240*/  IMAD.SHL.U32 R16, R10.reuse, 0x40, RZ ;  /* 0x000000400a107824 */ /* 0x041fe200078e00ff */
[----:B------:R-:W-:Y:S01]  /*11250*/  SHF.R.U32.HI R0, RZ, 0x1, R10 ;  /* 0x00000001ff007819 */ /* 0x000fe2000001160a */
[----:B------:R-:W-:-:S03]  /*11260*/  IMAD.SHL.U32 R5, R10, 0x10, RZ ;  /* 0x000000100a057824 */ /* 0x000fc600078e00ff */
[----:B------:R-:W-:-:S04]  /*11270*/  LOP3.LUT R3, R16, 0x180, RZ, 0xc0, !PT ;  /* 0x0000018010037812 */ /* 0x000fc800078ec0ff */
[----:B------:R-:W-:Y:S01]  /*11280*/  LOP3.LUT R0, R3, 0x30, R0, 0xf8, !PT ;  /* 0x0000003003007812 */ /* 0x000fe200078ef800 */
[----:B------:R-:W-:Y:S01]  /*11290*/  IMAD.SHL.U32 R3, R10, 0x8, RZ ;  /* 0x000000080a037824 */ /* 0x000fe200078e00ff */
[----:B------:R-:W-:-:S04]  /*112a0*/  LOP3.LUT R37, R5, 0x30, RZ, 0xc0, !PT ;  /* 0x0000003005257812 */ /* 0x000fc800078ec0ff */
[----:B------:R-:W-:Y:S02]  /*112b0*/  LOP3.LUT R3, R0, 0x30, R3, 0x78, !PT ;  /* 0x0000003000037812 */ /* 0x000fe400078e7803 */
[----:B------:R-:W-:-:S04]  /*112c0*/  LOP3.LUT R0, R37, 0x40, RZ, 0xfc, !PT ;  /* 0x0000004025007812 */ /* 0x000fc800078efcff */
[C---:B------:R-:W-:Y:S02]  /*112d0*/  ISETP.GE.AND P2, PT, R0.reuse, UR7, PT ;  /* 0x0000000700007c0c */ /* 0x040fe4000bf46270 */
[C---:B------:R-:W-:Y:S02]  /*112e0*/  ISETP.GE.AND P1, PT, R0.reuse, UR7, PT ;  /* 0x0000000700007c0c */ /* 0x040fe4000bf26270 */
[----:B------:R-:W-:Y:S02]  /*112f0*/  ISETP.GE.AND P0, PT, R0, UR8, PT ;  /* 0x0000000800007c0c */ /* 0x000fe4000bf06270 */
[----:B------:R-:W-:-:S07]  /*11300*/  LOP3.LUT R0, R37, 0x80, RZ, 0xfc, !PT ;  /* 0x0000008025007812 */ /* 0x000fce00078efcff */
[----:B------:R-:W-:-:S04]  /*11310*/  @P2 LOP3.LUT R22, R22, 0x2, RZ, 0xfc, !PT ;  /* 0x0000000216162812 */ /* 0x000fc800078efcff */
[----:B------:R-:W-:-:S04]  /*11320*/  LOP3.LUT R22, R22, 0xfffffeff, RZ, 0xc0, !PT ;  /* 0xfffffeff16167812 */ /* 0x000fc800078ec0ff */
[----:B------:R-:W-:Y:S02]  /*11330*/  @P1 LOP3.LUT R22, R22, 0x100, RZ, 0xfc, !PT ;  /* 0x0000010016161812 */ /* 0x000fe400078efcff */
[----:B------:R-:W-:Y:S02]  /*11340*/  ISETP.GE.AND P2, PT, R0, UR7, PT ;  /* 0x0000000700007c0c */ /* 0x000fe4000bf46270 */
[----:B------:R-:W-:Y:S01]  /*11350*/  LOP3.LUT R22, R22, 0xfffff7ff, RZ, 0xc0, !PT ;  /* 0xfffff7ff16167812 */ /* 0x000fe200078ec0ff */
[C---:B------:R-:W-:Y:S01]  /*11360*/  IMAD.SHL.U32 R7, R10.reuse, 0x2, RZ ;  /* 0x000000020a077824 */ /* 0x040fe200078e00ff */
[----:B------:R-:W-:Y:S01]  /*11370*/  LOP3.LUT R4, R5, 0x1b0, RZ, 0xc0, !PT ;  /* 0x000001b005047812 */ /* 0x000fe200078ec0ff */
[----:B------:R-:W-:Y:S01]  /*11380*/  IMAD.SHL.U32 R2, R10, 0x20, RZ ;  /* 0x000000200a027824 */ /* 0x000fe200078e00ff */
[----:B------:R-:W-:Y:S02]  /*11390*/  @P0 LOP3.LUT R22, R22, 0x800, RZ, 0xfc, !PT ;  /* 0x0000080016160812 */ /* 0x000fe400078efcff */
[----:B------:R-:W-:-:S02]  /*113a0*/  ISETP.GE.AND P1, PT, R0, UR7, PT ;  /* 0x0000000700007c0c */ /* 0x000fc4000bf26270 */
[----:B------:R-:W-:Y:S02]  /*113b0*/  LOP3.LUT R6, R4, 0x30, R7, 0x78, !PT ;  /* 0x0000003004067812 */ /* 0x000fe400078e7807 */
[----:B------:R-:W-:Y:S02]  /*113c0*/  LOP3.LUT R22, R22, 0xfffffffe, RZ, 0xc0, !PT ;  /* 0xfffffffe16167812 */ /* 0x000fe400078ec0ff */
[----:B------:R-:W-:Y:S01]  /*113d0*/  LOP3.LUT R4, R2, 0x80, RZ, 0xc0, !PT ;  /* 0x0000008002047812 */ /* 0x000fe200078ec0ff */
[----:B------:R-:W-:Y:S01]  /*113e0*/  IMAD.SHL.U32 R7, R10, 0x4, RZ ;  /* 0x000000040a077824 */ /* 0x000fe200078e00ff */
[----:B------:R-:W-:Y:S02]  /*113f0*/  @P2 LOP3.LUT R22, R22, 0x1, RZ, 0xfc, !PT ;  /* 0x0000000116162812 */ /* 0x000fe400078efcff */
[----:B------:R-:W-:Y:S02]  /*11400*/  LOP3.LUT R4, R4, 0x10, R10, 0xf8, !PT ;  /* 0x0000001004047812 */ /* 0x000fe400078ef80a */
[----:B------:R-:W-:-:S02]  /*11410*/  LOP3.LUT R10, R10, 0x7f, RZ, 0xc0, !PT ;  /* 0x0000007f0a0a7812 */ /* 0x000fc400078ec0ff */
[----:B------:R-:W-:Y:S02]  /*11420*/  ISETP.GE.AND P0, PT, R0, UR8, PT ;  /* 0x0000000800007c0c */ /* 0x000fe4000bf06270 */
[----:B------:R-:W-:Y:S02]  /*11430*/  LOP3.LUT R8, R6, 0x640, R5, 0xf8, !PT ;  /* 0x0000064006087812 */ /* 0x000fe400078ef805 */
[----:B------:R-:W-:Y:S02]  /*11440*/  LOP3.LUT R22, R22, 0xffffff7f, RZ, 0xc0, !PT ;  /* 0xffffff7f16167812 */ /* 0x000fe400078ec0ff */
[----:B------:R-:W-:Y:S02]  /*11450*/  LOP3.LUT R5, R5, 0x600, RZ, 0xc0, !PT ;  /* 0x0000060005057812 */ /* 0x000fe400078ec0ff */
[----:B------:R-:W-:Y:S02]  /*11460*/  MOV R18, 0x400 ;  /* 0x0000040000127802 */ /* 0x000fe40000000f00 */
[----:B------:R-:W-:-:S02]  /*11470*/  SHF.R.U32.HI R0, RZ, 0x2, R10 ;  /* 0x00000002ff007819 */ /* 0x000fc4000001160a */
[----:B------:R-:W-:Y:S02]  /*11480*/  @P1 LOP3.LUT R22, R22, 0x80, RZ, 0xfc, !PT ;  /* 0x0000008016161812 */ /* 0x000fe400078efcff */
[--C-:B------:R-:W-:Y:S02]  /*11490*/  LOP3.LUT R5, R5, 0x60, R2.reuse, 0xf8, !PT ;  /* 0x0000006005057812 */ /* 0x100fe400078ef802 */
[----:B------:R-:W-:Y:S02]  /*114a0*/  LOP3.LUT R0, R0, 0x60, R2, 0xf8, !PT ;  /* 0x0000006000007812 */ /* 0x000fe400078ef802 */
[----:B------:R-:W-:Y:S02]  /*114b0*/  ISETP.GE.AND P2, PT, R37, UR7, PT ;  /* 0x0000000725007c0c */ /* 0x000fe4000bf46270 */
[----:B------:R-:W-:Y:S02]  /*114c0*/  LOP3.LUT R22, R22, 0xfffffbff, RZ, 0xc0, !PT ;  /* 0xfffffbff16167812 */ /* 0x000fe400078ec0ff */
[----:B------:R-:W-:Y:S01]  /*114d0*/  LOP3.LUT R16, R3, 0x640, R16, 0xf8, !PT ;  /* 0x0000064003107812 */ /* 0x000fe200078ef810 */
[----:B------:R-:W-:Y:S01]  /*114e0*/  IMAD.U32 R3, RZ, RZ, UR5 ;  /* 0x00000005ff037e24 */ /* 0x000fe2000f8e00ff */
[----:B------:R-:W-:Y:S01]  /*114f0*/  LOP3.LUT R5, R5, 0x100, R2, 0xf8, !PT ;  /* 0x0000010005057812 */ /* 0x000fe200078ef802 */
[----:B------:R-:W-:Y:S01]  /*11500*/  UISETP.NE.U32.AND UP0, UPT, UR10, URZ, UPT ;  /* 0x0000003f0a00728c */ /* 0x000fe2000bf05070 */
[----:B------:R-:W-:Y:S01]  /*11510*/  LOP3.LUT R2, R0, 0x80, RZ, 0xfc, !PT ;  /* 0x0000008000027812 */ /* 0x000fe200078efcff */
[----:B------:R0:W-:Y:S01]  /*11520*/  STL [R1+0xc], R8 ;  /* 0x00000c0801007387 */ /* 0x0001e20000100800 */
[----:B------:R-:W-:Y:S01]  /*11530*/  @P0 LOP3.LUT R22, R22, 0x400, RZ, 0xfc, !PT ;  /* 0x0000040016160812 */ /* 0x000fe200078efcff */
[----:B------:R-:W-:-:S02]  /*11540*/  UISETP.NE.AND.EX UP0, UPT, UR11, URZ, UPT, UP0 ;  /* 0x0000003f0b00728c */ /* 0x000fc4000bf05300 */
[----:B------:R0:W-:Y:S01]  /*11550*/  STL [R1+0x14], R3 ;  /* 0x0000140301007387 */ /* 0x0001e20000100800 */
[----:B------:R-:W-:-:S03]  /*11560*/  LOP3.LUT R22, R22, 0xfffffffb, RZ, 0xc0, !PT ;  /* 0xfffffffb16167812 */ /* 0x000fc600078ec0ff */
[----:B------:R0:W-:Y:S01]  /*11570*/  STL [R1+0x18], RZ ;  /* 0x000018ff01007387 */ /* 0x0001e20000100800 */
[----:B------:R-:W-:Y:S01]  /*11580*/  USEL UR4, UR4, 0x1, UP0 ;  /* 0x0000000104047887 */ /* 0x000fe20008000000 */
[C---:B------:R-:W-:Y:S02]  /*11590*/  ISETP.GE.AND P1, PT, R37.reuse, UR7, PT ;  /* 0x0000000725007c0c */ /* 0x040fe4000bf26270 */
[----:B------:R-:W-:Y:S01]  /*115a0*/  @P2 LOP3.LUT R22, R22, 0x4, RZ, 0xfc, !PT ;  /* 0x0000000416162812 */ /* 0x000fe200078efcff */
[----:B------:R-:W-:Y:S01]  /*115b0*/  UIMAD UR37, UR4, UR6, URZ ;  /* 0x00000006042572a4 */ /* 0x000fe2000f8e023f */
[----:B------:R-:W-:Y:S02]  /*115c0*/  ISETP.GE.AND P0, PT, R37, UR8, PT ;  /* 0x0000000825007c0c */ /* 0x000fe4000bf06270 */
[----:B------:R-:W-:Y:S01]  /*115d0*/  LOP3.LUT R22, R22, 0xffffefff, RZ, 0xc0, !PT ;  /* 0xffffefff16167812 */ /* 0x000fe200078ec0ff */
[----:B------:R-:W-:-:S03]  /*115e0*/  UIADD3 UR4, UR37, 0x9f, URZ ;  /* 0x0000009f25047890 */ /* 0x000fc6000fffe03f */
[----:B------:R-:W-:Y:S01]  /*115f0*/  LOP3.LUT R22, R22, 0xfffffdff, RZ, 0xc0, !PT ;  /* 0xfffffdff16167812 */ /* 0x000fe200078ec0ff */
[----:B------:R-:W-:Y:S01]  /*11600*/  UIMAD.WIDE UR4, UR4, 0x66666667, URZ ;  /* 0x66666667040478a5 */ /* 0x000fe2000f8e023f */
[----:B------:R-:W-:Y:S02]  /*11610*/  LOP3.LUT R4, R4, 0x10, R7, 0x78, !PT ;  /* 0x0000001004047812 */ /* 0x000fe400078e7807 */
[----:B------:R-:W-:Y:S01]  /*11620*/  @P1 LOP3.LUT R22, R22, 0x200, RZ, 0xfc, !PT ;  /* 0x0000020016161812 */ /* 0x000fe200078efcff */
[----:B------:R-:W-:Y:S01]  /*11630*/  USHF.R.U32.HI UR40, URZ, 0x1f, UR5 ;  /* 0x0000001f3f287899 */ /* 0x000fe20008011605 */
[----:B------:R-:W-:Y:S01]  /*11640*/  LOP3.LUT R17, R5, R4, RZ, 0xfc, !PT ;  /* 0x0000000405117212 */ /* 0x000fe200078efcff */
[----:B------:R-:W-:Y:S01]  /*11650*/  IMAD.MOV.U32 R34, RZ, RZ, 0x1 ;  /* 0x00000001ff227424 */ /* 0x000fe200078e00ff */
[----:B------:R-:W-:Y:S01]  /*11660*/  @P0 LOP3.LUT R22, R22, 0x1000, RZ, 0xfc, !PT ;  /* 0x0000100016160812 */ /* 0x000fe200078efcff */
[----:B------:R-:W-:Y:S01]  /*11670*/  IMAD.MOV.U32 R31, RZ, RZ, RZ ;  /* 0x000000ffff1f7224 */ /* 0x000fe200078e00ff */
[----:B------:R-:W-:Y:S01]  /*11680*/  UIMAD UR38, UR38, UR39, URZ ;  /* 0x00000027262672a4 */ /* 0x000fe2000f8e023f */
[----:B------:R-:W-:Y:S01]  /*11690*/  ULDC UR45, c[0x0][0xc] ;  /* 0x00000300002d7ab9 */ /* 0x000fe20000000800 */
[----:B------:R-:W-:-:S02]  /*116a0*/  ULOP3.LUT UR46, UR36, 0x2, URZ, 0xfc, !UPT ;  /* 0x00000002242e7892 */ /* 0x000fc4000f8efc3f */
[----:B------:R-:W-:Y:S02]  /*116b0*/  ULOP3.LUT UR47, UR36, 0x1, URZ, 0xfc, !UPT ;  /* 0x00000001242f7892 */ /* 0x000fe4000f8efc3f */
[----:B------:R-:W-:Y:S02]  /*116c0*/  UIADD3 UR39, UR37, 0xa0, -UR39 ;  /* 0x000000a025277890 */ /* 0x000fe4000fffe827 */
[----:B------:R-:W-:Y:S01]  /*116d0*/  ULEA.HI.SX32 UR40, UR5, UR40, 0x1a ;  /* 0x0000002805287291 */ /* 0x000fe2000f8fd23f */
[----:B--2---:R-:W-:-:S05]  /*116e0*/  LEA R18, R9, R18, 0x18 ;  /* 0x0000001209127211 */ /* 0x004fca00078ec0ff */
[----:B------:R-:W-:-:S05]  /*116f0*/  IMAD.IADD R0, R18, 0x1, R8 ;  /* 0x0000000112007824 */ /* 0x000fca00078e0208 */
[----:B------:R0:W-:Y:S02]  /*11700*/  STL [R1+0x10], R0 ;  /* 0x0000100001007387 */ /* 0x0001e40000100800 */
.L_x_5932:
[----:B0-----:R-:W2:Y:S01]  /*11710*/  LDL R0, [R1+0x14] ;  /* 0x0000140001007983 */ /* 0x001ea20000100800 */
        /* <DEDUP_REMOVED lines=22> */
.L_x_5866:
[----:B------:R-:W-:Y:S01]  /*11880*/  ULDC UR8, c[0x0][0xc54] ;  /* 0x0003150000087ab9 */ /* 0x000fe20000000800 */
[----:B------:R-:W-:Y:S01]  /*11890*/  UMOV UR6, UR7 ;  /* 0x0000000700067c82 */ /* 0x000fe20008000000 */
[----:B------:R-:W-:-:S11]  /*118a0*/  UISETP.NE.AND UP0, UPT, UR8, 0x1, UPT ;  /* 0x000000010800788c */ /* 0x000fd6000bf05270 */
[----:B------:R-:W-:Y:S02]  /*118b0*/  @UP0 ULDC.64 UR10, c[0x0][0xc58] ;  /* 0x00031600000a0ab9 */ /* 0x000fe40000000a00 */
[----:B------:R-:W-:-:S04]  /*118c0*/  UIMAD.WIDE.U32 UR4, UR7, UR10, URZ ;  /* 0x0000000a070472a5 */ /* 0x000fc8000f8e003f */
[----:B------:R-:W-:-:S04]  /*118d0*/  @UP0 USHF.R.U32.HI UR6, URZ, UR11, UR5 ;  /* 0x0000000b3f060299 */ /* 0x000fc80008011605 */
[----:B------:R-:W-:-:S12]  /*118e0*/  UIMAD UR4, UR6, UR8, URZ ;  /* 0x00000008060472a4 */ /* 0x000fd8000f8e023f */
.L_x_5867:
        /* <DEDUP_REMOVED lines=13> */
[----:B------:R-:W-:Y:S01]  /*119c0*/  PLOP3.LUT P0, PT, PT, PT, UP0, 0x80, 0x0 ;  /* 0x000000000000781c */ /* 0x000fe20003f0f008 */
[----:B------:R-:W-:-:S03]  /*119d0*/  @UP1 USHF.R.U32.HI UR42, URZ, UR7, UR5 ;  /* 0x000000073f2a1299 */ /* 0x000fc60008011605 */
[----:B------:R-:W-:Y:S02]  /*119e0*/  @UP0 ULDC.64 UR4, c[0x0][0xa28] ;  /* 0x00028a0000040ab9 */ /* 0x000fe40000000a00 */
[----:B------:R-:W-:-:S06]  /*119f0*/  @UP0 UIMAD.WIDE UR4, UR42, 0x4, UR4 ;  /* 0x000000042a0408a5 */ /* 0x000fcc000f8e0204 */
[----:B------:R-:W-:Y:S01]  /*11a00*/  IMAD.U32 R2, RZ, RZ, UR4 ;  /* 0x00000004ff027e24 */ /* 0x000fe2000f8e00ff */
[----:B------:R-:W-:Y:S01]  /*11a10*/  ULOP3.LUT UR43, UR6, 0x1ffffff, URZ, 0x3c, !UPT ;  /* 0x01ffffff062b7892 */ /* 0x000fe2000f8e3c3f */
[----:B------:R-:W-:Y:S01]  /*11a20*/  IMAD.U32 R3, RZ, RZ, UR5 ;  /* 0x00000005ff037e24 */ /* 0x000fe2000f8e00ff */
[----:B------:R-:W-:Y:S01]  /*11a30*/  ULDC UR5, c[0x0][0x448] ;  /* 0x0001120000057ab9 */ /* 0x000fe20000000800 */
[----:B------:R-:W-:-:S03]  /*11a40*/  ULDC UR4, c[0x0][0xc3c] ;  /* 0x00030f0000047ab9 */ /* 0x000fc60000000800 */
[----:B------:R-:W2:Y:S01]  /*11a50*/  @P0 LDG.E R24, desc[UR50][R2.64] ;  /* 0x0000003202180981 */ /* 0x000ea2000c1e1900 */
[----:B------:R-:W-:Y:S01]  /*11a60*/  UISETP.NE.AND UP2, UPT, UR5, 0x1, UPT ;  /* 0x000000010500788c */ /* 0x000fe2000bf45270 */
[----:B------:R-:W-:Y:S01]  /*11a70*/  BSSY B7, `(.L_x_5868) ;  /* 0x0000505000077945 */ /* 0x000fe20003800000 */
[----:B------:R-:W-:Y:S02]  /*11a80*/  UIADD3 UR43, UR43, UR4, URZ ;  /* 0x000000042b2b7290 */ /* 0x000fe4000fffe03f */
[----:B------:R-:W-:Y:S02]  /*11a90*/  UP2UR UR48, UPR, URZ, 0x4 ;  /* 0x000000043f307883 */ /* 0x000fe40008000000 */
[----:B------:R-:W-:-:S04]  /*11aa0*/  USHF.L.U32 UR6, UR43, 0x7, URZ ;  /* 0x000000072b067899 */ /* 0x000fc8000800063f */
[----:B------:R-:W-:Y:S01]  /*11ab0*/  UIADD3 UR6, UR6, 0x7f, URZ ;  /* 0x0000007f06067890 */ /* 0x000fe2000fffe03f */
[----:B------:R-:W-:Y:S01]  /*11ac0*/  @UP2 ULDC UR4, c[0x0][0x44c] ;  /* 0x0001130000042ab9 */ /* 0x000fe20000000800 */
[----:B------:R-:W-:Y:S02]  /*11ad0*/  @UP2 ULDC UR7, c[0x0][0x450] ;  /* 0x0001140000072ab9 */ /* 0x000fe40000000800 */
[----:B------:R-:W-:-:S04]  /*11ae0*/  UIMAD.WIDE.U32 UR4, UR6, UR4, URZ ;  /* 0x00000004060472a5 */ /* 0x000fc8000f8e003f */
[----:B------:R-:W-:-:S04]  /*11af0*/  @UP2 USHF.R.U32.HI UR6, URZ, UR7, UR5 ;  /* 0x000000073f062299 */ /* 0x000fc80008011605 */
[----:B------:R-:W-:-:S04]  /*11b00*/  UIADD3 UR4, UR39, UR6, URZ ;  /* 0x0000000627047290 */ /* 0x000fc8000fffe03f */
[----:B------:R-:W-:-:S04]  /*11b10*/  UIMAD.WIDE UR4, UR4, 0x66666667, URZ ;  /* 0x66666667040478a5 */ /* 0x000fc8000f8e023f */
[----:B------:R-:W-:-:S04]  /*11b20*/  USHF.R.U32.HI UR4, URZ, 0x1f, UR5 ;  /* 0x0000001f3f047899 */ /* 0x000fc80008011605 */
[----:B------:R-:W-:-:S04]  /*11b30*/  ULEA.HI.SX32 UR4, UR5, UR4, 0x1a ;  /* 0x0000000405047291 */ /* 0x000fc8000f8fd23f */
[----:B------:R-:W-:-:S04]  /*11b40*/  UISETP.LT.AND UP0, UPT, UR40, UR4, UPT ;  /* 0x000000042800728c */ /* 0x000fc8000bf01270 */
[----:B------:R-:W-:-:S06]  /*11b50*/  USEL UR44, UR40, UR4, UP0 ;  /* 0x00000004282c7287 */ /* 0x000fcc0008000000 */
[----:B------:R-:W-:Y:S01]  /*11b60*/  ISETP.LT.AND P0, PT, RZ, UR44, PT ;  /* 0x0000002cff007c0c */ /* 0x000fe2000bf01270 */
[----:B--2---:R0:W-:-:S12]  /*11b70*/  STL [R1+0x4], R24 ;  /* 0x0000041801007387 */ /* 0x0041d80000100800 */
[----:B------:R-:W-:Y:S05]  /*11b80*/  @P0 BRA `(.L_x_5869) ;  /* 0x0000000000480947 */ /* 0x000fea0003800000 */
[----:B------:R-:W1:Y:S02]  /*11b90*/  S2R R0, SR_TID.X ;  /* 0x0000000000007919 */ /* 0x000e640000002100 */
[----:B-1----:R-:W-:-:S04]  /*11ba0*/  LOP3.LUT R0, R0, 0x7f, RZ, 0xc0, !PT ;  /* 0x0000007f00007812 */ /* 0x002fc800078ec0ff */
[----:B------:R-:W-:-:S13]  /*11bb0*/  ISETP.NE.AND P0, PT, R0, RZ, PT ;  /* 0x000000ff0000720c */ /* 0x000fda0003f05270 */
[----:B------:R-:W-:Y:S05]  /*11bc0*/  @P0 BRA `(.L_x_5870) ;  /* 0x0000004c00bc0947 */ /* 0x000fea0003800000 */
[----:B------:R-:W1:Y:S01]  /*11bd0*/  S2R R7, SR_LANEID ;  /* 0x0000000000077919 */ /* 0x000e620000000000 */
[----:B------:R-:W-:Y:S01]  /*11be0*/  VOTEU.ANY UR4, UPT, PT ;  /* 0x0000000000047886 */ /* 0x000fe200038e0100 */
[----:B------:R-:W2:Y:S01]  /*11bf0*/  LDC.64 R2, c[0x0][0xc80] ;  /* 0x00032000ff027b82 */ /* 0x000ea20000000a00 */
[----:B------:R-:W1:Y:S08]  /*11c00*/  FLO.U32 R0, UR4 ;  /* 0x0000000400007d00 */ /* 0x000e7000080e0000 */
[----:B------:R-:W2:Y:S01]  /*11c10*/  POPC R5, UR4 ;  /* 0x0000000400057d09 */ /* 0x000ea20008000000 */
[----:B-1----:R-:W-:-:S13]  /*11c20*/  ISETP.EQ.U32.AND P1, PT, R0, R7, PT ;  /* 0x000000070000720c */ /* 0x002fda0003f22070 */
[----:B--2---:R-:W2:Y:S01]  /*11c30*/  @P1 ATOMG.E.ADD.STRONG.GPU PT, R3, desc[UR50][R2.64], R5 ;  /* 0x00000005020319a8 */ /* 0x004ea200081ee1f2 */
[----:B------:R-:W1:Y:S02]  /*11c40*/  S2R R4, SR_LTMASK ;  /* 0x0000000000047919 */ /* 0x000e640000003900 */
[----:B-1----:R-:W-:-:S04]  /*11c50*/  LOP3.LUT R4, R4, UR4, RZ, 0xc0, !PT ;  /* 0x0000000404047c12 */ /* 0x002fc8000f8ec0ff */
[----:B------:R-:W1:Y:S01]  /*11c60*/  POPC R7, R4 ;  /* 0x0000000400077309 */ /* 0x000e620000000000 */
[----:B--2---:R-:W1:Y:S02]  /*11c70*/  SHFL.IDX PT, R0, R3, R0, 0x1f ;  /* 0x00001f0003007589 */ /* 0x004e6400000e0000 */
[----:B-1----:R-:W-:-:S05]  /*11c80*/  IADD3 R0, R0, UR45, R7 ;  /* 0x0000002d00007c10 */ /* 0x002fca000fffe007 */
[----:B------:R1:W-:Y:S01]  /*11c90*/  STL [R1+0x14], R0 ;  /* 0x0000140001007387 */ /* 0x0003e20000100800 */
[----:B------:R-:W-:Y:S05]  /*11ca0*/  BRA `(.L_x_5870) ;  /* 0x0000004c00847947 */ /* 0x000fea0003800000 */
.L_x_5869:
        /* <DEDUP_REMOVED lines=20> */
.L_x_5872:
[----:B------:R-:W-:Y:S05]  /*11df0*/  BSYNC B6 ;  /* 0x0000000000067941 */ /* 0x000fea0003800000 */
.L_x_5871:
        /* <DEDUP_REMOVED lines=22> */
.L_x_5874:
[----:B------:R-:W-:Y:S05]  /*11f60*/  BSYNC B6 ;  /* 0x0000000000067941 */ /* 0x000fea0003800000 */
.L_x_5873:
        /* <DEDUP_REMOVED lines=20> */
.L_x_5876:
[----:B------:R-:W-:Y:S05]  /*120b0*/  BSYNC B6 ;  /* 0x0000000000067941 */ /* 0x000fea0003800000 */
.L_x_5875:
        /* <DEDUP_REMOVED lines=19> */
.L_x_5878:
[----:B------:R-:W-:Y:S05]  /*121f0*/  BSYNC B6 ;  /* 0x0000000000067941 */ /* 0x000fea0003800000 */
.L_x_5877:
        /* <DEDUP_REMOVED lines=12> */
[----:B------:R-:W-:Y:S01]  /*122c0*/  UMOV UR5, 0xffffffff ;  /* 0xffffffff00057882 */ /* 0x000fe20000000000 */
[----:B------:R-:W-:Y:S02]  /*122d0*/  IMAD.U32 R23, RZ, RZ, UR4 ;  /* 0x00000004ff177e24 */ /* 0x000fe4000f8e00ff */
[----:B------:R-:W-:Y:S05]  /*122e0*/  BRA.DIV UR5, `(.L_x_5879) ;  /* 0x0000005205147947 */ /* 0x000fea000b800000 */
.L_x_5952:
[----:B------:R-:W3:Y:S01]  /*122f0*/  S2R R0, SR_TID.X ;  /* 0x0000000000007919 */ /* 0x000ee20000002100 */
[----:B------:R-:W-:Y:S01]  /*12300*/  UMOV UR4, 0xa0 ;  /* 0x000000a000047882 */ /* 0x000fe20000000000 */
[----:B-1----:R-:W-:Y:S01]  /*12310*/  ISETP.NE.AND P2, PT, R20, 0x1, PT ;  /* 0x000000011400780c */ /* 0x002fe20003f45270 */
[----:B------:R-:W-:Y:S01]  /*12320*/  UIMAD UR4, UR44, UR4, -0xa0 ;  /* 0xffffff602c0474a4 */ /* 0x000fe2000f8e0204 */
[----:B------:R-:W1:Y:S01]  /*12330*/  S2R R9, SR_TID.X ;  /* 0x0000000000097919 */ /* 0x000e620000002100 */
[----:B-----5:R-:W-:Y:S02]  /*12340*/  SHF.R.S32.HI R8, RZ, 0x1f, R33 ;  /* 0x0000001fff087819 */ /* 0x020fe40000011421 */
[----:B------:R-:W-:-:S03]  /*12350*/  LOP3.LUT R22, R22, 0xffffffdf, RZ, 0xc0, !PT ;  /* 0xffffffdf16167812 */ /* 0x000fc600078ec0ff */
[----:B------:R4:W-:Y:S05]  /*12360*/  STL [R1], R8 ;  /* 0x0000000801007387 */ /* 0x0009ea0000100800 */
[----:B--2---:R-:W2:Y:S01]  /*12370*/  @P2 LDC R3, c[0x0][0x434] ;  /* 0x00010d00ff032b82 */ /* 0x004ea20000000800 */
[----:B------:R-:W-:-:S07]  /*12380*/  @P2 LOP3.LUT R22, R22, 0x20, RZ, 0xfc, !PT ;  /* 0x0000002016162812 */ /* 0x000fce00078efcff */
[----:B------:R-:W0:Y:S01]  /*12390*/  @P2 LDC R5, c[0x0][0x438] ;  /* 0x00010e00ff052b82 */ /* 0x000e220000000800 */
[----:B---3--:R-:W-:Y:S01]  /*123a0*/  LOP3.LUT R0, R0, 0x7f, RZ, 0xc0, !PT ;  /* 0x0000007f00007812 */ /* 0x008fe200078ec0ff */
[----:B-1----:R-:W-:-:S03]  /*123b0*/  IMAD.SHL.U32 R15, R9, 0x20, RZ ;  /* 0x00000020090f7824 */ /* 0x002fc600078e00ff */
[----:B------:R-:W-:Y:S01]  /*123c0*/  SHF.R.U32.HI R11, RZ, 0x2, R0 ;  /* 0x00000002ff0b7819 */ /* 0x000fe20000011600 */
[----:B------:R-:W-:-:S03]  /*123d0*/  IMAD.SHL.U32 R9, R9, 0x20, RZ ;  /* 0x0000002009097824 */ /* 0x000fc600078e00ff */
[C---:B------:R-:W-:Y:S02]  /*123e0*/  LOP3.LUT R15, R11.reuse, 0x60, R15, 0xf8, !PT ;  /* 0x000000600b0f7812 */ /* 0x040fe400078ef80f */
[----:B------:R-:W-:Y:S02]  /*123f0*/  LOP3.LUT R9, R11, 0x60, R9, 0xf8, !PT ;  /* 0x000000600b097812 */ /* 0x000fe400078ef809 */
[----:B------:R-:W-:-:S05]  /*12400*/  LOP3.LUT R15, R15, 0x80, RZ, 0xfc, !PT ;  /* 0x000000800f0f7812 */ /* 0x000fca00078efcff */
[----:B------:R-:W-:-:S05]  /*12410*/  VIADD R10, R15, UR4 ;  /* 0x000000040f0a7c36 */ /* 0x000fca0008000000 */
[C---:B------:R-:W-:Y:S01]  /*12420*/  ISETP.GE.AND P0, PT, R10.reuse, UR37, PT ;  /* 0x000000250a007c0c */ /* 0x040fe2000bf06270 */
[----:B------:R-:W-:-:S03]  /*12430*/  IMAD.IADD R10, R10, 0x1, R24 ;  /* 0x000000010a0a7824 */ /* 0x000fc600078e0218 */
[----:B------:R-:W-:Y:S01]  /*12440*/  ISETP.GT.U32.OR P0, PT, R15, 0x9f, P0 ;  /* 0x0000009f0f00780c */ /* 0x000fe20000704470 */
[----:B--2---:R-:W-:-:S04]  /*12450*/  @P2 IMAD.HI.U32 R2, R10, R3, RZ ;  /* 0x000000030a022227 */ /* 0x004fc800078e00ff */
[----:B------:R-:W-:Y:S01]  /*12460*/  IMAD.MOV.U32 R0, RZ, RZ, R10 ;  /* 0x000000ffff007224 */ /* 0x000fe200078e000a */
[----:B0-----:R-:W-:-:S07]  /*12470*/  @P2 SHF.R.U32.HI R0, RZ, R5, R2 ;  /* 0x00000005ff002219 */ /* 0x001fce0000011602 */
        /* <DEDUP_REMOVED lines=8> */
[----:B-1----:R-:W-:Y:S01]  /*12500*/  @!P0 LEA R12, P1, R2, R4, 0x2 ;  /* 0x00000004020c8211 */ /* 0x002fe200078210ff */
[----:B------:R-:W-:-:S03]  /*12510*/  VIADD R4, R9, UR4 ;  /* 0x0000000409047c36 */ /* 0x000fc60008000000 */
[----:B------:R-:W-:Y:S01]  /*12520*/  @!P0 LEA.HI.X R13, R2, R5, R3, 0x2, P1 ;  /* 0x00000005020d8211 */ /* 0x000fe200008f1403 */
[C---:B------:R-:W-:Y:S01]  /*12530*/  IMAD.IADD R11, R4.reuse, 0x1, R24 ;  /* 0x00000001040b7824 */ /* 0x040fe200078e0218 */
[----:B------:R-:W-:Y:S01]  /*12540*/  ISETP.GE.AND P1, PT, R4, UR37, PT ;  /* 0x0000002504007c0c */ /* 0x000fe2000bf26270 */
[----:B------:R-:W0:Y:S02]  /*12550*/  @P2 LDC R2, c[0x0][0x434] ;  /* 0x00010d00ff022b82 */ /* 0x000e240000000800 */
[----:B------:R-:W-:-:S06]  /*12560*/  IMAD.MOV.U32 R14, RZ, RZ, R11 ;  /* 0x000000ffff0e7224 */ /* 0x000fcc00078e000b */
[----:B------:R-:W1:Y:S08]  /*12570*/  @P2 LDC R3, c[0x0][0x438] ;  /* 0x00010e00ff032b82 */ /* 0x000e700000000800 */
[----:B------:R-:W2:Y:S08]  /*12580*/  @!P1 LDC.64 R6, c[0x0][0x428] ;  /* 0x00010a00ff069b82 */ /* 0x000eb00000000a00 */
[----:B------:R-:W4:Y:S01]  /*12590*/  @!P1 LDC.64 R4, c[0x0][0x418] ;  /* 0x00010600ff049b82 */ /* 0x000f220000000a00 */
[----:B0-----:R-:W-:-:S05]  /*125a0*/  @P2 IMAD.HI.U32 R2, R11, R2, RZ ;  /* 0x000000020b022227 */ /* 0x001fca00078e00ff */
[----:B-1----:R-:W-:-:S04]  /*125b0*/  @P2 SHF.R.U32.HI R14, RZ, R3, R2 ;  /* 0x00000003ff0e2219 */ /* 0x002fc80000011602 */
[----:B------:R-:W-:Y:S01]  /*125c0*/  @!P1 SHF.R.S32.HI R3, RZ, 0x1f, R14 ;  /* 0x0000001fff039819 */ /* 0x000fe2000001140e */
[----:B--2---:R-:W-:-:S04]  /*125d0*/  @!P1 IMAD R2, R8, R6, RZ ;  /* 0x0000000608029224 */ /* 0x004fc800078e02ff */
[----:B------:R-:W-:Y:S02]  /*125e0*/  @!P1 IMAD R7, R33, R7, R2 ;  /* 0x0000000721079224 */ /* 0x000fe400078e0202 */
[----:B------:R-:W-:-:S04]  /*125f0*/  @!P1 IMAD.MOV.U32 R2, RZ, RZ, R14 ;  /* 0x000000ffff029224 */ /* 0x000fc800078e000e */
[----:B------:R-:W-:-:S04]  /*12600*/  @!P1 IMAD.WIDE.U32 R2, R33, R6, R2 ;  /* 0x0000000621029225 */ /* 0x000fc800078e0002 */
[----:B------:R-:W-:Y:S01]  /*12610*/  @!P1 IMAD.IADD R3, R3, 0x1, R7 ;  /* 0x0000000103039824 */ /* 0x000fe200078e0207 */
[----:B----4-:R-:W-:-:S04]  /*12620*/  @!P1 LEA R8, P2, R2, R4, 0x2 ;  /* 0x0000000402089211 */ /* 0x010fc800078410ff */
[----:B------:R-:W-:Y:S01]  /*12630*/  @!P1 LEA.HI.X R9, R2, R5, R3, 0x2, P2 ;  /* 0x0000000502099211 */ /* 0x000fe200010f1403 */
[----:B------:R-:W-:Y:S02]  /*12640*/  IMAD.U32 R2, RZ, RZ, UR46 ;  /* 0x0000002eff027e24 */ /* 0x000fe4000f8e00ff */
[----:B------:R-:W-:-:S03]  /*12650*/  IMAD.MOV.U32 R5, RZ, RZ, RZ ;  /* 0x000000ffff057224 */ /* 0x000fc600078e00ff */
[----:B------:R-:W-:Y:S01]  /*12660*/  ISETP.NE.AND P3, PT, R2, 0x3, PT ;  /* 0x000000030200780c */ /* 0x000fe20003f65270 */
[----:B------:R-:W-:Y:S02]  /*12670*/  IMAD.MOV.U32 R6, RZ, RZ, RZ ;  /* 0x000000ffff067224 */ /* 0x000fe400078e00ff */
[----:B------:R-:W-:Y:S01]  /*12680*/  IMAD.MOV R7, RZ, RZ, -R0 ;  /* 0x000000ffff077224 */ /* 0x000fe200078e0a00 */
[----:B------:R-:W5:Y:S01]  /*12690*/  @!P0 LDG.E R5, desc[UR50][R12.64] ;  /* 0x000000320c058981 */ /* 0x000f62000c1e1900 */
[----:B------:R-:W-:Y:S01]  /*126a0*/  IMAD.MOV R0, RZ, RZ, -R14 ;  /* 0x000000ffff007224 */ /* 0x000fe200078e0a0e */
[----:B------:R-:W-:Y:S02]  /*126b0*/  ISETP.GT.U32.AND P0, PT, R15, 0x9f, PT ;  /* 0x0000009f0f00780c */ /* 0x000fe40003f04070 */
[----:B------:R-:W-:Y:S01]  /*126c0*/  LOP3.LUT R22, R22, 0xffffffef, RZ, 0xc0, !PT ;  /* 0xffffffef16167812 */ /* 0x000fe200078ec0ff */
[----:B------:R0:W5:Y:S01]  /*126d0*/  @!P1 LDG.E R6, desc[UR50][R8.64] ;  /* 0x0000003208069981 */ /* 0x000162000c1e1900 */
[----:B------:R-:W-:-:S03]  /*126e0*/  IMAD R7, R20, R7, R10 ;  /* 0x0000000714077224 */ /* 0x000fc600078e020a */
[----:B------:R-:W-:-:S04]  /*126f0*/  @P3 LOP3.LUT R22, R22, 0x10, RZ, 0xfc, !PT ;  /* 0x0000001016163812 */ /* 0x000fc800078efcff */
[----:B------:R-:W-:Y:S01]  /*12700*/  LOP3.LUT R22, R22, 0xfffffff7, RZ, 0xc0, !PT ;  /* 0xfffffff716167812 */ /* 0x000fe200078ec0ff */
[----:B0-----:R-:W-:Y:S02]  /*12710*/  IMAD R8, R20, R0, R11 ;  /* 0x0000000014087224 */ /* 0x001fe400078e020b */
[----:B------:R-:W-:Y:S01]  /*12720*/  IMAD R0, RZ, RZ, -UR42 ;  /* 0x8000002aff007e24 */ /* 0x000fe2000f8e02ff */
[----:B------:R-:W-:-:S03]  /*12730*/  @P0 LOP3.LUT R22, R22, 0x8, RZ, 0xfc, !PT ;  /* 0x0000000816160812 */ /* 0x000fc600078efcff */
[----:B------:R-:W-:Y:S02]  /*12740*/  IMAD R23, R23, R0, UR41 ;  /* 0x0000002917177e24 */ /* 0x000fe4000f8e0200 */
[----:B------:R-:W-:-:S03]  /*12750*/  IMAD.U32 R0, RZ, RZ, UR44 ;  /* 0x0000002cff007e24 */ /* 0x000fc6000f8e00ff */
[----:B------:R-:W-:Y:S01]  /*12760*/  SHF.R.S32.HI R36, RZ, 0x1f, R23 ;  /* 0x0000001fff247819 */ /* 0x000fe20000011417 */
[----:B------:R-:W-:Y:S01]  /*12770*/  VIADD R9, R0, 0xffffffff ;  /* 0xffffffff00097836 */ /* 0x000fe20000000000 */
[----:B------:R-:W-:Y:S06]  /*12780*/  @!P3 BRA `(.L_x_5880) ;  /* 0x000000000004b947 */ /* 0x000fec0003800000 */
[----:B------:R-:W-:Y:S01]  /*12790*/  BPT.TRAP 0x1 ;  /* 0x000000040000795c */ /* 0x000fe20000300000 */
.L_x_5880:
[----:B------:R-:W-:Y:S01]  /*127a0*/  IMAD R4, R31, 0x8, R18 ;  /* 0x000000081f047824 */ /* 0x000fe200078e0212 */
[----:B------:R-:W-:Y:S01]  /*127b0*/  SHF.L.U32 R30, R34, 0x1f, RZ ;  /* 0x0000001f221e7819 */ /* 0x000fe200000006ff */
[----:B------:R-:W-:Y:S01]  /*127c0*/  BSSY B0, `(.L_x_5881) ;  /* 0x0000004000007945 */ /* 0x000fe20003800000 */
[----:B------:R-:W-:Y:S02]  /*127d0*/  SHF.R.S32.HI R26, RZ, 0x1f, R8 ;  /* 0x0000001fff1a7819 */ /* 0x000fe40000011408 */
[----:B------:R-:W0:Y:S02]  /*127e0*/  SYNCS.PHASECHK.TRANS64.TRYWAIT P0, [R4+URZ+0x33480], R30 ;  /* 0x0334801e040075a7 */ /* 0x000e24000800017f */
[----:B0-----:R-:W-:Y:S05]  /*127f0*/  @!P0 BRA `(.L_x_5882) ;  /* 0x0000004800fc8947 */ /* 0x001fea0003800000 */
.L_x_5953:
[----:B------:R-:W-:Y:S05]  /*12800*/  BSYNC B0 ;  /* 0x0000000000007941 */ /* 0x000fea0003800000 */
.L_x_5881:
[----:B------:R-:W2:Y:S01]  /*12810*/  LDL R12, [R1+0xc] ;  /* 0x00000c00010c7983 */ /* 0x000ea20000100800 */
[----:B------:R-:W-:Y:S01]  /*12820*/  ULDC.64 UR4, c[0x0][0x328] ;  /* 0x0000ca0000047ab9 */ /* 0x000fe20000000a00 */
[----:B-----5:R-:W-:Y:S01]  /*12830*/  SHF.R.S32.HI R27, RZ, 0x1f, R6 ;  /* 0x0000001fff1b7819 */ /* 0x020fe20000011406 */
[----:B------:R-:W-:Y:S01]  /*12840*/  IMAD R3, R26, UR4, RZ ;  /* 0x000000041a037c24 */ /* 0x000fe2000f8e02ff */
[----:B------:R-:W-:Y:S01]  /*12850*/  ULDC.64 UR6, c[0x0][0x338] ;  /* 0x0000ce0000067ab9 */ /* 0x000fe20000000a00 */
[----:B------:R-:W-:Y:S01]  /*12860*/  ULDC.64 UR8, c[0x0][0x330] ;  /* 0x0000cc0000087ab9 */ /* 0x000fe20000000a00 */
[----:B------:R-:W-:Y:S01]  /*12870*/  SHF.R.S32.HI R28, RZ, 0x1f, R7 ;  /* 0x0000001fff1c7819 */ /* 0x000fe20000011407 */
[C---:B------:R-:W-:Y:S01]  /*12880*/  IMAD R11, R8.reuse, UR5, R3 ;  /* 0x00000005080b7c24 */ /* 0x040fe2000f8e0203 */
[----:B------:R-:W-:Y:S01]  /*12890*/  ULDC.64 UR10, c[0x0][0x318] ;  /* 0x0000c600000a7ab9 */ /* 0x000fe20000000a00 */
[----:B------:R-:W-:Y:S01]  /*128a0*/  IMAD.WIDE.U32 R2, R8, UR4, RZ ;  /* 0x0000000408027c25 */ /* 0x000fe2000f8e00ff */
[----:B------:R-:W1:Y:S01]  /*128b0*/  S2R R13, SR_TID.X ;  /* 0x00000000000d7919 */ /* 0x000e620000002100 */
[----:B------:R-:W-:-:S02]  /*128c0*/  SHF.R.S32.HI R29, RZ, 0x1f, R5 ;  /* 0x0000001fff1d7819 */ /* 0x000fc40000011405 */
[----:B------:R-:W-:Y:S01]  /*128d0*/  IMAD.IADD R3, R3, 0x1, R11 ;  /* 0x0000000103037824 */ /* 0x000fe200078e020b */
[----:B------:R-:W-:Y:S01]  /*128e0*/  LOP3.LUT P1, RZ, R22, 0x80, RZ, 0xc0, !PT ;  /* 0x0000008016ff7812 */ /* 0x000fe2000782c0ff */
[----:B------:R-:W-:Y:S02]  /*128f0*/  IMAD R11, R27, UR6, RZ ;  /* 0x000000061b0b7c24 */ /* 0x000fe4000f8e02ff */
[----:B------:R-:W-:-:S04]  /*12900*/  IMAD.WIDE.U32 R2, R6, UR6, R2 ;  /* 0x0000000606027c25 */ /* 0x000fc8000f8e0002 */
[----:B------:R-:W-:Y:S02]  /*12910*/  IMAD R0, R6, UR7, R11 ;  /* 0x0000000706007c24 */ /* 0x000fe4000f8e020b */
[----:B------:R-:W-:Y:S02]  /*12920*/  IMAD R11, R28, UR4, RZ ;  /* 0x000000041c0b7c24 */ /* 0x000fe4000f8e02ff */
[----:B------:R-:W-:Y:S02]  /*12930*/  IMAD.IADD R3, R3, 0x1, R0 ;  /* 0x0000000103037824 */ /* 0x000fe400078e0200 */
[----:B------:R-:W-:Y:S02]  /*12940*/  IMAD R0, R36, UR8, RZ ;  /* 0x0000000824007c24 */ /* 0x000fe4000f8e02ff */
[----:B------:R-:W-:-:S04]  /*12950*/  IMAD.WIDE.U32 R2, R23, UR8, R2 ;  /* 0x0000000817027c25 */ /* 0x000fc8000f8e0002 */
[----:B------:R-:W-:Y:S01]  /*12960*/  IMAD R0, R23, UR9, R0 ;  /* 0x0000000917007c24 */ /* 0x000fe2000f8e0200 */
[----:B------:R-:W-:Y:S01]  /*12970*/  IADD3 R20, P0, R2, UR10, RZ ;  /* 0x0000000a02147c10 */ /* 0x000fe2000ff1e0ff */
[----:B------:R-:W-:-:S03]  /*12980*/  IMAD R11, R7, UR5, R11 ;  /* 0x00000005070b7c24 */ /* 0x000fc6000f8e020b */
[----:B------:R-:W-:Y:S01]  /*12990*/  IADD3.X R10, R3, UR11, R0, P0, !PT ;  /* 0x0000000b030a7c10 */ /* 0x000fe200087fe400 */
[----:B------:R-:W-:Y:S01]  /*129a0*/  IMAD.WIDE.U32 R2, R7, UR4, RZ ;  /* 0x0000000407027c25 */ /* 0x000fe2000f8e00ff */
[----:B------:R-:W-:Y:S01]  /*129b0*/  UMOV UR4, 0xffffffff ;  /* 0xffffffff00047882 */ /* 0x000fe20000000000 */
[----:B-1----:R-:W-:Y:S02]  /*129c0*/  LOP3.LUT R13, R13, 0x7f, RZ, 0xc0, !PT ;  /* 0x0000007f0d0d7812 */ /* 0x002fe400078ec0ff */
[----:B------:R-:W-:Y:S02]  /*129d0*/  IMAD.IADD R3, R3, 0x1, R11 ;  /* 0x0000000103037824 */ /* 0x000fe400078e020b */
[----:B------:R-:W-:Y:S01]  /*129e0*/  IMAD R11, R29, UR6, RZ ;  /* 0x000000061d0b7c24 */ /* 0x000fe2000f8e02ff */
[----:B------:R-:W-:Y:S01]  /*129f0*/  SHF.R.U32.HI R13, RZ, 0x2, R13 ;  /* 0x00000002ff0d7819 */ /* 0x000fe2000001160d */
[----:B------:R-:W-:-:S04]  /*12a00*/  IMAD.WIDE.U32 R2, R5, UR6, R2 ;  /* 0x0000000605027c25 */ /* 0x000fc8000f8e0002 */
[----:B------:R-:W-:-:S04]  /*12a10*/  IMAD R11, R5, UR7, R11 ;  /* 0x00000007050b7c24 */ /* 0x000fc8000f8e020b */
[----:B------:R-:W-:Y:S02]  /*12a20*/  IMAD.IADD R3, R3, 0x1, R11 ;  /* 0x0000000103037824 */ /* 0x000fe400078e020b */
[----:B------:R-:W-:-:S03]  /*12a30*/  IMAD.WIDE.U32 R2, R23, UR8, R2 ;  /* 0x0000000817027c25 */ /* 0x000fc6000f8e0002 */
[----:B------:R-:W-:-:S04]  /*12a40*/  IADD3 R25, P0, R2, UR10, RZ ;  /* 0x0000000a02197c10 */ /* 0x000fc8000ff1e0ff */
[----:B------:R-:W-:Y:S01]  /*12a50*/  IADD3.X R24, R0, UR11, R3, P0, !PT ;  /* 0x0000000b00187c10 */ /* 0x000fe200087fe403 */
[----:B------:R-:W-:-:S04]  /*12a60*/  IMAD.MOV.U32 R0, RZ, RZ, -0xa0 ;  /* 0xffffff60ff007424 */ /* 0x000fc800078e00ff */
[----:B------:R-:W-:-:S04]  /*12a70*/  IMAD R9, R9, R0, UR37 ;  /* 0x0000002509097e24 */ /* 0x000fc8000f8e0200 */
[----:B------:R-:W-:-:S05]  /*12a80*/  IMAD.IADD R9, R9, 0x1, -R13 ;  /* 0x0000000109097824 */ /* 0x000fca00078e0a0d */
[----:B------:R-:W-:Y:S01]  /*12a90*/  ISETP.GE.AND P5, PT, R9, 0x1, PT ;  /* 0x000000010900780c */ /* 0x000fe20003fa6270 */
[----:B--2---:R-:W-:Y:S01]  /*12aa0*/  IMAD R21, R31, 0x7800, R12 ;  /* 0x000078001f157824 */ /* 0x004fe200078e020c */
[----:B------:R-:W-:Y:S11]  /*12ab0*/  BRA.DIV UR4, `(.L_x_5883) ;  /* 0x0000004a04607947 */ /* 0x000ff6000b800000 */
[----:B------:R-:W1:Y:S01]  /*12ac0*/  SHFL.IDX PT, R2, R20, RZ, 0x1c1f ;  /* 0x001c1fff14027589 */ /* 0x000e6200000e0000 */
[C---:B------:R-:W-:Y:S02]  /*12ad0*/  LOP3.LUT P2, RZ, R22.reuse, 0x200, RZ, 0xc0, !PT ;  /* 0x0000020016ff7812 */ /* 0x040fe4000784c0ff */
[C---:B------:R-:W-:Y:S01]  /*12ae0*/  LOP3.LUT P6, RZ, R22.reuse, 0x100, RZ, 0xc0, !PT ;  /* 0x0000010016ff7812 */ /* 0x040fe200078cc0ff */
[----:B------:R-:W2:Y:S01]  /*12af0*/  SHFL.IDX PT, R0, R10, RZ, 0x1c1f ;  /* 0x001c1fff0a007589 */ /* 0x000ea200000e0000 */
[----:B------:R-:W-:Y:S02]  /*12b00*/  LOP3.LUT R22, R22, 0xffffffbf, RZ, 0xc0, !PT ;  /* 0xffffffbf16167812 */ /* 0x000fe400078ec0ff */
[C---:B------:R-:W-:Y:S01]  /*12b10*/  ISETP.GE.AND P4, PT, R9.reuse, 0x21, PT ;  /* 0x000000210900780c */ /* 0x040fe20003f86270 */
[----:B------:R-:W-:Y:S01]  /*12b20*/  SHFL.IDX PT, R24, R24, RZ, 0x1c1f ;  /* 0x001c1fff18187589 */ /* 0x000fe200000e0000 */
[----:B------:R-:W-:Y:S02]  /*12b30*/  ISETP.GE.AND P3, PT, R9, 0x41, PT ;  /* 0x000000410900780c */ /* 0x000fe40003f66270 */
[----:B-1----:R-:W-:-:S05]  /*12b40*/  IADD3 R2, P0, R37, R2, RZ ;  /* 0x0000000225027210 */ /* 0x002fca0007f1e0ff */
[----:B--2---:R-:W-:Y:S01]  /*12b50*/  IMAD.X R3, RZ, RZ, R0, P0 ;  /* 0x000000ffff037224 */ /* 0x004fe200000e0600 */
[----:B------:R-:W-:Y:S01]  /*12b60*/  ISETP.LT.OR P0, PT, R9, 0x1, P2 ;  /* 0x000000010900780c */ /* 0x000fe20001701670 */
[----:B------:R-:W-:-:S12]  /*12b70*/  IMAD.IADD R0, R18, 0x1, R21 ;  /* 0x0000000112007824 */ /* 0x000fd800078e0215 */
        /* <DEDUP_REMOVED lines=17> */
[----:B------:R-:W-:Y:S01]  /*12c90*/  SHFL.IDX PT, R10, R10, 0x3, 0x1c1f ;  /* 0x007c1f000a0a7f89 */ /* 0x000fe200000e0000 */
        /* <DEDUP_REMOVED lines=8> */
[----:B-1----:R-:W1:Y:S02]  /*12d20*/  SHFL.IDX PT, R2, R20, 0x3, 0x1c1f ;  /* 0x007c1f0014027f89 */ /* 0x002e6400000e0000 */
[----:B-1----:R-:W-:-:S05]  /*12d30*/  IADD3 R2, P0, R37, R2, RZ ;  /* 0x0000000225027210 */ /* 0x002fca0007f1e0ff */
[----:B------:R-:W-:Y:S01]  /*12d40*/  IMAD.X R3, RZ, RZ, R10, P0 ;  /* 0x000000ffff037224 */ /* 0x000fe200000e060a */
[C---:B------:R-:W-:Y:S02]  /*12d50*/  ISETP.LT.OR P0, PT, R9.reuse, 0x61, P2 ;  /* 0x000000610900780c */ /* 0x040fe40001701670 */
[----:B------:R-:W-:-:S11]  /*12d60*/  ISETP.GE.AND P2, PT, R9, 0x61, PT ;  /* 0x000000610900780c */ /* 0x000fd60003f46270 */
[----:B------:R-:W-:Y:S01]  /*12d70*/  LDGSTS.E.BYPASS.LTC128B.128 [R0+0x10a00], desc[UR50][R2.64], !P0 ;  /* 0x10a0000002007fae */ /* 0x000fe2000c101d72 */
[----:B------:R-:W-:-:S13]  /*12d80*/  ISETP.LT.OR P0, PT, R9, 0x61, P6 ;  /* 0x000000610900780c */ /* 0x000fda0003701670 */
[----:B------:R-:W-:Y:S01]  /*12d90*/  LDGSTS.E.BYPASS.LTC128B.128 [R0+0x13200], desc[UR50][R2.64+0x40], !P0 ;  /* 0x1320004002007fae */ /* 0x000fe2000c101d72 */
[----:B------:R-:W-:-:S13]  /*12da0*/  ISETP.LT.OR P0, PT, R9, 0x61, P1 ;  /* 0x000000610900780c */ /* 0x000fda0000f01670 */
[----:B------:R1:W-:Y:S01]  /*12db0*/  LDGSTS.E.BYPASS.LTC128B.128 [R0+0x15a00], desc[UR50][R2.64+0x80], !P0 ;  /* 0x15a0008002007fae */ /* 0x0003e2000c101d72 */
[----:B------:R-:W-:-:S03]  /*12dc0*/  ISETP.GE.AND P0, PT, R9, 0x81, PT ;  /* 0x000000810900780c */ /* 0x000fc60003f06270 */
[----:B-1----:R1:W2:Y:S10]  /*12dd0*/  SHFL.IDX PT, R2, R25, RZ, 0x1c1f ;  /* 0x001c1fff19027589 */ /* 0x0022b400000e0000 */
[----:B------:R-:W-:-:S07]  /*12de0*/  @P0 LOP3.LUT R22, R22, 0x40, RZ, 0xfc, !PT ;  /* 0x0000004016160812 */ /* 0x000fce00078efcff */
.L_x_5965:
        /* <DEDUP_REMOVED lines=15> */
.L_x_5884:
        /* <DEDUP_REMOVED lines=11> */
.L_x_5885:
[----:B------:R2:W-:Y:S01]  /*12f90*/  SYNCS.ARRIVE.TRANS64.A1T0 RZ, [R4+URZ+0x33470], RZ ;  /* 0x033470ff04ff79a7 */ /* 0x0005e2000810003f */
[----:B------:R-:W-:Y:S05]  /*12fa0*/  @!P6 BRA `(.L_x_5886) ;  /* 0x000000000004e947 */ /* 0x000fea0003800000 */
[----:B------:R-:W-:Y:S01]  /*12fb0*/  BPT.TRAP 0x1 ;  /* 0x000000040000795c */ /* 0x000fe20000300000 */
.L_x_5886:
[----:B------:R-:W3:Y:S01]  /*12fc0*/  SYNCS.PHASECHK.TRANS64.TRYWAIT P0, [R4+URZ+0x33440], R30 ;  /* 0x0334401e040075a7 */ /* 0x000ee2000800017f */
[----:B------:R-:W-:Y:S04]  /*12fd0*/  BSSY B0, `(.L_x_5887) ;  /* 0x0000002000007945 */ /* 0x000fe80003800000 */
[----:B---3--:R-:W-:Y:S05]  /*12fe0*/  @!P0 BRA `(.L_x_5888) ;  /* 0x0000004800fc8947 */ /* 0x008fea0003800000 */
.L_x_5966:
[----:B------:R-:W-:Y:S05]  /*12ff0*/  BSYNC B0 ;  /* 0x0000000000007941 */ /* 0x000fea0003800000 */
.L_x_5887:
        /* <DEDUP_REMOVED lines=29> */
[----:B------:R-:W-:Y:S08]  /*131d0*/  BRA.DIV UR4, `(.L_x_5889) ;  /* 0x0000004a04947947 */ /* 0x000ff0000b800000 */
[----:B------:R-:W4:Y:S01]  /*131e0*/  SHFL.IDX PT, R14, R6, RZ, 0x1c1f ;  /* 0x001c1fff060e7589 */ /* 0x000f2200000e0000 */
[C---:B------:R-:W-:Y:S02]  /*131f0*/  LOP3.LUT P6, RZ, R22.reuse, 0x2, RZ, 0xc0, !PT ;  /* 0x0000000216ff7812 */ /* 0x040fe400078cc0ff */
[----:B------:R-:W-:Y:S01]  /*13200*/  LOP3.LUT P1, RZ, R22, 0x1, RZ, 0xc0, !PT ;  /* 0x0000000116ff7812 */ /* 0x000fe2000782c0ff */
[----:B------:R-:W5:Y:S04]  /*13210*/  SHFL.IDX PT, R2, R8, RZ, 0x1c1f ;  /* 0x001c1fff08027589 */ /* 0x000f6800000e0000 */
[----:B------:R-:W-:Y:S04]  /*13220*/  SHFL.IDX PT, R7, R8, 0x1, 0x1c1f ;  /* 0x003c1f0008077f89 */ /* 0x000fe800000e0000 */
[----:B------:R-:W-:Y:S01]  /*13230*/  SHFL.IDX PT, R9, R9, RZ, 0x1c1f ;  /* 0x001c1fff09097589 */ /* 0x000fe200000e0000 */
[----:B----4-:R-:W-:-:S05]  /*13240*/  @P5 IADD3 R14, P0, R37, R14, RZ ;  /* 0x0000000e250e5210 */ /* 0x010fca0007f1e0ff */
[----:B-----5:R-:W-:Y:S01]  /*13250*/  @P5 IMAD.X R3, RZ, RZ, R2, P0 ;  /* 0x000000ffff035224 */ /* 0x020fe200000e0602 */
[C---:B------:R-:W-:Y:S01]  /*13260*/  LOP3.LUT P0, RZ, R22.reuse, 0x4, RZ, 0xc0, !PT ;  /* 0x0000000416ff7812 */ /* 0x040fe2000780c0ff */
[----:B------:R-:W-:Y:S02]  /*13270*/  @P5 IMAD.MOV.U32 R2, RZ, RZ, R14 ;  /* 0x000000ffff025224 */ /* 0x000fe400078e000e */
[----:B------:R-:W4:Y:S10]  /*13280*/  SHFL.IDX PT, R14, R6, 0x1, 0x1c1f ;  /* 0x003c1f00060e7f89 */ /* 0x000f3400000e0000 */
[----:B------:R-:W-:Y:S04]  /*13290*/  @P5 LDGSTS.E.BYPASS.LTC128B.128 [R0+0x24200], desc[UR50][R2.64], !P0 ;  /* 0x2420000002005fae */ /* 0x000fe8000c101d72 */
[----:B------:R-:W-:Y:S04]  /*132a0*/  @P5 LDGSTS.E.BYPASS.LTC128B.128 [R0+0x26a00], desc[UR50][R2.64+0x40], !P6 ;  /* 0x26a0004002005fae */ /* 0x000fe8000f101d72 */
[----:B------:R5:W-:Y:S01]  /*132b0*/  @P5 LDGSTS.E.BYPASS.LTC128B.128 [R0+0x29200], desc[UR50][R2.64+0x80], !P1 ;  /* 0x2920008002005fae */ /* 0x000be2000c901d72 */
[----:B------:R-:W-:-:S02]  /*132c0*/  LOP3.LUT P5, RZ, R22, 0x4, RZ, 0xc0, !PT ;  /* 0x0000000416ff7812 */ /* 0x000fc400078ac0ff */
[----:B----4-:R-:W-:-:S05]  /*132d0*/  @P4 IADD3 R14, P0, R37, R14, RZ ;  /* 0x0000000e250e4210 */ /* 0x010fca0007f1e0ff */
[----:B------:R-:W-:Y:S02]  /*132e0*/  @P4 IMAD.X R7, RZ, RZ, R7, P0 ;  /* 0x000000ffff074224 */ /* 0x000fe400000e0607 */
[----:B-----5:R-:W-:Y:S02]  /*132f0*/  @P4 IMAD.MOV.U32 R2, RZ, RZ, R14 ;  /* 0x000000ffff024224 */ /* 0x020fe400078e000e */
[----:B------:R-:W4:Y:S01]  /*13300*/  SHFL.IDX PT, R14, R6, 0x2, 0x1c1f ;  /* 0x005c1f00060e7f89 */ /* 0x000f2200000e0000 */
[----:B------:R-:W-:-:S03]  /*13310*/  @P4 IMAD.MOV.U32 R3, RZ, RZ, R7 ;  /* 0x000000ffff034224 */ /* 0x000fc600078e0007 */
[----:B------:R-:W5:Y:S04]  /*13320*/  SHFL.IDX PT, R7, R8, 0x2, 0x1c1f ;  /* 0x005c1f0008077f89 */ /* 0x000f6800000e0000 */
[----:B------:R-:W-:Y:S04]  /*13330*/  @P4 LDGSTS.E.BYPASS.LTC128B.128 [R0+0x24a00], desc[UR50][R2.64], !P5 ;  /* 0x24a0000002004fae */ /* 0x000fe8000e901d72 */
[----:B------:R-:W-:Y:S04]  /*13340*/  @P4 LDGSTS.E.BYPASS.LTC128B.128 [R0+0x27200], desc[UR50][R2.64+0x40], !P6 ;  /* 0x2720004002004fae */ /* 0x000fe8000f101d72 */
[----:B------:R0:W-:Y:S01]  /*13350*/  @P4 LDGSTS.E.BYPASS.LTC128B.128 [R0+0x29a00], desc[UR50][R2.64+0x80], !P1 ;  /* 0x29a0008002004fae */ /* 0x0001e2000c901d72 */
[----:B----4-:R-:W-:-:S05]  /*13360*/  @P3 IADD3 R14, P0, R37, R14, RZ ;  /* 0x0000000e250e3210 */ /* 0x010fca0007f1e0ff */
[----:B-----5:R-:W-:Y:S02]  /*13370*/  @P3 IMAD.X R7, RZ, RZ, R7, P0 ;  /* 0x000000ffff073224 */ /* 0x020fe400000e0607 */
[----:B0-----:R-:W-:Y:S02]  /*13380*/  @P3 IMAD.MOV.U32 R2, RZ, RZ, R14 ;  /* 0x000000ffff023224 */ /* 0x001fe400078e000e */
[----:B------:R-:W0:Y:S01]  /*13390*/  SHFL.IDX PT, R14, R6, 0x3, 0x1c1f ;  /* 0x007c1f00060e7f89 */ /* 0x000e2200000e0000 */
[----:B------:R-:W-:-:S03]  /*133a0*/  @P3 IMAD.MOV.U32 R3, RZ, RZ, R7 ;  /* 0x000000ffff033224 */ /* 0x000fc600078e0007 */
[----:B------:R-:W4:Y:S04]  /*133b0*/  SHFL.IDX PT, R7, R8, 0x3, 0x1c1f ;  /* 0x007c1f0008077f89 */ /* 0x000f2800000e0000 */
[----:B------:R-:W-:Y:S04]  /*133c0*/  @P3 LDGSTS.E.BYPASS.LTC128B.128 [R0+0x25200], desc[UR50][R2.64], !P5 ;  /* 0x2520000002003fae */ /* 0x000fe8000e901d72 */
[----:B------:R-:W-:Y:S04]  /*133d0*/  @P3 LDGSTS.E.BYPASS.LTC128B.128 [R0+0x27a00], desc[UR50][R2.64+0x40], !P6 ;  /* 0x27a0004002003fae */ /* 0x000fe8000f101d72 */
[----:B------:R5:W-:Y:S01]  /*133e0*/  @P3 LDGSTS.E.BYPASS.LTC128B.128 [R0+0x2a200], desc[UR50][R2.64+0x80], !P1 ;  /* 0x2a20008002003fae */ /* 0x000be2000c901d72 */
[----:B0-----:R-:W-:-:S05]  /*133f0*/  @P2 IADD3 R14, P0, R37, R14, RZ ;  /* 0x0000000e250e2210 */ /* 0x001fca0007f1e0ff */
[----:B----4-:R-:W-:Y:S02]  /*13400*/  @P2 IMAD.X R7, RZ, RZ, R7, P0 ;  /* 0x000000ffff072224 */ /* 0x010fe400000e0607 */
[----:B-----5:R-:W-:Y:S02]  /*13410*/  @P2 IMAD.MOV.U32 R2, RZ, RZ, R14 ;  /* 0x000000ffff022224 */ /* 0x020fe400078e000e */
[----:B------:R-:W-:Y:S01]  /*13420*/  @P2 IMAD.MOV.U32 R3, RZ, RZ, R7 ;  /* 0x000000ffff032224 */ /* 0x000fe200078e0007 */
[----:B------:R0:W4:Y:S04]  /*13430*/  SHFL.IDX PT, R14, R5, RZ, 0x1c1f ;  /* 0x001c1fff050e7589 */ /* 0x00012800000e0000 */
[----:B------:R0:W-:Y:S04]  /*13440*/  @P2 LDGSTS.E.BYPASS.LTC128B.128 [R0+0x25a00], desc[UR50][R2.64], !P5 ;  /* 0x25a0000002002fae */ /* 0x0001e8000e901d72 */
[----:B------:R0:W-:Y:S04]  /*13450*/  @P2 LDGSTS.E.BYPASS.LTC128B.128 [R0+0x28200], desc[UR50][R2.64+0x40], !P6 ;  /* 0x2820004002002fae */ /* 0x0001e8000f101d72 */
[----:B------:R0:W-:Y:S02]  /*13460*/  @P2 LDGSTS.E.BYPASS.LTC128B.128 [R0+0x2aa00], desc[UR50][R2.64+0x80], !P1 ;  /* 0x2aa0008002002fae */ /* 0x0001e4000c901d72 */
.L_x_5978:
[----:B------:R-:W-:Y:S01]  /*13470*/  LOP3.LUT P0, RZ, R22, 0x40, RZ, 0xc0, !PT ;  /* 0x0000004016ff7812 */ /* 0x000fe2000780c0ff */
[----:B------:R-:W-:-:S12]  /*13480*/  BSSY B0, `(.L_x_5890) ;  /* 0x000000d000007945 */ /* 0x000fd80003800000 */
[----:B------:R-:W-:Y:S05]  /*13490*/  @!P0 BRA `(.L_x_5891) ;  /* 0x00000000002c8947 */ /* 0x000fea0003800000 */
[C---:B------:R-:W-:Y:S02]  /*134a0*/  LOP3.LUT P3, RZ, R22.reuse, 0x4, RZ, 0xc0, !PT ;  /* 0x0000000416ff7812 */ /* 0x040fe4000786c0ff */
[C---:B------:R-:W-:Y:S02]  /*134b0*/  LOP3.LUT P2, RZ, R22.reuse, 0x2, RZ, 0xc0, !PT ;  /* 0x0000000216ff7812 */ /* 0x040fe4000784c0ff */
[----:B------:R-:W-:Y:S02]  /*134c0*/  LOP3.LUT P1, RZ, R22, 0x1, RZ, 0xc0, !PT ;  /* 0x0000000116ff7812 */ /* 0x000fe4000782c0ff */
[----:B0---4-:R-:W-:-:S05]  /*134d0*/  IADD3 R2, P0, R37, R14, RZ ;  /* 0x0000000e25027210 */ /* 0x011fca0007f1e0ff */
[----:B------:R-:W-:-:S05]  /*134e0*/  IMAD.X R3, RZ, RZ, R9, P0 ;  /* 0x000000ffff037224 */ /* 0x000fca00000e0609 */
[----:B------:R-:W-:Y:S01]  /*134f0*/  @!PT LDS RZ, [RZ] ;  /* 0x00000000fffff984 */ /* 0x000fe20000000800 */
[----:B------:R-:W-:Y:S01]  /*13500*/  @!PT LDS RZ, [RZ] ;  /* 0x00000000fffff984 */ /* 0x000fe20000000800 */
[----:B------:R-:W-:Y:S01]  /*13510*/  @!PT LDS RZ, [RZ] ;  /* 0x00000000fffff984 */ /* 0x000fe20000000800 */
[----:B------:R0:W-:Y:S04]  /*13520*/  LDGSTS.E.BYPASS.LTC128B.128 [R0+0x26200], desc[UR50][R2.64], !P3 ;  /* 0x2620000002007fae */ /* 0x0001e8000d901d72 */
[----:B------:R0:W-:Y:S04]  /*13530*/  LDGSTS.E.BYPASS.LTC128B.128 [R0+0x28a00], desc[UR50][R2.64+0x40], !P2 ;  /* 0x28a0004002007fae */ /* 0x0001e8000d101d72 */
[----:B------:R0:W-:Y:S02]  /*13540*/  LDGSTS.E.BYPASS.LTC128B.128 [R0+0x2b200], desc[UR50][R2.64+0x80], !P1 ;  /* 0x2b20008002007fae */ /* 0x0001e4000c901d72 */
.L_x_5891:
[----:B------:R-:W-:Y:S05]  /*13550*/  BSYNC B0 ;  /* 0x0000000000007941 */ /* 0x000fea0003800000 */
.L_x_5890:
[----:B------:R-:W-:Y:S01]  /*13560*/  NOP ;  /* 0x0000000000007918 */ /* 0x000fe20000000000 */
[----:B------:R-:W-:-:S13]  /*13570*/  PLOP3.LUT P0, PT, PT, PT, PT, 0x80, 0x0 ;  /* 0x000000000000781c */ /* 0x000fda0003f0f070 */
.L_x_5892:
        /* <DEDUP_REMOVED lines=11> */
.L_x_5893:
        /* <DEDUP_REMOVED lines=22> */
[----:B01--4-:R-:W-:Y:S05]  /*13790*/  CALL.ABS.NOINC R2 ;  /* 0x0000000002007343 */ /* 0x013fea0003c00000 */
.L_x_5895:
[----:B------:R-:W-:Y:S05]  /*137a0*/  BSYNC B6 ;  /* 0x0000000000067941 */ /* 0x000fea0003800000 */
.L_x_5894:
[----:B------:R1:W5:Y:S01]  /*137b0*/  LDL R8, [R1+0x10] ;  /* 0x0000100001087983 */ /* 0x0003620000100800 */
[----:B------:R-:W-:Y:S01]  /*137c0*/  UISETP.NE.AND UP0, UPT, UR48, URZ, UPT ;  /* 0x0000003f3000728c */ /* 0x000fe2000bf05270 */
[----:B0-23--:R-:W-:Y:S01]  /*137d0*/  IMAD.U32 R4, RZ, RZ, UR43 ;  /* 0x0000002bff047e24 */ /* 0x00dfe2000f8e00ff */
[----:B------:R-:W0:Y:S01]  /*137e0*/  S2R R2, SR_TID.X ;  /* 0x0000000000027919 */ /* 0x000e220000002100 */
[----:B------:R-:W-:Y:S01]  /*137f0*/  R2UR UR6, R36 ;  /* 0x00000000240672ca */ /* 0x000fe200000e0000 */
[----:B------:R-:W-:Y:S02]  /*13800*/  ULDC.64 UR8, c[0x0][0x2d8] ;  /* 0x0000b60000087ab9 */ /* 0x000fe40000000a00 */
[----:B------:R-:W-:Y:S02]  /*13810*/  PLOP3.LUT P0, PT, PT, PT, UP0, 0x80, 0x0 ;  /* 0x000000000000781c */ /* 0x000fe40003f0f008 */
[C---:B------:R-:W-:Y:S02]  /*13820*/  LOP3.LUT P3, RZ, R22.reuse, 0x1000, RZ, 0xc0, !PT ;  /* 0x0000100016ff7812 */ /* 0x040fe4000786c0ff */
[C---:B------:R-:W-:Y:S01]  /*13830*/  LOP3.LUT P4, RZ, R22.reuse, 0x800, RZ, 0xc0, !PT ;  /* 0x0000080016ff7812 */ /* 0x040fe2000788c0ff */
[----:B------:R-:W-:Y:S01]  /*13840*/  @UP0 ULDC UR4, c[0x0][0x44c] ;  /* 0x0001130000040ab9 */ /* 0x000fe20000000800 */
[----:B------:R-:W-:-:S02]  /*13850*/  LOP3.LUT P5, RZ, R22, 0x400, RZ, 0xc0, !PT ;  /* 0x0000040016ff7812 */ /* 0x000fc400078ac0ff */
        /* <DEDUP_REMOVED lines=44> */
[----:B-1----:R-:W-:Y:S06]  /*13b20*/  BRA.DIV UR4, `(.L_x_5896) ;  /* 0x0000004604f47947 */ /* 0x002fec000b800000 */
[----:B----4-:R-:W0:Y:S01]  /*13b30*/  SHFL.IDX PT, R14, R0, RZ, 0x1c1f ;  /* 0x001c1fff000e7589 */ /* 0x010e2200000e0000 */
[----:B------:R-:W-:-:S03]  /*13b40*/  IMAD.U32 R5, RZ, RZ, UR43 ;  /* 0x0000002bff057e24 */ /* 0x000fc6000f8e00ff */
[----:B------:R-:W1:Y:S01]  /*13b50*/  SHFL.IDX PT, R2, R4, RZ, 0x1c1f ;  /* 0x001c1fff04027589 */ /* 0x000e6200000e0000 */
[----:B------:R-:W-:-:S03]  /*13b60*/  IMAD R5, R5, 0x80, R10 ;  /* 0x0000008005057824 */ /* 0x000fc600078e020a */
[----:B------:R-:W-:Y:S01]  /*13b70*/  SHFL.IDX PT, R6, R4, 0x1, 0x1c1f ;  /* 0x003c1f0004067f89 */ /* 0x000fe200000e0000 */
[C---:B------:R-:W-:Y:S01]  /*13b80*/  VIADD R7, R5.reuse, 0x20 ;  /* 0x0000002005077836 */ /* 0x040fe20000000000 */
[----:B------:R-:W-:-:S13]  /*13b90*/  ISETP.GE.AND P0, PT, R5, UR38, PT ;  /* 0x0000002605007c0c */ /* 0x000fda000bf06270 */
        /* <DEDUP_REMOVED lines=12> */
[----:B------:R-:W-:Y:S02]  /*13c60*/  @!P0 IMAD.MOV.U32 R3, RZ, RZ, R7 ;  /* 0x000000ffff038224 */ /* 0x000fe400078e0007 */
[----:B------:R-:W-:Y:S01]  /*13c70*/  VIADD R7, R5, 0x40 ;  /* 0x0000004005077836 */ /* 0x000fe20000000000 */
        /* <DEDUP_REMOVED lines=14> */
.L_x_5987:
        /* <DEDUP_REMOVED lines=12> */
.L_x_5897:
        /* <DEDUP_REMOVED lines=18> */
.L_x_5988:
[----:B------:R-:W-:Y:S05]  /*13f40*/  BSYNC B0 ;  /* 0x0000000000007941 */ /* 0x000fea0003800000 */
.L_x_5898:
[----:B------:R-:W-:-:S06]  /*13f50*/  UISETP.GE.AND UP0, UPT, UR44, 0x2, UPT ;  /* 0x000000022c00788c */ /* 0x000fcc000bf06270 */
[----:B------:R-:W-:-:S13]  /*13f60*/  PLOP3.LUT P0, PT, PT, PT, UP0, 0x40, 0x0 ;  /* 0x000000000000781c */ /* 0x000fda0003f0e808 */
[----:B------:R-:W-:Y:S05]  /*13f70*/  @P0 BRA `(.L_x_5900) ;  /* 0x0000001c00480947 */ /* 0x000fea0003800000 */
[----:B------:R-:W-:Y:S01]  /*13f80*/  UIADD3 UR4, UR44, -0x2, URZ ;  /* 0xfffffffe2c047890 */ /* 0x000fe2000fffe03f */
[----:B------:R-:W-:Y:S02]  /*13f90*/  IMAD.MOV.U32 R21, RZ, RZ, R34 ;  /* 0x000000ffff157224 */ /* 0x000fe400078e0022 */
[----:B------:R-:W-:-:S03]  /*13fa0*/  IMAD.MOV.U32 R20, RZ, RZ, R31 ;  /* 0x000000ffff147224 */ /* 0x000fc600078e001f */
[----:B------:R-:W-:-:S07]  /*13fb0*/  IMAD.U32 R32, RZ, RZ, UR4 ;  /* 0x00000004ff207e24 */ /* 0x000fce000f8e00ff */
.L_x_5920:
[----:B------:R-:W2:Y:S01]  /*13fc0*/  LDL R5, [R1+0x4] ;  /* 0x0000040001057983 */ /* 0x000ea20000100800 */
[----:B0-----:R-:W0:Y:S03]  /*13fd0*/  LDC R3, c[0x0][0x430] ;  /* 0x00010c00ff037b82 */ /* 0x001e260000000800 */
[----:B------:R-:W3:Y:S01]  /*13fe0*/  LDL R4, [R1] ;  /* 0x0000000001047983 */ /* 0x000ee20000100800 */
[----:B-1----:R-:W1:Y:S01]  /*13ff0*/  S2R R0, SR_TID.X ;  /* 0x0000000000007919 */ /* 0x002e620000002100 */
[----:B0-----:R-:W-:-:S13]  /*14000*/  ISETP.NE.AND P2, PT, R3, 0x1, PT ;  /* 0x000000010300780c */ /* 0x001fda0003f45270 */
[----:B------:R-:W0:Y:S01]  /*14010*/  @P2 LDC R3, c[0x0][0x438] ;  /* 0x00010e00ff032b82 */ /* 0x000e220000000800 */
[C---:B-1----:R-:W-:Y:S01]  /*14020*/  LOP3.LUT R2, R0.reuse, 0x7f, RZ, 0xc0, !PT ;  /* 0x0000007f00027812 */ /* 0x042fe200078ec0ff */
[----:B------:R-:W-:-:S03]  /*14030*/  IMAD.SHL.U32 R0, R0, 0x20, RZ ;  /* 0x0000002000007824 */ /* 0x000fc600078e00ff */
[----:B------:R-:W-:-:S04]  /*14040*/  SHF.R.U32.HI R2, RZ, 0x2, R2 ;  /* 0x00000002ff027819 */ /* 0x000fc80000011602 */
[----:B------:R-:W-:Y:S02]  /*14050*/  LOP3.LUT R0, R2, 0x60, R0, 0xf8, !PT ;  /* 0x0000006002007812 */ /* 0x000fe400078ef800 */
[----:B------:R-:W1:Y:S01]  /*14060*/  @P2 LDC R2, c[0x0][0x434] ;  /* 0x00010d00ff022b82 */ /* 0x000e620000000800 */
[----:B------:R-:W-:Y:S05]  /*14070*/  YIELD ;  /* 0x0000000000007946 */ /* 0x000fea0003800000 */
[----:B------:R-:W-:Y:S01]  /*14080*/  ULDC.64 UR4, c[0x0][0x428] ;  /* 0x00010a0000047ab9 */ /* 0x000fe20000000a00 */
[----:B------:R-:W-:Y:S01]  /*14090*/  ULDC.64 UR6, c[0x0][0x418] ;  /* 0x0001060000067ab9 */ /* 0x000fe20000000a00 */
[----:B------:R-:W4:Y:S01]  /*140a0*/  S2R R6, SR_TID.X ;  /* 0x0000000000067919 */ /* 0x000f220000002100 */
        /* <DEDUP_REMOVED lines=9> */
[----:B------:R-:W-:-:S04]  /*14140*/  IMAD.WIDE.U32 R2, R33, UR4, R2 ;  /* 0x0000000421027c25 */ /* 0x000fc8000f8e0002 */
[----:B------:R-:W-:Y:S01]  /*14150*/  IMAD.IADD R3, R4, 0x1, R3 ;  /* 0x0000000104037824 */ /* 0x000fe200078e0203 */
[----:B------:R-:W-:-:S04]  /*14160*/  LEA R8, P0, R2, UR6, 0x2 ;  /* 0x0000000602087c11 */ /* 0x000fc8000f8010ff */
[----:B------:R-:W-:Y:S01]  /*14170*/  LEA.HI.X R9, R2, UR7, R3, 0x2, P0 ;  /* 0x0000000702097c11 */ /* 0x000fe200080f1403 */
[----:B------:R-:W0:Y:S01]  /*14180*/  S2R R5, SR_TID.X ;  /* 0x0000000000057919 */ /* 0x000e220000002100 */
[----:B----4-:R-:W-:Y:S01]  /*14190*/  IMAD.SHL.U32 R6, R6, 0x20, RZ ;  /* 0x0000002006067824 */ /* 0x010fe200078e00ff */
[----:B------:R-:W1:Y:S02]  /*141a0*/  @P2 LDC R3, c[0x0][0x434] ;  /* 0x00010d00ff032b82 */ /* 0x000e640000000800 */
[----:B------:R-:W2:Y:S01]  /*141b0*/  LDG.E R8, desc[UR50][R8.64] ;  /* 0x0000003208087981 */ /* 0x000ea2000c1e1900 */
[----:B0-----:R-:W-:-:S04]  /*141c0*/  LOP3.LUT R5, R5, 0x7f, RZ, 0xc0, !PT ;  /* 0x0000007f05057812 */ /* 0x001fc800078ec0ff */
[----:B------:R-:W-:-:S04]  /*141d0*/  SHF.R.U32.HI R5, RZ, 0x2, R5 ;  /* 0x00000002ff057819 */ /* 0x000fc80000011605 */
[----:B------:R-:W-:Y:S02]  /*141e0*/  LOP3.LUT R6, R5, 0x60, R6, 0xf8, !PT ;  /* 0x0000006005067812 */ /* 0x000fe400078ef806 */
[----:B------:R-:W0:Y:S02]  /*141f0*/  @P2 LDC R5, c[0x0][0x438] ;  /* 0x00010e00ff052b82 */ /* 0x000e240000000800 */
[----:B------:R-:W-:-:S04]  /*14200*/  LOP3.LUT R6, R6, 0x80, RZ, 0xfc, !PT ;  /* 0x0000008006067812 */ /* 0x000fc800078efcff */
[C---:B------:R-:W-:Y:S01]  /*14210*/  ISETP.GT.U32.AND P1, PT, R6.reuse, 0x9f, PT ;  /* 0x0000009f0600780c */ /* 0x040fe20003f24070 */
[----:B------:R-:W-:-:S04]  /*14220*/  IMAD.IADD R10, R6, 0x1, R10 ;  /* 0x00000001060a7824 */ /* 0x000fc800078e020a */
[----:B-1----:R-:W-:-:S04]  /*14230*/  @P2 IMAD.HI.U32 R2, R10, R3, RZ ;  /* 0x000000030a022227 */ /* 0x002fc800078e00ff */
[----:B------:R-:W-:Y:S01]  /*14240*/  IMAD.MOV.U32 R11, RZ, RZ, R10 ;  /* 0x000000ffff0b7224 */ /* 0x000fe200078e000a */
[----:B0-----:R-:W-:-:S04]  /*14250*/  @P2 SHF.R.U32.HI R11, RZ, R5, R2 ;  /* 0x00000005ff0b2219 */ /* 0x001fc80000011602 */
        /* <DEDUP_REMOVED lines=12> */
[----:B------:R-:W-:Y:S01]  /*14320*/  IMAD.MOV R0, RZ, RZ, -R0 ;  /* 0x000000ffff007224 */ /* 0x000fe200078e0a00 */
[----:B------:R-:W-:Y:S01]  /*14330*/  ISETP.NE.AND P0, PT, R31, 0x2, PT ;  /* 0x000000021f00780c */ /* 0x000fe20003f05270 */
[----:B------:R-:W-:Y:S02]  /*14340*/  IMAD.MOV R3, RZ, RZ, -R11 ;  /* 0x000000ffff037224 */ /* 0x000fe400078e0a0b */
[----:B------:R-:W-:Y:S01]  /*14350*/  IMAD R7, R0, UR4, R7 ;  /* 0x0000000400077c24 */ /* 0x000fe2000f8e0207 */
[----:B------:R-:W-:Y:S01]  /*14360*/  SEL R34, RZ, 0x1, P0 ;  /* 0x00000001ff227807 */ /* 0x000fe20000000000 */
[----:B------:R-:W-:Y:S02]  /*14370*/  IMAD.MOV.U32 R0, RZ, RZ, R32 ;  /* 0x000000ffff007224 */ /* 0x000fe400078e0020 */
[----:B0-----:R-:W-:Y:S01]  /*14380*/  IMAD R5, R3, UR4, R10 ;  /* 0x0000000403057c24 */ /* 0x001fe2000f8e020a */
[----:B------:R-:W-:Y:S01]  /*14390*/  SEL R31, R31, RZ, P0 ;  /* 0x000000ff1f1f7207 */ /* 0x000fe20000000000 */
[----:B------:R-:W-:Y:S01]  /*143a0*/  VIADD R32, R32, 0xffffffff ;  /* 0xffffffff20207836 */ /* 0x000fe20000000000 */
[----:B------:R-:W-:-:S02]  /*143b0*/  LOP3.LUT R34, R21, R34, RZ, 0x3c, !PT ;  /* 0x0000002215227212 */ /* 0x000fc400078e3cff */
[----:B------:R-:W-:Y:S02]  /*143c0*/  ISETP.GT.AND P2, PT, R0, RZ, PT ;  /* 0x000000ff0000720c */ /* 0x000fe40003f44270 */
[----:B--2---:R-:W-:Y:S01]  /*143d0*/  SHF.R.S32.HI R27, RZ, 0x1f, R8 ;  /* 0x0000001fff1b7819 */ /* 0x004fe20000011408 */
[----:B------:R-:W-:Y:S10]  /*143e0*/  @!P1 BRA `(.L_x_5901) ;  /* 0x0000000000049947 */ /* 0x000ff40003800000 */
[----:B------:R-:W-:Y:S01]  /*143f0*/  BPT.TRAP 0x1 ;  /* 0x000000040000795c */ /* 0x000fe20000300000 */
.L_x_5901:
[----:B------:R-:W-:Y:S01]  /*14400*/  IMAD R4, R31, 0x8, R18 ;  /* 0x000000081f047824 */ /* 0x000fe200078e0212 */
[----:B------:R-:W-:Y:S01]  /*14410*/  SHF.L.U32 R29, R34, 0x1f, RZ ;  /* 0x0000001f221d7819 */ /* 0x000fe200000006ff */
[----:B------:R-:W-:Y:S01]  /*14420*/  BSSY B0, `(.L_x_5902) ;  /* 0x0000004000007945 */ /* 0x000fe20003800000 */
[----:B------:R-:W-:Y:S02]  /*14430*/  SHF.R.S32.HI R28, RZ, 0x1f, R7 ;  /* 0x0000001fff1c7819 */ /* 0x000fe40000011407 */
[----:B------:R-:W0:Y:S02]  /*14440*/  SYNCS.PHASECHK.TRANS64.TRYWAIT P0, [R4+URZ+0x33480], R29 ;  /* 0x0334801d040075a7 */ /* 0x000e24000800017f */
[----:B0-----:R-:W-:Y:S05]  /*14450*/  @!P0 BRA `(.L_x_5903) ;  /* 0x0000004000f88947 */ /* 0x001fea0003800000 */
.L_x_5989:
[----:B------:R-:W-:Y:S05]  /*14460*/  BSYNC B0 ;  /* 0x0000000000007941 */ /* 0x000fea0003800000 */
.L_x_5902:
        /* <DEDUP_REMOVED lines=10> */
[----:B------:R-:W-:Y:S01]  /*14510*/  LOP3.LUT P4, RZ, R22, 0x4, RZ, 0xc0, !PT ;  /* 0x0000000416ff7812 */ /* 0x000fe2000788c0ff */
[----:B------:R-:W-:Y:S01]  /*14520*/  IMAD R24, R36, UR8, RZ ;  /* 0x0000000824187c24 */ /* 0x000fe2000f8e02ff */
[C---:B------:R-:W-:Y:S01]  /*14530*/  LOP3.LUT P3, RZ, R22.reuse, 0x2, RZ, 0xc0, !PT ;  /* 0x0000000216ff7812 */ /* 0x040fe2000786c0ff */
[----:B------:R-:W-:Y:S01]  /*14540*/  IMAD.IADD R3, R3, 0x1, R0 ;  /* 0x0000000103037824 */ /* 0x000fe200078e0200 */
[----:B------:R-:W-:Y:S01]  /*14550*/  LOP3.LUT P1, RZ, R22, 0x1, RZ, 0xc0, !PT ;  /* 0x0000000116ff7812 */ /* 0x000fe2000782c0ff */
[----:B------:R-:W-:-:S02]  /*14560*/  IMAD R0, R27, UR6, RZ ;  /* 0x000000061b007c24 */ /* 0x000fc4000f8e02ff */
[----:B------:R-:W-:-:S04]  /*14570*/  IMAD.WIDE.U32 R2, R8, UR6, R2 ;  /* 0x0000000608027c25 */ /* 0x000fc8000f8e0002 */
[----:B------:R-:W-:Y:S02]  /*14580*/  IMAD R0, R8, UR7, R0 ;  /* 0x0000000708007c24 */ /* 0x000fe4000f8e0200 */
[----:B------:R-:W-:Y:S02]  /*14590*/  IMAD R24, R23, UR9, R24 ;  /* 0x0000000917187c24 */ /* 0x000fe4000f8e0218 */
[----:B------:R-:W-:Y:S02]  /*145a0*/  IMAD.IADD R3, R3, 0x1, R0 ;  /* 0x0000000103037824 */ /* 0x000fe400078e0200 */
[----:B------:R-:W-:Y:S02]  /*145b0*/  IMAD R0, R30, UR4, RZ ;  /* 0x000000041e007c24 */ /* 0x000fe4000f8e02ff */
[----:B------:R-:W-:-:S04]  /*145c0*/  IMAD.WIDE.U32 R2, R23, UR8, R2 ;  /* 0x0000000817027c25 */ /* 0x000fc8000f8e0002 */
[----:B------:R-:W-:Y:S01]  /*145d0*/  IMAD R0, R5, UR5, R0 ;  /* 0x0000000505007c24 */ /* 0x000fe2000f8e0200 */
[----:B------:R-:W-:-:S04]  /*145e0*/  IADD3 R9, P0, R2, UR10, RZ ;  /* 0x0000000a02097c10 */ /* 0x000fc8000ff1e0ff */
        /* <DEDUP_REMOVED lines=44> */
.L_x_6001:
        /* <DEDUP_REMOVED lines=10> */
.L_x_5905:
        /* <DEDUP_REMOVED lines=11> */
.L_x_5906:
[----:B------:R2:W-:Y:S01]  /*14a00*/  SYNCS.ARRIVE.TRANS64.A1T0 RZ, [R4+URZ+0x33470], RZ ;  /* 0x033470ff04ff79a7 */ /* 0x0005e2000810003f */
[----:B------:R-:W-:Y:S05]  /*14a10*/  @!P3 BRA `(.L_x_5907) ;  /* 0x000000000004b947 */ /* 0x000fea0003800000 */
[----:B------:R-:W-:Y:S01]  /*14a20*/  BPT.TRAP 0x1 ;  /* 0x000000040000795c */ /* 0x000fe20000300000 */
.L_x_5907:
[----:B------:R-:W3:Y:S01]  /*14a30*/  SYNCS.PHASECHK.TRANS64.TRYWAIT P0, [R4+URZ+0x33440], R29 ;  /* 0x0334401d040075a7 */ /* 0x000ee2000800017f */
[----:B------:R-:W-:Y:S04]  /*14a40*/  BSSY B0, `(.L_x_5908) ;  /* 0x0000002000007945 */ /* 0x000fe80003800000 */
[----:B---3--:R-:W-:Y:S05]  /*14a50*/  @!P0 BRA `(.L_x_5909) ;  /* 0x00000044000c8947 */ /* 0x008fea0003800000 */
.L_x_6002:
[----:B------:R-:W-:Y:S05]  /*14a60*/  BSYNC B0 ;  /* 0x0000000000007941 */ /* 0x000fea0003800000 */
.L_x_5908:
[----:B------:R-:W-:Y:S01]  /*14a70*/  ULDC.64 UR4, c[0x0][0x310] ;  /* 0x0000c40000047ab9 */ /* 0x000fe20000000a00 */
[----:B------:R-:W-:Y:S01]  /*14a80*/  ULDC.64 UR6, c[0x0][0x300] ;  /* 0x0000c00000067ab9 */ /* 0x000fe20000000a00 */
[----:B------:R-:W-:Y:S01]  /*14a90*/  IMAD R9, R27, UR4, RZ ;  /* 0x000000041b097c24 */ /* 0x000fe2000f8e02ff */
[----:B------:R-:W-:Y:S01]  /*14aa0*/  ULDC.64 UR8, c[0x0][0x2e8] ;  /* 0x0000ba0000087ab9 */ /* 0x000fe20000000a00 */
[----:B------:R-:W-:Y:S01]  /*14ab0*/  IMAD.WIDE.U32 R2, R8, UR4, RZ ;  /* 0x0000000408027c25 */ /* 0x000fe2000f8e00ff */
[C---:B------:R-:W-:Y:S02]  /*14ac0*/  LOP3.LUT P4, RZ, R22.reuse, 0x4, RZ, 0xc0, !PT ;  /* 0x0000000416ff7812 */ /* 0x040fe4000788c0ff */
[----:B------:R-:W-:Y:S01]  /*14ad0*/  LOP3.LUT P3, RZ, R22, 0x2, RZ, 0xc0, !PT ;  /* 0x0000000216ff7812 */ /* 0x000fe2000786c0ff */
[----:B------:R-:W-:Y:S01]  /*14ae0*/  IMAD R9, R8, UR5, R9 ;  /* 0x0000000508097c24 */ /* 0x000fe2000f8e0209 */
[----:B------:R-:W-:Y:S01]  /*14af0*/  LOP3.LUT P1, RZ, R22, 0x1, RZ, 0xc0, !PT ;  /* 0x0000000116ff7812 */ /* 0x000fe2000782c0ff */
[----:B------:R-:W-:-:S02]  /*14b00*/  IMAD R28, R28, UR6, RZ ;  /* 0x000000061c1c7c24 */ /* 0x000fc4000f8e02ff */
[----:B------:R-:W-:Y:S02]  /*14b10*/  IMAD.IADD R3, R3, 0x1, R9 ;  /* 0x0000000103037824 */ /* 0x000fe400078e0209 */
[----:B------:R-:W-:Y:S02]  /*14b20*/  IMAD R26, R26, UR4, RZ ;  /* 0x000000041a1a7c24 */ /* 0x000fe4000f8e02ff */
[----:B------:R-:W-:-:S04]  /*14b30*/  IMAD.WIDE.U32 R2, R7, UR6, R2 ;  /* 0x0000000607027c25 */ /* 0x000fc8000f8e0002 */
[----:B------:R-:W-:Y:S02]  /*14b40*/  IMAD R7, R7, UR7, R28 ;  /* 0x0000000707077c24 */ /* 0x000fe4000f8e021c */
[----:B------:R-:W-:Y:S02]  /*14b50*/  IMAD.MOV.U32 R8, RZ, RZ, R2 ;  /* 0x000000ffff087224 */ /* 0x000fe400078e0002 */
[----:B------:R-:W-:Y:S02]  /*14b60*/  IMAD.IADD R9, R3, 0x1, R7 ;  /* 0x0000000103097824 */ /* 0x000fe400078e0207 */
[C---:B------:R-:W-:Y:S02]  /*14b70*/  IMAD R26, R6.reuse, UR5, R26 ;  /* 0x00000005061a7c24 */ /* 0x040fe4000f8e021a */
[----:B------:R-:W-:Y:S01]  /*14b80*/  IMAD.WIDE.U32 R2, R6, UR4, RZ ;  /* 0x0000000406027c25 */ /* 0x000fe2000f8e00ff */
[----:B------:R-:W-:-:S03]  /*14b90*/  ULDC.64 UR4, c[0x0][0x308] ;  /* 0x0000c20000047ab9 */ /* 0x000fc60000000a00 */
[----:B------:R-:W-:Y:S02]  /*14ba0*/  IMAD.IADD R3, R3, 0x1, R26 ;  /* 0x0000000103037824 */ /* 0x000fe400078e021a */
[----:B------:R-:W-:Y:S02]  /*14bb0*/  IMAD R30, R30, UR6, RZ ;  /* 0x000000061e1e7c24 */ /* 0x000fe4000f8e02ff */
[----:B------:R-:W-:-:S04]  /*14bc0*/  IMAD.WIDE.U32 R2, R5, UR6, R2 ;  /* 0x0000000605027c25 */ /* 0x000fc8000f8e0002 */
[----:B------:R-:W-:Y:S02]  /*14bd0*/  IMAD R5, R5, UR7, R30 ;  /* 0x0000000705057c24 */ /* 0x000fe4000f8e021e */
[----:B------:R-:W-:-:S04]  /*14be0*/  IMAD.WIDE.U32 R8, R23, UR4, R8 ;  /* 0x0000000417087c25 */ /* 0x000fc8000f8e0008 */
[----:B------:R-:W-:Y:S01]  /*14bf0*/  IMAD R10, R36, UR4, RZ ;  /* 0x00000004240a7c24 */ /* 0x000fe2000f8e02ff */
[----:B------:R-:W-:Y:S01]  /*14c00*/  IADD3 R8, P0, R8, UR8, RZ ;  /* 0x0000000808087c10 */ /* 0x000fe2000ff1e0ff */
[----:B------:R-:W-:Y:S02]  /*14c10*/  IMAD.IADD R3, R3, 0x1, R5 ;  /* 0x0000000103037824 */ /* 0x000fe400078e0205 */
[C---:B------:R-:W-:Y:S02]  /*14c20*/  IMAD R10, R23.reuse, UR5, R10 ;  /* 0x00000005170a7c24 */ /* 0x040fe4000f8e020a */
[----:B------:R-:W-:Y:S01]  /*14c30*/  IMAD.WIDE.U32 R2, R23, UR4, R2 ;  /* 0x0000000417027c25 */ /* 0x000fe2000f8e0002 */
[----:B------:R-:W-:Y:S02]  /*14c40*/  UMOV UR4, 0xffffffff ;  /* 0xffffffff00047882 */ /* 0x000fe40000000000 */
[----:B------:R-:W-:Y:S02]  /*14c50*/  IADD3.X R9, R10, UR9, R9, P0, !PT ;  /* 0x000000090a097c10 */ /* 0x000fe400087fe409 */
[----:B------:R-:W-:-:S04]  /*14c60*/  IADD3 R5, P0, R2, UR8, RZ ;  /* 0x0000000802057c10 */ /* 0x000fc8000ff1e0ff */
[----:B------:R-:W-:Y:S01]  /*14c70*/  IADD3.X R10, R10, UR9, R3, P0, !PT ;  /* 0x000000090a0a7c10 */ /* 0x000fe200087fe403 */
[----:B------:R-:W-:Y:S08]  /*14c80*/  BRA.DIV UR4, `(.L_x_5910) ;  /* 0x0000004204947947 */ /* 0x000ff0000b800000 */
[----:B------:R-:W4:Y:S04]  /*14c90*/  SHFL.IDX PT, R14, R8, RZ, 0x1c1f ;  /* 0x001c1fff080e7589 */ /* 0x000f2800000e0000 */
[----:B------:R-:W5:Y:S04]  /*14ca0*/  SHFL.IDX PT, R3, R9, RZ, 0x1c1f ;  /* 0x001c1fff09037589 */ /* 0x000f6800000e0000 */
[----:B------:R-:W-:Y:S04]  /*14cb0*/  SHFL.IDX PT, R7, R9, 0x2, 0x1c1f ;  /* 0x005c1f0009077f89 */ /* 0x000fe800000e0000 */
[----:B------:R-:W-:Y:S01]  /*14cc0*/  SHFL.IDX PT, R10, R10, RZ, 0x1c1f ;  /* 0x001c1fff0a0a7589 */ /* 0x000fe200000e0000 */
[----:B----4-:R-:W-:-:S03]  /*14cd0*/  IADD3 R2, P0, R37, R14, RZ ;  /* 0x0000000e25027210 */ /* 0x010fc60007f1e0ff */
[----:B------:R-:W4:Y:S02]  /*14ce0*/  SHFL.IDX PT, R14, R8, 0x1, 0x1c1f ;  /* 0x003c1f00080e7f89 */ /* 0x000f2400000e0000 */
[----:B-----5:R-:W-:-:S05]  /*14cf0*/  IMAD.X R3, RZ, RZ, R3, P0 ;  /* 0x000000ffff037224 */ /* 0x020fca00000e0603 */
[----:B------:R-:W-:Y:S04]  /*14d00*/  LDGSTS.E.BYPASS.LTC128B.128 [R0+0x24200], desc[UR50][R2.64], !P4 ;  /* 0x2420000002007fae */ /* 0x000fe8000e101d72 */
[----:B------:R-:W-:Y:S04]  /*14d10*/  LDGSTS.E.BYPASS.LTC128B.128 [R0+0x26a00], desc[UR50][R2.64+0x40], !P3 ;  /* 0x26a0004002007fae */ /* 0x000fe8000d901d72 */
[----:B------:R5:W-:Y:S04]  /*14d20*/  LDGSTS.E.BYPASS.LTC128B.128 [R0+0x29200], desc[UR50][R2.64+0x80], !P1 ;  /* 0x2920008002007fae */ /* 0x000be8000c901d72 */
[----:B-----5:R-:W5:Y:S01]  /*14d30*/  SHFL.IDX PT, R3, R9, 0x1, 0x1c1f ;  /* 0x003c1f0009037f89 */ /* 0x020f6200000e0000 */
[----:B----4-:R-:W-:-:S03]  /*14d40*/  IADD3 R2, P0, R37, R14, RZ ;  /* 0x0000000e25027210 */ /* 0x010fc60007f1e0ff */
[----:B------:R-:W4:Y:S04]  /*14d50*/  SHFL.IDX PT, R14, R8, 0x2, 0x1c1f ;  /* 0x005c1f00080e7f89 */ /* 0x000f2800000e0000 */
[----:B------:R-:W-:Y:S01]  /*14d60*/  SHFL.IDX PT, R9, R9, 0x3, 0x1c1f ;  /* 0x007c1f0009097f89 */ /* 0x000fe200000e0000 */
[----:B-----5:R-:W-:Y:S01]  /*14d70*/  IMAD.X R3, RZ, RZ, R3, P0 ;  /* 0x000000ffff037224 */ /* 0x020fe200000e0603 */
[----:B----4-:R-:W-:-:S04]  /*14d80*/  IADD3 R6, P0, R37, R14, RZ ;  /* 0x0000000e25067210 */ /* 0x010fc80007f1e0ff */
[----:B------:R-:W-:Y:S04]  /*14d90*/  LDGSTS.E.BYPASS.LTC128B.128 [R0+0x24a00], desc[UR50][R2.64], !P4 ;  /* 0x24a0000002007fae */ /* 0x000fe8000e101d72 */
[----:B------:R-:W4:Y:S01]  /*14da0*/  SHFL.IDX PT, R14, R8, 0x3, 0x1c1f ;  /* 0x007c1f00080e7f89 */ /* 0x000f2200000e0000 */
[----:B------:R-:W-:-:S03]  /*14db0*/  IMAD.X R7, RZ, RZ, R7, P0 ;  /* 0x000000ffff077224 */ /* 0x000fc600000e0607 */
[----:B------:R-:W-:Y:S04]  /*14dc0*/  LDGSTS.E.BYPASS.LTC128B.128 [R0+0x27200], desc[UR50][R2.64+0x40], !P3 ;  /* 0x2720004002007fae */ /* 0x000fe8000d901d72 */
[----:B------:R4:W-:Y:S04]  /*14dd0*/  LDGSTS.E.BYPASS.LTC128B.128 [R0+0x29a00], desc[UR50][R2.64+0x80], !P1 ;  /* 0x29a0008002007fae */ /* 0x0009e8000c901d72 */
[----:B------:R0:W-:Y:S04]  /*14de0*/  LDGSTS.E.BYPASS.LTC128B.128 [R0+0x25200], desc[UR50][R6.64], !P4 ;  /* 0x2520000006007fae */ /* 0x0001e8000e101d72 */
[----:B------:R0:W-:Y:S04]  /*14df0*/  LDGSTS.E.BYPASS.LTC128B.128 [R0+0x27a00], desc[UR50][R6.64+0x40], !P3 ;  /* 0x27a0004006007fae */ /* 0x0001e8000d901d72 */
[----:B------:R0:W-:Y:S01]  /*14e00*/  LDGSTS.E.BYPASS.LTC128B.128 [R0+0x2a200], desc[UR50][R6.64+0x80], !P1 ;  /* 0x2a20008006007fae */ /* 0x0001e2000c901d72 */
[----:B----4-:R-:W-:-:S03]  /*14e10*/  IADD3 R2, P0, R37, R14, RZ ;  /* 0x0000000e25027210 */ /* 0x010fc60007f1e0ff */
[----:B------:R0:W4:Y:S02]  /*14e20*/  SHFL.IDX PT, R14, R5, RZ, 0x1c1f ;  /* 0x001c1fff050e7589 */ /* 0x00012400000e0000 */
[----:B------:R-:W-:-:S05]  /*14e30*/  IMAD.X R3, RZ, RZ, R9, P0 ;  /* 0x000000ffff037224 */ /* 0x000fca00000e0609 */
[----:B------:R0:W-:Y:S04]  /*14e40*/  LDGSTS.E.BYPASS.LTC128B.128 [R0+0x25a00], desc[UR50][R2.64], !P4 ;  /* 0x25a0000002007fae */ /* 0x0001e8000e101d72 */
[----:B------:R0:W-:Y:S04]  /*14e50*/  LDGSTS.E.BYPASS.LTC128B.128 [R0+0x28200], desc[UR50][R2.64+0x40], !P3 ;  /* 0x2820004002007fae */ /* 0x0001e8000d901d72 */
[----:B------:R0:W-:Y:S02]  /*14e60*/  LDGSTS.E.BYPASS.LTC128B.128 [R0+0x2aa00], desc[UR50][R2.64+0x80], !P1 ;  /* 0x2aa0008002007fae */ /* 0x0001e4000c901d72 */
.L_x_6014:
[----:B0---4-:R-:W-:-:S05]  /*14e70*/  IADD3 R2, P0, R37, R14, RZ ;  /* 0x0000000e25027210 */ /* 0x011fca0007f1e0ff */
        /* <DEDUP_REMOVED lines=9> */
.L_x_5911:
        /* <DEDUP_REMOVED lines=11> */
.L_x_5912:
[----:B------:R-:W-:Y:S01]  /*14fc0*/  IMAD.U32 R0, RZ, RZ, UR47 ;  /* 0x0000002fff007e24 */ /* 0x000fe2000f8e00ff */
[----:B------:R0:W-:Y:S04]  /*14fd0*/  SYNCS.ARRIVE.TRANS64.A1T0 RZ, [R4+URZ+0x33430], RZ ;  /* 0x033430ff04ff79a7 */ /* 0x0001e8000810003f */
[----:B------:R-:W-:-:S13]  /*14fe0*/  ISETP.NE.AND P0, PT, R0, 0x3, PT ;  /* 0x000000030000780c */ /* 0x000fda0003f05270 */
[----:B0-----:R-:W-:Y:S05]  /*14ff0*/  @!P0 BRA `(.L_x_5913) ;  /* 0x0000000000048947 */ /* 0x001fea0003800000 */
[----:B------:R-:W-:Y:S01]  /*15000*/  BPT.TRAP 0x1 ;  /* 0x000000040000795c */ /* 0x000fe20000300000 */
.L_x_5913:
[----:B------:R-:W-:Y:S01]  /*15010*/  LOP3.LUT R3, R21, 0x1, RZ, 0x3c, !PT ;  /* 0x0000000115037812 */ /* 0x000fe200078e3cff */
[----:B------:R-:W-:Y:S01]  /*15020*/  IMAD R2, R20, 0x8, R18 ;  /* 0x0000000814027824 */ /* 0x000fe200078e0212 */
[----:B------:R-:W-:Y:S02]  /*15030*/  BSSY B0, `(.L_x_5914) ;  /* 0x0000004000007945 */ /* 0x000fe40003800000 */
[----:B------:R-:W-:-:S04]  /*15040*/  SHF.L.U32 R3, R3, 0x1f, RZ ;  /* 0x0000001f03037819 */ /* 0x000fc800000006ff */
[----:B------:R-:W0:Y:S02]  /*15050*/  SYNCS.PHASECHK.TRANS64.TRYWAIT P1, [R2+URZ+0x33470], R3 ;  /* 0x03347003020075a7 */ /* 0x000e24000802017f */
[----:B0-----:R-:W-:Y:S05]  /*15060*/  @!P1 BRA `(.L_x_5915) ;  /* 0x0000004400049947 */ /* 0x001fea0003800000 */
.L_x_6015:
[----:B------:R-:W-:Y:S05]  /*15070*/  BSYNC B0 ;  /* 0x0000000000007941 */ /* 0x000fea0003800000 */
.L_x_5914:
[----:B------:R-:W-:-:S05]  /*15080*/  IMAD.U32 R0, RZ, RZ, UR46 ;  /* 0x0000002eff007e24 */ /* 0x000fca000f8e00ff */
[----:B------:R-:W-:-:S13]  /*15090*/  ISETP.NE.AND P1, PT, R0, 0x3, PT ;  /* 0x000000030000780c */ /* 0x000fda0003f25270 */
[----:B------:R-:W-:Y:S05]  /*150a0*/  @!P1 BRA `(.L_x_5916) ;  /* 0x0000000000049947 */ /* 0x000fea0003800000 */
[----:B------:R-:W-:Y:S01]  /*150b0*/  BPT.TRAP 0x1 ;  /* 0x000000040000795c */ /* 0x000fe20000300000 */
.L_x_5916:
[----:B0-----:R-:W-:Y:S01]  /*150c0*/  SHF.L.U32 R3, R21, 0x1f, RZ ;  /* 0x0000001f15037819 */ /* 0x001fe200000006ff */
[----:B------:R-:W-:-:S03]  /*150d0*/  IMAD R0, R20, 0x7800, RZ ;  /* 0x0000780014007824 */ /* 0x000fc600078e02ff */
[----:B------:R-:W0:Y:S02]  /*150e0*/  SYNCS.PHASECHK.TRANS64.TRYWAIT P1, [R2+URZ+0x33460], R3 ;  /* 0x03346003020075a7 */ /* 0x000e24000802017f */
[----:B0-----:R-:W-:Y:S05]  /*150f0*/  @!P1 BRA `(.L_x_5917) ;  /* 0x0000004000f49947 */ /* 0x001fea0003800000 */
.L_x_6016:
[----:B0-----:R-:W-:Y:S01]  /*15100*/  LOP3.LUT R3, R0, R16, RZ, 0xfc, !PT ;  /* 0x0000001000037212 */ /* 0x001fe200078efcff */
[----:B------:R-:W-:Y:S05]  /*15110*/  WARPSYNC.ALL ;  /* 0x0000000000007948 */ /* 0x000fea0003800000 */
[----:B------:R-:W-:Y:S02]  /*15120*/  IMAD.IADD R6, R18, 0x1, R3 ;  /* 0x0000000112067824 */ /* 0x000fe400078e0203 */
[C---:B------:R-:W-:Y:S02]  /*15130*/  VIADD R12, R0.reuse, 0x2800 ;  /* 0x00002800000c7836 */ /* 0x040fe40000000000 */
[----:B------:R-:W-:-:S02]  /*15140*/  VIADD R13, R0, 0x800 ;  /* 0x00000800000d7836 */ /* 0x000fc40000000000 */
[----:B--23--:R-:W0:Y:S01]  /*15150*/  LDSM.16.MT88.4 R4, [R6+0xf200] ;  /* 0x00f200000604783b */ /* 0x00ce220000004200 */
[C---:B------:R-:W-:Y:S02]  /*15160*/  VIADD R20, R0.reuse, 0x5000 ;  /* 0x0000500000147836 */ /* 0x040fe40000000000 */
[C---:B------:R-:W-:Y:S02]  /*15170*/  VIADD R21, R0.reuse, 0x3000 ;  /* 0x0000300000157836 */ /* 0x040fe40000000000 */
[----:B------:R-:W-:Y:S02]  /*15180*/  VIADD R15, R0, 0x2000 ;  /* 0x00002000000f7836 */ /* 0x000fe40000000000 */
[----:B-1----:R-:W-:-:S05]  /*15190*/  IMAD.U32 R25, RZ, RZ, UR46 ;  /* 0x0000002eff197e24 */ /* 0x002fca000f8e00ff */
[----:B------:R-:W-:Y:S02]  /*151a0*/  ISETP.NE.AND P1, PT, R25, 0x3, PT ;  /* 0x000000031900780c */ /* 0x000fe40003f25270 */
[C-C-:B0-----:R-:W-:Y:S02]  /*151b0*/  PRMT R8, R4.reuse, 0x6420, R5.reuse ;  /* 0x0000642004087816 */ /* 0x141fe40000000005 */
[----:B------:R-:W-:Y:S02]  /*151c0*/  PRMT R9, R4, 0x7531, R5 ;  /* 0x0000753104097816 */ /* 0x000fe40000000005 */
[-C--:B------:R-:W-:Y:S02]  /*151d0*/  LOP3.LUT R4, R0, R17.reuse, RZ, 0xfc, !PT ;  /* 0x0000001100047212 */ /* 0x080fe400078efcff */
        /* <DEDUP_REMOVED lines=9> */
[C---:B0-----:R-:W-:Y:S02]  /*15270*/  LOP3.LUT R3, R20.reuse, R16, RZ, 0xfc, !PT ;  /* 0x0000001014037212 */ /* 0x041fe400078efcff */
[----:B------:R-:W-:-:S05]  /*15280*/  LOP3.LUT R20, R20, R17, RZ, 0xfc, !PT ;  /* 0x0000001114147212 */ /* 0x000fca00078efcff */
[----:B------:R-:W-:Y:S01]  /*15290*/  IMAD.IADD R20, R19, 0x1, R20 ;  /* 0x0000000113147824 */ /* 0x000fe200078e0214 */
[C-C-:B-1----:R-:W-:Y:S02]  /*152a0*/  PRMT R8, R4.reuse, 0x6420, R5.reuse ;  /* 0x0000642004087816 */ /* 0x142fe40000000005 */
[----:B------:R-:W-:Y:S01]  /*152b0*/  PRMT R9, R4, 0x7531, R5 ;  /* 0x0000753104097816 */ /* 0x000fe20000000005 */
[----:B------:R-:W-:Y:S01]  /*152c0*/  IMAD.IADD R5, R18, 0x1, R3 ;  /* 0x0000000112057824 */ /* 0x000fe200078e0203 */
[----:B------:R-:W-:Y:S01]  /*152d0*/  LOP3.LUT R4, R13, R17, RZ, 0xfc, !PT ;  /* 0x000000110d047212 */ /* 0x000fe200078efcff */
[----:B------:R-:W-:Y:S01]  /*152e0*/  VIADD R3, R0, 0x1000 ;  /* 0x0000100000037836 */ /* 0x000fe20000000000 */
[C-C-:B------:R-:W-:Y:S02]  /*152f0*/  PRMT R10, R6.reuse, 0x6420, R7.reuse ;  /* 0x00006420060a7816 */ /* 0x140fe40000000007 */
[----:B------:R-:W-:Y:S01]  /*15300*/  PRMT R11, R6, 0x7531, R7 ;  /* 0x00007531060b7816 */ /* 0x000fe20000000007 */
[----:B------:R-:W-:Y:S01]  /*15310*/  IMAD.IADD R14, R19, 0x1, R4 ;  /* 0x00000001130e7824 */ /* 0x000fe200078e0204 */
[----:B------:R-:W-:-:S04]  /*15320*/  LOP3.LUT R13, R13, R16, RZ, 0xfc, !PT ;  /* 0x000000100d0d7212 */ /* 0x000fc800078efcff */
        /* <DEDUP_REMOVED lines=8> */
[----:B------:R-:W-:Y:S01]  /*153b0*/  LOP3.LUT R3, R3, R16, RZ, 0xfc, !PT ;  /* 0x0000001003037212 */ /* 0x000fe200078efcff */
[----:B------:R-:W-:Y:S02]  /*153c0*/  IMAD.IADD R6, R18, 0x1, R13 ;  /* 0x0000000112067824 */ /* 0x000fe400078e020d */
[C---:B------:R-:W-:Y:S01]  /*153d0*/  VIADD R13, R0.reuse, 0x1800 ;  /* 0x00001800000d7836 */ /* 0x040fe20000000000 */
[----:B------:R0:W-:Y:S04]  /*153e0*/  STSM.16.M88.4 [R14], R8 ;  /* 0x000000080e007844 */ /* 0x0001e80000000200 */
[----:B------:R-:W1:Y:S01]  /*153f0*/  LDSM.16.MT88.4 R4, [R6+0xf200] ;  /* 0x00f200000604783b */ /* 0x000e620000004200 */
[----:B0-----:R-:W-:Y:S01]  /*15400*/  VIADD R14, R0, 0x5800 ;  /* 0x00005800000e7836 */ /* 0x001fe20000000000 */
[----:B-1----:R-:W-:-:S02]  /*15410*/  PRMT R8, R4, 0x6420, R5 ;  /* 0x0000642004087816 */ /* 0x002fc40000000005 */
        /* <DEDUP_REMOVED lines=15> */
[-C--:B------:R-:W-:Y:S02]  /*15510*/  LOP3.LUT R5, R14, R16.reuse, RZ, 0xfc, !PT ;  /* 0x000000100e057212 */ /* 0x080fe400078efcff */
[C-C-:B------:R-:W-:Y:S01]  /*15520*/  PRMT R10, R6.reuse, 0x6420, R7.reuse ;  /* 0x00006420060a7816 */ /* 0x140fe20000000007 */
[----:B------:R-:W-:Y:S01]  /*15530*/  IMAD.IADD R4, R19, 0x1, R4 ;  /* 0x0000000113047824 */ /* 0x000fe200078e0204 */
[----:B------:R-:W-:Y:S01]  /*15540*/  PRMT R11, R6, 0x7531, R7 ;  /* 0x00007531060b7816 */ /* 0x000fe20000000007 */
[----:B------:R-:W-:Y:S01]  /*15550*/  IMAD.IADD R24, R18, 0x1, R5 ;  /* 0x0000000112187824 */ /* 0x000fe200078e0205 */
[----:B------:R-:W-:Y:S02]  /*15560*/  LOP3.LUT R14, R14, R17, RZ, 0xfc, !PT ;  /* 0x000000110e0e7212 */ /* 0x000fe400078efcff */
[----:B------:R-:W-:Y:S01]  /*15570*/  LOP3.LUT R15, R15, R16, RZ, 0xfc, !PT ;  /* 0x000000100f0f7212 */ /* 0x000fe200078efcff */
[----:B------:R-:W-:Y:S02]  /*15580*/  STSM.16.M88.4 [R4], R8 ;  /* 0x0000000804007844 */ /* 0x000fe40000000200 */
[----:B------:R-:W-:-:S02]  /*15590*/  IMAD.IADD R14, R19, 0x1, R14 ;  /* 0x00000001130e7824 */ /* 0x000fc400078e020e */
[----:B------:R-:W0:Y:S01]  /*155a0*/  LDSM.16.MT88.4 R4, [R24+0xf200] ;  /* 0x00f200001804783b */ /* 0x000e220000004200 */
[----:B------:R-:W-:Y:S01]  /*155b0*/  IMAD.IADD R15, R18, 0x1, R15 ;  /* 0x00000001120f7824 */ /* 0x000fe200078e020f */
[C-C-:B0-----:R-:W-:Y:S02]  /*155c0*/  PRMT R8, R4.reuse, 0x6420, R5.reuse ;  /* 0x0000642004087816 */ /* 0x141fe40000000005 */
        /* <DEDUP_REMOVED lines=17> */
[C---:B------:R-:W-:Y:S01]  /*156e0*/  LOP3.LUT R3, R12.reuse, R16, RZ, 0xfc, !PT ;  /* 0x000000100c037212 */ /* 0x040fe200078efcff */
[----:B------:R-:W1:Y:S01]  /*156f0*/  LDSM.16.MT88.4 R4, [R5+0xf200] ;  /* 0x00f200000504783b */ /* 0x000e620000004200 */
[----:B------:R-:W-:-:S05]  /*15700*/  LOP3.LUT R12, R12, R17, RZ, 0xfc, !PT ;  /* 0x000000110c0c7212 */ /* 0x000fca00078efcff */
[----:B------:R-:W-:Y:S02]  /*15710*/  IMAD.IADD R12, R19, 0x1, R12 ;  /* 0x00000001130c7824 */ /* 0x000fe400078e020c */
[----:B0-----:R-:W-:Y:S01]  /*15720*/  VIADD R21, R0, 0x4000 ;  /* 0x0000400000157836 */ /* 0x001fe20000000000 */
[C-C-:B-1----:R-:W-:Y:S02]  /*15730*/  PRMT R8, R4.reuse, 0x6420, R5.reuse ;  /* 0x0000642004087816 */ /* 0x142fe40000000005 */
[----:B------:R-:W-:Y:S01]  /*15740*/  PRMT R9, R4, 0x7531, R5 ;  /* 0x0000753104097816 */ /* 0x000fe20000000005 */
[----:B------:R-:W-:Y:S01]  /*15750*/  IMAD.IADD R4, R18, 0x1, R3 ;  /* 0x0000000112047824 */ /* 0x000fe200078e0203 */
[C-C-:B------:R-:W-:Y:S02]  /*15760*/  PRMT R10, R6.reuse, 0x6420, R7.reuse ;  /* 0x00006420060a7816 */ /* 0x140fe40000000007 */
[----:B------:R-:W-:Y:S02]  /*15770*/  PRMT R11, R6, 0x7531, R7 ;  /* 0x00007531060b7816 */ /* 0x000fe40000000007 */
[----:B------:R-:W-:-:S02]  /*15780*/  LOP3.LUT R3, R21, R17, RZ, 0xfc, !PT ;  /* 0x0000001115037212 */ /* 0x000fc400078efcff */
[----:B------:R-:W-:Y:S01]  /*15790*/  LOP3.LUT R21, R21, R16, RZ, 0xfc, !PT ;  /* 0x0000001015157212 */ /* 0x000fe200078efcff */
[----:B------:R-:W-:Y:S02]  /*157a0*/  STSM.16.M88.4 [R24], R8 ;  /* 0x0000000818007844 */ /* 0x000fe40000000200 */
[----:B------:R-:W-:Y:S02]  /*157b0*/  IMAD.IADD R3, R19, 0x1, R3 ;  /* 0x0000000113037824 */ /* 0x000fe400078e0203 */
        /* <DEDUP_REMOVED lines=9> */
[C---:B0-----:R-:W-:Y:S02]  /*15850*/  VIADD R3, R0.reuse, 0x4800 ;  /* 0x0000480000037836 */ /* 0x041fe40000000000 */
[----:B------:R-:W-:Y:S01]  /*15860*/  VIADD R0, R0, 0x7000 ;  /* 0x0000700000007836 */ /* 0x000fe20000000000 */
[C-C-:B-1----:R-:W-:Y:S02]  /*15870*/  PRMT R8, R4.reuse, 0x6420, R5.reuse ;  /* 0x0000642004087816 */ /* 0x142fe40000000005 */
        /* <DEDUP_REMOVED lines=55> */
.L_x_5918:
[----:B-1----:R1:W-:Y:S01]  /*15bf0*/  SYNCS.ARRIVE.TRANS64.A1T0 RZ, [R2+URZ+0x33450], RZ ;  /* 0x033450ff02ff79a7 */ /* 0x0023e2000810003f */
[----:B------:R-:W-:Y:S06]  /*15c00*/  BAR.SYNC.DEFER_BLOCKING 0x2, 0x80 ;  /* 0x0082000000007b1d */ /* 0x000fec0000010000 */
[----:B------:R-:W-:Y:S05]  /*15c10*/  @!P0 BRA `(.L_x_5919) ;  /* 0x0000000000048947 */ /* 0x000fea0003800000 */
[----:B------:R-:W-:Y:S01]  /*15c20*/  BPT.TRAP 0x1 ;  /* 0x000000040000795c */ /* 0x000fe20000300000 */
.L_x_5919:
[----:B0-----:R-:W2:Y:S01]  /*15c30*/  LDL R0, [R1+0x8] ;  /* 0x0000080001007983 */ /* 0x001ea20000100800 */
[----:B-1----:R-:W-:Y:S02]  /*15c40*/  VIADD R2, R2, 0x33480 ;  /* 0x0003348002027836 */ /* 0x002fe40000000000 */
[----:B------:R-:W-:Y:S02]  /*15c50*/  IMAD.MOV.U32 R21, RZ, RZ, R34 ;  /* 0x000000ffff157224 */ /* 0x000fe400078e0022 */
[----:B------:R-:W-:Y:S01]  /*15c60*/  IMAD.MOV.U32 R20, RZ, RZ, R31 ;  /* 0x000000ffff147224 */ /* 0x000fe200078e001f */
[----:B--2---:R-:W-:-:S04]  /*15c70*/  PRMT R2, R0, 0x654, R2 ;  /* 0x0000065400027816 */ /* 0x004fc80000000002 */
[----:B------:R1:W-:Y:S01]  /*15c80*/  SYNCS.ARRIVE.TRANS64.RED.A1T0 RZ, [R2+URZ], RZ ;  /* 0x000000ff02ff79a7 */ /* 0x0003e2000810043f */
[----:B------:R-:W-:Y:S05]  /*15c90*/  @P2 BRA `(.L_x_5920) ;  /* 0xffffffe000c82947 */ /* 0x000fea000383ffff */
.L_x_5900:
[----:B------:R-:W2:Y:S01]  /*15ca0*/  S2R R0, SR_TID.X ;  /* 0x0000000000007919 */ /* 0x000ea20000002100 */
[----:B------:R-:W-:Y:S01]  /*15cb0*/  BSSY B0, `(.L_x_5921) ;  /* 0x0000012000007945 */ /* 0x000fe20003800000 */
[----:B------:R-:W-:Y:S01]  /*15cc0*/  IMAD.U32 R6, RZ, RZ, UR47 ;  /* 0x0000002fff067e24 */ /* 0x000fe2000f8e00ff */
[----:B--2---:R-:W-:-:S04]  /*15cd0*/  LOP3.LUT R0, R0, 0x7f, RZ, 0xc0, !PT ;  /* 0x0000007f00007812 */ /* 0x004fc800078ec0ff */
[----:B------:R-:W-:-:S13]  /*15ce0*/  ISETP.NE.AND P0, PT, R0, RZ, PT ;  /* 0x000000ff0000720c */ /* 0x000fda0003f05270 */
[----:B------:R-:W-:Y:S05]  /*15cf0*/  @P0 BRA `(.L_x_5922) ;  /* 0x0000000000340947 */ /* 0x000fea0003800000 */
[----:B------:R-:W2:Y:S01]  /*15d00*/  S2R R7, SR_LANEID ;  /* 0x0000000000077919 */ /* 0x000ea20000000000 */
[----:B------:R-:W-:Y:S01]  /*15d10*/  VOTEU.ANY UR4, UPT, PT ;  /* 0x0000000000047886 */ /* 0x000fe200038e0100 */
[----:B01----:R-:W0:Y:S01]  /*15d20*/  LDC.64 R2, c[0x0][0xc80] ;  /* 0x00032000ff027b82 */ /* 0x003e220000000a00 */
        /* <DEDUP_REMOVED lines=10> */
.L_x_5922:
[----:B------:R-:W-:Y:S05]  /*15dd0*/  BSYNC B0 ;  /* 0x0000000000007941 */ /* 0x000fea0003800000 */
.L_x_5921:
[----:B------:R-:W-:-:S13]  /*15de0*/  ISETP.NE.AND P1, PT, R6, 0x3, PT ;  /* 0x000000030600780c */ /* 0x000fda0003f25270 */
[----:B------:R-:W-:Y:S05]  /*15df0*/  @!P1 BRA `(.L_x_5923) ;  /* 0x0000000000049947 */ /* 0x000fea0003800000 */
[----:B------:R-:W-:Y:S01]  /*15e00*/  BPT.TRAP 0x1 ;  /* 0x000000040000795c */ /* 0x000fe20000300000 */
.L_x_5923:
[----:B0-----:R-:W-:Y:S01]  /*15e10*/  LOP3.LUT R3, R34, 0x1, RZ, 0x3c, !PT ;  /* 0x0000000122037812 */ /* 0x001fe200078e3cff */
[----:B-1----:R-:W-:Y:S01]  /*15e20*/  IMAD R2, R31, 0x8, R18 ;  /* 0x000000081f027824 */ /* 0x002fe200078e0212 */
[----:B------:R-:W-:Y:S02]  /*15e30*/  BSSY B0, `(.L_x_5924) ;  /* 0x0000004000007945 */ /* 0x000fe40003800000 */
[----:B------:R-:W-:-:S04]  /*15e40*/  SHF.L.U32 R3, R3, 0x1f, RZ ;  /* 0x0000001f03037819 */ /* 0x000fc800000006ff */
[----:B------:R-:W0:Y:S02]  /*15e50*/  SYNCS.PHASECHK.TRANS64.TRYWAIT P2, [R2+URZ+0x33470], R3 ;  /* 0x03347003020075a7 */ /* 0x000e24000804017f */
[----:B0-----:R-:W-:Y:S05]  /*15e60*/  @!P2 BRA `(.L_x_5925) ;  /* 0x0000003400aca947 */ /* 0x001fea0003800000 */
.L_x_6017:
[----:B------:R-:W-:Y:S05]  /*15e70*/  BSYNC B0 ;  /* 0x0000000000007941 */ /* 0x000fea0003800000 */
.L_x_5924:
[----:B--2---:R-:W-:-:S05]  /*15e80*/  IMAD.U32 R0, RZ, RZ, UR46 ;  /* 0x0000002eff007e24 */ /* 0x004fca000f8e00ff */
[----:B------:R-:W-:-:S13]  /*15e90*/  ISETP.NE.AND P2, PT, R0, 0x3, PT ;  /* 0x000000030000780c */ /* 0x000fda0003f45270 */
[----:B------:R-:W-:Y:S05]  /*15ea0*/  @!P2 BRA `(.L_x_5926) ;  /* 0x000000000004a947 */ /* 0x000fea0003800000 */
[----:B------:R-:W-:Y:S01]  /*15eb0*/  BPT.TRAP 0x1 ;  /* 0x000000040000795c */ /* 0x000fe20000300000 */
.L_x_5926:
[----:B0-----:R-:W-:Y:S01]  /*15ec0*/  SHF.L.U32 R3, R34, 0x1f, RZ ;  /* 0x0000001f22037819 */ /* 0x001fe200000006ff */
[----:B------:R-:W-:-:S03]  /*15ed0*/  IMAD R0, R31, 0x7800, RZ ;  /* 0x000078001f007824 */ /* 0x000fc600078e02ff */
[----:B------:R-:W0:Y:S02]  /*15ee0*/  SYNCS.PHASECHK.TRANS64.TRYWAIT P2, [R2+URZ+0x33460], R3 ;  /* 0x03346003020075a7 */ /* 0x000e24000804017f */
[----:B0-----:R-:W-:Y:S05]  /*15ef0*/  @!P2 BRA `(.L_x_5927) ;  /* 0x00000034009ca947 */ /* 0x001fea0003800000 */
.L_x_6018:
[----:B0-----:R-:W-:Y:S01]  /*15f00*/  LOP3.LUT R3, R0, R16, RZ, 0xfc, !PT ;  /* 0x0000001000037212 */ /* 0x001fe200078efcff */
[----:B------:R-:W-:Y:S05]  /*15f10*/  WARPSYNC.ALL ;  /* 0x0000000000007948 */ /* 0x000fea0003800000 */
[----:B------:R-:W-:Y:S02]  /*15f20*/  IMAD.IADD R5, R18, 0x1, R3 ;  /* 0x0000000112057824 */ /* 0x000fe400078e0203 */
[C---:B------:R-:W-:Y:S02]  /*15f30*/  VIADD R13, R0.reuse, 0x2800 ;  /* 0x00002800000d7836 */ /* 0x040fe40000000000 */
[----:B------:R-:W-:-:S02]  /*15f40*/  VIADD R21, R0, 0x5000 ;  /* 0x0000500000157836 */ /* 0x000fc40000000000 */
[----:B------:R-:W0:Y:S01]  /*15f50*/  LDSM.16.MT88.4 R4, [R5+0xf200] ;  /* 0x00f200000504783b */ /* 0x000e220000004200 */
[----:B------:R-:W-:Y:S01]  /*15f60*/  LOP3.LUT R3, R13, R16, RZ, 0xfc, !PT ;  /* 0x000000100d037212 */ /* 0x000fe200078efcff */
[----:B------:R-:W-:Y:S02]  /*15f70*/  VIADD R20, R0, 0x2000 ;  /* 0x0000200000147836 */ /* 0x000fe40000000000 */
[----:B------:R-:W-:-:S05]  /*15f80*/  IMAD.U32 R25, RZ, RZ, UR46 ;  /* 0x0000002eff197e24 */ /* 0x000fca000f8e00ff */
[----:B------:R-:W-:Y:S02]  /*15f90*/  ISETP.NE.AND P2, PT, R25, 0x3, PT ;  /* 0x000000031900780c */ /* 0x000fe40003f45270 */
[C-C-:B0-----:R-:W-:Y:S02]  /*15fa0*/  PRMT R8, R4.reuse, 0x6420, R5.reuse ;  /* 0x0000642004087816 */ /* 0x141fe40000000005 */
[----:B------:R-:W-:Y:S02]  /*15fb0*/  PRMT R9, R4, 0x7531, R5 ;  /* 0x0000753104097816 */ /* 0x000fe40000000005 */
[----:B------:R-:W-:Y:S02]  /*15fc0*/  LOP3.LUT R4, R0, R17, RZ, 0xfc, !PT ;  /* 0x0000001100047212 */ /* 0x000fe400078efcff */
[C-C-:B------:R-:W-:Y:S02]  /*15fd0*/  PRMT R10, R6.reuse, 0x6420, R7.reuse ;  /* 0x00006420060a7816 */ /* 0x140fe40000000007 */
[----:B------:R-:W-:Y:S01]  /*15fe0*/  PRMT R11, R6, 0x7531, R7 ;  /* 0x00007531060b7816 */ /* 0x000fe20000000007 */
[----:B------:R-:W-:-:S02]  /*15ff0*/  IMAD.IADD R12, R19, 0x1, R4 ;  /* 0x00000001130c7824 */ /* 0x000fc400078e0204 */
[----:B------:R-:W-:Y:S02]  /*16000*/  IMAD.IADD R6, R18, 0x1, R3 ;  /* 0x0000000112067824 */ /* 0x000fe400078e0203 */
[C---:B------:R-:W-:Y:S01]  /*16010*/  VIADD R3, R0.reuse, 0x800 ;  /* 0x0000080000037836 */ /* 0x040fe20000000000 */
[----:B------:R0:W-:Y:S04]  /*16020*/  STSM.16.M88.4 [R12], R8 ;  /* 0x000000080c007844 */ /* 0x0001e80000000200 */
[----:B------:R-:W1:Y:S01]  /*16030*/  LDSM.16.MT88.4 R4, [R6+0xf200] ;  /* 0x00f200000604783b */ /* 0x000e620000004200 */
[----:B0-----:R-:W-:Y:S01]  /*16040*/  VIADD R12, R0, 0x1000 ;  /* 0x00001000000c7836 */ /* 0x001fe20000000000 */
[C-C-:B-1----:R-:W-:Y:S02]  /*16050*/  PRMT R8, R4.reuse, 0x6420, R5.reuse ;  /* 0x0000642004087816 */ /* 0x142fe40000000005 */
[----:B------:R-:W-:-:S02]  /*16060*/  PRMT R9, R4, 0x7531, R5 ;  /* 0x0000753104097816 */ /* 0x000fc40000000005 */
[----:B------:R-:W-:Y:S02]  /*16070*/  LOP3.LUT R4, R3, R17, RZ, 0xfc, !PT ;  /* 0x0000001103047212 */ /* 0x000fe400078efcff */
[-C--:B------:R-:W-:Y:S02]  /*16080*/  LOP3.LUT R5, R21, R16.reuse, RZ, 0xfc, !PT ;  /* 0x0000001015057212 */ /* 0x080fe400078efcff */
[C-C-:B------:R-:W-:Y:S01]  /*16090*/  PRMT R10, R6.reuse, 0x6420, R7.reuse ;  /* 0x00006420060a7816 */ /* 0x140fe20000000007 */
[----:B------:R-:W-:Y:S01]  /*160a0*/  IMAD.IADD R14, R19, 0x1, R4 ;  /* 0x00000001130e7824 */ /* 0x000fe200078e0204 */
[----:B------:R-:W-:Y:S01]  /*160b0*/  PRMT R11, R6, 0x7531, R7 ;  /* 0x00007531060b7816 */ /* 0x000fe20000000007 */
[----:B------:R-:W-:Y:S01]  /*160c0*/  IMAD.IADD R5, R18, 0x1, R5 ;  /* 0x0000000112057824 */ /* 0x000fe200078e0205 */
[----:B------:R-:W-:-:S03]  /*160d0*/  LOP3.LUT R3, R3, R16, RZ, 0xfc, !PT ;  /* 0x0000001003037212 */ /* 0x000fc600078efcff */
        /* <DEDUP_REMOVED lines=12> */
[----:B------:R-:W1:Y:S01]  /*161a0*/  LDSM.16.MT88.4 R4, [R6+0xf200] ;  /* 0x00f200000604783b */ /* 0x000e620000004200 */
[----:B0-----:R-:W-:Y:S01]  /*161b0*/  VIADD R15, R0, 0x5800 ;  /* 0x00005800000f7836 */ /* 0x001fe20000000000 */
[----:B-1----:R-:W-:-:S02]  /*161c0*/  PRMT R8, R4, 0x6420, R5 ;  /* 0x0000642004087816 */ /* 0x002fc40000000005 */
        /* <DEDUP_REMOVED lines=26> */
[----:B------:R-:W-:Y:S01]  /*16370*/  PRMT R11, R6, 0x7531, R7 ;  /* 0x00007531060b7816 */ /* 0x000fe20000000007 */
[----:B------:R-:W-:-:S04]  /*16380*/  IMAD.IADD R6, R18, 0x1, R5 ;  /* 0x0000000112067824 */ /* 0x000fc800078e0205 */
        /* <DEDUP_REMOVED lines=102> */
.L_x_5928:
[----:B-1----:R1:W-:Y:S01]  /*169f0*/  SYNCS.ARRIVE.TRANS64.A1T0 RZ, [R2+URZ+0x33450], RZ ;  /* 0x033450ff02ff79a7 */ /* 0x0023e2000810003f */
[----:B------:R-:W-:Y:S06]  /*16a00*/  BAR.SYNC.DEFER_BLOCKING 0x2, 0x80 ;  /* 0x0082000000007b1d */ /* 0x000fec0000010000 */
[----:B------:R-:W-:Y:S05]  /*16a10*/  @!P1 BRA `(.L_x_5929) ;  /* 0x0000000000049947 */ /* 0x000fea0003800000 */
[----:B------:R-:W-:Y:S01]  /*16a20*/  BPT.TRAP 0x1 ;  /* 0x000000040000795c */ /* 0x000fe20000300000 */
.L_x_5929:
        /* <DEDUP_REMOVED lines=9> */
.L_x_5870:
[----:B------:R-:W-:Y:S05]  /*16ac0*/  BSYNC B7 ;  /* 0x0000000000077941 */ /* 0x000fea0003800000 */
.L_x_5868:
[----:B-1----:R1:W5:Y:S04]  /*16ad0*/  LDL R0, [R1+0x8] ;  /* 0x0000080001007983 */ /* 0x0023680000100800 */
[----:B0-----:R1:W5:Y:S01]  /*16ae0*/  LDL R2, [R1+0x14] ;  /* 0x0000140001027983 */ /* 0x0013620000100800 */
[----:B------:R-:W-:-:S13]  /*16af0*/  LOP3.LUT P1, RZ, R22, 0x2000, RZ, 0xc0, !PT ;  /* 0x0000200016ff7812 */ /* 0x000fda000782c0ff */
[----:B-1----:R-:W-:Y:S05]  /*16b00*/  @!P1 BRA `(.L_x_5930) ;  /* 0x0000000000289947 */ /* 0x002fea0003800000 */
[----:B------:R-:W0:Y:S08]  /*16b10*/  S2UR UR4, SR_CgaCtaId ;  /* 0x00000000000479c3 */ /* 0x000e300000008800 */
[----:B------:R-:W-:Y:S01]  /*16b20*/  BAR.SYNC.DEFER_BLOCKING 0x5, 0x180 ;  /* 0x0146000000007b1d */ /* 0x000fe20000010000 */
[----:B------:R-:W-:Y:S01]  /*16b30*/  MOV R18, 0x400 ;  /* 0x0000040000127802 */ /* 0x000fe20000000f00 */
[----:B0----5:R-:W-:-:S05]  /*16b40*/  IMAD.U32 R0, RZ, RZ, UR4 ;  /* 0x00000004ff007e24 */ /* 0x021fca000f8e00ff */
[----:B------:R-:W-:Y:S01]  /*16b50*/  LEA R18, R0, R18, 0x18 ;  /* 0x0000001200127211 */ /* 0x000fe200078ec0ff */
[----:B------:R-:W-:Y:S04]  /*16b60*/  STL [R1+0x8], R0 ;  /* 0x0000080001007387 */ /* 0x000fe80000100800 */
[----:B------:R-:W0:Y:S04]  /*16b70*/  LDS R2, [R18+0x334d0] ;  /* 0x0334d00012027984 */ /* 0x000e280000000800 */
[----:B0-----:R0:W-:Y:S01]  /*16b80*/  STL [R1+0x14], R2 ;  /* 0x0000140201007387 */ /* 0x0011e20000100800 */
[----:B------:R-:W-:Y:S06]  /*16b90*/  BAR.ARV 0x4, 0x180 ;  /* 0x0106000000007b1d */ /* 0x000fec0000002000 */
[----:B------:R-:W-:Y:S05]  /*16ba0*/  BRA `(.L_x_5931) ;  /* 0x0000000000287947 */ /* 0x000fea0003800000 */
.L_x_5930:
[----:B-----5:R-:W-:Y:S01]  /*16bb0*/  IMAD.MOV.U32 R3, RZ, RZ, R0 ;  /* 0x000000ffff037224 */ /* 0x020fe200078e0000 */
[----:B------:R-:W-:Y:S01]  /*16bc0*/  @!P0 MOV R0, 0x400 ;  /* 0x0000040000008802 */ /* 0x000fe20000000f00 */
[----:B------:R-:W-:Y:S06]  /*16bd0*/  BAR.SYNC.DEFER_BLOCKING 0x4, 0x180 ;  /* 0x0106000000007b1d */ /* 0x000fec0000010000 */
[----:B------:R-:W0:Y:S02]  /*16be0*/  @!P0 S2R R3, SR_CgaCtaId ;  /* 0x0000000000038919 */ /* 0x000e240000008800 */
[----:B0-----:R-:W-:Y:S01]  /*16bf0*/  @!P0 LEA R18, R3, R0, 0x18 ;  /* 0x0000000003128211 */ /* 0x001fe200078ec0ff */
[----:B------:R-:W-:Y:S04]  /*16c00*/  @!P0 STL [R1+0x8], R3 ;  /* 0x0000080301008387 */ /* 0x000fe80000100800 */
[----:B------:R-:W0:Y:S04]  /*16c10*/  SHFL.IDX PT, R0, R2, RZ, 0x1f ;  /* 0x00001fff02007589 */ /* 0x000e2800000e0000 */
[----:B------:R1:W-:Y:S04]  /*16c20*/  @!P0 STS [R18+0x334d0], R2 ;  /* 0x0334d00212008388 */ /* 0x0003e80000000800 */
[----:B0-----:R1:W-:Y:S01]  /*16c30*/  STL [R1+0x14], R0 ;  /* 0x0000140001007387 */ /* 0x0013e20000100800 */
[----:B------:R-:W-:Y:S06]  /*16c40*/  BAR.ARV 0x5, 0x180 ;  /* 0x0146000000007b1d */ /* 0x000fec0000002000 */
.L_x_5931:
[----:B-1----:R-:W2:Y:S01]  /*16c50*/  LDL R0, [R1+0x14] ;  /* 0x0000140001007983 */ /* 0x002ea20000100800 */
[----:B------:R-:W-:Y:S02]  /*16c60*/  ULDC UR4, c[0x0][0xc38] ;  /* 0x00030e0000047ab9 */ /* 0x000fe40000000800 */
[----:B--2---:R-:W-:-:S13]  /*16c70*/  ISETP.GE.AND P0, PT, R0, UR4, PT ;  /* 0x0000000400007c0c */ /* 0x004fda000bf06270 */
[----:B------:R-:W-:Y:S05]  /*16c80*/  @!P0 BRA `(.L_x_5932) ;  /* 0xffffffa800a08947 */ /* 0x000fea000383ffff */
.L_x_5865:
[----:B------:R-:W2:Y:S01]  /*16c90*/  LDL.LU R0, [R1+0x18] ;  /* 0x0000180001007983 */ /* 0x000ea20000300800 */
[----:B------:R-:W-:Y:S01]  /*16ca0*/  BSSY B0, `(.L_x_5933) ;  /* 0x000000b000007945 */ /* 0x000fe20003800000 */
[----:B------:R-:W1:Y:S01]  /*16cb0*/  S2R R5, SR_CgaCtaId ;  /* 0x0000000000057919 */ /* 0x000e620000008800 */
[----:B--2---:R-:W-:-:S05]  /*16cc0*/  VIADD R0, R0, 0x1 ;  /* 0x0000000100007836 */ /* 0x004fca0000000000 */
[----:B0-----:R-:W-:-:S04]  /*16cd0*/  LEA.HI R2, R0, R0, RZ, 0x1 ;  /* 0x0000000000027211 */ /* 0x001fc800078f08ff */
[----:B------:R-:W-:Y:S02]  /*16ce0*/  LOP3.LUT R3, R2, 0xfffffffe, RZ, 0xc0, !PT ;  /* 0xfffffffe02037812 */ /* 0x000fe400078ec0ff */
[----:B------:R-:W-:-:S03]  /*16cf0*/  MOV R2, 0x400 ;  /* 0x0000040000027802 */ /* 0x000fc60000000f00 */
[----:B------:R-:W-:Y:S01]  /*16d00*/  IMAD.IADD R0, R0, 0x1, -R3 ;  /* 0x0000000100007824 */ /* 0x000fe200078e0a03 */
[----:B-1----:R-:W-:-:S04]  /*16d10*/  LEA R4, R5, R2, 0x18 ;  /* 0x0000000205047211 */ /* 0x002fc800078ec0ff */
[----:B------:R-:W-:-:S04]  /*16d20*/  SHF.L.U32 R0, R0, 0x1f, RZ ;  /* 0x0000001f00007819 */ /* 0x000fc800000006ff */
[----:B------:R-:W0:Y:S02]  /*16d30*/  SYNCS.PHASECHK.TRANS64.TRYWAIT P0, [R4+URZ+0x33420], R0 ;  /* 0x03342000040075a7 */ /* 0x000e24000800017f */
[----:B0-----:R-:W-:Y:S05]  /*16d40*/  @!P0 BRA `(.L_x_5934) ;  /* 0x00000028001c8947 */ /* 0x001fea0003800000 */
.L_x_6019:
[----:B------:R-:W-:Y:S05]  /*16d50*/  BSYNC B0 ;  /* 0x0000000000007941 */ /* 0x000fea0003800000 */
.L_x_5933:
[----:B------:R-:W-:-:S03]  /*16d60*/  UMOV UR4, 0xffffffff ;  /* 0xffffffff00047882 */ /* 0x000fc60000000000 */
[----:B------:R-:W-:Y:S05]  /*16d70*/  BRA.DIV UR4, `(.L_x_5935) ;  /* 0x0000002a04247947 */ /* 0x000fea000b800000 */
[----:B0-----:R-:W0:Y:S02]  /*16d80*/  S2R R0, SR_TID.X ;  /* 0x0000000000007919 */ /* 0x001e240000002100 */
[----:B0-----:R-:W-:-:S04]  /*16d90*/  SHF.R.U32.HI R0, RZ, 0x5, R0 ;  /* 0x00000005ff007819 */ /* 0x001fc80000011600 */
[----:B------:R-:W-:-:S05]  /*16da0*/  LOP3.LUT R0, R0, 0x3, RZ, 0xc0, !PT ;  /* 0x0000000300007812 */ /* 0x000fca00078ec0ff */
[----:B------:R0:W1:Y:S02]  /*16db0*/  SHFL.IDX PT, R14, R0, RZ, 0x1f ;  /* 0x00001fff000e7589 */ /* 0x00006400000e0000 */
.L_x_6022:
[----:B-1----:R-:W-:Y:S01]  /*16dc0*/  ISETP.NE.AND P0, PT, R14, RZ, PT ;  /* 0x000000ff0e00720c */ /* 0x002fe20003f05270 */
[----:B------:R-:W-:-:S12]  /*16dd0*/  BSSY B0, `(.L_x_5936) ;  /* 0x000002c000007945 */ /* 0x000fd80003800000 */
[----:B------:R-:W-:Y:S05]  /*16de0*/  @P0 BRA `(.L_x_5937) ;  /* 0x0000000000a80947 */ /* 0x000fea0003800000 */
[----:B------:R-:W-:-:S03]  /*16df0*/  UMOV UR4, 0xffffffff ;  /* 0xffffffff00047882 */ /* 0x000fc60000000000 */
[----:B------:R-:W-:Y:S05]  /*16e00*/  BRA.DIV UR4, `(.L_x_5938) ;  /* 0x0000002a04347947 */ /* 0x000fea000b800000 */
[----:B------:R-:W-:-:S13]  /*16e10*/  ELECT P6, URZ, PT ;  /* 0x00000000003f782f */ /* 0x000fda00038c0000 */
.L_x_6025:
[----:B------:R-:W-:Y:S05]  /*16e20*/  @!P6 BRA `(.L_x_5937) ;  /* 0x000000000098e947 */ /* 0x000fea0003800000 */
[----:B------:R-:W-:-:S06]  /*16e30*/  ULOP3.LUT UR4, UR36, 0x2, URZ, 0xfc, !UPT ;  /* 0x0000000224047892 */ /* 0x000fcc000f8efc3f */
[----:B0-----:R-:W-:-:S05]  /*16e40*/  IMAD.U32 R0, RZ, RZ, UR4 ;  /* 0x00000004ff007e24 */ /* 0x001fca000f8e00ff */
[----:B------:R-:W-:-:S13]  /*16e50*/  ISETP.NE.AND P0, PT, R0, 0x3, PT ;  /* 0x000000030000780c */ /* 0x000fda0003f05270 */
[----:B------:R-:W-:Y:S05]  /*16e60*/  @!P0 BRA `(.L_x_5939) ;  /* 0x0000000000048947 */ /* 0x000fea0003800000 */
[----:B------:R-:W-:Y:S01]  /*16e70*/  BPT.TRAP 0x1 ;  /* 0x000000040000795c */ /* 0x000fe20000300000 */
.L_x_5939:
[C---:B------:R-:W-:Y:S01]  /*16e80*/  IMAD R5, R31.reuse, 0x8, R4 ;  /* 0x000000081f057824 */ /* 0x040fe200078e0204 */
[----:B------:R-:W-:Y:S01]  /*16e90*/  SHF.L.U32 R0, R34, 0x1f, RZ ;  /* 0x0000001f22007819 */ /* 0x000fe200000006ff */
[----:B------:R-:W-:-:S03]  /*16ea0*/  VIADD R31, R31, 0x1 ;  /* 0x000000011f1f7836 */ /* 0x000fc60000000000 */
[----:B------:R-:W0:Y:S02]  /*16eb0*/  SYNCS.PHASECHK.TRANS64.TRYWAIT P1, [R5+URZ+0x33440], R0 ;  /* 0x03344000050075a7 */ /* 0x000e24000802017f */
[----:B------:R-:W-:-:S04]  /*16ec0*/  ISETP.NE.AND P2, PT, R31, 0x2, PT ;  /* 0x000000021f00780c */ /* 0x000fc80003f45270 */
[----:B------:R-:W-:Y:S01]  /*16ed0*/  SEL R3, RZ, 0x1, P2 ;  /* 0x00000001ff037807 */ /* 0x000fe20001000000 */
[----:B0-----:R-:W-:Y:S08]  /*16ee0*/  @!P1 BRA `(.L_x_5940) ;  /* 0x00000028001c9947 */ /* 0x001ff00003800000 */
.L_x_6026:
[----:B------:R-:W-:Y:S02]  /*16ef0*/  SEL R31, R31, RZ, P2 ;  /* 0x000000ff1f1f7207 */ /* 0x000fe40001000000 */
[----:B------:R-:W-:Y:S01]  /*16f00*/  LOP3.LUT R2, R34, R3, RZ, 0x3c, !PT ;  /* 0x0000000322027212 */ /* 0x000fe200078e3cff */
[----:B------:R-:W-:Y:S06]  /*16f10*/  @!P0 BRA `(.L_x_5941) ;  /* 0x0000000000048947 */ /* 0x000fec0003800000 */
[----:B------:R-:W-:Y:S01]  /*16f20*/  BPT.TRAP 0x1 ;  /* 0x000000040000795c */ /* 0x000fe20000300000 */
.L_x_5941:
[----:B------:R-:W-:Y:S01]  /*16f30*/  IMAD R31, R31, 0x8, R4 ;  /* 0x000000081f1f7824 */ /* 0x000fe200078e0204 */
[----:B------:R-:W-:-:S04]  /*16f40*/  SHF.L.U32 R2, R2, 0x1f, RZ ;  /* 0x0000001f02027819 */ /* 0x000fc800000006ff */
[----:B------:R-:W1:Y:S02]  /*16f50*/  SYNCS.PHASECHK.TRANS64.TRYWAIT P1, [R31+URZ+0x33440], R2 ;  /* 0x033440021f0075a7 */ /* 0x000e64000802017f */
[----:B-1----:R-:W-:Y:S05]  /*16f60*/  @!P1 BRA `(.L_x_5942) ;  /* 0x0000002800109947 */ /* 0x002fea0003800000 */
.L_x_6027:
[----:B------:R-:W-:Y:S05]  /*16f70*/  @!P0 BRA `(.L_x_5943) ;  /* 0x0000000000048947 */ /* 0x000fea0003800000 */
[----:B------:R-:W-:Y:S01]  /*16f80*/  BPT.TRAP 0x1 ;  /* 0x000000040000795c */ /* 0x000fe20000300000 */
.L_x_5943:
[----:B------:R-:W2:Y:S02]  /*16f90*/  SYNCS.PHASECHK.TRANS64.TRYWAIT P1, [R5+URZ+0x33460], R0 ;  /* 0x03346000050075a7 */ /* 0x000ea4000802017f */
[----:B--2---:R-:W-:Y:S05]  /*16fa0*/  @!P1 BRA `(.L_x_5944) ;  /* 0x0000002800149947 */ /* 0x004fea0003800000 */
.L_x_6028:
[----:B------:R-:W-:Y:S05]  /*16fb0*/  @!P0 BRA `(.L_x_5945) ;  /* 0x0000000000048947 */ /* 0x000fea0003800000 */
[----:B------:R-:W-:Y:S01]  /*16fc0*/  BPT.TRAP 0x1 ;  /* 0x000000040000795c */ /* 0x000fe20000300000 */
.L_x_5945:
[----:B------:R-:W3:Y:S02]  /*16fd0*/  SYNCS.PHASECHK.TRANS64.TRYWAIT P1, [R31+URZ+0x33460], R2 ;  /* 0x033460021f0075a7 */ /* 0x000ee4000802017f */
[----:B---3--:R-:W-:Y:S05]  /*16fe0*/  @!P1 BRA `(.L_x_5946) ;  /* 0x0000002800189947 */ /* 0x008fea0003800000 */
.L_x_6029:
[----:B------:R-:W-:Y:S05]  /*16ff0*/  @!P0 BRA `(.L_x_5947) ;  /* 0x0000000000048947 */ /* 0x000fea0003800000 */
[----:B------:R-:W-:Y:S01]  /*17000*/  BPT.TRAP 0x1 ;  /* 0x000000040000795c */ /* 0x000fe20000300000 */
.L_x_5947:
[----:B------:R-:W4:Y:S02]  /*17010*/  SYNCS.PHASECHK.TRANS64.TRYWAIT P1, [R5+URZ+0x33480], R0 ;  /* 0x03348000050075a7 */ /* 0x000f24000802017f */
[----:B----4-:R-:W-:Y:S05]  /*17020*/  @!P1 BRA `(.L_x_5948) ;  /* 0x00000028001c9947 */ /* 0x010fea0003800000 */
.L_x_6030:
[----:B------:R-:W-:Y:S05]  /*17030*/  @!P0 BRA `(.L_x_5949) ;  /* 0x0000000000048947 */ /* 0x000fea0003800000 */
[----:B------:R-:W-:Y:S01]  /*17040*/  BPT.TRAP 0x1 ;  /* 0x000000040000795c */ /* 0x000fe20000300000 */
.L_x_5949:
[----:B------:R0:W0:Y:S02]  /*17050*/  SYNCS.PHASECHK.TRANS64.TRYWAIT P0, [R31+URZ+0x33480], R2 ;  /* 0x033480021f0075a7 */ /* 0x000024000800017f */
[----:B0-----:R-:W-:Y:S05]  /*17060*/  @!P0 NANOSLEEP.SYNCS 0x989680 ;  /* 0x009896800000895d */ /* 0x001fea0003900000 */
[----:B------:R-:W0:Y:S02]  /*17070*/  @!P0 SYNCS.PHASECHK.TRANS64 P0, [R31+URZ+0x33480], R2 ;  /* 0x033480021f0085a7 */ /* 0x000e24000800007f */
[----:B0-----:R-:W-:Y:S05]  /*17080*/  @!P0 BRA `(.L_x_5949) ;  /* 0xfffffffc00f08947 */ /* 0x001fea000383ffff */
.L_x_5937:
[----:B------:R-:W-:Y:S05]  /*17090*/  BSYNC B0 ;  /* 0x0000000000007941 */ /* 0x000fea0003800000 */
.L_x_5936:
[----:B------:R-:W-:Y:S05]  /*170a0*/  EXIT ;  /* 0x000000000000794d */ /* 0x000fea0003800000 */
.L_x_5812:
[----:B0-----:R-:W-:-:S04]  /*170b0*/  IMAD.U32 R3, RZ, RZ, UR41 ;  /* 0x00000029ff037e24 */ /* 0x001fc8000f8e00ff */
[----:B------:R0:W1:Y:S03]  /*170c0*/  SYNCS.PHASECHK.TRANS64.TRYWAIT P1, [R3+URZ+0x33400], R6 ;  /* 0x03340006030075a7 */ /* 0x000066000802017f */
[----:B-1----:R-:W-:Y:S05]  /*170d0*/  @!P1 NANOSLEEP.SYNCS 0x989680 ;  /* 0x009896800000995d */ /* 0x002fea0003900000 */
[----:B------:R-:W1:Y:S02]  /*170e0*/  @!P1 SYNCS.PHASECHK.TRANS64 P1, [R3+URZ+0x33400], R6 ;  /* 0x03340006030095a7 */ /* 0x000e64000802007f */
[----:B-1----:R-:W-:Y:S05]  /*170f0*/  @!P1 BRA `(.L_x_5812) ;  /* 0xfffffffc00ec9947 */ /* 0x002fea000383ffff */
[----:B------:R-:W-:Y:S05]  /*17100*/  BRA `(.L_x_5950) ;  /* 0xfffffea8005c7947 */ /* 0x000fea000383ffff */
.L_x_5816:
[----:B-1----:R1:W2:Y:S02]  /*17110*/  SYNCS.PHASECHK.TRANS64.TRYWAIT P1, [R2+URZ+0x33430], R3 ;  /* 0x03343003020075a7 */ /* 0x0022a4000802017f */
[----:B--2---:R-:W-:Y:S05]  /*17120*/  @!P1 NANOSLEEP.SYNCS 0x989680 ;  /* 0x009896800000995d */ /* 0x004fea0003900000 */
[----:B------:R-:W2:Y:S02]  /*17130*/  @!P1 SYNCS.PHASECHK.TRANS64 P1, [R2+URZ+0x33430], R3 ;  /* 0x03343003020095a7 */ /* 0x000ea4000802007f */
[----:B--2---:R-:W-:Y:S05]  /*17140*/  @!P1 BRA `(.L_x_5816) ;  /* 0xfffffffc00f09947 */ /* 0x004fea000383ffff */
[----:B------:R-:W-:Y:S05]  /*17150*/  BRA `(.L_x_5815) ;  /* 0xfffffea800787947 */ /* 0x000fea000383ffff */
.L_x_5822:
[----:B-1----:R-:W-:-:S04]  /*17160*/  IMAD.U32 R7, RZ, RZ, UR6 ;  /* 0x00000006ff077e24 */ /* 0x002fc8000f8e00ff */
[----:B------:R1:W2:Y:S03]  /*17170*/  SYNCS.PHASECHK.TRANS64.TRYWAIT P1, [R7+URZ+0x33430], R6 ;  /* 0x03343006070075a7 */ /* 0x0002a6000802017f */
[----:B--2---:R-:W-:Y:S05]  /*17180*/  @!P1 NANOSLEEP.SYNCS 0x989680 ;  /* 0x009896800000995d */ /* 0x004fea0003900000 */
[----:B------:R-:W2:Y:S02]  /*17190*/  @!P1 SYNCS.PHASECHK.TRANS64 P1, [R7+URZ+0x33430], R6 ;  /* 0x03343006070095a7 */ /* 0x000ea4000802007f */
[----:B--2---:R-:W-:Y:S05]  /*171a0*/  @!P1 BRA `(.L_x_5822) ;  /* 0xfffffffc00ec9947 */ /* 0x004fea000383ffff */
[----:B------:R-:W-:Y:S05]  /*171b0*/  BRA `(.L_x_5819) ;  /* 0xfffffee800447947 */ /* 0x000fea000383ffff */
.L_x_5826:
[----:B-1----:R-:W-:-:S04]  /*171c0*/  IMAD.U32 R7, RZ, RZ, UR6 ;  /* 0x00000006ff077e24 */ /* 0x002fc8000f8e00ff */
[----:B------:R1:W2:Y:S03]  /*171d0*/  SYNCS.PHASECHK.TRANS64.TRYWAIT P1, [R7+URZ+0x33450], R6 ;  /* 0x03345006070075a7 */ /* 0x0002a6000802017f */
[----:B--2---:R-:W-:Y:S05]  /*171e0*/  @!P1 NANOSLEEP.SYNCS 0x989680 ;  /* 0x009896800000995d */ /* 0x004fea0003900000 */
[----:B------:R-:W2:Y:S02]  /*171f0*/  @!P1 SYNCS.PHASECHK.TRANS64 P1, [R7+URZ+0x33450], R6 ;  /* 0x03345006070095a7 */ /* 0x000ea4000802007f */
[----:B--2---:R-:W-:Y:S05]  /*17200*/  @!P1 BRA `(.L_x_5826) ;  /* 0xfffffffc00ec9947 */ /* 0x004fea000383ffff */
[----:B------:R-:W-:Y:S05]  /*17210*/  BRA `(.L_x_5823) ;  /* 0xfffffef4004c7947 */ /* 0x000fea000383ffff */
.L_x_5834:
[----:B-1----:R-:W-:-:S04]  /*17220*/  IMAD.U32 R7, RZ, RZ, UR6 ;  /* 0x00000006ff077e24 */ /* 0x002fc8000f8e00ff */
[----:B------:R1:W2:Y:S03]  /*17230*/  SYNCS.PHASECHK.TRANS64.TRYWAIT P1, [R7+URZ+0x33430], R6 ;  /* 0x03343006070075a7 */ /* 0x0002a6000802017f */
[----:B--2---:R-:W-:Y:S05]  /*17240*/  @!P1 NANOSLEEP.SYNCS 0x989680 ;  /* 0x009896800000995d */ /* 0x004fea0003900000 */
[----:B------:R-:W2:Y:S02]  /*17250*/  @!P1 SYNCS.PHASECHK.TRANS64 P1, [R7+URZ+0x33430], R6 ;  /* 0x03343006070095a7 */ /* 0x000ea4000802007f */
[----:B--2---:R-:W-:Y:S05]  /*17260*/  @!P1 BRA `(.L_x_5834) ;  /* 0xfffffffc00ec9947 */ /* 0x004fea000383ffff */
[----:B------:R-:W-:Y:S05]  /*17270*/  BRA `(.L_x_5831) ;  /* 0xffffff2c00407947 */ /* 0x000fea000383ffff */
.L_x_5838:
[----:B-1----:R-:W-:-:S04]  /*17280*/  IMAD.U32 R7, RZ, RZ, UR6 ;  /* 0x00000006ff077e24 */ /* 0x002fc8000f8e00ff */
[----:B------:R1:W2:Y:S03]  /*17290*/  SYNCS.PHASECHK.TRANS64.TRYWAIT P1, [R7+URZ+0x33450], R6 ;  /* 0x03345006070075a7 */ /* 0x0002a6000802017f */
[----:B--2---:R-:W-:Y:S05]  /*172a0*/  @!P1 NANOSLEEP.SYNCS 0x989680 ;  /* 0x009896800000995d */ /* 0x004fea0003900000 */
[----:B------:R-:W2:Y:S02]  /*172b0*/  @!P1 SYNCS.PHASECHK.TRANS64 P1, [R7+URZ+0x33450], R6 ;  /* 0x03345006070095a7 */ /* 0x000ea4000802007f */
[----:B--2---:R-:W-:Y:S05]  /*172c0*/  @!P1 BRA `(.L_x_5838) ;  /* 0xfffffffc00ec9947 */ /* 0x004fea000383ffff */
[----:B------:R-:W-:Y:S05]  /*172d0*/  BRA `(.L_x_5835) ;  /* 0xffffff3800487947 */ /* 0x000fea000383ffff */
.L_x_5845:
[----:B-1----:R-:W-:-:S04]  /*172e0*/  IMAD.U32 R5, RZ, RZ, UR11 ;  /* 0x0000000bff057e24 */ /* 0x002fc8000f8e00ff */
[----:B------:R1:W2:Y:S03]  /*172f0*/  SYNCS.PHASECHK.TRANS64.TRYWAIT P1, [R5+URZ+0x33450], R0 ;  /* 0x03345000050075a7 */ /* 0x0002a6000802017f */
[----:B--2---:R-:W-:Y:S05]  /*17300*/  @!P1 NANOSLEEP.SYNCS 0x989680 ;  /* 0x009896800000995d */ /* 0x004fea0003900000 */
[----:B------:R-:W2:Y:S02]  /*17310*/  @!P1 SYNCS.PHASECHK.TRANS64 P1, [R5+URZ+0x33450], R0 ;  /* 0x03345000050095a7 */ /* 0x000ea4000802007f */
[----:B--2---:R-:W-:Y:S05]  /*17320*/  @!P1 BRA `(.L_x_5845) ;  /* 0xfffffffc00ec9947 */ /* 0x004fea000383ffff */
[----:B------:R-:W-:Y:S05]  /*17330*/  BRA `(.L_x_5844) ;  /* 0xffffff6400247947 */ /* 0x000fea000383ffff */
.L_x_5879:
[----:B------:R-:W3:Y:S01]  /*17340*/  S2R R21, SR_TID.X ;  /* 0x0000000000157919 */ /* 0x000ee20000002100 */
[----:B------:R-:W-:Y:S02]  /*17350*/  IMAD.MOV.U32 R12, RZ, RZ, RZ ;  /* 0x000000ffff0c7224 */ /* 0x000fe400078e00ff */
[----:B------:R-:W-:Y:S02]  /*17360*/  IMAD.MOV.U32 R11, RZ, RZ, 0x1f ;  /* 0x0000001fff0b7424 */ /* 0x000fe400078e00ff */
[----:B------:R-:W-:Y:S01]  /*17370*/  IMAD.MOV.U32 R15, RZ, RZ, -0x1 ;  /* 0xffffffffff0f7424 */ /* 0x000fe200078e00ff */
[----:B---3--:R-:W-:-:S04]  /*17380*/  SHF.R.U32.HI R21, RZ, 0x5, R21 ;  /* 0x00000005ff157819 */ /* 0x008fc80000011615 */
[----:B------:R-:W-:-:S05]  /*17390*/  LOP3.LUT R21, R21, 0x3, RZ, 0xc0, !PT ;  /* 0x0000000315157812 */ /* 0x000fca00078ec0ff */
[----:B------:R-:W-:-:S07]  /*173a0*/  IMAD.MOV.U32 R13, RZ, RZ, R21 ;  /* 0x000000ffff0d7224 */ /* 0x000fce00078e0015 */
[----:B012--5:R-:W-:Y:S05]  /*173b0*/  WARPSYNC.COLLECTIVE R15, `(.L_x_5951) ;  /* 0x000000000f087348 */ /* 0x027fea0003c00000 */
[----:B------:R3:W4:Y:S02]  /*173c0*/  SHFL.IDX P6, R14, R13, R12, R11 ;  /* 0x0000000c0d0e7389 */ /* 0x00072400000c000b */
[----:B012345:R-:W-:Y:S01]  /*173d0*/  ENDCOLLECTIVE ;  /* 0x000000000000791b */ /* 0x03ffe20003800000 */
.L_x_5951:
[----:B------:R-:W-:Y:S05]  /*173e0*/  BRA `(.L_x_5952) ;  /* 0xffffffac00c07947 */ /* 0x000fea000383ffff */
.L_x_5882:
[----:B0-----:R0:W1:Y:S02]  /*173f0*/  SYNCS.PHASECHK.TRANS64.TRYWAIT P0, [R4+URZ+0x33480], R30 ;  /* 0x0334801e040075a7 */ /* 0x001064000800017f */
[----:B-1----:R-:W-:Y:S05]  /*17400*/  @!P0 NANOSLEEP.SYNCS 0x989680 ;  /* 0x009896800000895d */ /* 0x002fea0003900000 */
[----:B------:R-:W1:Y:S02]  /*17410*/  @!P0 SYNCS.PHASECHK.TRANS64 P0, [R4+URZ+0x33480], R30 ;  /* 0x0334801e040085a7 */ /* 0x000e64000800007f */
[----:B-1----:R-:W-:Y:S05]  /*17420*/  @!P0 BRA `(.L_x_5882) ;  /* 0xfffffffc00f08947 */ /* 0x002fea000383ffff */
[----:B------:R-:W-:Y:S05]  /*17430*/  BRA `(.L_x_5953) ;  /* 0xffffffb000f07947 */ /* 0x000fea000383ffff */
.L_x_5883:
        /* <DEDUP_REMOVED lines=8> */
.L_x_5955:
[----:B------:R-:W-:Y:S05]  /*174c0*/  BSYNC B0 ;  /* 0x0000000000007941 */ /* 0x000fea0003800000 */
.L_x_5954:
[----:B------:R-:W-:Y:S01]  /*174d0*/  IMAD.MOV.U32 R13, RZ, RZ, R20 ;  /* 0x000000ffff0d7224 */ /* 0x000fe200078e0014 */
[C---:B------:R-:W-:Y:S01]  /*174e0*/  LOP3.LUT P3, RZ, R22.reuse, 0x200, RZ, 0xc0, !PT ;  /* 0x0000020016ff7812 */ /* 0x040fe2000786c0ff */
[----:B------:R-:W-:Y:S01]  /*174f0*/  IMAD.MOV.U32 R12, RZ, RZ, RZ ;  /* 0x000000ffff0c7224 */ /* 0x000fe200078e00ff */
[C---:B------:R-:W-:Y:S01]  /*17500*/  LOP3.LUT P2, RZ, R22.reuse, 0x100, RZ, 0xc0, !PT ;  /* 0x0000010016ff7812 */ /* 0x040fe2000784c0ff */
[----:B------:R-:W-:Y:S01]  /*17510*/  IMAD.MOV.U32 R11, RZ, RZ, 0x1c1f ;  /* 0x00001c1fff0b7424 */ /* 0x000fe200078e00ff */
[----:B------:R-:W-:Y:S01]  /*17520*/  LOP3.LUT R22, R22, 0xffffffbf, RZ, 0xc0, !PT ;  /* 0xffffffbf16167812 */ /* 0x000fe200078ec0ff */
[----:B------:R-:W-:Y:S01]  /*17530*/  IMAD.MOV.U32 R15, RZ, RZ, -0x1 ;  /* 0xffffffffff0f7424 */ /* 0x000fe200078e00ff */
[----:B------:R-:W-:Y:S01]  /*17540*/  ISETP.GE.AND P4, PT, R9, 0x21, PT ;  /* 0x000000210900780c */ /* 0x000fe20003f86270 */
[----:B------:R-:W-:-:S12]  /*17550*/  IMAD.MOV.U32 R0, RZ, RZ, R14 ;  /* 0x000000ffff007224 */ /* 0x000fd800078e000e */
[----:B------:R-:W-:Y:S05]  /*17560*/  WARPSYNC.COLLECTIVE R15, `(.L_x_5956) ;  /* 0x000000000f087348 */ /* 0x000fea0003c00000 */
[----:B------:R0:W1:Y:S02]  /*17570*/  SHFL.IDX P6, R14, R13, R12, R11 ;  /* 0x0000000c0d0e7389 */ /* 0x00006400000c000b */
[----:B01----:R-:W-:Y:S01]  /*17580*/  ENDCOLLECTIVE ;  /* 0x000000000000791b */ /* 0x003fe20003800000 */
.L_x_5956:
[----:B------:R-:W-:Y:S02]  /*17590*/  IMAD.MOV.U32 R13, RZ, RZ, R10 ;  /* 0x000000ffff0d7224 */ /* 0x000fe400078e000a */
[----:B------:R-:W-:Y:S02]  /*175a0*/  IMAD.MOV.U32 R12, RZ, RZ, 0x1 ;  /* 0x00000001ff0c7424 */ /* 0x000fe400078e00ff */
[----:B------:R-:W-:-:S07]  /*175b0*/  IMAD.MOV.U32 R2, RZ, RZ, R14 ;  /* 0x000000ffff027224 */ /* 0x000fce00078e000e */
[----:B------:R-:W-:Y:S05]  /*175c0*/  WARPSYNC.COLLECTIVE R15, `(.L_x_5957) ;  /* 0x000000000f087348 */ /* 0x000fea0003c00000 */
[----:B------:R0:W1:Y:S02]  /*175d0*/  SHFL.IDX P6, R14, R13, R12, R11 ;  /* 0x0000000c0d0e7389 */ /* 0x00006400000c000b */
[----:B01----:R-:W-:Y:S01]  /*175e0*/  ENDCOLLECTIVE ;  /* 0x000000000000791b */ /* 0x003fe20003800000 */
.L_x_5957:
        /* <DEDUP_REMOVED lines=17> */
.L_x_5958:
[----:B------:R-:W-:Y:S02]  /*17700*/  IMAD.MOV.U32 R13, RZ, RZ, R10 ;  /* 0x000000ffff0d7224 */ /* 0x000fe400078e000a */
[----:B------:R-:W-:Y:S02]  /*17710*/  IMAD.MOV.U32 R12, RZ, RZ, 0x2 ;  /* 0x00000002ff0c7424 */ /* 0x000fe400078e00ff */
[----:B------:R-:W-:-:S07]  /*17720*/  IMAD.MOV.U32 R2, RZ, RZ, R14 ;  /* 0x000000ffff027224 */ /* 0x000fce00078e000e */
[----:B------:R-:W-:Y:S05]  /*17730*/  WARPSYNC.COLLECTIVE R15, `(.L_x_5959) ;  /* 0x000000000f087348 */ /* 0x000fea0003c00000 */
[----:B------:R0:W1:Y:S02]  /*17740*/  SHFL.IDX P6, R14, R13, R12, R11 ;  /* 0x0000000c0d0e7389 */ /* 0x00006400000c000b */
[----:B01----:R-:W-:Y:S01]  /*17750*/  ENDCOLLECTIVE ;  /* 0x000000000000791b */ /* 0x003fe20003800000 */
.L_x_5959:
        /* <DEDUP_REMOVED lines=16> */
.L_x_5960:
[----:B------:R-:W-:Y:S02]  /*17860*/  IMAD.MOV.U32 R13, RZ, RZ, R10 ;  /* 0x000000ffff0d7224 */ /* 0x000fe400078e000a */
[----:B------:R-:W-:Y:S02]  /*17870*/  IMAD.MOV.U32 R12, RZ, RZ, 0x3 ;  /* 0x00000003ff0c7424 */ /* 0x000fe400078e00ff */
[----:B------:R-:W-:-:S07]  /*17880*/  IMAD.MOV.U32 R2, RZ, RZ, R14 ;  /* 0x000000ffff027224 */ /* 0x000fce00078e000e */
[----:B------:R-:W-:Y:S05]  /*17890*/  WARPSYNC.COLLECTIVE R15, `(.L_x_5961) ;  /* 0x000000000f087348 */ /* 0x000fea0003c00000 */
[----:B------:R0:W1:Y:S02]  /*178a0*/  SHFL.IDX P6, R14, R13, R12, R11 ;  /* 0x0000000c0d0e7389 */ /* 0x00006400000c000b */
[----:B01----:R-:W-:Y:S01]  /*178b0*/  ENDCOLLECTIVE ;  /* 0x000000000000791b */ /* 0x003fe20003800000 */
.L_x_5961:
        /* <DEDUP_REMOVED lines=13> */
.L_x_5962:
        /* <DEDUP_REMOVED lines=12> */
.L_x_5963:
        /* <DEDUP_REMOVED lines=15> */
.L_x_5964:
[----:B------:R-:W-:Y:S01]  /*17b40*/  @!PT LDS RZ, [RZ] ;  /* 0x00000000fffff984 */ /* 0x000fe20000000800 */
[----:B------:R-:W-:Y:S01]  /*17b50*/  @!PT LDS RZ, [RZ] ;  /* 0x00000000fffff984 */ /* 0x000fe20000000800 */
[----:B------:R-:W-:Y:S01]  /*17b60*/  @!PT LDS RZ, [RZ] ;  /* 0x00000000fffff984 */ /* 0x000fe20000000800 */
[----:B------:R-:W-:Y:S01]  /*17b70*/  LDGSTS.E.BYPASS.LTC128B.128 [R0+0x13200], desc[UR50][R2.64+0x40], !P0 ;  /* 0x1320004002007fae */ /* 0x000fe2000c101d72 */
[----:B------:R-:W-:-:S13]  /*17b80*/  ISETP.LT.OR P0, PT, R9, 0x61, P1 ;  /* 0x000000610900780c */ /* 0x000fda0000f01670 */
[----:B------:R0:W-:Y:S01]  /*17b90*/  LDGSTS.E.BYPASS.LTC128B.128 [R0+0x15a00], desc[UR50][R2.64+0x80], !P0 ;  /* 0x15a0008002007fae */ /* 0x0001e2000c101d72 */
[----:B------:R-:W-:Y:S01]  /*17ba0*/  ISETP.GE.AND P0, PT, R9, 0x81, PT ;  /* 0x000000810900780c */ /* 0x000fe20003f06270 */
[----:B0-----:R-:W-:-:S12]  /*17bb0*/  IMAD.MOV.U32 R2, RZ, RZ, R14 ;  /* 0x000000ffff027224 */ /* 0x001fd800078e000e */
[----:B------:R-:W-:Y:S01]  /*17bc0*/  @P0 LOP3.LUT R22, R22, 0x40, RZ, 0xfc, !PT ;  /* 0x0000004016160812 */ /* 0x000fe200078efcff */
[----:B------:R-:W-:Y:S06]  /*17bd0*/  BRA `(.L_x_5965) ;  /* 0xffffffb000847947 */ /* 0x000fec000383ffff */
.L_x_5888:
[----:B---3--:R3:W4:Y:S02]  /*17be0*/  SYNCS.PHASECHK.TRANS64.TRYWAIT P0, [R4+URZ+0x33440], R30 ;  /* 0x0334401e040075a7 */ /* 0x008724000800017f */
[----:B----4-:R-:W-:Y:S05]  /*17bf0*/  @!P0 NANOSLEEP.SYNCS 0x989680 ;  /* 0x009896800000895d */ /* 0x010fea0003900000 */
[----:B------:R-:W4:Y:S02]  /*17c00*/  @!P0 SYNCS.PHASECHK.TRANS64 P0, [R4+URZ+0x33440], R30 ;  /* 0x0334401e040085a7 */ /* 0x000f24000800007f */
[----:B----4-:R-:W-:Y:S05]  /*17c10*/  @!P0 BRA `(.L_x_5888) ;  /* 0xfffffffc00f08947 */ /* 0x010fea000383ffff */
[----:B------:R-:W-:Y:S05]  /*17c20*/  BRA `(.L_x_5966) ;  /* 0xffffffb000f07947 */ /* 0x000fea000383ffff */
.L_x_5889:
        /* <DEDUP_REMOVED lines=8> */
.L_x_5968:
[----:B------:R-:W-:Y:S05]  /*17cb0*/  BSYNC B0 ;  /* 0x0000000000007941 */ /* 0x000fea0003800000 */
.L_x_5967:
[----:B------:R-:W-:Y:S01]  /*17cc0*/  IMAD.MOV.U32 R13, RZ, RZ, R6 ;  /* 0x000000ffff0d7224 */ /* 0x000fe200078e0006 */
[----:B------:R-:W-:Y:S01]  /*17cd0*/  LOP3.LUT P1, RZ, R22, 0x1, RZ, 0xc0, !PT ;  /* 0x0000000116ff7812 */ /* 0x000fe2000782c0ff */
[----:B------:R-:W-:Y:S02]  /*17ce0*/  IMAD.MOV.U32 R12, RZ, RZ, RZ ;  /* 0x000000ffff0c7224 */ /* 0x000fe400078e00ff */
[----:B------:R-:W-:Y:S02]  /*17cf0*/  IMAD.MOV.U32 R11, RZ, RZ, 0x1c1f ;  /* 0x00001c1fff0b7424 */ /* 0x000fe400078e00ff */
[----:B------:R-:W-:Y:S02]  /*17d00*/  IMAD.MOV.U32 R15, RZ, RZ, -0x1 ;  /* 0xffffffffff0f7424 */ /* 0x000fe400078e00ff */
[----:B------:R-:W-:-:S07]  /*17d10*/  IMAD.MOV.U32 R2, RZ, RZ, R14 ;  /* 0x000000ffff027224 */ /* 0x000fce00078e000e */
[----:B------:R-:W-:Y:S05]  /*17d20*/  WARPSYNC.COLLECTIVE R15, `(.L_x_5969) ;  /* 0x000000000f087348 */ /* 0x000fea0003c00000 */
[----:B------:R0:W1:Y:S02]  /*17d30*/  SHFL.IDX P6, R14, R13, R12, R11 ;  /* 0x0000000c0d0e7389 */ /* 0x00006400000c000b */
[----:B01----:R-:W-:Y:S01]  /*17d40*/  ENDCOLLECTIVE ;  /* 0x000000000000791b */ /* 0x003fe20003800000 */
.L_x_5969:
[----:B------:R-:W-:Y:S02]  /*17d50*/  IMAD.MOV.U32 R13, RZ, RZ, R8 ;  /* 0x000000ffff0d7224 */ /* 0x000fe400078e0008 */
[----:B------:R-:W-:Y:S01]  /*17d60*/  IMAD.MOV.U32 R12, RZ, RZ, 0x1 ;  /* 0x00000001ff0c7424 */ /* 0x000fe200078e00ff */
[----:B------:R-:W-:Y:S02]  /*17d70*/  @P5 IADD3 R14, P0, R37, R14, RZ ;  /* 0x0000000e250e5210 */ /* 0x000fe40007f1e0ff */
[----:B------:R-:W-:-:S03]  /*17d80*/  LOP3.LUT P6, RZ, R22, 0x2, RZ, 0xc0, !PT ;  /* 0x0000000216ff7812 */ /* 0x000fc600078cc0ff */
[----:B------:R-:W-:Y:S01]  /*17d90*/  @P5 IMAD.X R3, RZ, RZ, R2, P0 ;  /* 0x000000ffff035224 */ /* 0x000fe200000e0602 */
[----:B------:R-:W-:Y:S01]  /*17da0*/  LOP3.LUT P0, RZ, R22, 0x4, RZ, 0xc0, !PT ;  /* 0x0000000416ff7812 */ /* 0x000fe2000780c0ff */
[----:B------:R-:W-:-:S12]  /*17db0*/  @P5 IMAD.MOV.U32 R2, RZ, RZ, R14 ;  /* 0x000000ffff025224 */ /* 0x000fd800078e000e */
        /* <DEDUP_REMOVED lines=8> */
.L_x_5970:
        /* <DEDUP_REMOVED lines=10> */
.L_x_5971:
[----:B------:R-:W-:Y:S02]  /*17ee0*/  IMAD.MOV.U32 R13, RZ, RZ, R8 ;  /* 0x000000ffff0d7224 */ /* 0x000fe400078e0008 */
[----:B------:R-:W-:Y:S01]  /*17ef0*/  IMAD.MOV.U32 R12, RZ, RZ, 0x2 ;  /* 0x00000002ff0c7424 */ /* 0x000fe200078e00ff */
[----:B------:R-:W-:Y:S02]  /*17f00*/  @P4 IADD3 R14, P0, R37, R14, RZ ;  /* 0x0000000e250e4210 */ /* 0x000fe40007f1e0ff */
[----:B------:R-:W-:-:S03]  /*17f10*/  LOP3.LUT P6, RZ, R22, 0x4, RZ, 0xc0, !PT ;  /* 0x0000000416ff7812 */ /* 0x000fc600078cc0ff */
[----:B------:R-:W-:Y:S02]  /*17f20*/  @P4 IMAD.X R7, RZ, RZ, R7, P0 ;  /* 0x000000ffff074224 */ /* 0x000fe400000e0607 */
[----:B------:R-:W-:Y:S02]  /*17f30*/  @P4 IMAD.MOV.U32 R2, RZ, RZ, R14 ;  /* 0x000000ffff024224 */ /* 0x000fe400078e000e */
[----:B------:R-:W-:-:S06]  /*17f40*/  @P4 IMAD.MOV.U32 R3, RZ, RZ, R7 ;  /* 0x000000ffff034224 */ /* 0x000fcc00078e0007 */
[----:B------:R-:W-:Y:S01]  /*17f50*/  @!PT LDS RZ, [RZ] ;  /* 0x00000000fffff984 */ /* 0x000fe20000000800 */
[----:B------:R-:W-:Y:S01]  /*17f60*/  @!PT LDS RZ, [RZ] ;  /* 0x00000000fffff984 */ /* 0x000fe20000000800 */
[----:B------:R-:W-:Y:S01]  /*17f70*/  @!PT LDS RZ, [RZ] ;  /* 0x00000000fffff984 */ /* 0x000fe20000000800 */
[----:B------:R0:W-:Y:S02]  /*17f80*/  @P4 LDGSTS.E.BYPASS.LTC128B.128 [R0+0x24a00], desc[UR50][R2.64], !P6 ;  /* 0x24a0000002004fae */ /* 0x0001e4000f101d72 */
[----:B0-----:R-:W-:Y:S05]  /*17f90*/  WARPSYNC.COLLECTIVE R15, `(.L_x_5972) ;  /* 0x000000000f087348 */ /* 0x001fea0003c00000 */
[----:B------:R1:W2:Y:S02]  /*17fa0*/  SHFL.IDX P6, R14, R13, R12, R11 ;  /* 0x0000000c0d0e7389 */ /* 0x0002a400000c000b */
[----:B012---:R-:W-:Y:S01]  /*17fb0*/  ENDCOLLECTIVE ;  /* 0x000000000000791b */ /* 0x007fe20003800000 */
.L_x_5972:
[----:B------:R-:W-:Y:S01]  /*17fc0*/  @!PT LDS RZ, [RZ] ;  /* 0x00000000fffff984 */ /* 0x000fe20000000800 */
[----:B------:R-:W-:Y:S01]  /*17fd0*/  @!PT LDS RZ, [RZ] ;  /* 0x00000000fffff984 */ /* 0x000fe20000000800 */
[----:B------:R-:W-:Y:S01]  /*17fe0*/  @!PT LDS RZ, [RZ] ;  /* 0x00000000fffff984 */ /* 0x000fe20000000800 */
[----:B------:R0:W-:Y:S04]  /*17ff0*/  @P4 LDGSTS.E.BYPASS.LTC128B.128 [R0+0x27200], desc[UR50][R2.64+0x40], !P5 ;  /* 0x2720004002004fae */ /* 0x0001e8000e901d72 */
[----:B------:R0:W-:Y:S01]  /*18000*/  @P4 LDGSTS.E.BYPASS.LTC128B.128 [R0+0x29a00], desc[UR50][R2.64+0x80], !P1 ;  /* 0x29a0008002004fae */ /* 0x0001e2000c901d72 */
[----:B------:R-:W-:Y:S01]  /*18010*/  LOP3.LUT P4, RZ, R22, 0x4, RZ, 0xc0, !PT ;  /* 0x0000000416ff7812 */ /* 0x000fe2000788c0ff */
[----:B------:R-:W-:Y:S02]  /*18020*/  IMAD.MOV.U32 R13, RZ, RZ, R6 ;  /* 0x000000ffff0d7224 */ /* 0x000fe400078e0006 */
[----:B------:R-:W-:-:S10]  /*18030*/  IMAD.MOV.U32 R7, RZ, RZ, R14 ;  /* 0x000000ffff077224 */ /* 0x000fd400078e000e */
[----:B0-----:R-:W-:Y:S05]  /*18040*/  WARPSYNC.COLLECTIVE R15, `(.L_x_5973) ;  /* 0x000000000f087348 */ /* 0x001fea0003c00000 */
[----:B------:R1:W2:Y:S02]  /*18050*/  SHFL.IDX P6, R14, R13, R12, R11 ;  /* 0x0000000c0d0e7389 */ /* 0x0002a400000c000b */
[----:B012---:R-:W-:Y:S01]  /*18060*/  ENDCOLLECTIVE ;  /* 0x000000000000791b */ /* 0x007fe20003800000 */
.L_x_5973:
[----:B------:R-:W-:Y:S02]  /*18070*/  IMAD.MOV.U32 R13, RZ, RZ, R8 ;  /* 0x000000ffff0d7224 */ /* 0x000fe400078e0008 */
[----:B------:R-:W-:Y:S01]  /*18080*/  IMAD.MOV.U32 R12, RZ, RZ, 0x3 ;  /* 0x00000003ff0c7424 */ /* 0x000fe200078e00ff */
[----:B------:R-:W-:-:S05]  /*18090*/  @P3 IADD3 R14, P0, R37, R14, RZ ;  /* 0x0000000e250e3210 */ /* 0x000fca0007f1e0ff */
[----:B------:R-:W-:-:S08]  /*180a0*/  @P3 IMAD.MOV.U32 R2, RZ, RZ, R14 ;  /* 0x000000ffff023224 */ /* 0x000fd000078e000e */
[----:B------:R-:W-:Y:S05]  /*180b0*/  WARPSYNC.COLLECTIVE R15, `(.L_x_5974) ;  /* 0x000000000f087348 */ /* 0x000fea0003c00000 */
[----:B------:R0:W1:Y:S02]  /*180c0*/  SHFL.IDX P6, R14, R13, R12, R11 ;  /* 0x0000000c0d0e7389 */ /* 0x00006400000c000b */
[----:B01----:R-:W-:Y:S01]  /*180d0*/  ENDCOLLECTIVE ;  /* 0x000000000000791b */ /* 0x003fe20003800000 */
.L_x_5974:
[----:B------:R-:W-:-:S04]  /*180e0*/  @P3 IMAD.X R7, RZ, RZ, R7, P0 ;  /* 0x000000ffff073224 */ /* 0x000fc800000e0607 */
        /* <DEDUP_REMOVED lines=12> */
.L_x_5975:
[----:B------:R-:W-:Y:S02]  /*181b0*/  IMAD.MOV.U32 R13, RZ, RZ, R9 ;  /* 0x000000ffff0d7224 */ /* 0x000fe400078e0009 */
[----:B------:R-:W-:Y:S01]  /*181c0*/  IMAD.MOV.U32 R12, RZ, RZ, RZ ;  /* 0x000000ffff0c7224 */ /* 0x000fe200078e00ff */
[----:B------:R-:W-:-:S05]  /*181d0*/  @P2 IADD3 R14, P0, R37, R14, RZ ;  /* 0x0000000e250e2210 */ /* 0x000fca0007f1e0ff */
[----:B------:R-:W-:-:S08]  /*181e0*/  @P2 IMAD.MOV.U32 R2, RZ, RZ, R14 ;  /* 0x000000ffff022224 */ /* 0x000fd000078e000e */
[----:B------:R-:W-:Y:S05]  /*181f0*/  WARPSYNC.COLLECTIVE R15, `(.L_x_5976) ;  /* 0x000000000f087348 */ /* 0x000fea0003c00000 */
[----:B------:R0:W1:Y:S02]  /*18200*/  SHFL.IDX P6, R14, R13, R12, R11 ;  /* 0x0000000c0d0e7389 */ /* 0x00006400000c000b */
[----:B01----:R-:W-:Y:S01]  /*18210*/  ENDCOLLECTIVE ;  /* 0x000000000000791b */ /* 0x003fe20003800000 */
.L_x_5976:
        /* <DEDUP_REMOVED lines=13> */
.L_x_5977:
[----:B------:R-:W-:Y:S05]  /*182f0*/  BRA `(.L_x_5978) ;  /* 0xffffffb0005c7947 */ /* 0x000fea000383ffff */
.L_x_5896:
[----:B------:R-:W-:Y:S02]  /*18300*/  IMAD.MOV.U32 R13, RZ, RZ, R4 ;  /* 0x000000ffff0d7224 */ /* 0x000fe400078e0004 */
[----:B------:R-:W-:Y:S02]  /*18310*/  IMAD.MOV.U32 R12, RZ, RZ, RZ ;  /* 0x000000ffff0c7224 */ /* 0x000fe400078e00ff */
[----:B------:R-:W-:Y:S02]  /*18320*/  IMAD.MOV.U32 R11, RZ, RZ, 0x1c1f ;  /* 0x00001c1fff0b7424 */ /* 0x000fe400078e00ff */
[----:B------:R-:W-:Y:S02]  /*18330*/  IMAD.MOV.U32 R15, RZ, RZ, -0x1 ;  /* 0xffffffffff0f7424 */ /* 0x000fe400078e00ff */
[----:B------:R-:W-:-:S07]  /*18340*/  IMAD.U32 R5, RZ, RZ, UR43 ;  /* 0x0000002bff057e24 */ /* 0x000fce000f8e00ff */
[----:B----45:R-:W-:Y:S05]  /*18350*/  WARPSYNC.COLLECTIVE R15, `(.L_x_5979) ;  /* 0x000000000f087348 */ /* 0x030fea0003c00000 */
[----:B----4-:R0:W1:Y:S02]  /*18360*/  SHFL.IDX P6, R14, R13, R12, R11 ;  /* 0x0000000c0d0e7389 */ /* 0x01006400000c000b */
[----:B01---5:R-:W-:Y:S01]  /*18370*/  ENDCOLLECTIVE ;  /* 0x000000000000791b */ /* 0x023fe20003800000 */
.L_x_5979:
        /* <DEDUP_REMOVED lines=8> */
.L_x_5980:
        /* <DEDUP_REMOVED lines=8> */
.L_x_5981:
[----:B------:R-:W-:Y:S01]  /*18480*/  @!PT LDS RZ, [RZ] ;  /* 0x00000000fffff984 */ /* 0x000fe20000000800 */
[----:B------:R-:W-:Y:S01]  /*18490*/  @!PT LDS RZ, [RZ] ;  /* 0x00000000fffff984 */ /* 0x000fe20000000800 */
[----:B------:R-:W-:Y:S01]  /*184a0*/  @!PT LDS RZ, [RZ] ;  /* 0x00000000fffff984 */ /* 0x000fe20000000800 */
[----:B------:R0:W-:Y:S04]  /*184b0*/  @!P0 LDGSTS.E.BYPASS.LTC128B.128 [R8+0x1e200], desc[UR50][R2.64], !P3 ;  /* 0x1e20000002088fae */ /* 0x0001e8000d901d72 */
[----:B------:R0:W-:Y:S04]  /*184c0*/  @!P0 LDGSTS.E.BYPASS.LTC128B.128 [R8+0x20200], desc[UR50][R2.64+0x40], !P4 ;  /* 0x2020004002088fae */ /* 0x0001e8000e101d72 */
[----:B------:R0:W-:Y:S01]  /*184d0*/  @!P0 LDGSTS.E.BYPASS.LTC128B.128 [R8+0x22200], desc[UR50][R2.64+0x80], !P5 ;  /* 0x2220008002088fae */ /* 0x0001e2000e901d72 */
[----:B------:R-:W-:Y:S01]  /*184e0*/  ISETP.GE.AND P0, PT, R6, UR38, PT ;  /* 0x0000002606007c0c */ /* 0x000fe2000bf06270 */
[----:B------:R-:W-:-:S02]  /*184f0*/  IMAD.MOV.U32 R13, RZ, RZ, R0 ;  /* 0x000000ffff0d7224 */ /* 0x000fc400078e0000 */
[----:B------:R-:W-:-:S10]  /*18500*/  IMAD.MOV.U32 R6, RZ, RZ, R14 ;  /* 0x000000ffff067224 */ /* 0x000fd400078e000e */
[----:B0-----:R-:W-:Y:S05]  /*18510*/  WARPSYNC.COLLECTIVE R15, `(.L_x_5982) ;  /* 0x000000000f087348 */ /* 0x001fea0003c00000 */
[----:B------:R1:W2:Y:S02]  /*18520*/  SHFL.IDX P6, R14, R13, R12, R11 ;  /* 0x0000000c0d0e7389 */ /* 0x0002a400000c000b */
[----:B012---:R-:W-:Y:S01]  /*18530*/  ENDCOLLECTIVE ;  /* 0x000000000000791b */ /* 0x007fe20003800000 */
.L_x_5982:
[----:B------:R-:W-:Y:S02]  /*18540*/  IMAD.MOV.U32 R13, RZ, RZ, R4 ;  /* 0x000000ffff0d7224 */ /* 0x000fe400078e0004 */
[----:B------:R-:W-:Y:S01]  /*18550*/  IMAD.MOV.U32 R12, RZ, RZ, 0x2 ;  /* 0x00000002ff0c7424 */ /* 0x000fe200078e00ff */
[----:B------:R-:W-:-:S05]  /*18560*/  @!P0 IADD3 R14, P1, R37, R14, RZ ;  /* 0x0000000e250e8210 */ /* 0x000fca0007f3e0ff */
[----:B------:R-:W-:-:S08]  /*18570*/  @!P0 IMAD.MOV.U32 R2, RZ, RZ, R14 ;  /* 0x000000ffff028224 */ /* 0x000fd000078e000e */
[----:B------:R-:W-:Y:S05]  /*18580*/  WARPSYNC.COLLECTIVE R15, `(.L_x_5983) ;  /* 0x000000000f087348 */ /* 0x000fea0003c00000 */
[----:B------:R0:W1:Y:S02]  /*18590*/  SHFL.IDX P6, R14, R13, R12, R11 ;  /* 0x0000000c0d0e7389 */ /* 0x00006400000c000b */
[----:B01----:R-:W-:Y:S01]  /*185a0*/  ENDCOLLECTIVE ;  /* 0x000000000000791b */ /* 0x003fe20003800000 */
.L_x_5983:
        /* <DEDUP_REMOVED lines=15> */
.L_x_5984:
[----:B------:R-:W-:Y:S02]  /*186a0*/  IMAD.MOV.U32 R13, RZ, RZ, R4 ;  /* 0x000000ffff0d7224 */ /* 0x000fe400078e0004 */
[----:B------:R-:W-:Y:S01]  /*186b0*/  IMAD.MOV.U32 R12, RZ, RZ, 0x3 ;  /* 0x00000003ff0c7424 */ /* 0x000fe200078e00ff */
[----:B------:R-:W-:-:S05]  /*186c0*/  @!P0 IADD3 R14, P1, R37, R14, RZ ;  /* 0x0000000e250e8210 */ /* 0x000fca0007f3e0ff */
[----:B------:R-:W-:-:S08]  /*186d0*/  @!P0 IMAD.MOV.U32 R2, RZ, RZ, R14 ;  /* 0x000000ffff028224 */ /* 0x000fd000078e000e */
[----:B------:R-:W-:Y:S05]  /*186e0*/  WARPSYNC.COLLECTIVE R15, `(.L_x_5985) ;  /* 0x000000000f087348 */ /* 0x000fea0003c00000 */
[----:B------:R0:W1:Y:S02]  /*186f0*/  SHFL.IDX P6, R14, R13, R12, R11 ;  /* 0x0000000c0d0e7389 */ /* 0x00006400000c000b */
[----:B01----:R-:W-:Y:S01]  /*18700*/  ENDCOLLECTIVE ;  /* 0x000000000000791b */ /* 0x003fe20003800000 */
.L_x_5985:
        /* <DEDUP_REMOVED lines=13> */
.L_x_5986:
[----:B------:R-:W-:Y:S05]  /*187e0*/  BRA `(.L_x_5987) ;  /* 0xffffffb4005c7947 */ /* 0x000fea000383ffff */
.L_x_5899:
[----:B0-----:R0:W1:Y:S02]  /*187f0*/  SYNCS.PHASECHK.TRANS64.TRYWAIT P0, [R18+URZ+0x33420], R3 ;  /* 0x03342003120075a7 */ /* 0x001064000800017f */
[----:B-1----:R-:W-:Y:S05]  /*18800*/  @!P0 NANOSLEEP.SYNCS 0x989680 ;  /* 0x009896800000895d */ /* 0x002fea0003900000 */
[----:B------:R-:W1:Y:S02]  /*18810*/  @!P0 SYNCS.PHASECHK.TRANS64 P0, [R18+URZ+0x33420], R3 ;  /* 0x03342003120085a7 */ /* 0x000e64000800007f */
[----:B-1----:R-:W-:Y:S05]  /*18820*/  @!P0 BRA `(.L_x_5899) ;  /* 0xfffffffc00f08947 */ /* 0x002fea000383ffff */
[----:B------:R-:W-:Y:S05]  /*18830*/  BRA `(.L_x_5988) ;  /* 0xffffffb400c07947 */ /* 0x000fea000383ffff */
.L_x_5903:
[----:B0-----:R0:W1:Y:S02]  /*18840*/  SYNCS.PHASECHK.TRANS64.TRYWAIT P0, [R4+URZ+0x33480], R29 ;  /* 0x0334801d040075a7 */ /* 0x001064000800017f */
[----:B-1----:R-:W-:Y:S05]  /*18850*/  @!P0 NANOSLEEP.SYNCS 0x989680 ;  /* 0x009896800000895d */ /* 0x002fea0003900000 */
[----:B------:R-:W1:Y:S02]  /*18860*/  @!P0 SYNCS.PHASECHK.TRANS64 P0, [R4+URZ+0x33480], R29 ;  /* 0x0334801d040085a7 */ /* 0x000e64000800007f */
[----:B-1----:R-:W-:Y:S05]  /*18870*/  @!P0 BRA `(.L_x_5903) ;  /* 0xfffffffc00f08947 */ /* 0x002fea000383ffff */
[----:B------:R-:W-:Y:S05]  /*18880*/  BRA `(.L_x_5989) ;  /* 0xffffffb800f47947 */ /* 0x000fea000383ffff */
.L_x_5904:
        /* <DEDUP_REMOVED lines=8> */
.L_x_5991:
[----:B------:R-:W-:Y:S05]  /*18910*/  BSYNC B0 ;  /* 0x0000000000007941 */ /* 0x000fea0003800000 */
.L_x_5990:
        /* <DEDUP_REMOVED lines=8> */
.L_x_5992:
[----:B------:R-:W-:Y:S02]  /*189a0*/  IMAD.MOV.U32 R13, RZ, RZ, R10 ;  /* 0x000000ffff0d7224 */ /* 0x000fe400078e000a */
[----:B------:R-:W-:Y:S02]  /*189b0*/  IMAD.MOV.U32 R12, RZ, RZ, 0x1 ;  /* 0x00000001ff0c7424 */ /* 0x000fe400078e00ff */
[----:B------:R-:W-:-:S07]  /*189c0*/  IMAD.MOV.U32 R2, RZ, RZ, R14 ;  /* 0x000000ffff027224 */ /* 0x000fce00078e000e */
[----:B------:R-:W-:Y:S05]  /*189d0*/  WARPSYNC.COLLECTIVE R15, `(.L_x_5993) ;  /* 0x000000000f087348 */ /* 0x000fea0003c00000 */
[----:B------:R0:W1:Y:S02]  /*189e0*/  SHFL.IDX P6, R14, R13, R12, R11 ;  /* 0x0000000c0d0e7389 */ /* 0x00006400000c000b */
[----:B01----:R-:W-:Y:S01]  /*189f0*/  ENDCOLLECTIVE ;  /* 0x000000000000791b */ /* 0x003fe20003800000 */
.L_x_5993:
        /* <DEDUP_REMOVED lines=14> */
.L_x_5994:
[----:B------:R-:W-:Y:S02]  /*18ae0*/  IMAD.MOV.U32 R13, RZ, RZ, R10 ;  /* 0x000000ffff0d7224 */ /* 0x000fe400078e000a */
[----:B------:R-:W-:Y:S02]  /*18af0*/  IMAD.MOV.U32 R12, RZ, RZ, 0x2 ;  /* 0x00000002ff0c7424 */ /* 0x000fe400078e00ff */
[----:B------:R-:W-:-:S07]  /*18b00*/  IMAD.MOV.U32 R2, RZ, RZ, R14 ;  /* 0x000000ffff027224 */ /* 0x000fce00078e000e */
[----:B------:R-:W-:Y:S05]  /*18b10*/  WARPSYNC.COLLECTIVE R15, `(.L_x_5995) ;  /* 0x000000000f087348 */ /* 0x000fea0003c00000 */
[----:B------:R0:W1:Y:S02]  /*18b20*/  SHFL.IDX P6, R14, R13, R12, R11 ;  /* 0x0000000c0d0e7389 */ /* 0x00006400000c000b */
[----:B01----:R-:W-:Y:S01]  /*18b30*/  ENDCOLLECTIVE ;  /* 0x000000000000791b */ /* 0x003fe20003800000 */
.L_x_5995:
        /* <DEDUP_REMOVED lines=13> */
.L_x_5996:
[----:B------:R-:W-:Y:S02]  /*18c10*/  IMAD.MOV.U32 R13, RZ, RZ, R10 ;  /* 0x000000ffff0d7224 */ /* 0x000fe400078e000a */
[----:B------:R-:W-:Y:S02]  /*18c20*/  IMAD.MOV.U32 R12, RZ, RZ, 0x3 ;  /* 0x00000003ff0c7424 */ /* 0x000fe400078e00ff */
[----:B------:R-:W-:-:S07]  /*18c30*/  IMAD.MOV.U32 R2, RZ, RZ, R14 ;  /* 0x000000ffff027224 */ /* 0x000fce00078e000e */
[----:B------:R-:W-:Y:S05]  /*18c40*/  WARPSYNC.COLLECTIVE R15, `(.L_x_5997) ;  /* 0x000000000f087348 */ /* 0x000fea0003c00000 */
[----:B------:R0:W1:Y:S02]  /*18c50*/  SHFL.IDX P6, R14, R13, R12, R11 ;  /* 0x0000000c0d0e7389 */ /* 0x00006400000c000b */
[----:B01----:R-:W-:Y:S01]  /*18c60*/  ENDCOLLECTIVE ;  /* 0x000000000000791b */ /* 0x003fe20003800000 */
.L_x_5997:
        /* <DEDUP_REMOVED lines=13> */
.L_x_5998:
[----:B------:R-:W-:Y:S02]  /*18d40*/  IMAD.MOV.U32 R13, RZ, RZ, R24 ;  /* 0x000000ffff0d7224 */ /* 0x000fe400078e0018 */
[----:B------:R-:W-:Y:S02]  /*18d50*/  IMAD.MOV.U32 R12, RZ, RZ, RZ ;  /* 0x000000ffff0c7224 */ /* 0x000fe400078e00ff */
[----:B------:R-:W-:-:S07]  /*18d60*/  IMAD.MOV.U32 R2, RZ, RZ, R14 ;  /* 0x000000ffff027224 */ /* 0x000fce00078e000e */
[----:B------:R-:W-:Y:S05]  /*18d70*/  WARPSYNC.COLLECTIVE R15, `(.L_x_5999) ;  /* 0x000000000f087348 */ /* 0x000fea0003c00000 */
[----:B------:R0:W1:Y:S02]  /*18d80*/  SHFL.IDX P6, R14, R13, R12, R11 ;  /* 0x0000000c0d0e7389 */ /* 0x00006400000c000b */
[----:B01----:R-:W-:Y:S01]  /*18d90*/  ENDCOLLECTIVE ;  /* 0x000000000000791b */ /* 0x003fe20003800000 */
.L_x_5999:
        /* <DEDUP_REMOVED lines=13> */
.L_x_6000:
[----:B------:R-:W-:Y:S01]  /*18e70*/  IMAD.MOV.U32 R2, RZ, RZ, R14 ;  /* 0x000000ffff027224 */ /* 0x000fe200078e000e */
[----:B------:R-:W-:Y:S06]  /*18e80*/  BRA `(.L_x_6001) ;  /* 0xffffffb800887947 */ /* 0x000fec000383ffff */
.L_x_5909:
[----:B---3--:R3:W4:Y:S02]  /*18e90*/  SYNCS.PHASECHK.TRANS64.TRYWAIT P0, [R4+URZ+0x33440], R29 ;  /* 0x0334401d040075a7 */ /* 0x008724000800017f */
[----:B----4-:R-:W-:Y:S05]  /*18ea0*/  @!P0 NANOSLEEP.SYNCS 0x989680 ;  /* 0x009896800000895d */ /* 0x010fea0003900000 */
[----:B------:R-:W4:Y:S02]  /*18eb0*/  @!P0 SYNCS.PHASECHK.TRANS64 P0, [R4+URZ+0x33440], R29 ;  /* 0x0334401d040085a7 */ /* 0x000f24000800007f */
[----:B----4-:R-:W-:Y:S05]  /*18ec0*/  @!P0 BRA `(.L_x_5909) ;  /* 0xfffffffc00f08947 */ /* 0x010fea000383ffff */
[----:B------:R-:W-:Y:S05]  /*18ed0*/  BRA `(.L_x_6002) ;  /* 0xffffffb800e07947 */ /* 0x000fea000383ffff */
.L_x_5910:
        /* <DEDUP_REMOVED lines=8> */
.L_x_6004:
[----:B------:R-:W-:Y:S05]  /*18f60*/  BSYNC B0 ;  /* 0x0000000000007941 */ /* 0x000fea0003800000 */
.L_x_6003:
        /* <DEDUP_REMOVED lines=8> */
.L_x_6005:
[----:B------:R-:W-:Y:S02]  /*18ff0*/  IMAD.MOV.U32 R13, RZ, RZ, R9 ;  /* 0x000000ffff0d7224 */ /* 0x000fe400078e0009 */
[----:B------:R-:W-:Y:S01]  /*19000*/  IMAD.MOV.U32 R12, RZ, RZ, 0x1 ;  /* 0x00000001ff0c7424 */ /* 0x000fe200078e00ff */
[----:B------:R-:W-:-:S13]  /*19010*/  IADD3 R2, P0, R37, R14, RZ ;  /* 0x0000000e25027210 */ /* 0x000fda0007f1e0ff */
[----:B------:R-:W-:Y:S05]  /*19020*/  WARPSYNC.COLLECTIVE R15, `(.L_x_6006) ;  /* 0x000000000f087348 */ /* 0x000fea0003c00000 */
[----:B------:R0:W1:Y:S02]  /*19030*/  SHFL.IDX P6, R14, R13, R12, R11 ;  /* 0x0000000c0d0e7389 */ /* 0x00006400000c000b */
[----:B01----:R-:W-:Y:S01]  /*19040*/  ENDCOLLECTIVE ;  /* 0x000000000000791b */ /* 0x003fe20003800000 */
.L_x_6006:
        /* <DEDUP_REMOVED lines=12> */
.L_x_6007:
[----:B------:R-:W-:Y:S02]  /*19110*/  IMAD.MOV.U32 R13, RZ, RZ, R9 ;  /* 0x000000ffff0d7224 */ /* 0x000fe400078e0009 */
[----:B------:R-:W-:Y:S01]  /*19120*/  IMAD.MOV.U32 R12, RZ, RZ, 0x2 ;  /* 0x00000002ff0c7424 */ /* 0x000fe200078e00ff */
[----:B------:R-:W-:-:S13]  /*19130*/  IADD3 R2, P0, R37, R14, RZ ;  /* 0x0000000e25027210 */ /* 0x000fda0007f1e0ff */
[----:B------:R-:W-:Y:S05]  /*19140*/  WARPSYNC.COLLECTIVE R15, `(.L_x_6008) ;  /* 0x000000000f087348 */ /* 0x000fea0003c00000 */
[----:B------:R0:W1:Y:S02]  /*19150*/  SHFL.IDX P6, R14, R13, R12, R11 ;  /* 0x0000000c0d0e7389 */ /* 0x00006400000c000b */
[----:B01----:R-:W-:Y:S01]  /*19160*/  ENDCOLLECTIVE ;  /* 0x000000000000791b */ /* 0x003fe20003800000 */
.L_x_6008:
[----:B------:R-:W-:-:S05]  /*19170*/  IMAD.X R3, RZ, RZ, R3, P0 ;  /* 0x000000ffff037224 */ /* 0x000fca00000e0603 */
[----:B------:R-:W-:Y:S01]  /*19180*/  @!PT LDS RZ, [RZ] ;  /* 0x00000000fffff984 */ /* 0x000fe20000000800 */
[----:B------:R-:W-:Y:S01]  /*19190*/  @!PT LDS RZ, [RZ] ;  /* 0x00000000fffff984 */ /* 0x000fe20000000800 */
[----:B------:R-:W-:Y:S01]  /*191a0*/  @!PT LDS RZ, [RZ] ;  /* 0x00000000fffff984 */ /* 0x000fe20000000800 */
[----:B------:R0:W-:Y:S04]  /*191b0*/  LDGSTS.E.BYPASS.LTC128B.128 [R0+0x24a00], desc[UR50][R2.64], !P4 ;  /* 0x24a0000002007fae */ /* 0x0001e8000e101d72 */
[----:B------:R0:W-:Y:S01]  /*191c0*/  LDGSTS.E.BYPASS.LTC128B.128 [R0+0x27200], desc[UR50][R2.64+0x40], !P3 ;  /* 0x2720004002007fae */ /* 0x0001e2000d901d72 */
[----:B------:R-:W-:-:S03]  /*191d0*/  IMAD.MOV.U32 R13, RZ, RZ, R8 ;  /* 0x000000ffff0d7224 */ /* 0x000fc600078e0008 */
[----:B------:R0:W-:Y:S01]  /*191e0*/  LDGSTS.E.BYPASS.LTC128B.128 [R0+0x29a00], desc[UR50][R2.64+0x80], !P1 ;  /* 0x29a0008002007fae */ /* 0x0001e2000c901d72 */
[----:B------:R-:W-:-:S07]  /*191f0*/  IMAD.MOV.U32 R7, RZ, RZ, R14 ;  /* 0x000000ffff077224 */ /* 0x000fce00078e000e */
[----:B0-----:R-:W-:Y:S05]  /*19200*/  WARPSYNC.COLLECTIVE R15, `(.L_x_6009) ;  /* 0x000000000f087348 */ /* 0x001fea0003c00000 */
[----:B------:R1:W2:Y:S02]  /*19210*/  SHFL.IDX P6, R14, R13, R12, R11 ;  /* 0x0000000c0d0e7389 */ /* 0x0002a400000c000b */
[----:B012---:R-:W-:Y:S01]  /*19220*/  ENDCOLLECTIVE ;  /* 0x000000000000791b */ /* 0x007fe20003800000 */
.L_x_6009:
[----:B------:R-:W-:Y:S02]  /*19230*/  IMAD.MOV.U32 R13, RZ, RZ, R9 ;  /* 0x000000ffff0d7224 */ /* 0x000fe400078e0009 */
[----:B------:R-:W-:Y:S01]  /*19240*/  IMAD.MOV.U32 R12, RZ, RZ, 0x3 ;  /* 0x00000003ff0c7424 */ /* 0x000fe200078e00ff */
[----:B------:R-:W-:-:S13]  /*19250*/  IADD3 R2, P0, R37, R14, RZ ;  /* 0x0000000e25027210 */ /* 0x000fda0007f1e0ff */
[----:B------:R-:W-:Y:S05]  /*19260*/  WARPSYNC.COLLECTIVE R15, `(.L_x_6010) ;  /* 0x000000000f087348 */ /* 0x000fea0003c00000 */
[----:B------:R0:W1:Y:S02]  /*19270*/  SHFL.IDX P6, R14, R13, R12, R11 ;  /* 0x0000000c0d0e7389 */ /* 0x00006400000c000b */
[----:B01----:R-:W-:Y:S01]  /*19280*/  ENDCOLLECTIVE ;  /* 0x000000000000791b */ /* 0x003fe20003800000 */
.L_x_6010:
        /* <DEDUP_REMOVED lines=12> */
.L_x_6011:
[----:B------:R-:W-:Y:S02]  /*19350*/  IMAD.MOV.U32 R13, RZ, RZ, R10 ;  /* 0x000000ffff0d7224 */ /* 0x000fe400078e000a */
[----:B------:R-:W-:Y:S01]  /*19360*/  IMAD.MOV.U32 R12, RZ, RZ, RZ ;  /* 0x000000ffff0c7224 */ /* 0x000fe200078e00ff */
[----:B------:R-:W-:-:S13]  /*19370*/  IADD3 R2, P0, R37, R14, RZ ;  /* 0x0000000e25027210 */ /* 0x000fda0007f1e0ff */
[----:B------:R-:W-:Y:S05]  /*19380*/  WARPSYNC.COLLECTIVE R15, `(.L_x_6012) ;  /* 0x000000000f087348 */ /* 0x000fea0003c00000 */
[----:B------:R0:W1:Y:S02]  /*19390*/  SHFL.IDX P6, R14, R13, R12, R11 ;  /* 0x0000000c0d0e7389 */ /* 0x00006400000c000b */
[----:B01----:R-:W-:Y:S01]  /*193a0*/  ENDCOLLECTIVE ;  /* 0x000000000000791b */ /* 0x003fe20003800000 */
.L_x_6012:
        /* <DEDUP_REMOVED lines=12> */
.L_x_6013:
[----:B------:R-:W-:Y:S05]  /*19470*/  BRA `(.L_x_6014) ;  /* 0xffffffb8007c7947 */ /* 0x000fea000383ffff */
.L_x_5915:
[----:B0-----:R0:W4:Y:S02]  /*19480*/  SYNCS.PHASECHK.TRANS64.TRYWAIT P1, [R2+URZ+0x33470], R3 ;  /* 0x03347003020075a7 */ /* 0x001124000802017f */
[----:B----4-:R-:W-:Y:S05]  /*19490*/  @!P1 NANOSLEEP.SYNCS 0x989680 ;  /* 0x009896800000995d */ /* 0x010fea0003900000 */
[----:B------:R-:W4:Y:S02]  /*194a0*/  @!P1 SYNCS.PHASECHK.TRANS64 P1, [R2+URZ+0x33470], R3 ;  /* 0x03347003020095a7 */ /* 0x000f24000802007f */
[----:B----4-:R-:W-:Y:S05]  /*194b0*/  @!P1 BRA `(.L_x_5915) ;  /* 0xfffffffc00f09947 */ /* 0x010fea000383ffff */
[----:B------:R-:W-:Y:S05]  /*194c0*/  BRA `(.L_x_6015) ;  /* 0xffffffb800e87947 */ /* 0x000fea000383ffff */
.L_x_5917:
[----:B0-----:R0:W4:Y:S02]  /*194d0*/  SYNCS.PHASECHK.TRANS64.TRYWAIT P1, [R2+URZ+0x33460], R3 ;  /* 0x03346003020075a7 */ /* 0x001124000802017f */
[----:B----4-:R-:W-:Y:S05]  /*194e0*/  @!P1 NANOSLEEP.SYNCS 0x989680 ;  /* 0x009896800000995d */ /* 0x010fea0003900000 */
[----:B------:R-:W4:Y:S02]  /*194f0*/  @!P1 SYNCS.PHASECHK.TRANS64 P1, [R2+URZ+0x33460], R3 ;  /* 0x03346003020095a7 */ /* 0x000f24000802007f */
[----:B----4-:R-:W-:Y:S05]  /*19500*/  @!P1 BRA `(.L_x_5917) ;  /* 0xfffffffc00f09947 */ /* 0x010fea000383ffff */
[----:B------:R-:W-:Y:S05]  /*19510*/  BRA `(.L_x_6016) ;  /* 0xffffffb800f87947 */ /* 0x000fea000383ffff */
.L_x_5925:
[----:B0-----:R0:W1:Y:S02]  /*19520*/  SYNCS.PHASECHK.TRANS64.TRYWAIT P2, [R2+URZ+0x33470], R3 ;  /* 0x03347003020075a7 */ /* 0x001064000804017f */
[----:B-1----:R-:W-:Y:S05]  /*19530*/  @!P2 NANOSLEEP.SYNCS 0x989680 ;  /* 0x009896800000a95d */ /* 0x002fea0003900000 */
[----:B------:R-:W1:Y:S02]  /*19540*/  @!P2 SYNCS.PHASECHK.TRANS64 P2, [R2+URZ+0x33470], R3 ;  /* 0x033470030200a5a7 */ /* 0x000e64000804007f */
[----:B-1----:R-:W-:Y:S05]  /*19550*/  @!P2 BRA `(.L_x_5925) ;  /* 0xfffffffc00f0a947 */ /* 0x002fea000383ffff */
[----:B------:R-:W-:Y:S05]  /*19560*/  BRA `(.L_x_6017) ;  /* 0xffffffc800407947 */ /* 0x000fea000383ffff */
.L_x_5927:
[----:B0-----:R0:W1:Y:S02]  /*19570*/  SYNCS.PHASECHK.TRANS64.TRYWAIT P2, [R2+URZ+0x33460], R3 ;  /* 0x03346003020075a7 */ /* 0x001064000804017f */
[----:B-1----:R-:W-:Y:S05]  /*19580*/  @!P2 NANOSLEEP.SYNCS 0x989680 ;  /* 0x009896800000a95d */ /* 0x002fea0003900000 */
[----:B------:R-:W1:Y:S02]  /*19590*/  @!P2 SYNCS.PHASECHK.TRANS64 P2, [R2+URZ+0x33460], R3 ;  /* 0x033460030200a5a7 */ /* 0x000e64000804007f */
[----:B-1----:R-:W-:Y:S05]  /*195a0*/  @!P2 BRA `(.L_x_5927) ;  /* 0xfffffffc00f0a947 */ /* 0x002fea000383ffff */
[----:B------:R-:W-:Y:S05]  /*195b0*/  BRA `(.L_x_6018) ;  /* 0xffffffc800507947 */ /* 0x000fea000383ffff */
.L_x_5934:
[----:B0-----:R0:W1:Y:S02]  /*195c0*/  SYNCS.PHASECHK.TRANS64.TRYWAIT P0, [R4+URZ+0x33420], R0 ;  /* 0x03342000040075a7 */ /* 0x001064000800017f */
[----:B-1----:R-:W-:Y:S05]  /*195d0*/  @!P0 NANOSLEEP.SYNCS 0x989680 ;  /* 0x009896800000895d */ /* 0x002fea0003900000 */
[----:B------:R-:W1:Y:S02]  /*195e0*/  @!P0 SYNCS.PHASECHK.TRANS64 P0, [R4+URZ+0x33420], R0 ;  /* 0x03342000040085a7 */ /* 0x000e64000800007f */
[----:B-1----:R-:W-:Y:S05]  /*195f0*/  @!P0 BRA `(.L_x_5934) ;  /* 0xfffffffc00f08947 */ /* 0x002fea000383ffff */
[----:B------:R-:W-:Y:S05]  /*19600*/  BRA `(.L_x_6019) ;  /* 0xffffffd400d07947 */ /* 0x000fea000383ffff */
.L_x_5935:
        /* <DEDUP_REMOVED lines=11> */
.L_x_6021:
[----:B------:R-:W-:Y:S05]  /*196c0*/  BSYNC B0 ;  /* 0x0000000000007941 */ /* 0x000fea0003800000 */
.L_x_6020:
[----:B------:R-:W-:Y:S05]  /*196d0*/  BRA `(.L_x_6022) ;  /* 0xffffffd400b87947 */ /* 0x000fea000383ffff */
.L_x_5938:
[----:B------:R-:W-:Y:S01]  /*196e0*/  BSSY B1, `(.L_x_6023) ;  /* 0x0000006000017945 */ /* 0x000fe20003800000 */
[----:B------:R-:W-:-:S07]  /*196f0*/  IMAD.MOV.U32 R15, RZ, RZ, -0x1 ;  /* 0xffffffffff0f7424 */ /* 0x000fce00078e00ff */
[----:B0-----:R-:W-:Y:S05]  /*19700*/  WARPSYNC.COLLECTIVE R15, `(.L_x_6024) ;  /* 0x000000000f0c7348 */ /* 0x001fea0003c00000 */
[----:B------:R-:W-:Y:S02]  /*19710*/  ELECT P6, UR62, PT ;  /* 0x00000000003e782f */ /* 0x000fe400038c0000 */
[----:B------:R-:W-:Y:S01]  /*19720*/  MOV R14, UR62 ;  /* 0x0000003e000e7c02 */ /* 0x000fe20008000f00 */
[----:B0-----:R-:W-:Y:S10]  /*19730*/  ENDCOLLECTIVE ;  /* 0x000000000000791b */ /* 0x001ff40003800000 */
.L_x_6024:
[----:B------:R-:W-:Y:S05]  /*19740*/  BSYNC B1 ;  /* 0x0000000000017941 */ /* 0x000fea0003800000 */
.L_x_6023:
[----:B------:R-:W-:Y:S05]  /*19750*/  BRA `(.L_x_6025) ;  /* 0xffffffd400b07947 */ /* 0x000fea000383ffff */
.L_x_5940:
[----:B0-----:R0:W1:Y:S02]  /*19760*/  SYNCS.PHASECHK.TRANS64.TRYWAIT P1, [R5+URZ+0x33440], R0 ;  /* 0x03344000050075a7 */ /* 0x001064000802017f */
[----:B-1----:R-:W-:Y:S05]  /*19770*/  @!P1 NANOSLEEP.SYNCS 0x989680 ;  /* 0x009896800000995d */ /* 0x002fea0003900000 */
[----:B------:R-:W1:Y:S02]  /*19780*/  @!P1 SYNCS.PHASECHK.TRANS64 P1, [R5+URZ+0x33440], R0 ;  /* 0x03344000050095a7 */ /* 0x000e64000802007f */
[----:B-1----:R-:W-:Y:S05]  /*19790*/  @!P1 BRA `(.L_x_5940) ;  /* 0xfffffffc00f09947 */ /* 0x002fea000383ffff */
[----:B------:R-:W-:Y:S05]  /*197a0*/  BRA `(.L_x_6026) ;  /* 0xffffffd400d07947 */ /* 0x000fea000383ffff */
.L_x_5942:
[----:B-1----:R1:W2:Y:S02]  /*197b0*/  SYNCS.PHASECHK.TRANS64.TRYWAIT P1, [R31+URZ+0x33440], R2 ;  /* 0x033440021f0075a7 */ /* 0x0022a4000802017f */
[----:B--2---:R-:W-:Y:S05]  /*197c0*/  @!P1 NANOSLEEP.SYNCS 0x989680 ;  /* 0x009896800000995d */ /* 0x004fea0003900000 */
[----:B------:R-:W2:Y:S02]  /*197d0*/  @!P1 SYNCS.PHASECHK.TRANS64 P1, [R31+URZ+0x33440], R2 ;  /* 0x033440021f0095a7 */ /* 0x000ea4000802007f */
[----:B--2---:R-:W-:Y:S05]  /*197e0*/  @!P1 BRA `(.L_x_5942) ;  /* 0xfffffffc00f09947 */ /* 0x004fea000383ffff */
[----:B------:R-:W-:Y:S05]  /*197f0*/  BRA `(.L_x_6027) ;  /* 0xffffffd400dc7947 */ /* 0x000fea000383ffff */
.L_x_5944:
[----:B--2---:R2:W3:Y:S02]  /*19800*/  SYNCS.PHASECHK.TRANS64.TRYWAIT P1, [R5+URZ+0x33460], R0 ;  /* 0x03346000050075a7 */ /* 0x0044e4000802017f */
[----:B---3--:R-:W-:Y:S05]  /*19810*/  @!P1 NANOSLEEP.SYNCS 0x989680 ;  /* 0x009896800000995d */ /* 0x008fea0003900000 */
[----:B------:R-:W3:Y:S02]  /*19820*/  @!P1 SYNCS.PHASECHK.TRANS64 P1, [R5+URZ+0x33460], R0 ;  /* 0x03346000050095a7 */ /* 0x000ee4000802007f */
[----:B---3--:R-:W-:Y:S05]  /*19830*/  @!P1 BRA `(.L_x_5944) ;  /* 0xfffffffc00f09947 */ /* 0x008fea000383ffff */
[----:B------:R-:W-:Y:S05]  /*19840*/  BRA `(.L_x_6028) ;  /* 0xffffffd400d87947 */ /* 0x000fea000383ffff */
.L_x_5946:
[----:B---3--:R3:W4:Y:S02]  /*19850*/  SYNCS.PHASECHK.TRANS64.TRYWAIT P1, [R31+URZ+0x33460], R2 ;  /* 0x033460021f0075a7 */ /* 0x008724000802017f */
[----:B----4-:R-:W-:Y:S05]  /*19860*/  @!P1 NANOSLEEP.SYNCS 0x989680 ;  /* 0x009896800000995d */ /* 0x010fea0003900000 */
[----:B------:R-:W4:Y:S02]  /*19870*/  @!P1 SYNCS.PHASECHK.TRANS64 P1, [R31+URZ+0x33460], R2 ;  /* 0x033460021f0095a7 */ /* 0x000f24000802007f */
[----:B----4-:R-:W-:Y:S05]  /*19880*/  @!P1 BRA `(.L_x_5946) ;  /* 0xfffffffc00f09947 */ /* 0x010fea000383ffff */
[----:B------:R-:W-:Y:S05]  /*19890*/  BRA `(.L_x_6029) ;  /* 0xffffffd400d47947 */ /* 0x000fea000383ffff */
.L_x_5948:
[----:B----4-:R4:W0:Y:S02]  /*198a0*/  SYNCS.PHASECHK.TRANS64.TRYWAIT P1, [R5+URZ+0x33480], R0 ;  /* 0x03348000050075a7 */ /* 0x010824000802017f */
[----:B0-----:R-:W-:Y:S05]  /*198b0*/  @!P1 NANOSLEEP.SYNCS 0x989680 ;  /* 0x009896800000995d */ /* 0x001fea0003900000 */
[----:B------:R-:W0:Y:S02]  /*198c0*/  @!P1 SYNCS.PHASECHK.TRANS64 P1, [R5+URZ+0x33480], R0 ;  /* 0x03348000050095a7 */ /* 0x000e24000802007f */
[----:B0-----:R-:W-:Y:S05]  /*198d0*/  @!P1 BRA `(.L_x_5948) ;  /* 0xfffffffc00f09947 */ /* 0x001fea000383ffff */
[----:B------:R-:W-:Y:S05]  /*198e0*/  BRA `(.L_x_6030) ;  /* 0xffffffd400d07947 */ /* 0x000fea000383ffff */
.L_x_6031:
        /* <DEDUP_REMOVED lines=9> */
.L_x_15840:


//--------------------- .text._ZN7cutlass13device_kernelIN5flash11enable_sm90INS1_16FlashAttnFwdSm90INS1_25CollectiveMainloopFwdSm90ILi2EN4cute5tupleIJNS5_1CILi1EEES8_S8_EEENS6_IJNS7_ILi128EEENS7_ILi160EEENS7_ILi192EEEEEELi192ENS_12float_e4m3_tEfNS_4arch4Sm90ELb1ELb0ELb1ELb1ELb1ELb0ELb0ELb1ELb1ELb1ELb0ELb0EEENS1_21CollectiveEpilogueFwdINS6_IJSA_SC_SB_EEES9_NS_10bfloat16_tESG_Li256ELb1ELb1ELb0ELb1EEENS1_36VarlenDynamicPersistentTileSchedulerILi128ELi160ELi256ELi128ELb0ELb1ELb1ELb1ELb1ELb1EEEEEEEEEvNT_6ParamsE --------------------------
	.section	.text._ZN7cutlass13device_kernelIN5flash11enable_sm90INS1_16FlashAttnFwdSm90INS1_25CollectiveMainloopFwdSm90ILi2EN4cute5tupleIJNS5_1CILi1EEES8_S8_EEENS6_IJNS7_ILi128EEENS7_ILi160EEENS7_ILi192EEEEEELi192ENS_12float_e4m3_tEfNS_4arch4Sm90ELb1ELb0ELb1ELb1ELb1ELb0ELb0ELb1ELb1ELb1ELb0ELb0EEENS1_21CollectiveEpilogueFwdINS6_IJSA_SC_SB_EEES9_NS_10bfloat16_tESG_Li256ELb1ELb1ELb0ELb1EEENS1_36VarlenDynamicPersistentTileSchedulerILi128ELi160ELi256ELi128ELb0ELb1ELb1ELb1ELb1ELb1EEEEEEEEEvNT_6ParamsE,"ax",@progbits
	.align	128
.text._ZN7cutlass13device_kernelIN5flash11enable_sm90INS1_16FlashAttnFwdSm90INS1_25CollectiveMainloopFwdSm90ILi2EN4cute5tupleIJNS5_1CILi1EEES8_S8_EEENS6_IJNS7_ILi128EEENS7_ILi160EEENS7_ILi192EEEEEELi192ENS_12float_e4m3_tEfNS_4arch4Sm90ELb1ELb0ELb1ELb1ELb1ELb0ELb0ELb1ELb1ELb1ELb0ELb0EEENS1_21CollectiveEpilogueFwdINS6_IJSA_SC_SB_EEES9_NS_10bfloat16_tESG_Li256ELb1ELb1ELb0ELb1EEENS1_36VarlenDynamicPersistentTileSchedulerILi128ELi160ELi256ELi128ELb0ELb1ELb1ELb1ELb1ELb1EEEEEEEEEvNT_6ParamsE:
        .type           _ZN7cutlass13device_kernelIN5flash11enable_sm90INS1_16FlashAttnFwdSm90INS1_25CollectiveMainloopFwdSm90ILi2EN4cute5tupleIJNS5_1CILi1EEES8_S8_EEENS6_IJNS7_ILi128EEENS7_ILi160EEENS7_ILi192EEEEEELi192ENS_12float_e4m3_tEfNS_4arch4Sm90ELb1ELb0ELb1ELb1ELb1ELb0ELb0ELb1ELb1ELb1ELb0ELb0EEENS1_21CollectiveEpilogueFwdINS6_IJSA_SC_SB_EEES9_NS_10bfloat16_tESG_Li256ELb1ELb1ELb0ELb1EEENS1_36VarlenDynamicPersistentTileSchedulerILi128ELi160ELi256ELi128ELb0ELb1ELb1ELb1ELb1ELb1EEEEEEEEEvNT_6ParamsE,@function
        .size           _ZN7cutlass13device_kernelIN5flash11enable_sm90INS1_16FlashAttnFwdSm90INS1_25CollectiveMainloopFwdSm90ILi2EN4cute5tupleIJNS5_1CILi1EEES8_S8_EEENS6_IJNS7_ILi128EEENS7_ILi160EEENS7_ILi192EEEEEELi192ENS_12float_e4m3_tEfNS_4arch4Sm90ELb1ELb0ELb1ELb1ELb1ELb0ELb0ELb1ELb1ELb1ELb0ELb0EEENS1_21CollectiveEpilogueFwdINS6_IJSA_SC_SB_EEES9_NS_10bfloat16_tESG_Li256ELb1ELb1ELb0ELb1EEENS1_36VarlenDynamicPersistentTileSchedulerILi128ELi160ELi256ELi128ELb0ELb1ELb1ELb1ELb1ELb1EEEEEEEEEvNT_6ParamsE,(.L_x_15841 - _ZN7cutlass13device_kernelIN5flash11enable_sm90INS1_16FlashAttnFwdSm90INS1_25CollectiveMainloopFwdSm90ILi2EN4cute5tupleIJNS5_1CILi1EEES8_S8_EEENS6_IJNS7_ILi128EEENS7_ILi160EEENS7_ILi192EEEEEELi192ENS_12float_e4m3_tEfNS_4arch4Sm90ELb1ELb0ELb1ELb1ELb1ELb0ELb0ELb1ELb1ELb1ELb0ELb0EEENS1_21CollectiveEpilogueFwdINS6_IJSA_SC_SB_EEES9_NS_10bfloat16_tESG_Li256ELb1ELb1ELb0ELb1EEENS1_36VarlenDynamicPersistentTileSchedulerILi128ELi160ELi256ELi128ELb0ELb1ELb1ELb1ELb1ELb1EEEEEEEEEvNT_6ParamsE)
        .other          _ZN7cutlass13device_kernelIN5flash11enable_sm90INS1_16FlashAttnFwdSm90INS1_25CollectiveMainloopFwdSm90ILi2EN4cute5tupleIJNS5_1CILi1EEES8_S8_EEENS6_IJNS7_ILi128EEENS7_ILi160EEENS7_ILi192EEEEEELi192ENS_12float_e4m3_tEfNS_4arch4Sm90ELb1ELb0ELb1ELb1ELb1ELb0ELb0ELb1ELb1ELb1ELb0ELb0EEENS1_21CollectiveEpilogueFwdINS6_IJSA_SC_SB_EEES9_NS_10bfloat16_tESG_Li256ELb1ELb1ELb0ELb1EEENS1_36VarlenDynamicPersistentTileSchedulerILi128ELi160ELi256ELi128ELb0ELb1ELb1ELb1ELb1ELb1EEEEEEEEEvNT_6ParamsE,@"STO_CUDA_ENTRY STV_DEFAULT"
_ZN7cutlass13device_kernelIN5flash11enable_sm90INS1_16FlashAttnFwdSm90INS1_25CollectiveMainloopFwdSm90ILi2EN4cute5tupleIJNS5_1CILi1EEES8_S8_EEENS6_IJNS7_ILi128EEENS7_ILi160EEENS7_ILi192EEEEEELi192ENS_12float_e4m3_tEfNS_4arch4Sm90ELb1ELb0ELb1ELb1ELb1ELb0ELb0ELb1ELb1ELb1ELb0ELb0EEENS1_21CollectiveEpilogueFwdINS6_IJSA_SC_SB_EEES9_NS_10bfloat16_tESG_Li256ELb1ELb1ELb0ELb1EEENS1_36VarlenDynamicPersistentTileSchedulerILi128ELi160ELi256ELi128ELb0ELb1ELb1ELb1ELb1ELb1EEEEEEEEEvNT_6ParamsE:
        /* <DEDUP_REMOVED lines=45> */
.L_x_6032:
        /* <DEDUP_REMOVED lines=22> */
.L_x_6033:
        /* <DEDUP_REMOVED lines=18> */
.L_x_6034:
        /* <DEDUP_REMOVED lines=22> */
.L_x_6035:
        /* <DEDUP_REMOVED lines=24> */
.L_x_6036:
        /* <DEDUP_REMOVED lines=8> */
.L_x_6038:
        /* <DEDUP_REMOVED lines=25> */
[----:B------:R-:W-:Y:S02]  /*0a40*/  UMOV UR44, URZ ;  /* 0x0000003f002c7c82 */ /* 0x000fe40008000000 */
        /* <DEDUP_REMOVED lines=49> */
.L_x_6098:
[----:B012---:R-:W0:Y:S01]  /*0d60*/  LDC.64 R2, c[0x0][0xc88] ;  /* 0x00032200ff027b82 */ /* 0x007e220000000a00 */
        /* <DEDUP_REMOVED lines=50> */
.L_x_6039:
        /* <DEDUP_REMOVED lines=9> */
.L_x_6040:
        /* <DEDUP_REMOVED lines=13> */
.L_x_6041:
[----:B------:R-:W-:Y:S01]  /*11f0*/  UIADD3 UR50, -UR50, UR4, URZ ;  /* 0x0000000432327290 */ /* 0x000fe2000fffe13f */
[----:B------:R-:W-:Y:S01]  /*1200*/  PLOP3.LUT P0, PT, PT, PT, PT, 0x80, 0x0 ;  /* 0x000000000000781c */ /* 0x000fe20003f0f070 */
[----:B------:R-:W-:Y:S01]  /*1210*/  USHF.L.U32 UR39, UR5, 0x7, URZ ;  /* 0x0000000705277899 */ /* 0x000fe2000800063f */
[----:B------:R-:W-:Y:S01]  /*1220*/  IMAD.MOV.U32 R2, RZ, RZ, RZ ;  /* 0x000000ffff027224 */ /* 0x000fe200078e00ff */
[----:B------:R-:W-:Y:S01]  /*1230*/  ULDC UR4, c[0x0][0x448] ;  /* 0x0001120000047ab9 */ /* 0x000fe20000000800 */
[----:B------:R-:W-:Y:S01]  /*1240*/  UIADD3 UR7, UR50, 0xa0, -UR51 ;  /* 0x000000a032077890 */ /* 0x000fe2000fffe833 */
[----:B------:R-:W-:Y:S01]  /*1250*/  IMAD.MOV.U32 R0, RZ, RZ, RZ ;  /* 0x000000ffff007224 */ /* 0x000fe200078e00ff */
[----:B------:R-:W-:Y:S01]  /*1260*/  UISETP.NE.AND UP0, UPT, UR4, 0x1, UPT ;  /* 0x000000010400788c */ /* 0x000fe2000bf05270 */
[----:B------:R-:W-:Y:S01]  /*1270*/  CS2R R118, SRZ ;  /* 0x0000000000767805 */ /* 0x000fe2000001ff00 */
[----:B------:R-:W-:Y:S01]  /*1280*/  UIADD3 UR6, UR39, 0x7f, URZ ;  /* 0x0000007f27067890 */ /* 0x000fe2000fffe03f */
[----:B------:R-:W-:Y:S01]  /*1290*/  CS2R R6, SRZ ;  /* 0x0000000000067805 */ /* 0x000fe2000001ff00 */
[----:B------:R-:W-:Y:S01]  /*12a0*/  UP2UR UR52, UPR, URZ, 0x1 ;  /* 0x000000013f347883 */ /* 0x000fe20008000000 */
[----:B------:R-:W-:-:S02]  /*12b0*/  CS2R R116, SRZ ;  /* 0x0000000000747805 */ /* 0x000fc4000001ff00 */
[----:B------:R-:W-:Y:S02]  /*12c0*/  CS2R R8, SRZ ;  /* 0x0000000000087805 */ /* 0x000fe4000001ff00 */
[----:B------:R-:W-:Y:S02]  /*12d0*/  CS2R R110, SRZ ;  /* 0x00000000006e7805 */ /* 0x000fe4000001ff00 */
        /* <DEDUP_REMOVED lines=11> */
[----:B------:R-:W-:Y:S01]  /*1390*/  UIMAD.WIDE UR4, UR4, 0x66666667, URZ ;  /* 0x66666667040478a5 */ /* 0x000fe2000f8e023f */
[----:B------:R-:W-:Y:S01]  /*13a0*/  CS2R R20, SRZ ;  /* 0x0000000000147805 */ /* 0x000fe2000001ff00 */
[----:B------:R-:W-:Y:S01]  /*13b0*/  UIADD3 UR6, UR7, UR6, URZ ;  /* 0x0000000607067290 */ /* 0x000fe2000fffe03f */
[----:B------:R-:W-:Y:S01]  /*13c0*/  CS2R R94, SRZ ;  /* 0x00000000005e7805 */ /* 0x000fe2000001ff00 */
[----:B------:R-:W-:Y:S01]  /*13d0*/  USHF.R.U32.HI UR4, URZ, 0x1f, UR5 ;  /* 0x0000001f3f047899 */ /* 0x000fe20008011605 */
[----:B------:R-:W-:Y:S01]  /*13e0*/  CS2R R24, SRZ ;  /* 0x0000000000187805 */ /* 0x000fe2000001ff00 */
[----:B------:R-:W-:Y:S01]  /*13f0*/  UIMAD.WIDE UR6, UR6, 0x66666667, URZ ;  /* 0x66666667060678a5 */ /* 0x000fe2000f8e023f */
[----:B------:R-:W-:Y:S01]  /*1400*/  CS2R R92, SRZ ;  /* 0x00000000005c7805 */ /* 0x000fe2000001ff00 */
[----:B------:R-:W-:Y:S01]  /*1410*/  ULEA.HI.SX32 UR4, UR5, UR4, 0x1a ;  /* 0x0000000405047291 */ /* 0x000fe2000f8fd23f */
[----:B------:R-:W-:Y:S01]  /*1420*/  CS2R R28, SRZ ;  /* 0x00000000001c7805 */ /* 0x000fe2000001ff00 */
[----:B------:R-:W-:Y:S01]  /*1430*/  USHF.R.U32.HI UR6, URZ, 0x1f, UR7 ;  /* 0x0000001f3f067899 */ /* 0x000fe20008011607 */
[----:B------:R-:W-:-:S02]  /*1440*/  CS2R R86, SRZ ;  /* 0x0000000000567805 */ /* 0x000fc4000001ff00 */
[----:B------:R-:W-:Y:S02]  /*1450*/  CS2R R26, SRZ ;  /* 0x00000000001a7805 */ /* 0x000fe4000001ff00 */
[----:B------:R-:W-:Y:S01]  /*1460*/  CS2R R84, SRZ ;  /* 0x0000000000547805 */ /* 0x000fe2000001ff00 */
[----:B------:R-:W-:Y:S01]  /*1470*/  ULEA.HI.SX32 UR6, UR7, UR6, 0x1a ;  /* 0x0000000607067291 */ /* 0x000fe2000f8fd23f */
        /* <DEDUP_REMOVED lines=66> */
.L_x_6043:
        /* <DEDUP_REMOVED lines=17> */
[----:B------:R-:W-:Y:S02]  /*19b0*/  @UP1 UIMAD UR18, UR36, UR11, UR9 ;  /* 0x0000000b241212a4 */ /* 0x000fe4000f8e0209 */
[----:B------:R-:W-:Y:S02]  /*19c0*/  @UP1 USHF.R.S32.HI UR19, URZ, 0x1f, UR48 ;  /* 0x0000001f3f131899 */ /* 0x000fe40008011430 */
[----:B------:R-:W-:Y:S01]  /*19d0*/  @UP1 UIMAD.WIDE.U32 UR12, UR36, UR10, URZ ;  /* 0x0000000a240c12a5 */ /* 0x000fe2000f8e003f */
[----:B------:R-:W-:Y:S02]  /*19e0*/  @UP0 ULDC.64 UR8, c[0x0][0x9b0] ;  /* 0x00026c0000080ab9 */ /* 0x000fe40000000a00 */
        /* <DEDUP_REMOVED lines=33> */
.L_x_6202:
[----:B------:R-:W-:Y:S05]  /*1c00*/  @!P0 BRA `(.L_x_6045) ;  /* 0x0000000000048947 */ /* 0x000fea0003800000 */
[----:B------:R-:W-:Y:S01]  /*1c10*/  BPT.TRAP 0x1 ;  /* 0x000000040000795c */ /* 0x000fe20000300000 */
.L_x_6045:
[----:B------:R-:W-:Y:S02]  /*1c20*/  IMAD.U32 R2, RZ, RZ, UR44 ;  /* 0x0000002cff027e24 */ /* 0x000fe4000f8e00ff */
[----:B0-----:R-:W-:-:S03]  /*1c30*/  IMAD.U32 R3, RZ, RZ, UR45 ;  /* 0x0000002dff037e24 */ /* 0x001fc6000f8e00ff */
[----:B------:R-:W-:Y:S02]  /*1c40*/  LEA R2, R2, UR41, 0x3 ;  /* 0x0000002902027c11 */ /* 0x000fe4000f8e18ff */
[----:B------:R-:W-:-:S04]  /*1c50*/  SHF.L.U32 R3, R3, 0x1f, RZ ;  /* 0x0000001f03037819 */ /* 0x000fc800000006ff */
[----:B------:R0:W1:Y:S01]  /*1c60*/  SYNCS.PHASECHK.TRANS64.TRYWAIT P1, [R2+URZ+0x33430], R3 ;  /* 0x03343003020075a7 */ /* 0x000062000802017f */
[----:B------:R-:W-:Y:S05]  /*1c70*/  @!P0 BRA `(.L_x_6046) ;  /* 0x0000000000048947 */ /* 0x000fea0003800000 */
[----:B------:R-:W-:Y:S01]  /*1c80*/  BPT.TRAP 0x1 ;  /* 0x000000040000795c */ /* 0x000fe20000300000 */
.L_x_6046:
[----:B-1----:R-:W-:Y:S05]  /*1c90*/  @P1 BRA `(.L_x_6047) ;  /* 0x0000000000081947 */ /* 0x002fea0003800000 */
[----:B------:R-:W1:Y:S02]  /*1ca0*/  SYNCS.PHASECHK.TRANS64.TRYWAIT P1, [R2+URZ+0x33430], R3 ;  /* 0x03343003020075a7 */ /* 0x000e64000802017f */
[----:B-1----:R-:W-:Y:S05]  /*1cb0*/  @!P1 BRA `(.L_x_6048) ;  /* 0x0000017000449947 */ /* 0x002fea0003800000 */
.L_x_6047:
        /* <DEDUP_REMOVED lines=204> */
.L_x_6049:
        /* <DEDUP_REMOVED lines=9> */
[----:B------:R-:W-:Y:S01]  /*2a10*/  UMOV UR7, 0xffffff60 ;  /* 0xffffff6000077882 */ /* 0x000fe20000000000 */
[C---:B------:R-:W-:Y:S01]  /*2a20*/  FMUL.FTZ R75, R0.reuse, R75 ;  /* 0x0000004b004b7220 */ /* 0x040fe20000410000 */
[----:B------:R-:W-:Y:S01]  /*2a30*/  @UP0 ULDC UR6, c[0x0][0x44c] ;  /* 0x0001130000060ab9 */ /* 0x000fe20000000800 */
[----:B------:R-:W-:Y:S01]  /*2a40*/  UIMAD UR7, UR53, UR7, 0xa1 ;  /* 0x000000a1350774a4 */ /* 0x000fe2000f8e0207 */
        /* <DEDUP_REMOVED lines=12> */
[----:B------:R-:W-:Y:S01]  /*2b10*/  UIMAD UR6, UR53, -0xa0, UR50 ;  /* 0xffffff60350678a4 */ /* 0x000fe2000f8e0232 */
[C---:B------:R-:W-:Y:S01]  /*2b20*/  FMUL.FTZ R14, R0.reuse, R77 ;  /* 0x0000004d000e7220 */ /* 0x040fe20000410000 */
[C---:B------:R-:W-:Y:S01]  /*2b30*/  FMUL.FTZ R20, R0.reuse, R81 ;  /* 0x0000005100147220 */ /* 0x040fe20000410000 */
[C---:B------:R-:W-:Y:S01]  /*2b40*/  FMUL.FTZ R95, R0.reuse, R95 ;  /* 0x0000005f005f7220 */ /* 0x040fe20000410000 */
[----:B-1----:R-:W1:Y:S01]  /*2b50*/  SHFL.IDX PT, R63, R76, 0x1, 0x1c1f ;  /* 0x003c1f004c3f7f89 */ /* 0x002e6200000e0000 */
[C---:B0-----:R-:W-:Y:S01]  /*2b60*/  FMUL.FTZ R75, R0.reuse, R59 ;  /* 0x0000003b004b7220 */ /* 0x041fe20000410000 */
[C---:B------:R-:W-:Y:S01]  /*2b70*/  FMUL.FTZ R59, R0.reuse, R64 ;  /* 0x00000040003b7220 */ /* 0x040fe20000410000 */
[----:B------:R-:W-:Y:S01]  /*2b80*/  UIADD3 UR6, UR6, 0xa0, URZ ;  /* 0x000000a006067890 */ /* 0x000fe2000fffe03f */
[----:B------:R-:W-:Y:S01]  /*2b90*/  IMAD.U32 R64, RZ, RZ, UR7 ;  /* 0x00000007ff407e24 */ /* 0x000fe2000f8e00ff */
[----:B------:R0:W-:Y:S01]  /*2ba0*/  MUFU.TANH R77, R78 ;  /* 0x0000004e004d7308 */ /* 0x0001e20000002400 */
[C---:B------:R-:W-:Y:S01]  /*2bb0*/  FMUL.FTZ R98, R0.reuse, R98 ;  /* 0x0000006200627220 */ /* 0x040fe20000410000 */
[----:B------:R-:W-:Y:S01]  /*2bc0*/  FMUL.FTZ R15, R0, R80 ;  /* 0x00000050000f7220 */ /* 0x000fe20000410000 */
[----:B------:R-:W-:-:S02]  /*2bd0*/  IMAD R81, R17, -0x2, R64 ;  /* 0xfffffffe11517824 */ /* 0x000fc400078e0240 */
[C---:B------:R-:W-:Y:S01]  /*2be0*/  FMUL.FTZ R8, R0.reuse, R97 ;  /* 0x0000006100087220 */ /* 0x040fe20000410000 */
[----:B------:R-:W-:Y:S02]  /*2bf0*/  IMAD.U32 R64, RZ, RZ, UR51 ;  /* 0x00000033ff407e24 */ /* 0x000fe4000f8e00ff */
[C---:B------:R-:W-:Y:S01]  /*2c00*/  FMUL.FTZ R99, R0.reuse, R99 ;  /* 0x0000006300637220 */ /* 0x040fe20000410000 */
[----:B------:R-:W-:Y:S01]  /*2c10*/  FMUL.FTZ R103, R0, R103 ;  /* 0x0000006700677220 */ /* 0x000fe20000410000 */
[----:B------:R-:W-:Y:S01]  /*2c20*/  MUFU.TANH R90, R90 ;  /* 0x0000005a005a7308 */ /* 0x000fe20000002400 */
[----:B0-----:R-:W-:Y:S01]  /*2c30*/  IMAD.U32 R78, RZ, RZ, UR6 ;  /* 0x00000006ff4e7e24 */ /* 0x001fe2000f8e00ff */
[----:B------:R-:W-:Y:S01]  /*2c40*/  IADD3 R81, -R64, UR50, R81 ;  /* 0x0000003240517c10 */ /* 0x000fe2000fffe151 */
[C---:B------:R-:W-:Y:S01]  /*2c50*/  FMUL.FTZ R102, R0.reuse, R102 ;  /* 0x0000006600667220 */ /* 0x040fe20000410000 */
[----:B------:R-:W-:Y:S01]  /*2c60*/  FMUL.FTZ R4, R0, R89 ;  /* 0x0000005900047220 */ /* 0x000fe20000410000 */
[----:B------:R-:W-:-:S02]  /*2c70*/  IMAD R78, R17, -0x2, R78 ;  /* 0xfffffffe114e7824 */ /* 0x000fc400078e024e */
[C---:B------:R-:W-:Y:S01]  /*2c80*/  FMUL.FTZ R6, R0.reuse, R93 ;  /* 0x0000005d00067220 */ /* 0x040fe20000410000 */
[C---:B------:R-:W-:Y:S01]  /*2c90*/  FMUL.FTZ R9, R0.reuse, R101 ;  /* 0x0000006500097220 */ /* 0x040fe20000410000 */
[----:B------:R-:W0:Y:S01]  /*2ca0*/  MUFU.TANH R91, R91 ;  /* 0x0000005b005b7308 */ /* 0x000e220000002400 */
[C---:B------:R-:W-:Y:S01]  /*2cb0*/  FMUL.FTZ R79, R0.reuse, R79 ;  /* 0x0000004f004f7220 */ /* 0x040fe20000410000 */
[C---:B------:R-:W-:Y:S01]  /*2cc0*/  FMUL.FTZ R82, R0.reuse, R82 ;  /* 0x0000005200527220 */ /* 0x040fe20000410000 */
[----:B-1----:R-:W-:Y:S01]  /*2cd0*/  VIADDMNMX R80, R63, R81, R78, PT ;  /* 0x000000513f507246 */ /* 0x002fe2000380014e */
[C---:B------:R-:W-:Y:S01]  /*2ce0*/  FMUL.FTZ R87, R0.reuse, R87 ;  /* 0x0000005700577220 */ /* 0x040fe20000410000 */
[C---:B------:R-:W-:Y:S01]  /*2cf0*/  FMUL.FTZ R11, R0.reuse, R72 ;  /* 0x00000048000b7220 */ /* 0x040fe20000410000 */
[----:B------:R-:W-:Y:S01]  /*2d00*/  FMUL.FTZ R72, R0, R84 ;  /* 0x0000005400487220 */ /* 0x000fe20000410000 */
[C---:B------:R-:W-:Y:S01]  /*2d10*/  ISETP.GT.AND P1, PT, R80.reuse, RZ, PT ;  /* 0x000000ff5000720c */ /* 0x040fe20003f24270 */
[----:B------:R-:W1:Y:S01]  /*2d20*/  MUFU.TANH R94, R94 ;  /* 0x0000005e005e7308 */ /* 0x000e620000002400 */
        /* <DEDUP_REMOVED lines=33> */
[C---:B------:R-:W-:Y:S01]  /*2f40*/  FMUL.FTZ R26, R0.reuse, R26 ;  /* 0x0000001a001a7220 */ /* 0x040fe20000410000 */
[----:B0-----:R-:W-:Y:S01]  /*2f50*/  FSEL R97, R97, -INF , P2 ;  /* 0xff80000061617808 */ /* 0x001fe20001000000 */
[----:B------:R-:W-:Y:S01]  /*2f60*/  FMUL.FTZ R55, R0, R55 ;  /* 0x0000003700377220 */ /* 0x000fe20000410000 */
[----:B------:R-:W-:Y:S01]  /*2f70*/  ISETP.GT.AND P2, PT, R80, 0x18, PT ;  /* 0x000000185000780c */ /* 0x000fe20003f44270 */
[C---:B------:R-:W-:Y:S01]  /*2f80*/  FMUL.FTZ R54, R0.reuse, R54 ;  /* 0x0000003600367220 */ /* 0x040fe20000410000 */
[----:B------:R-:W-:Y:S01]  /*2f90*/  FMUL.FTZ R34, R0, R34 ;  /* 0x0000002200227220 */ /* 0x000fe20000410000 */
[----:B------:R-:W0:Y:S01]  /*2fa0*/  MUFU.TANH R102, R102 ;  /* 0x0000006600667308 */ /* 0x000e220000002400 */
[----:B---3--:R-:W-:Y:S01]  /*2fb0*/  FSEL R103, R90, -INF , P1 ;  /* 0xff8000005a677808 */ /* 0x008fe20000800000 */
[----:B------:R-:W-:Y:S01]  /*2fc0*/  FMUL.FTZ R35, R0, R35 ;  /* 0x0000002300237220 */ /* 0x000fe20000410000 */
[----:B------:R-:W-:Y:S01]  /*2fd0*/  ISETP.GT.AND P1, PT, R80, 0x9, PT ;  /* 0x000000095000780c */ /* 0x000fe20003f24270 */
[C---:B------:R-:W-:Y:S01]  /*2fe0*/  FMUL.FTZ R38, R0.reuse, R38 ;  /* 0x0000002600267220 */ /* 0x040fe20000410000 */
[----:B------:R-:W-:Y:S01]  /*2ff0*/  FMNMX.FTZ R64, R103, R101, !PT ;  /* 0x0000006567407209 */ /* 0x000fe20007810000 */
[----:B------:R-:W-:Y:S01]  /*3000*/  FMUL.FTZ R45, R0, R45 ;  /* 0x0000002d002d7220 */ /* 0x000fe20000410000 */
[----:B------:R-:W-:Y:S01]  /*3010*/  FSEL R95, R95, -INF , P1 ;  /* 0xff8000005f5f7808 */ /* 0x000fe20000800000 */
[----:B------:R-:W1:Y:S01]  /*3020*/  MUFU.TANH R79, R79 ;  /* 0x0000004f004f7308 */ /* 0x000e620000002400 */
[----:B------:R-:W-:Y:S01]  /*3030*/  FMNMX.FTZ R64, R99, R64, !PT ;  /* 0x0000004063407209 */ /* 0x000fe20007810000 */
[----:B------:R-:W-:Y:S01]  /*3040*/  SHFL.IDX PT, R76, R76, RZ, 0x1c1f ;  /* 0x001c1fff4c4c7589 */ /* 0x000fe200000e0000 */
[----:B------:R-:W-:Y:S01]  /*3050*/  ISETP.GT.AND P1, PT, R80, 0x11, PT ;  /* 0x000000115000780c */ /* 0x000fe20003f24270 */
[C---:B------:R-:W-:Y:S01]  /*3060*/  FMUL.FTZ R25, R0.reuse, R25 ;  /* 0x0000001900197220 */ /* 0x040fe20000410000 */
[----:B------:R-:W-:Y:S01]  /*3070*/  FMNMX.FTZ R64, R95, R64, !PT ;  /* 0x000000405f407209 */ /* 0x000fe20007810000 */
[----:B------:R-:W-:Y:S01]  /*3080*/  ULDC UR6, c[0x0][0x988] ;  /* 0x0002620000067ab9 */ /* 0x000fe20000000800 */
[----:B--2---:R-:W-:Y:S01]  /*3090*/  FSEL R93, R93, -INF , P1 ;  /* 0xff8000005d5d7808 */ /* 0x004fe20000800000 */
[----:B------:R-:W2:Y:S01]  /*30a0*/  MUFU.TANH R82, R82 ;  /* 0x0000005200527308 */ /* 0x000ea20000002400 */
[----:B------:R-:W-:Y:S01]  /*30b0*/  FMNMX.FTZ R64, R97, R64, !PT ;  /* 0x0000004061407209 */ /* 0x000fe20007810000 */
[----:B------:R-:W-:Y:S01]  /*30c0*/  FMUL.FTZ R24, R0, R24 ;  /* 0x0000001800187220 */ /* 0x000fe20000410000 */
[----:B------:R-:W-:Y:S01]  /*30d0*/  ISETP.GT.AND P1, PT, R80, 0x19, PT ;  /* 0x000000195000780c */ /* 0x000fe20003f24270 */
[----:B------:R-:W-:Y:S01]  /*30e0*/  FMUL.FTZ R48, R0, R48 ;  /* 0x0000003000307220 */ /* 0x000fe20000410000 */
[----:B0-----:R-:W-:Y:S01]  /*30f0*/  FSEL R91, R102, -INF , P2 ;  /* 0xff800000665b7808 */ /* 0x001fe20001000000 */
[----:B------:R-:W-:Y:S01]  /*3100*/  FMUL.FTZ R49, R0, R49 ;  /* 0x0000003100317220 */ /* 0x000fe20000410000 */
[----:B------:R-:W-:Y:S01]  /*3110*/  FMNMX.FTZ R64, R93, R64, !PT ;  /* 0x000000405d407209 */ /* 0x000fe20007810000 */
[----:B------:R0:W-:Y:S01]  /*3120*/  MUFU.TANH R84, R87 ;  /* 0x0000005700547308 */ /* 0x0001e20000002400 */
[----:B------:R-:W-:Y:S01]  /*3130*/  ISETP.GT.AND P2, PT, R80, 0x20, PT ;  /* 0x000000205000780c */ /* 0x000fe20003f44270 */
[C---:B------:R-:W-:Y:S01]  /*3140*/  FMUL.FTZ R52, R0.reuse, R52 ;  /* 0x0000003400347220 */ /* 0x040fe20000410000 */
[----:B------:R-:W-:Y:S01]  /*3150*/  FSEL R89, R89, -INF , P1 ;  /* 0xff80000059597808 */ /* 0x000fe20000800000 */
[C---:B------:R-:W-:Y:S01]  /*3160*/  FMUL.FTZ R53, R0.reuse, R53 ;  /* 0x0000003500357220 */ /* 0x040fe20000410000 */
[----:B------:R-:W-:Y:S01]  /*3170*/  FMNMX.FTZ R64, R91, R64, !PT ;  /* 0x000000405b407209 */ /* 0x000fe20007810000 */
[----:B------:R-:W-:Y:S01]  /*3180*/  FMUL.FTZ R28, R0, R28 ;  /* 0x0000001c001c7220 */ /* 0x000fe20000410000 */
[----:B------:R-:W-:Y:S01]  /*3190*/  ISETP.GT.AND P1, PT, R80, 0x21, PT ;  /* 0x000000215000780c */ /* 0x000fe20003f24270 */
[----:B------:R3:W4:Y:S01]  /*31a0*/  MUFU.TANH R96, R83 ;  /* 0x0000005300607308 */ /* 0x0007220000002400 */
[----:B0-----:R-:W-:Y:S01]  /*31b0*/  FSEL R87, R88, -INF , P2 ;  /* 0xff80000058577808 */ /* 0x001fe20001000000 */
[----:B------:R-:W-:Y:S01]  /*31c0*/  @UP0 ULDC UR10, c[0x0][0x44c] ;  /* 0x00011300000a0ab9 */ /* 0x000fe20000000800 */
[----:B------:R-:W-:Y:S01]  /*31d0*/  FMNMX.FTZ R64, R89, R64, !PT ;  /* 0x0000004059407209 */ /* 0x000fe20007810000 */
[----:B------:R-:W-:Y:S01]  /*31e0*/  UIMAD.WIDE.U32 UR10, UR39, UR10, URZ ;  /* 0x0000000a270a72a5 */ /* 0x000fe2000f8e003f */
[----:B------:R-:W-:Y:S01]  /*31f0*/  ISETP.GT.AND P2, PT, R80, 0x28, PT ;  /* 0x000000285000780c */ /* 0x000fe20003f44270 */
[----:B------:R-:W-:Y:S01]  /*3200*/  @UP0 ULDC UR15, c[0x0][0x450] ;  /* 0x00011400000f0ab9 */ /* 0x000fe20000000800 */
[----:B------:R-:W-:Y:S01]  /*3210*/  FSEL R85, R92, -INF , P1 ;  /* 0xff8000005c557808 */ /* 0x000fe20000800000 */
[----:B------:R-:W0:Y:S01]  /*3220*/  MUFU.TANH R86, R86 ;  /* 0x0000005600567308 */ /* 0x000e220000002400 */
[----:B------:R-:W-:Y:S01]  /*3230*/  FMNMX.FTZ R64, R87, R64, !PT ;  /* 0x0000004057407209 */ /* 0x000fe20007810000 */
[----:B------:R-:W-:Y:S01]  /*3240*/  UMOV UR7, UR39 ;  /* 0x0000002700077c82 */ /* 0x000fe20008000000 */
[C---:B------:R-:W-:Y:S01]  /*3250*/  ISETP.GT.AND P1, PT, R80.reuse, 0x29, PT ;  /* 0x000000295000780c */ /* 0x040fe20003f24270 */
[----:B------:R-:W-:Y:S01]  /*3260*/  @UP0 USHF.R.U32.HI UR7, URZ, UR15, UR11 ;  /* 0x0000000f3f070299 */ /* 0x000fe2000801160b */
[----:B---3--:R-:W-:Y:S01]  /*3270*/  FSEL R83, R77, -INF , P2 ;  /* 0xff8000004d537808 */ /* 0x008fe20001000000 */
[----:B------:R-:W-:Y:S01]  /*3280*/  UIADD3 UR58, UR53, -0x2, URZ ;  /* 0xfffffffe353a7890 */ /* 0x000fe2000fffe03f */
[----:B------:R-:W-:Y:S01]  /*3290*/  FMNMX.FTZ R64, R85, R64, !PT ;  /* 0x0000004055407209 */ /* 0x000fe20007810000 */
[----:B------:R-:W-:Y:S01]  /*32a0*/  MUFU.TANH R98, R74 ;  /* 0x0000004a00627308 */ /* 0x000fe20000002400 */
[----:B------:R-:W-:Y:S01]  /*32b0*/  ISETP.GT.AND P2, PT, R80, 0x30, PT ;  /* 0x000000305000780c */ /* 0x000fe20003f44270 */
[----:B------:R-:W-:Y:S01]  /*32c0*/  UIADD3 UR10, UR7, UR50, -UR51 ;  /* 0x00000032070a7290 */ /* 0x000fe2000fffe833 */
[----:B-1----:R-:W-:-:S02]  /*32d0*/  FSEL R79, R79, -INF , P1 ;  /* 0xff8000004f4f7808 */ /* 0x002fc40000800000 */
[----:B------:R-:W-:Y:S02]  /*32e0*/  CS2R R118, SRZ ;  /* 0x0000000000767805 */ /* 0x000fe4000001ff00 */
[----:B------:R-:W-:Y:S01]  /*32f0*/  FMNMX.FTZ R64, R83, R64, !PT ;  /* 0x0000004053407209 */ /* 0x000fe20007810000 */
[----:B------:R-:W-:Y:S01]  /*3300*/  UIMAD.WIDE UR10, UR10, 0x66666667, URZ ;  /* 0x666666670a0a78a5 */ /* 0x000fe2000f8e023f */
[----:B------:R-:W-:Y:S01]  /*3310*/  ISETP.GT.AND P1, PT, R80, 0x31, PT ;  /* 0x000000315000780c */ /* 0x000fe20003f24270 */
[----:B------:R4:W1:Y:S01]  /*3320*/  MUFU.TANH R100, R75 ;  /* 0x0000004b00647308 */ /* 0x0008620000002400 */
[----:B--2---:R-:W-:Y:S01]  /*3330*/  FSEL R77, R82, -INF , P2 ;  /* 0xff800000524d7808 */ /* 0x004fe20001000000 */
[----:B------:R-:W-:Y:S01]  /*3340*/  USHF.R.U32.HI UR7, URZ, 0x1f, UR11 ;  /* 0x0000001f3f077899 */ /* 0x000fe2000801160b */
[----:B------:R-:W-:Y:S02]  /*3350*/  FMNMX.FTZ R64, R79, R64, !PT ;  /* 0x000000404f407209 */ /* 0x000fe40007810000 */
[----:B------:R-:W-:-:S02]  /*3360*/  CS2R R116, SRZ ;  /* 0x0000000000747805 */ /* 0x000fc4000001ff00 */
[----:B------:R-:W-:Y:S01]  /*3370*/  ISETP.GT.AND P2, PT, R80, 0x38, PT ;  /* 0x000000385000780c */ /* 0x000fe20003f44270 */
[----:B------:R-:W-:Y:S01]  /*3380*/  ULEA.HI.SX32 UR11, UR11, UR7, 0x1a ;  /* 0x000000070b0b7291 */ /* 0x000fe2000f8fd23f */
[----:B------:R-:W-:Y:S01]  /*3390*/  FMNMX.FTZ R64, R77, R64, !PT ;  /* 0x000000404d407209 */ /* 0x000fe20007810000 */
[----:B------:R2:W3:Y:S01]  /*33a0*/  MUFU.TANH R104, R62 ;  /* 0x0000003e00687308 */ /* 0x0004e20000002400 */
[----:B----4-:R-:W-:Y:S01]  /*33b0*/  FSEL R75, R96, -INF , P1 ;  /* 0xff800000604b7808 */ /* 0x010fe20000800000 */
[----:B------:R-:W-:Y:S01]  /*33c0*/  UISETP.LT.AND UP0, UPT, URZ, UR11, UPT ;  /* 0x0000000b3f00728c */ /* 0x000fe2000bf01270 */
[----:B------:R-:W-:Y:S02]  /*33d0*/  ISETP.GT.AND P1, PT, R80, 0x39, PT ;  /* 0x000000395000780c */ /* 0x000fe40003f24270 */
[----:B------:R-:W-:Y:S02]  /*33e0*/  CS2R R114, SRZ ;  /* 0x0000000000727805 */ /* 0x000fe4000001ff00 */
[----:B0-----:R-:W-:Y:S01]  /*33f0*/  FSEL R74, R86, -INF , P2 ;  /* 0xff800000564a7808 */ /* 0x001fe20001000000 */
[----:B------:R-:W-:Y:S01]  /*3400*/  USEL UR56, URZ, UR11, !UP0 ;  /* 0x0000000b3f387287 */ /* 0x000fe2000c000000 */
[----:B------:R-:W-:Y:S01]  /*3410*/  FMNMX.FTZ R41, R75, R64, !PT ;  /* 0x000000404b297209 */ /* 0x000fe20007810000 */
[----:B------:R0:W-:Y:S01]  /*3420*/  MUFU.TANH R106, R71 ;  /* 0x00000047006a7308 */ /* 0x0001e20000002400 */
[----:B------:R-:W-:Y:S01]  /*3430*/  ISETP.GT.AND P2, PT, R80, 0x40, PT ;  /* 0x000000405000780c */ /* 0x000fe20003f44270 */
[----:B--2---:R-:W-:Y:S01]  /*3440*/  FMUL.FTZ R62, R0, R68 ;  /* 0x00000044003e7220 */ /* 0x004fe20000410000 */
[----:B------:R-:W-:Y:S01]  /*3450*/  R2UR UR14, R2 ;  /* 0x00000000020e72ca */ /* 0x000fe200000e0000 */
[----:B------:R-:W-:Y:S01]  /*3460*/  UISETP.GE.AND UP0, UPT, UR58, UR56, UPT ;  /* 0x000000383a00728c */ /* 0x000fe2000bf06270 */
[----:B------:R-:W-:-:S02]  /*3470*/  CS2R R112, SRZ ;  /* 0x0000000000707805 */ /* 0x000fc4000001ff00 */
[----:B------:R-:W-:Y:S01]  /*3480*/  CS2R R110, SRZ ;  /* 0x00000000006e7805 */ /* 0x000fe2000001ff00 */
[----:B------:R2:W-:Y:S01]  /*3490*/  MUFU.TANH R90, R42 ;  /* 0x0000002a005a7308 */ /* 0x0005e20000002400 */
[----:B0-----:R-:W-:Y:S02]  /*34a0*/  FSEL R71, R84, -INF , P1 ;  /* 0xff80000054477808 */ /* 0x001fe40000800000 */
[----:B------:R-:W-:-:S04]  /*34b0*/  ISETP.GT.AND P1, PT, R80, 0x41, PT ;  /* 0x000000415000780c */ /* 0x000fc80003f24270 */
[----:B-1----:R-:W-:Y:S01]  /*34c0*/  FSEL R69, R100, -INF , P1 ;  /* 0xff80000064457808 */ /* 0x002fe20000800000 */
[----:B------:R-:W0:Y:S01]  /*34d0*/  MUFU.TANH R66, R66 ;  /* 0x0000004200427308 */ /* 0x000e220000002400 */
[----:B--2---:R-:W-:Y:S01]  /*34e0*/  FMNMX.FTZ R42, R74, R41, !PT ;  /* 0x000000294a2a7209 */ /* 0x004fe20007810000 */
[----:B------:R-:W-:Y:S01]  /*34f0*/  UIADD3 UR7, UR14, 0x33440, URZ ;  /* 0x000334400e077890 */ /* 0x000fe2000fffe03f */
[----:B------:R-:W-:Y:S02]  /*3500*/  ISETP.GT.AND P1, PT, R80, 0x49, PT ;  /* 0x000000495000780c */ /* 0x000fe40003f24270 */
[----:B------:R-:W-:Y:S01]  /*3510*/  FMNMX.FTZ R41, R71, R42, !PT ;  /* 0x0000002a47297209 */ /* 0x000fe20007810000 */
[----:B------:R-:W-:Y:S02]  /*3520*/  UPRMT UR7, UR40, 0x654, UR7 ;  /* 0x0000065428077896 */ /* 0x000fe40008000007 */
[----:B------:R1:W-:Y:S07]  /*3530*/  MUFU.TANH R65, R70 ;  /* 0x0000004600417308 */ /* 0x0003ee0000002400 */
[----:B------:R-:W-:Y:S01]  /*3540*/  SYNCS.ARRIVE.TRANS64.RED.A1T0 RZ, [UR7], RZ ;  /* 0x000000ffffff79a7 */ /* 0x000fe20008100407 */
[----:B------:R-:W2:Y:S01]  /*3550*/  MUFU.TANH R67, R67 ;  /* 0x0000004300437308 */ /* 0x000ea20000002400 */
[----:B-1----:R-:W-:-:S02]  /*3560*/  FSEL R70, R98, -INF , P2 ;  /* 0xff80000062467808 */ /* 0x002fc40001000000 */
[----:B------:R-:W-:Y:S02]  /*3570*/  ISETP.GT.AND P2, PT, R80, 0x48, PT ;  /* 0x000000485000780c */ /* 0x000fe40003f44270 */
[----:B------:R-:W-:Y:S02]  /*3580*/  FMNMX.FTZ R42, R70, R41, !PT ;  /* 0x00000029462a7209 */ /* 0x000fe40007810000 */
[----:B---3--:R-:W-:Y:S01]  /*3590*/  FSEL R68, R104, -INF , P2 ;  /* 0xff80000068447808 */ /* 0x008fe20001000000 */
[----:B------:R1:W-:Y:S01]  /*35a0*/  MUFU.TANH R64, R51 ;  /* 0x0000003300407308 */ /* 0x0003e20000002400 */
[----:B------:R-:W-:Y:S02]  /*35b0*/  FMNMX.FTZ R41, R69, R42, !PT ;  /* 0x0000002a45297209 */ /* 0x000fe40007810000 */
[----:B------:R-:W-:Y:S02]  /*35c0*/  ISETP.GT.AND P2, PT, R80, 0x50, PT ;  /* 0x000000505000780c */ /* 0x000fe40003f44270 */
[----:B------:R-:W-:-:S03]  /*35d0*/  FMNMX.FTZ R42, R68, R41, !PT ;  /* 0x00000029442a7209 */ /* 0x000fc60007810000 */
[----:B------:R0:W-:Y:S01]  /*35e0*/  MUFU.TANH R92, R47 ;  /* 0x0000002f005c7308 */ /* 0x0001e20000002400 */
[----:B-1----:R-:W-:Y:S02]  /*35f0*/  FSEL R51, R105, -INF , P1 ;  /* 0xff80000069337808 */ /* 0x002fe40000800000 */
[----:B------:R-:W-:Y:S02]  /*3600*/  ISETP.GT.AND P1, PT, R80, 0x51, PT ;  /* 0x000000515000780c */ /* 0x000fe40003f24270 */
[----:B------:R-:W-:-:S03]  /*3610*/  FMNMX.FTZ R42, R51, R42, !PT ;  /* 0x0000002a332a7209 */ /* 0x000fc60007810000 */
[----:B------:R2:W1:Y:S01]  /*3620*/  MUFU.TANH R94, R43 ;  /* 0x0000002b005e7308 */ /* 0x0004620000002400 */
[----:B0-----:R-:W-:Y:S02]  /*3630*/  FSEL R47, R66, -INF , P2 ;  /* 0xff800000422f7808 */ /* 0x001fe40001000000 */
[----:B------:R-:W-:-:S05]  /*3640*/  ISETP.GT.AND P2, PT, R80, 0x58, PT ;  /* 0x000000585000780c */ /* 0x000fca0003f44270 */
[----:B------:R0:W-:Y:S01]  /*3650*/  MUFU.TANH R82, R50 ;  /* 0x0000003200527308 */ /* 0x0001e20000002400 */
[----:B--2---:R-:W-:Y:S02]  /*3660*/  FSEL R43, R67, -INF , P1 ;  /* 0xff800000432b7808 */ /* 0x004fe40000800000 */
[----:B------:R-:W-:-:S04]  /*3670*/  ISETP.GT.AND P1, PT, R80, 0x59, PT ;  /* 0x000000595000780c */ /* 0x000fc80003f24270 */
[----:B------:R-:W-:Y:S01]  /*3680*/  FSEL R41, R106, -INF , P1 ;  /* 0xff8000006a297808 */ /* 0x000fe20000800000 */
[----:B------:R2:W3:Y:S01]  /*3690*/  MUFU.TANH R88, R46 ;  /* 0x0000002e00587308 */ /* 0x0004e20000002400 */
[----:B0-----:R-:W-:Y:S02]  /*36a0*/  FMNMX.FTZ R50, R47, R42, !PT ;  /* 0x0000002a2f327209 */ /* 0x001fe40007810000 */
[----:B------:R-:W-:Y:S02]  /*36b0*/  FSEL R42, R65, -INF , P2 ;  /* 0xff800000412a7808 */ /* 0x000fe40001000000 */
[C---:B------:R-:W-:Y:S02]  /*36c0*/  ISETP.GT.AND P2, PT, R80.reuse, 0x60, PT ;  /* 0x000000605000780c */ /* 0x040fe40003f44270 */
[----:B------:R-:W-:Y:S01]  /*36d0*/  ISETP.GT.AND P1, PT, R80, 0x61, PT ;  /* 0x000000615000780c */ /* 0x000fe20003f24270 */
[----:B------:R0:W-:Y:S01]  /*36e0*/  MUFU.TANH R96, R26 ;  /* 0x0000001a00607308 */ /* 0x0001e20000002400 */
[----:B--2---:R-:W-:Y:S01]  /*36f0*/  FMUL.FTZ R46, R0, R27 ;  /* 0x0000001b002e7220 */ /* 0x004fe20000410000 */
[----:B------:R-:W-:-:S04]  /*3700*/  FMNMX.FTZ R27, R43, R50, !PT ;  /* 0x000000322b1b7209 */ /* 0x000fc80007810000 */
[----:B------:R-:W-:Y:S02]  /*3710*/  FMNMX.FTZ R50, R42, R27, !PT ;  /* 0x0000001b2a327209 */ /* 0x000fe40007810000 */
[----:B------:R-:W-:Y:S01]  /*3720*/  FSEL R27, R90, -INF , P2 ;  /* 0xff8000005a1b7808 */ /* 0x000fe20001000000 */
[----:B0-----:R-:W-:Y:S01]  /*3730*/  FMUL.FTZ R26, R0, R30 ;  /* 0x0000001e001a7220 */ /* 0x001fe20000410000 */
[----:B------:R-:W-:Y:S01]  /*3740*/  FMNMX.FTZ R50, R41, R50, !PT ;  /* 0x0000003229327209 */ /* 0x000fe20007810000 */
[----:B------:R0:W-:Y:S01]  /*3750*/  MUFU.TANH R86, R55 ;  /* 0x0000003700567308 */ /* 0x0001e20000002400 */
[----:B------:R-:W-:Y:S02]  /*3760*/  ISETP.GT.AND P2, PT, R80, 0x68, PT ;  /* 0x000000685000780c */ /* 0x000fe40003f44270 */
[----:B-1----:R-:W-:Y:S01]  /*3770*/  FSEL R30, R94, -INF , P1 ;  /* 0xff8000005e1e7808 */ /* 0x002fe20000800000 */
[----:B------:R-:W-:Y:S01]  /*3780*/  FMUL.FTZ R94, R0, R36 ;  /* 0x00000024005e7220 */ /* 0x000fe20000410000 */
[----:B------:R-:W-:-:S02]  /*3790*/  FMNMX.FTZ R65, R27, R50, !PT ;  /* 0x000000321b417209 */ /* 0x000fc40007810000 */
[----:B------:R-:W-:Y:S01]  /*37a0*/  ISETP.GT.AND P1, PT, R80, 0x69, PT ;  /* 0x000000695000780c */ /* 0x000fe20003f24270 */
[----:B------:R-:W1:Y:S01]  /*37b0*/  MUFU.TANH R84, R54 ;  /* 0x0000003600547308 */ /* 0x000e620000002400 */
[----:B0-----:R-:W-:Y:S01]  /*37c0*/  FMUL.FTZ R55, R0, R31 ;  /* 0x0000001f00377220 */ /* 0x001fe20000410000 */
[----:B---3--:R-:W-:Y:S02]  /*37d0*/  FSEL R31, R88, -INF , P2 ;  /* 0xff800000581f7808 */ /* 0x008fe40001000000 */
[----:B------:R-:W-:Y:S02]  /*37e0*/  FMNMX.FTZ R50, R30, R65, !PT ;  /* 0x000000411e327209 */ /* 0x000fe40007810000 */
[----:B------:R-:W-:Y:S02]  /*37f0*/  ISETP.GT.AND P2, PT, R80, 0x70, PT ;  /* 0x000000705000780c */ /* 0x000fe40003f44270 */
[----:B------:R0:W2:Y:S01]  /*3800*/  MUFU.TANH R98, R46 ;  /* 0x0000002e00627308 */ /* 0x0000a20000002400 */
[----:B------:R-:W-:-:S02]  /*3810*/  FMNMX.FTZ R65, R31, R50, !PT ;  /* 0x000000321f417209 */ /* 0x000fc40007810000 */
[----:B------:R-:W-:Y:S02]  /*3820*/  FSEL R50, R82, -INF , P2 ;  /* 0xff80000052327808 */ /* 0x000fe40001000000 */
[----:B------:R-:W-:-:S03]  /*3830*/  ISETP.GT.AND P2, PT, R80, 0x78, PT ;  /* 0x000000785000780c */ /* 0x000fc60003f44270 */
[----:B------:R-:W3:Y:S01]  /*3840*/  MUFU.TANH R90, R26 ;  /* 0x0000001a005a7308 */ /* 0x000ee20000002400 */
[----:B0-----:R-:W-:Y:S01]  /*3850*/  FSEL R46, R92, -INF , P1 ;  /* 0xff8000005c2e7808 */ /* 0x001fe20000800000 */
[----:B------:R-:W-:Y:S01]  /*3860*/  FMUL.FTZ R92, R0, R32 ;  /* 0x00000020005c7220 */ /* 0x000fe20000410000 */
[----:B------:R-:W-:Y:S02]  /*3870*/  ISETP.GT.AND P1, PT, R80, 0x71, PT ;  /* 0x000000715000780c */ /* 0x000fe40003f24270 */
[----:B------:R-:W-:Y:S02]  /*3880*/  FMNMX.FTZ R65, R46, R65, !PT ;  /* 0x000000412e417209 */ /* 0x000fe40007810000 */
[----:B------:R-:W-:Y:S01]  /*3890*/  FSEL R54, R64, -INF , P1 ;  /* 0xff80000040367808 */ /* 0x000fe20000800000 */
[----:B------:R0:W4:Y:S01]  /*38a0*/  MUFU.TANH R88, R55 ;  /* 0x0000003700587308 */ /* 0x0001220000002400 */
[----:B------:R-:W-:Y:S02]  /*38b0*/  FMNMX.FTZ R65, R50, R65, !PT ;  /* 0x0000004132417209 */ /* 0x000fe40007810000 */
[----:B------:R-:W-:-:S02]  /*38c0*/  ISETP.GT.AND P1, PT, R80, 0x79, PT ;  /* 0x000000795000780c */ /* 0x000fc40003f24270 */
[----:B-1----:R-:W-:Y:S02]  /*38d0*/  FSEL R66, R84, -INF , P2 ;  /* 0xff80000054427808 */ /* 0x002fe40001000000 */
[----:B------:R-:W-:Y:S01]  /*38e0*/  FMNMX.FTZ R65, R54, R65, !PT ;  /* 0x0000004136417209 */ /* 0x000fe20007810000 */
[----:B------:R1:W5:Y:S01]  /*38f0*/  MUFU.TANH R82, R34 ;  /* 0x0000002200527308 */ /* 0x0003620000002400 */
[----:B------:R-:W-:Y:S02]  /*3900*/  ISETP.GT.AND P2, PT, R80, 0x80, PT ;  /* 0x000000805000780c */ /* 0x000fe40003f44270 */
[----:B0-----:R-:W-:Y:S02]  /*3910*/  FSEL R55, R86, -INF , P1 ;  /* 0xff80000056377808 */ /* 0x001fe40000800000 */
[----:B------:R-:W-:Y:S02]  /*3920*/  FMNMX.FTZ R26, R66, R65, !PT ;  /* 0x00000041421a7209 */ /* 0x000fe40007810000 */
[----:B------:R-:W-:Y:S01]  /*3930*/  ISETP.GT.AND P1, PT, R80, 0x81, PT ;  /* 0x000000815000780c */ /* 0x000fe20003f24270 */
[----:B------:R0:W5:Y:S01]  /*3940*/  MUFU.TANH R84, R35 ;  /* 0x0000002300547308 */ /* 0x0001620000002400 */
[----:B------:R-:W-:Y:S01]  /*3950*/  FSEL R67, R96, -INF , P2 ;  /* 0xff80000060437808 */ /* 0x000fe20001000000 */
[----:B------:R-:W-:Y:S01]  /*3960*/  FMUL.FTZ R96, R0, R44 ;  /* 0x0000002c00607220 */ /* 0x000fe20000410000 */
[----:B------:R-:W-:-:S02]  /*3970*/  FMNMX.FTZ R26, R55, R26, !PT ;  /* 0x0000001a371a7209 */ /* 0x000fc40007810000 */
[----:B------:R-:W-:Y:S02]  /*3980*/  ISETP.GT.AND P2, PT, R80, 0x88, PT ;  /* 0x000000885000780c */ /* 0x000fe40003f44270 */
[----:B--2---:R-:W-:Y:S01]  /*3990*/  FSEL R65, R98, -INF , P1 ;  /* 0xff80000062417808 */ /* 0x004fe20000800000 */
[----:B------:R2:W2:Y:S01]  /*39a0*/  MUFU.TANH R86, R38 ;  /* 0x0000002600567308 */ /* 0x0004a20000002400 */
[----:B-1----:R-:W-:Y:S01]  /*39b0*/  FMNMX.FTZ R34, R67, R26, !PT ;  /* 0x0000001a43227209 */ /* 0x002fe20007810000 */
[----:B------:R-:W-:Y:S01]  /*39c0*/  FMUL.FTZ R26, R0, R39 ;  /* 0x00000027001a7220 */ /* 0x000fe20000410000 */
[----:B------:R-:W-:Y:S01]  /*39d0*/  ISETP.GT.AND P1, PT, R80, 0x89, PT ;  /* 0x000000895000780c */ /* 0x000fe20003f24270 */
[----:B------:R-:W-:Y:S01]  /*39e0*/  FMUL.FTZ R98, R0, R29 ;  /* 0x0000001d00627220 */ /* 0x000fe20000410000 */
[----:B---3--:R-:W-:Y:S02]  /*39f0*/  FSEL R64, R90, -INF , P2 ;  /* 0xff8000005a407808 */ /* 0x008fe40001000000 */
[----:B0-----:R-:W-:Y:S01]  /*3a00*/  FMNMX.FTZ R35, R65, R34, !PT ;  /* 0x0000002241237209 */ /* 0x001fe20007810000 */
[----:B------:R-:W0:Y:S01]  /*3a10*/  MUFU.TANH R26, R26 ;  /* 0x0000001a001a7308 */ /* 0x000e220000002400 */
[----:B------:R-:W-:-:S02]  /*3a20*/  ISETP.GT.AND P2, PT, R80, 0x90, PT ;  /* 0x000000905000780c */ /* 0x000fc40003f44270 */
[----:B----4-:R-:W-:Y:S02]  /*3a30*/  FSEL R39, R88, -INF , P1 ;  /* 0xff80000058277808 */ /* 0x010fe40000800000 */
[----:B------:R-:W-:Y:S02]  /*3a40*/  FMNMX.FTZ R34, R64, R35, !PT ;  /* 0x0000002340227209 */ /* 0x000fe40007810000 */
[----:B------:R-:W-:Y:S01]  /*3a50*/  ISETP.GT.AND P1, PT, R80, 0x91, PT ;  /* 0x000000915000780c */ /* 0x000fe20003f24270 */
[----:B------:R1:W-:Y:S01]  /*3a60*/  MUFU.TANH R100, R45 ;  /* 0x0000002d00647308 */ /* 0x0003e20000002400 */
[----:B-----5:R-:W-:Y:S02]  /*3a70*/  FSEL R35, R82, -INF , P2 ;  /* 0xff80000052237808 */ /* 0x020fe40001000000 */
[----:B--2---:R-:W-:Y:S02]  /*3a80*/  FMNMX.FTZ R38, R39, R34, !PT ;  /* 0x0000002227267209 */ /* 0x004fe40007810000 */
[----:B------:R-:W-:-:S02]  /*3a90*/  ISETP.GT.AND P2, PT, R80, 0x98, PT ;  /* 0x000000985000780c */ /* 0x000fc40003f44270 */
[----:B------:R-:W-:Y:S01]  /*3aa0*/  FSEL R34, R84, -INF , P1 ;  /* 0xff80000054227808 */ /* 0x000fe20000800000 */
[----:B------:R-:W-:Y:S01]  /*3ab0*/  MUFU.TANH R108, R24 ;  /* 0x00000018006c7308 */ /* 0x000fe20000002400 */
[----:B------:R-:W-:Y:S01]  /*3ac0*/  FMNMX.FTZ R105, R35, R38, !PT ;  /* 0x0000002623697209 */ /* 0x000fe20007810000 */
[----:B------:R-:W-:Y:S01]  /*3ad0*/  FMUL.FTZ R84, R0, R33 ;  /* 0x0000002100547220 */ /* 0x000fe20000410000 */
[----:B------:R-:W-:Y:S02]  /*3ae0*/  ISETP.GT.AND P1, PT, R80, 0x99, PT ;  /* 0x000000995000780c */ /* 0x000fe40003f24270 */
[----:B------:R-:W-:Y:S01]  /*3af0*/  FSEL R38, R86, -INF , P2 ;  /* 0xff80000056267808 */ /* 0x000fe20001000000 */
[----:B------:R-:W-:Y:S01]  /*3b00*/  FMUL.FTZ R86, R0, R37 ;  /* 0x0000002500567220 */ /* 0x000fe20000410000 */
[----:B------:R-:W-:Y:S01]  /*3b10*/  FMNMX.FTZ R105, R34, R105, !PT ;  /* 0x0000006922697209 */ /* 0x000fe20007810000 */
[----:B------:R-:W2:Y:S01]  /*3b20*/  MUFU.TANH R3, R3 ;  /* 0x0000000300037308 */ /* 0x000ea20000002400 */
[----:B0-----:R-:W-:-:S02]  /*3b30*/  FSEL R26, R26, -INF , P1 ;  /* 0xff8000001a1a7808 */ /* 0x001fc40000800000 */
[----:B------:R-:W-:-:S04]  /*3b40*/  FMNMX.FTZ R105, R38, R105, !PT ;  /* 0x0000006926697209 */ /* 0x000fc80007810000 */
[----:B------:R-:W-:Y:S01]  /*3b50*/  FMNMX.FTZ R105, R26, R105, !PT ;  /* 0x000000691a697209 */ /* 0x000fe20007810000 */
[----:B------:R-:W0:Y:S04]  /*3b60*/  MUFU.TANH R4, R4 ;  /* 0x0000000400047308 */ /* 0x000e280000002400 */
[----:B------:R-:W3:Y:S04]  /*3b70*/  SHFL.BFLY PT, R44, R105, 0x2, 0x1f ;  /* 0x0c401f00692c7f89 */ /* 0x000ee800000e0000 */
[----:B------:R-:W4:Y:S08]  /*3b80*/  MUFU.TANH R5, R5 ;  /* 0x0000000500057308 */ /* 0x000f300000002400 */
[----:B------:R-:W5:Y:S08]  /*3b90*/  MUFU.TANH R6, R6 ;  /* 0x0000000600067308 */ /* 0x000f700000002400 */
[----:B------:R-:W5:Y:S01]  /*3ba0*/  MUFU.TANH R7, R7 ;  /* 0x0000000700077308 */ /* 0x000f620000002400 */
[----:B---3--:R-:W-:-:S07]  /*3bb0*/  FMNMX.FTZ R44, R105, R44, !PT ;  /* 0x0000002c692c7209 */ /* 0x008fce0007810000 */
[----:B------:R3:W-:Y:S01]  /*3bc0*/  MUFU.TANH R105, R25 ;  /* 0x0000001900697308 */ /* 0x0007e20000002400 */
[----:B-1----:R-:W1:Y:S07]  /*3bd0*/  SHFL.BFLY PT, R45, R44, 0x1, 0x1f ;  /* 0x0c201f002c2d7f89 */ /* 0x002e6e00000e0000 */
[----:B------:R-:W5:Y:S01]  /*3be0*/  MUFU.TANH R8, R8 ;  /* 0x0000000800087308 */ /* 0x000f620000002400 */
[----:B---3--:R-:W-:-:S07]  /*3bf0*/  IMAD.U32 R25, RZ, RZ, UR6 ;  /* 0x00000006ff197e24 */ /* 0x008fce000f8e00ff */
[----:B------:R-:W3:Y:S08]  /*3c00*/  MUFU.TANH R10, R10 ;  /* 0x0000000a000a7308 */ /* 0x000ef00000002400 */
[----:B------:R5:W-:Y:S01]  /*3c10*/  MUFU.TANH R102, R48 ;  /* 0x0000003000667308 */ /* 0x000be20000002400 */
[----:B-1----:R-:W-:-:S04]  /*3c20*/  FMNMX.FTZ R120, R44, R45, !PT ;  /* 0x0000002d2c787209 */ /* 0x002fc80007810000 */
[C---:B------:R-:W-:Y:S01]  /*3c30*/  FSETP.NEU.FTZ.AND P1, PT, R120.reuse, -INF , PT ;  /* 0xff8000007800780b */ /* 0x040fe20003f3d000 */
[----:B------:R-:W-:-:S02]  /*3c40*/  FFMA.FTZ R24, R120, R25, -8 ;  /* 0xc100000078187423 */ /* 0x000fc40000010019 */
[----:B------:R-:W-:Y:S03]  /*3c50*/  MUFU.TANH R9, R9 ;  /* 0x0000000900097308 */ /* 0x000fe60000002400 */
[----:B------:R-:W-:-:S05]  /*3c60*/  FSEL R24, R24, RZ, P1 ;  /* 0x000000ff18187208 */ /* 0x000fca0000800000 */
[----:B------:R-:W-:Y:S01]  /*3c70*/  FFMA.FTZ R32, R95, UR6, -R24 ;  /* 0x000000065f207c23 */ /* 0x000fe20008010818 */
[----:B------:R-:W-:Y:S01]  /*3c80*/  VIADDMNMX R95, R76, R81, R78, PT ;  /* 0x000000514c5f7246 */ /* 0x000fe2000380014e */
[----:B------:R-:W1:Y:S01]  /*3c90*/  MUFU.TANH R11, R11 ;  /* 0x0000000b000b7308 */ /* 0x000e620000002400 */
[----:B------:R-:W-:-:S01]  /*3ca0*/  FFMA.FTZ R87, R87, UR6, -R24 ;  /* 0x0000000657577c23 */ /* 0x000fc20008010818 */
[--C-:B------:R-:W-:Y:S01]  /*3cb0*/  FFMA.FTZ R69, R69, UR6, -R24.reuse ;  /* 0x0000000645457c23 */ /* 0x100fe20008010818 */
[----:B------:R-:W-:Y:S01]  /*3cc0*/  ISETP.GT.AND P1, PT, R95, RZ, PT ;  /* 0x000000ff5f00720c */ /* 0x000fe20003f24270 */
[--C-:B------:R-:W-:Y:S01]  /*3cd0*/  FFMA.FTZ R75, R75, UR6, -R24.reuse ;  /* 0x000000064b4b7c23 */ /* 0x100fe20008010818 */
[----:B------:R-:W-:Y:S01]  /*3ce0*/  ISETP.GT.AND P2, PT, R95, 0x1, PT ;  /* 0x000000015f00780c */ /* 0x000fe20003f44270 */
[--C-:B------:R-:W-:Y:S01]  /*3cf0*/  FFMA.FTZ R71, R71, UR6, -R24.reuse ;  /* 0x0000000647477c23 */ /* 0x100fe20008010818 */
[----:B------:R-:W-:Y:S01]  /*3d00*/  ISETP.GT.AND P3, PT, R95, 0x8, PT ;  /* 0x000000085f00780c */ /* 0x000fe20003f64270 */
[----:B------:R3:W-:Y:S01]  /*3d10*/  MUFU.TANH R104, R49 ;  /* 0x0000003100687308 */ /* 0x0007e20000002400 */
[----:B--2---:R-:W-:Y:S01]  /*3d20*/  FSEL R44, R3, -INF , P1 ;  /* 0xff800000032c7808 */ /* 0x004fe20000800000 */
[--C-:B------:R-:W-:Y:S01]  /*3d30*/  FFMA.FTZ R3, R91, UR6, -R24.reuse ;  /* 0x000000065b037c23 */ /* 0x100fe20008010818 */
[----:B0-----:R-:W-:Y:S01]  /*3d40*/  FSEL R45, R4, -INF , P2 ;  /* 0xff800000042d7808 */ /* 0x001fe20001000000 */
[--C-:B------:R-:W-:Y:S01]  /*3d50*/  FFMA.FTZ R93, R93, UR6, -R24.reuse ;  /* 0x000000065d5d7c23 */ /* 0x100fe20008010818 */
[----:B------:R-:W-:Y:S01]  /*3d60*/  ISETP.GT.AND P1, PT, R95, 0x9, PT ;  /* 0x000000095f00780c */ /* 0x000fe20003f24270 */
[--C-:B------:R-:W-:Y:S01]  /*3d70*/  FFMA.FTZ R25, R103, UR6, -R24.reuse ;  /* 0x0000000667197c23 */ /* 0x100fe20008010818 */
[----:B----4-:R-:W-:Y:S01]  /*3d80*/  FSEL R37, R5, -INF , P3 ;  /* 0xff80000005257808 */ /* 0x010fe20001800000 */
[----:B------:R-:W-:Y:S01]  /*3d90*/  MUFU.TANH R12, R12 ;  /* 0x0000000c000c7308 */ /* 0x000fe20000002400 */
[----:B-----5:R-:W-:Y:S01]  /*3da0*/  FMNMX.FTZ R48, R44, R45, !PT ;  /* 0x0000002d2c307209 */ /* 0x020fe20007810000 */
[--C-:B------:R-:W-:Y:S01]  /*3db0*/  FFMA.FTZ R29, R99, UR6, -R24.reuse ;  /* 0x00000006631d7c23 */ /* 0x100fe20008010818 */
[----:B------:R-:W-:Y:S01]  /*3dc0*/  ISETP.GT.AND P2, PT, R95, 0x10, PT ;  /* 0x000000105f00780c */ /* 0x000fe20003f44270 */
[--C-:B------:R-:W-:Y:S01]  /*3dd0*/  FFMA.FTZ R33, R97, UR6, -R24.reuse ;  /* 0x0000000661217c23 */ /* 0x100fe20008010818 */
[----:B------:R-:W-:Y:S01]  /*3de0*/  FSEL R36, R6, -INF , P1 ;  /* 0xff80000006247808 */ /* 0x000fe20000800000 */
[--C-:B------:R-:W-:Y:S01]  /*3df0*/  FFMA.FTZ R6, R89, UR6, -R24.reuse ;  /* 0x0000000659067c23 */ /* 0x100fe20008010818 */
[----:B------:R-:W-:Y:S01]  /*3e00*/  FMNMX.FTZ R5, R37, R48, !PT ;  /* 0x0000003025057209 */ /* 0x000fe20007810000 */
[----:B------:R-:W0:Y:S01]  /*3e10*/  MUFU.TANH R13, R13 ;  /* 0x0000000d000d7308 */ /* 0x000e220000002400 */
[----:B------:R-:W-:Y:S01]  /*3e20*/  ISETP.GT.AND P1, PT, R95, 0x11, PT ;  /* 0x000000115f00780c */ /* 0x000fe20003f24270 */
[--C-:B------:R-:W-:Y:S01]  /*3e30*/  FFMA.FTZ R42, R42, UR6, -R24.reuse ;  /* 0x000000062a2a7c23 */ /* 0x100fe20008010818 */
[----:B------:R-:W-:Y:S01]  /*3e40*/  FSEL R48, R7, -INF , P2 ;  /* 0xff80000007307808 */ /* 0x000fe20001000000 */
[--C-:B------:R-:W-:Y:S01]  /*3e50*/  FFMA.FTZ R41, R41, UR6, -R24.reuse ;  /* 0x0000000629297c23 */ /* 0x100fe20008010818 */
[----:B------:R-:W-:Y:S01]  /*3e60*/  FMNMX.FTZ R5, R36, R5, !PT ;  /* 0x0000000524057209 */ /* 0x000fe20007810000 */
[--C-:B------:R-:W-:Y:S01]  /*3e70*/  FFMA.FTZ R27, R27, UR6, -R24.reuse ;  /* 0x000000061b1b7c23 */ /* 0x100fe20008010818 */
[----:B---3--:R-:W-:Y:S01]  /*3e80*/  FSEL R49, R8, -INF , P1 ;  /* 0xff80000008317808 */ /* 0x008fe20000800000 */
[----:B------:R2:W-:Y:S01]  /*3e90*/  MUFU.TANH R106, R52 ;  /* 0x00000034006a7308 */ /* 0x0005e20000002400 */
[----:B------:R-:W-:Y:S01]  /*3ea0*/  ISETP.GT.AND P2, PT, R95, 0x18, PT ;  /* 0x000000185f00780c */ /* 0x000fe20003f44270 */
[--C-:B------:R-:W-:Y:S01]  /*3eb0*/  FFMA.FTZ R30, R30, UR6, -R24.reuse ;  /* 0x000000061e1e7c23 */ /* 0x100fe20008010818 */
[----:B------:R-:W-:Y:S01]  /*3ec0*/  FMNMX.FTZ R8, R48, R5, !PT ;  /* 0x0000000530087209 */ /* 0x000fe20007810000 */
[--C-:B------:R-:W-:Y:S01]  /*3ed0*/  FFMA.FTZ R31, R31, UR6, -R24.reuse ;  /* 0x000000061f1f7c23 */ /* 0x100fe20008010818 */
[----:B------:R-:W-:Y:S01]  /*3ee0*/  ISETP.GT.AND P1, PT, R95, 0x19, PT ;  /* 0x000000195f00780c */ /* 0x000fe20003f24270 */
[--C-:B------:R-:W-:Y:S01]  /*3ef0*/  FFMA.FTZ R55, R55, UR6, -R24.reuse ;  /* 0x0000000637377c23 */ /* 0x100fe20008010818 */
[----:B------:R-:W-:Y:S01]  /*3f00*/  FMNMX.FTZ R5, R49, R8, !PT ;  /* 0x0000000831057209 */ /* 0x000fe20007810000 */
[----:B------:R-:W3:Y:S01]  /*3f10*/  MUFU.TANH R14, R14 ;  /* 0x0000000e000e7308 */ /* 0x000ee20000002400 */
[----:B--2---:R-:W-:Y:S01]  /*3f20*/  FSEL R52, R10, -INF , P2 ;  /* 0xff8000000a347808 */ /* 0x004fe20001000000 */
[--C-:B------:R-:W-:Y:S01]  /*3f30*/  FFMA.FTZ R65, R65, UR6, -R24.reuse ;  /* 0x0000000641417c23 */ /* 0x100fe20008010818 */
[----:B------:R-:W-:Y:S01]  /*3f40*/  ISETP.GT.AND P2, PT, R95, 0x20, PT ;  /* 0x000000205f00780c */ /* 0x000fe20003f44270 */
[--C-:B------:R-:W-:Y:S01]  /*3f50*/  FFMA.FTZ R64, R64, UR6, -R24.reuse ;  /* 0x0000000640407c23 */ /* 0x100fe20008010818 */
[----:B------:R-:W-:Y:S01]  /*3f60*/  FMNMX.FTZ R8, R52, R5, !PT ;  /* 0x0000000534087209 */ /* 0x000fe20007810000 */
[--C-:B------:R-:W-:Y:S01]  /*3f70*/  FFMA.FTZ R39, R39, UR6, -R24.reuse ;  /* 0x0000000627277c23 */ /* 0x100fe20008010818 */
[----:B-1----:R-:W-:Y:S01]  /*3f80*/  FSEL R76, R11, -INF , P2 ;  /* 0xff8000000b4c7808 */ /* 0x002fe20001000000 */
[----:B------:R1:W-:Y:S01]  /*3f90*/  MUFU.TANH R107, R53 ;  /* 0x00000035006b7308 */ /* 0x0003e20000002400 */
[----:B------:R-:W-:Y:S01]  /*3fa0*/  ISETP.GT.AND P2, PT, R95, 0x28, PT ;  /* 0x000000285f00780c */ /* 0x000fe20003f44270 */
[--C-:B------:R-:W-:Y:S01]  /*3fb0*/  FFMA.FTZ R11, R83, UR6, -R24.reuse ;  /* 0x00000006530b7c23 */ /* 0x100fe20008010818 */
[----:B------:R-:W-:-:S01]  /*3fc0*/  FFMA.FTZ R35, R35, UR6, -R24 ;  /* 0x0000000623237c23 */ /* 0x000fc20008010818 */
[--C-:B------:R-:W-:Y:S01]  /*3fd0*/  FFMA.FTZ R34, R34, UR6, -R24.reuse ;  /* 0x0000000622227c23 */ /* 0x100fe20008010818 */
[----:B0-----:R-:W-:Y:S01]  /*3fe0*/  FSEL R80, R13, -INF , P2 ;  /* 0xff8000000d507808 */ /* 0x001fe20001000000 */
[----:B------:R-:W-:Y:S01]  /*3ff0*/  FFMA.FTZ R38, R38, UR6, -R24 ;  /* 0x0000000626267c23 */ /* 0x000fe20008010818 */
[----:B------:R-:W-:Y:S01]  /*4000*/  ISETP.GT.AND P2, PT, R95, 0x30, PT ;  /* 0x000000305f00780c */ /* 0x000fe20003f44270 */
[----:B------:R-:W0:Y:S01]  /*4010*/  MUFU.TANH R15, R15 ;  /* 0x0000000f000f7308 */ /* 0x000e220000002400 */
[----:B-1----:R-:W-:-:S02]  /*4020*/  FSEL R53, R9, -INF , P1 ;  /* 0xff80000009357808 */ /* 0x002fc40000800000 */
[----:B------:R-:W-:Y:S02]  /*4030*/  ISETP.GT.AND P1, PT, R95, 0x21, PT ;  /* 0x000000215f00780c */ /* 0x000fe40003f24270 */
[----:B------:R-:W-:Y:S01]  /*4040*/  FMNMX.FTZ R7, R53, R8, !PT ;  /* 0x0000000835077209 */ /* 0x000fe20007810000 */
[--C-:B------:R-:W-:Y:S01]  /*4050*/  FFMA.FTZ R8, R85, UR6, -R24.reuse ;  /* 0x0000000655087c23 */ /* 0x100fe20008010818 */
[----:B------:R-:W-:Y:S01]  /*4060*/  FSEL R78, R12, -INF , P1 ;  /* 0xff8000000c4e7808 */ /* 0x000fe20000800000 */
[----:B------:R-:W1:Y:S01]  /*4070*/  MUFU.TANH R20, R20 ;  /* 0x0000001400147308 */ /* 0x000e620000002400 */
[----:B------:R-:W-:Y:S01]  /*4080*/  FMNMX.FTZ R7, R76, R7, !PT ;  /* 0x000000074c077209 */ /* 0x000fe20007810000 */
[----:B------:R-:W-:Y:S01]  /*4090*/  FFMA.FTZ R85, R43, UR6, -R24 ;  /* 0x000000062b557c23 */ /* 0x000fe20008010818 */
[----:B------:R-:W-:Y:S02]  /*40a0*/  ISETP.GT.AND P1, PT, R95, 0x29, PT ;  /* 0x000000295f00780c */ /* 0x000fe40003f24270 */
[----:B------:R-:W-:-:S02]  /*40b0*/  FMNMX.FTZ R7, R78, R7, !PT ;  /* 0x000000074e077209 */ /* 0x000fc40007810000 */
[----:B---3--:R-:W-:Y:S01]  /*40c0*/  FSEL R81, R14, -INF , P1 ;  /* 0xff8000000e517808 */ /* 0x008fe20000800000 */
[----:B------:R-:W2:Y:S01]  /*40d0*/  MUFU.TANH R72, R72 ;  /* 0x0000004800487308 */ /* 0x000ea20000002400 */
[----:B------:R-:W-:Y:S02]  /*40e0*/  FMNMX.FTZ R10, R80, R7, !PT ;  /* 0x00000007500a7209 */ /* 0x000fe40007810000 */
[----:B------:R-:W-:Y:S02]  /*40f0*/  ISETP.GT.AND P1, PT, R95, 0x31, PT ;  /* 0x000000315f00780c */ /* 0x000fe40003f24270 */
[----:B0-----:R-:W-:Y:S02]  /*4100*/  FSEL R82, R15, -INF , P2 ;  /* 0xff8000000f527808 */ /* 0x001fe40001000000 */
[----:B------:R-:W-:Y:S01]  /*4110*/  FMNMX.FTZ R9, R81, R10, !PT ;  /* 0x0000000a51097209 */ /* 0x000fe20007810000 */
[----:B------:R-:W0:Y:S01]  /*4120*/  MUFU.TANH R21, R21 ;  /* 0x0000001500157308 */ /* 0x000e220000002400 */
[----:B------:R-:W-:Y:S01]  /*4130*/  ISETP.GT.AND P2, PT, R95, 0x38, PT ;  /* 0x000000385f00780c */ /* 0x000fe20003f44270 */
[----:B------:R-:W-:Y:S01]  /*4140*/  FFMA.FTZ R10, R79, UR6, -R24 ;  /* 0x000000064f0a7c23 */ /* 0x000fe20008010818 */
[----:B-1----:R-:W-:-:S02]  /*4150*/  FSEL R83, R20, -INF , P1 ;  /* 0xff80000014537808 */ /* 0x002fc40000800000 */
[----:B------:R-:W-:Y:S02]  /*4160*/  FMNMX.FTZ R12, R82, R9, !PT ;  /* 0x00000009520c7209 */ /* 0x000fe40007810000 */
[----:B------:R-:W-:Y:S01]  /*4170*/  ISETP.GT.AND P1, PT, R95, 0x39, PT ;  /* 0x000000395f00780c */ /* 0x000fe20003f24270 */
[----:B------:R-:W1:Y:S01]  /*4180*/  MUFU.TANH R73, R73 ;  /* 0x0000004900497308 */ /* 0x000e620000002400 */
[----:B--2---:R-:W-:Y:S02]  /*4190*/  FSEL R72, R72, -INF , P2 ;  /* 0xff80000048487808 */ /* 0x004fe40001000000 */
[----:B------:R-:W-:Y:S02]  /*41a0*/  FMNMX.FTZ R9, R83, R12, !PT ;  /* 0x0000000c53097209 */ /* 0x000fe40007810000 */
[----:B------:R-:W-:Y:S02]  /*41b0*/  ISETP.GT.AND P2, PT, R95, 0x40, PT ;  /* 0x000000405f00780c */ /* 0x000fe40003f44270 */
[----:B------:R-:W-:Y:S01]  /*41c0*/  FMNMX.FTZ R12, R72, R9, !PT ;  /* 0x00000009480c7209 */ /* 0x000fe20007810000 */
[----:B------:R-:W-:Y:S01]  /*41d0*/  MUFU.TANH R56, R56 ;  /* 0x0000003800387308 */ /* 0x000fe20000002400 */
[----:B0-----:R-:W-:Y:S01]  /*41e0*/  FSEL R79, R21, -INF , P1 ;  /* 0xff800000154f7808 */ /* 0x001fe20000800000 */
[----:B------:R-:W-:Y:S01]  /*41f0*/  FFMA.FTZ R21, R68, UR6, -R24 ;  /* 0x0000000644157c23 */ /* 0x000fe20008010818 */
[----:B------:R-:W-:-:S02]  /*4200*/  ISETP.GT.AND P1, PT, R95, 0x41, PT ;  /* 0x000000415f00780c */ /* 0x000fc40003f24270 */
[----:B------:R-:W-:-:S03]  /*4210*/  FMNMX.FTZ R12, R79, R12, !PT ;  /* 0x0000000c4f0c7209 */ /* 0x000fc60007810000 */
[----:B------:R-:W0:Y:S01]  /*4220*/  MUFU.TANH R57, R57 ;  /* 0x0000003900397308 */ /* 0x000e220000002400 */
[----:B-1----:R-:W-:Y:S02]  /*4230*/  FSEL R73, R73, -INF , P2 ;  /* 0xff80000049497808 */ /* 0x002fe40001000000 */
[----:B------:R-:W-:Y:S02]  /*4240*/  ISETP.GT.AND P2, PT, R95, 0x48, PT ;  /* 0x000000485f00780c */ /* 0x000fe40003f44270 */
[----:B------:R-:W-:-:S03]  /*4250*/  FMNMX.FTZ R14, R73, R12, !PT ;  /* 0x0000000c490e7209 */ /* 0x000fc60007810000 */
[----:B------:R-:W1:Y:S08]  /*4260*/  MUFU.TANH R58, R58 ;  /* 0x0000003a003a7308 */ /* 0x000e700000002400 */
[----:B------:R-:W2:Y:S01]  /*4270*/  MUFU.TANH R59, R59 ;  /* 0x0000003b003b7308 */ /* 0x000ea20000002400 */
[----:B0-----:R-:W-:Y:S02]  /*4280*/  FSEL R57, R57, -INF , P2 ;  /* 0xff80000039397808 */ /* 0x001fe40001000000 */
[----:B------:R-:W-:-:S05]  /*4290*/  ISETP.GT.AND P2, PT, R95, 0x50, PT ;  /* 0x000000505f00780c */ /* 0x000fca0003f44270 */
[----:B------:R0:W-:Y:S08]  /*42a0*/  MUFU.EX2 R7, R11 ;  /* 0x0000000b00077308 */ /* 0x0001f00000000800 */
[----:B------:R-:W-:Y:S01]  /*42b0*/  MUFU.TANH R60, R60 ;  /* 0x0000003c003c7308 */ /* 0x000fe20000002400 */
[----:B0-----:R-:W-:-:S01]  /*42c0*/  FFMA.FTZ R11, R77, UR6, -R24 ;  /* 0x000000064d0b7c23 */ /* 0x001fc20008010818 */
[----:B------:R-:W-:Y:S01]  /*42d0*/  FSEL R77, R56, -INF , P1 ;  /* 0xff800000384d7808 */ /* 0x000fe20000800000 */
[----:B------:R-:W-:-:S01]  /*42e0*/  FFMA.FTZ R56, R51, UR6, -R24 ;  /* 0x0000000633387c23 */ /* 0x000fc20008010818 */
[----:B------:R-:W-:-:S02]  /*42f0*/  ISETP.GT.AND P1, PT, R95, 0x49, PT ;  /* 0x000000495f00780c */ /* 0x000fc40003f24270 */
[----:B------:R-:W-:Y:S02]  /*4300*/  FMNMX.FTZ R14, R77, R14, !PT ;  /* 0x0000000e4d0e7209 */ /* 0x000fe40007810000 */
[----:B------:R-:W0:Y:S01]  /*4310*/  MUFU.TANH R62, R62 ;  /* 0x0000003e003e7308 */ /* 0x000e220000002400 */
[----:B-1----:R-:W-:Y:S02]  /*4320*/  FSEL R58, R58, -INF , P1 ;  /* 0xff8000003a3a7808 */ /* 0x002fe40000800000 */
[----:B------:R-:W-:Y:S02]  /*4330*/  FMNMX.FTZ R13, R57, R14, !PT ;  /* 0x0000000e390d7209 */ /* 0x000fe40007810000 */
[----:B------:R-:W-:Y:S02]  /*4340*/  ISETP.GT.AND P1, PT, R95, 0x51, PT ;  /* 0x000000515f00780c */ /* 0x000fe40003f24270 */
[----:B--2---:R-:W-:Y:S01]  /*4350*/  FSEL R59, R59, -INF , P2 ;  /* 0xff8000003b3b7808 */ /* 0x004fe20001000000 */
[----:B------:R-:W-:Y:S01]  /*4360*/  MUFU.TANH R61, R61 ;  /* 0x0000003d003d7308 */ /* 0x000fe20000002400 */
[----:B------:R-:W-:Y:S01]  /*4370*/  FMNMX.FTZ R14, R58, R13, !PT ;  /* 0x0000000d3a0e7209 */ /* 0x000fe20007810000 */
[----:B------:R-:W-:Y:S01]  /*4380*/  FFMA.FTZ R13, R70, UR6, -R24 ;  /* 0x00000006460d7c23 */ /* 0x000fe20008010818 */
[----:B------:R-:W-:-:S02]  /*4390*/  ISETP.GT.AND P2, PT, R95, 0x58, PT ;  /* 0x000000585f00780c */ /* 0x000fc40003f44270 */
[----:B------:R-:W-:-:S03]  /*43a0*/  FMNMX.FTZ R20, R59, R14, !PT ;  /* 0x0000000e3b147209 */ /* 0x000fc60007810000 */
[----:B------:R-:W1:Y:S01]  /*43b0*/  MUFU.TANH R63, R63 ;  /* 0x0000003f003f7308 */ /* 0x000e620000002400 */
[----:B0-----:R-:W-:Y:S02]  /*43c0*/  FSEL R89, R62, -INF , P2 ;  /* 0xff8000003e597808 */ /* 0x001fe40001000000 */
[----:B------:R-:W-:-:S05]  /*43d0*/  ISETP.GT.AND P2, PT, R95, 0x60, PT ;  /* 0x000000605f00780c */ /* 0x000fca0003f44270 */
[----:B------:R-:W0:Y:S08]  /*43e0*/  MUFU.TANH R40, R40 ;  /* 0x0000002800287308 */ /* 0x000e300000002400 */
[----:B------:R2:W-:Y:S01]  /*43f0*/  MUFU.EX2 R5, R87 ;  /* 0x0000005700057308 */ /* 0x0005e20000000800 */
[----:B-1----:R-:W-:Y:S02]  /*4400*/  FSEL R91, R63, -INF , P2 ;  /* 0xff8000003f5b7808 */ /* 0x002fe40001000000 */
[----:B------:R-:W-:-:S05]  /*4410*/  ISETP.GT.AND P2, PT, R95, 0x68, PT ;  /* 0x000000685f00780c */ /* 0x000fca0003f44270 */
[----:B------:R-:W1:Y:S01]  /*4420*/  MUFU.TANH R96, R96 ;  /* 0x0000006000607308 */ /* 0x000e620000002400 */
[----:B--2---:R-:W-:Y:S02]  /*4430*/  FSEL R87, R60, -INF , P1 ;  /* 0xff8000003c577808 */ /* 0x004fe40000800000 */
[----:B------:R-:W-:Y:S02]  /*4440*/  ISETP.GT.AND P1, PT, R95, 0x59, PT ;  /* 0x000000595f00780c */ /* 0x000fe40003f24270 */
[----:B------:R-:W-:Y:S02]  /*4450*/  FMNMX.FTZ R20, R87, R20, !PT ;  /* 0x0000001457147209 */ /* 0x000fe40007810000 */
[----:B------:R-:W-:Y:S01]  /*4460*/  FSEL R90, R61, -INF , P1 ;  /* 0xff8000003d5a7808 */ /* 0x000fe20000800000 */
[----:B------:R2:W3:Y:S01]  /*4470*/  MUFU.TANH R109, R28 ;  /* 0x0000001c006d7308 */ /* 0x0004e20000002400 */
[----:B------:R-:W-:Y:S02]  /*4480*/  FMNMX.FTZ R15, R89, R20, !PT ;  /* 0x00000014590f7209 */ /* 0x000fe40007810000 */
[----:B------:R-:W-:-:S02]  /*4490*/  ISETP.GT.AND P1, PT, R95, 0x61, PT ;  /* 0x000000615f00780c */ /* 0x000fc40003f24270 */
[----:B------:R-:W-:Y:S02]  /*44a0*/  FMNMX.FTZ R20, R90, R15, !PT ;  /* 0x0000000f5a147209 */ /* 0x000fe40007810000 */
[----:B0-----:R-:W-:Y:S01]  /*44b0*/  FSEL R88, R40, -INF , P1 ;  /* 0xff80000028587808 */ /* 0x001fe20000800000 */
[----:B------:R-:W0:Y:S01]  /*44c0*/  MUFU.TANH R98, R98 ;  /* 0x0000006200627308 */ /* 0x000e220000002400 */
[----:B------:R-:W-:Y:S01]  /*44d0*/  FMNMX.FTZ R15, R91, R20, !PT ;  /* 0x000000145b0f7209 */ /* 0x000fe20007810000 */
[----:B--2---:R-:W-:Y:S01]  /*44e0*/  FFMA.FTZ R28, R101, UR6, -R24 ;  /* 0x00000006651c7c23 */ /* 0x004fe20008010818 */
[C---:B------:R-:W-:Y:S02]  /*44f0*/  ISETP.GT.AND P1, PT, R95.reuse, 0x69, PT ;  /* 0x000000695f00780c */ /* 0x040fe40003f24270 */
[----:B-1----:R-:W-:Y:S02]  /*4500*/  FSEL R62, R96, -INF , P2 ;  /* 0xff800000603e7808 */ /* 0x002fe40001000000 */
[----:B------:R-:W-:Y:S01]  /*4510*/  FMNMX.FTZ R15, R88, R15, !PT ;  /* 0x0000000f580f7209 */ /* 0x000fe20007810000 */
[----:B------:R-:W-:Y:S01]  /*4520*/  MUFU.TANH R92, R92 ;  /* 0x0000005c005c7308 */ /* 0x000fe20000002400 */
[----:B------:R-:W-:-:S02]  /*4530*/  ISETP.GT.AND P2, PT, R95, 0x70, PT ;  /* 0x000000705f00780c */ /* 0x000fc40003f44270 */
[----:B------:R-:W-:Y:S02]  /*4540*/  FSEL R60, R100, -INF , P1 ;  /* 0xff800000643c7808 */ /* 0x000fe40000800000 */
[----:B------:R-:W-:Y:S02]  /*4550*/  CS2R R100, SRZ ;  /* 0x0000000000647805 */ /* 0x000fe4000001ff00 */
[----:B------:R-:W-:Y:S02]  /*4560*/  FMNMX.FTZ R15, R62, R15, !PT ;  /* 0x0000000f3e0f7209 */ /* 0x000fe40007810000 */
[----:B------:R-:W-:Y:S01]  /*4570*/  ISETP.GT.AND P1, PT, R95, 0x71, PT ;  /* 0x000000715f00780c */ /* 0x000fe20003f24270 */
[----:B------:R1:W-:Y:S01]  /*4580*/  MUFU.EX2 R20, R69 ;  /* 0x0000004500147308 */ /* 0x0003e20000000800 */
[----:B------:R-:W-:Y:S02]  /*4590*/  FSEL R61, R102, -INF , P2 ;  /* 0xff800000663d7808 */ /* 0x000fe40001000000 */
[----:B------:R-:W-:-:S02]  /*45a0*/  CS2R R102, SRZ ;  /* 0x0000000000667805 */ /* 0x000fc4000001ff00 */
[----:B------:R-:W-:Y:S01]  /*45b0*/  FMNMX.FTZ R40, R60, R15, !PT ;  /* 0x0000000f3c287209 */ /* 0x000fe20007810000 */
[----:B------:R-:W-:Y:S01]  /*45c0*/  FFMA.FTZ R15, R47, UR6, -R24 ;  /* 0x000000062f0f7c23 */ /* 0x000fe20008010818 */
[----:B------:R-:W-:Y:S02]  /*45d0*/  ISETP.GT.AND P2, PT, R95, 0x78, PT ;  /* 0x000000785f00780c */ /* 0x000fe40003f44270 */
[----:B------:R-:W-:Y:S01]  /*45e0*/  FSEL R63, R104, -INF , P1 ;  /* 0xff800000683f7808 */ /* 0x000fe20000800000 */
[----:B------:R-:W2:Y:S01]  /*45f0*/  MUFU.TANH R84, R84 ;  /* 0x0000005400547308 */ /* 0x000ea20000002400 */
[----:B------:R-:W-:Y:S02]  /*4600*/  FMNMX.FTZ R40, R61, R40, !PT ;  /* 0x000000283d287209 */ /* 0x000fe40007810000 */
[----:B------:R-:W-:Y:S02]  /*4610*/  ISETP.GT.AND P1, PT, R95, 0x79, PT ;  /* 0x000000795f00780c */ /* 0x000fe40003f24270 */
[----:B------:R-:W-:-:S02]  /*4620*/  FSEL R51, R106, -INF , P2 ;  /* 0xff8000006a337808 */ /* 0x000fc40001000000 */
[----:B------:R-:W-:Y:S01]  /*4630*/  FMNMX.FTZ R40, R63, R40, !PT ;  /* 0x000000283f287209 */ /* 0x000fe20007810000 */
[----:B------:R4:W-:Y:S01]  /*4640*/  MUFU.EX2 R9, R11 ;  /* 0x0000000b00097308 */ /* 0x0009e20000000800 */
[----:B------:R-:W-:Y:S02]  /*4650*/  ISETP.GT.AND P2, PT, R95, 0x80, PT ;  /* 0x000000805f00780c */ /* 0x000fe40003f44270 */
[----:B------:R-:W-:Y:S02]  /*4660*/  FSEL R68, R107, -INF , P1 ;  /* 0xff8000006b447808 */ /* 0x000fe40000800000 */
[----:B------:R-:W-:Y:S02]  /*4670*/  CS2R R106, SRZ ;  /* 0x00000000006a7805 */ /* 0x000fe4000001ff00 */
[----:B------:R-:W-:Y:S02]  /*4680*/  FMNMX.FTZ R47, R51, R40, !PT ;  /* 0x00000028332f7209 */ /* 0x000fe40007810000 */
[----:B------:R-:W-:Y:S01]  /*4690*/  ISETP.GT.AND P1, PT, R95, 0x81, PT ;  /* 0x000000815f00780c */ /* 0x000fe20003f24270 */
[----:B------:R-:W5:Y:S01]  /*46a0*/  MUFU.TANH R94, R94 ;  /* 0x0000005e005e7308 */ /* 0x000f620000002400 */
[----:B-1----:R-:W-:Y:S01]  /*46b0*/  FSEL R69, R108, -INF , P2 ;  /* 0xff8000006c457808 */ /* 0x002fe20001000000 */
[----:B----4-:R-:W-:Y:S01]  /*46c0*/  FFMA.FTZ R11, R74, UR6, -R24 ;  /* 0x000000064a0b7c23 */ /* 0x010fe20008010818 */
[----:B------:R-:W-:-:S02]  /*46d0*/  FMNMX.FTZ R40, R68, R47, !PT ;  /* 0x0000002f44287209 */ /* 0x000fc40007810000 */
[----:B------:R-:W-:Y:S02]  /*46e0*/  ISETP.GT.AND P2, PT, R95, 0x88, PT ;  /* 0x000000885f00780c */ /* 0x000fe40003f44270 */
[----:B------:R-:W-:Y:S01]  /*46f0*/  FSEL R47, R105, -INF , P1 ;  /* 0xff800000692f7808 */ /* 0x000fe20000800000 */
[----:B------:R-:W1:Y:S01]  /*4700*/  MUFU.TANH R86, R86 ;  /* 0x0000005600567308 */ /* 0x000e620000002400 */
[----:B------:R-:W-:Y:S02]  /*4710*/  FMNMX.FTZ R70, R69, R40, !PT ;  /* 0x0000002845467209 */ /* 0x000fe40007810000 */
[----:B------:R-:W-:Y:S02]  /*4720*/  CS2R R104, SRZ ;  /* 0x0000000000687805 */ /* 0x000fe4000001ff00 */
[----:B------:R-:W-:Y:S02]  /*4730*/  ISETP.GT.AND P1, PT, R95, 0x89, PT ;  /* 0x000000895f00780c */ /* 0x000fe40003f24270 */
[----:B---3--:R-:W-:-:S02]  /*4740*/  FSEL R43, R109, -INF , P2 ;  /* 0xff8000006d2b7808 */ /* 0x008fc40001000000 */
[----:B------:R-:W-:Y:S02]  /*4750*/  CS2R R108, SRZ ;  /* 0x00000000006c7805 */ /* 0x000fe4000001ff00 */
[----:B------:R-:W-:Y:S01]  /*4760*/  FMNMX.FTZ R74, R47, R70, !PT ;  /* 0x000000462f4a7209 */ /* 0x000fe20007810000 */
[----:B------:R3:W-:Y:S01]  /*4770*/  MUFU.EX2 R12, R75 ;  /* 0x0000004b000c7308 */ /* 0x0007e20000000800 */
[C---:B------:R-:W-:Y:S02]  /*4780*/  ISETP.GT.AND P2, PT, R95.reuse, 0x90, PT ;  /* 0x000000905f00780c */ /* 0x040fe40003f44270 */
[----:B0-----:R-:W-:Y:S02]  /*4790*/  FSEL R70, R98, -INF , P1 ;  /* 0xff80000062467808 */ /* 0x001fe40000800000 */
[----:B------:R-:W-:Y:S02]  /*47a0*/  CS2R R98, SRZ ;  /* 0x0000000000627805 */ /* 0x000fe4000001ff00 */
[----:B------:R-:W-:Y:S01]  /*47b0*/  ISETP.GT.AND P1, PT, R95, 0x91, PT ;  /* 0x000000915f00780c */ /* 0x000fe20003f24270 */
[----:B------:R0:W-:Y:S01]  /*47c0*/  MUFU.EX2 R14, R71 ;  /* 0x00000047000e7308 */ /* 0x0001e20000000800 */
[----:B---3--:R-:W-:-:S02]  /*47d0*/  FMNMX.FTZ R75, R43, R74, !PT ;  /* 0x0000004a2b4b7209 */ /* 0x008fc40007810000 */
[----:B--2---:R-:W-:Y:S02]  /*47e0*/  FSEL R74, R84, -INF , P1 ;  /* 0xff800000544a7808 */ /* 0x004fe40000800000 */
[----:B------:R-:W-:-:S03]  /*47f0*/  ISETP.GT.AND P1, PT, R95, 0x99, PT ;  /* 0x000000995f00780c */ /* 0x000fc60003f24270 */
[----:B------:R5:W-:Y:S01]  /*4800*/  MUFU.EX2 R40, R85 ;  /* 0x0000005500287308 */ /* 0x000be20000000800 */
[----:B0-----:R-:W-:Y:S02]  /*4810*/  FSEL R71, R92, -INF , P2 ;  /* 0xff8000005c477808 */ /* 0x001fe40001000000 */
[----:B------:R-:W-:Y:S02]  /*4820*/  FMNMX.FTZ R92, R70, R75, !PT ;  /* 0x0000004b465c7209 */ /* 0x000fe40007810000 */
[----:B------:R-:W-:Y:S02]  /*4830*/  ISETP.GT.AND P2, PT, R95, 0x98, PT ;  /* 0x000000985f00780c */ /* 0x000fe40003f44270 */
[----:B------:R-:W-:Y:S01]  /*4840*/  FMNMX.FTZ R75, R71, R92, !PT ;  /* 0x0000005c474b7209 */ /* 0x000fe20007810000 */
[----:B------:R0:W-:Y:S01]  /*4850*/  MUFU.EX2 R4, R93 ;  /* 0x0000005d00047308 */ /* 0x0001e20000000800 */
[----:B-----5:R-:W-:Y:S02]  /*4860*/  FSEL R85, R94, -INF , P2 ;  /* 0xff8000005e557808 */ /* 0x020fe40001000000 */
[----:B------:R-:W-:-:S02]  /*4870*/  FMNMX.FTZ R84, R74, R75, !PT ;  /* 0x0000004b4a547209 */ /* 0x000fc40007810000 */
[----:B-1----:R-:W-:Y:S02]  /*4880*/  FSEL R86, R86, -INF , P1 ;  /* 0xff80000056567808 */ /* 0x002fe40000800000 */
[----:B------:R-:W-:Y:S01]  /*4890*/  FMNMX.FTZ R75, R85, R84, !PT ;  /* 0x00000054554b7209 */ /* 0x000fe20007810000 */
[----:B------:R-:W-:-:S01]  /*48a0*/  FFMA.FTZ R84, R46, UR6, -R24 ;  /* 0x000000062e547c23 */ /* 0x000fc20008010818 */
[--C-:B------:R-:W-:Y:S01]  /*48b0*/  FFMA.FTZ R46, R50, UR6, -R24.reuse ;  /* 0x00000006322e7c23 */ /* 0x100fe20008010818 */
[----:B------:R-:W-:-:S01]  /*48c0*/  FFMA.FTZ R50, R66, UR6, -R24 ;  /* 0x0000000642327c23 */ /* 0x000fc20008010818 */
[----:B------:R-:W-:Y:S01]  /*48d0*/  FMNMX.FTZ R92, R86, R75, !PT ;  /* 0x0000004b565c7209 */ /* 0x000fe20007810000 */
[----:B------:R-:W-:-:S01]  /*48e0*/  FFMA.FTZ R75, R54, UR6, -R24 ;  /* 0x00000006364b7c23 */ /* 0x000fc20008010818 */
[--C-:B------:R-:W-:Y:S01]  /*48f0*/  FFMA.FTZ R54, R67, UR6, -R24.reuse ;  /* 0x0000000643367c23 */ /* 0x100fe20008010818 */
[----:B------:R-:W-:Y:S01]  /*4900*/  MUFU.EX2 R25, R25 ;  /* 0x0000001900197308 */ /* 0x000fe20000000800 */
[----:B------:R-:W-:-:S01]  /*4910*/  FFMA.FTZ R24, R26, UR6, -R24 ;  /* 0x000000061a187c23 */ /* 0x000fc20008010818 */
[----:B0-----:R-:W0:Y:S06]  /*4920*/  SHFL.BFLY PT, R93, R92, 0x2, 0x1f ;  /* 0x0c401f005c5d7f89 */ /* 0x001e2c00000e0000 */
[----:B------:R-:W1:Y:S08]  /*4930*/  MUFU.EX2 R28, R28 ;  /* 0x0000001c001c7308 */ /* 0x000e700000000800 */
[----:B------:R-:W-:Y:S08]  /*4940*/  MUFU.EX2 R29, R29 ;  /* 0x0000001d001d7308 */ /* 0x000ff00000000800 */
[----:B------:R-:W2:Y:S01]  /*4950*/  MUFU.EX2 R32, R32 ;  /* 0x0000002000207308 */ /* 0x000ea20000000800 */
[----:B-1----:R-:W-:-:S01]  /*4960*/  FADD.FTZ R96, R25, R28 ;  /* 0x0000001c19607221 */ /* 0x002fc20000010000 */
[----:B0-----:R-:W-:-:S05]  /*4970*/  FMNMX.FTZ R93, R92, R93, !PT ;  /* 0x0000005d5c5d7209 */ /* 0x001fca0007810000 */
[----:B------:R-:W0:Y:S01]  /*4980*/  SHFL.BFLY PT, R66, R93, 0x1, 0x1f ;  /* 0x0c201f005d427f89 */ /* 0x000e2200000e0000 */
[----:B------:R-:W-:Y:S08]  /*4990*/  MUFU.EX2 R33, R33 ;  /* 0x0000002100217308 */ /* 0x000ff00000000800 */
[----:B------:R-:W-:Y:S01]  /*49a0*/  MUFU.EX2 R3, R3 ;  /* 0x0000000300037308 */ /* 0x000fe20000000800 */
[----:B--2---:R-:W-:-:S04]  /*49b0*/  F2FP.SATFINITE.E4M3.F32.PACK_AB_MERGE_C R217, R32, R29, RZ ;  /* 0x0000001d20d9723e */ /* 0x004fc800048070ff */
[----:B------:R-:W-:-:S03]  /*49c0*/  F2FP.SATFINITE.E4M3.F32.PACK_AB_MERGE_C R217, R28, R25, R217 ;  /* 0x000000191cd9723e */ /* 0x000fc600048070d9 */
[----:B------:R-:W1:Y:S01]  /*49d0*/  MUFU.EX2 R6, R6 ;  /* 0x0000000600067308 */ /* 0x000e620000000800 */
[----:B0-----:R-:W-:Y:S01]  /*49e0*/  FMNMX.FTZ R121, R93, R66, !PT ;  /* 0x000000425d797209 */ /* 0x001fe20007810000 */
[----:B------:R-:W-:-:S06]  /*49f0*/  IMAD.U32 R66, RZ, RZ, UR6 ;  /* 0x00000006ff427e24 */ /* 0x000fcc000f8e00ff */
[----:B------:R-:W-:Y:S01]  /*4a00*/  MUFU.EX2 R8, R8 ;  /* 0x0000000800087308 */ /* 0x000fe20000000800 */
[C---:B------:R-:W-:Y:S01]  /*4a10*/  FSETP.NEU.FTZ.AND P1, PT, R121.reuse, -INF , PT ;  /* 0xff8000007900780b */ /* 0x040fe20003f3d000 */
[----:B------:R-:W-:-:S05]  /*4a20*/  FFMA.FTZ R66, R121, R66, -8 ;  /* 0xc100000079427423 */ /* 0x000fca0000010042 */
[----:B------:R-:W-:Y:S01]  /*4a30*/  FSEL R66, R66, RZ, P1 ;  /* 0x000000ff42427208 */ /* 0x000fe20000800000 */
[----:B------:R-:W0:Y:S01]  /*4a40*/  MUFU.EX2 R10, R10 ;  /* 0x0000000a000a7308 */ /* 0x000e220000000800 */
[----:B-1----:R-:W-:Y:S02]  /*4a50*/  F2FP.SATFINITE.E4M3.F32.PACK_AB_MERGE_C R219, R6, R3, RZ ;  /* 0x0000000306db723e */ /* 0x002fe400048070ff */
        /* <DEDUP_REMOVED lines=27> */
[--C-:B------:R-:W-:Y:S01]  /*4c10*/  FFMA.FTZ R89, R89, UR6, -R66.reuse ;  /* 0x0000000659597c23 */ /* 0x100fe20008010842 */
[----:B------:R-:W-:-:S01]  /*4c20*/  FFMA.FTZ R90, R90, UR6, -R66 ;  /* 0x000000065a5a7c23 */ /* 0x000fc20008010842 */
[----:B------:R-:W-:Y:S01]  /*4c30*/  FFMA.FTZ R91, R91, UR6, -R66 ;  /* 0x000000065b5b7c23 */ /* 0x000fe20008010842 */
[----:B0-----:R-:W-:Y:S01]  /*4c40*/  F2FP.SATFINITE.E4M3.F32.PACK_AB_MERGE_C R213, R10, R7, RZ ;  /* 0x000000070ad5723e */ /* 0x001fe200048070ff */
[----:B------:R-:W0:Y:S01]  /*4c50*/  MUFU.EX2 R92, R92 ;  /* 0x0000005c005c7308 */ /* 0x000e220000000800 */
[----:B-1----:R-:W-:-:S01]  /*4c60*/  FADD.FTZ R94, R44, R45 ;  /* 0x0000002d2c5e7221 */ /* 0x002fc20000010000 */
[--C-:B------:R-:W-:Y:S01]  /*4c70*/  FFMA.FTZ R88, R88, UR6, -R66.reuse ;  /* 0x0000000658587c23 */ /* 0x100fe20008010842 */
[----:B------:R-:W-:-:S01]  /*4c80*/  FFMA.FTZ R62, R62, UR6, -R66 ;  /* 0x000000063e3e7c23 */ /* 0x000fc20008010842 */
[--C-:B------:R-:W-:Y:S01]  /*4c90*/  FFMA.FTZ R61, R61, UR6, -R66.reuse ;  /* 0x000000063d3d7c23 */ /* 0x100fe20008010842 */
[----:B------:R-:W-:-:S01]  /*4ca0*/  FFMA.FTZ R63, R63, UR6, -R66 ;  /* 0x000000063f3f7c23 */ /* 0x000fc20008010842 */
[----:B------:R-:W-:Y:S01]  /*4cb0*/  FFMA.FTZ R51, R51, UR6, -R66 ;  /* 0x0000000633337c23 */ /* 0x000fe20008010842 */
[----:B------:R-:W-:Y:S01]  /*4cc0*/  F2FP.SATFINITE.E4M3.F32.PACK_AB_MERGE_C R219, R4, R33, R219 ;  /* 0x0000002104db723e */ /* 0x000fe200048070db */
[----:B------:R-:W1:Y:S01]  /*4cd0*/  MUFU.EX2 R36, R36 ;  /* 0x0000002400247308 */ /* 0x000e620000000800 */
[----:B--2---:R-:W-:-:S01]  /*4ce0*/  FADD.FTZ R59, R67, R94 ;  /* 0x0000005e433b7221 */ /* 0x004fc20000010000 */
[--C-:B------:R-:W-:Y:S01]  /*4cf0*/  FFMA.FTZ R68, R68, UR6, -R66.reuse ;  /* 0x0000000644447c23 */ /* 0x100fe20008010842 */
[----:B------:R-:W-:-:S01]  /*4d00*/  FFMA.FTZ R69, R69, UR6, -R66 ;  /* 0x0000000645457c23 */ /* 0x000fc20008010842 */
[----:B------:R-:W-:Y:S01]  /*4d10*/  F2FP.SATFINITE.E4M3.F32.PACK_AB_MERGE_C R213, R8, R5, R213 ;  /* 0x0000000508d5723e */ /* 0x000fe200048070d5 */
        /* <DEDUP_REMOVED lines=9> */
[----:B------:R-:W-:-:S02]  /*4db0*/  F2FP.SATFINITE.E4M3.F32.PACK_AB_MERGE_C R216, R92, R67, RZ ;  /* 0x000000435cd8723e */ /* 0x000fc400048070ff */
[----:B------:R-:W-:Y:S01]  /*4dc0*/  MUFU.EX2 R93, R78 ;  /* 0x0000004e005d7308 */ /* 0x000fe20000000800 */
[----:B-1----:R-:W-:-:S01]  /*4dd0*/  FADD.FTZ R2, R36, R59 ;  /* 0x0000003b24027221 */ /* 0x002fc20000010000 */
[----:B------:R-:W-:Y:S02]  /*4de0*/  F2FP.SATFINITE.E4M3.F32.PACK_AB_MERGE_C R216, R45, R44, R216 ;  /* 0x0000002c2dd8723e */ /* 0x000fe400048070d8 */
[----:B------:R-:W-:-:S04]  /*4df0*/  CS2R R44, SRZ ;  /* 0x00000000002c7805 */ /* 0x000fc8000001ff00 */
[----:B------:R0:W-:Y:S01]  /*4e00*/  MUFU.EX2 R78, R77 ;  /* 0x0000004d004e7308 */ /* 0x0001e20000000800 */
[----:B--2---:R-:W-:-:S07]  /*4e10*/  FADD.FTZ R59, R37, R2 ;  /* 0x00000002253b7221 */ /* 0x004fce0000010000 */
[----:B------:R-:W1:Y:S01]  /*4e20*/  MUFU.EX2 R52, R52 ;  /* 0x0000003400347308 */ /* 0x000e620000000800 */
[----:B0-----:R-:W-:-:S01]  /*4e30*/  FADD.FTZ R77, R29, R96 ;  /* 0x000000601d4d7221 */ /* 0x001fc20000010000 */
[----:B------:R-:W-:-:S03]  /*4e40*/  CS2R R96, SRZ ;  /* 0x0000000000607805 */ /* 0x000fc6000001ff00 */
[----:B------:R-:W-:-:S03]  /*4e50*/  FADD.FTZ R94, R32, R77 ;  /* 0x0000004d205e7221 */ /* 0x000fc60000010000 */
[----:B------:R-:W0:Y:S01]  /*4e60*/  MUFU.EX2 R53, R53 ;  /* 0x0000003500357308 */ /* 0x000e220000000800 */
[----:B------:R-:W-:-:S04]  /*4e70*/  FADD.FTZ R77, R33, R94 ;  /* 0x0000005e214d7221 */ /* 0x000fc80000010000 */
[----:B------:R-:W-:-:S03]  /*4e80*/  FADD.FTZ R94, R4, R77 ;  /* 0x0000004d045e7221 */ /* 0x000fc60000010000 */
[----:B------:R-:W2:Y:S01]  /*4e90*/  MUFU.EX2 R76, R76 ;  /* 0x0000004c004c7308 */ /* 0x000ea20000000800 */
[----:B------:R-:W-:-:S01]  /*4ea0*/  FADD.FTZ R77, R3, R94 ;  /* 0x0000005e034d7221 */ /* 0x000fc20000010000 */
[----:B-1----:R-:W-:Y:S01]  /*4eb0*/  FADD.FTZ R2, R52, R59 ;  /* 0x0000003b34027221 */ /* 0x002fe20000010000 */
[----:B------:R-:W-:Y:S02]  /*4ec0*/  CS2R R94, SRZ ;  /* 0x00000000005e7805 */ /* 0x000fe4000001ff00 */
[----:B------:R-:W-:-:S03]  /*4ed0*/  FADD.FTZ R26, R6, R77 ;  /* 0x0000004d061a7221 */ /* 0x000fc60000010000 */
[----:B------:R-:W1:Y:S01]  /*4ee0*/  MUFU.EX2 R80, R80 ;  /* 0x0000005000507308 */ /* 0x000e620000000800 */
[----:B0-----:R-:W-:-:S01]  /*4ef0*/  FADD.FTZ R77, R53, R2 ;  /* 0x00000002354d7221 */ /* 0x001fc20000010000 */
[----:B------:R-:W-:Y:S02]  /*4f00*/  F2FP.SATFINITE.E4M3.F32.PACK_AB_MERGE_C R218, R53, R52, RZ ;  /* 0x0000003435da723e */ /* 0x000fe400048070ff */
[----:B------:R-:W-:Y:S02]  /*4f10*/  CS2R R52, SRZ ;  /* 0x0000000000347805 */ /* 0x000fe4000001ff00 */
[----:B------:R-:W-:Y:S02]  /*4f20*/  F2FP.SATFINITE.E4M3.F32.PACK_AB_MERGE_C R218, R37, R36, R218 ;  /* 0x0000002425da723e */ /* 0x000fe400048070da */
[----:B------:R-:W-:Y:S01]  /*4f30*/  CS2R R36, SRZ ;  /* 0x0000000000247805 */ /* 0x000fe2000001ff00 */
[----:B------:R-:W0:Y:S01]  /*4f40*/  MUFU.EX2 R81, R81 ;  /* 0x0000005100517308 */ /* 0x000e220000000800 */
[----:B--2---:R-:W-:-:S04]  /*4f50*/  FADD.FTZ R2, R76, R77 ;  /* 0x0000004d4c027221 */ /* 0x004fc80000010000 */
[----:B------:R-:W-:-:S03]  /*4f60*/  FADD.FTZ R77, R93, R2 ;  /* 0x000000025d4d7221 */ /* 0x000fc60000010000 */
[----:B------:R2:W-:Y:S01]  /*4f70*/  MUFU.EX2 R82, R87 ;  /* 0x0000005700527308 */ /* 0x0005e20000000800 */
[----:B-1----:R-:W-:-:S07]  /*4f80*/  FADD.FTZ R2, R80, R77 ;  /* 0x0000004d50027221 */ /* 0x002fce0000010000 */
[----:B------:R-:W1:Y:S01]  /*4f90*/  MUFU.EX2 R48, R48 ;  /* 0x0000003000307308 */ /* 0x000e620000000800 */
[----:B--2---:R-:W-:-:S01]  /*4fa0*/  FADD.FTZ R87, R5, R26 ;  /* 0x0000001a05577221 */ /* 0x004fc20000010000 */
[C---:B0-----:R-:W-:Y:S01]  /*4fb0*/  FADD.FTZ R77, R81.reuse, R2 ;  /* 0x00000002514d7221 */ /* 0x041fe20000010000 */
[----:B------:R-:W-:Y:S02]  /*4fc0*/  F2FP.SATFINITE.E4M3.F32.PACK_AB_MERGE_C R212, R81, R80, RZ ;  /* 0x0000005051d4723e */ /* 0x000fe400048070ff */
[----:B------:R-:W-:Y:S01]  /*4fd0*/  CS2R R80, SRZ ;  /* 0x0000000000507805 */ /* 0x000fe2000001ff00 */
[----:B------:R-:W-:-:S01]  /*4fe0*/  FADD.FTZ R26, R8, R87 ;  /* 0x00000057081a7221 */ /* 0x000fc20000010000 */
[----:B------:R-:W-:Y:S01]  /*4ff0*/  F2FP.SATFINITE.E4M3.F32.PACK_AB_MERGE_C R212, R93, R76, R212 ;  /* 0x0000004c5dd4723e */ /* 0x000fe200048070d4 */
[----:B------:R-:W0:Y:S02]  /*5000*/  MUFU.EX2 R83, R83 ;  /* 0x0000005300537308 */ /* 0x000e240000000800 */
[----:B------:R-:W-:-:S01]  /*5010*/  FADD.FTZ R87, R7, R26 ;  /* 0x0000001a07577221 */ /* 0x000fc20000010000 */
[----:B------:R-:W-:-:S03]  /*5020*/  CS2R R92, SRZ ;  /* 0x00000000005c7805 */ /* 0x000fc6000001ff00 */
[----:B------:R-:W-:Y:S02]  /*5030*/  FADD.FTZ R26, R10, R87 ;  /* 0x000000570a1a7221 */ /* 0x000fe40000010000 */
[----:B------:R-:W-:Y:S02]  /*5040*/  MUFU.EX2 R11, R11 ;  /* 0x0000000b000b7308 */ /* 0x000fe40000000800 */
[----:B------:R-:W-:-:S01]  /*5050*/  FADD.FTZ R87, R9, R26 ;  /* 0x0000001a09577221 */ /* 0x000fc20000010000 */
[----:B-1----:R-:W-:-:S05]  /*5060*/  FADD.FTZ R26, R48, R77 ;  /* 0x0000004d301a7221 */ /* 0x002fca0000010000 */
[----:B------:R-:W1:Y:S01]  /*5070*/  MUFU.EX2 R72, R72 ;  /* 0x0000004800487308 */ /* 0x000e620000000800 */
[----:B0-----:R-:W-:-:S07]  /*5080*/  FADD.FTZ R77, R83, R26 ;  /* 0x0000001a534d7221 */ /* 0x001fce0000010000 */
[----:B------:R-:W0:Y:S08]  /*5090*/  MUFU.EX2 R79, R79 ;  /* 0x0000004f004f7308 */ /* 0x000e300000000800 */
[----:B------:R-:W-:Y:S01]  /*50a0*/  MUFU.EX2 R13, R13 ;  /* 0x0000000d000d7308 */ /* 0x000fe20000000800 */
[----:B-1----:R-:W-:-:S01]  /*50b0*/  FADD.FTZ R26, R72, R77 ;  /* 0x0000004d481a7221 */ /* 0x002fc20000010000 */
[----:B------:R-:W-:-:S06]  /*50c0*/  CS2R R76, SRZ ;  /* 0x00000000004c7805 */ /* 0x000fcc000001ff00 */
[----:B------:R-:W1:Y:S01]  /*50d0*/  MUFU.EX2 R73, R73 ;  /* 0x0000004900497308 */ /* 0x000e620000000800 */
[----:B0-----:R-:W-:-:S01]  /*50e0*/  FADD.FTZ R26, R79, R26 ;  /* 0x0000001a4f1a7221 */ /* 0x001fc20000010000 */
[----:B------:R-:W-:-:S04]  /*50f0*/  F2FP.SATFINITE.E4M3.F32.PACK_AB_MERGE_C R72, R79, R72, RZ ;  /* 0x000000484f48723e */ /* 0x000fc800048070ff */
[----:B------:R-:W-:Y:S02]  /*5100*/  F2FP.SATFINITE.E4M3.F32.PACK_AB_MERGE_C R214, R83, R48, R72 ;  /* 0x0000003053d6723e */ /* 0x000fe40004807048 */
[----:B------:R0:W-:Y:S08]  /*5110*/  MUFU.EX2 R59, R60 ;  /* 0x0000003c003b7308 */ /* 0x0001f00000000800 */
[----:B------:R-:W2:Y:S01]  /*5120*/  MUFU.EX2 R21, R21 ;  /* 0x0000001500157308 */ /* 0x000ea20000000800 */
[----:B0-----:R-:W-:-:S01]  /*5130*/  FADD.FTZ R60, R12, R87 ;  /* 0x000000570c3c7221 */ /* 0x001fc20000010000 */
[----:B-1----:R-:W-:-:S03]  /*5140*/  FADD.FTZ R3, R73, R26 ;  /* 0x0000001a49037221 */ /* 0x002fc60000010000 */
[----:B------:R-:W-:Y:S01]  /*5150*/  FADD.FTZ R87, R11, R60 ;  /* 0x0000003c0b577221 */ /* 0x000fe20000010000 */
[----:B------:R-:W-:-:S01]  /*5160*/  FADD.FTZ R6, R78, R3 ;  /* 0x000000034e067221 */ /* 0x000fc20000010000 */
[C---:B------:R-:W-:Y:S01]  /*5170*/  F2FP.SATFINITE.E4M3.F32.PACK_AB_MERGE_C R11, R14.reuse, R11, RZ ;  /* 0x0000000b0e0b723e */ /* 0x040fe200048070ff */
[----:B------:R-:W0:Y:S01]  /*5180*/  MUFU.EX2 R57, R57 ;  /* 0x0000003900397308 */ /* 0x000e220000000800 */
[----:B------:R-:W-:-:S01]  /*5190*/  FADD.FTZ R32, R14, R87 ;  /* 0x000000570e207221 */ /* 0x000fc20000010000 */
[----:B------:R-:W-:Y:S02]  /*51a0*/  CS2R R86, SRZ ;  /* 0x0000000000567805 */ /* 0x000fe4000001ff00 */
[----:B------:R-:W-:Y:S01]  /*51b0*/  F2FP.SATFINITE.E4M3.F32.PACK_AB_MERGE_C R215, R12, R9, R11 ;  /* 0x000000090cd7723e */ /* 0x000fe2000480700b */
[----:B------:R-:W-:Y:S01]  /*51c0*/  FADD.FTZ R29, R13, R32 ;  /* 0x000000200d1d7221 */ /* 0x000fe20000010000 */
[----:B------:R-:W-:Y:S02]  /*51d0*/  CS2R R32, SRZ ;  /* 0x0000000000207805 */ /* 0x000fe4000001ff00 */
[----:B------:R-:W1:Y:S01]  /*51e0*/  MUFU.EX2 R56, R56 ;  /* 0x0000003800387308 */ /* 0x000e620000000800 */
[----:B------:R-:W-:-:S04]  /*51f0*/  FADD.FTZ R26, R20, R29 ;  /* 0x0000001d141a7221 */ /* 0x000fc80000010000 */
[----:B--2---:R-:W-:-:S03]  /*5200*/  FADD.FTZ R29, R21, R26 ;  /* 0x0000001a151d7221 */ /* 0x004fc60000010000 */
[----:B------:R-:W2:Y:S01]  /*5210*/  MUFU.EX2 R58, R58 ;  /* 0x0000003a003a7308 */ /* 0x000ea20000000800 */
[----:B0-----:R-:W-:-:S07]  /*5220*/  FADD.FTZ R3, R57, R6 ;  /* 0x0000000639037221 */ /* 0x001fce0000010000 */
[----:B------:R-:W0:Y:S01]  /*5230*/  MUFU.EX2 R15, R15 ;  /* 0x0000000f000f7308 */ /* 0x000e220000000800 */
[----:B-1----:R-:W-:-:S01]  /*5240*/  FADD.FTZ R26, R56, R29 ;  /* 0x0000001d381a7221 */ /* 0x002fc20000010000 */
[----:B------:R-:W-:Y:S02]  /*5250*/  F2FP.SATFINITE.E4M3.F32.PACK_AB_MERGE_C R21, R56, R21, RZ ;  /* 0x000000153815723e */ /* 0x000fe400048070ff */
[----:B------:R-:W-:Y:S02]  /*5260*/  CS2R R28, SRZ ;  /* 0x00000000001c7805 */ /* 0x000fe4000001ff00 */
[----:B------:R-:W-:Y:S02]  /*5270*/  F2FP.SATFINITE.E4M3.F32.PACK_AB_MERGE_C R209, R20, R13, R21 ;  /* 0x0000000d14d1723e */ /* 0x000fe40004807015 */
[----:B------:R-:W1:Y:S01]  /*5280*/  MUFU.EX2 R49, R49 ;  /* 0x0000003100317308 */ /* 0x000e620000000800 */
[----:B--2---:R-:W-:-:S01]  /*5290*/  FADD.FTZ R10, R58, R3 ;  /* 0x000000033a0a7221 */ /* 0x004fc20000010000 */
[----:B------:R-:W-:-:S04]  /*52a0*/  F2FP.SATFINITE.E4M3.F32.PACK_AB_MERGE_C R57, R58, R57, RZ ;  /* 0x000000393a39723e */ /* 0x000fc800048070ff */
[----:B------:R-:W-:Y:S02]  /*52b0*/  F2FP.SATFINITE.E4M3.F32.PACK_AB_MERGE_C R208, R78, R73, R57 ;  /* 0x000000494ed0723e */ /* 0x000fe40004807039 */
[----:B------:R-:W-:Y:S01]  /*52c0*/  CS2R R78, SRZ ;  /* 0x00000000004e7805 */ /* 0x000fe2000001ff00 */
[----:B------:R-:W2:Y:S01]  /*52d0*/  MUFU.EX2 R42, R42 ;  /* 0x0000002a002a7308 */ /* 0x000ea20000000800 */
[----:B0-----:R-:W-:-:S01]  /*52e0*/  FADD.FTZ R7, R15, R26 ;  /* 0x0000001a0f077221 */ /* 0x001fc20000010000 */
[----:B------:R-:W-:Y:S02]  /*52f0*/  CS2R R72, SRZ ;  /* 0x0000000000487805 */ /* 0x000fe4000001ff00 */
[----:B------:R-:W-:Y:S01]  /*5300*/  CS2R R56, SRZ ;  /* 0x0000000000387805 */ /* 0x000fe2000001ff00 */
[----:B------:R-:W-:-:S03]  /*5310*/  FADD.FTZ R7, R40, R7 ;  /* 0x0000000728077221 */ /* 0x000fc60000010000 */
[----:B------:R-:W0:Y:S01]  /*5320*/  MUFU.EX2 R89, R89 ;  /* 0x0000005900597308 */ /* 0x000e220000000800 */
[----:B-1----:R-:W-:-:S04]  /*5330*/  FADD.FTZ R3, R49, R10 ;  /* 0x0000000a31037221 */ /* 0x002fc80000010000 */
[----:B------:R-:W-:-:S03]  /*5340*/  FADD.FTZ R10, R82, R3 ;  /* 0x00000003520a7221 */ /* 0x000fc60000010000 */
        /* <DEDUP_REMOVED lines=8> */
[----:B------:R-:W-:Y:S01]  /*53d0*/  CS2R R40, SRZ ;  /* 0x0000000000287805 */ /* 0x000fe2000001ff00 */
        /* <DEDUP_REMOVED lines=32> */
[----:B------:R1:W3:Y:S01]  /*55e0*/  MUFU.EX2 R2, R63 ;  /* 0x0000003f00027308 */ /* 0x0002e20000000800 */
[----:B--2---:R-:W-:-:S07]  /*55f0*/  FADD.FTZ R3, R61, R4 ;  /* 0x000000043d037221 */ /* 0x004fce0000010000 */
[----:B------:R-:W2:Y:S01]  /*5600*/  MUFU.EX2 R50, R50 ;  /* 0x0000003200327308 */ /* 0x000ea20000000800 */
[----:B0-----:R-:W-:-:S01]  /*5610*/  FADD.FTZ R5, R75, R8 ;  /* 0x000000084b057221 */ /* 0x001fc20000010000 */
[----:B-1----:R-:W-:-:S06]  /*5620*/  CS2R R62, SRZ ;  /* 0x00000000003e7805 */ /* 0x002fcc000001ff00 */
[----:B------:R-:W0:Y:S01]  /*5630*/  MUFU.EX2 R51, R51 ;  /* 0x0000003300337308 */ /* 0x000e220000000800 */
[----:B---3--:R-:W-:-:S07]  /*5640*/  FADD.FTZ R4, R2, R3 ;  /* 0x0000000302047221 */ /* 0x008fce0000010000 */
        /* <DEDUP_REMOVED lines=16> */
[----:B------:R0:W3:Y:S01]  /*5750*/  MUFU.EX2 R6, R47 ;  /* 0x0000002f00067308 */ /* 0x0000e20000000800 */
[----:B-1----:R-:W-:-:S07]  /*5760*/  FADD.FTZ R3, R69, R68 ;  /* 0x0000004445037221 */ /* 0x002fce0000010000 */
[----:B------:R-:W1:Y:S01]  /*5770*/  MUFU.EX2 R64, R64 ;  /* 0x0000004000407308 */ /* 0x000e620000000800 */
[----:B--2---:R-:W-:-:S01]  /*5780*/  FADD.FTZ R5, R65, R4 ;  /* 0x0000000441057221 */ /* 0x004fc20000010000 */
[----:B0-----:R-:W-:-:S06]  /*5790*/  CS2R R46, SRZ ;  /* 0x00000000002e7805 */ /* 0x001fcc000001ff00 */
[----:B------:R-:W0:Y:S01]  /*57a0*/  MUFU.EX2 R43, R43 ;  /* 0x0000002b002b7308 */ /* 0x000e220000000800 */
[----:B---3--:R-:W-:-:S07]  /*57b0*/  FADD.FTZ R4, R6, R3 ;  /* 0x0000000306047221 */ /* 0x008fce0000010000 */
[----:B------:R-:W2:Y:S01]  /*57c0*/  MUFU.EX2 R39, R39 ;  /* 0x0000002700277308 */ /* 0x000ea20000000800 */
[----:B-1----:R-:W-:-:S07]  /*57d0*/  FADD.FTZ R8, R64, R5 ;  /* 0x0000000540087221 */ /* 0x002fce0000010000 */
[----:B------:R-:W1:Y:S01]  /*57e0*/  MUFU.EX2 R70, R70 ;  /* 0x0000004600467308 */ /* 0x000e620000000800 */
[----:B0-----:R-:W-:-:S07]  /*57f0*/  FADD.FTZ R5, R43, R4 ;  /* 0x000000042b057221 */ /* 0x001fce0000010000 */
[----:B------:R-:W0:Y:S01]  /*5800*/  MUFU.EX2 R35, R35 ;  /* 0x0000002300237308 */ /* 0x000e220000000800 */
[----:B--2---:R-:W-:-:S01]  /*5810*/  FADD.FTZ R8, R39, R8 ;  /* 0x0000000827087221 */ /* 0x004fc20000010000 */
[----:B------:R-:W-:-:S04]  /*5820*/  F2FP.SATFINITE.E4M3.F32.PACK_AB_MERGE_C R64, R39, R64, RZ ;  /* 0x000000402740723e */ /* 0x000fc800048070ff */
[----:B------:R-:W-:Y:S02]  /*5830*/  F2FP.SATFINITE.E4M3.F32.PACK_AB_MERGE_C R201, R65, R54, R64 ;  /* 0x0000003641c9723e */ /* 0x000fe40004807040 */
[----:B------:R-:W-:Y:S01]  /*5840*/  CS2R R64, SRZ ;  /* 0x0000000000407805 */ /* 0x000fe2000001ff00 */
[----:B------:R-:W2:Y:S01]  /*5850*/  MUFU.EX2 R71, R71 ;  /* 0x0000004700477308 */ /* 0x000ea20000000800 */
[C---:B-1----:R-:W-:Y:S01]  /*5860*/  F2FP.SATFINITE.E4M3.F32.PACK_AB_MERGE_C R43, R70.reuse, R43, RZ ;  /* 0x0000002b462b723e */ /* 0x042fe200048070ff */
[----:B------:R-:W-:Y:S01]  /*5870*/  FADD.FTZ R70, R70, R5 ;  /* 0x0000000546467221 */ /* 0x000fe20000010000 */
[----:B------:R-:W-:Y:S02]  /*5880*/  CS2R R54, SRZ ;  /* 0x0000000000367805 */ /* 0x000fe4000001ff00 */
[----:B------:R-:W-:Y:S02]  /*5890*/  F2FP.SATFINITE.E4M3.F32.PACK_AB_MERGE_C R200, R6, R69, R43 ;  /* 0x0000004506c8723e */ /* 0x000fe4000480702b */
[----:B------:R-:W-:-:S02]  /*58a0*/  CS2R R68, SRZ ;  /* 0x0000000000447805 */ /* 0x000fc4000001ff00 */
[----:B------:R-:W-:Y:S01]  /*58b0*/  CS2R R42, SRZ ;  /* 0x00000000002a7805 */ /* 0x000fe2000001ff00 */
[----:B------:R-:W1:Y:S01]  /*58c0*/  MUFU.EX2 R34, R34 ;  /* 0x0000002200227308 */ /* 0x000e620000000800 */
[----:B0-----:R-:W-:-:S07]  /*58d0*/  FADD.FTZ R7, R35, R8 ;  /* 0x0000000823077221 */ /* 0x001fce0000010000 */
[----:B------:R-:W0:Y:S01]  /*58e0*/  MUFU.EX2 R74, R74 ;  /* 0x0000004a004a7308 */ /* 0x000e220000000800 */
[----:B--2---:R-:W-:-:S07]  /*58f0*/  FADD.FTZ R5, R71, R70 ;  /* 0x0000004647057221 */ /* 0x004fce0000010000 */
[----:B------:R-:W-:Y:S01]  /*5900*/  MUFU.EX2 R38, R38 ;  /* 0x0000002600267308 */ /* 0x000fe20000000800 */
[----:B-1----:R-:W-:-:S07]  /*5910*/  FADD.FTZ R7, R34, R7 ;  /* 0x0000000722077221 */ /* 0x002fce0000010000 */
[----:B------:R1:W2:Y:S01]  /*5920*/  MUFU.EX2 R3, R24 ;  /* 0x0000001800037308 */ /* 0x0002a20000000800 */
[----:B0-----:R-:W-:-:S07]  /*5930*/  FADD.FTZ R2, R74, R5 ;  /* 0x000000054a027221 */ /* 0x001fce0000010000 */
[----:B------:R-:W-:Y:S01]  /*5940*/  MUFU.EX2 R85, R85 ;  /* 0x0000005500557308 */ /* 0x000fe20000000800 */
[----:B-1----:R-:W-:-:S07]  /*5950*/  CS2R R24, SRZ ;  /* 0x0000000000187805 */ /* 0x002fce000001ff00 */
[----:B------:R-:W0:Y:S01]  /*5960*/  MUFU.EX2 R66, R66 ;  /* 0x0000004200427308 */ /* 0x000e220000000800 */
[----:B--2---:R-:W-:Y:S01]  /*5970*/  F2FP.SATFINITE.E4M3.F32.PACK_AB_MERGE_C R5, R3, R38, RZ ;  /* 0x000000260305723e */ /* 0x004fe200048070ff */
[----:B------:R-:W-:-:S03]  /*5980*/  FADD.FTZ R38, R38, R7 ;  /* 0x0000000726267221 */ /* 0x000fc60000010000 */
[----:B------:R-:W-:Y:S02]  /*5990*/  F2FP.SATFINITE.E4M3.F32.PACK_AB_MERGE_C R203, R34, R35, R5 ;  /* 0x0000002322cb723e */ /* 0x000fe40004807005 */
[----:B------:R-:W-:Y:S02]  /*59a0*/  CS2R R34, SRZ ;  /* 0x0000000000227805 */ /* 0x000fe4000001ff00 */
[----:B0-----:R-:W-:Y:S01]  /*59b0*/  F2FP.SATFINITE.E4M3.F32.PACK_AB_MERGE_C R4, R66, R85, RZ ;  /* 0x000000554204723e */ /* 0x001fe200048070ff */
[----:B------:R-:W-:-:S01]  /*59c0*/  FADD.FTZ R85, R85, R2 ;  /* 0x0000000255557221 */ /* 0x000fc20000010000 */
[----:B------:R-:W-:Y:S01]  /*59d0*/  FADD.FTZ R2, R3, R38 ;  /* 0x0000002603027221 */ /* 0x000fe20000010000 */
[----:B------:R-:W-:Y:S02]  /*59e0*/  CS2R R38, SRZ ;  /* 0x0000000000267805 */ /* 0x000fe4000001ff00 */
[----:B------:R-:W-:Y:S01]  /*59f0*/  F2FP.SATFINITE.E4M3.F32.PACK_AB_MERGE_C R202, R74, R71, R4 ;  /* 0x000000474aca723e */ /* 0x000fe20004807004 */
[----:B------:R-:W-:-:S01]  /*5a00*/  FADD.FTZ R3, R66, R85 ;  /* 0x0000005542037221 */ /* 0x000fc20000010000 */
[----:B------:R-:W-:-:S02]  /*5a10*/  CS2R R84, SRZ ;  /* 0x0000000000547805 */ /* 0x000fc4000001ff00 */
        /* <DEDUP_REMOVED lines=9> */
[----:B------:R-:W-:-:S06]  /*5ab0*/  ULDC UR53, c[0x0][0x988] ;  /* 0x0002620000357ab9 */ /* 0x000fcc0000000800 */
.L_x_6061:
[----:B------:R-:W-:Y:S01]  /*5ac0*/  ISETP.NE.AND P2, PT, RZ, UR43, PT ;  /* 0x0000002bff007c0c */ /* 0x000fe2000bf45270 */
[----:B------:R-:W-:-:S04]  /*5ad0*/  UISETP.NE.AND UP0, UPT, UR57, 0x1, UPT ;  /* 0x000000013900788c */ /* 0x000fc8000bf05270 */
[----:B------:R-:W-:-:S04]  /*5ae0*/  USEL UR45, URZ, 0x1, UP0 ;  /* 0x000000013f2d7887 */ /* 0x000fc80008000000 */
[----:B------:R-:W-:-:S04]  /*5af0*/  ULOP3.LUT UR45, UR59, UR45, URZ, 0x3c, !UPT ;  /* 0x0000002d3b2d7292 */ /* 0x000fc8000f8e3c3f */
[----:B------:R-:W-:Y:S08]  /*5b00*/  @P2 BRA `(.L_x_6051) ;  /* 0x0000000000382947 */ /* 0x000ff00003800000 */
[----:B------:R-:W-:Y:S05]  /*5b10*/  @!P0 BRA `(.L_x_6052) ;  /* 0x0000000000048947 */ /* 0x000fea0003800000 */
[----:B------:R-:W-:Y:S01]  /*5b20*/  BPT.TRAP 0x1 ;  /* 0x000000040000795c */ /* 0x000fe20000300000 */
.L_x_6052:
        /* <DEDUP_REMOVED lines=9> */
.L_x_6053:
[----:B-1----:R-:W-:Y:S05]  /*5bc0*/  @P1 BRA `(.L_x_6051) ;  /* 0x0000000000081947 */ /* 0x002fea0003800000 */
[----:B------:R-:W1:Y:S02]  /*5bd0*/  SYNCS.PHASECHK.TRANS64.TRYWAIT P1, [UR6+0x33430], R6 ;  /* 0x03343006ff0075a7 */ /* 0x000e640008020146 */
[----:B-1----:R-:W-:Y:S05]  /*5be0*/  @!P1 BRA `(.L_x_6054) ;  /* 0x00000130008c9947 */ /* 0x002fea0003800000 */
.L_x_6051:
        /* <DEDUP_REMOVED lines=191> */
.L_x_6056:
[----:B------:R-:W-:Y:S01]  /*67e0*/  ULEA UR6, UR57, UR41, 0x3 ;  /* 0x0000002939067291 */ /* 0x000fe2000f8e183f */
[----:B------:R-:W-:-:S05]  /*67f0*/  IMAD.U32 R6, RZ, RZ, UR59 ;  /* 0x0000003bff067e24 */ /* 0x000fca000f8e00ff */
[----:B------:R-:W-:-:S04]  /*6800*/  SHF.L.U32 R6, R6, 0x1f, RZ ;  /* 0x0000001f06067819 */ /* 0x000fc800000006ff */
[----:B------:R0:W1:Y:S01]  /*6810*/  SYNCS.PHASECHK.TRANS64.TRYWAIT P1, [UR6+0x33450], R6 ;  /* 0x03345006ff0075a7 */ /* 0x0000620008020146 */
[----:B------:R-:W-:Y:S05]  /*6820*/  @!P0 BRA `(.L_x_6057) ;  /* 0x0000000000048947 */ /* 0x000fea0003800000 */
[----:B------:R-:W-:Y:S01]  /*6830*/  BPT.TRAP 0x1 ;  /* 0x000000040000795c */ /* 0x000fe20000300000 */
.L_x_6057:
[----:B-1----:R-:W-:Y:S05]  /*6840*/  @P1 BRA `(.L_x_6055) ;  /* 0x0000000000081947 */ /* 0x002fea0003800000 */
[----:B------:R-:W1:Y:S02]  /*6850*/  SYNCS.PHASECHK.TRANS64.TRYWAIT P1, [UR6+0x33450], R6 ;  /* 0x03345006ff0075a7 */ /* 0x000e640008020146 */
[----:B-1----:R-:W-:Y:S05]  /*6860*/  @!P1 BRA `(.L_x_6058) ;  /* 0x0000012400849947 */ /* 0x002fea0003800000 */
.L_x_6055:
        /* <DEDUP_REMOVED lines=36> */
.L_x_6059:
        /* <DEDUP_REMOVED lines=13> */
[----:B0-----:R-:W-:Y:S01]  /*6b80*/  FMUL.FTZ R6, R0, R184 ;  /* 0x000000b800067220 */ /* 0x001fe20000410000 */
[----:B------:R-:W-:-:S02]  /*6b90*/  IMAD.MOV.U32 R160, RZ, RZ, -0x2 ;  /* 0xfffffffeffa07424 */ /* 0x000fc400078e00ff */
[C---:B------:R-:W-:Y:S01]  /*6ba0*/  FMUL.FTZ R14, R0.reuse, R192 ;  /* 0x000000c0000e7220 */ /* 0x040fe20000410000 */
[C---:B------:R-:W-:Y:S01]  /*6bb0*/  FMUL.FTZ R192, R0.reuse, R161 ;  /* 0x000000a100c07220 */ /* 0x040fe20000410000 */
[----:B------:R-:W-:Y:S01]  /*6bc0*/  FMUL.FTZ R7, R0, R185 ;  /* 0x000000b900077220 */ /* 0x000fe20000410000 */
[----:B------:R-:W-:Y:S01]  /*6bd0*/  IMAD.U32 R161, RZ, RZ, UR51 ;  /* 0x00000033ffa17e24 */ /* 0x000fe2000f8e00ff */
[----:B------:R-:W0:Y:S01]  /*6be0*/  MUFU.TANH R6, R6 ;  /* 0x0000000600067308 */ /* 0x000e220000002400 */
[----:B------:R-:W-:Y:S01]  /*6bf0*/  @P1 IMAD.HI.U32 R158, R156, UR6, RZ ;  /* 0x000000069c9e1c27 */ /* 0x000fe2000f8e00ff */
[----:B------:R-:W-:-:S03]  /*6c00*/  @UP0 ULDC UR6, c[0x0][0x450] ;  /* 0x0001140000060ab9 */ /* 0x000fc60000000800 */
[C---:B------:R-:W-:Y:S01]  /*6c10*/  FMUL.FTZ R10, R0.reuse, R188 ;  /* 0x000000bc000a7220 */ /* 0x040fe20000410000 */
[C---:B------:R-:W-:Y:S01]  /*6c20*/  FMUL.FTZ R12, R0.reuse, R190 ;  /* 0x000000be000c7220 */ /* 0x040fe20000410000 */
[C---:B------:R-:W-:Y:S01]  /*6c30*/  FMUL.FTZ R190, R0.reuse, R157 ;  /* 0x0000009d00be7220 */ /* 0x040fe20000410000 */
[----:B------:R-:W-:Y:S01]  /*6c40*/  @P2 SHF.R.U32.HI R156, RZ, UR6, R158 ;  /* 0x00000006ff9c2c19 */ /* 0x000fe2000801169e */
[C---:B------:R-:W-:Y:S01]  /*6c50*/  FMUL.FTZ R158, R0.reuse, R163 ;  /* 0x000000a3009e7220 */ /* 0x040fe20000410000 */
[----:B------:R-:W-:Y:S01]  /*6c60*/  UMOV UR6, 0x1 ;  /* 0x0000000100067882 */ /* 0x000fe20000000000 */
[----:B------:R-:W1:Y:S01]  /*6c70*/  MUFU.TANH R7, R7 ;  /* 0x0000000700077308 */ /* 0x000e620000002400 */
[----:B------:R-:W-:Y:S01]  /*6c80*/  UIMAD UR6, UR58, -0xa0, UR6 ;  /* 0xffffff603a0678a4 */ /* 0x000fe2000f8e0206 */
[----:B------:R-:W2:Y:S01]  /*6c90*/  SHFL.IDX PT, R163, R156, RZ, 0x1c1f ;  /* 0x001c1fff9ca37589 */ /* 0x000ea200000e0000 */
[C---:B------:R-:W-:Y:S01]  /*6ca0*/  FMUL.FTZ R157, R0.reuse, R162 ;  /* 0x000000a2009d7220 */ /* 0x040fe20000410000 */
[C---:B------:R-:W-:Y:S01]  /*6cb0*/  FMUL.FTZ R188, R0.reuse, R177 ;  /* 0x000000b100bc7220 */ /* 0x040fe20000410000 */
[C---:B------:R-:W-:Y:S01]  /*6cc0*/  FMUL.FTZ R177, R0.reuse, R178 ;  /* 0x000000b200b17220 */ /* 0x040fe20000410000 */
[C---:B------:R-:W-:Y:S01]  /*6cd0*/  FMUL.FTZ R178, R0.reuse, R179 ;  /* 0x000000b300b27220 */ /* 0x040fe20000410000 */
[----:B------:R-:W-:Y:S01]  /*6ce0*/  IMAD R160, R17, R160, UR6 ;  /* 0x0000000611a07e24 */ /* 0x000fe2000f8e02a0 */
[----:B------:R-:W3:Y:S01]  /*6cf0*/  MUFU.TANH R10, R10 ;  /* 0x0000000a000a7308 */ /* 0x000ee20000002400 */
[C---:B------:R-:W-:Y:S01]  /*6d00*/  FMUL.FTZ R179, R0.reuse, R180 ;  /* 0x000000b400b37220 */ /* 0x040fe20000410000 */
[C---:B------:R-:W-:Y:S01]  /*6d10*/  FMUL.FTZ R180, R0.reuse, R181 ;  /* 0x000000b500b47220 */ /* 0x040fe20000410000 */
[C---:B------:R-:W-:Y:S01]  /*6d20*/  FMUL.FTZ R184, R0.reuse, R196 ;  /* 0x000000c400b87220 */ /* 0x040fe20000410000 */
[----:B------:R-:W-:Y:S01]  /*6d30*/  IADD3 R160, -R161, UR50, R160 ;  /* 0x00000032a1a07c10 */ /* 0x000fe2000fffe1a0 */
        /* <DEDUP_REMOVED lines=13> */
[----:B--2---:R-:W-:-:S02]  /*6e10*/  IMAD.IADD R162, R160, 0x1, R163 ;  /* 0x00000001a0a27824 */ /* 0x004fc400078e02a3 */
[C---:B------:R-:W-:Y:S01]  /*6e20*/  FMUL.FTZ R164, R0.reuse, R165 ;  /* 0x000000a500a47220 */ /* 0x040fe20000410000 */
[C---:B------:R-:W-:Y:S01]  /*6e30*/  FMUL.FTZ R165, R0.reuse, R136 ;  /* 0x0000008800a57220 */ /* 0x040fe20000410000 */
[C---:B------:R-:W-:Y:S01]  /*6e40*/  FMUL.FTZ R169, R0.reuse, R169 ;  /* 0x000000a900a97220 */ /* 0x040fe20000410000 */
[----:B------:R-:W-:Y:S01]  /*6e50*/  FMUL.FTZ R172, R0, R172 ;  /* 0x000000ac00ac7220 */ /* 0x000fe20000410000 */
[C---:B------:R-:W-:Y:S01]  /*6e60*/  ISETP.GT.AND P1, PT, R162.reuse, RZ, PT ;  /* 0x000000ffa200720c */ /* 0x040fe20003f24270 */
[----:B------:R-:W2:Y:S01]  /*6e70*/  MUFU.TANH R15, R15 ;  /* 0x0000000f000f7308 */ /* 0x000ea20000002400 */
[----:B------:R-:W-:Y:S01]  /*6e80*/  ISETP.GT.AND P2, PT, R162, 0x1, PT ;  /* 0x00000001a200780c */ /* 0x000fe20003f44270 */
[----:B------:R-:W-:Y:S01]  /*6e90*/  FMUL.FTZ R173, R0, R173 ;  /* 0x000000ad00ad7220 */ /* 0x000fe20000410000 */
[----:B0-----:R-:W-:Y:S01]  /*6ea0*/  FSEL R163, R6, -INF , P1 ;  /* 0xff80000006a37808 */ /* 0x001fe20000800000 */
[----:B------:R-:W-:Y:S01]  /*6eb0*/  FMUL.FTZ R176, R0, R176 ;  /* 0x000000b000b07220 */ /* 0x000fe20000410000 */
[----:B------:R-:W-:Y:S01]  /*6ec0*/  ISETP.GT.AND P1, PT, R162, 0x8, PT ;  /* 0x00000008a200780c */ /* 0x000fe20003f24270 */
[C---:B------:R-:W-:Y:S01]  /*6ed0*/  FMUL.FTZ R161, R0.reuse, R167 ;  /* 0x000000a700a17220 */ /* 0x040fe20000410000 */
[----:B-1----:R-:W-:Y:S01]  /*6ee0*/  FSEL R7, R7, -INF , P2 ;  /* 0xff80000007077808 */ /* 0x002fe20001000000 */
[----:B------:R-:W0:Y:S01]  /*6ef0*/  MUFU.TANH R184, R184 ;  /* 0x000000b800b87308 */ /* 0x000e220000002400 */
[----:B------:R-:W-:Y:S01]  /*6f00*/  FMNMX.FTZ R6, R163, R4, !PT ;  /* 0x00000004a3067209 */ /* 0x000fe20007810000 */
[----:B------:R-:W-:Y:S01]  /*6f10*/  FMUL.FTZ R167, R0, R140 ;  /* 0x0000008c00a77220 */ /* 0x000fe20000410000 */
[----:B------:R-:W-:Y:S01]  /*6f20*/  ISETP.GT.AND P2, PT, R162, 0x9, PT ;  /* 0x00000009a200780c */ /* 0x000fe20003f44270 */
[----:B------:R-:W-:Y:S01]  /*6f30*/  FMUL.FTZ R21, R0, R195 ;  /* 0x000000c300157220 */ /* 0x000fe20000410000 */
[----:B---3--:R-:W-:Y:S01]  /*6f40*/  FSEL R10, R10, -INF , P1 ;  /* 0xff8000000a0a7808 */ /* 0x008fe20000800000 */
[----:B------:R-:W-:Y:S01]  /*6f50*/  FMUL.FTZ R195, R0, R141 ;  /* 0x0000008d00c37220 */ /* 0x000fe20000410000 */
[----:B------:R-:W-:Y:S01]  /*6f60*/  FMNMX.FTZ R137, R7, R6, !PT ;  /* 0x0000000607897209 */ /* 0x000fe20007810000 */
[----:B------:R-:W1:Y:S01]  /*6f70*/  MUFU.TANH R185, R185 ;  /* 0x000000b900b97308 */ /* 0x000e620000002400 */
[----:B------:R-:W-:Y:S01]  /*6f80*/  ISETP.GT.AND P1, PT, R162, 0x10, PT ;  /* 0x00000010a200780c */ /* 0x000fe20003f24270 */
[C---:B------:R-:W-:Y:S01]  /*6f90*/  FMUL.FTZ R6, R0.reuse, R138 ;  /* 0x0000008a00067220 */ /* 0x040fe20000410000 */
[----:B----4-:R-:W-:Y:S01]  /*6fa0*/  FSEL R11, R11, -INF , P2 ;  /* 0xff8000000b0b7808 */ /* 0x010fe20001000000 */
[----:B------:R-:W-:Y:S01]  /*6fb0*/  FMUL.FTZ R196, R0, R144 ;  /* 0x0000009000c47220 */ /* 0x000fe20000410000 */
[----:B------:R-:W-:Y:S01]  /*6fc0*/  FMNMX.FTZ R136, R10, R137, !PT ;  /* 0x000000890a887209 */ /* 0x000fe20007810000 */
[----:B------:R-:W-:Y:S01]  /*6fd0*/  FMUL.FTZ R197, R0, R145 ;  /* 0x0000009100c57220 */ /* 0x000fe20000410000 */
[----:B------:R-:W-:Y:S01]  /*6fe0*/  ISETP.GT.AND P2, PT, R162, 0x11, PT ;  /* 0x00000011a200780c */ /* 0x000fe20003f44270 */
[----:B------:R-:W3:Y:S01]  /*6ff0*/  MUFU.TANH R168, R168 ;  /* 0x000000a800a87308 */ /* 0x000ee20000002400 */
[----:B-----5:R-:W-:Y:S01]  /*7000*/  FSEL R14, R14, -INF , P1 ;  /* 0xff8000000e0e7808 */ /* 0x020fe20000800000 */
[C---:B------:R-:W-:Y:S01]  /*7010*/  FMUL.FTZ R8, R0.reuse, R186 ;  /* 0x000000ba00087220 */ /* 0x040fe20000410000 */
[----:B------:R-:W-:Y:S01]  /*7020*/  FMNMX.FTZ R137, R11, R136, !PT ;  /* 0x000000880b897209 */ /* 0x000fe20007810000 */
[----:B------:R-:W-:Y:S01]  /*7030*/  FMUL.FTZ R136, R0, R139 ;  /* 0x0000008b00887220 */ /* 0x000fe20000410000 */
[----:B------:R-:W-:Y:S01]  /*7040*/  ISETP.GT.AND P1, PT, R162, 0x18, PT ;  /* 0x00000018a200780c */ /* 0x000fe20003f24270 */
[----:B------:R-:W-:Y:S01]  /*7050*/  FMUL.FTZ R186, R0, R198 ;  /* 0x000000c600ba7220 */ /* 0x000fe20000410000 */
        /* <DEDUP_REMOVED lines=9> */
[----:B------:R-:W0:Y:S01]  /*70f0*/  MUFU.TANH R172, R172 ;  /* 0x000000ac00ac7308 */ /* 0x000e220000002400 */
[----:B------:R-:W-:Y:S01]  /*7100*/  ISETP.GT.AND P1, PT, R162, 0x20, PT ;  /* 0x00000020a200780c */ /* 0x000fe20003f24270 */
[----:B------:R-:W-:Y:S01]  /*7110*/  FMUL.FTZ R121, R0, R121 ;  /* 0x0000007900797220 */ /* 0x000fe20000410000 */
[----:B-1----:R-:W-:Y:S01]  /*7120*/  FSEL R185, R185, -INF , P2 ;  /* 0xff800000b9b97808 */ /* 0x002fe20001000000 */
[----:B------:R-:W-:Y:S01]  /*7130*/  UMOV UR6, UR53 ;  /* 0x0000003500067c82 */ /* 0x000fe20008000000 */
[----:B------:R-:W-:Y:S01]  /*7140*/  FMNMX.FTZ R138, R184, R137, !PT ;  /* 0x00000089b88a7209 */ /* 0x000fe20007810000 */
[----:B------:R-:W-:Y:S01]  /*7150*/  FMUL.FTZ R9, R0, R187 ;  /* 0x000000bb00097220 */ /* 0x000fe20000410000 */
[----:B------:R-:W-:Y:S01]  /*7160*/  ISETP.GT.AND P2, PT, R162, 0x21, PT ;  /* 0x00000021a200780c */ /* 0x000fe20003f44270 */
[----:B------:R-:W1:Y:S01]  /*7170*/  MUFU.TANH R173, R173 ;  /* 0x000000ad00ad7308 */ /* 0x000e620000002400 */
[----:B---3--:R-:W-:Y:S01]  /*7180*/  FSEL R168, R168, -INF , P1 ;  /* 0xff800000a8a87808 */ /* 0x008fe20000800000 */
        /* <DEDUP_REMOVED lines=16> */
[C---:B------:R-:W-:Y:S01]  /*7290*/  FMUL.FTZ R147, R0.reuse, R147 ;  /* 0x0000009300937220 */ /* 0x040fe20000410000 */
[----:B-1----:R-:W-:Y:S01]  /*72a0*/  FSEL R173, R173, -INF , P2 ;  /* 0xff800000adad7808 */ /* 0x002fe20001000000 */
[----:B------:R-:W-:Y:S01]  /*72b0*/  FMUL.FTZ R150, R0, R150 ;  /* 0x0000009600967220 */ /* 0x000fe20000410000 */
[----:B------:R-:W-:Y:S01]  /*72c0*/  FMNMX.FTZ R138, R172, R137, !PT ;  /* 0x00000089ac8a7209 */ /* 0x000fe20007810000 */
[----:B------:R-:W-:Y:S01]  /*72d0*/  FMUL.FTZ R151, R0, R151 ;  /* 0x0000009700977220 */ /* 0x000fe20000410000 */
[----:B------:R-:W-:Y:S01]  /*72e0*/  ISETP.GT.AND P2, PT, R162, 0x31, PT ;  /* 0x00000031a200780c */ /* 0x000fe20003f44270 */
[----:B------:R-:W1:Y:S01]  /*72f0*/  MUFU.TANH R179, R179 ;  /* 0x000000b300b37308 */ /* 0x000e620000002400 */
[----:B--2---:R-:W-:Y:S01]  /*7300*/  FSEL R176, R176, -INF , P1 ;  /* 0xff800000b0b07808 */ /* 0x004fe20000800000 */
[C---:B------:R-:W-:Y:S01]  /*7310*/  FMUL.FTZ R122, R0.reuse, R122 ;  /* 0x0000007a007a7220 */ /* 0x040fe20000410000 */
[----:B------:R-:W-:Y:S01]  /*7320*/  FMNMX.FTZ R137, R173, R138, !PT ;  /* 0x0000008aad897209 */ /* 0x000fe20007810000 */
[----:B------:R-:W-:Y:S01]  /*7330*/  FMUL.FTZ R123, R0, R123 ;  /* 0x0000007b007b7220 */ /* 0x000fe20000410000 */
[----:B------:R-:W-:Y:S01]  /*7340*/  ISETP.GT.AND P1, PT, R162, 0x38, PT ;  /* 0x00000038a200780c */ /* 0x000fe20003f24270 */
[----:B------:R-:W-:Y:S01]  /*7350*/  FMUL.FTZ R126, R0, R126 ;  /* 0x0000007e007e7220 */ /* 0x000fe20000410000 */
[----:B------:R-:W-:Y:S01]  /*7360*/  FMNMX.FTZ R137, R176, R137, !PT ;  /* 0x00000089b0897209 */ /* 0x000fe20007810000 */
        /* <DEDUP_REMOVED lines=10> */
[----:B------:R-:W-:Y:S01]  /*7410*/  ULEA UR7, UR44, UR41, 0x3 ;  /* 0x000000292c077291 */ /* 0x000fe2000f8e183f */
[----:B------:R-:W-:-:S02]  /*7420*/  ISETP.GT.AND P1, PT, R162, 0x40, PT ;  /* 0x00000040a200780c */ /* 0x000fc40003f24270 */
[----:B------:R-:W-:Y:S01]  /*7430*/  FMNMX.FTZ R137, R179, R138, !PT ;  /* 0x0000008ab3897209 */ /* 0x000fe20007810000 */
[----:B------:R-:W-:Y:S02]  /*7440*/  UIADD3 UR7, UR7, 0x33440, URZ ;  /* 0x0003344007077890 */ /* 0x000fe4000fffe03f */
[----:B------:R-:W1:Y:S01]  /*7450*/  MUFU.TANH R183, R183 ;  /* 0x000000b700b77308 */ /* 0x000e620000002400 */
[----:B--2---:R-:W-:Y:S01]  /*7460*/  FSEL R180, R180, -INF , P2 ;  /* 0xff800000b4b47808 */ /* 0x004fe20001000000 */
[----:B------:R-:W-:Y:S01]  /*7470*/  UPRMT UR7, UR40, 0x654, UR7 ;  /* 0x0000065428077896 */ /* 0x000fe20008000007 */
[----:B------:R-:W-:Y:S02]  /*7480*/  ISETP.GT.AND P2, PT, R162, 0x41, PT ;  /* 0x00000041a200780c */ /* 0x000fe40003f44270 */
[----:B------:R-:W-:-:S03]  /*7490*/  FMNMX.FTZ R138, R180, R137, !PT ;  /* 0x00000089b48a7209 */ /* 0x000fc60007810000 */
[----:B------:R-:W2:Y:S01]  /*74a0*/  MUFU.TANH R191, R191 ;  /* 0x000000bf00bf7308 */ /* 0x000ea20000002400 */
[----:B0-----:R-:W-:Y:S02]  /*74b0*/  FSEL R189, R189, -INF , P1 ;  /* 0xff800000bdbd7808 */ /* 0x001fe40000800000 */
[----:B------:R-:W-:Y:S01]  /*74c0*/  ISETP.GT.AND P1, PT, R162, 0x48, PT ;  /* 0x00000048a200780c */ /* 0x000fe20003f24270 */
[----:B------:R-:W-:Y:S01]  /*74d0*/  SYNCS.ARRIVE.TRANS64.RED.A1T0 RZ, [UR7], RZ ;  /* 0x000000ffffff79a7 */ /* 0x000fe20008100407 */
        /* <DEDUP_REMOVED lines=98> */
[----:B------:R-:W0:Y:S03]  /*7b00*/  MUFU.TANH R12, R12 ;  /* 0x0000000c000c7308 */ /* 0x000e260000002400 */
[----:B------:R-:W-:-:S05]  /*7b10*/  FMNMX.FTZ R192, R143, R192, !PT ;  /* 0x000000c08fc07209 */ /* 0x000fca0007810000 */
[----:B------:R-:W2:Y:S01]  /*7b20*/  SHFL.BFLY PT, R121, R192, 0x2, 0x1f ;  /* 0x0c401f00c0797f89 */ /* 0x000ea200000e0000 */
[----:B------:R-:W4:Y:S08]  /*7b30*/  MUFU.TANH R13, R13 ;  /* 0x0000000d000d7308 */ /* 0x000f300000002400 */
[----:B------:R-:W5:Y:S08]  /*7b40*/  MUFU.TANH R20, R20 ;  /* 0x0000001400147308 */ /* 0x000f700000002400 */
[----:B------:R-:W5:Y:S01]  /*7b50*/  MUFU.TANH R21, R21 ;  /* 0x0000001500157308 */ /* 0x000f620000002400 */
[----:B--2---:R-:W-:-:S07]  /*7b60*/  FMNMX.FTZ R191, R192, R121, !PT ;  /* 0x00000079c0bf7209 */ /* 0x004fce0007810000 */
[----:B------:R-:W2:Y:S01]  /*7b70*/  MUFU.TANH R186, R186 ;  /* 0x000000ba00ba7308 */ /* 0x000ea20000002400 */
[----:B------:R-:W3:Y:S07]  /*7b80*/  SHFL.BFLY PT, R192, R191, 0x1, 0x1f ;  /* 0x0c201f00bfc07f89 */ /* 0x000eee00000e0000 */
[----:B------:R-:W2:Y:S08]  /*7b90*/  MUFU.TANH R187, R187 ;  /* 0x000000bb00bb7308 */ /* 0x000eb00000002400 */
[----:B------:R-:W2:Y:S08]  /*7ba0*/  MUFU.TANH R170, R170 ;  /* 0x000000aa00aa7308 */ /* 0x000eb00000002400 */
[----:B------:R-:W2:Y:S01]  /*7bb0*/  MUFU.TANH R171, R171 ;  /* 0x000000ab00ab7308 */ /* 0x000ea20000002400 */
[----:B---3--:R-:W-:Y:S01]  /*7bc0*/  FMNMX.FTZ R121, R191, R192, !PT ;  /* 0x000000c0bf797209 */ /* 0x008fe20007810000 */
[----:B------:R-:W-:Y:S01]  /*7bd0*/  FMUL.FTZ R191, R0, R134 ;  /* 0x0000008600bf7220 */ /* 0x000fe20000410000 */
[----:B------:R-:W-:-:S02]  /*7be0*/  IMAD.U32 R134, RZ, RZ, UR6 ;  /* 0x00000006ff867e24 */ /* 0x000fc4000f8e00ff */
[----:B------:R-:W-:-:S03]  /*7bf0*/  FSETP.NEU.FTZ.AND P1, PT, R121, -INF , PT ;  /* 0xff8000007900780b */ /* 0x000fc60003f3d000 */
[----:B------:R-:W3:Y:S01]  /*7c00*/  MUFU.TANH R174, R174 ;  /* 0x000000ae00ae7308 */ /* 0x000ee20000002400 */
[----:B------:R-:W-:-:S05]  /*7c10*/  FFMA.FTZ R134, R121, R134, -8 ;  /* 0xc100000079867423 */ /* 0x000fca0000010086 */
[----:B------:R-:W-:Y:S02]  /*7c20*/  FSEL R134, R134, RZ, P1 ;  /* 0x000000ff86867208 */ /* 0x000fe40000800000 */
[----:B------:R-:W3:Y:S03]  /*7c30*/  MUFU.TANH R175, R175 ;  /* 0x000000af00af7308 */ /* 0x000ee60000002400 */
[----:B------:R-:W-:-:S01]  /*7c40*/  FFMA.FTZ R192, R163, UR6, -R134 ;  /* 0x00000006a3c07c23 */ /* 0x000fc20008010886 */
[--C-:B------:R-:W-:Y:S01]  /*7c50*/  FFMA.FTZ R193, R184, UR6, -R134.reuse ;  /* 0x00000006b8c17c23 */ /* 0x100fe20008010886 */
[----:B------:R-:W1:Y:S01]  /*7c60*/  SHFL.IDX PT, R163, R156, 0x1, 0x1c1f ;  /* 0x003c1f009ca37f89 */ /* 0x000e6200000e0000 */
[----:B------:R-:W-:-:S01]  /*7c70*/  FFMA.FTZ R194, R185, UR6, -R134 ;  /* 0x00000006b9c27c23 */ /* 0x000fc20008010886 */
[--C-:B------:R-:W-:Y:S01]  /*7c80*/  FFMA.FTZ R189, R189, UR6, -R134.reuse ;  /* 0x00000006bdbd7c23 */ /* 0x100fe20008010886 */
[----:B------:R-:W3:Y:S01]  /*7c90*/  MUFU.TANH R177, R177 ;  /* 0x000000b100b17308 */ /* 0x000ee20000002400 */
[----:B------:R-:W-:-:S01]  /*7ca0*/  FFMA.FTZ R7, R7, UR6, -R134 ;  /* 0x0000000607077c23 */ /* 0x000fc20008010886 */
[--C-:B------:R-:W-:Y:S01]  /*7cb0*/  FFMA.FTZ R10, R10, UR6, -R134.reuse ;  /* 0x000000060a0a7c23 */ /* 0x100fe20008010886 */
[----:B------:R-:W-:-:S01]  /*7cc0*/  FFMA.FTZ R11, R11, UR6, -R134 ;  /* 0x000000060b0b7c23 */ /* 0x000fc20008010886 */
[--C-:B------:R-:W-:Y:S01]  /*7cd0*/  FFMA.FTZ R14, R14, UR6, -R134.reuse ;  /* 0x000000060e0e7c23 */ /* 0x100fe20008010886 */
[----:B------:R-:W-:-:S01]  /*7ce0*/  FFMA.FTZ R15, R15, UR6, -R134 ;  /* 0x000000060f0f7c23 */ /* 0x000fc20008010886 */
[--C-:B------:R-:W-:Y:S01]  /*7cf0*/  FFMA.FTZ R168, R168, UR6, -R134.reuse ;  /* 0x00000006a8a87c23 */ /* 0x100fe20008010886 */
[----:B------:R-:W-:-:S01]  /*7d00*/  FFMA.FTZ R169, R169, UR6, -R134 ;  /* 0x00000006a9a97c23 */ /* 0x000fc20008010886 */
        /* <DEDUP_REMOVED lines=12> */
[----:B------:R-:W-:Y:S01]  /*7dd0*/  FFMA.FTZ R129, R129, UR6, -R134 ;  /* 0x0000000681817c23 */ /* 0x000fe20008010886 */
[----:B-1----:R-:W-:-:S02]  /*7de0*/  IMAD.IADD R160, R160, 0x1, R163 ;  /* 0x00000001a0a07824 */ /* 0x002fc400078e02a3 */
[--C-:B------:R-:W-:Y:S01]  /*7df0*/  FFMA.FTZ R132, R132, UR6, -R134.reuse ;  /* 0x0000000684847c23 */ /* 0x100fe20008010886 */
[----:B------:R-:W-:-:S01]  /*7e00*/  FFMA.FTZ R133, R133, UR6, -R134 ;  /* 0x0000000685857c23 */ /* 0x000fc20008010886 */
[----:B------:R-:W1:Y:S01]  /*7e10*/  MUFU.TANH R182, R182 ;  /* 0x000000b600b67308 */ /* 0x000e620000002400 */
[----:B------:R-:W-:-:S01]  /*7e20*/  FFMA.FTZ R143, R143, UR6, -R134 ;  /* 0x000000068f8f7c23 */ /* 0x000fc20008010886 */
[C---:B------:R-:W-:Y:S02]  /*7e30*/  ISETP.GT.AND P2, PT, R160.reuse, RZ, PT ;  /* 0x000000ffa000720c */ /* 0x040fe40003f44270 */
[----:B------:R-:W-:Y:S02]  /*7e40*/  ISETP.GT.AND P3, PT, R160, 0x1, PT ;  /* 0x00000001a000780c */ /* 0x000fe40003f64270 */
[----:B------:R-:W-:Y:S02]  /*7e50*/  FSEL R8, R8, -INF , P2 ;  /* 0xff80000008087808 */ /* 0x000fe40001000000 */
[----:B------:R-:W-:Y:S01]  /*7e60*/  ISETP.GT.AND P2, PT, R160, 0x8, PT ;  /* 0x00000008a000780c */ /* 0x000fe20003f44270 */
[----:B------:R-:W1:Y:S01]  /*7e70*/  MUFU.TANH R152, R152 ;  /* 0x0000009800987308 */ /* 0x000e620000002400 */
[----:B------:R-:W-:-:S02]  /*7e80*/  FSEL R9, R9, -INF , P3 ;  /* 0xff80000009097808 */ /* 0x000fc40001800000 */
[----:B------:R-:W-:Y:S02]  /*7e90*/  FMNMX.FTZ R184, R8, R5, !PT ;  /* 0x0000000508b87209 */ /* 0x000fe40007810000 */
[----:B------:R-:W-:Y:S02]  /*7ea0*/  ISETP.GT.AND P3, PT, R160, 0x9, PT ;  /* 0x00000009a000780c */ /* 0x000fe40003f64270 */
[----:B0-----:R-:W-:Y:S01]  /*7eb0*/  FSEL R156, R12, -INF , P2 ;  /* 0xff8000000c9c7808 */ /* 0x001fe20001000000 */
[----:B------:R-:W0:Y:S01]  /*7ec0*/  MUFU.TANH R153, R153 ;  /* 0x0000009900997308 */ /* 0x000e220000002400 */
[----:B------:R-:W-:Y:S02]  /*7ed0*/  FMNMX.FTZ R163, R9, R184, !PT ;  /* 0x000000b809a37209 */ /* 0x000fe40007810000 */
[----:B------:R-:W-:Y:S02]  /*7ee0*/  ISETP.GT.AND P2, PT, R160, 0x10, PT ;  /* 0x00000010a000780c */ /* 0x000fe40003f44270 */
[----:B----4-:R-:W-:-:S02]  /*7ef0*/  FSEL R13, R13, -INF , P3 ;  /* 0xff8000000d0d7808 */ /* 0x010fc40001800000 */
[----:B------:R-:W-:Y:S01]  /*7f00*/  FMNMX.FTZ R184, R156, R163, !PT ;  /* 0x000000a39cb87209 */ /* 0x000fe20007810000 */
[----:B------:R-:W4:Y:S01]  /*7f10*/  MUFU.TANH R154, R154 ;  /* 0x0000009a009a7308 */ /* 0x000f220000002400 */
[----:B------:R-:W-:Y:S02]  /*7f20*/  ISETP.GT.AND P3, PT, R160, 0x11, PT ;  /* 0x00000011a000780c */ /* 0x000fe40003f64270 */
[----:B-----5:R-:W-:Y:S02]  /*7f30*/  FSEL R20, R20, -INF , P2 ;  /* 0xff80000014147808 */ /* 0x020fe40001000000 */
[----:B------:R-:W-:Y:S02]  /*7f40*/  FMNMX.FTZ R185, R13, R184, !PT ;  /* 0x000000b80db97209 */ /* 0x000fe40007810000 */
[----:B------:R-:W-:Y:S01]  /*7f50*/  ISETP.GT.AND P2, PT, R160, 0x18, PT ;  /* 0x00000018a000780c */ /* 0x000fe20003f44270 */
[----:B------:R-:W5:Y:S01]  /*7f60*/  MUFU.TANH R155, R155 ;  /* 0x0000009b009b7308 */ /* 0x000f620000002400 */
[----:B------:R-:W-:-:S02]  /*7f70*/  FSEL R21, R21, -INF , P3 ;  /* 0xff80000015157808 */ /* 0x000fc40001800000 */
[----:B------:R-:W-:Y:S02]  /*7f80*/  FMNMX.FTZ R184, R20, R185, !PT ;  /* 0x000000b914b87209 */ /* 0x000fe40007810000 */
[----:B------:R-:W-:Y:S02]  /*7f90*/  ISETP.GT.AND P3, PT, R160, 0x19, PT ;  /* 0x00000019a000780c */ /* 0x000fe40003f64270 */
[----:B--2---:R-:W-:Y:S01]  /*7fa0*/  FSEL R186, R186, -INF , P2 ;  /* 0xff800000baba7808 */ /* 0x004fe20001000000 */
[----:B------:R-:W-:Y:S01]  /*7fb0*/  MUFU.EX2 R12, R193 ;  /* 0x000000c1000c7308 */ /* 0x000fe20000000800 */
[----:B------:R-:W-:Y:S02]  /*7fc0*/  FMNMX.FTZ R185, R21, R184, !PT ;  /* 0x000000b815b97209 */ /* 0x000fe40007810000 */
[----:B------:R-:W-:Y:S02]  /*7fd0*/  ISETP.GT.AND P2, PT, R160, 0x20, PT ;  /* 0x00000020a000780c */ /* 0x000fe40003f44270 */
[----:B------:R-:W-:-:S02]  /*7fe0*/  FSEL R187, R187, -INF , P3 ;  /* 0xff800000bbbb7808 */ /* 0x000fc40001800000 */
[----:B------:R-:W-:Y:S01]  /*7ff0*/  FMNMX.FTZ R184, R186, R185, !PT ;  /* 0x000000b9bab87209 */ /* 0x000fe20007810000 */
[----:B------:R-:W2:Y:S01]  /*8000*/  MUFU.TANH R157, R157 ;  /* 0x0000009d009d7308 */ /* 0x000ea20000002400 */
[----:B------:R-:W-:Y:S02]  /*8010*/  ISETP.GT.AND P3, PT, R160, 0x21, PT ;  /* 0x00000021a000780c */ /* 0x000fe40003f64270 */
[----:B------:R-:W-:Y:S02]  /*8020*/  FSEL R170, R170, -INF , P2 ;  /* 0xff800000aaaa7808 */ /* 0x000fe40001000000 */
[----:B------:R-:W-:Y:S02]  /*8030*/  FMNMX.FTZ R185, R187, R184, !PT ;  /* 0x000000b8bbb97209 */ /* 0x000fe40007810000 */
[----:B------:R-:W-:Y:S01]  /*8040*/  ISETP.GT.AND P2, PT, R160, 0x28, PT ;  /* 0x00000028a000780c */ /* 0x000fe20003f44270 */
[----:B------:R-:W2:Y:S01]  /*8050*/  MUFU.TANH R158, R158 ;  /* 0x0000009e009e7308 */ /* 0x000ea20000002400 */
[----:B------:R-:W-:-:S02]  /*8060*/  FSEL R171, R171, -INF , P3 ;  /* 0xff800000abab7808 */ /* 0x000fc40001800000 */
[----:B------:R-:W-:Y:S02]  /*8070*/  FMNMX.FTZ R184, R170, R185, !PT ;  /* 0x000000b9aab87209 */ /* 0x000fe40007810000 */
[----:B------:R-:W-:Y:S02]  /*8080*/  ISETP.GT.AND P3, PT, R160, 0x29, PT ;  /* 0x00000029a000780c */ /* 0x000fe40003f64270 */
[----:B---3--:R-:W-:Y:S01]  /*8090*/  FSEL R174, R174, -INF , P2 ;  /* 0xff800000aeae7808 */ /* 0x008fe20001000000 */
[----:B------:R-:W3:Y:S01]  /*80a0*/  MUFU.TANH R159, R159 ;  /* 0x0000009f009f7308 */ /* 0x000ee20000002400 */
[----:B------:R-:W-:Y:S02]  /*80b0*/  FMNMX.FTZ R185, R171, R184, !PT ;  /* 0x000000b8abb97209 */ /* 0x000fe40007810000 */
[----:B------:R-:W-:Y:S02]  /*80c0*/  ISETP.GT.AND P2, PT, R160, 0x30, PT ;  /* 0x00000030a000780c */ /* 0x000fe40003f44270 */
[----:B------:R-:W-:-:S02]  /*80d0*/  FSEL R175, R175, -INF , P3 ;  /* 0xff800000afaf7808 */ /* 0x000fc40001800000 */
[----:B------:R-:W-:Y:S01]  /*80e0*/  FMNMX.FTZ R184, R174, R185, !PT ;  /* 0x000000b9aeb87209 */ /* 0x000fe20007810000 */
[----:B------:R-:W3:Y:S01]  /*80f0*/  MUFU.TANH R161, R161 ;  /* 0x000000a100a17308 */ /* 0x000ee20000002400 */
[C---:B------:R-:W-:Y:S02]  /*8100*/  ISETP.GT.AND P3, PT, R160.reuse, 0x31, PT ;  /* 0x00000031a000780c */ /* 0x040fe40003f64270 */
[----:B------:R-:W-:Y:S02]  /*8110*/  FSEL R177, R177, -INF , P2 ;  /* 0xff800000b1b17808 */ /* 0x000fe40001000000 */
[----:B------:R-:W-:Y:S02]  /*8120*/  FMNMX.FTZ R184, R175, R184, !PT ;  /* 0x000000b8afb87209 */ /* 0x000fe40007810000 */
[----:B------:R-:W-:Y:S01]  /*8130*/  ISETP.GT.AND P2, PT, R160, 0x38, PT ;  /* 0x00000038a000780c */ /* 0x000fe20003f44270 */
[----:B------:R0:W-:Y:S01]  /*8140*/  MUFU.EX2 R163, R194 ;  /* 0x000000c200a37308 */ /* 0x0001e20000000800 */
[----:B------:R-:W-:-:S02]  /*8150*/  FSEL R178, R178, -INF , P3 ;  /* 0xff800000b2b27808 */ /* 0x000fc40001800000 */
[----:B------:R-:W-:Y:S02]  /*8160*/  FMNMX.FTZ R185, R177, R184, !PT ;  /* 0x000000b8b1b97209 */ /* 0x000fe40007810000 */
[----:B------:R-:W-:Y:S02]  /*8170*/  ISETP.GT.AND P3, PT, R160, 0x39, PT ;  /* 0x00000039a000780c */ /* 0x000fe40003f64270 */
[----:B------:R-:W-:Y:S01]  /*8180*/  FSEL R181, R181, -INF , P2 ;  /* 0xff800000b5b57808 */ /* 0x000fe20001000000 */
[----:B------:R-:W3:Y:S01]  /*8190*/  MUFU.TANH R6, R6 ;  /* 0x0000000600067308 */ /* 0x000ee20000002400 */
[----:B------:R-:W-:Y:S01]  /*81a0*/  FMNMX.FTZ R184, R178, R185, !PT ;  /* 0x000000b9b2b87209 */ /* 0x000fe20007810000 */
[--C-:B------:R-:W-:Y:S01]  /*81b0*/  FFMA.FTZ R185, R188, UR6, -R134.reuse ;  /* 0x00000006bcb97c23 */ /* 0x100fe20008010886 */
[----:B------:R-:W-:Y:S01]  /*81c0*/  ISETP.GT.AND P2, PT, R160, 0x40, PT ;  /* 0x00000040a000780c */ /* 0x000fe20003f44270 */
[--C-:B------:R-:W-:Y:S01]  /*81d0*/  FFMA.FTZ R188, R179, UR6, -R134.reuse ;  /* 0x00000006b3bc7c23 */ /* 0x100fe20008010886 */
[----:B-1----:R-:W-:Y:S01]  /*81e0*/  FSEL R182, R182, -INF , P3 ;  /* 0xff800000b6b67808 */ /* 0x002fe20001800000 */
[----:B0-----:R-:W-:Y:S01]  /*81f0*/  FFMA.FTZ R194, R180, UR6, -R134 ;  /* 0x00000006b4c27c23 */ /* 0x001fe20008010886 */
[----:B------:R-:W-:Y:S01]  /*8200*/  FMNMX.FTZ R193, R181, R184, !PT ;  /* 0x000000b8b5c17209 */ /* 0x000fe20007810000 */
[----:B------:R-:W0:Y:S01]  /*8210*/  MUFU.TANH R136, R136 ;  /* 0x0000008800887308 */ /* 0x000e220000002400 */
[----:B------:R-:W-:-:S02]  /*8220*/  ISETP.GT.AND P3, PT, R160, 0x41, PT ;  /* 0x00000041a000780c */ /* 0x000fc40003f64270 */
[----:B------:R-:W-:Y:S02]  /*8230*/  FSEL R152, R152, -INF , P2 ;  /* 0xff80000098987808 */ /* 0x000fe40001000000 */
[----:B------:R-:W-:Y:S02]  /*8240*/  FMNMX.FTZ R193, R182, R193, !PT ;  /* 0x000000c1b6c17209 */ /* 0x000fe40007810000 */
[----:B------:R-:W-:Y:S01]  /*8250*/  ISETP.GT.AND P2, PT, R160, 0x48, PT ;  /* 0x00000048a000780c */ /* 0x000fe20003f44270 */
[----:B------:R-:W1:Y:S01]  /*8260*/  MUFU.TANH R166, R166 ;  /* 0x000000a600a67308 */ /* 0x000e620000002400 */
[----:B------:R-:W-:Y:S02]  /*8270*/  FSEL R153, R153, -INF , P3 ;  /* 0xff80000099997808 */ /* 0x000fe40001800000 */
[----:B------:R-:W-:Y:S02]  /*8280*/  FMNMX.FTZ R184, R152, R193, !PT ;  /* 0x000000c198b87209 */ /* 0x000fe40007810000 */
[----:B------:R-:W-:-:S02]  /*8290*/  ISETP.GT.AND P3, PT, R160, 0x49, PT ;  /* 0x00000049a000780c */ /* 0x000fc40003f64270 */
[----:B----4-:R-:W-:Y:S01]  /*82a0*/  FSEL R179, R154, -INF , P2 ;  /* 0xff8000009ab37808 */ /* 0x010fe20001000000 */
[----:B------:R-:W4:Y:S01]  /*82b0*/  MUFU.TANH R190, R190 ;  /* 0x000000be00be7308 */ /* 0x000f220000002400 */
[----:B------:R-:W-:Y:S02]  /*82c0*/  FMNMX.FTZ R184, R153, R184, !PT ;  /* 0x000000b899b87209 */ /* 0x000fe40007810000 */
[C---:B------:R-:W-:Y:S02]  /*82d0*/  ISETP.GT.AND P2, PT, R160.reuse, 0x50, PT ;  /* 0x00000050a000780c */ /* 0x040fe40003f44270 */
[----:B-----5:R-:W-:Y:S02]  /*82e0*/  FSEL R155, R155, -INF , P3 ;  /* 0xff8000009b9b7808 */ /* 0x020fe40001800000 */
[----:B------:R-:W-:Y:S01]  /*82f0*/  FMNMX.FTZ R184, R179, R184, !PT ;  /* 0x000000b8b3b87209 */ /* 0x000fe20007810000 */
[----:B------:R-:W-:Y:S01]  /*8300*/  MUFU.EX2 R154, R188 ;  /* 0x000000bc009a7308 */ /* 0x000fe20000000800 */
[----:B------:R-:W-:-:S02]  /*8310*/  ISETP.GT.AND P3, PT, R160, 0x51, PT ;  /* 0x00000051a000780c */ /* 0x000fc40003f64270 */
[----:B--2---:R-:W-:Y:S02]  /*8320*/  FSEL R180, R157, -INF , P2 ;  /* 0xff8000009db47808 */ /* 0x004fe40001000000 */
[----:B------:R-:W-:Y:S02]  /*8330*/  FMNMX.FTZ R193, R155, R184, !PT ;  /* 0x000000b89bc17209 */ /* 0x000fe40007810000 */
[----:B------:R-:W-:Y:S01]  /*8340*/  ISETP.GT.AND P2, PT, R160, 0x58, PT ;  /* 0x00000058a000780c */ /* 0x000fe20003f44270 */
[----:B------:R2:W-:Y:S01]  /*8350*/  MUFU.EX2 R157, R194 ;  /* 0x000000c2009d7308 */ /* 0x0005e20000000800 */
[----:B------:R-:W-:Y:S02]  /*8360*/  FSEL R158, R158, -INF , P3 ;  /* 0xff8000009e9e7808 */ /* 0x000fe40001800000 */
[----:B------:R-:W-:Y:S02]  /*8370*/  FMNMX.FTZ R193, R180, R193, !PT ;  /* 0x000000c1b4c17209 */ /* 0x000fe40007810000 */
[----:B------:R-:W-:-:S02]  /*8380*/  ISETP.GT.AND P3, PT, R160, 0x59, PT ;  /* 0x00000059a000780c */ /* 0x000fc40003f64270 */
[----:B---3--:R-:W-:Y:S01]  /*8390*/  FSEL R184, R159, -INF , P2 ;  /* 0xff8000009fb87808 */ /* 0x008fe20001000000 */
[----:B------:R-:W3:Y:S01]  /*83a0*/  MUFU.TANH R146, R146 ;  /* 0x0000009200927308 */ /* 0x000ee20000002400 */
[----:B------:R-:W-:Y:S01]  /*83b0*/  FMNMX.FTZ R193, R158, R193, !PT ;  /* 0x000000c19ec17209 */ /* 0x000fe20007810000 */
[--C-:B--2---:R-:W-:Y:S01]  /*83c0*/  FFMA.FTZ R194, R183, UR6, -R134.reuse ;  /* 0x00000006b7c27c23 */ /* 0x104fe20008010886 */
[----:B------:R-:W-:Y:S02]  /*83d0*/  ISETP.GT.AND P2, PT, R160, 0x60, PT ;  /* 0x00000060a000780c */ /* 0x000fe40003f44270 */
[----:B------:R-:W-:Y:S02]  /*83e0*/  FSEL R161, R161, -INF , P3 ;  /* 0xff800000a1a17808 */ /* 0x000fe40001800000 */
[----:B------:R-:W-:Y:S01]  /*83f0*/  FMNMX.FTZ R188, R184, R193, !PT ;  /* 0x000000c1b8bc7209 */ /* 0x000fe20007810000 */
[----:B------:R-:W2:Y:S01]  /*8400*/  MUFU.TANH R147, R147 ;  /* 0x0000009300937308 */ /* 0x000ea20000002400 */
[----:B------:R-:W-:Y:S01]  /*8410*/  ISETP.GT.AND P3, PT, R160, 0x61, PT ;  /* 0x00000061a000780c */ /* 0x000fe20003f64270 */
[----:B------:R-:W-:Y:S01]  /*8420*/  FFMA.FTZ R193, R120, UR6, -R134 ;  /* 0x0000000678c17c23 */ /* 0x000fe20008010886 */
[----:B------:R-:W-:-:S02]  /*8430*/  FSEL R183, R6, -INF , P2 ;  /* 0xff80000006b77808 */ /* 0x000fc40001000000 */
[----:B------:R-:W-:Y:S02]  /*8440*/  FMNMX.FTZ R188, R161, R188, !PT ;  /* 0x000000bca1bc7209 */ /* 0x000fe40007810000 */
[----:B------:R-:W-:Y:S01]  /*8450*/  ISETP.GT.AND P2, PT, R160, 0x68, PT ;  /* 0x00000068a000780c */ /* 0x000fe20003f44270 */
[----:B------:R5:W-:Y:S01]  /*8460*/  MUFU.EX2 R159, R189 ;  /* 0x000000bd009f7308 */ /* 0x000be20000000800 */
[----:B0-----:R-:W-:Y:S02]  /*8470*/  FSEL R136, R136, -INF , P3 ;  /* 0xff80000088887808 */ /* 0x001fe40001800000 */
[----:B------:R-:W-:Y:S02]  /*8480*/  ISETP.GT.AND P3, PT, R160, 0x69, PT ;  /* 0x00000069a000780c */ /* 0x000fe40003f64270 */
[----:B-1----:R-:W-:Y:S02]  /*8490*/  FSEL R166, R166, -INF , P2 ;  /* 0xff800000a6a67808 */ /* 0x002fe40001000000 */
[----:B------:R-:W-:Y:S01]  /*84a0*/  ISETP.GT.AND P2, PT, R160, 0x70, PT ;  /* 0x00000070a000780c */ /* 0x000fe20003f44270 */
[----:B------:R-:W0:Y:S01]  /*84b0*/  MUFU.TANH R150, R150 ;  /* 0x0000009600967308 */ /* 0x000e220000002400 */
[----:B-----5:R-:W-:-:S02]  /*84c0*/  FMNMX.FTZ R189, R183, R188, !PT ;  /* 0x000000bcb7bd7209 */ /* 0x020fc40007810000 */
[----:B----4-:R-:W-:Y:S02]  /*84d0*/  FSEL R190, R190, -INF , P3 ;  /* 0xff800000bebe7808 */ /* 0x010fe40001800000 */
[----:B------:R-:W-:Y:S02]  /*84e0*/  FMNMX.FTZ R189, R136, R189, !PT ;  /* 0x000000bd88bd7209 */ /* 0x000fe40007810000 */
[----:B------:R-:W-:Y:S01]  /*84f0*/  ISETP.GT.AND P3, PT, R160, 0x71, PT ;  /* 0x00000071a000780c */ /* 0x000fe20003f64270 */
[----:B------:R-:W1:Y:S01]  /*8500*/  MUFU.TANH R151, R151 ;  /* 0x0000009700977308 */ /* 0x000e620000002400 */
[----:B------:R-:W-:Y:S02]  /*8510*/  FMNMX.FTZ R189, R166, R189, !PT ;  /* 0x000000bda6bd7209 */ /* 0x000fe40007810000 */
[----:B---3--:R-:W-:Y:S02]  /*8520*/  FSEL R146, R146, -INF , P2 ;  /* 0xff80000092927808 */ /* 0x008fe40001000000 */
[----:B------:R-:W-:-:S02]  /*8530*/  FMNMX.FTZ R189, R190, R189, !PT ;  /* 0x000000bdbebd7209 */ /* 0x000fc40007810000 */
[----:B------:R-:W-:Y:S01]  /*8540*/  ISETP.GT.AND P2, PT, R160, 0x78, PT ;  /* 0x00000078a000780c */ /* 0x000fe20003f44270 */
[----:B------:R-:W3:Y:S01]  /*8550*/  MUFU.TANH R122, R122 ;  /* 0x0000007a007a7308 */ /* 0x000ee20000002400 */
[----:B--2---:R-:W-:Y:S02]  /*8560*/  FSEL R147, R147, -INF , P3 ;  /* 0xff80000093937808 */ /* 0x004fe40001800000 */
[----:B------:R-:W-:Y:S02]  /*8570*/  FMNMX.FTZ R120, R146, R189, !PT ;  /* 0x000000bd92787209 */ /* 0x000fe40007810000 */
[----:B------:R-:W-:Y:S02]  /*8580*/  ISETP.GT.AND P3, PT, R160, 0x79, PT ;  /* 0x00000079a000780c */ /* 0x000fe40003f64270 */
[----:B0-----:R-:W-:Y:S01]  /*8590*/  FSEL R188, R150, -INF , P2 ;  /* 0xff80000096bc7808 */ /* 0x001fe20001000000 */
[----:B------:R-:W0:Y:S01]  /*85a0*/  MUFU.TANH R123, R123 ;  /* 0x0000007b007b7308 */ /* 0x000e220000002400 */
[----:B------:R-:W-:-:S02]  /*85b0*/  FMNMX.FTZ R189, R147, R120, !PT ;  /* 0x0000007893bd7209 */ /* 0x000fc40007810000 */
[----:B------:R-:W-:Y:S02]  /*85c0*/  ISETP.GT.AND P2, PT, R160, 0x80, PT ;  /* 0x00000080a000780c */ /* 0x000fe40003f44270 */
[----:B-1----:R-:W-:Y:S02]  /*85d0*/  FSEL R151, R151, -INF , P3 ;  /* 0xff80000097977808 */ /* 0x002fe40001800000 */
[----:B------:R-:W-:Y:S01]  /*85e0*/  FMNMX.FTZ R120, R188, R189, !PT ;  /* 0x000000bdbc787209 */ /* 0x000fe20007810000 */
[----:B------:R-:W-:Y:S01]  /*85f0*/  MUFU.TANH R126, R126 ;  /* 0x0000007e007e7308 */ /* 0x000fe20000002400 */
[----:B------:R-:W-:Y:S02]  /*8600*/  ISETP.GT.AND P3, PT, R160, 0x81, PT ;  /* 0x00000081a000780c */ /* 0x000fe40003f64270 */
[----:B---3--:R-:W-:Y:S02]  /*8610*/  FSEL R122, R122, -INF , P2 ;  /* 0xff8000007a7a7808 */ /* 0x008fe40001000000 */
[----:B------:R-:W-:-:S02]  /*8620*/  FMNMX.FTZ R189, R151, R120, !PT ;  /* 0x0000007897bd7209 */ /* 0x000fc40007810000 */
[----:B------:R-:W-:Y:S01]  /*8630*/  ISETP.GT.AND P2, PT, R160, 0x88, PT ;  /* 0x00000088a000780c */ /* 0x000fe20003f44270 */
[----:B------:R-:W1:Y:S01]  /*8640*/  MUFU.TANH R127, R127 ;  /* 0x0000007f007f7308 */ /* 0x000e620000002400 */
[----:B0-----:R-:W-:Y:S02]  /*8650*/  FSEL R123, R123, -INF , P3 ;  /* 0xff8000007b7b7808 */ /* 0x001fe40001800000 */
[----:B------:R-:W-:Y:S02]  /*8660*/  FMNMX.FTZ R120, R122, R189, !PT ;  /* 0x000000bd7a787209 */ /* 0x000fe40007810000 */
[----:B------:R-:W-:Y:S02]  /*8670*/  ISETP.GT.AND P3, PT, R160, 0x89, PT ;  /* 0x00000089a000780c */ /* 0x000fe40003f64270 */
[----:B------:R-:W-:Y:S01]  /*8680*/  FMNMX.FTZ R189, R123, R120, !PT ;  /* 0x000000787bbd7209 */ /* 0x000fe20007810000 */
[----:B------:R-:W0:Y:S08]  /*8690*/  MUFU.TANH R130, R130 ;  /* 0x0000008200827308 */ /* 0x000e300000002400 */
[----:B------:R-:W2:Y:S01]  /*86a0*/  MUFU.TANH R131, R131 ;  /* 0x0000008300837308 */ /* 0x000ea20000002400 */
[----:B-1----:R-:W-:-:S02]  /*86b0*/  FSEL R127, R127, -INF , P3 ;  /* 0xff8000007f7f7808 */ /* 0x002fc40001800000 */
[----:B------:R-:W-:-:S05]  /*86c0*/  ISETP.GT.AND P3, PT, R160, 0x91, PT ;  /* 0x00000091a000780c */ /* 0x000fca0003f64270 */
[----:B------:R1:W-:Y:S08]  /*86d0*/  MUFU.EX2 R150, R193 ;  /* 0x000000c100967308 */ /* 0x0003f00000000800 */
[----:B------:R-:W3:Y:S01]  /*86e0*/  MUFU.TANH R191, R191 ;  /* 0x000000bf00bf7308 */ /* 0x000ee20000002400 */
[----:B-1----:R-:W-:-:S01]  /*86f0*/  FFMA.FTZ R193, R140, UR6, -R134 ;  /* 0x000000068cc17c23 */ /* 0x002fc20008010886 */
[----:B------:R-:W-:-:S02]  /*8700*/  FSEL R140, R126, -INF , P2 ;  /* 0xff8000007e8c7808 */ /* 0x000fc40001000000 */
[----:B------:R-:W-:Y:S02]  /*8710*/  ISETP.GT.AND P2, PT, R160, 0x90, PT ;  /* 0x00000090a000780c */ /* 0x000fe40003f44270 */
[----:B------:R-:W-:Y:S02]  /*8720*/  FMNMX.FTZ R120, R140, R189, !PT ;  /* 0x000000bd8c787209 */ /* 0x000fe40007810000 */
[----:B------:R-:W1:Y:S01]  /*8730*/  MUFU.TANH R135, R135 ;  /* 0x0000008700877308 */ /* 0x000e620000002400 */
[----:B0-----:R-:W-:Y:S02]  /*8740*/  FSEL R130, R130, -INF , P2 ;  /* 0xff80000082827808 */ /* 0x001fe40001000000 */
[----:B------:R-:W-:Y:S02]  /*8750*/  FMNMX.FTZ R189, R127, R120, !PT ;  /* 0x000000787fbd7209 */ /* 0x000fe40007810000 */
[----:B------:R-:W-:Y:S02]  /*8760*/  ISETP.GT.AND P2, PT, R160, 0x98, PT ;  /* 0x00000098a000780c */ /* 0x000fe40003f44270 */
[----:B--2---:R-:W-:Y:S01]  /*8770*/  FSEL R131, R131, -INF , P3 ;  /* 0xff80000083837808 */ /* 0x004fe20001800000 */
[----:B------:R0:W-:Y:S01]  /*8780*/  MUFU.EX2 R126, R193 ;  /* 0x000000c1007e7308 */ /* 0x0001e20000000800 */
[----:B------:R-:W-:Y:S01]  /*8790*/  FMNMX.FTZ R120, R130, R189, !PT ;  /* 0x000000bd82787209 */ /* 0x000fe20007810000 */
[--C-:B------:R-:W-:Y:S01]  /*87a0*/  FFMA.FTZ R189, R144, UR6, -R134.reuse ;  /* 0x0000000690bd7c23 */ /* 0x100fe20008010886 */
[----:B------:R-:W-:Y:S01]  /*87b0*/  ISETP.GT.AND P3, PT, R160, 0x99, PT ;  /* 0x00000099a000780c */ /* 0x000fe20003f64270 */
[--C-:B------:R-:W-:Y:S01]  /*87c0*/  FFMA.FTZ R144, R145, UR6, -R134.reuse ;  /* 0x0000000691907c23 */ /* 0x100fe20008010886 */
[----:B---3--:R-:W-:Y:S01]  /*87d0*/  FSEL R191, R191, -INF , P2 ;  /* 0xff800000bfbf7808 */ /* 0x008fe20001000000 */
[--C-:B------:R-:W-:Y:S01]  /*87e0*/  FFMA.FTZ R145, R148, UR6, -R134.reuse ;  /* 0x0000000694917c23 */ /* 0x100fe20008010886 */
[----:B------:R-:W-:Y:S01]  /*87f0*/  FMNMX.FTZ R120, R131, R120, !PT ;  /* 0x0000007883787209 */ /* 0x000fe20007810000 */
[--C-:B------:R-:W-:Y:S01]  /*8800*/  FFMA.FTZ R148, R149, UR6, -R134.reuse ;  /* 0x0000000695947c23 */ /* 0x100fe20008010886 */
[----:B-1----:R-:W-:Y:S01]  /*8810*/  FSEL R135, R135, -INF , P3 ;  /* 0xff80000087877808 */ /* 0x002fe20001800000 */
[--C-:B------:R-:W-:Y:S01]  /*8820*/  FFMA.FTZ R149, R164, UR6, -R134.reuse ;  /* 0x00000006a4957c23 */ /* 0x100fe20008010886 */
[----:B------:R-:W-:Y:S01]  /*8830*/  FMNMX.FTZ R120, R191, R120, !PT ;  /* 0x00000078bf787209 */ /* 0x000fe20007810000 */
[----:B------:R-:W-:Y:S01]  /*8840*/  FFMA.FTZ R164, R167, UR6, -R134 ;  /* 0x00000006a7a47c23 */ /* 0x000fe20008010886 */
[----:B------:R-:W-:-:S02]  /*8850*/  IMAD.U32 R167, RZ, RZ, UR6 ;  /* 0x00000006ffa77e24 */ /* 0x000fc4000f8e00ff */
[--C-:B------:R-:W-:Y:S01]  /*8860*/  FFMA.FTZ R160, R165, UR6, -R134.reuse ;  /* 0x00000006a5a07c23 */ /* 0x100fe20008010886 */
[----:B------:R-:W-:Y:S01]  /*8870*/  FMNMX.FTZ R120, R135, R120, !PT ;  /* 0x0000007887787209 */ /* 0x000fe20007810000 */
[--C-:B------:R-:W-:Y:S01]  /*8880*/  FFMA.FTZ R165, R142, UR6, -R134.reuse ;  /* 0x000000068ea57c23 */ /* 0x100fe20008010886 */
[----:B------:R-:W-:-:S01]  /*8890*/  FFMA.FTZ R142, R162, UR6, -R134 ;  /* 0x00000006a28e7c23 */ /* 0x000fc20008010886 */
[----:B------:R-:W-:Y:S02]  /*88a0*/  MUFU.EX2 R192, R192 ;  /* 0x000000c000c07308 */ /* 0x000fe40000000800 */
[----:B0-----:R-:W0:Y:S06]  /*88b0*/  SHFL.BFLY PT, R193, R120, 0x2, 0x1f ;  /* 0x0c401f0078c17f89 */ /* 0x001e2c00000e0000 */
        /* <DEDUP_REMOVED lines=61> */
[----:B------:R-:W-:-:S01]  /*8c90*/  FADD.FTZ R187, R7, R184 ;  /* 0x000000b807bb7221 */ /* 0x000fc20000010000 */
[----:B------:R-:W-:-:S02]  /*8ca0*/  FFMA.FTZ R131, R131, UR6, -R134 ;  /* 0x0000000683837c23 */ /* 0x000fc40008010886 */
[----:B------:R-:W0:Y:S01]  /*8cb0*/  MUFU.EX2 R156, R156 ;  /* 0x0000009c009c7308 */ /* 0x000e220000000800 */
[----:B-1----:R-:W-:-:S01]  /*8cc0*/  FFMA.FTZ R3, R186, R2, R167 ;  /* 0x00000002ba037223 */ /* 0x002fc200000100a7 */
[----:B------:R-:W-:-:S03]  /*8cd0*/  FADD.FTZ R184, R10, R187 ;  /* 0x000000bb0ab87221 */ /* 0x000fc60000010000 */
[----:B------:R-:W-:Y:S01]  /*8ce0*/  FADD.FTZ R2, R8, R3 ;  /* 0x0000000308027221 */ /* 0x000fe20000010000 */
[----:B------:R-:W-:-:S02]  /*8cf0*/  FADD.FTZ R187, R11, R184 ;  /* 0x000000b80bbb7221 */ /* 0x000fc40000010000 */
        /* <DEDUP_REMOVED lines=16> */
[----:B------:R-:W0:Y:S01]  /*8e00*/  MUFU.EX2 R171, R171 ;  /* 0x000000ab00ab7308 */ /* 0x000e220000000800 */
[----:B-1----:R-:W-:-:S07]  /*8e10*/  FADD.FTZ R3, R162, R3 ;  /* 0x00000003a2037221 */ /* 0x002fce0000010000 */
        /* <DEDUP_REMOVED lines=22> */
[----:B--2---:R-:W-:-:S01]  /*8f80*/  FADD.FTZ R3, R181, R2 ;  /* 0x00000002b5037221 */ /* 0x004fc20000010000 */
[----:B------:R-:W-:Y:S01]  /*8f90*/  FADD.FTZ R2, R157, R184 ;  /* 0x000000b89d027221 */ /* 0x000fe20000010000 */
[----:B------:R-:W-:-:S03]  /*8fa0*/  FFMA.FTZ R184, R188, UR6, -R134 ;  /* 0x00000006bcb87c23 */ /* 0x000fc60008010886 */
        /* <DEDUP_REMOVED lines=55> */
[--C-:B------:R-:W-:Y:S01]  /*9320*/  FFMA.FTZ R188, R191, UR6, -R134.reuse ;  /* 0x00000006bfbc7c23 */ /* 0x100fe20008010886 */
[----:B------:R-:W-:-:S05]  /*9330*/  FFMA.FTZ R134, R135, UR6, -R134 ;  /* 0x0000000687867c23 */ /* 0x000fca0008010886 */
        /* <DEDUP_REMOVED lines=40> */
.L_x_6060:
        /* <DEDUP_REMOVED lines=148> */
.L_x_6050:
[----:B------:R-:W-:-:S13]  /*9f00*/  ISETP.LE.AND P1, PT, RZ, UR58, PT ;  /* 0x0000003aff007c0c */ /* 0x000fda000bf23270 */
[----:B------:R-:W-:Y:S05]  /*9f10*/  @!P1 BRA `(.L_x_6062) ;  /* 0x0000003800349947 */ /* 0x000fea0003800000 */
[----:B------:R-:W-:Y:S01]  /*9f20*/  IMAD.MOV.U32 R5, RZ, RZ, R120 ;  /* 0x000000ffff057224 */ /* 0x000fe200078e0078 */
[----:B------:R-:W-:Y:S01]  /*9f30*/  UMOV UR52, UR45 ;  /* 0x0000002d00347c82 */ /* 0x000fe20008000000 */
[----:B------:R-:W-:Y:S01]  /*9f40*/  IMAD.MOV.U32 R4, RZ, RZ, R121 ;  /* 0x000000ffff047224 */ /* 0x000fe200078e0079 */
[----:B------:R-:W-:Y:S01]  /*9f50*/  UMOV UR51, UR44 ;  /* 0x0000002c00337c82 */ /* 0x000fe20008000000 */
[----:B------:R-:W-:-:S05]  /*9f60*/  ULDC UR50, c[0x0][0x988] ;  /* 0x0002620000327ab9 */ /* 0x000fca0000000800 */
.L_x_6073:
        /* <DEDUP_REMOVED lines=9> */
.L_x_6064:
[----:B------:R-:W-:Y:S01]  /*a000*/  ULEA UR6, UR44, UR41, 0x3 ;  /* 0x000000292c067291 */ /* 0x000fe2000f8e183f */
[----:B------:R-:W-:-:S05]  /*a010*/  IMAD.U32 R6, RZ, RZ, UR45 ;  /* 0x0000002dff067e24 */ /* 0x000fca000f8e00ff */
[----:B------:R-:W-:-:S04]  /*a020*/  SHF.L.U32 R6, R6, 0x1f, RZ ;  /* 0x0000001f06067819 */ /* 0x000fc800000006ff */
[----:B------:R0:W1:Y:S01]  /*a030*/  SYNCS.PHASECHK.TRANS64.TRYWAIT P1, [UR6+0x33430], R6 ;  /* 0x03343006ff0075a7 */ /* 0x0000620008020146 */
[----:B------:R-:W-:Y:S05]  /*a040*/  @!P0 BRA `(.L_x_6065) ;  /* 0x0000000000048947 */ /* 0x000fea0003800000 */
[----:B------:R-:W-:Y:S01]  /*a050*/  BPT.TRAP 0x1 ;  /* 0x000000040000795c */ /* 0x000fe20000300000 */
.L_x_6065:
[----:B-1----:R-:W-:Y:S05]  /*a060*/  @P1 BRA `(.L_x_6063) ;  /* 0x0000000000081947 */ /* 0x002fea0003800000 */
[----:B------:R-:W1:Y:S02]  /*a070*/  SYNCS.PHASECHK.TRANS64.TRYWAIT P1, [UR6+0x33430], R6 ;  /* 0x03343006ff0075a7 */ /* 0x000e640008020146 */
[----:B-1----:R-:W-:Y:S05]  /*a080*/  @!P1 BRA `(.L_x_6066) ;  /* 0x000000ec00949947 */ /* 0x002fea0003800000 */
.L_x_6063:
[----:B-1----:R-:W1:Y:S01]  /*a090*/  S2R R7, SR_TID.X ;  /* 0x0000000000077919 */ /* 0x002e620000002100 */
[----:B------:R-:W-:Y:S01]  /*a0a0*/  UIMAD UR53, UR44, 0x780, UR49 ;  /* 0x000007802c3578a4 */ /* 0x000fe2000f8e0231 */
[----:B------:R-:W-:Y:S01]  /*a0b0*/  UMOV UR27, 0x80000020 ;  /* 0x80000020001b7882 */ /* 0x000fe20000000000 */
[----:B------:R-:W-:Y:S02]  /*a0c0*/  UMOV UR28, UR24 ;  /* 0x00000018001c7c82 */ /* 0x000fe40008000000 */
[----:B------:R-:W-:Y:S01]  /*a0d0*/  UIADD3 UR30, UR53, 0x80, URZ ;  /* 0x00000080351e7890 */ /* 0x000fe2000fffe03f */
[----:B------:R-:W-:Y:S02]  /*a0e0*/  UMOV UR29, UR25 ;  /* 0x00000019001d7c82 */ /* 0x000fe40008000000 */
[----:B------:R-:W-:Y:S01]  /*a0f0*/  UMOV UR26, UR53 ;  /* 0x00000035001a7c82 */ /* 0x000fe20008000000 */
[----:B------:R-:W-:Y:S01]  /*a100*/  UMOV UR31, 0x80000020 ;  /* 0x80000020001f7882 */ /* 0x000fe20000000000 */
[----:B------:R-:W-:Y:S01]  /*a110*/  UIADD3 UR34, UR53, 0x100, URZ ;  /* 0x0000010035227890 */ /* 0x000fe2000fffe03f */
[----:B------:R-:W-:Y:S01]  /*a120*/  UMOV UR32, UR24 ;  /* 0x0000001800207c82 */ /* 0x000fe20008000000 */
[----:B------:R-:W-:Y:S01]  /*a130*/  UMOV UR33, UR25 ;  /* 0x0000001900217c82 */ /* 0x000fe20008000000 */
        /* <DEDUP_REMOVED lines=177> */
.L_x_6068:
[----:B------:R-:W-:Y:S01]  /*ac50*/  ULEA UR6, UR51, UR41, 0x3 ;  /* 0x0000002933067291 */ /* 0x000fe2000f8e183f */
[----:B------:R-:W-:-:S05]  /*ac60*/  IMAD.U32 R6, RZ, RZ, UR52 ;  /* 0x00000034ff067e24 */ /* 0x000fca000f8e00ff */
[----:B------:R-:W-:-:S04]  /*ac70*/  SHF.L.U32 R6, R6, 0x1f, RZ ;  /* 0x0000001f06067819 */ /* 0x000fc800000006ff */
[----:B------:R0:W1:Y:S01]  /*ac80*/  SYNCS.PHASECHK.TRANS64.TRYWAIT P1, [UR6+0x33450], R6 ;  /* 0x03345006ff0075a7 */ /* 0x0000620008020146 */
[----:B------:R-:W-:Y:S05]  /*ac90*/  @!P0 BRA `(.L_x_6069) ;  /* 0x0000000000048947 */ /* 0x000fea0003800000 */
[----:B------:R-:W-:Y:S01]  /*aca0*/  BPT.TRAP 0x1 ;  /* 0x000000040000795c */ /* 0x000fe20000300000 */
.L_x_6069:
[----:B-1----:R-:W-:Y:S05]  /*acb0*/  @P1 BRA `(.L_x_6067) ;  /* 0x0000000000081947 */ /* 0x002fea0003800000 */
[----:B------:R-:W1:Y:S02]  /*acc0*/  SYNCS.PHASECHK.TRANS64.TRYWAIT P1, [UR6+0x33450], R6 ;  /* 0x03345006ff0075a7 */ /* 0x000e640008020146 */
[----:B-1----:R-:W-:Y:S05]  /*acd0*/  @!P1 BRA `(.L_x_6070) ;  /* 0x000000e000989947 */ /* 0x002fea0003800000 */
.L_x_6067:
        /* <DEDUP_REMOVED lines=36> */
.L_x_6071:
        /* <DEDUP_REMOVED lines=505> */
.L_x_6072:
        /* <DEDUP_REMOVED lines=148> */
.L_x_6062:
[----:B------:R-:W-:Y:S06]  /*d7f0*/  BAR.ARV 0x8, 0x180 ;  /* 0x0206000000007b1d */ /* 0x000fec0000002000 */
[----:B------:R-:W-:Y:S05]  /*d800*/  @!P0 BRA `(.L_x_6074) ;  /* 0x0000000000048947 */ /* 0x000fea0003800000 */
[----:B------:R-:W-:Y:S01]  /*d810*/  BPT.TRAP 0x1 ;  /* 0x000000040000795c */ /* 0x000fe20000300000 */
.L_x_6074:
[----:B------:R-:W-:Y:S01]  /*d820*/  ULEA UR14, UR44, UR41, 0x3 ;  /* 0x000000292c0e7291 */ /* 0x000fe2000f8e183f */
[----:B------:R-:W-:-:S05]  /*d830*/  IMAD.U32 R0, RZ, RZ, UR45 ;  /* 0x0000002dff007e24 */ /* 0x000fca000f8e00ff */
[----:B------:R-:W-:-:S04]  /*d840*/  SHF.L.U32 R0, R0, 0x1f, RZ ;  /* 0x0000001f00007819 */ /* 0x000fc800000006ff */
[----:B------:R0:W1:Y:S01]  /*d850*/  SYNCS.PHASECHK.TRANS64.TRYWAIT P1, [UR14+0x33450], R0 ;  /* 0x03345000ff0075a7 */ /* 0x000062000802014e */
[----:B------:R-:W-:Y:S05]  /*d860*/  @!P0 BRA `(.L_x_6075) ;  /* 0x0000000000048947 */ /* 0x000fea0003800000 */
[----:B------:R-:W-:Y:S01]  /*d870*/  BPT.TRAP 0x1 ;  /* 0x000000040000795c */ /* 0x000fe20000300000 */
.L_x_6075:
[----:B-1----:R-:W-:Y:S05]  /*d880*/  @P1 BRA `(.L_x_6076) ;  /* 0x0000000000081947 */ /* 0x002fea0003800000 */
[----:B------:R-:W1:Y:S02]  /*d890*/  SYNCS.PHASECHK.TRANS64.TRYWAIT P1, [UR14+0x33450], R0 ;  /* 0x03345000ff0075a7 */ /* 0x000e64000802014e */
[----:B-1----:R-:W-:Y:S05]  /*d8a0*/  @!P1 BRA `(.L_x_6077) ;  /* 0x000000b400bc9947 */ /* 0x002fea0003800000 */
.L_x_6076:
[----:B------:R-:W-:Y:S01]  /*d8b0*/  UIADD3 UR41, UR41, 0x200, URZ ;  /* 0x0000020029297890 */ /* 0x000fe2000fffe03f */
[----:B------:R-:W-:Y:S01]  /*d8c0*/  WARPGROUP.ARRIVE ;  /* 0x00000000000079c5 */ /* 0x000fe20000000000 */
[----:B------:R-:W-:Y:S01]  /*d8d0*/  UMOV UR11, 0xc0000010 ;  /* 0xc0000010000b7882 */ /* 0x000fe20000000000 */
[----:B------:R-:W-:Y:S01]  /*d8e0*/  IMAD.MOV.U32 R6, RZ, RZ, 0x3f800000 ;  /* 0x3f800000ff067424 */ /* 0x000fe200078e00ff */
        /* <DEDUP_REMOVED lines=16> */
[----:B------:R-:W-:Y:S02]  /*d9f0*/  ULDC.64 UR10, c[0x0][0x9a0] ;  /* 0x00026800000a7ab9 */ /* 0x000fe40000000a00 */
[----:B------:R-:W-:-:S04]  /*da00*/  UISETP.NE.U32.AND UP0, UPT, UR10, URZ, UPT ;  /* 0x0000003f0a00728c */ /* 0x000fc8000bf05070 */
[----:B------:R-:W-:-:S06]  /*da10*/  UISETP.NE.AND.EX UP0, UPT, UR11, URZ, UPT, UP0 ;  /* 0x0000003f0b00728c */ /* 0x000fcc000bf05300 */
        /* <DEDUP_REMOVED lines=64> */
.L_x_6078:
        /* <DEDUP_REMOVED lines=106> */
.L_x_6042:
        /* <DEDUP_REMOVED lines=33> */
[----:B------:R-:W-:Y:S02]  /*e6d0*/  SEL R55, R52, R53, P0 ;  /* 0x0000003534377207 */ /* 0x000fe40000000000 */
[----:B------:R-:W-:Y:S02]  /*e6e0*/  F2FP.BF16.F32.PACK_AB R119, R119, R6 ;  /* 0x000000067777723e */ /* 0x000fe400000010ff */
[----:B------:R-:W-:Y:S02]  /*e6f0*/  SEL R52, R53, R52, P0 ;  /* 0x0000003435347207 */ /* 0x000fe40000000000 */
[----:B------:R-:W-:-:S02]  /*e700*/  F2FP.BF16.F32.PACK_AB R37, R76, R37 ;  /* 0x000000254c25723e */ /* 0x000fc400000010ff */
[----:B------:R-:W-:Y:S02]  /*e710*/  F2FP.BF16.F32.PACK_AB R36, R77, R36 ;  /* 0x000000244d24723e */ /* 0x000fe400000010ff */
[----:B------:R-:W-:Y:S02]  /*e720*/  SEL R53, R45, R44, P0 ;  /* 0x0000002c2d357207 */ /* 0x000fe40000000000 */
[----:B------:R-:W-:Y:S02]  /*e730*/  SEL R44, R44, R45, P0 ;  /* 0x0000002d2c2c7207 */ /* 0x000fe40000000000 */
[----:B------:R-:W-:Y:S02]  /*e740*/  SEL R45, R41, R40, P0 ;  /* 0x00000028292d7207 */ /* 0x000fe40000000000 */
[----:B------:R-:W-:Y:S02]  /*e750*/  SEL R40, R40, R41, P0 ;  /* 0x0000002928287207 */ /* 0x000fe40000000000 */
[----:B------:R-:W-:-:S02]  /*e760*/  MOV R6, R3 ;  /* 0x0000000300067202 */ /* 0x000fc40000000f00 */
[----:B-1----:R-:W-:Y:S02]  /*e770*/  MOV R7, R68 ;  /* 0x0000004400077202 */ /* 0x002fe40000000f00 */
[----:B------:R-:W-:Y:S02]  /*e780*/  F2FP.BF16.F32.PACK_AB R89, R89, R96 ;  /* 0x000000605959723e */ /* 0x000fe400000010ff */
[----:B------:R-:W-:Y:S02]  /*e790*/  F2FP.BF16.F32.PACK_AB R88, R81, R88 ;  /* 0x000000585158723e */ /* 0x000fe400000010ff */
[----:B------:R-:W-:Y:S02]  /*e7a0*/  SEL R41, R37, R36, P0 ;  /* 0x0000002425297207 */ /* 0x000fe40000000000 */
[----:B------:R-:W-:Y:S01]  /*e7b0*/  SEL R48, R36, R37, P0 ;  /* 0x0000002524307207 */ /* 0x000fe20000000000 */
[----:B------:R-:W-:Y:S01]  /*e7c0*/  IMAD.WIDE R36, R224, 0x2, R6 ;  /* 0x00000002e0247825 */ /* 0x000fe200078e0206 */
[----:B------:R-:W-:-:S02]  /*e7d0*/  SEL R69, R89, R88, P0 ;  /* 0x0000005859457207 */ /* 0x000fc40000000000 */
[----:B------:R-:W-:Y:S02]  /*e7e0*/  F2FP.BF16.F32.PACK_AB R11, R110, R11 ;  /* 0x0000000b6e0b723e */ /* 0x000fe400000010ff */
[----:B------:R-:W-:Y:S02]  /*e7f0*/  F2FP.BF16.F32.PACK_AB R10, R111, R10 ;  /* 0x0000000a6f0a723e */ /* 0x000fe400000010ff */
[----:B------:R-:W-:Y:S02]  /*e800*/  SEL R88, R88, R89, P0 ;  /* 0x0000005958587207 */ /* 0x000fe40000000000 */
[----:B------:R-:W-:Y:S02]  /*e810*/  IADD3 R89, P5, R36, 0x40, RZ ;  /* 0x0000004024597810 */ /* 0x000fe40007fbe0ff */
[----:B------:R-:W-:Y:S02]  /*e820*/  SEL R83, R11, R10, P0 ;  /* 0x0000000a0b537207 */ /* 0x000fe40000000000 */
[----:B------:R-:W-:-:S02]  /*e830*/  SEL R74, R10, R11, P0 ;  /* 0x0000000b0a4a7207 */ /* 0x000fc40000000000 */
[----:B------:R-:W-:Y:S02]  /*e840*/  LOP3.LUT R10, R89, 0x380, RZ, 0xc0, !PT ;  /* 0x00000380590a7812 */ /* 0x000fe400078ec0ff */
        /* <DEDUP_REMOVED lines=12> */
[----:B------:R-:W-:Y:S02]  /*e910*/  F2FP.BF16.F32.PACK_AB R34, R71, R34 ;  /* 0x000000224722723e */ /* 0x000fe400000010ff */
[----:B------:R-:W-:Y:S02]  /*e920*/  F2FP.BF16.F32.PACK_AB R24, R95, R24 ;  /* 0x000000185f18723e */ /* 0x000fe400000010ff */
[----:B------:R-:W-:Y:S02]  /*e930*/  IADD3 R91, P6, R36, 0x60, RZ ;  /* 0x00000060245b7810 */ /* 0x000fe40007fde0ff */
[----:B------:R-:W-:Y:S02]  /*e940*/  SHF.R.U64 R10, R10, 0x3, RZ ;  /* 0x000000030a0a7819 */ /* 0x000fe400000012ff */
[----:B------:R-:W-:-:S02]  /*e950*/  F2FP.BF16.F32.PACK_AB R43, R54, R43 ;  /* 0x0000002b362b723e */ /* 0x000fc400000010ff */
[----:B------:R-:W-:Y:S02]  /*e960*/  SEL R71, R73, R72, P0 ;  /* 0x0000004849477207 */ /* 0x000fe40000000000 */
[----:B------:R-:W-:Y:S02]  /*e970*/  IADD3 R95, P2, R36, 0x4020, RZ ;  /* 0x00004020245f7810 */ /* 0x000fe40007f5e0ff */
[----:B------:R-:W-:Y:S02]  /*e980*/  F2FP.BF16.F32.PACK_AB R39, R39, R58 ;  /* 0x0000003a2727723e */ /* 0x000fe400000010ff */
[----:B------:R-:W-:Y:S02]  /*e990*/  SEL R67, R9, R8, P0 ;  /* 0x0000000809437207 */ /* 0x000fe40000000000 */
[----:B------:R-:W-:Y:S02]  /*e9a0*/  SEL R60, R8, R9, P0 ;  /* 0x00000009083c7207 */ /* 0x000fe40000000000 */
[----:B------:R-:W-:-:S02]  /*e9b0*/  SEL R72, R72, R73, P0 ;  /* 0x0000004948487207 */ /* 0x000fc40000000000 */
[----:B------:R-:W-:Y:S02]  /*e9c0*/  F2FP.BF16.F32.PACK_AB R38, R38, R59 ;  /* 0x0000003b2626723e */ /* 0x000fe400000010ff */
[----:B------:R-:W-:Y:S02]  /*e9d0*/  SEL R57, R33, R32, P0 ;  /* 0x0000002021397207 */ /* 0x000fe40000000000 */
[----:B------:R-:W-:Y:S01]  /*e9e0*/  SEL R50, R32, R33, P0 ;  /* 0x0000002120327207 */ /* 0x000fe20000000000 */
[----:B------:R-:W-:Y:S01]  /*e9f0*/  IMAD.X R33, RZ, RZ, R37, P5 ;  /* 0x000000ffff217224 */ /* 0x000fe200028e0625 */
[----:B------:R-:W-:Y:S02]  /*ea00*/  SEL R65, R13, R12, P0 ;  /* 0x0000000c0d417207 */ /* 0x000fe40000000000 */
[----:B------:R-:W-:Y:S02]  /*ea10*/  SEL R58, R12, R13, P0 ;  /* 0x0000000d0c3a7207 */ /* 0x000fe40000000000 */
[----:B------:R-:W-:-:S02]  /*ea20*/  SEL R73, R46, R47, P0 ;  /* 0x0000002f2e497207 */ /* 0x000fc40000000000 */
[----:B------:R-:W-:Y:S02]  /*ea30*/  LOP3.LUT R8, R87, 0x380, RZ, 0xc0, !PT ;  /* 0x0000038057087812 */ /* 0x000fe400078ec0ff */
[----:B------:R-:W-:Y:S02]  /*ea40*/  F2FP.BF16.F32.PACK_AB R31, R78, R31 ;  /* 0x0000001f4e1f723e */ /* 0x000fe400000010ff */
[----:B------:R-:W-:Y:S02]  /*ea50*/  F2FP.BF16.F32.PACK_AB R30, R79, R30 ;  /* 0x0000001e4f1e723e */ /* 0x000fe400000010ff */
[----:B------:R-:W-:Y:S02]  /*ea60*/  SEL R46, R47, R46, P0 ;  /* 0x0000002e2f2e7207 */ /* 0x000fe40000000000 */
[----:B------:R-:W-:Y:S02]  /*ea70*/  LOP3.LUT R12, R91, 0x380, RZ, 0xc0, !PT ;  /* 0x000003805b0c7812 */ /* 0x000fe400078ec0ff */
[----:B------:R-:W-:-:S02]  /*ea80*/  LOP3.LUT R32, R10, R89, RZ, 0x3c, !PT ;  /* 0x000000590a207212 */ /* 0x000fc400078e3cff */
[----:B------:R-:W-:Y:S02]  /*ea90*/  F2FP.BF16.F32.PACK_AB R35, R70, R35 ;  /* 0x000000234623723e */ /* 0x000fe400000010ff */
[----:B------:R-:W-:Y:S02]  /*eaa0*/  F2FP.BF16.F32.PACK_AB R25, R94, R25 ;  /* 0x000000195e19723e */ /* 0x000fe400000010ff */
[----:B------:R-:W-:Y:S02]  /*eab0*/  SEL R47, R43, R42, P0 ;  /* 0x0000002a2b2f7207 */ /* 0x000fe40000000000 */
[----:B------:R-:W-:Y:S02]  /*eac0*/  LOP3.LUT R10, R95, 0x380, RZ, 0xc0, !PT ;  /* 0x000003805f0a7812 */ /* 0x000fe400078ec0ff */
[----:B------:R-:W-:Y:S02]  /*ead0*/  SEL R42, R42, R43, P0 ;  /* 0x0000002b2a2a7207 */ /* 0x000fe40000000000 */
[----:B------:R-:W-:-:S02]  /*eae0*/  F2FP.BF16.F32.PACK_AB R28, R93, R28 ;  /* 0x0000001c5d1c723e */ /* 0x000fc400000010ff */
[----:B------:R-:W-:Y:S02]  /*eaf0*/  SEL R43, R39, R38, P0 ;  /* 0x00000026272b7207 */ /* 0x000fe40000000000 */
[----:B------:R-:W-:Y:S02]  /*eb00*/  SHF.R.U64 R8, R8, 0x3, RZ ;  /* 0x0000000308087819 */ /* 0x000fe400000012ff */
[----:B------:R-:W-:Y:S02]  /*eb10*/  SEL R38, R38, R39, P0 ;  /* 0x0000002726267207 */ /* 0x000fe40000000000 */
[----:B------:R-:W-:Y:S02]  /*eb20*/  SEL R75, R31, R30, P0 ;  /* 0x0000001e1f4b7207 */ /* 0x000fe40000000000 */
[----:B------:R-:W-:Y:S01]  /*eb30*/  SEL R64, R30, R31, P0 ;  /* 0x0000001f1e407207 */ /* 0x000fe20000000000 */
[----:B------:R-:W-:Y:S01]  /*eb40*/  IMAD.X R31, RZ, RZ, R37, P6 ;  /* 0x000000ffff1f7224 */ /* 0x000fe200030e0625 */
[----:B------:R-:W-:-:S02]  /*eb50*/  IADD3 R93, P1, R36, 0x4000, RZ ;  /* 0x00004000245d7810 */ /* 0x000fc40007f3e0ff */
[----:B------:R-:W-:Y:S02]  /*eb60*/  SHF.R.U64 R12, R12, 0x3, RZ ;  /* 0x000000030c0c7819 */ /* 0x000fe400000012ff */
[----:B------:R-:W-:Y:S02]  /*eb70*/  F2FP.BF16.F32.PACK_AB R14, R103, R14 ;  /* 0x0000000e670e723e */ /* 0x000fe400000010ff */
[----:B------:R-:W-:Y:S02]  /*eb80*/  SEL R39, R35, R34, P0 ;  /* 0x0000002223277207 */ /* 0x000fe40000000000 */
[----:B------:R-:W-:Y:S01]  /*eb90*/  SEL R62, R34, R35, P0 ;  /* 0x00000023223e7207 */ /* 0x000fe20000000000 */
[--C-:B------:R-:W-:Y:S01]  /*eba0*/  IMAD.X R35, RZ, RZ, R37.reuse, P4 ;  /* 0x000000ffff237224 */ /* 0x100fe200020e0625 */
[----:B------:R-:W-:Y:S02]  /*ebb0*/  SEL R79, R25, R24, P0 ;  /* 0x00000018194f7207 */ /* 0x000fe40000000000 */
[----:B------:R-:W-:Y:S01]  /*ebc0*/  SEL R68, R24, R25, P0 ;  /* 0x0000001918447207 */ /* 0x000fe20000000000 */
[----:B------:R-:W-:Y:S01]  /*ebd0*/  IMAD.X R25, RZ, RZ, R37, P2 ;  /* 0x000000ffff197224 */ /* 0x000fe200010e0625 */
[----:B------:R-:W-:-:S02]  /*ebe0*/  IADD3 R97, P3, R36, 0x4040, RZ ;  /* 0x0000404024617810 */ /* 0x000fc40007f7e0ff */
[----:B------:R-:W-:Y:S02]  /*ebf0*/  SHF.R.U64 R10, R10, 0x3, RZ ;  /* 0x000000030a0a7819 */ /* 0x000fe400000012ff */
[----:B------:R-:W-:Y:S02]  /*ec00*/  F2FP.BF16.F32.PACK_AB R15, R102, R15 ;  /* 0x0000000f660f723e */ /* 0x000fe400000010ff */
[C---:B------:R-:W-:Y:S02]  /*ec10*/  IADD3 R103, P6, R36.reuse, 0x8020, RZ ;  /* 0x0000802024677810 */ /* 0x040fe40007fde0ff */
[C---:B------:R-:W-:Y:S02]  /*ec20*/  IADD3 R99, P4, R36.reuse, 0x4060, RZ ;  /* 0x0000406024637810 */ /* 0x040fe40007f9e0ff */
[----:B------:R-:W-:Y:S01]  /*ec30*/  IADD3 R107, P2, R36, 0x8060, RZ ;  /* 0x00008060246b7810 */ /* 0x000fe20007f5e0ff */
[----:B------:R-:W-:Y:S01]  /*ec40*/  IMAD.X R13, RZ, RZ, R37, P6 ;  /* 0x000000ffff0d7224 */ /* 0x000fe200030e0625 */
[----:B------:R-:W-:-:S02]  /*ec50*/  LOP3.LUT R34, R8, R87, RZ, 0x3c, !PT ;  /* 0x0000005708227212 */ /* 0x000fc400078e3cff */
[----:B------:R-:W-:Y:S02]  /*ec60*/  F2FP.BF16.F32.PACK_AB R29, R92, R29 ;  /* 0x0000001d5c1d723e */ /* 0x000fe400000010ff */
[----:B------:R-:W-:Y:S02]  /*ec70*/  LOP3.LUT R30, R12, R91, RZ, 0x3c, !PT ;  /* 0x0000005b0c1e7212 */ /* 0x000fe400078e3cff */
[----:B------:R-:W-:Y:S02]  /*ec80*/  LOP3.LUT R8, R93, 0x380, RZ, 0xc0, !PT ;  /* 0x000003805d087812 */ /* 0x000fe400078ec0ff */
[----:B------:R-:W-:Y:S02]  /*ec90*/  LOP3.LUT R12, R97, 0x380, RZ, 0xc0, !PT ;  /* 0x00000380610c7812 */ /* 0x000fe400078ec0ff */
[----:B------:R-:W-:Y:S02]  /*eca0*/  LOP3.LUT R24, R10, R95, RZ, 0x3c, !PT ;  /* 0x0000005f0a187212 */ /* 0x000fe400078e3cff */
[----:B------:R-:W-:-:S02]  /*ecb0*/  SEL R81, R15, R14, P0 ;  /* 0x0000000e0f517207 */ /* 0x000fc40000000000 */
[----:B------:R-:W-:Y:S02]  /*ecc0*/  SEL R70, R14, R15, P0 ;  /* 0x0000000f0e467207 */ /* 0x000fe40000000000 */
[----:B------:R-:W-:Y:S02]  /*ecd0*/  LOP3.LUT R11, R36, 0x380, RZ, 0xc0, !PT ;  /* 0x00000380240b7812 */ /* 0x000fe400078ec0ff */
[----:B------:R-:W-:Y:S02]  /*ece0*/  LOP3.LUT R10, R103, 0x380, RZ, 0xc0, !PT ;  /* 0x00000380670a7812 */ /* 0x000fe400078ec0ff */
[----:B------:R-:W-:Y:S02]  /*ecf0*/  LOP3.LUT R14, R99, 0x380, RZ, 0xc0, !PT ;  /* 0x00000380630e7812 */ /* 0x000fe400078ec0ff */
[----:B------:R-:W-:Y:S02]  /*ed00*/  LOP3.LUT R78, R107, 0x380, RZ, 0xc0, !PT ;  /* 0x000003806b4e7812 */ /* 0x000fe400078ec0ff */
[----:B------:R-:W-:-:S02]  /*ed10*/  F2FP.BF16.F32.PACK_AB R27, R86, R27 ;  /* 0x0000001b561b723e */ /* 0x000fc400000010ff */
[----:B------:R-:W-:Y:S02]  /*ed20*/  F2FP.BF16.F32.PACK_AB R20, R101, R20 ;  /* 0x000000146514723e */ /* 0x000fe400000010ff */
[----:B------:R-:W-:Y:S02]  /*ed30*/  SEL R59, R29, R28, P0 ;  /* 0x0000001c1d3b7207 */ /* 0x000fe40000000000 */
[----:B------:R-:W-:Y:S01]  /*ed40*/  SEL R54, R28, R29, P0 ;  /* 0x0000001d1c367207 */ /* 0x000fe20000000000 */
[----:B------:R-:W-:Y:S01]  /*ed50*/  IMAD.X R29, RZ, RZ, R37, P1 ;  /* 0x000000ffff1d7224 */ /* 0x000fe200008e0625 */
[----:B------:R-:W-:Y:S02]  /*ed60*/  SHF.R.U64 R8, R8, 0x3, RZ ;  /* 0x0000000308087819 */ /* 0x000fe400000012ff */
[----:B------:R-:W-:Y:S02]  /*ed70*/  F2FP.BF16.F32.PACK_AB R21, R100, R21 ;  /* 0x000000156415723e */ /* 0x000fe400000010ff */
[----:B------:R-:W-:-:S02]  /*ed80*/  IADD3 R101, P5, R36, 0x8000, RZ ;  /* 0x0000800024657810 */ /* 0x000fc40007fbe0ff */
[----:B------:R-:W-:Y:S02]  /*ed90*/  SHF.R.U64 R12, R12, 0x3, RZ ;  /* 0x000000030c0c7819 */ /* 0x000fe400000012ff */
[----:B------:R-:W-:Y:S01]  /*eda0*/  IADD3 R105, P1, R36, 0x8040, RZ ;  /* 0x0000804024697810 */ /* 0x000fe20007f3e0ff */
[--C-:B------:R-:W-:Y:S01]  /*edb0*/  IMAD.X R15, RZ, RZ, R37.reuse, P5 ;  /* 0x000000ffff0f7224 */ /* 0x100fe200028e0625 */
[----:B------:R-:W-:Y:S02]  /*edc0*/  SHF.R.U64 R11, R11, 0x3, RZ ;  /* 0x000000030b0b7819 */ /* 0x000fe400000012ff */
[----:B------:R-:W-:Y:S01]  /*edd0*/  SHF.R.U64 R10, R10, 0x3, RZ ;  /* 0x000000030a0a7819 */ /* 0x000fe200000012ff */
[----:B------:R-:W-:Y:S01]  /*ede0*/  IMAD.X R9, RZ, RZ, R37, P1 ;  /* 0x000000ffff097224 */ /* 0x000fe200008e0625 */
[----:B------:R-:W-:Y:S02]  /*edf0*/  SHF.R.U64 R14, R14, 0x3, RZ ;  /* 0x000000030e0e7819 */ /* 0x000fe400000012ff */
[----:B------:R-:W-:-:S02]  /*ee00*/  SHF.R.U64 R78, R78, 0x3, RZ ;  /* 0x000000034e4e7819 */ /* 0x000fc400000012ff */
[----:B------:R-:W-:Y:S02]  /*ee10*/  F2FP.BF16.F32.PACK_AB R130, R130, R133 ;  /* 0x000000858282723e */ /* 0x000fe400000010ff */
[----:B------:R-:W-:Y:S02]  /*ee20*/  F2FP.BF16.F32.PACK_AB R131, R128, R131 ;  /* 0x000000838083723e */ /* 0x000fe400000010ff */
[----:B------:R-:W-:Y:S02]  /*ee30*/  SEL R77, R27, R26, P0 ;  /* 0x0000001a1b4d7207 */ /* 0x000fe40000000000 */
[----:B------:R-:W-:Y:S01]  /*ee40*/  SEL R66, R26, R27, P0 ;  /* 0x0000001b1a427207 */ /* 0x000fe20000000000 */
[----:B------:R-:W-:Y:S01]  /*ee50*/  IMAD.X R27, RZ, RZ, R37, P3 ;  /* 0x000000ffff1b7224 */ /* 0x000fe200018e0625 */
[----:B------:R-:W-:Y:S02]  /*ee60*/  LOP3.LUT R28, R8, R93, RZ, 0x3c, !PT ;  /* 0x0000005d081c7212 */ /* 0x000fe400078e3cff */
[----:B------:R-:W-:-:S02]  /*ee70*/  SEL R61, R21, R20, P0 ;  /* 0x00000014153d7207 */ /* 0x000fc40000000000 */
[----:B------:R-:W-:Y:S01]  /*ee80*/  SEL R56, R20, R21, P0 ;  /* 0x0000001514387207 */ /* 0x000fe20000000000 */
[--C-:B------:R-:W-:Y:S01]  /*ee90*/  IMAD.X R21, RZ, RZ, R37.reuse, P4 ;  /* 0x000000ffff157224 */ /* 0x100fe200020e0625 */
[----:B------:R-:W-:Y:S02]  /*eea0*/  LOP3.LUT R26, R12, R97, RZ, 0x3c, !PT ;  /* 0x000000610c1a7212 */ /* 0x000fe400078e3cff */
[----:B------:R-:W-:Y:S02]  /*eeb0*/  LOP3.LUT R8, R101, 0x380, RZ, 0xc0, !PT ;  /* 0x0000038065087812 */ /* 0x000fe400078ec0ff */
[----:B------:R-:W-:Y:S01]  /*eec0*/  LOP3.LUT R36, R11, R36, RZ, 0x3c, !PT ;  /* 0x000000240b247212 */ /* 0x000fe200078e3cff */
[----:B------:R-:W-:Y:S01]  /*eed0*/  IMAD.X R11, RZ, RZ, R37, P2 ;  /* 0x000000ffff0b7224 */ /* 0x000fe200010e0625 */
[----:B------:R-:W-:Y:S02]  /*eee0*/  LOP3.LUT R76, R105, 0x380, RZ, 0xc0, !PT ;  /* 0x00000380694c7812 */ /* 0x000fe400078ec0ff */
[----:B------:R-:W-:-:S02]  /*eef0*/  LOP3.LUT R12, R10, R103, RZ, 0x3c, !PT ;  /* 0x000000670a0c7212 */ /* 0x000fc400078e3cff */
[----:B------:R-:W-:Y:S02]  /*ef00*/  LOP3.LUT R20, R14, R99, RZ, 0x3c, !PT ;  /* 0x000000630e147212 */ /* 0x000fe400078e3cff */
[----:B------:R-:W-:Y:S02]  /*ef10*/  LOP3.LUT R10, R78, R107, RZ, 0x3c, !PT ;  /* 0x0000006b4e0a7212 */ /* 0x000fe400078e3cff */
[----:B------:R-:W-:Y:S02]  /*ef20*/  SEL R5, R130, R131, P0 ;  /* 0x0000008382057207 */ /* 0x000fe40000000000 */
[----:B------:R-:W-:Y:S02]  /*ef30*/  SHF.R.U64 R8, R8, 0x3, RZ ;  /* 0x0000000308087819 */ /* 0x000fe400000012ff */
[----:B------:R-:W-:Y:S02]  /*ef40*/  SHF.R.U64 R76, R76, 0x3, RZ ;  /* 0x000000034c4c7819 */ /* 0x000fe400000012ff */
[----:B------:R-:W-:-:S02]  /*ef50*/  MOV R80, R20 ;  /* 0x0000001400507202 */ /* 0x000fc40000000f00 */
[----:B------:R-:W-:Y:S02]  /*ef60*/  F2FP.BF16.F32.PACK_AB R126, R126, R129 ;  /* 0x000000817e7e723e */ /* 0x000fe400000010ff */
[----:B------:R-:W-:Y:S02]  /*ef70*/  F2FP.BF16.F32.PACK_AB R127, R124, R127 ;  /* 0x0000007f7c7f723e */ /* 0x000fe400000010ff */
[----:B------:R-:W-:Y:S02]  /*ef80*/  MOV R20, R10 ;  /* 0x0000000a00147202 */ /* 0x000fe40000000f00 */
[----:B------:R-:W-:Y:S02]  /*ef90*/  F2FP.BF16.F32.PACK_AB R122, R122, R125 ;  /* 0x0000007d7a7a723e */ /* 0x000fe400000010ff */
[----:B------:R-:W-:Y:S02]  /*efa0*/  F2FP.BF16.F32.PACK_AB R123, R120, R123 ;  /* 0x0000007b787b723e */ /* 0x000fe400000010ff */
[----:B------:R-:W-:-:S02]  /*efb0*/  LOP3.LUT R14, R8, R101, RZ, 0x3c, !PT ;  /* 0x00000065080e7212 */ /* 0x000fc400078e3cff */
[----:B------:R-:W-:Y:S02]  /*efc0*/  SEL R130, R131, R130, P0 ;  /* 0x0000008283827207 */ /* 0x000fe40000000000 */
[----:B------:R-:W-:Y:S02]  /*efd0*/  LOP3.LUT R8, R76, R105, RZ, 0x3c, !PT ;  /* 0x000000694c087212 */ /* 0x000fe400078e3cff */
[----:B------:R-:W-:Y:S02]  /*efe0*/  SEL R49, R126, R127, P0 ;  /* 0x0000007f7e317207 */ /* 0x000fe40000000000 */
[----:B------:R-:W-:Y:S02]  /*eff0*/  SEL R126, R127, R126, P0 ;  /* 0x0000007e7f7e7207 */ /* 0x000fe40000000000 */
[----:B------:R-:W-:Y:S02]  /*f000*/  SEL R51, R122, R123, P0 ;  /* 0x0000007b7a337207 */ /* 0x000fe40000000000 */
[----:B------:R-:W-:-:S02]  /*f010*/  SEL R122, R123, R122, P0 ;  /* 0x0000007a7b7a7207 */ /* 0x000fc40000000000 */
[----:B------:R-:W-:Y:S02]  /*f020*/  MOV R21, R8 ;  /* 0x0000000800157202 */ /* 0x000fe40000000f00 */
[----:B------:R-:W-:Y:S02]  /*f030*/  SEL R85, R118, R119, P0 ;  /* 0x0000007776557207 */ /* 0x000fe40000000000 */
        /* <DEDUP_REMOVED lines=43> */
[----:B------:R-:W0:Y:S04]  /*f2f0*/  SHFL.IDX PT, R44, R44, R5, 0x1c1f ;  /* 0x001c1f052c2c7589 */ /* 0x000e2800000e0000 */
[----:B------:R-:W3:Y:S01]  /*f300*/  SHFL.IDX PT, R38, R38, R5, 0x1c1f ;  /* 0x001c1f0526267589 */ /* 0x000ee200000e0000 */
[----:B-1----:R-:W-:-:S02]  /*f310*/  SEL R28, R55, R52, P0 ;  /* 0x00000034371c7207 */ /* 0x002fc40000000000 */
[----:B------:R-:W-:Y:S01]  /*f320*/  SEL R30, R52, R55, P0 ;  /* 0x00000037341e7207 */ /* 0x000fe20000000000 */
[----:B------:R-:W1:Y:S01]  /*f330*/  SHFL.IDX PT, R62, R62, R5, 0x1c1f ;  /* 0x001c1f053e3e7589 */ /* 0x000e6200000e0000 */
[----:B--2---:R-:W-:Y:S02]  /*f340*/  SEL R29, R47, R42, P0 ;  /* 0x0000002a2f1d7207 */ /* 0x004fe40000000000 */
[----:B------:R-:W-:Y:S01]  /*f350*/  SEL R31, R42, R47, P0 ;  /* 0x0000002f2a1f7207 */ /* 0x000fe20000000000 */
[----:B------:R-:W-:Y:S06]  /*f360*/  BAR.SYNC.DEFER_BLOCKING 0x1, 0x100 ;  /* 0x0044000000007b1d */ /* 0x000fec0000010000 */
[----:B------:R-:W-:Y:S04]  /*f370*/  SHFL.IDX PT, R45, R45, R4, 0x1c1f ;  /* 0x001c1f042d2d7589 */ /* 0x000fe800000e0000 */
[----:B------:R-:W-:Y:S01]  /*f380*/  SHFL.IDX PT, R41, R41, R4, 0x1c1f ;  /* 0x001c1f0429297589 */ /* 0x000fe200000e0000 */
[----:B0-----:R-:W-:-:S02]  /*f390*/  SEL R32, R53, R44, P0 ;  /* 0x0000002c35207207 */ /* 0x001fc40000000000 */
[----:B------:R-:W-:Y:S01]  /*f3a0*/  SEL R34, R44, R53, P0 ;  /* 0x000000352c227207 */ /* 0x000fe20000000000 */
[----:B------:R-:W0:Y:S01]  /*f3b0*/  SHFL.IDX PT, R40, R40, R5, 0x1c1f ;  /* 0x001c1f0528287589 */ /* 0x000e2200000e0000 */
[----:B---3--:R-:W-:Y:S02]  /*f3c0*/  SEL R33, R43, R38, P0 ;  /* 0x000000262b217207 */ /* 0x008fe40000000000 */
[----:B------:R-:W-:Y:S01]  /*f3d0*/  SEL R35, R38, R43, P0 ;  /* 0x0000002b26237207 */ /* 0x000fe20000000000 */
[----:B------:R-:W-:Y:S01]  /*f3e0*/  SHFL.IDX PT, R48, R48, R5, 0x1c1f ;  /* 0x001c1f0530307589 */ /* 0x000fe200000e0000 */
[----:B-1----:R-:W-:Y:S02]  /*f3f0*/  SEL R37, R39, R62, P0 ;  /* 0x0000003e27257207 */ /* 0x002fe40000000000 */
[----:B------:R-:W-:Y:S01]  /*f400*/  SEL R39, R62, R39, P0 ;  /* 0x000000273e277207 */ /* 0x000fe20000000000 */
        /* <DEDUP_REMOVED lines=8> */
[----:B------:R-:W0:Y:S04]  /*f490*/  SHFL.IDX PT, R54, R54, R5, 0x1c1f ;  /* 0x001c1f0536367589 */ /* 0x000e2800000e0000 */
[----:B------:R-:W1:Y:S04]  /*f4a0*/  SHFL.IDX PT, R66, R66, R5, 0x1c1f ;  /* 0x001c1f0542427589 */ /* 0x000e6800000e0000 */
[----:B------:R-:W-:Y:S04]  /*f4b0*/  SHFL.IDX PT, R61, R61, R4, 0x1c1f ;  /* 0x001c1f043d3d7589 */ /* 0x000fe800000e0000 */
[----:B------:R-:W-:Y:S04]  /*f4c0*/  SHFL.IDX PT, R79, R79, R4, 0x1c1f ;  /* 0x001c1f044f4f7589 */ /* 0x000fe800000e0000 */
[----:B------:R-:W-:Y:S04]  /*f4d0*/  SHFL.IDX PT, R56, R56, R5, 0x1c1f ;  /* 0x001c1f0538387589 */ /* 0x000fe800000e0000 */
[----:B------:R-:W2:Y:S04]  /*f4e0*/  SHFL.IDX PT, R68, R68, R5, 0x1c1f ;  /* 0x001c1f0544447589 */ /* 0x000ea800000e0000 */
[----:B------:R-:W-:Y:S01]  /*f4f0*/  SHFL.IDX PT, R65, R65, R4, 0x1c1f ;  /* 0x001c1f0441417589 */ /* 0x000fe200000e0000 */
[----:B0-----:R-:W-:-:S02]  /*f500*/  SEL R52, R59, R54, P0 ;  /* 0x000000363b347207 */ /* 0x001fc40000000000 */
[----:B------:R-:W-:Y:S01]  /*f510*/  SEL R54, R54, R59, P0 ;  /* 0x0000003b36367207 */ /* 0x000fe20000000000 */
[----:B------:R-:W-:Y:S01]  /*f520*/  SHFL.IDX PT, R81, R81, R4, 0x1c1f ;  /* 0x001c1f0451517589 */ /* 0x000fe200000e0000 */
[----:B-1----:R-:W-:Y:S02]  /*f530*/  SEL R49, R77, R66, P0 ;  /* 0x000000424d317207 */ /* 0x002fe40000000000 */
[----:B------:R-:W-:Y:S01]  /*f540*/  SEL R51, R66, R77, P0 ;  /* 0x0000004d42337207 */ /* 0x000fe20000000000 */
[----:B------:R-:W-:Y:S04]  /*f550*/  SHFL.IDX PT, R58, R58, R5, 0x1c1f ;  /* 0x001c1f053a3a7589 */ /* 0x000fe800000e0000 */
[----:B------:R-:W-:Y:S04]  /*f560*/  SHFL.IDX PT, R70, R70, R5, 0x1c1f ;  /* 0x001c1f0546467589 */ /* 0x000fe800000e0000 */
[----:B------:R-:W-:Y:S04]  /*f570*/  SHFL.IDX PT, R83, R83, R4, 0x1c1f ;  /* 0x001c1f0453537589 */ /* 0x000fe800000e0000 */
[----:B------:R-:W0:Y:S01]  /*f580*/  SHFL.IDX PT, R74, R74, R5, 0x1c1f ;  /* 0x001c1f054a4a7589 */ /* 0x000e2200000e0000 */
[----:B--2---:R-:W-:-:S02]  /*f590*/  SEL R53, R79, R68, P0 ;  /* 0x000000444f357207 */ /* 0x004fc40000000000 */
[----:B------:R-:W-:Y:S01]  /*f5a0*/  SEL R55, R68, R79, P0 ;  /* 0x0000004f44377207 */ /* 0x000fe20000000000 */
[----:B------:R-:W-:Y:S04]  /*f5b0*/  SHFL.IDX PT, R67, R67, R4, 0x1c1f ;  /* 0x001c1f0443437589 */ /* 0x000fe800000e0000 */
[----:B------:R1:W-:Y:S04]  /*f5c0*/  SHFL.IDX PT, R85, R85, R4, 0x1c1f ;  /* 0x001c1f0455557589 */ /* 0x0003e800000e0000 */
[----:B------:R-:W-:Y:S04]  /*f5d0*/  SHFL.IDX PT, R60, R60, R5, 0x1c1f ;  /* 0x001c1f053c3c7589 */ /* 0x000fe800000e0000 */
[----:B------:R2:W3:Y:S01]  /*f5e0*/  SHFL.IDX PT, R118, R118, R5, 0x1c1f ;  /* 0x001c1f0576767589 */ /* 0x0004e200000e0000 */
[----:B-1----:R-:W-:-:S03]  /*f5f0*/  IMAD.U32 R4, RZ, RZ, UR6 ;  /* 0x00000006ff047e24 */ /* 0x002fc6000f8e00ff */
[----:B------:R1:W-:Y:S04]  /*f600*/  STSM.16.M88.4 [R91], R8 ;  /* 0x000000085b007844 */ /* 0x0003e80000000200 */
[----:B------:R4:W-:Y:S01]  /*f610*/  STSM.16.M88.4 [R90], R12 ;  /* 0x0000000c5a007844 */ /* 0x0009e20000000200 */
[----:B0-----:R-:W-:Y:S01]  /*f620*/  SEL R59, R74, R83, P0 ;  /* 0x000000534a3b7207 */ /* 0x001fe20000000000 */
[----:B--2---:R-:W-:Y:S01]  /*f630*/  IMAD.U32 R5, RZ, RZ, UR7 ;  /* 0x00000007ff057e24 */ /* 0x004fe2000f8e00ff */
[----:B------:R-:W-:Y:S01]  /*f640*/  ULDC.64 UR6, c[0x0][0xc08] ;  /* 0x0003020000067ab9 */ /* 0x000fe20000000a00 */
[----:B------:R3:W-:Y:S04]  /*f650*/  STSM.16.M88.4 [R89], R24 ;  /* 0x0000001859007844 */ /* 0x0007e80000000200 */
[----:B------:R-:W-:Y:S01]  /*f660*/  STSM.16.M88.4 [R87], R28 ;  /* 0x0000001c57007844 */ /* 0x000fe20000000200 */
[----:B-1----:R-:W-:-:S03]  /*f670*/  SEL R8, R41, R48, P0 ;  /* 0x0000003029087207 */ /* 0x002fc60000000000 */
[----:B------:R-:W-:Y:S01]  /*f680*/  STSM.16.M88.4 [R86], R32 ;  /* 0x0000002056007844 */ /* 0x000fe20000000200 */
[----:B------:R-:W-:Y:S02]  /*f690*/  SEL R10, R48, R41, P0 ;  /* 0x00000029300a7207 */ /* 0x000fe40000000000 */
[----:B------:R-:W-:Y:S01]  /*f6a0*/  SEL R9, R75, R64, P0 ;  /* 0x000000404b097207 */ /* 0x000fe20000000000 */
[----:B------:R-:W-:Y:S01]  /*f6b0*/  STSM.16.M88.4 [R84], R36 ;  /* 0x0000002454007844 */ /* 0x000fe20000000200 */
[----:B------:R-:W-:Y:S02]  /*f6c0*/  SEL R11, R64, R75, P0 ;  /* 0x0000004b400b7207 */ /* 0x000fe40000000000 */
[----:B------:R-:W-:Y:S02]  /*f6d0*/  SEL R48, R57, R50, P0 ;  /* 0x0000003239307207 */ /* 0x000fe40000000000 */
[----:B------:R-:W-:Y:S01]  /*f6e0*/  SEL R50, R50, R57, P0 ;  /* 0x0000003932327207 */ /* 0x000fe20000000000 */
[----:B------:R0:W-:Y:S01]  /*f6f0*/  STSM.16.M88.4 [R82], R8 ;  /* 0x0000000852007844 */ /* 0x0001e20000000200 */
[----:B----4-:R-:W-:-:S02]  /*f700*/  SEL R12, R61, R56, P0 ;  /* 0x000000383d0c7207 */ /* 0x010fc40000000000 */
[----:B------:R-:W-:Y:S01]  /*f710*/  SEL R14, R56, R61, P0 ;  /* 0x0000003d380e7207 */ /* 0x000fe20000000000 */
[----:B------:R-:W-:Y:S01]  /*f720*/  STSM.16.M88.4 [R80], R48 ;  /* 0x0000003050007844 */ /* 0x000fe20000000200 */
[----:B------:R-:W-:Y:S02]  /*f730*/  SEL R13, R81, R70, P0 ;  /* 0x00000046510d7207 */ /* 0x000fe40000000000 */
[----:B------:R-:W-:Y:S01]  /*f740*/  SEL R15, R70, R81, P0 ;  /* 0x00000051460f7207 */ /* 0x000fe20000000000 */
[----:B------:R-:W-:Y:S01]  /*f750*/  STSM.16.M88.4 [R78], R52 ;  /* 0x000000344e007844 */ /* 0x000fe20000000200 */
[----:B------:R-:W-:Y:S02]  /*f760*/  SEL R56, R65, R58, P0 ;  /* 0x0000003a41387207 */ /* 0x000fe40000000000 */
[----:B------:R-:W-:Y:S01]  /*f770*/  SEL R58, R58, R65, P0 ;  /* 0x000000413a3a7207 */ /* 0x000fe20000000000 */
[----:B------:R1:W-:Y:S01]  /*f780*/  STSM.16.M88.4 [R76], R12 ;  /* 0x0000000c4c007844 */ /* 0x0003e20000000200 */
[----:B------:R-:W-:Y:S01]  /*f790*/  SEL R57, R83, R74, P0 ;  /* 0x0000004a53397207 */ /* 0x000fe20000000000 */
[----:B------:R-:W-:Y:S01]  /*f7a0*/  UISETP.NE.U32.AND UP1, UPT, UR6, URZ, UPT ;  /* 0x0000003f0600728c */ /* 0x000fe2000bf25070 */
[----:B---3--:R-:W-:Y:S01]  /*f7b0*/  SEL R25, R85, R118, P0 ;  /* 0x0000007655197207 */ /* 0x008fe20000000000 */
[----:B------:R-:W-:Y:S01]  /*f7c0*/  ULDC UR8, c[0x0][0xa88] ;  /* 0x0002a20000087ab9 */ /* 0x000fe20000000800 */
[----:B------:R-:W-:Y:S01]  /*f7d0*/  SEL R27, R118, R85, P0 ;  /* 0x00000055761b7207 */ /* 0x000fe20000000000 */
[----:B------:R2:W-:Y:S01]  /*f7e0*/  STSM.16.M88.4 [R21], R56 ;  /* 0x0000003815007844 */ /* 0x0005e20000000200 */
[----:B------:R-:W-:-:S02]  /*f7f0*/  SEL R24, R67, R60, P0 ;  /* 0x0000003c43187207 */ /* 0x000fc40000000000 */
[----:B------:R-:W-:Y:S01]  /*f800*/  SEL R26, R60, R67, P0 ;  /* 0x000000433c1a7207 */ /* 0x000fe20000000000 */
[----:B------:R-:W3:Y:S04]  /*f810*/  LDC R65, c[0x0][0xbe8] ;  /* 0x0002fa00ff417b82 */ /* 0x000ee80000000800 */
[----:B------:R2:W-:Y:S04]  /*f820*/  STSM.16.M88.4 [R20], R24 ;  /* 0x0000001814007844 */ /* 0x0005e80000000200 */
[----:B------:R-:W-:Y:S01]  /*f830*/  BAR.SYNC.DEFER_BLOCKING 0x1, 0x100 ;  /* 0x0044000000007b1d */ /* 0x000fe20000010000 */
[----:B------:R-:W-:-:S06]  /*f840*/  UISETP.NE.AND.EX UP1, UPT, UR7, URZ, UPT, UP1 ;  /* 0x0000003f0700728c */ /* 0x000fcc000bf25310 */
[----:B------:R-:W-:-:S05]  /*f850*/  PLOP3.LUT P0, PT, PT, PT, UP1, 0x80, 0x0 ;  /* 0x000000000000781c */ /* 0x000fca0003f0f018 */
[----:B------:R-:W-:-:S04]  /*f860*/  @UP1 ULEA UR6, UP2, UR36, UR6, 0x2 ;  /* 0x0000000624061291 */ /* 0x000fc8000f84103f */
[----:B------:R-:W-:Y:S01]  /*f870*/  @UP1 ULEA.HI.X UR7, UR36, UR7, UR37, 0x2, UP2 ;  /* 0x0000000724071291 */ /* 0x000fe200090f1425 */
[----:B0-----:R-:W-:Y:S02]  /*f880*/  IMAD.U32 R10, RZ, RZ, UR8 ;  /* 0x00000008ff0a7e24 */ /* 0x001fe4000f8e00ff */
[----:B-1----:R-:W-:-:S03]  /*f890*/  IMAD.U32 R14, RZ, RZ, UR6 ;  /* 0x00000006ff0e7e24 */ /* 0x002fc6000f8e00ff */
[----:B------:R-:W-:Y:S01]  /*f8a0*/  IMAD.U32 R15, RZ, RZ, UR7 ;  /* 0x00000007ff0f7e24 */ /* 0x000fe2000f8e00ff */
[----:B------:R-:W4:Y:S01]  /*f8b0*/  @P2 LDG.E R8, desc[UR54][R4.64] ;  /* 0x0000003604082981 */ /* 0x000f22000c1e1900 */
[----:B---3--:R-:W-:Y:S01]  /*f8c0*/  ISETP.NE.AND P1, PT, R65, 0x1, PT ;  /* 0x000000014100780c */ /* 0x008fe20003f25270 */
[----:B------:R-:W-:Y:S02]  /*f8d0*/  UMOV UR4, URZ ;  /* 0x0000003f00047c82 */ /* 0x000fe40008000000 */
[----:B------:R2:W5:Y:S10]  /*f8e0*/  @P0 LDG.E R10, desc[UR54][R14.64] ;  /* 0x000000360e0a0981 */ /* 0x000574000c1e1900 */
[----:B------:R-:W0:Y:S08]  /*f8f0*/  @P1 LDC R9, c[0x0][0xbec] ;  /* 0x0002fb00ff091b82 */ /* 0x000e300000000800 */
[----:B------:R-:W1:Y:S01]  /*f900*/  @P1 LDC R12, c[0x0][0xbf0] ;  /* 0x0002fc00ff0c1b82 */ /* 0x000e620000000800 */
[----:B----4-:R-:W-:Y:S01]  /*f910*/  @P2 R2UR UR4, R8 ;  /* 0x00000000080422ca */ /* 0x010fe200000e0000 */
[----:B012---:R-:W-:-:S14]  /*f920*/  @P0 BRA `(.L_x_6081) ;  /* 0x0000000000100947 */ /* 0x007fdc0003800000 */
[----:B------:R-:W-:Y:S05]  /*f930*/  @!P2 BRA `(.L_x_6081) ;  /* 0x00000000000ca947 */ /* 0x000fea0003800000 */
[----:B------:R-:W2:Y:S04]  /*f940*/  LDG.E R11, desc[UR54][R4.64] ;  /* 0x00000036040b7981 */ /* 0x000ea8000c1e1900 */
[----:B-----5:R-:W2:Y:S02]  /*f950*/  LDG.E R10, desc[UR54][R4.64+0x4] ;  /* 0x00000436040a7981 */ /* 0x020ea4000c1e1900 */
[----:B--2---:R-:W-:-:S07]  /*f960*/  IMAD.IADD R10, R10, 0x1, -R11 ;  /* 0x000000010a0a7824 */ /* 0x004fce00078e0a0b */
.L_x_6081:
[----:B------:R-:W-:Y:S01]  /*f970*/  USHF.R.S32.HI UR14, URZ, 0x1f, UR38 ;  /* 0x0000001f3f0e7899 */ /* 0x000fe20008011426 */
[----:B------:R-:W-:Y:S01]  /*f980*/  VIADD R14, R18, UR39 ;  /* 0x00000027120e7c36 */ /* 0x000fe20008000000 */
[----:B------:R-:W-:Y:S01]  /*f990*/  ULDC.64 UR12, c[0x0][0xb90] ;  /* 0x0002e400000c7ab9 */ /* 0x000fe20000000a00 */
[----:B------:R-:W-:Y:S01]  /*f9a0*/  USHF.R.S32.HI UR9, URZ, 0x1f, UR4 ;  /* 0x0000001f3f097899 */ /* 0x000fe20008011404 */
[----:B------:R-:W-:Y:S01]  /*f9b0*/  VIADD R28, R223, UR39 ;  /* 0x00000027df1c7c36 */ /* 0x000fe20008000000 */
[----:B------:R-:W-:Y:S01]  /*f9c0*/  UIMAD UR10, UR14, UR12, URZ ;  /* 0x0000000c0e0a72a4 */ /* 0x000fe2000f8e023f */
[----:B------:R-:W-:Y:S01]  /*f9d0*/  @P1 IMAD.HI.U32 R5, R14, R9, RZ ;  /* 0x000000090e051227 */ /* 0x000fe200078e00ff */
[----:B------:R-:W-:Y:S01]  /*f9e0*/  UMOV UR8, UR4 ;  /* 0x0000000400087c82 */ /* 0x000fe20008000000 */
[----:B------:R-:W-:Y:S01]  /*f9f0*/  USEL UR37, UR37, URZ, !UP0 ;  /* 0x0000003f25257287 */ /* 0x000fe2000c000000 */
[----:B------:R-:W0:Y:S01]  /*fa00*/  @P1 LDC R67, c[0x0][0xbf0] ;  /* 0x0002fc00ff431b82 */ /* 0x000e220000000800 */
        /* <DEDUP_REMOVED lines=16> */
[----:B-----5:R-:W-:Y:S01]  /*fb10*/  IMAD R69, R10, R65, RZ ;  /* 0x000000410a457224 */ /* 0x020fe200078e02ff */
[----:B------:R-:W-:Y:S01]  /*fb20*/  IADD3 R4, P0, R4, UR6, RZ ;  /* 0x0000000604047c10 */ /* 0x000fe2000ff1e0ff */
[----:B------:R-:W-:Y:S01]  /*fb30*/  ULDC.64 UR10, c[0x0][0xaa0] ;  /* 0x0002a800000a7ab9 */ /* 0x000fe20000000a00 */
[----:B------:R-:W-:Y:S01]  /*fb40*/  IMAD.U32 R12, RZ, RZ, UR8 ;  /* 0x00000008ff0c7e24 */ /* 0x000fe2000f8e00ff */
[----:B------:R-:W-:-:S02]  /*fb50*/  SHF.R.S32.HI R8, RZ, 0x1f, R9 ;  /* 0x0000001fff087819 */ /* 0x000fc40000011409 */
[----:B------:R-:W-:Y:S02]  /*fb60*/  IADD3 R11, P6, R6, 0x2000, RZ ;  /* 0x00002000060b7810 */ /* 0x000fe40007fde0ff */
[----:B------:R-:W-:Y:S01]  /*fb70*/  IADD3.X R5, R5, UR7, R12, P0, !PT ;  /* 0x0000000705057c10 */ /* 0x000fe200087fe40c */
[----:B------:R-:W-:Y:S01]  /*fb80*/  ULDC.64 UR6, c[0x0][0xb88] ;  /* 0x0002e20000067ab9 */ /* 0x000fe20000000a00 */
[----:B------:R-:W-:Y:S01]  /*fb90*/  LOP3.LUT R12, R13, 0x380, RZ, 0xc0, !PT ;  /* 0x000003800d0c7812 */ /* 0x000fe200078ec0ff */
[----:B------:R-:W-:Y:S01]  /*fba0*/  IMAD R14, R8, UR6, RZ ;  /* 0x00000006080e7c24 */ /* 0x000fe2000f8e02ff */
[----:B------:R-:W-:Y:S01]  /*fbb0*/  LOP3.LUT R8, R11, 0x380, RZ, 0xc0, !PT ;  /* 0x000003800b087812 */ /* 0x000fe200078ec0ff */
[C---:B------:R-:W-:Y:S01]  /*fbc0*/  IMAD.WIDE.U32 R4, R9.reuse, UR6, R4 ;  /* 0x0000000609047c25 */ /* 0x040fe2000f8e0004 */
[----:B------:R-:W-:Y:S01]  /*fbd0*/  SHF.R.U64 R12, R12, 0x3, RZ ;  /* 0x000000030c0c7819 */ /* 0x000fe200000012ff */
[----:B------:R-:W-:Y:S01]  /*fbe0*/  UIMAD UR8, UR9, UR10, URZ ;  /* 0x0000000a090872a4 */ /* 0x000fe2000f8e023f */
[----:B------:R-:W-:Y:S01]  /*fbf0*/  IADD3 R45, P4, R6, 0x4000, RZ ;  /* 0x00004000062d7810 */ /* 0x000fe20007f9e0ff */
[----:B------:R-:W-:Y:S01]  /*fc00*/  IMAD R15, R9, UR7, R14 ;  /* 0x00000007090f7c24 */ /* 0x000fe2000f8e020e */
[----:B------:R-:W-:Y:S01]  /*fc10*/  ULDC.64 UR6, c[0x0][0xb50] ;  /* 0x0002d40000067ab9 */ /* 0x000fe20000000a00 */
[----:B------:R-:W-:Y:S01]  /*fc20*/  LOP3.LUT R12, R12, R13, RZ, 0x3c, !PT ;  /* 0x0000000d0c0c7212 */ /* 0x000fe200078e3cff */
[----:B------:R-:W-:Y:S01]  /*fc30*/  IMAD.X R13, RZ, RZ, R7, P2 ;  /* 0x000000ffff0d7224 */ /* 0x000fe200010e0607 */
[----:B------:R-:W-:Y:S01]  /*fc40*/  LEA R14, P0, R4, UR6, 0x2 ;  /* 0x00000006040e7c11 */ /* 0x000fe2000f8010ff */
[----:B------:R-:W-:Y:S01]  /*fc50*/  IMAD.IADD R5, R5, 0x1, R15 ;  /* 0x0000000105057824 */ /* 0x000fe200078e020f */
[----:B------:R-:W-:-:S02]  /*fc60*/  IADD3 R25, P2, R6, 0x7000, RZ ;  /* 0x0000700006197810 */ /* 0x000fc40007f5e0ff */
[----:B------:R-:W-:Y:S01]  /*fc70*/  IADD3 R33, P3, R6, 0x6000, RZ ;  /* 0x0000600006217810 */ /* 0x000fe20007f7e0ff */
[----:B------:R-:W-:Y:S01]  /*fc80*/  SHFL.IDX PT, R20, R14, RZ, 0x1c1f ;  /* 0x001c1fff0e147589 */ /* 0x000fe200000e0000 */
[----:B------:R-:W-:Y:S02]  /*fc90*/  LEA.HI.X R26, R4, UR7, R5, 0x2, P0 ;  /* 0x00000007041a7c11 */ /* 0x000fe400080f1405 */
[----:B------:R-:W-:Y:S01]  /*fca0*/  SHF.R.U64 R8, R8, 0x3, RZ ;  /* 0x0000000308087819 */ /* 0x000fe200000012ff */
[----:B------:R-:W-:Y:S01]  /*fcb0*/  SHFL.IDX PT, R38, R14, 0x1, 0x1c1f ;  /* 0x003c1f000e267f89 */ /* 0x000fe200000e0000 */
[----:B------:R-:W-:Y:S01]  /*fcc0*/  IADD3 R41, P0, R6, 0x5000, RZ ;  /* 0x0000500006297810 */ /* 0x000fe20007f1e0ff */
[----:B------:R-:W-:Y:S01]  /*fcd0*/  UIMAD UR8, UR4, UR11, UR8 ;  /* 0x0000000b040872a4 */ /* 0x000fe2000f8e0208 */
[----:B------:R-:W-:Y:S01]  /*fce0*/  LOP3.LUT R24, R25, 0x380, RZ, 0xc0, !PT ;  /* 0x0000038019187812 */ /* 0x000fe200078ec0ff */
[----:B------:R-:W1:Y:S01]  /*fcf0*/  SHFL.IDX PT, R21, R26, RZ, 0x1c1f ;  /* 0x001c1fff1a157589 */ /* 0x000e6200000e0000 */
[----:B------:R-:W-:Y:S01]  /*fd00*/  LOP3.LUT R40, R41, 0x380, RZ, 0xc0, !PT ;  /* 0x0000038029287812 */ /* 0x000fe200078ec0ff */
[----:B------:R-:W-:Y:S01]  /*fd10*/  IMAD.X R9, RZ, RZ, R7, P6 ;  /* 0x000000ffff097224 */ /* 0x000fe200030e0607 */
[----:B------:R-:W-:Y:S01]  /*fd20*/  SHF.R.U64 R24, R24, 0x3, RZ ;  /* 0x0000000318187819 */ /* 0x000fe200000012ff */
[----:B------:R-:W2:Y:S01]  /*fd30*/  SHFL.IDX PT, R39, R26, 0x1, 0x1c1f ;  /* 0x003c1f001a277f89 */ /* 0x000ea200000e0000 */
[----:B------:R-:W-:-:S02]  /*fd40*/  SHF.R.U64 R40, R40, 0x3, RZ ;  /* 0x0000000328287819 */ /* 0x000fc400000012ff */
[----:B------:R-:W-:Y:S01]  /*fd50*/  LOP3.LUT R24, R24, R25, RZ, 0x3c, !PT ;  /* 0x0000001918187212 */ /* 0x000fe200078e3cff */
[--C-:B------:R-:W-:Y:S01]  /*fd60*/  IMAD.X R25, RZ, RZ, R7.reuse, P2 ;  /* 0x000000ffff197224 */ /* 0x100fe200010e0607 */
[----:B------:R-:W-:Y:S01]  /*fd70*/  LOP3.LUT R40, R40, R41, RZ, 0x3c, !PT ;  /* 0x0000002928287212 */ /* 0x000fe200078e3cff */
[----:B------:R-:W-:Y:S01]  /*fd80*/  IMAD.X R41, RZ, RZ, R7, P0 ;  /* 0x000000ffff297224 */ /* 0x000fe200000e0607 */
[----:B------:R-:W-:Y:S02]  /*fd90*/  LOP3.LUT P0, RZ, R221, 0x3, RZ, 0xc0, !PT ;  /* 0x00000003ddff7812 */ /* 0x000fe4000780c0ff */
[----:B------:R-:W-:Y:S02]  /*fda0*/  IADD3 R5, P5, R6, 0x3000, RZ ;  /* 0x0000300006057810 */ /* 0x000fe40007fbe0ff */
[----:B------:R-:W-:Y:S01]  /*fdb0*/  ISETP.GE.OR P2, PT, R28, R69, P0 ;  /* 0x000000451c00720c */ /* 0x000fe20000746670 */
[----:B------:R-:W-:Y:S01]  /*fdc0*/  UIMAD.WIDE.U32 UR6, UR4, UR10, URZ ;  /* 0x0000000a040672a5 */ /* 0x000fe2000f8e003f */
[----:B------:R-:W-:-:S02]  /*fdd0*/  LOP3.LUT R4, R5, 0x380, RZ, 0xc0, !PT ;  /* 0x0000038005047812 */ /* 0x000fc400078ec0ff */
[----:B------:R-:W-:Y:S01]  /*fde0*/  LOP3.LUT R44, R45, 0x380, RZ, 0xc0, !PT ;  /* 0x000003802d2c7812 */ /* 0x000fe200078ec0ff */
[----:B------:R-:W-:Y:S01]  /*fdf0*/  ULDC.64 UR10, c[0x0][0xae8] ;  /* 0x0002ba00000a7ab9 */ /* 0x000fe20000000a00 */
[----:B------:R-:W-:Y:S02]  /*fe00*/  LOP3.LUT R32, R33, 0x380, RZ, 0xc0, !PT ;  /* 0x0000038021207812 */ /* 0x000fe400078ec0ff */
[----:B------:R-:W-:Y:S01]  /*fe10*/  LOP3.LUT R8, R8, R11, RZ, 0x3c, !PT ;  /* 0x0000000b08087212 */ /* 0x000fe200078e3cff */
[----:B------:R-:W-:Y:S01]  /*fe20*/  VIADD R11, R28, 0x8 ;  /* 0x000000081c0b7836 */ /* 0x000fe20000000000 */
[----:B------:R-:W-:Y:S02]  /*fe30*/  SHF.R.U64 R4, R4, 0x3, RZ ;  /* 0x0000000304047819 */ /* 0x000fe400000012ff */
[----:B------:R-:W-:Y:S01]  /*fe40*/  IADD3 R57, P6, R6, 0x8000, RZ ;  /* 0x0000800006397810 */ /* 0x000fe20007fde0ff */
        /* <DEDUP_REMOVED lines=10> */
[----:B------:R-:W-:Y:S01]  /*fef0*/  LOP3.LUT R29, R6, 0x380, RZ, 0xc0, !PT ;  /* 0x00000380061d7812 */ /* 0x000fe200078ec0ff */
        /* <DEDUP_REMOVED lines=8> */
[----:B------:R-:W-:Y:S01]  /*ff80*/  IMAD.X R33, RZ, RZ, R7, P3 ;  /* 0x000000ffff217224 */ /* 0x000fe200018e0607 */
[----:B------:R-:W-:Y:S01]  /*ff90*/  IADD3 R15, P3, R6, 0xb000, RZ ;  /* 0x0000b000060f7810 */ /* 0x000fe20007f7e0ff */
[----:B------:R-:W-:Y:S01]  /*ffa0*/  ULDC.64 UR8, c[0x0][0xaf0] ;  /* 0x0002bc0000087ab9 */ /* 0x000fe20000000a00 */
[----:B------:R-:W-:Y:S01]  /*ffb0*/  UIADD3 UR7, UR7, UR4, URZ ;  /* 0x0000000407077290 */ /* 0x000fe2000fffe03f */
[----:B------:R-:W-:Y:S01]  /*ffc0*/  LOP3.LUT R56, R57, 0x380, RZ, 0xc0, !PT ;  /* 0x0000038039387812 */ /* 0x000fe200078ec0ff */
[----:B------:R-:W-:Y:S01]  /*ffd0*/  UIMAD UR4, UR37, UR8, URZ ;  /* 0x00000008250472a4 */ /* 0x000fe2000f8e023f */
[----:B------:R-:W-:Y:S01]  /*ffe0*/  LOP3.LUT R52, R53, 0x380, RZ, 0xc0, !PT ;  /* 0x0000038035347812 */ /* 0x000fe200078ec0ff */
[----:B--2---:R2:W-:Y:S01]  /*fff0*/  @!P0 ST.E desc[UR54][R38.64], R2 ;  /* 0x0000000226008985 */ /* 0x0045e2000c101936 */
[----:B------:R-:W-:-:S02]  /*10000*/  LOP3.LUT R48, R49, 0x380, RZ, 0xc0, !PT ;  /* 0x0000038031307812 */ /* 0x000fc400078ec0ff */
[----:B------:R-:W-:Y:S01]  /*10010*/  SHF.R.U64 R29, R29, 0x3, RZ ;  /* 0x000000031d1d7819 */ /* 0x000fe200000012ff */
[----:B------:R-:W-:Y:S01]  /*10020*/  IMAD.MOV.U32 R61, RZ, RZ, R60 ;  /* 0x000000ffff3d7224 */ /* 0x000fe200078e003c */
[----:B------:R-:W-:Y:S01]  /*10030*/  LOP3.LUT R10, R15, 0x380, RZ, 0xc0, !PT ;  /* 0x000003800f0a7812 */ /* 0x000fe200078ec0ff */
[----:B-1----:R-:W-:Y:S01]  /*10040*/  @P1 IMAD.HI.U32 R0, R60, R21, RZ ;  /* 0x000000153c001227 */ /* 0x002fe200078e00ff */
[----:B------:R-:W-:Y:S01]  /*10050*/  SHF.R.U64 R56, R56, 0x3, RZ ;  /* 0x0000000338387819 */ /* 0x000fe200000012ff */
[----:B------:R-:W-:Y:S01]  /*10060*/  UIMAD UR4, UR36, UR9, UR4 ;  /* 0x00000009240472a4 */ /* 0x000fe2000f8e0204 */
[----:B------:R-:W-:Y:S01]  /*10070*/  SHF.R.U64 R52, R52, 0x3, RZ ;  /* 0x0000000334347819 */ /* 0x000fe200000012ff */
[----:B------:R-:W-:Y:S01]  /*10080*/  UIMAD.WIDE.U32 UR6, UR36, UR8, UR6 ;  /* 0x00000008240672a5 */ /* 0x000fe2000f8e0006 */
[----:B0-----:R-:W-:Y:S01]  /*10090*/  @P1 SHF.R.U32.HI R61, RZ, R67, R0 ;  /* 0x00000043ff3d1219 */ /* 0x001fe20000011600 */
[----:B------:R-:W-:Y:S01]  /*100a0*/  IMAD.X R37, RZ, RZ, R7, P3 ;  /* 0x000000ffff257224 */ /* 0x000fe200018e0607 */
[----:B------:R-:W-:Y:S01]  /*100b0*/  SHF.R.U64 R48, R48, 0x3, RZ ;  /* 0x0000000330307819 */ /* 0x000fe200000012ff */
[----:B------:R-:W5:Y:S01]  /*100c0*/  LD.E.128 R44, desc[UR54][R44.64] ;  /* 0x000000362c2c7980 */ /* 0x000f62000c101d00 */
        /* <DEDUP_REMOVED lines=74> */
.L_x_6083:
[----:B------:R-:W-:Y:S05]  /*10570*/  BSYNC B1 ;  /* 0x0000000000017941 */ /* 0x000fea0003800000 */
.L_x_6082:
        /* <DEDUP_REMOVED lines=17> */
.L_x_6085:
[----:B------:R-:W-:Y:S05]  /*10690*/  BSYNC B1 ;  /* 0x0000000000017941 */ /* 0x000fea0003800000 */
.L_x_6084:
        /* <DEDUP_REMOVED lines=17> */
.L_x_6087:
[----:B------:R-:W-:Y:S05]  /*107b0*/  BSYNC B1 ;  /* 0x0000000000017941 */ /* 0x000fea0003800000 */
.L_x_6086:
        /* <DEDUP_REMOVED lines=20> */
.L_x_6080:
        /* <DEDUP_REMOVED lines=33> */
.L_x_6089:
        /* <DEDUP_REMOVED lines=45> */
.L_x_6091:
[----:B------:R-:W-:Y:S05]  /*10de0*/  BSYNC B1 ;  /* 0x0000000000017941 */ /* 0x000fea0003800000 */
.L_x_6090:
        /* <DEDUP_REMOVED lines=65> */
.L_x_6093:
[----:B------:R-:W-:Y:S05]  /*11200*/  BSYNC B1 ;  /* 0x0000000000017941 */ /* 0x000fea0003800000 */
.L_x_6092:
        /* <DEDUP_REMOVED lines=17> */
.L_x_6095:
[----:B------:R-:W-:Y:S05]  /*11320*/  BSYNC B1 ;  /* 0x0000000000017941 */ /* 0x000fea0003800000 */
.L_x_6094:
        /* <DEDUP_REMOVED lines=17> */
.L_x_6097:
[----:B------:R-:W-:Y:S05]  /*11440*/  BSYNC B1 ;  /* 0x0000000000017941 */ /* 0x000fea0003800000 */
.L_x_6096:
        /* <DEDUP_REMOVED lines=18> */
.L_x_6088:
[----:B------:R-:W-:Y:S05]  /*11570*/  BSYNC B0 ;  /* 0x0000000000007941 */ /* 0x000fea0003800000 */
.L_x_6079:
[----:B------:R-:W-:Y:S02]  /*11580*/  ULDC UR4, c[0x0][0xc3c] ;  /* 0x00030f0000047ab9 */ /* 0x000fe40000000800 */
[----:B------:R-:W-:-:S13]  /*11590*/  ISETP.GE.AND P0, PT, R63, UR4, PT ;  /* 0x000000043f007c0c */ /* 0x000fda000bf06270 */
[----:B------:R-:W-:Y:S05]  /*115a0*/  @!P0 BRA `(.L_x_6098) ;  /* 0xfffffef400ec8947 */ /* 0x000fea000383ffff */
[----:B------:R-:W-:Y:S05]  /*115b0*/  EXIT ;  /* 0x000000000000794d */ /* 0x000fea0003800000 */
.L_x_6037:
        /* <DEDUP_REMOVED lines=55> */
.L_x_6104:
        /* <DEDUP_REMOVED lines=12> */
.L_x_6103:
[----:B------:R-:W-:Y:S05]  /*119f0*/  BSYNC B0 ;  /* 0x0000000000007941 */ /* 0x000fea0003800000 */
.L_x_6102:
        /* <DEDUP_REMOVED lines=21> */
.L_x_6100:
        /* <DEDUP_REMOVED lines=24> */
.L_x_6105:
[----:B-1----:R-:W-:Y:S02]  /*11cd0*/  IMAD.MOV R2, RZ, RZ, -R3 ;  /* 0x000000ffff027224 */ /* 0x002fe400078e0a03 */
[----:B---3--:R-:W-:Y:S02]  /*11ce0*/  IMAD R24, R24, R9, R13 ;  /* 0x0000000918187224 */ /* 0x008fe400078e020d */
[----:B------:R-:W-:Y:S01]  /*11cf0*/  IMAD.MOV.U32 R13, RZ, RZ, R2 ;  /* 0x000000ffff0d7224 */ /* 0x000fe200078e0002 */
[----:B------:R-:W-:Y:S01]  /*11d00*/  IABS R2, R4 ;  /* 0x0000000400027213 */ /* 0x000fe20000000000 */
[----:B0-2---:R-:W-:Y:S02]  /*11d10*/  IMAD.IADD R11, R7, 0x1, -R24 ;  /* 0x00000001070b7824 */ /* 0x005fe400078e0a18 */
        /* <DEDUP_REMOVED lines=55> */
.L_x_6101:
[----:B------:R-:W-:Y:S01]  /*12090*/  IMAD.MOV.U32 R24, RZ, RZ, R7 ;  /* 0x000000ffff187224 */ /* 0x000fe200078e0007 */
[----:B------:R-:W-:Y:S01]  /*120a0*/  ULDC UR39, c[0x0][0xc3c] ;  /* 0x00030f0000277ab9 */ /* 0x000fe20000000800 */
[----:B------:R-:W-:Y:S02]  /*120b0*/  IMAD.MOV.U32 R25, RZ, RZ, RZ ;  /* 0x000000ffff197224 */ /* 0x000fe400078e00ff */
[----:B------:R-:W-:-:S07]  /*120c0*/  IMAD.MOV.U32 R26, RZ, RZ, RZ ;  /* 0x000000ffff1a7224 */ /* 0x000fce00078e00ff */
.L_x_6106:
[----:B------:R-:W-:Y:S01]  /*120d0*/  ISETP.NE.AND P0, PT, R5, RZ, PT ;  /* 0x000000ff0500720c */ /* 0x000fe20003f05270 */
[----:B------:R-:W-:-:S12]  /*120e0*/  IMAD.U32 R27, RZ, RZ, UR39 ;  /* 0x00000027ff1b7e24 */ /* 0x000fd8000f8e00ff */
[----:B------:R-:W0:Y:S01]  /*120f0*/  @!P0 S2R R3, SR_CgaCtaId ;  /* 0x0000000000038919 */ /* 0x000e220000008800 */
[----:B------:R-:W-:-:S04]  /*12100*/  @!P0 MOV R0, 0x400 ;  /* 0x0000040000008802 */ /* 0x000fc80000000f00 */
[----:B0-----:R-:W-:-:S05]  /*12110*/  @!P0 LEA R0, R3, R0, 0x18 ;  /* 0x0000000003008211 */ /* 0x001fca00078ec0ff */
[----:B------:R0:W-:Y:S01]  /*12120*/  @!P0 STS.128 [R0+0x334d0], R24 ;  /* 0x0334d01800008388 */ /* 0x0001e20000000c00 */
[----:B------:R-:W-:Y:S06]  /*12130*/  BAR.ARV 0x5, 0x180 ;  /* 0x0146000000007b1d */ /* 0x000fec0000002000 */
.L_x_6099:
        /* <DEDUP_REMOVED lines=9> */
[----:B------:R-:W-:Y:S01]  /*121d0*/  MOV R18, 0x400 ;  /* 0x0000040000127802 */ /* 0x000fe20000000f00 */
[----:B------:R-:W-:Y:S01]  /*121e0*/  IMAD.MOV.U32 R34, RZ, RZ, 0x1 ;  /* 0x00000001ff227424 */ /* 0x000fe200078e00ff */
[----:B------:R-:W-:Y:S01]  /*121f0*/  STL [R1+0x14], RZ ;  /* 0x000014ff01007387 */ /* 0x000fe20000100800 */
[----:B------:R-:W-:Y:S01]  /*12200*/  IMAD.MOV.U32 R31, RZ, RZ, RZ ;  /* 0x000000ffff1f7224 */ /* 0x000fe200078e00ff */
        /* <DEDUP_REMOVED lines=9> */
[----:B------:R-:W-:Y:S01]  /*122a0*/  LOP3.LUT R6, R37, 0x1b0, RZ, 0xc0, !PT ;  /* 0x000001b025067812 */ /* 0x000fe200078ec0ff */
        /* <DEDUP_REMOVED lines=8> */
[----:B--2---:R-:W-:Y:S01]  /*12330*/  IMAD.U32 R3, RZ, RZ, UR4 ;  /* 0x00000004ff037e24 */ /* 0x004fe2000f8e00ff */
        /* <DEDUP_REMOVED lines=18> */
.L_x_6184:
[----:B------:R-:W-:Y:S01]  /*12460*/  ULDC.64 UR4, c[0x0][0xc88] ;  /* 0x0003220000047ab9 */ /* 0x000fe20000000a00 */
[----:B------:R-:W-:Y:S01]  /*12470*/  ULDC.64 UR6, c[0x0][0xa18] ;  /* 0x0002860000067ab9 */ /* 0x000fe20000000a00 */
[----:B------:R-:W-:Y:S01]  /*12480*/  UIMAD.WIDE UR4, UR39, 0x4, UR4 ;  /* 0x00000004270478a5 */ /* 0x000fe2000f8e0204 */
[----:B------:R-:W-:-:S05]  /*12490*/  ULDC.64 UR8, c[0x0][0xa00] ;  /* 0x0002800000087ab9 */ /* 0x000fca0000000a00 */
[----:B0-----:R-:W-:Y:S02]  /*124a0*/  IMAD.U32 R2, RZ, RZ, UR4 ;  /* 0x00000004ff027e24 */ /* 0x001fe4000f8e00ff */
[----:B------:R-:W-:Y:S01]  /*124b0*/  IMAD.U32 R3, RZ, RZ, UR5 ;  /* 0x00000005ff037e24 */ /* 0x000fe2000f8e00ff */
[----:B------:R-:W-:-:S04]  /*124c0*/  ULDC.64 UR4, c[0x0][0xa28] ;  /* 0x00028a0000047ab9 */ /* 0x000fc80000000a00 */
[----:B------:R-:W2:Y:S01]  /*124d0*/  LDG.E R2, desc[UR54][R2.64] ;  /* 0x0000003602027981 */ /* 0x000ea2000c1e1900 */
        /* <DEDUP_REMOVED lines=41> */
.L_x_6108:
        /* <DEDUP_REMOVED lines=21> */
.L_x_6109:
        /* <DEDUP_REMOVED lines=11> */
.L_x_6110:
        /* <DEDUP_REMOVED lines=14> */
[----:B------:R-:W-:Y:S02]  /*12a50*/  UIMAD.WIDE UR4, UR4, 0x66666667, URZ ;  /* 0x66666667040478a5 */ /* 0x000fe4000f8e023f */
[----:B------:R-:W-:Y:S02]  /*12a60*/  UIADD3 UR6, UR7, UR6, URZ ;  /* 0x0000000607067290 */ /* 0x000fe4000fffe03f */
[----:B------:R-:W-:-:S02]  /*12a70*/  USHF.R.U32.HI UR4, URZ, 0x1f, UR5 ;  /* 0x0000001f3f047899 */ /* 0x000fc40008011605 */
[----:B------:R-:W-:Y:S02]  /*12a80*/  UIMAD.WIDE UR6, UR6, 0x66666667, URZ ;  /* 0x66666667060678a5 */ /* 0x000fe4000f8e023f */
[----:B------:R-:W-:Y:S02]  /*12a90*/  ULEA.HI.SX32 UR4, UR5, UR4, 0x1a ;  /* 0x0000000405047291 */ /* 0x000fe4000f8fd23f */
[----:B------:R-:W-:-:S04]  /*12aa0*/  USHF.R.U32.HI UR6, URZ, 0x1f, UR7 ;  /* 0x0000001f3f067899 */ /* 0x000fc80008011607 */
[----:B------:R-:W-:-:S04]  /*12ab0*/  ULEA.HI.SX32 UR6, UR7, UR6, 0x1a ;  /* 0x0000000607067291 */ /* 0x000fc8000f8fd23f */
        /* <DEDUP_REMOVED lines=21> */
.L_x_6112:
        /* <DEDUP_REMOVED lines=20> */
.L_x_6115:
[----:B------:R-:W-:Y:S05]  /*12d50*/  BSYNC B6 ;  /* 0x0000000000067941 */ /* 0x000fea0003800000 */
.L_x_6114:
        /* <DEDUP_REMOVED lines=22> */
.L_x_6117:
[----:B------:R-:W-:Y:S05]  /*12ec0*/  BSYNC B6 ;  /* 0x0000000000067941 */ /* 0x000fea0003800000 */
.L_x_6116:
        /* <DEDUP_REMOVED lines=20> */
.L_x_6119:
[----:B------:R-:W-:Y:S05]  /*13010*/  BSYNC B6 ;  /* 0x0000000000067941 */ /* 0x000fea0003800000 */
.L_x_6118:
        /* <DEDUP_REMOVED lines=19> */
.L_x_6121:
[----:B------:R-:W-:Y:S05]  /*13150*/  BSYNC B6 ;  /* 0x0000000000067941 */ /* 0x000fea0003800000 */
.L_x_6120:
[----:B------:R-:W-:Y:S01]  /*13160*/  ULDC.64 UR4, c[0x0][0x9f8] ;  /* 0x00027e0000047ab9 */ /* 0x000fe20000000a00 */
[----:B------:R-:W0:Y:S01]  /*13170*/  LDC R20, c[0x0][0x430] ;  /* 0x00010c00ff147b82 */ /* 0x000e220000000800 */
[----:B------:R-:W-:-:S04]  /*13180*/  UISETP.NE.U32.AND UP0, UPT, UR4, URZ, UPT ;  /* 0x0000003f0400728c */ /* 0x000fc8000bf05070 */
[----:B------:R-:W-:-:S06]  /*13190*/  UISETP.NE.AND.EX UP0, UPT, UR5, URZ, UPT, UP0 ;  /* 0x0000003f0500728c */ /* 0x000fcc000bf05300 */
[----:B------:R-:W-:-:S05]  /*131a0*/  PLOP3.LUT P0, PT, PT, PT, UP0, 0x80, 0x0 ;  /* 0x000000000000781c */ /* 0x000fca0003f0f008 */
[----:B------:R-:W-:-:S04]  /*131b0*/  @UP0 UIADD3 UR4, UP1, UR45, UR4, URZ ;  /* 0x000000042d040290 */ /* 0x000fc8000ff3e03f */
[----:B------:R-:W-:Y:S02]  /*131c0*/  @UP0 UIADD3.X UR5, UR37, UR5, URZ, UP1, !UPT ;  /* 0x0000000525050290 */ /* 0x000fe40008ffe43f */
[----:B------:R-:W-:-:S04]  /*131d0*/  IMAD.U32 R2, RZ, RZ, UR4 ;  /* 0x00000004ff027e24 */ /* 0x000fc8000f8e00ff */
[----:B------:R-:W-:-:S05]  /*131e0*/  IMAD.U32 R3, RZ, RZ, UR5 ;  /* 0x00000005ff037e24 */ /* 0x000fca000f8e00ff */
[----:B------:R1:W5:Y:S01]  /*131f0*/  @P0 LDG.E R33, desc[UR54][R2.64] ;  /* 0x0000003602210981 */ /* 0x000362000c1e1900 */
[----:B0-----:R-:W-:Y:S01]  /*13200*/  ISETP.NE.AND P1, PT, R20, 0x1, PT ;  /* 0x000000011400780c */ /* 0x001fe20003f25270 */
[----:B------:R-:W-:Y:S01]  /*13210*/  UMOV UR4, 0xffffffff ;  /* 0xffffffff00047882 */ /* 0x000fe20000000000 */
[----:B------:R-:W-:-:S11]  /*13220*/  LOP3.LUT R36, R36, 0xffffffbf, RZ, 0xc0, !PT ;  /* 0xffffffbf24247812 */ /* 0x000fd600078ec0ff */
[----:B------:R-:W-:Y:S01]  /*13230*/  @P1 LOP3.LUT R36, R36, 0x40, RZ, 0xfc, !PT ;  /* 0x0000004024241812 */ /* 0x000fe200078efcff */
[----:B-1----:R-:W-:Y:S06]  /*13240*/  BRA.DIV UR4, `(.L_x_6122) ;  /* 0x0000005e046c7947 */ /* 0x002fec000b800000 */
.L_x_6204:
[----:B------:R-:W0:Y:S01]  /*13250*/  S2R R0, SR_TID.X ;  /* 0x0000000000007919 */ /* 0x000e220000002100 */
[----:B------:R-:W-:Y:S01]  /*13260*/  UMOV UR4, 0xa0 ;  /* 0x000000a000047882 */ /* 0x000fe20000000000 */
[----:B------:R-:W1:Y:S01]  /*13270*/  @P1 LDC R7, c[0x0][0x438] ;  /* 0x00010e00ff071b82 */ /* 0x000e620000000800 */
[----:B------:R-:W-:Y:S01]  /*13280*/  UIMAD UR4, UR41, UR4, -0xa0 ;  /* 0xffffff60290474a4 */ /* 0x000fe2000f8e0204 */
[----:B------:R-:W2:Y:S01]  /*13290*/  S2R R2, SR_TID.X ;  /* 0x0000000000027919 */ /* 0x000ea20000002100 */
[----:B-----5:R-:W-:-:S05]  /*132a0*/  SHF.R.S32.HI R13, RZ, 0x1f, R33 ;  /* 0x0000001fff0d7819 */ /* 0x020fca0000011421 */
[----:B------:R-:W3:Y:S01]  /*132b0*/  @P1 LDC R5, c[0x0][0x434] ;  /* 0x00010d00ff051b82 */ /* 0x000ee20000000800 */
[----:B------:R-:W-:Y:S01]  /*132c0*/  LOP3.LUT R36, R36, 0xfffffff7, RZ, 0xc0, !PT ;  /* 0xfffffff724247812 */ /* 0x000fe200078ec0ff */
[----:B------:R4:W-:Y:S01]  /*132d0*/  STL [R1+0x4], R13 ;  /* 0x0000040d01007387 */ /* 0x0009e20000100800 */
[----:B0-----:R-:W-:Y:S01]  /*132e0*/  LOP3.LUT R0, R0, 0x7f, RZ, 0xc0, !PT ;  /* 0x0000007f00007812 */ /* 0x001fe200078ec0ff */
[----:B--2---:R-:W-:-:S03]  /*132f0*/  IMAD.SHL.U32 R14, R2, 0x20, RZ ;  /* 0x00000020020e7824 */ /* 0x004fc600078e00ff */
        /* <DEDUP_REMOVED lines=8> */
[----:B------:R-:W2:Y:S01]  /*13380*/  @P1 LDC R2, c[0x0][0x438] ;  /* 0x00010e00ff021b82 */ /* 0x000ea20000000800 */
[----:B------:R-:W-:-:S03]  /*13390*/  VIADD R3, R8, UR38 ;  /* 0x0000002608037c36 */ /* 0x000fc60008000000 */
[----:B------:R-:W-:Y:S01]  /*133a0*/  ISETP.GE.AND P0, PT, R4, UR36, PT ;  /* 0x0000002404007c0c */ /* 0x000fe2000bf06270 */
[----:B------:R-:W-:-:S03]  /*133b0*/  IMAD.MOV.U32 R12, RZ, RZ, R3 ;  /* 0x000000ffff0c7224 */ /* 0x000fc600078e0003 */
[----:B------:R-:W-:Y:S01]  /*133c0*/  ISETP.GT.U32.OR P0, PT, R14, 0x9f, P0 ;  /* 0x0000009f0e00780c */ /* 0x000fe20000704470 */
[----:B0-----:R-:W-:-:S05]  /*133d0*/  @P1 IMAD.HI.U32 R0, R3, R0, RZ ;  /* 0x0000000003001227 */ /* 0x001fca00078e00ff */
[----:B-1----:R-:W-:Y:S01]  /*133e0*/  @P1 SHF.R.U32.HI R12, RZ, R7, R0 ;  /* 0x00000007ff0c1219 */ /* 0x002fe20000011600 */
[----:B------:R-:W-:-:S06]  /*133f0*/  VIADD R0, R4, UR38 ;  /* 0x0000002604007c36 */ /* 0x000fcc0008000000 */
[----:B------:R-:W0:Y:S01]  /*13400*/  @!P0 LDC.64 R6, c[0x0][0x428] ;  /* 0x00010a00ff068b82 */ /* 0x000e220000000a00 */
[----:B---3--:R-:W-:-:S04]  /*13410*/  @P1 IMAD.HI.U32 R5, R0, R5, RZ ;  /* 0x0000000500051227 */ /* 0x008fc800078e00ff */
[----:B------:R-:W-:Y:S01]  /*13420*/  IMAD.MOV.U32 R4, RZ, RZ, R0 ;  /* 0x000000ffff047224 */ /* 0x000fe200078e0000 */
[----:B--2---:R-:W-:Y:S01]  /*13430*/  @P1 SHF.R.U32.HI R4, RZ, R2, R5 ;  /* 0x00000002ff041219 */ /* 0x004fe20000011605 */
        /* <DEDUP_REMOVED lines=10> */
[----:B0-----:R-:W-:Y:S01]  /*134e0*/  @!P0 LEA R10, P2, R2, R6, 0x2 ;  /* 0x00000006020a8211 */ /* 0x001fe200078410ff */
[----:B------:R-:W-:-:S03]  /*134f0*/  IMAD.MOV.U32 R6, RZ, RZ, RZ ;  /* 0x000000ffff067224 */ /* 0x000fc600078e00ff */
[----:B------:R-:W-:Y:S02]  /*13500*/  @!P0 LEA.HI.X R11, R2, R7, R8, 0x2, P2 ;  /* 0x00000007020b8211 */ /* 0x000fe400010f1408 */
[----:B------:R-:W0:Y:S01]  /*13510*/  @!P1 LDC.64 R8, c[0x0][0x428] ;  /* 0x00010a00ff089b82 */ /* 0x000e220000000a00 */
[----:B------:R-:W-:Y:S02]  /*13520*/  @!P1 SHF.R.S32.HI R3, RZ, 0x1f, R12 ;  /* 0x0000001fff039819 */ /* 0x000fe4000001140c */
[----:B------:R1:W5:Y:S01]  /*13530*/  @!P0 LDG.E R6, desc[UR54][R10.64] ;  /* 0x000000360a068981 */ /* 0x000362000c1e1900 */
[----:B0-----:R-:W-:-:S04]  /*13540*/  @!P1 IMAD R2, R13, R8, RZ ;  /* 0x000000080d029224 */ /* 0x001fc800078e02ff */
[----:B------:R-:W-:Y:S02]  /*13550*/  @!P1 IMAD R7, R33, R9, R2 ;  /* 0x0000000921079224 */ /* 0x000fe400078e0202 */
[----:B------:R-:W-:-:S04]  /*13560*/  @!P1 IMAD.MOV.U32 R2, RZ, RZ, R12 ;  /* 0x000000ffff029224 */ /* 0x000fc800078e000c */
[----:B------:R-:W-:Y:S02]  /*13570*/  @!P1 IMAD.WIDE.U32 R2, R33, R8, R2 ;  /* 0x0000000821029225 */ /* 0x000fe400078e0002 */
        /* <DEDUP_REMOVED lines=11> */
[----:B-1----:R-:W-:Y:S01]  /*13630*/  IMAD.U32 R11, RZ, RZ, UR41 ;  /* 0x00000029ff0b7e24 */ /* 0x002fe2000f8e00ff */
[----:B------:R-:W-:-:S02]  /*13640*/  ISETP.NE.AND P3, PT, R4, 0x3, PT ;  /* 0x000000030400780c */ /* 0x000fc40003f65270 */
[----:B------:R-:W-:Y:S01]  /*13650*/  LOP3.LUT R36, R36, 0xffffffef, RZ, 0xc0, !PT ;  /* 0xffffffef24247812 */ /* 0x000fe200078ec0ff */
[----:B------:R-:W-:Y:S01]  /*13660*/  VIADD R11, R11, 0xffffffff ;  /* 0xffffffff0b0b7836 */ /* 0x000fe20000000000 */
[----:B----4-:R-:W-:Y:S02]  /*13670*/  LOP3.LUT R13, R37, 0x40, RZ, 0xfc, !PT ;  /* 0x00000040250d7812 */ /* 0x010fe400078efcff */
[----:B------:R-:W-:Y:S01]  /*13680*/  LOP3.LUT R36, R36, 0xfffffffb, RZ, 0xc0, !PT ;  /* 0xfffffffb24247812 */ /* 0x000fe200078ec0ff */
[----:B--2---:R-:W-:Y:S01]  /*13690*/  IMAD R8, R20, R3, R0 ;  /* 0x0000000314087224 */ /* 0x004fe200078e0200 */
        /* <DEDUP_REMOVED lines=14> */
.L_x_6123:
[----:B------:R-:W-:Y:S01]  /*13780*/  IMAD R4, R31, 0x8, R18 ;  /* 0x000000081f047824 */ /* 0x000fe200078e0212 */
[----:B------:R-:W-:Y:S01]  /*13790*/  SHF.L.U32 R35, R34, 0x1f, RZ ;  /* 0x0000001f22237819 */ /* 0x000fe200000006ff */
[----:B------:R-:W-:Y:S01]  /*137a0*/  BSSY B0, `(.L_x_6124) ;  /* 0x0000004000007945 */ /* 0x000fe20003800000 */
[----:B------:R-:W-:Y:S02]  /*137b0*/  SHF.R.S32.HI R30, RZ, 0x1f, R5 ;  /* 0x0000001fff1e7819 */ /* 0x000fe40000011405 */
[----:B------:R-:W0:Y:S02]  /*137c0*/  SYNCS.PHASECHK.TRANS64.TRYWAIT P0, [R4+URZ+0x33480], R35 ;  /* 0x03348023040075a7 */ /* 0x000e24000800017f */
[----:B0-----:R-:W-:Y:S05]  /*137d0*/  @!P0 BRA `(.L_x_6125) ;  /* 0x0000005800348947 */ /* 0x001fea0003800000 */
.L_x_6205:
[----:B------:R-:W-:Y:S05]  /*137e0*/  BSYNC B0 ;  /* 0x0000000000007941 */ /* 0x000fea0003800000 */
.L_x_6124:
[----:B------:R-:W2:Y:S01]  /*137f0*/  LDL R9, [R1] ;  /* 0x0000000001097983 */ /* 0x000ea20000100800 */
[----:B------:R-:W-:-:S03]  /*13800*/  ULDC.64 UR4, c[0x0][0x328] ;  /* 0x0000ca0000047ab9 */ /* 0x000fc60000000a00 */
[----:B------:R-:W3:Y:S01]  /*13810*/  LDL R12, [R1+0xc] ;  /* 0x00000c00010c7983 */ /* 0x000ee20000100800 */
[----:B------:R-:W-:Y:S01]  /*13820*/  IMAD R0, R30, UR4, RZ ;  /* 0x000000041e007c24 */ /* 0x000fe2000f8e02ff */
[----:B-----5:R-:W-:Y:S01]  /*13830*/  SHF.R.S32.HI R32, RZ, 0x1f, R7 ;  /* 0x0000001fff207819 */ /* 0x020fe20000011407 */
[C---:B------:R-:W-:Y:S01]  /*13840*/  IMAD.WIDE.U32 R2, R5.reuse, UR4, RZ ;  /* 0x0000000405027c25 */ /* 0x040fe2000f8e00ff */
[----:B------:R-:W-:Y:S01]  /*13850*/  ULDC.64 UR6, c[0x0][0x338] ;  /* 0x0000ce0000067ab9 */ /* 0x000fe20000000a00 */
[----:B------:R-:W1:Y:S01]  /*13860*/  S2R R13, SR_TID.X ;  /* 0x00000000000d7919 */ /* 0x000e620000002100 */
        /* <DEDUP_REMOVED lines=13> */
[----:B-1----:R-:W-:-:S04]  /*13940*/  LOP3.LUT R13, R13, 0x7f, RZ, 0xc0, !PT ;  /* 0x0000007f0d0d7812 */ /* 0x002fc800078ec0ff */
        /* <DEDUP_REMOVED lines=23> */
[----:B------:R-:W1:Y:S01]  /*13ac0*/  SHFL.IDX PT, R2, R20, RZ, 0x1c1f ;  /* 0x001c1fff14027589 */ /* 0x000e6200000e0000 */
[----:B------:R-:W2:Y:S01]  /*13ad0*/  LDC R12, c[0x0][0x2f4] ;  /* 0x0000bd00ff0c7b82 */ /* 0x000ea20000000800 */
[C---:B------:R-:W-:Y:S02]  /*13ae0*/  LOP3.LUT R13, R37.reuse, 0x40, RZ, 0xfc, !PT ;  /* 0x00000040250d7812 */ /* 0x040fe400078efcff */
[----:B------:R-:W3:Y:S01]  /*13af0*/  SHFL.IDX PT, R0, R10, RZ, 0x1c1f ;  /* 0x001c1fff0a007589 */ /* 0x000ee200000e0000 */
[----:B------:R-:W-:Y:S02]  /*13b00*/  LOP3.LUT R11, R37, 0x80, RZ, 0xfc, !PT ;  /* 0x00000080250b7812 */ /* 0x000fe400078efcff */
[C---:B------:R-:W-:Y:S01]  /*13b10*/  ISETP.GE.AND P6, PT, R9.reuse, 0x81, PT ;  /* 0x000000810900780c */ /* 0x040fe20003fc6270 */
[----:B------:R-:W-:Y:S01]  /*13b20*/  SHFL.IDX PT, R22, R22, RZ, 0x1c1f ;  /* 0x001c1fff16167589 */ /* 0x000fe200000e0000 */
[----:B------:R-:W-:Y:S02]  /*13b30*/  LOP3.LUT R36, R36, 0xffffff7f, RZ, 0xc0, !PT ;  /* 0xffffff7f24247812 */ /* 0x000fe400078ec0ff */
[----:B------:R-:W-:-:S02]  /*13b40*/  ISETP.GE.AND P5, PT, R9, 0x21, PT ;  /* 0x000000210900780c */ /* 0x000fc40003fa6270 */
[----:B------:R-:W-:-:S07]  /*13b50*/  ISETP.GE.AND P4, PT, R9, 0x41, PT ;  /* 0x000000410900780c */ /* 0x000fce0003f86270 */
[----:B------:R-:W-:Y:S02]  /*13b60*/  @P6 LOP3.LUT R36, R36, 0x80, RZ, 0xfc, !PT ;  /* 0x0000008024246812 */ /* 0x000fe400078efcff */
[C---:B-1----:R-:W-:Y:S02]  /*13b70*/  IADD3 R2, P0, R37.reuse, R2, RZ ;  /* 0x0000000225027210 */ /* 0x042fe40007f1e0ff */
[-C--:B--2---:R-:W-:Y:S02]  /*13b80*/  ISETP.GE.AND P2, PT, R37, R12.reuse, PT ;  /* 0x0000000c2500720c */ /* 0x084fe40003f46270 */
[----:B------:R-:W-:Y:S01]  /*13b90*/  ISETP.GE.AND P1, PT, R13, R12, PT ;  /* 0x0000000c0d00720c */ /* 0x000fe20003f26270 */
[----:B---3--:R-:W-:Y:S01]  /*13ba0*/  IMAD.X R3, RZ, RZ, R0, P0 ;  /* 0x000000ffff037224 */ /* 0x008fe200000e0600 */
        /* <DEDUP_REMOVED lines=39> */
[----:B-1----:R1:W2:Y:S10]  /*13e20*/  SHFL.IDX PT, R2, R23, RZ, 0x1c1f ;  /* 0x001c1fff17027589 */ /* 0x0022b400000e0000 */
.L_x_6217:
        /* <DEDUP_REMOVED lines=13> */
.L_x_6127:
        /* <DEDUP_REMOVED lines=11> */
.L_x_6128:
[----:B------:R2:W-:Y:S01]  /*13fb0*/  SYNCS.ARRIVE.TRANS64.A1T0 RZ, [R4+URZ+0x33470], RZ ;  /* 0x033470ff04ff79a7 */ /* 0x0005e2000810003f */
[----:B------:R-:W-:Y:S05]  /*13fc0*/  @!P2 BRA `(.L_x_6129) ;  /* 0x000000000004a947 */ /* 0x000fea0003800000 */
[----:B------:R-:W-:Y:S01]  /*13fd0*/  BPT.TRAP 0x1 ;  /* 0x000000040000795c */ /* 0x000fe20000300000 */
.L_x_6129:
[----:B------:R-:W3:Y:S01]  /*13fe0*/  SYNCS.PHASECHK.TRANS64.TRYWAIT P0, [R4+URZ+0x33440], R35 ;  /* 0x03344023040075a7 */ /* 0x000ee2000800017f */
[----:B------:R-:W-:Y:S04]  /*13ff0*/  BSSY B0, `(.L_x_6130) ;  /* 0x0000002000007945 */ /* 0x000fe80003800000 */
[----:B---3--:R-:W-:Y:S05]  /*14000*/  @!P0 BRA `(.L_x_6131) ;  /* 0x0000005800488947 */ /* 0x008fea0003800000 */
.L_x_6218:
[----:B------:R-:W-:Y:S05]  /*14010*/  BSYNC B0 ;  /* 0x0000000000007941 */ /* 0x000fea0003800000 */
.L_x_6130:
[----:B------:R-:W4:Y:S01]  /*14020*/  LDL R12, [R1] ;  /* 0x00000000010c7983 */ /* 0x000f220000100800 */
[----:B------:R-:W-:Y:S01]  /*14030*/  ULDC.64 UR4, c[0x0][0x300] ;  /* 0x0000c00000047ab9 */ /* 0x000fe20000000a00 */
[----:B------:R-:W-:Y:S01]  /*14040*/  ULDC.64 UR6, c[0x0][0x310] ;  /* 0x0000c40000067ab9 */ /* 0x000fe20000000a00 */
[----:B------:R-:W-:Y:S02]  /*14050*/  IMAD R9, R30, UR4, RZ ;  /* 0x000000041e097c24 */ /* 0x000fe4000f8e02ff */
        /* <DEDUP_REMOVED lines=22> */
[----:B------:R-:W-:-:S03]  /*141c0*/  UMOV UR4, 0xffffffff ;  /* 0xffffffff00047882 */ /* 0x000fc60000000000 */
[----:B------:R-:W-:-:S05]  /*141d0*/  IMAD R8, R26, UR5, R8 ;  /* 0x000000051a087c24 */ /* 0x000fca000f8e0208 */
[----:B------:R-:W-:Y:S02]  /*141e0*/  IADD3.X R10, R11, UR7, R8, P0, !PT ;  /* 0x000000070b0a7c10 */ /* 0x000fe400087fe408 */
[----:B------:R-:W-:-:S04]  /*141f0*/  IADD3 R6, P0, R2, UR6, RZ ;  /* 0x0000000602067c10 */ /* 0x000fc8000ff1e0ff */
[----:B------:R-:W-:Y:S01]  /*14200*/  IADD3.X R7, R8, UR7, R3, P0, !PT ;  /* 0x0000000708077c10 */ /* 0x000fe200087fe403 */
[----:B------:R-:W-:Y:S08]  /*14210*/  BRA.DIV UR4, `(.L_x_6132) ;  /* 0x0000005604d87947 */ /* 0x000ff0000b800000 */
[----:B------:R-:W4:Y:S01]  /*14220*/  SHFL.IDX PT, R3, R5, RZ, 0x1c1f ;  /* 0x001c1fff05037589 */ /* 0x000f2200000e0000 */
[----:B------:R-:W-:Y:S01]  /*14230*/  LOP3.LUT R36, R36, 0xfffffdff, RZ, 0xc0, !PT ;  /* 0xfffffdff24247812 */ /* 0x000fe200078ec0ff */
[----:B------:R-:W5:Y:S01]  /*14240*/  LDC R9, c[0x0][0x2f4] ;  /* 0x0000bd00ff097b82 */ /* 0x000f620000000800 */
[C---:B------:R-:W-:Y:S01]  /*14250*/  LOP3.LUT R11, R37.reuse, 0x40, RZ, 0xfc, !PT ;  /* 0x00000040250b7812 */ /* 0x040fe200078efcff */
[----:B------:R-:W0:Y:S01]  /*14260*/  SHFL.IDX PT, R2, R10, RZ, 0x1c1f ;  /* 0x001c1fff0a027589 */ /* 0x000e2200000e0000 */
[----:B------:R-:W-:Y:S02]  /*14270*/  @P3 LOP3.LUT R36, R36, 0x200, RZ, 0xfc, !PT ;  /* 0x0000020024243812 */ /* 0x000fe400078efcff */
[----:B------:R-:W-:Y:S01]  /*14280*/  LOP3.LUT R8, R37, 0x80, RZ, 0xfc, !PT ;  /* 0x0000008025087812 */ /* 0x000fe200078efcff */
[----:B------:R-:W-:Y:S01]  /*14290*/  SHFL.IDX PT, R14, R5, 0x3, 0x1c1f ;  /* 0x007c1f00050e7f89 */ /* 0x000fe200000e0000 */
[----:B------:R-:W-:-:S03]  /*142a0*/  LOP3.LUT P3, RZ, R36, 0x20, RZ, 0xc0, !PT ;  /* 0x0000002024ff7812 */ /* 0x000fc6000786c0ff */
[----:B------:R-:W-:Y:S10]  /*142b0*/  SHFL.IDX PT, R7, R7, RZ, 0x1c1f ;  /* 0x001c1fff07077589 */ /* 0x000ff400000e0000 */
[----:B----4-:R-:W-:-:S02]  /*142c0*/  @P3 IADD3 R3, P0, R37, R3, RZ ;  /* 0x0000000325033210 */ /* 0x010fc40007f1e0ff */
[-C--:B-----5:R-:W-:Y:S02]  /*142d0*/  ISETP.GE.AND P6, PT, R37, R9.reuse, PT ;  /* 0x000000092500720c */ /* 0x0a0fe40003fc6270 */
[-C--:B------:R-:W-:Y:S01]  /*142e0*/  ISETP.GE.AND P2, PT, R11, R9.reuse, PT ;  /* 0x000000090b00720c */ /* 0x080fe20003f46270 */
[----:B0-----:R-:W-:Y:S01]  /*142f0*/  @P3 IMAD.X R2, RZ, RZ, R2, P0 ;  /* 0x000000ffff023224 */ /* 0x001fe200000e0602 */
        /* <DEDUP_REMOVED lines=16> */
[----:B------:R-:W-:Y:S04]  /*14400*/  @P5 LDGSTS.E.BYPASS.LTC128B.128 [R0+0x27200], desc[UR54][R2.64+0x40], !P2 ;  /* 0x2720004002005fae */ /* 0x000fe8000d101d76 */
[----:B------:R0:W-:Y:S04]  /*14410*/  @P5 LDGSTS.E.BYPASS.LTC128B.128 [R0+0x29a00], desc[UR54][R2.64+0x80], !P1 ;  /* 0x29a0008002005fae */ /* 0x0001e8000c901d76 */
[----:B0-----:R-:W0:Y:S04]  /*14420*/  SHFL.IDX PT, R3, R5, 0x2, 0x1c1f ;  /* 0x005c1f0005037f89 */ /* 0x001e2800000e0000 */
[----:B------:R-:W4:Y:S04]  /*14430*/  SHFL.IDX PT, R2, R10, 0x2, 0x1c1f ;  /* 0x005c1f000a027f89 */ /* 0x000f2800000e0000 */
[----:B------:R-:W5:Y:S01]  /*14440*/  SHFL.IDX PT, R10, R10, 0x3, 0x1c1f ;  /* 0x007c1f000a0a7f89 */ /* 0x000f6200000e0000 */
[----:B0-----:R-:W-:-:S05]  /*14450*/  @P4 IADD3 R3, P0, R37, R3, RZ ;  /* 0x0000000325034210 */ /* 0x001fca0007f1e0ff */
[----:B----4-:R-:W-:Y:S01]  /*14460*/  @P4 IMAD.X R2, RZ, RZ, R2, P0 ;  /* 0x000000ffff024224 */ /* 0x010fe200000e0602 */
[----:B------:R-:W-:-:S04]  /*14470*/  @P3 IADD3 R14, P0, R37, R14, RZ ;  /* 0x0000000e250e3210 */ /* 0x000fc80007f1e0ff */
[----:B------:R-:W-:Y:S01]  /*14480*/  @P4 LOP3.LUT R3, R3, R2, RZ, 0x3c, !PT ;  /* 0x0000000203034212 */ /* 0x000fe200078e3cff */
[----:B-----5:R-:W-:-:S03]  /*14490*/  @P3 IMAD.X R9, RZ, RZ, R10, P0 ;  /* 0x000000ffff093224 */ /* 0x020fc600000e060a */
[----:B------:R-:W-:-:S04]  /*144a0*/  @P4 LOP3.LUT R2, R3, R2, RZ, 0x3c, !PT ;  /* 0x0000000203024212 */ /* 0x000fc800078e3cff */
[----:B------:R-:W-:-:S05]  /*144b0*/  @P4 LOP3.LUT R3, R3, R2, RZ, 0x3c, !PT ;  /* 0x0000000203034212 */ /* 0x000fca00078e3cff */
[----:B------:R-:W-:Y:S04]  /*144c0*/  @P4 LDGSTS.E.BYPASS.LTC128B.128 [R0+0x25200], desc[UR54][R2.64], !P6 ;  /* 0x2520000002004fae */ /* 0x000fe8000f101d76 */
[----:B------:R-:W-:Y:S04]  /*144d0*/  @P4 LDGSTS.E.BYPASS.LTC128B.128 [R0+0x27a00], desc[UR54][R2.64+0x40], !P2 ;  /* 0x27a0004002004fae */ /* 0x000fe8000d101d76 */
[----:B------:R0:W-:Y:S02]  /*144e0*/  @P4 LDGSTS.E.BYPASS.LTC128B.128 [R0+0x2a200], desc[UR54][R2.64+0x80], !P1 ;  /* 0x2a20008002004fae */ /* 0x0001e4000c901d76 */
[----:B0-----:R-:W-:-:S02]  /*144f0*/  @P3 IMAD.MOV.U32 R2, RZ, RZ, R14 ;  /* 0x000000ffff023224 */ /* 0x001fc400078e000e */
[----:B------:R-:W-:Y:S01]  /*14500*/  @P3 IMAD.MOV.U32 R3, RZ, RZ, R9 ;  /* 0x000000ffff033224 */ /* 0x000fe200078e0009 */
[----:B------:R0:W4:Y:S04]  /*14510*/  SHFL.IDX PT, R14, R6, RZ, 0x1c1f ;  /* 0x001c1fff060e7589 */ /* 0x00012800000e0000 */
[----:B------:R0:W-:Y:S04]  /*14520*/  @P3 LDGSTS.E.BYPASS.LTC128B.128 [R0+0x25a00], desc[UR54][R2.64], !P6 ;  /* 0x25a0000002003fae */ /* 0x0001e8000f101d76 */
[----:B------:R0:W-:Y:S04]  /*14530*/  @P3 LDGSTS.E.BYPASS.LTC128B.128 [R0+0x28200], desc[UR54][R2.64+0x40], !P2 ;  /* 0x2820004002003fae */ /* 0x0001e8000d101d76 */
[----:B------:R0:W-:Y:S02]  /*14540*/  @P3 LDGSTS.E.BYPASS.LTC128B.128 [R0+0x2aa00], desc[UR54][R2.64+0x80], !P1 ;  /* 0x2aa0008002003fae */ /* 0x0001e4000c901d76 */
.L_x_6230:
[----:B------:R-:W-:Y:S01]  /*14550*/  LOP3.LUT P0, RZ, R36, 0x80, RZ, 0xc0, !PT ;  /* 0x0000008024ff7812 */ /* 0x000fe2000780c0ff */
[----:B------:R-:W-:-:S12]  /*14560*/  BSSY B0, `(.L_x_6133) ;  /* 0x0000010000007945 */ /* 0x000fd80003800000 */
[----:B------:R-:W-:Y:S05]  /*14570*/  @!P0 BRA `(.L_x_6134) ;  /* 0x0000000000388947 */ /* 0x000fea0003800000 */
[----:B0-----:R-:W0:Y:S01]  /*14580*/  LDC R6, c[0x0][0x2f4] ;  /* 0x0000bd00ff067b82 */ /* 0x001e220000000800 */
[C---:B------:R-:W-:Y:S02]  /*14590*/  LOP3.LUT R8, R37.reuse, 0x40, RZ, 0xfc, !PT ;  /* 0x0000004025087812 */ /* 0x040fe400078efcff */
[C---:B------:R-:W-:Y:S02]  /*145a0*/  LOP3.LUT R5, R37.reuse, 0x80, RZ, 0xfc, !PT ;  /* 0x0000008025057812 */ /* 0x040fe400078efcff */
[----:B----4-:R-:W-:-:S05]  /*145b0*/  IADD3 R2, P0, R37, R14, RZ ;  /* 0x0000000e25027210 */ /* 0x010fca0007f1e0ff */
[----:B------:R-:W-:Y:S01]  /*145c0*/  IMAD.X R3, RZ, RZ, R7, P0 ;  /* 0x000000ffff037224 */ /* 0x000fe200000e0607 */
[-C--:B0-----:R-:W-:Y:S02]  /*145d0*/  ISETP.GE.AND P3, PT, R37, R6.reuse, PT ;  /* 0x000000062500720c */ /* 0x081fe40003f66270 */
        /* <DEDUP_REMOVED lines=8> */
.L_x_6134:
[----:B------:R-:W-:Y:S05]  /*14660*/  BSYNC B0 ;  /* 0x0000000000007941 */ /* 0x000fea0003800000 */
.L_x_6133:
[----:B------:R-:W-:Y:S01]  /*14670*/  NOP ;  /* 0x0000000000007918 */ /* 0x000fe20000000000 */
[----:B------:R-:W-:-:S13]  /*14680*/  PLOP3.LUT P0, PT, PT, PT, PT, 0x80, 0x0 ;  /* 0x000000000000781c */ /* 0x000fda0003f0f070 */
.L_x_6135:
        /* <DEDUP_REMOVED lines=11> */
.L_x_6136:
        /* <DEDUP_REMOVED lines=34> */
.L_x_6138:
[----:B------:R-:W-:Y:S05]  /*14960*/  BSYNC B6 ;  /* 0x0000000000067941 */ /* 0x000fea0003800000 */
.L_x_6137:
[----:B------:R-:W1:Y:S01]  /*14970*/  S2R R2, SR_TID.X ;  /* 0x0000000000027919 */ /* 0x000e620000002100 */
[----:B------:R1:W5:Y:S01]  /*14980*/  LDL R8, [R1+0x10] ;  /* 0x0000100001087983 */ /* 0x0003620000100800 */
[----:B------:R-:W-:Y:S01]  /*14990*/  UISETP.NE.AND UP0, UPT, UR49, URZ, UPT ;  /* 0x0000003f3100728c */ /* 0x000fe2000bf05270 */
[C---:B------:R-:W-:Y:S01]  /*149a0*/  R2UR UR7, R26.reuse ;  /* 0x000000001a0772ca */ /* 0x040fe200000e0000 */
[----:B0-23--:R-:W0:Y:S01]  /*149b0*/  LDC R4, c[0x0][0x448] ;  /* 0x00011200ff047b82 */ /* 0x00de220000000800 */
[----:B------:R-:W-:Y:S01]  /*149c0*/  R2UR UR10, R26 ;  /* 0x000000001a0a72ca */ /* 0x000fe200000e0000 */
[----:B------:R-:W-:Y:S01]  /*149d0*/  ULDC.64 UR8, c[0x0][0x2d8] ;  /* 0x0000b60000087ab9 */ /* 0x000fe20000000a00 */
[C---:B-1----:R-:W-:Y:S01]  /*149e0*/  LOP3.LUT R20, R2.reuse, 0x7f, RZ, 0xc0, !PT ;  /* 0x0000007f02147812 */ /* 0x042fe200078ec0ff */
[----:B------:R-:W-:Y:S01]  /*149f0*/  IMAD.SHL.U32 R2, R2, 0x20, RZ ;  /* 0x0000002002027824 */ /* 0x000fe200078e00ff */
[----:B------:R-:W-:-:S04]  /*14a00*/  PLOP3.LUT P0, PT, PT, PT, UP0, 0x80, 0x0 ;  /* 0x000000000000781c */ /* 0x000fc80003f0f008 */
[----:B------:R-:W-:Y:S01]  /*14a10*/  @UP0 ULDC UR4, c[0x0][0x44c] ;  /* 0x0001130000040ab9 */ /* 0x000fe20000000800 */
[----:B------:R-:W-:-:S04]  /*14a20*/  SHF.R.U32.HI R20, RZ, 0x2, R20 ;  /* 0x00000002ff147819 */ /* 0x000fc80000011614 */
[----:B------:R-:W-:Y:S02]  /*14a30*/  LOP3.LUT R2, R20, 0x60, R2, 0xf8, !PT ;  /* 0x0000006014027812 */ /* 0x000fe400078ef802 */
[----:B------:R-:W2:Y:S03]  /*14a40*/  LDL R20, [R1] ;  /* 0x0000000001147983 */ /* 0x000ea60000100800 */
[----:B------:R-:W-:-:S04]  /*14a50*/  IMAD R5, R25, 0x80, R2 ;  /* 0x0000008019057824 */ /* 0x000fc800078e0202 */
[----:B------:R-:W-:Y:S01]  /*14a60*/  @P0 IMAD.HI.U32 R2, R5, UR4, RZ ;  /* 0x0000000405020c27 */ /* 0x000fe2000f8e00ff */
[----:B------:R-:W-:Y:S01]  /*14a70*/  PLOP3.LUT P0, PT, PT, PT, UP0, 0x80, 0x0 ;  /* 0x000000000000781c */ /* 0x000fe20003f0f008 */
[----:B------:R-:W-:Y:S02]  /*14a80*/  @UP0 ULDC UR4, c[0x0][0x450] ;  /* 0x0001140000040ab9 */ /* 0x000fe40000000800 */
[----:B------:R-:W-:Y:S01]  /*14a90*/  IMAD.MOV.U32 R0, RZ, RZ, R5 ;  /* 0x000000ffff007224 */ /* 0x000fe200078e0005 */
[----:B------:R-:W-:-:S09]  /*14aa0*/  UMOV UR5, UR45 ;  /* 0x0000002d00057c82 */ /* 0x000fd20008000000 */
[----:B------:R-:W-:Y:S01]  /*14ab0*/  @P0 SHF.R.U32.HI R0, RZ, UR4, R2 ;  /* 0x00000004ff000c19 */ /* 0x000fe20008011602 */
[----:B------:R-:W-:Y:S02]  /*14ac0*/  UMOV UR4, UR36 ;  /* 0x0000002400047c82 */ /* 0x000fe40008000000 */
[----:B------:R-:W-:Y:S01]  /*14ad0*/  UIMAD.WIDE.U32 UR4, UR7, UR8, UR4 ;  /* 0x00000008070472a5 */ /* 0x000fe2000f8e0004 */
[--C-:B------:R-:W-:Y:S01]  /*14ae0*/  SHF.R.S32.HI R2, RZ, 0x1f, R0.reuse ;  /* 0x0000001fff027819 */ /* 0x100fe20000011400 */
[----:B------:R-:W-:-:S04]  /*14af0*/  IMAD.MOV R6, RZ, RZ, -R0 ;  /* 0x000000ffff067224 */ /* 0x000fc800078e0a00 */
[----:B0-----:R-:W-:Y:S01]  /*14b00*/  IMAD R5, R4, R6, R5 ;  /* 0x0000000604057224 */ /* 0x001fe200078e0205 */
[C---:B------:R-:W-:Y:S02]  /*14b10*/  LOP3.LUT R9, R37.reuse, 0x40, RZ, 0xfc, !PT ;  /* 0x0000004025097812 */ /* 0x040fe400078efcff */
[----:B------:R-:W-:Y:S02]  /*14b20*/  LOP3.LUT R10, R37, 0x80, RZ, 0xfc, !PT ;  /* 0x00000080250a7812 */ /* 0x000fe400078efcff */
[----:B--2---:R-:W-:Y:S02]  /*14b30*/  R2UR UR6, R20 ;  /* 0x00000000140672ca */ /* 0x004fe400000e0000 */
[----:B------:R-:W0:Y:S11]  /*14b40*/  S2R R20, SR_TID.X ;  /* 0x0000000000147919 */ /* 0x000e360000002100 */
        /* <DEDUP_REMOVED lines=13> */
[----:B------:R-:W-:Y:S01]  /*14c20*/  SHF.R.S32.HI R0, RZ, 0x1f, R5 ;  /* 0x0000001fff007819 */ /* 0x000fe20000011405 */
[----:B------:R-:W-:-:S02]  /*14c30*/  ULDC.64 UR4, c[0x0][0x2c8] ;  /* 0x0000b20000047ab9 */ /* 0x000fc40000000a00 */
        /* <DEDUP_REMOVED lines=14> */
[----:B------:R-:W-:Y:S10]  /*14d20*/  BRA.DIV UR5, `(.L_x_6139) ;  /* 0x0000005205e47947 */ /* 0x000ff4000b800000 */
[----:B----4-:R-:W0:Y:S01]  /*14d30*/  SHFL.IDX PT, R14, R0, RZ, 0x1c1f ;  /* 0x001c1fff000e7589 */ /* 0x010e2200000e0000 */
[----:B------:R-:W-:Y:S02]  /*14d40*/  IMAD R4, R4, UR40, RZ ;  /* 0x0000002804047c24 */ /* 0x000fe4000f8e02ff */
[----:B------:R-:W-:Y:S01]  /*14d50*/  IMAD R25, R25, 0x80, R9 ;  /* 0x0000008019197824 */ /* 0x000fe200078e0209 */
        /* <DEDUP_REMOVED lines=32> */
.L_x_6239:
        /* <DEDUP_REMOVED lines=10> */
[----:B------:R0:W-:Y:S04]  /*15000*/  LDGSTS.E.BYPASS.LTC128B.128 [R8+0x21a00], desc[UR54][R2.64+0x40], !P2 ;  /* 0x21a0004002087fae */ /* 0x0001e8000d101d76 */
[----:B------:R0:W-:Y:S02]  /*15010*/  LDGSTS.E.BYPASS.LTC128B.128 [R8+0x23a00], desc[UR54][R2.64+0x80], !P1 ;  /* 0x23a0008002087fae */ /* 0x0001e4000c901d76 */
.L_x_6141:
[----:B------:R-:W-:Y:S05]  /*15020*/  BSYNC B0 ;  /* 0x0000000000007941 */ /* 0x000fea0003800000 */
.L_x_6140:
[----:B------:R-:W-:Y:S01]  /*15030*/  NOP ;  /* 0x0000000000007918 */ /* 0x000fe20000000000 */
[----:B------:R-:W-:-:S13]  /*15040*/  PLOP3.LUT P0, PT, PT, PT, PT, 0x80, 0x0 ;  /* 0x000000000000781c */ /* 0x000fda0003f0f070 */
.L_x_6142:
        /* <DEDUP_REMOVED lines=18> */
.L_x_6240:
[----:B------:R-:W-:Y:S05]  /*15170*/  BSYNC B0 ;  /* 0x0000000000007941 */ /* 0x000fea0003800000 */
.L_x_6143:
[----:B------:R-:W-:-:S06]  /*15180*/  UISETP.GE.AND UP0, UPT, UR41, 0x2, UPT ;  /* 0x000000022900788c */ /* 0x000fcc000bf06270 */
[----:B------:R-:W-:-:S13]  /*15190*/  PLOP3.LUT P0, PT, PT, PT, UP0, 0x40, 0x0 ;  /* 0x000000000000781c */ /* 0x000fda0003f0e808 */
[----:B------:R-:W-:Y:S05]  /*151a0*/  @P0 BRA `(.L_x_6145) ;  /* 0x0000001c00680947 */ /* 0x000fea0003800000 */
[----:B------:R-:W-:Y:S01]  /*151b0*/  UIADD3 UR4, UR41, -0x2, URZ ;  /* 0xfffffffe29047890 */ /* 0x000fe2000fffe03f */
[----:B------:R-:W-:Y:S02]  /*151c0*/  IMAD.MOV.U32 R21, RZ, RZ, R34 ;  /* 0x000000ffff157224 */ /* 0x000fe400078e0022 */
[----:B------:R-:W-:-:S03]  /*151d0*/  IMAD.MOV.U32 R20, RZ, RZ, R31 ;  /* 0x000000ffff147224 */ /* 0x000fc600078e001f */
[----:B------:R-:W-:-:S07]  /*151e0*/  IMAD.U32 R32, RZ, RZ, UR4 ;  /* 0x00000004ff207e24 */ /* 0x000fce000f8e00ff */
.L_x_6165:
        /* <DEDUP_REMOVED lines=8> */
[----:B------:R-:W-:Y:S01]  /*15270*/  IMAD.SHL.U32 R0, R0, 0x20, RZ ;  /* 0x0000002000007824 */ /* 0x000fe200078e00ff */
[----:B------:R-:W-:-:S06]  /*15280*/  SHF.R.U32.HI R2, RZ, 0x2, R2 ;  /* 0x00000002ff027819 */ /* 0x000fcc0000011602 */
[----:B------:R-:W4:Y:S01]  /*15290*/  @P2 LDC R5, c[0x0][0x438] ;  /* 0x00010e00ff052b82 */ /* 0x000f220000000800 */
[----:B------:R-:W-:Y:S01]  /*152a0*/  LOP3.LUT R0, R2, 0x60, R0, 0xf8, !PT ;  /* 0x0000006002007812 */ /* 0x000fe200078ef800 */
[----:B------:R-:W-:-:S04]  /*152b0*/  IMAD R10, R32, R7, UR38 ;  /* 0x00000026200a7e24 */ /* 0x000fc8000f8e0207 */
[----:B------:R-:W-:Y:S01]  /*152c0*/  IMAD.IADD R0, R0, 0x1, R10 ;  /* 0x0000000100007824 */ /* 0x000fe200078e020a */
[----:B------:R-:W-:Y:S05]  /*152d0*/  YIELD ;  /* 0x0000000000007946 */ /* 0x000fea0003800000 */
[----:B------:R-:W-:Y:S01]  /*152e0*/  IMAD.MOV.U32 R9, RZ, RZ, R0 ;  /* 0x000000ffff097224 */ /* 0x000fe200078e0000 */
[----:B------:R-:W-:Y:S01]  /*152f0*/  ULDC.64 UR4, c[0x0][0x428] ;  /* 0x00010a0000047ab9 */ /* 0x000fe20000000a00 */
[----:B0-----:R-:W-:Y:S01]  /*15300*/  LOP3.LUT R6, R6, 0x7f, RZ, 0xc0, !PT ;  /* 0x0000007f06067812 */ /* 0x001fe200078ec0ff */
[----:B------:R-:W-:Y:S01]  /*15310*/  ULDC.64 UR6, c[0x0][0x418] ;  /* 0x0001060000067ab9 */ /* 0x000fe20000000a00 */
[----:B-1----:R-:W-:-:S05]  /*15320*/  @P2 IMAD.HI.U32 R2, R0, R3, RZ ;  /* 0x0000000300022227 */ /* 0x002fca00078e00ff */
[----:B----4-:R-:W-:-:S04]  /*15330*/  @P2 SHF.R.U32.HI R9, RZ, R5, R2 ;  /* 0x00000005ff092219 */ /* 0x010fc80000011602 */
[--C-:B------:R-:W-:Y:S01]  /*15340*/  SHF.R.S32.HI R3, RZ, 0x1f, R9.reuse ;  /* 0x0000001fff037819 */ /* 0x100fe20000011409 */
[----:B------:R-:W-:-:S04]  /*15350*/  IMAD.MOV.U32 R2, RZ, RZ, R9 ;  /* 0x000000ffff027224 */ /* 0x000fc800078e0009 */
        /* <DEDUP_REMOVED lines=45> */
.L_x_6146:
[----:B------:R-:W-:Y:S01]  /*15630*/  IMAD R4, R31, 0x8, R18 ;  /* 0x000000081f047824 */ /* 0x000fe200078e0212 */
[----:B------:R-:W-:Y:S01]  /*15640*/  SHF.L.U32 R30, R34, 0x1f, RZ ;  /* 0x0000001f221e7819 */ /* 0x000fe200000006ff */
[----:B------:R-:W-:Y:S01]  /*15650*/  BSSY B0, `(.L_x_6147) ;  /* 0x0000004000007945 */ /* 0x000fe20003800000 */
[----:B------:R-:W-:Y:S02]  /*15660*/  SHF.R.S32.HI R29, RZ, 0x1f, R6 ;  /* 0x0000001fff1d7819 */ /* 0x000fe40000011406 */
[----:B------:R-:W0:Y:S02]  /*15670*/  SYNCS.PHASECHK.TRANS64.TRYWAIT P0, [R4+URZ+0x33480], R30 ;  /* 0x0334801e040075a7 */ /* 0x000e24000800017f */
[----:B0-----:R-:W-:Y:S05]  /*15680*/  @!P0 BRA `(.L_x_6148) ;  /* 0x0000004c00dc8947 */ /* 0x001fea0003800000 */
.L_x_6241:
[----:B------:R-:W-:Y:S05]  /*15690*/  BSYNC B0 ;  /* 0x0000000000007941 */ /* 0x000fea0003800000 */
.L_x_6147:
        /* <DEDUP_REMOVED lines=72> */
.L_x_6253:
        /* <DEDUP_REMOVED lines=10> */
.L_x_6150:
        /* <DEDUP_REMOVED lines=11> */
.L_x_6151:
[----:B------:R2:W-:Y:S01]  /*15c70*/  SYNCS.ARRIVE.TRANS64.A1T0 RZ, [R4+URZ+0x33470], RZ ;  /* 0x033470ff04ff79a7 */ /* 0x0005e2000810003f */
[----:B------:R-:W-:Y:S05]  /*15c80*/  @!P3 BRA `(.L_x_6152) ;  /* 0x000000000004b947 */ /* 0x000fea0003800000 */
[----:B------:R-:W-:Y:S01]  /*15c90*/  BPT.TRAP 0x1 ;  /* 0x000000040000795c */ /* 0x000fe20000300000 */
.L_x_6152:
[----:B------:R-:W3:Y:S01]  /*15ca0*/  SYNCS.PHASECHK.TRANS64.TRYWAIT P0, [R4+URZ+0x33440], R30 ;  /* 0x0334401e040075a7 */ /* 0x000ee2000800017f */
[----:B------:R-:W-:Y:S04]  /*15cb0*/  BSSY B0, `(.L_x_6153) ;  /* 0x0000002000007945 */ /* 0x000fe80003800000 */
[----:B---3--:R-:W-:Y:S05]  /*15cc0*/  @!P0 BRA `(.L_x_6154) ;  /* 0x0000004c00e08947 */ /* 0x008fea0003800000 */
.L_x_6254:
[----:B------:R-:W-:Y:S05]  /*15cd0*/  BSYNC B0 ;  /* 0x0000000000007941 */ /* 0x000fea0003800000 */
.L_x_6153:
        /* <DEDUP_REMOVED lines=68> */
.L_x_6266:
        /* <DEDUP_REMOVED lines=10> */
.L_x_6156:
        /* <DEDUP_REMOVED lines=11> */
.L_x_6157:
[----:B------:R-:W-:Y:S01]  /*16270*/  IMAD.U32 R0, RZ, RZ, UR47 ;  /* 0x0000002fff007e24 */ /* 0x000fe2000f8e00ff */
[----:B------:R4:W-:Y:S04]  /*16280*/  SYNCS.ARRIVE.TRANS64.A1T0 RZ, [R4+URZ+0x33430], RZ ;  /* 0x033430ff04ff79a7 */ /* 0x0009e8000810003f */
[----:B------:R-:W-:-:S13]  /*16290*/  ISETP.NE.AND P0, PT, R0, 0x3, PT ;  /* 0x000000030000780c */ /* 0x000fda0003f05270 */
[----:B----4-:R-:W-:Y:S05]  /*162a0*/  @!P0 BRA `(.L_x_6158) ;  /* 0x0000000000048947 */ /* 0x010fea0003800000 */
[----:B------:R-:W-:Y:S01]  /*162b0*/  BPT.TRAP 0x1 ;  /* 0x000000040000795c */ /* 0x000fe20000300000 */
.L_x_6158:
[----:B------:R-:W-:Y:S01]  /*162c0*/  LOP3.LUT R3, R21, 0x1, RZ, 0x3c, !PT ;  /* 0x0000000115037812 */ /* 0x000fe200078e3cff */
[----:B------:R-:W-:Y:S01]  /*162d0*/  IMAD R2, R20, 0x8, R18 ;  /* 0x0000000814027824 */ /* 0x000fe200078e0212 */
[----:B------:R-:W-:Y:S02]  /*162e0*/  BSSY B0, `(.L_x_6159) ;  /* 0x0000004000007945 */ /* 0x000fe40003800000 */
[----:B------:R-:W-:-:S04]  /*162f0*/  SHF.L.U32 R3, R3, 0x1f, RZ ;  /* 0x0000001f03037819 */ /* 0x000fc800000006ff */
[----:B------:R-:W4:Y:S02]  /*16300*/  SYNCS.PHASECHK.TRANS64.TRYWAIT P1, [R2+URZ+0x33470], R3 ;  /* 0x03347003020075a7 */ /* 0x000f24000802017f */
[----:B----4-:R-:W-:Y:S05]  /*16310*/  @!P1 BRA `(.L_x_6160) ;  /* 0x0000004c00d89947 */ /* 0x010fea0003800000 */
.L_x_6267:
[----:B------:R-:W-:Y:S05]  /*16320*/  BSYNC B0 ;  /* 0x0000000000007941 */ /* 0x000fea0003800000 */
.L_x_6159:
[----:B------:R-:W-:-:S05]  /*16330*/  IMAD.U32 R0, RZ, RZ, UR46 ;  /* 0x0000002eff007e24 */ /* 0x000fca000f8e00ff */
[----:B------:R-:W-:-:S13]  /*16340*/  ISETP.NE.AND P1, PT, R0, 0x3, PT ;  /* 0x000000030000780c */ /* 0x000fda0003f25270 */
[----:B------:R-:W-:Y:S05]  /*16350*/  @!P1 BRA `(.L_x_6161) ;  /* 0x0000000000049947 */ /* 0x000fea0003800000 */
[----:B------:R-:W-:Y:S01]  /*16360*/  BPT.TRAP 0x1 ;  /* 0x000000040000795c */ /* 0x000fe20000300000 */
.L_x_6161:
[----:B----4-:R-:W-:Y:S01]  /*16370*/  SHF.L.U32 R3, R21, 0x1f, RZ ;  /* 0x0000001f15037819 */ /* 0x010fe200000006ff */
[----:B------:R-:W-:-:S03]  /*16380*/  IMAD R0, R20, 0x7800, RZ ;  /* 0x0000780014007824 */ /* 0x000fc600078e02ff */
[----:B------:R-:W4:Y:S02]  /*16390*/  SYNCS.PHASECHK.TRANS64.TRYWAIT P1, [R2+URZ+0x33460], R3 ;  /* 0x03346003020075a7 */ /* 0x000f24000802017f */
[----:B----4-:R-:W-:Y:S05]  /*163a0*/  @!P1 BRA `(.L_x_6162) ;  /* 0x0000004c00c89947 */ /* 0x010fea0003800000 */
.L_x_6268:
[----:B----4-:R-:W-:Y:S01]  /*163b0*/  LOP3.LUT R3, R0, R16, RZ, 0xfc, !PT ;  /* 0x0000001000037212 */ /* 0x010fe200078efcff */
[----:B------:R-:W-:Y:S05]  /*163c0*/  WARPSYNC.ALL ;  /* 0x0000000000007948 */ /* 0x000fea0003800000 */
[----:B------:R-:W-:Y:S02]  /*163d0*/  IMAD.IADD R5, R18, 0x1, R3 ;  /* 0x0000000112057824 */ /* 0x000fe400078e0203 */
[C---:B------:R-:W-:Y:S02]  /*163e0*/  VIADD R12, R0.reuse, 0x2800 ;  /* 0x00002800000c7836 */ /* 0x040fe40000000000 */
[----:B------:R-:W-:-:S02]  /*163f0*/  VIADD R13, R0, 0x800 ;  /* 0x00000800000d7836 */ /* 0x000fc40000000000 */
[----:B0-23--:R-:W0:Y:S01]  /*16400*/  LDSM.16.MT88.4 R4, [R5+0xf200] ;  /* 0x00f200000504783b */ /* 0x00de220000004200 */
[----:B------:R-:W-:Y:S01]  /*16410*/  LOP3.LUT R3, R12, R16, RZ, 0xfc, !PT ;  /* 0x000000100c037212 */ /* 0x000fe200078efcff */
[----:B------:R-:W-:Y:S01]  /*16420*/  VIADD R20, R0, 0x5000 ;  /* 0x0000500000147836 */ /* 0x000fe20000000000 */
[----:B------:R-:W-:Y:S01]  /*16430*/  LOP3.LUT R12, R12, R17, RZ, 0xfc, !PT ;  /* 0x000000110c0c7212 */ /* 0x000fe200078efcff */
[C---:B------:R-:W-:Y:S02]  /*16440*/  VIADD R21, R0.reuse, 0x3000 ;  /* 0x0000300000157836 */ /* 0x040fe40000000000 */
[----:B------:R-:W-:Y:S02]  /*16450*/  VIADD R15, R0, 0x2000 ;  /* 0x00002000000f7836 */ /* 0x000fe40000000000 */
[----:B------:R-:W-:Y:S02]  /*16460*/  IMAD.IADD R12, R19, 0x1, R12 ;  /* 0x00000001130c7824 */ /* 0x000fe400078e020c */
        /* <DEDUP_REMOVED lines=163> */
.L_x_6163:
[----:B--2---:R2:W-:Y:S01]  /*16ea0*/  SYNCS.ARRIVE.TRANS64.A1T0 RZ, [R2+URZ+0x33450], RZ ;  /* 0x033450ff02ff79a7 */ /* 0x0045e2000810003f */
[----:B------:R-:W-:Y:S06]  /*16eb0*/  BAR.SYNC.DEFER_BLOCKING 0x2, 0x80 ;  /* 0x0082000000007b1d */ /* 0x000fec0000010000 */
[----:B------:R-:W-:Y:S05]  /*16ec0*/  @!P0 BRA `(.L_x_6164) ;  /* 0x0000000000048947 */ /* 0x000fea0003800000 */
[----:B------:R-:W-:Y:S01]  /*16ed0*/  BPT.TRAP 0x1 ;  /* 0x000000040000795c */ /* 0x000fe20000300000 */
.L_x_6164:
[----:B0-----:R-:W3:Y:S01]  /*16ee0*/  LDL R0, [R1+0x8] ;  /* 0x0000080001007983 */ /* 0x001ee20000100800 */
[----:B--2---:R-:W-:Y:S02]  /*16ef0*/  VIADD R2, R2, 0x33480 ;  /* 0x0003348002027836 */ /* 0x004fe40000000000 */
[----:B------:R-:W-:Y:S02]  /*16f00*/  IMAD.MOV.U32 R21, RZ, RZ, R34 ;  /* 0x000000ffff157224 */ /* 0x000fe400078e0022 */
[----:B------:R-:W-:Y:S01]  /*16f10*/  IMAD.MOV.U32 R20, RZ, RZ, R31 ;  /* 0x000000ffff147224 */ /* 0x000fe200078e001f */
[----:B---3--:R-:W-:-:S04]  /*16f20*/  PRMT R2, R0, 0x654, R2 ;  /* 0x0000065400027816 */ /* 0x008fc80000000002 */
[----:B------:R3:W-:Y:S01]  /*16f30*/  SYNCS.ARRIVE.TRANS64.RED.A1T0 RZ, [R2+URZ], RZ ;  /* 0x000000ff02ff79a7 */ /* 0x0007e2000810043f */
[----:B------:R-:W-:Y:S05]  /*16f40*/  @P2 BRA `(.L_x_6165) ;  /* 0xffffffe000a82947 */ /* 0x000fea000383ffff */
.L_x_6145:
[----:B------:R-:W3:Y:S01]  /*16f50*/  S2R R0, SR_TID.X ;  /* 0x0000000000007919 */ /* 0x000ee20000002100 */
[----:B------:R-:W-:Y:S01]  /*16f60*/  BSSY B0, `(.L_x_6166) ;  /* 0x0000012000007945 */ /* 0x000fe20003800000 */
[----:B---3--:R-:W-:Y:S01]  /*16f70*/  LOP3.LUT R2, R0, 0x7f, RZ, 0xc0, !PT ;  /* 0x0000007f00027812 */ /* 0x008fe200078ec0ff */
[----:B------:R-:W-:-:S03]  /*16f80*/  IMAD.U32 R0, RZ, RZ, UR47 ;  /* 0x0000002fff007e24 */ /* 0x000fc6000f8e00ff */
        /* <DEDUP_REMOVED lines=15> */
.L_x_6167:
[----:B------:R-:W-:Y:S05]  /*17080*/  BSYNC B0 ;  /* 0x0000000000007941 */ /* 0x000fea0003800000 */
.L_x_6166:
[----:B------:R-:W-:Y:S05]  /*17090*/  @!P0 BRA `(.L_x_6168) ;  /* 0x0000000000048947 */ /* 0x000fea0003800000 */
[----:B------:R-:W-:Y:S01]  /*170a0*/  BPT.TRAP 0x1 ;  /* 0x000000040000795c */ /* 0x000fe20000300000 */
.L_x_6168:
[----:B0-----:R-:W-:Y:S01]  /*170b0*/  LOP3.LUT R3, R34, 0x1, RZ, 0x3c, !PT ;  /* 0x0000000122037812 */ /* 0x001fe200078e3cff */
[----:B------:R-:W-:Y:S01]  /*170c0*/  IMAD R0, R31, 0x8, R18 ;  /* 0x000000081f007824 */ /* 0x000fe200078e0212 */
[----:B------:R-:W-:Y:S02]  /*170d0*/  BSSY B0, `(.L_x_6169) ;  /* 0x0000004000007945 */ /* 0x000fe40003800000 */
[----:B------:R-:W-:-:S04]  /*170e0*/  SHF.L.U32 R3, R3, 0x1f, RZ ;  /* 0x0000001f03037819 */ /* 0x000fc800000006ff */
[----:B------:R-:W0:Y:S02]  /*170f0*/  SYNCS.PHASECHK.TRANS64.TRYWAIT P1, [R0+URZ+0x33470], R3 ;  /* 0x03347003000075a7 */ /* 0x000e24000802017f */
[----:B0-----:R-:W-:Y:S05]  /*17100*/  @!P1 BRA `(.L_x_6170) ;  /* 0x0000004000849947 */ /* 0x001fea0003800000 */
.L_x_6269:
[----:B------:R-:W-:Y:S05]  /*17110*/  BSYNC B0 ;  /* 0x0000000000007941 */ /* 0x000fea0003800000 */
.L_x_6169:
[----:B------:R-:W-:-:S05]  /*17120*/  IMAD.U32 R2, RZ, RZ, UR46 ;  /* 0x0000002eff027e24 */ /* 0x000fca000f8e00ff */
[----:B------:R-:W-:-:S13]  /*17130*/  ISETP.NE.AND P1, PT, R2, 0x3, PT ;  /* 0x000000030200780c */ /* 0x000fda0003f25270 */
[----:B------:R-:W-:Y:S05]  /*17140*/  @!P1 BRA `(.L_x_6171) ;  /* 0x0000000000049947 */ /* 0x000fea0003800000 */
[----:B------:R-:W-:Y:S01]  /*17150*/  BPT.TRAP 0x1 ;  /* 0x000000040000795c */ /* 0x000fe20000300000 */
.L_x_6171:
[----:B0-----:R-:W-:-:S04]  /*17160*/  SHF.L.U32 R3, R34, 0x1f, RZ ;  /* 0x0000001f22037819 */ /* 0x001fc800000006ff */
[----:B------:R-:W0:Y:S02]  /*17170*/  SYNCS.PHASECHK.TRANS64.TRYWAIT P1, [R0+URZ+0x33460], R3 ;  /* 0x03346003000075a7 */ /* 0x000e24000802017f */
[----:B0-----:R-:W-:Y:S05]  /*17180*/  @!P1 BRA `(.L_x_6172) ;  /* 0x0000004000789947 */ /* 0x001fea0003800000 */
.L_x_6270:
        /* <DEDUP_REMOVED lines=176> */
.L_x_6173:
[----:B-1----:R1:W-:Y:S01]  /*17c90*/  SYNCS.ARRIVE.TRANS64.A1T0 RZ, [R0+URZ+0x33450], RZ ;  /* 0x033450ff00ff79a7 */ /* 0x0023e2000810003f */
[----:B------:R-:W-:Y:S06]  /*17ca0*/  BAR.SYNC.DEFER_BLOCKING 0x2, 0x80 ;  /* 0x0082000000007b1d */ /* 0x000fec0000010000 */
[----:B------:R-:W-:Y:S05]  /*17cb0*/  @!P0 BRA `(.L_x_6174) ;  /* 0x0000000000048947 */ /* 0x000fea0003800000 */
[----:B------:R-:W-:Y:S01]  /*17cc0*/  BPT.TRAP 0x1 ;  /* 0x000000040000795c */ /* 0x000fe20000300000 */
.L_x_6174:
        /* <DEDUP_REMOVED lines=9> */
.L_x_6113:
[----:B------:R-:W-:Y:S05]  /*17d60*/  BSYNC B7 ;  /* 0x0000000000077941 */ /* 0x000fea0003800000 */
.L_x_6111:
        /* <DEDUP_REMOVED lines=12> */
.L_x_6175:
[----:B0-----:R-:W0:Y:S01]  /*17e30*/  S2R R0, SR_TID.X ;  /* 0x0000000000007919 */ /* 0x001e220000002100 */
[----:B------:R-:W-:Y:S01]  /*17e40*/  ULDC UR4, c[0x0][0xc3c] ;  /* 0x00030f0000047ab9 */ /* 0x000fe20000000800 */
[----:B------:R-:W-:Y:S01]  /*17e50*/  IMAD.MOV.U32 R25, RZ, RZ, RZ ;  /* 0x000000ffff197224 */ /* 0x000fe200078e00ff */
[----:B0-----:R-:W-:-:S04]  /*17e60*/  LOP3.LUT R6, R0, 0x1f, RZ, 0xc0, !PT ;  /* 0x0000001f00067812 */ /* 0x001fc800078ec0ff */
        /* <DEDUP_REMOVED lines=21> */
[----:B------:R-:W-:Y:S04]  /*17fc0*/  SHFL.IDX PT, R5, R24, RZ, 0x1f ;  /* 0x00001fff18057589 */ /* 0x000fe800000e0000 */
[----:B------:R-:W0:Y:S02]  /*17fd0*/  SHFL.UP PT, R2, R4, 0x8, RZ ;  /* 0x0500000004027989 */ /* 0x000e2400000e00ff */
[----:B0-----:R-:W-:Y:S02]  /*17fe0*/  SEL R3, R2, RZ, P4 ;  /* 0x000000ff02037207 */ /* 0x001fe40002000000 */
[----:B------:R-:W-:Y:S03]  /*17ff0*/  SHFL.IDX PT, R2, R24, 0x1, 0x1f ;  /* 0x00201f0018027f89 */ /* 0x000fe600000e0000 */
        /* <DEDUP_REMOVED lines=10> */
.L_x_6181:
        /* <DEDUP_REMOVED lines=14> */
.L_x_6180:
[----:B------:R-:W-:Y:S05]  /*18180*/  BSYNC B0 ;  /* 0x0000000000007941 */ /* 0x000fea0003800000 */
.L_x_6179:
        /* <DEDUP_REMOVED lines=22> */
.L_x_6177:
        /* <DEDUP_REMOVED lines=26> */
.L_x_6182:
[----:B-1----:R-:W-:Y:S02]  /*18490*/  IMAD R24, R24, R0, R9 ;  /* 0x0000000018187224 */ /* 0x002fe400078e0209 */
[----:B0-----:R-:W-:Y:S02]  /*184a0*/  IMAD R7, R3, R8, RZ ;  /* 0x0000000803077224 */ /* 0x001fe400078e02ff */
[----:B------:R-:W-:Y:S02]  /*184b0*/  IMAD.MOV.U32 R2, RZ, RZ, RZ ;  /* 0x000000ffff027224 */ /* 0x000fe400078e00ff */
[----:B------:R-:W-:Y:S02]  /*184c0*/  IMAD.MOV.U32 R3, RZ, RZ, R11 ;  /* 0x000000ffff037224 */ /* 0x000fe400078e000b */
[----:B------:R-:W-:Y:S02]  /*184d0*/  IMAD.IADD R5, R5, 0x1, -R24 ;  /* 0x0000000105057824 */ /* 0x000fe400078e0a18 */
[----:B------:R-:W-:Y:S01]  /*184e0*/  IMAD.HI.U32 R11, R11, R7, R2 ;  /* 0x000000070b0b7227 */ /* 0x000fe200078e0002 */
[----:B------:R-:W-:-:S02]  /*184f0*/  IABS R3, R4 ;  /* 0x0000000400037213 */ /* 0x000fc40000000000 */
        /* <DEDUP_REMOVED lines=49> */
.L_x_6178:
[----:B------:R-:W-:Y:S01]  /*18810*/  IMAD.MOV.U32 R24, RZ, RZ, R5 ;  /* 0x000000ffff187224 */ /* 0x000fe200078e0005 */
[----:B------:R-:W-:Y:S01]  /*18820*/  ULDC UR39, c[0x0][0xc3c] ;  /* 0x00030f0000277ab9 */ /* 0x000fe20000000800 */
[----:B------:R-:W-:Y:S02]  /*18830*/  IMAD.MOV.U32 R25, RZ, RZ, RZ ;  /* 0x000000ffff197224 */ /* 0x000fe400078e00ff */
[----:B------:R-:W-:-:S07]  /*18840*/  IMAD.MOV.U32 R26, RZ, RZ, RZ ;  /* 0x000000ffff1a7224 */ /* 0x000fce00078e00ff */
.L_x_6183:
[----:B------:R0:W2:Y:S01]  /*18850*/  LDL R2, [R1+0x8] ;  /* 0x0000080001027983 */ /* 0x0000a20000100800 */
[----:B------:R-:W1:Y:S02]  /*18860*/  S2R R0, SR_TID.X ;  /* 0x0000000000007919 */ /* 0x000e640000002100 */
[----:B-1----:R-:W-:Y:S01]  /*18870*/  LOP3.LUT R0, R0, 0x1f, RZ, 0xc0, !PT ;  /* 0x0000001f00007812 */ /* 0x002fe200078ec0ff */
[----:B------:R-:W-:Y:S03]  /*18880*/  BAR.SYNC.DEFER_BLOCKING 0x4, 0x180 ;  /* 0x0106000000007b1d */ /* 0x000fe60000010000 */
[----:B------:R-:W-:Y:S01]  /*18890*/  ISETP.NE.AND P0, PT, R0, RZ, PT ;  /* 0x000000ff0000720c */ /* 0x000fe20003f05270 */
[----:B------:R-:W-:-:S12]  /*188a0*/  IMAD.U32 R27, RZ, RZ, UR39 ;  /* 0x00000027ff1b7e24 */ /* 0x000fd8000f8e00ff */
[----:B------:R-:W-:Y:S01]  /*188b0*/  @!P0 MOV R0, 0x400 ;  /* 0x0000040000008802 */ /* 0x000fe20000000f00 */
[----:B--2---:R-:W1:Y:S03]  /*188c0*/  @!P0 S2R R2, SR_CgaCtaId ;  /* 0x0000000000028919 */ /* 0x004e660000008800 */
[----:B-1----:R-:W-:Y:S01]  /*188d0*/  @!P0 LEA R18, R2, R0, 0x18 ;  /* 0x0000000002128211 */ /* 0x002fe200078ec0ff */
[----:B------:R0:W-:Y:S04]  /*188e0*/  @!P0 STL [R1+0x8], R2 ;  /* 0x0000080201008387 */ /* 0x0001e80000100800 */
[----:B------:R0:W-:Y:S01]  /*188f0*/  @!P0 STS.128 [R18+0x334d0], R24 ;  /* 0x0334d01812008388 */ /* 0x0001e20000000c00 */
[----:B------:R-:W-:Y:S06]  /*18900*/  BAR.ARV 0x5, 0x180 ;  /* 0x0146000000007b1d */ /* 0x000fec0000002000 */
.L_x_6176:
[----:B------:R-:W-:Y:S02]  /*18910*/  ULDC UR4, c[0x0][0xc3c] ;  /* 0x00030f0000047ab9 */ /* 0x000fe40000000800 */
[----:B------:R-:W-:-:S06]  /*18920*/  UISETP.GE.AND UP0, UPT, UR39, UR4, UPT ;  /* 0x000000042700728c */ /* 0x000fcc000bf06270 */
[----:B------:R-:W-:-:S13]  /*18930*/  PLOP3.LUT P0, PT, PT, PT, UP0, 0x80, 0x0 ;  /* 0x000000000000781c */ /* 0x000fda0003f0f008 */
[----:B------:R-:W-:Y:S05]  /*18940*/  @!P0 BRA `(.L_x_6184) ;  /* 0xffffff9800c48947 */ /* 0x000fea000383ffff */
.L_x_6107:
[----:B0-----:R-:W2:Y:S01]  /*18950*/  LDL.LU R0, [R1+0x14] ;  /* 0x0000140001007983 */ /* 0x001ea20000300800 */
        /* <DEDUP_REMOVED lines=11> */
.L_x_6271:
[----:B------:R-:W-:Y:S05]  /*18a10*/  BSYNC B0 ;  /* 0x0000000000007941 */ /* 0x000fea0003800000 */
.L_x_6185:
[----:B------:R-:W-:-:S03]  /*18a20*/  UMOV UR4, 0xffffffff ;  /* 0xffffffff00047882 */ /* 0x000fc60000000000 */
[----:B------:R-:W-:Y:S05]  /*18a30*/  BRA.DIV UR4, `(.L_x_6187) ;  /* 0x0000002a04747947 */ /* 0x000fea000b800000 */
[----:B0-----:R-:W0:Y:S02]  /*18a40*/  S2R R0, SR_TID.X ;  /* 0x0000000000007919 */ /* 0x001e240000002100 */
[----:B0-----:R-:W-:-:S04]  /*18a50*/  SHF.R.U32.HI R0, RZ, 0x5, R0 ;  /* 0x00000005ff007819 */ /* 0x001fc80000011600 */
[----:B------:R-:W-:-:S05]  /*18a60*/  LOP3.LUT R0, R0, 0x3, RZ, 0xc0, !PT ;  /* 0x0000000300007812 */ /* 0x000fca00078ec0ff */
[----:B------:R0:W1:Y:S02]  /*18a70*/  SHFL.IDX PT, R14, R0, RZ, 0x1f ;  /* 0x00001fff000e7589 */ /* 0x00006400000e0000 */
.L_x_6274:
[----:B-1----:R-:W-:Y:S01]  /*18a80*/  ISETP.NE.AND P0, PT, R14, RZ, PT ;  /* 0x000000ff0e00720c */ /* 0x002fe20003f05270 */
[----:B------:R-:W-:-:S12]  /*18a90*/  BSSY B0, `(.L_x_6188) ;  /* 0x000002c000007945 */ /* 0x000fd80003800000 */
[----:B------:R-:W-:Y:S05]  /*18aa0*/  @P0 BRA `(.L_x_6189) ;  /* 0x0000000000a80947 */ /* 0x000fea0003800000 */
[----:B------:R-:W-:-:S03]  /*18ab0*/  UMOV UR4, 0xffffffff ;  /* 0xffffffff00047882 */ /* 0x000fc60000000000 */
[----:B------:R-:W-:Y:S05]  /*18ac0*/  BRA.DIV UR4, `(.L_x_6190) ;  /* 0x0000002a04847947 */ /* 0x000fea000b800000 */
[----:B------:R-:W-:-:S13]  /*18ad0*/  ELECT P6, URZ, PT ;  /* 0x00000000003f782f */ /* 0x000fda00038c0000 */
.L_x_6277:
[----:B------:R-:W-:Y:S05]  /*18ae0*/  @!P6 BRA `(.L_x_6189) ;  /* 0x000000000098e947 */ /* 0x000fea0003800000 */
[----:B------:R-:W-:-:S06]  /*18af0*/  ULOP3.LUT UR4, UR42, 0x2, URZ, 0xfc, !UPT ;  /* 0x000000022a047892 */ /* 0x000fcc000f8efc3f */
[----:B0-----:R-:W-:-:S05]  /*18b00*/  IMAD.U32 R0, RZ, RZ, UR4 ;  /* 0x00000004ff007e24 */ /* 0x001fca000f8e00ff */
[----:B------:R-:W-:-:S13]  /*18b10*/  ISETP.NE.AND P0, PT, R0, 0x3, PT ;  /* 0x000000030000780c */ /* 0x000fda0003f05270 */
[----:B------:R-:W-:Y:S05]  /*18b20*/  @!P0 BRA `(.L_x_6191) ;  /* 0x0000000000048947 */ /* 0x000fea0003800000 */
[----:B------:R-:W-:Y:S01]  /*18b30*/  BPT.TRAP 0x1 ;  /* 0x000000040000795c */ /* 0x000fe20000300000 */
.L_x_6191:
[C---:B------:R-:W-:Y:S01]  /*18b40*/  IMAD R5, R31.reuse, 0x8, R4 ;  /* 0x000000081f057824 */ /* 0x040fe200078e0204 */
[----:B------:R-:W-:Y:S01]  /*18b50*/  SHF.L.U32 R0, R34, 0x1f, RZ ;  /* 0x0000001f22007819 */ /* 0x000fe200000006ff */
[----:B------:R-:W-:-:S03]  /*18b60*/  VIADD R31, R31, 0x1 ;  /* 0x000000011f1f7836 */ /* 0x000fc60000000000 */
[----:B------:R-:W0:Y:S02]  /*18b70*/  SYNCS.PHASECHK.TRANS64.TRYWAIT P1, [R5+URZ+0x33440], R0 ;  /* 0x03344000050075a7 */ /* 0x000e24000802017f */
[----:B------:R-:W-:-:S04]  /*18b80*/  ISETP.NE.AND P2, PT, R31, 0x2, PT ;  /* 0x000000021f00780c */ /* 0x000fc80003f45270 */
[----:B------:R-:W-:Y:S01]  /*18b90*/  SEL R3, RZ, 0x1, P2 ;  /* 0x00000001ff037807 */ /* 0x000fe20001000000 */
[----:B0-----:R-:W-:Y:S08]  /*18ba0*/  @!P1 BRA `(.L_x_6192) ;  /* 0x00000028006c9947 */ /* 0x001ff00003800000 */
.L_x_6278:
[----:B------:R-:W-:Y:S02]  /*18bb0*/  SEL R31, R31, RZ, P2 ;  /* 0x000000ff1f1f7207 */ /* 0x000fe40001000000 */
[----:B------:R-:W-:Y:S01]  /*18bc0*/  LOP3.LUT R2, R34, R3, RZ, 0x3c, !PT ;  /* 0x0000000322027212 */ /* 0x000fe200078e3cff */
[----:B------:R-:W-:Y:S06]  /*18bd0*/  @!P0 BRA `(.L_x_6193) ;  /* 0x0000000000048947 */ /* 0x000fec0003800000 */
[----:B------:R-:W-:Y:S01]  /*18be0*/  BPT.TRAP 0x1 ;  /* 0x000000040000795c */ /* 0x000fe20000300000 */
.L_x_6193:
[----:B------:R-:W-:Y:S01]  /*18bf0*/  IMAD R31, R31, 0x8, R4 ;  /* 0x000000081f1f7824 */ /* 0x000fe200078e0204 */
[----:B------:R-:W-:-:S04]  /*18c00*/  SHF.L.U32 R2, R2, 0x1f, RZ ;  /* 0x0000001f02027819 */ /* 0x000fc800000006ff */
[----:B------:R-:W1:Y:S02]  /*18c10*/  SYNCS.PHASECHK.TRANS64.TRYWAIT P1, [R31+URZ+0x33440], R2 ;  /* 0x033440021f0075a7 */ /* 0x000e64000802017f */
[----:B-1----:R-:W-:Y:S05]  /*18c20*/  @!P1 BRA `(.L_x_6194) ;  /* 0x0000002800609947 */ /* 0x002fea0003800000 */
.L_x_6279:
[----:B------:R-:W-:Y:S05]  /*18c30*/  @!P0 BRA `(.L_x_6195) ;  /* 0x0000000000048947 */ /* 0x000fea0003800000 */
[----:B------:R-:W-:Y:S01]  /*18c40*/  BPT.TRAP 0x1 ;  /* 0x000000040000795c */ /* 0x000fe20000300000 */
.L_x_6195:
[----:B------:R-:W2:Y:S02]  /*18c50*/  SYNCS.PHASECHK.TRANS64.TRYWAIT P1, [R5+URZ+0x33460], R0 ;  /* 0x03346000050075a7 */ /* 0x000ea4000802017f */
[----:B--2---:R-:W-:Y:S05]  /*18c60*/  @!P1 BRA `(.L_x_6196) ;  /* 0x0000002800649947 */ /* 0x004fea0003800000 */
.L_x_6280:
[----:B------:R-:W-:Y:S05]  /*18c70*/  @!P0 BRA `(.L_x_6197) ;  /* 0x0000000000048947 */ /* 0x000fea0003800000 */
[----:B------:R-:W-:Y:S01]  /*18c80*/  BPT.TRAP 0x1 ;  /* 0x000000040000795c */ /* 0x000fe20000300000 */
.L_x_6197:
[----:B------:R-:W3:Y:S02]  /*18c90*/  SYNCS.PHASECHK.TRANS64.TRYWAIT P1, [R31+URZ+0x33460], R2 ;  /* 0x033460021f0075a7 */ /* 0x000ee4000802017f */
[----:B---3--:R-:W-:Y:S05]  /*18ca0*/  @!P1 BRA `(.L_x_6198) ;  /* 0x0000002800689947 */ /* 0x008fea0003800000 */
.L_x_6281:
[----:B------:R-:W-:Y:S05]  /*18cb0*/  @!P0 BRA `(.L_x_6199) ;  /* 0x0000000000048947 */ /* 0x000fea0003800000 */
[----:B------:R-:W-:Y:S01]  /*18cc0*/  BPT.TRAP 0x1 ;  /* 0x000000040000795c */ /* 0x000fe20000300000 */
.L_x_6199:
[----:B------:R-:W4:Y:S02]  /*18cd0*/  SYNCS.PHASECHK.TRANS64.TRYWAIT P1, [R5+URZ+0x33480], R0 ;  /* 0x03348000050075a7 */ /* 0x000f24000802017f */
[----:B----4-:R-:W-:Y:S05]  /*18ce0*/  @!P1 BRA `(.L_x_6200) ;  /* 0x00000028006c9947 */ /* 0x010fea0003800000 */
.L_x_6282:
[----:B------:R-:W-:Y:S05]  /*18cf0*/  @!P0 BRA `(.L_x_6201) ;  /* 0x0000000000048947 */ /* 0x000fea0003800000 */
[----:B------:R-:W-:Y:S01]  /*18d00*/  BPT.TRAP 0x1 ;  /* 0x000000040000795c */ /* 0x000fe20000300000 */
.L_x_6201:
[----:B------:R0:W0:Y:S02]  /*18d10*/  SYNCS.PHASECHK.TRANS64.TRYWAIT P0, [R31+URZ+0x33480], R2 ;  /* 0x033480021f0075a7 */ /* 0x000024000800017f */
[----:B0-----:R-:W-:Y:S05]  /*18d20*/  @!P0 NANOSLEEP.SYNCS 0x989680 ;  /* 0x009896800000895d */ /* 0x001fea0003900000 */
[----:B------:R-:W0:Y:S02]  /*18d30*/  @!P0 SYNCS.PHASECHK.TRANS64 P0, [R31+URZ+0x33480], R2 ;  /* 0x033480021f0085a7 */ /* 0x000e24000800007f */
[----:B0-----:R-:W-:Y:S05]  /*18d40*/  @!P0 BRA `(.L_x_6201) ;  /* 0xfffffffc00f08947 */ /* 0x001fea000383ffff */
.L_x_6189:
[----:B------:R-:W-:Y:S05]  /*18d50*/  BSYNC B0 ;  /* 0x0000000000007941 */ /* 0x000fea0003800000 */
.L_x_6188:
[----:B------:R-:W-:Y:S05]  /*18d60*/  EXIT ;  /* 0x000000000000794d */ /* 0x000fea0003800000 */
.L_x_6044:
[----:B0-----:R-:W-:-:S04]  /*18d70*/  IMAD.U32 R3, RZ, RZ, UR41 ;  /* 0x00000029ff037e24 */ /* 0x001fc8000f8e00ff */
[----:B------:R0:W1:Y:S03]  /*18d80*/  SYNCS.PHASECHK.TRANS64.TRYWAIT P1, [R3+URZ+0x33400], R6 ;  /* 0x03340006030075a7 */ /* 0x000066000802017f */
[----:B-1----:R-:W-:Y:S05]  /*18d90*/  @!P1 NANOSLEEP.SYNCS 0x989680 ;  /* 0x009896800000995d */ /* 0x002fea0003900000 */
[----:B------:R-:W1:Y:S02]  /*18da0*/  @!P1 SYNCS.PHASECHK.TRANS64 P1, [R3+URZ+0x33400], R6 ;  /* 0x03340006030095a7 */ /* 0x000e64000802007f */
[----:B-1----:R-:W-:Y:S05]  /*18db0*/  @!P1 BRA `(.L_x_6044) ;  /* 0xfffffffc00ec9947 */ /* 0x002fea000383ffff */
[----:B------:R-:W-:Y:S05]  /*18dc0*/  BRA `(.L_x_6202) ;  /* 0xfffffe8c008c7947 */ /* 0x000fea000383ffff */
.L_x_6048:
[----:B-1----:R1:W2:Y:S02]  /*18dd0*/  SYNCS.PHASECHK.TRANS64.TRYWAIT P1, [R2+URZ+0x33430], R3 ;  /* 0x03343003020075a7 */ /* 0x0022a4000802017f */
[----:B--2---:R-:W-:Y:S05]  /*18de0*/  @!P1 NANOSLEEP.SYNCS 0x989680 ;  /* 0x009896800000995d */ /* 0x004fea0003900000 */
[----:B------:R-:W2:Y:S02]  /*18df0*/  @!P1 SYNCS.PHASECHK.TRANS64 P1, [R2+URZ+0x33430], R3 ;  /* 0x03343003020095a7 */ /* 0x000ea4000802007f */
[----:B--2---:R-:W-:Y:S05]  /*18e00*/  @!P1 BRA `(.L_x_6048) ;  /* 0xfffffffc00f09947 */ /* 0x004fea000383ffff */
[----:B------:R-:W-:Y:S05]  /*18e10*/  BRA `(.L_x_6047) ;  /* 0xfffffe8c00a87947 */ /* 0x000fea000383ffff */
.L_x_6054:
[----:B-1----:R-:W-:-:S04]  /*18e20*/  IMAD.U32 R7, RZ, RZ, UR6 ;  /* 0x00000006ff077e24 */ /* 0x002fc8000f8e00ff */
[----:B------:R1:W2:Y:S03]  /*18e30*/  SYNCS.PHASECHK.TRANS64.TRYWAIT P1, [R7+URZ+0x33430], R6 ;  /* 0x03343006070075a7 */ /* 0x0002a6000802017f */
[----:B--2---:R-:W-:Y:S05]  /*18e40*/  @!P1 NANOSLEEP.SYNCS 0x989680 ;  /* 0x009896800000995d */ /* 0x004fea0003900000 */
[----:B------:R-:W2:Y:S02]  /*18e50*/  @!P1 SYNCS.PHASECHK.TRANS64 P1, [R7+URZ+0x33430], R6 ;  /* 0x03343006070095a7 */ /* 0x000ea4000802007f */
[----:B--2---:R-:W-:Y:S05]  /*18e60*/  @!P1 BRA `(.L_x_6054) ;  /* 0xfffffffc00ec9947 */ /* 0x004fea000383ffff */
[----:B------:R-:W-:Y:S05]  /*18e70*/  BRA `(.L_x_6051) ;  /* 0xfffffecc005c7947 */ /* 0x000fea000383ffff */
.L_x_6058:
[----:B-1----:R-:W-:-:S04]  /*18e80*/  IMAD.U32 R7, RZ, RZ, UR6 ;  /* 0x00000006ff077e24 */ /* 0x002fc8000f8e00ff */
[----:B------:R1:W2:Y:S03]  /*18e90*/  SYNCS.PHASECHK.TRANS64.TRYWAIT P1, [R7+URZ+0x33450], R6 ;  /* 0x03345006070075a7 */ /* 0x0002a6000802017f */
[----:B--2---:R-:W-:Y:S05]  /*18ea0*/  @!P1 NANOSLEEP.SYNCS 0x989680 ;  /* 0x009896800000995d */ /* 0x004fea0003900000 */
[----:B------:R-:W2:Y:S02]  /*18eb0*/  @!P1 SYNCS.PHASECHK.TRANS64 P1, [R7+URZ+0x33450], R6 ;  /* 0x03345006070095a7 */ /* 0x000ea4000802007f */
[----:B--2---:R-:W-:Y:S05]  /*18ec0*/  @!P1 BRA `(.L_x_6058) ;  /* 0xfffffffc00ec9947 */ /* 0x004fea000383ffff */
[----:B------:R-:W-:Y:S05]  /*18ed0*/  BRA `(.L_x_6055) ;  /* 0xfffffed800647947 */ /* 0x000fea000383ffff */
.L_x_6066:
[----:B-1----:R-:W-:-:S04]  /*18ee0*/  IMAD.U32 R7, RZ, RZ, UR6 ;  /* 0x00000006ff077e24 */ /* 0x002fc8000f8e00ff */
[----:B------:R1:W2:Y:S03]  /*18ef0*/  SYNCS.PHASECHK.TRANS64.TRYWAIT P1, [R7+URZ+0x33430], R6 ;  /* 0x03343006070075a7 */ /* 0x0002a6000802017f */
[----:B--2---:R-:W-:Y:S05]  /*18f00*/  @!P1 NANOSLEEP.SYNCS 0x989680 ;  /* 0x009896800000995d */ /* 0x004fea0003900000 */
[----:B------:R-:W2:Y:S02]  /*18f10*/  @!P1 SYNCS.PHASECHK.TRANS64 P1, [R7+URZ+0x33430], R6 ;  /* 0x03343006070095a7 */ /* 0x000ea4000802007f */
[----:B--2---:R-:W-:Y:S05]  /*18f20*/  @!P1 BRA `(.L_x_6066) ;  /* 0xfffffffc00ec9947 */ /* 0x004fea000383ffff */
[----:B------:R-:W-:Y:S05]  /*18f30*/  BRA `(.L_x_6063) ;  /* 0xffffff1000547947 */ /* 0x000fea000383ffff */
.L_x_6070:
[----:B-1----:R-:W-:-:S04]  /*18f40*/  IMAD.U32 R7, RZ, RZ, UR6 ;  /* 0x00000006ff077e24 */ /* 0x002fc8000f8e00ff */
[----:B------:R1:W2:Y:S03]  /*18f50*/  SYNCS.PHASECHK.TRANS64.TRYWAIT P1, [R7+URZ+0x33450], R6 ;  /* 0x03345006070075a7 */ /* 0x0002a6000802017f */
[----:B--2---:R-:W-:Y:S05]  /*18f60*/  @!P1 NANOSLEEP.SYNCS 0x989680 ;  /* 0x009896800000995d */ /* 0x004fea0003900000 */
[----:B------:R-:W2:Y:S02]  /*18f70*/  @!P1 SYNCS.PHASECHK.TRANS64 P1, [R7+URZ+0x33450], R6 ;  /* 0x03345006070095a7 */ /* 0x000ea4000802007f */
[----:B--2---:R-:W-:Y:S05]  /*18f80*/  @!P1 BRA `(.L_x_6070) ;  /* 0xfffffffc00ec9947 */ /* 0x004fea000383ffff */
[----:B------:R-:W-:Y:S05]  /*18f90*/  BRA `(.L_x_6067) ;  /* 0xffffff1c00507947 */ /* 0x000fea000383ffff */
.L_x_6077:
[----:B-1----:R-:W-:-:S04]  /*18fa0*/  IMAD.U32 R5, RZ, RZ, UR14 ;  /* 0x0000000eff057e24 */ /* 0x002fc8000f8e00ff */
[----:B------:R1:W2:Y:S03]  /*18fb0*/  SYNCS.PHASECHK.TRANS64.TRYWAIT P1, [R5+URZ+0x33450], R0 ;  /* 0x03345000050075a7 */ /* 0x0002a6000802017f */
[----:B--2---:R-:W-:Y:S05]  /*18fc0*/  @!P1 NANOSLEEP.SYNCS 0x989680 ;  /* 0x009896800000995d */ /* 0x004fea0003900000 */
[----:B------:R-:W2:Y:S02]  /*18fd0*/  @!P1 SYNCS.PHASECHK.TRANS64 P1, [R5+URZ+0x33450], R0 ;  /* 0x03345000050095a7 */ /* 0x000ea4000802007f */
[----:B--2---:R-:W-:Y:S05]  /*18fe0*/  @!P1 BRA `(.L_x_6077) ;  /* 0xfffffffc00ec9947 */ /* 0x004fea000383ffff */
[----:B------:R-:W-:Y:S05]  /*18ff0*/  BRA `(.L_x_6076) ;  /* 0xffffff48002c7947 */ /* 0x000fea000383ffff */
.L_x_6122:
        /* <DEDUP_REMOVED lines=10> */
.L_x_6203:
[----:B------:R-:W-:Y:S05]  /*190a0*/  BRA `(.L_x_6204) ;  /* 0xffffffa000687947 */ /* 0x000fea000383ffff */
.L_x_6125:
[----:B0-----:R0:W1:Y:S02]  /*190b0*/  SYNCS.PHASECHK.TRANS64.TRYWAIT P0, [R4+URZ+0x33480], R35 ;  /* 0x03348023040075a7 */ /* 0x001064000800017f */
[----:B-1----:R-:W-:Y:S05]  /*190c0*/  @!P0 NANOSLEEP.SYNCS 0x989680 ;  /* 0x009896800000895d */ /* 0x002fea0003900000 */
[----:B------:R-:W1:Y:S02]  /*190d0*/  @!P0 SYNCS.PHASECHK.TRANS64 P0, [R4+URZ+0x33480], R35 ;  /* 0x03348023040085a7 */ /* 0x000e64000800007f */
[----:B-1----:R-:W-:Y:S05]  /*190e0*/  @!P0 BRA `(.L_x_6125) ;  /* 0xfffffffc00f08947 */ /* 0x002fea000383ffff */
[----:B------:R-:W-:Y:S05]  /*190f0*/  BRA `(.L_x_6205) ;  /* 0xffffffa400b87947 */ /* 0x000fea000383ffff */
.L_x_6126:
        /* <DEDUP_REMOVED lines=8> */
.L_x_6207:
[----:B------:R-:W-:Y:S05]  /*19180*/  BSYNC B0 ;  /* 0x0000000000007941 */ /* 0x000fea0003800000 */
.L_x_6206:
        /* <DEDUP_REMOVED lines=11> */
.L_x_6208:
        /* <DEDUP_REMOVED lines=25> */
.L_x_6209:
        /* <DEDUP_REMOVED lines=9> */
.L_x_6210:
[----:B------:R-:W-:Y:S02]  /*19460*/  IMAD.MOV.U32 R13, RZ, RZ, R10 ;  /* 0x000000ffff0d7224 */ /* 0x000fe400078e000a */
[----:B------:R-:W-:Y:S02]  /*19470*/  IMAD.MOV.U32 R12, RZ, RZ, 0x2 ;  /* 0x00000002ff0c7424 */ /* 0x000fe400078e00ff */
[----:B------:R-:W-:-:S07]  /*19480*/  IMAD.MOV.U32 R2, RZ, RZ, R14 ;  /* 0x000000ffff027224 */ /* 0x000fce00078e000e */
[----:B------:R-:W-:Y:S05]  /*19490*/  WARPSYNC.COLLECTIVE R15, `(.L_x_6211) ;  /* 0x000000000f087348 */ /* 0x000fea0003c00000 */
[----:B------:R0:W1:Y:S02]  /*194a0*/  SHFL.IDX P6, R14, R13, R12, R11 ;  /* 0x0000000c0d0e7389 */ /* 0x00006400000c000b */
[----:B01----:R-:W-:Y:S01]  /*194b0*/  ENDCOLLECTIVE ;  /* 0x000000000000791b */ /* 0x003fe20003800000 */
.L_x_6211:
        /* <DEDUP_REMOVED lines=16> */
.L_x_6212:
[----:B------:R-:W-:Y:S02]  /*195c0*/  IMAD.MOV.U32 R13, RZ, RZ, R10 ;  /* 0x000000ffff0d7224 */ /* 0x000fe400078e000a */
[----:B------:R-:W-:Y:S02]  /*195d0*/  IMAD.MOV.U32 R12, RZ, RZ, 0x3 ;  /* 0x00000003ff0c7424 */ /* 0x000fe400078e00ff */
[----:B------:R-:W-:-:S07]  /*195e0*/  IMAD.MOV.U32 R2, RZ, RZ, R14 ;  /* 0x000000ffff027224 */ /* 0x000fce00078e000e */
[----:B------:R-:W-:Y:S05]  /*195f0*/  WARPSYNC.COLLECTIVE R15, `(.L_x_6213) ;  /* 0x000000000f087348 */ /* 0x000fea0003c00000 */
[----:B------:R0:W1:Y:S02]  /*19600*/  SHFL.IDX P6, R14, R13, R12, R11 ;  /* 0x0000000c0d0e7389 */ /* 0x00006400000c000b */
[----:B01----:R-:W-:Y:S01]  /*19610*/  ENDCOLLECTIVE ;  /* 0x000000000000791b */ /* 0x003fe20003800000 */
.L_x_6213:
        /* <DEDUP_REMOVED lines=13> */
.L_x_6214:
        /* <DEDUP_REMOVED lines=12> */
.L_x_6215:
        /* <DEDUP_REMOVED lines=13> */
.L_x_6216:
        /* <DEDUP_REMOVED lines=11> */
.L_x_6131:
[----:B---3--:R3:W4:Y:S02]  /*19930*/  SYNCS.PHASECHK.TRANS64.TRYWAIT P0, [R4+URZ+0x33440], R35 ;  /* 0x03344023040075a7 */ /* 0x008724000800017f */
[----:B----4-:R-:W-:Y:S05]  /*19940*/  @!P0 NANOSLEEP.SYNCS 0x989680 ;  /* 0x009896800000895d */ /* 0x010fea0003900000 */
[----:B------:R-:W4:Y:S02]  /*19950*/  @!P0 SYNCS.PHASECHK.TRANS64 P0, [R4+URZ+0x33440], R35 ;  /* 0x03344023040085a7 */ /* 0x000f24000800007f */
[----:B----4-:R-:W-:Y:S05]  /*19960*/  @!P0 BRA `(.L_x_6131) ;  /* 0xfffffffc00f08947 */ /* 0x010fea000383ffff */
[----:B------:R-:W-:Y:S05]  /*19970*/  BRA `(.L_x_6218) ;  /* 0xffffffa400a47947 */ /* 0x000fea000383ffff */
.L_x_6132:
        /* <DEDUP_REMOVED lines=8> */
.L_x_6220:
[----:B------:R-:W-:Y:S05]  /*19a00*/  BSYNC B0 ;  /* 0x0000000000007941 */ /* 0x000fea0003800000 */
.L_x_6219:
        /* <DEDUP_REMOVED lines=11> */
.L_x_6221:
        /* <DEDUP_REMOVED lines=21> */
.L_x_6222:
[----:B------:R-:W-:Y:S02]  /*19c10*/  IMAD.MOV.U32 R13, RZ, RZ, R5 ;  /* 0x000000ffff0d7224 */ /* 0x000fe400078e0005 */
[----:B------:R-:W-:-:S07]  /*19c20*/  IMAD.MOV.U32 R2, RZ, RZ, R14 ;  /* 0x000000ffff027224 */ /* 0x000fce00078e000e */
[----:B------:R-:W-:Y:S05]  /*19c30*/  WARPSYNC.COLLECTIVE R15, `(.L_x_6223) ;  /* 0x000000000f087348 */ /* 0x000fea0003c00000 */
[----:B------:R0:W1:Y:S02]  /*19c40*/  SHFL.IDX P6, R14, R13, R12, R11 ;  /* 0x0000000c0d0e7389 */ /* 0x00006400000c000b */
[----:B01----:R-:W-:Y:S01]  /*19c50*/  ENDCOLLECTIVE ;  /* 0x000000000000791b */ /* 0x003fe20003800000 */
.L_x_6223:
        /* <DEDUP_REMOVED lines=16> */
.L_x_6224:
        /* <DEDUP_REMOVED lines=11> */
.L_x_6225:
[----:B------:R-:W-:Y:S02]  /*19e10*/  IMAD.MOV.U32 R13, RZ, RZ, R10 ;  /* 0x000000ffff0d7224 */ /* 0x000fe400078e000a */
[----:B------:R-:W-:Y:S02]  /*19e20*/  IMAD.MOV.U32 R12, RZ, RZ, 0x3 ;  /* 0x00000003ff0c7424 */ /* 0x000fe400078e00ff */
[----:B------:R-:W-:-:S07]  /*19e30*/  IMAD.MOV.U32 R3, RZ, RZ, R14 ;  /* 0x000000ffff037224 */ /* 0x000fce00078e000e */
[----:B------:R-:W-:Y:S05]  /*19e40*/  WARPSYNC.COLLECTIVE R15, `(.L_x_6226) ;  /* 0x000000000f087348 */ /* 0x000fea0003c00000 */
[----:B------:R0:W1:Y:S02]  /*19e50*/  SHFL.IDX P6, R14, R13, R12, R11 ;  /* 0x0000000c0d0e7389 */ /* 0x00006400000c000b */
[----:B01----:R-:W-:Y:S01]  /*19e60*/  ENDCOLLECTIVE ;  /* 0x000000000000791b */ /* 0x003fe20003800000 */
.L_x_6226:
        /* <DEDUP_REMOVED lines=10> */
.L_x_6227:
[----:B------:R-:W-:Y:S01]  /*19f10*/  @!PT LDS RZ, [RZ] ;  /* 0x00000000fffff984 */ /* 0x000fe20000000800 */
[----:B------:R-:W-:Y:S01]  /*19f20*/  @!PT LDS RZ, [RZ] ;  /* 0x00000000fffff984 */ /* 0x000fe20000000800 */
[----:B------:R-:W-:Y:S01]  /*19f30*/  @!PT LDS RZ, [RZ] ;  /* 0x00000000fffff984 */ /* 0x000fe20000000800 */
[----:B------:R-:W-:Y:S04]  /*19f40*/  @P4 LDGSTS.E.BYPASS.LTC128B.128 [R0+0x25200], desc[UR54][R2.64], !P5 ;  /* 0x2520000002004fae */ /* 0x000fe8000e901d76 */
[----:B------:R-:W-:Y:S04]  /*19f50*/  @P4 LDGSTS.E.BYPASS.LTC128B.128 [R0+0x27a00], desc[UR54][R2.64+0x40], !P2 ;  /* 0x27a0004002004fae */ /* 0x000fe8000d101d76 */
[----:B------:R0:W-:Y:S01]  /*19f60*/  @P4 LDGSTS.E.BYPASS.LTC128B.128 [R0+0x2a200], desc[UR54][R2.64+0x80], !P1 ;  /* 0x2a20008002004fae */ /* 0x0001e2000c901d76 */
[----:B------:R-:W-:Y:S02]  /*19f70*/  IMAD.MOV.U32 R13, RZ, RZ, R7 ;  /* 0x000000ffff0d7224 */ /* 0x000fe400078e0007 */
[----:B------:R-:W-:Y:S01]  /*19f80*/  IMAD.MOV.U32 R12, RZ, RZ, RZ ;  /* 0x000000ffff0c7224 */ /* 0x000fe200078e00ff */
[----:B------:R-:W-:-:S05]  /*19f90*/  @P3 IADD3 R14, P0, R37, R14, RZ ;  /* 0x0000000e250e3210 */ /* 0x000fca0007f1e0ff */
[----:B0-----:R-:W-:-:S08]  /*19fa0*/  @P3 IMAD.MOV.U32 R2, RZ, RZ, R14 ;  /* 0x000000ffff023224 */ /* 0x001fd000078e000e */
[----:B------:R-:W-:Y:S05]  /*19fb0*/  WARPSYNC.COLLECTIVE R15, `(.L_x_6228) ;  /* 0x000000000f087348 */ /* 0x000fea0003c00000 */
[----:B------:R0:W1:Y:S02]  /*19fc0*/  SHFL.IDX P6, R14, R13, R12, R11 ;  /* 0x0000000c0d0e7389 */ /* 0x00006400000c000b */
[----:B01----:R-:W-:Y:S01]  /*19fd0*/  ENDCOLLECTIVE ;  /* 0x000000000000791b */ /* 0x003fe20003800000 */
.L_x_6228:
        /* <DEDUP_REMOVED lines=13> */
.L_x_6229:
[----:B------:R-:W-:Y:S05]  /*1a0b0*/  BRA `(.L_x_6230) ;  /* 0xffffffa400247947 */ /* 0x000fea000383ffff */
.L_x_6139:
[----:B------:R-:W-:Y:S02]  /*1a0c0*/  IMAD.MOV.U32 R13, RZ, RZ, R5 ;  /* 0x000000ffff0d7224 */ /* 0x000fe400078e0005 */
[----:B------:R-:W-:Y:S02]  /*1a0d0*/  IMAD.MOV.U32 R12, RZ, RZ, RZ ;  /* 0x000000ffff0c7224 */ /* 0x000fe400078e00ff */
[----:B------:R-:W-:Y:S02]  /*1a0e0*/  IMAD.MOV.U32 R11, RZ, RZ, 0x1c1f ;  /* 0x00001c1fff0b7424 */ /* 0x000fe400078e00ff */
[----:B------:R-:W-:Y:S02]  /*1a0f0*/  IMAD.MOV.U32 R15, RZ, RZ, -0x1 ;  /* 0xffffffffff0f7424 */ /* 0x000fe400078e00ff */
[----:B------:R-:W-:Y:S02]  /*1a100*/  IMAD R4, R4, UR40, RZ ;  /* 0x0000002804047c24 */ /* 0x000fe4000f8e02ff */
[----:B------:R-:W-:-:S07]  /*1a110*/  IMAD R25, R25, 0x80, R9 ;  /* 0x0000008019197824 */ /* 0x000fce00078e0209 */
[----:B----45:R-:W-:Y:S05]  /*1a120*/  WARPSYNC.COLLECTIVE R15, `(.L_x_6231) ;  /* 0x000000000f087348 */ /* 0x030fea0003c00000 */
[----:B----4-:R0:W1:Y:S02]  /*1a130*/  SHFL.IDX P6, R14, R13, R12, R11 ;  /* 0x0000000c0d0e7389 */ /* 0x01006400000c000b */
[----:B01---5:R-:W-:Y:S01]  /*1a140*/  ENDCOLLECTIVE ;  /* 0x000000000000791b */ /* 0x023fe20003800000 */
.L_x_6231:
[C---:B------:R-:W-:Y:S01]  /*1a150*/  VIADD R7, R25.reuse, 0x20 ;  /* 0x0000002019077836 */ /* 0x040fe20000000000 */
[----:B------:R-:W-:Y:S01]  /*1a160*/  ISETP.GE.AND P0, PT, R25, R4, PT ;  /* 0x000000041900720c */ /* 0x000fe20003f06270 */
[----:B------:R-:W-:Y:S02]  /*1a170*/  IMAD.MOV.U32 R13, RZ, RZ, R0 ;  /* 0x000000ffff0d7224 */ /* 0x000fe400078e0000 */
[----:B------:R-:W-:-:S10]  /*1a180*/  IMAD.MOV.U32 R2, RZ, RZ, R14 ;  /* 0x000000ffff027224 */ /* 0x000fd400078e000e */
[----:B------:R-:W-:Y:S05]  /*1a190*/  WARPSYNC.COLLECTIVE R15, `(.L_x_6232) ;  /* 0x000000000f087348 */ /* 0x000fea0003c00000 */
[----:B------:R0:W1:Y:S02]  /*1a1a0*/  SHFL.IDX P6, R14, R13, R12, R11 ;  /* 0x0000000c0d0e7389 */ /* 0x00006400000c000b */
[----:B01----:R-:W-:Y:S01]  /*1a1b0*/  ENDCOLLECTIVE ;  /* 0x000000000000791b */ /* 0x003fe20003800000 */
.L_x_6232:
        /* <DEDUP_REMOVED lines=8> */
.L_x_6233:
        /* <DEDUP_REMOVED lines=8> */
[----:B0-----:R-:W-:-:S10]  /*1a2c0*/  IMAD.MOV.U32 R2, RZ, RZ, R14 ;  /* 0x000000ffff027224 */ /* 0x001fd400078e000e */
[----:B------:R-:W-:Y:S05]  /*1a2d0*/  WARPSYNC.COLLECTIVE R15, `(.L_x_6234) ;  /* 0x000000000f087348 */ /* 0x000fea0003c00000 */
[----:B------:R0:W1:Y:S02]  /*1a2e0*/  SHFL.IDX P6, R14, R13, R12, R11 ;  /* 0x0000000c0d0e7389 */ /* 0x00006400000c000b */
[----:B01----:R-:W-:Y:S01]  /*1a2f0*/  ENDCOLLECTIVE ;  /* 0x000000000000791b */ /* 0x003fe20003800000 */
.L_x_6234:
        /* <DEDUP_REMOVED lines=8> */
.L_x_6235:
[----:B------:R-:W-:Y:S02]  /*1a380*/  @!P0 IMAD.MOV.U32 R3, RZ, RZ, R7 ;  /* 0x000000ffff038224 */ /* 0x000fe400078e0007 */
[----:B------:R-:W-:-:S03]  /*1a390*/  VIADD R7, R25, 0x40 ;  /* 0x0000004019077836 */ /* 0x000fc60000000000 */
        /* <DEDUP_REMOVED lines=12> */
.L_x_6236:
        /* <DEDUP_REMOVED lines=8> */
.L_x_6237:
        /* <DEDUP_REMOVED lines=12> */
.L_x_6238:
[----:B------:R-:W-:Y:S05]  /*1a5a0*/  BRA `(.L_x_6239) ;  /* 0xffffffa8006c7947 */ /* 0x000fea000383ffff */
.L_x_6144:
[----:B0-----:R0:W1:Y:S02]  /*1a5b0*/  SYNCS.PHASECHK.TRANS64.TRYWAIT P0, [R18+URZ+0x33420], R3 ;  /* 0x03342003120075a7 */ /* 0x001064000800017f */
[----:B-1----:R-:W-:Y:S05]  /*1a5c0*/  @!P0 NANOSLEEP.SYNCS 0x989680 ;  /* 0x009896800000895d */ /* 0x002fea0003900000 */
[----:B------:R-:W1:Y:S02]  /*1a5d0*/  @!P0 SYNCS.PHASECHK.TRANS64 P0, [R18+URZ+0x33420], R3 ;  /* 0x03342003120085a7 */ /* 0x000e64000800007f */
[----:B-1----:R-:W-:Y:S05]  /*1a5e0*/  @!P0 BRA `(.L_x_6144) ;  /* 0xfffffffc00f08947 */ /* 0x002fea000383ffff */
[----:B------:R-:W-:Y:S05]  /*1a5f0*/  BRA `(.L_x_6240) ;  /* 0xffffffa800dc7947 */ /* 0x000fea000383ffff */
.L_x_6148:
[----:B0-----:R0:W1:Y:S02]  /*1a600*/  SYNCS.PHASECHK.TRANS64.TRYWAIT P0, [R4+URZ+0x33480], R30 ;  /* 0x0334801e040075a7 */ /* 0x001064000800017f */
[----:B-1----:R-:W-:Y:S05]  /*1a610*/  @!P0 NANOSLEEP.SYNCS 0x989680 ;  /* 0x009896800000895d */ /* 0x002fea0003900000 */
[----:B------:R-:W1:Y:S02]  /*1a620*/  @!P0 SYNCS.PHASECHK.TRANS64 P0, [R4+URZ+0x33480], R30 ;  /* 0x0334801e040085a7 */ /* 0x000e64000800007f */
[----:B-1----:R-:W-:Y:S05]  /*1a630*/  @!P0 BRA `(.L_x_6148) ;  /* 0xfffffffc00f08947 */ /* 0x002fea000383ffff */
[----:B------:R-:W-:Y:S05]  /*1a640*/  BRA `(.L_x_6241) ;  /* 0xffffffb000107947 */ /* 0x000fea000383ffff */
.L_x_6149:
        /* <DEDUP_REMOVED lines=8> */
.L_x_6243:
[----:B------:R-:W-:Y:S05]  /*1a6d0*/  BSYNC B0 ;  /* 0x0000000000007941 */ /* 0x000fea0003800000 */
.L_x_6242:
        /* <DEDUP_REMOVED lines=8> */
.L_x_6244:
[----:B------:R-:W-:Y:S02]  /*1a760*/  IMAD.MOV.U32 R13, RZ, RZ, R10 ;  /* 0x000000ffff0d7224 */ /* 0x000fe400078e000a */
[----:B------:R-:W-:Y:S02]  /*1a770*/  IMAD.MOV.U32 R12, RZ, RZ, 0x1 ;  /* 0x00000001ff0c7424 */ /* 0x000fe400078e00ff */
[----:B------:R-:W-:-:S07]  /*1a780*/  IMAD.MOV.U32 R2, RZ, RZ, R14 ;  /* 0x000000ffff027224 */ /* 0x000fce00078e000e */
[----:B------:R-:W-:Y:S05]  /*1a790*/  WARPSYNC.COLLECTIVE R15, `(.L_x_6245) ;  /* 0x000000000f087348 */ /* 0x000fea0003c00000 */
[----:B------:R0:W1:Y:S02]  /*1a7a0*/  SHFL.IDX P6, R14, R13, R12, R11 ;  /* 0x0000000c0d0e7389 */ /* 0x00006400000c000b */
[----:B01----:R-:W-:Y:S01]  /*1a7b0*/  ENDCOLLECTIVE ;  /* 0x000000000000791b */ /* 0x003fe20003800000 */
.L_x_6245:
        /* <DEDUP_REMOVED lines=14> */
.L_x_6246:
[----:B------:R-:W-:Y:S02]  /*1a8a0*/  IMAD.MOV.U32 R13, RZ, RZ, R10 ;  /* 0x000000ffff0d7224 */ /* 0x000fe400078e000a */
[----:B------:R-:W-:Y:S02]  /*1a8b0*/  IMAD.MOV.U32 R12, RZ, RZ, 0x2 ;  /* 0x00000002ff0c7424 */ /* 0x000fe400078e00ff */
[----:B------:R-:W-:-:S07]  /*1a8c0*/  IMAD.MOV.U32 R2, RZ, RZ, R14 ;  /* 0x000000ffff027224 */ /* 0x000fce00078e000e */
[----:B------:R-:W-:Y:S05]  /*1a8d0*/  WARPSYNC.COLLECTIVE R15, `(.L_x_6247) ;  /* 0x000000000f087348 */ /* 0x000fea0003c00000 */
[----:B------:R0:W1:Y:S02]  /*1a8e0*/  SHFL.IDX P6, R14, R13, R12, R11 ;  /* 0x0000000c0d0e7389 */ /* 0x00006400000c000b */
[----:B01----:R-:W-:Y:S01]  /*1a8f0*/  ENDCOLLECTIVE ;  /* 0x000000000000791b */ /* 0x003fe20003800000 */
.L_x_6247:
        /* <DEDUP_REMOVED lines=13> */
.L_x_6248:
[----:B------:R-:W-:Y:S02]  /*1a9d0*/  IMAD.MOV.U32 R13, RZ, RZ, R10 ;  /* 0x000000ffff0d7224 */ /* 0x000fe400078e000a */
[----:B------:R-:W-:Y:S02]  /*1a9e0*/  IMAD.MOV.U32 R12, RZ, RZ, 0x3 ;  /* 0x00000003ff0c7424 */ /* 0x000fe400078e00ff */
[----:B------:R-:W-:-:S07]  /*1a9f0*/  IMAD.MOV.U32 R2, RZ, RZ, R14 ;  /* 0x000000ffff027224 */ /* 0x000fce00078e000e */
[----:B------:R-:W-:Y:S05]  /*1aa00*/  WARPSYNC.COLLECTIVE R15, `(.L_x_6249) ;  /* 0x000000000f087348 */ /* 0x000fea0003c00000 */
[----:B------:R0:W1:Y:S02]  /*1aa10*/  SHFL.IDX P6, R14, R13, R12, R11 ;  /* 0x0000000c0d0e7389 */ /* 0x00006400000c000b */
[----:B01----:R-:W-:Y:S01]  /*1aa20*/  ENDCOLLECTIVE ;  /* 0x000000000000791b */ /* 0x003fe20003800000 */
.L_x_6249:
        /* <DEDUP_REMOVED lines=13> */
.L_x_6250:
[----:B------:R-:W-:Y:S02]  /*1ab00*/  IMAD.MOV.U32 R13, RZ, RZ, R22 ;  /* 0x000000ffff0d7224 */ /* 0x000fe400078e0016 */
[----:B------:R-:W-:Y:S02]  /*1ab10*/  IMAD.MOV.U32 R12, RZ, RZ, RZ ;  /* 0x000000ffff0c7224 */ /* 0x000fe400078e00ff */
[----:B------:R-:W-:-:S07]  /*1ab20*/  IMAD.MOV.U32 R2, RZ, RZ, R14 ;  /* 0x000000ffff027224 */ /* 0x000fce00078e000e */
[----:B------:R-:W-:Y:S05]  /*1ab30*/  WARPSYNC.COLLECTIVE R15, `(.L_x_6251) ;  /* 0x000000000f087348 */ /* 0x000fea0003c00000 */
[----:B------:R0:W1:Y:S02]  /*1ab40*/  SHFL.IDX P6, R14, R13, R12, R11 ;  /* 0x0000000c0d0e7389 */ /* 0x00006400000c000b */
[----:B01----:R-:W-:Y:S01]  /*1ab50*/  ENDCOLLECTIVE ;  /* 0x000000000000791b */ /* 0x003fe20003800000 */
.L_x_6251:
        /* <DEDUP_REMOVED lines=13> */
.L_x_6252:
[----:B------:R-:W-:Y:S01]  /*1ac30*/  IMAD.MOV.U32 R2, RZ, RZ, R14 ;  /* 0x000000ffff027224 */ /* 0x000fe200078e000e */
[----:B------:R-:W-:Y:S06]  /*1ac40*/  BRA `(.L_x_6253) ;  /* 0xffffffac00b47947 */ /* 0x000fec000383ffff */
.L_x_6154:
[----:B---3--:R3:W4:Y:S02]  /*1ac50*/  SYNCS.PHASECHK.TRANS64.TRYWAIT P0, [R4+URZ+0x33440], R30 ;  /* 0x0334401e040075a7 */ /* 0x008724000800017f */
[----:B----4-:R-:W-:Y:S05]  /*1ac60*/  @!P0 NANOSLEEP.SYNCS 0x989680 ;  /* 0x009896800000895d */ /* 0x010fea0003900000 */
[----:B------:R-:W4:Y:S02]  /*1ac70*/  @!P0 SYNCS.PHASECHK.TRANS64 P0, [R4+URZ+0x33440], R30 ;  /* 0x0334401e040085a7 */ /* 0x000f24000800007f */
[----:B----4-:R-:W-:Y:S05]  /*1ac80*/  @!P0 BRA `(.L_x_6154) ;  /* 0xfffffffc00f08947 */ /* 0x010fea000383ffff */
[----:B------:R-:W-:Y:S05]  /*1ac90*/  BRA `(.L_x_6254) ;  /* 0xffffffb0000c7947 */ /* 0x000fea000383ffff */
.L_x_6155:
        /* <DEDUP_REMOVED lines=8> */
.L_x_6256:
[----:B------:R-:W-:Y:S05]  /*1ad20*/  BSYNC B0 ;  /* 0x0000000000007941 */ /* 0x000fea0003800000 */
.L_x_6255:
        /* <DEDUP_REMOVED lines=8> */
.L_x_6257:
[----:B------:R-:W-:Y:S02]  /*1adb0*/  IMAD.MOV.U32 R13, RZ, RZ, R6 ;  /* 0x000000ffff0d7224 */ /* 0x000fe400078e0006 */
[----:B------:R-:W-:Y:S02]  /*1adc0*/  IMAD.MOV.U32 R12, RZ, RZ, 0x1 ;  /* 0x00000001ff0c7424 */ /* 0x000fe400078e00ff */
[----:B------:R-:W-:-:S07]  /*1add0*/  IMAD.MOV.U32 R2, RZ, RZ, R14 ;  /* 0x000000ffff027224 */ /* 0x000fce00078e000e */
[----:B------:R-:W-:Y:S05]  /*1ade0*/  WARPSYNC.COLLECTIVE R15, `(.L_x_6258) ;  /* 0x000000000f087348 */ /* 0x000fea0003c00000 */
[----:B------:R0:W1:Y:S02]  /*1adf0*/  SHFL.IDX P6, R14, R13, R12, R11 ;  /* 0x0000000c0d0e7389 */ /* 0x00006400000c000b */
[----:B01----:R-:W-:Y:S01]  /*1ae00*/  ENDCOLLECTIVE ;  /* 0x000000000000791b */ /* 0x003fe20003800000 */
.L_x_6258:
        /* <DEDUP_REMOVED lines=13> */
.L_x_6259:
[----:B------:R-:W-:Y:S02]  /*1aee0*/  IMAD.MOV.U32 R13, RZ, RZ, R6 ;  /* 0x000000ffff0d7224 */ /* 0x000fe400078e0006 */
[----:B------:R-:W-:Y:S02]  /*1aef0*/  IMAD.MOV.U32 R12, RZ, RZ, 0x2 ;  /* 0x00000002ff0c7424 */ /* 0x000fe400078e00ff */
[----:B------:R-:W-:-:S07]  /*1af00*/  IMAD.MOV.U32 R2, RZ, RZ, R14 ;  /* 0x000000ffff027224 */ /* 0x000fce00078e000e */
[----:B------:R-:W-:Y:S05]  /*1af10*/  WARPSYNC.COLLECTIVE R15, `(.L_x_6260) ;  /* 0x000000000f087348 */ /* 0x000fea0003c00000 */
[----:B------:R0:W1:Y:S02]  /*1af20*/  SHFL.IDX P6, R14, R13, R12, R11 ;  /* 0x0000000c0d0e7389 */ /* 0x00006400000c000b */
[----:B01----:R-:W-:Y:S01]  /*1af30*/  ENDCOLLECTIVE ;  /* 0x000000000000791b */ /* 0x003fe20003800000 */
.L_x_6260:
        /* <DEDUP_REMOVED lines=13> */
.L_x_6261:
[----:B------:R-:W-:Y:S02]  /*1b010*/  IMAD.MOV.U32 R13, RZ, RZ, R6 ;  /* 0x000000ffff0d7224 */ /* 0x000fe400078e0006 */
[----:B------:R-:W-:Y:S02]  /*1b020*/  IMAD.MOV.U32 R12, RZ, RZ, 0x3 ;  /* 0x00000003ff0c7424 */ /* 0x000fe400078e00ff */
[----:B------:R-:W-:-:S07]  /*1b030*/  IMAD.MOV.U32 R2, RZ, RZ, R14 ;  /* 0x000000ffff027224 */ /* 0x000fce00078e000e */
[----:B------:R-:W-:Y:S05]  /*1b040*/  WARPSYNC.COLLECTIVE R15, `(.L_x_6262) ;  /* 0x000000000f087348 */ /* 0x000fea0003c00000 */
[----:B------:R0:W1:Y:S02]  /*1b050*/  SHFL.IDX P6, R14, R13, R12, R11 ;  /* 0x0000000c0d0e7389 */ /* 0x00006400000c000b */
[----:B01----:R-:W-:Y:S01]  /*1b060*/  ENDCOLLECTIVE ;  /* 0x000000000000791b */ /* 0x003fe20003800000 */
.L_x_6262:
        /* <DEDUP_REMOVED lines=13> */
.L_x_6263:
[----:B------:R-:W-:Y:S02]  /*1b140*/  IMAD.MOV.U32 R13, RZ, RZ, R8 ;  /* 0x000000ffff0d7224 */ /* 0x000fe400078e0008 */
[----:B------:R-:W-:Y:S02]  /*1b150*/  IMAD.MOV.U32 R12, RZ, RZ, RZ ;  /* 0x000000ffff0c7224 */ /* 0x000fe400078e00ff */
[----:B------:R-:W-:-:S07]  /*1b160*/  IMAD.MOV.U32 R2, RZ, RZ, R14 ;  /* 0x000000ffff027224 */ /* 0x000fce00078e000e */
[----:B------:R-:W-:Y:S05]  /*1b170*/  WARPSYNC.COLLECTIVE R15, `(.L_x_6264) ;  /* 0x000000000f087348 */ /* 0x000fea0003c00000 */
[----:B------:R0:W1:Y:S02]  /*1b180*/  SHFL.IDX P6, R14, R13, R12, R11 ;  /* 0x0000000c0d0e7389 */ /* 0x00006400000c000b */
[----:B01----:R-:W-:Y:S01]  /*1b190*/  ENDCOLLECTIVE ;  /* 0x000000000000791b */ /* 0x003fe20003800000 */
.L_x_6264:
        /* <DEDUP_REMOVED lines=13> */
.L_x_6265:
[----:B------:R-:W-:Y:S05]  /*1b270*/  BRA `(.L_x_6266) ;  /* 0xffffffac00a87947 */ /* 0x000fea000383ffff */
.L_x_6160:
[----:B----4-:R4:W0:Y:S02]  /*1b280*/  SYNCS.PHASECHK.TRANS64.TRYWAIT P1, [R2+URZ+0x33470], R3 ;  /* 0x03347003020075a7 */ /* 0x010824000802017f */
[----:B0-----:R-:W-:Y:S05]  /*1b290*/  @!P1 NANOSLEEP.SYNCS 0x989680 ;  /* 0x009896800000995d */ /* 0x001fea0003900000 */
[----:B------:R-:W0:Y:S02]  /*1b2a0*/  @!P1 SYNCS.PHASECHK.TRANS64 P1, [R2+URZ+0x33470], R3 ;  /* 0x03347003020095a7 */ /* 0x000e24000802007f */
[----:B0-----:R-:W-:Y:S05]  /*1b2b0*/  @!P1 BRA `(.L_x_6160) ;  /* 0xfffffffc00f09947 */ /* 0x001fea000383ffff */
[----:B------:R-:W-:Y:S05]  /*1b2c0*/  BRA `(.L_x_6267) ;  /* 0xffffffb000147947 */ /* 0x000fea000383ffff */
.L_x_6162:
[----:B----4-:R4:W0:Y:S02]  /*1b2d0*/  SYNCS.PHASECHK.TRANS64.TRYWAIT P1, [R2+URZ+0x33460], R3 ;  /* 0x03346003020075a7 */ /* 0x010824000802017f */
[----:B0-----:R-:W-:Y:S05]  /*1b2e0*/  @!P1 NANOSLEEP.SYNCS 0x989680 ;  /* 0x009896800000995d */ /* 0x001fea0003900000 */
[----:B------:R-:W0:Y:S02]  /*1b2f0*/  @!P1 SYNCS.PHASECHK.TRANS64 P1, [R2+URZ+0x33460], R3 ;  /* 0x03346003020095a7 */ /* 0x000e24000802007f */
[----:B0-----:R-:W-:Y:S05]  /*1b300*/  @!P1 BRA `(.L_x_6162) ;  /* 0xfffffffc00f09947 */ /* 0x001fea000383ffff */
[----:B------:R-:W-:Y:S05]  /*1b310*/  BRA `(.L_x_6268) ;  /* 0xffffffb000247947 */ /* 0x000fea000383ffff */
.L_x_6170:
[----:B0-----:R0:W3:Y:S02]  /*1b320*/  SYNCS.PHASECHK.TRANS64.TRYWAIT P1, [R0+URZ+0x33470], R3 ;  /* 0x03347003000075a7 */ /* 0x0010e4000802017f */
[----:B---3--:R-:W-:Y:S05]  /*1b330*/  @!P1 NANOSLEEP.SYNCS 0x989680 ;  /* 0x009896800000995d */ /* 0x008fea0003900000 */
[----:B------:R-:W3:Y:S02]  /*1b340*/  @!P1 SYNCS.PHASECHK.TRANS64 P1, [R0+URZ+0x33470], R3 ;  /* 0x03347003000095a7 */ /* 0x000ee4000802007f */
[----:B---3--:R-:W-:Y:S05]  /*1b350*/  @!P1 BRA `(.L_x_6170) ;  /* 0xfffffffc00f09947 */ /* 0x008fea000383ffff */
[----:B------:R-:W-:Y:S05]  /*1b360*/  BRA `(.L_x_6269) ;  /* 0xffffffbc00687947 */ /* 0x000fea000383ffff */
.L_x_6172:
[----:B0-----:R0:W3:Y:S02]  /*1b370*/  SYNCS.PHASECHK.TRANS64.TRYWAIT P1, [R0+URZ+0x33460], R3 ;  /* 0x03346003000075a7 */ /* 0x0010e4000802017f */
[----:B---3--:R-:W-:Y:S05]  /*1b380*/  @!P1 NANOSLEEP.SYNCS 0x989680 ;  /* 0x009896800000995d */ /* 0x008fea0003900000 */
[----:B------:R-:W3:Y:S02]  /*1b390*/  @!P1 SYNCS.PHASECHK.TRANS64 P1, [R0+URZ+0x33460], R3 ;  /* 0x03346003000095a7 */ /* 0x000ee4000802007f */
[----:B---3--:R-:W-:Y:S05]  /*1b3a0*/  @!P1 BRA `(.L_x_6172) ;  /* 0xfffffffc00f09947 */ /* 0x008fea000383ffff */
[----:B------:R-:W-:Y:S05]  /*1b3b0*/  BRA `(.L_x_6270) ;  /* 0xffffffbc00747947 */ /* 0x000fea000383ffff */
.L_x_6186:
[----:B0-----:R0:W1:Y:S02]  /*1b3c0*/  SYNCS.PHASECHK.TRANS64.TRYWAIT P0, [R4+URZ+0x33420], R0 ;  /* 0x03342000040075a7 */ /* 0x001064000800017f */
[----:B-1----:R-:W-:Y:S05]  /*1b3d0*/  @!P0 NANOSLEEP.SYNCS 0x989680 ;  /* 0x009896800000895d */ /* 0x002fea0003900000 */
[----:B------:R-:W1:Y:S02]  /*1b3e0*/  @!P0 SYNCS.PHASECHK.TRANS64 P0, [R4+URZ+0x33420], R0 ;  /* 0x03342000040085a7 */ /* 0x000e64000800007f */
[----:B-1----:R-:W-:Y:S05]  /*1b3f0*/  @!P0 BRA `(.L_x_6186) ;  /* 0xfffffffc00f08947 */ /* 0x002fea000383ffff */
[----:B------:R-:W-:Y:S05]  /*1b400*/  BRA `(.L_x_6271) ;  /* 0xffffffd400807947 */ /* 0x000fea000383ffff */
.L_x_6187:
        /* <DEDUP_REMOVED lines=11> */
.L_x_6273:
[----:B------:R-:W-:Y:S05]  /*1b4c0*/  BSYNC B0 ;  /* 0x0000000000007941 */ /* 0x000fea0003800000 */
.L_x_6272:
[----:B------:R-:W-:Y:S05]  /*1b4d0*/  BRA `(.L_x_6274) ;  /* 0xffffffd400687947 */ /* 0x000fea000383ffff */
.L_x_6190:
[----:B------:R-:W-:Y:S01]  /*1b4e0*/  BSSY B1, `(.L_x_6275) ;  /* 0x0000006000017945 */ /* 0x000fe20003800000 */
[----:B------:R-:W-:-:S07]  /*1b4f0*/  IMAD.MOV.U32 R15, RZ, RZ, -0x1 ;  /* 0xffffffffff0f7424 */ /* 0x000fce00078e00ff */
[----:B0-----:R-:W-:Y:S05]  /*1b500*/  WARPSYNC.COLLECTIVE R15, `(.L_x_6276) ;  /* 0x000000000f0c7348 */ /* 0x001fea0003c00000 */
[----:B------:R-:W-:Y:S02]  /*1b510*/  ELECT P6, UR62, PT ;  /* 0x00000000003e782f */ /* 0x000fe400038c0000 */
[----:B------:R-:W-:Y:S01]  /*1b520*/  MOV R14, UR62 ;  /* 0x0000003e000e7c02 */ /* 0x000fe20008000f00 */
[----:B0-----:R-:W-:Y:S10]  /*1b530*/  ENDCOLLECTIVE ;  /* 0x000000000000791b */ /* 0x001ff40003800000 */
.L_x_6276:
[----:B------:R-:W-:Y:S05]  /*1b540*/  BSYNC B1 ;  /* 0x0000000000017941 */ /* 0x000fea0003800000 */
.L_x_6275:
[----:B------:R-:W-:Y:S05]  /*1b550*/  BRA `(.L_x_6277) ;  /* 0xffffffd400607947 */ /* 0x000fea000383ffff */
.L_x_6192:
[----:B0-----:R0:W1:Y:S02]  /*1b560*/  SYNCS.PHASECHK.TRANS64.TRYWAIT P1, [R5+URZ+0x33440], R0 ;  /* 0x03344000050075a7 */ /* 0x001064000802017f */
[----:B-1----:R-:W-:Y:S05]  /*1b570*/  @!P1 NANOSLEEP.SYNCS 0x989680 ;  /* 0x009896800000995d */ /* 0x002fea0003900000 */
[----:B------:R-:W1:Y:S02]  /*1b580*/  @!P1 SYNCS.PHASECHK.TRANS64 P1, [R5+URZ+0x33440], R0 ;  /* 0x03344000050095a7 */ /* 0x000e64000802007f */
[----:B-1----:R-:W-:Y:S05]  /*1b590*/  @!P1 BRA `(.L_x_6192) ;  /* 0xfffffffc00f09947 */ /* 0x002fea000383ffff */
[----:B------:R-:W-:Y:S05]  /*1b5a0*/  BRA `(.L_x_6278) ;  /* 0xffffffd400807947 */ /* 0x000fea000383ffff */
.L_x_6194:
[----:B-1----:R1:W2:Y:S02]  /*1b5b0*/  SYNCS.PHASECHK.TRANS64.TRYWAIT P1, [R31+URZ+0x33440], R2 ;  /* 0x033440021f0075a7 */ /* 0x0022a4000802017f */
[----:B--2---:R-:W-:Y:S05]  /*1b5c0*/  @!P1 NANOSLEEP.SYNCS 0x989680 ;  /* 0x009896800000995d */ /* 0x004fea0003900000 */
[----:B------:R-:W2:Y:S02]  /*1b5d0*/  @!P1 SYNCS.PHASECHK.TRANS64 P1, [R31+URZ+0x33440], R2 ;  /* 0x033440021f0095a7 */ /* 0x000ea4000802007f */
[----:B--2---:R-:W-:Y:S05]  /*1b5e0*/  @!P1 BRA `(.L_x_6194) ;  /* 0xfffffffc00f09947 */ /* 0x004fea000383ffff */
[----:B------:R-:W-:Y:S05]  /*1b5f0*/  BRA `(.L_x_6279) ;  /* 0xffffffd4008c7947 */ /* 0x000fea000383ffff */
.L_x_6196:
[----:B--2---:R2:W3:Y:S02]  /*1b600*/  SYNCS.PHASECHK.TRANS64.TRYWAIT P1, [R5+URZ+0x33460], R0 ;  /* 0x03346000050075a7 */ /* 0x0044e4000802017f */
[----:B---3--:R-:W-:Y:S05]  /*1b610*/  @!P1 NANOSLEEP.SYNCS 0x989680 ;  /* 0x009896800000995d */ /* 0x008fea0003900000 */
[----:B------:R-:W3:Y:S02]  /*1b620*/  @!P1 SYNCS.PHASECHK.TRANS64 P1, [R5+URZ+0x33460], R0 ;  /* 0x03346000050095a7 */ /* 0x000ee4000802007f */
[----:B---3--:R-:W-:Y:S05]  /*1b630*/  @!P1 BRA `(.L_x_6196) ;  /* 0xfffffffc00f09947 */ /* 0x008fea000383ffff */
[----:B------:R-:W-:Y:S05]  /*1b640*/  BRA `(.L_x_6280) ;  /* 0xffffffd400887947 */ /* 0x000fea000383ffff */
.L_x_6198:
[----:B---3--:R3:W4:Y:S02]  /*1b650*/  SYNCS.PHASECHK.TRANS64.TRYWAIT P1, [R31+URZ+0x33460], R2 ;  /* 0x033460021f0075a7 */ /* 0x008724000802017f */
[----:B----4-:R-:W-:Y:S05]  /*1b660*/  @!P1 NANOSLEEP.SYNCS 0x989680 ;  /* 0x009896800000995d */ /* 0x010fea0003900000 */
[----:B------:R-:W4:Y:S02]  /*1b670*/  @!P1 SYNCS.PHASECHK.TRANS64 P1, [R31+URZ+0x33460], R2 ;  /* 0x033460021f0095a7 */ /* 0x000f24000802007f */
[----:B----4-:R-:W-:Y:S05]  /*1b680*/  @!P1 BRA `(.L_x_6198) ;  /* 0xfffffffc00f09947 */ /* 0x010fea000383ffff */
[----:B------:R-:W-:Y:S05]  /*1b690*/  BRA `(.L_x_6281) ;  /* 0xffffffd400847947 */ /* 0x000fea000383ffff */
.L_x_6200:
[----:B----4-:R4:W0:Y:S02]  /*1b6a0*/  SYNCS.PHASECHK.TRANS64.TRYWAIT P1, [R5+URZ+0x33480], R0 ;  /* 0x03348000050075a7 */ /* 0x010824000802017f */
[----:B0-----:R-:W-:Y:S05]  /*1b6b0*/  @!P1 NANOSLEEP.SYNCS 0x989680 ;  /* 0x009896800000995d */ /* 0x001fea0003900000 */
[----:B------:R-:W0:Y:S02]  /*1b6c0*/  @!P1 SYNCS.PHASECHK.TRANS64 P1, [R5+URZ+0x33480], R0 ;  /* 0x03348000050095a7 */ /* 0x000e24000802007f */
[----:B0-----:R-:W-:Y:S05]  /*1b6d0*/  @!P1 BRA `(.L_x_6200) ;  /* 0xfffffffc00f09947 */ /* 0x001fea000383ffff */
[----:B------:R-:W-:Y:S05]  /*1b6e0*/  BRA `(.L_x_6282) ;  /* 0xffffffd400807947 */ /* 0x000fea000383ffff */
.L_x_6283:
        /* <DEDUP_REMOVED lines=9> */
.L_x_15841:


//--------------------- .text._ZN7cutlass13device_kernelIN5flash11enable_sm90INS1_16FlashAttnFwdSm90INS1_25CollectiveMainloopFwdSm90ILi2EN4cute5tupleIJNS5_1CILi1EEES8_S8_EEENS6_IJNS7_ILi128EEENS7_ILi160EEENS7_ILi192EEEEEELi192ENS_12float_e4m3_tEfNS_4arch4Sm90ELb1ELb0ELb1ELb1ELb1ELb1ELb0ELb1ELb1ELb1ELb0ELb0EEENS1_21CollectiveEpilogueFwdINS6_IJSA_SC_SB_EEES9_NS_10bfloat16_tESG_Li256ELb1ELb1ELb0ELb1EEENS1_36VarlenDynamicPersistentTileSchedulerILi128ELi160ELi256ELi128ELb0ELb1ELb1ELb1ELb1ELb1EEEEEEEEEvNT_6ParamsE --------------------------
	.section	.text._ZN7cutlass13device_kernelIN5flash11enable_sm90INS1_16FlashAttnFwdSm90INS1_25CollectiveMainloopFwdSm90ILi2EN4cute5tupleIJNS5_1CILi1EEES8_S8_EEENS6_IJNS7_ILi128EEENS7_ILi160EEENS7_ILi192EEEEEELi192ENS_12float_e4m3_tEfNS_4arch4Sm90ELb1ELb0ELb1ELb1ELb1ELb1ELb0ELb1ELb1ELb1ELb0ELb0EEENS1_21CollectiveEpilogueFwdINS6_IJSA_SC_SB_EEES9_NS_10bfloat16_tESG_Li256ELb1ELb1ELb0ELb1EEENS1_36VarlenDynamicPersistentTileSchedulerILi128ELi160ELi256ELi128ELb0ELb1ELb1ELb1ELb1ELb1EEEEEEEEEvNT_6ParamsE,"ax",@progbits
	.align	128
.text._ZN7cutlass13device_kernelIN5flash11enable_sm90INS1_16FlashAttnFwdSm90INS1_25CollectiveMainloopFwdSm90ILi2EN4cute5tupleIJNS5_1CILi1EEES8_S8_EEENS6_IJNS7_ILi128EEENS7_ILi160EEENS7_ILi192EEEEEELi192ENS_12float_e4m3_tEfNS_4arch4Sm90ELb1ELb0ELb1ELb1ELb1ELb1ELb0ELb1ELb1ELb1ELb0ELb0EEENS1_21CollectiveEpilogueFwdINS6_IJSA_SC_SB_EEES9_NS_10bfloat16_tESG_Li256ELb1ELb1ELb0ELb1EEENS1_36VarlenDynamicPersistentTileSchedulerILi128ELi160ELi256ELi128ELb0ELb1ELb1ELb1ELb1ELb1EEEEEEEEEvNT_6ParamsE:
        .type           _ZN7cutlass13device_kernelIN5flash11enable_sm90INS1_16FlashAttnFwdSm90INS1_25CollectiveMainloopFwdSm90ILi2EN4cute5tupleIJNS5_1CILi1EEES8_S8_EEENS6_IJNS7_ILi128EEENS7_ILi160EEENS7_ILi192EEEEEELi192ENS_12float_e4m3_tEfNS_4arch4Sm90ELb1ELb0ELb1ELb1ELb1ELb1ELb0ELb1ELb1ELb1ELb0ELb0EEENS1_21CollectiveEpilogueFwdINS6_IJSA_SC_SB_EEES9_NS_10bfloat16_tESG_Li256ELb1ELb1ELb0ELb1EEENS1_36VarlenDynamicPersistentTileSchedulerILi128ELi160ELi256ELi128ELb0ELb1ELb1ELb1ELb1ELb1EEEEEEEEEvNT_6ParamsE,@function
        .size           _ZN7cutlass13device_kernelIN5flash11enable_sm90INS1_16FlashAttnFwdSm90INS1_25CollectiveMainloopFwdSm90ILi2EN4cute5tupleIJNS5_1CILi1EEES8_S8_EEENS6_IJNS7_ILi128EEENS7_ILi160EEENS7_ILi192EEEEEELi192ENS_12float_e4m3_tEfNS_4arch4Sm90ELb1ELb0ELb1ELb1ELb1ELb1ELb0ELb1ELb1ELb1ELb0ELb0EEENS1_21CollectiveEpilogueFwdINS6_IJSA_SC_SB_EEES9_NS_10bfloat16_tESG_Li256ELb1ELb1ELb0ELb1EEENS1_36VarlenDynamicPersistentTileSchedulerILi128ELi160ELi256ELi128ELb0ELb1ELb1ELb1ELb1ELb1EEEEEEEEEvNT_6ParamsE,(.L_x_15842 - _ZN7cutlass13device_kernelIN5flash11enable_sm90INS1_16FlashAttnFwdSm90INS1_25CollectiveMainloopFwdSm90ILi2EN4cute5tupleIJNS5_1CILi1EEES8_S8_EEENS6_IJNS7_ILi128EEENS7_ILi160EEENS7_ILi192EEEEEELi192ENS_12float_e4m3_tEfNS_4arch4Sm90ELb1ELb0ELb1ELb1ELb1ELb1ELb0ELb1ELb1ELb1ELb0ELb0EEENS1_21CollectiveEpilogueFwdINS6_IJSA_SC_SB_EEES9_NS_10bfloat16_tESG_Li256ELb1ELb1ELb0ELb1EEENS1_36VarlenDynamicPersistentTileSchedulerILi128ELi160ELi256ELi128ELb0ELb1ELb1ELb1ELb1ELb1EEEEEEEEEvNT_6ParamsE)
        .other          _ZN7cutlass13device_kernelIN5flash11enable_sm90INS1_16FlashAttnFwdSm90INS1_25CollectiveMainloopFwdSm90ILi2EN4cute5tupleIJNS5_1CILi1EEES8_S8_EEENS6_IJNS7_ILi128EEENS7_ILi160EEENS7_ILi192EEEEEELi192ENS_12float_e4m3_tEfNS_4arch4Sm90ELb1ELb0ELb1ELb1ELb1ELb1ELb0ELb1ELb1ELb1ELb0ELb0EEENS1_21CollectiveEpilogueFwdINS6_IJSA_SC_SB_EEES9_NS_10bfloat16_tESG_Li256ELb1ELb1ELb0ELb1EEENS1_36VarlenDynamicPersistentTileSchedulerILi128ELi160ELi256ELi128ELb0ELb1ELb1ELb1ELb1ELb1EEEEEEEEEvNT_6ParamsE,@"STO_CUDA_ENTRY STV_DEFAULT"
_ZN7cutlass13device_kernelIN5flash11enable_sm90INS1_16FlashAttnFwdSm90INS1_25CollectiveMainloopFwdSm90ILi2EN4cute5tupleIJNS5_1CILi1EEES8_S8_EEENS6_IJNS7_ILi128EEENS7_ILi160EEENS7_ILi192EEEEEELi192ENS_12float_e4m3_tEfNS_4arch4Sm90ELb1ELb0ELb1ELb1ELb1ELb1ELb0ELb1ELb1ELb1ELb0ELb0EEENS1_21CollectiveEpilogueFwdINS6_IJSA_SC_SB_EEES9_NS_10bfloat16_tESG_Li256ELb1ELb1ELb0ELb1EEENS1_36VarlenDynamicPersistentTileSchedulerILi128ELi160ELi256ELi128ELb0ELb1ELb1ELb1ELb1ELb1EEEEEEEEEvNT_6ParamsE:
        /* <DEDUP_REMOVED lines=18> */
.L_x_6285:
[----:B------:R-:W-:Y:S05]  /*0120*/  BSYNC B0 ;  /* 0x0000000000007941 */ /* 0x000fea0003800000 */
.L_x_6284:
        /* <DEDUP_REMOVED lines=41> */
.L_x_6286:
        /* <DEDUP_REMOVED lines=22> */
.L_x_6287:
        /* <DEDUP_REMOVED lines=18> */
.L_x_6288:
        /* <DEDUP_REMOVED lines=22> */
.L_x_6289:
        /* <DEDUP_REMOVED lines=23> */
.L_x_6290:
        /* <DEDUP_REMOVED lines=8> */
.L_x_6293:
[----:B------:R-:W-:-:S08]  /*0990*/  NOP ;  /* 0x0000000000007918 */ /* 0x000fd00000000000 */
[----:B------:R-:W0:Y:S02]  /*09a0*/  USETMAXREG.TRY_ALLOC.CTAPOOL UP0, 0xe8 ;  /* 0x000000e8000079c8 */ /* 0x000e240008000600 */
[----:B0-----:R-:W-:-:S13]  /*09b0*/  PLOP3.LUT P0, PT, PT, PT, UP0, 0x80, 0x0 ;  /* 0x000000000000781c */ /* 0x001fda0003f0f008 */
[----:B------:R-:W-:Y:S05]  /*09c0*/  @!P0 BRA `(.L_x_6293) ;  /* 0xfffffffc00f08947 */ /* 0x000fea000383ffff */
[----:B------:R-:W2:Y:S01]  /*09d0*/  LDL.LU R0, [R1+0x44] ;  /* 0x0000440001007983 */ /* 0x000ea20000300800 */
[----:B------:R-:W0:Y:S01]  /*09e0*/  S2R R2, SR_TID.X ;  /* 0x0000000000027919 */ /* 0x000e220000002100 */
[----:B------:R-:W1:Y:S01]  /*09f0*/  S2UR UR38, SR_CgaCtaId ;  /* 0x00000000002679c3 */ /* 0x000e620000008800 */
[----:B------:R-:W-:Y:S01]  /*0a00*/  UMOV UR4, 0x400 ;  /* 0x0000040000047882 */ /* 0x000fe20000000000 */
[----:B0-----:R-:W-:-:S06]  /*0a10*/  SHF.R.U32.HI R2, RZ, 0x7, R2 ;  /* 0x00000007ff027819 */ /* 0x001fcc0000011602 */
[----:B------:R-:W-:Y:S06]  /*0a20*/  BAR.ARV 0x8, 0x180 ;  /* 0x0206000000007b1d */ /* 0x000fec0000002000 */
[----:B------:R-:W-:-:S13]  /*0a30*/  ISETP.NE.AND P0, PT, R2, 0x1, PT ;  /* 0x000000010200780c */ /* 0x000fda0003f05270 */
[----:B------:R-:W-:Y:S08]  /*0a40*/  @!P0 BAR.ARV 0x9, 0x100 ;  /* 0x0244000000008b1d */ /* 0x000ff00000002000 */
[----:B------:R-:W-:Y:S01]  /*0a50*/  BAR.SYNC.DEFER_BLOCKING 0x5, 0x180 ;  /* 0x0146000000007b1d */ /* 0x000fe20000010000 */
[----:B-1----:R-:W-:-:S06]  /*0a60*/  ULEA UR4, UR38, UR4, 0x18 ;  /* 0x0000000426047291 */ /* 0x002fcc000f8ec03f */
[----:B------:R-:W-:Y:S01]  /*0a70*/  IMAD.U32 R18, RZ, RZ, UR4 ;  /* 0x00000004ff127e24 */ /* 0x000fe2000f8e00ff */
[----:B------:R-:W-:-:S04]  /*0a80*/  ULDC UR4, c[0x0][0xc3c] ;  /* 0x00030f0000047ab9 */ /* 0x000fc80000000800 */
[----:B------:R-:W0:Y:S01]  /*0a90*/  LDS.128 R20, [R18+0x334d0] ;  /* 0x0334d00012147984 */ /* 0x000e220000000c00 */
[----:B------:R-:W-:Y:S06]  /*0aa0*/  BAR.ARV 0x4, 0x180 ;  /* 0x0106000000007b1d */ /* 0x000fec0000002000 */
[----:B--2---:R-:W-:-:S04]  /*0ab0*/  LOP3.LUT R0, R0, 0xfffffff7, RZ, 0xc0, !PT ;  /* 0xfffffff700007812 */ /* 0x004fc800078ec0ff */
[----:B------:R-:W-:-:S05]  /*0ac0*/  @P0 LOP3.LUT R0, R0, 0x8, RZ, 0xfc, !PT ;  /* 0x0000000800000812 */ /* 0x000fca00078efcff */
[----:B------:R1:W-:Y:S01]  /*0ad0*/  STL [R1+0x44], R0 ;  /* 0x0000440001007387 */ /* 0x0003e20000100800 */
[----:B0-----:R-:W-:-:S13]  /*0ae0*/  ISETP.GE.AND P0, PT, R23, UR4, PT ;  /* 0x0000000417007c0c */ /* 0x001fda000bf06270 */
[----:B-1----:R-:W-:Y:S05]  /*0af0*/  @P0 BRA `(.L_x_6294) ;  /* 0x0000031800a00947 */ /* 0x002fea0003800000 */
[----:B------:R-:W0:Y:S01]  /*0b00*/  S2R R0, SR_TID.X ;  /* 0x0000000000007919 */ /* 0x000e220000002100 */
[----:B------:R-:W-:Y:S01]  /*0b10*/  R2UR UR48, R18 ;  /* 0x00000000123072ca */ /* 0x000fe200000e0000 */
[----:B------:R-:W-:Y:S01]  /*0b20*/  IMAD.MOV.U32 R19, RZ, RZ, RZ ;  /* 0x000000ffff137224 */ /* 0x000fe200078e00ff */
[----:B------:R-:W-:Y:S01]  /*0b30*/  ULOP3.LUT UR49, UR36, 0x1, URZ, 0xfc, !UPT ;  /* 0x0000000124317892 */ /* 0x000fe2000f8efc3f */
[----:B------:R-:W-:Y:S01]  /*0b40*/  IMAD.MOV.U32 R223, RZ, RZ, RZ ;  /* 0x000000ffffdf7224 */ /* 0x000fe200078e00ff */
[----:B------:R-:W-:-:S09]  /*0b50*/  UMOV UR37, URZ ;  /* 0x0000003f00257c82 */ /* 0x000fd20008000000 */
[----:B------:R-:W-:Y:S01]  /*0b60*/  UIADD3 UR48, UR48, 0x1e200, URZ ;  /* 0x0001e20030307890 */ /* 0x000fe2000fffe03f */
[----:B0-----:R-:W-:-:S05]  /*0b70*/  VIADD R0, R0, 0xffffff80 ;  /* 0xffffff8000007836 */ /* 0x001fca0000000000 */
[----:B------:R-:W-:Y:S02]  /*0b80*/  SHF.R.S32.HI R3, RZ, 0x1f, R0 ;  /* 0x0000001fff037819 */ /* 0x000fe40000011400 */
[-C--:B------:R-:W-:Y:S02]  /*0b90*/  LEA.HI R8, R0, R0.reuse, RZ, 0x1 ;  /* 0x0000000000087211 */ /* 0x080fe400078f08ff */
[CC--:B------:R-:W-:Y:S02]  /*0ba0*/  LEA.HI R5, R3.reuse, R0.reuse, RZ, 0x5 ;  /* 0x0000000003057211 */ /* 0x0c0fe400078f28ff */
[CC--:B------:R-:W-:Y:S02]  /*0bb0*/  LEA.HI R2, R3.reuse, R0.reuse, RZ, 0x7 ;  /* 0x0000000003027211 */ /* 0x0c0fe400078f38ff */
[-C--:B------:R-:W-:Y:S01]  /*0bc0*/  LEA.HI R4, R3, R0.reuse, RZ, 0x4 ;  /* 0x0000000003047211 */ /* 0x080fe200078f20ff */
[----:B------:R-:W-:Y:S01]  /*0bd0*/  IMAD.SHL.U32 R6, R5, 0x20, RZ ;  /* 0x0000002005067824 */ /* 0x000fe200078e00ff */
[----:B------:R-:W-:-:S02]  /*0be0*/  LEA.HI R9, R3, R0, RZ, 0x2 ;  /* 0x0000000003097211 */ /* 0x000fc400078f10ff */
[----:B------:R-:W-:Y:S02]  /*0bf0*/  LOP3.LUT R7, R8, 0xfffffffe, RZ, 0xc0, !PT ;  /* 0xfffffffe08077812 */ /* 0x000fe400078ec0ff */
[----:B------:R-:W-:Y:S02]  /*0c00*/  LOP3.LUT R5, R2, 0xffffff80, RZ, 0xc0, !PT ;  /* 0xffffff8002057812 */ /* 0x000fe400078ec0ff */
[----:B------:R-:W-:Y:S01]  /*0c10*/  LOP3.LUT R3, R4, 0x3fffff0, RZ, 0xc0, !PT ;  /* 0x03fffff004037812 */ /* 0x000fe200078ec0ff */
[C---:B------:R-:W-:Y:S01]  /*0c20*/  IMAD.IADD R16, R0.reuse, 0x1, -R7 ;  /* 0x0000000100107824 */ /* 0x040fe200078e0a07 */
[----:B------:R-:W-:Y:S02]  /*0c30*/  LOP3.LUT R11, R9, 0xfffffffc, RZ, 0xc0, !PT ;  /* 0xfffffffc090b7812 */ /* 0x000fe400078ec0ff */
[C---:B------:R-:W-:Y:S01]  /*0c40*/  IADD3 R10, R0.reuse, -R5, RZ ;  /* 0x80000005000a7210 */ /* 0x040fe20007ffe0ff */
[----:B------:R-:W-:Y:S01]  /*0c50*/  IMAD.IADD R5, R0, 0x1, -R3 ;  /* 0x0000000100057824 */ /* 0x000fe200078e0a03 */
[----:B------:R-:W-:Y:S01]  /*0c60*/  LOP3.LUT R6, R6, 0xfffffc00, RZ, 0xc0, !PT ;  /* 0xfffffc0006067812 */ /* 0x000fe200078ec0ff */
[----:B------:R-:W-:Y:S01]  /*0c70*/  IMAD.IADD R11, R0, 0x1, -R11 ;  /* 0x00000001000b7824 */ /* 0x000fe200078e0a0b */
[--C-:B------:R-:W-:Y:S01]  /*0c80*/  SHF.R.S32.HI R0, RZ, 0x2, R9.reuse ;  /* 0x00000002ff007819 */ /* 0x100fe20000011409 */
[----:B------:R-:W-:Y:S01]  /*0c90*/  IMAD.SHL.U32 R226, R16, 0x8, RZ ;  /* 0x0000000810e27824 */ /* 0x000fe200078e00ff */
[----:B------:R-:W-:Y:S01]  /*0ca0*/  SHF.R.S32.HI R9, RZ, 0x1f, R9 ;  /* 0x0000001fff097819 */ /* 0x000fe20000011409 */
[----:B------:R-:W-:Y:S01]  /*0cb0*/  IMAD R7, R5, 0x40, R6 ;  /* 0x0000004005077824 */ /* 0x000fe200078e0206 */
[----:B------:R-:W-:-:S02]  /*0cc0*/  SHF.R.S32.HI R12, RZ, 0x1, R8 ;  /* 0x00000001ff0c7819 */ /* 0x000fc40000011408 */
[----:B------:R-:W-:Y:S02]  /*0cd0*/  LEA.HI R9, R9, R0, RZ, 0x2 ;  /* 0x0000000009097211 */ /* 0x000fe400078f10ff */
[----:B------:R-:W-:Y:S02]  /*0ce0*/  SHF.R.S32.HI R5, RZ, 0x4, R4 ;  /* 0x00000004ff057819 */ /* 0x000fe40000011404 */
[----:B------:R-:W-:Y:S02]  /*0cf0*/  SHF.R.S32.HI R3, RZ, 0x7, R2 ;  /* 0x00000007ff037819 */ /* 0x000fe40000011402 */
[----:B------:R-:W-:Y:S02]  /*0d00*/  LOP3.LUT R9, R9, 0xfffffffc, RZ, 0xc0, !PT ;  /* 0xfffffffc09097812 */ /* 0x000fe400078ec0ff */
[----:B------:R-:W-:Y:S02]  /*0d10*/  LEA.HI R8, R8, R12, RZ, 0x1 ;  /* 0x0000000c08087211 */ /* 0x000fe400078f08ff */
[----:B------:R-:W-:Y:S01]  /*0d20*/  LEA.HI R4, R4, R5, RZ, 0x1 ;  /* 0x0000000504047211 */ /* 0x000fe200078f08ff */
[----:B------:R-:W-:Y:S01]  /*0d30*/  IMAD.IADD R9, R0, 0x1, -R9 ;  /* 0x0000000100097824 */ /* 0x000fe200078e0a09 */
[----:B------:R-:W-:-:S02]  /*0d40*/  LEA.HI R2, R2, R3, RZ, 0x1 ;  /* 0x0000000302027211 */ /* 0x000fc400078f08ff */
[----:B------:R-:W-:Y:S01]  /*0d50*/  LEA.HI R0, R11, R11, RZ, 0x1 ;  /* 0x0000000b0b007211 */ /* 0x000fe200078f08ff */
[----:B------:R-:W-:Y:S01]  /*0d60*/  IMAD.SHL.U32 R9, R9, 0x80, RZ ;  /* 0x0000008009097824 */ /* 0x000fe200078e00ff */
[----:B------:R-:W-:Y:S02]  /*0d70*/  LOP3.LUT R8, R8, 0x3fffffe, RZ, 0xc0, !PT ;  /* 0x03fffffe08087812 */ /* 0x000fe400078ec0ff */
[----:B------:R-:W-:Y:S02]  /*0d80*/  LOP3.LUT R4, R4, 0x1ffffffe, RZ, 0xc0, !PT ;  /* 0x1ffffffe04047812 */ /* 0x000fe400078ec0ff */
[----:B------:R-:W-:Y:S02]  /*0d90*/  LOP3.LUT R2, R2, 0x3fffffe, RZ, 0xc0, !PT ;  /* 0x03fffffe02027812 */ /* 0x000fe400078ec0ff */
[----:B------:R-:W-:Y:S01]  /*0da0*/  LOP3.LUT R6, R0, 0x1ffffffe, RZ, 0xc0, !PT ;  /* 0x1ffffffe00067812 */ /* 0x000fe200078ec0ff */
[----:B------:R-:W-:Y:S01]  /*0db0*/  IMAD.IADD R4, R5, 0x1, -R4 ;  /* 0x0000000105047824 */ /* 0x000fe200078e0a04 */
[C---:B------:R-:W-:Y:S01]  /*0dc0*/  IADD3 R8, R12.reuse, -R8, RZ ;  /* 0x800000080c087210 */ /* 0x040fe20007ffe0ff */
[----:B------:R-:W-:Y:S01]  /*0dd0*/  VIADD R12, R12, 0x80 ;  /* 0x000000800c0c7836 */ /* 0x000fe20000000000 */
[----:B------:R-:W-:Y:S01]  /*0de0*/  SHF.L.U32 R16, R16, 0x4, RZ ;  /* 0x0000000410107819 */ /* 0x000fe200000006ff */
[----:B------:R-:W-:Y:S01]  /*0df0*/  IMAD.IADD R2, R3, 0x1, -R2 ;  /* 0x0000000103027824 */ /* 0x000fe200078e0a02 */
[----:B------:R-:W-:Y:S01]  /*0e00*/  SHF.R.S32.HI R3, RZ, 0x1f, R10 ;  /* 0x0000001fff037819 */ /* 0x000fe2000001140a */
[----:B------:R-:W-:Y:S01]  /*0e10*/  IMAD.IADD R11, R11, 0x1, -R6 ;  /* 0x000000010b0b7824 */ /* 0x000fe200078e0a06 */
[----:B------:R-:W-:Y:S01]  /*0e20*/  SHF.R.S32.HI R17, RZ, 0x1f, R16 ;  /* 0x0000001fff117819 */ /* 0x000fe20000011410 */
[----:B------:R-:W-:Y:S01]  /*0e30*/  IMAD R6, R4, 0x8, R7 ;  /* 0x0000000804067824 */ /* 0x000fe200078e0207 */
[----:B------:R-:W-:Y:S01]  /*0e40*/  SHF.R.S32.HI R7, RZ, 0x1f, R12 ;  /* 0x0000001fff077819 */ /* 0x000fe2000001140c */
[----:B------:R-:W-:Y:S01]  /*0e50*/  IMAD R8, R5, 0x8, R8 ;  /* 0x0000000805087824 */ /* 0x000fe200078e0208 */
[----:B------:R-:W-:Y:S01]  /*0e60*/  LEA.HI R0, R3, R10, RZ, 0x2 ;  /* 0x0000000a03007211 */ /* 0x000fe200078f10ff */
[C---:B------:R-:W-:Y:S01]  /*0e70*/  VIADD R221, R16.reuse, 0x60 ;  /* 0x0000006010dd7836 */ /* 0x040fe20000000000 */
[----:B------:R-:W-:Y:S01]  /*0e80*/  LEA.HI R7, R7, R12, RZ, 0x3 ;  /* 0x0000000c07077211 */ /* 0x000fe200078f18ff */
[----:B------:R0:W-:Y:S01]  /*0e90*/  STL [R1+0x70], R6 ;  /* 0x0000700601007387 */ /* 0x0001e20000100800 */
[--C-:B------:R-:W-:Y:S01]  /*0ea0*/  SHF.R.S32.HI R4, RZ, 0x2, R0.reuse ;  /* 0x00000002ff047819 */ /* 0x100fe20000011400 */
[----:B------:R-:W-:Y:S01]  /*0eb0*/  VIADD R220, R16, 0x80 ;  /* 0x0000008010dc7836 */ /* 0x000fe20000000000 */
[----:B------:R-:W-:Y:S01]  /*0ec0*/  SHF.R.S32.HI R5, RZ, 0x1f, R0 ;  /* 0x0000001fff057819 */ /* 0x000fe20000011400 */
[----:B------:R-:W-:Y:S01]  /*0ed0*/  IMAD.SHL.U32 R7, R7, 0x40, RZ ;  /* 0x0000004007077824 */ /* 0x000fe200078e00ff */
[----:B------:R-:W-:Y:S01]  /*0ee0*/  LOP3.LUT R13, R0, 0x7ffffffc, RZ, 0xc0, !PT ;  /* 0x7ffffffc000d7812 */ /* 0x000fe200078ec0ff */
[----:B------:R-:W-:Y:S01]  /*0ef0*/  VIADD R222, R16, 0xa0 ;  /* 0x000000a010de7836 */ /* 0x000fe20000000000 */
[----:B------:R-:W-:-:S02]  /*0f00*/  LEA.HI R5, R5, R4, RZ, 0x3 ;  /* 0x0000000405057211 */ /* 0x000fc400078f18ff */
[----:B------:R-:W-:Y:S02]  /*0f10*/  LEA.HI R3, R3, R10, RZ, 0x5 ;  /* 0x0000000a03037211 */ /* 0x000fe400078f28ff */
[----:B0-----:R-:W-:Y:S02]  /*0f20*/  LEA.HI R6, R12, R12, RZ, 0x1 ;  /* 0x0000000c0c067211 */ /* 0x001fe400078f08ff */
[----:B------:R-:W-:Y:S02]  /*0f30*/  IADD3 R10, R10, -R13, RZ ;  /* 0x8000000d0a0a7210 */ /* 0x000fe40007ffe0ff */
[----:B------:R-:W-:Y:S02]  /*0f40*/  LOP3.LUT R0, R6, 0x3fffffe, RZ, 0xc0, !PT ;  /* 0x03fffffe06007812 */ /* 0x000fe400078ec0ff */
[----:B------:R-:W-:Y:S01]  /*0f50*/  LOP3.LUT R5, R5, 0xfffffff8, RZ, 0xc0, !PT ;  /* 0xfffffff805057812 */ /* 0x000fe200078ec0ff */
[----:B------:R0:W-:Y:S01]  /*0f60*/  STL [R1+0x54], R10 ;  /* 0x0000540a01007387 */ /* 0x0001e20000100800 */
[----:B------:R-:W-:Y:S01]  /*0f70*/  LOP3.LUT R7, R7, 0xfffffe00, RZ, 0xc0, !PT ;  /* 0xfffffe0007077812 */ /* 0x000fe200078ec0ff */
[----:B------:R-:W-:Y:S01]  /*0f80*/  IMAD.IADD R0, R12, 0x1, -R0 ;  /* 0x000000010c007824 */ /* 0x000fe200078e0a00 */
[----:B------:R-:W-:Y:S01]  /*0f90*/  SHF.R.S32.HI R3, RZ, 0x5, R3 ;  /* 0x00000005ff037819 */ /* 0x000fe20000011403 */
[----:B------:R-:W-:Y:S01]  /*0fa0*/  IMAD.IADD R4, R4, 0x1, -R5 ;  /* 0x0000000104047824 */ /* 0x000fe200078e0a05 */
[----:B------:R-:W-:Y:S01]  /*0fb0*/  IADD3 R5, R226, 0x40, RZ ;  /* 0x00000040e2057810 */ /* 0x000fe20007ffe0ff */
[----:B------:R-:W-:Y:S01]  /*0fc0*/  IMAD R0, R0, 0x40, R7 ;  /* 0x0000004000007824 */ /* 0x000fe200078e0207 */
[----:B------:R-:W-:Y:S01]  /*0fd0*/  LOP3.LUT R13, R9, 0x180, RZ, 0xc0, !PT ;  /* 0x00000180090d7812 */ /* 0x000fe200078ec0ff */
[----:B------:R-:W-:Y:S01]  /*0fe0*/  IMAD R3, R3, 0x10, R4 ;  /* 0x0000001003037824 */ /* 0x000fe200078e0204 */
[----:B------:R-:W-:Y:S01]  /*0ff0*/  SHF.R.S32.HI R6, RZ, 0x1, R6 ;  /* 0x00000001ff067819 */ /* 0x000fe20000011406 */
[C---:B0-----:R-:W-:Y:S01]  /*1000*/  VIADD R10, R226.reuse, 0x20 ;  /* 0x00000020e20a7836 */ /* 0x041fe20000000000 */
[----:B------:R-:W-:Y:S01]  /*1010*/  SHF.R.U32.HI R12, RZ, 0x3, R13 ;  /* 0x00000003ff0c7819 */ /* 0x000fe2000001160d */
[----:B------:R-:W-:-:S02]  /*1020*/  IMAD.IADD R225, R226, 0x1, R5 ;  /* 0x00000001e2e17824 */ /* 0x000fc400078e0205 */
[----:B------:R-:W-:Y:S01]  /*1030*/  IMAD.IADD R224, R226, 0x1, R10 ;  /* 0x00000001e2e07824 */ /* 0x000fe200078e020a */
[----:B------:R0:W-:Y:S01]  /*1040*/  STL [R1+0x20], R10 ;  /* 0x0000200a01007387 */ /* 0x0001e20000100800 */
[----:B------:R-:W-:Y:S02]  /*1050*/  IMAD R2, R2, 0x40, R3 ;  /* 0x0000004002027824 */ /* 0x000fe400078e0203 */
[----:B------:R-:W-:Y:S01]  /*1060*/  VIADD R3, R226, 0x10 ;  /* 0x00000010e2037836 */ /* 0x000fe20000000000 */
[----:B------:R1:W-:Y:S01]  /*1070*/  STL [R1+0x3c], R0 ;  /* 0x00003c0001007387 */ /* 0x0003e20000100800 */
[----:B------:R-:W-:-:S03]  /*1080*/  IMAD.SHL.U32 R6, R6, 0x80, RZ ;  /* 0x0000008006067824 */ /* 0x000fc600078e00ff */
[----:B------:R2:W-:Y:S01]  /*1090*/  STL [R1+0x1c], R5 ;  /* 0x00001c0501007387 */ /* 0x0005e20000100800 */
[----:B0-----:R-:W-:Y:S02]  /*10a0*/  SHF.L.U32 R10, R8, 0x6, RZ ;  /* 0x00000006080a7819 */ /* 0x001fe400000006ff */
[----:B-1----:R-:W-:-:S03]  /*10b0*/  SHF.R.S32.HI R0, RZ, 0x1f, R225 ;  /* 0x0000001fff007819 */ /* 0x002fc600000114e1 */
[----:B------:R-:W-:Y:S01]  /*10c0*/  STL [R1+0x34], R10 ;  /* 0x0000340a01007387 */ /* 0x000fe20000100800 */
[----:B--2---:R-:W-:-:S03]  /*10d0*/  SHF.R.S32.HI R5, RZ, 0x1f, R224 ;  /* 0x0000001fff057819 */ /* 0x004fc600000114e0 */
[----:B------:R-:W-:Y:S01]  /*10e0*/  STL [R1+0x2c], R13 ;  /* 0x00002c0d01007387 */ /* 0x000fe20000100800 */
[CC--:B------:R-:W-:Y:S02]  /*10f0*/  LEA.HI R7, R0.reuse, R225.reuse, RZ, 0x6 ;  /* 0x000000e100077211 */ /* 0x0c0fe400078f30ff */
[CC--:B------:R-:W-:Y:S01]  /*1100*/  LEA.HI R4, R5.reuse, R224.reuse, RZ, 0x6 ;  /* 0x000000e005047211 */ /* 0x0c0fe200078f30ff */
[----:B------:R-:W-:Y:S01]  /*1110*/  STL [R1+0x30], R12 ;  /* 0x0000300c01007387 */ /* 0x000fe20000100800 */
[----:B------:R-:W-:Y:S01]  /*1120*/  LEA.HI R5, R5, R224, RZ, 0x4 ;  /* 0x000000e005057211 */ /* 0x000fe200078f20ff */
[----:B------:R-:W-:Y:S01]  /*1130*/  IMAD.SHL.U32 R9, R7, 0x80, RZ ;  /* 0x0000008007097824 */ /* 0x000fe200078e00ff */
[----:B------:R-:W-:Y:S01]  /*1140*/  LEA.HI R229, R0, R225, RZ, 0x4 ;  /* 0x000000e100e57211 */ /* 0x000fe200078f20ff */
[----:B------:R-:W-:Y:S01]  /*1150*/  IMAD.SHL.U32 R4, R4, 0x80, RZ ;  /* 0x0000008004047824 */ /* 0x000fe200078e00ff */
[C---:B------:R-:W-:Y:S02]  /*1160*/  LOP3.LUT R0, R13.reuse, 0x30, R5, 0xf8, !PT ;  /* 0x000000300d007812 */ /* 0x040fe400078ef805 */
[----:B------:R-:W-:-:S02]  /*1170*/  LOP3.LUT R8, R13, 0x30, R229, 0xf8, !PT ;  /* 0x000000300d087812 */ /* 0x000fc400078ef8e5 */
[-C--:B------:R-:W-:Y:S01]  /*1180*/  LOP3.LUT R7, R0, R12.reuse, RZ, 0x3c, !PT ;  /* 0x0000000c00077212 */ /* 0x080fe200078e3cff */
[----:B------:R-:W-:Y:S01]  /*1190*/  IMAD R0, R11, 0x8, R2 ;  /* 0x000000080b007824 */ /* 0x000fe200078e0202 */
[----:B------:R-:W-:Y:S01]  /*11a0*/  LOP3.LUT R4, R4, 0xffffe000, RZ, 0xc0, !PT ;  /* 0xffffe00004047812 */ /* 0x000fe200078ec0ff */
[----:B------:R-:W-:Y:S01]  /*11b0*/  VIADD R2, R226, 0x50 ;  /* 0x00000050e2027836 */ /* 0x000fe20000000000 */
[----:B------:R-:W-:Y:S02]  /*11c0*/  LOP3.LUT R9, R9, 0xffffe000, RZ, 0xc0, !PT ;  /* 0xffffe00009097812 */ /* 0x000fe400078ec0ff */
[----:B------:R0:W-:Y:S01]  /*11d0*/  STL [R1+0x58], R0 ;  /* 0x0000580001007387 */ /* 0x0001e20000100800 */
[----:B------:R-:W-:Y:S02]  /*11e0*/  LOP3.LUT R8, R8, R12, RZ, 0x3c, !PT ;  /* 0x0000000c08087212 */ /* 0x000fe400078e3cff */
[----:B------:R-:W-:Y:S01]  /*11f0*/  IADD3 R7, R7, R10, R4 ;  /* 0x0000000a07077210 */ /* 0x000fe20007ffe004 */
[----:B------:R-:W-:Y:S01]  /*1200*/  STL [R1+0x14], RZ ;  /* 0x000014ff01007387 */ /* 0x000fe20000100800 */
[----:B------:R-:W-:-:S02]  /*1210*/  SHF.R.S32.HI R4, RZ, 0x1f, R220 ;  /* 0x0000001fff047819 */ /* 0x000fc400000114dc */
[----:B------:R-:W-:Y:S01]  /*1220*/  IADD3 R9, R8, R10, R9 ;  /* 0x0000000a08097210 */ /* 0x000fe20007ffe009 */
[----:B------:R-:W-:Y:S01]  /*1230*/  STL [R1], RZ ;  /* 0x000000ff01007387 */ /* 0x000fe20000100800 */
[----:B------:R-:W-:Y:S02]  /*1240*/  SHF.R.S32.HI R228, RZ, 0x4, R5 ;  /* 0x00000004ffe47819 */ /* 0x000fe40000011405 */
[----:B0-----:R-:W-:Y:S01]  /*1250*/  IADD3 R0, R226, 0x30, RZ ;  /* 0x00000030e2007810 */ /* 0x001fe20007ffe0ff */
[----:B------:R0:W-:Y:S01]  /*1260*/  STL [R1+0x18], R3 ;  /* 0x0000180301007387 */ /* 0x0001e20000100800 */
[----:B------:R-:W-:-:S03]  /*1270*/  SHF.R.S32.HI R229, RZ, 0x4, R229 ;  /* 0x00000004ffe57819 */ /* 0x000fc600000114e5 */
[----:B------:R1:W-:Y:S04]  /*1280*/  STL [R1+0x24], R0 ;  /* 0x0000240001007387 */ /* 0x0003e80000100800 */
[----:B------:R2:W-:Y:S01]  /*1290*/  STL [R1+0x28], R2 ;  /* 0x0000280201007387 */ /* 0x0005e20000100800 */
[----:B0-----:R-:W-:Y:S02]  /*12a0*/  SHF.R.S32.HI R3, RZ, 0x1f, R221 ;  /* 0x0000001fff037819 */ /* 0x001fe400000114dd */
[----:B-1----:R-:W-:-:S03]  /*12b0*/  LOP3.LUT R0, R13, 0x30, R16, 0xf8, !PT ;  /* 0x000000300d007812 */ /* 0x002fc600078ef810 */
[----:B------:R0:W-:Y:S01]  /*12c0*/  STL [R1+0xc], R3 ;  /* 0x00000c0301007387 */ /* 0x0001e20000100800 */
[----:B--2---:R-:W-:-:S03]  /*12d0*/  SHF.R.S32.HI R2, RZ, 0x1f, R222 ;  /* 0x0000001fff027819 */ /* 0x004fc600000114de */
[----:B------:R-:W-:Y:S04]  /*12e0*/  STL [R1+0x8], R4 ;  /* 0x0000080401007387 */ /* 0x000fe80000100800 */
[----:B------:R1:W-:Y:S01]  /*12f0*/  STL [R1+0x4], R2 ;  /* 0x0000040201007387 */ /* 0x0003e20000100800 */
[----:B0-----:R-:W-:Y:S02]  /*1300*/  LOP3.LUT R3, R0, R12, RZ, 0x3c, !PT ;  /* 0x0000000c00037212 */ /* 0x001fe400078e3cff */
[----:B------:R-:W-:Y:S02]  /*1310*/  LOP3.LUT R0, R6, 0x180, RZ, 0xc0, !PT ;  /* 0x0000018006007812 */ /* 0x000fe400078ec0ff */
[----:B------:R-:W-:-:S03]  /*1320*/  IADD3 R3, R18, R10, R3 ;  /* 0x0000000a12037210 */ /* 0x000fc60007ffe003 */
[----:B------:R0:W-:Y:S01]  /*1330*/  STL [R1+0x38], R0 ;  /* 0x0000380001007387 */ /* 0x0001e20000100800 */
[----:B-1----:R-:W-:-:S03]  /*1340*/  IMAD.IADD R2, R18, 0x1, R7 ;  /* 0x0000000112027824 */ /* 0x002fc600078e0207 */
[----:B------:R1:W-:Y:S04]  /*1350*/  STL [R1+0x6c], R3 ;  /* 0x00006c0301007387 */ /* 0x0003e80000100800 */
[----:B------:R1:W-:Y:S01]  /*1360*/  STL [R1+0x68], R2 ;  /* 0x0000680201007387 */ /* 0x0003e20000100800 */
[----:B0-----:R-:W-:-:S05]  /*1370*/  IMAD.IADD R0, R18, 0x1, R9 ;  /* 0x0000000112007824 */ /* 0x001fca00078e0209 */
[----:B------:R1:W-:Y:S02]  /*1380*/  STL [R1+0x64], R0 ;  /* 0x0000640001007387 */ /* 0x0003e40000100800 */
.L_x_6506:
[----:B01-3--:R-:W0:Y:S02]  /*1390*/  LDC.64 R2, c[0x0][0xc88] ;  /* 0x00032200ff027b82 */ /* 0x00be240000000a00 */
        /* <DEDUP_REMOVED lines=14> */
[C---:B------:R-:W-:Y:S01]  /*1480*/  IMAD.SHL.U32 R26, R11.reuse, 0x4, RZ ;  /* 0x000000040b1a7824 */ /* 0x040fe200078e00ff */
[C-C-:B------:R-:W-:Y:S01]  /*1490*/  SHF.L.U64.HI R27, R11.reuse, 0x2, R0.reuse ;  /* 0x000000020b1b7819 */ /* 0x140fe20000010200 */
[----:B------:R0:W-:Y:S01]  /*14a0*/  STL [R1+0x60], R0 ;  /* 0x0000600001007387 */ /* 0x0001e20000100800 */
[----:B------:R-:W-:-:S02]  /*14b0*/  @P1 LEA.HI.X R5, R11, UR5, R0, 0x2, P2 ;  /* 0x000000050b051c11 */ /* 0x000fc400090f1400 */
[----:B------:R-:W-:Y:S01]  /*14c0*/  ISETP.NE.U32.AND P2, PT, RZ, UR8, PT ;  /* 0x00000008ff007c0c */ /* 0x000fe2000bf45070 */
[----:B------:R-:W-:Y:S01]  /*14d0*/  ULDC UR4, c[0x0][0x288] ;  /* 0x0000a20000047ab9 */ /* 0x000fe20000000800 */
[----:B------:R-:W-:Y:S02]  /*14e0*/  IADD3 R8, P3, R26, UR6, RZ ;  /* 0x000000061a087c10 */ /* 0x000fe4000ff7e0ff */
[----:B------:R-:W-:Y:S02]  /*14f0*/  ISETP.NE.AND.EX P2, PT, RZ, UR9, PT, P2 ;  /* 0x00000009ff007c0c */ /* 0x000fe4000bf45320 */
[----:B0-----:R-:W-:Y:S01]  /*1500*/  MOV R0, RZ ;  /* 0x000000ff00007202 */ /* 0x001fe20000000f00 */
[----:B------:R-:W-:Y:S01]  /*1510*/  IMAD.U32 R2, RZ, RZ, UR4 ;  /* 0x00000004ff027e24 */ /* 0x000fe2000f8e00ff */
[----:B------:R-:W-:Y:S01]  /*1520*/  IADD3.X R9, R27, UR7, RZ, P3, !PT ;  /* 0x000000071b097c10 */ /* 0x000fe20009ffe4ff */
[----:B------:R-:W-:-:S03]  /*1530*/  ULDC.64 UR4, c[0x0][0x418] ;  /* 0x0001060000047ab9 */ /* 0x000fc60000000a00 */
[----:B------:R0:W5:Y:S05]  /*1540*/  @P1 LDG.E R0, desc[UR54][R4.64] ;  /* 0x0000003604001981 */ /* 0x00016a000c1e1900 */
[----:B------:R-:W-:Y:S01]  /*1550*/  @P2 IADD3 R6, P1, R26, UR8, RZ ;  /* 0x000000081a062c10 */ /* 0x000fe2000ff3e0ff */
[----:B------:R0:W5:Y:S03]  /*1560*/  @P0 LDG.E R122, desc[UR54][R8.64] ;  /* 0x00000036087a0981 */ /* 0x000166000c1e1900 */
[----:B------:R-:W-:-:S05]  /*1570*/  @P2 IADD3.X R7, R27, UR9, RZ, P1, !PT ;  /* 0x000000091b072c10 */ /* 0x000fca0008ffe4ff */
[----:B------:R-:W2:Y:S01]  /*1580*/  @P2 LDG.E R2, desc[UR54][R6.64] ;  /* 0x0000003606022981 */ /* 0x000ea2000c1e1900 */
[----:B------:R-:W-:Y:S01]  /*1590*/  UISETP.NE.U32.AND UP0, UPT, UR4, URZ, UPT ;  /* 0x0000003f0400728c */ /* 0x000fe2000bf05070 */
[----:B------:R-:W-:Y:S02]  /*15a0*/  IMAD.MOV.U32 R23, RZ, RZ, R11 ;  /* 0x000000ffff177224 */ /* 0x000fe400078e000b */
[----:B------:R-:W-:Y:S01]  /*15b0*/  ULDC UR4, c[0x0][0x424] ;  /* 0x0001090000047ab9 */ /* 0x000fe20000000800 */
[----:B------:R-:W-:-:S03]  /*15c0*/  UISETP.NE.AND.EX UP0, UPT, UR5, URZ, UPT, UP0 ;  /* 0x0000003f0500728c */ /* 0x000fc6000bf05300 */
[----:B------:R-:W-:Y:S01]  /*15d0*/  ULDC UR5, c[0x0][0x2f0] ;  /* 0x0000bc0000057ab9 */ /* 0x000fe20000000800 */
[----:B------:R-:W-:-:S04]  /*15e0*/  USEL UR4, UR4, 0x1, UP0 ;  /* 0x0000000104047887 */ /* 0x000fc80008000000 */
[----:B------:R-:W-:-:S03]  /*15f0*/  UIMAD UR4, UR4, UR5, URZ ;  /* 0x00000005040472a4 */ /* 0x000fc6000f8e023f */
[----:B------:R-:W-:-:S03]  /*1600*/  ULDC UR5, c[0x0][0x348] ;  /* 0x0000d20000057ab9 */ /* 0x000fc60000000800 */
[----:B------:R-:W-:Y:S01]  /*1610*/  MOV R25, UR4 ;  /* 0x0000000400197c02 */ /* 0x000fe20008000f00 */
[----:B--2---:R1:W-:Y:S01]  /*1620*/  STL [R1+0x48], R2 ;  /* 0x0000480201007387 */ /* 0x0043e20000100800 */
[----:B------:R-:W-:Y:S02]  /*1630*/  IMAD.MOV.U32 R10, RZ, RZ, R2 ;  /* 0x000000ffff0a7224 */ /* 0x000fe400078e0002 */
[----:B-1----:R-:W-:Y:S01]  /*1640*/  IMAD.U32 R2, RZ, RZ, UR5 ;  /* 0x00000005ff027e24 */ /* 0x002fe2000f8e00ff */
[----:B0---4-:R-:W-:Y:S06]  /*1650*/  @P2 BRA `(.L_x_6295) ;  /* 0x0000000000282947 */ /* 0x011fec0003800000 */
        /* <DEDUP_REMOVED lines=8> */
[----:B--2---:R-:W-:-:S05]  /*16e0*/  IMAD.IADD R10, R6, 0x1, -R3 ;  /* 0x00000001060a7824 */ /* 0x004fca00078e0a03 */
[----:B------:R0:W-:Y:S02]  /*16f0*/  STL [R1+0x48], R10 ;  /* 0x0000480a01007387 */ /* 0x0001e40000100800 */
.L_x_6295:
[----:B------:R-:W-:Y:S01]  /*1700*/  ULDC.64 UR4, c[0x0][0xa20] ;  /* 0x0002880000047ab9 */ /* 0x000fe20000000a00 */
[----:B------:R1:W-:Y:S01]  /*1710*/  STL [R1+0x5c], R22 ;  /* 0x00005c1601007387 */ /* 0x0003e20000100800 */
[----:B------:R-:W-:-:S04]  /*1720*/  ISETP.NE.U32.AND P1, PT, RZ, UR4, PT ;  /* 0x00000004ff007c0c */ /* 0x000fc8000bf25070 */
[----:B------:R-:W-:-:S13]  /*1730*/  ISETP.NE.AND.EX P1, PT, RZ, UR5, PT, P1 ;  /* 0x00000005ff007c0c */ /* 0x000fda000bf25310 */
[----:B-1----:R-:W-:Y:S05]  /*1740*/  @!P1 BRA `(.L_x_6296) ;  /* 0x0000000000109947 */ /* 0x002fea0003800000 */
[----:B------:R-:W-:-:S04]  /*1750*/  IADD3 R4, P0, R26, UR4, RZ ;  /* 0x000000041a047c10 */ /* 0x000fc8000ff1e0ff */
[----:B------:R-:W-:-:S05]  /*1760*/  IADD3.X R5, R27, UR5, RZ, P0, !PT ;  /* 0x000000051b057c10 */ /* 0x000fca00087fe4ff */
[----:B------:R1:W5:Y:S01]  /*1770*/  LDG.E R25, desc[UR54][R4.64] ;  /* 0x0000003604197981 */ /* 0x000362000c1e1900 */
[----:B------:R-:W-:Y:S05]  /*1780*/  BRA `(.L_x_6297) ;  /* 0x0000000000107947 */ /* 0x000fea0003800000 */
.L_x_6296:
[----:B------:R-:W-:Y:S05]  /*1790*/  @!P0 BRA `(.L_x_6297) ;  /* 0x00000000000c8947 */ /* 0x000fea0003800000 */
[----:B------:R-:W2:Y:S04]  /*17a0*/  LDG.E R4, desc[UR54][R8.64] ;  /* 0x0000003608047981 */ /* 0x000ea8000c1e1900 */
[----:B------:R-:W2:Y:S02]  /*17b0*/  LDG.E R25, desc[UR54][R8.64+0x4] ;  /* 0x0000043608197981 */ /* 0x000ea4000c1e1900 */
[----:B--2---:R-:W-:-:S07]  /*17c0*/  IMAD.IADD R25, R25, 0x1, -R4 ;  /* 0x0000000119197824 */ /* 0x004fce00078e0a04 */
.L_x_6297:
[----:B------:R-:W-:Y:S01]  /*17d0*/  ULDC.64 UR4, c[0x0][0xa10] ;  /* 0x0002840000047ab9 */ /* 0x000fe20000000a00 */
[----:B------:R-:W2:Y:S01]  /*17e0*/  LDC R9, c[0x0][0x448] ;  /* 0x00011200ff097b82 */ /* 0x000ea20000000800 */
[----:B------:R-:W-:-:S04]  /*17f0*/  ISETP.NE.U32.AND P0, PT, RZ, UR4, PT ;  /* 0x00000004ff007c0c */ /* 0x000fc8000bf05070 */
[----:B------:R-:W-:Y:S01]  /*1800*/  ISETP.NE.AND.EX P0, PT, RZ, UR5, PT, P0 ;  /* 0x00000005ff007c0c */ /* 0x000fe2000bf05300 */
[----:B------:R-:W-:-:S12]  /*1810*/  ULDC.64 UR4, c[0x0][0xa30] ;  /* 0x00028c0000047ab9 */ /* 0x000fd80000000a00 */
[----:B-1----:R-:W1:Y:S02]  /*1820*/  @P0 LDC.64 R4, c[0x0][0xa10] ;  /* 0x00028400ff040b82 */ /* 0x002e640000000a00 */
[----:B-1----:R-:W-:-:S05]  /*1830*/  @P0 IMAD.WIDE R4, R23, 0x4, R4 ;  /* 0x0000000417040825 */ /* 0x002fca00078e0204 */
[----:B------:R-:W3:Y:S04]  /*1840*/  @P0 LDG.E R3, desc[UR54][R4.64] ;  /* 0x0000003604030981 */ /* 0x000ee8000c1e1900 */
[----:B------:R1:W3:Y:S01]  /*1850*/  @P0 LDG.E R8, desc[UR54][R4.64+0x4] ;  /* 0x0000043604080981 */ /* 0x0002e2000c1e1900 */
[----:B------:R-:W-:Y:S01]  /*1860*/  ISETP.NE.U32.AND P1, PT, RZ, UR4, PT ;  /* 0x00000004ff007c0c */ /* 0x000fe2000bf25070 */
[----:B-----5:R-:W-:-:S03]  /*1870*/  IMAD.MOV.U32 R133, RZ, RZ, R25 ;  /* 0x000000ffff857224 */ /* 0x020fc600078e0019 */
[----:B------:R-:W-:-:S13]  /*1880*/  ISETP.NE.AND.EX P1, PT, RZ, UR5, PT, P1 ;  /* 0x00000005ff007c0c */ /* 0x000fda000bf25310 */
[----:B------:R-:W-:-:S04]  /*1890*/  @P1 IADD3 R6, P2, R26, UR4, RZ ;  /* 0x000000041a061c10 */ /* 0x000fc8000ff5e0ff */
[----:B------:R-:W-:-:S05]  /*18a0*/  @P1 IADD3.X R7, R27, UR5, RZ, P2, !PT ;  /* 0x000000051b071c10 */ /* 0x000fca00097fe4ff */
[----:B------:R4:W5:Y:S01]  /*18b0*/  @P1 LDG.E R133, desc[UR54][R6.64] ;  /* 0x0000003606851981 */ /* 0x000962000c1e1900 */
[----:B--2---:R-:W-:Y:S01]  /*18c0*/  ISETP.NE.AND P1, PT, R9, 0x1, PT ;  /* 0x000000010900780c */ /* 0x004fe20003f25270 */
[----:B------:R-:W-:-:S04]  /*18d0*/  IMAD.SHL.U32 R11, R21, 0x80, RZ ;  /* 0x00000080150b7824 */ /* 0x000fc800078e00ff */
[----:B-1----:R-:W-:Y:S01]  /*18e0*/  VIADD R4, R11, 0x7f ;  /* 0x0000007f0b047836 */ /* 0x002fe20000000000 */
[----:B------:R1:W-:Y:S07]  /*18f0*/  STL [R1+0x40], R11 ;  /* 0x0000400b01007387 */ /* 0x0003ee0000100800 */
[----:B------:R-:W2:Y:S08]  /*1900*/  @P1 LDC R9, c[0x0][0x44c] ;  /* 0x00011300ff091b82 */ /* 0x000eb00000000800 */
[----:B------:R-:W0:Y:S01]  /*1910*/  @P1 LDC R5, c[0x0][0x450] ;  /* 0x00011400ff051b82 */ /* 0x000e220000000800 */
[----:B---3--:R-:W-:Y:S01]  /*1920*/  @P0 IADD3 R2, -R3, R8, RZ ;  /* 0x0000000803020210 */ /* 0x008fe20007ffe1ff */
[----:B------:R-:W-:-:S02]  /*1930*/  IMAD.IADD R8, R25, 0x1, -R0 ;  /* 0x0000000119087824 */ /* 0x000fc400078e0a00 */
[----:B--2---:R-:W-:-:S04]  /*1940*/  @P1 IMAD.HI.U32 R0, R4, R9, RZ ;  /* 0x0000000904001227 */ /* 0x004fc800078e00ff */
[----:B----4-:R-:W-:Y:S01]  /*1950*/  IMAD.IADD R6, R8, 0x1, R2 ;  /* 0x0000000108067824 */ /* 0x010fe200078e0202 */
[----:B0-----:R-:W-:-:S03]  /*1960*/  @P1 SHF.R.U32.HI R4, RZ, R5, R0 ;  /* 0x00000005ff041219 */ /* 0x001fc60000011600 */
[C---:B------:R-:W-:Y:S01]  /*1970*/  VIADD R0, R6.reuse, 0x9f ;  /* 0x0000009f06007836 */ /* 0x040fe20000000000 */
[----:B------:R-:W-:Y:S01]  /*1980*/  IADD3 R145, R6, 0xa0, -R10 ;  /* 0x000000a006917810 */ /* 0x000fe20007ffe80a */
[----:B------:R1:W-:Y:S02]  /*1990*/  STL [R1+0x4c], R6 ;  /* 0x00004c0601007387 */ /* 0x0003e40000100800 */
[----:B------:R-:W-:-:S04]  /*19a0*/  IMAD.HI R0, R0, 0x66666667, RZ ;  /* 0x6666666700007827 */ /* 0x000fc800078e02ff */
[----:B------:R-:W-:Y:S01]  /*19b0*/  IMAD.IADD R4, R145, 0x1, R4 ;  /* 0x0000000191047824 */ /* 0x000fe200078e0204 */
[----:B------:R-:W-:-:S03]  /*19c0*/  SHF.R.U32.HI R3, RZ, 0x1f, R0 ;  /* 0x0000001fff037819 */ /* 0x000fc60000011600 */
[----:B------:R-:W-:Y:S01]  /*19d0*/  IMAD.HI R4, R4, 0x66666667, RZ ;  /* 0x6666666704047827 */ /* 0x000fe200078e02ff */
[----:B------:R-:W-:-:S04]  /*19e0*/  LEA.HI.SX32 R146, R0, R3, 0x1a ;  /* 0x0000000300927211 */ /* 0x000fc800078fd2ff */
[----:B------:R-:W-:-:S04]  /*19f0*/  SHF.R.U32.HI R5, RZ, 0x1f, R4 ;  /* 0x0000001fff057819 */ /* 0x000fc80000011604 */
[----:B------:R-:W-:Y:S01]  /*1a00*/  LEA.HI.SX32 R5, R4, R5, 0x1a ;  /* 0x0000000504057211 */ /* 0x000fe200078fd2ff */
[----:B------:R-:W-:-:S03]  /*1a10*/  IMAD.MOV R4, RZ, RZ, -R8 ;  /* 0x000000ffff047224 */ /* 0x000fc600078e0a08 */
[----:B------:R-:W-:Y:S02]  /*1a20*/  VIMNMX R5, R146, R5, PT ;  /* 0x0000000592057248 */ /* 0x000fe40003fe0100 */
[----:B------:R-:W-:-:S03]  /*1a30*/  VIMNMX R4, RZ, R4, !PT ;  /* 0x00000004ff047248 */ /* 0x000fc60007fe0100 */
        /* <DEDUP_REMOVED lines=12> */
[----:B-1----:R-:W-:Y:S05]  /*1b00*/  @!P1 BRA `(.L_x_6298) ;  /* 0x000000f0001c9947 */ /* 0x002fea0003800000 */
        /* <DEDUP_REMOVED lines=20> */
.L_x_6300:
[----:B------:R-:W-:Y:S05]  /*1c50*/  BSYNC B6 ;  /* 0x0000000000067941 */ /* 0x000fea0003800000 */
.L_x_6299:
        /* <DEDUP_REMOVED lines=20> */
.L_x_6302:
[----:B------:R-:W-:Y:S05]  /*1da0*/  BSYNC B6 ;  /* 0x0000000000067941 */ /* 0x000fea0003800000 */
.L_x_6301:
[----:B------:R-:W2:Y:S01]  /*1db0*/  LDL R13, [R1+0x38] ;  /* 0x00003800010d7983 */ /* 0x000ea20000100800 */
[----:B------:R-:W-:Y:S01]  /*1dc0*/  ULDC.64 UR4, c[0x0][0x9f8] ;  /* 0x00027e0000047ab9 */ /* 0x000fe20000000a00 */
[----:B------:R-:W0:Y:S01]  /*1dd0*/  LDC R15, c[0x0][0x3f4] ;  /* 0x0000fd00ff0f7b82 */ /* 0x000e220000000800 */
[----:B------:R-:W-:Y:S01]  /*1de0*/  ISETP.NE.U32.AND P0, PT, RZ, UR4, PT ;  /* 0x00000004ff007c0c */ /* 0x000fe2000bf05070 */
[----:B------:R-:W3:Y:S03]  /*1df0*/  LDL R11, [R1+0x3c] ;  /* 0x00003c00010b7983 */ /* 0x000ee60000100800 */
[----:B------:R-:W-:Y:S01]  /*1e00*/  ISETP.NE.AND.EX P0, PT, RZ, UR5, PT, P0 ;  /* 0x00000005ff007c0c */ /* 0x000fe2000bf05300 */
[----:B------:R-:W4:Y:S02]  /*1e10*/  LDL R14, [R1+0x2c] ;  /* 0x00002c00010e7983 */ /* 0x000f240000100800 */
[----:B------:R-:W1:Y:S02]  /*1e20*/  LDC.64 R102, c[0x0][0x3f8] ;  /* 0x0000fe00ff667b82 */ /* 0x000e640000000a00 */
        /* <DEDUP_REMOVED lines=9> */
[C---:B------:R-:W-:Y:S02]  /*1ec0*/  VIADD R0, R20.reuse, 0xffffff80 ;  /* 0xffffff8014007836 */ /* 0x040fe40000000000 */
[----:B------:R-:W-:Y:S01]  /*1ed0*/  VIADD R29, R20, 0xffffff80 ;  /* 0xffffff80141d7836 */ /* 0x000fe20000000000 */
[----:B------:R-:W-:Y:S01]  /*1ee0*/  ISETP.NE.AND P6, PT, R30, 0x1, PT ;  /* 0x000000011e00780c */ /* 0x000fe20003fc5270 */
[----:B------:R-:W-:Y:S01]  /*1ef0*/  VIADD R20, R20, 0xffffff80 ;  /* 0xffffff8014147836 */ /* 0x000fe20000000000 */
[----:B------:R-:W-:Y:S02]  /*1f00*/  SHF.R.S32.HI R3, RZ, 0x1f, R0 ;  /* 0x0000001fff037819 */ /* 0x000fe40000011400 */
[----:B------:R-:W-:-:S02]  /*1f10*/  LEA.HI R6, R0, R0, RZ, 0x1 ;  /* 0x0000000000067211 */ /* 0x000fc400078f08ff */
[----:B------:R-:W-:Y:S02]  /*1f20*/  LEA.HI R3, R3, R0, RZ, 0x2 ;  /* 0x0000000003037211 */ /* 0x000fe400078f10ff */
[----:B------:R-:W-:Y:S02]  /*1f30*/  LOP3.LUT R7, R6, 0xfffffffe, RZ, 0xc0, !PT ;  /* 0xfffffffe06077812 */ /* 0x000fe400078ec0ff */
[--C-:B------:R-:W-:Y:S02]  /*1f40*/  SHF.R.S32.HI R118, RZ, 0x2, R3.reuse ;  /* 0x00000002ff767819 */ /* 0x100fe40000011403 */
[----:B------:R-:W-:Y:S01]  /*1f50*/  SHF.R.S32.HI R3, RZ, 0x1f, R3 ;  /* 0x0000001fff037819 */ /* 0x000fe20000011403 */
[----:B------:R-:W-:Y:S05]  /*1f60*/  @!P6 WARPSYNC.ALL ;  /* 0x000000000000e948 */ /* 0x000fea0003800000 */
[----:B------:R-:W-:Y:S01]  /*1f70*/  ULDC UR4, c[0x0][0x2f4] ;  /* 0x0000bd0000047ab9 */ /* 0x000fe20000000800 */
[----:B------:R-:W-:-:S02]  /*1f80*/  IADD3 R109, R0, -R7, RZ ;  /* 0x80000007006d7210 */ /* 0x000fc40007ffe0ff */
[----:B------:R-:W-:Y:S02]  /*1f90*/  ISETP.GE.AND P1, PT, R224, UR4, PT ;  /* 0x00000004e0007c0c */ /* 0x000fe4000bf26270 */
[----:B------:R-:W-:Y:S02]  /*1fa0*/  LEA.HI R3, R3, R118, RZ, 0x2 ;  /* 0x0000007603037211 */ /* 0x000fe400078f10ff */
[----:B------:R-:W-:Y:S02]  /*1fb0*/  SEL R0, RZ, 0xffffffff, P1 ;  /* 0xffffffffff007807 */ /* 0x000fe40000800000 */
[----:B------:R-:W-:Y:S02]  /*1fc0*/  ISETP.GE.AND P0, PT, R16, UR4, PT ;  /* 0x0000000410007c0c */ /* 0x000fe4000bf06270 */
[----:B-1----:R-:W-:Y:S01]  /*1fd0*/  LOP3.LUT R5, R3, 0xfffffffc, RZ, 0xc0, !PT ;  /* 0xfffffffc03057812 */ /* 0x002fe200078ec0ff */
[----:B------:R-:W-:Y:S01]  /*1fe0*/  IMAD.SHL.U32 R0, R0, 0x2, RZ ;  /* 0x0000000200007824 */ /* 0x000fe200078e00ff */
[----:B------:R-:W-:-:S02]  /*1ff0*/  SEL R3, RZ, 0x1, P0 ;  /* 0x00000001ff037807 */ /* 0x000fc40000000000 */
[----:B------:R-:W-:Y:S02]  /*2000*/  ISETP.GE.AND P0, PT, R225, UR4, PT ;  /* 0x00000004e1007c0c */ /* 0x000fe4000bf06270 */
[----:B------:R-:W-:Y:S02]  /*2010*/  ISETP.GE.AND P1, PT, R221, UR4, PT ;  /* 0x00000004dd007c0c */ /* 0x000fe4000bf26270 */
[----:B------:R-:W-:Y:S02]  /*2020*/  LEA.HI R20, R20, R29, RZ, 0x1 ;  /* 0x0000001d14147211 */ /* 0x000fe400078f08ff */
[----:B------:R-:W-:Y:S01]  /*2030*/  LOP3.LUT R3, R0, 0x2, R3, 0xe2, !PT ;  /* 0x0000000200037812 */ /* 0x000fe200078ee203 */
[----:B------:R-:W-:Y:S01]  /*2040*/  IMAD.IADD R118, R118, 0x1, -R5 ;  /* 0x0000000176767824 */ /* 0x000fe200078e0a05 */
[----:B------:R-:W-:Y:S02]  /*2050*/  SEL R0, RZ, 0x4, P0 ;  /* 0x00000004ff007807 */ /* 0x000fe40000000000 */
[----:B------:R-:W-:-:S02]  /*2060*/  SEL R4, RZ, 0x8, P1 ;  /* 0x00000008ff047807 */ /* 0x000fc40000800000 */
[----:B------:R-:W-:Y:S02]  /*2070*/  SHF.R.S32.HI R20, RZ, 0x1, R20 ;  /* 0x00000001ff147819 */ /* 0x000fe40000011414 */
[----:B------:R-:W-:Y:S02]  /*2080*/  ISETP.GE.AND P0, PT, R220, UR4, PT ;  /* 0x00000004dc007c0c */ /* 0x000fe4000bf06270 */
[----:B------:R-:W-:Y:S02]  /*2090*/  LOP3.LUT R0, R4, R3, R0, 0xfe, !PT ;  /* 0x0000000304007212 */ /* 0x000fe400078efe00 */
[----:B------:R-:W-:Y:S02]  /*20a0*/  SHF.R.S32.HI R5, RZ, 0x1f, R20 ;  /* 0x0000001fff057819 */ /* 0x000fe40000011414 */
[----:B------:R-:W-:Y:S02]  /*20b0*/  SEL R3, RZ, 0x10, P0 ;  /* 0x00000010ff037807 */ /* 0x000fe40000000000 */
[----:B------:R-:W-:-:S02]  /*20c0*/  LOP3.LUT P0, RZ, R118, 0x2, RZ, 0xc0, !PT ;  /* 0x0000000276ff7812 */ /* 0x000fc4000780c0ff */
[----:B------:R-:W-:Y:S01]  /*20d0*/  ISETP.GE.AND P0, PT, R16, R15, PT ;  /* 0x0000000f1000720c */ /* 0x000fe20003f06270 */
[----:B------:R-:W-:Y:S01]  /*20e0*/  IMAD R6, R5, R102, RZ ;  /* 0x0000006605067224 */ /* 0x000fe200078e02ff */
[----:B------:R-:W-:Y:S02]  /*20f0*/  SHF.R.S32.HI R227, RZ, 0x1f, R226 ;  /* 0x0000001fffe37819 */ /* 0x000fe400000114e2 */
[----:B------:R-:W-:Y:S02]  /*2100*/  LOP3.LUT R28, R0, R3, RZ, 0xfc, !PT ;  /* 0x00000003001c7212 */ /* 0x000fe400078efcff */
[-C--:B------:R-:W-:Y:S02]  /*2110*/  ISETP.GE.AND P1, PT, R224, R15.reuse, PT ;  /* 0x0000000fe000720c */ /* 0x080fe40003f26270 */
[----:B------:R-:W-:Y:S01]  /*2120*/  SEL R3, R15, RZ, P0 ;  /* 0x000000ff0f037207 */ /* 0x000fe20000000000 */
[----:B------:R-:W-:Y:S01]  /*2130*/  IMAD R0, R5, R96, RZ ;  /* 0x0000006005007224 */ /* 0x000fe200078e02ff */
[----:B------:R-:W-:Y:S01]  /*2140*/  ISETP.GE.AND P2, PT, R225, R15, PT ;  /* 0x0000000fe100720c */ /* 0x000fe20003f46270 */
[C---:B------:R-:W-:Y:S01]  /*2150*/  IMAD R7, R20.reuse, R103, R6 ;  /* 0x0000006714077224 */ /* 0x040fe200078e0206 */
[C---:B------:R-:W-:Y:S01]  /*2160*/  SEL R5, R15.reuse, RZ, P1 ;  /* 0x000000ff0f057207 */ /* 0x040fe20000800000 */
[----:B------:R-:W-:Y:S01]  /*2170*/  IMAD.WIDE.U32 R104, R20, R102, R16 ;  /* 0x0000006614687225 */ /* 0x000fe200078e0010 */
[----:B------:R-:W-:-:S03]  /*2180*/  SEL R4, R15, RZ, P2 ;  /* 0x000000ff0f047207 */ /* 0x000fc60001000000 */
[----:B------:R-:W-:Y:S01]  /*2190*/  IMAD.WIDE.U32 R106, R20, R102, R226 ;  /* 0x00000066146a7225 */ /* 0x000fe200078e00e2 */
[----:B------:R-:W-:-:S03]  /*21a0*/  IADD3 R105, R7, R105, RZ ;  /* 0x0000006907697210 */ /* 0x000fc60007ffe0ff */
[----:B------:R-:W-:Y:S02]  /*21b0*/  IMAD.IADD R3, R16, 0x1, R3 ;  /* 0x0000000110037824 */ /* 0x000fe400078e0203 */
[----:B------:R-:W-:Y:S02]  /*21c0*/  IMAD.IADD R107, R107, 0x1, R7 ;  /* 0x000000016b6b7824 */ /* 0x000fe400078e0207 */
[----:B------:R-:W-:Y:S02]  /*21d0*/  IMAD.IADD R5, R224, 0x1, R5 ;  /* 0x00000001e0057824 */ /* 0x000fe400078e0205 */
[C---:B------:R-:W-:Y:S01]  /*21e0*/  IMAD R7, R20.reuse, R97, R0 ;  /* 0x0000006114077224 */ /* 0x040fe200078e0200 */
[----:B------:R-:W-:Y:S01]  /*21f0*/  SHF.R.S32.HI R0, RZ, 0x1f, R3 ;  /* 0x0000001fff007819 */ /* 0x000fe20000011403 */
[----:B------:R-:W-:Y:S01]  /*2200*/  IMAD.IADD R8, R225, 0x1, R4 ;  /* 0x00000001e1087824 */ /* 0x000fe200078e0204 */
[----:B------:R-:W-:Y:S01]  /*2210*/  SHF.R.S32.HI R4, RZ, 0x1f, R5 ;  /* 0x0000001fff047819 */ /* 0x000fe20000011405 */
[----:B------:R-:W-:Y:S01]  /*2220*/  IMAD.WIDE.U32 R100, R20, R96, R226 ;  /* 0x0000006014647225 */ /* 0x000fe200078e00e2 */
[----:B------:R-:W-:-:S02]  /*2230*/  LEA.HI R21, R0, R3, RZ, 0x4 ;  /* 0x0000000300157211 */ /* 0x000fc400078f20ff */
[----:B------:R-:W-:Y:S01]  /*2240*/  LEA.HI R3, R0, R3, RZ, 0x6 ;  /* 0x0000000300037211 */ /* 0x000fe200078f30ff */
[----:B------:R-:W-:Y:S01]  /*2250*/  IMAD.WIDE.U32 R98, R20, R96, R16 ;  /* 0x0000006014627225 */ /* 0x000fe200078e0010 */
[CC--:B------:R-:W-:Y:S02]  /*2260*/  LEA.HI R25, R4.reuse, R5.reuse, RZ, 0x4 ;  /* 0x0000000504197211 */ /* 0x0c0fe400078f20ff */
[----:B------:R-:W-:Y:S01]  /*2270*/  LEA.HI R5, R4, R5, RZ, 0x6 ;  /* 0x0000000504057211 */ /* 0x000fe200078f30ff */
[----:B------:R-:W-:Y:S01]  /*2280*/  IMAD.IADD R101, R101, 0x1, R7 ;  /* 0x0000000165657824 */ /* 0x000fe200078e0207 */
[----:B------:R-:W-:Y:S01]  /*2290*/  SHF.R.S32.HI R4, RZ, 0x6, R3 ;  /* 0x00000006ff047819 */ /* 0x000fe20000011403 */
[----:B------:R-:W-:Y:S01]  /*22a0*/  IMAD.IADD R99, R7, 0x1, R99 ;  /* 0x0000000107637824 */ /* 0x000fe200078e0263 */
[----:B------:R-:W-:-:S04]  /*22b0*/  SHF.R.S32.HI R9, RZ, 0x1f, R8 ;  /* 0x0000001fff097819 */ /* 0x000fc80000011408 */
[CC--:B------:R-:W-:Y:S02]  /*22c0*/  LEA.HI R26, R9.reuse, R8.reuse, RZ, 0x4 ;  /* 0x00000008091a7211 */ /* 0x0c0fe400078f20ff */
[----:B------:R-:W-:Y:S02]  /*22d0*/  LEA.HI R8, R9, R8, RZ, 0x6 ;  /* 0x0000000809087211 */ /* 0x000fe400078f30ff */
[----:B------:R-:W-:Y:S02]  /*22e0*/  SHF.R.S32.HI R6, RZ, 0x6, R5 ;  /* 0x00000006ff067819 */ /* 0x000fe40000011405 */
[----:B------:R-:W-:Y:S02]  /*22f0*/  SHF.R.S32.HI R8, RZ, 0x6, R8 ;  /* 0x00000006ff087819 */ /* 0x000fe40000011408 */
[----:B-----5:R-:W-:Y:S01]  /*2300*/  SHF.R.S32.HI R9, RZ, 0x1f, R133 ;  /* 0x0000001fff097819 */ /* 0x020fe20000011485 */
[----:B------:R-:W-:Y:S01]  /*2310*/  IMAD.WIDE.U32 R100, R133, R96, R100 ;  /* 0x0000006085647225 */ /* 0x000fe200078e0064 */
[----:B------:R-:W-:-:S03]  /*2320*/  P2R R113, PR, RZ, 0x4 ;  /* 0x00000004ff717803 */ /* 0x000fc60000000000 */
[----:B------:R-:W-:Y:S01]  /*2330*/  IMAD.WIDE.U32 R98, R133, R96, R98 ;  /* 0x0000006085627225 */ /* 0x000fe200078e0062 */
[----:B------:R-:W-:-:S03]  /*2340*/  ISETP.GE.AND P2, PT, R222, UR4, PT ;  /* 0x00000004de007c0c */ /* 0x000fc6000bf46270 */
[----:B------:R-:W-:-:S04]  /*2350*/  IMAD.WIDE.U32 R106, R133, R102, R106 ;  /* 0x00000066856a7225 */ /* 0x000fc800078e006a */
[----:B------:R-:W-:Y:S01]  /*2360*/  IMAD.WIDE.U32 R104, R133, R102, R104 ;  /* 0x0000006685687225 */ /* 0x000fe200078e0068 */
[----:B------:R-:W-:Y:S02]  /*2370*/  SHF.R.S32.HI R112, RZ, 0x4, R21 ;  /* 0x00000004ff707819 */ /* 0x000fe40000011415 */
[----:B------:R-:W-:Y:S01]  /*2380*/  SHF.R.S32.HI R111, RZ, 0x4, R25 ;  /* 0x00000004ff6f7819 */ /* 0x000fe20000011419 */
[----:B------:R-:W-:Y:S01]  /*2390*/  IMAD R123, R103, 0xa0, RZ ;  /* 0x000000a0677b7824 */ /* 0x000fe200078e02ff */
[----:B------:R-:W-:Y:S01]  /*23a0*/  SHF.R.S32.HI R110, RZ, 0x4, R26 ;  /* 0x00000004ff6e7819 */ /* 0x000fe2000001141a */
[----:B------:R-:W-:Y:S01]  /*23b0*/  VIADD R144, R30, 0x8 ;  /* 0x000000081e907836 */ /* 0x000fe20000000000 */
[----:B------:R-:W-:Y:S01]  /*23c0*/  LEA R109, R109, R20, 0x7 ;  /* 0x000000146d6d7211 */ /* 0x000fe200078e38ff */
[----:B------:R-:W-:Y:S01]  /*23d0*/  IMAD.SHL.U32 R116, R15, 0x2, RZ ;  /* 0x000000020f747824 */ /* 0x000fe200078e00ff */
[----:B--2---:R-:W-:Y:S02]  /*23e0*/  SHF.R.U32.HI R0, RZ, 0x3, R13 ;  /* 0x00000003ff007819 */ /* 0x004fe4000001160d */
[----:B------:R-:W-:Y:S01]  /*23f0*/  LOP3.LUT R7, R13, 0x30, R21, 0xf8, !PT ;  /* 0x000000300d077812 */ /* 0x000fe200078ef815 */
[----:B---3--:R-:W-:-:S03]  /*2400*/  IMAD R130, R4, 0x2800, R11 ;  /* 0x0000280004827824 */ /* 0x008fc600078e020b */
[----:B------:R-:W-:Y:S02]  /*2410*/  LOP3.LUT R7, R7, R0, RZ, 0x3c, !PT ;  /* 0x0000000007077212 */ /* 0x000fe400078e3cff */
[----:B----4-:R-:W-:-:S03]  /*2420*/  LOP3.LUT R5, R14, 0x30, R25, 0xf8, !PT ;  /* 0x000000300e057812 */ /* 0x010fc600078ef819 */
[----:B------:R-:W-:Y:S01]  /*2430*/  IMAD.IADD R130, R130, 0x1, R7 ;  /* 0x0000000182827824 */ /* 0x000fe200078e0207 */
[----:B------:R-:W-:Y:S01]  /*2440*/  LOP3.LUT R7, R13, 0x30, R26, 0xf8, !PT ;  /* 0x000000300d077812 */ /* 0x000fe200078ef81a */
[--C-:B------:R-:W-:Y:S02]  /*2450*/  IMAD R132, R4, 0x2800, R12.reuse ;  /* 0x0000280004847824 */ /* 0x100fe400078e020c */
[C---:B------:R-:W-:Y:S01]  /*2460*/  IMAD R131, R6.reuse, 0x2800, R12 ;  /* 0x0000280006837824 */ /* 0x040fe200078e020c */
[----:B------:R-:W-:Y:S01]  /*2470*/  LOP3.LUT R4, R5, R10, RZ, 0x3c, !PT ;  /* 0x0000000a05047212 */ /* 0x000fe200078e3cff */
[--C-:B------:R-:W-:Y:S01]  /*2480*/  IMAD R128, R6, 0x2800, R11.reuse ;  /* 0x0000280006807824 */ /* 0x100fe200078e020b */
[-C--:B------:R-:W-:Y:S01]  /*2490*/  LOP3.LUT R6, R7, R0.reuse, RZ, 0x3c, !PT ;  /* 0x0000000007067212 */ /* 0x080fe200078e3cff */
[----:B------:R-:W-:Y:S01]  /*24a0*/  IMAD R125, R8, 0x2800, R11 ;  /* 0x00002800087d7824 */ /* 0x000fe200078e020b */
[----:B------:R-:W-:Y:S02]  /*24b0*/  LOP3.LUT R5, R13, 0x30, R25, 0xf8, !PT ;  /* 0x000000300d057812 */ /* 0x000fe400078ef819 */
[----:B------:R-:W-:Y:S01]  /*24c0*/  LOP3.LUT R3, R14, 0x30, R21, 0xf8, !PT ;  /* 0x000000300e037812 */ /* 0x000fe200078ef815 */
[----:B------:R-:W-:Y:S01]  /*24d0*/  IMAD.IADD R125, R125, 0x1, R6 ;  /* 0x000000017d7d7824 */ /* 0x000fe200078e0206 */
[----:B------:R-:W-:Y:S01]  /*24e0*/  LOP3.LUT R5, R5, R0, RZ, 0x3c, !PT ;  /* 0x0000000005057212 */ /* 0x000fe200078e3cff */
[----:B------:R-:W-:Y:S01]  /*24f0*/  IMAD R6, R9, R96, RZ ;  /* 0x0000006009067224 */ /* 0x000fe200078e02ff */
[----:B------:R-:W-:Y:S01]  /*2500*/  LOP3.LUT R3, R3, R10, RZ, 0x3c, !PT ;  /* 0x0000000a03037212 */ /* 0x000fe200078e3cff */
[----:B------:R-:W-:-:S02]  /*2510*/  IMAD R129, R8, 0x2800, R12 ;  /* 0x0000280008817824 */ /* 0x000fc400078e020c */
[----:B------:R-:W-:Y:S01]  /*2520*/  IMAD R8, R9, R102, RZ ;  /* 0x0000006609087224 */ /* 0x000fe200078e02ff */
[----:B------:R-:W-:Y:S01]  /*2530*/  IADD3 R132, R132, R3, RZ ;  /* 0x0000000384847210 */ /* 0x000fe20007ffe0ff */
[----:B------:R-:W-:Y:S01]  /*2540*/  IMAD.IADD R128, R128, 0x1, R5 ;  /* 0x0000000180807824 */ /* 0x000fe200078e0205 */
[----:B------:R-:W-:Y:S01]  /*2550*/  LOP3.LUT R3, R14, 0x30, R26, 0xf8, !PT ;  /* 0x000000300e037812 */ /* 0x000fe200078ef81a */
[----:B------:R-:W-:Y:S01]  /*2560*/  IMAD R13, R133, R97, R6 ;  /* 0x00000061850d7224 */ /* 0x000fe200078e0206 */
[C---:B------:R-:W-:Y:S01]  /*2570*/  SHF.L.U64.HI R5, R96.reuse, 0x7, R97 ;  /* 0x0000000760057819 */ /* 0x040fe20000010261 */
[----:B------:R-:W-:Y:S02]  /*2580*/  IMAD R9, R97, 0xa0, RZ ;  /* 0x000000a061097824 */ /* 0x000fe400078e02ff */
[C---:B------:R-:W-:Y:S02]  /*2590*/  IMAD.SHL.U32 R6, R96.reuse, 0x80, RZ ;  /* 0x0000008060067824 */ /* 0x040fe400078e00ff */
[----:B------:R-:W-:-:S04]  /*25a0*/  IMAD.WIDE.U32 R96, R96, 0xa0, RZ ;  /* 0x000000a060607825 */ /* 0x000fc800078e00ff */
[----:B------:R-:W-:Y:S02]  /*25b0*/  IMAD R11, R133, R103, R8 ;  /* 0x00000067850b7224 */ /* 0x000fe400078e0208 */
[----:B------:R-:W-:Y:S01]  /*25c0*/  IMAD.IADD R131, R131, 0x1, R4 ;  /* 0x0000000183837824 */ /* 0x000fe200078e0204 */
[----:B------:R-:W-:Y:S01]  /*25d0*/  LOP3.LUT R4, R3, R10, RZ, 0x3c, !PT ;  /* 0x0000000a03047212 */ /* 0x000fe200078e3cff */
[----:B------:R-:W-:Y:S02]  /*25e0*/  IMAD.IADD R124, R97, 0x1, R9 ;  /* 0x00000001617c7824 */ /* 0x000fe400078e0209 */
[----:B------:R-:W-:Y:S02]  /*25f0*/  IMAD.IADD R8, R107, 0x1, R11 ;  /* 0x000000016b087824 */ /* 0x000fe400078e020b */
[----:B------:R-:W-:Y:S01]  /*2600*/  IMAD.IADD R9, R11, 0x1, R105 ;  /* 0x000000010b097824 */ /* 0x000fe200078e0269 */
[----:B------:R-:W-:Y:S01]  /*2610*/  SEL R11, RZ, 0x20, P2 ;  /* 0x00000020ff0b7807 */ /* 0x000fe20001000000 */
[----:B------:R-:W-:Y:S01]  /*2620*/  IMAD.IADD R129, R129, 0x1, R4 ;  /* 0x0000000181817824 */ /* 0x000fe200078e0204 */
[----:B------:R-:W-:-:S02]  /*2630*/  SHF.L.U64.HI R3, R102, 0x7, R103 ;  /* 0x0000000766037819 */ /* 0x000fc40000010267 */
[C---:B------:R-:W-:Y:S01]  /*2640*/  SHF.L.U32 R4, R102.reuse, 0x7, RZ ;  /* 0x0000000766047819 */ /* 0x040fe200000006ff */
[----:B------:R-:W-:Y:S01]  /*2650*/  IMAD.WIDE.U32 R102, R102, 0xa0, RZ ;  /* 0x000000a066667825 */ /* 0x000fe200078e00ff */
[----:B------:R-:W-:Y:S02]  /*2660*/  LOP3.LUT R21, R21, 0xfffffff0, RZ, 0xc0, !PT ;  /* 0xfffffff015157812 */ /* 0x000fe400078ec0ff */
[----:B------:R-:W-:Y:S02]  /*2670*/  LOP3.LUT R25, R25, 0xfffffff0, RZ, 0xc0, !PT ;  /* 0xfffffff019197812 */ /* 0x000fe400078ec0ff */
[----:B------:R-:W-:Y:S02]  /*2680*/  LOP3.LUT R26, R26, 0xfffffff0, RZ, 0xc0, !PT ;  /* 0xfffffff01a1a7812 */ /* 0x000fe400078ec0ff */
[----:B------:R-:W-:Y:S01]  /*2690*/  LOP3.LUT R11, R28, R11, RZ, 0xfc, !PT ;  /* 0x0000000b1c0b7212 */ /* 0x000fe200078efcff */
[----:B------:R-:W-:Y:S01]  /*26a0*/  IMAD.IADD R123, R103, 0x1, R123 ;  /* 0x00000001677b7824 */ /* 0x000fe200078e027b */
[----:B------:R-:W-:Y:S01]  /*26b0*/  SHF.R.S32.HI R7, RZ, 0x1f, R22 ;  /* 0x0000001fff077819 */ /* 0x000fe20000011416 */
[----:B------:R-:W-:Y:S01]  /*26c0*/  IMAD.IADD R10, R101, 0x1, R13 ;  /* 0x00000001650a7824 */ /* 0x000fe200078e020d */
[----:B------:R-:W-:Y:S01]  /*26d0*/  SHF.R.S32.HI R121, RZ, 0x1f, R23 ;  /* 0x0000001fff797819 */ /* 0x000fe20000011417 */
[----:B------:R-:W-:Y:S01]  /*26e0*/  IMAD.IADD R20, R13, 0x1, R99 ;  /* 0x000000010d147824 */ /* 0x000fe200078e0263 */
[----:B------:R-:W-:-:S02]  /*26f0*/  SHF.R.S32.HI R108, RZ, 0x1f, R21 ;  /* 0x0000001fff6c7819 */ /* 0x000fc40000011415 */
[----:B------:R-:W-:Y:S02]  /*2700*/  SHF.R.S32.HI R95, RZ, 0x1f, R25 ;  /* 0x0000001fff5f7819 */ /* 0x000fe40000011419 */
[----:B------:R-:W-:Y:S02]  /*2710*/  SHF.R.S32.HI R27, RZ, 0x1f, R26 ;  /* 0x0000001fff1b7819 */ /* 0x000fe4000001141a */
[----:B------:R-:W-:Y:S02]  /*2720*/  LOP3.LUT R28, R28, 0x1, RZ, 0xc0, !PT ;  /* 0x000000011c1c7812 */ /* 0x000fe400078ec0ff */
[C---:B------:R-:W-:Y:S02]  /*2730*/  LOP3.LUT R29, R11.reuse, 0x2, RZ, 0xc0, !PT ;  /* 0x000000020b1d7812 */ /* 0x040fe400078ec0ff */
[C---:B------:R-:W-:Y:S02]  /*2740*/  LOP3.LUT R30, R11.reuse, 0x4, RZ, 0xc0, !PT ;  /* 0x000000040b1e7812 */ /* 0x040fe400078ec0ff */
[----:B------:R-:W-:-:S02]  /*2750*/  LOP3.LUT R31, R11, 0x8, RZ, 0xc0, !PT ;  /* 0x000000080b1f7812 */ /* 0x000fc400078ec0ff */
[C---:B------:R-:W-:Y:S02]  /*2760*/  LOP3.LUT R32, R11.reuse, 0x10, RZ, 0xc0, !PT ;  /* 0x000000100b207812 */ /* 0x040fe400078ec0ff */
[----:B------:R-:W-:Y:S01]  /*2770*/  LOP3.LUT R33, R11, 0x20, RZ, 0xc0, !PT ;  /* 0x000000200b217812 */ /* 0x000fe200078ec0ff */
[----:B------:R-:W-:Y:S06]  /*2780*/  @!P6 BAR.SYNC.DEFER_BLOCKING 0x9, 0x100 ;  /* 0x024400000000eb1d */ /* 0x000fec0000010000 */
.L_x_6408:
[----:B----4-:R-:W2:Y:S01]  /*2790*/  LDL R41, [R1+0x2c] ;  /* 0x00002c0001297983 */ /* 0x010ea20000100800 */
[----:B0-----:R-:W0:Y:S03]  /*27a0*/  LDC R35, c[0x0][0x430] ;  /* 0x00010c00ff237b82 */ /* 0x001e260000000800 */
[----:B------:R-:W3:Y:S04]  /*27b0*/  LDL R40, [R1+0x30] ;  /* 0x0000300001287983 */ /* 0x000ee80000100800 */
[----:B------:R-:W4:Y:S01]  /*27c0*/  LDL R36, [R1+0x34] ;  /* 0x0000340001247983 */ /* 0x000f220000100800 */
[----:B------:R-:W-:Y:S01]  /*27d0*/  VIADD R24, R24, 0xffffffff ;  /* 0xffffffff18187836 */ /* 0x000fe20000000000 */
[----:B-1----:R-:W1:Y:S01]  /*27e0*/  LDC R115, c[0x0][0x3f4] ;  /* 0x0000fd00ff737b82 */ /* 0x002e620000000800 */
[----:B------:R-:W-:-:S02]  /*27f0*/  IMAD.MOV.U32 R34, RZ, RZ, RZ ;  /* 0x000000ffff227224 */ /* 0x000fc400078e00ff */
[----:B------:R-:W-:-:S05]  /*2800*/  IMAD R11, R24, 0xa0, R109 ;  /* 0x000000a0180b7824 */ /* 0x000fca00078e026d */
[----:B------:R-:W-:Y:S02]  /*2810*/  ISETP.GE.AND P2, PT, R11, R2, PT ;  /* 0x000000020b00720c */ /* 0x000fe40003f46270 */
[----:B------:R-:W-:Y:S02]  /*2820*/  IADD3 R37, R122, R11, RZ ;  /* 0x0000000b7a257210 */ /* 0x000fe40007ffe0ff */
[----:B------:R-:W-:Y:S02]  /*2830*/  ISETP.GT.OR P2, PT, R109, 0x9f, P2 ;  /* 0x0000009f6d00780c */ /* 0x000fe40001744670 */
[----:B0-----:R-:W-:Y:S01]  /*2840*/  ISETP.NE.AND P3, PT, R35, 0x1, PT ;  /* 0x000000012300780c */ /* 0x001fe20003f65270 */
[----:B------:R-:W-:-:S10]  /*2850*/  IMAD.MOV.U32 R11, RZ, RZ, R37 ;  /* 0x000000ffff0b7224 */ /* 0x000fd400078e0025 */
        /* <DEDUP_REMOVED lines=41> */
[----:B------:R-:W-:Y:S02]  /*2af0*/  IMAD R15, R91, UR4, RZ ;  /* 0x000000045b0f7c24 */ /* 0x000fe4000f8e02ff */
[----:B------:R-:W-:Y:S01]  /*2b00*/  IMAD.IADD R13, R13, 0x1, R11 ;  /* 0x000000010d0d7824 */ /* 0x000fe200078e020b */
[----:B------:R-:W-:Y:S01]  /*2b10*/  SHF.R.S32.HI R11, RZ, 0x1f, R24 ;  /* 0x0000001fff0b7819 */ /* 0x000fe20000011418 */
[----:B------:R-:W-:-:S02]  /*2b20*/  IMAD R15, R34, UR5, R15 ;  /* 0x00000005220f7c24 */ /* 0x000fc4000f8e020f */
[----:B------:R-:W-:Y:S01]  /*2b30*/  IMAD.WIDE.U32 R12, R34, UR4, R12 ;  /* 0x00000004220c7c25 */ /* 0x000fe2000f8e000c */
[----:B------:R-:W-:-:S03]  /*2b40*/  ULDC.64 UR4, c[0x0][0x308] ;  /* 0x0000c20000047ab9 */ /* 0x000fc60000000a00 */
[----:B------:R-:W-:Y:S01]  /*2b50*/  IMAD R37, R11, R102, R14 ;  /* 0x000000660b257224 */ /* 0x000fe200078e020e */
[----:B------:R-:W-:Y:S01]  /*2b60*/  IADD3 R13, R13, R15, RZ ;  /* 0x0000000f0d0d7210 */ /* 0x000fe20007ffe0ff */
[----:B------:R-:W-:Y:S02]  /*2b70*/  IMAD R15, R7, UR4, RZ ;  /* 0x00000004070f7c24 */ /* 0x000fe4000f8e02ff */
[----:B------:R-:W-:Y:S02]  /*2b80*/  IMAD R92, R24, -0xa0, R2 ;  /* 0xffffff60185c7824 */ /* 0x000fe400078e0202 */
[----:B------:R-:W-:-:S03]  /*2b90*/  IMAD.WIDE.U32 R12, R22, UR4, R12 ;  /* 0x00000004160c7c25 */ /* 0x000fc6000f8e000c */
[----:B------:R-:W-:Y:S01]  /*2ba0*/  VIMNMX R92, R92, 0xa0, PT ;  /* 0x000000a05c5c7848 */ /* 0x000fe20003fe0100 */
[----:B------:R-:W-:Y:S01]  /*2bb0*/  IMAD R15, R22, UR5, R15 ;  /* 0x00000005160f7c24 */ /* 0x000fe2000f8e020f */
[----:B------:R-:W-:Y:S01]  /*2bc0*/  ULDC.64 UR4, c[0x0][0x2e8] ;  /* 0x0000ba0000047ab9 */ /* 0x000fe20000000a00 */
[----:B------:R-:W-:Y:S01]  /*2bd0*/  IMAD R11, R11, R96, R36 ;  /* 0x000000600b0b7224 */ /* 0x000fe200078e0224 */
[----:B------:R-:W-:Y:S01]  /*2be0*/  IADD3 R120, P2, R12, UR4, RZ ;  /* 0x000000040c787c10 */ /* 0x000fe2000ff5e0ff */
[----:B------:R-:W-:-:S03]  /*2bf0*/  ULDC.U8 UR4, c[0x0][0x410] ;  /* 0x0001040000047ab9 */ /* 0x000fc60000000000 */
        /* <DEDUP_REMOVED lines=15> */
[----:B------:R-:W-:Y:S01]  /*2cf0*/  CS2R R60, SRZ ;  /* 0x00000000003c7805 */ /* 0x000fe2000001ff00 */
[C---:B-1----:R-:W-:Y:S02]  /*2d00*/  VIADD R39, R38.reuse, 0xffffff80 ;  /* 0xffffff8026277836 */ /* 0x042fe40000000000 */
[----:B------:R-:W-:-:S05]  /*2d10*/  VIADD R38, R38, 0xffffff80 ;  /* 0xffffff8026267836 */ /* 0x000fca0000000000 */
        /* <DEDUP_REMOVED lines=62> */
.L_x_6307:
[----:B------:R-:W-:Y:S05]  /*3100*/  BSYNC B1 ;  /* 0x0000000000017941 */ /* 0x000fea0003800000 */
.L_x_6306:
        /* <DEDUP_REMOVED lines=51> */
.L_x_6309:
[----:B------:R-:W-:Y:S05]  /*3440*/  BSYNC B1 ;  /* 0x0000000000017941 */ /* 0x000fea0003800000 */
.L_x_6308:
        /* <DEDUP_REMOVED lines=26> */
.L_x_6310:
[----:B------:R-:W2:Y:S01]  /*35f0*/  LDL R11, [R1+0x14] ;  /* 0x00001400010b7983 */ /* 0x000ea20000100800 */
[----:B------:R-:W-:Y:S01]  /*3600*/  IMAD R93, R19, 0x8, R18 ;  /* 0x00000008135d7824 */ /* 0x000fe200078e0212 */
[----:B------:R-:W-:Y:S01]  /*3610*/  BSSY B1, `(.L_x_6311) ;  /* 0x0000004000017945 */ /* 0x000fe20003800000 */
[----:B--2---:R-:W-:-:S04]  /*3620*/  SHF.L.U32 R94, R11, 0x1f, RZ ;  /* 0x0000001f0b5e7819 */ /* 0x004fc800000006ff */
[----:B------:R-:W1:Y:S02]  /*3630*/  SYNCS.PHASECHK.TRANS64.TRYWAIT P5, [R93+URZ+0x33490], R94 ;  /* 0x0334905e5d0075a7 */ /* 0x000e6400080a017f */
[----:B-1----:R-:W-:Y:S05]  /*3640*/  @!P5 BRA `(.L_x_6312) ;  /* 0x000002ec00d4d947 */ /* 0x002fea0003800000 */
.L_x_6651:
[----:B------:R-:W-:Y:S05]  /*3650*/  BSYNC B1 ;  /* 0x0000000000017941 */ /* 0x000fea0003800000 */
.L_x_6311:
[----:B------:R-:W-:-:S03]  /*3660*/  UMOV UR4, 0xffffffff ;  /* 0xffffffff00047882 */ /* 0x000fc60000000000 */
[----:B------:R-:W-:Y:S05]  /*3670*/  BRA.DIV UR4, `(.L_x_6313) ;  /* 0x000002ee04dc7947 */ /* 0x000fea000b800000 */
[----:B------:R2:W3:Y:S04]  /*3680*/  SHFL.IDX PT, R141, R119, RZ, 0x1e1f ;  /* 0x001e1fff778d7589 */ /* 0x0004e800000e0000 */
[----:B------:R2:W4:Y:S02]  /*3690*/  SHFL.IDX PT, R143, R120, RZ, 0x1e1f ;  /* 0x001e1fff788f7589 */ /* 0x00052400000e0000 */
.L_x_6655:
        /* <DEDUP_REMOVED lines=12> */
[----:B------:R-:W-:Y:S02]  /*3760*/  SHF.R.U32.HI R161, RZ, 0x8, R81 ;  /* 0x00000008ffa17819 */ /* 0x000fe40000011651 */
[----:B------:R-:W-:Y:S01]  /*3770*/  LOP3.LUT R80, R83, 0xff, RZ, 0xc0, !PT ;  /* 0x000000ff53507812 */ /* 0x000fe200078ec0ff */
[----:B------:R-:W-:Y:S01]  /*3780*/  IMAD.SHL.U32 R82, R82, 0x100, RZ ;  /* 0x0000010052527824 */ /* 0x000fe200078e00ff */
[----:B------:R-:W-:Y:S02]  /*3790*/  SHF.R.U32.HI R159, RZ, 0x18, R83 ;  /* 0x00000018ff9f7819 */ /* 0x000fe40000011653 */
[----:B------:R-:W-:Y:S02]  /*37a0*/  LOP3.LUT R11, R81, 0xff, RZ, 0xc0, !PT ;  /* 0x000000ff510b7812 */ /* 0x000fe400078ec0ff */
[----:B------:R-:W-:-:S02]  /*37b0*/  SHF.R.U32.HI R162, RZ, 0x18, R81 ;  /* 0x00000018ffa27819 */ /* 0x000fc40000011651 */
[----:B------:R-:W-:Y:S01]  /*37c0*/  SHF.R.U32.HI R163, RZ, 0x10, R81 ;  /* 0x00000010ffa37819 */ /* 0x000fe20000011651 */
[----:B0-----:R-:W-:Y:S01]  /*37d0*/  IMAD.MOV.U32 R81, RZ, RZ, R12 ;  /* 0x000000ffff517224 */ /* 0x001fe200078e000c */
[----:B------:R-:W-:Y:S01]  /*37e0*/  PRMT R159, R159, 0x654, R80 ;  /* 0x000006549f9f7816 */ /* 0x000fe20000000050 */
[----:B------:R-:W-:Y:S01]  /*37f0*/  IMAD.SHL.U32 R80, R161, 0x100, RZ ;  /* 0x00000100a1507824 */ /* 0x000fe200078e00ff */
[----:B------:R-:W-:Y:S02]  /*3800*/  SHF.R.U32.HI R160, RZ, 0x10, R83 ;  /* 0x00000010ffa07819 */ /* 0x000fe40000011653 */
[----:B------:R-:W-:Y:S02]  /*3810*/  PRMT R83, R162, 0x654, R11 ;  /* 0x00000654a2537816 */ /* 0x000fe4000000000b */
[----:B------:R-:W-:Y:S01]  /*3820*/  MOV R11, R13 ;  /* 0x0000000d000b7202 */ /* 0x000fe20000000f00 */
[----:B------:R-:W-:Y:S01]  /*3830*/  IMAD.U32 R13, R163, 0x10000, RZ ;  /* 0x00010000a30d7824 */ /* 0x000fe200078e00ff */
[----:B------:R-:W-:Y:S01]  /*3840*/  LOP3.LUT R159, R159, 0xff00, R82, 0xf8, !PT ;  /* 0x0000ff009f9f7812 */ /* 0x000fe200078ef852 */
[----:B------:R-:W-:Y:S01]  /*3850*/  IMAD.U32 R82, R160, 0x10000, RZ ;  /* 0x00010000a0527824 */ /* 0x000fe200078e00ff */
[----:B------:R-:W-:-:S02]  /*3860*/  LOP3.LUT R80, R83, 0xff00, R80, 0xf8, !PT ;  /* 0x0000ff0053507812 */ /* 0x000fc400078ef850 */
        /* <DEDUP_REMOVED lines=90> */
.L_x_6319:
[----:B------:R-:W-:Y:S05]  /*3e10*/  BSYNC B3 ;  /* 0x0000000000037941 */ /* 0x000fea0003800000 */
.L_x_6318:
[----:B0-----:R0:W-:Y:S02]  /*3e20*/  ST.E.128 desc[UR54][R84.64], R12 ;  /* 0x0000000c54007985 */ /* 0x0011e4000c101d36 */
.L_x_6317:
[----:B------:R-:W-:Y:S05]  /*3e30*/  BSYNC B2 ;  /* 0x0000000000027941 */ /* 0x000fea0003800000 */
.L_x_6316:
        /* <DEDUP_REMOVED lines=11> */
[--C-:B------:R-:W-:Y:S02]  /*3ef0*/  SHF.R.U32.HI R76, RZ, 0x18, R77.reuse ;  /* 0x00000018ff4c7819 */ /* 0x100fe4000001164d */
[----:B------:R-:W-:Y:S02]  /*3f00*/  LOP3.LUT R11, R77, 0xff, RZ, 0xc0, !PT ;  /* 0x000000ff4d0b7812 */ /* 0x000fe400078ec0ff */
[--C-:B------:R-:W-:Y:S02]  /*3f10*/  SHF.R.U32.HI R85, RZ, 0x8, R77.reuse ;  /* 0x00000008ff557819 */ /* 0x100fe4000001164d */
[----:B------:R-:W-:Y:S02]  /*3f20*/  SHF.R.U32.HI R84, RZ, 0x10, R77 ;  /* 0x00000010ff547819 */ /* 0x000fe4000001164d */
[----:B------:R-:W-:Y:S02]  /*3f30*/  SHF.R.U32.HI R78, RZ, 0x18, R79 ;  /* 0x00000018ff4e7819 */ /* 0x000fe4000001164f */
[----:B------:R-:W-:-:S02]  /*3f40*/  LOP3.LUT R77, R79, 0xff, RZ, 0xc0, !PT ;  /* 0x000000ff4f4d7812 */ /* 0x000fc400078ec0ff */
[--C-:B------:R-:W-:Y:S02]  /*3f50*/  SHF.R.U32.HI R83, RZ, 0x8, R79.reuse ;  /* 0x00000008ff537819 */ /* 0x100fe4000001164f */
[----:B------:R-:W-:Y:S01]  /*3f60*/  SHF.R.U32.HI R82, RZ, 0x10, R79 ;  /* 0x00000010ff527819 */ /* 0x000fe2000001164f */
[----:B------:R-:W-:Y:S01]  /*3f70*/  IMAD.SHL.U32 R79, R85, 0x100, RZ ;  /* 0x00000100554f7824 */ /* 0x000fe200078e00ff */
[----:B------:R-:W-:Y:S01]  /*3f80*/  PRMT R78, R78, 0x654, R77 ;  /* 0x000006544e4e7816 */ /* 0x000fe2000000004d */
[----:B------:R-:W-:Y:S01]  /*3f90*/  IMAD.MOV.U32 R77, RZ, RZ, R12 ;  /* 0x000000ffff4d7224 */ /* 0x000fe200078e000c */
        /* <DEDUP_REMOVED lines=52> */
[--C-:B------:R-:W-:Y:S01]  /*42e0*/  HADD2.F32 R85, -RZ, R84.reuse.H0_H0 ;  /* 0x20000054ff557230 */ /* 0x100fe20000004100 */
[----:B------:R-:W-:Y:S01]  /*42f0*/  F2FP.SATFINITE.E4M3.F32.PACK_AB_MERGE_C R82, R83, R82, RZ ;  /* 0x000000525352723e */ /* 0x000fe200048070ff */
[----:B------:R-:W-:Y:S01]  /*4300*/  HADD2.F32 R84, -RZ, R84.H1_H1 ;  /* 0x30000054ff547230 */ /* 0x000fe20000004100 */
[----:B------:R-:W-:Y:S01]  /*4310*/  F2FP.F16.E4M3.UNPACK_B R156, R12.H1 ;  /* 0x0000000cff9c723e */ /* 0x000fe200030006ff */
[----:B------:R-:W-:Y:S01]  /*4320*/  HADD2.F32 R161, -RZ, R159.H1_H1 ;  /* 0x3000009fffa17230 */ /* 0x000fe20000004100 */
[----:B------:R-:W-:Y:S02]  /*4330*/  F2FP.F16.E4M3.UNPACK_B R83, R14.H1 ;  /* 0x0000000eff53723e */ /* 0x000fe400030006ff */
[----:B------:R-:W-:Y:S01]  /*4340*/  F2FP.F16.E4M3.UNPACK_B R158, R13 ;  /* 0x0000000dff9e723e */ /* 0x000fe200020006ff */
[----:B------:R-:W-:Y:S01]  /*4350*/  HADD2.F32 R157, -RZ, R156.H1_H1 ;  /* 0x3000009cff9d7230 */ /* 0x000fe20000004100 */
[----:B------:R-:W-:Y:S01]  /*4360*/  F2FP.F16.E4M3.UNPACK_B R155, R12 ;  /* 0x0000000cff9b723e */ /* 0x000fe200020006ff */
[----:B------:R-:W-:-:S02]  /*4370*/  HADD2.F32 R13, -RZ, R83.H1_H1 ;  /* 0x30000053ff0d7230 */ /* 0x000fc40000004100 */
[CC--:B------:R-:W-:Y:S01]  /*4380*/  FMUL.FTZ R12, R84.reuse, R161.reuse ;  /* 0x000000a1540c7220 */ /* 0x0c0fe20000410000 */
        /* <DEDUP_REMOVED lines=9> */
[----:B------:R-:W-:Y:S01]  /*4420*/  FFMA.FTZ R164, R84, R157, R163 ;  /* 0x0000009d54a47223 */ /* 0x000fe200000100a3 */
[-C--:B------:R-:W-:Y:S01]  /*4430*/  FFMA.FTZ R162, R83, R12.reuse, -R162 ;  /* 0x0000000c53a27223 */ /* 0x080fe200000108a2 */
[----:B------:R-:W-:Y:S01]  /*4440*/  FFMA.FTZ R157, R13, R12, R160 ;  /* 0x0000000c0d9d7223 */ /* 0x000fe200000100a0 */
[----:B------:R-:W-:-:S02]  /*4450*/  HADD2.F32 R13, -RZ, R15.H0_H0 ;  /* 0x2000000fff0d7230 */ /* 0x000fc40000004100 */
[--C-:B------:R-:W-:Y:S01]  /*4460*/  HADD2.F32 R12, -RZ, R14.reuse.H0_H0 ;  /* 0x2000000eff0c7230 */ /* 0x100fe20000004100 */
[----:B------:R-:W-:Y:S01]  /*4470*/  F2FP.SATFINITE.E4M3.F32.PACK_AB_MERGE_C R161, R164, R161, RZ ;  /* 0x000000a1a4a1723e */ /* 0x000fe200048070ff */
[----:B------:R-:W-:Y:S01]  /*4480*/  HADD2.F32 R15, -RZ, R15.H1_H1 ;  /* 0x3000000fff0f7230 */ /* 0x000fe20000004100 */
[----:B------:R-:W-:Y:S01]  /*4490*/  F2FP.SATFINITE.E4M3.F32.PACK_AB_MERGE_C R157, R157, R162, RZ ;  /* 0x000000a29d9d723e */ /* 0x000fe200048070ff */
[----:B------:R-:W-:Y:S02]  /*44a0*/  HADD2.F32 R84, -RZ, R159.H0_H0 ;  /* 0x2000009fff547230 */ /* 0x000fe40000004100 */
[----:B------:R-:W-:Y:S02]  /*44b0*/  HADD2.F32 R14, -RZ, R14.H1_H1 ;  /* 0x3000000eff0e7230 */ /* 0x000fe40000004100 */
[----:B------:R-:W-:Y:S02]  /*44c0*/  HADD2.F32 R83, -RZ, R158.H0_H0 ;  /* 0x2000009eff537230 */ /* 0x000fe40000004100 */
[----:B------:R-:W-:Y:S01]  /*44d0*/  FMUL.FTZ R158, R15, R84 ;  /* 0x000000540f9e7220 */ /* 0x000fe20000410000 */
[----:B------:R-:W-:-:S02]  /*44e0*/  HADD2.F32 R156, -RZ, R156.H0_H0 ;  /* 0x2000009cff9c7230 */ /* 0x000fc40000004100 */
        /* <DEDUP_REMOVED lines=12> */
.L_x_6323:
[----:B------:R-:W-:Y:S05]  /*45b0*/  BSYNC B3 ;  /* 0x0000000000037941 */ /* 0x000fea0003800000 */
.L_x_6322:
[----:B------:R0:W-:Y:S02]  /*45c0*/  ST.E.128 desc[UR54][R80.64], R12 ;  /* 0x0000000c50007985 */ /* 0x0001e4000c101d36 */
.L_x_6321:
[----:B------:R-:W-:Y:S05]  /*45d0*/  BSYNC B2 ;  /* 0x0000000000027941 */ /* 0x000fea0003800000 */
.L_x_6320:
        /* <DEDUP_REMOVED lines=13> */
[----:B------:R-:W-:Y:S01]  /*46b0*/  SHF.R.U32.HI R79, RZ, 0x18, R75 ;  /* 0x00000018ff4f7819 */ /* 0x000fe2000001164b */
[----:B------:R-:W-:Y:S01]  /*46c0*/  IMAD.SHL.U32 R74, R74, 0x100, RZ ;  /* 0x000001004a4a7824 */ /* 0x000fe200078e00ff */
[--C-:B------:R-:W-:Y:S02]  /*46d0*/  SHF.R.U32.HI R81, RZ, 0x8, R73.reuse ;  /* 0x00000008ff517819 */ /* 0x100fe40000011649 */
[----:B------:R-:W-:Y:S02]  /*46e0*/  LOP3.LUT R11, R73, 0xff, RZ, 0xc0, !PT ;  /* 0x000000ff490b7812 */ /* 0x000fe400078ec0ff */
[----:B------:R-:W-:-:S02]  /*46f0*/  SHF.R.U32.HI R80, RZ, 0x18, R73 ;  /* 0x00000018ff507819 */ /* 0x000fc40000011649 */
[----:B------:R-:W-:Y:S01]  /*4700*/  SHF.R.U32.HI R82, RZ, 0x10, R73 ;  /* 0x00000010ff527819 */ /* 0x000fe20000011649 */
[----:B------:R-:W-:Y:S01]  /*4710*/  IMAD.MOV.U32 R73, RZ, RZ, R12 ;  /* 0x000000ffff497224 */ /* 0x000fe200078e000c */
[----:B------:R-:W-:Y:S02]  /*4720*/  SHF.R.U32.HI R78, RZ, 0x10, R75 ;  /* 0x00000010ff4e7819 */ /* 0x000fe4000001164b */
[----:B------:R-:W-:Y:S02]  /*4730*/  PRMT R79, R79, 0x654, R72 ;  /* 0x000006544f4f7816 */ /* 0x000fe40000000048 */
[----:B------:R-:W-:Y:S01]  /*4740*/  PRMT R75, R80, 0x654, R11 ;  /* 0x00000654504b7816 */ /* 0x000fe2000000000b */
[----:B------:R-:W-:Y:S01]  /*4750*/  IMAD.MOV.U32 R11, RZ, RZ, R13 ;  /* 0x000000ffff0b7224 */ /* 0x000fe200078e000d */
        /* <DEDUP_REMOVED lines=48> */
[----:B------:R-:W-:-:S02]  /*4a60*/  F2FP.F16.E4M3.UNPACK_B R153, R72.H1 ;  /* 0x00000048ff99723e */ /* 0x000fc400030006ff */
[----:B------:R-:W-:Y:S01]  /*4a70*/  F2FP.SATFINITE.E4M3.F32.PACK_AB_MERGE_C R78, R79, R78, RZ ;  /* 0x0000004e4f4e723e */ /* 0x000fe200048070ff */
        /* <DEDUP_REMOVED lines=29> */
[----:B------:R-:W-:Y:S02]  /*4c50*/  HADD2.F32 R15, -RZ, R15.H1_H1 ;  /* 0x3000000fff0f7230 */ /* 0x000fe40000004100 */
[----:B------:R-:W-:Y:S01]  /*4c60*/  FMUL.FTZ R84, R72, R153 ;  /* 0x0000009948547220 */ /* 0x000fe20000410000 */
[----:B------:R-:W-:-:S02]  /*4c70*/  HADD2.F32 R83, -RZ, R83.H0_H0 ;  /* 0x20000053ff537230 */ /* 0x000fc40000004100 */
[----:B------:R-:W-:Y:S01]  /*4c80*/  FMUL.FTZ R80, R14, R85 ;  /* 0x000000550e507220 */ /* 0x000fe20000410000 */
[----:B------:R-:W-:Y:S02]  /*4c90*/  HADD2.F32 R82, -RZ, R82.H0_H0 ;  /* 0x20000052ff527230 */ /* 0x000fe40000004100 */
[----:B------:R-:W-:Y:S01]  /*4ca0*/  FMUL.FTZ R79, R15, R153 ;  /* 0x000000990f4f7220 */ /* 0x000fe20000410000 */
[----:B------:R-:W-:Y:S01]  /*4cb0*/  FMUL.FTZ R85, R13, R85 ;  /* 0x000000550d557220 */ /* 0x000fe20000410000 */
[----:B------:R-:W-:Y:S01]  /*4cc0*/  FFMA.FTZ R84, R15, R83, R84 ;  /* 0x000000530f547223 */ /* 0x000fe20000010054 */
[----:B------:R-:W-:Y:S01]  /*4cd0*/  F2FP.SATFINITE.E4M3.F32.PACK_AB_MERGE_C R154, R154, R155, RZ ;  /* 0x0000009b9a9a723e */ /* 0x000fe200048070ff */
[----:B------:R-:W-:Y:S01]  /*4ce0*/  FFMA.FTZ R79, R72, R83, -R79 ;  /* 0x00000053484f7223 */ /* 0x000fe2000001084f */
[-C--:B------:R-:W-:Y:S01]  /*4cf0*/  FFMA.FTZ R80, R13, R82.reuse, -R80 ;  /* 0x000000520d507223 */ /* 0x080fe20000010850 */
[----:B------:R-:W-:Y:S01]  /*4d00*/  FFMA.FTZ R85, R14, R82, R85 ;  /* 0x000000520e557223 */ /* 0x000fe20000010055 */
[----:B------:R-:W-:-:S02]  /*4d10*/  F2FP.SATFINITE.E4M3.F32.PACK_AB_MERGE_C R13, R12, R11, R75 ;  /* 0x0000000b0c0d723e */ /* 0x000fc4000480704b */
[----:B------:R-:W-:Y:S02]  /*4d20*/  F2FP.SATFINITE.E4M3.F32.PACK_AB_MERGE_C R12, R74, R73, R78 ;  /* 0x000000494a0c723e */ /* 0x000fe4000480704e */
[----:B------:R-:W-:Y:S02]  /*4d30*/  F2FP.SATFINITE.E4M3.F32.PACK_AB_MERGE_C R14, R85, R80, R81 ;  /* 0x00000050550e723e */ /* 0x000fe40004807051 */
[----:B------:R-:W-:-:S07]  /*4d40*/  F2FP.SATFINITE.E4M3.F32.PACK_AB_MERGE_C R15, R84, R79, R154 ;  /* 0x0000004f540f723e */ /* 0x000fce000480709a */
.L_x_6327:
[----:B------:R-:W-:Y:S05]  /*4d50*/  BSYNC B3 ;  /* 0x0000000000037941 */ /* 0x000fea0003800000 */
.L_x_6326:
[----:B------:R0:W-:Y:S02]  /*4d60*/  ST.E.128 desc[UR54][R76.64], R12 ;  /* 0x0000000c4c007985 */ /* 0x0001e4000c101d36 */
.L_x_6325:
[----:B------:R-:W-:Y:S05]  /*4d70*/  BSYNC B2 ;  /* 0x0000000000027941 */ /* 0x000fea0003800000 */
.L_x_6324:
        /* <DEDUP_REMOVED lines=12> */
[----:B------:R-:W-:Y:S02]  /*4e40*/  LOP3.LUT R11, R69, 0xff, RZ, 0xc0, !PT ;  /* 0x000000ff450b7812 */ /* 0x000fe400078ec0ff */
[--C-:B------:R-:W-:Y:S02]  /*4e50*/  SHF.R.U32.HI R76, RZ, 0x8, R69.reuse ;  /* 0x00000008ff4c7819 */ /* 0x100fe40000011645 */
[----:B------:R-:W-:Y:S02]  /*4e60*/  SHF.R.U32.HI R74, RZ, 0x10, R69 ;  /* 0x00000010ff4a7819 */ /* 0x000fe40000011645 */
[----:B------:R-:W-:Y:S02]  /*4e70*/  SHF.R.U32.HI R77, RZ, 0x18, R71 ;  /* 0x00000018ff4d7819 */ /* 0x000fe40000011647 */
[----:B------:R-:W-:-:S02]  /*4e80*/  LOP3.LUT R68, R71, 0xff, RZ, 0xc0, !PT ;  /* 0x000000ff47447812 */ /* 0x000fc400078ec0ff */
[----:B------:R-:W-:Y:S02]  /*4e90*/  SHF.R.U32.HI R69, RZ, 0x8, R71 ;  /* 0x00000008ff457819 */ /* 0x000fe40000011647 */
[----:B------:R-:W-:Y:S02]  /*4ea0*/  PRMT R11, R70, 0x654, R11 ;  /* 0x00000654460b7816 */ /* 0x000fe4000000000b */
[----:B------:R-:W-:Y:S01]  /*4eb0*/  PRMT R70, R77, 0x654, R68 ;  /* 0x000006544d467816 */ /* 0x000fe20000000044 */
[----:B------:R-:W-:Y:S01]  /*4ec0*/  IMAD.SHL.U32 R68, R76, 0x100, RZ ;  /* 0x000001004c447824 */ /* 0x000fe200078e00ff */
[----:B------:R-:W-:Y:S01]  /*4ed0*/  SHF.R.U32.HI R75, RZ, 0x10, R71 ;  /* 0x00000010ff4b7819 */ /* 0x000fe20000011647 */
[----:B------:R-:W-:Y:S02]  /*4ee0*/  IMAD.SHL.U32 R71, R69, 0x100, RZ ;  /* 0x0000010045477824 */ /* 0x000fe400078e00ff */
[----:B---3--:R-:W-:Y:S01]  /*4ef0*/  IMAD.MOV.U32 R69, RZ, RZ, R12 ;  /* 0x000000ffff457224 */ /* 0x008fe200078e000c */
[----:B------:R-:W-:Y:S01]  /*4f00*/  LOP3.LUT R12, R11, 0xff00, R68, 0xf8, !PT ;  /* 0x0000ff000b0c7812 */ /* 0x000fe200078ef844 */
[----:B------:R-:W-:Y:S01]  /*4f10*/  IMAD.U32 R75, R75, 0x10000, RZ ;  /* 0x000100004b4b7824 */ /* 0x000fe200078e00ff */
[----:B------:R-:W-:Y:S01]  /*4f20*/  LOP3.LUT R68, R70, 0xff00, R71, 0xf8, !PT ;  /* 0x0000ff0046447812 */ /* 0x000fe200078ef847 */
[----:B------:R-:W-:Y:S01]  /*4f30*/  IMAD.U32 R71, R74, 0x10000, RZ ;  /* 0x000100004a477824 */ /* 0x000fe200078e00ff */
[----:B------:R-:W-:-:S02]  /*4f40*/  F2FP.F16.E4M3.UNPACK_B R70, R152.H1 ;  /* 0x00000098ff46723e */ /* 0x000fc400030006ff */
        /* <DEDUP_REMOVED lines=19> */
[----:B------:R-:W-:Y:S01]  /*5080*/  FMUL.FTZ R79, R13, R76 ;  /* 0x0000004c0d4f7220 */ /* 0x000fe20000410000 */
[----:B------:R-:W-:-:S02]  /*5090*/  HADD2.F32 R76, -RZ, R152.H1_H1 ;  /* 0x30000098ff4c7230 */ /* 0x000fc40000004100 */
[----:B------:R-:W-:Y:S01]  /*50a0*/  FFMA.FTZ R80, R13, R71, -R78 ;  /* 0x000000470d507223 */ /* 0x000fe2000001084e */
[----:B------:R-:W-:Y:S01]  /*50b0*/  F2FP.F16.E4M3.UNPACK_B R13, R69.H1 ;  /* 0x00000045ff0d723e */ /* 0x000fe200030006ff */
[----:B------:R-:W-:Y:S01]  /*50c0*/  FFMA.FTZ R81, R70, R71, R79 ;  /* 0x0000004746517223 */ /* 0x000fe2000001004f */
[----:B------:R-:W-:Y:S01]  /*50d0*/  FFMA.FTZ R68, R68, R74, R75 ;  /* 0x0000004a44447223 */ /* 0x000fe2000001004b */
[----:B------:R-:W-:Y:S01]  /*50e0*/  F2FP.F16.E4M3.UNPACK_B R69, R69 ;  /* 0x00000045ff45723e */ /* 0x000fe200020006ff */
[----:B------:R-:W-:Y:S02]  /*50f0*/  HADD2.F32 R75, -RZ, R151.H1_H1 ;  /* 0x30000097ff4b7230 */ /* 0x000fe40000004100 */
[--C-:B------:R-:W-:Y:S01]  /*5100*/  HADD2.F32 R70, -RZ, R13.reuse.H0_H0 ;  /* 0x2000000dff467230 */ /* 0x100fe20000004100 */
[----:B------:R-:W-:Y:S01]  /*5110*/  F2FP.SATFINITE.E4M3.F32.PACK_AB_MERGE_C R85, R81, R80, RZ ;  /* 0x000000505155723e */ /* 0x000fe200048070ff */
[----:B------:R-:W-:Y:S02]  /*5120*/  HADD2.F32 R71, -RZ, R13.H1_H1 ;  /* 0x3000000dff477230 */ /* 0x000fe40000004100 */
[----:B------:R-:W-:-:S02]  /*5130*/  HADD2.F32 R13, -RZ, R69.H0_H0 ;  /* 0x20000045ff0d7230 */ /* 0x000fc40000004100 */
[CC--:B------:R-:W-:Y:S01]  /*5140*/  FMUL.FTZ R78, R70.reuse, R76.reuse ;  /* 0x0000004c464e7220 */ /* 0x0c0fe20000410000 */
[----:B------:R-:W-:Y:S02]  /*5150*/  HADD2.F32 R152, -RZ, R152.H0_H0 ;  /* 0x20000098ff987230 */ /* 0x000fe40000004100 */
[C---:B------:R-:W-:Y:S01]  /*5160*/  FMUL.FTZ R79, R71.reuse, R76 ;  /* 0x0000004c474f7220 */ /* 0x040fe20000410000 */
[----:B------:R-:W-:Y:S02]  /*5170*/  HADD2.F32 R69, -RZ, R69.H1_H1 ;  /* 0x30000045ff457230 */ /* 0x000fe40000004100 */
[-C--:B------:R-:W-:Y:S01]  /*5180*/  FFMA.FTZ R78, R71, R75.reuse, R78 ;  /* 0x0000004b474e7223 */ /* 0x080fe2000001004e */
[----:B------:R-:W-:Y:S02]  /*5190*/  HADD2.F32 R74, -RZ, R151.H0_H0 ;  /* 0x20000097ff4a7230 */ /* 0x000fe40000004100 */
[----:B------:R-:W-:Y:S01]  /*51a0*/  FFMA.FTZ R79, R70, R75, -R79 ;  /* 0x0000004b464f7223 */ /* 0x000fe2000001084f */
[----:B------:R-:W-:Y:S01]  /*51b0*/  F2FP.F16.E4M3.UNPACK_B R70, R15.H1 ;  /* 0x0000000fff46723e */ /* 0x000fe200030006ff */
[-C--:B------:R-:W-:Y:S01]  /*51c0*/  FMUL.FTZ R76, R69, R152.reuse ;  /* 0x00000098454c7220 */ /* 0x080fe20000410000 */
[----:B------:R-:W-:Y:S01]  /*51d0*/  FMUL.FTZ R152, R13, R152 ;  /* 0x000000980d987220 */ /* 0x000fe20000410000 */
[----:B------:R-:W-:-:S02]  /*51e0*/  F2FP.F16.E4M3.UNPACK_B R75, R12 ;  /* 0x0000000cff4b723e */ /* 0x000fc400020006ff */
[----:B------:R-:W-:Y:S01]  /*51f0*/  F2FP.SATFINITE.E4M3.F32.PACK_AB_MERGE_C R84, R78, R79, RZ ;  /* 0x0000004f4e54723e */ /* 0x000fe200048070ff */
[-C--:B------:R-:W-:Y:S01]  /*5200*/  FFMA.FTZ R13, R13, R74.reuse, -R76 ;  /* 0x0000004a0d0d7223 */ /* 0x080fe2000001084c */
[-C--:B------:R-:W-:Y:S01]  /*5210*/  F2FP.F16.E4M3.UNPACK_B R79, R77.reuse.H1 ;  /* 0x0000004dff4f723e */ /* 0x080fe200030006ff */
        /* <DEDUP_REMOVED lines=12> */
[----:B------:R-:W-:Y:S02]  /*52e0*/  HADD2.F32 R80, -RZ, R78.H1_H1 ;  /* 0x3000004eff507230 */ /* 0x000fe40000004100 */
[----:B------:R-:W-:Y:S01]  /*52f0*/  FFMA.FTZ R83, R71, R77, -R12 ;  /* 0x0000004d47537223 */ /* 0x000fe2000001080c */
[----:B------:R-:W-:Y:S01]  /*5300*/  HADD2.F32 R69, -RZ, R69.H0_H0 ;  /* 0x20000045ff457230 */ /* 0x000fe20000004100 */
[----:B------:R-:W-:Y:S01]  /*5310*/  F2FP.F16.E4M3.UNPACK_B R14, R14 ;  /* 0x0000000eff0e723e */ /* 0x000fe200020006ff */
[----:B------:R-:W-:Y:S02]  /*5320*/  HADD2.F32 R12, -RZ, R75.H1_H1 ;  /* 0x3000004bff0c7230 */ /* 0x000fe40000004100 */
[----:B------:R-:W-:Y:S01]  /*5330*/  FMUL.FTZ R82, R70, R80 ;  /* 0x0000005046527220 */ /* 0x000fe20000410000 */
[----:B------:R-:W-:-:S02]  /*5340*/  HADD2.F32 R76, -RZ, R76.H0_H0 ;  /* 0x2000004cff4c7230 */ /* 0x000fc40000004100 */
[C---:B------:R-:W-:Y:S01]  /*5350*/  FMUL.FTZ R71, R69.reuse, R80 ;  /* 0x0000005045477220 */ /* 0x040fe20000410000 */
[----:B------:R-:W-:Y:S01]  /*5360*/  FFMA.FTZ R80, R74, R77, R81 ;  /* 0x0000004d4a507223 */ /* 0x000fe20000010051 */
[-C--:B------:R-:W-:Y:S01]  /*5370*/  FFMA.FTZ R82, R69, R12.reuse, -R82 ;  /* 0x0000000c45527223 */ /* 0x080fe20000010852 */
[--C-:B------:R-:W-:Y:S02]  /*5380*/  HADD2.F32 R69, -RZ, R15.reuse.H0_H0 ;  /* 0x2000000fff457230 */ /* 0x100fe40000004100 */
[----:B------:R-:W-:Y:S01]  /*5390*/  FFMA.FTZ R81, R70, R12, R71 ;  /* 0x0000000c46517223 */ /* 0x000fe20000010047 */
[--C-:B------:R-:W-:Y:S01]  /*53a0*/  HADD2.F32 R12, -RZ, R14.reuse.H0_H0 ;  /* 0x2000000eff0c7230 */ /* 0x100fe20000004100 */
[----:B------:R-:W-:Y:S01]  /*53b0*/  F2FP.SATFINITE.E4M3.F32.PACK_AB_MERGE_C R80, R80, R83, RZ ;  /* 0x000000535050723e */ /* 0x000fe200048070ff */
[----:B------:R-:W-:Y:S01]  /*53c0*/  HADD2.F32 R15, -RZ, R15.H1_H1 ;  /* 0x3000000fff0f7230 */ /* 0x000fe20000004100 */
[----:B------:R-:W-:Y:S01]  /*53d0*/  F2FP.SATFINITE.E4M3.F32.PACK_AB_MERGE_C R11, R68, R11, R85 ;  /* 0x0000000b440b723e */ /* 0x000fe20004807055 */
[----:B------:R-:W-:Y:S01]  /*53e0*/  HADD2.F32 R70, -RZ, R79.H0_H0 ;  /* 0x2000004fff467230 */ /* 0x000fe20000004100 */
[----:B------:R-:W-:Y:S01]  /*53f0*/  F2FP.SATFINITE.E4M3.F32.PACK_AB_MERGE_C R81, R81, R82, RZ ;  /* 0x000000525151723e */ /* 0x000fe200048070ff */
[----:B------:R-:W-:-:S02]  /*5400*/  HADD2.F32 R14, -RZ, R14.H1_H1 ;  /* 0x3000000eff0e7230 */ /* 0x000fc40000004100 */
[----:B------:R-:W-:Y:S02]  /*5410*/  HADD2.F32 R71, -RZ, R78.H0_H0 ;  /* 0x2000004eff477230 */ /* 0x000fe40000004100 */
[-C--:B------:R-:W-:Y:S01]  /*5420*/  FMUL.FTZ R74, R15, R70.reuse ;  /* 0x000000460f4a7220 */ /* 0x080fe20000410000 */
[----:B------:R-:W-:Y:S02]  /*5430*/  HADD2.F32 R75, -RZ, R75.H0_H0 ;  /* 0x2000004bff4b7230 */ /* 0x000fe40000004100 */
[C---:B------:R-:W-:Y:S01]  /*5440*/  FMUL.FTZ R70, R69.reuse, R70 ;  /* 0x0000004645467220 */ /* 0x040fe20000410000 */
        /* <DEDUP_REMOVED lines=10> */
.L_x_6331:
[----:B------:R-:W-:Y:S05]  /*54f0*/  BSYNC B3 ;  /* 0x0000000000037941 */ /* 0x000fea0003800000 */
.L_x_6330:
[----:B---3--:R0:W-:Y:S02]  /*5500*/  ST.E.128 desc[UR54][R72.64], R12 ;  /* 0x0000000c48007985 */ /* 0x0081e4000c101d36 */
.L_x_6329:
[----:B------:R-:W-:Y:S05]  /*5510*/  BSYNC B2 ;  /* 0x0000000000027941 */ /* 0x000fea0003800000 */
.L_x_6328:
        /* <DEDUP_REMOVED lines=22> */
[----:B------:R-:W-:Y:S01]  /*5680*/  PRMT R70, R65, 0x654, R64 ;  /* 0x0000065441467816 */ /* 0x000fe20000000040 */
[----:B---3--:R-:W-:Y:S01]  /*5690*/  IMAD.MOV.U32 R64, RZ, RZ, R12 ;  /* 0x000000ffff407224 */ /* 0x008fe200078e000c */
[----:B------:R-:W-:Y:S01]  /*56a0*/  LOP3.LUT R65, R66, 0xff00, R11, 0xf8, !PT ;  /* 0x0000ff0042417812 */ /* 0x000fe200078ef80b */
[----:B------:R-:W-:Y:S01]  /*56b0*/  IMAD.U32 R12, R74, 0x10000, RZ ;  /* 0x000100004a0c7824 */ /* 0x000fe200078e00ff */
        /* <DEDUP_REMOVED lines=92> */
.L_x_6335:
[----:B------:R-:W-:Y:S05]  /*5c80*/  BSYNC B3 ;  /* 0x0000000000037941 */ /* 0x000fea0003800000 */
.L_x_6334:
[----:B---3--:R0:W-:Y:S02]  /*5c90*/  ST.E.128 desc[UR54][R68.64], R12 ;  /* 0x0000000c44007985 */ /* 0x0081e4000c101d36 */
.L_x_6333:
[----:B------:R-:W-:Y:S05]  /*5ca0*/  BSYNC B2 ;  /* 0x0000000000027941 */ /* 0x000fea0003800000 */
.L_x_6332:
        /* <DEDUP_REMOVED lines=19> */
[----:B------:R-:W-:Y:S02]  /*5de0*/  PRMT R11, R70, 0x654, R11 ;  /* 0x00000654460b7816 */ /* 0x000fe4000000000b */
[----:B------:R-:W-:Y:S01]  /*5df0*/  PRMT R61, R61, 0x654, R60 ;  /* 0x000006543d3d7816 */ /* 0x000fe2000000003c */
[----:B---3--:R-:W-:Y:S01]  /*5e00*/  IMAD.MOV.U32 R60, RZ, RZ, R12 ;  /* 0x000000ffff3c7224 */ /* 0x008fe200078e000c */
[----:B------:R-:W-:Y:S02]  /*5e10*/  SHF.R.U32.HI R67, RZ, 0x10, R63 ;  /* 0x00000010ff437819 */ /* 0x000fe4000001163f */
[----:B------:R-:W-:Y:S01]  /*5e20*/  LOP3.LUT R12, R61, 0xff00, R66, 0xf8, !PT ;  /* 0x0000ff003d0c7812 */ /* 0x000fe200078ef842 */
[----:B------:R-:W-:Y:S01]  /*5e30*/  IMAD.U32 R61, R68, 0x10000, RZ ;  /* 0x00010000443d7824 */ /* 0x000fe200078e00ff */
[----:B------:R-:W-:Y:S02]  /*5e40*/  LOP3.LUT R62, R11, 0xff00, R62, 0xf8, !PT ;  /* 0x0000ff000b3e7812 */ /* 0x000fe400078ef83e */
[----:B------:R-:W-:-:S02]  /*5e50*/  SHF.L.U32 R67, R67, 0x10, RZ ;  /* 0x0000001043437819 */ /* 0x000fc400000006ff */
[----:B------:R-:W-:Y:S02]  /*5e60*/  F2FP.F16.E4M3.UNPACK_B R63, R149.H1 ;  /* 0x00000095ff3f723e */ /* 0x000fe400030006ff */
        /* <DEDUP_REMOVED lines=89> */
.L_x_6337:
[----:B------:R-:W-:Y:S05]  /*6400*/  BSYNC B2 ;  /* 0x0000000000027941 */ /* 0x000fea0003800000 */
.L_x_6336:
[----:B---3--:R0:W-:Y:S02]  /*6410*/  ST.E.128 desc[UR54][R64.64], R12 ;  /* 0x0000000c40007985 */ /* 0x0081e4000c101d36 */
.L_x_6315:
[----:B------:R-:W-:Y:S05]  /*6420*/  BSYNC B1 ;  /* 0x0000000000017941 */ /* 0x000fea0003800000 */
.L_x_6314:
[----:B------:R-:W-:-:S03]  /*6430*/  UMOV UR4, 0xffffffff ;  /* 0xffffffff00047882 */ /* 0x000fc60000000000 */
[----:B------:R-:W-:Y:S05]  /*6440*/  BRA.DIV UR4, `(.L_x_6338) ;  /* 0x000002c204b47947 */ /* 0x000fea000b800000 */
[----:B--2---:R-:W2:Y:S04]  /*6450*/  SHFL.IDX PT, R119, R119, 0x1, 0x1e1f ;  /* 0x003e1f0077777f89 */ /* 0x004ea800000e0000 */
[----:B------:R0:W0:Y:S02]  /*6460*/  SHFL.IDX PT, R63, R120, 0x1, 0x1e1f ;  /* 0x003e1f00783f7f89 */ /* 0x00002400000e0000 */
.L_x_6659:
        /* <DEDUP_REMOVED lines=21> */
[----:B0-----:R-:W-:Y:S01]  /*65c0*/  IMAD.MOV.U32 R56, RZ, RZ, R12 ;  /* 0x000000ffff387224 */ /* 0x001fe200078e000c */
[----:B------:R-:W-:Y:S02]  /*65d0*/  SHF.R.U32.HI R65, RZ, 0x10, R59 ;  /* 0x00000010ff417819 */ /* 0x000fe4000001163b */
[----:B------:R-:W-:Y:S01]  /*65e0*/  LOP3.LUT R12, R57, 0xff00, R62, 0xf8, !PT ;  /* 0x0000ff00390c7812 */ /* 0x000fe200078ef83e */
[----:B------:R-:W-:Y:S01]  /*65f0*/  IMAD.U32 R57, R64, 0x10000, RZ ;  /* 0x0001000040397824 */ /* 0x000fe200078e00ff */
[----:B------:R-:W-:Y:S02]  /*6600*/  LOP3.LUT R58, R11, 0xff00, R58, 0xf8, !PT ;  /* 0x0000ff000b3a7812 */ /* 0x000fe400078ef83a */
[----:B------:R-:W-:-:S02]  /*6610*/  SHF.L.U32 R65, R65, 0x10, RZ ;  /* 0x0000001041417819 */ /* 0x000fc400000006ff */
[-C--:B------:R-:W-:Y:S02]  /*6620*/  F2FP.F16.E4M3.UNPACK_B R11, R13.reuse ;  /* 0x0000000dff0b723e */ /* 0x080fe400020006ff */
[-C--:B------:R-:W-:Y:S02]  /*6630*/  F2FP.F16.E4M3.UNPACK_B R59, R142.reuse.H1 ;  /* 0x0000008eff3b723e */ /* 0x080fe400030006ff */
[----:B------:R-:W-:Y:S02]  /*6640*/  F2FP.F16.E4M3.UNPACK_B R13, R13.H1 ;  /* 0x0000000dff0d723e */ /* 0x000fe400030006ff */
[----:B------:R-:W-:Y:S01]  /*6650*/  LOP3.LUT R62, R58, 0xff0000, R57, 0xf8, !PT ;  /* 0x00ff00003a3e7812 */ /* 0x000fe200078ef839 */
[----:B------:R-:W-:Y:S01]  /*6660*/  HADD2.F32 R64, -RZ, R59.H0_H0 ;  /* 0x2000003bff407230 */ /* 0x000fe20000004100 */
[----:B------:R-:W-:Y:S01]  /*6670*/  LOP3.LUT R65, R12, 0xff0000, R65, 0xf8, !PT ;  /* 0x00ff00000c417812 */ /* 0x000fe200078ef841 */
[--C-:B------:R-:W-:Y:S01]  /*6680*/  HADD2.F32 R12, -RZ, R11.reuse.H1_H1 ;  /* 0x3000000bff0c7230 */ /* 0x100fe20000004100 */
        /* <DEDUP_REMOVED lines=12> */
[-C--:B------:R-:W-:Y:S01]  /*6750*/  FFMA.FTZ R11, R11, R59.reuse, -R68 ;  /* 0x0000003b0b0b7223 */ /* 0x080fe20000010844 */
[----:B------:R-:W-:Y:S01]  /*6760*/  FFMA.FTZ R12, R12, R59, R67 ;  /* 0x0000003b0c0c7223 */ /* 0x000fe20000010043 */
[----:B------:R-:W-:Y:S01]  /*6770*/  FMUL.FTZ R66, R13, R66 ;  /* 0x000000420d427220 */ /* 0x000fe20000410000 */
[----:B------:R-:W-:-:S02]  /*6780*/  HADD2.F32 R59, -RZ, R147.H1_H1 ;  /* 0x30000093ff3b7230 */ /* 0x000fc40000004100 */
[----:B------:R-:W-:Y:S01]  /*6790*/  FFMA.FTZ R68, R13, R58, -R64 ;  /* 0x0000003a0d447223 */ /* 0x000fe20000010840 */
[----:B------:R-:W-:Y:S01]  /*67a0*/  F2FP.F16.E4M3.UNPACK_B R13, R56.H1 ;  /* 0x00000038ff0d723e */ /* 0x000fe200030006ff */
[----:B------:R-:W-:Y:S01]  /*67b0*/  FFMA.FTZ R71, R57, R58, R66 ;  /* 0x0000003a39477223 */ /* 0x000fe20000010042 */
[--C-:B------:R-:W-:Y:S01]  /*67c0*/  HADD2.F32 R64, -RZ, R142.reuse.H1_H1 ;  /* 0x3000008eff407230 */ /* 0x100fe20000004100 */
[----:B------:R-:W-:Y:S01]  /*67d0*/  F2FP.F16.E4M3.UNPACK_B R56, R56 ;  /* 0x00000038ff38723e */ /* 0x000fe200020006ff */
[----:B------:R-:W-:Y:S02]  /*67e0*/  HADD2.F32 R142, -RZ, R142.H0_H0 ;  /* 0x2000008eff8e7230 */ /* 0x000fe40000004100 */
[--C-:B------:R-:W-:Y:S01]  /*67f0*/  HADD2.F32 R58, -RZ, R13.reuse.H1_H1 ;  /* 0x3000000dff3a7230 */ /* 0x100fe20000004100 */
[----:B------:R-:W-:Y:S01]  /*6800*/  F2FP.SATFINITE.E4M3.F32.PACK_AB_MERGE_C R74, R71, R68, RZ ;  /* 0x00000044474a723e */ /* 0x000fe200048070ff */
[----:B------:R-:W-:Y:S02]  /*6810*/  HADD2.F32 R57, -RZ, R13.H0_H0 ;  /* 0x2000000dff397230 */ /* 0x000fe40000004100 */
[----:B------:R-:W-:-:S02]  /*6820*/  HADD2.F32 R13, -RZ, R56.H0_H0 ;  /* 0x20000038ff0d7230 */ /* 0x000fc40000004100 */
[CC--:B------:R-:W-:Y:S01]  /*6830*/  FMUL.FTZ R66, R58.reuse, R64.reuse ;  /* 0x000000403a427220 */ /* 0x0c0fe20000410000 */
[----:B------:R-:W-:Y:S02]  /*6840*/  HADD2.F32 R56, -RZ, R56.H1_H1 ;  /* 0x30000038ff387230 */ /* 0x000fe40000004100 */
[C---:B------:R-:W-:Y:S01]  /*6850*/  FMUL.FTZ R69, R57.reuse, R64 ;  /* 0x0000004039457220 */ /* 0x040fe20000410000 */
[----:B------:R-:W-:Y:S02]  /*6860*/  HADD2.F32 R147, -RZ, R147.H0_H0 ;  /* 0x20000093ff937230 */ /* 0x000fe40000004100 */
[-C--:B------:R-:W-:Y:S01]  /*6870*/  FFMA.FTZ R66, R57, R59.reuse, -R66 ;  /* 0x0000003b39427223 */ /* 0x080fe20000010842 */
[CC--:B------:R-:W-:Y:S01]  /*6880*/  FMUL.FTZ R67, R13.reuse, R142.reuse ;  /* 0x0000008e0d437220 */ /* 0x0c0fe20000410000 */
[----:B------:R-:W-:Y:S01]  /*6890*/  FFMA.FTZ R59, R58, R59, R69 ;  /* 0x0000003b3a3b7223 */ /* 0x000fe20000010045 */
[C---:B------:R-:W-:Y:S02]  /*68a0*/  FMUL.FTZ R64, R56.reuse, R142 ;  /* 0x0000008e38407220 */ /* 0x040fe40000410000 */
[----:B------:R-:W-:Y:S01]  /*68b0*/  FFMA.FTZ R70, R56, R147, R67 ;  /* 0x0000009338467223 */ /* 0x000fe20000010043 */
[----:B------:R-:W-:Y:S01]  /*68c0*/  F2FP.F16.E4M3.UNPACK_B R56, R15.H1 ;  /* 0x0000000fff38723e */ /* 0x000fe200030006ff */
[----:B------:R-:W-:Y:S01]  /*68d0*/  FFMA.FTZ R69, R13, R147, -R64 ;  /* 0x000000930d457223 */ /* 0x000fe20000010840 */
        /* <DEDUP_REMOVED lines=46> */
.L_x_6343:
[----:B------:R-:W-:Y:S05]  /*6bc0*/  BSYNC B2 ;  /* 0x0000000000027941 */ /* 0x000fea0003800000 */
.L_x_6342:
[----:B0-----:R0:W-:Y:S02]  /*6bd0*/  ST.E.128 desc[UR54][R60.64], R12 ;  /* 0x0000000c3c007985 */ /* 0x0011e4000c101d36 */
.L_x_6341:
[----:B------:R-:W-:Y:S05]  /*6be0*/  BSYNC B1 ;  /* 0x0000000000017941 */ /* 0x000fea0003800000 */
.L_x_6340:
        /* <DEDUP_REMOVED lines=22> */
[----:B------:R-:W-:-:S03]  /*6d50*/  IMAD.SHL.U32 R11, R59, 0x100, RZ ;  /* 0x000001003b0b7824 */ /* 0x000fc600078e00ff */
[----:B------:R-:W-:Y:S01]  /*6d60*/  LOP3.LUT R59, R55, 0xff00, R54, 0xf8, !PT ;  /* 0x0000ff00373b7812 */ /* 0x000fe200078ef836 */
[----:B------:R-:W-:Y:S01]  /*6d70*/  IMAD.U32 R54, R60, 0x10000, RZ ;  /* 0x000100003c367824 */ /* 0x000fe200078e00ff */
[----:B------:R-:W-:Y:S01]  /*6d80*/  LOP3.LUT R53, R52, 0xff00, R11, 0xf8, !PT ;  /* 0x0000ff0034357812 */ /* 0x000fe200078ef80b */
[----:B------:R-:W-:Y:S01]  /*6d90*/  IMAD.U32 R52, R61, 0x10000, RZ ;  /* 0x000100003d347824 */ /* 0x000fe200078e00ff */
        /* <DEDUP_REMOVED lines=39> */
[-C--:B------:R-:W-:Y:S01]  /*7010*/  F2FP.F16.E4M3.UNPACK_B R54, R58.reuse.H1 ;  /* 0x0000003aff36723e */ /* 0x080fe200030006ff */
[-C--:B------:R-:W-:Y:S01]  /*7020*/  FMUL.FTZ R60, R12, R139.reuse ;  /* 0x0000008b0c3c7220 */ /* 0x080fe20000410000 */
[C---:B------:R-:W-:Y:S01]  /*7030*/  FMUL.FTZ R139, R13.reuse, R139 ;  /* 0x0000008b0d8b7220 */ /* 0x040fe20000410000 */
[----:B------:R-:W-:Y:S02]  /*7040*/  F2FP.F16.E4M3.UNPACK_B R58, R58 ;  /* 0x0000003aff3a723e */ /* 0x000fe400020006ff */
[-C--:B------:R-:W-:Y:S01]  /*7050*/  FFMA.FTZ R64, R13, R138.reuse, -R60 ;  /* 0x0000008a0d407223 */ /* 0x080fe2000001083c */
[----:B------:R-:W-:Y:S01]  /*7060*/  F2FP.SATFINITE.E4M3.F32.PACK_AB_MERGE_C R69, R62, R59, RZ ;  /* 0x0000003b3e45723e */ /* 0x000fe200048070ff */
[----:B------:R-:W-:Y:S01]  /*7070*/  FFMA.FTZ R139, R12, R138, R139 ;  /* 0x0000008a0c8b7223 */ /* 0x000fe2000001008b */
[----:B------:R-:W-:Y:S01]  /*7080*/  F2FP.F16.E4M3.UNPACK_B R13, R15.H1 ;  /* 0x0000000fff0d723e */ /* 0x000fe200030006ff */
[--C-:B------:R-:W-:Y:S01]  /*7090*/  HADD2.F32 R55, -RZ, R54.reuse.H1_H1 ;  /* 0x30000036ff377230 */ /* 0x100fe20000004100 */
[-C--:B------:R-:W-:Y:S01]  /*70a0*/  F2FP.F16.E4M3.UNPACK_B R59, R61.reuse.H1 ;  /* 0x0000003dff3b723e */ /* 0x080fe200030006ff */
[----:B------:R-:W-:Y:S01]  /*70b0*/  HADD2.F32 R54, -RZ, R54.H0_H0 ;  /* 0x20000036ff367230 */ /* 0x000fe20000004100 */
[-C--:B------:R-:W-:Y:S01]  /*70c0*/  F2FP.F16.E4M3.UNPACK_B R12, R14.reuse.H1 ;  /* 0x0000000eff0c723e */ /* 0x080fe200030006ff */
        /* <DEDUP_REMOVED lines=22> */
[----:B------:R-:W-:Y:S02]  /*7230*/  HADD2.F32 R15, -RZ, R15.H1_H1 ;  /* 0x3000000fff0f7230 */ /* 0x000fe40000004100 */
[----:B------:R-:W-:Y:S01]  /*7240*/  HADD2.F32 R52, -RZ, R59.H0_H0 ;  /* 0x2000003bff347230 */ /* 0x000fe20000004100 */
[----:B------:R-:W-:Y:S01]  /*7250*/  F2FP.SATFINITE.E4M3.F32.PACK_AB_MERGE_C R60, R60, R65, RZ ;  /* 0x000000413c3c723e */ /* 0x000fe200048070ff */
[----:B------:R-:W-:-:S02]  /*7260*/  HADD2.F32 R14, -RZ, R14.H1_H1 ;  /* 0x3000000eff0e7230 */ /* 0x000fc40000004100 */
[----:B------:R-:W-:Y:S02]  /*7270*/  HADD2.F32 R53, -RZ, R58.H0_H0 ;  /* 0x2000003aff357230 */ /* 0x000fe40000004100 */
[-C--:B------:R-:W-:Y:S01]  /*7280*/  FMUL.FTZ R58, R15, R52.reuse ;  /* 0x000000340f3a7220 */ /* 0x080fe20000410000 */
        /* <DEDUP_REMOVED lines=11> */
.L_x_6347:
[----:B------:R-:W-:Y:S05]  /*7340*/  BSYNC B2 ;  /* 0x0000000000027941 */ /* 0x000fea0003800000 */
.L_x_6346:
[----:B------:R0:W-:Y:S02]  /*7350*/  ST.E.128 desc[UR54][R56.64], R12 ;  /* 0x0000000c38007985 */ /* 0x0001e4000c101d36 */
.L_x_6345:
[----:B------:R-:W-:Y:S05]  /*7360*/  BSYNC B1 ;  /* 0x0000000000017941 */ /* 0x000fea0003800000 */
.L_x_6344:
[----:B------:R-:W-:Y:S01]  /*7370*/  ISETP.NE.AND P3, PT, R30, RZ, PT ;  /* 0x000000ff1e00720c */ /* 0x000fe20003f65270 */
[----:B------:R-:W-:-:S12]  /*7380*/  BSSY B1, `(.L_x_6348) ;  /* 0x0000079000017945 */ /* 0x000fd80003800000 */
[----:B------:R-:W-:Y:S05]  /*7390*/  @!P3 BRA `(.L_x_6349) ;  /* 0x0000000400dcb947 */ /* 0x000fea0003800000 */
[----:B------:R-:W5:Y:S01]  /*73a0*/  LDL R11, [R1+0x20] ;  /* 0x00002000010b7983 */ /* 0x000f620000100800 */
[----:B0-----:R-:W-:Y:S01]  /*73b0*/  SHF.L.U32 R12, R229, 0x4, RZ ;  /* 0x00000004e50c7819 */ /* 0x001fe200000006ff */
[----:B------:R-:W-:Y:S03]  /*73c0*/  BSSY B2, `(.L_x_6350) ;  /* 0x0000073000027945 */ /* 0x000fe60003800000 */
[----:B------:R-:W-:-:S04]  /*73d0*/  IADD3 R52, P3, R12, R63, RZ ;  /* 0x0000003f0c347210 */ /* 0x000fc80007f7e0ff */
[----:B--2---:R-:W-:Y:S02]  /*73e0*/  LEA.HI.X.SX32 R53, R12, R119, 0x1, P3 ;  /* 0x000000770c357211 */ /* 0x004fe400018f0eff */
[----:B------:R0:W2:Y:S01]  /*73f0*/  LDS.128 R12, [R88+0x28a00] ;  /* 0x028a0000580c7984 */ /* 0x0000a20000000c00 */
[----:B-----5:R-:W-:-:S13]  /*7400*/  ISETP.GE.AND P3, PT, R11, R115, PT ;  /* 0x000000730b00720c */ /* 0x020fda0003f66270 */
[----:B0-2---:R-:W-:Y:S05]  /*7410*/  @P3 BRA `(.L_x_6351) ;  /* 0x0000000400b43947 */ /* 0x005fea0003800000 */
[----:B------:R-:W-:Y:S01]  /*7420*/  SHF.R.U32.HI R54, RZ, 0x8, R51 ;  /* 0x00000008ff367819 */ /* 0x000fe20000011633 */
[----:B------:R-:W-:Y:S01]  /*7430*/  IMAD.MOV.U32 R48, RZ, RZ, R14 ;  /* 0x000000ffff307224 */ /* 0x000fe200078e000e */
[----:B------:R-:W-:Y:S02]  /*7440*/  SHF.R.U32.HI R58, RZ, 0x8, R49 ;  /* 0x00000008ff3a7819 */ /* 0x000fe40000011631 */
[----:B------:R-:W-:Y:S02]  /*7450*/  SHF.R.U32.HI R57, RZ, 0x18, R51 ;  /* 0x00000018ff397819 */ /* 0x000fe40000011633 */
[----:B------:R-:W-:Y:S01]  /*7460*/  LOP3.LUT R50, R51, 0xff, RZ, 0xc0, !PT ;  /* 0x000000ff33327812 */ /* 0x000fe200078ec0ff */
[----:B------:R-:W-:Y:S01]  /*7470*/  IMAD.SHL.U32 R14, R58, 0x100, RZ ;  /* 0x000001003a0e7824 */ /* 0x000fe200078e00ff */
[----:B------:R-:W-:Y:S02]  /*7480*/  SHF.R.U32.HI R60, RZ, 0x18, R49 ;  /* 0x00000018ff3c7819 */ /* 0x000fe40000011631 */
[----:B------:R-:W-:-:S02]  /*7490*/  LOP3.LUT R11, R49, 0xff, RZ, 0xc0, !PT ;  /* 0x000000ff310b7812 */ /* 0x000fc400078ec0ff */
[----:B------:R-:W-:Y:S01]  /*74a0*/  SHF.R.U32.HI R56, RZ, 0x10, R49 ;  /* 0x00000010ff387819 */ /* 0x000fe20000011631 */
[----:B------:R-:W-:Y:S01]  /*74b0*/  IMAD.MOV.U32 R49, RZ, RZ, R15 ;  /* 0x000000ffff317224 */ /* 0x000fe200078e000f */
        /* <DEDUP_REMOVED lines=99> */
.L_x_6351:
[----:B------:R-:W-:Y:S05]  /*7af0*/  BSYNC B2 ;  /* 0x0000000000027941 */ /* 0x000fea0003800000 */
.L_x_6350:
[----:B------:R0:W-:Y:S02]  /*7b00*/  ST.E.128 desc[UR54][R52.64], R12 ;  /* 0x0000000c34007985 */ /* 0x0001e4000c101d36 */
.L_x_6349:
[----:B------:R-:W-:Y:S05]  /*7b10*/  BSYNC B1 ;  /* 0x0000000000017941 */ /* 0x000fea0003800000 */
.L_x_6348:
        /* <DEDUP_REMOVED lines=13> */
[----:B------:R-:W-:Y:S02]  /*7bf0*/  SHF.R.U32.HI R50, RZ, 0x8, R47 ;  /* 0x00000008ff327819 */ /* 0x000fe4000001162f */
[----:B------:R-:W-:Y:S02]  /*7c00*/  LOP3.LUT R46, R47, 0xff, RZ, 0xc0, !PT ;  /* 0x000000ff2f2e7812 */ /* 0x000fe400078ec0ff */
[--C-:B------:R-:W-:Y:S02]  /*7c10*/  SHF.R.U32.HI R51, RZ, 0x8, R45.reuse ;  /* 0x00000008ff337819 */ /* 0x100fe4000001162d */
[----:B------:R-:W-:Y:S02]  /*7c20*/  LOP3.LUT R11, R45, 0xff, RZ, 0xc0, !PT ;  /* 0x000000ff2d0b7812 */ /* 0x000fe400078ec0ff */
[----:B------:R-:W-:-:S02]  /*7c30*/  SHF.R.U32.HI R54, RZ, 0x18, R45 ;  /* 0x00000018ff367819 */ /* 0x000fc4000001162d */
[----:B------:R-:W-:Y:S02]  /*7c40*/  SHF.R.U32.HI R47, RZ, 0x18, R47 ;  /* 0x00000018ff2f7819 */ /* 0x000fe4000001162f */
[----:B------:R-:W-:Y:S01]  /*7c50*/  PRMT R14, R54, 0x654, R11 ;  /* 0x00000654360e7816 */ /* 0x000fe2000000000b */
[----:B------:R-:W-:Y:S01]  /*7c60*/  IMAD.SHL.U32 R11, R51, 0x100, RZ ;  /* 0x00000100330b7824 */ /* 0x000fe200078e00ff */
[----:B------:R-:W-:Y:S02]  /*7c70*/  PRMT R47, R47, 0x654, R46 ;  /* 0x000006542f2f7816 */ /* 0x000fe4000000002e */
[----:B------:R-:W-:Y:S02]  /*7c80*/  SHF.L.U32 R46, R50, 0x8, RZ ;  /* 0x00000008322e7819 */ /* 0x000fe400000006ff */
        /* <DEDUP_REMOVED lines=97> */
.L_x_6355:
[----:B------:R-:W-:Y:S05]  /*82a0*/  BSYNC B2 ;  /* 0x0000000000027941 */ /* 0x000fea0003800000 */
.L_x_6354:
[----:B--2---:R0:W-:Y:S02]  /*82b0*/  ST.E.128 desc[UR54][R48.64], R12 ;  /* 0x0000000c30007985 */ /* 0x0041e4000c101d36 */
.L_x_6353:
[----:B------:R-:W-:Y:S05]  /*82c0*/  BSYNC B1 ;  /* 0x0000000000017941 */ /* 0x000fea0003800000 */
.L_x_6352:
        /* <DEDUP_REMOVED lines=19> */
[----:B------:R-:W-:Y:S01]  /*8400*/  SHF.R.U32.HI R47, RZ, 0x10, R43 ;  /* 0x00000010ff2f7819 */ /* 0x000fe2000001162b */
[----:B------:R-:W-:Y:S01]  /*8410*/  IMAD.SHL.U32 R15, R46, 0x100, RZ ;  /* 0x000001002e0f7824 */ /* 0x000fe200078e00ff */
[----:B------:R-:W-:Y:S01]  /*8420*/  MOV R40, R14 ;  /* 0x0000000e00287202 */ /* 0x000fe20000000f00 */
[----:B------:R-:W-:Y:S01]  /*8430*/  IMAD.SHL.U32 R14, R50, 0x100, RZ ;  /* 0x00000100320e7824 */ /* 0x000fe200078e00ff */
[----:B------:R-:W-:Y:S01]  /*8440*/  PRMT R42, R49, 0x654, R42 ;  /* 0x00000654312a7816 */ /* 0x000fe2000000002a */
        /* <DEDUP_REMOVED lines=96> */
.L_x_6359:
[----:B------:R-:W-:Y:S05]  /*8a50*/  BSYNC B2 ;  /* 0x0000000000027941 */ /* 0x000fea0003800000 */
.L_x_6358:
[----:B--2---:R0:W-:Y:S02]  /*8a60*/  ST.E.128 desc[UR54][R44.64], R12 ;  /* 0x0000000c2c007985 */ /* 0x0041e4000c101d36 */
.L_x_6357:
[----:B------:R-:W-:Y:S05]  /*8a70*/  BSYNC B1 ;  /* 0x0000000000017941 */ /* 0x000fea0003800000 */
.L_x_6356:
[----:B------:R-:W-:-:S13]  /*8a80*/  ISETP.NE.AND P3, PT, R33, RZ, PT ;  /* 0x000000ff2100720c */ /* 0x000fda0003f65270 */
[----:B------:R-:W-:Y:S05]  /*8a90*/  @!P3 BRA `(.L_x_6339) ;  /* 0x0000007400e4b947 */ /* 0x000fea0003800000 */
[----:B0-----:R-:W2:Y:S04]  /*8aa0*/  LDL R12, [R1+0x4] ;  /* 0x00000400010c7983 */ /* 0x001ea80000100800 */
[----:B------:R-:W5:Y:S01]  /*8ab0*/  LDL R11, [R1+0x28] ;  /* 0x00002800010b7983 */ /* 0x000f620000100800 */
[----:B------:R-:W-:Y:S01]  /*8ac0*/  IADD3 R40, P3, R222, R63, RZ ;  /* 0x0000003fde287210 */ /* 0x000fe20007f7e0ff */
[----:B------:R-:W-:Y:S03]  /*8ad0*/  BSSY B1, `(.L_x_6360) ;  /* 0x0000070000017945 */ /* 0x000fe60003800000 */
[----:B--2---:R-:W-:Y:S02]  /*8ae0*/  IADD3.X R41, R119, R12, RZ, P3, !PT ;  /* 0x0000000c77297210 */ /* 0x004fe40001ffe4ff */
        /* <DEDUP_REMOVED lines=110> */
.L_x_6361:
[----:B------:R-:W-:Y:S05]  /*91d0*/  BSYNC B1 ;  /* 0x0000000000017941 */ /* 0x000fea0003800000 */
.L_x_6360:
[----:B--2---:R0:W-:Y:S01]  /*91e0*/  ST.E.128 desc[UR54][R40.64], R12 ;  /* 0x0000000c28007985 */ /* 0x0041e2000c101d36 */
[----:B------:R-:W-:Y:S05]  /*91f0*/  BRA `(.L_x_6339) ;  /* 0x00000070000c7947 */ /* 0x000fea0003800000 */
.L_x_6305:
        /* <DEDUP_REMOVED lines=59> */
.L_x_6363:
[----:B------:R-:W-:Y:S05]  /*95b0*/  BSYNC B1 ;  /* 0x0000000000017941 */ /* 0x000fea0003800000 */
.L_x_6362:
[----:B0-----:R-:W0:Y:S01]  /*95c0*/  S2R R84, SR_TID.X ;  /* 0x0000000000547919 */ /* 0x001e220000002100 */
[----:B------:R-:W-:Y:S01]  /*95d0*/  BSSY B1, `(.L_x_6364) ;  /* 0x0000029000017945 */ /* 0x000fe20003800000 */
[----:B-----5:R-:W-:Y:S02]  /*95e0*/  IMAD.MOV.U32 R151, RZ, RZ, R38 ;  /* 0x000000ffff977224 */ /* 0x020fe400078e0026 */
[----:B------:R-:W-:Y:S02]  /*95f0*/  IMAD.MOV.U32 R152, RZ, RZ, R36 ;  /* 0x000000ffff987224 */ /* 0x000fe400078e0024 */
[C---:B0-----:R-:W-:Y:S02]  /*9600*/  VIADD R85, R84.reuse, 0xffffff80 ;  /* 0xffffff8054557836 */ /* 0x041fe40000000000 */
[----:B------:R-:W-:-:S05]  /*9610*/  VIADD R84, R84, 0xffffff80 ;  /* 0xffffff8054547836 */ /* 0x000fca0000000000 */
[----:B------:R-:W-:-:S04]  /*9620*/  LEA.HI R84, R84, R85, RZ, 0x1 ;  /* 0x0000005554547211 */ /* 0x000fc800078f08ff */
[----:B------:R-:W-:-:S04]  /*9630*/  SHF.R.S32.HI R84, RZ, 0x1, R84 ;  /* 0x00000001ff547819 */ /* 0x000fc80000011454 */
[----:B------:R-:W-:-:S04]  /*9640*/  IADD3 R84, R84, 0x80, RZ ;  /* 0x0000008054547810 */ /* 0x000fc80007ffe0ff */
        /* <DEDUP_REMOVED lines=33> */
.L_x_6365:
[----:B------:R-:W-:Y:S05]  /*9860*/  BSYNC B1 ;  /* 0x0000000000017941 */ /* 0x000fea0003800000 */
.L_x_6364:
        /* <DEDUP_REMOVED lines=26> */
.L_x_6366:
[----:B------:R-:W2:Y:S01]  /*9a10*/  LDL R11, [R1+0x14] ;  /* 0x00001400010b7983 */ /* 0x000ea20000100800 */
[----:B------:R-:W-:Y:S01]  /*9a20*/  IMAD R93, R19, 0x8, R18 ;  /* 0x00000008135d7824 */ /* 0x000fe200078e0212 */
[----:B------:R-:W1:Y:S01]  /*9a30*/  LDC R134, c[0x0][0x2f4] ;  /* 0x0000bd00ff867b82 */ /* 0x000e620000000800 */
[----:B------:R-:W-:Y:S01]  /*9a40*/  BSSY B1, `(.L_x_6367) ;  /* 0x0000004000017945 */ /* 0x000fe20003800000 */
[----:B--2---:R-:W-:-:S04]  /*9a50*/  SHF.L.U32 R94, R11, 0x1f, RZ ;  /* 0x0000001f0b5e7819 */ /* 0x004fc800000006ff */
[----:B------:R-:W2:Y:S02]  /*9a60*/  SYNCS.PHASECHK.TRANS64.TRYWAIT P5, [R93+URZ+0x33490], R94 ;  /* 0x0334905e5d0075a7 */ /* 0x000ea400080a017f */
[----:B-12---:R-:W-:Y:S05]  /*9a70*/  @!P5 BRA `(.L_x_6368) ;  /* 0x0000028c0074d947 */ /* 0x006fea0003800000 */
.L_x_6660:
[----:B------:R-:W-:Y:S05]  /*9a80*/  BSYNC B1 ;  /* 0x0000000000017941 */ /* 0x000fea0003800000 */
.L_x_6367:
[----:B------:R-:W-:Y:S01]  /*9a90*/  UMOV UR4, 0xffffffff ;  /* 0xffffffff00047882 */ /* 0x000fe20000000000 */
[----:B------:R-:W-:Y:S02]  /*9aa0*/  IMAD.IADD R139, R134, 0x1, -R116 ;  /* 0x00000001868b7824 */ /* 0x000fe400078e0a74 */
[----:B------:R-:W-:Y:S05]  /*9ab0*/  BRA.DIV UR4, `(.L_x_6369) ;  /* 0x0000028e04787947 */ /* 0x000fea000b800000 */
[----:B------:R2:W3:Y:S04]  /*9ac0*/  SHFL.IDX PT, R154, R119, RZ, 0x1e1f ;  /* 0x001e1fff779a7589 */ /* 0x0004e800000e0000 */
[----:B------:R2:W4:Y:S02]  /*9ad0*/  SHFL.IDX PT, R156, R120, RZ, 0x1e1f ;  /* 0x001e1fff789c7589 */ /* 0x00052400000e0000 */
.L_x_6664:
        /* <DEDUP_REMOVED lines=25> */
[----:B------:R-:W-:-:S03]  /*9c70*/  IMAD R15, R19, 0x7800, R12 ;  /* 0x00007800130f7824 */ /* 0x000fc600078e020c */
[C---:B------:R-:W-:Y:S01]  /*9c80*/  IADD3 R13, R18.reuse, R13, RZ ;  /* 0x0000000d120d7210 */ /* 0x040fe20007ffe0ff */
[----:B------:R-:W-:-:S05]  /*9c90*/  IMAD.IADD R84, R18, 0x1, R15 ;  /* 0x0000000112547824 */ /* 0x000fca00078e020f */
[----:B------:R-:W0:Y:S04]  /*9ca0*/  LDS.128 R12, [R13+0x24200] ;  /* 0x024200000d0c7984 */ /* 0x000e280000000c00 */
[----:B------:R-:W2:Y:S01]  /*9cb0*/  LDS.128 R84, [R84+0x24200] ;  /* 0x0242000054547984 */ /* 0x000ea20000000c00 */
[----:B------:R-:W-:Y:S05]  /*9cc0*/  @P3 BRA `(.L_x_6375) ;  /* 0x0000000c00603947 */ /* 0x000fea0003800000 */
[--C-:B------:R-:W-:Y:S02]  /*9cd0*/  SHF.R.U32.HI R167, RZ, 0x8, R45.reuse ;  /* 0x00000008ffa77819 */ /* 0x100fe4000001162d */
[----:B------:R-:W-:Y:S02]  /*9ce0*/  LOP3.LUT R168, R45, 0xff, RZ, 0xc0, !PT ;  /* 0x000000ff2da87812 */ /* 0x000fe400078ec0ff */
[--C-:B------:R-:W-:Y:S01]  /*9cf0*/  SHF.R.U32.HI R175, RZ, 0x18, R45.reuse ;  /* 0x00000018ffaf7819 */ /* 0x100fe2000001162d */
[----:B------:R-:W-:Y:S01]  /*9d00*/  IMAD.SHL.U32 R167, R167, 0x100, RZ ;  /* 0x00000100a7a77824 */ /* 0x000fe200078e00ff */
[----:B------:R-:W-:Y:S01]  /*9d10*/  SHF.R.U32.HI R44, RZ, 0x10, R45 ;  /* 0x00000010ff2c7819 */ /* 0x000fe2000001162d */
[----:B0-----:R-:W-:Y:S01]  /*9d20*/  IMAD.MOV.U32 R45, RZ, RZ, R14 ;  /* 0x000000ffff2d7224 */ /* 0x001fe200078e000e */
[----:B------:R-:W-:Y:S02]  /*9d30*/  SHF.R.U32.HI R166, RZ, 0x8, R83 ;  /* 0x00000008ffa67819 */ /* 0x000fe40000011653 */
[----:B------:R-:W-:Y:S01]  /*9d40*/  SHF.R.U32.HI R82, RZ, 0x8, R47 ;  /* 0x00000008ff527819 */ /* 0x000fe2000001162f */
[----:B------:R-:W-:Y:S01]  /*9d50*/  IMAD.U32 R44, R44, 0x10000, RZ ;  /* 0x000100002c2c7824 */ /* 0x000fe200078e00ff */
[----:B------:R-:W-:Y:S01]  /*9d60*/  LOP3.LUT R171, R83, 0xff, RZ, 0xc0, !PT ;  /* 0x000000ff53ab7812 */ /* 0x000fe200078ec0ff */
[----:B------:R-:W-:Y:S01]  /*9d70*/  IMAD.SHL.U32 R166, R166, 0x100, RZ ;  /* 0x00000100a6a67824 */ /* 0x000fe200078e00ff */
[----:B------:R-:W-:Y:S01]  /*9d80*/  SHF.R.U32.HI R172, RZ, 0x18, R83 ;  /* 0x00000018ffac7819 */ /* 0x000fe20000011653 */
[----:B------:R-:W-:Y:S01]  /*9d90*/  IMAD.SHL.U32 R82, R82, 0x100, RZ ;  /* 0x0000010052527824 */ /* 0x000fe200078e00ff */
[----:B------:R-:W-:-:S02]  /*9da0*/  PRMT R168, R175, 0x654, R168 ;  /* 0x00000654afa87816 */ /* 0x000fc400000000a8 */
[----:B------:R-:W-:Y:S02]  /*9db0*/  LOP3.LUT R169, R47, 0xff, RZ, 0xc0, !PT ;  /* 0x000000ff2fa97812 */ /* 0x000fe400078ec0ff */
[--C-:B------:R-:W-:Y:S02]  /*9dc0*/  SHF.R.U32.HI R174, RZ, 0x18, R47.reuse ;  /* 0x00000018ffae7819 */ /* 0x100fe4000001162f */
[----:B------:R-:W-:Y:S02]  /*9dd0*/  SHF.R.U32.HI R80, RZ, 0x10, R47 ;  /* 0x00000010ff507819 */ /* 0x000fe4000001162f */
[----:B------:R-:W-:Y:S02]  /*9de0*/  LOP3.LUT R170, R81, 0xff, RZ, 0xc0, !PT ;  /* 0x000000ff51aa7812 */ /* 0x000fe400078ec0ff */
[----:B------:R-:W-:Y:S02]  /*9df0*/  SHF.R.U32.HI R173, RZ, 0x18, R81 ;  /* 0x00000018ffad7819 */ /* 0x000fe40000011651 */
[----:B------:R-:W-:-:S02]  /*9e00*/  SHF.R.U32.HI R47, RZ, 0x10, R83 ;  /* 0x00000010ff2f7819 */ /* 0x000fc40000011653 */
[--C-:B------:R-:W-:Y:S02]  /*9e10*/  SHF.R.U32.HI R46, RZ, 0x10, R81.reuse ;  /* 0x00000010ff2e7819 */ /* 0x100fe40000011651 */
[----:B------:R-:W-:Y:S01]  /*9e20*/  SHF.R.U32.HI R165, RZ, 0x8, R81 ;  /* 0x00000008ffa57819 */ /* 0x000fe20000011651 */
[----:B------:R-:W-:Y:S01]  /*9e30*/  IMAD.MOV.U32 R81, RZ, RZ, R12 ;  /* 0x000000ffff517224 */ /* 0x000fe200078e000c */
[----:B------:R-:W-:Y:S01]  /*9e40*/  PRMT R83, R172, 0x654, R171 ;  /* 0x00000654ac537816 */ /* 0x000fe200000000ab */
[----:B------:R-:W-:Y:S01]  /*9e50*/  IMAD.U32 R12, R80, 0x10000, RZ ;  /* 0x00010000500c7824 */ /* 0x000fe200078e00ff */
[----:B------:R-:W-:Y:S01]  /*9e60*/  LOP3.LUT R167, R168, 0xff00, R167, 0xf8, !PT ;  /* 0x0000ff00a8a77812 */ /* 0x000fe200078ef8a7 */
[----:B------:R-:W-:Y:S01]  /*9e70*/  IMAD.U32 R168, R47, 0x10000, RZ ;  /* 0x000100002fa87824 */ /* 0x000fe200078e00ff */
[----:B------:R-:W-:Y:S01]  /*9e80*/  PRMT R169, R174, 0x654, R169 ;  /* 0x00000654aea97816 */ /* 0x000fe200000000a9 */
[----:B------:R-:W-:Y:S01]  /*9e90*/  IMAD.U32 R46, R46, 0x10000, RZ ;  /* 0x000100002e2e7824 */ /* 0x000fe200078e00ff */
[----:B------:R-:W-:-:S02]  /*9ea0*/  PRMT R170, R173, 0x654, R170 ;  /* 0x00000654adaa7816 */ /* 0x000fc400000000aa */
[----:B------:R-:W-:Y:S02]  /*9eb0*/  LOP3.LUT R173, R83, 0xff00, R166, 0xf8, !PT ;  /* 0x0000ff0053ad7812 */ /* 0x000fe400078ef8a6 */
[----:B------:R-:W-:Y:S02]  /*9ec0*/  LOP3.LUT R44, R167, 0xff0000, R44, 0xf8, !PT ;  /* 0x00ff0000a72c7812 */ /* 0x000fe400078ef82c */
[----:B------:R-:W-:Y:S02]  /*9ed0*/  SHF.L.U32 R165, R165, 0x8, RZ ;  /* 0x00000008a5a57819 */ /* 0x000fe400000006ff */
[----:B------:R-:W-:Y:S02]  /*9ee0*/  LOP3.LUT R169, R169, 0xff00, R82, 0xf8, !PT ;  /* 0x0000ff00a9a97812 */ /* 0x000fe400078ef852 */
[----:B------:R-:W-:Y:S02]  /*9ef0*/  F2FP.F16.E4M3.UNPACK_B R167, R163.H1 ;  /* 0x000000a3ffa7723e */ /* 0x000fe400030006ff */
[----:B--2---:R-:W-:-:S02]  /*9f00*/  F2FP.F16.E4M3.UNPACK_B R83, R84.H1 ;  /* 0x00000054ff53723e */ /* 0x004fc400030006ff */
[----:B------:R-:W-:Y:S01]  /*9f10*/  F2FP.F16.E4M3.UNPACK_B R82, R81.H1 ;  /* 0x00000051ff52723e */ /* 0x000fe200030006ff */
        /* <DEDUP_REMOVED lines=23> */
[C---:B------:R-:W-:Y:S01]  /*a090*/  FMUL.FTZ R170, R82.reuse, R170 ;  /* 0x000000aa52aa7220 */ /* 0x040fe20000410000 */
        /* <DEDUP_REMOVED lines=37> */
[----:B------:R-:W-:Y:S01]  /*a2f0*/  F2FP.F16.E4M3.UNPACK_B R169, R161 ;  /* 0x000000a1ffa9723e */ /* 0x000fe200020006ff */
[C---:B------:R-:W-:Y:S01]  /*a300*/  FMUL.FTZ R175, R167.reuse, R173 ;  /* 0x000000ada7af7220 */ /* 0x040fe20000410000 */
[----:B------:R-:W-:Y:S01]  /*a310*/  FFMA.FTZ R161, R167, R170, R174 ;  /* 0x000000aaa7a17223 */ /* 0x000fe200000100ae */
[----:B------:R-:W-:Y:S01]  /*a320*/  F2FP.F16.E4M3.UNPACK_B R167, R86 ;  /* 0x00000056ffa7723e */ /* 0x000fe200020006ff */
[----:B------:R-:W-:Y:S02]  /*a330*/  HADD2.F32 R86, -RZ, R45.H0_H0 ;  /* 0x2000002dff567230 */ /* 0x000fe40000004100 */
[----:B------:R-:W-:Y:S01]  /*a340*/  FFMA.FTZ R168, R168, R170, -R175 ;  /* 0x000000aaa8a87223 */ /* 0x000fe200000108af */
[--C-:B------:R-:W-:Y:S01]  /*a350*/  HADD2.F32 R172, -RZ, R169.reuse.H0_H0 ;  /* 0x200000a9ffac7230 */ /* 0x100fe20000004100 */
[----:B------:R-:W-:Y:S01]  /*a360*/  F2FP.F16.E4M3.UNPACK_B R170, R162 ;  /* 0x000000a2ffaa723e */ /* 0x000fe200020006ff */
[----:B------:R-:W-:Y:S01]  /*a370*/  HADD2.F32 R173, -RZ, R169.H1_H1 ;  /* 0x300000a9ffad7230 */ /* 0x000fe20000004100 */
[----:B------:R-:W-:Y:S01]  /*a380*/  F2FP.SATFINITE.E4M3.F32.PACK_AB_MERGE_C R47, R164, R83, R80 ;  /* 0x00000053a42f723e */ /* 0x000fe20004807050 */
[--C-:B------:R-:W-:Y:S01]  /*a390*/  HADD2.F32 R169, -RZ, R167.reuse.H0_H0 ;  /* 0x200000a7ffa97230 */ /* 0x100fe20000004100 */
[----:B------:R-:W-:Y:S01]  /*a3a0*/  F2FP.SATFINITE.E4M3.F32.PACK_AB_MERGE_C R84, R163, R84, R81 ;  /* 0x00000054a354723e */ /* 0x000fe20004807051 */
[----:B------:R-:W-:Y:S01]  /*a3b0*/  HADD2.F32 R167, -RZ, R167.H1_H1 ;  /* 0x300000a7ffa77230 */ /* 0x000fe20000004100 */
[----:B------:R-:W-:Y:S01]  /*a3c0*/  F2FP.F16.E4M3.UNPACK_B R82, R85 ;  /* 0x00000055ff52723e */ /* 0x000fe200020006ff */
[----:B------:R-:W-:-:S02]  /*a3d0*/  HADD2.F32 R162, -RZ, R45.H1_H1 ;  /* 0x3000002dffa27230 */ /* 0x000fc40000004100 */
[-C--:B------:R-:W-:Y:S01]  /*a3e0*/  FMUL.FTZ R45, R169, R172.reuse ;  /* 0x000000aca92d7220 */ /* 0x080fe20000410000 */
[--C-:B------:R-:W-:Y:S02]  /*a3f0*/  HADD2.F32 R171, -RZ, R170.reuse.H0_H0 ;  /* 0x200000aaffab7230 */ /* 0x100fe40000004100 */
[-C--:B------:R-:W-:Y:S01]  /*a400*/  FMUL.FTZ R175, R167, R173.reuse ;  /* 0x000000ada7af7220 */ /* 0x080fe20000410000 */
[----:B------:R-:W-:Y:S02]  /*a410*/  HADD2.F32 R170, -RZ, R170.H1_H1 ;  /* 0x300000aaffaa7230 */ /* 0x000fe40000004100 */
[----:B------:R-:W-:Y:S01]  /*a420*/  FMUL.FTZ R172, R86, R172 ;  /* 0x000000ac56ac7220 */ /* 0x000fe20000410000 */
[----:B------:R-:W-:Y:S01]  /*a430*/  FMUL.FTZ R174, R162, R173 ;  /* 0x000000ada2ae7220 */ /* 0x000fe20000410000 */
[----:B------:R-:W-:Y:S01]  /*a440*/  F2FP.F16.E4M3.UNPACK_B R83, R46 ;  /* 0x0000002eff53723e */ /* 0x000fe200020006ff */
[----:B------:R-:W-:Y:S01]  /*a450*/  FFMA.FTZ R45, R86, R171, -R45 ;  /* 0x000000ab562d7223 */ /* 0x000fe2000001082d */
[----:B------:R-:W-:Y:S01]  /*a460*/  F2FP.F16.E4M3.UNPACK_B R81, R13 ;  /* 0x0000000dff51723e */ /* 0x000fe200020006ff */
[-C--:B------:R-:W-:Y:S01]  /*a470*/  FFMA.FTZ R162, R162, R170.reuse, -R175 ;  /* 0x000000aaa2a27223 */ /* 0x080fe200000108af */
[----:B------:R-:W-:Y:S01]  /*a480*/  FFMA.FTZ R86, R169, R171, R172 ;  /* 0x000000aba9567223 */ /* 0x000fe200000100ac */
[----:B------:R-:W-:Y:S01]  /*a490*/  FFMA.FTZ R167, R167, R170, R174 ;  /* 0x000000aaa7a77223 */ /* 0x000fe200000100ae */
[----:B------:R-:W-:Y:S01]  /*a4a0*/  F2FP.SATFINITE.E4M3.F32.PACK_AB_MERGE_C R168, R168, R165, RZ ;  /* 0x000000a5a8a8723e */ /* 0x000fe200048070ff */
[----:B------:R-:W-:Y:S01]  /*a4b0*/  HADD2.F32 R165, -RZ, R83.H0_H0 ;  /* 0x20000053ffa57230 */ /* 0x000fe20000004100 */
[----:B------:R-:W-:Y:S01]  /*a4c0*/  F2FP.SATFINITE.E4M3.F32.PACK_AB_MERGE_C R166, R161, R166, RZ ;  /* 0x000000a6a1a6723e */ /* 0x000fe200048070ff */
[--C-:B------:R-:W-:Y:S01]  /*a4d0*/  HADD2.F32 R161, -RZ, R82.reuse.H0_H0 ;  /* 0x20000052ffa17230 */ /* 0x100fe20000004100 */
[----:B------:R-:W-:Y:S01]  /*a4e0*/  F2FP.F16.E4M3.UNPACK_B R163, R44 ;  /* 0x0000002cffa3723e */ /* 0x000fe200020006ff */
[----:B------:R-:W-:Y:S01]  /*a4f0*/  HADD2.F32 R80, -RZ, R81.H0_H0 ;  /* 0x20000051ff507230 */ /* 0x000fe20000004100 */
[----:B------:R-:W-:Y:S01]  /*a500*/  F2FP.SATFINITE.E4M3.F32.PACK_AB_MERGE_C R45, R162, R45, R168 ;  /* 0x0000002da22d723e */ /* 0x000fe200048070a8 */
[----:B------:R-:W-:Y:S01]  /*a510*/  HADD2.F32 R162, -RZ, R82.H1_H1 ;  /* 0x30000052ffa27230 */ /* 0x000fe20000004100 */
[----:B------:R-:W-:Y:S01]  /*a520*/  F2FP.SATFINITE.E4M3.F32.PACK_AB_MERGE_C R86, R167, R86, R166 ;  /* 0x00000056a756723e */ /* 0x000fe200048070a6 */
[----:B------:R-:W-:-:S02]  /*a530*/  HADD2.F32 R164, -RZ, R163.H0_H0 ;  /* 0x200000a3ffa47230 */ /* 0x000fc40000004100 */
[CC--:B------:R-:W-:Y:S01]  /*a540*/  FMUL.FTZ R167, R161.reuse, R165.reuse ;  /* 0x000000a5a1a77220 */ /* 0x0c0fe20000410000 */
[C---:B------:R-:W-:Y:S01]  /*a550*/  FMUL.FTZ R82, R80.reuse, R165 ;  /* 0x000000a550527220 */ /* 0x040fe20000410000 */
[----:B------:R-:W-:Y:S01]  /*a560*/  HADD2.F32 R165, -RZ, R83.H1_H1 ;  /* 0x30000053ffa57230 */ /* 0x000fe20000004100 */
[----:B------:R-:W-:Y:S01]  /*a570*/  F2FP.F16.E4M3.UNPACK_B R44, R44.H1 ;  /* 0x0000002cff2c723e */ /* 0x000fe200030006ff */
[----:B------:R-:W-:Y:S02]  /*a580*/  HADD2.F32 R83, -RZ, R81.H1_H1 ;  /* 0x30000051ff537230 */ /* 0x000fe40000004100 */
[-C--:B------:R-:W-:Y:S01]  /*a590*/  FFMA.FTZ R80, R80, R164.reuse, -R167 ;  /* 0x000000a450507223 */ /* 0x080fe200000108a7 */
[----:B------:R-:W-:Y:S01]  /*a5a0*/  FFMA.FTZ R81, R161, R164, R82 ;  /* 0x000000a4a1517223 */ /* 0x000fe20000010052 */
[----:B------:R-:W-:Y:S02]  /*a5b0*/  HADD2.F32 R163, -RZ, R163.H1_H1 ;  /* 0x300000a3ffa37230 */ /* 0x000fe40000004100 */
[C---:B------:R-:W-:Y:S01]  /*a5c0*/  FMUL.FTZ R164, R162.reuse, R165 ;  /* 0x000000a5a2a47220 */ /* 0x040fe20000410000 */
[----:B------:R-:W-:Y:S01]  /*a5d0*/  F2FP.F16.E4M3.UNPACK_B R82, R13.H1 ;  /* 0x0000000dff52723e */ /* 0x000fe200030006ff */
[C---:B------:R-:W-:Y:S01]  /*a5e0*/  FMUL.FTZ R165, R83.reuse, R165 ;  /* 0x000000a553a57220 */ /* 0x040fe20000410000 */
[----:B------:R-:W-:Y:S01]  /*a5f0*/  F2FP.F16.E4M3.UNPACK_B R161, R85.H1 ;  /* 0x00000055ffa1723e */ /* 0x000fe200030006ff */
[-C--:B------:R-:W-:Y:S01]  /*a600*/  FFMA.FTZ R13, R83, R163.reuse, -R164 ;  /* 0x000000a3530d7223 */ /* 0x080fe200000108a4 */
[----:B------:R-:W-:Y:S01]  /*a610*/  F2FP.F16.E4M3.UNPACK_B R164, R46.H1 ;  /* 0x0000002effa4723e */ /* 0x000fe200030006ff */
[----:B------:R-:W-:Y:S01]  /*a620*/  FFMA.FTZ R46, R162, R163, R165 ;  /* 0x000000a3a22e7223 */ /* 0x000fe200000100a5 */
[----:B------:R-:W-:Y:S01]  /*a630*/  HADD2.F32 R85, -RZ, R82.H1_H1 ;  /* 0x30000052ff557230 */ /* 0x000fe20000004100 */
[----:B------:R-:W-:Y:S01]  /*a640*/  F2FP.F16.E4M3.UNPACK_B R171, R14.H1 ;  /* 0x0000000effab723e */ /* 0x000fe200030006ff */
[----:B------:R-:W-:Y:S01]  /*a650*/  HADD2.F32 R162, -RZ, R161.H0_H0 ;  /* 0x200000a1ffa27230 */ /* 0x000fe20000004100 */
[----:B------:R-:W-:Y:S01]  /*a660*/  F2FP.F16.E4M3.UNPACK_B R167, R12 ;  /* 0x0000000cffa7723e */ /* 0x000fe200020006ff */
[----:B------:R-:W-:-:S02]  /*a670*/  HADD2.F32 R165, -RZ, R164.H0_H0 ;  /* 0x200000a4ffa57230 */ /* 0x000fc40000004100 */
[----:B------:R-:W-:Y:S01]  /*a680*/  HADD2.F32 R163, -RZ, R161.H1_H1 ;  /* 0x300000a1ffa37230 */ /* 0x000fe20000004100 */
[----:B------:R-:W-:Y:S01]  /*a690*/  F2FP.F16.E4M3.UNPACK_B R161, R87 ;  /* 0x00000057ffa1723e */ /* 0x000fe200020006ff */
[----:B------:R-:W-:Y:S02]  /*a6a0*/  HADD2.F32 R166, -RZ, R164.H1_H1 ;  /* 0x300000a4ffa67230 */ /* 0x000fe40000004100 */
[----:B------:R-:W-:Y:S01]  /*a6b0*/  FMUL.FTZ R168, R162, R165 ;  /* 0x000000a5a2a87220 */ /* 0x000fe20000410000 */
[----:B------:R-:W-:Y:S02]  /*a6c0*/  HADD2.F32 R83, -RZ, R82.H0_H0 ;  /* 0x20000052ff537230 */ /* 0x000fe40000004100 */
[--C-:B------:R-:W-:Y:S02]  /*a6d0*/  HADD2.F32 R82, -RZ, R44.reuse.H0_H0 ;  /* 0x2000002cff527230 */ /* 0x100fe40000004100 */
[----:B------:R-:W-:Y:S01]  /*a6e0*/  FMUL.FTZ R170, R163, R166 ;  /* 0x000000a6a3aa7220 */ /* 0x000fe20000410000 */
[----:B------:R-:W-:-:S02]  /*a6f0*/  HADD2.F32 R164, -RZ, R44.H1_H1 ;  /* 0x3000002cffa47230 */ /* 0x000fc40000004100 */
[----:B------:R-:W-:Y:S01]  /*a700*/  FMUL.FTZ R166, R85, R166 ;  /* 0x000000a655a67220 */ /* 0x000fe20000410000 */
[C---:B------:R-:W-:Y:S01]  /*a710*/  FMUL.FTZ R165, R83.reuse, R165 ;  /* 0x000000a553a57220 */ /* 0x040fe20000410000 */
[----:B------:R-:W-:Y:S01]  /*a720*/  FFMA.FTZ R44, R83, R82, -R168 ;  /* 0x00000052532c7223 */ /* 0x000fe200000108a8 */
[----:B------:R-:W-:Y:S01]  /*a730*/  F2FP.F16.E4M3.UNPACK_B R168, R12.H1 ;  /* 0x0000000cffa8723e */ /* 0x000fe200030006ff */
[-C--:B------:R-:W-:Y:S01]  /*a740*/  FFMA.FTZ R83, R85, R164.reuse, -R170 ;  /* 0x000000a455537223 */ /* 0x080fe200000108aa */
[----:B------:R-:W-:Y:S01]  /*a750*/  FFMA.FTZ R85, R163, R164, R166 ;  /* 0x000000a4a3557223 */ /* 0x000fe200000100a6 */
[----:B------:R-:W-:Y:S01]  /*a760*/  F2FP.F16.E4M3.UNPACK_B R163, R15.H1 ;  /* 0x0000000fffa3723e */ /* 0x000fe200030006ff */
[----:B------:R-:W-:Y:S01]  /*a770*/  FFMA.FTZ R82, R162, R82, R165 ;  /* 0x00000052a2527223 */ /* 0x000fe200000100a5 */
[----:B------:R-:W-:Y:S01]  /*a780*/  F2FP.F16.E4M3.UNPACK_B R170, R14 ;  /* 0x0000000effaa723e */ /* 0x000fe200020006ff */
[----:B------:R-:W-:Y:S01]  /*a790*/  HADD2.F32 R172, -RZ, R171.H0_H0 ;  /* 0x200000abffac7230 */ /* 0x000fe20000004100 */
[----:B------:R-:W-:Y:S01]  /*a7a0*/  F2FP.F16.E4M3.UNPACK_B R164, R87.H1 ;  /* 0x00000057ffa4723e */ /* 0x000fe200030006ff */
[----:B------:R-:W-:Y:S01]  /*a7b0*/  HADD2.F32 R87, -RZ, R163.H0_H0 ;  /* 0x200000a3ff577230 */ /* 0x000fe20000004100 */
[----:B------:R-:W-:Y:S01]  /*a7c0*/  F2FP.F16.E4M3.UNPACK_B R162, R15 ;  /* 0x0000000fffa2723e */ /* 0x000fe200020006ff */
[----:B------:R-:W-:Y:S01]  /*a7d0*/  HADD2.F32 R165, -RZ, R161.H0_H0 ;  /* 0x200000a1ffa57230 */ /* 0x000fe20000004100 */
[----:B------:R-:W-:Y:S01]  /*a7e0*/  F2FP.SATFINITE.E4M3.F32.PACK_AB_MERGE_C R44, R83, R44, RZ ;  /* 0x0000002c532c723e */ /* 0x000fe200048070ff */
[----:B------:R-:W-:-:S02]  /*a7f0*/  HADD2.F32 R12, -RZ, R170.H0_H0 ;  /* 0x200000aaff0c7230 */ /* 0x000fc40000004100 */
[----:B------:R-:W-:Y:S01]  /*a800*/  FMUL.FTZ R173, R87, R172 ;  /* 0x000000ac57ad7220 */ /* 0x000fe20000410000 */
[----:B------:R-:W-:Y:S01]  /*a810*/  HADD2.F32 R166, -RZ, R164.H0_H0 ;  /* 0x200000a4ffa67230 */ /* 0x000fe20000004100 */
[----:B------:R-:W-:Y:S01]  /*a820*/  F2FP.SATFINITE.E4M3.F32.PACK_AB_MERGE_C R82, R85, R82, RZ ;  /* 0x000000525552723e */ /* 0x000fe200048070ff */
[----:B------:R-:W-:Y:S02]  /*a830*/  HADD2.F32 R169, -RZ, R168.H0_H0 ;  /* 0x200000a8ffa97230 */ /* 0x000fe40000004100 */
[----:B------:R-:W-:Y:S01]  /*a840*/  FMUL.FTZ R174, R165, R12 ;  /* 0x0000000ca5ae7220 */ /* 0x000fe20000410000 */
[----:B------:R-:W-:Y:S02]  /*a850*/  HADD2.F32 R164, -RZ, R164.H1_H1 ;  /* 0x300000a4ffa47230 */ /* 0x000fe40000004100 */
[C---:B------:R-:W-:Y:S01]  /*a860*/  FMUL.FTZ R178, R166.reuse, R172 ;  /* 0x000000aca6b27220 */ /* 0x040fe20000410000 */
[----:B------:R-:W-:Y:S02]  /*a870*/  HADD2.F32 R171, -RZ, R171.H1_H1 ;  /* 0x300000abffab7230 */ /* 0x000fe40000004100 */
[----:B------:R-:W-:Y:S01]  /*a880*/  FFMA.FTZ R173, R166, R169, R173 ;  /* 0x000000a9a6ad7223 */ /* 0x000fe200000100ad */
[----:B------:R-:W-:Y:S01]  /*a890*/  HADD2.F32 R15, -RZ, R162.H0_H0 ;  /* 0x200000a2ff0f7230 */ /* 0x000fe20000004100 */
[----:B------:R-:W-:Y:S01]  /*a8a0*/  F2FP.SATFINITE.E4M3.F32.PACK_AB_MERGE_C R13, R13, R80, R44 ;  /* 0x000000500d0d723e */ /* 0x000fe2000480702c */
[----:B------:R-:W-:-:S02]  /*a8b0*/  HADD2.F32 R163, -RZ, R163.H1_H1 ;  /* 0x300000a3ffa37230 */ /* 0x000fc40000004100 */
[-C--:B------:R-:W-:Y:S01]  /*a8c0*/  FMUL.FTZ R166, R164, R171.reuse ;  /* 0x000000aba4a67220 */ /* 0x080fe20000410000 */
[----:B------:R-:W-:Y:S02]  /*a8d0*/  HADD2.F32 R14, -RZ, R167.H0_H0 ;  /* 0x200000a7ff0e7230 */ /* 0x000fe40000004100 */
[----:B------:R-:W-:Y:S01]  /*a8e0*/  FMUL.FTZ R176, R15, R12 ;  /* 0x0000000c0fb07220 */ /* 0x000fe20000410000 */
[----:B------:R-:W-:Y:S02]  /*a8f0*/  HADD2.F32 R161, -RZ, R161.H1_H1 ;  /* 0x300000a1ffa17230 */ /* 0x000fe40000004100 */
[----:B------:R-:W-:Y:S01]  /*a900*/  FMUL.FTZ R171, R163, R171 ;  /* 0x000000aba3ab7220 */ /* 0x000fe20000410000 */
[----:B------:R-:W-:Y:S02]  /*a910*/  HADD2.F32 R170, -RZ, R170.H1_H1 ;  /* 0x300000aaffaa7230 */ /* 0x000fe40000004100 */
[----:B------:R-:W-:Y:S01]  /*a920*/  FFMA.FTZ R12, R15, R14, -R174 ;  /* 0x0000000e0f0c7223 */ /* 0x000fe200000108ae */
[----:B------:R-:W-:-:S02]  /*a930*/  HADD2.F32 R168, -RZ, R168.H1_H1 ;  /* 0x300000a8ffa87230 */ /* 0x000fc40000004100 */
[----:B------:R-:W-:Y:S01]  /*a940*/  FFMA.FTZ R15, R87, R169, -R178 ;  /* 0x000000a9570f7223 */ /* 0x000fe200000108b2 */
[----:B------:R-:W-:Y:S02]  /*a950*/  HADD2.F32 R162, -RZ, R162.H1_H1 ;  /* 0x300000a2ffa27230 */ /* 0x000fe40000004100 */
[----:B------:R-:W-:Y:S01]  /*a960*/  FMUL.FTZ R87, R161, R170 ;  /* 0x000000aaa1577220 */ /* 0x000fe20000410000 */
[----:B------:R-:W-:Y:S02]  /*a970*/  HADD2.F32 R167, -RZ, R167.H1_H1 ;  /* 0x300000a7ffa77230 */ /* 0x000fe40000004100 */
[-C--:B------:R-:W-:Y:S01]  /*a980*/  FFMA.FTZ R166, R163, R168.reuse, -R166 ;  /* 0x000000a8a3a67223 */ /* 0x080fe200000108a6 */
[----:B------:R-:W-:Y:S01]  /*a990*/  FFMA.FTZ R164, R164, R168, R171 ;  /* 0x000000a8a4a47223 */ /* 0x000fe200000100ab */
[C---:B------:R-:W-:Y:S01]  /*a9a0*/  FMUL.FTZ R170, R162.reuse, R170 ;  /* 0x000000aaa2aa7220 */ /* 0x040fe20000410000 */
[----:B------:R-:W-:Y:S01]  /*a9b0*/  FFMA.FTZ R14, R165, R14, R176 ;  /* 0x0000000ea50e7223 */ /* 0x000fe200000100b0 */
[----:B------:R-:W-:Y:S01]  /*a9c0*/  FFMA.FTZ R87, R162, R167, -R87 ;  /* 0x000000a7a2577223 */ /* 0x000fe20000010857 */
[----:B------:R-:W-:Y:S01]  /*a9d0*/  F2FP.SATFINITE.E4M3.F32.PACK_AB_MERGE_C R15, R166, R15, RZ ;  /* 0x0000000fa60f723e */ /* 0x000fe200048070ff */
[----:B------:R-:W-:Y:S01]  /*a9e0*/  FFMA.FTZ R161, R161, R167, R170 ;  /* 0x000000a7a1a17223 */ /* 0x000fe200000100aa */
[----:B------:R-:W-:-:S02]  /*a9f0*/  F2FP.SATFINITE.E4M3.F32.PACK_AB_MERGE_C R164, R164, R173, RZ ;  /* 0x000000ada4a4723e */ /* 0x000fc400048070ff */
[----:B------:R-:W-:Y:S02]  /*aa00*/  F2FP.SATFINITE.E4M3.F32.PACK_AB_MERGE_C R15, R87, R12, R15 ;  /* 0x0000000c570f723e */ /* 0x000fe4000480700f */
[----:B------:R-:W-:Y:S01]  /*aa10*/  F2FP.SATFINITE.E4M3.F32.PACK_AB_MERGE_C R87, R161, R14, R164 ;  /* 0x0000000ea157723e */ /* 0x000fe200048070a4 */
[----:B------:R-:W-:Y:S01]  /*aa20*/  IMAD.MOV.U32 R14, RZ, RZ, R45 ;  /* 0x000000ffff0e7224 */ /* 0x000fe200078e002d */
[----:B------:R-:W-:Y:S02]  /*aa30*/  F2FP.SATFINITE.E4M3.F32.PACK_AB_MERGE_C R85, R46, R81, R82 ;  /* 0x000000512e55723e */ /* 0x000fe40004807052 */
[----:B------:R-:W-:-:S07]  /*aa40*/  MOV R12, R47 ;  /* 0x0000002f000c7202 */ /* 0x000fce0000000f00 */
.L_x_6375:
[----:B------:R-:W-:Y:S05]  /*aa50*/  BSYNC B3 ;  /* 0x0000000000037941 */ /* 0x000fea0003800000 */
.L_x_6374:
[----:B------:R-:W-:Y:S01]  /*aa60*/  ISETP.GE.AND P3, PT, R11, R134, PT ;  /* 0x000000860b00720c */ /* 0x000fe20003f66270 */
[----:B0-----:R0:W-:-:S12]  /*aa70*/  ST.E.128 desc[UR54][R126.64], R12 ;  /* 0x0000000c7e007985 */ /* 0x0011d8000c101d36 */
[----:B------:R-:W-:-:S04]  /*aa80*/  @!P3 IADD3 R44, P5, R156, R11, RZ ;  /* 0x0000000b9c2cb210 */ /* 0x000fc80007fbe0ff */
[----:B------:R-:W-:-:S05]  /*aa90*/  @!P3 LEA.HI.X.SX32 R45, R11, R154, 0x1, P5 ;  /* 0x0000009a0b2db211 */ /* 0x000fca00028f0eff */
[----:B--2---:R0:W-:Y:S04]  /*aaa0*/  @!P3 ST.E.128 desc[UR54][R44.64], R84 ;  /* 0x000000542c00b985 */ /* 0x0041e8000c101d36 */
.L_x_6373:
[----:B------:R-:W-:Y:S05]  /*aab0*/  BSYNC B2 ;  /* 0x0000000000027941 */ /* 0x000fea0003800000 */
.L_x_6372:
        /* <DEDUP_REMOVED lines=24> */
[----:B------:R-:W-:-:S03]  /*ac40*/  IMAD.IADD R13, R18, 0x1, R13 ;  /* 0x00000001120d7824 */ /* 0x000fc600078e020d */
[----:B------:R-:W-:-:S03]  /*ac50*/  IADD3 R44, R18, R15, RZ ;  /* 0x0000000f122c7210 */ /* 0x000fc60007ffe0ff */
[----:B------:R-:W0:Y:S04]  /*ac60*/  LDS.128 R12, [R13+0x24200] ;  /* 0x024200000d0c7984 */ /* 0x000e280000000c00 */
[----:B------:R-:W2:Y:S01]  /*ac70*/  LDS.128 R44, [R44+0x24200] ;  /* 0x024200002c2c7984 */ /* 0x000ea20000000c00 */
[----:B------:R-:W-:Y:S05]  /*ac80*/  @P3 BRA `(.L_x_6379) ;  /* 0x0000000c00643947 */ /* 0x000fea0003800000 */
[--C-:B------:R-:W-:Y:S01]  /*ac90*/  SHF.R.U32.HI R163, RZ, 0x8, R41.reuse ;  /* 0x00000008ffa37819 */ /* 0x100fe20000011629 */
[----:B0-----:R-:W-:Y:S01]  /*aca0*/  IMAD.MOV.U32 R42, RZ, RZ, R14 ;  /* 0x000000ffff2a7224 */ /* 0x001fe200078e000e */
[----:B------:R-:W-:Y:S01]  /*acb0*/  SHF.R.U32.HI R165, RZ, 0x18, R41 ;  /* 0x00000018ffa57819 */ /* 0x000fe20000011629 */
[----:B------:R-:W-:Y:S01]  /*acc0*/  IMAD.MOV.U32 R52, RZ, RZ, R12 ;  /* 0x000000ffff347224 */ /* 0x000fe200078e000c */
[----:B------:R-:W-:Y:S02]  /*acd0*/  LOP3.LUT R40, R41, 0xff, RZ, 0xc0, !PT ;  /* 0x000000ff29287812 */ /* 0x000fe400078ec0ff */
[--C-:B------:R-:W-:Y:S02]  /*ace0*/  SHF.R.U32.HI R161, RZ, 0x18, R43.reuse ;  /* 0x00000018ffa17819 */ /* 0x100fe4000001162b */
[----:B------:R-:W-:Y:S02]  /*acf0*/  LOP3.LUT R54, R43, 0xff, RZ, 0xc0, !PT ;  /* 0x000000ff2b367812 */ /* 0x000fe400078ec0ff */
[----:B------:R-:W-:-:S02]  /*ad00*/  SHF.R.U32.HI R86, RZ, 0x8, R43 ;  /* 0x00000008ff567819 */ /* 0x000fc4000001162b */
[----:B------:R-:W-:Y:S02]  /*ad10*/  SHF.R.U32.HI R126, RZ, 0x10, R43 ;  /* 0x00000010ff7e7819 */ /* 0x000fe4000001162b */
[--C-:B------:R-:W-:Y:S02]  /*ad20*/  SHF.R.U32.HI R84, RZ, 0x18, R55.reuse ;  /* 0x00000018ff547819 */ /* 0x100fe40000011637 */
[----:B------:R-:W-:Y:S02]  /*ad30*/  LOP3.LUT R83, R55, 0xff, RZ, 0xc0, !PT ;  /* 0x000000ff37537812 */ /* 0x000fe400078ec0ff */
[--C-:B------:R-:W-:Y:S02]  /*ad40*/  SHF.R.U32.HI R87, RZ, 0x8, R55.reuse ;  /* 0x00000008ff577819 */ /* 0x100fe40000011637 */
[----:B------:R-:W-:Y:S01]  /*ad50*/  SHF.R.U32.HI R43, RZ, 0x10, R55 ;  /* 0x00000010ff2b7819 */ /* 0x000fe20000011637 */
[----:B------:R-:W-:Y:S01]  /*ad60*/  IMAD.SHL.U32 R55, R163, 0x100, RZ ;  /* 0x00000100a3377824 */ /* 0x000fe200078e00ff */
[----:B------:R-:W-:Y:S01]  /*ad70*/  SHF.R.U32.HI R162, RZ, 0x10, R41 ;  /* 0x00000010ffa27819 */ /* 0x000fe20000011629 */
[----:B------:R-:W-:Y:S01]  /*ad80*/  IMAD.SHL.U32 R87, R87, 0x100, RZ ;  /* 0x0000010057577824 */ /* 0x000fe200078e00ff */
[----:B------:R-:W-:-:S02]  /*ad90*/  PRMT R40, R165, 0x654, R40 ;  /* 0x00000654a5287816 */ /* 0x000fc40000000028 */
[--C-:B------:R-:W-:Y:S02]  /*ada0*/  SHF.R.U32.HI R127, RZ, 0x18, R53.reuse ;  /* 0x00000018ff7f7819 */ /* 0x100fe40000011635 */
[----:B------:R-:W-:Y:S02]  /*adb0*/  LOP3.LUT R82, R53, 0xff, RZ, 0xc0, !PT ;  /* 0x000000ff35527812 */ /* 0x000fe400078ec0ff */
[----:B------:R-:W-:Y:S02]  /*adc0*/  SHF.R.U32.HI R85, RZ, 0x8, R53 ;  /* 0x00000008ff557819 */ /* 0x000fe40000011635 */
[----:B------:R-:W-:Y:S01]  /*add0*/  LOP3.LUT R40, R40, 0xff00, R55, 0xf8, !PT ;  /* 0x0000ff0028287812 */ /* 0x000fe200078ef837 */
[----:B------:R-:W-:Y:S01]  /*ade0*/  IMAD.U32 R55, R162, 0x10000, RZ ;  /* 0x00010000a2377824 */ /* 0x000fe200078e00ff */
[----:B------:R-:W-:Y:S01]  /*adf0*/  SHF.R.U32.HI R41, RZ, 0x10, R53 ;  /* 0x00000010ff297819 */ /* 0x000fe20000011635 */
[----:B--2---:R-:W-:Y:S01]  /*ae00*/  IMAD.MOV.U32 R53, RZ, RZ, R44 ;  /* 0x000000ffff357224 */ /* 0x004fe200078e002c */
[----:B------:R-:W-:Y:S01]  /*ae10*/  PRMT R14, R84, 0x654, R83 ;  /* 0x00000654540e7816 */ /* 0x000fe20000000053 */
[----:B------:R-:W-:Y:S01]  /*ae20*/  IMAD.SHL.U32 R83, R86, 0x100, RZ ;  /* 0x0000010056537824 */ /* 0x000fe200078e00ff */
[----:B------:R-:W-:Y:S01]  /*ae30*/  PRMT R82, R127, 0x654, R82 ;  /* 0x000006547f527816 */ /* 0x000fe20000000052 */
[----:B------:R-:W-:Y:S01]  /*ae40*/  IMAD.U32 R41, R41, 0x10000, RZ ;  /* 0x0001000029297824 */ /* 0x000fe200078e00ff */
[----:B------:R-:W-:-:S02]  /*ae50*/  SHF.L.U32 R85, R85, 0x8, RZ ;  /* 0x0000000855557819 */ /* 0x000fc400000006ff */
[----:B------:R-:W-:Y:S02]  /*ae60*/  PRMT R54, R161, 0x654, R54 ;  /* 0x00000654a1367816 */ /* 0x000fe40000000036 */
[----:B------:R-:W-:Y:S01]  /*ae70*/  LOP3.LUT R40, R40, 0xff0000, R55, 0xf8, !PT ;  /* 0x00ff000028287812 */ /* 0x000fe200078ef837 */
[----:B------:R-:W-:Y:S01]  /*ae80*/  IMAD.U32 R55, R126, 0x10000, RZ ;  /* 0x000100007e377824 */ /* 0x000fe200078e00ff */
[----:B------:R-:W-:Y:S01]  /*ae90*/  LOP3.LUT R86, R82, 0xff00, R85, 0xf8, !PT ;  /* 0x0000ff0052567812 */ /* 0x000fe200078ef855 */
[----:B------:R-:W-:Y:S01]  /*aea0*/  IMAD.U32 R126, R43, 0x10000, RZ ;  /* 0x000100002b7e7824 */ /* 0x000fe200078e00ff */
[----:B------:R-:W-:Y:S02]  /*aeb0*/  LOP3.LUT R12, R54, 0xff00, R83, 0xf8, !PT ;  /* 0x0000ff00360c7812 */ /* 0x000fe400078ef853 */
[----:B------:R-:W-:Y:S02]  /*aec0*/  F2FP.F16.E4M3.UNPACK_B R85, R160.H1 ;  /* 0x000000a0ff55723e */ /* 0x000fe400030006ff */
[----:B------:R-:W-:-:S02]  /*aed0*/  F2FP.F16.E4M3.UNPACK_B R82, R53.H1 ;  /* 0x00000035ff52723e */ /* 0x000fc400030006ff */
[----:B------:R-:W-:Y:S02]  /*aee0*/  F2FP.F16.E4M3.UNPACK_B R54, R52.H1 ;  /* 0x00000034ff36723e */ /* 0x000fe400030006ff */
[----:B------:R-:W-:Y:S01]  /*aef0*/  LOP3.LUT R87, R14, 0xff00, R87, 0xf8, !PT ;  /* 0x0000ff000e577812 */ /* 0x000fe200078ef857 */
[----:B------:R-:W-:Y:S01]  /*af00*/  HADD2.F32 R14, -RZ, R85.H0_H0 ;  /* 0x20000055ff0e7230 */ /* 0x000fe20000004100 */
[----:B------:R-:W-:Y:S01]  /*af10*/  LOP3.LUT R12, R12, 0xff0000, R55, 0xf8, !PT ;  /* 0x00ff00000c0c7812 */ /* 0x000fe200078ef837 */
[----:B------:R-:W-:Y:S01]  /*af20*/  HADD2.F32 R55, -RZ, R82.H0_H0 ;  /* 0x20000052ff377230 */ /* 0x000fe20000004100 */
[----:B------:R-:W-:Y:S01]  /*af30*/  F2FP.F16.E4M3.UNPACK_B R83, R158.H1 ;  /* 0x0000009eff53723e */ /* 0x000fe200030006ff */
[----:B------:R-:W-:Y:S01]  /*af40*/  HADD2.F32 R44, -RZ, R54.H0_H0 ;  /* 0x20000036ff2c7230 */ /* 0x000fe20000004100 */
[----:B------:R-:W-:Y:S02]  /*af50*/  LOP3.LUT R41, R86, 0xff0000, R41, 0xf8, !PT ;  /* 0x00ff000056297812 */ /* 0x000fe400078ef829 */
[----:B------:R-:W-:Y:S01]  /*af60*/  FMUL.FTZ R43, R55, R14 ;  /* 0x0000000e372b7220 */ /* 0x000fe20000410000 */
[----:B------:R-:W-:-:S02]  /*af70*/  HADD2.F32 R84, -RZ, R83.H0_H0 ;  /* 0x20000053ff547230 */ /* 0x000fc40000004100 */
[C---:B------:R-:W-:Y:S01]  /*af80*/  FMUL.FTZ R162, R44.reuse, R14 ;  /* 0x0000000e2ca27220 */ /* 0x040fe20000410000 */
        /* <DEDUP_REMOVED lines=20> */
[----:B------:R-:W-:Y:S02]  /*b0d0*/  HADD2.F32 R160, -RZ, R160.H1_H1 ;  /* 0x300000a0ffa07230 */ /* 0x000fe40000004100 */
[C---:B------:R-:W-:Y:S01]  /*b0e0*/  FMUL.FTZ R87, R54.reuse, R87 ;  /* 0x0000005736577220 */ /* 0x040fe20000410000 */
[----:B------:R-:W-:Y:S01]  /*b0f0*/  HADD2.F32 R85, -RZ, R83.H1_H1 ;  /* 0x30000053ff557230 */ /* 0x000fe20000004100 */
[----:B------:R-:W-:Y:S01]  /*b100*/  F2FP.F16.E4M3.UNPACK_B R126, R159.H1 ;  /* 0x0000009fff7e723e */ /* 0x000fe200030006ff */
[----:B------:R-:W-:Y:S01]  /*b110*/  HADD2.F32 R82, -RZ, R82.H1_H1 ;  /* 0x30000052ff527230 */ /* 0x000fe20000004100 */
[----:B------:R-:W-:Y:S01]  /*b120*/  F2FP.F16.E4M3.UNPACK_B R86, R46.H1 ;  /* 0x0000002eff56723e */ /* 0x000fe200030006ff */
[----:B------:R-:W-:Y:S01]  /*b130*/  FFMA.FTZ R54, R54, R55, -R127 ;  /* 0x0000003736367223 */ /* 0x000fe2000001087f */
        /* <DEDUP_REMOVED lines=23> */
[----:B------:R-:W-:Y:S01]  /*b2b0*/  FMUL.FTZ R161, R86, R161 ;  /* 0x000000a156a17220 */ /* 0x000fe20000410000 */
[----:B------:R-:W-:Y:S01]  /*b2c0*/  F2FP.SATFINITE.E4M3.F32.PACK_AB_MERGE_C R43, R52, R43, RZ ;  /* 0x0000002b342b723e */ /* 0x000fe200048070ff */
[-C--:B------:R-:W-:Y:S01]  /*b2d0*/  FFMA.FTZ R165, R86, R127.reuse, -R85 ;  /* 0x0000007f56a57223 */ /* 0x080fe20000010855 */
[----:B------:R-:W-:Y:S01]  /*b2e0*/  F2FP.F16.E4M3.UNPACK_B R85, R46 ;  /* 0x0000002eff55723e */ /* 0x000fe200020006ff */
[----:B------:R-:W-:Y:S01]  /*b2f0*/  FFMA.FTZ R167, R126, R127, R161 ;  /* 0x0000007f7ea77223 */ /* 0x000fe200000100a1 */
[----:B------:R-:W-:-:S02]  /*b300*/  HADD2.F32 R127, -RZ, R159.H0_H0 ;  /* 0x2000009fff7f7230 */ /* 0x000fc40000004100 */
[----:B------:R-:W-:Y:S01]  /*b310*/  FFMA.FTZ R160, R87, R158, R160 ;  /* 0x0000009e57a07223 */ /* 0x000fe200000100a0 */
[----:B------:R-:W-:Y:S01]  /*b320*/  HADD2.F32 R159, -RZ, R159.H1_H1 ;  /* 0x3000009fff9f7230 */ /* 0x000fe20000004100 */
[----:B------:R-:W-:Y:S01]  /*b330*/  F2FP.SATFINITE.E4M3.F32.PACK_AB_MERGE_C R44, R53, R44, RZ ;  /* 0x0000002c352c723e */ /* 0x000fe200048070ff */
[--C-:B------:R-:W-:Y:S01]  /*b340*/  HADD2.F32 R86, -RZ, R85.reuse.H0_H0 ;  /* 0x20000055ff567230 */ /* 0x100fe20000004100 */
[----:B------:R-:W-:Y:S01]  /*b350*/  F2FP.SATFINITE.E4M3.F32.PACK_AB_MERGE_C R165, R165, R84, RZ ;  /* 0x00000054a5a5723e */ /* 0x000fe200048070ff */
[--C-:B------:R-:W-:Y:S01]  /*b360*/  HADD2.F32 R46, -RZ, R42.reuse.H0_H0 ;  /* 0x2000002aff2e7230 */ /* 0x100fe20000004100 */
[----:B------:R-:W-:Y:S01]  /*b370*/  F2FP.SATFINITE.E4M3.F32.PACK_AB_MERGE_C R43, R83, R54, R43 ;  /* 0x00000036532b723e */ /* 0x000fe2000480702b */
[----:B------:R-:W-:Y:S01]  /*b380*/  HADD2.F32 R85, -RZ, R85.H1_H1 ;  /* 0x30000055ff557230 */ /* 0x000fe20000004100 */
[----:B------:R-:W-:Y:S01]  /*b390*/  F2FP.F16.E4M3.UNPACK_B R84, R45 ;  /* 0x0000002dff54723e */ /* 0x000fe200020006ff */
[----:B------:R-:W-:Y:S01]  /*b3a0*/  HADD2.F32 R42, -RZ, R42.H1_H1 ;  /* 0x3000002aff2a7230 */ /* 0x000fe20000004100 */
[----:B------:R-:W-:Y:S01]  /*b3b0*/  F2FP.F16.E4M3.UNPACK_B R54, R41 ;  /* 0x00000029ff36723e */ /* 0x000fe200020006ff */
[----:B------:R-:W-:-:S02]  /*b3c0*/  HADD2.F32 R87, -RZ, R157.H0_H0 ;  /* 0x2000009dff577230 */ /* 0x000fc40000004100 */
[CC--:B------:R-:W-:Y:S01]  /*b3d0*/  FMUL.FTZ R163, R85.reuse, R159.reuse ;  /* 0x0000009f55a37220 */ /* 0x0c0fe20000410000 */
[----:B------:R-:W-:Y:S02]  /*b3e0*/  HADD2.F32 R157, -RZ, R157.H1_H1 ;  /* 0x3000009dff9d7230 */ /* 0x000fe40000004100 */
[----:B------:R-:W-:Y:S01]  /*b3f0*/  FMUL.FTZ R126, R42, R159 ;  /* 0x0000009f2a7e7220 */ /* 0x000fe20000410000 */
[----:B------:R-:W-:Y:S01]  /*b400*/  F2FP.F16.E4M3.UNPACK_B R53, R13 ;  /* 0x0000000dff35723e */ /* 0x000fe200020006ff */
[----:B------:R-:W-:Y:S01]  /*b410*/  FMUL.FTZ R161, R86, R127 ;  /* 0x0000007f56a17220 */ /* 0x000fe20000410000 */
[----:B------:R-:W-:Y:S01]  /*b420*/  F2FP.SATFINITE.E4M3.F32.PACK_AB_MERGE_C R44, R82, R55, R44 ;  /* 0x00000037522c723e */ /* 0x000fe2000480702c */
[-C--:B------:R-:W-:Y:S01]  /*b430*/  FFMA.FTZ R42, R42, R157.reuse, -R163 ;  /* 0x0000009d2a2a7223 */ /* 0x080fe200000108a3 */
[----:B------:R-:W-:Y:S01]  /*b440*/  FFMA.FTZ R157, R85, R157, R126 ;  /* 0x0000009d559d7223 */ /* 0x000fe2000001007e */
[----:B------:R-:W-:Y:S01]  /*b450*/  FMUL.FTZ R127, R46, R127 ;  /* 0x0000007f2e7f7220 */ /* 0x000fe20000410000 */
[----:B------:R-:W-:Y:S01]  /*b460*/  HADD2.F32 R55, -RZ, R84.H0_H0 ;  /* 0x20000054ff377230 */ /* 0x000fe20000004100 */
[----:B------:R-:W-:Y:S01]  /*b470*/  F2FP.F16.E4M3.UNPACK_B R82, R40 ;  /* 0x00000028ff52723e */ /* 0x000fe200020006ff */
        /* <DEDUP_REMOVED lines=13> */
[----:B------:R-:W-:Y:S01]  /*b550*/  FMUL.FTZ R87, R84, R85 ;  /* 0x0000005554577220 */ /* 0x000fe20000410000 */
[----:B------:R-:W-:Y:S01]  /*b560*/  F2FP.F16.E4M3.UNPACK_B R45, R45.H1 ;  /* 0x0000002dff2d723e */ /* 0x000fe200030006ff */
[C---:B------:R-:W-:Y:S01]  /*b570*/  FMUL.FTZ R127, R54.reuse, R85 ;  /* 0x00000055367f7220 */ /* 0x040fe20000410000 */
[----:B------:R-:W-:Y:S02]  /*b580*/  F2FP.F16.E4M3.UNPACK_B R85, R41.H1 ;  /* 0x00000029ff55723e */ /* 0x000fe400030006ff */
[----:B------:R-:W-:Y:S01]  /*b590*/  F2FP.F16.E4M3.UNPACK_B R55, R13.H1 ;  /* 0x0000000dff37723e */ /* 0x000fe200030006ff */
[-C--:B------:R-:W-:Y:S01]  /*b5a0*/  FFMA.FTZ R13, R54, R83.reuse, -R87 ;  /* 0x00000053360d7223 */ /* 0x080fe20000010857 */
[----:B------:R-:W-:Y:S01]  /*b5b0*/  FFMA.FTZ R54, R84, R83, R127 ;  /* 0x0000005354367223 */ /* 0x000fe2000001007f */
[----:B------:R-:W-:Y:S01]  /*b5c0*/  F2FP.F16.E4M3.UNPACK_B R40, R40.H1 ;  /* 0x00000028ff28723e */ /* 0x000fe200030006ff */
[----:B------:R-:W-:Y:S01]  /*b5d0*/  HADD2.F32 R82, -RZ, R45.H0_H0 ;  /* 0x2000002dff527230 */ /* 0x000fe20000004100 */
[----:B------:R-:W-:Y:S01]  /*b5e0*/  F2FP.SATFINITE.E4M3.F32.PACK_AB_MERGE_C R160, R167, R160, RZ ;  /* 0x000000a0a7a0723e */ /* 0x000fe200048070ff */
[----:B------:R-:W-:Y:S01]  /*b5f0*/  HADD2.F32 R84, -RZ, R85.H0_H0 ;  /* 0x20000055ff547230 */ /* 0x000fe20000004100 */
[----:B------:R-:W-:Y:S01]  /*b600*/  F2FP.F16.E4M3.UNPACK_B R87, R12.H1 ;  /* 0x0000000cff57723e */ /* 0x000fe200030006ff */
[----:B------:R-:W-:Y:S01]  /*b610*/  HADD2.F32 R41, -RZ, R55.H0_H0 ;  /* 0x20000037ff297230 */ /* 0x000fe20000004100 */
[----:B------:R-:W-:Y:S01]  /*b620*/  F2FP.SATFINITE.E4M3.F32.PACK_AB_MERGE_C R46, R157, R46, R160 ;  /* 0x0000002e9d2e723e */ /* 0x000fe200048070a0 */
[----:B------:R-:W-:-:S02]  /*b630*/  HADD2.F32 R83, -RZ, R45.H1_H1 ;  /* 0x3000002dff537230 */ /* 0x000fc40000004100 */
[CC--:B------:R-:W-:Y:S01]  /*b640*/  FMUL.FTZ R158, R82.reuse, R84.reuse ;  /* 0x00000054529e7220 */ /* 0x0c0fe20000410000 */
[----:B------:R-:W-:Y:S02]  /*b650*/  HADD2.F32 R126, -RZ, R85.H1_H1 ;  /* 0x30000055ff7e7230 */ /* 0x000fe40000004100 */
[----:B------:R-:W-:Y:S01]  /*b660*/  FMUL.FTZ R85, R41, R84 ;  /* 0x0000005429557220 */ /* 0x000fe20000410000 */
[--C-:B------:R-:W-:Y:S01]  /*b670*/  HADD2.F32 R45, -RZ, R40.reuse.H0_H0 ;  /* 0x20000028ff2d7230 */ /* 0x100fe20000004100 */
[----:B------:R-:W-:Y:S01]  /*b680*/  F2FP.F16.E4M3.UNPACK_B R157, R14 ;  /* 0x0000000eff9d723e */ /* 0x000fe200020006ff */
[----:B------:R-:W-:Y:S02]  /*b690*/  HADD2.F32 R55, -RZ, R55.H1_H1 ;  /* 0x30000037ff377230 */ /* 0x000fe40000004100 */
[-C--:B------:R-:W-:Y:S01]  /*b6a0*/  FMUL.FTZ R84, R83, R126.reuse ;  /* 0x0000007e53547220 */ /* 0x080fe20000410000 */
[----:B------:R-:W-:Y:S02]  /*b6b0*/  HADD2.F32 R86, -RZ, R40.H1_H1 ;  /* 0x30000028ff567230 */ /* 0x000fe40000004100 */
[-C--:B------:R-:W-:Y:S01]  /*b6c0*/  FFMA.FTZ R40, R41, R45.reuse, -R158 ;  /* 0x0000002d29287223 */ /* 0x080fe2000001089e */
[----:B------:R-:W-:Y:S01]  /*b6d0*/  FFMA.FTZ R41, R82, R45, R85 ;  /* 0x0000002d52297223 */ /* 0x000fe20000010055 */
[C---:B------:R-:W-:Y:S01]  /*b6e0*/  FMUL.FTZ R82, R55.reuse, R126 ;  /* 0x0000007e37527220 */ /* 0x040fe20000410000 */
[----:B------:R-:W-:Y:S01]  /*b6f0*/  F2FP.F16.E4M3.UNPACK_B R158, R14.H1 ;  /* 0x0000000eff9e723e */ /* 0x000fe200030006ff */
[-C--:B------:R-:W-:Y:S01]  /*b700*/  FFMA.FTZ R45, R55, R86.reuse, -R84 ;  /* 0x00000056372d7223 */ /* 0x080fe20000010854 */
        /* <DEDUP_REMOVED lines=8> */
[----:B------:R-:W-:Y:S01]  /*b790*/  F2FP.F16.E4M3.UNPACK_B R14, R12 ;  /* 0x0000000cff0e723e */ /* 0x000fe200020006ff */
[----:B------:R-:W-:Y:S01]  /*b7a0*/  HADD2.F32 R47, -RZ, R55.H0_H0 ;  /* 0x20000037ff2f7230 */ /* 0x000fe20000004100 */
[----:B------:R-:W-:Y:S01]  /*b7b0*/  F2FP.SATFINITE.E4M3.F32.PACK_AB_MERGE_C R42, R42, R161, R165 ;  /* 0x000000a12a2a723e */ /* 0x000fe200048070a5 */
        /* <DEDUP_REMOVED lines=9> */
[-C--:B------:R-:W-:Y:S01]  /*b850*/  FFMA.FTZ R162, R47, R126.reuse, -R162 ;  /* 0x0000007e2fa27223 */ /* 0x080fe200000108a2 */
[----:B------:R-:W-:Y:S02]  /*b860*/  HADD2.F32 R158, -RZ, R158.H1_H1 ;  /* 0x3000009eff9e7230 */ /* 0x000fe40000004100 */
[----:B------:R-:W-:Y:S01]  /*b870*/  FFMA.FTZ R159, R86, R126, R159 ;  /* 0x0000007e569f7223 */ /* 0x000fe2000001009f */
        /* <DEDUP_REMOVED lines=9> */
[CC--:B------:R-:W-:Y:S01]  /*b910*/  FMUL.FTZ R86, R84.reuse, R157.reuse ;  /* 0x0000009d54567220 */ /* 0x0c0fe20000410000 */
[----:B------:R-:W-:Y:S02]  /*b920*/  HADD2.F32 R14, -RZ, R14.H1_H1 ;  /* 0x3000000eff0e7230 */ /* 0x000fe40000004100 */
[----:B------:R-:W-:Y:S01]  /*b930*/  FMUL.FTZ R157, R55, R157 ;  /* 0x0000009d379d7220 */ /* 0x000fe20000410000 */
[----:B------:R-:W-:Y:S01]  /*b940*/  F2FP.SATFINITE.E4M3.F32.PACK_AB_MERGE_C R40, R45, R40, RZ ;  /* 0x000000282d28723e */ /* 0x000fe200048070ff */
[-C--:B------:R-:W-:Y:S01]  /*b950*/  FFMA.FTZ R158, R85, R12.reuse, R158 ;  /* 0x0000000c559e7223 */ /* 0x080fe2000001009e */
[----:B------:R-:W-:Y:S01]  /*b960*/  FFMA.FTZ R15, R15, R12, -R126 ;  /* 0x0000000c0f0f7223 */ /* 0x000fe2000001087e */
[-C--:B------:R-:W-:Y:S01]  /*b970*/  FFMA.FTZ R55, R55, R14.reuse, -R86 ;  /* 0x0000000e37377223 */ /* 0x080fe20000010856 */
[----:B------:R-:W-:Y:S01]  /*b980*/  FFMA.FTZ R14, R84, R14, R157 ;  /* 0x0000000e540e7223 */ /* 0x000fe2000001009d */
[----:B------:R-:W-:-:S02]  /*b990*/  F2FP.SATFINITE.E4M3.F32.PACK_AB_MERGE_C R41, R82, R41, RZ ;  /* 0x000000295229723e */ /* 0x000fc400048070ff */
[----:B------:R-:W-:Y:S02]  /*b9a0*/  F2FP.SATFINITE.E4M3.F32.PACK_AB_MERGE_C R158, R158, R161, RZ ;  /* 0x000000a19e9e723e */ /* 0x000fe400048070ff */
[----:B------:R-:W-:Y:S02]  /*b9b0*/  F2FP.SATFINITE.E4M3.F32.PACK_AB_MERGE_C R15, R15, R164, RZ ;  /* 0x000000a40f0f723e */ /* 0x000fe400048070ff */
[----:B------:R-:W-:Y:S01]  /*b9c0*/  F2FP.SATFINITE.E4M3.F32.PACK_AB_MERGE_C R47, R14, R159, R158 ;  /* 0x0000009f0e2f723e */ /* 0x000fe2000480709e */
[----:B------:R-:W-:Y:S01]  /*b9d0*/  IMAD.MOV.U32 R14, RZ, RZ, R42 ;  /* 0x000000ffff0e7224 */ /* 0x000fe200078e002a */
[----:B------:R-:W-:Y:S02]  /*b9e0*/  F2FP.SATFINITE.E4M3.F32.PACK_AB_MERGE_C R13, R13, R52, R40 ;  /* 0x000000340d0d723e */ /* 0x000fe40004807028 */
[----:B------:R-:W-:Y:S02]  /*b9f0*/  F2FP.SATFINITE.E4M3.F32.PACK_AB_MERGE_C R15, R55, R162, R15 ;  /* 0x000000a2370f723e */ /* 0x000fe4000480700f */
[----:B------:R-:W-:-:S02]  /*ba00*/  F2FP.SATFINITE.E4M3.F32.PACK_AB_MERGE_C R45, R54, R53, R41 ;  /* 0x00000035362d723e */ /* 0x000fc40004807029 */
[----:B------:R-:W-:-:S07]  /*ba10*/  MOV R12, R43 ;  /* 0x0000002b000c7202 */ /* 0x000fce0000000f00 */
.L_x_6379:
[----:B------:R-:W-:Y:S05]  /*ba20*/  BSYNC B3 ;  /* 0x0000000000037941 */ /* 0x000fea0003800000 */
.L_x_6378:
[----:B------:R-:W-:Y:S01]  /*ba30*/  ISETP.GE.AND P3, PT, R11, R134, PT ;  /* 0x000000860b00720c */ /* 0x000fe20003f66270 */
[----:B0-----:R0:W-:-:S12]  /*ba40*/  ST.E.128 desc[UR54][R80.64], R12 ;  /* 0x0000000c50007985 */ /* 0x0011d8000c101d36 */
[----:B------:R-:W-:-:S04]  /*ba50*/  @!P3 IADD3 R40, P5, R156, R11, RZ ;  /* 0x0000000b9c28b210 */ /* 0x000fc80007fbe0ff */
[----:B------:R-:W-:-:S05]  /*ba60*/  @!P3 LEA.HI.X.SX32 R41, R11, R154, 0x1, P5 ;  /* 0x0000009a0b29b211 */ /* 0x000fca00028f0eff */
[----:B--2---:R0:W-:Y:S04]  /*ba70*/  @!P3 ST.E.128 desc[UR54][R40.64], R44 ;  /* 0x0000002c2800b985 */ /* 0x0041e8000c101d36 */
.L_x_6377:
[----:B------:R-:W-:Y:S05]  /*ba80*/  BSYNC B2 ;  /* 0x0000000000027941 */ /* 0x000fea0003800000 */
.L_x_6376:
        /* <DEDUP_REMOVED lines=29> */
[----:B------:R-:W-:Y:S01]  /*bc60*/  SHF.R.U32.HI R84, RZ, 0x8, R37 ;  /* 0x00000008ff547819 */ /* 0x000fe20000011625 */
[----:B0-----:R-:W-:Y:S01]  /*bc70*/  IMAD.MOV.U32 R46, RZ, RZ, R12 ;  /* 0x000000ffff2e7224 */ /* 0x001fe200078e000c */
[----:B------:R-:W-:Y:S01]  /*bc80*/  LOP3.LUT R48, R37, 0xff, RZ, 0xc0, !PT ;  /* 0x000000ff25307812 */ /* 0x000fe200078ec0ff */
[----:B------:R-:W-:Y:S01]  /*bc90*/  IMAD.MOV.U32 R36, RZ, RZ, R13 ;  /* 0x000000ffff247224 */ /* 0x000fe200078e000d */
[--C-:B------:R-:W-:Y:S01]  /*bca0*/  SHF.R.U32.HI R85, RZ, 0x18, R37.reuse ;  /* 0x00000018ff557819 */ /* 0x100fe20000011625 */
[----:B------:R-:W-:Y:S01]  /*bcb0*/  IMAD.SHL.U32 R12, R84, 0x100, RZ ;  /* 0x00000100540c7824 */ /* 0x000fe200078e00ff */
[----:B------:R-:W-:Y:S01]  /*bcc0*/  SHF.R.U32.HI R86, RZ, 0x10, R37 ;  /* 0x00000010ff567819 */ /* 0x000fe20000011625 */
[----:B--2---:R-:W-:Y:S01]  /*bcd0*/  IMAD.MOV.U32 R47, RZ, RZ, R40 ;  /* 0x000000ffff2f7224 */ /* 0x004fe200078e0028 */
[--C-:B------:R-:W-:Y:S01]  /*bce0*/  SHF.R.U32.HI R83, RZ, 0x10, R39.reuse ;  /* 0x00000010ff537819 */ /* 0x100fe20000011627 */
[----:B------:R-:W-:Y:S01]  /*bcf0*/  IMAD.MOV.U32 R38, RZ, RZ, R14 ;  /* 0x000000ffff267224 */ /* 0x000fe200078e000e */
[----:B------:R-:W-:Y:S01]  /*bd00*/  SHF.R.U32.HI R82, RZ, 0x8, R39 ;  /* 0x00000008ff527819 */ /* 0x000fe20000011627 */
[----:B------:R-:W-:Y:S01]  /*bd10*/  IMAD.U32 R14, R86, 0x10000, RZ ;  /* 0x00010000560e7824 */ /* 0x000fe200078e00ff */
[----:B------:R-:W-:-:S02]  /*bd20*/  LOP3.LUT R37, R39, 0xff, RZ, 0xc0, !PT ;  /* 0x000000ff27257812 */ /* 0x000fc400078ec0ff */
[----:B------:R-:W-:Y:S02]  /*bd30*/  SHF.R.U32.HI R80, RZ, 0x18, R39 ;  /* 0x00000018ff507819 */ /* 0x000fe40000011627 */
[----:B------:R-:W-:Y:S02]  /*bd40*/  SHF.R.U32.HI R52, RZ, 0x8, R51 ;  /* 0x00000008ff347819 */ /* 0x000fe40000011633 */
[----:B------:R-:W-:Y:S02]  /*bd50*/  PRMT R13, R85, 0x654, R48 ;  /* 0x00000654550d7816 */ /* 0x000fe40000000030 */
[--C-:B------:R-:W-:Y:S01]  /*bd60*/  SHF.R.U32.HI R81, RZ, 0x10, R49.reuse ;  /* 0x00000010ff517819 */ /* 0x100fe20000011631 */
[----:B------:R-:W-:Y:S01]  /*bd70*/  IMAD.SHL.U32 R48, R52, 0x100, RZ ;  /* 0x0000010034307824 */ /* 0x000fe200078e00ff */
[----:B------:R-:W-:Y:S02]  /*bd80*/  SHF.R.U32.HI R55, RZ, 0x8, R49 ;  /* 0x00000008ff377819 */ /* 0x000fe40000011631 */
[----:B------:R-:W-:-:S02]  /*bd90*/  LOP3.LUT R39, R49, 0xff, RZ, 0xc0, !PT ;  /* 0x000000ff31277812 */ /* 0x000fc400078ec0ff */
[----:B------:R-:W-:Y:S02]  /*bda0*/  SHF.R.U32.HI R54, RZ, 0x18, R49 ;  /* 0x00000018ff367819 */ /* 0x000fe40000011631 */
[----:B------:R-:W-:Y:S02]  /*bdb0*/  LOP3.LUT R49, R51, 0xff, RZ, 0xc0, !PT ;  /* 0x000000ff33317812 */ /* 0x000fe400078ec0ff */
[----:B------:R-:W-:Y:S02]  /*bdc0*/  SHF.R.U32.HI R50, RZ, 0x18, R51 ;  /* 0x00000018ff327819 */ /* 0x000fe40000011633 */
[----:B------:R-:W-:Y:S02]  /*bdd0*/  LOP3.LUT R13, R13, 0xff00, R12, 0xf8, !PT ;  /* 0x0000ff000d0d7812 */ /* 0x000fe400078ef80c */
[----:B------:R-:W-:Y:S02]  /*bde0*/  PRMT R37, R80, 0x654, R37 ;  /* 0x0000065450257816 */ /* 0x000fe40000000025 */
[----:B------:R-:W-:-:S02]  /*bdf0*/  SHF.L.U32 R12, R82, 0x8, RZ ;  /* 0x00000008520c7819 */ /* 0x000fc400000006ff */
[----:B------:R-:W-:Y:S02]  /*be00*/  PRMT R49, R50, 0x654, R49 ;  /* 0x0000065432317816 */ /* 0x000fe40000000031 */
[----:B------:R-:W-:Y:S01]  /*be10*/  PRMT R40, R54, 0x654, R39 ;  /* 0x0000065436287816 */ /* 0x000fe20000000027 */
[----:B------:R-:W-:Y:S01]  /*be20*/  IMAD.SHL.U32 R39, R55, 0x100, RZ ;  /* 0x0000010037277824 */ /* 0x000fe200078e00ff */
        /* <DEDUP_REMOVED lines=10> */
[----:B------:R-:W-:Y:S01]  /*bed0*/  LOP3.LUT R12, R37, 0xff0000, R12, 0xf8, !PT ;  /* 0x00ff0000250c7812 */ /* 0x000fe200078ef80c */
[----:B------:R-:W-:Y:S01]  /*bee0*/  HADD2.F32 R39, -RZ, R48.H0_H0 ;  /* 0x20000030ff277230 */ /* 0x000fe20000004100 */
[----:B------:R-:W-:Y:S01]  /*bef0*/  F2FP.F16.E4M3.UNPACK_B R49, R152.H1 ;  /* 0x00000098ff31723e */ /* 0x000fe200030006ff */
[----:B------:R-:W-:Y:S01]  /*bf00*/  IMAD.U32 R37, R81, 0x10000, RZ ;  /* 0x0001000051257824 */ /* 0x000fe200078e00ff */
[----:B------:R-:W-:Y:S01]  /*bf10*/  SHF.R.U32.HI R53, RZ, 0x10, R51 ;  /* 0x00000010ff357819 */ /* 0x000fe20000011633 */
[-C--:B------:R-:W-:Y:S01]  /*bf20*/  FMUL.FTZ R82, R40, R13.reuse ;  /* 0x0000000d28527220 */ /* 0x080fe20000410000 */
[----:B------:R-:W-:Y:S01]  /*bf30*/  FMUL.FTZ R55, R39, R13 ;  /* 0x0000000d27377220 */ /* 0x000fe20000410000 */
[--C-:B------:R-:W-:Y:S01]  /*bf40*/  HADD2.F32 R51, -RZ, R49.reuse.H0_H0 ;  /* 0x20000031ff337230 */ /* 0x100fe20000004100 */
[----:B------:R-:W-:Y:S01]  /*bf50*/  SHF.L.U32 R53, R53, 0x10, RZ ;  /* 0x0000001035357819 */ /* 0x000fe200000006ff */
[----:B------:R-:W-:Y:S01]  /*bf60*/  HADD2.F32 R52, -RZ, R52.H1_H1 ;  /* 0x30000034ff347230 */ /* 0x000fe20000004100 */
[----:B------:R-:W-:Y:S01]  /*bf70*/  LOP3.LUT R37, R54, 0xff0000, R37, 0xf8, !PT ;  /* 0x00ff000036257812 */ /* 0x000fe200078ef825 */
[----:B------:R-:W-:Y:S01]  /*bf80*/  HADD2.F32 R54, -RZ, R49.H1_H1 ;  /* 0x30000031ff367230 */ /* 0x000fe20000004100 */
[----:B------:R-:W-:Y:S01]  /*bf90*/  LOP3.LUT R13, R80, 0xff0000, R53, 0xf8, !PT ;  /* 0x00ff0000500d7812 */ /* 0x000fe200078ef835 */
[----:B------:R-:W-:-:S02]  /*bfa0*/  HADD2.F32 R49, -RZ, R48.H1_H1 ;  /* 0x30000030ff317230 */ /* 0x000fc40000004100 */
[-C--:B------:R-:W-:Y:S01]  /*bfb0*/  FFMA.FTZ R39, R39, R51.reuse, -R82 ;  /* 0x0000003327277223 */ /* 0x080fe20000010852 */
[----:B------:R-:W-:Y:S01]  /*bfc0*/  FFMA.FTZ R40, R40, R51, R55 ;  /* 0x0000003328287223 */ /* 0x000fe20000010037 */
[----:B------:R-:W-:Y:S01]  /*bfd0*/  HADD2.F32 R53, -RZ, R50.H1_H1 ;  /* 0x30000032ff357230 */ /* 0x000fe20000004100 */
[----:B------:R-:W-:Y:S01]  /*bfe0*/  F2FP.F16.E4M3.UNPACK_B R153, R153 ;  /* 0x00000099ff99723e */ /* 0x000fe200020006ff */
[----:B------:R-:W-:Y:S01]  /*bff0*/  FMUL.FTZ R80, R49, R52 ;  /* 0x0000003431507220 */ /* 0x000fe20000410000 */
[----:B------:R-:W-:Y:S02]  /*c000*/  F2FP.F16.E4M3.UNPACK_B R51, R47 ;  /* 0x0000002fff33723e */ /* 0x000fe400020006ff */
[----:B------:R-:W-:Y:S01]  /*c010*/  F2FP.F16.E4M3.UNPACK_B R50, R46 ;  /* 0x0000002eff32723e */ /* 0x000fe200020006ff */
[----:B------:R-:W-:Y:S01]  /*c020*/  FMUL.FTZ R46, R53, R52 ;  /* 0x00000034352e7220 */ /* 0x000fe20000410000 */
[----:B------:R-:W-:Y:S01]  /*c030*/  F2FP.F16.E4M3.UNPACK_B R152, R152 ;  /* 0x00000098ff98723e */ /* 0x000fe200020006ff */
[----:B------:R-:W-:-:S02]  /*c040*/  HADD2.F32 R55, -RZ, R153.H0_H0 ;  /* 0x20000099ff377230 */ /* 0x000fc40000004100 */
[-C--:B------:R-:W-:Y:S01]  /*c050*/  FFMA.FTZ R47, R53, R54.reuse, R80 ;  /* 0x00000036352f7223 */ /* 0x080fe20000010050 */
[----:B------:R-:W-:Y:S02]  /*c060*/  HADD2.F32 R52, -RZ, R51.H0_H0 ;  /* 0x20000033ff347230 */ /* 0x000fe40000004100 */
[----:B------:R-:W-:Y:S01]  /*c070*/  FFMA.FTZ R46, R49, R54, -R46 ;  /* 0x00000036312e7223 */ /* 0x000fe2000001082e */
[----:B------:R-:W-:Y:S01]  /*c080*/  HADD2.F32 R48, -RZ, R50.H0_H0 ;  /* 0x20000032ff307230 */ /* 0x000fe20000004100 */
[----:B------:R-:W-:Y:S01]  /*c090*/  F2FP.F16.E4M3.UNPACK_B R54, R42.H1 ;  /* 0x0000002aff36723e */ /* 0x000fe200030006ff */
[----:B------:R-:W-:Y:S02]  /*c0a0*/  HADD2.F32 R153, -RZ, R153.H1_H1 ;  /* 0x30000099ff997230 */ /* 0x000fe40000004100 */
[-C--:B------:R-:W-:Y:S01]  /*c0b0*/  FMUL.FTZ R81, R52, R55.reuse ;  /* 0x0000003734517220 */ /* 0x080fe20000410000 */
[----:B------:R-:W-:Y:S02]  /*c0c0*/  HADD2.F32 R53, -RZ, R51.H1_H1 ;  /* 0x30000033ff357230 */ /* 0x000fe40000004100 */
[----:B------:R-:W-:Y:S01]  /*c0d0*/  FMUL.FTZ R55, R48, R55 ;  /* 0x0000003730377220 */ /* 0x000fe20000410000 */
[----:B------:R-:W-:Y:S01]  /*c0e0*/  HADD2.F32 R49, -RZ, R152.H0_H0 ;  /* 0x20000098ff317230 */ /* 0x000fe20000004100 */
[----:B------:R-:W-:Y:S01]  /*c0f0*/  F2FP.F16.E4M3.UNPACK_B R80, R151.H1 ;  /* 0x00000097ff50723e */ /* 0x000fe200030006ff */
[----:B------:R-:W-:-:S02]  /*c100*/  HADD2.F32 R50, -RZ, R50.H1_H1 ;  /* 0x30000032ff327230 */ /* 0x000fc40000004100 */
[C---:B------:R-:W-:Y:S01]  /*c110*/  FMUL.FTZ R51, R53.reuse, R153 ;  /* 0x0000009935337220 */ /* 0x040fe20000410000 */
[----:B------:R-:W-:Y:S02]  /*c120*/  HADD2.F32 R152, -RZ, R152.H1_H1 ;  /* 0x30000098ff987230 */ /* 0x000fe40000004100 */
[-C--:B------:R-:W-:Y:S01]  /*c130*/  FFMA.FTZ R48, R48, R49.reuse, -R81 ;  /* 0x0000003130307223 */ /* 0x080fe20000010851 */
[----:B------:R-:W-:Y:S01]  /*c140*/  FFMA.FTZ R49, R52, R49, R55 ;  /* 0x0000003134317223 */ /* 0x000fe20000010037 */
[----:B------:R-:W-:Y:S01]  /*c150*/  F2FP.F16.E4M3.UNPACK_B R52, R155.H1 ;  /* 0x0000009bff34723e */ /* 0x000fe200030006ff */
[C---:B------:R-:W-:Y:S01]  /*c160*/  FMUL.FTZ R82, R50.reuse, R153 ;  /* 0x0000009932527220 */ /* 0x040fe20000410000 */
[----:B------:R-:W-:Y:S01]  /*c170*/  FFMA.FTZ R51, R50, R152, -R51 ;  /* 0x0000009832337223 */ /* 0x000fe20000010833 */
[----:B------:R-:W-:Y:S01]  /*c180*/  F2FP.F16.E4M3.UNPACK_B R50, R38.H1 ;  /* 0x00000026ff32723e */ /* 0x000fe200030006ff */
[----:B------:R-:W-:Y:S02]  /*c190*/  HADD2.F32 R55, -RZ, R54.H0_H0 ;  /* 0x20000036ff377230 */ /* 0x000fe40000004100 */
[----:B------:R-:W-:Y:S01]  /*c1a0*/  FFMA.FTZ R82, R53, R152, R82 ;  /* 0x0000009835527223 */ /* 0x000fe20000010052 */
[--C-:B------:R-:W-:Y:S01]  /*c1b0*/  HADD2.F32 R81, -RZ, R52.reuse.H0_H0 ;  /* 0x20000034ff517230 */ /* 0x100fe20000004100 */
[----:B------:R-:W-:Y:S01]  /*c1c0*/  F2FP.F16.E4M3.UNPACK_B R155, R155 ;  /* 0x0000009bff9b723e */ /* 0x000fe200020006ff */
        /* <DEDUP_REMOVED lines=14> */
[----:B------:R-:W-:Y:S01]  /*c2b0*/  F2FP.F16.E4M3.UNPACK_B R50, R42 ;  /* 0x0000002aff32723e */ /* 0x000fe200020006ff */
[-C--:B------:R-:W-:Y:S01]  /*c2c0*/  FFMA.FTZ R85, R52, R53.reuse, -R85 ;  /* 0x0000003534557223 */ /* 0x080fe20000010855 */
[----:B------:R-:W-:Y:S01]  /*c2d0*/  FFMA.FTZ R84, R55, R53, R84 ;  /* 0x0000003537547223 */ /* 0x000fe20000010054 */
[----:B------:R-:W-:-:S02]  /*c2e0*/  HADD2.F32 R55, -RZ, R155.H0_H0 ;  /* 0x2000009bff377230 */ /* 0x000fc40000004100 */
[----:B------:R-:W-:Y:S01]  /*c2f0*/  FFMA.FTZ R87, R54, R81, R83 ;  /* 0x0000005136577223 */ /* 0x000fe20000010053 */
[----:B------:R-:W-:Y:S01]  /*c300*/  HADD2.F32 R52, -RZ, R50.H0_H0 ;  /* 0x20000032ff347230 */ /* 0x000fe20000004100 */
[----:B------:R-:W-:Y:S01]  /*c310*/  F2FP.SATFINITE.E4M3.F32.PACK_AB_MERGE_C R39, R46, R39, RZ ;  /* 0x000000272e27723e */ /* 0x000fe200048070ff */
[----:B------:R-:W-:Y:S01]  /*c320*/  HADD2.F32 R155, -RZ, R155.H1_H1 ;  /* 0x3000009bff9b7230 */ /* 0x000fe20000004100 */
[----:B------:R-:W-:Y:S01]  /*c330*/  F2FP.F16.E4M3.UNPACK_B R54, R37 ;  /* 0x00000025ff36723e */ /* 0x000fe200020006ff */
[----:B------:R-:W-:Y:S02]  /*c340*/  HADD2.F32 R42, -RZ, R38.H0_H0 ;  /* 0x20000026ff2a7230 */ /* 0x000fe40000004100 */
        /* <DEDUP_REMOVED lines=15> */
[----:B------:R-:W-:Y:S01]  /*c440*/  F2FP.SATFINITE.E4M3.F32.PACK_AB_MERGE_C R40, R82, R49, R40 ;  /* 0x000000315228723e */ /* 0x000fe20004807028 */
[----:B------:R-:W-:Y:S01]  /*c450*/  HADD2.F32 R49, -RZ, R54.H0_H0 ;  /* 0x20000036ff317230 */ /* 0x000fe20000004100 */
[-C--:B------:R-:W-:Y:S01]  /*c460*/  F2FP.F16.E4M3.UNPACK_B R52, R14.reuse ;  /* 0x0000000eff34723e */ /* 0x080fe200020006ff */
        /* <DEDUP_REMOVED lines=15> */
[----:B------:R-:W-:-:S02]  /*c560*/  F2FP.F16.E4M3.UNPACK_B R50, R41.H1 ;  /* 0x00000029ff32723e */ /* 0x000fc400030006ff */
[----:B------:R-:W-:Y:S01]  /*c570*/  F2FP.F16.E4M3.UNPACK_B R53, R37.H1 ;  /* 0x00000025ff35723e */ /* 0x000fe200030006ff */
[C---:B------:R-:W-:Y:S01]  /*c580*/  FFMA.FTZ R41, R49.reuse, R52, -R80 ;  /* 0x0000003431297223 */ /* 0x040fe20000010850 */
[----:B------:R-:W-:Y:S01]  /*c590*/  F2FP.F16.E4M3.UNPACK_B R48, R36.H1 ;  /* 0x00000024ff30723e */ /* 0x000fe200030006ff */
[----:B------:R-:W-:Y:S01]  /*c5a0*/  FMUL.FTZ R36, R49, R54 ;  /* 0x0000003631247220 */ /* 0x000fe20000410000 */
[----:B------:R-:W-:Y:S01]  /*c5b0*/  HADD2.F32 R49, -RZ, R50.H0_H0 ;  /* 0x20000032ff317230 */ /* 0x000fe20000004100 */
[----:B------:R-:W-:Y:S01]  /*c5c0*/  F2FP.SATFINITE.E4M3.F32.PACK_AB_MERGE_C R84, R87, R84, RZ ;  /* 0x000000545754723e */ /* 0x000fe200048070ff */
[----:B------:R-:W-:Y:S02]  /*c5d0*/  HADD2.F32 R54, -RZ, R53.H0_H0 ;  /* 0x20000035ff367230 */ /* 0x000fe40000004100 */
[----:B------:R-:W-:Y:S01]  /*c5e0*/  FFMA.FTZ R36, R51, R52, R36 ;  /* 0x0000003433247223 */ /* 0x000fe20000010024 */
[----:B------:R-:W-:Y:S01]  /*c5f0*/  HADD2.F32 R37, -RZ, R48.H0_H0 ;  /* 0x20000030ff257230 */ /* 0x000fe20000004100 */
[----:B------:R-:W-:Y:S01]  /*c600*/  F2FP.SATFINITE.E4M3.F32.PACK_AB_MERGE_C R42, R155, R42, R84 ;  /* 0x0000002a9b2a723e */ /* 0x000fe20004807054 */
[----:B------:R-:W-:-:S02]  /*c610*/  HADD2.F32 R50, -RZ, R50.H1_H1 ;  /* 0x30000032ff327230 */ /* 0x000fc40000004100 */
[-C--:B------:R-:W-:Y:S01]  /*c620*/  FMUL.FTZ R80, R49, R54.reuse ;  /* 0x0000003631507220 */ /* 0x080fe20000410000 */
[----:B------:R-:W-:Y:S02]  /*c630*/  HADD2.F32 R53, -RZ, R53.H1_H1 ;  /* 0x30000035ff357230 */ /* 0x000fe40000004100 */
[----:B------:R-:W-:Y:S01]  /*c640*/  FMUL.FTZ R54, R37, R54 ;  /* 0x0000003625367220 */ /* 0x000fe20000410000 */
[----:B------:R-:W-:Y:S02]  /*c650*/  HADD2.F32 R52, -RZ, R14.H0_H0 ;  /* 0x2000000eff347230 */ /* 0x000fe40000004100 */
[----:B------:R-:W-:Y:S02]  /*c660*/  HADD2.F32 R48, -RZ, R48.H1_H1 ;  /* 0x30000030ff307230 */ /* 0x000fe40000004100 */
        /* <DEDUP_REMOVED lines=57> */
.L_x_6381:
[----:B------:R-:W-:Y:S05]  /*ca00*/  BSYNC B2 ;  /* 0x0000000000027941 */ /* 0x000fea0003800000 */
.L_x_6380:
[----:B------:R-:W-:Y:S01]  /*ca10*/  ISETP.GE.AND P3, PT, R11, R134, PT ;  /* 0x000000860b00720c */ /* 0x000fe20003f66270 */
[----:B0-----:R0:W-:-:S12]  /*ca20*/  ST.E.128 desc[UR54][R44.64], R12 ;  /* 0x0000000c2c007985 */ /* 0x0011d8000c101d36 */
[----:B------:R-:W-:-:S04]  /*ca30*/  @!P3 IADD3 R36, P5, R156, R11, RZ ;  /* 0x0000000b9c24b210 */ /* 0x000fc80007fbe0ff */
[----:B------:R-:W-:-:S05]  /*ca40*/  @!P3 LEA.HI.X.SX32 R37, R11, R154, 0x1, P5 ;  /* 0x0000009a0b25b211 */ /* 0x000fca00028f0eff */
[----:B--2---:R0:W-:Y:S04]  /*ca50*/  @!P3 ST.E.128 desc[UR54][R36.64], R40 ;  /* 0x000000282400b985 */ /* 0x0041e8000c101d36 */
.L_x_6371:
[----:B------:R-:W-:Y:S05]  /*ca60*/  BSYNC B1 ;  /* 0x0000000000017941 */ /* 0x000fea0003800000 */
.L_x_6370:
[----:B------:R-:W-:-:S03]  /*ca70*/  UMOV UR4, 0xffffffff ;  /* 0xffffffff00047882 */ /* 0x000fc60000000000 */
[----:B------:R-:W-:Y:S05]  /*ca80*/  BRA.DIV UR4, `(.L_x_6382) ;  /* 0x0000025e04d07947 */ /* 0x000fea000b800000 */
[----:B0-----:R0:W0:Y:S04]  /*ca90*/  SHFL.IDX PT, R44, R119, 0x1, 0x1e1f ;  /* 0x003e1f00772c7f89 */ /* 0x00102800000e0000 */
[----:B--2---:R-:W2:Y:S02]  /*caa0*/  SHFL.IDX PT, R120, R120, 0x1, 0x1e1f ;  /* 0x003e1f0078787f89 */ /* 0x004ea400000e0000 */
.L_x_6668:
        /* <DEDUP_REMOVED lines=18> */
[----:B-----5:R-:W-:-:S04]  /*cbd0*/  LOP3.LUT R13, R13, 0x30, R11, 0xf8, !PT ;  /* 0x000000300d0d7812 */ /* 0x020fc800078ef80b */
[----:B------:R-:W-:Y:S01]  /*cbe0*/  LOP3.LUT R13, R13, R0, RZ, 0x3c, !PT ;  /* 0x000000000d0d7212 */ /* 0x000fe200078e3cff */
[----:B---3--:R-:W-:-:S04]  /*cbf0*/  IMAD R12, R12, 0x2800, R14 ;  /* 0x000028000c0c7824 */ /* 0x008fc800078e020e */
        /* <DEDUP_REMOVED lines=13> */
[----:B------:R-:W-:Y:S01]  /*ccd0*/  IMAD.MOV.U32 R43, RZ, RZ, R14 ;  /* 0x000000ffff2b7224 */ /* 0x000fe200078e000e */
[----:B------:R-:W-:Y:S01]  /*cce0*/  SHF.R.U32.HI R51, RZ, 0x8, R79 ;  /* 0x00000008ff337819 */ /* 0x000fe2000001164f */
[----:B--2---:R-:W-:Y:S01]  /*ccf0*/  IMAD.MOV.U32 R50, RZ, RZ, R36 ;  /* 0x000000ffff327224 */ /* 0x004fe200078e0024 */
[----:B------:R-:W-:Y:S02]  /*cd00*/  SHF.R.U32.HI R76, RZ, 0x10, R65 ;  /* 0x00000010ff4c7819 */ /* 0x000fe40000011641 */
[----:B------:R-:W-:Y:S01]  /*cd10*/  SHF.R.U32.HI R54, RZ, 0x8, R77 ;  /* 0x00000008ff367819 */ /* 0x000fe2000001164d */
[----:B------:R-:W-:Y:S01]  /*cd20*/  IMAD.SHL.U32 R51, R51, 0x100, RZ ;  /* 0x0000010033337824 */ /* 0x000fe200078e00ff */
[----:B------:R-:W-:Y:S01]  /*cd30*/  SHF.R.U32.HI R52, RZ, 0x18, R79 ;  /* 0x00000018ff347819 */ /* 0x000fe2000001164f */
[----:B------:R-:W-:Y:S01]  /*cd40*/  IMAD.U32 R13, R76, 0x10000, RZ ;  /* 0x000100004c0d7824 */ /* 0x000fe200078e00ff */
[----:B------:R-:W-:-:S02]  /*cd50*/  LOP3.LUT R49, R79, 0xff, RZ, 0xc0, !PT ;  /* 0x000000ff4f317812 */ /* 0x000fc400078ec0ff */
[----:B------:R-:W-:Y:S02]  /*cd60*/  SHF.R.U32.HI R66, RZ, 0x8, R67 ;  /* 0x00000008ff427819 */ /* 0x000fe40000011643 */
[----:B------:R-:W-:Y:S02]  /*cd70*/  PRMT R45, R80, 0x654, R45 ;  /* 0x00000654502d7816 */ /* 0x000fe4000000002d */
[----:B------:R-:W-:Y:S02]  /*cd80*/  SHF.L.U32 R12, R78, 0x8, RZ ;  /* 0x000000084e0c7819 */ /* 0x000fe400000006ff */
[----:B------:R-:W-:Y:S02]  /*cd90*/  SHF.R.U32.HI R55, RZ, 0x18, R77 ;  /* 0x00000018ff377819 */ /* 0x000fe4000001164d */
[----:B------:R-:W-:Y:S02]  /*cda0*/  LOP3.LUT R48, R77, 0xff, RZ, 0xc0, !PT ;  /* 0x000000ff4d307812 */ /* 0x000fe400078ec0ff */
[----:B------:R-:W-:-:S02]  /*cdb0*/  SHF.R.U32.HI R81, RZ, 0x18, R67 ;  /* 0x00000018ff517819 */ /* 0x000fc40000011643 */
[----:B------:R-:W-:Y:S02]  /*cdc0*/  LOP3.LUT R46, R67, 0xff, RZ, 0xc0, !PT ;  /* 0x000000ff432e7812 */ /* 0x000fe400078ec0ff */
[----:B------:R-:W-:Y:S01]  /*cdd0*/  PRMT R14, R52, 0x654, R49 ;  /* 0x00000654340e7816 */ /* 0x000fe20000000031 */
[----:B------:R-:W-:Y:S01]  /*cde0*/  IMAD.SHL.U32 R49, R54, 0x100, RZ ;  /* 0x0000010036317824 */ /* 0x000fe200078e00ff */
[----:B------:R-:W-:Y:S02]  /*cdf0*/  SHF.R.U32.HI R65, RZ, 0x10, R67 ;  /* 0x00000010ff417819 */ /* 0x000fe40000011643 */
[----:B------:R-:W-:Y:S01]  /*ce00*/  LOP3.LUT R12, R45, 0xff00, R12, 0xf8, !PT ;  /* 0x0000ff002d0c7812 */ /* 0x000fe200078ef80c */
[----:B------:R-:W-:Y:S01]  /*ce10*/  IMAD.SHL.U32 R45, R66, 0x100, RZ ;  /* 0x00000100422d7824 */ /* 0x000fe200078e00ff */
[----:B------:R-:W-:Y:S02]  /*ce20*/  PRMT R48, R55, 0x654, R48 ;  /* 0x0000065437307816 */ /* 0x000fe40000000030 */
        /* <DEDUP_REMOVED lines=10> */
[----:B------:R-:W-:Y:S01]  /*ced0*/  SHF.R.U32.HI R64, RZ, 0x10, R79 ;  /* 0x00000010ff407819 */ /* 0x000fe2000001164f */
        /* <DEDUP_REMOVED lines=8> */
[----:B------:R-:W-:Y:S01]  /*cf60*/  HADD2.F32 R52, -RZ, R49.H0_H0 ;  /* 0x20000031ff347230 */ /* 0x000fe20000004100 */
[----:B------:R-:W-:-:S02]  /*cf70*/  SHF.L.U32 R53, R53, 0x10, RZ ;  /* 0x0000001035357819 */ /* 0x000fc400000006ff */
        /* <DEDUP_REMOVED lines=56> */
[----:B------:R-:W-:-:S02]  /*d300*/  HADD2.F32 R51, -RZ, R149.H0_H0 ;  /* 0x20000095ff337230 */ /* 0x000fc40000004100 */
[----:B------:R-:W-:Y:S02]  /*d310*/  HADD2.F32 R52, -RZ, R149.H1_H1 ;  /* 0x30000095ff347230 */ /* 0x000fe40000004100 */
[----:B------:R-:W-:Y:S01]  /*d320*/  HADD2.F32 R48, -RZ, R47.H0_H0 ;  /* 0x2000002fff307230 */ /* 0x000fe20000004100 */
[----:B------:R-:W-:Y:S01]  /*d330*/  F2FP.SATFINITE.E4M3.F32.PACK_AB_MERGE_C R79, R82, R79, RZ ;  /* 0x0000004f524f723e */ /* 0x000fe200048070ff */
[----:B------:R-:W-:Y:S02]  /*d340*/  HADD2.F32 R38, -RZ, R43.H0_H0 ;  /* 0x2000002bff267230 */ /* 0x000fe40000004100 */
[----:B------:R-:W-:Y:S02]  /*d350*/  HADD2.F32 R47, -RZ, R47.H1_H1 ;  /* 0x3000002fff2f7230 */ /* 0x000fe40000004100 */
[-C--:B------:R-:W-:Y:S01]  /*d360*/  FMUL.FTZ R53, R48, R51.reuse ;  /* 0x0000003330357220 */ /* 0x080fe20000410000 */
[----:B------:R-:W-:Y:S02]  /*d370*/  HADD2.F32 R49, -RZ, R147.H0_H0 ;  /* 0x20000093ff317230 */ /* 0x000fe40000004100 */
[----:B------:R-:W-:Y:S01]  /*d380*/  FMUL.FTZ R51, R38, R51 ;  /* 0x0000003326337220 */ /* 0x000fe20000410000 */
[----:B------:R-:W-:-:S02]  /*d390*/  HADD2.F32 R43, -RZ, R43.H1_H1 ;  /* 0x3000002bff2b7230 */ /* 0x000fc40000004100 */
[-C--:B------:R-:W-:Y:S01]  /*d3a0*/  FMUL.FTZ R54, R47, R52.reuse ;  /* 0x000000342f367220 */ /* 0x080fe20000410000 */
[----:B------:R-:W-:Y:S02]  /*d3b0*/  HADD2.F32 R50, -RZ, R147.H1_H1 ;  /* 0x30000093ff327230 */ /* 0x000fe40000004100 */
[-C--:B------:R-:W-:Y:S01]  /*d3c0*/  FFMA.FTZ R53, R38, R49.reuse, -R53 ;  /* 0x0000003126357223 */ /* 0x080fe20000010835 */
[----:B------:R-:W-:Y:S01]  /*d3d0*/  FFMA.FTZ R38, R48, R49, R51 ;  /* 0x0000003130267223 */ /* 0x000fe20000010033 */
[C---:B------:R-:W-:Y:S01]  /*d3e0*/  FMUL.FTZ R52, R43.reuse, R52 ;  /* 0x000000342b347220 */ /* 0x040fe20000410000 */
[----:B------:R-:W-:Y:S01]  /*d3f0*/  F2FP.F16.E4M3.UNPACK_B R49, R37 ;  /* 0x00000025ff31723e */ /* 0x000fe200020006ff */
[-C--:B------:R-:W-:Y:S01]  /*d400*/  FFMA.FTZ R78, R43, R50.reuse, -R54 ;  /* 0x000000322b4e7223 */ /* 0x080fe20000010836 */
[----:B------:R-:W-:Y:S01]  /*d410*/  F2FP.SATFINITE.E4M3.F32.PACK_AB_MERGE_C R43, R76, R45, RZ ;  /* 0x0000002d4c2b723e */ /* 0x000fe200048070ff */
[----:B------:R-:W-:Y:S01]  /*d420*/  FFMA.FTZ R51, R47, R50, R52 ;  /* 0x000000322f337223 */ /* 0x000fe20000010034 */
[----:B------:R-:W-:Y:S01]  /*d430*/  F2FP.F16.E4M3.UNPACK_B R54, R36 ;  /* 0x00000024ff36723e */ /* 0x000fe200020006ff */
[----:B------:R-:W-:Y:S01]  /*d440*/  HADD2.F32 R50, -RZ, R49.H0_H0 ;  /* 0x20000031ff327230 */ /* 0x000fe20000004100 */
[----:B------:R-:W-:-:S02]  /*d450*/  F2FP.F16.E4M3.UNPACK_B R48, R42 ;  /* 0x0000002aff30723e */ /* 0x000fc400020006ff */
[----:B------:R-:W-:Y:S02]  /*d460*/  F2FP.SATFINITE.E4M3.F32.PACK_AB_MERGE_C R45, R67, R46, RZ ;  /* 0x0000002e432d723e */ /* 0x000fe400048070ff */
[----:B------:R-:W-:Y:S01]  /*d470*/  F2FP.SATFINITE.E4M3.F32.PACK_AB_MERGE_C R43, R66, R55, R43 ;  /* 0x00000037422b723e */ /* 0x000fe2000480702b */
[----:B------:R-:W-:Y:S01]  /*d480*/  HADD2.F32 R55, -RZ, R54.H0_H0 ;  /* 0x20000036ff377230 */ /* 0x000fe20000004100 */
[----:B------:R-:W-:Y:S01]  /*d490*/  F2FP.SATFINITE.E4M3.F32.PACK_AB_MERGE_C R46, R80, R77, RZ ;  /* 0x0000004d502e723e */ /* 0x000fe200048070ff */
[----:B------:R-:W-:Y:S01]  /*d4a0*/  HADD2.F32 R47, -RZ, R48.H0_H0 ;  /* 0x20000030ff2f7230 */ /* 0x000fe20000004100 */
[----:B------:R-:W-:Y:S01]  /*d4b0*/  F2FP.F16.E4M3.UNPACK_B R52, R14 ;  /* 0x0000000eff34723e */ /* 0x000fe200020006ff */
[----:B------:R-:W-:Y:S01]  /*d4c0*/  HADD2.F32 R54, -RZ, R54.H1_H1 ;  /* 0x30000036ff367230 */ /* 0x000fe20000004100 */
[----:B------:R-:W-:Y:S01]  /*d4d0*/  F2FP.SATFINITE.E4M3.F32.PACK_AB_MERGE_C R45, R65, R64, R45 ;  /* 0x00000040412d723e */ /* 0x000fe2000480702d */
[----:B------:R-:W-:Y:S01]  /*d4e0*/  FMUL.FTZ R64, R50, R55 ;  /* 0x0000003732407220 */ /* 0x000fe20000410000 */
[----:B------:R-:W-:Y:S01]  /*d4f0*/  F2FP.SATFINITE.E4M3.F32.PACK_AB_MERGE_C R46, R78, R53, R46 ;  /* 0x000000354e2e723e */ /* 0x000fe2000480702e */
[----:B------:R-:W-:Y:S01]  /*d500*/  HADD2.F32 R53, -RZ, R52.H0_H0 ;  /* 0x20000034ff357230 */ /* 0x000fe20000004100 */
[----:B------:R-:W-:Y:S01]  /*d510*/  F2FP.SATFINITE.E4M3.F32.PACK_AB_MERGE_C R38, R51, R38, R79 ;  /* 0x000000263326723e */ /* 0x000fe2000480704f */
        /* <DEDUP_REMOVED lines=78> */
[----:B------:R-:W-:Y:S02]  /*da00*/  F2FP.SATFINITE.E4M3.F32.PACK_AB_MERGE_C R13, R66, R47, R67 ;  /* 0x0000002f420d723e */ /* 0x000fe40004807043 */
[----:B------:R-:W-:Y:S02]  /*da10*/  F2FP.SATFINITE.E4M3.F32.PACK_AB_MERGE_C R37, R65, R48, R76 ;  /* 0x000000304125723e */ /* 0x000fe4000480704c */
[----:B------:R-:W-:-:S07]  /*da20*/  F2FP.SATFINITE.E4M3.F32.PACK_AB_MERGE_C R39, R53, R80, R54 ;  /* 0x000000503527723e */ /* 0x000fce0004807036 */
.L_x_6386:
[----:B------:R-:W-:Y:S05]  /*da30*/  BSYNC B2 ;  /* 0x0000000000027941 */ /* 0x000fea0003800000 */
.L_x_6385:
[----:B------:R-:W-:Y:S01]  /*da40*/  ISETP.GE.AND P3, PT, R11, R134, PT ;  /* 0x000000860b00720c */ /* 0x000fe20003f66270 */
[----:B0-----:R0:W-:-:S12]  /*da50*/  ST.E.128 desc[UR54][R40.64], R12 ;  /* 0x0000000c28007985 */ /* 0x0011d8000c101d36 */
[----:B------:R-:W-:-:S04]  /*da60*/  @!P3 IADD3 R42, P4, R11, R120, RZ ;  /* 0x000000780b2ab210 */ /* 0x000fc80007f9e0ff */
[----:B------:R-:W-:-:S05]  /*da70*/  @!P3 LEA.HI.X.SX32 R43, R11, R44, 0x1, P4 ;  /* 0x0000002c0b2bb211 */ /* 0x000fca00020f0eff */
[----:B--2---:R0:W-:Y:S04]  /*da80*/  @!P3 ST.E.128 desc[UR54][R42.64], R36 ;  /* 0x000000242a00b985 */ /* 0x0041e8000c101d36 */
.L_x_6384:
[----:B------:R-:W-:Y:S05]  /*da90*/  BSYNC B1 ;  /* 0x0000000000017941 */ /* 0x000fea0003800000 */
.L_x_6383:
        /* <DEDUP_REMOVED lines=52> */
[----:B------:R-:W-:Y:S02]  /*dde0*/  PRMT R61, R52, 0x654, R51 ;  /* 0x00000654343d7816 */ /* 0x000fe40000000033 */
[----:B------:R-:W-:Y:S01]  /*ddf0*/  LOP3.LUT R51, R49, 0xff00, R12, 0xf8, !PT ;  /* 0x0000ff0031337812 */ /* 0x000fe200078ef80c */
[----:B------:R-:W-:Y:S01]  /*de00*/  IMAD.U32 R12, R66, 0x10000, RZ ;  /* 0x00010000420c7824 */ /* 0x000fe200078e00ff */
[----:B------:R-:W-:Y:S02]  /*de10*/  SHF.R.U32.HI R54, RZ, 0x8, R75 ;  /* 0x00000008ff367819 */ /* 0x000fe4000001164b */
[----:B------:R-:W-:Y:S02]  /*de20*/  LOP3.LUT R55, R53, 0xff00, R14, 0xf8, !PT ;  /* 0x0000ff0035377812 */ /* 0x000fe400078ef80e */
[----:B------:R-:W-:Y:S01]  /*de30*/  SHF.L.U32 R36, R72, 0x10, RZ ;  /* 0x0000001048247819 */ /* 0x000fe200000006ff */
[----:B------:R-:W-:Y:S01]  /*de40*/  IMAD.SHL.U32 R38, R54, 0x100, RZ ;  /* 0x0000010036267824 */ /* 0x000fe200078e00ff */
[----:B------:R-:W-:-:S02]  /*de50*/  F2FP.F16.E4M3.UNPACK_B R53, R143.H1 ;  /* 0x0000008fff35723e */ /* 0x000fc400030006ff */
[----:B------:R-:W-:Y:S02]  /*de60*/  F2FP.F16.E4M3.UNPACK_B R46, R45.H1 ;  /* 0x0000002dff2e723e */ /* 0x000fe400030006ff */
[----:B------:R-:W-:Y:S01]  /*de70*/  F2FP.F16.E4M3.UNPACK_B R49, R48.H1 ;  /* 0x00000030ff31723e */ /* 0x000fe200030006ff */
[--C-:B------:R-:W-:Y:S01]  /*de80*/  HADD2.F32 R14, -RZ, R53.reuse.H0_H0 ;  /* 0x20000035ff0e7230 */ /* 0x100fe20000004100 */
[----:B------:R-:W-:Y:S01]  /*de90*/  LOP3.LUT R12, R51, 0xff0000, R12, 0xf8, !PT ;  /* 0x00ff0000330c7812 */ /* 0x000fe200078ef80c */
[----:B------:R-:W-:Y:S01]  /*dea0*/  HADD2.F32 R53, -RZ, R53.H1_H1 ;  /* 0x30000035ff357230 */ /* 0x000fe20000004100 */
[----:B------:R-:W-:Y:S01]  /*deb0*/  SHF.R.U32.HI R62, RZ, 0x10, R73 ;  /* 0x00000010ff3e7819 */ /* 0x000fe20000011649 */
[----:B------:R-:W-:Y:S01]  /*dec0*/  HADD2.F32 R50, -RZ, R49.H0_H0 ;  /* 0x20000031ff327230 */ /* 0x000fe20000004100 */
        /* <DEDUP_REMOVED lines=181> */
.L_x_6390:
[----:B------:R-:W-:Y:S05]  /*ea20*/  BSYNC B2 ;  /* 0x0000000000027941 */ /* 0x000fea0003800000 */
.L_x_6389:
[----:B------:R-:W-:Y:S01]  /*ea30*/  ISETP.GE.AND P3, PT, R11, R134, PT ;  /* 0x000000860b00720c */ /* 0x000fe20003f66270 */
[----:B0-----:R0:W-:-:S12]  /*ea40*/  ST.E.128 desc[UR54][R40.64], R12 ;  /* 0x0000000c28007985 */ /* 0x0011d8000c101d36 */
[----:B------:R-:W-:-:S04]  /*ea50*/  @!P3 IADD3 R42, P4, R11, R120, RZ ;  /* 0x000000780b2ab210 */ /* 0x000fc80007f9e0ff */
[----:B------:R-:W-:-:S05]  /*ea60*/  @!P3 LEA.HI.X.SX32 R43, R11, R44, 0x1, P4 ;  /* 0x0000002c0b2bb211 */ /* 0x000fca00020f0eff */
[----:B--2---:R0:W-:Y:S04]  /*ea70*/  @!P3 ST.E.128 desc[UR54][R42.64], R36 ;  /* 0x000000242a00b985 */ /* 0x0041e8000c101d36 */
.L_x_6388:
[----:B------:R-:W-:Y:S05]  /*ea80*/  BSYNC B1 ;  /* 0x0000000000017941 */ /* 0x000fea0003800000 */
.L_x_6387:
        /* <DEDUP_REMOVED lines=13> */
[----:B------:R-:W-:Y:S01]  /*eb60*/  SHF.R.S32.HI R12, RZ, 0x1f, R139 ;  /* 0x0000001fff0c7819 */ /* 0x000fe2000001148b */
[----:B------:R-:W-:-:S03]  /*eb70*/  IMAD.SHL.U32 R11, R139, 0x10, RZ ;  /* 0x000000108b0b7824 */ /* 0x000fc600078e00ff */
[----:B------:R-:W-:-:S04]  /*eb80*/  LEA.HI R12, R12, R139, RZ, 0x2 ;  /* 0x0000008b0c0c7211 */ /* 0x000fc800078f10ff */
[----:B------:R-:W-:Y:S02]  /*eb90*/  SHF.R.S32.HI R12, RZ, 0x2, R12 ;  /* 0x00000002ff0c7819 */ /* 0x000fe4000001140c */
[----:B-----5:R-:W-:-:S04]  /*eba0*/  LOP3.LUT R13, R13, 0x30, R11, 0xf8, !PT ;  /* 0x000000300d0d7812 */ /* 0x020fc800078ef80b */
[----:B------:R-:W-:Y:S01]  /*ebb0*/  LOP3.LUT R13, R13, R0, RZ, 0x3c, !PT ;  /* 0x000000000d0d7212 */ /* 0x000fe200078e3cff */
[----:B---3--:R-:W-:-:S04]  /*ebc0*/  IMAD R12, R12, 0x2800, R14 ;  /* 0x000028000c0c7824 */ /* 0x008fc800078e020e */
        /* <DEDUP_REMOVED lines=10> */
[--C-:B------:R-:W-:Y:S01]  /*ec70*/  SHF.R.U32.HI R60, RZ, 0x18, R57.reuse ;  /* 0x00000018ff3c7819 */ /* 0x100fe20000011639 */
[----:B--2---:R-:W-:Y:S01]  /*ec80*/  IMAD.MOV.U32 R47, RZ, RZ, R36 ;  /* 0x000000ffff2f7224 */ /* 0x004fe200078e0024 */
[----:B------:R-:W-:Y:S01]  /*ec90*/  LOP3.LUT R45, R57, 0xff, RZ, 0xc0, !PT ;  /* 0x000000ff392d7812 */ /* 0x000fe200078ec0ff */
[----:B------:R-:W-:Y:S01]  /*eca0*/  IMAD.SHL.U32 R12, R50, 0x100, RZ ;  /* 0x00000100320c7824 */ /* 0x000fe200078e00ff */
[----:B------:R-:W-:Y:S01]  /*ecb0*/  SHF.R.U32.HI R58, RZ, 0x10, R57 ;  /* 0x00000010ff3a7819 */ /* 0x000fe20000011639 */
[----:B------:R-:W-:Y:S01]  /*ecc0*/  IMAD.MOV.U32 R50, RZ, RZ, R38 ;  /* 0x000000ffff327224 */ /* 0x000fe200078e0026 */
[----:B------:R-:W-:Y:S01]  /*ecd0*/  SHF.R.U32.HI R49, RZ, 0x18, R69 ;  /* 0x00000018ff317819 */ /* 0x000fe20000011645 */
[----:B------:R-:W-:Y:S01]  /*ece0*/  IMAD.MOV.U32 R42, RZ, RZ, R14 ;  /* 0x000000ffff2a7224 */ /* 0x000fe200078e000e */
[----:B------:R-:W-:-:S02]  /*ecf0*/  LOP3.LUT R48, R69, 0xff, RZ, 0xc0, !PT ;  /* 0x000000ff45307812 */ /* 0x000fc400078ec0ff */
[----:B------:R-:W-:Y:S02]  /*ed00*/  SHF.R.U32.HI R53, RZ, 0x8, R71 ;  /* 0x00000008ff357819 */ /* 0x000fe40000011647 */
[----:B------:R-:W-:Y:S02]  /*ed10*/  PRMT R45, R60, 0x654, R45 ;  /* 0x000006543c2d7816 */ /* 0x000fe4000000002d */
[--C-:B------:R-:W-:Y:S01]  /*ed20*/  SHF.R.U32.HI R61, RZ, 0x18, R59.reuse ;  /* 0x00000018ff3d7819 */ /* 0x100fe2000001163b */
[----:B------:R-:W-:Y:S01]  /*ed30*/  IMAD.SHL.U32 R53, R53, 0x100, RZ ;  /* 0x0000010035357824 */ /* 0x000fe200078e00ff */
[----:B------:R-:W-:Y:S02]  /*ed40*/  LOP3.LUT R46, R59, 0xff, RZ, 0xc0, !PT ;  /* 0x000000ff3b2e7812 */ /* 0x000fe400078ec0ff */
[----:B------:R-:W-:Y:S02]  /*ed50*/  SHF.R.U32.HI R54, RZ, 0x8, R59 ;  /* 0x00000008ff367819 */ /* 0x000fe4000001163b */
[----:B------:R-:W-:-:S02]  /*ed60*/  SHF.R.U32.HI R51, RZ, 0x8, R69 ;  /* 0x00000008ff337819 */ /* 0x000fc40000011645 */
[----:B------:R-:W-:Y:S02]  /*ed70*/  PRMT R48, R49, 0x654, R48 ;  /* 0x0000065431307816 */ /* 0x000fe40000000030 */
[----:B------:R-:W-:Y:S01]  /*ed80*/  LOP3.LUT R12, R45, 0xff00, R12, 0xf8, !PT ;  /* 0x0000ff002d0c7812 */ /* 0x000fe200078ef80c */
[----:B------:R-:W-:Y:S01]  /*ed90*/  IMAD.U32 R45, R58, 0x10000, RZ ;  /* 0x000100003a2d7824 */ /* 0x000fe200078e00ff */
[----:B------:R-:W-:Y:S01]  /*eda0*/  SHF.R.U32.HI R56, RZ, 0x10, R59 ;  /* 0x00000010ff387819 */ /* 0x000fe2000001163b */
[----:B------:R-:W-:Y:S01]  /*edb0*/  IMAD.SHL.U32 R51, R51, 0x100, RZ ;  /* 0x0000010033337824 */ /* 0x000fe200078e00ff */
[----:B------:R-:W-:Y:S02]  /*edc0*/  PRMT R46, R61, 0x654, R46 ;  /* 0x000006543d2e7816 */ /* 0x000fe4000000002e */
[----:B------:R-:W-:Y:S02]  /*edd0*/  SHF.L.U32 R49, R54, 0x8, RZ ;  /* 0x0000000836317819 */ /* 0x000fe400000006ff */
[----:B------:R-:W-:-:S02]  /*ede0*/  LOP3.LUT R52, R71, 0xff0000ff, RZ, 0xc0, !PT ;  /* 0xff0000ff47347812 */ /* 0x000fc400078ec0ff */
[----:B------:R-:W-:Y:S01]  /*edf0*/  LOP3.LUT R46, R46, 0xff00, R49, 0xf8, !PT ;  /* 0x0000ff002e2e7812 */ /* 0x000fe200078ef831 */
[----:B------:R-:W-:Y:S01]  /*ee00*/  IMAD.U32 R49, R56, 0x10000, RZ ;  /* 0x0001000038317824 */ /* 0x000fe200078e00ff */
[----:B------:R-:W-:Y:S02]  /*ee10*/  LOP3.LUT R54, R52, 0xff00, R53, 0xf8, !PT ;  /* 0x0000ff0034367812 */ /* 0x000fe400078ef835 */
        /* <DEDUP_REMOVED lines=9> */
[--C-:B------:R-:W-:Y:S01]  /*eeb0*/  HADD2.F32 R49, -RZ, R48.reuse.H0_H0 ;  /* 0x20000030ff317230 */ /* 0x100fe20000004100 */
[----:B------:R-:W-:Y:S01]  /*eec0*/  SHF.R.U32.HI R57, RZ, 0x10, R71 ;  /* 0x00000010ff397819 */ /* 0x000fe20000011647 */
[----:B------:R-:W-:Y:S01]  /*eed0*/  HADD2.F32 R53, -RZ, R53.H1_H1 ;  /* 0x30000035ff357230 */ /* 0x000fe20000004100 */
[----:B------:R-:W-:Y:S01]  /*eee0*/  SHF.R.U32.HI R55, RZ, 0x10, R69 ;  /* 0x00000010ff377819 */ /* 0x000fe20000011645 */
[----:B------:R-:W-:Y:S01]  /*eef0*/  HADD2.F32 R52, -RZ, R51.H0_H0 ;  /* 0x20000033ff347230 */ /* 0x000fe20000004100 */
[----:B------:R-:W-:Y:S01]  /*ef00*/  SHF.L.U32 R57, R57, 0x10, RZ ;  /* 0x0000001039397819 */ /* 0x000fe200000006ff */
[-C--:B------:R-:W-:Y:S01]  /*ef10*/  FMUL.FTZ R56, R46, R14.reuse ;  /* 0x0000000e2e387220 */ /* 0x080fe20000410000 */
        /* <DEDUP_REMOVED lines=54> */
[-C--:B------:R-:W-:Y:S01]  /*f280*/  FFMA.FTZ R65, R46, R49.reuse, R45 ;  /* 0x000000312e417223 */ /* 0x080fe2000001002d */
[----:B------:R-:W-:Y:S02]  /*f290*/  HADD2.F32 R45, -RZ, R50.H0_H0 ;  /* 0x20000032ff2d7230 */ /* 0x000fe40000004100 */
[----:B------:R-:W-:Y:S01]  /*f2a0*/  FFMA.FTZ R66, R43, R49, -R62 ;  /* 0x000000312b427223 */ /* 0x000fe2000001083e */
[----:B------:R-:W-:Y:S01]  /*f2b0*/  HADD2.F32 R49, -RZ, R136.H1_H1 ;  /* 0x30000088ff317230 */ /* 0x000fe20000004100 */
[----:B------:R-:W-:Y:S01]  /*f2c0*/  F2FP.F16.E4M3.UNPACK_B R138, R138 ;  /* 0x0000008aff8a723e */ /* 0x000fe200020006ff */
[----:B------:R-:W-:Y:S01]  /*f2d0*/  HADD2.F32 R43, -RZ, R42.H0_H0 ;  /* 0x2000002aff2b7230 */ /* 0x000fe20000004100 */
[----:B------:R-:W-:Y:S01]  /*f2e0*/  F2FP.SATFINITE.E4M3.F32.PACK_AB_MERGE_C R64, R65, R64, RZ ;  /* 0x000000404140723e */ /* 0x000fe200048070ff */
[----:B------:R-:W-:Y:S01]  /*f2f0*/  HADD2.F32 R50, -RZ, R50.H1_H1 ;  /* 0x30000032ff327230 */ /* 0x000fe20000004100 */
[----:B------:R-:W-:Y:S01]  /*f300*/  F2FP.SATFINITE.E4M3.F32.PACK_AB_MERGE_C R63, R66, R63, RZ ;  /* 0x0000003f423f723e */ /* 0x000fe200048070ff */
[----:B------:R-:W-:-:S02]  /*f310*/  HADD2.F32 R48, -RZ, R136.H0_H0 ;  /* 0x20000088ff307230 */ /* 0x000fc40000004100 */
[----:B------:R-:W-:Y:S02]  /*f320*/  HADD2.F32 R42, -RZ, R42.H1_H1 ;  /* 0x3000002aff2a7230 */ /* 0x000fe40000004100 */
[-C--:B------:R-:W-:Y:S01]  /*f330*/  FMUL.FTZ R61, R50, R49.reuse ;  /* 0x00000031323d7220 */ /* 0x080fe20000410000 */
[--C-:B------:R-:W-:Y:S02]  /*f340*/  HADD2.F32 R46, -RZ, R138.reuse.H0_H0 ;  /* 0x2000008aff2e7230 */ /* 0x100fe40000004100 */
[-C--:B------:R-:W-:Y:S01]  /*f350*/  FMUL.FTZ R52, R45, R48.reuse ;  /* 0x000000302d347220 */ /* 0x080fe20000410000 */
[----:B------:R-:W-:Y:S02]  /*f360*/  HADD2.F32 R47, -RZ, R138.H1_H1 ;  /* 0x3000008aff2f7230 */ /* 0x000fe40000004100 */
[----:B------:R-:W-:Y:S01]  /*f370*/  FMUL.FTZ R49, R42, R49 ;  /* 0x000000312a317220 */ /* 0x000fe20000410000 */
[C---:B------:R-:W-:Y:S01]  /*f380*/  FMUL.FTZ R48, R43.reuse, R48 ;  /* 0x000000302b307220 */ /* 0x040fe20000410000 */
[-C--:B------:R-:W-:Y:S01]  /*f390*/  FFMA.FTZ R52, R43, R46.reuse, -R52 ;  /* 0x0000002e2b347223 */ /* 0x080fe20000010834 */
[----:B------:R-:W-:Y:S01]  /*f3a0*/  F2FP.SATFINITE.E4M3.F32.PACK_AB_MERGE_C R43, R60, R57, RZ ;  /* 0x000000393c2b723e */ /* 0x000fe200048070ff */
[-C--:B------:R-:W-:Y:S01]  /*f3b0*/  FFMA.FTZ R61, R42, R47.reuse, -R61 ;  /* 0x0000002f2a3d7223 */ /* 0x080fe2000001083d */
[----:B------:R-:W-:Y:S01]  /*f3c0*/  FFMA.FTZ R62, R50, R47, R49 ;  /* 0x0000002f323e7223 */ /* 0x000fe20000010031 */
[----:B------:R-:W-:Y:S01]  /*f3d0*/  FFMA.FTZ R51, R45, R46, R48 ;  /* 0x0000002e2d337223 */ /* 0x000fe20000010030 */
[----:B------:R-:W-:-:S02]  /*f3e0*/  F2FP.F16.E4M3.UNPACK_B R47, R37 ;  /* 0x00000025ff2f723e */ /* 0x000fc400020006ff */
[----:B------:R-:W-:Y:S02]  /*f3f0*/  F2FP.F16.E4M3.UNPACK_B R50, R38 ;  /* 0x00000026ff32723e */ /* 0x000fe400020006ff */
[----:B------:R-:W-:Y:S01]  /*f400*/  F2FP.F16.E4M3.UNPACK_B R45, R13 ;  /* 0x0000000dff2d723e */ /* 0x000fe200020006ff */
[----:B------:R-:W-:Y:S01]  /*f410*/  HADD2.F32 R48, -RZ, R47.H0_H0 ;  /* 0x2000002fff307230 */ /* 0x000fe20000004100 */
        /* <DEDUP_REMOVED lines=9> */
[----:B------:R-:W-:-:S02]  /*f4b0*/  HADD2.F32 R51, -RZ, R49.H0_H0 ;  /* 0x20000031ff337230 */ /* 0x000fc40000004100 */
        /* <DEDUP_REMOVED lines=23> */
[--C-:B------:R-:W-:Y:S02]  /*f630*/  HADD2.F32 R45, -RZ, R36.reuse.H0_H0 ;  /* 0x20000024ff2d7230 */ /* 0x100fe40000004100 */
[----:B------:R-:W-:Y:S02]  /*f640*/  HADD2.F32 R13, -RZ, R13.H1_H1 ;  /* 0x3000000dff0d7230 */ /* 0x000fe40000004100 */
[----:B------:R-:W-:Y:S01]  /*f650*/  FMUL.FTZ R52, R46, R48 ;  /* 0x000000302e347220 */ /* 0x000fe20000410000 */
[----:B------:R-:W-:-:S02]  /*f660*/  HADD2.F32 R36, -RZ, R36.H1_H1 ;  /* 0x30000024ff247230 */ /* 0x000fc40000004100 */
        /* <DEDUP_REMOVED lines=56> */
.L_x_6392:
[----:B------:R-:W-:Y:S05]  /*f9f0*/  BSYNC B1 ;  /* 0x0000000000017941 */ /* 0x000fea0003800000 */
.L_x_6391:
[----:B0-----:R0:W-:Y:S01]  /*fa00*/  ST.E.128 desc[UR54][R40.64], R12 ;  /* 0x0000000c28007985 */ /* 0x0011e2000c101d36 */
[----:B------:R-:W-:-:S13]  /*fa10*/  ISETP.GE.AND P3, PT, R11, R134, PT ;  /* 0x000000860b00720c */ /* 0x000fda0003f66270 */
[----:B------:R-:W-:Y:S05]  /*fa20*/  @P3 BRA `(.L_x_6339) ;  /* 0x0000000800003947 */ /* 0x000fea0003800000 */
[----:B0-----:R-:W-:-:S04]  /*fa30*/  IADD3 R12, P3, R11, R120, RZ ;  /* 0x000000780b0c7210 */ /* 0x001fc80007f7e0ff */
[----:B------:R-:W-:-:S05]  /*fa40*/  LEA.HI.X.SX32 R13, R11, R44, 0x1, P3 ;  /* 0x0000002c0b0d7211 */ /* 0x000fca00018f0eff */
[----:B--2---:R0:W-:Y:S01]  /*fa50*/  ST.E.128 desc[UR54][R12.64], R36 ;  /* 0x000000240c007985 */ /* 0x0041e2000c101d36 */
[----:B------:R-:W-:Y:S05]  /*fa60*/  BRA `(.L_x_6339) ;  /* 0x0000000400f07947 */ /* 0x000fea0003800000 */
.L_x_6304:
[----:B------:R-:W-:-:S06]  /*fa70*/  UISETP.NE.AND UP0, UPT, UR49, 0x3, UPT ;  /* 0x000000033100788c */ /* 0x000fcc000bf05270 */
[----:B------:R-:W-:-:S13]  /*fa80*/  PLOP3.LUT P2, PT, PT, PT, UP0, 0x80, 0x0 ;  /* 0x000000000000781c */ /* 0x000fda0003f4f008 */
[----:B------:R-:W-:Y:S05]  /*fa90*/  @!P2 BRA `(.L_x_6393) ;  /* 0x000000000004a947 */ /* 0x000fea0003800000 */
[----:B------:R-:W-:Y:S01]  /*faa0*/  BPT.TRAP 0x1 ;  /* 0x000000040000795c */ /* 0x000fe20000300000 */
.L_x_6393:
[----:B------:R-:W2:Y:S01]  /*fab0*/  LDL R11, [R1+0x14] ;  /* 0x00001400010b7983 */ /* 0x000ea20000100800 */
[----:B------:R-:W-:Y:S01]  /*fac0*/  IMAD R93, R19, 0x8, R18 ;  /* 0x00000008135d7824 */ /* 0x000fe200078e0212 */
[----:B------:R-:W-:Y:S01]  /*fad0*/  BSSY B1, `(.L_x_6394) ;  /* 0x0000005000017945 */ /* 0x000fe20003800000 */
[----:B------:R-:W-:Y:S02]  /*fae0*/  SHF.R.S32.HI R90, RZ, 0x1f, R35 ;  /* 0x0000001fff5a7819 */ /* 0x000fe40000011423 */
[----:B--2---:R-:W-:-:S04]  /*faf0*/  SHF.L.U32 R94, R11, 0x1f, RZ ;  /* 0x0000001f0b5e7819 */ /* 0x004fc800000006ff */
[----:B------:R-:W0:Y:S02]  /*fb00*/  SYNCS.PHASECHK.TRANS64.TRYWAIT P3, [R93+URZ+0x33490], R94 ;  /* 0x0334905e5d0075a7 */ /* 0x000e24000806017f */
[----:B0-----:R-:W-:Y:S05]  /*fb10*/  @!P3 BRA `(.L_x_6395) ;  /* 0x0000022c00f8b947 */ /* 0x001fea0003800000 */
.L_x_6669:
[----:B------:R-:W-:Y:S05]  /*fb20*/  BSYNC B1 ;  /* 0x0000000000017941 */ /* 0x000fea0003800000 */
.L_x_6394:
        /* <DEDUP_REMOVED lines=9> */
[----:B------:R-:W-:Y:S01]  /*fbc0*/  IMAD R15, R91, UR4, RZ ;  /* 0x000000045b0f7c24 */ /* 0x000fe2000f8e02ff */
[----:B------:R-:W-:Y:S02]  /*fbd0*/  IADD3 R13, R13, R11, RZ ;  /* 0x0000000b0d0d7210 */ /* 0x000fe40007ffe0ff */
        /* <DEDUP_REMOVED lines=14> */
[----:B------:R-:W-:-:S05]  /*fcc0*/  SHF.R.S32.HI R36, RZ, 0x1, R36 ;  /* 0x00000001ff247819 */ /* 0x000fca0000011424 */
[----:B------:R-:W-:-:S05]  /*fcd0*/  IMAD.IADD R51, R92, 0x1, -R36 ;  /* 0x000000015c337824 */ /* 0x000fca00078e0a24 */
[----:B------:R-:W-:Y:S01]  /*fce0*/  ISETP.GE.AND P3, PT, R51, 0x1, PT ;  /* 0x000000013300780c */ /* 0x000fe20003f66270 */
[----:B------:R-:W-:-:S12]  /*fcf0*/  BRA.DIV UR4, `(.L_x_6396) ;  /* 0x0000022e04947947 */ /* 0x000fd8000b800000 */
[----:B------:R1:W2:Y:S04]  /*fd00*/  SHFL.IDX PT, R41, R50, RZ, 0x1e1f ;  /* 0x001e1fff32297589 */ /* 0x0002a800000e0000 */
[----:B------:R1:W3:Y:S02]  /*fd10*/  SHFL.IDX PT, R49, R48, RZ, 0x1e1f ;  /* 0x001e1fff30317589 */ /* 0x0002e400000e0000 */
.L_x_6673:
[----:B------:R-:W-:Y:S04]  /*fd20*/  BSSY B1, `(.L_x_6397) ;  /* 0x0000026000017945 */ /* 0x000fe80003800000 */
[----:B------:R-:W-:Y:S05]  /*fd30*/  @!P3 BRA `(.L_x_6398) ;  /* 0x000000000090b947 */ /* 0x000fea0003800000 */
[----:B------:R-:W4:Y:S01]  /*fd40*/  LDL R13, [R1+0xc] ;  /* 0x00000c00010d7983 */ /* 0x000f220000100800 */
[----:B------:R-:W-:-:S03]  /*fd50*/  ULDC UR4, c[0x0][0x2f4] ;  /* 0x0000bd0000047ab9 */ /* 0x000fc60000000800 */
[----:B------:R-:W5:Y:S01]  /*fd60*/  LDL R12, [R1+0x8] ;  /* 0x00000800010c7983 */ /* 0x000f620000100800 */
[----:B------:R-:W-:-:S03]  /*fd70*/  ISETP.GE.AND P5, PT, R16, UR4, PT ;  /* 0x0000000410007c0c */ /* 0x000fc6000bfa6270 */
[----:B------:R-:W5:Y:S10]  /*fd80*/  LDL R11, [R1+0x4] ;  /* 0x00000400010b7983 */ /* 0x000f740000100800 */
[----:B---3--:R-:W-:-:S05]  /*fd90*/  @!P5 IADD3 R42, P3, R16, R49, RZ ;  /* 0x00000031102ad210 */ /* 0x008fca0007f7e0ff */
[----:B--2---:R-:W-:Y:S01]  /*fda0*/  @!P5 IMAD.X R43, R41, 0x1, R17, P3 ;  /* 0x00000001292bd824 */ /* 0x004fe200018e0611 */
[----:B------:R-:W-:-:S13]  /*fdb0*/  ISETP.GE.AND P3, PT, R221, UR4, PT ;  /* 0x00000004dd007c0c */ /* 0x000fda000bf66270 */
[----:B------:R-:W-:-:S04]  /*fdc0*/  @!P3 IADD3 R38, P4, R221, R49, RZ ;  /* 0x00000031dd26b210 */ /* 0x000fc80007f9e0ff */
[----:B----4-:R-:W-:Y:S02]  /*fdd0*/  @!P3 IADD3.X R39, R41, R13, RZ, P4, !PT ;  /* 0x0000000d2927b210 */ /* 0x010fe400027fe4ff */
        /* <DEDUP_REMOVED lines=13> */
[----:B------:R-:W-:-:S05]  /*feb0*/  @!P5 IMAD.SHL.U32 R40, R229, 0x10, RZ ;  /* 0x00000010e528d824 */ /* 0x000fca00078e00ff */
        /* <DEDUP_REMOVED lines=12> */
.L_x_6398:
[----:B------:R-:W-:Y:S05]  /*ff80*/  BSYNC B1 ;  /* 0x0000000000017941 */ /* 0x000fea0003800000 */
.L_x_6397:
[----:B------:R-:W-:-:S03]  /*ff90*/  UMOV UR4, 0xffffffff ;  /* 0xffffffff00047882 */ /* 0x000fc60000000000 */
[----:B------:R-:W-:Y:S05]  /*ffa0*/  BRA.DIV UR4, `(.L_x_6399) ;  /* 0x0000022e04347947 */ /* 0x000fea000b800000 */
[----:B--2-4-:R2:W4:Y:S04]  /*ffb0*/  SHFL.IDX PT, R41, R50, 0x1, 0x1e1f ;  /* 0x003e1f0032297f89 */ /* 0x01452800000e0000 */
[----:B---3--:R2:W3:Y:S02]  /*ffc0*/  SHFL.IDX PT, R49, R48, 0x1, 0x1e1f ;  /* 0x003e1f0030317f89 */ /* 0x0084e400000e0000 */
.L_x_6677:
[----:B------:R-:W-:-:S13]  /*ffd0*/  ISETP.GE.AND P3, PT, R51, 0x81, PT ;  /* 0x000000813300780c */ /* 0x000fda0003f66270 */
[----:B------:R-:W-:Y:S05]  /*ffe0*/  @!P3 BRA `(.L_x_6339) ;  /* 0x000000000090b947 */ /* 0x000fea0003800000 */
[----:B------:R-:W5:Y:S01]  /*fff0*/  LDL R13, [R1+0xc] ;  /* 0x00000c00010d7983 */ /* 0x000f620000100800 */
[----:B------:R-:W-:-:S03]  /*10000*/  ULDC UR4, c[0x0][0x2f4] ;  /* 0x0000bd0000047ab9 */ /* 0x000fc60000000800 */
[----:B------:R-:W2:Y:S01]  /*10010*/  LDL R12, [R1+0x8] ;  /* 0x00000800010c7983 */ /* 0x000ea20000100800 */
[----:B------:R-:W-:-:S03]  /*10020*/  ISETP.GE.AND P5, PT, R16, UR4, PT ;  /* 0x0000000410007c0c */ /* 0x000fc6000bfa6270 */
[----:B------:R-:W2:Y:S10]  /*10030*/  LDL R11, [R1+0x4] ;  /* 0x00000400010b7983 */ /* 0x000eb40000100800 */
[----:B---3--:R-:W-:-:S05]  /*10040*/  @!P5 IADD3 R42, P3, R16, R49, RZ ;  /* 0x00000031102ad210 */ /* 0x008fca0007f7e0ff */
[----:B----4-:R-:W-:Y:S01]  /*10050*/  @!P5 IMAD.X R43, R41, 0x1, R17, P3 ;  /* 0x00000001292bd824 */ /* 0x010fe200018e0611 */
[----:B------:R-:W-:-:S13]  /*10060*/  ISETP.GE.AND P3, PT, R221, UR4, PT ;  /* 0x00000004dd007c0c */ /* 0x000fda000bf66270 */
[----:B------:R-:W-:-:S04]  /*10070*/  @!P3 IADD3 R38, P4, R221, R49, RZ ;  /* 0x00000031dd26b210 */ /* 0x000fc80007f9e0ff */
[----:B-----5:R-:W-:Y:S02]  /*10080*/  @!P3 IADD3.X R39, R41, R13, RZ, P4, !PT ;  /* 0x0000000d2927b210 */ /* 0x020fe400027fe4ff */
[----:B------:R-:W-:-:S13]  /*10090*/  ISETP.GE.AND P4, PT, R220, UR4, PT ;  /* 0x00000004dc007c0c */ /* 0x000fda000bf86270 */
[----:B------:R-:W-:-:S05]  /*100a0*/  @!P4 IADD3 R36, P6, R220, R49, RZ ;  /* 0x00000031dc24c210 */ /* 0x000fca0007fde0ff */
[----:B--2---:R-:W-:Y:S02]  /*100b0*/  @!P4 IMAD.X R37, R41, 0x1, R12, P6 ;  /* 0x000000012925c824 */ /* 0x004fe400030e060c */
        /* <DEDUP_REMOVED lines=23> */
.L_x_6339:
[----:B------:R-:W-:Y:S05]  /*10230*/  BSYNC B0 ;  /* 0x0000000000007941 */ /* 0x000fea0003800000 */
.L_x_6303:
        /* <DEDUP_REMOVED lines=11> */
[----:B------:R-:W-:-:S05]  /*102f0*/  @!P3 VIADD R11, R93, 0x334a0 ;  /* 0x000334a05d0bb836 */ /* 0x000fca0000000000 */
[----:B------:R-:W-:-:S04]  /*10300*/  @!P3 PRMT R11, RZ, 0x654, R11 ;  /* 0x00000654ff0bb816 */ /* 0x000fc8000000000b */
[----:B------:R1:W-:Y:S01]  /*10310*/  @!P3 SYNCS.ARRIVE.TRANS64.RED.A1T0 RZ, [R11+URZ], RZ ;  /* 0x000000ff0bffb9a7 */ /* 0x0003e2000810043f */
[----:B------:R-:W-:Y:S05]  /*10320*/  @!P2 BRA `(.L_x_6401) ;  /* 0x000000000004a947 */ /* 0x000fea0003800000 */
[----:B------:R-:W-:Y:S01]  /*10330*/  BPT.TRAP 0x1 ;  /* 0x000000040000795c */ /* 0x000fe20000300000 */
.L_x_6401:
[----:B------:R-:W-:Y:S05]  /*10340*/  BSYNC B0 ;  /* 0x0000000000007941 */ /* 0x000fea0003800000 */
.L_x_6400:
[----:B------:R-:W5:Y:S01]  /*10350*/  SYNCS.PHASECHK.TRANS64.TRYWAIT P2, [R93+URZ+0x334b0], R94 ;  /* 0x0334b05e5d0075a7 */ /* 0x000f62000804017f */
[----:B------:R-:W-:Y:S01]  /*10360*/  ULDC UR39, c[0x0][0x2f4] ;  /* 0x0000bd0000277ab9 */ /* 0x000fe20000000800 */
[----:B------:R-:W-:Y:S04]  /*10370*/  BSSY B0, `(.L_x_6402) ;  /* 0x0000002000007945 */ /* 0x000fe80003800000 */
[----:B-----5:R-:W-:Y:S05]  /*10380*/  @!P2 BRA `(.L_x_6403) ;  /* 0x000002280088a947 */ /* 0x020fea0003800000 */
.L_x_6678:
[----:B------:R-:W-:Y:S05]  /*10390*/  BSYNC B0 ;  /* 0x0000000000007941 */ /* 0x000fea0003800000 */
.L_x_6402:
[----:B--2---:R2:W5:Y:S01]  /*103a0*/  LDL R50, [R1+0xc] ;  /* 0x00000c0001327983 */ /* 0x0045620000100800 */
[----:B------:R-:W-:Y:S01]  /*103b0*/  ULDC.64 UR4, c[0x0][0x328] ;  /* 0x0000ca0000047ab9 */ /* 0x000fe20000000a00 */
[----:B------:R-:W-:Y:S02]  /*103c0*/  ULDC.64 UR6, c[0x0][0x318] ;  /* 0x0000c60000067ab9 */ /* 0x000fe40000000a00 */
[----:B0--3--:R2:W5:Y:S01]  /*103d0*/  LDL R49, [R1+0x8] ;  /* 0x0000080001317983 */ /* 0x0095620000100800 */
[----:B------:R-:W-:Y:S02]  /*103e0*/  IMAD R90, R90, UR4, RZ ;  /* 0x000000045a5a7c24 */ /* 0x000fe4000f8e02ff */
[C---:B------:R-:W-:Y:S01]  /*103f0*/  IMAD.WIDE.U32 R12, R35.reuse, UR4, RZ ;  /* 0x00000004230c7c25 */ /* 0x040fe2000f8e00ff */
[----:B------:R2:W5:Y:S03]  /*10400*/  LDL R48, [R1+0x4] ;  /* 0x0000040001307983 */ /* 0x0005660000100800 */
[----:B------:R-:W-:Y:S01]  /*10410*/  IMAD R35, R35, UR5, R90 ;  /* 0x0000000523237c24 */ /* 0x000fe2000f8e025a */
[----:B------:R-:W0:Y:S01]  /*10420*/  S2R R14, SR_TID.X ;  /* 0x00000000000e7919 */ /* 0x000e220000002100 */
[----:B------:R-:W-:-:S02]  /*10430*/  ULDC.64 UR4, c[0x0][0x338] ;  /* 0x0000ce0000047ab9 */ /* 0x000fc40000000a00 */
[----:B------:R-:W-:Y:S01]  /*10440*/  IMAD R91, R91, UR4, RZ ;  /* 0x000000045b5b7c24 */ /* 0x000fe2000f8e02ff */
[----:B------:R-:W-:-:S03]  /*10450*/  IADD3 R13, R13, R35, RZ ;  /* 0x000000230d0d7210 */ /* 0x000fc60007ffe0ff */
        /* <DEDUP_REMOVED lines=17> */
[----:B------:R2:W1:Y:S08]  /*10570*/  SHFL.IDX PT, R45, R11, RZ, 0x1e1f ;  /* 0x001e1fff0b2d7589 */ /* 0x00047000000e0000 */
[----:B--2---:R-:W-:Y:S05]  /*10580*/  @!P2 BRA `(.L_x_6405) ;  /* 0x000000000080a947 */ /* 0x004fea0003800000 */
[----:B------:R-:W-:-:S13]  /*10590*/  ISETP.GE.AND P5, PT, R16, UR39, PT ;  /* 0x0000002710007c0c */ /* 0x000fda000bfa6270 */
[----:B------:R-:W2:Y:S01]  /*105a0*/  @!P5 LDS.128 R12, [R88+0xf200] ;  /* 0x00f20000580cd984 */ /* 0x000ea20000000c00 */
[----:B0-----:R-:W-:-:S05]  /*105b0*/  @!P5 IADD3 R38, P2, R16, R47, RZ ;  /* 0x0000002f1026d210 */ /* 0x001fca0007f5e0ff */
[----:B-1----:R-:W-:Y:S01]  /*105c0*/  @!P5 IMAD.X R39, R45, 0x1, R17, P2 ;  /* 0x000000012d27d824 */ /* 0x002fe200010e0611 */
[----:B------:R-:W-:-:S13]  /*105d0*/  ISETP.GE.AND P2, PT, R221, UR39, PT ;  /* 0x00000027dd007c0c */ /* 0x000fda000bf46270 */
[----:B------:R-:W-:-:S04]  /*105e0*/  @!P2 IADD3 R36, P4, R221, R47, RZ ;  /* 0x0000002fdd24a210 */ /* 0x000fc80007f9e0ff */
[----:B-----5:R-:W-:Y:S02]  /*105f0*/  @!P2 IADD3.X R37, R45, R50, RZ, P4, !PT ;  /* 0x000000322d25a210 */ /* 0x020fe400027fe4ff */
[----:B------:R-:W-:-:S13]  /*10600*/  ISETP.GE.AND P4, PT, R220, UR39, PT ;  /* 0x00000027dc007c0c */ /* 0x000fda000bf86270 */
[----:B------:R-:W-:Y:S01]  /*10610*/  @!P4 IADD3 R34, P6, R220, R47, RZ ;  /* 0x0000002fdc22c210 */ /* 0x000fe20007fde0ff */
[----:B--2---:R-:W-:Y:S01]  /*10620*/  @!P5 ST.E.128 desc[UR54][R38.64], R12 ;  /* 0x0000000c2600d985 */ /* 0x004fe2000c101d36 */
        /* <DEDUP_REMOVED lines=22> */
.L_x_6405:
[----:B------:R-:W-:Y:S05]  /*10790*/  BSYNC B0 ;  /* 0x0000000000007941 */ /* 0x000fea0003800000 */
.L_x_6404:
[----:B------:R-:W-:Y:S01]  /*107a0*/  ISETP.GE.AND P2, PT, R92, 0x81, PT ;  /* 0x000000815c00780c */ /* 0x000fe20003f46270 */
[----:B------:R-:W3:Y:S01]  /*107b0*/  SHFL.IDX PT, R11, R11, 0x1, 0x1e1f ;  /* 0x003e1f000b0b7f89 */ /* 0x000ee200000e0000 */
[----:B------:R-:W-:Y:S03]  /*107c0*/  BSSY B0, `(.L_x_6406) ;  /* 0x0000023000007945 */ /* 0x000fe60003800000 */
[----:B-1----:R1:W0:Y:S08]  /*107d0*/  SHFL.IDX PT, R45, R44, 0x1, 0x1e1f ;  /* 0x003e1f002c2d7f89 */ /* 0x00223000000e0000 */
[----:B-1----:R-:W-:Y:S05]  /*107e0*/  @!P2 BRA `(.L_x_6407) ;  /* 0x000000000080a947 */ /* 0x002fea0003800000 */
[----:B------:R-:W-:-:S13]  /*107f0*/  ISETP.GE.AND P5, PT, R16, UR39, PT ;  /* 0x0000002710007c0c */ /* 0x000fda000bfa6270 */
[----:B--2---:R-:W1:Y:S01]  /*10800*/  @!P5 LDS.128 R12, [R88+0x11200] ;  /* 0x01120000580cd984 */ /* 0x004e620000000c00 */
[----:B0-----:R-:W-:-:S05]  /*10810*/  @!P5 IADD3 R38, P2, R16, R45, RZ ;  /* 0x0000002d1026d210 */ /* 0x001fca0007f5e0ff */
[----:B---3--:R-:W-:Y:S01]  /*10820*/  @!P5 IMAD.X R39, R11, 0x1, R17, P2 ;  /* 0x000000010b27d824 */ /* 0x008fe200010e0611 */
        /* <DEDUP_REMOVED lines=28> */
.L_x_6407:
[----:B------:R-:W-:Y:S05]  /*109f0*/  BSYNC B0 ;  /* 0x0000000000007941 */ /* 0x000fea0003800000 */
.L_x_6406:
[----:B-12---:R-:W2:Y:S01]  /*10a00*/  LDL.LU R12, [R1+0x14] ;  /* 0x00001400010c7983 */ /* 0x006ea20000300800 */
[----:B------:R-:W-:Y:S01]  /*10a10*/  IADD3 R19, R19, 0x1, RZ ;  /* 0x0000000113137810 */ /* 0x000fe20007ffe0ff */
[----:B------:R-:W-:Y:S01]  /*10a20*/  @!P3 VIADD R93, R93, 0x334c0 ;  /* 0x000334c05d5db836 */ /* 0x000fe20000000000 */
[----:B------:R-:W-:Y:S01]  /*10a30*/  ISETP.NE.AND P4, PT, R114, RZ, PT ;  /* 0x000000ff7200720c */ /* 0x000fe20003f85270 */
        /* <DEDUP_REMOVED lines=20> */
.L_x_6298:
[----:B------:R-:W2:Y:S01]  /*10b80*/  LDL R4, [R1+0x40] ;  /* 0x0000400001047983 */ /* 0x000ea20000100800 */
[----:B------:R-:W1:Y:S01]  /*10b90*/  LDC R0, c[0x0][0x448] ;  /* 0x00011200ff007b82 */ /* 0x000e620000000800 */
[----:B------:R-:W-:Y:S01]  /*10ba0*/  CS2R R120, SRZ ;  /* 0x0000000000787805 */ /* 0x000fe2000001ff00 */
[----:B------:R-:W-:Y:S01]  /*10bb0*/  IMAD.MOV.U32 R119, RZ, RZ, RZ ;  /* 0x000000ffff777224 */ /* 0x000fe200078e00ff */
[----:B------:R-:W-:Y:S02]  /*10bc0*/  CS2R R26, SRZ ;  /* 0x00000000001a7805 */ /* 0x000fe4000001ff00 */
[----:B------:R-:W-:Y:S02]  /*10bd0*/  CS2R R84, SRZ ;  /* 0x0000000000547805 */ /* 0x000fe4000001ff00 */
[----:B------:R-:W-:Y:S01]  /*10be0*/  CS2R R112, SRZ ;  /* 0x0000000000707805 */ /* 0x000fe2000001ff00 */
[----:B------:R-:W-:Y:S01]  /*10bf0*/  IMAD.MOV.U32 R46, RZ, RZ, RZ ;  /* 0x000000ffff2e7224 */ /* 0x000fe200078e00ff */
[----:B------:R-:W-:-:S02]  /*10c00*/  CS2R R76, SRZ ;  /* 0x00000000004c7805 */ /* 0x000fc4000001ff00 */
[----:B------:R-:W-:Y:S02]  /*10c10*/  CS2R R92, SRZ ;  /* 0x00000000005c7805 */ /* 0x000fe4000001ff00 */
[----:B------:R-:W-:Y:S02]  /*10c20*/  CS2R R30, SRZ ;  /* 0x00000000001e7805 */ /* 0x000fe4000001ff00 */
[----:B------:R-:W-:Y:S01]  /*10c30*/  CS2R R104, SRZ ;  /* 0x0000000000687805 */ /* 0x000fe2000001ff00 */
[----:B------:R-:W-:Y:S01]  /*10c40*/  IMAD.MOV.U32 R82, RZ, RZ, RZ ;  /* 0x000000ffff527224 */ /* 0x000fe200078e00ff */
[----:B------:R-:W-:Y:S02]  /*10c50*/  CS2R R68, SRZ ;  /* 0x0000000000447805 */ /* 0x000fe4000001ff00 */
[----:B------:R-:W-:Y:S02]  /*10c60*/  MOV R91, RZ ;  /* 0x000000ff005b7202 */ /* 0x000fe40000000f00 */
[----:B------:R-:W-:-:S02]  /*10c70*/  CS2R R34, SRZ ;  /* 0x0000000000227805 */ /* 0x000fc4000001ff00 */
[----:B------:R-:W-:Y:S02]  /*10c80*/  CS2R R60, SRZ ;  /* 0x00000000003c7805 */ /* 0x000fe4000001ff00 */
[----:B------:R-:W-:Y:S01]  /*10c90*/  CS2R R96, SRZ ;  /* 0x0000000000607805 */ /* 0x000fe2000001ff00 */
[----:B------:R-:W-:Y:S01]  /*10ca0*/  IMAD.MOV.U32 R102, RZ, RZ, RZ ;  /* 0x000000ffff667224 */ /* 0x000fe200078e00ff */
[----:B------:R-:W-:Y:S02]  /*10cb0*/  CS2R R38, SRZ ;  /* 0x0000000000267805 */ /* 0x000fe4000001ff00 */
[----:B------:R-:W-:Y:S02]  /*10cc0*/  CS2R R52, SRZ ;  /* 0x0000000000347805 */ /* 0x000fe4000001ff00 */
[----:B------:R-:W-:Y:S02]  /*10cd0*/  CS2R R88, SRZ ;  /* 0x0000000000587805 */ /* 0x000fe4000001ff00 */
[----:B------:R-:W-:Y:S01]  /*10ce0*/  CS2R R78, SRZ ;  /* 0x00000000004e7805 */ /* 0x000fe2000001ff00 */
[----:B------:R-:W-:Y:S01]  /*10cf0*/  IMAD.MOV.U32 R71, RZ, RZ, RZ ;  /* 0x000000ffff477224 */ /* 0x000fe200078e00ff */
[----:B0-----:R-:W-:-:S02]  /*10d00*/  CS2R R44, SRZ ;  /* 0x00000000002c7805 */ /* 0x001fc4000001ff00 */
[----:B-1----:R-:W-:Y:S02]  /*10d10*/  ISETP.NE.AND P1, PT, R0, 0x1, PT ;  /* 0x000000010000780c */ /* 0x002fe40003f25270 */
[----:B------:R-:W-:Y:S02]  /*10d20*/  CS2R R58, SRZ ;  /* 0x00000000003a7805 */ /* 0x000fe4000001ff00 */
[----:B-----5:R-:W-:Y:S02]  /*10d30*/  CS2R R50, SRZ ;  /* 0x0000000000327805 */ /* 0x020fe4000001ff00 */
        /* <DEDUP_REMOVED lines=18> */
[----:B------:R-:W1:Y:S01]  /*10e60*/  @P1 LDC R2, c[0x0][0x450] ;  /* 0x00011400ff021b82 */ /* 0x000e620000000800 */
[----:B------:R-:W-:-:S02]  /*10e70*/  CS2R R48, SRZ ;  /* 0x0000000000307805 */ /* 0x000fc4000001ff00 */
[----:B----4-:R-:W-:Y:S02]  /*10e80*/  CS2R R40, SRZ ;  /* 0x0000000000287805 */ /* 0x010fe4000001ff00 */
        /* <DEDUP_REMOVED lines=8> */
[----:B--2---:R-:W-:Y:S01]  /*10f10*/  VIADD R0, R4, 0x7f ;  /* 0x0000007f04007836 */ /* 0x004fe20000000000 */
[----:B------:R-:W-:-:S03]  /*10f20*/  CS2R R4, SRZ ;  /* 0x0000000000047805 */ /* 0x000fc6000001ff00 */
[----:B0-----:R-:W-:-:S05]  /*10f30*/  @P1 IMAD.HI.U32 R3, R0, R3, RZ ;  /* 0x0000000300031227 */ /* 0x001fca00078e00ff */
[----:B-1----:R-:W-:Y:S02]  /*10f40*/  @P1 SHF.R.U32.HI R0, RZ, R2, R3 ;  /* 0x00000002ff001219 */ /* 0x002fe40000011603 */
[----:B------:R-:W-:-:S03]  /*10f50*/  PLOP3.LUT P1, PT, PT, PT, PT, 0x80, 0x0 ;  /* 0x000000000000781c */ /* 0x000fc60003f2f070 */
[----:B------:R-:W-:-:S04]  /*10f60*/  IMAD.IADD R0, R145, 0x1, R0 ;  /* 0x0000000191007824 */ /* 0x000fc800078e0200 */
[----:B------:R-:W-:-:S05]  /*10f70*/  IMAD.HI R0, R0, 0x66666667, RZ ;  /* 0x6666666700007827 */ /* 0x000fca00078e02ff */
[----:B------:R-:W-:-:S04]  /*10f80*/  SHF.R.U32.HI R3, RZ, 0x1f, R0 ;  /* 0x0000001fff037819 */ /* 0x000fc80000011600 */
[----:B------:R-:W-:-:S04]  /*10f90*/  LEA.HI.SX32 R3, R0, R3, 0x1a ;  /* 0x0000000300037211 */ /* 0x000fc800078fd2ff */
[----:B------:R-:W-:-:S04]  /*10fa0*/  VIMNMX R146, R146, R3, PT ;  /* 0x0000000392927248 */ /* 0x000fc80003fe0100 */
[----:B------:R-:W-:Y:S01]  /*10fb0*/  ISETP.GE.AND P2, PT, R146, 0x1, PT ;  /* 0x000000019200780c */ /* 0x000fe20003f46270 */
[----:B------:R-:W-:-:S12]  /*10fc0*/  @P0 BRA `(.L_x_6409) ;  /* 0x00000000000c0947 */ /* 0x000fd80003800000 */
[----:B------:R-:W0:Y:S01]  /*10fd0*/  FENCE.VIEW.ASYNC.G ;  /* 0x00000000000073c6 */ /* 0x000e220000000100 */
[----:B------:R-:W-:Y:S05]  /*10fe0*/  WARPSYNC.ALL ;  /* 0x0000000000007948 */ /* 0x000fea0003800000 */
[----:B0-----:R-:W-:Y:S06]  /*10ff0*/  BAR.ARV 0xc, 0x180 ;  /* 0x0306000000007b1d */ /* 0x001fec0000002000 */
.L_x_6409:
        /* <DEDUP_REMOVED lines=11> */
.L_x_6681:
        /* <DEDUP_REMOVED lines=17> */
[----:B------:R-:W-:Y:S01]  /*111c0*/  MOV R12, 0x1 ;  /* 0x00000001000c7802 */ /* 0x000fe20000000f00 */
[----:B------:R-:W-:Y:S02]  /*111d0*/  IMAD.U32 R7, RZ, RZ, UR7 ;  /* 0x00000007ff077e24 */ /* 0x000fe4000f8e00ff */
[----:B------:R-:W-:-:S02]  /*111e0*/  IMAD.U32 R10, RZ, RZ, UR4 ;  /* 0x00000004ff0a7e24 */ /* 0x000fc4000f8e00ff */
[----:B------:R-:W-:Y:S02]  /*111f0*/  IMAD.U32 R11, RZ, RZ, UR5 ;  /* 0x00000005ff0b7e24 */ /* 0x000fe4000f8e00ff */
[----:B------:R-:W-:Y:S02]  /*11200*/  IMAD.MOV.U32 R8, RZ, RZ, 0x70 ;  /* 0x00000070ff087424 */ /* 0x000fe400078e00ff */
[----:B01----:R-:W-:-:S07]  /*11210*/  IMAD.MOV.U32 R13, RZ, RZ, RZ ;  /* 0x000000ffff0d7224 */ /* 0x003fce00078e00ff */
[----:B------:R-:W-:-:S07]  /*11220*/  LEPC R20, `(.L_x_6412) ;  /* 0x000000001014794e */ /* 0x000fce0000000000 */
[----:B--2---:R-:W-:Y:S05]  /*11230*/  CALL.ABS.NOINC R2 ;  /* 0x0000000002007343 */ /* 0x004fea0003c00000 */
.L_x_6412:
        /* <DEDUP_REMOVED lines=17> */
[----:B------:R-:W-:Y:S01]  /*11350*/  @P0 IMAD.IADD R3, R3, 0x1, R7 ;  /* 0x0000000103030824 */ /* 0x000fe200078e0207 */
[----:B------:R-:W-:Y:S01]  /*11360*/  @P1 SHF.R.S32.HI R7, RZ, 0x1f, R22 ;  /* 0x0000001fff071819 */ /* 0x000fe20000011416 */
[C---:B------:R-:W-:Y:S02]  /*11370*/  @P1 IMAD R9, R20.reuse, R9, R4 ;  /* 0x0000000914091224 */ /* 0x040fe400078e0204 */
[----:B------:R-:W-:-:S04]  /*11380*/  @P1 IMAD.WIDE.U32 R4, R20, R8, RZ ;  /* 0x0000000814041225 */ /* 0x000fc800078e00ff */
        /* <DEDUP_REMOVED lines=33> */
.L_x_6416:
[----:B-1----:R1:W2:Y:S02]  /*115a0*/  SYNCS.PHASECHK.TRANS64.TRYWAIT P0, [R18+URZ+0x33400], R3 ;  /* 0x03340003120075a7 */ /* 0x0022a4000800017f */
[----:B--2---:R-:W-:Y:S05]  /*115b0*/  @!P0 NANOSLEEP.SYNCS 0x989680 ;  /* 0x009896800000895d */ /* 0x004fea0003900000 */
[----:B------:R-:W2:Y:S02]  /*115c0*/  @!P0 SYNCS.PHASECHK.TRANS64 P0, [R18+URZ+0x33400], R3 ;  /* 0x03340003120085a7 */ /* 0x000ea4000800007f */
[----:B--2---:R-:W-:Y:S05]  /*115d0*/  @!P0 BRA `(.L_x_6416) ;  /* 0xfffffffc00f08947 */ /* 0x004fea000383ffff */
.L_x_6415:
[----:B------:R-:W-:Y:S05]  /*115e0*/  BSYNC B0 ;  /* 0x0000000000007941 */ /* 0x000fea0003800000 */
.L_x_6414:
[----:B------:R-:W-:Y:S05]  /*115f0*/  BRA `(.L_x_6417) ;  /* 0x00000070005c7947 */ /* 0x000fea0003800000 */
.L_x_6413:
[----:B------:R-:W-:Y:S01]  /*11600*/  ULOP3.LUT UP0, URZ, UR48, 0x1bf, URZ, 0xc0, !UPT ;  /* 0x000001bf303f7892 */ /* 0x000fe2000f80c03f */
[----:B------:R-:W-:Y:S01]  /*11610*/  SHF.R.S32.HI R0, RZ, 0x1f, R133 ;  /* 0x0000001fff007819 */ /* 0x000fe20000011485 */
        /* <DEDUP_REMOVED lines=25> */
[----:B0-----:R-:W-:-:S07]  /*117b0*/  IMAD.MOV.U32 R13, RZ, RZ, RZ ;  /* 0x000000ffff0d7224 */ /* 0x001fce00078e00ff */
[----:B------:R-:W-:-:S07]  /*117c0*/  LEPC R20, `(.L_x_6418) ;  /* 0x000000001014794e */ /* 0x000fce0000000000 */
[----:B-1----:R-:W-:Y:S05]  /*117d0*/  CALL.ABS.NOINC R14 ;  /* 0x000000000e007343 */ /* 0x002fea0003c00000 */
.L_x_6418:
[----:B------:R-:W2:Y:S01]  /*117e0*/  LDL R59, [R1+0x40] ;  /* 0x00004000013b7983 */ /* 0x000ea20000100800 */
[----:B------:R-:W-:Y:S01]  /*117f0*/  ULDC.U8 UR4, c[0x0][0x410] ;  /* 0x0001040000047ab9 */ /* 0x000fe20000000000 */
[----:B------:R-:W0:Y:S01]  /*11800*/  S2R R20, SR_TID.X ;  /* 0x0000000000147919 */ /* 0x000e220000002100 */
[----:B------:R-:W-:Y:S01]  /*11810*/  ISETP.NE.AND P0, PT, RZ, UR4, PT ;  /* 0x00000004ff007c0c */ /* 0x000fe2000bf05270 */
[----:B------:R-:W-:Y:S01]  /*11820*/  BSSY B0, `(.L_x_6419) ;  /* 0x00006ec000007945 */ /* 0x000fe20003800000 */
[C---:B0-----:R-:W-:Y:S02]  /*11830*/  VIADD R58, R20.reuse, 0xffffff80 ;  /* 0xffffff80143a7836 */ /* 0x041fe40000000000 */
[----:B------:R-:W-:-:S05]  /*11840*/  VIADD R45, R20, 0xffffff80 ;  /* 0xffffff80142d7836 */ /* 0x000fca0000000000 */
[----:B------:R-:W-:-:S04]  /*11850*/  LEA.HI R45, R45, R58, RZ, 0x1 ;  /* 0x0000003a2d2d7211 */ /* 0x000fc800078f08ff */
[----:B------:R-:W-:-:S05]  /*11860*/  SHF.R.S32.HI R45, RZ, 0x1, R45 ;  /* 0x00000001ff2d7819 */ /* 0x000fca000001142d */
[----:B--2---:R-:W-:Y:S01]  /*11870*/  IMAD.IADD R20, R45, 0x1, R59 ;  /* 0x000000012d147824 */ /* 0x004fe200078e023b */
[----:B------:R-:W-:Y:S06]  /*11880*/  @!P0 BRA `(.L_x_6420) ;  /* 0x0000003400f48947 */ /* 0x000fec0003800000 */
[----:B------:R-:W0:Y:S01]  /*11890*/  LDC R10, c[0x0][0x448] ;  /* 0x00011200ff0a7b82 */ /* 0x000e220000000800 */
[----:B------:R-:W-:Y:S01]  /*118a0*/  IMAD.MOV.U32 R11, RZ, RZ, R20 ;  /* 0x000000ffff0b7224 */ /* 0x000fe200078e0014 */
        /* <DEDUP_REMOVED lines=30> */
.L_x_6687:
[----:B0-----:R-:W5:Y:S01]  /*11a90*/  LDL R5, [R1+0x48] ;  /* 0x0000480001057983 */ /* 0x001f620000100800 */
        /* <DEDUP_REMOVED lines=11> */
[----:B-----5:R-:W-:Y:S01]  /*11b50*/  IMAD R5, R5, R10, RZ ;  /* 0x0000000a05057224 */ /* 0x020fe200078e02ff */
[----:B------:R-:W-:-:S04]  /*11b60*/  CS2R R10, SRZ ;  /* 0x00000000000a7805 */ /* 0x000fc8000001ff00 */
[----:B------:R-:W-:Y:S02]  /*11b70*/  ISETP.GE.AND P0, PT, R20, R5, PT ;  /* 0x000000051400720c */ /* 0x000fe40003f06270 */
[----:B------:R-:W-:-:S11]  /*11b80*/  CS2R R20, SRZ ;  /* 0x0000000000147805 */ /* 0x000fd6000001ff00 */
[----:B------:R-:W-:Y:S05]  /*11b90*/  @P0 BRA `(.L_x_6423) ;  /* 0x0000000400080947 */ /* 0x000fea0003800000 */
        /* <DEDUP_REMOVED lines=14> */
[----:B--2---:R-:W-:Y:S02]  /*11c80*/  ISETP.GE.AND P4, PT, R15, UR4, PT ;  /* 0x000000040f007c0c */ /* 0x004fe4000bf86270 */
[----:B------:R-:W-:Y:S02]  /*11c90*/  SHF.R.S32.HI R9, RZ, 0x1f, R15 ;  /* 0x0000001fff097819 */ /* 0x000fe4000001140f */
[----:B---3--:R-:W-:Y:S02]  /*11ca0*/  ISETP.GE.AND P3, PT, R46, UR4, PT ;  /* 0x000000042e007c0c */ /* 0x008fe4000bf66270 */
[----:B----4-:R-:W-:-:S07]  /*11cb0*/  ISETP.GE.AND P2, PT, R43, UR4, PT ;  /* 0x000000042b007c0c */ /* 0x010fce000bf46270 */
[C---:B------:R-:W-:Y:S02]  /*11cc0*/  @!P4 IADD3 R6, P0, R15.reuse, R3, RZ ;  /* 0x000000030f06c210 */ /* 0x040fe40007f1e0ff */
[----:B------:R-:W-:-:S03]  /*11cd0*/  @!P4 IADD3 R8, P1, R15, R14, RZ ;  /* 0x0000000e0f08c210 */ /* 0x000fc60007f3e0ff */
[--C-:B-1----:R-:W-:Y:S02]  /*11ce0*/  @!P4 IMAD.X R7, R0, 0x1, R9.reuse, P0 ;  /* 0x000000010007c824 */ /* 0x102fe400000e0609 */
[----:B------:R-:W-:Y:S01]  /*11cf0*/  @!P4 IMAD.X R9, R4, 0x1, R9, P1 ;  /* 0x000000010409c824 */ /* 0x000fe200008e0609 */
[----:B------:R-:W-:Y:S02]  /*11d00*/  ISETP.GE.AND P1, PT, R42, UR4, PT ;  /* 0x000000042a007c0c */ /* 0x000fe4000bf26270 */
[----:B------:R-:W5:Y:S01]  /*11d10*/  @!P4 LD.E.64 R32, desc[UR54][R6.64] ;  /* 0x000000360620c980 */ /* 0x000f62000c101b00 */
[----:B------:R-:W-:-:S03]  /*11d20*/  SHF.R.S32.HI R11, RZ, 0x1f, R46 ;  /* 0x0000001fff0b7819 */ /* 0x000fc6000001142e */
[----:B------:R0:W5:Y:S01]  /*11d30*/  @!P4 LD.E.64 R34, desc[UR54][R8.64] ;  /* 0x000000360822c980 */ /* 0x000162000c101b00 */
[C---:B------:R-:W-:Y:S02]  /*11d40*/  @!P3 IADD3 R12, P4, R46.reuse, R3, RZ ;  /* 0x000000032e0cb210 */ /* 0x040fe40007f9e0ff */
[----:B------:R-:W-:Y:S02]  /*11d50*/  @!P3 IADD3 R46, P5, R46, R14, RZ ;  /* 0x0000000e2e2eb210 */ /* 0x000fe40007fbe0ff */
[----:B------:R-:W-:Y:S02]  /*11d60*/  @!P3 IADD3.X R13, R0, R11, RZ, P4, !PT ;  /* 0x0000000b000db210 */ /* 0x000fe400027fe4ff */
[----:B------:R-:W-:Y:S01]  /*11d70*/  SHF.R.S32.HI R15, RZ, 0x1f, R43 ;  /* 0x0000001fff0f7819 */ /* 0x000fe2000001142b */
[----:B------:R-:W-:Y:S01]  /*11d80*/  @!P3 IMAD.X R47, R4, 0x1, R11, P5 ;  /* 0x00000001042fb824 */ /* 0x000fe200028e060b */
[----:B------:R-:W-:Y:S01]  /*11d90*/  @!P2 IADD3 R48, P4, R43, R3, RZ ;  /* 0x000000032b30a210 */ /* 0x000fe20007f9e0ff */
[----:B------:R1:W5:Y:S01]  /*11da0*/  @!P3 LD.E.64 R28, desc[UR54][R12.64] ;  /* 0x000000360c1cb980 */ /* 0x000362000c101b00 */
[----:B------:R-:W-:-:S02]  /*11db0*/  ISETP.GE.AND P0, PT, R226, UR4, PT ;  /* 0x00000004e2007c0c */ /* 0x000fc4000bf06270 */
[-C--:B------:R-:W-:Y:S01]  /*11dc0*/  @!P2 IADD3 R50, P5, R43, R14.reuse, RZ ;  /* 0x0000000e2b32a210 */ /* 0x080fe20007fbe0ff */
[--C-:B------:R-:W-:Y:S01]  /*11dd0*/  @!P2 IMAD.X R49, R0, 0x1, R15.reuse, P4 ;  /* 0x000000010031a824 */ /* 0x100fe200020e060f */
[----:B------:R-:W-:Y:S01]  /*11de0*/  SHF.R.S32.HI R21, RZ, 0x1f, R42 ;  /* 0x0000001fff157819 */ /* 0x000fe2000001142a */
[----:B------:R2:W5:Y:S01]  /*11df0*/  @!P3 LD.E.64 R30, desc[UR54][R46.64] ;  /* 0x000000362e1eb980 */ /* 0x000562000c101b00 */
[----:B------:R-:W-:Y:S01]  /*11e00*/  @!P1 IADD3 R52, P4, R42, R3, RZ ;  /* 0x000000032a349210 */ /* 0x000fe20007f9e0ff */
[----:B------:R-:W-:Y:S01]  /*11e10*/  @!P2 IMAD.X R51, R4, 0x1, R15, P5 ;  /* 0x000000010433a824 */ /* 0x000fe200028e060f */
[----:B------:R-:W-:Y:S02]  /*11e20*/  @!P1 IADD3 R54, P5, R42, R14, RZ ;  /* 0x0000000e2a369210 */ /* 0x000fe40007fbe0ff */
[----:B------:R-:W-:Y:S01]  /*11e30*/  SHF.R.S32.HI R11, RZ, 0x1f, R58 ;  /* 0x0000001fff0b7819 */ /* 0x000fe2000001143a */
[--C-:B------:R-:W-:Y:S01]  /*11e40*/  @!P1 IMAD.X R53, R0, 0x1, R21.reuse, P4 ;  /* 0x0000000100359824 */ /* 0x100fe200020e0615 */
[----:B------:R-:W-:Y:S01]  /*11e50*/  ISETP.GE.AND P4, PT, R58, UR4, PT ;  /* 0x000000043a007c0c */ /* 0x000fe2000bf86270 */
[----:B------:R-:W-:Y:S01]  /*11e60*/  @!P1 IMAD.X R55, R4, 0x1, R21, P5 ;  /* 0x0000000104379824 */ /* 0x000fe200028e0615 */
[----:B0-----:R-:W-:-:S02]  /*11e70*/  @!P0 SHF.R.S32.HI R9, RZ, 0x1f, R226 ;  /* 0x0000001fff098819 */ /* 0x001fc400000114e2 */
[----:B-1----:R-:W-:Y:S02]  /*11e80*/  CS2R R12, SRZ ;  /* 0x00000000000c7805 */ /* 0x002fe4000001ff00 */
[----:B------:R-:W-:Y:S01]  /*11e90*/  @!P0 IADD3 R6, P5, R226, R3, RZ ;  /* 0x00000003e2068210 */ /* 0x000fe20007fbe0ff */
[----:B------:R2:W5:Y:S03]  /*11ea0*/  @!P2 LD.E.64 R24, desc[UR54][R48.64] ;  /* 0x000000363018a980 */ /* 0x000566000c101b00 */
[----:B------:R-:W-:Y:S01]  /*11eb0*/  @!P0 IADD3.X R7, R0, R9, RZ, P5, !PT ;  /* 0x0000000900078210 */ /* 0x000fe20002ffe4ff */
[----:B------:R2:W5:Y:S01]  /*11ec0*/  @!P2 LD.E.64 R26, desc[UR54][R50.64] ;  /* 0x00000036321aa980 */ /* 0x000562000c101b00 */
[----:B------:R-:W-:Y:S02]  /*11ed0*/  @!P0 IADD3 R42, P5, R226, R14, RZ ;  /* 0x0000000ee22a8210 */ /* 0x000fe40007fbe0ff */
[----:B------:R-:W-:Y:S01]  /*11ee0*/  CS2R R20, SRZ ;  /* 0x0000000000147805 */ /* 0x000fe2000001ff00 */
[----:B------:R2:W5:Y:S02]  /*11ef0*/  @!P0 LD.E.64 R36, desc[UR54][R6.64] ;  /* 0x0000003606248980 */ /* 0x000564000c101b00 */
[----:B------:R-:W-:Y:S01]  /*11f00*/  @!P0 IMAD.X R43, R4, 0x1, R9, P5 ;  /* 0x00000001042b8824 */ /* 0x000fe200028e0609 */
[----:B------:R-:W-:-:S02]  /*11f10*/  @!P4 IADD3 R56, P5, R58, R3, RZ ;  /* 0x000000033a38c210 */ /* 0x000fc40007fbe0ff */
[----:B------:R-:W-:Y:S01]  /*11f20*/  CS2R R8, SRZ ;  /* 0x0000000000087805 */ /* 0x000fe2000001ff00 */
[----:B------:R2:W5:Y:S02]  /*11f30*/  @!P1 LD.E.64 R20, desc[UR54][R54.64] ;  /* 0x0000003636149980 */ /* 0x000564000c101b00 */
[--C-:B------:R-:W-:Y:S01]  /*11f40*/  @!P4 IMAD.X R57, R0, 0x1, R11.reuse, P5 ;  /* 0x000000010039c824 */ /* 0x100fe200028e060b */
[----:B------:R-:W-:Y:S01]  /*11f50*/  @!P4 IADD3 R14, P5, R58, R14, RZ ;  /* 0x0000000e3a0ec210 */ /* 0x000fe20007fbe0ff */
[----:B------:R2:W5:Y:S04]  /*11f60*/  @!P0 LD.E.64 R38, desc[UR54][R42.64] ;  /* 0x000000362a268980 */ /* 0x000568000c101b00 */
[----:B------:R-:W-:Y:S01]  /*11f70*/  @!P4 IMAD.X R15, R4, 0x1, R11, P5 ;  /* 0x00000001040fc824 */ /* 0x000fe200028e060b */
[----:B------:R-:W-:Y:S01]  /*11f80*/  CS2R R10, SRZ ;  /* 0x00000000000a7805 */ /* 0x000fe2000001ff00 */
[----:B------:R2:W5:Y:S04]  /*11f90*/  @!P4 LD.E.64 R8, desc[UR54][R56.64] ;  /* 0x000000363808c980 */ /* 0x000568000c101b00 */
[----:B------:R2:W5:Y:S04]  /*11fa0*/  @!P4 LD.E.64 R12, desc[UR54][R14.64] ;  /* 0x000000360e0cc980 */ /* 0x000568000c101b00 */
[----:B------:R2:W5:Y:S02]  /*11fb0*/  @!P1 LD.E.64 R10, desc[UR54][R52.64] ;  /* 0x00000036340a9980 */ /* 0x000564000c101b00 */
.L_x_6423:
[----:B------:R-:W-:Y:S05]  /*11fc0*/  BSYNC B1 ;  /* 0x0000000000017941 */ /* 0x000fea0003800000 */
.L_x_6422:
        /* <DEDUP_REMOVED lines=10> */
.L_x_6688:
[----:B------:R-:W-:Y:S05]  /*12070*/  BSYNC B1 ;  /* 0x0000000000017941 */ /* 0x000fea0003800000 */
.L_x_6424:
[----:B------:R-:W-:Y:S05]  /*12080*/  @P1 BRA `(.L_x_6426) ;  /* 0x0000006400941947 */ /* 0x000fea0003800000 */
[----:B------:R-:W2:Y:S01]  /*12090*/  LDL R0, [R1+0x2c] ;  /* 0x00002c0001007983 */ /* 0x000ea20000100800 */
[----:B------:R-:W1:Y:S03]  /*120a0*/  LDC R5, c[0x0][0x3f4] ;  /* 0x0000fd00ff057b82 */ /* 0x000e660000000800 */
[----:B------:R-:W2:Y:S04]  /*120b0*/  LDL R43, [R1+0x30] ;  /* 0x00003000012b7983 */ /* 0x000ea80000100800 */
[----:B------:R-:W2:Y:S04]  /*120c0*/  LDL R42, [R1+0x34] ;  /* 0x00003400012a7983 */ /* 0x000ea80000100800 */
[----:B------:R-:W2:Y:S04]  /*120d0*/  LDL R15, [R1+0x18] ;  /* 0x00001800010f7983 */ /* 0x000ea80000100800 */
[----:B----4-:R-:W4:Y:S04]  /*120e0*/  LDL R14, [R1+0x20] ;  /* 0x00002000010e7983 */ /* 0x010f280000100800 */
[----:B------:R-:W4:Y:S04]  /*120f0*/  LDL R7, [R1+0x24] ;  /* 0x0000240001077983 */ /* 0x000f280000100800 */
[----:B------:R-:W4:Y:S04]  /*12100*/  LDL R6, [R1+0x1c] ;  /* 0x00001c0001067983 */ /* 0x000f280000100800 */
[----:B---3--:R-:W3:Y:S01]  /*12110*/  LDL R4, [R1+0x28] ;  /* 0x0000280001047983 */ /* 0x008ee20000100800 */
[----:B------:R-:W-:Y:S01]  /*12120*/  LEA.HI R40, R41, R40, RZ, 0x2 ;  /* 0x0000002829287211 */ /* 0x000fe200078f10ff */
[----:B------:R-:W-:Y:S01]  /*12130*/  BSSY B1, `(.L_x_6427) ;  /* 0x0000089000017945 */ /* 0x000fe20003800000 */
[----:B-1----:R-:W-:-:S02]  /*12140*/  ISETP.GE.AND P6, PT, R226, R5, PT ;  /* 0x00000005e200720c */ /* 0x002fc40003fc6270 */
[--C-:B0-----:R-:W-:Y:S02]  /*12150*/  SHF.R.S32.HI R3, RZ, 0x2, R40.reuse ;  /* 0x00000002ff037819 */ /* 0x101fe40000011428 */
[----:B------:R-:W-:-:S04]  /*12160*/  SHF.R.S32.HI R40, RZ, 0x1f, R40 ;  /* 0x0000001fff287819 */ /* 0x000fc80000011428 */
[----:B------:R-:W-:-:S04]  /*12170*/  LEA.HI R40, R40, R3, RZ, 0x2 ;  /* 0x0000000328287211 */ /* 0x000fc800078f10ff */
[----:B------:R-:W-:-:S04]  /*12180*/  LOP3.LUT R40, R40, 0xfffffffc, RZ, 0xc0, !PT ;  /* 0xfffffffc28287812 */ /* 0x000fc800078ec0ff */
[----:B------:R-:W-:-:S04]  /*12190*/  IADD3 R40, R3, -R40, RZ ;  /* 0x8000002803287210 */ /* 0x000fc80007ffe0ff */
[----:B------:R-:W-:Y:S02]  /*121a0*/  LOP3.LUT P0, RZ, R40, 0x2, RZ, 0xc0, !PT ;  /* 0x0000000228ff7812 */ /* 0x000fe4000780c0ff */
[----:B--2---:R-:W-:-:S04]  /*121b0*/  LOP3.LUT R0, R0, 0x10, R16, 0xf8, !PT ;  /* 0x0000001000007812 */ /* 0x004fc800078ef810 */
[----:B------:R-:W-:-:S05]  /*121c0*/  LOP3.LUT R0, R0, R43, RZ, 0x3c, !PT ;  /* 0x0000002b00007212 */ /* 0x000fca00078e3cff */
[----:B------:R-:W-:Y:S01]  /*121d0*/  IMAD.IADD R3, R42, 0x1, R0 ;  /* 0x000000012a037824 */ /* 0x000fe200078e0200 */
[----:B------:R-:W-:-:S03]  /*121e0*/  ISETP.GE.AND P1, PT, R15, R5, PT ;  /* 0x000000050f00720c */ /* 0x000fc60003f26270 */
[----:B------:R-:W-:Y:S01]  /*121f0*/  IMAD.IADD R3, R18, 0x1, R3 ;  /* 0x0000000112037824 */ /* 0x000fe200078e0203 */
[----:B----4-:R-:W-:-:S03]  /*12200*/  ISETP.GE.AND P2, PT, R14, R5, PT ;  /* 0x000000050e00720c */ /* 0x010fc60003f46270 */
[----:B------:R-:W-:Y:S01]  /*12210*/  VIADD R0, R3, 0x20 ;  /* 0x0000002003007836 */ /* 0x000fe20000000000 */
[-C--:B------:R-:W-:Y:S02]  /*12220*/  ISETP.GE.AND P3, PT, R7, R5.reuse, PT ;  /* 0x000000050700720c */ /* 0x080fe40003f66270 */
[-C--:B------:R-:W-:Y:S02]  /*12230*/  ISETP.GE.AND P4, PT, R6, R5.reuse, PT ;  /* 0x000000050600720c */ /* 0x080fe40003f86270 */
[----:B---3--:R-:W-:Y:S01]  /*12240*/  ISETP.GE.AND P5, PT, R4, R5, PT ;  /* 0x000000050400720c */ /* 0x008fe20003fa6270 */
        /* <DEDUP_REMOVED lines=15> */
[----:B------:R-:W-:-:S02]  /*12340*/  PRMT R42, R45, 0x7604, R42 ;  /* 0x000076042d2a7816 */ /* 0x000fc4000000002a */
        /* <DEDUP_REMOVED lines=103> */
.L_x_6428:
[----:B------:R-:W-:Y:S05]  /*129c0*/  BSYNC B1 ;  /* 0x0000000000017941 */ /* 0x000fea0003800000 */
.L_x_6427:
        /* <DEDUP_REMOVED lines=125> */
.L_x_6430:
[----:B------:R-:W-:Y:S05]  /*131a0*/  BSYNC B1 ;  /* 0x0000000000017941 */ /* 0x000fea0003800000 */
.L_x_6429:
        /* <DEDUP_REMOVED lines=120> */
.L_x_6432:
[----:B------:R-:W-:Y:S05]  /*13930*/  BSYNC B1 ;  /* 0x0000000000017941 */ /* 0x000fea0003800000 */
.L_x_6431:
        /* <DEDUP_REMOVED lines=124> */
.L_x_6434:
[----:B------:R-:W-:Y:S05]  /*14100*/  BSYNC B1 ;  /* 0x0000000000017941 */ /* 0x000fea0003800000 */
.L_x_6433:
        /* <DEDUP_REMOVED lines=27> */
[----:B------:R-:W-:Y:S02]  /*142c0*/  LOP3.LUT R15, R15, 0xff0000, R10, 0xf8, !PT ;  /* 0x00ff00000f0f7812 */ /* 0x000fe400078ef80a */
[----:B0-----:R-:W-:-:S02]  /*142d0*/  F2FP.F16.E4M3.UNPACK_B R14, R6.H1 ;  /* 0x00000006ff0e723e */ /* 0x001fc400030006ff */
[----:B------:R-:W-:Y:S02]  /*142e0*/  F2FP.F16.E4M3.UNPACK_B R28, R29 ;  /* 0x0000001dff1c723e */ /* 0x000fe400020006ff */
[----:B------:R-:W-:Y:S02]  /*142f0*/  F2FP.F16.E4M3.UNPACK_B R21, R25 ;  /* 0x00000019ff15723e */ /* 0x000fe400020006ff */
        /* <DEDUP_REMOVED lines=89> */
.L_x_6436:
[----:B------:R-:W-:Y:S05]  /*14890*/  BSYNC B1 ;  /* 0x0000000000017941 */ /* 0x000fea0003800000 */
.L_x_6435:
        /* <DEDUP_REMOVED lines=124> */
.L_x_6420:
[----:B------:R-:W0:Y:S01]  /*15060*/  LDC R10, c[0x0][0x448] ;  /* 0x00011200ff0a7b82 */ /* 0x000e220000000800 */
[----:B------:R-:W-:Y:S01]  /*15070*/  IMAD.MOV.U32 R6, RZ, RZ, R24 ;  /* 0x000000ffff067224 */ /* 0x000fe200078e0018 */
[----:B------:R-:W-:Y:S01]  /*15080*/  ULDC.64 UR4, c[0x0][0x3f8] ;  /* 0x0000fe0000047ab9 */ /* 0x000fe20000000a00 */
[----:B------:R-:W-:Y:S01]  /*15090*/  IMAD.MOV.U32 R7, RZ, RZ, R29 ;  /* 0x000000ffff077224 */ /* 0x000fe200078e001d */
[----:B------:R-:W-:Y:S01]  /*150a0*/  MOV R9, R31 ;  /* 0x0000001f00097202 */ /* 0x000fe20000000f00 */
[----:B------:R-:W-:Y:S01]  /*150b0*/  IMAD.MOV.U32 R8, RZ, RZ, R26 ;  /* 0x000000ffff087224 */ /* 0x000fe200078e001a */
[----:B------:R-:W-:Y:S01]  /*150c0*/  ULDC.64 UR6, c[0x0][0x408] ;  /* 0x0001020000067ab9 */ /* 0x000fe20000000a00 */
[----:B------:R-:W-:Y:S01]  /*150d0*/  ULDC.64 UR8, c[0x0][0x400] ;  /* 0x0001000000087ab9 */ /* 0x000fe20000000a00 */
[----:B0-----:R-:W-:-:S13]  /*150e0*/  ISETP.NE.AND P0, PT, R10, 0x1, PT ;  /* 0x000000010a00780c */ /* 0x001fda0003f05270 */
[----:B------:R-:W0:Y:S08]  /*150f0*/  @P0 LDC R3, c[0x0][0x44c] ;  /* 0x00011300ff030b82 */ /* 0x000e300000000800 */
[----:B------:R-:W1:Y:S01]  /*15100*/  @P0 LDC R5, c[0x0][0x450] ;  /* 0x00011400ff050b82 */ /* 0x000e620000000800 */
[----:B0-----:R-:W-:-:S04]  /*15110*/  @P0 IMAD.HI.U32 R0, R20, R3, RZ ;  /* 0x0000000314000227 */ /* 0x001fc800078e00ff */
[----:B------:R-:W-:Y:S01]  /*15120*/  IMAD.MOV.U32 R3, RZ, RZ, R20 ;  /* 0x000000ffff037224 */ /* 0x000fe200078e0014 */
        /* <DEDUP_REMOVED lines=19> */
.L_x_6694:
[----:B------:R-:W5:Y:S01]  /*15260*/  LDL R0, [R1+0x48] ;  /* 0x0000480001007983 */ /* 0x000f620000100800 */
        /* <DEDUP_REMOVED lines=12> */
[----:B-----5:R-:W-:Y:S01]  /*15330*/  IMAD R41, R0, R10, RZ ;  /* 0x0000000a00297224 */ /* 0x020fe200078e02ff */
[----:B------:R-:W-:-:S04]  /*15340*/  CS2R R10, SRZ ;  /* 0x00000000000a7805 */ /* 0x000fc8000001ff00 */
[----:B------:R-:W-:-:S13]  /*15350*/  ISETP.GE.AND P0, PT, R20, R41, PT ;  /* 0x000000291400720c */ /* 0x000fda0003f06270 */
[----:B------:R-:W-:Y:S05]  /*15360*/  @P0 BRA `(.L_x_6439) ;  /* 0x0000000000980947 */ /* 0x000fea0003800000 */
[----:B------:R-:W-:Y:S01]  /*15370*/  ULDC UR4, c[0x0][0x3f4] ;  /* 0x0000fd0000047ab9 */ /* 0x000fe20000000800 */
[----:B------:R-:W-:Y:S02]  /*15380*/  CS2R R28, SRZ ;  /* 0x00000000001c7805 */ /* 0x000fe4000001ff00 */
[----:B------:R-:W-:Y:S02]  /*15390*/  ISETP.GE.AND P1, PT, R224, UR4, PT ;  /* 0x00000004e0007c0c */ /* 0x000fe4000bf26270 */
[----:B------:R-:W-:Y:S02]  /*153a0*/  CS2R R30, SRZ ;  /* 0x00000000001e7805 */ /* 0x000fe4000001ff00 */
[----:B------:R-:W-:Y:S02]  /*153b0*/  ISETP.GE.AND P2, PT, R16, UR4, PT ;  /* 0x0000000410007c0c */ /* 0x000fe4000bf46270 */
[----:B------:R-:W-:Y:S02]  /*153c0*/  CS2R R8, SRZ ;  /* 0x0000000000087805 */ /* 0x000fe4000001ff00 */
[----:B------:R-:W-:-:S02]  /*153d0*/  ISETP.GE.AND P0, PT, R225, UR4, PT ;  /* 0x00000004e1007c0c */ /* 0x000fc4000bf06270 */
[----:B------:R-:W-:Y:S02]  /*153e0*/  CS2R R10, SRZ ;  /* 0x00000000000a7805 */ /* 0x000fe4000001ff00 */
[----:B------:R-:W-:Y:S02]  /*153f0*/  CS2R R32, SRZ ;  /* 0x0000000000207805 */ /* 0x000fe4000001ff00 */
[----:B------:R-:W-:Y:S01]  /*15400*/  CS2R R34, SRZ ;  /* 0x0000000000227805 */ /* 0x000fe2000001ff00 */
[----:B------:R-:W-:Y:S02]  /*15410*/  @!P1 IMAD.SHL.U32 R48, R228, 0x10, RZ ;  /* 0x00000010e4309824 */ /* 0x000fe400078e00ff */
[----:B--2---:R-:W-:-:S04]  /*15420*/  @!P2 IADD3 R42, P3, R16, R5, RZ ;  /* 0x00000005102aa210 */ /* 0x004fc80007f7e0ff */
[----:B------:R-:W-:Y:S01]  /*15430*/  @!P0 IMAD.SHL.U32 R50, R229, 0x10, RZ ;  /* 0x00000010e5328824 */ /* 0x000fe200078e00ff */
[----:B------:R-:W-:Y:S02]  /*15440*/  @!P1 SHF.R.S32.HI R0, RZ, 0x1f, R48 ;  /* 0x0000001fff009819 */ /* 0x000fe40000011430 */
[C---:B------:R-:W-:Y:S01]  /*15450*/  @!P1 IADD3 R46, P5, R48.reuse, R5, RZ ;  /* 0x00000005302e9210 */ /* 0x040fe20007fbe0ff */
[C---:B-1----:R-:W-:Y:S01]  /*15460*/  @!P2 IMAD.X R43, R3.reuse, 0x1, R17, P3 ;  /* 0x00000001032ba824 */ /* 0x042fe200018e0611 */
[----:B----4-:R-:W-:Y:S02]  /*15470*/  @!P1 IADD3 R48, P4, R48, R21, RZ ;  /* 0x0000001530309210 */ /* 0x010fe40007f9e0ff */
[----:B------:R-:W-:Y:S01]  /*15480*/  @!P0 IADD3 R20, P3, R50, R5, RZ ;  /* 0x0000000532148210 */ /* 0x000fe20007f7e0ff */
[----:B------:R-:W-:Y:S01]  /*15490*/  @!P1 IMAD.X R47, R3, 0x1, R0, P5 ;  /* 0x00000001032f9824 */ /* 0x000fe200028e0600 */
[----:B------:R-:W-:Y:S02]  /*154a0*/  @!P0 SHF.R.S32.HI R6, RZ, 0x1f, R50 ;  /* 0x0000001fff068819 */ /* 0x000fe40000011432 */
[----:B------:R-:W-:-:S02]  /*154b0*/  CS2R R12, SRZ ;  /* 0x00000000000c7805 */ /* 0x000fc4000001ff00 */
[----:B---3--:R-:W-:Y:S02]  /*154c0*/  @!P1 IADD3.X R49, R7, R0, RZ, P4, !PT ;  /* 0x0000000007319210 */ /* 0x008fe400027fe4ff */
[----:B------:R-:W-:Y:S02]  /*154d0*/  CS2R R14, SRZ ;  /* 0x00000000000e7805 */ /* 0x000fe4000001ff00 */
[-C--:B------:R-:W-:Y:S02]  /*154e0*/  @!P0 IADD3 R50, P5, R50, R21.reuse, RZ ;  /* 0x0000001532328210 */ /* 0x080fe40007fbe0ff */
[----:B------:R-:W-:Y:S02]  /*154f0*/  CS2R R36, SRZ ;  /* 0x0000000000247805 */ /* 0x000fe4000001ff00 */
[----:B------:R-:W-:Y:S02]  /*15500*/  @!P2 IADD3 R4, P4, R16, R21, RZ ;  /* 0x000000151004a210 */ /* 0x000fe40007f9e0ff */
[----:B------:R-:W-:-:S02]  /*15510*/  CS2R R38, SRZ ;  /* 0x0000000000267805 */ /* 0x000fc4000001ff00 */
[----:B------:R-:W-:Y:S02]  /*15520*/  CS2R R24, SRZ ;  /* 0x0000000000187805 */ /* 0x000fe4000001ff00 */
[----:B------:R-:W-:Y:S01]  /*15530*/  CS2R R26, SRZ ;  /* 0x00000000001a7805 */ /* 0x000fe2000001ff00 */
[--C-:B------:R-:W-:Y:S01]  /*15540*/  @!P0 IMAD.X R21, R3, 0x1, R6.reuse, P3 ;  /* 0x0000000103158824 */ /* 0x100fe200018e0606 */
[----:B------:R0:W5:Y:S01]  /*15550*/  @!P2 LD.E.128 R28, desc[UR54][R42.64] ;  /* 0x000000362a1ca980 */ /* 0x000162000c101d00 */
[C---:B------:R-:W-:Y:S02]  /*15560*/  @!P0 IMAD.X R51, R7.reuse, 0x1, R6, P5 ;  /* 0x0000000107338824 */ /* 0x040fe400028e0606 */
[----:B------:R-:W-:Y:S01]  /*15570*/  @!P2 IMAD.X R5, R7, 0x1, R17, P4 ;  /* 0x000000010705a824 */ /* 0x000fe200020e0611 */
[----:B------:R0:W5:Y:S04]  /*15580*/  @!P1 LD.E.128 R32, desc[UR54][R46.64] ;  /* 0x000000362e209980 */ /* 0x000168000c101d00 */
[----:B------:R0:W5:Y:S04]  /*15590*/  @!P2 LD.E.128 R8, desc[UR54][R4.64] ;  /* 0x000000360408a980 */ /* 0x000168000c101d00 */
[----:B------:R0:W5:Y:S04]  /*155a0*/  @!P1 LD.E.128 R12, desc[UR54][R48.64] ;  /* 0x00000036300c9980 */ /* 0x000168000c101d00 */
[----:B------:R0:W5:Y:S04]  /*155b0*/  @!P0 LD.E.128 R36, desc[UR54][R20.64] ;  /* 0x0000003614248980 */ /* 0x000168000c101d00 */
[----:B------:R0:W5:Y:S02]  /*155c0*/  @!P0 LD.E.128 R24, desc[UR54][R50.64] ;  /* 0x0000003632188980 */ /* 0x000164000c101d00 */
.L_x_6439:
[----:B------:R-:W-:Y:S05]  /*155d0*/  BSYNC B1 ;  /* 0x0000000000017941 */ /* 0x000fea0003800000 */
.L_x_6438:
[----:B------:R-:W3:Y:S01]  /*155e0*/  LDL R0, [R1+0x40] ;  /* 0x0000400001007983 */ /* 0x000ee20000100800 */
[----:B------:R-:W-:Y:S01]  /*155f0*/  ULEA.HI UR4, UR37, UR37, URZ, 0x1 ;  /* 0x0000002525047291 */ /* 0x000fe2000f8f083f */
[----:B------:R-:W-:Y:S01]  /*15600*/  BSSY B1, `(.L_x_6440) ;  /* 0x000000e000017945 */ /* 0x000fe20003800000 */
[----:B0-----:R-:W2:Y:S02]  /*15610*/  S2R R4, SR_TID.X ;  /* 0x0000000000047919 */ /* 0x001ea40000002100 */
[----:B------:R-:W-:-:S04]  /*15620*/  ULOP3.LUT UR4, UR4, 0xfffffffe, URZ, 0xc0, !UPT ;  /* 0xfffffffe04047892 */ /* 0x000fc8000f8ec03f */
[----:B------:R-:W-:-:S06]  /*15630*/  UIADD3 UR4, UR37, -UR4, URZ ;  /* 0x8000000425047290 */ /* 0x000fcc000fffe03f */
[----:B-1----:R-:W-:-:S05]  /*15640*/  IMAD.U32 R3, RZ, RZ, UR4 ;  /* 0x00000004ff037e24 */ /* 0x002fca000f8e00ff */
[----:B------:R-:W-:-:S04]  /*15650*/  SHF.L.U32 R3, R3, 0x1f, RZ ;  /* 0x0000001f03037819 */ /* 0x000fc800000006ff */
[----:B------:R-:W0:Y:S01]  /*15660*/  SYNCS.PHASECHK.TRANS64.TRYWAIT P0, [R18+URZ+0x33400], R3 ;  /* 0x03340003120075a7 */ /* 0x000e22000800017f */
[C---:B--2---:R-:W-:Y:S01]  /*15670*/  IADD3 R5, R4.reuse, -0x80, RZ ;  /* 0xffffff8004057810 */ /* 0x044fe20007ffe0ff */
[----:B------:R-:W-:-:S05]  /*15680*/  VIADD R4, R4, 0xffffff80 ;  /* 0xffffff8004047836 */ /* 0x000fca0000000000 */
[----:B------:R-:W-:-:S04]  /*15690*/  LEA.HI R4, R4, R5, RZ, 0x1 ;  /* 0x0000000504047211 */ /* 0x000fc800078f08ff */
[----:B------:R-:W-:Y:S02]  /*156a0*/  SHF.R.S32.HI R4, RZ, 0x1, R4 ;  /* 0x00000001ff047819 */ /* 0x000fe40000011404 */
[----:B---3--:R-:W-:-:S04]  /*156b0*/  VIADDMNMX R0, R41, -R0, 0x80, PT ;  /* 0x0000008029007446 */ /* 0x008fc80003800900 */
[----:B------:R-:W-:Y:S01]  /*156c0*/  ISETP.GE.AND P1, PT, R4, R0, PT ;  /* 0x000000000400720c */ /* 0x000fe20003f26270 */
[----:B0-----:R-:W-:-:S12]  /*156d0*/  @!P0 BRA `(.L_x_6441) ;  /* 0x000001d800e08947 */ /* 0x001fd80003800000 */
.L_x_6695:
[----:B------:R-:W-:Y:S05]  /*156e0*/  BSYNC B1 ;  /* 0x0000000000017941 */ /* 0x000fea0003800000 */
.L_x_6440:
[----:B------:R-:W-:Y:S05]  /*156f0*/  @P1 BRA `(.L_x_6426) ;  /* 0x0000002c00f81947 */ /* 0x000fea0003800000 */
[----:B------:R1:W5:Y:S01]  /*15700*/  LDL R69, [R1+0x2c] ;  /* 0x00002c0001457983 */ /* 0x0003620000100800 */
[----:B0-----:R-:W0:Y:S03]  /*15710*/  LDC R3, c[0x0][0x3f4] ;  /* 0x0000fd00ff037b82 */ /* 0x001e260000000800 */
[----:B------:R1:W5:Y:S04]  /*15720*/  LDL R68, [R1+0x30] ;  /* 0x0000300001447983 */ /* 0x0003680000100800 */
[----:B------:R1:W5:Y:S01]  /*15730*/  LDL R67, [R1+0x34] ;  /* 0x0000340001437983 */ /* 0x0003620000100800 */
[----:B------:R-:W-:Y:S01]  /*15740*/  BSSY B1, `(.L_x_6442) ;  /* 0x00000ff000017945 */ /* 0x000fe20003800000 */
[----:B0-----:R-:W-:-:S02]  /*15750*/  ISETP.GE.AND P0, PT, R16, R3, PT ;  /* 0x000000031000720c */ /* 0x001fc40003f06270 */
[-C--:B------:R-:W-:Y:S02]  /*15760*/  ISETP.GE.AND P1, PT, R224, R3.reuse, PT ;  /* 0x00000003e000720c */ /* 0x080fe40003f26270 */
[----:B------:R-:W-:-:S09]  /*15770*/  ISETP.GE.AND P2, PT, R225, R3, PT ;  /* 0x00000003e100720c */ /* 0x000fd20003f46270 */
[----:B-1----:R-:W-:Y:S05]  /*15780*/  @P0 BRA `(.L_x_6443) ;  /* 0x0000000c00e80947 */ /* 0x002fea0003800000 */
[----:B------:R-:W2:Y:S01]  /*15790*/  LDL R70, [R1+0x6c] ;  /* 0x00006c0001467983 */ /* 0x000ea20000100800 */
[----:B------:R-:W-:Y:S02]  /*157a0*/  LEA.HI R0, R40, R40, RZ, 0x1 ;  /* 0x0000002828007211 */ /* 0x000fe400078f08ff */
[----:B-----5:R-:W-:Y:S02]  /*157b0*/  LOP3.LUT R4, R28, 0xff, RZ, 0xc0, !PT ;  /* 0x000000ff1c047812 */ /* 0x020fe400078ec0ff */
[----:B------:R-:W-:Y:S02]  /*157c0*/  LOP3.LUT R5, R0, 0xfffffffe, RZ, 0xc0, !PT ;  /* 0xfffffffe00057812 */ /* 0x000fe400078ec0ff */
[----:B------:R-:W-:Y:S02]  /*157d0*/  SHF.R.U32.HI R0, RZ, 0x8, R28 ;  /* 0x00000008ff007819 */ /* 0x000fe4000001161c */
[----:B------:R-:W-:Y:S01]  /*157e0*/  SHF.R.U32.HI R20, RZ, 0x8, R30 ;  /* 0x00000008ff147819 */ /* 0x000fe2000001161e */
[----:B------:R-:W-:Y:S01]  /*157f0*/  IMAD.IADD R40, R40, 0x1, -R5 ;  /* 0x0000000128287824 */ /* 0x000fe200078e0a05 */
[----:B------:R-:W-:-:S02]  /*15800*/  LOP3.LUT R5, R0, 0xff, RZ, 0xc0, !PT ;  /* 0x000000ff00057812 */ /* 0x000fc400078ec0ff */
[----:B----4-:R-:W-:Y:S02]  /*15810*/  LOP3.LUT R21, R30, 0xff, RZ, 0xc0, !PT ;  /* 0x000000ff1e157812 */ /* 0x010fe400078ec0ff */
[----:B------:R-:W-:Y:S02]  /*15820*/  LEA.HI R0, R3, R40, RZ, 0x1c ;  /* 0x0000002803007211 */ /* 0x000fe400078fe0ff */
[----:B------:R-:W-:Y:S02]  /*15830*/  PRMT R45, R5, 0x7604, R4 ;  /* 0x00007604052d7816 */ /* 0x000fe40000000004 */
[----:B------:R-:W-:Y:S02]  /*15840*/  SHF.R.S32.HI R5, RZ, 0x1f, R0 ;  /* 0x0000001fff057819 */ /* 0x000fe40000011400 */
[----:B------:R-:W-:Y:S02]  /*15850*/  LOP3.LUT R40, R20, 0xff, RZ, 0xc0, !PT ;  /* 0x000000ff14287812 */ /* 0x000fe400078ec0ff */
[----:B------:R-:W-:Y:S01]  /*15860*/  LEA.HI R5, R5, R0, RZ, 0x2 ;  /* 0x0000000005057211 */ /* 0x000fe200078f10ff */
[----:B------:R-:W-:Y:S01]  /*15870*/  IMAD.SHL.U32 R0, R0, 0x10, RZ ;  /* 0x0000001000007824 */ /* 0x000fe200078e00ff */
[----:B------:R-:W-:-:S02]  /*15880*/  SHF.R.U32.HI R7, RZ, 0x8, R29 ;  /* 0x00000008ff077819 */ /* 0x000fc4000001161d */
[----:B------:R-:W-:Y:S01]  /*15890*/  PRMT R47, R40, 0x7604, R21 ;  /* 0x00007604282f7816 */ /* 0x000fe20000000015 */
[----:B------:R-:W-:Y:S01]  /*158a0*/  IMAD.SHL.U32 R5, R5, 0x800, RZ ;  /* 0x0000080005057824 */ /* 0x000fe200078e00ff */
[----:B------:R-:W-:Y:S02]  /*158b0*/  SHF.R.U32.HI R21, RZ, 0x8, R8 ;  /* 0x00000008ff157819 */ /* 0x000fe40000011608 */
[----:B------:R-:W-:Y:S02]  /*158c0*/  LOP3.LUT R6, R29, 0xff, RZ, 0xc0, !PT ;  /* 0x000000ff1d067812 */ /* 0x000fe400078ec0ff */
[----:B------:R-:W-:Y:S02]  /*158d0*/  LOP3.LUT R7, R7, 0xff, RZ, 0xc0, !PT ;  /* 0x000000ff07077812 */ /* 0x000fe400078ec0ff */
[----:B------:R-:W-:Y:S02]  /*158e0*/  LOP3.LUT R0, R69, 0x30, R0, 0xf8, !PT ;  /* 0x0000003045007812 */ /* 0x000fe400078ef800 */
[----:B------:R-:W-:-:S02]  /*158f0*/  LOP3.LUT R41, R21, 0xff, RZ, 0xc0, !PT ;  /* 0x000000ff15297812 */ /* 0x000fc400078ec0ff */
[----:B------:R-:W-:Y:S02]  /*15900*/  PRMT R20, R7, 0x7604, R6 ;  /* 0x0000760407147816 */ /* 0x000fe40000000006 */
[----:B------:R-:W-:Y:S02]  /*15910*/  LOP3.LUT R21, R0, R68, RZ, 0x3c, !PT ;  /* 0x0000004400157212 */ /* 0x000fe400078e3cff */
[----:B------:R-:W-:Y:S02]  /*15920*/  SHF.R.U32.HI R7, RZ, 0x8, R31 ;  /* 0x00000008ff077819 */ /* 0x000fe4000001161f */
[----:B------:R-:W-:Y:S02]  /*15930*/  LOP3.LUT R0, R5, 0xffffe000, RZ, 0xc0, !PT ;  /* 0xffffe00005007812 */ /* 0x000fe400078ec0ff */
[----:B------:R-:W-:Y:S02]  /*15940*/  LOP3.LUT R4, R31, 0xff, RZ, 0xc0, !PT ;  /* 0x000000ff1f047812 */ /* 0x000fe400078ec0ff */
[----:B------:R-:W-:-:S02]  /*15950*/  LOP3.LUT R6, R8, 0xff, RZ, 0xc0, !PT ;  /* 0x000000ff08067812 */ /* 0x000fc400078ec0ff */
[----:B------:R-:W-:Y:S02]  /*15960*/  LOP3.LUT R7, R7, 0xff, RZ, 0xc0, !PT ;  /* 0x000000ff07077812 */ /* 0x000fe400078ec0ff */
[----:B------:R-:W-:Y:S02]  /*15970*/  IADD3 R21, R21, R67, R0 ;  /* 0x0000004315157210 */ /* 0x000fe40007ffe000 */
[----:B------:R-:W-:Y:S02]  /*15980*/  SHF.R.U32.HI R40, RZ, 0x8, R9 ;  /* 0x00000008ff287819 */ /* 0x000fe40000011609 */
[----:B------:R-:W-:Y:S02]  /*15990*/  IADD3 R0, R18, R21, RZ ;  /* 0x0000001512007210 */ /* 0x000fe40007ffe0ff */
[----:B------:R-:W-:Y:S02]  /*159a0*/  PRMT R46, R7, 0x7604, R4 ;  /* 0x00007604072e7816 */ /* 0x000fe40000000004 */
[----:B------:R-:W-:-:S02]  /*159b0*/  PRMT R53, R41, 0x7604, R6 ;  /* 0x0000760429357816 */ /* 0x000fc40000000006 */
[----:B------:R-:W-:Y:S02]  /*159c0*/  LOP3.LUT R21, R40, 0xff, RZ, 0xc0, !PT ;  /* 0x000000ff28157812 */ /* 0x000fe400078ec0ff */
[----:B------:R-:W0:Y:S01]  /*159d0*/  LDS.128 R40, [R0+0x1e200] ;  /* 0x01e2000000287984 */ /* 0x000e220000000c00 */
[----:B------:R-:W-:Y:S02]  /*159e0*/  SHF.R.U32.HI R50, RZ, 0x8, R10 ;  /* 0x00000008ff327819 */ /* 0x000fe4000001160a */
[----:B------:R-:W-:Y:S02]  /*159f0*/  LOP3.LUT R48, R9, 0xff, RZ, 0xc0, !PT ;  /* 0x000000ff09307812 */ /* 0x000fe400078ec0ff */
[----:B------:R-:W-:Y:S02]  /*15a00*/  LOP3.LUT R49, R10, 0xff, RZ, 0xc0, !PT ;  /* 0x000000ff0a317812 */ /* 0x000fe400078ec0ff */
[----:B------:R-:W-:Y:S02]  /*15a10*/  LOP3.LUT R50, R50, 0xff, RZ, 0xc0, !PT ;  /* 0x000000ff32327812 */ /* 0x000fe400078ec0ff */
[----:B------:R-:W-:-:S02]  /*15a20*/  PRMT R48, R21, 0x7604, R48 ;  /* 0x0000760415307816 */ /* 0x000fc40000000030 */
[----:B------:R-:W-:Y:S02]  /*15a30*/  SHF.R.U32.HI R21, RZ, 0x10, R29 ;  /* 0x00000010ff157819 */ /* 0x000fe4000001161d */
[----:B------:R-:W-:Y:S02]  /*15a40*/  SHF.R.U32.HI R55, RZ, 0x10, R9 ;  /* 0x00000010ff377819 */ /* 0x000fe40000011609 */
[----:B------:R-:W-:Y:S01]  /*15a50*/  PRMT R57, R50, 0x7604, R49 ;  /* 0x0000760432397816 */ /* 0x000fe20000000031 */
[----:B------:R-:W-:Y:S01]  /*15a60*/  IMAD.U32 R21, R21, 0x10000, RZ ;  /* 0x0001000015157824 */ /* 0x000fe200078e00ff */
[----:B------:R-:W-:Y:S01]  /*15a70*/  SHF.R.U32.HI R49, RZ, 0x10, R31 ;  /* 0x00000010ff317819 */ /* 0x000fe2000001161f */
[----:B------:R-:W-:Y:S01]  /*15a80*/  IMAD.U32 R55, R55, 0x10000, RZ ;  /* 0x0001000037377824 */ /* 0x000fe200078e00ff */
[--C-:B------:R-:W-:Y:S02]  /*15a90*/  SHF.R.U32.HI R52, RZ, 0x8, R11.reuse ;  /* 0x00000008ff347819 */ /* 0x100fe4000001160b */
[----:B------:R-:W-:Y:S01]  /*15aa0*/  SHF.R.U32.HI R59, RZ, 0x10, R11 ;  /* 0x00000010ff3b7819 */ /* 0x000fe2000001160b */
[----:B------:R-:W-:Y:S01]  /*15ab0*/  IMAD.U32 R49, R49, 0x10000, RZ ;  /* 0x0001000031317824 */ /* 0x000fe200078e00ff */
[----:B------:R-:W-:-:S02]  /*15ac0*/  LOP3.LUT R51, R11, 0xff, RZ, 0xc0, !PT ;  /* 0x000000ff0b337812 */ /* 0x000fc400078ec0ff */
[----:B------:R-:W-:Y:S01]  /*15ad0*/  LOP3.LUT R52, R52, 0xff, RZ, 0xc0, !PT ;  /* 0x000000ff34347812 */ /* 0x000fe200078ec0ff */
[----:B------:R-:W-:Y:S01]  /*15ae0*/  IMAD.U32 R59, R59, 0x10000, RZ ;  /* 0x000100003b3b7824 */ /* 0x000fe200078e00ff */
[----:B------:R-:W-:Y:S02]  /*15af0*/  LOP3.LUT R21, R20, 0xff0000, R21, 0xf8, !PT ;  /* 0x00ff000014157812 */ /* 0x000fe400078ef815 */
[----:B------:R-:W-:Y:S02]  /*15b00*/  LOP3.LUT R45, R45, 0xff0000, R28, 0xf8, !PT ;  /* 0x00ff00002d2d7812 */ /* 0x000fe400078ef81c */
[----:B------:R-:W-:Y:S02]  /*15b10*/  LOP3.LUT R55, R48, 0xff0000, R55, 0xf8, !PT ;  /* 0x00ff000030377812 */ /* 0x000fe400078ef837 */
[----:B------:R-:W-:Y:S02]  /*15b20*/  LOP3.LUT R53, R53, 0xff0000, R8, 0xf8, !PT ;  /* 0x00ff000035357812 */ /* 0x000fe400078ef808 */
[----:B------:R-:W-:-:S02]  /*15b30*/  PRMT R52, R52, 0x7604, R51 ;  /* 0x0000760434347816 */ /* 0x000fc40000000033 */
[----:B------:R-:W-:Y:S02]  /*15b40*/  LOP3.LUT R51, R46, 0xff0000, R49, 0xf8, !PT ;  /* 0x00ff00002e337812 */ /* 0x000fe400078ef831 */
[----:B------:R-:W-:Y:S02]  /*15b50*/  LOP3.LUT R48, R45, 0xff000000, R28, 0xf8, !PT ;  /* 0xff0000002d307812 */ /* 0x000fe400078ef81c */
[----:B------:R-:W-:Y:S02]  /*15b60*/  LOP3.LUT R49, R21, 0xff000000, R29, 0xf8, !PT ;  /* 0xff00000015317812 */ /* 0x000fe400078ef81d */
[----:B------:R-:W-:Y:S02]  /*15b70*/  LOP3.LUT R55, R55, 0xff000000, R9, 0xf8, !PT ;  /* 0xff00000037377812 */ /* 0x000fe400078ef809 */
[----:B------:R-:W-:Y:S02]  /*15b80*/  LOP3.LUT R53, R53, 0xff000000, R8, 0xf8, !PT ;  /* 0xff00000035357812 */ /* 0x000fe400078ef808 */
[----:B------:R-:W-:-:S02]  /*15b90*/  LOP3.LUT R59, R52, 0xff0000, R59, 0xf8, !PT ;  /* 0x00ff0000343b7812 */ /* 0x000fc400078ef83b */
[--C-:B------:R-:W-:Y:S02]  /*15ba0*/  LOP3.LUT R57, R57, 0xff0000, R10.reuse, 0xf8, !PT ;  /* 0x00ff000039397812 */ /* 0x100fe400078ef80a */
[----:B------:R-:W-:Y:S02]  /*15bb0*/  LOP3.LUT R52, R51, 0xff000000, R31, 0xf8, !PT ;  /* 0xff00000033347812 */ /* 0x000fe400078ef81f */
[----:B------:R-:W-:Y:S02]  /*15bc0*/  F2FP.F16.E4M3.UNPACK_B R51, R55 ;  /* 0x00000037ff33723e */ /* 0x000fe400020006ff */
[----:B------:R-:W-:Y:S02]  /*15bd0*/  F2FP.F16.E4M3.UNPACK_B R31, R49 ;  /* 0x00000031ff1f723e */ /* 0x000fe400020006ff */
[----:B------:R-:W-:Y:S01]  /*15be0*/  LOP3.LUT R56, R57, 0xff000000, R10, 0xf8, !PT ;  /* 0xff00000039387812 */ /* 0x000fe200078ef80a */
[----:B------:R-:W-:Y:S01]  /*15bf0*/  HADD2.F32 R54, -RZ, R51.H0_H0 ;  /* 0x20000033ff367230 */ /* 0x000fe20000004100 */
[----:B------:R-:W-:Y:S01]  /*15c00*/  LOP3.LUT R59, R59, 0xff000000, R11, 0xf8, !PT ;  /* 0xff0000003b3b7812 */ /* 0x000fe200078ef80b */
[----:B------:R-:W-:Y:S01]  /*15c10*/  HADD2.F32 R50, -RZ, R31.H0_H0 ;  /* 0x2000001fff327230 */ /* 0x000fe20000004100 */
[----:B------:R-:W-:-:S02]  /*15c20*/  LOP3.LUT R47, R47, 0xff0000, R30, 0xf8, !PT ;  /* 0x00ff00002f2f7812 */ /* 0x000fc400078ef81e */
[----:B------:R-:W-:Y:S02]  /*15c30*/  F2FP.F16.E4M3.UNPACK_B R55, R55.H1 ;  /* 0x00000037ff37723e */ /* 0x000fe400030006ff */
[----:B------:R-:W-:Y:S02]  /*15c40*/  LOP3.LUT R20, R47, 0xff000000, R30, 0xf8, !PT ;  /* 0xff0000002f147812 */ /* 0x000fe400078ef81e */
[-C--:B0-----:R-:W-:Y:S02]  /*15c50*/  F2FP.F16.E4M3.UNPACK_B R46, R43.reuse ;  /* 0x0000002bff2e723e */ /* 0x081fe400020006ff */
[----:B------:R-:W-:Y:S02]  /*15c60*/  F2FP.F16.E4M3.UNPACK_B R47, R43.H1 ;  /* 0x0000002bff2f723e */ /* 0x000fe400030006ff */
[-C--:B------:R-:W-:Y:S02]  /*15c70*/  F2FP.F16.E4M3.UNPACK_B R43, R42.reuse ;  /* 0x0000002aff2b723e */ /* 0x080fe400020006ff */
[----:B------:R-:W-:-:S02]  /*15c80*/  F2FP.F16.E4M3.UNPACK_B R45, R42.H1 ;  /* 0x0000002aff2d723e */ /* 0x000fc400030006ff */
[----:B------:R-:W-:Y:S02]  /*15c90*/  F2FP.F16.E4M3.UNPACK_B R49, R49.H1 ;  /* 0x00000031ff31723e */ /* 0x000fe400030006ff */
[-C--:B------:R-:W-:Y:S02]  /*15ca0*/  F2FP.F16.E4M3.UNPACK_B R30, R40.reuse ;  /* 0x00000028ff1e723e */ /* 0x080fe400020006ff */
[----:B------:R-:W-:Y:S01]  /*15cb0*/  F2FP.F16.E4M3.UNPACK_B R40, R40.H1 ;  /* 0x00000028ff28723e */ /* 0x000fe200030006ff */
[----:B--2---:R-:W0:Y:S02]  /*15cc0*/  LDS.128 R4, [R70+0x1e200] ;  /* 0x01e2000046047984 */ /* 0x004e240000000c00 */
[-C--:B0-----:R-:W-:Y:S02]  /*15cd0*/  F2FP.F16.E4M3.UNPACK_B R28, R7.reuse ;  /* 0x00000007ff1c723e */ /* 0x081fe400020006ff */
[----:B------:R-:W-:Y:S02]  /*15ce0*/  F2FP.F16.E4M3.UNPACK_B R29, R7.H1 ;  /* 0x00000007ff1d723e */ /* 0x000fe400030006ff */
[----:B------:R-:W-:-:S02]  /*15cf0*/  F2FP.F16.E4M3.UNPACK_B R7, R4 ;  /* 0x00000004ff07723e */ /* 0x000fc400020006ff */
[----:B------:R-:W-:Y:S02]  /*15d00*/  F2FP.F16.E4M3.UNPACK_B R8, R4.H1 ;  /* 0x00000004ff08723e */ /* 0x000fe400030006ff */
[-C--:B------:R-:W-:Y:S02]  /*15d10*/  F2FP.F16.E4M3.UNPACK_B R4, R6.reuse ;  /* 0x00000006ff04723e */ /* 0x080fe400020006ff */
[----:B------:R-:W-:Y:S02]  /*15d20*/  F2FP.F16.E4M3.UNPACK_B R21, R6.H1 ;  /* 0x00000006ff15723e */ /* 0x000fe400030006ff */
[----:B------:R-:W-:Y:S02]  /*15d30*/  F2FP.F16.E4M3.UNPACK_B R6, R41 ;  /* 0x00000029ff06723e */ /* 0x000fe400020006ff */
[-C--:B------:R-:W-:Y:S02]  /*15d40*/  F2FP.F16.E4M3.UNPACK_B R10, R5.reuse ;  /* 0x00000005ff0a723e */ /* 0x080fe400020006ff */
[----:B------:R-:W-:Y:S01]  /*15d50*/  F2FP.F16.E4M3.UNPACK_B R11, R5.H1 ;  /* 0x00000005ff0b723e */ /* 0x000fe200030006ff */
[----:B------:R-:W-:Y:S01]  /*15d60*/  HADD2.F32 R5, -RZ, R6.H0_H0 ;  /* 0x20000006ff057230 */ /* 0x000fe20000004100 */
[----:B------:R-:W-:Y:S01]  /*15d70*/  F2FP.F16.E4M3.UNPACK_B R41, R41.H1 ;  /* 0x00000029ff29723e */ /* 0x000fe200030006ff */
[----:B------:R-:W-:-:S02]  /*15d80*/  HADD2.F32 R9, -RZ, R10.H0_H0 ;  /* 0x2000000aff097230 */ /* 0x000fc40000004100 */
[----:B------:R-:W-:Y:S02]  /*15d90*/  HADD2.F32 R10, -RZ, R10.H1_H1 ;  /* 0x3000000aff0a7230 */ /* 0x000fe40000004100 */
[C---:B------:R-:W-:Y:S01]  /*15da0*/  FMUL.FTZ R58, R5.reuse, R54 ;  /* 0x00000036053a7220 */ /* 0x040fe20000410000 */
[-C--:B------:R-:W-:Y:S01]  /*15db0*/  FMUL.FTZ R57, R5, R50.reuse ;  /* 0x0000003205397220 */ /* 0x080fe20000410000 */
[----:B------:R-:W-:Y:S02]  /*15dc0*/  HADD2.F32 R42, -RZ, R41.H0_H0 ;  /* 0x20000029ff2a7230 */ /* 0x000fe40000004100 */
[C---:B------:R-:W-:Y:S01]  /*15dd0*/  FFMA.FTZ R5, R9.reuse, R50, -R58 ;  /* 0x0000003209057223 */ /* 0x040fe2000001083a */
[----:B------:R-:W-:Y:S01]  /*15de0*/  FFMA.FTZ R9, R9, R54, R57 ;  /* 0x0000003609097223 */ /* 0x000fe20000010039 */
[----:B------:R-:W-:Y:S02]  /*15df0*/  HADD2.F32 R50, -RZ, R31.H1_H1 ;  /* 0x3000001fff327230 */ /* 0x000fe40000004100 */
[----:B------:R-:W-:-:S02]  /*15e00*/  HADD2.F32 R54, -RZ, R51.H1_H1 ;  /* 0x30000033ff367230 */ /* 0x000fc40000004100 */
[----:B------:R-:W-:Y:S02]  /*15e10*/  HADD2.F32 R31, -RZ, R6.H1_H1 ;  /* 0x30000006ff1f7230 */ /* 0x000fe40000004100 */
[----:B------:R-:W-:Y:S02]  /*15e20*/  HADD2.F32 R57, -RZ, R55.H0_H0 ;  /* 0x20000037ff397230 */ /* 0x000fe40000004100 */
[----:B------:R-:W-:Y:S02]  /*15e30*/  HADD2.F32 R51, -RZ, R49.H0_H0 ;  /* 0x20000031ff337230 */ /* 0x000fe40000004100 */
[C---:B------:R-:W-:Y:S01]  /*15e40*/  FMUL.FTZ R61, R31.reuse, R54 ;  /* 0x000000361f3d7220 */ /* 0x040fe20000410000 */
[----:B------:R-:W-:Y:S02]  /*15e50*/  HADD2.F32 R6, -RZ, R11.H0_H0 ;  /* 0x2000000bff067230 */ /* 0x000fe40000004100 */
[C---:B------:R-:W-:Y:S01]  /*15e60*/  FMUL.FTZ R63, R42.reuse, R57 ;  /* 0x000000392a3f7220 */ /* 0x040fe20000410000 */
[-C--:B------:R-:W-:Y:S01]  /*15e70*/  FMUL.FTZ R31, R31, R50.reuse ;  /* 0x000000321f1f7220 */ /* 0x080fe20000410000 */
[-C--:B------:R-:W-:Y:S01]  /*15e80*/  FMUL.FTZ R42, R42, R51.reuse ;  /* 0x000000332a2a7220 */ /* 0x080fe20000410000 */
        /* <DEDUP_REMOVED lines=10> */
[----:B------:R-:W-:-:S02]  /*15f30*/  HADD2.F32 R41, -RZ, R41.H1_H1 ;  /* 0x30000029ff297230 */ /* 0x000fc40000004100 */
[----:B------:R-:W-:Y:S02]  /*15f40*/  HADD2.F32 R55, -RZ, R51.H0_H0 ;  /* 0x20000033ff377230 */ /* 0x000fe40000004100 */
[----:B------:R-:W-:Y:S02]  /*15f50*/  HADD2.F32 R10, -RZ, R46.H0_H0 ;  /* 0x2000002eff0a7230 */ /* 0x000fe40000004100 */
[C---:B------:R-:W-:Y:S01]  /*15f60*/  FMUL.FTZ R60, R41.reuse, R50 ;  /* 0x00000032293c7220 */ /* 0x040fe20000410000 */
[----:B------:R-:W-:Y:S02]  /*15f70*/  HADD2.F32 R49, -RZ, R31.H0_H0 ;  /* 0x2000001fff317230 */ /* 0x000fe40000004100 */
[----:B------:R-:W-:Y:S01]  /*15f80*/  FMUL.FTZ R41, R41, R42 ;  /* 0x0000002a29297220 */ /* 0x000fe20000410000 */
[----:B------:R-:W-:Y:S02]  /*15f90*/  HADD2.F32 R11, -RZ, R11.H1_H1 ;  /* 0x3000000bff0b7230 */ /* 0x000fe40000004100 */
[----:B------:R-:W-:Y:S01]  /*15fa0*/  FMUL.FTZ R61, R10, R55 ;  /* 0x000000370a3d7220 */ /* 0x000fe20000410000 */
[----:B------:R-:W-:-:S02]  /*15fb0*/  HADD2.F32 R6, -RZ, R28.H0_H0 ;  /* 0x2000001cff067230 */ /* 0x000fc40000004100 */
[-C--:B------:R-:W-:Y:S01]  /*15fc0*/  FMUL.FTZ R10, R10, R49.reuse ;  /* 0x000000310a0a7220 */ /* 0x080fe20000410000 */
[----:B------:R-:W-:Y:S02]  /*15fd0*/  HADD2.F32 R51, -RZ, R51.H1_H1 ;  /* 0x30000033ff337230 */ /* 0x000fe40000004100 */
[C---:B------:R-:W-:Y:S01]  /*15fe0*/  FFMA.FTZ R50, R11.reuse, R50, R41 ;  /* 0x000000320b327223 */ /* 0x040fe20000010029 */
[----:B------:R-:W-:Y:S02]  /*15ff0*/  HADD2.F32 R46, -RZ, R46.H1_H1 ;  /* 0x3000002eff2e7230 */ /* 0x000fe40000004100 */
[C---:B------:R-:W-:Y:S01]  /*16000*/  FFMA.FTZ R61, R6.reuse, R49, -R61 ;  /* 0x00000031063d7223 */ /* 0x040fe2000001083d */
[----:B------:R-:W-:Y:S02]  /*16010*/  HADD2.F32 R31, -RZ, R31.H1_H1 ;  /* 0x3000001fff1f7230 */ /* 0x000fe40000004100 */
[----:B------:R-:W-:Y:S01]  /*16020*/  FFMA.FTZ R55, R6, R55, R10 ;  /* 0x0000003706377223 */ /* 0x000fe2000001000a */
[----:B------:R-:W-:Y:S01]  /*16030*/  FFMA.FTZ R60, R11, R42, -R60 ;  /* 0x0000002a0b3c7223 */ /* 0x000fe2000001083c */
        /* <DEDUP_REMOVED lines=9> */
[C---:B------:R-:W-:Y:S01]  /*160d0*/  FMUL.FTZ R65, R10.reuse, R41 ;  /* 0x000000290a417220 */ /* 0x040fe20000410000 */
[----:B------:R-:W-:Y:S01]  /*160e0*/  F2FP.F16.E4M3.UNPACK_B R28, R53.H1 ;  /* 0x00000035ff1c723e */ /* 0x000fe200030006ff */
[-C--:B------:R-:W-:Y:S01]  /*160f0*/  FMUL.FTZ R10, R10, R11.reuse ;  /* 0x0000000b0a0a7220 */ /* 0x080fe20000410000 */
[----:B------:R-:W-:Y:S02]  /*16100*/  HADD2.F32 R52, -RZ, R52.H1_H1 ;  /* 0x30000034ff347230 */ /* 0x000fe40000004100 */
[C---:B------:R-:W-:Y:S01]  /*16110*/  FFMA.FTZ R65, R6.reuse, R11, -R65 ;  /* 0x0000000b06417223 */ /* 0x040fe20000010841 */
[----:B------:R-:W-:Y:S02]  /*16120*/  HADD2.F32 R42, -RZ, R59.H1_H1 ;  /* 0x3000003bff2a7230 */ /* 0x000fe40000004100 */
[----:B------:R-:W-:Y:S01]  /*16130*/  FFMA.FTZ R66, R6, R41, R10 ;  /* 0x0000002906427223 */ /* 0x000fe2000001000a */
[-C--:B------:R-:W-:Y:S01]  /*16140*/  F2FP.F16.E4M3.UNPACK_B R11, R48.reuse.H1 ;  /* 0x00000030ff0b723e */ /* 0x080fe200030006ff */
[----:B------:R-:W-:Y:S01]  /*16150*/  HADD2.F32 R47, -RZ, R47.H1_H1 ;  /* 0x3000002fff2f7230 */ /* 0x000fe20000004100 */
[----:B------:R-:W-:Y:S01]  /*16160*/  F2FP.F16.E4M3.UNPACK_B R53, R53 ;  /* 0x00000035ff35723e */ /* 0x000fe200020006ff */
[----:B------:R-:W-:Y:S01]  /*16170*/  HADD2.F32 R41, -RZ, R28.H0_H0 ;  /* 0x2000001cff297230 */ /* 0x000fe20000004100 */
[----:B------:R-:W-:Y:S01]  /*16180*/  F2FP.F16.E4M3.UNPACK_B R48, R48 ;  /* 0x00000030ff30723e */ /* 0x000fe200020006ff */
[----:B------:R-:W-:-:S02]  /*16190*/  HADD2.F32 R10, -RZ, R40.H0_H0 ;  /* 0x20000028ff0a7230 */ /* 0x000fc40000004100 */
[C---:B------:R-:W-:Y:S01]  /*161a0*/  FMUL.FTZ R46, R47.reuse, R42 ;  /* 0x0000002a2f2e7220 */ /* 0x040fe20000410000 */
[----:B------:R-:W-:Y:S02]  /*161b0*/  HADD2.F32 R31, -RZ, R11.H0_H0 ;  /* 0x2000000bff1f7230 */ /* 0x000fe40000004100 */
[----:B------:R-:W-:Y:S01]  /*161c0*/  FMUL.FTZ R49, R47, R52 ;  /* 0x000000342f317220 */ /* 0x000fe20000410000 */
[----:B------:R-:W-:Y:S02]  /*161d0*/  HADD2.F32 R6, -RZ, R8.H0_H0 ;  /* 0x20000008ff067230 */ /* 0x000fe40000004100 */
[C---:B------:R-:W-:Y:S01]  /*161e0*/  FMUL.FTZ R47, R10.reuse, R41 ;  /* 0x000000290a2f7220 */ /* 0x040fe20000410000 */
[----:B------:R-:W-:Y:S02]  /*161f0*/  HADD2.F32 R29, -RZ, R29.H1_H1 ;  /* 0x3000001dff1d7230 */ /* 0x000fe40000004100 */
[----:B------:R-:W-:Y:S01]  /*16200*/  FMUL.FTZ R10, R10, R31 ;  /* 0x0000001f0a0a7220 */ /* 0x000fe20000410000 */
[----:B------:R-:W-:-:S02]  /*16210*/  HADD2.F32 R40, -RZ, R40.H1_H1 ;  /* 0x30000028ff287230 */ /* 0x000fc40000004100 */
[C---:B------:R-:W-:Y:S01]  /*16220*/  FFMA.FTZ R47, R6.reuse, R31, -R47 ;  /* 0x0000001f062f7223 */ /* 0x040fe2000001082f */
[----:B------:R-:W-:Y:S02]  /*16230*/  HADD2.F32 R31, -RZ, R28.H1_H1 ;  /* 0x3000001cff1f7230 */ /* 0x000fe40000004100 */
[C---:B------:R-:W-:Y:S01]  /*16240*/  FFMA.FTZ R59, R29.reuse, R42, R49 ;  /* 0x0000002a1d3b7223 */ /* 0x040fe20000010031 */
[----:B------:R-:W-:Y:S02]  /*16250*/  HADD2.F32 R11, -RZ, R11.H1_H1 ;  /* 0x3000000bff0b7230 */ /* 0x000fe40000004100 */
[----:B------:R-:W-:Y:S01]  /*16260*/  FFMA.FTZ R42, R6, R41, R10 ;  /* 0x00000029062a7223 */ /* 0x000fe2000001000a */
[----:B------:R-:W-:Y:S02]  /*16270*/  HADD2.F32 R8, -RZ, R8.H1_H1 ;  /* 0x30000008ff087230 */ /* 0x000fe40000004100 */
[C---:B------:R-:W-:Y:S01]  /*16280*/  FMUL.FTZ R41, R40.reuse, R31 ;  /* 0x0000001f28297220 */ /* 0x040fe20000410000 */
[----:B------:R-:W-:Y:S01]  /*16290*/  FFMA.FTZ R52, R29, R52, -R46 ;  /* 0x000000341d347223 */ /* 0x000fe2000001082e */
[----:B------:R-:W-:Y:S01]  /*162a0*/  FMUL.FTZ R6, R40, R11 ;  /* 0x0000000b28067220 */ /* 0x000fe20000410000 */
[----:B------:R-:W-:-:S02]  /*162b0*/  HADD2.F32 R29, -RZ, R53.H0_H0 ;  /* 0x20000035ff1d7230 */ /* 0x000fc40000004100 */
[C---:B------:R-:W-:Y:S01]  /*162c0*/  FFMA.FTZ R40, R8.reuse, R11, -R41 ;  /* 0x0000000b08287223 */ /* 0x040fe20000010829 */
[----:B------:R-:W-:Y:S02]  /*162d0*/  HADD2.F32 R10, -RZ, R30.H0_H0 ;  /* 0x2000001eff0a7230 */ /* 0x000fe40000004100 */
[----:B------:R-:W-:Y:S01]  /*162e0*/  FFMA.FTZ R49, R8, R31, R6 ;  /* 0x0000001f08317223 */ /* 0x000fe20000010006 */
[----:B------:R-:W-:Y:S01]  /*162f0*/  HADD2.F32 R11, -RZ, R48.H0_H0 ;  /* 0x20000030ff0b7230 */ /* 0x000fe20000004100 */
[----:B------:R-:W-:Y:S01]  /*16300*/  F2FP.SATFINITE.E4M3.F32.PACK_AB_MERGE_C R60, R60, R63, RZ ;  /* 0x0000003f3c3c723e */ /* 0x000fe200048070ff */
[----:B------:R-:W-:Y:S02]  /*16310*/  HADD2.F32 R6, -RZ, R7.H0_H0 ;  /* 0x20000007ff067230 */ /* 0x000fe40000004100 */
[C---:B------:R-:W-:Y:S01]  /*16320*/  FMUL.FTZ R31, R10.reuse, R29 ;  /* 0x0000001d0a1f7220 */ /* 0x040fe20000410000 */
[----:B------:R-:W-:Y:S02]  /*16330*/  HADD2.F32 R53, -RZ, R53.H1_H1 ;  /* 0x30000035ff357230 */ /* 0x000fe40000004100 */
[----:B------:R-:W-:Y:S01]  /*16340*/  FMUL.FTZ R41, R10, R11 ;  /* 0x0000000b0a297220 */ /* 0x000fe20000410000 */
[----:B------:R-:W-:-:S02]  /*16350*/  HADD2.F32 R30, -RZ, R30.H1_H1 ;  /* 0x3000001eff1e7230 */ /* 0x000fc40000004100 */
[----:B------:R-:W-:Y:S01]  /*16360*/  FFMA.FTZ R31, R6, R11, -R31 ;  /* 0x0000000b061f7223 */ /* 0x000fe2000001081f */
[----:B------:R-:W-:Y:S01]  /*16370*/  HADD2.F32 R48, -RZ, R48.H1_H1 ;  /* 0x30000030ff307230 */ /* 0x000fe20000004100 */
[----:B------:R-:W-:Y:S01]  /*16380*/  F2FP.F16.E4M3.UNPACK_B R11, R56.H1 ;  /* 0x00000038ff0b723e */ /* 0x000fe200030006ff */
[----:B------:R-:W-:Y:S02]  /*16390*/  HADD2.F32 R7, -RZ, R7.H1_H1 ;  /* 0x30000007ff077230 */ /* 0x000fe40000004100 */
[----:B------:R-:W-:Y:S01]  /*163a0*/  FMUL.FTZ R8, R30, R53 ;  /* 0x000000351e087220 */ /* 0x000fe20000410000 */
        /* <DEDUP_REMOVED lines=11> */
[----:B------:R-:W-:Y:S01]  /*16460*/  FMUL.FTZ R51, R8, R29 ;  /* 0x0000001d08337220 */ /* 0x000fe20000410000 */
[----:B------:R-:W-:Y:S01]  /*16470*/  HADD2.F32 R6, -RZ, R21.H0_H0 ;  /* 0x20000015ff067230 */ /* 0x000fe20000004100 */
[----:B------:R-:W-:Y:S01]  /*16480*/  F2FP.SATFINITE.E4M3.F32.PACK_AB_MERGE_C R50, R50, R57, RZ ;  /* 0x000000393232723e */ /* 0x000fe200048070ff */
[----:B------:R-:W-:Y:S02]  /*16490*/  HADD2.F32 R28, -RZ, R11.H1_H1 ;  /* 0x3000000bff1c7230 */ /* 0x000fe40000004100 */
[----:B------:R-:W-:Y:S01]  /*164a0*/  FMUL.FTZ R11, R8, R7 ;  /* 0x00000007080b7220 */ /* 0x000fe20000410000 */
[----:B------:R-:W-:-:S02]  /*164b0*/  HADD2.F32 R45, -RZ, R45.H1_H1 ;  /* 0x3000002dff2d7230 */ /* 0x000fc40000004100 */
[----:B------:R-:W-:Y:S01]  /*164c0*/  FFMA.FTZ R51, R6, R7, -R51 ;  /* 0x0000000706337223 */ /* 0x000fe20000010833 */
[----:B------:R-:W-:Y:S01]  /*164d0*/  HADD2.F32 R21, -RZ, R21.H1_H1 ;  /* 0x30000015ff157230 */ /* 0x000fe20000004100 */
[----:B------:R-:W-:Y:S01]  /*164e0*/  F2FP.SATFINITE.E4M3.F32.PACK_AB_MERGE_C R5, R58, R5, R60 ;  /* 0x000000053a05723e */ /* 0x000fe2000480703c */
        /* <DEDUP_REMOVED lines=10> */
[----:B------:R-:W-:Y:S01]  /*16590*/  HADD2.F32 R8, -RZ, R20.H0_H0 ;  /* 0x20000014ff087230 */ /* 0x000fe20000004100 */
[----:B------:R-:W-:Y:S01]  /*165a0*/  F2FP.SATFINITE.E4M3.F32.PACK_AB_MERGE_C R28, R28, R45, RZ ;  /* 0x0000002d1c1c723e */ /* 0x000fe200048070ff */
[----:B------:R-:W-:-:S02]  /*165b0*/  HADD2.F32 R56, -RZ, R56.H1_H1 ;  /* 0x30000038ff387230 */ /* 0x000fc40000004100 */
[C---:B------:R-:W-:Y:S01]  /*165c0*/  FMUL.FTZ R11, R7.reuse, R10 ;  /* 0x0000000a070b7220 */ /* 0x040fe20000410000 */
[----:B------:R-:W-:Y:S02]  /*165d0*/  HADD2.F32 R43, -RZ, R43.H1_H1 ;  /* 0x3000002bff2b7230 */ /* 0x000fe40000004100 */
[-C--:B------:R-:W-:Y:S01]  /*165e0*/  FMUL.FTZ R7, R7, R8.reuse ;  /* 0x0000000807077220 */ /* 0x080fe20000410000 */
[----:B------:R-:W-:Y:S02]  /*165f0*/  HADD2.F32 R20, -RZ, R20.H1_H1 ;  /* 0x30000014ff147230 */ /* 0x000fe40000004100 */
[C---:B------:R-:W-:Y:S01]  /*16600*/  FFMA.FTZ R21, R6.reuse, R8, -R11 ;  /* 0x0000000806157223 */ /* 0x040fe2000001080b */
[----:B------:R-:W-:Y:S02]  /*16610*/  HADD2.F32 R4, -RZ, R4.H1_H1 ;  /* 0x30000004ff047230 */ /* 0x000fe40000004100 */
[C---:B------:R-:W-:Y:S01]  /*16620*/  FMUL.FTZ R29, R43.reuse, R56 ;  /* 0x000000382b1d7220 */ /* 0x040fe20000410000 */
[----:B------:R-:W-:Y:S01]  /*16630*/  FFMA.FTZ R10, R6, R10, R7 ;  /* 0x0000000a060a7223 */ /* 0x000fe20000010007 */
[-C--:B------:R-:W-:Y:S01]  /*16640*/  FMUL.FTZ R43, R43, R20.reuse ;  /* 0x000000142b2b7220 */ /* 0x080fe20000410000 */
[----:B------:R-:W-:Y:S01]  /*16650*/  F2FP.SATFINITE.E4M3.F32.PACK_AB_MERGE_C R7, R52, R65, RZ ;  /* 0x000000413407723e */ /* 0x000fe200048070ff */
[C---:B------:R-:W-:Y:S01]  /*16660*/  FFMA.FTZ R6, R4.reuse, R20, -R29 ;  /* 0x0000001404067223 */ /* 0x040fe2000001081d */
[----:B------:R-:W-:Y:S01]  /*16670*/  F2FP.SATFINITE.E4M3.F32.PACK_AB_MERGE_C R11, R59, R66, RZ ;  /* 0x000000423b0b723e */ /* 0x000fe200048070ff */
        /* <DEDUP_REMOVED lines=11> */
.L_x_6443:
[----:B------:R-:W-:Y:S05]  /*16730*/  BSYNC B1 ;  /* 0x0000000000017941 */ /* 0x000fea0003800000 */
.L_x_6442:
[----:B------:R-:W-:Y:S04]  /*16740*/  BSSY B1, `(.L_x_6444) ;  /* 0x0000101000017945 */ /* 0x000fe80003800000 */
[----:B------:R-:W-:Y:S05]  /*16750*/  @P1 BRA `(.L_x_6445) ;  /* 0x0000000c00fc1947 */ /* 0x000fea0003800000 */
[----:B------:R-:W2:Y:S01]  /*16760*/  LDL R61, [R1+0x68] ;  /* 0x00006800013d7983 */ /* 0x000ea20000100800 */
[----:B0----5:R-:W-:Y:S02]  /*16770*/  SHF.R.U32.HI R0, RZ, 0x8, R32 ;  /* 0x00000008ff007819 */ /* 0x021fe40000011620 */
[----:B------:R-:W-:Y:S02]  /*16780*/  LOP3.LUT R5, R32, 0xff, RZ, 0xc0, !PT ;  /* 0x000000ff20057812 */ /* 0x000fe400078ec0ff */
[----:B------:R-:W-:Y:S02]  /*16790*/  LOP3.LUT R4, R0, 0xff, RZ, 0xc0, !PT ;  /* 0x000000ff00047812 */ /* 0x000fe400078ec0ff */
[----:B------:R-:W-:Y:S02]  /*167a0*/  LEA.HI R0, R3, R228, RZ, 0x1c ;  /* 0x000000e403007211 */ /* 0x000fe400078fe0ff */
[----:B----4-:R-:W-:Y:S02]  /*167b0*/  PRMT R21, R4, 0x7604, R5 ;  /* 0x0000760404157816 */ /* 0x010fe40000000005 */
[----:B------:R-:W-:-:S02]  /*167c0*/  SHF.R.U32.HI R6, RZ, 0x8, R33 ;  /* 0x00000008ff067819 */ /* 0x000fc40000011621 */
[----:B------:R-:W-:Y:S02]  /*167d0*/  SHF.R.S32.HI R5, RZ, 0x1f, R0 ;  /* 0x0000001fff057819 */ /* 0x000fe40000011400 */
[----:B------:R-:W-:Y:S02]  /*167e0*/  LOP3.LUT R7, R33, 0xff, RZ, 0xc0, !PT ;  /* 0x000000ff21077812 */ /* 0x000fe400078ec0ff */
[----:B------:R-:W-:Y:S02]  /*167f0*/  LOP3.LUT R6, R6, 0xff, RZ, 0xc0, !PT ;  /* 0x000000ff06067812 */ /* 0x000fe400078ec0ff */
[----:B------:R-:W-:Y:S02]  /*16800*/  LEA.HI R5, R5, R0, RZ, 0x2 ;  /* 0x0000000005057211 */ /* 0x000fe400078f10ff */
[----:B------:R-:W-:Y:S02]  /*16810*/  SHF.L.U32 R0, R0, 0x4, RZ ;  /* 0x0000000400007819 */ /* 0x000fe400000006ff */
[----:B------:R-:W-:Y:S01]  /*16820*/  PRMT R29, R6, 0x7604, R7 ;  /* 0x00007604061d7816 */ /* 0x000fe20000000007 */
[----:B------:R-:W-:Y:S01]  /*16830*/  IMAD.SHL.U32 R5, R5, 0x800, RZ ;  /* 0x0000080005057824 */ /* 0x000fe200078e00ff */
[----:B------:R-:W-:-:S02]  /*16840*/  SHF.R.U32.HI R6, RZ, 0x8, R35 ;  /* 0x00000008ff067819 */ /* 0x000fc40000011623 */
[----:B------:R-:W-:Y:S02]  /*16850*/  LOP3.LUT R0, R69, 0x30, R0, 0xf8, !PT ;  /* 0x0000003045007812 */ /* 0x000fe400078ef800 */
[----:B------:R-:W-:Y:S02]  /*16860*/  LOP3.LUT R9, R35, 0xff, RZ, 0xc0, !PT ;  /* 0x000000ff23097812 */ /* 0x000fe400078ec0ff */
        /* <DEDUP_REMOVED lines=8> */
[----:B------:R-:W-:Y:S02]  /*168f0*/  SHF.R.U32.HI R0, RZ, 0x8, R13 ;  /* 0x00000008ff007819 */ /* 0x000fe4000001160d */
[----:B------:R-:W-:-:S02]  /*16900*/  PRMT R45, R8, 0x7604, R11 ;  /* 0x00007604082d7816 */ /* 0x000fc4000000000b */
[----:B------:R-:W-:Y:S02]  /*16910*/  LOP3.LUT R11, R13, 0xff, RZ, 0xc0, !PT ;  /* 0x000000ff0d0b7812 */ /* 0x000fe400078ec0ff */
[----:B------:R-:W-:Y:S02]  /*16920*/  SHF.R.U32.HI R8, RZ, 0x8, R14 ;  /* 0x00000008ff087819 */ /* 0x000fe4000001160e */
[----:B------:R-:W-:Y:S02]  /*16930*/  SHF.R.U32.HI R10, RZ, 0x8, R15 ;  /* 0x00000008ff0a7819 */ /* 0x000fe4000001160f */
[----:B------:R-:W-:Y:S02]  /*16940*/  LOP3.LUT R0, R0, 0xff, RZ, 0xc0, !PT ;  /* 0x000000ff00007812 */ /* 0x000fe400078ec0ff */
        /* <DEDUP_REMOVED lines=12> */
[----:B------:R-:W-:Y:S02]  /*16a10*/  PRMT R31, R4, 0x7604, R7 ;  /* 0x00007604041f7816 */ /* 0x000fe40000000007 */
[----:B------:R-:W-:Y:S02]  /*16a20*/  SHF.R.U32.HI R28, RZ, 0x10, R33 ;  /* 0x00000010ff1c7819 */ /* 0x000fe40000011621 */
[----:B------:R-:W-:Y:S02]  /*16a30*/  SHF.R.U32.HI R20, RZ, 0x10, R32 ;  /* 0x00000010ff147819 */ /* 0x000fe40000011620 */
[----:B------:R-:W-:-:S02]  /*16a40*/  LOP3.LUT R28, R28, 0xff, RZ, 0xc0, !PT ;  /* 0x000000ff1c1c7812 */ /* 0x000fc400078ec0ff */
[----:B------:R-:W-:Y:S02]  /*16a50*/  LOP3.LUT R20, R20, 0xff, RZ, 0xc0, !PT ;  /* 0x000000ff14147812 */ /* 0x000fe400078ec0ff */
[----:B------:R-:W-:Y:S02]  /*16a60*/  PRMT R29, R28, 0x7054, R29 ;  /* 0x000070541c1d7816 */ /* 0x000fe4000000001d */
[----:B------:R-:W-:Y:S02]  /*16a70*/  SHF.R.U32.HI R28, RZ, 0x10, R13 ;  /* 0x00000010ff1c7819 */ /* 0x000fe4000001160d */
[----:B------:R-:W-:Y:S02]  /*16a80*/  SHF.R.U32.HI R30, RZ, 0x10, R34 ;  /* 0x00000010ff1e7819 */ /* 0x000fe40000011622 */
[----:B------:R-:W-:Y:S02]  /*16a90*/  SHF.R.U32.HI R40, RZ, 0x10, R35 ;  /* 0x00000010ff287819 */ /* 0x000fe40000011623 */
[----:B------:R-:W-:-:S02]  /*16aa0*/  LOP3.LUT R28, R28, 0xff, RZ, 0xc0, !PT ;  /* 0x000000ff1c1c7812 */ /* 0x000fc400078ec0ff */
[----:B------:R-:W-:Y:S02]  /*16ab0*/  PRMT R21, R20, 0x7054, R21 ;  /* 0x0000705414157816 */ /* 0x000fe40000000015 */
[----:B------:R-:W-:Y:S02]  /*16ac0*/  LOP3.LUT R30, R30, 0xff, RZ, 0xc0, !PT ;  /* 0x000000ff1e1e7812 */ /* 0x000fe400078ec0ff */
[----:B------:R-:W-:Y:S02]  /*16ad0*/  LOP3.LUT R40, R40, 0xff, RZ, 0xc0, !PT ;  /* 0x000000ff28287812 */ /* 0x000fe400078ec0ff */
[----:B------:R-:W-:Y:S02]  /*16ae0*/  SHF.R.U32.HI R20, RZ, 0x10, R12 ;  /* 0x00000010ff147819 */ /* 0x000fe4000001160c */
[----:B------:R-:W-:Y:S02]  /*16af0*/  PRMT R49, R28, 0x7054, R49 ;  /* 0x000070541c317816 */ /* 0x000fe40000000031 */
[----:B------:R-:W-:-:S02]  /*16b00*/  PRMT R31, R30, 0x7054, R31 ;  /* 0x000070541e1f7816 */ /* 0x000fc4000000001f */
[----:B------:R-:W-:Y:S02]  /*16b10*/  PRMT R43, R40, 0x7054, R41 ;  /* 0x00007054282b7816 */ /* 0x000fe40000000029 */
[----:B------:R-:W-:Y:S02]  /*16b20*/  LOP3.LUT R20, R20, 0xff, RZ, 0xc0, !PT ;  /* 0x000000ff14147812 */ /* 0x000fe400078ec0ff */
[----:B------:R-:W-:Y:S02]  /*16b30*/  SHF.R.U32.HI R30, RZ, 0x10, R14 ;  /* 0x00000010ff1e7819 */ /* 0x000fe4000001160e */
[----:B------:R-:W-:Y:S02]  /*16b40*/  SHF.R.U32.HI R40, RZ, 0x10, R15 ;  /* 0x00000010ff287819 */ /* 0x000fe4000001160f */
[----:B------:R-:W-:Y:S02]  /*16b50*/  LOP3.LUT R49, R49, 0xff000000, R13, 0xf8, !PT ;  /* 0xff00000031317812 */ /* 0x000fe400078ef80d */
[----:B------:R-:W-:-:S02]  /*16b60*/  LOP3.LUT R41, R29, 0xff000000, R33, 0xf8, !PT ;  /* 0xff0000001d297812 */ /* 0x000fc400078ef821 */
[----:B------:R-:W-:Y:S02]  /*16b70*/  PRMT R47, R20, 0x7054, R45 ;  /* 0x00007054142f7816 */ /* 0x000fe4000000002d */
[----:B------:R-:W-:Y:S02]  /*16b80*/  LOP3.LUT R30, R30, 0xff, RZ, 0xc0, !PT ;  /* 0x000000ff1e1e7812 */ /* 0x000fe400078ec0ff */
[----:B------:R-:W-:Y:S02]  /*16b90*/  LOP3.LUT R40, R40, 0xff, RZ, 0xc0, !PT ;  /* 0x000000ff28287812 */ /* 0x000fe400078ec0ff */
[----:B------:R-:W-:Y:S02]  /*16ba0*/  LOP3.LUT R45, R43, 0xff000000, R35, 0xf8, !PT ;  /* 0xff0000002b2d7812 */ /* 0x000fe400078ef823 */
[----:B------:R-:W-:Y:S02]  /*16bb0*/  LOP3.LUT R42, R31, 0xff000000, R34, 0xf8, !PT ;  /* 0xff0000001f2a7812 */ /* 0x000fe400078ef822 */
[----:B------:R-:W-:-:S02]  /*16bc0*/  F2FP.F16.E4M3.UNPACK_B R43, R49 ;  /* 0x00000031ff2b723e */ /* 0x000fc400020006ff */
[----:B0-----:R-:W-:Y:S02]  /*16bd0*/  F2FP.F16.E4M3.UNPACK_B R28, R9 ;  /* 0x00000009ff1c723e */ /* 0x001fe400020006ff */
[----:B------:R-:W-:Y:S01]  /*16be0*/  F2FP.F16.E4M3.UNPACK_B R34, R41 ;  /* 0x00000029ff22723e */ /* 0x000fe200020006ff */
[----:B------:R-:W-:Y:S01]  /*16bf0*/  HADD2.F32 R46, -RZ, R43.H0_H0 ;  /* 0x2000002bff2e7230 */ /* 0x000fe20000004100 */
[----:B------:R-:W-:Y:S02]  /*16c00*/  PRMT R51, R30, 0x7054, R51 ;  /* 0x000070541e337816 */ /* 0x000fe40000000033 */
[----:B------:R-:W-:Y:S01]  /*16c10*/  PRMT R53, R40, 0x7054, R53 ;  /* 0x0000705428357816 */ /* 0x000fe20000000035 */
[----:B------:R-:W-:Y:S01]  /*16c20*/  HADD2.F32 R35, -RZ, R34.H0_H0 ;  /* 0x20000022ff237230 */ /* 0x000fe20000004100 */
[----:B------:R-:W-:Y:S02]  /*16c30*/  LOP3.LUT R47, R47, 0xff000000, R12, 0xf8, !PT ;  /* 0xff0000002f2f7812 */ /* 0x000fe400078ef80c */
[----:B------:R-:W-:-:S02]  /*16c40*/  LOP3.LUT R48, R51, 0xff000000, R14, 0xf8, !PT ;  /* 0xff00000033307812 */ /* 0x000fc400078ef80e */
[----:B------:R-:W-:Y:S02]  /*16c50*/  LOP3.LUT R50, R53, 0xff000000, R15, 0xf8, !PT ;  /* 0xff00000035327812 */ /* 0x000fe400078ef80f */
[----:B------:R-:W-:Y:S02]  /*16c60*/  F2FP.F16.E4M3.UNPACK_B R29, R9.H1 ;  /* 0x00000009ff1d723e */ /* 0x000fe400030006ff */
[----:B------:R-:W-:Y:S02]  /*16c70*/  F2FP.F16.E4M3.UNPACK_B R49, R49.H1 ;  /* 0x00000031ff31723e */ /* 0x000fe400030006ff */
[----:B------:R-:W-:Y:S02]  /*16c80*/  F2FP.F16.E4M3.UNPACK_B R41, R41.H1 ;  /* 0x00000029ff29723e */ /* 0x000fe400030006ff */
[-C--:B------:R-:W-:Y:S01]  /*16c90*/  F2FP.F16.E4M3.UNPACK_B R30, R10.reuse ;  /* 0x0000000aff1e723e */ /* 0x080fe200020006ff */
[----:B------:R-:W-:Y:S01]  /*16ca0*/  HADD2.F32 R53, -RZ, R49.H0_H0 ;  /* 0x20000031ff357230 */ /* 0x000fe20000004100 */
[----:B------:R-:W-:Y:S01]  /*16cb0*/  F2FP.F16.E4M3.UNPACK_B R31, R10.H1 ;  /* 0x0000000aff1f723e */ /* 0x000fe200030006ff */
[--C-:B------:R-:W-:Y:S01]  /*16cc0*/  HADD2.F32 R10, -RZ, R29.reuse.H0_H0 ;  /* 0x2000001dff0a7230 */ /* 0x100fe20000004100 */
[----:B------:R-:W-:Y:S01]  /*16cd0*/  LOP3.LUT R40, R21, 0xff000000, R32, 0xf8, !PT ;  /* 0xff00000015287812 */ /* 0x000fe200078ef820 */
[----:B------:R-:W-:Y:S01]  /*16ce0*/  HADD2.F32 R29, -RZ, R29.H1_H1 ;  /* 0x3000001dff1d7230 */ /* 0x000fe20000004100 */
[----:B------:R-:W-:-:S02]  /*16cf0*/  F2FP.F16.E4M3.UNPACK_B R32, R11 ;  /* 0x0000000bff20723e */ /* 0x000fc400020006ff */
[----:B------:R-:W-:Y:S01]  /*16d00*/  FMUL.FTZ R57, R10, R53 ;  /* 0x000000350a397220 */ /* 0x000fe20000410000 */
[----:B------:R-:W-:Y:S02]  /*16d10*/  F2FP.F16.E4M3.UNPACK_B R33, R11.H1 ;  /* 0x0000000bff21723e */ /* 0x000fe400030006ff */
[-C--:B------:R-:W-:Y:S02]  /*16d20*/  F2FP.F16.E4M3.UNPACK_B R11, R8.reuse ;  /* 0x00000008ff0b723e */ /* 0x080fe400020006ff */
[----:B------:R-:W-:Y:S01]  /*16d30*/  F2FP.F16.E4M3.UNPACK_B R8, R8.H1 ;  /* 0x00000008ff08723e */ /* 0x000fe200030006ff */
[----:B--2---:R-:W0:Y:S02]  /*16d40*/  LDS.128 R4, [R61+0x1e200] ;  /* 0x01e200003d047984 */ /* 0x004e240000000c00 */
        /* <DEDUP_REMOVED lines=9> */
[----:B------:R-:W-:Y:S01]  /*16de0*/  HADD2.F32 R12, -RZ, R12.H1_H1 ;  /* 0x3000000cff0c7230 */ /* 0x000fe20000004100 */
[----:B------:R-:W-:Y:S01]  /*16df0*/  F2FP.F16.E4M3.UNPACK_B R20, R7 ;  /* 0x00000007ff14723e */ /* 0x000fe200020006ff */
[C---:B------:R-:W-:Y:S01]  /*16e00*/  FFMA.FTZ R5, R6.reuse, R35, -R9 ;  /* 0x0000002306057223 */ /* 0x040fe20000010809 */
[----:B------:R-:W-:Y:S01]  /*16e10*/  FFMA.FTZ R9, R6, R46, R51 ;  /* 0x0000002e06097223 */ /* 0x000fe20000010033 */
[----:B------:R-:W-:Y:S01]  /*16e20*/  HADD2.F32 R51, -RZ, R43.H1_H1 ;  /* 0x3000002bff337230 */ /* 0x000fe20000004100 */
[----:B------:R-:W-:Y:S01]  /*16e30*/  F2FP.F16.E4M3.UNPACK_B R21, R7.H1 ;  /* 0x00000007ff15723e */ /* 0x000fe200030006ff */
[----:B------:R-:W-:Y:S01]  /*16e40*/  HADD2.F32 R35, -RZ, R34.H1_H1 ;  /* 0x30000022ff237230 */ /* 0x000fe20000004100 */
[----:B------:R-:W-:Y:S01]  /*16e50*/  F2FP.F16.E4M3.UNPACK_B R7, R4 ;  /* 0x00000004ff07723e */ /* 0x000fe200020006ff */
[----:B------:R-:W-:-:S02]  /*16e60*/  HADD2.F32 R43, -RZ, R41.H0_H0 ;  /* 0x20000029ff2b7230 */ /* 0x000fc40000004100 */
[C---:B------:R-:W-:Y:S01]  /*16e70*/  FMUL.FTZ R55, R28.reuse, R51 ;  /* 0x000000331c377220 */ /* 0x040fe20000410000 */
[----:B------:R-:W-:Y:S02]  /*16e80*/  HADD2.F32 R6, -RZ, R13.H0_H0 ;  /* 0x2000000dff067230 */ /* 0x000fe40000004100 */
[-C--:B------:R-:W-:Y:S01]  /*16e90*/  FMUL.FTZ R28, R28, R35.reuse ;  /* 0x000000231c1c7220 */ /* 0x080fe20000410000 */
[----:B------:R-:W-:Y:S02]  /*16ea0*/  HADD2.F32 R34, -RZ, R49.H1_H1 ;  /* 0x30000031ff227230 */ /* 0x000fe40000004100 */
[----:B------:R-:W-:Y:S01]  /*16eb0*/  FFMA.FTZ R46, R12, R35, -R55 ;  /* 0x000000230c2e7223 */ /* 0x000fe20000010837 */
[----:B------:R-:W-:Y:S01]  /*16ec0*/  FMUL.FTZ R10, R10, R43 ;  /* 0x0000002b0a0a7220 */ /* 0x000fe20000410000 */
[----:B------:R-:W-:Y:S01]  /*16ed0*/  FFMA.FTZ R52, R12, R51, R28 ;  /* 0x000000330c347223 */ /* 0x000fe2000001001c */
[----:B------:R-:W-:Y:S01]  /*16ee0*/  HADD2.F32 R12, -RZ, R41.H1_H1 ;  /* 0x30000029ff0c7230 */ /* 0x000fe20000004100 */
[----:B------:R-:W-:Y:S01]  /*16ef0*/  F2FP.F16.E4M3.UNPACK_B R41, R50 ;  /* 0x00000032ff29723e */ /* 0x000fe200020006ff */
[C---:B------:R-:W-:Y:S01]  /*16f00*/  FFMA.FTZ R57, R6.reuse, R43, -R57 ;  /* 0x0000002b06397223 */ /* 0x040fe20000010839 */
[----:B------:R-:W-:Y:S01]  /*16f10*/  F2FP.F16.E4M3.UNPACK_B R28, R45 ;  /* 0x0000002dff1c723e */ /* 0x000fe200020006ff */
[----:B------:R-:W-:Y:S01]  /*16f20*/  FFMA.FTZ R53, R6, R53, R10 ;  /* 0x0000003506357223 */ /* 0x000fe2000001000a */
[----:B------:R-:W-:-:S02]  /*16f30*/  HADD2.F32 R10, -RZ, R32.H0_H0 ;  /* 0x20000020ff0a7230 */ /* 0x000fc40000004100 */
[C---:B------:R-:W-:Y:S01]  /*16f40*/  FMUL.FTZ R54, R29.reuse, R34 ;  /* 0x000000221d367220 */ /* 0x040fe20000410000 */
[----:B------:R-:W-:Y:S02]  /*16f50*/  HADD2.F32 R43, -RZ, R41.H0_H0 ;  /* 0x20000029ff2b7230 */ /* 0x000fe40000004100 */
[----:B------:R-:W-:Y:S01]  /*16f60*/  FMUL.FTZ R29, R29, R12 ;  /* 0x0000000c1d1d7220 */ /* 0x000fe20000410000 */
[----:B------:R-:W-:Y:S01]  /*16f70*/  HADD2.F32 R35, -RZ, R28.H0_H0 ;  /* 0x2000001cff237230 */ /* 0x000fe20000004100 */
[----:B------:R-:W-:Y:S01]  /*16f80*/  F2FP.F16.E4M3.UNPACK_B R50, R50.H1 ;  /* 0x00000032ff32723e */ /* 0x000fe200030006ff */
[----:B------:R-:W-:Y:S02]  /*16f90*/  HADD2.F32 R13, -RZ, R13.H1_H1 ;  /* 0x3000000dff0d7230 */ /* 0x000fe40000004100 */
[C---:B------:R-:W-:Y:S01]  /*16fa0*/  FMUL.FTZ R49, R10.reuse, R43 ;  /* 0x0000002b0a317220 */ /* 0x040fe20000410000 */
[----:B------:R-:W-:Y:S02]  /*16fb0*/  HADD2.F32 R6, -RZ, R20.H0_H0 ;  /* 0x20000014ff067230 */ /* 0x000fe40000004100 */
[----:B------:R-:W-:Y:S01]  /*16fc0*/  FMUL.FTZ R10, R10, R35 ;  /* 0x000000230a0a7220 */ /* 0x000fe20000410000 */
[----:B------:R-:W-:Y:S01]  /*16fd0*/  F2FP.F16.E4M3.UNPACK_B R45, R45.H1 ;  /* 0x0000002dff2d723e */ /* 0x000fe200030006ff */
[C---:B------:R-:W-:Y:S01]  /*16fe0*/  FFMA.FTZ R54, R13.reuse, R12, -R54 ;  /* 0x0000000c0d367223 */ /* 0x040fe20000010836 */
[----:B------:R-:W-:Y:S01]  /*16ff0*/  FFMA.FTZ R34, R13, R34, R29 ;  /* 0x000000220d227223 */ /* 0x000fe2000001001d */
[C---:B------:R-:W-:Y:S01]  /*17000*/  FFMA.FTZ R49, R6.reuse, R35, -R49 ;  /* 0x0000002306317223 */ /* 0x040fe20000010831 */
[----:B------:R-:W-:Y:S01]  /*17010*/  FFMA.FTZ R51, R6, R43, R10 ;  /* 0x0000002b06337223 */ /* 0x000fe2000001000a */
[----:B------:R-:W-:Y:S01]  /*17020*/  HADD2.F32 R41, -RZ, R41.H1_H1 ;  /* 0x30000029ff297230 */ /* 0x000fe20000004100 */
[----:B------:R-:W-:Y:S01]  /*17030*/  F2FP.F16.E4M3.UNPACK_B R12, R40.H1 ;  /* 0x00000028ff0c723e */ /* 0x000fe200030006ff */
[----:B------:R-:W-:Y:S01]  /*17040*/  HADD2.F32 R32, -RZ, R32.H1_H1 ;  /* 0x30000020ff207230 */ /* 0x000fe20000004100 */
[----:B------:R-:W-:Y:S01]  /*17050*/  F2FP.F16.E4M3.UNPACK_B R4, R4.H1 ;  /* 0x00000004ff04723e */ /* 0x000fe200030006ff */
[----:B------:R-:W-:Y:S01]  /*17060*/  HADD2.F32 R13, -RZ, R28.H1_H1 ;  /* 0x3000001cff0d7230 */ /* 0x000fe20000004100 */
[----:B------:R-:W-:Y:S01]  /*17070*/  F2FP.F16.E4M3.UNPACK_B R28, R47.H1 ;  /* 0x0000002fff1c723e */ /* 0x000fe200030006ff */
[----:B------:R-:W-:-:S02]  /*17080*/  HADD2.F32 R35, -RZ, R50.H0_H0 ;  /* 0x20000032ff237230 */ /* 0x000fc40000004100 */
[C---:B------:R-:W-:Y:S01]  /*17090*/  FMUL.FTZ R43, R32.reuse, R41 ;  /* 0x00000029202b7220 */ /* 0x040fe20000410000 */
[----:B------:R-:W-:Y:S02]  /*170a0*/  HADD2.F32 R10, -RZ, R33.H0_H0 ;  /* 0x20000021ff0a7230 */ /* 0x000fe40000004100 */
[----:B------:R-:W-:Y:S01]  /*170b0*/  FMUL.FTZ R32, R32, R13 ;  /* 0x0000000d20207220 */ /* 0x000fe20000410000 */
[----:B------:R-:W-:Y:S01]  /*170c0*/  HADD2.F32 R29, -RZ, R45.H0_H0 ;  /* 0x2000002dff1d7230 */ /* 0x000fe20000004100 */
[----:B------:R-:W-:Y:S01]  /*170d0*/  F2FP.F16.E4M3.UNPACK_B R47, R47 ;  /* 0x0000002fff2f723e */ /* 0x000fe200020006ff */
[----:B------:R-:W-:Y:S02]  /*170e0*/  HADD2.F32 R20, -RZ, R20.H1_H1 ;  /* 0x30000014ff147230 */ /* 0x000fe40000004100 */
[C---:B------:R-:W-:Y:S01]  /*170f0*/  FMUL.FTZ R55, R10.reuse, R35 ;  /* 0x000000230a377220 */ /* 0x040fe20000410000 */
[----:B------:R-:W-:Y:S02]  /*17100*/  HADD2.F32 R6, -RZ, R21.H0_H0 ;  /* 0x20000015ff067230 */ /* 0x000fe40000004100 */
[----:B------:R-:W-:Y:S01]  /*17110*/  FMUL.FTZ R10, R10, R29 ;  /* 0x0000001d0a0a7220 */ /* 0x000fe20000410000 */
[----:B------:R-:W-:-:S02]  /*17120*/  HADD2.F32 R50, -RZ, R50.H1_H1 ;  /* 0x30000032ff327230 */ /* 0x000fc40000004100 */
[C---:B------:R-:W-:Y:S01]  /*17130*/  FFMA.FTZ R56, R20.reuse, R13, -R43 ;  /* 0x0000000d14387223 */ /* 0x040fe2000001082b */
[----:B------:R-:W-:Y:S01]  /*17140*/  FFMA.FTZ R58, R20, R41, R32 ;  /* 0x00000029143a7223 */ /* 0x000fe20000010020 */
[C---:B------:R-:W-:Y:S01]  /*17150*/  FFMA.FTZ R55, R6.reuse, R29, -R55 ;  /* 0x0000001d06377223 */ /* 0x040fe20000010837 */
[----:B------:R-:W-:Y:S01]  /*17160*/  FFMA.FTZ R59, R6, R35, R10 ;  /* 0x00000023063b7223 */ /* 0x000fe2000001000a */
[----:B------:R-:W-:Y:S01]  /*17170*/  HADD2.F32 R20, -RZ, R45.H1_H1 ;  /* 0x3000002dff147230 */ /* 0x000fe20000004100 */
[----:B------:R-:W-:Y:S01]  /*17180*/  F2FP.F16.E4M3.UNPACK_B R40, R40 ;  /* 0x00000028ff28723e */ /* 0x000fe200020006ff */
[----:B------:R-:W-:Y:S01]  /*17190*/  HADD2.F32 R33, -RZ, R33.H1_H1 ;  /* 0x30000021ff217230 */ /* 0x000fe20000004100 */
[----:B------:R-:W-:Y:S01]  /*171a0*/  F2FP.SATFINITE.E4M3.F32.PACK_AB_MERGE_C R54, R54, R57, RZ ;  /* 0x000000393636723e */ /* 0x000fe200048070ff */
[----:B------:R-:W-:Y:S01]  /*171b0*/  HADD2.F32 R29, -RZ, R28.H0_H0 ;  /* 0x2000001cff1d7230 */ /* 0x000fe20000004100 */
[----:B------:R-:W-:Y:S01]  /*171c0*/  F2FP.SATFINITE.E4M3.F32.PACK_AB_MERGE_C R34, R34, R53, RZ ;  /* 0x000000352222723e */ /* 0x000fe200048070ff */
        /* <DEDUP_REMOVED lines=9> */
[C---:B------:R-:W-:Y:S01]  /*17260*/  FFMA.FTZ R60, R21.reuse, R20, -R32 ;  /* 0x00000014153c7223 */ /* 0x040fe20000010820 */
[----:B------:R-:W-:Y:S02]  /*17270*/  HADD2.F32 R4, -RZ, R4.H1_H1 ;  /* 0x30000004ff047230 */ /* 0x000fe40000004100 */
[C---:B------:R-:W-:Y:S01]  /*17280*/  FFMA.FTZ R32, R6.reuse, R29, R10 ;  /* 0x0000001d06207223 */ /* 0x040fe2000001000a */
[----:B------:R-:W-:Y:S02]  /*17290*/  HADD2.F32 R29, -RZ, R28.H1_H1 ;  /* 0x3000001cff1d7230 */ /* 0x000fe40000004100 */
[----:B------:R-:W-:Y:S01]  /*172a0*/  FFMA.FTZ R20, R6, R13, -R33 ;  /* 0x0000000d06147223 */ /* 0x000fe20000010821 */
[----:B------:R-:W-:Y:S02]  /*172b0*/  HADD2.F32 R13, -RZ, R12.H1_H1 ;  /* 0x3000000cff0d7230 */ /* 0x000fe40000004100 */
[----:B------:R-:W-:Y:S01]  /*172c0*/  FFMA.FTZ R62, R21, R50, R35 ;  /* 0x00000032153e7223 */ /* 0x000fe20000010023 */
[----:B------:R-:W-:-:S02]  /*172d0*/  HADD2.F32 R21, -RZ, R47.H0_H0 ;  /* 0x2000002fff157230 */ /* 0x000fc40000004100 */
[C---:B------:R-:W-:Y:S01]  /*172e0*/  FMUL.FTZ R33, R8.reuse, R29 ;  /* 0x0000001d08217220 */ /* 0x040fe20000410000 */
[--C-:B------:R-:W-:Y:S02]  /*172f0*/  HADD2.F32 R6, -RZ, R11.reuse.H0_H0 ;  /* 0x2000000bff067230 */ /* 0x100fe40000004100 */
[-C--:B------:R-:W-:Y:S01]  /*17300*/  FMUL.FTZ R8, R8, R13.reuse ;  /* 0x0000000d08087220 */ /* 0x080fe20000410000 */
[----:B------:R-:W-:Y:S02]  /*17310*/  HADD2.F32 R11, -RZ, R11.H1_H1 ;  /* 0x3000000bff0b7230 */ /* 0x000fe40000004100 */
[C---:B------:R-:W-:Y:S01]  /*17320*/  FFMA.FTZ R35, R4.reuse, R13, -R33 ;  /* 0x0000000d04237223 */ /* 0x040fe20000010821 */
[----:B------:R-:W-:Y:S02]  /*17330*/  HADD2.F32 R13, -RZ, R40.H0_H0 ;  /* 0x20000028ff0d7230 */ /* 0x000fe40000004100 */
        /* <DEDUP_REMOVED lines=9> */
[----:B------:R-:W-:Y:S01]  /*173d0*/  F2FP.F16.E4M3.UNPACK_B R10, R48.H1 ;  /* 0x00000030ff0a723e */ /* 0x000fe200030006ff */
[C---:B------:R-:W-:Y:S01]  /*173e0*/  FMUL.FTZ R6, R11.reuse, R8 ;  /* 0x000000080b067220 */ /* 0x040fe20000410000 */
[----:B------:R-:W-:Y:S01]  /*173f0*/  F2FP.F16.E4M3.UNPACK_B R4, R42.H1 ;  /* 0x0000002aff04723e */ /* 0x000fe200030006ff */
[----:B------:R-:W-:Y:S01]  /*17400*/  FMUL.FTZ R13, R11, R40 ;  /* 0x000000280b0d7220 */ /* 0x000fe20000410000 */
[----:B------:R-:W-:Y:S01]  /*17410*/  F2FP.F16.E4M3.UNPACK_B R42, R42 ;  /* 0x0000002aff2a723e */ /* 0x000fe200020006ff */
[----:B------:R-:W-:Y:S01]  /*17420*/  FFMA.FTZ R40, R7, R40, -R6 ;  /* 0x0000002807287223 */ /* 0x000fe20000010806 */
[----:B------:R-:W-:-:S02]  /*17430*/  HADD2.F32 R11, -RZ, R10.H0_H0 ;  /* 0x2000000aff0b7230 */ /* 0x000fc40000004100 */
[----:B------:R-:W-:Y:S01]  /*17440*/  FFMA.FTZ R12, R7, R8, R13 ;  /* 0x00000008070c7223 */ /* 0x000fe2000001000d */
[--C-:B------:R-:W-:Y:S01]  /*17450*/  HADD2.F32 R6, -RZ, R31.reuse.H0_H0 ;  /* 0x2000001fff067230 */ /* 0x100fe20000004100 */
[----:B------:R-:W-:Y:S01]  /*17460*/  F2FP.F16.E4M3.UNPACK_B R48, R48 ;  /* 0x00000030ff30723e */ /* 0x000fe200020006ff */
[----:B------:R-:W-:Y:S01]  /*17470*/  HADD2.F32 R7, -RZ, R4.H0_H0 ;  /* 0x20000004ff077230 */ /* 0x000fe20000004100 */
[----:B------:R-:W-:Y:S01]  /*17480*/  F2FP.SATFINITE.E4M3.F32.PACK_AB_MERGE_C R5, R46, R5, R54 ;  /* 0x000000052e05723e */ /* 0x000fe20004807036 */
[----:B------:R-:W-:Y:S02]  /*17490*/  HADD2.F32 R10, -RZ, R10.H1_H1 ;  /* 0x3000000aff0a7230 */ /* 0x000fe40000004100 */
[C---:B------:R-:W-:Y:S01]  /*174a0*/  FMUL.FTZ R13, R6.reuse, R11 ;  /* 0x0000000b060d7220 */ /* 0x040fe20000410000 */
[----:B------:R-:W-:Y:S02]  /*174b0*/  HADD2.F32 R31, -RZ, R31.H1_H1 ;  /* 0x3000001fff1f7230 */ /* 0x000fe40000004100 */
[----:B------:R-:W-:Y:S01]  /*174c0*/  FMUL.FTZ R21, R6, R7 ;  /* 0x0000000706157220 */ /* 0x000fe20000410000 */
[----:B------:R-:W-:Y:S01]  /*174d0*/  HADD2.F32 R8, -RZ, R4.H1_H1 ;  /* 0x30000004ff087230 */ /* 0x000fe20000004100 */
[----:B------:R-:W-:Y:S01]  /*174e0*/  F2FP.SATFINITE.E4M3.F32.PACK_AB_MERGE_C R9, R52, R9, R34 ;  /* 0x000000093409723e */ /* 0x000fe20004807022 */
[----:B------:R-:W-:-:S02]  /*174f0*/  HADD2.F32 R4, -RZ, R15.H0_H0 ;  /* 0x2000000fff047230 */ /* 0x000fc40000004100 */
[C---:B------:R-:W-:Y:S01]  /*17500*/  FMUL.FTZ R6, R31.reuse, R10 ;  /* 0x0000000a1f067220 */ /* 0x040fe20000410000 */
[----:B------:R-:W-:Y:S02]  /*17510*/  HADD2.F32 R15, -RZ, R15.H1_H1 ;  /* 0x3000000fff0f7230 */ /* 0x000fe40000004100 */
[-C--:B------:R-:W-:Y:S01]  /*17520*/  FMUL.FTZ R31, R31, R8.reuse ;  /* 0x000000081f1f7220 */ /* 0x080fe20000410000 */
[C---:B------:R-:W-:Y:S01]  /*17530*/  FFMA.FTZ R28, R4.reuse, R7, -R13 ;  /* 0x00000007041c7223 */ /* 0x040fe2000001080d */
[----:B------:R-:W-:Y:S01]  /*17540*/  FFMA.FTZ R43, R4, R11, R21 ;  /* 0x0000000b042b7223 */ /* 0x000fe20000010015 */
[C---:B------:R-:W-:Y:S01]  /*17550*/  FFMA.FTZ R45, R15.reuse, R8, -R6 ;  /* 0x000000080f2d7223 */ /* 0x040fe20000010806 */
[----:B------:R-:W-:Y:S01]  /*17560*/  FFMA.FTZ R50, R15, R10, R31 ;  /* 0x0000000a0f327223 */ /* 0x000fe2000001001f */
[----:B------:R-:W-:Y:S02]  /*17570*/  HADD2.F32 R6, -RZ, R30.H0_H0 ;  /* 0x2000001eff067230 */ /* 0x000fe40000004100 */
[----:B------:R-:W-:Y:S01]  /*17580*/  HADD2.F32 R7, -RZ, R42.H0_H0 ;  /* 0x2000002aff077230 */ /* 0x000fe20000004100 */
[----:B------:R-:W-:Y:S01]  /*17590*/  F2FP.SATFINITE.E4M3.F32.PACK_AB_MERGE_C R28, R45, R28, RZ ;  /* 0x0000001c2d1c723e */ /* 0x000fe200048070ff */
[--C-:B------:R-:W-:Y:S01]  /*175a0*/  HADD2.F32 R13, -RZ, R48.reuse.H0_H0 ;  /* 0x20000030ff0d7230 */ /* 0x100fe20000004100 */
[----:B------:R-:W-:Y:S01]  /*175b0*/  F2FP.SATFINITE.E4M3.F32.PACK_AB_MERGE_C R43, R50, R43, RZ ;  /* 0x0000002b322b723e */ /* 0x000fe200048070ff */
[----:B------:R-:W-:-:S02]  /*175c0*/  HADD2.F32 R15, -RZ, R48.H1_H1 ;  /* 0x30000030ff0f7230 */ /* 0x000fc40000004100 */
[C---:B------:R-:W-:Y:S01]  /*175d0*/  FMUL.FTZ R8, R6.reuse, R7 ;  /* 0x0000000706087220 */ /* 0x040fe20000410000 */
[----:B------:R-:W-:Y:S02]  /*175e0*/  HADD2.F32 R30, -RZ, R30.H1_H1 ;  /* 0x3000001eff1e7230 */ /* 0x000fe40000004100 */
[----:B------:R-:W-:Y:S01]  /*175f0*/  FMUL.FTZ R21, R6, R13 ;  /* 0x0000000d06157220 */ /* 0x000fe20000410000 */
[----:B------:R-:W-:Y:S02]  /*17600*/  HADD2.F32 R11, -RZ, R42.H1_H1 ;  /* 0x3000002aff0b7230 */ /* 0x000fe40000004100 */
        /* <DEDUP_REMOVED lines=20> */
.L_x_6445:
[----:B------:R-:W-:Y:S05]  /*17750*/  BSYNC B1 ;  /* 0x0000000000017941 */ /* 0x000fea0003800000 */
.L_x_6444:
[----:B------:R-:W-:Y:S05]  /*17760*/  @P2 BRA `(.L_x_6426) ;  /* 0x0000000c00dc2947 */ /* 0x000fea0003800000 */
[----:B------:R-:W2:Y:S01]  /*17770*/  LDL R51, [R1+0x64] ;  /* 0x0000640001337983 */ /* 0x000ea20000100800 */
[----:B01---5:R-:W-:Y:S02]  /*17780*/  SHF.R.U32.HI R4, RZ, 0x8, R36 ;  /* 0x00000008ff047819 */ /* 0x023fe40000011624 */
        /* <DEDUP_REMOVED lines=8> */
[----:B------:R-:W-:Y:S02]  /*17810*/  LOP3.LUT R6, R37, 0xff, RZ, 0xc0, !PT ;  /* 0x000000ff25067812 */ /* 0x000fe400078ec0ff */
[----:B------:R-:W-:Y:S01]  /*17820*/  SHF.R.U32.HI R8, RZ, 0x8, R38 ;  /* 0x00000008ff087819 */ /* 0x000fe20000011626 */
[----:B------:R-:W-:Y:S01]  /*17830*/  IMAD.SHL.U32 R0, R0, 0x800, RZ ;  /* 0x0000080000007824 */ /* 0x000fe200078e00ff */
[----:B------:R-:W-:Y:S02]  /*17840*/  LOP3.LUT R3, R69, 0x30, R3, 0xf8, !PT ;  /* 0x0000003045037812 */ /* 0x000fe400078ef803 */
[----:B------:R-:W-:-:S02]  /*17850*/  LOP3.LUT R7, R7, 0xff, RZ, 0xc0, !PT ;  /* 0x000000ff07077812 */ /* 0x000fc400078ec0ff */
[----:B------:R-:W-:Y:S02]  /*17860*/  LOP3.LUT R3, R3, R68, RZ, 0x3c, !PT ;  /* 0x0000004403037212 */ /* 0x000fe400078e3cff */
[----:B------:R-:W-:Y:S02]  /*17870*/  LOP3.LUT R0, R0, 0xffffe000, RZ, 0xc0, !PT ;  /* 0xffffe00000007812 */ /* 0x000fe400078ec0ff */
[----:B------:R-:W-:Y:S02]  /*17880*/  LOP3.LUT R4, R38, 0xff, RZ, 0xc0, !PT ;  /* 0x000000ff26047812 */ /* 0x000fe400078ec0ff */
[----:B------:R-:W-:Y:S02]  /*17890*/  IADD3 R3, R3, R67, R0 ;  /* 0x0000004303037210 */ /* 0x000fe40007ffe000 */
[----:B------:R-:W-:Y:S02]  /*178a0*/  LOP3.LUT R9, R8, 0xff, RZ, 0xc0, !PT ;  /* 0x000000ff08097812 */ /* 0x000fe400078ec0ff */
[----:B------:R-:W-:-:S02]  /*178b0*/  PRMT R12, R7, 0x7604, R6 ;  /* 0x00007604070c7816 */ /* 0x000fc40000000006 */
[----:B------:R-:W-:Y:S02]  /*178c0*/  SHF.R.U32.HI R5, RZ, 0x8, R39 ;  /* 0x00000008ff057819 */ /* 0x000fe40000011627 */
[----:B------:R-:W-:Y:S02]  /*178d0*/  SHF.R.U32.HI R7, RZ, 0x8, R24 ;  /* 0x00000008ff077819 */ /* 0x000fe40000011618 */
[----:B------:R-:W-:Y:S02]  /*178e0*/  SHF.R.U32.HI R8, RZ, 0x8, R25 ;  /* 0x00000008ff087819 */ /* 0x000fe40000011619 */
[----:B------:R-:W-:Y:S02]  /*178f0*/  IADD3 R0, R18, R3, RZ ;  /* 0x0000000312007210 */ /* 0x000fe40007ffe0ff */
[----:B------:R-:W-:Y:S02]  /*17900*/  PRMT R15, R9, 0x7604, R4 ;  /* 0x00007604090f7816 */ /* 0x000fe40000000004 */
[----:B------:R-:W-:-:S02]  /*17910*/  LOP3.LUT R4, R39, 0xff, RZ, 0xc0, !PT ;  /* 0x000000ff27047812 */ /* 0x000fc400078ec0ff */
[----:B------:R-:W-:Y:S02]  /*17920*/  LOP3.LUT R6, R24, 0xff, RZ, 0xc0, !PT ;  /* 0x000000ff18067812 */ /* 0x000fe400078ec0ff */
[----:B------:R-:W-:Y:S02]  /*17930*/  LOP3.LUT R5, R5, 0xff, RZ, 0xc0, !PT ;  /* 0x000000ff05057812 */ /* 0x000fe400078ec0ff */
[----:B------:R-:W-:Y:S02]  /*17940*/  LOP3.LUT R7, R7, 0xff, RZ, 0xc0, !PT ;  /* 0x000000ff07077812 */ /* 0x000fe400078ec0ff */
[----:B------:R-:W-:Y:S02]  /*17950*/  LOP3.LUT R3, R8, 0xff, RZ, 0xc0, !PT ;  /* 0x000000ff08037812 */ /* 0x000fe400078ec0ff */
[----:B------:R-:W0:Y:S01]  /*17960*/  LDS.128 R8, [R0+0x1e200] ;  /* 0x01e2000000087984 */ /* 0x000e220000000c00 */
[----:B------:R-:W-:Y:S02]  /*17970*/  PRMT R14, R5, 0x7604, R4 ;  /* 0x00007604050e7816 */ /* 0x000fe40000000004 */
[----:B------:R-:W-:-:S02]  /*17980*/  PRMT R29, R7, 0x7604, R6 ;  /* 0x00007604071d7816 */ /* 0x000fc40000000006 */
[----:B------:R-:W-:Y:S02]  /*17990*/  SHF.R.U32.HI R31, RZ, 0x8, R27 ;  /* 0x00000008ff1f7819 */ /* 0x000fe4000001161b */
[----:B------:R-:W-:Y:S02]  /*179a0*/  LOP3.LUT R20, R25, 0xff, RZ, 0xc0, !PT ;  /* 0x000000ff19147812 */ /* 0x000fe400078ec0ff */
[----:B------:R-:W-:Y:S02]  /*179b0*/  LOP3.LUT R30, R27, 0xff, RZ, 0xc0, !PT ;  /* 0x000000ff1b1e7812 */ /* 0x000fe400078ec0ff */
[----:B------:R-:W-:Y:S02]  /*179c0*/  LOP3.LUT R31, R31, 0xff, RZ, 0xc0, !PT ;  /* 0x000000ff1f1f7812 */ /* 0x000fe400078ec0ff */
[----:B------:R-:W-:Y:S02]  /*179d0*/  PRMT R20, R3, 0x7604, R20 ;  /* 0x0000760403147816 */ /* 0x000fe40000000014 */
[----:B------:R-:W-:-:S02]  /*179e0*/  PRMT R30, R31, 0x7604, R30 ;  /* 0x000076041f1e7816 */ /* 0x000fc4000000001e */
[----:B------:R-:W-:Y:S02]  /*179f0*/  SHF.R.U32.HI R3, RZ, 0x10, R37 ;  /* 0x00000010ff037819 */ /* 0x000fe40000011625 */
[----:B------:R-:W-:Y:S02]  /*17a00*/  SHF.R.U32.HI R31, RZ, 0x10, R25 ;  /* 0x00000010ff1f7819 */ /* 0x000fe40000011619 */
[----:B------:R-:W-:Y:S01]  /*17a10*/  SHF.R.U32.HI R41, RZ, 0x10, R27 ;  /* 0x00000010ff297819 */ /* 0x000fe2000001161b */
[----:B------:R-:W-:Y:S01]  /*17a20*/  IMAD.U32 R3, R3, 0x10000, RZ ;  /* 0x0001000003037824 */ /* 0x000fe200078e00ff */
[----:B------:R-:W-:Y:S01]  /*17a30*/  SHF.R.U32.HI R28, RZ, 0x8, R26 ;  /* 0x00000008ff1c7819 */ /* 0x000fe2000001161a */
[----:B------:R-:W-:Y:S01]  /*17a40*/  IMAD.U32 R31, R31, 0x10000, RZ ;  /* 0x000100001f1f7824 */ /* 0x000fe200078e00ff */
[----:B----4-:R-:W-:Y:S01]  /*17a50*/  LOP3.LUT R21, R26, 0xff, RZ, 0xc0, !PT ;  /* 0x000000ff1a157812 */ /* 0x010fe200078ec0ff */
[----:B------:R-:W-:Y:S01]  /*17a60*/  IMAD.U32 R41, R41, 0x10000, RZ ;  /* 0x0001000029297824 */ /* 0x000fe200078e00ff */
[----:B------:R-:W-:-:S02]  /*17a70*/  LOP3.LUT R28, R28, 0xff, RZ, 0xc0, !PT ;  /* 0x000000ff1c1c7812 */ /* 0x000fc400078ec0ff */
[----:B------:R-:W-:Y:S02]  /*17a80*/  LOP3.LUT R13, R13, 0xff0000, R36, 0xf8, !PT ;  /* 0x00ff00000d0d7812 */ /* 0x000fe400078ef824 */
[----:B------:R-:W-:Y:S02]  /*17a90*/  LOP3.LUT R3, R12, 0xff0000, R3, 0xf8, !PT ;  /* 0x00ff00000c037812 */ /* 0x000fe400078ef803 */
[----:B------:R-:W-:Y:S02]  /*17aa0*/  LOP3.LUT R33, R20, 0xff0000, R31, 0xf8, !PT ;  /* 0x00ff000014217812 */ /* 0x000fe400078ef81f */
[----:B------:R-:W-:Y:S02]  /*17ab0*/  PRMT R35, R28, 0x7604, R21 ;  /* 0x000076041c237816 */ /* 0x000fe40000000015 */
[----:B------:R-:W-:Y:S02]  /*17ac0*/  SHF.R.U32.HI R21, RZ, 0x10, R39 ;  /* 0x00000010ff157819 */ /* 0x000fe40000011627 */
        /* <DEDUP_REMOVED lines=8> */
[----:B------:R-:W-:Y:S02]  /*17b50*/  F2FP.F16.E4M3.UNPACK_B R27, R36 ;  /* 0x00000024ff1b723e */ /* 0x000fe400020006ff */
[----:B------:R-:W-:Y:S02]  /*17b60*/  F2FP.F16.E4M3.UNPACK_B R32, R33 ;  /* 0x00000021ff20723e */ /* 0x000fe400020006ff */
[-C--:B0-----:R-:W-:Y:S02]  /*17b70*/  F2FP.F16.E4M3.UNPACK_B R20, R9.reuse ;  /* 0x00000009ff14723e */ /* 0x081fe400020006ff */
[----:B------:R-:W-:Y:S02]  /*17b80*/  LOP3.LUT R15, R15, 0xff0000, R38, 0xf8, !PT ;  /* 0x00ff00000f0f7812 */ /* 0x000fe400078ef826 */
[----:B------:R-:W-:Y:S01]  /*17b90*/  LOP3.LUT R31, R29, 0xff000000, R24, 0xf8, !PT ;  /* 0xff0000001d1f7812 */ /* 0x000fe200078ef818 */
[--C-:B------:R-:W-:Y:S01]  /*17ba0*/  HADD2.F32 R29, -RZ, R27.reuse.H0_H0 ;  /* 0x2000001bff1d7230 */ /* 0x100fe20000004100 */
[----:B------:R-:W-:Y:S01]  /*17bb0*/  LOP3.LUT R34, R35, 0xff000000, R26, 0xf8, !PT ;  /* 0xff00000023227812 */ /* 0x000fe200078ef81a */
[----:B------:R-:W-:Y:S01]  /*17bc0*/  HADD2.F32 R35, -RZ, R32.H0_H0 ;  /* 0x20000020ff237230 */ /* 0x000fe20000004100 */
[----:B------:R-:W-:Y:S01]  /*17bd0*/  LOP3.LUT R21, R14, 0xff0000, R21, 0xf8, !PT ;  /* 0x00ff00000e157812 */ /* 0x000fe200078ef815 */
[--C-:B------:R-:W-:Y:S01]  /*17be0*/  HADD2.F32 R24, -RZ, R20.reuse.H0_H0 ;  /* 0x20000014ff187230 */ /* 0x100fe20000004100 */
[----:B------:R-:W-:Y:S01]  /*17bf0*/  LOP3.LUT R30, R15, 0xff000000, R38, 0xf8, !PT ;  /* 0xff0000000f1e7812 */ /* 0x000fe200078ef826 */
[----:B------:R-:W-:Y:S01]  /*17c00*/  HADD2.F32 R20, -RZ, R20.H1_H1 ;  /* 0x30000014ff147230 */ /* 0x000fe20000004100 */
[----:B------:R-:W-:Y:S01]  /*17c10*/  LOP3.LUT R38, R21, 0xff000000, R39, 0xf8, !PT ;  /* 0xff00000015267812 */ /* 0x000fe200078ef827 */
[----:B------:R-:W-:Y:S01]  /*17c20*/  HADD2.F32 R27, -RZ, R27.H1_H1 ;  /* 0x3000001bff1b7230 */ /* 0x000fe20000004100 */
[----:B------:R-:W-:Y:S01]  /*17c30*/  F2FP.F16.E4M3.UNPACK_B R21, R9.H1 ;  /* 0x00000009ff15723e */ /* 0x000fe200030006ff */
[C---:B------:R-:W-:Y:S01]  /*17c40*/  FMUL.FTZ R37, R24.reuse, R35 ;  /* 0x0000002318257220 */ /* 0x040fe20000410000 */
[----:B------:R-:W-:Y:S01]  /*17c50*/  FMUL.FTZ R40, R24, R29 ;  /* 0x0000001d18287220 */ /* 0x000fe20000410000 */
[----:B------:R-:W-:-:S02]  /*17c60*/  F2FP.F16.E4M3.UNPACK_B R33, R33.H1 ;  /* 0x00000021ff21723e */ /* 0x000fc400030006ff */
        /* <DEDUP_REMOVED lines=8> */
[----:B------:R-:W-:Y:S01]  /*17cf0*/  F2FP.F16.E4M3.UNPACK_B R8, R8.H1 ;  /* 0x00000008ff08723e */ /* 0x000fe200030006ff */
[----:B--2---:R-:W0:Y:S02]  /*17d00*/  LDS.128 R4, [R51+0x1e200] ;  /* 0x01e2000033047984 */ /* 0x004e240000000c00 */
[----:B0-----:R-:W-:Y:S02]  /*17d10*/  F2FP.F16.E4M3.UNPACK_B R12, R5 ;  /* 0x00000005ff0c723e */ /* 0x001fe400020006ff */
        /* <DEDUP_REMOVED lines=8> */
[C---:B------:R-:W-:Y:S01]  /*17da0*/  FFMA.FTZ R39, R6.reuse, R29, -R37 ;  /* 0x0000001d06277223 */ /* 0x040fe20000010825 */
[----:B------:R-:W-:Y:S01]  /*17db0*/  FFMA.FTZ R40, R6, R35, R40 ;  /* 0x0000002306287223 */ /* 0x000fe20000010028 */
[----:B------:R-:W-:Y:S01]  /*17dc0*/  HADD2.F32 R35, -RZ, R32.H1_H1 ;  /* 0x30000020ff237230 */ /* 0x000fe20000004100 */
[----:B------:R-:W-:Y:S01]  /*17dd0*/  F2FP.F16.E4M3.UNPACK_B R4, R4.H1 ;  /* 0x00000004ff04723e */ /* 0x000fe200030006ff */
[----:B------:R-:W-:Y:S02]  /*17de0*/  HADD2.F32 R37, -RZ, R33.H0_H0 ;  /* 0x20000021ff257230 */ /* 0x000fe40000004100 */
[----:B------:R-:W-:Y:S02]  /*17df0*/  HADD2.F32 R29, -RZ, R36.H0_H0 ;  /* 0x20000024ff1d7230 */ /* 0x000fe40000004100 */
[----:B------:R-:W-:Y:S01]  /*17e00*/  FMUL.FTZ R43, R20, R35 ;  /* 0x00000023142b7220 */ /* 0x000fe20000410000 */
[----:B------:R-:W-:Y:S02]  /*17e10*/  HADD2.F32 R6, -RZ, R5.H0_H0 ;  /* 0x20000005ff067230 */ /* 0x000fe40000004100 */
        /* <DEDUP_REMOVED lines=27> */
[----:B------:R-:W-:Y:S02]  /*17fd0*/  HADD2.F32 R20, -RZ, R41.H0_H0 ;  /* 0x20000029ff147230 */ /* 0x000fe40000004100 */
        /* <DEDUP_REMOVED lines=48> */
[----:B------:R-:W-:Y:S01]  /*182e0*/  FMUL.FTZ R5, R5, R6 ;  /* 0x0000000605057220 */ /* 0x000fe20000410000 */
        /* <DEDUP_REMOVED lines=30> */
[--C-:B------:R-:W-:Y:S02]  /*184d0*/  HADD2.F32 R6, -RZ, R34.reuse.H0_H0 ;  /* 0x20000022ff067230 */ /* 0x100fe40000004100 */
[--C-:B------:R-:W-:Y:S02]  /*184e0*/  HADD2.F32 R4, -RZ, R11.reuse.H0_H0 ;  /* 0x2000000bff047230 */ /* 0x100fe40000004100 */
        /* <DEDUP_REMOVED lines=31> */
.L_x_6426:
[----:B------:R-:W-:Y:S05]  /*186e0*/  BSYNC B0 ;  /* 0x0000000000007941 */ /* 0x000fea0003800000 */
.L_x_6419:
        /* <DEDUP_REMOVED lines=8> */
.L_x_6417:
[----:B0-23--:R-:W-:-:S04]  /*18770*/  MOV R0, UR49 ;  /* 0x0000003100007c02 */ /* 0x00dfc80008000f00 */
[----:B------:R-:W-:-:S13]  /*18780*/  ISETP.NE.AND P0, PT, R0, 0x3, PT ;  /* 0x000000030000780c */ /* 0x000fda0003f05270 */
[----:B------:R-:W-:Y:S05]  /*18790*/  @!P0 BRA `(.L_x_6446) ;  /* 0x0000000000048947 */ /* 0x000fea0003800000 */
[----:B------:R-:W-:Y:S01]  /*187a0*/  BPT.TRAP 0x1 ;  /* 0x000000040000795c */ /* 0x000fe20000300000 */
.L_x_6446:
[----:B-1--4-:R-:W2:Y:S01]  /*187b0*/  LDL R3, [R1] ;  /* 0x0000000001037983 */ /* 0x012ea20000100800 */
[----:B------:R-:W-:Y:S01]  /*187c0*/  IMAD R0, R223, 0x8, R18 ;  /* 0x00000008df007824 */ /* 0x000fe200078e0212 */
[----:B--2---:R-:W-:-:S04]  /*187d0*/  SHF.L.U32 R3, R3, 0x1f, RZ ;  /* 0x0000001f03037819 */ /* 0x004fc800000006ff */
[----:B------:R0:W1:Y:S01]  /*187e0*/  SYNCS.PHASECHK.TRANS64.TRYWAIT P1, [R0+URZ+0x33430], R3 ;  /* 0x03343003000075a7 */ /* 0x000062000802017f */
[----:B------:R-:W-:Y:S05]  /*187f0*/  @!P0 BRA `(.L_x_6447) ;  /* 0x0000000000048947 */ /* 0x000fea0003800000 */
[----:B------:R-:W-:Y:S01]  /*18800*/  BPT.TRAP 0x1 ;  /* 0x000000040000795c */ /* 0x000fe20000300000 */
.L_x_6447:
[----:B-1----:R-:W-:Y:S05]  /*18810*/  @P1 BRA `(.L_x_6448) ;  /* 0x0000000000081947 */ /* 0x002fea0003800000 */
[----:B------:R-:W1:Y:S02]  /*18820*/  SYNCS.PHASECHK.TRANS64.TRYWAIT P1, [R0+URZ+0x33430], R3 ;  /* 0x03343003000075a7 */ /* 0x000e64000802017f */
[----:B-1----:R-:W-:Y:S05]  /*18830*/  @!P1 BRA `(.L_x_6449) ;  /* 0x000001a8009c9947 */ /* 0x002fea0003800000 */
.L_x_6448:
[----:B------:R-:W-:Y:S05]  /*18840*/  WARPSYNC.ALL ;  /* 0x0000000000007948 */ /* 0x000fea0003800000 */
[----:B01----:R-:W-:Y:S01]  /*18850*/  VIADD R3, R18, 0x24200 ;  /* 0x0002420012037836 */ /* 0x003fe20000000000 */
[----:B------:R-:W-:Y:S01]  /*18860*/  R2UR UR24, R44 ;  /* 0x000000002c1872ca */ /* 0x000fe200000e0000 */
[----:B------:R-:W-:Y:S01]  /*18870*/  WARPGROUP.ARRIVE ;  /* 0x00000000000079c5 */ /* 0x000fe20000000000 */
[----:B------:R-:W-:Y:S01]  /*18880*/  MOV R5, 0x80000020 ;  /* 0x8000002000057802 */ /* 0x000fe20000000f00 */
[----:B------:R-:W-:Y:S01]  /*18890*/  UMOV UR25, 0x80000020 ;  /* 0x8000002000197882 */ /* 0x000fe20000000000 */
[----:B------:R-:W-:Y:S01]  /*188a0*/  SHF.R.U32.HI R3, RZ, 0x4, R3 ;  /* 0x00000004ff037819 */ /* 0x000fe20000011603 */
[----:B------:R-:W-:Y:S01]  /*188b0*/  IMAD.MOV.U32 R7, RZ, RZ, -0x7fffffe0 ;  /* 0x80000020ff077424 */ /* 0x000fe200078e00ff */
[----:B------:R-:W-:Y:S01]  /*188c0*/  R2UR UR27, R5 ;  /* 0x00000000051b72ca */ /* 0x000fe200000e0000 */
[----:B------:R-:W-:Y:S01]  /*188d0*/  UMOV UR5, UR25 ;  /* 0x0000001900057c82 */ /* 0x000fe20008000000 */
[----:B------:R-:W-:Y:S01]  /*188e0*/  LOP3.LUT R3, R3, 0x3fff, RZ, 0xc0, !PT ;  /* 0x00003fff03037812 */ /* 0x000fe200078ec0ff */
[----:B-----5:R-:W-:Y:S01]  /*188f0*/  IMAD.MOV.U32 R9, RZ, RZ, -0x7fffffe0 ;  /* 0x80000020ff097424 */ /* 0x020fe200078e00ff */
[----:B------:R-:W-:Y:S01]  /*18900*/  R2UR UR7, R7 ;  /* 0x00000000070772ca */ /* 0x000fe200000e0000 */
[----:B------:R-:W-:Y:S01]  /*18910*/  UMOV UR9, UR25 ;  /* 0x0000001900097c82 */ /* 0x000fe20008000000 */
[----:B------:R-:W-:Y:S01]  /*18920*/  LOP3.LUT R13, R3, 0x10000, RZ, 0xfc, !PT ;  /* 0x00010000030d7812 */ /* 0x000fe200078efcff */
[----:B------:R-:W-:Y:S01]  /*18930*/  ULOP3.LUT UR24, UR24, 0x10000, URZ, 0xfc, !UPT ;  /* 0x0001000018187892 */ /* 0x000fe2000f8efc3f */
[----:B------:R-:W-:Y:S01]  /*18940*/  R2UR UR11, R9 ;  /* 0x00000000090b72ca */ /* 0x000fe200000e0000 */
[----:B------:R-:W-:Y:S01]  /*18950*/  UMOV UR13, UR25 ;  /* 0x00000019000d7c82 */ /* 0x000fe20008000000 */
[----:B------:R-:W-:Y:S01]  /*18960*/  R2UR UR15, R7 ;  /* 0x00000000070f72ca */ /* 0x000fe200000e0000 */
[----:B------:R-:W-:Y:S01]  /*18970*/  IMAD R4, R223, 0x780, R13 ;  /* 0x00000780df047824 */ /* 0x000fe200078e020d */
[----:B------:R-:W-:Y:S01]  /*18980*/  R2UR UR19, R9 ;  /* 0x00000000091372ca */ /* 0x000fe200000e0000 */
[----:B------:R-:W-:Y:S01]  /*18990*/  UMOV UR17, UR25 ;  /* 0x0000001900117c82 */ /* 0x000fe20008000000 */
[----:B------:R-:W-:Y:S01]  /*189a0*/  UMOV UR4, UR24 ;  /* 0x0000001800047c82 */ /* 0x000fe20008000000 */
[C---:B------:R-:W-:Y:S01]  /*189b0*/  VIADD R6, R4.reuse, 0x80 ;  /* 0x0000008004067836 */ /* 0x040fe20000000000 */
[C---:B------:R-:W-:Y:S01]  /*189c0*/  R2UR UR26, R4.reuse ;  /* 0x00000000041a72ca */ /* 0x040fe200000e0000 */
[----:B------:R-:W-:Y:S01]  /*189d0*/  VIADD R8, R4, 0x100 ;  /* 0x0000010004087836 */ /* 0x000fe20000000000 */
[----:B------:R-:W-:Y:S01]  /*189e0*/  UMOV UR8, UR24 ;  /* 0x0000001800087c82 */ /* 0x000fe20008000000 */
[----:B------:R-:W-:Y:S01]  /*189f0*/  UMOV UR12, UR24 ;  /* 0x00000018000c7c82 */ /* 0x000fe20008000000 */
[----:B------:R-:W-:Y:S01]  /*18a00*/  R2UR UR6, R6 ;  /* 0x00000000060672ca */ /* 0x000fe200000e0000 */
[----:B------:R-:W-:Y:S01]  /*18a10*/  VIADD R6, R4, 0x180 ;  /* 0x0000018004067836 */ /* 0x000fe20000000000 */
[----:B------:R-:W-:Y:S01]  /*18a20*/  R2UR UR10, R8 ;  /* 0x00000000080a72ca */ /* 0x000fe200000e0000 */
[----:B------:R-:W-:Y:S01]  /*18a30*/  VIADD R8, R4, 0x200 ;  /* 0x0000020004087836 */ /* 0x000fe20000000000 */
[----:B------:R-:W-:Y:S01]  /*18a40*/  UMOV UR16, UR24 ;  /* 0x0000001800107c82 */ /* 0x000fe20008000000 */
[----:B------:R-:W-:Y:S01]  /*18a50*/  IMAD.MOV.U32 R7, RZ, RZ, -0x7fffffe0 ;  /* 0x80000020ff077424 */ /* 0x000fe200078e00ff */
[----:B------:R-:W-:Y:S01]  /*18a60*/  R2UR UR14, R6 ;  /* 0x00000000060e72ca */ /* 0x000fe200000e0000 */
[----:B------:R-:W-:Y:S01]  /*18a70*/  IMAD.MOV.U32 R9, RZ, RZ, -0x7fffffe0 ;  /* 0x80000020ff097424 */ /* 0x000fe200078e00ff */
[----:B------:R-:W-:Y:S01]  /*18a80*/  R2UR UR18, R8 ;  /* 0x00000000081272ca */ /* 0x000fe200000e0000 */
[----:B------:R-:W-:Y:S01]  /*18a90*/  QGMMA.64x32x32.F32.E4M3.E4M3 R88, gdesc[UR24], RZ, !UPT, gsb0 ;  /* 0x00600000185879f3 */ /* 0x000fe2000c0008ff */
[C---:B------:R-:W-:Y:S01]  /*18aa0*/  IADD3 R6, R4.reuse, 0x2, RZ ;  /* 0x0000000204067810 */ /* 0x040fe20007ffe0ff */
[----:B------:R-:W-:-:S02]  /*18ab0*/  VIADD R8, R4, 0x82 ;  /* 0x0000008204087836 */ /* 0x000fc40000000000 */
[----:B------:R-:W-:Y:S02]  /*18ac0*/  VIADD R10, R4, 0x102 ;  /* 0x00000102040a7836 */ /* 0x000fe40000000000 */
[----:B------:R-:W-:Y:S02]  /*18ad0*/  IMAD.MOV.U32 R11, RZ, RZ, -0x7fffffe0 ;  /* 0x80000020ff0b7424 */ /* 0x000fe400078e00ff */
[----:B------:R-:W-:-:S05]  /*18ae0*/  IMAD.MOV.U32 R5, RZ, RZ, -0x7fffffe0 ;  /* 0x80000020ff057424 */ /* 0x000fca00078e00ff */
[----:B------:R-:W-:Y:S01]  /*18af0*/  R2UR UR47, R5 ;  /* 0x00000000052f72ca */ /* 0x000fe200000e0000 */
[----:B------:R-:W-:Y:S02]  /*18b00*/  WARPGROUP.DEPBAR.LE gsb0, 0x0 ;  /* 0x00008000000079c5 */ /* 0x000fe40000010000 */
[----:B------:R-:W-:-:S06]  /*18b10*/  WARPGROUP.ARRIVE ;  /* 0x00000000000079c5 */ /* 0x000fcc0000000000 */
[----:B------:R-:W-:Y:S01]  /*18b20*/  QGMMA.64x32x32.F32.E4M3.E4M3 R72, gdesc[UR4], RZ, !UPT, gsb0 ;  /* 0x00600000044879f3 */ /* 0x000fe2000c0008ff */
[----:B------:R-:W-:Y:S01]  /*18b30*/  R2UR UR6, R6 ;  /* 0x00000000060672ca */ /* 0x000fe200000e0000 */
[----:B------:R-:W-:Y:S01]  /*18b40*/  UIADD3 UR4, UR24, 0x2, URZ ;  /* 0x0000000218047890 */ /* 0x000fe2000fffe03f */
[----:B------:R-:W-:Y:S01]  /*18b50*/  R2UR UR7, R7 ;  /* 0x00000000070772ca */ /* 0x000fe200000e0000 */
[----:B------:R-:W-:Y:S01]  /*18b60*/  UMOV UR5, 0x80000020 ;  /* 0x8000002000057882 */ /* 0x000fe20000000000 */
[----:B------:R-:W-:Y:S01]  /*18b70*/  IMAD.MOV.U32 R7, RZ, RZ, -0x7fffffe0 ;  /* 0x80000020ff077424 */ /* 0x000fe200078e00ff */
[----:B------:R-:W-:Y:S01]  /*18b80*/  IADD3 R6, R4, 0x182, RZ ;  /* 0x0000018204067810 */ /* 0x000fe20007ffe0ff */
[----:B------:R-:W-:Y:S02]  /*18b90*/  UMOV UR21, UR5 ;  /* 0x0000000500157c82 */ /* 0x000fe40008000000 */
[----:B------:R-:W-:Y:S01]  /*18ba0*/  UMOV UR20, UR4 ;  /* 0x0000000400147c82 */ /* 0x000fe20008000000 */
[----:B------:R-:W-:-:S02]  /*18bb0*/  WARPGROUP.DEPBAR.LE gsb0, 0x0 ;  /* 0x00008000000079c5 */ /* 0x000fc40000010000 */
[----:B------:R-:W-:-:S06]  /*18bc0*/  WARPGROUP.ARRIVE ;  /* 0x00000000000079c5 */ /* 0x000fcc0000000000 */
[----:B------:R-:W-:Y:S01]  /*18bd0*/  QGMMA.64x32x32.F32.E4M3.E4M3 R56, gdesc[UR8], RZ, !UPT, gsb0 ;  /* 0x00600000083879f3 */ /* 0x000fe2000c0008ff */
[----:B------:R-:W-:Y:S01]  /*18be0*/  R2UR UR10, R8 ;  /* 0x00000000080a72ca */ /* 0x000fe200000e0000 */
[----:B------:R-:W-:Y:S01]  /*18bf0*/  UMOV UR8, UR4 ;  /* 0x0000000400087c82 */ /* 0x000fe20008000000 */
[----:B------:R-:W-:Y:S01]  /*18c00*/  R2UR UR11, R9 ;  /* 0x00000000090b72ca */ /* 0x000fe200000e0000 */
[----:B------:R-:W-:Y:S01]  /*18c10*/  UMOV UR9, UR5 ;  /* 0x0000000500097c82 */ /* 0x000fe20008000000 */
[----:B------:R-:W-:Y:S02]  /*18c20*/  VIADD R8, R4, 0x202 ;  /* 0x0000020204087836 */ /* 0x000fe40000000000 */
[----:B------:R-:W-:-:S03]  /*18c30*/  IMAD.MOV.U32 R9, RZ, RZ, -0x7fffffe0 ;  /* 0x80000020ff097424 */ /* 0x000fc600078e00ff */
[----:B------:R-:W-:Y:S01]  /*18c40*/  R2UR UR22, R8 ;  /* 0x00000000081672ca */ /* 0x000fe200000e0000 */
[----:B------:R-:W-:Y:S01]  /*18c50*/  VIADD R8, R4, 0x300 ;  /* 0x0000030004087836 */ /* 0x000fe20000000000 */
[----:B------:R-:W-:Y:S01]  /*18c60*/  R2UR UR23, R9 ;  /* 0x00000000091772ca */ /* 0x000fe200000e0000 */
        /* <DEDUP_REMOVED lines=165> */
[C---:B------:R-:W-:Y:S01]  /*196c0*/  IADD3 R6, R4.reuse, 0x682, RZ ;  /* 0x0000068204067810 */ /* 0x040fe20007ffe0ff */
[----:B------:R-:W-:Y:S01]  /*196d0*/  VIADD R4, R4, 0x702 ;  /* 0x0000070204047836 */ /* 0x000fe20000000000 */
[----:B------:R-:W-:Y:S01]  /*196e0*/  UMOV UR45, UR21 ;  /* 0x00000015002d7c82 */ /* 0x000fe20008000000 */
[----:B------:R-:W-:-:S03]  /*196f0*/  UMOV UR44, UR20 ;  /* 0x00000014002c7c82 */ /* 0x000fc60008000000 */
        /* <DEDUP_REMOVED lines=40> */
.L_x_6450:
[----:B------:R-:W2:Y:S01]  /*19980*/  LDL.LU R8, [R1+0x44] ;  /* 0x0000440001087983 */ /* 0x000ea20000300800 */
[----:B------:R-:W0:Y:S01]  /*19990*/  LDC R11, c[0x0][0x448] ;  /* 0x00011200ff0b7b82 */ /* 0x000e220000000800 */
[C---:B------:R-:W-:Y:S01]  /*199a0*/  FMUL.FTZ R5, R2.reuse, R75 ;  /* 0x0000004b02057220 */ /* 0x040fe20000410000 */
[C---:B------:R-:W-:Y:S01]  /*199b0*/  FMUL.FTZ R6, R2.reuse, R79 ;  /* 0x0000004f02067220 */ /* 0x040fe20000410000 */
[----:B------:R-:W3:Y:S01]  /*199c0*/  LDL R10, [R1+0x58] ;  /* 0x00005800010a7983 */ /* 0x000ee20000100800 */
[C---:B------:R-:W-:Y:S01]  /*199d0*/  FMUL.FTZ R3, R2.reuse, R74 ;  /* 0x0000004a02037220 */ /* 0x040fe20000410000 */
[C---:B------:R-:W-:Y:S01]  /*199e0*/  FMUL.FTZ R21, R2.reuse, R97 ;  /* 0x0000006102157220 */ /* 0x040fe20000410000 */
[C---:B------:R-:W-:Y:S01]  /*199f0*/  FMUL.FTZ R78, R2.reuse, R78 ;  /* 0x0000004e024e7220 */ /* 0x040fe20000410000 */
[----:B------:R-:W3:Y:S01]  /*19a00*/  LDL R108, [R1+0x40] ;  /* 0x00004000016c7983 */ /* 0x000ee20000100800 */
        /* <DEDUP_REMOVED lines=16> */
[----:B0-----:R-:W-:Y:S01]  /*19b10*/  ISETP.NE.AND P4, PT, R11, 0x1, PT ;  /* 0x000000010b00780c */ /* 0x001fe20003f85270 */
        /* <DEDUP_REMOVED lines=12> */
[----:B------:R-:W0:Y:S01]  /*19be0*/  @P4 LDC R5, c[0x0][0x44c] ;  /* 0x00011300ff054b82 */ /* 0x000e220000000800 */
[C---:B------:R-:W-:Y:S01]  /*19bf0*/  FMUL.FTZ R46, R2.reuse, R46 ;  /* 0x0000002e022e7220 */ /* 0x040fe20000410000 */
[C---:B------:R-:W-:Y:S01]  /*19c00*/  FMUL.FTZ R47, R2.reuse, R47 ;  /* 0x0000002f022f7220 */ /* 0x040fe20000410000 */
[C---:B------:R-:W-:Y:S01]  /*19c10*/  FMUL.FTZ R75, R2.reuse, R77 ;  /* 0x0000004d024b7220 */ /* 0x040fe20000410000 */
[----:B------:R5:W-:Y:S01]  /*19c20*/  MUFU.TANH R97, R3 ;  /* 0x0000000300617308 */ /* 0x000be20000002400 */
[C---:B-1----:R-:W-:Y:S01]  /*19c30*/  FMUL.FTZ R78, R2.reuse, R85 ;  /* 0x00000055024e7220 */ /* 0x042fe20000410000 */
[C---:B------:R-:W-:Y:S01]  /*19c40*/  FMUL.FTZ R77, R2.reuse, R81 ;  /* 0x00000051024d7220 */ /* 0x040fe20000410000 */
[C---:B------:R-:W-:Y:S01]  /*19c50*/  FMUL.FTZ R50, R2.reuse, R50 ;  /* 0x0000003202327220 */ /* 0x040fe20000410000 */
[----:B------:R-:W1:Y:S01]  /*19c60*/  @P4 LDC R6, c[0x0][0x450] ;  /* 0x00011400ff064b82 */ /* 0x000e620000000800 */
        /* <DEDUP_REMOVED lines=14> */
[----:B------:R-:W-:Y:S01]  /*19d50*/  ULDC UR52, c[0x0][0x988] ;  /* 0x0002620000347ab9 */ /* 0x000fe20000000800 */
[C---:B------:R-:W-:Y:S01]  /*19d60*/  FMUL.FTZ R72, R2.reuse, R72 ;  /* 0x0000004802487220 */ /* 0x040fe20000410000 */
[C---:B------:R-:W-:Y:S01]  /*19d70*/  FMUL.FTZ R73, R2.reuse, R73 ;  /* 0x0000004902497220 */ /* 0x040fe20000410000 */
[C---:B------:R-:W-:Y:S01]  /*19d80*/  FMUL.FTZ R40, R2.reuse, R40 ;  /* 0x0000002802287220 */ /* 0x040fe20000410000 */
[----:B------:R-:W-:Y:S01]  /*19d90*/  FMUL.FTZ R37, R2, R37 ;  /* 0x0000002502257220 */ /* 0x000fe20000410000 */
[----:B------:R-:W-:Y:S01]  /*19da0*/  IADD3 R0, R0, 0x33440, RZ ;  /* 0x0003344000007810 */ /* 0x000fe20007ffe0ff */
[----:B------:R-:W-:Y:S01]  /*19db0*/  ULDC UR50, c[0x0][0x988] ;  /* 0x0002620000327ab9 */ /* 0x000fe20000000800 */
[----:B------:R-:W-:Y:S01]  /*19dc0*/  ULDC UR51, c[0x0][0x988] ;  /* 0x0002620000337ab9 */ /* 0x000fe20000000800 */
[----:B--2---:R-:W-:Y:S01]  /*19dd0*/  LOP3.LUT R8, R8, 0xfffffffe, RZ, 0xc0, !PT ;  /* 0xfffffffe08087812 */ /* 0x004fe200078ec0ff */
[C---:B-----5:R-:W-:Y:S01]  /*19de0*/  FMUL.FTZ R3, R2.reuse, R66 ;  /* 0x0000004202037220 */ /* 0x060fe20000410000 */
[----:B------:R-:W2:Y:S01]  /*19df0*/  MUFU.TANH R9, R9 ;  /* 0x0000000900097308 */ /* 0x000ea20000002400 */
[----:B------:R-:W-:Y:S01]  /*19e00*/  FMUL.FTZ R91, R2, R100 ;  /* 0x00000064025b7220 */ /* 0x000fe20000410000 */
[----:B------:R-:W-:Y:S01]  /*19e10*/  @P4 LOP3.LUT R8, R8, 0x1, RZ, 0xfc, !PT ;  /* 0x0000000108084812 */ /* 0x000fe200078efcff */
[----:B------:R-:W-:-:S05]  /*19e20*/  FMUL.FTZ R79, R2, R84 ;  /* 0x00000054024f7220 */ /* 0x000fca0000410000 */
[----:B------:R5:W-:Y:S01]  /*19e30*/  MUFU.TANH R93, R62 ;  /* 0x0000003e005d7308 */ /* 0x000be20000002400 */
[----:B------:R0:W-:Y:S07]  /*19e40*/  STL [R1+0x44], R8 ;  /* 0x0000440801007387 */ /* 0x0001ee0000100800 */
[----:B------:R-:W2:Y:S01]  /*19e50*/  MUFU.TANH R119, R119 ;  /* 0x0000007700777308 */ /* 0x000ea20000002400 */
[----:B------:R-:W2:Y:S07]  /*19e60*/  LDL R106, [R1+0x48] ;  /* 0x00004800016a7983 */ /* 0x000eae0000100800 */
[----:B------:R-:W2:Y:S01]  /*19e70*/  MUFU.TANH R123, R123 ;  /* 0x0000007b007b7308 */ /* 0x000ea20000002400 */
[----:B0-----:R-:W2:Y:S01]  /*19e80*/  LDL R8, [R1+0x54] ;  /* 0x0000540001087983 */ /* 0x001ea20000100800 */
[----:B---3--:R-:W-:-:S06]  /*19e90*/  IADD3 R66, R10, R108, RZ ;  /* 0x0000006c0a427210 */ /* 0x008fcc0007ffe0ff */
[----:B------:R-:W0:Y:S01]  /*19ea0*/  MUFU.TANH R125, R125 ;  /* 0x0000007d007d7308 */ /* 0x000e220000002400 */
[----:B------:R-:W-:-:S07]  /*19eb0*/  @P4 IMAD.HI.U32 R5, R66, R5, RZ ;  /* 0x0000000542054227 */ /* 0x000fce00078e00ff */
[----:B------:R-:W3:Y:S01]  /*19ec0*/  MUFU.TANH R127, R127 ;  /* 0x0000007f007f7308 */ /* 0x000ee20000002400 */
[----:B-1----:R-:W-:-:S07]  /*19ed0*/  @P4 SHF.R.U32.HI R66, RZ, R6, R5 ;  /* 0x00000006ff424219 */ /* 0x002fce0000011605 */
[----:B------:R-:W1:Y:S01]  /*19ee0*/  MUFU.TANH R121, R121 ;  /* 0x0000007900797308 */ /* 0x000e620000002400 */
[----:B------:R-:W0:Y:S01]  /*19ef0*/  SHFL.IDX PT, R6, R66, 0x1, 0x1c1f ;  /* 0x003c1f0042067f89 */ /* 0x000e2200000e0000 */
[----:B------:R-:W-:-:S06]  /*19f00*/  IMAD.MOV.U32 R5, RZ, RZ, -0xa0 ;  /* 0xffffff60ff057424 */ /* 0x000fcc00078e00ff */
[----:B------:R-:W1:Y:S01]  /*19f10*/  MUFU.TANH R117, R117 ;  /* 0x0000007500757308 */ /* 0x000e620000002400 */
[----:B------:R-:W-:-:S07]  /*19f20*/  IMAD R5, R146, R5, 0xa1 ;  /* 0x000000a192057424 */ /* 0x000fce00078e0205 */
[----:B------:R-:W1:Y:S08]  /*19f30*/  MUFU.TANH R82, R82 ;  /* 0x0000005200527308 */ /* 0x000e700000002400 */
[----:B------:R-:W1:Y:S08]  /*19f40*/  MUFU.TANH R83, R83 ;  /* 0x0000005300537308 */ /* 0x000e700000002400 */
[----:B------:R-:W1:Y:S08]  /*19f50*/  MUFU.TANH R86, R86 ;  /* 0x0000005600567308 */ /* 0x000e700000002400 */
[----:B------:R-:W1:Y:S08]  /*19f60*/  MUFU.TANH R87, R87 ;  /* 0x0000005700577308 */ /* 0x000e700000002400 */
[----:B------:R-:W1:Y:S08]  /*19f70*/  MUFU.TANH R95, R59 ;  /* 0x0000003b005f7308 */ /* 0x000e700000002400 */
[----:B------:R-:W1:Y:S08]  /*19f80*/  MUFU.TANH R63, R63 ;  /* 0x0000003f003f7308 */ /* 0x000e700000002400 */
[----:B------:R-:W-:Y:S08]  /*19f90*/  MUFU.TANH R67, R67 ;  /* 0x0000004300437308 */ /* 0x000ff00000002400 */
[----:B------:R-:W-:Y:S08]  /*19fa0*/  MUFU.TANH R70, R70 ;  /* 0x0000004600467308 */ /* 0x000ff00000002400 */
[----:B------:R-:W-:Y:S01]  /*19fb0*/  MUFU.TANH R71, R71 ;  /* 0x0000004700477308 */ /* 0x000fe20000002400 */
[C---:B------:R-:W-:Y:S01]  /*19fc0*/  FMUL.FTZ R58, R2.reuse, R61 ;  /* 0x0000003d023a7220 */ /* 0x040fe20000410000 */
[C---:B------:R-:W-:Y:S01]  /*19fd0*/  FMUL.FTZ R76, R2.reuse, R80 ;  /* 0x00000050024c7220 */ /* 0x040fe20000410000 */
[C---:B------:R-:W-:Y:S01]  /*19fe0*/  FMUL.FTZ R88, R2.reuse, R92 ;  /* 0x0000005c02587220 */ /* 0x040fe20000410000 */
[----:B------:R-:W-:-:S04]  /*19ff0*/  FMUL.FTZ R89, R2, R96 ;  /* 0x0000006002597220 */ /* 0x000fc80000410000 */
[----:B------:R4:W1:Y:S01]  /*1a000*/  MUFU.TANH R85, R3 ;  /* 0x0000000300557308 */ /* 0x0008620000002400 */
[----:B-----5:R-:W-:-:S07]  /*1a010*/  FMUL.FTZ R62, R2, R68 ;  /* 0x00000044023e7220 */ /* 0x020fce0000410000 */
[----:B------:R-:W5:Y:S01]  /*1a020*/  MUFU.TANH R42, R42 ;  /* 0x0000002a002a7308 */ /* 0x000f620000002400 */
[----:B----4-:R-:W-:-:S07]  /*1a030*/  IMAD R3, R146, -0xa0, R104 ;  /* 0xffffff6092037824 */ /* 0x010fce00078e0268 */
[----:B------:R-:W4:Y:S01]  /*1a040*/  MUFU.TANH R43, R43 ;  /* 0x0000002b002b7308 */ /* 0x000f220000002400 */
[----:B------:R-:W-:-:S07]  /*1a050*/  VIADD R3, R3, 0xa0 ;  /* 0x000000a003037836 */ /* 0x000fce0000000000 */
[----:B------:R-:W4:Y:S01]  /*1a060*/  MUFU.TANH R46, R46 ;  /* 0x0000002e002e7308 */ /* 0x000f220000002400 */
[C---:B------:R-:W-:Y:S01]  /*1a070*/  FMUL.FTZ R61, R2.reuse, R69 ;  /* 0x00000045023d7220 */ /* 0x040fe20000410000 */
[C---:B------:R-:W-:Y:S01]  /*1a080*/  FMUL.FTZ R80, R2.reuse, R56 ;  /* 0x0000003802507220 */ /* 0x040fe20000410000 */
[C---:B------:R-:W-:Y:S01]  /*1a090*/  FMUL.FTZ R56, R2.reuse, R57 ;  /* 0x0000003902387220 */ /* 0x040fe20000410000 */
[----:B------:R-:W-:-:S04]  /*1a0a0*/  FMUL.FTZ R57, R2, R60 ;  /* 0x0000003c02397220 */ /* 0x000fc80000410000 */
[----:B------:R-:W4:Y:S08]  /*1a0b0*/  MUFU.TANH R47, R47 ;  /* 0x0000002f002f7308 */ /* 0x000f300000002400 */
[----:B------:R-:W4:Y:S01]  /*1a0c0*/  MUFU.TANH R50, R50 ;  /* 0x0000003200327308 */ /* 0x000f220000002400 */
[C---:B------:R-:W-:Y:S01]  /*1a0d0*/  FMUL.FTZ R60, R2.reuse, R65 ;  /* 0x00000041023c7220 */ /* 0x040fe20000410000 */
[----:B------:R-:W-:-:S06]  /*1a0e0*/  FMUL.FTZ R59, R2, R64 ;  /* 0x00000040023b7220 */ /* 0x000fcc0000410000 */
[----:B------:R-:W4:Y:S01]  /*1a0f0*/  MUFU.TANH R51, R51 ;  /* 0x0000003300337308 */ /* 0x000f220000002400 */
[----:B------:R-:W-:-:S07]  /*1a100*/  FMUL.FTZ R64, R2, R41 ;  /* 0x0000002902407220 */ /* 0x000fce0000410000 */
[----:B------:R-:W4:Y:S08]  /*1a110*/  MUFU.TANH R54, R54 ;  /* 0x0000003600367308 */ /* 0x000f300000002400 */
[----:B------:R4:W4:Y:S08]  /*1a120*/  MUFU.TANH R41, R55 ;  /* 0x0000003700297308 */ /* 0x0009300000002400 */
[----:B------:R-:W4:Y:S08]  /*1a130*/  MUFU.TANH R26, R26 ;  /* 0x0000001a001a7308 */ /* 0x000f300000002400 */
[----:B------:R-:W4:Y:S08]  /*1a140*/  MUFU.TANH R27, R27 ;  /* 0x0000001b001b7308 */ /* 0x000f300000002400 */
[----:B------:R-:W4:Y:S08]  /*1a150*/  MUFU.TANH R30, R30 ;  /* 0x0000001e001e7308 */ /* 0x000f300000002400 */
[----:B------:R-:W-:Y:S08]  /*1a160*/  MUFU.TANH R11, R34 ;  /* 0x00000022000b7308 */ /* 0x000ff00000002400 */
[----:B------:R-:W-:Y:S08]  /*1a170*/  MUFU.TANH R38, R38 ;  /* 0x0000002600267308 */ /* 0x000ff00000002400 */
[----:B------:R-:W-:Y:S01]  /*1a180*/  MUFU.TANH R39, R39 ;  /* 0x0000002700277308 */ /* 0x000fe20000002400 */
[----:B------:R-:W-:Y:S07]  /*1a190*/  SHFL.IDX PT, R66, R66, RZ, 0x1c1f ;  /* 0x001c1fff42427589 */ /* 0x000fee00000e0000 */
[----:B------:R-:W-:Y:S08]  /*1a1a0*/  MUFU.TANH R14, R14 ;  /* 0x0000000e000e7308 */ /* 0x000ff00000002400 */
[----:B------:R-:W-:Y:S08]  /*1a1b0*/  MUFU.TANH R4, R4 ;  /* 0x0000000400047308 */ /* 0x000ff00000002400 */
[----:B------:R-:W-:Y:S08]  /*1a1c0*/  MUFU.TANH R88, R88 ;  /* 0x0000005800587308 */ /* 0x000ff00000002400 */
[----:B------:R-:W-:Y:S08]  /*1a1d0*/  MUFU.TANH R20, R20 ;  /* 0x0000001400147308 */ /* 0x000ff00000002400 */
[----:B------:R-:W-:Y:S08]  /*1a1e0*/  MUFU.TANH R89, R89 ;  /* 0x0000005900597308 */ /* 0x000ff00000002400 */
[----:B------:R-:W-:Y:S08]  /*1a1f0*/  MUFU.TANH R21, R21 ;  /* 0x0000001500157308 */ /* 0x000ff00000002400 */
[----:B------:R-:W-:Y:S08]  /*1a200*/  MUFU.TANH R91, R91 ;  /* 0x0000005b005b7308 */ /* 0x000ff00000002400 */
[----:B------:R-:W-:Y:S08]  /*1a210*/  MUFU.TANH R90, R90 ;  /* 0x0000005a005a7308 */ /* 0x000ff00000002400 */
[----:B------:R-:W-:Y:S01]  /*1a220*/  MUFU.TANH R72, R72 ;  /* 0x0000004800487308 */ /* 0x000fe20000002400 */
[----:B--2---:R-:W-:-:S02]  /*1a230*/  IMAD R5, R8, -0x2, R5 ;  /* 0xfffffffe08057824 */ /* 0x004fc400078e0205 */
[----:B------:R-:W-:-:S05]  /*1a240*/  IMAD R68, R8, -0x2, R3 ;  /* 0xfffffffe08447824 */ /* 0x000fca00078e0203 */
[----:B------:R-:W-:Y:S01]  /*1a250*/  MUFU.TANH R73, R73 ;  /* 0x0000004900497308 */ /* 0x000fe20000002400 */
[----:B------:R-:W-:-:S04]  /*1a260*/  IADD3 R111, -R106, R5, R104 ;  /* 0x000000056a6f7210 */ /* 0x000fc80007ffe168 */
[----:B0-----:R-:W-:-:S03]  /*1a270*/  VIADDMNMX R3, R6, R111, R68, PT ;  /* 0x0000006f06037246 */ /* 0x001fc60003800144 */
[----:B------:R-:W-:Y:S01]  /*1a280*/  MUFU.TANH R74, R74 ;  /* 0x0000004a004a7308 */ /* 0x000fe20000002400 */
[C---:B------:R-:W-:Y:S02]  /*1a290*/  ISETP.GT.AND P1, PT, R3.reuse, RZ, PT ;  /* 0x000000ff0300720c */ /* 0x040fe40003f24270 */
[C---:B------:R-:W-:Y:S02]  /*1a2a0*/  ISETP.GT.AND P2, PT, R3.reuse, 0x1, PT ;  /* 0x000000010300780c */ /* 0x040fe40003f44270 */
[----:B------:R-:W-:Y:S02]  /*1a2b0*/  ISETP.GT.AND P3, PT, R3, 0x8, PT ;  /* 0x000000080300780c */ /* 0x000fe40003f64270 */
[----:B------:R-:W-:Y:S01]  /*1a2c0*/  FSEL R7, R7, -INF , P1 ;  /* 0xff80000007077808 */ /* 0x000fe20000800000 */
[----:B------:R-:W-:Y:S01]  /*1a2d0*/  MUFU.TANH R75, R75 ;  /* 0x0000004b004b7308 */ /* 0x000fe20000002400 */
[----:B------:R-:W-:Y:S02]  /*1a2e0*/  FSEL R9, R9, -INF , P2 ;  /* 0xff80000009097808 */ /* 0x000fe40001000000 */
[----:B------:R-:W-:-:S02]  /*1a2f0*/  ISETP.GT.AND P1, PT, R3, 0x9, PT ;  /* 0x000000090300780c */ /* 0x000fc40003f24270 */
[----:B------:R-:W-:Y:S02]  /*1a300*/  FSEL R119, R119, -INF , P3 ;  /* 0xff80000077777808 */ /* 0x000fe40001800000 */
[----:B------:R-:W-:Y:S01]  /*1a310*/  FMNMX.FTZ R6, R7, R9, !PT ;  /* 0x0000000907067209 */ /* 0x000fe20007810000 */
[----:B------:R-:W-:Y:S01]  /*1a320*/  MUFU.TANH R76, R76 ;  /* 0x0000004c004c7308 */ /* 0x000fe20000002400 */
[----:B------:R-:W-:Y:S02]  /*1a330*/  ISETP.GT.AND P2, PT, R3, 0x10, PT ;  /* 0x000000100300780c */ /* 0x000fe40003f44270 */
[----:B------:R-:W-:Y:S02]  /*1a340*/  FSEL R123, R123, -INF , P1 ;  /* 0xff8000007b7b7808 */ /* 0x000fe40000800000 */
[----:B------:R-:W-:Y:S02]  /*1a350*/  FMNMX.FTZ R6, R119, R6, !PT ;  /* 0x0000000677067209 */ /* 0x000fe40007810000 */
[----:B------:R-:W-:Y:S01]  /*1a360*/  ISETP.GT.AND P1, PT, R3, 0x11, PT ;  /* 0x000000110300780c */ /* 0x000fe20003f24270 */
[----:B------:R-:W-:Y:S01]  /*1a370*/  MUFU.TANH R77, R77 ;  /* 0x0000004d004d7308 */ /* 0x000fe20000002400 */
[----:B------:R-:W-:-:S02]  /*1a380*/  FSEL R125, R125, -INF , P2 ;  /* 0xff8000007d7d7808 */ /* 0x000fc40001000000 */
[----:B------:R-:W-:Y:S02]  /*1a390*/  FMNMX.FTZ R6, R123, R6, !PT ;  /* 0x000000067b067209 */ /* 0x000fe40007810000 */
[----:B------:R-:W-:Y:S02]  /*1a3a0*/  ISETP.GT.AND P2, PT, R3, 0x18, PT ;  /* 0x000000180300780c */ /* 0x000fe40003f44270 */
[----:B---3--:R-:W-:Y:S01]  /*1a3b0*/  FSEL R127, R127, -INF , P1 ;  /* 0xff8000007f7f7808 */ /* 0x008fe20000800000 */
[----:B------:R-:W-:Y:S01]  /*1a3c0*/  MUFU.TANH R79, R79 ;  /* 0x0000004f004f7308 */ /* 0x000fe20000002400 */
[----:B------:R-:W-:Y:S02]  /*1a3d0*/  FMNMX.FTZ R6, R125, R6, !PT ;  /* 0x000000067d067209 */ /* 0x000fe40007810000 */
[----:B------:R-:W-:Y:S02]  /*1a3e0*/  ISETP.GT.AND P1, PT, R3, 0x19, PT ;  /* 0x000000190300780c */ /* 0x000fe40003f24270 */
[----:B-1----:R-:W-:-:S02]  /*1a3f0*/  FSEL R121, R121, -INF , P2 ;  /* 0xff80000079797808 */ /* 0x002fc40001000000 */
        /* <DEDUP_REMOVED lines=10> */
[----:B------:R-:W-:Y:S01]  /*1a4a0*/  FSEL R113, R113, -INF , P1 ;  /* 0xff80000071717808 */ /* 0x000fe20000800000 */
[----:B------:R-:W-:Y:S01]  /*1a4b0*/  MUFU.TANH R56, R56 ;  /* 0x0000003800387308 */ /* 0x000fe20000002400 */
[----:B------:R-:W-:Y:S02]  /*1a4c0*/  FMNMX.FTZ R6, R115, R6, !PT ;  /* 0x0000000673067209 */ /* 0x000fe40007810000 */
[----:B------:R-:W-:Y:S02]  /*1a4d0*/  ISETP.GT.AND P1, PT, R3, 0x29, PT ;  /* 0x000000290300780c */ /* 0x000fe40003f24270 */
[----:B------:R-:W-:-:S02]  /*1a4e0*/  FSEL R109, R109, -INF , P2 ;  /* 0xff8000006d6d7808 */ /* 0x000fc40001000000 */
[----:B------:R-:W-:Y:S01]  /*1a4f0*/  FMNMX.FTZ R6, R113, R6, !PT ;  /* 0x0000000671067209 */ /* 0x000fe20007810000 */
[----:B------:R-:W-:Y:S01]  /*1a500*/  MUFU.TANH R57, R57 ;  /* 0x0000003900397308 */ /* 0x000fe20000002400 */
        /* <DEDUP_REMOVED lines=40> */
[----:B-----5:R-:W-:-:S02]  /*1a790*/  FSEL R69, R42, -INF , P2 ;  /* 0xff8000002a457808 */ /* 0x020fc40001000000 */
[----:B------:R-:W-:Y:S02]  /*1a7a0*/  FMNMX.FTZ R6, R71, R6, !PT ;  /* 0x0000000647067209 */ /* 0x000fe40007810000 */
[----:B------:R-:W-:Y:S02]  /*1a7b0*/  ISETP.GT.AND P2, PT, R3, 0x68, PT ;  /* 0x000000680300780c */ /* 0x000fe40003f44270 */
[----:B----4-:R-:W-:Y:S02]  /*1a7c0*/  FSEL R67, R43, -INF , P1 ;  /* 0xff8000002b437808 */ /* 0x010fe40000800000 */
        /* <DEDUP_REMOVED lines=16> */
[----:B------:R0:W1:Y:S01]  /*1a8d0*/  MUFU.TANH R8, R31 ;  /* 0x0000001f00087308 */ /* 0x0000620000002400 */
[----:B------:R-:W-:Y:S01]  /*1a8e0*/  ISETP.GT.AND P2, PT, R3, 0x80, PT ;  /* 0x000000800300780c */ /* 0x000fe20003f44270 */
[----:B------:R-:W-:Y:S01]  /*1a8f0*/  FMUL.FTZ R5, R2, R35 ;  /* 0x0000002302057220 */ /* 0x000fe20000410000 */
[----:B------:R-:W-:Y:S02]  /*1a900*/  FSEL R41, R41, -INF , P1 ;  /* 0xff80000029297808 */ /* 0x000fe40000800000 */
        /* <DEDUP_REMOVED lines=8> */
[----:B------:R-:W-:Y:S02]  /*1a990*/  ISETP.GT.AND P1, PT, R3, 0x89, PT ;  /* 0x000000890300780c */ /* 0x000fe40003f24270 */
[----:B0-----:R-:W-:-:S02]  /*1a9a0*/  FSEL R31, R30, -INF , P2 ;  /* 0xff8000001e1f7808 */ /* 0x001fc40001000000 */
[----:B------:R-:W-:Y:S02]  /*1a9b0*/  FMNMX.FTZ R6, R35, R6, !PT ;  /* 0x0000000623067209 */ /* 0x000fe40007810000 */
[----:B------:R-:W-:Y:S02]  /*1a9c0*/  ISETP.GT.AND P2, PT, R3, 0x90, PT ;  /* 0x000000900300780c */ /* 0x000fe40003f44270 */
[----:B-1----:R-:W-:Y:S02]  /*1a9d0*/  FSEL R27, R8, -INF , P1 ;  /* 0xff800000081b7808 */ /* 0x002fe40000800000 */
[----:B------:R-:W-:Y:S02]  /*1a9e0*/  FMNMX.FTZ R6, R31, R6, !PT ;  /* 0x000000061f067209 */ /* 0x000fe40007810000 */
[----:B------:R-:W-:Y:S02]  /*1a9f0*/  ISETP.GT.AND P1, PT, R3, 0x91, PT ;  /* 0x000000910300780c */ /* 0x000fe40003f24270 */
[----:B------:R-:W-:-:S02]  /*1aa00*/  FSEL R11, R11, -INF , P2 ;  /* 0xff8000000b0b7808 */ /* 0x000fc40001000000 */
[----:B------:R-:W-:Y:S02]  /*1aa10*/  FMNMX.FTZ R6, R27, R6, !PT ;  /* 0x000000061b067209 */ /* 0x000fe40007810000 */
[----:B------:R-:W-:Y:S02]  /*1aa20*/  ISETP.GT.AND P2, PT, R3, 0x98, PT ;  /* 0x000000980300780c */ /* 0x000fe40003f44270 */
[----:B--2---:R-:W-:Y:S02]  /*1aa30*/  FSEL R5, R5, -INF , P1 ;  /* 0xff80000005057808 */ /* 0x004fe40000800000 */
[----:B------:R-:W-:Y:S02]  /*1aa40*/  FMNMX.FTZ R8, R11, R6, !PT ;  /* 0x000000060b087209 */ /* 0x000fe40007810000 */
[----:B------:R-:W-:Y:S02]  /*1aa50*/  ISETP.GT.AND P1, PT, R3, 0x99, PT ;  /* 0x000000990300780c */ /* 0x000fe40003f24270 */
[----:B------:R-:W-:-:S02]  /*1aa60*/  FSEL R6, R38, -INF , P2 ;  /* 0xff80000026067808 */ /* 0x000fc40001000000 */
[----:B------:R-:W-:Y:S02]  /*1aa70*/  FMNMX.FTZ R15, R5, R8, !PT ;  /* 0x00000008050f7209 */ /* 0x000fe40007810000 */
[----:B------:R-:W-:Y:S02]  /*1aa80*/  FSEL R3, R39, -INF , P1 ;  /* 0xff80000027037808 */ /* 0x000fe40000800000 */
[----:B------:R-:W-:-:S04]  /*1aa90*/  FMNMX.FTZ R8, R6, R15, !PT ;  /* 0x0000000f06087209 */ /* 0x000fc80007810000 */
[----:B------:R-:W-:-:S05]  /*1aaa0*/  FMNMX.FTZ R8, R3, R8, !PT ;  /* 0x0000000803087209 */ /* 0x000fca0007810000 */
[----:B------:R-:W0:Y:S02]  /*1aab0*/  SHFL.BFLY PT, R15, R8, 0x2, 0x1f ;  /* 0x0c401f00080f7f89 */ /* 0x000e2400000e0000 */
[----:B0-----:R-:W-:-:S05]  /*1aac0*/  FMNMX.FTZ R10, R8, R15, !PT ;  /* 0x0000000f080a7209 */ /* 0x001fca0007810000 */
[----:B------:R-:W0:Y:S01]  /*1aad0*/  SHFL.BFLY PT, R15, R10, 0x1, 0x1f ;  /* 0x0c201f000a0f7f89 */ /* 0x000e2200000e0000 */
[----:B------:R-:W-:Y:S01]  /*1aae0*/  IMAD.U32 R8, RZ, RZ, UR52 ;  /* 0x00000034ff087e24 */ /* 0x000fe2000f8e00ff */
[----:B------:R-:W-:Y:S01]  /*1aaf0*/  VIADDMNMX R111, R66, R111, R68, PT ;  /* 0x0000006f426f7246 */ /* 0x000fe20003800144 */
[----:B------:R-:W-:-:S03]  /*1ab00*/  FMUL.FTZ R50, R2, R32 ;  /* 0x0000002002327220 */ /* 0x000fc60000410000 */
[C---:B------:R-:W-:Y:S01]  /*1ab10*/  ISETP.GT.AND P2, PT, R111.reuse, 0x1, PT ;  /* 0x000000016f00780c */ /* 0x040fe20003f44270 */
[----:B------:R-:W-:Y:S01]  /*1ab20*/  FMUL.FTZ R32, R2, R33 ;  /* 0x0000002102207220 */ /* 0x000fe20000410000 */
[----:B------:R-:W-:Y:S02]  /*1ab30*/  ISETP.GT.AND P3, PT, R111, 0x8, PT ;  /* 0x000000086f00780c */ /* 0x000fe40003f64270 */
[----:B0-----:R-:W-:-:S04]  /*1ab40*/  FMNMX.FTZ R15, R10, R15, !PT ;  /* 0x0000000f0a0f7209 */ /* 0x001fc80007810000 */
[C---:B------:R-:W-:Y:S01]  /*1ab50*/  FSETP.NEU.FTZ.AND P1, PT, R15.reuse, -INF , PT ;  /* 0xff8000000f00780b */ /* 0x040fe20003f3d000 */
[----:B------:R-:W-:-:S05]  /*1ab60*/  FFMA.FTZ R8, R15, R8, -8 ;  /* 0xc10000000f087423 */ /* 0x000fca0000010008 */
[----:B------:R-:W-:Y:S02]  /*1ab70*/  FSEL R8, R8, RZ, P1 ;  /* 0x000000ff08087208 */ /* 0x000fe40000800000 */
[C---:B------:R-:W-:Y:S02]  /*1ab80*/  ISETP.GT.AND P1, PT, R111.reuse, RZ, PT ;  /* 0x000000ff6f00720c */ /* 0x040fe40003f24270 */
[----:B------:R-:W-:Y:S02]  /*1ab90*/  FSEL R33, R4, -INF , P2 ;  /* 0xff80000004217808 */ /* 0x000fe40001000000 */
[----:B------:R-:W-:Y:S01]  /*1aba0*/  FSEL R26, R14, -INF , P1 ;  /* 0xff8000000e1a7808 */ /* 0x000fe20000800000 */
[C---:B------:R-:W-:Y:S01]  /*1abb0*/  FMUL.FTZ R39, R2.reuse, R48 ;  /* 0x0000003002277220 */ /* 0x040fe20000410000 */
[----:B------:R-:W-:Y:S01]  /*1abc0*/  FMUL.FTZ R48, R2, R29 ;  /* 0x0000001d02307220 */ /* 0x000fe20000410000 */
[----:B------:R-:W-:Y:S02]  /*1abd0*/  ISETP.GT.AND P1, PT, R111, 0x9, PT ;  /* 0x000000096f00780c */ /* 0x000fe40003f24270 */
[----:B------:R-:W-:-:S02]  /*1abe0*/  FSEL R88, R88, -INF , P3 ;  /* 0xff80000058587808 */ /* 0x000fc40001800000 */
[----:B------:R-:W-:Y:S01]  /*1abf0*/  FMNMX.FTZ R29, R26, R33, !PT ;  /* 0x000000211a1d7209 */ /* 0x000fe20007810000 */
[C---:B------:R-:W-:Y:S01]  /*1ac00*/  FMUL.FTZ R38, R2.reuse, R49 ;  /* 0x0000003102267220 */ /* 0x040fe20000410000 */
[----:B------:R-:W-:Y:S01]  /*1ac10*/  FMUL.FTZ R49, R2, R28 ;  /* 0x0000001c02317220 */ /* 0x000fe20000410000 */
[C---:B------:R-:W-:Y:S02]  /*1ac20*/  ISETP.GT.AND P2, PT, R111.reuse, 0x10, PT ;  /* 0x000000106f00780c */ /* 0x040fe40003f44270 */
[----:B------:R-:W-:Y:S02]  /*1ac30*/  FSEL R28, R20, -INF , P1 ;  /* 0xff800000141c7808 */ /* 0x000fe40000800000 */
[----:B------:R-:W-:Y:S01]  /*1ac40*/  FMNMX.FTZ R29, R88, R29, !PT ;  /* 0x0000001d581d7209 */ /* 0x000fe20007810000 */
[----:B------:R-:W-:Y:S01]  /*1ac50*/  FMUL.FTZ R30, R2, R44 ;  /* 0x0000002c021e7220 */ /* 0x000fe20000410000 */
[----:B------:R-:W-:Y:S02]  /*1ac60*/  ISETP.GT.AND P1, PT, R111, 0x11, PT ;  /* 0x000000116f00780c */ /* 0x000fe40003f24270 */
[----:B------:R-:W-:-:S02]  /*1ac70*/  FSEL R89, R89, -INF , P2 ;  /* 0xff80000059597808 */ /* 0x000fc40001000000 */
[----:B------:R-:W-:Y:S01]  /*1ac80*/  FMNMX.FTZ R4, R28, R29, !PT ;  /* 0x0000001d1c047209 */ /* 0x000fe20007810000 */
[C---:B------:R-:W-:Y:S01]  /*1ac90*/  FMUL.FTZ R44, R2.reuse, R52 ;  /* 0x00000034022c7220 */ /* 0x040fe20000410000 */
[----:B------:R-:W-:Y:S01]  /*1aca0*/  FMUL.FTZ R52, R2, R36 ;  /* 0x0000002402347220 */ /* 0x000fe20000410000 */
        /* <DEDUP_REMOVED lines=14> */
[----:B------:R-:W-:Y:S01]  /*1ad90*/  FMNMX.FTZ R4, R72, R29, !PT ;  /* 0x0000001d48047209 */ /* 0x000fe20007810000 */
[----:B------:R-:W-:Y:S01]  /*1ada0*/  FMUL.FTZ R42, R2, R53 ;  /* 0x00000035022a7220 */ /* 0x000fe20000410000 */
[----:B------:R-:W-:Y:S02]  /*1adb0*/  ISETP.GT.AND P1, PT, R111, 0x29, PT ;  /* 0x000000296f00780c */ /* 0x000fe40003f24270 */
[----:B------:R-:W-:-:S02]  /*1adc0*/  FSEL R74, R74, -INF , P2 ;  /* 0xff8000004a4a7808 */ /* 0x000fc40001000000 */
[----:B------:R-:W-:Y:S02]  /*1add0*/  FMNMX.FTZ R53, R73, R4, !PT ;  /* 0x0000000449357209 */ /* 0x000fe40007810000 */
[----:B------:R-:W-:Y:S02]  /*1ade0*/  ISETP.GT.AND P2, PT, R111, 0x30, PT ;  /* 0x000000306f00780c */ /* 0x000fe40003f44270 */
[----:B------:R-:W-:Y:S02]  /*1adf0*/  FSEL R75, R75, -INF , P1 ;  /* 0xff8000004b4b7808 */ /* 0x000fe40000800000 */
[----:B------:R-:W-:Y:S01]  /*1ae00*/  FMNMX.FTZ R4, R74, R53, !PT ;  /* 0x000000354a047209 */ /* 0x000fe20007810000 */
[----:B------:R-:W-:Y:S01]  /*1ae10*/  FFMA.FTZ R54, R109, UR52, -R8 ;  /* 0x000000346d367c23 */ /* 0x000fe20008010808 */
        /* <DEDUP_REMOVED lines=9> */
[----:B------:R0:W-:Y:S01]  /*1aeb0*/  MUFU.EX2 R53, R54 ;  /* 0x0000003600357308 */ /* 0x0001e20000000800 */
[----:B------:R-:W-:Y:S02]  /*1aec0*/  ISETP.GT.AND P2, PT, R111, 0x40, PT ;  /* 0x000000406f00780c */ /* 0x000fe40003f44270 */
[----:B------:R-:W-:-:S05]  /*1aed0*/  FSEL R78, R78, -INF , P1 ;  /* 0xff8000004e4e7808 */ /* 0x000fca0000800000 */
[----:B------:R-:W1:Y:S01]  /*1aee0*/  MUFU.TANH R58, R58 ;  /* 0x0000003a003a7308 */ /* 0x000e620000002400 */
[----:B0-----:R-:W-:-:S01]  /*1aef0*/  FFMA.FTZ R54, R105, UR52, -R8 ;  /* 0x0000003469367c23 */ /* 0x001fc20008010808 */
[----:B------:R-:W-:Y:S02]  /*1af00*/  FMNMX.FTZ R105, R79, R4, !PT ;  /* 0x000000044f697209 */ /* 0x000fe40007810000 */
[C---:B------:R-:W-:Y:S02]  /*1af10*/  ISETP.GT.AND P1, PT, R111.reuse, 0x41, PT ;  /* 0x000000416f00780c */ /* 0x040fe40003f24270 */
[----:B------:R-:W-:Y:S02]  /*1af20*/  FSEL R80, R80, -INF , P2 ;  /* 0xff80000050507808 */ /* 0x000fe40001000000 */
[----:B------:R-:W0:Y:S01]  /*1af30*/  MUFU.TANH R59, R59 ;  /* 0x0000003b003b7308 */ /* 0x000e220000002400 */
[----:B------:R-:W-:Y:S02]  /*1af40*/  FMNMX.FTZ R105, R78, R105, !PT ;  /* 0x000000694e697209 */ /* 0x000fe40007810000 */
[----:B------:R-:W-:-:S02]  /*1af50*/  ISETP.GT.AND P2, PT, R111, 0x48, PT ;  /* 0x000000486f00780c */ /* 0x000fc40003f44270 */
[----:B------:R-:W-:Y:S02]  /*1af60*/  FSEL R68, R56, -INF , P1 ;  /* 0xff80000038447808 */ /* 0x000fe40000800000 */
[----:B------:R-:W-:Y:S01]  /*1af70*/  FMNMX.FTZ R105, R80, R105, !PT ;  /* 0x0000006950697209 */ /* 0x000fe20007810000 */
[----:B------:R-:W2:Y:S01]  /*1af80*/  MUFU.TANH R60, R60 ;  /* 0x0000003c003c7308 */ /* 0x000ea20000002400 */
[----:B------:R-:W-:Y:S02]  /*1af90*/  ISETP.GT.AND P1, PT, R111, 0x49, PT ;  /* 0x000000496f00780c */ /* 0x000fe40003f24270 */
[----:B------:R-:W-:Y:S02]  /*1afa0*/  FSEL R70, R57, -INF , P2 ;  /* 0xff80000039467808 */ /* 0x000fe40001000000 */
[----:B------:R-:W-:-:S03]  /*1afb0*/  FMNMX.FTZ R105, R68, R105, !PT ;  /* 0x0000006944697209 */ /* 0x000fc60007810000 */
[----:B------:R-:W3:Y:S01]  /*1afc0*/  MUFU.TANH R62, R62 ;  /* 0x0000003e003e7308 */ /* 0x000ee20000002400 */
[----:B------:R-:W-:Y:S02]  /*1afd0*/  ISETP.GT.AND P2, PT, R111, 0x50, PT ;  /* 0x000000506f00780c */ /* 0x000fe40003f44270 */
[----:B-1----:R-:W-:Y:S02]  /*1afe0*/  FSEL R58, R58, -INF , P1 ;  /* 0xff8000003a3a7808 */ /* 0x002fe40000800000 */
[----:B------:R-:W-:-:S03]  /*1aff0*/  FMNMX.FTZ R105, R70, R105, !PT ;  /* 0x0000006946697209 */ /* 0x000fc60007810000 */
[----:B------:R-:W1:Y:S01]  /*1b000*/  MUFU.TANH R61, R61 ;  /* 0x0000003d003d7308 */ /* 0x000e620000002400 */
[----:B------:R-:W-:Y:S02]  /*1b010*/  ISETP.GT.AND P1, PT, R111, 0x51, PT ;  /* 0x000000516f00780c */ /* 0x000fe40003f24270 */
[----:B0-----:R-:W-:Y:S02]  /*1b020*/  FSEL R82, R59, -INF , P2 ;  /* 0xff8000003b527808 */ /* 0x001fe40001000000 */
[----:B------:R-:W-:-:S03]  /*1b030*/  FMNMX.FTZ R105, R58, R105, !PT ;  /* 0x000000693a697209 */ /* 0x000fc60007810000 */
[----:B------:R-:W0:Y:S01]  /*1b040*/  MUFU.TANH R40, R40 ;  /* 0x0000002800287308 */ /* 0x000e220000002400 */
[----:B------:R-:W-:Y:S01]  /*1b050*/  ISETP.GT.AND P2, PT, R111, 0x58, PT ;  /* 0x000000586f00780c */ /* 0x000fe20003f44270 */
[----:B------:R-:W-:Y:S01]  /*1b060*/  FMUL.FTZ R34, R2, R45 ;  /* 0x0000002d02227220 */ /* 0x000fe20000410000 */
[----:B--2---:R-:W-:Y:S02]  /*1b070*/  FSEL R60, R60, -INF , P1 ;  /* 0xff8000003c3c7808 */ /* 0x004fe40000800000 */
[----:B------:R-:W-:-:S03]  /*1b080*/  FMNMX.FTZ R105, R82, R105, !PT ;  /* 0x0000006952697209 */ /* 0x000fc60007810000 */
[----:B------:R-:W2:Y:S01]  /*1b090*/  MUFU.TANH R64, R64 ;  /* 0x0000004000407308 */ /* 0x000ea20000002400 */
[----:B------:R-:W-:Y:S02]  /*1b0a0*/  ISETP.GT.AND P1, PT, R111, 0x59, PT ;  /* 0x000000596f00780c */ /* 0x000fe40003f24270 */
[----:B---3--:R-:W-:Y:S02]  /*1b0b0*/  FSEL R62, R62, -INF , P2 ;  /* 0xff8000003e3e7808 */ /* 0x008fe40001000000 */
        /* <DEDUP_REMOVED lines=10> */
[----:B------:R-:W-:Y:S02]  /*1b160*/  ISETP.GT.AND P2, PT, R111, 0x68, PT ;  /* 0x000000686f00780c */ /* 0x000fe40003f44270 */
[----:B--2---:R-:W-:Y:S02]  /*1b170*/  FSEL R64, R64, -INF , P1 ;  /* 0xff80000040407808 */ /* 0x004fe40000800000 */
[----:B------:R-:W-:-:S03]  /*1b180*/  FMNMX.FTZ R105, R86, R105, !PT ;  /* 0x0000006956697209 */ /* 0x000fc60007810000 */
[----:B------:R-:W2:Y:S01]  /*1b190*/  MUFU.TANH R38, R38 ;  /* 0x0000002600267308 */ /* 0x000ea20000002400 */
[----:B------:R-:W-:Y:S01]  /*1b1a0*/  ISETP.GT.AND P1, PT, R111, 0x69, PT ;  /* 0x000000696f00780c */ /* 0x000fe20003f24270 */
[----:B------:R-:W-:Y:S01]  /*1b1b0*/  FMUL.FTZ R46, R2, R24 ;  /* 0x00000018022e7220 */ /* 0x000fe20000410000 */
[----:B---3--:R-:W-:Y:S02]  /*1b1c0*/  FSEL R92, R30, -INF , P2 ;  /* 0xff8000001e5c7808 */ /* 0x008fe40001000000 */
[----:B------:R-:W-:-:S03]  /*1b1d0*/  FMNMX.FTZ R105, R64, R105, !PT ;  /* 0x0000006940697209 */ /* 0x000fc60007810000 */
[----:B------:R-:W3:Y:S01]  /*1b1e0*/  MUFU.TANH R44, R44 ;  /* 0x0000002c002c7308 */ /* 0x000ee20000002400 */
[----:B------:R-:W-:Y:S01]  /*1b1f0*/  ISETP.GT.AND P2, PT, R111, 0x70, PT ;  /* 0x000000706f00780c */ /* 0x000fe20003f44270 */
[----:B------:R-:W-:Y:S01]  /*1b200*/  FMUL.FTZ R45, R2, R25 ;  /* 0x00000019022d7220 */ /* 0x000fe20000410000 */
[----:B-1----:R-:W-:Y:S02]  /*1b210*/  FSEL R34, R34, -INF , P1 ;  /* 0xff80000022227808 */ /* 0x002fe40000800000 */
[----:B------:R-:W-:-:S03]  /*1b220*/  FMNMX.FTZ R105, R92, R105, !PT ;  /* 0x000000695c697209 */ /* 0x000fc60007810000 */
[----:B------:R-:W1:Y:S01]  /*1b230*/  MUFU.TANH R42, R42 ;  /* 0x0000002a002a7308 */ /* 0x000e620000002400 */
[----:B------:R-:W-:Y:S02]  /*1b240*/  ISETP.GT.AND P1, PT, R111, 0x71, PT ;  /* 0x000000716f00780c */ /* 0x000fe40003f24270 */
[----:B0-----:R-:W-:Y:S02]  /*1b250*/  FSEL R39, R39, -INF , P2 ;  /* 0xff80000027277808 */ /* 0x001fe40001000000 */
[----:B------:R-:W-:-:S03]  /*1b260*/  FMNMX.FTZ R4, R34, R105, !PT ;  /* 0x0000006922047209 */ /* 0x000fc60007810000 */
[----:B------:R-:W0:Y:S01]  /*1b270*/  MUFU.TANH R46, R46 ;  /* 0x0000002e002e7308 */ /* 0x000e220000002400 */
[----:B------:R-:W-:-:S01]  /*1b280*/  FFMA.FTZ R30, R93, UR52, -R8 ;  /* 0x000000345d1e7c23 */ /* 0x000fc20008010808 */
[----:B------:R-:W-:Y:S02]  /*1b290*/  ISETP.GT.AND P2, PT, R111, 0x78, PT ;  /* 0x000000786f00780c */ /* 0x000fe40003f44270 */
[----:B--2---:R-:W-:Y:S02]  /*1b2a0*/  FSEL R93, R38, -INF , P1 ;  /* 0xff800000265d7808 */ /* 0x004fe40000800000 */
[----:B------:R-:W-:Y:S02]  /*1b2b0*/  FMNMX.FTZ R4, R39, R4, !PT ;  /* 0x0000000427047209 */ /* 0x000fe40007810000 */
[----:B------:R-:W2:Y:S01]  /*1b2c0*/  MUFU.TANH R45, R45 ;  /* 0x0000002d002d7308 */ /* 0x000ea20000002400 */
[----:B------:R-:W-:-:S01]  /*1b2d0*/  FFMA.FTZ R61, R95, UR52, -R8 ;  /* 0x000000345f3d7c23 */ /* 0x000fc20008010808 */
[----:B------:R-:W-:-:S02]  /*1b2e0*/  ISETP.GT.AND P1, PT, R111, 0x79, PT ;  /* 0x000000796f00780c */ /* 0x000fc40003f24270 */
[----:B---3--:R-:W-:Y:S02]  /*1b2f0*/  FSEL R44, R44, -INF , P2 ;  /* 0xff8000002c2c7808 */ /* 0x008fe40001000000 */
[----:B------:R-:W-:Y:S02]  /*1b300*/  FMNMX.FTZ R95, R93, R4, !PT ;  /* 0x000000045d5f7209 */ /* 0x000fe40007810000 */
        /* <DEDUP_REMOVED lines=14> */
[----:B------:R-:W-:Y:S02]  /*1b3f0*/  ISETP.GT.AND P1, PT, R111, 0x89, PT ;  /* 0x000000896f00780c */ /* 0x000fe40003f24270 */
[----:B---3--:R-:W-:-:S02]  /*1b400*/  FSEL R49, R49, -INF , P2 ;  /* 0xff80000031317808 */ /* 0x008fc40001000000 */
[----:B------:R-:W-:-:S03]  /*1b410*/  FMNMX.FTZ R4, R85, R4, !PT ;  /* 0x0000000455047209 */ /* 0x000fc60007810000 */
[----:B------:R-:W3:Y:S01]  /*1b420*/  MUFU.TANH R52, R52 ;  /* 0x0000003400347308 */ /* 0x000ee20000002400 */
[----:B------:R-:W-:-:S01]  /*1b430*/  FFMA.FTZ R45, R83, UR52, -R8 ;  /* 0x00000034532d7c23 */ /* 0x000fc20008010808 */
[----:B------:R-:W-:Y:S02]  /*1b440*/  ISETP.GT.AND P2, PT, R111, 0x90, PT ;  /* 0x000000906f00780c */ /* 0x000fe40003f44270 */
[----:B-1----:R-:W-:Y:S02]  /*1b450*/  FSEL R83, R48, -INF , P1 ;  /* 0xff80000030537808 */ /* 0x002fe40000800000 */
[----:B------:R-:W-:Y:S02]  /*1b460*/  FMNMX.FTZ R4, R49, R4, !PT ;  /* 0x0000000431047209 */ /* 0x000fe40007810000 */
[----:B------:R-:W1:Y:S01]  /*1b470*/  MUFU.TANH R37, R37 ;  /* 0x0000002500257308 */ /* 0x000e620000002400 */
[----:B------:R-:W-:-:S01]  /*1b480*/  FFMA.FTZ R97, R97, UR52, -R8 ;  /* 0x0000003461617c23 */ /* 0x000fc20008010808 */
[----:B------:R-:W-:Y:S01]  /*1b490*/  FFMA.FTZ R48, R81, UR52, -R8 ;  /* 0x0000003451307c23 */ /* 0x000fe20008010808 */
[----:B------:R-:W-:-:S02]  /*1b4a0*/  ISETP.GT.AND P1, PT, R111, 0x91, PT ;  /* 0x000000916f00780c */ /* 0x000fc40003f24270 */
[----:B0-----:R-:W-:Y:S02]  /*1b4b0*/  FSEL R81, R50, -INF , P2 ;  /* 0xff80000032517808 */ /* 0x001fe40001000000 */
[----:B------:R-:W-:Y:S01]  /*1b4c0*/  FMNMX.FTZ R4, R83, R4, !PT ;  /* 0x0000000453047209 */ /* 0x000fe20007810000 */
[----:B------:R0:W-:Y:S01]  /*1b4d0*/  MUFU.EX2 R40, R97 ;  /* 0x0000006100287308 */ /* 0x0001e20000000800 */
[C---:B------:R-:W-:Y:S02]  /*1b4e0*/  ISETP.GT.AND P2, PT, R111.reuse, 0x98, PT ;  /* 0x000000986f00780c */ /* 0x040fe40003f44270 */
[----:B--2---:R-:W-:Y:S02]  /*1b4f0*/  FSEL R94, R32, -INF , P1 ;  /* 0xff800000205e7808 */ /* 0x004fe40000800000 */
[----:B------:R-:W-:Y:S02]  /*1b500*/  ISETP.GT.AND P1, PT, R111, 0x99, PT ;  /* 0x000000996f00780c */ /* 0x000fe40003f24270 */
[----:B0-----:R-:W-:-:S02]  /*1b510*/  FMNMX.FTZ R97, R81, R4, !PT ;  /* 0x0000000451617209 */ /* 0x001fc40007810000 */
[----:B---3--:R-:W-:Y:S02]  /*1b520*/  FSEL R95, R52, -INF , P2 ;  /* 0xff800000345f7808 */ /* 0x008fe40001000000 */
[----:B------:R-:W-:Y:S02]  /*1b530*/  FMNMX.FTZ R4, R94, R97, !PT ;  /* 0x000000615e047209 */ /* 0x000fe40007810000 */
[----:B-1----:R-:W-:Y:S02]  /*1b540*/  FSEL R97, R37, -INF , P1 ;  /* 0xff80000025617808 */ /* 0x002fe40000800000 */
[----:B------:R-:W-:-:S04]  /*1b550*/  FMNMX.FTZ R4, R95, R4, !PT ;  /* 0x000000045f047209 */ /* 0x000fc80007810000 */
[----:B------:R-:W-:Y:S01]  /*1b560*/  FMNMX.FTZ R4, R97, R4, !PT ;  /* 0x0000000461047209 */ /* 0x000fe20007810000 */
[----:B------:R-:W-:-:S04]  /*1b570*/  FFMA.FTZ R37, R67, UR52, -R8 ;  /* 0x0000003443257c23 */ /* 0x000fc80008010808 */
[----:B------:R-:W0:Y:S02]  /*1b580*/  SHFL.BFLY PT, R67, R4, 0x2, 0x1f ;  /* 0x0c401f0004437f89 */ /* 0x000e2400000e0000 */
[----:B0-----:R-:W-:-:S05]  /*1b590*/  FMNMX.FTZ R67, R4, R67, !PT ;  /* 0x0000004304437209 */ /* 0x001fca0007810000 */
[----:B------:R-:W0:Y:S01]  /*1b5a0*/  SHFL.BFLY PT, R4, R67, 0x1, 0x1f ;  /* 0x0c201f0043047f89 */ /* 0x000e2200000e0000 */
[----:B------:R-:W-:-:S01]  /*1b5b0*/  FFMA.FTZ R100, R27, UR52, -R8 ;  /* 0x000000341b647c23 */ /* 0x000fc20008010808 */
[----:B------:R-:W-:Y:S02]  /*1b5c0*/  IMAD.U32 R27, RZ, RZ, UR52 ;  /* 0x00000034ff1b7e24 */ /* 0x000fe4000f8e00ff */
[----:B------:R-:W-:-:S01]  /*1b5d0*/  FFMA.FTZ R59, R99, UR52, -R8 ;  /* 0x00000034633b7c23 */ /* 0x000fc20008010808 */
[--C-:B------:R-:W-:Y:S01]  /*1b5e0*/  FFMA.FTZ R7, R7, UR52, -R8.reuse ;  /* 0x0000003407077c23 */ /* 0x100fe20008010808 */
[----:B------:R-:W-:-:S01]  /*1b5f0*/  FFMA.FTZ R10, R9, UR52, -R8 ;  /* 0x00000034090a7c23 */ /* 0x000fc20008010808 */
[----:B------:R-:W-:Y:S01]  /*1b600*/  FFMA.FTZ R9, R119, UR52, -R8 ;  /* 0x0000003477097c23 */ /* 0x000fe20008010808 */
[----:B0-----:R-:W-:-:S04]  /*1b610*/  FMNMX.FTZ R4, R67, R4, !PT ;  /* 0x0000000443047209 */ /* 0x001fc80007810000 */
[C---:B------:R-:W-:Y:S01]  /*1b620*/  FSETP.NEU.FTZ.AND P1, PT, R4.reuse, -INF , PT ;  /* 0xff8000000400780b */ /* 0x040fe20003f3d000 */
[----:B------:R-:W-:-:S05]  /*1b630*/  FFMA.FTZ R27, R4, R27, -8 ;  /* 0xc1000000041b7423 */ /* 0x000fca000001001b */
[----:B------:R-:W-:-:S05]  /*1b640*/  FSEL R99, R27, RZ, P1 ;  /* 0x000000ff1b637208 */ /* 0x000fca0000800000 */
[--C-:B------:R-:W-:Y:S01]  /*1b650*/  FFMA.FTZ R216, R26, UR52, -R99.reuse ;  /* 0x000000341ad87c23 */ /* 0x100fe20008010863 */
[----:B------:R-:W-:-:S01]  /*1b660*/  FFMA.FTZ R27, R33, UR52, -R99 ;  /* 0x00000034211b7c23 */ /* 0x000fc20008010863 */
[----:B------:R-:W-:Y:S01]  /*1b670*/  FFMA.FTZ R88, R88, UR52, -R99 ;  /* 0x0000003458587c23 */ /* 0x000fe20008010863 */
[----:B------:R-:W-:Y:S01]  /*1b680*/  MUFU.EX2 R7, R7 ;  /* 0x0000000700077308 */ /* 0x000fe20000000800 */
[----:B------:R-:W-:-:S01]  /*1b690*/  FFMA.FTZ R12, R123, UR52, -R8 ;  /* 0x000000347b0c7c23 */ /* 0x000fc20008010808 */
[----:B------:R-:W-:-:S06]  /*1b6a0*/  FFMA.FTZ R28, R28, UR52, -R99 ;  /* 0x000000341c1c7c23 */ /* 0x000fcc0008010863 */
[----:B------:R-:W0:Y:S01]  /*1b6b0*/  MUFU.EX2 R10, R10 ;  /* 0x0000000a000a7308 */ /* 0x000e220000000800 */
[----:B------:R-:W-:-:S01]  /*1b6c0*/  FFMA.FTZ R24, R125, UR52, -R8 ;  /* 0x000000347d187c23 */ /* 0x000fc20008010808 */
[----:B------:R-:W-:-:S06]  /*1b6d0*/  FFMA.FTZ R218, R89, UR52, -R99 ;  /* 0x0000003459da7c23 */ /* 0x000fcc0008010863 */
[----:B------:R-:W-:Y:S01]  /*1b6e0*/  MUFU.EX2 R216, R216 ;  /* 0x000000d800d87308 */ /* 0x000fe20000000800 */
[----:B------:R-:W-:-:S07]  /*1b6f0*/  FFMA.FTZ R56, R101, UR52, -R8 ;  /* 0x0000003465387c23 */ /* 0x000fce0008010808 */
[----:B------:R-:W1:Y:S01]  /*1b700*/  MUFU.EX2 R27, R27 ;  /* 0x0000001b001b7308 */ /* 0x000e620000000800 */
[----:B------:R-:W-:-:S07]  /*1b710*/  FFMA.FTZ R25, R127, UR52, -R8 ;  /* 0x000000347f197c23 */ /* 0x000fce0008010808 */
[----:B------:R-:W2:Y:S01]  /*1b720*/  MUFU.EX2 R9, R9 ;  /* 0x0000000900097308 */ /* 0x000ea20000000800 */
[----:B------:R-:W-:-:S07]  /*1b730*/  FFMA.FTZ R33, R36, UR52, -R99 ;  /* 0x0000003424217c23 */ /* 0x000fce0008010863 */
[----:B------:R-:W-:Y:S01]  /*1b740*/  MUFU.EX2 R88, R88 ;  /* 0x0000005800587308 */ /* 0x000fe20000000800 */
[----:B------:R-:W-:-:S01]  /*1b750*/  FFMA.FTZ R58, R58, UR52, -R99 ;  /* 0x000000343a3a7c23 */ /* 0x000fc20008010863 */
[----:B------:R-:W-:-:S06]  /*1b760*/  IMAD.U32 R67, RZ, RZ, UR38 ;  /* 0x00000026ff437e24 */ /* 0x000fcc000f8e00ff */
[----:B------:R-:W3:Y:S01]  /*1b770*/  MUFU.EX2 R12, R12 ;  /* 0x0000000c000c7308 */ /* 0x000ee20000000800 */
[----:B------:R-:W-:-:S01]  /*1b780*/  FFMA.FTZ R14, R121, UR52, -R8 ;  /* 0x00000034790e7c23 */ /* 0x000fc20008010808 */
[----:B------:R-:W-:-:S06]  /*1b790*/  FFMA.FTZ R98, R35, UR52, -R8 ;  /* 0x0000003423627c23 */ /* 0x000fcc0008010808 */
[----:B------:R-:W4:Y:S01]  /*1b7a0*/  MUFU.EX2 R101, R28 ;  /* 0x0000001c00657308 */ /* 0x000f220000000800 */
[----:B------:R-:W-:-:S01]  /*1b7b0*/  FFMA.FTZ R102, R5, UR52, -R8 ;  /* 0x0000003405667c23 */ /* 0x000fc20008010808 */
[--C-:B------:R-:W-:Y:S01]  /*1b7c0*/  FFMA.FTZ R91, R91, UR52, -R99.reuse ;  /* 0x000000345b5b7c23 */ /* 0x100fe20008010863 */
[----:B------:R-:W-:-:S01]  /*1b7d0*/  FFMA.FTZ R35, R73, UR52, -R99 ;  /* 0x0000003449237c23 */ /* 0x000fc20008010863 */
[----:B------:R-:W-:-:S04]  /*1b7e0*/  FFMA.FTZ R21, R117, UR52, -R8 ;  /* 0x0000003475157c23 */ /* 0x000fc80008010808 */
[----:B------:R-:W5:Y:S01]  /*1b7f0*/  MUFU.EX2 R24, R24 ;  /* 0x0000001800187308 */ /* 0x000f620000000800 */
[----:B------:R-:W-:-:S01]  /*1b800*/  FFMA.FTZ R20, R115, UR52, -R8 ;  /* 0x0000003473147c23 */ /* 0x000fc20008010808 */
[--C-:B------:R-:W-:Y:S01]  /*1b810*/  FFMA.FTZ R113, R113, UR52, -R8.reuse ;  /* 0x0000003471717c23 */ /* 0x100fe20008010808 */
[----:B------:R-:W-:-:S01]  /*1b820*/  FFMA.FTZ R66, R107, UR52, -R8 ;  /* 0x000000346b427c23 */ /* 0x000fc20008010808 */
[--C-:B------:R-:W-:Y:S01]  /*1b830*/  FFMA.FTZ R103, R103, UR52, -R8.reuse ;  /* 0x0000003467677c23 */ /* 0x100fe20008010808 */
[----:B------:R-:W-:-:S03]  /*1b840*/  FFMA.FTZ R87, R87, UR52, -R8 ;  /* 0x0000003457577c23 */ /* 0x000fc60008010808 */
[----:B------:R-:W5:Y:S01]  /*1b850*/  MUFU.EX2 R218, R218 ;  /* 0x000000da00da7308 */ /* 0x000f620000000800 */
        /* <DEDUP_REMOVED lines=8> */
[----:B------:R-:W-:-:S01]  /*1b8e0*/  FFMA.FTZ R41, R41, UR52, -R8 ;  /* 0x0000003429297c23 */ /* 0x000fc20008010808 */
[--C-:B------:R-:W-:Y:S01]  /*1b8f0*/  FFMA.FTZ R43, R43, UR52, -R8.reuse ;  /* 0x000000342b2b7c23 */ /* 0x100fe20008010808 */
[----:B------:R-:W-:-:S01]  /*1b900*/  FFMA.FTZ R31, R31, UR52, -R8 ;  /* 0x000000341f1f7c23 */ /* 0x000fc20008010808 */
[--C-:B------:R-:W-:Y:S01]  /*1b910*/  FFMA.FTZ R11, R11, UR52, -R8.reuse ;  /* 0x000000340b0b7c23 */ /* 0x100fe20008010808 */
[----:B------:R-:W-:-:S01]  /*1b920*/  FFMA.FTZ R5, R6, UR52, -R8 ;  /* 0x0000003406057c23 */ /* 0x000fc20008010808 */
[----:B------:R-:W-:Y:S01]  /*1b930*/  FFMA.FTZ R3, R3, UR52, -R8 ;  /* 0x0000003403037c23 */ /* 0x000fe20008010808 */
[----:B------:R-:W-:-:S01]  /*1b940*/  FFMA.FTZ R47, R77, UR52, -R99 ;  /* 0x000000344d2f7c23 */ /* 0x000fc20008010863 */
[----:B------:R2:W-:Y:S01]  /*1b950*/  MUFU.EX2 R73, R58 ;  /* 0x0000003a00497308 */ /* 0x0005e20000000800 */
[----:B0-----:R-:W-:-:S01]  /*1b960*/  FADD.FTZ R8, R7, R10 ;  /* 0x0000000a07087221 */ /* 0x001fc20000010000 */
[----:B-1----:R-:W-:Y:S01]  /*1b970*/  FADD.FTZ R77, R216, R27 ;  /* 0x0000001bd84d7221 */ /* 0x002fe20000010000 */
[----:B------:R-:W-:-:S05]  /*1b980*/  FFMA.FTZ R90, R90, UR52, -R99 ;  /* 0x000000345a5a7c23 */ /* 0x000fca0008010863 */
[----:B------:R-:W0:Y:S01]  /*1b990*/  MUFU.EX2 R33, R33 ;  /* 0x0000002100217308 */ /* 0x000e220000000800 */
[----:B--2---:R-:W-:Y:S01]  /*1b9a0*/  PRMT R58, R67, 0x654, R0 ;  /* 0x00000654433a7816 */ /* 0x004fe20000000000 */
[----:B------:R-:W-:Y:S01]  /*1b9b0*/  FADD.FTZ R89, R9, R8 ;  /* 0x0000000809597221 */ /* 0x000fe20000010000 */
[----:B------:R-:W-:-:S02]  /*1b9c0*/  FFMA.FTZ R212, R72, UR52, -R99 ;  /* 0x0000003448d47c23 */ /* 0x000fc40008010863 */
[----:B------:R1:W-:Y:S03]  /*1b9d0*/  SYNCS.ARRIVE.TRANS64.RED.A1T0 RZ, [R58+URZ], RZ ;  /* 0x000000ff3aff79a7 */ /* 0x0003e6000810043f */
[----:B------:R-:W2:Y:S01]  /*1b9e0*/  MUFU.EX2 R14, R14 ;  /* 0x0000000e000e7308 */ /* 0x000ea20000000800 */
[----:B------:R-:W-:-:S01]  /*1b9f0*/  FFMA.FTZ R8, R39, UR52, -R99 ;  /* 0x0000003427087c23 */ /* 0x000fc20008010863 */
[----:B---3--:R-:W-:Y:S01]  /*1ba00*/  FADD.FTZ R89, R12, R89 ;  /* 0x000000590c597221 */ /* 0x008fe20000010000 */
[----:B-1----:R-:W-:-:S05]  /*1ba10*/  FADD.FTZ R58, R88, R77 ;  /* 0x0000004d583a7221 */ /* 0x002fca0000010000 */
[----:B------:R-:W1:Y:S01]  /*1ba20*/  MUFU.EX2 R91, R91 ;  /* 0x0000005b005b7308 */ /* 0x000e620000000800 */
[----:B----4-:R-:W-:-:S01]  /*1ba30*/  FADD.FTZ R39, R101, R58 ;  /* 0x0000003a65277221 */ /* 0x010fc20000010000 */
[----:B------:R-:W-:Y:S01]  /*1ba40*/  FFMA.FTZ R65, R60, UR52, -R99 ;  /* 0x000000343c417c23 */ /* 0x000fe20008010863 */
[----:B-----5:R-:W-:-:S05]  /*1ba50*/  FADD.FTZ R60, R24, R89 ;  /* 0x00000059183c7221 */ /* 0x020fca0000010000 */
[----:B------:R-:W3:Y:S01]  /*1ba60*/  MUFU.EX2 R21, R21 ;  /* 0x0000001500157308 */ /* 0x000ee20000000800 */
[----:B------:R-:W-:-:S01]  /*1ba70*/  FADD.FTZ R58, R218, R39 ;  /* 0x00000027da3a7221 */ /* 0x000fc20000010000 */
[----:B------:R-:W-:-:S06]  /*1ba80*/  FFMA.FTZ R74, R74, UR52, -R99 ;  /* 0x000000344a4a7c23 */ /* 0x000fcc0008010863 */
[----:B------:R-:W4:Y:S01]  /*1ba90*/  MUFU.EX2 R90, R90 ;  /* 0x0000005a005a7308 */ /* 0x000f220000000800 */
[----:B------:R-:W-:-:S01]  /*1baa0*/  FADD.FTZ R77, R25, R60 ;  /* 0x0000003c194d7221 */ /* 0x000fc20000010000 */
[----:B0-----:R-:W-:-:S06]  /*1bab0*/  FADD.FTZ R58, R33, R58 ;  /* 0x0000003a213a7221 */ /* 0x001fcc0000010000 */
[----:B------:R-:W0:Y:S01]  /*1bac0*/  MUFU.EX2 R20, R20 ;  /* 0x0000001400147308 */ /* 0x000e220000000800 */
[----:B------:R-:W-:-:S07]  /*1bad0*/  FFMA.FTZ R75, R75, UR52, -R99 ;  /* 0x000000344b4b7c23 */ /* 0x000fce0008010863 */
[----:B------:R-:W-:Y:S01]  /*1bae0*/  MUFU.EX2 R212, R212 ;  /* 0x000000d400d47308 */ /* 0x000fe20000000800 */
[----:B--2---:R-:W-:-:S01]  /*1baf0*/  FADD.FTZ R60, R14, R77 ;  /* 0x0000004d0e3c7221 */ /* 0x004fc20000010000 */
[----:B-1----:R-:W-:-:S06]  /*1bb00*/  FADD.FTZ R77, R91, R58 ;  /* 0x0000003a5b4d7221 */ /* 0x002fcc0000010000 */
[----:B------:R-:W1:Y:S01]  /*1bb10*/  MUFU.EX2 R29, R113 ;  /* 0x00000071001d7308 */ /* 0x000e620000000800 */
[----:B------:R-:W-:-:S07]  /*1bb20*/  FFMA.FTZ R6, R76, UR52, -R99 ;  /* 0x000000344c067c23 */ /* 0x000fce0008010863 */
[----:B------:R-:W2:Y:S01]  /*1bb30*/  MUFU.EX2 R35, R35 ;  /* 0x0000002300237308 */ /* 0x000ea20000000800 */
[----:B------:R-:W-:-:S01]  /*1bb40*/  FFMA.FTZ R34, R34, UR52, -R99 ;  /* 0x0000003422227c23 */ /* 0x000fc20008010863 */
[----:B---3--:R-:W-:Y:S01]  /*1bb50*/  FADD.FTZ R89, R21, R60 ;  /* 0x0000003c15597221 */ /* 0x008fe20000010000 */
[----:B----4-:R-:W-:-:S05]  /*1bb60*/  FADD.FTZ R77, R90, R77 ;  /* 0x0000004d5a4d7221 */ /* 0x010fca0000010000 */
[----:B------:R-:W3:Y:S01]  /*1bb70*/  MUFU.EX2 R74, R74 ;  /* 0x0000004a004a7308 */ /* 0x000ee20000000800 */
[----:B0-----:R-:W-:-:S01]  /*1bb80*/  FADD.FTZ R58, R20, R89 ;  /* 0x00000059143a7221 */ /* 0x001fc20000010000 */
[----:B------:R-:W-:-:S06]  /*1bb90*/  FFMA.FTZ R79, R79, UR52, -R99 ;  /* 0x000000344f4f7c23 */ /* 0x000fcc0008010863 */
[----:B------:R-:W0:Y:S08]  /*1bba0*/  MUFU.EX2 R66, R66 ;  /* 0x0000004200427308 */ /* 0x000e300000000800 */
[----:B------:R-:W4:Y:S01]  /*1bbb0*/  MUFU.EX2 R75, R75 ;  /* 0x0000004b004b7308 */ /* 0x000f220000000800 */
[----:B-1----:R-:W-:-:S01]  /*1bbc0*/  FADD.FTZ R58, R29, R58 ;  /* 0x0000003a1d3a7221 */ /* 0x002fc20000010000 */
[----:B------:R-:W-:-:S06]  /*1bbd0*/  FFMA.FTZ R78, R78, UR52, -R99 ;  /* 0x000000344e4e7c23 */ /* 0x000fcc0008010863 */
[----:B------:R-:W1:Y:S08]  /*1bbe0*/  MUFU.EX2 R54, R54 ;  /* 0x0000003600367308 */ /* 0x000e700000000800 */
[----:B------:R-:W5:Y:S08]  /*1bbf0*/  MUFU.EX2 R6, R6 ;  /* 0x0000000600067308 */ /* 0x000f700000000800 */
[----:B------:R2:W-:Y:S01]  /*1bc00*/  MUFU.EX2 R39, R34 ;  /* 0x0000002200277308 */ /* 0x0005e20000000800 */
[----:B------:R-:W-:Y:S01]  /*1bc10*/  F2FP.SATFINITE.E4M3.F32.PACK_AB_MERGE_C R217, R12, R9, RZ ;  /* 0x000000090cd9723e */ /* 0x000fe200048070ff */
[----:B--2---:R-:W-:-:S06]  /*1bc20*/  FADD.FTZ R34, R212, R77 ;  /* 0x0000004dd4227221 */ /* 0x004fcc0000010000 */
[----:B------:R-:W2:Y:S01]  /*1bc30*/  MUFU.EX2 R57, R103 ;  /* 0x0000006700397308 */ /* 0x000ea20000000800 */
[----:B------:R-:W-:-:S07]  /*1bc40*/  FADD.FTZ R77, R35, R34 ;  /* 0x00000022234d7221 */ /* 0x000fce0000010000 */
[----:B------:R-:W2:Y:S01]  /*1bc50*/  MUFU.EX2 R47, R47 ;  /* 0x0000002f002f7308 */ /* 0x000ea20000000800 */
[----:B------:R-:W-:-:S01]  /*1bc60*/  FADD.FTZ R89, R53, R58 ;  /* 0x0000003a35597221 */ /* 0x000fc20000010000 */
[----:B---3--:R-:W-:Y:S01]  /*1bc70*/  FADD.FTZ R12, R74, R77 ;  /* 0x0000004d4a0c7221 */ /* 0x008fe20000010000 */
[----:B------:R-:W-:-:S05]  /*1bc80*/  FFMA.FTZ R26, R80, UR52, -R99 ;  /* 0x00000034501a7c23 */ /* 0x000fca0008010863 */
[----:B------:R-:W3:Y:S01]  /*1bc90*/  MUFU.EX2 R56, R56 ;  /* 0x0000003800387308 */ /* 0x000ee20000000800 */
[----:B0-----:R-:W-:-:S01]  /*1bca0*/  FADD.FTZ R89, R66, R89 ;  /* 0x0000005942597221 */ /* 0x001fc20000010000 */
[----:B----4-:R-:W-:-:S06]  /*1bcb0*/  FADD.FTZ R9, R75, R12 ;  /* 0x0000000c4b097221 */ /* 0x010fcc0000010000 */
[----:B------:R-:W0:Y:S01]  /*1bcc0*/  MUFU.EX2 R79, R79 ;  /* 0x0000004f004f7308 */ /* 0x000e220000000800 */
[----:B------:R-:W-:-:S01]  /*1bcd0*/  FFMA.FTZ R55, R68, UR52, -R99 ;  /* 0x0000003444377c23 */ /* 0x000fc20008010863 */
[----:B------:R-:W-:-:S06]  /*1bce0*/  F2FP.SATFINITE.E4M3.F32.PACK_AB_MERGE_C R219, R21, R14, RZ ;  /* 0x0000000e15db723e */ /* 0x000fcc00048070ff */
[----:B------:R-:W4:Y:S01]  /*1bcf0*/  MUFU.EX2 R59, R59 ;  /* 0x0000003b003b7308 */ /* 0x000f220000000800 */
[----:B-1----:R-:W-:-:S01]  /*1bd00*/  FADD.FTZ R14, R54, R89 ;  /* 0x00000059360e7221 */ /* 0x002fc20000010000 */
[----:B-----5:R-:W-:-:S06]  /*1bd10*/  FADD.FTZ R12, R6, R9 ;  /* 0x00000009060c7221 */ /* 0x020fcc0000010000 */
[----:B------:R-:W1:Y:S01]  /*1bd20*/  MUFU.EX2 R78, R78 ;  /* 0x0000004e004e7308 */ /* 0x000e620000000800 */
[----:B------:R-:W-:-:S01]  /*1bd30*/  FFMA.FTZ R70, R70, UR52, -R99 ;  /* 0x0000003446467c23 */ /* 0x000fc20008010863 */
[----:B--2---:R-:W-:Y:S01]  /*1bd40*/  FADD.FTZ R21, R57, R14 ;  /* 0x0000000e39157221 */ /* 0x004fe20000010000 */
[----:B------:R-:W-:-:S05]  /*1bd50*/  FADD.FTZ R12, R47, R12 ;  /* 0x0000000c2f0c7221 */ /* 0x000fca0000010000 */
[----:B------:R-:W2:Y:S01]  /*1bd60*/  MUFU.EX2 R26, R26 ;  /* 0x0000001a001a7308 */ /* 0x000ea20000000800 */
[----:B------:R-:W-:Y:S01]  /*1bd70*/  F2FP.SATFINITE.E4M3.F32.PACK_AB_MERGE_C R217, R10, R7, R217 ;  /* 0x000000070ad9723e */ /* 0x000fe200048070d9 */
[----:B---3--:R-:W-:Y:S01]  /*1bd80*/  FADD.FTZ R14, R56, R21 ;  /* 0x00000015380e7221 */ /* 0x008fe20000010000 */
[----:B0-----:R-:W-:-:S05]  /*1bd90*/  FADD.FTZ R7, R79, R12 ;  /* 0x0000000c4f077221 */ /* 0x001fca0000010000 */
[----:B------:R-:W0:Y:S01]  /*1bda0*/  MUFU.EX2 R61, R61 ;  /* 0x0000003d003d7308 */ /* 0x000e220000000800 */
[----:B------:R-:W-:-:S07]  /*1bdb0*/  FFMA.FTZ R28, R82, UR52, -R99 ;  /* 0x00000034521c7c23 */ /* 0x000fce0008010863 */
[----:B------:R-:W3:Y:S01]  /*1bdc0*/  MUFU.EX2 R55, R55 ;  /* 0x0000003700377308 */ /* 0x000ee20000000800 */
[C---:B----4-:R-:W-:Y:S01]  /*1bdd0*/  F2FP.SATFINITE.E4M3.F32.PACK_AB_MERGE_C R215, R59.reuse, R56, RZ ;  /* 0x000000383bd7723e */ /* 0x050fe200048070ff */
[----:B------:R-:W-:Y:S01]  /*1bde0*/  FADD.FTZ R59, R59, R14 ;  /* 0x0000000e3b3b7221 */ /* 0x000fe20000010000 */
[----:B-1----:R-:W-:-:S05]  /*1bdf0*/  FADD.FTZ R7, R78, R7 ;  /* 0x000000074e077221 */ /* 0x002fca0000010000 */
[----:B------:R-:W1:Y:S08]  /*1be00*/  MUFU.EX2 R30, R30 ;  /* 0x0000001e001e7308 */ /* 0x000e700000000800 */
[----:B------:R-:W4:Y:S01]  /*1be10*/  MUFU.EX2 R70, R70 ;  /* 0x0000004600467308 */ /* 0x000f220000000800 */
[----:B------:R-:W-:-:S01]  /*1be20*/  FADD.FTZ R12, R40, R59 ;  /* 0x0000003b280c7221 */ /* 0x000fc20000010000 */
[----:B--2---:R-:W-:-:S06]  /*1be30*/  FADD.FTZ R10, R26, R7 ;  /* 0x000000071a0a7221 */ /* 0x004fcc0000010000 */
[----:B------:R-:W2:Y:S01]  /*1be40*/  MUFU.EX2 R87, R87 ;  /* 0x0000005700577308 */ /* 0x000ea20000000800 */
[----:B------:R-:W-:-:S01]  /*1be50*/  FFMA.FTZ R36, R62, UR52, -R99 ;  /* 0x000000343e247c23 */ /* 0x000fc20008010863 */
[----:B------:R-:W-:Y:S01]  /*1be60*/  FFMA.FTZ R69, R84, UR52, -R99 ;  /* 0x0000003454457c23 */ /* 0x000fe20008010863 */
[----:B0-----:R-:W-:-:S05]  /*1be70*/  FADD.FTZ R21, R61, R12 ;  /* 0x0000000c3d157221 */ /* 0x001fca0000010000 */
[----:B------:R-:W0:Y:S01]  /*1be80*/  MUFU.EX2 R38, R38 ;  /* 0x0000002600267308 */ /* 0x000e220000000800 */
[----:B---3--:R-:W-:-:S07]  /*1be90*/  FADD.FTZ R7, R55, R10 ;  /* 0x0000000a37077221 */ /* 0x008fce0000010000 */
[----:B------:R-:W3:Y:S01]  /*1bea0*/  MUFU.EX2 R28, R28 ;  /* 0x0000001c001c7308 */ /* 0x000ee20000000800 */
[----:B-1----:R-:W-:-:S01]  /*1beb0*/  FADD.FTZ R12, R30, R21 ;  /* 0x000000151e0c7221 */ /* 0x002fc20000010000 */
[----:B----4-:R-:W-:-:S06]  /*1bec0*/  FADD.FTZ R10, R70, R7 ;  /* 0x00000007460a7221 */ /* 0x010fcc0000010000 */
[----:B------:R-:W1:Y:S08]  /*1bed0*/  MUFU.EX2 R45, R45 ;  /* 0x0000002d002d7308 */ /* 0x000e700000000800 */
[----:B------:R-:W4:Y:S01]  /*1bee0*/  MUFU.EX2 R65, R65 ;  /* 0x0000004100417308 */ /* 0x000f220000000800 */
[----:B------:R-:W-:-:S01]  /*1bef0*/  FFMA.FTZ R86, R86, UR52, -R99 ;  /* 0x0000003456567c23 */ /* 0x000fc20008010863 */
[C---:B--2---:R-:W-:Y:S01]  /*1bf00*/  F2FP.SATFINITE.E4M3.F32.PACK_AB_MERGE_C R209, R87.reuse, R30, RZ ;  /* 0x0000001e57d1723e */ /* 0x044fe200048070ff */
[----:B------:R-:W-:-:S01]  /*1bf10*/  FADD.FTZ R87, R87, R12 ;  /* 0x0000000c57577221 */ /* 0x000fc20000010000 */
[----:B------:R-:W-:-:S04]  /*1bf20*/  F2FP.SATFINITE.E4M3.F32.PACK_AB_MERGE_C R208, R73, R70, RZ ;  /* 0x0000004649d0723e */ /* 0x000fc800048070ff */
[----:B------:R-:W2:Y:S01]  /*1bf30*/  MUFU.EX2 R48, R48 ;  /* 0x0000003000307308 */ /* 0x000ea20000000800 */
[----:B------:R-:W-:-:S01]  /*1bf40*/  FADD.FTZ R73, R73, R10 ;  /* 0x0000000a49497221 */ /* 0x000fc20000010000 */
[----:B------:R-:W-:-:S06]  /*1bf50*/  FFMA.FTZ R67, R64, UR52, -R99 ;  /* 0x0000003440437c23 */ /* 0x000fcc0008010863 */
[----:B------:R-:W5:Y:S01]  /*1bf60*/  MUFU.EX2 R36, R36 ;  /* 0x0000002400247308 */ /* 0x000f620000000800 */
[----:B0-----:R-:W-:-:S01]  /*1bf70*/  FADD.FTZ R12, R38, R87 ;  /* 0x00000057260c7221 */ /* 0x001fc20000010000 */
[----:B---3--:R-:W-:-:S06]  /*1bf80*/  FADD.FTZ R10, R28, R73 ;  /* 0x000000491c0a7221 */ /* 0x008fcc0000010000 */
[----:B------:R-:W0:Y:S01]  /*1bf90*/  MUFU.EX2 R71, R71 ;  /* 0x0000004700477308 */ /* 0x000e220000000800 */
[----:B------:R-:W-:-:S07]  /*1bfa0*/  FFMA.FTZ R92, R92, UR52, -R99 ;  /* 0x000000345c5c7c23 */ /* 0x000fce0008010863 */
[----:B------:R-:W3:Y:S01]  /*1bfb0*/  MUFU.EX2 R69, R69 ;  /* 0x0000004500457308 */ /* 0x000ee20000000800 */
[----:B-1----:R-:W-:-:S01]  /*1bfc0*/  FADD.FTZ R21, R45, R12 ;  /* 0x0000000c2d157221 */ /* 0x002fc20000010000 */
[----:B----4-:R-:W-:-:S06]  /*1bfd0*/  FADD.FTZ R7, R65, R10 ;  /* 0x0000000a41077221 */ /* 0x010fcc0000010000 */
[----:B------:R-:W1:Y:S08]  /*1bfe0*/  MUFU.EX2 R32, R32 ;  /* 0x0000002000207308 */ /* 0x000e700000000800 */
[----:B------:R-:W4:Y:S01]  /*1bff0*/  MUFU.EX2 R0, R86 ;  /* 0x0000005600007308 */ /* 0x000f220000000800 */
[----:B--2---:R-:W-:-:S01]  /*1c000*/  FADD.FTZ R12, R48, R21 ;  /* 0x00000015300c7221 */ /* 0x004fc20000010000 */
[----:B-----5:R-:W-:-:S06]  /*1c010*/  FADD.FTZ R10, R36, R7 ;  /* 0x00000007240a7221 */ /* 0x020fcc0000010000 */
[----:B------:R-:W2:Y:S08]  /*1c020*/  MUFU.EX2 R37, R37 ;  /* 0x0000002500257308 */ /* 0x000eb00000000800 */
[----:B------:R-:W5:Y:S01]  /*1c030*/  MUFU.EX2 R67, R67 ;  /* 0x0000004300437308 */ /* 0x000f620000000800 */
[C---:B0-----:R-:W-:Y:S01]  /*1c040*/  F2FP.SATFINITE.E4M3.F32.PACK_AB_MERGE_C R211, R71.reuse, R48, RZ ;  /* 0x0000003047d3723e */ /* 0x041fe200048070ff */
[----:B------:R-:W-:Y:S01]  /*1c050*/  FADD.FTZ R71, R71, R12 ;  /* 0x0000000c47477221 */ /* 0x000fe20000010000 */
[----:B---3--:R-:W-:-:S05]  /*1c060*/  F2FP.SATFINITE.E4M3.F32.PACK_AB_MERGE_C R210, R69, R36, RZ ;  /* 0x0000002445d2723e */ /* 0x008fca00048070ff */
[----:B------:R-:W0:Y:S01]  /*1c070*/  MUFU.EX2 R52, R52 ;  /* 0x0000003400347308 */ /* 0x000e220000000800 */
[----:B------:R-:W-:-:S01]  /*1c080*/  FADD.FTZ R69, R69, R10 ;  /* 0x0000000a45457221 */ /* 0x000fc20000010000 */
[----:B------:R-:W-:-:S06]  /*1c090*/  FFMA.FTZ R93, R93, UR52, -R99 ;  /* 0x000000345d5d7c23 */ /* 0x000fcc0008010863 */
[----:B------:R-:W3:Y:S01]  /*1c0a0*/  MUFU.EX2 R92, R92 ;  /* 0x0000005c005c7308 */ /* 0x000ee20000000800 */
[----:B------:R-:W-:-:S01]  /*1c0b0*/  FFMA.FTZ R44, R44, UR52, -R99 ;  /* 0x000000342c2c7c23 */ /* 0x000fc20008010863 */
[----:B-1----:R-:W-:-:S06]  /*1c0c0*/  FADD.FTZ R12, R32, R71 ;  /* 0x00000047200c7221 */ /* 0x002fcc0000010000 */
[----:B------:R-:W1:Y:S01]  /*1c0d0*/  MUFU.EX2 R63, R63 ;  /* 0x0000003f003f7308 */ /* 0x000e620000000800 */
[----:B----4-:R-:W-:-:S01]  /*1c0e0*/  FADD.FTZ R10, R0, R69 ;  /* 0x00000045000a7221 */ /* 0x010fc20000010000 */
[----:B------:R-:W-:Y:S01]  /*1c0f0*/  FFMA.FTZ R42, R42, UR52, -R99 ;  /* 0x000000342a2a7c23 */ /* 0x000fe20008010863 */
[----:B--2---:R-:W-:-:S05]  /*1c100*/  FADD.FTZ R21, R37, R12 ;  /* 0x0000000c25157221 */ /* 0x004fca0000010000 */
[----:B------:R-:W2:Y:S01]  /*1c110*/  MUFU.EX2 R50, R50 ;  /* 0x0000003200327308 */ /* 0x000ea20000000800 */
[----:B-----5:R-:W-:-:S01]  /*1c120*/  FADD.FTZ R7, R67, R10 ;  /* 0x0000000a43077221 */ /* 0x020fc20000010000 */
[----:B------:R-:W-:-:S06]  /*1c130*/  F2FP.SATFINITE.E4M3.F32.PACK_AB_MERGE_C R213, R66, R53, RZ ;  /* 0x0000003542d5723e */ /* 0x000fcc00048070ff */
[----:B------:R-:W4:Y:S01]  /*1c140*/  MUFU.EX2 R8, R8 ;  /* 0x0000000800087308 */ /* 0x000f220000000800 */
[----:B0-----:R-:W-:-:S01]  /*1c150*/  FADD.FTZ R12, R52, R21 ;  /* 0x00000015340c7221 */ /* 0x001fc20000010000 */
[----:B---3--:R-:W-:-:S06]  /*1c160*/  FADD.FTZ R10, R92, R7 ;  /* 0x000000075c0a7221 */ /* 0x008fcc0000010000 */
[----:B------:R-:W0:Y:S01]  /*1c170*/  MUFU.EX2 R51, R51 ;  /* 0x0000003300337308 */ /* 0x000e220000000800 */
[----:B------:R-:W-:-:S01]  /*1c180*/  FFMA.FTZ R46, R46, UR52, -R99 ;  /* 0x000000342e2e7c23 */ /* 0x000fc20008010863 */
[----:B------:R-:W-:Y:S02]  /*1c190*/  F2FP.SATFINITE.E4M3.F32.PACK_AB_MERGE_C R213, R29, R20, R213 ;  /* 0x000000141dd5723e */ /* 0x000fe400048070d5 */
[----:B------:R-:W3:Y:S04]  /*1c1a0*/  @P4 LDC R20, c[0x0][0x44c] ;  /* 0x00011300ff144b82 */ /* 0x000ee80000000800 */
[----:B------:R-:W5:Y:S01]  /*1c1b0*/  MUFU.EX2 R93, R93 ;  /* 0x0000005d005d7308 */ /* 0x000f620000000800 */
[C---:B------:R-:W-:Y:S01]  /*1c1c0*/  F2FP.SATFINITE.E4M3.F32.PACK_AB_MERGE_C R204, R39.reuse, R92, RZ ;  /* 0x0000005c27cc723e */ /* 0x040fe200048070ff */
[----:B------:R-:W-:Y:S01]  /*1c1d0*/  FADD.FTZ R39, R39, R10 ;  /* 0x0000000a27277221 */ /* 0x000fe20000010000 */
[----:B-1----:R-:W-:-:S05]  /*1c1e0*/  F2FP.SATFINITE.E4M3.F32.PACK_AB_MERGE_C R205, R63, R52, RZ ;  /* 0x000000343fcd723e */ /* 0x002fca00048070ff */
[----:B------:R-:W-:Y:S01]  /*1c1f0*/  MUFU.EX2 R96, R96 ;  /* 0x0000006000607308 */ /* 0x000fe20000000800 */
[----:B------:R-:W-:-:S07]  /*1c200*/  FADD.FTZ R63, R63, R12 ;  /* 0x0000000c3f3f7221 */ /* 0x000fce0000010000 */
[----:B------:R-:W-:Y:S08]  /*1c210*/  MUFU.EX2 R41, R41 ;  /* 0x0000002900297308 */ /* 0x000ff00000000800 */
[----:B------:R-:W-:Y:S08]  /*1c220*/  MUFU.EX2 R44, R44 ;  /* 0x0000002c002c7308 */ /* 0x000ff00000000800 */
[----:B------:R-:W1:Y:S01]  /*1c230*/  MUFU.EX2 R9, R42 ;  /* 0x0000002a00097308 */ /* 0x000e620000000800 */
[----:B------:R-:W-:-:S01]  /*1c240*/  FFMA.FTZ R85, R85, UR52, -R99 ;  /* 0x0000003455557c23 */ /* 0x000fc20008010863 */
[----:B------:R-:W-:Y:S01]  /*1c250*/  F2FP.SATFINITE.E4M3.F32.PACK_AB_MERGE_C R219, R25, R24, R219 ;  /* 0x0000001819db723e */ /* 0x000fe200048070db */
[----:B--2---:R-:W-:-:S01]  /*1c260*/  FADD.FTZ R10, R50, R63 ;  /* 0x0000003f320a7221 */ /* 0x004fc20000010000 */
[----:B------:R-:W-:Y:S01]  /*1c270*/  F2FP.SATFINITE.E4M3.F32.PACK_AB_MERGE_C R204, R67, R0, R204 ;  /* 0x0000000043cc723e */ /* 0x000fe200048070cc */
[----:B------:R-:W2:Y:S01]  /*1c280*/  @P4 LDC R25, c[0x0][0x450] ;  /* 0x00011400ff194b82 */ /* 0x000ea20000000800 */
[----:B----4-:R-:W-:-:S02]  /*1c290*/  FADD.FTZ R0, R8, R39 ;  /* 0x0000002708007221 */ /* 0x010fc40000010000 */
[----:B------:R-:W4:Y:S01]  /*1c2a0*/  MUFU.EX2 R43, R43 ;  /* 0x0000002b002b7308 */ /* 0x000f220000000800 */
[----:B------:R-:W-:-:S01]  /*1c2b0*/  FFMA.FTZ R49, R49, UR52, -R99 ;  /* 0x0000003431317c23 */ /* 0x000fc20008010863 */
[----:B------:R-:W-:Y:S01]  /*1c2c0*/  F2FP.SATFINITE.E4M3.F32.PACK_AB_MERGE_C R214, R78, R79, RZ ;  /* 0x0000004f4ed6723e */ /* 0x000fe200048070ff */
[----:B------:R-:W-:-:S05]  /*1c2d0*/  FFMA.FTZ R83, R83, UR52, -R99 ;  /* 0x0000003453537c23 */ /* 0x000fca0008010863 */
[----:B------:R-:W3:Y:S01]  /*1c2e0*/  MUFU.EX2 R46, R46 ;  /* 0x0000002e002e7308 */ /* 0x000ee20000000800 */
[----:B0-----:R-:W-:-:S01]  /*1c2f0*/  FADD.FTZ R21, R51, R10 ;  /* 0x0000000a33157221 */ /* 0x001fc20000010000 */
[----:B-----5:R-:W-:Y:S01]  /*1c300*/  FADD.FTZ R7, R93, R0 ;  /* 0x000000005d077221 */ /* 0x020fe20000010000 */
[----:B------:R-:W-:-:S05]  /*1c310*/  F2FP.SATFINITE.E4M3.F32.PACK_AB_MERGE_C R214, R47, R6, R214 ;  /* 0x000000062fd6723e */ /* 0x000fca00048070d6 */
[----:B------:R-:W0:Y:S01]  /*1c320*/  MUFU.EX2 R98, R98 ;  /* 0x0000006200627308 */ /* 0x000e220000000800 */
[----:B-1----:R-:W-:Y:S01]  /*1c330*/  F2FP.SATFINITE.E4M3.F32.PACK_AB_MERGE_C R206, R9, R44, RZ ;  /* 0x0000002c09ce723e */ /* 0x002fe200048070ff */
[----:B------:R-:W-:Y:S01]  /*1c340*/  FADD.FTZ R44, R44, R7 ;  /* 0x000000072c2c7221 */ /* 0x000fe20000010000 */
[----:B------:R-:W-:Y:S01]  /*1c350*/  F2FP.SATFINITE.E4M3.F32.PACK_AB_MERGE_C R207, R41, R96, RZ ;  /* 0x0000006029cf723e */ /* 0x000fe200048070ff */
[----:B------:R-:W-:-:S04]  /*1c360*/  FADD.FTZ R96, R96, R21 ;  /* 0x0000001560607221 */ /* 0x000fc80000010000 */
[----:B------:R-:W1:Y:S01]  /*1c370*/  MUFU.EX2 R85, R85 ;  /* 0x0000005500557308 */ /* 0x000e620000000800 */
[----:B------:R-:W-:-:S01]  /*1c380*/  FFMA.FTZ R81, R81, UR52, -R99 ;  /* 0x0000003451517c23 */ /* 0x000fc20008010863 */
[----:B------:R-:W-:Y:S01]  /*1c390*/  FADD.FTZ R96, R41, R96 ;  /* 0x0000006029607221 */ /* 0x000fe20000010000 */
[----:B------:R-:W-:-:S05]  /*1c3a0*/  FADD.FTZ R9, R9, R44 ;  /* 0x0000002c09097221 */ /* 0x000fca0000010000 */
[----:B------:R-:W5:Y:S01]  /*1c3b0*/  MUFU.EX2 R31, R31 ;  /* 0x0000001f001f7308 */ /* 0x000f620000000800 */
[----:B------:R-:W-:-:S07]  /*1c3c0*/  FFMA.FTZ R94, R94, UR52, -R99 ;  /* 0x000000345e5e7c23 */ /* 0x000fce0008010863 */
[----:B------:R-:W-:Y:S08]  /*1c3d0*/  MUFU.EX2 R49, R49 ;  /* 0x0000003100317308 */ /* 0x000ff00000000800 */
[----:B------:R-:W5:Y:S01]  /*1c3e0*/  MUFU.EX2 R6, R83 ;  /* 0x0000005300067308 */ /* 0x000f620000000800 */
[----:B----4-:R-:W-:-:S01]  /*1c3f0*/  FADD.FTZ R7, R43, R96 ;  /* 0x000000602b077221 */ /* 0x010fc20000010000 */
[----:B---3--:R-:W-:-:S06]  /*1c400*/  FADD.FTZ R0, R46, R9 ;  /* 0x000000092e007221 */ /* 0x008fcc0000010000 */
[----:B------:R-:W3:Y:S01]  /*1c410*/  MUFU.EX2 R100, R100 ;  /* 0x0000006400647308 */ /* 0x000ee20000000800 */
[----:B------:R-:W-:Y:S01]  /*1c420*/  @P4 IMAD.HI.U32 R20, R108, R20, RZ ;  /* 0x000000146c144227 */ /* 0x000fe200078e00ff */
[----:B------:R-:W-:-:S03]  /*1c430*/  F2FP.SATFINITE.E4M3.F32.PACK_AB_MERGE_C R206, R93, R8, R206 ;  /* 0x000000085dce723e */ /* 0x000fc600048070ce */
[----:B0-----:R-:W-:-:S03]  /*1c440*/  FADD.FTZ R10, R98, R7 ;  /* 0x00000007620a7221 */ /* 0x001fc60000010000 */
[----:B------:R-:W0:Y:S01]  /*1c450*/  MUFU.EX2 R11, R11 ;  /* 0x0000000b000b7308 */ /* 0x000e220000000800 */
[----:B-1----:R-:W-:-:S01]  /*1c460*/  FADD.FTZ R8, R85, R0 ;  /* 0x0000000055087221 */ /* 0x002fc20000010000 */
[----:B------:R-:W-:-:S06]  /*1c470*/  IMAD.MOV.U32 R14, RZ, RZ, R108 ;  /* 0x000000ffff0e7224 */ /* 0x000fcc00078e006c */
[----:B------:R-:W-:Y:S01]  /*1c480*/  MUFU.EX2 R81, R81 ;  /* 0x0000005100517308 */ /* 0x000fe20000000800 */
[----:B--2---:R-:W-:Y:S01]  /*1c490*/  @P4 SHF.R.U32.HI R14, RZ, R25, R20 ;  /* 0x00000019ff0e4219 */ /* 0x004fe20000011614 */
[----:B-----5:R-:W-:-:S06]  /*1c4a0*/  FADD.FTZ R7, R31, R10 ;  /* 0x0000000a1f077221 */ /* 0x020fcc0000010000 */
[----:B------:R-:W1:Y:S01]  /*1c4b0*/  MUFU.EX2 R102, R102 ;  /* 0x0000006600667308 */ /* 0x000e620000000800 */
[----:B------:R-:W-:Y:S01]  /*1c4c0*/  F2FP.SATFINITE.E4M3.F32.PACK_AB_MERGE_C R9, R6, R49, RZ ;  /* 0x000000310609723e */ /* 0x000fe200048070ff */
[----:B------:R-:W-:-:S06]  /*1c4d0*/  FADD.FTZ R49, R49, R8 ;  /* 0x0000000831317221 */ /* 0x000fcc0000010000 */
[----:B------:R-:W2:Y:S01]  /*1c4e0*/  MUFU.EX2 R94, R94 ;  /* 0x0000005e005e7308 */ /* 0x000ea20000000800 */
[C---:B---3--:R-:W-:Y:S01]  /*1c4f0*/  F2FP.SATFINITE.E4M3.F32.PACK_AB_MERGE_C R31, R100.reuse, R31, RZ ;  /* 0x0000001f641f723e */ /* 0x048fe200048070ff */
[----:B------:R-:W-:Y:S01]  /*1c500*/  FADD.FTZ R100, R100, R7 ;  /* 0x0000000764647221 */ /* 0x000fe20000010000 */
[----:B------:R-:W-:-:S05]  /*1c510*/  IADD3 R8, R14, R104, -R106 ;  /* 0x000000680e087210 */ /* 0x000fca0007ffe86a */
[----:B------:R-:W-:Y:S08]  /*1c520*/  MUFU.EX2 R5, R5 ;  /* 0x0000000500057308 */ /* 0x000ff00000000800 */
[----:B------:R3:W4:Y:S01]  /*1c530*/  MUFU.EX2 R0, R3 ;  /* 0x0000000300007308 */ /* 0x0007220000000800 */
[----:B------:R-:W-:-:S01]  /*1c540*/  FADD.FTZ R6, R6, R49 ;  /* 0x0000003106067221 */ /* 0x000fc20000010000 */
[----:B0-----:R-:W-:Y:S01]  /*1c550*/  FADD.FTZ R7, R11, R100 ;  /* 0x000000640b077221 */ /* 0x001fe20000010000 */
[----:B------:R-:W-:-:S04]  /*1c560*/  IMAD.HI R10, R8, 0x66666667, RZ ;  /* 0x66666667080a7827 */ /* 0x000fc800078e02ff */
[--C-:B------:R-:W-:Y:S01]  /*1c570*/  FFMA.FTZ R95, R95, UR52, -R99.reuse ;  /* 0x000000345f5f7c23 */ /* 0x100fe20008010863 */
[----:B------:R-:W-:-:S01]  /*1c580*/  FFMA.FTZ R97, R97, UR52, -R99 ;  /* 0x0000003461617c23 */ /* 0x000fc20008010863 */
[----:B-1----:R-:W-:Y:S01]  /*1c590*/  FADD.FTZ R8, R102, R7 ;  /* 0x0000000766087221 */ /* 0x002fe20000010000 */
[----:B---3--:R-:W-:-:S01]  /*1c5a0*/  FADD.FTZ R3, R81, R6 ;  /* 0x0000000651037221 */ /* 0x008fc20000010000 */
[----:B------:R-:W-:-:S03]  /*1c5b0*/  SHF.R.U32.HI R7, RZ, 0x1f, R10 ;  /* 0x0000001fff077819 */ /* 0x000fc6000001160a */
[----:B--2---:R-:W-:Y:S01]  /*1c5c0*/  FADD.FTZ R6, R94, R3 ;  /* 0x000000035e067221 */ /* 0x004fe20000010000 */
[----:B------:R-:W-:Y:S01]  /*1c5d0*/  MUFU.EX2 R95, R95 ;  /* 0x0000005f005f7308 */ /* 0x000fe20000000800 */
[----:B------:R-:W-:Y:S02]  /*1c5e0*/  LEA.HI.SX32 R7, R10, R7, 0x1a ;  /* 0x000000070a077211 */ /* 0x000fe400078fd2ff */
[----:B----4-:R-:W-:-:S05]  /*1c5f0*/  F2FP.SATFINITE.E4M3.F32.PACK_AB_MERGE_C R3, R0, R5, RZ ;  /* 0x000000050003723e */ /* 0x010fca00048070ff */
[----:B------:R-:W0:Y:S01]  /*1c600*/  MUFU.EX2 R12, R97 ;  /* 0x00000061000c7308 */ /* 0x000e220000000800 */
[----:B------:R-:W-:Y:S01]  /*1c610*/  F2FP.SATFINITE.E4M3.F32.PACK_AB_MERGE_C R203, R102, R11, R3 ;  /* 0x0000000b66cb723e */ /* 0x000fe20004807003 */
[----:B------:R-:W-:Y:S01]  /*1c620*/  VIADD R3, R146, 0xfffffffe ;  /* 0xfffffffe92037836 */ /* 0x000fe20000000000 */
[----:B------:R-:W-:-:S04]  /*1c630*/  VIMNMX R20, RZ, R7, !PT ;  /* 0x00000007ff147248 */ /* 0x000fc80007fe0100 */
[----:B------:R-:W-:Y:S02]  /*1c640*/  ISETP.GE.AND P1, PT, R3, R20, PT ;  /* 0x000000140300720c */ /* 0x000fe40003f26270 */
[----:B------:R-:W-:Y:S01]  /*1c650*/  F2FP.SATFINITE.E4M3.F32.PACK_AB_MERGE_C R200, R85, R46, R9 ;  /* 0x0000002e55c8723e */ /* 0x000fe20004807009 */
[----:B------:R-:W-:Y:S01]  /*1c660*/  FADD.FTZ R5, R5, R8 ;  /* 0x0000000805057221 */ /* 0x000fe20000010000 */
[----:B------:R-:W-:Y:S02]  /*1c670*/  F2FP.SATFINITE.E4M3.F32.PACK_AB_MERGE_C R88, R101, R88, RZ ;  /* 0x000000586558723e */ /* 0x000fe400048070ff */
[----:B------:R-:W-:Y:S02]  /*1c680*/  F2FP.SATFINITE.E4M3.F32.PACK_AB_MERGE_C R90, R90, R91, RZ ;  /* 0x0000005b5a5a723e */ /* 0x000fe400048070ff */
[----:B------:R-:W-:Y:S02]  /*1c690*/  F2FP.SATFINITE.E4M3.F32.PACK_AB_MERGE_C R74, R75, R74, RZ ;  /* 0x0000004a4b4a723e */ /* 0x000fe400048070ff */
[----:B0-----:R-:W-:Y:S01]  /*1c6a0*/  F2FP.SATFINITE.E4M3.F32.PACK_AB_MERGE_C R9, R12, R95, RZ ;  /* 0x0000005f0c09723e */ /* 0x001fe200048070ff */
[----:B------:R-:W-:-:S01]  /*1c6b0*/  FADD.FTZ R95, R95, R6 ;  /* 0x000000065f5f7221 */ /* 0x000fc20000010000 */
[----:B------:R-:W-:Y:S01]  /*1c6c0*/  F2FP.SATFINITE.E4M3.F32.PACK_AB_MERGE_C R216, R27, R216, R88 ;  /* 0x000000d81bd8723e */ /* 0x000fe20004807058 */
[----:B------:R-:W-:-:S01]  /*1c6d0*/  FADD.FTZ R11, R0, R5 ;  /* 0x00000005000b7221 */ /* 0x000fc20000010000 */
[----:B------:R-:W-:Y:S01]  /*1c6e0*/  F2FP.SATFINITE.E4M3.F32.PACK_AB_MERGE_C R218, R33, R218, R90 ;  /* 0x000000da21da723e */ /* 0x000fe2000480705a */
[----:B------:R-:W-:-:S01]  /*1c6f0*/  FADD.FTZ R12, R12, R95 ;  /* 0x0000005f0c0c7221 */ /* 0x000fc20000010000 */
[----:B------:R-:W-:-:S02]  /*1c700*/  F2FP.SATFINITE.E4M3.F32.PACK_AB_MERGE_C R212, R35, R212, R74 ;  /* 0x000000d423d4723e */ /* 0x000fc4000480704a */
[----:B------:R-:W-:Y:S02]  /*1c710*/  CS2R R118, SRZ ;  /* 0x0000000000767805 */ /* 0x000fe4000001ff00 */
[----:B------:R-:W-:Y:S02]  /*1c720*/  F2FP.SATFINITE.E4M3.F32.PACK_AB_MERGE_C R215, R57, R54, R215 ;  /* 0x0000003639d7723e */ /* 0x000fe400048070d7 */
[----:B------:R-:W-:Y:S02]  /*1c730*/  CS2R R116, SRZ ;  /* 0x0000000000747805 */ /* 0x000fe4000001ff00 */
[----:B------:R-:W-:Y:S02]  /*1c740*/  F2FP.SATFINITE.E4M3.F32.PACK_AB_MERGE_C R208, R55, R26, R208 ;  /* 0x0000001a37d0723e */ /* 0x000fe400048070d0 */
[----:B------:R-:W-:Y:S02]  /*1c750*/  CS2R R114, SRZ ;  /* 0x0000000000727805 */ /* 0x000fe4000001ff00 */
        /* <DEDUP_REMOVED lines=52> */
[----:B------:R-:W-:Y:S06]  /*1caa0*/  @!P1 BRA `(.L_x_6451) ;  /* 0x0000004800989947 */ /* 0x000fec0003800000 */
[----:B------:R0:W5:Y:S01]  /*1cab0*/  LDL.LU R8, [R1] ;  /* 0x0000000001087983 */ /* 0x0001620000300800 */
[----:B------:R-:W-:Y:S01]  /*1cac0*/  IMAD.MOV.U32 R0, RZ, RZ, R3 ;  /* 0x000000ffff007224 */ /* 0x000fe200078e0003 */
[----:B------:R-:W-:Y:S01]  /*1cad0*/  MOV R9, R4 ;  /* 0x0000000400097202 */ /* 0x000fe20000000f00 */
[----:B------:R-:W-:Y:S02]  /*1cae0*/  IMAD.MOV.U32 R10, RZ, RZ, R15 ;  /* 0x000000ffff0a7224 */ /* 0x000fe400078e000f */
[----:B------:R-:W-:Y:S02]  /*1caf0*/  IMAD.MOV.U32 R3, RZ, RZ, R223 ;  /* 0x000000ffff037224 */ /* 0x000fe400078e00df */
[----:B------:R-:W-:-:S07]  /*1cb00*/  IMAD.MOV.U32 R119, RZ, RZ, RZ ;  /* 0x000000ffff777224 */ /* 0x000fce00078e00ff */
.L_x_6463:
[----:B------:R-:W-:Y:S01]  /*1cb10*/  ISETP.NE.AND P1, PT, R3, 0x1, PT ;  /* 0x000000010300780c */ /* 0x000fe20003f25270 */
[----:B------:R-:W-:Y:S05]  /*1cb20*/  YIELD ;  /* 0x0000000000007946 */ /* 0x000fea0003800000 */
[----:B------:R-:W-:Y:S02]  /*1cb30*/  SEL R5, RZ, 0x1, P1 ;  /* 0x00000001ff057807 */ /* 0x000fe40000800000 */
[----:B------:R-:W-:Y:S02]  /*1cb40*/  ISETP.NE.AND P1, PT, R23, RZ, PT ;  /* 0x000000ff1700720c */ /* 0x000fe40003f25270 */
[----:B-----5:R-:W-:-:S05]  /*1cb50*/  LOP3.LUT R6, R8, R5, RZ, 0x3c, !PT ;  /* 0x0000000508067212 */ /* 0x020fca00078e3cff */
[----:B------:R1:W-:Y:S06]  /*1cb60*/  STL [R1], R6 ;  /* 0x0000000601007387 */ /* 0x0003ec0000100800 */
[----:B------:R-:W-:Y:S05]  /*1cb70*/  @P1 BRA `(.L_x_6452) ;  /* 0x00000000003c1947 */ /* 0x000fea0003800000 */
[----:B------:R-:W-:Y:S05]  /*1cb80*/  @!P0 BRA `(.L_x_6453) ;  /* 0x0000000000048947 */ /* 0x000fea0003800000 */
[----:B------:R-:W-:Y:S01]  /*1cb90*/  BPT.TRAP 0x1 ;  /* 0x000000040000795c */ /* 0x000fe20000300000 */
.L_x_6453:
[----:B------:R-:W-:-:S05]  /*1cba0*/  VIADD R4, R3, 0x1 ;  /* 0x0000000103047836 */ /* 0x000fca0000000000 */
[----:B------:R-:W-:-:S04]  /*1cbb0*/  ISETP.NE.AND P2, PT, R4, 0x2, PT ;  /* 0x000000020400780c */ /* 0x000fc80003f45270 */
[----:B------:R-:W-:Y:S02]  /*1cbc0*/  SEL R5, R4, RZ, P2 ;  /* 0x000000ff04057207 */ /* 0x000fe40001000000 */
[----:B------:R-:W-:Y:S02]  /*1cbd0*/  SHF.L.U32 R4, R6, 0x1f, RZ ;  /* 0x0000001f06047819 */ /* 0x000fe400000006ff */
[----:B------:R-:W-:-:S04]  /*1cbe0*/  LEA R5, R5, R18, 0x3 ;  /* 0x0000001205057211 */ /* 0x000fc800078e18ff */
[----:B------:R2:W3:Y:S01]  /*1cbf0*/  SYNCS.PHASECHK.TRANS64.TRYWAIT P2, [R5+URZ+0x33430], R4 ;  /* 0x03343004050075a7 */ /* 0x0004e2000804017f */
[----:B------:R-:W-:Y:S05]  /*1cc00*/  @!P0 BRA `(.L_x_6454) ;  /* 0x0000000000048947 */ /* 0x000fea0003800000 */
[----:B------:R-:W-:Y:S01]  /*1cc10*/  BPT.TRAP 0x1 ;  /* 0x000000040000795c */ /* 0x000fe20000300000 */
.L_x_6454:
[----:B------:R-:W-:Y:S04]  /*1cc20*/  BSSY B0, `(.L_x_6452) ;  /* 0x0000004000007945 */ /* 0x000fe80003800000 */
[----:B---3--:R-:W-:Y:S05]  /*1cc30*/  @P2 BRA `(.L_x_6455) ;  /* 0x0000000000082947 */ /* 0x008fea0003800000 */
[----:B------:R-:W3:Y:S02]  /*1cc40*/  SYNCS.PHASECHK.TRANS64.TRYWAIT P2, [R5+URZ+0x33430], R4 ;  /* 0x03343004050075a7 */ /* 0x000ee4000804017f */
[----:B---3--:R-:W-:Y:S05]  /*1cc50*/  @!P2 BRA `(.L_x_6456) ;  /* 0x0000016400a8a947 */ /* 0x008fea0003800000 */
.L_x_6455:
[----:B------:R-:W-:Y:S05]  /*1cc60*/  BSYNC B0 ;  /* 0x0000000000007941 */ /* 0x000fea0003800000 */
.L_x_6452:
[----:B--23--:R-:W2:Y:S01]  /*1cc70*/  S2R R4, SR_TID.X ;  /* 0x0000000000047919 */ /* 0x00cea20000002100 */
[----:B------:R-:W-:Y:S01]  /*1cc80*/  VIADD R223, R3, 0x1 ;  /* 0x0000000103df7836 */ /* 0x000fe20000000000 */
[----:B------:R-:W-:Y:S05]  /*1cc90*/  WARPSYNC.ALL ;  /* 0x0000000000007948 */ /* 0x000fea0003800000 */
[C---:B------:R-:W-:Y:S01]  /*1cca0*/  ISETP.NE.AND P2, PT, R223.reuse, 0x2, PT ;  /* 0x00000002df00780c */ /* 0x040fe20003f45270 */
[----:B------:R-:W-:Y:S01]  /*1ccb0*/  IMAD.MOV.U32 R5, RZ, RZ, -0x7fffffe0 ;  /* 0x80000020ff057424 */ /* 0x000fe200078e00ff */
[----:B------:R-:W-:Y:S01]  /*1ccc0*/  UMOV UR44, UR24 ;  /* 0x00000018002c7c82 */ /* 0x000fe20008000000 */
[----:B------:R-:W-:Y:S01]  /*1ccd0*/  UMOV UR45, UR25 ;  /* 0x00000019002d7c82 */ /* 0x000fe20008000000 */
[----:B------:R-:W-:Y:S01]  /*1cce0*/  SEL R223, R223, RZ, P2 ;  /* 0x000000ffdfdf7207 */ /* 0x000fe20001000000 */
[----:B------:R-:W-:Y:S01]  /*1ccf0*/  IMAD.MOV.U32 R7, RZ, RZ, -0x7fffffe0 ;  /* 0x80000020ff077424 */ /* 0x000fe200078e00ff */
[----:B------:R-:W-:Y:S01]  /*1cd00*/  R2UR UR47, R5 ;  /* 0x00000000052f72ca */ /* 0x000fe200000e0000 */
[----:B------:R-:W-:Y:S01]  /*1cd10*/  UMOV UR40, UR24 ;  /* 0x0000001800287c82 */ /* 0x000fe20008000000 */
[----:B------:R-:W-:Y:S01]  /*1cd20*/  UMOV UR41, UR25 ;  /* 0x0000001900297c82 */ /* 0x000fe20008000000 */
[----:B------:R-:W-:Y:S01]  /*1cd30*/  IMAD.MOV.U32 R121, RZ, RZ, -0x7fffffe0 ;  /* 0x80000020ff797424 */ /* 0x000fe200078e00ff */
[----:B------:R-:W-:Y:S01]  /*1cd40*/  R2UR UR43, R7 ;  /* 0x00000000072b72ca */ /* 0x000fe200000e0000 */
[----:B------:R-:W-:Y:S01]  /*1cd50*/  IMAD.MOV.U32 R15, RZ, RZ, -0x7fffffe0 ;  /* 0x80000020ff0f7424 */ /* 0x000fe200078e00ff */
[----:B------:R-:W-:Y:S01]  /*1cd60*/  UMOV UR28, UR24 ;  /* 0x00000018001c7c82 */ /* 0x000fe20008000000 */
[----:B------:R-:W-:Y:S01]  /*1cd70*/  UMOV UR29, UR25 ;  /* 0x00000019001d7c82 */ /* 0x000fe20008000000 */
[----:B------:R-:W-:Y:S01]  /*1cd80*/  R2UR UR27, R121 ;  /* 0x00000000791b72ca */ /* 0x000fe200000e0000 */
[----:B------:R-:W-:Y:S01]  /*1cd90*/  UMOV UR32, UR24 ;  /* 0x0000001800207c82 */ /* 0x000fe20008000000 */
[----:B------:R-:W-:Y:S01]  /*1cda0*/  R2UR UR31, R15 ;  /* 0x000000000f1f72ca */ /* 0x000fe200000e0000 */
[----:B------:R-:W-:Y:S01]  /*1cdb0*/  UMOV UR33, UR25 ;  /* 0x0000001900217c82 */ /* 0x000fe20008000000 */
[----:B------:R-:W-:Y:S01]  /*1cdc0*/  R2UR UR35, R7 ;  /* 0x00000000072372ca */ /* 0x000fe200000e0000 */
[----:B------:R-:W-:Y:S01]  /*1cdd0*/  IMAD.MOV.U32 R15, RZ, RZ, -0x7fffffe0 ;  /* 0x80000020ff0f7424 */ /* 0x000fe200078e00ff */
[----:B------:R-:W-:Y:S01]  /*1cde0*/  R2UR UR7, R121 ;  /* 0x00000000790772ca */ /* 0x000fe200000e0000 */
[----:B------:R-:W-:Y:S01]  /*1cdf0*/  IMAD.MOV.U32 R5, RZ, RZ, -0x7fffffe0 ;  /* 0x80000020ff057424 */ /* 0x000fe200078e00ff */
[----:B------:R-:W-:-:S02]  /*1ce00*/  MOV R7, 0x80000020 ;  /* 0x8000002000077802 */ /* 0x000fc40000000f00 */
[----:B--2---:R-:W-:-:S05]  /*1ce10*/  SHF.R.U32.HI R4, RZ, 0x7, R4 ;  /* 0x00000007ff047819 */ /* 0x004fca0000011604 */
[----:B------:R-:W-:Y:S02]  /*1ce20*/  VIADD R21, R4, 0x8 ;  /* 0x0000000804157836 */ /* 0x000fe40000000000 */
[----:B------:R-:W-:-:S03]  /*1ce30*/  IMAD R4, R223, 0x780, R13 ;  /* 0x00000780df047824 */ /* 0x000fc600078e020d */
[----:B------:R2:W-:Y:S01]  /*1ce40*/  BAR.SYNC.DEFER_BLOCKING R21, 0x100 ;  /* 0x000400150000751d */ /* 0x0005e20000010000 */
[C---:B-1----:R-:W-:Y:S01]  /*1ce50*/  VIADD R6, R4.reuse, 0x80 ;  /* 0x0000008004067836 */ /* 0x042fe20000000000 */
[C---:B------:R-:W-:Y:S01]  /*1ce60*/  R2UR UR46, R4.reuse ;  /* 0x00000000042e72ca */ /* 0x040fe200000e0000 */
[C---:B------:R-:W-:Y:S01]  /*1ce70*/  VIADD R14, R4.reuse, 0x180 ;  /* 0x00000180040e7836 */ /* 0x040fe20000000000 */
[----:B------:R-:W-:Y:S02]  /*1ce80*/  IADD3 R120, R4, 0x100, RZ ;  /* 0x0000010004787810 */ /* 0x000fe40007ffe0ff */
[----:B------:R-:W-:Y:S01]  /*1ce90*/  R2UR UR42, R6 ;  /* 0x00000000062a72ca */ /* 0x000fe200000e0000 */
[----:B------:R-:W-:Y:S01]  /*1cea0*/  VIADD R6, R4, 0x200 ;  /* 0x0000020004067836 */ /* 0x000fe20000000000 */
[----:B------:R-:W-:Y:S02]  /*1ceb0*/  R2UR UR26, R120 ;  /* 0x00000000781a72ca */ /* 0x000fe400000e0000 */
[----:B------:R-:W-:Y:S01]  /*1cec0*/  R2UR UR30, R14 ;  /* 0x000000000e1e72ca */ /* 0x000fe200000e0000 */
[----:B------:R-:W-:Y:S01]  /*1ced0*/  VIADD R14, R4, 0x82 ;  /* 0x00000082040e7836 */ /* 0x000fe20000000000 */
[----:B------:R-:W-:Y:S01]  /*1cee0*/  R2UR UR34, R6 ;  /* 0x00000000062272ca */ /* 0x000fe200000e0000 */
[C---:B------:R-:W-:Y:S01]  /*1cef0*/  VIADD R6, R4.reuse, 0x102 ;  /* 0x0000010204067836 */ /* 0x040fe20000000000 */
[----:B------:R-:W-:-:S04]  /*1cf00*/  IADD3 R120, R4, 0x2, RZ ;  /* 0x0000000204787810 */ /* 0x000fc80007ffe0ff */
[----:B------:R-:W-:Y:S01]  /*1cf10*/  R2UR UR6, R120 ;  /* 0x00000000780672ca */ /* 0x000fe200000e0000 */
        /* <DEDUP_REMOVED lines=35> */
[----:B------:R-:W-:-:S04]  /*1d150*/  IADD3 R6, R4, 0x280, RZ ;  /* 0x0000028004067810 */ /* 0x000fc80007ffe0ff */
        /* <DEDUP_REMOVED lines=10> */
[----:B------:R-:W-:Y:S01]  /*1d200*/  UMOV UR40, UR8 ;  /* 0x0000000800287c82 */ /* 0x000fe20008000000 */
[----:B------:R-:W-:Y:S01]  /*1d210*/  UMOV UR41, UR9 ;  /* 0x0000000900297c82 */ /* 0x000fe20008000000 */
        /* <DEDUP_REMOVED lines=26> */
[----:B------:R-:W-:-:S03]  /*1d3c0*/  IMAD.MOV.U32 R7, RZ, RZ, -0x7fffffe0 ;  /* 0x80000020ff077424 */ /* 0x000fc600078e00ff */
[----:B------:R-:W-:Y:S02]  /*1d3d0*/  R2UR UR46, R6 ;  /* 0x00000000062e72ca */ /* 0x000fe400000e0000 */
[----:B------:R-:W-:Y:S01]  /*1d3e0*/  R2UR UR47, R7 ;  /* 0x00000000072f72ca */ /* 0x000fe200000e0000 */
        /* <DEDUP_REMOVED lines=111> */
[C---:B------:R-:W-:Y:S02]  /*1dae0*/  VIADD R6, R4.reuse, 0x682 ;  /* 0x0000068204067836 */ /* 0x040fe40000000000 */
[----:B------:R-:W-:Y:S02]  /*1daf0*/  IMAD.MOV.U32 R7, RZ, RZ, -0x7fffffe0 ;  /* 0x80000020ff077424 */ /* 0x000fe400078e00ff */
[----:B------:R-:W-:Y:S01]  /*1db00*/  VIADD R4, R4, 0x702 ;  /* 0x0000070204047836 */ /* 0x000fe20000000000 */
[----:B------:R-:W-:-:S02]  /*1db10*/  WARPGROUP.DEPBAR.LE gsb0, 0x0 ;  /* 0x00008000000079c5 */ /* 0x000fc40000010000 */
        /* <DEDUP_REMOVED lines=29> */
[----:B--2---:R-:W-:Y:S05]  /*1dcf0*/  @P1 BRA `(.L_x_6457) ;  /* 0x0000000000281947 */ /* 0x004fea0003800000 */
[----:B------:R-:W-:Y:S05]  /*1dd00*/  @!P0 BRA `(.L_x_6458) ;  /* 0x0000000000048947 */ /* 0x000fea0003800000 */
[----:B------:R-:W-:Y:S01]  /*1dd10*/  BPT.TRAP 0x1 ;  /* 0x000000040000795c */ /* 0x000fe20000300000 */
.L_x_6458:
[----:B------:R-:W-:Y:S02]  /*1dd20*/  SHF.L.U32 R4, R8, 0x1f, RZ ;  /* 0x0000001f08047819 */ /* 0x000fe400000006ff */
[----:B------:R-:W-:-:S04]  /*1dd30*/  LEA R5, R3, R18, 0x3 ;  /* 0x0000001203057211 */ /* 0x000fc800078e18ff */
[----:B------:R1:W2:Y:S01]  /*1dd40*/  SYNCS.PHASECHK.TRANS64.TRYWAIT P1, [R5+URZ+0x33450], R4 ;  /* 0x03345004050075a7 */ /* 0x0002a2000802017f */
[----:B------:R-:W-:Y:S05]  /*1dd50*/  @!P0 BRA `(.L_x_6459) ;  /* 0x0000000000048947 */ /* 0x000fea0003800000 */
[----:B------:R-:W-:Y:S01]  /*1dd60*/  BPT.TRAP 0x1 ;  /* 0x000000040000795c */ /* 0x000fe20000300000 */
.L_x_6459:
[----:B--2---:R-:W-:Y:S05]  /*1dd70*/  @P1 BRA `(.L_x_6457) ;  /* 0x0000000000081947 */ /* 0x004fea0003800000 */
[----:B------:R-:W2:Y:S02]  /*1dd80*/  SYNCS.PHASECHK.TRANS64.TRYWAIT P1, [R5+URZ+0x33450], R4 ;  /* 0x03345004050075a7 */ /* 0x000ea4000802017f */
[----:B--2---:R-:W-:Y:S05]  /*1dd90*/  @!P1 BRA `(.L_x_6460) ;  /* 0x00000154006c9947 */ /* 0x004fea0003800000 */
.L_x_6457:
[----:B-12---:R-:W-:Y:S01]  /*1dda0*/  VIADD R4, R18, 0x200 ;  /* 0x0000020012047836 */ /* 0x006fe20000000000 */
[----:B------:R-:W-:Y:S05]  /*1ddb0*/  WARPSYNC.ALL ;  /* 0x0000000000007948 */ /* 0x000fea0003800000 */
[----:B------:R-:W-:Y:S01]  /*1ddc0*/  SHF.R.U32.HI R4, RZ, 0x4, R4 ;  /* 0x00000004ff047819 */ /* 0x000fe20000011604 */
[----:B------:R-:W-:Y:S01]  /*1ddd0*/  IMAD.MOV.U32 R5, RZ, RZ, -0x3ffffff0 ;  /* 0xc0000010ff057424 */ /* 0x000fe200078e00ff */
[----:B------:R-:W-:Y:S01]  /*1dde0*/  WARPGROUP.ARRIVE ;  /* 0x00000000000079c5 */ /* 0x000fe20000000000 */
[----:B------:R-:W-:Y:S01]  /*1ddf0*/  IMAD.MOV.U32 R7, RZ, RZ, -0x3ffffff0 ;  /* 0xc0000010ff077424 */ /* 0x000fe200078e00ff */
[----:B------:R-:W-:-:S04]  /*1de00*/  LOP3.LUT R4, R4, 0x3fff, RZ, 0xc0, !PT ;  /* 0x00003fff04047812 */ /* 0x000fc800078ec0ff */
[----:B------:R-:W1:Y:S01]  /*1de10*/  S2R R8, SR_TID.X ;  /* 0x0000000000087919 */ /* 0x000e620000002100 */
[----:B------:R-:W-:Y:S02]  /*1de20*/  R2UR UR7, R5 ;  /* 0x00000000050772ca */ /* 0x000fe400000e0000 */
[----:B------:R-:W-:Y:S02]  /*1de30*/  LOP3.LUT R4, R4, 0x10000, RZ, 0xfc, !PT ;  /* 0x0001000004047812 */ /* 0x000fe400078efcff */
[----:B------:R-:W-:-:S03]  /*1de40*/  MOV R5, 0xc0000010 ;  /* 0xc000001000057802 */ /* 0x000fc60000000f00 */
[----:B------:R-:W-:-:S04]  /*1de50*/  IMAD R4, R3, 0x780, R4 ;  /* 0x0000078003047824 */ /* 0x000fc800078e0204 */
[C---:B------:R-:W-:Y:S01]  /*1de60*/  VIADD R6, R4.reuse, 0x180 ;  /* 0x0000018004067836 */ /* 0x040fe20000000000 */
[----:B------:R-:W-:-:S13]  /*1de70*/  R2UR UR6, R4 ;  /* 0x00000000040672ca */ /* 0x000fda00000e0000 */
[----:B------:R-:W-:Y:S01]  /*1de80*/  QGMMA.64x192x32.F32.E4M3.E4M3 R24, R216, gdesc[UR4], R24, gsb0 ;  /* 0x02e00004d8187df3 */ /* 0x000fe20008000818 */
[----:B------:R-:W-:Y:S02]  /*1de90*/  R2UR UR6, R6 ;  /* 0x00000000060672ca */ /* 0x000fe400000e0000 */
[----:B------:R-:W-:Y:S01]  /*1dea0*/  R2UR UR7, R7 ;  /* 0x00000000070772ca */ /* 0x000fe200000e0000 */
[----:B------:R-:W-:Y:S01]  /*1deb0*/  IMAD.MOV.U32 R7, RZ, RZ, -0x3ffffff0 ;  /* 0xc0000010ff077424 */ /* 0x000fe200078e00ff */
[----:B------:R-:W-:Y:S02]  /*1dec0*/  IADD3 R6, R4, 0x300, RZ ;  /* 0x0000030004067810 */ /* 0x000fe40007ffe0ff */
[----:B-1----:R-:W-:Y:S01]  /*1ded0*/  SHF.R.U32.HI R8, RZ, 0x7, R8 ;  /* 0x00000007ff087819 */ /* 0x002fe20000011608 */
[----:B------:R-:W-:Y:S02]  /*1dee0*/  WARPGROUP.DEPBAR.LE gsb0, 0x0 ;  /* 0x00008000000079c5 */ /* 0x000fe40000010000 */
[----:B------:R-:W-:-:S10]  /*1def0*/  WARPGROUP.ARRIVE ;  /* 0x00000000000079c5 */ /* 0x000fd40000000000 */
        /* <DEDUP_REMOVED lines=24> */
.L_x_6461:
[----:B------:R-:W2:Y:S01]  /*1e080*/  LDL R7, [R1+0x40] ;  /* 0x0000400001077983 */ /* 0x000ea20000100800 */
[----:B------:R-:W3:Y:S03]  /*1e090*/  LDC R5, c[0x0][0x448] ;  /* 0x00011200ff057b82 */ /* 0x000ee60000000800 */
[----:B-1----:R-:W2:Y:S04]  /*1e0a0*/  LDL R4, [R1+0x58] ;  /* 0x0000580001047983 */ /* 0x002ea80000100800 */
[----:B------:R-:W4:Y:S04]  /*1e0b0*/  LDL R202, [R1+0x54] ;  /* 0x0000540001ca7983 */ /* 0x000f280000100800 */
[----:B------:R-:W5:Y:S04]  /*1e0c0*/  LDL R201, [R1+0x4c] ;  /* 0x00004c0001c97983 */ /* 0x000f680000100800 */
[----:B------:R-:W5:Y:S01]  /*1e0d0*/  LDL R200, [R1+0x48] ;  /* 0x0000480001c87983 */ /* 0x000f620000100800 */
[----:B---3--:R-:W-:-:S13]  /*1e0e0*/  ISETP.NE.AND P1, PT, R5, 0x1, PT ;  /* 0x000000010500780c */ /* 0x008fda0003f25270 */
[----:B------:R-:W1:Y:S08]  /*1e0f0*/  @P1 LDC R6, c[0x0][0x44c] ;  /* 0x00011300ff061b82 */ /* 0x000e700000000800 */
[----:B------:R-:W3:Y:S01]  /*1e100*/  @P1 LDC R5, c[0x0][0x450] ;  /* 0x00011400ff051b82 */ /* 0x000ee20000000800 */
        /* <DEDUP_REMOVED lines=13> */
[----:B------:R-:W-:Y:S01]  /*1e1e0*/  MUFU.TANH R15, R15 ;  /* 0x0000000f000f7308 */ /* 0x000fe20000002400 */
[C---:B------:R-:W-:Y:S01]  /*1e1f0*/  FMUL.FTZ R176, R2.reuse, R176 ;  /* 0x000000b002b07220 */ /* 0x040fe20000410000 */
[C---:B------:R-:W-:Y:S01]  /*1e200*/  FMUL.FTZ R177, R2.reuse, R177 ;  /* 0x000000b102b17220 */ /* 0x040fe20000410000 */
[C---:B------:R-:W-:Y:S01]  /*1e210*/  FMUL.FTZ R180, R2.reuse, R180 ;  /* 0x000000b402b47220 */ /* 0x040fe20000410000 */
[----:B------:R-:W-:-:S04]  /*1e220*/  FMUL.FTZ R181, R2, R181 ;  /* 0x000000b502b57220 */ /* 0x000fc80000410000 */
[----:B------:R-:W-:Y:S01]  /*1e230*/  MUFU.TANH R189, R189 ;  /* 0x000000bd00bd7308 */ /* 0x000fe20000002400 */
[----:B------:R-:W-:-:S07]  /*1e240*/  FMUL.FTZ R152, R2, R152 ;  /* 0x0000009802987220 */ /* 0x000fce0000410000 */
[----:B------:R-:W-:Y:S01]  /*1e250*/  MUFU.TANH R190, R190 ;  /* 0x000000be00be7308 */ /* 0x000fe20000002400 */
[----:B------:R-:W-:-:S07]  /*1e260*/  FMUL.FTZ R153, R2, R153 ;  /* 0x0000009902997220 */ /* 0x000fce0000410000 */
[----:B------:R-:W-:Y:S01]  /*1e270*/  MUFU.TANH R168, R168 ;  /* 0x000000a800a87308 */ /* 0x000fe20000002400 */
[C---:B------:R-:W-:Y:S01]  /*1e280*/  FMUL.FTZ R156, R2.reuse, R156 ;  /* 0x0000009c029c7220 */ /* 0x040fe20000410000 */
[----:B------:R-:W-:-:S06]  /*1e290*/  FMUL.FTZ R157, R2, R157 ;  /* 0x0000009d029d7220 */ /* 0x000fcc0000410000 */
[----:B------:R-:W-:Y:S01]  /*1e2a0*/  MUFU.TANH R169, R169 ;  /* 0x000000a900a97308 */ /* 0x000fe20000002400 */
[----:B------:R-:W-:-:S07]  /*1e2b0*/  FMUL.FTZ R160, R2, R160 ;  /* 0x000000a002a07220 */ /* 0x000fce0000410000 */
[----:B------:R-:W-:Y:S08]  /*1e2c0*/  MUFU.TANH R172, R172 ;  /* 0x000000ac00ac7308 */ /* 0x000ff00000002400 */
        /* <DEDUP_REMOVED lines=29> */
[----:B------:R-:W-:Y:S08]  /*1e4a0*/  MUFU.TANH R137, R137 ;  /* 0x0000008900897308 */ /* 0x000ff00000002400 */
[----:B------:R-:W-:Y:S08]  /*1e4b0*/  MUFU.TANH R140, R140 ;  /* 0x0000008c008c7308 */ /* 0x000ff00000002400 */
[----:B------:R-:W-:Y:S01]  /*1e4c0*/  MUFU.TANH R141, R141 ;  /* 0x0000008d008d7308 */ /* 0x000fe20000002400 */
[----:B--2---:R-:W-:-:S04]  /*1e4d0*/  IMAD.IADD R4, R4, 0x1, R7 ;  /* 0x0000000104047824 */ /* 0x004fc800078e0207 */
[----:B-1----:R-:W-:-:S05]  /*1e4e0*/  @P1 IMAD.HI.U32 R6, R4, R6, RZ ;  /* 0x0000000604061227 */ /* 0x002fca00078e00ff */
[----:B---3--:R-:W-:Y:S01]  /*1e4f0*/  @P1 SHF.R.U32.HI R4, RZ, R5, R6 ;  /* 0x00000005ff041219 */ /* 0x008fe20000011606 */
[C---:B------:R-:W-:Y:S01]  /*1e500*/  FMUL.FTZ R7, R2.reuse, R186 ;  /* 0x000000ba02077220 */ /* 0x040fe20000410000 */
[----:B------:R-:W-:-:S03]  /*1e510*/  FMUL.FTZ R186, R2, R193 ;  /* 0x000000c102ba7220 */ /* 0x000fc60000410000 */
[----:B------:R-:W1:Y:S04]  /*1e520*/  SHFL.IDX PT, R128, R4, RZ, 0x1c1f ;  /* 0x001c1fff04807589 */ /* 0x000e6800000e0000 */
[----:B------:R2:W3:Y:S01]  /*1e530*/  SHFL.IDX PT, R193, R4, 0x1, 0x1c1f ;  /* 0x003c1f0004c17f89 */ /* 0x0004e200000e0000 */
[C---:B------:R-:W-:Y:S01]  /*1e540*/  FMUL.FTZ R5, R2.reuse, R184 ;  /* 0x000000b802057220 */ /* 0x040fe20000410000 */
[----:B--2---:R2:W-:Y:S01]  /*1e550*/  MUFU.TANH R4, R194 ;  /* 0x000000c200047308 */ /* 0x0045e20000002400 */
[----:B------:R-:W-:Y:S01]  /*1e560*/  FMUL.FTZ R6, R2, R185 ;  /* 0x000000b902067220 */ /* 0x000fe20000410000 */
[----:B--2---:R-:W-:-:S04]  /*1e570*/  IMAD.MOV.U32 R194, RZ, RZ, -0xa0 ;  /* 0xffffff60ffc27424 */ /* 0x004fc800078e00ff */
[----:B------:R-:W-:Y:S02]  /*1e580*/  IMAD R194, R0, R194, 0x1 ;  /* 0x0000000100c27424 */ /* 0x000fe400078e02c2 */
[----:B------:R-:W-:Y:S01]  /*1e590*/  FMUL.FTZ R185, R2, R192 ;  /* 0x000000c002b97220 */ /* 0x000fe20000410000 */
[----:B------:R-:W2:Y:S01]  /*1e5a0*/  MUFU.TANH R5, R5 ;  /* 0x0000000500057308 */ /* 0x000ea20000002400 */
[----:B----4-:R-:W-:-:S05]  /*1e5b0*/  IMAD R194, R202, -0x2, R194 ;  /* 0xfffffffecac27824 */ /* 0x010fca00078e02c2 */
[----:B-----5:R-:W-:Y:S02]  /*1e5c0*/  IADD3 R194, -R200, R194, R201 ;  /* 0x000000c2c8c27210 */ /* 0x020fe40007ffe1c9 */
[----:B------:R-:W4:Y:S03]  /*1e5d0*/  MUFU.TANH R6, R6 ;  /* 0x0000000600067308 */ /* 0x000f260000002400 */
[----:B-1----:R-:W-:-:S05]  /*1e5e0*/  IMAD.IADD R128, R194, 0x1, R128 ;  /* 0x00000001c2807824 */ /* 0x002fca00078e0280 */
[----:B------:R-:W1:Y:S01]  /*1e5f0*/  MUFU.TANH R185, R185 ;  /* 0x000000b900b97308 */ /* 0x000e620000002400 */
[----:B------:R-:W-:-:S07]  /*1e600*/  ISETP.GT.AND P2, PT, R128, RZ, PT ;  /* 0x000000ff8000720c */ /* 0x000fce0003f44270 */
[----:B------:R-:W5:Y:S01]  /*1e610*/  MUFU.TANH R186, R186 ;  /* 0x000000ba00ba7308 */ /* 0x000f620000002400 */
[C---:B------:R-:W-:Y:S02]  /*1e620*/  ISETP.GT.AND P3, PT, R128.reuse, 0x1, PT ;  /* 0x000000018000780c */ /* 0x040fe40003f64270 */
[C---:B------:R-:W-:Y:S02]  /*1e630*/  ISETP.GT.AND P4, PT, R128.reuse, 0x8, PT ;  /* 0x000000088000780c */ /* 0x040fe40003f84270 */
[C---:B------:R-:W-:Y:S02]  /*1e640*/  ISETP.GT.AND P1, PT, R128.reuse, 0x9, PT ;  /* 0x000000098000780c */ /* 0x040fe40003f24270 */
[----:B--2---:R-:W-:Y:S02]  /*1e650*/  FSEL R5, R5, -INF , P2 ;  /* 0xff80000005057808 */ /* 0x004fe40001000000 */
[----:B------:R-:W-:Y:S02]  /*1e660*/  ISETP.GT.AND P2, PT, R128, 0x10, PT ;  /* 0x000000108000780c */ /* 0x000fe40003f44270 */
[----:B----4-:R-:W-:-:S02]  /*1e670*/  FSEL R6, R6, -INF , P3 ;  /* 0xff80000006067808 */ /* 0x010fc40001800000 */
[----:B------:R-:W-:Y:S02]  /*1e680*/  FSEL R14, R14, -INF , P4 ;  /* 0xff8000000e0e7808 */ /* 0x000fe40002000000 */
[----:B------:R-:W-:Y:S02]  /*1e690*/  FSEL R15, R15, -INF , P1 ;  /* 0xff8000000f0f7808 */ /* 0x000fe40000800000 */
[C---:B------:R-:W-:Y:S02]  /*1e6a0*/  ISETP.GT.AND P3, PT, R128.reuse, 0x11, PT ;  /* 0x000000118000780c */ /* 0x040fe40003f64270 */
[C---:B------:R-:W-:Y:S02]  /*1e6b0*/  ISETP.GT.AND P4, PT, R128.reuse, 0x18, PT ;  /* 0x000000188000780c */ /* 0x040fe40003f84270 */
[----:B------:R-:W-:Y:S02]  /*1e6c0*/  ISETP.GT.AND P1, PT, R128, 0x19, PT ;  /* 0x000000198000780c */ /* 0x000fe40003f24270 */
[----:B-1----:R-:W-:-:S02]  /*1e6d0*/  FSEL R185, R185, -INF , P2 ;  /* 0xff800000b9b97808 */ /* 0x002fc40001000000 */
[----:B------:R-:W-:Y:S02]  /*1e6e0*/  ISETP.GT.AND P2, PT, R128, 0x20, PT ;  /* 0x000000208000780c */ /* 0x000fe40003f44270 */
[----:B-----5:R-:W-:Y:S02]  /*1e6f0*/  FSEL R186, R186, -INF , P3 ;  /* 0xff800000baba7808 */ /* 0x020fe40001800000 */
[----:B------:R-:W-:Y:S02]  /*1e700*/  FSEL R189, R189, -INF , P4 ;  /* 0xff800000bdbd7808 */ /* 0x000fe40002000000 */
[----:B------:R-:W-:Y:S02]  /*1e710*/  FSEL R190, R190, -INF , P1 ;  /* 0xff800000bebe7808 */ /* 0x000fe40000800000 */
[C---:B------:R-:W-:Y:S02]  /*1e720*/  ISETP.GT.AND P3, PT, R128.reuse, 0x21, PT ;  /* 0x000000218000780c */ /* 0x040fe40003f64270 */
[----:B------:R-:W-:-:S02]  /*1e730*/  ISETP.GT.AND P4, PT, R128, 0x28, PT ;  /* 0x000000288000780c */ /* 0x000fc40003f84270 */
[----:B------:R-:W-:Y:S02]  /*1e740*/  ISETP.GT.AND P1, PT, R128, 0x29, PT ;  /* 0x000000298000780c */ /* 0x000fe40003f24270 */
[----:B------:R-:W-:Y:S02]  /*1e750*/  FSEL R168, R168, -INF , P2 ;  /* 0xff800000a8a87808 */ /* 0x000fe40001000000 */
[----:B------:R-:W-:Y:S02]  /*1e760*/  ISETP.GT.AND P2, PT, R128, 0x30, PT ;  /* 0x000000308000780c */ /* 0x000fe40003f44270 */
[----:B------:R-:W-:Y:S02]  /*1e770*/  FSEL R169, R169, -INF , P3 ;  /* 0xff800000a9a97808 */ /* 0x000fe40001800000 */
[----:B------:R-:W-:Y:S02]  /*1e780*/  FSEL R172, R172, -INF , P4 ;  /* 0xff800000acac7808 */ /* 0x000fe40002000000 */
[----:B------:R-:W-:-:S02]  /*1e790*/  FSEL R173, R173, -INF , P1 ;  /* 0xff800000adad7808 */ /* 0x000fc40000800000 */
[C---:B------:R-:W-:Y:S02]  /*1e7a0*/  ISETP.GT.AND P3, PT, R128.reuse, 0x31, PT ;  /* 0x000000318000780c */ /* 0x040fe40003f64270 */
[C---:B------:R-:W-:Y:S02]  /*1e7b0*/  ISETP.GT.AND P4, PT, R128.reuse, 0x38, PT ;  /* 0x000000388000780c */ /* 0x040fe40003f84270 */
[----:B------:R-:W-:Y:S02]  /*1e7c0*/  ISETP.GT.AND P1, PT, R128, 0x39, PT ;  /* 0x000000398000780c */ /* 0x000fe40003f24270 */
[----:B------:R-:W-:Y:S02]  /*1e7d0*/  FSEL R176, R176, -INF , P2 ;  /* 0xff800000b0b07808 */ /* 0x000fe40001000000 */
[----:B------:R-:W-:Y:S01]  /*1e7e0*/  ISETP.GT.AND P2, PT, R128, 0x40, PT ;  /* 0x000000408000780c */ /* 0x000fe20003f44270 */
[----:B------:R-:W1:Y:S01]  /*1e7f0*/  MUFU.TANH R144, R144 ;  /* 0x0000009000907308 */ /* 0x000e620000002400 */
[----:B------:R-:W-:-:S02]  /*1e800*/  FSEL R177, R177, -INF , P3 ;  /* 0xff800000b1b17808 */ /* 0x000fc40001800000 */
[----:B------:R-:W-:Y:S02]  /*1e810*/  FSEL R180, R180, -INF , P4 ;  /* 0xff800000b4b47808 */ /* 0x000fe40002000000 */
[----:B------:R-:W-:Y:S02]  /*1e820*/  FSEL R181, R181, -INF , P1 ;  /* 0xff800000b5b57808 */ /* 0x000fe40000800000 */
[C---:B------:R-:W-:Y:S02]  /*1e830*/  ISETP.GT.AND P3, PT, R128.reuse, 0x41, PT ;  /* 0x000000418000780c */ /* 0x040fe40003f64270 */
[C---:B------:R-:W-:Y:S02]  /*1e840*/  ISETP.GT.AND P4, PT, R128.reuse, 0x48, PT ;  /* 0x000000488000780c */ /* 0x040fe40003f84270 */
[----:B------:R-:W-:Y:S01]  /*1e850*/  ISETP.GT.AND P1, PT, R128, 0x49, PT ;  /* 0x000000498000780c */ /* 0x000fe20003f24270 */
[----:B------:R-:W2:Y:S01]  /*1e860*/  MUFU.TANH R145, R145 ;  /* 0x0000009100917308 */ /* 0x000ea20000002400 */
[----:B------:R-:W-:-:S02]  /*1e870*/  FSEL R152, R152, -INF , P2 ;  /* 0xff80000098987808 */ /* 0x000fc40001000000 */
[----:B------:R-:W-:Y:S02]  /*1e880*/  ISETP.GT.AND P2, PT, R128, 0x50, PT ;  /* 0x000000508000780c */ /* 0x000fe40003f44270 */
[----:B------:R-:W-:-:S03]  /*1e890*/  FSEL R153, R153, -INF , P3 ;  /* 0xff80000099997808 */ /* 0x000fc60001800000 */
[----:B------:R-:W4:Y:S01]  /*1e8a0*/  MUFU.TANH R148, R148 ;  /* 0x0000009400947308 */ /* 0x000f220000002400 */
[----:B------:R-:W-:Y:S02]  /*1e8b0*/  FSEL R156, R156, -INF , P4 ;  /* 0xff8000009c9c7808 */ /* 0x000fe40002000000 */
[----:B------:R-:W-:Y:S02]  /*1e8c0*/  FSEL R157, R157, -INF , P1 ;  /* 0xff8000009d9d7808 */ /* 0x000fe40000800000 */
[----:B------:R-:W-:-:S03]  /*1e8d0*/  ISETP.GT.AND P3, PT, R128, 0x51, PT ;  /* 0x000000518000780c */ /* 0x000fc60003f64270 */
[----:B------:R-:W5:Y:S01]  /*1e8e0*/  MUFU.TANH R149, R149 ;  /* 0x0000009500957308 */ /* 0x000f620000002400 */
[C---:B------:R-:W-:Y:S02]  /*1e8f0*/  ISETP.GT.AND P4, PT, R128.reuse, 0x58, PT ;  /* 0x000000588000780c */ /* 0x040fe40003f84270 */
[----:B------:R-:W-:Y:S02]  /*1e900*/  ISETP.GT.AND P1, PT, R128, 0x59, PT ;  /* 0x000000598000780c */ /* 0x000fe40003f24270 */
[----:B------:R-:W-:-:S03]  /*1e910*/  FSEL R160, R160, -INF , P2 ;  /* 0xff800000a0a07808 */ /* 0x000fc60001000000 */
[----:B------:R-:W0:Y:S01]  /*1e920*/  MUFU.TANH R120, R120 ;  /* 0x0000007800787308 */ /* 0x000e220000002400 */
[----:B------:R-:W-:Y:S02]  /*1e930*/  ISETP.GT.AND P2, PT, R128, 0x60, PT ;  /* 0x000000608000780c */ /* 0x000fe40003f44270 */
[----:B------:R-:W-:Y:S02]  /*1e940*/  FSEL R161, R161, -INF , P3 ;  /* 0xff800000a1a17808 */ /* 0x000fe40001800000 */
[----:B------:R-:W-:-:S03]  /*1e950*/  FSEL R164, R164, -INF , P4 ;  /* 0xff800000a4a47808 */ /* 0x000fc60002000000 */
[----:B------:R-:W3:Y:S01]  /*1e960*/  MUFU.TANH R121, R121 ;  /* 0x0000007900797308 */ /* 0x000ee20000002400 */
[----:B------:R-:W-:Y:S02]  /*1e970*/  FSEL R165, R165, -INF , P1 ;  /* 0xff800000a5a57808 */ /* 0x000fe40000800000 */
[C---:B------:R-:W-:Y:S02]  /*1e980*/  ISETP.GT.AND P3, PT, R128.reuse, 0x61, PT ;  /* 0x000000618000780c */ /* 0x040fe40003f64270 */
[----:B------:R-:W-:-:S03]  /*1e990*/  ISETP.GT.AND P4, PT, R128, 0x68, PT ;  /* 0x000000688000780c */ /* 0x000fc60003f84270 */
[----:B------:R-:W3:Y:S01]  /*1e9a0*/  MUFU.TANH R124, R124 ;  /* 0x0000007c007c7308 */ /* 0x000ee20000002400 */
[----:B------:R-:W-:Y:S02]  /*1e9b0*/  ISETP.GT.AND P1, PT, R128, 0x69, PT ;  /* 0x000000698000780c */ /* 0x000fe40003f24270 */
[----:B------:R-:W-:-:S05]  /*1e9c0*/  FSEL R136, R136, -INF , P2 ;  /* 0xff80000088887808 */ /* 0x000fca0001000000 */
[----:B------:R-:W3:Y:S01]  /*1e9d0*/  MUFU.TANH R125, R125 ;  /* 0x0000007d007d7308 */ /* 0x000ee20000002400 */
[----:B------:R-:W-:Y:S02]  /*1e9e0*/  ISETP.GT.AND P2, PT, R128, 0x70, PT ;  /* 0x000000708000780c */ /* 0x000fe40003f44270 */
[----:B------:R-:W-:Y:S02]  /*1e9f0*/  FSEL R137, R137, -INF , P3 ;  /* 0xff80000089897808 */ /* 0x000fe40001800000 */
[----:B------:R-:W-:Y:S02]  /*1ea00*/  FSEL R140, R140, -INF , P4 ;  /* 0xff8000008c8c7808 */ /* 0x000fe40002000000 */
[----:B------:R-:W-:Y:S02]  /*1ea10*/  FSEL R141, R141, -INF , P1 ;  /* 0xff8000008d8d7808 */ /* 0x000fe40000800000 */
[C---:B------:R-:W-:Y:S02]  /*1ea20*/  ISETP.GT.AND P3, PT, R128.reuse, 0x71, PT ;  /* 0x000000718000780c */ /* 0x040fe40003f64270 */
[----:B------:R-:W-:-:S02]  /*1ea30*/  ISETP.GT.AND P4, PT, R128, 0x78, PT ;  /* 0x000000788000780c */ /* 0x000fc40003f84270 */
[----:B------:R-:W-:Y:S02]  /*1ea40*/  ISETP.GT.AND P1, PT, R128, 0x79, PT ;  /* 0x000000798000780c */ /* 0x000fe40003f24270 */
[----:B-1----:R-:W-:Y:S02]  /*1ea50*/  FSEL R144, R144, -INF , P2 ;  /* 0xff80000090907808 */ /* 0x002fe40001000000 */
[----:B------:R-:W-:Y:S02]  /*1ea60*/  ISETP.GT.AND P2, PT, R128, 0x80, PT ;  /* 0x000000808000780c */ /* 0x000fe40003f44270 */
[----:B--2---:R-:W-:Y:S02]  /*1ea70*/  FSEL R145, R145, -INF , P3 ;  /* 0xff80000091917808 */ /* 0x004fe40001800000 */
[----:B----4-:R-:W-:Y:S02]  /*1ea80*/  FSEL R148, R148, -INF , P4 ;  /* 0xff80000094947808 */ /* 0x010fe40002000000 */
[----:B-----5:R-:W-:-:S02]  /*1ea90*/  FSEL R149, R149, -INF , P1 ;  /* 0xff80000095957808 */ /* 0x020fc40000800000 */
[C---:B------:R-:W-:Y:S02]  /*1eaa0*/  ISETP.GT.AND P3, PT, R128.reuse, 0x81, PT ;  /* 0x000000818000780c */ /* 0x040fe40003f64270 */
[C---:B------:R-:W-:Y:S02]  /*1eab0*/  ISETP.GT.AND P4, PT, R128.reuse, 0x88, PT ;  /* 0x000000888000780c */ /* 0x040fe40003f84270 */
[----:B------:R-:W-:Y:S02]  /*1eac0*/  ISETP.GT.AND P1, PT, R128, 0x89, PT ;  /* 0x000000898000780c */ /* 0x000fe40003f24270 */
[----:B0-----:R-:W-:Y:S02]  /*1ead0*/  FSEL R120, R120, -INF , P2 ;  /* 0xff80000078787808 */ /* 0x001fe40001000000 */
[----:B------:R-:W-:Y:S02]  /*1eae0*/  ISETP.GT.AND P2, PT, R128, 0x90, PT ;  /* 0x000000908000780c */ /* 0x000fe40003f44270 */
[----:B---3--:R-:W-:-:S02]  /*1eaf0*/  FSEL R121, R121, -INF , P3 ;  /* 0xff80000079797808 */ /* 0x008fc40001800000 */
[----:B------:R-:W-:Y:S02]  /*1eb00*/  FSEL R124, R124, -INF , P4 ;  /* 0xff8000007c7c7808 */ /* 0x000fe40002000000 */
[----:B------:R-:W-:Y:S02]  /*1eb10*/  FSEL R125, R125, -INF , P1 ;  /* 0xff8000007d7d7808 */ /* 0x000fe40000800000 */
[C---:B------:R-:W-:Y:S02]  /*1eb20*/  ISETP.GT.AND P3, PT, R128.reuse, 0x91, PT ;  /* 0x000000918000780c */ /* 0x040fe40003f64270 */
[C---:B------:R-:W-:Y:S02]  /*1eb30*/  ISETP.GT.AND P4, PT, R128.reuse, 0x98, PT ;  /* 0x000000988000780c */ /* 0x040fe40003f84270 */
[----:B------:R-:W-:Y:S02]  /*1eb40*/  ISETP.GT.AND P1, PT, R128, 0x99, PT ;  /* 0x000000998000780c */ /* 0x000fe40003f24270 */
[----:B------:R-:W-:-:S02]  /*1eb50*/  FSEL R128, R4, -INF , P2 ;  /* 0xff80000004807808 */ /* 0x000fc40001000000 */
        /* <DEDUP_REMOVED lines=27> */
[----:B------:R-:W-:Y:S02]  /*1ed10*/  IMAD.IADD R193, R194, 0x1, R193 ;  /* 0x00000001c2c17824 */ /* 0x000fe400078e02c1 */
[----:B------:R-:W-:Y:S01]  /*1ed20*/  FMNMX.FTZ R4, R136, R4, !PT ;  /* 0x0000000488047209 */ /* 0x000fe20007810000 */
[C---:B------:R-:W-:Y:S01]  /*1ed30*/  FMUL.FTZ R194, R2.reuse, R133 ;  /* 0x0000008502c27220 */ /* 0x040fe20000410000 */
[----:B------:R-:W-:-:S03]  /*1ed40*/  FMUL.FTZ R184, R2, R191 ;  /* 0x000000bf02b87220 */ /* 0x000fc60000410000 */
[----:B------:R-:W1:Y:S01]  /*1ed50*/  MUFU.TANH R132, R132 ;  /* 0x0000008400847308 */ /* 0x000e620000002400 */
[----:B------:R-:W-:Y:S01]  /*1ed60*/  FMNMX.FTZ R4, R137, R4, !PT ;  /* 0x0000000489047209 */ /* 0x000fe20007810000 */
[C---:B------:R-:W-:Y:S01]  /*1ed70*/  FMUL.FTZ R188, R2.reuse, R195 ;  /* 0x000000c302bc7220 */ /* 0x040fe20000410000 */
[C---:B------:R-:W-:Y:S01]  /*1ed80*/  FMUL.FTZ R191, R2.reuse, R198 ;  /* 0x000000c602bf7220 */ /* 0x040fe20000410000 */
[----:B------:R-:W-:Y:S01]  /*1ed90*/  FMUL.FTZ R133, R2, R126 ;  /* 0x0000007e02857220 */ /* 0x000fe20000410000 */
[----:B------:R-:W-:-:S03]  /*1eda0*/  FMNMX.FTZ R4, R140, R4, !PT ;  /* 0x000000048c047209 */ /* 0x000fc60007810000 */
[----:B------:R-:W-:Y:S01]  /*1edb0*/  MUFU.TANH R7, R7 ;  /* 0x0000000700077308 */ /* 0x000fe20000002400 */
[C---:B------:R-:W-:Y:S01]  /*1edc0*/  FMUL.FTZ R192, R2.reuse, R199 ;  /* 0x000000c702c07220 */ /* 0x040fe20000410000 */
[C---:B------:R-:W-:Y:S01]  /*1edd0*/  FMUL.FTZ R170, R2.reuse, R170 ;  /* 0x000000aa02aa7220 */ /* 0x040fe20000410000 */
[C---:B------:R-:W-:Y:S01]  /*1ede0*/  FMUL.FTZ R171, R2.reuse, R171 ;  /* 0x000000ab02ab7220 */ /* 0x040fe20000410000 */
[----:B------:R-:W-:-:S04]  /*1edf0*/  FMUL.FTZ R174, R2, R174 ;  /* 0x000000ae02ae7220 */ /* 0x000fc80000410000 */
[----:B------:R-:W-:Y:S01]  /*1ee00*/  MUFU.TANH R8, R8 ;  /* 0x0000000800087308 */ /* 0x000fe20000002400 */
[----:B------:R-:W-:-:S07]  /*1ee10*/  FMNMX.FTZ R4, R141, R4, !PT ;  /* 0x000000048d047209 */ /* 0x000fce0007810000 */
[----:B------:R-:W-:Y:S08]  /*1ee20*/  MUFU.TANH R21, R21 ;  /* 0x0000001500157308 */ /* 0x000ff00000002400 */
[----:B------:R-:W2:Y:S01]  /*1ee30*/  MUFU.TANH R126, R194 ;  /* 0x000000c2007e7308 */ /* 0x000ea20000002400 */
[C---:B------:R-:W-:Y:S01]  /*1ee40*/  FMUL.FTZ R175, R2.reuse, R175 ;  /* 0x000000af02af7220 */ /* 0x040fe20000410000 */
[C---:B------:R-:W-:Y:S01]  /*1ee50*/  FMUL.FTZ R178, R2.reuse, R178 ;  /* 0x000000b202b27220 */ /* 0x040fe20000410000 */
[C---:B------:R-:W-:Y:S01]  /*1ee60*/  FMUL.FTZ R179, R2.reuse, R179 ;  /* 0x000000b302b37220 */ /* 0x040fe20000410000 */
[----:B------:R-:W-:-:S04]  /*1ee70*/  FMUL.FTZ R182, R2, R182 ;  /* 0x000000b602b67220 */ /* 0x000fc80000410000 */
[----:B------:R-:W3:Y:S01]  /*1ee80*/  MUFU.TANH R184, R184 ;  /* 0x000000b800b87308 */ /* 0x000ee20000002400 */
[----:B------:R-:W-:-:S07]  /*1ee90*/  FMNMX.FTZ R4, R144, R4, !PT ;  /* 0x0000000490047209 */ /* 0x000fce0007810000 */
[----:B------:R-:W4:Y:S01]  /*1eea0*/  MUFU.TANH R187, R187 ;  /* 0x000000bb00bb7308 */ /* 0x000f220000002400 */
[----:B0-----:R-:W-:-:S07]  /*1eeb0*/  FSEL R129, R129, -INF , P3 ;  /* 0xff80000081817808 */ /* 0x001fce0001800000 */
[----:B------:R-:W0:Y:S01]  /*1eec0*/  MUFU.TANH R188, R188 ;  /* 0x000000bc00bc7308 */ /* 0x000e220000002400 */
[----:B-1----:R-:W-:-:S07]  /*1eed0*/  FSEL R132, R132, -INF , P4 ;  /* 0xff80000084847808 */ /* 0x002fce0002000000 */
[----:B------:R-:W1:Y:S01]  /*1eee0*/  MUFU.TANH R191, R191 ;  /* 0x000000bf00bf7308 */ /* 0x000e620000002400 */
[C---:B------:R-:W-:Y:S01]  /*1eef0*/  ISETP.GT.AND P2, PT, R193.reuse, RZ, PT ;  /* 0x000000ffc100720c */ /* 0x040fe20003f44270 */
[C---:B------:R-:W-:Y:S01]  /*1ef00*/  FMUL.FTZ R183, R2.reuse, R183 ;  /* 0x000000b702b77220 */ /* 0x040fe20000410000 */
[C---:B------:R-:W-:Y:S01]  /*1ef10*/  ISETP.GT.AND P3, PT, R193.reuse, 0x1, PT ;  /* 0x00000001c100780c */ /* 0x040fe20003f64270 */
[----:B------:R-:W-:Y:S01]  /*1ef20*/  FMUL.FTZ R154, R2, R154 ;  /* 0x0000009a029a7220 */ /* 0x000fe20000410000 */
[----:B------:R-:W-:-:S03]  /*1ef30*/  ISETP.GT.AND P4, PT, R193, 0x8, PT ;  /* 0x00000008c100780c */ /* 0x000fc60003f84270 */
[----:B------:R-:W5:Y:S01]  /*1ef40*/  MUFU.TANH R192, R192 ;  /* 0x000000c000c07308 */ /* 0x000f620000002400 */
[C---:B------:R-:W-:Y:S01]  /*1ef50*/  FMUL.FTZ R155, R2.reuse, R155 ;  /* 0x0000009b029b7220 */ /* 0x040fe20000410000 */
[----:B------:R-:W-:Y:S01]  /*1ef60*/  FMUL.FTZ R158, R2, R158 ;  /* 0x0000009e029e7220 */ /* 0x000fe20000410000 */
[----:B------:R-:W-:-:S05]  /*1ef70*/  FMNMX.FTZ R4, R145, R4, !PT ;  /* 0x0000000491047209 */ /* 0x000fca0007810000 */
[----:B------:R-:W5:Y:S01]  /*1ef80*/  MUFU.TANH R170, R170 ;  /* 0x000000aa00aa7308 */ /* 0x000f620000002400 */
[----:B--2---:R-:W-:-:S07]  /*1ef90*/  FSEL R126, R126, -INF , P1 ;  /* 0xff8000007e7e7808 */ /* 0x004fce0000800000 */
[----:B------:R-:W2:Y:S01]  /*1efa0*/  MUFU.TANH R171, R171 ;  /* 0x000000ab00ab7308 */ /* 0x000ea20000002400 */
[----:B------:R-:W-:-:S07]  /*1efb0*/  FSEL R7, R7, -INF , P2 ;  /* 0xff80000007077808 */ /* 0x000fce0001000000 */
[----:B------:R-:W2:Y:S01]  /*1efc0*/  MUFU.TANH R174, R174 ;  /* 0x000000ae00ae7308 */ /* 0x000ea20000002400 */
[----:B------:R-:W-:Y:S02]  /*1efd0*/  FSEL R8, R8, -INF , P3 ;  /* 0xff80000008087808 */ /* 0x000fe40001800000 */
[----:B------:R-:W-:Y:S01]  /*1efe0*/  FSEL R21, R21, -INF , P4 ;  /* 0xff80000015157808 */ /* 0x000fe20002000000 */
[----:B------:R-:W-:Y:S01]  /*1eff0*/  FMUL.FTZ R159, R2, R159 ;  /* 0x0000009f029f7220 */ /* 0x000fe20000410000 */
[----:B------:R-:W-:-:S03]  /*1f000*/  ISETP.GT.AND P1, PT, R193, 0x9, PT ;  /* 0x00000009c100780c */ /* 0x000fc60003f24270 */
[----:B------:R-:W2:Y:S01]  /*1f010*/  MUFU.TANH R175, R175 ;  /* 0x000000af00af7308 */ /* 0x000ea20000002400 */
[C---:B------:R-:W-:Y:S01]  /*1f020*/  ISETP.GT.AND P2, PT, R193.reuse, 0x10, PT ;  /* 0x00000010c100780c */ /* 0x040fe20003f44270 */
[C---:B------:R-:W-:Y:S01]  /*1f030*/  FMUL.FTZ R162, R2.reuse, R162 ;  /* 0x000000a202a27220 */ /* 0x040fe20000410000 */
[C---:B------:R-:W-:Y:S01]  /*1f040*/  ISETP.GT.AND P3, PT, R193.reuse, 0x11, PT ;  /* 0x00000011c100780c */ /* 0x040fe20003f64270 */
[----:B------:R-:W-:Y:S01]  /*1f050*/  FMUL.FTZ R163, R2, R163 ;  /* 0x000000a302a37220 */ /* 0x000fe20000410000 */
[----:B------:R-:W-:-:S03]  /*1f060*/  ISETP.GT.AND P4, PT, R193, 0x18, PT ;  /* 0x00000018c100780c */ /* 0x000fc60003f84270 */
[----:B------:R-:W2:Y:S01]  /*1f070*/  MUFU.TANH R178, R178 ;  /* 0x000000b200b27308 */ /* 0x000ea20000002400 */
[----:B------:R-:W-:Y:S01]  /*1f080*/  FMNMX.FTZ R4, R148, R4, !PT ;  /* 0x0000000494047209 */ /* 0x000fe20007810000 */
[----:B------:R-:W-:-:S06]  /*1f090*/  FMUL.FTZ R166, R2, R166 ;  /* 0x000000a602a67220 */ /* 0x000fcc0000410000 */
[----:B------:R-:W2:Y:S01]  /*1f0a0*/  MUFU.TANH R179, R179 ;  /* 0x000000b300b37308 */ /* 0x000ea20000002400 */
[----:B---3--:R-:W-:-:S07]  /*1f0b0*/  FSEL R184, R184, -INF , P1 ;  /* 0xff800000b8b87808 */ /* 0x008fce0000800000 */
[----:B------:R-:W3:Y:S01]  /*1f0c0*/  MUFU.TANH R182, R182 ;  /* 0x000000b600b67308 */ /* 0x000ee20000002400 */
[----:B----4-:R-:W-:Y:S02]  /*1f0d0*/  FSEL R187, R187, -INF , P2 ;  /* 0xff800000bbbb7808 */ /* 0x010fe40001000000 */
[----:B0-----:R-:W-:Y:S02]  /*1f0e0*/  FSEL R188, R188, -INF , P3 ;  /* 0xff800000bcbc7808 */ /* 0x001fe40001800000 */
[----:B-1----:R-:W-:-:S03]  /*1f0f0*/  FSEL R191, R191, -INF , P4 ;  /* 0xff800000bfbf7808 */ /* 0x002fc60002000000 */
[----:B------:R-:W0:Y:S01]  /*1f100*/  MUFU.TANH R183, R183 ;  /* 0x000000b700b77308 */ /* 0x000e220000002400 */
[----:B------:R-:W-:Y:S01]  /*1f110*/  FMNMX.FTZ R4, R149, R4, !PT ;  /* 0x0000000495047209 */ /* 0x000fe20007810000 */
[C---:B------:R-:W-:Y:S01]  /*1f120*/  FMUL.FTZ R167, R2.reuse, R167 ;  /* 0x000000a702a77220 */ /* 0x040fe20000410000 */
[C---:B------:R-:W-:Y:S01]  /*1f130*/  ISETP.GT.AND P1, PT, R193.reuse, 0x19, PT ;  /* 0x00000019c100780c */ /* 0x040fe20003f24270 */
[----:B------:R-:W-:Y:S01]  /*1f140*/  FMUL.FTZ R138, R2, R138 ;  /* 0x0000008a028a7220 */ /* 0x000fe20000410000 */
[----:B------:R-:W-:-:S03]  /*1f150*/  ISETP.GT.AND P2, PT, R193, 0x20, PT ;  /* 0x00000020c100780c */ /* 0x000fc60003f44270 */
[----:B------:R-:W1:Y:S01]  /*1f160*/  MUFU.TANH R154, R154 ;  /* 0x0000009a009a7308 */ /* 0x000e620000002400 */
[C---:B------:R-:W-:Y:S01]  /*1f170*/  ISETP.GT.AND P3, PT, R193.reuse, 0x21, PT ;  /* 0x00000021c100780c */ /* 0x040fe20003f64270 */
[C---:B------:R-:W-:Y:S01]  /*1f180*/  FMUL.FTZ R139, R2.reuse, R139 ;  /* 0x0000008b028b7220 */ /* 0x040fe20000410000 */
[----:B------:R-:W-:Y:S01]  /*1f190*/  ISETP.GT.AND P4, PT, R193, 0x28, PT ;  /* 0x00000028c100780c */ /* 0x000fe20003f84270 */
[----:B------:R-:W-:-:S04]  /*1f1a0*/  FMUL.FTZ R142, R2, R142 ;  /* 0x0000008e028e7220 */ /* 0x000fc80000410000 */
[----:B------:R-:W4:Y:S01]  /*1f1b0*/  MUFU.TANH R155, R155 ;  /* 0x0000009b009b7308 */ /* 0x000f220000002400 */
[----:B------:R-:W-:-:S07]  /*1f1c0*/  FMNMX.FTZ R4, R120, R4, !PT ;  /* 0x0000000478047209 */ /* 0x000fce0007810000 */
[----:B------:R-:W4:Y:S01]  /*1f1d0*/  MUFU.TANH R158, R158 ;  /* 0x0000009e009e7308 */ /* 0x000f220000002400 */
[----:B-----5:R-:W-:Y:S02]  /*1f1e0*/  FSEL R192, R192, -INF , P1 ;  /* 0xff800000c0c07808 */ /* 0x020fe40000800000 */
[----:B------:R-:W-:Y:S02]  /*1f1f0*/  FSEL R170, R170, -INF , P2 ;  /* 0xff800000aaaa7808 */ /* 0x000fe40001000000 */
[----:B--2---:R-:W-:-:S03]  /*1f200*/  FSEL R171, R171, -INF , P3 ;  /* 0xff800000abab7808 */ /* 0x004fc60001800000 */
[----:B------:R-:W2:Y:S01]  /*1f210*/  MUFU.TANH R159, R159 ;  /* 0x0000009f009f7308 */ /* 0x000ea20000002400 */
[----:B------:R-:W-:Y:S01]  /*1f220*/  FSEL R174, R174, -INF , P4 ;  /* 0xff800000aeae7808 */ /* 0x000fe20002000000 */
[C---:B------:R-:W-:Y:S01]  /*1f230*/  FMUL.FTZ R143, R2.reuse, R143 ;  /* 0x0000008f028f7220 */ /* 0x040fe20000410000 */
[C---:B------:R-:W-:Y:S01]  /*1f240*/  ISETP.GT.AND P1, PT, R193.reuse, 0x29, PT ;  /* 0x00000029c100780c */ /* 0x040fe20003f24270 */
[----:B------:R-:W-:Y:S01]  /*1f250*/  FMUL.FTZ R146, R2, R146 ;  /* 0x0000009202927220 */ /* 0x000fe20000410000 */
[----:B------:R-:W-:-:S03]  /*1f260*/  ISETP.GT.AND P2, PT, R193, 0x30, PT ;  /* 0x00000030c100780c */ /* 0x000fc60003f44270 */
[----:B------:R-:W5:Y:S01]  /*1f270*/  MUFU.TANH R162, R162 ;  /* 0x000000a200a27308 */ /* 0x000f620000002400 */
[C---:B------:R-:W-:Y:S01]  /*1f280*/  ISETP.GT.AND P3, PT, R193.reuse, 0x31, PT ;  /* 0x00000031c100780c */ /* 0x040fe20003f64270 */
[C---:B------:R-:W-:Y:S01]  /*1f290*/  FMUL.FTZ R147, R2.reuse, R147 ;  /* 0x0000009302937220 */ /* 0x040fe20000410000 */
[----:B------:R-:W-:Y:S01]  /*1f2a0*/  ISETP.GT.AND P4, PT, R193, 0x38, PT ;  /* 0x00000038c100780c */ /* 0x000fe20003f84270 */
[----:B------:R-:W-:-:S04]  /*1f2b0*/  FMUL.FTZ R150, R2, R150 ;  /* 0x0000009602967220 */ /* 0x000fc80000410000 */
[----:B------:R-:W5:Y:S01]  /*1f2c0*/  MUFU.TANH R163, R163 ;  /* 0x000000a300a37308 */ /* 0x000f620000002400 */
[----:B------:R-:W-:-:S07]  /*1f2d0*/  FMNMX.FTZ R4, R121, R4, !PT ;  /* 0x0000000479047209 */ /* 0x000fce0007810000 */
[----:B------:R-:W5:Y:S01]  /*1f2e0*/  MUFU.TANH R166, R166 ;  /* 0x000000a600a67308 */ /* 0x000f620000002400 */
[----:B------:R-:W-:Y:S02]  /*1f2f0*/  FSEL R175, R175, -INF , P1 ;  /* 0xff800000afaf7808 */ /* 0x000fe40000800000 */
[----:B------:R-:W-:Y:S02]  /*1f300*/  FSEL R178, R178, -INF , P2 ;  /* 0xff800000b2b27808 */ /* 0x000fe40001000000 */
[----:B------:R-:W-:-:S03]  /*1f310*/  FSEL R179, R179, -INF , P3 ;  /* 0xff800000b3b37808 */ /* 0x000fc60001800000 */
[----:B------:R-:W5:Y:S01]  /*1f320*/  MUFU.TANH R167, R167 ;  /* 0x000000a700a77308 */ /* 0x000f620000002400 */
[----:B---3--:R-:W-:Y:S01]  /*1f330*/  FSEL R182, R182, -INF , P4 ;  /* 0xff800000b6b67808 */ /* 0x008fe20002000000 */
[C---:B------:R-:W-:Y:S01]  /*1f340*/  FMUL.FTZ R151, R2.reuse, R151 ;  /* 0x0000009702977220 */ /* 0x040fe20000410000 */
[C---:B------:R-:W-:Y:S01]  /*1f350*/  ISETP.GT.AND P1, PT, R193.reuse, 0x39, PT ;  /* 0x00000039c100780c */ /* 0x040fe20003f24270 */
[----:B------:R-:W-:Y:S01]  /*1f360*/  FMUL.FTZ R122, R2, R122 ;  /* 0x0000007a027a7220 */ /* 0x000fe20000410000 */
[----:B------:R-:W-:-:S03]  /*1f370*/  ISETP.GT.AND P2, PT, R193, 0x40, PT ;  /* 0x00000040c100780c */ /* 0x000fc60003f44270 */
[----:B------:R-:W3:Y:S01]  /*1f380*/  MUFU.TANH R138, R138 ;  /* 0x0000008a008a7308 */ /* 0x000ee20000002400 */
[C---:B------:R-:W-:Y:S01]  /*1f390*/  ISETP.GT.AND P3, PT, R193.reuse, 0x41, PT ;  /* 0x00000041c100780c */ /* 0x040fe20003f64270 */
[----:B------:R-:W-:Y:S01]  /*1f3a0*/  FMUL.FTZ R123, R2, R123 ;  /* 0x0000007b027b7220 */ /* 0x000fe20000410000 */
[----:B------:R-:W-:-:S05]  /*1f3b0*/  ISETP.GT.AND P4, PT, R193, 0x48, PT ;  /* 0x00000048c100780c */ /* 0x000fca0003f84270 */
[----:B------:R-:W3:Y:S01]  /*1f3c0*/  MUFU.TANH R139, R139 ;  /* 0x0000008b008b7308 */ /* 0x000ee20000002400 */
[----:B------:R-:W-:-:S07]  /*1f3d0*/  FMNMX.FTZ R4, R124, R4, !PT ;  /* 0x000000047c047209 */ /* 0x000fce0007810000 */
[----:B------:R-:W3:Y:S01]  /*1f3e0*/  MUFU.TANH R142, R142 ;  /* 0x0000008e008e7308 */ /* 0x000ee20000002400 */
[----:B0-----:R-:W-:Y:S02]  /*1f3f0*/  FSEL R183, R183, -INF , P1 ;  /* 0xff800000b7b77808 */ /* 0x001fe40000800000 */
[----:B-1----:R-:W-:Y:S02]  /*1f400*/  FSEL R154, R154, -INF , P2 ;  /* 0xff8000009a9a7808 */ /* 0x002fe40001000000 */
[----:B----4-:R-:W-:-:S03]  /*1f410*/  FSEL R155, R155, -INF , P3 ;  /* 0xff8000009b9b7808 */ /* 0x010fc60001800000 */
[----:B------:R-:W0:Y:S01]  /*1f420*/  MUFU.TANH R143, R143 ;  /* 0x0000008f008f7308 */ /* 0x000e220000002400 */
[----:B------:R-:W-:Y:S02]  /*1f430*/  FSEL R158, R158, -INF , P4 ;  /* 0xff8000009e9e7808 */ /* 0x000fe40002000000 */
[C---:B------:R-:W-:Y:S02]  /*1f440*/  ISETP.GT.AND P1, PT, R193.reuse, 0x49, PT ;  /* 0x00000049c100780c */ /* 0x040fe40003f24270 */
[----:B------:R-:W-:-:S03]  /*1f450*/  ISETP.GT.AND P2, PT, R193, 0x50, PT ;  /* 0x00000050c100780c */ /* 0x000fc60003f44270 */
[----:B------:R-:W1:Y:S01]  /*1f460*/  MUFU.TANH R146, R146 ;  /* 0x0000009200927308 */ /* 0x000e620000002400 */
[C---:B------:R-:W-:Y:S02]  /*1f470*/  ISETP.GT.AND P3, PT, R193.reuse, 0x51, PT ;  /* 0x00000051c100780c */ /* 0x040fe40003f64270 */
[----:B------:R-:W-:Y:S02]  /*1f480*/  ISETP.GT.AND P4, PT, R193, 0x58, PT ;  /* 0x00000058c100780c */ /* 0x000fe40003f84270 */
[----:B------:R-:W-:-:S03]  /*1f490*/  FMNMX.FTZ R4, R125, R4, !PT ;  /* 0x000000047d047209 */ /* 0x000fc60007810000 */
[----:B------:R-:W4:Y:S01]  /*1f4a0*/  MUFU.TANH R147, R147 ;  /* 0x0000009300937308 */ /* 0x000f220000002400 */
[----:B--2---:R-:W-:-:S07]  /*1f4b0*/  FSEL R159, R159, -INF , P1 ;  /* 0xff8000009f9f7808 */ /* 0x004fce0000800000 */
[----:B------:R-:W2:Y:S01]  /*1f4c0*/  MUFU.TANH R150, R150 ;  /* 0x0000009600967308 */ /* 0x000ea20000002400 */
[----:B-----5:R-:W-:Y:S02]  /*1f4d0*/  FSEL R162, R162, -INF , P2 ;  /* 0xff800000a2a27808 */ /* 0x020fe40001000000 */
[----:B------:R-:W-:Y:S02]  /*1f4e0*/  FSEL R163, R163, -INF , P3 ;  /* 0xff800000a3a37808 */ /* 0x000fe40001800000 */
[----:B------:R-:W-:-:S03]  /*1f4f0*/  FSEL R166, R166, -INF , P4 ;  /* 0xff800000a6a67808 */ /* 0x000fc60002000000 */
[----:B------:R-:W5:Y:S01]  /*1f500*/  MUFU.TANH R151, R151 ;  /* 0x0000009700977308 */ /* 0x000f620000002400 */
[----:B------:R-:W-:Y:S02]  /*1f510*/  FMNMX.FTZ R4, R128, R4, !PT ;  /* 0x0000000480047209 */ /* 0x000fe40007810000 */
[C---:B------:R-:W-:Y:S02]  /*1f520*/  ISETP.GT.AND P1, PT, R193.reuse, 0x59, PT ;  /* 0x00000059c100780c */ /* 0x040fe40003f24270 */
[----:B------:R-:W-:-:S03]  /*1f530*/  ISETP.GT.AND P2, PT, R193, 0x60, PT ;  /* 0x00000060c100780c */ /* 0x000fc60003f44270 */
[----:B------:R-:W5:Y:S01]  /*1f540*/  MUFU.TANH R122, R122 ;  /* 0x0000007a007a7308 */ /* 0x000f620000002400 */
[C---:B------:R-:W-:Y:S02]  /*1f550*/  ISETP.GT.AND P3, PT, R193.reuse, 0x61, PT ;  /* 0x00000061c100780c */ /* 0x040fe40003f64270 */
[----:B------:R-:W-:-:S05]  /*1f560*/  ISETP.GT.AND P4, PT, R193, 0x68, PT ;  /* 0x00000068c100780c */ /* 0x000fca0003f84270 */
[----:B------:R-:W5:Y:S01]  /*1f570*/  MUFU.TANH R123, R123 ;  /* 0x0000007b007b7308 */ /* 0x000f620000002400 */
[----:B------:R-:W-:-:S07]  /*1f580*/  FMNMX.FTZ R4, R129, R4, !PT ;  /* 0x0000000481047209 */ /* 0x000fce0007810000 */
[----:B------:R-:W5:Y:S01]  /*1f590*/  MUFU.TANH R133, R133 ;  /* 0x0000008500857308 */ /* 0x000f620000002400 */
[----:B------:R-:W-:Y:S02]  /*1f5a0*/  FSEL R167, R167, -INF , P1 ;  /* 0xff800000a7a77808 */ /* 0x000fe40000800000 */
[----:B---3--:R-:W-:Y:S02]  /*1f5b0*/  FSEL R138, R138, -INF , P2 ;  /* 0xff8000008a8a7808 */ /* 0x008fe40001000000 */
[----:B------:R-:W-:Y:S02]  /*1f5c0*/  FSEL R139, R139, -INF , P3 ;  /* 0xff8000008b8b7808 */ /* 0x000fe40001800000 */
[----:B------:R-:W-:Y:S02]  /*1f5d0*/  FSEL R142, R142, -INF , P4 ;  /* 0xff8000008e8e7808 */ /* 0x000fe40002000000 */
[C---:B------:R-:W-:Y:S02]  /*1f5e0*/  ISETP.GT.AND P1, PT, R193.reuse, 0x69, PT ;  /* 0x00000069c100780c */ /* 0x040fe40003f24270 */
[----:B------:R-:W-:-:S02]  /*1f5f0*/  ISETP.GT.AND P2, PT, R193, 0x70, PT ;  /* 0x00000070c100780c */ /* 0x000fc40003f44270 */
[C---:B------:R-:W-:Y:S02]  /*1f600*/  ISETP.GT.AND P3, PT, R193.reuse, 0x71, PT ;  /* 0x00000071c100780c */ /* 0x040fe40003f64270 */
[----:B------:R-:W-:Y:S02]  /*1f610*/  ISETP.GT.AND P4, PT, R193, 0x78, PT ;  /* 0x00000078c100780c */ /* 0x000fe40003f84270 */
[----:B------:R-:W-:Y:S02]  /*1f620*/  FMNMX.FTZ R4, R132, R4, !PT ;  /* 0x0000000484047209 */ /* 0x000fe40007810000 */
[----:B0-----:R-:W-:Y:S02]  /*1f630*/  FSEL R143, R143, -INF , P1 ;  /* 0xff8000008f8f7808 */ /* 0x001fe40000800000 */
[----:B-1----:R-:W-:Y:S02]  /*1f640*/  FSEL R146, R146, -INF , P2 ;  /* 0xff80000092927808 */ /* 0x002fe40001000000 */
[----:B----4-:R-:W-:-:S02]  /*1f650*/  FSEL R147, R147, -INF , P3 ;  /* 0xff80000093937808 */ /* 0x010fc40001800000 */
[----:B--2---:R-:W-:Y:S02]  /*1f660*/  FSEL R150, R150, -INF , P4 ;  /* 0xff80000096967808 */ /* 0x004fe40002000000 */
[C---:B------:R-:W-:Y:S02]  /*1f670*/  ISETP.GT.AND P1, PT, R193.reuse, 0x79, PT ;  /* 0x00000079c100780c */ /* 0x040fe40003f24270 */
[C---:B------:R-:W-:Y:S02]  /*1f680*/  ISETP.GT.AND P2, PT, R193.reuse, 0x80, PT ;  /* 0x00000080c100780c */ /* 0x040fe40003f44270 */
[C---:B------:R-:W-:Y:S02]  /*1f690*/  ISETP.GT.AND P3, PT, R193.reuse, 0x81, PT ;  /* 0x00000081c100780c */ /* 0x040fe40003f64270 */
[----:B------:R-:W-:Y:S02]  /*1f6a0*/  ISETP.GT.AND P4, PT, R193, 0x88, PT ;  /* 0x00000088c100780c */ /* 0x000fe40003f84270 */
[----:B------:R-:W-:-:S02]  /*1f6b0*/  FMNMX.FTZ R4, R126, R4, !PT ;  /* 0x000000047e047209 */ /* 0x000fc40007810000 */
[----:B-----5:R-:W-:Y:S02]  /*1f6c0*/  FSEL R151, R151, -INF , P1 ;  /* 0xff80000097977808 */ /* 0x020fe40000800000 */
[----:B------:R-:W-:Y:S02]  /*1f6d0*/  FSEL R122, R122, -INF , P2 ;  /* 0xff8000007a7a7808 */ /* 0x000fe40001000000 */
[----:B------:R-:W-:Y:S02]  /*1f6e0*/  FSEL R123, R123, -INF , P3 ;  /* 0xff8000007b7b7808 */ /* 0x000fe40001800000 */
[----:B------:R-:W-:Y:S02]  /*1f6f0*/  FSEL R133, R133, -INF , P4 ;  /* 0xff80000085857808 */ /* 0x000fe40002000000 */
[C---:B------:R-:W-:Y:S02]  /*1f700*/  ISETP.GT.AND P1, PT, R193.reuse, 0x89, PT ;  /* 0x00000089c100780c */ /* 0x040fe40003f24270 */
[----:B------:R-:W-:-:S02]  /*1f710*/  ISETP.GT.AND P2, PT, R193, 0x90, PT ;  /* 0x00000090c100780c */ /* 0x000fc40003f44270 */
[C---:B------:R-:W-:Y:S02]  /*1f720*/  ISETP.GT.AND P3, PT, R193.reuse, 0x91, PT ;  /* 0x00000091c100780c */ /* 0x040fe40003f64270 */
[C---:B------:R-:W-:Y:S02]  /*1f730*/  ISETP.GT.AND P4, PT, R193.reuse, 0x98, PT ;  /* 0x00000098c100780c */ /* 0x040fe40003f84270 */
[----:B------:R-:W-:Y:S02]  /*1f740*/  ISETP.GT.AND P5, PT, R193, 0x99, PT ;  /* 0x00000099c100780c */ /* 0x000fe40003fa4270 */
        /* <DEDUP_REMOVED lines=8> */
[----:B------:R-:W-:-:S05]  /*1f7d0*/  MOV R193, UR52 ;  /* 0x0000003400c17c02 */ /* 0x000fca0008000f00 */
[----:B------:R-:W-:-:S05]  /*1f7e0*/  FFMA.FTZ R193, R4, R193, -8 ;  /* 0xc100000004c17423 */ /* 0x000fca00000100c1 */
        /* <DEDUP_REMOVED lines=74> */
[----:B------:R-:W-:Y:S02]  /*1fc90*/  FMUL.FTZ R131, R2, R131 ;  /* 0x0000008302837220 */ /* 0x000fe40000410000 */
[----:B------:R-:W-:Y:S01]  /*1fca0*/  FMNMX.FTZ R193, R150, R193, !PT ;  /* 0x000000c196c17209 */ /* 0x000fe20007810000 */
[----:B------:R-:W-:-:S03]  /*1fcb0*/  FMUL.FTZ R134, R2, R134 ;  /* 0x0000008602867220 */ /* 0x000fc60000410000 */
[----:B------:R-:W-:Y:S01]  /*1fcc0*/  FMNMX.FTZ R193, R151, R193, !PT ;  /* 0x000000c197c17209 */ /* 0x000fe20007810000 */
[----:B------:R-:W1:Y:S01]  /*1fcd0*/  MUFU.TANH R130, R130 ;  /* 0x0000008200827308 */ /* 0x000e620000002400 */
[----:B------:R-:W-:Y:S02]  /*1fce0*/  FMUL.FTZ R135, R2, R135 ;  /* 0x0000008702877220 */ /* 0x000fe40000410000 */
[----:B------:R-:W-:-:S05]  /*1fcf0*/  FMNMX.FTZ R193, R122, R193, !PT ;  /* 0x000000c17ac17209 */ /* 0x000fca0007810000 */
[----:B------:R-:W2:Y:S01]  /*1fd00*/  MUFU.TANH R131, R131 ;  /* 0x0000008300837308 */ /* 0x000ea20000002400 */
[----:B------:R-:W-:Y:S02]  /*1fd10*/  FMNMX.FTZ R193, R123, R193, !PT ;  /* 0x000000c17bc17209 */ /* 0x000fe40007810000 */
[----:B0-----:R-:W-:-:S05]  /*1fd20*/  FSEL R127, R127, -INF , P1 ;  /* 0xff8000007f7f7808 */ /* 0x001fca0000800000 */
[----:B------:R-:W0:Y:S01]  /*1fd30*/  MUFU.TANH R134, R134 ;  /* 0x0000008600867308 */ /* 0x000e220000002400 */
[----:B------:R-:W-:Y:S02]  /*1fd40*/  FMNMX.FTZ R193, R133, R193, !PT ;  /* 0x000000c185c17209 */ /* 0x000fe40007810000 */
[----:B-1----:R-:W-:-:S05]  /*1fd50*/  FSEL R130, R130, -INF , P2 ;  /* 0xff80000082827808 */ /* 0x002fca0001000000 */
[----:B------:R-:W1:Y:S01]  /*1fd60*/  MUFU.TANH R135, R135 ;  /* 0x0000008700877308 */ /* 0x000e620000002400 */
[----:B------:R-:W-:Y:S02]  /*1fd70*/  FMNMX.FTZ R193, R127, R193, !PT ;  /* 0x000000c17fc17209 */ /* 0x000fe40007810000 */
[----:B--2---:R-:W-:Y:S02]  /*1fd80*/  FSEL R131, R131, -INF , P3 ;  /* 0xff80000083837808 */ /* 0x004fe40001800000 */
[----:B------:R-:W-:Y:S02]  /*1fd90*/  FMNMX.FTZ R193, R130, R193, !PT ;  /* 0x000000c182c17209 */ /* 0x000fe40007810000 */
[----:B0-----:R-:W-:Y:S02]  /*1fda0*/  FSEL R134, R134, -INF , P4 ;  /* 0xff80000086867808 */ /* 0x001fe40002000000 */
[----:B------:R-:W-:-:S04]  /*1fdb0*/  FMNMX.FTZ R193, R131, R193, !PT ;  /* 0x000000c183c17209 */ /* 0x000fc80007810000 */
[----:B------:R-:W-:Y:S02]  /*1fdc0*/  FMNMX.FTZ R193, R134, R193, !PT ;  /* 0x000000c186c17209 */ /* 0x000fe40007810000 */
[----:B-1----:R-:W-:-:S04]  /*1fdd0*/  FSEL R135, R135, -INF , P5 ;  /* 0xff80000087877808 */ /* 0x002fc80002800000 */
[----:B------:R-:W-:-:S05]  /*1fde0*/  FMNMX.FTZ R193, R135, R193, !PT ;  /* 0x000000c187c17209 */ /* 0x000fca0007810000 */
[----:B------:R-:W0:Y:S01]  /*1fdf0*/  SHFL.BFLY PT, R194, R193, 0x2, 0x1f ;  /* 0x0c401f00c1c27f89 */ /* 0x000e2200000e0000 */
[----:B------:R1:W-:Y:S01]  /*1fe00*/  MUFU.EX2 R195, R15 ;  /* 0x0000000f00c37308 */ /* 0x0003e20000000800 */
[----:B0-----:R-:W-:-:S05]  /*1fe10*/  FMNMX.FTZ R194, R193, R194, !PT ;  /* 0x000000c2c1c27209 */ /* 0x001fca0007810000 */
[----:B-1----:R-:W0:Y:S02]  /*1fe20*/  SHFL.BFLY PT, R15, R194, 0x1, 0x1f ;  /* 0x0c201f00c20f7f89 */ /* 0x002e2400000e0000 */
[----:B0-----:R-:W-:-:S04]  /*1fe30*/  FMNMX.FTZ R15, R194, R15, !PT ;  /* 0x0000000fc20f7209 */ /* 0x001fc80007810000 */
[----:B------:R-:W-:-:S04]  /*1fe40*/  FSETP.NEU.FTZ.AND P1, PT, R15, -INF , PT ;  /* 0xff8000000f00780b */ /* 0x000fc80003f3d000 */
[----:B------:R-:W-:-:S05]  /*1fe50*/  FSEL R193, R15, RZ, P1 ;  /* 0x000000ff0fc17208 */ /* 0x000fca0000800000 */
[----:B------:R-:W-:Y:S01]  /*1fe60*/  FADD.FTZ R10, -R193, R10 ;  /* 0x0000000ac10a7221 */ /* 0x000fe20000010100 */
[----:B------:R-:W-:-:S04]  /*1fe70*/  IMAD.U32 R193, RZ, RZ, UR52 ;  /* 0x00000034ffc17e24 */ /* 0x000fc8000f8e00ff */
[----:B------:R-:W-:Y:S01]  /*1fe80*/  FFMA.FTZ R193, R15, R193, -8 ;  /* 0xc10000000fc17423 */ /* 0x000fe200000100c1 */
[----:B------:R-:W-:-:S04]  /*1fe90*/  FMUL.FTZ R9, R9, UR52 ;  /* 0x0000003409097c20 */ /* 0x000fc80008410000 */
[----:B------:R-:W-:Y:S01]  /*1fea0*/  FSEL R194, R193, RZ, P1 ;  /* 0x000000ffc1c27208 */ /* 0x000fe20000800000 */
[----:B------:R-:W-:-:S04]  /*1feb0*/  FMUL.FTZ R10, R10, UR52 ;  /* 0x000000340a0a7c20 */ /* 0x000fc80008410000 */
[--C-:B------:R-:W-:Y:S01]  /*1fec0*/  FFMA.FTZ R7, R7, UR52, -R194.reuse ;  /* 0x0000003407077c23 */ /* 0x100fe200080108c2 */
[----:B------:R-:W-:-:S01]  /*1fed0*/  FFMA.FTZ R8, R8, UR52, -R194 ;  /* 0x0000003408087c23 */ /* 0x000fc200080108c2 */
[----:B------:R-:W-:Y:S01]  /*1fee0*/  MUFU.EX2 R5, R5 ;  /* 0x0000000500057308 */ /* 0x000fe20000000800 */
[----:B------:R-:W-:-:S07]  /*1fef0*/  FFMA.FTZ R21, R21, UR52, -R194 ;  /* 0x0000003415157c23 */ /* 0x000fce00080108c2 */
[----:B------:R-:W0:Y:S01]  /*1ff00*/  MUFU.EX2 R9, R9 ;  /* 0x0000000900097308 */ /* 0x000e220000000800 */
[----:B------:R-:W-:-:S07]  /*1ff10*/  FFMA.FTZ R184, R184, UR52, -R194 ;  /* 0x00000034b8b87c23 */ /* 0x000fce00080108c2 */
[----:B------:R-:W-:Y:S01]  /*1ff20*/  MUFU.EX2 R7, R7 ;  /* 0x0000000700077308 */ /* 0x000fe20000000800 */
[----:B------:R-:W-:-:S07]  /*1ff30*/  IMAD R193, R223, 0x8, R18 ;  /* 0x00000008dfc17824 */ /* 0x000fce00078e0212 */
[----:B------:R-:W1:Y:S01]  /*1ff40*/  MUFU.EX2 R10, R10 ;  /* 0x0000000a000a7308 */ /* 0x000e620000000800 */
[----:B------:R-:W-:-:S07]  /*1ff50*/  FFMA.FTZ R187, R187, UR52, -R194 ;  /* 0x00000034bbbb7c23 */ /* 0x000fce00080108c2 */
[----:B------:R-:W2:Y:S01]  /*1ff60*/  MUFU.EX2 R6, R6 ;  /* 0x0000000600067308 */ /* 0x000ea20000000800 */
[----:B------:R-:W-:-:S01]  /*1ff70*/  FFMA.FTZ R188, R188, UR52, -R194 ;  /* 0x00000034bcbc7c23 */ /* 0x000fc200080108c2 */
[----:B------:R-:W-:-:S06]  /*1ff80*/  FFMA.FTZ R191, R191, UR52, -R194 ;  /* 0x00000034bfbf7c23 */ /* 0x000fcc00080108c2 */
[----:B------:R-:W3:Y:S01]  /*1ff90*/  MUFU.EX2 R8, R8 ;  /* 0x0000000800087308 */ /* 0x000ee20000000800 */
[----:B------:R-:W-:-:S01]  /*1ffa0*/  FFMA.FTZ R192, R192, UR52, -R194 ;  /* 0x00000034c0c07c23 */ /* 0x000fc200080108c2 */
[--C-:B------:R-:W-:Y:S01]  /*1ffb0*/  FFMA.FTZ R170, R170, UR52, -R194.reuse ;  /* 0x00000034aaaa7c23 */ /* 0x100fe200080108c2 */
[----:B------:R-:W-:-:S01]  /*1ffc0*/  FFMA.FTZ R171, R171, UR52, -R194 ;  /* 0x00000034abab7c23 */ /* 0x000fc200080108c2 */
[--C-:B------:R-:W-:Y:S01]  /*1ffd0*/  FFMA.FTZ R174, R174, UR52, -R194.reuse ;  /* 0x00000034aeae7c23 */ /* 0x100fe200080108c2 */
[----:B------:R-:W-:-:S03]  /*1ffe0*/  FFMA.FTZ R175, R175, UR52, -R194 ;  /* 0x00000034afaf7c23 */ /* 0x000fc600080108c2 */
[----:B------:R-:W4:Y:S01]  /*1fff0*/  MUFU.EX2 R14, R14 ;  /* 0x0000000e000e7308 */ /* 0x000f220000000800 */
[----:B------:R-:W-:-:S01]  /*20000*/  FFMA.FTZ R178, R178, UR52, -R194 ;  /* 0x00000034b2b27c23 */ /* 0x000fc200080108c2 */
[--C-:B------:R-:W-:Y:S01]  /*20010*/  FFMA.FTZ R179, R179, UR52, -R194.reuse ;  /* 0x00000034b3b37c23 */ /* 0x100fe200080108c2 */
[----:B------:R-:W-:-:S01]  /*20020*/  FFMA.FTZ R182, R182, UR52, -R194 ;  /* 0x00000034b6b67c23 */ /* 0x000fc200080108c2 */
[--C-:B------:R-:W-:Y:S01]  /*20030*/  FFMA.FTZ R183, R183, UR52, -R194.reuse ;  /* 0x00000034b7b77c23 */ /* 0x100fe200080108c2 */
[----:B------:R-:W-:-:S01]  /*20040*/  FFMA.FTZ R154, R154, UR52, -R194 ;  /* 0x000000349a9a7c23 */ /* 0x000fc200080108c2 */
[--C-:B------:R-:W-:Y:S02]  /*20050*/  FFMA.FTZ R155, R155, UR52, -R194.reuse ;  /* 0x000000349b9b7c23 */ /* 0x100fe400080108c2 */
        /* <DEDUP_REMOVED lines=23> */
[----:B------:R-:W-:Y:S01]  /*201d0*/  VIADD R193, R193, 0x33440 ;  /* 0x00033440c1c17836 */ /* 0x000fe20000000000 */
[----:B------:R-:W5:Y:S01]  /*201e0*/  MUFU.EX2 R184, R184 ;  /* 0x000000b800b87308 */ /* 0x000f620000000800 */
[----:B------:R-:W-:-:S02]  /*201f0*/  IMAD.U32 R194, RZ, RZ, UR38 ;  /* 0x00000026ffc27e24 */ /* 0x000fc4000f8e00ff */
[----:B0-----:R-:W-:Y:S01]  /*20200*/  FFMA.FTZ R12, R9, R12, R5 ;  /* 0x0000000c090c7223 */ /* 0x001fe20000010005 */
[----:B-1----:R-:W-:-:S02]  /*20210*/  FFMA.FTZ R11, R10, R11, R7 ;  /* 0x0000000b0a0b7223 */ /* 0x002fc40000010007 */
[----:B------:R-:W-:Y:S02]  /*20220*/  PRMT R193, R194, 0x654, R193 ;  /* 0x00000654c2c17816 */ /* 0x000fe400000000c1 */
[----:B------:R-:W0:Y:S01]  /*20230*/  MUFU.EX2 R185, R185 ;  /* 0x000000b900b97308 */ /* 0x000e220000000800 */
[----:B--2---:R-:W-:-:S01]  /*20240*/  FADD.FTZ R12, R6, R12 ;  /* 0x0000000c060c7221 */ /* 0x004fc20000010000 */
[----:B------:R3:W-:Y:S06]  /*20250*/  SYNCS.ARRIVE.TRANS64.RED.A1T0 RZ, [R193+URZ], RZ ;  /* 0x000000ffc1ff79a7 */ /* 0x0007ec000810043f */
[----:B------:R-:W1:Y:S01]  /*20260*/  MUFU.EX2 R187, R187 ;  /* 0x000000bb00bb7308 */ /* 0x000e620000000800 */
[----:B---3--:R-:W-:-:S01]  /*20270*/  FADD.FTZ R193, R8, R11 ;  /* 0x0000000b08c17221 */ /* 0x008fc20000010000 */
[----:B----4-:R-:W-:-:S06]  /*20280*/  FADD.FTZ R11, R14, R12 ;  /* 0x0000000c0e0b7221 */ /* 0x010fcc0000010000 */
[----:B------:R-:W2:Y:S01]  /*20290*/  MUFU.EX2 R186, R186 ;  /* 0x000000ba00ba7308 */ /* 0x000ea20000000800 */
[----:B-----5:R-:W-:-:S07]  /*202a0*/  FADD.FTZ R12, R21, R193 ;  /* 0x000000c1150c7221 */ /* 0x020fce0000010000 */
[----:B------:R-:W3:Y:S01]  /*202b0*/  MUFU.EX2 R188, R188 ;  /* 0x000000bc00bc7308 */ /* 0x000ee20000000800 */
[----:B------:R-:W-:-:S01]  /*202c0*/  FADD.FTZ R11, R195, R11 ;  /* 0x0000000bc30b7221 */ /* 0x000fc20000010000 */
[----:B------:R-:W-:-:S06]  /*202d0*/  FADD.FTZ R12, R184, R12 ;  /* 0x0000000cb80c7221 */ /* 0x000fcc0000010000 */
[----:B------:R-:W4:Y:S08]  /*202e0*/  MUFU.EX2 R189, R189 ;  /* 0x000000bd00bd7308 */ /* 0x000f300000000800 */
[----:B------:R-:W5:Y:S01]  /*202f0*/  MUFU.EX2 R191, R191 ;  /* 0x000000bf00bf7308 */ /* 0x000f620000000800 */
[----:B0-----:R-:W-:-:S01]  /*20300*/  FADD.FTZ R11, R185, R11 ;  /* 0x0000000bb90b7221 */ /* 0x001fc20000010000 */
[----:B-1----:R-:W-:-:S06]  /*20310*/  FADD.FTZ R12, R187, R12 ;  /* 0x0000000cbb0c7221 */ /* 0x002fcc0000010000 */
[----:B------:R-:W0:Y:S08]  /*20320*/  MUFU.EX2 R190, R190 ;  /* 0x000000be00be7308 */ /* 0x000e300000000800 */
[----:B------:R-:W1:Y:S01]  /*20330*/  MUFU.EX2 R192, R192 ;  /* 0x000000c000c07308 */ /* 0x000e620000000800 */
[----:B--2---:R-:W-:-:S01]  /*20340*/  FADD.FTZ R11, R186, R11 ;  /* 0x0000000bba0b7221 */ /* 0x004fc20000010000 */
[----:B---3--:R-:W-:-:S06]  /*20350*/  FADD.FTZ R12, R188, R12 ;  /* 0x0000000cbc0c7221 */ /* 0x008fcc0000010000 */
[----:B------:R-:W2:Y:S08]  /*20360*/  MUFU.EX2 R168, R168 ;  /* 0x000000a800a87308 */ /* 0x000eb00000000800 */
[----:B------:R-:W3:Y:S01]  /*20370*/  MUFU.EX2 R170, R170 ;  /* 0x000000aa00aa7308 */ /* 0x000ee20000000800 */
[----:B----4-:R-:W-:-:S01]  /*20380*/  FADD.FTZ R11, R189, R11 ;  /* 0x0000000bbd0b7221 */ /* 0x010fc20000010000 */
[----:B-----5:R-:W-:-:S06]  /*20390*/  FADD.FTZ R12, R191, R12 ;  /* 0x0000000cbf0c7221 */ /* 0x020fcc0000010000 */
        /* <DEDUP_REMOVED lines=123> */
[----:B-1----:R-:W-:-:S03]  /*20b50*/  FADD.FTZ R12, R131, R12 ;  /* 0x0000000c830c7221 */ /* 0x002fc60000010000 */
[----:B--2---:R-:W-:Y:S01]  /*20b60*/  FADD.FTZ R11, R132, R11 ;  /* 0x0000000b840b7221 */ /* 0x004fe20000010000 */
[----:B---3--:R-:W-:-:S03]  /*20b70*/  FADD.FTZ R193, R134, R12 ;  /* 0x0000000c86c17221 */ /* 0x008fc60000010000 */
[----:B----4-:R-:W-:Y:S01]  /*20b80*/  FADD.FTZ R12, R126, R11 ;  /* 0x0000000b7e0c7221 */ /* 0x010fe20000010000 */
[----:B-----5:R-:W-:-:S01]  /*20b90*/  FADD.FTZ R11, R135, R193 ;  /* 0x000000c1870b7221 */ /* 0x020fc20000010000 */
[----:B------:R-:W-:Y:S06]  /*20ba0*/  @!P0 BRA `(.L_x_6462) ;  /* 0x0000000000048947 */ /* 0x000fec0003800000 */
[----:B------:R-:W-:Y:S01]  /*20bb0*/  BPT.TRAP 0x1 ;  /* 0x000000040000795c */ /* 0x000fe20000300000 */
.L_x_6462:
[----:B------:R-:W-:Y:S01]  /*20bc0*/  F2FP.SATFINITE.E4M3.F32.PACK_AB_MERGE_C R21, R184, R21, RZ ;  /* 0x00000015b815723e */ /* 0x000fe200048070ff */
[----:B------:R-:W-:Y:S01]  /*20bd0*/  IMAD.U32 R193, RZ, RZ, UR38 ;  /* 0x00000026ffc17e24 */ /* 0x000fe2000f8e00ff */
[----:B------:R-:W-:Y:S01]  /*20be0*/  LEA R3, R3, R18, 0x3 ;  /* 0x0000001203037211 */ /* 0x000fe200078e18ff */
[----:B------:R-:W-:Y:S01]  /*20bf0*/  FMUL.FTZ R24, R24, R9 ;  /* 0x0000000918187220 */ /* 0x000fe20000410000 */
[----:B------:R-:W-:Y:S01]  /*20c00*/  F2FP.SATFINITE.E4M3.F32.PACK_AB_MERGE_C R217, R8, R7, R21 ;  /* 0x0000000708d9723e */ /* 0x000fe20004807015 */
[-C--:B------:R-:W-:Y:S01]  /*20c10*/  FMUL.FTZ R25, R25, R9.reuse ;  /* 0x0000000919197220 */ /* 0x080fe20000410000 */
[----:B------:R1:W5:Y:S01]  /*20c20*/  LDL R8, [R1] ;  /* 0x0000000001087983 */ /* 0x0003620000100800 */
[----:B------:R-:W-:Y:S01]  /*20c30*/  ISETP.GT.AND P1, PT, R0, R20, PT ;  /* 0x000000140000720c */ /* 0x000fe20003f24270 */
        /* <DEDUP_REMOVED lines=138> */
[----:B------:R-:W-:Y:S01]  /*214e0*/  MOV R9, R4 ;  /* 0x0000000400097202 */ /* 0x000fe20000000f00 */
[----:B-1----:R-:W-:Y:S06]  /*214f0*/  @P1 BRA `(.L_x_6463) ;  /* 0xffffffb400841947 */ /* 0x002fec000383ffff */
[----:B------:R-:W-:-:S07]  /*21500*/  IMAD.MOV.U32 R3, RZ, RZ, R0 ;  /* 0x000000ffff037224 */ /* 0x000fce00078e0000 */
.L_x_6451:
[----:B------:R-:W-:-:S13]  /*21510*/  ISETP.GE.AND P1, PT, R3, RZ, PT ;  /* 0x000000ff0300720c */ /* 0x000fda0003f26270 */
[----:B------:R-:W-:Y:S05]  /*21520*/  @!P1 BRA `(.L_x_6464) ;  /* 0x0000003c00949947 */ /* 0x000fea0003800000 */
[----:B-----5:R0:W5:Y:S01]  /*21530*/  LDL.LU R8, [R1] ;  /* 0x0000000001087983 */ /* 0x0201620000300800 */
[----:B------:R-:W-:Y:S01]  /*21540*/  IMAD.MOV.U32 R10, RZ, RZ, R15 ;  /* 0x000000ffff0a7224 */ /* 0x000fe200078e000f */
[----:B------:R-:W-:Y:S01]  /*21550*/  MOV R0, R223 ;  /* 0x000000df00007202 */ /* 0x000fe20000000f00 */
[----:B------:R-:W-:-:S07]  /*21560*/  IMAD.MOV.U32 R9, RZ, RZ, R4 ;  /* 0x000000ffff097224 */ /* 0x000fce00078e0004 */
.L_x_6476:
[----:B------:R-:W-:Y:S01]  /*21570*/  VIADD R223, R0, 0x1 ;  /* 0x0000000100df7836 */ /* 0x000fe20000000000 */
[----:B------:R-:W-:Y:S01]  /*21580*/  ISETP.NE.AND P2, PT, R23, RZ, PT ;  /* 0x000000ff1700720c */ /* 0x000fe20003f45270 */
[----:B------:R-:W-:Y:S05]  /*21590*/  YIELD ;  /* 0x0000000000007946 */ /* 0x000fea0003800000 */
[----:B------:R-:W-:-:S04]  /*215a0*/  ISETP.NE.AND P1, PT, R223, 0x2, PT ;  /* 0x00000002df00780c */ /* 0x000fc80003f25270 */
[----:B------:R-:W-:Y:S02]  /*215b0*/  SEL R5, RZ, 0x1, P1 ;  /* 0x00000001ff057807 */ /* 0x000fe40000800000 */
[----:B------:R-:W-:Y:S02]  /*215c0*/  SEL R223, R223, RZ, P1 ;  /* 0x000000ffdfdf7207 */ /* 0x000fe40000800000 */
[----:B-----5:R-:W-:-:S05]  /*215d0*/  LOP3.LUT R6, R8, R5, RZ, 0x3c, !PT ;  /* 0x0000000508067212 */ /* 0x020fca00078e3cff */
[----:B------:R1:W-:Y:S01]  /*215e0*/  STL [R1], R6 ;  /* 0x0000000601007387 */ /* 0x0003e20000100800 */
[----:B------:R-:W-:Y:S05]  /*215f0*/  @P2 BRA `(.L_x_6465) ;  /* 0x0000000000302947 */ /* 0x000fea0003800000 */
[----:B------:R-:W-:Y:S05]  /*21600*/  @!P0 BRA `(.L_x_6466) ;  /* 0x0000000000048947 */ /* 0x000fea0003800000 */
[----:B------:R-:W-:Y:S01]  /*21610*/  BPT.TRAP 0x1 ;  /* 0x000000040000795c */ /* 0x000fe20000300000 */
.L_x_6466:
[----:B------:R-:W-:Y:S01]  /*21620*/  IMAD R4, R223, 0x8, R18 ;  /* 0x00000008df047824 */ /* 0x000fe200078e0212 */
[----:B------:R-:W-:-:S04]  /*21630*/  SHF.L.U32 R5, R6, 0x1f, RZ ;  /* 0x0000001f06057819 */ /* 0x000fc800000006ff */
[----:B------:R2:W3:Y:S01]  /*21640*/  SYNCS.PHASECHK.TRANS64.TRYWAIT P1, [R4+URZ+0x33430], R5 ;  /* 0x03343005040075a7 */ /* 0x0004e2000802017f */
[----:B------:R-:W-:Y:S05]  /*21650*/  @!P0 BRA `(.L_x_6467) ;  /* 0x0000000000048947 */ /* 0x000fea0003800000 */
[----:B------:R-:W-:Y:S01]  /*21660*/  BPT.TRAP 0x1 ;  /* 0x000000040000795c */ /* 0x000fe20000300000 */
.L_x_6467:
[----:B------:R-:W-:Y:S04]  /*21670*/  BSSY B0, `(.L_x_6465) ;  /* 0x0000004000007945 */ /* 0x000fe80003800000 */
[----:B---3--:R-:W-:Y:S05]  /*21680*/  @P1 BRA `(.L_x_6468) ;  /* 0x0000000000081947 */ /* 0x008fea0003800000 */
[----:B------:R-:W3:Y:S02]  /*21690*/  SYNCS.PHASECHK.TRANS64.TRYWAIT P1, [R4+URZ+0x33430], R5 ;  /* 0x03343005040075a7 */ /* 0x000ee4000802017f */
[----:B---3--:R-:W-:Y:S05]  /*216a0*/  @!P1 BRA `(.L_x_6469) ;  /* 0x0000011c003c9947 */ /* 0x008fea0003800000 */
.L_x_6468:
[----:B------:R-:W-:Y:S05]  /*216b0*/  BSYNC B0 ;  /* 0x0000000000007941 */ /* 0x000fea0003800000 */
.L_x_6465:
[----:B--23--:R-:W2:Y:S01]  /*216c0*/  S2R R4, SR_TID.X ;  /* 0x0000000000047919 */ /* 0x00cea20000002100 */
[----:B------:R-:W-:Y:S05]  /*216d0*/  WARPSYNC.ALL ;  /* 0x0000000000007948 */ /* 0x000fea0003800000 */
[----:B------:R-:W-:Y:S01]  /*216e0*/  MOV R5, 0x80000020 ;  /* 0x8000002000057802 */ /* 0x000fe20000000f00 */
[----:B------:R-:W-:Y:S01]  /*216f0*/  UMOV UR44, UR24 ;  /* 0x00000018002c7c82 */ /* 0x000fe20008000000 */
[----:B------:R-:W-:Y:S01]  /*21700*/  UMOV UR45, UR25 ;  /* 0x00000019002d7c82 */ /* 0x000fe20008000000 */
[----:B------:R-:W-:Y:S01]  /*21710*/  IMAD.MOV.U32 R7, RZ, RZ, -0x7fffffe0 ;  /* 0x80000020ff077424 */ /* 0x000fe200078e00ff */
[----:B------:R-:W-:Y:S01]  /*21720*/  R2UR UR47, R5 ;  /* 0x00000000052f72ca */ /* 0x000fe200000e0000 */
[----:B------:R-:W-:Y:S01]  /*21730*/  UMOV UR40, UR24 ;  /* 0x0000001800287c82 */ /* 0x000fe20008000000 */
[----:B------:R-:W-:Y:S01]  /*21740*/  UMOV UR41, UR25 ;  /* 0x0000001900297c82 */ /* 0x000fe20008000000 */
[----:B------:R-:W-:Y:S01]  /*21750*/  MOV R21, 0x80000020 ;  /* 0x8000002000157802 */ /* 0x000fe20000000f00 */
[----:B------:R-:W-:Y:S01]  /*21760*/  IMAD.MOV.U32 R15, RZ, RZ, -0x7fffffe0 ;  /* 0x80000020ff0f7424 */ /* 0x000fe200078e00ff */
        /* <DEDUP_REMOVED lines=9> */
[----:B------:R-:W-:Y:S01]  /*21800*/  IMAD.MOV.U32 R7, RZ, RZ, -0x7fffffe0 ;  /* 0x80000020ff077424 */ /* 0x000fe200078e00ff */
[----:B------:R-:W-:-:S02]  /*21810*/  MOV R15, 0x80000020 ;  /* 0x80000020000f7802 */ /* 0x000fc40000000f00 */
[----:B------:R-:W-:Y:S02]  /*21820*/  MOV R5, 0x80000020 ;  /* 0x8000002000057802 */ /* 0x000fe40000000f00 */
[----:B--2---:R-:W-:-:S05]  /*21830*/  SHF.R.U32.HI R4, RZ, 0x7, R4 ;  /* 0x00000007ff047819 */ /* 0x004fca0000011604 */
[----:B------:R-:W-:Y:S02]  /*21840*/  VIADD R120, R4, 0x8 ;  /* 0x0000000804787836 */ /* 0x000fe40000000000 */
[----:B------:R-:W-:-:S03]  /*21850*/  IMAD R4, R223, 0x780, R13 ;  /* 0x00000780df047824 */ /* 0x000fc600078e020d */
[----:B------:R2:W-:Y:S01]  /*21860*/  BAR.SYNC.DEFER_BLOCKING R120, 0x100 ;  /* 0x000400780000751d */ /* 0x0005e20000010000 */
[C---:B-1----:R-:W-:Y:S01]  /*21870*/  VIADD R6, R4.reuse, 0x80 ;  /* 0x0000008004067836 */ /* 0x042fe20000000000 */
[C---:B------:R-:W-:Y:S01]  /*21880*/  R2UR UR46, R4.reuse ;  /* 0x00000000042e72ca */ /* 0x040fe200000e0000 */
[C---:B------:R-:W-:Y:S02]  /*21890*/  VIADD R20, R4.reuse, 0x100 ;  /* 0x0000010004147836 */ /* 0x040fe40000000000 */
[----:B------:R-:W-:Y:S01]  /*218a0*/  VIADD R14, R4, 0x180 ;  /* 0x00000180040e7836 */ /* 0x000fe20000000000 */
[----:B------:R-:W-:Y:S01]  /*218b0*/  R2UR UR42, R6 ;  /* 0x00000000062a72ca */ /* 0x000fe200000e0000 */
        /* <DEDUP_REMOVED lines=36> */
[----:B--2---:R-:W-:-:S06]  /*21b00*/  WARPGROUP.ARRIVE ;  /* 0x00000000000079c5 */ /* 0x004fcc0000000000 */
        /* <DEDUP_REMOVED lines=44> */
[----:B------:R-:W-:Y:S02]  /*21dd0*/  R2UR UR43, R7 ;  /* 0x00000000072b72ca */ /* 0x000fe400000e0000 */
[----:B------:R-:W-:Y:S02]  /*21de0*/  MOV R7, 0x80000020 ;  /* 0x8000002000077802 */ /* 0x000fe40000000f00 */
[----:B------:R-:W-:Y:S01]  /*21df0*/  R2UR UR46, R6 ;  /* 0x00000000062e72ca */ /* 0x000fe200000e0000 */
[----:B------:R-:W-:Y:S01]  /*21e00*/  VIADD R6, R4, 0x282 ;  /* 0x0000028204067836 */ /* 0x000fe20000000000 */
[----:B------:R-:W-:Y:S01]  /*21e10*/  R2UR UR47, R7 ;  /* 0x00000000072f72ca */ /* 0x000fe200000e0000 */
        /* <DEDUP_REMOVED lines=146> */
.L_x_6471:
[----:B------:R-:W-:Y:S01]  /*22740*/  SHF.L.U32 R4, R8, 0x1f, RZ ;  /* 0x0000001f08047819 */ /* 0x000fe200000006ff */
[----:B------:R-:W-:-:S04]  /*22750*/  IMAD R5, R0, 0x8, R18 ;  /* 0x0000000800057824 */ /* 0x000fc800078e0212 */
[----:B------:R1:W2:Y:S01]  /*22760*/  SYNCS.PHASECHK.TRANS64.TRYWAIT P1, [R5+URZ+0x33450], R4 ;  /* 0x03345004050075a7 */ /* 0x0002a2000802017f */
[----:B------:R-:W-:Y:S05]  /*22770*/  @!P0 BRA `(.L_x_6472) ;  /* 0x0000000000048947 */ /* 0x000fea0003800000 */
[----:B------:R-:W-:Y:S01]  /*22780*/  BPT.TRAP 0x1 ;  /* 0x000000040000795c */ /* 0x000fe20000300000 */
.L_x_6472:
[----:B--2---:R-:W-:Y:S05]  /*22790*/  @P1 BRA `(.L_x_6470) ;  /* 0x0000000000081947 */ /* 0x004fea0003800000 */
[----:B------:R-:W2:Y:S02]  /*227a0*/  SYNCS.PHASECHK.TRANS64.TRYWAIT P1, [R5+URZ+0x33450], R4 ;  /* 0x03345004050075a7 */ /* 0x000ea4000802017f */
[----:B--2---:R-:W-:Y:S05]  /*227b0*/  @!P1 BRA `(.L_x_6473) ;  /* 0x0000010c000c9947 */ /* 0x004fea0003800000 */
.L_x_6470:
[----:B-12---:R-:W-:Y:S01]  /*227c0*/  VIADD R4, R18, 0x200 ;  /* 0x0000020012047836 */ /* 0x006fe20000000000 */
[----:B------:R-:W-:Y:S05]  /*227d0*/  WARPSYNC.ALL ;  /* 0x0000000000007948 */ /* 0x000fea0003800000 */
[----:B------:R-:W-:Y:S01]  /*227e0*/  SHF.R.U32.HI R4, RZ, 0x4, R4 ;  /* 0x00000004ff047819 */ /* 0x000fe20000011604 */
[----:B------:R-:W-:Y:S01]  /*227f0*/  IMAD.MOV.U32 R5, RZ, RZ, -0x3ffffff0 ;  /* 0xc0000010ff057424 */ /* 0x000fe200078e00ff */
[----:B------:R-:W-:Y:S01]  /*22800*/  WARPGROUP.ARRIVE ;  /* 0x00000000000079c5 */ /* 0x000fe20000000000 */
[----:B------:R-:W-:-:S05]  /*22810*/  MOV R7, 0xc0000010 ;  /* 0xc000001000077802 */ /* 0x000fca0000000f00 */
[----:B------:R-:W1:Y:S01]  /*22820*/  S2R R8, SR_TID.X ;  /* 0x0000000000087919 */ /* 0x000e620000002100 */
[----:B------:R-:W-:Y:S02]  /*22830*/  LOP3.LUT R4, R4, 0x3fff, RZ, 0xc0, !PT ;  /* 0x00003fff04047812 */ /* 0x000fe400078ec0ff */
[----:B------:R-:W-:Y:S01]  /*22840*/  R2UR UR7, R5 ;  /* 0x00000000050772ca */ /* 0x000fe200000e0000 */
[----:B------:R-:W-:Y:S01]  /*22850*/  IMAD.MOV.U32 R5, RZ, RZ, -0x3ffffff0 ;  /* 0xc0000010ff057424 */ /* 0x000fe200078e00ff */
[----:B------:R-:W-:-:S05]  /*22860*/  LOP3.LUT R4, R4, 0x10000, RZ, 0xfc, !PT ;  /* 0x0001000004047812 */ /* 0x000fca00078efcff */
[----:B------:R-:W-:-:S04]  /*22870*/  IMAD R4, R0, 0x780, R4 ;  /* 0x0000078000047824 */ /* 0x000fc800078e0204 */
[C---:B------:R-:W-:Y:S01]  /*22880*/  VIADD R6, R4.reuse, 0x180 ;  /* 0x0000018004067836 */ /* 0x040fe20000000000 */
[----:B------:R-:W-:-:S13]  /*22890*/  R2UR UR6, R4 ;  /* 0x00000000040672ca */ /* 0x000fda00000e0000 */
[----:B------:R-:W-:Y:S01]  /*228a0*/  QGMMA.64x192x32.F32.E4M3.E4M3 R24, R216, gdesc[UR4], R24, gsb0 ;  /* 0x02e00004d8187df3 */ /* 0x000fe20008000818 */
[----:B------:R-:W-:Y:S01]  /*228b0*/  R2UR UR6, R6 ;  /* 0x00000000060672ca */ /* 0x000fe200000e0000 */
[----:B------:R-:W-:Y:S01]  /*228c0*/  VIADD R6, R4, 0x300 ;  /* 0x0000030004067836 */ /* 0x000fe20000000000 */
[----:B------:R-:W-:Y:S01]  /*228d0*/  R2UR UR7, R7 ;  /* 0x00000000070772ca */ /* 0x000fe200000e0000 */
[----:B------:R-:W-:Y:S01]  /*228e0*/  IMAD.MOV.U32 R7, RZ, RZ, -0x3ffffff0 ;  /* 0xc0000010ff077424 */ /* 0x000fe200078e00ff */
[----:B-1----:R-:W-:Y:S01]  /*228f0*/  SHF.R.U32.HI R8, RZ, 0x7, R8 ;  /* 0x00000007ff087819 */ /* 0x002fe20000011608 */
[----:B------:R-:W-:Y:S02]  /*22900*/  WARPGROUP.DEPBAR.LE gsb0, 0x0 ;  /* 0x00008000000079c5 */ /* 0x000fe40000010000 */
[----:B------:R-:W-:-:S12]  /*22910*/  WARPGROUP.ARRIVE ;  /* 0x00000000000079c5 */ /* 0x000fd80000000000 */
[----:B------:R-:W-:Y:S01]  /*22920*/  QGMMA.64x192x32.F32.E4M3.E4M3 R24, R212, gdesc[UR4], R24, gsb0 ;  /* 0x02e00004d4187df3 */ /* 0x000fe20008000818 */
[----:B------:R-:W-:Y:S01]  /*22930*/  R2UR UR6, R6 ;  /* 0x00000000060672ca */ /* 0x000fe200000e0000 */
[C---:B------:R-:W-:Y:S01]  /*22940*/  VIADD R6, R4.reuse, 0x480 ;  /* 0x0000048004067836 */ /* 0x040fe20000000000 */
[----:B------:R-:W-:Y:S01]  /*22950*/  R2UR UR7, R7 ;  /* 0x00000000070772ca */ /* 0x000fe200000e0000 */
[----:B------:R-:W-:Y:S01]  /*22960*/  IMAD.MOV.U32 R7, RZ, RZ, -0x3ffffff0 ;  /* 0xc0000010ff077424 */ /* 0x000fe200078e00ff */
[----:B------:R-:W-:Y:S01]  /*22970*/  IADD3 R4, R4, 0x600, RZ ;  /* 0x0000060004047810 */ /* 0x000fe20007ffe0ff */
[----:B------:R-:W-:Y:S02]  /*22980*/  WARPGROUP.DEPBAR.LE gsb0, 0x0 ;  /* 0x00008000000079c5 */ /* 0x000fe40000010000 */
[----:B------:R-:W-:-:S12]  /*22990*/  WARPGROUP.ARRIVE ;  /* 0x00000000000079c5 */ /* 0x000fd80000000000 */
        /* <DEDUP_REMOVED lines=16> */
.L_x_6474:
[C---:B------:R-:W-:Y:S01]  /*22aa0*/  FMUL.FTZ R5, R2.reuse, R184 ;  /* 0x000000b802057220 */ /* 0x040fe20000410000 */
[C---:B------:R-:W-:Y:S01]  /*22ab0*/  FMUL.FTZ R6, R2.reuse, R185 ;  /* 0x000000b902067220 */ /* 0x040fe20000410000 */
[C---:B------:R-:W-:Y:S01]  /*22ac0*/  FMUL.FTZ R14, R2.reuse, R188 ;  /* 0x000000bc020e7220 */ /* 0x040fe20000410000 */
[----:B-1----:R-:W-:Y:S02]  /*22ad0*/  IMAD R4, R223, 0x8, R18 ;  /* 0x00000008df047824 */ /* 0x002fe400078e0212 */
[----:B------:R-:W-:Y:S01]  /*22ae0*/  FMUL.FTZ R20, R2, R189 ;  /* 0x000000bd02147220 */ /* 0x000fe20000410000 */
[----:B------:R-:W-:Y:S01]  /*22af0*/  IMAD.U32 R15, RZ, RZ, UR38 ;  /* 0x00000026ff0f7e24 */ /* 0x000fe2000f8e00ff */
[----:B------:R-:W1:Y:S01]  /*22b00*/  MUFU.TANH R5, R5 ;  /* 0x0000000500057308 */ /* 0x000e620000002400 */
[----:B------:R-:W-:Y:S02]  /*22b10*/  VIADD R4, R4, 0x33440 ;  /* 0x0003344004047836 */ /* 0x000fe40000000000 */
[C---:B------:R-:W-:Y:S01]  /*22b20*/  FMUL.FTZ R185, R2.reuse, R192 ;  /* 0x000000c002b97220 */ /* 0x040fe20000410000 */
[C---:B------:R-:W-:Y:S01]  /*22b30*/  FMUL.FTZ R7, R2.reuse, R186 ;  /* 0x000000ba02077220 */ /* 0x040fe20000410000 */
[C---:B------:R-:W-:Y:S01]  /*22b40*/  FMUL.FTZ R186, R2.reuse, R193 ;  /* 0x000000c102ba7220 */ /* 0x040fe20000410000 */
[C---:B------:R-:W-:Y:S01]  /*22b50*/  FMUL.FTZ R189, R2.reuse, R196 ;  /* 0x000000c402bd7220 */ /* 0x040fe20000410000 */
[----:B------:R-:W-:Y:S01]  /*22b60*/  PRMT R4, R15, 0x654, R4 ;  /* 0x000006540f047816 */ /* 0x000fe20000000004 */
[C---:B------:R-:W-:Y:S01]  /*22b70*/  FMUL.FTZ R21, R2.reuse, R190 ;  /* 0x000000be02157220 */ /* 0x040fe20000410000 */
[----:B------:R-:W2:Y:S01]  /*22b80*/  MUFU.TANH R6, R6 ;  /* 0x0000000600067308 */ /* 0x000ea20000002400 */
[C---:B------:R-:W-:Y:S01]  /*22b90*/  FMUL.FTZ R190, R2.reuse, R197 ;  /* 0x000000c502be7220 */ /* 0x040fe20000410000 */
[----:B------:R1:W-:Y:S01]  /*22ba0*/  SYNCS.ARRIVE.TRANS64.RED.A1T0 RZ, [R4+URZ], RZ ;  /* 0x000000ff04ff79a7 */ /* 0x0003e2000810043f */
[C---:B------:R-:W-:Y:S01]  /*22bb0*/  FMUL.FTZ R168, R2.reuse, R168 ;  /* 0x000000a802a87220 */ /* 0x040fe20000410000 */
[C---:B------:R-:W-:Y:S01]  /*22bc0*/  FMUL.FTZ R169, R2.reuse, R169 ;  /* 0x000000a902a97220 */ /* 0x040fe20000410000 */
[C---:B------:R-:W-:Y:S01]  /*22bd0*/  FMUL.FTZ R172, R2.reuse, R172 ;  /* 0x000000ac02ac7220 */ /* 0x040fe20000410000 */
[C---:B------:R-:W-:Y:S01]  /*22be0*/  FMUL.FTZ R173, R2.reuse, R173 ;  /* 0x000000ad02ad7220 */ /* 0x040fe20000410000 */
[C---:B------:R-:W-:Y:S01]  /*22bf0*/  FMUL.FTZ R176, R2.reuse, R176 ;  /* 0x000000b002b07220 */ /* 0x040fe20000410000 */
[----:B------:R-:W3:Y:S01]  /*22c00*/  MUFU.TANH R14, R14 ;  /* 0x0000000e000e7308 */ /* 0x000ee20000002400 */
[C---:B------:R-:W-:Y:S01]  /*22c10*/  FMUL.FTZ R177, R2.reuse, R177 ;  /* 0x000000b102b17220 */ /* 0x040fe20000410000 */
[----:B-1----:R-:W-:Y:S01]  /*22c20*/  FMNMX.FTZ R4, R5, R9, !PT ;  /* 0x0000000905047209 */ /* 0x002fe20007810000 */
        /* <DEDUP_REMOVED lines=83> */
[----:B------:R-:W-:Y:S01]  /*23160*/  FMUL.FTZ R193, R2, R135 ;  /* 0x0000008702c17220 */ /* 0x000fe20000410000 */
[----:B------:R-:W-:Y:S01]  /*23170*/  UMOV UR52, UR50 ;  /* 0x0000003200347c82 */ /* 0x000fe20008000000 */
        /* <DEDUP_REMOVED lines=57> */
[----:B-1----:R-:W-:-:S05]  /*23510*/  FMNMX.FTZ R15, R133, R4, !PT ;  /* 0x00000004850f7209 */ /* 0x002fca0007810000 */
[----:B------:R-:W1:Y:S02]  /*23520*/  SHFL.BFLY PT, R4, R15, 0x2, 0x1f ;  /* 0x0c401f000f047f89 */ /* 0x000e6400000e0000 */
[----:B------:R-:W4:Y:S08]  /*23530*/  MUFU.TANH R21, R21 ;  /* 0x0000001500157308 */ /* 0x000f300000002400 */
[----:B------:R-:W5:Y:S08]  /*23540*/  MUFU.TANH R184, R184 ;  /* 0x000000b800b87308 */ /* 0x000f700000002400 */
        /* <DEDUP_REMOVED lines=10> */
[----:B---3--:R-:W-:Y:S01]  /*235f0*/  FMNMX.FTZ R15, R8, R15, !PT ;  /* 0x0000000f080f7209 */ /* 0x008fe20007810000 */
[----:B------:R-:W-:-:S03]  /*23600*/  FADD.FTZ R9, -R4, R9 ;  /* 0x0000000904097221 */ /* 0x000fc60000010100 */
[----:B----4-:R-:W-:Y:S01]  /*23610*/  FMNMX.FTZ R15, R21, R15, !PT ;  /* 0x0000000f150f7209 */ /* 0x010fe20007810000 */
[----:B------:R-:W-:Y:S02]  /*23620*/  FMUL.FTZ R9, R9, UR52 ;  /* 0x0000003409097c20 */ /* 0x000fe40008410000 */
[----:B------:R-:W3:Y:S01]  /*23630*/  MUFU.TANH R174, R174 ;  /* 0x000000ae00ae7308 */ /* 0x000ee20000002400 */
[----:B-----5:R-:W-:-:S04]  /*23640*/  FMNMX.FTZ R15, R184, R15, !PT ;  /* 0x0000000fb80f7209 */ /* 0x020fc80007810000 */
[----:B0-----:R-:W-:-:S03]  /*23650*/  FMNMX.FTZ R15, R187, R15, !PT ;  /* 0x0000000fbb0f7209 */ /* 0x001fc60007810000 */
[----:B------:R-:W0:Y:S01]  /*23660*/  MUFU.TANH R175, R175 ;  /* 0x000000af00af7308 */ /* 0x000e220000002400 */
[----:B-1----:R-:W-:-:S04]  /*23670*/  FMNMX.FTZ R15, R188, R15, !PT ;  /* 0x0000000fbc0f7209 */ /* 0x002fc80007810000 */
[----:B------:R-:W-:-:S03]  /*23680*/  FMNMX.FTZ R15, R191, R15, !PT ;  /* 0x0000000fbf0f7209 */ /* 0x000fc60007810000 */
[----:B------:R-:W1:Y:S01]  /*23690*/  MUFU.TANH R178, R178 ;  /* 0x000000b200b27308 */ /* 0x000e620000002400 */
[----:B------:R-:W-:-:S04]  /*236a0*/  FMNMX.FTZ R15, R192, R15, !PT ;  /* 0x0000000fc00f7209 */ /* 0x000fc80007810000 */
[----:B------:R-:W-:-:S03]  /*236b0*/  FMNMX.FTZ R15, R170, R15, !PT ;  /* 0x0000000faa0f7209 */ /* 0x000fc60007810000 */
[----:B------:R-:W4:Y:S01]  /*236c0*/  MUFU.TANH R179, R179 ;  /* 0x000000b300b37308 */ /* 0x000f220000002400 */
[----:B--2---:R-:W-:-:S04]  /*236d0*/  FMNMX.FTZ R15, R171, R15, !PT ;  /* 0x0000000fab0f7209 */ /* 0x004fc80007810000 */
[----:B---3--:R-:W-:-:S03]  /*236e0*/  FMNMX.FTZ R15, R174, R15, !PT ;  /* 0x0000000fae0f7209 */ /* 0x008fc60007810000 */
[----:B------:R-:W2:Y:S01]  /*236f0*/  MUFU.TANH R182, R182 ;  /* 0x000000b600b67308 */ /* 0x000ea20000002400 */
[----:B0-----:R-:W-:-:S04]  /*23700*/  FMNMX.FTZ R15, R175, R15, !PT ;  /* 0x0000000faf0f7209 */ /* 0x001fc80007810000 */
[----:B-1----:R-:W-:-:S03]  /*23710*/  FMNMX.FTZ R15, R178, R15, !PT ;  /* 0x0000000fb20f7209 */ /* 0x002fc60007810000 */
[----:B------:R-:W0:Y:S01]  /*23720*/  MUFU.TANH R183, R183 ;  /* 0x000000b700b77308 */ /* 0x000e220000002400 */
[----:B----4-:R-:W-:-:S07]  /*23730*/  FMNMX.FTZ R15, R179, R15, !PT ;  /* 0x0000000fb30f7209 */ /* 0x010fce0007810000 */
        /* <DEDUP_REMOVED lines=48> */
[----:B------:R-:W-:Y:S01]  /*23a40*/  MUFU.EX2 R9, R9 ;  /* 0x0000000900097308 */ /* 0x000fe20000000800 */
[----:B--2---:R-:W-:-:S04]  /*23a50*/  FMNMX.FTZ R15, R134, R15, !PT ;  /* 0x0000000f860f7209 */ /* 0x004fc80007810000 */
[----:B0-----:R-:W-:-:S05]  /*23a60*/  FMNMX.FTZ R15, R193, R15, !PT ;  /* 0x0000000fc10f7209 */ /* 0x001fca0007810000 */
[----:B------:R-:W0:Y:S02]  /*23a70*/  SHFL.BFLY PT, R135, R15, 0x2, 0x1f ;  /* 0x0c401f000f877f89 */ /* 0x000e2400000e0000 */
[----:B0-----:R-:W-:-:S05]  /*23a80*/  FMNMX.FTZ R15, R15, R135, !PT ;  /* 0x000000870f0f7209 */ /* 0x001fca0007810000 */
[----:B------:R-:W0:Y:S02]  /*23a90*/  SHFL.BFLY PT, R135, R15, 0x1, 0x1f ;  /* 0x0c201f000f877f89 */ /* 0x000e2400000e0000 */
[----:B0-----:R-:W-:Y:S02]  /*23aa0*/  FMNMX.FTZ R15, R15, R135, !PT ;  /* 0x000000870f0f7209 */ /* 0x001fe40007810000 */
[----:B------:R-:W-:-:S03]  /*23ab0*/  MOV R135, UR52 ;  /* 0x0000003400877c02 */ /* 0x000fc60008000f00 */
[----:B------:R-:W-:Y:S02]  /*23ac0*/  FADD.FTZ R10, -R15, R10 ;  /* 0x0000000a0f0a7221 */ /* 0x000fe40000010100 */
[----:B------:R-:W-:-:S02]  /*23ad0*/  FFMA.FTZ R135, R4, R135, -8 ;  /* 0xc100000004877423 */ /* 0x000fc40000010087 */
[----:B------:R-:W-:Y:S02]  /*23ae0*/  FMUL.FTZ R10, R10, UR52 ;  /* 0x000000340a0a7c20 */ /* 0x000fe40008410000 */
        /* <DEDUP_REMOVED lines=40> */
[----:B------:R-:W-:Y:S01]  /*23d70*/  IMAD.U32 R135, RZ, RZ, UR52 ;  /* 0x00000034ff877e24 */ /* 0x000fe2000f8e00ff */
[----:B------:R-:W0:Y:S03]  /*23d80*/  MUFU.EX2 R5, R5 ;  /* 0x0000000500057308 */ /* 0x000e260000000800 */
[----:B------:R-:W-:-:S04]  /*23d90*/  FFMA.FTZ R135, R15, R135, -8 ;  /* 0xc10000000f877423 */ /* 0x000fc80000010087 */
        /* <DEDUP_REMOVED lines=48> */
[----:B0-----:R-:W-:Y:S01]  /*240a0*/  FADD.FTZ R12, R6, R12 ;  /* 0x0000000c060c7221 */ /* 0x001fe20000010000 */
[----:B--2---:R-:W-:-:S01]  /*240b0*/  FADD.FTZ R193, R8, R11 ;  /* 0x0000000b08c17221 */ /* 0x004fc20000010000 */
[----:B------:R-:W0:Y:S02]  /*240c0*/  MUFU.EX2 R20, R20 ;  /* 0x0000001400147308 */ /* 0x000e240000000800 */
[----:B-1----:R-:W-:-:S06]  /*240d0*/  FADD.FTZ R11, R14, R12 ;  /* 0x0000000c0e0b7221 */ /* 0x002fcc0000010000 */
[----:B------:R-:W1:Y:S01]  /*240e0*/  MUFU.EX2 R184, R184 ;  /* 0x000000b800b87308 */ /* 0x000e620000000800 */
[----:B---3--:R-:W-:-:S07]  /*240f0*/  FADD.FTZ R12, R21, R193 ;  /* 0x000000c1150c7221 */ /* 0x008fce0000010000 */
        /* <DEDUP_REMOVED lines=148> */
.L_x_6475:
[----:B------:R-:W-:Y:S01]  /*24a40*/  F2FP.SATFINITE.E4M3.F32.PACK_AB_MERGE_C R21, R184, R21, RZ ;  /* 0x00000015b815723e */ /* 0x000fe200048070ff */
[----:B------:R-:W-:Y:S01]  /*24a50*/  IMAD R0, R0, 0x8, R18 ;  /* 0x0000000800007824 */ /* 0x000fe200078e0212 */
[----:B------:R-:W-:Y:S01]  /*24a60*/  ISETP.GT.AND P1, PT, R3, RZ, PT ;  /* 0x000000ff0300720c */ /* 0x000fe20003f24270 */
[----:B------:R-:W-:Y:S01]  /*24a70*/  IMAD.U32 R193, RZ, RZ, UR38 ;  /* 0x00000026ffc17e24 */ /* 0x000fe2000f8e00ff */
[----:B------:R-:W-:Y:S01]  /*24a80*/  F2FP.SATFINITE.E4M3.F32.PACK_AB_MERGE_C R217, R8, R7, R21 ;  /* 0x0000000708d9723e */ /* 0x000fe20004807015 */
[----:B------:R-:W-:Y:S01]  /*24a90*/  VIADD R0, R0, 0x33460 ;  /* 0x0003346000007836 */ /* 0x000fe20000000000 */
[----:B------:R1:W5:Y:S01]  /*24aa0*/  LDL R8, [R1] ;  /* 0x0000000001087983 */ /* 0x0003620000100800 */
        /* <DEDUP_REMOVED lines=139> */
[----:B------:R-:W-:Y:S01]  /*25360*/  IADD3 R3, R3, -0x1, RZ ;  /* 0xffffffff03037810 */ /* 0x000fe20007ffe0ff */
[----:B-1----:R-:W-:Y:S06]  /*25370*/  @P1 BRA `(.L_x_6476) ;  /* 0xffffffc0007c1947 */ /* 0x002fec000383ffff */
.L_x_6464:
[----:B------:R-:W-:Y:S05]  /*25380*/  WARPSYNC.ALL ;  /* 0x0000000000007948 */ /* 0x000fea0003800000 */
[----:B------:R-:W-:Y:S06]  /*25390*/  BAR.ARV 0x8, 0x180 ;  /* 0x0206000000007b1d */ /* 0x000fec0000002000 */
[----:B------:R-:W-:Y:S05]  /*253a0*/  @!P0 BRA `(.L_x_6477) ;  /* 0x0000000000048947 */ /* 0x000fea0003800000 */
[----:B------:R-:W-:Y:S01]  /*253b0*/  BPT.TRAP 0x1 ;  /* 0x000000040000795c */ /* 0x000fe20000300000 */
.L_x_6477:
[----:B------:R-:W2:Y:S01]  /*253c0*/  LDL R0, [R1] ;  /* 0x0000000001007983 */ /* 0x000ea20000100800 */
[----:B------:R-:W-:Y:S01]  /*253d0*/  IMAD R13, R223, 0x8, R18 ;  /* 0x00000008df0d7824 */ /* 0x000fe200078e0212 */
[----:B--2---:R-:W-:-:S04]  /*253e0*/  SHF.L.U32 R0, R0, 0x1f, RZ ;  /* 0x0000001f00007819 */ /* 0x004fc800000006ff */
[----:B------:R0:W1:Y:S01]  /*253f0*/  SYNCS.PHASECHK.TRANS64.TRYWAIT P1, [R13+URZ+0x33450], R0 ;  /* 0x033450000d0075a7 */ /* 0x000062000802017f */
[----:B------:R-:W-:Y:S05]  /*25400*/  @!P0 BRA `(.L_x_6478) ;  /* 0x0000000000048947 */ /* 0x000fea0003800000 */
[----:B------:R-:W-:Y:S01]  /*25410*/  BPT.TRAP 0x1 ;  /* 0x000000040000795c */ /* 0x000fe20000300000 */
.L_x_6478:
[----:B------:R-:W-:-:S04]  /*25420*/  IADD3 R18, R18, 0x200, RZ ;  /* 0x0000020012127810 */ /* 0x000fc80007ffe0ff */
[----:B------:R-:W-:-:S04]  /*25430*/  SHF.R.U32.HI R18, RZ, 0x4, R18 ;  /* 0x00000004ff127819 */ /* 0x000fc80000011612 */
[----:B------:R-:W-:-:S04]  /*25440*/  LOP3.LUT R18, R18, 0x3fff, RZ, 0xc0, !PT ;  /* 0x00003fff12127812 */ /* 0x000fc800078ec0ff */
[----:B------:R-:W-:Y:S01]  /*25450*/  LOP3.LUT R18, R18, 0x10000, RZ, 0xfc, !PT ;  /* 0x0001000012127812 */ /* 0x000fe200078efcff */
[----:B-1----:R-:W-:Y:S06]  /*25460*/  @P1 BRA `(.L_x_6479) ;  /* 0x0000000000081947 */ /* 0x002fec0003800000 */
[----:B------:R-:W1:Y:S02]  /*25470*/  SYNCS.PHASECHK.TRANS64.TRYWAIT P1, [R13+URZ+0x33450], R0 ;  /* 0x033450000d0075a7 */ /* 0x000e64000802017f */
[----:B-1----:R-:W-:Y:S05]  /*25480*/  @!P1 BRA `(.L_x_6480) ;  /* 0x000000dc00ec9947 */ /* 0x002fea0003800000 */
.L_x_6479:
[----:B------:R-:W-:Y:S01]  /*25490*/  IMAD R2, R223, 0x780, R18 ;  /* 0x00000780df027824 */ /* 0x000fe200078e0212 */
[----:B------:R-:W0:Y:S01]  /*254a0*/  LDL R5, [R1+0x60] ;  /* 0x0000600001057983 */ /* 0x000e220000100800 */
[----:B------:R-:W-:Y:S01]  /*254b0*/  IMAD.MOV.U32 R3, RZ, RZ, -0x3ffffff0 ;  /* 0xc0000010ff037424 */ /* 0x000fe200078e00ff */
[----:B------:R-:W-:Y:S05]  /*254c0*/  WARPSYNC.ALL ;  /* 0x0000000000007948 */ /* 0x000fea0003800000 */
[C---:B------:R-:W-:Y:S01]  /*254d0*/  R2UR UR6, R2.reuse ;  /* 0x00000000020672ca */ /* 0x040fe200000e0000 */
[----:B------:R-:W2:Y:S01]  /*254e0*/  LDL R10, [R1+0x50] ;  /* 0x00005000010a7983 */ /* 0x000ea20000100800 */
[----:B------:R-:W-:Y:S01]  /*254f0*/  R2UR UR7, R3 ;  /* 0x00000000030772ca */ /* 0x000fe200000e0000 */
[----:B------:R-:W-:Y:S01]  /*25500*/  WARPGROUP.ARRIVE ;  /* 0x00000000000079c5 */ /* 0x000fe20000000000 */
[----:B------:R-:W-:Y:S01]  /*25510*/  VIADD R6, R2, 0x180 ;  /* 0x0000018002067836 */ /* 0x000fe20000000000 */
[----:B------:R-:W-:Y:S01]  /*25520*/  ULDC.64 UR4, c[0x0][0x9a0] ;  /* 0x0002680000047ab9 */ /* 0x000fe20000000a00 */
[----:B------:R-:W-:Y:S01]  /*25530*/  IMAD.MOV.U32 R7, RZ, RZ, -0x3ffffff0 ;  /* 0xc0000010ff077424 */ /* 0x000fe200078e00ff */
[----:B------:R-:W-:-:S04]  /*25540*/  ISETP.NE.U32.AND P1, PT, RZ, UR4, PT ;  /* 0x00000004ff007c0c */ /* 0x000fc8000bf25070 */
[----:B------:R-:W-:-:S04]  /*25550*/  ISETP.NE.AND.EX P1, PT, RZ, UR5, PT, P1 ;  /* 0x00000005ff007c0c */ /* 0x000fc8000bf25310 */
[----:B------:R-:W-:Y:S01]  /*25560*/  QGMMA.64x192x32.F32.E4M3.E4M3 R24, R216, gdesc[UR4], R24, gsb0 ;  /* 0x02e00004d8187df3 */ /* 0x000fe20008000818 */
[----:B------:R-:W-:Y:S01]  /*25570*/  R2UR UR6, R6 ;  /* 0x00000000060672ca */ /* 0x000fe200000e0000 */
[----:B------:R-:W-:Y:S01]  /*25580*/  VIADD R6, R2, 0x300 ;  /* 0x0000030002067836 */ /* 0x000fe20000000000 */
[----:B------:R-:W-:Y:S02]  /*25590*/  R2UR UR7, R7 ;  /* 0x00000000070772ca */ /* 0x000fe400000e0000 */
[----:B------:R-:W-:-:S04]  /*255a0*/  MOV R7, 0xc0000010 ;  /* 0xc000001000077802 */ /* 0x000fc80000000f00 */
[----:B-----5:R-:W3:Y:S01]  /*255b0*/  @P1 LDC.64 R8, c[0x0][0x9d0] ;  /* 0x00027400ff081b82 */ /* 0x020ee20000000a00 */
[----:B------:R-:W-:Y:S02]  /*255c0*/  WARPGROUP.DEPBAR.LE gsb0, 0x0 ;  /* 0x00008000000079c5 */ /* 0x000fe40000010000 */
[----:B------:R-:W-:-:S08]  /*255d0*/  WARPGROUP.ARRIVE ;  /* 0x00000000000079c5 */ /* 0x000fd00000000000 */
[----:B------:R-:W-:Y:S01]  /*255e0*/  QGMMA.64x192x32.F32.E4M3.E4M3 R24, R212, gdesc[UR4], R24, gsb0 ;  /* 0x02e00004d4187df3 */ /* 0x000fe20008000818 */
[----:B------:R-:W-:Y:S02]  /*255f0*/  R2UR UR6, R6 ;  /* 0x00000000060672ca */ /* 0x000fe400000e0000 */
[----:B------:R-:W-:Y:S02]  /*25600*/  R2UR UR7, R7 ;  /* 0x00000000070772ca */ /* 0x000fe400000e0000 */
[----:B------:R-:W0:Y:S02]  /*25610*/  @P1 LDC.64 R6, c[0x0][0x9c8] ;  /* 0x00027200ff061b82 */ /* 0x000e240000000a00 */
[----:B01----:R-:W-:Y:S01]  /*25620*/  @P1 IMAD R0, R5, R6, RZ ;  /* 0x0000000605001224 */ /* 0x003fe200078e02ff */
[----:B------:R-:W-:-:S03]  /*25630*/  @P1 SHF.R.S32.HI R5, RZ, 0x1f, R22 ;  /* 0x0000001fff051819 */ /* 0x000fc60000011416 */
[C---:B--2---:R-:W-:Y:S02]  /*25640*/  @P1 IMAD R3, R10.reuse, R7, R0 ;  /* 0x000000070a031224 */ /* 0x044fe400078e0200 */
[----:B------:R-:W-:-:S04]  /*25650*/  @P1 IMAD.WIDE.U32 R6, R10, R6, RZ ;  /* 0x000000060a061225 */ /* 0x000fc800078e00ff */
[-C--:B---3--:R-:W-:Y:S02]  /*25660*/  @P1 IMAD R0, R5, R8.reuse, RZ ;  /* 0x0000000805001224 */ /* 0x088fe400078e02ff */
[----:B------:R-:W-:Y:S02]  /*25670*/  @P1 IMAD.IADD R7, R7, 0x1, R3 ;  /* 0x0000000107071824 */ /* 0x000fe400078e0203 */
[C---:B------:R-:W-:Y:S02]  /*25680*/  @P1 IMAD R3, R22.reuse, R9, R0 ;  /* 0x0000000916031224 */ /* 0x040fe400078e0200 */
[----:B------:R-:W-:-:S04]  /*25690*/  @P1 IMAD.WIDE.U32 R6, R22, R8, R6 ;  /* 0x0000000816061225 */ /* 0x000fc800078e0006 */
[----:B------:R-:W-:Y:S01]  /*256a0*/  @P1 IMAD.IADD R3, R7, 0x1, R3 ;  /* 0x0000000107031824 */ /* 0x000fe200078e0203 */
[----:B------:R-:W-:Y:S01]  /*256b0*/  @P1 LEA R8, P2, R6, UR4, 0x2 ;  /* 0x0000000406081c11 */ /* 0x000fe2000f8410ff */
[----:B------:R-:W-:-:S03]  /*256c0*/  IMAD.MOV.U32 R0, RZ, RZ, 0x3f800000 ;  /* 0x3f800000ff007424 */ /* 0x000fc600078e00ff */
[----:B------:R-:W-:-:S05]  /*256d0*/  @P1 LEA.HI.X R9, R6, UR5, R3, 0x2, P2 ;  /* 0x0000000506091c11 */ /* 0x000fca00090f1403 */
[----:B------:R0:W2:Y:S01]  /*256e0*/  @P1 LDG.E R0, desc[UR54][R8.64] ;  /* 0x0000003608001981 */ /* 0x0000a2000c1e1900 */
[----:B------:R-:W-:Y:S02]  /*256f0*/  WARPGROUP.DEPBAR.LE gsb0, 0x0 ;  /* 0x00008000000079c5 */ /* 0x000fe40000010000 */
[----:B------:R-:W-:-:S06]  /*25700*/  WARPGROUP.ARRIVE ;  /* 0x00000000000079c5 */ /* 0x000fcc0000000000 */
[----:B------:R-:W-:Y:S01]  /*25710*/  QGMMA.64x192x32.F32.E4M3.E4M3 R24, R208, gdesc[UR4], R24, gsb0 ;  /* 0x02e00004d0187df3 */ /* 0x000fe20008000818 */
[----:B------:R-:W-:Y:S01]  /*25720*/  VIADD R6, R2, 0x480 ;  /* 0x0000048002067836 */ /* 0x000fe20000000000 */
[----:B------:R-:W-:-:S04]  /*25730*/  MOV R7, 0xc0000010 ;  /* 0xc000001000077802 */ /* 0x000fc80000000f00 */
[----:B------:R-:W-:Y:S02]  /*25740*/  R2UR UR6, R6 ;  /* 0x00000000060672ca */ /* 0x000fe400000e0000 */
[----:B------:R-:W-:Y:S01]  /*25750*/  R2UR UR7, R7 ;  /* 0x00000000070772ca */ /* 0x000fe200000e0000 */
[----:B------:R-:W-:Y:S02]  /*25760*/  VIADD R2, R2, 0x600 ;  /* 0x0000060002027836 */ /* 0x000fe40000000000 */
[----:B------:R-:W-:Y:S01]  /*25770*/  IMAD.MOV.U32 R3, RZ, RZ, -0x3ffffff0 ;  /* 0xc0000010ff037424 */ /* 0x000fe200078e00ff */
[----:B------:R-:W1:Y:S01]  /*25780*/  SHFL.BFLY PT, R6, R11, 0x2, 0x1f ;  /* 0x0c401f000b067f89 */ /* 0x000e6200000e0000 */
[----:B------:R-:W-:Y:S02]  /*25790*/  WARPGROUP.DEPBAR.LE gsb0, 0x0 ;  /* 0x00008000000079c5 */ /* 0x000fe40000010000 */
[----:B------:R-:W-:-:S06]  /*257a0*/  WARPGROUP.ARRIVE ;  /* 0x00000000000079c5 */ /* 0x000fcc0000000000 */
[----:B------:R-:W-:Y:S01]  /*257b0*/  QGMMA.64x192x32.F32.E4M3.E4M3 R24, R204, gdesc[UR4], R24, gsb0 ;  /* 0x02e00004cc187df3 */ /* 0x000fe20008000818 */
[----:B------:R-:W-:Y:S02]  /*257c0*/  R2UR UR6, R2 ;  /* 0x00000000020672ca */ /* 0x000fe400000e0000 */
[----:B------:R-:W-:Y:S02]  /*257d0*/  R2UR UR7, R3 ;  /* 0x00000000030772ca */ /* 0x000fe400000e0000 */
[----:B------:R-:W3:Y:S01]  /*257e0*/  SHFL.BFLY PT, R3, R12, 0x2, 0x1f ;  /* 0x0c401f000c037f89 */ /* 0x000ee200000e0000 */
[----:B-1----:R-:W-:-:S05]  /*257f0*/  FADD.FTZ R6, R6, R11 ;  /* 0x0000000b06067221 */ /* 0x002fca0000010000 */
[----:B------:R-:W0:Y:S01]  /*25800*/  SHFL.BFLY PT, R5, R6, 0x1, 0x1f ;  /* 0x0c201f0006057f89 */ /* 0x000e2200000e0000 */
[----:B---3--:R-:W-:-:S05]  /*25810*/  FADD.FTZ R3, R3, R12 ;  /* 0x0000000c03037221 */ /* 0x008fca0000010000 */
[----:B------:R-:W1:Y:S01]  /*25820*/  SHFL.BFLY PT, R2, R3, 0x1, 0x1f ;  /* 0x0c201f0003027f89 */ /* 0x000e6200000e0000 */
[----:B0-----:R-:W-:-:S01]  /*25830*/  FADD.FTZ R9, R6, R5 ;  /* 0x0000000506097221 */ /* 0x001fc20000010000 */
[----:B------:R-:W-:-:S03]  /*25840*/  IMAD.MOV.U32 R5, RZ, RZ, RZ ;  /* 0x000000ffff057224 */ /* 0x000fc600078e00ff */
[----:B------:R-:W-:Y:S01]  /*25850*/  FMUL.FTZ R10, R9, 0.00390625 ;  /* 0x3b800000090a7820 */ /* 0x000fe20000410000 */
[----:B-1----:R-:W-:-:S05]  /*25860*/  FADD.FTZ R8, R3, R2 ;  /* 0x0000000203087221 */ /* 0x002fca0000010000 */
        /* <DEDUP_REMOVED lines=12> */
[----:B------:R-:W-:-:S07]  /*25930*/  MOV R3, UR52 ;  /* 0x0000003400037c02 */ /* 0x000fce0008000f00 */
[----:B------:R-:W3:Y:S01]  /*25940*/  @P1 MUFU.RCP R7, R9 ;  /* 0x0000000900071308 */ /* 0x000ee20000001000 */
[----:B------:R-:W-:Y:S02]  /*25950*/  IMAD.U32 R11, RZ, RZ, UR52 ;  /* 0x00000034ff0b7e24 */ /* 0x000fe4000f8e00ff */
[----:B------:R-:W-:Y:S01]  /*25960*/  @P2 FMUL.FTZ R3, R3, 0.69314718246459960938 ;  /* 0x3f31721803032820 */ /* 0x000fe20000410000 */
[----:B0-----:R-:W-:Y:S01]  /*25970*/  @P2 FMUL.FTZ R2, R2, 0.69314718246459960938 ;  /* 0x3f31721802022820 */ /* 0x001fe20000410000 */
[----:B------:R-:W-:Y:S02]  /*25980*/  IMAD.MOV.U32 R121, RZ, RZ, -0x800000 ;  /* 0xff800000ff797424 */ /* 0x000fe400078e00ff */
[----:B------:R-:W-:Y:S01]  /*25990*/  @P3 FMUL.FTZ R11, R11, 0.69314718246459960938 ;  /* 0x3f3172180b0b3820 */ /* 0x000fe20000410000 */
[----:B------:R-:W-:Y:S02]  /*259a0*/  IMAD.MOV.U32 R120, RZ, RZ, -0x800000 ;  /* 0xff800000ff787424 */ /* 0x000fe400078e00ff */
[----:B------:R-:W-:-:S01]  /*259b0*/  @P2 FFMA.FTZ R121, R3, R4, R2 ;  /* 0x0000000403792223 */ /* 0x000fc20000010002 */
[----:B-1----:R-:W-:Y:S01]  /*259c0*/  @P3 FMUL.FTZ R6, R6, 0.69314718246459960938 ;  /* 0x3f31721806063820 */ /* 0x002fe20000410000 */
[----:B--2---:R-:W-:-:S03]  /*259d0*/  FMUL.FTZ R3, R5, R0 ;  /* 0x0000000005037220 */ /* 0x004fc60000410000 */
[----:B------:R-:W-:Y:S01]  /*259e0*/  @P3 FFMA.FTZ R120, R11, R15, R6 ;  /* 0x0000000f0b783223 */ /* 0x000fe20000010006 */
[----:B---3--:R-:W-:Y:S01]  /*259f0*/  FMUL.FTZ R0, R7, R0 ;  /* 0x0000000007007220 */ /* 0x008fe20000410000 */
[----:B------:R-:W-:Y:S02]  /*25a00*/  WARPGROUP.DEPBAR.LE gsb0, 0x0 ;  /* 0x00008000000079c5 */ /* 0x000fe40000010000 */
[----:B------:R-:W-:Y:S05]  /*25a10*/  @!P0 BRA `(.L_x_6481) ;  /* 0x0000000000048947 */ /* 0x000fea0003800000 */
[----:B------:R-:W-:Y:S01]  /*25a20*/  BPT.TRAP 0x1 ;  /* 0x000000040000795c */ /* 0x000fe20000300000 */
.L_x_6481:
[----:B------:R-:W2:Y:S01]  /*25a30*/  LDL.LU R18, [R1] ;  /* 0x0000000001127983 */ /* 0x000ea20000300800 */
[----:B------:R-:W-:Y:S01]  /*25a40*/  VIADD R2, R13, 0x33460 ;  /* 0x000334600d027836 */ /* 0x000fe20000000000 */
[----:B------:R-:W-:Y:S01]  /*25a50*/  MOV R5, UR38 ;  /* 0x0000002600057c02 */ /* 0x000fe20008000f00 */
        /* <DEDUP_REMOVED lines=102> */
[----:B------:R-:W-:Y:S01]  /*260c0*/  SEL R223, R223, RZ, P0 ;  /* 0x000000ffdfdf7207 */ /* 0x000fe20000000000 */
[----:B------:R-:W-:Y:S01]  /*260d0*/  UIADD3 UR37, UR37, 0x1, URZ ;  /* 0x0000000125257890 */ /* 0x000fe2000fffe03f */
[----:B--2---:R-:W-:-:S05]  /*260e0*/  LOP3.LUT R18, R18, R2, RZ, 0x3c, !PT ;  /* 0x0000000212127212 */ /* 0x004fca00078e3cff */
[----:B------:R0:W-:Y:S06]  /*260f0*/  STL [R1], R18 ;  /* 0x0000001201007387 */ /* 0x0001ec0000100800 */
.L_x_6410:
        /* <DEDUP_REMOVED lines=15> */
[----:B---3--:R-:W-:-:S05]  /*261f0*/  IMAD.SHL.U32 R0, R103, 0x4, RZ ;  /* 0x0000000467007824 */ /* 0x008fca00078e00ff */
[----:B------:R-:W-:-:S04]  /*26200*/  LOP3.LUT R0, R0, 0xc, RZ, 0xc0, !PT ;  /* 0x0000000c00007812 */ /* 0x000fc800078ec0ff */
[----:B------:R-:W-:-:S05]  /*26210*/  IADD3 R2, P0, R0, UR4, RZ ;  /* 0x0000000400027c10 */ /* 0x000fca000ff1e0ff */
[----:B------:R-:W-:-:S05]  /*26220*/  IMAD.X R3, RZ, RZ, UR5, P0 ;  /* 0x00000005ff037e24 */ /* 0x000fca00080e06ff */
[----:B------:R3:W5:Y:S02]  /*26230*/  LDG.E.CONSTANT R0, desc[UR54][R2.64] ;  /* 0x0000003602007981 */ /* 0x000764000c1e9900 */
        /* <DEDUP_REMOVED lines=9> */
[----:B-1----:R-:W-:Y:S02]  /*262d0*/  F2FP.BF16.F32.PACK_AB R20, R37, R40 ;  /* 0x000000282514723e */ /* 0x002fe400000010ff */
[----:B------:R-:W-:Y:S02]  /*262e0*/  MOV R60, R18 ;  /* 0x00000012003c7202 */ /* 0x000fe40000000f00 */
[----:B---3--:R-:W-:-:S02]  /*262f0*/  MOV R61, R3 ;  /* 0x00000003003d7202 */ /* 0x008fc40000000f00 */
        /* <DEDUP_REMOVED lines=10> */
[----:B------:R-:W-:-:S04]  /*263a0*/  LOP3.LUT P0, R2, R103, 0x3, RZ, 0xc0, !PT ;  /* 0x0000000367027812 */ /* 0x000fc8000780c0ff */
[----:B------:R-:W-:Y:S02]  /*263b0*/  ISETP.EQ.OR P0, PT, R2, 0x3, !P0 ;  /* 0x000000030200780c */ /* 0x000fe40004702670 */
        /* <DEDUP_REMOVED lines=8> */
[----:B------:R-:W-:Y:S01]  /*26440*/  F2FP.BF16.F32.PACK_AB R97, R119, R26 ;  /* 0x0000001a7761723e */ /* 0x000fe200000010ff */
[----:B------:R-:W-:Y:S01]  /*26450*/  UMOV UR4, 0xffffffff ;  /* 0xffffffff00047882 */ /* 0x000fe20000000000 */
        /* <DEDUP_REMOVED lines=32> */
[----:B------:R-:W-:Y:S02]  /*26660*/  IADD3 R29, P3, R24, 0x4040, RZ ;  /* 0x00004040181d7810 */ /* 0x000fe40007f7e0ff */
        /* <DEDUP_REMOVED lines=19> */
[----:B----4-:R-:W-:Y:S02]  /*267a0*/  MOV R94, R87 ;  /* 0x00000057005e7202 */ /* 0x010fe40000000f00 */
[----:B------:R-:W-:Y:S02]  /*267b0*/  IADD3.X R35, RZ, R25, RZ, P5, !PT ;  /* 0x00000019ff237210 */ /* 0x000fe40002ffe4ff */
[C---:B------:R-:W-:Y:S02]  /*267c0*/  IADD3 R27, P2, R24.reuse, 0x4020, RZ ;  /* 0x00004020181b7810 */ /* 0x040fe40007f5e0ff */
[----:B------:R-:W-:-:S02]  /*267d0*/  IADD3 R15, P1, R24, 0x4000, RZ ;  /* 0x00004000180f7810 */ /* 0x000fc40007f3e0ff */
[C---:B------:R-:W-:Y:S02]  /*267e0*/  IADD3 R87, P5, R24.reuse, 0x60, RZ ;  /* 0x0000006018577810 */ /* 0x040fe40007fbe0ff */
[C---:B------:R-:W-:Y:S02]  /*267f0*/  IADD3 R9, P4, R24.reuse, 0x40, RZ ;  /* 0x0000004018097810 */ /* 0x040fe40007f9e0ff */
[----:B------:R-:W-:Y:S02]  /*26800*/  IADD3 R7, P3, R24, 0x20, RZ ;  /* 0x0000002018077810 */ /* 0x000fe40007f7e0ff */
[----:B------:R-:W-:Y:S02]  /*26810*/  LOP3.LUT R26, R27, 0x380, RZ, 0xc0, !PT ;  /* 0x000003801b1a7812 */ /* 0x000fe400078ec0ff */
[----:B------:R-:W-:Y:S02]  /*26820*/  LOP3.LUT R14, R15, 0x380, RZ, 0xc0, !PT ;  /* 0x000003800f0e7812 */ /* 0x000fe400078ec0ff */
[----:B------:R-:W-:-:S02]  /*26830*/  LOP3.LUT R86, R87, 0x380, RZ, 0xc0, !PT ;  /* 0x0000038057567812 */ /* 0x000fc400078ec0ff */
[----:B------:R-:W-:Y:S02]  /*26840*/  LOP3.LUT R8, R9, 0x380, RZ, 0xc0, !PT ;  /* 0x0000038009087812 */ /* 0x000fe400078ec0ff */
[----:B------:R-:W-:Y:S02]  /*26850*/  LOP3.LUT R6, R7, 0x380, RZ, 0xc0, !PT ;  /* 0x0000038007067812 */ /* 0x000fe400078ec0ff */
[----:B------:R-:W-:Y:S02]  /*26860*/  LOP3.LUT R3, R24, 0x380, RZ, 0xc0, !PT ;  /* 0x0000038018037812 */ /* 0x000fe400078ec0ff */
[----:B------:R-:W-:Y:S02]  /*26870*/  SHF.R.U64 R26, R26, 0x3, RZ ;  /* 0x000000031a1a7819 */ /* 0x000fe400000012ff */
[----:B------:R-:W-:Y:S02]  /*26880*/  SHF.R.U64 R14, R14, 0x3, RZ ;  /* 0x000000030e0e7819 */ /* 0x000fe400000012ff */
[----:B------:R-:W-:-:S02]  /*26890*/  SHF.R.U64 R86, R86, 0x3, RZ ;  /* 0x0000000356567819 */ /* 0x000fc400000012ff */
[----:B------:R-:W-:Y:S02]  /*268a0*/  SHF.R.U64 R8, R8, 0x3, RZ ;  /* 0x0000000308087819 */ /* 0x000fe400000012ff */
[----:B------:R-:W-:Y:S02]  /*268b0*/  SHF.R.U64 R6, R6, 0x3, RZ ;  /* 0x0000000306067819 */ /* 0x000fe400000012ff */
[----:B------:R-:W-:Y:S01]  /*268c0*/  SHF.R.U64 R3, R3, 0x3, RZ ;  /* 0x0000000303037819 */ /* 0x000fe200000012ff */
[----:B-----5:R-:W-:Y:S01]  /*268d0*/  IMAD.MOV.U32 R98, RZ, RZ, R83 ;  /* 0x000000ffff627224 */ /* 0x020fe200078e0053 */
        /* <DEDUP_REMOVED lines=10> */
[----:B------:R-:W-:Y:S01]  /*26980*/  LOP3.LUT R24, R3, R24, RZ, 0x3c, !PT ;  /* 0x0000001803187212 */ /* 0x000fe200078e3cff */
[----:B------:R-:W-:Y:S01]  /*26990*/  IMAD.SHL.U32 R88, R94, 0x4, RZ ;  /* 0x000000045e587824 */ /* 0x000fe200078e00ff */
        /* <DEDUP_REMOVED lines=12> */
[----:B------:R-:W-:Y:S02]  /*26a60*/  SHF.L.U64.HI R90, R94, 0x2, R98 ;  /* 0x000000025e5a7819 */ /* 0x000fe40000010262 */
        /* <DEDUP_REMOVED lines=63> */
[----:B------:R-:W3:Y:S01]  /*26e60*/  SHFL.IDX PT, R7, R8, R3, 0x1c1f ;  /* 0x001c1f0308077589 */ /* 0x000ee200000e0000 */
[----:B------:R-:W-:-:S02]  /*26e70*/  SEL R80, R91, R80, P0 ;  /* 0x000000505b507207 */ /* 0x000fc40000000000 */
[----:B------:R-:W-:Y:S01]  /*26e80*/  SEL R82, R93, R82, P0 ;  /* 0x000000525d527207 */ /* 0x000fe20000000000 */
[----:B------:R-:W4:Y:S01]  /*26e90*/  SHFL.IDX PT, R9, R20, R3, 0x1c1f ;  /* 0x001c1f0314097589 */ /* 0x000f2200000e0000 */
[----:B------:R-:W-:Y:S02]  /*26ea0*/  SEL R67, R46, R97, P0 ;  /* 0x000000612e437207 */ /* 0x000fe40000000000 */
[----:B------:R-:W-:Y:S01]  /*26eb0*/  SEL R84, R97, R46, P0 ;  /* 0x0000002e61547207 */ /* 0x000fe20000000000 */
[----:B------:R4:W5:Y:S01]  /*26ec0*/  SHFL.IDX PT, R25, R24, R3, 0x1c1f ;  /* 0x001c1f0318197589 */ /* 0x00096200000e0000 */
[----:B-1----:R-:W-:Y:S02]  /*26ed0*/  SEL R12, R31, R40, P0 ;  /* 0x000000281f0c7207 */ /* 0x002fe40000000000 */
[----:B------:R-:W-:Y:S01]  /*26ee0*/  SEL R14, R40, R31, P0 ;  /* 0x0000001f280e7207 */ /* 0x000fe20000000000 */
[----:B------:R-:W-:Y:S04]  /*26ef0*/  SHFL.IDX PT, R46, R35, R0, 0x1c1f ;  /* 0x001c1f00232e7589 */ /* 0x000fe800000e0000 */
[----:B------:R5:W1:Y:S04]  /*26f00*/  SHFL.IDX PT, R27, R28, R3, 0x1c1f ;  /* 0x001c1f031c1b7589 */ /* 0x000a6800000e0000 */
[----:B------:R1:W0:Y:S01]  /*26f10*/  SHFL.IDX PT, R29, R32, R3, 0x1c1f ;  /* 0x001c1f03201d7589 */ /* 0x00022200000e0000 */
[----:B--2---:R-:W-:-:S02]  /*26f20*/  SEL R4, R6, R5, P0 ;  /* 0x0000000506047207 */ /* 0x004fc40000000000 */
[----:B------:R-:W-:Y:S01]  /*26f30*/  SEL R6, R5, R6, P0 ;  /* 0x0000000605067207 */ /* 0x000fe20000000000 */
[----:B------:R-:W2:Y:S01]  /*26f40*/  SHFL.IDX PT, R42, R42, R3, 0x1c1f ;  /* 0x001c1f032a2a7589 */ /* 0x000ea200000e0000 */
[----:B---3--:R-:W-:Y:S02]  /*26f50*/  SEL R8, R10, R7, P0 ;  /* 0x000000070a087207 */ /* 0x008fe40000000000 */
[----:B------:R-:W-:Y:S01]  /*26f60*/  SEL R10, R7, R10, P0 ;  /* 0x0000000a070a7207 */ /* 0x000fe20000000000 */
[----:B------:R-:W3:Y:S01]  /*26f70*/  SHFL.IDX PT, R35, R44, R3, 0x1c1f ;  /* 0x001c1f032c237589 */ /* 0x000ee200000e0000 */
[----:B----4-:R-:W-:Y:S02]  /*26f80*/  SEL R24, R26, R9, P0 ;  /* 0x000000091a187207 */ /* 0x010fe40000000000 */
[----:B------:R-:W-:Y:S01]  /*26f90*/  SEL R26, R9, R26, P0 ;  /* 0x0000001a091a7207 */ /* 0x000fe20000000000 */
[----:B------:R-:W4:Y:S01]  /*26fa0*/  SHFL.IDX PT, R37, R48, R3, 0x1c1f ;  /* 0x001c1f0330257589 */ /* 0x000f2200000e0000 */
[----:B-----5:R-:W-:-:S02]  /*26fb0*/  SEL R28, R30, R25, P0 ;  /* 0x000000191e1c7207 */ /* 0x020fc40000000000 */
[----:B------:R-:W-:Y:S01]  /*26fc0*/  SEL R30, R25, R30, P0 ;  /* 0x0000001e191e7207 */ /* 0x000fe20000000000 */
[----:B------:R-:W5:Y:S04]  /*26fd0*/  SHFL.IDX PT, R39, R52, R3, 0x1c1f ;  /* 0x001c1f0334277589 */ /* 0x000f6800000e0000 */
[----:B------:R-:W5:Y:S01]  /*26fe0*/  SHFL.IDX PT, R41, R56, R3, 0x1c1f ;  /* 0x001c1f0338297589 */ /* 0x000f6200000e0000 */
[----:B-1----:R-:W-:Y:S02]  /*26ff0*/  SEL R32, R34, R27, P0 ;  /* 0x0000001b22207207 */ /* 0x002fe40000000000 */
[----:B------:R-:W-:Y:S01]  /*27000*/  SEL R34, R27, R34, P0 ;  /* 0x000000221b227207 */ /* 0x000fe20000000000 */
[----:B------:R-:W-:Y:S01]  /*27010*/  SHFL.IDX PT, R43, R43, R0, 0x1c1f ;  /* 0x001c1f002b2b7589 */ /* 0x000fe200000e0000 */
[----:B0-----:R-:W-:-:S02]  /*27020*/  SEL R36, R38, R29, P0 ;  /* 0x0000001d26247207 */ /* 0x001fc40000000000 */
[----:B------:R-:W-:Y:S01]  /*27030*/  SEL R38, R29, R38, P0 ;  /* 0x000000261d267207 */ /* 0x000fe20000000000 */
[----:B------:R-:W0:Y:S01]  /*27040*/  SHFL.IDX PT, R62, R62, R3, 0x1c1f ;  /* 0x001c1f033e3e7589 */ /* 0x000e2200000e0000 */
[----:B--2---:R-:W-:Y:S02]  /*27050*/  SEL R40, R33, R42, P0 ;  /* 0x0000002a21287207 */ /* 0x004fe40000000000 */
[----:B------:R-:W-:Y:S01]  /*27060*/  SEL R42, R42, R33, P0 ;  /* 0x000000212a2a7207 */ /* 0x000fe20000000000 */
[----:B------:R-:W1:Y:S01]  /*27070*/  SHFL.IDX PT, R64, R64, R3, 0x1c1f ;  /* 0x001c1f0340407589 */ /* 0x000e6200000e0000 */
[----:B---3--:R-:W-:Y:S02]  /*27080*/  SEL R44, R46, R35, P0 ;  /* 0x000000232e2c7207 */ /* 0x008fe40000000000 */
[----:B------:R-:W-:Y:S01]  /*27090*/  SEL R46, R35, R46, P0 ;  /* 0x0000002e232e7207 */ /* 0x000fe20000000000 */
[----:B------:R-:W2:Y:S01]  /*270a0*/  SHFL.IDX PT, R66, R66, R3, 0x1c1f ;  /* 0x001c1f0342427589 */ /* 0x000ea200000e0000 */
[----:B----4-:R-:W-:-:S02]  /*270b0*/  SEL R48, R50, R37, P0 ;  /* 0x0000002532307207 */ /* 0x010fc40000000000 */
[----:B------:R-:W-:Y:S01]  /*270c0*/  SEL R50, R37, R50, P0 ;  /* 0x0000003225327207 */ /* 0x000fe20000000000 */
[----:B------:R-:W3:Y:S01]  /*270d0*/  SHFL.IDX PT, R68, R68, R3, 0x1c1f ;  /* 0x001c1f0344447589 */ /* 0x000ee200000e0000 */
[----:B-----5:R-:W-:Y:S02]  /*270e0*/  SEL R52, R54, R39, P0 ;  /* 0x0000002736347207 */ /* 0x020fe40000000000 */
[----:B------:R-:W-:Y:S01]  /*270f0*/  SEL R54, R39, R54, P0 ;  /* 0x0000003627367207 */ /* 0x000fe20000000000 */
[----:B------:R-:W4:Y:S01]  /*27100*/  SHFL.IDX PT, R70, R70, R3, 0x1c1f ;  /* 0x001c1f0346467589 */ /* 0x000f2200000e0000 */
[----:B------:R-:W-:Y:S02]  /*27110*/  SEL R56, R58, R41, P0 ;  /* 0x000000293a387207 */ /* 0x000fe40000000000 */
[----:B------:R-:W-:Y:S01]  /*27120*/  SEL R58, R41, R58, P0 ;  /* 0x0000003a293a7207 */ /* 0x000fe20000000000 */
[----:B------:R-:W5:Y:S04]  /*27130*/  SHFL.IDX PT, R72, R72, R3, 0x1c1f ;  /* 0x001c1f0348487589 */ /* 0x000f6800000e0000 */
[----:B------:R-:W5:Y:S01]  /*27140*/  SHFL.IDX PT, R74, R74, R3, 0x1c1f ;  /* 0x001c1f034a4a7589 */ /* 0x000f6200000e0000 */
        /* <DEDUP_REMOVED lines=11> */
[----:B------:R-:W-:Y:S01]  /*27200*/  SHFL.IDX PT, R65, R65, R0, 0x1c1f ;  /* 0x001c1f0041417589 */ /* 0x000fe200000e0000 */
[----:B----4-:R-:W-:Y:S02]  /*27210*/  SEL R33, R51, R70, P0 ;  /* 0x0000004633217207 */ /* 0x010fe40000000000 */
[----:B------:R-:W-:Y:S01]  /*27220*/  SEL R35, R70, R51, P0 ;  /* 0x0000003346237207 */ /* 0x000fe20000000000 */
[----:B------:R-:W0:Y:S01]  /*27230*/  SHFL.IDX PT, R76, R76, R3, 0x1c1f ;  /* 0x001c1f034c4c7589 */ /* 0x000e2200000e0000 */
[----:B-----5:R-:W-:Y:S02]  /*27240*/  SEL R37, R53, R72, P0 ;  /* 0x0000004835257207 */ /* 0x020fe40000000000 */
[----:B------:R-:W-:Y:S01]  /*27250*/  SEL R39, R72, R53, P0 ;  /* 0x0000003548277207 */ /* 0x000fe20000000000 */
[----:B------:R-:W1:Y:S01]  /*27260*/  SHFL.IDX PT, R78, R78, R3, 0x1c1f ;  /* 0x001c1f034e4e7589 */ /* 0x000e6200000e0000 */
[----:B------:R-:W-:-:S02]  /*27270*/  SEL R13, R55, R74, P0 ;  /* 0x0000004a370d7207 */ /* 0x000fc40000000000 */
        /* <DEDUP_REMOVED lines=14> */
.L_x_6744:
[----:B------:R-:W-:Y:S05]  /*27360*/  WARPSYNC.ALL ;  /* 0x0000000000007948 */ /* 0x000fea0003800000 */
[----:B------:R-:W-:Y:S01]  /*27370*/  BAR.SYNC.DEFER_BLOCKING 0x1, 0x100 ;  /* 0x0044000000007b1d */ /* 0x000fe20000010000 */
[----:B----4-:R-:W-:-:S05]  /*27380*/  SEL R57, R67, R84, P0 ;  /* 0x0000005443397207 */ /* 0x010fca0000000000 */
[----:B------:R-:W-:Y:S01]  /*27390*/  ULDC.64 UR4, c[0x0][0xc00] ;  /* 0x0003000000047ab9 */ /* 0x000fe20000000a00 */
[----:B------:R-:W-:Y:S01]  /*273a0*/  SEL R59, R84, R67, P0 ;  /* 0x00000043543b7207 */ /* 0x000fe20000000000 */
[----:B------:R-:W2:Y:S01]  /*273b0*/  LDL R62, [R1+0x58] ;  /* 0x00005800013e7983 */ /* 0x000ea20000100800 */
[----:B------:R-:W-:Y:S01]  /*273c0*/  ISETP.NE.U32.AND P1, PT, RZ, UR4, PT ;  /* 0x00000004ff007c0c */ /* 0x000fe2000bf25070 */
[----:B------:R-:W0:Y:S01]  /*273d0*/  LDC R20, c[0x0][0xbe8] ;  /* 0x0002fa00ff147b82 */ /* 0x000e220000000800 */
[----:B------:R-:W-:Y:S01]  /*273e0*/  IADD3 R2, P2, R88, UR4, RZ ;  /* 0x0000000458027c10 */ /* 0x000fe2000ff5e0ff */
[----:B------:R-:W2:Y:S01]  /*273f0*/  LDL R68, [R1+0x40] ;  /* 0x0000400001447983 */ /* 0x000ea20000100800 */
[----:B------:R-:W-:Y:S02]  /*27400*/  ISETP.NE.AND.EX P1, PT, RZ, UR5, PT, P1 ;  /* 0x00000005ff007c0c */ /* 0x000fe4000bf25310 */
[----:B------:R-:W-:Y:S01]  /*27410*/  IADD3.X R3, R90, UR5, RZ, P2, !PT ;  /* 0x000000055a037c10 */ /* 0x000fe200097fe4ff */
[----:B------:R-:W-:Y:S01]  /*27420*/  ULDC.64 UR4, c[0x0][0xc08] ;  /* 0x0003020000047ab9 */ /* 0x000fe20000000a00 */
[----:B------:R1:W-:Y:S04]  /*27430*/  STSM.16.M88.4 [R85], R4 ;  /* 0x0000000455007844 */ /* 0x0003e80000000200 */
[----:B------:R3:W-:Y:S04]  /*27440*/  STSM.16.M88.4 [R89], R8 ;  /* 0x0000000859007844 */ /* 0x0007e80000000200 */
[----:B------:R-:W-:Y:S04]  /*27450*/  STSM.16.M88.4 [R87], R24 ;  /* 0x0000001857007844 */ /* 0x000fe80000000200 */
[----:B------:R-:W-:Y:S04]  /*27460*/  STSM.16.M88.4 [R86], R28 ;  /* 0x0000001c56007844 */ /* 0x000fe80000000200 */
[----:B------:R-:W-:Y:S04]  /*27470*/  STSM.16.M88.4 [R77], R32 ;  /* 0x000000204d007844 */ /* 0x000fe80000000200 */
[----:B------:R-:W-:Y:S04]  /*27480*/  STSM.16.M88.4 [R79], R36 ;  /* 0x000000244f007844 */ /* 0x000fe80000000200 */
[----:B------:R4:W-:Y:S01]  /*27490*/  STSM.16.M88.4 [R81], R12 ;  /* 0x0000000c51007844 */ /* 0x0009e20000000200 */
[----:B------:R-:W-:-:S03]  /*274a0*/  ISETP.NE.U32.AND P0, PT, RZ, UR4, PT ;  /* 0x00000004ff007c0c */ /* 0x000fc6000bf05070 */
[----:B------:R0:W-:Y:S04]  /*274b0*/  STSM.16.M88.4 [R83], R40 ;  /* 0x0000002853007844 */ /* 0x0001e80000000200 */
        /* <DEDUP_REMOVED lines=8> */
[----:B-1----:R-:W-:Y:S01]  /*27540*/  IMAD.U32 R7, RZ, RZ, UR4 ;  /* 0x00000004ff077e24 */ /* 0x002fe2000f8e00ff */
[----:B---3--:R-:W-:Y:S01]  /*27550*/  @P0 IADD3.X R89, R90, UR5, RZ, P3, !PT ;  /* 0x000000055a590c10 */ /* 0x008fe20009ffe4ff */
[----:B------:R1:W5:Y:S01]  /*27560*/  @P1 LDG.E R0, desc[UR54][R2.64] ;  /* 0x0000003602001981 */ /* 0x000362000c1e1900 */
[----:B0-----:R-:W-:Y:S02]  /*27570*/  ISETP.NE.AND P2, PT, R20, 0x1, PT ;  /* 0x000000011400780c */ /* 0x001fe40003f45270 */
[----:B------:R-:W-:Y:S01]  /*27580*/  IADD3 R8, R103, -0x80, RZ ;  /* 0xffffff8067087810 */ /* 0x000fe20007ffe0ff */
[----:B------:R1:W5:Y:S03]  /*27590*/  @P0 LDG.E R7, desc[UR54][R88.64] ;  /* 0x0000003658070981 */ /* 0x000366000c1e1900 */
[----:B------:R-:W-:-:S07]  /*275a0*/  SHF.R.S32.HI R5, RZ, 0x1f, R8 ;  /* 0x0000001fff057819 */ /* 0x000fce0000011408 */
[----:B------:R-:W0:Y:S08]  /*275b0*/  @P2 LDC R6, c[0x0][0xbec] ;  /* 0x0002fb00ff062b82 */ /* 0x000e300000000800 */
[----:B----4-:R-:W3:Y:S01]  /*275c0*/  @P2 LDC R13, c[0x0][0xbf0] ;  /* 0x0002fc00ff0d2b82 */ /* 0x010ee20000000800 */
[----:B--2---:R-:W-:Y:S01]  /*275d0*/  IMAD.IADD R15, R62, 0x1, R68 ;  /* 0x000000013e0f7824 */ /* 0x004fe200078e0244 */
[----:B01-3--:R-:W-:Y:S06]  /*275e0*/  @P0 BRA `(.L_x_6485) ;  /* 0x0000000000100947 */ /* 0x00bfec0003800000 */
[----:B------:R-:W-:Y:S05]  /*275f0*/  @!P1 BRA `(.L_x_6485) ;  /* 0x00000000000c9947 */ /* 0x000fea0003800000 */
[----:B------:R-:W2:Y:S04]  /*27600*/  LDG.E R4, desc[UR54][R2.64] ;  /* 0x0000003602047981 */ /* 0x000ea8000c1e1900 */
[----:B-----5:R-:W2:Y:S02]  /*27610*/  LDG.E R7, desc[UR54][R2.64+0x4] ;  /* 0x0000043602077981 */ /* 0x020ea4000c1e1900 */
[----:B--2---:R-:W-:-:S07]  /*27620*/  IMAD.IADD R7, R7, 0x1, -R4 ;  /* 0x0000000107077824 */ /* 0x004fce00078e0a04 */
.L_x_6485:
[----:B------:R-:W2:Y:S01]  /*27630*/  LDL.LU R70, [R1+0x5c] ;  /* 0x00005c0001467983 */ /* 0x000ea20000300800 */
[----:B------:R-:W-:Y:S01]  /*27640*/  ULDC.64 UR4, c[0x0][0xb90] ;  /* 0x0002e40000047ab9 */ /* 0x000fe20000000a00 */
[----:B-----5:R-:W-:Y:S01]  /*27650*/  SHF.R.S32.HI R3, RZ, 0x1f, R0 ;  /* 0x0000001fff037819 */ /* 0x020fe20000011400 */
[----:B------:R-:W-:Y:S01]  /*27660*/  @P2 IMAD.HI.U32 R6, R15, R6, RZ ;  /* 0x000000060f062227 */ /* 0x000fe200078e00ff */
[----:B------:R-:W-:Y:S01]  /*27670*/  MOV R2, R0 ;  /* 0x0000000000027202 */ /* 0x000fe20000000f00 */
[----:B------:R-:W0:Y:S01]  /*27680*/  @P2 LDC R67, c[0x0][0xbec] ;  /* 0x0002fb00ff432b82 */ /* 0x000e220000000800 */
[CC--:B------:R-:W-:Y:S01]  /*27690*/  LEA.HI R63, R5.reuse, R8.reuse, RZ, 0x3 ;  /* 0x00000008053f7211 */ /* 0x0c0fe200078f18ff */
[----:B------:R-:W-:Y:S01]  /*276a0*/  IMAD.MOV.U32 R9, RZ, RZ, R15 ;  /* 0x000000ffff097224 */ /* 0x000fe200078e000f */
[----:B------:R-:W-:Y:S01]  /*276b0*/  LEA.HI R10, R5, R8, RZ, 0x7 ;  /* 0x00000008050a7211 */ /* 0x000fe200078f38ff */
[----:B------:R-:W-:Y:S01]  /*276c0*/  IMAD R69, R7, R20, RZ ;  /* 0x0000001407457224 */ /* 0x000fe200078e02ff */
[----:B------:R-:W-:-:S02]  /*276d0*/  @P2 SHF.R.U32.HI R9, RZ, R13, R6 ;  /* 0x0000000dff092219 */ /* 0x000fc40000011606 */
[----:B------:R-:W-:Y:S01]  /*276e0*/  SEL R65, R98, RZ, !P1 ;  /* 0x000000ff62417207 */ /* 0x000fe20004800000 */
[----:B------:R-:W1:Y:S01]  /*276f0*/  @P2 LDC R71, c[0x0][0xbf0] ;  /* 0x0002fc00ff472b82 */ /* 0x000e620000000800 */
[----:B------:R-:W-:Y:S02]  /*27700*/  SEL R62, R94, RZ, !P1 ;  /* 0x000000ff5e3e7207 */ /* 0x000fe40004800000 */
[----:B------:R-:W-:Y:S02]  /*27710*/  LOP3.LUT R27, R10, 0xffffff80, RZ, 0xc0, !PT ;  /* 0xffffff800a1b7812 */ /* 0x000fe400078ec0ff */
[----:B------:R-:W-:Y:S02]  /*27720*/  LOP3.LUT R25, R63, 0xfffffff8, RZ, 0xc0, !PT ;  /* 0xfffffff83f197812 */ /* 0x000fe400078ec0ff */
[----:B------:R-:W-:Y:S01]  /*27730*/  SHF.R.S32.HI R63, RZ, 0x3, R63 ;  /* 0x00000003ff3f7819 */ /* 0x000fe2000001143f */
[C---:B------:R-:W-:Y:S02]  /*27740*/  IMAD.IADD R27, R8.reuse, 0x1, -R27 ;  /* 0x00000001081b7824 */ /* 0x040fe400078e0a1b */
[----:B------:R-:W-:-:S03]  /*27750*/  IMAD.IADD R66, R8, 0x1, -R25 ;  /* 0x0000000108427824 */ /* 0x000fc600078e0a19 */
[----:B------:R-:W-:Y:S02]  /*27760*/  SHF.R.S32.HI R8, RZ, 0x1f, R27 ;  /* 0x0000001fff087819 */ /* 0x000fe4000001141b */
[----:B------:R-:W-:Y:S02]  /*27770*/  LOP3.LUT P0, RZ, R27, 0x3, RZ, 0xc0, !PT ;  /* 0x000000031bff7812 */ /* 0x000fe4000780c0ff */
[CC--:B------:R-:W-:Y:S02]  /*27780*/  LEA.HI R12, R8.reuse, R27.reuse, RZ, 0x2 ;  /* 0x0000001b080c7211 */ /* 0x0c0fe400078f10ff */
[----:B------:R-:W-:Y:S02]  /*27790*/  LEA.HI R27, R8, R27, RZ, 0x5 ;  /* 0x0000001b081b7211 */ /* 0x000fe400078f28ff */
[--C-:B------:R-:W-:Y:S02]  /*277a0*/  SHF.R.S32.HI R14, RZ, 0x2, R12.reuse ;  /* 0x00000002ff0e7819 */ /* 0x100fe4000001140c */
[----:B------:R-:W-:-:S02]  /*277b0*/  SHF.R.S32.HI R25, RZ, 0x1f, R12 ;  /* 0x0000001fff197819 */ /* 0x000fc4000001140c */
[----:B------:R-:W-:Y:S02]  /*277c0*/  SHF.R.S32.HI R27, RZ, 0x5, R27 ;  /* 0x00000005ff1b7819 */ /* 0x000fe4000001141b */
[----:B------:R-:W-:-:S04]  /*277d0*/  LEA.HI R25, R25, R14, RZ, 0x3 ;  /* 0x0000000e19197211 */ /* 0x000fc800078f18ff */
[----:B------:R-:W-:-:S05]  /*277e0*/  LOP3.LUT R25, R25, 0xfffffff8, RZ, 0xc0, !PT ;  /* 0xfffffff819197812 */ /* 0x000fca00078ec0ff */
[----:B------:R-:W-:-:S05]  /*277f0*/  IMAD.IADD R14, R14, 0x1, -R25 ;  /* 0x000000010e0e7824 */ /* 0x000fca00078e0a19 */
[----:B------:R-:W-:Y:S01]  /*27800*/  LEA R27, R27, R14, 0x4 ;  /* 0x0000000e1b1b7211 */ /* 0x000fe200078e20ff */
[----:B------:R-:W-:Y:S01]  /*27810*/  BSSY B1, `(.L_x_6486) ;  /* 0x00000b9000017945 */ /* 0x000fe20003800000 */
[----:B--2---:R-:W-:-:S05]  /*27820*/  SHF.R.S32.HI R64, RZ, 0x1f, R70 ;  /* 0x0000001fff407819 */ /* 0x004fca0000011446 */
[----:B------:R-:W-:-:S04]  /*27830*/  IMAD R4, R64, UR4, RZ ;  /* 0x0000000440047c24 */ /* 0x000fc8000f8e02ff */
[C---:B------:R-:W-:Y:S02]  /*27840*/  IMAD R11, R70.reuse, UR5, R4 ;  /* 0x00000005460b7c24 */ /* 0x040fe4000f8e0204 */
[----:B------:R-:W-:Y:S01]  /*27850*/  IMAD.WIDE.U32 R4, R70, UR4, R2 ;  /* 0x0000000446047c25 */ /* 0x000fe2000f8e0002 */
[----:B------:R-:W-:Y:S01]  /*27860*/  ULDC.64 UR4, c[0x0][0xb98] ;  /* 0x0002e60000047ab9 */ /* 0x000fe20000000a00 */
[----:B------:R-:W-:Y:S02]  /*27870*/  SHF.L.U32 R2, R66, 0x3, RZ ;  /* 0x0000000342027819 */ /* 0x000fe400000006ff */
[----:B------:R-:W-:Y:S02]  /*27880*/  IMAD.IADD R5, R5, 0x1, R11 ;  /* 0x0000000105057824 */ /* 0x000fe400078e020b */
[----:B------:R-:W-:Y:S02]  /*27890*/  IMAD.MOV R11, RZ, RZ, -R9 ;  /* 0x000000ffff0b7224 */ /* 0x000fe400078e0a09 */
[----:B------:R-:W-:-:S02]  /*278a0*/  IMAD R13, R65, UR4, RZ ;  /* 0x00000004410d7c24 */ /* 0x000fc4000f8e02ff */
[----:B------:R-:W-:-:S04]  /*278b0*/  IMAD.WIDE.U32 R4, R62, UR4, R4 ;  /* 0x000000043e047c25 */ /* 0x000fc8000f8e0004 */
[----:B------:R-:W-:Y:S01]  /*278c0*/  IMAD R11, R20, R11, R15 ;  /* 0x0000000b140b7224 */ /* 0x000fe200078e020f */
[----:B------:R-:W-:Y:S01]  /*278d0*/  SHF.R.S32.HI R15, RZ, 0x1f, R9 ;  /* 0x0000001fff0f7819 */ /* 0x000fe20000011409 */
[----:B------:R-:W-:Y:S01]  /*278e0*/  IMAD R6, R62, UR5, R13 ;  /* 0x000000053e067c24 */ /* 0x000fe2000f8e020d */
[----:B------:R-:W-:Y:S01]  /*278f0*/  IADD3 R4, P1, R9, R4, RZ ;  /* 0x0000000409047210 */ /* 0x000fe20007f3e0ff */
[----:B------:R-:W-:Y:S01]  /*27900*/  ULDC.64 UR4, c[0x0][0xb88] ;  /* 0x0002e20000047ab9 */ /* 0x000fe20000000a00 */
[----:B------:R-:W-:Y:S02]  /*27910*/  IMAD R13, R63, 0x40, R2 ;  /* 0x000000403f0d7824 */ /* 0x000fe400078e0202 */
[----:B------:R-:W-:Y:S02]  /*27920*/  IADD3.X R5, R15, R5, R6, P1, !PT ;  /* 0x000000050f057210 */ /* 0x000fe40000ffe406 */
[----:B------:R-:W-:Y:S01]  /*27930*/  SHF.R.S32.HI R6, RZ, 0x1f, R11 ;  /* 0x0000001fff067819 */ /* 0x000fe2000001140b */
[----:B------:R-:W-:Y:S01]  /*27940*/  IMAD.WIDE R60, R13, 0x2, R60 ;  /* 0x000000020d3c7825 */ /* 0x000fe200078e023c */
[----:B------:R-:W-:-:S03]  /*27950*/  SHF.R.S32.HI R15, RZ, 0x7, R10 ;  /* 0x00000007ff0f7819 */ /* 0x000fc6000001140a */
[----:B------:R-:W-:Y:S01]  /*27960*/  IMAD R6, R6, UR4, RZ ;  /* 0x0000000406067c24 */ /* 0x000fe2000f8e02ff */
[----:B------:R-:W-:Y:S01]  /*27970*/  LEA.HI R10, R10, R15, RZ, 0x1 ;  /* 0x0000000f0a0a7211 */ /* 0x000fe200078f08ff */
[C---:B------:R-:W-:Y:S01]  /*27980*/  IMAD.WIDE.U32 R4, R11.reuse, UR4, R4 ;  /* 0x000000040b047c25 */ /* 0x040fe2000f8e0004 */
[C---:B------:R-:W-:Y:S02]  /*27990*/  IADD3 R29, P3, R60.reuse, 0x4000, RZ ;  /* 0x000040003c1d7810 */ /* 0x040fe40007f7e0ff */
[----:B------:R-:W-:Y:S01]  /*279a0*/  IADD3 R9, P5, R60, 0x1000, RZ ;  /* 0x000010003c097810 */ /* 0x000fe20007fbe0ff */
[----:B------:R-:W-:Y:S01]  /*279b0*/  IMAD R13, R11, UR5, R6 ;  /* 0x000000050b0d7c24 */ /* 0x000fe2000f8e0206 */
[----:B------:R-:W-:Y:S01]  /*279c0*/  ULDC.64 UR4, c[0x0][0xb50] ;  /* 0x0002d40000047ab9 */ /* 0x000fe20000000a00 */
[----:B------:R-:W-:Y:S02]  /*279d0*/  LOP3.LUT R6, R10, 0x3fffffe, RZ, 0xc0, !PT ;  /* 0x03fffffe0a067812 */ /* 0x000fe400078ec0ff */
[----:B------:R-:W-:Y:S01]  /*279e0*/  IMAD.IADD R5, R5, 0x1, R13 ;  /* 0x0000000105057824 */ /* 0x000fe200078e020d */
[----:B------:R-:W-:-:S02]  /*279f0*/  LEA R10, P1, R4, UR4, 0x2 ;  /* 0x00000004040a7c11 */ /* 0x000fc4000f8210ff */
[----:B------:R-:W-:Y:S01]  /*27a00*/  IADD3 R13, P4, R60, 0x2000, RZ ;  /* 0x000020003c0d7810 */ /* 0x000fe20007f9e0ff */
[----:B------:R-:W-:Y:S01]  /*27a10*/  IMAD.IADD R6, R15, 0x1, -R6 ;  /* 0x000000010f067824 */ /* 0x000fe200078e0a06 */
[----:B------:R-:W-:Y:S01]  /*27a20*/  LEA.HI.X R11, R4, UR5, R5, 0x2, P1 ;  /* 0x00000005040b7c11 */ /* 0x000fe200088f1405 */
[----:B------:R-:W-:Y:S01]  /*27a30*/  SHFL.IDX PT, R50, R10, RZ, 0x1c1f ;  /* 0x001c1fff0a327589 */ /* 0x000fe200000e0000 */
[----:B------:R-:W-:Y:S01]  /*27a40*/  IADD3 R25, P1, R60, 0x3000, RZ ;  /* 0x000030003c197810 */ /* 0x000fe20007f3e0ff */
[----:B------:R-:W-:Y:S01]  /*27a50*/  IMAD R4, R6, 0x40, R27 ;  /* 0x0000004006047824 */ /* 0x000fe200078e021b */
[----:B------:R-:W-:Y:S01]  /*27a60*/  LOP3.LUT R28, R29, 0x380, RZ, 0xc0, !PT ;  /* 0x000003801d1c7812 */ /* 0x000fe200078ec0ff */
[----:B------:R-:W2:Y:S01]  /*27a70*/  SHFL.IDX PT, R51, R11, RZ, 0x1c1f ;  /* 0x001c1fff0b337589 */ /* 0x000ea200000e0000 */
[----:B------:R-:W-:Y:S01]  /*27a80*/  LOP3.LUT R24, R25, 0x380, RZ, 0xc0, !PT ;  /* 0x0000038019187812 */ /* 0x000fe200078ec0ff */
[----:B------:R-:W-:Y:S01]  /*27a90*/  IMAD.IADD R4, R4, 0x1, R68 ;  /* 0x0000000104047824 */ /* 0x000fe200078e0244 */
[----:B------:R-:W-:Y:S01]  /*27aa0*/  LOP3.LUT R8, R9, 0x380, RZ, 0xc0, !PT ;  /* 0x0000038009087812 */ /* 0x000fe200078ec0ff */
[----:B------:R-:W-:Y:S01]  /*27ab0*/  SHFL.IDX PT, R54, R10, 0x1, 0x1c1f ;  /* 0x003c1f000a367f89 */ /* 0x000fe200000e0000 */
[----:B------:R-:W-:Y:S01]  /*27ac0*/  SHF.R.U64 R24, R24, 0x3, RZ ;  /* 0x0000000318187819 */ /* 0x000fe200000012ff */
[----:B------:R-:W-:Y:S01]  /*27ad0*/  ULDC.64 UR4, c[0x0][0xaa0] ;  /* 0x0002a80000047ab9 */ /* 0x000fe20000000a00 */
[----:B------:R-:W-:Y:S01]  /*27ae0*/  LOP3.LUT R12, R13, 0x380, RZ, 0xc0, !PT ;  /* 0x000003800d0c7812 */ /* 0x000fe200078ec0ff */
[----:B------:R-:W3:Y:S01]  /*27af0*/  SHFL.IDX PT, R55, R11, 0x1, 0x1c1f ;  /* 0x003c1f000b377f89 */ /* 0x000ee200000e0000 */
[----:B------:R-:W-:Y:S01]  /*27b00*/  LOP3.LUT R24, R24, R25, RZ, 0x3c, !PT ;  /* 0x0000001918187212 */ /* 0x000fe200078e3cff */
[----:B------:R-:W-:Y:S01]  /*27b10*/  IMAD.X R25, RZ, RZ, R61, P1 ;  /* 0x000000ffff197224 */ /* 0x000fe200008e063d */
[----:B------:R-:W-:-:S02]  /*27b20*/  SHF.R.U64 R28, R28, 0x3, RZ ;  /* 0x000000031c1c7819 */ /* 0x000fc400000012ff */
[----:B------:R-:W-:Y:S02]  /*27b30*/  IADD3 R41, P1, R60, 0x7000, RZ ;  /* 0x000070003c297810 */ /* 0x000fe40007f3e0ff */
[----:B------:R-:W-:Y:S02]  /*27b40*/  SHF.R.U64 R8, R8, 0x3, RZ ;  /* 0x0000000308087819 */ /* 0x000fe400000012ff */
[----:B------:R-:W-:Y:S02]  /*27b50*/  SHF.R.U64 R12, R12, 0x3, RZ ;  /* 0x000000030c0c7819 */ /* 0x000fe400000012ff */
[----:B------:R-:W-:Y:S01]  /*27b60*/  LOP3.LUT R28, R28, R29, RZ, 0x3c, !PT ;  /* 0x0000001d1c1c7212 */ /* 0x000fe200078e3cff */
[--C-:B------:R-:W-:Y:S01]  /*27b70*/  IMAD.X R29, RZ, RZ, R61.reuse, P3 ;  /* 0x000000ffff1d7224 */ /* 0x100fe200018e063d */
[----:B------:R-:W-:Y:S02]  /*27b80*/  LOP3.LUT R40, R41, 0x380, RZ, 0xc0, !PT ;  /* 0x0000038029287812 */ /* 0x000fe400078ec0ff */
[----:B------:R-:W-:Y:S01]  /*27b90*/  LOP3.LUT R8, R8, R9, RZ, 0x3c, !PT ;  /* 0x0000000908087212 */ /* 0x000fe200078e3cff */
[--C-:B------:R-:W-:Y:S01]  /*27ba0*/  IMAD.X R9, RZ, RZ, R61.reuse, P5 ;  /* 0x000000ffff097224 */ /* 0x100fe200028e063d */
[----:B------:R-:W-:Y:S01]  /*27bb0*/  LOP3.LUT R12, R12, R13, RZ, 0x3c, !PT ;  /* 0x0000000d0c0c7212 */ /* 0x000fe200078e3cff */
[----:B------:R-:W-:Y:S01]  /*27bc0*/  IMAD.X R13, RZ, RZ, R61, P4 ;  /* 0x000000ffff0d7224 */ /* 0x000fe200020e063d */
[----:B------:R-:W-:-:S02]  /*27bd0*/  IADD3 R45, P3, R60, 0x8000, RZ ;  /* 0x000080003c2d7810 */ /* 0x000fc40007f7e0ff */
        /* <DEDUP_REMOVED lines=8> */
[----:B------:R-:W-:Y:S02]  /*27c60*/  SHF.R.U64 R44, R44, 0x3, RZ ;  /* 0x000000032c2c7819 */ /* 0x000fe400000012ff */
[C---:B------:R-:W-:Y:S01]  /*27c70*/  ISETP.GE.OR P1, PT, R4.reuse, R69, P0 ;  /* 0x000000450400720c */ /* 0x040fe20000726670 */
[----:B------:R-:W-:Y:S01]  /*27c80*/  VIADD R4, R4, 0x8 ;  /* 0x0000000804047836 */ /* 0x000fe20000000000 */
[----:B------:R-:W-:Y:S02]  /*27c90*/  SHF.R.U64 R32, R32, 0x3, RZ ;  /* 0x0000000320207819 */ /* 0x000fe400000012ff */
[----:B------:R-:W-:Y:S02]  /*27ca0*/  SHF.R.U64 R36, R36, 0x3, RZ ;  /* 0x0000000324247819 */ /* 0x000fe400000012ff */
[----:B------:R-:W-:-:S02]  /*27cb0*/  LOP3.LUT R44, R44, R45, RZ, 0x3c, !PT ;  /* 0x0000002d2c2c7212 */ /* 0x000fc400078e3cff */
[----:B------:R-:W-:Y:S02]  /*27cc0*/  LOP3.LUT R32, R32, R33, RZ, 0x3c, !PT ;  /* 0x0000002120207212 */ /* 0x000fe400078e3cff */
[----:B------:R-:W-:Y:S01]  /*27cd0*/  LOP3.LUT R36, R36, R37, RZ, 0x3c, !PT ;  /* 0x0000002524247212 */ /* 0x000fe200078e3cff */
[----:B------:R-:W-:Y:S01]  /*27ce0*/  IMAD.X R37, RZ, RZ, R61, P4 ;  /* 0x000000ffff257224 */ /* 0x000fe200020e063d */
[-C--:B------:R-:W-:Y:S02]  /*27cf0*/  IADD3.X R45, RZ, R61.reuse, RZ, P3, !PT ;  /* 0x0000003dff2d7210 */ /* 0x080fe40001ffe4ff */
[C---:B------:R-:W-:Y:S01]  /*27d00*/  LOP3.LUT R6, R60.reuse, 0x380, RZ, 0xc0, !PT ;  /* 0x000003803c067812 */ /* 0x040fe200078ec0ff */
[----:B------:R-:W-:Y:S01]  /*27d10*/  IMAD R3, R3, UR4, RZ ;  /* 0x0000000403037c24 */ /* 0x000fe2000f8e02ff */
[----:B------:R-:W-:Y:S01]  /*27d20*/  IADD3.X R33, RZ, R61, RZ, P5, !PT ;  /* 0x0000003dff217210 */ /* 0x000fe20002ffe4ff */
[----:B--2---:R2:W-:Y:S01]  /*27d30*/  @!P1 ST.E desc[UR54][R50.64], R121 ;  /* 0x0000007932009985 */ /* 0x0045e2000c101936 */
[----:B------:R-:W-:-:S02]  /*27d40*/  IADD3 R5, P3, R60, 0xb000, RZ ;  /* 0x0000b0003c057810 */ /* 0x000fc40007f7e0ff */
[----:B------:R-:W-:Y:S02]  /*27d50*/  ISETP.GE.OR P0, PT, R4, R69, P0 ;  /* 0x000000450400720c */ /* 0x000fe40000706670 */
[C---:B------:R-:W-:Y:S01]  /*27d60*/  IADD3 R49, P5, R60.reuse, 0x9000, RZ ;  /* 0x000090003c317810 */ /* 0x040fe20007fbe0ff */
[----:B------:R-:W-:Y:S01]  /*27d70*/  IMAD.X R57, RZ, RZ, R61, P3 ;  /* 0x000000ffff397224 */ /* 0x000fe200018e063d */
[----:B------:R-:W-:Y:S02]  /*27d80*/  IADD3 R53, P4, R60, 0xa000, RZ ;  /* 0x0000a0003c357810 */ /* 0x000fe40007f9e0ff */
[----:B------:R-:W-:Y:S02]  /*27d90*/  LOP3.LUT R4, R5, 0x380, RZ, 0xc0, !PT ;  /* 0x0000038005047812 */ /* 0x000fe400078ec0ff */
[----:B------:R-:W-:Y:S02]  /*27da0*/  LOP3.LUT R48, R49, 0x380, RZ, 0xc0, !PT ;  /* 0x0000038031307812 */ /* 0x000fe400078ec0ff */
[----:B------:R-:W-:-:S02]  /*27db0*/  LOP3.LUT R52, R53, 0x380, RZ, 0xc0, !PT ;  /* 0x0000038035347812 */ /* 0x000fc400078ec0ff */
[----:B------:R-:W-:Y:S01]  /*27dc0*/  SHF.R.U64 R7, R6, 0x3, RZ ;  /* 0x0000000306077819 */ /* 0x000fe200000012ff */
[----:B---3--:R3:W-:Y:S01]  /*27dd0*/  @!P0 ST.E desc[UR54][R54.64], R120 ;  /* 0x0000007836008985 */ /* 0x0087e2000c101936 */
[----:B------:R-:W-:Y:S02]  /*27de0*/  SHF.R.U64 R4, R4, 0x3, RZ ;  /* 0x0000000304047819 */ /* 0x000fe400000012ff */
[----:B------:R-:W-:Y:S01]  /*27df0*/  SHF.R.U64 R48, R48, 0x3, RZ ;  /* 0x0000000330307819 */ /* 0x000fe200000012ff */
[----:B------:R-:W-:Y:S01]  /*27e00*/  IMAD R3, R0, UR5, R3 ;  /* 0x0000000500037c24 */ /* 0x000fe2000f8e0203 */
[----:B------:R-:W-:Y:S01]  /*27e10*/  SHF.R.U64 R52, R52, 0x3, RZ ;  /* 0x0000000334347819 */ /* 0x000fe200000012ff */
[----:B------:R-:W-:Y:S01]  /*27e20*/  IMAD R66, R66, 0x20, R63 ;  /* 0x0000002042427824 */ /* 0x000fe200078e023f */
[----:B------:R-:W-:Y:S01]  /*27e30*/  LOP3.LUT R60, R7, R60, RZ, 0x3c, !PT ;  /* 0x0000003c073c7212 */ /* 0x000fe200078e3cff */
[----:B------:R-:W5:Y:S01]  /*27e40*/  LD.E.128 R8, desc[UR54][R8.64] ;  /* 0x0000003608087980 */ /* 0x000f62000c101d00 */
[----:B------:R-:W-:Y:S01]  /*27e50*/  LOP3.LUT R48, R48, R49, RZ, 0x3c, !PT ;  /* 0x0000003130307212 */ /* 0x000fe200078e3cff */
[--C-:B------:R-:W-:Y:S01]  /*27e60*/  IMAD.X R49, RZ, RZ, R61.reuse, P5 ;  /* 0x000000ffff317224 */ /* 0x100fe200028e063d */
[----:B------:R-:W-:Y:S01]  /*27e70*/  LOP3.LUT R52, R52, R53, RZ, 0x3c, !PT ;  /* 0x0000003534347212 */ /* 0x000fe200078e3cff */
[----:B------:R-:W-:Y:S01]  /*27e80*/  IMAD.X R53, RZ, RZ, R61, P4 ;  /* 0x000000ffff357224 */ /* 0x000fe200020e063d */
[----:B------:R-:W-:Y:S01]  /*27e90*/  LOP3.LUT R56, R4, R5, RZ, 0x3c, !PT ;  /* 0x0000000504387212 */ /* 0x000fe200078e3cff */
[----:B------:R-:W5:Y:S04]  /*27ea0*/  LD.E.128 R12, desc[UR54][R12.64] ;  /* 0x000000360c0c7980 */ /* 0x000f68000c101d00 */
[----:B------:R4:W5:Y:S01]  /*27eb0*/  LD.E.128 R4, desc[UR54][R60.64] ;  /* 0x000000363c047980 */ /* 0x000962000c101d00 */
[----:B------:R-:W-:-:S03]  /*27ec0*/  IMAD.IADD R66, R68, 0x1, R66 ;  /* 0x0000000144427824 */ /* 0x000fc600078e0242 */
[----:B------:R-:W5:Y:S04]  /*27ed0*/  LD.E.128 R24, desc[UR54][R24.64] ;  /* 0x0000003618187980 */ /* 0x000f68000c101d00 */
[----:B------:R-:W5:Y:S01]  /*27ee0*/  LD.E.128 R28, desc[UR54][R28.64] ;  /* 0x000000361c1c7980 */ /* 0x000f62000c101d00 */
[----:B----4-:R-:W-:Y:S01]  /*27ef0*/  IMAD.WIDE.U32 R60, R0, UR4, RZ ;  /* 0x00000004003c7c25 */ /* 0x010fe2000f8e00ff */
[----:B------:R-:W-:Y:S02]  /*27f00*/  ULDC.64 UR4, c[0x0][0xae8] ;  /* 0x0002ba0000047ab9 */ /* 0x000fe40000000a00 */
[----:B------:R-:W5:Y:S01]  /*27f10*/  LD.E.128 R32, desc[UR54][R32.64] ;  /* 0x0000003620207980 */ /* 0x000f62000c101d00 */
[----:B------:R-:W-:Y:S01]  /*27f20*/  IMAD R64, R64, UR4, RZ ;  /* 0x0000000440407c24 */ /* 0x000fe2000f8e02ff */
[----:B------:R-:W-:Y:S01]  /*27f30*/  IADD3 R61, R61, R3, RZ ;  /* 0x000000033d3d7210 */ /* 0x000fe20007ffe0ff */
[----:B0-----:R-:W-:Y:S01]  /*27f40*/  @P2 IMAD.HI.U32 R0, R66, R67, RZ ;  /* 0x0000004342002227 */ /* 0x001fe200078e00ff */
[----:B------:R-:W5:Y:S03]  /*27f50*/  LD.E.128 R36, desc[UR54][R36.64] ;  /* 0x0000003624247980 */ /* 0x000f66000c101d00 */
[C---:B------:R-:W-:Y:S01]  /*27f60*/  IMAD R3, R70.reuse, UR5, R64 ;  /* 0x0000000546037c24 */ /* 0x040fe2000f8e0240 */
[----:B------:R-:W5:Y:S01]  /*27f70*/  LD.E.128 R40, desc[UR54][R40.64] ;  /* 0x0000003628287980 */ /* 0x000f62000c101d00 */
[----:B------:R-:W-:Y:S01]  /*27f80*/  IMAD.WIDE.U32 R60, R70, UR4, R60 ;  /* 0x00000004463c7c25 */ /* 0x000fe2000f8e003c */
[----:B------:R-:W-:-:S02]  /*27f90*/  ULDC.64 UR4, c[0x0][0xaf0] ;  /* 0x0002bc0000047ab9 */ /* 0x000fc40000000a00 */
[----:B------:R-:W5:Y:S01]  /*27fa0*/  LD.E.128 R44, desc[UR54][R44.64] ;  /* 0x000000362c2c7980 */ /* 0x000f62000c101d00 */
[----:B------:R-:W-:Y:S02]  /*27fb0*/  IMAD.IADD R61, R61, 0x1, R3 ;  /* 0x000000013d3d7824 */ /* 0x000fe400078e0203 */
[----:B------:R-:W-:Y:S01]  /*27fc0*/  IMAD.MOV.U32 R3, RZ, RZ, R66 ;  /* 0x000000ffff037224 */ /* 0x000fe200078e0042 */
[----:B-1----:R-:W-:Y:S01]  /*27fd0*/  @P2 SHF.R.U32.HI R3, RZ, R71, R0 ;  /* 0x00000047ff032219 */ /* 0x002fe20000011600 */
[----:B------:R-:W-:Y:S01]  /*27fe0*/  IMAD R65, R65, UR4, RZ ;  /* 0x0000000441417c24 */ /* 0x000fe2000f8e02ff */
[----:B--2---:R-:W5:Y:S01]  /*27ff0*/  LD.E.128 R48, desc[UR54][R48.64] ;  /* 0x0000003630307980 */ /* 0x004f62000c101d00 */
[C---:B------:R-:W-:Y:S01]  /*28000*/  IMAD.WIDE.U32 R60, R62.reuse, UR4, R60 ;  /* 0x000000043e3c7c25 */ /* 0x040fe2000f8e003c */
[----:B------:R-:W-:Y:S02]  /*28010*/  SHF.R.S32.HI R0, RZ, 0x1f, R3 ;  /* 0x0000001fff007819 */ /* 0x000fe40000011403 */
[----:B------:R-:W-:Y:S01]  /*28020*/  IADD3 R67, -R3, RZ, RZ ;  /* 0x000000ff03437210 */ /* 0x000fe20007ffe1ff */
[----:B------:R-:W-:Y:S01]  /*28030*/  IMAD R65, R62, UR5, R65 ;  /* 0x000000053e417c24 */ /* 0x000fe2000f8e0241 */
[----:B------:R-:W-:Y:S01]  /*28040*/  ULDC.64 UR4, c[0x0][0xae0] ;  /* 0x0002b80000047ab9 */ /* 0x000fe20000000a00 */
[----:B---3--:R-:W5:Y:S01]  /*28050*/  LD.E.128 R52, desc[UR54][R52.64] ;  /* 0x0000003634347980 */ /* 0x008f62000c101d00 */
[----:B------:R-:W-:-:S02]  /*28060*/  IMAD R0, R0, UR4, RZ ;  /* 0x0000000400007c24 */ /* 0x000fc4000f8e02ff */
[----:B------:R-:W-:Y:S01]  /*28070*/  IMAD.IADD R61, R61, 0x1, R65 ;  /* 0x000000013d3d7824 */ /* 0x000fe200078e0241 */
[----:B------:R-:W5:Y:S01]  /*28080*/  LD.E.128 R56, desc[UR54][R56.64] ;  /* 0x0000003638387980 */ /* 0x000f62000c101d00 */
[----:B------:R-:W-:Y:S02]  /*28090*/  IMAD R65, R20, R67, R66 ;  /* 0x0000004314417224 */ /* 0x000fe400078e0242 */
[C---:B------:R-:W-:Y:S01]  /*280a0*/  IMAD R67, R3.reuse, UR5, R0 ;  /* 0x0000000503437c24 */ /* 0x040fe2000f8e0200 */
[----:B------:R-:W-:Y:S01]  /*280b0*/  @!PT LDS RZ, [RZ] ;  /* 0x00000000fffff984 */ /* 0x000fe20000000800 */
[----:B------:R-:W-:Y:S01]  /*280c0*/  @!PT LDS RZ, [RZ] ;  /* 0x00000000fffff984 */ /* 0x000fe20000000800 */
[----:B------:R-:W-:Y:S01]  /*280d0*/  @!PT LDS RZ, [RZ] ;  /* 0x00000000fffff984 */ /* 0x000fe20000000800 */
[----:B------:R-:W-:Y:S01]  /*280e0*/  @!PT LDS RZ, [RZ] ;  /* 0x00000000fffff984 */ /* 0x000fe20000000800 */
[----:B------:R0:W-:Y:S06]  /*280f0*/  MEMBAR.ALL.CTA ;  /* 0x0000000000007992 */ /* 0x0001ec0000008000 */
[----:B0-----:R-:W0:Y:S01]  /*28100*/  FENCE.VIEW.ASYNC.S ;  /* 0x00000000000073c6 */ /* 0x001e220000000000 */
[----:B------:R-:W-:Y:S01]  /*28110*/  IMAD.WIDE.U32 R60, R3, UR4, R60 ;  /* 0x00000004033c7c25 */ /* 0x000fe2000f8e003c */
[----:B------:R-:W-:Y:S01]  /*28120*/  SHF.R.S32.HI R0, RZ, 0x1f, R65 ;  /* 0x0000001fff007819 */ /* 0x000fe20000011441 */
[----:B------:R-:W-:-:S02]  /*28130*/  ULDC.64 UR4, c[0x0][0xad8] ;  /* 0x0002b60000047ab9 */ /* 0x000fc40000000a00 */
[----:B------:R-:W-:Y:S02]  /*28140*/  IMAD.IADD R61, R61, 0x1, R67 ;  /* 0x000000013d3d7824 */ /* 0x000fe400078e0243 */
[----:B------:R-:W-:Y:S02]  /*28150*/  IMAD R0, R0, UR4, RZ ;  /* 0x0000000400007c24 */ /* 0x000fe4000f8e02ff */
[----:B------:R-:W-:Y:S02]  /*28160*/  IMAD.IADD R68, R63, 0x1, R68 ;  /* 0x000000013f447824 */ /* 0x000fe400078e0244 */
[C---:B------:R-:W-:Y:S02]  /*28170*/  IMAD R63, R65.reuse, UR5, R0 ;  /* 0x00000005413f7c24 */ /* 0x040fe4000f8e0200 */
[----:B------:R-:W-:Y:S01]  /*28180*/  IMAD.WIDE.U32 R60, R65, UR4, R60 ;  /* 0x00000004413c7c25 */ /* 0x000fe2000f8e003c */
[----:B------:R-:W-:-:S03]  /*28190*/  ULDC.64 UR4, c[0x0][0xa80] ;  /* 0x0002a00000047ab9 */ /* 0x000fc60000000a00 */
[----:B------:R-:W-:Y:S01]  /*281a0*/  VIADD R3, R68, 0x20 ;  /* 0x0000002044037836 */ /* 0x000fe20000000000 */
[----:B------:R-:W-:Y:S01]  /*281b0*/  LEA R66, P2, R60, UR4, 0x1 ;  /* 0x000000043c427c11 */ /* 0x000fe2000f8408ff */
[----:B------:R-:W-:-:S03]  /*281c0*/  IMAD.IADD R61, R61, 0x1, R63 ;  /* 0x000000013d3d7824 */ /* 0x000fc600078e023f */
[-C--:B------:R-:W-:Y:S02]  /*281d0*/  ISETP.GE.AND P1, PT, R3, R69.reuse, PT ;  /* 0x000000450300720c */ /* 0x080fe40003f26270 */
[----:B------:R-:W-:Y:S02]  /*281e0*/  LEA.HI.X R3, R60, UR5, R61, 0x1, P2 ;  /* 0x000000053c037c11 */ /* 0x000fe400090f0c3d */
[----:B------:R-:W-:Y:S01]  /*281f0*/  ISETP.GE.AND P2, PT, R68, R69, PT ;  /* 0x000000454400720c */ /* 0x000fe20003f46270 */
[----:B------:R-:W-:Y:S01]  /*28200*/  VIADD R0, R18, 0x33420 ;  /* 0x0003342012007836 */ /* 0x000fe20000000000 */
[----:B------:R-:W-:Y:S01]  /*28210*/  IADD3 R20, R68, 0x40, RZ ;  /* 0x0000004044147810 */ /* 0x000fe20007ffe0ff */
[----:B------:R-:W-:-:S03]  /*28220*/  VIADD R72, R2, 0x40 ;  /* 0x0000004002487836 */ /* 0x000fc60000000000 */
[----:B------:R-:W-:Y:S02]  /*28230*/  PRMT R0, RZ, 0x654, R0 ;  /* 0x00000654ff007816 */ /* 0x000fe40000000000 */
[----:B------:R-:W-:Y:S01]  /*28240*/  ISETP.GE.AND P0, PT, R20, R69, PT ;  /* 0x000000451400720c */ /* 0x000fe20003f06270 */
[----:B------:R-:W-:Y:S01]  /*28250*/  VIADD R20, R2, 0x80 ;  /* 0x0000008002147836 */ /* 0x000fe20000000000 */
[----:B0-----:R0:W-:Y:S01]  /*28260*/  SYNCS.ARRIVE.TRANS64.RED.A1T0 RZ, [R0+URZ], RZ ;  /* 0x000000ff00ff79a7 */ /* 0x0011e2000810043f */
[----:B------:R0:W1:Y:S01]  /*28270*/  SHFL.IDX PT, R67, R66, RZ, 0x181f ;  /* 0x00181fff42437589 */ /* 0x00006200000e0000 */
[----:B------:R-:W-:-:S03]  /*28280*/  SHF.R.S32.HI R71, RZ, 0x1f, R2 ;  /* 0x0000001fff477819 */ /* 0x000fc60000011402 */
[----:B------:R0:W2:Y:S01]  /*28290*/  SHFL.IDX PT, R65, R3, RZ, 0x181f ;  /* 0x00181fff03417589 */ /* 0x0000a200000e0000 */
[----:B------:R-:W-:Y:S02]  /*282a0*/  SHF.R.S32.HI R70, RZ, 0x1f, R20 ;  /* 0x0000001fff467819 */ /* 0x000fe40000011414 */
        /* <DEDUP_REMOVED lines=15> */
.L_x_6487:
[----:B------:R-:W-:Y:S05]  /*283a0*/  BSYNC B1 ;  /* 0x0000000000017941 */ /* 0x000fea0003800000 */
.L_x_6486:
[----:B---3-5:R3:W4:Y:S01]  /*283b0*/  SHFL.IDX PT, R29, R3, 0x1, 0x181f ;  /* 0x00381f00031d7f89 */ /* 0x02872200000e0000 */
        /* <DEDUP_REMOVED lines=16> */
.L_x_6489:
[----:B------:R-:W-:Y:S05]  /*284c0*/  BSYNC B1 ;  /* 0x0000000000017941 */ /* 0x000fea0003800000 */
.L_x_6488:
        /* <DEDUP_REMOVED lines=17> */
.L_x_6491:
[----:B------:R-:W-:Y:S05]  /*285e0*/  BSYNC B1 ;  /* 0x0000000000017941 */ /* 0x000fea0003800000 */
.L_x_6490:
[----:B------:R-:W-:Y:S01]  /*285f0*/  IADD3 R0, R68, 0x60, RZ ;  /* 0x0000006044007810 */ /* 0x000fe20007ffe0ff */
[----:B0--3--:R-:W3:Y:S03]  /*28600*/  SHFL.IDX PT, R3, R3, 0x3, 0x181f ;  /* 0x00781f0003037f89 */ /* 0x009ee600000e0000 */
[----:B------:R-:W-:Y:S01]  /*28610*/  ISETP.GE.AND P0, PT, R0, R69, PT ;  /* 0x000000450000720c */ /* 0x000fe20003f06270 */
[----:B------:R0:W0:-:S12]  /*28620*/  SHFL.IDX PT, R9, R66, 0x3, 0x181f ;  /* 0x00781f0042097f89 */ /* 0x00001800000e0000 */
[----:B------:R-:W-:Y:S05]  /*28630*/  @P0 BRA `(.L_x_6492) ;  /* 0x0000000c00900947 */ /* 0x000fea0003800000 */
[----:B------:R-:W-:Y:S02]  /*28640*/  ULDC UR4, c[0x0][0xac8] ;  /* 0x0002b20000047ab9 */ /* 0x000fe40000000800 */
[----:B------:R-:W-:Y:S02]  /*28650*/  ISETP.GE.AND P2, PT, R2, UR4, PT ;  /* 0x0000000402007c0c */ /* 0x000fe4000bf46270 */
[----:B------:R-:W-:-:S11]  /*28660*/  ISETP.GE.AND P3, PT, R72, UR4, PT ;  /* 0x0000000448007c0c */ /* 0x000fd6000bf66270 */
[-C--:B0-----:R-:W-:Y:S02]  /*28670*/  @!P2 LEA R4, P0, R2, R9.reuse, 0x1 ;  /* 0x000000090204a211 */ /* 0x081fe400078008ff */
[----:B------:R-:W-:Y:S02]  /*28680*/  @!P3 LEA R6, P1, R72, R9, 0x1 ;  /* 0x000000094806b211 */ /* 0x000fe400078208ff */
[-C--:B---3--:R-:W-:Y:S02]  /*28690*/  @!P2 LEA.HI.X R5, R2, R3.reuse, R71, 0x1, P0 ;  /* 0x000000030205a211 */ /* 0x088fe400000f0c47 */
        /* <DEDUP_REMOVED lines=9> */
.L_x_6483:
        /* <DEDUP_REMOVED lines=23> */
[----:B---3--:R-:W-:-:S05]  /*288a0*/  VIADD R14, R8, 0xffffff80 ;  /* 0xffffff80080e7836 */ /* 0x008fca0000000000 */
[----:B------:R-:W-:Y:S02]  /*288b0*/  ISETP.GE.AND P3, PT, R14, 0x80, PT ;  /* 0x000000800e00780c */ /* 0x000fe40003f66270 */
[----:B------:R-:W-:Y:S01]  /*288c0*/  SHF.R.S32.HI R7, RZ, 0x1f, R14 ;  /* 0x0000001fff077819 */ /* 0x000fe2000001140e */
[----:B--2---:R-:W-:Y:S10]  /*288d0*/  @P1 BRA `(.L_x_6493) ;  /* 0x0000000000101947 */ /* 0x004ff40003800000 */
[----:B------:R-:W-:Y:S05]  /*288e0*/  @!P0 BRA `(.L_x_6493) ;  /* 0x00000000000c8947 */ /* 0x000fea0003800000 */
[----:B------:R-:W2:Y:S04]  /*288f0*/  LDG.E R5, desc[UR54][R2.64] ;  /* 0x0000003602057981 */ /* 0x000ea8000c1e1900 */
[----:B-----5:R-:W2:Y:S02]  /*28900*/  LDG.E R6, desc[UR54][R2.64+0x4] ;  /* 0x0000043602067981 */ /* 0x020ea4000c1e1900 */
[----:B--2---:R-:W-:-:S07]  /*28910*/  IADD3 R6, -R5, R6, RZ ;  /* 0x0000000605067210 */ /* 0x004fce0007ffe1ff */
.L_x_6493:
[----:B------:R-:W2:Y:S04]  /*28920*/  LDL R26, [R1+0x5c] ;  /* 0x00005c00011a7983 */ /* 0x000ea80000100800 */
[----:B------:R3:W5:Y:S01]  /*28930*/  LDL R24, [R1+0x40] ;  /* 0x0000400001187983 */ /* 0x0007620000100800 */
[----:B-1----:R-:W-:Y:S01]  /*28940*/  LEA.HI R20, R7, R14, RZ, 0x3 ;  /* 0x0000000e07147211 */ /* 0x002fe200078f18ff */
[----:B------:R-:W-:Y:S01]  /*28950*/  BSSY B1, `(.L_x_6494) ;  /* 0x000002d000017945 */ /* 0x000fe20003800000 */
[----:B------:R-:W-:Y:S02]  /*28960*/  SEL R13, R11, RZ, !P0 ;  /* 0x000000ff0b0d7207 */ /* 0x000fe40004000000 */
[----:B------:R-:W-:Y:S02]  /*28970*/  SEL R12, R9, RZ, !P0 ;  /* 0x000000ff090c7207 */ /* 0x000fe40004000000 */
[----:B------:R-:W-:-:S02]  /*28980*/  LOP3.LUT R31, R20, 0xfffffff8, RZ, 0xc0, !PT ;  /* 0xfffffff8141f7812 */ /* 0x000fc400078ec0ff */
[----:B-----5:R-:W-:Y:S02]  /*28990*/  SHF.R.S32.HI R11, RZ, 0x1f, R0 ;  /* 0x0000001fff0b7819 */ /* 0x020fe40000011400 */
[----:B--2---:R-:W-:Y:S01]  /*289a0*/  SHF.R.S32.HI R10, RZ, 0x1f, R26 ;  /* 0x0000001fff0a7819 */ /* 0x004fe2000001141a */
[----:B---3--:R-:W-:Y:S06]  /*289b0*/  @P3 BRA `(.L_x_6495) ;  /* 0x0000000000983947 */ /* 0x008fec0003800000 */
        /* <DEDUP_REMOVED lines=38> */
.L_x_6495:
[----:B------:R-:W-:Y:S05]  /*28c20*/  BSYNC B1 ;  /* 0x0000000000017941 */ /* 0x000fea0003800000 */
.L_x_6494:
[----:B------:R-:W2:Y:S01]  /*28c30*/  @P2 LDC R9, c[0x0][0xbf0] ;  /* 0x0002fc00ff092b82 */ /* 0x000ea20000000800 */
[----:B------:R-:W-:Y:S01]  /*28c40*/  ULDC.64 UR4, c[0x0][0xaa0] ;  /* 0x0002a80000047ab9 */ /* 0x000fe20000000a00 */
[----:B------:R-:W-:Y:S01]  /*28c50*/  SHF.R.S32.HI R20, RZ, 0x3, R20 ;  /* 0x00000003ff147819 */ /* 0x000fe20000011414 */
[----:B-1----:R-:W-:Y:S02]  /*28c60*/  IMAD R3, R11, UR4, RZ ;  /* 0x000000040b037c24 */ /* 0x002fe4000f8e02ff */
[----:B------:R-:W-:Y:S02]  /*28c70*/  IMAD.IADD R31, R14, 0x1, -R31 ;  /* 0x000000010e1f7824 */ /* 0x000fe400078e0a1f */
[C---:B------:R-:W-:Y:S02]  /*28c80*/  IMAD R5, R0.reuse, UR5, R3 ;  /* 0x0000000500057c24 */ /* 0x040fe4000f8e0203 */
[----:B------:R-:W-:Y:S01]  /*28c90*/  IMAD.WIDE.U32 R2, R0, UR4, RZ ;  /* 0x0000000400027c25 */ /* 0x000fe2000f8e00ff */
[----:B------:R-:W-:-:S03]  /*28ca0*/  ULDC.64 UR4, c[0x0][0xae8] ;  /* 0x0002ba0000047ab9 */ /* 0x000fc60000000a00 */
[----:B------:R-:W-:Y:S01]  /*28cb0*/  IMAD R4, R31, 0x20, R20 ;  /* 0x000000201f047824 */ /* 0x000fe200078e0214 */
[----:B------:R-:W-:Y:S01]  /*28cc0*/  IADD3 R3, R3, R5, RZ ;  /* 0x0000000503037210 */ /* 0x000fe20007ffe0ff */
[----:B------:R-:W-:Y:S02]  /*28cd0*/  IMAD R0, R10, UR4, RZ ;  /* 0x000000040a007c24 */ /* 0x000fe4000f8e02ff */
[----:B------:R-:W-:Y:S02]  /*28ce0*/  IMAD.IADD R8, R24, 0x1, R4 ;  /* 0x0000000118087824 */ /* 0x000fe400078e0204 */
[----:B------:R-:W-:Y:S02]  /*28cf0*/  IMAD R7, R26, UR5, R0 ;  /* 0x000000051a077c24 */ /* 0x000fe4000f8e0200 */
[----:B----4-:R-:W-:-:S04]  /*28d00*/  @P2 IMAD.HI.U32 R0, R8, R29, RZ ;  /* 0x0000001d08002227 */ /* 0x010fc800078e00ff */
[----:B------:R-:W-:Y:S01]  /*28d10*/  IMAD.WIDE.U32 R2, R26, UR4, R2 ;  /* 0x000000041a027c25 */ /* 0x000fe2000f8e0002 */
[----:B------:R-:W-:-:S03]  /*28d20*/  ULDC.64 UR4, c[0x0][0xaf0] ;  /* 0x0002bc0000047ab9 */ /* 0x000fc60000000a00 */
[----:B------:R-:W-:Y:S01]  /*28d30*/  IMAD.MOV.U32 R5, RZ, RZ, R8 ;  /* 0x000000ffff057224 */ /* 0x000fe200078e0008 */
[----:B--2---:R-:W-:Y:S01]  /*28d40*/  @P2 SHF.R.U32.HI R5, RZ, R9, R0 ;  /* 0x00000009ff052219 */ /* 0x004fe20000011600 */
[----:B------:R-:W-:Y:S02]  /*28d50*/  IMAD.IADD R3, R3, 0x1, R7 ;  /* 0x0000000103037824 */ /* 0x000fe400078e0207 */
[----:B------:R-:W-:Y:S01]  /*28d60*/  IMAD R4, R12, UR4, RZ ;  /* 0x000000040c047c24 */ /* 0x000fe2000f8e02ff */
[--C-:B------:R-:W-:Y:S01]  /*28d70*/  SHF.R.S32.HI R0, RZ, 0x1f, R5.reuse ;  /* 0x0000001fff007819 */ /* 0x100fe20000011405 */
[----:B------:R-:W-:Y:S02]  /*28d80*/  IMAD.MOV R7, RZ, RZ, -R5 ;  /* 0x000000ffff077224 */ /* 0x000fe400078e0a05 */
[C---:B------:R-:W-:Y:S02]  /*28d90*/  IMAD R9, R13.reuse, UR5, R4 ;  /* 0x000000050d097c24 */ /* 0x040fe4000f8e0204 */
[----:B------:R-:W-:Y:S01]  /*28da0*/  IMAD.WIDE.U32 R2, R13, UR4, R2 ;  /* 0x000000040d027c25 */ /* 0x000fe2000f8e0002 */
[----:B------:R-:W-:-:S03]  /*28db0*/  ULDC.64 UR4, c[0x0][0xae0] ;  /* 0x0002b80000047ab9 */ /* 0x000fc60000000a00 */
[----:B------:R-:W-:Y:S01]  /*28dc0*/  IMAD R7, R27, R7, R8 ;  /* 0x000000071b077224 */ /* 0x000fe200078e0208 */
[----:B------:R-:W-:Y:S01]  /*28dd0*/  IADD3 R3, R3, R9, RZ ;  /* 0x0000000903037210 */ /* 0x000fe20007ffe0ff */
[----:B------:R-:W-:Y:S02]  /*28de0*/  IMAD R4, R0, UR4, RZ ;  /* 0x0000000400047c24 */ /* 0x000fe4000f8e02ff */
[----:B------:R-:W-:Y:S01]  /*28df0*/  IMAD.SHL.U32 R31, R31, 0x8, RZ ;  /* 0x000000081f1f7824 */ /* 0x000fe200078e00ff */
        /* <DEDUP_REMOVED lines=8> */
[----:B------:R-:W-:Y:S01]  /*28e80*/  ULDC.64 UR4, c[0x0][0xa80] ;  /* 0x0002a00000047ab9 */ /* 0x000fe20000000a00 */
[----:B------:R-:W-:Y:S02]  /*28e90*/  IADD3 R7, R31, 0x40, RZ ;  /* 0x000000401f077810 */ /* 0x000fe40007ffe0ff */
[----:B------:R-:W-:Y:S01]  /*28ea0*/  IMAD.IADD R3, R5, 0x1, R9 ;  /* 0x0000000105037824 */ /* 0x000fe200078e0209 */
[----:B------:R-:W-:Y:S01]  /*28eb0*/  LEA R2, P0, R4, UR4, 0x1 ;  /* 0x0000000404027c11 */ /* 0x000fe2000f8008ff */
[----:B------:R-:W-:Y:S01]  /*28ec0*/  VIADD R9, R31, 0x80 ;  /* 0x000000801f097836 */ /* 0x000fe20000000000 */
[----:B------:R-:W-:Y:S01]  /*28ed0*/  UMOV UR4, 0xffffffff ;  /* 0xffffffff00047882 */ /* 0x000fe20000000000 */
[----:B------:R-:W-:-:S02]  /*28ee0*/  SHF.R.S32.HI R5, RZ, 0x1f, R31 ;  /* 0x0000001fff057819 */ /* 0x000fc4000001141f */
[----:B------:R-:W-:Y:S02]  /*28ef0*/  LEA.HI.X R3, R4, UR5, R3, 0x1, P0 ;  /* 0x0000000504037c11 */ /* 0x000fe400080f0c03 */
[----:B------:R-:W-:Y:S02]  /*28f00*/  SHF.R.S32.HI R8, RZ, 0x1f, R9 ;  /* 0x0000001fff087819 */ /* 0x000fe40000011409 */
[----:B------:R-:W-:Y:S01]  /*28f10*/  SHF.R.S32.HI R10, RZ, 0x1f, R7 ;  /* 0x0000001fff0a7819 */ /* 0x000fe20000011407 */
[----:B------:R-:W-:Y:S06]  /*28f20*/  BRA.DIV UR4, `(.L_x_6496) ;  /* 0x000000be04547947 */ /* 0x000fec000b800000 */
[----:B------:R1:W2:Y:S04]  /*28f30*/  SHFL.IDX PT, R0, R3, RZ, 0x181f ;  /* 0x00181fff03007589 */ /* 0x0002a800000e0000 */
[----:B------:R1:W3:Y:S02]  /*28f40*/  SHFL.IDX PT, R14, R2, RZ, 0x181f ;  /* 0x00181fff020e7589 */ /* 0x0002e400000e0000 */
.L_x_6747:
[----:B------:R-:W-:Y:S01]  /*28f50*/  IMAD R27, R6, R27, RZ ;  /* 0x0000001b061b7224 */ /* 0x000fe200078e02ff */
[----:B------:R-:W-:Y:S01]  /*28f60*/  BSSY B1, `(.L_x_6497) ;  /* 0x0000011000017945 */ /* 0x000fe20003800000 */
[----:B------:R-:W-:-:S05]  /*28f70*/  IMAD.IADD R6, R20, 0x1, R24 ;  /* 0x0000000114067824 */ /* 0x000fca00078e0218 */
[----:B------:R-:W-:-:S13]  /*28f80*/  ISETP.GE.AND P0, PT, R6, R27, PT ;  /* 0x0000001b0600720c */ /* 0x000fda0003f06270 */
        /* <DEDUP_REMOVED lines=8> */
[-C--:B--2---:R-:W-:Y:S02]  /*29010*/  @!P3 LEA.HI.X R13, R31, R0.reuse, R5, 0x1, P0 ;  /* 0x000000001f0db211 */ /* 0x084fe400000f0c05 */
[-C--:B------:R-:W-:Y:S02]  /*29020*/  @!P4 LEA.HI.X R25, R7, R0.reuse, R10, 0x1, P1 ;  /* 0x000000000719c211 */ /* 0x080fe400008f0c0a */
[----:B------:R-:W-:Y:S01]  /*29030*/  @!P5 LEA.HI.X R15, R9, R0, R8, 0x1, P2 ;  /* 0x00000000090fd211 */ /* 0x000fe200010f0c08 */
[----:B------:R4:W-:Y:S04]  /*29040*/  @!P3 ST.E.128 desc[UR54][R12.64], RZ ;  /* 0x000000ff0c00b985 */ /* 0x0009e8000c101d36 */
[----:B------:R4:W-:Y:S04]  /*29050*/  @!P4 ST.E.128 desc[UR54][R24.64], RZ ;  /* 0x000000ff1800c985 */ /* 0x0009e8000c101d36 */
[----:B------:R4:W-:Y:S02]  /*29060*/  @!P5 ST.E.128 desc[UR54][R14.64], RZ ;  /* 0x000000ff0e00d985 */ /* 0x0009e4000c101d36 */
.L_x_6498:
[----:B------:R-:W-:Y:S05]  /*29070*/  BSYNC B1 ;  /* 0x0000000000017941 */ /* 0x000fea0003800000 */
.L_x_6497:
[----:B------:R-:W-:-:S03]  /*29080*/  UMOV UR4, 0xffffffff ;  /* 0xffffffff00047882 */ /* 0x000fc60000000000 */
[----:B------:R-:W-:Y:S05]  /*29090*/  BRA.DIV UR4, `(.L_x_6499) ;  /* 0x000000be042c7947 */ /* 0x000fea000b800000 */
[----:B--2---:R2:W0:Y:S04]  /*290a0*/  SHFL.IDX PT, R0, R3, 0x1, 0x181f ;  /* 0x00381f0003007f89 */ /* 0x00442800000e0000 */
[----:B---34-:R2:W3:Y:S02]  /*290b0*/  SHFL.IDX PT, R14, R2, 0x1, 0x181f ;  /* 0x00381f00020e7f89 */ /* 0x0184e400000e0000 */
.L_x_6751:
        /* <DEDUP_REMOVED lines=17> */
.L_x_6501:
[----:B------:R-:W-:Y:S05]  /*291d0*/  BSYNC B1 ;  /* 0x0000000000017941 */ /* 0x000fea0003800000 */
.L_x_6500:
[----:B------:R-:W-:-:S03]  /*291e0*/  UMOV UR4, 0xffffffff ;  /* 0xffffffff00047882 */ /* 0x000fc60000000000 */
[----:B------:R-:W-:Y:S05]  /*291f0*/  BRA.DIV UR4, `(.L_x_6502) ;  /* 0x000000be041c7947 */ /* 0x000fea000b800000 */
[----:B0-----:R0:W0:Y:S04]  /*29200*/  SHFL.IDX PT, R0, R3, 0x2, 0x181f ;  /* 0x00581f0003007f89 */ /* 0x00102800000e0000 */
[----:B---34-:R3:W4:Y:S02]  /*29210*/  SHFL.IDX PT, R14, R2, 0x2, 0x181f ;  /* 0x00581f00020e7f89 */ /* 0x01872400000e0000 */
.L_x_6755:
        /* <DEDUP_REMOVED lines=17> */
.L_x_6504:
[----:B------:R-:W-:Y:S05]  /*29330*/  BSYNC B1 ;  /* 0x0000000000017941 */ /* 0x000fea0003800000 */
.L_x_6503:
[----:B------:R-:W-:-:S03]  /*29340*/  UMOV UR4, 0xffffffff ;  /* 0xffffffff00047882 */ /* 0x000fc60000000000 */
[----:B------:R-:W-:Y:S05]  /*29350*/  BRA.DIV UR4, `(.L_x_6505) ;  /* 0x000000be040c7947 */ /* 0x000fea000b800000 */
[----:B0-----:R0:W0:Y:S04]  /*29360*/  SHFL.IDX PT, R0, R3, 0x3, 0x181f ;  /* 0x00781f0003007f89 */ /* 0x00102800000e0000 */
[----:B----4-:R4:W0:Y:S02]  /*29370*/  SHFL.IDX PT, R14, R2, 0x3, 0x181f ;  /* 0x00781f00020e7f89 */ /* 0x01082400000e0000 */
.L_x_6759:
[----:B-1234-:R-:W-:-:S05]  /*29380*/  VIADD R2, R6, 0x60 ;  /* 0x0000006006027836 */ /* 0x01efca0000000000 */
        /* <DEDUP_REMOVED lines=15> */
.L_x_6492:
[----:B------:R-:W-:Y:S05]  /*29480*/  BSYNC B0 ;  /* 0x0000000000007941 */ /* 0x000fea0003800000 */
.L_x_6482:
[----:B------:R-:W-:Y:S02]  /*29490*/  ULDC UR4, c[0x0][0xc3c] ;  /* 0x00030f0000047ab9 */ /* 0x000fe40000000800 */
[----:B------:R-:W-:-:S13]  /*294a0*/  ISETP.GE.AND P0, PT, R23, UR4, PT ;  /* 0x0000000417007c0c */ /* 0x000fda000bf06270 */
[----:B------:R-:W-:Y:S05]  /*294b0*/  @!P0 BRA `(.L_x_6506) ;  /* 0xfffffd7c00b48947 */ /* 0x000fea000383ffff */
[----:B------:R-:W-:Y:S05]  /*294c0*/  BRA `(.L_x_6294) ;  /* 0x00000090002c7947 */ /* 0x000fea0003800000 */
.L_x_6292:
        /* <DEDUP_REMOVED lines=17> */
[----:B------:R-:W-:Y:S01]  /*295e0*/  MOV R0, RZ ;  /* 0x000000ff00007202 */ /* 0x000fe20000000f00 */
        /* <DEDUP_REMOVED lines=40> */
.L_x_6512:
[----:B------:R-:W-:Y:S01]  /*29870*/  UIADD3 UR4, UR4, 0x1f, URZ ;  /* 0x0000001f04047890 */ /* 0x000fe2000fffe03f */
[----:B------:R-:W-:-:S05]  /*29880*/  IMAD.U32 R19, RZ, RZ, UR7 ;  /* 0x00000007ff137e24 */ /* 0x000fca000f8e00ff */
[----:B0-----:R-:W-:-:S13]  /*29890*/  ISETP.LE.AND P6, PT, R10, UR4, PT ;  /* 0x000000040a007c0c */ /* 0x001fda000bfc3270 */
[----:B------:R-:W-:Y:S05]  /*298a0*/  @P6 BRA `(.L_x_6509) ;  /* 0x0000000400b06947 */ /* 0x000fea0003800000 */
[----:B------:R-:W-:Y:S01]  /*298b0*/  IADD3 R7, R5, UR4, RZ ;  /* 0x0000000405077c10 */ /* 0x000fe2000fffe0ff */
[----:B------:R-:W-:Y:S01]  /*298c0*/  BSSY B0, `(.L_x_6510) ;  /* 0x0000007000007945 */ /* 0x000fe20003800000 */
[----:B------:R-:W-:Y:S02]  /*298d0*/  IMAD.MOV.U32 R0, RZ, RZ, RZ ;  /* 0x000000ffff007224 */ /* 0x000fe400078e00ff */
[----:B------:R-:W-:-:S13]  /*298e0*/  ISETP.GE.OR P6, PT, R7, R10, !P0 ;  /* 0x0000000a0700720c */ /* 0x000fda00047c6670 */
[----:B------:R-:W-:Y:S05]  /*298f0*/  @P6 BRA `(.L_x_6511) ;  /* 0x00000000000c6947 */ /* 0x000fea0003800000 */
[----:B------:R-:W0:Y:S02]  /*29900*/  LDC.64 R2, c[0x0][0xc80] ;  /* 0x00032000ff027b82 */ /* 0x000e240000000a00 */
[----:B0-----:R-:W-:-:S05]  /*29910*/  IMAD.WIDE R2, R7, 0x4, R2 ;  /* 0x0000000407027825 */ /* 0x001fca00078e0202 */
[----:B------:R0:W5:Y:S02]  /*29920*/  LDG.E R0, desc[UR54][R2.64] ;  /* 0x0000003602007981 */ /* 0x000164000c1e1900 */
.L_x_6511:
[----:B------:R-:W-:Y:S05]  /*29930*/  BSYNC B0 ;  /* 0x0000000000007941 */ /* 0x000fea0003800000 */
.L_x_6510:
        /* <DEDUP_REMOVED lines=20> */
.L_x_6508:
        /* <DEDUP_REMOVED lines=20> */
.L_x_6513:
        /* <DEDUP_REMOVED lines=38> */
[----:B0-----:R-:W-:-:S05]  /*29e20*/  IADD3 R7, RZ, -R3, RZ ;  /* 0x80000003ff077210 */ /* 0x001fca0007ffe0ff */
        /* <DEDUP_REMOVED lines=15> */
[----:B------:R-:W-:-:S04]  /*29f20*/  @!P1 LOP3.LUT R2, RZ, R13, RZ, 0x33, !PT ;  /* 0x0000000dff029212 */ /* 0x000fc800078e33ff */
[----:B------:R-:W-:Y:S01]  /*29f30*/  LOP3.LUT R17, RZ, R2, RZ, 0x33, !PT ;  /* 0x00000002ff117212 */ /* 0x000fe200078e33ff */
[----:B------:R-:W-:-:S04]  /*29f40*/  IMAD R18, R2, R18, R3 ;  /* 0x0000001202127224 */ /* 0x000fc800078e0203 */
[----:B------:R-:W-:Y:S01]  /*29f50*/  IMAD.IADD R17, R0, 0x1, R17 ;  /* 0x0000000100117824 */ /* 0x000fe200078e0211 */
[----:B------:R-:W-:Y:S06]  /*29f60*/  BRA `(.L_x_6514) ;  /* 0x00000000000c7947 */ /* 0x000fec0003800000 */
.L_x_6509:
[----:B------:R-:W-:Y:S01]  /*29f70*/  MOV R17, RZ ;  /* 0x000000ff00117202 */ /* 0x000fe20000000f00 */
[----:B------:R-:W-:Y:S02]  /*29f80*/  IMAD.U32 R16, RZ, RZ, UR6 ;  /* 0x00000006ff107e24 */ /* 0x000fe4000f8e00ff */
[----:B------:R-:W-:-:S07]  /*29f90*/  IMAD.MOV.U32 R18, RZ, RZ, RZ ;  /* 0x000000ffff127224 */ /* 0x000fce00078e00ff */
.L_x_6514:
[----:B------:R-:W-:-:S13]  /*29fa0*/  ISETP.NE.AND P0, PT, R5, RZ, PT ;  /* 0x000000ff0500720c */ /* 0x000fda0003f05270 */
[----:B------:R-:W0:Y:S01]  /*29fb0*/  @!P0 S2R R3, SR_CgaCtaId ;  /* 0x0000000000038919 */ /* 0x000e220000008800 */
[----:B------:R-:W-:-:S04]  /*29fc0*/  @!P0 MOV R0, 0x400 ;  /* 0x0000040000008802 */ /* 0x000fc80000000f00 */
[----:B0-----:R-:W-:-:S05]  /*29fd0*/  @!P0 LEA R0, R3, R0, 0x18 ;  /* 0x0000000003008211 */ /* 0x001fca00078ec0ff */
[----:B------:R2:W-:Y:S01]  /*29fe0*/  @!P0 STS.128 [R0+0x334d0], R16 ;  /* 0x0334d01000008388 */ /* 0x0005e20000000c00 */
[----:B------:R-:W-:Y:S06]  /*29ff0*/  BAR.ARV 0x5, 0x180 ;  /* 0x0146000000007b1d */ /* 0x000fec0000002000 */
.L_x_6507:
        /* <DEDUP_REMOVED lines=10> */
[----:B------:R-:W-:Y:S01]  /*2a0a0*/  IMAD.MOV.U32 R34, RZ, RZ, RZ ;  /* 0x000000ffff227224 */ /* 0x000fe200078e00ff */
[----:B------:R-:W-:Y:S01]  /*2a0b0*/  MOV R32, RZ ;  /* 0x000000ff00207202 */ /* 0x000fe20000000f00 */
[----:B------:R-:W-:Y:S01]  /*2a0c0*/  IMAD.MOV.U32 R37, RZ, RZ, 0x1 ;  /* 0x00000001ff257424 */ /* 0x000fe200078e00ff */
[----:B------:R-:W-:Y:S01]  /*2a0d0*/  ULDC.64 UR40, c[0x0][0x198] ;  /* 0x0000660000287ab9 */ /* 0x000fe20000000a00 */
[----:B------:R-:W-:Y:S02]  /*2a0e0*/  ULOP3.LUT UR39, UR36, 0x2, URZ, 0xfc, !UPT ;  /* 0x0000000224277892 */ /* 0x000fe4000f8efc3f */
[----:B------:R-:W-:Y:S01]  /*2a0f0*/  ULOP3.LUT UR37, UR36, 0x1, URZ, 0xfc, !UPT ;  /* 0x0000000124257892 */ /* 0x000fe2000f8efc3f */
[----:B------:R-:W-:Y:S01]  /*2a100*/  ULDC UR38, c[0x0][0xc] ;  /* 0x0000030000267ab9 */ /* 0x000fe20000000800 */
[C---:B-1----:R-:W-:Y:S01]  /*2a110*/  SHF.L.U32 R25, R9.reuse, 0x6, RZ ;  /* 0x0000000609197819 */ /* 0x042fe200000006ff */
[C---:B--2---:R-:W-:Y:S01]  /*2a120*/  IMAD.SHL.U32 R0, R9.reuse, 0x10, RZ ;  /* 0x0000001009007824 */ /* 0x044fe200078e00ff */
[----:B0-----:R-:W-:Y:S01]  /*2a130*/  SHF.R.U32.HI R2, RZ, 0x1, R9 ;  /* 0x00000001ff027819 */ /* 0x001fe20000011609 */
[----:B------:R-:W-:Y:S01]  /*2a140*/  IMAD.SHL.U32 R6, R9, 0x2, RZ ;  /* 0x0000000209067824 */ /* 0x000fe200078e00ff */
[----:B------:R-:W-:Y:S01]  /*2a150*/  LOP3.LUT R3, R25, 0x180, RZ, 0xc0, !PT ;  /* 0x0000018019037812 */ /* 0x000fe200078ec0ff */
[C---:B------:R-:W-:Y:S01]  /*2a160*/  IMAD.SHL.U32 R8, R9.reuse, 0x4, RZ ;  /* 0x0000000409087824 */ /* 0x040fe200078e00ff */
[----:B------:R-:W-:-:S02]  /*2a170*/  LOP3.LUT R11, R9, 0x7f, RZ, 0xc0, !PT ;  /* 0x0000007f090b7812 */ /* 0x000fc400078ec0ff */
[----:B------:R-:W-:Y:S01]  /*2a180*/  LOP3.LUT R3, R3, 0x30, R2, 0xf8, !PT ;  /* 0x0000003003037812 */ /* 0x000fe200078ef802 */
[----:B------:R-:W-:Y:S01]  /*2a190*/  IMAD.SHL.U32 R2, R9, 0x20, RZ ;  /* 0x0000002009027824 */ /* 0x000fe200078e00ff */
[----:B------:R-:W-:Y:S01]  /*2a1a0*/  LOP3.LUT R5, R0, 0x1b0, RZ, 0xc0, !PT ;  /* 0x000001b000057812 */ /* 0x000fe200078ec0ff */
[----:B------:R-:W-:-:S03]  /*2a1b0*/  IMAD.SHL.U32 R4, R11, 0x10, RZ ;  /* 0x000000100b047824 */ /* 0x000fc600078e00ff */
[----:B------:R-:W-:Y:S02]  /*2a1c0*/  LOP3.LUT R6, R5, 0x30, R6, 0x78, !PT ;  /* 0x0000003005067812 */ /* 0x000fe400078e7806 */
[----:B------:R-:W-:Y:S02]  /*2a1d0*/  LOP3.LUT R5, R2, 0x80, RZ, 0xc0, !PT ;  /* 0x0000008002057812 */ /* 0x000fe400078ec0ff */
[----:B------:R-:W-:Y:S02]  /*2a1e0*/  LOP3.LUT R7, R4, 0x600, RZ, 0xc0, !PT ;  /* 0x0000060004077812 */ /* 0x000fe400078ec0ff */
[----:B------:R-:W-:Y:S02]  /*2a1f0*/  SHF.L.U32 R4, R9, 0x3, RZ ;  /* 0x0000000309047819 */ /* 0x000fe400000006ff */
        /* <DEDUP_REMOVED lines=24> */
.L_x_6635:
[----:B-1----:R-:W1:Y:S02]  /*2a380*/  LDC.64 R26, c[0x0][0xc88] ;  /* 0x00032200ff1a7b82 */ /* 0x002e640000000a00 */
[----:B-1----:R-:W-:-:S06]  /*2a390*/  IMAD.WIDE R26, R19, 0x4, R26 ;  /* 0x00000004131a7825 */ /* 0x002fcc00078e021a */
[----:B0-----:R-:W0:Y:S01]  /*2a3a0*/  LDG.E R26, desc[UR54][R26.64] ;  /* 0x000000361a1a7981 */ /* 0x001e22000c1e1900 */
[----:B------:R-:W-:Y:S05]  /*2a3b0*/  YIELD ;  /* 0x0000000000007946 */ /* 0x000fea0003800000 */
[----:B------:R-:W-:Y:S01]  /*2a3c0*/  ULDC.64 UR4, c[0x0][0xa28] ;  /* 0x00028a0000047ab9 */ /* 0x000fe20000000a00 */
[----:B--2---:R-:W-:Y:S01]  /*2a3d0*/  IMAD.MOV.U32 R8, RZ, RZ, RZ ;  /* 0x000000ffff087224 */ /* 0x004fe200078e00ff */
[----:B------:R-:W-:Y:S01]  /*2a3e0*/  ISETP.NE.U32.AND P0, PT, RZ, UR4, PT ;  /* 0x00000004ff007c0c */ /* 0x000fe2000bf05070 */
[----:B------:R-:W-:Y:S01]  /*2a3f0*/  ULDC.64 UR6, c[0x0][0xa10] ;  /* 0x0002840000067ab9 */ /* 0x000fe20000000a00 */
[----:B------:R-:W-:Y:S01]  /*2a400*/  MOV R30, RZ ;  /* 0x000000ff001e7202 */ /* 0x000fe20000000f00 */
[----:B------:R-:W-:Y:S01]  /*2a410*/  ULDC.64 UR8, c[0x0][0xa18] ;  /* 0x0002860000087ab9 */ /* 0x000fe20000000a00 */
[----:B------:R-:W-:-:S02]  /*2a420*/  ISETP.NE.AND.EX P0, PT, RZ, UR5, PT, P0 ;  /* 0x00000005ff007c0c */ /* 0x000fc4000bf05300 */
[----:B0--3--:R-:W-:-:S11]  /*2a430*/  SHF.R.S32.HI R0, RZ, 0x1f, R26 ;  /* 0x0000001fff007819 */ /* 0x009fd6000001141a */
        /* <DEDUP_REMOVED lines=13> */
[----:B-1----:R-:W-:-:S02]  /*2a510*/  IADD3 R2, P3, R27, UR4, RZ ;  /* 0x000000041b027c10 */ /* 0x002fc4000ff7e0ff */
[C---:B------:R-:W-:Y:S02]  /*2a520*/  IADD3.X R5, R28.reuse, UR7, RZ, P4, !PT ;  /* 0x000000071c057c10 */ /* 0x040fe4000a7fe4ff */
[----:B------:R-:W-:Y:S02]  /*2a530*/  IADD3.X R3, R28, UR5, RZ, P3, !PT ;  /* 0x000000051c037c10 */ /* 0x000fe40009ffe4ff */
[----:B------:R-:W-:-:S03]  /*2a540*/  ISETP.NE.U32.AND P2, PT, RZ, UR8, PT ;  /* 0x00000008ff007c0c */ /* 0x000fc6000bf45070 */
[----:B------:R-:W5:Y:S01]  /*2a550*/  @P0 LDG.E R30, desc[UR54][R2.64] ;  /* 0x00000036021e0981 */ /* 0x000f62000c1e1900 */
[----:B------:R-:W-:-:S03]  /*2a560*/  ISETP.NE.AND.EX P2, PT, RZ, UR9, PT, P2 ;  /* 0x00000009ff007c0c */ /* 0x000fc6000bf45320 */
[----:B------:R-:W5:Y:S01]  /*2a570*/  @P1 LDG.E R0, desc[UR54][R4.64] ;  /* 0x0000003604001981 */ /* 0x000f62000c1e1900 */
[----:B------:R-:W-:Y:S02]  /*2a580*/  ULDC UR4, c[0x0][0x288] ;  /* 0x0000a20000047ab9 */ /* 0x000fe40000000800 */
[----:B------:R-:W-:Y:S01]  /*2a590*/  IMAD.U32 R31, RZ, RZ, UR4 ;  /* 0x00000004ff1f7e24 */ /* 0x000fe2000f8e00ff */
[----:B------:R-:W-:Y:S02]  /*2a5a0*/  ULDC.64 UR4, c[0x0][0x418] ;  /* 0x0001060000047ab9 */ /* 0x000fe40000000a00 */
[----:B------:R-:W-:-:S03]  /*2a5b0*/  UISETP.NE.U32.AND UP0, UPT, UR4, URZ, UPT ;  /* 0x0000003f0400728c */ /* 0x000fc6000bf05070 */
[----:B------:R-:W-:Y:S01]  /*2a5c0*/  ULDC UR4, c[0x0][0x424] ;  /* 0x0001090000047ab9 */ /* 0x000fe20000000800 */
[----:B------:R-:W-:Y:S01]  /*2a5d0*/  UISETP.NE.AND.EX UP0, UPT, UR5, URZ, UPT, UP0 ;  /* 0x0000003f0500728c */ /* 0x000fe2000bf05300 */
[----:B------:R-:W-:Y:S02]  /*2a5e0*/  @P2 IADD3 R6, P3, R27, UR8, RZ ;  /* 0x000000081b062c10 */ /* 0x000fe4000ff7e0ff */
[----:B------:R-:W-:Y:S01]  /*2a5f0*/  ULDC UR5, c[0x0][0x2f0] ;  /* 0x0000bc0000057ab9 */ /* 0x000fe20000000800 */
[----:B------:R-:W-:Y:S01]  /*2a600*/  USEL UR4, UR4, 0x1, UP0 ;  /* 0x0000000104047887 */ /* 0x000fe20008000000 */
[----:B------:R-:W-:-:S03]  /*2a610*/  @P2 IADD3.X R7, R28, UR9, RZ, P3, !PT ;  /* 0x000000091c072c10 */ /* 0x000fc60009ffe4ff */
[----:B------:R-:W-:Y:S02]  /*2a620*/  UIMAD UR4, UR4, UR5, URZ ;  /* 0x00000005040472a4 */ /* 0x000fe4000f8e023f */
[----:B------:R0:W5:Y:S01]  /*2a630*/  @P2 LDG.E R31, desc[UR54][R6.64] ;  /* 0x00000036061f2981 */ /* 0x000162000c1e1900 */
[----:B------:R-:W-:Y:S02]  /*2a640*/  ULDC UR5, c[0x0][0x348] ;  /* 0x0000d20000057ab9 */ /* 0x000fe40000000800 */
[----:B0-----:R-:W-:Y:S02]  /*2a650*/  IMAD.U32 R6, RZ, RZ, UR5 ;  /* 0x00000005ff067e24 */ /* 0x001fe4000f8e00ff */
[----:B------:R-:W-:Y:S01]  /*2a660*/  IMAD.U32 R7, RZ, RZ, UR4 ;  /* 0x00000004ff077e24 */ /* 0x000fe2000f8e00ff */
[----:B--2---:R0:W-:Y:S01]  /*2a670*/  STL [R1+0xc], R8 ;  /* 0x00000c0801007387 */ /* 0x0041e20000100800 */
[----:B------:R-:W-:Y:S05]  /*2a680*/  @P2 BRA `(.L_x_6516) ;  /* 0x0000000000102947 */ /* 0x000fea0003800000 */
[----:B------:R-:W-:Y:S05]  /*2a690*/  @!P0 BRA `(.L_x_6516) ;  /* 0x00000000000c8947 */ /* 0x000fea0003800000 */
[----:B-----5:R-:W2:Y:S04]  /*2a6a0*/  LDG.E R31, desc[UR54][R2.64] ;  /* 0x00000036021f7981 */ /* 0x020ea8000c1e1900 */
[----:B------:R-:W2:Y:S02]  /*2a6b0*/  LDG.E R2, desc[UR54][R2.64+0x4] ;  /* 0x0000043602027981 */ /* 0x000ea4000c1e1900 */
[----:B--2---:R-:W-:-:S07]  /*2a6c0*/  IADD3 R31, -R31, R2, RZ ;  /* 0x000000021f1f7210 */ /* 0x004fce0007ffe1ff */
.L_x_6516:
[----:B------:R-:W-:Y:S01]  /*2a6d0*/  ULDC.64 UR4, c[0x0][0xa20] ;  /* 0x0002880000047ab9 */ /* 0x000fe20000000a00 */
[----:B------:R-:W-:Y:S01]  /*2a6e0*/  IMAD.MOV.U32 R36, RZ, RZ, R26 ;  /* 0x000000ffff247224 */ /* 0x000fe200078e001a */
[----:B------:R-:W-:-:S04]  /*2a6f0*/  ISETP.NE.U32.AND P0, PT, RZ, UR4, PT ;  /* 0x00000004ff007c0c */ /* 0x000fc8000bf05070 */
[----:B------:R-:W-:-:S13]  /*2a700*/  ISETP.NE.AND.EX P0, PT, RZ, UR5, PT, P0 ;  /* 0x00000005ff007c0c */ /* 0x000fda000bf05300 */
[----:B------:R-:W-:Y:S05]  /*2a710*/  @!P0 BRA `(.L_x_6517) ;  /* 0x0000000000108947 */ /* 0x000fea0003800000 */
[----:B------:R-:W-:-:S04]  /*2a720*/  IADD3 R2, P0, R27, UR4, RZ ;  /* 0x000000041b027c10 */ /* 0x000fc8000ff1e0ff */
[----:B------:R-:W-:-:S05]  /*2a730*/  IADD3.X R3, R28, UR5, RZ, P0, !PT ;  /* 0x000000051c037c10 */ /* 0x000fca00087fe4ff */
[----:B------:R1:W5:Y:S01]  /*2a740*/  LDG.E R7, desc[UR54][R2.64] ;  /* 0x0000003602077981 */ /* 0x000362000c1e1900 */
[----:B------:R-:W-:Y:S05]  /*2a750*/  BRA `(.L_x_6518) ;  /* 0x0000000000247947 */ /* 0x000fea0003800000 */
.L_x_6517:
        /* <DEDUP_REMOVED lines=9> */
.L_x_6518:
[----:B-1----:R-:W2:Y:S01]  /*2a7f0*/  @P1 LDG.E R2, desc[UR54][R4.64] ;  /* 0x0000003604021981 */ /* 0x002ea2000c1e1900 */
[----:B------:R-:W1:Y:S03]  /*2a800*/  LDC R3, c[0x0][0x448] ;  /* 0x00011200ff037b82 */ /* 0x000e660000000800 */
[----:B------:R3:W2:Y:S01]  /*2a810*/  @P1 LDG.E R5, desc[UR54][R4.64+0x4] ;  /* 0x0000043604051981 */ /* 0x0006a2000c1e1900 */
[----:B-----5:R-:W-:Y:S01]  /*2a820*/  IMAD.IADD R7, R7, 0x1, -R8 ;  /* 0x0000000107077824 */ /* 0x020fe200078e0a08 */
[----:B------:R-:W-:Y:S01]  /*2a830*/  BSSY B0, `(.L_x_6519) ;  /* 0x000016a000007945 */ /* 0x000fe20003800000 */
[----:B-1----:R-:W-:-:S13]  /*2a840*/  ISETP.NE.AND P0, PT, R3, 0x1, PT ;  /* 0x000000010300780c */ /* 0x002fda0003f05270 */
[----:B------:R-:W1:Y:S08]  /*2a850*/  @P0 LDC R3, c[0x0][0x44c] ;  /* 0x00011300ff030b82 */ /* 0x000e700000000800 */
[----:B---3--:R-:W3:Y:S01]  /*2a860*/  @P0 LDC R4, c[0x0][0x450] ;  /* 0x00011400ff040b82 */ /* 0x008ee20000000800 */
[----:B--2---:R-:W-:Y:S02]  /*2a870*/  @P1 IMAD.IADD R6, R5, 0x1, -R2 ;  /* 0x0000000105061824 */ /* 0x004fe400078e0a02 */
[----:B------:R-:W-:-:S02]  /*2a880*/  IMAD.SHL.U32 R2, R17, 0x80, RZ ;  /* 0x0000008011027824 */ /* 0x000fc400078e00ff */
[----:B------:R-:W-:-:S03]  /*2a890*/  IMAD.IADD R29, R7, 0x1, R6 ;  /* 0x00000001071d7824 */ /* 0x000fc600078e0206 */
[----:B------:R-:W-:Y:S01]  /*2a8a0*/  IADD3 R2, R2, 0x7f, RZ ;  /* 0x0000007f02027810 */ /* 0x000fe20007ffe0ff */
[----:B------:R-:W-:-:S04]  /*2a8b0*/  VIADD R33, R29, 0x9f ;  /* 0x0000009f1d217836 */ /* 0x000fc80000000000 */
[----:B------:R-:W-:-:S04]  /*2a8c0*/  IMAD.HI R33, R33, 0x66666667, RZ ;  /* 0x6666666721217827 */ /* 0x000fc800078e02ff */
[----:B-1----:R-:W-:-:S04]  /*2a8d0*/  @P0 IMAD.HI.U32 R5, R2, R3, RZ ;  /* 0x0000000302050227 */ /* 0x002fc800078e00ff */
[----:B------:R-:W-:Y:S01]  /*2a8e0*/  IMAD.MOV.U32 R3, RZ, RZ, R2 ;  /* 0x000000ffff037224 */ /* 0x000fe200078e0002 */
[----:B------:R-:W-:Y:S02]  /*2a8f0*/  SHF.R.U32.HI R2, RZ, 0x1f, R33 ;  /* 0x0000001fff027819 */ /* 0x000fe40000011621 */
[----:B---3--:R-:W-:Y:S02]  /*2a900*/  @P0 SHF.R.U32.HI R3, RZ, R4, R5 ;  /* 0x00000004ff030219 */ /* 0x008fe40000011605 */
[----:B------:R-:W-:Y:S02]  /*2a910*/  LEA.HI.SX32 R33, R33, R2, 0x1a ;  /* 0x0000000221217211 */ /* 0x000fe400078fd2ff */
[----:B------:R-:W-:-:S04]  /*2a920*/  IADD3 R2, R29, 0xa0, -R31 ;  /* 0x000000a01d027810 */ /* 0x000fc80007ffe81f */
[----:B------:R-:W-:-:S05]  /*2a930*/  IADD3 R3, R2, R3, RZ ;  /* 0x0000000302037210 */ /* 0x000fca0007ffe0ff */
[----:B------:R-:W-:-:S05]  /*2a940*/  IMAD.HI R3, R3, 0x66666667, RZ ;  /* 0x6666666703037827 */ /* 0x000fca00078e02ff */
[----:B------:R-:W-:-:S04]  /*2a950*/  SHF.R.U32.HI R4, RZ, 0x1f, R3 ;  /* 0x0000001fff047819 */ /* 0x000fc80000011603 */
[----:B------:R-:W-:-:S04]  /*2a960*/  LEA.HI.SX32 R4, R3, R4, 0x1a ;  /* 0x0000000403047211 */ /* 0x000fc800078fd2ff */
[----:B------:R-:W-:-:S05]  /*2a970*/  VIMNMX R3, R33, R4, PT ;  /* 0x0000000421037248 */ /* 0x000fca0003fe0100 */
[--C-:B------:R-:W-:Y:S02]  /*2a980*/  IMAD R3, R3, 0xa0, -R7.reuse ;  /* 0x000000a003037824 */ /* 0x100fe400078e0a07 */
[----:B------:R-:W-:-:S03]  /*2a990*/  IMAD.MOV R7, RZ, RZ, -R7 ;  /* 0x000000ffff077224 */ /* 0x000fc600078e0a07 */
[----:B------:R-:W-:Y:S02]  /*2a9a0*/  VIMNMX R3, R3, R6, PT ;  /* 0x0000000603037248 */ /* 0x000fe40003fe0100 */
[----:B------:R-:W-:-:S04]  /*2a9b0*/  VIMNMX R7, RZ, R7, !PT ;  /* 0x00000007ff077248 */ /* 0x000fc80007fe0100 */
[----:B------:R-:W-:Y:S01]  /*2a9c0*/  ISETP.GT.AND P0, PT, R3, R7, PT ;  /* 0x000000070300720c */ /* 0x000fe20003f04270 */
[----:B------:R-:W-:-:S05]  /*2a9d0*/  IMAD.WIDE.U32 R4, R7, -0x33333333, RZ ;  /* 0xcccccccd07047825 */ /* 0x000fca00078e00ff */
[----:B------:R-:W-:-:S05]  /*2a9e0*/  SHF.R.U32.HI R5, RZ, 0x7, R5 ;  /* 0x00000007ff057819 */ /* 0x000fca0000011605 */
[----:B------:R-:W-:Y:S02]  /*2a9f0*/  IMAD.MOV.U32 R4, RZ, RZ, R5 ;  /* 0x000000ffff047224 */ /* 0x000fe400078e0005 */
[----:B------:R-:W-:-:S04]  /*2aa00*/  @P0 VIADD R3, R3, 0x9f ;  /* 0x0000009f03030836 */ /* 0x000fc80000000000 */
[----:B------:R-:W-:-:S05]  /*2aa10*/  @P0 IMAD.HI R3, R3, 0x66666667, RZ ;  /* 0x6666666703030827 */ /* 0x000fca00078e02ff */
[----:B------:R-:W-:-:S04]  /*2aa20*/  @P0 SHF.R.U32.HI R6, RZ, 0x1f, R3 ;  /* 0x0000001fff060819 */ /* 0x000fc80000011603 */
        /* <DEDUP_REMOVED lines=11> */
.L_x_6762:
[----:B--2---:R-:W-:Y:S02]  /*2aae0*/  ISETP.NE.AND P0, PT, R14, RZ, PT ;  /* 0x000000ff0e00720c */ /* 0x004fe40003f05270 */
[----:B------:R-:W-:-:S11]  /*2aaf0*/  PLOP3.LUT P6, PT, PT, PT, PT, 0x8, 0x0 ;  /* 0x000000000000781c */ /* 0x000fd60003fce170 */
[----:B------:R-:W-:Y:S05]  /*2ab00*/  @P0 BRA `(.L_x_6522) ;  /* 0x00000000000c0947 */ /* 0x000fea0003800000 */
[----:B------:R-:W-:-:S03]  /*2ab10*/  UMOV UR4, 0xffffffff ;  /* 0xffffffff00047882 */ /* 0x000fc60000000000 */
[----:B------:R-:W-:Y:S05]  /*2ab20*/  BRA.DIV UR4, `(.L_x_6523) ;  /* 0x000000a604947947 */ /* 0x000fea000b800000 */
[----:B------:R-:W-:-:S13]  /*2ab30*/  ELECT P6, URZ, PT ;  /* 0x00000000003f782f */ /* 0x000fda00038c0000 */
.L_x_6522:
[----:B-1----:R-:W2:Y:S01]  /*2ab40*/  LDL R6, [R1+0x34] ;  /* 0x0000340001067983 */ /* 0x002ea20000100800 */
[----:B------:R-:W-:Y:S01]  /*2ab50*/  BSSY B1, `(.L_x_6524) ;  /* 0x0000008000017945 */ /* 0x000fe20003800000 */
[----:B--2---:R-:W-:-:S05]  /*2ab60*/  VIADD R6, R6, 0x1 ;  /* 0x0000000106067836 */ /* 0x004fca0000000000 */
[----:B------:R-:W-:-:S04]  /*2ab70*/  LEA.HI R7, R6, R6, RZ, 0x1 ;  /* 0x0000000606077211 */ /* 0x000fc800078f08ff */
[----:B------:R-:W-:-:S04]  /*2ab80*/  LOP3.LUT R7, R7, 0xfffffffe, RZ, 0xc0, !PT ;  /* 0xfffffffe07077812 */ /* 0x000fc800078ec0ff */
[----:B------:R-:W-:-:S04]  /*2ab90*/  IADD3 R6, R6, -R7, RZ ;  /* 0x8000000706067210 */ /* 0x000fc80007ffe0ff */
[----:B------:R-:W-:-:S04]  /*2aba0*/  SHF.L.U32 R6, R6, 0x1f, RZ ;  /* 0x0000001f06067819 */ /* 0x000fc800000006ff */
[----:B------:R-:W1:Y:S02]  /*2abb0*/  SYNCS.PHASECHK.TRANS64.TRYWAIT P0, [R23+URZ+0x33420], R6 ;  /* 0x03342006170075a7 */ /* 0x000e64000800017f */
[----:B-1----:R-:W-:Y:S05]  /*2abc0*/  @!P0 BRA `(.L_x_6525) ;  /* 0x000000a4008c8947 */ /* 0x002fea0003800000 */
.L_x_6765:
[----:B------:R-:W-:Y:S05]  /*2abd0*/  BSYNC B1 ;  /* 0x0000000000017941 */ /* 0x000fea0003800000 */
.L_x_6524:
[----:B------:R-:W-:Y:S04]  /*2abe0*/  BSSY B1, `(.L_x_6526) ;  /* 0x000008c000017945 */ /* 0x000fe80003800000 */
[----:B------:R-:W-:Y:S05]  /*2abf0*/  @!P6 BRA `(.L_x_6527) ;  /* 0x000000080028e947 */ /* 0x000fea0003800000 */
[----:B0-----:R-:W2:Y:S01]  /*2ac00*/  LDL R8, [R1] ;  /* 0x0000000001087983 */ /* 0x001ea20000100800 */
[----:B------:R-:W-:Y:S01]  /*2ac10*/  IMAD R10, R34, 0x8, R23 ;  /* 0x00000008220a7824 */ /* 0x000fe200078e0217 */
[----:B------:R-:W0:Y:S01]  /*2ac20*/  S2R R7, SR_TID.X ;  /* 0x0000000000077919 */ /* 0x000e220000002100 */
[----:B------:R-:W-:Y:S01]  /*2ac30*/  BSSY B2, `(.L_x_6528) ;  /* 0x0000006000027945 */ /* 0x000fe20003800000 */
[----:B0-----:R-:W-:-:S04]  /*2ac40*/  LOP3.LUT R7, R7, 0x7f, RZ, 0xc0, !PT ;  /* 0x0000007f07077812 */ /* 0x001fc800078ec0ff */
[----:B------:R-:W-:Y:S02]  /*2ac50*/  ISETP.NE.AND P1, PT, R7, RZ, PT ;  /* 0x000000ff0700720c */ /* 0x000fe40003f25270 */
[----:B--2---:R-:W-:-:S04]  /*2ac60*/  SHF.L.U32 R9, R8, 0x1f, RZ ;  /* 0x0000001f08097819 */ /* 0x004fc800000006ff */
[----:B------:R-:W0:Y:S02]  /*2ac70*/  SYNCS.PHASECHK.TRANS64.TRYWAIT P0, [R10+URZ+0x334a0], R9 ;  /* 0x0334a0090a0075a7 */ /* 0x000e24000800017f */
[----:B0-----:R-:W-:Y:S05]  /*2ac80*/  @!P0 BRA `(.L_x_6529) ;  /* 0x000000a400708947 */ /* 0x001fea0003800000 */
.L_x_6766:
[----:B------:R-:W-:Y:S05]  /*2ac90*/  BSYNC B2 ;  /* 0x0000000000027941 */ /* 0x000fea0003800000 */
.L_x_6528:
[----:B------:R-:W-:Y:S04]  /*2aca0*/  BSSY B2, `(.L_x_6530) ;  /* 0x0000009000027945 */ /* 0x000fe80003800000 */
[----:B------:R-:W-:Y:S05]  /*2acb0*/  @P1 BRA `(.L_x_6531) ;  /* 0x00000000001c1947 */ /* 0x000fea0003800000 */
[----:B-1----:R-:W1:Y:S02]  /*2acc0*/  S2R R6, SR_TID.X ;  /* 0x0000000000067919 */ /* 0x002e640000002100 */
[----:B-1----:R-:W-:Y:S01]  /*2acd0*/  LOP3.LUT R7, R6, 0x1f, RZ, 0xc0, !PT ;  /* 0x0000001f06077812 */ /* 0x002fe200078ec0ff */
[----:B------:R-:W-:-:S03]  /*2ace0*/  IMAD.MOV.U32 R6, RZ, RZ, 0x7800 ;  /* 0x00007800ff067424 */ /* 0x000fc600078e00ff */
[----:B------:R-:W-:Y:S01]  /*2acf0*/  ISETP.NE.AND P0, PT, R7, RZ, PT ;  /* 0x000000ff0700720c */ /* 0x000fe20003f05270 */
[----:B------:R2:W-:-:S12]  /*2ad00*/  SYNCS.ARRIVE.TRANS64 RZ, [R10+URZ+0x33490], R6 ;  /* 0x033490060aff79a7 */ /* 0x0005d8000800003f */
[----:B--2---:R-:W-:Y:S05]  /*2ad10*/  @!P0 BRA `(.L_x_6531) ;  /* 0x0000000000048947 */ /* 0x004fea0003800000 */
[----:B------:R-:W-:Y:S01]  /*2ad20*/  BPT.TRAP 0x1 ;  /* 0x000000040000795c */ /* 0x000fe20000300000 */
.L_x_6531:
[----:B------:R-:W-:Y:S05]  /*2ad30*/  BSYNC B2 ;  /* 0x0000000000027941 */ /* 0x000fea0003800000 */
.L_x_6530:
[----:B------:R-:W-:Y:S01]  /*2ad40*/  IMAD.MOV.U32 R20, RZ, RZ, RZ ;  /* 0x000000ffff147224 */ /* 0x000fe200078e00ff */
[----:B------:R-:W-:Y:S01]  /*2ad50*/  UIADD3 UR4, UP0, UR40, 0x570, URZ ;  /* 0x0000057028047890 */ /* 0x000fe2000ff1e03f */
[----:B------:R-:W-:Y:S01]  /*2ad60*/  IMAD R7, R4, 0xa0, R0 ;  /* 0x000000a004077824 */ /* 0x000fe200078e0200 */
[----:B------:R-:W-:Y:S01]  /*2ad70*/  PLOP3.LUT P0, PT, PT, PT, PT, 0x80, 0x0 ;  /* 0x000000000000781c */ /* 0x000fe20003f0f070 */
[----:B------:R-:W-:Y:S01]  /*2ad80*/  IMAD R8, R34, 0x7800, R23 ;  /* 0x0000780022087824 */ /* 0x000fe200078e0217 */
[----:B------:R-:W-:Y:S01]  /*2ad90*/  R2UR UR10, R20 ;  /* 0x00000000140a72ca */ /* 0x000fe200000e0000 */
[----:B------:R-:W-:Y:S01]  /*2ada0*/  VIADD R7, R7, 0xffffff60 ;  /* 0xffffff6007077836 */ /* 0x000fe20000000000 */
[----:B-1----:R-:W-:Y:S01]  /*2adb0*/  IADD3 R6, R10, 0x33490, RZ ;  /* 0x000334900a067810 */ /* 0x002fe20007ffe0ff */
[----:B------:R-:W-:Y:S01]  /*2adc0*/  VIADD R11, R8, 0x24200 ;  /* 0x00024200080b7836 */ /* 0x000fe20000000000 */
[----:B------:R-:W-:Y:S01]  /*2add0*/  UIADD3.X UR5, URZ, UR41, URZ, UP0, !UPT ;  /* 0x000000293f057290 */ /* 0x000fe200087fe43f */
[----:B------:R-:W-:Y:S01]  /*2ade0*/  UMOV UR6, 0x0 ;  /* 0x0000000000067882 */ /* 0x000fe20000000000 */
[----:B------:R-:W-:-:S10]  /*2adf0*/  UMOV UR7, 0x12f00000 ;  /* 0x12f0000000077882 */ /* 0x000fd40000000000 */
.L_x_6532:
        /* <DEDUP_REMOVED lines=16> */
.L_x_6533:
        /* <DEDUP_REMOVED lines=12> */
[----:B------:R-:W-:Y:S01]  /*2afc0*/  UMOV UR6, 0x0 ;  /* 0x0000000000067882 */ /* 0x000fe20000000000 */
[----:B------:R-:W-:Y:S01]  /*2afd0*/  IADD3 R11, R8, 0x29200, RZ ;  /* 0x00029200080b7810 */ /* 0x000fe20007ffe0ff */
[----:B------:R-:W-:Y:S01]  /*2afe0*/  UMOV UR7, 0x12f00000 ;  /* 0x12f0000000077882 */ /* 0x000fe20000000000 */
[----:B------:R-:W-:-:S15]  /*2aff0*/  R2UR UR10, R14 ;  /* 0x000000000e0a72ca */ /* 0x000fde00000e0000 */
.L_x_6534:
        /* <DEDUP_REMOVED lines=13> */
.L_x_6767:
[----:B------:R-:W-:Y:S05]  /*2b0d0*/  BSYNC B2 ;  /* 0x0000000000027941 */ /* 0x000fea0003800000 */
.L_x_6535:
        /* <DEDUP_REMOVED lines=11> */
.L_x_6538:
[----:B------:R-:W-:Y:S05]  /*2b190*/  BSYNC B2 ;  /* 0x0000000000027941 */ /* 0x000fea0003800000 */
.L_x_6537:
        /* <DEDUP_REMOVED lines=8> */
.L_x_6539:
        /* <DEDUP_REMOVED lines=15> */
.L_x_6540:
        /* <DEDUP_REMOVED lines=15> */
.L_x_6541:
        /* <DEDUP_REMOVED lines=10> */
.L_x_6527:
[----:B------:R-:W-:Y:S05]  /*2b4a0*/  BSYNC B1 ;  /* 0x0000000000017941 */ /* 0x000fea0003800000 */
.L_x_6526:
[----:B-1----:R-:W2:Y:S01]  /*2b4b0*/  LDL.LU R6, [R1] ;  /* 0x0000000001067983 */ /* 0x002ea20000300800 */
[----:B------:R-:W-:Y:S01]  /*2b4c0*/  VIADD R34, R34, 0x1 ;  /* 0x0000000122227836 */ /* 0x000fe20000000000 */
[----:B------:R-:W-:Y:S01]  /*2b4d0*/  PLOP3.LUT P0, PT, PT, PT, PT, 0x8, 0x0 ;  /* 0x000000000000781c */ /* 0x000fe20003f0e170 */
[----:B------:R-:W-:-:S03]  /*2b4e0*/  VIADD R10, R4, 0xfffffffe ;  /* 0xfffffffe040a7836 */ /* 0x000fc60000000000 */
[----:B------:R-:W-:Y:S02]  /*2b4f0*/  ISETP.NE.AND P1, PT, R34, 0x2, PT ;  /* 0x000000022200780c */ /* 0x000fe40003f25270 */
[----:B------:R-:W-:Y:S02]  /*2b500*/  ISETP.GE.AND P2, PT, R10, R5, PT ;  /* 0x000000050a00720c */ /* 0x000fe40003f46270 */
[----:B------:R-:W-:Y:S02]  /*2b510*/  SEL R4, RZ, 0x1, P1 ;  /* 0x00000001ff047807 */ /* 0x000fe40000800000 */
[----:B------:R-:W-:Y:S02]  /*2b520*/  SEL R34, R34, RZ, P1 ;  /* 0x000000ff22227207 */ /* 0x000fe40000800000 */
[----:B--2---:R-:W-:-:S05]  /*2b530*/  LOP3.LUT R6, R6, R4, RZ, 0x3c, !PT ;  /* 0x0000000406067212 */ /* 0x004fca00078e3cff */
[----:B------:R1:W-:Y:S02]  /*2b540*/  STL [R1], R6 ;  /* 0x0000000601007387 */ /* 0x0003e40000100800 */
[----:B------:R-:W-:Y:S05]  /*2b550*/  @!P2 BRA `(.L_x_6520) ;  /* 0x00000008005ca947 */ /* 0x000fea0003800000 */
.L_x_6558:
[----:B------:R-:W-:Y:S05]  /*2b560*/  YIELD ;  /* 0x0000000000007946 */ /* 0x000fea0003800000 */
[----:B------:R-:W-:Y:S04]  /*2b570*/  BSSY B1, `(.L_x_6542) ;  /* 0x000008b000017945 */ /* 0x000fe80003800000 */
[----:B--2---:R-:W-:Y:S05]  /*2b580*/  @!P6 BRA `(.L_x_6543) ;  /* 0x000000080024e947 */ /* 0x004fea0003800000 */
[----:B-1----:R-:W0:Y:S01]  /*2b590*/  LDL R6, [R1] ;  /* 0x0000000001067983 */ /* 0x002e220000100800 */
[----:B------:R-:W-:Y:S01]  /*2b5a0*/  LEA R9, R34, R23, 0x3 ;  /* 0x0000001722097211 */ /* 0x000fe200078e18ff */
[----:B------:R-:W1:Y:S01]  /*2b5b0*/  S2R R4, SR_TID.X ;  /* 0x0000000000047919 */ /* 0x000e620000002100 */
[----:B------:R-:W-:Y:S01]  /*2b5c0*/  BSSY B2, `(.L_x_6544) ;  /* 0x0000006000027945 */ /* 0x000fe20003800000 */
[----:B-1----:R-:W-:-:S04]  /*2b5d0*/  LOP3.LUT R4, R4, 0x7f, RZ, 0xc0, !PT ;  /* 0x0000007f04047812 */ /* 0x002fc800078ec0ff */
[----:B------:R-:W-:Y:S02]  /*2b5e0*/  ISETP.NE.AND P2, PT, R4, RZ, PT ;  /* 0x000000ff0400720c */ /* 0x000fe40003f45270 */
[----:B0-----:R-:W-:-:S04]  /*2b5f0*/  SHF.L.U32 R8, R6, 0x1f, RZ ;  /* 0x0000001f06087819 */ /* 0x001fc800000006ff */
[----:B------:R-:W0:Y:S02]  /*2b600*/  SYNCS.PHASECHK.TRANS64.TRYWAIT P1, [R9+URZ+0x334a0], R8 ;  /* 0x0334a008090075a7 */ /* 0x000e24000802017f */
[----:B0-----:R-:W-:Y:S05]  /*2b610*/  @!P1 BRA `(.L_x_6545) ;  /* 0x0000009c00349947 */ /* 0x001fea0003800000 */
.L_x_6768:
[----:B------:R-:W-:Y:S05]  /*2b620*/  BSYNC B2 ;  /* 0x0000000000027941 */ /* 0x000fea0003800000 */
.L_x_6544:
        /* <DEDUP_REMOVED lines=9> */
.L_x_6547:
[----:B------:R-:W-:Y:S05]  /*2b6c0*/  BSYNC B2 ;  /* 0x0000000000027941 */ /* 0x000fea0003800000 */
.L_x_6546:
        /* <DEDUP_REMOVED lines=11> */
.L_x_6548:
        /* <DEDUP_REMOVED lines=16> */
.L_x_6549:
        /* <DEDUP_REMOVED lines=16> */
.L_x_6550:
        /* <DEDUP_REMOVED lines=13> */
.L_x_6769:
[----:B------:R-:W-:Y:S05]  /*2ba50*/  BSYNC B2 ;  /* 0x0000000000027941 */ /* 0x000fea0003800000 */
.L_x_6551:
        /* <DEDUP_REMOVED lines=11> */
.L_x_6554:
[----:B------:R-:W-:Y:S05]  /*2bb10*/  BSYNC B2 ;  /* 0x0000000000027941 */ /* 0x000fea0003800000 */
.L_x_6553:
        /* <DEDUP_REMOVED lines=8> */
.L_x_6555:
        /* <DEDUP_REMOVED lines=15> */
.L_x_6556:
        /* <DEDUP_REMOVED lines=15> */
.L_x_6557:
        /* <DEDUP_REMOVED lines=10> */
.L_x_6543:
[----:B------:R-:W-:Y:S05]  /*2be20*/  BSYNC B1 ;  /* 0x0000000000017941 */ /* 0x000fea0003800000 */
.L_x_6542:
[----:B0-----:R-:W2:Y:S01]  /*2be30*/  LDL.LU R8, [R1] ;  /* 0x0000000001087983 */ /* 0x001ea20000300800 */
[----:B------:R-:W-:Y:S01]  /*2be40*/  VIADD R34, R34, 0x1 ;  /* 0x0000000122227836 */ /* 0x000fe20000000000 */
[C---:B------:R-:W-:Y:S01]  /*2be50*/  ISETP.GT.AND P2, PT, R10.reuse, R5, PT ;  /* 0x000000050a00720c */ /* 0x040fe20003f44270 */
[----:B------:R-:W-:-:S03]  /*2be60*/  VIADD R10, R10, 0xffffffff ;  /* 0xffffffff0a0a7836 */ /* 0x000fc60000000000 */
[----:B------:R-:W-:-:S04]  /*2be70*/  ISETP.NE.AND P1, PT, R34, 0x2, PT ;  /* 0x000000022200780c */ /* 0x000fc80003f25270 */
[----:B------:R-:W-:Y:S02]  /*2be80*/  SEL R4, RZ, 0x1, P1 ;  /* 0x00000001ff047807 */ /* 0x000fe40000800000 */
[----:B------:R-:W-:Y:S02]  /*2be90*/  SEL R34, R34, RZ, P1 ;  /* 0x000000ff22227207 */ /* 0x000fe40000800000 */
[----:B--2---:R-:W-:-:S05]  /*2bea0*/  LOP3.LUT R8, R8, R4, RZ, 0x3c, !PT ;  /* 0x0000000408087212 */ /* 0x004fca00078e3cff */
[----:B------:R2:W-:Y:S01]  /*2beb0*/  STL [R1], R8 ;  /* 0x0000000801007387 */ /* 0x0005e20000100800 */
[----:B------:R-:W-:Y:S05]  /*2bec0*/  @P2 BRA `(.L_x_6558) ;  /* 0xfffffff400a42947 */ /* 0x000fea000383ffff */
.L_x_6520:
[----:B------:R-:W-:Y:S05]  /*2bed0*/  BSYNC B0 ;  /* 0x0000000000007941 */ /* 0x000fea0003800000 */
.L_x_6519:
        /* <DEDUP_REMOVED lines=8> */
[----:B----4-:R-:W-:-:S05]  /*2bf60*/  @P1 SHF.R.U32.HI R3, RZ, R0, R4 ;  /* 0x00000000ff031219 */ /* 0x010fca0000011604 */
[----:B------:R-:W-:-:S04]  /*2bf70*/  IMAD.IADD R3, R2, 0x1, R3 ;  /* 0x0000000102037824 */ /* 0x000fc800078e0203 */
[----:B------:R-:W-:-:S05]  /*2bf80*/  IMAD.HI R3, R3, 0x66666667, RZ ;  /* 0x6666666703037827 */ /* 0x000fca00078e02ff */
[----:B------:R-:W-:-:S04]  /*2bf90*/  SHF.R.U32.HI R0, RZ, 0x1f, R3 ;  /* 0x0000001fff007819 */ /* 0x000fc80000011603 */
[----:B------:R-:W-:-:S04]  /*2bfa0*/  LEA.HI.SX32 R0, R3, R0, 0x1a ;  /* 0x0000000003007211 */ /* 0x000fc800078fd2ff */
[----:B------:R-:W-:-:S04]  /*2bfb0*/  VIMNMX R33, R33, R0, PT ;  /* 0x0000000021217248 */ /* 0x000fc80003fe0100 */
[----:B------:R-:W-:-:S13]  /*2bfc0*/  ISETP.GT.AND P0, PT, R33, RZ, PT ;  /* 0x000000ff2100720c */ /* 0x000fda0003f04270 */
[----:B------:R-:W-:Y:S05]  /*2bfd0*/  @P0 BRA `(.L_x_6559) ;  /* 0x0000000000440947 */ /* 0x000fea0003800000 */
[----:B-1----:R-:W1:Y:S02]  /*2bfe0*/  S2R R6, SR_TID.X ;  /* 0x0000000000067919 */ /* 0x002e640000002100 */
[----:B-1----:R-:W-:-:S04]  /*2bff0*/  LOP3.LUT R6, R6, 0x7f, RZ, 0xc0, !PT ;  /* 0x0000007f06067812 */ /* 0x002fc800078ec0ff */
[----:B------:R-:W-:-:S13]  /*2c000*/  ISETP.NE.AND P0, PT, R6, RZ, PT ;  /* 0x000000ff0600720c */ /* 0x000fda0003f05270 */
[----:B------:R-:W-:Y:S05]  /*2c010*/  @P0 BRA `(.L_x_6560) ;  /* 0x0000005400440947 */ /* 0x000fea0003800000 */
[----:B------:R-:W1:Y:S01]  /*2c020*/  S2R R5, SR_LANEID ;  /* 0x0000000000057919 */ /* 0x000e620000000000 */
[----:B------:R-:W-:Y:S01]  /*2c030*/  VOTEU.ANY UR4, UPT, PT ;  /* 0x0000000000047886 */ /* 0x000fe200038e0100 */
[----:B------:R-:W3:Y:S01]  /*2c040*/  LDC.64 R2, c[0x0][0xc60] ;  /* 0x00031800ff027b82 */ /* 0x000ee20000000a00 */
[----:B------:R-:W1:Y:S02]  /*2c050*/  FLO.U32 R0, UR4 ;  /* 0x0000000400007d00 */ /* 0x000e6400080e0000 */
[----:B-1----:R-:W-:-:S06]  /*2c060*/  ISETP.EQ.U32.AND P0, PT, R0, R5, PT ;  /* 0x000000050000720c */ /* 0x002fcc0003f02070 */
[----:B------:R-:W3:Y:S07]  /*2c070*/  POPC R5, UR4 ;  /* 0x0000000400057d09 */ /* 0x000eee0008000000 */
[----:B---3--:R-:W3:Y:S01]  /*2c080*/  @P0 ATOMG.E.ADD.STRONG.GPU PT, R3, desc[UR54][R2.64], R5 ;  /* 0x00000005020309a8 */ /* 0x008ee200081ee1f6 */
[----:B------:R-:W1:Y:S02]  /*2c090*/  S2R R4, SR_LTMASK ;  /* 0x0000000000047919 */ /* 0x000e640000003900 */
[----:B-1----:R-:W-:-:S04]  /*2c0a0*/  LOP3.LUT R4, R4, UR4, RZ, 0xc0, !PT ;  /* 0x0000000404047c12 */ /* 0x002fc8000f8ec0ff */
[----:B------:R-:W1:Y:S01]  /*2c0b0*/  POPC R7, R4 ;  /* 0x0000000400077309 */ /* 0x000e620000000000 */
[----:B---3--:R-:W1:Y:S02]  /*2c0c0*/  SHFL.IDX PT, R0, R3, R0, 0x1f ;  /* 0x00001f0003007589 */ /* 0x008e6400000e0000 */
[----:B-1----:R-:W-:Y:S01]  /*2c0d0*/  IADD3 R16, R0, UR38, R7 ;  /* 0x0000002600107c10 */ /* 0x002fe2000fffe007 */
[----:B------:R-:W-:Y:S06]  /*2c0e0*/  BRA `(.L_x_6560) ;  /* 0x0000005400107947 */ /* 0x000fec0003800000 */
.L_x_6559:
        /* <DEDUP_REMOVED lines=9> */
[----:B------:R-:W-:Y:S01]  /*2c180*/  IMAD.U32 R5, RZ, RZ, UR7 ;  /* 0x00000007ff057e24 */ /* 0x000fe2000f8e00ff */
[----:B------:R-:W3:Y:S01]  /*2c190*/  LDC.64 R2, c[0x4][R2] ;  /* 0x0100000002027b82 */ /* 0x000ee20000000a00 */
[----:B-1----:R-:W-:Y:S01]  /*2c1a0*/  IMAD.U32 R6, RZ, RZ, UR8 ;  /* 0x00000008ff067e24 */ /* 0x002fe2000f8e00ff */
[----:B------:R-:W-:Y:S01]  /*2c1b0*/  MOV R11, UR5 ;  /* 0x00000005000b7c02 */ /* 0x000fe20008000f00 */
[----:B------:R-:W-:Y:S02]  /*2c1c0*/  IMAD.U32 R7, RZ, RZ, UR9 ;  /* 0x00000009ff077e24 */ /* 0x000fe4000f8e00ff */
[----:B------:R-:W-:-:S02]  /*2c1d0*/  IMAD.U32 R10, RZ, RZ, UR4 ;  /* 0x00000004ff0a7e24 */ /* 0x000fc4000f8e00ff */
[----:B0-2---:R-:W-:Y:S02]  /*2c1e0*/  IMAD.MOV.U32 R8, RZ, RZ, 0x70 ;  /* 0x00000070ff087424 */ /* 0x005fe400078e00ff */
[----:B------:R-:W-:Y:S02]  /*2c1f0*/  IMAD.MOV.U32 R12, RZ, RZ, 0x1 ;  /* 0x00000001ff0c7424 */ /* 0x000fe400078e00ff */
[----:B------:R-:W-:-:S07]  /*2c200*/  IMAD.MOV.U32 R13, RZ, RZ, RZ ;  /* 0x000000ffff0d7224 */ /* 0x000fce00078e00ff */
[----:B------:R-:W-:-:S07]  /*2c210*/  LEPC R20, `(.L_x_6562) ;  /* 0x000000001014794e */ /* 0x000fce0000000000 */
[----:B---3--:R-:W-:Y:S05]  /*2c220*/  CALL.ABS.NOINC R2 ;  /* 0x0000000002007343 */ /* 0x008fea0003c00000 */
.L_x_6562:
[----:B------:R-:W-:Y:S05]  /*2c230*/  BSYNC B6 ;  /* 0x0000000000067941 */ /* 0x000fea0003800000 */
.L_x_6561:
        /* <DEDUP_REMOVED lines=12> */
[----:B------:R-:W-:Y:S01]  /*2c300*/  MOV R4, UR6 ;  /* 0x0000000600047c02 */ /* 0x000fe20008000f00 */
[----:B------:R-:W-:Y:S01]  /*2c310*/  IMAD.U32 R5, RZ, RZ, UR7 ;  /* 0x00000007ff057e24 */ /* 0x000fe2000f8e00ff */
[----:B------:R-:W4:Y:S01]  /*2c320*/  LDC.64 R2, c[0x4][R2] ;  /* 0x0100000002027b82 */ /* 0x000f220000000a00 */
        /* <DEDUP_REMOVED lines=8> */
[----:B---34-:R-:W-:Y:S05]  /*2c3b0*/  CALL.ABS.NOINC R2 ;  /* 0x0000000002007343 */ /* 0x018fea0003c00000 */
.L_x_6564:
[----:B------:R-:W-:Y:S05]  /*2c3c0*/  BSYNC B6 ;  /* 0x0000000000067941 */ /* 0x000fea0003800000 */
.L_x_6563:
        /* <DEDUP_REMOVED lines=20> */
.L_x_6566:
[----:B------:R-:W-:Y:S05]  /*2c510*/  BSYNC B6 ;  /* 0x0000000000067941 */ /* 0x000fea0003800000 */
.L_x_6565:
        /* <DEDUP_REMOVED lines=9> */
[----:B------:R-:W4:Y:S01]  /*2c5b0*/  LDC.64 R2, c[0x4][R2] ;  /* 0x0100000002027b82 */ /* 0x000f220000000a00 */
[----:B-1----:R-:W-:Y:S01]  /*2c5c0*/  IMAD.U32 R6, RZ, RZ, UR6 ;  /* 0x00000006ff067e24 */ /* 0x002fe2000f8e00ff */
[----:B0-2---:R-:W-:Y:S01]  /*2c5d0*/  MOV R8, 0x70 ;  /* 0x0000007000087802 */ /* 0x005fe20000000f00 */
[----:B------:R-:W-:Y:S02]  /*2c5e0*/  IMAD.U32 R7, RZ, RZ, UR7 ;  /* 0x00000007ff077e24 */ /* 0x000fe4000f8e00ff */
[----:B------:R-:W-:-:S02]  /*2c5f0*/  IMAD.U32 R10, RZ, RZ, UR8 ;  /* 0x00000008ff0a7e24 */ /* 0x000fc4000f8e00ff */
[----:B------:R-:W-:Y:S02]  /*2c600*/  IMAD.U32 R11, RZ, RZ, UR9 ;  /* 0x00000009ff0b7e24 */ /* 0x000fe4000f8e00ff */
[----:B------:R-:W-:Y:S02]  /*2c610*/  IMAD.MOV.U32 R12, RZ, RZ, 0x1 ;  /* 0x00000001ff0c7424 */ /* 0x000fe400078e00ff */
[----:B------:R-:W-:-:S07]  /*2c620*/  IMAD.MOV.U32 R13, RZ, RZ, RZ ;  /* 0x000000ffff0d7224 */ /* 0x000fce00078e00ff */
[----:B------:R-:W-:-:S07]  /*2c630*/  LEPC R20, `(.L_x_6568) ;  /* 0x000000001014794e */ /* 0x000fce0000000000 */
[----:B---34-:R-:W-:Y:S05]  /*2c640*/  CALL.ABS.NOINC R2 ;  /* 0x0000000002007343 */ /* 0x018fea0003c00000 */
.L_x_6568:
[----:B------:R-:W-:Y:S05]  /*2c650*/  BSYNC B6 ;  /* 0x0000000000067941 */ /* 0x000fea0003800000 */
.L_x_6567:
[----:B------:R-:W0:Y:S01]  /*2c660*/  LDL R21, [R1+0xc] ;  /* 0x00000c0001157983 */ /* 0x000e220000100800 */
[----:B------:R-:W-:Y:S01]  /*2c670*/  ULDC.64 UR4, c[0x0][0x9f8] ;  /* 0x00027e0000047ab9 */ /* 0x000fe20000000a00 */
[----:B------:R-:W4:Y:S01]  /*2c680*/  LDC R11, c[0x0][0x430] ;  /* 0x00010c00ff0b7b82 */ /* 0x000f220000000800 */
[----:B------:R-:W-:Y:S01]  /*2c690*/  ISETP.NE.U32.AND P0, PT, RZ, UR4, PT ;  /* 0x00000004ff007c0c */ /* 0x000fe2000bf05070 */
[----:B------:R-:W2:Y:S03]  /*2c6a0*/  S2R R20, SR_TID.X ;  /* 0x0000000000147919 */ /* 0x000ea60000002100 */
[----:B------:R-:W-:-:S13]  /*2c6b0*/  ISETP.NE.AND.EX P0, PT, RZ, UR5, PT, P0 ;  /* 0x00000005ff007c0c */ /* 0x000fda000bf05300 */
[----:B------:R-:W-:-:S04]  /*2c6c0*/  @P0 IADD3 R2, P1, R27, UR4, RZ ;  /* 0x000000041b020c10 */ /* 0x000fc8000ff3e0ff */
[----:B------:R-:W-:-:S05]  /*2c6d0*/  @P0 IADD3.X R3, R28, UR5, RZ, P1, !PT ;  /* 0x000000051c030c10 */ /* 0x000fca0008ffe4ff */
[----:B------:R3:W3:Y:S01]  /*2c6e0*/  @P0 LDG.E R36, desc[UR54][R2.64] ;  /* 0x0000003602240981 */ /* 0x0006e2000c1e1900 */
[----:B----4-:R-:W-:Y:S01]  /*2c6f0*/  ISETP.NE.AND P0, PT, R11, 0x1, PT ;  /* 0x000000010b00780c */ /* 0x010fe20003f05270 */
[----:B-1----:R-:W-:Y:S01]  /*2c700*/  IMAD.MOV.U32 R6, RZ, RZ, 0xa0 ;  /* 0x000000a0ff067424 */ /* 0x002fe200078e00ff */
[----:B------:R-:W1:Y:S03]  /*2c710*/  S2R R0, SR_TID.X ;  /* 0x0000000000007919 */ /* 0x000e660000002100 */
[----:B------:R-:W-:Y:S01]  /*2c720*/  IMAD R6, R33, R6, -0xa0 ;  /* 0xffffff6021067424 */ /* 0x000fe200078e0206 */
[----:B--2---:R-:W-:Y:S01]  /*2c730*/  LOP3.LUT R20, R20, 0x7f, RZ, 0xc0, !PT ;  /* 0x0000007f14147812 */ /* 0x004fe200078ec0ff */
[----:B------:R-:W2:Y:S03]  /*2c740*/  S2R R14, SR_TID.X ;  /* 0x00000000000e7919 */ /* 0x000ea60000002100 */
[----:B------:R-:W-:-:S03]  /*2c750*/  SHF.R.U32.HI R20, RZ, 0x2, R20 ;  /* 0x00000002ff147819 */ /* 0x000fc60000011614 */
[----:B------:R-:W4:Y:S08]  /*2c760*/  @P0 LDC R5, c[0x0][0x434] ;  /* 0x00010d00ff050b82 */ /* 0x000f300000000800 */
[----:B---3--:R-:W3:Y:S08]  /*2c770*/  @P0 LDC R3, c[0x0][0x438] ;  /* 0x00010e00ff030b82 */ /* 0x008ef00000000800 */
[----:B------:R-:W3:Y:S01]  /*2c780*/  @P0 LDC R2, c[0x0][0x438] ;  /* 0x00010e00ff020b82 */ /* 0x000ee20000000800 */
[----:B-1----:R-:W-:-:S05]  /*2c790*/  IMAD.SHL.U32 R0, R0, 0x20, RZ ;  /* 0x0000002000007824 */ /* 0x002fca00078e00ff */
[----:B------:R-:W-:Y:S02]  /*2c7a0*/  LOP3.LUT R0, R20, 0x60, R0, 0xf8, !PT ;  /* 0x0000006014007812 */ /* 0x000fe400078ef800 */
[----:B------:R-:W1:Y:S02]  /*2c7b0*/  S2R R20, SR_TID.X ;  /* 0x0000000000147919 */ /* 0x000e640000002100 */
[----:B------:R-:W-:Y:S02]  /*2c7c0*/  IADD3 R4, R0, R6, RZ ;  /* 0x0000000600047210 */ /* 0x000fe40007ffe0ff */
[----:B------:R-:W3:Y:S02]  /*2c7d0*/  @P0 LDC R0, c[0x0][0x434] ;  /* 0x00010d00ff000b82 */ /* 0x000ee40000000800 */
[----:B------:R-:W-:Y:S02]  /*2c7e0*/  ISETP.GE.AND P1, PT, R4, R29, PT ;  /* 0x0000001d0400720c */ /* 0x000fe40003f26270 */
[----:B-1----:R-:W-:-:S04]  /*2c7f0*/  LOP3.LUT R20, R20, 0x7f, RZ, 0xc0, !PT ;  /* 0x0000007f14147812 */ /* 0x002fc800078ec0ff */
[----:B------:R-:W-:Y:S01]  /*2c800*/  SHF.R.U32.HI R7, RZ, 0x2, R20 ;  /* 0x00000002ff077819 */ /* 0x000fe20000011614 */
[----:B--2---:R-:W-:-:S05]  /*2c810*/  IMAD.SHL.U32 R20, R14, 0x20, RZ ;  /* 0x000000200e147824 */ /* 0x004fca00078e00ff */
[----:B------:R-:W-:-:S04]  /*2c820*/  LOP3.LUT R20, R7, 0x60, R20, 0xf8, !PT ;  /* 0x0000006007147812 */ /* 0x000fc800078ef814 */
[----:B------:R-:W-:-:S05]  /*2c830*/  LOP3.LUT R20, R20, 0x80, RZ, 0xfc, !PT ;  /* 0x0000008014147812 */ /* 0x000fca00078efcff */
[----:B------:R-:W-:Y:S01]  /*2c840*/  IMAD.IADD R6, R20, 0x1, R6 ;  /* 0x0000000114067824 */ /* 0x000fe200078e0206 */
[----:B------:R-:W-:Y:S01]  /*2c850*/  LOP3.LUT R35, R35, 0xfffffff7, RZ, 0xc0, !PT ;  /* 0xfffffff723237812 */ /* 0x000fe200078ec0ff */
[----:B0-----:R-:W-:-:S03]  /*2c860*/  IMAD.IADD R8, R4, 0x1, R21 ;  /* 0x0000000104087824 */ /* 0x001fc600078e0215 */
[----:B------:R-:W-:Y:S01]  /*2c870*/  IADD3 R9, R6, R21, RZ ;  /* 0x0000001506097210 */ /* 0x000fe20007ffe0ff */
[----:B----4-:R-:W-:-:S04]  /*2c880*/  @P0 IMAD.HI.U32 R5, R8, R5, RZ ;  /* 0x0000000508050227 */ /* 0x010fc800078e00ff */
[----:B------:R-:W-:Y:S01]  /*2c890*/  IMAD.MOV.U32 R10, RZ, RZ, R8 ;  /* 0x000000ffff0a7224 */ /* 0x000fe200078e0008 */
[----:B---3--:R-:W-:Y:S01]  /*2c8a0*/  @P0 SHF.R.U32.HI R10, RZ, R3, R5 ;  /* 0x00000003ff0a0219 */ /* 0x008fe20000011605 */
[----:B------:R-:W-:Y:S01]  /*2c8b0*/  @P0 IMAD.HI.U32 R3, R9, R0, RZ ;  /* 0x0000000009030227 */ /* 0x000fe200078e00ff */
[----:B------:R-:W0:Y:S02]  /*2c8c0*/  @!P1 LDC.64 R4, c[0x0][0x418] ;  /* 0x00010600ff049b82 */ /* 0x000e240000000a00 */
[--C-:B------:R-:W-:Y:S01]  /*2c8d0*/  @!P1 SHF.R.S32.HI R7, RZ, 0x1f, R10.reuse ;  /* 0x0000001fff079819 */ /* 0x100fe2000001140a */
[----:B------:R-:W-:Y:S01]  /*2c8e0*/  IMAD.MOV.U32 R0, RZ, RZ, R9 ;  /* 0x000000ffff007224 */ /* 0x000fe200078e0009 */
[----:B------:R-:W-:Y:S02]  /*2c8f0*/  @P0 SHF.R.U32.HI R0, RZ, R2, R3 ;  /* 0x00000002ff000219 */ /* 0x000fe40000011603 */
[----:B------:R-:W-:Y:S01]  /*2c900*/  ISETP.GE.AND P0, PT, R6, R29, PT ;  /* 0x0000001d0600720c */ /* 0x000fe20003f06270 */
[----:B------:R-:W-:Y:S01]  /*2c910*/  @!P1 IMAD.MOV.U32 R6, RZ, RZ, R10 ;  /* 0x000000ffff069224 */ /* 0x000fe200078e000a */
[----:B------:R-:W1:Y:S02]  /*2c920*/  @!P1 LDC.64 R2, c[0x0][0x428] ;  /* 0x00010a00ff029b82 */ /* 0x000e640000000a00 */
[----:B------:R-:W-:-:S02]  /*2c930*/  ISETP.GT.U32.OR P0, PT, R20, 0x9f, P0 ;  /* 0x0000009f1400780c */ /* 0x000fc40000704470 */
[----:B------:R-:W-:Y:S02]  /*2c940*/  SHF.R.S32.HI R15, RZ, 0x1f, R36 ;  /* 0x0000001fff0f7819 */ /* 0x000fe40000011424 */
[----:B------:R-:W-:Y:S01]  /*2c950*/  SHF.L.U32 R21, R14, 0x4, RZ ;  /* 0x000000040e157819 */ /* 0x000fe200000006ff */
[-C--:B-1----:R-:W-:Y:S02]  /*2c960*/  @!P1 IMAD.WIDE.U32 R6, R36, R2.reuse, R6 ;  /* 0x0000000224069225 */ /* 0x082fe400078e0006 */
[----:B------:R1:W-:Y:S02]  /*2c970*/  STL [R1+0x10], R15 ;  /* 0x0000100f01007387 */ /* 0x0003e40000100800 */
[----:B------:R-:W-:Y:S01]  /*2c980*/  @!P1 IMAD R2, R15, R2, RZ ;  /* 0x000000020f029224 */ /* 0x000fe200078e02ff */
[----:B0-----:R-:W-:-:S03]  /*2c990*/  @!P1 LEA R12, P2, R6, R4, 0x2 ;  /* 0x00000004060c9211 */ /* 0x001fc600078410ff */
[----:B------:R-:W-:-:S04]  /*2c9a0*/  @!P1 IMAD R3, R36, R3, R2 ;  /* 0x0000000324039224 */ /* 0x000fc800078e0202 */
[----:B------:R-:W-:Y:S01]  /*2c9b0*/  @!P1 IMAD.IADD R3, R7, 0x1, R3 ;  /* 0x0000000107039824 */ /* 0x000fe200078e0203 */
[----:B------:R-:W-:-:S04]  /*2c9c0*/  @!P0 SHF.R.S32.HI R7, RZ, 0x1f, R0 ;  /* 0x0000001fff078819 */ /* 0x000fc80000011400 */
[----:B------:R-:W-:Y:S01]  /*2c9d0*/  @!P1 LEA.HI.X R13, R6, R5, R3, 0x2, P2 ;  /* 0x00000005060d9211 */ /* 0x000fe200010f1403 */
[----:B------:R-:W-:Y:S01]  /*2c9e0*/  IMAD.MOV R5, RZ, RZ, -R10 ;  /* 0x000000ffff057224 */ /* 0x000fe200078e0a0a */
[----:B------:R-:W0:Y:S01]  /*2c9f0*/  @!P0 LDC.64 R2, c[0x0][0x428] ;  /* 0x00010a00ff028b82 */ /* 0x000e220000000a00 */
[----:B------:R-:W-:Y:S01]  /*2ca00*/  @!P0 MOV R6, R0 ;  /* 0x0000000000068202 */ /* 0x000fe20000000f00 */
[----:B------:R-:W-:Y:S02]  /*2ca10*/  IMAD.SHL.U32 R14, R14, 0x10, RZ ;  /* 0x000000100e0e7824 */ /* 0x000fe400078e00ff */
[----:B------:R-:W-:Y:S02]  /*2ca20*/  IMAD R5, R11, R5, R8 ;  /* 0x000000050b057224 */ /* 0x000fe400078e0208 */
[----:B------:R-:W-:Y:S02]  /*2ca30*/  IMAD.MOV.U32 R8, RZ, RZ, RZ ;  /* 0x000000ffff087224 */ /* 0x000fe400078e00ff */
[----:B------:R-:W2:Y:S01]  /*2ca40*/  LDC R10, c[0x0][0x2f4] ;  /* 0x0000bd00ff0a7b82 */ /* 0x000ea20000000800 */
[----:B0-----:R-:W-:-:S02]  /*2ca50*/  @!P0 IMAD R4, R15, R2, RZ ;  /* 0x000000020f048224 */ /* 0x001fc400078e02ff */
[----:B------:R-:W-:Y:S01]  /*2ca60*/  @!P0 IMAD.WIDE.U32 R6, R36, R2, R6 ;  /* 0x0000000224068225 */ /* 0x000fe200078e0006 */
[----:B------:R-:W-:Y:S01]  /*2ca70*/  LOP3.LUT R14, R14, 0x30, RZ, 0xc0, !PT ;  /* 0x000000300e0e7812 */ /* 0x000fe200078ec0ff */
[----:B------:R0:W5:Y:S02]  /*2ca80*/  @!P1 LDG.E R8, desc[UR54][R12.64] ;  /* 0x000000360c089981 */ /* 0x000164000c1e1900 */
[----:B------:R-:W-:Y:S02]  /*2ca90*/  @!P0 IMAD R4, R36, R3, R4 ;  /* 0x0000000324048224 */ /* 0x000fe400078e0204 */
[----:B------:R-:W3:Y:S02]  /*2caa0*/  @!P0 LDC.64 R2, c[0x0][0x418] ;  /* 0x00010600ff028b82 */ /* 0x000ee40000000a00 */
[----:B------:R-:W-:Y:S01]  /*2cab0*/  @!P0 IMAD.IADD R4, R4, 0x1, R7 ;  /* 0x0000000104048824 */ /* 0x000fe200078e0207 */
[----:B--2---:R-:W-:Y:S02]  /*2cac0*/  ISETP.GE.AND P1, PT, R14, R10, PT ;  /* 0x0000000a0e00720c */ /* 0x004fe40003f26270 */
[----:B---3--:R-:W-:-:S04]  /*2cad0*/  @!P0 LEA R2, P2, R6, R2, 0x2 ;  /* 0x0000000206028211 */ /* 0x008fc800078410ff */
[----:B------:R-:W-:Y:S02]  /*2cae0*/  @!P0 LEA.HI.X R3, R6, R3, R4, 0x2, P2 ;  /* 0x0000000306038211 */ /* 0x000fe400010f1404 */
[----:B------:R-:W-:Y:S01]  /*2caf0*/  ISETP.GT.U32.AND P2, PT, R20, 0x9f, PT ;  /* 0x0000009f1400780c */ /* 0x000fe20003f44070 */
[----:B------:R-:W-:Y:S02]  /*2cb00*/  IMAD.MOV R6, RZ, RZ, -R0 ;  /* 0x000000ffff067224 */ /* 0x000fe400078e0a00 */
[----:B------:R-:W-:Y:S01]  /*2cb10*/  IMAD.U32 R0, RZ, RZ, UR39 ;  /* 0x00000027ff007e24 */ /* 0x000fe2000f8e00ff */
[----:B------:R-:W-:Y:S01]  /*2cb20*/  LOP3.LUT R21, R21, 0x30, RZ, 0xc0, !PT ;  /* 0x0000003015157812 */ /* 0x000fe200078ec0ff */
[----:B------:R-:W-:-:S03]  /*2cb30*/  IMAD.MOV.U32 R7, RZ, RZ, RZ ;  /* 0x000000ffff077224 */ /* 0x000fc600078e00ff */
[----:B------:R-:W-:-:S05]  /*2cb40*/  ISETP.NE.AND P3, PT, R0, 0x3, PT ;  /* 0x000000030000780c */ /* 0x000fca0003f65270 */
[----:B------:R-:W-:Y:S01]  /*2cb50*/  @P2 LOP3.LUT R35, R35, 0x8, RZ, 0xfc, !PT ;  /* 0x0000000823232812 */ /* 0x000fe200078efcff */
[----:B------:R0:W5:Y:S03]  /*2cb60*/  @!P0 LDG.E R7, desc[UR54][R2.64] ;  /* 0x0000003602078981 */ /* 0x000166000c1e1900 */
[----:B------:R-:W-:Y:S02]  /*2cb70*/  LOP3.LUT R35, R35, 0xffffffef, RZ, 0xc0, !PT ;  /* 0xffffffef23237812 */ /* 0x000fe400078ec0ff */
[----:B-1----:R-:W-:Y:S02]  /*2cb80*/  LOP3.LUT R15, R21, 0x40, RZ, 0xfc, !PT ;  /* 0x00000040150f7812 */ /* 0x002fe400078efcff */
[----:B------:R-:W-:Y:S02]  /*2cb90*/  LOP3.LUT R35, R35, 0xfffffffb, RZ, 0xc0, !PT ;  /* 0xfffffffb23237812 */ /* 0x000fe400078ec0ff */
[----:B------:R-:W-:-:S02]  /*2cba0*/  ISETP.GE.AND P0, PT, R15, R10, PT ;  /* 0x0000000a0f00720c */ /* 0x000fc40003f06270 */
[----:B------:R-:W-:-:S04]  /*2cbb0*/  @P1 LOP3.LUT R35, R35, 0x4, RZ, 0xfc, !PT ;  /* 0x0000000423231812 */ /* 0x000fc800078efcff */
[----:B------:R-:W-:Y:S02]  /*2cbc0*/  @P3 LOP3.LUT R35, R35, 0x10, RZ, 0xfc, !PT ;  /* 0x0000001023233812 */ /* 0x000fe400078efcff */
[----:B------:R-:W-:Y:S02]  /*2cbd0*/  LOP3.LUT R14, R14, 0x80, RZ, 0xfc, !PT ;  /* 0x000000800e0e7812 */ /* 0x000fe400078efcff */
[----:B------:R-:W-:-:S04]  /*2cbe0*/  LOP3.LUT R35, R35, 0xfffffffd, RZ, 0xc0, !PT ;  /* 0xfffffffd23237812 */ /* 0x000fc800078ec0ff */
[----:B------:R-:W-:Y:S02]  /*2cbf0*/  @P0 LOP3.LUT R35, R35, 0x2, RZ, 0xfc, !PT ;  /* 0x0000000223230812 */ /* 0x000fe400078efcff */
[----:B------:R-:W-:Y:S02]  /*2cc00*/  ISETP.GE.AND P0, PT, R14, R10, PT ;  /* 0x0000000a0e00720c */ /* 0x000fe40003f06270 */
[----:B------:R-:W-:-:S11]  /*2cc10*/  LOP3.LUT R35, R35, 0xfffffffe, RZ, 0xc0, !PT ;  /* 0xfffffffe23237812 */ /* 0x000fd600078ec0ff */
[----:B------:R-:W-:-:S05]  /*2cc20*/  @P0 LOP3.LUT R35, R35, 0x1, RZ, 0xfc, !PT ;  /* 0x0000000123230812 */ /* 0x000fca00078efcff */
[----:B------:R0:W-:Y:S01]  /*2cc30*/  STL [R1+0x44], R35 ;  /* 0x0000442301007387 */ /* 0x0001e20000100800 */
[----:B------:R-:W-:Y:S01]  /*2cc40*/  UMOV UR4, 0xffffffff ;  /* 0xffffffff00047882 */ /* 0x000fe20000000000 */
[----:B------:R-:W-:Y:S02]  /*2cc50*/  IMAD R6, R11, R6, R9 ;  /* 0x000000060b067224 */ /* 0x000fe400078e0209 */
[----:B------:R-:W-:Y:S05]  /*2cc60*/  BRA.DIV UR4, `(.L_x_6569) ;  /* 0x0000008604c87947 */ /* 0x000fea000b800000 */
.L_x_6772:
[----:B------:R-:W-:Y:S01]  /*2cc70*/  SHF.R.S32.HI R0, RZ, 0x1f, R18 ;  /* 0x0000001fff007819 */ /* 0x000fe20000011412 */
[----:B------:R-:W-:-:S04]  /*2cc80*/  VIADD R9, R33, 0xffffffff ;  /* 0xffffffff21097836 */ /* 0x000fc80000000000 */
[----:B------:R1:W-:Y:S01]  /*2cc90*/  STL [R1+0x8], R0 ;  /* 0x0000080001007387 */ /* 0x0003e20000100800 */
[----:B------:R-:W-:Y:S05]  /*2cca0*/  @!P3 BRA `(.L_x_6570) ;  /* 0x000000000004b947 */ /* 0x000fea0003800000 */
[----:B------:R-:W-:Y:S01]  /*2ccb0*/  BPT.TRAP 0x1 ;  /* 0x000000040000795c */ /* 0x000fe20000300000 */
.L_x_6570:
[----:B------:R-:W-:Y:S01]  /*2ccc0*/  IMAD R4, R32, 0x8, R23 ;  /* 0x0000000820047824 */ /* 0x000fe200078e0217 */
[----:B-1----:R-:W-:Y:S01]  /*2ccd0*/  SHF.L.U32 R0, R37, 0x1f, RZ ;  /* 0x0000001f25007819 */ /* 0x002fe200000006ff */
[----:B------:R-:W-:Y:S03]  /*2cce0*/  BSSY B0, `(.L_x_6571) ;  /* 0x0000006000007945 */ /* 0x000fe60003800000 */
[----:B------:R1:W2:Y:S01]  /*2ccf0*/  SYNCS.PHASECHK.TRANS64.TRYWAIT P0, [R4+URZ+0x33480], R0 ;  /* 0x03348000040075a7 */ /* 0x0002a2000800017f */
[----:B------:R1:W-:Y:S02]  /*2cd00*/  STL [R1+0x2c], R0 ;  /* 0x00002c0001007387 */ /* 0x0003e40000100800 */
[----:B-1----:R-:W-:-:S05]  /*2cd10*/  SHF.R.S32.HI R0, RZ, 0x1f, R5 ;  /* 0x0000001fff007819 */ /* 0x002fca0000011405 */
[----:B------:R1:W-:Y:S02]  /*2cd20*/  STL [R1+0x28], R0 ;  /* 0x0000280001007387 */ /* 0x0003e40000100800 */
[----:B-12---:R-:W-:Y:S05]  /*2cd30*/  @!P0 BRA `(.L_x_6572) ;  /* 0x0000008400c88947 */ /* 0x006fea0003800000 */
.L_x_6773:
[----:B------:R-:W-:Y:S05]  /*2cd40*/  BSYNC B0 ;  /* 0x0000000000007941 */ /* 0x000fea0003800000 */
.L_x_6571:
[----:B-1----:R-:W2:Y:S01]  /*2cd50*/  LDL R0, [R1+0x28] ;  /* 0x0000280001007983 */ /* 0x002ea20000100800 */
[----:B------:R-:W-:-:S03]  /*2cd60*/  ULDC.64 UR4, c[0x0][0x328] ;  /* 0x0000ca0000047ab9 */ /* 0x000fc60000000a00 */
[----:B------:R-:W3:Y:S04]  /*2cd70*/  LDL R10, [R1+0x8] ;  /* 0x00000800010a7983 */ /* 0x000ee80000100800 */
[----:B0-----:R-:W4:Y:S01]  /*2cd80*/  LDL R13, [R1+0x18] ;  /* 0x00001800010d7983 */ /* 0x001f220000100800 */
[----:B-----5:R-:W-:Y:S01]  /*2cd90*/  SHF.R.S32.HI R35, RZ, 0x1f, R8 ;  /* 0x0000001fff237819 */ /* 0x020fe20000011408 */
[----:B------:R-:W-:Y:S01]  /*2cda0*/  ULDC.64 UR6, c[0x0][0x338] ;  /* 0x0000ce0000067ab9 */ /* 0x000fe20000000a00 */
[----:B------:R-:W-:Y:S01]  /*2cdb0*/  ULDC.64 UR8, c[0x0][0x330] ;  /* 0x0000cc0000087ab9 */ /* 0x000fe20000000a00 */
[----:B------:R-:W4:Y:S01]  /*2cdc0*/  LDL.LU R12, [R1+0x44] ;  /* 0x00004400010c7983 */ /* 0x000f220000300800 */
[----:B------:R-:W-:Y:S01]  /*2cdd0*/  IMAD.WIDE.U32 R2, R5, UR4, RZ ;  /* 0x0000000405027c25 */ /* 0x000fe2000f8e00ff */
[----:B------:R-:W-:Y:S01]  /*2cde0*/  ULDC.64 UR10, c[0x0][0x318] ;  /* 0x0000c600000a7ab9 */ /* 0x000fe20000000a00 */
[----:B------:R-:W0:Y:S02]  /*2cdf0*/  S2R R14, SR_TID.X ;  /* 0x00000000000e7919 */ /* 0x000e240000002100 */
[----:B------:R-:W-:Y:S01]  /*2ce00*/  IMAD R11, R9, -0xa0, R29 ;  /* 0xffffff60090b7824 */ /* 0x000fe200078e021d */
[----:B------:R-:W-:-:S02]  /*2ce10*/  SHF.R.S32.HI R29, RZ, 0x1f, R7 ;  /* 0x0000001fff1d7819 */ /* 0x000fc40000011407 */
[----:B------:R-:W-:Y:S02]  /*2ce20*/  SHF.R.S32.HI R15, RZ, 0x1f, R6 ;  /* 0x0000001fff0f7819 */ /* 0x000fe40000011406 */
[----:B0-----:R-:W-:-:S04]  /*2ce30*/  LOP3.LUT R14, R14, 0x7f, RZ, 0xc0, !PT ;  /* 0x0000007f0e0e7812 */ /* 0x001fc800078ec0ff */
[----:B------:R-:W-:Y:S01]  /*2ce40*/  SHF.R.U32.HI R14, RZ, 0x2, R14 ;  /* 0x00000002ff0e7819 */ /* 0x000fe2000001160e */
[----:B------:R0:W-:Y:S01]  /*2ce50*/  STL [R1+0x24], R15 ;  /* 0x0000240f01007387 */ /* 0x0001e20000100800 */
[----:B--2---:R-:W-:-:S04]  /*2ce60*/  IMAD R0, R0, UR4, RZ ;  /* 0x0000000400007c24 */ /* 0x004fc8000f8e02ff */
[----:B------:R-:W-:-:S05]  /*2ce70*/  IMAD R0, R5, UR5, R0 ;  /* 0x0000000505007c24 */ /* 0x000fca000f8e0200 */
[----:B------:R-:W-:Y:S01]  /*2ce80*/  IADD3 R3, R3, R0, RZ ;  /* 0x0000000003037210 */ /* 0x000fe20007ffe0ff */
[----:B------:R-:W-:-:S04]  /*2ce90*/  IMAD R0, R35, UR6, RZ ;  /* 0x0000000623007c24 */ /* 0x000fc8000f8e02ff */
[C---:B------:R-:W-:Y:S02]  /*2cea0*/  IMAD R0, R8.reuse, UR7, R0 ;  /* 0x0000000708007c24 */ /* 0x040fe4000f8e0200 */
[----:B------:R-:W-:-:S04]  /*2ceb0*/  IMAD.WIDE.U32 R2, R8, UR6, R2 ;  /* 0x0000000608027c25 */ /* 0x000fc8000f8e0002 */
[----:B------:R-:W-:Y:S02]  /*2cec0*/  IMAD.IADD R3, R3, 0x1, R0 ;  /* 0x0000000103037824 */ /* 0x000fe400078e0200 */
[----:B---3--:R-:W-:Y:S02]  /*2ced0*/  IMAD R0, R10, UR8, RZ ;  /* 0x000000080a007c24 */ /* 0x008fe4000f8e02ff */
[----:B------:R-:W-:-:S04]  /*2cee0*/  IMAD.WIDE.U32 R2, R18, UR8, R2 ;  /* 0x0000000812027c25 */ /* 0x000fc8000f8e0002 */
[----:B------:R-:W-:Y:S01]  /*2cef0*/  IMAD R0, R18, UR9, R0 ;  /* 0x0000000912007c24 */ /* 0x000fe2000f8e0200 */
[----:B------:R-:W-:Y:S01]  /*2cf00*/  IADD3 R10, P0, R2, UR10, RZ ;  /* 0x0000000a020a7c10 */ /* 0x000fe2000ff1e0ff */
[----:B------:R-:W-:-:S03]  /*2cf10*/  IMAD R2, R29, UR6, RZ ;  /* 0x000000061d027c24 */ /* 0x000fc6000f8e02ff */
[----:B------:R-:W-:Y:S01]  /*2cf20*/  IADD3.X R20, R3, UR11, R0, P0, !PT ;  /* 0x0000000b03147c10 */ /* 0x000fe200087fe400 */
[C---:B------:R-:W-:Y:S02]  /*2cf30*/  IMAD R9, R7.reuse, UR7, R2 ;  /* 0x0000000707097c24 */ /* 0x040fe4000f8e0202 */
[----:B------:R-:W-:-:S04]  /*2cf40*/  IMAD.WIDE.U32 R2, R7, UR6, RZ ;  /* 0x0000000607027c25 */ /* 0x000fc8000f8e00ff */
[----:B------:R-:W-:Y:S02]  /*2cf50*/  IMAD.IADD R3, R3, 0x1, R9 ;  /* 0x0000000103037824 */ /* 0x000fe400078e0209 */
[----:B------:R-:W-:Y:S02]  /*2cf60*/  IMAD R9, R15, UR4, RZ ;  /* 0x000000040f097c24 */ /* 0x000fe4000f8e02ff */
[----:B------:R-:W-:-:S04]  /*2cf70*/  IMAD.WIDE.U32 R2, R6, UR4, R2 ;  /* 0x0000000406027c25 */ /* 0x000fc8000f8e0002 */
[----:B------:R-:W-:-:S04]  /*2cf80*/  IMAD R9, R6, UR5, R9 ;  /* 0x0000000506097c24 */ /* 0x000fc8000f8e0209 */
[----:B------:R-:W-:Y:S02]  /*2cf90*/  IMAD.IADD R3, R3, 0x1, R9 ;  /* 0x0000000103037824 */ /* 0x000fe400078e0209 */
[----:B------:R-:W-:-:S04]  /*2cfa0*/  IMAD.WIDE.U32 R2, R18, UR8, R2 ;  /* 0x0000000812027c25 */ /* 0x000fc8000f8e0002 */
[----:B------:R-:W-:Y:S01]  /*2cfb0*/  IMAD.IADD R9, R11, 0x1, -R14 ;  /* 0x000000010b097824 */ /* 0x000fe200078e0a0e */
[----:B------:R-:W-:-:S04]  /*2cfc0*/  IADD3 R28, P0, R2, UR10, RZ ;  /* 0x0000000a021c7c10 */ /* 0x000fc8000ff1e0ff */
[----:B------:R-:W-:Y:S02]  /*2cfd0*/  IADD3.X R27, R0, UR11, R3, P0, !PT ;  /* 0x0000000b001b7c10 */ /* 0x000fe400087fe403 */
[----:B------:R-:W-:Y:S02]  /*2cfe0*/  ISETP.GE.AND P0, PT, R9, 0x1, PT ;  /* 0x000000010900780c */ /* 0x000fe40003f06270 */
[----:B----4-:R-:W-:-:S11]  /*2cff0*/  LOP3.LUT R12, R12, 0xffffffdf, RZ, 0xc0, !PT ;  /* 0xffffffdf0c0c7812 */ /* 0x010fd600078ec0ff */
        /* <DEDUP_REMOVED lines=15> */
[----:B------:R-:W-:Y:S01]  /*2d0f0*/  LOP3.LUT R14, R11, 0x40, RZ, 0xfc, !PT ;  /* 0x000000400b0e7812 */ /* 0x000fe200078efcff */
        /* <DEDUP_REMOVED lines=10> */
[C---:B------:R-:W-:Y:S02]  /*2d1a0*/  ISETP.GE.AND P6, PT, R9.reuse, 0x81, PT ;  /* 0x000000810900780c */ /* 0x040fe40003fc6270 */
[C---:B------:R-:W-:Y:S02]  /*2d1b0*/  ISETP.GE.AND P5, PT, R9.reuse, 0x21, PT ;  /* 0x000000210900780c */ /* 0x040fe40003fa6270 */
[----:B------:R-:W-:-:S07]  /*2d1c0*/  ISETP.GE.AND P4, PT, R9, 0x41, PT ;  /* 0x000000410900780c */ /* 0x000fce0003f86270 */
        /* <DEDUP_REMOVED lines=16> */
[----:B0-----:R-:W-:-:S04]  /*2d2d0*/  IADD3 R2, P1, R12, R2, RZ ;  /* 0x000000020c027210 */ /* 0x001fc80007f3e0ff */
[----:B-1----:R-:W-:Y:S02]  /*2d2e0*/  IADD3.X R3, RZ, R3, RZ, P1, !PT ;  /* 0x00000003ff037210 */ /* 0x002fe40000ffe4ff */
        /* <DEDUP_REMOVED lines=16> */
[----:B0-----:R1:W3:Y:S04]  /*2d3f0*/  SHFL.IDX PT, R3, R27, RZ, 0x1c1f ;  /* 0x001c1fff1b037589 */ /* 0x0012e800000e0000 */
[----:B------:R1:W4:Y:S01]  /*2d400*/  SHFL.IDX PT, R2, R28, RZ, 0x1c1f ;  /* 0x001c1fff1c027589 */ /* 0x00032200000e0000 */
[----:B--2---:R-:W-:-:S04]  /*2d410*/  LOP3.LUT R11, R11, 0xffffffbf, RZ, 0xc0, !PT ;  /* 0xffffffbf0b0b7812 */ /* 0x004fc800078ec0ff */
[----:B------:R-:W-:-:S05]  /*2d420*/  @P6 LOP3.LUT R11, R11, 0x40, RZ, 0xfc, !PT ;  /* 0x000000400b0b6812 */ /* 0x000fca00078efcff */
[----:B------:R1:W-:Y:S02]  /*2d430*/  STL [R1+0x44], R11 ;  /* 0x0000440b01007387 */ /* 0x0003e40000100800 */
.L_x_6785:
[----:B------:R-:W2:Y:S01]  /*2d440*/  S2R R10, SR_TID.X ;  /* 0x00000000000a7919 */ /* 0x000ea20000002100 */
[C---:B------:R-:W-:Y:S02]  /*2d450*/  ISETP.LT.OR P3, PT, R9.reuse, 0x81, P3 ;  /* 0x000000810900780c */ /* 0x040fe40001f61670 */
[C---:B------:R-:W-:Y:S02]  /*2d460*/  ISETP.LT.OR P2, PT, R9.reuse, 0x81, P2 ;  /* 0x000000810900780c */ /* 0x040fe40001741670 */
[----:B------:R-:W-:Y:S01]  /*2d470*/  ISETP.LT.OR P0, PT, R9, 0x81, P0 ;  /* 0x000000810900780c */ /* 0x000fe20000701670 */
[----:B--2---:R-:W-:-:S05]  /*2d480*/  IMAD.SHL.U32 R10, R10, 0x10, RZ ;  /* 0x000000100a0a7824 */ /* 0x004fca00078e00ff */
[----:B------:R-:W-:-:S04]  /*2d490*/  LOP3.LUT R10, R10, 0x30, RZ, 0xc0, !PT ;  /* 0x000000300a0a7812 */ /* 0x000fc800078ec0ff */
[----:B----4-:R-:W-:-:S05]  /*2d4a0*/  IADD3 R2, P6, R10, R2, RZ ;  /* 0x000000020a027210 */ /* 0x010fca0007fde0ff */
[----:B---3--:R-:W-:-:S05]  /*2d4b0*/  IMAD.X R3, RZ, RZ, R3, P6 ;  /* 0x000000ffff037224 */ /* 0x008fca00030e0603 */
        /* <DEDUP_REMOVED lines=8> */
.L_x_6574:
        /* <DEDUP_REMOVED lines=11> */
.L_x_6575:
[----:B------:R2:W-:Y:S01]  /*2d5f0*/  SYNCS.ARRIVE.TRANS64.A1T0 RZ, [R4+URZ+0x33470], RZ ;  /* 0x033470ff04ff79a7 */ /* 0x0005e2000810003f */
[----:B------:R-:W-:Y:S05]  /*2d600*/  @!P3 BRA `(.L_x_6576) ;  /* 0x000000000004b947 */ /* 0x000fea0003800000 */
[----:B------:R-:W-:Y:S01]  /*2d610*/  BPT.TRAP 0x1 ;  /* 0x000000040000795c */ /* 0x000fe20000300000 */
.L_x_6576:
[----:B------:R-:W3:Y:S01]  /*2d620*/  LDL R2, [R1+0x2c] ;  /* 0x00002c0001027983 */ /* 0x000ee20000100800 */
[----:B------:R-:W-:Y:S01]  /*2d630*/  BSSY B0, `(.L_x_6577) ;  /* 0x0000003000007945 */ /* 0x000fe20003800000 */
[----:B---3--:R-:W3:Y:S03]  /*2d640*/  SYNCS.PHASECHK.TRANS64.TRYWAIT P0, [R4+URZ+0x33440], R2 ;  /* 0x03344002040075a7 */ /* 0x008ee6000800017f */
[----:B---3--:R-:W-:Y:S05]  /*2d650*/  @!P0 BRA `(.L_x_6578) ;  /* 0x0000008400e48947 */ /* 0x008fea0003800000 */
.L_x_6786:
[----:B------:R-:W-:Y:S05]  /*2d660*/  BSYNC B0 ;  /* 0x0000000000007941 */ /* 0x000fea0003800000 */
.L_x_6577:
[----:B------:R-:W4:Y:S01]  /*2d670*/  LDL.LU R12, [R1+0x28] ;  /* 0x00002800010c7983 */ /* 0x000f220000300800 */
[----:B------:R-:W-:Y:S01]  /*2d680*/  ULDC.64 UR4, c[0x0][0x310] ;  /* 0x0000c40000047ab9 */ /* 0x000fe20000000a00 */
[----:B------:R-:W-:Y:S02]  /*2d690*/  ULDC.64 UR6, c[0x0][0x300] ;  /* 0x0000c00000067ab9 */ /* 0x000fe40000000a00 */
[----:B------:R-:W2:Y:S04]  /*2d6a0*/  LDL.LU R10, [R1+0x24] ;  /* 0x00002400010a7983 */ /* 0x000ea80000300800 */
[----:B-1----:R-:W2:Y:S01]  /*2d6b0*/  LDL R11, [R1+0x8] ;  /* 0x00000800010b7983 */ /* 0x002ea20000100800 */
[----:B------:R-:W-:Y:S02]  /*2d6c0*/  IMAD R9, R35, UR4, RZ ;  /* 0x0000000423097c24 */ /* 0x000fe4000f8e02ff */
[C---:B---3--:R-:W-:Y:S01]  /*2d6d0*/  IMAD.WIDE.U32 R2, R8.reuse, UR4, RZ ;  /* 0x0000000408027c25 */ /* 0x048fe2000f8e00ff */
[----:B------:R1:W5:Y:S03]  /*2d6e0*/  LDL R20, [R1+0x44] ;  /* 0x0000440001147983 */ /* 0x0003660000100800 */
[----:B------:R-:W-:-:S05]  /*2d6f0*/  IMAD R9, R8, UR5, R9 ;  /* 0x0000000508097c24 */ /* 0x000fca000f8e0209 */
[----:B------:R-:W-:-:S03]  /*2d700*/  IADD3 R3, R3, R9, RZ ;  /* 0x0000000903037210 */ /* 0x000fc60007ffe0ff */
[----:B------:R-:W-:-:S04]  /*2d710*/  IMAD.WIDE.U32 R2, R5, UR6, R2 ;  /* 0x0000000605027c25 */ /* 0x000fc8000f8e0002 */
[----:B----4-:R-:W-:-:S04]  /*2d720*/  IMAD R8, R12, UR6, RZ ;  /* 0x000000060c087c24 */ /* 0x010fc8000f8e02ff */
[----:B------:R-:W-:Y:S02]  /*2d730*/  IMAD R8, R5, UR7, R8 ;  /* 0x0000000705087c24 */ /* 0x000fe4000f8e0208 */
[----:B------:R-:W-:Y:S02]  /*2d740*/  IMAD R5, R29, UR4, RZ ;  /* 0x000000041d057c24 */ /* 0x000fe4000f8e02ff */
[----:B------:R-:W-:Y:S02]  /*2d750*/  IMAD.IADD R9, R3, 0x1, R8 ;  /* 0x0000000103097824 */ /* 0x000fe400078e0208 */
[----:B------:R-:W-:Y:S02]  /*2d760*/  IMAD.MOV.U32 R8, RZ, RZ, R2 ;  /* 0x000000ffff087224 */ /* 0x000fe400078e0002 */
[C---:B------:R-:W-:Y:S02]  /*2d770*/  IMAD R5, R7.reuse, UR5, R5 ;  /* 0x0000000507057c24 */ /* 0x040fe4000f8e0205 */
[----:B------:R-:W-:Y:S01]  /*2d780*/  IMAD.WIDE.U32 R2, R7, UR4, RZ ;  /* 0x0000000407027c25 */ /* 0x000fe2000f8e00ff */
[----:B------:R-:W-:-:S03]  /*2d790*/  ULDC.64 UR4, c[0x0][0x308] ;  /* 0x0000c20000047ab9 */ /* 0x000fc60000000a00 */
[----:B------:R-:W-:Y:S02]  /*2d7a0*/  IMAD.IADD R3, R3, 0x1, R5 ;  /* 0x0000000103037824 */ /* 0x000fe400078e0205 */
[----:B--2---:R-:W-:Y:S02]  /*2d7b0*/  IMAD R10, R10, UR6, RZ ;  /* 0x000000060a0a7c24 */ /* 0x004fe4000f8e02ff */
        /* <DEDUP_REMOVED lines=13> */
[----:B-1----:R-:W-:Y:S08]  /*2d890*/  BRA.DIV UR4, `(.L_x_6579) ;  /* 0x00000086046c7947 */ /* 0x002ff0000b800000 */
[----:B------:R-:W1:Y:S01]  /*2d8a0*/  S2R R10, SR_TID.X ;  /* 0x00000000000a7919 */ /* 0x000e620000002100 */
        /* <DEDUP_REMOVED lines=8> */
[C---:B-1----:R-:W-:Y:S01]  /*2d930*/  SHF.L.U32 R9, R10.reuse, 0x4, RZ ;  /* 0x000000040a097819 */ /* 0x042fe200000006ff */
        /* <DEDUP_REMOVED lines=29> */
[----:B------:R-:W3:Y:S04]  /*2db10*/  SHFL.IDX PT, R5, R5, 0x3, 0x1c1f ;  /* 0x007c1f0005057f89 */ /* 0x000ee800000e0000 */
[----:B------:R-:W4:Y:S01]  /*2db20*/  SHFL.IDX PT, R6, R6, 0x3, 0x1c1f ;  /* 0x007c1f0006067f89 */ /* 0x000f2200000e0000 */
[----:B-1----:R-:W-:-:S05]  /*2db30*/  @P4 IADD3 R3, P0, R9, R3, RZ ;  /* 0x0000000309034210 */ /* 0x002fca0007f1e0ff */
        /* <DEDUP_REMOVED lines=12> */
[----:B-1----:R1:W2:Y:S02]  /*2dc00*/  SHFL.IDX PT, R2, R7, RZ, 0x1c1f ;  /* 0x001c1fff07027589 */ /* 0x0022a400000e0000 */
.L_x_6798:
[----:B------:R-:W-:Y:S01]  /*2dc10*/  LOP3.LUT P0, RZ, R20, 0x40, RZ, 0xc0, !PT ;  /* 0x0000004014ff7812 */ /* 0x000fe2000780c0ff */
[----:B------:R-:W-:-:S12]  /*2dc20*/  BSSY B0, `(.L_x_6580) ;  /* 0x0000013000007945 */ /* 0x000fd80003800000 */
[----:B------:R-:W-:Y:S05]  /*2dc30*/  @!P0 BRA `(.L_x_6581) ;  /* 0x0000000000448947 */ /* 0x000fea0003800000 */
[----:B------:R-:W3:Y:S01]  /*2dc40*/  S2R R3, SR_TID.X ;  /* 0x0000000000037919 */ /* 0x000ee20000002100 */
[----:B------:R-:W4:Y:S01]  /*2dc50*/  LDC R6, c[0x0][0x2f4] ;  /* 0x0000bd00ff067b82 */ /* 0x000f220000000800 */
[----:B---3--:R-:W-:-:S05]  /*2dc60*/  IMAD.SHL.U32 R9, R3, 0x10, RZ ;  /* 0x0000001003097824 */ /* 0x008fca00078e00ff */
[----:B------:R-:W-:-:S04]  /*2dc70*/  LOP3.LUT R9, R9, 0x30, RZ, 0xc0, !PT ;  /* 0x0000003009097812 */ /* 0x000fc800078ec0ff */
[C---:B-1----:R-:W-:Y:S02]  /*2dc80*/  LOP3.LUT R7, R9.reuse, 0x40, RZ, 0xfc, !PT ;  /* 0x0000004009077812 */ /* 0x042fe400078efcff */
        /* <DEDUP_REMOVED lines=12> */
.L_x_6581:
[----:B------:R-:W-:Y:S05]  /*2dd50*/  BSYNC B0 ;  /* 0x0000000000007941 */ /* 0x000fea0003800000 */
.L_x_6580:
[----:B------:R-:W-:Y:S01]  /*2dd60*/  NOP ;  /* 0x0000000000007918 */ /* 0x000fe20000000000 */
[----:B------:R-:W-:-:S13]  /*2dd70*/  PLOP3.LUT P0, PT, PT, PT, PT, 0x80, 0x0 ;  /* 0x000000000000781c */ /* 0x000fda0003f0f070 */
.L_x_6582:
        /* <DEDUP_REMOVED lines=11> */
.L_x_6583:
        /* <DEDUP_REMOVED lines=12> */
[----:B------:R-:W-:Y:S01]  /*2def0*/  SEL R28, R26, RZ, !P0 ;  /* 0x000000ff1a1c7207 */ /* 0x000fe20004000000 */
[----:B------:R-:W-:-:S04]  /*2df00*/  IMAD.WIDE.U32 R26, R30, UR4, RZ ;  /* 0x000000041e1a7c25 */ /* 0x000fc8000f8e00ff */
[----:B------:R-:W-:-:S05]  /*2df10*/  IMAD R0, R30, UR5, R0 ;  /* 0x000000051e007c24 */ /* 0x000fca000f8e0200 */
[----:B------:R-:W-:Y:S02]  /*2df20*/  IADD3 R29, R27, R0, RZ ;  /* 0x000000001b1d7210 */ /* 0x000fe40007ffe0ff */
        /* <DEDUP_REMOVED lines=9> */
[----:B------:R-:W2:Y:S01]  /*2dfc0*/  LDC.64 R2, c[0x4][R2] ;  /* 0x0100000002027b82 */ /* 0x000ea20000000a00 */
[----:B------:R-:W-:Y:S02]  /*2dfd0*/  IMAD.U32 R5, RZ, RZ, UR5 ;  /* 0x00000005ff057e24 */ /* 0x000fe4000f8e00ff */
[----:B------:R-:W-:Y:S02]  /*2dfe0*/  IMAD.U32 R6, RZ, RZ, UR6 ;  /* 0x00000006ff067e24 */ /* 0x000fe4000f8e00ff */
[----:B-1----:R-:W-:-:S02]  /*2dff0*/  IMAD.U32 R7, RZ, RZ, UR7 ;  /* 0x00000007ff077e24 */ /* 0x002fc4000f8e00ff */
[----:B------:R-:W-:Y:S02]  /*2e000*/  IMAD.U32 R11, RZ, RZ, UR9 ;  /* 0x00000009ff0b7e24 */ /* 0x000fe4000f8e00ff */
[----:B------:R-:W-:Y:S02]  /*2e010*/  IMAD.MOV.U32 R8, RZ, RZ, 0x70 ;  /* 0x00000070ff087424 */ /* 0x000fe400078e00ff */
[----:B------:R-:W-:Y:S02]  /*2e020*/  IMAD.MOV.U32 R12, RZ, RZ, 0x1 ;  /* 0x00000001ff0c7424 */ /* 0x000fe400078e00ff */
[----:B------:R-:W-:-:S07]  /*2e030*/  IMAD.MOV.U32 R13, RZ, RZ, RZ ;  /* 0x000000ffff0d7224 */ /* 0x000fce00078e00ff */
[----:B0-----:R-:W-:-:S07]  /*2e040*/  LEPC R20, `(.L_x_6585) ;  /* 0x000000001014794e */ /* 0x001fce0000000000 */
[----:B--2---:R-:W-:Y:S05]  /*2e050*/  CALL.ABS.NOINC R2 ;  /* 0x0000000002007343 */ /* 0x004fea0003c00000 */
.L_x_6585:
[----:B------:R-:W-:Y:S05]  /*2e060*/  BSYNC B6 ;  /* 0x0000000000067941 */ /* 0x000fea0003800000 */
.L_x_6584:
[----:B------:R-:W2:Y:S01]  /*2e070*/  LDL R20, [R1+0x8] ;  /* 0x0000080001147983 */ /* 0x000ea20000100800 */
[----:B-1----:R-:W1:Y:S01]  /*2e080*/  LDC R7, c[0x0][0x448] ;  /* 0x00011200ff077b82 */ /* 0x002e620000000800 */
[----:B------:R-:W-:Y:S01]  /*2e090*/  ULDC.64 UR4, c[0x0][0x2d8] ;  /* 0x0000b60000047ab9 */ /* 0x000fe20000000a00 */
[----:B------:R-:W-:Y:S01]  /*2e0a0*/  MOV R2, R26 ;  /* 0x0000001a00027202 */ /* 0x000fe20000000f00 */
[----:B------:R4:W5:Y:S01]  /*2e0b0*/  LDL R8, [R1+0x1c] ;  /* 0x00001c0001087983 */ /* 0x0009620000100800 */
[----:B------:R-:W-:-:S03]  /*2e0c0*/  IMAD.MOV.U32 R3, RZ, RZ, R29 ;  /* 0x000000ffff037224 */ /* 0x000fc600078e001d */
[----:B------:R-:W-:Y:S01]  /*2e0d0*/  IMAD.WIDE.U32 R2, R18, UR4, R2 ;  /* 0x0000000412027c25 */ /* 0x000fe2000f8e0002 */
[----:B-1----:R-:W-:-:S13]  /*2e0e0*/  ISETP.NE.AND P0, PT, R7, 0x1, PT ;  /* 0x000000010700780c */ /* 0x002fda0003f05270 */
[----:B------:R-:W1:Y:S01]  /*2e0f0*/  @P0 LDC R6, c[0x0][0x44c] ;  /* 0x00011300ff060b82 */ /* 0x000e620000000800 */
[----:B--2---:R-:W-:Y:S02]  /*2e100*/  IMAD R0, R20, UR4, RZ ;  /* 0x0000000414007c24 */ /* 0x004fe4000f8e02ff */
[----:B------:R-:W0:Y:S02]  /*2e110*/  S2R R20, SR_TID.X ;  /* 0x0000000000147919 */ /* 0x000e240000002100 */
        /* <DEDUP_REMOVED lines=8> */
[----:B------:R-:W2:Y:S01]  /*2e1a0*/  @P0 LDC R0, c[0x0][0x450] ;  /* 0x00011400ff000b82 */ /* 0x000ea20000000800 */
[C---:B0-----:R-:W-:Y:S01]  /*2e1b0*/  LOP3.LUT R21, R20.reuse, 0x7f, RZ, 0xc0, !PT ;  /* 0x0000007f14157812 */ /* 0x041fe200078ec0ff */
[----:B------:R-:W-:-:S03]  /*2e1c0*/  IMAD.SHL.U32 R20, R20, 0x20, RZ ;  /* 0x0000002014147824 */ /* 0x000fc600078e00ff */
[----:B------:R-:W-:-:S04]  /*2e1d0*/  SHF.R.U32.HI R21, RZ, 0x2, R21 ;  /* 0x00000002ff157819 */ /* 0x000fc80000011615 */
[----:B------:R-:W-:-:S04]  /*2e1e0*/  LOP3.LUT R20, R21, 0x60, R20, 0xf8, !PT ;  /* 0x0000006015147812 */ /* 0x000fc800078ef814 */
[----:B------:R-:W-:Y:S02]  /*2e1f0*/  LEA R5, R17, R20, 0x7 ;  /* 0x0000001411057211 */ /* 0x000fe400078e38ff */
[----:B------:R-:W0:Y:S03]  /*2e200*/  S2R R20, SR_TID.X ;  /* 0x0000000000147919 */ /* 0x000e260000002100 */
[----:B-1----:R-:W-:-:S04]  /*2e210*/  @P0 IMAD.HI.U32 R6, R5, R6, RZ ;  /* 0x0000000605060227 */ /* 0x002fc800078e00ff */
[----:B---3--:R-:W-:Y:S01]  /*2e220*/  IMAD.MOV.U32 R4, RZ, RZ, R5 ;  /* 0x000000ffff047224 */ /* 0x008fe200078e0005 */
        /* <DEDUP_REMOVED lines=10> */
[----:B------:R-:W-:Y:S01]  /*2e2d0*/  IMAD R4, R4, UR4, RZ ;  /* 0x0000000404047c24 */ /* 0x000fe2000f8e02ff */
[----:B0-----:R-:W-:Y:S01]  /*2e2e0*/  SHF.L.U32 R21, R20, 0x4, RZ ;  /* 0x0000000414157819 */ /* 0x001fe200000006ff */
[----:B------:R-:W-:-:S04]  /*2e2f0*/  IMAD.WIDE.U32 R2, R0, UR4, R2 ;  /* 0x0000000400027c25 */ /* 0x000fc8000f8e0002 */
        /* <DEDUP_REMOVED lines=16> */
[----:B----4-:R-:W-:Y:S10]  /*2e400*/  BRA.DIV UR5, `(.L_x_6586) ;  /* 0x0000008205807947 */ /* 0x010ff4000b800000 */
[----:B------:R-:W0:Y:S01]  /*2e410*/  SHFL.IDX PT, R3, R0, RZ, 0x1c1f ;  /* 0x001c1fff00037589 */ /* 0x000e2200000e0000 */
[----:B------:R-:W-:Y:S02]  /*2e420*/  IMAD R31, R31, R7, RZ ;  /* 0x000000071f1f7224 */ /* 0x000fe400078e02ff */
[----:B------:R-:W-:Y:S01]  /*2e430*/  IMAD R17, R17, 0x80, R10 ;  /* 0x0000008011117824 */ /* 0x000fe200078e020a */
[----:B------:R-:W1:Y:S03]  /*2e440*/  SHFL.IDX PT, R2, R4, RZ, 0x1c1f ;  /* 0x001c1fff04027589 */ /* 0x000e6600000e0000 */
[C---:B------:R-:W-:Y:S01]  /*2e450*/  VIADD R6, R17.reuse, 0x20 ;  /* 0x0000002011067836 */ /* 0x040fe20000000000 */
[----:B------:R-:W-:Y:S01]  /*2e460*/  ISETP.GE.AND P1, PT, R17, R31, PT ;  /* 0x0000001f1100720c */ /* 0x000fe20003f26270 */
[----:B------:R-:W-:-:S12]  /*2e470*/  SHFL.IDX PT, R14, R0, 0x3, 0x1c1f ;  /* 0x007c1f00000e7f89 */ /* 0x000fd800000e0000 */
[----:B0-----:R-:W-:-:S05]  /*2e480*/  @!P1 IADD3 R3, P4, R9, R3, RZ ;  /* 0x0000000309039210 */ /* 0x001fca0007f9e0ff */
[----:B-1----:R-:W-:-:S05]  /*2e490*/  @!P1 IMAD.X R2, RZ, RZ, R2, P4 ;  /* 0x000000ffff029224 */ /* 0x002fca00020e0602 */
[----:B------:R-:W-:-:S04]  /*2e4a0*/  @!P1 LOP3.LUT R3, R3, R2, RZ, 0x3c, !PT ;  /* 0x0000000203039212 */ /* 0x000fc800078e3cff */
[----:B------:R-:W-:-:S04]  /*2e4b0*/  @!P1 LOP3.LUT R2, R3, R2, RZ, 0x3c, !PT ;  /* 0x0000000203029212 */ /* 0x000fc800078e3cff */
[----:B------:R-:W-:-:S05]  /*2e4c0*/  @!P1 LOP3.LUT R3, R3, R2, RZ, 0x3c, !PT ;  /* 0x0000000203039212 */ /* 0x000fca00078e3cff */
[----:B-----5:R-:W-:Y:S04]  /*2e4d0*/  @!P1 LDGSTS.E.BYPASS.LTC128B.128 [R8+0x1e200], desc[UR54][R2.64], !P3 ;  /* 0x1e20000002089fae */ /* 0x020fe8000d901d76 */
[----:B------:R-:W-:Y:S04]  /*2e4e0*/  @!P1 LDGSTS.E.BYPASS.LTC128B.128 [R8+0x20200], desc[UR54][R2.64+0x40], !P2 ;  /* 0x2020004002089fae */ /* 0x000fe8000d101d76 */
[----:B------:R0:W-:Y:S01]  /*2e4f0*/  @!P1 LDGSTS.E.BYPASS.LTC128B.128 [R8+0x22200], desc[UR54][R2.64+0x80], !P0 ;  /* 0x2220008002089fae */ /* 0x0001e2000c101d76 */
[----:B------:R-:W-:Y:S02]  /*2e500*/  ISETP.GE.AND P1, PT, R6, R31, PT ;  /* 0x0000001f0600720c */ /* 0x000fe40003f26270 */
[----:B------:R-:W-:Y:S01]  /*2e510*/  IADD3 R6, R17, 0x40, RZ ;  /* 0x0000004011067810 */ /* 0x000fe20007ffe0ff */
[----:B0-----:R-:W0:Y:S04]  /*2e520*/  SHFL.IDX PT, R3, R0, 0x1, 0x1c1f ;  /* 0x003c1f0000037f89 */ /* 0x001e2800000e0000 */
[----:B------:R-:W1:Y:S06]  /*2e530*/  SHFL.IDX PT, R2, R4, 0x1, 0x1c1f ;  /* 0x003c1f0004027f89 */ /* 0x000e6c00000e0000 */
[----:B0-----:R-:W-:-:S05]  /*2e540*/  @!P1 IADD3 R3, P4, R9, R3, RZ ;  /* 0x0000000309039210 */ /* 0x001fca0007f9e0ff */
[----:B-1----:R-:W-:-:S05]  /*2e550*/  @!P1 IMAD.X R2, RZ, RZ, R2, P4 ;  /* 0x000000ffff029224 */ /* 0x002fca00020e0602 */
[----:B------:R-:W-:-:S04]  /*2e560*/  @!P1 LOP3.LUT R3, R3, R2, RZ, 0x3c, !PT ;  /* 0x0000000203039212 */ /* 0x000fc800078e3cff */
[----:B------:R-:W-:-:S04]  /*2e570*/  @!P1 LOP3.LUT R2, R3, R2, RZ, 0x3c, !PT ;  /* 0x0000000203029212 */ /* 0x000fc800078e3cff */
[----:B------:R-:W-:-:S05]  /*2e580*/  @!P1 LOP3.LUT R3, R3, R2, RZ, 0x3c, !PT ;  /* 0x0000000203039212 */ /* 0x000fca00078e3cff */
[----:B------:R-:W-:Y:S04]  /*2e590*/  @!P1 LDGSTS.E.BYPASS.LTC128B.128 [R8+0x1ea00], desc[UR54][R2.64], !P3 ;  /* 0x1ea0000002089fae */ /* 0x000fe8000d901d76 */
[----:B------:R-:W-:Y:S04]  /*2e5a0*/  @!P1 LDGSTS.E.BYPASS.LTC128B.128 [R8+0x20a00], desc[UR54][R2.64+0x40], !P2 ;  /* 0x20a0004002089fae */ /* 0x000fe8000d101d76 */
[----:B------:R0:W-:Y:S01]  /*2e5b0*/  @!P1 LDGSTS.E.BYPASS.LTC128B.128 [R8+0x22a00], desc[UR54][R2.64+0x80], !P0 ;  /* 0x22a0008002089fae */ /* 0x0001e2000c101d76 */
[----:B------:R-:W-:-:S03]  /*2e5c0*/  ISETP.GE.AND P1, PT, R6, R31, PT ;  /* 0x0000001f0600720c */ /* 0x000fc60003f26270 */
[----:B0-----:R-:W0:Y:S04]  /*2e5d0*/  SHFL.IDX PT, R3, R0, 0x2, 0x1c1f ;  /* 0x005c1f0000037f89 */ /* 0x001e2800000e0000 */
[----:B------:R-:W1:Y:S04]  /*2e5e0*/  SHFL.IDX PT, R2, R4, 0x2, 0x1c1f ;  /* 0x005c1f0004027f89 */ /* 0x000e6800000e0000 */
[----:B------:R-:W2:Y:S02]  /*2e5f0*/  SHFL.IDX PT, R4, R4, 0x3, 0x1c1f ;  /* 0x007c1f0004047f89 */ /* 0x000ea400000e0000 */
        /* <DEDUP_REMOVED lines=8> */
.L_x_6807:
        /* <DEDUP_REMOVED lines=12> */
.L_x_6588:
[----:B------:R-:W-:Y:S05]  /*2e740*/  BSYNC B0 ;  /* 0x0000000000007941 */ /* 0x000fea0003800000 */
.L_x_6587:
[----:B------:R-:W-:Y:S01]  /*2e750*/  NOP ;  /* 0x0000000000007918 */ /* 0x000fe20000000000 */
[----:B------:R-:W-:-:S13]  /*2e760*/  PLOP3.LUT P0, PT, PT, PT, PT, 0x80, 0x0 ;  /* 0x000000000000781c */ /* 0x000fda0003f0f070 */
.L_x_6589:
        /* <DEDUP_REMOVED lines=18> */
.L_x_6808:
[----:B------:R-:W-:Y:S05]  /*2e890*/  BSYNC B0 ;  /* 0x0000000000007941 */ /* 0x000fea0003800000 */
.L_x_6590:
[----:B------:R-:W-:-:S13]  /*2e8a0*/  ISETP.GE.AND P0, PT, R33, 0x2, PT ;  /* 0x000000022100780c */ /* 0x000fda0003f06270 */
[----:B------:R-:W-:Y:S05]  /*2e8b0*/  @!P0 BRA `(.L_x_6592) ;  /* 0x0000001c00988947 */ /* 0x000fea0003800000 */
[----:B------:R-:W-:Y:S02]  /*2e8c0*/  VIADD R33, R33, 0xfffffffe ;  /* 0xfffffffe21217836 */ /* 0x000fe40000000000 */
[----:B------:R-:W-:Y:S02]  /*2e8d0*/  IMAD.MOV.U32 R17, RZ, RZ, R32 ;  /* 0x000000ffff117224 */ /* 0x000fe400078e0020 */
[----:B------:R-:W-:-:S07]  /*2e8e0*/  IMAD.MOV.U32 R20, RZ, RZ, R37 ;  /* 0x000000ffff147224 */ /* 0x000fce00078e0025 */
.L_x_6612:
        /* <DEDUP_REMOVED lines=65> */
.L_x_6593:
[----:B------:R-:W-:Y:S01]  /*2ed00*/  LEA R4, R32, R23, 0x3 ;  /* 0x0000001720047211 */ /* 0x000fe200078e18ff */
[----:B------:R-:W-:Y:S01]  /*2ed10*/  BSSY B0, `(.L_x_6594) ;  /* 0x0000005000007945 */ /* 0x000fe20003800000 */
[----:B------:R-:W-:Y:S02]  /*2ed20*/  SHF.L.U32 R31, R37, 0x1f, RZ ;  /* 0x0000001f251f7819 */ /* 0x000fe400000006ff */
[----:B------:R-:W-:Y:S02]  /*2ed30*/  SHF.R.S32.HI R30, RZ, 0x1f, R5 ;  /* 0x0000001fff1e7819 */ /* 0x000fe40000011405 */
[----:B------:R-:W0:Y:S02]  /*2ed40*/  SYNCS.PHASECHK.TRANS64.TRYWAIT P0, [R4+URZ+0x33480], R31 ;  /* 0x0334801f040075a7 */ /* 0x000e24000800017f */
[----:B0-----:R-:W-:Y:S05]  /*2ed50*/  @!P0 BRA `(.L_x_6595) ;  /* 0x0000007c00988947 */ /* 0x001fea0003800000 */
.L_x_6809:
[----:B------:R-:W-:Y:S05]  /*2ed60*/  BSYNC B0 ;  /* 0x0000000000007941 */ /* 0x000fea0003800000 */
.L_x_6594:
        /* <DEDUP_REMOVED lines=80> */
.L_x_6821:
        /* <DEDUP_REMOVED lines=13> */
.L_x_6597:
        /* <DEDUP_REMOVED lines=11> */
.L_x_6598:
[----:B------:R2:W-:Y:S01]  /*2f3f0*/  SYNCS.ARRIVE.TRANS64.A1T0 RZ, [R4+URZ+0x33470], RZ ;  /* 0x033470ff04ff79a7 */ /* 0x0005e2000810003f */
[----:B------:R-:W-:Y:S05]  /*2f400*/  @!P3 BRA `(.L_x_6599) ;  /* 0x000000000004b947 */ /* 0x000fea0003800000 */
[----:B------:R-:W-:Y:S01]  /*2f410*/  BPT.TRAP 0x1 ;  /* 0x000000040000795c */ /* 0x000fe20000300000 */
.L_x_6599:
[----:B------:R-:W3:Y:S01]  /*2f420*/  SYNCS.PHASECHK.TRANS64.TRYWAIT P0, [R4+URZ+0x33440], R31 ;  /* 0x0334401f040075a7 */ /* 0x000ee2000800017f */
[----:B------:R-:W-:Y:S04]  /*2f430*/  BSSY B0, `(.L_x_6600) ;  /* 0x0000002000007945 */ /* 0x000fe80003800000 */
[----:B---3--:R-:W-:Y:S05]  /*2f440*/  @!P0 BRA `(.L_x_6601) ;  /* 0x0000007c00948947 */ /* 0x008fea0003800000 */
.L_x_6822:
[----:B------:R-:W-:Y:S05]  /*2f450*/  BSYNC B0 ;  /* 0x0000000000007941 */ /* 0x000fea0003800000 */
.L_x_6600:
        /* <DEDUP_REMOVED lines=73> */
.L_x_6834:
        /* <DEDUP_REMOVED lines=10> */
.L_x_6603:
        /* <DEDUP_REMOVED lines=11> */
.L_x_6604:
[----:B------:R-:W-:Y:S01]  /*2fa40*/  IMAD.U32 R0, RZ, RZ, UR37 ;  /* 0x00000025ff007e24 */ /* 0x000fe2000f8e00ff */
[----:B------:R0:W-:Y:S04]  /*2fa50*/  SYNCS.ARRIVE.TRANS64.A1T0 RZ, [R4+URZ+0x33430], RZ ;  /* 0x033430ff04ff79a7 */ /* 0x0001e8000810003f */
[----:B------:R-:W-:-:S13]  /*2fa60*/  ISETP.NE.AND P0, PT, R0, 0x3, PT ;  /* 0x000000030000780c */ /* 0x000fda0003f05270 */
[----:B0-----:R-:W-:Y:S05]  /*2fa70*/  @!P0 BRA `(.L_x_6605) ;  /* 0x0000000000048947 */ /* 0x001fea0003800000 */
[----:B------:R-:W-:Y:S01]  /*2fa80*/  BPT.TRAP 0x1 ;  /* 0x000000040000795c */ /* 0x000fe20000300000 */
.L_x_6605:
[----:B------:R-:W-:Y:S01]  /*2fa90*/  LOP3.LUT R3, R20, 0x1, RZ, 0x3c, !PT ;  /* 0x0000000114037812 */ /* 0x000fe200078e3cff */
[----:B------:R-:W-:Y:S01]  /*2faa0*/  BSSY B0, `(.L_x_6606) ;  /* 0x0000005000007945 */ /* 0x000fe20003800000 */
[----:B------:R-:W-:Y:S02]  /*2fab0*/  LEA R2, R17, R23, 0x3 ;  /* 0x0000001711027211 */ /* 0x000fe400078e18ff */
[----:B------:R-:W-:-:S04]  /*2fac0*/  SHF.L.U32 R3, R3, 0x1f, RZ ;  /* 0x0000001f03037819 */ /* 0x000fc800000006ff */
[----:B------:R-:W0:Y:S02]  /*2fad0*/  SYNCS.PHASECHK.TRANS64.TRYWAIT P2, [R2+URZ+0x33470], R3 ;  /* 0x03347003020075a7 */ /* 0x000e24000804017f */
[----:B0-----:R-:W-:Y:S05]  /*2fae0*/  @!P2 BRA `(.L_x_6607) ;  /* 0x0000007c007ca947 */ /* 0x001fea0003800000 */
.L_x_6835:
[----:B------:R-:W-:Y:S05]  /*2faf0*/  BSYNC B0 ;  /* 0x0000000000007941 */ /* 0x000fea0003800000 */
.L_x_6606:
[----:B------:R-:W-:-:S05]  /*2fb00*/  IMAD.U32 R0, RZ, RZ, UR39 ;  /* 0x00000027ff007e24 */ /* 0x000fca000f8e00ff */
[----:B------:R-:W-:-:S13]  /*2fb10*/  ISETP.NE.AND P2, PT, R0, 0x3, PT ;  /* 0x000000030000780c */ /* 0x000fda0003f45270 */
[----:B------:R-:W-:Y:S05]  /*2fb20*/  @!P2 BRA `(.L_x_6608) ;  /* 0x000000000004a947 */ /* 0x000fea0003800000 */
[----:B------:R-:W-:Y:S01]  /*2fb30*/  BPT.TRAP 0x1 ;  /* 0x000000040000795c */ /* 0x000fe20000300000 */
.L_x_6608:
[----:B------:R-:W-:Y:S01]  /*2fb40*/  SHF.L.U32 R3, R20, 0x1f, RZ ;  /* 0x0000001f14037819 */ /* 0x000fe200000006ff */
[----:B------:R-:W-:-:S03]  /*2fb50*/  IMAD R0, R17, 0x7800, RZ ;  /* 0x0000780011007824 */ /* 0x000fc600078e02ff */
[----:B------:R-:W0:Y:S02]  /*2fb60*/  SYNCS.PHASECHK.TRANS64.TRYWAIT P2, [R2+URZ+0x33460], R3 ;  /* 0x03346003020075a7 */ /* 0x000e24000804017f */
[----:B0-----:R-:W-:Y:S05]  /*2fb70*/  @!P2 BRA `(.L_x_6609) ;  /* 0x0000007c006ca947 */ /* 0x001fea0003800000 */
.L_x_6836:
        /* <DEDUP_REMOVED lines=175> */
.L_x_6610:
[----:B--2---:R2:W-:Y:S01]  /*30670*/  SYNCS.ARRIVE.TRANS64.A1T0 RZ, [R2+URZ+0x33450], RZ ;  /* 0x033450ff02ff79a7 */ /* 0x0045e2000810003f */
[----:B------:R-:W-:Y:S06]  /*30680*/  BAR.SYNC.DEFER_BLOCKING 0x2, 0x80 ;  /* 0x0082000000007b1d */ /* 0x000fec0000010000 */
[----:B------:R-:W-:Y:S05]  /*30690*/  @!P0 BRA `(.L_x_6611) ;  /* 0x0000000000048947 */ /* 0x000fea0003800000 */
[----:B------:R-:W-:Y:S01]  /*306a0*/  BPT.TRAP 0x1 ;  /* 0x000000040000795c */ /* 0x000fe20000300000 */
.L_x_6611:
[----:B0-----:R-:W3:Y:S01]  /*306b0*/  LDL R0, [R1+0x14] ;  /* 0x0000140001007983 */ /* 0x001ee20000100800 */
[----:B--2---:R-:W-:Y:S02]  /*306c0*/  VIADD R2, R2, 0x33480 ;  /* 0x0003348002027836 */ /* 0x004fe40000000000 */
[----:B------:R-:W-:Y:S02]  /*306d0*/  IMAD.MOV.U32 R17, RZ, RZ, R32 ;  /* 0x000000ffff117224 */ /* 0x000fe400078e0020 */
[----:B------:R-:W-:Y:S01]  /*306e0*/  IMAD.MOV.U32 R20, RZ, RZ, R37 ;  /* 0x000000ffff147224 */ /* 0x000fe200078e0025 */
[----:B---3--:R-:W-:-:S04]  /*306f0*/  PRMT R2, R0, 0x654, R2 ;  /* 0x0000065400027816 */ /* 0x008fc80000000002 */
[----:B------:R2:W-:Y:S01]  /*30700*/  SYNCS.ARRIVE.TRANS64.RED.A1T0 RZ, [R2+URZ], RZ ;  /* 0x000000ff02ff79a7 */ /* 0x0005e2000810043f */
[----:B------:R-:W-:Y:S05]  /*30710*/  @P1 BRA `(.L_x_6612) ;  /* 0xffffffe000741947 */ /* 0x000fea000383ffff */
.L_x_6592:
        /* <DEDUP_REMOVED lines=19> */
.L_x_6614:
[----:B------:R-:W-:Y:S05]  /*30850*/  BSYNC B0 ;  /* 0x0000000000007941 */ /* 0x000fea0003800000 */
.L_x_6613:
[----:B------:R-:W-:Y:S05]  /*30860*/  @!P0 BRA `(.L_x_6615) ;  /* 0x0000000000048947 */ /* 0x000fea0003800000 */
[----:B------:R-:W-:Y:S01]  /*30870*/  BPT.TRAP 0x1 ;  /* 0x000000040000795c */ /* 0x000fe20000300000 */
.L_x_6615:
[----:B------:R-:W-:Y:S01]  /*30880*/  LOP3.LUT R3, R37, 0x1, RZ, 0x3c, !PT ;  /* 0x0000000125037812 */ /* 0x000fe200078e3cff */
[----:B------:R-:W-:Y:S01]  /*30890*/  IMAD R0, R32, 0x8, R23 ;  /* 0x0000000820007824 */ /* 0x000fe200078e0217 */
[----:B------:R-:W-:Y:S02]  /*308a0*/  BSSY B0, `(.L_x_6616) ;  /* 0x0000004000007945 */ /* 0x000fe40003800000 */
[----:B------:R-:W-:-:S04]  /*308b0*/  SHF.L.U32 R3, R3, 0x1f, RZ ;  /* 0x0000001f03037819 */ /* 0x000fc800000006ff */
[----:B------:R-:W0:Y:S02]  /*308c0*/  SYNCS.PHASECHK.TRANS64.TRYWAIT P1, [R0+URZ+0x33470], R3 ;  /* 0x03347003000075a7 */ /* 0x000e24000802017f */
[----:B0-----:R-:W-:Y:S05]  /*308d0*/  @!P1 BRA `(.L_x_6617) ;  /* 0x0000007000289947 */ /* 0x001fea0003800000 */
.L_x_6837:
[----:B------:R-:W-:Y:S05]  /*308e0*/  BSYNC B0 ;  /* 0x0000000000007941 */ /* 0x000fea0003800000 */
.L_x_6616:
[----:B------:R-:W-:-:S05]  /*308f0*/  IMAD.U32 R2, RZ, RZ, UR39 ;  /* 0x00000027ff027e24 */ /* 0x000fca000f8e00ff */
[----:B------:R-:W-:-:S13]  /*30900*/  ISETP.NE.AND P1, PT, R2, 0x3, PT ;  /* 0x000000030200780c */ /* 0x000fda0003f25270 */
[----:B------:R-:W-:Y:S05]  /*30910*/  @!P1 BRA `(.L_x_6618) ;  /* 0x0000000000049947 */ /* 0x000fea0003800000 */
[----:B------:R-:W-:Y:S01]  /*30920*/  BPT.TRAP 0x1 ;  /* 0x000000040000795c */ /* 0x000fe20000300000 */
.L_x_6618:
[----:B0-----:R-:W-:-:S04]  /*30930*/  SHF.L.U32 R3, R37, 0x1f, RZ ;  /* 0x0000001f25037819 */ /* 0x001fc800000006ff */
[----:B------:R-:W0:Y:S02]  /*30940*/  SYNCS.PHASECHK.TRANS64.TRYWAIT P1, [R0+URZ+0x33460], R3 ;  /* 0x03346003000075a7 */ /* 0x000e24000802017f */
[----:B0-----:R-:W-:Y:S05]  /*30950*/  @!P1 BRA `(.L_x_6619) ;  /* 0x00000070001c9947 */ /* 0x001fea0003800000 */
.L_x_6838:
        /* <DEDUP_REMOVED lines=176> */
.L_x_6620:
[----:B--2---:R2:W-:Y:S01]  /*31460*/  SYNCS.ARRIVE.TRANS64.A1T0 RZ, [R0+URZ+0x33450], RZ ;  /* 0x033450ff00ff79a7 */ /* 0x0045e2000810003f */
[----:B------:R-:W-:Y:S06]  /*31470*/  BAR.SYNC.DEFER_BLOCKING 0x2, 0x80 ;  /* 0x0082000000007b1d */ /* 0x000fec0000010000 */
[----:B------:R-:W-:Y:S05]  /*31480*/  @!P0 BRA `(.L_x_6621) ;  /* 0x0000000000048947 */ /* 0x000fea0003800000 */
[----:B------:R-:W-:Y:S01]  /*31490*/  BPT.TRAP 0x1 ;  /* 0x000000040000795c */ /* 0x000fe20000300000 */
.L_x_6621:
        /* <DEDUP_REMOVED lines=9> */
.L_x_6560:
        /* <DEDUP_REMOVED lines=13> */
.L_x_6622:
[----:B------:R-:W0:Y:S01]  /*31600*/  S2R R0, SR_TID.X ;  /* 0x0000000000007919 */ /* 0x000e220000002100 */
[----:B------:R-:W-:Y:S01]  /*31610*/  UMOV UR4, 0xffffffff ;  /* 0xffffffff00047882 */ /* 0x000fe20000000000 */
[----:B0-2---:R-:W-:-:S04]  /*31620*/  LOP3.LUT R8, R0, 0x1f, RZ, 0xc0, !PT ;  /* 0x0000001f00087812 */ /* 0x005fc800078ec0ff */
[----:B------:R-:W-:Y:S01]  /*31630*/  ISETP.NE.AND P0, PT, R8, 0x1f, PT ;  /* 0x0000001f0800780c */ /* 0x000fe20003f05270 */
[----:B------:R-:W-:-:S12]  /*31640*/  BRA.DIV UR4, `(.L_x_6624) ;  /* 0x0000006204f47947 */ /* 0x000fd8000b800000 */
[----:B------:R-:W-:Y:S01]  /*31650*/  IMAD.IADD R5, R19, 0x1, R8 ;  /* 0x0000000113057824 */ /* 0x000fe200078e0208 */
[----:B------:R-:W-:-:S04]  /*31660*/  ULDC UR4, c[0x0][0xc3c] ;  /* 0x00030f0000047ab9 */ /* 0x000fc80000000800 */
        /* <DEDUP_REMOVED lines=16> */
[----:B0-----:R-:W-:-:S04]  /*31770*/  SEL R5, R14, RZ, P2 ;  /* 0x000000ff0e057207 */ /* 0x001fc80001000000 */
[----:B------:R-:W-:Y:S02]  /*31780*/  IADD3 R6, R4, R5, RZ ;  /* 0x0000000504067210 */ /* 0x000fe40007ffe0ff */
        /* <DEDUP_REMOVED lines=10> */
[----:B------:R0:W2:Y:S02]  /*31830*/  SHFL.IDX PT, R14, R2, 0x1f, 0x1f ;  /* 0x03e01f00020e7f89 */ /* 0x0000a400000e0000 */
.L_x_6848:
[----:B------:R-:W-:Y:S02]  /*31840*/  ULDC UR4, c[0x0][0xc38] ;  /* 0x00030e0000047ab9 */ /* 0x000fe40000000800 */
[----:B------:R-:W-:-:S04]  /*31850*/  IMAD.U32 R4, RZ, RZ, UR4 ;  /* 0x00000004ff047e24 */ /* 0x000fc8000f8e00ff */
[----:B--2---:R-:W-:-:S05]  /*31860*/  IMAD R14, R14, R4, RZ ;  /* 0x000000040e0e7224 */ /* 0x004fca00078e02ff */
[----:B------:R-:W-:-:S04]  /*31870*/  IADD3 R5, R5, R14, RZ ;  /* 0x0000000e05057210 */ /* 0x000fc80007ffe0ff */
[----:B------:R-:W-:-:S13]  /*31880*/  ISETP.GT.AND P6, PT, R5, R0, PT ;  /* 0x000000000500720c */ /* 0x000fda0003fc4270 */
[----:B------:R-:W-:Y:S05]  /*31890*/  @P6 BRA `(.L_x_6625) ;  /* 0x00000000009c6947 */ /* 0x000fea0003800000 */
.L_x_6630:
        /* <DEDUP_REMOVED lines=14> */
.L_x_6628:
[----:B------:R-:W-:Y:S05]  /*31980*/  BSYNC B0 ;  /* 0x0000000000007941 */ /* 0x000fea0003800000 */
.L_x_6627:
[----:B------:R-:W-:-:S03]  /*31990*/  UMOV UR4, 0xffffffff ;  /* 0xffffffff00047882 */ /* 0x000fc60000000000 */
[----:B------:R-:W-:Y:S05]  /*319a0*/  BRA.DIV UR4, `(.L_x_6629) ;  /* 0x0000006604407947 */ /* 0x000fea000b800000 */
[----:B-----5:R-:W2:Y:S02]  /*319b0*/  SHFL.UP PT, R14, R17, 0x1, RZ ;  /* 0x04200000110e7989 */ /* 0x020ea400000e00ff */
[----:B--2---:R-:W-:-:S05]  /*319c0*/  SEL R14, R14, RZ, P1 ;  /* 0x000000ff0e0e7207 */ /* 0x004fca0000800000 */
        /* <DEDUP_REMOVED lines=14> */
.L_x_6856:
[----:B------:R-:W-:Y:S02]  /*31ab0*/  ULDC UR4, c[0x0][0xc38] ;  /* 0x00030e0000047ab9 */ /* 0x000fe40000000800 */
[----:B------:R-:W-:-:S04]  /*31ac0*/  IMAD.U32 R4, RZ, RZ, UR4 ;  /* 0x00000004ff047e24 */ /* 0x000fc8000f8e00ff */
[----:B--2---:R-:W-:-:S05]  /*31ad0*/  IMAD R14, R14, R4, RZ ;  /* 0x000000040e0e7224 */ /* 0x004fca00078e02ff */
[----:B------:R-:W-:-:S04]  /*31ae0*/  IADD3 R5, R14, R5, RZ ;  /* 0x000000050e057210 */ /* 0x000fc80007ffe0ff */
[----:B------:R-:W-:-:S13]  /*31af0*/  ISETP.GT.AND P6, PT, R5, R0, PT ;  /* 0x000000000500720c */ /* 0x000fda0003fc4270 */
[----:B------:R-:W-:Y:S05]  /*31b00*/  @!P6 BRA `(.L_x_6630) ;  /* 0xfffffffc0064e947 */ /* 0x000fea000383ffff */
.L_x_6625:
        /* <DEDUP_REMOVED lines=8> */
.L_x_6860:
[----:B------:R-:W-:Y:S01]  /*31b90*/  ISETP.NE.AND P0, PT, R3, RZ, PT ;  /* 0x000000ff0300720c */ /* 0x000fe20003f05270 */
[----:B------:R-:W-:-:S12]  /*31ba0*/  IMAD.MOV.U32 R14, RZ, RZ, RZ ;  /* 0x000000ffff0e7224 */ /* 0x000fd800078e00ff */
[----:B------:R-:W-:Y:S05]  /*31bb0*/  @!P0 BRA `(.L_x_6632) ;  /* 0x0000000000108947 */ /* 0x000fea0003800000 */
[----:B------:R-:W-:Y:S01]  /*31bc0*/  UMOV UR4, 0xffffffff ;  /* 0xffffffff00047882 */ /* 0x000fe20000000000 */
[----:B------:R-:W-:Y:S02]  /*31bd0*/  VIADD R12, R6, 0xffffffff ;  /* 0xffffffff060c7836 */ /* 0x000fe40000000000 */
[----:B------:R-:W-:Y:S05]  /*31be0*/  BRA.DIV UR4, `(.L_x_6633) ;  /* 0x0000006604b47947 */ /* 0x000fea000b800000 */
[----:B------:R4:W0:Y:S02]  /*31bf0*/  SHFL.IDX PT, R14, R2, R12, 0x1f ;  /* 0x00001f0c020e7589 */ /* 0x00082400000e0000 */
.L_x_6632:
[----:B0---4-:R-:W0:Y:S01]  /*31c00*/  LDC.64 R2, c[0x0][0xc90] ;  /* 0x00032400ff027b82 */ /* 0x011e220000000a00 */
[----:B------:R-:W-:-:S04]  /*31c10*/  IMAD.IADD R19, R6, 0x1, R19 ;  /* 0x0000000106137824 */ /* 0x000fc800078e0213 */
[----:B0-----:R-:W-:-:S05]  /*31c20*/  IMAD.WIDE R2, R19, 0x4, R2 ;  /* 0x0000000413027825 */ /* 0x001fca00078e0202 */
[----:B------:R0:W2:Y:S01]  /*31c30*/  LDG.E R7, desc[UR54][R2.64] ;  /* 0x0000003602077981 */ /* 0x0000a2000c1e1900 */
[----:B------:R-:W-:Y:S02]  /*31c40*/  IMAD R16, R14, R4, R5 ;  /* 0x000000040e107224 */ /* 0x000fe400078e0205 */
[----:B0-----:R-:W-:Y:S02]  /*31c50*/  IMAD.MOV.U32 R2, RZ, RZ, RZ ;  /* 0x000000ffff027224 */ /* 0x001fe400078e00ff */
[----:B--23--:R-:W-:-:S05]  /*31c60*/  IMAD R6, R17, R7, RZ ;  /* 0x0000000711067224 */ /* 0x00cfca00078e02ff */
[----:B------:R-:W-:-:S04]  /*31c70*/  IABS R8, R6 ;  /* 0x0000000600087213 */ /* 0x000fc80000000000 */
[----:B------:R-:W0:Y:S08]  /*31c80*/  I2F.RP R9, R8 ;  /* 0x0000000800097306 */ /* 0x000e300000209400 */
[----:B0-----:R-:W0:Y:S02]  /*31c90*/  MUFU.RCP R9, R9 ;  /* 0x0000000900097308 */ /* 0x001e240000001000 */
[----:B0-----:R-:W-:-:S06]  /*31ca0*/  IADD3 R10, R9, 0xffffffe, RZ ;  /* 0x0ffffffe090a7810 */ /* 0x001fcc0007ffe0ff */
[----:B------:R-:W0:Y:S02]  /*31cb0*/  F2I.FTZ.U32.TRUNC.NTZ R3, R10 ;  /* 0x0000000a00037305 */ /* 0x000e24000021f000 */
[----:B0-----:R-:W-:-:S04]  /*31cc0*/  IMAD.MOV R11, RZ, RZ, -R3 ;  /* 0x000000ffff0b7224 */ /* 0x001fc800078e0a03 */
[----:B------:R-:W-:-:S04]  /*31cd0*/  IMAD R5, R11, R8, RZ ;  /* 0x000000080b057224 */ /* 0x000fc800078e02ff */
[----:B------:R-:W-:-:S04]  /*31ce0*/  IMAD.HI.U32 R2, R3, R5, R2 ;  /* 0x0000000503027227 */ /* 0x000fc800078e0002 */
[----:B------:R-:W-:Y:S01]  /*31cf0*/  IMAD.IADD R5, R0, 0x1, -R16 ;  /* 0x0000000100057824 */ /* 0x000fe200078e0a10 */
[----:B------:R-:W-:-:S04]  /*31d00*/  IABS R0, R6 ;  /* 0x0000000600007213 */ /* 0x000fc80000000000 */
[----:B------:R-:W-:Y:S01]  /*31d10*/  IABS R3, R5 ;  /* 0x0000000500037213 */ /* 0x000fe20000000000 */
[----:B------:R-:W-:-:S04]  /*31d20*/  IMAD.MOV R0, RZ, RZ, -R0 ;  /* 0x000000ffff007224 */ /* 0x000fc800078e0a00 */
[----:B------:R-:W-:-:S04]  /*31d30*/  IMAD.HI.U32 R2, R2, R3, RZ ;  /* 0x0000000302027227 */ /* 0x000fc800078e00ff */
[----:B------:R-:W-:Y:S01]  /*31d40*/  IMAD R3, R2, R0, R3 ;  /* 0x0000000002037224 */ /* 0x000fe200078e0203 */
[----:B------:R-:W-:-:S04]  /*31d50*/  LOP3.LUT R0, R5, R6, RZ, 0x3c, !PT ;  /* 0x0000000605007212 */ /* 0x000fc800078e3cff */
[----:B------:R-:W-:Y:S02]  /*31d60*/  ISETP.GT.U32.AND P1, PT, R8, R3, PT ;  /* 0x000000030800720c */ /* 0x000fe40003f24070 */
[----:B------:R-:W-:-:S11]  /*31d70*/  ISETP.GE.AND P2, PT, R0, RZ, PT ;  /* 0x000000ff0000720c */ /* 0x000fd60003f46270 */
[-C--:B------:R-:W-:Y:S01]  /*31d80*/  @!P1 IADD3 R3, R3, -R8.reuse, RZ ;  /* 0x8000000803039210 */ /* 0x080fe20007ffe0ff */
        /* <DEDUP_REMOVED lines=11> */
[-C--:B------:R-:W-:Y:S02]  /*31e40*/  IABS R7, R4.reuse ;  /* 0x0000000400077213 */ /* 0x080fe40000000000 */
[----:B------:R-:W-:Y:S02]  /*31e50*/  IABS R6, R4 ;  /* 0x0000000400067213 */ /* 0x000fe40000000000 */
[----:B------:R-:W0:Y:S03]  /*31e60*/  I2F.RP R8, R7 ;  /* 0x0000000700087306 */ /* 0x000e260000209400 */
[----:B------:R-:W-:-:S05]  /*31e70*/  IMAD.MOV R6, RZ, RZ, -R6 ;  /* 0x000000ffff067224 */ /* 0x000fca00078e0a06 */
[----:B0-----:R-:W0:Y:S02]  /*31e80*/  MUFU.RCP R8, R8 ;  /* 0x0000000800087308 */ /* 0x001e240000001000 */
[----:B0-----:R-:W-:-:S06]  /*31e90*/  IADD3 R3, R8, 0xffffffe, RZ ;  /* 0x0ffffffe08037810 */ /* 0x001fcc0007ffe0ff */
[----:B------:R-:W0:Y:S02]  /*31ea0*/  F2I.FTZ.U32.TRUNC.NTZ R3, R3 ;  /* 0x0000000300037305 */ /* 0x000e24000021f000 */
[----:B0-----:R-:W-:-:S04]  /*31eb0*/  IMAD.MOV R2, RZ, RZ, -R3 ;  /* 0x000000ffff027224 */ /* 0x001fc800078e0a03 */
[----:B------:R-:W-:Y:S02]  /*31ec0*/  IMAD R9, R2, R7, RZ ;  /* 0x0000000702097224 */ /* 0x000fe400078e02ff */
[----:B------:R-:W-:-:S04]  /*31ed0*/  IMAD.MOV.U32 R2, RZ, RZ, RZ ;  /* 0x000000ffff027224 */ /* 0x000fc800078e00ff */
[----:B------:R-:W-:Y:S01]  /*31ee0*/  IMAD.HI.U32 R2, R3, R9, R2 ;  /* 0x0000000903027227 */ /* 0x000fe200078e0002 */
[----:B------:R-:W-:Y:S02]  /*31ef0*/  IABS R9, R5 ;  /* 0x0000000500097213 */ /* 0x000fe40000000000 */
[C---:B------:R-:W-:Y:S01]  /*31f00*/  LOP3.LUT R3, R5.reuse, R4, RZ, 0x3c, !PT ;  /* 0x0000000405037212 */ /* 0x040fe200078e3cff */
[----:B------:R-:W-:Y:S02]  /*31f10*/  IMAD.IADD R5, R5, 0x1, R0 ;  /* 0x0000000105057824 */ /* 0x000fe400078e0200 */
[----:B------:R-:W-:Y:S01]  /*31f20*/  IMAD.HI.U32 R2, R2, R9, RZ ;  /* 0x0000000902027227 */ /* 0x000fe200078e00ff */
[----:B------:R-:W-:-:S03]  /*31f30*/  ISETP.GE.AND P2, PT, R3, RZ, PT ;  /* 0x000000ff0300720c */ /* 0x000fc60003f46270 */
[----:B------:R-:W-:-:S05]  /*31f40*/  IMAD R6, R2, R6, R9 ;  /* 0x0000000602067224 */ /* 0x000fca00078e0209 */
[----:B------:R-:W-:-:S13]  /*31f50*/  ISETP.GT.U32.AND P1, PT, R7, R6, PT ;  /* 0x000000060700720c */ /* 0x000fda0003f24070 */
[-C--:B------:R-:W-:Y:S01]  /*31f60*/  @!P1 IADD3 R6, R6, -R7.reuse, RZ ;  /* 0x8000000706069210 */ /* 0x080fe20007ffe0ff */
[----:B------:R-:W-:Y:S01]  /*31f70*/  @!P1 VIADD R2, R2, 0x1 ;  /* 0x0000000102029836 */ /* 0x000fe20000000000 */
[----:B------:R-:W-:Y:S02]  /*31f80*/  ISETP.NE.AND P1, PT, R4, RZ, PT ;  /* 0x000000ff0400720c */ /* 0x000fe40003f25270 */
[----:B------:R-:W-:-:S13]  /*31f90*/  ISETP.GE.U32.AND P0, PT, R6, R7, PT ;  /* 0x000000070600720c */ /* 0x000fda0003f06070 */
[----:B------:R-:W-:-:S04]  /*31fa0*/  @P0 VIADD R2, R2, 0x1 ;  /* 0x0000000102020836 */ /* 0x000fc80000000000 */
[----:B------:R-:W-:Y:S01]  /*31fb0*/  @!P2 IMAD.MOV R2, RZ, RZ, -R2 ;  /* 0x000000ffff02a224 */ /* 0x000fe200078e0a02 */
[----:B------:R-:W-:Y:S02]  /*31fc0*/  @!P1 LOP3.LUT R2, RZ, R4, RZ, 0x33, !PT ;  /* 0x00000004ff029212 */ /* 0x000fe400078e33ff */
[----:B------:R-:W-:-:S05]  /*31fd0*/  IADD3 R4, -R4, RZ, RZ ;  /* 0x000000ff04047210 */ /* 0x000fca0007ffe1ff */
[----:B------:R-:W-:Y:S01]  /*31fe0*/  IMAD R18, R2, R4, R5 ;  /* 0x0000000402127224 */ /* 0x000fe200078e0205 */
[----:B------:R-:W-:-:S05]  /*31ff0*/  LOP3.LUT R2, RZ, R2, RZ, 0x33, !PT ;  /* 0x00000002ff027212 */ /* 0x000fca00078e33ff */
[----:B------:R-:W-:Y:S01]  /*32000*/  IMAD.IADD R17, R17, 0x1, R2 ;  /* 0x0000000111117824 */ /* 0x000fe200078e0202 */
[----:B------:R-:W-:Y:S06]  /*32010*/  BRA `(.L_x_6634) ;  /* 0x00000000001c7947 */ /* 0x000fec0003800000 */
.L_x_6626:
[----:B------:R-:W-:Y:S01]  /*32020*/  UMOV UR4, URZ ;  /* 0x0000003f00047c82 */ /* 0x000fe20008000000 */
[----:B------:R-:W-:Y:S01]  /*32030*/  UMOV UR5, URZ ;  /* 0x0000003f00057c82 */ /* 0x000fe20008000000 */
[----:B------:R-:W-:Y:S01]  /*32040*/  ULDC UR6, c[0x0][0xc3c] ;  /* 0x00030f0000067ab9 */ /* 0x000fe20000000800 */
[----:B------:R-:W-:Y:S01]  /*32050*/  IMAD.MOV.U32 R16, RZ, RZ, R0 ;  /* 0x000000ffff107224 */ /* 0x000fe200078e0000 */
[----:B------:R-:W-:Y:S01]  /*32060*/  MOV R19, UR6 ;  /* 0x0000000600137c02 */ /* 0x000fe20008000f00 */
[----:B------:R-:W-:Y:S02]  /*32070*/  IMAD.U32 R17, RZ, RZ, UR4 ;  /* 0x00000004ff117e24 */ /* 0x000fe4000f8e00ff */
[----:B------:R-:W-:-:S07]  /*32080*/  IMAD.U32 R18, RZ, RZ, UR5 ;  /* 0x00000005ff127e24 */ /* 0x000fce000f8e00ff */
.L_x_6634:
        /* <DEDUP_REMOVED lines=12> */
.L_x_6623:
[----:B------:R-:W-:Y:S02]  /*32150*/  ULDC UR4, c[0x0][0xc3c] ;  /* 0x00030f0000047ab9 */ /* 0x000fe40000000800 */
[----:B----4-:R-:W-:-:S13]  /*32160*/  ISETP.GE.AND P0, PT, R19, UR4, PT ;  /* 0x0000000413007c0c */ /* 0x010fda000bf06270 */
[----:B------:R-:W-:Y:S05]  /*32170*/  @!P0 BRA `(.L_x_6635) ;  /* 0xffffff8000808947 */ /* 0x000fea000383ffff */
[----:B------:R-:W-:Y:S05]  /*32180*/  BSYNC B7 ;  /* 0x0000000000077941 */ /* 0x000fea0003800000 */
.L_x_6515:
        /* <DEDUP_REMOVED lines=12> */
.L_x_6863:
[----:B------:R-:W-:Y:S05]  /*32250*/  BSYNC B0 ;  /* 0x0000000000007941 */ /* 0x000fea0003800000 */
.L_x_6636:
[----:B------:R-:W-:-:S03]  /*32260*/  UMOV UR4, 0xffffffff ;  /* 0xffffffff00047882 */ /* 0x000fc60000000000 */
[----:B------:R-:W-:Y:S05]  /*32270*/  BRA.DIV UR4, `(.L_x_6638) ;  /* 0x0000006204487947 */ /* 0x000fea000b800000 */
[----:B0-----:R-:W0:Y:S02]  /*32280*/  S2R R0, SR_TID.X ;  /* 0x0000000000007919 */ /* 0x001e240000002100 */
[----:B0-----:R-:W-:-:S04]  /*32290*/  SHF.R.U32.HI R0, RZ, 0x5, R0 ;  /* 0x00000005ff007819 */ /* 0x001fc80000011600 */
[----:B------:R-:W-:-:S05]  /*322a0*/  LOP3.LUT R0, R0, 0x3, RZ, 0xc0, !PT ;  /* 0x0000000300007812 */ /* 0x000fca00078ec0ff */
[----:B------:R0:W2:Y:S02]  /*322b0*/  SHFL.IDX PT, R14, R0, RZ, 0x1f ;  /* 0x00001fff000e7589 */ /* 0x0000a400000e0000 */
.L_x_6866:
[----:B--2---:R-:W-:-:S13]  /*322c0*/  ISETP.NE.AND P0, PT, R14, RZ, PT ;  /* 0x000000ff0e00720c */ /* 0x004fda0003f05270 */
[----:B------:R-:W-:Y:S05]  /*322d0*/  @P0 BRA `(.L_x_6294) ;  /* 0x0000000000a80947 */ /* 0x000fea0003800000 */
[----:B------:R-:W-:-:S03]  /*322e0*/  UMOV UR4, 0xffffffff ;  /* 0xffffffff00047882 */ /* 0x000fc60000000000 */
[----:B------:R-:W-:Y:S05]  /*322f0*/  BRA.DIV UR4, `(.L_x_6639) ;  /* 0x00000062045c7947 */ /* 0x000fea000b800000 */
[----:B------:R-:W-:-:S13]  /*32300*/  ELECT P6, URZ, PT ;  /* 0x00000000003f782f */ /* 0x000fda00038c0000 */
.L_x_6869:
[----:B------:R-:W-:Y:S05]  /*32310*/  @!P6 BRA `(.L_x_6294) ;  /* 0x000000000098e947 */ /* 0x000fea0003800000 */
[----:B------:R-:W-:-:S06]  /*32320*/  ULOP3.LUT UR4, UR36, 0x2, URZ, 0xfc, !UPT ;  /* 0x0000000224047892 */ /* 0x000fcc000f8efc3f */
[----:B0-----:R-:W-:-:S05]  /*32330*/  IMAD.U32 R0, RZ, RZ, UR4 ;  /* 0x00000004ff007e24 */ /* 0x001fca000f8e00ff */
[----:B------:R-:W-:-:S13]  /*32340*/  ISETP.NE.AND P0, PT, R0, 0x3, PT ;  /* 0x000000030000780c */ /* 0x000fda0003f05270 */
[----:B------:R-:W-:Y:S05]  /*32350*/  @!P0 BRA `(.L_x_6640) ;  /* 0x0000000000048947 */ /* 0x000fea0003800000 */
[----:B------:R-:W-:Y:S01]  /*32360*/  BPT.TRAP 0x1 ;  /* 0x000000040000795c */ /* 0x000fe20000300000 */
.L_x_6640:
[C---:B------:R-:W-:Y:S01]  /*32370*/  IMAD R3, R32.reuse, 0x8, R5 ;  /* 0x0000000820037824 */ /* 0x040fe200078e0205 */
[----:B------:R-:W-:Y:S02]  /*32380*/  SHF.L.U32 R2, R37, 0x1f, RZ ;  /* 0x0000001f25027819 */ /* 0x000fe400000006ff */
[----:B------:R-:W-:Y:S02]  /*32390*/  IADD3 R32, R32, 0x1, RZ ;  /* 0x0000000120207810 */ /* 0x000fe40007ffe0ff */
[----:B------:R-:W0:Y:S02]  /*323a0*/  SYNCS.PHASECHK.TRANS64.TRYWAIT P1, [R3+URZ+0x33440], R2 ;  /* 0x03344002030075a7 */ /* 0x000e24000802017f */
[----:B------:R-:W-:-:S04]  /*323b0*/  ISETP.NE.AND P2, PT, R32, 0x2, PT ;  /* 0x000000022000780c */ /* 0x000fc80003f45270 */
[----:B------:R-:W-:Y:S01]  /*323c0*/  SEL R0, RZ, 0x1, P2 ;  /* 0x00000001ff007807 */ /* 0x000fe20001000000 */
[----:B0-----:R-:W-:Y:S08]  /*323d0*/  @!P1 BRA `(.L_x_6641) ;  /* 0x0000006000449947 */ /* 0x001ff00003800000 */
.L_x_6870:
[----:B------:R-:W-:Y:S02]  /*323e0*/  SEL R32, R32, RZ, P2 ;  /* 0x000000ff20207207 */ /* 0x000fe40001000000 */
[----:B------:R-:W-:Y:S01]  /*323f0*/  LOP3.LUT R0, R37, R0, RZ, 0x3c, !PT ;  /* 0x0000000025007212 */ /* 0x000fe200078e3cff */
[----:B------:R-:W-:Y:S06]  /*32400*/  @!P0 BRA `(.L_x_6642) ;  /* 0x0000000000048947 */ /* 0x000fec0003800000 */
[----:B------:R-:W-:Y:S01]  /*32410*/  BPT.TRAP 0x1 ;  /* 0x000000040000795c */ /* 0x000fe20000300000 */
.L_x_6642:
[----:B------:R-:W-:Y:S01]  /*32420*/  IMAD R5, R32, 0x8, R5 ;  /* 0x0000000820057824 */ /* 0x000fe200078e0205 */
[----:B------:R-:W-:-:S04]  /*32430*/  SHF.L.U32 R0, R0, 0x1f, RZ ;  /* 0x0000001f00007819 */ /* 0x000fc800000006ff */
[----:B------:R-:W2:Y:S02]  /*32440*/  SYNCS.PHASECHK.TRANS64.TRYWAIT P1, [R5+URZ+0x33440], R0 ;  /* 0x03344000050075a7 */ /* 0x000ea4000802017f */
[----:B--2---:R-:W-:Y:S05]  /*32450*/  @!P1 BRA `(.L_x_6643) ;  /* 0x0000006000389947 */ /* 0x004fea0003800000 */
.L_x_6871:
[----:B------:R-:W-:Y:S05]  /*32460*/  @!P0 BRA `(.L_x_6644) ;  /* 0x0000000000048947 */ /* 0x000fea0003800000 */
[----:B------:R-:W-:Y:S01]  /*32470*/  BPT.TRAP 0x1 ;  /* 0x000000040000795c */ /* 0x000fe20000300000 */
.L_x_6644:
[----:B------:R-:W3:Y:S02]  /*32480*/  SYNCS.PHASECHK.TRANS64.TRYWAIT P1, [R3+URZ+0x33460], R2 ;  /* 0x03346002030075a7 */ /* 0x000ee4000802017f */
[----:B---3--:R-:W-:Y:S05]  /*32490*/  @!P1 BRA `(.L_x_6645) ;  /* 0x00000060003c9947 */ /* 0x008fea0003800000 */
.L_x_6872:
[----:B------:R-:W-:Y:S05]  /*324a0*/  @!P0 BRA `(.L_x_6646) ;  /* 0x0000000000048947 */ /* 0x000fea0003800000 */
[----:B------:R-:W-:Y:S01]  /*324b0*/  BPT.TRAP 0x1 ;  /* 0x000000040000795c */ /* 0x000fe20000300000 */
.L_x_6646:
[----:B------:R-:W4:Y:S02]  /*324c0*/  SYNCS.PHASECHK.TRANS64.TRYWAIT P1, [R5+URZ+0x33460], R0 ;  /* 0x03346000050075a7 */ /* 0x000f24000802017f */
[----:B----4-:R-:W-:Y:S05]  /*324d0*/  @!P1 BRA `(.L_x_6647) ;  /* 0x0000006000409947 */ /* 0x010fea0003800000 */
.L_x_6873:
[----:B------:R-:W-:Y:S05]  /*324e0*/  @!P0 BRA `(.L_x_6648) ;  /* 0x0000000000048947 */ /* 0x000fea0003800000 */
[----:B------:R-:W-:Y:S01]  /*324f0*/  BPT.TRAP 0x1 ;  /* 0x000000040000795c */ /* 0x000fe20000300000 */
.L_x_6648:
[----:B------:R-:W5:Y:S02]  /*32500*/  SYNCS.PHASECHK.TRANS64.TRYWAIT P1, [R3+URZ+0x33480], R2 ;  /* 0x03348002030075a7 */ /* 0x000f64000802017f */
[----:B-----5:R-:W-:Y:S05]  /*32510*/  @!P1 BRA `(.L_x_6649) ;  /* 0x0000006000449947 */ /* 0x020fea0003800000 */
.L_x_6874:
[----:B------:R-:W-:Y:S05]  /*32520*/  @!P0 BRA `(.L_x_6650) ;  /* 0x0000000000048947 */ /* 0x000fea0003800000 */
[----:B------:R-:W-:Y:S01]  /*32530*/  BPT.TRAP 0x1 ;  /* 0x000000040000795c */ /* 0x000fe20000300000 */
.L_x_6650:
[----:B------:R0:W0:Y:S02]  /*32540*/  SYNCS.PHASECHK.TRANS64.TRYWAIT P0, [R5+URZ+0x33480], R0 ;  /* 0x03348000050075a7 */ /* 0x000024000800017f */
[----:B0-----:R-:W-:Y:S05]  /*32550*/  @!P0 NANOSLEEP.SYNCS 0x989680 ;  /* 0x009896800000895d */ /* 0x001fea0003900000 */
[----:B------:R-:W0:Y:S02]  /*32560*/  @!P0 SYNCS.PHASECHK.TRANS64 P0, [R5+URZ+0x33480], R0 ;  /* 0x03348000050085a7 */ /* 0x000e24000800007f */
[----:B0-----:R-:W-:Y:S05]  /*32570*/  @!P0 BRA `(.L_x_6650) ;  /* 0xfffffffc00f08947 */ /* 0x001fea000383ffff */
.L_x_6294:
[----:B------:R-:W-:Y:S05]  /*32580*/  BSYNC B8 ;  /* 0x0000000000087941 */ /* 0x000fea0003800000 */
.L_x_6291:
[----:B------:R-:W-:Y:S05]  /*32590*/  EXIT ;  /* 0x000000000000794d */ /* 0x000fea0003800000 */
.L_x_6312:
[----:B-1----:R1:W2:Y:S02]  /*325a0*/  SYNCS.PHASECHK.TRANS64.TRYWAIT P5, [R93+URZ+0x33490], R94 ;  /* 0x0334905e5d0075a7 */ /* 0x0022a400080a017f */
[----:B--2---:R-:W-:Y:S05]  /*325b0*/  @!P5 NANOSLEEP.SYNCS 0x989680 ;  /* 0x009896800000d95d */ /* 0x004fea0003900000 */
[----:B------:R-:W2:Y:S02]  /*325c0*/  @!P5 SYNCS.PHASECHK.TRANS64 P5, [R93+URZ+0x33490], R94 ;  /* 0x0334905e5d00d5a7 */ /* 0x000ea400080a007f */
[----:B--2---:R-:W-:Y:S05]  /*325d0*/  @!P5 BRA `(.L_x_6312) ;  /* 0xfffffffc00f0d947 */ /* 0x004fea000383ffff */
[----:B------:R-:W-:Y:S05]  /*325e0*/  BRA `(.L_x_6651) ;  /* 0xfffffd1000187947 */ /* 0x000fea000383ffff */
.L_x_6313:
[----:B------:R-:W-:Y:S01]  /*325f0*/  BSSY B1, `(.L_x_6652) ;  /* 0x0000008000017945 */ /* 0x000fe20003800000 */
[----:B0-----:R-:W-:Y:S01]  /*32600*/  IMAD.MOV.U32 R13, RZ, RZ, R119 ;  /* 0x000000ffff0d7224 */ /* 0x001fe200078e0077 */
[----:B------:R-:W-:Y:S01]  /*32610*/  MOV R15, 0xffffffff ;  /* 0xffffffff000f7802 */ /* 0x000fe20000000f00 */
[----:B------:R-:W-:Y:S02]  /*32620*/  IMAD.MOV.U32 R12, RZ, RZ, RZ ;  /* 0x000000ffff0c7224 */ /* 0x000fe400078e00ff */
[----:B------:R-:W-:-:S07]  /*32630*/  IMAD.MOV.U32 R11, RZ, RZ, 0x1e1f ;  /* 0x00001e1fff0b7424 */ /* 0x000fce00078e00ff */
[----:B-1----:R-:W-:Y:S05]  /*32640*/  WARPSYNC.COLLECTIVE R15, `(.L_x_6653) ;  /* 0x000000000f087348 */ /* 0x002fea0003c00000 */
[----:B------:R0:W2:Y:S02]  /*32650*/  SHFL.IDX P6, R14, R13, R12, R11 ;  /* 0x0000000c0d0e7389 */ /* 0x0000a400000c000b */
[----:B012---:R-:W-:Y:S01]  /*32660*/  ENDCOLLECTIVE ;  /* 0x000000000000791b */ /* 0x007fe20003800000 */
.L_x_6653:
[----:B------:R-:W-:Y:S05]  /*32670*/  BSYNC B1 ;  /* 0x0000000000017941 */ /* 0x000fea0003800000 */
.L_x_6652:
        /* <DEDUP_REMOVED lines=8> */
.L_x_6654:
[----:B------:R-:W-:Y:S01]  /*32700*/  IMAD.MOV.U32 R143, RZ, RZ, R14 ;  /* 0x000000ffff8f7224 */ /* 0x000fe200078e000e */
[----:B------:R-:W-:Y:S06]  /*32710*/  BRA `(.L_x_6655) ;  /* 0xfffffd0c00e07947 */ /* 0x000fec000383ffff */
.L_x_6338:
        /* <DEDUP_REMOVED lines=8> */
.L_x_6657:
[----:B------:R-:W-:Y:S05]  /*327a0*/  BSYNC B1 ;  /* 0x0000000000017941 */ /* 0x000fea0003800000 */
.L_x_6656:
        /* <DEDUP_REMOVED lines=8> */
.L_x_6658:
[----:B------:R-:W-:Y:S01]  /*32830*/  IMAD.MOV.U32 R63, RZ, RZ, R14 ;  /* 0x000000ffff3f7224 */ /* 0x000fe200078e000e */
[----:B------:R-:W-:Y:S06]  /*32840*/  BRA `(.L_x_6659) ;  /* 0xfffffd3c00087947 */ /* 0x000fec000383ffff */
.L_x_6368:
[----:B-1----:R1:W2:Y:S02]  /*32850*/  SYNCS.PHASECHK.TRANS64.TRYWAIT P5, [R93+URZ+0x33490], R94 ;  /* 0x0334905e5d0075a7 */ /* 0x0022a400080a017f */
[----:B--2---:R-:W-:Y:S05]  /*32860*/  @!P5 NANOSLEEP.SYNCS 0x989680 ;  /* 0x009896800000d95d */ /* 0x004fea0003900000 */
[----:B------:R-:W2:Y:S02]  /*32870*/  @!P5 SYNCS.PHASECHK.TRANS64 P5, [R93+URZ+0x33490], R94 ;  /* 0x0334905e5d00d5a7 */ /* 0x000ea400080a007f */
[----:B--2---:R-:W-:Y:S05]  /*32880*/  @!P5 BRA `(.L_x_6368) ;  /* 0xfffffffc00f0d947 */ /* 0x004fea000383ffff */
[----:B------:R-:W-:Y:S05]  /*32890*/  BRA `(.L_x_6660) ;  /* 0xfffffd7000787947 */ /* 0x000fea000383ffff */
.L_x_6369:
        /* <DEDUP_REMOVED lines=8> */
.L_x_6662:
[----:B------:R-:W-:Y:S05]  /*32920*/  BSYNC B1 ;  /* 0x0000000000017941 */ /* 0x000fea0003800000 */
.L_x_6661:
        /* <DEDUP_REMOVED lines=8> */
.L_x_6663:
[----:B------:R-:W-:Y:S01]  /*329b0*/  IMAD.MOV.U32 R156, RZ, RZ, R14 ;  /* 0x000000ffff9c7224 */ /* 0x000fe200078e000e */
[----:B------:R-:W-:Y:S06]  /*329c0*/  BRA `(.L_x_6664) ;  /* 0xfffffd7000447947 */ /* 0x000fec000383ffff */
.L_x_6382:
        /* <DEDUP_REMOVED lines=8> */
.L_x_6666:
[----:B------:R-:W-:Y:S05]  /*32a50*/  BSYNC B1 ;  /* 0x0000000000017941 */ /* 0x000fea0003800000 */
.L_x_6665:
        /* <DEDUP_REMOVED lines=8> */
.L_x_6667:
[----:B------:R-:W-:Y:S01]  /*32ae0*/  IMAD.MOV.U32 R120, RZ, RZ, R14 ;  /* 0x000000ffff787224 */ /* 0x000fe200078e000e */
[----:B------:R-:W-:Y:S06]  /*32af0*/  BRA `(.L_x_6668) ;  /* 0xfffffd9c00ec7947 */ /* 0x000fec000383ffff */
.L_x_6395:
[----:B0-----:R0:W1:Y:S02]  /*32b00*/  SYNCS.PHASECHK.TRANS64.TRYWAIT P3, [R93+URZ+0x33490], R94 ;  /* 0x0334905e5d0075a7 */ /* 0x001064000806017f */
[----:B-1----:R-:W-:Y:S05]  /*32b10*/  @!P3 NANOSLEEP.SYNCS 0x989680 ;  /* 0x009896800000b95d */ /* 0x002fea0003900000 */
[----:B------:R-:W1:Y:S02]  /*32b20*/  @!P3 SYNCS.PHASECHK.TRANS64 P3, [R93+URZ+0x33490], R94 ;  /* 0x0334905e5d00b5a7 */ /* 0x000e64000806007f */
[----:B-1----:R-:W-:Y:S05]  /*32b30*/  @!P3 BRA `(.L_x_6395) ;  /* 0xfffffffc00f0b947 */ /* 0x002fea000383ffff */
[----:B------:R-:W-:Y:S05]  /*32b40*/  BRA `(.L_x_6669) ;  /* 0xfffffdcc00f47947 */ /* 0x000fea000383ffff */
.L_x_6396:
[----:B------:R-:W-:Y:S01]  /*32b50*/  BSSY B1, `(.L_x_6670) ;  /* 0x0000008000017945 */ /* 0x000fe20003800000 */
[----:B------:R-:W-:Y:S01]  /*32b60*/  IMAD.MOV.U32 R13, RZ, RZ, R50 ;  /* 0x000000ffff0d7224 */ /* 0x000fe200078e0032 */
[----:B------:R-:W-:Y:S01]  /*32b70*/  MOV R15, 0xffffffff ;  /* 0xffffffff000f7802 */ /* 0x000fe20000000f00 */
[----:B------:R-:W-:Y:S02]  /*32b80*/  IMAD.MOV.U32 R12, RZ, RZ, RZ ;  /* 0x000000ffff0c7224 */ /* 0x000fe400078e00ff */
[----:B------:R-:W-:-:S07]  /*32b90*/  IMAD.MOV.U32 R11, RZ, RZ, 0x1e1f ;  /* 0x00001e1fff0b7424 */ /* 0x000fce00078e00ff */
[----:B0-----:R-:W-:Y:S05]  /*32ba0*/  WARPSYNC.COLLECTIVE R15, `(.L_x_6671) ;  /* 0x000000000f087348 */ /* 0x001fea0003c00000 */
[----:B------:R1:W2:Y:S02]  /*32bb0*/  SHFL.IDX P6, R14, R13, R12, R11 ;  /* 0x0000000c0d0e7389 */ /* 0x0002a400000c000b */
[----:B012---:R-:W-:Y:S01]  /*32bc0*/  ENDCOLLECTIVE ;  /* 0x000000000000791b */ /* 0x007fe20003800000 */
.L_x_6671:
[----:B------:R-:W-:Y:S05]  /*32bd0*/  BSYNC B1 ;  /* 0x0000000000017941 */ /* 0x000fea0003800000 */
.L_x_6670:
        /* <DEDUP_REMOVED lines=8> */
.L_x_6672:
[----:B------:R-:W-:Y:S01]  /*32c60*/  IMAD.MOV.U32 R49, RZ, RZ, R14 ;  /* 0x000000ffff317224 */ /* 0x000fe200078e000e */
[----:B------:R-:W-:Y:S06]  /*32c70*/  BRA `(.L_x_6673) ;  /* 0xfffffdd000287947 */ /* 0x000fec000383ffff */
.L_x_6399:
[----:B------:R-:W-:Y:S01]  /*32c80*/  BSSY B1, `(.L_x_6674) ;  /* 0x0000008000017945 */ /* 0x000fe20003800000 */
[----:B----4-:R-:W-:Y:S01]  /*32c90*/  IMAD.MOV.U32 R13, RZ, RZ, R50 ;  /* 0x000000ffff0d7224 */ /* 0x010fe200078e0032 */
[----:B------:R-:W-:Y:S01]  /*32ca0*/  MOV R15, 0xffffffff ;  /* 0xffffffff000f7802 */ /* 0x000fe20000000f00 */
[----:B------:R-:W-:Y:S02]  /*32cb0*/  IMAD.MOV.U32 R12, RZ, RZ, 0x1 ;  /* 0x00000001ff0c7424 */ /* 0x000fe400078e00ff */
[----:B------:R-:W-:-:S07]  /*32cc0*/  IMAD.MOV.U32 R11, RZ, RZ, 0x1e1f ;  /* 0x00001e1fff0b7424 */ /* 0x000fce00078e00ff */
[----:B0123--:R-:W-:Y:S05]  /*32cd0*/  WARPSYNC.COLLECTIVE R15, `(.L_x_6675) ;  /* 0x000000000f087348 */ /* 0x00ffea0003c00000 */
[----:B------:R4:W0:Y:S02]  /*32ce0*/  SHFL.IDX P6, R14, R13, R12, R11 ;  /* 0x0000000c0d0e7389 */ /* 0x00082400000c000b */
[----:B01234-:R-:W-:Y:S01]  /*32cf0*/  ENDCOLLECTIVE ;  /* 0x000000000000791b */ /* 0x01ffe20003800000 */
.L_x_6675:
[----:B------:R-:W-:Y:S05]  /*32d00*/  BSYNC B1 ;  /* 0x0000000000017941 */ /* 0x000fea0003800000 */
.L_x_6674:
        /* <DEDUP_REMOVED lines=8> */
.L_x_6676:
[----:B------:R-:W-:Y:S01]  /*32d90*/  IMAD.MOV.U32 R49, RZ, RZ, R14 ;  /* 0x000000ffff317224 */ /* 0x000fe200078e000e */
[----:B------:R-:W-:Y:S06]  /*32da0*/  BRA `(.L_x_6677) ;  /* 0xfffffdd000887947 */ /* 0x000fec000383ffff */
.L_x_6403:
[----:B------:R0:W0:Y:S02]  /*32db0*/  SYNCS.PHASECHK.TRANS64.TRYWAIT P2, [R93+URZ+0x334b0], R94 ;  /* 0x0334b05e5d0075a7 */ /* 0x000024000804017f */
[----:B0-----:R-:W-:Y:S05]  /*32dc0*/  @!P2 NANOSLEEP.SYNCS 0x989680 ;  /* 0x009896800000a95d */ /* 0x001fea0003900000 */
[----:B------:R-:W0:Y:S02]  /*32dd0*/  @!P2 SYNCS.PHASECHK.TRANS64 P2, [R93+URZ+0x334b0], R94 ;  /* 0x0334b05e5d00a5a7 */ /* 0x000e24000804007f */
[----:B0-----:R-:W-:Y:S05]  /*32de0*/  @!P2 BRA `(.L_x_6403) ;  /* 0xfffffffc00f0a947 */ /* 0x001fea000383ffff */
[----:B------:R-:W-:Y:S05]  /*32df0*/  BRA `(.L_x_6678) ;  /* 0xfffffdd400647947 */ /* 0x000fea000383ffff */
.L_x_6411:
[----:B------:R-:W-:Y:S01]  /*32e00*/  BSSY B0, `(.L_x_6679) ;  /* 0x0000007000007945 */ /* 0x000fe20003800000 */
[----:B------:R-:W-:Y:S02]  /*32e10*/  IMAD.MOV.U32 R12, RZ, RZ, RZ ;  /* 0x000000ffff0c7224 */ /* 0x000fe400078e00ff */
[----:B------:R-:W-:Y:S02]  /*32e20*/  IMAD.MOV.U32 R11, RZ, RZ, 0x1f ;  /* 0x0000001fff0b7424 */ /* 0x000fe400078e00ff */
[----:B------:R-:W-:-:S07]  /*32e30*/  IMAD.MOV.U32 R15, RZ, RZ, -0x1 ;  /* 0xffffffffff0f7424 */ /* 0x000fce00078e00ff */
[----:B------:R-:W-:Y:S05]  /*32e40*/  WARPSYNC.COLLECTIVE R15, `(.L_x_6680) ;  /* 0x000000000f087348 */ /* 0x000fea0003c00000 */
[----:B------:R0:W1:Y:S02]  /*32e50*/  SHFL.IDX P6, R14, R13, R12, R11 ;  /* 0x0000000c0d0e7389 */ /* 0x00006400000c000b */
[----:B01----:R-:W-:Y:S01]  /*32e60*/  ENDCOLLECTIVE ;  /* 0x000000000000791b */ /* 0x003fe20003800000 */
.L_x_6680:
[----:B------:R-:W-:Y:S05]  /*32e70*/  BSYNC B0 ;  /* 0x0000000000007941 */ /* 0x000fea0003800000 */
.L_x_6679:
[----:B------:R-:W-:Y:S01]  /*32e80*/  MOV R23, R14 ;  /* 0x0000000e00177202 */ /* 0x000fe20000000f00 */
[----:B------:R-:W-:Y:S06]  /*32e90*/  BRA `(.L_x_6681) ;  /* 0xfffffde000847947 */ /* 0x000fec000383ffff */
.L_x_6421:
[----:B------:R-:W-:Y:S01]  /*32ea0*/  BSSY B1, `(.L_x_6682) ;  /* 0x0000007000017945 */ /* 0x000fe20003800000 */
[----:B------:R-:W-:Y:S02]  /*32eb0*/  IMAD.MOV.U32 R12, RZ, RZ, RZ ;  /* 0x000000ffff0c7224 */ /* 0x000fe400078e00ff */
[----:B------:R-:W-:Y:S02]  /*32ec0*/  IMAD.MOV.U32 R11, RZ, RZ, 0x1e1f ;  /* 0x00001e1fff0b7424 */ /* 0x000fe400078e00ff */
[----:B------:R-:W-:-:S07]  /*32ed0*/  IMAD.MOV.U32 R15, RZ, RZ, -0x1 ;  /* 0xffffffffff0f7424 */ /* 0x000fce00078e00ff */
[----:B------:R-:W-:Y:S05]  /*32ee0*/  WARPSYNC.COLLECTIVE R15, `(.L_x_6683) ;  /* 0x000000000f087348 */ /* 0x000fea0003c00000 */
[----:B------:R0:W1:Y:S02]  /*32ef0*/  SHFL.IDX P6, R14, R13, R12, R11 ;  /* 0x0000000c0d0e7389 */ /* 0x00006400000c000b */
[----:B01----:R-:W-:Y:S01]  /*32f00*/  ENDCOLLECTIVE ;  /* 0x000000000000791b */ /* 0x003fe20003800000 */
.L_x_6683:
[----:B------:R-:W-:Y:S05]  /*32f10*/  BSYNC B1 ;  /* 0x0000000000017941 */ /* 0x000fea0003800000 */
.L_x_6682:
        /* <DEDUP_REMOVED lines=8> */
.L_x_6684:
[----:B------:R-:W-:Y:S01]  /*32fa0*/  MOV R13, R4 ;  /* 0x00000004000d7202 */ /* 0x000fe20000000f00 */
[----:B------:R-:W-:-:S07]  /*32fb0*/  IMAD.MOV.U32 R3, RZ, RZ, R14 ;  /* 0x000000ffff037224 */ /* 0x000fce00078e000e */
[----:B------:R-:W-:Y:S05]  /*32fc0*/  WARPSYNC.COLLECTIVE R15, `(.L_x_6685) ;  /* 0x000000000f087348 */ /* 0x000fea0003c00000 */
[----:B------:R0:W1:Y:S02]  /*32fd0*/  SHFL.IDX P6, R14, R13, R12, R11 ;  /* 0x0000000c0d0e7389 */ /* 0x00006400000c000b */
[----:B01----:R-:W-:Y:S01]  /*32fe0*/  ENDCOLLECTIVE ;  /* 0x000000000000791b */ /* 0x003fe20003800000 */
.L_x_6685:
[----:B------:R-:W-:Y:S02]  /*32ff0*/  IMAD.MOV.U32 R13, RZ, RZ, R5 ;  /* 0x000000ffff0d7224 */ /* 0x000fe400078e0005 */
[----:B------:R-:W-:-:S07]  /*33000*/  IMAD.MOV.U32 R4, RZ, RZ, R14 ;  /* 0x000000ffff047224 */ /* 0x000fce00078e000e */
[----:B------:R-:W-:Y:S05]  /*33010*/  WARPSYNC.COLLECTIVE R15, `(.L_x_6686) ;  /* 0x000000000f087348 */ /* 0x000fea0003c00000 */
[----:B------:R0:W1:Y:S02]  /*33020*/  SHFL.IDX P6, R14, R13, R12, R11 ;  /* 0x0000000c0d0e7389 */ /* 0x00006400000c000b */
[----:B01----:R-:W-:Y:S01]  /*33030*/  ENDCOLLECTIVE ;  /* 0x000000000000791b */ /* 0x003fe20003800000 */
.L_x_6686:
[----:B------:R-:W-:Y:S05]  /*33040*/  BRA `(.L_x_6687) ;  /* 0xfffffde800907947 */ /* 0x000fea000383ffff */
.L_x_6425:
[----:B0-----:R0:W1:Y:S02]  /*33050*/  SYNCS.PHASECHK.TRANS64.TRYWAIT P0, [R18+URZ+0x33400], R3 ;  /* 0x03340003120075a7 */ /* 0x001064000800017f */
[----:B-1----:R-:W-:Y:S05]  /*33060*/  @!P0 NANOSLEEP.SYNCS 0x989680 ;  /* 0x009896800000895d */ /* 0x002fea0003900000 */
[----:B------:R-:W1:Y:S02]  /*33070*/  @!P0 SYNCS.PHASECHK.TRANS64 P0, [R18+URZ+0x33400], R3 ;  /* 0x03340003120085a7 */ /* 0x000e64000800007f */
[----:B-1----:R-:W-:Y:S05]  /*33080*/  @!P0 BRA `(.L_x_6425) ;  /* 0xfffffffc00f08947 */ /* 0x002fea000383ffff */
[----:B------:R-:W-:Y:S05]  /*33090*/  BRA `(.L_x_6688) ;  /* 0xfffffdec00f47947 */ /* 0x000fea000383ffff */
.L_x_6437:
[----:B------:R-:W-:Y:S01]  /*330a0*/  BSSY B1, `(.L_x_6689) ;  /* 0x0000007000017945 */ /* 0x000fe20003800000 */
[----:B------:R-:W-:Y:S01]  /*330b0*/  IMAD.MOV.U32 R12, RZ, RZ, RZ ;  /* 0x000000ffff0c7224 */ /* 0x000fe200078e00ff */
[----:B------:R-:W-:Y:S01]  /*330c0*/  MOV R15, 0xffffffff ;  /* 0xffffffff000f7802 */ /* 0x000fe20000000f00 */
[----:B------:R-:W-:-:S07]  /*330d0*/  IMAD.MOV.U32 R11, RZ, RZ, 0x1e1f ;  /* 0x00001e1fff0b7424 */ /* 0x000fce00078e00ff */
[----:B------:R-:W-:Y:S05]  /*330e0*/  WARPSYNC.COLLECTIVE R15, `(.L_x_6690) ;  /* 0x000000000f087348 */ /* 0x000fea0003c00000 */
[----:B------:R0:W1:Y:S02]  /*330f0*/  SHFL.IDX P6, R14, R13, R12, R11 ;  /* 0x0000000c0d0e7389 */ /* 0x00006400000c000b */
[----:B01----:R-:W-:Y:S01]  /*33100*/  ENDCOLLECTIVE ;  /* 0x000000000000791b */ /* 0x003fe20003800000 */
.L_x_6690:
[----:B------:R-:W-:Y:S05]  /*33110*/  BSYNC B1 ;  /* 0x0000000000017941 */ /* 0x000fea0003800000 */
.L_x_6689:
        /* <DEDUP_REMOVED lines=8> */
.L_x_6691:
[----:B------:R-:W-:Y:S02]  /*331a0*/  IMAD.MOV.U32 R13, RZ, RZ, R7 ;  /* 0x000000ffff0d7224 */ /* 0x000fe400078e0007 */
[----:B------:R-:W-:-:S07]  /*331b0*/  IMAD.MOV.U32 R5, RZ, RZ, R14 ;  /* 0x000000ffff057224 */ /* 0x000fce00078e000e */
[----:B------:R-:W-:Y:S05]  /*331c0*/  WARPSYNC.COLLECTIVE R15, `(.L_x_6692) ;  /* 0x000000000f087348 */ /* 0x000fea0003c00000 */
[----:B------:R0:W1:Y:S02]  /*331d0*/  SHFL.IDX P6, R14, R13, R12, R11 ;  /* 0x0000000c0d0e7389 */ /* 0x00006400000c000b */
[----:B01----:R-:W-:Y:S01]  /*331e0*/  ENDCOLLECTIVE ;  /* 0x000000000000791b */ /* 0x003fe20003800000 */
.L_x_6692:
[----:B------:R-:W-:Y:S02]  /*331f0*/  IMAD.MOV.U32 R13, RZ, RZ, R21 ;  /* 0x000000ffff0d7224 */ /* 0x000fe400078e0015 */
[----:B------:R-:W-:-:S07]  /*33200*/  IMAD.MOV.U32 R7, RZ, RZ, R14 ;  /* 0x000000ffff077224 */ /* 0x000fce00078e000e */
[----:B------:R-:W-:Y:S05]  /*33210*/  WARPSYNC.COLLECTIVE R15, `(.L_x_6693) ;  /* 0x000000000f087348 */ /* 0x000fea0003c00000 */
[----:B------:R0:W1:Y:S02]  /*33220*/  SHFL.IDX P6, R14, R13, R12, R11 ;  /* 0x0000000c0d0e7389 */ /* 0x00006400000c000b */
[----:B01----:R-:W-:Y:S01]  /*33230*/  ENDCOLLECTIVE ;  /* 0x000000000000791b */ /* 0x003fe20003800000 */
.L_x_6693:
[----:B------:R-:W-:Y:S01]  /*33240*/  MOV R21, R14 ;  /* 0x0000000e00157202 */ /* 0x000fe20000000f00 */
[----:B------:R-:W-:Y:S06]  /*33250*/  BRA `(.L_x_6694) ;  /* 0xfffffe2000007947 */ /* 0x000fec000383ffff */
.L_x_6441:
[----:B0-----:R0:W1:Y:S02]  /*33260*/  SYNCS.PHASECHK.TRANS64.TRYWAIT P0, [R18+URZ+0x33400], R3 ;  /* 0x03340003120075a7 */ /* 0x001064000800017f */
[----:B-1----:R-:W-:Y:S05]  /*33270*/  @!P0 NANOSLEEP.SYNCS 0x989680 ;  /* 0x009896800000895d */ /* 0x002fea0003900000 */
[----:B------:R-:W1:Y:S02]  /*33280*/  @!P0 SYNCS.PHASECHK.TRANS64 P0, [R18+URZ+0x33400], R3 ;  /* 0x03340003120085a7 */ /* 0x000e64000800007f */
[----:B-1----:R-:W-:Y:S05]  /*33290*/  @!P0 BRA `(.L_x_6441) ;  /* 0xfffffffc00f08947 */ /* 0x002fea000383ffff */
[----:B------:R-:W-:Y:S05]  /*332a0*/  BRA `(.L_x_6695) ;  /* 0xfffffe24000c7947 */ /* 0x000fea000383ffff */
.L_x_6449:
[----:B-1----:R1:W2:Y:S02]  /*332b0*/  SYNCS.PHASECHK.TRANS64.TRYWAIT P1, [R0+URZ+0x33430], R3 ;  /* 0x03343003000075a7 */ /* 0x0022a4000802017f */
[----:B--2---:R-:W-:Y:S05]  /*332c0*/  @!P1 NANOSLEEP.SYNCS 0x989680 ;  /* 0x009896800000995d */ /* 0x004fea0003900000 */
[----:B------:R-:W2:Y:S02]  /*332d0*/  @!P1 SYNCS.PHASECHK.TRANS64 P1, [R0+URZ+0x33430], R3 ;  /* 0x03343003000095a7 */ /* 0x000ea4000802007f */
[----:B--2---:R-:W-:Y:S05]  /*332e0*/  @!P1 BRA `(.L_x_6449) ;  /* 0xfffffffc00f09947 */ /* 0x004fea000383ffff */
[----:B------:R-:W-:Y:S05]  /*332f0*/  BRA `(.L_x_6448) ;  /* 0xfffffe5400507947 */ /* 0x000fea000383ffff */
.L_x_6456:
[----:B---3--:R3:W4:Y:S02]  /*33300*/  SYNCS.PHASECHK.TRANS64.TRYWAIT P2, [R5+URZ+0x33430], R4 ;  /* 0x03343004050075a7 */ /* 0x008724000804017f */
[----:B----4-:R-:W-:Y:S05]  /*33310*/  @!P2 NANOSLEEP.SYNCS 0x989680 ;  /* 0x009896800000a95d */ /* 0x010fea0003900000 */
[----:B------:R-:W4:Y:S02]  /*33320*/  @!P2 SYNCS.PHASECHK.TRANS64 P2, [R5+URZ+0x33430], R4 ;  /* 0x033430040500a5a7 */ /* 0x000f24000804007f */
[----:B----4-:R-:W-:Y:S05]  /*33330*/  @!P2 BRA `(.L_x_6456) ;  /* 0xfffffffc00f0a947 */ /* 0x010fea000383ffff */
[----:B------:R-:W-:Y:S05]  /*33340*/  BRA `(.L_x_6455) ;  /* 0xfffffe9800447947 */ /* 0x000fea000383ffff */
.L_x_6460:
[----:B--2---:R2:W3:Y:S02]  /*33350*/  SYNCS.PHASECHK.TRANS64.TRYWAIT P1, [R5+URZ+0x33450], R4 ;  /* 0x03345004050075a7 */ /* 0x0044e4000802017f */
[----:B---3--:R-:W-:Y:S05]  /*33360*/  @!P1 NANOSLEEP.SYNCS 0x989680 ;  /* 0x009896800000995d */ /* 0x008fea0003900000 */
[----:B------:R-:W3:Y:S02]  /*33370*/  @!P1 SYNCS.PHASECHK.TRANS64 P1, [R5+URZ+0x33450], R4 ;  /* 0x03345004050095a7 */ /* 0x000ee4000802007f */
[----:B---3--:R-:W-:Y:S05]  /*33380*/  @!P1 BRA `(.L_x_6460) ;  /* 0xfffffffc00f09947 */ /* 0x008fea000383ffff */
[----:B------:R-:W-:Y:S05]  /*33390*/  BRA `(.L_x_6457) ;  /* 0xfffffea800807947 */ /* 0x000fea000383ffff */
.L_x_6469:
[----:B---3--:R3:W4:Y:S02]  /*333a0*/  SYNCS.PHASECHK.TRANS64.TRYWAIT P1, [R4+URZ+0x33430], R5 ;  /* 0x03343005040075a7 */ /* 0x008724000802017f */
[----:B----4-:R-:W-:Y:S05]  /*333b0*/  @!P1 NANOSLEEP.SYNCS 0x989680 ;  /* 0x009896800000995d */ /* 0x010fea0003900000 */
[----:B------:R-:W4:Y:S02]  /*333c0*/  @!P1 SYNCS.PHASECHK.TRANS64 P1, [R4+URZ+0x33430], R5 ;  /* 0x03343005040095a7 */ /* 0x000f24000802007f */
[----:B----4-:R-:W-:Y:S05]  /*333d0*/  @!P1 BRA `(.L_x_6469) ;  /* 0xfffffffc00f09947 */ /* 0x010fea000383ffff */
[----:B------:R-:W-:Y:S05]  /*333e0*/  BRA `(.L_x_6468) ;  /* 0xfffffee000b07947 */ /* 0x000fea000383ffff */
.L_x_6473:
[----:B--2---:R2:W3:Y:S02]  /*333f0*/  SYNCS.PHASECHK.TRANS64.TRYWAIT P1, [R5+URZ+0x33450], R4 ;  /* 0x03345004050075a7 */ /* 0x0044e4000802017f */
[----:B---3--:R-:W-:Y:S05]  /*33400*/  @!P1 NANOSLEEP.SYNCS 0x989680 ;  /* 0x009896800000995d */ /* 0x008fea0003900000 */
[----:B------:R-:W3:Y:S02]  /*33410*/  @!P1 SYNCS.PHASECHK.TRANS64 P1, [R5+URZ+0x33450], R4 ;  /* 0x03345004050095a7 */ /* 0x000ee4000802007f */
[----:B---3--:R-:W-:Y:S05]  /*33420*/  @!P1 BRA `(.L_x_6473) ;  /* 0xfffffffc00f09947 */ /* 0x008fea000383ffff */
[----:B------:R-:W-:Y:S05]  /*33430*/  BRA `(.L_x_6470) ;  /* 0xfffffef000e07947 */ /* 0x000fea000383ffff */
.L_x_6480:
[----:B-1----:R1:W2:Y:S02]  /*33440*/  SYNCS.PHASECHK.TRANS64.TRYWAIT P1, [R13+URZ+0x33450], R0 ;  /* 0x033450000d0075a7 */ /* 0x0022a4000802017f */
[----:B--2---:R-:W-:Y:S05]  /*33450*/  @!P1 NANOSLEEP.SYNCS 0x989680 ;  /* 0x009896800000995d */ /* 0x004fea0003900000 */
[----:B------:R-:W2:Y:S02]  /*33460*/  @!P1 SYNCS.PHASECHK.TRANS64 P1, [R13+URZ+0x33450], R0 ;  /* 0x033450000d0095a7 */ /* 0x000ea4000802007f */
[----:B--2---:R-:W-:Y:S05]  /*33470*/  @!P1 BRA `(.L_x_6480) ;  /* 0xfffffffc00f09947 */ /* 0x004fea000383ffff */
[----:B------:R-:W-:Y:S05]  /*33480*/  BRA `(.L_x_6479) ;  /* 0xffffff2000007947 */ /* 0x000fea000383ffff */
.L_x_6484:
[----:B------:R-:W-:Y:S01]  /*33490*/  SEL R9, R20, R43, P0 ;  /* 0x0000002b14097207 */ /* 0x000fe20000000000 */
[----:B------:R-:W-:Y:S01]  /*334a0*/  IMAD.MOV.U32 R15, RZ, RZ, -0x1 ;  /* 0xffffffffff0f7424 */ /* 0x000fe200078e00ff */
        /* <DEDUP_REMOVED lines=8> */
[----:B------:R-:W-:Y:S01]  /*33530*/  IMAD.MOV.U32 R12, RZ, RZ, R0 ;  /* 0x000000ffff0c7224 */ /* 0x000fe200078e0000 */
[----:B------:R-:W-:Y:S01]  /*33540*/  SEL R62, R11, R62, P0 ;  /* 0x0000003e0b3e7207 */ /* 0x000fe20000000000 */
[----:B------:R-:W-:Y:S01]  /*33550*/  IMAD.MOV.U32 R11, RZ, RZ, 0x1c1f ;  /* 0x00001c1fff0b7424 */ /* 0x000fe200078e00ff */
[----:B------:R-:W-:Y:S02]  /*33560*/  SEL R35, R44, R45, P0 ;  /* 0x0000002d2c237207 */ /* 0x000fe40000000000 */
[----:B------:R-:W-:-:S07]  /*33570*/  SEL R44, R45, R44, P0 ;  /* 0x0000002c2d2c7207 */ /* 0x000fce0000000000 */
[----:B0-----:R-:W-:Y:S05]  /*33580*/  WARPSYNC.COLLECTIVE R15, `(.L_x_6696) ;  /* 0x000000000f087348 */ /* 0x001fea0003c00000 */
[----:B------:R1:W2:Y:S02]  /*33590*/  SHFL.IDX P6, R14, R13, R12, R11 ;  /* 0x0000000c0d0e7389 */ /* 0x0002a400000c000b */
[----:B012---:R-:W-:Y:S01]  /*335a0*/  ENDCOLLECTIVE ;  /* 0x000000000000791b */ /* 0x007fe20003800000 */
.L_x_6696:
        /* <DEDUP_REMOVED lines=18> */
.L_x_6697:
        /* <DEDUP_REMOVED lines=19> */
.L_x_6698:
        /* <DEDUP_REMOVED lines=13> */
[----:B------:R-:W-:-:S07]  /*338d0*/  MOV R10, R14 ;  /* 0x0000000e000a7202 */ /* 0x000fce0000000f00 */
[----:B------:R-:W-:Y:S05]  /*338e0*/  WARPSYNC.COLLECTIVE R15, `(.L_x_6699) ;  /* 0x000000000f087348 */ /* 0x000fea0003c00000 */
[----:B------:R0:W1:Y:S02]  /*338f0*/  SHFL.IDX P6, R14, R13, R12, R11 ;  /* 0x0000000c0d0e7389 */ /* 0x00006400000c000b */
[----:B01----:R-:W-:Y:S01]  /*33900*/  ENDCOLLECTIVE ;  /* 0x000000000000791b */ /* 0x003fe20003800000 */
.L_x_6699:
[----:B------:R-:W-:Y:S01]  /*33910*/  IMAD.MOV.U32 R13, RZ, RZ, R9 ;  /* 0x000000ffff0d7224 */ /* 0x000fe200078e0009 */
[----:B------:R-:W-:Y:S01]  /*33920*/  MOV R12, R0 ;  /* 0x00000000000c7202 */ /* 0x000fe20000000f00 */
[----:B------:R-:W-:-:S07]  /*33930*/  IMAD.MOV.U32 R7, RZ, RZ, R14 ;  /* 0x000000ffff077224 */ /* 0x000fce00078e000e */
[----:B------:R-:W-:Y:S05]  /*33940*/  WARPSYNC.COLLECTIVE R15, `(.L_x_6700) ;  /* 0x000000000f087348 */ /* 0x000fea0003c00000 */
[----:B------:R0:W1:Y:S02]  /*33950*/  SHFL.IDX P6, R14, R13, R12, R11 ;  /* 0x0000000c0d0e7389 */ /* 0x00006400000c000b */
[----:B01----:R-:W-:Y:S01]  /*33960*/  ENDCOLLECTIVE ;  /* 0x000000000000791b */ /* 0x003fe20003800000 */
.L_x_6700:
        /* <DEDUP_REMOVED lines=8> */
.L_x_6701:
[----:B------:R-:W-:Y:S01]  /*339f0*/  MOV R13, R25 ;  /* 0x00000019000d7202 */ /* 0x000fe20000000f00 */
[----:B------:R-:W-:Y:S02]  /*33a00*/  IMAD.MOV.U32 R12, RZ, RZ, R0 ;  /* 0x000000ffff0c7224 */ /* 0x000fe400078e0000 */
[----:B------:R-:W-:-:S07]  /*33a10*/  IMAD.MOV.U32 R9, RZ, RZ, R14 ;  /* 0x000000ffff097224 */ /* 0x000fce00078e000e */
[----:B------:R-:W-:Y:S05]  /*33a20*/  WARPSYNC.COLLECTIVE R15, `(.L_x_6702) ;  /* 0x000000000f087348 */ /* 0x000fea0003c00000 */
[----:B------:R0:W1:Y:S02]  /*33a30*/  SHFL.IDX P6, R14, R13, R12, R11 ;  /* 0x0000000c0d0e7389 */ /* 0x00006400000c000b */
[----:B01----:R-:W-:Y:S01]  /*33a40*/  ENDCOLLECTIVE ;  /* 0x000000000000791b */ /* 0x003fe20003800000 */
.L_x_6702:
        /* <DEDUP_REMOVED lines=8> */
.L_x_6703:
[----:B------:R-:W-:Y:S02]  /*33ad0*/  IMAD.MOV.U32 R13, RZ, RZ, R27 ;  /* 0x000000ffff0d7224 */ /* 0x000fe400078e001b */
[----:B------:R-:W-:Y:S01]  /*33ae0*/  IMAD.MOV.U32 R12, RZ, RZ, R0 ;  /* 0x000000ffff0c7224 */ /* 0x000fe200078e0000 */
[----:B------:R-:W-:-:S07]  /*33af0*/  MOV R25, R14 ;  /* 0x0000000e00197202 */ /* 0x000fce0000000f00 */
[----:B------:R-:W-:Y:S05]  /*33b00*/  WARPSYNC.COLLECTIVE R15, `(.L_x_6704) ;  /* 0x000000000f087348 */ /* 0x000fea0003c00000 */
[----:B------:R0:W1:Y:S02]  /*33b10*/  SHFL.IDX P6, R14, R13, R12, R11 ;  /* 0x0000000c0d0e7389 */ /* 0x00006400000c000b */
[----:B01----:R-:W-:Y:S01]  /*33b20*/  ENDCOLLECTIVE ;  /* 0x000000000000791b */ /* 0x003fe20003800000 */
.L_x_6704:
[----:B------:R-:W-:Y:S01]  /*33b30*/  IMAD.MOV.U32 R13, RZ, RZ, R28 ;  /* 0x000000ffff0d7224 */ /* 0x000fe200078e001c */
[----:B------:R-:W-:Y:S02]  /*33b40*/  MOV R12, R3 ;  /* 0x00000003000c7202 */ /* 0x000fe40000000f00 */
[----:B------:R-:W-:Y:S02]  /*33b50*/  SEL R28, R30, R25, P0 ;  /* 0x000000191e1c7207 */ /* 0x000fe40000000000 */
[----:B------:R-:W-:Y:S01]  /*33b60*/  SEL R30, R25, R30, P0 ;  /* 0x0000001e191e7207 */ /* 0x000fe20000000000 */
[----:B------:R-:W-:-:S07]  /*33b70*/  IMAD.MOV.U32 R34, RZ, RZ, R14 ;  /* 0x000000ffff227224 */ /* 0x000fce00078e000e */
[----:B------:R-:W-:Y:S05]  /*33b80*/  WARPSYNC.COLLECTIVE R15, `(.L_x_6705) ;  /* 0x000000000f087348 */ /* 0x000fea0003c00000 */
[----:B------:R0:W1:Y:S02]  /*33b90*/  SHFL.IDX P6, R14, R13, R12, R11 ;  /* 0x0000000c0d0e7389 */ /* 0x00006400000c000b */
[----:B01----:R-:W-:Y:S01]  /*33ba0*/  ENDCOLLECTIVE ;  /* 0x000000000000791b */ /* 0x003fe20003800000 */
.L_x_6705:
[----:B------:R-:W-:Y:S02]  /*33bb0*/  IMAD.MOV.U32 R13, RZ, RZ, R29 ;  /* 0x000000ffff0d7224 */ /* 0x000fe400078e001d */
[----:B------:R-:W-:Y:S02]  /*33bc0*/  IMAD.MOV.U32 R12, RZ, RZ, R0 ;  /* 0x000000ffff0c7224 */ /* 0x000fe400078e0000 */
[----:B------:R-:W-:-:S07]  /*33bd0*/  IMAD.MOV.U32 R27, RZ, RZ, R14 ;  /* 0x000000ffff1b7224 */ /* 0x000fce00078e000e */
[----:B------:R-:W-:Y:S05]  /*33be0*/  WARPSYNC.COLLECTIVE R15, `(.L_x_6706) ;  /* 0x000000000f087348 */ /* 0x000fea0003c00000 */
[----:B------:R0:W1:Y:S02]  /*33bf0*/  SHFL.IDX P6, R14, R13, R12, R11 ;  /* 0x0000000c0d0e7389 */ /* 0x00006400000c000b */
[----:B01----:R-:W-:Y:S01]  /*33c00*/  ENDCOLLECTIVE ;  /* 0x000000000000791b */ /* 0x003fe20003800000 */
.L_x_6706:
        /* <DEDUP_REMOVED lines=8> */
.L_x_6707:
[----:B------:R-:W-:Y:S02]  /*33c90*/  IMAD.MOV.U32 R13, RZ, RZ, R31 ;  /* 0x000000ffff0d7224 */ /* 0x000fe400078e001f */
[----:B------:R-:W-:Y:S02]  /*33ca0*/  IMAD.MOV.U32 R12, RZ, RZ, R0 ;  /* 0x000000ffff0c7224 */ /* 0x000fe400078e0000 */
[----:B------:R-:W-:-:S07]  /*33cb0*/  IMAD.MOV.U32 R29, RZ, RZ, R14 ;  /* 0x000000ffff1d7224 */ /* 0x000fce00078e000e */
[----:B------:R-:W-:Y:S05]  /*33cc0*/  WARPSYNC.COLLECTIVE R15, `(.L_x_6708) ;  /* 0x000000000f087348 */ /* 0x000fea0003c00000 */
[----:B------:R0:W1:Y:S02]  /*33cd0*/  SHFL.IDX P6, R14, R13, R12, R11 ;  /* 0x0000000c0d0e7389 */ /* 0x00006400000c000b */
[----:B01----:R-:W-:Y:S01]  /*33ce0*/  ENDCOLLECTIVE ;  /* 0x000000000000791b */ /* 0x003fe20003800000 */
.L_x_6708:
        /* <DEDUP_REMOVED lines=8> */
.L_x_6709:
[----:B------:R-:W-:Y:S01]  /*33d70*/  IMAD.MOV.U32 R13, RZ, RZ, R33 ;  /* 0x000000ffff0d7224 */ /* 0x000fe200078e0021 */
[----:B------:R-:W-:Y:S01]  /*33d80*/  MOV R12, R0 ;  /* 0x00000000000c7202 */ /* 0x000fe20000000f00 */
[----:B------:R-:W-:-:S07]  /*33d90*/  IMAD.MOV.U32 R40, RZ, RZ, R14 ;  /* 0x000000ffff287224 */ /* 0x000fce00078e000e */
[----:B------:R-:W-:Y:S05]  /*33da0*/  WARPSYNC.COLLECTIVE R15, `(.L_x_6710) ;  /* 0x000000000f087348 */ /* 0x000fea0003c00000 */
[----:B------:R0:W1:Y:S02]  /*33db0*/  SHFL.IDX P6, R14, R13, R12, R11 ;  /* 0x0000000c0d0e7389 */ /* 0x00006400000c000b */
[----:B01----:R-:W-:Y:S01]  /*33dc0*/  ENDCOLLECTIVE ;  /* 0x000000000000791b */ /* 0x003fe20003800000 */
.L_x_6710:
[----:B------:R-:W-:Y:S02]  /*33dd0*/  IMAD.MOV.U32 R13, RZ, RZ, R42 ;  /* 0x000000ffff0d7224 */ /* 0x000fe400078e002a */
[----:B------:R-:W-:Y:S02]  /*33de0*/  IMAD.MOV.U32 R12, RZ, RZ, R3 ;  /* 0x000000ffff0c7224 */ /* 0x000fe400078e0003 */
[----:B------:R-:W-:-:S07]  /*33df0*/  IMAD.MOV.U32 R33, RZ, RZ, R14 ;  /* 0x000000ffff217224 */ /* 0x000fce00078e000e */
[----:B------:R-:W-:Y:S05]  /*33e00*/  WARPSYNC.COLLECTIVE R15, `(.L_x_6711) ;  /* 0x000000000f087348 */ /* 0x000fea0003c00000 */
[----:B------:R0:W1:Y:S02]  /*33e10*/  SHFL.IDX P6, R14, R13, R12, R11 ;  /* 0x0000000c0d0e7389 */ /* 0x00006400000c000b */
[----:B01----:R-:W-:Y:S01]  /*33e20*/  ENDCOLLECTIVE ;  /* 0x000000000000791b */ /* 0x003fe20003800000 */
.L_x_6711:
[----:B------:R-:W-:Y:S01]  /*33e30*/  MOV R13, R35 ;  /* 0x00000023000d7202 */ /* 0x000fe20000000f00 */
[----:B------:R-:W-:Y:S02]  /*33e40*/  IMAD.MOV.U32 R12, RZ, RZ, R0 ;  /* 0x000000ffff0c7224 */ /* 0x000fe400078e0000 */
[----:B------:R-:W-:-:S07]  /*33e50*/  IMAD.MOV.U32 R42, RZ, RZ, R14 ;  /* 0x000000ffff2a7224 */ /* 0x000fce00078e000e */
[----:B------:R-:W-:Y:S05]  /*33e60*/  WARPSYNC.COLLECTIVE R15, `(.L_x_6712) ;  /* 0x000000000f087348 */ /* 0x000fea0003c00000 */
[----:B------:R0:W1:Y:S02]  /*33e70*/  SHFL.IDX P6, R14, R13, R12, R11 ;  /* 0x0000000c0d0e7389 */ /* 0x00006400000c000b */
[----:B01----:R-:W-:Y:S01]  /*33e80*/  ENDCOLLECTIVE ;  /* 0x000000000000791b */ /* 0x003fe20003800000 */
.L_x_6712:
[----:B------:R-:W-:Y:S02]  /*33e90*/  IMAD.MOV.U32 R13, RZ, RZ, R44 ;  /* 0x000000ffff0d7224 */ /* 0x000fe400078e002c */
[----:B------:R-:W-:Y:S02]  /*33ea0*/  IMAD.MOV.U32 R12, RZ, RZ, R3 ;  /* 0x000000ffff0c7224 */ /* 0x000fe400078e0003 */
[----:B------:R-:W-:-:S07]  /*33eb0*/  IMAD.MOV.U32 R46, RZ, RZ, R14 ;  /* 0x000000ffff2e7224 */ /* 0x000fce00078e000e */
[----:B------:R-:W-:Y:S05]  /*33ec0*/  WARPSYNC.COLLECTIVE R15, `(.L_x_6713) ;  /* 0x000000000f087348 */ /* 0x000fea0003c00000 */
[----:B------:R0:W1:Y:S02]  /*33ed0*/  SHFL.IDX P6, R14, R13, R12, R11 ;  /* 0x0000000c0d0e7389 */ /* 0x00006400000c000b */
[----:B01----:R-:W-:Y:S01]  /*33ee0*/  ENDCOLLECTIVE ;  /* 0x000000000000791b */ /* 0x003fe20003800000 */
.L_x_6713:
[----:B------:R-:W-:Y:S02]  /*33ef0*/  IMAD.MOV.U32 R13, RZ, RZ, R37 ;  /* 0x000000ffff0d7224 */ /* 0x000fe400078e0025 */
[----:B------:R-:W-:Y:S01]  /*33f00*/  IMAD.MOV.U32 R12, RZ, RZ, R0 ;  /* 0x000000ffff0c7224 */ /* 0x000fe200078e0000 */
[----:B------:R-:W-:-:S07]  /*33f10*/  MOV R35, R14 ;  /* 0x0000000e00237202 */ /* 0x000fce0000000f00 */
[----:B------:R-:W-:Y:S05]  /*33f20*/  WARPSYNC.COLLECTIVE R15, `(.L_x_6714) ;  /* 0x000000000f087348 */ /* 0x000fea0003c00000 */
[----:B------:R0:W1:Y:S02]  /*33f30*/  SHFL.IDX P6, R14, R13, R12, R11 ;  /* 0x0000000c0d0e7389 */ /* 0x00006400000c000b */
[----:B01----:R-:W-:Y:S01]  /*33f40*/  ENDCOLLECTIVE ;  /* 0x000000000000791b */ /* 0x003fe20003800000 */
.L_x_6714:
        /* <DEDUP_REMOVED lines=8> */
.L_x_6715:
[----:B------:R-:W-:Y:S02]  /*33fd0*/  IMAD.MOV.U32 R13, RZ, RZ, R39 ;  /* 0x000000ffff0d7224 */ /* 0x000fe400078e0027 */
[----:B------:R-:W-:Y:S02]  /*33fe0*/  IMAD.MOV.U32 R12, RZ, RZ, R0 ;  /* 0x000000ffff0c7224 */ /* 0x000fe400078e0000 */
[----:B------:R-:W-:-:S07]  /*33ff0*/  IMAD.MOV.U32 R37, RZ, RZ, R14 ;  /* 0x000000ffff257224 */ /* 0x000fce00078e000e */
[----:B------:R-:W-:Y:S05]  /*34000*/  WARPSYNC.COLLECTIVE R15, `(.L_x_6716) ;  /* 0x000000000f087348 */ /* 0x000fea0003c00000 */
[----:B------:R0:W1:Y:S02]  /*34010*/  SHFL.IDX P6, R14, R13, R12, R11 ;  /* 0x0000000c0d0e7389 */ /* 0x00006400000c000b */
[----:B01----:R-:W-:Y:S01]  /*34020*/  ENDCOLLECTIVE ;  /* 0x000000000000791b */ /* 0x003fe20003800000 */
.L_x_6716:
        /* <DEDUP_REMOVED lines=8> */
.L_x_6717:
[----:B------:R-:W-:Y:S02]  /*340b0*/  IMAD.MOV.U32 R13, RZ, RZ, R41 ;  /* 0x000000ffff0d7224 */ /* 0x000fe400078e0029 */
[----:B------:R-:W-:Y:S02]  /*340c0*/  IMAD.MOV.U32 R12, RZ, RZ, R0 ;  /* 0x000000ffff0c7224 */ /* 0x000fe400078e0000 */
[----:B------:R-:W-:-:S07]  /*340d0*/  IMAD.MOV.U32 R39, RZ, RZ, R14 ;  /* 0x000000ffff277224 */ /* 0x000fce00078e000e */
[----:B------:R-:W-:Y:S05]  /*340e0*/  WARPSYNC.COLLECTIVE R15, `(.L_x_6718) ;  /* 0x000000000f087348 */ /* 0x000fea0003c00000 */
[----:B------:R0:W1:Y:S02]  /*340f0*/  SHFL.IDX P6, R14, R13, R12, R11 ;  /* 0x0000000c0d0e7389 */ /* 0x00006400000c000b */
[----:B01----:R-:W-:Y:S01]  /*34100*/  ENDCOLLECTIVE ;  /* 0x000000000000791b */ /* 0x003fe20003800000 */
.L_x_6718:
        /* <DEDUP_REMOVED lines=8> */
.L_x_6719:
[----:B------:R-:W-:Y:S01]  /*34190*/  IMAD.MOV.U32 R13, RZ, RZ, R43 ;  /* 0x000000ffff0d7224 */ /* 0x000fe200078e002b */
[----:B------:R-:W-:Y:S01]  /*341a0*/  MOV R12, R0 ;  /* 0x00000000000c7202 */ /* 0x000fe20000000f00 */
[----:B------:R-:W-:-:S07]  /*341b0*/  IMAD.MOV.U32 R41, RZ, RZ, R14 ;  /* 0x000000ffff297224 */ /* 0x000fce00078e000e */
[----:B------:R-:W-:Y:S05]  /*341c0*/  WARPSYNC.COLLECTIVE R15, `(.L_x_6720) ;  /* 0x000000000f087348 */ /* 0x000fea0003c00000 */
[----:B------:R0:W1:Y:S02]  /*341d0*/  SHFL.IDX P6, R14, R13, R12, R11 ;  /* 0x0000000c0d0e7389 */ /* 0x00006400000c000b */
[----:B01----:R-:W-:Y:S01]  /*341e0*/  ENDCOLLECTIVE ;  /* 0x000000000000791b */ /* 0x003fe20003800000 */
.L_x_6720:
        /* <DEDUP_REMOVED lines=8> */
.L_x_6721:
[----:B------:R-:W-:Y:S01]  /*34270*/  MOV R13, R45 ;  /* 0x0000002d000d7202 */ /* 0x000fe20000000f00 */
[----:B------:R-:W-:Y:S02]  /*34280*/  IMAD.MOV.U32 R12, RZ, RZ, R0 ;  /* 0x000000ffff0c7224 */ /* 0x000fe400078e0000 */
[----:B------:R-:W-:-:S07]  /*34290*/  IMAD.MOV.U32 R62, RZ, RZ, R14 ;  /* 0x000000ffff3e7224 */ /* 0x000fce00078e000e */
[----:B------:R-:W-:Y:S05]  /*342a0*/  WARPSYNC.COLLECTIVE R15, `(.L_x_6722) ;  /* 0x000000000f087348 */ /* 0x000fea0003c00000 */
[----:B------:R0:W1:Y:S02]  /*342b0*/  SHFL.IDX P6, R14, R13, R12, R11 ;  /* 0x0000000c0d0e7389 */ /* 0x00006400000c000b */
[----:B01----:R-:W-:Y:S01]  /*342c0*/  ENDCOLLECTIVE ;  /* 0x000000000000791b */ /* 0x003fe20003800000 */
.L_x_6722:
        /* <DEDUP_REMOVED lines=8> */
.L_x_6723:
[----:B------:R-:W-:Y:S02]  /*34350*/  IMAD.MOV.U32 R13, RZ, RZ, R47 ;  /* 0x000000ffff0d7224 */ /* 0x000fe400078e002f */
[----:B------:R-:W-:Y:S01]  /*34360*/  IMAD.MOV.U32 R12, RZ, RZ, R0 ;  /* 0x000000ffff0c7224 */ /* 0x000fe200078e0000 */
[----:B------:R-:W-:-:S07]  /*34370*/  MOV R64, R14 ;  /* 0x0000000e00407202 */ /* 0x000fce0000000f00 */
[----:B------:R-:W-:Y:S05]  /*34380*/  WARPSYNC.COLLECTIVE R15, `(.L_x_6724) ;  /* 0x000000000f087348 */ /* 0x000fea0003c00000 */
[----:B------:R0:W1:Y:S02]  /*34390*/  SHFL.IDX P6, R14, R13, R12, R11 ;  /* 0x0000000c0d0e7389 */ /* 0x00006400000c000b */
[----:B01----:R-:W-:Y:S01]  /*343a0*/  ENDCOLLECTIVE ;  /* 0x000000000000791b */ /* 0x003fe20003800000 */
.L_x_6724:
[----:B------:R-:W-:Y:S01]  /*343b0*/  SEL R9, R45, R64, P0 ;  /* 0x000000402d097207 */ /* 0x000fe20000000000 */
[----:B------:R-:W-:Y:S01]  /*343c0*/  IMAD.MOV.U32 R13, RZ, RZ, R66 ;  /* 0x000000ffff0d7224 */ /* 0x000fe200078e0042 */
[----:B------:R-:W-:Y:S01]  /*343d0*/  MOV R12, R3 ;  /* 0x00000003000c7202 */ /* 0x000fe20000000f00 */
[----:B------:R-:W-:-:S07]  /*343e0*/  IMAD.MOV.U32 R47, RZ, RZ, R14 ;  /* 0x000000ffff2f7224 */ /* 0x000fce00078e000e */
[----:B------:R-:W-:Y:S05]  /*343f0*/  WARPSYNC.COLLECTIVE R15, `(.L_x_6725) ;  /* 0x000000000f087348 */ /* 0x000fea0003c00000 */
[----:B------:R0:W1:Y:S02]  /*34400*/  SHFL.IDX P6, R14, R13, R12, R11 ;  /* 0x0000000c0d0e7389 */ /* 0x00006400000c000b */
[----:B01----:R-:W-:Y:S01]  /*34410*/  ENDCOLLECTIVE ;  /* 0x000000000000791b */ /* 0x003fe20003800000 */
.L_x_6725:
[----:B------:R-:W-:Y:S02]  /*34420*/  IMAD.MOV.U32 R13, RZ, RZ, R49 ;  /* 0x000000ffff0d7224 */ /* 0x000fe400078e0031 */
[----:B------:R-:W-:Y:S02]  /*34430*/  IMAD.MOV.U32 R12, RZ, RZ, R0 ;  /* 0x000000ffff0c7224 */ /* 0x000fe400078e0000 */
[----:B------:R-:W-:-:S07]  /*34440*/  IMAD.MOV.U32 R66, RZ, RZ, R14 ;  /* 0x000000ffff427224 */ /* 0x000fce00078e000e */
[----:B------:R-:W-:Y:S05]  /*34450*/  WARPSYNC.COLLECTIVE R15, `(.L_x_6726) ;  /* 0x000000000f087348 */ /* 0x000fea0003c00000 */
[----:B------:R0:W1:Y:S02]  /*34460*/  SHFL.IDX P6, R14, R13, R12, R11 ;  /* 0x0000000c0d0e7389 */ /* 0x00006400000c000b */
[----:B01----:R-:W-:Y:S01]  /*34470*/  ENDCOLLECTIVE ;  /* 0x000000000000791b */ /* 0x003fe20003800000 */
.L_x_6726:
        /* <DEDUP_REMOVED lines=8> */
.L_x_6727:
[----:B------:R-:W-:Y:S02]  /*34500*/  IMAD.MOV.U32 R13, RZ, RZ, R51 ;  /* 0x000000ffff0d7224 */ /* 0x000fe400078e0033 */
[----:B------:R-:W-:Y:S02]  /*34510*/  IMAD.MOV.U32 R12, RZ, RZ, R0 ;  /* 0x000000ffff0c7224 */ /* 0x000fe400078e0000 */
[----:B------:R-:W-:-:S07]  /*34520*/  IMAD.MOV.U32 R68, RZ, RZ, R14 ;  /* 0x000000ffff447224 */ /* 0x000fce00078e000e */
[----:B------:R-:W-:Y:S05]  /*34530*/  WARPSYNC.COLLECTIVE R15, `(.L_x_6728) ;  /* 0x000000000f087348 */ /* 0x000fea0003c00000 */
[----:B------:R0:W1:Y:S02]  /*34540*/  SHFL.IDX P6, R14, R13, R12, R11 ;  /* 0x0000000c0d0e7389 */ /* 0x00006400000c000b */
[----:B01----:R-:W-:Y:S01]  /*34550*/  ENDCOLLECTIVE ;  /* 0x000000000000791b */ /* 0x003fe20003800000 */
.L_x_6728:
[----:B------:R-:W-:Y:S01]  /*34560*/  SEL R29, R49, R68, P0 ;  /* 0x00000044311d7207 */ /* 0x000fe20000000000 */
[----:B------:R-:W-:Y:S02]  /*34570*/  IMAD.MOV.U32 R13, RZ, RZ, R70 ;  /* 0x000000ffff0d7224 */ /* 0x000fe400078e0046 */
[----:B------:R-:W-:Y:S01]  /*34580*/  IMAD.MOV.U32 R12, RZ, RZ, R3 ;  /* 0x000000ffff0c7224 */ /* 0x000fe200078e0003 */
[----:B------:R-:W-:-:S07]  /*34590*/  MOV R51, R14 ;  /* 0x0000000e00337202 */ /* 0x000fce0000000f00 */
[----:B------:R-:W-:Y:S05]  /*345a0*/  WARPSYNC.COLLECTIVE R15, `(.L_x_6729) ;  /* 0x000000000f087348 */ /* 0x000fea0003c00000 */
[----:B------:R0:W1:Y:S02]  /*345b0*/  SHFL.IDX P6, R14, R13, R12, R11 ;  /* 0x0000000c0d0e7389 */ /* 0x00006400000c000b */
[----:B01----:R-:W-:Y:S01]  /*345c0*/  ENDCOLLECTIVE ;  /* 0x000000000000791b */ /* 0x003fe20003800000 */
.L_x_6729:
[----:B------:R-:W-:Y:S01]  /*345d0*/  IMAD.MOV.U32 R13, RZ, RZ, R53 ;  /* 0x000000ffff0d7224 */ /* 0x000fe200078e0035 */
[----:B------:R-:W-:Y:S01]  /*345e0*/  MOV R12, R0 ;  /* 0x00000000000c7202 */ /* 0x000fe20000000f00 */
[----:B------:R-:W-:-:S07]  /*345f0*/  IMAD.MOV.U32 R70, RZ, RZ, R14 ;  /* 0x000000ffff467224 */ /* 0x000fce00078e000e */
[----:B------:R-:W-:Y:S05]  /*34600*/  WARPSYNC.COLLECTIVE R15, `(.L_x_6730) ;  /* 0x000000000f087348 */ /* 0x000fea0003c00000 */
[----:B------:R0:W1:Y:S02]  /*34610*/  SHFL.IDX P6, R14, R13, R12, R11 ;  /* 0x0000000c0d0e7389 */ /* 0x00006400000c000b */
[----:B01----:R-:W-:Y:S01]  /*34620*/  ENDCOLLECTIVE ;  /* 0x000000000000791b */ /* 0x003fe20003800000 */
.L_x_6730:
[----:B------:R-:W-:Y:S01]  /*34630*/  SEL R35, R70, R51, P0 ;  /* 0x0000003346237207 */ /* 0x000fe20000000000 */
[----:B------:R-:W-:Y:S02]  /*34640*/  IMAD.MOV.U32 R13, RZ, RZ, R72 ;  /* 0x000000ffff0d7224 */ /* 0x000fe400078e0048 */
[----:B------:R-:W-:Y:S02]  /*34650*/  IMAD.MOV.U32 R12, RZ, RZ, R3 ;  /* 0x000000ffff0c7224 */ /* 0x000fe400078e0003 */
[----:B------:R-:W-:-:S07]  /*34660*/  IMAD.MOV.U32 R53, RZ, RZ, R14 ;  /* 0x000000ffff357224 */ /* 0x000fce00078e000e */
[----:B------:R-:W-:Y:S05]  /*34670*/  WARPSYNC.COLLECTIVE R15, `(.L_x_6731) ;  /* 0x000000000f087348 */ /* 0x000fea0003c00000 */
[----:B------:R0:W1:Y:S02]  /*34680*/  SHFL.IDX P6, R14, R13, R12, R11 ;  /* 0x0000000c0d0e7389 */ /* 0x00006400000c000b */
[----:B01----:R-:W-:Y:S01]  /*34690*/  ENDCOLLECTIVE ;  /* 0x000000000000791b */ /* 0x003fe20003800000 */
.L_x_6731:
[----:B------:R-:W-:Y:S01]  /*346a0*/  MOV R13, R55 ;  /* 0x00000037000d7202 */ /* 0x000fe20000000f00 */
[----:B------:R-:W-:Y:S02]  /*346b0*/  IMAD.MOV.U32 R12, RZ, RZ, R0 ;  /* 0x000000ffff0c7224 */ /* 0x000fe400078e0000 */
[----:B------:R-:W-:-:S07]  /*346c0*/  IMAD.MOV.U32 R72, RZ, RZ, R14 ;  /* 0x000000ffff487224 */ /* 0x000fce00078e000e */
[----:B------:R-:W-:Y:S05]  /*346d0*/  WARPSYNC.COLLECTIVE R15, `(.L_x_6732) ;  /* 0x000000000f087348 */ /* 0x000fea0003c00000 */
[----:B------:R0:W1:Y:S02]  /*346e0*/  SHFL.IDX P6, R14, R13, R12, R11 ;  /* 0x0000000c0d0e7389 */ /* 0x00006400000c000b */
[----:B01----:R-:W-:Y:S01]  /*346f0*/  ENDCOLLECTIVE ;  /* 0x000000000000791b */ /* 0x003fe20003800000 */
.L_x_6732:
        /* <DEDUP_REMOVED lines=8> */
.L_x_6733:
[----:B------:R-:W-:Y:S02]  /*34780*/  IMAD.MOV.U32 R13, RZ, RZ, R57 ;  /* 0x000000ffff0d7224 */ /* 0x000fe400078e0039 */
[----:B------:R-:W-:Y:S01]  /*34790*/  IMAD.MOV.U32 R12, RZ, RZ, R0 ;  /* 0x000000ffff0c7224 */ /* 0x000fe200078e0000 */
[----:B------:R-:W-:-:S07]  /*347a0*/  MOV R74, R14 ;  /* 0x0000000e004a7202 */ /* 0x000fce0000000f00 */
[----:B------:R-:W-:Y:S05]  /*347b0*/  WARPSYNC.COLLECTIVE R15, `(.L_x_6734) ;  /* 0x000000000f087348 */ /* 0x000fea0003c00000 */
[----:B------:R0:W1:Y:S02]  /*347c0*/  SHFL.IDX P6, R14, R13, R12, R11 ;  /* 0x0000000c0d0e7389 */ /* 0x00006400000c000b */
[----:B01----:R-:W-:Y:S01]  /*347d0*/  ENDCOLLECTIVE ;  /* 0x000000000000791b */ /* 0x003fe20003800000 */
.L_x_6734:
[----:B------:R-:W-:Y:S01]  /*347e0*/  IMAD.MOV.U32 R13, RZ, RZ, R76 ;  /* 0x000000ffff0d7224 */ /* 0x000fe200078e004c */
[----:B------:R-:W-:Y:S01]  /*347f0*/  MOV R12, R3 ;  /* 0x00000003000c7202 */ /* 0x000fe20000000f00 */
[----:B------:R-:W-:-:S07]  /*34800*/  IMAD.MOV.U32 R57, RZ, RZ, R14 ;  /* 0x000000ffff397224 */ /* 0x000fce00078e000e */
[----:B------:R-:W-:Y:S05]  /*34810*/  WARPSYNC.COLLECTIVE R15, `(.L_x_6735) ;  /* 0x000000000f087348 */ /* 0x000fea0003c00000 */
[----:B------:R0:W1:Y:S02]  /*34820*/  SHFL.IDX P6, R14, R13, R12, R11 ;  /* 0x0000000c0d0e7389 */ /* 0x00006400000c000b */
[----:B01----:R-:W-:Y:S01]  /*34830*/  ENDCOLLECTIVE ;  /* 0x000000000000791b */ /* 0x003fe20003800000 */
.L_x_6735:
[----:B------:R-:W-:Y:S02]  /*34840*/  IMAD.MOV.U32 R13, RZ, RZ, R59 ;  /* 0x000000ffff0d7224 */ /* 0x000fe400078e003b */
[----:B------:R-:W-:Y:S02]  /*34850*/  IMAD.MOV.U32 R12, RZ, RZ, R0 ;  /* 0x000000ffff0c7224 */ /* 0x000fe400078e0000 */
[----:B------:R-:W-:-:S07]  /*34860*/  IMAD.MOV.U32 R76, RZ, RZ, R14 ;  /* 0x000000ffff4c7224 */ /* 0x000fce00078e000e */
[----:B------:R-:W-:Y:S05]  /*34870*/  WARPSYNC.COLLECTIVE R15, `(.L_x_6736) ;  /* 0x000000000f087348 */ /* 0x000fea0003c00000 */
[----:B------:R0:W1:Y:S02]  /*34880*/  SHFL.IDX P6, R14, R13, R12, R11 ;  /* 0x0000000c0d0e7389 */ /* 0x00006400000c000b */
[----:B01----:R-:W-:Y:S01]  /*34890*/  ENDCOLLECTIVE ;  /* 0x000000000000791b */ /* 0x003fe20003800000 */
.L_x_6736:
        /* <DEDUP_REMOVED lines=8> */
.L_x_6737:
[----:B------:R-:W-:Y:S02]  /*34920*/  IMAD.MOV.U32 R13, RZ, RZ, R63 ;  /* 0x000000ffff0d7224 */ /* 0x000fe400078e003f */
[----:B------:R-:W-:Y:S02]  /*34930*/  IMAD.MOV.U32 R12, RZ, RZ, R0 ;  /* 0x000000ffff0c7224 */ /* 0x000fe400078e0000 */
[----:B------:R-:W-:-:S07]  /*34940*/  IMAD.MOV.U32 R78, RZ, RZ, R14 ;  /* 0x000000ffff4e7224 */ /* 0x000fce00078e000e */
[----:B------:R-:W-:Y:S05]  /*34950*/  WARPSYNC.COLLECTIVE R15, `(.L_x_6738) ;  /* 0x000000000f087348 */ /* 0x000fea0003c00000 */
[----:B------:R0:W1:Y:S02]  /*34960*/  SHFL.IDX P6, R14, R13, R12, R11 ;  /* 0x0000000c0d0e7389 */ /* 0x00006400000c000b */
[----:B01----:R-:W-:Y:S01]  /*34970*/  ENDCOLLECTIVE ;  /* 0x000000000000791b */ /* 0x003fe20003800000 */
.L_x_6738:
[----:B------:R-:W-:Y:S01]  /*34980*/  SEL R47, R78, R59, P0 ;  /* 0x0000003b4e2f7207 */ /* 0x000fe20000000000 */
[----:B------:R-:W-:Y:S02]  /*34990*/  IMAD.MOV.U32 R13, RZ, RZ, R80 ;  /* 0x000000ffff0d7224 */ /* 0x000fe400078e0050 */
[----:B------:R-:W-:Y:S01]  /*349a0*/  IMAD.MOV.U32 R12, RZ, RZ, R3 ;  /* 0x000000ffff0c7224 */ /* 0x000fe200078e0003 */
[----:B------:R-:W-:-:S07]  /*349b0*/  MOV R63, R14 ;  /* 0x0000000e003f7202 */ /* 0x000fce0000000f00 */
[----:B------:R-:W-:Y:S05]  /*349c0*/  WARPSYNC.COLLECTIVE R15, `(.L_x_6739) ;  /* 0x000000000f087348 */ /* 0x000fea0003c00000 */
[----:B------:R0:W1:Y:S02]  /*349d0*/  SHFL.IDX P6, R14, R13, R12, R11 ;  /* 0x0000000c0d0e7389 */ /* 0x00006400000c000b */
[----:B01----:R-:W-:Y:S01]  /*349e0*/  ENDCOLLECTIVE ;  /* 0x000000000000791b */ /* 0x003fe20003800000 */
.L_x_6739:
[----:B------:R-:W-:Y:S01]  /*349f0*/  IMAD.MOV.U32 R13, RZ, RZ, R65 ;  /* 0x000000ffff0d7224 */ /* 0x000fe200078e0041 */
[----:B------:R-:W-:Y:S01]  /*34a00*/  MOV R12, R0 ;  /* 0x00000000000c7202 */ /* 0x000fe20000000f00 */
[----:B------:R-:W-:-:S07]  /*34a10*/  IMAD.MOV.U32 R80, RZ, RZ, R14 ;  /* 0x000000ffff507224 */ /* 0x000fce00078e000e */
[----:B------:R-:W-:Y:S05]  /*34a20*/  WARPSYNC.COLLECTIVE R15, `(.L_x_6740) ;  /* 0x000000000f087348 */ /* 0x000fea0003c00000 */
[----:B------:R0:W1:Y:S02]  /*34a30*/  SHFL.IDX P6, R14, R13, R12, R11 ;  /* 0x0000000c0d0e7389 */ /* 0x00006400000c000b */
[----:B01----:R-:W-:Y:S01]  /*34a40*/  ENDCOLLECTIVE ;  /* 0x000000000000791b */ /* 0x003fe20003800000 */
.L_x_6740:
[----:B------:R-:W-:Y:S02]  /*34a50*/  IMAD.MOV.U32 R13, RZ, RZ, R82 ;  /* 0x000000ffff0d7224 */ /* 0x000fe400078e0052 */
[----:B------:R-:W-:Y:S02]  /*34a60*/  IMAD.MOV.U32 R12, RZ, RZ, R3 ;  /* 0x000000ffff0c7224 */ /* 0x000fe400078e0003 */
[----:B------:R-:W-:-:S07]  /*34a70*/  IMAD.MOV.U32 R65, RZ, RZ, R14 ;  /* 0x000000ffff417224 */ /* 0x000fce00078e000e */
[----:B------:R-:W-:Y:S05]  /*34a80*/  WARPSYNC.COLLECTIVE R15, `(.L_x_6741) ;  /* 0x000000000f087348 */ /* 0x000fea0003c00000 */
[----:B------:R0:W1:Y:S02]  /*34a90*/  SHFL.IDX P6, R14, R13, R12, R11 ;  /* 0x0000000c0d0e7389 */ /* 0x00006400000c000b */
[----:B01----:R-:W-:Y:S01]  /*34aa0*/  ENDCOLLECTIVE ;  /* 0x000000000000791b */ /* 0x003fe20003800000 */
.L_x_6741:
[----:B------:R-:W-:Y:S01]  /*34ab0*/  MOV R13, R67 ;  /* 0x00000043000d7202 */ /* 0x000fe20000000f00 */
[----:B------:R-:W-:Y:S02]  /*34ac0*/  IMAD.MOV.U32 R12, RZ, RZ, R0 ;  /* 0x000000ffff0c7224 */ /* 0x000fe400078e0000 */
[----:B------:R-:W-:Y:S02]  /*34ad0*/  IMAD.MOV.U32 R0, RZ, RZ, RZ ;  /* 0x000000ffff007224 */ /* 0x000fe400078e00ff */
[----:B------:R-:W-:-:S07]  /*34ae0*/  IMAD.MOV.U32 R82, RZ, RZ, R14 ;  /* 0x000000ffff527224 */ /* 0x000fce00078e000e */
[----:B------:R-:W-:Y:S05]  /*34af0*/  WARPSYNC.COLLECTIVE R15, `(.L_x_6742) ;  /* 0x000000000f087348 */ /* 0x000fea0003c00000 */
[----:B------:R0:W1:Y:S02]  /*34b00*/  SHFL.IDX P6, R14, R13, R12, R11 ;  /* 0x0000000c0d0e7389 */ /* 0x00006400000c000b */
[----:B01----:R-:W-:Y:S01]  /*34b10*/  ENDCOLLECTIVE ;  /* 0x000000000000791b */ /* 0x003fe20003800000 */
.L_x_6742:
[----:B------:R-:W-:Y:S01]  /*34b20*/  SEL R53, R65, R82, P0 ;  /* 0x0000005241357207 */ /* 0x000fe20000000000 */
[----:B------:R-:W-:Y:S02]  /*34b30*/  IMAD.MOV.U32 R13, RZ, RZ, R84 ;  /* 0x000000ffff0d7224 */ /* 0x000fe400078e0054 */
[----:B------:R-:W-:Y:S02]  /*34b40*/  IMAD.MOV.U32 R12, RZ, RZ, R3 ;  /* 0x000000ffff0c7224 */ /* 0x000fe400078e0003 */
[----:B------:R-:W-:-:S07]  /*34b50*/  IMAD.MOV.U32 R67, RZ, RZ, R14 ;  /* 0x000000ffff437224 */ /* 0x000fce00078e000e */
[----:B------:R-:W-:Y:S05]  /*34b60*/  WARPSYNC.COLLECTIVE R15, `(.L_x_6743) ;  /* 0x000000000f087348 */ /* 0x000fea0003c00000 */
[----:B------:R0:W1:Y:S02]  /*34b70*/  SHFL.IDX P6, R14, R13, R12, R11 ;  /* 0x0000000c0d0e7389 */ /* 0x00006400000c000b */
[----:B01----:R-:W-:Y:S01]  /*34b80*/  ENDCOLLECTIVE ;  /* 0x000000000000791b */ /* 0x003fe20003800000 */
.L_x_6743:
        /* <DEDUP_REMOVED lines=12> */
[----:B------:R-:W-:Y:S02]  /*34c50*/  SEL R51, R80, R63, P0 ;  /* 0x0000003f50337207 */ /* 0x000fe40000000000 */
[----:B------:R-:W-:Y:S01]  /*34c60*/  SEL R55, R82, R65, P0 ;  /* 0x0000004152377207 */ /* 0x000fe20000000000 */
[----:B------:R-:W-:Y:S06]  /*34c70*/  BRA `(.L_x_6744) ;  /* 0xffffff2400b87947 */ /* 0x000fec000383ffff */
.L_x_6496:
[----:B------:R-:W-:Y:S01]  /*34c80*/  IMAD.MOV.U32 R13, RZ, RZ, R3 ;  /* 0x000000ffff0d7224 */ /* 0x000fe200078e0003 */
[----:B------:R-:W-:Y:S01]  /*34c90*/  MOV R15, 0xffffffff ;  /* 0xffffffff000f7802 */ /* 0x000fe20000000f00 */
[----:B------:R-:W-:Y:S02]  /*34ca0*/  IMAD.MOV.U32 R12, RZ, RZ, RZ ;  /* 0x000000ffff0c7224 */ /* 0x000fe400078e00ff */
[----:B------:R-:W-:-:S07]  /*34cb0*/  IMAD.MOV.U32 R11, RZ, RZ, 0x181f ;  /* 0x0000181fff0b7424 */ /* 0x000fce00078e00ff */
[----:B0-----:R-:W-:Y:S05]  /*34cc0*/  WARPSYNC.COLLECTIVE R15, `(.L_x_6745) ;  /* 0x000000000f087348 */ /* 0x001fea0003c00000 */
[----:B------:R1:W2:Y:S02]  /*34cd0*/  SHFL.IDX P6, R14, R13, R12, R11 ;  /* 0x0000000c0d0e7389 */ /* 0x0002a400000c000b */
[----:B012---:R-:W-:Y:S01]  /*34ce0*/  ENDCOLLECTIVE ;  /* 0x000000000000791b */ /* 0x007fe20003800000 */
.L_x_6745:
[----:B------:R-:W-:Y:S02]  /*34cf0*/  IMAD.MOV.U32 R13, RZ, RZ, R2 ;  /* 0x000000ffff0d7224 */ /* 0x000fe400078e0002 */
[----:B------:R-:W-:-:S07]  /*34d00*/  IMAD.MOV.U32 R0, RZ, RZ, R14 ;  /* 0x000000ffff007224 */ /* 0x000fce00078e000e */
[----:B------:R-:W-:Y:S05]  /*34d10*/  WARPSYNC.COLLECTIVE R15, `(.L_x_6746) ;  /* 0x000000000f087348 */ /* 0x000fea0003c00000 */
[----:B------:R0:W1:Y:S02]  /*34d20*/  SHFL.IDX P6, R14, R13, R12, R11 ;  /* 0x0000000c0d0e7389 */ /* 0x00006400000c000b */
[----:B01----:R-:W-:Y:S01]  /*34d30*/  ENDCOLLECTIVE ;  /* 0x000000000000791b */ /* 0x003fe20003800000 */
.L_x_6746:
[----:B------:R-:W-:Y:S05]  /*34d40*/  BRA `(.L_x_6747) ;  /* 0xffffff4000807947 */ /* 0x000fea000383ffff */
.L_x_6499:
        /* <DEDUP_REMOVED lines=8> */
.L_x_6749:
[----:B------:R-:W-:Y:S05]  /*34dd0*/  BSYNC B1 ;  /* 0x0000000000017941 */ /* 0x000fea0003800000 */
.L_x_6748:
        /* <DEDUP_REMOVED lines=8> */
.L_x_6750:
[----:B------:R-:W-:Y:S05]  /*34e60*/  BRA `(.L_x_6751) ;  /* 0xffffff4000947947 */ /* 0x000fea000383ffff */
.L_x_6502:
        /* <DEDUP_REMOVED lines=8> */
.L_x_6753:
[----:B------:R-:W-:Y:S05]  /*34ef0*/  BSYNC B1 ;  /* 0x0000000000017941 */ /* 0x000fea0003800000 */
.L_x_6752:
        /* <DEDUP_REMOVED lines=8> */
.L_x_6754:
[----:B------:R-:W-:Y:S05]  /*34f80*/  BRA `(.L_x_6755) ;  /* 0xffffff4000a47947 */ /* 0x000fea000383ffff */
.L_x_6505:
        /* <DEDUP_REMOVED lines=8> */
.L_x_6757:
[----:B------:R-:W-:Y:S05]  /*35010*/  BSYNC B1 ;  /* 0x0000000000017941 */ /* 0x000fea0003800000 */
.L_x_6756:
        /* <DEDUP_REMOVED lines=8> */
.L_x_6758:
[----:B------:R-:W-:Y:S05]  /*350a0*/  BRA `(.L_x_6759) ;  /* 0xffffff4000b47947 */ /* 0x000fea000383ffff */
.L_x_6521:
[----:B0-----:R-:W0:Y:S01]  /*350b0*/  S2R R8, SR_TID.X ;  /* 0x0000000000087919 */ /* 0x001e220000002100 */
[----:B------:R-:W-:Y:S01]  /*350c0*/  BSSY B1, `(.L_x_6760) ;  /* 0x000000a000017945 */ /* 0x000fe20003800000 */
[----:B------:R-:W-:Y:S02]  /*350d0*/  IMAD.MOV.U32 R12, RZ, RZ, RZ ;  /* 0x000000ffff0c7224 */ /* 0x000fe400078e00ff */
[----:B------:R-:W-:Y:S02]  /*350e0*/  IMAD.MOV.U32 R11, RZ, RZ, 0x1f ;  /* 0x0000001fff0b7424 */ /* 0x000fe400078e00ff */
[----:B------:R-:W-:Y:S01]  /*350f0*/  IMAD.MOV.U32 R15, RZ, RZ, -0x1 ;  /* 0xffffffffff0f7424 */ /* 0x000fe200078e00ff */
[----:B0-----:R-:W-:-:S04]  /*35100*/  SHF.R.U32.HI R8, RZ, 0x5, R8 ;  /* 0x00000005ff087819 */ /* 0x001fc80000011608 */
[----:B------:R-:W-:-:S04]  /*35110*/  LOP3.LUT R8, R8, 0x3, RZ, 0xc0, !PT ;  /* 0x0000000308087812 */ /* 0x000fc800078ec0ff */
[----:B------:R-:W-:-:S07]  /*35120*/  MOV R13, R8 ;  /* 0x00000008000d7202 */ /* 0x000fce0000000f00 */
[----:B------:R-:W-:Y:S05]  /*35130*/  WARPSYNC.COLLECTIVE R15, `(.L_x_6761) ;  /* 0x000000000f087348 */ /* 0x000fea0003c00000 */
[----:B------:R0:W1:Y:S02]  /*35140*/  SHFL.IDX P6, R14, R13, R12, R11 ;  /* 0x0000000c0d0e7389 */ /* 0x00006400000c000b */
[----:B01----:R-:W-:Y:S01]  /*35150*/  ENDCOLLECTIVE ;  /* 0x000000000000791b */ /* 0x003fe20003800000 */
.L_x_6761:
[----:B------:R-:W-:Y:S05]  /*35160*/  BSYNC B1 ;  /* 0x0000000000017941 */ /* 0x000fea0003800000 */
.L_x_6760:
[----:B------:R-:W-:Y:S05]  /*35170*/  BRA `(.L_x_6762) ;  /* 0xffffff5800587947 */ /* 0x000fea000383ffff */
.L_x_6523:
[----:B------:R-:W-:Y:S01]  /*35180*/  BSSY B1, `(.L_x_6763) ;  /* 0x0000006000017945 */ /* 0x000fe20003800000 */
[----:B------:R-:W-:-:S07]  /*35190*/  IMAD.MOV.U32 R15, RZ, RZ, -0x1 ;  /* 0xffffffffff0f7424 */ /* 0x000fce00078e00ff */
[----:B01----:R-:W-:Y:S05]  /*351a0*/  WARPSYNC.COLLECTIVE R15, `(.L_x_6764) ;  /* 0x000000000f0c7348 */ /* 0x003fea0003c00000 */
[----:B------:R-:W-:Y:S02]  /*351b0*/  ELECT P6, UR62, PT ;  /* 0x00000000003e782f */ /* 0x000fe400038c0000 */
[----:B------:R-:W-:Y:S01]  /*351c0*/  MOV R14, UR62 ;  /* 0x0000003e000e7c02 */ /* 0x000fe20008000f00 */
[----:B01----:R-:W-:Y:S10]  /*351d0*/  ENDCOLLECTIVE ;  /* 0x000000000000791b */ /* 0x003ff40003800000 */
.L_x_6764:
[----:B------:R-:W-:Y:S05]  /*351e0*/  BSYNC B1 ;  /* 0x0000000000017941 */ /* 0x000fea0003800000 */
.L_x_6763:
[----:B------:R-:W-:Y:S05]  /*351f0*/  BRA `(.L_x_6522) ;  /* 0xffffff5800507947 */ /* 0x000fea000383ffff */
.L_x_6525:
[----:B-1----:R1:W2:Y:S02]  /*35200*/  SYNCS.PHASECHK.TRANS64.TRYWAIT P0, [R23+URZ+0x33420], R6 ;  /* 0x03342006170075a7 */ /* 0x0022a4000800017f */
[----:B--2---:R-:W-:Y:S05]  /*35210*/  @!P0 NANOSLEEP.SYNCS 0x989680 ;  /* 0x009896800000895d */ /* 0x004fea0003900000 */
[----:B------:R-:W2:Y:S02]  /*35220*/  @!P0 SYNCS.PHASECHK.TRANS64 P0, [R23+URZ+0x33420], R6 ;  /* 0x03342006170085a7 */ /* 0x000ea4000800007f */
[----:B--2---:R-:W-:Y:S05]  /*35230*/  @!P0 BRA `(.L_x_6525) ;  /* 0xfffffffc00f08947 */ /* 0x004fea000383ffff */
[----:B------:R-:W-:Y:S05]  /*35240*/  BRA `(.L_x_6765) ;  /* 0xffffff5800607947 */ /* 0x000fea000383ffff */
.L_x_6529:
[----:B0-----:R0:W2:Y:S02]  /*35250*/  SYNCS.PHASECHK.TRANS64.TRYWAIT P0, [R10+URZ+0x334a0], R9 ;  /* 0x0334a0090a0075a7 */ /* 0x0010a4000800017f */
[----:B--2---:R-:W-:Y:S05]  /*35260*/  @!P0 NANOSLEEP.SYNCS 0x989680 ;  /* 0x009896800000895d */ /* 0x004fea0003900000 */
[----:B------:R-:W2:Y:S02]  /*35270*/  @!P0 SYNCS.PHASECHK.TRANS64 P0, [R10+URZ+0x334a0], R9 ;  /* 0x0334a0090a0085a7 */ /* 0x000ea4000800007f */
[----:B--2---:R-:W-:Y:S05]  /*35280*/  @!P0 BRA `(.L_x_6529) ;  /* 0xfffffffc00f08947 */ /* 0x004fea000383ffff */
[----:B------:R-:W-:Y:S05]  /*35290*/  BRA `(.L_x_6766) ;  /* 0xffffff58007c7947 */ /* 0x000fea000383ffff */
.L_x_6536:
[----:B-1----:R1:W2:Y:S02]  /*352a0*/  SYNCS.PHASECHK.TRANS64.TRYWAIT P0, [R10+URZ+0x334c0], R9 ;  /* 0x0334c0090a0075a7 */ /* 0x0022a4000800017f */
[----:B--2---:R-:W-:Y:S05]  /*352b0*/  @!P0 NANOSLEEP.SYNCS 0x989680 ;  /* 0x009896800000895d */ /* 0x004fea0003900000 */
[----:B------:R-:W2:Y:S02]  /*352c0*/  @!P0 SYNCS.PHASECHK.TRANS64 P0, [R10+URZ+0x334c0], R9 ;  /* 0x0334c0090a0085a7 */ /* 0x000ea4000800007f */
[----:B--2---:R-:W-:Y:S05]  /*352d0*/  @!P0 BRA `(.L_x_6536) ;  /* 0xfffffffc00f08947 */ /* 0x004fea000383ffff */
[----:B------:R-:W-:Y:S05]  /*352e0*/  BRA `(.L_x_6767) ;  /* 0xffffff5c00787947 */ /* 0x000fea000383ffff */
.L_x_6545:
[----:B0-----:R0:W1:Y:S02]  /*352f0*/  SYNCS.PHASECHK.TRANS64.TRYWAIT P1, [R9+URZ+0x334a0], R8 ;  /* 0x0334a008090075a7 */ /* 0x001064000802017f */
[----:B-1----:R-:W-:Y:S05]  /*35300*/  @!P1 NANOSLEEP.SYNCS 0x989680 ;  /* 0x009896800000995d */ /* 0x002fea0003900000 */
[----:B------:R-:W1:Y:S02]  /*35310*/  @!P1 SYNCS.PHASECHK.TRANS64 P1, [R9+URZ+0x334a0], R8 ;  /* 0x0334a008090095a7 */ /* 0x000e64000802007f */
[----:B-1----:R-:W-:Y:S05]  /*35320*/  @!P1 BRA `(.L_x_6545) ;  /* 0xfffffffc00f09947 */ /* 0x002fea000383ffff */
[----:B------:R-:W-:Y:S05]  /*35330*/  BRA `(.L_x_6768) ;  /* 0xffffff6000b87947 */ /* 0x000fea000383ffff */
.L_x_6552:
[----:B-1----:R1:W2:Y:S02]  /*35340*/  SYNCS.PHASECHK.TRANS64.TRYWAIT P1, [R9+URZ+0x334c0], R8 ;  /* 0x0334c008090075a7 */ /* 0x0022a4000802017f */
[----:B--2---:R-:W-:Y:S05]  /*35350*/  @!P1 NANOSLEEP.SYNCS 0x989680 ;  /* 0x009896800000995d */ /* 0x004fea0003900000 */
[----:B------:R-:W2:Y:S02]  /*35360*/  @!P1 SYNCS.PHASECHK.TRANS64 P1, [R9+URZ+0x334c0], R8 ;  /* 0x0334c008090095a7 */ /* 0x000ea4000802007f */
[----:B--2---:R-:W-:Y:S05]  /*35370*/  @!P1 BRA `(.L_x_6552) ;  /* 0xfffffffc00f09947 */ /* 0x004fea000383ffff */
[----:B------:R-:W-:Y:S05]  /*35380*/  BRA `(.L_x_6769) ;  /* 0xffffff6400b07947 */ /* 0x000fea000383ffff */
.L_x_6569:
        /* <DEDUP_REMOVED lines=11> */
.L_x_6771:
[----:B------:R-:W-:Y:S05]  /*35440*/  BSYNC B0 ;  /* 0x0000000000007941 */ /* 0x000fea0003800000 */
.L_x_6770:
[----:B------:R-:W-:Y:S05]  /*35450*/  BRA `(.L_x_6772) ;  /* 0xffffff7800047947 */ /* 0x000fea000383ffff */
.L_x_6572:
[----:B-1----:R-:W2:Y:S02]  /*35460*/  LDL R0, [R1+0x2c] ;  /* 0x00002c0001007983 */ /* 0x002ea40000100800 */
[----:B--2---:R1:W2:Y:S02]  /*35470*/  SYNCS.PHASECHK.TRANS64.TRYWAIT P0, [R4+URZ+0x33480], R0 ;  /* 0x03348000040075a7 */ /* 0x0042a4000800017f */
[----:B--2---:R-:W-:Y:S05]  /*35480*/  @!P0 NANOSLEEP.SYNCS 0x989680 ;  /* 0x009896800000895d */ /* 0x004fea0003900000 */
[----:B------:R-:W2:Y:S02]  /*35490*/  @!P0 SYNCS.PHASECHK.TRANS64 P0, [R4+URZ+0x33480], R0 ;  /* 0x03348000040085a7 */ /* 0x000ea4000800007f */
[----:B--2---:R-:W-:Y:S05]  /*354a0*/  @!P0 BRA `(.L_x_6572) ;  /* 0xfffffffc00ec8947 */ /* 0x004fea000383ffff */
[----:B------:R-:W-:Y:S05]  /*354b0*/  BRA `(.L_x_6773) ;  /* 0xffffff7800207947 */ /* 0x000fea000383ffff */
.L_x_6573:
[----:B------:R-:W-:Y:S01]  /*354c0*/  BSSY B0, `(.L_x_6774) ;  /* 0x0000008000007945 */ /* 0x000fe20003800000 */
[----:B------:R-:W-:Y:S01]  /*354d0*/  IMAD.MOV.U32 R13, RZ, RZ, R20 ;  /* 0x000000ffff0d7224 */ /* 0x000fe200078e0014 */
[----:B0-----:R-:W-:Y:S01]  /*354e0*/  MOV R12, RZ ;  /* 0x000000ff000c7202 */ /* 0x001fe20000000f00 */
[----:B------:R-:W-:Y:S02]  /*354f0*/  IMAD.MOV.U32 R11, RZ, RZ, 0x1c1f ;  /* 0x00001c1fff0b7424 */ /* 0x000fe400078e00ff */
[----:B------:R-:W-:-:S07]  /*35500*/  IMAD.MOV.U32 R15, RZ, RZ, -0x1 ;  /* 0xffffffffff0f7424 */ /* 0x000fce00078e00ff */
[----:B------:R-:W-:Y:S05]  /*35510*/  WARPSYNC.COLLECTIVE R15, `(.L_x_6775) ;  /* 0x000000000f087348 */ /* 0x000fea0003c00000 */
[----:B------:R0:W1:Y:S02]  /*35520*/  SHFL.IDX P6, R14, R13, R12, R11 ;  /* 0x0000000c0d0e7389 */ /* 0x00006400000c000b */
[----:B01----:R-:W-:Y:S01]  /*35530*/  ENDCOLLECTIVE ;  /* 0x000000000000791b */ /* 0x003fe20003800000 */
.L_x_6775:
[----:B------:R-:W-:Y:S05]  /*35540*/  BSYNC B0 ;  /* 0x0000000000007941 */ /* 0x000fea0003800000 */
.L_x_6774:
[----:B------:R-:W0:Y:S01]  /*35550*/  S2R R3, SR_TID.X ;  /* 0x0000000000037919 */ /* 0x000e220000002100 */
[----:B------:R-:W-:Y:S01]  /*35560*/  IMAD.MOV.U32 R13, RZ, RZ, R10 ;  /* 0x000000ffff0d7224 */ /* 0x000fe200078e000a */
[----:B------:R-:W-:Y:S01]  /*35570*/  MOV R12, RZ ;  /* 0x000000ff000c7202 */ /* 0x000fe20000000f00 */
[----:B------:R-:W-:Y:S02]  /*35580*/  IMAD.MOV.U32 R11, RZ, RZ, 0x1c1f ;  /* 0x00001c1fff0b7424 */ /* 0x000fe400078e00ff */
[----:B------:R-:W-:Y:S02]  /*35590*/  IMAD.MOV.U32 R15, RZ, RZ, -0x1 ;  /* 0xffffffffff0f7424 */ /* 0x000fe400078e00ff */
[----:B------:R-:W-:-:S07]  /*355a0*/  IMAD.MOV.U32 R0, RZ, RZ, R14 ;  /* 0x000000ffff007224 */ /* 0x000fce00078e000e */
[----:B0-----:R-:W-:Y:S05]  /*355b0*/  WARPSYNC.COLLECTIVE R15, `(.L_x_6776) ;  /* 0x000000000f087348 */ /* 0x001fea0003c00000 */
[----:B------:R1:W2:Y:S02]  /*355c0*/  SHFL.IDX P6, R14, R13, R12, R11 ;  /* 0x0000000c0d0e7389 */ /* 0x0002a400000c000b */
[----:B012---:R-:W-:Y:S01]  /*355d0*/  ENDCOLLECTIVE ;  /* 0x000000000000791b */ /* 0x007fe20003800000 */
.L_x_6776:
[----:B------:R-:W0:Y:S01]  /*355e0*/  LDC R11, c[0x0][0x2f4] ;  /* 0x0000bd00ff0b7b82 */ /* 0x000e220000000800 */
[----:B------:R-:W-:Y:S02]  /*355f0*/  IMAD.SHL.U32 R15, R3, 0x10, RZ ;  /* 0x00000010030f7824 */ /* 0x000fe400078e00ff */
[----:B------:R-:W-:-:S03]  /*35600*/  IMAD.MOV.U32 R2, RZ, RZ, R14 ;  /* 0x000000ffff027224 */ /* 0x000fc600078e000e */
[----:B------:R-:W-:-:S04]  /*35610*/  LOP3.LUT R15, R15, 0x30, RZ, 0xc0, !PT ;  /* 0x000000300f0f7812 */ /* 0x000fc800078ec0ff */
[C---:B------:R-:W-:Y:S02]  /*35620*/  IADD3 R2, P0, R15.reuse, R2, RZ ;  /* 0x000000020f027210 */ /* 0x040fe40007f1e0ff */
[----:B------:R-:W-:Y:S02]  /*35630*/  LOP3.LUT R12, R15, 0x40, RZ, 0xfc, !PT ;  /* 0x000000400f0c7812 */ /* 0x000fe400078efcff */
[----:B------:R-:W-:Y:S01]  /*35640*/  IADD3.X R3, RZ, R0, RZ, P0, !PT ;  /* 0x00000000ff037210 */ /* 0x000fe200007fe4ff */
[----:B------:R-:W-:Y:S01]  /*35650*/  IMAD.IADD R0, R23, 0x1, R21 ;  /* 0x0000000117007824 */ /* 0x000fe200078e0215 */
[-C--:B0-----:R-:W-:Y:S01]  /*35660*/  ISETP.GE.AND P3, PT, R15, R11.reuse, PT ;  /* 0x0000000b0f00720c */ /* 0x081fe20003f66270 */
[----:B------:R-:W-:Y:S01]  /*35670*/  IMAD.MOV.U32 R13, RZ, RZ, R20 ;  /* 0x000000ffff0d7224 */ /* 0x000fe200078e0014 */
[----:B------:R-:W-:Y:S01]  /*35680*/  ISETP.GE.AND P2, PT, R12, R11, PT ;  /* 0x0000000b0c00720c */ /* 0x000fe20003f46270 */
[----:B------:R0:W5:Y:S01]  /*35690*/  LDL.LU R21, [R1+0x44] ;  /* 0x0000440001157983 */ /* 0x0001620000300800 */
[----:B------:R-:W-:-:S02]  /*356a0*/  ISETP.LT.OR P0, PT, R9, 0x1, P3 ;  /* 0x000000010900780c */ /* 0x000fc40001f01670 */
[----:B------:R-:W-:Y:S02]  /*356b0*/  ISETP.LT.OR P1, PT, R9, 0x1, P2 ;  /* 0x000000010900780c */ /* 0x000fe40001721670 */
[----:B------:R-:W-:Y:S01]  /*356c0*/  LOP3.LUT R15, R15, 0x80, RZ, 0xfc, !PT ;  /* 0x000000800f0f7812 */ /* 0x000fe200078efcff */
[----:B------:R-:W-:-:S08]  /*356d0*/  IMAD.MOV.U32 R12, RZ, RZ, 0x1 ;  /* 0x00000001ff0c7424 */ /* 0x000fd000078e00ff */
[----:B------:R-:W-:Y:S01]  /*356e0*/  @!PT LDS RZ, [RZ] ;  /* 0x00000000fffff984 */ /* 0x000fe20000000800 */
[----:B------:R-:W-:Y:S01]  /*356f0*/  @!PT LDS RZ, [RZ] ;  /* 0x00000000fffff984 */ /* 0x000fe20000000800 */
[----:B------:R-:W-:Y:S01]  /*35700*/  @!PT LDS RZ, [RZ] ;  /* 0x00000000fffff984 */ /* 0x000fe20000000800 */
[----:B------:R0:W-:Y:S01]  /*35710*/  LDGSTS.E.BYPASS.LTC128B.128 [R0+0xf200], desc[UR54][R2.64], !P0 ;  /* 0x0f20000002007fae */ /* 0x0001e2000c101d76 */
[----:B------:R-:W-:Y:S01]  /*35720*/  ISETP.GE.AND P0, PT, R15, R11, PT ;  /* 0x0000000b0f00720c */ /* 0x000fe20003f06270 */
[----:B------:R-:W-:Y:S01]  /*35730*/  IMAD.MOV.U32 R11, RZ, RZ, 0x1c1f ;  /* 0x00001c1fff0b7424 */ /* 0x000fe200078e00ff */
[----:B------:R-:W-:Y:S01]  /*35740*/  MOV R15, 0xffffffff ;  /* 0xffffffff000f7802 */ /* 0x000fe20000000f00 */
[----:B------:R0:W-:Y:S01]  /*35750*/  LDGSTS.E.BYPASS.LTC128B.128 [R0+0x11a00], desc[UR54][R2.64+0x40], !P1 ;  /* 0x11a0004002007fae */ /* 0x0001e2000c901d76 */
[----:B------:R-:W-:-:S13]  /*35760*/  ISETP.LT.OR P1, PT, R9, 0x1, P0 ;  /* 0x000000010900780c */ /* 0x000fda0000721670 */
[----:B0----5:R-:W-:Y:S05]  /*35770*/  WARPSYNC.COLLECTIVE R15, `(.L_x_6777) ;  /* 0x000000000f087348 */ /* 0x021fea0003c00000 */
[----:B------:R1:W2:Y:S02]  /*35780*/  SHFL.IDX P6, R14, R13, R12, R11 ;  /* 0x0000000c0d0e7389 */ /* 0x0002a400000c000b */
[----:B012--5:R-:W-:Y:S01]  /*35790*/  ENDCOLLECTIVE ;  /* 0x000000000000791b */ /* 0x027fe20003800000 */
.L_x_6777:
[----:B------:R-:W-:Y:S01]  /*357a0*/  @!PT LDS RZ, [RZ] ;  /* 0x00000000fffff984 */ /* 0x000fe20000000800 */
[----:B------:R-:W-:Y:S01]  /*357b0*/  @!PT LDS RZ, [RZ] ;  /* 0x00000000fffff984 */ /* 0x000fe20000000800 */
[----:B------:R-:W-:Y:S01]  /*357c0*/  @!PT LDS RZ, [RZ] ;  /* 0x00000000fffff984 */ /* 0x000fe20000000800 */
[----:B------:R0:W-:Y:S01]  /*357d0*/  LDGSTS.E.BYPASS.LTC128B.128 [R0+0x14200], desc[UR54][R2.64+0x80], !P1 ;  /* 0x1420008002007fae */ /* 0x0001e2000c901d76 */
[----:B------:R-:W-:Y:S01]  /*357e0*/  IMAD.MOV.U32 R13, RZ, RZ, R10 ;  /* 0x000000ffff0d7224 */ /* 0x000fe200078e000a */
[----:B0-----:R-:W0:Y:S01]  /*357f0*/  S2R R2, SR_TID.X ;  /* 0x0000000000027919 */ /* 0x001e220000002100 */
[----:B------:R-:W-:-:S07]  /*35800*/  IMAD.MOV.U32 R3, RZ, RZ, R14 ;  /* 0x000000ffff037224 */ /* 0x000fce00078e000e */
[----:B0-----:R-:W-:Y:S05]  /*35810*/  WARPSYNC.COLLECTIVE R15, `(.L_x_6778) ;  /* 0x000000000f087348 */ /* 0x001fea0003c00000 */
[----:B------:R1:W2:Y:S02]  /*35820*/  SHFL.IDX P6, R14, R13, R12, R11 ;  /* 0x0000000c0d0e7389 */ /* 0x0002a400000c000b */
[----:B012---:R-:W-:Y:S01]  /*35830*/  ENDCOLLECTIVE ;  /* 0x000000000000791b */ /* 0x007fe20003800000 */
.L_x_6778:
[----:B------:R-:W-:Y:S02]  /*35840*/  IMAD.SHL.U32 R15, R2, 0x10, RZ ;  /* 0x00000010020f7824 */ /* 0x000fe400078e00ff */
[----:B------:R-:W-:-:S03]  /*35850*/  IMAD.MOV.U32 R2, RZ, RZ, R14 ;  /* 0x000000ffff027224 */ /* 0x000fc600078e000e */
[----:B------:R-:W-:-:S04]  /*35860*/  LOP3.LUT R15, R15, 0x30, RZ, 0xc0, !PT ;  /* 0x000000300f0f7812 */ /* 0x000fc800078ec0ff */
[----:B------:R-:W-:-:S04]  /*35870*/  IADD3 R2, P1, R15, R2, RZ ;  /* 0x000000020f027210 */ /* 0x000fc80007f3e0ff */
[----:B------:R-:W-:Y:S02]  /*35880*/  IADD3.X R3, RZ, R3, RZ, P1, !PT ;  /* 0x00000003ff037210 */ /* 0x000fe40000ffe4ff */
[----:B------:R-:W-:Y:S01]  /*35890*/  ISETP.LT.OR P1, PT, R9, 0x21, P3 ;  /* 0x000000210900780c */ /* 0x000fe20001f21670 */
[----:B------:R-:W-:-:S12]  /*358a0*/  IMAD.MOV.U32 R13, RZ, RZ, R20 ;  /* 0x000000ffff0d7224 */ /* 0x000fd800078e0014 */
[----:B------:R-:W-:Y:S01]  /*358b0*/  @!PT LDS RZ, [RZ] ;  /* 0x00000000fffff984 */ /* 0x000fe20000000800 */
[----:B------:R-:W-:Y:S01]  /*358c0*/  @!PT LDS RZ, [RZ] ;  /* 0x00000000fffff984 */ /* 0x000fe20000000800 */
[----:B------:R-:W-:Y:S01]  /*358d0*/  @!PT LDS RZ, [RZ] ;  /* 0x00000000fffff984 */ /* 0x000fe20000000800 */
[----:B------:R0:W-:Y:S01]  /*358e0*/  LDGSTS.E.BYPASS.LTC128B.128 [R0+0xfa00], desc[UR54][R2.64], !P1 ;  /* 0x0fa0000002007fae */ /* 0x0001e2000c901d76 */
[----:B------:R-:W-:Y:S01]  /*358f0*/  ISETP.LT.OR P1, PT, R9, 0x21, P2 ;  /* 0x000000210900780c */ /* 0x000fe20001721670 */
[----:B------:R-:W-:Y:S02]  /*35900*/  IMAD.MOV.U32 R12, RZ, RZ, 0x2 ;  /* 0x00000002ff0c7424 */ /* 0x000fe400078e00ff */
[----:B------:R-:W-:-:S10]  /*35910*/  IMAD.MOV.U32 R15, RZ, RZ, -0x1 ;  /* 0xffffffffff0f7424 */ /* 0x000fd400078e00ff */
[----:B0-----:R-:W-:Y:S05]  /*35920*/  WARPSYNC.COLLECTIVE R15, `(.L_x_6779) ;  /* 0x000000000f087348 */ /* 0x001fea0003c00000 */
[----:B------:R1:W2:Y:S02]  /*35930*/  SHFL.IDX P6, R14, R13, R12, R11 ;  /* 0x0000000c0d0e7389 */ /* 0x0002a400000c000b */
[----:B012---:R-:W-:Y:S01]  /*35940*/  ENDCOLLECTIVE ;  /* 0x000000000000791b */ /* 0x007fe20003800000 */
.L_x_6779:
[----:B------:R-:W-:Y:S01]  /*35950*/  @!PT LDS RZ, [RZ] ;  /* 0x00000000fffff984 */ /* 0x000fe20000000800 */
[----:B------:R-:W-:Y:S01]  /*35960*/  @!PT LDS RZ, [RZ] ;  /* 0x00000000fffff984 */ /* 0x000fe20000000800 */
[----:B------:R-:W-:Y:S01]  /*35970*/  @!PT LDS RZ, [RZ] ;  /* 0x00000000fffff984 */ /* 0x000fe20000000800 */
[----:B------:R-:W-:Y:S01]  /*35980*/  LDGSTS.E.BYPASS.LTC128B.128 [R0+0x12200], desc[UR54][R2.64+0x40], !P1 ;  /* 0x1220004002007fae */ /* 0x000fe2000c901d76 */
[----:B------:R-:W-:-:S13]  /*35990*/  ISETP.LT.OR P1, PT, R9, 0x21, P0 ;  /* 0x000000210900780c */ /* 0x000fda0000721670 */
[----:B------:R0:W-:Y:S01]  /*359a0*/  LDGSTS.E.BYPASS.LTC128B.128 [R0+0x14a00], desc[UR54][R2.64+0x80], !P1 ;  /* 0x14a0008002007fae */ /* 0x0001e2000c901d76 */
[----:B------:R-:W-:Y:S01]  /*359b0*/  MOV R13, R10 ;  /* 0x0000000a000d7202 */ /* 0x000fe20000000f00 */
[----:B0-----:R-:W0:Y:S01]  /*359c0*/  S2R R2, SR_TID.X ;  /* 0x0000000000027919 */ /* 0x001e220000002100 */
[----:B------:R-:W-:-:S07]  /*359d0*/  IMAD.MOV.U32 R3, RZ, RZ, R14 ;  /* 0x000000ffff037224 */ /* 0x000fce00078e000e */
[----:B0-----:R-:W-:Y:S05]  /*359e0*/  WARPSYNC.COLLECTIVE R15, `(.L_x_6780) ;  /* 0x000000000f087348 */ /* 0x001fea0003c00000 */
[----:B------:R1:W2:Y:S02]  /*359f0*/  SHFL.IDX P6, R14, R13, R12, R11 ;  /* 0x0000000c0d0e7389 */ /* 0x0002a400000c000b */
[----:B012---:R-:W-:Y:S01]  /*35a00*/  ENDCOLLECTIVE ;  /* 0x000000000000791b */ /* 0x007fe20003800000 */
.L_x_6780:
[----:B------:R-:W-:Y:S02]  /*35a10*/  IMAD.SHL.U32 R15, R2, 0x10, RZ ;  /* 0x00000010020f7824 */ /* 0x000fe400078e00ff */
[----:B------:R-:W-:-:S03]  /*35a20*/  IMAD.MOV.U32 R2, RZ, RZ, R14 ;  /* 0x000000ffff027224 */ /* 0x000fc600078e000e */
[----:B------:R-:W-:-:S04]  /*35a30*/  LOP3.LUT R15, R15, 0x30, RZ, 0xc0, !PT ;  /* 0x000000300f0f7812 */ /* 0x000fc800078ec0ff */
        /* <DEDUP_REMOVED lines=9> */
[----:B------:R-:W-:Y:S01]  /*35ad0*/  IMAD.MOV.U32 R15, RZ, RZ, -0x1 ;  /* 0xffffffffff0f7424 */ /* 0x000fe200078e00ff */
[----:B------:R-:W-:-:S11]  /*35ae0*/  MOV R12, 0x3 ;  /* 0x00000003000c7802 */ /* 0x000fd60000000f00 */
[----:B0-----:R-:W-:Y:S05]  /*35af0*/  WARPSYNC.COLLECTIVE R15, `(.L_x_6781) ;  /* 0x000000000f087348 */ /* 0x001fea0003c00000 */
[----:B------:R1:W2:Y:S02]  /*35b00*/  SHFL.IDX P6, R14, R13, R12, R11 ;  /* 0x0000000c0d0e7389 */ /* 0x0002a400000c000b */
[----:B012---:R-:W-:Y:S01]  /*35b10*/  ENDCOLLECTIVE ;  /* 0x000000000000791b */ /* 0x007fe20003800000 */
.L_x_6781:
[----:B------:R-:W-:Y:S01]  /*35b20*/  @!PT LDS RZ, [RZ] ;  /* 0x00000000fffff984 */ /* 0x000fe20000000800 */
[----:B------:R-:W-:Y:S01]  /*35b30*/  @!PT LDS RZ, [RZ] ;  /* 0x00000000fffff984 */ /* 0x000fe20000000800 */
[----:B------:R-:W-:Y:S01]  /*35b40*/  @!PT LDS RZ, [RZ] ;  /* 0x00000000fffff984 */ /* 0x000fe20000000800 */
[----:B------:R-:W-:Y:S01]  /*35b50*/  LDGSTS.E.BYPASS.LTC128B.128 [R0+0x12a00], desc[UR54][R2.64+0x40], !P1 ;  /* 0x12a0004002007fae */ /* 0x000fe2000c901d76 */
[----:B------:R-:W-:-:S13]  /*35b60*/  ISETP.LT.OR P1, PT, R9, 0x41, P0 ;  /* 0x000000410900780c */ /* 0x000fda0000721670 */
[----:B------:R0:W-:Y:S01]  /*35b70*/  LDGSTS.E.BYPASS.LTC128B.128 [R0+0x15200], desc[UR54][R2.64+0x80], !P1 ;  /* 0x1520008002007fae */ /* 0x0001e2000c901d76 */
[----:B------:R-:W-:Y:S01]  /*35b80*/  IMAD.MOV.U32 R13, RZ, RZ, R10 ;  /* 0x000000ffff0d7224 */ /* 0x000fe200078e000a */
[----:B0-----:R-:W0:Y:S01]  /*35b90*/  S2R R3, SR_TID.X ;  /* 0x0000000000037919 */ /* 0x001e220000002100 */
[----:B------:R-:W-:-:S07]  /*35ba0*/  IMAD.MOV.U32 R20, RZ, RZ, R14 ;  /* 0x000000ffff147224 */ /* 0x000fce00078e000e */
[----:B0-----:R-:W-:Y:S05]  /*35bb0*/  WARPSYNC.COLLECTIVE R15, `(.L_x_6782) ;  /* 0x000000000f087348 */ /* 0x001fea0003c00000 */
[----:B------:R1:W2:Y:S02]  /*35bc0*/  SHFL.IDX P6, R14, R13, R12, R11 ;  /* 0x0000000c0d0e7389 */ /* 0x0002a400000c000b */
[----:B012---:R-:W-:Y:S01]  /*35bd0*/  ENDCOLLECTIVE ;  /* 0x000000000000791b */ /* 0x007fe20003800000 */
.L_x_6782:
[----:B------:R-:W-:Y:S01]  /*35be0*/  IMAD.SHL.U32 R3, R3, 0x10, RZ ;  /* 0x0000001003037824 */ /* 0x000fe200078e00ff */
[----:B------:R-:W-:-:S04]  /*35bf0*/  MOV R2, R14 ;  /* 0x0000000e00027202 */ /* 0x000fc80000000f00 */
[----:B------:R-:W-:-:S04]  /*35c00*/  LOP3.LUT R3, R3, 0x30, RZ, 0xc0, !PT ;  /* 0x0000003003037812 */ /* 0x000fc800078ec0ff */
[----:B------:R-:W-:-:S05]  /*35c10*/  IADD3 R2, P1, R3, R2, RZ ;  /* 0x0000000203027210 */ /* 0x000fca0007f3e0ff */
[----:B------:R-:W-:Y:S01]  /*35c20*/  IMAD.X R3, RZ, RZ, R20, P1 ;  /* 0x000000ffff037224 */ /* 0x000fe200008e0614 */
[----:B------:R-:W-:Y:S01]  /*35c30*/  ISETP.LT.OR P1, PT, R9, 0x61, P3 ;  /* 0x000000610900780c */ /* 0x000fe20001f21670 */
[----:B------:R-:W-:Y:S02]  /*35c40*/  IMAD.MOV.U32 R13, RZ, RZ, R27 ;  /* 0x000000ffff0d7224 */ /* 0x000fe400078e001b */
[----:B------:R-:W-:-:S10]  /*35c50*/  IMAD.MOV.U32 R12, RZ, RZ, RZ ;  /* 0x000000ffff0c7224 */ /* 0x000fd400078e00ff */
[----:B------:R-:W-:Y:S05]  /*35c60*/  WARPSYNC.COLLECTIVE R15, `(.L_x_6783) ;  /* 0x000000000f087348 */ /* 0x000fea0003c00000 */
[----:B------:R0:W1:Y:S02]  /*35c70*/  SHFL.IDX P6, R14, R13, R12, R11 ;  /* 0x0000000c0d0e7389 */ /* 0x00006400000c000b */
[----:B01----:R-:W-:Y:S01]  /*35c80*/  ENDCOLLECTIVE ;  /* 0x000000000000791b */ /* 0x003fe20003800000 */
.L_x_6783:
[----:B------:R-:W-:Y:S01]  /*35c90*/  @!PT LDS RZ, [RZ] ;  /* 0x00000000fffff984 */ /* 0x000fe20000000800 */
[----:B------:R-:W-:Y:S01]  /*35ca0*/  @!PT LDS RZ, [RZ] ;  /* 0x00000000fffff984 */ /* 0x000fe20000000800 */
[----:B------:R-:W-:Y:S01]  /*35cb0*/  @!PT LDS RZ, [RZ] ;  /* 0x00000000fffff984 */ /* 0x000fe20000000800 */
[----:B------:R-:W-:Y:S01]  /*35cc0*/  LDGSTS.E.BYPASS.LTC128B.128 [R0+0x10a00], desc[UR54][R2.64], !P1 ;  /* 0x10a0000002007fae */ /* 0x000fe2000c901d76 */
[----:B------:R-:W-:-:S13]  /*35cd0*/  ISETP.LT.OR P1, PT, R9, 0x61, P2 ;  /* 0x000000610900780c */ /* 0x000fda0001721670 */
[----:B------:R-:W-:Y:S01]  /*35ce0*/  LDGSTS.E.BYPASS.LTC128B.128 [R0+0x13200], desc[UR54][R2.64+0x40], !P1 ;  /* 0x1320004002007fae */ /* 0x000fe2000c901d76 */
[----:B------:R-:W-:Y:S02]  /*35cf0*/  ISETP.LT.OR P1, PT, R9, 0x61, P0 ;  /* 0x000000610900780c */ /* 0x000fe40000721670 */
[----:B------:R-:W-:-:S11]  /*35d00*/  MOV R13, R28 ;  /* 0x0000001c000d7202 */ /* 0x000fd60000000f00 */
[----:B------:R0:W-:Y:S02]  /*35d10*/  LDGSTS.E.BYPASS.LTC128B.128 [R0+0x15a00], desc[UR54][R2.64+0x80], !P1 ;  /* 0x15a0008002007fae */ /* 0x0001e4000c901d76 */
[----:B0-----:R-:W-:-:S07]  /*35d20*/  IMAD.MOV.U32 R3, RZ, RZ, R14 ;  /* 0x000000ffff037224 */ /* 0x001fce00078e000e */
[----:B------:R-:W-:Y:S05]  /*35d30*/  WARPSYNC.COLLECTIVE R15, `(.L_x_6784) ;  /* 0x000000000f087348 */ /* 0x000fea0003c00000 */
[----:B------:R0:W1:Y:S02]  /*35d40*/  SHFL.IDX P6, R14, R13, R12, R11 ;  /* 0x0000000c0d0e7389 */ /* 0x00006400000c000b */
[----:B01----:R-:W-:Y:S01]  /*35d50*/  ENDCOLLECTIVE ;  /* 0x000000000000791b */ /* 0x003fe20003800000 */
.L_x_6784:
[----:B------:R-:W-:Y:S02]  /*35d60*/  LOP3.LUT R21, R21, 0xffffffbf, RZ, 0xc0, !PT ;  /* 0xffffffbf15157812 */ /* 0x000fe400078ec0ff */
[----:B------:R-:W-:-:S13]  /*35d70*/  ISETP.GE.AND P6, PT, R9, 0x81, PT ;  /* 0x000000810900780c */ /* 0x000fda0003fc6270 */
[----:B------:R-:W-:-:S05]  /*35d80*/  @P6 LOP3.LUT R21, R21, 0x40, RZ, 0xfc, !PT ;  /* 0x0000004015156812 */ /* 0x000fca00078efcff */
[----:B------:R0:W-:Y:S01]  /*35d90*/  STL [R1+0x44], R21 ;  /* 0x0000441501007387 */ /* 0x0001e20000100800 */
[----:B------:R-:W-:Y:S01]  /*35da0*/  IMAD.MOV.U32 R2, RZ, RZ, R14 ;  /* 0x000000ffff027224 */ /* 0x000fe200078e000e */
[C---:B------:R-:W-:Y:S02]  /*35db0*/  ISETP.GE.AND P5, PT, R9.reuse, 0x21, PT ;  /* 0x000000210900780c */ /* 0x040fe40003fa6270 */
[C---:B------:R-:W-:Y:S02]  /*35dc0*/  ISETP.GE.AND P4, PT, R9.reuse, 0x41, PT ;  /* 0x000000410900780c */ /* 0x040fe40003f86270 */
[----:B------:R-:W-:Y:S01]  /*35dd0*/  ISETP.GE.AND P1, PT, R9, 0x61, PT ;  /* 0x000000610900780c */ /* 0x000fe20003f26270 */
[----:B------:R-:W-:-:S12]  /*35de0*/  BRA `(.L_x_6785) ;  /* 0xffffff7400947947 */ /* 0x000fd8000383ffff */
.L_x_6578:
[----:B---3--:R-:W3:Y:S02]  /*35df0*/  LDL R2, [R1+0x2c] ;  /* 0x00002c0001027983 */ /* 0x008ee40000100800 */
[----:B---3--:R3:W4:Y:S02]  /*35e00*/  SYNCS.PHASECHK.TRANS64.TRYWAIT P0, [R4+URZ+0x33440], R2 ;  /* 0x03344002040075a7 */ /* 0x008724000800017f */
[----:B----4-:R-:W-:Y:S05]  /*35e10*/  @!P0 NANOSLEEP.SYNCS 0x989680 ;  /* 0x009896800000895d */ /* 0x010fea0003900000 */
[----:B------:R-:W4:Y:S02]  /*35e20*/  @!P0 SYNCS.PHASECHK.TRANS64 P0, [R4+URZ+0x33440], R2 ;  /* 0x03344002040085a7 */ /* 0x000f24000800007f */
[----:B----4-:R-:W-:Y:S05]  /*35e30*/  @!P0 BRA `(.L_x_6578) ;  /* 0xfffffffc00ec8947 */ /* 0x010fea000383ffff */
[----:B------:R-:W-:Y:S05]  /*35e40*/  BRA `(.L_x_6786) ;  /* 0xffffff7800047947 */ /* 0x000fea000383ffff */
.L_x_6579:
[----:B------:R-:W-:Y:S01]  /*35e50*/  BSSY B0, `(.L_x_6787) ;  /* 0x0000008000007945 */ /* 0x000fe20003800000 */
[----:B------:R-:W-:Y:S01]  /*35e60*/  IMAD.MOV.U32 R13, RZ, RZ, R6 ;  /* 0x000000ffff0d7224 */ /* 0x000fe200078e0006 */
[----:B------:R-:W-:Y:S01]  /*35e70*/  MOV R15, 0xffffffff ;  /* 0xffffffff000f7802 */ /* 0x000fe20000000f00 */
[----:B------:R-:W-:Y:S02]  /*35e80*/  IMAD.MOV.U32 R12, RZ, RZ, RZ ;  /* 0x000000ffff0c7224 */ /* 0x000fe400078e00ff */
[----:B------:R-:W-:-:S07]  /*35e90*/  IMAD.MOV.U32 R11, RZ, RZ, 0x1c1f ;  /* 0x00001c1fff0b7424 */ /* 0x000fce00078e00ff */
[----:B0----5:R-:W-:Y:S05]  /*35ea0*/  WARPSYNC.COLLECTIVE R15, `(.L_x_6788) ;  /* 0x000000000f087348 */ /* 0x021fea0003c00000 */
[----:B------:R1:W2:Y:S02]  /*35eb0*/  SHFL.IDX P6, R14, R13, R12, R11 ;  /* 0x0000000c0d0e7389 */ /* 0x0002a400000c000b */
[----:B012--5:R-:W-:Y:S01]  /*35ec0*/  ENDCOLLECTIVE ;  /* 0x000000000000791b */ /* 0x027fe20003800000 */
.L_x_6788:
[----:B------:R-:W-:Y:S05]  /*35ed0*/  BSYNC B0 ;  /* 0x0000000000007941 */ /* 0x000fea0003800000 */
.L_x_6787:
[----:B------:R-:W-:Y:S01]  /*35ee0*/  IMAD.MOV.U32 R13, RZ, RZ, R5 ;  /* 0x000000ffff0d7224 */ /* 0x000fe200078e0005 */
[----:B------:R-:W-:Y:S01]  /*35ef0*/  MOV R15, 0xffffffff ;  /* 0xffffffff000f7802 */ /* 0x000fe20000000f00 */
[----:B------:R-:W-:Y:S01]  /*35f00*/  IMAD.MOV.U32 R12, RZ, RZ, RZ ;  /* 0x000000ffff0c7224 */ /* 0x000fe200078e00ff */
[----:B------:R-:W0:Y:S01]  /*35f10*/  S2R R27, SR_TID.X ;  /* 0x00000000001b7919 */ /* 0x000e220000002100 */
[----:B------:R-:W-:Y:S01]  /*35f20*/  IMAD.MOV.U32 R11, RZ, RZ, 0x1c1f ;  /* 0x00001c1fff0b7424 */ /* 0x000fe200078e00ff */
[----:B------:R-:W1:Y:S01]  /*35f30*/  LDC R9, c[0x0][0x2f4] ;  /* 0x0000bd00ff097b82 */ /* 0x000e620000000800 */
[----:B------:R-:W-:-:S07]  /*35f40*/  IMAD.MOV.U32 R2, RZ, RZ, R14 ;  /* 0x000000ffff027224 */ /* 0x000fce00078e000e */
[----:B01----:R-:W-:Y:S05]  /*35f50*/  WARPSYNC.COLLECTIVE R15, `(.L_x_6789) ;  /* 0x000000000f087348 */ /* 0x003fea0003c00000 */
[----:B------:R2:W3:Y:S02]  /*35f60*/  SHFL.IDX P6, R14, R13, R12, R11 ;  /* 0x0000000c0d0e7389 */ /* 0x0004e400000c000b */
[----:B0123--:R-:W-:Y:S01]  /*35f70*/  ENDCOLLECTIVE ;  /* 0x000000000000791b */ /* 0x00ffe20003800000 */
.L_x_6789:
[----:B------:R-:W-:Y:S01]  /*35f80*/  MOV R13, R6 ;  /* 0x00000006000d7202 */ /* 0x000fe20000000f00 */
[----:B------:R-:W-:Y:S01]  /*35f90*/  IMAD.MOV.U32 R12, RZ, RZ, 0x1 ;  /* 0x00000001ff0c7424 */ /* 0x000fe200078e00ff */
[----:B------:R-:W-:Y:S01]  /*35fa0*/  LOP3.LUT P6, RZ, R20, 0x20, RZ, 0xc0, !PT ;  /* 0x0000002014ff7812 */ /* 0x000fe200078cc0ff */
[----:B------:R-:W-:Y:S02]  /*35fb0*/  IMAD.MOV.U32 R3, RZ, RZ, R14 ;  /* 0x000000ffff037224 */ /* 0x000fe400078e000e */
[C---:B------:R-:W-:Y:S02]  /*35fc0*/  IMAD.SHL.U32 R21, R27.reuse, 0x10, RZ ;  /* 0x000000101b157824 */ /* 0x040fe400078e00ff */
[----:B------:R-:W-:-:S03]  /*35fd0*/  IMAD.SHL.U32 R27, R27, 0x10, RZ ;  /* 0x000000101b1b7824 */ /* 0x000fc600078e00ff */
[----:B------:R-:W-:Y:S02]  /*35fe0*/  LOP3.LUT R21, R21, 0x30, RZ, 0xc0, !PT ;  /* 0x0000003015157812 */ /* 0x000fe400078ec0ff */
[----:B------:R-:W-:-:S03]  /*35ff0*/  LOP3.LUT R27, R27, 0x30, RZ, 0xc0, !PT ;  /* 0x000000301b1b7812 */ /* 0x000fc600078ec0ff */
[----:B------:R-:W-:Y:S02]  /*36000*/  @P6 IADD3 R3, P0, R21, R3, RZ ;  /* 0x0000000315036210 */ /* 0x000fe40007f1e0ff */
        /* <DEDUP_REMOVED lines=18> */
.L_x_6790:
[----:B------:R-:W-:Y:S02]  /*36130*/  IMAD.MOV.U32 R13, RZ, RZ, R5 ;  /* 0x000000ffff0d7224 */ /* 0x000fe400078e0005 */
[----:B------:R-:W-:-:S07]  /*36140*/  IMAD.MOV.U32 R2, RZ, RZ, R14 ;  /* 0x000000ffff027224 */ /* 0x000fce00078e000e */
[----:B------:R-:W-:Y:S05]  /*36150*/  WARPSYNC.COLLECTIVE R15, `(.L_x_6791) ;  /* 0x000000000f087348 */ /* 0x000fea0003c00000 */
[----:B------:R0:W1:Y:S02]  /*36160*/  SHFL.IDX P6, R14, R13, R12, R11 ;  /* 0x0000000c0d0e7389 */ /* 0x00006400000c000b */
[----:B01----:R-:W-:Y:S01]  /*36170*/  ENDCOLLECTIVE ;  /* 0x000000000000791b */ /* 0x003fe20003800000 */
.L_x_6791:
[----:B------:R-:W-:Y:S02]  /*36180*/  IMAD.MOV.U32 R13, RZ, RZ, R6 ;  /* 0x000000ffff0d7224 */ /* 0x000fe400078e0006 */
[----:B------:R-:W-:Y:S02]  /*36190*/  IMAD.MOV.U32 R12, RZ, RZ, 0x2 ;  /* 0x00000002ff0c7424 */ /* 0x000fe400078e00ff */
[----:B------:R-:W-:Y:S01]  /*361a0*/  IMAD.MOV.U32 R3, RZ, RZ, R14 ;  /* 0x000000ffff037224 */ /* 0x000fe200078e000e */
[----:B------:R-:W-:-:S04]  /*361b0*/  ISETP.GE.AND P6, PT, R21, R9, PT ;  /* 0x000000091500720c */ /* 0x000fc80003fc6270 */
[----:B------:R-:W-:-:S04]  /*361c0*/  @P5 IADD3 R3, P0, R21, R3, RZ ;  /* 0x0000000315035210 */ /* 0x000fc80007f1e0ff */
[----:B------:R-:W-:-:S04]  /*361d0*/  @P5 IADD3.X R2, RZ, R2, RZ, P0, !PT ;  /* 0x00000002ff025210 */ /* 0x000fc800007fe4ff */
        /* <DEDUP_REMOVED lines=10> */
.L_x_6792:
        /* <DEDUP_REMOVED lines=11> */
.L_x_6793:
[----:B------:R-:W-:Y:S02]  /*36330*/  IMAD.MOV.U32 R13, RZ, RZ, R6 ;  /* 0x000000ffff0d7224 */ /* 0x000fe400078e0006 */
[----:B------:R-:W-:Y:S01]  /*36340*/  IMAD.MOV.U32 R12, RZ, RZ, 0x3 ;  /* 0x00000003ff0c7424 */ /* 0x000fe200078e00ff */
[----:B------:R-:W-:-:S07]  /*36350*/  MOV R3, R14 ;  /* 0x0000000e00037202 */ /* 0x000fce0000000f00 */
[----:B------:R-:W-:Y:S05]  /*36360*/  WARPSYNC.COLLECTIVE R15, `(.L_x_6794) ;  /* 0x000000000f087348 */ /* 0x000fea0003c00000 */
[----:B------:R0:W1:Y:S02]  /*36370*/  SHFL.IDX P6, R14, R13, R12, R11 ;  /* 0x0000000c0d0e7389 */ /* 0x00006400000c000b */
[----:B01----:R-:W-:Y:S01]  /*36380*/  ENDCOLLECTIVE ;  /* 0x000000000000791b */ /* 0x003fe20003800000 */
.L_x_6794:
[----:B------:R-:W-:-:S05]  /*36390*/  @P4 IADD3 R3, P0, R21, R3, RZ ;  /* 0x0000000315034210 */ /* 0x000fca0007f1e0ff */
[----:B------:R-:W-:-:S05]  /*363a0*/  @P4 IMAD.X R2, RZ, RZ, R2, P0 ;  /* 0x000000ffff024224 */ /* 0x000fca00000e0602 */
[-C--:B------:R-:W-:Y:S02]  /*363b0*/  @P4 LOP3.LUT R3, R3, R2.reuse, RZ, 0x3c, !PT ;  /* 0x0000000203034212 */ /* 0x080fe400078e3cff */
[----:B------:R-:W-:Y:S02]  /*363c0*/  MOV R13, R5 ;  /* 0x00000005000d7202 */ /* 0x000fe40000000f00 */
[----:B------:R-:W-:-:S04]  /*363d0*/  @P4 LOP3.LUT R2, R3, R2, RZ, 0x3c, !PT ;  /* 0x0000000203024212 */ /* 0x000fc800078e3cff */
[----:B------:R-:W-:Y:S01]  /*363e0*/  @P4 LOP3.LUT R3, R3, R2, RZ, 0x3c, !PT ;  /* 0x0000000203034212 */ /* 0x000fe200078e3cff */
[----:B------:R-:W-:-:S04]  /*363f0*/  IMAD.MOV.U32 R6, RZ, RZ, R14 ;  /* 0x000000ffff067224 */ /* 0x000fc800078e000e */
[----:B------:R-:W-:Y:S01]  /*36400*/  @!PT LDS RZ, [RZ] ;  /* 0x00000000fffff984 */ /* 0x000fe20000000800 */
[----:B------:R-:W-:Y:S01]  /*36410*/  @!PT LDS RZ, [RZ] ;  /* 0x00000000fffff984 */ /* 0x000fe20000000800 */
[----:B------:R-:W-:Y:S01]  /*36420*/  @!PT LDS RZ, [RZ] ;  /* 0x00000000fffff984 */ /* 0x000fe20000000800 */
[----:B------:R0:W-:Y:S03]  /*36430*/  @P4 LDGSTS.E.BYPASS.LTC128B.128 [R0+0x25200], desc[UR54][R2.64], !P5 ;  /* 0x2520000002004fae */ /* 0x0001e6000e901d76 */
[----:B0-----:R-:W-:Y:S05]  /*36440*/  WARPSYNC.COLLECTIVE R15, `(.L_x_6795) ;  /* 0x000000000f087348 */ /* 0x001fea0003c00000 */
[----:B------:R1:W2:Y:S02]  /*36450*/  SHFL.IDX P6, R14, R13, R12, R11 ;  /* 0x0000000c0d0e7389 */ /* 0x0002a400000c000b */
[----:B012---:R-:W-:Y:S01]  /*36460*/  ENDCOLLECTIVE ;  /* 0x000000000000791b */ /* 0x007fe20003800000 */
.L_x_6795:
[----:B------:R-:W-:Y:S01]  /*36470*/  @!PT LDS RZ, [RZ] ;  /* 0x00000000fffff984 */ /* 0x000fe20000000800 */
[----:B------:R-:W-:Y:S01]  /*36480*/  @!PT LDS RZ, [RZ] ;  /* 0x00000000fffff984 */ /* 0x000fe20000000800 */
[----:B------:R-:W-:Y:S01]  /*36490*/  @!PT LDS RZ, [RZ] ;  /* 0x00000000fffff984 */ /* 0x000fe20000000800 */
[----:B------:R0:W-:Y:S04]  /*364a0*/  @P4 LDGSTS.E.BYPASS.LTC128B.128 [R0+0x27a00], desc[UR54][R2.64+0x40], !P3 ;  /* 0x27a0004002004fae */ /* 0x0001e8000d901d76 */
[----:B------:R0:W-:Y:S01]  /*364b0*/  @P4 LDGSTS.E.BYPASS.LTC128B.128 [R0+0x2a200], desc[UR54][R2.64+0x80], !P2 ;  /* 0x2a20008002004fae */ /* 0x0001e2000d101d76 */
[----:B------:R-:W-:Y:S02]  /*364c0*/  IMAD.MOV.U32 R13, RZ, RZ, R8 ;  /* 0x000000ffff0d7224 */ /* 0x000fe400078e0008 */
[----:B------:R-:W-:Y:S02]  /*364d0*/  IMAD.MOV.U32 R12, RZ, RZ, RZ ;  /* 0x000000ffff0c7224 */ /* 0x000fe400078e00ff */
[----:B------:R-:W-:-:S07]  /*364e0*/  IMAD.MOV.U32 R5, RZ, RZ, R14 ;  /* 0x000000ffff057224 */ /* 0x000fce00078e000e */
[----:B0-----:R-:W-:Y:S05]  /*364f0*/  WARPSYNC.COLLECTIVE R15, `(.L_x_6796) ;  /* 0x000000000f087348 */ /* 0x001fea0003c00000 */
[----:B------:R1:W2:Y:S02]  /*36500*/  SHFL.IDX P6, R14, R13, R12, R11 ;  /* 0x0000000c0d0e7389 */ /* 0x0002a400000c000b */
[----:B012---:R-:W-:Y:S01]  /*36510*/  ENDCOLLECTIVE ;  /* 0x000000000000791b */ /* 0x007fe20003800000 */
.L_x_6796:
        /* <DEDUP_REMOVED lines=13> */
.L_x_6797:
[----:B------:R-:W-:Y:S01]  /*365f0*/  IMAD.MOV.U32 R2, RZ, RZ, R14 ;  /* 0x000000ffff027224 */ /* 0x000fe200078e000e */
[----:B------:R-:W-:Y:S06]  /*36600*/  BRA `(.L_x_6798) ;  /* 0xffffff7400807947 */ /* 0x000fec000383ffff */
.L_x_6586:
[----:B------:R-:W-:Y:S01]  /*36610*/  IMAD.MOV.U32 R13, RZ, RZ, R4 ;  /* 0x000000ffff0d7224 */ /* 0x000fe200078e0004 */
[----:B------:R-:W-:Y:S01]  /*36620*/  MOV R11, 0x1c1f ;  /* 0x00001c1f000b7802 */ /* 0x000fe20000000f00 */
[----:B------:R-:W-:Y:S01]  /*36630*/  IMAD.MOV.U32 R12, RZ, RZ, RZ ;  /* 0x000000ffff0c7224 */ /* 0x000fe200078e00ff */
[----:B------:R-:W-:Y:S01]  /*36640*/  LEA R17, R17, R10, 0x7 ;  /* 0x0000000a11117211 */ /* 0x000fe200078e38ff */
[----:B------:R-:W-:Y:S02]  /*36650*/  IMAD.MOV.U32 R15, RZ, RZ, -0x1 ;  /* 0xffffffffff0f7424 */ /* 0x000fe400078e00ff */
[----:B------:R-:W-:Y:S02]  /*36660*/  IMAD R31, R31, R7, RZ ;  /* 0x000000071f1f7224 */ /* 0x000fe400078e02ff */
[----:B------:R-:W-:-:S07]  /*36670*/  VIADD R6, R17, 0x20 ;  /* 0x0000002011067836 */ /* 0x000fce0000000000 */
[----:B-----5:R-:W-:Y:S05]  /*36680*/  WARPSYNC.COLLECTIVE R15, `(.L_x_6799) ;  /* 0x000000000f087348 */ /* 0x020fea0003c00000 */
[----:B------:R0:W1:Y:S02]  /*36690*/  SHFL.IDX P6, R14, R13, R12, R11 ;  /* 0x0000000c0d0e7389 */ /* 0x00006400000c000b */
[----:B01---5:R-:W-:Y:S01]  /*366a0*/  ENDCOLLECTIVE ;  /* 0x000000000000791b */ /* 0x023fe20003800000 */
.L_x_6799:
[----:B------:R-:W-:Y:S01]  /*366b0*/  ISETP.GE.AND P1, PT, R17, R31, PT ;  /* 0x0000001f1100720c */ /* 0x000fe20003f26270 */
[----:B------:R-:W-:Y:S02]  /*366c0*/  IMAD.MOV.U32 R13, RZ, RZ, R0 ;  /* 0x000000ffff0d7224 */ /* 0x000fe400078e0000 */
[----:B------:R-:W-:-:S10]  /*366d0*/  IMAD.MOV.U32 R2, RZ, RZ, R14 ;  /* 0x000000ffff027224 */ /* 0x000fd400078e000e */
[----:B------:R-:W-:Y:S05]  /*366e0*/  WARPSYNC.COLLECTIVE R15, `(.L_x_6800) ;  /* 0x000000000f087348 */ /* 0x000fea0003c00000 */
[----:B------:R0:W1:Y:S02]  /*366f0*/  SHFL.IDX P6, R14, R13, R12, R11 ;  /* 0x0000000c0d0e7389 */ /* 0x00006400000c000b */
[----:B01----:R-:W-:Y:S01]  /*36700*/  ENDCOLLECTIVE ;  /* 0x000000000000791b */ /* 0x003fe20003800000 */
.L_x_6800:
[----:B------:R-:W-:Y:S02]  /*36710*/  IMAD.MOV.U32 R13, RZ, RZ, R4 ;  /* 0x000000ffff0d7224 */ /* 0x000fe400078e0004 */
[----:B------:R-:W-:Y:S02]  /*36720*/  IMAD.MOV.U32 R12, RZ, RZ, 0x1 ;  /* 0x00000001ff0c7424 */ /* 0x000fe400078e00ff */
[----:B------:R-:W-:-:S07]  /*36730*/  IMAD.MOV.U32 R3, RZ, RZ, R14 ;  /* 0x000000ffff037224 */ /* 0x000fce00078e000e */
[----:B------:R-:W-:Y:S05]  /*36740*/  WARPSYNC.COLLECTIVE R15, `(.L_x_6801) ;  /* 0x000000000f087348 */ /* 0x000fea0003c00000 */
[----:B------:R0:W1:Y:S02]  /*36750*/  SHFL.IDX P6, R14, R13, R12, R11 ;  /* 0x0000000c0d0e7389 */ /* 0x00006400000c000b */
[----:B01----:R-:W-:Y:S01]  /*36760*/  ENDCOLLECTIVE ;  /* 0x000000000000791b */ /* 0x003fe20003800000 */
.L_x_6801:
        /* <DEDUP_REMOVED lines=13> */
[----:B------:R-:W-:Y:S01]  /*36840*/  VIADD R6, R17, 0x40 ;  /* 0x0000004011067836 */ /* 0x000fe20000000000 */
[----:B0-----:R-:W-:-:S11]  /*36850*/  MOV R2, R14 ;  /* 0x0000000e00027202 */ /* 0x001fd60000000f00 */
[----:B------:R-:W-:Y:S05]  /*36860*/  WARPSYNC.COLLECTIVE R15, `(.L_x_6802) ;  /* 0x000000000f087348 */ /* 0x000fea0003c00000 */
[----:B------:R0:W1:Y:S02]  /*36870*/  SHFL.IDX P6, R14, R13, R12, R11 ;  /* 0x0000000c0d0e7389 */ /* 0x00006400000c000b */
[----:B01----:R-:W-:Y:S01]  /*36880*/  ENDCOLLECTIVE ;  /* 0x000000000000791b */ /* 0x003fe20003800000 */
.L_x_6802:
[----:B------:R-:W-:Y:S01]  /*36890*/  MOV R13, R4 ;  /* 0x00000004000d7202 */ /* 0x000fe20000000f00 */
[----:B------:R-:W-:Y:S02]  /*368a0*/  IMAD.MOV.U32 R12, RZ, RZ, 0x2 ;  /* 0x00000002ff0c7424 */ /* 0x000fe400078e00ff */
[----:B------:R-:W-:-:S07]  /*368b0*/  IMAD.MOV.U32 R3, RZ, RZ, R14 ;  /* 0x000000ffff037224 */ /* 0x000fce00078e000e */
[----:B------:R-:W-:Y:S05]  /*368c0*/  WARPSYNC.COLLECTIVE R15, `(.L_x_6803) ;  /* 0x000000000f087348 */ /* 0x000fea0003c00000 */
[----:B------:R0:W1:Y:S02]  /*368d0*/  SHFL.IDX P6, R14, R13, R12, R11 ;  /* 0x0000000c0d0e7389 */ /* 0x00006400000c000b */
[----:B01----:R-:W-:Y:S01]  /*368e0*/  ENDCOLLECTIVE ;  /* 0x000000000000791b */ /* 0x003fe20003800000 */
.L_x_6803:
        /* <DEDUP_REMOVED lines=17> */
.L_x_6804:
[----:B------:R-:W-:Y:S02]  /*36a00*/  IMAD.MOV.U32 R13, RZ, RZ, R4 ;  /* 0x000000ffff0d7224 */ /* 0x000fe400078e0004 */
[----:B------:R-:W-:Y:S02]  /*36a10*/  IMAD.MOV.U32 R12, RZ, RZ, 0x3 ;  /* 0x00000003ff0c7424 */ /* 0x000fe400078e00ff */
[----:B------:R-:W-:-:S07]  /*36a20*/  IMAD.MOV.U32 R3, RZ, RZ, R14 ;  /* 0x000000ffff037224 */ /* 0x000fce00078e000e */
[----:B------:R-:W-:Y:S05]  /*36a30*/  WARPSYNC.COLLECTIVE R15, `(.L_x_6805) ;  /* 0x000000000f087348 */ /* 0x000fea0003c00000 */
[----:B------:R0:W1:Y:S02]  /*36a40*/  SHFL.IDX P6, R14, R13, R12, R11 ;  /* 0x0000000c0d0e7389 */ /* 0x00006400000c000b */
[----:B01----:R-:W-:Y:S01]  /*36a50*/  ENDCOLLECTIVE ;  /* 0x000000000000791b */ /* 0x003fe20003800000 */
.L_x_6805:
        /* <DEDUP_REMOVED lines=9> */
[----:B------:R0:W-:Y:S01]  /*36af0*/  @!P1 LDGSTS.E.BYPASS.LTC128B.128 [R8+0x1f200], desc[UR54][R2.64], !P3 ;  /* 0x1f20000002089fae */ /* 0x0001e2000d901d76 */
[----:B------:R-:W-:-:S03]  /*36b00*/  IMAD.MOV.U32 R4, RZ, RZ, R14 ;  /* 0x000000ffff047224 */ /* 0x000fc600078e000e */
[----:B------:R0:W-:Y:S04]  /*36b10*/  @!P1 LDGSTS.E.BYPASS.LTC128B.128 [R8+0x21200], desc[UR54][R2.64+0x40], !P2 ;  /* 0x2120004002089fae */ /* 0x0001e8000d101d76 */
[----:B------:R0:W-:Y:S02]  /*36b20*/  @!P1 LDGSTS.E.BYPASS.LTC128B.128 [R8+0x23200], desc[UR54][R2.64+0x80], !P0 ;  /* 0x2320008002089fae */ /* 0x0001e4000c101d76 */
[----:B0-----:R-:W-:Y:S05]  /*36b30*/  WARPSYNC.COLLECTIVE R15, `(.L_x_6806) ;  /* 0x000000000f087348 */ /* 0x001fea0003c00000 */
[----:B------:R1:W2:Y:S02]  /*36b40*/  SHFL.IDX P6, R14, R13, R12, R11 ;  /* 0x0000000c0d0e7389 */ /* 0x0002a400000c000b */
[----:B012---:R-:W-:Y:S01]  /*36b50*/  ENDCOLLECTIVE ;  /* 0x000000000000791b */ /* 0x007fe20003800000 */
.L_x_6806:
[----:B------:R-:W-:Y:S05]  /*36b60*/  BRA `(.L_x_6807) ;  /* 0xffffff7800c47947 */ /* 0x000fea000383ffff */
.L_x_6591:
[----:B0-----:R0:W1:Y:S02]  /*36b70*/  SYNCS.PHASECHK.TRANS64.TRYWAIT P0, [R23+URZ+0x33420], R0 ;  /* 0x03342000170075a7 */ /* 0x001064000800017f */
[----:B-1----:R-:W-:Y:S05]  /*36b80*/  @!P0 NANOSLEEP.SYNCS 0x989680 ;  /* 0x009896800000895d */ /* 0x002fea0003900000 */
[----:B------:R-:W1:Y:S02]  /*36b90*/  @!P0 SYNCS.PHASECHK.TRANS64 P0, [R23+URZ+0x33420], R0 ;  /* 0x03342000170085a7 */ /* 0x000e64000800007f */
[----:B-1----:R-:W-:Y:S05]  /*36ba0*/  @!P0 BRA `(.L_x_6591) ;  /* 0xfffffffc00f08947 */ /* 0x002fea000383ffff */
[----:B------:R-:W-:Y:S05]  /*36bb0*/  BRA `(.L_x_6808) ;  /* 0xffffff7c00347947 */ /* 0x000fea000383ffff */
.L_x_6595:
[----:B0-----:R0:W1:Y:S02]  /*36bc0*/  SYNCS.PHASECHK.TRANS64.TRYWAIT P0, [R4+URZ+0x33480], R31 ;  /* 0x0334801f040075a7 */ /* 0x001064000800017f */
[----:B-1----:R-:W-:Y:S05]  /*36bd0*/  @!P0 NANOSLEEP.SYNCS 0x989680 ;  /* 0x009896800000895d */ /* 0x002fea0003900000 */
[----:B------:R-:W1:Y:S02]  /*36be0*/  @!P0 SYNCS.PHASECHK.TRANS64 P0, [R4+URZ+0x33480], R31 ;  /* 0x0334801f040085a7 */ /* 0x000e64000800007f */
[----:B-1----:R-:W-:Y:S05]  /*36bf0*/  @!P0 BRA `(.L_x_6595) ;  /* 0xfffffffc00f08947 */ /* 0x002fea000383ffff */
[----:B------:R-:W-:Y:S05]  /*36c00*/  BRA `(.L_x_6809) ;  /* 0xffffff8000547947 */ /* 0x000fea000383ffff */
.L_x_6596:
        /* <DEDUP_REMOVED lines=8> */
.L_x_6811:
[----:B------:R-:W-:Y:S05]  /*36c90*/  BSYNC B0 ;  /* 0x0000000000007941 */ /* 0x000fea0003800000 */
.L_x_6810:
        /* <DEDUP_REMOVED lines=8> */
.L_x_6812:
[----:B------:R-:W-:Y:S02]  /*36d20*/  IMAD.MOV.U32 R13, RZ, RZ, R10 ;  /* 0x000000ffff0d7224 */ /* 0x000fe400078e000a */
[----:B------:R-:W-:Y:S02]  /*36d30*/  IMAD.MOV.U32 R12, RZ, RZ, 0x1 ;  /* 0x00000001ff0c7424 */ /* 0x000fe400078e00ff */
[----:B------:R-:W-:-:S07]  /*36d40*/  IMAD.MOV.U32 R2, RZ, RZ, R14 ;  /* 0x000000ffff027224 */ /* 0x000fce00078e000e */
[----:B------:R-:W-:Y:S05]  /*36d50*/  WARPSYNC.COLLECTIVE R15, `(.L_x_6813) ;  /* 0x000000000f087348 */ /* 0x000fea0003c00000 */
[----:B------:R0:W1:Y:S02]  /*36d60*/  SHFL.IDX P6, R14, R13, R12, R11 ;  /* 0x0000000c0d0e7389 */ /* 0x00006400000c000b */
[----:B01----:R-:W-:Y:S01]  /*36d70*/  ENDCOLLECTIVE ;  /* 0x000000000000791b */ /* 0x003fe20003800000 */
.L_x_6813:
[----:B------:R-:W-:-:S04]  /*36d80*/  IADD3 R2, P0, R3, R2, RZ ;  /* 0x0000000203027210 */ /* 0x000fc80007f1e0ff */
[----:B------:R-:W-:Y:S01]  /*36d90*/  IADD3.X R3, RZ, R0, RZ, P0, !PT ;  /* 0x00000000ff037210 */ /* 0x000fe200007fe4ff */
[----:B------:R-:W-:Y:S02]  /*36da0*/  IMAD.IADD R0, R23, 0x1, R35 ;  /* 0x0000000117007824 */ /* 0x000fe400078e0223 */
[----:B------:R-:W0:Y:S01]  /*36db0*/  S2R R35, SR_TID.X ;  /* 0x0000000000237919 */ /* 0x000e220000002100 */
[----:B------:R-:W-:Y:S02]  /*36dc0*/  MOV R13, R9 ;  /* 0x00000009000d7202 */ /* 0x000fe40000000f00 */
        /* <DEDUP_REMOVED lines=10> */
.L_x_6814:
[----:B------:R-:W-:-:S05]  /*36e70*/  IMAD.SHL.U32 R35, R35, 0x10, RZ ;  /* 0x0000001023237824 */ /* 0x000fca00078e00ff */
[----:B------:R-:W-:Y:S01]  /*36e80*/  LOP3.LUT R35, R35, 0x30, RZ, 0xc0, !PT ;  /* 0x0000003023237812 */ /* 0x000fe200078ec0ff */
[----:B------:R-:W-:Y:S01]  /*36e90*/  IMAD.MOV.U32 R13, RZ, RZ, R10 ;  /* 0x000000ffff0d7224 */ /* 0x000fe200078e000a */
[----:B------:R-:W-:Y:S01]  /*36ea0*/  MOV R12, 0x2 ;  /* 0x00000002000c7802 */ /* 0x000fe20000000f00 */
[----:B------:R-:W-:-:S07]  /*36eb0*/  IMAD.MOV.U32 R2, RZ, RZ, R14 ;  /* 0x000000ffff027224 */ /* 0x000fce00078e000e */
[----:B------:R-:W-:Y:S05]  /*36ec0*/  WARPSYNC.COLLECTIVE R15, `(.L_x_6815) ;  /* 0x000000000f087348 */ /* 0x000fea0003c00000 */
[----:B------:R0:W1:Y:S02]  /*36ed0*/  SHFL.IDX P6, R14, R13, R12, R11 ;  /* 0x0000000c0d0e7389 */ /* 0x00006400000c000b */
[----:B01----:R-:W-:Y:S01]  /*36ee0*/  ENDCOLLECTIVE ;  /* 0x000000000000791b */ /* 0x003fe20003800000 */
.L_x_6815:
        /* <DEDUP_REMOVED lines=13> */
.L_x_6816:
[----:B------:R-:W0:Y:S01]  /*36fc0*/  S2R R3, SR_TID.X ;  /* 0x0000000000037919 */ /* 0x000e220000002100 */
[----:B------:R-:W-:Y:S02]  /*36fd0*/  IMAD.MOV.U32 R13, RZ, RZ, R10 ;  /* 0x000000ffff0d7224 */ /* 0x000fe400078e000a */
[----:B------:R-:W-:Y:S02]  /*36fe0*/  IMAD.MOV.U32 R12, RZ, RZ, 0x3 ;  /* 0x00000003ff0c7424 */ /* 0x000fe400078e00ff */
[----:B------:R-:W-:-:S07]  /*36ff0*/  IMAD.MOV.U32 R2, RZ, RZ, R14 ;  /* 0x000000ffff027224 */ /* 0x000fce00078e000e */
[----:B0-----:R-:W-:Y:S05]  /*37000*/  WARPSYNC.COLLECTIVE R15, `(.L_x_6817) ;  /* 0x000000000f087348 */ /* 0x001fea0003c00000 */
[----:B------:R1:W2:Y:S02]  /*37010*/  SHFL.IDX P6, R14, R13, R12, R11 ;  /* 0x0000000c0d0e7389 */ /* 0x0002a400000c000b */
[----:B012---:R-:W-:Y:S01]  /*37020*/  ENDCOLLECTIVE ;  /* 0x000000000000791b */ /* 0x007fe20003800000 */
.L_x_6817:
[----:B------:R-:W-:Y:S02]  /*37030*/  IMAD.SHL.U32 R3, R3, 0x10, RZ ;  /* 0x0000001003037824 */ /* 0x000fe400078e00ff */
[----:B------:R-:W-:-:S03]  /*37040*/  IMAD.MOV.U32 R13, RZ, RZ, R9 ;  /* 0x000000ffff0d7224 */ /* 0x000fc600078e0009 */
[----:B------:R-:W-:-:S04]  /*37050*/  LOP3.LUT R3, R3, 0x30, RZ, 0xc0, !PT ;  /* 0x0000003003037812 */ /* 0x000fc800078ec0ff */
[----:B------:R-:W-:-:S04]  /*37060*/  IADD3 R2, P0, R3, R2, RZ ;  /* 0x0000000203027210 */ /* 0x000fc80007f1e0ff */
[----:B------:R-:W-:Y:S01]  /*37070*/  IADD3.X R3, RZ, R35, RZ, P0, !PT ;  /* 0x00000023ff037210 */ /* 0x000fe200007fe4ff */
[----:B------:R-:W-:-:S08]  /*37080*/  IMAD.MOV.U32 R35, RZ, RZ, R14 ;  /* 0x000000ffff237224 */ /* 0x000fd000078e000e */
[----:B------:R-:W-:Y:S05]  /*37090*/  WARPSYNC.COLLECTIVE R15, `(.L_x_6818) ;  /* 0x000000000f087348 */ /* 0x000fea0003c00000 */
[----:B------:R0:W1:Y:S02]  /*370a0*/  SHFL.IDX P6, R14, R13, R12, R11 ;  /* 0x0000000c0d0e7389 */ /* 0x00006400000c000b */
[----:B01----:R-:W-:Y:S01]  /*370b0*/  ENDCOLLECTIVE ;  /* 0x000000000000791b */ /* 0x003fe20003800000 */
.L_x_6818:
        /* <DEDUP_REMOVED lines=13> */
.L_x_6819:
[----:B------:R-:W-:Y:S01]  /*37190*/  IMAD.MOV.U32 R13, RZ, RZ, R26 ;  /* 0x000000ffff0d7224 */ /* 0x000fe200078e001a */
[----:B------:R-:W-:-:S07]  /*371a0*/  MOV R21, R14 ;  /* 0x0000000e00157202 */ /* 0x000fce0000000f00 */
[----:B------:R-:W-:Y:S05]  /*371b0*/  WARPSYNC.COLLECTIVE R15, `(.L_x_6820) ;  /* 0x000000000f087348 */ /* 0x000fea0003c00000 */
[----:B------:R0:W1:Y:S02]  /*371c0*/  SHFL.IDX P6, R14, R13, R12, R11 ;  /* 0x0000000c0d0e7389 */ /* 0x00006400000c000b */
[----:B01----:R-:W-:Y:S01]  /*371d0*/  ENDCOLLECTIVE ;  /* 0x000000000000791b */ /* 0x003fe20003800000 */
.L_x_6820:
[----:B------:R-:W-:-:S04]  /*371e0*/  SHF.L.U32 R3, R3, 0x4, RZ ;  /* 0x0000000403037819 */ /* 0x000fc800000006ff */
[----:B------:R-:W-:-:S04]  /*371f0*/  LOP3.LUT R3, R3, 0x30, RZ, 0xc0, !PT ;  /* 0x0000003003037812 */ /* 0x000fc800078ec0ff */
[----:B------:R-:W-:-:S05]  /*37200*/  IADD3 R2, P0, R3, R2, RZ ;  /* 0x0000000203027210 */ /* 0x000fca0007f1e0ff */
[----:B------:R-:W-:-:S05]  /*37210*/  IMAD.X R3, RZ, RZ, R35, P0 ;  /* 0x000000ffff037224 */ /* 0x000fca00000e0623 */
        /* <DEDUP_REMOVED lines=8> */
.L_x_6601:
[----:B---3--:R3:W4:Y:S02]  /*372a0*/  SYNCS.PHASECHK.TRANS64.TRYWAIT P0, [R4+URZ+0x33440], R31 ;  /* 0x0334401f040075a7 */ /* 0x008724000800017f */
[----:B----4-:R-:W-:Y:S05]  /*372b0*/  @!P0 NANOSLEEP.SYNCS 0x989680 ;  /* 0x009896800000895d */ /* 0x010fea0003900000 */
[----:B------:R-:W4:Y:S02]  /*372c0*/  @!P0 SYNCS.PHASECHK.TRANS64 P0, [R4+URZ+0x33440], R31 ;  /* 0x0334401f040085a7 */ /* 0x000f24000800007f */
[----:B----4-:R-:W-:Y:S05]  /*372d0*/  @!P0 BRA `(.L_x_6601) ;  /* 0xfffffffc00f08947 */ /* 0x010fea000383ffff */
[----:B------:R-:W-:Y:S05]  /*372e0*/  BRA `(.L_x_6822) ;  /* 0xffffff8000587947 */ /* 0x000fea000383ffff */
.L_x_6602:
        /* <DEDUP_REMOVED lines=8> */
.L_x_6824:
[----:B------:R-:W-:Y:S05]  /*37370*/  BSYNC B0 ;  /* 0x0000000000007941 */ /* 0x000fea0003800000 */
.L_x_6823:
        /* <DEDUP_REMOVED lines=8> */
.L_x_6825:
[----:B------:R-:W-:Y:S01]  /*37400*/  IMAD.MOV.U32 R13, RZ, RZ, R10 ;  /* 0x000000ffff0d7224 */ /* 0x000fe200078e000a */
[----:B------:R-:W-:Y:S01]  /*37410*/  MOV R12, 0x1 ;  /* 0x00000001000c7802 */ /* 0x000fe20000000f00 */
[----:B------:R-:W-:-:S07]  /*37420*/  IMAD.MOV.U32 R2, RZ, RZ, R14 ;  /* 0x000000ffff027224 */ /* 0x000fce00078e000e */
[----:B------:R-:W-:Y:S05]  /*37430*/  WARPSYNC.COLLECTIVE R15, `(.L_x_6826) ;  /* 0x000000000f087348 */ /* 0x000fea0003c00000 */
[----:B------:R0:W1:Y:S02]  /*37440*/  SHFL.IDX P6, R14, R13, R12, R11 ;  /* 0x0000000c0d0e7389 */ /* 0x00006400000c000b */
[----:B01----:R-:W-:Y:S01]  /*37450*/  ENDCOLLECTIVE ;  /* 0x000000000000791b */ /* 0x003fe20003800000 */
.L_x_6826:
        /* <DEDUP_REMOVED lines=13> */
.L_x_6827:
[----:B------:R-:W-:Y:S01]  /*37530*/  MOV R13, R10 ;  /* 0x0000000a000d7202 */ /* 0x000fe20000000f00 */
[----:B------:R-:W-:Y:S02]  /*37540*/  IMAD.MOV.U32 R12, RZ, RZ, 0x2 ;  /* 0x00000002ff0c7424 */ /* 0x000fe400078e00ff */
[----:B------:R-:W-:-:S07]  /*37550*/  IMAD.MOV.U32 R2, RZ, RZ, R14 ;  /* 0x000000ffff027224 */ /* 0x000fce00078e000e */
[----:B------:R-:W-:Y:S05]  /*37560*/  WARPSYNC.COLLECTIVE R15, `(.L_x_6828) ;  /* 0x000000000f087348 */ /* 0x000fea0003c00000 */
[----:B------:R0:W1:Y:S02]  /*37570*/  SHFL.IDX P6, R14, R13, R12, R11 ;  /* 0x0000000c0d0e7389 */ /* 0x00006400000c000b */
[----:B01----:R-:W-:Y:S01]  /*37580*/  ENDCOLLECTIVE ;  /* 0x000000000000791b */ /* 0x003fe20003800000 */
.L_x_6828:
        /* <DEDUP_REMOVED lines=13> */
.L_x_6829:
[----:B------:R-:W-:Y:S02]  /*37660*/  IMAD.MOV.U32 R13, RZ, RZ, R10 ;  /* 0x000000ffff0d7224 */ /* 0x000fe400078e000a */
[----:B------:R-:W-:Y:S02]  /*37670*/  IMAD.MOV.U32 R12, RZ, RZ, 0x3 ;  /* 0x00000003ff0c7424 */ /* 0x000fe400078e00ff */
[----:B------:R-:W-:-:S07]  /*37680*/  IMAD.MOV.U32 R2, RZ, RZ, R14 ;  /* 0x000000ffff027224 */ /* 0x000fce00078e000e */
[----:B------:R-:W-:Y:S05]  /*37690*/  WARPSYNC.COLLECTIVE R15, `(.L_x_6830) ;  /* 0x000000000f087348 */ /* 0x000fea0003c00000 */
[----:B------:R0:W1:Y:S02]  /*376a0*/  SHFL.IDX P6, R14, R13, R12, R11 ;  /* 0x0000000c0d0e7389 */ /* 0x00006400000c000b */
[----:B01----:R-:W-:Y:S01]  /*376b0*/  ENDCOLLECTIVE ;  /* 0x000000000000791b */ /* 0x003fe20003800000 */
.L_x_6830:
        /* <DEDUP_REMOVED lines=13> */
.L_x_6831:
[----:B------:R-:W-:Y:S02]  /*37790*/  IMAD.MOV.U32 R13, RZ, RZ, R7 ;  /* 0x000000ffff0d7224 */ /* 0x000fe400078e0007 */
[----:B------:R-:W-:Y:S01]  /*377a0*/  IMAD.MOV.U32 R12, RZ, RZ, RZ ;  /* 0x000000ffff0c7224 */ /* 0x000fe200078e00ff */
[----:B------:R-:W-:-:S07]  /*377b0*/  MOV R2, R14 ;  /* 0x0000000e00027202 */ /* 0x000fce0000000f00 */
[----:B------:R-:W-:Y:S05]  /*377c0*/  WARPSYNC.COLLECTIVE R15, `(.L_x_6832) ;  /* 0x000000000f087348 */ /* 0x000fea0003c00000 */
[----:B------:R0:W1:Y:S02]  /*377d0*/  SHFL.IDX P6, R14, R13, R12, R11 ;  /* 0x0000000c0d0e7389 */ /* 0x00006400000c000b */
[----:B01----:R-:W-:Y:S01]  /*377e0*/  ENDCOLLECTIVE ;  /* 0x000000000000791b */ /* 0x003fe20003800000 */
.L_x_6832:
[----:B------:R-:W-:-:S05]  /*377f0*/  IADD3 R2, P0, R21, R2, RZ ;  /* 0x0000000215027210 */ /* 0x000fca0007f1e0ff */
[----:B------:R-:W-:-:S05]  /*37800*/  IMAD.X R3, RZ, RZ, R8, P0 ;  /* 0x000000ffff037224 */ /* 0x000fca00000e0608 */
        /* <DEDUP_REMOVED lines=11> */
.L_x_6833:
[----:B------:R-:W-:Y:S01]  /*378c0*/  IMAD.MOV.U32 R2, RZ, RZ, R14 ;  /* 0x000000ffff027224 */ /* 0x000fe200078e000e */
[----:B------:R-:W-:Y:S06]  /*378d0*/  BRA `(.L_x_6834) ;  /* 0xffffff8000047947 */ /* 0x000fec000383ffff */
.L_x_6607:
[----:B------:R0:W0:Y:S02]  /*378e0*/  SYNCS.PHASECHK.TRANS64.TRYWAIT P2, [R2+URZ+0x33470], R3 ;  /* 0x03347003020075a7 */ /* 0x000024000804017f */
[----:B0-----:R-:W-:Y:S05]  /*378f0*/  @!P2 NANOSLEEP.SYNCS 0x989680 ;  /* 0x009896800000a95d */ /* 0x001fea0003900000 */
[----:B------:R-:W0:Y:S02]  /*37900*/  @!P2 SYNCS.PHASECHK.TRANS64 P2, [R2+URZ+0x33470], R3 ;  /* 0x033470030200a5a7 */ /* 0x000e24000804007f */
[----:B0-----:R-:W-:Y:S05]  /*37910*/  @!P2 BRA `(.L_x_6607) ;  /* 0xfffffffc00f0a947 */ /* 0x001fea000383ffff */
[----:B------:R-:W-:Y:S05]  /*37920*/  BRA `(.L_x_6835) ;  /* 0xffffff8000707947 */ /* 0x000fea000383ffff */
.L_x_6609:
[----:B------:R0:W0:Y:S02]  /*37930*/  SYNCS.PHASECHK.TRANS64.TRYWAIT P2, [R2+URZ+0x33460], R3 ;  /* 0x03346003020075a7 */ /* 0x000024000804017f */
[----:B0-----:R-:W-:Y:S05]  /*37940*/  @!P2 NANOSLEEP.SYNCS 0x989680 ;  /* 0x009896800000a95d */ /* 0x001fea0003900000 */
[----:B------:R-:W0:Y:S02]  /*37950*/  @!P2 SYNCS.PHASECHK.TRANS64 P2, [R2+URZ+0x33460], R3 ;  /* 0x033460030200a5a7 */ /* 0x000e24000804007f */
[----:B0-----:R-:W-:Y:S05]  /*37960*/  @!P2 BRA `(.L_x_6609) ;  /* 0xfffffffc00f0a947 */ /* 0x001fea000383ffff */
[----:B------:R-:W-:Y:S05]  /*37970*/  BRA `(.L_x_6836) ;  /* 0xffffff8000807947 */ /* 0x000fea000383ffff */
.L_x_6617:
[----:B0-----:R0:W2:Y:S02]  /*37980*/  SYNCS.PHASECHK.TRANS64.TRYWAIT P1, [R0+URZ+0x33470], R3 ;  /* 0x03347003000075a7 */ /* 0x0010a4000802017f */
[----:B--2---:R-:W-:Y:S05]  /*37990*/  @!P1 NANOSLEEP.SYNCS 0x989680 ;  /* 0x009896800000995d */ /* 0x004fea0003900000 */
[----:B------:R-:W2:Y:S02]  /*379a0*/  @!P1 SYNCS.PHASECHK.TRANS64 P1, [R0+URZ+0x33470], R3 ;  /* 0x03347003000095a7 */ /* 0x000ea4000802007f */
[----:B--2---:R-:W-:Y:S05]  /*379b0*/  @!P1 BRA `(.L_x_6617) ;  /* 0xfffffffc00f09947 */ /* 0x004fea000383ffff */
[----:B------:R-:W-:Y:S05]  /*379c0*/  BRA `(.L_x_6837) ;  /* 0xffffff8c00c47947 */ /* 0x000fea000383ffff */
.L_x_6619:
[----:B0-----:R0:W2:Y:S02]  /*379d0*/  SYNCS.PHASECHK.TRANS64.TRYWAIT P1, [R0+URZ+0x33460], R3 ;  /* 0x03346003000075a7 */ /* 0x0010a4000802017f */
[----:B--2---:R-:W-:Y:S05]  /*379e0*/  @!P1 NANOSLEEP.SYNCS 0x989680 ;  /* 0x009896800000995d */ /* 0x004fea0003900000 */
[----:B------:R-:W2:Y:S02]  /*379f0*/  @!P1 SYNCS.PHASECHK.TRANS64 P1, [R0+URZ+0x33460], R3 ;  /* 0x03346003000095a7 */ /* 0x000ea4000802007f */
[----:B--2---:R-:W-:Y:S05]  /*37a00*/  @!P1 BRA `(.L_x_6619) ;  /* 0xfffffffc00f09947 */ /* 0x004fea000383ffff */
[----:B------:R-:W-:Y:S05]  /*37a10*/  BRA `(.L_x_6838) ;  /* 0xffffff8c00d07947 */ /* 0x000fea000383ffff */
.L_x_6624:
        /* <DEDUP_REMOVED lines=8> */
.L_x_6840:
[----:B------:R-:W-:Y:S05]  /*37aa0*/  BSYNC B0 ;  /* 0x0000000000007941 */ /* 0x000fea0003800000 */
.L_x_6839:
[----:B------:R-:W-:Y:S01]  /*37ab0*/  IMAD.MOV.U32 R13, RZ, RZ, R16 ;  /* 0x000000ffff0d7224 */ /* 0x000fe200078e0010 */
[----:B------:R-:W-:Y:S01]  /*37ac0*/  MOV R15, 0xffffffff ;  /* 0xffffffff000f7802 */ /* 0x000fe20000000f00 */
[----:B------:R-:W-:Y:S02]  /*37ad0*/  IMAD.MOV.U32 R12, RZ, RZ, 0x1 ;  /* 0x00000001ff0c7424 */ /* 0x000fe400078e00ff */
[----:B------:R-:W-:Y:S02]  /*37ae0*/  IMAD.MOV.U32 R11, RZ, RZ, 0x1f ;  /* 0x0000001fff0b7424 */ /* 0x000fe400078e00ff */
[----:B------:R-:W-:Y:S02]  /*37af0*/  IMAD.IADD R7, R19, 0x1, R8 ;  /* 0x0000000113077824 */ /* 0x000fe400078e0208 */
[----:B------:R-:W-:-:S07]  /*37b00*/  IMAD.MOV.U32 R0, RZ, RZ, R14 ;  /* 0x000000ffff007224 */ /* 0x000fce00078e000e */
[----:B------:R-:W-:Y:S05]  /*37b10*/  WARPSYNC.COLLECTIVE R15, `(.L_x_6841) ;  /* 0x000000000f087348 */ /* 0x000fea0003c00000 */
[----:B------:R0:W1:Y:S02]  /*37b20*/  SHFL.IDX P6, R14, R13, R12, R11 ;  /* 0x0000000c0d0e7389 */ /* 0x00006400000c000b */
[----:B01----:R-:W-:Y:S01]  /*37b30*/  ENDCOLLECTIVE ;  /* 0x000000000000791b */ /* 0x003fe20003800000 */
.L_x_6841:
        /* <DEDUP_REMOVED lines=11> */
[C---:B------:R-:W-:Y:S01]  /*37bf0*/  ISETP.GE.U32.AND P5, PT, R8.reuse, 0x10, PT ;  /* 0x000000100800780c */ /* 0x040fe20003fa6070 */
[----:B--2---:R-:W-:Y:S01]  /*37c00*/  @!P1 IMAD.MOV.U32 R17, RZ, RZ, R2 ;  /* 0x000000ffff119224 */ /* 0x004fe200078e0002 */
[----:B------:R-:W-:-:S04]  /*37c10*/  ISETP.NE.AND P1, PT, R8, RZ, PT ;  /* 0x000000ff0800720c */ /* 0x000fc80003f25270 */
[----:B------:R-:W-:-:S09]  /*37c20*/  MOV R13, R17 ;  /* 0x00000011000d7202 */ /* 0x000fd20000000f00 */
[----:B------:R-:W-:Y:S05]  /*37c30*/  WARPSYNC.COLLECTIVE R15, `(.L_x_6842) ;  /* 0x000000000f087348 */ /* 0x000fea0003c00000 */
[----:B------:R0:W1:Y:S02]  /*37c40*/  SHFL.UP P6, R14, R13, R12, R11 ;  /* 0x0400000c0d0e7389 */ /* 0x00006400000c000b */
[----:B01----:R-:W-:Y:S01]  /*37c50*/  ENDCOLLECTIVE ;  /* 0x000000000000791b */ /* 0x003fe20003800000 */
.L_x_6842:
[----:B------:R-:W-:Y:S01]  /*37c60*/  IMAD.MOV.U32 R12, RZ, RZ, 0x2 ;  /* 0x00000002ff0c7424 */ /* 0x000fe200078e00ff */
[----:B------:R-:W-:-:S05]  /*37c70*/  SEL R4, R14, RZ, P1 ;  /* 0x000000ff0e047207 */ /* 0x000fca0000800000 */
[----:B------:R-:W-:-:S04]  /*37c80*/  IMAD.IADD R4, R17, 0x1, R4 ;  /* 0x0000000111047824 */ /* 0x000fc800078e0204 */
[----:B------:R-:W-:-:S07]  /*37c90*/  IMAD.MOV.U32 R13, RZ, RZ, R4 ;  /* 0x000000ffff0d7224 */ /* 0x000fce00078e0004 */
[----:B------:R-:W-:Y:S05]  /*37ca0*/  WARPSYNC.COLLECTIVE R15, `(.L_x_6843) ;  /* 0x000000000f087348 */ /* 0x000fea0003c00000 */
[----:B------:R0:W1:Y:S02]  /*37cb0*/  SHFL.UP P6, R14, R13, R12, R11 ;  /* 0x0400000c0d0e7389 */ /* 0x00006400000c000b */
[----:B01----:R-:W-:Y:S01]  /*37cc0*/  ENDCOLLECTIVE ;  /* 0x000000000000791b */ /* 0x003fe20003800000 */
.L_x_6843:
[----:B------:R-:W-:Y:S01]  /*37cd0*/  IMAD.MOV.U32 R12, RZ, RZ, 0x4 ;  /* 0x00000004ff0c7424 */ /* 0x000fe200078e00ff */
[----:B------:R-:W-:-:S04]  /*37ce0*/  SEL R3, R14, RZ, P2 ;  /* 0x000000ff0e037207 */ /* 0x000fc80001000000 */
[----:B------:R-:W-:-:S05]  /*37cf0*/  IADD3 R6, R4, R3, RZ ;  /* 0x0000000304067210 */ /* 0x000fca0007ffe0ff */
[----:B------:R-:W-:-:S07]  /*37d00*/  IMAD.MOV.U32 R13, RZ, RZ, R6 ;  /* 0x000000ffff0d7224 */ /* 0x000fce00078e0006 */
[----:B------:R-:W-:Y:S05]  /*37d10*/  WARPSYNC.COLLECTIVE R15, `(.L_x_6844) ;  /* 0x000000000f087348 */ /* 0x000fea0003c00000 */
[----:B------:R0:W1:Y:S02]  /*37d20*/  SHFL.UP P6, R14, R13, R12, R11 ;  /* 0x0400000c0d0e7389 */ /* 0x00006400000c000b */
[----:B01----:R-:W-:Y:S01]  /*37d30*/  ENDCOLLECTIVE ;  /* 0x000000000000791b */ /* 0x003fe20003800000 */
.L_x_6844:
[----:B------:R-:W-:Y:S02]  /*37d40*/  MOV R12, 0x8 ;  /* 0x00000008000c7802 */ /* 0x000fe40000000f00 */
[----:B------:R-:W-:-:S05]  /*37d50*/  SEL R3, R14, RZ, P3 ;  /* 0x000000ff0e037207 */ /* 0x000fca0001800000 */
[----:B------:R-:W-:-:S04]  /*37d60*/  IMAD.IADD R2, R6, 0x1, R3 ;  /* 0x0000000106027824 */ /* 0x000fc800078e0203 */
[----:B------:R-:W-:-:S07]  /*37d70*/  IMAD.MOV.U32 R13, RZ, RZ, R2 ;  /* 0x000000ffff0d7224 */ /* 0x000fce00078e0002 */
[----:B------:R-:W-:Y:S05]  /*37d80*/  WARPSYNC.COLLECTIVE R15, `(.L_x_6845) ;  /* 0x000000000f087348 */ /* 0x000fea0003c00000 */
[----:B------:R0:W1:Y:S02]  /*37d90*/  SHFL.UP P6, R14, R13, R12, R11 ;  /* 0x0400000c0d0e7389 */ /* 0x00006400000c000b */
[----:B01----:R-:W-:Y:S01]  /*37da0*/  ENDCOLLECTIVE ;  /* 0x000000000000791b */ /* 0x003fe20003800000 */
.L_x_6845:
[----:B------:R-:W-:Y:S01]  /*37db0*/  IMAD.MOV.U32 R12, RZ, RZ, 0x10 ;  /* 0x00000010ff0c7424 */ /* 0x000fe200078e00ff */
[----:B------:R-:W-:-:S05]  /*37dc0*/  SEL R3, R14, RZ, P4 ;  /* 0x000000ff0e037207 */ /* 0x000fca0002000000 */
[----:B------:R-:W-:-:S04]  /*37dd0*/  IMAD.IADD R3, R2, 0x1, R3 ;  /* 0x0000000102037824 */ /* 0x000fc800078e0203 */
[----:B------:R-:W-:-:S07]  /*37de0*/  IMAD.MOV.U32 R13, RZ, RZ, R3 ;  /* 0x000000ffff0d7224 */ /* 0x000fce00078e0003 */
[----:B------:R-:W-:Y:S05]  /*37df0*/  WARPSYNC.COLLECTIVE R15, `(.L_x_6846) ;  /* 0x000000000f087348 */ /* 0x000fea0003c00000 */
[----:B------:R0:W1:Y:S02]  /*37e00*/  SHFL.UP P6, R14, R13, R12, R11 ;  /* 0x0400000c0d0e7389 */ /* 0x00006400000c000b */
[----:B01----:R-:W-:Y:S01]  /*37e10*/  ENDCOLLECTIVE ;  /* 0x000000000000791b */ /* 0x003fe20003800000 */
.L_x_6846:
        /* <DEDUP_REMOVED lines=8> */
.L_x_6847:
[----:B------:R-:W-:Y:S05]  /*37ea0*/  BRA `(.L_x_6848) ;  /* 0xffffff9800647947 */ /* 0x000fea000383ffff */
.L_x_6629:
[----:B------:R-:W-:Y:S01]  /*37eb0*/  BSSY B0, `(.L_x_6849) ;  /* 0x0000008000007945 */ /* 0x000fe20003800000 */
[----:B-----5:R-:W-:Y:S01]  /*37ec0*/  IMAD.MOV.U32 R13, RZ, RZ, R17 ;  /* 0x000000ffff0d7224 */ /* 0x020fe200078e0011 */
[----:B------:R-:W-:Y:S01]  /*37ed0*/  MOV R11, RZ ;  /* 0x000000ff000b7202 */ /* 0x000fe20000000f00 */
[----:B------:R-:W-:Y:S02]  /*37ee0*/  IMAD.MOV.U32 R12, RZ, RZ, 0x1 ;  /* 0x00000001ff0c7424 */ /* 0x000fe400078e00ff */
[----:B------:R-:W-:-:S07]  /*37ef0*/  IMAD.MOV.U32 R15, RZ, RZ, -0x1 ;  /* 0xffffffffff0f7424 */ /* 0x000fce00078e00ff */
[----:B01----:R-:W-:Y:S05]  /*37f00*/  WARPSYNC.COLLECTIVE R15, `(.L_x_6850) ;  /* 0x000000000f087348 */ /* 0x003fea0003c00000 */
[----:B------:R2:W3:Y:S02]  /*37f10*/  SHFL.UP P6, R14, R13, R12, R11 ;  /* 0x0400000c0d0e7389 */ /* 0x0004e400000c000b */
[----:B0123--:R-:W-:Y:S01]  /*37f20*/  ENDCOLLECTIVE ;  /* 0x000000000000791b */ /* 0x00ffe20003800000 */
.L_x_6850:
[----:B------:R-:W-:Y:S05]  /*37f30*/  BSYNC B0 ;  /* 0x0000000000007941 */ /* 0x000fea0003800000 */
.L_x_6849:
[----:B------:R-:W-:Y:S01]  /*37f40*/  SEL R14, R14, RZ, P1 ;  /* 0x000000ff0e0e7207 */ /* 0x000fe20000800000 */
[----:B------:R-:W-:Y:S01]  /*37f50*/  IMAD.MOV.U32 R12, RZ, RZ, 0x2 ;  /* 0x00000002ff0c7424 */ /* 0x000fe200078e00ff */
[----:B------:R-:W-:Y:S01]  /*37f60*/  MOV R15, 0xffffffff ;  /* 0xffffffff000f7802 */ /* 0x000fe20000000f00 */
[----:B------:R-:W-:Y:S02]  /*37f70*/  IMAD.MOV.U32 R11, RZ, RZ, RZ ;  /* 0x000000ffff0b7224 */ /* 0x000fe400078e00ff */
[----:B------:R-:W-:-:S07]  /*37f80*/  IMAD.IADD R13, R17, 0x1, R14 ;  /* 0x00000001110d7824 */ /* 0x000fce00078e020e */
[----:B------:R-:W-:Y:S05]  /*37f90*/  WARPSYNC.COLLECTIVE R15, `(.L_x_6851) ;  /* 0x000000000f087348 */ /* 0x000fea0003c00000 */
[----:B------:R0:W1:Y:S02]  /*37fa0*/  SHFL.UP P6, R14, R13, R12, R11 ;  /* 0x0400000c0d0e7389 */ /* 0x00006400000c000b */
[----:B01----:R-:W-:Y:S01]  /*37fb0*/  ENDCOLLECTIVE ;  /* 0x000000000000791b */ /* 0x003fe20003800000 */
.L_x_6851:
[----:B------:R-:W-:Y:S01]  /*37fc0*/  IMAD.MOV.U32 R12, RZ, RZ, 0x4 ;  /* 0x00000004ff0c7424 */ /* 0x000fe200078e00ff */
[----:B------:R-:W-:-:S05]  /*37fd0*/  SEL R2, R14, RZ, P2 ;  /* 0x000000ff0e027207 */ /* 0x000fca0001000000 */
[----:B------:R-:W-:-:S04]  /*37fe0*/  IMAD.IADD R2, R13, 0x1, R2 ;  /* 0x000000010d027824 */ /* 0x000fc800078e0202 */
[----:B------:R-:W-:-:S07]  /*37ff0*/  IMAD.MOV.U32 R13, RZ, RZ, R2 ;  /* 0x000000ffff0d7224 */ /* 0x000fce00078e0002 */
[----:B------:R-:W-:Y:S05]  /*38000*/  WARPSYNC.COLLECTIVE R15, `(.L_x_6852) ;  /* 0x000000000f087348 */ /* 0x000fea0003c00000 */
[----:B------:R0:W1:Y:S02]  /*38010*/  SHFL.UP P6, R14, R13, R12, R11 ;  /* 0x0400000c0d0e7389 */ /* 0x00006400000c000b */
[----:B01----:R-:W-:Y:S01]  /*38020*/  ENDCOLLECTIVE ;  /* 0x000000000000791b */ /* 0x003fe20003800000 */
.L_x_6852:
[----:B------:R-:W-:Y:S01]  /*38030*/  IMAD.MOV.U32 R12, RZ, RZ, 0x8 ;  /* 0x00000008ff0c7424 */ /* 0x000fe200078e00ff */
[----:B------:R-:W-:-:S05]  /*38040*/  SEL R3, R14, RZ, P3 ;  /* 0x000000ff0e037207 */ /* 0x000fca0001800000 */
[----:B------:R-:W-:-:S05]  /*38050*/  IMAD.IADD R3, R2, 0x1, R3 ;  /* 0x0000000102037824 */ /* 0x000fca00078e0203 */
[----:B------:R-:W-:-:S07]  /*38060*/  MOV R13, R3 ;  /* 0x00000003000d7202 */ /* 0x000fce0000000f00 */
[----:B------:R-:W-:Y:S05]  /*38070*/  WARPSYNC.COLLECTIVE R15, `(.L_x_6853) ;  /* 0x000000000f087348 */ /* 0x000fea0003c00000 */
[----:B------:R0:W1:Y:S02]  /*38080*/  SHFL.UP P6, R14, R13, R12, R11 ;  /* 0x0400000c0d0e7389 */ /* 0x00006400000c000b */
[----:B01----:R-:W-:Y:S01]  /*38090*/  ENDCOLLECTIVE ;  /* 0x000000000000791b */ /* 0x003fe20003800000 */
.L_x_6853:
[----:B------:R-:W-:Y:S01]  /*380a0*/  IMAD.MOV.U32 R12, RZ, RZ, 0x10 ;  /* 0x00000010ff0c7424 */ /* 0x000fe200078e00ff */
[----:B------:R-:W-:-:S05]  /*380b0*/  SEL R4, R14, RZ, P4 ;  /* 0x000000ff0e047207 */ /* 0x000fca0002000000 */
[----:B------:R-:W-:-:S04]  /*380c0*/  IMAD.IADD R4, R3, 0x1, R4 ;  /* 0x0000000103047824 */ /* 0x000fc800078e0204 */
[----:B------:R-:W-:-:S07]  /*380d0*/  IMAD.MOV.U32 R13, RZ, RZ, R4 ;  /* 0x000000ffff0d7224 */ /* 0x000fce00078e0004 */
[----:B------:R-:W-:Y:S05]  /*380e0*/  WARPSYNC.COLLECTIVE R15, `(.L_x_6854) ;  /* 0x000000000f087348 */ /* 0x000fea0003c00000 */
[----:B------:R0:W1:Y:S02]  /*380f0*/  SHFL.UP P6, R14, R13, R12, R11 ;  /* 0x0400000c0d0e7389 */ /* 0x00006400000c000b */
[----:B01----:R-:W-:Y:S01]  /*38100*/  ENDCOLLECTIVE ;  /* 0x000000000000791b */ /* 0x003fe20003800000 */
.L_x_6854:
        /* <DEDUP_REMOVED lines=8> */
.L_x_6855:
[----:B------:R-:W-:Y:S05]  /*38190*/  BRA `(.L_x_6856) ;  /* 0xffffff9800447947 */ /* 0x000fea000383ffff */
.L_x_6631:
[----:B------:R-:W-:Y:S01]  /*381a0*/  BSSY B0, `(.L_x_6857) ;  /* 0x0000006000007945 */ /* 0x000fe20003800000 */
[----:B------:R-:W-:Y:S01]  /*381b0*/  PLOP3.LUT P6, PT, P6, PT, PT, 0x8, 0x0 ;  /* 0x000000000000781c */ /* 0x000fe200037ce170 */
[----:B------:R-:W-:-:S12]  /*381c0*/  IMAD.MOV.U32 R15, RZ, RZ, -0x1 ;  /* 0xffffffffff0f7424 */ /* 0x000fd800078e00ff */
[----:B01----:R-:W-:Y:S05]  /*381d0*/  WARPSYNC.COLLECTIVE R15, `(.L_x_6858) ;  /* 0x000000000f087348 */ /* 0x003fea0003c00000 */
[----:B------:R-:W-:Y:S01]  /*381e0*/  VOTE.ANY R14, PT, P6 ;  /* 0x00000000000e7806 */ /* 0x000fe200030e0100 */
[----:B01----:R-:W-:Y:S06]  /*381f0*/  ENDCOLLECTIVE ;  /* 0x000000000000791b */ /* 0x003fec0003800000 */
.L_x_6858:
[----:B------:R-:W-:Y:S05]  /*38200*/  BSYNC B0 ;  /* 0x0000000000007941 */ /* 0x000fea0003800000 */
.L_x_6857:
[----:B------:R-:W-:Y:S01]  /*38210*/  MOV R3, R14 ;  /* 0x0000000e00037202 */ /* 0x000fe20000000f00 */
[----:B------:R-:W-:Y:S02]  /*38220*/  IMAD.MOV.U32 R13, RZ, RZ, R17 ;  /* 0x000000ffff0d7224 */ /* 0x000fe400078e0011 */
[----:B------:R-:W-:Y:S01]  /*38230*/  IMAD.MOV.U32 R11, RZ, RZ, 0x1f ;  /* 0x0000001fff0b7424 */ /* 0x000fe200078e00ff */
[----:B------:R-:W0:Y:S01]  /*38240*/  POPC R6, R3 ;  /* 0x0000000300067309 */ /* 0x000e220000000000 */
[----:B------:R-:W-:Y:S02]  /*38250*/  IMAD.MOV.U32 R15, RZ, RZ, -0x1 ;  /* 0xffffffffff0f7424 */ /* 0x000fe400078e00ff */
[----:B0-----:R-:W-:-:S07]  /*38260*/  IMAD.MOV.U32 R12, RZ, RZ, R6 ;  /* 0x000000ffff0c7224 */ /* 0x001fce00078e0006 */
[----:B------:R-:W-:Y:S05]  /*38270*/  WARPSYNC.COLLECTIVE R15, `(.L_x_6859) ;  /* 0x000000000f087348 */ /* 0x000fea0003c00000 */
[----:B------:R0:W1:Y:S02]  /*38280*/  SHFL.IDX P6, R14, R13, R12, R11 ;  /* 0x0000000c0d0e7389 */ /* 0x00006400000c000b */
[----:B01----:R-:W-:Y:S01]  /*38290*/  ENDCOLLECTIVE ;  /* 0x000000000000791b */ /* 0x003fe20003800000 */
.L_x_6859:
[----:B------:R-:W-:Y:S01]  /*382a0*/  MOV R17, R14 ;  /* 0x0000000e00117202 */ /* 0x000fe20000000f00 */
[----:B------:R-:W-:Y:S06]  /*382b0*/  BRA `(.L_x_6860) ;  /* 0xffffff9800347947 */ /* 0x000fec000383ffff */
.L_x_6633:
[----:B------:R-:W-:Y:S01]  /*382c0*/  BSSY B0, `(.L_x_6861) ;  /* 0x0000007000007945 */ /* 0x000fe20003800000 */
[----:B------:R-:W-:Y:S02]  /*382d0*/  IMAD.MOV.U32 R13, RZ, RZ, R2 ;  /* 0x000000ffff0d7224 */ /* 0x000fe400078e0002 */
[----:B------:R-:W-:Y:S02]  /*382e0*/  IMAD.MOV.U32 R11, RZ, RZ, 0x1f ;  /* 0x0000001fff0b7424 */ /* 0x000fe400078e00ff */
[----:B------:R-:W-:-:S07]  /*382f0*/  IMAD.MOV.U32 R15, RZ, RZ, -0x1 ;  /* 0xffffffffff0f7424 */ /* 0x000fce00078e00ff */
[----:B0123--:R-:W-:Y:S05]  /*38300*/  WARPSYNC.COLLECTIVE R15, `(.L_x_6862) ;  /* 0x000000000f087348 */ /* 0x00ffea0003c00000 */
[----:B------:R4:W0:Y:S02]  /*38310*/  SHFL.IDX P6, R14, R13, R12, R11 ;  /* 0x0000000c0d0e7389 */ /* 0x00082400000c000b */
[----:B01234-:R-:W-:Y:S01]  /*38320*/  ENDCOLLECTIVE ;  /* 0x000000000000791b */ /* 0x01ffe20003800000 */
.L_x_6862:
[----:B------:R-:W-:Y:S05]  /*38330*/  BSYNC B0 ;  /* 0x0000000000007941 */ /* 0x000fea0003800000 */
.L_x_6861:
[----:B------:R-:W-:Y:S05]  /*38340*/  BRA `(.L_x_6632) ;  /* 0xffffff98002c7947 */ /* 0x000fea000383ffff */
.L_x_6637:
[----:B0-----:R0:W2:Y:S02]  /*38350*/  SYNCS.PHASECHK.TRANS64.TRYWAIT P0, [R5+URZ+0x33420], R0 ;  /* 0x03342000050075a7 */ /* 0x0010a4000800017f */
[----:B--2---:R-:W-:Y:S05]  /*38360*/  @!P0 NANOSLEEP.SYNCS 0x989680 ;  /* 0x009896800000895d */ /* 0x004fea0003900000 */
[----:B------:R-:W2:Y:S02]  /*38370*/  @!P0 SYNCS.PHASECHK.TRANS64 P0, [R5+URZ+0x33420], R0 ;  /* 0x03342000050085a7 */ /* 0x000ea4000800007f */
[----:B--2---:R-:W-:Y:S05]  /*38380*/  @!P0 BRA `(.L_x_6637) ;  /* 0xfffffffc00f08947 */ /* 0x004fea000383ffff */
[----:B------:R-:W-:Y:S05]  /*38390*/  BRA `(.L_x_6863) ;  /* 0xffffff9c00ac7947 */ /* 0x000fea000383ffff */
.L_x_6638:
        /* <DEDUP_REMOVED lines=11> */
.L_x_6865:
[----:B------:R-:W-:Y:S05]  /*38450*/  BSYNC B0 ;  /* 0x0000000000007941 */ /* 0x000fea0003800000 */
.L_x_6864:
[----:B------:R-:W-:Y:S05]  /*38460*/  BRA `(.L_x_6866) ;  /* 0xffffff9c00947947 */ /* 0x000fea000383ffff */
.L_x_6639:
[----:B------:R-:W-:Y:S01]  /*38470*/  BSSY B0, `(.L_x_6867) ;  /* 0x0000006000007945 */ /* 0x000fe20003800000 */
[----:B------:R-:W-:-:S07]  /*38480*/  IMAD.MOV.U32 R15, RZ, RZ, -0x1 ;  /* 0xffffffffff0f7424 */ /* 0x000fce00078e00ff */
[----:B01----:R-:W-:Y:S05]  /*38490*/  WARPSYNC.COLLECTIVE R15, `(.L_x_6868) ;  /* 0x000000000f0c7348 */ /* 0x003fea0003c00000 */
[----:B------:R-:W-:Y:S02]  /*384a0*/  ELECT P6, UR62, PT ;  /* 0x00000000003e782f */ /* 0x000fe400038c0000 */
[----:B------:R-:W-:Y:S01]  /*384b0*/  MOV R14, UR62 ;  /* 0x0000003e000e7c02 */ /* 0x000fe20008000f00 */
[----:B01----:R-:W-:Y:S10]  /*384c0*/  ENDCOLLECTIVE ;  /* 0x000000000000791b */ /* 0x003ff40003800000 */
.L_x_6868:
[----:B------:R-:W-:Y:S05]  /*384d0*/  BSYNC B0 ;  /* 0x0000000000007941 */ /* 0x000fea0003800000 */
.L_x_6867:
[----:B------:R-:W-:Y:S05]  /*384e0*/  BRA `(.L_x_6869) ;  /* 0xffffff9c00887947 */ /* 0x000fea000383ffff */
.L_x_6641:
[----:B0-----:R0:W2:Y:S02]  /*384f0*/  SYNCS.PHASECHK.TRANS64.TRYWAIT P1, [R3+URZ+0x33440], R2 ;  /* 0x03344002030075a7 */ /* 0x0010a4000802017f */
[----:B--2---:R-:W-:Y:S05]  /*38500*/  @!P1 NANOSLEEP.SYNCS 0x989680 ;  /* 0x009896800000995d */ /* 0x004fea0003900000 */
[----:B------:R-:W2:Y:S02]  /*38510*/  @!P1 SYNCS.PHASECHK.TRANS64 P1, [R3+URZ+0x33440], R2 ;  /* 0x03344002030095a7 */ /* 0x000ea4000802007f */
[----:B--2---:R-:W-:Y:S05]  /*38520*/  @!P1 BRA `(.L_x_6641) ;  /* 0xfffffffc00f09947 */ /* 0x004fea000383ffff */
[----:B------:R-:W-:Y:S05]  /*38530*/  BRA `(.L_x_6870) ;  /* 0xffffff9c00a87947 */ /* 0x000fea000383ffff */
.L_x_6643:
[----:B--2---:R2:W3:Y:S02]  /*38540*/  SYNCS.PHASECHK.TRANS64.TRYWAIT P1, [R5+URZ+0x33440], R0 ;  /* 0x03344000050075a7 */ /* 0x0044e4000802017f */
[----:B---3--:R-:W-:Y:S05]  /*38550*/  @!P1 NANOSLEEP.SYNCS 0x989680 ;  /* 0x009896800000995d */ /* 0x008fea0003900000 */
[----:B------:R-:W3:Y:S02]  /*38560*/  @!P1 SYNCS.PHASECHK.TRANS64 P1, [R5+URZ+0x33440], R0 ;  /* 0x03344000050095a7 */ /* 0x000ee4000802007f */
[----:B---3--:R-:W-:Y:S05]  /*38570*/  @!P1 BRA `(.L_x_6643) ;  /* 0xfffffffc00f09947 */ /* 0x008fea000383ffff */
[----:B------:R-:W-:Y:S05]  /*38580*/  BRA `(.L_x_6871) ;  /* 0xffffff9c00b47947 */ /* 0x000fea000383ffff */
.L_x_6645:
[----:B---3--:R3:W4:Y:S02]  /*38590*/  SYNCS.PHASECHK.TRANS64.TRYWAIT P1, [R3+URZ+0x33460], R2 ;  /* 0x03346002030075a7 */ /* 0x008724000802017f */
[----:B----4-:R-:W-:Y:S05]  /*385a0*/  @!P1 NANOSLEEP.SYNCS 0x989680 ;  /* 0x009896800000995d */ /* 0x010fea0003900000 */
[----:B------:R-:W4:Y:S02]  /*385b0*/  @!P1 SYNCS.PHASECHK.TRANS64 P1, [R3+URZ+0x33460], R2 ;  /* 0x03346002030095a7 */ /* 0x000f24000802007f */
[----:B----4-:R-:W-:Y:S05]  /*385c0*/  @!P1 BRA `(.L_x_6645) ;  /* 0xfffffffc00f09947 */ /* 0x010fea000383ffff */
[----:B------:R-:W-:Y:S05]  /*385d0*/  BRA `(.L_x_6872) ;  /* 0xffffff9c00b07947 */ /* 0x000fea000383ffff */
.L_x_6647:
[----:B----4-:R4:W0:Y:S02]  /*385e0*/  SYNCS.PHASECHK.TRANS64.TRYWAIT P1, [R5+URZ+0x33460], R0 ;  /* 0x03346000050075a7 */ /* 0x010824000802017f */
[----:B0-----:R-:W-:Y:S05]  /*385f0*/  @!P1 NANOSLEEP.SYNCS 0x989680 ;  /* 0x009896800000995d */ /* 0x001fea0003900000 */
[----:B------:R-:W0:Y:S02]  /*38600*/  @!P1 SYNCS.PHASECHK.TRANS64 P1, [R5+URZ+0x33460], R0 ;  /* 0x03346000050095a7 */ /* 0x000e24000802007f */
[----:B0-----:R-:W-:Y:S05]  /*38610*/  @!P1 BRA `(.L_x_6647) ;  /* 0xfffffffc00f09947 */ /* 0x001fea000383ffff */
[----:B------:R-:W-:Y:S05]  /*38620*/  BRA `(.L_x_6873) ;  /* 0xffffff9c00ac7947 */ /* 0x000fea000383ffff */
.L_x_6649:
[----:B------:R0:W0:Y:S02]  /*38630*/  SYNCS.PHASECHK.TRANS64.TRYWAIT P1, [R3+URZ+0x33480], R2 ;  /* 0x03348002030075a7 */ /* 0x000024000802017f */
[----:B0-----:R-:W-:Y:S05]  /*38640*/  @!P1 NANOSLEEP.SYNCS 0x989680 ;  /* 0x009896800000995d */ /* 0x001fea0003900000 */
[----:B------:R-:W0:Y:S02]  /*38650*/  @!P1 SYNCS.PHASECHK.TRANS64 P1, [R3+URZ+0x33480], R2 ;  /* 0x03348002030095a7 */ /* 0x000e24000802007f */
[----:B0-----:R-:W-:Y:S05]  /*38660*/  @!P1 BRA `(.L_x_6649) ;  /* 0xfffffffc00f09947 */ /* 0x001fea000383ffff */
[----:B------:R-:W-:Y:S05]  /*38670*/  BRA `(.L_x_6874) ;  /* 0xffffff9c00a87947 */ /* 0x000fea000383ffff */
.L_x_6875:
        /* <DEDUP_REMOVED lines=16> */
.L_x_15842:


//--------------------- .text._ZN7cutlass13device_kernelIN5flash11enable_sm90INS1_16FlashAttnFwdSm90INS1_25CollectiveMainloopFwdSm90ILi2EN4cute5tupleIJNS5_1CILi1EEES8_S8_EEENS6_IJNS7_ILi128EEENS7_ILi160EEESA_EEELi128ENS_12float_e4m3_tEfNS_4arch4Sm90ELb0ELb0ELb1ELb0ELb1ELb0ELb0ELb1ELb1ELb1ELb0ELb0EEENS1_21CollectiveEpilogueFwdINS6_IJSA_SA_SB_EEES9_NS_10bfloat16_tESF_Li256ELb0ELb1ELb0ELb1EEENS1_29StaticPersistentTileSchedulerILb0EEEEEEEEEvNT_6ParamsE --------------------------
	.section	.text._ZN7cutlass13device_kernelIN5flash11enable_sm90INS1_16FlashAttnFwdSm90INS1_25CollectiveMainloopFwdSm90ILi2EN4cute5tupleIJNS5_1CILi1EEES8_S8_EEENS6_IJNS7_ILi128EEENS7_ILi160EEESA_EEELi128ENS_12float_e4m3_tEfNS_4arch4Sm90ELb0ELb0ELb1ELb0ELb1ELb0ELb0ELb1ELb1ELb1ELb0ELb0EEENS1_21CollectiveEpilogueFwdINS6_IJSA_SA_SB_EEES9_NS_10bfloat16_tESF_Li256ELb0ELb1ELb0ELb1EEENS1_29StaticPersistentTileSchedulerILb0EEEEEEEEEvNT_6ParamsE,"ax",@progbits
	.align	128
.text._ZN7cutlass13device_kernelIN5flash11enable_sm90INS1_16FlashAttnFwdSm90INS1_25CollectiveMainloopFwdSm90ILi2EN4cute5tupleIJNS5_1CILi1EEES8_S8_EEENS6_IJNS7_ILi128EEENS7_ILi160EEESA_EEELi128ENS_12float_e4m3_tEfNS_4arch4Sm90ELb0ELb0ELb1ELb0ELb1ELb0ELb0ELb1ELb1ELb1ELb0ELb0EEENS1_21CollectiveEpilogueFwdINS6_IJSA_SA_SB_EEES9_NS_10bfloat16_tESF_Li256ELb0ELb1ELb0ELb1EEENS1_29StaticPersistentTileSchedulerILb0EEEEEEEEEvNT_6ParamsE:
        .type           _ZN7cutlass13device_kernelIN5flash11enable_sm90INS1_16FlashAttnFwdSm90INS1_25CollectiveMainloopFwdSm90ILi2EN4cute5tupleIJNS5_1CILi1EEES8_S8_EEENS6_IJNS7_ILi128EEENS7_ILi160EEESA_EEELi128ENS_12float_e4m3_tEfNS_4arch4Sm90ELb0ELb0ELb1ELb0ELb1ELb0ELb0ELb1ELb1ELb1ELb0ELb0EEENS1_21CollectiveEpilogueFwdINS6_IJSA_SA_SB_EEES9_NS_10bfloat16_tESF_Li256ELb0ELb1ELb0ELb1EEENS1_29StaticPersistentTileSchedulerILb0EEEEEEEEEvNT_6ParamsE,@function
        .size           _ZN7cutlass13device_kernelIN5flash11enable_sm90INS1_16FlashAttnFwdSm90INS1_25CollectiveMainloopFwdSm90ILi2EN4cute5tupleIJNS5_1CILi1EEES8_S8_EEENS6_IJNS7_ILi128EEENS7_ILi160EEESA_EEELi128ENS_12float_e4m3_tEfNS_4arch4Sm90ELb0ELb0ELb1ELb0ELb1ELb0ELb0ELb1ELb1ELb1ELb0ELb0EEENS1_21CollectiveEpilogueFwdINS6_IJSA_SA_SB_EEES9_NS_10bfloat16_tESF_Li256ELb0ELb1ELb0ELb1EEENS1_29StaticPersistentTileSchedulerILb0EEEEEEEEEvNT_6ParamsE,(.L_x_15843 - _ZN7cutlass13device_kernelIN5flash11enable_sm90INS1_16FlashAttnFwdSm90INS1_25CollectiveMainloopFwdSm90ILi2EN4cute5tupleIJNS5_1CILi1EEES8_S8_EEENS6_IJNS7_ILi128EEENS7_ILi160EEESA_EEELi128ENS_12float_e4m3_tEfNS_4arch4Sm90ELb0ELb0ELb1ELb0ELb1ELb0ELb0ELb1ELb1ELb1ELb0ELb0EEENS1_21CollectiveEpilogueFwdINS6_IJSA_SA_SB_EEES9_NS_10bfloat16_tESF_Li256ELb0ELb1ELb0ELb1EEENS1_29StaticPersistentTileSchedulerILb0EEEEEEEEEvNT_6ParamsE)
        .other          _ZN7cutlass13device_kernelIN5flash11enable_sm90INS1_16FlashAttnFwdSm90INS1_25CollectiveMainloopFwdSm90ILi2EN4cute5tupleIJNS5_1CILi1EEES8_S8_EEENS6_IJNS7_ILi128EEENS7_ILi160EEESA_EEELi128ENS_12float_e4m3_tEfNS_4arch4Sm90ELb0ELb0ELb1ELb0ELb1ELb0ELb0ELb1ELb1ELb1ELb0ELb0EEENS1_21CollectiveEpilogueFwdINS6_IJSA_SA_SB_EEES9_NS_10bfloat16_tESF_Li256ELb0ELb1ELb0ELb1EEENS1_29StaticPersistentTileSchedulerILb0EEEEEEEEEvNT_6ParamsE,@"STO_CUDA_ENTRY STV_DEFAULT"
_ZN7cutlass13device_kernelIN5flash11enable_sm90INS1_16FlashAttnFwdSm90INS1_25CollectiveMainloopFwdSm90ILi2EN4cute5tupleIJNS5_1CILi1EEES8_S8_EEENS6_IJNS7_ILi128EEENS7_ILi160EEESA_EEELi128ENS_12float_e4m3_tEfNS_4arch4Sm90ELb0ELb0ELb1ELb0ELb1ELb0ELb0ELb1ELb1ELb1ELb0ELb0EEENS1_21CollectiveEpilogueFwdINS6_IJSA_SA_SB_EEES9_NS_10bfloat16_tESF_Li256ELb0ELb1ELb0ELb1EEENS1_29StaticPersistentTileSchedulerILb0EEEEEEEEEvNT_6ParamsE:
        /* <DEDUP_REMOVED lines=45> */
.L_x_6876:
        /* <DEDUP_REMOVED lines=22> */
.L_x_6877:
        /* <DEDUP_REMOVED lines=18> */
.L_x_6878:
        /* <DEDUP_REMOVED lines=22> */
.L_x_6879:
        /* <DEDUP_REMOVED lines=24> */
.L_x_6880:
        /* <DEDUP_REMOVED lines=8> */
.L_x_6882:
        /* <DEDUP_REMOVED lines=14> */
[----:B------:R-:W-:Y:S01]  /*0990*/  MOV R191, 0xfffffffe ;  /* 0xfffffffe00bf7802 */ /* 0x000fe20000000f00 */
[----:B------:R-:W-:Y:S01]  /*09a0*/  ULOP3.LUT UR46, UR37, 0x1, URZ, 0xfc, !UPT ;  /* 0x00000001252e7892 */ /* 0x000fe2000f8efc3f */
[----:B------:R-:W-:Y:S02]  /*09b0*/  UMOV UR45, URZ ;  /* 0x0000003f002d7c82 */ /* 0x000fe40008000000 */
[----:B------:R-:W-:Y:S01]  /*09c0*/  SHF.R.S32.HI R0, RZ, 0x1f, R17 ;  /* 0x0000001fff007819 */ /* 0x000fe20000011411 */
[----:B------:R-:W-:Y:S01]  /*09d0*/  UMOV UR44, URZ ;  /* 0x0000003f002c7c82 */ /* 0x000fe20008000000 */
[----:B------:R-:W-:Y:S02]  /*09e0*/  UMOV UR36, URZ ;  /* 0x0000003f00247c82 */ /* 0x000fe40008000000 */
[CC--:B------:R-:W-:Y:S02]  /*09f0*/  LEA.HI R2, R0.reuse, R17.reuse, RZ, 0x7 ;  /* 0x0000001100027211 */ /* 0x0c0fe400078f38ff */
[----:B------:R-:W-:-:S02]  /*0a00*/  LEA.HI R3, R0, R17, RZ, 0x5 ;  /* 0x0000001100037211 */ /* 0x000fc400078f28ff */
[----:B------:R-:W-:Y:S02]  /*0a10*/  LOP3.LUT R4, R2, 0xffffff80, RZ, 0xc0, !PT ;  /* 0xffffff8002047812 */ /* 0x000fe400078ec0ff */
[CC--:B------:R-:W-:Y:S01]  /*0a20*/  LEA.HI R5, R0.reuse, R17.reuse, RZ, 0x4 ;  /* 0x0000001100057211 */ /* 0x0c0fe200078f20ff */
[----:B------:R-:W-:Y:S01]  /*0a30*/  IMAD.SHL.U32 R3, R3, 0x20, RZ ;  /* 0x0000002003037824 */ /* 0x000fe200078e00ff */
[----:B------:R-:W-:Y:S01]  /*0a40*/  LEA.HI R9, R0, R17, RZ, 0x2 ;  /* 0x0000001100097211 */ /* 0x000fe200078f10ff */
[----:B------:R-:W-:Y:S01]  /*0a50*/  IMAD.IADD R19, R17, 0x1, -R4 ;  /* 0x0000000111137824 */ /* 0x000fe200078e0a04 */
[----:B------:R-:W-:Y:S02]  /*0a60*/  LOP3.LUT R6, R5, 0x3fffff0, RZ, 0xc0, !PT ;  /* 0x03fffff005067812 */ /* 0x000fe400078ec0ff */
[----:B------:R-:W-:Y:S02]  /*0a70*/  LOP3.LUT R7, R3, 0xfffffc00, RZ, 0xc0, !PT ;  /* 0xfffffc0003077812 */ /* 0x000fe400078ec0ff */
[----:B------:R-:W-:Y:S01]  /*0a80*/  SHF.R.S32.HI R4, RZ, 0x1f, R19 ;  /* 0x0000001fff047819 */ /* 0x000fe20000011413 */
[----:B------:R-:W-:Y:S01]  /*0a90*/  IMAD.IADD R6, R17, 0x1, -R6 ;  /* 0x0000000111067824 */ /* 0x000fe200078e0a06 */
[----:B------:R-:W-:-:S02]  /*0aa0*/  SHF.R.S32.HI R8, RZ, 0x4, R5 ;  /* 0x00000004ff087819 */ /* 0x000fc40000011405 */
[----:B------:R-:W-:Y:S02]  /*0ab0*/  LEA.HI R3, R4, R19, RZ, 0x2 ;  /* 0x0000001304037211 */ /* 0x000fe400078f10ff */
[----:B------:R-:W-:Y:S02]  /*0ac0*/  LEA R6, R6, R7, 0x6 ;  /* 0x0000000706067211 */ /* 0x000fe400078e30ff */
[----:B------:R-:W-:Y:S02]  /*0ad0*/  LEA.HI R5, R5, R8, RZ, 0x1 ;  /* 0x0000000805057211 */ /* 0x000fe400078f08ff */
[--C-:B------:R-:W-:Y:S02]  /*0ae0*/  SHF.R.S32.HI R7, RZ, 0x2, R3.reuse ;  /* 0x00000002ff077819 */ /* 0x100fe40000011403 */
[----:B------:R-:W-:Y:S02]  /*0af0*/  SHF.R.S32.HI R10, RZ, 0x1f, R3 ;  /* 0x0000001fff0a7819 */ /* 0x000fe40000011403 */
[----:B------:R-:W-:-:S02]  /*0b00*/  LEA.HI R18, R0, R17, RZ, 0x3 ;  /* 0x0000001100127211 */ /* 0x000fc400078f18ff */
[----:B------:R-:W-:Y:S02]  /*0b10*/  LOP3.LUT R5, R5, 0x1ffffffe, RZ, 0xc0, !PT ;  /* 0x1ffffffe05057812 */ /* 0x000fe400078ec0ff */
[----:B------:R-:W-:Y:S02]  /*0b20*/  LOP3.LUT R0, R9, 0xfffffffc, RZ, 0xc0, !PT ;  /* 0xfffffffc09007812 */ /* 0x000fe400078ec0ff */
[----:B------:R-:W-:Y:S01]  /*0b30*/  LEA.HI R10, R10, R7, RZ, 0x3 ;  /* 0x000000070a0a7211 */ /* 0x000fe200078f18ff */
[----:B------:R-:W-:Y:S01]  /*0b40*/  IMAD.IADD R5, R8, 0x1, -R5 ;  /* 0x0000000108057824 */ /* 0x000fe200078e0a05 */
[----:B------:R-:W-:Y:S01]  /*0b50*/  SHF.R.S32.HI R23, RZ, 0x7, R2 ;  /* 0x00000007ff177819 */ /* 0x000fe20000011402 */
[----:B------:R-:W-:Y:S01]  /*0b60*/  IMAD.IADD R8, R17, 0x1, -R0 ;  /* 0x0000000111087824 */ /* 0x000fe200078e0a00 */
[----:B------:R-:W-:Y:S01]  /*0b70*/  LOP3.LUT R10, R10, 0xfffffff8, RZ, 0xc0, !PT ;  /* 0xfffffff80a0a7812 */ /* 0x000fe200078ec0ff */
[----:B------:R-:W-:Y:S01]  /*0b80*/  IMAD R190, R5, 0x8, R6 ;  /* 0x0000000805be7824 */ /* 0x000fe200078e0206 */
[----:B------:R-:W-:-:S02]  /*0b90*/  LEA.HI R4, R4, R19, RZ, 0x5 ;  /* 0x0000001304047211 */ /* 0x000fc400078f28ff */
[----:B------:R-:W-:Y:S01]  /*0ba0*/  LEA.HI R2, R2, R23, RZ, 0x1 ;  /* 0x0000001702027211 */ /* 0x000fe200078f08ff */
[----:B------:R-:W-:Y:S01]  /*0bb0*/  IMAD.IADD R7, R7, 0x1, -R10 ;  /* 0x0000000107077824 */ /* 0x000fe200078e0a0a */
[----:B------:R-:W-:Y:S02]  /*0bc0*/  LOP3.LUT R12, R18, 0xfffffff8, RZ, 0xc0, !PT ;  /* 0xfffffff8120c7812 */ /* 0x000fe400078ec0ff */
[----:B------:R-:W-:Y:S02]  /*0bd0*/  SHF.R.S32.HI R4, RZ, 0x5, R4 ;  /* 0x00000005ff047819 */ /* 0x000fe40000011404 */
[----:B------:R-:W-:Y:S01]  /*0be0*/  LOP3.LUT R2, R2, 0x3fffffe, RZ, 0xc0, !PT ;  /* 0x03fffffe02027812 */ /* 0x000fe200078ec0ff */
[----:B------:R-:W-:Y:S01]  /*0bf0*/  IMAD.IADD R17, R17, 0x1, -R12 ;  /* 0x0000000111117824 */ /* 0x000fe200078e0a0c */
[----:B------:R-:W-:Y:S01]  /*0c00*/  LEA.HI R5, R8, R8, RZ, 0x1 ;  /* 0x0000000808057211 */ /* 0x000fe200078f08ff */
[----:B------:R-:W-:Y:S01]  /*0c10*/  IMAD R7, R4, 0x10, R7 ;  /* 0x0000001004077824 */ /* 0x000fe200078e0207 */
[----:B------:R-:W-:Y:S01]  /*0c20*/  LOP3.LUT R0, R3, 0x7ffffffc, RZ, 0xc0, !PT ;  /* 0x7ffffffc03007812 */ /* 0x000fe200078ec0ff */
[----:B------:R-:W-:Y:S01]  /*0c30*/  IMAD.IADD R188, R23, 0x1, -R2 ;  /* 0x0000000117bc7824 */ /* 0x000fe200078e0a02 */
[----:B------:R-:W-:Y:S01]  /*0c40*/  LOP3.LUT R5, R5, 0x1ffffffe, RZ, 0xc0, !PT ;  /* 0x1ffffffe05057812 */ /* 0x000fe200078ec0ff */
[----:B------:R-:W-:Y:S01]  /*0c50*/  IMAD.SHL.U32 R2, R17, 0x8, RZ ;  /* 0x0000000811027824 */ /* 0x000fe200078e00ff */
[----:B------:R-:W-:Y:S01]  /*0c60*/  SHF.R.S32.HI R18, RZ, 0x3, R18 ;  /* 0x00000003ff127819 */ /* 0x000fe20000011412 */
[----:B------:R-:W-:Y:S01]  /*0c70*/  IMAD.IADD R0, R19, 0x1, -R0 ;  /* 0x0000000113007824 */ /* 0x000fe200078e0a00 */
[----:B------:R-:W-:Y:S01]  /*0c80*/  LEA R188, R188, R7, 0x6 ;  /* 0x00000007bcbc7211 */ /* 0x000fe200078e30ff */
[----:B------:R-:W-:-:S02]  /*0c90*/  VIADD R16, R2, 0x40 ;  /* 0x0000004002107836 */ /* 0x000fc40000000000 */
[----:B------:R-:W-:Y:S02]  /*0ca0*/  IMAD.IADD R5, R8, 0x1, -R5 ;  /* 0x0000000108057824 */ /* 0x000fe400078e0a05 */
[----:B------:R-:W-:Y:S01]  /*0cb0*/  IMAD R191, R0, R191, 0xa0 ;  /* 0x000000a000bf7424 */ /* 0x000fe200078e02bf */
[----:B------:R-:W-:Y:S01]  /*0cc0*/  SHF.R.S32.HI R192, RZ, 0x1f, R16 ;  /* 0x0000001fffc07819 */ /* 0x000fe20000011410 */
[----:B------:R-:W-:-:S07]  /*0cd0*/  IMAD R189, R5, 0x8, R188 ;  /* 0x0000000805bd7824 */ /* 0x000fce00078e02bc */
.L_x_6915:
[----:B0-----:R-:W0:Y:S01]  /*0ce0*/  SHFL.IDX PT, R0, R23, RZ, 0x1f ;  /* 0x00001fff17007589 */ /* 0x001e2200000e0000 */
[----:B-1----:R-:W1:Y:S01]  /*0cf0*/  S2UR UR38, SR_CgaCtaId ;  /* 0x00000000002679c3 */ /* 0x002e620000008800 */
        /* <DEDUP_REMOVED lines=36> */
[----:B---345:R-:W-:Y:S11]  /*0f40*/  @!P0 BRA `(.L_x_6883) ;  /* 0x0000000000408947 */ /* 0x038ff60003800000 */
        /* <DEDUP_REMOVED lines=16> */
.L_x_6883:
[----:B------:R-:W-:Y:S01]  /*1050*/  ULDC.64 UR4, c[0x0][0x990] ;  /* 0x0002640000047ab9 */ /* 0x000fe20000000a00 */
[----:B------:R-:W-:Y:S01]  /*1060*/  ULDC.64 UR6, c[0x0][0x998] ;  /* 0x0002660000067ab9 */ /* 0x000fe20000000a00 */
[----:B------:R-:W-:Y:S01]  /*1070*/  UISETP.NE.U32.AND UP0, UPT, UR4, URZ, UPT ;  /* 0x0000003f0400728c */ /* 0x000fe2000bf05070 */
[----:B------:R-:W-:Y:S01]  /*1080*/  MOV R3, 0x3f800000 ;  /* 0x3f80000000037802 */ /* 0x000fe20000000f00 */
        /* <DEDUP_REMOVED lines=48> */
[----:B------:R-:W-:Y:S01]  /*1390*/  MOV R8, UR4 ;  /* 0x0000000400087c02 */ /* 0x000fe20008000f00 */
[----:B------:R-:W-:Y:S01]  /*13a0*/  ULDC UR4, c[0x0][0x9d8] ;  /* 0x0002760000047ab9 */ /* 0x000fe20000000800 */
[----:B------:R-:W-:Y:S02]  /*13b0*/  ISETP.NE.AND P0, PT, R9, 0x3, PT ;  /* 0x000000030900780c */ /* 0x000fe40003f05270 */
[----:B------:R-:W-:-:S04]  /*13c0*/  SHF.L.U32 R8, R8, 0x1f, RZ ;  /* 0x0000001f08087819 */ /* 0x000fc800000006ff */
[----:B------:R-:W0:Y:S01]  /*13d0*/  SYNCS.PHASECHK.TRANS64.TRYWAIT P1, [UR41+0x22800], R8 ;  /* 0x02280008ff0075a7 */ /* 0x000e220008020169 */
[----:B--2---:R-:W-:-:S04]  /*13e0*/  FMUL.FTZ R0, R3, R0 ;  /* 0x0000000003007220 */ /* 0x004fc80000410000 */
[----:B------:R-:W-:Y:S01]  /*13f0*/  FMUL.FTZ R0, R0, UR4 ;  /* 0x0000000400007c20 */ /* 0x000fe20008410000 */
[----:B0-----:R-:W-:Y:S06]  /*1400*/  @!P1 BRA `(.L_x_6884) ;  /* 0x000000e4005c9947 */ /* 0x001fec0003800000 */
.L_x_6981:
[----:B------:R-:W-:Y:S05]  /*1410*/  @!P0 BRA `(.L_x_6885) ;  /* 0x0000000000048947 */ /* 0x000fea0003800000 */
[----:B------:R-:W-:Y:S01]  /*1420*/  BPT.TRAP 0x1 ;  /* 0x000000040000795c */ /* 0x000fe20000300000 */
.L_x_6885:
[----:B------:R-:W-:Y:S02]  /*1430*/  IMAD.U32 R4, RZ, RZ, UR36 ;  /* 0x00000024ff047e24 */ /* 0x000fe4000f8e00ff */
[----:B0-----:R-:W-:-:S03]  /*1440*/  IMAD.U32 R3, RZ, RZ, UR44 ;  /* 0x0000002cff037e24 */ /* 0x001fc6000f8e00ff */
[----:B------:R-:W-:Y:S02]  /*1450*/  LEA R4, R4, UR41, 0x3 ;  /* 0x0000002904047c11 */ /* 0x000fe4000f8e18ff */
[----:B------:R-:W-:-:S04]  /*1460*/  SHF.L.U32 R3, R3, 0x1f, RZ ;  /* 0x0000001f03037819 */ /* 0x000fc800000006ff */
[----:B------:R0:W1:Y:S01]  /*1470*/  SYNCS.PHASECHK.TRANS64.TRYWAIT P1, [R4+URZ+0x22830], R3 ;  /* 0x02283003040075a7 */ /* 0x000062000802017f */
[----:B------:R-:W-:Y:S05]  /*1480*/  @!P0 BRA `(.L_x_6886) ;  /* 0x0000000000048947 */ /* 0x000fea0003800000 */
[----:B------:R-:W-:Y:S01]  /*1490*/  BPT.TRAP 0x1 ;  /* 0x000000040000795c */ /* 0x000fe20000300000 */
.L_x_6886:
[----:B-1----:R-:W-:Y:S05]  /*14a0*/  @P1 BRA `(.L_x_6887) ;  /* 0x0000000000081947 */ /* 0x002fea0003800000 */
[----:B------:R-:W1:Y:S02]  /*14b0*/  SYNCS.PHASECHK.TRANS64.TRYWAIT P1, [R4+URZ+0x22830], R3 ;  /* 0x02283003040075a7 */ /* 0x000e64000802017f */
[----:B-1----:R-:W-:Y:S05]  /*14c0*/  @!P1 BRA `(.L_x_6888) ;  /* 0x000000e400449947 */ /* 0x002fea0003800000 */
.L_x_6887:
[----:B------:R-:W-:Y:S01]  /*14d0*/  UIADD3 UR4, UR41, 0x18400, URZ ;  /* 0x0001840029047890 */ /* 0x000fe2000fffe03f */
[----:B------:R-:W-:-:S03]  /*14e0*/  IMAD.MOV.U32 R87, RZ, RZ, RZ ;  /* 0x000000ffff577224 */ /* 0x000fc600078e00ff */
[----:B------:R-:W-:-:S04]  /*14f0*/  USHF.R.U32.HI UR4, URZ, 0x4, UR4 ;  /* 0x000000043f047899 */ /* 0x000fc80008011604 */
[----:B------:R-:W-:-:S06]  /*1500*/  ULOP3.LUT UR4, UR4, 0x3fff, URZ, 0xc0, !UPT ;  /* 0x00003fff04047892 */ /* 0x000fcc000f8ec03f */
[----:B01----:R-:W-:Y:S01]  /*1510*/  IMAD.U32 R3, RZ, RZ, UR4 ;  /* 0x00000004ff037e24 */ /* 0x003fe2000f8e00ff */
[----:B------:R-:W-:Y:S05]  /*1520*/  WARPSYNC.ALL ;  /* 0x0000000000007948 */ /* 0x000fea0003800000 */
[----:B------:R-:W-:-:S04]  /*1530*/  LOP3.LUT R3, R3, 0x10000, RZ, 0xfc, !PT ;  /* 0x0001000003037812 */ /* 0x000fc800078efcff */
[----:B------:R-:W-:Y:S01]  /*1540*/  R2UR UR20, R3 ;  /* 0x00000000031472ca */ /* 0x000fe200000e0000 */
[----:B------:R-:W-:Y:S01]  /*1550*/  ULOP3.LUT UR12, UR49, 0x10000, URZ, 0xfc, !UPT ;  /* 0x00010000310c7892 */ /* 0x000fe2000f8efc3f */
[----:B------:R-:W-:Y:S01]  /*1560*/  WARPGROUP.ARRIVE ;  /* 0x00000000000079c5 */ /* 0x000fe20000000000 */
[----:B------:R-:W-:Y:S01]  /*1570*/  UMOV UR17, 0x40000040 ;  /* 0x4000004000117882 */ /* 0x000fe20000000000 */
[----:B------:R-:W-:Y:S01]  /*1580*/  UMOV UR19, 0x40000040 ;  /* 0x4000004000137882 */ /* 0x000fe20000000000 */
[----:B------:R-:W-:Y:S01]  /*1590*/  UMOV UR7, 0x40000040 ;  /* 0x4000004000077882 */ /* 0x000fe20000000000 */
[----:B------:R-:W-:Y:S01]  /*15a0*/  UMOV UR11, 0x40000040 ;  /* 0x40000040000b7882 */ /* 0x000fe20000000000 */
[----:B------:R-:W-:Y:S01]  /*15b0*/  UMOV UR15, 0x40000040 ;  /* 0x40000040000f7882 */ /* 0x000fe20000000000 */
[----:B------:R-:W-:-:S05]  /*15c0*/  UMOV UR16, UR12 ;  /* 0x0000000c00107c82 */ /* 0x000fca0008000000 */
[----:B------:R-:W-:-:S04]  /*15d0*/  UIMAD UR20, UR36, 0x500, UR20 ;  /* 0x00000500241478a4 */ /* 0x000fc8000f8e0214 */
[----:B------:R-:W-:Y:S02]  /*15e0*/  UIADD3 UR4, UR20, 0x100, URZ ;  /* 0x0000010014047890 */ /* 0x000fe4000fffe03f */
[----:B------:R-:W-:Y:S02]  /*15f0*/  UIADD3 UR5, UR20, 0x200, URZ ;  /* 0x0000020014057890 */ /* 0x000fe4000fffe03f */
[----:B------:R-:W-:Y:S01]  /*1600*/  UMOV UR18, UR20 ;  /* 0x0000001400127c82 */ /* 0x000fe20008000000 */
[----:B------:R-:W-:Y:S01]  /*1610*/  UIADD3 UR6, UR20, 0x300, URZ ;  /* 0x0000030014067890 */ /* 0x000fe2000fffe03f */
[----:B------:R-:W-:Y:S01]  /*1620*/  QGMMA.64x32x32.F32.E4M3.E4M3 R104, gdesc[UR16], RZ, !UPT, gsb0 ;  /* 0x00600000106879f3 */ /* 0x000fe2000c0008ff */
[----:B------:R-:W-:Y:S01]  /*1630*/  UMOV UR18, UR4 ;  /* 0x0000000400127c82 */ /* 0x000fe20008000000 */
[----:B------:R-:W-:Y:S01]  /*1640*/  UMOV UR19, 0x40000040 ;  /* 0x4000004000137882 */ /* 0x000fe20000000000 */
[----:B------:R-:W-:Y:S02]  /*1650*/  UIADD3 UR4, UR20, 0x400, URZ ;  /* 0x0000040014047890 */ /* 0x000fe4000fffe03f */
[----:B------:R-:W-:-:S02]  /*1660*/  UIADD3 UR8, UR20, 0x102, URZ ;  /* 0x0000010214087890 */ /* 0x000fc4000fffe03f */
[----:B------:R-:W-:Y:S02]  /*1670*/  UIADD3 UR9, UR20, 0x202, URZ ;  /* 0x0000020214097890 */ /* 0x000fe4000fffe03f */
[----:B------:R-:W-:Y:S02]  /*1680*/  UIADD3 UR10, UR20, 0x302, URZ ;  /* 0x00000302140a7890 */ /* 0x000fe4000fffe03f */
[----:B------:R-:W-:Y:S02]  /*1690*/  UIADD3 UR13, UR20, 0x304, URZ ;  /* 0x00000304140d7890 */ /* 0x000fe4000fffe03f */
[----:B------:R-:W-:Y:S01]  /*16a0*/  UIADD3 UR14, UR20, 0x6, URZ ;  /* 0x00000006140e7890 */ /* 0x000fe2000fffe03f */
[----:B------:R-:W-:Y:S02]  /*16b0*/  WARPGROUP.DEPBAR.LE gsb0, 0x0 ;  /* 0x00008000000079c5 */ /* 0x000fe40000010000 */
[----:B------:R-:W-:-:S06]  /*16c0*/  WARPGROUP.ARRIVE ;  /* 0x00000000000079c5 */ /* 0x000fcc0000000000 */
[----:B------:R-:W-:Y:S01]  /*16d0*/  QGMMA.64x32x32.F32.E4M3.E4M3 R88, gdesc[UR16], RZ, !UPT, gsb0 ;  /* 0x00600000105879f3 */ /* 0x000fe2000c0008ff */
[----:B------:R-:W-:Y:S01]  /*16e0*/  UMOV UR18, UR5 ;  /* 0x0000000500127c82 */ /* 0x000fe20008000000 */
[----:B------:R-:W-:Y:S01]  /*16f0*/  UMOV UR19, 0x40000040 ;  /* 0x4000004000137882 */ /* 0x000fe20000000000 */
        /* <DEDUP_REMOVED lines=39> */
[----:B------:R-:W-:Y:S02]  /*1970*/  UIADD3 UR8, UR12, 0x4, URZ ;  /* 0x000000040c087890 */ /* 0x000fe4000fffe03f */
        /* <DEDUP_REMOVED lines=61> */
.L_x_6889:
[C---:B------:R-:W-:Y:S01]  /*1d50*/  FMUL.FTZ R7, R0.reuse, R104 ;  /* 0x0000006800077220 */ /* 0x040fe20000410000 */
[C---:B------:R-:W-:Y:S01]  /*1d60*/  FMUL.FTZ R8, R0.reuse, R105 ;  /* 0x0000006900087220 */ /* 0x040fe20000410000 */
[C---:B------:R-:W-:Y:S01]  /*1d70*/  FMUL.FTZ R11, R0.reuse, R108 ;  /* 0x0000006c000b7220 */ /* 0x040fe20000410000 */
[C---:B------:R-:W-:Y:S01]  /*1d80*/  FMUL.FTZ R24, R0.reuse, R24 ;  /* 0x0000001800187220 */ /* 0x040fe20000410000 */
[C---:B------:R-:W-:Y:S01]  /*1d90*/  FMUL.FTZ R12, R0.reuse, R109 ;  /* 0x0000006d000c7220 */ /* 0x040fe20000410000 */
[C---:B------:R-:W-:Y:S01]  /*1da0*/  FMUL.FTZ R77, R0.reuse, R95 ;  /* 0x0000005f004d7220 */ /* 0x040fe20000410000 */
[----:B------:R-:W-:Y:S01]  /*1db0*/  MUFU.TANH R7, R7 ;  /* 0x0000000700077308 */ /* 0x000fe20000002400 */
[----:B------:R-:W-:Y:S02]  /*1dc0*/  IMAD.U32 R95, RZ, RZ, UR47 ;  /* 0x0000002fff5f7e24 */ /* 0x000fe4000f8e00ff */
        /* <DEDUP_REMOVED lines=23> */
[----:B0-----:R-:W-:Y:S01]  /*1f40*/  IADD3 R24, R191, UR48, RZ ;  /* 0x00000030bf187c10 */ /* 0x001fe2000fffe0ff */
[C---:B------:R-:W-:Y:S01]  /*1f50*/  FMUL.FTZ R15, R0.reuse, R119 ;  /* 0x00000077000f7220 */ /* 0x040fe20000410000 */
[C---:B------:R-:W-:Y:S01]  /*1f60*/  FMUL.FTZ R96, R0.reuse, R96 ;  /* 0x0000006000607220 */ /* 0x040fe20000410000 */
[C---:B------:R-:W-:Y:S01]  /*1f70*/  FMUL.FTZ R132, R0.reuse, R97 ;  /* 0x0000006100847220 */ /* 0x040fe20000410000 */
[----:B------:R-:W-:Y:S01]  /*1f80*/  FMUL.FTZ R73, R0, R91 ;  /* 0x0000005b00497220 */ /* 0x000fe20000410000 */
[----:B------:R-:W-:-:S02]  /*1f90*/  IMAD R95, R95, -0xa0, R24 ;  /* 0xffffff605f5f7824 */ /* 0x000fc400078e0218 */
[C---:B------:R-:W-:Y:S01]  /*1fa0*/  FMUL.FTZ R101, R0.reuse, R101 ;  /* 0x0000006500657220 */ /* 0x040fe20000410000 */
[----:B------:R-:W0:Y:S01]  /*1fb0*/  MUFU.TANH R12, R12 ;  /* 0x0000000c000c7308 */ /* 0x000e220000002400 */
[C---:B------:R-:W-:Y:S01]  /*1fc0*/  FMUL.FTZ R26, R0.reuse, R26 ;  /* 0x0000001a001a7220 */ /* 0x040fe20000410000 */
[C---:B------:R-:W-:Y:S01]  /*1fd0*/  FMUL.FTZ R28, R0.reuse, R28 ;  /* 0x0000001c001c7220 */ /* 0x040fe20000410000 */
[C---:B------:R-:W-:Y:S01]  /*1fe0*/  ISETP.GT.AND P4, PT, R95.reuse, RZ, PT ;  /* 0x000000ff5f00720c */ /* 0x040fe20003f84270 */
[C---:B------:R-:W-:Y:S01]  /*1ff0*/  FMUL.FTZ R82, R0.reuse, R98 ;  /* 0x0000006200527220 */ /* 0x040fe20000410000 */
[C---:B------:R-:W-:Y:S01]  /*2000*/  ISETP.GT.AND P3, PT, R95.reuse, 0x1, PT ;  /* 0x000000015f00780c */ /* 0x040fe20003f64270 */
[C---:B------:R-:W-:Y:S01]  /*2010*/  FMUL.FTZ R89, R0.reuse, R57 ;  /* 0x0000003900597220 */ /* 0x040fe20000410000 */
[C---:B------:R-:W-:Y:S01]  /*2020*/  ISETP.GT.AND P2, PT, R95.reuse, 0x8, PT ;  /* 0x000000085f00780c */ /* 0x040fe20003f44270 */
[----:B------:R-:W1:Y:S01]  /*2030*/  MUFU.TANH R21, R21 ;  /* 0x0000001500157308 */ /* 0x000e620000002400 */
[C---:B------:R-:W-:Y:S01]  /*2040*/  ISETP.GT.AND P1, PT, R95.reuse, 0x9, PT ;  /* 0x000000095f00780c */ /* 0x040fe20003f24270 */
[C---:B------:R-:W-:Y:S01]  /*2050*/  FMUL.FTZ R81, R0.reuse, R99 ;  /* 0x0000006300517220 */ /* 0x040fe20000410000 */
[C---:B------:R-:W-:Y:S01]  /*2060*/  ISETP.GT.AND P6, PT, R95.reuse, 0x10, PT ;  /* 0x000000105f00780c */ /* 0x040fe20003fc4270 */
[C---:B------:R-:W-:Y:S01]  /*2070*/  FMUL.FTZ R32, R0.reuse, R32 ;  /* 0x0000002000207220 */ /* 0x040fe20000410000 */
[----:B------:R-:W-:Y:S01]  /*2080*/  ISETP.GT.AND P5, PT, R95, 0x11, PT ;  /* 0x000000115f00780c */ /* 0x000fe20003fa4270 */
[C---:B------:R-:W-:Y:S01]  /*2090*/  FMUL.FTZ R60, R0.reuse, R60 ;  /* 0x0000003c003c7220 */ /* 0x040fe20000410000 */
[----:B------:R-:W-:Y:S01]  /*20a0*/  FMUL.FTZ R86, R0, R102 ;  /* 0x0000006600567220 */ /* 0x000fe20000410000 */
[----:B------:R-:W2:Y:S01]  /*20b0*/  MUFU.TANH R6, R6 ;  /* 0x0000000600067308 */ /* 0x000ea20000002400 */
        /* <DEDUP_REMOVED lines=9> */
[C---:B------:R-:W-:Y:S01]  /*2150*/  FMUL.FTZ R68, R0.reuse, R68 ;  /* 0x0000004400447220 */ /* 0x040fe20000410000 */
[C---:B------:R-:W-:Y:S01]  /*2160*/  FMUL.FTZ R40, R0.reuse, R40 ;  /* 0x0000002800287220 */ /* 0x040fe20000410000 */
[C---:B------:R-:W-:Y:S01]  /*2170*/  FMUL.FTZ R59, R0.reuse, R62 ;  /* 0x0000003e003b7220 */ /* 0x040fe20000410000 */
[C---:B------:R-:W-:Y:S01]  /*2180*/  FMUL.FTZ R69, R0.reuse, R69 ;  /* 0x0000004500457220 */ /* 0x040fe20000410000 */
[C---:B------:R-:W-:Y:S01]  /*2190*/  FMUL.FTZ R61, R0.reuse, R66 ;  /* 0x00000042003d7220 */ /* 0x040fe20000410000 */
[C---:B------:R-:W-:Y:S01]  /*21a0*/  FMUL.FTZ R58, R0.reuse, R63 ;  /* 0x0000003f003a7220 */ /* 0x040fe20000410000 */
[----:B------:R-:W-:Y:S01]  /*21b0*/  MUFU.TANH R72, R72 ;  /* 0x0000004800487308 */ /* 0x000fe20000002400 */
[----:B0-----:R-:W-:Y:S01]  /*21c0*/  FSEL R88, R7, -INF , P4 ;  /* 0xff80000007587808 */ /* 0x001fe20002000000 */
[----:B------:R-:W-:Y:S01]  /*21d0*/  FMUL.FTZ R42, R0, R42 ;  /* 0x0000002a002a7220 */ /* 0x000fe20000410000 */
[----:B------:R-:W-:Y:S01]  /*21e0*/  FSEL R7, R8, -INF , P3 ;  /* 0xff80000008077808 */ /* 0x000fe20001800000 */
[----:B------:R-:W-:Y:S01]  /*21f0*/  FMUL.FTZ R41, R0, R41 ;  /* 0x0000002900297220 */ /* 0x000fe20000410000 */
[----:B--2---:R-:W-:Y:S01]  /*2200*/  FSEL R6, R6, -INF , P4 ;  /* 0xff80000006067808 */ /* 0x004fe20002000000 */
[C---:B------:R-:W-:Y:S01]  /*2210*/  FMUL.FTZ R45, R0.reuse, R45 ;  /* 0x0000002d002d7220 */ /* 0x040fe20000410000 */
[----:B------:R-:W-:Y:S01]  /*2220*/  ISETP.GT.AND P4, PT, R95, 0x18, PT ;  /* 0x000000185f00780c */ /* 0x000fe20003f84270 */
        /* <DEDUP_REMOVED lines=17> */
[----:B-1----:R-:W-:Y:S01]  /*2340*/  FSEL R90, R11, -INF , P2 ;  /* 0xff8000000b5a7808 */ /* 0x002fe20001000000 */
[----:B------:R-:W-:Y:S01]  /*2350*/  FMUL.FTZ R29, R0, R29 ;  /* 0x0000001d001d7220 */ /* 0x000fe20000410000 */
[----:B------:R-:W-:Y:S01]  /*2360*/  FMNMX.FTZ R11, R88, R7, !PT ;  /* 0x00000007580b7209 */ /* 0x000fe20007810000 */
[C---:B------:R-:W-:Y:S01]  /*2370*/  FMUL.FTZ R54, R0.reuse, R54 ;  /* 0x0000003600367220 */ /* 0x040fe20000410000 */
[----:B0-----:R-:W-:Y:S01]  /*2380*/  FSEL R5, R5, -INF , P3 ;  /* 0xff80000005057808 */ /* 0x001fe20001800000 */
[----:B------:R-:W-:Y:S01]  /*2390*/  FMUL.FTZ R55, R0, R55 ;  /* 0x0000003700377220 */ /* 0x000fe20000410000 */
[----:B------:R-:W-:Y:S01]  /*23a0*/  FMNMX.FTZ R11, R90, R11, !PT ;  /* 0x0000000b5a0b7209 */ /* 0x000fe20007810000 */
[----:B------:R-:W0:Y:S01]  /*23b0*/  MUFU.TANH R9, R9 ;  /* 0x0000000900097308 */ /* 0x000e220000002400 */
[----:B------:R-:W-:Y:S01]  /*23c0*/  ISETP.GT.AND P3, PT, R95, 0x19, PT ;  /* 0x000000195f00780c */ /* 0x000fe20003f64270 */
[----:B------:R-:W-:Y:S01]  /*23d0*/  FMUL.FTZ R33, R0, R33 ;  /* 0x0000002100217220 */ /* 0x000fe20000410000 */
[----:B------:R-:W-:Y:S01]  /*23e0*/  FMNMX.FTZ R11, R92, R11, !PT ;  /* 0x0000000b5c0b7209 */ /* 0x000fe20007810000 */
[C---:B------:R-:W-:Y:S01]  /*23f0*/  FMUL.FTZ R37, R0.reuse, R37 ;  /* 0x0000002500257220 */ /* 0x040fe20000410000 */
[C---:B------:R-:W-:Y:S01]  /*2400*/  FMUL.FTZ R31, R0.reuse, R31 ;  /* 0x0000001f001f7220 */ /* 0x040fe20000410000 */
[----:B------:R-:W-:Y:S01]  /*2410*/  FMUL.FTZ R35, R0, R35 ;  /* 0x0000002300237220 */ /* 0x000fe20000410000 */
[----:B------:R-:W-:Y:S01]  /*2420*/  FMNMX.FTZ R11, R94, R11, !PT ;  /* 0x0000000b5e0b7209 */ /* 0x000fe20007810000 */
[----:B------:R-:W1:Y:S01]  /*2430*/  MUFU.TANH R75, R75 ;  /* 0x0000004b004b7308 */ /* 0x000e620000002400 */
[----:B--2---:R-:W-:Y:S01]  /*2440*/  FSEL R108, R76, -INF , P4 ;  /* 0xff8000004c6c7808 */ /* 0x004fe20002000000 */
[C---:B------:R-:W-:Y:S01]  /*2450*/  FMUL.FTZ R39, R0.reuse, R39 ;  /* 0x0000002700277220 */ /* 0x040fe20000410000 */
[C---:B------:R-:W-:Y:S01]  /*2460*/  FMUL.FTZ R30, R0.reuse, R30 ;  /* 0x0000001e001e7220 */ /* 0x040fe20000410000 */
[----:B------:R-:W-:Y:S01]  /*2470*/  ULDC UR6, c[0x0][0x988] ;  /* 0x0002620000067ab9 */ /* 0x000fe20000000800 */
[C---:B------:R-:W-:Y:S01]  /*2480*/  FMUL.FTZ R34, R0.reuse, R34 ;  /* 0x0000002200227220 */ /* 0x040fe20000410000 */
[----:B------:R-:W-:Y:S01]  /*2490*/  P2R R121, PR, RZ, 0x1 ;  /* 0x00000001ff797803 */ /* 0x000fe20000000000 */
[----:B------:R-:W-:Y:S01]  /*24a0*/  FMUL.FTZ R38, R0, R38 ;  /* 0x0000002600267220 */ /* 0x000fe20000410000 */
[----:B------:R-:W2:Y:S01]  /*24b0*/  MUFU.TANH R10, R10 ;  /* 0x0000000a000a7308 */ /* 0x000ea20000002400 */
[----:B0-----:R-:W-:Y:S01]  /*24c0*/  FSEL R8, R9, -INF , P2 ;  /* 0xff80000009087808 */ /* 0x001fe20001000000 */
[----:B------:R-:W-:Y:S01]  /*24d0*/  UISETP.GE.AND UP0, UPT, UR48, 0xa1, UPT ;  /* 0x000000a13000788c */ /* 0x000fe2000bf06270 */
[----:B------:R-:W-:-:S05]  /*24e0*/  ISETP.GT.AND P2, PT, R95, 0x20, PT ;  /* 0x000000205f00780c */ /* 0x000fca0003f44270 */
[----:B------:R-:W0:Y:S01]  /*24f0*/  MUFU.TANH R79, R79 ;  /* 0x0000004f004f7308 */ /* 0x000e220000002400 */
[----:B-1----:R-:W-:-:S07]  /*2500*/  FSEL R112, R75, -INF , P3 ;  /* 0xff8000004b707808 */ /* 0x002fce0001800000 */
[----:B------:R-:W1:Y:S01]  /*2510*/  MUFU.TANH R14, R14 ;  /* 0x0000000e000e7308 */ /* 0x000e620000002400 */
[----:B--2---:R-:W-:Y:S02]  /*2520*/  FSEL R10, R10, -INF , P1 ;  /* 0xff8000000a0a7808 */ /* 0x004fe40000800000 */
[----:B------:R-:W-:-:S05]  /*2530*/  ISETP.GT.AND P1, PT, R95, 0x21, PT ;  /* 0x000000215f00780c */ /* 0x000fca0003f24270 */
[----:B------:R-:W2:Y:S01]  /*2540*/  MUFU.TANH R80, R80 ;  /* 0x0000005000507308 */ /* 0x000ea20000002400 */
[----:B0-----:R-:W-:-:S07]  /*2550*/  FSEL R138, R79, -INF , P2 ;  /* 0xff8000004f8a7808 */ /* 0x001fce0001000000 */
[----:B------:R0:W-:Y:S01]  /*2560*/  MUFU.TANH R120, R100 ;  /* 0x0000006400787308 */ /* 0x0001e20000002400 */
[----:B-1----:R-:W-:Y:S02]  /*2570*/  FSEL R12, R14, -INF , P6 ;  /* 0xff8000000e0c7808 */ /* 0x002fe40003000000 */
[----:B------:R-:W-:-:S05]  /*2580*/  ISETP.GT.AND P6, PT, R95, 0x28, PT ;  /* 0x000000285f00780c */ /* 0x000fca0003fc4270 */
[----:B------:R-:W1:Y:S01]  /*2590*/  MUFU.TANH R13, R13 ;  /* 0x0000000d000d7308 */ /* 0x000e620000002400 */
[----:B0-----:R-:W-:Y:S02]  /*25a0*/  FSEL R100, R72, -INF , P5 ;  /* 0xff80000048647808 */ /* 0x001fe40002800000 */
[----:B--2---:R-:W-:Y:S02]  /*25b0*/  FSEL R136, R80, -INF , P1 ;  /* 0xff80000050887808 */ /* 0x004fe40000800000 */
[----:B------:R-:W-:-:S03]  /*25c0*/  FMNMX.FTZ R11, R100, R11, !PT ;  /* 0x0000000b640b7209 */ /* 0x000fc60007810000 */
[----:B------:R-:W0:Y:S01]  /*25d0*/  MUFU.TANH R83, R83 ;  /* 0x0000005300537308 */ /* 0x000e220000002400 */
[----:B------:R-:W-:-:S04]  /*25e0*/  FMNMX.FTZ R11, R108, R11, !PT ;  /* 0x0000000b6c0b7209 */ /* 0x000fc80007810000 */
[----:B------:R-:W-:-:S03]  /*25f0*/  FMNMX.FTZ R11, R112, R11, !PT ;  /* 0x0000000b700b7209 */ /* 0x000fc60007810000 */
[----:B------:R-:W-:Y:S01]  /*2600*/  MUFU.TANH R20, R20 ;  /* 0x0000001400147308 */ /* 0x000fe20000002400 */
[----:B------:R-:W-:Y:S02]  /*2610*/  FMNMX.FTZ R11, R138, R11, !PT ;  /* 0x0000000b8a0b7209 */ /* 0x000fe40007810000 */
[----:B-1----:R-:W-:Y:S01]  /*2620*/  FSEL R24, R13, -INF , P5 ;  /* 0xff8000000d187808 */ /* 0x002fe20002800000 */
[----:B------:R-:W-:Y:S01]  /*2630*/  IMAD.U32 R13, RZ, RZ, UR6 ;  /* 0x00000006ff0d7e24 */ /* 0x000fe2000f8e00ff */
[----:B------:R-:W-:Y:S02]  /*2640*/  ISETP.GT.AND P5, PT, R95, 0x29, PT ;  /* 0x000000295f00780c */ /* 0x000fe40003fa4270 */
[----:B------:R-:W-:Y:S01]  /*2650*/  FMNMX.FTZ R11, R136, R11, !PT ;  /* 0x0000000b880b7209 */ /* 0x000fe20007810000 */
[----:B------:R-:W1:Y:S01]  /*2660*/  MUFU.TANH R84, R84 ;  /* 0x0000005400547308 */ /* 0x000e620000002400 */
[----:B0-----:R-:W-:Y:S02]  /*2670*/  FSEL R118, R83, -INF , P6 ;  /* 0xff80000053767808 */ /* 0x001fe40003000000 */
[----:B------:R-:W-:-:S02]  /*2680*/  R2UR UR6, R4 ;  /* 0x00000000040672ca */ /* 0x000fc400000e0000 */
[----:B------:R-:W-:-:S03]  /*2690*/  FMNMX.FTZ R11, R118, R11, !PT ;  /* 0x0000000b760b7209 */ /* 0x000fc60007810000 */
[----:B------:R-:W-:Y:S08]  /*26a0*/  MUFU.TANH R15, R15 ;  /* 0x0000000f000f7308 */ /* 0x000ff00000002400 */
[----:B------:R-:W-:Y:S01]  /*26b0*/  MUFU.TANH R96, R96 ;  /* 0x0000006000607308 */ /* 0x000fe20000002400 */
[----:B-1----:R-:W-:Y:S01]  /*26c0*/  FSEL R144, R84, -INF , P5 ;  /* 0xff80000054907808 */ /* 0x002fe20002800000 */
[----:B------:R-:W-:-:S03]  /*26d0*/  UIADD3 UR6, UR6, 0x22840, URZ ;  /* 0x0002284006067890 */ /* 0x000fc6000fffe03f */
[----:B------:R-:W-:Y:S01]  /*26e0*/  FMNMX.FTZ R11, R144, R11, !PT ;  /* 0x0000000b900b7209 */ /* 0x000fe20007810000 */
[----:B------:R-:W-:Y:S02]  /*26f0*/  UPRMT UR6, UR38, 0x654, UR6 ;  /* 0x0000065426067896 */ /* 0x000fe40008000006 */
[----:B------:R-:W0:Y:S07]  /*2700*/  MUFU.TANH R74, R74 ;  /* 0x0000004a004a7308 */ /* 0x000e2e0000002400 */
[----:B------:R-:W-:Y:S01]  /*2710*/  SYNCS.ARRIVE.TRANS64.RED.A1T0 RZ, [UR6], RZ ;  /* 0x000000ffffff79a7 */ /* 0x000fe20008100406 */
[----:B------:R-:W-:Y:S08]  /*2720*/  MUFU.TANH R132, R132 ;  /* 0x0000008400847308 */ /* 0x000ff00000002400 */
[----:B------:R-:W-:Y:S01]  /*2730*/  MUFU.TANH R73, R73 ;  /* 0x0000004900497308 */ /* 0x000fe20000002400 */
[----:B0-----:R-:W-:-:S02]  /*2740*/  FSEL R74, R74, -INF , P2 ;  /* 0xff8000004a4a7808 */ /* 0x001fc40001000000 */
[----:B------:R-:W-:-:S04]  /*2750*/  ISETP.GT.AND P2, PT, R95, 0x38, PT ;  /* 0x000000385f00780c */ /* 0x000fc80003f44270 */
[----:B------:R-:W-:Y:S01]  /*2760*/  FSEL R120, R120, -INF , P2 ;  /* 0xff80000078787808 */ /* 0x000fe20001000000 */
[----:B------:R-:W0:Y:S08]  /*2770*/  MUFU.TANH R78, R78 ;  /* 0x0000004e004e7308 */ /* 0x000e300000002400 */
[----:B------:R1:W-:Y:S08]  /*2780*/  MUFU.TANH R93, R26 ;  /* 0x0000001a005d7308 */ /* 0x0003f00000002400 */
[----:B------:R-:W-:Y:S01]  /*2790*/  MUFU.TANH R101, R101 ;  /* 0x0000006500657308 */ /* 0x000fe20000002400 */
[----:B-1----:R-:W-:-:S02]  /*27a0*/  FSEL R26, R20, -INF , P4 ;  /* 0xff800000141a7808 */ /* 0x002fc40002000000 */
[C---:B------:R-:W-:Y:S02]  /*27b0*/  ISETP.GT.AND P4, PT, R95.reuse, 0x30, PT ;  /* 0x000000305f00780c */ /* 0x040fe40003f84270 */
[----:B0-----:R-:W-:Y:S02]  /*27c0*/  FSEL R78, R78, -INF , P6 ;  /* 0xff8000004e4e7808 */ /* 0x001fe40003000000 */
[----:B------:R-:W-:Y:S01]  /*27d0*/  FSEL R134, R96, -INF , P4 ;  /* 0xff80000060867808 */ /* 0x000fe20002000000 */
[----:B------:R-:W-:Y:S01]  /*27e0*/  MUFU.TANH R77, R77 ;  /* 0x0000004d004d7308 */ /* 0x000fe20000002400 */
[----:B------:R-:W-:Y:S02]  /*27f0*/  ISETP.GT.AND P6, PT, R95, 0x40, PT ;  /* 0x000000405f00780c */ /* 0x000fe40003fc4270 */
[----:B------:R-:W-:Y:S02]  /*2800*/  FMNMX.FTZ R11, R134, R11, !PT ;  /* 0x0000000b860b7209 */ /* 0x000fe40007810000 */
[----:B------:R-:W-:-:S03]  /*2810*/  FSEL R130, R130, -INF , P6 ;  /* 0xff80000082827808 */ /* 0x000fc60003000000 */
[----:B------:R0:W-:Y:S08]  /*2820*/  MUFU.TANH R152, R28 ;  /* 0x0000001c00987308 */ /* 0x0001f00000002400 */
[----:B------:R-:W1:Y:S01]  /*2830*/  MUFU.TANH R82, R82 ;  /* 0x0000005200527308 */ /* 0x000e620000002400 */
[----:B0-----:R-:W-:Y:S02]  /*2840*/  FSEL R28, R15, -INF , P3 ;  /* 0xff8000000f1c7808 */ /* 0x001fe40001800000 */
[----:B------:R-:W-:-:S04]  /*2850*/  ISETP.GT.AND P3, PT, R95, 0x31, PT ;  /* 0x000000315f00780c */ /* 0x000fc80003f64270 */
[----:B------:R-:W-:Y:S01]  /*2860*/  FSEL R132, R132, -INF , P3 ;  /* 0xff80000084847808 */ /* 0x000fe20001800000 */
[----:B------:R-:W-:Y:S03]  /*2870*/  MUFU.TANH R89, R89 ;  /* 0x0000005900597308 */ /* 0x000fe60000002400 */
[----:B------:R-:W-:-:S04]  /*2880*/  FMNMX.FTZ R11, R132, R11, !PT ;  /* 0x0000000b840b7209 */ /* 0x000fc80007810000 */
[----:B------:R-:W-:Y:S01]  /*2890*/  FMNMX.FTZ R11, R120, R11, !PT ;  /* 0x0000000b780b7209 */ /* 0x000fe20007810000 */
[----:B------:R-:W-:Y:S01]  /*28a0*/  MUFU.TANH R81, R81 ;  /* 0x0000005100517308 */ /* 0x000fe20000002400 */
[----:B-1----:R-:W-:Y:S02]  /*28b0*/  FSEL R82, R82, -INF , P4 ;  /* 0xff80000052527808 */ /* 0x002fe40002000000 */
[----:B------:R-:W-:-:S05]  /*28c0*/  ISETP.GT.AND P4, PT, R95, 0x48, PT ;  /* 0x000000485f00780c */ /* 0x000fca0003f84270 */
[----:B------:R0:W-:Y:S08]  /*28d0*/  MUFU.TANH R156, R32 ;  /* 0x00000020009c7308 */ /* 0x0001f00000002400 */
[----:B------:R1:W2:Y:S01]  /*28e0*/  MUFU.TANH R114, R60 ;  /* 0x0000003c00727308 */ /* 0x0002a20000002400 */
[----:B0-----:R-:W-:Y:S02]  /*28f0*/  FSEL R32, R73, -INF , P1 ;  /* 0xff80000049207808 */ /* 0x001fe40000800000 */
[----:B------:R-:W-:-:S04]  /*2900*/  ISETP.GT.AND P1, PT, R95, 0x39, PT ;  /* 0x000000395f00780c */ /* 0x000fc80003f24270 */
[----:B------:R-:W-:Y:S01]  /*2910*/  FSEL R142, R101, -INF , P1 ;  /* 0xff800000658e7808 */ /* 0x000fe20000800000 */
[----:B------:R-:W0:Y:S01]  /*2920*/  MUFU.TANH R86, R86 ;  /* 0x0000005600567308 */ /* 0x000e220000002400 */
[----:B-1----:R-:W-:Y:S02]  /*2930*/  FMUL.FTZ R60, R0, R67 ;  /* 0x00000043003c7220 */ /* 0x002fe40000410000 */
[----:B------:R-:W-:-:S04]  /*2940*/  FMNMX.FTZ R11, R142, R11, !PT ;  /* 0x0000000b8e0b7209 */ /* 0x000fc80007810000 */
[----:B------:R-:W-:Y:S01]  /*2950*/  FMNMX.FTZ R11, R130, R11, !PT ;  /* 0x0000000b820b7209 */ /* 0x000fe20007810000 */
[----:B------:R-:W-:Y:S01]  /*2960*/  MUFU.TANH R85, R85 ;  /* 0x0000005500557308 */ /* 0x000fe20000002400 */
[----:B--2---:R-:W-:-:S07]  /*2970*/  FSEL R114, R114, -INF , P4 ;  /* 0xff80000072727808 */ /* 0x004fce0002000000 */
[----:B------:R1:W-:Y:S01]  /*2980*/  MUFU.TANH R160, R36 ;  /* 0x0000002400a07308 */ /* 0x0003e20000002400 */
[----:B0-----:R-:W-:Y:S02]  /*2990*/  FSEL R86, R86, -INF , P2 ;  /* 0xff80000056567808 */ /* 0x001fe40001000000 */
[----:B------:R-:W-:-:S05]  /*29a0*/  ISETP.GT.AND P2, PT, R95, 0x50, PT ;  /* 0x000000505f00780c */ /* 0x000fca0003f44270 */
[----:B------:R-:W0:Y:S01]  /*29b0*/  MUFU.TANH R64, R64 ;  /* 0x0000004000407308 */ /* 0x000e220000002400 */
[----:B-1----:R-:W-:Y:S02]  /*29c0*/  FSEL R36, R77, -INF , P5 ;  /* 0xff8000004d247808 */ /* 0x002fe40002800000 */
[----:B------:R-:W-:-:S04]  /*29d0*/  ISETP.GT.AND P5, PT, R95, 0x41, PT ;  /* 0x000000415f00780c */ /* 0x000fc80003fa4270 */
[----:B------:R-:W-:Y:S01]  /*29e0*/  FSEL R128, R89, -INF , P5 ;  /* 0xff80000059807808 */ /* 0x000fe20002800000 */
[----:B------:R-:W-:Y:S03]  /*29f0*/  MUFU.TANH R57, R57 ;  /* 0x0000003900397308 */ /* 0x000fe60000002400 */
[----:B------:R-:W-:-:S04]  /*2a00*/  FMNMX.FTZ R11, R128, R11, !PT ;  /* 0x0000000b800b7209 */ /* 0x000fc80007810000 */
[----:B------:R-:W-:Y:S01]  /*2a10*/  FMNMX.FTZ R11, R114, R11, !PT ;  /* 0x0000000b720b7209 */ /* 0x000fe20007810000 */
[----:B------:R-:W-:Y:S01]  /*2a20*/  MUFU.TANH R65, R65 ;  /* 0x0000004100417308 */ /* 0x000fe20000002400 */
[----:B0-----:R-:W-:-:S07]  /*2a30*/  FSEL R126, R64, -INF , P2 ;  /* 0xff800000407e7808 */ /* 0x001fce0001000000 */
        /* <DEDUP_REMOVED lines=9> */
[----:B------:R-:W-:-:S04]  /*2ad0*/  FMNMX.FTZ R11, R140, R11, !PT ;  /* 0x0000000b8c0b7209 */ /* 0x000fc80007810000 */
[----:B------:R-:W-:Y:S01]  /*2ae0*/  FMNMX.FTZ R11, R126, R11, !PT ;  /* 0x0000000b7e0b7209 */ /* 0x000fe20007810000 */
[----:B------:R-:W0:Y:S08]  /*2af0*/  MUFU.TANH R69, R69 ;  /* 0x0000004500457308 */ /* 0x000e300000002400 */
[----:B------:R-:W-:Y:S08]  /*2b00*/  MUFU.TANH R61, R61 ;  /* 0x0000003d003d7308 */ /* 0x000ff00000002400 */
[----:B------:R-:W1:Y:S01]  /*2b10*/  MUFU.TANH R58, R58 ;  /* 0x0000003a003a7308 */ /* 0x000e620000002400 */
[----:B0-----:R-:W-:-:S07]  /*2b20*/  FSEL R110, R69, -INF , P5 ;  /* 0xff800000456e7808 */ /* 0x001fce0002800000 */
[----:B------:R-:W0:Y:S08]  /*2b30*/  MUFU.TANH R60, R60 ;  /* 0x0000003c003c7308 */ /* 0x000e300000002400 */
[----:B------:R2:W-:Y:S01]  /*2b40*/  MUFU.TANH R63, R42 ;  /* 0x0000002a003f7308 */ /* 0x0005e20000002400 */
[----:B-1----:R-:W-:Y:S02]  /*2b50*/  FSEL R58, R58, -INF , P3 ;  /* 0xff8000003a3a7808 */ /* 0x002fe40001800000 */
[----:B------:R-:W-:-:S05]  /*2b60*/  ISETP.GT.AND P3, PT, R95, 0x61, PT ;  /* 0x000000615f00780c */ /* 0x000fca0003f64270 */
[----:B------:R1:W-:Y:S01]  /*2b70*/  MUFU.TANH R66, R44 ;  /* 0x0000002c00427308 */ /* 0x0003e20000002400 */
[----:B--2---:R-:W-:Y:S02]  /*2b80*/  FSEL R42, R85, -INF , P1 ;  /* 0xff800000552a7808 */ /* 0x004fe40000800000 */
[----:B------:R-:W-:-:S04]  /*2b90*/  ISETP.GT.AND P1, PT, R95, 0x51, PT ;  /* 0x000000515f00780c */ /* 0x000fc80003f24270 */
[----:B------:R-:W-:Y:S01]  /*2ba0*/  FSEL R124, R65, -INF , P1 ;  /* 0xff800000417c7808 */ /* 0x000fe20000800000 */
[----:B------:R-:W2:Y:S01]  /*2bb0*/  MUFU.TANH R41, R41 ;  /* 0x0000002900297308 */ /* 0x000ea20000002400 */
[----:B-1----:R-:W-:Y:S02]  /*2bc0*/  FSEL R44, R57, -INF , P6 ;  /* 0xff800000392c7808 */ /* 0x002fe40003000000 */
[----:B------:R-:W-:Y:S02]  /*2bd0*/  ISETP.GT.AND P6, PT, R95, 0x58, PT ;  /* 0x000000585f00780c */ /* 0x000fe40003fc4270 */
[----:B------:R-:W-:Y:S02]  /*2be0*/  FMNMX.FTZ R11, R124, R11, !PT ;  /* 0x0000000b7c0b7209 */ /* 0x000fe40007810000 */
[----:B------:R-:W-:Y:S01]  /*2bf0*/  FSEL R116, R68, -INF , P6 ;  /* 0xff80000044747808 */ /* 0x000fe20003000000 */
[----:B------:R-:W1:Y:S01]  /*2c00*/  MUFU.TANH R45, R45 ;  /* 0x0000002d002d7308 */ /* 0x000e620000002400 */
[----:B0-----:R-:W-:-:S02]  /*2c10*/  FSEL R60, R60, -INF , P1 ;  /* 0xff8000003c3c7808 */ /* 0x001fc40000800000 */
[----:B------:R-:W-:Y:S02]  /*2c20*/  FMNMX.FTZ R11, R116, R11, !PT ;  /* 0x0000000b740b7209 */ /* 0x000fe40007810000 */
[----:B------:R-:W-:Y:S02]  /*2c30*/  ISETP.GT.AND P1, PT, R95, 0x69, PT ;  /* 0x000000695f00780c */ /* 0x000fe40003f24270 */
[----:B------:R-:W-:Y:S01]  /*2c40*/  FMNMX.FTZ R11, R110, R11, !PT ;  /* 0x0000000b6e0b7209 */ /* 0x000fe20007810000 */
[----:B------:R-:W0:Y:S01]  /*2c50*/  MUFU.TANH R47, R47 ;  /* 0x0000002f002f7308 */ /* 0x000e220000002400 */
[----:B--2---:R-:W-:-:S07]  /*2c60*/  FSEL R96, R41, -INF , P3 ;  /* 0xff80000029607808 */ /* 0x004fce0001800000 */
[----:B------:R-:W2:Y:S01]  /*2c70*/  MUFU.TANH R25, R25 ;  /* 0x0000001900197308 */ /* 0x000ea20000002400 */
[----:B-1----:R-:W-:-:S07]  /*2c80*/  FSEL R84, R45, -INF , P1 ;  /* 0xff8000002d547808 */ /* 0x002fce0000800000 */
[----:B------:R-:W-:Y:S08]  /*2c90*/  MUFU.TANH R70, R70 ;  /* 0x0000004600467308 */ /* 0x000ff00000002400 */
[----:B------:R1:W-:Y:S08]  /*2ca0*/  MUFU.TANH R67, R46 ;  /* 0x0000002e00437308 */ /* 0x0003f00000002400 */
[----:B------:R3:W-:Y:S01]  /*2cb0*/  MUFU.TANH R98, R48 ;  /* 0x0000003000627308 */ /* 0x0007e20000002400 */
[----:B-1----:R-:W-:-:S02]  /*2cc0*/  FSEL R46, R59, -INF , P4 ;  /* 0xff8000003b2e7808 */ /* 0x002fc40002000000 */
[----:B------:R-:W-:-:S04]  /*2cd0*/  ISETP.GT.AND P4, PT, R95, 0x60, PT ;  /* 0x000000605f00780c */ /* 0x000fc80003f84270 */
[----:B------:R-:W-:Y:S01]  /*2ce0*/  FSEL R104, R104, -INF , P4 ;  /* 0xff80000068687808 */ /* 0x000fe20002000000 */
[----:B------:R-:W-:Y:S01]  /*2cf0*/  MUFU.TANH R62, R62 ;  /* 0x0000003e003e7308 */ /* 0x000fe20000002400 */
[----:B---3--:R-:W-:Y:S02]  /*2d00*/  FSEL R48, R61, -INF , P2 ;  /* 0xff8000003d307808 */ /* 0x008fe40001000000 */
[----:B------:R-:W-:Y:S02]  /*2d10*/  ISETP.GT.AND P2, PT, R95, 0x68, PT ;  /* 0x000000685f00780c */ /* 0x000fe40003f44270 */
[----:B------:R-:W-:Y:S02]  /*2d20*/  FMNMX.FTZ R11, R104, R11, !PT ;  /* 0x0000000b680b7209 */ /* 0x000fe40007810000 */
[----:B------:R-:W-:Y:S01]  /*2d30*/  FSEL R20, R66, -INF , P2 ;  /* 0xff80000042147808 */ /* 0x000fe20001000000 */
[----:B------:R-:W1:Y:S01]  /*2d40*/  MUFU.TANH R27, R27 ;  /* 0x0000001b001b7308 */ /* 0x000e620000002400 */
[----:B0-----:R-:W-:-:S02]  /*2d50*/  FSEL R66, R47, -INF , P1 ;  /* 0xff8000002f427808 */ /* 0x001fc40000800000 */
[----:B------:R-:W-:Y:S02]  /*2d60*/  ISETP.GT.AND P1, PT, R95, 0x81, PT ;  /* 0x000000815f00780c */ /* 0x000fe40003f24270 */
[----:B------:R-:W-:Y:S02]  /*2d70*/  FMNMX.FTZ R11, R96, R11, !PT ;  /* 0x0000000b600b7209 */ /* 0x000fe40007810000 */
[----:B--2---:R-:W-:Y:S01]  /*2d80*/  FSEL R150, R25, -INF , P1 ;  /* 0xff80000019967808 */ /* 0x004fe20000800000 */
[----:B------:R-:W-:Y:S01]  /*2d90*/  MUFU.TANH R49, R49 ;  /* 0x0000003100317308 */ /* 0x000fe20000002400 */
[----:B------:R-:W-:Y:S02]  /*2da0*/  FMNMX.FTZ R25, R6, R5, !PT ;  /* 0x0000000506197209 */ /* 0x000fe40007810000 */
[----:B------:R-:W-:Y:S02]  /*2db0*/  FMNMX.FTZ R11, R20, R11, !PT ;  /* 0x0000000b140b7209 */ /* 0x000fe40007810000 */
[----:B------:R-:W-:-:S02]  /*2dc0*/  FMNMX.FTZ R25, R8, R25, !PT ;  /* 0x0000001908197209 */ /* 0x000fc40007810000 */
[----:B------:R-:W-:Y:S01]  /*2dd0*/  FMNMX.FTZ R11, R84, R11, !PT ;  /* 0x0000000b540b7209 */ /* 0x000fe20007810000 */
[----:B------:R-:W0:Y:S01]  /*2de0*/  MUFU.TANH R43, R43 ;  /* 0x0000002b002b7308 */ /* 0x000e220000002400 */
[----:B-1----:R-:W-:Y:S02]  /*2df0*/  FSEL R102, R27, -INF , P1 ;  /* 0xff8000001b667808 */ /* 0x002fe40000800000 */
[----:B------:R-:W-:Y:S02]  /*2e00*/  FMNMX.FTZ R27, R10, R25, !PT ;  /* 0x000000190a1b7209 */ /* 0x000fe40007810000 */
[----:B------:R-:W-:Y:S02]  /*2e10*/  FSEL R64, R67, -INF , P2 ;  /* 0xff80000043407808 */ /* 0x000fe40001000000 */
[----:B------:R-:W-:Y:S01]  /*2e20*/  FMNMX.FTZ R27, R12, R27, !PT ;  /* 0x0000001b0c1b7209 */ /* 0x000fe20007810000 */
[----:B------:R1:W-:Y:S01]  /*2e30*/  MUFU.TANH R122, R52 ;  /* 0x00000034007a7308 */ /* 0x0003e20000002400 */
[----:B------:R-:W-:-:S02]  /*2e40*/  ISETP.GT.AND P2, PT, R95, 0x80, PT ;  /* 0x000000805f00780c */ /* 0x000fc40003f44270 */
[----:B------:R-:W-:Y:S02]  /*2e50*/  FMNMX.FTZ R27, R24, R27, !PT ;  /* 0x0000001b181b7209 */ /* 0x000fe40007810000 */
[----:B------:R-:W-:Y:S02]  /*2e60*/  FSEL R148, R148, -INF , P2 ;  /* 0xff80000094947808 */ /* 0x000fe40001000000 */
[----:B------:R-:W-:Y:S01]  /*2e70*/  FMNMX.FTZ R27, R26, R27, !PT ;  /* 0x0000001b1a1b7209 */ /* 0x000fe20007810000 */
[----:B------:R2:W3:Y:S01]  /*2e80*/  MUFU.TANH R71, R50 ;  /* 0x0000003200477308 */ /* 0x0004e20000002400 */
[----:B-1----:R-:W-:Y:S02]  /*2e90*/  FSEL R52, R62, -INF , P5 ;  /* 0xff8000003e347808 */ /* 0x002fe40002800000 */
[----:B------:R-:W-:Y:S02]  /*2ea0*/  ISETP.GT.AND P5, PT, R95, 0x71, PT ;  /* 0x000000715f00780c */ /* 0x000fe40003fa4270 */
[----:B0-----:R-:W-:-:S02]  /*2eb0*/  FSEL R62, R43, -INF , P3 ;  /* 0xff8000002b3e7808 */ /* 0x001fc40001800000 */
[----:B------:R-:W-:Y:S01]  /*2ec0*/  FSEL R106, R49, -INF , P5 ;  /* 0xff800000316a7808 */ /* 0x000fe20002800000 */
[----:B------:R-:W0:Y:S01]  /*2ed0*/  MUFU.TANH R51, R51 ;  /* 0x0000003300337308 */ /* 0x000e220000002400 */
[----:B--2---:R-:W-:Y:S02]  /*2ee0*/  FSEL R50, R70, -INF , P6 ;  /* 0xff80000046327808 */ /* 0x004fe40003000000 */
[C---:B------:R-:W-:Y:S02]  /*2ef0*/  ISETP.GT.AND P6, PT, R95.reuse, 0x70, PT ;  /* 0x000000705f00780c */ /* 0x040fe40003fc4270 */
[----:B------:R-:W-:Y:S02]  /*2f00*/  ISETP.GT.AND P3, PT, R95, 0x79, PT ;  /* 0x000000795f00780c */ /* 0x000fe40003f64270 */
[----:B------:R-:W-:Y:S01]  /*2f10*/  FSEL R98, R98, -INF , P6 ;  /* 0xff80000062627808 */ /* 0x000fe20003000000 */
[----:B------:R-:W1:Y:S01]  /*2f20*/  MUFU.TANH R53, R53 ;  /* 0x0000003500357308 */ /* 0x000e620000002400 */
[----:B---3--:R-:W-:-:S02]  /*2f30*/  FSEL R68, R71, -INF , P6 ;  /* 0xff80000047447808 */ /* 0x008fc40003000000 */
[----:B------:R-:W-:Y:S02]  /*2f40*/  FMNMX.FTZ R11, R98, R11, !PT ;  /* 0x0000000b620b7209 */ /* 0x000fe40007810000 */
[----:B------:R-:W-:Y:S02]  /*2f50*/  ISETP.GT.AND P6, PT, R95, 0x88, PT ;  /* 0x000000885f00780c */ /* 0x000fe40003fc4270 */
[----:B------:R-:W-:Y:S01]  /*2f60*/  FMNMX.FTZ R11, R106, R11, !PT ;  /* 0x0000000b6a0b7209 */ /* 0x000fe20007810000 */
[----:B------:R-:W2:Y:S01]  /*2f70*/  MUFU.TANH R29, R29 ;  /* 0x0000001d001d7308 */ /* 0x000ea20000002400 */
[----:B0-----:R-:W-:Y:S02]  /*2f80*/  FSEL R70, R51, -INF , P5 ;  /* 0xff80000033467808 */ /* 0x001fe40002800000 */
[----:B------:R-:W-:Y:S02]  /*2f90*/  ISETP.GT.AND P5, PT, R95, 0x89, PT ;  /* 0x000000895f00780c */ /* 0x000fe40003fa4270 */
[----:B------:R-:W-:-:S02]  /*2fa0*/  FSEL R152, R152, -INF , P6 ;  /* 0xff80000098987808 */ /* 0x000fc40003000000 */
[----:B------:R-:W-:Y:S01]  /*2fb0*/  FSEL R80, R93, -INF , P2 ;  /* 0xff8000005d507808 */ /* 0x000fe20001000000 */
[----:B------:R0:W3:Y:S01]  /*2fc0*/  MUFU.TANH R91, R54 ;  /* 0x00000036005b7308 */ /* 0x0000e20000002400 */
[----:B-1----:R-:W-:Y:S02]  /*2fd0*/  FSEL R146, R53, -INF , P3 ;  /* 0xff80000035927808 */ /* 0x002fe40001800000 */
[C---:B------:R-:W-:Y:S02]  /*2fe0*/  ISETP.GT.AND P2, PT, R95.reuse, 0x98, PT ;  /* 0x000000985f00780c */ /* 0x040fe40003f44270 */
[----:B------:R-:W-:Y:S02]  /*2ff0*/  ISETP.GT.AND P1, PT, R95, 0x99, PT ;  /* 0x000000995f00780c */ /* 0x000fe40003f24270 */
[----:B------:R-:W-:Y:S01]  /*3000*/  FSEL R160, R160, -INF , P2 ;  /* 0xff800000a0a07808 */ /* 0x000fe20001000000 */
[----:B------:R-:W1:Y:S01]  /*3010*/  MUFU.TANH R55, R55 ;  /* 0x0000003700377308 */ /* 0x000e620000002400 */
[----:B0-----:R-:W-:-:S02]  /*3020*/  FSEL R54, R63, -INF , P4 ;  /* 0xff8000003f367808 */ /* 0x001fc40002000000 */
[----:B------:R-:W-:Y:S02]  /*3030*/  ISETP.GT.AND P4, PT, R95, 0x78, PT ;  /* 0x000000785f00780c */ /* 0x000fe40003f84270 */
[----:B--2---:R-:W-:Y:S02]  /*3040*/  FSEL R154, R29, -INF , P5 ;  /* 0xff8000001d9a7808 */ /* 0x004fe40002800000 */
[----:B------:R-:W-:Y:S01]  /*3050*/  FSEL R122, R122, -INF , P4 ;  /* 0xff8000007a7a7808 */ /* 0x000fe20002000000 */
[----:B------:R-:W0:Y:S01]  /*3060*/  MUFU.TANH R33, R33 ;  /* 0x0000002100217308 */ /* 0x000e220000002400 */
[----:B------:R-:W-:Y:S02]  /*3070*/  FMNMX.FTZ R29, R28, R27, !PT ;  /* 0x0000001b1c1d7209 */ /* 0x000fe40007810000 */
[----:B------:R-:W-:Y:S02]  /*3080*/  FMNMX.FTZ R11, R122, R11, !PT ;  /* 0x0000000b7a0b7209 */ /* 0x000fe40007810000 */
[----:B------:R-:W-:-:S02]  /*3090*/  FMNMX.FTZ R29, R74, R29, !PT ;  /* 0x0000001d4a1d7209 */ /* 0x000fc40007810000 */
[----:B------:R-:W-:Y:S01]  /*30a0*/  FMNMX.FTZ R11, R146, R11, !PT ;  /* 0x0000000b920b7209 */ /* 0x000fe20007810000 */
[----:B------:R-:W2:Y:S01]  /*30b0*/  MUFU.TANH R37, R37 ;  /* 0x0000002500257308 */ /* 0x000ea20000002400 */
[----:B------:R-:W-:Y:S02]  /*30c0*/  FMNMX.FTZ R29, R32, R29, !PT ;  /* 0x0000001d201d7209 */ /* 0x000fe40007810000 */
[----:B------:R-:W-:Y:S02]  /*30d0*/  FMNMX.FTZ R11, R148, R11, !PT ;  /* 0x0000000b940b7209 */ /* 0x000fe40007810000 */
[----:B---3--:R-:W-:Y:S02]  /*30e0*/  FSEL R72, R91, -INF , P4 ;  /* 0xff8000005b487808 */ /* 0x008fe40002000000 */
[----:B------:R-:W-:Y:S01]  /*30f0*/  FMNMX.FTZ R11, R150, R11, !PT ;  /* 0x0000000b960b7209 */ /* 0x000fe20007810000 */
[----:B------:R3:W-:Y:S01]  /*3100*/  MUFU.TANH R43, R31 ;  /* 0x0000001f002b7308 */ /* 0x0007e20000002400 */
[----:B------:R-:W-:-:S02]  /*3110*/  ISETP.GT.AND P4, PT, R95, 0x90, PT ;  /* 0x000000905f00780c */ /* 0x000fc40003f84270 */
[----:B------:R-:W-:Y:S02]  /*3120*/  FMNMX.FTZ R11, R152, R11, !PT ;  /* 0x0000000b980b7209 */ /* 0x000fe40007810000 */
[----:B------:R-:W-:Y:S02]  /*3130*/  FMNMX.FTZ R29, R78, R29, !PT ;  /* 0x0000001d4e1d7209 */ /* 0x000fe40007810000 */
[----:B-1----:R-:W-:Y:S01]  /*3140*/  FSEL R76, R55, -INF , P3 ;  /* 0xff800000374c7808 */ /* 0x002fe20001800000 */
[----:B------:R1:W-:Y:S01]  /*3150*/  MUFU.TANH R47, R35 ;  /* 0x00000023002f7308 */ /* 0x0003e20000002400 */
[----:B------:R-:W-:Y:S02]  /*3160*/  ISETP.GT.AND P3, PT, R95, 0x91, PT ;  /* 0x000000915f00780c */ /* 0x000fe40003f64270 */
[----:B------:R-:W-:Y:S02]  /*3170*/  FSEL R156, R156, -INF , P4 ;  /* 0xff8000009c9c7808 */ /* 0x000fe40002000000 */
[----:B------:R-:W-:-:S02]  /*3180*/  FMNMX.FTZ R11, R154, R11, !PT ;  /* 0x0000000b9a0b7209 */ /* 0x000fc40007810000 */
[----:B---3--:R-:W-:Y:S01]  /*3190*/  FMNMX.FTZ R31, R36, R29, !PT ;  /* 0x0000001d241f7209 */ /* 0x008fe20007810000 */
[----:B------:R3:W-:Y:S01]  /*31a0*/  MUFU.TANH R51, R39 ;  /* 0x0000002700337308 */ /* 0x0007e20000002400 */
[----:B0-----:R-:W-:Y:S02]  /*31b0*/  FSEL R158, R33, -INF , P3 ;  /* 0xff800000219e7808 */ /* 0x001fe40001800000 */
[----:B------:R-:W-:Y:S02]  /*31c0*/  FMNMX.FTZ R11, R156, R11, !PT ;  /* 0x0000000b9c0b7209 */ /* 0x000fe40007810000 */
[----:B------:R-:W-:Y:S02]  /*31d0*/  FMNMX.FTZ R31, R82, R31, !PT ;  /* 0x0000001f521f7209 */ /* 0x000fe40007810000 */
[----:B------:R-:W-:Y:S01]  /*31e0*/  FMNMX.FTZ R11, R158, R11, !PT ;  /* 0x0000000b9e0b7209 */ /* 0x000fe20007810000 */
[----:B------:R-:W0:Y:S01]  /*31f0*/  MUFU.TANH R41, R30 ;  /* 0x0000001e00297308 */ /* 0x000e220000002400 */
[----:B------:R-:W-:-:S02]  /*3200*/  FMNMX.FTZ R31, R40, R31, !PT ;  /* 0x0000001f281f7209 */ /* 0x000fc40007810000 */
[----:B--2---:R-:W-:Y:S02]  /*3210*/  FSEL R162, R37, -INF , P1 ;  /* 0xff80000025a27808 */ /* 0x004fe40000800000 */
[----:B------:R-:W-:Y:S02]  /*3220*/  FMNMX.FTZ R11, R160, R11, !PT ;  /* 0x0000000ba00b7209 */ /* 0x000fe40007810000 */
[----:B------:R-:W-:Y:S01]  /*3230*/  FMNMX.FTZ R31, R86, R31, !PT ;  /* 0x0000001f561f7209 */ /* 0x000fe20007810000 */
[----:B------:R-:W2:Y:S01]  /*3240*/  MUFU.TANH R45, R34 ;  /* 0x00000022002d7308 */ /* 0x000ea20000002400 */
[----:B------:R-:W-:Y:S02]  /*3250*/  FMNMX.FTZ R11, R162, R11, !PT ;  /* 0x0000000ba20b7209 */ /* 0x000fe40007810000 */
[----:B------:R-:W-:-:S03]  /*3260*/  FMNMX.FTZ R33, R42, R31, !PT ;  /* 0x0000001f2a217209 */ /* 0x000fc60007810000 */
[----:B------:R-:W4:Y:S01]  /*3270*/  SHFL.BFLY PT, R14, R11, 0x2, 0x1f ;  /* 0x0c401f000b0e7f89 */ /* 0x000f2200000e0000 */
[----:B------:R-:W-:Y:S01]  /*3280*/  FMNMX.FTZ R33, R44, R33, !PT ;  /* 0x000000212c217209 */ /* 0x000fe20007810000 */
[----:B------:R-:W5:Y:S03]  /*3290*/  MUFU.TANH R49, R38 ;  /* 0x0000002600317308 */ /* 0x000f660000002400 */
[----:B------:R-:W-:-:S04]  /*32a0*/  FMNMX.FTZ R33, R56, R33, !PT ;  /* 0x0000002138217209 */ /* 0x000fc80007810000 */
[----:B------:R-:W-:-:S04]  /*32b0*/  FMNMX.FTZ R33, R46, R33, !PT ;  /* 0x000000212e217209 */ /* 0x000fc80007810000 */
[----:B-1----:R-:W-:-:S04]  /*32c0*/  FMNMX.FTZ R35, R58, R33, !PT ;  /* 0x000000213a237209 */ /* 0x002fc80007810000 */
[----:B------:R-:W-:-:S04]  /*32d0*/  FMNMX.FTZ R35, R48, R35, !PT ;  /* 0x0000002330237209 */ /* 0x000fc80007810000 */
[----:B------:R-:W-:Y:S02]  /*32e0*/  FMNMX.FTZ R35, R60, R35, !PT ;  /* 0x000000233c237209 */ /* 0x000fe40007810000 */
[----:B----4-:R-:W-:Y:S02]  /*32f0*/  FMNMX.FTZ R15, R11, R14, !PT ;  /* 0x0000000e0b0f7209 */ /* 0x010fe40007810000 */
[----:B------:R-:W-:-:S03]  /*3300*/  FMNMX.FTZ R35, R50, R35, !PT ;  /* 0x0000002332237209 */ /* 0x000fc60007810000 */
[----:B------:R-:W1:Y:S01]  /*3310*/  SHFL.BFLY PT, R14, R15, 0x1, 0x1f ;  /* 0x0c201f000f0e7f89 */ /* 0x000e6200000e0000 */
[----:B------:R-:W-:-:S04]  /*3320*/  FMNMX.FTZ R37, R52, R35, !PT ;  /* 0x0000002334257209 */ /* 0x000fc80007810000 */
[----:B------:R-:W-:-:S04]  /*3330*/  FMNMX.FTZ R37, R54, R37, !PT ;  /* 0x0000002536257209 */ /* 0x000fc80007810000 */
[----:B------:R-:W-:-:S04]  /*3340*/  FMNMX.FTZ R37, R62, R37, !PT ;  /* 0x000000253e257209 */ /* 0x000fc80007810000 */
[----:B------:R-:W-:-:S04]  /*3350*/  FMNMX.FTZ R37, R64, R37, !PT ;  /* 0x0000002540257209 */ /* 0x000fc80007810000 */
[----:B---3--:R-:W-:-:S04]  /*3360*/  FMNMX.FTZ R39, R66, R37, !PT ;  /* 0x0000002542277209 */ /* 0x008fc80007810000 */
[----:B------:R-:W-:Y:S02]  /*3370*/  FMNMX.FTZ R39, R68, R39, !PT ;  /* 0x0000002744277209 */ /* 0x000fe40007810000 */
[----:B-1----:R-:W-:Y:S02]  /*3380*/  FMNMX.FTZ R14, R15, R14, !PT ;  /* 0x0000000e0f0e7209 */ /* 0x002fe40007810000 */
[----:B------:R-:W-:Y:S02]  /*3390*/  FMNMX.FTZ R39, R70, R39, !PT ;  /* 0x0000002746277209 */ /* 0x000fe40007810000 */
[C---:B------:R-:W-:Y:S01]  /*33a0*/  FSETP.NEU.FTZ.AND P0, PT, R14.reuse, -INF , PT ;  /* 0xff8000000e00780b */ /* 0x040fe20003f1d000 */
[----:B------:R-:W-:-:S01]  /*33b0*/  FFMA.FTZ R9, R14, R13, -8 ;  /* 0xc10000000e097423 */ /* 0x000fc2000001000d */
[----:B------:R-:W-:-:S04]  /*33c0*/  FMNMX.FTZ R39, R72, R39, !PT ;  /* 0x0000002748277209 */ /* 0x000fc80007810000 */
[----:B------:R-:W-:Y:S02]  /*33d0*/  FMNMX.FTZ R53, R76, R39, !PT ;  /* 0x000000274c357209 */ /* 0x000fe40007810000 */
[----:B------:R-:W-:Y:S02]  /*33e0*/  FSEL R9, R9, RZ, P0 ;  /* 0x000000ff09097208 */ /* 0x000fe40000000000 */
[----:B------:R-:W-:Y:S02]  /*33f0*/  FMNMX.FTZ R53, R80, R53, !PT ;  /* 0x0000003550357209 */ /* 0x000fe40007810000 */
[----:B------:R-:W-:Y:S01]  /*3400*/  ISETP.NE.AND P0, PT, R121, RZ, PT ;  /* 0x000000ff7900720c */ /* 0x000fe20003f05270 */
[-CC-:B------:R-:W-:Y:S01]  /*3410*/  FFMA.FTZ R118, R118, R13.reuse, -R9.reuse ;  /* 0x0000000d76767223 */ /* 0x180fe20000010809 */
[----:B------:R-:W-:-:S01]  /*3420*/  FFMA.FTZ R55, R116, R13, -R9 ;  /* 0x0000000d74377223 */ /* 0x000fc20000010809 */
[----:B0-----:R-:W-:Y:S01]  /*3430*/  FSEL R116, R41, -INF , P6 ;  /* 0xff80000029747808 */ /* 0x001fe20003000000 */
[----:B------:R-:W-:-:S01]  /*3440*/  FFMA.FTZ R120, R120, R13, -R9 ;  /* 0x0000000d78787223 */ /* 0x000fc20000010809 */
[----:B------:R-:W-:Y:S01]  /*3450*/  FMNMX.FTZ R53, R102, R53, !PT ;  /* 0x0000003566357209 */ /* 0x000fe20007810000 */
[----:B------:R0:W-:Y:S01]  /*3460*/  MUFU.EX2 R27, R118 ;  /* 0x00000076001b7308 */ /* 0x0001e20000000800 */
[----:B------:R-:W-:-:S01]  /*3470*/  FFMA.FTZ R114, R114, R13, -R9 ;  /* 0x0000000d72727223 */ /* 0x000fc20000010809 */
[--C-:B------:R-:W-:Y:S01]  /*3480*/  FFMA.FTZ R124, R124, R13, -R9.reuse ;  /* 0x0000000d7c7c7223 */ /* 0x100fe20000010809 */
[----:B------:R-:W-:Y:S01]  /*3490*/  FMNMX.FTZ R53, R116, R53, !PT ;  /* 0x0000003574357209 */ /* 0x000fe20007810000 */
[-CC-:B------:R-:W-:Y:S01]  /*34a0*/  FFMA.FTZ R41, R104, R13.reuse, -R9.reuse ;  /* 0x0000000d68297223 */ /* 0x180fe20000010809 */
[----:B------:R-:W-:Y:S01]  /*34b0*/  FSEL R104, R47, -INF , P3 ;  /* 0xff8000002f687808 */ /* 0x000fe20001800000 */
[-CC-:B------:R-:W-:Y:S01]  /*34c0*/  FFMA.FTZ R126, R126, R13.reuse, -R9.reuse ;  /* 0x0000000d7e7e7223 */ /* 0x180fe20000010809 */
[----:B------:R-:W-:-:S01]  /*34d0*/  FFMA.FTZ R11, R88, R13, -R9 ;  /* 0x0000000d580b7223 */ /* 0x000fc20000010809 */
[----:B------:R2:W-:Y:S01]  /*34e0*/  MUFU.EX2 R31, R120 ;  /* 0x00000078001f7308 */ /* 0x0005e20000000800 */
[----:B0-----:R-:W-:Y:S01]  /*34f0*/  FSEL R118, R43, -INF , P5 ;  /* 0xff8000002b767808 */ /* 0x001fe20002800000 */
[-CC-:B------:R-:W-:Y:S01]  /*3500*/  FFMA.FTZ R43, R20, R13.reuse, -R9.reuse ;  /* 0x0000000d142b7223 */ /* 0x180fe20000010809 */
[----:B------:R-:W-:-:S01]  /*3510*/  FFMA.FTZ R30, R7, R13, -R9 ;  /* 0x0000000d071e7223 */ /* 0x000fc20000010809 */
[--C-:B------:R-:W-:Y:S01]  /*3520*/  FFMA.FTZ R7, R90, R13, -R9.reuse ;  /* 0x0000000d5a077223 */ /* 0x100fe20000010809 */
[----:B------:R-:W-:Y:S01]  /*3530*/  FMNMX.FTZ R53, R118, R53, !PT ;  /* 0x0000003576357209 */ /* 0x000fe20007810000 */
[-CC-:B------:R-:W-:Y:S01]  /*3540*/  FFMA.FTZ R34, R92, R13.reuse, -R9.reuse ;  /* 0x0000000d5c227223 */ /* 0x180fe20000010809 */
[----:B------:R-:W-:-:S01]  /*3550*/  FFMA.FTZ R134, R134, R13, -R9 ;  /* 0x0000000d86867223 */ /* 0x000fc20000010809 */
[----:B------:R-:W-:Y:S01]  /*3560*/  MUFU.EX2 R35, R114 ;  /* 0x0000007200237308 */ /* 0x000fe20000000800 */
[----:B--2---:R-:W-:Y:S01]  /*3570*/  FSEL R120, R45, -INF , P4 ;  /* 0xff8000002d787808 */ /* 0x004fe20002000000 */
[-CC-:B------:R-:W-:Y:S01]  /*3580*/  FFMA.FTZ R130, R130, R13.reuse, -R9.reuse ;  /* 0x0000000d82827223 */ /* 0x180fe20000010809 */
[----:B------:R-:W-:-:S01]  /*3590*/  FFMA.FTZ R15, R94, R13, -R9 ;  /* 0x0000000d5e0f7223 */ /* 0x000fc20000010809 */
[--C-:B------:R-:W-:Y:S01]  /*35a0*/  FFMA.FTZ R21, R108, R13, -R9.reuse ;  /* 0x0000000d6c157223 */ /* 0x100fe20000010809 */
[----:B------:R-:W-:Y:S01]  /*35b0*/  FMNMX.FTZ R53, R120, R53, !PT ;  /* 0x0000003578357209 */ /* 0x000fe20007810000 */
[-CC-:B------:R-:W-:Y:S01]  /*35c0*/  FFMA.FTZ R45, R98, R13.reuse, -R9.reuse ;  /* 0x0000000d622d7223 */ /* 0x180fe20000010809 */
[----:B------:R-:W-:-:S01]  /*35d0*/  FFMA.FTZ R38, R100, R13, -R9 ;  /* 0x0000000d64267223 */ /* 0x000fc20000010809 */
[----:B------:R5:W-:Y:S01]  /*35e0*/  MUFU.EX2 R114, R124 ;  /* 0x0000007c00727308 */ /* 0x000be20000000800 */
[----:B------:R-:W-:Y:S01]  /*35f0*/  FMNMX.FTZ R53, R104, R53, !PT ;  /* 0x0000003568357209 */ /* 0x000fe20007810000 */
[-CC-:B------:R-:W-:Y:S01]  /*3600*/  FFMA.FTZ R88, R112, R13.reuse, -R9.reuse ;  /* 0x0000000d70587223 */ /* 0x180fe20000010809 */
[----:B------:R-:W-:-:S01]  /*3610*/  FFMA.FTZ R94, R132, R13, -R9 ;  /* 0x0000000d845e7223 */ /* 0x000fc20000010809 */
[-CC-:B------:R-:W-:Y:S01]  /*3620*/  FFMA.FTZ R108, R128, R13.reuse, -R9.reuse ;  /* 0x0000000d806c7223 */ /* 0x180fe20000010809 */
[----:B------:R-:W-:-:S01]  /*3630*/  FFMA.FTZ R98, R106, R13, -R9 ;  /* 0x0000000d6a627223 */ /* 0x000fc20000010809 */
[-CC-:B------:R-:W-:Y:S01]  /*3640*/  FFMA.FTZ R47, R122, R13.reuse, -R9.reuse ;  /* 0x0000000d7a2f7223 */ /* 0x180fe20000010809 */
[----:B------:R-:W-:-:S01]  /*3650*/  FFMA.FTZ R138, R138, R13, -R9 ;  /* 0x0000000d8a8a7223 */ /* 0x000fc20000010809 */
[----:B------:R0:W-:Y:S01]  /*3660*/  MUFU.EX2 R37, R126 ;  /* 0x0000007e00257308 */ /* 0x0001e20000000800 */
[----:B-----5:R-:W-:Y:S01]  /*3670*/  FSEL R124, R49, -INF , P2 ;  /* 0xff800000317c7808 */ /* 0x020fe20001000000 */
[-CC-:B------:R-:W-:Y:S01]  /*3680*/  FFMA.FTZ R90, R136, R13.reuse, -R9.reuse ;  /* 0x0000000d885a7223 */ /* 0x180fe20000010809 */
[----:B------:R-:W-:-:S01]  /*3690*/  FFMA.FTZ R92, R144, R13, -R9 ;  /* 0x0000000d905c7223 */ /* 0x000fc20000010809 */
[--C-:B------:R-:W-:Y:S01]  /*36a0*/  FFMA.FTZ R100, R142, R13, -R9.reuse ;  /* 0x0000000d8e647223 */ /* 0x100fe20000010809 */
[----:B------:R-:W-:Y:S01]  /*36b0*/  FMNMX.FTZ R53, R124, R53, !PT ;  /* 0x000000357c357209 */ /* 0x000fe20007810000 */
        /* <DEDUP_REMOVED lines=11> */
[----:B------:R-:W-:-:S01]  /*3770*/  FFMA.FTZ R51, R152, R13, -R9 ;  /* 0x0000000d98337223 */ /* 0x000fc20000010809 */
[----:B------:R-:W1:Y:S01]  /*3780*/  SHFL.BFLY PT, R20, R53, 0x2, 0x1f ;  /* 0x0c401f0035147f89 */ /* 0x000e6200000e0000 */
[----:B------:R-:W-:-:S01]  /*3790*/  FFMA.FTZ R128, R154, R13, -R9 ;  /* 0x0000000d9a807223 */ /* 0x000fc20000010809 */
[----:B------:R-:W-:-:S04]  /*37a0*/  FFMA.FTZ R132, R162, R13, -R9 ;  /* 0x0000000da2847223 */ /* 0x000fc80000010809 */
[----:B------:R-:W-:Y:S08]  /*37b0*/  MUFU.EX2 R30, R30 ;  /* 0x0000001e001e7308 */ /* 0x000ff00000000800 */
[----:B------:R-:W-:Y:S08]  /*37c0*/  MUFU.EX2 R7, R7 ;  /* 0x0000000700077308 */ /* 0x000ff00000000800 */
[----:B------:R-:W-:Y:S01]  /*37d0*/  MUFU.EX2 R34, R34 ;  /* 0x0000002200227308 */ /* 0x000fe20000000800 */
[----:B-1----:R-:W-:Y:S01]  /*37e0*/  FMNMX.FTZ R55, R53, R20, !PT ;  /* 0x0000001435377209 */ /* 0x002fe20007810000 */
[----:B------:R-:W-:-:S04]  /*37f0*/  FFMA.FTZ R53, R156, R13, -R9 ;  /* 0x0000000d9c357223 */ /* 0x000fc80000010809 */
[----:B------:R-:W0:Y:S02]  /*3800*/  SHFL.BFLY PT, R20, R55, 0x1, 0x1f ;  /* 0x0c201f0037147f89 */ /* 0x000e2400000e0000 */
[----:B------:R-:W-:Y:S08]  /*3810*/  MUFU.EX2 R29, R134 ;  /* 0x00000086001d7308 */ /* 0x000ff00000000800 */
[----:B------:R1:W-:Y:S08]  /*3820*/  MUFU.EX2 R33, R130 ;  /* 0x0000008200217308 */ /* 0x0003f00000000800 */
[----:B------:R-:W-:Y:S01]  /*3830*/  MUFU.EX2 R15, R15 ;  /* 0x0000000f000f7308 */ /* 0x000fe20000000800 */
[----:B-1----:R-:W-:-:S01]  /*3840*/  FFMA.FTZ R130, R158, R13, -R9 ;  /* 0x0000000d9e827223 */ /* 0x002fc20000010809 */
[----:B0-----:R-:W-:Y:S01]  /*3850*/  FMNMX.FTZ R20, R55, R20, !PT ;  /* 0x0000001437147209 */ /* 0x001fe20007810000 */
[----:B------:R-:W-:-:S05]  /*3860*/  FFMA.FTZ R55, R160, R13, -R9 ;  /* 0x0000000da0377223 */ /* 0x000fca0000010809 */
[----:B------:R-:W-:Y:S01]  /*3870*/  MUFU.EX2 R38, R38 ;  /* 0x0000002600267308 */ /* 0x000fe20000000800 */
[C---:B------:R-:W-:Y:S01]  /*3880*/  FSETP.NEU.FTZ.AND P1, PT, R20.reuse, -INF , PT ;  /* 0xff8000001400780b */ /* 0x040fe20003f3d000 */
[----:B------:R-:W-:-:S05]  /*3890*/  FFMA.FTZ R57, R20, R13, -8 ;  /* 0xc100000014397423 */ /* 0x000fca000001000d */
[----:B------:R-:W-:Y:S01]  /*38a0*/  FSEL R65, R57, RZ, P1 ;  /* 0x000000ff39417208 */ /* 0x000fe20000800000 */
[----:B------:R-:W-:Y:S01]  /*38b0*/  MUFU.EX2 R21, R21 ;  /* 0x0000001500157308 */ /* 0x000fe20000000800 */
[----:B------:R-:W-:-:S03]  /*38c0*/  PLOP3.LUT P1, PT, PT, PT, UP0, 0x80, 0x0 ;  /* 0x000000000000781c */ /* 0x000fc60003f2f008 */
[-CC-:B------:R-:W-:Y:S01]  /*38d0*/  FFMA.FTZ R6, R6, R13.reuse, -R65.reuse ;  /* 0x0000000d06067223 */ /* 0x180fe20000010841 */
[----:B------:R-:W-:-:S01]  /*38e0*/  FFMA.FTZ R5, R5, R13, -R65 ;  /* 0x0000000d05057223 */ /* 0x000fc20000010841 */
[-CC-:B------:R-:W-:Y:S01]  /*38f0*/  FFMA.FTZ R57, R8, R13.reuse, -R65.reuse ;  /* 0x0000000d08397223 */ /* 0x180fe20000010841 */
[----:B------:R-:W-:-:S01]  /*3900*/  FFMA.FTZ R59, R10, R13, -R65 ;  /* 0x0000000d0a3b7223 */ /* 0x000fc20000010841 */
[-CC-:B------:R-:W-:Y:S01]  /*3910*/  FFMA.FTZ R8, R12, R13.reuse, -R65.reuse ;  /* 0x0000000d0c087223 */ /* 0x180fe20000010841 */
[----:B------:R-:W-:-:S01]  /*3920*/  FFMA.FTZ R9, R24, R13, -R65 ;  /* 0x0000000d18097223 */ /* 0x000fc20000010841 */
[----:B------:R-:W-:Y:S01]  /*3930*/  MUFU.EX2 R6, R6 ;  /* 0x0000000600067308 */ /* 0x000fe20000000800 */
[----:B------:R-:W-:-:S01]  /*3940*/  FFMA.FTZ R28, R28, R13, -R65 ;  /* 0x0000000d1c1c7223 */ /* 0x000fc20000010841 */
[-CC-:B------:R-:W-:Y:S01]  /*3950*/  FFMA.FTZ R26, R26, R13.reuse, -R65.reuse ;  /* 0x0000000d1a1a7223 */ /* 0x180fe20000010841 */
[----:B------:R-:W-:-:S01]  /*3960*/  FFMA.FTZ R10, R74, R13, -R65 ;  /* 0x0000000d4a0a7223 */ /* 0x000fc20000010841 */
[-CC-:B------:R-:W-:Y:S01]  /*3970*/  FFMA.FTZ R36, R36, R13.reuse, -R65.reuse ;  /* 0x0000000d24247223 */ /* 0x180fe20000010841 */
[----:B------:R-:W-:-:S01]  /*3980*/  FFMA.FTZ R78, R78, R13, -R65 ;  /* 0x0000000d4e4e7223 */ /* 0x000fc20000010841 */
[-CC-:B------:R-:W-:Y:S01]  /*3990*/  FFMA.FTZ R12, R82, R13.reuse, -R65.reuse ;  /* 0x0000000d520c7223 */ /* 0x180fe20000010841 */
[----:B------:R-:W-:-:S01]  /*39a0*/  FFMA.FTZ R86, R86, R13, -R65 ;  /* 0x0000000d56567223 */ /* 0x000fc20000010841 */
[----:B------:R-:W0:Y:S01]  /*39b0*/  MUFU.EX2 R5, R5 ;  /* 0x0000000500057308 */ /* 0x000e220000000800 */
[----:B------:R-:W-:-:S01]  /*39c0*/  FFMA.FTZ R42, R42, R13, -R65 ;  /* 0x0000000d2a2a7223 */ /* 0x000fc20000010841 */
[-CC-:B------:R-:W-:Y:S01]  /*39d0*/  FFMA.FTZ R24, R44, R13.reuse, -R65.reuse ;  /* 0x0000000d2c187223 */ /* 0x180fe20000010841 */
[----:B------:R-:W-:-:S01]  /*39e0*/  FFMA.FTZ R61, R56, R13, -R65 ;  /* 0x0000000d383d7223 */ /* 0x000fc20000010841 */
[-CC-:B------:R-:W-:Y:S01]  /*39f0*/  FFMA.FTZ R46, R46, R13.reuse, -R65.reuse ;  /* 0x0000000d2e2e7223 */ /* 0x180fe20000010841 */
[----:B------:R-:W-:-:S01]  /*3a00*/  FFMA.FTZ R58, R58, R13, -R65 ;  /* 0x0000000d3a3a7223 */ /* 0x000fc20000010841 */
[-CC-:B------:R-:W-:Y:S01]  /*3a10*/  FFMA.FTZ R63, R60, R13.reuse, -R65.reuse ;  /* 0x0000000d3c3f7223 */ /* 0x180fe20000010841 */
[----:B------:R-:W-:-:S01]  /*3a20*/  FFMA.FTZ R50, R50, R13, -R65 ;  /* 0x0000000d32327223 */ /* 0x000fc20000010841 */
[----:B------:R1:W2:Y:S01]  /*3a30*/  MUFU.EX2 R67, R57 ;  /* 0x0000003900437308 */ /* 0x0002a20000000800 */
[----:B------:R-:W-:-:S01]  /*3a40*/  FFMA.FTZ R52, R52, R13, -R65 ;  /* 0x0000000d34347223 */ /* 0x000fc20000010841 */
[-CC-:B------:R-:W-:Y:S01]  /*3a50*/  FFMA.FTZ R62, R62, R13.reuse, -R65.reuse ;  /* 0x0000000d3e3e7223 */ /* 0x180fe20000010841 */
[----:B------:R-:W-:-:S01]  /*3a60*/  FFMA.FTZ R64, R64, R13, -R65 ;  /* 0x0000000d40407223 */ /* 0x000fc20000010841 */
[-CC-:B------:R-:W-:Y:S01]  /*3a70*/  FFMA.FTZ R66, R66, R13.reuse, -R65.reuse ;  /* 0x0000000d42427223 */ /* 0x180fe20000010841 */
[----:B------:R-:W-:-:S01]  /*3a80*/  FFMA.FTZ R68, R68, R13, -R65 ;  /* 0x0000000d44447223 */ /* 0x000fc20000010841 */
[-CC-:B------:R-:W-:Y:S01]  /*3a90*/  FFMA.FTZ R70, R70, R13.reuse, -R65.reuse ;  /* 0x0000000d46467223 */ /* 0x180fe20000010841 */
[----:B------:R-:W-:-:S01]  /*3aa0*/  FFMA.FTZ R72, R72, R13, -R65 ;  /* 0x0000000d48487223 */ /* 0x000fc20000010841 */
[----:B------:R3:W4:Y:S01]  /*3ab0*/  MUFU.EX2 R134, R59 ;  /* 0x0000003b00867308 */ /* 0x0007220000000800 */
[----:B-1----:R-:W-:-:S01]  /*3ac0*/  FFMA.FTZ R57, R32, R13, -R65 ;  /* 0x0000000d20397223 */ /* 0x002fc20000010841 */
[----:B0-----:R-:W-:Y:S01]  /*3ad0*/  FADD.FTZ R32, R6, R5 ;  /* 0x0000000506207221 */ /* 0x001fe20000010000 */
[----:B------:R-:W-:-:S01]  /*3ae0*/  FFMA.FTZ R76, R76, R13, -R65 ;  /* 0x0000000d4c4c7223 */ /* 0x000fc20000010841 */
[-CC-:B------:R-:W-:Y:S01]  /*3af0*/  FFMA.FTZ R80, R80, R13.reuse, -R65.reuse ;  /* 0x0000000d50507223 */ /* 0x180fe20000010841 */
[----:B------:R-:W-:-:S01]  /*3b00*/  FFMA.FTZ R102, R102, R13, -R65 ;  /* 0x0000000d66667223 */ /* 0x000fc20000010841 */
[-CC-:B------:R-:W-:Y:S01]  /*3b10*/  FFMA.FTZ R116, R116, R13.reuse, -R65.reuse ;  /* 0x0000000d74747223 */ /* 0x180fe20000010841 */
[----:B------:R-:W-:-:S01]  /*3b20*/  FFMA.FTZ R118, R118, R13, -R65 ;  /* 0x0000000d76767223 */ /* 0x000fc20000010841 */
[----:B------:R-:W0:Y:S01]  /*3b30*/  MUFU.EX2 R8, R8 ;  /* 0x0000000800087308 */ /* 0x000e220000000800 */
[----:B--2---:R-:W-:-:S01]  /*3b40*/  FADD.FTZ R81, R67, R32 ;  /* 0x0000002043517221 */ /* 0x004fc20000010000 */
[-CC-:B---3--:R-:W-:Y:S01]  /*3b50*/  FFMA.FTZ R59, R40, R13.reuse, -R65.reuse ;  /* 0x0000000d283b7223 */ /* 0x188fe20000010841 */
[----:B------:R-:W-:-:S01]  /*3b60*/  FFMA.FTZ R120, R120, R13, -R65 ;  /* 0x0000000d78787223 */ /* 0x000fc20000010841 */
[-CC-:B------:R-:W-:Y:S01]  /*3b70*/  FFMA.FTZ R104, R104, R13.reuse, -R65.reuse ;  /* 0x0000000d68687223 */ /* 0x180fe20000010841 */
[----:B------:R-:W-:-:S01]  /*3b80*/  FFMA.FTZ R124, R124, R13, -R65 ;  /* 0x0000000d7c7c7223 */ /* 0x000fc20000010841 */
[----:B------:R-:W-:-:S02]  /*3b90*/  IMAD.MOV.U32 R82, RZ, RZ, R87 ;  /* 0x000000ffff527224 */ /* 0x000fc400078e0057 */
[----:B------:R1:W-:Y:S01]  /*3ba0*/  MUFU.EX2 R136, R28 ;  /* 0x0000001c00887308 */ /* 0x0003e20000000800 */
[----:B----4-:R-:W-:-:S01]  /*3bb0*/  FADD.FTZ R81, R134, R81 ;  /* 0x0000005186517221 */ /* 0x010fc20000010000 */
[----:B------:R-:W-:Y:S01]  /*3bc0*/  F2FP.SATFINITE.E4M3.F32.PACK_AB_MERGE_C R67, R134, R67, RZ ;  /* 0x000000438643723e */ /* 0x000fe200048070ff */
[--C-:B------:R-:W-:Y:S02]  /*3bd0*/  IMAD.MOV.U32 R74, RZ, RZ, R87.reuse ;  /* 0x000000ffff4a7224 */ /* 0x100fe400078e0057 */
[----:B------:R-:W-:Y:S01]  /*3be0*/  IMAD.MOV.U32 R60, RZ, RZ, R87 ;  /* 0x000000ffff3c7224 */ /* 0x000fe200078e0057 */
[----:B------:R-:W-:Y:S01]  /*3bf0*/  F2FP.SATFINITE.E4M3.F32.PACK_AB_MERGE_C R169, R5, R6, R67 ;  /* 0x0000000605a9723e */ /* 0x000fe20004807043 */
[----:B------:R-:W-:Y:S01]  /*3c00*/  IMAD.MOV.U32 R67, RZ, RZ, R87 ;  /* 0x000000ffff437224 */ /* 0x000fe200078e0057 */
[----:B------:R-:W2:Y:S01]  /*3c10*/  MUFU.EX2 R9, R9 ;  /* 0x0000000900097308 */ /* 0x000ea20000000800 */
[----:B-1----:R-:W-:-:S01]  /*3c20*/  FADD.FTZ R28, R11, R30 ;  /* 0x0000001e0b1c7221 */ /* 0x002fc20000010000 */
[----:B------:R-:W-:-:S02]  /*3c30*/  IMAD.MOV.U32 R56, RZ, RZ, R87 ;  /* 0x000000ffff387224 */ /* 0x000fc400078e0057 */
[----:B------:R-:W-:Y:S02]  /*3c40*/  IMAD.MOV.U32 R44, RZ, RZ, R87 ;  /* 0x000000ffff2c7224 */ /* 0x000fe400078e0057 */
[----:B------:R-:W-:Y:S01]  /*3c50*/  FADD.FTZ R79, R7, R28 ;  /* 0x0000001c074f7221 */ /* 0x000fe20000010000 */
[----:B------:R-:W-:-:S01]  /*3c60*/  FFMA.FTZ R28, R54, R13, -R65 ;  /* 0x0000000d361c7223 */ /* 0x000fc20000010841 */
[----:B------:R-:W-:Y:S01]  /*3c70*/  IMAD.MOV.U32 R54, RZ, RZ, R87 ;  /* 0x000000ffff367224 */ /* 0x000fe200078e0057 */
[----:B------:R1:W3:Y:S01]  /*3c80*/  MUFU.EX2 R69, R26 ;  /* 0x0000001a00457308 */ /* 0x0002e20000000800 */
[----:B------:R-:W-:-:S01]  /*3c90*/  FADD.FTZ R32, R34, R79 ;  /* 0x0000004f22207221 */ /* 0x000fc20000010000 */
[----:B------:R-:W-:Y:S01]  /*3ca0*/  F2FP.SATFINITE.E4M3.F32.PACK_AB_MERGE_C R34, R34, R7, RZ ;  /* 0x000000072222723e */ /* 0x000fe200048070ff */
[----:B------:R-:W-:Y:S02]  /*3cb0*/  IMAD.MOV.U32 R40, RZ, RZ, R87 ;  /* 0x000000ffff287224 */ /* 0x000fe400078e0057 */
[----:B------:R-:W-:Y:S01]  /*3cc0*/  FADD.FTZ R79, R15, R32 ;  /* 0x000000200f4f7221 */ /* 0x000fe20000010000 */
[----:B0-----:R-:W-:-:S01]  /*3cd0*/  FADD.FTZ R32, R8, R81 ;  /* 0x0000005108207221 */ /* 0x001fc20000010000 */
[----:B------:R-:W-:Y:S01]  /*3ce0*/  F2FP.SATFINITE.E4M3.F32.PACK_AB_MERGE_C R168, R30, R11, R34 ;  /* 0x0000000b1ea8723e */ /* 0x000fe20004807022 */
[----:B------:R-:W0:Y:S01]  /*3cf0*/  MUFU.EX2 R88, R88 ;  /* 0x0000005800587308 */ /* 0x000e220000000800 */
[----:B-1----:R-:W-:-:S01]  /*3d00*/  FFMA.FTZ R26, R48, R13, -R65 ;  /* 0x0000000d301a7223 */ /* 0x002fc20000010841 */
[----:B--2---:R-:W-:Y:S01]  /*3d10*/  FADD.FTZ R32, R9, R32 ;  /* 0x0000002009207221 */ /* 0x004fe20000010000 */
[----:B------:R-:W-:-:S01]  /*3d20*/  FFMA.FTZ R65, R126, R13, -R65 ;  /* 0x0000000d7e417223 */ /* 0x000fc20000010841 */
[----:B------:R-:W-:-:S02]  /*3d30*/  IMAD.MOV.U32 R48, RZ, RZ, R87 ;  /* 0x000000ffff307224 */ /* 0x000fc400078e0057 */
[----:B------:R-:W-:Y:S02]  /*3d40*/  IMAD.MOV.U32 R34, RZ, RZ, R87 ;  /* 0x000000ffff227224 */ /* 0x000fe400078e0057 */
[----:B------:R-:W1:Y:S01]  /*3d50*/  MUFU.EX2 R25, R138 ;  /* 0x0000008a00197308 */ /* 0x000e620000000800 */
[----:B---3--:R-:W-:-:S01]  /*3d60*/  FADD.FTZ R83, R69, R32 ;  /* 0x0000002045537221 */ /* 0x008fc20000010000 */
[----:B------:R-:W-:-:S03]  /*3d70*/  F2FP.SATFINITE.E4M3.F32.PACK_AB_MERGE_C R69, R136, R69, RZ ;  /* 0x000000458845723e */ /* 0x000fc600048070ff */
[----:B------:R-:W-:Y:S01]  /*3d80*/  FADD.FTZ R83, R136, R83 ;  /* 0x0000005388537221 */ /* 0x000fe20000010000 */
[----:B------:R-:W-:Y:S01]  /*3d90*/  F2FP.SATFINITE.E4M3.F32.PACK_AB_MERGE_C R171, R9, R8, R69 ;  /* 0x0000000809ab723e */ /* 0x000fe20004807045 */
[----:B------:R-:W-:Y:S01]  /*3da0*/  IMAD.MOV.U32 R69, RZ, RZ, R87 ;  /* 0x000000ffff457224 */ /* 0x000fe200078e0057 */
[----:B------:R-:W2:Y:S08]  /*3db0*/  MUFU.EX2 R10, R10 ;  /* 0x0000000a000a7308 */ /* 0x000eb00000000800 */
[----:B------:R-:W3:Y:S08]  /*3dc0*/  MUFU.EX2 R90, R90 ;  /* 0x0000005a005a7308 */ /* 0x000ef00000000800 */
[----:B------:R4:W-:Y:S08]  /*3dd0*/  MUFU.EX2 R71, R36 ;  /* 0x0000002400477308 */ /* 0x0009f00000000800 */
[----:B------:R-:W5:Y:S01]  /*3de0*/  MUFU.EX2 R57, R57 ;  /* 0x0000003900397308 */ /* 0x000f620000000800 */
[----:B----4-:R-:W-:-:S04]  /*3df0*/  FADD.FTZ R36, R38, R79 ;  /* 0x0000004f26247221 */ /* 0x010fc80000010000 */
[----:B------:R-:W-:Y:S01]  /*3e00*/  FADD.FTZ R81, R21, R36 ;  /* 0x0000002415517221 */ /* 0x000fe20000010000 */
[----:B------:R-:W-:Y:S02]  /*3e10*/  IMAD.MOV.U32 R36, RZ, RZ, R87 ;  /* 0x000000ffff247224 */ /* 0x000fe400078e0057 */
[----:B------:R-:W4:Y:S01]  /*3e20*/  MUFU.EX2 R78, R78 ;  /* 0x0000004e004e7308 */ /* 0x000f220000000800 */
[----:B0-----:R-:W-:-:S01]  /*3e30*/  FADD.FTZ R4, R88, R81 ;  /* 0x0000005158047221 */ /* 0x001fc20000010000 */
[----:B------:R-:W-:-:S03]  /*3e40*/  F2FP.SATFINITE.E4M3.F32.PACK_AB_MERGE_C R88, R88, R21, RZ ;  /* 0x000000155858723e */ /* 0x000fc600048070ff */
[----:B-1----:R-:W-:Y:S01]  /*3e50*/  FADD.FTZ R81, R25, R4 ;  /* 0x0000000419517221 */ /* 0x002fe20000010000 */
[----:B--2---:R-:W-:-:S01]  /*3e60*/  FADD.FTZ R4, R10, R83 ;  /* 0x000000530a047221 */ /* 0x004fc20000010000 */
[----:B------:R-:W-:Y:S01]  /*3e70*/  F2FP.SATFINITE.E4M3.F32.PACK_AB_MERGE_C R170, R38, R15, R88 ;  /* 0x0000000f26aa723e */ /* 0x000fe20004807058 */
[----:B------:R-:W0:Y:S01]  /*3e80*/  MUFU.EX2 R92, R92 ;  /* 0x0000005c005c7308 */ /* 0x000e220000000800 */
[----:B---3--:R-:W-:-:S01]  /*3e90*/  FADD.FTZ R32, R90, R81 ;  /* 0x000000515a207221 */ /* 0x008fc20000010000 */
[----:B-----5:R-:W-:Y:S01]  /*3ea0*/  FADD.FTZ R83, R57, R4 ;  /* 0x0000000439537221 */ /* 0x020fe20000010000 */
[----:B------:R-:W-:Y:S02]  /*3eb0*/  IMAD.MOV.U32 R38, RZ, RZ, R87 ;  /* 0x000000ffff267224 */ /* 0x000fe400078e0057 */
[----:B------:R-:W-:-:S03]  /*3ec0*/  FADD.FTZ R85, R27, R32 ;  /* 0x000000201b557221 */ /* 0x000fc60000010000 */
[----:B------:R-:W1:Y:S01]  /*3ed0*/  MUFU.EX2 R12, R12 ;  /* 0x0000000c000c7308 */ /* 0x000e620000000800 */
[----:B----4-:R-:W-:-:S04]  /*3ee0*/  FADD.FTZ R4, R78, R83 ;  /* 0x000000534e047221 */ /* 0x010fc80000010000 */
[C---:B------:R-:W-:Y:S01]  /*3ef0*/  FADD.FTZ R83, R71.reuse, R4 ;  /* 0x0000000447537221 */ /* 0x040fe20000010000 */
[----:B------:R-:W-:Y:S01]  /*3f00*/  F2FP.SATFINITE.E4M3.F32.PACK_AB_MERGE_C R71, R71, R78, RZ ;  /* 0x0000004e4747723e */ /* 0x000fe200048070ff */
[----:B------:R-:W-:Y:S01]  /*3f10*/  IMAD.MOV.U32 R78, RZ, RZ, R87 ;  /* 0x000000ffff4e7224 */ /* 0x000fe200078e0057 */
[----:B------:R-:W2:Y:S01]  /*3f20*/  MUFU.EX2 R94, R94 ;  /* 0x0000005e005e7308 */ /* 0x000ea20000000800 */
[----:B0-----:R-:W-:-:S01]  /*3f30*/  FADD.FTZ R32, R92, R85 ;  /* 0x000000555c207221 */ /* 0x001fc20000010000 */
[----:B------:R-:W-:Y:S02]  /*3f40*/  F2FP.SATFINITE.E4M3.F32.PACK_AB_MERGE_C R92, R92, R27, RZ ;  /* 0x0000001b5c5c723e */ /* 0x000fe400048070ff */
[----:B------:R-:W-:Y:S01]  /*3f50*/  F2FP.SATFINITE.E4M3.F32.PACK_AB_MERGE_C R173, R57, R10, R71 ;  /* 0x0000000a39ad723e */ /* 0x000fe20004807047 */
[----:B------:R-:W-:Y:S01]  /*3f60*/  FADD.FTZ R85, R29, R32 ;  /* 0x000000201d557221 */ /* 0x000fe20000010000 */
[----:B------:R-:W-:Y:S01]  /*3f70*/  F2FP.SATFINITE.E4M3.F32.PACK_AB_MERGE_C R172, R90, R25, R92 ;  /* 0x000000195aac723e */ /* 0x000fe2000480705c */
[----:B------:R-:W-:Y:S01]  /*3f80*/  IMAD.MOV.U32 R57, RZ, RZ, R87 ;  /* 0x000000ffff397224 */ /* 0x000fe200078e0057 */
[----:B------:R-:W0:Y:S01]  /*3f90*/  MUFU.EX2 R59, R59 ;  /* 0x0000003b003b7308 */ /* 0x000e220000000800 */
[----:B-1----:R-:W-:-:S01]  /*3fa0*/  FADD.FTZ R4, R12, R83 ;  /* 0x000000530c047221 */ /* 0x002fc20000010000 */
[----:B------:R-:W-:-:S06]  /*3fb0*/  MOV R71, R87 ;  /* 0x0000005700477202 */ /* 0x000fcc0000000f00 */
[----:B------:R-:W1:Y:S01]  /*3fc0*/  MUFU.EX2 R86, R86 ;  /* 0x0000005600567308 */ /* 0x000e620000000800 */
[----:B--2---:R-:W-:-:S04]  /*3fd0*/  FADD.FTZ R32, R94, R85 ;  /* 0x000000555e207221 */ /* 0x004fc80000010000 */
[----:B------:R-:W-:-:S03]  /*3fe0*/  FADD.FTZ R89, R31, R32 ;  /* 0x000000201f597221 */ /* 0x000fc60000010000 */
[----:B------:R-:W2:Y:S01]  /*3ff0*/  MUFU.EX2 R100, R100 ;  /* 0x0000006400647308 */ /* 0x000ea20000000800 */
[----:B0-----:R-:W-:-:S07]  /*4000*/  FADD.FTZ R85, R59, R4 ;  /* 0x000000043b557221 */ /* 0x001fce0000010000 */
[----:B------:R0:W3:Y:S01]  /*4010*/  MUFU.EX2 R73, R42 ;  /* 0x0000002a00497308 */ /* 0x0000e20000000800 */
[----:B-1----:R-:W-:-:S07]  /*4020*/  FADD.FTZ R4, R86, R85 ;  /* 0x0000005556047221 */ /* 0x002fce0000010000 */
[----:B------:R-:W1:Y:S01]  /*4030*/  MUFU.EX2 R24, R24 ;  /* 0x0000001800187308 */ /* 0x000e620000000800 */
[----:B--2---:R-:W-:-:S01]  /*4040*/  FADD.FTZ R32, R100, R89 ;  /* 0x0000005964207221 */ /* 0x004fc20000010000 */
[----:B------:R-:W-:Y:S01]  /*4050*/  F2FP.SATFINITE.E4M3.F32.PACK_AB_MERGE_C R100, R100, R31, RZ ;  /* 0x0000001f6464723e */ /* 0x000fe200048070ff */
[----:B0-----:R-:W-:Y:S02]  /*4060*/  IMAD.MOV.U32 R42, RZ, RZ, R87 ;  /* 0x000000ffff2a7224 */ /* 0x001fe400078e0057 */
[----:B------:R-:W-:Y:S01]  /*4070*/  FADD.FTZ R85, R33, R32 ;  /* 0x0000002021557221 */ /* 0x000fe20000010000 */
[----:B------:R-:W-:Y:S02]  /*4080*/  F2FP.SATFINITE.E4M3.F32.PACK_AB_MERGE_C R174, R94, R29, R100 ;  /* 0x0000001d5eae723e */ /* 0x000fe40004807064 */
[----:B------:R-:W0:Y:S01]  /*4090*/  MUFU.EX2 R108, R108 ;  /* 0x0000006c006c7308 */ /* 0x000e220000000800 */
[----:B---3--:R-:W-:-:S01]  /*40a0*/  FADD.FTZ R7, R73, R4 ;  /* 0x0000000449077221 */ /* 0x008fc20000010000 */
[----:B------:R-:W-:Y:S01]  /*40b0*/  F2FP.SATFINITE.E4M3.F32.PACK_AB_MERGE_C R73, R73, R86, RZ ;  /* 0x000000564949723e */ /* 0x000fe200048070ff */
[----:B------:R-:W-:Y:S01]  /*40c0*/  IMAD.MOV.U32 R86, RZ, RZ, R87 ;  /* 0x000000ffff567224 */ /* 0x000fe200078e0057 */
[----:B------:R-:W-:-:S02]  /*40d0*/  MOV R29, R87 ;  /* 0x00000057001d7202 */ /* 0x000fc40000000f00 */
[----:B------:R-:W-:Y:S01]  /*40e0*/  F2FP.SATFINITE.E4M3.F32.PACK_AB_MERGE_C R175, R59, R12, R73 ;  /* 0x0000000c3baf723e */ /* 0x000fe20004807049 */
[----:B------:R-:W-:Y:S01]  /*40f0*/  IMAD.MOV.U32 R73, RZ, RZ, R87 ;  /* 0x000000ffff497224 */ /* 0x000fe200078e0057 */
[----:B------:R-:W2:Y:S01]  /*4100*/  MUFU.EX2 R61, R61 ;  /* 0x0000003d003d7308 */ /* 0x000ea20000000800 */
[----:B-1----:R-:W-:-:S01]  /*4110*/  FADD.FTZ R4, R24, R7 ;  /* 0x0000000718047221 */ /* 0x002fc20000010000 */
[----:B------:R-:W-:-:S06]  /*4120*/  MOV R59, R87 ;  /* 0x00000057003b7202 */ /* 0x000fcc0000000f00 */
[----:B------:R-:W1:Y:S01]  /*4130*/  MUFU.EX2 R46, R46 ;  /* 0x0000002e002e7308 */ /* 0x000e620000000800 */
[----:B0-----:R-:W-:-:S01]  /*4140*/  FADD.FTZ R32, R108, R85 ;  /* 0x000000556c207221 */ /* 0x001fc20000010000 */
[----:B------:R-:W-:-:S03]  /*4150*/  IMAD.MOV.U32 R85, RZ, RZ, R87 ;  /* 0x000000ffff557224 */ /* 0x000fc600078e0057 */
[----:B------:R-:W-:-:S03]  /*4160*/  FADD.FTZ R27, R35, R32 ;  /* 0x00000020231b7221 */ /* 0x000fc60000010000 */
[----:B------:R-:W0:Y:S01]  /*4170*/  MUFU.EX2 R112, R112 ;  /* 0x0000007000707308 */ /* 0x000e220000000800 */
[----:B--2---:R-:W-:-:S07]  /*4180*/  FADD.FTZ R21, R61, R4 ;  /* 0x000000043d157221 */ /* 0x004fce0000010000 */
[----:B------:R2:W3:Y:S01]  /*4190*/  MUFU.EX2 R75, R58 ;  /* 0x0000003a004b7308 */ /* 0x0004e20000000800 */
[----:B-1----:R-:W-:-:S07]  /*41a0*/  FADD.FTZ R4, R46, R21 ;  /* 0x000000152e047221 */ /* 0x002fce0000010000 */
[----:B------:R-:W1:Y:S01]  /*41b0*/  MUFU.EX2 R26, R26 ;  /* 0x0000001a001a7308 */ /* 0x000e620000000800 */
[C---:B0-----:R-:W-:Y:S01]  /*41c0*/  F2FP.SATFINITE.E4M3.F32.PACK_AB_MERGE_C R35, R112.reuse, R35, RZ ;  /* 0x000000237023723e */ /* 0x041fe200048070ff */
[----:B------:R-:W-:Y:S01]  /*41d0*/  FADD.FTZ R112, R112, R27 ;  /* 0x0000001b70707221 */ /* 0x000fe20000010000 */
[----:B--2---:R-:W-:Y:S02]  /*41e0*/  IMAD.MOV.U32 R58, RZ, RZ, R87 ;  /* 0x000000ffff3a7224 */ /* 0x004fe400078e0057 */
[----:B------:R-:W-:Y:S01]  /*41f0*/  F2FP.SATFINITE.E4M3.F32.PACK_AB_MERGE_C R176, R108, R33, R35 ;  /* 0x000000216cb0723e */ /* 0x000fe20004807023 */
[----:B------:R-:W-:-:S01]  /*4200*/  FADD.FTZ R27, R37, R112 ;  /* 0x00000070251b7221 */ /* 0x000fc20000010000 */
[----:B------:R-:W-:Y:S01]  /*4210*/  MOV R35, R87 ;  /* 0x0000005700237202 */ /* 0x000fe20000000f00 */
[----:B------:R-:W0:Y:S01]  /*4220*/  MUFU.EX2 R63, R63 ;  /* 0x0000003f003f7308 */ /* 0x000e220000000800 */
[----:B---3--:R-:W-:-:S01]  /*4230*/  FADD.FTZ R21, R75, R4 ;  /* 0x000000044b157221 */ /* 0x008fc20000010000 */
[----:B------:R-:W-:Y:S01]  /*4240*/  FADD.FTZ R32, R114, R27 ;  /* 0x0000001b72207221 */ /* 0x000fe20000010000 */
[----:B------:R-:W-:Y:S01]  /*4250*/  F2FP.SATFINITE.E4M3.F32.PACK_AB_MERGE_C R46, R75, R46, RZ ;  /* 0x0000002e4b2e723e */ /* 0x000fe200048070ff */
[----:B------:R-:W-:-:S02]  /*4260*/  IMAD.MOV.U32 R75, RZ, RZ, R87 ;  /* 0x000000ffff4b7224 */ /* 0x000fc400078e0057 */
[----:B------:R-:W-:-:S01]  /*4270*/  FADD.FTZ R31, R39, R32 ;  /* 0x00000020271f7221 */ /* 0x000fc20000010000 */
[----:B------:R-:W-:Y:S01]  /*4280*/  F2FP.SATFINITE.E4M3.F32.PACK_AB_MERGE_C R177, R61, R24, R46 ;  /* 0x000000183db1723e */ /* 0x000fe2000480702e */
[----:B------:R-:W2:Y:S01]  /*4290*/  MUFU.EX2 R50, R50 ;  /* 0x0000003200327308 */ /* 0x000ea20000000800 */
[----:B-1----:R-:W-:-:S01]  /*42a0*/  FADD.FTZ R4, R26, R21 ;  /* 0x000000151a047221 */ /* 0x002fc20000010000 */
[--C-:B------:R-:W-:Y:S02]  /*42b0*/  IMAD.MOV.U32 R61, RZ, RZ, R87.reuse ;  /* 0x000000ffff3d7224 */ /* 0x100fe400078e0057 */
[--C-:B------:R-:W-:Y:S02]  /*42c0*/  IMAD.MOV.U32 R46, RZ, RZ, R87.reuse ;  /* 0x000000ffff2e7224 */ /* 0x100fe400078e0057 */
[----:B------:R-:W-:Y:S02]  /*42d0*/  IMAD.MOV.U32 R33, RZ, RZ, R87 ;  /* 0x000000ffff217224 */ /* 0x000fe400078e0057 */
[----:B------:R-:W1:Y:S01]  /*42e0*/  MUFU.EX2 R110, R110 ;  /* 0x0000006e006e7308 */ /* 0x000e620000000800 */
[----:B0-----:R-:W-:-:S01]  /*42f0*/  FADD.FTZ R27, R63, R4 ;  /* 0x000000043f1b7221 */ /* 0x001fc20000010000 */
[----:B------:R-:W-:-:S02]  /*4300*/  IMAD.MOV.U32 R32, RZ, RZ, R87 ;  /* 0x000000ffff207224 */ /* 0x000fc400078e0057 */
[----:B------:R-:W-:-:S04]  /*4310*/  IMAD.MOV.U32 R24, RZ, RZ, R87 ;  /* 0x000000ffff187224 */ /* 0x000fc800078e0057 */
[----:B------:R0:W3:Y:S01]  /*4320*/  MUFU.EX2 R77, R52 ;  /* 0x00000034004d7308 */ /* 0x0000e20000000800 */
[----:B--2---:R-:W-:-:S07]  /*4330*/  FADD.FTZ R4, R50, R27 ;  /* 0x0000001b32047221 */ /* 0x004fce0000010000 */
[----:B------:R-:W2:Y:S01]  /*4340*/  MUFU.EX2 R41, R41 ;  /* 0x0000002900297308 */ /* 0x000ea20000000800 */
[C---:B-1----:R-:W-:Y:S01]  /*4350*/  F2FP.SATFINITE.E4M3.F32.PACK_AB_MERGE_C R39, R110.reuse, R39, RZ ;  /* 0x000000276e27723e */ /* 0x042fe200048070ff */
[----:B------:R-:W-:Y:S01]  /*4360*/  FADD.FTZ R110, R110, R31 ;  /* 0x0000001f6e6e7221 */ /* 0x000fe20000010000 */
[----:B0-----:R-:W-:Y:S02]  /*4370*/  IMAD.MOV.U32 R52, RZ, RZ, R87 ;  /* 0x000000ffff347224 */ /* 0x001fe400078e0057 */
[----:B------:R-:W-:Y:S01]  /*4380*/  F2FP.SATFINITE.E4M3.F32.PACK_AB_MERGE_C R178, R114, R37, R39 ;  /* 0x0000002572b2723e */ /* 0x000fe20004807027 */
[--C-:B------:R-:W-:Y:S02]  /*4390*/  IMAD.MOV.U32 R39, RZ, RZ, R87.reuse ;  /* 0x000000ffff277224 */ /* 0x100fe400078e0057 */
[----:B------:R-:W0:Y:S01]  /*43a0*/  MUFU.EX2 R28, R28 ;  /* 0x0000001c001c7308 */ /* 0x000e220000000800 */
[C---:B---3--:R-:W-:Y:S01]  /*43b0*/  F2FP.SATFINITE.E4M3.F32.PACK_AB_MERGE_C R50, R77.reuse, R50, RZ ;  /* 0x000000324d32723e */ /* 0x048fe200048070ff */
[----:B------:R-:W-:Y:S01]  /*43c0*/  FADD.FTZ R77, R77, R4 ;  /* 0x000000044d4d7221 */ /* 0x000fe20000010000 */
[----:B------:R-:W-:-:S02]  /*43d0*/  IMAD.MOV.U32 R37, RZ, RZ, R87 ;  /* 0x000000ffff257224 */ /* 0x000fc400078e0057 */
[----:B------:R-:W-:Y:S01]  /*43e0*/  F2FP.SATFINITE.E4M3.F32.PACK_AB_MERGE_C R179, R63, R26, R50 ;  /* 0x0000001a3fb3723e */ /* 0x000fe20004807032 */
[----:B------:R-:W-:Y:S02]  /*43f0*/  IMAD.MOV.U32 R63, RZ, RZ, R87 ;  /* 0x000000ffff3f7224 */ /* 0x000fe400078e0057 */
[----:B------:R-:W1:Y:S01]  /*4400*/  MUFU.EX2 R96, R96 ;  /* 0x0000006000607308 */ /* 0x000e620000000800 */
[----:B--2---:R-:W-:-:S01]  /*4410*/  FADD.FTZ R11, R41, R110 ;  /* 0x0000006e290b7221 */ /* 0x004fc20000010000 */
[--C-:B------:R-:W-:Y:S02]  /*4420*/  IMAD.MOV.U32 R50, RZ, RZ, R87.reuse ;  /* 0x000000ffff327224 */ /* 0x100fe400078e0057 */
[--C-:B------:R-:W-:Y:S02]  /*4430*/  IMAD.MOV.U32 R31, RZ, RZ, R87.reuse ;  /* 0x000000ffff1f7224 */ /* 0x100fe400078e0057 */
[----:B------:R-:W-:Y:S02]  /*4440*/  IMAD.MOV.U32 R26, RZ, RZ, R87 ;  /* 0x000000ffff1a7224 */ /* 0x000fe400078e0057 */
[----:B------:R2:W3:Y:S01]  /*4450*/  MUFU.EX2 R79, R62 ;  /* 0x0000003e004f7308 */ /* 0x0004e20000000800 */
[----:B0-----:R-:W-:-:S01]  /*4460*/  FADD.FTZ R4, R28, R77 ;  /* 0x0000004d1c047221 */ /* 0x001fc20000010000 */
[----:B------:R-:W-:-:S06]  /*4470*/  MOV R77, R87 ;  /* 0x00000057004d7202 */ /* 0x000fcc0000000f00 */
[----:B------:R-:W0:Y:S01]  /*4480*/  MUFU.EX2 R43, R43 ;  /* 0x0000002b002b7308 */ /* 0x000e220000000800 */
[----:B-1----:R-:W-:-:S01]  /*4490*/  FADD.FTZ R30, R96, R11 ;  /* 0x0000000b601e7221 */ /* 0x002fc20000010000 */
[----:B--2---:R-:W-:-:S06]  /*44a0*/  IMAD.MOV.U32 R62, RZ, RZ, R87 ;  /* 0x000000ffff3e7224 */ /* 0x004fcc00078e0057 */
[----:B------:R-:W1:Y:S01]  /*44b0*/  MUFU.EX2 R64, R64 ;  /* 0x0000004000407308 */ /* 0x000e620000000800 */
[----:B---3--:R-:W-:-:S07]  /*44c0*/  FADD.FTZ R15, R79, R4 ;  /* 0x000000044f0f7221 */ /* 0x008fce0000010000 */
[----:B------:R-:W2:Y:S01]  /*44d0*/  MUFU.EX2 R84, R84 ;  /* 0x0000005400547308 */ /* 0x000ea20000000800 */
[----:B0-----:R-:W-:-:S07]  /*44e0*/  FADD.FTZ R25, R43, R30 ;  /* 0x0000001e2b197221 */ /* 0x001fce0000010000 */
[----:B------:R0:W3:Y:S01]  /*44f0*/  MUFU.EX2 R81, R66 ;  /* 0x0000004200517308 */ /* 0x0000e20000000800 */
[----:B-1----:R-:W-:-:S07]  /*4500*/  FADD.FTZ R4, R64, R15 ;  /* 0x0000000f40047221 */ /* 0x002fce0000010000 */
[----:B------:R-:W1:Y:S01]  /*4510*/  MUFU.EX2 R45, R45 ;  /* 0x0000002d002d7308 */ /* 0x000e620000000800 */
[C---:B--2---:R-:W-:Y:S01]  /*4520*/  F2FP.SATFINITE.E4M3.F32.PACK_AB_MERGE_C R43, R84.reuse, R43, RZ ;  /* 0x0000002b542b723e */ /* 0x044fe200048070ff */
[----:B------:R-:W-:Y:S01]  /*4530*/  FADD.FTZ R84, R84, R25 ;  /* 0x0000001954547221 */ /* 0x000fe20000010000 */
[----:B0-----:R-:W-:Y:S02]  /*4540*/  IMAD.MOV.U32 R66, RZ, RZ, R87 ;  /* 0x000000ffff427224 */ /* 0x001fe400078e0057 */
[----:B------:R-:W-:Y:S01]  /*4550*/  F2FP.SATFINITE.E4M3.F32.PACK_AB_MERGE_C R180, R96, R41, R43 ;  /* 0x0000002960b4723e */ /* 0x000fe2000480702b */
[----:B------:R-:W-:Y:S01]  /*4560*/  IMAD.MOV.U32 R43, RZ, RZ, R87 ;  /* 0x000000ffff2b7224 */ /* 0x000fe200078e0057 */
[----:B------:R-:W-:Y:S01]  /*4570*/  MOV R41, R87 ;  /* 0x0000005700297202 */ /* 0x000fe20000000f00 */
[----:B------:R-:W0:Y:S01]  /*4580*/  MUFU.EX2 R68, R68 ;  /* 0x0000004400447308 */ /* 0x000e220000000800 */
[C---:B---3--:R-:W-:Y:S01]  /*4590*/  F2FP.SATFINITE.E4M3.F32.PACK_AB_MERGE_C R64, R81.reuse, R64, RZ ;  /* 0x000000405140723e */ /* 0x048fe200048070ff */
[----:B------:R-:W-:-:S03]  /*45a0*/  FADD.FTZ R81, R81, R4 ;  /* 0x0000000451517221 */ /* 0x000fc60000010000 */
[----:B------:R-:W-:Y:S01]  /*45b0*/  F2FP.SATFINITE.E4M3.F32.PACK_AB_MERGE_C R181, R79, R28, R64 ;  /* 0x0000001c4fb5723e */ /* 0x000fe20004807040 */
[----:B------:R-:W-:Y:S02]  /*45c0*/  IMAD.MOV.U32 R79, RZ, RZ, R87 ;  /* 0x000000ffff4f7224 */ /* 0x000fe400078e0057 */
[----:B------:R-:W2:Y:S01]  /*45d0*/  MUFU.EX2 R98, R98 ;  /* 0x0000006200627308 */ /* 0x000ea20000000800 */
[----:B-1----:R-:W-:-:S01]  /*45e0*/  FADD.FTZ R15, R45, R84 ;  /* 0x000000542d0f7221 */ /* 0x002fc20000010000 */
[--C-:B------:R-:W-:Y:S02]  /*45f0*/  IMAD.MOV.U32 R84, RZ, RZ, R87.reuse ;  /* 0x000000ffff547224 */ /* 0x100fe400078e0057 */
[--C-:B------:R-:W-:Y:S02]  /*4600*/  IMAD.MOV.U32 R64, RZ, RZ, R87.reuse ;  /* 0x000000ffff407224 */ /* 0x100fe400078e0057 */
[----:B------:R-:W-:Y:S02]  /*4610*/  IMAD.MOV.U32 R28, RZ, RZ, R87 ;  /* 0x000000ffff1c7224 */ /* 0x000fe400078e0057 */
[----:B------:R1:W3:Y:S01]  /*4620*/  MUFU.EX2 R83, R70 ;  /* 0x0000004600537308 */ /* 0x0002e20000000800 */
[----:B0-----:R-:W-:-:S01]  /*4630*/  FADD.FTZ R4, R68, R81 ;  /* 0x0000005144047221 */ /* 0x001fc20000010000 */
[----:B------:R-:W-:-:S06]  /*4640*/  IMAD.MOV.U32 R81, RZ, RZ, R87 ;  /* 0x000000ffff517224 */ /* 0x000fcc00078e0057 */
[----:B------:R-:W-:Y:S01]  /*4650*/  MUFU.EX2 R47, R47 ;  /* 0x0000002f002f7308 */ /* 0x000fe20000000800 */
[----:B--2---:R-:W-:-:S01]  /*4660*/  FADD.FTZ R30, R98, R15 ;  /* 0x0000000f621e7221 */ /* 0x004fc20000010000 */
[----:B-1----:R-:W-:-:S06]  /*4670*/  IMAD.MOV.U32 R70, RZ, RZ, R87 ;  /* 0x000000ffff467224 */ /* 0x002fcc00078e0057 */
[----:B------:R-:W0:Y:S01]  /*4680*/  MUFU.EX2 R106, R106 ;  /* 0x0000006a006a7308 */ /* 0x000e220000000800 */
[----:B---3--:R-:W-:-:S07]  /*4690*/  FADD.FTZ R25, R83, R4 ;  /* 0x0000000453197221 */ /* 0x008fce0000010000 */
[----:B------:R-:W1:Y:S08]  /*46a0*/  MUFU.EX2 R72, R72 ;  /* 0x0000004800487308 */ /* 0x000e700000000800 */
[----:B------:R2:W3:Y:S01]  /*46b0*/  MUFU.EX2 R7, R76 ;  /* 0x0000004c00077308 */ /* 0x0004e20000000800 */
[----:B0-----:R-:W-:Y:S01]  /*46c0*/  F2FP.SATFINITE.E4M3.F32.PACK_AB_MERGE_C R27, R106, R47, RZ ;  /* 0x0000002f6a1b723e */ /* 0x001fe200048070ff */
[----:B------:R-:W-:Y:S01]  /*46d0*/  FADD.FTZ R47, R47, R30 ;  /* 0x0000001e2f2f7221 */ /* 0x000fe20000010000 */
[----:B------:R-:W-:-:S02]  /*46e0*/  IMAD.MOV.U32 R30, RZ, RZ, R87 ;  /* 0x000000ffff1e7224 */ /* 0x000fc400078e0057 */
[----:B------:R-:W-:Y:S01]  /*46f0*/  F2FP.SATFINITE.E4M3.F32.PACK_AB_MERGE_C R182, R98, R45, R27 ;  /* 0x0000002d62b6723e */ /* 0x000fe2000480701b */
[----:B------:R-:W-:-:S01]  /*4700*/  FADD.FTZ R106, R106, R47 ;  /* 0x0000002f6a6a7221 */ /* 0x000fc20000010000 */
[----:B------:R-:W-:Y:S01]  /*4710*/  MOV R47, R87 ;  /* 0x00000057002f7202 */ /* 0x000fe20000000f00 */
[----:B------:R-:W-:Y:S01]  /*4720*/  MUFU.EX2 R51, R51 ;  /* 0x0000003300337308 */ /* 0x000fe20000000800 */
[----:B-1----:R-:W-:-:S01]  /*4730*/  FADD.FTZ R4, R72, R25 ;  /* 0x0000001948047221 */ /* 0x002fc20000010000 */
[--C-:B--2---:R-:W-:Y:S02]  /*4740*/  IMAD.MOV.U32 R76, RZ, RZ, R87.reuse ;  /* 0x000000ffff4c7224 */ /* 0x104fe400078e0057 */
[--C-:B------:R-:W-:Y:S02]  /*4750*/  IMAD.MOV.U32 R45, RZ, RZ, R87.reuse ;  /* 0x000000ffff2d7224 */ /* 0x100fe400078e0057 */
[--C-:B------:R-:W-:Y:S02]  /*4760*/  IMAD.MOV.U32 R27, RZ, RZ, R87.reuse ;  /* 0x000000ffff1b7224 */ /* 0x100fe400078e0057 */
[----:B------:R-:W0:Y:S01]  /*4770*/  MUFU.EX2 R128, R128 ;  /* 0x0000008000807308 */ /* 0x000e220000000800 */
[C---:B---3--:R-:W-:Y:S01]  /*4780*/  F2FP.SATFINITE.E4M3.F32.PACK_AB_MERGE_C R72, R7.reuse, R72, RZ ;  /* 0x000000480748723e */ /* 0x048fe200048070ff */
[----:B------:R-:W-:Y:S01]  /*4790*/  FADD.FTZ R7, R7, R4 ;  /* 0x0000000407077221 */ /* 0x000fe20000010000 */
[----:B------:R-:W-:-:S02]  /*47a0*/  IMAD.MOV.U32 R25, RZ, RZ, R87 ;  /* 0x000000ffff197224 */ /* 0x000fc400078e0057 */
[----:B------:R-:W-:Y:S01]  /*47b0*/  F2FP.SATFINITE.E4M3.F32.PACK_AB_MERGE_C R183, R83, R68, R72 ;  /* 0x0000004453b7723e */ /* 0x000fe20004807048 */
[--C-:B------:R-:W-:Y:S01]  /*47c0*/  IMAD.MOV.U32 R72, RZ, RZ, R87.reuse ;  /* 0x000000ffff487224 */ /* 0x100fe200078e0057 */
[----:B------:R-:W-:Y:S01]  /*47d0*/  MOV R83, R87 ;  /* 0x0000005700537202 */ /* 0x000fe20000000f00 */
[----:B------:R-:W1:Y:S01]  /*47e0*/  MUFU.EX2 R49, R49 ;  /* 0x0000003100317308 */ /* 0x000e620000000800 */
[----:B------:R-:W-:-:S07]  /*47f0*/  IMAD.MOV.U32 R68, RZ, RZ, R87 ;  /* 0x000000ffff447224 */ /* 0x000fce00078e0057 */
[----:B------:R-:W2:Y:S01]  /*4800*/  MUFU.EX2 R80, R80 ;  /* 0x0000005000507308 */ /* 0x000ea20000000800 */
[----:B0-----:R-:W-:-:S07]  /*4810*/  F2FP.SATFINITE.E4M3.F32.PACK_AB_MERGE_C R6, R128, R51, RZ ;  /* 0x000000338006723e */ /* 0x001fce00048070ff */
[----:B------:R-:W0:Y:S01]  /*4820*/  MUFU.EX2 R122, R122 ;  /* 0x0000007a007a7308 */ /* 0x000e220000000800 */
[----:B-1----:R-:W-:-:S07]  /*4830*/  FADD.FTZ R5, R49, R106 ;  /* 0x0000006a31057221 */ /* 0x002fce0000010000 */
[----:B------:R-:W1:Y:S01]  /*4840*/  MUFU.EX2 R21, R102 ;  /* 0x0000006600157308 */ /* 0x000e620000000800 */
[----:B--2---:R-:W-:-:S07]  /*4850*/  FADD.FTZ R4, R80, R7 ;  /* 0x0000000750047221 */ /* 0x004fce0000010000 */
[----:B------:R-:W2:Y:S01]  /*4860*/  MUFU.EX2 R116, R116 ;  /* 0x0000007400747308 */ /* 0x000ea20000000800 */
[C---:B0-----:R-:W-:Y:S01]  /*4870*/  F2FP.SATFINITE.E4M3.F32.PACK_AB_MERGE_C R184, R122.reuse, R49, R6 ;  /* 0x000000317ab8723e */ /* 0x041fe20004807006 */
[----:B------:R-:W-:Y:S01]  /*4880*/  FADD.FTZ R122, R122, R5 ;  /* 0x000000057a7a7221 */ /* 0x000fe20000010000 */
[----:B------:R-:W-:-:S03]  /*4890*/  IMAD.MOV.U32 R49, RZ, RZ, R87 ;  /* 0x000000ffff317224 */ /* 0x000fc600078e0057 */
[----:B------:R-:W-:Y:S02]  /*48a0*/  FADD.FTZ R51, R51, R122 ;  /* 0x0000007a33337221 */ /* 0x000fe40000010000 */
[----:B------:R-:W0:Y:S01]  /*48b0*/  MUFU.EX2 R11, R118 ;  /* 0x00000076000b7308 */ /* 0x000e220000000800 */
[----:B-1----:R-:W-:-:S01]  /*48c0*/  FADD.FTZ R5, R21, R4 ;  /* 0x0000000415057221 */ /* 0x002fc20000010000 */
[----:B------:R-:W-:Y:S01]  /*48d0*/  FADD.FTZ R128, R128, R51 ;  /* 0x0000003380807221 */ /* 0x000fe20000010000 */
[----:B------:R-:W-:-:S05]  /*48e0*/  IMAD.MOV.U32 R51, RZ, RZ, R87 ;  /* 0x000000ffff337224 */ /* 0x000fca00078e0057 */
[----:B------:R-:W-:Y:S01]  /*48f0*/  MUFU.EX2 R55, R55 ;  /* 0x0000003700377308 */ /* 0x000fe20000000800 */
[----:B--2---:R-:W-:-:S07]  /*4900*/  FADD.FTZ R4, R116, R5 ;  /* 0x0000000574047221 */ /* 0x004fce0000010000 */
[----:B------:R-:W1:Y:S01]  /*4910*/  MUFU.EX2 R132, R132 ;  /* 0x0000008400847308 */ /* 0x000e620000000800 */
[C---:B0-----:R-:W-:Y:S01]  /*4920*/  F2FP.SATFINITE.E4M3.F32.PACK_AB_MERGE_C R116, R11.reuse, R116, RZ ;  /* 0x000000740b74723e */ /* 0x041fe200048070ff */
[----:B------:R-:W-:-:S03]  /*4930*/  FADD.FTZ R11, R11, R4 ;  /* 0x000000040b0b7221 */ /* 0x000fc60000010000 */
[----:B------:R-:W-:Y:S01]  /*4940*/  F2FP.SATFINITE.E4M3.F32.PACK_AB_MERGE_C R185, R21, R80, R116 ;  /* 0x0000005015b9723e */ /* 0x000fe20004807074 */
[----:B------:R-:W-:Y:S02]  /*4950*/  IMAD.MOV.U32 R80, RZ, RZ, R87 ;  /* 0x000000ffff507224 */ /* 0x000fe400078e0057 */
[----:B------:R-:W0:Y:S08]  /*4960*/  MUFU.EX2 R53, R53 ;  /* 0x0000003500357308 */ /* 0x000e300000000800 */
[----:B------:R-:W2:Y:S01]  /*4970*/  MUFU.EX2 R120, R120 ;  /* 0x0000007800787308 */ /* 0x000ea20000000800 */
[----:B-1----:R-:W-:-:S07]  /*4980*/  F2FP.SATFINITE.E4M3.F32.PACK_AB_MERGE_C R6, R132, R55, RZ ;  /* 0x000000378406723e */ /* 0x002fce00048070ff */
[----:B------:R-:W1:Y:S01]  /*4990*/  MUFU.EX2 R130, R130 ;  /* 0x0000008200827308 */ /* 0x000e620000000800 */
[----:B0-----:R-:W-:-:S07]  /*49a0*/  FADD.FTZ R5, R53, R128 ;  /* 0x0000008035057221 */ /* 0x001fce0000010000 */
[----:B------:R-:W0:Y:S01]  /*49b0*/  MUFU.EX2 R15, R104 ;  /* 0x00000068000f7308 */ /* 0x000e220000000800 */
[----:B--2---:R-:W-:-:S07]  /*49c0*/  FADD.FTZ R4, R120, R11 ;  /* 0x0000000b78047221 */ /* 0x004fce0000010000 */
[----:B------:R-:W-:Y:S01]  /*49d0*/  MUFU.EX2 R124, R124 ;  /* 0x0000007c007c7308 */ /* 0x000fe20000000800 */
[C---:B-1----:R-:W-:Y:S01]  /*49e0*/  F2FP.SATFINITE.E4M3.F32.PACK_AB_MERGE_C R186, R130.reuse, R53, R6 ;  /* 0x0000003582ba723e */ /* 0x042fe20004807006 */
[----:B------:R-:W-:Y:S01]  /*49f0*/  FADD.FTZ R130, R130, R5 ;  /* 0x0000000582827221 */ /* 0x000fe20000010000 */
[----:B------:R-:W-:-:S03]  /*4a00*/  MOV R53, R87 ;  /* 0x0000005700357202 */ /* 0x000fc60000000f00 */
[----:B------:R-:W-:Y:S02]  /*4a10*/  FADD.FTZ R55, R55, R130 ;  /* 0x0000008237377221 */ /* 0x000fe40000010000 */
[----:B------:R-:W1:Y:S01]  /*4a20*/  MUFU.EX2 R65, R65 ;  /* 0x0000004100417308 */ /* 0x000e620000000800 */
[----:B0-----:R-:W-:-:S01]  /*4a30*/  FADD.FTZ R5, R15, R4 ;  /* 0x000000040f057221 */ /* 0x001fc20000010000 */
[----:B-1----:R-:W-:-:S03]  /*4a40*/  F2FP.SATFINITE.E4M3.F32.PACK_AB_MERGE_C R4, R65, R124, RZ ;  /* 0x0000007c4104723e */ /* 0x002fc600048070ff */
[----:B------:R-:W-:Y:S01]  /*4a50*/  FADD.FTZ R124, R124, R5 ;  /* 0x000000057c7c7221 */ /* 0x000fe20000010000 */
[----:B------:R-:W-:-:S01]  /*4a60*/  FADD.FTZ R5, R132, R55 ;  /* 0x0000003784057221 */ /* 0x000fc20000010000 */
[----:B------:R-:W-:Y:S01]  /*4a70*/  IMAD.MOV.U32 R55, RZ, RZ, R87 ;  /* 0x000000ffff377224 */ /* 0x000fe200078e0057 */
[----:B------:R-:W-:Y:S01]  /*4a80*/  F2FP.SATFINITE.E4M3.F32.PACK_AB_MERGE_C R187, R15, R120, R4 ;  /* 0x000000780fbb723e */ /* 0x000fe20004807004 */
[----:B------:R-:W-:Y:S01]  /*4a90*/  FADD.FTZ R7, R65, R124 ;  /* 0x0000007c41077221 */ /* 0x000fe20000010000 */
[----:B------:R-:W-:Y:S01]  /*4aa0*/  MOV R65, R87 ;  /* 0x0000005700417202 */ /* 0x000fe20000000f00 */
[----:B------:R-:W-:Y:S06]  /*4ab0*/  @!P1 BRA `(.L_x_6890) ;  /* 0x00000034004c9947 */ /* 0x000fec0003800000 */
[----:B------:R-:W-:Y:S01]  /*4ac0*/  MOV R6, R20 ;  /* 0x0000001400067202 */ /* 0x000fe20000000f00 */
        /* <DEDUP_REMOVED lines=33> */
[----:B------:R-:W-:Y:S01]  /*4ce0*/  UIADD3 UR47, UR47, -0x2, URZ ;  /* 0xfffffffe2f2f7890 */ /* 0x000fe2000fffe03f */
[----:B------:R-:W-:Y:S01]  /*4cf0*/  UMOV UR29, UR44 ;  /* 0x0000002c001d7c82 */ /* 0x000fe20008000000 */
[----:B------:R-:W-:-:S10]  /*4d00*/  UMOV UR28, UR36 ;  /* 0x00000024001c7c82 */ /* 0x000fd40008000000 */
.L_x_6901:
[----:B------:R-:W-:Y:S01]  /*4d10*/  ISETP.NE.AND P2, PT, RZ, UR39, PT ;  /* 0x00000027ff007c0c */ /* 0x000fe2000bf45270 */
[----:B------:R-:W-:-:S04]  /*4d20*/  UISETP.NE.AND UP0, UPT, UR28, 0x1, UPT ;  /* 0x000000011c00788c */ /* 0x000fc8000bf05270 */
[----:B------:R-:W-:-:S04]  /*4d30*/  USEL UR44, URZ, 0x1, UP0 ;  /* 0x000000013f2c7887 */ /* 0x000fc80008000000 */
[----:B------:R-:W-:-:S04]  /*4d40*/  ULOP3.LUT UR44, UR29, UR44, URZ, 0x3c, !UPT ;  /* 0x0000002c1d2c7292 */ /* 0x000fc8000f8e3c3f */
[----:B------:R-:W-:Y:S08]  /*4d50*/  @P2 BRA `(.L_x_6891) ;  /* 0x0000000000382947 */ /* 0x000ff00003800000 */
[----:B------:R-:W-:Y:S05]  /*4d60*/  @!P0 BRA `(.L_x_6892) ;  /* 0x0000000000048947 */ /* 0x000fea0003800000 */
[----:B------:R-:W-:Y:S01]  /*4d70*/  BPT.TRAP 0x1 ;  /* 0x000000040000795c */ /* 0x000fe20000300000 */
.L_x_6892:
        /* <DEDUP_REMOVED lines=9> */
.L_x_6893:
[----:B-1----:R-:W-:Y:S05]  /*4e10*/  @P1 BRA `(.L_x_6891) ;  /* 0x0000000000081947 */ /* 0x002fea0003800000 */
[----:B------:R-:W1:Y:S02]  /*4e20*/  SYNCS.PHASECHK.TRANS64.TRYWAIT P1, [UR6+0x22830], R8 ;  /* 0x02283008ff0075a7 */ /* 0x000e640008020146 */
[----:B-1----:R-:W-:Y:S05]  /*4e30*/  @!P1 BRA `(.L_x_6894) ;  /* 0x000000a800fc9947 */ /* 0x002fea0003800000 */
.L_x_6891:
[----:B01----:R-:W-:Y:S01]  /*4e40*/  VIADD R8, R22, 0x8 ;  /* 0x0000000816087836 */ /* 0x003fe20000000000 */
[----:B------:R-:W-:Y:S01]  /*4e50*/  R2UR UR30, R3 ;  /* 0x00000000031e72ca */ /* 0x000fe200000e0000 */
[----:B------:R-:W-:Y:S01]  /*4e60*/  UIADD3 UR36, UR28, 0x1, URZ ;  /* 0x000000011c247890 */ /* 0x000fe2000fffe03f */
[----:B------:R-:W-:Y:S02]  /*4e70*/  UMOV UR19, 0x40000040 ;  /* 0x4000004000137882 */ /* 0x000fe40000000000 */
[----:B------:R0:W-:Y:S01]  /*4e80*/  BAR.SYNC.DEFER_BLOCKING R8, 0x100 ;  /* 0x000400080000751d */ /* 0x0001e20000010000 */
[----:B------:R-:W-:-:S04]  /*4e90*/  UISETP.NE.AND UP0, UPT, UR36, 0x2, UPT ;  /* 0x000000022400788c */ /* 0x000fc8000bf05270 */
[----:B------:R-:W-:Y:S01]  /*4ea0*/  USEL UR36, UR36, URZ, UP0 ;  /* 0x0000003f24247287 */ /* 0x000fe20008000000 */
[----:B------:R-:W-:Y:S01]  /*4eb0*/  UMOV UR20, UR16 ;  /* 0x0000001000147c82 */ /* 0x000fe20008000000 */
[----:B------:R-:W-:Y:S02]  /*4ec0*/  UMOV UR21, UR17 ;  /* 0x0000001100157c82 */ /* 0x000fe40008000000 */
[----:B------:R-:W-:Y:S01]  /*4ed0*/  UIMAD UR30, UR36, 0x500, UR30 ;  /* 0x00000500241e78a4 */ /* 0x000fe2000f8e021e */
[----:B------:R-:W-:Y:S01]  /*4ee0*/  UMOV UR23, 0x40000040 ;  /* 0x4000004000177882 */ /* 0x000fe20000000000 */
[----:B------:R-:W-:Y:S02]  /*4ef0*/  UMOV UR24, UR16 ;  /* 0x0000001000187c82 */ /* 0x000fe40008000000 */
[----:B------:R-:W-:Y:S02]  /*4f00*/  UIADD3 UR22, UR30, 0x100, URZ ;  /* 0x000001001e167890 */ /* 0x000fe4000fffe03f */
[----:B------:R-:W-:-:S02]  /*4f10*/  UIADD3 UR26, UR30, 0x200, URZ ;  /* 0x000002001e1a7890 */ /* 0x000fc4000fffe03f */
[----:B------:R-:W-:Y:S01]  /*4f20*/  UMOV UR18, UR30 ;  /* 0x0000001e00127c82 */ /* 0x000fe20008000000 */
        /* <DEDUP_REMOVED lines=8> */
[----:B------:R-:W-:-:S03]  /*4fb0*/  UMOV UR15, 0x40000040 ;  /* 0x40000040000f7882 */ /* 0x000fc60000000000 */
        /* <DEDUP_REMOVED lines=106> */
.L_x_6896:
[----:B------:R-:W-:Y:S01]  /*5660*/  ULEA UR6, UR28, UR41, 0x3 ;  /* 0x000000291c067291 */ /* 0x000fe2000f8e183f */
[----:B------:R-:W-:-:S05]  /*5670*/  IMAD.U32 R8, RZ, RZ, UR29 ;  /* 0x0000001dff087e24 */ /* 0x000fca000f8e00ff */
[----:B------:R-:W-:-:S04]  /*5680*/  SHF.L.U32 R8, R8, 0x1f, RZ ;  /* 0x0000001f08087819 */ /* 0x000fc800000006ff */
[----:B------:R0:W1:Y:S01]  /*5690*/  SYNCS.PHASECHK.TRANS64.TRYWAIT P1, [UR6+0x22850], R8 ;  /* 0x02285008ff0075a7 */ /* 0x0000620008020146 */
[----:B------:R-:W-:Y:S05]  /*56a0*/  @!P0 BRA `(.L_x_6897) ;  /* 0x0000000000048947 */ /* 0x000fea0003800000 */
[----:B------:R-:W-:Y:S01]  /*56b0*/  BPT.TRAP 0x1 ;  /* 0x000000040000795c */ /* 0x000fe20000300000 */
.L_x_6897:
[----:B-1----:R-:W-:Y:S05]  /*56c0*/  @P1 BRA `(.L_x_6895) ;  /* 0x0000000000081947 */ /* 0x002fea0003800000 */
[----:B------:R-:W1:Y:S02]  /*56d0*/  SYNCS.PHASECHK.TRANS64.TRYWAIT P1, [UR6+0x22850], R8 ;  /* 0x02285008ff0075a7 */ /* 0x000e640008020146 */
[----:B-1----:R-:W-:Y:S05]  /*56e0*/  @!P1 BRA `(.L_x_6898) ;  /* 0x000000a000e89947 */ /* 0x002fea0003800000 */
.L_x_6895:
        /* <DEDUP_REMOVED lines=9> */
[----:B------:R-:W-:Y:S01]  /*5780*/  QGMMA.64x128x32.F32.E4M3.E4M3 R24, R168, gdesc[UR4], R24, gsb0 ;  /* 0x01e00004a8187df3 */ /* 0x000fe20008000818 */
[----:B------:R-:W-:Y:S01]  /*5790*/  UIADD3 UR6, UR10, 0x100, URZ ;  /* 0x000001000a067890 */ /* 0x000fe2000fffe03f */
[----:B------:R-:W-:Y:S01]  /*57a0*/  UMOV UR7, 0xc0000010 ;  /* 0xc000001000077882 */ /* 0x000fe20000000000 */
[----:B------:R-:W-:Y:S02]  /*57b0*/  WARPGROUP.DEPBAR.LE gsb0, 0x0 ;  /* 0x00008000000079c5 */ /* 0x000fe40000010000 */
[----:B------:R-:W-:-:S07]  /*57c0*/  WARPGROUP.ARRIVE ;  /* 0x00000000000079c5 */ /* 0x000fce0000000000 */
        /* <DEDUP_REMOVED lines=15> */
[----:B------:R-:W-:Y:S03]  /*58c0*/  QGMMA.64x128x32.F32.E4M3.E4M3 R24, R184, gdesc[UR4], R24, gsb0 ;  /* 0x01e00004b8187df3 */ /* 0x000fe60008000818 */
[----:B------:R-:W-:Y:S02]  /*58d0*/  WARPGROUP.DEPBAR.LE gsb0, 0x0 ;  /* 0x00008000000079c5 */ /* 0x000fe40000010000 */
[----:B------:R0:W-:Y:S06]  /*58e0*/  BAR.ARV R8, 0x100 ;  /* 0x000400080000751d */ /* 0x0001ec0000002000 */
[----:B------:R-:W-:Y:S05]  /*58f0*/  @!P0 BRA `(.L_x_6899) ;  /* 0x0000000000048947 */ /* 0x000fea0003800000 */
[----:B------:R-:W-:Y:S01]  /*5900*/  BPT.TRAP 0x1 ;  /* 0x000000040000795c */ /* 0x000fe20000300000 */
.L_x_6899:
[C---:B------:R-:W-:Y:S01]  /*5910*/  FMUL.FTZ R15, R0.reuse, R152 ;  /* 0x00000098000f7220 */ /* 0x040fe20000410000 */
[C---:B------:R-:W-:Y:S01]  /*5920*/  FMUL.FTZ R168, R0.reuse, R153 ;  /* 0x0000009900a87220 */ /* 0x040fe20000410000 */
[C---:B------:R-:W-:Y:S01]  /*5930*/  FMUL.FTZ R9, R0.reuse, R154 ;  /* 0x0000009a00097220 */ /* 0x040fe20000410000 */
[C---:B------:R-:W-:Y:S01]  /*5940*/  FMUL.FTZ R156, R0.reuse, R156 ;  /* 0x0000009c009c7220 */ /* 0x040fe20000410000 */
[C---:B0-----:R-:W-:Y:S01]  /*5950*/  FMUL.FTZ R8, R0.reuse, R155 ;  /* 0x0000009b00087220 */ /* 0x041fe20000410000 */
        /* <DEDUP_REMOVED lines=99> */
[----:B------:R-:W-:-:S04]  /*5f90*/  ULEA UR6, UR36, UR41, 0x3 ;  /* 0x0000002924067291 */ /* 0x000fc8000f8e183f */
[----:B------:R-:W-:Y:S02]  /*5fa0*/  UIADD3 UR6, UR6, 0x22840, URZ ;  /* 0x0002284006067890 */ /* 0x000fe4000fffe03f */
[----:B------:R-:W1:Y:S01]  /*5fb0*/  MUFU.TANH R164, R164 ;  /* 0x000000a400a47308 */ /* 0x000e620000002400 */
[----:B--2---:R-:W-:Y:S01]  /*5fc0*/  FMNMX.FTZ R13, R162, R13, !PT ;  /* 0x0000000da20d7209 */ /* 0x004fe20007810000 */
[----:B------:R-:W-:-:S06]  /*5fd0*/  UPRMT UR6, UR38, 0x654, UR6 ;  /* 0x0000065426067896 */ /* 0x000fcc0008000006 */
[----:B------:R-:W2:Y:S01]  /*5fe0*/  MUFU.TANH R154, R154 ;  /* 0x0000009a009a7308 */ /* 0x000ea20000002400 */
[----:B0-----:R-:W-:Y:S02]  /*5ff0*/  FMNMX.FTZ R21, R152, R21, !PT ;  /* 0x0000001598157209 */ /* 0x001fe40007810000 */
[----:B------:R-:W-:Y:S05]  /*6000*/  SYNCS.ARRIVE.TRANS64.RED.A1T0 RZ, [UR6], RZ ;  /* 0x000000ffffff79a7 */ /* 0x000fea0008100406 */
        /* <DEDUP_REMOVED lines=106> */
[----:B------:R-:W2:Y:S05]  /*66b0*/  LDC R13, c[0x0][0x988] ;  /* 0x00026200ff0d7b82 */ /* 0x000eaa0000000800 */
[----:B------:R-:W3:Y:S01]  /*66c0*/  MUFU.TANH R90, R90 ;  /* 0x0000005a005a7308 */ /* 0x000ee20000002400 */
[----:B0-----:R-:W-:-:S07]  /*66d0*/  FMNMX.FTZ R21, R88, R21, !PT ;  /* 0x0000001558157209 */ /* 0x001fce0007810000 */
[----:B------:R-:W0:Y:S01]  /*66e0*/  MUFU.TANH R107, R107 ;  /* 0x0000006b006b7308 */ /* 0x000e220000002400 */
[----:B-1----:R-:W-:-:S07]  /*66f0*/  FMNMX.FTZ R14, R105, R14, !PT ;  /* 0x0000000e690e7209 */ /* 0x002fce0007810000 */
[----:B------:R-:W1:Y:S01]  /*6700*/  MUFU.TANH R92, R92 ;  /* 0x0000005c005c7308 */ /* 0x000e620000002400 */
[----:B---3--:R-:W-:-:S07]  /*6710*/  FMNMX.FTZ R21, R90, R21, !PT ;  /* 0x000000155a157209 */ /* 0x008fce0007810000 */
        /* <DEDUP_REMOVED lines=17> */
[----:B---3--:R-:W-:-:S05]  /*6830*/  FMNMX.FTZ R89, R101, R14, !PT ;  /* 0x0000000e65597209 */ /* 0x008fca0007810000 */
[----:B------:R-:W3:Y:S01]  /*6840*/  SHFL.BFLY PT, R14, R89, 0x2, 0x1f ;  /* 0x0c401f00590e7f89 */ /* 0x000ee200000e0000 */
[----:B0-----:R-:W-:-:S04]  /*6850*/  FMNMX.FTZ R21, R100, R21, !PT ;  /* 0x0000001564157209 */ /* 0x001fc80007810000 */
[----:B-1----:R-:W-:-:S05]  /*6860*/  FMNMX.FTZ R21, R102, R21, !PT ;  /* 0x0000001566157209 */ /* 0x002fca0007810000 */
[----:B------:R-:W0:Y:S01]  /*6870*/  SHFL.BFLY PT, R20, R21, 0x2, 0x1f ;  /* 0x0c401f0015147f89 */ /* 0x000e2200000e0000 */
[----:B---3--:R-:W-:-:S05]  /*6880*/  FMNMX.FTZ R91, R89, R14, !PT ;  /* 0x0000000e595b7209 */ /* 0x008fca0007810000 */
[----:B------:R-:W1:Y:S01]  /*6890*/  SHFL.BFLY PT, R14, R91, 0x1, 0x1f ;  /* 0x0c201f005b0e7f89 */ /* 0x000e6200000e0000 */
[----:B0-----:R-:W-:-:S05]  /*68a0*/  FMNMX.FTZ R93, R21, R20, !PT ;  /* 0x00000014155d7209 */ /* 0x001fca0007810000 */
[----:B------:R-:W0:Y:S01]  /*68b0*/  SHFL.BFLY PT, R20, R93, 0x1, 0x1f ;  /* 0x0c201f005d147f89 */ /* 0x000e2200000e0000 */
[----:B-1----:R-:W-:-:S05]  /*68c0*/  FMNMX.FTZ R14, R91, R14, !PT ;  /* 0x0000000e5b0e7209 */ /* 0x002fca0007810000 */
[C---:B--2---:R-:W-:Y:S01]  /*68d0*/  FFMA.FTZ R115, R14.reuse, R13, -8 ;  /* 0xc10000000e737423 */ /* 0x044fe2000001000d */
[----:B------:R-:W-:-:S03]  /*68e0*/  FADD.FTZ R4, -R14, R4 ;  /* 0x000000040e047221 */ /* 0x000fc60000010100 */
[-CC-:B------:R-:W-:Y:S01]  /*68f0*/  FFMA.FTZ R119, R202, R13.reuse, -R115.reuse ;  /* 0x0000000dca777223 */ /* 0x180fe20000010873 */
[-C--:B------:R-:W-:Y:S01]  /*6900*/  FMUL.FTZ R95, R4, R13.reuse ;  /* 0x0000000d045f7220 */ /* 0x080fe20000410000 */
[-CC-:B------:R-:W-:Y:S01]  /*6910*/  FFMA.FTZ R202, R101, R13.reuse, -R115.reuse ;  /* 0x0000000d65ca7223 */ /* 0x180fe20000010873 */
[----:B------:R-:W-:-:S01]  /*6920*/  FFMA.FTZ R15, R15, R13, -R115 ;  /* 0x0000000d0f0f7223 */ /* 0x000fc20000010873 */
[-CC-:B------:R-:W-:Y:S01]  /*6930*/  FFMA.FTZ R168, R168, R13.reuse, -R115.reuse ;  /* 0x0000000da8a87223 */ /* 0x180fe20000010873 */
[----:B------:R-:W-:-:S01]  /*6940*/  FFMA.FTZ R21, R156, R13, -R115 ;  /* 0x0000000d9c157223 */ /* 0x000fc20000010873 */
[-CC-:B------:R-:W-:Y:S01]  /*6950*/  FFMA.FTZ R156, R170, R13.reuse, -R115.reuse ;  /* 0x0000000daa9c7223 */ /* 0x180fe20000010873 */
[----:B0-----:R-:W-:Y:S01]  /*6960*/  FMNMX.FTZ R20, R93, R20, !PT ;  /* 0x000000145d147209 */ /* 0x001fe20007810000 */
[-CC-:B------:R-:W-:Y:S01]  /*6970*/  FFMA.FTZ R89, R160, R13.reuse, -R115.reuse ;  /* 0x0000000da0597223 */ /* 0x180fe20000010873 */
[----:B------:R-:W-:Y:S01]  /*6980*/  MUFU.EX2 R15, R15 ;  /* 0x0000000f000f7308 */ /* 0x000fe20000000800 */
[----:B------:R-:W-:-:S01]  /*6990*/  FFMA.FTZ R113, R120, R13, -R115 ;  /* 0x0000000d78717223 */ /* 0x000fc20000010873 */
[----:B------:R-:W-:Y:S01]  /*69a0*/  FFMA.FTZ R120, R194, R13, -R115 ;  /* 0x0000000dc2787223 */ /* 0x000fe20000010873 */
[----:B------:R-:W-:-:S01]  /*69b0*/  FADD.FTZ R4, -R20, R6 ;  /* 0x0000000614047221 */ /* 0x000fc20000010100 */
[-C--:B------:R-:W-:Y:S01]  /*69c0*/  FFMA.FTZ R101, R20, R13.reuse, -8 ;  /* 0xc100000014657423 */ /* 0x080fe2000001000d */
[----:B------:R-:W-:-:S01]  /*69d0*/  FFMA.FTZ R194, R107, R13, -R115 ;  /* 0x0000000d6bc27223 */ /* 0x000fc20000010873 */
[-C--:B------:R-:W-:Y:S01]  /*69e0*/  FFMA.FTZ R160, R172, R13.reuse, -R115 ;  /* 0x0000000daca07223 */ /* 0x080fe20000010873 */
[-C--:B------:R-:W-:Y:S01]  /*69f0*/  FMUL.FTZ R4, R4, R13.reuse ;  /* 0x0000000d04047220 */ /* 0x080fe20000410000 */
[-CC-:B------:R-:W-:Y:S01]  /*6a00*/  FFMA.FTZ R9, R9, R13.reuse, -R101.reuse ;  /* 0x0000000d09097223 */ /* 0x180fe20000010865 */
[----:B------:R-:W-:-:S01]  /*6a10*/  FFMA.FTZ R8, R8, R13, -R101 ;  /* 0x0000000d08087223 */ /* 0x000fc20000010865 */
[----:B------:R-:W0:Y:S01]  /*6a20*/  MUFU.EX2 R6, R95 ;  /* 0x0000005f00067308 */ /* 0x000e220000000800 */
[----:B------:R-:W-:-:S01]  /*6a30*/  FFMA.FTZ R10, R10, R13, -R101 ;  /* 0x0000000d0a0a7223 */ /* 0x000fc20000010865 */
[-CC-:B------:R-:W-:Y:S01]  /*6a40*/  FFMA.FTZ R11, R11, R13.reuse, -R101.reuse ;  /* 0x0000000d0b0b7223 */ /* 0x180fe20000010865 */
[----:B------:R-:W-:-:S01]  /*6a50*/  FFMA.FTZ R12, R12, R13, -R101 ;  /* 0x0000000d0c0c7223 */ /* 0x000fc20000010865 */
[-C--:B------:R-:W-:Y:S01]  /*6a60*/  FFMA.FTZ R107, R109, R13.reuse, -R115 ;  /* 0x0000000d6d6b7223 */ /* 0x080fe20000010873 */
[----:B------:R-:W-:-:S01]  /*6a70*/  FFMA.FTZ R109, R152, R13, -R101 ;  /* 0x0000000d986d7223 */ /* 0x000fc20000010865 */
[-CC-:B------:R-:W-:Y:S01]  /*6a80*/  FFMA.FTZ R117, R124, R13.reuse, -R115.reuse ;  /* 0x0000000d7c757223 */ /* 0x180fe20000010873 */
[----:B------:R-:W-:-:S01]  /*6a90*/  FFMA.FTZ R124, R198, R13, -R115 ;  /* 0x0000000dc67c7223 */ /* 0x000fc20000010873 */
[----:B------:R-:W-:Y:S01]  /*6aa0*/  MUFU.EX2 R4, R4 ;  /* 0x0000000400047308 */ /* 0x000fe20000000800 */
[----:B------:R-:W-:-:S01]  /*6ab0*/  FFMA.FTZ R91, R162, R13, -R115 ;  /* 0x0000000da25b7223 */ /* 0x000fc20000010873 */
[-C--:B------:R-:W-:Y:S01]  /*6ac0*/  FFMA.FTZ R198, R111, R13.reuse, -R115 ;  /* 0x0000000d6fc67223 */ /* 0x080fe20000010873 */
[----:B------:R-:W-:-:S01]  /*6ad0*/  FFMA.FTZ R111, R154, R13, -R101 ;  /* 0x0000000d9a6f7223 */ /* 0x000fc20000010865 */
[-CC-:B------:R-:W-:Y:S01]  /*6ae0*/  FFMA.FTZ R143, R130, R13.reuse, -R101.reuse ;  /* 0x0000000d828f7223 */ /* 0x180fe20000010865 */
[----:B------:R-:W-:-:S01]  /*6af0*/  FFMA.FTZ R130, R132, R13, -R101 ;  /* 0x0000000d84827223 */ /* 0x000fc20000010865 */
[-C--:B------:R-:W-:Y:S01]  /*6b00*/  FFMA.FTZ R162, R164, R13.reuse, -R115 ;  /* 0x0000000da4a27223 */ /* 0x080fe20000010873 */
[----:B------:R-:W-:-:S01]  /*6b10*/  FFMA.FTZ R152, R158, R13, -R101 ;  /* 0x0000000d9e987223 */ /* 0x000fc20000010865 */
[----:B------:R-:W1:Y:S01]  /*6b20*/  MUFU.EX2 R9, R9 ;  /* 0x0000000900097308 */ /* 0x000e620000000800 */
[----:B0-----:R-:W-:-:S01]  /*6b30*/  FFMA.FTZ R5, R6, R5, R15 ;  /* 0x0000000506057223 */ /* 0x001fc2000001000f */
        /* <DEDUP_REMOVED lines=14> */
[----:B------:R-:W2:Y:S01]  /*6c20*/  MUFU.EX2 R8, R8 ;  /* 0x0000000800087308 */ /* 0x000ea20000000800 */
[----:B-1----:R-:W-:-:S01]  /*6c30*/  FFMA.FTZ R7, R4, R7, R9 ;  /* 0x0000000704077223 */ /* 0x002fc20000010009 */
[-CC-:B------:R-:W-:Y:S01]  /*6c40*/  FFMA.FTZ R125, R214, R13.reuse, -R115.reuse ;  /* 0x0000000dd67d7223 */ /* 0x180fe20000010873 */
[----:B------:R-:W-:-:S01]  /*6c50*/  FFMA.FTZ R176, R216, R13, -R115 ;  /* 0x0000000dd8b07223 */ /* 0x000fc20000010873 */
[-CC-:B------:R-:W-:Y:S01]  /*6c60*/  FFMA.FTZ R127, R218, R13.reuse, -R115.reuse ;  /* 0x0000000dda7f7223 */ /* 0x180fe20000010873 */
[----:B------:R-:W-:-:S01]  /*6c70*/  FFMA.FTZ R178, R220, R13, -R115 ;  /* 0x0000000ddcb27223 */ /* 0x000fc20000010873 */
[-CC-:B------:R-:W-:Y:S01]  /*6c80*/  FFMA.FTZ R129, R222, R13.reuse, -R115.reuse ;  /* 0x0000000dde817223 */ /* 0x180fe20000010873 */
[----:B------:R-:W-:-:S01]  /*6c90*/  FFMA.FTZ R180, R224, R13, -R115 ;  /* 0x0000000de0b47223 */ /* 0x000fc20000010873 */
[----:B------:R-:W1:Y:S01]  /*6ca0*/  MUFU.EX2 R21, R21 ;  /* 0x0000001500157308 */ /* 0x000e620000000800 */
[----:B0-----:R-:W-:-:S01]  /*6cb0*/  FADD.FTZ R132, R168, R5 ;  /* 0x00000005a8847221 */ /* 0x001fc20000010000 */
[-CC-:B------:R-:W-:Y:S01]  /*6cc0*/  FFMA.FTZ R131, R226, R13.reuse, -R115.reuse ;  /* 0x0000000de2837223 */ /* 0x180fe20000010873 */
[----:B------:R-:W-:-:S01]  /*6cd0*/  FFMA.FTZ R184, R228, R13, -R115 ;  /* 0x0000000de4b87223 */ /* 0x000fc20000010873 */
[-CC-:B------:R-:W-:Y:S01]  /*6ce0*/  FFMA.FTZ R105, R105, R13.reuse, -R115.reuse ;  /* 0x0000000d69697223 */ /* 0x180fe20000010873 */
[----:B------:R-:W-:-:S01]  /*6cf0*/  FFMA.FTZ R99, R99, R13, -R115 ;  /* 0x0000000d63637223 */ /* 0x000fc20000010873 */
[-CC-:B------:R-:W-:Y:S01]  /*6d00*/  FFMA.FTZ R115, R136, R13.reuse, -R101.reuse ;  /* 0x0000000d88737223 */ /* 0x180fe20000010865 */
[----:B------:R-:W-:-:S01]  /*6d10*/  FFMA.FTZ R145, R134, R13, -R101 ;  /* 0x0000000d86917223 */ /* 0x000fc20000010865 */
[----:B------:R-:W0:Y:S01]  /*6d20*/  MUFU.EX2 R10, R10 ;  /* 0x0000000a000a7308 */ /* 0x000e220000000800 */
[----:B--2---:R-:W-:-:S01]  /*6d30*/  FADD.FTZ R7, R8, R7 ;  /* 0x0000000708077221 */ /* 0x004fc20000010000 */
[-CC-:B------:R-:W-:Y:S01]  /*6d40*/  FFMA.FTZ R136, R138, R13.reuse, -R101.reuse ;  /* 0x0000000d8a887223 */ /* 0x180fe20000010865 */
[----:B------:R-:W-:-:S01]  /*6d50*/  FFMA.FTZ R133, R140, R13, -R101 ;  /* 0x0000000d8c857223 */ /* 0x000fc20000010865 */
[-CC-:B------:R-:W-:Y:S01]  /*6d60*/  FFMA.FTZ R138, R142, R13.reuse, -R101.reuse ;  /* 0x0000000d8e8a7223 */ /* 0x180fe20000010865 */
[----:B------:R-:W-:-:S01]  /*6d70*/  FFMA.FTZ R135, R146, R13, -R101 ;  /* 0x0000000d92877223 */ /* 0x000fc20000010865 */
[-CC-:B------:R-:W-:Y:S01]  /*6d80*/  FFMA.FTZ R140, R182, R13.reuse, -R101.reuse ;  /* 0x0000000db68c7223 */ /* 0x180fe20000010865 */
[----:B------:R-:W-:-:S01]  /*6d90*/  FFMA.FTZ R137, R150, R13, -R101 ;  /* 0x0000000d96897223 */ /* 0x000fc20000010865 */
[----:B------:R-:W2:Y:S01]  /*6da0*/  MUFU.EX2 R156, R156 ;  /* 0x0000009c009c7308 */ /* 0x000ea20000000800 */
[----:B-1----:R-:W-:-:S01]  /*6db0*/  FADD.FTZ R5, R21, R132 ;  /* 0x0000008415057221 */ /* 0x002fc20000010000 */
        /* <DEDUP_REMOVED lines=50> */
[----:B------:R-:W-:-:S06]  /*70e0*/  FFMA.FTZ R108, R112, R13, -R101 ;  /* 0x0000000d706c7223 */ /* 0x000fcc0000010865 */
        /* <DEDUP_REMOVED lines=16> */
[----:B------:R-:W-:-:S06]  /*71f0*/  FFMA.FTZ R110, R116, R13, -R101 ;  /* 0x0000000d746e7223 */ /* 0x000fcc0000010865 */
        /* <DEDUP_REMOVED lines=52> */
[----:B------:R-:W-:Y:S01]  /*7540*/  MUFU.EX2 R108, R108 ;  /* 0x0000006c006c7308 */ /* 0x000fe20000000800 */
[----:B-1----:R-:W-:-:S01]  /*7550*/  FADD.FTZ R5, R149, R90 ;  /* 0x0000005a95057221 */ /* 0x002fc20000010000 */
[-CC-:B------:R-:W-:Y:S01]  /*7560*/  FFMA.FTZ R90, R96, R13.reuse, -R101.reuse ;  /* 0x0000000d605a7223 */ /* 0x180fe20000010865 */
[----:B------:R-:W-:-:S05]  /*7570*/  FFMA.FTZ R101, R102, R13, -R101 ;  /* 0x0000000d66657223 */ /* 0x000fca0000010865 */
[----:B------:R-:W1:Y:S01]  /*7580*/  MUFU.EX2 R178, R178 ;  /* 0x000000b200b27308 */ /* 0x000e620000000800 */
[----:B0-----:R-:W-:-:S07]  /*7590*/  FADD.FTZ R7, R127, R112 ;  /* 0x000000707f077221 */ /* 0x001fce0000010000 */
[----:B------:R-:W-:Y:S08]  /*75a0*/  MUFU.EX2 R151, R151 ;  /* 0x0000009700977308 */ /* 0x000ff00000000800 */
[----:B------:R-:W0:Y:S01]  /*75b0*/  MUFU.EX2 R129, R129 ;  /* 0x0000008100817308 */ /* 0x000e220000000800 */
[----:B-1----:R-:W-:-:S07]  /*75c0*/  FADD.FTZ R96, R178, R7 ;  /* 0x00000007b2607221 */ /* 0x002fce0000010000 */
[----:B------:R-:W1:Y:S08]  /*75d0*/  MUFU.EX2 R110, R110 ;  /* 0x0000006e006e7308 */ /* 0x000e700000000800 */
[----:B------:R-:W-:Y:S01]  /*75e0*/  MUFU.EX2 R180, R180 ;  /* 0x000000b400b47308 */ /* 0x000fe20000000800 */
[----:B0-----:R-:W-:-:S07]  /*75f0*/  FADD.FTZ R7, R129, R96 ;  /* 0x0000006081077221 */ /* 0x001fce0000010000 */
[----:B------:R-:W0:Y:S08]  /*7600*/  MUFU.EX2 R153, R153 ;  /* 0x0000009900997308 */ /* 0x000e300000000800 */
[----:B------:R-:W-:Y:S08]  /*7610*/  MUFU.EX2 R131, R131 ;  /* 0x0000008300837308 */ /* 0x000ff00000000800 */
[----:B------:R-:W2:Y:S08]  /*7620*/  MUFU.EX2 R88, R88 ;  /* 0x0000005800587308 */ /* 0x000eb00000000800 */
[----:B------:R3:W-:Y:S08]  /*7630*/  MUFU.EX2 R157, R92 ;  /* 0x0000005c009d7308 */ /* 0x0007f00000000800 */
[----:B------:R-:W-:Y:S01]  /*7640*/  MUFU.EX2 R184, R184 ;  /* 0x000000b800b87308 */ /* 0x000fe20000000800 */
[----:B---3--:R-:W-:-:S04]  /*7650*/  FADD.FTZ R92, R108, R5 ;  /* 0x000000056c5c7221 */ /* 0x008fc80000010000 */
[----:B------:R-:W-:-:S03]  /*7660*/  FADD.FTZ R5, R151, R92 ;  /* 0x0000005c97057221 */ /* 0x000fc60000010000 */
[----:B------:R-:W3:Y:S01]  /*7670*/  MUFU.EX2 R155, R155 ;  /* 0x0000009b009b7308 */ /* 0x000ee20000000800 */
[----:B-1----:R-:W-:-:S04]  /*7680*/  FADD.FTZ R92, R110, R5 ;  /* 0x000000056e5c7221 */ /* 0x002fc80000010000 */
[----:B0-----:R-:W-:-:S03]  /*7690*/  FADD.FTZ R5, R153, R92 ;  /* 0x0000005c99057221 */ /* 0x001fc60000010000 */
[----:B------:R-:W0:Y:S01]  /*76a0*/  MUFU.EX2 R105, R105 ;  /* 0x0000006900697308 */ /* 0x000e220000000800 */
[----:B--2---:R-:W-:-:S07]  /*76b0*/  FADD.FTZ R92, R88, R5 ;  /* 0x00000005585c7221 */ /* 0x004fce0000010000 */
[----:B------:R-:W1:Y:S01]  /*76c0*/  MUFU.EX2 R194, R194 ;  /* 0x000000c200c27308 */ /* 0x000e620000000800 */
[----:B---3--:R-:W-:-:S04]  /*76d0*/  FADD.FTZ R92, R155, R92 ;  /* 0x0000005c9b5c7221 */ /* 0x008fc80000010000 */
[----:B------:R-:W-:-:S03]  /*76e0*/  FADD.FTZ R92, R157, R92 ;  /* 0x0000005c9d5c7221 */ /* 0x000fc60000010000 */
[----:B------:R2:W3:Y:S08]  /*76f0*/  MUFU.EX2 R114, R94 ;  /* 0x0000005e00727308 */ /* 0x0004f00000000800 */
[----:B------:R-:W4:Y:S01]  /*7700*/  MUFU.EX2 R107, R107 ;  /* 0x0000006b006b7308 */ /* 0x000f220000000800 */
[----:B--2---:R-:W-:-:S04]  /*7710*/  FADD.FTZ R94, R180, R7 ;  /* 0x00000007b45e7221 */ /* 0x004fc80000010000 */
[----:B------:R-:W-:-:S03]  /*7720*/  FADD.FTZ R7, R131, R94 ;  /* 0x0000005e83077221 */ /* 0x000fc60000010000 */
[----:B------:R-:W2:Y:S01]  /*7730*/  MUFU.EX2 R90, R90 ;  /* 0x0000005a005a7308 */ /* 0x000ea20000000800 */
[----:B------:R-:W-:-:S04]  /*7740*/  FADD.FTZ R94, R184, R7 ;  /* 0x00000007b85e7221 */ /* 0x000fc80000010000 */
[----:B0-----:R-:W-:-:S03]  /*7750*/  FADD.FTZ R5, R105, R94 ;  /* 0x0000005e69057221 */ /* 0x001fc60000010000 */
[----:B------:R-:W0:Y:S01]  /*7760*/  MUFU.EX2 R198, R198 ;  /* 0x000000c600c67308 */ /* 0x000e220000000800 */
[----:B-1----:R-:W-:-:S01]  /*7770*/  FADD.FTZ R94, R194, R5 ;  /* 0x00000005c25e7221 */ /* 0x002fc20000010000 */
[----:B---3--:R-:W-:-:S03]  /*7780*/  FADD.FTZ R5, R114, R92 ;  /* 0x0000005c72057221 */ /* 0x008fc60000010000 */
[----:B----4-:R-:W-:-:S03]  /*7790*/  FADD.FTZ R7, R107, R94 ;  /* 0x0000005e6b077221 */ /* 0x010fc60000010000 */
        /* <DEDUP_REMOVED lines=14> */
.L_x_6900:
        /* <DEDUP_REMOVED lines=15> */
[----:B------:R-:W-:Y:S01]  /*7970*/  F2FP.SATFINITE.E4M3.F32.PACK_AB_MERGE_C R91, R160, R89, R91 ;  /* 0x00000059a05b723e */ /* 0x000fe2000480705b */
[-C--:B------:R-:W-:Y:S01]  /*7980*/  FMUL.FTZ R25, R25, R6.reuse ;  /* 0x0000000619197220 */ /* 0x080fe20000410000 */
[----:B------:R-:W-:Y:S01]  /*7990*/  F2FP.SATFINITE.E4M3.F32.PACK_AB_MERGE_C R103, R144, R97, R103 ;  /* 0x000000619067723e */ /* 0x000fe20004807067 */
[----:B------:R-:W-:Y:S01]  /*79a0*/  SYNCS.ARRIVE.TRANS64.RED.A1T0 RZ, [UR6], RZ ;  /* 0x000000ffffff79a7 */ /* 0x000fe20008100406 */
[----:B------:R-:W-:Y:S01]  /*79b0*/  F2FP.SATFINITE.E4M3.F32.PACK_AB_MERGE_C R121, R170, R119, R121 ;  /* 0x00000077aa79723e */ /* 0x000fe20004807079 */
        /* <DEDUP_REMOVED lines=97> */
[----:B------:R-:W-:Y:S01]  /*7fd0*/  MOV R4, R14 ;  /* 0x0000000e00047202 */ /* 0x000fe20000000f00 */
[----:B------:R-:W-:Y:S06]  /*7fe0*/  @P1 BRA `(.L_x_6901) ;  /* 0xffffffcc00481947 */ /* 0x000fec000383ffff */
.L_x_6890:
[----:B------:R-:W-:Y:S06]  /*7ff0*/  BAR.ARV 0x8, 0x180 ;  /* 0x0206000000007b1d */ /* 0x000fec0000002000 */
[----:B------:R-:W-:Y:S05]  /*8000*/  @!P0 BRA `(.L_x_6902) ;  /* 0x0000000000048947 */ /* 0x000fea0003800000 */
[----:B------:R-:W-:Y:S01]  /*8010*/  BPT.TRAP 0x1 ;  /* 0x000000040000795c */ /* 0x000fe20000300000 */
.L_x_6902:
[----:B------:R-:W-:Y:S01]  /*8020*/  ULEA UR4, UR36, UR41, 0x3 ;  /* 0x0000002924047291 */ /* 0x000fe2000f8e183f */
[----:B------:R-:W-:-:S05]  /*8030*/  IMAD.U32 R0, RZ, RZ, UR44 ;  /* 0x0000002cff007e24 */ /* 0x000fca000f8e00ff */
[----:B------:R-:W-:-:S04]  /*8040*/  SHF.L.U32 R0, R0, 0x1f, RZ ;  /* 0x0000001f00007819 */ /* 0x000fc800000006ff */
[----:B------:R0:W1:Y:S01]  /*8050*/  SYNCS.PHASECHK.TRANS64.TRYWAIT P1, [UR4+0x22850], R0 ;  /* 0x02285000ff0075a7 */ /* 0x0000620008020144 */
[----:B------:R-:W-:Y:S05]  /*8060*/  @!P0 BRA `(.L_x_6903) ;  /* 0x0000000000048947 */ /* 0x000fea0003800000 */
[----:B------:R-:W-:Y:S01]  /*8070*/  BPT.TRAP 0x1 ;  /* 0x000000040000795c */ /* 0x000fe20000300000 */
.L_x_6903:
[----:B-1----:R-:W-:Y:S05]  /*8080*/  @P1 BRA `(.L_x_6904) ;  /* 0x0000000000081947 */ /* 0x002fea0003800000 */
[----:B------:R-:W1:Y:S02]  /*8090*/  SYNCS.PHASECHK.TRANS64.TRYWAIT P1, [UR4+0x22850], R0 ;  /* 0x02285000ff0075a7 */ /* 0x000e640008020144 */
[----:B-1----:R-:W-:Y:S05]  /*80a0*/  @!P1 BRA `(.L_x_6905) ;  /* 0x0000007800909947 */ /* 0x002fea0003800000 */
.L_x_6904:
        /* <DEDUP_REMOVED lines=15> */
[----:B------:R-:W-:Y:S02]  /*81a0*/  ULDC.64 UR6, c[0x0][0x9a0] ;  /* 0x0002680000067ab9 */ /* 0x000fe40000000a00 */
[----:B------:R-:W-:-:S04]  /*81b0*/  UISETP.NE.U32.AND UP0, UPT, UR6, URZ, UPT ;  /* 0x0000003f0600728c */ /* 0x000fc8000bf05070 */
[----:B------:R-:W-:-:S06]  /*81c0*/  UISETP.NE.AND.EX UP0, UPT, UR7, URZ, UPT, UP0 ;  /* 0x0000003f0700728c */ /* 0x000fcc000bf05300 */
[----:B------:R-:W-:-:S05]  /*81d0*/  PLOP3.LUT P1, PT, PT, PT, UP0, 0x80, 0x0 ;  /* 0x000000000000781c */ /* 0x000fca0003f2f008 */
[----:B------:R-:W-:Y:S01]  /*81e0*/  @UP0 USHF.R.S32.HI UR10, URZ, 0x1f, UR42 ;  /* 0x0000001f3f0a0899 */ /* 0x000fe2000801142a */
[----:B------:R-:W-:Y:S01]  /*81f0*/  @UP0 ULDC.64 UR12, c[0x0][0x9c8] ;  /* 0x00027200000c0ab9 */ /* 0x000fe20000000a00 */
[----:B------:R-:W-:Y:S02]  /*8200*/  @UP0 UIADD3 UR8, -UR42, URZ, URZ ;  /* 0x0000003f2a080290 */ /* 0x000fe4000fffe13f */
[----:B------:R-:W-:Y:S01]  /*8210*/  @UP0 UIMAD UR10, UR10, UR12, URZ ;  /* 0x0000000c0a0a02a4 */ /* 0x000fe2000f8e023f */
[----:B------:R-:W-:Y:S02]  /*8220*/  @UP0 ULDC UR9, c[0x0][0xc44] ;  /* 0x0003110000090ab9 */ /* 0x000fe40000000800 */
[----:B------:R-:W-:Y:S02]  /*8230*/  @UP0 UIMAD UR11, UR9, UR8, UR40 ;  /* 0x00000008090b02a4 */ /* 0x000fe4000f8e0228 */
[----:B------:R-:W-:Y:S02]  /*8240*/  @UP0 UIMAD.WIDE.U32 UR8, UR42, UR12, URZ ;  /* 0x0000000c2a0802a5 */ /* 0x000fe4000f8e003f */
[----:B------:R-:W-:-:S02]  /*8250*/  @UP0 UIMAD UR10, UR42, UR13, UR10 ;  /* 0x0000000d2a0a02a4 */ /* 0x000fc4000f8e020a */
[----:B------:R-:W-:Y:S02]  /*8260*/  @UP0 USHF.R.S32.HI UR14, URZ, 0x1f, UR11 ;  /* 0x0000001f3f0e0899 */ /* 0x000fe4000801140b */
[----:B------:R-:W-:Y:S01]  /*8270*/  @UP0 UIADD3 UR9, UR9, UR10, URZ ;  /* 0x0000000a09090290 */ /* 0x000fe2000fffe03f */
[----:B------:R-:W-:Y:S02]  /*8280*/  @UP0 ULDC.64 UR12, c[0x0][0x9d0] ;  /* 0x00027400000c0ab9 */ /* 0x000fe40000000a00 */
[----:B------:R-:W-:Y:S02]  /*8290*/  @UP0 UIMAD UR10, UR14, UR12, URZ ;  /* 0x0000000c0e0a02a4 */ /* 0x000fe4000f8e023f */
[----:B------:R-:W-:Y:S02]  /*82a0*/  @UP0 UIMAD.WIDE.U32 UR8, UR11, UR12, UR8 ;  /* 0x0000000c0b0802a5 */ /* 0x000fe4000f8e0008 */
[----:B------:R-:W-:Y:S02]  /*82b0*/  @UP0 UIMAD UR10, UR11, UR13, UR10 ;  /* 0x0000000d0b0a02a4 */ /* 0x000fe4000f8e020a */
[----:B------:R-:W-:-:S02]  /*82c0*/  @UP0 ULEA UR6, UP1, UR8, UR6, 0x2 ;  /* 0x0000000608060291 */ /* 0x000fc4000f82103f */
[----:B------:R-:W-:-:S04]  /*82d0*/  @UP0 UIADD3 UR9, UR9, UR10, URZ ;  /* 0x0000000a09090290 */ /* 0x000fc8000fffe03f */
[----:B------:R-:W-:Y:S01]  /*82e0*/  MOV R8, UR6 ;  /* 0x0000000600087c02 */ /* 0x000fe20008000f00 */
[----:B------:R-:W-:Y:S02]  /*82f0*/  @UP0 ULEA.HI.X UR7, UR8, UR7, UR9, 0x2, UP1 ;  /* 0x0000000708070291 */ /* 0x000fe400088f1409 */
[----:B------:R-:W-:-:S04]  /*8300*/  UIADD3 UR6, UR5, 0x200, URZ ;  /* 0x0000020005067890 */ /* 0x000fc8000fffe03f */
[----:B------:R-:W-:Y:S01]  /*8310*/  IMAD.U32 R9, RZ, RZ, UR7 ;  /* 0x00000007ff097e24 */ /* 0x000fe2000f8e00ff */
[----:B------:R-:W-:-:S04]  /*8320*/  UMOV UR7, 0xc0000010 ;  /* 0xc000001000077882 */ /* 0x000fc80000000000 */
[----:B------:R2:W3:Y:S01]  /*8330*/  @P1 LDG.E R4, desc[UR50][R8.64] ;  /* 0x0000003208041981 */ /* 0x0004e2000c1e1900 */
[----:B------:R-:W-:Y:S02]  /*8340*/  WARPGROUP.DEPBAR.LE gsb0, 0x0 ;  /* 0x00008000000079c5 */ /* 0x000fe40000010000 */
[----:B------:R-:W-:-:S06]  /*8350*/  WARPGROUP.ARRIVE ;  /* 0x00000000000079c5 */ /* 0x000fcc0000000000 */
[----:B------:R-:W-:Y:S01]  /*8360*/  QGMMA.64x128x32.F32.E4M3.E4M3 R24, R176, gdesc[UR4], R24, gsb0 ;  /* 0x01e00004b0187df3 */ /* 0x000fe20008000818 */
[----:B------:R-:W-:Y:S01]  /*8370*/  UIADD3 UR6, UR5, 0x300, URZ ;  /* 0x0000030005067890 */ /* 0x000fe2000fffe03f */
[----:B------:R-:W-:Y:S01]  /*8380*/  UMOV UR7, 0xc0000010 ;  /* 0xc000001000077882 */ /* 0x000fe20000000000 */
[----:B01----:R-:W0:Y:S04]  /*8390*/  SHFL.BFLY PT, R0, R5, 0x2, 0x1f ;  /* 0x0c401f0005007f89 */ /* 0x003e2800000e0000 */
[----:B------:R-:W1:Y:S01]  /*83a0*/  SHFL.BFLY PT, R6, R7, 0x2, 0x1f ;  /* 0x0c401f0007067f89 */ /* 0x000e6200000e0000 */
[----:B------:R-:W-:Y:S02]  /*83b0*/  WARPGROUP.DEPBAR.LE gsb0, 0x0 ;  /* 0x00008000000079c5 */ /* 0x000fe40000010000 */
[----:B------:R-:W-:-:S06]  /*83c0*/  WARPGROUP.ARRIVE ;  /* 0x00000000000079c5 */ /* 0x000fcc0000000000 */
[----:B------:R-:W-:Y:S01]  /*83d0*/  QGMMA.64x128x32.F32.E4M3.E4M3 R24, R180, gdesc[UR4], R24, gsb0 ;  /* 0x01e00004b4187df3 */ /* 0x000fe20008000818 */
[----:B------:R-:W-:Y:S01]  /*83e0*/  UIADD3 UR6, UR5, 0x400, URZ ;  /* 0x0000040005067890 */ /* 0x000fe2000fffe03f */
[----:B------:R-:W-:Y:S01]  /*83f0*/  UMOV UR7, 0xc0000010 ;  /* 0xc000001000077882 */ /* 0x000fe20000000000 */
[----:B0-----:R-:W-:-:S01]  /*8400*/  FADD.FTZ R0, R0, R5 ;  /* 0x0000000500007221 */ /* 0x001fc20000010000 */
[----:B-1----:R-:W-:-:S04]  /*8410*/  FADD.FTZ R6, R6, R7 ;  /* 0x0000000706067221 */ /* 0x002fc80000010000 */
[----:B------:R-:W0:Y:S04]  /*8420*/  SHFL.BFLY PT, R3, R0, 0x1, 0x1f ;  /* 0x0c201f0000037f89 */ /* 0x000e2800000e0000 */
        /* <DEDUP_REMOVED lines=11> */
[----:B------:R-:W-:Y:S01]  /*84e0*/  IMAD.MOV.U32 R9, RZ, RZ, RZ ;  /* 0x000000ffff097224 */ /* 0x000fe200078e00ff */
[----:B------:R-:W-:Y:S02]  /*84f0*/  WARPGROUP.DEPBAR.LE gsb0, 0x0 ;  /* 0x00008000000079c5 */ /* 0x000fe40000010000 */
[----:B------:R-:W-:-:S06]  /*8500*/  WARPGROUP.ARRIVE ;  /* 0x00000000000079c5 */ /* 0x000fcc0000000000 */
[----:B------:R-:W-:Y:S01]  /*8510*/  QGMMA.64x128x32.F32.E4M3.E4M3 R24, R184, gdesc[UR4], R24, gsb0 ;  /* 0x01e00004b8187df3 */ /* 0x000fe20008000818 */
[----:B------:R-:W0:Y:S08]  /*8520*/  @P2 MUFU.LG2 R8, R15 ;  /* 0x0000000f00082308 */ /* 0x000e300000000c00 */
[----:B------:R-:W1:Y:S08]  /*8530*/  @P3 MUFU.LG2 R6, R21 ;  /* 0x0000001500063308 */ /* 0x000e700000000c00 */
[----:B------:R-:W2:Y:S01]  /*8540*/  @P1 MUFU.RCP R9, R12 ;  /* 0x0000000c00091308 */ /* 0x000ea20000001000 */
[C---:B------:R-:W-:Y:S01]  /*8550*/  @P2 FMUL.FTZ R7, R13.reuse, 0.69314718246459960938 ;  /* 0x3f3172180d072820 */ /* 0x040fe20000410000 */
[----:B------:R-:W-:Y:S01]  /*8560*/  @P3 FMUL.FTZ R88, R13, 0.69314718246459960938 ;  /* 0x3f3172180d583820 */ /* 0x000fe20000410000 */
[----:B0-----:R-:W-:Y:S01]  /*8570*/  @P2 FMUL.FTZ R8, R8, 0.69314718246459960938 ;  /* 0x3f31721808082820 */ /* 0x001fe20000410000 */
[----:B------:R-:W-:-:S02]  /*8580*/  IMAD.MOV.U32 R3, RZ, RZ, -0x800000 ;  /* 0xff800000ff037424 */ /* 0x000fc400078e00ff */
[----:B------:R-:W-:Y:S02]  /*8590*/  IMAD.MOV.U32 R0, RZ, RZ, -0x800000 ;  /* 0xff800000ff007424 */ /* 0x000fe400078e00ff */
[----:B-1----:R-:W-:Y:S01]  /*85a0*/  @P3 FMUL.FTZ R11, R6, 0.69314718246459960938 ;  /* 0x3f317218060b3820 */ /* 0x002fe20000410000 */
[----:B------:R-:W-:-:S01]  /*85b0*/  @P2 FFMA.FTZ R3, R7, R14, R8 ;  /* 0x0000000e07032223 */ /* 0x000fc20000010008 */
[----:B---3--:R-:W-:Y:S02]  /*85c0*/  FMUL.FTZ R8, R5, R4 ;  /* 0x0000000405087220 */ /* 0x008fe40000410000 */
[----:B------:R-:W-:-:S01]  /*85d0*/  @P3 FFMA.FTZ R0, R88, R20, R11 ;  /* 0x0000001458003223 */ /* 0x000fc2000001000b */
[----:B--2---:R-:W-:Y:S01]  /*85e0*/  FMUL.FTZ R88, R9, R4 ;  /* 0x0000000409587220 */ /* 0x004fe20000410000 */
[----:B------:R-:W-:Y:S02]  /*85f0*/  WARPGROUP.DEPBAR.LE gsb0, 0x0 ;  /* 0x00008000000079c5 */ /* 0x000fe40000010000 */
[----:B------:R-:W-:Y:S05]  /*8600*/  @!P0 BRA `(.L_x_6906) ;  /* 0x0000000000048947 */ /* 0x000fea0003800000 */
[----:B------:R-:W-:Y:S01]  /*8610*/  BPT.TRAP 0x1 ;  /* 0x000000040000795c */ /* 0x000fe20000300000 */
.L_x_6906:
[----:B------:R-:W0:Y:S01]  /*8620*/  S2R R89, SR_TID.X ;  /* 0x0000000000597919 */ /* 0x000e220000002100 */
[----:B------:R-:W-:Y:S01]  /*8630*/  ULDC.64 UR6, c[0x4][0xa8] ;  /* 0x01002a0000067ab9 */ /* 0x000fe20000000a00 */
[----:B------:R-:W1:Y:S01]  /*8640*/  S2UR UR5, SR_SWINHI ;  /* 0x00000000000579c3 */ /* 0x000e620000002f00 */
        /* <DEDUP_REMOVED lines=11> */
[----:B------:R-:W-:Y:S01]  /*8700*/  ULDC.64 UR8, c[0x0][0xb90] ;  /* 0x0002e40000087ab9 */ /* 0x000fe20000000a00 */
[----:B------:R-:W-:Y:S01]  /*8710*/  USHF.R.S32.HI UR14, URZ, 0x1f, UR42 ;  /* 0x0000001f3f0e7899 */ /* 0x000fe2000801142a */
[----:B------:R-:W-:Y:S01]  /*8720*/  ULDC.64 UR10, c[0x0][0xb98] ;  /* 0x0002e600000a7ab9 */ /* 0x000fe20000000a00 */
[----:B0-----:R-:W-:-:S04]  /*8730*/  SHF.L.U32 R4, R89, 0x2, RZ ;  /* 0x0000000259047819 */ /* 0x001fc800000006ff */
[----:B------:R-:W-:-:S04]  /*8740*/  LOP3.LUT R4, R4, 0xc, RZ, 0xc0, !PT ;  /* 0x0000000c04047812 */ /* 0x000fc800078ec0ff */
[----:B------:R-:W-:-:S05]  /*8750*/  IADD3 R4, P0, R4, UR6, RZ ;  /* 0x0000000604047c10 */ /* 0x000fca000ff1e0ff */
[----:B------:R-:W-:-:S05]  /*8760*/  IMAD.X R5, RZ, RZ, UR7, P0 ;  /* 0x00000007ff057e24 */ /* 0x000fca00080e06ff */
[----:B------:R0:W2:Y:S01]  /*8770*/  LDG.E.CONSTANT R4, desc[UR50][R4.64] ;  /* 0x0000003204047981 */ /* 0x0000a2000c1e9900 */
        /* <DEDUP_REMOVED lines=25> */
[-C--:B0-----:R-:W-:Y:S01]  /*8910*/  FMUL.FTZ R5, R30, R88.reuse ;  /* 0x000000581e057220 */ /* 0x081fe20000410000 */
[-C--:B------:R-:W-:Y:S01]  /*8920*/  FMUL.FTZ R8, R26, R88.reuse ;  /* 0x000000581a087220 */ /* 0x080fe20000410000 */
[-C--:B------:R-:W-:Y:S01]  /*8930*/  FMUL.FTZ R25, R39, R88.reuse ;  /* 0x0000005827197220 */ /* 0x080fe20000410000 */
[-C--:B------:R-:W-:Y:S01]  /*8940*/  FMUL.FTZ R26, R35, R88.reuse ;  /* 0x00000058231a7220 */ /* 0x080fe20000410000 */
[-C--:B------:R-:W-:Y:S01]  /*8950*/  FMUL.FTZ R27, R46, R88.reuse ;  /* 0x000000582e1b7220 */ /* 0x080fe20000410000 */
[-C--:B------:R-:W-:Y:S01]  /*8960*/  FMUL.FTZ R30, R42, R88.reuse ;  /* 0x000000582a1e7220 */ /* 0x080fe20000410000 */
[----:B------:R-:W-:Y:S01]  /*8970*/  F2FP.BF16.F32.PACK_AB R6, R6, R7 ;  /* 0x000000070606723e */ /* 0x000fe200000010ff */
[-C--:B------:R-:W-:Y:S01]  /*8980*/  FMUL.FTZ R34, R43, R88.reuse ;  /* 0x000000582b227220 */ /* 0x080fe20000410000 */
[----:B------:R-:W-:Y:S01]  /*8990*/  LOP3.LUT P0, R7, R89, 0x3, RZ, 0xc0, !PT ;  /* 0x0000000359077812 */ /* 0x000fe2000780c0ff */
[-C--:B------:R-:W-:Y:S01]  /*89a0*/  FMUL.FTZ R43, R62, R88.reuse ;  /* 0x000000583e2b7220 */ /* 0x080fe20000410000 */
[-C--:B------:R-:W-:Y:S01]  /*89b0*/  FMUL.FTZ R46, R58, R88.reuse ;  /* 0x000000583a2e7220 */ /* 0x080fe20000410000 */
[-C--:B------:R-:W-:Y:S01]  /*89c0*/  FMUL.FTZ R31, R47, R88.reuse ;  /* 0x000000582f1f7220 */ /* 0x080fe20000410000 */
[----:B------:R-:W-:Y:S01]  /*89d0*/  FMUL.FTZ R35, R54, R88 ;  /* 0x0000005836237220 */ /* 0x000fe20000410000 */
[----:B------:R-:W-:Y:S01]  /*89e0*/  F2FP.BF16.F32.PACK_AB R5, R5, R8 ;  /* 0x000000080505723e */ /* 0x000fe200000010ff */
[----:B------:R-:W-:Y:S01]  /*89f0*/  UMOV UR6, UR41 ;  /* 0x0000002900067c82 */ /* 0x000fe20008000000 */
[----:B-1----:R-:W-:Y:S01]  /*8a00*/  UMOV UR7, UR5 ;  /* 0x0000000500077c82 */ /* 0x002fe20008000000 */
[-C--:B------:R-:W-:Y:S01]  /*8a10*/  FMUL.FTZ R38, R50, R88.reuse ;  /* 0x0000005832267220 */ /* 0x080fe20000410000 */
[-C--:B------:R-:W-:Y:S01]  /*8a20*/  FMUL.FTZ R39, R55, R88.reuse ;  /* 0x0000005837277220 */ /* 0x080fe20000410000 */
[-C--:B------:R-:W-:Y:S01]  /*8a30*/  FMUL.FTZ R42, R51, R88.reuse ;  /* 0x00000058332a7220 */ /* 0x080fe20000410000 */
[-C--:B------:R-:W-:Y:S01]  /*8a40*/  FMUL.FTZ R47, R63, R88.reuse ;  /* 0x000000583f2f7220 */ /* 0x080fe20000410000 */
[----:B------:R-:W-:Y:S01]  /*8a50*/  FMUL.FTZ R54, R66, R88 ;  /* 0x0000005842367220 */ /* 0x000fe20000410000 */
[----:B------:R-:W-:Y:S01]  /*8a60*/  F2FP.BF16.F32.PACK_AB R9, R9, R10 ;  /* 0x0000000a0909723e */ /* 0x000fe200000010ff */
[----:B------:R-:W-:Y:S01]  /*8a70*/  FMUL.FTZ R63, R79, R88 ;  /* 0x000000584f3f7220 */ /* 0x000fe20000410000 */
[----:B------:R-:W-:Y:S01]  /*8a80*/  F2FP.BF16.F32.PACK_AB R8, R25, R26 ;  /* 0x0000001a1908723e */ /* 0x000fe200000010ff */
[----:B------:R-:W-:Y:S01]  /*8a90*/  FMUL.FTZ R66, R75, R88 ;  /* 0x000000584b427220 */ /* 0x000fe20000410000 */
[----:B------:R-:W-:Y:S01]  /*8aa0*/  F2FP.BF16.F32.PACK_AB R30, R27, R30 ;  /* 0x0000001e1b1e723e */ /* 0x000fe200000010ff */
[----:B------:R-:W-:Y:S01]  /*8ab0*/  IMAD.U32 R26, RZ, RZ, UR6 ;  /* 0x00000006ff1a7e24 */ /* 0x000fe2000f8e00ff */
[----:B------:R-:W-:Y:S01]  /*8ac0*/  ISETP.EQ.OR P0, PT, R7, 0x3, !P0 ;  /* 0x000000030700780c */ /* 0x000fe20004702670 */
[----:B------:R-:W-:Y:S01]  /*8ad0*/  IMAD.U32 R27, RZ, RZ, UR7 ;  /* 0x00000007ff1b7e24 */ /* 0x000fe2000f8e00ff */
[----:B------:R-:W-:Y:S01]  /*8ae0*/  F2FP.BF16.F32.PACK_AB R44, R44, R45 ;  /* 0x0000002d2c2c723e */ /* 0x000fe200000010ff */
[----:B------:R-:W-:Y:S01]  /*8af0*/  FMUL.FTZ R50, R59, R88 ;  /* 0x000000583b327220 */ /* 0x000fe20000410000 */
[----:B------:R-:W-:Y:S01]  /*8b00*/  F2FP.BF16.F32.PACK_AB R43, R43, R46 ;  /* 0x0000002e2b2b723e */ /* 0x000fe200000010ff */
[-C--:B------:R-:W-:Y:S01]  /*8b10*/  FMUL.FTZ R59, R78, R88.reuse ;  /* 0x000000584e3b7220 */ /* 0x080fe20000410000 */
[----:B------:R-:W-:Y:S01]  /*8b20*/  F2FP.BF16.F32.PACK_AB R49, R48, R49 ;  /* 0x000000313031723e */ /* 0x000fe200000010ff */
[-C--:B------:R-:W-:Y:S01]  /*8b30*/  FMUL.FTZ R62, R74, R88.reuse ;  /* 0x000000584a3e7220 */ /* 0x080fe20000410000 */
[----:B------:R-:W-:Y:S01]  /*8b40*/  F2FP.BF16.F32.PACK_AB R68, R68, R69 ;  /* 0x000000454444723e */ /* 0x000fe200000010ff */
[-C--:B------:R-:W-:Y:S01]  /*8b50*/  FMUL.FTZ R51, R70, R88.reuse ;  /* 0x0000005846337220 */ /* 0x080fe20000410000 */
[----:B------:R-:W-:Y:S01]  /*8b60*/  F2FP.BF16.F32.PACK_AB R73, R72, R73 ;  /* 0x000000494849723e */ /* 0x000fe200000010ff */
[-C--:B------:R-:W-:Y:S01]  /*8b70*/  FMUL.FTZ R55, R71, R88.reuse ;  /* 0x0000005847377220 */ /* 0x080fe20000410000 */
[----:B------:R-:W-:Y:S01]  /*8b80*/  SEL R45, R6, R9, P0 ;  /* 0x00000009062d7207 */ /* 0x000fe20000000000 */
[----:B------:R-:W-:Y:S01]  /*8b90*/  FMUL.FTZ R58, R67, R88 ;  /* 0x00000058433a7220 */ /* 0x000fe20000410000 */
[----:B------:R-:W-:Y:S01]  /*8ba0*/  SEL R46, R9, R6, P0 ;  /* 0x00000006092e7207 */ /* 0x000fe20000000000 */
[----:B------:R-:W-:Y:S01]  /*8bb0*/  IMAD.WIDE R6, R190, 0x2, R26 ;  /* 0x00000002be067825 */ /* 0x000fe200078e021a */
[----:B------:R-:W-:-:S03]  /*8bc0*/  F2FP.BF16.F32.PACK_AB R35, R35, R38 ;  /* 0x000000262323723e */ /* 0x000fc600000010ff */
[----:B------:R-:W-:Y:S01]  /*8bd0*/  FMUL.FTZ R71, R87, R88 ;  /* 0x0000005857477220 */ /* 0x000fe20000410000 */
[----:B------:R-:W-:Y:S01]  /*8be0*/  F2FP.BF16.F32.PACK_AB R42, R39, R42 ;  /* 0x0000002a272a723e */ /* 0x000fe200000010ff */
[-C--:B------:R-:W-:Y:S01]  /*8bf0*/  FMUL.FTZ R67, R86, R88.reuse ;  /* 0x0000005856437220 */ /* 0x080fe20000410000 */
[----:B------:R-:W-:Y:S01]  /*8c00*/  F2FP.BF16.F32.PACK_AB R52, R52, R53 ;  /* 0x000000353434723e */ /* 0x000fe200000010ff */
[-C--:B------:R-:W-:Y:S01]  /*8c10*/  FMUL.FTZ R70, R82, R88.reuse ;  /* 0x0000005852467220 */ /* 0x080fe20000410000 */
[----:B------:R-:W-:Y:S01]  /*8c20*/  F2FP.BF16.F32.PACK_AB R57, R56, R57 ;  /* 0x000000393839723e */ /* 0x000fe200000010ff */
[----:B------:R-:W-:Y:S01]  /*8c30*/  FMUL.FTZ R74, R83, R88 ;  /* 0x00000058534a7220 */ /* 0x000fe20000410000 */
[----:B------:R-:W-:Y:S01]  /*8c40*/  F2FP.BF16.F32.PACK_AB R60, R60, R61 ;  /* 0x0000003d3c3c723e */ /* 0x000fe200000010ff */
[----:B------:R-:W0:Y:S01]  /*8c50*/  LDC R87, c[0x0][0xc38] ;  /* 0x00030e00ff577b82 */ /* 0x000e220000000800 */
[----:B------:R-:W-:Y:S01]  /*8c60*/  F2FP.BF16.F32.PACK_AB R66, R63, R66 ;  /* 0x000000423f42723e */ /* 0x000fe200000010ff */
[----:B------:R-:W-:Y:S01]  /*8c70*/  UIADD3 UR5, -UR42, URZ, URZ ;  /* 0x0000003f2a057290 */ /* 0x000fe2000fffe13f */
[----:B------:R-:W-:Y:S01]  /*8c80*/  F2FP.BF16.F32.PACK_AB R65, R64, R65 ;  /* 0x000000414041723e */ /* 0x000fe200000010ff */
[----:B------:R-:W-:Y:S01]  /*8c90*/  ULDC UR6, c[0x0][0xc44] ;  /* 0x0003110000067ab9 */ /* 0x000fe20000000800 */
[----:B------:R-:W-:Y:S01]  /*8ca0*/  SEL R61, R44, R49, P0 ;  /* 0x000000312c3d7207 */ /* 0x000fe20000000000 */
[----:B------:R-:W-:Y:S01]  /*8cb0*/  UIMAD UR13, UR6, UR5, UR40 ;  /* 0x00000005060d72a4 */ /* 0x000fe2000f8e0228 */
[----:B------:R-:W-:Y:S01]  /*8cc0*/  SEL R63, R68, R73, P0 ;  /* 0x00000049443f7207 */ /* 0x000fe20000000000 */
[----:B------:R-:W-:Y:S01]  /*8cd0*/  UIADD3 UR4, UR4, 0x22860, URZ ;  /* 0x0002286004047890 */ /* 0x000fe2000fffe03f */
[----:B------:R-:W-:Y:S01]  /*8ce0*/  SEL R44, R49, R44, P0 ;  /* 0x0000002c312c7207 */ /* 0x000fe20000000000 */
[----:B------:R-:W-:Y:S01]  /*8cf0*/  USHF.R.S32.HI UR12, URZ, 0x1f, UR13 ;  /* 0x0000001f3f0c7899 */ /* 0x000fe2000801140d */
[----:B------:R-:W-:Y:S01]  /*8d00*/  SEL R68, R73, R68, P0 ;  /* 0x0000004449447207 */ /* 0x000fe20000000000 */
[----:B------:R-:W-:Y:S01]  /*8d10*/  UPRMT UR4, UR38, 0x654, UR4 ;  /* 0x0000065426047896 */ /* 0x000fe20008000004 */
[----:B------:R-:W-:Y:S01]  /*8d20*/  F2FP.BF16.F32.PACK_AB R12, R11, R12 ;  /* 0x0000000c0b0c723e */ /* 0x000fe200000010ff */
[----:B------:R-:W-:Y:S01]  /*8d30*/  UIMAD UR5, UR12, UR8, URZ ;  /* 0x000000080c0572a4 */ /* 0x000fe2000f8e023f */
[----:B------:R-:W-:Y:S01]  /*8d40*/  SEL R49, R52, R57, P0 ;  /* 0x0000003934317207 */ /* 0x000fe20000000000 */
[----:B------:R-:W-:Y:S01]  /*8d50*/  UIMAD.WIDE.U32 UR6, UR13, UR8, URZ ;  /* 0x000000080d0672a5 */ /* 0x000fe2000f8e003f */
[----:B------:R-:W-:Y:S01]  /*8d60*/  SEL R73, R35, R42, P0 ;  /* 0x0000002a23497207 */ /* 0x000fe20000000000 */
[----:B------:R-:W-:Y:S01]  /*8d70*/  UIMAD UR5, UR13, UR9, UR5 ;  /* 0x000000090d0572a4 */ /* 0x000fe2000f8e0205 */
[----:B------:R-:W-:Y:S01]  /*8d80*/  SEL R72, R42, R35, P0 ;  /* 0x000000232a487207 */ /* 0x000fe20000000000 */
[----:B------:R-:W-:Y:S01]  /*8d90*/  UIMAD UR8, UR14, UR10, URZ ;  /* 0x0000000a0e0872a4 */ /* 0x000fe2000f8e023f */
[----:B------:R-:W-:Y:S01]  /*8da0*/  F2FP.BF16.F32.PACK_AB R15, R15, R20 ;  /* 0x000000140f0f723e */ /* 0x000fe200000010ff */
[----:B------:R-:W-:Y:S01]  /*8db0*/  SYNCS.ARRIVE.TRANS64.RED.A1T0 RZ, [UR4], RZ ;  /* 0x000000ffffff79a7 */ /* 0x000fe20008100404 */
[----:B------:R-:W-:Y:S01]  /*8dc0*/  SEL R52, R57, R52, P0 ;  /* 0x0000003439347207 */ /* 0x000fe20000000000 */
[----:B------:R-:W-:Y:S01]  /*8dd0*/  UIADD3 UR7, UR7, UR5, URZ ;  /* 0x0000000507077290 */ /* 0x000fe2000fffe03f */
[----:B------:R-:W-:Y:S01]  /*8de0*/  IADD3 R35, P6, R6, 0x4060, RZ ;  /* 0x0000406006237810 */ /* 0x000fe20007fde0ff */
[----:B------:R-:W-:Y:S01]  /*8df0*/  UIMAD UR8, UR42, UR11, UR8 ;  /* 0x0000000b2a0872a4 */ /* 0x000fe2000f8e0208 */
[----:B------:R-:W-:Y:S01]  /*8e00*/  SEL R57, R60, R65, P0 ;  /* 0x000000413c397207 */ /* 0x000fe20000000000 */
[----:B------:R-:W-:Y:S01]  /*8e10*/  UIMAD.WIDE.U32 UR6, UR42, UR10, UR6 ;  /* 0x0000000a2a0672a5 */ /* 0x000fe2000f8e0006 */
[----:B------:R-:W-:Y:S01]  /*8e20*/  F2FP.BF16.F32.PACK_AB R59, R59, R62 ;  /* 0x0000003e3b3b723e */ /* 0x000fe200000010ff */
[----:B------:R-:W-:Y:S01]  /*8e30*/  ULDC.64 UR4, c[0x0][0xb50] ;  /* 0x0002d40000047ab9 */ /* 0x000fe20000000a00 */
[----:B------:R-:W-:-:S02]  /*8e40*/  SEL R60, R65, R60, P0 ;  /* 0x0000003c413c7207 */ /* 0x000fc40000000000 */
[----:B------:R-:W-:Y:S02]  /*8e50*/  F2FP.BF16.F32.PACK_AB R31, R31, R34 ;  /* 0x000000221f1f723e */ /* 0x000fe400000010ff */
[----:B------:R-:W-:Y:S02]  /*8e60*/  SEL R65, R5, R12, P0 ;  /* 0x0000000c05417207 */ /* 0x000fe40000000000 */
[----:B------:R-:W-:Y:S01]  /*8e70*/  SEL R62, R12, R5, P0 ;  /* 0x000000050c3e7207 */ /* 0x000fe20000000000 */
[----:B------:R-:W-:Y:S01]  /*8e80*/  IMAD R5, R18, 0x40, R2 ;  /* 0x0000004012057824 */ /* 0x000fe200078e0202 */
[----:B------:R-:W-:Y:S02]  /*8e90*/  SEL R69, R15, R8, P0 ;  /* 0x000000080f457207 */ /* 0x000fe40000000000 */
[----:B------:R-:W-:Y:S01]  /*8ea0*/  SEL R64, R8, R15, P0 ;  /* 0x0000000f08407207 */ /* 0x000fe20000000000 */
[----:B------:R-:W-:Y:S01]  /*8eb0*/  IMAD.WIDE R26, R5, 0x2, R26 ;  /* 0x00000002051a7825 */ /* 0x000fe200078e021a */
[----:B------:R-:W-:-:S02]  /*8ec0*/  LOP3.LUT R34, R35, 0x380, RZ, 0xc0, !PT ;  /* 0x0000038023227812 */ /* 0x000fc400078ec0ff */
[----:B------:R-:W-:Y:S02]  /*8ed0*/  IADD3 R8, P2, R6, 0x20, RZ ;  /* 0x0000002006087810 */ /* 0x000fe40007f5e0ff */
[----:B------:R-:W-:Y:S02]  /*8ee0*/  SHF.R.U64 R34, R34, 0x3, RZ ;  /* 0x0000000322227819 */ /* 0x000fe400000012ff */
[----:B------:R-:W-:Y:S02]  /*8ef0*/  LOP3.LUT R5, R8, 0x380, RZ, 0xc0, !PT ;  /* 0x0000038008057812 */ /* 0x000fe400078ec0ff */
[----:B------:R-:W-:Y:S01]  /*8f00*/  LOP3.LUT R34, R34, R35, RZ, 0x3c, !PT ;  /* 0x0000002322227212 */ /* 0x000fe200078e3cff */
[----:B------:R-:W-:Y:S01]  /*8f10*/  IMAD.X R35, RZ, RZ, R7, P6 ;  /* 0x000000ffff237224 */ /* 0x000fe200030e0607 */
[----:B------:R-:W-:Y:S02]  /*8f20*/  SHF.R.U64 R5, R5, 0x3, RZ ;  /* 0x0000000305057819 */ /* 0x000fe400000012ff */
[----:B------:R-:W-:-:S02]  /*8f30*/  IADD3 R10, P6, R6, 0x40, RZ ;  /* 0x00000040060a7810 */ /* 0x000fc40007fde0ff */
[----:B------:R-:W-:Y:S02]  /*8f40*/  F2FP.BF16.F32.PACK_AB R33, R32, R33 ;  /* 0x000000212021723e */ /* 0x000fe400000010ff */
[----:B------:R-:W-:Y:S02]  /*8f50*/  LOP3.LUT R32, R5, R8, RZ, 0x3c, !PT ;  /* 0x0000000805207212 */ /* 0x000fe400078e3cff */
[----:B------:R-:W-:Y:S02]  /*8f60*/  LOP3.LUT R5, R10, 0x380, RZ, 0xc0, !PT ;  /* 0x000003800a057812 */ /* 0x000fe400078ec0ff */
[----:B------:R-:W-:Y:S01]  /*8f70*/  F2FP.BF16.F32.PACK_AB R28, R28, R29 ;  /* 0x0000001d1c1c723e */ /* 0x000fe200000010ff */
[----:B------:R-:W-:Y:S01]  /*8f80*/  IMAD.X R29, RZ, RZ, R7, P6 ;  /* 0x000000ffff1d7224 */ /* 0x000fe200030e0607 */
[----:B------:R-:W-:Y:S02]  /*8f90*/  SHF.R.U64 R5, R5, 0x3, RZ ;  /* 0x0000000305057819 */ /* 0x000fe400000012ff */
[----:B------:R-:W-:-:S02]  /*8fa0*/  F2FP.BF16.F32.PACK_AB R51, R51, R54 ;  /* 0x000000363333723e */ /* 0x000fc400000010ff */
[----:B------:R-:W-:Y:S02]  /*8fb0*/  SEL R53, R28, R33, P0 ;  /* 0x000000211c357207 */ /* 0x000fe40000000000 */
[----:B------:R-:W-:Y:S01]  /*8fc0*/  SEL R54, R33, R28, P0 ;  /* 0x0000001c21367207 */ /* 0x000fe20000000000 */
[----:B------:R-:W-:Y:S01]  /*8fd0*/  IMAD.X R33, RZ, RZ, R7, P2 ;  /* 0x000000ffff217224 */ /* 0x000fe200010e0607 */
[----:B------:R-:W-:Y:S02]  /*8fe0*/  LOP3.LUT R28, R5, R10, RZ, 0x3c, !PT ;  /* 0x0000000a051c7212 */ /* 0x000fe400078e3cff */
[----:B------:R-:W1:Y:S01]  /*8ff0*/  LDC R5, c[0x0][0xbe8] ;  /* 0x0002fa00ff057b82 */ /* 0x000e620000000800 */
[----:B------:R-:W-:Y:S02]  /*9000*/  F2FP.BF16.F32.PACK_AB R50, R47, R50 ;  /* 0x000000322f32723e */ /* 0x000fe400000010ff */
[----:B------:R-:W-:Y:S02]  /*9010*/  F2FP.BF16.F32.PACK_AB R24, R21, R24 ;  /* 0x000000181518723e */ /* 0x000fe400000010ff */
[----:B------:R-:W-:-:S02]  /*9020*/  SEL R75, R43, R50, P0 ;  /* 0x000000322b4b7207 */ /* 0x000fc40000000000 */
[----:B------:R-:W-:Y:S02]  /*9030*/  SEL R76, R50, R43, P0 ;  /* 0x0000002b324c7207 */ /* 0x000fe40000000000 */
[----:B------:R-:W-:Y:S02]  /*9040*/  LOP3.LUT R43, R6, 0x380, RZ, 0xc0, !PT ;  /* 0x00000380062b7812 */ /* 0x000fe400078ec0ff */
[----:B------:R-:W-:Y:S02]  /*9050*/  IADD3 R21, P2, R26, 0x2000, RZ ;  /* 0x000020001a157810 */ /* 0x000fe40007f5e0ff */
[----:B------:R-:W-:Y:S02]  /*9060*/  SHF.R.U64 R43, R43, 0x3, RZ ;  /* 0x000000032b2b7819 */ /* 0x000fe400000012ff */
[----:B------:R-:W-:Y:S02]  /*9070*/  LOP3.LUT R20, R21, 0x380, RZ, 0xc0, !PT ;  /* 0x0000038015147812 */ /* 0x000fe400078ec0ff */
[----:B------:R-:W-:-:S02]  /*9080*/  IADD3 R11, P3, R6, 0x4000, RZ ;  /* 0x00004000060b7810 */ /* 0x000fc40007f7e0ff */
[----:B------:R-:W-:Y:S02]  /*9090*/  F2FP.BF16.F32.PACK_AB R13, R13, R14 ;  /* 0x0000000e0d0d723e */ /* 0x000fe400000010ff */
[C---:B------:R-:W-:Y:S02]  /*90a0*/  IADD3 R14, P5, R6.reuse, 0x4040, RZ ;  /* 0x00004040060e7810 */ /* 0x040fe40007fbe0ff */
[C---:B------:R-:W-:Y:S02]  /*90b0*/  IADD3 R12, P4, R6.reuse, 0x4020, RZ ;  /* 0x00004020060c7810 */ /* 0x040fe40007f9e0ff */
[----:B------:R-:W-:Y:S02]  /*90c0*/  IADD3 R9, P1, R6, 0x60, RZ ;  /* 0x0000006006097810 */ /* 0x000fe40007f3e0ff */
[----:B------:R-:W-:Y:S01]  /*90d0*/  LOP3.LUT R42, R43, R6, RZ, 0x3c, !PT ;  /* 0x000000062b2a7212 */ /* 0x000fe200078e3cff */
[----:B------:R-:W-:Y:S01]  /*90e0*/  IMAD.X R39, RZ, RZ, R7, P4 ;  /* 0x000000ffff277224 */ /* 0x000fe200020e0607 */
[----:B------:R-:W-:-:S02]  /*90f0*/  SHF.R.U64 R20, R20, 0x3, RZ ;  /* 0x0000000314147819 */ /* 0x000fc400000012ff */
[----:B------:R-:W-:Y:S02]  /*9100*/  LOP3.LUT R6, R11, 0x380, RZ, 0xc0, !PT ;  /* 0x000003800b067812 */ /* 0x000fe400078ec0ff */
[----:B------:R-:W-:Y:S01]  /*9110*/  LOP3.LUT R20, R20, R21, RZ, 0x3c, !PT ;  /* 0x0000001514147212 */ /* 0x000fe200078e3cff */
[----:B------:R-:W-:Y:S01]  /*9120*/  IMAD.X R21, RZ, RZ, R27, P2 ;  /* 0x000000ffff157224 */ /* 0x000fe200010e061b */
[----:B------:R-:W-:Y:S02]  /*9130*/  SHF.R.U64 R6, R6, 0x3, RZ ;  /* 0x0000000306067819 */ /* 0x000fe400000012ff */
[----:B-1----:R-:W-:Y:S02]  /*9140*/  ISETP.NE.AND P2, PT, R5, 0x1, PT ;  /* 0x000000010500780c */ /* 0x002fe40003f45270 */
[----:B------:R-:W-:Y:S02]  /*9150*/  F2FP.BF16.F32.PACK_AB R41, R40, R41 ;  /* 0x000000292829723e */ /* 0x000fe400000010ff */
[----:B------:R-:W-:-:S02]  /*9160*/  LOP3.LUT R40, R6, R11, RZ, 0x3c, !PT ;  /* 0x0000000b06287212 */ /* 0x000fc400078e3cff */
[----:B------:R-:W-:Y:S02]  /*9170*/  LOP3.LUT R6, R9, 0x380, RZ, 0xc0, !PT ;  /* 0x0000038009067812 */ /* 0x000fe400078ec0ff */
[----:B------:R-:W-:Y:S02]  /*9180*/  IADD3 R25, P6, R26, 0x1000, RZ ;  /* 0x000010001a197810 */ /* 0x000fe40007fde0ff */
[----:B------:R-:W-:Y:S02]  /*9190*/  SHF.R.U64 R6, R6, 0x3, RZ ;  /* 0x0000000306067819 */ /* 0x000fe400000012ff */
[----:B------:R-:W-:Y:S02]  /*91a0*/  F2FP.BF16.F32.PACK_AB R67, R67, R70 ;  /* 0x000000464343723e */ /* 0x000fe400000010ff */
[----:B------:R-:W-:Y:S02]  /*91b0*/  F2FP.BF16.F32.PACK_AB R74, R71, R74 ;  /* 0x0000004a474a723e */ /* 0x000fe400000010ff */
[----:B------:R-:W-:-:S02]  /*91c0*/  SEL R71, R30, R31, P0 ;  /* 0x0000001f1e477207 */ /* 0x000fc40000000000 */
[----:B------:R-:W-:Y:S01]  /*91d0*/  SEL R70, R31, R30, P0 ;  /* 0x0000001e1f467207 */ /* 0x000fe20000000000 */
[----:B------:R-:W-:Y:S01]  /*91e0*/  IMAD.X R31, RZ, RZ, R7, P1 ;  /* 0x000000ffff1f7224 */ /* 0x000fe200008e0607 */
[----:B------:R-:W-:Y:S02]  /*91f0*/  SEL R47, R13, R24, P0 ;  /* 0x000000180d2f7207 */ /* 0x000fe40000000000 */
[----:B------:R-:W-:Y:S02]  /*9200*/  SEL R48, R24, R13, P0 ;  /* 0x0000000d18307207 */ /* 0x000fe40000000000 */
[----:B------:R-:W-:Y:S02]  /*9210*/  LOP3.LUT R30, R6, R9, RZ, 0x3c, !PT ;  /* 0x00000009061e7212 */ /* 0x000fe400078e3cff */
[----:B------:R-:W-:Y:S01]  /*9220*/  MOV R79, R34 ;  /* 0x00000022004f7202 */ /* 0x000fe20000000f00 */
[----:B------:R-:W-:Y:S01]  /*9230*/  IMAD R34, RZ, RZ, -UR40 ;  /* 0x80000028ff227e24 */ /* 0x000fe2000f8e02ff */
[----:B------:R-:W-:Y:S01]  /*9240*/  F2FP.BF16.F32.PACK_AB R58, R55, R58 ;  /* 0x0000003a373a723e */ /* 0x000fe200000010ff */
[----:B------:R-:W1:Y:S01]  /*9250*/  @P2 LDC R35, c[0x0][0xbec] ;  /* 0x0002fb00ff232b82 */ /* 0x000e620000000800 */
[----:B------:R-:W-:Y:S01]  /*9260*/  LOP3.LUT R24, R25, 0x380, RZ, 0xc0, !PT ;  /* 0x0000038019187812 */ /* 0x000fe200078ec0ff */
[----:B0-----:R-:W-:Y:S01]  /*9270*/  IMAD R87, R87, R34, UR43 ;  /* 0x0000002b57577e24 */ /* 0x001fe2000f8e0222 */
[----:B------:R-:W-:Y:S01]  /*9280*/  SEL R77, R51, R58, P0 ;  /* 0x0000003a334d7207 */ /* 0x000fe20000000000 */
[----:B------:R-:W-:Y:S01]  /*9290*/  IMAD.U32 R34, RZ, RZ, UR8 ;  /* 0x00000008ff227e24 */ /* 0x000fe2000f8e00ff */
[----:B------:R-:W-:Y:S01]  /*92a0*/  SHF.R.U64 R24, R24, 0x3, RZ ;  /* 0x0000000318187819 */ /* 0x000fe200000012ff */
[----:B------:R-:W-:Y:S01]  /*92b0*/  ULDC.64 UR8, c[0x0][0xae8] ;  /* 0x0002ba0000087ab9 */ /* 0x000fe20000000a00 */
[----:B------:R-:W-:-:S02]  /*92c0*/  MOV R84, R30 ;  /* 0x0000001e00547202 */ /* 0x000fc40000000f00 */
[----:B------:R-:W-:Y:S01]  /*92d0*/  SEL R58, R58, R51, P0 ;  /* 0x000000333a3a7207 */ /* 0x000fe20000000000 */
[----:B------:R-:W0:Y:S01]  /*92e0*/  @P2 LDC R30, c[0x0][0xbf0] ;  /* 0x0002fc00ff1e2b82 */ /* 0x000e220000000800 */
[----:B------:R-:W-:Y:S02]  /*92f0*/  SEL R51, R59, R66, P0 ;  /* 0x000000423b337207 */ /* 0x000fe40000000000 */
[----:B------:R-:W-:Y:S02]  /*9300*/  SEL R66, R66, R59, P0 ;  /* 0x0000003b42427207 */ /* 0x000fe40000000000 */
[----:B------:R-:W-:Y:S02]  /*9310*/  SEL R59, R67, R74, P0 ;  /* 0x0000004a433b7207 */ /* 0x000fe40000000000 */
[----:B------:R-:W-:Y:S01]  /*9320*/  LOP3.LUT R24, R24, R25, RZ, 0x3c, !PT ;  /* 0x0000001918187212 */ /* 0x000fe200078e3cff */
[----:B------:R-:W-:Y:S01]  /*9330*/  IMAD.X R25, RZ, RZ, R27, P6 ;  /* 0x000000ffff197224 */ /* 0x000fe200030e061b */
[----:B------:R-:W-:-:S02]  /*9340*/  SEL R74, R74, R67, P0 ;  /* 0x000000434a4a7207 */ /* 0x000fc40000000000 */
[----:B------:R-:W-:Y:S02]  /*9350*/  IADD3 R67, P6, R26, 0x7000, RZ ;  /* 0x000070001a437810 */ /* 0x000fe40007fde0ff */
[----:B------:R-:W-:Y:S02]  /*9360*/  MOV R43, R7 ;  /* 0x00000007002b7202 */ /* 0x000fe40000000f00 */
[----:B------:R-:W-:Y:S02]  /*9370*/  LOP3.LUT R6, R67, 0x380, RZ, 0xc0, !PT ;  /* 0x0000038043067812 */ /* 0x000fe400078ec0ff */
[----:B------:R-:W-:Y:S02]  /*9380*/  MOV R85, R42 ;  /* 0x0000002a00557202 */ /* 0x000fe40000000f00 */
[----:B------:R-:W-:Y:S02]  /*9390*/  SHF.R.U64 R6, R6, 0x3, RZ ;  /* 0x0000000306067819 */ /* 0x000fe400000012ff */
[----:B------:R-:W-:Y:S01]  /*93a0*/  MOV R42, R32 ;  /* 0x00000020002a7202 */ /* 0x000fe20000000f00 */
[----:B------:R-:W-:Y:S01]  /*93b0*/  IMAD R32, R87, 0x80, R189 ;  /* 0x0000008057207824 */ /* 0x000fe200078e02bd */
[----:B------:R-:W-:-:S02]  /*93c0*/  LOP3.LUT R13, R14, 0x380, RZ, 0xc0, !PT ;  /* 0x000003800e0d7812 */ /* 0x000fc400078ec0ff */
[----:B------:R-:W-:Y:S02]  /*93d0*/  LOP3.LUT R6, R6, R67, RZ, 0x3c, !PT ;  /* 0x0000004306067212 */ /* 0x000fe400078e3cff */
[----:B------:R-:W-:Y:S01]  /*93e0*/  MOV R67, R28 ;  /* 0x0000001c00437202 */ /* 0x000fe20000000f00 */
[----:B-1----:R-:W-:Y:S01]  /*93f0*/  @P2 IMAD.HI.U32 R29, R32, R35, RZ ;  /* 0x00000023201d2227 */ /* 0x002fe200078e00ff */
[----:B------:R-:W-:Y:S02]  /*9400*/  F2FP.BF16.F32.PACK_AB R36, R36, R37 ;  /* 0x000000252424723e */ /* 0x000fe400000010ff */
[----:B------:R-:W-:Y:S01]  /*9410*/  SHF.R.U64 R13, R13, 0x3, RZ ;  /* 0x000000030d0d7819 */ /* 0x000fe200000012ff */
[----:B------:R-:W-:Y:S01]  /*9420*/  IMAD.MOV.U32 R28, RZ, RZ, R32 ;  /* 0x000000ffff1c7224 */ /* 0x000fe200078e0020 */
[----:B------:R-:W-:Y:S02]  /*9430*/  IADD3 R15, P1, R26, 0x3000, RZ ;  /* 0x000030001a0f7810 */ /* 0x000fe40007f3e0ff */
[----:B------:R-:W-:-:S02]  /*9440*/  SEL R55, R36, R41, P0 ;  /* 0x0000002924377207 */ /* 0x000fc40000000000 */
[----:B------:R-:W-:Y:S01]  /*9450*/  SEL R56, R41, R36, P0 ;  /* 0x0000002429387207 */ /* 0x000fe20000000000 */
[----:B------:R-:W-:Y:S01]  /*9460*/  IMAD.X R41, RZ, RZ, R7, P3 ;  /* 0x000000ffff297224 */ /* 0x000fe200018e0607 */
[----:B0-----:R-:W-:Y:S02]  /*9470*/  @P2 SHF.R.U32.HI R28, RZ, R30, R29 ;  /* 0x0000001eff1c2219 */ /* 0x001fe4000001161d */
[----:B------:R-:W-:Y:S02]  /*9480*/  LOP3.LUT R36, R13, R14, RZ, 0x3c, !PT ;  /* 0x0000000e0d247212 */ /* 0x000fe400078e3cff */
[----:B------:R-:W-:Y:S02]  /*9490*/  LOP3.LUT R14, R15, 0x380, RZ, 0xc0, !PT ;  /* 0x000003800f0e7812 */ /* 0x000fe400078ec0ff */
[----:B------:R-:W-:Y:S02]  /*94a0*/  IADD3.X R37, RZ, R7, RZ, P5, !PT ;  /* 0x00000007ff257210 */ /* 0x000fe40002ffe4ff */
[----:B------:R-:W-:-:S02]  /*94b0*/  IADD3 R30, -R28, RZ, RZ ;  /* 0x000000ff1c1e7210 */ /* 0x000fc40007ffe1ff */
[----:B------:R-:W-:Y:S02]  /*94c0*/  SHF.R.U64 R14, R14, 0x3, RZ ;  /* 0x000000030e0e7819 */ /* 0x000fe400000012ff */
[----:B------:R-:W-:Y:S01]  /*94d0*/  MOV R81, R36 ;  /* 0x0000002400517202 */ /* 0x000fe20000000f00 */
[----:B------:R-:W-:Y:S01]  /*94e0*/  IMAD R37, R5, R30, R32 ;  /* 0x0000001e05257224 */ /* 0x000fe200078e0220 */
[----:B------:R-:W-:Y:S01]  /*94f0*/  LOP3.LUT R14, R14, R15, RZ, 0x3c, !PT ;  /* 0x0000000f0e0e7212 */ /* 0x000fe200078e3cff */
[----:B------:R-:W-:Y:S01]  /*9500*/  IMAD.X R15, RZ, RZ, R27, P1 ;  /* 0x000000ffff0f7224 */ /* 0x000fe200008e061b */
[----:B------:R-:W-:Y:S02]  /*9510*/  MOV R83, R40 ;  /* 0x0000002800537202 */ /* 0x000fe40000000f00 */
[----:B------:R-:W-:Y:S02]  /*9520*/  LOP3.LUT R7, R12, 0x380, RZ, 0xc0, !PT ;  /* 0x000003800c077812 */ /* 0x000fe400078ec0ff */
[----:B------:R-:W-:-:S02]  /*9530*/  SHF.R.S32.HI R29, RZ, 0x1f, R28 ;  /* 0x0000001fff1d7819 */ /* 0x000fc4000001141c */
[----:B------:R-:W-:Y:S02]  /*9540*/  IADD3 R40, P1, R28, UR6, RZ ;  /* 0x000000061c287c10 */ /* 0x000fe4000ff3e0ff */
[C---:B------:R-:W-:Y:S02]  /*9550*/  IADD3 R11, P4, R26.reuse, 0x5000, RZ ;  /* 0x000050001a0b7810 */ /* 0x040fe40007f9e0ff */
[----:B------:R-:W-:Y:S02]  /*9560*/  SHF.R.S32.HI R36, RZ, 0x1f, R37 ;  /* 0x0000001fff247819 */ /* 0x000fe40000011425 */
[----:B------:R-:W-:Y:S02]  /*9570*/  SHF.R.U64 R7, R7, 0x3, RZ ;  /* 0x0000000307077819 */ /* 0x000fe400000012ff */
[----:B------:R-:W-:Y:S01]  /*9580*/  IADD3.X R41, R29, UR7, R34, P1, !PT ;  /* 0x000000071d297c10 */ /* 0x000fe20008ffe422 */
[----:B------:R-:W-:Y:S01]  /*9590*/  ULDC.64 UR6, c[0x0][0xb88] ;  /* 0x0002e20000067ab9 */ /* 0x000fe20000000a00 */
[----:B------:R-:W-:Y:S01]  /*95a0*/  IADD3 R13, P3, R26, 0x4000, RZ ;  /* 0x000040001a0d7810 */ /* 0x000fe20007f7e0ff */
[----:B--2---:R-:W-:Y:S01]  /*95b0*/  SHFL.IDX PT, R45, R45, R4, 0x1c1f ;  /* 0x001c1f042d2d7589 */ /* 0x004fe200000e0000 */
[----:B------:R-:W-:Y:S01]  /*95c0*/  LOP3.LUT R33, R4, 0x2, RZ, 0x3c, !PT ;  /* 0x0000000204217812 */ /* 0x000fe200078e3cff */
[----:B------:R-:W-:Y:S01]  /*95d0*/  IMAD R36, R36, UR6, RZ ;  /* 0x0000000624247c24 */ /* 0x000fe2000f8e02ff */
[----:B------:R-:W-:Y:S01]  /*95e0*/  LOP3.LUT R10, R11, 0x380, RZ, 0xc0, !PT ;  /* 0x000003800b0a7812 */ /* 0x000fe200078ec0ff */
[----:B------:R-:W-:Y:S01]  /*95f0*/  SHFL.IDX PT, R65, R65, R4, 0x1c1f ;  /* 0x001c1f0441417589 */ /* 0x000fe200000e0000 */
[----:B------:R-:W-:Y:S01]  /*9600*/  LOP3.LUT R38, R7, R12, RZ, 0x3c, !PT ;  /* 0x0000000c07267212 */ /* 0x000fe200078e3cff */
[----:B------:R-:W-:Y:S01]  /*9610*/  IMAD.WIDE.U32 R40, R37, UR6, R40 ;  /* 0x0000000625287c25 */ /* 0x000fe2000f8e0028 */
[----:B------:R-:W-:Y:S01]  /*9620*/  LOP3.LUT R12, R13, 0x380, RZ, 0xc0, !PT ;  /* 0x000003800d0c7812 */ /* 0x000fe200078ec0ff */
[----:B------:R-:W0:Y:S01]  /*9630*/  SHFL.IDX PT, R46, R46, R33, 0x1c1f ;  /* 0x001c1f212e2e7589 */ /* 0x000e2200000e0000 */
[----:B------:R-:W-:Y:S01]  /*9640*/  SHF.R.U64 R10, R10, 0x3, RZ ;  /* 0x000000030a0a7819 */ /* 0x000fe200000012ff */
[----:B------:R-:W-:Y:S01]  /*9650*/  ULDC UR6, c[0x0][0xa88] ;  /* 0x0002a20000067ab9 */ /* 0x000fe20000000800 */
[----:B------:R-:W-:Y:S01]  /*9660*/  SHF.R.U64 R12, R12, 0x3, RZ ;  /* 0x000000030c0c7819 */ /* 0x000fe200000012ff */
[----:B------:R-:W1:Y:S01]  /*9670*/  SHFL.IDX PT, R62, R62, R33, 0x1c1f ;  /* 0x001c1f213e3e7589 */ /* 0x000e6200000e0000 */
[----:B------:R-:W-:Y:S01]  /*9680*/  LOP3.LUT R10, R10, R11, RZ, 0x3c, !PT ;  /* 0x0000000b0a0a7212 */ /* 0x000fe200078e3cff */
[----:B------:R-:W-:Y:S01]  /*9690*/  IMAD.X R11, RZ, RZ, R27, P4 ;  /* 0x000000ffff0b7224 */ /* 0x000fe200020e061b */
[----:B------:R-:W-:Y:S01]  /*96a0*/  LOP3.LUT P1, RZ, R19, 0x3, RZ, 0xc0, !PT ;  /* 0x0000000313ff7812 */ /* 0x000fe2000782c0ff */
[----:B------:R-:W-:Y:S01]  /*96b0*/  SHFL.IDX PT, R47, R47, R4, 0x1c1f ;  /* 0x001c1f042f2f7589 */ /* 0x000fe200000e0000 */
[----:B------:R-:W-:-:S02]  /*96c0*/  MOV R82, R38 ;  /* 0x0000002600527202 */ /* 0x000fc40000000f00 */
[----:B------:R-:W-:Y:S01]  /*96d0*/  LOP3.LUT R12, R12, R13, RZ, 0x3c, !PT ;  /* 0x0000000d0c0c7212 */ /* 0x000fe200078e3cff */
[----:B------:R-:W-:Y:S01]  /*96e0*/  SHFL.IDX PT, R69, R69, R4, 0x1c1f ;  /* 0x001c1f0445457589 */ /* 0x000fe200000e0000 */
[----:B------:R-:W-:Y:S01]  /*96f0*/  IMAD.X R13, RZ, RZ, R27, P3 ;  /* 0x000000ffff0d7224 */ /* 0x000fe200018e061b */
[C---:B------:R-:W-:Y:S02]  /*9700*/  IADD3 R9, P5, R26.reuse, 0x6000, RZ ;  /* 0x000060001a097810 */ /* 0x040fe40007fbe0ff */
[----:B------:R-:W2:Y:S01]  /*9710*/  SHFL.IDX PT, R48, R48, R33, 0x1c1f ;  /* 0x001c1f2130307589 */ /* 0x000ea200000e0000 */
[----:B------:R-:W-:Y:S02]  /*9720*/  LOP3.LUT R7, R26, 0x380, RZ, 0xc0, !PT ;  /* 0x000003801a077812 */ /* 0x000fe400078ec0ff */
[----:B------:R-:W-:Y:S01]  /*9730*/  LOP3.LUT R8, R9, 0x380, RZ, 0xc0, !PT ;  /* 0x0000038009087812 */ /* 0x000fe200078ec0ff */
[----:B------:R-:W3:Y:S01]  /*9740*/  SHFL.IDX PT, R64, R64, R33, 0x1c1f ;  /* 0x001c1f2140407589 */ /* 0x000ee200000e0000 */
[----:B------:R-:W-:-:S02]  /*9750*/  SHF.R.U64 R7, R7, 0x3, RZ ;  /* 0x0000000307077819 */ /* 0x000fc400000012ff */
[----:B------:R-:W-:Y:S01]  /*9760*/  SHF.R.U64 R8, R8, 0x3, RZ ;  /* 0x0000000308087819 */ /* 0x000fe200000012ff */
[----:B------:R-:W-:Y:S01]  /*9770*/  SHFL.IDX PT, R53, R53, R4, 0x1c1f ;  /* 0x001c1f0435357589 */ /* 0x000fe200000e0000 */
[----:B0-----:R-:W-:Y:S02]  /*9780*/  SEL R28, R45, R46, P0 ;  /* 0x0000002e2d1c7207 */ /* 0x001fe40000000000 */
[----:B------:R-:W-:Y:S01]  /*9790*/  SEL R30, R46, R45, P0 ;  /* 0x0000002d2e1e7207 */ /* 0x000fe20000000000 */
[----:B------:R-:W-:Y:S01]  /*97a0*/  SHFL.IDX PT, R71, R71, R4, 0x1c1f ;  /* 0x001c1f0447477589 */ /* 0x000fe200000e0000 */
[----:B-1----:R-:W-:Y:S01]  /*97b0*/  SEL R29, R65, R62, P0 ;  /* 0x0000003e411d7207 */ /* 0x002fe20000000000 */
[----:B------:R-:W-:Y:S01]  /*97c0*/  IMAD R45, R37, UR7, R36 ;  /* 0x00000007252d7c24 */ /* 0x000fe2000f8e0224 */
[----:B------:R-:W-:Y:S01]  /*97d0*/  SEL R31, R62, R65, P0 ;  /* 0x000000413e1f7207 */ /* 0x000fe20000000000 */
[----:B------:R-:W-:Y:S01]  /*97e0*/  BAR.SYNC.DEFER_BLOCKING 0x1, 0x100 ;  /* 0x0044000000007b1d */ /* 0x000fe20000010000 */
[----:B------:R-:W-:Y:S01]  /*97f0*/  IMAD R46, R87, 0x80, R188 ;  /* 0x00000080572e7824 */ /* 0x000fe200078e02bc */
[----:B------:R-:W-:-:S02]  /*9800*/  LOP3.LUT R8, R8, R9, RZ, 0x3c, !PT ;  /* 0x0000000908087212 */ /* 0x000fc400078e3cff */
[----:B------:R-:W-:Y:S02]  /*9810*/  IADD3.X R9, RZ, R27, RZ, P5, !PT ;  /* 0x0000001bff097210 */ /* 0x000fe40002ffe4ff */
[----:B------:R-:W-:Y:S01]  /*9820*/  LOP3.LUT R26, R7, R26, RZ, 0x3c, !PT ;  /* 0x0000001a071a7212 */ /* 0x000fe200078e3cff */
[----:B------:R-:W-:Y:S01]  /*9830*/  IMAD.X R7, RZ, RZ, R27, P6 ;  /* 0x000000ffff077224 */ /* 0x000fe200030e061b */
[----:B------:R-:W0:Y:S01]  /*9840*/  SHFL.IDX PT, R54, R54, R33, 0x1c1f ;  /* 0x001c1f2136367589 */ /* 0x000e2200000e0000 */
[----:B--2---:R-:W-:Y:S02]  /*9850*/  SEL R32, R47, R48, P0 ;  /* 0x000000302f207207 */ /* 0x004fe40000000000 */
[----:B------:R-:W-:Y:S01]  /*9860*/  SEL R34, R48, R47, P0 ;  /* 0x0000002f30227207 */ /* 0x000fe20000000000 */
[----:B------:R-:W1:Y:S01]  /*9870*/  SHFL.IDX PT, R70, R70, R33, 0x1c1f ;  /* 0x001c1f2146467589 */ /* 0x000e6200000e0000 */
[----:B---3--:R-:W-:-:S03]  /*9880*/  SEL R35, R64, R69, P0 ;  /* 0x0000004540237207 */ /* 0x008fc60000000000 */
[----:B------:R-:W-:Y:S04]  /*9890*/  SHFL.IDX PT, R55, R55, R4, 0x1c1f ;  /* 0x001c1f0437377589 */ /* 0x000fe800000e0000 */
[----:B------:R-:W-:Y:S04]  /*98a0*/  SHFL.IDX PT, R43, R63, R4, 0x1c1f ;  /* 0x001c1f043f2b7589 */ /* 0x000fe800000e0000 */
[----:B------:R-:W-:Y:S04]  /*98b0*/  SHFL.IDX PT, R73, R73, R4, 0x1c1f ;  /* 0x001c1f0449497589 */ /* 0x000fe800000e0000 */
[----:B------:R-:W-:Y:S04]  /*98c0*/  SHFL.IDX PT, R56, R56, R33, 0x1c1f ;  /* 0x001c1f2138387589 */ /* 0x000fe800000e0000 */
[----:B------:R-:W2:Y:S01]  /*98d0*/  SHFL.IDX PT, R68, R68, R33, 0x1c1f ;  /* 0x001c1f2144447589 */ /* 0x000ea200000e0000 */
[----:B0-----:R-:W-:-:S02]  /*98e0*/  SEL R36, R53, R54, P0 ;  /* 0x0000003635247207 */ /* 0x001fc40000000000 */
[----:B------:R-:W-:Y:S01]  /*98f0*/  SEL R38, R54, R53, P0 ;  /* 0x0000003536267207 */ /* 0x000fe20000000000 */
[----:B------:R2:W-:Y:S01]  /*9900*/  SHFL.IDX PT, R50, R72, R33, 0x1c1f ;  /* 0x001c1f2148327589 */ /* 0x0005e200000e0000 */
[----:B-1----:R-:W-:Y:S02]  /*9910*/  SEL R37, R71, R70, P0 ;  /* 0x0000004647257207 */ /* 0x002fe40000000000 */
[----:B------:R-:W-:Y:S01]  /*9920*/  SEL R39, R70, R71, P0 ;  /* 0x0000004746277207 */ /* 0x000fe20000000000 */
[----:B------:R-:W-:Y:S04]  /*9930*/  SHFL.IDX PT, R61, R61, R4, 0x1c1f ;  /* 0x001c1f043d3d7589 */ /* 0x000fe800000e0000 */
[----:B------:R-:W-:Y:S04]  /*9940*/  SHFL.IDX PT, R75, R75, R4, 0x1c1f ;  /* 0x001c1f044b4b7589 */ /* 0x000fe800000e0000 */
[----:B------:R-:W-:Y:S04]  /*9950*/  SHFL.IDX PT, R44, R44, R33, 0x1c1f ;  /* 0x001c1f212c2c7589 */ /* 0x000fe800000e0000 */
[----:B------:R-:W-:Y:S04]  /*9960*/  SHFL.IDX PT, R76, R76, R33, 0x1c1f ;  /* 0x001c1f214c4c7589 */ /* 0x000fe800000e0000 */
[----:B------:R-:W-:Y:S01]  /*9970*/  SHFL.IDX PT, R49, R49, R4, 0x1c1f ;  /* 0x001c1f0431317589 */ /* 0x000fe200000e0000 */
[----:B--2---:R-:W-:-:S03]  /*9980*/  SEL R72, R43, R68, P0 ;  /* 0x000000442b487207 */ /* 0x004fc60000000000 */
[----:B------:R-:W-:Y:S04]  /*9990*/  SHFL.IDX PT, R57, R57, R4, 0x1c1f ;  /* 0x001c1f0439397589 */ /* 0x000fe800000e0000 */
[----:B------:R-:W-:Y:S04]  /*99a0*/  SHFL.IDX PT, R77, R77, R4, 0x1c1f ;  /* 0x001c1f044d4d7589 */ /* 0x000fe800000e0000 */
[----:B------:R-:W-:Y:S04]  /*99b0*/  SHFL.IDX PT, R51, R51, R4, 0x1c1f ;  /* 0x001c1f0433337589 */ /* 0x000fe800000e0000 */
[----:B------:R-:W-:Y:S04]  /*99c0*/  SHFL.IDX PT, R59, R59, R4, 0x1c1f ;  /* 0x001c1f043b3b7589 */ /* 0x000fe800000e0000 */
[----:B------:R-:W0:Y:S04]  /*99d0*/  SHFL.IDX PT, R52, R52, R33, 0x1c1f ;  /* 0x001c1f2134347589 */ /* 0x000e2800000e0000 */
[----:B------:R-:W1:Y:S04]  /*99e0*/  SHFL.IDX PT, R58, R58, R33, 0x1c1f ;  /* 0x001c1f213a3a7589 */ /* 0x000e6800000e0000 */
[----:B------:R-:W2:Y:S04]  /*99f0*/  SHFL.IDX PT, R4, R60, R33, 0x1c1f ;  /* 0x001c1f213c047589 */ /* 0x000ea800000e0000 */
[----:B------:R0:W3:Y:S04]  /*9a00*/  SHFL.IDX PT, R78, R66, R33, 0x1c1f ;  /* 0x001c1f21424e7589 */ /* 0x0000e800000e0000 */
[----:B------:R4:W3:Y:S04]  /*9a10*/  SHFL.IDX PT, R80, R74, R33, 0x1c1f ;  /* 0x001c1f214a507589 */ /* 0x0008e800000e0000 */
[----:B------:R1:W-:Y:S01]  /*9a20*/  STSM.16.M88.4 [R85], R28 ;  /* 0x0000001c55007844 */ /* 0x0003e20000000200 */
[----:B0-----:R-:W-:-:S02]  /*9a30*/  SEL R66, R52, R49, P0 ;  /* 0x0000003134427207 */ /* 0x001fc40000000000 */
[----:B----4-:R-:W-:Y:S01]  /*9a40*/  SEL R33, R69, R64, P0 ;  /* 0x0000004045217207 */ /* 0x010fe20000000000 */
[----:B------:R-:W-:Y:S01]  /*9a50*/  IMAD R69, R5, UR6, RZ ;  /* 0x0000000605457c24 */ /* 0x000fe2000f8e02ff */
[----:B------:R-:W-:Y:S02]  /*9a60*/  SEL R74, R68, R43, P0 ;  /* 0x0000002b444a7207 */ /* 0x000fe40000000000 */
[----:B------:R-:W-:Y:S01]  /*9a70*/  SEL R43, R76, R75, P0 ;  /* 0x0000004b4c2b7207 */ /* 0x000fe20000000000 */
[----:B------:R0:W-:Y:S01]  /*9a80*/  STSM.16.M88.4 [R42], R32 ;  /* 0x000000202a007844 */ /* 0x0001e20000000200 */
[C---:B------:R-:W-:Y:S02]  /*9a90*/  ISETP.GE.OR P3, PT, R46.reuse, R69, P1 ;  /* 0x000000452e00720c */ /* 0x040fe40000f66670 */
[----:B------:R-:W-:Y:S01]  /*9aa0*/  SEL R64, R49, R52, P0 ;  /* 0x0000003431407207 */ /* 0x000fe20000000000 */
[----:B------:R4:W-:Y:S01]  /*9ab0*/  STSM.16.M88.4 [R67], R36 ;  /* 0x0000002443007844 */ /* 0x0009e20000000200 */
[----:B-1----:R-:W-:Y:S01]  /*9ac0*/  VIADD R28, R46, 0x8 ;  /* 0x000000082e1c7836 */ /* 0x002fe20000000000 */
[----:B------:R-:W-:Y:S01]  /*9ad0*/  SEL R30, R56, R55, P0 ;  /* 0x00000037381e7207 */ /* 0x000fe20000000000 */
[----:B------:R-:W-:Y:S01]  /*9ae0*/  IMAD.IADD R29, R41, 0x1, R45 ;  /* 0x00000001291d7824 */ /* 0x000fe200078e022d */
[----:B------:R-:W-:-:S02]  /*9af0*/  SEL R31, R50, R73, P0 ;  /* 0x00000049321f7207 */ /* 0x000fc40000000000 */
[----:B------:R-:W-:Y:S02]  /*9b00*/  ISETP.GE.OR P1, PT, R28, R69, P1 ;  /* 0x000000451c00720c */ /* 0x000fe40000f26670 */
[----:B------:R-:W-:Y:S02]  /*9b10*/  SEL R28, R55, R56, P0 ;  /* 0x00000038371c7207 */ /* 0x000fe40000000000 */
[----:B------:R-:W-:Y:S02]  /*9b20*/  SEL R41, R75, R76, P0 ;  /* 0x0000004c4b297207 */ /* 0x000fe40000000000 */
[----:B0-----:R-:W-:Y:S02]  /*9b30*/  LEA R32, P4, R40, UR4, 0x2 ;  /* 0x0000000428207c11 */ /* 0x001fe4000f8810ff */
[----:B------:R-:W-:Y:S02]  /*9b40*/  SEL R42, R44, R61, P0 ;  /* 0x0000003d2c2a7207 */ /* 0x000fe40000000000 */
[----:B------:R-:W-:Y:S01]  /*9b50*/  LEA.HI.X R33, R40, UR5, R29, 0x2, P4 ;  /* 0x0000000528217c11 */ /* 0x000fe2000a0f141d */
[----:B------:R-:W-:Y:S01]  /*9b60*/  SHFL.IDX PT, R60, R32, RZ, 0x1c1f ;  /* 0x001c1fff203c7589 */ /* 0x000fe200000e0000 */
[----:B------:R-:W-:-:S02]  /*9b70*/  SEL R29, R73, R50, P0 ;  /* 0x00000032491d7207 */ /* 0x000fc40000000000 */
[----:B------:R-:W-:Y:S01]  /*9b80*/  SEL R40, R61, R44, P0 ;  /* 0x0000002c3d287207 */ /* 0x000fe20000000000 */
[----:B------:R-:W-:Y:S01]  /*9b90*/  SHFL.IDX PT, R62, R32, 0x1, 0x1c1f ;  /* 0x003c1f00203e7f89 */ /* 0x000fe200000e0000 */
[----:B------:R-:W-:Y:S02]  /*9ba0*/  SEL R65, R77, R58, P0 ;  /* 0x0000003a4d417207 */ /* 0x000fe40000000000 */
[----:B----4-:R-:W-:Y:S01]  /*9bb0*/  SEL R67, R58, R77, P0 ;  /* 0x0000004d3a437207 */ /* 0x010fe20000000000 */
[----:B------:R-:W-:Y:S01]  /*9bc0*/  STSM.16.M88.4 [R84], R28 ;  /* 0x0000001c54007844 */ /* 0x000fe20000000200 */
[----:B--2---:R-:W-:Y:S02]  /*9bd0*/  SEL R36, R57, R4, P0 ;  /* 0x0000000439247207 */ /* 0x004fe40000000000 */
[----:B------:R-:W-:Y:S01]  /*9be0*/  SEL R38, R4, R57, P0 ;  /* 0x0000003904267207 */ /* 0x000fe20000000000 */
[----:B------:R-:W-:Y:S01]  /*9bf0*/  STSM.16.M88.4 [R83], R40 ;  /* 0x0000002853007844 */ /* 0x000fe20000000200 */
[----:B---3--:R-:W-:-:S02]  /*9c00*/  SEL R37, R51, R78, P0 ;  /* 0x0000004e33257207 */ /* 0x008fc40000000000 */
[----:B------:R-:W-:Y:S01]  /*9c10*/  SEL R39, R78, R51, P0 ;  /* 0x000000334e277207 */ /* 0x000fe20000000000 */
[----:B------:R0:W-:Y:S01]  /*9c20*/  STSM.16.M88.4 [R82], R64 ;  /* 0x0000004052007844 */ /* 0x0001e20000000200 */
[----:B------:R-:W-:Y:S02]  /*9c30*/  SEL R73, R59, R80, P0 ;  /* 0x000000503b497207 */ /* 0x000fe40000000000 */
[----:B------:R-:W-:Y:S01]  /*9c40*/  SEL R75, R80, R59, P0 ;  /* 0x0000003b504b7207 */ /* 0x000fe20000000000 */
[----:B------:R-:W-:Y:S04]  /*9c50*/  STSM.16.M88.4 [R81], R36 ;  /* 0x0000002451007844 */ /* 0x000fe80000000200 */
[----:B------:R-:W-:Y:S04]  /*9c60*/  STSM.16.M88.4 [R79], R72 ;  /* 0x000000484f007844 */ /* 0x000fe80000000200 */
[----:B------:R-:W1:Y:S01]  /*9c70*/  SHFL.IDX PT, R61, R33, RZ, 0x1c1f ;  /* 0x001c1fff213d7589 */ /* 0x000e6200000e0000 */
[----:B------:R-:W-:Y:S08]  /*9c80*/  BAR.SYNC.DEFER_BLOCKING 0x1, 0x100 ;  /* 0x0044000000007b1d */ /* 0x000ff00000010000 */
[----:B0-----:R-:W0:Y:S01]  /*9c90*/  @P2 LDC R65, c[0x0][0xbec] ;  /* 0x0002fb00ff412b82 */ /* 0x001e220000000800 */
[----:B------:R-:W2:Y:S01]  /*9ca0*/  SHFL.IDX PT, R63, R33, 0x1, 0x1c1f ;  /* 0x003c1f00213f7f89 */ /* 0x000ea200000e0000 */
[----:B------:R-:W-:-:S03]  /*9cb0*/  UIMAD UR6, UR12, UR8, URZ ;  /* 0x000000080c0672a4 */ /* 0x000fc6000f8e023f */
[----:B-1----:R1:W-:Y:S01]  /*9cc0*/  @!P3 ST.E desc[UR50][R60.64], R3 ;  /* 0x000000033c00b985 */ /* 0x0023e2000c101932 */
[----:B------:R-:W-:-:S03]  /*9cd0*/  UIMAD.WIDE.U32 UR4, UR13, UR8, URZ ;  /* 0x000000080d0472a5 */ /* 0x000fc6000f8e003f */
[----:B--2---:R2:W-:Y:S01]  /*9ce0*/  @!P1 ST.E desc[UR50][R62.64], R0 ;  /* 0x000000003e009985 */ /* 0x0045e2000c101932 */
[----:B-1----:R-:W1:Y:S03]  /*9cf0*/  @P2 LDC R61, c[0x0][0xbf0] ;  /* 0x0002fc00ff3d2b82 */ /* 0x002e660000000800 */
[----:B------:R3:W5:Y:S01]  /*9d00*/  LD.E.128 R40, desc[UR50][R8.64] ;  /* 0x0000003208287980 */ /* 0x000762000c101d00 */
[----:B------:R-:W-:-:S03]  /*9d10*/  UIMAD UR6, UR13, UR9, UR6 ;  /* 0x000000090d0672a4 */ /* 0x000fc6000f8e0206 */
[----:B------:R-:W-:Y:S01]  /*9d20*/  ULDC.64 UR8, c[0x0][0xaf0] ;  /* 0x0002bc0000087ab9 */ /* 0x000fe20000000a00 */
[----:B--2---:R-:W-:Y:S01]  /*9d30*/  IMAD R0, R17, 0x20, R18 ;  /* 0x0000002011007824 */ /* 0x004fe200078e0212 */
[----:B------:R2:W5:Y:S03]  /*9d40*/  LD.E.128 R36, desc[UR50][R6.64] ;  /* 0x0000003206247980 */ /* 0x000566000c101d00 */
[----:B---3--:R-:W-:Y:S01]  /*9d50*/  IMAD R8, R87, 0x80, R0 ;  /* 0x0000008057087824 */ /* 0x008fe200078e0200 */
[----:B------:R-:W-:Y:S01]  /*9d60*/  UIMAD UR7, UR14, UR8, URZ ;  /* 0x000000080e0772a4 */ /* 0x000fe2000f8e023f */
[----:B------:R-:W5:Y:S02]  /*9d70*/  LD.E.128 R48, desc[UR50][R26.64] ;  /* 0x000000321a307980 */ /* 0x000f64000c101d00 */
[----:B0-----:R-:W-:Y:S01]  /*9d80*/  @P2 IMAD.HI.U32 R0, R8, R65, RZ ;  /* 0x0000004108002227 */ /* 0x001fe200078e00ff */
[----:B------:R-:W-:Y:S01]  /*9d90*/  UIADD3 UR5, UR5, UR6, URZ ;  /* 0x0000000605057290 */ /* 0x000fe2000fffe03f */
[----:B------:R-:W-:Y:S01]  /*9da0*/  MOV R3, R8 ;  /* 0x0000000800037202 */ /* 0x000fe20000000f00 */
[----:B------:R-:W-:Y:S01]  /*9db0*/  UIMAD UR6, UR42, UR9, UR7 ;  /* 0x000000092a0672a4 */ /* 0x000fe2000f8e0207 */
[----:B------:R-:W5:Y:S01]  /*9dc0*/  LD.E.128 R44, desc[UR50][R24.64] ;  /* 0x00000032182c7980 */ /* 0x000f62000c101d00 */
[----:B------:R-:W-:Y:S01]  /*9dd0*/  UIMAD.WIDE.U32 UR4, UR42, UR8, UR4 ;  /* 0x000000082a0472a5 */ /* 0x000fe2000f8e0004 */
[----:B-1----:R-:W-:-:S03]  /*9de0*/  @P2 SHF.R.U32.HI R3, RZ, R61, R0 ;  /* 0x0000003dff032219 */ /* 0x002fc60000011600 */
[----:B------:R-:W-:Y:S01]  /*9df0*/  UIADD3 UR6, UR5, UR6, URZ ;  /* 0x0000000605067290 */ /* 0x000fe2000fffe03f */
[----:B------:R-:W5:Y:S01]  /*9e00*/  LD.E.128 R32, desc[UR50][R20.64] ;  /* 0x0000003214207980 */ /* 0x000f62000c101d00 */
[----:B------:R-:W-:Y:S01]  /*9e10*/  ULDC.64 UR8, c[0x0][0xae0] ;  /* 0x0002b80000087ab9 */ /* 0x000fe20000000a00 */
[--C-:B------:R-:W-:Y:S01]  /*9e20*/  SHF.R.S32.HI R0, RZ, 0x1f, R3.reuse ;  /* 0x0000001fff007819 */ /* 0x100fe20000011403 */
[----:B------:R-:W-:Y:S01]  /*9e30*/  IMAD.MOV R4, RZ, RZ, -R3 ;  /* 0x000000ffff047224 */ /* 0x000fe200078e0a03 */
[----:B------:R-:W5:Y:S01]  /*9e40*/  LD.E.128 R28, desc[UR50][R14.64] ;  /* 0x000000320e1c7980 */ /* 0x000f62000c101d00 */
[----:B--2---:R-:W-:Y:S02]  /*9e50*/  IMAD.U32 R7, RZ, RZ, UR5 ;  /* 0x00000005ff077e24 */ /* 0x004fe4000f8e00ff */
[----:B------:R-:W-:Y:S01]  /*9e60*/  IMAD R0, R0, UR8, RZ ;  /* 0x0000000800007c24 */ /* 0x000fe2000f8e02ff */
[----:B------:R-:W5:Y:S01]  /*9e70*/  LD.E.128 R56, desc[UR50][R12.64] ;  /* 0x000000320c387980 */ /* 0x000f62000c101d00 */
[----:B------:R-:W-:-:S02]  /*9e80*/  IMAD R9, R5, R4, R8 ;  /* 0x0000000405097224 */ /* 0x000fc400078e0208 */
[----:B------:R-:W-:Y:S01]  /*9e90*/  IMAD.U32 R6, RZ, RZ, UR4 ;  /* 0x00000004ff067e24 */ /* 0x000fe2000f8e00ff */
[----:B------:R0:W5:Y:S01]  /*9ea0*/  LD.E.128 R52, desc[UR50][R10.64] ;  /* 0x000000320a347980 */ /* 0x000162000c101d00 */
[----:B------:R-:W-:Y:S01]  /*9eb0*/  IMAD.U32 R7, RZ, RZ, UR6 ;  /* 0x00000006ff077e24 */ /* 0x000fe2000f8e00ff */
[----:B------:R-:W-:Y:S01]  /*9ec0*/  ULDC.64 UR6, c[0x0][0xad8] ;  /* 0x0002b60000067ab9 */ /* 0x000fe20000000a00 */
[----:B------:R-:W-:Y:S01]  /*9ed0*/  @!PT LDS RZ, [RZ] ;  /* 0x00000000fffff984 */ /* 0x000fe20000000800 */
[----:B------:R-:W-:Y:S01]  /*9ee0*/  @!PT LDS RZ, [RZ] ;  /* 0x00000000fffff984 */ /* 0x000fe20000000800 */
[----:B------:R-:W-:Y:S01]  /*9ef0*/  @!PT LDS RZ, [RZ] ;  /* 0x00000000fffff984 */ /* 0x000fe20000000800 */
[----:B------:R-:W-:Y:S01]  /*9f00*/  @!PT LDS RZ, [RZ] ;  /* 0x00000000fffff984 */ /* 0x000fe20000000800 */
[----:B------:R1:W-:Y:S06]  /*9f10*/  MEMBAR.ALL.CTA ;  /* 0x0000000000007992 */ /* 0x0003ec0000008000 */
[----:B-1----:R-:W1:Y:S01]  /*9f20*/  FENCE.VIEW.ASYNC.S ;  /* 0x00000000000073c6 */ /* 0x002e620000000000 */
[----:B------:R-:W-:-:S04]  /*9f30*/  IMAD.WIDE.U32 R4, R3, UR8, R6 ;  /* 0x0000000803047c25 */ /* 0x000fc8000f8e0006 */
[----:B0-----:R-:W-:Y:S01]  /*9f40*/  IMAD R11, R3, UR9, R0 ;  /* 0x00000009030b7c24 */ /* 0x001fe2000f8e0200 */
[----:B------:R-:W-:-:S03]  /*9f50*/  SHF.R.S32.HI R0, RZ, 0x1f, R9 ;  /* 0x0000001fff007819 */ /* 0x000fc60000011409 */
[----:B------:R-:W-:Y:S02]  /*9f60*/  IMAD.IADD R5, R5, 0x1, R11 ;  /* 0x0000000105057824 */ /* 0x000fe400078e020b */
[----:B------:R-:W-:Y:S01]  /*9f70*/  IMAD R6, R0, UR6, RZ ;  /* 0x0000000600067c24 */ /* 0x000fe2000f8e02ff */
[----:B------:R-:W-:Y:S01]  /*9f80*/  LEA R12, R87, R18, 0x7 ;  /* 0x00000012570c7211 */ /* 0x000fe200078e38ff */
[----:B------:R-:W-:Y:S01]  /*9f90*/  IMAD.WIDE.U32 R4, R9, UR6, R4 ;  /* 0x0000000609047c25 */ /* 0x000fe2000f8e0004 */
[----:B------:R-:W-:-:S03]  /*9fa0*/  UIADD3 UR41, UR41, 0x22820, URZ ;  /* 0x0002282029297890 */ /* 0x000fc6000fffe03f */
[----:B------:R-:W-:Y:S01]  /*9fb0*/  IMAD R3, R9, UR7, R6 ;  /* 0x0000000709037c24 */ /* 0x000fe2000f8e0206 */
[----:B------:R-:W-:Y:S01]  /*9fc0*/  UIADD3 UR36, UR36, 0x1, URZ ;  /* 0x0000000124247890 */ /* 0x000fe2000fffe03f */
[----:B------:R-:W-:Y:S01]  /*9fd0*/  ISETP.GE.AND P1, PT, R12, R69, PT ;  /* 0x000000450c00720c */ /* 0x000fe20003f26270 */
[----:B------:R-:W-:Y:S01]  /*9fe0*/  ULDC.64 UR6, c[0x0][0xa80] ;  /* 0x0002a00000067ab9 */ /* 0x000fe20000000a00 */
[----:B------:R-:W-:Y:S01]  /*9ff0*/  IMAD.IADD R3, R5, 0x1, R3 ;  /* 0x0000000105037824 */ /* 0x000fe200078e0203 */
[----:B------:R-:W-:Y:S01]  /*a000*/  UPRMT UR41, URZ, 0x654, UR41 ;  /* 0x000006543f297896 */ /* 0x000fe20008000029 */
[----:B------:R-:W-:Y:S01]  /*a010*/  LEA R10, P2, R4, UR6, 0x1 ;  /* 0x00000006040a7c11 */ /* 0x000fe2000f8408ff */
[----:B------:R-:W-:Y:S01]  /*a020*/  VIADD R0, R12, 0x20 ;  /* 0x000000200c007836 */ /* 0x000fe20000000000 */
[----:B------:R-:W-:Y:S02]  /*a030*/  UISETP.NE.AND UP0, UPT, UR36, 0x2, UPT ;  /* 0x000000022400788c */ /* 0x000fe4000bf05270 */
[----:B------:R-:W-:-:S02]  /*a040*/  LEA.HI.X R3, R4, UR7, R3, 0x1, P2 ;  /* 0x0000000704037c11 */ /* 0x000fc400090f0c03 */
[----:B------:R-:W-:Y:S01]  /*a050*/  USEL UR5, URZ, 0x1, UP0 ;  /* 0x000000013f057887 */ /* 0x000fe20008000000 */
[-C--:B------:R-:W-:Y:S01]  /*a060*/  ISETP.GE.AND P3, PT, R0, R69.reuse, PT ;  /* 0x000000450000720c */ /* 0x080fe20003f66270 */
[----:B------:R-:W-:Y:S01]  /*a070*/  ULDC UR4, c[0x0][0xc] ;  /* 0x0000030000047ab9 */ /* 0x000fe20000000800 */
[----:B------:R-:W-:Y:S01]  /*a080*/  VIADD R0, R12, 0x40 ;  /* 0x000000400c007836 */ /* 0x000fe20000000000 */
[----:B------:R-:W-:Y:S01]  /*a090*/  UIADD3 UR43, UR4, UR43, URZ ;  /* 0x0000002b042b7290 */ /* 0x000fe2000fffe03f */
[----:B-1----:R0:W1:Y:S01]  /*a0a0*/  SHFL.IDX PT, R8, R10, RZ, 0x181f ;  /* 0x00181fff0a087589 */ /* 0x00206200000e0000 */
        /* <DEDUP_REMOVED lines=9> */
[----:B------:R-:W-:-:S11]  /*a140*/  ISETP.GE.AND P1, PT, R2, UR4, PT ;  /* 0x0000000402007c0c */ /* 0x000fd6000bf26270 */
[----:B-1----:R-:W-:Y:S02]  /*a150*/  @!P2 LEA R6, P4, R16, R8, 0x1 ;  /* 0x000000081006a211 */ /* 0x002fe400078808ff */
[----:B--2---:R-:W-:Y:S02]  /*a160*/  @!P1 IMAD.WIDE R4, R2, 0x2, R8 ;  /* 0x0000000202049825 */ /* 0x004fe400078e0208 */
[----:B------:R-:W-:-:S03]  /*a170*/  @!P2 LEA.HI.X R7, R16, R9, R192, 0x1, P4 ;  /* 0x000000091007a211 */ /* 0x000fc600020f0cc0 */
[----:B-----5:R3:W-:Y:S04]  /*a180*/  @!P1 ST.E.128 desc[UR50][R4.64], R48 ;  /* 0x0000003004009985 */ /* 0x0207e8000c101d32 */
[----:B------:R3:W-:Y:S02]  /*a190*/  @!P2 ST.E.128 desc[UR50][R6.64], R56 ;  /* 0x000000380600a985 */ /* 0x0007e4000c101d32 */
.L_x_6908:
[----:B------:R-:W-:Y:S05]  /*a1a0*/  BSYNC B0 ;  /* 0x0000000000007941 */ /* 0x000fea0003800000 */
.L_x_6907:
[----:B--2---:R2:W4:Y:S01]  /*a1b0*/  SHFL.IDX PT, R9, R3, 0x1, 0x181f ;  /* 0x00381f0003097f89 */ /* 0x00452200000e0000 */
[----:B------:R-:W-:Y:S03]  /*a1c0*/  BSSY B0, `(.L_x_6909) ;  /* 0x000000b000007945 */ /* 0x000fe60003800000 */
[----:B-1----:R2:W1:Y:S01]  /*a1d0*/  SHFL.IDX PT, R8, R10, 0x1, 0x181f ;  /* 0x00381f000a087f89 */ /* 0x00246200000e0000 */
[----:B------:R-:W-:Y:S05]  /*a1e0*/  @P3 BRA `(.L_x_6910) ;  /* 0x0000000000203947 */ /* 0x000fea0003800000 */
[----:B------:R-:W-:Y:S02]  /*a1f0*/  ULDC UR4, c[0x0][0xac8] ;  /* 0x0002b20000047ab9 */ /* 0x000fe40000000800 */
[----:B------:R-:W-:Y:S02]  /*a200*/  ISETP.GE.AND P3, PT, R16, UR4, PT ;  /* 0x0000000410007c0c */ /* 0x000fe4000bf66270 */
[----:B------:R-:W-:-:S11]  /*a210*/  ISETP.GE.AND P2, PT, R2, UR4, PT ;  /* 0x0000000402007c0c */ /* 0x000fd6000bf46270 */
[----:B-1-3--:R-:W-:Y:S02]  /*a220*/  @!P3 LEA R6, P1, R16, R8, 0x1 ;  /* 0x000000081006b211 */ /* 0x00afe400078208ff */
[----:B----4-:R-:W-:Y:S02]  /*a230*/  @!P2 IMAD.WIDE R4, R2, 0x2, R8 ;  /* 0x000000020204a825 */ /* 0x010fe400078e0208 */
[----:B------:R-:W-:-:S03]  /*a240*/  @!P3 LEA.HI.X R7, R16, R9, R192, 0x1, P1 ;  /* 0x000000091007b211 */ /* 0x000fc600008f0cc0 */
[----:B-----5:R1:W-:Y:S04]  /*a250*/  @!P2 ST.E.128 desc[UR50][R4.64], R44 ;  /* 0x0000002c0400a985 */ /* 0x0203e8000c101d32 */
[----:B------:R1:W-:Y:S02]  /*a260*/  @!P3 ST.E.128 desc[UR50][R6.64], R52 ;  /* 0x000000340600b985 */ /* 0x0003e4000c101d32 */
.L_x_6910:
[----:B------:R-:W-:Y:S05]  /*a270*/  BSYNC B0 ;  /* 0x0000000000007941 */ /* 0x000fea0003800000 */
.L_x_6909:
[----:B----4-:R4:W0:Y:S01]  /*a280*/  SHFL.IDX PT, R9, R3, 0x2, 0x181f ;  /* 0x00581f0003097f89 */ /* 0x01082200000e0000 */
[----:B------:R-:W-:Y:S03]  /*a290*/  BSSY B0, `(.L_x_6911) ;  /* 0x000000b000007945 */ /* 0x000fe60003800000 */
[----:B-1----:R4:W1:Y:S01]  /*a2a0*/  SHFL.IDX PT, R8, R10, 0x2, 0x181f ;  /* 0x00581f000a087f89 */ /* 0x00286200000e0000 */
[----:B------:R-:W-:Y:S05]  /*a2b0*/  @P0 BRA `(.L_x_6912) ;  /* 0x0000000000200947 */ /* 0x000fea0003800000 */
[----:B------:R-:W-:Y:S02]  /*a2c0*/  ULDC UR4, c[0x0][0xac8] ;  /* 0x0002b20000047ab9 */ /* 0x000fe40000000800 */
[----:B------:R-:W-:Y:S02]  /*a2d0*/  ISETP.GE.AND P2, PT, R16, UR4, PT ;  /* 0x0000000410007c0c */ /* 0x000fe4000bf46270 */
[----:B------:R-:W-:-:S11]  /*a2e0*/  ISETP.GE.AND P1, PT, R2, UR4, PT ;  /* 0x0000000402007c0c */ /* 0x000fd6000bf26270 */
[----:B-1-3--:R-:W-:Y:S02]  /*a2f0*/  @!P2 LEA R6, P0, R16, R8, 0x1 ;  /* 0x000000081006a211 */ /* 0x00afe400078008ff */
[----:B0-----:R-:W-:Y:S02]  /*a300*/  @!P1 IMAD.WIDE R4, R2, 0x2, R8 ;  /* 0x0000000202049825 */ /* 0x001fe400078e0208 */
[----:B------:R-:W-:-:S03]  /*a310*/  @!P2 LEA.HI.X R7, R16, R9, R192, 0x1, P0 ;  /* 0x000000091007a211 */ /* 0x000fc600000f0cc0 */
[----:B-----5:R0:W-:Y:S04]  /*a320*/  @!P1 ST.E.128 desc[UR50][R4.64], R32 ;  /* 0x0000002004009985 */ /* 0x0201e8000c101d32 */
[----:B------:R0:W-:Y:S02]  /*a330*/  @!P2 ST.E.128 desc[UR50][R6.64], R40 ;  /* 0x000000280600a985 */ /* 0x0001e4000c101d32 */
.L_x_6912:
[----:B------:R-:W-:Y:S05]  /*a340*/  BSYNC B0 ;  /* 0x0000000000007941 */ /* 0x000fea0003800000 */
.L_x_6911:
[----:B------:R-:W-:Y:S01]  /*a350*/  VIADD R0, R12, 0x60 ;  /* 0x000000600c007836 */ /* 0x000fe20000000000 */
[----:B0-----:R0:W0:Y:S01]  /*a360*/  SHFL.IDX PT, R9, R3, 0x3, 0x181f ;  /* 0x00781f0003097f89 */ /* 0x00102200000e0000 */
[----:B------:R-:W-:Y:S01]  /*a370*/  UIADD3 UR45, UR45, 0x1, URZ ;  /* 0x000000012d2d7890 */ /* 0x000fe2000fffe03f */
[----:B------:R-:W-:Y:S02]  /*a380*/  BSSY B0, `(.L_x_6913) ;  /* 0x000000c000007945 */ /* 0x000fe40003800000 */
[----:B------:R-:W-:Y:S01]  /*a390*/  ISETP.GE.AND P0, PT, R0, R69, PT ;  /* 0x000000450000720c */ /* 0x000fe20003f06270 */
[----:B-1----:R1:W0:-:S12]  /*a3a0*/  SHFL.IDX PT, R8, R10, 0x3, 0x181f ;  /* 0x00781f000a087f89 */ /* 0x00221800000e0000 */
[----:B-1----:R-:W-:Y:S05]  /*a3b0*/  @P0 BRA `(.L_x_6914) ;  /* 0x0000000000200947 */ /* 0x002fea0003800000 */
[----:B------:R-:W-:Y:S02]  /*a3c0*/  ULDC UR4, c[0x0][0xac8] ;  /* 0x0002b20000047ab9 */ /* 0x000fe40000000800 */
[----:B------:R-:W-:Y:S02]  /*a3d0*/  ISETP.GE.AND P2, PT, R16, UR4, PT ;  /* 0x0000000410007c0c */ /* 0x000fe4000bf46270 */
[----:B------:R-:W-:-:S11]  /*a3e0*/  ISETP.GE.AND P1, PT, R2, UR4, PT ;  /* 0x0000000402007c0c */ /* 0x000fd6000bf26270 */
[----:B0--3--:R-:W-:Y:S02]  /*a3f0*/  @!P2 LEA R6, P0, R16, R8, 0x1 ;  /* 0x000000081006a211 */ /* 0x009fe400078008ff */
[----:B------:R-:W-:Y:S02]  /*a400*/  @!P1 IMAD.WIDE R4, R2, 0x2, R8 ;  /* 0x0000000202049825 */ /* 0x000fe400078e0208 */
[----:B------:R-:W-:-:S03]  /*a410*/  @!P2 LEA.HI.X R7, R16, R9, R192, 0x1, P0 ;  /* 0x000000091007a211 */ /* 0x000fc600000f0cc0 */
[----:B-----5:R1:W-:Y:S04]  /*a420*/  @!P1 ST.E.128 desc[UR50][R4.64], R28 ;  /* 0x0000001c04009985 */ /* 0x0203e8000c101d32 */
[----:B------:R1:W-:Y:S02]  /*a430*/  @!P2 ST.E.128 desc[UR50][R6.64], R36 ;  /* 0x000000240600a985 */ /* 0x0003e4000c101d32 */
.L_x_6914:
[----:B------:R-:W-:Y:S05]  /*a440*/  BSYNC B0 ;  /* 0x0000000000007941 */ /* 0x000fea0003800000 */
.L_x_6913:
[----:B------:R-:W2:Y:S02]  /*a450*/  LDC R0, c[0x0][0xc34] ;  /* 0x00030d00ff007b82 */ /* 0x000ea40000000800 */
[----:B--2---:R-:W-:-:S13]  /*a460*/  ISETP.LE.AND P0, PT, R0, UR43, PT ;  /* 0x0000002b00007c0c */ /* 0x004fda000bf03270 */
[----:B------:R-:W-:Y:S05]  /*a470*/  @!P0 BRA `(.L_x_6915) ;  /* 0xffffff6800188947 */ /* 0x000fea000383ffff */
[----:B------:R-:W-:Y:S05]  /*a480*/  EXIT ;  /* 0x000000000000794d */ /* 0x000fea0003800000 */
.L_x_6881:
[----:B------:R-:W-:-:S08]  /*a490*/  NOP ;  /* 0x0000000000007918 */ /* 0x000fd00000000000 */
[----:B------:R-:W0:-:S00]  /*a4a0*/  USETMAXREG.DEALLOC.CTAPOOL 0x28 ;  /* 0x00000028000079c8 */ /* 0x000e0000080e0500 */
[----:B------:R-:W1:Y:S01]  /*a4b0*/  S2UR UR39, SR_CTAID.X ;  /* 0x00000000002779c3 */ /* 0x000e620000002500 */
[----:B0-----:R-:W-:Y:S01]  /*a4c0*/  IMAD.MOV.U32 R0, RZ, RZ, 0x1 ;  /* 0x00000001ff007424 */ /* 0x001fe200078e00ff */
[----:B------:R-:W-:Y:S01]  /*a4d0*/  UMOV UR36, 0x1 ;  /* 0x0000000100247882 */ /* 0x000fe20000000000 */
[----:B------:R-:W-:-:S03]  /*a4e0*/  MOV R37, RZ ;  /* 0x000000ff00257202 */ /* 0x000fc60000000f00 */
[----:B------:R0:W-:Y:S02]  /*a4f0*/  STL [R1+0x8], R0 ;  /* 0x0000080001007387 */ /* 0x0001e40000100800 */
[----:B------:R-:W1:Y:S02]  /*a500*/  LDC R2, c[0x0][0xc34] ;  /* 0x00030d00ff027b82 */ /* 0x000e640000000800 */
[----:B-1----:R-:W-:-:S13]  /*a510*/  ISETP.LE.AND P0, PT, R2, UR39, PT ;  /* 0x0000002702007c0c */ /* 0x002fda000bf03270 */
[----:B0-----:R-:W-:Y:S05]  /*a520*/  @P0 BRA `(.L_x_6916) ;  /* 0x00000050002c0947 */ /* 0x001fea0003800000 */
        /* <DEDUP_REMOVED lines=8> */
[----:B------:R-:W-:Y:S01]  /*a5b0*/  IMAD.MOV.U32 R37, RZ, RZ, RZ ;  /* 0x000000ffff257224 */ /* 0x000fe200078e00ff */
[----:B------:R-:W-:Y:S02]  /*a5c0*/  ULEA UR42, UR46, UR42, 0x18 ;  /* 0x0000002a2e2a7291 */ /* 0x000fe4000f8ec03f */
        /* <DEDUP_REMOVED lines=15> */
[C---:B------:R-:W-:Y:S01]  /*a6c0*/  LOP3.LUT R0, R8.reuse, 0x7f, RZ, 0xc0, !PT ;  /* 0x0000007f08007812 */ /* 0x040fe200078ec0ff */
[C---:B------:R-:W-:Y:S01]  /*a6d0*/  IMAD.SHL.U32 R31, R8.reuse, 0x80, RZ ;  /* 0x00000080081f7824 */ /* 0x040fe200078e00ff */
[C---:B------:R-:W-:Y:S01]  /*a6e0*/  LOP3.LUT P1, RZ, R8.reuse, 0x4, RZ, 0xc0, !PT ;  /* 0x0000000408ff7812 */ /* 0x040fe2000782c0ff */
[----:B------:R-:W-:Y:S01]  /*a6f0*/  IMAD.SHL.U32 R6, R8, 0x4, RZ ;  /* 0x0000000408067824 */ /* 0x000fe200078e00ff */
[----:B------:R-:W-:Y:S01]  /*a700*/  LOP3.LUT R5, R4, 0x80, RZ, 0xc0, !PT ;  /* 0x0000008004057812 */ /* 0x000fe200078ec0ff */
[----:B------:R-:W-:Y:S01]  /*a710*/  UIADD3 UR4, UR43, -0x1, URZ ;  /* 0xffffffff2b047890 */ /* 0x000fe2000fffe03f */
[----:B------:R-:W-:Y:S01]  /*a720*/  SHF.R.U32.HI R2, RZ, 0x5, R0 ;  /* 0x00000005ff027819 */ /* 0x000fe20000011600 */
[----:B------:R-:W-:Y:S01]  /*a730*/  IMAD.SHL.U32 R9, R8, 0x2, RZ ;  /* 0x0000000208097824 */ /* 0x000fe200078e00ff */
[----:B------:R-:W-:Y:S01]  /*a740*/  LOP3.LUT R7, R4, 0x60, RZ, 0xc0, !PT ;  /* 0x0000006004077812 */ /* 0x000fe200078ec0ff */
[----:B------:R-:W-:Y:S01]  /*a750*/  UIMAD UR5, UR4, -0xa0, UR40 ;  /* 0xffffff60040578a4 */ /* 0x000fe2000f8e0228 */
[----:B------:R-:W-:Y:S01]  /*a760*/  LOP3.LUT R3, R31, 0x380, RZ, 0xc0, !PT ;  /* 0x000003801f037812 */ /* 0x000fe200078ec0ff */
[----:B------:R-:W-:Y:S01]  /*a770*/  UIMAD UR4, UR43, UR6, -0xa0 ;  /* 0xffffff602b0474a4 */ /* 0x000fe2000f8e0206 */
[----:B------:R-:W-:Y:S01]  /*a780*/  LOP3.LUT R5, R5, 0x10, R8, 0xf8, !PT ;  /* 0x0000001005057812 */ /* 0x000fe200078ef808 */
[----:B------:R-:W-:Y:S01]  /*a790*/  IMAD R7, R2, 0x200, R7 ;  /* 0x0000020002077824 */ /* 0x000fe200078e0207 */
[----:B------:R-:W-:Y:S01]  /*a7a0*/  LOP3.LUT R4, R4, 0x100, RZ, 0xc0, !PT ;  /* 0x0000010004047812 */ /* 0x000fe200078ec0ff */
[----:B------:R-:W-:Y:S01]  /*a7b0*/  IMAD R3, R2, 0x10, R3 ;  /* 0x0000001002037824 */ /* 0x000fe200078e0203 */
[----:B------:R-:W-:Y:S01]  /*a7c0*/  LOP3.LUT R5, R5, 0x10, R6, 0x78, !PT ;  /* 0x0000001005057812 */ /* 0x000fe200078e7806 */
[----:B------:R-:W-:Y:S01]  /*a7d0*/  UIMAD UR41, UR41, UR7, URZ ;  /* 0x00000007292972a4 */ /* 0x000fe2000f8e023f */
[----:B------:R-:W-:Y:S01]  /*a7e0*/  SHF.L.U32 R2, R8, 0x4, RZ ;  /* 0x0000000408027819 */ /* 0x000fe200000006ff */
[----:B------:R-:W-:Y:S01]  /*a7f0*/  UIADD3 UR43, UR43, -0x2, URZ ;  /* 0xfffffffe2b2b7890 */ /* 0x000fe2000fffe03f */
[----:B------:R-:W-:-:S02]  /*a800*/  IADD3 R5, R5, R7, R4 ;  /* 0x0000000705057210 */ /* 0x000fc40007ffe004 */
[----:B------:R-:W-:Y:S01]  /*a810*/  LOP3.LUT R4, R3, 0x70, R2, 0x78, !PT ;  /* 0x0000007003047812 */ /* 0x000fe200078e7802 */
[----:B------:R-:W-:Y:S01]  /*a820*/  IMAD.MOV.U32 R3, RZ, RZ, 0x1 ;  /* 0x00000001ff037424 */ /* 0x000fe200078e00ff */
[----:B------:R-:W-:Y:S01]  /*a830*/  SHF.R.U32.HI R0, RZ, 0x3, R0 ;  /* 0x00000003ff007819 */ /* 0x000fe20000011600 */
[----:B------:R0:W-:Y:S01]  /*a840*/  STL [R1+0x20], R5 ;  /* 0x0000200501007387 */ /* 0x0001e20000100800 */
[----:B------:R-:W-:Y:S02]  /*a850*/  LOP3.LUT R6, R2, 0x3f0, RZ, 0xc0, !PT ;  /* 0x000003f002067812 */ /* 0x000fe400078ec0ff */
[----:B------:R-:W-:Y:S01]  /*a860*/  LOP3.LUT R31, R4, 0xc00, R31, 0xf8, !PT ;  /* 0x00000c00041f7812 */ /* 0x000fe200078ef81f */
[----:B------:R1:W-:Y:S01]  /*a870*/  STL [R1+0x8], R3 ;  /* 0x0000080301007387 */ /* 0x0003e20000100800 */
[----:B------:R-:W-:-:S03]  /*a880*/  LOP3.LUT R9, R6, 0x70, R9, 0x78, !PT ;  /* 0x0000007006097812 */ /* 0x000fc600078e7809 */
[C---:B------:R-:W-:Y:S01]  /*a890*/  VIADD R6, R31.reuse, 0x40 ;  /* 0x000000401f067836 */ /* 0x040fe20000000000 */
[----:B------:R-:W-:Y:S02]  /*a8a0*/  @P1 IADD3 R6, R31, -0x40, RZ ;  /* 0xffffffc01f061810 */ /* 0x000fe40007ffe0ff */
[C-C-:B0-----:R-:W-:Y:S02]  /*a8b0*/  LOP3.LUT R5, R0.reuse, 0x70, R2.reuse, 0xf8, !PT ;  /* 0x0000007000057812 */ /* 0x141fe400078ef802 */
[----:B------:R-:W-:Y:S02]  /*a8c0*/  IADD3 R0, -R0, UR5, RZ ;  /* 0x0000000500007c10 */ /* 0x000fe4000fffe1ff */
[----:B-1----:R-:W-:Y:S02]  /*a8d0*/  LOP3.LUT R3, R2, 0x70, RZ, 0xc0, !PT ;  /* 0x0000007002037812 */ /* 0x002fe400078ec0ff */
[----:B------:R-:W-:Y:S02]  /*a8e0*/  LOP3.LUT R7, R9, 0x400, R2, 0xf8, !PT ;  /* 0x0000040009077812 */ /* 0x000fe400078ef802 */
[----:B------:R-:W-:-:S02]  /*a8f0*/  ISETP.GE.AND P0, PT, R3, UR9, PT ;  /* 0x0000000903007c0c */ /* 0x000fc4000bf06270 */
[----:B------:R-:W-:Y:S01]  /*a900*/  LOP3.LUT R4, R5, 0x80, RZ, 0xfc, !PT ;  /* 0x0000008005047812 */ /* 0x000fe200078efcff */
[----:B------:R-:W-:Y:S01]  /*a910*/  VIADD R2, R7, UR42 ;  /* 0x0000002a07027c36 */ /* 0x000fe20008000000 */
[C---:B------:R-:W-:Y:S01]  /*a920*/  ISETP.LT.OR P1, PT, R0.reuse, 0x1, P0 ;  /* 0x000000010000780c */ /* 0x040fe20000721670 */
[----:B------:R-:W-:Y:S01]  /*a930*/  STL [R1+0x18], R7 ;  /* 0x0000180701007387 */ /* 0x000fe20000100800 */
[C---:B------:R-:W-:Y:S01]  /*a940*/  ISETP.LT.OR P3, PT, R0.reuse, 0x11, P0 ;  /* 0x000000110000780c */ /* 0x040fe20000761670 */
[----:B------:R-:W-:Y:S01]  /*a950*/  VIADD R5, R5, UR4 ;  /* 0x0000000405057c36 */ /* 0x000fe20008000000 */
[----:B------:R-:W-:Y:S01]  /*a960*/  ISETP.LT.OR P2, PT, R0, 0x21, P0 ;  /* 0x000000210000780c */ /* 0x000fe20000741670 */
[----:B------:R0:W-:Y:S04]  /*a970*/  STL [R1+0x2c], R2 ;  /* 0x00002c0201007387 */ /* 0x0001e80000100800 */
[----:B------:R1:W-:Y:S04]  /*a980*/  STL [R1+0x1c], R6 ;  /* 0x00001c0601007387 */ /* 0x0003e80000100800 */
[----:B------:R-:W-:Y:S01]  /*a990*/  @P1 LOP3.LUT R28, R28, 0x800000, RZ, 0xfc, !PT ;  /* 0x008000001c1c1812 */ /* 0x000fe200078efcff */
[----:B------:R1:W-:Y:S01]  /*a9a0*/  STL [R1+0x14], R0 ;  /* 0x0000140001007387 */ /* 0x0003e20000100800 */
[----:B------:R-:W-:Y:S01]  /*a9b0*/  ISETP.LT.OR P1, PT, R0, 0x31, P0 ;  /* 0x000000310000780c */ /* 0x000fe20000721670 */
[----:B0-----:R-:W-:Y:S01]  /*a9c0*/  VIADD R2, R4, UR4 ;  /* 0x0000000404027c36 */ /* 0x001fe20008000000 */
[----:B------:R-:W-:Y:S01]  /*a9d0*/  LOP3.LUT R28, R28, 0xffbfffff, RZ, 0xc0, !PT ;  /* 0xffbfffff1c1c7812 */ /* 0x000fe200078ec0ff */
[----:B------:R1:W-:Y:S03]  /*a9e0*/  STL [R1+0x24], R5 ;  /* 0x0000240501007387 */ /* 0x0003e60000100800 */
[----:B------:R-:W-:Y:S01]  /*a9f0*/  @P3 LOP3.LUT R28, R28, 0x400000, RZ, 0xfc, !PT ;  /* 0x004000001c1c3812 */ /* 0x000fe200078efcff */
[----:B------:R1:W-:Y:S01]  /*aa00*/  STL [R1+0x28], R2 ;  /* 0x0000280201007387 */ /* 0x0003e20000100800 */
        /* <DEDUP_REMOVED lines=21> */
[----:B------:R-:W-:Y:S02]  /*ab60*/  ISETP.LT.U32.AND P2, PT, R4, 0xa0, !P0 ;  /* 0x000000a00400780c */ /* 0x000fe40004741070 */
[----:B------:R-:W-:Y:S02]  /*ab70*/  LOP3.LUT R28, R28, 0xfeffffff, RZ, 0xc0, !PT ;  /* 0xfeffffff1c1c7812 */ /* 0x000fe400078ec0ff */
[----:B------:R-:W-:Y:S02]  /*ab80*/  ISETP.GE.AND P0, PT, R0, 0x1, PT ;  /* 0x000000010000780c */ /* 0x000fe40003f06270 */
[----:B------:R-:W-:Y:S02]  /*ab90*/  @P1 LOP3.LUT R28, R28, 0x1000000, RZ, 0xfc, !PT ;  /* 0x010000001c1c1812 */ /* 0x000fe400078efcff */
[----:B------:R-:W-:-:S02]  /*aba0*/  ISETP.GE.AND P1, PT, R0, 0x11, PT ;  /* 0x000000110000780c */ /* 0x000fc40003f26270 */
        /* <DEDUP_REMOVED lines=28> */
[----:B------:R-:W-:-:S04]  /*ad70*/  @P2 LOP3.LUT R28, R28, 0x20, RZ, 0xfc, !PT ;  /* 0x000000201c1c2812 */ /* 0x000fc800078efcff */
[----:B------:R-:W-:-:S04]  /*ad80*/  LOP3.LUT R28, R28, 0xfffffffe, RZ, 0xc0, !PT ;  /* 0xfffffffe1c1c7812 */ /* 0x000fc800078ec0ff */
[----:B------:R-:W-:-:S04]  /*ad90*/  LOP3.LUT R28, R28, 0xffffbfff, RZ, 0xc0, !PT ;  /* 0xffffbfff1c1c7812 */ /* 0x000fc800078ec0ff */
[----:B------:R-:W-:Y:S02]  /*ada0*/  @P0 LOP3.LUT R28, R28, 0x4000, RZ, 0xfc, !PT ;  /* 0x000040001c1c0812 */ /* 0x000fe400078efcff */
[----:B------:R-:W-:Y:S02]  /*adb0*/  ISETP.GE.AND P0, PT, R3, UR8, PT ;  /* 0x0000000803007c0c */ /* 0x000fe4000bf06270 */
[----:B------:R-:W-:-:S04]  /*adc0*/  @P1 LOP3.LUT R28, R28, 0x1, RZ, 0xfc, !PT ;  /* 0x000000011c1c1812 */ /* 0x000fc800078efcff */
[----:B------:R-:W-:-:S07]  /*add0*/  LOP3.LUT R28, R28, 0xffffffef, RZ, 0xc0, !PT ;  /* 0xffffffef1c1c7812 */ /* 0x000fce00078ec0ff */
[----:B-1----:R-:W-:-:S07]  /*ade0*/  @P0 LOP3.LUT R28, R28, 0x10, RZ, 0xfc, !PT ;  /* 0x000000101c1c0812 */ /* 0x002fce00078efcff */
.L_x_6966:
        /* <DEDUP_REMOVED lines=9> */
[----:B------:R-:W-:-:S04]  /*ae80*/  UMOV UR38, URZ ;  /* 0x0000003f00267c82 */ /* 0x000fc80008000000 */
        /* <DEDUP_REMOVED lines=9> */
[----:B-1---5:R-:W-:Y:S11]  /*af20*/  @!P0 BRA `(.L_x_6917) ;  /* 0x0000000000188947 */ /* 0x022ff60003800000 */
[----:B------:R-:W-:Y:S02]  /*af30*/  ULDC.64 UR4, c[0x0][0xa28] ;  /* 0x00028a0000047ab9 */ /* 0x000fe40000000a00 */
[----:B------:R-:W-:-:S06]  /*af40*/  UIMAD.WIDE UR4, UR45, 0x4, UR4 ;  /* 0x000000042d0478a5 */ /* 0x000fcc000f8e0204 */
[----:B------:R-:W-:Y:S02]  /*af50*/  IMAD.U32 R2, RZ, RZ, UR4 ;  /* 0x00000004ff027e24 */ /* 0x000fe4000f8e00ff */
[----:B------:R-:W-:-:S05]  /*af60*/  IMAD.U32 R3, RZ, RZ, UR5 ;  /* 0x00000005ff037e24 */ /* 0x000fca000f8e00ff */
[----:B------:R-:W2:Y:S02]  /*af70*/  LDG.E R2, desc[UR50][R2.64] ;  /* 0x0000003202027981 */ /* 0x000ea4000c1e1900 */
[----:B--2---:R-:W-:-:S15]  /*af80*/  R2UR UR38, R2 ;  /* 0x00000000022672ca */ /* 0x004fde00000e0000 */
.L_x_6917:
[----:B------:R-:W-:-:S13]  /*af90*/  PLOP3.LUT P0, PT, PT, PT, UP0, 0x80, 0x0 ;  /* 0x000000000000781c */ /* 0x000fda0003f0f008 */
[----:B------:R-:W-:Y:S05]  /*afa0*/  @!P0 BRA `(.L_x_6918) ;  /* 0x0000000000408947 */ /* 0x000fea0003800000 */
[----:B------:R-:W-:Y:S01]  /*afb0*/  MOV R2, 0x0 ;  /* 0x0000000000027802 */ /* 0x000fe20000000f00 */
[----:B------:R-:W-:Y:S01]  /*afc0*/  ULDC.64 UR4, c[0x4][0x1b0] ;  /* 0x01006c0000047ab9 */ /* 0x000fe20000000a00 */
[----:B------:R-:W-:Y:S01]  /*afd0*/  ULDC.64 UR6, c[0x4][0x1b8] ;  /* 0x01006e0000067ab9 */ /* 0x000fe20000000a00 */
[----:B------:R-:W-:Y:S01]  /*afe0*/  IMAD.U32 R4, RZ, RZ, UR4 ;  /* 0x00000004ff047e24 */ /* 0x000fe2000f8e00ff */
[----:B------:R-:W-:Y:S01]  /*aff0*/  MOV R5, UR5 ;  /* 0x0000000500057c02 */ /* 0x000fe20008000f00 */
[----:B------:R-:W-:Y:S01]  /*b000*/  ULDC.64 UR4, c[0x4][0x78] ;  /* 0x01001e0000047ab9 */ /* 0x000fe20000000a00 */
        /* <DEDUP_REMOVED lines=10> */
.L_x_6918:
        /* <DEDUP_REMOVED lines=10> */
[----:B------:R-:W-:Y:S01]  /*b150*/  MOV R6, UR6 ;  /* 0x0000000600067c02 */ /* 0x000fe20008000f00 */
[----:B------:R-:W-:Y:S01]  /*b160*/  IMAD.U32 R5, RZ, RZ, UR5 ;  /* 0x00000005ff057e24 */ /* 0x000fe2000f8e00ff */
[----:B------:R-:W0:Y:S01]  /*b170*/  LDC.64 R2, c[0x4][R2] ;  /* 0x0100000002027b82 */ /* 0x000e220000000a00 */
[----:B------:R-:W-:Y:S01]  /*b180*/  ULDC.64 UR4, c[0x4][0x80] ;  /* 0x0100200000047ab9 */ /* 0x000fe20000000a00 */
[----:B------:R-:W-:Y:S01]  /*b190*/  IMAD.U32 R7, RZ, RZ, UR7 ;  /* 0x00000007ff077e24 */ /* 0x000fe2000f8e00ff */
[----:B------:R-:W-:Y:S01]  /*b1a0*/  MOV R12, 0x1 ;  /* 0x00000001000c7802 */ /* 0x000fe20000000f00 */
[----:B------:R-:W-:-:S02]  /*b1b0*/  IMAD.U32 R10, RZ, RZ, UR4 ;  /* 0x00000004ff0a7e24 */ /* 0x000fc4000f8e00ff */
[----:B------:R-:W-:Y:S02]  /*b1c0*/  IMAD.U32 R11, RZ, RZ, UR5 ;  /* 0x00000005ff0b7e24 */ /* 0x000fe4000f8e00ff */
[----:B------:R-:W-:Y:S02]  /*b1d0*/  IMAD.MOV.U32 R8, RZ, RZ, 0x70 ;  /* 0x00000070ff087424 */ /* 0x000fe400078e00ff */
[----:B------:R-:W-:-:S07]  /*b1e0*/  IMAD.MOV.U32 R13, RZ, RZ, RZ ;  /* 0x000000ffff0d7224 */ /* 0x000fce00078e00ff */
[----:B------:R-:W-:-:S07]  /*b1f0*/  LEPC R20, `(.L_x_6919) ;  /* 0x000000001014794e */ /* 0x000fce0000000000 */
[----:B0-----:R-:W-:Y:S05]  /*b200*/  CALL.ABS.NOINC R2 ;  /* 0x0000000002007343 */ /* 0x001fea0003c00000 */
.L_x_6919:
        /* <DEDUP_REMOVED lines=20> */
.L_x_6920:
        /* <DEDUP_REMOVED lines=18> */
.L_x_6921:
        /* <DEDUP_REMOVED lines=8> */
[----:B------:R-:W-:Y:S02]  /*b4f0*/  IMAD.U32 R2, RZ, RZ, UR4 ;  /* 0x00000004ff027e24 */ /* 0x000fe4000f8e00ff */
[----:B------:R-:W-:-:S05]  /*b500*/  IMAD.U32 R3, RZ, RZ, UR5 ;  /* 0x00000005ff037e24 */ /* 0x000fca000f8e00ff */
[----:B------:R-:W2:Y:S01]  /*b510*/  @P0 LDG.E R17, desc[UR50][R2.64] ;  /* 0x0000003202110981 */ /* 0x000ea2000c1e1900 */
[----:B------:R-:W-:-:S03]  /*b520*/  UMOV UR4, 0xffffffff ;  /* 0xffffffff00047882 */ /* 0x000fc60000000000 */
[----:B--2---:R1:W-:Y:S01]  /*b530*/  STL [R1+0x4], R17 ;  /* 0x0000041101007387 */ /* 0x0043e20000100800 */
[----:B0-----:R-:W-:Y:S05]  /*b540*/  BRA.DIV UR4, `(.L_x_6922) ;  /* 0x0000004604807947 */ /* 0x001fea000b800000 */
.L_x_6983:
[----:B------:R-:W2:Y:S04]  /*b550*/  LDL R2, [R1+0x24] ;  /* 0x0000240001027983 */ /* 0x000ea80000100800 */
[----:B------:R-:W3:Y:S01]  /*b560*/  LDL R8, [R1+0x28] ;  /* 0x0000280001087983 */ /* 0x000ee20000100800 */
[----:B------:R-:W-:Y:S02]  /*b570*/  ISETP.NE.AND P3, PT, R16, 0x1, PT ;  /* 0x000000011000780c */ /* 0x000fe40003f65270 */
[----:B------:R-:W-:Y:S02]  /*b580*/  SHF.R.S32.HI R13, RZ, 0x1f, R17 ;  /* 0x0000001fff0d7819 */ /* 0x000fe40000011411 */
[C---:B------:R-:W-:Y:S02]  /*b590*/  LOP3.LUT P2, RZ, R28.reuse, 0x8, RZ, 0xc0, !PT ;  /* 0x000000081cff7812 */ /* 0x040fe4000784c0ff */
[----:B------:R-:W-:Y:S01]  /*b5a0*/  LOP3.LUT R28, R28, 0xfffffffb, RZ, 0xc0, !PT ;  /* 0xfffffffb1c1c7812 */ /* 0x000fe200078ec0ff */
[----:B------:R0:W-:Y:S06]  /*b5b0*/  STL [R1+0x10], R13 ;  /* 0x0000100d01007387 */ /* 0x0001ec0000100800 */
[----:B------:R-:W4:Y:S01]  /*b5c0*/  @P3 LDC R3, c[0x0][0x434] ;  /* 0x00010d00ff033b82 */ /* 0x000f220000000800 */
[----:B------:R-:W-:-:S07]  /*b5d0*/  @P3 LOP3.LUT R28, R28, 0x4, RZ, 0xfc, !PT ;  /* 0x000000041c1c3812 */ /* 0x000fce00078efcff */
[----:B------:R-:W1:Y:S01]  /*b5e0*/  @P3 LDC R5, c[0x0][0x438] ;  /* 0x00010e00ff053b82 */ /* 0x000e620000000800 */
[----:B------:R-:W-:Y:S02]  /*b5f0*/  LOP3.LUT R28, R28, 0xfffffffd, RZ, 0xc0, !PT ;  /* 0xfffffffd1c1c7812 */ /* 0x000fe400078ec0ff */
[C---:B--2---:R-:W-:Y:S02]  /*b600*/  ISETP.GE.AND P0, PT, R2.reuse, UR40, PT ;  /* 0x0000002802007c0c */ /* 0x044fe4000bf06270 */
[----:B------:R-:W-:Y:S01]  /*b610*/  IADD3 R0, R2, UR38, RZ ;  /* 0x0000002602007c10 */ /* 0x000fe2000fffe0ff */
[----:B---3--:R-:W-:Y:S02]  /*b620*/  VIADD R11, R8, UR38 ;  /* 0x00000026080b7c36 */ /* 0x008fe40008000000 */
[----:B------:R-:W2:Y:S02]  /*b630*/  @P2 LDC.64 R8, c[0x0][0x428] ;  /* 0x00010a00ff082b82 */ /* 0x000ea40000000a00 */
[----:B----4-:R-:W-:Y:S01]  /*b640*/  @P3 IMAD.HI.U32 R2, R0, R3, RZ ;  /* 0x0000000300023227 */ /* 0x010fe200078e00ff */
[----:B------:R-:W-:-:S03]  /*b650*/  MOV R12, R11 ;  /* 0x0000000b000c7202 */ /* 0x000fc60000000f00 */
[----:B------:R-:W-:Y:S01]  /*b660*/  IMAD.MOV.U32 R10, RZ, RZ, R0 ;  /* 0x000000ffff0a7224 */ /* 0x000fe200078e0000 */
[----:B-1----:R-:W-:Y:S01]  /*b670*/  @P3 SHF.R.U32.HI R10, RZ, R5, R2 ;  /* 0x00000005ff0a3219 */ /* 0x002fe20000011602 */
[----:B------:R-:W1:Y:S03]  /*b680*/  @!P0 LDC.64 R6, c[0x0][0x428] ;  /* 0x00010a00ff068b82 */ /* 0x000e660000000a00 */
[----:B------:R-:W-:-:S05]  /*b690*/  @!P0 SHF.R.S32.HI R3, RZ, 0x1f, R10 ;  /* 0x0000001fff038819 */ /* 0x000fca000001140a */
[----:B------:R-:W3:Y:S01]  /*b6a0*/  @!P0 LDC.64 R4, c[0x0][0x418] ;  /* 0x00010600ff048b82 */ /* 0x000ee20000000a00 */
[----:B-1----:R-:W-:-:S04]  /*b6b0*/  @!P0 IMAD R2, R13, R6, RZ ;  /* 0x000000060d028224 */ /* 0x002fc800078e02ff */
[----:B------:R-:W-:Y:S02]  /*b6c0*/  @!P0 IMAD R7, R17, R7, R2 ;  /* 0x0000000711078224 */ /* 0x000fe400078e0202 */
[----:B------:R-:W-:-:S04]  /*b6d0*/  @!P0 IMAD.MOV.U32 R2, RZ, RZ, R10 ;  /* 0x000000ffff028224 */ /* 0x000fc800078e000a */
[----:B------:R-:W-:-:S04]  /*b6e0*/  @!P0 IMAD.WIDE.U32 R2, R17, R6, R2 ;  /* 0x0000000611028225 */ /* 0x000fc800078e0002 */
[----:B------:R-:W-:Y:S01]  /*b6f0*/  @!P0 IMAD.IADD R3, R3, 0x1, R7 ;  /* 0x0000000103038824 */ /* 0x000fe200078e0207 */
[C---:B---3--:R-:W-:Y:S01]  /*b700*/  @!P0 LEA R4, P1, R2.reuse, R4, 0x2 ;  /* 0x0000000402048211 */ /* 0x048fe200078210ff */
[----:B------:R-:W1:Y:S03]  /*b710*/  @P2 LDC.64 R6, c[0x0][0x418] ;  /* 0x00010600ff062b82 */ /* 0x000e660000000a00 */
[----:B------:R-:W-:-:S05]  /*b720*/  @!P0 LEA.HI.X R5, R2, R5, R3, 0x2, P1 ;  /* 0x0000000502058211 */ /* 0x000fca00008f1403 */
[----:B------:R-:W3:Y:S08]  /*b730*/  @P3 LDC R2, c[0x0][0x434] ;  /* 0x00010d00ff023b82 */ /* 0x000ef00000000800 */
[----:B------:R-:W4:Y:S01]  /*b740*/  @P3 LDC R3, c[0x0][0x438] ;  /* 0x00010e00ff033b82 */ /* 0x000f220000000800 */
[----:B---3--:R-:W-:-:S05]  /*b750*/  @P3 IMAD.HI.U32 R2, R11, R2, RZ ;  /* 0x000000020b023227 */ /* 0x008fca00078e00ff */
[----:B----4-:R-:W-:Y:S01]  /*b760*/  @P3 SHF.R.U32.HI R12, RZ, R3, R2 ;  /* 0x00000003ff0c3219 */ /* 0x010fe20000011602 */
[----:B--2---:R-:W-:-:S03]  /*b770*/  @P2 IMAD R2, R13, R8, RZ ;  /* 0x000000080d022224 */ /* 0x004fc600078e02ff */
[----:B------:R-:W-:Y:S01]  /*b780*/  @P2 SHF.R.S32.HI R3, RZ, 0x1f, R12 ;  /* 0x0000001fff032819 */ /* 0x000fe2000001140c */
[----:B------:R-:W-:Y:S02]  /*b790*/  @P2 IMAD R9, R17, R9, R2 ;  /* 0x0000000911092224 */ /* 0x000fe400078e0202 */
[----:B------:R-:W-:-:S04]  /*b7a0*/  @P2 IMAD.MOV.U32 R2, RZ, RZ, R12 ;  /* 0x000000ffff022224 */ /* 0x000fc800078e000c */
[----:B------:R-:W-:-:S04]  /*b7b0*/  @P2 IMAD.WIDE.U32 R2, R17, R8, R2 ;  /* 0x0000000811022225 */ /* 0x000fc800078e0002 */
[----:B------:R-:W-:Y:S01]  /*b7c0*/  @P2 IMAD.IADD R3, R9, 0x1, R3 ;  /* 0x0000000109032824 */ /* 0x000fe200078e0203 */
[C---:B-1----:R-:W-:Y:S01]  /*b7d0*/  @P2 LEA R6, P1, R2.reuse, R6, 0x2 ;  /* 0x0000000602062211 */ /* 0x042fe200078210ff */
[----:B------:R-:W1:Y:S01]  /*b7e0*/  LDC R9, c[0x0][0xc44] ;  /* 0x00031100ff097b82 */ /* 0x000e620000000800 */
[----:B------:R-:W-:Y:S02]  /*b7f0*/  IMAD.MOV.U32 R8, RZ, RZ, RZ ;  /* 0x000000ffff087224 */ /* 0x000fe400078e00ff */
[----:B------:R-:W-:-:S04]  /*b800*/  @P2 LEA.HI.X R7, R2, R7, R3, 0x2, P1 ;  /* 0x0000000702072211 */ /* 0x000fc800008f1403 */
[----:B------:R2:W5:Y:S01]  /*b810*/  @!P0 LDG.E R8, desc[UR50][R4.64] ;  /* 0x0000003204088981 */ /* 0x000562000c1e1900 */
[----:B------:R-:W-:Y:S01]  /*b820*/  IADD3 R3, -R10, RZ, RZ ;  /* 0x000000ff0a037210 */ /* 0x000fe20007ffe1ff */
[----:B------:R-:W-:Y:S02]  /*b830*/  IMAD.MOV R2, RZ, RZ, -R12 ;  /* 0x000000ffff027224 */ /* 0x000fe400078e0a0c */
[----:B--2---:R-:W-:-:S06]  /*b840*/  IMAD.MOV.U32 R5, RZ, RZ, RZ ;  /* 0x000000ffff057224 */ /* 0x004fcc00078e00ff */
[----:B------:R2:W5:Y:S02]  /*b850*/  @P2 LDG.E R5, desc[UR50][R6.64] ;  /* 0x0000003206052981 */ /* 0x000564000c1e1900 */
[C---:B--2---:R-:W-:Y:S02]  /*b860*/  IMAD R7, R16.reuse, R3, R0 ;  /* 0x0000000310077224 */ /* 0x044fe400078e0200 */
[----:B------:R-:W-:Y:S02]  /*b870*/  IMAD R6, R16, R2, R11 ;  /* 0x0000000210067224 */ /* 0x000fe400078e020b */
[----:B------:R-:W-:Y:S02]  /*b880*/  IMAD R16, RZ, RZ, -UR45 ;  /* 0x8000002dff107e24 */ /* 0x000fe4000f8e02ff */
[----:B------:R-:W-:Y:S02]  /*b890*/  IMAD.U32 R0, RZ, RZ, UR47 ;  /* 0x0000002fff007e24 */ /* 0x000fe4000f8e00ff */
[----:B-1----:R-:W-:-:S03]  /*b8a0*/  IMAD R16, R9, R16, UR44 ;  /* 0x0000002c09107e24 */ /* 0x002fc6000f8e0210 */
[----:B------:R-:W-:Y:S02]  /*b8b0*/  ISETP.NE.AND P0, PT, R0, 0x3, PT ;  /* 0x000000030000780c */ /* 0x000fe40003f05270 */
[----:B------:R-:W-:-:S05]  /*b8c0*/  SHF.R.S32.HI R2, RZ, 0x1f, R16 ;  /* 0x0000001fff027819 */ /* 0x000fca0000011410 */
[----:B------:R0:W-:Y:S06]  /*b8d0*/  STL [R1+0xc], R2 ;  /* 0x00000c0201007387 */ /* 0x0001ec0000100800 */
[----:B------:R-:W-:Y:S01]  /*b8e0*/  @P0 LOP3.LUT R28, R28, 0x2, RZ, 0xfc, !PT ;  /* 0x000000021c1c0812 */ /* 0x000fe200078efcff */
[----:B------:R-:W-:Y:S06]  /*b8f0*/  @!P0 BRA `(.L_x_6923) ;  /* 0x0000000000048947 */ /* 0x000fec0003800000 */
[----:B------:R-:W-:Y:S01]  /*b900*/  BPT.TRAP 0x1 ;  /* 0x000000040000795c */ /* 0x000fe20000300000 */
.L_x_6923:
[----:B0-----:R-:W2:Y:S01]  /*b910*/  LDL R2, [R1+0x8] ;  /* 0x0000080001027983 */ /* 0x001ea20000100800 */
[----:B------:R-:W-:Y:S01]  /*b920*/  LEA R0, R37, UR42, 0x3 ;  /* 0x0000002a25007c11 */ /* 0x000fe2000f8e18ff */
[----:B------:R-:W-:Y:S01]  /*b930*/  BSSY B0, `(.L_x_6924) ;  /* 0x0000005000007945 */ /* 0x000fe20003800000 */
[----:B------:R-:W-:Y:S02]  /*b940*/  SHF.R.S32.HI R30, RZ, 0x1f, R7 ;  /* 0x0000001fff1e7819 */ /* 0x000fe40000011407 */
[----:B--2---:R-:W-:-:S04]  /*b950*/  SHF.L.U32 R35, R2, 0x1f, RZ ;  /* 0x0000001f02237819 */ /* 0x004fc800000006ff */
[----:B------:R-:W0:Y:S02]  /*b960*/  SYNCS.PHASECHK.TRANS64.TRYWAIT P0, [R0+URZ+0x22880], R35 ;  /* 0x02288023000075a7 */ /* 0x000e24000800017f */
[----:B0-----:R-:W-:Y:S05]  /*b970*/  @!P0 BRA `(.L_x_6925) ;  /* 0x0000004000a08947 */ /* 0x001fea0003800000 */
.L_x_6984:
[----:B------:R-:W-:Y:S05]  /*b980*/  BSYNC B0 ;  /* 0x0000000000007941 */ /* 0x000fea0003800000 */
.L_x_6924:
[----:B------:R-:W2:Y:S01]  /*b990*/  LDL R4, [R1+0xc] ;  /* 0x00000c0001047983 */ /* 0x000ea20000100800 */
[----:B------:R-:W-:-:S03]  /*b9a0*/  ULDC.64 UR4, c[0x0][0x328] ;  /* 0x0000ca0000047ab9 */ /* 0x000fc60000000a00 */
[----:B------:R-:W3:Y:S01]  /*b9b0*/  LDL R11, [R1+0x18] ;  /* 0x00001800010b7983 */ /* 0x000ee20000100800 */
[----:B------:R-:W-:Y:S01]  /*b9c0*/  IMAD R2, R30, UR4, RZ ;  /* 0x000000041e027c24 */ /* 0x000fe2000f8e02ff */
[----:B-----5:R-:W-:Y:S01]  /*b9d0*/  SHF.R.S32.HI R33, RZ, 0x1f, R8 ;  /* 0x0000001fff217819 */ /* 0x020fe20000011408 */
[----:B------:R-:W-:Y:S01]  /*b9e0*/  ULDC.64 UR6, c[0x0][0x338] ;  /* 0x0000ce0000067ab9 */ /* 0x000fe20000000a00 */
[----:B------:R-:W-:Y:S01]  /*b9f0*/  ULDC.64 UR8, c[0x0][0x330] ;  /* 0x0000cc0000087ab9 */ /* 0x000fe20000000a00 */
[C---:B------:R-:W-:Y:S01]  /*ba00*/  IMAD R9, R7.reuse, UR5, R2 ;  /* 0x0000000507097c24 */ /* 0x040fe2000f8e0202 */
[----:B------:R-:W-:Y:S01]  /*ba10*/  ULDC.64 UR10, c[0x0][0x318] ;  /* 0x0000c600000a7ab9 */ /* 0x000fe20000000a00 */
[----:B------:R-:W-:Y:S01]  /*ba20*/  IMAD.WIDE.U32 R2, R7, UR4, RZ ;  /* 0x0000000407027c25 */ /* 0x000fe2000f8e00ff */
[----:B------:R-:W-:Y:S02]  /*ba30*/  SHF.R.S32.HI R32, RZ, 0x1f, R6 ;  /* 0x0000001fff207819 */ /* 0x000fe40000011406 */
[----:B------:R-:W-:Y:S01]  /*ba40*/  SHF.R.S32.HI R34, RZ, 0x1f, R5 ;  /* 0x0000001fff227819 */ /* 0x000fe20000011405 */
[----:B------:R-:W-:-:S02]  /*ba50*/  IMAD.IADD R3, R3, 0x1, R9 ;  /* 0x0000000103037824 */ /* 0x000fc400078e0209 */
[----:B------:R-:W-:Y:S02]  /*ba60*/  IMAD R9, R33, UR6, RZ ;  /* 0x0000000621097c24 */ /* 0x000fe4000f8e02ff */
[----:B------:R-:W-:-:S04]  /*ba70*/  IMAD.WIDE.U32 R2, R8, UR6, R2 ;  /* 0x0000000608027c25 */ /* 0x000fc8000f8e0002 */
[----:B------:R-:W-:-:S05]  /*ba80*/  IMAD R9, R8, UR7, R9 ;  /* 0x0000000708097c24 */ /* 0x000fca000f8e0209 */
[----:B------:R-:W-:-:S03]  /*ba90*/  IADD3 R3, R3, R9, RZ ;  /* 0x0000000903037210 */ /* 0x000fc60007ffe0ff */
[----:B------:R-:W-:-:S04]  /*baa0*/  IMAD.WIDE.U32 R2, R16, UR8, R2 ;  /* 0x0000000810027c25 */ /* 0x000fc8000f8e0002 */
[----:B--2---:R-:W-:-:S04]  /*bab0*/  IMAD R9, R4, UR8, RZ ;  /* 0x0000000804097c24 */ /* 0x004fc8000f8e02ff */
[----:B------:R-:W-:Y:S01]  /*bac0*/  IMAD R18, R16, UR9, R9 ;  /* 0x0000000910127c24 */ /* 0x000fe2000f8e0209 */
[----:B------:R-:W-:Y:S01]  /*bad0*/  IADD3 R9, P0, R2, UR10, RZ ;  /* 0x0000000a02097c10 */ /* 0x000fe2000ff1e0ff */
[----:B---3--:R-:W-:-:S03]  /*bae0*/  IMAD R29, R37, 0x5000, R11 ;  /* 0x00005000251d7824 */ /* 0x008fc600078e020b */
        /* <DEDUP_REMOVED lines=14> */
[----:B------:R-:W1:Y:S01]  /*bbd0*/  S2R R2, SR_TID.X ;  /* 0x0000000000027919 */ /* 0x000e620000002100 */
[C---:B------:R-:W-:Y:S02]  /*bbe0*/  LOP3.LUT P6, RZ, R28.reuse, 0x100000, RZ, 0xc0, !PT ;  /* 0x001000001cff7812 */ /* 0x040fe400078cc0ff */
[----:B------:R-:W-:Y:S01]  /*bbf0*/  LOP3.LUT R28, R28, 0xfdffffff, RZ, 0xc0, !PT ;  /* 0xfdffffff1c1c7812 */ /* 0x000fe200078ec0ff */
[----:B------:R-:W-:Y:S04]  /*bc00*/  SHFL.IDX PT, R3, R10, 0x1, 0x181f ;  /* 0x00381f000a037f89 */ /* 0x000fe800000e0000 */
[----:B------:R-:W-:Y:S04]  /*bc10*/  SHFL.IDX PT, R26, R9, 0x3, 0x181f ;  /* 0x00781f00091a7f89 */ /* 0x000fe800000e0000 */
[----:B------:R-:W-:Y:S02]  /*bc20*/  SHFL.IDX PT, R19, R10, 0x3, 0x181f ;  /* 0x00781f000a137f89 */ /* 0x000fe400000e0000 */
[----:B------:R-:W-:-:S02]  /*bc30*/  @P6 LOP3.LUT R28, R28, 0x2000000, RZ, 0xfc, !PT ;  /* 0x020000001c1c6812 */ /* 0x000fc400078efcff */
[----:B------:R-:W-:Y:S02]  /*bc40*/  SHFL.IDX PT, R24, R9, 0x4, 0x181f ;  /* 0x00981f0009187f89 */ /* 0x000fe400000e0000 */
[C---:B------:R-:W-:Y:S02]  /*bc50*/  LOP3.LUT P6, RZ, R28.reuse, 0x400000, RZ, 0xc0, !PT ;  /* 0x004000001cff7812 */ /* 0x040fe400078cc0ff */
[----:B------:R-:W-:Y:S01]  /*bc60*/  SHFL.IDX PT, R22, R9, 0x5, 0x181f ;  /* 0x00b81f0009167f89 */ /* 0x000fe200000e0000 */
[----:B------:R-:W-:-:S03]  /*bc70*/  LOP3.LUT R28, R28, 0xfbffffff, RZ, 0xc0, !PT ;  /* 0xfbffffff1c1c7812 */ /* 0x000fc600078ec0ff */
[----:B------:R-:W-:Y:S04]  /*bc80*/  SHFL.IDX PT, R20, R9, 0x6, 0x181f ;  /* 0x00d81f0009147f89 */ /* 0x000fe800000e0000 */
[----:B------:R-:W-:Y:S03]  /*bc90*/  SHFL.IDX PT, R14, R9, RZ, 0x181f ;  /* 0x00181fff090e7589 */ /* 0x000fe600000e0000 */
[----:B------:R-:W-:Y:S01]  /*bca0*/  @P6 LOP3.LUT R28, R28, 0x4000000, RZ, 0xfc, !PT ;  /* 0x040000001c1c6812 */ /* 0x000fe200078efcff */
[----:B-1----:R-:W-:Y:S01]  /*bcb0*/  IMAD.SHL.U32 R11, R2, 0x10, RZ ;  /* 0x00000010020b7824 */ /* 0x002fe200078e00ff */
[----:B------:R-:W-:Y:S02]  /*bcc0*/  SHFL.IDX PT, R4, R10, RZ, 0x181f ;  /* 0x00181fff0a047589 */ /* 0x000fe400000e0000 */
[----:B------:R-:W-:-:S02]  /*bcd0*/  LOP3.LUT P6, RZ, R28, 0x800000, RZ, 0xc0, !PT ;  /* 0x008000001cff7812 */ /* 0x000fc400078cc0ff */
[----:B------:R-:W1:Y:S01]  /*bce0*/  SHFL.IDX PT, R2, R9, 0x1, 0x181f ;  /* 0x00381f0009027f89 */ /* 0x000e6200000e0000 */
[----:B------:R-:W-:Y:S02]  /*bcf0*/  LOP3.LUT R11, R11, 0x70, RZ, 0xc0, !PT ;  /* 0x000000700b0b7812 */ /* 0x000fe400078ec0ff */
[C---:B------:R-:W-:Y:S02]  /*bd00*/  LOP3.LUT P5, RZ, R28.reuse, 0x80000, RZ, 0xc0, !PT ;  /* 0x000800001cff7812 */ /* 0x040fe400078ac0ff */
[C---:B------:R-:W-:Y:S02]  /*bd10*/  LOP3.LUT P4, RZ, R28.reuse, 0x40000, RZ, 0xc0, !PT ;  /* 0x000400001cff7812 */ /* 0x040fe4000788c0ff */
[C---:B------:R-:W-:Y:S02]  /*bd20*/  LOP3.LUT P3, RZ, R28.reuse, 0x20000, RZ, 0xc0, !PT ;  /* 0x000200001cff7812 */ /* 0x040fe4000786c0ff */
[C---:B------:R-:W-:Y:S02]  /*bd30*/  LOP3.LUT P2, RZ, R28.reuse, 0x10000, RZ, 0xc0, !PT ;  /* 0x000100001cff7812 */ /* 0x040fe4000784c0ff */
[----:B------:R-:W-:-:S02]  /*bd40*/  LOP3.LUT P1, RZ, R28, 0x8000, RZ, 0xc0, !PT ;  /* 0x000080001cff7812 */ /* 0x000fc4000782c0ff */
[C---:B-1----:R-:W-:Y:S02]  /*bd50*/  IADD3 R12, P0, R11.reuse, R2, RZ ;  /* 0x000000020b0c7210 */ /* 0x042fe40007f1e0ff */
[----:B------:R-:W1:Y:S03]  /*bd60*/  SHFL.IDX PT, R2, R9, 0x2, 0x181f ;  /* 0x00581f0009027f89 */ /* 0x000e6600000e0000 */
[----:B------:R-:W-:Y:S01]  /*bd70*/  IMAD.X R13, RZ, RZ, R3, P0 ;  /* 0x000000ffff0d7224 */ /* 0x000fe200000e0603 */
[----:B------:R-:W-:Y:S04]  /*bd80*/  SHFL.IDX PT, R9, R9, 0x7, 0x181f ;  /* 0x00f81f0009097f89 */ /* 0x000fe800000e0000 */
[----:B------:R-:W2:Y:S01]  /*bd90*/  SHFL.IDX PT, R3, R10, 0x2, 0x181f ;  /* 0x00581f000a037f89 */ /* 0x000ea200000e0000 */
[----:B-1----:R-:W-:-:S04]  /*bda0*/  IADD3 R2, P0, R11, R2, RZ ;  /* 0x000000020b027210 */ /* 0x002fc80007f1e0ff */
[----:B--2---:R-:W-:Y:S02]  /*bdb0*/  IADD3.X R3, RZ, R3, RZ, P0, !PT ;  /* 0x00000003ff037210 */ /* 0x004fe400007fe4ff */
[----:B------:R-:W-:-:S05]  /*bdc0*/  IADD3 R26, P0, R11, R26, RZ ;  /* 0x0000001a0b1a7210 */ /* 0x000fca0007f1e0ff */
[----:B------:R-:W-:Y:S01]  /*bdd0*/  IMAD.X R27, RZ, RZ, R19, P0 ;  /* 0x000000ffff1b7224 */ /* 0x000fe200000e0613 */
[C---:B------:R-:W-:Y:S01]  /*bde0*/  IADD3 R24, P0, R11.reuse, R24, RZ ;  /* 0x000000180b187210 */ /* 0x040fe20007f1e0ff */
[----:B------:R-:W1:Y:S04]  /*bdf0*/  SHFL.IDX PT, R19, R10, 0x4, 0x181f ;  /* 0x00981f000a137f89 */ /* 0x000e6800000e0000 */
[----:B-1----:R-:W-:Y:S01]  /*be00*/  IMAD.X R25, RZ, RZ, R19, P0 ;  /* 0x000000ffff197224 */ /* 0x002fe200000e0613 */
[C---:B------:R-:W-:Y:S01]  /*be10*/  IADD3 R22, P0, R11.reuse, R22, RZ ;  /* 0x000000160b167210 */ /* 0x040fe20007f1e0ff */
[----:B------:R-:W1:Y:S04]  /*be20*/  SHFL.IDX PT, R19, R10, 0x5, 0x181f ;  /* 0x00b81f000a137f89 */ /* 0x000e6800000e0000 */
[----:B-1----:R-:W-:Y:S01]  /*be30*/  IMAD.X R23, RZ, RZ, R19, P0 ;  /* 0x000000ffff177224 */ /* 0x002fe200000e0613 */
[C---:B------:R-:W-:Y:S01]  /*be40*/  IADD3 R20, P0, R11.reuse, R20, RZ ;  /* 0x000000140b147210 */ /* 0x040fe20007f1e0ff */
[----:B------:R-:W1:Y:S04]  /*be50*/  SHFL.IDX PT, R19, R10, 0x6, 0x181f ;  /* 0x00d81f000a137f89 */ /* 0x000e6800000e0000 */
[----:B------:R-:W-:Y:S01]  /*be60*/  SHFL.IDX PT, R10, R10, 0x7, 0x181f ;  /* 0x00f81f000a0a7f89 */ /* 0x000fe200000e0000 */
[----:B-1----:R-:W-:Y:S01]  /*be70*/  IMAD.X R21, RZ, RZ, R19, P0 ;  /* 0x000000ffff157224 */ /* 0x002fe200000e0613 */
[----:B------:R-:W-:-:S04]  /*be80*/  IADD3 R14, P0, R11, R14, RZ ;  /* 0x0000000e0b0e7210 */ /* 0x000fc80007f1e0ff */
[----:B------:R-:W-:Y:S01]  /*be90*/  IADD3.X R15, RZ, R4, RZ, P0, !PT ;  /* 0x00000004ff0f7210 */ /* 0x000fe200007fe4ff */
[----:B------:R-:W-:Y:S01]  /*bea0*/  VIADD R4, R29, UR42 ;  /* 0x0000002a1d047c36 */ /* 0x000fe20008000000 */
[----:B------:R-:W-:-:S04]  /*beb0*/  LOP3.LUT P0, RZ, R28, 0x200000, RZ, 0xc0, !PT ;  /* 0x002000001cff7812 */ /* 0x000fc8000780c0ff */
[----:B------:R1:W-:Y:S01]  /*bec0*/  LDGSTS.E.BYPASS.LTC128B.128 [R4+0xa400], desc[UR50][R14.64], !P6 ;  /* 0x0a4000000e047fae */ /* 0x0003e2000f101d72 */
[----:B------:R-:W-:-:S03]  /*bed0*/  LOP3.LUT P6, RZ, R28, 0x4000000, RZ, 0xc0, !PT ;  /* 0x040000001cff7812 */ /* 0x000fc600078cc0ff */
[----:B-1----:R-:W-:Y:S10]  /*bee0*/  SHFL.IDX PT, R14, R17, 0x1, 0x181f ;  /* 0x00381f00110e7f89 */ /* 0x002ff400000e0000 */
[----:B------:R-:W-:Y:S01]  /*bef0*/  LDGSTS.E.BYPASS.LTC128B.128 [R4+0xac00], desc[UR50][R12.64], !P6 ;  /* 0x0ac000000c047fae */ /* 0x000fe2000f101d72 */
[----:B------:R-:W-:-:S03]  /*bf00*/  LOP3.LUT P6, RZ, R28, 0x2000000, RZ, 0xc0, !PT ;  /* 0x020000001cff7812 */ /* 0x000fc600078cc0ff */
[----:B------:R1:W-:Y:S10]  /*bf10*/  LDGSTS.E.BYPASS.LTC128B.128 [R4+0xb400], desc[UR50][R2.64], !P0 ;  /* 0x0b40000002047fae */ /* 0x0003f4000c101d72 */
[----:B------:R2:W-:Y:S04]  /*bf20*/  LDGSTS.E.BYPASS.LTC128B.128 [R4+0xbc00], desc[UR50][R26.64], !P6 ;  /* 0x0bc000001a047fae */ /* 0x0005e8000f101d72 */
[----:B-1----:R-:W1:Y:S04]  /*bf30*/  SHFL.IDX PT, R2, R17, RZ, 0x181f ;  /* 0x00181fff11027589 */ /* 0x002e6800000e0000 */
[----:B------:R-:W3:Y:S04]  /*bf40*/  SHFL.IDX PT, R3, R18, RZ, 0x181f ;  /* 0x00181fff12037589 */ /* 0x000ee800000e0000 */
[----:B------:R2:W-:Y:S04]  /*bf50*/  LDGSTS.E.BYPASS.LTC128B.128 [R4+0xc400], desc[UR50][R24.64], !P5 ;  /* 0x0c40000018047fae */ /* 0x0005e8000e901d72 */
[----:B------:R2:W-:Y:S04]  /*bf60*/  LDGSTS.E.BYPASS.LTC128B.128 [R4+0xcc00], desc[UR50][R22.64], !P4 ;  /* 0x0cc0000016047fae */ /* 0x0005e8000e101d72 */
[----:B------:R2:W-:Y:S04]  /*bf70*/  LDGSTS.E.BYPASS.LTC128B.128 [R4+0xd400], desc[UR50][R20.64], !P3 ;  /* 0x0d40000014047fae */ /* 0x0005e8000d901d72 */
[----:B------:R-:W4:Y:S01]  /*bf80*/  SHFL.IDX PT, R18, R18, 0x1, 0x181f ;  /* 0x00381f0012127f89 */ /* 0x000f2200000e0000 */
[----:B-1----:R-:W-:-:S05]  /*bf90*/  IADD3 R12, P0, R11, R2, RZ ;  /* 0x000000020b0c7210 */ /* 0x002fca0007f1e0ff */
[----:B---3--:R-:W-:Y:S01]  /*bfa0*/  IMAD.X R13, RZ, RZ, R3, P0 ;  /* 0x000000ffff0d7224 */ /* 0x008fe200000e0603 */
[----:B------:R-:W-:-:S05]  /*bfb0*/  IADD3 R2, P0, R11, R9, RZ ;  /* 0x000000090b027210 */ /* 0x000fca0007f1e0ff */
[----:B------:R-:W-:-:S05]  /*bfc0*/  IMAD.X R3, RZ, RZ, R10, P0 ;  /* 0x000000ffff037224 */ /* 0x000fca00000e060a */
[----:B------:R2:W-:Y:S04]  /*bfd0*/  LDGSTS.E.BYPASS.LTC128B.128 [R4+0xdc00], desc[UR50][R2.64], !P2 ;  /* 0x0dc0000002047fae */ /* 0x0005e8000d101d72 */
[----:B----4-:R2:W-:Y:S02]  /*bfe0*/  LDGSTS.E.BYPASS.LTC128B.128 [R4+0xe400], desc[UR50][R12.64], !P1 ;  /* 0x0e4000000c047fae */ /* 0x0105e4000c901d72 */
.L_x_7006:
[----:B--2---:R-:W1:Y:S01]  /*bff0*/  S2R R2, SR_TID.X ;  /* 0x0000000000027919 */ /* 0x004e620000002100 */
[----:B------:R-:W-:Y:S01]  /*c000*/  LOP3.LUT P1, RZ, R28, 0x1000000, RZ, 0xc0, !PT ;  /* 0x010000001cff7812 */ /* 0x000fe2000782c0ff */
[----:B-1----:R-:W-:-:S05]  /*c010*/  IMAD.SHL.U32 R2, R2, 0x10, RZ ;  /* 0x0000001002027824 */ /* 0x002fca00078e00ff */
[----:B------:R-:W-:-:S04]  /*c020*/  LOP3.LUT R2, R2, 0x70, RZ, 0xc0, !PT ;  /* 0x0000007002027812 */ /* 0x000fc800078ec0ff */
[----:B------:R-:W-:-:S04]  /*c030*/  IADD3 R2, P0, R2, R14, RZ ;  /* 0x0000000e02027210 */ /* 0x000fc80007f1e0ff */
[----:B------:R-:W-:Y:S02]  /*c040*/  IADD3.X R3, RZ, R18, RZ, P0, !PT ;  /* 0x00000012ff037210 */ /* 0x000fe400007fe4ff */
[----:B------:R-:W-:-:S03]  /*c050*/  PLOP3.LUT P0, PT, PT, PT, PT, 0x80, 0x0 ;  /* 0x000000000000781c */ /* 0x000fc60003f0f070 */
[----:B------:R-:W-:Y:S01]  /*c060*/  @!PT LDS RZ, [RZ] ;  /* 0x00000000fffff984 */ /* 0x000fe20000000800 */
[----:B------:R-:W-:Y:S01]  /*c070*/  @!PT LDS RZ, [RZ] ;  /* 0x00000000fffff984 */ /* 0x000fe20000000800 */
[----:B------:R-:W-:Y:S01]  /*c080*/  @!PT LDS RZ, [RZ] ;  /* 0x00000000fffff984 */ /* 0x000fe20000000800 */
[----:B------:R1:W-:Y:S01]  /*c090*/  LDGSTS.E.BYPASS.LTC128B.128 [R4+0xec00], desc[UR50][R2.64], !P1 ;  /* 0x0ec0000002047fae */ /* 0x0003e2000c901d72 */
[----:B------:R-:W-:-:S09]  /*c0a0*/  NOP ;  /* 0x0000000000007918 */ /* 0x000fd20000000000 */
.L_x_6927:
        /* <DEDUP_REMOVED lines=11> */
.L_x_6928:
[----:B------:R1:W-:Y:S01]  /*c160*/  SYNCS.ARRIVE.TRANS64.A1T0 RZ, [R0+URZ+0x22870], RZ ;  /* 0x022870ff00ff79a7 */ /* 0x0003e2000810003f */
[----:B------:R-:W-:Y:S05]  /*c170*/  @!P2 BRA `(.L_x_6929) ;  /* 0x000000000004a947 */ /* 0x000fea0003800000 */
[----:B------:R-:W-:Y:S01]  /*c180*/  BPT.TRAP 0x1 ;  /* 0x000000040000795c */ /* 0x000fe20000300000 */
.L_x_6929:
[----:B------:R-:W2:Y:S01]  /*c190*/  SYNCS.PHASECHK.TRANS64.TRYWAIT P0, [R0+URZ+0x22840], R35 ;  /* 0x02284023000075a7 */ /* 0x000ea2000800017f */
[----:B------:R-:W-:Y:S04]  /*c1a0*/  BSSY B0, `(.L_x_6930) ;  /* 0x0000002000007945 */ /* 0x000fe80003800000 */
[----:B--2---:R-:W-:Y:S05]  /*c1b0*/  @!P0 BRA `(.L_x_6931) ;  /* 0x0000004400808947 */ /* 0x004fea0003800000 */
.L_x_7007:
[----:B------:R-:W-:Y:S05]  /*c1c0*/  BSYNC B0 ;  /* 0x0000000000007941 */ /* 0x000fea0003800000 */
.L_x_6930:
[----:B------:R-:W3:Y:S01]  /*c1d0*/  LDL R10, [R1+0xc] ;  /* 0x00000c00010a7983 */ /* 0x000ee20000100800 */
[----:B------:R-:W-:Y:S01]  /*c1e0*/  ULDC.64 UR4, c[0x0][0x300] ;  /* 0x0000c00000047ab9 */ /* 0x000fe20000000a00 */
[----:B------:R-:W-:Y:S01]  /*c1f0*/  ULDC.64 UR6, c[0x0][0x310] ;  /* 0x0000c40000067ab9 */ /* 0x000fe20000000a00 */
[----:B------:R-:W-:Y:S01]  /*c200*/  IMAD R30, R30, UR4, RZ ;  /* 0x000000041e1e7c24 */ /* 0x000fe2000f8e02ff */
[----:B------:R4:W5:Y:S01]  /*c210*/  LDL R23, [R1+0x14] ;  /* 0x0000140001177983 */ /* 0x0009620000100800 */
[C---:B------:R-:W-:Y:S01]  /*c220*/  IMAD.WIDE.U32 R2, R7.reuse, UR4, RZ ;  /* 0x0000000407027c25 */ /* 0x040fe2000f8e00ff */
[----:B------:R-:W-:Y:S01]  /*c230*/  ULDC.64 UR8, c[0x0][0x308] ;  /* 0x0000c20000087ab9 */ /* 0x000fe20000000a00 */
[----:B------:R-:W-:Y:S01]  /*c240*/  ULDC.64 UR10, c[0x0][0x2e8] ;  /* 0x0000ba00000a7ab9 */ /* 0x000fe20000000a00 */
[----:B------:R-:W-:Y:S01]  /*c250*/  LOP3.LUT P1, RZ, R28, 0x1, RZ, 0xc0, !PT ;  /* 0x000000011cff7812 */ /* 0x000fe2000782c0ff */
[----:B------:R-:W-:Y:S02]  /*c260*/  IMAD R9, R7, UR5, R30 ;  /* 0x0000000507097c24 */ /* 0x000fe4000f8e021e */
[----:B------:R-:W-:-:S02]  /*c270*/  IMAD R33, R33, UR6, RZ ;  /* 0x0000000621217c24 */ /* 0x000fc4000f8e02ff */
[----:B------:R-:W-:Y:S02]  /*c280*/  IMAD.IADD R3, R3, 0x1, R9 ;  /* 0x0000000103037824 */ /* 0x000fe400078e0209 */
[C---:B------:R-:W-:Y:S02]  /*c290*/  IMAD R33, R8.reuse, UR7, R33 ;  /* 0x0000000708217c24 */ /* 0x040fe4000f8e0221 */
[----:B------:R-:W-:-:S04]  /*c2a0*/  IMAD.WIDE.U32 R2, R8, UR6, R2 ;  /* 0x0000000608027c25 */ /* 0x000fc8000f8e0002 */
[----:B------:R-:W-:Y:S02]  /*c2b0*/  IMAD.IADD R3, R3, 0x1, R33 ;  /* 0x0000000103037824 */ /* 0x000fe400078e0221 */
[----:B------:R-:W-:-:S03]  /*c2c0*/  IMAD.WIDE.U32 R2, R16, UR8, R2 ;  /* 0x0000000810027c25 */ /* 0x000fc6000f8e0002 */
[----:B------:R-:W-:Y:S01]  /*c2d0*/  IADD3 R8, P0, R2, UR10, RZ ;  /* 0x0000000a02087c10 */ /* 0x000fe2000ff1e0ff */
[----:B------:R-:W-:Y:S02]  /*c2e0*/  IMAD R34, R34, UR6, RZ ;  /* 0x0000000622227c24 */ /* 0x000fe4000f8e02ff */
[----:B---3--:R-:W-:-:S04]  /*c2f0*/  IMAD R9, R10, UR8, RZ ;  /* 0x000000080a097c24 */ /* 0x008fc8000f8e02ff */
[----:B------:R-:W-:Y:S01]  /*c300*/  IMAD R9, R16, UR9, R9 ;  /* 0x0000000910097c24 */ /* 0x000fe2000f8e0209 */
[----:B------:R-:W3:Y:S04]  /*c310*/  S2R R10, SR_TID.X ;  /* 0x00000000000a7919 */ /* 0x000ee80000002100 */
[----:B------:R-:W-:Y:S01]  /*c320*/  IADD3.X R7, R3, UR11, R9, P0, !PT ;  /* 0x0000000b03077c10 */ /* 0x000fe200087fe409 */
[----:B------:R-:W-:-:S04]  /*c330*/  IMAD R3, R32, UR4, RZ ;  /* 0x0000000420037c24 */ /* 0x000fc8000f8e02ff */
[C---:B------:R-:W-:Y:S02]  /*c340*/  IMAD R11, R6.reuse, UR5, R3 ;  /* 0x00000005060b7c24 */ /* 0x040fe4000f8e0203 */
[----:B------:R-:W-:-:S04]  /*c350*/  IMAD.WIDE.U32 R2, R6, UR4, RZ ;  /* 0x0000000406027c25 */ /* 0x000fc8000f8e00ff */
[----:B------:R-:W-:Y:S02]  /*c360*/  IMAD.IADD R3, R3, 0x1, R11 ;  /* 0x0000000103037824 */ /* 0x000fe400078e020b */
[C---:B------:R-:W-:Y:S02]  /*c370*/  IMAD R11, R5.reuse, UR7, R34 ;  /* 0x00000007050b7c24 */ /* 0x040fe4000f8e0222 */
[----:B------:R-:W-:-:S05]  /*c380*/  IMAD.WIDE.U32 R2, R5, UR6, R2 ;  /* 0x0000000605027c25 */ /* 0x000fca000f8e0002 */
[----:B------:R-:W-:-:S03]  /*c390*/  IADD3 R3, R3, R11, RZ ;  /* 0x0000000b03037210 */ /* 0x000fc60007ffe0ff */
[----:B------:R-:W-:Y:S01]  /*c3a0*/  IMAD.WIDE.U32 R2, R16, UR8, R2 ;  /* 0x0000000810027c25 */ /* 0x000fe2000f8e0002 */
[----:B------:R-:W-:Y:S02]  /*c3b0*/  UMOV UR4, 0xffffffff ;  /* 0xffffffff00047882 */ /* 0x000fe40000000000 */
[----:B------:R-:W-:Y:S01]  /*c3c0*/  IADD3 R6, P0, R2, UR10, RZ ;  /* 0x0000000a02067c10 */ /* 0x000fe2000ff1e0ff */
[----:B---3--:R-:W-:-:S03]  /*c3d0*/  IMAD.SHL.U32 R22, R10, 0x10, RZ ;  /* 0x000000100a167824 */ /* 0x008fc600078e00ff */
[----:B------:R-:W-:Y:S02]  /*c3e0*/  IADD3.X R5, R9, UR11, R3, P0, !PT ;  /* 0x0000000b09057c10 */ /* 0x000fe400087fe403 */
[----:B------:R-:W-:Y:S01]  /*c3f0*/  LOP3.LUT R22, R22, 0x70, RZ, 0xc0, !PT ;  /* 0x0000007016167812 */ /* 0x000fe200078ec0ff */
[----:B----4-:R-:W-:Y:S06]  /*c400*/  BRA.DIV UR4, `(.L_x_6932) ;  /* 0x0000004604007947 */ /* 0x010fec000b800000 */
[----:B------:R-:W3:Y:S01]  /*c410*/  SHFL.IDX PT, R14, R8, 0x1, 0x181f ;  /* 0x00381f00080e7f89 */ /* 0x000ee200000e0000 */
[C---:B-----5:R-:W-:Y:S02]  /*c420*/  ISETP.GE.AND P2, PT, R23.reuse, 0x11, PT ;  /* 0x000000111700780c */ /* 0x060fe40003f46270 */
[C---:B------:R-:W-:Y:S01]  /*c430*/  ISETP.GE.AND P3, PT, R23.reuse, 0x21, PT ;  /* 0x000000211700780c */ /* 0x040fe20003f66270 */
[----:B------:R-:W4:Y:S01]  /*c440*/  SHFL.IDX PT, R21, R7, 0x1, 0x181f ;  /* 0x00381f0007157f89 */ /* 0x000f2200000e0000 */
[C---:B------:R-:W-:Y:S02]  /*c450*/  ISETP.GE.AND P4, PT, R23.reuse, 0x31, PT ;  /* 0x000000311700780c */ /* 0x040fe40003f86270 */
[C---:B------:R-:W-:Y:S01]  /*c460*/  ISETP.GE.AND P6, PT, R23.reuse, 0x41, PT ;  /* 0x000000411700780c */ /* 0x040fe20003fc6270 */
[----:B------:R-:W-:Y:S01]  /*c470*/  SHFL.IDX PT, R2, R7, 0x2, 0x181f ;  /* 0x00581f0007027f89 */ /* 0x000fe200000e0000 */
[C---:B------:R-:W-:Y:S02]  /*c480*/  ISETP.GE.AND P5, PT, R23.reuse, 0x51, PT ;  /* 0x000000511700780c */ /* 0x040fe40003fa6270 */
[----:B------:R-:W-:Y:S01]  /*c490*/  LOP3.LUT R28, R28, 0xfdffffff, RZ, 0xc0, !PT ;  /* 0xfdffffff1c1c7812 */ /* 0x000fe200078ec0ff */
[----:B------:R-:W-:Y:S03]  /*c4a0*/  SHFL.IDX PT, R13, R8, 0x4, 0x181f ;  /* 0x00981f00080d7f89 */ /* 0x000fe600000e0000 */
[----:B------:R-:W-:Y:S01]  /*c4b0*/  @P1 LOP3.LUT R28, R28, 0x2000000, RZ, 0xfc, !PT ;  /* 0x020000001c1c1812 */ /* 0x000fe200078efcff */
[----:B------:R-:W-:Y:S01]  /*c4c0*/  SHFL.IDX PT, R10, R8, 0x5, 0x181f ;  /* 0x00b81f00080a7f89 */ /* 0x000fe200000e0000 */
[----:B------:R-:W-:-:S03]  /*c4d0*/  ISETP.GE.AND P1, PT, R23, 0x1, PT ;  /* 0x000000011700780c */ /* 0x000fc60003f26270 */
[----:B------:R-:W-:Y:S01]  /*c4e0*/  SHFL.IDX PT, R9, R7, 0x5, 0x181f ;  /* 0x00b81f0007097f89 */ /* 0x000fe200000e0000 */
[----:B---3--:R-:W-:-:S03]  /*c4f0*/  @P2 IADD3 R18, P0, R22, R14, RZ ;  /* 0x0000000e16122210 */ /* 0x008fc60007f1e0ff */
[----:B------:R-:W-:Y:S04]  /*c500*/  SHFL.IDX PT, R3, R8, RZ, 0x181f ;  /* 0x00181fff08037589 */ /* 0x000fe800000e0000 */
[----:B------:R-:W3:Y:S01]  /*c510*/  SHFL.IDX PT, R14, R8, 0x2, 0x181f ;  /* 0x00581f00080e7f89 */ /* 0x000ee200000e0000 */
[----:B----4-:R-:W-:-:S03]  /*c520*/  @P2 IMAD.X R21, RZ, RZ, R21, P0 ;  /* 0x000000ffff152224 */ /* 0x010fc600000e0615 */
[----:B------:R-:W-:Y:S04]  /*c530*/  SHFL.IDX PT, R20, R8, 0x6, 0x181f ;  /* 0x00d81f0008147f89 */ /* 0x000fe800000e0000 */
[----:B------:R-:W-:Y:S01]  /*c540*/  SHFL.IDX PT, R19, R7, 0x6, 0x181f ;  /* 0x00d81f0007137f89 */ /* 0x000fe200000e0000 */
[----:B---3--:R-:W-:-:S03]  /*c550*/  @P3 IADD3 R11, P0, R22, R14, RZ ;  /* 0x0000000e160b3210 */ /* 0x008fc60007f1e0ff */
[----:B------:R-:W3:Y:S02]  /*c560*/  SHFL.IDX PT, R14, R8, 0x3, 0x181f ;  /* 0x00781f00080e7f89 */ /* 0x000ee400000e0000 */
[----:B------:R-:W-:Y:S02]  /*c570*/  @P3 IMAD.X R12, RZ, RZ, R2, P0 ;  /* 0x000000ffff0c3224 */ /* 0x000fe400000e0602 */
[----:B------:R-:W-:Y:S04]  /*c580*/  SHFL.IDX PT, R8, R8, 0x7, 0x181f ;  /* 0x00f81f0008087f89 */ /* 0x000fe800000e0000 */
[----:B------:R-:W4:Y:S01]  /*c590*/  SHFL.IDX PT, R2, R7, 0x3, 0x181f ;  /* 0x00781f0007027f89 */ /* 0x000f2200000e0000 */
[----:B---3--:R-:W-:-:S05]  /*c5a0*/  @P4 IADD3 R17, P0, R22, R14, RZ ;  /* 0x0000000e16114210 */ /* 0x008fca0007f1e0ff */
[----:B----4-:R-:W-:Y:S01]  /*c5b0*/  @P4 IMAD.X R15, RZ, RZ, R2, P0 ;  /* 0x000000ffff0f4224 */ /* 0x010fe200000e0602 */
[C---:B------:R-:W-:Y:S01]  /*c5c0*/  @P6 IADD3 R13, P0, R22.reuse, R13, RZ ;  /* 0x0000000d160d6210 */ /* 0x040fe20007f1e0ff */
[----:B------:R-:W3:Y:S01]  /*c5d0*/  SHFL.IDX PT, R2, R7, 0x4, 0x181f ;  /* 0x00981f0007027f89 */ /* 0x000ee200000e0000 */
[----:B------:R-:W-:Y:S02]  /*c5e0*/  ISETP.GE.AND P4, PT, R23, 0x61, PT ;  /* 0x000000611700780c */ /* 0x000fe40003f86270 */
[----:B---3--:R-:W-:Y:S02]  /*c5f0*/  @P6 IADD3.X R14, RZ, R2, RZ, P0, !PT ;  /* 0x00000002ff0e6210 */ /* 0x008fe400007fe4ff */
[----:B------:R-:W3:Y:S01]  /*c600*/  SHFL.IDX PT, R2, R7, RZ, 0x181f ;  /* 0x00181fff07027589 */ /* 0x000ee200000e0000 */
[----:B------:R-:W-:-:S05]  /*c610*/  @P5 IADD3 R10, P0, R22, R10, RZ ;  /* 0x0000000a160a5210 */ /* 0x000fca0007f1e0ff */
[----:B------:R-:W-:Y:S01]  /*c620*/  @P5 IMAD.X R9, RZ, RZ, R9, P0 ;  /* 0x000000ffff095224 */ /* 0x000fe200000e0609 */
[----:B------:R-:W-:-:S05]  /*c630*/  @P1 IADD3 R3, P0, R22, R3, RZ ;  /* 0x0000000316031210 */ /* 0x000fca0007f1e0ff */
[----:B---3--:R-:W-:Y:S01]  /*c640*/  @P1 IMAD.X R2, RZ, RZ, R2, P0 ;  /* 0x000000ffff021224 */ /* 0x008fe200000e0602 */
[----:B------:R-:W-:Y:S02]  /*c650*/  @P4 IADD3 R20, P0, R22, R20, RZ ;  /* 0x0000001416144210 */ /* 0x000fe40007f1e0ff */
[----:B------:R-:W-:-:S03]  /*c660*/  LOP3.LUT P1, RZ, R28, 0x2000000, RZ, 0xc0, !PT ;  /* 0x020000001cff7812 */ /* 0x000fc6000782c0ff */
[----:B------:R-:W-:Y:S01]  /*c670*/  @P4 IMAD.X R19, RZ, RZ, R19, P0 ;  /* 0x000000ffff134224 */ /* 0x000fe200000e0613 */
[----:B------:R-:W-:-:S13]  /*c680*/  ISETP.GE.AND P0, PT, R23, 0x1, PT ;  /* 0x000000011700780c */ /* 0x000fda0003f06270 */
[----:B------:R-:W-:-:S04]  /*c690*/  @P0 LOP3.LUT R3, R3, R2, RZ, 0x3c, !PT ;  /* 0x0000000203030212 */ /* 0x000fc800078e3cff */
[----:B------:R-:W-:-:S04]  /*c6a0*/  @P0 LOP3.LUT R2, R3, R2, RZ, 0x3c, !PT ;  /* 0x0000000203020212 */ /* 0x000fc800078e3cff */
[----:B------:R-:W-:-:S05]  /*c6b0*/  @P0 LOP3.LUT R3, R3, R2, RZ, 0x3c, !PT ;  /* 0x0000000203030212 */ /* 0x000fca00078e3cff */
[----:B------:R3:W-:Y:S02]  /*c6c0*/  @P0 LDGSTS.E.BYPASS.LTC128B.128 [R4+0x18400], desc[UR50][R2.64], !P1 ;  /* 0x1840000002040fae */ /* 0x0007e4000c901d72 */
[----:B---3--:R-:W-:Y:S01]  /*c6d0*/  @P2 IMAD.MOV.U32 R2, RZ, RZ, R18 ;  /* 0x000000ffff022224 */ /* 0x008fe200078e0012 */
[----:B------:R-:W-:Y:S01]  /*c6e0*/  @P2 MOV R3, R21 ;  /* 0x0000001500032202 */ /* 0x000fe20000000f00 */
[----:B------:R-:W-:Y:S04]  /*c6f0*/  SHFL.IDX PT, R18, R7, 0x7, 0x181f ;  /* 0x00f81f0007127f89 */ /* 0x000fe800000e0000 */
[----:B------:R3:W-:Y:S01]  /*c700*/  @P2 LDGSTS.E.BYPASS.LTC128B.128 [R4+0x18c00], desc[UR50][R2.64], !P1 ;  /* 0x18c0000002042fae */ /* 0x0007e2000c901d72 */
[----:B------:R-:W-:Y:S01]  /*c710*/  ISETP.GE.AND P2, PT, R23, 0x81, PT ;  /* 0x000000811700780c */ /* 0x000fe20003f46270 */
[----:B---3--:R-:W-:-:S02]  /*c720*/  @P3 IMAD.MOV.U32 R2, RZ, RZ, R11 ;  /* 0x000000ffff023224 */ /* 0x008fc400078e000b */
[----:B------:R-:W-:Y:S01]  /*c730*/  @P3 IMAD.MOV.U32 R3, RZ, RZ, R12 ;  /* 0x000000ffff033224 */ /* 0x000fe200078e000c */
[----:B------:R-:W3:Y:S04]  /*c740*/  SHFL.IDX PT, R11, R6, RZ, 0x181f ;  /* 0x00181fff060b7589 */ /* 0x000ee800000e0000 */
[----:B------:R4:W-:Y:S01]  /*c750*/  @P3 LDGSTS.E.BYPASS.LTC128B.128 [R4+0x19400], desc[UR50][R2.64], !P1 ;  /* 0x1940000002043fae */ /* 0x0009e2000c901d72 */
[----:B------:R-:W-:-:S03]  /*c760*/  ISETP.GE.AND P3, PT, R23, 0x71, PT ;  /* 0x000000711700780c */ /* 0x000fc60003f66270 */
[----:B----4-:R-:W4:Y:S04]  /*c770*/  SHFL.IDX PT, R2, R5, RZ, 0x181f ;  /* 0x00181fff05027589 */ /* 0x010f2800000e0000 */
[----:B------:R-:W0:Y:S01]  /*c780*/  SHFL.IDX PT, R5, R5, 0x1, 0x181f ;  /* 0x00381f0005057f89 */ /* 0x000e2200000e0000 */
[----:B---3--:R-:W-:-:S05]  /*c790*/  @P2 IADD3 R11, P0, R22, R11, RZ ;  /* 0x0000000b160b2210 */ /* 0x008fca0007f1e0ff */
[----:B----4-:R-:W-:Y:S01]  /*c7a0*/  @P2 IMAD.X R12, RZ, RZ, R2, P0 ;  /* 0x000000ffff0c2224 */ /* 0x010fe200000e0602 */
[----:B------:R-:W-:-:S05]  /*c7b0*/  @P3 IADD3 R7, P0, R22, R8, RZ ;  /* 0x0000000816073210 */ /* 0x000fca0007f1e0ff */
[----:B------:R-:W-:Y:S01]  /*c7c0*/  @P3 IMAD.X R18, RZ, RZ, R18, P0 ;  /* 0x000000ffff123224 */ /* 0x000fe200000e0612 */
[----:B------:R-:W-:-:S13]  /*c7d0*/  ISETP.GE.AND P0, PT, R23, 0x31, PT ;  /* 0x000000311700780c */ /* 0x000fda0003f06270 */
[----:B------:R-:W-:Y:S01]  /*c7e0*/  @P0 MOV R2, R17 ;  /* 0x0000001100020202 */ /* 0x000fe20000000f00 */
[----:B------:R-:W-:-:S05]  /*c7f0*/  @P0 IMAD.MOV.U32 R3, RZ, RZ, R15 ;  /* 0x000000ffff030224 */ /* 0x000fca00078e000f */
[----:B------:R3:W-:Y:S02]  /*c800*/  @P0 LDGSTS.E.BYPASS.LTC128B.128 [R4+0x19c00], desc[UR50][R2.64], !P1 ;  /* 0x19c0000002040fae */ /* 0x0007e4000c901d72 */
[----:B---3--:R-:W-:Y:S02]  /*c810*/  @P6 IMAD.MOV.U32 R2, RZ, RZ, R13 ;  /* 0x000000ffff026224 */ /* 0x008fe400078e000d */
[----:B------:R-:W-:Y:S02]  /*c820*/  @P6 IMAD.MOV.U32 R3, RZ, RZ, R14 ;  /* 0x000000ffff036224 */ /* 0x000fe400078e000e */
[----:B------:R3:W4:Y:S04]  /*c830*/  SHFL.IDX PT, R14, R6, 0x1, 0x181f ;  /* 0x00381f00060e7f89 */ /* 0x00072800000e0000 */
[----:B------:R1:W-:Y:S02]  /*c840*/  @P6 LDGSTS.E.BYPASS.LTC128B.128 [R4+0x1a400], desc[UR50][R2.64], !P1 ;  /* 0x1a40000002046fae */ /* 0x0003e4000c901d72 */
[----:B-1----:R-:W-:Y:S01]  /*c850*/  @P5 IMAD.MOV.U32 R2, RZ, RZ, R10 ;  /* 0x000000ffff025224 */ /* 0x002fe200078e000a */
[----:B------:R-:W-:-:S05]  /*c860*/  @P5 MOV R3, R9 ;  /* 0x0000000900035202 */ /* 0x000fca0000000f00 */
[----:B------:R1:W-:Y:S02]  /*c870*/  @P5 LDGSTS.E.BYPASS.LTC128B.128 [R4+0x1ac00], desc[UR50][R2.64], !P1 ;  /* 0x1ac0000002045fae */ /* 0x0003e4000c901d72 */
[----:B-1----:R-:W-:Y:S02]  /*c880*/  @P4 IMAD.MOV.U32 R2, RZ, RZ, R20 ;  /* 0x000000ffff024224 */ /* 0x002fe400078e0014 */
[----:B------:R-:W-:-:S05]  /*c890*/  @P4 IMAD.MOV.U32 R3, RZ, RZ, R19 ;  /* 0x000000ffff034224 */ /* 0x000fca00078e0013 */
[----:B------:R1:W-:Y:S02]  /*c8a0*/  @P4 LDGSTS.E.BYPASS.LTC128B.128 [R4+0x1b400], desc[UR50][R2.64], !P1 ;  /* 0x1b40000002044fae */ /* 0x0003e4000c901d72 */
[----:B-1----:R-:W-:Y:S02]  /*c8b0*/  @P3 IMAD.MOV.U32 R2, RZ, RZ, R7 ;  /* 0x000000ffff023224 */ /* 0x002fe400078e0007 */
[----:B------:R-:W-:-:S05]  /*c8c0*/  @P3 IMAD.MOV.U32 R3, RZ, RZ, R18 ;  /* 0x000000ffff033224 */ /* 0x000fca00078e0012 */
[----:B------:R1:W-:Y:S02]  /*c8d0*/  @P3 LDGSTS.E.BYPASS.LTC128B.128 [R4+0x1bc00], desc[UR50][R2.64], !P1 ;  /* 0x1bc0000002043fae */ /* 0x0003e4000c901d72 */
[----:B-1----:R-:W-:Y:S01]  /*c8e0*/  @P2 MOV R2, R11 ;  /* 0x0000000b00022202 */ /* 0x002fe20000000f00 */
[----:B------:R-:W-:-:S05]  /*c8f0*/  @P2 IMAD.MOV.U32 R3, RZ, RZ, R12 ;  /* 0x000000ffff032224 */ /* 0x000fca00078e000c */
[----:B0---4-:R3:W-:Y:S02]  /*c900*/  @P2 LDGSTS.E.BYPASS.LTC128B.128 [R4+0x1c400], desc[UR50][R2.64], !P1 ;  /* 0x1c40000002042fae */ /* 0x0117e4000c901d72 */
.L_x_7029:
[----:B------:R-:W-:-:S13]  /*c910*/  ISETP.GE.AND P2, PT, R23, 0x91, PT ;  /* 0x000000911700780c */ /* 0x000fda0003f46270 */
[----:B---3--:R-:W-:-:S05]  /*c920*/  @P2 IADD3 R2, P0, R22, R14, RZ ;  /* 0x0000000e16022210 */ /* 0x008fca0007f1e0ff */
[----:B------:R-:W-:Y:S01]  /*c930*/  @P2 IMAD.X R3, RZ, RZ, R5, P0 ;  /* 0x000000ffff032224 */ /* 0x000fe200000e0605 */
[----:B------:R-:W-:-:S04]  /*c940*/  PLOP3.LUT P0, PT, PT, PT, PT, 0x80, 0x0 ;  /* 0x000000000000781c */ /* 0x000fc80003f0f070 */
[----:B------:R-:W-:Y:S01]  /*c950*/  @!PT LDS RZ, [RZ] ;  /* 0x00000000fffff984 */ /* 0x000fe20000000800 */
[----:B------:R-:W-:Y:S01]  /*c960*/  @!PT LDS RZ, [RZ] ;  /* 0x00000000fffff984 */ /* 0x000fe20000000800 */
[----:B------:R-:W-:Y:S01]  /*c970*/  @!PT LDS RZ, [RZ] ;  /* 0x00000000fffff984 */ /* 0x000fe20000000800 */
[----:B------:R0:W-:Y:S01]  /*c980*/  @P2 LDGSTS.E.BYPASS.LTC128B.128 [R4+0x1cc00], desc[UR50][R2.64], !P1 ;  /* 0x1cc0000002042fae */ /* 0x0001e2000c901d72 */
[----:B------:R-:W-:-:S08]  /*c990*/  NOP ;  /* 0x0000000000007918 */ /* 0x000fd00000000000 */
.L_x_6933:
        /* <DEDUP_REMOVED lines=11> */
.L_x_6934:
        /* <DEDUP_REMOVED lines=22> */
[----:B012---:R-:W-:Y:S05]  /*cbb0*/  CALL.ABS.NOINC R2 ;  /* 0x0000000002007343 */ /* 0x007fea0003c00000 */
.L_x_6935:
[----:B------:R-:W3:Y:S01]  /*cbc0*/  LDL R17, [R1+0xc] ;  /* 0x00000c0001117983 */ /* 0x000ee20000100800 */
[----:B------:R-:W1:Y:S01]  /*cbd0*/  LDC R7, c[0x0][0x448] ;  /* 0x00011200ff077b82 */ /* 0x000e620000000800 */
[----:B------:R-:W-:Y:S01]  /*cbe0*/  IMAD R4, RZ, RZ, -UR44 ;  /* 0x8000002cff047e24 */ /* 0x000fe2000f8e02ff */
[----:B------:R-:W-:Y:S01]  /*cbf0*/  LOP3.LUT P5, RZ, R28, 0x10, RZ, 0xc0, !PT ;  /* 0x000000101cff7812 */ /* 0x000fe200078ac0ff */
[----:B------:R4:W5:Y:S01]  /*cc00*/  LDL R8, [R1+0x2c] ;  /* 0x00002c0001087983 */ /* 0x0009620000100800 */
[----:B------:R-:W4:Y:S04]  /*cc10*/  S2R R2, SR_TID.X ;  /* 0x0000000000027919 */ /* 0x000f280000002100 */
[----:B------:R-:W0:Y:S01]  /*cc20*/  LDC R5, c[0x0][0xc38] ;  /* 0x00030e00ff057b82 */ /* 0x000e220000000800 */
[----:B------:R-:W-:Y:S01]  /*cc30*/  R2UR UR7, R16 ;  /* 0x00000000100772ca */ /* 0x000fe200000e0000 */
[----:B------:R-:W-:Y:S01]  /*cc40*/  ULDC.64 UR8, c[0x0][0x2d8] ;  /* 0x0000b60000087ab9 */ /* 0x000fe20000000a00 */
[----:B-1----:R-:W-:-:S02]  /*cc50*/  ISETP.NE.AND P0, PT, R7, 0x1, PT ;  /* 0x000000010700780c */ /* 0x002fc40003f05270 */
[----:B------:R-:W-:Y:S01]  /*cc60*/  R2UR UR4, R16 ;  /* 0x00000000100472ca */ /* 0x000fe200000e0000 */
[----:B0-----:R-:W-:-:S10]  /*cc70*/  IMAD R4, R5, R4, UR39 ;  /* 0x0000002705047e24 */ /* 0x001fd4000f8e0204 */
[----:B--2---:R-:W0:Y:S01]  /*cc80*/  @P0 LDC R0, c[0x0][0x44c] ;  /* 0x00011300ff000b82 */ /* 0x004e220000000800 */
[----:B------:R-:W-:Y:S02]  /*cc90*/  SHF.L.U32 R4, R4, 0x7, RZ ;  /* 0x0000000704047819 */ /* 0x000fe400000006ff */
[C---:B----4-:R-:W-:Y:S01]  /*cca0*/  LOP3.LUT R18, R2.reuse, 0x7f, RZ, 0xc0, !PT ;  /* 0x0000007f02127812 */ /* 0x050fe200078ec0ff */
[----:B------:R-:W-:-:S03]  /*ccb0*/  IMAD.SHL.U32 R2, R2, 0x10, RZ ;  /* 0x0000001002027824 */ /* 0x000fc600078e00ff */
[----:B------:R-:W-:Y:S01]  /*ccc0*/  SHF.R.U32.HI R18, RZ, 0x3, R18 ;  /* 0x00000003ff127819 */ /* 0x000fe20000011612 */
[----:B------:R-:W1:Y:S03]  /*ccd0*/  @P0 LDC R3, c[0x0][0x450] ;  /* 0x00011400ff030b82 */ /* 0x000e660000000800 */
[----:B------:R-:W-:-:S04]  /*cce0*/  LOP3.LUT R2, R18, 0x70, R2, 0xf8, !PT ;  /* 0x0000007012027812 */ /* 0x000fc800078ef802 */
[----:B------:R-:W-:Y:S01]  /*ccf0*/  LOP3.LUT R6, R2, R4, RZ, 0xfc, !PT ;  /* 0x0000000402067212 */ /* 0x000fe200078efcff */
[----:B------:R-:W-:-:S04]  /*cd00*/  UIMAD.WIDE.U32 UR4, UR4, UR8, URZ ;  /* 0x00000008040472a5 */ /* 0x000fc8000f8e003f */
[----:B------:R-:W-:Y:S02]  /*cd10*/  IMAD.MOV.U32 R2, RZ, RZ, R6 ;  /* 0x000000ffff027224 */ /* 0x000fe400078e0006 */
[----:B0-----:R-:W-:-:S05]  /*cd20*/  @P0 IMAD.HI.U32 R0, R6, R0, RZ ;  /* 0x0000000006000227 */ /* 0x001fca00078e00ff */
[----:B-1----:R-:W-:-:S04]  /*cd30*/  @P0 SHF.R.U32.HI R2, RZ, R3, R0 ;  /* 0x00000003ff020219 */ /* 0x002fc80000011600 */
[--C-:B------:R-:W-:Y:S01]  /*cd40*/  SHF.R.S32.HI R0, RZ, 0x1f, R2.reuse ;  /* 0x0000001fff007819 */ /* 0x100fe20000011402 */
[----:B------:R-:W-:-:S04]  /*cd50*/  IMAD.MOV R5, RZ, RZ, -R2 ;  /* 0x000000ffff057224 */ /* 0x000fc800078e0a02 */
[----:B------:R-:W-:Y:S01]  /*cd60*/  IMAD R5, R7, R5, R6 ;  /* 0x0000000507057224 */ /* 0x000fe200078e0206 */
[----:B---3--:R-:W-:Y:S02]  /*cd70*/  R2UR UR6, R17 ;  /* 0x00000000110672ca */ /* 0x008fe400000e0000 */
[----:B------:R-:W0:Y:S11]  /*cd80*/  S2R R17, SR_TID.X ;  /* 0x0000000000117919 */ /* 0x000e360000002100 */
[----:B------:R-:W-:-:S04]  /*cd90*/  UIMAD UR6, UR6, UR8, URZ ;  /* 0x00000008060672a4 */ /* 0x000fc8000f8e023f */
[----:B------:R-:W-:Y:S02]  /*cda0*/  UIMAD UR7, UR7, UR9, UR6 ;  /* 0x00000009070772a4 */ /* 0x000fe4000f8e0206 */
[----:B------:R-:W-:Y:S01]  /*cdb0*/  USHF.R.S32.HI UR6, URZ, 0x1f, UR45 ;  /* 0x0000001f3f067899 */ /* 0x000fe2000801142d */
        /* <DEDUP_REMOVED lines=9> */
[C---:B------:R-:W-:Y:S01]  /*ce50*/  IMAD R7, R2.reuse, UR9, R3 ;  /* 0x0000000902077c24 */ /* 0x040fe2000f8e0203 */
[----:B------:R-:W-:Y:S01]  /*ce60*/  SHF.R.S32.HI R0, RZ, 0x1f, R5 ;  /* 0x0000001fff007819 */ /* 0x000fe20000011405 */
        /* <DEDUP_REMOVED lines=8> */
[----:B------:R-:W-:Y:S01]  /*cef0*/  UMOV UR4, 0xffffffff ;  /* 0xffffffff00047882 */ /* 0x000fe20000000000 */
[C---:B0-----:R-:W-:Y:S02]  /*cf00*/  SHF.L.U32 R10, R17.reuse, 0x4, RZ ;  /* 0x00000004110a7819 */ /* 0x041fe400000006ff */
[----:B------:R-:W-:Y:S02]  /*cf10*/  LOP3.LUT R17, R17, 0x7f, RZ, 0xc0, !PT ;  /* 0x0000007f11117812 */ /* 0x000fe400078ec0ff */
[----:B------:R-:W-:Y:S02]  /*cf20*/  IADD3.X R5, R3, UR5, R5, P0, !PT ;  /* 0x0000000503057c10 */ /* 0x000fe400087fe405 */
[----:B------:R-:W-:-:S02]  /*cf30*/  LOP3.LUT R10, R10, 0x70, RZ, 0xc0, !PT ;  /* 0x000000700a0a7812 */ /* 0x000fc400078ec0ff */
[----:B------:R-:W-:Y:S01]  /*cf40*/  SHF.R.U32.HI R17, RZ, 0x3, R17 ;  /* 0x00000003ff117819 */ /* 0x000fe20000011611 */
[----:B------:R-:W-:Y:S06]  /*cf50*/  BRA.DIV UR4, `(.L_x_6936) ;  /* 0x0000004604487947 */ /* 0x000fec000b800000 */
        /* <DEDUP_REMOVED lines=10> */
[----:B-----5:R0:W-:Y:S01]  /*d000*/  @!P1 LDGSTS.E.BYPASS.LTC128B.128 [R8+0x14400], desc[UR50][R2.64], !P5 ;  /* 0x1440000002089fae */ /* 0x0201e2000e901d72 */
[----:B------:R-:W-:Y:S01]  /*d010*/  ISETP.GE.AND P1, PT, R7, UR41, PT ;  /* 0x0000002907007c0c */ /* 0x000fe2000bf26270 */
[----:B------:R-:W-:-:S12]  /*d020*/  VIADD R7, R4, 0x20 ;  /* 0x0000002004077836 */ /* 0x000fd80000000000 */
[----:B0-----:R-:W-:Y:S02]  /*d030*/  @!P1 IADD3 R2, P0, R10, R14, RZ ;  /* 0x0000000e0a029210 */ /* 0x001fe40007f1e0ff */
[----:B------:R-:W0:Y:S02]  /*d040*/  SHFL.IDX PT, R14, R0, 0x2, 0x181f ;  /* 0x00581f00000e7f89 */ /* 0x000e2400000e0000 */
[----:B------:R-:W-:Y:S02]  /*d050*/  @!P1 IADD3.X R3, RZ, R6, RZ, P0, !PT ;  /* 0x00000006ff039210 */ /* 0x000fe400007fe4ff */
[----:B------:R-:W1:Y:S04]  /*d060*/  SHFL.IDX PT, R6, R5, 0x2, 0x181f ;  /* 0x00581f0005067f89 */ /* 0x000e6800000e0000 */
[----:B------:R0:W-:Y:S01]  /*d070*/  @!P1 LDGSTS.E.BYPASS.LTC128B.128 [R8+0x14c00], desc[UR50][R2.64], !P5 ;  /* 0x14c0000002089fae */ /* 0x0001e2000e901d72 */
[----:B------:R-:W-:Y:S01]  /*d080*/  ISETP.GE.AND P1, PT, R7, UR41, PT ;  /* 0x0000002907007c0c */ /* 0x000fe2000bf26270 */
[----:B------:R-:W-:-:S12]  /*d090*/  VIADD R7, R4, 0x30 ;  /* 0x0000003004077836 */ /* 0x000fd80000000000 */
[----:B0-----:R-:W-:Y:S02]  /*d0a0*/  @!P1 IADD3 R2, P0, R10, R14, RZ ;  /* 0x0000000e0a029210 */ /* 0x001fe40007f1e0ff */
[----:B------:R-:W0:Y:S03]  /*d0b0*/  SHFL.IDX PT, R14, R0, 0x3, 0x181f ;  /* 0x00781f00000e7f89 */ /* 0x000e2600000e0000 */
[----:B-1----:R-:W-:Y:S02]  /*d0c0*/  @!P1 IMAD.X R3, RZ, RZ, R6, P0 ;  /* 0x000000ffff039224 */ /* 0x002fe400000e0606 */
[----:B------:R-:W1:Y:S04]  /*d0d0*/  SHFL.IDX PT, R6, R5, 0x3, 0x181f ;  /* 0x00781f0005067f89 */ /* 0x000e6800000e0000 */
[----:B------:R0:W-:Y:S01]  /*d0e0*/  @!P1 LDGSTS.E.BYPASS.LTC128B.128 [R8+0x15400], desc[UR50][R2.64], !P5 ;  /* 0x1540000002089fae */ /* 0x0001e2000e901d72 */
[----:B------:R-:W-:-:S02]  /*d0f0*/  ISETP.GE.AND P1, PT, R7, UR41, PT ;  /* 0x0000002907007c0c */ /* 0x000fc4000bf26270 */
[----:B------:R-:W-:-:S11]  /*d100*/  IADD3 R7, R4, 0x40, RZ ;  /* 0x0000004004077810 */ /* 0x000fd60007ffe0ff */
[----:B0-----:R-:W-:Y:S02]  /*d110*/  @!P1 IADD3 R2, P0, R10, R14, RZ ;  /* 0x0000000e0a029210 */ /* 0x001fe40007f1e0ff */
[----:B------:R-:W0:Y:S03]  /*d120*/  SHFL.IDX PT, R14, R0, 0x4, 0x181f ;  /* 0x00981f00000e7f89 */ /* 0x000e2600000e0000 */
[----:B-1----:R-:W-:Y:S02]  /*d130*/  @!P1 IMAD.X R3, RZ, RZ, R6, P0 ;  /* 0x000000ffff039224 */ /* 0x002fe400000e0606 */
        /* <DEDUP_REMOVED lines=16> */
[----:B------:R-:W-:-:S13]  /*d240*/  ISETP.GE.AND P1, PT, R7, UR41, PT ;  /* 0x0000002907007c0c */ /* 0x000fda000bf26270 */
[----:B0-----:R-:W-:Y:S02]  /*d250*/  @!P1 IADD3 R2, P0, R10, R14, RZ ;  /* 0x0000000e0a029210 */ /* 0x001fe40007f1e0ff */
[----:B------:R0:W2:Y:S02]  /*d260*/  SHFL.IDX PT, R14, R0, 0x7, 0x181f ;  /* 0x00f81f00000e7f89 */ /* 0x0000a400000e0000 */
[----:B-1----:R-:W-:Y:S02]  /*d270*/  @!P1 IADD3.X R3, RZ, R6, RZ, P0, !PT ;  /* 0x00000006ff039210 */ /* 0x002fe400007fe4ff */
[----:B------:R0:W1:Y:S04]  /*d280*/  SHFL.IDX PT, R6, R5, 0x7, 0x181f ;  /* 0x00f81f0005067f89 */ /* 0x00006800000e0000 */
[----:B------:R0:W-:Y:S03]  /*d290*/  @!P1 LDGSTS.E.BYPASS.LTC128B.128 [R8+0x17400], desc[UR50][R2.64], !P5 ;  /* 0x1740000002089fae */ /* 0x0001e6000e901d72 */
.L_x_7046:
[----:B------:R-:W-:-:S05]  /*d2a0*/  VIADD R4, R4, 0x70 ;  /* 0x0000007004047836 */ /* 0x000fca0000000000 */
[----:B------:R-:W-:-:S13]  /*d2b0*/  ISETP.GE.AND P0, PT, R4, UR41, PT ;  /* 0x0000002904007c0c */ /* 0x000fda000bf06270 */
[----:B0-2---:R-:W-:-:S05]  /*d2c0*/  @!P0 IADD3 R2, P1, R10, R14, RZ ;  /* 0x0000000e0a028210 */ /* 0x005fca0007f3e0ff */
[----:B-1----:R-:W-:-:S05]  /*d2d0*/  @!P0 IMAD.X R3, RZ, RZ, R6, P1 ;  /* 0x000000ffff038224 */ /* 0x002fca00008e0606 */
[----:B------:R-:W-:Y:S01]  /*d2e0*/  @!PT LDS RZ, [RZ] ;  /* 0x00000000fffff984 */ /* 0x000fe20000000800 */
[----:B------:R-:W-:Y:S01]  /*d2f0*/  @!PT LDS RZ, [RZ] ;  /* 0x00000000fffff984 */ /* 0x000fe20000000800 */
[----:B------:R-:W-:Y:S01]  /*d300*/  @!PT LDS RZ, [RZ] ;  /* 0x00000000fffff984 */ /* 0x000fe20000000800 */
[----:B------:R0:W-:Y:S01]  /*d310*/  @!P0 LDGSTS.E.BYPASS.LTC128B.128 [R8+0x17c00], desc[UR50][R2.64], !P5 ;  /* 0x17c0000002088fae */ /* 0x0001e2000e901d72 */
[----:B------:R-:W-:Y:S01]  /*d320*/  NOP ;  /* 0x0000000000007918 */ /* 0x000fe20000000000 */
[----:B------:R-:W-:Y:S02]  /*d330*/  SYNCS.ARRIVE.TRANS64.RED.A0T1 RZ, [UR42+0x22800], RZ ;  /* 0x022800ffffff79a7 */ /* 0x000fe4000820042a */
[----:B------:R-:W-:Y:S01]  /*d340*/  ARRIVES.LDGSTSBAR.64.TRANSCNT [UR42+0x22800] ;  /* 0x02280000ff0079b0 */ /* 0x000fe20008000aaa */
[----:B------:R-:W-:Y:S01]  /*d350*/  NOP ;  /* 0x0000000000007918 */ /* 0x000fe20000000000 */
[----:B------:R-:W-:Y:S01]  /*d360*/  ULOP3.LUT UR4, UR36, 0x1, URZ, 0xc, !UPT ;  /* 0x0000000124047892 */ /* 0x000fe2000f8e0c3f */
[----:B------:R-:W-:Y:S05]  /*d370*/  SYNCS.ARRIVE.TRANS64.A1T0 RZ, [UR42+0x22800], RZ ;  /* 0x022800ffffff79a7 */ /* 0x000fea000810002a */
[----:B0-----:R-:W-:-:S05]  /*d380*/  IMAD.U32 R3, RZ, RZ, UR4 ;  /* 0x00000004ff037e24 */ /* 0x001fca000f8e00ff */
[----:B------:R-:W-:-:S04]  /*d390*/  SHF.L.U32 R3, R3, 0x1f, RZ ;  /* 0x0000001f03037819 */ /* 0x000fc800000006ff */
[----:B------:R-:W0:Y:S02]  /*d3a0*/  SYNCS.PHASECHK.TRANS64.TRYWAIT P0, [UR42+0x22820], R3 ;  /* 0x02282003ff0075a7 */ /* 0x000e24000800016a */
[----:B0-----:R-:W-:Y:S05]  /*d3b0*/  @!P0 BRA `(.L_x_6937) ;  /* 0x0000004800608947 */ /* 0x001fea0003800000 */
.L_x_7047:
[----:B------:R-:W-:-:S05]  /*d3c0*/  IMAD.U32 R0, RZ, RZ, UR40 ;  /* 0x00000028ff007e24 */ /* 0x000fca000f8e00ff */
[----:B------:R-:W-:-:S13]  /*d3d0*/  ISETP.GE.AND P0, PT, R0, 0xa1, PT ;  /* 0x000000a10000780c */ /* 0x000fda0003f06270 */
[----:B------:R-:W-:Y:S05]  /*d3e0*/  @!P0 BRA `(.L_x_6938) ;  /* 0x00000018007c8947 */ /* 0x000fea0003800000 */
[----:B------:R-:W-:Y:S01]  /*d3f0*/  IMAD.U32 R0, RZ, RZ, UR43 ;  /* 0x0000002bff007e24 */ /* 0x000fe2000f8e00ff */
[----:B------:R1:W5:Y:S01]  /*d400*/  LDL.LU R30, [R1+0x8] ;  /* 0x00000800011e7983 */ /* 0x0003620000300800 */
[----:B------:R-:W-:-:S03]  /*d410*/  MOV R29, R37 ;  /* 0x00000025001d7202 */ /* 0x000fc60000000f00 */
[----:B------:R1:W-:Y:S04]  /*d420*/  STL [R1], R0 ;  /* 0x0000000001007387 */ /* 0x0003e80000100800 */
.L_x_6958:
[----:B0-2---:R-:W2:Y:S01]  /*d430*/  LDL R4, [R1+0x10] ;  /* 0x0000100001047983 */ /* 0x005ea20000100800 */
[----:B------:R-:W3:Y:S03]  /*d440*/  LDC R2, c[0x0][0x430] ;  /* 0x00010c00ff027b82 */ /* 0x000ee60000000800 */
[----:B------:R-:W4:Y:S01]  /*d450*/  LDL R6, [R1+0x4] ;  /* 0x0000040001067983 */ /* 0x000f220000100800 */
[----:B-1----:R-:W0:Y:S01]  /*d460*/  S2R R0, SR_TID.X ;  /* 0x0000000000007919 */ /* 0x002e220000002100 */
[----:B------:R-:W-:Y:S01]  /*d470*/  IMAD.MOV.U32 R10, RZ, RZ, 0xa0 ;  /* 0x000000a0ff0a7424 */ /* 0x000fe200078e00ff */
[----:B------:R-:W-:Y:S01]  /*d480*/  ULDC.64 UR4, c[0x0][0x428] ;  /* 0x00010a0000047ab9 */ /* 0x000fe20000000a00 */
[----:B------:R-:W-:Y:S01]  /*d490*/  ULDC.64 UR6, c[0x0][0x418] ;  /* 0x0001060000067ab9 */ /* 0x000fe20000000a00 */
[----:B------:R-:W2:Y:S01]  /*d4a0*/  LDL.LU R13, [R1] ;  /* 0x00000000010d7983 */ /* 0x000ea20000300800 */
[----:B---3--:R-:W-:-:S13]  /*d4b0*/  ISETP.NE.AND P1, PT, R2, 0x1, PT ;  /* 0x000000010200780c */ /* 0x008fda0003f25270 */
[----:B------:R-:W1:Y:S01]  /*d4c0*/  @P1 LDC R2, c[0x0][0x434] ;  /* 0x00010d00ff021b82 */ /* 0x000e620000000800 */
[C---:B0-----:R-:W-:Y:S01]  /*d4d0*/  LOP3.LUT R3, R0.reuse, 0x7f, RZ, 0xc0, !PT ;  /* 0x0000007f00037812 */ /* 0x041fe200078ec0ff */
[----:B------:R-:W-:-:S03]  /*d4e0*/  IMAD.SHL.U32 R0, R0, 0x10, RZ ;  /* 0x0000001000007824 */ /* 0x000fc600078e00ff */
[----:B------:R-:W-:-:S04]  /*d4f0*/  SHF.R.U32.HI R3, RZ, 0x3, R3 ;  /* 0x00000003ff037819 */ /* 0x000fc80000011603 */
[----:B------:R-:W-:Y:S02]  /*d500*/  LOP3.LUT R0, R3, 0x70, R0, 0xf8, !PT ;  /* 0x0000007003007812 */ /* 0x000fe400078ef800 */
[----:B------:R-:W0:Y:S01]  /*d510*/  @P1 LDC R3, c[0x0][0x438] ;  /* 0x00010e00ff031b82 */ /* 0x000e220000000800 */
[----:B------:R-:W3:Y:S01]  /*d520*/  S2R R11, SR_TID.X ;  /* 0x00000000000b7919 */ /* 0x000ee20000002100 */
[----:B--2---:R-:W-:-:S04]  /*d530*/  IMAD R10, R13, R10, UR38 ;  /* 0x000000260d0a7e24 */ /* 0x004fc8000f8e020a */
[----:B------:R-:W-:-:S04]  /*d540*/  IMAD.IADD R7, R0, 0x1, R10 ;  /* 0x0000000100077824 */ /* 0x000fc800078e020a */
[----:B-1----:R-:W-:Y:S01]  /*d550*/  @P1 IMAD.HI.U32 R2, R7, R2, RZ ;  /* 0x0000000207021227 */ /* 0x002fe200078e00ff */
[----:B------:R-:W-:-:S04]  /*d560*/  MOV R0, R7 ;  /* 0x0000000700007202 */ /* 0x000fc80000000f00 */
[----:B0-----:R-:W-:Y:S01]  /*d570*/  @P1 SHF.R.U32.HI R0, RZ, R3, R2 ;  /* 0x00000003ff001219 */ /* 0x001fe20000011602 */
[----:B------:R-:W-:-:S03]  /*d580*/  IMAD R4, R4, UR4, RZ ;  /* 0x0000000404047c24 */ /* 0x000fc6000f8e02ff */
[--C-:B------:R-:W-:Y:S01]  /*d590*/  SHF.R.S32.HI R3, RZ, 0x1f, R0.reuse ;  /* 0x0000001fff037819 */ /* 0x100fe20000011400 */
[----:B------:R-:W-:Y:S02]  /*d5a0*/  IMAD.MOV.U32 R2, RZ, RZ, R0 ;  /* 0x000000ffff027224 */ /* 0x000fe400078e0000 */
[C---:B----4-:R-:W-:Y:S02]  /*d5b0*/  IMAD R4, R6.reuse, UR5, R4 ;  /* 0x0000000506047c24 */ /* 0x050fe4000f8e0204 */
[----:B------:R-:W-:-:S04]  /*d5c0*/  IMAD.WIDE.U32 R2, R6, UR4, R2 ;  /* 0x0000000406027c25 */ /* 0x000fc8000f8e0002 */
[----:B------:R-:W-:Y:S01]  /*d5d0*/  IMAD.IADD R3, R4, 0x1, R3 ;  /* 0x0000000104037824 */ /* 0x000fe200078e0203 */
[----:B------:R-:W-:-:S04]  /*d5e0*/  LEA R8, P0, R2, UR6, 0x2 ;  /* 0x0000000602087c11 */ /* 0x000fc8000f8010ff */
[----:B------:R-:W-:Y:S02]  /*d5f0*/  LEA.HI.X R9, R2, UR7, R3, 0x2, P0 ;  /* 0x0000000702097c11 */ /* 0x000fe400080f1403 */
[C---:B---3--:R-:W-:Y:S01]  /*d600*/  LOP3.LUT R5, R11.reuse, 0x7f, RZ, 0xc0, !PT ;  /* 0x0000007f0b057812 */ /* 0x048fe200078ec0ff */
[----:B------:R-:W-:Y:S01]  /*d610*/  IMAD.SHL.U32 R12, R11, 0x10, RZ ;  /* 0x000000100b0c7824 */ /* 0x000fe200078e00ff */
[----:B------:R-:W0:Y:S01]  /*d620*/  @P1 LDC R3, c[0x0][0x434] ;  /* 0x00010d00ff031b82 */ /* 0x000e220000000800 */
[----:B------:R-:W2:Y:S01]  /*d630*/  LDG.E R8, desc[UR50][R8.64] ;  /* 0x0000003208087981 */ /* 0x000ea2000c1e1900 */
[----:B------:R-:W-:-:S04]  /*d640*/  SHF.R.U32.HI R5, RZ, 0x3, R5 ;  /* 0x00000003ff057819 */ /* 0x000fc80000011605 */
[----:B------:R-:W-:Y:S02]  /*d650*/  LOP3.LUT R12, R5, 0x70, R12, 0xf8, !PT ;  /* 0x00000070050c7812 */ /* 0x000fe400078ef80c */
[----:B------:R-:W1:Y:S02]  /*d660*/  @P1 LDC R5, c[0x0][0x438] ;  /* 0x00010e00ff051b82 */ /* 0x000e640000000800 */
[----:B------:R-:W-:-:S04]  /*d670*/  LOP3.LUT R12, R12, 0x80, RZ, 0xfc, !PT ;  /* 0x000000800c0c7812 */ /* 0x000fc800078efcff */
[C---:B------:R-:W-:Y:S01]  /*d680*/  ISETP.GT.U32.AND P0, PT, R12.reuse, 0x9f, PT ;  /* 0x0000009f0c00780c */ /* 0x040fe20003f04070 */
[----:B------:R-:W-:-:S05]  /*d690*/  IMAD.IADD R10, R12, 0x1, R10 ;  /* 0x000000010c0a7824 */ /* 0x000fca00078e020a */
[----:B------:R-:W-:Y:S01]  /*d6a0*/  MOV R11, R10 ;  /* 0x0000000a000b7202 */ /* 0x000fe20000000f00 */
[----:B0-----:R-:W-:-:S05]  /*d6b0*/  @P1 IMAD.HI.U32 R2, R10, R3, RZ ;  /* 0x000000030a021227 */ /* 0x001fca00078e00ff */
[----:B-1----:R-:W-:-:S04]  /*d6c0*/  @P1 SHF.R.U32.HI R11, RZ, R5, R2 ;  /* 0x00000005ff0b1219 */ /* 0x002fc80000011602 */
[--C-:B------:R-:W-:Y:S01]  /*d6d0*/  @!P0 SHF.R.S32.HI R3, RZ, 0x1f, R11.reuse ;  /* 0x0000001fff038819 */ /* 0x100fe2000001140b */
[----:B------:R-:W-:-:S04]  /*d6e0*/  @!P0 IMAD.MOV.U32 R2, RZ, RZ, R11 ;  /* 0x000000ffff028224 */ /* 0x000fc800078e000b */
[----:B------:R-:W-:-:S04]  /*d6f0*/  @!P0 IMAD.WIDE.U32 R2, R6, UR4, R2 ;  /* 0x0000000406028c25 */ /* 0x000fc8000f8e0002 */
[----:B------:R-:W-:Y:S01]  /*d700*/  VIADD R37, R29, 0x1 ;  /* 0x000000011d257836 */ /* 0x000fe20000000000 */
[----:B------:R-:W-:Y:S01]  /*d710*/  IADD3 R0, -R0, RZ, RZ ;  /* 0x000000ff00007210 */ /* 0x000fe20007ffe1ff */
[----:B------:R-:W-:Y:S01]  /*d720*/  @!P0 IMAD.IADD R3, R4, 0x1, R3 ;  /* 0x0000000104038824 */ /* 0x000fe200078e0203 */
[C---:B------:R-:W-:Y:S01]  /*d730*/  @!P0 LEA R4, P1, R2.reuse, UR6, 0x2 ;  /* 0x0000000602048c11 */ /* 0x040fe2000f8210ff */
[----:B------:R-:W-:Y:S01]  /*d740*/  IMAD.MOV.U32 R6, RZ, RZ, RZ ;  /* 0x000000ffff067224 */ /* 0x000fe200078e00ff */
[----:B------:R-:W-:Y:S02]  /*d750*/  ULDC UR4, c[0x0][0x430] ;  /* 0x00010c0000047ab9 */ /* 0x000fe40000000800 */
[----:B------:R-:W-:-:S05]  /*d760*/  @!P0 LEA.HI.X R5, R2, UR7, R3, 0x2, P1 ;  /* 0x0000000702058c11 */ /* 0x000fca00088f1403 */
[----:B-----5:R0:W5:Y:S01]  /*d770*/  @!P0 LDG.E R6, desc[UR50][R4.64] ;  /* 0x0000003204068981 */ /* 0x020162000c1e1900 */
[----:B------:R-:W-:Y:S01]  /*d780*/  ISETP.NE.AND P0, PT, R37, 0x2, PT ;  /* 0x000000022500780c */ /* 0x000fe20003f05270 */
[----:B------:R-:W-:-:S03]  /*d790*/  IMAD R7, R0, UR4, R7 ;  /* 0x0000000400077c24 */ /* 0x000fc6000f8e0207 */
[----:B------:R-:W-:Y:S01]  /*d7a0*/  SEL R3, RZ, 0x1, P0 ;  /* 0x00000001ff037807 */ /* 0x000fe20000000000 */
[----:B------:R-:W-:Y:S02]  /*d7b0*/  IMAD.MOV.U32 R0, RZ, RZ, R13 ;  /* 0x000000ffff007224 */ /* 0x000fe400078e000d */
[----:B------:R-:W-:Y:S01]  /*d7c0*/  VIADD R13, R13, 0xffffffff ;  /* 0xffffffff0d0d7836 */ /* 0x000fe20000000000 */
[----:B------:R-:W-:Y:S01]  /*d7d0*/  LOP3.LUT R2, R30, R3, RZ, 0x3c, !PT ;  /* 0x000000031e027212 */ /* 0x000fe200078e3cff */
[----:B------:R-:W-:-:S03]  /*d7e0*/  IMAD.U32 R12, RZ, RZ, UR47 ;  /* 0x0000002fff0c7e24 */ /* 0x000fc6000f8e00ff */
[----:B------:R1:W-:Y:S04]  /*d7f0*/  STL [R1], R13 ;  /* 0x0000000d01007387 */ /* 0x0003e80000100800 */
[----:B------:R1:W-:Y:S01]  /*d800*/  STL [R1+0x8], R2 ;  /* 0x0000080201007387 */ /* 0x0003e20000100800 */
[----:B------:R-:W-:Y:S01]  /*d810*/  ISETP.NE.AND P2, PT, R12, 0x3, PT ;  /* 0x000000030c00780c */ /* 0x000fe20003f45270 */
[----:B------:R-:W-:Y:S01]  /*d820*/  IMAD.MOV R11, RZ, RZ, -R11 ;  /* 0x000000ffff0b7224 */ /* 0x000fe200078e0a0b */
[----:B------:R-:W-:-:S03]  /*d830*/  SEL R37, R37, RZ, P0 ;  /* 0x000000ff25257207 */ /* 0x000fc60000000000 */
[----:B0-----:R-:W-:Y:S01]  /*d840*/  IMAD R5, R11, UR4, R10 ;  /* 0x000000040b057c24 */ /* 0x001fe2000f8e020a */
[----:B------:R-:W-:Y:S02]  /*d850*/  ISETP.GT.AND P1, PT, R0, RZ, PT ;  /* 0x000000ff0000720c */ /* 0x000fe40003f24270 */
[----:B--2---:R-:W-:-:S05]  /*d860*/  SHF.R.S32.HI R33, RZ, 0x1f, R8 ;  /* 0x0000001fff217819 */ /* 0x004fca0000011408 */
[----:B-1----:R-:W-:Y:S06]  /*d870*/  @!P2 BRA `(.L_x_6939) ;  /* 0x000000000004a947 */ /* 0x002fec0003800000 */
[----:B------:R-:W-:Y:S01]  /*d880*/  BPT.TRAP 0x1 ;  /* 0x000000040000795c */ /* 0x000fe20000300000 */
.L_x_6939:
[----:B------:R-:W-:Y:S01]  /*d890*/  LEA R0, R37, UR42, 0x3 ;  /* 0x0000002a25007c11 */ /* 0x000fe2000f8e18ff */
[----:B------:R-:W-:Y:S01]  /*d8a0*/  BSSY B0, `(.L_x_6940) ;  /* 0x0000005000007945 */ /* 0x000fe20003800000 */
[----:B------:R-:W-:Y:S02]  /*d8b0*/  SHF.L.U32 R35, R2, 0x1f, RZ ;  /* 0x0000001f02237819 */ /* 0x000fe400000006ff */
[----:B------:R-:W-:Y:S02]  /*d8c0*/  SHF.R.S32.HI R34, RZ, 0x1f, R7 ;  /* 0x0000001fff227819 */ /* 0x000fe40000011407 */
[----:B------:R-:W0:Y:S02]  /*d8d0*/  SYNCS.PHASECHK.TRANS64.TRYWAIT P0, [R0+URZ+0x22880], R35 ;  /* 0x02288023000075a7 */ /* 0x000e24000800017f */
[----:B0-----:R-:W-:Y:S05]  /*d8e0*/  @!P0 BRA `(.L_x_6941) ;  /* 0x0000004400288947 */ /* 0x001fea0003800000 */
.L_x_7048:
[----:B------:R-:W-:Y:S05]  /*d8f0*/  BSYNC B0 ;  /* 0x0000000000007941 */ /* 0x000fea0003800000 */
.L_x_6940:
[----:B------:R-:W2:Y:S01]  /*d900*/  LDL R10, [R1+0xc] ;  /* 0x00000c00010a7983 */ /* 0x000ea20000100800 */
[----:B------:R-:W-:Y:S01]  /*d910*/  ULDC.64 UR4, c[0x0][0x328] ;  /* 0x0000ca0000047ab9 */ /* 0x000fe20000000a00 */
[----:B------:R-:W-:Y:S02]  /*d920*/  ULDC.64 UR6, c[0x0][0x338] ;  /* 0x0000ce0000067ab9 */ /* 0x000fe40000000a00 */
[----:B------:R-:W3:Y:S01]  /*d930*/  LDL R11, [R1+0x18] ;  /* 0x00001800010b7983 */ /* 0x000ee20000100800 */
[----:B------:R-:W-:Y:S01]  /*d940*/  IMAD R2, R34, UR4, RZ ;  /* 0x0000000422027c24 */ /* 0x000fe2000f8e02ff */
[----:B------:R-:W-:Y:S01]  /*d950*/  ULDC.64 UR8, c[0x0][0x330] ;  /* 0x0000cc0000087ab9 */ /* 0x000fe20000000a00 */
[----:B------:R-:W-:Y:S01]  /*d960*/  SHF.R.S32.HI R36, RZ, 0x1f, R5 ;  /* 0x0000001fff247819 */ /* 0x000fe20000011405 */
[----:B------:R-:W-:Y:S01]  /*d970*/  ULDC.64 UR10, c[0x0][0x318] ;  /* 0x0000c600000a7ab9 */ /* 0x000fe20000000a00 */
[C---:B------:R-:W-:Y:S01]  /*d980*/  IMAD R9, R7.reuse, UR5, R2 ;  /* 0x0000000507097c24 */ /* 0x040fe2000f8e0202 */
[----:B-----5:R-:W-:Y:S01]  /*d990*/  SHF.R.S32.HI R32, RZ, 0x1f, R6 ;  /* 0x0000001fff207819 */ /* 0x020fe20000011406 */
[----:B------:R-:W-:Y:S01]  /*d9a0*/  IMAD.WIDE.U32 R2, R7, UR4, RZ ;  /* 0x0000000407027c25 */ /* 0x000fe2000f8e00ff */
[----:B------:R-:W-:-:S04]  /*d9b0*/  LOP3.LUT P2, RZ, R28, 0x1, RZ, 0xc0, !PT ;  /* 0x000000011cff7812 */ /* 0x000fc8000784c0ff */
[----:B------:R-:W-:Y:S01]  /*d9c0*/  IADD3 R3, R3, R9, RZ ;  /* 0x0000000903037210 */ /* 0x000fe20007ffe0ff */
[----:B------:R-:W-:-:S04]  /*d9d0*/  IMAD R9, R33, UR6, RZ ;  /* 0x0000000621097c24 */ /* 0x000fc8000f8e02ff */
[C---:B------:R-:W-:Y:S02]  /*d9e0*/  IMAD R4, R8.reuse, UR7, R9 ;  /* 0x0000000708047c24 */ /* 0x040fe4000f8e0209 */
[----:B------:R-:W-:-:S04]  /*d9f0*/  IMAD.WIDE.U32 R2, R8, UR6, R2 ;  /* 0x0000000608027c25 */ /* 0x000fc8000f8e0002 */
[----:B------:R-:W-:Y:S02]  /*da00*/  IMAD.IADD R3, R3, 0x1, R4 ;  /* 0x0000000103037824 */ /* 0x000fe400078e0204 */
[----:B------:R-:W-:Y:S02]  /*da10*/  IMAD R4, R36, UR4, RZ ;  /* 0x0000000424047c24 */ /* 0x000fe4000f8e02ff */
[----:B------:R-:W-:-:S04]  /*da20*/  IMAD.WIDE.U32 R2, R16, UR8, R2 ;  /* 0x0000000810027c25 */ /* 0x000fc8000f8e0002 */
[----:B------:R-:W-:Y:S02]  /*da30*/  IMAD R4, R5, UR5, R4 ;  /* 0x0000000505047c24 */ /* 0x000fe4000f8e0204 */
[----:B--2---:R-:W-:-:S04]  /*da40*/  IMAD R9, R10, UR8, RZ ;  /* 0x000000080a097c24 */ /* 0x004fc8000f8e02ff */
[----:B------:R-:W-:Y:S01]  /*da50*/  IMAD R18, R16, UR9, R9 ;  /* 0x0000000910127c24 */ /* 0x000fe2000f8e0209 */
[----:B------:R-:W-:Y:S01]  /*da60*/  IADD3 R9, P0, R2, UR10, RZ ;  /* 0x0000000a02097c10 */ /* 0x000fe2000ff1e0ff */
        /* <DEDUP_REMOVED lines=14> */
[----:B------:R-:W2:Y:S04]  /*db50*/  SHFL.IDX PT, R2, R9, 0x1, 0x181f ;  /* 0x00381f0009027f89 */ /* 0x000ea800000e0000 */
[----:B------:R-:W-:Y:S04]  /*db60*/  SHFL.IDX PT, R26, R9, 0x3, 0x181f ;  /* 0x00781f00091a7f89 */ /* 0x000fe800000e0000 */
[----:B------:R-:W-:Y:S04]  /*db70*/  SHFL.IDX PT, R20, R10, 0x3, 0x181f ;  /* 0x00781f000a147f89 */ /* 0x000fe800000e0000 */
[----:B------:R-:W-:Y:S04]  /*db80*/  SHFL.IDX PT, R24, R9, 0x4, 0x181f ;  /* 0x00981f0009187f89 */ /* 0x000fe800000e0000 */
[----:B------:R-:W-:Y:S04]  /*db90*/  SHFL.IDX PT, R22, R9, 0x5, 0x181f ;  /* 0x00b81f0009167f89 */ /* 0x000fe800000e0000 */
[----:B------:R-:W-:Y:S04]  /*dba0*/  SHFL.IDX PT, R21, R10, 0x6, 0x181f ;  /* 0x00d81f000a157f89 */ /* 0x000fe800000e0000 */
[----:B------:R-:W-:Y:S01]  /*dbb0*/  SHFL.IDX PT, R14, R9, RZ, 0x181f ;  /* 0x00181fff090e7589 */ /* 0x000fe200000e0000 */
[----:B-1----:R-:W-:-:S03]  /*dbc0*/  IMAD.SHL.U32 R11, R3, 0x10, RZ ;  /* 0x00000010030b7824 */ /* 0x002fc600078e00ff */
[----:B------:R-:W-:Y:S04]  /*dbd0*/  SHFL.IDX PT, R4, R10, RZ, 0x181f ;  /* 0x00181fff0a047589 */ /* 0x000fe800000e0000 */
[----:B------:R-:W1:Y:S01]  /*dbe0*/  SHFL.IDX PT, R3, R10, 0x1, 0x181f ;  /* 0x00381f000a037f89 */ /* 0x000e6200000e0000 */
[----:B------:R-:W-:-:S04]  /*dbf0*/  LOP3.LUT R11, R11, 0x70, RZ, 0xc0, !PT ;  /* 0x000000700b0b7812 */ /* 0x000fc800078ec0ff */
[C---:B--2---:R-:W-:Y:S02]  /*dc00*/  IADD3 R12, P0, R11.reuse, R2, RZ ;  /* 0x000000020b0c7210 */ /* 0x044fe40007f1e0ff */
[----:B------:R-:W2:Y:S02]  /*dc10*/  SHFL.IDX PT, R2, R9, 0x2, 0x181f ;  /* 0x00581f0009027f89 */ /* 0x000ea400000e0000 */
[----:B-1----:R-:W-:Y:S02]  /*dc20*/  IADD3.X R13, RZ, R3, RZ, P0, !PT ;  /* 0x00000003ff0d7210 */ /* 0x002fe400007fe4ff */
[----:B------:R-:W1:Y:S01]  /*dc30*/  SHFL.IDX PT, R3, R10, 0x2, 0x181f ;  /* 0x00581f000a037f89 */ /* 0x000e6200000e0000 */
[----:B--2---:R-:W-:-:S05]  /*dc40*/  IADD3 R2, P0, R11, R2, RZ ;  /* 0x000000020b027210 */ /* 0x004fca0007f1e0ff */
[----:B-1----:R-:W-:Y:S01]  /*dc50*/  IMAD.X R3, RZ, RZ, R3, P0 ;  /* 0x000000ffff037224 */ /* 0x002fe200000e0603 */
[----:B------:R-:W-:-:S05]  /*dc60*/  IADD3 R26, P0, R11, R26, RZ ;  /* 0x0000001a0b1a7210 */ /* 0x000fca0007f1e0ff */
[----:B------:R-:W-:Y:S01]  /*dc70*/  IMAD.X R27, RZ, RZ, R20, P0 ;  /* 0x000000ffff1b7224 */ /* 0x000fe200000e0614 */
[C---:B------:R-:W-:Y:S01]  /*dc80*/  IADD3 R24, P0, R11.reuse, R24, RZ ;  /* 0x000000180b187210 */ /* 0x040fe20007f1e0ff */
[----:B------:R-:W1:Y:S04]  /*dc90*/  SHFL.IDX PT, R20, R10, 0x4, 0x181f ;  /* 0x00981f000a147f89 */ /* 0x000e6800000e0000 */
[----:B-1----:R-:W-:Y:S01]  /*dca0*/  IMAD.X R25, RZ, RZ, R20, P0 ;  /* 0x000000ffff197224 */ /* 0x002fe200000e0614 */
[----:B------:R-:W-:Y:S01]  /*dcb0*/  IADD3 R22, P0, R11, R22, RZ ;  /* 0x000000160b167210 */ /* 0x000fe20007f1e0ff */
[----:B------:R-:W1:Y:S04]  /*dcc0*/  SHFL.IDX PT, R20, R10, 0x5, 0x181f ;  /* 0x00b81f000a147f89 */ /* 0x000e6800000e0000 */
[----:B------:R-:W-:Y:S01]  /*dcd0*/  SHFL.IDX PT, R10, R10, 0x7, 0x181f ;  /* 0x00f81f000a0a7f89 */ /* 0x000fe200000e0000 */
[----:B-1----:R-:W-:-:S03]  /*dce0*/  IMAD.X R23, RZ, RZ, R20, P0 ;  /* 0x000000ffff177224 */ /* 0x002fc600000e0614 */
[----:B------:R-:W1:Y:S04]  /*dcf0*/  SHFL.IDX PT, R20, R9, 0x6, 0x181f ;  /* 0x00d81f0009147f89 */ /* 0x000e6800000e0000 */
[----:B------:R-:W-:Y:S01]  /*dd00*/  SHFL.IDX PT, R9, R9, 0x7, 0x181f ;  /* 0x00f81f0009097f89 */ /* 0x000fe200000e0000 */
[----:B-1----:R-:W-:-:S04]  /*dd10*/  IADD3 R20, P0, R11, R20, RZ ;  /* 0x000000140b147210 */ /* 0x002fc80007f1e0ff */
[----:B------:R-:W-:Y:S02]  /*dd20*/  IADD3.X R21, RZ, R21, RZ, P0, !PT ;  /* 0x00000015ff157210 */ /* 0x000fe400007fe4ff */
[----:B------:R-:W-:-:S05]  /*dd30*/  IADD3 R14, P0, R11, R14, RZ ;  /* 0x0000000e0b0e7210 */ /* 0x000fca0007f1e0ff */
[----:B------:R-:W-:Y:S02]  /*dd40*/  IMAD.X R15, RZ, RZ, R4, P0 ;  /* 0x000000ffff0f7224 */ /* 0x000fe400000e0604 */
[----:B------:R-:W-:-:S05]  /*dd50*/  VIADD R4, R19, UR42 ;  /* 0x0000002a13047c36 */ /* 0x000fca0008000000 */
[----:B------:R-:W-:Y:S04]  /*dd60*/  LDGSTS.E.BYPASS.LTC128B.128 [R4+0xa400], desc[UR50][R14.64], !P2 ;  /* 0x0a4000000e047fae */ /* 0x000fe8000d101d72 */
[----:B------:R-:W-:Y:S04]  /*dd70*/  LDGSTS.E.BYPASS.LTC128B.128 [R4+0xac00], desc[UR50][R12.64], !P2 ;  /* 0x0ac000000c047fae */ /* 0x000fe8000d101d72 */
[----:B------:R1:W-:Y:S04]  /*dd80*/  LDGSTS.E.BYPASS.LTC128B.128 [R4+0xb400], desc[UR50][R2.64], !P2 ;  /* 0x0b40000002047fae */ /* 0x0003e8000d101d72 */
[----:B------:R-:W-:Y:S04]  /*dd90*/  LDGSTS.E.BYPASS.LTC128B.128 [R4+0xbc00], desc[UR50][R26.64], !P2 ;  /* 0x0bc000001a047fae */ /* 0x000fe8000d101d72 */
[----:B------:R-:W-:Y:S04]  /*dda0*/  LDGSTS.E.BYPASS.LTC128B.128 [R4+0xc400], desc[UR50][R24.64], !P2 ;  /* 0x0c40000018047fae */ /* 0x000fe8000d101d72 */
[----:B-1----:R-:W1:Y:S04]  /*ddb0*/  SHFL.IDX PT, R2, R17, RZ, 0x181f ;  /* 0x00181fff11027589 */ /* 0x002e6800000e0000 */
[----:B------:R-:W2:Y:S04]  /*ddc0*/  SHFL.IDX PT, R3, R18, RZ, 0x181f ;  /* 0x00181fff12037589 */ /* 0x000ea800000e0000 */
[----:B------:R-:W-:Y:S04]  /*ddd0*/  LDGSTS.E.BYPASS.LTC128B.128 [R4+0xcc00], desc[UR50][R22.64], !P2 ;  /* 0x0cc0000016047fae */ /* 0x000fe8000d101d72 */
[----:B------:R-:W-:Y:S04]  /*dde0*/  LDGSTS.E.BYPASS.LTC128B.128 [R4+0xd400], desc[UR50][R20.64], !P2 ;  /* 0x0d40000014047fae */ /* 0x000fe8000d101d72 */
[----:B------:R-:W3:Y:S01]  /*ddf0*/  SHFL.IDX PT, R18, R18, 0x1, 0x181f ;  /* 0x00381f0012127f89 */ /* 0x000ee200000e0000 */
[----:B-1----:R-:W-:-:S05]  /*de00*/  IADD3 R12, P0, R11, R2, RZ ;  /* 0x000000020b0c7210 */ /* 0x002fca0007f1e0ff */
[----:B--2---:R-:W-:Y:S01]  /*de10*/  IMAD.X R13, RZ, RZ, R3, P0 ;  /* 0x000000ffff0d7224 */ /* 0x004fe200000e0603 */
[----:B------:R-:W-:-:S05]  /*de20*/  IADD3 R2, P0, R11, R9, RZ ;  /* 0x000000090b027210 */ /* 0x000fca0007f1e0ff */
[----:B------:R-:W-:-:S05]  /*de30*/  IMAD.X R3, RZ, RZ, R10, P0 ;  /* 0x000000ffff037224 */ /* 0x000fca00000e060a */
[----:B------:R1:W-:Y:S04]  /*de40*/  LDGSTS.E.BYPASS.LTC128B.128 [R4+0xdc00], desc[UR50][R2.64], !P2 ;  /* 0x0dc0000002047fae */ /* 0x0003e8000d101d72 */
[----:B------:R2:W-:Y:S04]  /*de50*/  LDGSTS.E.BYPASS.LTC128B.128 [R4+0xe400], desc[UR50][R12.64], !P2 ;  /* 0x0e4000000c047fae */ /* 0x0005e8000d101d72 */
[----:B-1-3--:R2:W1:Y:S02]  /*de60*/  SHFL.IDX PT, R2, R17, 0x1, 0x181f ;  /* 0x00381f0011027f89 */ /* 0x00a46400000e0000 */
.L_x_7070:
[----:B------:R-:W3:Y:S02]  /*de70*/  S2R R3, SR_TID.X ;  /* 0x0000000000037919 */ /* 0x000ee40000002100 */
[----:B---3--:R-:W-:-:S04]  /*de80*/  SHF.L.U32 R3, R3, 0x4, RZ ;  /* 0x0000000403037819 */ /* 0x008fc800000006ff */
[----:B------:R-:W-:-:S04]  /*de90*/  LOP3.LUT R3, R3, 0x70, RZ, 0xc0, !PT ;  /* 0x0000007003037812 */ /* 0x000fc800078ec0ff */
[----:B-1----:R-:W-:-:S05]  /*dea0*/  IADD3 R2, P0, R3, R2, RZ ;  /* 0x0000000203027210 */ /* 0x002fca0007f1e0ff */
[----:B------:R-:W-:Y:S01]  /*deb0*/  IMAD.X R3, RZ, RZ, R18, P0 ;  /* 0x000000ffff037224 */ /* 0x000fe200000e0612 */
[----:B------:R-:W-:-:S04]  /*dec0*/  PLOP3.LUT P0, PT, PT, PT, PT, 0x80, 0x0 ;  /* 0x000000000000781c */ /* 0x000fc80003f0f070 */
[----:B------:R-:W-:Y:S01]  /*ded0*/  @!PT LDS RZ, [RZ] ;  /* 0x00000000fffff984 */ /* 0x000fe20000000800 */
[----:B------:R-:W-:Y:S01]  /*dee0*/  @!PT LDS RZ, [RZ] ;  /* 0x00000000fffff984 */ /* 0x000fe20000000800 */
[----:B------:R-:W-:Y:S01]  /*def0*/  @!PT LDS RZ, [RZ] ;  /* 0x00000000fffff984 */ /* 0x000fe20000000800 */
[----:B------:R1:W-:Y:S01]  /*df00*/  LDGSTS.E.BYPASS.LTC128B.128 [R4+0xec00], desc[UR50][R2.64], !P2 ;  /* 0x0ec0000002047fae */ /* 0x0003e2000d101d72 */
[----:B------:R-:W-:-:S08]  /*df10*/  NOP ;  /* 0x0000000000007918 */ /* 0x000fd00000000000 */
.L_x_6943:
        /* <DEDUP_REMOVED lines=11> */
.L_x_6944:
[----:B------:R1:W-:Y:S01]  /*dfd0*/  SYNCS.ARRIVE.TRANS64.A1T0 RZ, [R0+URZ+0x22870], RZ ;  /* 0x022870ff00ff79a7 */ /* 0x0003e2000810003f */
[----:B------:R-:W-:Y:S05]  /*dfe0*/  @!P3 BRA `(.L_x_6945) ;  /* 0x000000000004b947 */ /* 0x000fea0003800000 */
[----:B------:R-:W-:Y:S01]  /*dff0*/  BPT.TRAP 0x1 ;  /* 0x000000040000795c */ /* 0x000fe20000300000 */
.L_x_6945:
[----:B------:R-:W3:Y:S01]  /*e000*/  SYNCS.PHASECHK.TRANS64.TRYWAIT P0, [R0+URZ+0x22840], R35 ;  /* 0x02284023000075a7 */ /* 0x000ee2000800017f */
[----:B------:R-:W-:Y:S04]  /*e010*/  BSSY B0, `(.L_x_6946) ;  /* 0x0000002000007945 */ /* 0x000fe80003800000 */
[----:B---3--:R-:W-:Y:S05]  /*e020*/  @!P0 BRA `(.L_x_6947) ;  /* 0x0000004800288947 */ /* 0x008fea0003800000 */
.L_x_7071:
[----:B------:R-:W-:Y:S05]  /*e030*/  BSYNC B0 ;  /* 0x0000000000007941 */ /* 0x000fea0003800000 */
.L_x_6946:
[----:B------:R-:W4:Y:S01]  /*e040*/  LDL R10, [R1+0xc] ;  /* 0x00000c00010a7983 */ /* 0x000f220000100800 */
[----:B------:R-:W-:Y:S01]  /*e050*/  ULDC.64 UR4, c[0x0][0x310] ;  /* 0x0000c40000047ab9 */ /* 0x000fe20000000a00 */
[----:B------:R-:W-:Y:S01]  /*e060*/  ULDC.64 UR6, c[0x0][0x300] ;  /* 0x0000c00000067ab9 */ /* 0x000fe20000000a00 */
[----:B------:R-:W-:Y:S01]  /*e070*/  IMAD R9, R33, UR4, RZ ;  /* 0x0000000421097c24 */ /* 0x000fe2000f8e02ff */
[----:B------:R-:W-:Y:S01]  /*e080*/  ULDC.64 UR8, c[0x0][0x308] ;  /* 0x0000c20000087ab9 */ /* 0x000fe20000000a00 */
[----:B------:R-:W-:Y:S01]  /*e090*/  IMAD.WIDE.U32 R2, R8, UR4, RZ ;  /* 0x0000000408027c25 */ /* 0x000fe2000f8e00ff */
[----:B------:R-:W-:Y:S01]  /*e0a0*/  ULDC.64 UR10, c[0x0][0x2e8] ;  /* 0x0000ba00000a7ab9 */ /* 0x000fe20000000a00 */
[----:B------:R-:W5:Y:S01]  /*e0b0*/  S2R R11, SR_TID.X ;  /* 0x00000000000b7919 */ /* 0x000f620000002100 */
[----:B------:R-:W-:Y:S01]  /*e0c0*/  LOP3.LUT P2, RZ, R28, 0x1, RZ, 0xc0, !PT ;  /* 0x000000011cff7812 */ /* 0x000fe2000784c0ff */
[----:B------:R-:W-:Y:S02]  /*e0d0*/  IMAD R9, R8, UR5, R9 ;  /* 0x0000000508097c24 */ /* 0x000fe4000f8e0209 */
[----:B------:R-:W-:-:S02]  /*e0e0*/  IMAD R34, R34, UR6, RZ ;  /* 0x0000000622227c24 */ /* 0x000fc4000f8e02ff */
[----:B------:R-:W-:Y:S02]  /*e0f0*/  IMAD.IADD R3, R3, 0x1, R9 ;  /* 0x0000000103037824 */ /* 0x000fe400078e0209 */
[C---:B------:R-:W-:Y:S02]  /*e100*/  IMAD R34, R7.reuse, UR7, R34 ;  /* 0x0000000707227c24 */ /* 0x040fe4000f8e0222 */
[----:B------:R-:W-:-:S04]  /*e110*/  IMAD.WIDE.U32 R2, R7, UR6, R2 ;  /* 0x0000000607027c25 */ /* 0x000fc8000f8e0002 */
[----:B------:R-:W-:Y:S02]  /*e120*/  IMAD.IADD R3, R3, 0x1, R34 ;  /* 0x0000000103037824 */ /* 0x000fe400078e0222 */
[----:B------:R-:W-:Y:S02]  /*e130*/  IMAD R36, R36, UR6, RZ ;  /* 0x0000000624247c24 */ /* 0x000fe4000f8e02ff */
[----:B------:R-:W-:-:S03]  /*e140*/  IMAD.WIDE.U32 R2, R16, UR8, R2 ;  /* 0x0000000810027c25 */ /* 0x000fc6000f8e0002 */
[----:B------:R-:W-:Y:S01]  /*e150*/  IADD3 R8, P0, R2, UR10, RZ ;  /* 0x0000000a02087c10 */ /* 0x000fe2000ff1e0ff */
[----:B-----5:R-:W-:-:S05]  /*e160*/  IMAD.SHL.U32 R24, R11, 0x10, RZ ;  /* 0x000000100b187824 */ /* 0x020fca00078e00ff */
[----:B------:R-:W-:Y:S01]  /*e170*/  LOP3.LUT R24, R24, 0x70, RZ, 0xc0, !PT ;  /* 0x0000007018187812 */ /* 0x000fe200078ec0ff */
[----:B----4-:R-:W-:-:S04]  /*e180*/  IMAD R7, R10, UR8, RZ ;  /* 0x000000080a077c24 */ /* 0x010fc8000f8e02ff */
[----:B------:R-:W-:-:S05]  /*e190*/  IMAD R10, R16, UR9, R7 ;  /* 0x00000009100a7c24 */ /* 0x000fca000f8e0207 */
[----:B------:R-:W-:Y:S01]  /*e1a0*/  IADD3.X R9, R10, UR11, R3, P0, !PT ;  /* 0x0000000b0a097c10 */ /* 0x000fe200087fe403 */
[----:B------:R-:W-:-:S04]  /*e1b0*/  IMAD R3, R32, UR4, RZ ;  /* 0x0000000420037c24 */ /* 0x000fc8000f8e02ff */
[C---:B------:R-:W-:Y:S02]  /*e1c0*/  IMAD R7, R6.reuse, UR5, R3 ;  /* 0x0000000506077c24 */ /* 0x040fe4000f8e0203 */
[----:B------:R-:W-:Y:S01]  /*e1d0*/  IMAD.WIDE.U32 R2, R6, UR4, RZ ;  /* 0x0000000406027c25 */ /* 0x000fe2000f8e00ff */
[----:B------:R-:W-:-:S04]  /*e1e0*/  UMOV UR4, 0xffffffff ;  /* 0xffffffff00047882 */ /* 0x000fc80000000000 */
[----:B------:R-:W-:Y:S01]  /*e1f0*/  IADD3 R3, R3, R7, RZ ;  /* 0x0000000703037210 */ /* 0x000fe20007ffe0ff */
[C---:B------:R-:W-:Y:S02]  /*e200*/  IMAD R7, R5.reuse, UR7, R36 ;  /* 0x0000000705077c24 */ /* 0x040fe4000f8e0224 */
[----:B------:R-:W-:-:S04]  /*e210*/  IMAD.WIDE.U32 R2, R5, UR6, R2 ;  /* 0x0000000605027c25 */ /* 0x000fc8000f8e0002 */
[----:B------:R-:W-:Y:S02]  /*e220*/  IMAD.IADD R3, R3, 0x1, R7 ;  /* 0x0000000103037824 */ /* 0x000fe400078e0207 */
[----:B------:R-:W-:-:S03]  /*e230*/  IMAD.WIDE.U32 R2, R16, UR8, R2 ;  /* 0x0000000810027c25 */ /* 0x000fc6000f8e0002 */
[----:B------:R-:W-:-:S04]  /*e240*/  IADD3 R5, P0, R2, UR10, RZ ;  /* 0x0000000a02057c10 */ /* 0x000fc8000ff1e0ff */
[----:B------:R-:W-:Y:S01]  /*e250*/  IADD3.X R10, R10, UR11, R3, P0, !PT ;  /* 0x0000000b0a0a7c10 */ /* 0x000fe200087fe403 */
[----:B------:R-:W-:Y:S08]  /*e260*/  BRA.DIV UR4, `(.L_x_6948) ;  /* 0x0000004604ac7947 */ /* 0x000ff0000b800000 */
[----:B------:R-:W4:Y:S04]  /*e270*/  SHFL.IDX PT, R14, R8, 0x1, 0x181f ;  /* 0x00381f00080e7f89 */ /* 0x000f2800000e0000 */
[----:B------:R-:W5:Y:S04]  /*e280*/  SHFL.IDX PT, R3, R9, 0x1, 0x181f ;  /* 0x00381f0009037f89 */ /* 0x000f6800000e0000 */
[----:B------:R-:W-:Y:S04]  /*e290*/  SHFL.IDX PT, R22, R8, 0x3, 0x181f ;  /* 0x00781f0008167f89 */ /* 0x000fe800000e0000 */
[----:B--2---:R-:W-:Y:S04]  /*e2a0*/  SHFL.IDX PT, R17, R9, 0x3, 0x181f ;  /* 0x00781f0009117f89 */ /* 0x004fe800000e0000 */
[----:B------:R-:W-:Y:S04]  /*e2b0*/  SHFL.IDX PT, R20, R8, 0x4, 0x181f ;  /* 0x00981f0008147f89 */ /* 0x000fe800000e0000 */
[----:B------:R-:W-:Y:S01]  /*e2c0*/  SHFL.IDX PT, R18, R8, 0x5, 0x181f ;  /* 0x00b81f0008127f89 */ /* 0x000fe200000e0000 */
[----:B----4-:R-:W-:-:S03]  /*e2d0*/  IADD3 R6, P0, R24, R14, RZ ;  /* 0x0000000e18067210 */ /* 0x010fc60007f1e0ff */
[----:B------:R-:W-:Y:S04]  /*e2e0*/  SHFL.IDX PT, R12, R8, RZ, 0x181f ;  /* 0x00181fff080c7589 */ /* 0x000fe800000e0000 */
[----:B------:R-:W2:Y:S01]  /*e2f0*/  SHFL.IDX PT, R14, R8, 0x2, 0x181f ;  /* 0x00581f00080e7f89 */ /* 0x000ea200000e0000 */
[----:B-----5:R-:W-:-:S03]  /*e300*/  IMAD.X R7, RZ, RZ, R3, P0 ;  /* 0x000000ffff077224 */ /* 0x020fc600000e0603 */
[----:B------:R-:W4:Y:S01]  /*e310*/  SHFL.IDX PT, R3, R9, 0x2, 0x181f ;  /* 0x00581f0009037f89 */ /* 0x000f2200000e0000 */
[----:B--2---:R-:W-:-:S03]  /*e320*/  IADD3 R2, P0, R24, R14, RZ ;  /* 0x0000000e18027210 */ /* 0x004fc60007f1e0ff */
[----:B------:R-:W-:Y:S02]  /*e330*/  SHFL.IDX PT, R14, R8, 0x6, 0x181f ;  /* 0x00d81f00080e7f89 */ /* 0x000fe400000e0000 */
[----:B----4-:R-:W-:Y:S01]  /*e340*/  IMAD.X R3, RZ, RZ, R3, P0 ;  /* 0x000000ffff037224 */ /* 0x010fe200000e0603 */
[----:B------:R-:W-:-:S04]  /*e350*/  IADD3 R22, P0, R24, R22, RZ ;  /* 0x0000001618167210 */ /* 0x000fc80007f1e0ff */
[----:B------:R-:W-:Y:S02]  /*e360*/  IADD3.X R23, RZ, R17, RZ, P0, !PT ;  /* 0x00000011ff177210 */ /* 0x000fe400007fe4ff */
[----:B------:R-:W2:Y:S01]  /*e370*/  SHFL.IDX PT, R17, R9, 0x4, 0x181f ;  /* 0x00981f0009117f89 */ /* 0x000ea200000e0000 */
[----:B------:R-:W-:-:S05]  /*e380*/  IADD3 R20, P0, R24, R20, RZ ;  /* 0x0000001418147210 */ /* 0x000fca0007f1e0ff */
[----:B--2---:R-:W-:Y:S01]  /*e390*/  IMAD.X R21, RZ, RZ, R17, P0 ;  /* 0x000000ffff157224 */ /* 0x004fe200000e0611 */
[C---:B------:R-:W-:Y:S01]  /*e3a0*/  IADD3 R18, P0, R24.reuse, R18, RZ ;  /* 0x0000001218127210 */ /* 0x040fe20007f1e0ff */
[----:B------:R-:W2:Y:S04]  /*e3b0*/  SHFL.IDX PT, R17, R9, 0x5, 0x181f ;  /* 0x00b81f0009117f89 */ /* 0x000ea800000e0000 */
[----:B--2---:R-:W-:Y:S01]  /*e3c0*/  IMAD.X R19, RZ, RZ, R17, P0 ;  /* 0x000000ffff137224 */ /* 0x004fe200000e0611 */
[C---:B------:R-:W-:Y:S01]  /*e3d0*/  IADD3 R12, P0, R24.reuse, R12, RZ ;  /* 0x0000000c180c7210 */ /* 0x040fe20007f1e0ff */
[----:B------:R-:W2:Y:S04]  /*e3e0*/  SHFL.IDX PT, R17, R9, RZ, 0x181f ;  /* 0x00181fff09117589 */ /* 0x000ea800000e0000 */
[----:B--2---:R-:W-:Y:S01]  /*e3f0*/  IMAD.X R13, RZ, RZ, R17, P0 ;  /* 0x000000ffff0d7224 */ /* 0x004fe200000e0611 */
[----:B------:R-:W-:Y:S01]  /*e400*/  IADD3 R14, P0, R24, R14, RZ ;  /* 0x0000000e180e7210 */ /* 0x000fe20007f1e0ff */
[----:B------:R-:W2:Y:S04]  /*e410*/  SHFL.IDX PT, R17, R9, 0x6, 0x181f ;  /* 0x00d81f0009117f89 */ /* 0x000ea800000e0000 */
[----:B------:R-:W-:Y:S04]  /*e420*/  LDGSTS.E.BYPASS.LTC128B.128 [R4+0x18400], desc[UR50][R12.64], !P2 ;  /* 0x184000000c047fae */ /* 0x000fe8000d101d72 */
[----:B------:R4:W-:Y:S04]  /*e430*/  LDGSTS.E.BYPASS.LTC128B.128 [R4+0x18c00], desc[UR50][R6.64], !P2 ;  /* 0x18c0000006047fae */ /* 0x0009e8000d101d72 */
[----:B------:R5:W-:Y:S04]  /*e440*/  LDGSTS.E.BYPASS.LTC128B.128 [R4+0x19400], desc[UR50][R2.64], !P2 ;  /* 0x1940000002047fae */ /* 0x000be8000d101d72 */
[----:B------:R-:W-:Y:S04]  /*e450*/  SHFL.IDX PT, R9, R9, 0x7, 0x181f ;  /* 0x00f81f0009097f89 */ /* 0x000fe800000e0000 */
[----:B----4-:R-:W-:Y:S04]  /*e460*/  SHFL.IDX PT, R6, R8, 0x7, 0x181f ;  /* 0x00f81f0008067f89 */ /* 0x010fe800000e0000 */
[----:B-----5:R-:W4:Y:S01]  /*e470*/  SHFL.IDX PT, R2, R5, RZ, 0x181f ;  /* 0x00181fff05027589 */ /* 0x020f2200000e0000 */
[----:B--2---:R-:W-:-:S03]  /*e480*/  IMAD.X R15, RZ, RZ, R17, P0 ;  /* 0x000000ffff0f7224 */ /* 0x004fc600000e0611 */
[----:B------:R-:W2:Y:S04]  /*e490*/  SHFL.IDX PT, R3, R10, RZ, 0x181f ;  /* 0x00181fff0a037589 */ /* 0x000ea800000e0000 */
[----:B------:R0:W-:Y:S04]  /*e4a0*/  LDGSTS.E.BYPASS.LTC128B.128 [R4+0x19c00], desc[UR50][R22.64], !P2 ;  /* 0x19c0000016047fae */ /* 0x0001e8000d101d72 */
[----:B------:R0:W-:Y:S04]  /*e4b0*/  LDGSTS.E.BYPASS.LTC128B.128 [R4+0x1a400], desc[UR50][R20.64], !P2 ;  /* 0x1a40000014047fae */ /* 0x0001e8000d101d72 */
[----:B------:R0:W-:Y:S04]  /*e4c0*/  LDGSTS.E.BYPASS.LTC128B.128 [R4+0x1ac00], desc[UR50][R18.64], !P2 ;  /* 0x1ac0000012047fae */ /* 0x0001e8000d101d72 */
[----:B------:R0:W-:Y:S01]  /*e4d0*/  LDGSTS.E.BYPASS.LTC128B.128 [R4+0x1b400], desc[UR50][R14.64], !P2 ;  /* 0x1b4000000e047fae */ /* 0x0001e2000d101d72 */
[----:B----4-:R-:W-:-:S03]  /*e4e0*/  IADD3 R2, P0, R24, R2, RZ ;  /* 0x0000000218027210 */ /* 0x010fc60007f1e0ff */
[----:B------:R-:W4:Y:S01]  /*e4f0*/  SHFL.IDX PT, R10, R10, 0x1, 0x181f ;  /* 0x00381f000a0a7f89 */ /* 0x000f2200000e0000 */
[----:B--2---:R-:W-:-:S03]  /*e500*/  IADD3.X R3, RZ, R3, RZ, P0, !PT ;  /* 0x00000003ff037210 */ /* 0x004fc600007fe4ff */
[----:B------:R-:W2:Y:S01]  /*e510*/  SHFL.IDX PT, R5, R5, 0x1, 0x181f ;  /* 0x00381f0005057f89 */ /* 0x000ea200000e0000 */
[----:B------:R-:W-:-:S05]  /*e520*/  IADD3 R6, P0, R24, R6, RZ ;  /* 0x0000000618067210 */ /* 0x000fca0007f1e0ff */
[----:B------:R-:W-:-:S05]  /*e530*/  IMAD.X R7, RZ, RZ, R9, P0 ;  /* 0x000000ffff077224 */ /* 0x000fca00000e0609 */
[----:B------:R0:W-:Y:S04]  /*e540*/  LDGSTS.E.BYPASS.LTC128B.128 [R4+0x1bc00], desc[UR50][R6.64], !P2 ;  /* 0x1bc0000006047fae */ /* 0x0001e8000d101d72 */
[----:B------:R0:W-:Y:S02]  /*e550*/  LDGSTS.E.BYPASS.LTC128B.128 [R4+0x1c400], desc[UR50][R2.64], !P2 ;  /* 0x1c40000002047fae */ /* 0x0001e4000d101d72 */
.L_x_7093:
[----:B0-2---:R-:W-:-:S05]  /*e560*/  IADD3 R2, P0, R24, R5, RZ ;  /* 0x0000000518027210 */ /* 0x005fca0007f1e0ff */
[----:B----4-:R-:W-:Y:S01]  /*e570*/  IMAD.X R3, RZ, RZ, R10, P0 ;  /* 0x000000ffff037224 */ /* 0x010fe200000e060a */
[----:B------:R-:W-:-:S04]  /*e580*/  PLOP3.LUT P0, PT, PT, PT, PT, 0x80, 0x0 ;  /* 0x000000000000781c */ /* 0x000fc80003f0f070 */
[----:B------:R-:W-:Y:S01]  /*e590*/  @!PT LDS RZ, [RZ] ;  /* 0x00000000fffff984 */ /* 0x000fe20000000800 */
[----:B------:R-:W-:Y:S01]  /*e5a0*/  @!PT LDS RZ, [RZ] ;  /* 0x00000000fffff984 */ /* 0x000fe20000000800 */
[----:B------:R-:W-:Y:S01]  /*e5b0*/  @!PT LDS RZ, [RZ] ;  /* 0x00000000fffff984 */ /* 0x000fe20000000800 */
[----:B------:R0:W-:Y:S01]  /*e5c0*/  LDGSTS.E.BYPASS.LTC128B.128 [R4+0x1cc00], desc[UR50][R2.64], !P2 ;  /* 0x1cc0000002047fae */ /* 0x0001e2000d101d72 */
[----:B------:R-:W-:-:S08]  /*e5d0*/  NOP ;  /* 0x0000000000007918 */ /* 0x000fd00000000000 */
.L_x_6949:
        /* <DEDUP_REMOVED lines=11> */
.L_x_6950:
[----:B------:R1:W-:Y:S02]  /*e690*/  SYNCS.ARRIVE.TRANS64.A1T0 RZ, [R0+URZ+0x22830], RZ ;  /* 0x022830ff00ff79a7 */ /* 0x0003e4000810003f */
[----:B-1-3--:R-:W-:-:S05]  /*e6a0*/  IMAD.U32 R0, RZ, RZ, UR48 ;  /* 0x00000030ff007e24 */ /* 0x00afca000f8e00ff */
[----:B------:R-:W-:-:S13]  /*e6b0*/  ISETP.NE.AND P0, PT, R0, 0x3, PT ;  /* 0x000000030000780c */ /* 0x000fda0003f05270 */
[----:B------:R-:W-:Y:S05]  /*e6c0*/  @!P0 BRA `(.L_x_6951) ;  /* 0x0000000000048947 */ /* 0x000fea0003800000 */
[----:B------:R-:W-:Y:S01]  /*e6d0*/  BPT.TRAP 0x1 ;  /* 0x000000040000795c */ /* 0x000fe20000300000 */
.L_x_6951:
[----:B------:R-:W-:Y:S01]  /*e6e0*/  LOP3.LUT R3, R30, 0x1, RZ, 0x3c, !PT ;  /* 0x000000011e037812 */ /* 0x000fe200078e3cff */
[----:B------:R-:W-:Y:S01]  /*e6f0*/  BSSY B0, `(.L_x_6952) ;  /* 0x0000005000007945 */ /* 0x000fe20003800000 */
[----:B------:R-:W-:Y:S02]  /*e700*/  LEA R0, R29, UR42, 0x3 ;  /* 0x0000002a1d007c11 */ /* 0x000fe4000f8e18ff */
[----:B------:R-:W-:-:S04]  /*e710*/  SHF.L.U32 R3, R3, 0x1f, RZ ;  /* 0x0000001f03037819 */ /* 0x000fc800000006ff */
[----:B------:R-:W0:Y:S02]  /*e720*/  SYNCS.PHASECHK.TRANS64.TRYWAIT P2, [R0+URZ+0x22870], R3 ;  /* 0x02287003000075a7 */ /* 0x000e24000804017f */
[----:B0-----:R-:W-:Y:S05]  /*e730*/  @!P2 BRA `(.L_x_6953) ;  /* 0x0000004c001ca947 */ /* 0x001fea0003800000 */
.L_x_7094:
[----:B------:R-:W-:Y:S05]  /*e740*/  BSYNC B0 ;  /* 0x0000000000007941 */ /* 0x000fea0003800000 */
.L_x_6952:
[----:B------:R-:W-:-:S04]  /*e750*/  MOV R2, UR47 ;  /* 0x0000002f00027c02 */ /* 0x000fc80008000f00 */
[----:B------:R-:W-:-:S13]  /*e760*/  ISETP.NE.AND P2, PT, R2, 0x3, PT ;  /* 0x000000030200780c */ /* 0x000fda0003f45270 */
[----:B------:R-:W-:Y:S05]  /*e770*/  @!P2 BRA `(.L_x_6954) ;  /* 0x000000000004a947 */ /* 0x000fea0003800000 */
[----:B------:R-:W-:Y:S01]  /*e780*/  BPT.TRAP 0x1 ;  /* 0x000000040000795c */ /* 0x000fe20000300000 */
.L_x_6954:
[----:B------:R-:W-:Y:S01]  /*e790*/  SHF.L.U32 R5, R30, 0x1f, RZ ;  /* 0x0000001f1e057819 */ /* 0x000fe200000006ff */
[----:B0-----:R-:W-:-:S03]  /*e7a0*/  IMAD R3, R29, 0x5000, RZ ;  /* 0x000050001d037824 */ /* 0x001fc600078e02ff */
[----:B------:R-:W0:Y:S02]  /*e7b0*/  SYNCS.PHASECHK.TRANS64.TRYWAIT P2, [R0+URZ+0x22860], R5 ;  /* 0x02286005000075a7 */ /* 0x000e24000804017f */
[----:B0-----:R-:W-:Y:S05]  /*e7c0*/  @!P2 BRA `(.L_x_6955) ;  /* 0x0000004c000ca947 */ /* 0x001fea0003800000 */
.L_x_7095:
[----:B------:R-:W2:Y:S04]  /*e7d0*/  LDL R2, [R1+0x1c] ;  /* 0x00001c0001027983 */ /* 0x000ea80000100800 */
[----:B------:R-:W3:Y:S01]  /*e7e0*/  LDL R18, [R1+0x20] ;  /* 0x0000200001127983 */ /* 0x000ee20000100800 */
[----:B------:R-:W-:Y:S01]  /*e7f0*/  LOP3.LUT R12, R3, R31, RZ, 0xfc, !PT ;  /* 0x0000001f030c7212 */ /* 0x000fe200078efcff */
[----:B------:R-:W-:Y:S05]  /*e800*/  WARPSYNC.ALL ;  /* 0x0000000000007948 */ /* 0x000fea0003800000 */
[----:B------:R-:W1:Y:S01]  /*e810*/  LDSM.16.MT88.4 R12, [R12+UR42+0xa400] ;  /* 0x00a4002a0c0c783b */ /* 0x000e620008004200 */
[----:B------:R-:W-:-:S05]  /*e820*/  IMAD.U32 R19, RZ, RZ, UR47 ;  /* 0x0000002fff137e24 */ /* 0x000fca000f8e00ff */
[----:B------:R-:W-:Y:S02]  /*e830*/  ISETP.NE.AND P2, PT, R19, 0x3, PT ;  /* 0x000000031300780c */ /* 0x000fe40003f45270 */
[C-C-:B-1----:R-:W-:Y:S02]  /*e840*/  PRMT R8, R12.reuse, 0x6420, R13.reuse ;  /* 0x000064200c087816 */ /* 0x142fe4000000000d */
[----:B------:R-:W-:Y:S02]  /*e850*/  PRMT R9, R12, 0x7531, R13 ;  /* 0x000075310c097816 */ /* 0x000fe4000000000d */
[C-C-:B------:R-:W-:Y:S02]  /*e860*/  PRMT R10, R14.reuse, 0x6420, R15.reuse ;  /* 0x000064200e0a7816 */ /* 0x140fe4000000000f */
[----:B------:R-:W-:Y:S02]  /*e870*/  PRMT R11, R14, 0x7531, R15 ;  /* 0x000075310e0b7816 */ /* 0x000fe4000000000f */
[----:B--2---:R-:W-:Y:S01]  /*e880*/  IADD3 R17, R2, UR42, R3 ;  /* 0x0000002a02117c10 */ /* 0x004fe2000fffe003 */
[----:B------:R-:W-:-:S04]  /*e890*/  IMAD.U32 R2, RZ, RZ, UR42 ;  /* 0x0000002aff027e24 */ /* 0x000fc8000f8e00ff */
[----:B0-----:R-:W0:Y:S01]  /*e8a0*/  LDSM.16.MT88.4 R4, [R17+0xa400] ;  /* 0x00a400001104783b */ /* 0x001e220000004200 */
[----:B------:R-:W-:-:S05]  /*e8b0*/  VIADD R2, R2, 0x400 ;  /* 0x0000040002027836 */ /* 0x000fca0000000000 */
[----:B---3--:R-:W-:-:S05]  /*e8c0*/  IADD3 R2, R2, R3, R18 ;  /* 0x0000000302027210 */ /* 0x008fca0007ffe012 */
        /* <DEDUP_REMOVED lines=11> */
[----:B------:R-:W-:Y:S01]  /*e980*/  PRMT R13, R4, 0x7531, R5 ;  /* 0x00007531040d7816 */ /* 0x000fe20000000005 */
[----:B------:R-:W-:Y:S01]  /*e990*/  VIADD R4, R3, 0x2000 ;  /* 0x0000200003047836 */ /* 0x000fe20000000000 */
[----:B------:R-:W-:-:S02]  /*e9a0*/  PRMT R14, R6, 0x6420, R7 ;  /* 0x00006420060e7816 */ /* 0x000fc40000000007 */
[----:B------:R-:W-:Y:S02]  /*e9b0*/  PRMT R15, R6, 0x7531, R7 ;  /* 0x00007531060f7816 */ /* 0x000fe40000000007 */
[C-C-:B-1----:R-:W-:Y:S02]  /*e9c0*/  PRMT R24, R8.reuse, 0x6420, R9.reuse ;  /* 0x0000642008187816 */ /* 0x142fe40000000009 */
[----:B------:R-:W-:Y:S01]  /*e9d0*/  PRMT R25, R8, 0x7531, R9 ;  /* 0x0000753108197816 */ /* 0x000fe20000000009 */
[----:B------:R-:W-:Y:S01]  /*e9e0*/  STSM.16.M88.4 [R2+0x1000], R12 ;  /* 0x0010000c02007844 */ /* 0x000fe20000000200 */
        /* <DEDUP_REMOVED lines=8> */
[----:B------:R-:W-:Y:S02]  /*ea70*/  IADD3 R4, R3, 0x3000, RZ ;  /* 0x0000300003047810 */ /* 0x000fe40007ffe0ff */
[C-C-:B------:R-:W-:Y:S02]  /*ea80*/  PRMT R14, R6.reuse, 0x6420, R7.reuse ;  /* 0x00006420060e7816 */ /* 0x140fe40000000007 */
[----:B------:R-:W-:Y:S02]  /*ea90*/  PRMT R15, R6, 0x7531, R7 ;  /* 0x00007531060f7816 */ /* 0x000fe40000000007 */
[C-C-:B-1----:R-:W-:Y:S02]  /*eaa0*/  PRMT R20, R8.reuse, 0x6420, R9.reuse ;  /* 0x0000642008147816 */ /* 0x142fe40000000009 */
[----:B------:R-:W-:Y:S01]  /*eab0*/  PRMT R21, R8, 0x7531, R9 ;  /* 0x0000753108157816 */ /* 0x000fe20000000009 */
[----:B------:R-:W-:Y:S01]  /*eac0*/  STSM.16.M88.4 [R2+0x2000], R12 ;  /* 0x0020000c02007844 */ /* 0x000fe20000000200 */
[----:B------:R-:W-:-:S02]  /*ead0*/  PRMT R22, R10, 0x6420, R11 ;  /* 0x000064200a167816 */ /* 0x000fc4000000000b */
        /* <DEDUP_REMOVED lines=13> */
[----:B------:R-:W-:Y:S01]  /*ebb0*/  PRMT R7, R10, 0x7531, R11 ;  /* 0x000075310a077816 */ /* 0x000fe2000000000b */
[----:B------:R-:W-:Y:S01]  /*ebc0*/  STSM.16.M88.4 [R2+0x3000], R12 ;  /* 0x0030000c02007844 */ /* 0x000fe20000000200 */
[----:B------:R-:W-:-:S03]  /*ebd0*/  LOP3.LUT R3, R8, R31, RZ, 0xfc, !PT ;  /* 0x0000001f08037212 */ /* 0x000fc600078efcff */
[----:B------:R-:W-:Y:S04]  /*ebe0*/  STSM.16.M88.4 [R2+0x3800], R4 ;  /* 0x0038000402007844 */ /* 0x000fe80000000200 */
[----:B------:R-:W0:Y:S04]  /*ebf0*/  LDSM.16.MT88.4 R4, [R3+UR42+0xa400] ;  /* 0x00a4002a0304783b */ /* 0x000e280008004200 */
        /* <DEDUP_REMOVED lines=19> */
.L_x_6956:
[----:B-1----:R1:W-:Y:S01]  /*ed30*/  SYNCS.ARRIVE.TRANS64.A1T0 RZ, [R0+URZ+0x22850], RZ ;  /* 0x022850ff00ff79a7 */ /* 0x0023e2000810003f */
[----:B------:R-:W-:Y:S06]  /*ed40*/  BAR.SYNC.DEFER_BLOCKING 0x2, 0x80 ;  /* 0x0082000000007b1d */ /* 0x000fec0000010000 */
[----:B------:R-:W-:Y:S05]  /*ed50*/  @!P0 BRA `(.L_x_6957) ;  /* 0x0000000000048947 */ /* 0x000fea0003800000 */
[----:B------:R-:W-:Y:S01]  /*ed60*/  BPT.TRAP 0x1 ;  /* 0x000000040000795c */ /* 0x000fe20000300000 */
.L_x_6957:
[----:B------:R2:W5:Y:S01]  /*ed70*/  LDL R30, [R1+0x8] ;  /* 0x00000800011e7983 */ /* 0x0005620000100800 */
[----:B-1----:R-:W-:Y:S02]  /*ed80*/  VIADD R0, R0, 0x22880 ;  /* 0x0002288000007836 */ /* 0x002fe40000000000 */
[----:B------:R-:W-:-:S05]  /*ed90*/  IMAD.U32 R3, RZ, RZ, UR46 ;  /* 0x0000002eff037e24 */ /* 0x000fca000f8e00ff */
[----:B------:R-:W-:-:S04]  /*eda0*/  PRMT R0, R3, 0x654, R0 ;  /* 0x0000065403007816 */ /* 0x000fc80000000000 */
[----:B------:R2:W-:Y:S01]  /*edb0*/  SYNCS.ARRIVE.TRANS64.RED.A1T0 RZ, [R0+URZ], RZ ;  /* 0x000000ff00ff79a7 */ /* 0x0005e2000810043f */
[----:B------:R-:W-:Y:S01]  /*edc0*/  MOV R29, R37 ;  /* 0x00000025001d7202 */ /* 0x000fe20000000f00 */
[----:B------:R-:W-:Y:S06]  /*edd0*/  @P1 BRA `(.L_x_6958) ;  /* 0xffffffe400941947 */ /* 0x000fec000383ffff */
.L_x_6938:
[----:B--2---:R-:W-:-:S05]  /*ede0*/  IMAD.U32 R0, RZ, RZ, UR48 ;  /* 0x00000030ff007e24 */ /* 0x004fca000f8e00ff */
[----:B------:R-:W-:-:S13]  /*edf0*/  ISETP.NE.AND P0, PT, R0, 0x3, PT ;  /* 0x000000030000780c */ /* 0x000fda0003f05270 */
[----:B------:R-:W-:Y:S05]  /*ee00*/  @!P0 BRA `(.L_x_6959) ;  /* 0x0000000000048947 */ /* 0x000fea0003800000 */
[----:B------:R-:W-:Y:S01]  /*ee10*/  BPT.TRAP 0x1 ;  /* 0x000000040000795c */ /* 0x000fe20000300000 */
.L_x_6959:
[----:B------:R-:W2:Y:S01]  /*ee20*/  LDL R0, [R1+0x8] ;  /* 0x0000080001007983 */ /* 0x000ea20000100800 */
[----:B0-----:R-:W-:Y:S01]  /*ee30*/  LEA R3, R37, UR42, 0x3 ;  /* 0x0000002a25037c11 */ /* 0x001fe2000f8e18ff */
[----:B------:R-:W-:Y:S01]  /*ee40*/  BSSY B0, `(.L_x_6960) ;  /* 0x0000005000007945 */ /* 0x000fe20003800000 */
[----:B--2---:R-:W-:-:S04]  /*ee50*/  LOP3.LUT R0, R0, 0x1, RZ, 0x3c, !PT ;  /* 0x0000000100007812 */ /* 0x004fc800078e3cff */
[----:B------:R-:W-:-:S04]  /*ee60*/  SHF.L.U32 R0, R0, 0x1f, RZ ;  /* 0x0000001f00007819 */ /* 0x000fc800000006ff */
[----:B------:R-:W0:Y:S02]  /*ee70*/  SYNCS.PHASECHK.TRANS64.TRYWAIT P1, [R3+URZ+0x22870], R0 ;  /* 0x02287000030075a7 */ /* 0x000e24000802017f */
[----:B0-----:R-:W-:Y:S05]  /*ee80*/  @!P1 BRA `(.L_x_6961) ;  /* 0x0000004400709947 */ /* 0x001fea0003800000 */
.L_x_7096:
[----:B------:R-:W-:Y:S05]  /*ee90*/  BSYNC B0 ;  /* 0x0000000000007941 */ /* 0x000fea0003800000 */
.L_x_6960:
[----:B------:R-:W-:-:S05]  /*eea0*/  IMAD.U32 R2, RZ, RZ, UR47 ;  /* 0x0000002fff027e24 */ /* 0x000fca000f8e00ff */
[----:B------:R-:W-:-:S13]  /*eeb0*/  ISETP.NE.AND P1, PT, R2, 0x3, PT ;  /* 0x000000030200780c */ /* 0x000fda0003f25270 */
[----:B------:R-:W-:Y:S05]  /*eec0*/  @!P1 BRA `(.L_x_6962) ;  /* 0x0000000000049947 */ /* 0x000fea0003800000 */
[----:B------:R-:W-:Y:S01]  /*eed0*/  BPT.TRAP 0x1 ;  /* 0x000000040000795c */ /* 0x000fe20000300000 */
.L_x_6962:
[----:B0-----:R-:W2:Y:S01]  /*eee0*/  LDL R0, [R1+0x8] ;  /* 0x0000080001007983 */ /* 0x001ea20000100800 */
[----:B------:R-:W-:-:S05]  /*eef0*/  IMAD R2, R37, 0x5000, RZ ;  /* 0x0000500025027824 */ /* 0x000fca00078e02ff */
[----:B------:R-:W-:Y:S02]  /*ef00*/  LOP3.LUT R6, R2, R31, RZ, 0xfc, !PT ;  /* 0x0000001f02067212 */ /* 0x000fe400078efcff */
[----:B--2---:R-:W-:-:S04]  /*ef10*/  SHF.L.U32 R0, R0, 0x1f, RZ ;  /* 0x0000001f00007819 */ /* 0x004fc800000006ff */
[----:B------:R-:W0:Y:S02]  /*ef20*/  SYNCS.PHASECHK.TRANS64.TRYWAIT P1, [R3+URZ+0x22860], R0 ;  /* 0x02286000030075a7 */ /* 0x000e24000802017f */
[----:B0-----:R-:W-:Y:S05]  /*ef30*/  @!P1 BRA `(.L_x_6963) ;  /* 0x0000004400589947 */ /* 0x001fea0003800000 */
.L_x_7097:
[----:B------:R-:W2:Y:S04]  /*ef40*/  LDL R8, [R1+0x1c] ;  /* 0x00001c0001087983 */ /* 0x000ea80000100800 */
[----:B------:R-:W0:Y:S01]  /*ef50*/  LDL R18, [R1+0x20] ;  /* 0x0000200001127983 */ /* 0x000e220000100800 */
[----:B------:R-:W-:Y:S05]  /*ef60*/  WARPSYNC.ALL ;  /* 0x0000000000007948 */ /* 0x000fea0003800000 */
[----:B------:R-:W1:Y:S01]  /*ef70*/  LDSM.16.MT88.4 R4, [R6+UR42+0xa400] ;  /* 0x00a4002a0604783b */ /* 0x000e620008004200 */
[----:B------:R-:W-:-:S04]  /*ef80*/  IMAD.U32 R17, RZ, RZ, UR42 ;  /* 0x0000002aff117e24 */ /* 0x000fc8000f8e00ff */
[----:B------:R-:W-:Y:S01]  /*ef90*/  VIADD R17, R17, 0x400 ;  /* 0x0000040011117836 */ /* 0x000fe20000000000 */
[C-C-:B-1----:R-:W-:Y:S02]  /*efa0*/  PRMT R12, R4.reuse, 0x6420, R5.reuse ;  /* 0x00006420040c7816 */ /* 0x142fe40000000005 */
[----:B------:R-:W-:Y:S02]  /*efb0*/  PRMT R13, R4, 0x7531, R5 ;  /* 0x00007531040d7816 */ /* 0x000fe40000000005 */
[C-C-:B------:R-:W-:Y:S02]  /*efc0*/  PRMT R14, R6.reuse, 0x6420, R7.reuse ;  /* 0x00006420060e7816 */ /* 0x140fe40000000007 */
[----:B------:R-:W-:Y:S02]  /*efd0*/  PRMT R15, R6, 0x7531, R7 ;  /* 0x00007531060f7816 */ /* 0x000fe40000000007 */
[----:B--2---:R-:W-:Y:S02]  /*efe0*/  IADD3 R16, R8, UR42, R2 ;  /* 0x0000002a08107c10 */ /* 0x004fe4000fffe002 */
[----:B0-----:R-:W-:-:S03]  /*eff0*/  IADD3 R0, R17, R2, R18 ;  /* 0x0000000211007210 */ /* 0x001fc60007ffe012 */
[----:B------:R-:W0:Y:S01]  /*f000*/  LDSM.16.MT88.4 R8, [R16+0xa400] ;  /* 0x00a400001008783b */ /* 0x000e220000004200 */
[----:B------:R-:W-:-:S03]  /*f010*/  IMAD.U32 R18, RZ, RZ, UR47 ;  /* 0x0000002fff127e24 */ /* 0x000fc6000f8e00ff */
[----:B------:R-:W-:Y:S02]  /*f020*/  STSM.16.M88.4 [R0], R12 ;  /* 0x0000000c00007844 */ /* 0x000fe40000000200 */
[----:B------:R-:W-:Y:S02]  /*f030*/  ISETP.NE.AND P1, PT, R18, 0x3, PT ;  /* 0x000000031200780c */ /* 0x000fe40003f25270 */
[C-C-:B0-----:R-:W-:Y:S02]  /*f040*/  PRMT R4, R8.reuse, 0x6420, R9.reuse ;  /* 0x0000642008047816 */ /* 0x141fe40000000009 */
[----:B------:R-:W-:Y:S02]  /*f050*/  PRMT R5, R8, 0x7531, R9 ;  /* 0x0000753108057816 */ /* 0x000fe40000000009 */
[----:B------:R-:W-:Y:S02]  /*f060*/  IADD3 R8, R2, 0x1000, RZ ;  /* 0x0000100002087810 */ /* 0x000fe40007ffe0ff */
        /* <DEDUP_REMOVED lines=25> */
[--C-:B------:R-:W-:Y:S01]  /*f200*/  PRMT R14, R6, 0x6420, R7.reuse ;  /* 0x00006420060e7816 */ /* 0x100fe20000000007 */
[----:B------:R-:W-:Y:S01]  /*f210*/  VIADD R2, R2, 0x4000 ;  /* 0x0000400002027836 */ /* 0x000fe20000000000 */
[----:B------:R-:W-:Y:S02]  /*f220*/  PRMT R15, R6, 0x7531, R7 ;  /* 0x00007531060f7816 */ /* 0x000fe40000000007 */
[C-C-:B------:R-:W-:Y:S02]  /*f230*/  PRMT R6, R10.reuse, 0x6420, R11.reuse ;  /* 0x000064200a067816 */ /* 0x140fe4000000000b */
[----:B------:R-:W-:Y:S01]  /*f240*/  PRMT R7, R10, 0x7531, R11 ;  /* 0x000075310a077816 */ /* 0x000fe2000000000b */
[----:B------:R-:W-:Y:S01]  /*f250*/  STSM.16.M88.4 [R0+0x2000], R12 ;  /* 0x0020000c00007844 */ /* 0x000fe20000000200 */
[----:B------:R-:W-:-:S02]  /*f260*/  LOP3.LUT R17, R8, R31, RZ, 0xfc, !PT ;  /* 0x0000001f08117212 */ /* 0x000fc400078efcff */
[----:B------:R-:W-:Y:S01]  /*f270*/  LOP3.LUT R2, R2, R31, RZ, 0xfc, !PT ;  /* 0x0000001f02027212 */ /* 0x000fe200078efcff */
        /* <DEDUP_REMOVED lines=9> */
[----:B------:R-:W-:Y:S01]  /*f310*/  STSM.16.M88.4 [R0+0x3000], R12 ;  /* 0x0030000c00007844 */ /* 0x000fe20000000200 */
[----:B------:R-:W-:-:S02]  /*f320*/  PRMT R6, R10, 0x6420, R11 ;  /* 0x000064200a067816 */ /* 0x000fc4000000000b */
[----:B------:R-:W-:-:S05]  /*f330*/  PRMT R7, R10, 0x7531, R11 ;  /* 0x000075310a077816 */ /* 0x000fca000000000b */
        /* <DEDUP_REMOVED lines=21> */
.L_x_6964:
[----:B-1----:R1:W-:Y:S01]  /*f490*/  SYNCS.ARRIVE.TRANS64.A1T0 RZ, [R3+URZ+0x22850], RZ ;  /* 0x022850ff03ff79a7 */ /* 0x0023e2000810003f */
[----:B------:R-:W-:Y:S06]  /*f4a0*/  BAR.SYNC.DEFER_BLOCKING 0x2, 0x80 ;  /* 0x0082000000007b1d */ /* 0x000fec0000010000 */
[----:B------:R-:W-:Y:S05]  /*f4b0*/  @!P0 BRA `(.L_x_6965) ;  /* 0x0000000000048947 */ /* 0x000fea0003800000 */
[----:B------:R-:W-:Y:S01]  /*f4c0*/  BPT.TRAP 0x1 ;  /* 0x000000040000795c */ /* 0x000fe20000300000 */
.L_x_6965:
[----:B0-----:R-:W2:Y:S01]  /*f4d0*/  LDL.LU R5, [R1+0x8] ;  /* 0x0000080001057983 */ /* 0x001ea20000300800 */
[----:B------:R-:W0:Y:S01]  /*f4e0*/  LDC R4, c[0x0][0xc34] ;  /* 0x00030d00ff047b82 */ /* 0x000e220000000800 */
[----:B------:R-:W-:Y:S01]  /*f4f0*/  IADD3 R37, R37, 0x1, RZ ;  /* 0x0000000125257810 */ /* 0x000fe20007ffe0ff */
[----:B------:R-:W-:Y:S01]  /*f500*/  UIADD3 UR39, UR49, UR39, URZ ;  /* 0x0000002731277290 */ /* 0x000fe2000fffe03f */
[----:B-1----:R-:W-:Y:S01]  /*f510*/  VIADD R3, R3, 0x22880 ;  /* 0x0002288003037836 */ /* 0x002fe20000000000 */
[----:B------:R-:W-:Y:S01]  /*f520*/  UIADD3 UR36, UR36, 0x1, URZ ;  /* 0x0000000124247890 */ /* 0x000fe2000fffe03f */
[----:B------:R-:W-:Y:S01]  /*f530*/  ISETP.NE.AND P0, PT, R37, 0x2, PT ;  /* 0x000000022500780c */ /* 0x000fe20003f05270 */
[----:B------:R-:W-:-:S03]  /*f540*/  IMAD.U32 R2, RZ, RZ, UR46 ;  /* 0x0000002eff027e24 */ /* 0x000fc6000f8e00ff */
[----:B------:R-:W-:Y:S02]  /*f550*/  SEL R0, RZ, 0x1, P0 ;  /* 0x00000001ff007807 */ /* 0x000fe40000000000 */
[----:B------:R-:W-:Y:S02]  /*f560*/  SEL R37, R37, RZ, P0 ;  /* 0x000000ff25257207 */ /* 0x000fe40000000000 */
[----:B------:R-:W-:-:S04]  /*f570*/  PRMT R3, R2, 0x654, R3 ;  /* 0x0000065402037816 */ /* 0x000fc80000000003 */
[----:B------:R1:W-:Y:S01]  /*f580*/  SYNCS.ARRIVE.TRANS64.RED.A1T0 RZ, [R3+URZ], RZ ;  /* 0x000000ff03ff79a7 */ /* 0x0003e2000810043f */
[----:B0-----:R-:W-:Y:S02]  /*f590*/  ISETP.LE.AND P0, PT, R4, UR39, PT ;  /* 0x0000002704007c0c */ /* 0x001fe4000bf03270 */
[----:B--2---:R-:W-:-:S05]  /*f5a0*/  LOP3.LUT R5, R5, R0, RZ, 0x3c, !PT ;  /* 0x0000000005057212 */ /* 0x004fca00078e3cff */
[----:B------:R1:W-:Y:S06]  /*f5b0*/  STL [R1+0x8], R5 ;  /* 0x0000080501007387 */ /* 0x0003ec0000100800 */
[----:B------:R-:W-:Y:S05]  /*f5c0*/  @!P0 BRA `(.L_x_6966) ;  /* 0xffffffb800088947 */ /* 0x000fea000383ffff */
[----:B------:R-:W-:-:S12]  /*f5d0*/  ULOP3.LUT UR36, UR36, 0x1, URZ, 0xc, !UPT ;  /* 0x0000000124247892 */ /* 0x000fd8000f8e0c3f */
.L_x_6916:
[----:B-1----:R-:W0:Y:S01]  /*f5e0*/  S2R R3, SR_CgaCtaId ;  /* 0x0000000000037919 */ /* 0x002e220000008800 */
[----:B------:R-:W-:Y:S01]  /*f5f0*/  MOV R0, 0x400 ;  /* 0x0000040000007802 */ /* 0x000fe20000000f00 */
[----:B------:R-:W-:-:S03]  /*f600*/  IMAD.U32 R2, RZ, RZ, UR36 ;  /* 0x00000024ff027e24 */ /* 0x000fc6000f8e00ff */
[----:B0-----:R-:W-:Y:S02]  /*f610*/  LEA R4, R3, R0, 0x18 ;  /* 0x0000000003047211 */ /* 0x001fe400078ec0ff */
[----:B------:R-:W-:-:S04]  /*f620*/  SHF.L.U32 R0, R2, 0x1f, RZ ;  /* 0x0000001f02007819 */ /* 0x000fc800000006ff */
[----:B------:R-:W0:Y:S02]  /*f630*/  SYNCS.PHASECHK.TRANS64.TRYWAIT P0, [R4+URZ+0x22820], R0 ;  /* 0x02282000040075a7 */ /* 0x000e24000800017f */
[----:B0-----:R-:W-:Y:S05]  /*f640*/  @!P0 BRA `(.L_x_6967) ;  /* 0x0000003c00a88947 */ /* 0x001fea0003800000 */
.L_x_7098:
        /* <DEDUP_REMOVED lines=14> */
.L_x_6970:
[----:B------:R-:W2:Y:S01]  /*f730*/  LDL R0, [R1+0x8] ;  /* 0x0000080001007983 */ /* 0x000ea20000100800 */
[C---:B------:R-:W-:Y:S01]  /*f740*/  LEA R3, R37.reuse, R4, 0x3 ;  /* 0x0000000425037211 */ /* 0x040fe200078e18ff */
[----:B------:R-:W-:-:S05]  /*f750*/  VIADD R37, R37, 0x1 ;  /* 0x0000000125257836 */ /* 0x000fca0000000000 */
[----:B------:R-:W-:Y:S02]  /*f760*/  ISETP.NE.AND P2, PT, R37, 0x2, PT ;  /* 0x000000022500780c */ /* 0x000fe40003f45270 */
[----:B--2---:R-:W-:Y:S02]  /*f770*/  SHF.L.U32 R2, R0, 0x1f, RZ ;  /* 0x0000001f00027819 */ /* 0x004fe400000006ff */
[----:B------:R-:W-:Y:S02]  /*f780*/  SEL R0, RZ, 0x1, P2 ;  /* 0x00000001ff007807 */ /* 0x000fe40001000000 */
[----:B------:R-:W0:Y:S02]  /*f790*/  SYNCS.PHASECHK.TRANS64.TRYWAIT P1, [R3+URZ+0x22840], R2 ;  /* 0x02284002030075a7 */ /* 0x000e24000802017f */
[----:B0-----:R-:W-:Y:S05]  /*f7a0*/  @!P1 BRA `(.L_x_6971) ;  /* 0x0000003c00649947 */ /* 0x001fea0003800000 */
.L_x_7099:
[----:B------:R-:W2:Y:S01]  /*f7b0*/  LDL.LU R5, [R1+0x8] ;  /* 0x0000080001057983 */ /* 0x000ea20000300800 */
[----:B------:R-:W-:Y:S02]  /*f7c0*/  SEL R37, R37, RZ, P2 ;  /* 0x000000ff25257207 */ /* 0x000fe40001000000 */
[----:B--2---:R-:W-:Y:S01]  /*f7d0*/  LOP3.LUT R0, R5, R0, RZ, 0x3c, !PT ;  /* 0x0000000005007212 */ /* 0x004fe200078e3cff */
[----:B------:R-:W-:Y:S06]  /*f7e0*/  @!P0 BRA `(.L_x_6972) ;  /* 0x0000000000048947 */ /* 0x000fec0003800000 */
[----:B------:R-:W-:Y:S01]  /*f7f0*/  BPT.TRAP 0x1 ;  /* 0x000000040000795c */ /* 0x000fe20000300000 */
.L_x_6972:
[----:B------:R-:W-:Y:S01]  /*f800*/  IMAD R37, R37, 0x8, R4 ;  /* 0x0000000825257824 */ /* 0x000fe200078e0204 */
[----:B------:R-:W-:-:S04]  /*f810*/  SHF.L.U32 R0, R0, 0x1f, RZ ;  /* 0x0000001f00007819 */ /* 0x000fc800000006ff */
[----:B------:R-:W1:Y:S02]  /*f820*/  SYNCS.PHASECHK.TRANS64.TRYWAIT P1, [R37+URZ+0x22840], R0 ;  /* 0x02284000250075a7 */ /* 0x000e64000802017f */
[----:B-1----:R-:W-:Y:S05]  /*f830*/  @!P1 BRA `(.L_x_6973) ;  /* 0x0000003c00549947 */ /* 0x002fea0003800000 */
.L_x_7100:
[----:B------:R-:W-:Y:S05]  /*f840*/  @!P0 BRA `(.L_x_6974) ;  /* 0x0000000000048947 */ /* 0x000fea0003800000 */
[----:B------:R-:W-:Y:S01]  /*f850*/  BPT.TRAP 0x1 ;  /* 0x000000040000795c */ /* 0x000fe20000300000 */
.L_x_6974:
[----:B------:R-:W2:Y:S02]  /*f860*/  SYNCS.PHASECHK.TRANS64.TRYWAIT P1, [R3+URZ+0x22860], R2 ;  /* 0x02286002030075a7 */ /* 0x000ea4000802017f */
[----:B--2---:R-:W-:Y:S05]  /*f870*/  @!P1 BRA `(.L_x_6975) ;  /* 0x0000003c00589947 */ /* 0x004fea0003800000 */
.L_x_7101:
[----:B------:R-:W-:Y:S05]  /*f880*/  @!P0 BRA `(.L_x_6976) ;  /* 0x0000000000048947 */ /* 0x000fea0003800000 */
[----:B------:R-:W-:Y:S01]  /*f890*/  BPT.TRAP 0x1 ;  /* 0x000000040000795c */ /* 0x000fe20000300000 */
.L_x_6976:
[----:B------:R-:W3:Y:S02]  /*f8a0*/  SYNCS.PHASECHK.TRANS64.TRYWAIT P1, [R37+URZ+0x22860], R0 ;  /* 0x02286000250075a7 */ /* 0x000ee4000802017f */
[----:B---3--:R-:W-:Y:S05]  /*f8b0*/  @!P1 BRA `(.L_x_6977) ;  /* 0x0000003c005c9947 */ /* 0x008fea0003800000 */
.L_x_7102:
[----:B------:R-:W-:Y:S05]  /*f8c0*/  @!P0 BRA `(.L_x_6978) ;  /* 0x0000000000048947 */ /* 0x000fea0003800000 */
[----:B------:R-:W-:Y:S01]  /*f8d0*/  BPT.TRAP 0x1 ;  /* 0x000000040000795c */ /* 0x000fe20000300000 */
.L_x_6978:
[----:B------:R-:W4:Y:S02]  /*f8e0*/  SYNCS.PHASECHK.TRANS64.TRYWAIT P1, [R3+URZ+0x22880], R2 ;  /* 0x02288002030075a7 */ /* 0x000f24000802017f */
[----:B----4-:R-:W-:Y:S05]  /*f8f0*/  @!P1 BRA `(.L_x_6979) ;  /* 0x0000003c00609947 */ /* 0x010fea0003800000 */
.L_x_7103:
[----:B------:R-:W-:Y:S05]  /*f900*/  @!P0 BRA `(.L_x_6980) ;  /* 0x0000000000048947 */ /* 0x000fea0003800000 */
[----:B------:R-:W-:Y:S01]  /*f910*/  BPT.TRAP 0x1 ;  /* 0x000000040000795c */ /* 0x000fe20000300000 */
.L_x_6980:
[----:B------:R0:W0:Y:S02]  /*f920*/  SYNCS.PHASECHK.TRANS64.TRYWAIT P0, [R37+URZ+0x22880], R0 ;  /* 0x02288000250075a7 */ /* 0x000024000800017f */
[----:B0-----:R-:W-:Y:S05]  /*f930*/  @!P0 NANOSLEEP.SYNCS 0x989680 ;  /* 0x009896800000895d */ /* 0x001fea0003900000 */
[----:B------:R-:W0:Y:S02]  /*f940*/  @!P0 SYNCS.PHASECHK.TRANS64 P0, [R37+URZ+0x22880], R0 ;  /* 0x02288000250085a7 */ /* 0x000e24000800007f */
[----:B0-----:R-:W-:Y:S05]  /*f950*/  @!P0 BRA `(.L_x_6980) ;  /* 0xfffffffc00f08947 */ /* 0x001fea000383ffff */
.L_x_6969:
[----:B------:R-:W-:Y:S05]  /*f960*/  BSYNC B0 ;  /* 0x0000000000007941 */ /* 0x000fea0003800000 */
.L_x_6968:
[----:B------:R-:W-:Y:S05]  /*f970*/  EXIT ;  /* 0x000000000000794d */ /* 0x000fea0003800000 */
.L_x_6884:
[----:B0-----:R-:W-:-:S04]  /*f980*/  IMAD.U32 R3, RZ, RZ, UR41 ;  /* 0x00000029ff037e24 */ /* 0x001fc8000f8e00ff */
[----:B------:R0:W1:Y:S03]  /*f990*/  SYNCS.PHASECHK.TRANS64.TRYWAIT P1, [R3+URZ+0x22800], R8 ;  /* 0x02280008030075a7 */ /* 0x000066000802017f */
[----:B-1----:R-:W-:Y:S05]  /*f9a0*/  @!P1 NANOSLEEP.SYNCS 0x989680 ;  /* 0x009896800000995d */ /* 0x002fea0003900000 */
[----:B------:R-:W1:Y:S02]  /*f9b0*/  @!P1 SYNCS.PHASECHK.TRANS64 P1, [R3+URZ+0x22800], R8 ;  /* 0x02280008030095a7 */ /* 0x000e64000802007f */
[----:B-1----:R-:W-:Y:S05]  /*f9c0*/  @!P1 BRA `(.L_x_6884) ;  /* 0xfffffffc00ec9947 */ /* 0x002fea000383ffff */
[----:B------:R-:W-:Y:S05]  /*f9d0*/  BRA `(.L_x_6981) ;  /* 0xffffff18008c7947 */ /* 0x000fea000383ffff */
.L_x_6888:
[----:B-1----:R1:W2:Y:S02]  /*f9e0*/  SYNCS.PHASECHK.TRANS64.TRYWAIT P1, [R4+URZ+0x22830], R3 ;  /* 0x02283003040075a7 */ /* 0x0022a4000802017f */
[----:B--2---:R-:W-:Y:S05]  /*f9f0*/  @!P1 NANOSLEEP.SYNCS 0x989680 ;  /* 0x009896800000995d */ /* 0x004fea0003900000 */
[----:B------:R-:W2:Y:S02]  /*fa00*/  @!P1 SYNCS.PHASECHK.TRANS64 P1, [R4+URZ+0x22830], R3 ;  /* 0x02283003040095a7 */ /* 0x000ea4000802007f */
[----:B--2---:R-:W-:Y:S05]  /*fa10*/  @!P1 BRA `(.L_x_6888) ;  /* 0xfffffffc00f09947 */ /* 0x004fea000383ffff */
[----:B------:R-:W-:Y:S05]  /*fa20*/  BRA `(.L_x_6887) ;  /* 0xffffff1800a87947 */ /* 0x000fea000383ffff */
.L_x_6894:
[----:B-1----:R-:W-:-:S04]  /*fa30*/  IMAD.U32 R9, RZ, RZ, UR6 ;  /* 0x00000006ff097e24 */ /* 0x002fc8000f8e00ff */
[----:B------:R1:W2:Y:S03]  /*fa40*/  SYNCS.PHASECHK.TRANS64.TRYWAIT P1, [R9+URZ+0x22830], R8 ;  /* 0x02283008090075a7 */ /* 0x0002a6000802017f */
[----:B--2---:R-:W-:Y:S05]  /*fa50*/  @!P1 NANOSLEEP.SYNCS 0x989680 ;  /* 0x009896800000995d */ /* 0x004fea0003900000 */
[----:B------:R-:W2:Y:S02]  /*fa60*/  @!P1 SYNCS.PHASECHK.TRANS64 P1, [R9+URZ+0x22830], R8 ;  /* 0x02283008090095a7 */ /* 0x000ea4000802007f */
[----:B--2---:R-:W-:Y:S05]  /*fa70*/  @!P1 BRA `(.L_x_6894) ;  /* 0xfffffffc00ec9947 */ /* 0x004fea000383ffff */
[----:B------:R-:W-:Y:S05]  /*fa80*/  BRA `(.L_x_6891) ;  /* 0xffffff5000ec7947 */ /* 0x000fea000383ffff */
.L_x_6898:
[----:B-1----:R-:W-:-:S04]  /*fa90*/  MOV R9, UR6 ;  /* 0x0000000600097c02 */ /* 0x002fc80008000f00 */
[----:B------:R1:W2:Y:S03]  /*faa0*/  SYNCS.PHASECHK.TRANS64.TRYWAIT P1, [R9+URZ+0x22850], R8 ;  /* 0x02285008090075a7 */ /* 0x0002a6000802017f */
[----:B--2---:R-:W-:Y:S05]  /*fab0*/  @!P1 NANOSLEEP.SYNCS 0x989680 ;  /* 0x009896800000995d */ /* 0x004fea0003900000 */
[----:B------:R-:W2:Y:S02]  /*fac0*/  @!P1 SYNCS.PHASECHK.TRANS64 P1, [R9+URZ+0x22850], R8 ;  /* 0x02285008090095a7 */ /* 0x000ea4000802007f */
[----:B--2---:R-:W-:Y:S05]  /*fad0*/  @!P1 BRA `(.L_x_6898) ;  /* 0xfffffffc00ec9947 */ /* 0x004fea000383ffff */
[----:B------:R-:W-:Y:S05]  /*fae0*/  BRA `(.L_x_6895) ;  /* 0xffffff5c00007947 */ /* 0x000fea000383ffff */
.L_x_6905:
[----:B-1----:R-:W-:-:S04]  /*faf0*/  IMAD.U32 R3, RZ, RZ, UR4 ;  /* 0x00000004ff037e24 */ /* 0x002fc8000f8e00ff */
[----:B------:R1:W2:Y:S03]  /*fb00*/  SYNCS.PHASECHK.TRANS64.TRYWAIT P1, [R3+URZ+0x22850], R0 ;  /* 0x02285000030075a7 */ /* 0x0002a6000802017f */
[----:B--2---:R-:W-:Y:S05]  /*fb10*/  @!P1 NANOSLEEP.SYNCS 0x989680 ;  /* 0x009896800000995d */ /* 0x004fea0003900000 */
[----:B------:R-:W2:Y:S02]  /*fb20*/  @!P1 SYNCS.PHASECHK.TRANS64 P1, [R3+URZ+0x22850], R0 ;  /* 0x02285000030095a7 */ /* 0x000ea4000802007f */
[----:B--2---:R-:W-:Y:S05]  /*fb30*/  @!P1 BRA `(.L_x_6905) ;  /* 0xfffffffc00ec9947 */ /* 0x004fea000383ffff */
[----:B------:R-:W-:Y:S05]  /*fb40*/  BRA `(.L_x_6904) ;  /* 0xffffff8400587947 */ /* 0x000fea000383ffff */
.L_x_6922:
[----:B------:R-:W0:Y:S01]  /*fb50*/  S2R R18, SR_TID.X ;  /* 0x0000000000127919 */ /* 0x000e220000002100 */
[----:B------:R-:W-:Y:S01]  /*fb60*/  IMAD.MOV.U32 R12, RZ, RZ, RZ ;  /* 0x000000ffff0c7224 */ /* 0x000fe200078e00ff */
[----:B------:R-:W-:Y:S01]  /*fb70*/  MOV R15, 0xffffffff ;  /* 0xffffffff000f7802 */ /* 0x000fe20000000f00 */
[----:B------:R-:W-:Y:S01]  /*fb80*/  IMAD.MOV.U32 R11, RZ, RZ, 0x1f ;  /* 0x0000001fff0b7424 */ /* 0x000fe200078e00ff */
[----:B0-----:R-:W-:-:S04]  /*fb90*/  SHF.R.U32.HI R18, RZ, 0x5, R18 ;  /* 0x00000005ff127819 */ /* 0x001fc80000011612 */
[----:B------:R-:W-:-:S05]  /*fba0*/  LOP3.LUT R18, R18, 0x3, RZ, 0xc0, !PT ;  /* 0x0000000312127812 */ /* 0x000fca00078ec0ff */
[----:B------:R-:W-:-:S07]  /*fbb0*/  IMAD.MOV.U32 R13, RZ, RZ, R18 ;  /* 0x000000ffff0d7224 */ /* 0x000fce00078e0012 */
[----:B-1----:R-:W-:Y:S05]  /*fbc0*/  WARPSYNC.COLLECTIVE R15, `(.L_x_6982) ;  /* 0x000000000f087348 */ /* 0x002fea0003c00000 */
[----:B------:R0:W2:Y:S02]  /*fbd0*/  SHFL.IDX P6, R14, R13, R12, R11 ;  /* 0x0000000c0d0e7389 */ /* 0x0000a400000c000b */
[----:B012---:R-:W-:Y:S01]  /*fbe0*/  ENDCOLLECTIVE ;  /* 0x000000000000791b */ /* 0x007fe20003800000 */
.L_x_6982:
[----:B------:R-:W-:Y:S05]  /*fbf0*/  BRA `(.L_x_6983) ;  /* 0xffffffb800547947 */ /* 0x000fea000383ffff */
.L_x_6925:
[----:B0-----:R0:W1:Y:S02]  /*fc00*/  SYNCS.PHASECHK.TRANS64.TRYWAIT P0, [R0+URZ+0x22880], R35 ;  /* 0x02288023000075a7 */ /* 0x001064000800017f */
[----:B-1----:R-:W-:Y:S05]  /*fc10*/  @!P0 NANOSLEEP.SYNCS 0x989680 ;  /* 0x009896800000895d */ /* 0x002fea0003900000 */
[----:B------:R-:W1:Y:S02]  /*fc20*/  @!P0 SYNCS.PHASECHK.TRANS64 P0, [R0+URZ+0x22880], R35 ;  /* 0x02288023000085a7 */ /* 0x000e64000800007f */
[----:B-1----:R-:W-:Y:S05]  /*fc30*/  @!P0 BRA `(.L_x_6925) ;  /* 0xfffffffc00f08947 */ /* 0x002fea000383ffff */
[----:B------:R-:W-:Y:S05]  /*fc40*/  BRA `(.L_x_6984) ;  /* 0xffffffbc004c7947 */ /* 0x000fea000383ffff */
.L_x_6926:
        /* <DEDUP_REMOVED lines=8> */
.L_x_6986:
[----:B------:R-:W-:Y:S05]  /*fcd0*/  BSYNC B0 ;  /* 0x0000000000007941 */ /* 0x000fea0003800000 */
.L_x_6985:
[----:B------:R-:W0:Y:S01]  /*fce0*/  S2R R19, SR_TID.X ;  /* 0x0000000000137919 */ /* 0x000e220000002100 */
[----:B------:R-:W-:Y:S01]  /*fcf0*/  IMAD.MOV.U32 R13, RZ, RZ, R9 ;  /* 0x000000ffff0d7224 */ /* 0x000fe200078e0009 */
[----:B------:R-:W-:Y:S01]  /*fd00*/  MOV R15, 0xffffffff ;  /* 0xffffffff000f7802 */ /* 0x000fe20000000f00 */
[----:B------:R-:W-:Y:S01]  /*fd10*/  IMAD.MOV.U32 R12, RZ, RZ, RZ ;  /* 0x000000ffff0c7224 */ /* 0x000fe200078e00ff */
[----:B------:R-:W-:Y:S01]  /*fd20*/  MOV R4, R14 ;  /* 0x0000000e00047202 */ /* 0x000fe20000000f00 */
[----:B------:R-:W-:Y:S01]  /*fd30*/  IMAD.MOV.U32 R11, RZ, RZ, 0x181f ;  /* 0x0000181fff0b7424 */ /* 0x000fe200078e00ff */
[C---:B------:R-:W-:Y:S02]  /*fd40*/  LOP3.LUT P2, RZ, R28.reuse, 0x800000, RZ, 0xc0, !PT ;  /* 0x008000001cff7812 */ /* 0x040fe4000784c0ff */
[----:B------:R-:W-:-:S13]  /*fd50*/  LOP3.LUT P1, RZ, R28, 0x400000, RZ, 0xc0, !PT ;  /* 0x004000001cff7812 */ /* 0x000fda000782c0ff */
[----:B0-----:R-:W-:Y:S05]  /*fd60*/  WARPSYNC.COLLECTIVE R15, `(.L_x_6987) ;  /* 0x000000000f087348 */ /* 0x001fea0003c00000 */
[----:B------:R1:W2:Y:S02]  /*fd70*/  SHFL.IDX P6, R14, R13, R12, R11 ;  /* 0x0000000c0d0e7389 */ /* 0x0002a400000c000b */
[----:B012---:R-:W-:Y:S01]  /*fd80*/  ENDCOLLECTIVE ;  /* 0x000000000000791b */ /* 0x007fe20003800000 */
.L_x_6987:
[----:B------:R-:W-:Y:S01]  /*fd90*/  LOP3.LUT P3, RZ, R28, 0x20000, RZ, 0xc0, !PT ;  /* 0x000200001cff7812 */ /* 0x000fe2000786c0ff */
[----:B------:R-:W-:Y:S02]  /*fda0*/  IMAD.MOV.U32 R13, RZ, RZ, R10 ;  /* 0x000000ffff0d7224 */ /* 0x000fe400078e000a */
[----:B------:R-:W-:Y:S02]  /*fdb0*/  IMAD.MOV.U32 R12, RZ, RZ, 0x1 ;  /* 0x00000001ff0c7424 */ /* 0x000fe400078e00ff */
[----:B------:R-:W-:-:S05]  /*fdc0*/  IMAD.SHL.U32 R21, R19, 0x10, RZ ;  /* 0x0000001013157824 */ /* 0x000fca00078e00ff */
[----:B------:R-:W-:-:S04]  /*fdd0*/  LOP3.LUT R21, R21, 0x70, RZ, 0xc0, !PT ;  /* 0x0000007015157812 */ /* 0x000fc800078ec0ff */
[----:B------:R-:W-:-:S13]  /*fde0*/  IADD3 R2, P0, R21, R14, RZ ;  /* 0x0000000e15027210 */ /* 0x000fda0007f1e0ff */
[----:B------:R-:W-:Y:S05]  /*fdf0*/  WARPSYNC.COLLECTIVE R15, `(.L_x_6988) ;  /* 0x000000000f087348 */ /* 0x000fea0003c00000 */
[----:B------:R0:W1:Y:S02]  /*fe00*/  SHFL.IDX P6, R14, R13, R12, R11 ;  /* 0x0000000c0d0e7389 */ /* 0x00006400000c000b */
[----:B01----:R-:W-:Y:S01]  /*fe10*/  ENDCOLLECTIVE ;  /* 0x000000000000791b */ /* 0x003fe20003800000 */
.L_x_6988:
[----:B------:R-:W-:Y:S02]  /*fe20*/  IMAD.X R3, RZ, RZ, R4, P0 ;  /* 0x000000ffff037224 */ /* 0x000fe400000e0604 */
[----:B------:R-:W-:-:S05]  /*fe30*/  VIADD R4, R29, UR42 ;  /* 0x0000002a1d047c36 */ /* 0x000fca0008000000 */
[----:B------:R-:W-:Y:S01]  /*fe40*/  @!PT LDS RZ, [RZ] ;  /* 0x00000000fffff984 */ /* 0x000fe20000000800 */
[----:B------:R-:W-:Y:S01]  /*fe50*/  @!PT LDS RZ, [RZ] ;  /* 0x00000000fffff984 */ /* 0x000fe20000000800 */
[----:B------:R-:W-:Y:S01]  /*fe60*/  @!PT LDS RZ, [RZ] ;  /* 0x00000000fffff984 */ /* 0x000fe20000000800 */
[----:B------:R0:W-:Y:S01]  /*fe70*/  LDGSTS.E.BYPASS.LTC128B.128 [R4+0xa400], desc[UR50][R2.64], !P2 ;  /* 0x0a40000002047fae */ /* 0x0001e2000d101d72 */
[----:B------:R-:W-:Y:S01]  /*fe80*/  LOP3.LUT P2, RZ, R28, 0x200000, RZ, 0xc0, !PT ;  /* 0x002000001cff7812 */ /* 0x000fe2000784c0ff */
[----:B------:R-:W-:Y:S01]  /*fe90*/  IMAD.MOV.U32 R13, RZ, RZ, R9 ;  /* 0x000000ffff0d7224 */ /* 0x000fe200078e0009 */
[----:B0-----:R-:W-:-:S11]  /*fea0*/  MOV R3, R14 ;  /* 0x0000000e00037202 */ /* 0x001fd60000000f00 */
[----:B------:R-:W-:Y:S05]  /*feb0*/  WARPSYNC.COLLECTIVE R15, `(.L_x_6989) ;  /* 0x000000000f087348 */ /* 0x000fea0003c00000 */
[----:B------:R0:W1:Y:S02]  /*fec0*/  SHFL.IDX P6, R14, R13, R12, R11 ;  /* 0x0000000c0d0e7389 */ /* 0x00006400000c000b */
[----:B01----:R-:W-:Y:S01]  /*fed0*/  ENDCOLLECTIVE ;  /* 0x000000000000791b */ /* 0x003fe20003800000 */
.L_x_6989:
[----:B------:R-:W-:Y:S01]  /*fee0*/  IMAD.MOV.U32 R13, RZ, RZ, R10 ;  /* 0x000000ffff0d7224 */ /* 0x000fe200078e000a */
[----:B------:R-:W-:Y:S01]  /*fef0*/  MOV R12, 0x2 ;  /* 0x00000002000c7802 */ /* 0x000fe20000000f00 */
[----:B------:R-:W-:-:S07]  /*ff00*/  IMAD.MOV.U32 R2, RZ, RZ, R14 ;  /* 0x000000ffff027224 */ /* 0x000fce00078e000e */
[----:B------:R-:W-:Y:S05]  /*ff10*/  WARPSYNC.COLLECTIVE R15, `(.L_x_6990) ;  /* 0x000000000f087348 */ /* 0x000fea0003c00000 */
[----:B------:R0:W1:Y:S02]  /*ff20*/  SHFL.IDX P6, R14, R13, R12, R11 ;  /* 0x0000000c0d0e7389 */ /* 0x00006400000c000b */
[----:B01----:R-:W-:Y:S01]  /*ff30*/  ENDCOLLECTIVE ;  /* 0x000000000000791b */ /* 0x003fe20003800000 */
.L_x_6990:
[----:B------:R-:W-:-:S05]  /*ff40*/  IADD3 R2, P0, R21, R2, RZ ;  /* 0x0000000215027210 */ /* 0x000fca0007f1e0ff */
[----:B------:R-:W-:-:S05]  /*ff50*/  IMAD.X R3, RZ, RZ, R3, P0 ;  /* 0x000000ffff037224 */ /* 0x000fca00000e0603 */
[----:B------:R-:W-:Y:S01]  /*ff60*/  @!PT LDS RZ, [RZ] ;  /* 0x00000000fffff984 */ /* 0x000fe20000000800 */
[----:B------:R-:W-:Y:S01]  /*ff70*/  @!PT LDS RZ, [RZ] ;  /* 0x00000000fffff984 */ /* 0x000fe20000000800 */
[----:B------:R-:W-:Y:S01]  /*ff80*/  @!PT LDS RZ, [RZ] ;  /* 0x00000000fffff984 */ /* 0x000fe20000000800 */
[----:B------:R0:W-:Y:S01]  /*ff90*/  LDGSTS.E.BYPASS.LTC128B.128 [R4+0xac00], desc[UR50][R2.64], !P1 ;  /* 0x0ac0000002047fae */ /* 0x0001e2000c901d72 */
[----:B------:R-:W-:Y:S01]  /*ffa0*/  IMAD.MOV.U32 R13, RZ, RZ, R9 ;  /* 0x000000ffff0d7224 */ /* 0x000fe200078e0009 */
[----:B------:R-:W-:Y:S01]  /*ffb0*/  LOP3.LUT P1, RZ, R28, 0x100000, RZ, 0xc0, !PT ;  /* 0x001000001cff7812 */ /* 0x000fe2000782c0ff */
[----:B0-----:R-:W-:-:S12]  /*ffc0*/  IMAD.MOV.U32 R3, RZ, RZ, R14 ;  /* 0x000000ffff037224 */ /* 0x001fd800078e000e */
[----:B------:R-:W-:Y:S05]  /*ffd0*/  WARPSYNC.COLLECTIVE R15, `(.L_x_6991) ;  /* 0x000000000f087348 */ /* 0x000fea0003c00000 */
[----:B------:R0:W1:Y:S02]  /*ffe0*/  SHFL.IDX P6, R14, R13, R12, R11 ;  /* 0x0000000c0d0e7389 */ /* 0x00006400000c000b */
[----:B01----:R-:W-:Y:S01]  /*fff0*/  ENDCOLLECTIVE ;  /* 0x000000000000791b */ /* 0x003fe20003800000 */
.L_x_6991:
[----:B------:R-:W-:Y:S01]  /*10000*/  MOV R13, R10 ;  /* 0x0000000a000d7202 */ /* 0x000fe20000000f00 */
[----:B------:R-:W-:Y:S02]  /*10010*/  IMAD.MOV.U32 R12, RZ, RZ, 0x3 ;  /* 0x00000003ff0c7424 */ /* 0x000fe400078e00ff */
[----:B------:R-:W-:-:S07]  /*10020*/  IMAD.MOV.U32 R2, RZ, RZ, R14 ;  /* 0x000000ffff027224 */ /* 0x000fce00078e000e */
[----:B------:R-:W-:Y:S05]  /*10030*/  WARPSYNC.COLLECTIVE R15, `(.L_x_6992) ;  /* 0x000000000f087348 */ /* 0x000fea0003c00000 */
[----:B------:R0:W1:Y:S02]  /*10040*/  SHFL.IDX P6, R14, R13, R12, R11 ;  /* 0x0000000c0d0e7389 */ /* 0x00006400000c000b */
[----:B01----:R-:W-:Y:S01]  /*10050*/  ENDCOLLECTIVE ;  /* 0x000000000000791b */ /* 0x003fe20003800000 */
.L_x_6992:
        /* <DEDUP_REMOVED lines=8> */
[----:B------:R-:W-:-:S12]  /*100e0*/  IMAD.MOV.U32 R19, RZ, RZ, R14 ;  /* 0x000000ffff137224 */ /* 0x000fd800078e000e */
[----:B0-----:R-:W-:Y:S05]  /*100f0*/  WARPSYNC.COLLECTIVE R15, `(.L_x_6993) ;  /* 0x000000000f087348 */ /* 0x001fea0003c00000 */
[----:B------:R1:W2:Y:S02]  /*10100*/  SHFL.IDX P6, R14, R13, R12, R11 ;  /* 0x0000000c0d0e7389 */ /* 0x0002a400000c000b */
[----:B012---:R-:W-:Y:S01]  /*10110*/  ENDCOLLECTIVE ;  /* 0x000000000000791b */ /* 0x007fe20003800000 */
.L_x_6993:
[----:B------:R-:W-:Y:S02]  /*10120*/  IMAD.MOV.U32 R13, RZ, RZ, R10 ;  /* 0x000000ffff0d7224 */ /* 0x000fe400078e000a */
[----:B------:R-:W-:Y:S02]  /*10130*/  IMAD.MOV.U32 R12, RZ, RZ, 0x4 ;  /* 0x00000004ff0c7424 */ /* 0x000fe400078e00ff */
[----:B------:R-:W-:-:S07]  /*10140*/  IMAD.MOV.U32 R26, RZ, RZ, R14 ;  /* 0x000000ffff1a7224 */ /* 0x000fce00078e000e */
[----:B------:R-:W-:Y:S05]  /*10150*/  WARPSYNC.COLLECTIVE R15, `(.L_x_6994) ;  /* 0x000000000f087348 */ /* 0x000fea0003c00000 */
[----:B------:R0:W1:Y:S02]  /*10160*/  SHFL.IDX P6, R14, R13, R12, R11 ;  /* 0x0000000c0d0e7389 */ /* 0x00006400000c000b */
[----:B01----:R-:W-:Y:S01]  /*10170*/  ENDCOLLECTIVE ;  /* 0x000000000000791b */ /* 0x003fe20003800000 */
.L_x_6994:
[----:B------:R-:W-:-:S04]  /*10180*/  IADD3 R2, P0, R21, R26, RZ ;  /* 0x0000001a15027210 */ /* 0x000fc80007f1e0ff */
[----:B------:R-:W-:-:S05]  /*10190*/  IADD3.X R3, RZ, R19, RZ, P0, !PT ;  /* 0x00000013ff037210 */ /* 0x000fca00007fe4ff */
[----:B------:R-:W-:Y:S01]  /*101a0*/  @!PT LDS RZ, [RZ] ;  /* 0x00000000fffff984 */ /* 0x000fe20000000800 */
[----:B------:R-:W-:Y:S01]  /*101b0*/  @!PT LDS RZ, [RZ] ;  /* 0x00000000fffff984 */ /* 0x000fe20000000800 */
[----:B------:R-:W-:Y:S01]  /*101c0*/  @!PT LDS RZ, [RZ] ;  /* 0x00000000fffff984 */ /* 0x000fe20000000800 */
[----:B------:R0:W-:Y:S01]  /*101d0*/  LDGSTS.E.BYPASS.LTC128B.128 [R4+0xbc00], desc[UR50][R2.64], !P1 ;  /* 0x0bc0000002047fae */ /* 0x0001e2000c901d72 */
[----:B------:R-:W-:Y:S01]  /*101e0*/  LOP3.LUT P1, RZ, R28, 0x40000, RZ, 0xc0, !PT ;  /* 0x000400001cff7812 */ /* 0x000fe2000782c0ff */
[----:B------:R-:W-:Y:S02]  /*101f0*/  IMAD.MOV.U32 R13, RZ, RZ, R9 ;  /* 0x000000ffff0d7224 */ /* 0x000fe400078e0009 */
[----:B------:R-:W-:-:S10]  /*10200*/  IMAD.MOV.U32 R19, RZ, RZ, R14 ;  /* 0x000000ffff137224 */ /* 0x000fd400078e000e */
[----:B0-----:R-:W-:Y:S05]  /*10210*/  WARPSYNC.COLLECTIVE R15, `(.L_x_6995) ;  /* 0x000000000f087348 */ /* 0x001fea0003c00000 */
[----:B------:R1:W2:Y:S02]  /*10220*/  SHFL.IDX P6, R14, R13, R12, R11 ;  /* 0x0000000c0d0e7389 */ /* 0x0002a400000c000b */
[----:B012---:R-:W-:Y:S01]  /*10230*/  ENDCOLLECTIVE ;  /* 0x000000000000791b */ /* 0x007fe20003800000 */
.L_x_6995:
[----:B------:R-:W-:Y:S02]  /*10240*/  IMAD.MOV.U32 R13, RZ, RZ, R10 ;  /* 0x000000ffff0d7224 */ /* 0x000fe400078e000a */
[----:B------:R-:W-:Y:S01]  /*10250*/  IMAD.MOV.U32 R12, RZ, RZ, 0x5 ;  /* 0x00000005ff0c7424 */ /* 0x000fe200078e00ff */
[----:B------:R-:W-:-:S07]  /*10260*/  MOV R24, R14 ;  /* 0x0000000e00187202 */ /* 0x000fce0000000f00 */
[----:B------:R-:W-:Y:S05]  /*10270*/  WARPSYNC.COLLECTIVE R15, `(.L_x_6996) ;  /* 0x000000000f087348 */ /* 0x000fea0003c00000 */
[----:B------:R0:W1:Y:S02]  /*10280*/  SHFL.IDX P6, R14, R13, R12, R11 ;  /* 0x0000000c0d0e7389 */ /* 0x00006400000c000b */
[----:B01----:R-:W-:Y:S01]  /*10290*/  ENDCOLLECTIVE ;  /* 0x000000000000791b */ /* 0x003fe20003800000 */
.L_x_6996:
[----:B------:R-:W-:-:S05]  /*102a0*/  IADD3 R2, P0, R21, R24, RZ ;  /* 0x0000001815027210 */ /* 0x000fca0007f1e0ff */
[----:B------:R-:W-:-:S05]  /*102b0*/  IMAD.X R3, RZ, RZ, R19, P0 ;  /* 0x000000ffff037224 */ /* 0x000fca00000e0613 */
[----:B------:R-:W-:Y:S01]  /*102c0*/  @!PT LDS RZ, [RZ] ;  /* 0x00000000fffff984 */ /* 0x000fe20000000800 */
[----:B------:R-:W-:Y:S01]  /*102d0*/  @!PT LDS RZ, [RZ] ;  /* 0x00000000fffff984 */ /* 0x000fe20000000800 */
[----:B------:R-:W-:Y:S01]  /*102e0*/  @!PT LDS RZ, [RZ] ;  /* 0x00000000fffff984 */ /* 0x000fe20000000800 */
[----:B------:R0:W-:Y:S01]  /*102f0*/  LDGSTS.E.BYPASS.LTC128B.128 [R4+0xc400], desc[UR50][R2.64], !P2 ;  /* 0x0c40000002047fae */ /* 0x0001e2000d101d72 */
[----:B------:R-:W-:Y:S02]  /*10300*/  LOP3.LUT P2, RZ, R28, 0x10000, RZ, 0xc0, !PT ;  /* 0x000100001cff7812 */ /* 0x000fe4000784c0ff */
[----:B------:R-:W-:Y:S01]  /*10310*/  MOV R13, R9 ;  /* 0x00000009000d7202 */ /* 0x000fe20000000f00 */
[----:B------:R-:W-:-:S10]  /*10320*/  IMAD.MOV.U32 R19, RZ, RZ, R14 ;  /* 0x000000ffff137224 */ /* 0x000fd400078e000e */
[----:B0-----:R-:W-:Y:S05]  /*10330*/  WARPSYNC.COLLECTIVE R15, `(.L_x_6997) ;  /* 0x000000000f087348 */ /* 0x001fea0003c00000 */
[----:B------:R1:W2:Y:S02]  /*10340*/  SHFL.IDX P6, R14, R13, R12, R11 ;  /* 0x0000000c0d0e7389 */ /* 0x0002a400000c000b */
[----:B012---:R-:W-:Y:S01]  /*10350*/  ENDCOLLECTIVE ;  /* 0x000000000000791b */ /* 0x007fe20003800000 */
.L_x_6997:
[----:B------:R-:W-:Y:S02]  /*10360*/  IMAD.MOV.U32 R13, RZ, RZ, R10 ;  /* 0x000000ffff0d7224 */ /* 0x000fe400078e000a */
[----:B------:R-:W-:Y:S02]  /*10370*/  IMAD.MOV.U32 R12, RZ, RZ, 0x6 ;  /* 0x00000006ff0c7424 */ /* 0x000fe400078e00ff */
[----:B------:R-:W-:-:S07]  /*10380*/  IMAD.MOV.U32 R22, RZ, RZ, R14 ;  /* 0x000000ffff167224 */ /* 0x000fce00078e000e */
[----:B------:R-:W-:Y:S05]  /*10390*/  WARPSYNC.COLLECTIVE R15, `(.L_x_6998) ;  /* 0x000000000f087348 */ /* 0x000fea0003c00000 */
[----:B------:R0:W1:Y:S02]  /*103a0*/  SHFL.IDX P6, R14, R13, R12, R11 ;  /* 0x0000000c0d0e7389 */ /* 0x00006400000c000b */
[----:B01----:R-:W-:Y:S01]  /*103b0*/  ENDCOLLECTIVE ;  /* 0x000000000000791b */ /* 0x003fe20003800000 */
.L_x_6998:
        /* <DEDUP_REMOVED lines=8> */
[----:B------:R-:W-:-:S11]  /*10440*/  MOV R19, R14 ;  /* 0x0000000e00137202 */ /* 0x000fd60000000f00 */
[----:B0-----:R-:W-:Y:S05]  /*10450*/  WARPSYNC.COLLECTIVE R15, `(.L_x_6999) ;  /* 0x000000000f087348 */ /* 0x001fea0003c00000 */
[----:B------:R1:W2:Y:S02]  /*10460*/  SHFL.IDX P6, R14, R13, R12, R11 ;  /* 0x0000000c0d0e7389 */ /* 0x0002a400000c000b */
[----:B012---:R-:W-:Y:S01]  /*10470*/  ENDCOLLECTIVE ;  /* 0x000000000000791b */ /* 0x007fe20003800000 */
.L_x_6999:
[----:B------:R-:W-:Y:S01]  /*10480*/  IMAD.MOV.U32 R13, RZ, RZ, R10 ;  /* 0x000000ffff0d7224 */ /* 0x000fe200078e000a */
[----:B------:R-:W-:Y:S01]  /*10490*/  MOV R12, 0x7 ;  /* 0x00000007000c7802 */ /* 0x000fe20000000f00 */
[----:B------:R-:W-:-:S07]  /*104a0*/  IMAD.MOV.U32 R20, RZ, RZ, R14 ;  /* 0x000000ffff147224 */ /* 0x000fce00078e000e */
[----:B------:R-:W-:Y:S05]  /*104b0*/  WARPSYNC.COLLECTIVE R15, `(.L_x_7000) ;  /* 0x000000000f087348 */ /* 0x000fea0003c00000 */
[----:B------:R0:W1:Y:S02]  /*104c0*/  SHFL.IDX P6, R14, R13, R12, R11 ;  /* 0x0000000c0d0e7389 */ /* 0x00006400000c000b */
[----:B01----:R-:W-:Y:S01]  /*104d0*/  ENDCOLLECTIVE ;  /* 0x000000000000791b */ /* 0x003fe20003800000 */
.L_x_7000:
[----:B------:R-:W-:-:S05]  /*104e0*/  IADD3 R2, P0, R21, R20, RZ ;  /* 0x0000001415027210 */ /* 0x000fca0007f1e0ff */
[----:B------:R-:W-:-:S05]  /*104f0*/  IMAD.X R3, RZ, RZ, R19, P0 ;  /* 0x000000ffff037224 */ /* 0x000fca00000e0613 */
[----:B------:R-:W-:Y:S01]  /*10500*/  @!PT LDS RZ, [RZ] ;  /* 0x00000000fffff984 */ /* 0x000fe20000000800 */
[----:B------:R-:W-:Y:S01]  /*10510*/  @!PT LDS RZ, [RZ] ;  /* 0x00000000fffff984 */ /* 0x000fe20000000800 */
[----:B------:R-:W-:Y:S01]  /*10520*/  @!PT LDS RZ, [RZ] ;  /* 0x00000000fffff984 */ /* 0x000fe20000000800 */
[----:B------:R0:W-:Y:S01]  /*10530*/  LDGSTS.E.BYPASS.LTC128B.128 [R4+0xd400], desc[UR50][R2.64], !P3 ;  /* 0x0d40000002047fae */ /* 0x0001e2000d901d72 */
[----:B------:R-:W-:Y:S02]  /*10540*/  IMAD.MOV.U32 R13, RZ, RZ, R9 ;  /* 0x000000ffff0d7224 */ /* 0x000fe400078e0009 */
[----:B------:R-:W-:-:S07]  /*10550*/  IMAD.MOV.U32 R10, RZ, RZ, R14 ;  /* 0x000000ffff0a7224 */ /* 0x000fce00078e000e */
[----:B0-----:R-:W-:Y:S05]  /*10560*/  WARPSYNC.COLLECTIVE R15, `(.L_x_7001) ;  /* 0x000000000f087348 */ /* 0x001fea0003c00000 */
[----:B------:R1:W2:Y:S02]  /*10570*/  SHFL.IDX P6, R14, R13, R12, R11 ;  /* 0x0000000c0d0e7389 */ /* 0x0002a400000c000b */
[----:B012---:R-:W-:Y:S01]  /*10580*/  ENDCOLLECTIVE ;  /* 0x000000000000791b */ /* 0x007fe20003800000 */
.L_x_7001:
[----:B------:R-:W-:Y:S01]  /*10590*/  MOV R13, R18 ;  /* 0x00000012000d7202 */ /* 0x000fe20000000f00 */
[----:B------:R-:W-:Y:S02]  /*105a0*/  IMAD.MOV.U32 R12, RZ, RZ, RZ ;  /* 0x000000ffff0c7224 */ /* 0x000fe400078e00ff */
[----:B------:R-:W-:-:S07]  /*105b0*/  IMAD.MOV.U32 R9, RZ, RZ, R14 ;  /* 0x000000ffff097224 */ /* 0x000fce00078e000e */
[----:B------:R-:W-:Y:S05]  /*105c0*/  WARPSYNC.COLLECTIVE R15, `(.L_x_7002) ;  /* 0x000000000f087348 */ /* 0x000fea0003c00000 */
[----:B------:R0:W1:Y:S02]  /*105d0*/  SHFL.IDX P6, R14, R13, R12, R11 ;  /* 0x0000000c0d0e7389 */ /* 0x00006400000c000b */
[----:B01----:R-:W-:Y:S01]  /*105e0*/  ENDCOLLECTIVE ;  /* 0x000000000000791b */ /* 0x003fe20003800000 */
.L_x_7002:
[----:B------:R-:W-:-:S05]  /*105f0*/  IADD3 R2, P0, R21, R9, RZ ;  /* 0x0000000915027210 */ /* 0x000fca0007f1e0ff */
[----:B------:R-:W-:-:S05]  /*10600*/  IMAD.X R3, RZ, RZ, R10, P0 ;  /* 0x000000ffff037224 */ /* 0x000fca00000e060a */
        /* <DEDUP_REMOVED lines=9> */
.L_x_7003:
[----:B------:R-:W-:Y:S02]  /*106a0*/  IMAD.MOV.U32 R13, RZ, RZ, R18 ;  /* 0x000000ffff0d7224 */ /* 0x000fe400078e0012 */
[----:B------:R-:W-:Y:S02]  /*106b0*/  IMAD.MOV.U32 R12, RZ, RZ, 0x1 ;  /* 0x00000001ff0c7424 */ /* 0x000fe400078e00ff */
[----:B------:R-:W-:-:S07]  /*106c0*/  IMAD.MOV.U32 R2, RZ, RZ, R14 ;  /* 0x000000ffff027224 */ /* 0x000fce00078e000e */
[----:B------:R-:W-:Y:S05]  /*106d0*/  WARPSYNC.COLLECTIVE R15, `(.L_x_7004) ;  /* 0x000000000f087348 */ /* 0x000fea0003c00000 */
[----:B------:R0:W1:Y:S02]  /*106e0*/  SHFL.IDX P6, R14, R13, R12, R11 ;  /* 0x0000000c0d0e7389 */ /* 0x00006400000c000b */
[----:B01----:R-:W-:Y:S01]  /*106f0*/  ENDCOLLECTIVE ;  /* 0x000000000000791b */ /* 0x003fe20003800000 */
.L_x_7004:
[----:B------:R-:W-:-:S04]  /*10700*/  IADD3 R2, P0, R21, R2, RZ ;  /* 0x0000000215027210 */ /* 0x000fc80007f1e0ff */
[----:B------:R-:W-:-:S05]  /*10710*/  IADD3.X R3, RZ, R3, RZ, P0, !PT ;  /* 0x00000003ff037210 */ /* 0x000fca00007fe4ff */
        /* <DEDUP_REMOVED lines=9> */
.L_x_7005:
[----:B------:R-:W-:Y:S05]  /*107b0*/  BRA `(.L_x_7006) ;  /* 0xffffffb8000c7947 */ /* 0x000fea000383ffff */
.L_x_6931:
[----:B--2---:R2:W3:Y:S02]  /*107c0*/  SYNCS.PHASECHK.TRANS64.TRYWAIT P0, [R0+URZ+0x22840], R35 ;  /* 0x02284023000075a7 */ /* 0x0044e4000800017f */
[----:B---3--:R-:W-:Y:S05]  /*107d0*/  @!P0 NANOSLEEP.SYNCS 0x989680 ;  /* 0x009896800000895d */ /* 0x008fea0003900000 */
[----:B------:R-:W3:Y:S02]  /*107e0*/  @!P0 SYNCS.PHASECHK.TRANS64 P0, [R0+URZ+0x22840], R35 ;  /* 0x02284023000085a7 */ /* 0x000ee4000800007f */
[----:B---3--:R-:W-:Y:S05]  /*107f0*/  @!P0 BRA `(.L_x_6931) ;  /* 0xfffffffc00f08947 */ /* 0x008fea000383ffff */
[----:B------:R-:W-:Y:S05]  /*10800*/  BRA `(.L_x_7007) ;  /* 0xffffffb8006c7947 */ /* 0x000fea000383ffff */
.L_x_6932:
[----:B------:R-:W-:Y:S01]  /*10810*/  BSSY B0, `(.L_x_7008) ;  /* 0x0000008000007945 */ /* 0x000fe20003800000 */
[----:B------:R-:W-:Y:S01]  /*10820*/  MOV R13, R7 ;  /* 0x00000007000d7202 */ /* 0x000fe20000000f00 */
[----:B------:R-:W-:Y:S02]  /*10830*/  IMAD.MOV.U32 R12, RZ, RZ, RZ ;  /* 0x000000ffff0c7224 */ /* 0x000fe400078e00ff */
[----:B------:R-:W-:Y:S02]  /*10840*/  IMAD.MOV.U32 R11, RZ, RZ, 0x181f ;  /* 0x0000181fff0b7424 */ /* 0x000fe400078e00ff */
[----:B------:R-:W-:-:S07]  /*10850*/  IMAD.MOV.U32 R15, RZ, RZ, -0x1 ;  /* 0xffffffffff0f7424 */ /* 0x000fce00078e00ff */
[----:B012--5:R-:W-:Y:S05]  /*10860*/  WARPSYNC.COLLECTIVE R15, `(.L_x_7009) ;  /* 0x000000000f087348 */ /* 0x027fea0003c00000 */
[----:B------:R3:W4:Y:S02]  /*10870*/  SHFL.IDX P6, R14, R13, R12, R11 ;  /* 0x0000000c0d0e7389 */ /* 0x00072400000c000b */
[----:B012345:R-:W-:Y:S01]  /*10880*/  ENDCOLLECTIVE ;  /* 0x000000000000791b */ /* 0x03ffe20003800000 */
.L_x_7009:
[----:B------:R-:W-:Y:S05]  /*10890*/  BSYNC B0 ;  /* 0x0000000000007941 */ /* 0x000fea0003800000 */
.L_x_7008:
[----:B------:R-:W-:Y:S01]  /*108a0*/  MOV R13, R8 ;  /* 0x00000008000d7202 */ /* 0x000fe20000000f00 */
        /* <DEDUP_REMOVED lines=9> */
.L_x_7010:
[----:B------:R-:W-:Y:S02]  /*10940*/  IMAD.MOV.U32 R13, RZ, RZ, R7 ;  /* 0x000000ffff0d7224 */ /* 0x000fe400078e0007 */
[----:B------:R-:W-:Y:S02]  /*10950*/  IMAD.MOV.U32 R12, RZ, RZ, 0x1 ;  /* 0x00000001ff0c7424 */ /* 0x000fe400078e00ff */
[----:B------:R-:W-:-:S07]  /*10960*/  IMAD.MOV.U32 R3, RZ, RZ, R14 ;  /* 0x000000ffff037224 */ /* 0x000fce00078e000e */
[----:B------:R-:W-:Y:S05]  /*10970*/  WARPSYNC.COLLECTIVE R15, `(.L_x_7011) ;  /* 0x000000000f087348 */ /* 0x000fea0003c00000 */
[----:B------:R0:W1:Y:S02]  /*10980*/  SHFL.IDX P6, R14, R13, R12, R11 ;  /* 0x0000000c0d0e7389 */ /* 0x00006400000c000b */
[----:B01----:R-:W-:Y:S01]  /*10990*/  ENDCOLLECTIVE ;  /* 0x000000000000791b */ /* 0x003fe20003800000 */
.L_x_7011:
[----:B------:R-:W-:-:S04]  /*109a0*/  @P2 IADD3 R3, P0, R22, R3, RZ ;  /* 0x0000000316032210 */ /* 0x000fc80007f1e0ff */
[----:B------:R-:W-:-:S04]  /*109b0*/  @P2 IADD3.X R2, RZ, R2, RZ, P0, !PT ;  /* 0x00000002ff022210 */ /* 0x000fc800007fe4ff */
        /* <DEDUP_REMOVED lines=8> */
[----:B------:R0:W-:Y:S01]  /*10a40*/  @P2 LDGSTS.E.BYPASS.LTC128B.128 [R4+0x18400], desc[UR50][R2.64], !P1 ;  /* 0x1840000002042fae */ /* 0x0001e2000c901d72 */
[----:B------:R-:W-:-:S13]  /*10a50*/  ISETP.GE.AND P2, PT, R23, 0x11, PT ;  /* 0x000000111700780c */ /* 0x000fda0003f46270 */
[----:B0-----:R-:W-:Y:S05]  /*10a60*/  WARPSYNC.COLLECTIVE R15, `(.L_x_7012) ;  /* 0x000000000f087348 */ /* 0x001fea0003c00000 */
[----:B------:R1:W2:Y:S02]  /*10a70*/  SHFL.IDX P6, R14, R13, R12, R11 ;  /* 0x0000000c0d0e7389 */ /* 0x0002a400000c000b */
[----:B012---:R-:W-:Y:S01]  /*10a80*/  ENDCOLLECTIVE ;  /* 0x000000000000791b */ /* 0x007fe20003800000 */
.L_x_7012:
[----:B------:R-:W-:Y:S02]  /*10a90*/  IMAD.MOV.U32 R13, RZ, RZ, R7 ;  /* 0x000000ffff0d7224 */ /* 0x000fe400078e0007 */
[----:B------:R-:W-:Y:S01]  /*10aa0*/  IMAD.MOV.U32 R12, RZ, RZ, 0x2 ;  /* 0x00000002ff0c7424 */ /* 0x000fe200078e00ff */
[----:B------:R-:W-:-:S13]  /*10ab0*/  @P2 IADD3 R18, P0, R22, R14, RZ ;  /* 0x0000000e16122210 */ /* 0x000fda0007f1e0ff */
[----:B------:R-:W-:Y:S05]  /*10ac0*/  WARPSYNC.COLLECTIVE R15, `(.L_x_7013) ;  /* 0x000000000f087348 */ /* 0x000fea0003c00000 */
[----:B------:R0:W1:Y:S02]  /*10ad0*/  SHFL.IDX P6, R14, R13, R12, R11 ;  /* 0x0000000c0d0e7389 */ /* 0x00006400000c000b */
[----:B01----:R-:W-:Y:S01]  /*10ae0*/  ENDCOLLECTIVE ;  /* 0x000000000000791b */ /* 0x003fe20003800000 */
.L_x_7013:
[----:B------:R-:W-:Y:S01]  /*10af0*/  @P2 IADD3.X R21, RZ, R21, RZ, P0, !PT ;  /* 0x00000015ff152210 */ /* 0x000fe200007fe4ff */
[----:B------:R-:W-:-:S04]  /*10b00*/  @P2 IMAD.MOV.U32 R2, RZ, RZ, R18 ;  /* 0x000000ffff022224 */ /* 0x000fc800078e0012 */
[----:B------:R-:W-:-:S05]  /*10b10*/  @P2 IMAD.MOV.U32 R3, RZ, RZ, R21 ;  /* 0x000000ffff032224 */ /* 0x000fca00078e0015 */
[----:B------:R-:W-:Y:S01]  /*10b20*/  @!PT LDS RZ, [RZ] ;  /* 0x00000000fffff984 */ /* 0x000fe20000000800 */
[----:B------:R-:W-:Y:S01]  /*10b30*/  @!PT LDS RZ, [RZ] ;  /* 0x00000000fffff984 */ /* 0x000fe20000000800 */
[----:B------:R-:W-:Y:S01]  /*10b40*/  @!PT LDS RZ, [RZ] ;  /* 0x00000000fffff984 */ /* 0x000fe20000000800 */
[----:B------:R0:W-:Y:S01]  /*10b50*/  @P2 LDGSTS.E.BYPASS.LTC128B.128 [R4+0x18c00], desc[UR50][R2.64], !P1 ;  /* 0x18c0000002042fae */ /* 0x0001e2000c901d72 */
[----:B------:R-:W-:Y:S01]  /*10b60*/  ISETP.GE.AND P2, PT, R23, 0x21, PT ;  /* 0x000000211700780c */ /* 0x000fe20003f46270 */
[----:B------:R-:W-:Y:S01]  /*10b70*/  IMAD.MOV.U32 R13, RZ, RZ, R8 ;  /* 0x000000ffff0d7224 */ /* 0x000fe200078e0008 */
[----:B0-----:R-:W-:-:S11]  /*10b80*/  MOV R2, R14 ;  /* 0x0000000e00027202 */ /* 0x001fd60000000f00 */
[----:B------:R-:W-:Y:S05]  /*10b90*/  WARPSYNC.COLLECTIVE R15, `(.L_x_7014) ;  /* 0x000000000f087348 */ /* 0x000fea0003c00000 */
[----:B------:R0:W1:Y:S02]  /*10ba0*/  SHFL.IDX P6, R14, R13, R12, R11 ;  /* 0x0000000c0d0e7389 */ /* 0x00006400000c000b */
[----:B01----:R-:W-:Y:S01]  /*10bb0*/  ENDCOLLECTIVE ;  /* 0x000000000000791b */ /* 0x003fe20003800000 */
.L_x_7014:
[----:B------:R-:W-:Y:S02]  /*10bc0*/  MOV R13, R7 ;  /* 0x00000007000d7202 */ /* 0x000fe40000000f00 */
        /* <DEDUP_REMOVED lines=14> */
.L_x_7015:
[----:B------:R-:W-:Y:S02]  /*10cb0*/  IMAD.MOV.U32 R13, RZ, RZ, R8 ;  /* 0x000000ffff0d7224 */ /* 0x000fe400078e0008 */
[----:B------:R-:W-:-:S07]  /*10cc0*/  IMAD.MOV.U32 R2, RZ, RZ, R14 ;  /* 0x000000ffff027224 */ /* 0x000fce00078e000e */
[----:B------:R-:W-:Y:S05]  /*10cd0*/  WARPSYNC.COLLECTIVE R15, `(.L_x_7016) ;  /* 0x000000000f087348 */ /* 0x000fea0003c00000 */
[----:B------:R0:W1:Y:S02]  /*10ce0*/  SHFL.IDX P6, R14, R13, R12, R11 ;  /* 0x0000000c0d0e7389 */ /* 0x00006400000c000b */
[----:B01----:R-:W-:Y:S01]  /*10cf0*/  ENDCOLLECTIVE ;  /* 0x000000000000791b */ /* 0x003fe20003800000 */
.L_x_7016:
[----:B------:R-:W-:Y:S02]  /*10d00*/  IMAD.MOV.U32 R13, RZ, RZ, R7 ;  /* 0x000000ffff0d7224 */ /* 0x000fe400078e0007 */
[----:B------:R-:W-:Y:S01]  /*10d10*/  IMAD.MOV.U32 R12, RZ, RZ, 0x4 ;  /* 0x00000004ff0c7424 */ /* 0x000fe200078e00ff */
[----:B------:R-:W-:-:S04]  /*10d20*/  @P2 IADD3 R17, P0, R22, R14, RZ ;  /* 0x0000000e16112210 */ /* 0x000fc80007f1e0ff */
[----:B------:R-:W-:Y:S01]  /*10d30*/  @P2 IADD3.X R15, RZ, R2, RZ, P0, !PT ;  /* 0x00000002ff0f2210 */ /* 0x000fe200007fe4ff */
[----:B------:R-:W-:-:S04]  /*10d40*/  @P2 IMAD.MOV.U32 R2, RZ, RZ, R17 ;  /* 0x000000ffff022224 */ /* 0x000fc800078e0011 */
[----:B------:R-:W-:Y:S01]  /*10d50*/  @P2 IMAD.MOV.U32 R3, RZ, RZ, R15 ;  /* 0x000000ffff032224 */ /* 0x000fe200078e000f */
[----:B------:R-:W-:-:S04]  /*10d60*/  MOV R15, 0xffffffff ;  /* 0xffffffff000f7802 */ /* 0x000fc80000000f00 */
        /* <DEDUP_REMOVED lines=8> */
.L_x_7017:
[----:B------:R-:W-:Y:S02]  /*10df0*/  IMAD.MOV.U32 R13, RZ, RZ, R8 ;  /* 0x000000ffff0d7224 */ /* 0x000fe400078e0008 */
[----:B------:R-:W-:-:S07]  /*10e00*/  IMAD.MOV.U32 R2, RZ, RZ, R14 ;  /* 0x000000ffff027224 */ /* 0x000fce00078e000e */
[----:B------:R-:W-:Y:S05]  /*10e10*/  WARPSYNC.COLLECTIVE R15, `(.L_x_7018) ;  /* 0x000000000f087348 */ /* 0x000fea0003c00000 */
[----:B------:R0:W1:Y:S02]  /*10e20*/  SHFL.IDX P6, R14, R13, R12, R11 ;  /* 0x0000000c0d0e7389 */ /* 0x00006400000c000b */
[----:B01----:R-:W-:Y:S01]  /*10e30*/  ENDCOLLECTIVE ;  /* 0x000000000000791b */ /* 0x003fe20003800000 */
.L_x_7018:
[----:B------:R-:W-:Y:S02]  /*10e40*/  IMAD.MOV.U32 R12, RZ, RZ, 0x5 ;  /* 0x00000005ff0c7424 */ /* 0x000fe400078e00ff */
[----:B------:R-:W-:-:S05]  /*10e50*/  IMAD.MOV.U32 R13, RZ, RZ, R14 ;  /* 0x000000ffff0d7224 */ /* 0x000fca00078e000e */
[----:B------:R-:W-:-:S05]  /*10e60*/  @P2 IADD3 R13, P0, R22, R13, RZ ;  /* 0x0000000d160d2210 */ /* 0x000fca0007f1e0ff */
[----:B------:R-:W-:Y:S01]  /*10e70*/  @P2 IMAD.X R14, RZ, RZ, R2, P0 ;  /* 0x000000ffff0e2224 */ /* 0x000fe200000e0602 */
[----:B------:R-:W-:Y:S01]  /*10e80*/  @P2 MOV R2, R13 ;  /* 0x0000000d00022202 */ /* 0x000fe20000000f00 */
[----:B------:R-:W-:Y:S02]  /*10e90*/  IMAD.MOV.U32 R13, RZ, RZ, R7 ;  /* 0x000000ffff0d7224 */ /* 0x000fe400078e0007 */
[----:B------:R-:W-:-:S07]  /*10ea0*/  @P2 IMAD.MOV.U32 R3, RZ, RZ, R14 ;  /* 0x000000ffff032224 */ /* 0x000fce00078e000e */
[----:B------:R-:W-:Y:S05]  /*10eb0*/  WARPSYNC.COLLECTIVE R15, `(.L_x_7019) ;  /* 0x000000000f087348 */ /* 0x000fea0003c00000 */
[----:B------:R0:W1:Y:S02]  /*10ec0*/  SHFL.IDX P6, R14, R13, R12, R11 ;  /* 0x0000000c0d0e7389 */ /* 0x00006400000c000b */
[----:B01----:R-:W-:Y:S01]  /*10ed0*/  ENDCOLLECTIVE ;  /* 0x000000000000791b */ /* 0x003fe20003800000 */
.L_x_7019:
[----:B------:R-:W-:Y:S01]  /*10ee0*/  @!PT LDS RZ, [RZ] ;  /* 0x00000000fffff984 */ /* 0x000fe20000000800 */
[----:B------:R-:W-:Y:S01]  /*10ef0*/  @!PT LDS RZ, [RZ] ;  /* 0x00000000fffff984 */ /* 0x000fe20000000800 */
[----:B------:R-:W-:Y:S01]  /*10f00*/  @!PT LDS RZ, [RZ] ;  /* 0x00000000fffff984 */ /* 0x000fe20000000800 */
[----:B------:R0:W-:Y:S01]  /*10f10*/  @P2 LDGSTS.E.BYPASS.LTC128B.128 [R4+0x1a400], desc[UR50][R2.64], !P1 ;  /* 0x1a40000002042fae */ /* 0x0001e2000c901d72 */
[----:B------:R-:W-:Y:S02]  /*10f20*/  ISETP.GE.AND P2, PT, R23, 0x51, PT ;  /* 0x000000511700780c */ /* 0x000fe40003f46270 */
[----:B------:R-:W-:Y:S01]  /*10f30*/  MOV R13, R8 ;  /* 0x00000008000d7202 */ /* 0x000fe20000000f00 */
[----:B------:R-:W-:-:S10]  /*10f40*/  IMAD.MOV.U32 R9, RZ, RZ, R14 ;  /* 0x000000ffff097224 */ /* 0x000fd400078e000e */
[----:B0-----:R-:W-:Y:S05]  /*10f50*/  WARPSYNC.COLLECTIVE R15, `(.L_x_7020) ;  /* 0x000000000f087348 */ /* 0x001fea0003c00000 */
[----:B------:R1:W2:Y:S02]  /*10f60*/  SHFL.IDX P6, R14, R13, R12, R11 ;  /* 0x0000000c0d0e7389 */ /* 0x0002a400000c000b */
[----:B012---:R-:W-:Y:S01]  /*10f70*/  ENDCOLLECTIVE ;  /* 0x000000000000791b */ /* 0x007fe20003800000 */
.L_x_7020:
[----:B------:R-:W-:Y:S01]  /*10f80*/  MOV R13, R7 ;  /* 0x00000007000d7202 */ /* 0x000fe20000000f00 */
[----:B------:R-:W-:Y:S02]  /*10f90*/  IMAD.MOV.U32 R12, RZ, RZ, 0x6 ;  /* 0x00000006ff0c7424 */ /* 0x000fe400078e00ff */
[----:B------:R-:W-:-:S07]  /*10fa0*/  IMAD.MOV.U32 R10, RZ, RZ, R14 ;  /* 0x000000ffff0a7224 */ /* 0x000fce00078e000e */
[----:B------:R-:W-:Y:S05]  /*10fb0*/  WARPSYNC.COLLECTIVE R15, `(.L_x_7021) ;  /* 0x000000000f087348 */ /* 0x000fea0003c00000 */
[----:B------:R0:W1:Y:S02]  /*10fc0*/  SHFL.IDX P6, R14, R13, R12, R11 ;  /* 0x0000000c0d0e7389 */ /* 0x00006400000c000b */
[----:B01----:R-:W-:Y:S01]  /*10fd0*/  ENDCOLLECTIVE ;  /* 0x000000000000791b */ /* 0x003fe20003800000 */
.L_x_7021:
        /* <DEDUP_REMOVED lines=8> */
[----:B------:R0:W-:Y:S01]  /*11060*/  @P2 LDGSTS.E.BYPASS.LTC128B.128 [R4+0x1ac00], desc[UR50][R2.64], !P1 ;  /* 0x1ac0000002042fae */ /* 0x0001e2000c901d72 */
[----:B------:R-:W-:Y:S01]  /*11070*/  ISETP.GE.AND P2, PT, R23, 0x71, PT ;  /* 0x000000711700780c */ /* 0x000fe20003f46270 */
[----:B------:R-:W-:-:S12]  /*11080*/  IMAD.MOV.U32 R19, RZ, RZ, R14 ;  /* 0x000000ffff137224 */ /* 0x000fd800078e000e */
[----:B0-----:R-:W-:Y:S05]  /*11090*/  WARPSYNC.COLLECTIVE R15, `(.L_x_7022) ;  /* 0x000000000f087348 */ /* 0x001fea0003c00000 */
[----:B------:R1:W2:Y:S02]  /*110a0*/  SHFL.IDX P6, R14, R13, R12, R11 ;  /* 0x0000000c0d0e7389 */ /* 0x0002a400000c000b */
[----:B012---:R-:W-:Y:S01]  /*110b0*/  ENDCOLLECTIVE ;  /* 0x000000000000791b */ /* 0x007fe20003800000 */
.L_x_7022:
[----:B------:R-:W-:Y:S02]  /*110c0*/  IMAD.MOV.U32 R13, RZ, RZ, R7 ;  /* 0x000000ffff0d7224 */ /* 0x000fe400078e0007 */
[----:B------:R-:W-:Y:S02]  /*110d0*/  IMAD.MOV.U32 R12, RZ, RZ, 0x7 ;  /* 0x00000007ff0c7424 */ /* 0x000fe400078e00ff */
[----:B------:R-:W-:-:S07]  /*110e0*/  IMAD.MOV.U32 R20, RZ, RZ, R14 ;  /* 0x000000ffff147224 */ /* 0x000fce00078e000e */
[----:B------:R-:W-:Y:S05]  /*110f0*/  WARPSYNC.COLLECTIVE R15, `(.L_x_7023) ;  /* 0x000000000f087348 */ /* 0x000fea0003c00000 */
[----:B------:R0:W1:Y:S02]  /*11100*/  SHFL.IDX P6, R14, R13, R12, R11 ;  /* 0x0000000c0d0e7389 */ /* 0x00006400000c000b */
[----:B01----:R-:W-:Y:S01]  /*11110*/  ENDCOLLECTIVE ;  /* 0x000000000000791b */ /* 0x003fe20003800000 */
.L_x_7023:
[----:B------:R-:W-:-:S04]  /*11120*/  @P3 IADD3 R20, P0, R22, R20, RZ ;  /* 0x0000001416143210 */ /* 0x000fc80007f1e0ff */
[----:B------:R-:W-:Y:S01]  /*11130*/  @P3 IADD3.X R19, RZ, R19, RZ, P0, !PT ;  /* 0x00000013ff133210 */ /* 0x000fe200007fe4ff */
[----:B------:R-:W-:-:S04]  /*11140*/  @P3 IMAD.MOV.U32 R2, RZ, RZ, R20 ;  /* 0x000000ffff023224 */ /* 0x000fc800078e0014 */
[----:B------:R-:W-:Y:S02]  /*11150*/  @P3 IMAD.MOV.U32 R3, RZ, RZ, R19 ;  /* 0x000000ffff033224 */ /* 0x000fe400078e0013 */
[----:B------:R-:W-:-:S03]  /*11160*/  IMAD.MOV.U32 R13, RZ, RZ, R8 ;  /* 0x000000ffff0d7224 */ /* 0x000fc600078e0008 */
[----:B------:R-:W-:Y:S01]  /*11170*/  @!PT LDS RZ, [RZ] ;  /* 0x00000000fffff984 */ /* 0x000fe20000000800 */
[----:B------:R-:W-:Y:S01]  /*11180*/  @!PT LDS RZ, [RZ] ;  /* 0x00000000fffff984 */ /* 0x000fe20000000800 */
[----:B------:R-:W-:Y:S01]  /*11190*/  @!PT LDS RZ, [RZ] ;  /* 0x00000000fffff984 */ /* 0x000fe20000000800 */
[----:B------:R0:W-:Y:S01]  /*111a0*/  @P3 LDGSTS.E.BYPASS.LTC128B.128 [R4+0x1b400], desc[UR50][R2.64], !P1 ;  /* 0x1b40000002043fae */ /* 0x0001e2000c901d72 */
[----:B------:R-:W-:-:S07]  /*111b0*/  IMAD.MOV.U32 R18, RZ, RZ, R14 ;  /* 0x000000ffff127224 */ /* 0x000fce00078e000e */
[----:B0-----:R-:W-:Y:S05]  /*111c0*/  WARPSYNC.COLLECTIVE R15, `(.L_x_7024) ;  /* 0x000000000f087348 */ /* 0x001fea0003c00000 */
[----:B------:R1:W2:Y:S02]  /*111d0*/  SHFL.IDX P6, R14, R13, R12, R11 ;  /* 0x0000000c0d0e7389 */ /* 0x0002a400000c000b */
[----:B012---:R-:W-:Y:S01]  /*111e0*/  ENDCOLLECTIVE ;  /* 0x000000000000791b */ /* 0x007fe20003800000 */
.L_x_7024:
[----:B------:R-:W-:Y:S02]  /*111f0*/  IMAD.MOV.U32 R13, RZ, RZ, R5 ;  /* 0x000000ffff0d7224 */ /* 0x000fe400078e0005 */
[----:B------:R-:W-:Y:S01]  /*11200*/  IMAD.MOV.U32 R12, RZ, RZ, RZ ;  /* 0x000000ffff0c7224 */ /* 0x000fe200078e00ff */
[----:B------:R-:W-:-:S07]  /*11210*/  MOV R8, R14 ;  /* 0x0000000e00087202 */ /* 0x000fce0000000f00 */
[----:B------:R-:W-:Y:S05]  /*11220*/  WARPSYNC.COLLECTIVE R15, `(.L_x_7025) ;  /* 0x000000000f087348 */ /* 0x000fea0003c00000 */
[----:B------:R0:W1:Y:S02]  /*11230*/  SHFL.IDX P6, R14, R13, R12, R11 ;  /* 0x0000000c0d0e7389 */ /* 0x00006400000c000b */
[----:B01----:R-:W-:Y:S01]  /*11240*/  ENDCOLLECTIVE ;  /* 0x000000000000791b */ /* 0x003fe20003800000 */
.L_x_7025:
[----:B------:R-:W-:-:S05]  /*11250*/  @P2 IADD3 R7, P0, R22, R8, RZ ;  /* 0x0000000816072210 */ /* 0x000fca0007f1e0ff */
[----:B------:R-:W-:Y:S02]  /*11260*/  @P2 IMAD.X R18, RZ, RZ, R18, P0 ;  /* 0x000000ffff122224 */ /* 0x000fe400000e0612 */
[----:B------:R-:W-:-:S03]  /*11270*/  @P2 IMAD.MOV.U32 R2, RZ, RZ, R7 ;  /* 0x000000ffff022224 */ /* 0x000fc600078e0007 */
[----:B------:R-:W-:Y:S01]  /*11280*/  @P2 MOV R3, R18 ;  /* 0x0000001200032202 */ /* 0x000fe20000000f00 */
[----:B------:R-:W-:-:S04]  /*11290*/  IMAD.MOV.U32 R13, RZ, RZ, R6 ;  /* 0x000000ffff0d7224 */ /* 0x000fc800078e0006 */
[----:B------:R-:W-:Y:S01]  /*112a0*/  @!PT LDS RZ, [RZ] ;  /* 0x00000000fffff984 */ /* 0x000fe20000000800 */
[----:B------:R-:W-:Y:S01]  /*112b0*/  @!PT LDS RZ, [RZ] ;  /* 0x00000000fffff984 */ /* 0x000fe20000000800 */
[----:B------:R-:W-:Y:S01]  /*112c0*/  @!PT LDS RZ, [RZ] ;  /* 0x00000000fffff984 */ /* 0x000fe20000000800 */
[----:B------:R0:W-:Y:S01]  /*112d0*/  @P2 LDGSTS.E.BYPASS.LTC128B.128 [R4+0x1bc00], desc[UR50][R2.64], !P1 ;  /* 0x1bc0000002042fae */ /* 0x0001e2000c901d72 */
[----:B------:R-:W-:Y:S01]  /*112e0*/  ISETP.GE.AND P2, PT, R23, 0x81, PT ;  /* 0x000000811700780c */ /* 0x000fe20003f46270 */
[----:B0-----:R-:W-:-:S12]  /*112f0*/  IMAD.MOV.U32 R2, RZ, RZ, R14 ;  /* 0x000000ffff027224 */ /* 0x001fd800078e000e */
[----:B------:R-:W-:Y:S05]  /*11300*/  WARPSYNC.COLLECTIVE R15, `(.L_x_7026) ;  /* 0x000000000f087348 */ /* 0x000fea0003c00000 */
[----:B------:R0:W1:Y:S02]  /*11310*/  SHFL.IDX P6, R14, R13, R12, R11 ;  /* 0x0000000c0d0e7389 */ /* 0x00006400000c000b */
[----:B01----:R-:W-:Y:S01]  /*11320*/  ENDCOLLECTIVE ;  /* 0x000000000000791b */ /* 0x003fe20003800000 */
.L_x_7026:
[----:B------:R-:W-:Y:S01]  /*11330*/  IMAD.MOV.U32 R13, RZ, RZ, R5 ;  /* 0x000000ffff0d7224 */ /* 0x000fe200078e0005 */
[----:B------:R-:W-:-:S04]  /*11340*/  MOV R11, R14 ;  /* 0x0000000e000b7202 */ /* 0x000fc80000000f00 */
[----:B------:R-:W-:-:S05]  /*11350*/  @P2 IADD3 R11, P0, R22, R11, RZ ;  /* 0x0000000b160b2210 */ /* 0x000fca0007f1e0ff */
[----:B------:R-:W-:Y:S02]  /*11360*/  @P2 IMAD.X R12, RZ, RZ, R2, P0 ;  /* 0x000000ffff0c2224 */ /* 0x000fe400000e0602 */
[----:B------:R-:W-:Y:S02]  /*11370*/  @P2 IMAD.MOV.U32 R2, RZ, RZ, R11 ;  /* 0x000000ffff022224 */ /* 0x000fe400078e000b */
[----:B------:R-:W-:Y:S01]  /*11380*/  @P2 IMAD.MOV.U32 R3, RZ, RZ, R12 ;  /* 0x000000ffff032224 */ /* 0x000fe200078e000c */
[----:B------:R-:W-:Y:S01]  /*11390*/  MOV R12, 0x1 ;  /* 0x00000001000c7802 */ /* 0x000fe20000000f00 */
[----:B------:R-:W-:-:S03]  /*113a0*/  IMAD.MOV.U32 R11, RZ, RZ, 0x181f ;  /* 0x0000181fff0b7424 */ /* 0x000fc600078e00ff */
[----:B------:R-:W-:Y:S01]  /*113b0*/  @!PT LDS RZ, [RZ] ;  /* 0x00000000fffff984 */ /* 0x000fe20000000800 */
[----:B------:R-:W-:Y:S01]  /*113c0*/  @!PT LDS RZ, [RZ] ;  /* 0x00000000fffff984 */ /* 0x000fe20000000800 */
[----:B------:R-:W-:Y:S01]  /*113d0*/  @!PT LDS RZ, [RZ] ;  /* 0x00000000fffff984 */ /* 0x000fe20000000800 */
[----:B------:R0:W-:Y:S04]  /*113e0*/  @P2 LDGSTS.E.BYPASS.LTC128B.128 [R4+0x1c400], desc[UR50][R2.64], !P1 ;  /* 0x1c40000002042fae */ /* 0x0001e8000c901d72 */
[----:B0-----:R-:W-:Y:S05]  /*113f0*/  WARPSYNC.COLLECTIVE R15, `(.L_x_7027) ;  /* 0x000000000f087348 */ /* 0x001fea0003c00000 */
[----:B------:R1:W2:Y:S02]  /*11400*/  SHFL.IDX P6, R14, R13, R12, R11 ;  /* 0x0000000c0d0e7389 */ /* 0x0002a400000c000b */
[----:B012---:R-:W-:Y:S01]  /*11410*/  ENDCOLLECTIVE ;  /* 0x000000000000791b */ /* 0x007fe20003800000 */
.L_x_7027:
[----:B------:R-:W-:Y:S02]  /*11420*/  IMAD.MOV.U32 R13, RZ, RZ, R6 ;  /* 0x000000ffff0d7224 */ /* 0x000fe400078e0006 */
[----:B------:R-:W-:-:S07]  /*11430*/  IMAD.MOV.U32 R5, RZ, RZ, R14 ;  /* 0x000000ffff057224 */ /* 0x000fce00078e000e */
[----:B------:R-:W-:Y:S05]  /*11440*/  WARPSYNC.COLLECTIVE R15, `(.L_x_7028) ;  /* 0x000000000f087348 */ /* 0x000fea0003c00000 */
[----:B------:R0:W1:Y:S02]  /*11450*/  SHFL.IDX P6, R14, R13, R12, R11 ;  /* 0x0000000c0d0e7389 */ /* 0x00006400000c000b */
[----:B01----:R-:W-:Y:S01]  /*11460*/  ENDCOLLECTIVE ;  /* 0x000000000000791b */ /* 0x003fe20003800000 */
.L_x_7028:
[----:B------:R-:W-:Y:S05]  /*11470*/  BRA `(.L_x_7029) ;  /* 0xffffffb400247947 */ /* 0x000fea000383ffff */
.L_x_6936:
[----:B------:R-:W-:Y:S01]  /*11480*/  IMAD.MOV.U32 R13, RZ, RZ, R5 ;  /* 0x000000ffff0d7224 */ /* 0x000fe200078e0005 */
[----:B------:R-:W-:Y:S01]  /*11490*/  MOV R12, RZ ;  /* 0x000000ff000c7202 */ /* 0x000fe20000000f00 */
[----:B------:R-:W-:Y:S01]  /*114a0*/  IMAD.MOV.U32 R11, RZ, RZ, 0x181f ;  /* 0x0000181fff0b7424 */ /* 0x000fe200078e00ff */
[----:B------:R-:W-:Y:S01]  /*114b0*/  IADD3 R4, R17, R4, RZ ;  /* 0x0000000411047210 */ /* 0x000fe20007ffe0ff */
[----:B------:R-:W-:-:S03]  /*114c0*/  IMAD.MOV.U32 R15, RZ, RZ, -0x1 ;  /* 0xffffffffff0f7424 */ /* 0x000fc600078e00ff */
[C---:B------:R-:W-:Y:S01]  /*114d0*/  ISETP.GE.AND P1, PT, R4.reuse, UR41, PT ;  /* 0x0000002904007c0c */ /* 0x040fe2000bf26270 */
[----:B------:R-:W-:-:S12]  /*114e0*/  VIADD R6, R4, 0x10 ;  /* 0x0000001004067836 */ /* 0x000fd80000000000 */
[----:B-----5:R-:W-:Y:S05]  /*114f0*/  WARPSYNC.COLLECTIVE R15, `(.L_x_7030) ;  /* 0x000000000f087348 */ /* 0x020fea0003c00000 */
[----:B------:R0:W1:Y:S02]  /*11500*/  SHFL.IDX P6, R14, R13, R12, R11 ;  /* 0x0000000c0d0e7389 */ /* 0x00006400000c000b */
[----:B01---5:R-:W-:Y:S01]  /*11510*/  ENDCOLLECTIVE ;  /* 0x000000000000791b */ /* 0x023fe20003800000 */
.L_x_7030:
[----:B------:R-:W-:Y:S02]  /*11520*/  IMAD.MOV.U32 R13, RZ, RZ, R0 ;  /* 0x000000ffff0d7224 */ /* 0x000fe400078e0000 */
[----:B------:R-:W-:-:S07]  /*11530*/  IMAD.MOV.U32 R2, RZ, RZ, R14 ;  /* 0x000000ffff027224 */ /* 0x000fce00078e000e */
[----:B------:R-:W-:Y:S05]  /*11540*/  WARPSYNC.COLLECTIVE R15, `(.L_x_7031) ;  /* 0x000000000f087348 */ /* 0x000fea0003c00000 */
[----:B------:R0:W1:Y:S02]  /*11550*/  SHFL.IDX P6, R14, R13, R12, R11 ;  /* 0x0000000c0d0e7389 */ /* 0x00006400000c000b */
[----:B01----:R-:W-:Y:S01]  /*11560*/  ENDCOLLECTIVE ;  /* 0x000000000000791b */ /* 0x003fe20003800000 */
.L_x_7031:
        /* <DEDUP_REMOVED lines=8> */
.L_x_7032:
[----:B------:R-:W-:Y:S01]  /*115f0*/  @!PT LDS RZ, [RZ] ;  /* 0x00000000fffff984 */ /* 0x000fe20000000800 */
[----:B------:R-:W-:Y:S01]  /*11600*/  @!PT LDS RZ, [RZ] ;  /* 0x00000000fffff984 */ /* 0x000fe20000000800 */
[----:B------:R-:W-:Y:S01]  /*11610*/  @!PT LDS RZ, [RZ] ;  /* 0x00000000fffff984 */ /* 0x000fe20000000800 */
[----:B------:R0:W-:Y:S01]  /*11620*/  @!P1 LDGSTS.E.BYPASS.LTC128B.128 [R8+0x14400], desc[UR50][R2.64], !P5 ;  /* 0x1440000002089fae */ /* 0x0001e2000e901d72 */
[----:B------:R-:W-:Y:S01]  /*11630*/  ISETP.GE.AND P1, PT, R6, UR41, PT ;  /* 0x0000002906007c0c */ /* 0x000fe2000bf26270 */
[----:B------:R-:W-:Y:S02]  /*11640*/  IMAD.MOV.U32 R13, RZ, RZ, R0 ;  /* 0x000000ffff0d7224 */ /* 0x000fe400078e0000 */
[----:B------:R-:W-:-:S10]  /*11650*/  IMAD.MOV.U32 R6, RZ, RZ, R14 ;  /* 0x000000ffff067224 */ /* 0x000fd400078e000e */
[----:B0-----:R-:W-:Y:S05]  /*11660*/  WARPSYNC.COLLECTIVE R15, `(.L_x_7033) ;  /* 0x000000000f087348 */ /* 0x001fea0003c00000 */
[----:B------:R1:W2:Y:S02]  /*11670*/  SHFL.IDX P6, R14, R13, R12, R11 ;  /* 0x0000000c0d0e7389 */ /* 0x0002a400000c000b */
[----:B012---:R-:W-:Y:S01]  /*11680*/  ENDCOLLECTIVE ;  /* 0x000000000000791b */ /* 0x007fe20003800000 */
.L_x_7033:
[----:B------:R-:W-:Y:S01]  /*11690*/  MOV R13, R5 ;  /* 0x00000005000d7202 */ /* 0x000fe20000000f00 */
[----:B------:R-:W-:Y:S01]  /*116a0*/  IMAD.MOV.U32 R12, RZ, RZ, 0x2 ;  /* 0x00000002ff0c7424 */ /* 0x000fe200078e00ff */
[----:B------:R-:W-:-:S13]  /*116b0*/  @!P1 IADD3 R2, P0, R10, R14, RZ ;  /* 0x0000000e0a029210 */ /* 0x000fda0007f1e0ff */
[----:B------:R-:W-:Y:S05]  /*116c0*/  WARPSYNC.COLLECTIVE R15, `(.L_x_7034) ;  /* 0x000000000f087348 */ /* 0x000fea0003c00000 */
[----:B------:R0:W1:Y:S02]  /*116d0*/  SHFL.IDX P6, R14, R13, R12, R11 ;  /* 0x0000000c0d0e7389 */ /* 0x00006400000c000b */
[----:B01----:R-:W-:Y:S01]  /*116e0*/  ENDCOLLECTIVE ;  /* 0x000000000000791b */ /* 0x003fe20003800000 */
.L_x_7034:
[----:B------:R-:W-:Y:S02]  /*116f0*/  @!P1 IMAD.X R3, RZ, RZ, R6, P0 ;  /* 0x000000ffff039224 */ /* 0x000fe400000e0606 */
[----:B------:R-:W-:-:S03]  /*11700*/  VIADD R6, R4, 0x20 ;  /* 0x0000002004067836 */ /* 0x000fc60000000000 */
[----:B------:R-:W-:Y:S01]  /*11710*/  @!PT LDS RZ, [RZ] ;  /* 0x00000000fffff984 */ /* 0x000fe20000000800 */
[----:B------:R-:W-:Y:S01]  /*11720*/  @!PT LDS RZ, [RZ] ;  /* 0x00000000fffff984 */ /* 0x000fe20000000800 */
[----:B------:R-:W-:Y:S01]  /*11730*/  @!PT LDS RZ, [RZ] ;  /* 0x00000000fffff984 */ /* 0x000fe20000000800 */
[----:B------:R0:W-:Y:S02]  /*11740*/  @!P1 LDGSTS.E.BYPASS.LTC128B.128 [R8+0x14c00], desc[UR50][R2.64], !P5 ;  /* 0x14c0000002089fae */ /* 0x0001e4000e901d72 */
[----:B------:R-:W-:Y:S01]  /*11750*/  ISETP.GE.AND P1, PT, R6, UR41, PT ;  /* 0x0000002906007c0c */ /* 0x000fe2000bf26270 */
[----:B------:R-:W-:Y:S02]  /*11760*/  IMAD.MOV.U32 R13, RZ, RZ, R0 ;  /* 0x000000ffff0d7224 */ /* 0x000fe400078e0000 */
[----:B------:R-:W-:-:S10]  /*11770*/  IMAD.MOV.U32 R6, RZ, RZ, R14 ;  /* 0x000000ffff067224 */ /* 0x000fd400078e000e */
[----:B0-----:R-:W-:Y:S05]  /*11780*/  WARPSYNC.COLLECTIVE R15, `(.L_x_7035) ;  /* 0x000000000f087348 */ /* 0x001fea0003c00000 */
[----:B------:R1:W2:Y:S02]  /*11790*/  SHFL.IDX P6, R14, R13, R12, R11 ;  /* 0x0000000c0d0e7389 */ /* 0x0002a400000c000b */
[----:B012---:R-:W-:Y:S01]  /*117a0*/  ENDCOLLECTIVE ;  /* 0x000000000000791b */ /* 0x007fe20003800000 */
.L_x_7035:
[----:B------:R-:W-:Y:S02]  /*117b0*/  IMAD.MOV.U32 R13, RZ, RZ, R5 ;  /* 0x000000ffff0d7224 */ /* 0x000fe400078e0005 */
[----:B------:R-:W-:Y:S01]  /*117c0*/  IMAD.MOV.U32 R12, RZ, RZ, 0x3 ;  /* 0x00000003ff0c7424 */ /* 0x000fe200078e00ff */
[----:B------:R-:W-:-:S13]  /*117d0*/  @!P1 IADD3 R2, P0, R10, R14, RZ ;  /* 0x0000000e0a029210 */ /* 0x000fda0007f1e0ff */
[----:B------:R-:W-:Y:S05]  /*117e0*/  WARPSYNC.COLLECTIVE R15, `(.L_x_7036) ;  /* 0x000000000f087348 */ /* 0x000fea0003c00000 */
[----:B------:R0:W1:Y:S02]  /*117f0*/  SHFL.IDX P6, R14, R13, R12, R11 ;  /* 0x0000000c0d0e7389 */ /* 0x00006400000c000b */
[----:B01----:R-:W-:Y:S01]  /*11800*/  ENDCOLLECTIVE ;  /* 0x000000000000791b */ /* 0x003fe20003800000 */
.L_x_7036:
[----:B------:R-:W-:Y:S01]  /*11810*/  @!P1 IMAD.X R3, RZ, RZ, R6, P0 ;  /* 0x000000ffff039224 */ /* 0x000fe200000e0606 */
[----:B------:R-:W-:-:S04]  /*11820*/  IADD3 R6, R4, 0x30, RZ ;  /* 0x0000003004067810 */ /* 0x000fc80007ffe0ff */
        /* <DEDUP_REMOVED lines=10> */
.L_x_7037:
[----:B------:R-:W-:Y:S02]  /*118d0*/  IMAD.MOV.U32 R13, RZ, RZ, R5 ;  /* 0x000000ffff0d7224 */ /* 0x000fe400078e0005 */
[----:B------:R-:W-:Y:S01]  /*118e0*/  IMAD.MOV.U32 R12, RZ, RZ, 0x4 ;  /* 0x00000004ff0c7424 */ /* 0x000fe200078e00ff */
[----:B------:R-:W-:-:S13]  /*118f0*/  @!P1 IADD3 R2, P0, R10, R14, RZ ;  /* 0x0000000e0a029210 */ /* 0x000fda0007f1e0ff */
[----:B------:R-:W-:Y:S05]  /*11900*/  WARPSYNC.COLLECTIVE R15, `(.L_x_7038) ;  /* 0x000000000f087348 */ /* 0x000fea0003c00000 */
[----:B------:R0:W1:Y:S02]  /*11910*/  SHFL.IDX P6, R14, R13, R12, R11 ;  /* 0x0000000c0d0e7389 */ /* 0x00006400000c000b */
[----:B01----:R-:W-:Y:S01]  /*11920*/  ENDCOLLECTIVE ;  /* 0x000000000000791b */ /* 0x003fe20003800000 */
.L_x_7038:
[----:B------:R-:W-:Y:S01]  /*11930*/  @!P1 IADD3.X R3, RZ, R6, RZ, P0, !PT ;  /* 0x00000006ff039210 */ /* 0x000fe200007fe4ff */
[----:B------:R-:W-:-:S04]  /*11940*/  VIADD R6, R4, 0x40 ;  /* 0x0000004004067836 */ /* 0x000fc80000000000 */
[----:B------:R-:W-:Y:S01]  /*11950*/  @!PT LDS RZ, [RZ] ;  /* 0x00000000fffff984 */ /* 0x000fe20000000800 */
[----:B------:R-:W-:Y:S01]  /*11960*/  @!PT LDS RZ, [RZ] ;  /* 0x00000000fffff984 */ /* 0x000fe20000000800 */
[----:B------:R-:W-:Y:S01]  /*11970*/  @!PT LDS RZ, [RZ] ;  /* 0x00000000fffff984 */ /* 0x000fe20000000800 */
[----:B------:R0:W-:Y:S01]  /*11980*/  @!P1 LDGSTS.E.BYPASS.LTC128B.128 [R8+0x15c00], desc[UR50][R2.64], !P5 ;  /* 0x15c0000002089fae */ /* 0x0001e2000e901d72 */
[----:B------:R-:W-:Y:S02]  /*11990*/  ISETP.GE.AND P1, PT, R6, UR41, PT ;  /* 0x0000002906007c0c */ /* 0x000fe4000bf26270 */
[----:B------:R-:W-:Y:S01]  /*119a0*/  MOV R13, R0 ;  /* 0x00000000000d7202 */ /* 0x000fe20000000f00 */
[----:B------:R-:W-:-:S10]  /*119b0*/  IMAD.MOV.U32 R6, RZ, RZ, R14 ;  /* 0x000000ffff067224 */ /* 0x000fd400078e000e */
[----:B0-----:R-:W-:Y:S05]  /*119c0*/  WARPSYNC.COLLECTIVE R15, `(.L_x_7039) ;  /* 0x000000000f087348 */ /* 0x001fea0003c00000 */
[----:B------:R1:W2:Y:S02]  /*119d0*/  SHFL.IDX P6, R14, R13, R12, R11 ;  /* 0x0000000c0d0e7389 */ /* 0x0002a400000c000b */
[----:B012---:R-:W-:Y:S01]  /*119e0*/  ENDCOLLECTIVE ;  /* 0x000000000000791b */ /* 0x007fe20003800000 */
.L_x_7039:
[----:B------:R-:W-:Y:S02]  /*119f0*/  IMAD.MOV.U32 R13, RZ, RZ, R5 ;  /* 0x000000ffff0d7224 */ /* 0x000fe400078e0005 */
[----:B------:R-:W-:Y:S01]  /*11a00*/  IMAD.MOV.U32 R12, RZ, RZ, 0x5 ;  /* 0x00000005ff0c7424 */ /* 0x000fe200078e00ff */
[----:B------:R-:W-:-:S13]  /*11a10*/  @!P1 IADD3 R2, P0, R10, R14, RZ ;  /* 0x0000000e0a029210 */ /* 0x000fda0007f1e0ff */
[----:B------:R-:W-:Y:S05]  /*11a20*/  WARPSYNC.COLLECTIVE R15, `(.L_x_7040) ;  /* 0x000000000f087348 */ /* 0x000fea0003c00000 */
[----:B------:R0:W1:Y:S02]  /*11a30*/  SHFL.IDX P6, R14, R13, R12, R11 ;  /* 0x0000000c0d0e7389 */ /* 0x00006400000c000b */
[----:B01----:R-:W-:Y:S01]  /*11a40*/  ENDCOLLECTIVE ;  /* 0x000000000000791b */ /* 0x003fe20003800000 */
.L_x_7040:
[----:B------:R-:W-:Y:S02]  /*11a50*/  @!P1 IMAD.X R3, RZ, RZ, R6, P0 ;  /* 0x000000ffff039224 */ /* 0x000fe400000e0606 */
[----:B------:R-:W-:-:S03]  /*11a60*/  VIADD R6, R4, 0x50 ;  /* 0x0000005004067836 */ /* 0x000fc60000000000 */
[----:B------:R-:W-:Y:S01]  /*11a70*/  @!PT LDS RZ, [RZ] ;  /* 0x00000000fffff984 */ /* 0x000fe20000000800 */
[----:B------:R-:W-:Y:S01]  /*11a80*/  @!PT LDS RZ, [RZ] ;  /* 0x00000000fffff984 */ /* 0x000fe20000000800 */
[----:B------:R-:W-:Y:S01]  /*11a90*/  @!PT LDS RZ, [RZ] ;  /* 0x00000000fffff984 */ /* 0x000fe20000000800 */
[----:B------:R0:W-:Y:S02]  /*11aa0*/  @!P1 LDGSTS.E.BYPASS.LTC128B.128 [R8+0x16400], desc[UR50][R2.64], !P5 ;  /* 0x1640000002089fae */ /* 0x0001e4000e901d72 */
[----:B------:R-:W-:Y:S01]  /*11ab0*/  ISETP.GE.AND P1, PT, R6, UR41, PT ;  /* 0x0000002906007c0c */ /* 0x000fe2000bf26270 */
[----:B------:R-:W-:Y:S01]  /*11ac0*/  IMAD.MOV.U32 R13, RZ, RZ, R0 ;  /* 0x000000ffff0d7224 */ /* 0x000fe200078e0000 */
[----:B------:R-:W-:-:S11]  /*11ad0*/  MOV R6, R14 ;  /* 0x0000000e00067202 */ /* 0x000fd60000000f00 */
[----:B0-----:R-:W-:Y:S05]  /*11ae0*/  WARPSYNC.COLLECTIVE R15, `(.L_x_7041) ;  /* 0x000000000f087348 */ /* 0x001fea0003c00000 */
[----:B------:R1:W2:Y:S02]  /*11af0*/  SHFL.IDX P6, R14, R13, R12, R11 ;  /* 0x0000000c0d0e7389 */ /* 0x0002a400000c000b */
[----:B012---:R-:W-:Y:S01]  /*11b00*/  ENDCOLLECTIVE ;  /* 0x000000000000791b */ /* 0x007fe20003800000 */
.L_x_7041:
[----:B------:R-:W-:Y:S01]  /*11b10*/  IMAD.MOV.U32 R13, RZ, RZ, R5 ;  /* 0x000000ffff0d7224 */ /* 0x000fe200078e0005 */
[----:B------:R-:W-:Y:S02]  /*11b20*/  MOV R12, 0x6 ;  /* 0x00000006000c7802 */ /* 0x000fe40000000f00 */
[----:B------:R-:W-:-:S13]  /*11b30*/  @!P1 IADD3 R2, P0, R10, R14, RZ ;  /* 0x0000000e0a029210 */ /* 0x000fda0007f1e0ff */
[----:B------:R-:W-:Y:S05]  /*11b40*/  WARPSYNC.COLLECTIVE R15, `(.L_x_7042) ;  /* 0x000000000f087348 */ /* 0x000fea0003c00000 */
[----:B------:R0:W1:Y:S02]  /*11b50*/  SHFL.IDX P6, R14, R13, R12, R11 ;  /* 0x0000000c0d0e7389 */ /* 0x00006400000c000b */
[----:B01----:R-:W-:Y:S01]  /*11b60*/  ENDCOLLECTIVE ;  /* 0x000000000000791b */ /* 0x003fe20003800000 */
.L_x_7042:
        /* <DEDUP_REMOVED lines=12> */
.L_x_7043:
[----:B------:R-:W-:Y:S01]  /*11c30*/  IMAD.MOV.U32 R13, RZ, RZ, R5 ;  /* 0x000000ffff0d7224 */ /* 0x000fe200078e0005 */
[----:B------:R-:W-:Y:S02]  /*11c40*/  MOV R12, 0x7 ;  /* 0x00000007000c7802 */ /* 0x000fe40000000f00 */
[----:B------:R-:W-:-:S13]  /*11c50*/  @!P1 IADD3 R2, P0, R10, R14, RZ ;  /* 0x0000000e0a029210 */ /* 0x000fda0007f1e0ff */
[----:B------:R-:W-:Y:S05]  /*11c60*/  WARPSYNC.COLLECTIVE R15, `(.L_x_7044) ;  /* 0x000000000f087348 */ /* 0x000fea0003c00000 */
[----:B------:R0:W1:Y:S02]  /*11c70*/  SHFL.IDX P6, R14, R13, R12, R11 ;  /* 0x0000000c0d0e7389 */ /* 0x00006400000c000b */
[----:B01----:R-:W-:Y:S01]  /*11c80*/  ENDCOLLECTIVE ;  /* 0x000000000000791b */ /* 0x003fe20003800000 */
.L_x_7044:
[----:B------:R-:W-:-:S05]  /*11c90*/  @!P1 IMAD.X R3, RZ, RZ, R6, P0 ;  /* 0x000000ffff039224 */ /* 0x000fca00000e0606 */
[----:B------:R-:W-:Y:S01]  /*11ca0*/  @!PT LDS RZ, [RZ] ;  /* 0x00000000fffff984 */ /* 0x000fe20000000800 */
[----:B------:R-:W-:Y:S01]  /*11cb0*/  @!PT LDS RZ, [RZ] ;  /* 0x00000000fffff984 */ /* 0x000fe20000000800 */
[----:B------:R-:W-:Y:S01]  /*11cc0*/  @!PT LDS RZ, [RZ] ;  /* 0x00000000fffff984 */ /* 0x000fe20000000800 */
[----:B------:R0:W-:Y:S01]  /*11cd0*/  @!P1 LDGSTS.E.BYPASS.LTC128B.128 [R8+0x17400], desc[UR50][R2.64], !P5 ;  /* 0x1740000002089fae */ /* 0x0001e2000e901d72 */
[----:B------:R-:W-:Y:S02]  /*11ce0*/  IMAD.MOV.U32 R13, RZ, RZ, R0 ;  /* 0x000000ffff0d7224 */ /* 0x000fe400078e0000 */
[----:B------:R-:W-:-:S07]  /*11cf0*/  IMAD.MOV.U32 R6, RZ, RZ, R14 ;  /* 0x000000ffff067224 */ /* 0x000fce00078e000e */
[----:B0-----:R-:W-:Y:S05]  /*11d00*/  WARPSYNC.COLLECTIVE R15, `(.L_x_7045) ;  /* 0x000000000f087348 */ /* 0x001fea0003c00000 */
[----:B------:R1:W2:Y:S02]  /*11d10*/  SHFL.IDX P6, R14, R13, R12, R11 ;  /* 0x0000000c0d0e7389 */ /* 0x0002a400000c000b */
[----:B012---:R-:W-:Y:S01]  /*11d20*/  ENDCOLLECTIVE ;  /* 0x000000000000791b */ /* 0x007fe20003800000 */
.L_x_7045:
[----:B------:R-:W-:Y:S05]  /*11d30*/  BRA `(.L_x_7046) ;  /* 0xffffffb400587947 */ /* 0x000fea000383ffff */
.L_x_6937:
[----:B0-----:R0:W1:Y:S02]  /*11d40*/  SYNCS.PHASECHK.TRANS64.TRYWAIT P0, [R36+URZ+0x22820], R3 ;  /* 0x02282003240075a7 */ /* 0x001064000800017f */
[----:B-1----:R-:W-:Y:S05]  /*11d50*/  @!P0 NANOSLEEP.SYNCS 0x989680 ;  /* 0x009896800000895d */ /* 0x002fea0003900000 */
[----:B------:R-:W1:Y:S02]  /*11d60*/  @!P0 SYNCS.PHASECHK.TRANS64 P0, [R36+URZ+0x22820], R3 ;  /* 0x02282003240085a7 */ /* 0x000e64000800007f */
[----:B-1----:R-:W-:Y:S05]  /*11d70*/  @!P0 BRA `(.L_x_6937) ;  /* 0xfffffffc00f08947 */ /* 0x002fea000383ffff */
[----:B------:R-:W-:Y:S05]  /*11d80*/  BRA `(.L_x_7047) ;  /* 0xffffffb4008c7947 */ /* 0x000fea000383ffff */
.L_x_6941:
[----:B0-----:R0:W1:Y:S02]  /*11d90*/  SYNCS.PHASECHK.TRANS64.TRYWAIT P0, [R0+URZ+0x22880], R35 ;  /* 0x02288023000075a7 */ /* 0x001064000800017f */
[----:B-1----:R-:W-:Y:S05]  /*11da0*/  @!P0 NANOSLEEP.SYNCS 0x989680 ;  /* 0x009896800000895d */ /* 0x002fea0003900000 */
[----:B------:R-:W1:Y:S02]  /*11db0*/  @!P0 SYNCS.PHASECHK.TRANS64 P0, [R0+URZ+0x22880], R35 ;  /* 0x02288023000085a7 */ /* 0x000e64000800007f */
[----:B-1----:R-:W-:Y:S05]  /*11dc0*/  @!P0 BRA `(.L_x_6941) ;  /* 0xfffffffc00f08947 */ /* 0x002fea000383ffff */
[----:B------:R-:W-:Y:S05]  /*11dd0*/  BRA `(.L_x_7048) ;  /* 0xffffffb800c47947 */ /* 0x000fea000383ffff */
.L_x_6942:
        /* <DEDUP_REMOVED lines=8> */
.L_x_7050:
[----:B------:R-:W-:Y:S05]  /*11e60*/  BSYNC B0 ;  /* 0x0000000000007941 */ /* 0x000fea0003800000 */
.L_x_7049:
[----:B------:R-:W0:Y:S01]  /*11e70*/  S2R R20, SR_TID.X ;  /* 0x0000000000147919 */ /* 0x000e220000002100 */
[----:B------:R-:W-:Y:S01]  /*11e80*/  IMAD.MOV.U32 R13, RZ, RZ, R9 ;  /* 0x000000ffff0d7224 */ /* 0x000fe200078e0009 */
[----:B------:R-:W-:Y:S01]  /*11e90*/  MOV R11, 0x181f ;  /* 0x0000181f000b7802 */ /* 0x000fe20000000f00 */
[----:B------:R-:W-:Y:S02]  /*11ea0*/  IMAD.MOV.U32 R12, RZ, RZ, RZ ;  /* 0x000000ffff0c7224 */ /* 0x000fe400078e00ff */
[----:B------:R-:W-:Y:S02]  /*11eb0*/  IMAD.MOV.U32 R15, RZ, RZ, -0x1 ;  /* 0xffffffffff0f7424 */ /* 0x000fe400078e00ff */
[----:B------:R-:W-:-:S07]  /*11ec0*/  IMAD.MOV.U32 R4, RZ, RZ, R14 ;  /* 0x000000ffff047224 */ /* 0x000fce00078e000e */
[----:B0-----:R-:W-:Y:S05]  /*11ed0*/  WARPSYNC.COLLECTIVE R15, `(.L_x_7051) ;  /* 0x000000000f087348 */ /* 0x001fea0003c00000 */
[----:B------:R1:W2:Y:S02]  /*11ee0*/  SHFL.IDX P6, R14, R13, R12, R11 ;  /* 0x0000000c0d0e7389 */ /* 0x0002a400000c000b */
[----:B012---:R-:W-:Y:S01]  /*11ef0*/  ENDCOLLECTIVE ;  /* 0x000000000000791b */ /* 0x007fe20003800000 */
.L_x_7051:
[----:B------:R-:W-:Y:S01]  /*11f00*/  MOV R13, R10 ;  /* 0x0000000a000d7202 */ /* 0x000fe20000000f00 */
[----:B------:R-:W-:Y:S02]  /*11f10*/  IMAD.MOV.U32 R12, RZ, RZ, 0x1 ;  /* 0x00000001ff0c7424 */ /* 0x000fe400078e00ff */
[----:B------:R-:W-:-:S05]  /*11f20*/  IMAD.SHL.U32 R23, R20, 0x10, RZ ;  /* 0x0000001014177824 */ /* 0x000fca00078e00ff */
[----:B------:R-:W-:-:S04]  /*11f30*/  LOP3.LUT R23, R23, 0x70, RZ, 0xc0, !PT ;  /* 0x0000007017177812 */ /* 0x000fc800078ec0ff */
[----:B------:R-:W-:-:S13]  /*11f40*/  IADD3 R2, P0, R23, R14, RZ ;  /* 0x0000000e17027210 */ /* 0x000fda0007f1e0ff */
[----:B------:R-:W-:Y:S05]  /*11f50*/  WARPSYNC.COLLECTIVE R15, `(.L_x_7052) ;  /* 0x000000000f087348 */ /* 0x000fea0003c00000 */
[----:B------:R0:W1:Y:S02]  /*11f60*/  SHFL.IDX P6, R14, R13, R12, R11 ;  /* 0x0000000c0d0e7389 */ /* 0x00006400000c000b */
[----:B01----:R-:W-:Y:S01]  /*11f70*/  ENDCOLLECTIVE ;  /* 0x000000000000791b */ /* 0x003fe20003800000 */
.L_x_7052:
[----:B------:R-:W-:Y:S02]  /*11f80*/  IMAD.X R3, RZ, RZ, R4, P0 ;  /* 0x000000ffff037224 */ /* 0x000fe400000e0604 */
[----:B------:R-:W-:-:S05]  /*11f90*/  VIADD R4, R19, UR42 ;  /* 0x0000002a13047c36 */ /* 0x000fca0008000000 */
        /* <DEDUP_REMOVED lines=9> */
.L_x_7053:
[----:B------:R-:W-:Y:S02]  /*12030*/  IMAD.MOV.U32 R13, RZ, RZ, R10 ;  /* 0x000000ffff0d7224 */ /* 0x000fe400078e000a */
[----:B------:R-:W-:Y:S02]  /*12040*/  IMAD.MOV.U32 R12, RZ, RZ, 0x2 ;  /* 0x00000002ff0c7424 */ /* 0x000fe400078e00ff */
[----:B------:R-:W-:-:S07]  /*12050*/  IMAD.MOV.U32 R2, RZ, RZ, R14 ;  /* 0x000000ffff027224 */ /* 0x000fce00078e000e */
[----:B------:R-:W-:Y:S05]  /*12060*/  WARPSYNC.COLLECTIVE R15, `(.L_x_7054) ;  /* 0x000000000f087348 */ /* 0x000fea0003c00000 */
[----:B------:R0:W1:Y:S02]  /*12070*/  SHFL.IDX P6, R14, R13, R12, R11 ;  /* 0x0000000c0d0e7389 */ /* 0x00006400000c000b */
[----:B01----:R-:W-:Y:S01]  /*12080*/  ENDCOLLECTIVE ;  /* 0x000000000000791b */ /* 0x003fe20003800000 */
.L_x_7054:
[----:B------:R-:W-:-:S04]  /*12090*/  IADD3 R2, P0, R23, R2, RZ ;  /* 0x0000000217027210 */ /* 0x000fc80007f1e0ff */
[----:B------:R-:W-:-:S05]  /*120a0*/  IADD3.X R3, RZ, R3, RZ, P0, !PT ;  /* 0x00000003ff037210 */ /* 0x000fca00007fe4ff */
        /* <DEDUP_REMOVED lines=9> */
.L_x_7055:
[----:B------:R-:W-:Y:S02]  /*12140*/  IMAD.MOV.U32 R13, RZ, RZ, R10 ;  /* 0x000000ffff0d7224 */ /* 0x000fe400078e000a */
[----:B------:R-:W-:Y:S01]  /*12150*/  IMAD.MOV.U32 R12, RZ, RZ, 0x3 ;  /* 0x00000003ff0c7424 */ /* 0x000fe200078e00ff */
[----:B------:R-:W-:-:S07]  /*12160*/  MOV R2, R14 ;  /* 0x0000000e00027202 */ /* 0x000fce0000000f00 */
[----:B------:R-:W-:Y:S05]  /*12170*/  WARPSYNC.COLLECTIVE R15, `(.L_x_7056) ;  /* 0x000000000f087348 */ /* 0x000fea0003c00000 */
[----:B------:R0:W1:Y:S02]  /*12180*/  SHFL.IDX P6, R14, R13, R12, R11 ;  /* 0x0000000c0d0e7389 */ /* 0x00006400000c000b */
[----:B01----:R-:W-:Y:S01]  /*12190*/  ENDCOLLECTIVE ;  /* 0x000000000000791b */ /* 0x003fe20003800000 */
.L_x_7056:
[----:B------:R-:W-:-:S05]  /*121a0*/  IADD3 R2, P0, R23, R2, RZ ;  /* 0x0000000217027210 */ /* 0x000fca0007f1e0ff */
[----:B------:R-:W-:-:S05]  /*121b0*/  IMAD.X R3, RZ, RZ, R3, P0 ;  /* 0x000000ffff037224 */ /* 0x000fca00000e0603 */
[----:B------:R-:W-:Y:S01]  /*121c0*/  @!PT LDS RZ, [RZ] ;  /* 0x00000000fffff984 */ /* 0x000fe20000000800 */
[----:B------:R-:W-:Y:S01]  /*121d0*/  @!PT LDS RZ, [RZ] ;  /* 0x00000000fffff984 */ /* 0x000fe20000000800 */
[----:B------:R-:W-:Y:S01]  /*121e0*/  @!PT LDS RZ, [RZ] ;  /* 0x00000000fffff984 */ /* 0x000fe20000000800 */
[----:B------:R0:W-:Y:S01]  /*121f0*/  LDGSTS.E.BYPASS.LTC128B.128 [R4+0xb400], desc[UR50][R2.64], !P2 ;  /* 0x0b40000002047fae */ /* 0x0001e2000d101d72 */
[----:B------:R-:W-:Y:S01]  /*12200*/  MOV R13, R9 ;  /* 0x00000009000d7202 */ /* 0x000fe20000000f00 */
[----:B------:R-:W-:-:S07]  /*12210*/  IMAD.MOV.U32 R20, RZ, RZ, R14 ;  /* 0x000000ffff147224 */ /* 0x000fce00078e000e */
[----:B0-----:R-:W-:Y:S05]  /*12220*/  WARPSYNC.COLLECTIVE R15, `(.L_x_7057) ;  /* 0x000000000f087348 */ /* 0x001fea0003c00000 */
[----:B------:R1:W2:Y:S02]  /*12230*/  SHFL.IDX P6, R14, R13, R12, R11 ;  /* 0x0000000c0d0e7389 */ /* 0x0002a400000c000b */
[----:B012---:R-:W-:Y:S01]  /*12240*/  ENDCOLLECTIVE ;  /* 0x000000000000791b */ /* 0x007fe20003800000 */
.L_x_7057:
[----:B------:R-:W-:Y:S02]  /*12250*/  IMAD.MOV.U32 R13, RZ, RZ, R10 ;  /* 0x000000ffff0d7224 */ /* 0x000fe400078e000a */
[----:B------:R-:W-:Y:S02]  /*12260*/  IMAD.MOV.U32 R12, RZ, RZ, 0x4 ;  /* 0x00000004ff0c7424 */ /* 0x000fe400078e00ff */
[----:B------:R-:W-:-:S07]  /*12270*/  IMAD.MOV.U32 R26, RZ, RZ, R14 ;  /* 0x000000ffff1a7224 */ /* 0x000fce00078e000e */
[----:B------:R-:W-:Y:S05]  /*12280*/  WARPSYNC.COLLECTIVE R15, `(.L_x_7058) ;  /* 0x000000000f087348 */ /* 0x000fea0003c00000 */
[----:B------:R0:W1:Y:S02]  /*12290*/  SHFL.IDX P6, R14, R13, R12, R11 ;  /* 0x0000000c0d0e7389 */ /* 0x00006400000c000b */
[----:B01----:R-:W-:Y:S01]  /*122a0*/  ENDCOLLECTIVE ;  /* 0x000000000000791b */ /* 0x003fe20003800000 */
.L_x_7058:
[----:B------:R-:W-:-:S05]  /*122b0*/  IADD3 R2, P0, R23, R26, RZ ;  /* 0x0000001a17027210 */ /* 0x000fca0007f1e0ff */
[----:B------:R-:W-:-:S05]  /*122c0*/  IMAD.X R3, RZ, RZ, R20, P0 ;  /* 0x000000ffff037224 */ /* 0x000fca00000e0614 */
        /* <DEDUP_REMOVED lines=9> */
.L_x_7059:
[----:B------:R-:W-:Y:S01]  /*12360*/  IMAD.MOV.U32 R13, RZ, RZ, R10 ;  /* 0x000000ffff0d7224 */ /* 0x000fe200078e000a */
[----:B------:R-:W-:Y:S01]  /*12370*/  MOV R12, 0x5 ;  /* 0x00000005000c7802 */ /* 0x000fe20000000f00 */
[----:B------:R-:W-:-:S07]  /*12380*/  IMAD.MOV.U32 R24, RZ, RZ, R14 ;  /* 0x000000ffff187224 */ /* 0x000fce00078e000e */
[----:B------:R-:W-:Y:S05]  /*12390*/  WARPSYNC.COLLECTIVE R15, `(.L_x_7060) ;  /* 0x000000000f087348 */ /* 0x000fea0003c00000 */
[----:B------:R0:W1:Y:S02]  /*123a0*/  SHFL.IDX P6, R14, R13, R12, R11 ;  /* 0x0000000c0d0e7389 */ /* 0x00006400000c000b */
[----:B01----:R-:W-:Y:S01]  /*123b0*/  ENDCOLLECTIVE ;  /* 0x000000000000791b */ /* 0x003fe20003800000 */
.L_x_7060:
        /* <DEDUP_REMOVED lines=11> */
.L_x_7061:
[----:B------:R-:W-:Y:S01]  /*12470*/  MOV R13, R10 ;  /* 0x0000000a000d7202 */ /* 0x000fe20000000f00 */
[----:B------:R-:W-:Y:S02]  /*12480*/  IMAD.MOV.U32 R12, RZ, RZ, 0x6 ;  /* 0x00000006ff0c7424 */ /* 0x000fe400078e00ff */
[----:B------:R-:W-:-:S07]  /*12490*/  IMAD.MOV.U32 R22, RZ, RZ, R14 ;  /* 0x000000ffff167224 */ /* 0x000fce00078e000e */
[----:B------:R-:W-:Y:S05]  /*124a0*/  WARPSYNC.COLLECTIVE R15, `(.L_x_7062) ;  /* 0x000000000f087348 */ /* 0x000fea0003c00000 */
[----:B------:R0:W1:Y:S02]  /*124b0*/  SHFL.IDX P6, R14, R13, R12, R11 ;  /* 0x0000000c0d0e7389 */ /* 0x00006400000c000b */
[----:B01----:R-:W-:Y:S01]  /*124c0*/  ENDCOLLECTIVE ;  /* 0x000000000000791b */ /* 0x003fe20003800000 */
.L_x_7062:
        /* <DEDUP_REMOVED lines=11> */
.L_x_7063:
[----:B------:R-:W-:Y:S02]  /*12580*/  IMAD.MOV.U32 R13, RZ, RZ, R10 ;  /* 0x000000ffff0d7224 */ /* 0x000fe400078e000a */
[----:B------:R-:W-:Y:S02]  /*12590*/  IMAD.MOV.U32 R12, RZ, RZ, 0x7 ;  /* 0x00000007ff0c7424 */ /* 0x000fe400078e00ff */
[----:B------:R-:W-:-:S07]  /*125a0*/  IMAD.MOV.U32 R20, RZ, RZ, R14 ;  /* 0x000000ffff147224 */ /* 0x000fce00078e000e */
[----:B------:R-:W-:Y:S05]  /*125b0*/  WARPSYNC.COLLECTIVE R15, `(.L_x_7064) ;  /* 0x000000000f087348 */ /* 0x000fea0003c00000 */
[----:B------:R0:W1:Y:S02]  /*125c0*/  SHFL.IDX P6, R14, R13, R12, R11 ;  /* 0x0000000c0d0e7389 */ /* 0x00006400000c000b */
[----:B01----:R-:W-:Y:S01]  /*125d0*/  ENDCOLLECTIVE ;  /* 0x000000000000791b */ /* 0x003fe20003800000 */
.L_x_7064:
        /* <DEDUP_REMOVED lines=11> */
.L_x_7065:
[----:B------:R-:W-:Y:S02]  /*12690*/  IMAD.MOV.U32 R13, RZ, RZ, R18 ;  /* 0x000000ffff0d7224 */ /* 0x000fe400078e0012 */
[----:B------:R-:W-:Y:S01]  /*126a0*/  IMAD.MOV.U32 R12, RZ, RZ, RZ ;  /* 0x000000ffff0c7224 */ /* 0x000fe200078e00ff */
[----:B------:R-:W-:-:S07]  /*126b0*/  MOV R9, R14 ;  /* 0x0000000e00097202 */ /* 0x000fce0000000f00 */
[----:B------:R-:W-:Y:S05]  /*126c0*/  WARPSYNC.COLLECTIVE R15, `(.L_x_7066) ;  /* 0x000000000f087348 */ /* 0x000fea0003c00000 */
[----:B------:R0:W1:Y:S02]  /*126d0*/  SHFL.IDX P6, R14, R13, R12, R11 ;  /* 0x0000000c0d0e7389 */ /* 0x00006400000c000b */
[----:B01----:R-:W-:Y:S01]  /*126e0*/  ENDCOLLECTIVE ;  /* 0x000000000000791b */ /* 0x003fe20003800000 */
.L_x_7066:
[----:B------:R-:W-:-:S05]  /*126f0*/  IADD3 R2, P0, R23, R9, RZ ;  /* 0x0000000917027210 */ /* 0x000fca0007f1e0ff */
[----:B------:R-:W-:-:S05]  /*12700*/  IMAD.X R3, RZ, RZ, R10, P0 ;  /* 0x000000ffff037224 */ /* 0x000fca00000e060a */
[----:B------:R-:W-:Y:S01]  /*12710*/  @!PT LDS RZ, [RZ] ;  /* 0x00000000fffff984 */ /* 0x000fe20000000800 */
[----:B------:R-:W-:Y:S01]  /*12720*/  @!PT LDS RZ, [RZ] ;  /* 0x00000000fffff984 */ /* 0x000fe20000000800 */
[----:B------:R-:W-:Y:S01]  /*12730*/  @!PT LDS RZ, [RZ] ;  /* 0x00000000fffff984 */ /* 0x000fe20000000800 */
[----:B------:R0:W-:Y:S01]  /*12740*/  LDGSTS.E.BYPASS.LTC128B.128 [R4+0xdc00], desc[UR50][R2.64], !P2 ;  /* 0x0dc0000002047fae */ /* 0x0001e2000d101d72 */
[----:B------:R-:W-:Y:S01]  /*12750*/  MOV R13, R17 ;  /* 0x00000011000d7202 */ /* 0x000fe20000000f00 */
[----:B0-----:R-:W-:-:S07]  /*12760*/  IMAD.MOV.U32 R3, RZ, RZ, R14 ;  /* 0x000000ffff037224 */ /* 0x001fce00078e000e */
[----:B------:R-:W-:Y:S05]  /*12770*/  WARPSYNC.COLLECTIVE R15, `(.L_x_7067) ;  /* 0x000000000f087348 */ /* 0x000fea0003c00000 */
[----:B------:R0:W1:Y:S02]  /*12780*/  SHFL.IDX P6, R14, R13, R12, R11 ;  /* 0x0000000c0d0e7389 */ /* 0x00006400000c000b */
[----:B01----:R-:W-:Y:S01]  /*12790*/  ENDCOLLECTIVE ;  /* 0x000000000000791b */ /* 0x003fe20003800000 */
.L_x_7067:
[----:B------:R-:W-:Y:S02]  /*127a0*/  IMAD.MOV.U32 R13, RZ, RZ, R18 ;  /* 0x000000ffff0d7224 */ /* 0x000fe400078e0012 */
[----:B------:R-:W-:Y:S02]  /*127b0*/  IMAD.MOV.U32 R12, RZ, RZ, 0x1 ;  /* 0x00000001ff0c7424 */ /* 0x000fe400078e00ff */
[----:B------:R-:W-:-:S07]  /*127c0*/  IMAD.MOV.U32 R2, RZ, RZ, R14 ;  /* 0x000000ffff027224 */ /* 0x000fce00078e000e */
[----:B------:R-:W-:Y:S05]  /*127d0*/  WARPSYNC.COLLECTIVE R15, `(.L_x_7068) ;  /* 0x000000000f087348 */ /* 0x000fea0003c00000 */
[----:B------:R0:W1:Y:S02]  /*127e0*/  SHFL.IDX P6, R14, R13, R12, R11 ;  /* 0x0000000c0d0e7389 */ /* 0x00006400000c000b */
[----:B01----:R-:W-:Y:S01]  /*127f0*/  ENDCOLLECTIVE ;  /* 0x000000000000791b */ /* 0x003fe20003800000 */
.L_x_7068:
        /* <DEDUP_REMOVED lines=11> */
.L_x_7069:
[----:B------:R-:W-:Y:S01]  /*128b0*/  IMAD.MOV.U32 R2, RZ, RZ, R14 ;  /* 0x000000ffff027224 */ /* 0x000fe200078e000e */
[----:B------:R-:W-:Y:S06]  /*128c0*/  BRA `(.L_x_7070) ;  /* 0xffffffb400687947 */ /* 0x000fec000383ffff */
.L_x_6947:
[----:B---3--:R3:W4:Y:S02]  /*128d0*/  SYNCS.PHASECHK.TRANS64.TRYWAIT P0, [R0+URZ+0x22840], R35 ;  /* 0x02284023000075a7 */ /* 0x008724000800017f */
[----:B----4-:R-:W-:Y:S05]  /*128e0*/  @!P0 NANOSLEEP.SYNCS 0x989680 ;  /* 0x009896800000895d */ /* 0x010fea0003900000 */
[----:B------:R-:W4:Y:S02]  /*128f0*/  @!P0 SYNCS.PHASECHK.TRANS64 P0, [R0+URZ+0x22840], R35 ;  /* 0x02284023000085a7 */ /* 0x000f24000800007f */
[----:B----4-:R-:W-:Y:S05]  /*12900*/  @!P0 BRA `(.L_x_6947) ;  /* 0xfffffffc00f08947 */ /* 0x010fea000383ffff */
[----:B------:R-:W-:Y:S05]  /*12910*/  BRA `(.L_x_7071) ;  /* 0xffffffb400c47947 */ /* 0x000fea000383ffff */
.L_x_6948:
        /* <DEDUP_REMOVED lines=8> */
.L_x_7073:
[----:B------:R-:W-:Y:S05]  /*129a0*/  BSYNC B0 ;  /* 0x0000000000007941 */ /* 0x000fea0003800000 */
.L_x_7072:
        /* <DEDUP_REMOVED lines=8> */
.L_x_7074:
[----:B------:R-:W-:Y:S02]  /*12a30*/  IMAD.MOV.U32 R13, RZ, RZ, R9 ;  /* 0x000000ffff0d7224 */ /* 0x000fe400078e0009 */
[----:B------:R-:W-:-:S05]  /*12a40*/  IMAD.MOV.U32 R12, RZ, RZ, R14 ;  /* 0x000000ffff0c7224 */ /* 0x000fca00078e000e */
[----:B------:R-:W-:Y:S02]  /*12a50*/  IADD3 R2, P0, R24, R12, RZ ;  /* 0x0000000c18027210 */ /* 0x000fe40007f1e0ff */
[----:B------:R-:W-:-:S03]  /*12a60*/  MOV R12, 0x1 ;  /* 0x00000001000c7802 */ /* 0x000fc60000000f00 */
[----:B------:R-:W-:-:S08]  /*12a70*/  IMAD.X R3, RZ, RZ, R17, P0 ;  /* 0x000000ffff037224 */ /* 0x000fd000000e0611 */
[----:B------:R-:W-:Y:S05]  /*12a80*/  WARPSYNC.COLLECTIVE R15, `(.L_x_7075) ;  /* 0x000000000f087348 */ /* 0x000fea0003c00000 */
[----:B------:R0:W1:Y:S02]  /*12a90*/  SHFL.IDX P6, R14, R13, R12, R11 ;  /* 0x0000000c0d0e7389 */ /* 0x00006400000c000b */
[----:B01----:R-:W-:Y:S01]  /*12aa0*/  ENDCOLLECTIVE ;  /* 0x000000000000791b */ /* 0x003fe20003800000 */
.L_x_7075:
        /* <DEDUP_REMOVED lines=9> */
.L_x_7076:
[----:B------:R-:W-:Y:S01]  /*12b40*/  IMAD.MOV.U32 R13, RZ, RZ, R9 ;  /* 0x000000ffff0d7224 */ /* 0x000fe200078e0009 */
[----:B------:R-:W-:Y:S02]  /*12b50*/  MOV R12, 0x2 ;  /* 0x00000002000c7802 */ /* 0x000fe40000000f00 */
[----:B------:R-:W-:-:S13]  /*12b60*/  IADD3 R2, P0, R24, R14, RZ ;  /* 0x0000000e18027210 */ /* 0x000fda0007f1e0ff */
[----:B------:R-:W-:Y:S05]  /*12b70*/  WARPSYNC.COLLECTIVE R15, `(.L_x_7077) ;  /* 0x000000000f087348 */ /* 0x000fea0003c00000 */
[----:B------:R0:W1:Y:S02]  /*12b80*/  SHFL.IDX P6, R14, R13, R12, R11 ;  /* 0x0000000c0d0e7389 */ /* 0x00006400000c000b */
[----:B01----:R-:W-:Y:S01]  /*12b90*/  ENDCOLLECTIVE ;  /* 0x000000000000791b */ /* 0x003fe20003800000 */
.L_x_7077:
        /* <DEDUP_REMOVED lines=10> */
.L_x_7078:
[----:B------:R-:W-:Y:S01]  /*12c40*/  IMAD.MOV.U32 R13, RZ, RZ, R9 ;  /* 0x000000ffff0d7224 */ /* 0x000fe200078e0009 */
[----:B------:R-:W-:Y:S02]  /*12c50*/  MOV R12, 0x3 ;  /* 0x00000003000c7802 */ /* 0x000fe40000000f00 */
[----:B------:R-:W-:-:S13]  /*12c60*/  IADD3 R2, P0, R24, R14, RZ ;  /* 0x0000000e18027210 */ /* 0x000fda0007f1e0ff */
[----:B------:R-:W-:Y:S05]  /*12c70*/  WARPSYNC.COLLECTIVE R15, `(.L_x_7079) ;  /* 0x000000000f087348 */ /* 0x000fea0003c00000 */
[----:B------:R0:W1:Y:S02]  /*12c80*/  SHFL.IDX P6, R14, R13, R12, R11 ;  /* 0x0000000c0d0e7389 */ /* 0x00006400000c000b */
[----:B01----:R-:W-:Y:S01]  /*12c90*/  ENDCOLLECTIVE ;  /* 0x000000000000791b */ /* 0x003fe20003800000 */
.L_x_7079:
        /* <DEDUP_REMOVED lines=10> */
.L_x_7080:
[----:B------:R-:W-:Y:S01]  /*12d40*/  MOV R13, R9 ;  /* 0x00000009000d7202 */ /* 0x000fe20000000f00 */
[----:B------:R-:W-:Y:S02]  /*12d50*/  IMAD.MOV.U32 R12, RZ, RZ, 0x4 ;  /* 0x00000004ff0c7424 */ /* 0x000fe400078e00ff */
[----:B------:R-:W-:-:S07]  /*12d60*/  IMAD.MOV.U32 R22, RZ, RZ, R14 ;  /* 0x000000ffff167224 */ /* 0x000fce00078e000e */
[----:B------:R-:W-:Y:S05]  /*12d70*/  WARPSYNC.COLLECTIVE R15, `(.L_x_7081) ;  /* 0x000000000f087348 */ /* 0x000fea0003c00000 */
[----:B------:R0:W1:Y:S02]  /*12d80*/  SHFL.IDX P6, R14, R13, R12, R11 ;  /* 0x0000000c0d0e7389 */ /* 0x00006400000c000b */
[----:B01----:R-:W-:Y:S01]  /*12d90*/  ENDCOLLECTIVE ;  /* 0x000000000000791b */ /* 0x003fe20003800000 */
.L_x_7081:
        /* <DEDUP_REMOVED lines=11> */
.L_x_7082:
[----:B------:R-:W-:Y:S02]  /*12e50*/  IMAD.MOV.U32 R13, RZ, RZ, R9 ;  /* 0x000000ffff0d7224 */ /* 0x000fe400078e0009 */
[----:B------:R-:W-:Y:S02]  /*12e60*/  IMAD.MOV.U32 R12, RZ, RZ, 0x5 ;  /* 0x00000005ff0c7424 */ /* 0x000fe400078e00ff */
[----:B------:R-:W-:-:S07]  /*12e70*/  IMAD.MOV.U32 R20, RZ, RZ, R14 ;  /* 0x000000ffff147224 */ /* 0x000fce00078e000e */
[----:B------:R-:W-:Y:S05]  /*12e80*/  WARPSYNC.COLLECTIVE R15, `(.L_x_7083) ;  /* 0x000000000f087348 */ /* 0x000fea0003c00000 */
[----:B------:R0:W1:Y:S02]  /*12e90*/  SHFL.IDX P6, R14, R13, R12, R11 ;  /* 0x0000000c0d0e7389 */ /* 0x00006400000c000b */
[----:B01----:R-:W-:Y:S01]  /*12ea0*/  ENDCOLLECTIVE ;  /* 0x000000000000791b */ /* 0x003fe20003800000 */
.L_x_7083:
        /* <DEDUP_REMOVED lines=11> */
.L_x_7084:
[----:B------:R-:W-:Y:S02]  /*12f60*/  IMAD.MOV.U32 R13, RZ, RZ, R9 ;  /* 0x000000ffff0d7224 */ /* 0x000fe400078e0009 */
[----:B------:R-:W-:Y:S01]  /*12f70*/  IMAD.MOV.U32 R12, RZ, RZ, 0x6 ;  /* 0x00000006ff0c7424 */ /* 0x000fe200078e00ff */
[----:B------:R-:W-:-:S07]  /*12f80*/  MOV R18, R14 ;  /* 0x0000000e00127202 */ /* 0x000fce0000000f00 */
[----:B------:R-:W-:Y:S05]  /*12f90*/  WARPSYNC.COLLECTIVE R15, `(.L_x_7085) ;  /* 0x000000000f087348 */ /* 0x000fea0003c00000 */
[----:B------:R0:W1:Y:S02]  /*12fa0*/  SHFL.IDX P6, R14, R13, R12, R11 ;  /* 0x0000000c0d0e7389 */ /* 0x00006400000c000b */
[----:B01----:R-:W-:Y:S01]  /*12fb0*/  ENDCOLLECTIVE ;  /* 0x000000000000791b */ /* 0x003fe20003800000 */
.L_x_7085:
        /* <DEDUP_REMOVED lines=11> */
.L_x_7086:
[----:B------:R-:W-:Y:S02]  /*13070*/  IMAD.MOV.U32 R13, RZ, RZ, R9 ;  /* 0x000000ffff0d7224 */ /* 0x000fe400078e0009 */
[----:B------:R-:W-:Y:S01]  /*13080*/  IMAD.MOV.U32 R12, RZ, RZ, 0x7 ;  /* 0x00000007ff0c7424 */ /* 0x000fe200078e00ff */
[----:B------:R-:W-:-:S13]  /*13090*/  IADD3 R2, P0, R24, R14, RZ ;  /* 0x0000000e18027210 */ /* 0x000fda0007f1e0ff */
[----:B------:R-:W-:Y:S05]  /*130a0*/  WARPSYNC.COLLECTIVE R15, `(.L_x_7087) ;  /* 0x000000000f087348 */ /* 0x000fea0003c00000 */
[----:B------:R0:W1:Y:S02]  /*130b0*/  SHFL.IDX P6, R14, R13, R12, R11 ;  /* 0x0000000c0d0e7389 */ /* 0x00006400000c000b */
[----:B01----:R-:W-:Y:S01]  /*130c0*/  ENDCOLLECTIVE ;  /* 0x000000000000791b */ /* 0x003fe20003800000 */
.L_x_7087:
        /* <DEDUP_REMOVED lines=10> */
.L_x_7088:
[----:B------:R-:W-:Y:S02]  /*13170*/  IMAD.MOV.U32 R13, RZ, RZ, R10 ;  /* 0x000000ffff0d7224 */ /* 0x000fe400078e000a */
[----:B------:R-:W-:Y:S02]  /*13180*/  IMAD.MOV.U32 R12, RZ, RZ, RZ ;  /* 0x000000ffff0c7224 */ /* 0x000fe400078e00ff */
[----:B------:R-:W-:-:S07]  /*13190*/  IMAD.MOV.U32 R6, RZ, RZ, R14 ;  /* 0x000000ffff067224 */ /* 0x000fce00078e000e */
[----:B------:R-:W-:Y:S05]  /*131a0*/  WARPSYNC.COLLECTIVE R15, `(.L_x_7089) ;  /* 0x000000000f087348 */ /* 0x000fea0003c00000 */
[----:B------:R0:W1:Y:S02]  /*131b0*/  SHFL.IDX P6, R14, R13, R12, R11 ;  /* 0x0000000c0d0e7389 */ /* 0x00006400000c000b */
[----:B01----:R-:W-:Y:S01]  /*131c0*/  ENDCOLLECTIVE ;  /* 0x000000000000791b */ /* 0x003fe20003800000 */
.L_x_7089:
[----:B------:R-:W-:-:S05]  /*131d0*/  IADD3 R2, P0, R24, R6, RZ ;  /* 0x0000000618027210 */ /* 0x000fca0007f1e0ff */
[----:B------:R-:W-:-:S05]  /*131e0*/  IMAD.X R3, RZ, RZ, R9, P0 ;  /* 0x000000ffff037224 */ /* 0x000fca00000e0609 */
[----:B------:R-:W-:Y:S01]  /*131f0*/  @!PT LDS RZ, [RZ] ;  /* 0x00000000fffff984 */ /* 0x000fe20000000800 */
[----:B------:R-:W-:Y:S01]  /*13200*/  @!PT LDS RZ, [RZ] ;  /* 0x00000000fffff984 */ /* 0x000fe20000000800 */
[----:B------:R-:W-:Y:S01]  /*13210*/  @!PT LDS RZ, [RZ] ;  /* 0x00000000fffff984 */ /* 0x000fe20000000800 */
[----:B------:R0:W-:Y:S01]  /*13220*/  LDGSTS.E.BYPASS.LTC128B.128 [R4+0x1bc00], desc[UR50][R2.64], !P2 ;  /* 0x1bc0000002047fae */ /* 0x0001e2000d101d72 */
[----:B------:R-:W-:Y:S01]  /*13230*/  IMAD.MOV.U32 R13, RZ, RZ, R5 ;  /* 0x000000ffff0d7224 */ /* 0x000fe200078e0005 */
[----:B0-----:R-:W-:-:S07]  /*13240*/  MOV R3, R14 ;  /* 0x0000000e00037202 */ /* 0x001fce0000000f00 */
[----:B------:R-:W-:Y:S05]  /*13250*/  WARPSYNC.COLLECTIVE R15, `(.L_x_7090) ;  /* 0x000000000f087348 */ /* 0x000fea0003c00000 */
[----:B------:R0:W1:Y:S02]  /*13260*/  SHFL.IDX P6, R14, R13, R12, R11 ;  /* 0x0000000c0d0e7389 */ /* 0x00006400000c000b */
[----:B01----:R-:W-:Y:S01]  /*13270*/  ENDCOLLECTIVE ;  /* 0x000000000000791b */ /* 0x003fe20003800000 */
.L_x_7090:
[----:B------:R-:W-:Y:S01]  /*13280*/  IMAD.MOV.U32 R13, RZ, RZ, R10 ;  /* 0x000000ffff0d7224 */ /* 0x000fe200078e000a */
[----:B------:R-:W-:Y:S01]  /*13290*/  MOV R12, 0x1 ;  /* 0x00000001000c7802 */ /* 0x000fe20000000f00 */
[----:B------:R-:W-:-:S07]  /*132a0*/  IMAD.MOV.U32 R2, RZ, RZ, R14 ;  /* 0x000000ffff027224 */ /* 0x000fce00078e000e */
[----:B------:R-:W-:Y:S05]  /*132b0*/  WARPSYNC.COLLECTIVE R15, `(.L_x_7091) ;  /* 0x000000000f087348 */ /* 0x000fea0003c00000 */
[----:B------:R0:W1:Y:S02]  /*132c0*/  SHFL.IDX P6, R14, R13, R12, R11 ;  /* 0x0000000c0d0e7389 */ /* 0x00006400000c000b */
[----:B01----:R-:W-:Y:S01]  /*132d0*/  ENDCOLLECTIVE ;  /* 0x000000000000791b */ /* 0x003fe20003800000 */
.L_x_7091:
        /* <DEDUP_REMOVED lines=11> */
.L_x_7092:
[----:B------:R-:W-:Y:S01]  /*13390*/  IMAD.MOV.U32 R5, RZ, RZ, R14 ;  /* 0x000000ffff057224 */ /* 0x000fe200078e000e */
[----:B------:R-:W-:Y:S06]  /*133a0*/  BRA `(.L_x_7093) ;  /* 0xffffffb0006c7947 */ /* 0x000fec000383ffff */
.L_x_6953:
[----:B0-----:R0:W1:Y:S02]  /*133b0*/  SYNCS.PHASECHK.TRANS64.TRYWAIT P2, [R0+URZ+0x22870], R3 ;  /* 0x02287003000075a7 */ /* 0x001064000804017f */
[----:B-1----:R-:W-:Y:S05]  /*133c0*/  @!P2 NANOSLEEP.SYNCS 0x989680 ;  /* 0x009896800000a95d */ /* 0x002fea0003900000 */
[----:B------:R-:W1:Y:S02]  /*133d0*/  @!P2 SYNCS.PHASECHK.TRANS64 P2, [R0+URZ+0x22870], R3 ;  /* 0x022870030000a5a7 */ /* 0x000e64000804007f */
[----:B-1----:R-:W-:Y:S05]  /*133e0*/  @!P2 BRA `(.L_x_6953) ;  /* 0xfffffffc00f0a947 */ /* 0x002fea000383ffff */
[----:B------:R-:W-:Y:S05]  /*133f0*/  BRA `(.L_x_7094) ;  /* 0xffffffb000d07947 */ /* 0x000fea000383ffff */
.L_x_6955:
[----:B0-----:R0:W1:Y:S02]  /*13400*/  SYNCS.PHASECHK.TRANS64.TRYWAIT P2, [R0+URZ+0x22860], R5 ;  /* 0x02286005000075a7 */ /* 0x001064000804017f */
[----:B-1----:R-:W-:Y:S05]  /*13410*/  @!P2 NANOSLEEP.SYNCS 0x989680 ;  /* 0x009896800000a95d */ /* 0x002fea0003900000 */
[----:B------:R-:W1:Y:S02]  /*13420*/  @!P2 SYNCS.PHASECHK.TRANS64 P2, [R0+URZ+0x22860], R5 ;  /* 0x022860050000a5a7 */ /* 0x000e64000804007f */
[----:B-1----:R-:W-:Y:S05]  /*13430*/  @!P2 BRA `(.L_x_6955) ;  /* 0xfffffffc00f0a947 */ /* 0x002fea000383ffff */
[----:B------:R-:W-:Y:S05]  /*13440*/  BRA `(.L_x_7095) ;  /* 0xffffffb000e07947 */ /* 0x000fea000383ffff */
.L_x_6961:
[----:B0-----:R0:W1:Y:S02]  /*13450*/  SYNCS.PHASECHK.TRANS64.TRYWAIT P1, [R3+URZ+0x22870], R0 ;  /* 0x02287000030075a7 */ /* 0x001064000802017f */
[----:B-1----:R-:W-:Y:S05]  /*13460*/  @!P1 NANOSLEEP.SYNCS 0x989680 ;  /* 0x009896800000995d */ /* 0x002fea0003900000 */
[----:B------:R-:W1:Y:S02]  /*13470*/  @!P1 SYNCS.PHASECHK.TRANS64 P1, [R3+URZ+0x22870], R0 ;  /* 0x02287000030095a7 */ /* 0x000e64000802007f */
[----:B-1----:R-:W-:Y:S05]  /*13480*/  @!P1 BRA `(.L_x_6961) ;  /* 0xfffffffc00f09947 */ /* 0x002fea000383ffff */
[----:B------:R-:W-:Y:S05]  /*13490*/  BRA `(.L_x_7096) ;  /* 0xffffffb8007c7947 */ /* 0x000fea000383ffff */
.L_x_6963:
[----:B0-----:R0:W1:Y:S02]  /*134a0*/  SYNCS.PHASECHK.TRANS64.TRYWAIT P1, [R3+URZ+0x22860], R0 ;  /* 0x02286000030075a7 */ /* 0x001064000802017f */
[----:B-1----:R-:W-:Y:S05]  /*134b0*/  @!P1 NANOSLEEP.SYNCS 0x989680 ;  /* 0x009896800000995d */ /* 0x002fea0003900000 */
[----:B------:R-:W1:Y:S02]  /*134c0*/  @!P1 SYNCS.PHASECHK.TRANS64 P1, [R3+URZ+0x22860], R0 ;  /* 0x02286000030095a7 */ /* 0x000e64000802007f */
[----:B-1----:R-:W-:Y:S05]  /*134d0*/  @!P1 BRA `(.L_x_6963) ;  /* 0xfffffffc00f09947 */ /* 0x002fea000383ffff */
[----:B------:R-:W-:Y:S05]  /*134e0*/  BRA `(.L_x_7097) ;  /* 0xffffffb800947947 */ /* 0x000fea000383ffff */
.L_x_6967:
[----:B0-----:R0:W1:Y:S02]  /*134f0*/  SYNCS.PHASECHK.TRANS64.TRYWAIT P0, [R4+URZ+0x22820], R0 ;  /* 0x02282000040075a7 */ /* 0x001064000800017f */
[----:B-1----:R-:W-:Y:S05]  /*13500*/  @!P0 NANOSLEEP.SYNCS 0x989680 ;  /* 0x009896800000895d */ /* 0x002fea0003900000 */
[----:B------:R-:W1:Y:S02]  /*13510*/  @!P0 SYNCS.PHASECHK.TRANS64 P0, [R4+URZ+0x22820], R0 ;  /* 0x02282000040085a7 */ /* 0x000e64000800007f */
[----:B-1----:R-:W-:Y:S05]  /*13520*/  @!P0 BRA `(.L_x_6967) ;  /* 0xfffffffc00f08947 */ /* 0x002fea000383ffff */
[----:B------:R-:W-:Y:S05]  /*13530*/  BRA `(.L_x_7098) ;  /* 0xffffffc000447947 */ /* 0x000fea000383ffff */
.L_x_6971:
[----:B0-----:R0:W1:Y:S02]  /*13540*/  SYNCS.PHASECHK.TRANS64.TRYWAIT P1, [R3+URZ+0x22840], R2 ;  /* 0x02284002030075a7 */ /* 0x001064000802017f */
[----:B-1----:R-:W-:Y:S05]  /*13550*/  @!P1 NANOSLEEP.SYNCS 0x989680 ;  /* 0x009896800000995d */ /* 0x002fea0003900000 */
[----:B------:R-:W1:Y:S02]  /*13560*/  @!P1 SYNCS.PHASECHK.TRANS64 P1, [R3+URZ+0x22840], R2 ;  /* 0x02284002030095a7 */ /* 0x000e64000802007f */
[----:B-1----:R-:W-:Y:S05]  /*13570*/  @!P1 BRA `(.L_x_6971) ;  /* 0xfffffffc00f09947 */ /* 0x002fea000383ffff */
[----:B------:R-:W-:Y:S05]  /*13580*/  BRA `(.L_x_7099) ;  /* 0xffffffc000887947 */ /* 0x000fea000383ffff */
.L_x_6973:
[----:B-1----:R1:W2:Y:S02]  /*13590*/  SYNCS.PHASECHK.TRANS64.TRYWAIT P1, [R37+URZ+0x22840], R0 ;  /* 0x02284000250075a7 */ /* 0x0022a4000802017f */
[----:B--2---:R-:W-:Y:S05]  /*135a0*/  @!P1 NANOSLEEP.SYNCS 0x989680 ;  /* 0x009896800000995d */ /* 0x004fea0003900000 */
[----:B------:R-:W2:Y:S02]  /*135b0*/  @!P1 SYNCS.PHASECHK.TRANS64 P1, [R37+URZ+0x22840], R0 ;  /* 0x02284000250095a7 */ /* 0x000ea4000802007f */
[----:B--2---:R-:W-:Y:S05]  /*135c0*/  @!P1 BRA `(.L_x_6973) ;  /* 0xfffffffc00f09947 */ /* 0x004fea000383ffff */
[----:B------:R-:W-:Y:S05]  /*135d0*/  BRA `(.L_x_7100) ;  /* 0xffffffc000987947 */ /* 0x000fea000383ffff */
.L_x_6975:
[----:B--2---:R2:W3:Y:S02]  /*135e0*/  SYNCS.PHASECHK.TRANS64.TRYWAIT P1, [R3+URZ+0x22860], R2 ;  /* 0x02286002030075a7 */ /* 0x0044e4000802017f */
[----:B---3--:R-:W-:Y:S05]  /*135f0*/  @!P1 NANOSLEEP.SYNCS 0x989680 ;  /* 0x009896800000995d */ /* 0x008fea0003900000 */
[----:B------:R-:W3:Y:S02]  /*13600*/  @!P1 SYNCS.PHASECHK.TRANS64 P1, [R3+URZ+0x22860], R2 ;  /* 0x02286002030095a7 */ /* 0x000ee4000802007f */
[----:B---3--:R-:W-:Y:S05]  /*13610*/  @!P1 BRA `(.L_x_6975) ;  /* 0xfffffffc00f09947 */ /* 0x008fea000383ffff */
[----:B------:R-:W-:Y:S05]  /*13620*/  BRA `(.L_x_7101) ;  /* 0xffffffc000947947 */ /* 0x000fea000383ffff */
.L_x_6977:
[----:B---3--:R3:W4:Y:S02]  /*13630*/  SYNCS.PHASECHK.TRANS64.TRYWAIT P1, [R37+URZ+0x22860], R0 ;  /* 0x02286000250075a7 */ /* 0x008724000802017f */
[----:B----4-:R-:W-:Y:S05]  /*13640*/  @!P1 NANOSLEEP.SYNCS 0x989680 ;  /* 0x009896800000995d */ /* 0x010fea0003900000 */
[----:B------:R-:W4:Y:S02]  /*13650*/  @!P1 SYNCS.PHASECHK.TRANS64 P1, [R37+URZ+0x22860], R0 ;  /* 0x02286000250095a7 */ /* 0x000f24000802007f */
[----:B----4-:R-:W-:Y:S05]  /*13660*/  @!P1 BRA `(.L_x_6977) ;  /* 0xfffffffc00f09947 */ /* 0x010fea000383ffff */
[----:B------:R-:W-:Y:S05]  /*13670*/  BRA `(.L_x_7102) ;  /* 0xffffffc000907947 */ /* 0x000fea000383ffff */
.L_x_6979:
[----:B----4-:R4:W0:Y:S02]  /*13680*/  SYNCS.PHASECHK.TRANS64.TRYWAIT P1, [R3+URZ+0x22880], R2 ;  /* 0x02288002030075a7 */ /* 0x010824000802017f */
[----:B0-----:R-:W-:Y:S05]  /*13690*/  @!P1 NANOSLEEP.SYNCS 0x989680 ;  /* 0x009896800000995d */ /* 0x001fea0003900000 */
[----:B------:R-:W0:Y:S02]  /*136a0*/  @!P1 SYNCS.PHASECHK.TRANS64 P1, [R3+URZ+0x22880], R2 ;  /* 0x02288002030095a7 */ /* 0x000e24000802007f */
[----:B0-----:R-:W-:Y:S05]  /*136b0*/  @!P1 BRA `(.L_x_6979) ;  /* 0xfffffffc00f09947 */ /* 0x001fea000383ffff */
[----:B------:R-:W-:Y:S05]  /*136c0*/  BRA `(.L_x_7103) ;  /* 0xffffffc0008c7947 */ /* 0x000fea000383ffff */
.L_x_7104:
        /* <DEDUP_REMOVED lines=11> */
.L_x_15843:


//--------------------- .text._ZN7cutlass13device_kernelIN5flash11enable_sm90INS1_16FlashAttnFwdSm90INS1_25CollectiveMainloopFwdSm90ILi2EN4cute5tupleIJNS5_1CILi1EEES8_S8_EEENS6_IJNS7_ILi128EEENS7_ILi160EEESA_EEELi128ENS_12float_e4m3_tEfNS_4arch4Sm90ELb0ELb0ELb1ELb1ELb1ELb0ELb0ELb1ELb1ELb1ELb0ELb0EEENS1_21CollectiveEpilogueFwdINS6_IJSA_SA_SB_EEES9_NS_10bfloat16_tESF_Li256ELb1ELb1ELb0ELb1EEENS1_36VarlenDynamicPersistentTileSchedulerILi128ELi160ELi256ELi128ELb0ELb1ELb1ELb0ELb1ELb1EEEEEEEEEvNT_6ParamsE --------------------------
	.section	.text._ZN7cutlass13device_kernelIN5flash11enable_sm90INS1_16FlashAttnFwdSm90INS1_25CollectiveMainloopFwdSm90ILi2EN4cute5tupleIJNS5_1CILi1EEES8_S8_EEENS6_IJNS7_ILi128EEENS7_ILi160EEESA_EEELi128ENS_12float_e4m3_tEfNS_4arch4Sm90ELb0ELb0ELb1ELb1ELb1ELb0ELb0ELb1ELb1ELb1ELb0ELb0EEENS1_21CollectiveEpilogueFwdINS6_IJSA_SA_SB_EEES9_NS_10bfloat16_tESF_Li256ELb1ELb1ELb0ELb1EEENS1_36VarlenDynamicPersistentTileSchedulerILi128ELi160ELi256ELi128ELb0ELb1ELb1ELb0ELb1ELb1EEEEEEEEEvNT_6ParamsE,"ax",@progbits
	.align	128
.text._ZN7cutlass13device_kernelIN5flash11enable_sm90INS1_16FlashAttnFwdSm90INS1_25CollectiveMainloopFwdSm90ILi2EN4cute5tupleIJNS5_1CILi1EEES8_S8_EEENS6_IJNS7_ILi128EEENS7_ILi160EEESA_EEELi128ENS_12float_e4m3_tEfNS_4arch4Sm90ELb0ELb0ELb1ELb1ELb1ELb0ELb0ELb1ELb1ELb1ELb0ELb0EEENS1_21CollectiveEpilogueFwdINS6_IJSA_SA_SB_EEES9_NS_10bfloat16_tESF_Li256ELb1ELb1ELb0ELb1EEENS1_36VarlenDynamicPersistentTileSchedulerILi128ELi160ELi256ELi128ELb0ELb1ELb1ELb0ELb1ELb1EEEEEEEEEvNT_6ParamsE:
        .type           _ZN7cutlass13device_kernelIN5flash11enable_sm90INS1_16FlashAttnFwdSm90INS1_25CollectiveMainloopFwdSm90ILi2EN4cute5tupleIJNS5_1CILi1EEES8_S8_EEENS6_IJNS7_ILi128EEENS7_ILi160EEESA_EEELi128ENS_12float_e4m3_tEfNS_4arch4Sm90ELb0ELb0ELb1ELb1ELb1ELb0ELb0ELb1ELb1ELb1ELb0ELb0EEENS1_21CollectiveEpilogueFwdINS6_IJSA_SA_SB_EEES9_NS_10bfloat16_tESF_Li256ELb1ELb1ELb0ELb1EEENS1_36VarlenDynamicPersistentTileSchedulerILi128ELi160ELi256ELi128ELb0ELb1ELb1ELb0ELb1ELb1EEEEEEEEEvNT_6ParamsE,@function
        .size           _ZN7cutlass13device_kernelIN5flash11enable_sm90INS1_16FlashAttnFwdSm90INS1_25CollectiveMainloopFwdSm90ILi2EN4cute5tupleIJNS5_1CILi1EEES8_S8_EEENS6_IJNS7_ILi128EEENS7_ILi160EEESA_EEELi128ENS_12float_e4m3_tEfNS_4arch4Sm90ELb0ELb0ELb1ELb1ELb1ELb0ELb0ELb1ELb1ELb1ELb0ELb0EEENS1_21CollectiveEpilogueFwdINS6_IJSA_SA_SB_EEES9_NS_10bfloat16_tESF_Li256ELb1ELb1ELb0ELb1EEENS1_36VarlenDynamicPersistentTileSchedulerILi128ELi160ELi256ELi128ELb0ELb1ELb1ELb0ELb1ELb1EEEEEEEEEvNT_6ParamsE,(.L_x_15844 - _ZN7cutlass13device_kernelIN5flash11enable_sm90INS1_16FlashAttnFwdSm90INS1_25CollectiveMainloopFwdSm90ILi2EN4cute5tupleIJNS5_1CILi1EEES8_S8_EEENS6_IJNS7_ILi128EEENS7_ILi160EEESA_EEELi128ENS_12float_e4m3_tEfNS_4arch4Sm90ELb0ELb0ELb1ELb1ELb1ELb0ELb0ELb1ELb1ELb1ELb0ELb0EEENS1_21CollectiveEpilogueFwdINS6_IJSA_SA_SB_EEES9_NS_10bfloat16_tESF_Li256ELb1ELb1ELb0ELb1EEENS1_36VarlenDynamicPersistentTileSchedulerILi128ELi160ELi256ELi128ELb0ELb1ELb1ELb0ELb1ELb1EEEEEEEEEvNT_6ParamsE)
        .other          _ZN7cutlass13device_kernelIN5flash11enable_sm90INS1_16FlashAttnFwdSm90INS1_25CollectiveMainloopFwdSm90ILi2EN4cute5tupleIJNS5_1CILi1EEES8_S8_EEENS6_IJNS7_ILi128EEENS7_ILi160EEESA_EEELi128ENS_12float_e4m3_tEfNS_4arch4Sm90ELb0ELb0ELb1ELb1ELb1ELb0ELb0ELb1ELb1ELb1ELb0ELb0EEENS1_21CollectiveEpilogueFwdINS6_IJSA_SA_SB_EEES9_NS_10bfloat16_tESF_Li256ELb1ELb1ELb0ELb1EEENS1_36VarlenDynamicPersistentTileSchedulerILi128ELi160ELi256ELi128ELb0ELb1ELb1ELb0ELb1ELb1EEEEEEEEEvNT_6ParamsE,@"STO_CUDA_ENTRY STV_DEFAULT"
_ZN7cutlass13device_kernelIN5flash11enable_sm90INS1_16FlashAttnFwdSm90INS1_25CollectiveMainloopFwdSm90ILi2EN4cute5tupleIJNS5_1CILi1EEES8_S8_EEENS6_IJNS7_ILi128EEENS7_ILi160EEESA_EEELi128ENS_12float_e4m3_tEfNS_4arch4Sm90ELb0ELb0ELb1ELb1ELb1ELb0ELb0ELb1ELb1ELb1ELb0ELb0EEENS1_21CollectiveEpilogueFwdINS6_IJSA_SA_SB_EEES9_NS_10bfloat16_tESF_Li256ELb1ELb1ELb0ELb1EEENS1_36VarlenDynamicPersistentTileSchedulerILi128ELi160ELi256ELi128ELb0ELb1ELb1ELb0ELb1ELb1EEEEEEEEEvNT_6ParamsE:
        /* <DEDUP_REMOVED lines=45> */
.L_x_7105:
        /* <DEDUP_REMOVED lines=22> */
.L_x_7106:
        /* <DEDUP_REMOVED lines=18> */
.L_x_7107:
        /* <DEDUP_REMOVED lines=22> */
.L_x_7108:
        /* <DEDUP_REMOVED lines=24> */
.L_x_7109:
        /* <DEDUP_REMOVED lines=8> */
.L_x_7111:
        /* <DEDUP_REMOVED lines=29> */
[----:B------:R-:W-:Y:S02]  /*0a80*/  LEA.HI R0, R3, R194, RZ, 0x7 ;  /* 0x000000c203007211 */ /* 0x000fe400078f38ff */
[----:B------:R-:W-:Y:S01]  /*0a90*/  SHF.R.S32.HI R7, RZ, 0x4, R2 ;  /* 0x00000004ff077819 */ /* 0x000fe20000011402 */
[----:B------:R-:W-:Y:S01]  /*0aa0*/  IMAD.SHL.U32 R4, R4, 0x20, RZ ;  /* 0x0000002004047824 */ /* 0x000fe200078e00ff */
[----:B------:R-:W-:Y:S02]  /*0ab0*/  LOP3.LUT R5, R2, 0x3fffff0, RZ, 0xc0, !PT ;  /* 0x03fffff002057812 */ /* 0x000fe400078ec0ff */
[----:B------:R-:W-:Y:S02]  /*0ac0*/  LOP3.LUT R19, R0, 0xffffff80, RZ, 0xc0, !PT ;  /* 0xffffff8000137812 */ /* 0x000fe400078ec0ff */
[----:B------:R-:W-:Y:S01]  /*0ad0*/  LEA.HI R2, R2, R7, RZ, 0x1 ;  /* 0x0000000702027211 */ /* 0x000fe200078f08ff */
[----:B------:R-:W-:Y:S01]  /*0ae0*/  IMAD.IADD R5, R194, 0x1, -R5 ;  /* 0x00000001c2057824 */ /* 0x000fe200078e0a05 */
[----:B------:R-:W-:Y:S01]  /*0af0*/  LOP3.LUT R4, R4, 0xfffffc00, RZ, 0xc0, !PT ;  /* 0xfffffc0004047812 */ /* 0x000fe200078ec0ff */
[----:B------:R-:W-:Y:S01]  /*0b00*/  IMAD.IADD R19, R194, 0x1, -R19 ;  /* 0x00000001c2137824 */ /* 0x000fe200078e0a13 */
[----:B------:R-:W-:-:S02]  /*0b10*/  LOP3.LUT R2, R2, 0x1ffffffe, RZ, 0xc0, !PT ;  /* 0x1ffffffe02027812 */ /* 0x000fc400078ec0ff */
[----:B------:R-:W-:Y:S01]  /*0b20*/  SHF.R.S32.HI R23, RZ, 0x7, R0 ;  /* 0x00000007ff177819 */ /* 0x000fe20000011400 */
[----:B------:R-:W-:Y:S01]  /*0b30*/  IMAD R5, R5, 0x40, R4 ;  /* 0x0000004005057824 */ /* 0x000fe200078e0204 */
[----:B------:R-:W-:Y:S02]  /*0b40*/  IADD3 R2, R7, -R2, RZ ;  /* 0x8000000207027210 */ /* 0x000fe40007ffe0ff */
[----:B------:R-:W-:Y:S02]  /*0b50*/  SHF.R.S32.HI R6, RZ, 0x1f, R19 ;  /* 0x0000001fff067819 */ /* 0x000fe40000011413 */
[----:B------:R-:W-:Y:S01]  /*0b60*/  LEA.HI R4, R3, R194, RZ, 0x2 ;  /* 0x000000c203047211 */ /* 0x000fe200078f10ff */
[----:B------:R-:W-:Y:S01]  /*0b70*/  IMAD R191, R2, 0x8, R5 ;  /* 0x0000000802bf7824 */ /* 0x000fe200078e0205 */
[----:B------:R-:W-:Y:S02]  /*0b80*/  LEA.HI R8, R6, R19, RZ, 0x2 ;  /* 0x0000001306087211 */ /* 0x000fe400078f10ff */
[----:B------:R-:W-:-:S02]  /*0b90*/  LOP3.LUT R5, R4, 0xfffffffc, RZ, 0xc0, !PT ;  /* 0xfffffffc04057812 */ /* 0x000fc400078ec0ff */
[--C-:B------:R-:W-:Y:S02]  /*0ba0*/  SHF.R.S32.HI R9, RZ, 0x2, R8.reuse ;  /* 0x00000002ff097819 */ /* 0x100fe40000011408 */
[----:B------:R-:W-:Y:S01]  /*0bb0*/  SHF.R.S32.HI R10, RZ, 0x1f, R8 ;  /* 0x0000001fff0a7819 */ /* 0x000fe20000011408 */
[----:B------:R-:W-:Y:S01]  /*0bc0*/  IMAD.IADD R5, R194, 0x1, -R5 ;  /* 0x00000001c2057824 */ /* 0x000fe200078e0a05 */
[----:B------:R-:W-:Y:S02]  /*0bd0*/  LEA.HI R3, R3, R194, RZ, 0x3 ;  /* 0x000000c203037211 */ /* 0x000fe400078f18ff */
[----:B------:R-:W-:Y:S02]  /*0be0*/  LEA.HI R10, R10, R9, RZ, 0x3 ;  /* 0x000000090a0a7211 */ /* 0x000fe400078f18ff */
[----:B------:R-:W-:Y:S02]  /*0bf0*/  LEA.HI R2, R5, R5, RZ, 0x1 ;  /* 0x0000000505027211 */ /* 0x000fe400078f08ff */
[----:B------:R-:W-:-:S02]  /*0c00*/  LOP3.LUT R17, R3, 0xfffffff8, RZ, 0xc0, !PT ;  /* 0xfffffff803117812 */ /* 0x000fc400078ec0ff */
[----:B------:R-:W-:Y:S02]  /*0c10*/  LOP3.LUT R10, R10, 0xfffffff8, RZ, 0xc0, !PT ;  /* 0xfffffff80a0a7812 */ /* 0x000fe400078ec0ff */
[----:B------:R-:W-:Y:S02]  /*0c20*/  LEA.HI R6, R6, R19, RZ, 0x5 ;  /* 0x0000001306067211 */ /* 0x000fe400078f28ff */
[----:B------:R-:W-:Y:S01]  /*0c30*/  LEA.HI R0, R0, R23, RZ, 0x1 ;  /* 0x0000001700007211 */ /* 0x000fe200078f08ff */
[----:B------:R-:W-:Y:S01]  /*0c40*/  IMAD.IADD R9, R9, 0x1, -R10 ;  /* 0x0000000109097824 */ /* 0x000fe200078e0a0a */
[----:B------:R-:W-:Y:S02]  /*0c50*/  LOP3.LUT R2, R2, 0x1ffffffe, RZ, 0xc0, !PT ;  /* 0x1ffffffe02027812 */ /* 0x000fe400078ec0ff */
[----:B------:R-:W-:Y:S02]  /*0c60*/  IADD3 R17, R194, -R17, RZ ;  /* 0x80000011c2117210 */ /* 0x000fe40007ffe0ff */
[----:B------:R-:W-:Y:S01]  /*0c70*/  SHF.R.S32.HI R6, RZ, 0x5, R6 ;  /* 0x00000005ff067819 */ /* 0x000fe20000011406 */
[----:B------:R-:W-:Y:S01]  /*0c80*/  IMAD.IADD R5, R5, 0x1, -R2 ;  /* 0x0000000105057824 */ /* 0x000fe200078e0a02 */
        /* <DEDUP_REMOVED lines=8> */
[----:B------:R-:W-:Y:S02]  /*0d10*/  IMAD.IADD R8, R19, 0x1, -R8 ;  /* 0x0000000113087824 */ /* 0x000fe400078e0a08 */
[----:B------:R-:W-:Y:S01]  /*0d20*/  IMAD R188, R0, 0x40, R9 ;  /* 0x0000004000bc7824 */ /* 0x000fe200078e0209 */
[----:B------:R-:W-:Y:S01]  /*0d30*/  SHF.R.S32.HI R192, RZ, 0x1f, R16 ;  /* 0x0000001fffc07819 */ /* 0x000fe20000011410 */
[----:B------:R-:W-:Y:S02]  /*0d40*/  IMAD R189, R8, R189, 0xa0 ;  /* 0x000000a008bd7424 */ /* 0x000fe400078e02bd */
[----:B------:R-:W-:-:S07]  /*0d50*/  IMAD R190, R5, 0x8, R188 ;  /* 0x0000000805be7824 */ /* 0x000fce00078e02bc */
.L_x_7157:
        /* <DEDUP_REMOVED lines=18> */
[----:B------:R-:W-:Y:S01]  /*0e80*/  MOV R4, UR6 ;  /* 0x0000000600047c02 */ /* 0x000fe20008000f00 */
[----:B------:R-:W-:-:S02]  /*0e90*/  IMAD.U32 R6, RZ, RZ, UR8 ;  /* 0x00000008ff067e24 */ /* 0x000fc4000f8e00ff */
[----:B------:R-:W-:Y:S01]  /*0ea0*/  IMAD.U32 R5, RZ, RZ, UR7 ;  /* 0x00000007ff057e24 */ /* 0x000fe2000f8e00ff */
[----:B------:R-:W-:Y:S01]  /*0eb0*/  ULDC.64 UR6, c[0x0][0x418] ;  /* 0x0001060000067ab9 */ /* 0x000fe20000000a00 */
[----:B---3--:R-:W-:-:S03]  /*0ec0*/  IMAD.U32 R7, RZ, RZ, UR9 ;  /* 0x00000009ff077e24 */ /* 0x008fc6000f8e00ff */
[----:B------:R-:W2:Y:S04]  /*0ed0*/  @P0 LDG.E R4, desc[UR50][R4.64] ;  /* 0x0000003204040981 */ /* 0x000ea8000c1e1900 */
[----:B------:R-:W3:Y:S01]  /*0ee0*/  @P1 LDG.E R6, desc[UR50][R6.64] ;  /* 0x0000003206061981 */ /* 0x000ee2000c1e1900 */
        /* <DEDUP_REMOVED lines=9> */
[----:B-----5:R-:W-:-:S02]  /*0f80*/  CS2R R8, SRZ ;  /* 0x0000000000087805 */ /* 0x020fc4000001ff00 */
        /* <DEDUP_REMOVED lines=21> */
[----:B------:R-:W-:Y:S02]  /*10e0*/  MOV R60, RZ ;  /* 0x000000ff003c7202 */ /* 0x000fe40000000f00 */
[----:B------:R-:W-:Y:S01]  /*10f0*/  CS2R R92, SRZ ;  /* 0x00000000005c7805 */ /* 0x000fe2000001ff00 */
[----:B------:R-:W-:Y:S01]  /*1100*/  IMAD.MOV.U32 R64, RZ, RZ, RZ ;  /* 0x000000ffff407224 */ /* 0x000fe200078e00ff */
[----:B--2---:R-:W-:Y:S02]  /*1110*/  @P0 R2UR UR49, R4 ;  /* 0x00000000043102ca */ /* 0x004fe400000e0000 */
[----:B------:R-:W-:-:S02]  /*1120*/  PLOP3.LUT P0, PT, PT, PT, PT, 0x80, 0x0 ;  /* 0x000000000000781c */ /* 0x000fc40003f0f070 */
        /* <DEDUP_REMOVED lines=15> */
.L_x_7112:
        /* <DEDUP_REMOVED lines=11> */
[----:B------:R-:W-:Y:S01]  /*12d0*/  UIMAD.WIDE UR4, UR4, 0x66666667, URZ ;  /* 0x66666667040478a5 */ /* 0x000fe2000f8e023f */
[----:B------:R-:W-:-:S02]  /*12e0*/  CS2R R96, SRZ ;  /* 0x0000000000607805 */ /* 0x000fc4000001ff00 */
[----:B------:R-:W-:Y:S02]  /*12f0*/  MOV R76, RZ ;  /* 0x000000ff004c7202 */ /* 0x000fe40000000f00 */
[----:B------:R-:W-:Y:S01]  /*1300*/  CS2R R98, SRZ ;  /* 0x0000000000627805 */ /* 0x000fe2000001ff00 */
[----:B------:R-:W-:Y:S01]  /*1310*/  USHF.R.U32.HI UR48, URZ, 0x1f, UR5 ;  /* 0x0000001f3f307899 */ /* 0x000fe20008011605 */
[----:B------:R-:W-:Y:S01]  /*1320*/  IMAD.MOV.U32 R80, RZ, RZ, RZ ;  /* 0x000000ffff507224 */ /* 0x000fe200078e00ff */
[----:B------:R-:W-:Y:S02]  /*1330*/  CS2R R100, SRZ ;  /* 0x0000000000647805 */ /* 0x000fe4000001ff00 */
[----:B------:R-:W-:Y:S02]  /*1340*/  ULEA.HI.SX32 UR48, UR5, UR48, 0x1a ;  /* 0x0000003005307291 */ /* 0x000fe4000f8fd23f */
[----:B------:R-:W-:Y:S10]  /*1350*/  @!P1 BRA `(.L_x_7113) ;  /* 0x0000007c00309947 */ /* 0x000ff40003800000 */
        /* <DEDUP_REMOVED lines=31> */
.L_x_7114:
        /* <DEDUP_REMOVED lines=54> */
.L_x_7257:
[----:B------:R-:W-:Y:S05]  /*18b0*/  @!P0 BRA `(.L_x_7116) ;  /* 0x0000000000048947 */ /* 0x000fea0003800000 */
[----:B------:R-:W-:Y:S01]  /*18c0*/  BPT.TRAP 0x1 ;  /* 0x000000040000795c */ /* 0x000fe20000300000 */
.L_x_7116:
[----:B------:R-:W-:Y:S02]  /*18d0*/  IMAD.U32 R4, RZ, RZ, UR37 ;  /* 0x00000025ff047e24 */ /* 0x000fe4000f8e00ff */
[----:B0-----:R-:W-:-:S03]  /*18e0*/  IMAD.U32 R3, RZ, RZ, UR36 ;  /* 0x00000024ff037e24 */ /* 0x001fc6000f8e00ff */
[----:B------:R-:W-:Y:S02]  /*18f0*/  LEA R4, R4, UR52, 0x3 ;  /* 0x0000003404047c11 */ /* 0x000fe4000f8e18ff */
[----:B------:R-:W-:-:S04]  /*1900*/  SHF.L.U32 R3, R3, 0x1f, RZ ;  /* 0x0000001f03037819 */ /* 0x000fc800000006ff */
[----:B------:R0:W1:Y:S01]  /*1910*/  SYNCS.PHASECHK.TRANS64.TRYWAIT P1, [R4+URZ+0x22830], R3 ;  /* 0x02283003040075a7 */ /* 0x000062000802017f */
[----:B------:R-:W-:Y:S05]  /*1920*/  @!P0 BRA `(.L_x_7117) ;  /* 0x0000000000048947 */ /* 0x000fea0003800000 */
[----:B------:R-:W-:Y:S01]  /*1930*/  BPT.TRAP 0x1 ;  /* 0x000000040000795c */ /* 0x000fe20000300000 */
.L_x_7117:
[----:B-1----:R-:W-:Y:S05]  /*1940*/  @P1 BRA `(.L_x_7118) ;  /* 0x0000000000081947 */ /* 0x002fea0003800000 */
[----:B------:R-:W1:Y:S02]  /*1950*/  SYNCS.PHASECHK.TRANS64.TRYWAIT P1, [R4+URZ+0x22830], R3 ;  /* 0x02283003040075a7 */ /* 0x000e64000802017f */
[----:B-1----:R-:W-:Y:S05]  /*1960*/  @!P1 BRA `(.L_x_7119) ;  /* 0x0000010800549947 */ /* 0x002fea0003800000 */
.L_x_7118:
[----:B------:R-:W-:Y:S01]  /*1970*/  UIADD3 UR4, UR52, 0x18400, URZ ;  /* 0x0001840034047890 */ /* 0x000fe2000fffe03f */
[----:B------:R-:W-:-:S03]  /*1980*/  IMAD.MOV.U32 R87, RZ, RZ, RZ ;  /* 0x000000ffff577224 */ /* 0x000fc600078e00ff */
[----:B------:R-:W-:-:S04]  /*1990*/  USHF.R.U32.HI UR4, URZ, 0x4, UR4 ;  /* 0x000000043f047899 */ /* 0x000fc80008011604 */
[----:B------:R-:W-:-:S06]  /*19a0*/  ULOP3.LUT UR4, UR4, 0x3fff, URZ, 0xc0, !UPT ;  /* 0x00003fff04047892 */ /* 0x000fcc000f8ec03f */
[----:B01----:R-:W-:Y:S01]  /*19b0*/  MOV R3, UR4 ;  /* 0x0000000400037c02 */ /* 0x003fe20008000f00 */
        /* <DEDUP_REMOVED lines=131> */
.L_x_7120:
        /* <DEDUP_REMOVED lines=8> */
[----:B------:R-:W-:Y:S02]  /*2270*/  IMAD.U32 R94, RZ, RZ, UR48 ;  /* 0x00000030ff5e7e24 */ /* 0x000fe4000f8e00ff */
        /* <DEDUP_REMOVED lines=22> */
[----:B-1----:R-:W-:-:S02]  /*23e0*/  VIADD R41, R189, UR49 ;  /* 0x00000031bd297c36 */ /* 0x002fc40008000000 */
[C---:B------:R-:W-:Y:S01]  /*23f0*/  FMUL.FTZ R80, R0.reuse, R89 ;  /* 0x0000005900507220 */ /* 0x040fe20000410000 */
[C---:B------:R-:W-:Y:S01]  /*2400*/  FMUL.FTZ R84, R0.reuse, R93 ;  /* 0x0000005d00547220 */ /* 0x040fe20000410000 */
[----:B------:R-:W-:Y:S01]  /*2410*/  FMUL.FTZ R13, R0, R115 ;  /* 0x00000073000d7220 */ /* 0x000fe20000410000 */
        /* <DEDUP_REMOVED lines=11> */
[----:B------:R-:W1:Y:S01]  /*24d0*/  MUFU.TANH R21, R21 ;  /* 0x0000001500157308 */ /* 0x000e620000002400 */
[----:B0-----:R-:W-:Y:S01]  /*24e0*/  FSEL R8, R8, -INF , P3 ;  /* 0xff80000008087808 */ /* 0x001fe20001800000 */
[----:B------:R-:W-:Y:S01]  /*24f0*/  FMUL.FTZ R145, R0, R101 ;  /* 0x0000006500917220 */ /* 0x000fe20000410000 */
[----:B------:R-:W-:Y:S01]  /*2500*/  ISETP.GT.AND P1, PT, R94, 0x9, PT ;  /* 0x000000095e00780c */ /* 0x000fe20003f24270 */
[C---:B------:R-:W-:Y:S01]  /*2510*/  FMUL.FTZ R25, R0.reuse, R25 ;  /* 0x0000001900197220 */ /* 0x040fe20000410000 */
[----:B--2---:R-:W-:Y:S01]  /*2520*/  FSEL R71, R11, -INF , P2 ;  /* 0xff8000000b477808 */ /* 0x004fe20001000000 */
[----:B------:R-:W-:Y:S01]  /*2530*/  FMUL.FTZ R77, R0, R95 ;  /* 0x0000005f004d7220 */ /* 0x000fe20000410000 */
[C---:B------:R-:W-:Y:S01]  /*2540*/  ISETP.GT.AND P6, PT, R94.reuse, 0x10, PT ;  /* 0x000000105e00780c */ /* 0x040fe20003fc4270 */
[----:B------:R-:W0:Y:S01]  /*2550*/  MUFU.TANH R6, R6 ;  /* 0x0000000600067308 */ /* 0x000e220000002400 */
[----:B------:R-:W-:Y:S01]  /*2560*/  ISETP.GT.AND P5, PT, R94, 0x11, PT ;  /* 0x000000115e00780c */ /* 0x000fe20003fa4270 */
        /* <DEDUP_REMOVED lines=23> */
[----:B-1----:R-:W-:Y:S01]  /*26e0*/  FSEL R69, R7, -INF , P4 ;  /* 0xff80000007457808 */ /* 0x002fe20002000000 */
[----:B------:R-:W-:Y:S01]  /*26f0*/  FMUL.FTZ R46, R0, R46 ;  /* 0x0000002e002e7220 */ /* 0x000fe20000410000 */
[----:B0-----:R-:W-:Y:S01]  /*2700*/  FSEL R7, R6, -INF , P4 ;  /* 0xff80000006077808 */ /* 0x001fe20002000000 */
[C---:B------:R-:W-:Y:S01]  /*2710*/  FMUL.FTZ R52, R0.reuse, R52 ;  /* 0x0000003400347220 */ /* 0x040fe20000410000 */
[----:B------:R-:W-:Y:S01]  /*2720*/  FMNMX.FTZ R96, R69, R8, !PT ;  /* 0x0000000845607209 */ /* 0x000fe20007810000 */
[----:B------:R-:W-:Y:S01]  /*2730*/  FMUL.FTZ R24, R0, R24 ;  /* 0x0000001800187220 */ /* 0x000fe20000410000 */
[----:B------:R-:W-:Y:S01]  /*2740*/  ISETP.GT.AND P4, PT, R94, 0x18, PT ;  /* 0x000000185e00780c */ /* 0x000fe20003f84270 */
[----:B------:R-:W0:Y:S01]  /*2750*/  MUFU.TANH R76, R76 ;  /* 0x0000004c004c7308 */ /* 0x000e220000002400 */
[----:B------:R-:W-:Y:S01]  /*2760*/  FMNMX.FTZ R96, R71, R96, !PT ;  /* 0x0000006047607209 */ /* 0x000fe20007810000 */
[----:B------:R-:W-:Y:S01]  /*2770*/  FMUL.FTZ R53, R0, R53 ;  /* 0x0000003500357220 */ /* 0x000fe20000410000 */
[----:B--2---:R-:W-:Y:S01]  /*2780*/  FSEL R103, R72, -INF , P5 ;  /* 0xff80000048677808 */ /* 0x004fe20002800000 */
[C---:B------:R-:W-:Y:S01]  /*2790*/  FMUL.FTZ R47, R0.reuse, R47 ;  /* 0x0000002f002f7220 */ /* 0x040fe20000410000 */
[C---:B------:R-:W-:Y:S01]  /*27a0*/  FMUL.FTZ R50, R0.reuse, R50 ;  /* 0x0000003200327220 */ /* 0x040fe20000410000 */
[C---:B------:R-:W-:Y:S01]  /*27b0*/  FMUL.FTZ R28, R0.reuse, R28 ;  /* 0x0000001c001c7220 */ /* 0x040fe20000410000 */
[C---:B------:R-:W-:Y:S01]  /*27c0*/  FMUL.FTZ R51, R0.reuse, R51 ;  /* 0x0000003300337220 */ /* 0x040fe20000410000 */
[----:B------:R-:W1:Y:S01]  /*27d0*/  MUFU.TANH R9, R9 ;  /* 0x0000000900097308 */ /* 0x000e620000002400 */
[----:B---3--:R-:W-:Y:S01]  /*27e0*/  FSEL R5, R5, -INF , P3 ;  /* 0xff80000005057808 */ /* 0x008fe20001800000 */
[----:B------:R-:W-:Y:S01]  /*27f0*/  FMUL.FTZ R54, R0, R54 ;  /* 0x0000003600367220 */ /* 0x000fe20000410000 */
[----:B------:R-:W-:Y:S01]  /*2800*/  ISETP.GT.AND P3, PT, R94, 0x19, PT ;  /* 0x000000195e00780c */ /* 0x000fe20003f64270 */
[C---:B------:R-:W-:Y:S01]  /*2810*/  FMUL.FTZ R26, R0.reuse, R26 ;  /* 0x0000001a001a7220 */ /* 0x040fe20000410000 */
[C---:B------:R-:W-:Y:S01]  /*2820*/  FMUL.FTZ R32, R0.reuse, R32 ;  /* 0x0000002000207220 */ /* 0x040fe20000410000 */
[C---:B------:R-:W-:Y:S01]  /*2830*/  FMUL.FTZ R55, R0.reuse, R55 ;  /* 0x0000003700377220 */ /* 0x040fe20000410000 */
[----:B------:R-:W-:Y:S01]  /*2840*/  FMUL.FTZ R36, R0, R36 ;  /* 0x0000002400247220 */ /* 0x000fe20000410000 */
[----:B------:R-:W2:Y:S01]  /*2850*/  MUFU.TANH R75, R75 ;  /* 0x0000004b004b7308 */ /* 0x000ea20000002400 */
[----:B0-----:R-:W-:Y:S01]  /*2860*/  FSEL R111, R76, -INF , P4 ;  /* 0xff8000004c6f7808 */ /* 0x001fe20002000000 */
[C---:B------:R-:W-:Y:S01]  /*2870*/  FMUL.FTZ R30, R0.reuse, R30 ;  /* 0x0000001e001e7220 */ /* 0x040fe20000410000 */
[C---:B------:R-:W-:Y:S01]  /*2880*/  FMUL.FTZ R34, R0.reuse, R34 ;  /* 0x0000002200227220 */ /* 0x040fe20000410000 */
[----:B------:R-:W-:Y:S01]  /*2890*/  ULDC UR6, c[0x0][0x988] ;  /* 0x0002620000067ab9 */ /* 0x000fe20000000800 */
[----:B------:R-:W-:Y:S01]  /*28a0*/  P2R R120, PR, RZ, 0x1 ;  /* 0x00000001ff787803 */ /* 0x000fe20000000000 */
[C---:B------:R-:W-:Y:S01]  /*28b0*/  FMUL.FTZ R38, R0.reuse, R38 ;  /* 0x0000002600267220 */ /* 0x040fe20000410000 */
[C---:B------:R-:W-:Y:S01]  /*28c0*/  FMUL.FTZ R31, R0.reuse, R31 ;  /* 0x0000001f001f7220 */ /* 0x040fe20000410000 */
[----:B------:R0:W-:Y:S01]  /*28d0*/  MUFU.TANH R131, R91 ;  /* 0x0000005b00837308 */ /* 0x0001e20000002400 */
[----:B-1----:R-:W-:Y:S01]  /*28e0*/  FSEL R9, R9, -INF , P2 ;  /* 0xff80000009097808 */ /* 0x002fe20001000000 */
[----:B------:R-:W-:Y:S01]  /*28f0*/  FMUL.FTZ R35, R0, R35 ;  /* 0x0000002300237220 */ /* 0x000fe20000410000 */
[----:B------:R-:W-:Y:S01]  /*2900*/  ISETP.GT.AND P2, PT, R94, 0x20, PT ;  /* 0x000000205e00780c */ /* 0x000fe20003f44270 */
[----:B------:R-:W-:Y:S01]  /*2910*/  FMUL.FTZ R39, R0, R39 ;  /* 0x0000002700277220 */ /* 0x000fe20000410000 */
[----:B------:R-:W-:-:S03]  /*2920*/  UISETP.GE.AND UP0, UPT, UR49, 0xa1, UPT ;  /* 0x000000a13100788c */ /* 0x000fc6000bf06270 */
[----:B------:R-:W1:Y:S01]  /*2930*/  MUFU.TANH R10, R10 ;  /* 0x0000000a000a7308 */ /* 0x000e620000002400 */
[----:B0-----:R-:W-:Y:S02]  /*2940*/  FSEL R91, R12, -INF , P1 ;  /* 0xff8000000c5b7808 */ /* 0x001fe40000800000 */
[----:B--2---:R-:W-:Y:S02]  /*2950*/  FSEL R115, R75, -INF , P3 ;  /* 0xff8000004b737808 */ /* 0x004fe40001800000 */
        /* <DEDUP_REMOVED lines=15> */
[----:B------:R-:W2:Y:S01]  /*2a50*/  MUFU.TANH R83, R83 ;  /* 0x0000005300537308 */ /* 0x000ea20000002400 */
[----:B-1----:R-:W-:-:S04]  /*2a60*/  FSEL R139, R80, -INF , P1 ;  /* 0xff800000508b7808 */ /* 0x002fc80000800000 */
[----:B------:R-:W-:-:S03]  /*2a70*/  FMNMX.FTZ R96, R139, R96, !PT ;  /* 0x000000608b607209 */ /* 0x000fc60007810000 */
[----:B------:R-:W-:Y:S01]  /*2a80*/  MUFU.TANH R20, R20 ;  /* 0x0000001400147308 */ /* 0x000fe20000002400 */
[----:B0-----:R-:W-:Y:S02]  /*2a90*/  FSEL R13, R13, -INF , P5 ;  /* 0xff8000000d0d7808 */ /* 0x001fe40002800000 */
[----:B------:R-:W-:-:S05]  /*2aa0*/  ISETP.GT.AND P5, PT, R94, 0x29, PT ;  /* 0x000000295e00780c */ /* 0x000fca0003fa4270 */
[----:B------:R-:W0:Y:S01]  /*2ab0*/  MUFU.TANH R84, R84 ;  /* 0x0000005400547308 */ /* 0x000e220000002400 */
[----:B--2---:R-:W-:-:S04]  /*2ac0*/  FSEL R121, R83, -INF , P6 ;  /* 0xff80000053797808 */ /* 0x004fc80003000000 */
[----:B------:R-:W-:-:S03]  /*2ad0*/  FMNMX.FTZ R96, R121, R96, !PT ;  /* 0x0000006079607209 */ /* 0x000fc60007810000 */
[----:B------:R-:W1:Y:S08]  /*2ae0*/  MUFU.TANH R15, R15 ;  /* 0x0000000f000f7308 */ /* 0x000e700000002400 */
[----:B------:R-:W-:Y:S01]  /*2af0*/  MUFU.TANH R88, R88 ;  /* 0x0000005800587308 */ /* 0x000fe20000002400 */
[----:B0-----:R-:W-:-:S04]  /*2b00*/  FSEL R147, R84, -INF , P5 ;  /* 0xff80000054937808 */ /* 0x001fc80002800000 */
[----:B------:R-:W-:-:S03]  /*2b10*/  FMNMX.FTZ R96, R147, R96, !PT ;  /* 0x0000006093607209 */ /* 0x000fc60007810000 */
[----:B------:R-:W-:Y:S01]  /*2b20*/  MUFU.TANH R74, R74 ;  /* 0x0000004a004a7308 */ /* 0x000fe20000002400 */
[----:B-1----:R-:W-:Y:S02]  /*2b30*/  FSEL R15, R15, -INF , P3 ;  /* 0xff8000000f0f7808 */ /* 0x002fe40001800000 */
[----:B------:R-:W-:-:S05]  /*2b40*/  ISETP.GT.AND P3, PT, R94, 0x31, PT ;  /* 0x000000315e00780c */ /* 0x000fca0003f64270 */
[----:B------:R-:W0:Y:S08]  /*2b50*/  MUFU.TANH R89, R89 ;  /* 0x0000005900597308 */ /* 0x000e300000002400 */
[----:B------:R-:W1:Y:S08]  /*2b60*/  MUFU.TANH R73, R73 ;  /* 0x0000004900497308 */ /* 0x000e700000002400 */
[----:B------:R-:W-:Y:S01]  /*2b70*/  MUFU.TANH R100, R100 ;  /* 0x0000006400647308 */ /* 0x000fe20000002400 */
[----:B0-----:R-:W-:-:S07]  /*2b80*/  FSEL R135, R89, -INF , P3 ;  /* 0xff80000059877808 */ /* 0x001fce0001800000 */
[----:B------:R-:W-:Y:S01]  /*2b90*/  MUFU.TANH R78, R78 ;  /* 0x0000004e004e7308 */ /* 0x000fe20000002400 */
[----:B-1----:R-:W-:Y:S02]  /*2ba0*/  FSEL R73, R73, -INF , P1 ;  /* 0xff80000049497808 */ /* 0x002fe40000800000 */
[----:B------:R-:W-:-:S05]  /*2bb0*/  ISETP.GT.AND P1, PT, R94, 0x39, PT ;  /* 0x000000395e00780c */ /* 0x000fca0003f24270 */
[----:B------:R0:W-:Y:S08]  /*2bc0*/  MUFU.TANH R153, R25 ;  /* 0x0000001900997308 */ /* 0x0001f00000002400 */
[----:B------:R-:W1:Y:S01]  /*2bd0*/  MUFU.TANH R145, R145 ;  /* 0x0000009100917308 */ /* 0x000e620000002400 */
[----:B0-----:R-:W-:Y:S02]  /*2be0*/  FSEL R25, R20, -INF , P4 ;  /* 0xff80000014197808 */ /* 0x001fe40002000000 */
[----:B------:R-:W-:-:S02]  /*2bf0*/  ISETP.GT.AND P4, PT, R94, 0x30, PT ;  /* 0x000000305e00780c */ /* 0x000fc40003f84270 */
[----:B------:R-:W-:Y:S02]  /*2c00*/  FMNMX.FTZ R20, R7, R5, !PT ;  /* 0x0000000507147209 */ /* 0x000fe40007810000 */
[----:B------:R-:W-:Y:S01]  /*2c10*/  FSEL R137, R88, -INF , P4 ;  /* 0xff80000058897808 */ /* 0x000fe20002000000 */
[----:B------:R-:W0:Y:S01]  /*2c20*/  MUFU.TANH R77, R77 ;  /* 0x0000004d004d7308 */ /* 0x000e220000002400 */
[----:B------:R-:W-:Y:S01]  /*2c30*/  FMNMX.FTZ R20, R9, R20, !PT ;  /* 0x0000001409147209 */ /* 0x000fe20007810000 */
[----:B------:R-:W-:Y:S01]  /*2c40*/  IMAD.U32 R88, RZ, RZ, UR6 ;  /* 0x00000006ff587e24 */ /* 0x000fe2000f8e00ff */
[----:B------:R-:W-:Y:S02]  /*2c50*/  FMNMX.FTZ R96, R137, R96, !PT ;  /* 0x0000006089607209 */ /* 0x000fe40007810000 */
[----:B------:R-:W-:Y:S02]  /*2c60*/  R2UR UR6, R4 ;  /* 0x00000000040672ca */ /* 0x000fe400000e0000 */
[----:B------:R-:W-:Y:S01]  /*2c70*/  FMNMX.FTZ R96, R135, R96, !PT ;  /* 0x0000006087607209 */ /* 0x000fe20007810000 */
[----:B------:R-:W-:Y:S01]  /*2c80*/  MUFU.TANH R90, R90 ;  /* 0x0000005a005a7308 */ /* 0x000fe20000002400 */
[----:B-1----:R-:W-:-:S07]  /*2c90*/  FSEL R145, R145, -INF , P1 ;  /* 0xff80000091917808 */ /* 0x002fce0000800000 */
[----:B------:R-:W-:Y:S01]  /*2ca0*/  MUFU.TANH R82, R82 ;  /* 0x0000005200527308 */ /* 0x000fe20000002400 */
[----:B0-----:R-:W-:Y:S01]  /*2cb0*/  FSEL R77, R77, -INF , P5 ;  /* 0xff8000004d4d7808 */ /* 0x001fe20002800000 */
[----:B------:R-:W-:Y:S01]  /*2cc0*/  UIADD3 UR6, UR6, 0x22840, URZ ;  /* 0x0002284006067890 */ /* 0x000fe2000fffe03f */
[----:B------:R-:W-:-:S03]  /*2cd0*/  ISETP.GT.AND P5, PT, R94, 0x41, PT ;  /* 0x000000415e00780c */ /* 0x000fc60003fa4270 */
[----:B------:R-:W-:Y:S01]  /*2ce0*/  UPRMT UR6, UR47, 0x654, UR6 ;  /* 0x000006542f067896 */ /* 0x000fe20008000006 */
[----:B------:R-:W-:Y:S01]  /*2cf0*/  FSEL R131, R131, -INF , P5 ;  /* 0xff80000083837808 */ /* 0x000fe20002800000 */
[----:B------:R0:W-:Y:S07]  /*2d00*/  MUFU.TANH R105, R27 ;  /* 0x0000001b00697308 */ /* 0x0001ee0000002400 */
[----:B------:R-:W-:Y:S01]  /*2d10*/  SYNCS.ARRIVE.TRANS64.RED.A1T0 RZ, [UR6], RZ ;  /* 0x000000ffffff79a7 */ /* 0x000fe20008100406 */
[----:B------:R-:W1:Y:S01]  /*2d20*/  MUFU.TANH R81, R81 ;  /* 0x0000005100517308 */ /* 0x000e620000002400 */
[----:B0-----:R-:W-:-:S02]  /*2d30*/  FSEL R27, R74, -INF , P2 ;  /* 0xff8000004a1b7808 */ /* 0x001fc40001000000 */
[----:B------:R-:W-:-:S04]  /*2d40*/  ISETP.GT.AND P2, PT, R94, 0x38, PT ;  /* 0x000000385e00780c */ /* 0x000fc80003f44270 */
[----:B------:R-:W-:Y:S01]  /*2d50*/  FSEL R123, R100, -INF , P2 ;  /* 0xff800000647b7808 */ /* 0x000fe20001000000 */
[----:B------:R0:W-:Y:S03]  /*2d60*/  MUFU.TANH R117, R60 ;  /* 0x0000003c00757308 */ /* 0x0001e60000002400 */
[----:B------:R-:W-:-:S04]  /*2d70*/  FMNMX.FTZ R96, R123, R96, !PT ;  /* 0x000000607b607209 */ /* 0x000fc80007810000 */
[----:B------:R-:W-:Y:S01]  /*2d80*/  FMNMX.FTZ R96, R145, R96, !PT ;  /* 0x0000006091607209 */ /* 0x000fe20007810000 */
[----:B------:R-:W-:Y:S01]  /*2d90*/  MUFU.TANH R86, R86 ;  /* 0x0000005600567308 */ /* 0x000fe20000002400 */
[----:B-1----:R-:W-:Y:S01]  /*2da0*/  FSEL R81, R81, -INF , P3 ;  /* 0xff80000051517808 */ /* 0x002fe20001800000 */
[----:B0-----:R-:W-:Y:S01]  /*2db0*/  FMUL.FTZ R60, R0, R66 ;  /* 0x00000042003c7220 */ /* 0x001fe20000410000 */
[----:B------:R-:W-:Y:S01]  /*2dc0*/  ISETP.GT.AND P3, PT, R94, 0x49, PT ;  /* 0x000000495e00780c */ /* 0x000fe20003f64270 */
[C---:B------:R-:W-:Y:S01]  /*2dd0*/  FMUL.FTZ R66, R0.reuse, R40 ;  /* 0x0000002800427220 */ /* 0x040fe20000410000 */
[----:B------:R-:W-:-:S03]  /*2de0*/  FMUL.FTZ R40, R0, R43 ;  /* 0x0000002b00287220 */ /* 0x000fc60000410000 */
        /* <DEDUP_REMOVED lines=11> */
[----:B------:R-:W1:Y:S01]  /*2ea0*/  MUFU.TANH R57, R57 ;  /* 0x0000003900397308 */ /* 0x000e620000002400 */
[----:B0-----:R-:W-:Y:S02]  /*2eb0*/  FSEL R85, R85, -INF , P1 ;  /* 0xff80000055557808 */ /* 0x001fe40000800000 */
[----:B------:R-:W-:-:S05]  /*2ec0*/  ISETP.GT.AND P1, PT, R94, 0x51, PT ;  /* 0x000000515e00780c */ /* 0x000fca0003f24270 */
[----:B------:R0:W-:Y:S08]  /*2ed0*/  MUFU.TANH R161, R33 ;  /* 0x0000002100a17308 */ /* 0x0001f00000002400 */
[----:B------:R-:W2:Y:S01]  /*2ee0*/  MUFU.TANH R65, R65 ;  /* 0x0000004100417308 */ /* 0x000ea20000002400 */
[----:B0-----:R-:W-:Y:S02]  /*2ef0*/  FSEL R33, R82, -INF , P4 ;  /* 0xff80000052217808 */ /* 0x001fe40002000000 */
[----:B------:R-:W-:-:S02]  /*2f00*/  ISETP.GT.AND P4, PT, R94, 0x48, PT ;  /* 0x000000485e00780c */ /* 0x000fc40003f84270 */
[----:B-1----:R-:W-:Y:S02]  /*2f10*/  FSEL R57, R57, -INF , P6 ;  /* 0xff80000039397808 */ /* 0x002fe40003000000 */
[----:B------:R-:W-:Y:S01]  /*2f20*/  FSEL R117, R117, -INF , P4 ;  /* 0xff80000075757808 */ /* 0x000fe20002000000 */
[----:B------:R-:W0:Y:S01]  /*2f30*/  MUFU.TANH R56, R56 ;  /* 0x0000003800387308 */ /* 0x000e220000002400 */
[----:B------:R-:W-:Y:S02]  /*2f40*/  ISETP.GT.AND P6, PT, R94, 0x58, PT ;  /* 0x000000585e00780c */ /* 0x000fe40003fc4270 */
[----:B------:R-:W-:-:S04]  /*2f50*/  FMNMX.FTZ R96, R117, R96, !PT ;  /* 0x0000006075607209 */ /* 0x000fc80007810000 */
[----:B------:R-:W-:Y:S01]  /*2f60*/  FMNMX.FTZ R96, R143, R96, !PT ;  /* 0x000000608f607209 */ /* 0x000fe20007810000 */
[----:B------:R-:W1:Y:S01]  /*2f70*/  MUFU.TANH R68, R68 ;  /* 0x0000004400447308 */ /* 0x000e620000002400 */
[----:B--2---:R-:W-:-:S07]  /*2f80*/  FSEL R127, R65, -INF , P1 ;  /* 0xff800000417f7808 */ /* 0x004fce0000800000 */
[----:B------:R-:W2:Y:S01]  /*2f90*/  MUFU.TANH R59, R59 ;  /* 0x0000003b003b7308 */ /* 0x000ea20000002400 */
[----:B0-----:R-:W-:Y:S02]  /*2fa0*/  FSEL R41, R56, -INF , P5 ;  /* 0xff80000038297808 */ /* 0x001fe40002800000 */
[----:B------:R-:W-:-:S04]  /*2fb0*/  ISETP.GT.AND P5, PT, R94, 0x59, PT ;  /* 0x000000595e00780c */ /* 0x000fc80003fa4270 */
[----:B------:R-:W-:Y:S01]  /*2fc0*/  FSEL R113, R113, -INF , P5 ;  /* 0xff80000071717808 */ /* 0x000fe20002800000 */
[----:B------:R0:W-:Y:S01]  /*2fd0*/  MUFU.TANH R165, R37 ;  /* 0x0000002500a57308 */ /* 0x0001e20000002400 */
[----:B-1----:R-:W-:-:S07]  /*2fe0*/  FSEL R119, R68, -INF , P6 ;  /* 0xff80000044777808 */ /* 0x002fce0003000000 */
[----:B------:R-:W1:Y:S01]  /*2ff0*/  MUFU.TANH R58, R58 ;  /* 0x0000003a003a7308 */ /* 0x000e620000002400 */
[----:B0-----:R-:W-:Y:S01]  /*3000*/  FSEL R37, R86, -INF , P2 ;  /* 0xff80000056257808 */ /* 0x001fe20001000000 */
[----:B------:R-:W-:Y:S01]  /*3010*/  IMAD.MOV.U32 R86, RZ, RZ, R87 ;  /* 0x000000ffff567224 */ /* 0x000fe200078e0057 */
[----:B------:R-:W-:Y:S02]  /*3020*/  ISETP.GT.AND P2, PT, R94, 0x50, PT ;  /* 0x000000505e00780c */ /* 0x000fe40003f44270 */
[----:B--2---:R-:W-:Y:S02]  /*3030*/  FSEL R59, R59, -INF , P4 ;  /* 0xff8000003b3b7808 */ /* 0x004fe40002000000 */
[----:B------:R-:W-:Y:S01]  /*3040*/  FSEL R129, R64, -INF , P2 ;  /* 0xff80000040817808 */ /* 0x000fe20001000000 */
[----:B------:R-:W0:Y:S01]  /*3050*/  MUFU.TANH R66, R66 ;  /* 0x0000004200427308 */ /* 0x000e220000002400 */
[----:B------:R-:W-:Y:S02]  /*3060*/  ISETP.GT.AND P4, PT, R94, 0x60, PT ;  /* 0x000000605e00780c */ /* 0x000fe40003f84270 */
[----:B------:R-:W-:-:S04]  /*3070*/  FMNMX.FTZ R96, R129, R96, !PT ;  /* 0x0000006081607209 */ /* 0x000fc80007810000 */
[----:B------:R-:W-:Y:S01]  /*3080*/  FMNMX.FTZ R96, R127, R96, !PT ;  /* 0x000000607f607209 */ /* 0x000fe20007810000 */
[----:B------:R-:W-:Y:S01]  /*3090*/  MUFU.TANH R60, R60 ;  /* 0x0000003c003c7308 */ /* 0x000fe20000002400 */
[----:B-1----:R-:W-:Y:S02]  /*30a0*/  FSEL R43, R58, -INF , P3 ;  /* 0xff8000003a2b7808 */ /* 0x002fe40001800000 */
[----:B------:R-:W-:Y:S02]  /*30b0*/  FMNMX.FTZ R96, R119, R96, !PT ;  /* 0x0000006077607209 */ /* 0x000fe40007810000 */
[----:B------:R-:W-:Y:S02]  /*30c0*/  ISETP.GT.AND P3, PT, R94, 0x61, PT ;  /* 0x000000615e00780c */ /* 0x000fe40003f64270 */
[----:B------:R-:W-:Y:S01]  /*30d0*/  FMNMX.FTZ R96, R113, R96, !PT ;  /* 0x0000006071607209 */ /* 0x000fe20007810000 */
[----:B------:R-:W1:Y:S01]  /*30e0*/  MUFU.TANH R61, R61 ;  /* 0x0000003d003d7308 */ /* 0x000e620000002400 */
[----:B0-----:R-:W-:-:S02]  /*30f0*/  FSEL R107, R66, -INF , P4 ;  /* 0xff800000426b7808 */ /* 0x001fc40002000000 */
[----:B------:R-:W-:Y:S02]  /*3100*/  FSEL R99, R99, -INF , P3 ;  /* 0xff80000063637808 */ /* 0x000fe40001800000 */
[----:B------:R-:W-:-:S03]  /*3110*/  FMNMX.FTZ R96, R107, R96, !PT ;  /* 0x000000606b607209 */ /* 0x000fc60007810000 */
[----:B------:R-:W-:Y:S01]  /*3120*/  MUFU.TANH R44, R44 ;  /* 0x0000002c002c7308 */ /* 0x000fe20000002400 */
[----:B------:R-:W-:-:S07]  /*3130*/  FMNMX.FTZ R96, R99, R96, !PT ;  /* 0x0000006063607209 */ /* 0x000fce0007810000 */
[----:B------:R-:W0:Y:S01]  /*3140*/  MUFU.TANH R63, R63 ;  /* 0x0000003f003f7308 */ /* 0x000e220000002400 */
[----:B-1----:R-:W-:Y:S02]  /*3150*/  FSEL R61, R61, -INF , P1 ;  /* 0xff8000003d3d7808 */ /* 0x002fe40000800000 */
[----:B------:R-:W-:-:S05]  /*3160*/  ISETP.GT.AND P1, PT, R94, 0x69, PT ;  /* 0x000000695e00780c */ /* 0x000fca0003f24270 */
[----:B------:R1:W2:Y:S08]  /*3170*/  MUFU.TANH R97, R45 ;  /* 0x0000002d00617308 */ /* 0x0002b00000002400 */
[----:B------:R-:W-:Y:S01]  /*3180*/  MUFU.TANH R62, R62 ;  /* 0x0000003e003e7308 */ /* 0x000fe20000002400 */
[----:B-1----:R-:W-:Y:S02]  /*3190*/  FSEL R45, R60, -INF , P2 ;  /* 0xff8000003c2d7808 */ /* 0x002fe40001000000 */
[----:B------:R-:W-:-:S02]  /*31a0*/  ISETP.GT.AND P2, PT, R94, 0x68, PT ;  /* 0x000000685e00780c */ /* 0x000fc40003f44270 */
[----:B0-----:R-:W-:Y:S02]  /*31b0*/  FSEL R63, R63, -INF , P6 ;  /* 0xff8000003f3f7808 */ /* 0x001fe40003000000 */
[----:B------:R-:W-:Y:S01]  /*31c0*/  FSEL R79, R44, -INF , P2 ;  /* 0xff8000002c4f7808 */ /* 0x000fe20001000000 */
[----:B------:R-:W0:Y:S01]  /*31d0*/  MUFU.TANH R48, R48 ;  /* 0x0000003000307308 */ /* 0x000e220000002400 */
[----:B------:R-:W-:Y:S02]  /*31e0*/  ISETP.GT.AND P6, PT, R94, 0x70, PT ;  /* 0x000000705e00780c */ /* 0x000fe40003fc4270 */
[----:B--2---:R-:W-:Y:S02]  /*31f0*/  FSEL R97, R97, -INF , P1 ;  /* 0xff80000061617808 */ /* 0x004fe40000800000 */
[----:B------:R-:W-:-:S03]  /*3200*/  FMNMX.FTZ R96, R79, R96, !PT ;  /* 0x000000604f607209 */ /* 0x000fc60007810000 */
[----:B------:R-:W1:Y:S01]  /*3210*/  MUFU.TANH R42, R42 ;  /* 0x0000002a002a7308 */ /* 0x000e620000002400 */
[----:B------:R-:W-:-:S07]  /*3220*/  FMNMX.FTZ R96, R97, R96, !PT ;  /* 0x0000006061607209 */ /* 0x000fce0007810000 */
[----:B------:R1:W-:Y:S01]  /*3230*/  MUFU.TANH R109, R49 ;  /* 0x00000031006d7308 */ /* 0x0003e20000002400 */
[----:B0-----:R-:W-:-:S04]  /*3240*/  FSEL R101, R48, -INF , P6 ;  /* 0xff80000030657808 */ /* 0x001fc80003000000 */
[----:B------:R-:W-:-:S03]  /*3250*/  FMNMX.FTZ R96, R101, R96, !PT ;  /* 0x0000006065607209 */ /* 0x000fc60007810000 */
[----:B------:R-:W-:Y:S01]  /*3260*/  MUFU.TANH R40, R40 ;  /* 0x0000002800287308 */ /* 0x000fe20000002400 */
[----:B-1----:R-:W-:Y:S02]  /*3270*/  FSEL R49, R42, -INF , P4 ;  /* 0xff8000002a317808 */ /* 0x002fe40002000000 */
[----:B------:R-:W-:-:S05]  /*3280*/  ISETP.GT.AND P4, PT, R94, 0x78, PT ;  /* 0x000000785e00780c */ /* 0x000fca0003f84270 */
[----:B------:R-:W-:Y:S08]  /*3290*/  MUFU.TANH R46, R46 ;  /* 0x0000002e002e7308 */ /* 0x000ff00000002400 */
[----:B------:R-:W0:Y:S08]  /*32a0*/  MUFU.TANH R52, R52 ;  /* 0x0000003400347308 */ /* 0x000e300000002400 */
[----:B------:R1:W-:Y:S08]  /*32b0*/  MUFU.TANH R149, R53 ;  /* 0x0000003500957308 */ /* 0x0003f00000002400 */
[----:B------:R-:W2:Y:S01]  /*32c0*/  MUFU.TANH R24, R24 ;  /* 0x0000001800187308 */ /* 0x000ea20000002400 */
[----:B0-----:R-:W-:-:S02]  /*32d0*/  FSEL R125, R52, -INF , P4 ;  /* 0xff800000347d7808 */ /* 0x001fc40002000000 */
[----:B-1----:R-:W-:Y:S02]  /*32e0*/  FSEL R53, R46, -INF , P2 ;  /* 0xff8000002e357808 */ /* 0x002fe40001000000 */
[----:B------:R-:W-:-:S03]  /*32f0*/  ISETP.GT.AND P2, PT, R94, 0x80, PT ;  /* 0x000000805e00780c */ /* 0x000fc60003f44270 */
[----:B------:R0:W-:Y:S08]  /*3300*/  MUFU.TANH R67, R47 ;  /* 0x0000002f00437308 */ /* 0x0001f00000002400 */
[----:B------:R-:W1:Y:S01]  /*3310*/  MUFU.TANH R50, R50 ;  /* 0x0000003200327308 */ /* 0x000e620000002400 */
[----:B0-----:R-:W-:Y:S02]  /*3320*/  FSEL R47, R62, -INF , P5 ;  /* 0xff8000003e2f7808 */ /* 0x001fe40002800000 */
[----:B------:R-:W-:-:S02]  /*3330*/  ISETP.GT.AND P5, PT, R94, 0x71, PT ;  /* 0x000000715e00780c */ /* 0x000fc40003fa4270 */
[----:B--2---:R-:W-:Y:S02]  /*3340*/  FSEL R151, R24, -INF , P2 ;  /* 0xff80000018977808 */ /* 0x004fe40001000000 */
[----:B------:R-:W-:Y:S01]  /*3350*/  FSEL R109, R109, -INF , P5 ;  /* 0xff8000006d6d7808 */ /* 0x000fe20002800000 */
[----:B------:R0:W-:Y:S01]  /*3360*/  MUFU.TANH R70, R51 ;  /* 0x0000003300467308 */ /* 0x0001e20000002400 */
[----:B------:R-:W-:Y:S02]  /*3370*/  FMNMX.FTZ R24, R11, R20, !PT ;  /* 0x000000140b187209 */ /* 0x000fe40007810000 */
[----:B------:R-:W-:Y:S02]  /*3380*/  FMNMX.FTZ R96, R109, R96, !PT ;  /* 0x000000606d607209 */ /* 0x000fe40007810000 */
[----:B------:R-:W-:Y:S02]  /*3390*/  FMNMX.FTZ R24, R21, R24, !PT ;  /* 0x0000001815187209 */ /* 0x000fe40007810000 */
[----:B------:R-:W-:Y:S01]  /*33a0*/  FMNMX.FTZ R96, R125, R96, !PT ;  /* 0x000000607d607209 */ /* 0x000fe20007810000 */
[----:B------:R-:W2:Y:S01]  /*33b0*/  MUFU.TANH R28, R28 ;  /* 0x0000001c001c7308 */ /* 0x000ea20000002400 */
[----:B0-----:R-:W-:-:S02]  /*33c0*/  FSEL R51, R40, -INF , P3 ;  /* 0xff80000028337808 */ /* 0x001fc40001800000 */
[----:B------:R-:W-:Y:S02]  /*33d0*/  ISETP.GT.AND P3, PT, R94, 0x79, PT ;  /* 0x000000795e00780c */ /* 0x000fe40003f64270 */
[----:B-1----:R-:W-:Y:S02]  /*33e0*/  FSEL R65, R50, -INF , P6 ;  /* 0xff80000032417808 */ /* 0x002fe40003000000 */
[----:B------:R-:W-:Y:S01]  /*33f0*/  FSEL R149, R149, -INF , P3 ;  /* 0xff80000095957808 */ /* 0x000fe20001800000 */
[----:B------:R-:W0:Y:S01]  /*3400*/  MUFU.TANH R54, R54 ;  /* 0x0000003600367308 */ /* 0x000e220000002400 */
[----:B------:R-:W-:Y:S02]  /*3410*/  ISETP.GT.AND P6, PT, R94, 0x88, PT ;  /* 0x000000885e00780c */ /* 0x000fe40003fc4270 */
[----:B------:R-:W-:Y:S02]  /*3420*/  FMNMX.FTZ R96, R149, R96, !PT ;  /* 0x0000006095607209 */ /* 0x000fe40007810000 */
[----:B------:R-:W-:-:S02]  /*3430*/  FMNMX.FTZ R24, R13, R24, !PT ;  /* 0x000000180d187209 */ /* 0x000fc40007810000 */
[----:B------:R-:W-:Y:S01]  /*3440*/  FMNMX.FTZ R96, R151, R96, !PT ;  /* 0x0000006097607209 */ /* 0x000fe20007810000 */
[----:B------:R-:W1:Y:S01]  /*3450*/  MUFU.TANH R26, R26 ;  /* 0x0000001a001a7308 */ /* 0x000e620000002400 */
[----:B--2---:R-:W-:Y:S02]  /*3460*/  FSEL R155, R28, -INF , P6 ;  /* 0xff8000001c9b7808 */ /* 0x004fe40003000000 */
[----:B------:R-:W-:-:S05]  /*3470*/  FMNMX.FTZ R24, R25, R24, !PT ;  /* 0x0000001819187209 */ /* 0x000fca0007810000 */
[----:B------:R2:W3:Y:S01]  /*3480*/  MUFU.TANH R92, R55 ;  /* 0x00000037005c7308 */ /* 0x0004e20000002400 */
[----:B0-----:R-:W-:Y:S02]  /*3490*/  FSEL R75, R54, -INF , P4 ;  /* 0xff800000364b7808 */ /* 0x001fe40002000000 */
[----:B------:R-:W-:-:S05]  /*34a0*/  ISETP.GT.AND P4, PT, R94, 0x90, PT ;  /* 0x000000905e00780c */ /* 0x000fca0003f84270 */
[----:B------:R-:W0:Y:S01]  /*34b0*/  MUFU.TANH R32, R32 ;  /* 0x0000002000207308 */ /* 0x000e220000002400 */
[----:B--2---:R-:W-:Y:S02]  /*34c0*/  FSEL R55, R67, -INF , P1 ;  /* 0xff80000043377808 */ /* 0x004fe40000800000 */
[----:B------:R-:W-:Y:S02]  /*34d0*/  ISETP.GT.AND P1, PT, R94, 0x81, PT ;  /* 0x000000815e00780c */ /* 0x000fe40003f24270 */
[----:B------:R-:W-:Y:S02]  /*34e0*/  FSEL R67, R70, -INF , P5 ;  /* 0xff80000046437808 */ /* 0x000fe40002800000 */
[----:B------:R-:W-:Y:S01]  /*34f0*/  FSEL R153, R153, -INF , P1 ;  /* 0xff80000099997808 */ /* 0x000fe20000800000 */
[----:B------:R-:W2:Y:S01]  /*3500*/  MUFU.TANH R36, R36 ;  /* 0x0000002400247308 */ /* 0x000ea20000002400 */
[----:B------:R-:W-:Y:S02]  /*3510*/  ISETP.GT.AND P5, PT, R94, 0x89, PT ;  /* 0x000000895e00780c */ /* 0x000fe40003fa4270 */
[----:B------:R-:W-:-:S02]  /*3520*/  FMNMX.FTZ R96, R153, R96, !PT ;  /* 0x0000006099607209 */ /* 0x000fc40007810000 */
[----:B------:R-:W-:Y:S02]  /*3530*/  FSEL R157, R157, -INF , P5 ;  /* 0xff8000009d9d7808 */ /* 0x000fe40002800000 */
[----:B------:R-:W-:Y:S01]  /*3540*/  FMNMX.FTZ R96, R155, R96, !PT ;  /* 0x000000609b607209 */ /* 0x000fe20007810000 */
[----:B------:R4:W5:Y:S01]  /*3550*/  MUFU.TANH R40, R30 ;  /* 0x0000001e00287308 */ /* 0x0009620000002400 */
[----:B-1----:R-:W-:Y:S02]  /*3560*/  FSEL R95, R26, -INF , P2 ;  /* 0xff8000001a5f7808 */ /* 0x002fe40001000000 */
[----:B------:R-:W-:Y:S02]  /*3570*/  FMNMX.FTZ R26, R15, R24, !PT ;  /* 0x000000180f1a7209 */ /* 0x000fe40007810000 */
[----:B---3--:R-:W-:Y:S02]  /*3580*/  FSEL R83, R92, -INF , P3 ;  /* 0xff8000005c537808 */ /* 0x008fe40001800000 */
[----:B------:R-:W-:Y:S01]  /*3590*/  ISETP.GT.AND P3, PT, R94, 0x91, PT ;  /* 0x000000915e00780c */ /* 0x000fe20003f64270 */
[----:B------:R1:W-:Y:S01]  /*35a0*/  MUFU.TANH R44, R34 ;  /* 0x00000022002c7308 */ /* 0x0003e20000002400 */
[----:B0-----:R-:W-:-:S02]  /*35b0*/  FSEL R159, R32, -INF , P4 ;  /* 0xff800000209f7808 */ /* 0x001fc40002000000 */
[----:B------:R-:W-:Y:S02]  /*35c0*/  FMNMX.FTZ R96, R157, R96, !PT ;  /* 0x000000609d607209 */ /* 0x000fe40007810000 */
[----:B------:R-:W-:Y:S02]  /*35d0*/  FMNMX.FTZ R26, R27, R26, !PT ;  /* 0x0000001a1b1a7209 */ /* 0x000fe40007810000 */
[----:B------:R-:W-:Y:S01]  /*35e0*/  ISETP.GT.AND P2, PT, R94, 0x98, PT ;  /* 0x000000985e00780c */ /* 0x000fe20003f44270 */
[----:B------:R0:W-:Y:S01]  /*35f0*/  MUFU.TANH R48, R38 ;  /* 0x0000002600307308 */ /* 0x0001e20000002400 */
[----:B------:R-:W-:Y:S02]  /*3600*/  FSEL R161, R161, -INF , P3 ;  /* 0xff800000a1a17808 */ /* 0x000fe40001800000 */
[----:B------:R-:W-:Y:S02]  /*3610*/  FMNMX.FTZ R96, R159, R96, !PT ;  /* 0x000000609f607209 */ /* 0x000fe40007810000 */
[----:B------:R-:W-:-:S02]  /*3620*/  FMNMX.FTZ R26, R73, R26, !PT ;  /* 0x0000001a491a7209 */ /* 0x000fc40007810000 */
[----:B------:R-:W-:Y:S01]  /*3630*/  FSEL R105, R105, -INF , P1 ;  /* 0xff80000069697808 */ /* 0x000fe20000800000 */
[----:B------:R-:W-:Y:S01]  /*3640*/  MUFU.TANH R42, R31 ;  /* 0x0000001f002a7308 */ /* 0x000fe20000002400 */
[----:B------:R-:W-:Y:S02]  /*3650*/  ISETP.GT.AND P1, PT, R94, 0x99, PT ;  /* 0x000000995e00780c */ /* 0x000fe40003f24270 */
[----:B--2---:R-:W-:Y:S02]  /*3660*/  FSEL R163, R36, -INF , P2 ;  /* 0xff80000024a37808 */ /* 0x004fe40001000000 */
[----:B------:R-:W-:Y:S02]  /*3670*/  FMNMX.FTZ R96, R161, R96, !PT ;  /* 0x00000060a1607209 */ /* 0x000fe40007810000 */
[----:B------:R-:W-:Y:S01]  /*3680*/  FMNMX.FTZ R26, R29, R26, !PT ;  /* 0x0000001a1d1a7209 */ /* 0x000fe20007810000 */
[----:B------:R-:W-:Y:S01]  /*3690*/  MUFU.TANH R46, R35 ;  /* 0x00000023002e7308 */ /* 0x000fe20000002400 */
[----:B------:R-:W-:-:S02]  /*36a0*/  FSEL R165, R165, -INF , P1 ;  /* 0xff800000a5a57808 */ /* 0x000fc40000800000 */
[----:B------:R-:W-:Y:S02]  /*36b0*/  FMNMX.FTZ R96, R163, R96, !PT ;  /* 0x00000060a3607209 */ /* 0x000fe40007810000 */
[----:B------:R-:W-:Y:S02]  /*36c0*/  FMNMX.FTZ R28, R77, R26, !PT ;  /* 0x0000001a4d1c7209 */ /* 0x000fe40007810000 */
[----:B------:R-:W-:Y:S01]  /*36d0*/  FMNMX.FTZ R96, R165, R96, !PT ;  /* 0x00000060a5607209 */ /* 0x000fe20007810000 */
[----:B------:R-:W2:Y:S01]  /*36e0*/  MUFU.TANH R50, R39 ;  /* 0x0000002700327308 */ /* 0x000ea20000002400 */
[----:B------:R-:W-:-:S03]  /*36f0*/  FMNMX.FTZ R28, R33, R28, !PT ;  /* 0x0000001c211c7209 */ /* 0x000fc60007810000 */
[----:B------:R-:W3:Y:S01]  /*3700*/  SHFL.BFLY PT, R89, R96, 0x2, 0x1f ;  /* 0x0c401f0060597f89 */ /* 0x000ee200000e0000 */
[----:B------:R-:W-:-:S04]  /*3710*/  FMNMX.FTZ R28, R81, R28, !PT ;  /* 0x0000001c511c7209 */ /* 0x000fc80007810000 */
[----:B------:R-:W-:-:S04]  /*3720*/  FMNMX.FTZ R28, R37, R28, !PT ;  /* 0x0000001c251c7209 */ /* 0x000fc80007810000 */
[----:B----4-:R-:W-:-:S04]  /*3730*/  FMNMX.FTZ R30, R85, R28, !PT ;  /* 0x0000001c551e7209 */ /* 0x010fc80007810000 */
[----:B------:R-:W-:-:S04]  /*3740*/  FMNMX.FTZ R30, R57, R30, !PT ;  /* 0x0000001e391e7209 */ /* 0x000fc80007810000 */
[----:B------:R-:W-:-:S04]  /*3750*/  FMNMX.FTZ R30, R41, R30, !PT ;  /* 0x0000001e291e7209 */ /* 0x000fc80007810000 */
[----:B------:R-:W-:Y:S02]  /*3760*/  FMNMX.FTZ R30, R59, R30, !PT ;  /* 0x0000001e3b1e7209 */ /* 0x000fe40007810000 */
[----:B---3--:R-:W-:Y:S02]  /*3770*/  FMNMX.FTZ R10, R96, R89, !PT ;  /* 0x00000059600a7209 */ /* 0x008fe40007810000 */
[----:B------:R-:W-:-:S03]  /*3780*/  FMNMX.FTZ R32, R43, R30, !PT ;  /* 0x0000001e2b207209 */ /* 0x000fc60007810000 */
[----:B------:R-:W3:Y:S01]  /*3790*/  SHFL.BFLY PT, R89, R10, 0x1, 0x1f ;  /* 0x0c201f000a597f89 */ /* 0x000ee200000e0000 */
[----:B------:R-:W-:-:S04]  /*37a0*/  FMNMX.FTZ R32, R45, R32, !PT ;  /* 0x000000202d207209 */ /* 0x000fc80007810000 */
[----:B------:R-:W-:-:S04]  /*37b0*/  FMNMX.FTZ R32, R61, R32, !PT ;  /* 0x000000203d207209 */ /* 0x000fc80007810000 */
[----:B------:R-:W-:-:S04]  /*37c0*/  FMNMX.FTZ R32, R63, R32, !PT ;  /* 0x000000203f207209 */ /* 0x000fc80007810000 */
[----:B-1----:R-:W-:-:S04]  /*37d0*/  FMNMX.FTZ R34, R47, R32, !PT ;  /* 0x000000202f227209 */ /* 0x002fc80007810000 */
[----:B------:R-:W-:-:S04]  /*37e0*/  FMNMX.FTZ R34, R49, R34, !PT ;  /* 0x0000002231227209 */ /* 0x000fc80007810000 */
[----:B------:R-:W-:Y:S02]  /*37f0*/  FMNMX.FTZ R34, R51, R34, !PT ;  /* 0x0000002233227209 */ /* 0x000fe40007810000 */
[----:B---3--:R-:W-:Y:S02]  /*3800*/  FMNMX.FTZ R89, R10, R89, !PT ;  /* 0x000000590a597209 */ /* 0x008fe40007810000 */
        /* <DEDUP_REMOVED lines=8> */
[--C-:B0-----:R-:W-:Y:S01]  /*3890*/  FFMA.FTZ R38, R117, R88, -R6.reuse ;  /* 0x0000005875267223 */ /* 0x101fe20000010806 */
[----:B------:R-:W-:Y:S01]  /*38a0*/  FMNMX.FTZ R36, R75, R36, !PT ;  /* 0x000000244b247209 */ /* 0x000fe20007810000 */
[-CC-:B------:R-:W-:Y:S01]  /*38b0*/  FFMA.FTZ R123, R123, R88.reuse, -R6.reuse ;  /* 0x000000587b7b7223 */ /* 0x180fe20000010806 */
[----:B------:R-:W-:-:S01]  /*38c0*/  FFMA.FTZ R52, R119, R88, -R6 ;  /* 0x0000005877347223 */ /* 0x000fc20000010806 */
[----:B------:R0:W-:Y:S01]  /*38d0*/  MUFU.EX2 R32, R38 ;  /* 0x0000002600207308 */ /* 0x0001e20000000800 */
[----:B-----5:R-:W-:Y:S01]  /*38e0*/  FSEL R119, R40, -INF , P6 ;  /* 0xff80000028777808 */ /* 0x020fe20003000000 */
[-CC-:B------:R-:W-:Y:S01]  /*38f0*/  FFMA.FTZ R121, R121, R88.reuse, -R6.reuse ;  /* 0x0000005879797223 */ /* 0x180fe20000010806 */
[----:B------:R-:W-:-:S01]  /*3900*/  FFMA.FTZ R129, R129, R88, -R6 ;  /* 0x0000005881817223 */ /* 0x000fc20000010806 */
[-CC-:B------:R-:W-:Y:S01]  /*3910*/  FFMA.FTZ R10, R69, R88.reuse, -R6.reuse ;  /* 0x00000058450a7223 */ /* 0x180fe20000010806 */
[----:B------:R-:W-:-:S01]  /*3920*/  FFMA.FTZ R69, R115, R88, -R6 ;  /* 0x0000005873457223 */ /* 0x000fc20000010806 */
[--C-:B------:R-:W-:Y:S01]  /*3930*/  FFMA.FTZ R115, R131, R88, -R6.reuse ;  /* 0x0000005883737223 */ /* 0x100fe20000010806 */
[----:B--2---:R-:W-:Y:S01]  /*3940*/  FSEL R131, R50, -INF , P1 ;  /* 0xff80000032837808 */ /* 0x004fe20000800000 */
[----:B------:R1:W-:Y:S01]  /*3950*/  MUFU.EX2 R28, R123 ;  /* 0x0000007b001c7308 */ /* 0x0003e20000000800 */
[----:B0-----:R-:W-:Y:S01]  /*3960*/  FMNMX.FTZ R38, R83, R36, !PT ;  /* 0x0000002453267209 */ /* 0x001fe20007810000 */
        /* <DEDUP_REMOVED lines=9> */
[----:B-1----:R-:W-:Y:S01]  /*3a00*/  FSEL R123, R42, -INF , P5 ;  /* 0xff8000002a7b7808 */ /* 0x002fe20002800000 */
[--C-:B------:R-:W-:Y:S01]  /*3a10*/  FFMA.FTZ R42, R107, R88, -R6.reuse ;  /* 0x000000586b2a7223 */ /* 0x100fe20000010806 */
[----:B------:R-:W-:Y:S01]  /*3a20*/  FMNMX.FTZ R38, R119, R38, !PT ;  /* 0x0000002677267209 */ /* 0x000fe20007810000 */
[-CC-:B------:R-:W-:Y:S01]  /*3a30*/  FFMA.FTZ R14, R111, R88.reuse, -R6.reuse ;  /* 0x000000586f0e7223 */ /* 0x180fe20000010806 */
[----:B------:R-:W-:Y:S01]  /*3a40*/  FSEL R107, R46, -INF , P3 ;  /* 0xff8000002e6b7808 */ /* 0x000fe20001800000 */
[----:B------:R1:W-:Y:S01]  /*3a50*/  MUFU.EX2 R34, R129 ;  /* 0x0000008100227308 */ /* 0x0003e20000000800 */
[----:B0-----:R-:W-:-:S01]  /*3a60*/  FFMA.FTZ R121, R127, R88, -R6 ;  /* 0x000000587f797223 */ /* 0x001fc20000010806 */
[----:B------:R-:W-:Y:S01]  /*3a70*/  FSEL R127, R44, -INF , P4 ;  /* 0xff8000002c7f7808 */ /* 0x000fe20002000000 */
[----:B------:R-:W-:-:S01]  /*3a80*/  FFMA.FTZ R103, R135, R88, -R6 ;  /* 0x0000005887677223 */ /* 0x000fc20000010806 */
[----:B------:R-:W-:Y:S01]  /*3a90*/  FMNMX.FTZ R40, R123, R38, !PT ;  /* 0x000000267b287209 */ /* 0x000fe20007810000 */
[----:B------:R-:W-:-:S01]  /*3aa0*/  FFMA.FTZ R44, R125, R88, -R6 ;  /* 0x000000587d2c7223 */ /* 0x000fc20000010806 */
[-CC-:B------:R-:W-:Y:S01]  /*3ab0*/  FFMA.FTZ R141, R141, R88.reuse, -R6.reuse ;  /* 0x000000588d8d7223 */ /* 0x180fe20000010806 */
[----:B------:R-:W-:-:S01]  /*3ac0*/  FFMA.FTZ R71, R139, R88, -R6 ;  /* 0x000000588b477223 */ /* 0x000fc20000010806 */
[----:B------:R-:W-:Y:S01]  /*3ad0*/  FMNMX.FTZ R40, R127, R40, !PT ;  /* 0x000000287f287209 */ /* 0x000fe20007810000 */
[----:B------:R-:W-:Y:S01]  /*3ae0*/  MUFU.EX2 R36, R52 ;  /* 0x0000003400247308 */ /* 0x000fe20000000800 */
[----:B-1----:R-:W-:Y:S01]  /*3af0*/  FSEL R129, R48, -INF , P2 ;  /* 0xff80000030817808 */ /* 0x002fe20001000000 */
[--C-:B------:R-:W-:Y:S01]  /*3b00*/  FFMA.FTZ R48, R79, R88, -R6.reuse ;  /* 0x000000584f307223 */ /* 0x100fe20000010806 */
[----:B------:R-:W-:Y:S01]  /*3b10*/  FMNMX.FTZ R40, R107, R40, !PT ;  /* 0x000000286b287209 */ /* 0x000fe20007810000 */
[-CC-:B------:R-:W-:Y:S01]  /*3b20*/  FFMA.FTZ R79, R97, R88.reuse, -R6.reuse ;  /* 0x00000058614f7223 */ /* 0x180fe20000010806 */
[----:B------:R-:W-:-:S01]  /*3b30*/  FFMA.FTZ R97, R109, R88, -R6 ;  /* 0x000000586d617223 */ /* 0x000fc20000010806 */
[--C-:B------:R-:W-:Y:S01]  /*3b40*/  FFMA.FTZ R93, R147, R88, -R6.reuse ;  /* 0x00000058935d7223 */ /* 0x100fe20000010806 */
[----:B------:R-:W-:Y:S01]  /*3b50*/  FMNMX.FTZ R40, R129, R40, !PT ;  /* 0x0000002881287209 */ /* 0x000fe20007810000 */
[----:B------:R0:W-:Y:S01]  /*3b60*/  MUFU.EX2 R38, R42 ;  /* 0x0000002a00267308 */ /* 0x0001e20000000800 */
[----:B------:R-:W-:-:S01]  /*3b70*/  FFMA.FTZ R137, R137, R88, -R6 ;  /* 0x0000005889897223 */ /* 0x000fc20000010806 */
[--C-:B------:R-:W-:Y:S01]  /*3b80*/  FFMA.FTZ R111, R145, R88, -R6.reuse ;  /* 0x00000058916f7223 */ /* 0x100fe20000010806 */
[----:B------:R-:W-:Y:S01]  /*3b90*/  FMNMX.FTZ R46, R131, R40, !PT ;  /* 0x00000028832e7209 */ /* 0x000fe20007810000 */
[-CC-:B------:R-:W-:Y:S01]  /*3ba0*/  FFMA.FTZ R117, R143, R88.reuse, -R6.reuse ;  /* 0x000000588f757223 */ /* 0x180fe20000010806 */
[----:B------:R-:W-:-:S01]  /*3bb0*/  FFMA.FTZ R113, R113, R88, -R6 ;  /* 0x0000005871717223 */ /* 0x000fc20000010806 */
[-CC-:B------:R-:W-:Y:S01]  /*3bc0*/  FFMA.FTZ R99, R99, R88.reuse, -R6.reuse ;  /* 0x0000005863637223 */ /* 0x180fe20000010806 */
[----:B------:R-:W-:-:S01]  /*3bd0*/  FFMA.FTZ R109, R153, R88, -R6 ;  /* 0x00000058996d7223 */ /* 0x000fc20000010806 */
[----:B------:R-:W1:Y:S01]  /*3be0*/  SHFL.BFLY PT, R91, R46, 0x2, 0x1f ;  /* 0x0c401f002e5b7f89 */ /* 0x000e6200000e0000 */
[----:B------:R2:W-:Y:S01]  /*3bf0*/  MUFU.EX2 R30, R133 ;  /* 0x00000085001e7308 */ /* 0x0005e20000000800 */
[----:B0-----:R-:W-:-:S01]  /*3c00*/  FFMA.FTZ R42, R101, R88, -R6 ;  /* 0x00000058652a7223 */ /* 0x001fc20000010806 */
[-CC-:B------:R-:W-:Y:S01]  /*3c10*/  FFMA.FTZ R101, R149, R88.reuse, -R6.reuse ;  /* 0x0000005895657223 */ /* 0x180fe20000010806 */
[----:B------:R-:W-:-:S01]  /*3c20*/  FFMA.FTZ R125, R157, R88, -R6 ;  /* 0x000000589d7d7223 */ /* 0x000fc20000010806 */
[-CC-:B------:R-:W-:Y:S01]  /*3c30*/  FFMA.FTZ R50, R159, R88.reuse, -R6.reuse ;  /* 0x000000589f327223 */ /* 0x180fe20000010806 */
[----:B------:R-:W-:-:S03]  /*3c40*/  FFMA.FTZ R135, R165, R88, -R6 ;  /* 0x00000058a5877223 */ /* 0x000fc60000010806 */
[----:B------:R0:W-:Y:S01]  /*3c50*/  MUFU.EX2 R40, R48 ;  /* 0x0000003000287308 */ /* 0x0001e20000000800 */
[----:B--2---:R-:W-:-:S07]  /*3c60*/  FFMA.FTZ R133, R161, R88, -R6 ;  /* 0x00000058a1857223 */ /* 0x004fce0000010806 */
[----:B------:R-:W-:Y:S01]  /*3c70*/  MUFU.EX2 R10, R10 ;  /* 0x0000000a000a7308 */ /* 0x000fe20000000800 */
[----:B0-----:R-:W-:-:S01]  /*3c80*/  FFMA.FTZ R48, R155, R88, -R6 ;  /* 0x000000589b307223 */ /* 0x001fc20000010806 */
[----:B-1----:R-:W-:Y:S01]  /*3c90*/  FMNMX.FTZ R52, R46, R91, !PT ;  /* 0x0000005b2e347209 */ /* 0x002fe20007810000 */
[----:B------:R-:W-:-:S05]  /*3ca0*/  FFMA.FTZ R46, R151, R88, -R6 ;  /* 0x00000058972e7223 */ /* 0x000fca0000010806 */
[----:B------:R-:W0:Y:S01]  /*3cb0*/  MUFU.EX2 R31, R31 ;  /* 0x0000001f001f7308 */ /* 0x000e220000000800 */
[----:B------:R-:W1:Y:S07]  /*3cc0*/  SHFL.BFLY PT, R91, R52, 0x1, 0x1f ;  /* 0x0c201f00345b7f89 */ /* 0x000e6e00000e0000 */
[----:B------:R-:W2:Y:S08]  /*3cd0*/  MUFU.EX2 R8, R8 ;  /* 0x0000000800087308 */ /* 0x000eb00000000800 */
[----:B------:R-:W-:Y:S08]  /*3ce0*/  MUFU.EX2 R35, R35 ;  /* 0x0000002300237308 */ /* 0x000ff00000000800 */
[----:B------:R-:W-:Y:S01]  /*3cf0*/  MUFU.EX2 R26, R137 ;  /* 0x00000089001a7308 */ /* 0x000fe20000000800 */
[----:B-1----:R-:W-:Y:S01]  /*3d00*/  FMNMX.FTZ R91, R52, R91, !PT ;  /* 0x0000005b345b7209 */ /* 0x002fe20007810000 */
[----:B------:R-:W-:-:S03]  /*3d10*/  FFMA.FTZ R52, R163, R88, -R6 ;  /* 0x00000058a3347223 */ /* 0x000fc60000010806 */
[C---:B------:R-:W-:Y:S01]  /*3d20*/  FSETP.NEU.FTZ.AND P1, PT, R91.reuse, -INF , PT ;  /* 0xff8000005b00780b */ /* 0x040fe20003f3d000 */
[----:B------:R-:W-:-:S02]  /*3d30*/  FFMA.FTZ R54, R91, R88, -8 ;  /* 0xc10000005b367423 */ /* 0x000fc40000010058 */
[----:B------:R-:W-:Y:S03]  /*3d40*/  MUFU.EX2 R12, R12 ;  /* 0x0000000c000c7308 */ /* 0x000fe60000000800 */
[----:B------:R-:W-:Y:S02]  /*3d50*/  FSEL R64, R54, RZ, P1 ;  /* 0x000000ff36407208 */ /* 0x000fe40000800000 */
[----:B------:R-:W-:-:S03]  /*3d60*/  PLOP3.LUT P1, PT, PT, PT, UP0, 0x80, 0x0 ;  /* 0x000000000000781c */ /* 0x000fc60003f2f008 */
        /* <DEDUP_REMOVED lines=8> */
[----:B------:R-:W-:Y:S01]  /*3df0*/  MUFU.EX2 R6, R6 ;  /* 0x0000000600067308 */ /* 0x000fe20000000800 */
[----:B0-----:R-:W-:-:S01]  /*3e00*/  FADD.FTZ R21, R10, R31 ;  /* 0x0000001f0a157221 */ /* 0x001fc20000010000 */
[-CC-:B------:R-:W-:Y:S01]  /*3e10*/  FFMA.FTZ R15, R15, R88.reuse, -R64.reuse ;  /* 0x000000580f0f7223 */ /* 0x180fe20000010840 */
[----:B------:R-:W-:-:S01]  /*3e20*/  FFMA.FTZ R56, R73, R88, -R64 ;  /* 0x0000005849387223 */ /* 0x000fc20000010840 */
[----:B------:R-:W-:Y:S01]  /*3e30*/  FFMA.FTZ R29, R29, R88, -R64 ;  /* 0x000000581d1d7223 */ /* 0x000fe20000010840 */
[----:B--2---:R-:W-:-:S01]  /*3e40*/  FADD.FTZ R78, R8, R21 ;  /* 0x00000015084e7221 */ /* 0x004fc20000010000 */
        /* <DEDUP_REMOVED lines=28> */
[----:B------:R-:W-:Y:S01]  /*4010*/  FADD.FTZ R27, R35, R78 ;  /* 0x0000004e231b7221 */ /* 0x000fe20000010000 */
[----:B---3--:R-:W-:-:S01]  /*4020*/  FFMA.FTZ R11, R33, R88, -R64 ;  /* 0x00000058210b7223 */ /* 0x008fc20000010840 */
[----:B------:R-:W-:Y:S01]  /*4030*/  F2FP.SATFINITE.E4M3.F32.PACK_AB_MERGE_C R35, R35, R8, RZ ;  /* 0x000000082323723e */ /* 0x000fe200048070ff */
[----:B------:R-:W-:-:S01]  /*4040*/  FFMA.FTZ R119, R119, R88, -R64 ;  /* 0x0000005877777223 */ /* 0x000fc20000010840 */
[----:B------:R-:W-:Y:S01]  /*4050*/  FADD.FTZ R78, R12, R27 ;  /* 0x0000001b0c4e7221 */ /* 0x000fe20000010000 */
[----:B------:R-:W-:-:S01]  /*4060*/  FFMA.FTZ R123, R123, R88, -R64 ;  /* 0x000000587b7b7223 */ /* 0x000fc20000010840 */
[----:B------:R-:W1:Y:S01]  /*4070*/  MUFU.EX2 R54, R54 ;  /* 0x0000003600367308 */ /* 0x000e620000000800 */
[----:B----4-:R-:W-:-:S01]  /*4080*/  FADD.FTZ R80, R137, R80 ;  /* 0x0000005089507221 */ /* 0x010fc20000010000 */
[----:B------:R-:W-:Y:S01]  /*4090*/  FADD.FTZ R33, R39, R78 ;  /* 0x0000004e27217221 */ /* 0x000fe20000010000 */
[----:B------:R-:W-:Y:S01]  /*40a0*/  F2FP.SATFINITE.E4M3.F32.PACK_AB_MERGE_C R168, R31, R10, R35 ;  /* 0x0000000a1fa8723e */ /* 0x000fe20004807023 */
[--C-:B------:R-:W-:Y:S01]  /*40b0*/  FFMA.FTZ R127, R127, R88, -R64.reuse ;  /* 0x000000587f7f7223 */ /* 0x100fe20000010840 */
[----:B------:R-:W-:Y:S01]  /*40c0*/  F2FP.SATFINITE.E4M3.F32.PACK_AB_MERGE_C R66, R137, R66, RZ ;  /* 0x000000428942723e */ /* 0x000fe200048070ff */
[-CC-:B------:R-:W-:Y:S01]  /*40d0*/  FFMA.FTZ R107, R107, R88.reuse, -R64.reuse ;  /* 0x000000586b6b7223 */ /* 0x180fe20000010840 */
[----:B------:R-:W-:-:S01]  /*40e0*/  FFMA.FTZ R129, R129, R88, -R64 ;  /* 0x0000005881817223 */ /* 0x000fc20000010840 */
[----:B------:R-:W2:Y:S01]  /*40f0*/  MUFU.EX2 R14, R14 ;  /* 0x0000000e000e7308 */ /* 0x000ea20000000800 */
[----:B0-----:R-:W-:-:S01]  /*4100*/  FADD.FTZ R27, R7, R80 ;  /* 0x00000050071b7221 */ /* 0x001fc20000010000 */
[----:B------:R-:W-:Y:S01]  /*4110*/  F2FP.SATFINITE.E4M3.F32.PACK_AB_MERGE_C R169, R5, R6, R66 ;  /* 0x0000000605a9723e */ /* 0x000fe20004807042 */
[--C-:B------:R-:W-:Y:S01]  /*4120*/  IMAD.MOV.U32 R81, RZ, RZ, R87.reuse ;  /* 0x000000ffff517224 */ /* 0x100fe200078e0057 */
[-C--:B------:R-:W-:Y:S01]  /*4130*/  MOV R49, R87.reuse ;  /* 0x0000005700317202 */ /* 0x080fe20000000f00 */
[--C-:B------:R-:W-:Y:S01]  /*4140*/  IMAD.MOV.U32 R73, RZ, RZ, R87.reuse ;  /* 0x000000ffff497224 */ /* 0x100fe200078e0057 */
[----:B------:R-:W-:Y:S01]  /*4150*/  MOV R35, R87 ;  /* 0x0000005700237202 */ /* 0x000fe20000000f00 */
[----:B------:R-:W-:Y:S01]  /*4160*/  IMAD.MOV.U32 R66, RZ, RZ, R87 ;  /* 0x000000ffff427224 */ /* 0x000fe200078e0057 */
[----:B------:R-:W0:Y:S01]  /*4170*/  MUFU.EX2 R25, R25 ;  /* 0x0000001900197308 */ /* 0x000e220000000800 */
[----:B-1----:R-:W-:-:S01]  /*4180*/  FADD.FTZ R78, R54, R27 ;  /* 0x0000001b364e7221 */ /* 0x002fc20000010000 */
[----:B------:R-:W-:-:S02]  /*4190*/  IMAD.MOV.U32 R61, RZ, RZ, R87 ;  /* 0x000000ffff3d7224 */ /* 0x000fc400078e0057 */
[--C-:B------:R-:W-:Y:S02]  /*41a0*/  IMAD.MOV.U32 R57, RZ, RZ, R87.reuse ;  /* 0x000000ffff397224 */ /* 0x100fe400078e0057 */
[----:B------:R-:W-:Y:S02]  /*41b0*/  IMAD.MOV.U32 R41, RZ, RZ, R87 ;  /* 0x000000ffff297224 */ /* 0x000fe400078e0057 */
[----:B------:R-:W1:Y:S01]  /*41c0*/  MUFU.EX2 R69, R69 ;  /* 0x0000004500457308 */ /* 0x000e620000000800 */
[----:B--2---:R-:W-:-:S01]  /*41d0*/  FADD.FTZ R80, R14, R33 ;  /* 0x000000210e507221 */ /* 0x004fc20000010000 */
[----:B------:R-:W-:-:S06]  /*41e0*/  IMAD.MOV.U32 R31, RZ, RZ, R87 ;  /* 0x000000ffff1f7224 */ /* 0x000fcc00078e0057 */
[----:B------:R2:W3:Y:S01]  /*41f0*/  MUFU.EX2 R68, R15 ;  /* 0x0000000f00447308 */ /* 0x0004e20000000800 */
[----:B0-----:R-:W-:-:S07]  /*4200*/  FADD.FTZ R27, R25, R78 ;  /* 0x0000004e191b7221 */ /* 0x001fce0000010000 */
[----:B------:R-:W0:Y:S01]  /*4210*/  MUFU.EX2 R20, R141 ;  /* 0x0000008d00147308 */ /* 0x000e220000000800 */
[----:B-1----:R-:W-:-:S01]  /*4220*/  FADD.FTZ R33, R69, R80 ;  /* 0x0000005045217221 */ /* 0x002fc20000010000 */
[--C-:B--2---:R-:W-:Y:S01]  /*4230*/  FFMA.FTZ R15, R45, R88, -R64.reuse ;  /* 0x000000582d0f7223 */ /* 0x104fe20000010840 */
[----:B------:R-:W-:Y:S01]  /*4240*/  F2FP.SATFINITE.E4M3.F32.PACK_AB_MERGE_C R69, R69, R14, RZ ;  /* 0x0000000e4545723e */ /* 0x000fe200048070ff */
[----:B------:R-:W-:Y:S01]  /*4250*/  FFMA.FTZ R64, R131, R88, -R64 ;  /* 0x0000005883407223 */ /* 0x000fe20000010840 */
[----:B------:R-:W-:Y:S02]  /*4260*/  IMAD.MOV.U32 R45, RZ, RZ, R87 ;  /* 0x000000ffff2d7224 */ /* 0x000fe400078e0057 */
[----:B------:R-:W-:Y:S01]  /*4270*/  F2FP.SATFINITE.E4M3.F32.PACK_AB_MERGE_C R170, R39, R12, R69 ;  /* 0x0000000c27aa723e */ /* 0x000fe20004807045 */
[----:B------:R-:W1:Y:S01]  /*4280*/  MUFU.EX2 R9, R9 ;  /* 0x0000000900097308 */ /* 0x000e620000000800 */
[----:B---3--:R-:W-:-:S01]  /*4290*/  FADD.FTZ R78, R68, R27 ;  /* 0x0000001b444e7221 */ /* 0x008fc20000010000 */
[----:B------:R-:W-:Y:S01]  /*42a0*/  F2FP.SATFINITE.E4M3.F32.PACK_AB_MERGE_C R68, R68, R25, RZ ;  /* 0x000000194444723e */ /* 0x000fe200048070ff */
[----:B------:R-:W-:-:S02]  /*42b0*/  IMAD.MOV.U32 R69, RZ, RZ, R87 ;  /* 0x000000ffff457224 */ /* 0x000fc400078e0057 */
[--C-:B------:R-:W-:Y:S01]  /*42c0*/  IMAD.MOV.U32 R39, RZ, RZ, R87.reuse ;  /* 0x000000ffff277224 */ /* 0x100fe200078e0057 */
        /* <DEDUP_REMOVED lines=16> */
[----:B------:R-:W-:Y:S02]  /*43d0*/  F2FP.SATFINITE.E4M3.F32.PACK_AB_MERGE_C R93, R93, R24, RZ ;  /* 0x000000185d5d723e */ /* 0x000fe400048070ff */
[----:B0-----:R-:W-:Y:S01]  /*43e0*/  MOV R77, R87 ;  /* 0x00000057004d7202 */ /* 0x001fe20000000f00 */
[----:B------:R-:W-:Y:S01]  /*43f0*/  FADD.FTZ R82, R26, R33 ;  /* 0x000000211a527221 */ /* 0x000fe20000010000 */
[----:B------:R-:W-:Y:S01]  /*4400*/  F2FP.SATFINITE.E4M3.F32.PACK_AB_MERGE_C R172, R71, R20, R93 ;  /* 0x0000001447ac723e */ /* 0x000fe2000480705d */
[----:B------:R-:W-:Y:S01]  /*4410*/  IMAD.MOV.U32 R71, RZ, RZ, R87 ;  /* 0x000000ffff477224 */ /* 0x000fe200078e0057 */
[----:B------:R-:W0:Y:S01]  /*4420*/  MUFU.EX2 R103, R103 ;  /* 0x0000006700677308 */ /* 0x000e220000000800 */
[----:B---3--:R-:W-:-:S01]  /*4430*/  FADD.FTZ R80, R70, R27 ;  /* 0x0000001b46507221 */ /* 0x008fc20000010000 */
[----:B------:R-:W-:-:S02]  /*4440*/  F2FP.SATFINITE.E4M3.F32.PACK_AB_MERGE_C R29, R70, R29, RZ ;  /* 0x0000001d461d723e */ /* 0x000fc400048070ff */
[----:B------:R-:W-:Y:S02]  /*4450*/  MOV R70, R87 ;  /* 0x0000005700467202 */ /* 0x000fe40000000f00 */
[----:B------:R-:W-:Y:S01]  /*4460*/  F2FP.SATFINITE.E4M3.F32.PACK_AB_MERGE_C R173, R56, R9, R29 ;  /* 0x0000000938ad723e */ /* 0x000fe2000480701d */
[----:B------:R-:W-:Y:S01]  /*4470*/  IMAD.MOV.U32 R29, RZ, RZ, R87 ;  /* 0x000000ffff1d7224 */ /* 0x000fe200078e0057 */
[----:B------:R-:W2:Y:S01]  /*4480*/  MUFU.EX2 R58, R58 ;  /* 0x0000003a003a7308 */ /* 0x000ea20000000800 */
[----:B-1----:R-:W-:-:S01]  /*4490*/  FADD.FTZ R27, R11, R80 ;  /* 0x000000500b1b7221 */ /* 0x002fc20000010000 */
[----:B------:R-:W-:-:S06]  /*44a0*/  MOV R56, R87 ;  /* 0x0000005700387202 */ /* 0x000fcc0000000f00 */
[----:B------:R-:W1:Y:S01]  /*44b0*/  MUFU.EX2 R37, R37 ;  /* 0x0000002500257308 */ /* 0x000e620000000800 */
[----:B0-----:R-:W-:-:S04]  /*44c0*/  FADD.FTZ R33, R103, R82 ;  /* 0x0000005267217221 */ /* 0x001fc80000010000 */
[----:B------:R-:W-:-:S03]  /*44d0*/  FADD.FTZ R84, R28, R33 ;  /* 0x000000211c547221 */ /* 0x000fc60000010000 */
[----:B------:R-:W0:Y:S01]  /*44e0*/  MUFU.EX2 R111, R111 ;  /* 0x0000006f006f7308 */ /* 0x000e220000000800 */
[----:B--2---:R-:W-:-:S07]  /*44f0*/  FADD.FTZ R82, R58, R27 ;  /* 0x0000001b3a527221 */ /* 0x004fce0000010000 */
[----:B------:R2:W3:Y:S01]  /*4500*/  MUFU.EX2 R72, R85 ;  /* 0x0000005500487308 */ /* 0x0004e20000000800 */
[----:B-1----:R-:W-:-:S07]  /*4510*/  FADD.FTZ R27, R37, R82 ;  /* 0x00000052251b7221 */ /* 0x002fce0000010000 */
[----:B------:R-:W1:Y:S01]  /*4520*/  MUFU.EX2 R13, R13 ;  /* 0x0000000d000d7308 */ /* 0x000e620000000800 */
[----:B0-----:R-:W-:-:S01]  /*4530*/  FADD.FTZ R33, R111, R84 ;  /* 0x000000546f217221 */ /* 0x001fc20000010000 */
[----:B------:R-:W-:Y:S01]  /*4540*/  F2FP.SATFINITE.E4M3.F32.PACK_AB_MERGE_C R111, R111, R28, RZ ;  /* 0x0000001c6f6f723e */ /* 0x000fe200048070ff */
[----:B--2---:R-:W-:Y:S01]  /*4550*/  IMAD.MOV.U32 R85, RZ, RZ, R87 ;  /* 0x000000ffff557224 */ /* 0x004fe200078e0057 */
[----:B------:R-:W-:Y:S01]  /*4560*/  MOV R84, R87 ;  /* 0x0000005700547202 */ /* 0x000fe20000000f00 */
[----:B------:R-:W-:-:S01]  /*4570*/  FADD.FTZ R82, R30, R33 ;  /* 0x000000211e527221 */ /* 0x000fc20000010000 */
[----:B------:R-:W-:Y:S01]  /*4580*/  F2FP.SATFINITE.E4M3.F32.PACK_AB_MERGE_C R174, R103, R26, R111 ;  /* 0x0000001a67ae723e */ /* 0x000fe2000480706f */
[----:B------:R-:W-:Y:S01]  /*4590*/  IMAD.MOV.U32 R26, RZ, RZ, R87 ;  /* 0x000000ffff1a7224 */ /* 0x000fe200078e0057 */
[----:B------:R-:W0:Y:S01]  /*45a0*/  MUFU.EX2 R115, R115 ;  /* 0x0000007300737308 */ /* 0x000e220000000800 */
[----:B---3--:R-:W-:-:S01]  /*45b0*/  FADD.FTZ R8, R72, R27 ;  /* 0x0000001b48087221 */ /* 0x008fc20000010000 */
[----:B------:R-:W-:Y:S01]  /*45c0*/  F2FP.SATFINITE.E4M3.F32.PACK_AB_MERGE_C R37, R72, R37, RZ ;  /* 0x000000254825723e */ /* 0x000fe200048070ff */
[----:B------:R-:W-:-:S03]  /*45d0*/  IMAD.MOV.U32 R72, RZ, RZ, R87 ;  /* 0x000000ffff487224 */ /* 0x000fc600078e0057 */
[----:B------:R-:W-:Y:S01]  /*45e0*/  F2FP.SATFINITE.E4M3.F32.PACK_AB_MERGE_C R175, R58, R11, R37 ;  /* 0x0000000b3aaf723e */ /* 0x000fe20004807025 */
[----:B------:R-:W-:Y:S01]  /*45f0*/  IMAD.MOV.U32 R58, RZ, RZ, R87 ;  /* 0x000000ffff3a7224 */ /* 0x000fe200078e0057 */
[----:B------:R-:W2:Y:S01]  /*4600*/  MUFU.EX2 R60, R60 ;  /* 0x0000003c003c7308 */ /* 0x000ea20000000800 */
[----:B-1----:R-:W-:-:S01]  /*4610*/  FADD.FTZ R27, R13, R8 ;  /* 0x000000080d1b7221 */ /* 0x002fc20000010000 */
[----:B------:R-:W-:-:S06]  /*4620*/  IMAD.MOV.U32 R37, RZ, RZ, R87 ;  /* 0x000000ffff257224 */ /* 0x000fcc00078e0057 */
[----:B------:R-:W1:Y:S01]  /*4630*/  MUFU.EX2 R59, R59 ;  /* 0x0000003b003b7308 */ /* 0x000e620000000800 */
[----:B0-----:R-:W-:-:S01]  /*4640*/  FADD.FTZ R33, R115, R82 ;  /* 0x0000005273217221 */ /* 0x001fc20000010000 */
[----:B------:R-:W-:-:S03]  /*4650*/  IMAD.MOV.U32 R82, RZ, RZ, R87 ;  /* 0x000000ffff527224 */ /* 0x000fc600078e0057 */
[----:B------:R-:W-:Y:S01]  /*4660*/  FADD.FTZ R24, R32, R33 ;  /* 0x0000002120187221 */ /* 0x000fe20000010000 */
[----:B------:R-:W-:Y:S02]  /*4670*/  IMAD.MOV.U32 R33, RZ, RZ, R87 ;  /* 0x000000ffff217224 */ /* 0x000fe400078e0057 */
        /* <DEDUP_REMOVED lines=10> */
[----:B------:R-:W-:Y:S01]  /*4720*/  IMAD.MOV.U32 R32, RZ, RZ, R87 ;  /* 0x000000ffff207224 */ /* 0x000fe200078e0057 */
[----:B------:R-:W0:Y:S01]  /*4730*/  MUFU.EX2 R121, R121 ;  /* 0x0000007900797308 */ /* 0x000e220000000800 */
[----:B---3--:R-:W-:-:S01]  /*4740*/  FADD.FTZ R14, R74, R27 ;  /* 0x0000001b4a0e7221 */ /* 0x008fc20000010000 */
[----:B------:R-:W-:Y:S01]  /*4750*/  F2FP.SATFINITE.E4M3.F32.PACK_AB_MERGE_C R59, R74, R59, RZ ;  /* 0x0000003b4a3b723e */ /* 0x000fe200048070ff */
[----:B------:R-:W-:-:S02]  /*4760*/  IMAD.MOV.U32 R74, RZ, RZ, R87 ;  /* 0x000000ffff4a7224 */ /* 0x000fc400078e0057 */
[----:B------:R-:W-:Y:S01]  /*4770*/  IMAD.MOV.U32 R30, RZ, RZ, R87 ;  /* 0x000000ffff1e7224 */ /* 0x000fe200078e0057 */
[----:B------:R-:W-:Y:S01]  /*4780*/  F2FP.SATFINITE.E4M3.F32.PACK_AB_MERGE_C R177, R60, R13, R59 ;  /* 0x0000000d3cb1723e */ /* 0x000fe2000480703b */
[----:B------:R-:W-:Y:S01]  /*4790*/  IMAD.MOV.U32 R60, RZ, RZ, R87 ;  /* 0x000000ffff3c7224 */ /* 0x000fe200078e0057 */
[----:B------:R-:W2:Y:S01]  /*47a0*/  MUFU.EX2 R62, R62 ;  /* 0x0000003e003e7308 */ /* 0x000ea20000000800 */
[----:B-1----:R-:W-:-:S01]  /*47b0*/  FADD.FTZ R25, R15, R14 ;  /* 0x0000000e0f197221 */ /* 0x002fc20000010000 */
[----:B------:R-:W-:-:S06]  /*47c0*/  IMAD.MOV.U32 R59, RZ, RZ, R87 ;  /* 0x000000ffff3b7224 */ /* 0x000fcc00078e0057 */
        /* <DEDUP_REMOVED lines=10> */
[----:B--2---:R-:W-:Y:S01]  /*4870*/  IMAD.MOV.U32 R47, RZ, RZ, R87 ;  /* 0x000000ffff2f7224 */ /* 0x004fe200078e0057 */
[----:B------:R-:W-:Y:S02]  /*4880*/  MOV R28, R87 ;  /* 0x00000057001c7202 */ /* 0x000fe40000000f00 */
[----:B------:R-:W-:-:S01]  /*4890*/  FADD.FTZ R10, R38, R113 ;  /* 0x00000071260a7221 */ /* 0x000fc20000010000 */
[----:B------:R-:W-:Y:S01]  /*48a0*/  F2FP.SATFINITE.E4M3.F32.PACK_AB_MERGE_C R178, R121, R34, R36 ;  /* 0x0000002279b2723e */ /* 0x000fe20004807024 */
[----:B------:R-:W0:Y:S01]  /*48b0*/  MUFU.EX2 R99, R99 ;  /* 0x0000006300637308 */ /* 0x000e220000000800 */
[C---:B---3--:R-:W-:Y:S01]  /*48c0*/  F2FP.SATFINITE.E4M3.F32.PACK_AB_MERGE_C R63, R76.reuse, R63, RZ ;  /* 0x0000003f4c3f723e */ /* 0x048fe200048070ff */
[----:B------:R-:W-:Y:S01]  /*48d0*/  FADD.FTZ R76, R76, R25 ;  /* 0x000000194c4c7221 */ /* 0x000fe20000010000 */
[----:B------:R-:W-:-:S02]  /*48e0*/  IMAD.MOV.U32 R36, RZ, RZ, R87 ;  /* 0x000000ffff247224 */ /* 0x000fc400078e0057 */
[----:B------:R-:W-:Y:S01]  /*48f0*/  F2FP.SATFINITE.E4M3.F32.PACK_AB_MERGE_C R179, R62, R15, R63 ;  /* 0x0000000f3eb3723e */ /* 0x000fe2000480703f */
[----:B------:R-:W-:Y:S01]  /*4900*/  IMAD.MOV.U32 R62, RZ, RZ, R87 ;  /* 0x000000ffff3e7224 */ /* 0x000fe200078e0057 */
[----:B------:R-:W-:Y:S01]  /*4910*/  MOV R63, R87 ;  /* 0x00000057003f7202 */ /* 0x000fe20000000f00 */
[----:B------:R2:W3:Y:S01]  /*4920*/  MUFU.EX2 R4, R51 ;  /* 0x0000003300047308 */ /* 0x0004e20000000800 */
[----:B-1----:R-:W-:-:S01]  /*4930*/  FADD.FTZ R25, R21, R76 ;  /* 0x0000004c15197221 */ /* 0x002fc20000010000 */
[--C-:B------:R-:W-:Y:S02]  /*4940*/  IMAD.MOV.U32 R76, RZ, RZ, R87.reuse ;  /* 0x000000ffff4c7224 */ /* 0x100fe400078e0057 */
[----:B------:R-:W-:-:S04]  /*4950*/  IMAD.MOV.U32 R34, RZ, RZ, R87 ;  /* 0x000000ffff227224 */ /* 0x000fc800078e0057 */
[----:B------:R-:W1:Y:S01]  /*4960*/  MUFU.EX2 R53, R53 ;  /* 0x0000003500357308 */ /* 0x000e620000000800 */
[----:B0-----:R-:W-:-:S01]  /*4970*/  FADD.FTZ R27, R99, R10 ;  /* 0x0000000a631b7221 */ /* 0x001fc20000010000 */
[----:B--2---:R-:W-:-:S03]  /*4980*/  IMAD.MOV.U32 R51, RZ, RZ, R87 ;  /* 0x000000ffff337224 */ /* 0x004fc600078e0057 */
[----:B------:R-:W-:-:S03]  /*4990*/  FADD.FTZ R20, R40, R27 ;  /* 0x0000001b28147221 */ /* 0x000fc60000010000 */
[----:B------:R-:W0:Y:S01]  /*49a0*/  MUFU.EX2 R79, R79 ;  /* 0x0000004f004f7308 */ /* 0x000e220000000800 */
[----:B---3--:R-:W-:-:S07]  /*49b0*/  FADD.FTZ R12, R4, R25 ;  /* 0x00000019040c7221 */ /* 0x008fce0000010000 */
[----:B------:R2:W3:Y:S01]  /*49c0*/  MUFU.EX2 R78, R55 ;  /* 0x00000037004e7308 */ /* 0x0004e20000000800 */
[----:B-1----:R-:W-:-:S07]  /*49d0*/  FADD.FTZ R25, R53, R12 ;  /* 0x0000000c35197221 */ /* 0x002fce0000010000 */
[----:B------:R-:W1:Y:S01]  /*49e0*/  MUFU.EX2 R42, R42 ;  /* 0x0000002a002a7308 */ /* 0x000e620000000800 */
[C---:B0-----:R-:W-:Y:S01]  /*49f0*/  F2FP.SATFINITE.E4M3.F32.PACK_AB_MERGE_C R40, R79.reuse, R40, RZ ;  /* 0x000000284f28723e */ /* 0x041fe200048070ff */
[----:B------:R-:W-:Y:S01]  /*4a00*/  FADD.FTZ R79, R79, R20 ;  /* 0x000000144f4f7221 */ /* 0x000fe20000010000 */
[--C-:B--2---:R-:W-:Y:S02]  /*4a10*/  IMAD.MOV.U32 R55, RZ, RZ, R87.reuse ;  /* 0x000000ffff377224 */ /* 0x104fe400078e0057 */
[----:B------:R-:W-:Y:S01]  /*4a20*/  F2FP.SATFINITE.E4M3.F32.PACK_AB_MERGE_C R180, R99, R38, R40 ;  /* 0x0000002663b4723e */ /* 0x000fe20004807028 */
[----:B------:R-:W-:Y:S02]  /*4a30*/  IMAD.MOV.U32 R40, RZ, RZ, R87 ;  /* 0x000000ffff287224 */ /* 0x000fe400078e0057 */
[----:B------:R-:W0:Y:S01]  /*4a40*/  MUFU.EX2 R65, R65 ;  /* 0x0000004100417308 */ /* 0x000e220000000800 */
[C---:B---3--:R-:W-:Y:S01]  /*4a50*/  F2FP.SATFINITE.E4M3.F32.PACK_AB_MERGE_C R53, R78.reuse, R53, RZ ;  /* 0x000000354e35723e */ /* 0x048fe200048070ff */
[----:B------:R-:W-:Y:S01]  /*4a60*/  FADD.FTZ R78, R78, R25 ;  /* 0x000000194e4e7221 */ /* 0x000fe20000010000 */
[----:B------:R-:W-:-:S02]  /*4a70*/  IMAD.MOV.U32 R38, RZ, RZ, R87 ;  /* 0x000000ffff267224 */ /* 0x000fc400078e0057 */
[----:B------:R-:W-:Y:S01]  /*4a80*/  F2FP.SATFINITE.E4M3.F32.PACK_AB_MERGE_C R181, R4, R21, R53 ;  /* 0x0000001504b5723e */ /* 0x000fe20004807035 */
[----:B------:R-:W-:Y:S02]  /*4a90*/  IMAD.MOV.U32 R53, RZ, RZ, R87 ;  /* 0x000000ffff357224 */ /* 0x000fe400078e0057 */
[----:B------:R-:W2:Y:S01]  /*4aa0*/  MUFU.EX2 R97, R97 ;  /* 0x0000006100617308 */ /* 0x000ea20000000800 */
[----:B-1----:R-:W-:-:S01]  /*4ab0*/  FADD.FTZ R12, R42, R79 ;  /* 0x0000004f2a0c7221 */ /* 0x002fc20000010000 */
[----:B------:R-:W-:-:S06]  /*4ac0*/  IMAD.MOV.U32 R79, RZ, RZ, R87 ;  /* 0x000000ffff4f7224 */ /* 0x000fcc00078e0057 */
        /* <DEDUP_REMOVED lines=18> */
[--C-:B--2---:R-:W-:Y:S01]  /*4bf0*/  IMAD.MOV.U32 R83, RZ, RZ, R87.reuse ;  /* 0x000000ffff537224 */ /* 0x104fe200078e0057 */
[----:B------:R-:W-:Y:S01]  /*4c00*/  MOV R42, R87 ;  /* 0x00000057002a7202 */ /* 0x000fe20000000f00 */
[----:B------:R-:W-:-:S04]  /*4c10*/  IMAD.MOV.U32 R24, RZ, RZ, R87 ;  /* 0x000000ffff187224 */ /* 0x000fc800078e0057 */
[----:B------:R-:W0:Y:S01]  /*4c20*/  MUFU.EX2 R125, R125 ;  /* 0x0000007d007d7308 */ /* 0x000e220000000800 */
[C---:B---3--:R-:W-:Y:S01]  /*4c30*/  F2FP.SATFINITE.E4M3.F32.PACK_AB_MERGE_C R75, R8.reuse, R75, RZ ;  /* 0x0000004b084b723e */ /* 0x048fe200048070ff */
[----:B------:R-:W-:Y:S01]  /*4c40*/  FADD.FTZ R8, R8, R25 ;  /* 0x0000001908087221 */ /* 0x000fe20000010000 */
[----:B------:R-:W-:Y:S02]  /*4c50*/  IMAD.MOV.U32 R25, RZ, RZ, R87 ;  /* 0x000000ffff197224 */ /* 0x000fe400078e0057 */
        /* <DEDUP_REMOVED lines=25> */
[----:B------:R-:W-:-:S03]  /*4df0*/  F2FP.SATFINITE.E4M3.F32.PACK_AB_MERGE_C R185, R14, R95, R119 ;  /* 0x0000005f0eb9723e */ /* 0x000fc60004807077 */
[----:B------:R-:W0:Y:S08]  /*4e00*/  MUFU.EX2 R50, R50 ;  /* 0x0000003200327308 */ /* 0x000e300000000800 */
[----:B------:R-:W2:Y:S01]  /*4e10*/  MUFU.EX2 R127, R127 ;  /* 0x0000007f007f7308 */ /* 0x000ea20000000800 */
[----:B-1----:R-:W-:-:S07]  /*4e20*/  F2FP.SATFINITE.E4M3.F32.PACK_AB_MERGE_C R7, R135, R52, RZ ;  /* 0x000000348707723e */ /* 0x002fce00048070ff */
[----:B------:R-:W1:Y:S01]  /*4e30*/  MUFU.EX2 R133, R133 ;  /* 0x0000008500857308 */ /* 0x000e620000000800 */
[----:B0-----:R-:W-:-:S07]  /*4e40*/  FADD.FTZ R6, R50, R125 ;  /* 0x0000007d32067221 */ /* 0x001fce0000010000 */
[----:B------:R-:W0:Y:S01]  /*4e50*/  MUFU.EX2 R12, R107 ;  /* 0x0000006b000c7308 */ /* 0x000e220000000800 */
[----:B--2---:R-:W-:-:S07]  /*4e60*/  FADD.FTZ R5, R127, R10 ;  /* 0x0000000a7f057221 */ /* 0x004fce0000010000 */
[----:B------:R-:W2:Y:S01]  /*4e70*/  MUFU.EX2 R129, R129 ;  /* 0x0000008100817308 */ /* 0x000ea20000000800 */
[C---:B-1----:R-:W-:Y:S01]  /*4e80*/  F2FP.SATFINITE.E4M3.F32.PACK_AB_MERGE_C R186, R133.reuse, R50, R7 ;  /* 0x0000003285ba723e */ /* 0x042fe20004807007 */
[----:B------:R-:W-:Y:S01]  /*4e90*/  FADD.FTZ R133, R133, R6 ;  /* 0x0000000685857221 */ /* 0x000fe20000010000 */
[----:B------:R-:W-:-:S03]  /*4ea0*/  IMAD.MOV.U32 R50, RZ, RZ, R87 ;  /* 0x000000ffff327224 */ /* 0x000fc600078e0057 */
[----:B------:R-:W-:Y:S02]  /*4eb0*/  FADD.FTZ R52, R52, R133 ;  /* 0x0000008534347221 */ /* 0x000fe40000010000 */
[----:B------:R-:W1:Y:S01]  /*4ec0*/  MUFU.EX2 R64, R64 ;  /* 0x0000004000407308 */ /* 0x000e620000000800 */
[----:B0-----:R-:W-:-:S04]  /*4ed0*/  FADD.FTZ R4, R12, R5 ;  /* 0x000000050c047221 */ /* 0x001fc80000010000 */
[----:B--2---:R-:W-:Y:S01]  /*4ee0*/  FADD.FTZ R7, R129, R4 ;  /* 0x0000000481077221 */ /* 0x004fe20000010000 */
[----:B-1----:R-:W-:-:S03]  /*4ef0*/  F2FP.SATFINITE.E4M3.F32.PACK_AB_MERGE_C R5, R64, R129, RZ ;  /* 0x000000814005723e */ /* 0x002fc600048070ff */
[----:B------:R-:W-:Y:S01]  /*4f00*/  FADD.FTZ R7, R64, R7 ;  /* 0x0000000740077221 */ /* 0x000fe20000010000 */
[----:B------:R-:W-:Y:S01]  /*4f10*/  IMAD.MOV.U32 R64, RZ, RZ, R87 ;  /* 0x000000ffff407224 */ /* 0x000fe200078e0057 */
[----:B------:R-:W-:Y:S01]  /*4f20*/  F2FP.SATFINITE.E4M3.F32.PACK_AB_MERGE_C R187, R12, R127, R5 ;  /* 0x0000007f0cbb723e */ /* 0x000fe20004807005 */
[----:B------:R-:W-:-:S01]  /*4f30*/  FADD.FTZ R5, R135, R52 ;  /* 0x0000003487057221 */ /* 0x000fc20000010000 */
        /* <DEDUP_REMOVED lines=36> */
[----:B------:R-:W-:Y:S01]  /*5180*/  UIADD3 UR48, UR48, -0x2, URZ ;  /* 0xfffffffe30307890 */ /* 0x000fe2000fffe03f */
[----:B------:R-:W-:Y:S01]  /*5190*/  UMOV UR29, UR36 ;  /* 0x00000024001d7c82 */ /* 0x000fe20008000000 */
[----:B------:R-:W-:-:S10]  /*51a0*/  UMOV UR28, UR37 ;  /* 0x00000025001c7c82 */ /* 0x000fd40008000000 */
.L_x_7132:
[----:B------:R-:W-:Y:S01]  /*51b0*/  ISETP.NE.AND P2, PT, RZ, UR43, PT ;  /* 0x0000002bff007c0c */ /* 0x000fe2000bf45270 */
[----:B------:R-:W-:-:S04]  /*51c0*/  UISETP.NE.AND UP0, UPT, UR28, 0x1, UPT ;  /* 0x000000011c00788c */ /* 0x000fc8000bf05270 */
[----:B------:R-:W-:-:S04]  /*51d0*/  USEL UR36, URZ, 0x1, UP0 ;  /* 0x000000013f247887 */ /* 0x000fc80008000000 */
[----:B------:R-:W-:-:S04]  /*51e0*/  ULOP3.LUT UR36, UR29, UR36, URZ, 0x3c, !UPT ;  /* 0x000000241d247292 */ /* 0x000fc8000f8e3c3f */
[----:B------:R-:W-:Y:S08]  /*51f0*/  @P2 BRA `(.L_x_7122) ;  /* 0x0000000000442947 */ /* 0x000ff00003800000 */
[----:B------:R-:W-:Y:S05]  /*5200*/  @!P0 BRA `(.L_x_7123) ;  /* 0x0000000000048947 */ /* 0x000fea0003800000 */
[----:B------:R-:W-:Y:S01]  /*5210*/  BPT.TRAP 0x1 ;  /* 0x000000040000795c */ /* 0x000fe20000300000 */
.L_x_7123:
[----:B------:R-:W0:Y:S01]  /*5220*/  S2UR UR10, SR_CgaCtaId ;  /* 0x00000000000a79c3 */ /* 0x000e220000008800 */
[----:B------:R-:W-:Y:S01]  /*5230*/  UIADD3 UR6, UR28, 0x1, URZ ;  /* 0x000000011c067890 */ /* 0x000fe2000fffe03f */
[----:B------:R-:W-:Y:S01]  /*5240*/  MOV R8, UR36 ;  /* 0x0000002400087c02 */ /* 0x000fe20008000f00 */
[----:B------:R-:W-:Y:S02]  /*5250*/  UMOV UR7, 0x400 ;  /* 0x0000040000077882 */ /* 0x000fe40000000000 */
[----:B------:R-:W-:Y:S01]  /*5260*/  UISETP.NE.AND UP0, UPT, UR6, 0x2, UPT ;  /* 0x000000020600788c */ /* 0x000fe2000bf05270 */
[----:B------:R-:W-:-:S03]  /*5270*/  SHF.L.U32 R8, R8, 0x1f, RZ ;  /* 0x0000001f08087819 */ /* 0x000fc600000006ff */
[----:B------:R-:W-:Y:S02]  /*5280*/  USEL UR6, UR6, URZ, UP0 ;  /* 0x0000003f06067287 */ /* 0x000fe40008000000 */
[----:B0-----:R-:W-:-:S04]  /*5290*/  ULEA UR7, UR10, UR7, 0x18 ;  /* 0x000000070a077291 */ /* 0x001fc8000f8ec03f */
[----:B------:R-:W-:-:S09]  /*52a0*/  ULEA UR6, UR6, UR7, 0x3 ;  /* 0x0000000706067291 */ /* 0x000fd2000f8e183f */
[----:B------:R0:W1:Y:S01]  /*52b0*/  SYNCS.PHASECHK.TRANS64.TRYWAIT P1, [UR6+0x22830], R8 ;  /* 0x02283008ff0075a7 */ /* 0x0000620008020146 */
[----:B------:R-:W-:Y:S05]  /*52c0*/  @!P0 BRA `(.L_x_7124) ;  /* 0x0000000000048947 */ /* 0x000fea0003800000 */
[----:B------:R-:W-:Y:S01]  /*52d0*/  BPT.TRAP 0x1 ;  /* 0x000000040000795c */ /* 0x000fe20000300000 */
.L_x_7124:
[----:B-1----:R-:W-:Y:S05]  /*52e0*/  @P1 BRA `(.L_x_7122) ;  /* 0x0000000000081947 */ /* 0x002fea0003800000 */
[----:B------:R-:W1:Y:S02]  /*52f0*/  SYNCS.PHASECHK.TRANS64.TRYWAIT P1, [UR6+0x22830], R8 ;  /* 0x02283008ff0075a7 */ /* 0x000e640008020146 */
[----:B-1----:R-:W-:Y:S05]  /*5300*/  @!P1 BRA `(.L_x_7125) ;  /* 0x000000d000009947 */ /* 0x002fea0003800000 */
.L_x_7122:
        /* <DEDUP_REMOVED lines=130> */
.L_x_7127:
        /* <DEDUP_REMOVED lines=9> */
.L_x_7128:
[----:B-1----:R-:W-:Y:S05]  /*5bc0*/  @P1 BRA `(.L_x_7126) ;  /* 0x0000000000081947 */ /* 0x002fea0003800000 */
[----:B------:R-:W1:Y:S02]  /*5bd0*/  SYNCS.PHASECHK.TRANS64.TRYWAIT P1, [UR6+0x22850], R8 ;  /* 0x02285008ff0075a7 */ /* 0x000e640008020146 */
[----:B-1----:R-:W-:Y:S05]  /*5be0*/  @!P1 BRA `(.L_x_7129) ;  /* 0x000000c400e09947 */ /* 0x002fea0003800000 */
.L_x_7126:
        /* <DEDUP_REMOVED lines=37> */
.L_x_7130:
[C---:B------:R-:W-:Y:S01]  /*5e40*/  FMUL.FTZ R9, R0.reuse, R152 ;  /* 0x0000009800097220 */ /* 0x040fe20000410000 */
[C---:B0-----:R-:W-:Y:S01]  /*5e50*/  FMUL.FTZ R8, R0.reuse, R153 ;  /* 0x0000009900087220 */ /* 0x041fe20000410000 */
        /* <DEDUP_REMOVED lines=97> */
[----:B------:R-:W-:Y:S01]  /*6470*/  FMUL.FTZ R103, R0, R103 ;  /* 0x0000006700677220 */ /* 0x000fe20000410000 */
[----:B------:R-:W-:-:S02]  /*6480*/  ULEA UR6, UR37, UR14, 0x3 ;  /* 0x0000000e25067291 */ /* 0x000fc4000f8e183f */
[----:B------:R-:W0:Y:S01]  /*6490*/  MUFU.TANH R15, R15 ;  /* 0x0000000f000f7308 */ /* 0x000e220000002400 */
[----:B-1----:R-:W-:Y:S01]  /*64a0*/  FMNMX.FTZ R88, R14, R199, !PT ;  /* 0x000000c70e587209 */ /* 0x002fe20007810000 */
[----:B------:R-:W-:-:S04]  /*64b0*/  UIADD3 UR6, UR6, 0x22840, URZ ;  /* 0x0002284006067890 */ /* 0x000fc8000fffe03f */
[----:B------:R-:W-:Y:S02]  /*64c0*/  UPRMT UR6, UR11, 0x654, UR6 ;  /* 0x000006540b067896 */ /* 0x000fe40008000006 */
[----:B------:R-:W1:Y:S01]  /*64d0*/  MUFU.TANH R163, R163 ;  /* 0x000000a300a37308 */ /* 0x000e620000002400 */
[----:B--2---:R-:W-:-:S06]  /*64e0*/  FMNMX.FTZ R104, R161, R104, !PT ;  /* 0x00000068a1687209 */ /* 0x004fcc0007810000 */
[----:B------:R-:W-:Y:S01]  /*64f0*/  SYNCS.ARRIVE.TRANS64.RED.A1T0 RZ, [UR6], RZ ;  /* 0x000000ffffff79a7 */ /* 0x000fe20008100406 */
        /* <DEDUP_REMOVED lines=136> */
[----:B-1----:R-:W-:Y:S02]  /*6d80*/  FMNMX.FTZ R92, R103, R88, !PT ;  /* 0x00000058675c7209 */ /* 0x002fe40007810000 */
[----:B------:R-:W0:Y:S03]  /*6d90*/  LDC R88, c[0x0][0x988] ;  /* 0x00026200ff587b82 */ /* 0x000e260000000800 */
[----:B------:R-:W1:Y:S01]  /*6da0*/  SHFL.BFLY PT, R91, R92, 0x2, 0x1f ;  /* 0x0c401f005c5b7f89 */ /* 0x000e6200000e0000 */
[----:B--2---:R-:W-:-:S05]  /*6db0*/  FMNMX.FTZ R94, R90, R89, !PT ;  /* 0x000000595a5e7209 */ /* 0x004fca0007810000 */
[----:B------:R-:W2:Y:S01]  /*6dc0*/  SHFL.BFLY PT, R89, R94, 0x1, 0x1f ;  /* 0x0c201f005e597f89 */ /* 0x000ea200000e0000 */
[----:B-1----:R-:W-:-:S05]  /*6dd0*/  FMNMX.FTZ R96, R92, R91, !PT ;  /* 0x0000005b5c607209 */ /* 0x002fca0007810000 */
[----:B------:R-:W1:Y:S01]  /*6de0*/  SHFL.BFLY PT, R91, R96, 0x1, 0x1f ;  /* 0x0c201f00605b7f89 */ /* 0x000e6200000e0000 */
[----:B--2---:R-:W-:-:S05]  /*6df0*/  FMNMX.FTZ R89, R94, R89, !PT ;  /* 0x000000595e597209 */ /* 0x004fca0007810000 */
[C---:B0-----:R-:W-:Y:S01]  /*6e00*/  FFMA.FTZ R114, R89.reuse, R88, -8 ;  /* 0xc100000059727423 */ /* 0x041fe20000010058 */
[----:B------:R-:W-:-:S03]  /*6e10*/  FADD.FTZ R4, -R89, R4 ;  /* 0x0000000459047221 */ /* 0x000fc60000010100 */
[-CC-:B------:R-:W-:Y:S01]  /*6e20*/  FFMA.FTZ R112, R181, R88.reuse, -R114.reuse ;  /* 0x00000058b5707223 */ /* 0x180fe20000010872 */
[----:B------:R-:W-:-:S01]  /*6e30*/  FFMA.FTZ R181, R106, R88, -R114 ;  /* 0x000000586ab57223 */ /* 0x000fc20000010872 */
[-C--:B------:R-:W-:Y:S01]  /*6e40*/  FMUL.FTZ R98, R4, R88.reuse ;  /* 0x0000005804627220 */ /* 0x080fe20000410000 */
[----:B------:R-:W-:-:S01]  /*6e50*/  FFMA.FTZ R106, R108, R88, -R114 ;  /* 0x000000586c6a7223 */ /* 0x000fc20000010872 */
[-CC-:B------:R-:W-:Y:S01]  /*6e60*/  FFMA.FTZ R9, R9, R88.reuse, -R114.reuse ;  /* 0x0000005809097223 */ /* 0x180fe20000010872 */
[----:B------:R-:W-:-:S01]  /*6e70*/  FFMA.FTZ R8, R8, R88, -R114 ;  /* 0x0000005808087223 */ /* 0x000fc20000010872 */
[-CC-:B------:R-:W-:Y:S01]  /*6e80*/  FFMA.FTZ R90, R153, R88.reuse, -R114.reuse ;  /* 0x00000058995a7223 */ /* 0x180fe20000010872 */
[----:B-1----:R-:W-:Y:S01]  /*6e90*/  FMNMX.FTZ R91, R96, R91, !PT ;  /* 0x0000005b605b7209 */ /* 0x002fe20007810000 */
[-CC-:B------:R-:W-:Y:S01]  /*6ea0*/  FFMA.FTZ R153, R155, R88.reuse, -R114.reuse ;  /* 0x000000589b997223 */ /* 0x180fe20000010872 */
[----:B------:R-:W-:-:S01]  /*6eb0*/  FFMA.FTZ R92, R157, R88, -R114 ;  /* 0x000000589d5c7223 */ /* 0x000fc20000010872 */
[----:B------:R-:W-:Y:S01]  /*6ec0*/  MUFU.EX2 R9, R9 ;  /* 0x0000000900097308 */ /* 0x000fe20000000800 */
[----:B------:R-:W-:-:S01]  /*6ed0*/  FFMA.FTZ R155, R159, R88, -R114 ;  /* 0x000000589f9b7223 */ /* 0x000fc20000010872 */
[C---:B------:R-:W-:Y:S01]  /*6ee0*/  FADD.FTZ R4, -R91.reuse, R6 ;  /* 0x000000065b047221 */ /* 0x040fe20000010100 */
[----:B------:R-:W-:-:S01]  /*6ef0*/  FFMA.FTZ R108, R91, R88, -8 ;  /* 0xc10000005b6c7423 */ /* 0x000fc20000010058 */
[-CC-:B------:R-:W-:Y:S01]  /*6f00*/  FFMA.FTZ R94, R161, R88.reuse, -R114.reuse ;  /* 0x00000058a15e7223 */ /* 0x180fe20000010872 */
[----:B------:R-:W-:-:S01]  /*6f10*/  FFMA.FTZ R157, R163, R88, -R114 ;  /* 0x00000058a39d7223 */ /* 0x000fc20000010872 */
[-C--:B------:R-:W-:Y:S01]  /*6f20*/  FMUL.FTZ R4, R4, R88.reuse ;  /* 0x0000005804047220 */ /* 0x080fe20000410000 */
[----:B------:R-:W-:-:S01]  /*6f30*/  FFMA.FTZ R11, R11, R88, -R108 ;  /* 0x000000580b0b7223 */ /* 0x000fc2000001086c */
[-CC-:B------:R-:W-:Y:S01]  /*6f40*/  FFMA.FTZ R10, R10, R88.reuse, -R108.reuse ;  /* 0x000000580a0a7223 */ /* 0x180fe2000001086c */
[----:B------:R0:W1:Y:S01]  /*6f50*/  MUFU.EX2 R6, R98 ;  /* 0x0000006200067308 */ /* 0x0000620000000800 */
[----:B------:R-:W-:-:S01]  /*6f60*/  FFMA.FTZ R12, R12, R88, -R108 ;  /* 0x000000580c0c7223 */ /* 0x000fc2000001086c */
[-CC-:B------:R-:W-:Y:S01]  /*6f70*/  FFMA.FTZ R13, R13, R88.reuse, -R108.reuse ;  /* 0x000000580d0d7223 */ /* 0x180fe2000001086c */
[----:B------:R-:W-:-:S01]  /*6f80*/  FFMA.FTZ R14, R14, R88, -R108 ;  /* 0x000000580e0e7223 */ /* 0x000fc2000001086c */
[-CC-:B------:R-:W-:Y:S01]  /*6f90*/  FFMA.FTZ R15, R15, R88.reuse, -R108.reuse ;  /* 0x000000580f0f7223 */ /* 0x180fe2000001086c */
[----:B------:R-:W-:-:S01]  /*6fa0*/  FFMA.FTZ R20, R20, R88, -R108 ;  /* 0x0000005814147223 */ /* 0x000fc2000001086c */
[-C--:B------:R-:W-:Y:S01]  /*6fb0*/  FFMA.FTZ R21, R21, R88.reuse, -R108 ;  /* 0x0000005815157223 */ /* 0x080fe2000001086c */
[----:B------:R-:W-:-:S01]  /*6fc0*/  FFMA.FTZ R116, R185, R88, -R114 ;  /* 0x00000058b9747223 */ /* 0x000fc20000010872 */
[----:B------:R-:W-:Y:S01]  /*6fd0*/  MUFU.EX2 R4, R4 ;  /* 0x0000000400047308 */ /* 0x000fe20000000800 */
[----:B------:R-:W-:-:S01]  /*6fe0*/  FFMA.FTZ R96, R165, R88, -R114 ;  /* 0x00000058a5607223 */ /* 0x000fc20000010872 */
[-C--:B------:R-:W-:Y:S01]  /*6ff0*/  FFMA.FTZ R185, R110, R88.reuse, -R114 ;  /* 0x000000586eb97223 */ /* 0x080fe20000010872 */
[----:B------:R-:W-:-:S01]  /*7000*/  FFMA.FTZ R110, R137, R88, -R108 ;  /* 0x00000058896e7223 */ /* 0x000fc2000001086c */
[-C--:B------:R-:W-:Y:S01]  /*7010*/  FFMA.FTZ R159, R167, R88.reuse, -R114 ;  /* 0x00000058a79f7223 */ /* 0x080fe20000010872 */
[----:B------:R-:W-:-:S01]  /*7020*/  FFMA.FTZ R137, R139, R88, -R108 ;  /* 0x000000588b897223 */ /* 0x000fc2000001086c */
[-CC-:B0-----:R-:W-:Y:S01]  /*7030*/  FFMA.FTZ R98, R169, R88.reuse, -R114.reuse ;  /* 0x00000058a9627223 */ /* 0x181fe20000010872 */
[----:B------:R-:W-:-:S01]  /*7040*/  FFMA.FTZ R161, R171, R88, -R114 ;  /* 0x00000058aba17223 */ /* 0x000fc20000010872 */
[----:B------:R-:W0:Y:S01]  /*7050*/  MUFU.EX2 R11, R11 ;  /* 0x0000000b000b7308 */ /* 0x000e220000000800 */
        /* <DEDUP_REMOVED lines=65> */
[-CC-:B------:R-:W-:Y:S01]  /*7470*/  FFMA.FTZ R146, R107, R88.reuse, -R108.reuse ;  /* 0x000000586b927223 */ /* 0x180fe2000001086c */
[----:B------:R-:W-:-:S01]  /*7480*/  FFMA.FTZ R107, R109, R88, -R108 ;  /* 0x000000586d6b7223 */ /* 0x000fc2000001086c */
[-CC-:B------:R-:W-:Y:S01]  /*7490*/  FFMA.FTZ R109, R113, R88.reuse, -R108.reuse ;  /* 0x00000058716d7223 */ /* 0x180fe2000001086c */
[----:B------:R-:W-:-:S03]  /*74a0*/  FFMA.FTZ R113, R199, R88, -R108 ;  /* 0x00000058c7717223 */ /* 0x000fc6000001086c */
        /* <DEDUP_REMOVED lines=16> */
[-CC-:B------:R-:W-:Y:S01]  /*75b0*/  FFMA.FTZ R148, R111, R88.reuse, -R108.reuse ;  /* 0x000000586f947223 */ /* 0x180fe2000001086c */
[----:B------:R-:W-:-:S05]  /*75c0*/  FFMA.FTZ R111, R117, R88, -R108 ;  /* 0x00000058756f7223 */ /* 0x000fca000001086c */
        /* <DEDUP_REMOVED lines=16> */
[----:B------:R-:W-:-:S06]  /*76d0*/  FFMA.FTZ R150, R115, R88, -R108 ;  /* 0x0000005873967223 */ /* 0x000fcc000001086c */
        /* <DEDUP_REMOVED lines=16> */
[----:B------:R-:W-:-:S06]  /*77e0*/  FFMA.FTZ R152, R119, R88, -R108 ;  /* 0x0000005877987223 */ /* 0x000fcc000001086c */
        /* <DEDUP_REMOVED lines=16> */
[----:B------:R-:W-:-:S06]  /*78f0*/  FFMA.FTZ R154, R201, R88, -R108 ;  /* 0x00000058c99a7223 */ /* 0x000fcc000001086c */
        /* <DEDUP_REMOVED lines=75> */
.L_x_7131:
        /* <DEDUP_REMOVED lines=17> */
[----:B------:R-:W-:Y:S01]  /*7ec0*/  F2FP.SATFINITE.E4M3.F32.PACK_AB_MERGE_C R20, R15, R14, R20 ;  /* 0x0000000e0f14723e */ /* 0x000fe20004807014 */
[----:B------:R-:W-:Y:S01]  /*7ed0*/  SYNCS.ARRIVE.TRANS64.RED.A1T0 RZ, [UR6], RZ ;  /* 0x000000ffffff79a7 */ /* 0x000fe20008100406 */
[----:B------:R-:W-:Y:S01]  /*7ee0*/  F2FP.SATFINITE.E4M3.F32.PACK_AB_MERGE_C R136, R141, R134, R136 ;  /* 0x000000868d88723e */ /* 0x000fe20004807088 */
        /* <DEDUP_REMOVED lines=98> */
[----:B------:R-:W-:Y:S06]  /*8510*/  @P1 BRA `(.L_x_7132) ;  /* 0xffffffcc00241947 */ /* 0x000fec000383ffff */
.L_x_7121:
[----:B------:R-:W-:Y:S06]  /*8520*/  BAR.ARV 0x8, 0x180 ;  /* 0x0206000000007b1d */ /* 0x000fec0000002000 */
[----:B------:R-:W-:Y:S05]  /*8530*/  @!P0 BRA `(.L_x_7133) ;  /* 0x0000000000048947 */ /* 0x000fea0003800000 */
[----:B------:R-:W-:Y:S01]  /*8540*/  BPT.TRAP 0x1 ;  /* 0x000000040000795c */ /* 0x000fe20000300000 */
.L_x_7133:
        /* <DEDUP_REMOVED lines=9> */
.L_x_7134:
[----:B-1----:R-:W-:Y:S05]  /*85e0*/  @P1 BRA `(.L_x_7135) ;  /* 0x0000000000081947 */ /* 0x002fea0003800000 */
[----:B------:R-:W1:Y:S02]  /*85f0*/  SYNCS.PHASECHK.TRANS64.TRYWAIT P1, [UR9+0x22850], R0 ;  /* 0x02285000ff0075a7 */ /* 0x000e640008020149 */
[----:B-1----:R-:W-:Y:S05]  /*8600*/  @!P1 BRA `(.L_x_7136) ;  /* 0x0000009c00709947 */ /* 0x002fea0003800000 */
.L_x_7135:
        /* <DEDUP_REMOVED lines=15> */
[----:B------:R-:W-:Y:S01]  /*8700*/  QGMMA.64x128x32.F32.E4M3.E4M3 R24, R168, gdesc[UR4], R24, gsb0 ;  /* 0x01e00004a8187df3 */ /* 0x000fe20008000818 */
[----:B------:R-:W-:Y:S01]  /*8710*/  UMOV UR7, 0xc0000010 ;  /* 0xc000001000077882 */ /* 0x000fe20000000000 */
[----:B------:R-:W-:Y:S01]  /*8720*/  UMOV UR6, UR4 ;  /* 0x0000000400067c82 */ /* 0x000fe20008000000 */
[----:B------:R-:W-:Y:S01]  /*8730*/  @UP0 UIMAD.WIDE.U32 UR4, UR39, UR12, URZ ;  /* 0x0000000c270402a5 */ /* 0x000fe2000f8e003f */
[----:B------:R-:W-:Y:S02]  /*8740*/  WARPGROUP.DEPBAR.LE gsb0, 0x0 ;  /* 0x00008000000079c5 */ /* 0x000fe40000010000 */
[----:B------:R-:W-:-:S06]  /*8750*/  WARPGROUP.ARRIVE ;  /* 0x00000000000079c5 */ /* 0x000fcc0000000000 */
[----:B------:R-:W-:Y:S01]  /*8760*/  QGMMA.64x128x32.F32.E4M3.E4M3 R24, R172, gdesc[UR4], R24, gsb0 ;  /* 0x01e00004ac187df3 */ /* 0x000fe20008000818 */
[----:B------:R-:W-:Y:S02]  /*8770*/  @UP0 UIMAD UR6, UR40, UR12, URZ ;  /* 0x0000000c280602a4 */ /* 0x000fe4000f8e023f */
[----:B------:R-:W-:Y:S02]  /*8780*/  @UP0 USHF.R.S32.HI UR7, URZ, 0x1f, UR46 ;  /* 0x0000001f3f070899 */ /* 0x000fe4000801142e */
        /* <DEDUP_REMOVED lines=9> */
[----:B------:R-:W-:Y:S01]  /*8820*/  UIADD3 UR4, UR8, 0x200, URZ ;  /* 0x0000020008047890 */ /* 0x000fe2000fffe03f */
[----:B------:R-:W-:-:S03]  /*8830*/  IMAD.U32 R8, RZ, RZ, UR6 ;  /* 0x00000006ff087e24 */ /* 0x000fc6000f8e00ff */
[----:B------:R-:W-:Y:S01]  /*8840*/  IMAD.U32 R9, RZ, RZ, UR7 ;  /* 0x00000007ff097e24 */ /* 0x000fe2000f8e00ff */
[----:B------:R-:W-:Y:S02]  /*8850*/  UMOV UR7, 0xc0000010 ;  /* 0xc000001000077882 */ /* 0x000fe40000000000 */
[----:B------:R-:W-:Y:S02]  /*8860*/  UMOV UR6, UR4 ;  /* 0x0000000400067c82 */ /* 0x000fe40008000000 */
[----:B------:R2:W3:Y:S01]  /*8870*/  @P1 LDG.E R4, desc[UR50][R8.64] ;  /* 0x0000003208041981 */ /* 0x0004e2000c1e1900 */
[----:B------:R-:W-:Y:S01]  /*8880*/  UIADD3 UR4, UR8, 0x300, URZ ;  /* 0x0000030008047890 */ /* 0x000fe2000fffe03f */
[----:B------:R-:W-:Y:S02]  /*8890*/  WARPGROUP.DEPBAR.LE gsb0, 0x0 ;  /* 0x00008000000079c5 */ /* 0x000fe40000010000 */
[----:B------:R-:W-:-:S06]  /*88a0*/  WARPGROUP.ARRIVE ;  /* 0x00000000000079c5 */ /* 0x000fcc0000000000 */
[----:B------:R-:W-:Y:S01]  /*88b0*/  QGMMA.64x128x32.F32.E4M3.E4M3 R24, R176, gdesc[UR4], R24, gsb0 ;  /* 0x01e00004b0187df3 */ /* 0x000fe20008000818 */
[----:B------:R-:W-:Y:S01]  /*88c0*/  UMOV UR6, UR4 ;  /* 0x0000000400067c82 */ /* 0x000fe20008000000 */
[----:B------:R-:W-:Y:S01]  /*88d0*/  UMOV UR7, 0xc0000010 ;  /* 0xc000001000077882 */ /* 0x000fe20000000000 */
[----:B------:R-:W-:Y:S01]  /*88e0*/  UIADD3 UR8, UR8, 0x400, URZ ;  /* 0x0000040008087890 */ /* 0x000fe2000fffe03f */
[----:B01----:R-:W0:Y:S04]  /*88f0*/  SHFL.BFLY PT, R0, R5, 0x2, 0x1f ;  /* 0x0c401f0005007f89 */ /* 0x003e2800000e0000 */
[----:B------:R-:W1:Y:S01]  /*8900*/  SHFL.BFLY PT, R6, R7, 0x2, 0x1f ;  /* 0x0c401f0007067f89 */ /* 0x000e6200000e0000 */
[----:B------:R-:W-:Y:S02]  /*8910*/  WARPGROUP.DEPBAR.LE gsb0, 0x0 ;  /* 0x00008000000079c5 */ /* 0x000fe40000010000 */
[----:B------:R-:W-:-:S06]  /*8920*/  WARPGROUP.ARRIVE ;  /* 0x00000000000079c5 */ /* 0x000fcc0000000000 */
[----:B------:R-:W-:Y:S01]  /*8930*/  QGMMA.64x128x32.F32.E4M3.E4M3 R24, R180, gdesc[UR4], R24, gsb0 ;  /* 0x01e00004b4187df3 */ /* 0x000fe20008000818 */
[----:B------:R-:W-:Y:S01]  /*8940*/  UMOV UR6, UR8 ;  /* 0x0000000800067c82 */ /* 0x000fe20008000000 */
        /* <DEDUP_REMOVED lines=23> */
[----:B0-----:R-:W-:Y:S01]  /*8ac0*/  @P2 FMUL.FTZ R7, R7, 0.69314718246459960938 ;  /* 0x3f31721807072820 */ /* 0x001fe20000410000 */
[----:B------:R-:W-:Y:S01]  /*8ad0*/  @P3 FMUL.FTZ R15, R88, 0.69314718246459960938 ;  /* 0x3f317218580f3820 */ /* 0x000fe20000410000 */
[----:B------:R-:W-:Y:S01]  /*8ae0*/  MOV R3, 0xff800000 ;  /* 0xff80000000037802 */ /* 0x000fe20000000f00 */
[----:B------:R-:W-:-:S02]  /*8af0*/  IMAD.MOV.U32 R0, RZ, RZ, -0x800000 ;  /* 0xff800000ff007424 */ /* 0x000fc400078e00ff */
[----:B------:R-:W-:Y:S01]  /*8b00*/  @P2 FFMA.FTZ R3, R6, R89, R7 ;  /* 0x0000005906032223 */ /* 0x000fe20000010007 */
[----:B-1----:R-:W-:Y:S01]  /*8b10*/  @P3 FMUL.FTZ R8, R8, 0.69314718246459960938 ;  /* 0x3f31721808083820 */ /* 0x002fe20000410000 */
[----:B---3--:R-:W-:-:S03]  /*8b20*/  FMUL.FTZ R6, R5, R4 ;  /* 0x0000000405067220 */ /* 0x008fc60000410000 */
[----:B------:R-:W-:Y:S01]  /*8b30*/  @P3 FFMA.FTZ R0, R15, R91, R8 ;  /* 0x0000005b0f003223 */ /* 0x000fe20000010008 */
[----:B--2---:R-:W-:Y:S01]  /*8b40*/  FMUL.FTZ R4, R9, R4 ;  /* 0x0000000409047220 */ /* 0x004fe20000410000 */
[----:B------:R-:W-:Y:S02]  /*8b50*/  WARPGROUP.DEPBAR.LE gsb0, 0x0 ;  /* 0x00008000000079c5 */ /* 0x000fe40000010000 */
[----:B------:R-:W-:Y:S05]  /*8b60*/  @!P0 BRA `(.L_x_7137) ;  /* 0x0000000000048947 */ /* 0x000fea0003800000 */
[----:B------:R-:W-:Y:S01]  /*8b70*/  BPT.TRAP 0x1 ;  /* 0x000000040000795c */ /* 0x000fe20000300000 */
.L_x_7137:
        /* <DEDUP_REMOVED lines=74> */
.L_x_7113:
        /* <DEDUP_REMOVED lines=35> */
[----:B------:R-:W-:Y:S02]  /*9250*/  F2FP.BF16.F32.PACK_AB R47, R47, R56 ;  /* 0x000000382f2f723e */ /* 0x000fe400000010ff */
[----:B------:R-:W-:-:S02]  /*9260*/  SEL R90, R90, R5, P0 ;  /* 0x000000055a5a7207 */ /* 0x000fc40000000000 */
[----:B------:R-:W-:Y:S02]  /*9270*/  F2FP.BF16.F32.PACK_AB R68, R61, R68 ;  /* 0x000000443d44723e */ /* 0x000fe400000010ff */
[----:B------:R-:W-:Y:S02]  /*9280*/  F2FP.BF16.F32.PACK_AB R39, R39, R42 ;  /* 0x0000002a2727723e */ /* 0x000fe400000010ff */
[----:B------:R-:W-:Y:S02]  /*9290*/  F2FP.BF16.F32.PACK_AB R38, R35, R38 ;  /* 0x000000262326723e */ /* 0x000fe400000010ff */
[----:B------:R-:W-:Y:S02]  /*92a0*/  F2FP.BF16.F32.PACK_AB R13, R13, R14 ;  /* 0x0000000e0d0d723e */ /* 0x000fe400000010ff */
[----:B------:R-:W-:Y:S02]  /*92b0*/  SEL R63, R11, R12, P0 ;  /* 0x0000000c0b3f7207 */ /* 0x000fe40000000000 */
[----:B------:R-:W-:-:S02]  /*92c0*/  MOV R6, R4 ;  /* 0x0000000400067202 */ /* 0x000fc40000000f00 */
[----:B-1----:R-:W-:Y:S02]  /*92d0*/  MOV R7, R27 ;  /* 0x0000001b00077202 */ /* 0x002fe40000000f00 */
[----:B------:R-:W-:Y:S02]  /*92e0*/  SEL R56, R12, R11, P0 ;  /* 0x0000000b0c387207 */ /* 0x000fe40000000000 */
[----:B------:R-:W-:Y:S01]  /*92f0*/  F2FP.BF16.F32.PACK_AB R73, R73, R80 ;  /* 0x000000504949723e */ /* 0x000fe200000010ff */
[----:B------:R-:W-:Y:S01]  /*9300*/  IMAD.WIDE R8, R191, 0x2, R6 ;  /* 0x00000002bf087825 */ /* 0x000fe200078e0206 */
[----:B------:R-:W-:Y:S02]  /*9310*/  F2FP.BF16.F32.PACK_AB R76, R69, R76 ;  /* 0x0000004c454c723e */ /* 0x000fe400000010ff */
[----:B------:R-:W-:Y:S02]  /*9320*/  F2FP.BF16.F32.PACK_AB R65, R65, R72 ;  /* 0x000000484141723e */ /* 0x000fe400000010ff */
[----:B------:R-:W-:-:S02]  /*9330*/  LOP3.LUT R5, R8, 0x380, RZ, 0xc0, !PT ;  /* 0x0000038008057812 */ /* 0x000fc400078ec0ff */
[----:B------:R-:W-:Y:S02]  /*9340*/  SEL R61, R57, R60, P0 ;  /* 0x0000003c393d7207 */ /* 0x000fe40000000000 */
[----:B------:R-:W-:Y:S02]  /*9350*/  IADD3 R12, P6, R8, 0x20, RZ ;  /* 0x00000020080c7810 */ /* 0x000fe40007fde0ff */
[----:B------:R-:W-:Y:S02]  /*9360*/  F2FP.BF16.F32.PACK_AB R41, R40, R41 ;  /* 0x000000292829723e */ /* 0x000fe400000010ff */
[----:B------:R-:W-:Y:S02]  /*9370*/  F2FP.BF16.F32.PACK_AB R31, R31, R34 ;  /* 0x000000221f1f723e */ /* 0x000fe400000010ff */
[----:B------:R-:W-:Y:S02]  /*9380*/  SEL R60, R60, R57, P0 ;  /* 0x000000393c3c7207 */ /* 0x000fe40000000000 */
[----:B------:R-:W-:-:S02]  /*9390*/  SEL R57, R47, R46, P0 ;  /* 0x0000002e2f397207 */ /* 0x000fc40000000000 */
[----:B------:R-:W-:Y:S02]  /*93a0*/  SEL R40, R46, R47, P0 ;  /* 0x0000002f2e287207 */ /* 0x000fe40000000000 */
[----:B------:R-:W-:Y:S02]  /*93b0*/  F2FP.BF16.F32.PACK_AB R44, R44, R45 ;  /* 0x0000002d2c2c723e */ /* 0x000fe400000010ff */
[----:B------:R-:W-:Y:S02]  /*93c0*/  SEL R53, R13, R10, P0 ;  /* 0x0000000a0d357207 */ /* 0x000fe40000000000 */
[----:B------:R-:W-:Y:S02]  /*93d0*/  SEL R34, R10, R13, P0 ;  /* 0x0000000d0a227207 */ /* 0x000fe40000000000 */
[----:B------:R-:W-:Y:S02]  /*93e0*/  SEL R47, R39, R38, P0 ;  /* 0x00000026272f7207 */ /* 0x000fe40000000000 */
[----:B------:R-:W-:-:S02]  /*93f0*/  SHF.R.U64 R5, R5, 0x3, RZ ;  /* 0x0000000305057819 */ /* 0x000fc400000012ff */
[----:B------:R-:W-:Y:S01]  /*9400*/  F2FP.BF16.F32.PACK_AB R28, R28, R29 ;  /* 0x0000001d1c1c723e */ /* 0x000fe200000010ff */
[----:B------:R-:W-:Y:S01]  /*9410*/  IMAD.X R29, RZ, RZ, R9, P6 ;  /* 0x000000ffff1d7224 */ /* 0x000fe200030e0609 */
[----:B------:R-:W-:Y:S02]  /*9420*/  SEL R55, R73, R76, P0 ;  /* 0x0000004c49377207 */ /* 0x000fe40000000000 */
[----:B------:R-:W-:Y:S02]  /*9430*/  SEL R59, R65, R68, P0 ;  /* 0x00000044413b7207 */ /* 0x000fe40000000000 */
[----:B------:R-:W-:Y:S02]  /*9440*/  SEL R38, R38, R39, P0 ;  /* 0x0000002726267207 */ /* 0x000fe40000000000 */
[----:B------:R-:W-:Y:S02]  /*9450*/  LOP3.LUT R10, R12, 0x380, RZ, 0xc0, !PT ;  /* 0x000003800c0a7812 */ /* 0x000fe400078ec0ff */
[----:B------:R-:W-:-:S02]  /*9460*/  F2FP.BF16.F32.PACK_AB R36, R36, R37 ;  /* 0x000000252424723e */ /* 0x000fc400000010ff */
[----:B------:R-:W-:Y:S02]  /*9470*/  F2FP.BF16.F32.PACK_AB R33, R32, R33 ;  /* 0x000000212021723e */ /* 0x000fe400000010ff */
[----:B------:R-:W-:Y:S02]  /*9480*/  SEL R76, R76, R73, P0 ;  /* 0x000000494c4c7207 */ /* 0x000fe40000000000 */
[----:B------:R-:W-:Y:S02]  /*9490*/  SEL R68, R68, R65, P0 ;  /* 0x0000004144447207 */ /* 0x000fe40000000000 */
[----:B------:R-:W-:Y:S02]  /*94a0*/  SEL R39, R31, R30, P0 ;  /* 0x0000001e1f277207 */ /* 0x000fe40000000000 */
[----:B------:R-:W-:Y:S02]  /*94b0*/  SEL R42, R30, R31, P0 ;  /* 0x0000001f1e2a7207 */ /* 0x000fe40000000000 */
[----:B------:R-:W-:-:S02]  /*94c0*/  IADD3 R65, P1, R8, 0x40, RZ ;  /* 0x0000004008417810 */ /* 0x000fc40007f3e0ff */
[C---:B------:R-:W-:Y:S02]  /*94d0*/  IADD3 R67, P2, R8.reuse, 0x60, RZ ;  /* 0x0000006008437810 */ /* 0x040fe40007f5e0ff */
[C---:B------:R-:W-:Y:S01]  /*94e0*/  IADD3 R30, P3, R8.reuse, 0x4000, RZ ;  /* 0x00004000081e7810 */ /* 0x040fe20007f7e0ff */
[--C-:B------:R-:W-:Y:S01]  /*94f0*/  IMAD.X R27, RZ, RZ, R9.reuse, P1 ;  /* 0x000000ffff1b7224 */ /* 0x100fe200008e0609 */
[C---:B------:R-:W-:Y:S02]  /*9500*/  IADD3 R69, P4, R8.reuse, 0x4020, RZ ;  /* 0x0000402008457810 */ /* 0x040fe40007f9e0ff */
[C---:B------:R-:W-:Y:S02]  /*9510*/  IADD3 R71, P5, R8.reuse, 0x4040, RZ ;  /* 0x0000404008477810 */ /* 0x040fe40007fbe0ff */
[----:B------:R-:W-:Y:S02]  /*9520*/  IADD3 R73, P6, R8, 0x4060, RZ ;  /* 0x0000406008497810 */ /* 0x000fe40007fde0ff */
[----:B------:R-:W-:Y:S01]  /*9530*/  F2FP.BF16.F32.PACK_AB R21, R21, R24 ;  /* 0x000000181515723e */ /* 0x000fe200000010ff */
[--C-:B------:R-:W-:Y:S01]  /*9540*/  IMAD.X R13, RZ, RZ, R9.reuse, P5 ;  /* 0x000000ffff0d7224 */ /* 0x100fe200028e0609 */
[----:B------:R-:W-:Y:S01]  /*9550*/  SEL R49, R44, R41, P0 ;  /* 0x000000292c317207 */ /* 0x000fe20000000000 */
[----:B------:R-:W-:Y:S01]  /*9560*/  IMAD.X R11, RZ, RZ, R9, P6 ;  /* 0x000000ffff0b7224 */ /* 0x000fe200030e0609 */
[----:B------:R-:W-:-:S02]  /*9570*/  LOP3.LUT R8, R5, R8, RZ, 0x3c, !PT ;  /* 0x0000000805087212 */ /* 0x000fc400078e3cff */
[----:B------:R-:W-:Y:S02]  /*9580*/  SEL R44, R41, R44, P0 ;  /* 0x0000002c292c7207 */ /* 0x000fe40000000000 */
[----:B------:R-:W-:Y:S02]  /*9590*/  SHF.R.U64 R5, R10, 0x3, RZ ;  /* 0x000000030a057819 */ /* 0x000fe400000012ff */
[----:B------:R-:W-:Y:S02]  /*95a0*/  SEL R41, R36, R33, P0 ;  /* 0x0000002124297207 */ /* 0x000fe40000000000 */
[----:B------:R-:W-:Y:S02]  /*95b0*/  SEL R36, R33, R36, P0 ;  /* 0x0000002421247207 */ /* 0x000fe40000000000 */
[----:B------:R-:W-:Y:S02]  /*95c0*/  F2FP.BF16.F32.PACK_AB R25, R25, R26 ;  /* 0x0000001a1919723e */ /* 0x000fe400000010ff */
[----:B------:R-:W-:Y:S01]  /*95d0*/  F2FP.BF16.F32.PACK_AB R20, R15, R20 ;  /* 0x000000140f14723e */ /* 0x000fe200000010ff */
[----:B------:R-:W-:Y:S01]  /*95e0*/  IMAD.X R15, RZ, RZ, R9, P4 ;  /* 0x000000ffff0f7224 */ /* 0x000fe200020e0609 */
[----:B------:R-:W-:-:S02]  /*95f0*/  SEL R33, R28, R21, P0 ;  /* 0x000000151c217207 */ /* 0x000fc40000000000 */
[----:B------:R-:W-:Y:S02]  /*9600*/  SEL R32, R21, R28, P0 ;  /* 0x0000001c15207207 */ /* 0x000fe40000000000 */
[----:B------:R-:W-:Y:S02]  /*9610*/  LOP3.LUT R28, R5, R12, RZ, 0x3c, !PT ;  /* 0x0000000c051c7212 */ /* 0x000fe400078e3cff */
[----:B------:R-:W-:Y:S02]  /*9620*/  LOP3.LUT R5, R30, 0x380, RZ, 0xc0, !PT ;  /* 0x000003801e057812 */ /* 0x000fe400078ec0ff */
[----:B------:R-:W-:Y:S02]  /*9630*/  LOP3.LUT R14, R65, 0x380, RZ, 0xc0, !PT ;  /* 0x00000380410e7812 */ /* 0x000fe400078ec0ff */
[----:B------:R-:W-:Y:S02]  /*9640*/  SEL R31, R25, R20, P0 ;  /* 0x00000014191f7207 */ /* 0x000fe40000000000 */
[----:B------:R-:W-:Y:S01]  /*9650*/  SEL R54, R20, R25, P0 ;  /* 0x0000001914367207 */ /* 0x000fe20000000000 */
[----:B------:R-:W-:Y:S01]  /*9660*/  IMAD.X R25, RZ, RZ, R9, P2 ;  /* 0x000000ffff197224 */ /* 0x000fe200010e0609 */
[----:B------:R-:W-:-:S02]  /*9670*/  F2FP.BF16.F32.PACK_AB R100, R100, R101 ;  /* 0x000000656464723e */ /* 0x000fc400000010ff */
[----:B------:R-:W-:Y:S02]  /*9680*/  F2FP.BF16.F32.PACK_AB R99, R98, R99 ;  /* 0x000000636263723e */ /* 0x000fe400000010ff */
[----:B------:R-:W-:Y:S02]  /*9690*/  LOP3.LUT R20, R67, 0x380, RZ, 0xc0, !PT ;  /* 0x0000038043147812 */ /* 0x000fe400078ec0ff */
[----:B------:R-:W-:Y:S02]  /*96a0*/  F2FP.BF16.F32.PACK_AB R96, R96, R97 ;  /* 0x000000616060723e */ /* 0x000fe400000010ff */
[----:B------:R-:W-:Y:S02]  /*96b0*/  F2FP.BF16.F32.PACK_AB R95, R94, R95 ;  /* 0x0000005f5e5f723e */ /* 0x000fe400000010ff */
[----:B------:R-:W-:Y:S02]  /*96c0*/  SHF.R.U64 R5, R5, 0x3, RZ ;  /* 0x0000000305057819 */ /* 0x000fe400000012ff */
[----:B------:R-:W-:-:S02]  /*96d0*/  SHF.R.U64 R10, R14, 0x3, RZ ;  /* 0x000000030e0a7819 */ /* 0x000fc400000012ff */
[----:B------:R-:W-:Y:S02]  /*96e0*/  F2FP.BF16.F32.PACK_AB R88, R88, R91 ;  /* 0x0000005b5858723e */ /* 0x000fe400000010ff */
[----:B------:R-:W-:Y:S02]  /*96f0*/  F2FP.BF16.F32.PACK_AB R89, R52, R89 ;  /* 0x000000593459723e */ /* 0x000fe400000010ff */
[----:B------:R-:W-:Y:S02]  /*9700*/  SEL R35, R100, R99, P0 ;  /* 0x0000006364237207 */ /* 0x000fe40000000000 */
[----:B------:R-:W-:Y:S02]  /*9710*/  SHF.R.U64 R14, R20, 0x3, RZ ;  /* 0x00000003140e7819 */ /* 0x000fe400000012ff */
[----:B------:R-:W-:Y:S02]  /*9720*/  SEL R100, R99, R100, P0 ;  /* 0x0000006463647207 */ /* 0x000fe40000000000 */
[----:B------:R-:W-:-:S02]  /*9730*/  SEL R37, R96, R95, P0 ;  /* 0x0000005f60257207 */ /* 0x000fc40000000000 */
[----:B------:R-:W-:Y:S02]  /*9740*/  LOP3.LUT R20, R5, R30, RZ, 0x3c, !PT ;  /* 0x0000001e05147212 */ /* 0x000fe400078e3cff */
[----:B------:R-:W-:Y:S02]  /*9750*/  SEL R96, R95, R96, P0 ;  /* 0x000000605f607207 */ /* 0x000fe40000000000 */
[----:B------:R-:W-:Y:S02]  /*9760*/  LOP3.LUT R26, R10, R65, RZ, 0x3c, !PT ;  /* 0x000000410a1a7212 */ /* 0x000fe400078e3cff */
[----:B------:R-:W-:Y:S02]  /*9770*/  SEL R45, R88, R89, P0 ;  /* 0x00000059582d7207 */ /* 0x000fe40000000000 */
[----:B------:R-:W-:Y:S02]  /*9780*/  LOP3.LUT R10, R69, 0x380, RZ, 0xc0, !PT ;  /* 0x00000380450a7812 */ /* 0x000fe400078ec0ff */
[----:B------:R-:W-:-:S02]  /*9790*/  LOP3.LUT R46, R73, 0x380, RZ, 0xc0, !PT ;  /* 0x00000380492e7812 */ /* 0x000fc400078ec0ff */
[----:B------:R-:W-:Y:S02]  /*97a0*/  SEL R88, R89, R88, P0 ;  /* 0x0000005859587207 */ /* 0x000fe40000000000 */
[----:B------:R-:W-:Y:S02]  /*97b0*/  IADD3.X R21, RZ, R9, RZ, P3, !PT ;  /* 0x00000009ff157210 */ /* 0x000fe40001ffe4ff */
[----:B------:R-:W-:Y:S02]  /*97c0*/  SHF.R.U64 R10, R10, 0x3, RZ ;  /* 0x000000030a0a7819 */ /* 0x000fe400000012ff */
[----:B------:R-:W-:Y:S02]  /*97d0*/  SHF.R.U64 R46, R46, 0x3, RZ ;  /* 0x000000032e2e7819 */ /* 0x000fe400000012ff */
[----:B------:R-:W-:Y:S02]  /*97e0*/  MOV R65, R20 ;  /* 0x0000001400417202 */ /* 0x000fe40000000f00 */
[----:B------:R-:W-:-:S02]  /*97f0*/  LOP3.LUT R24, R14, R67, RZ, 0x3c, !PT ;  /* 0x000000430e187212 */ /* 0x000fc400078e3cff */
[----:B------:R-:W-:Y:S02]  /*9800*/  LOP3.LUT R14, R10, R69, RZ, 0x3c, !PT ;  /* 0x000000450a0e7212 */ /* 0x000fe400078e3cff */
[----:B------:R-:W-:Y:S02]  /*9810*/  LOP3.LUT R10, R46, R73, RZ, 0x3c, !PT ;  /* 0x000000492e0a7212 */ /* 0x000fe400078e3cff */
[----:B------:R-:W-:Y:S02]  /*9820*/  LOP3.LUT R12, R71, 0x380, RZ, 0xc0, !PT ;  /* 0x00000380470c7812 */ /* 0x000fe400078ec0ff */
[----:B------:R-:W-:Y:S02]  /*9830*/  MOV R70, R8 ;  /* 0x0000000800467202 */ /* 0x000fe40000000f00 */
[----:B------:R-:W-:Y:S02]  /*9840*/  SHF.R.U64 R12, R12, 0x3, RZ ;  /* 0x000000030c0c7819 */ /* 0x000fe400000012ff */
[----:B------:R-:W-:-:S02]  /*9850*/  MOV R58, R10 ;  /* 0x0000000a003a7202 */ /* 0x000fc40000000f00 */
[----:B------:R-:W-:Y:S02]  /*9860*/  LOP3.LUT R12, R12, R71, RZ, 0x3c, !PT ;  /* 0x000000470c0c7212 */ /* 0x000fe400078e3cff */
[----:B------:R-:W-:Y:S02]  /*9870*/  MOV R69, R28 ;  /* 0x0000001c00457202 */ /* 0x000fe40000000f00 */
[----:B------:R-:W-:Y:S02]  /*9880*/  MOV R64, R14 ;  /* 0x0000000e00407202 */ /* 0x000fe40000000f00 */
[----:B------:R-:W-:Y:S02]  /*9890*/  MOV R62, R12 ;  /* 0x0000000c003e7202 */ /* 0x000fe40000000f00 */
[----:B------:R-:W-:Y:S02]  /*98a0*/  MOV R67, R26 ;  /* 0x0000001a00437202 */ /* 0x000fe40000000f00 */
[----:B------:R-:W-:-:S02]  /*98b0*/  MOV R66, R24 ;  /* 0x0000001800427202 */ /* 0x000fc40000000f00 */
[----:B------:R-:W-:Y:S02]  /*98c0*/  PLOP3.LUT P2, PT, PT, PT, UP0, 0x80, 0x0 ;  /* 0x000000000000781c */ /* 0x000fe40003f4f008 */
[----:B--2---:R-:W-:Y:S01]  /*98d0*/  LOP3.LUT R5, R48, 0x2, RZ, 0x3c, !PT ;  /* 0x0000000230057812 */ /* 0x004fe200078e3cff */
[----:B------:R-:W-:Y:S04]  /*98e0*/  SHFL.IDX PT, R35, R35, R48, 0x1c1f ;  /* 0x001c1f3023237589 */ /* 0x000fe800000e0000 */
[----:B------:R-:W0:Y:S04]  /*98f0*/  SHFL.IDX PT, R100, R100, R5, 0x1c1f ;  /* 0x001c1f0564647589 */ /* 0x000e2800000e0000 */
[----:B------:R-:W-:Y:S04]  /*9900*/  SHFL.IDX PT, R55, R55, R48, 0x1c1f ;  /* 0x001c1f3037377589 */ /* 0x000fe800000e0000 */
[----:B------:R-:W1:Y:S04]  /*9910*/  SHFL.IDX PT, R76, R76, R5, 0x1c1f ;  /* 0x001c1f054c4c7589 */ /* 0x000e6800000e0000 */
[----:B------:R-:W-:Y:S04]  /*9920*/  SHFL.IDX PT, R37, R37, R48, 0x1c1f ;  /* 0x001c1f3025257589 */ /* 0x000fe800000e0000 */
[----:B------:R-:W2:Y:S04]  /*9930*/  SHFL.IDX PT, R96, R96, R5, 0x1c1f ;  /* 0x001c1f0560607589 */ /* 0x000ea800000e0000 */
[----:B------:R-:W-:Y:S04]  /*9940*/  SHFL.IDX PT, R59, R59, R48, 0x1c1f ;  /* 0x001c1f303b3b7589 */ /* 0x000fe800000e0000 */
[----:B------:R-:W-:Y:S01]  /*9950*/  SHFL.IDX PT, R57, R57, R48, 0x1c1f ;  /* 0x001c1f3039397589 */ /* 0x000fe200000e0000 */
[----:B0-----:R-:W-:-:S02]  /*9960*/  SEL R8, R35, R100, P0 ;  /* 0x0000006423087207 */ /* 0x001fc40000000000 */
[----:B------:R-:W-:Y:S01]  /*9970*/  SEL R10, R100, R35, P0 ;  /* 0x00000023640a7207 */ /* 0x000fe20000000000 */
[----:B------:R-:W0:Y:S04]  /*9980*/  SHFL.IDX PT, R68, R68, R5, 0x1c1f ;  /* 0x001c1f0544447589 */ /* 0x000e2800000e0000 */
[----:B------:R-:W3:Y:S01]  /*9990*/  SHFL.IDX PT, R40, R40, R5, 0x1c1f ;  /* 0x001c1f0528287589 */ /* 0x000ee200000e0000 */
[----:B-1----:R-:W-:Y:S02]  /*99a0*/  SEL R9, R55, R76, P0 ;  /* 0x0000004c37097207 */ /* 0x002fe40000000000 */
[----:B------:R-:W-:Y:S01]  /*99b0*/  SEL R11, R76, R55, P0 ;  /* 0x000000374c0b7207 */ /* 0x000fe20000000000 */
[----:B------:R-:W-:Y:S04]  /*99c0*/  SHFL.IDX PT, R43, R43, R48, 0x1c1f ;  /* 0x001c1f302b2b7589 */ /* 0x000fe800000e0000 */
[----:B------:R-:W-:Y:S01]  /*99d0*/  SHFL.IDX PT, R41, R41, R48, 0x1c1f ;  /* 0x001c1f3029297589 */ /* 0x000fe200000e0000 */
[----:B--2---:R-:W-:-:S02]  /*99e0*/  SEL R12, R37, R96, P0 ;  /* 0x00000060250c7207 */ /* 0x004fc40000000000 */
[----:B------:R-:W-:Y:S01]  /*99f0*/  SEL R14, R96, R37, P0 ;  /* 0x00000025600e7207 */ /* 0x000fe20000000000 */
[----:B------:R-:W1:Y:S04]  /*9a00*/  SHFL.IDX PT, R90, R90, R5, 0x1c1f ;  /* 0x001c1f055a5a7589 */ /* 0x000e6800000e0000 */
[----:B------:R-:W-:Y:S04]  /*9a10*/  SHFL.IDX PT, R61, R61, R48, 0x1c1f ;  /* 0x001c1f303d3d7589 */ /* 0x000fe800000e0000 */
[----:B------:R-:W2:Y:S01]  /*9a20*/  SHFL.IDX PT, R60, R60, R5, 0x1c1f ;  /* 0x001c1f053c3c7589 */ /* 0x000ea200000e0000 */
[----:B0-----:R-:W-:-:S02]  /*9a30*/  SEL R13, R59, R68, P0 ;  /* 0x000000443b0d7207 */ /* 0x001fc40000000000 */
[----:B------:R-:W-:Y:S01]  /*9a40*/  SEL R15, R68, R59, P0 ;  /* 0x0000003b440f7207 */ /* 0x000fe20000000000 */
[----:B------:R-:W-:Y:S01]  /*9a50*/  SHFL.IDX PT, R36, R36, R5, 0x1c1f ;  /* 0x001c1f0524247589 */ /* 0x000fe200000e0000 */
[----:B---3--:R-:W-:-:S03]  /*9a60*/  SEL R29, R57, R40, P0 ;  /* 0x00000028391d7207 */ /* 0x008fc60000000000 */
[----:B------:R-:W-:Y:S04]  /*9a70*/  SHFL.IDX PT, R45, R45, R48, 0x1c1f ;  /* 0x001c1f302d2d7589 */ /* 0x000fe800000e0000 */
[----:B------:R-:W-:Y:S04]  /*9a80*/  SHFL.IDX PT, R33, R33, R48, 0x1c1f ;  /* 0x001c1f3021217589 */ /* 0x000fe800000e0000 */
[----:B------:R-:W0:Y:S01]  /*9a90*/  SHFL.IDX PT, R88, R88, R5, 0x1c1f ;  /* 0x001c1f0558587589 */ /* 0x000e2200000e0000 */
[----:B-1----:R-:W-:Y:S02]  /*9aa0*/  SEL R24, R43, R90, P0 ;  /* 0x0000005a2b187207 */ /* 0x002fe40000000000 */
[----:B------:R-:W-:Y:S01]  /*9ab0*/  SEL R26, R90, R43, P0 ;  /* 0x0000002b5a1a7207 */ /* 0x000fe20000000000 */
[----:B------:R-:W1:Y:S04]  /*9ac0*/  SHFL.IDX PT, R20, R32, R5, 0x1c1f ;  /* 0x001c1f0520147589 */ /* 0x000e6800000e0000 */
[----:B------:R-:W-:Y:S01]  /*9ad0*/  SHFL.IDX PT, R49, R49, R48, 0x1c1f ;  /* 0x001c1f3031317589 */ /* 0x000fe200000e0000 */
[----:B--2---:R-:W-:-:S02]  /*9ae0*/  SEL R25, R61, R60, P0 ;  /* 0x0000003c3d197207 */ /* 0x004fc40000000000 */
[----:B------:R-:W-:Y:S01]  /*9af0*/  SEL R27, R60, R61, P0 ;  /* 0x0000003d3c1b7207 */ /* 0x000fe20000000000 */
[----:B------:R-:W-:Y:S04]  /*9b00*/  SHFL.IDX PT, R47, R47, R48, 0x1c1f ;  /* 0x001c1f302f2f7589 */ /* 0x000fe800000e0000 */
[----:B------:R-:W2:Y:S04]  /*9b10*/  SHFL.IDX PT, R44, R44, R5, 0x1c1f ;  /* 0x001c1f052c2c7589 */ /* 0x000ea800000e0000 */
[----:B------:R1:W3:Y:S04]  /*9b20*/  SHFL.IDX PT, R50, R38, R5, 0x1c1f ;  /* 0x001c1f0526327589 */ /* 0x0002e800000e0000 */
[----:B------:R-:W-:Y:S01]  /*9b30*/  SHFL.IDX PT, R39, R39, R48, 0x1c1f ;  /* 0x001c1f3027277589 */ /* 0x000fe200000e0000 */
[----:B0-----:R-:W-:-:S02]  /*9b40*/  SEL R28, R45, R88, P0 ;  /* 0x000000582d1c7207 */ /* 0x001fc40000000000 */
[----:B------:R-:W-:Y:S01]  /*9b50*/  SEL R30, R88, R45, P0 ;  /* 0x0000002d581e7207 */ /* 0x000fe20000000000 */
[----:B------:R0:W4:Y:S01]  /*9b60*/  SHFL.IDX PT, R52, R42, R5, 0x1c1f ;  /* 0x001c1f052a347589 */ /* 0x00012200000e0000 */
[----:B-1----:R-:W-:Y:S01]  /*9b70*/  SEL R38, R20, R33, P0 ;  /* 0x0000002114267207 */ /* 0x002fe20000000000 */
[----:B------:R-:W-:Y:S01]  /*9b80*/  BAR.SYNC.DEFER_BLOCKING 0x1, 0x100 ;  /* 0x0044000000007b1d */ /* 0x000fe20000010000 */
[----:B0-----:R-:W-:-:S05]  /*9b90*/  SEL R42, R36, R41, P0 ;  /* 0x00000029242a7207 */ /* 0x001fca0000000000 */
[----:B------:R-:W-:Y:S01]  /*9ba0*/  SHFL.IDX PT, R53, R53, R48, 0x1c1f ;  /* 0x001c1f3035357589 */ /* 0x000fe200000e0000 */
[----:B--2---:R-:W-:-:S03]  /*9bb0*/  SEL R32, R49, R44, P0 ;  /* 0x0000002c31207207 */ /* 0x004fc60000000000 */
[----:B------:R0:W-:Y:S01]  /*9bc0*/  SHFL.IDX PT, R21, R31, R48, 0x1c1f ;  /* 0x001c1f301f157589 */ /* 0x0001e200000e0000 */
[----:B---3--:R-:W-:-:S03]  /*9bd0*/  SEL R35, R50, R47, P0 ;  /* 0x0000002f32237207 */ /* 0x008fc60000000000 */
[----:B------:R1:W2:Y:S04]  /*9be0*/  SHFL.IDX PT, R46, R34, R5, 0x1c1f ;  /* 0x001c1f05222e7589 */ /* 0x0002a800000e0000 */
[----:B------:R-:W3:Y:S01]  /*9bf0*/  SHFL.IDX PT, R54, R54, R5, 0x1c1f ;  /* 0x001c1f0536367589 */ /* 0x000ee200000e0000 */
[----:B----4-:R-:W-:Y:S02]  /*9c00*/  SEL R43, R52, R39, P0 ;  /* 0x00000027342b7207 */ /* 0x010fe40000000000 */
[----:B0-----:R-:W-:Y:S01]  /*9c10*/  SEL R31, R40, R57, P0 ;  /* 0x00000039281f7207 */ /* 0x001fe20000000000 */
[----:B------:R-:W-:Y:S01]  /*9c20*/  SHFL.IDX PT, R63, R63, R48, 0x1c1f ;  /* 0x001c1f303f3f7589 */ /* 0x000fe200000e0000 */
[----:B------:R-:W-:Y:S02]  /*9c30*/  SEL R40, R41, R36, P0 ;  /* 0x0000002429287207 */ /* 0x000fe40000000000 */
[----:B------:R-:W-:Y:S01]  /*9c40*/  SEL R36, R33, R20, P0 ;  /* 0x0000001421247207 */ /* 0x000fe20000000000 */
[----:B------:R-:W0:Y:S01]  /*9c50*/  SHFL.IDX PT, R56, R56, R5, 0x1c1f ;  /* 0x001c1f0538387589 */ /* 0x000e2200000e0000 */
[----:B-1----:R-:W-:-:S02]  /*9c60*/  SEL R34, R44, R49, P0 ;  /* 0x000000312c227207 */ /* 0x002fc40000000000 */
[----:B------:R-:W-:Y:S01]  /*9c70*/  SEL R33, R47, R50, P0 ;  /* 0x000000322f217207 */ /* 0x000fe20000000000 */
[----:B------:R1:W-:Y:S01]  /*9c80*/  STSM.16.M88.4 [R70], R8 ;  /* 0x0000000846007844 */ /* 0x0003e20000000200 */
[----:B------:R-:W-:Y:S01]  /*9c90*/  SEL R41, R39, R52, P0 ;  /* 0x0000003427297207 */ /* 0x000fe20000000000 */
[----:B------:R-:W-:Y:S01]  /*9ca0*/  UMOV UR4, URZ ;  /* 0x0000003f00047c82 */ /* 0x000fe20008000000 */
[----:B------:R-:W-:Y:S01]  /*9cb0*/  ULDC UR8, c[0x0][0xa88] ;  /* 0x0002a20000087ab9 */ /* 0x000fe20000000800 */
[----:B------:R4:W-:Y:S01]  /*9cc0*/  STSM.16.M88.4 [R69], R12 ;  /* 0x0000000c45007844 */ /* 0x0009e20000000200 */
[----:B------:R-:W4:Y:S01]  /*9cd0*/  LDC R50, c[0x0][0xbe8] ;  /* 0x0002fa00ff327b82 */ /* 0x000f220000000800 */
[----:B--2---:R-:W-:Y:S02]  /*9ce0*/  SEL R44, R53, R46, P0 ;  /* 0x0000002e352c7207 */ /* 0x004fe40000000000 */
[----:B------:R2:W-:Y:S01]  /*9cf0*/  STSM.16.M88.4 [R67], R24 ;  /* 0x0000001843007844 */ /* 0x0005e20000000200 */
[----:B------:R-:W-:-:S02]  /*9d00*/  SEL R46, R46, R53, P0 ;  /* 0x000000352e2e7207 */ /* 0x000fc40000000000 */
[----:B---3--:R-:W-:Y:S01]  /*9d10*/  SEL R37, R21, R54, P0 ;  /* 0x0000003615257207 */ /* 0x008fe20000000000 */
[----:B------:R2:W-:Y:S01]  /*9d20*/  STSM.16.M88.4 [R66], R28 ;  /* 0x0000001c42007844 */ /* 0x0005e20000000200 */
[----:B------:R-:W-:Y:S01]  /*9d30*/  SEL R39, R54, R21, P0 ;  /* 0x0000001536277207 */ /* 0x000fe20000000000 */
[----:B-1----:R-:W-:Y:S02]  /*9d40*/  IMAD.U32 R8, RZ, RZ, UR6 ;  /* 0x00000006ff087e24 */ /* 0x002fe4000f8e00ff */
[----:B------:R2:W-:Y:S01]  /*9d50*/  STSM.16.M88.4 [R65], R32 ;  /* 0x0000002041007844 */ /* 0x0005e20000000200 */
[----:B------:R-:W-:Y:S01]  /*9d60*/  IMAD.U32 R9, RZ, RZ, UR7 ;  /* 0x00000007ff097e24 */ /* 0x000fe2000f8e00ff */
[----:B------:R-:W-:Y:S01]  /*9d70*/  ULDC.64 UR6, c[0x0][0xc08] ;  /* 0x0003020000067ab9 */ /* 0x000fe20000000a00 */
[----:B0-----:R-:W-:Y:S01]  /*9d80*/  SEL R45, R63, R56, P0 ;  /* 0x000000383f2d7207 */ /* 0x001fe20000000000 */
[----:B------:R2:W-:Y:S01]  /*9d90*/  STSM.16.M88.4 [R64], R40 ;  /* 0x0000002840007844 */ /* 0x0005e20000000200 */
[----:B------:R-:W-:-:S03]  /*9da0*/  SEL R47, R56, R63, P0 ;  /* 0x0000003f382f7207 */ /* 0x000fc60000000000 */
[----:B------:R2:W-:Y:S04]  /*9db0*/  STSM.16.M88.4 [R62], R36 ;  /* 0x000000243e007844 */ /* 0x0005e80000000200 */
[----:B------:R2:W-:Y:S01]  /*9dc0*/  STSM.16.M88.4 [R58], R44 ;  /* 0x0000002c3a007844 */ /* 0x0005e20000000200 */
[----:B------:R-:W-:Y:S06]  /*9dd0*/  BAR.SYNC.DEFER_BLOCKING 0x1, 0x100 ;  /* 0x0044000000007b1d */ /* 0x000fec0000010000 */
[----:B------:R-:W3:Y:S01]  /*9de0*/  @P2 LDG.E R5, desc[UR50][R8.64] ;  /* 0x0000003208052981 */ /* 0x000ee2000c1e1900 */
[----:B------:R-:W-:Y:S01]  /*9df0*/  UISETP.NE.U32.AND UP1, UPT, UR6, URZ, UPT ;  /* 0x0000003f0600728c */ /* 0x000fe2000bf25070 */
[----:B----4-:R-:W-:Y:S01]  /*9e00*/  ISETP.NE.AND P1, PT, R50, 0x1, PT ;  /* 0x000000013200780c */ /* 0x010fe20003f25270 */
[----:B------:R-:W-:-:S02]  /*9e10*/  IMAD.U32 R13, RZ, RZ, UR41 ;  /* 0x00000029ff0d7e24 */ /* 0x000fc4000f8e00ff */
        /* <DEDUP_REMOVED lines=16> */
.L_x_7140:
[----:B------:R-:W-:Y:S01]  /*9f20*/  USHF.R.S32.HI UR14, URZ, 0x1f, UR42 ;  /* 0x0000001f3f0e7899 */ /* 0x000fe2000801142a */
[----:B------:R-:W-:Y:S01]  /*9f30*/  IMAD R13, R13, 0x80, R190 ;  /* 0x000000800d0d7824 */ /* 0x000fe200078e02be */
[----:B------:R-:W-:Y:S01]  /*9f40*/  ULDC.64 UR12, c[0x0][0xb90] ;  /* 0x0002e400000c7ab9 */ /* 0x000fe20000000a00 */
[----:B------:R-:W-:Y:S01]  /*9f50*/  USHF.R.S32.HI UR9, URZ, 0x1f, UR4 ;  /* 0x0000001f3f097899 */ /* 0x000fe20008011404 */
[----:B-----5:R-:W-:Y:S01]  /*9f60*/  IMAD R53, R5, R50, RZ ;  /* 0x0000003205357224 */ /* 0x020fe200078e02ff */
        /* <DEDUP_REMOVED lines=12> */
[----:B------:R-:W-:Y:S01]  /*a030*/  IADD3 R11, -R8, RZ, RZ ;  /* 0x000000ff080b7210 */ /* 0x000fe20007ffe1ff */
[----:B------:R-:W-:Y:S01]  /*a040*/  UIMAD UR8, UR40, UR12, URZ ;  /* 0x0000000c280872a4 */ /* 0x000fe2000f8e023f */
[----:B------:R-:W-:Y:S01]  /*a050*/  IMAD.WIDE R6, R9, 0x2, R6 ;  /* 0x0000000209067825 */ /* 0x000fe200078e0206 */
[----:B------:R-:W-:Y:S01]  /*a060*/  UIMAD.WIDE.U32 UR6, UR39, UR12, UR6 ;  /* 0x0000000c270672a5 */ /* 0x000fe2000f8e0006 */
[----:B------:R-:W-:Y:S01]  /*a070*/  SHF.R.S32.HI R9, RZ, 0x1f, R8 ;  /* 0x0000001fff097819 */ /* 0x000fe20000011408 */
[----:B------:R-:W-:Y:S01]  /*a080*/  UIMAD UR8, UR39, UR13, UR8 ;  /* 0x0000000d270872a4 */ /* 0x000fe2000f8e0208 */
[----:B------:R-:W-:Y:S01]  /*a090*/  IMAD R11, R50, R11, R13 ;  /* 0x0000000b320b7224 */ /* 0x000fe200078e020d */
[----:B--2---:R-:W-:Y:S01]  /*a0a0*/  IADD3 R15, P3, R6, 0x2000, RZ ;  /* 0x00002000060f7810 */ /* 0x004fe20007f7e0ff */
[----:B------:R-:W-:Y:S01]  /*a0b0*/  ULDC.64 UR10, c[0x0][0xaa0] ;  /* 0x0002a800000a7ab9 */ /* 0x000fe20000000a00 */
[----:B------:R-:W-:-:S02]  /*a0c0*/  IADD3 R8, P2, R8, UR6, RZ ;  /* 0x0000000608087c10 */ /* 0x000fc4000ff5e0ff */
[----:B------:R-:W-:Y:S01]  /*a0d0*/  IMAD.U32 R10, RZ, RZ, UR8 ;  /* 0x00000008ff0a7e24 */ /* 0x000fe2000f8e00ff */
[----:B------:R-:W-:Y:S02]  /*a0e0*/  LOP3.LUT R12, R15, 0x380, RZ, 0xc0, !PT ;  /* 0x000003800f0c7812 */ /* 0x000fe400078ec0ff */
[----:B------:R-:W-:Y:S02]  /*a0f0*/  IADD3 R25, P0, R6, 0x1000, RZ ;  /* 0x0000100006197810 */ /* 0x000fe40007f1e0ff */
[----:B------:R-:W-:Y:S01]  /*a100*/  IADD3.X R9, R9, UR7, R10, P2, !PT ;  /* 0x0000000709097c10 */ /* 0x000fe200097fe40a */
[----:B------:R-:W-:Y:S01]  /*a110*/  ULDC.64 UR6, c[0x0][0xb88] ;  /* 0x0002e20000067ab9 */ /* 0x000fe20000000a00 */
[----:B------:R-:W-:Y:S02]  /*a120*/  SHF.R.S32.HI R10, RZ, 0x1f, R11 ;  /* 0x0000001fff0a7819 */ /* 0x000fe4000001140b */
[----:B------:R-:W-:Y:S01]  /*a130*/  SHF.R.U64 R12, R12, 0x3, RZ ;  /* 0x000000030c0c7819 */ /* 0x000fe200000012ff */
[----:B------:R-:W-:Y:S01]  /*a140*/  IMAD.WIDE.U32 R8, R11, UR6, R8 ;  /* 0x000000060b087c25 */ /* 0x000fe2000f8e0008 */
[----:B------:R-:W-:-:S02]  /*a150*/  IADD3 R13, P2, R6, 0x3000, RZ ;  /* 0x00003000060d7810 */ /* 0x000fc40007f5e0ff */
[----:B------:R-:W-:Y:S01]  /*a160*/  LOP3.LUT R12, R12, R15, RZ, 0x3c, !PT ;  /* 0x0000000f0c0c7212 */ /* 0x000fe200078e3cff */
[----:B------:R-:W-:Y:S01]  /*a170*/  IMAD R14, R10, UR6, RZ ;  /* 0x000000060a0e7c24 */ /* 0x000fe2000f8e02ff */
[----:B------:R-:W-:Y:S02]  /*a180*/  LOP3.LUT R24, R25, 0x380, RZ, 0xc0, !PT ;  /* 0x0000038019187812 */ /* 0x000fe400078ec0ff */
[----:B------:R-:W-:Y:S01]  /*a190*/  LOP3.LUT R10, R13, 0x380, RZ, 0xc0, !PT ;  /* 0x000003800d0a7812 */ /* 0x000fe200078ec0ff */
[----:B------:R-:W-:Y:S01]  /*a1a0*/  IMAD R15, R11, UR7, R14 ;  /* 0x000000070b0f7c24 */ /* 0x000fe2000f8e020e */
[----:B------:R-:W-:Y:S01]  /*a1b0*/  ULDC.64 UR6, c[0x0][0xb50] ;  /* 0x0002d40000067ab9 */ /* 0x000fe20000000a00 */
[----:B------:R-:W-:Y:S01]  /*a1c0*/  SHF.R.U64 R24, R24, 0x3, RZ ;  /* 0x0000000318187819 */ /* 0x000fe200000012ff */
[----:B------:R-:W-:Y:S01]  /*a1d0*/  IMAD.X R11, RZ, RZ, R7, P2 ;  /* 0x000000ffff0b7224 */ /* 0x000fe200010e0607 */
[----:B------:R-:W-:Y:S01]  /*a1e0*/  SHF.R.U64 R10, R10, 0x3, RZ ;  /* 0x000000030a0a7819 */ /* 0x000fe200000012ff */
[----:B------:R-:W-:Y:S01]  /*a1f0*/  IMAD.IADD R9, R9, 0x1, R15 ;  /* 0x0000000109097824 */ /* 0x000fe200078e020f */
[----:B------:R-:W-:-:S02]  /*a200*/  LEA R15, P4, R8, UR6, 0x2 ;  /* 0x00000006080f7c11 */ /* 0x000fc4000f8810ff */
[----:B------:R-:W-:Y:S01]  /*a210*/  LOP3.LUT R24, R24, R25, RZ, 0x3c, !PT ;  /* 0x0000001918187212 */ /* 0x000fe200078e3cff */
[----:B------:R-:W-:Y:S01]  /*a220*/  IMAD.X R25, RZ, RZ, R7, P0 ;  /* 0x000000ffff197224 */ /* 0x000fe200000e0607 */
[----:B------:R-:W-:Y:S01]  /*a230*/  LEA.HI.X R26, R8, UR7, R9, 0x2, P4 ;  /* 0x00000007081a7c11 */ /* 0x000fe2000a0f1409 */
[----:B------:R-:W-:Y:S01]  /*a240*/  IMAD.U32 R9, RZ, RZ, UR41 ;  /* 0x00000029ff097e24 */ /* 0x000fe2000f8e00ff */
[----:B------:R-:W-:Y:S01]  /*a250*/  SHFL.IDX PT, R20, R15, RZ, 0x1c1f ;  /* 0x001c1fff0f147589 */ /* 0x000fe200000e0000 */
[----:B------:R-:W-:Y:S02]  /*a260*/  LOP3.LUT R10, R10, R13, RZ, 0x3c, !PT ;  /* 0x0000000d0a0a7212 */ /* 0x000fe400078e3cff */
[----:B------:R-:W-:Y:S01]  /*a270*/  IMAD R28, R9, 0x80, R188 ;  /* 0x00000080091c7824 */ /* 0x000fe200078e02bc */
[----:B------:R-:W0:Y:S01]  /*a280*/  SHFL.IDX PT, R21, R26, RZ, 0x1c1f ;  /* 0x001c1fff1a157589 */ /* 0x000e2200000e0000 */
[----:B------:R-:W-:Y:S02]  /*a290*/  LOP3.LUT P0, RZ, R19, 0x3, RZ, 0xc0, !PT ;  /* 0x0000000313ff7812 */ /* 0x000fe4000780c0ff */
[----:B------:R-:W-:Y:S01]  /*a2a0*/  VIADD R8, R28, 0x8 ;  /* 0x000000081c087836 */ /* 0x000fe20000000000 */
[----:B------:R-:W-:Y:S01]  /*a2b0*/  SHFL.IDX PT, R48, R15, 0x1, 0x1c1f ;  /* 0x003c1f000f307f89 */ /* 0x000fe200000e0000 */
[----:B------:R-:W-:-:S02]  /*a2c0*/  IADD3.X R13, RZ, R7, RZ, P3, !PT ;  /* 0x00000007ff0d7210 */ /* 0x000fc40001ffe4ff */
[----:B------:R-:W-:Y:S01]  /*a2d0*/  IADD3 R14, P3, R6, 0x7000, RZ ;  /* 0x00007000060e7810 */ /* 0x000fe20007f7e0ff */
[----:B------:R-:W1:Y:S01]  /*a2e0*/  SHFL.IDX PT, R49, R26, 0x1, 0x1c1f ;  /* 0x003c1f001a317f89 */ /* 0x000e6200000e0000 */
[-C--:B------:R-:W-:Y:S02]  /*a2f0*/  ISETP.GE.OR P2, PT, R28, R53.reuse, P0 ;  /* 0x000000351c00720c */ /* 0x080fe40000746670 */
[----:B------:R-:W-:Y:S01]  /*a300*/  ISETP.GE.OR P0, PT, R8, R53, P0 ;  /* 0x000000350800720c */ /* 0x000fe20000706670 */
[----:B------:R-:W-:Y:S01]  /*a310*/  IMAD.X R33, RZ, RZ, R7, P3 ;  /* 0x000000ffff217224 */ /* 0x000fe200018e0607 */
[----:B------:R-:W-:Y:S02]  /*a320*/  LOP3.LUT R5, R14, 0x380, RZ, 0xc0, !PT ;  /* 0x000003800e057812 */ /* 0x000fe400078ec0ff */
[C---:B------:R-:W-:Y:S02]  /*a330*/  IADD3 R45, P6, R6.reuse, 0x4000, RZ ;  /* 0x00004000062d7810 */ /* 0x040fe40007fde0ff */
[----:B------:R-:W-:-:S02]  /*a340*/  IADD3 R41, P5, R6, 0x5000, RZ ;  /* 0x0000500006297810 */ /* 0x000fc40007fbe0ff */
[C---:B------:R-:W-:Y:S02]  /*a350*/  IADD3 R37, P4, R6.reuse, 0x6000, RZ ;  /* 0x0000600006257810 */ /* 0x040fe40007f9e0ff */
[----:B------:R-:W-:Y:S02]  /*a360*/  LOP3.LUT R9, R6, 0x380, RZ, 0xc0, !PT ;  /* 0x0000038006097812 */ /* 0x000fe400078ec0ff */
[----:B------:R-:W-:Y:S01]  /*a370*/  SHF.R.U64 R5, R5, 0x3, RZ ;  /* 0x0000000305057819 */ /* 0x000fe200000012ff */
[----:B0-----:R0:W-:Y:S01]  /*a380*/  @!P2 ST.E desc[UR50][R20.64], R3 ;  /* 0x000000031400a985 */ /* 0x0011e2000c101932 */
[----:B------:R-:W-:Y:S02]  /*a390*/  LOP3.LUT R44, R45, 0x380, RZ, 0xc0, !PT ;  /* 0x000003802d2c7812 */ /* 0x000fe400078ec0ff */
[----:B------:R-:W-:Y:S02]  /*a3a0*/  LOP3.LUT R40, R41, 0x380, RZ, 0xc0, !PT ;  /* 0x0000038029287812 */ /* 0x000fe400078ec0ff */
[----:B------:R-:W-:-:S02]  /*a3b0*/  LOP3.LUT R36, R37, 0x380, RZ, 0xc0, !PT ;  /* 0x0000038025247812 */ /* 0x000fc400078ec0ff */
[----:B------:R-:W-:Y:S01]  /*a3c0*/  SHF.R.U64 R9, R9, 0x3, RZ ;  /* 0x0000000309097819 */ /* 0x000fe200000012ff */
[----:B-1----:R1:W-:Y:S01]  /*a3d0*/  @!P0 ST.E desc[UR50][R48.64], R0 ;  /* 0x0000000030008985 */ /* 0x0023e2000c101932 */
[----:B------:R-:W-:Y:S02]  /*a3e0*/  SHF.R.U64 R44, R44, 0x3, RZ ;  /* 0x000000032c2c7819 */ /* 0x000fe400000012ff */
[----:B------:R-:W-:Y:S01]  /*a3f0*/  SHF.R.U64 R40, R40, 0x3, RZ ;  /* 0x0000000328287819 */ /* 0x000fe200000012ff */
[----:B------:R-:W-:Y:S01]  /*a400*/  UIMAD UR8, UR9, UR10, URZ ;  /* 0x0000000a090872a4 */ /* 0x000fe2000f8e023f */
[----:B------:R-:W-:Y:S01]  /*a410*/  SHF.R.U64 R36, R36, 0x3, RZ ;  /* 0x0000000324247819 */ /* 0x000fe200000012ff */
[----:B------:R-:W-:Y:S01]  /*a420*/  UIMAD.WIDE.U32 UR6, UR4, UR10, URZ ;  /* 0x0000000a040672a5 */ /* 0x000fe2000f8e003f */
[----:B------:R-:W-:Y:S01]  /*a430*/  LOP3.LUT R6, R9, R6, RZ, 0x3c, !PT ;  /* 0x0000000609067212 */ /* 0x000fe200078e3cff */
[----:B------:R-:W5:Y:S01]  /*a440*/  LD.E.128 R24, desc[UR50][R24.64] ;  /* 0x0000003218187980 */ /* 0x000f62000c101d00 */
[----:B------:R-:W-:-:S02]  /*a450*/  LOP3.LUT R32, R5, R14, RZ, 0x3c, !PT ;  /* 0x0000000e05207212 */ /* 0x000fc400078e3cff */
[----:B------:R-:W2:Y:S01]  /*a460*/  @P1 LDC R5, c[0x0][0xbec] ;  /* 0x0002fb00ff051b82 */ /* 0x000ea20000000800 */
[----:B------:R-:W-:Y:S01]  /*a470*/  LOP3.LUT R44, R44, R45, RZ, 0x3c, !PT ;  /* 0x0000002d2c2c7212 */ /* 0x000fe200078e3cff */
[--C-:B------:R-:W-:Y:S01]  /*a480*/  IMAD.X R45, RZ, RZ, R7.reuse, P6 ;  /* 0x000000ffff2d7224 */ /* 0x100fe200030e0607 */
[----:B------:R-:W-:Y:S01]  /*a490*/  LOP3.LUT R40, R40, R41, RZ, 0x3c, !PT ;  /* 0x0000002928287212 */ /* 0x000fe200078e3cff */
[--C-:B------:R-:W-:Y:S01]  /*a4a0*/  IMAD.X R41, RZ, RZ, R7.reuse, P5 ;  /* 0x000000ffff297224 */ /* 0x100fe200028e0607 */
[----:B------:R-:W-:Y:S01]  /*a4b0*/  LOP3.LUT R36, R36, R37, RZ, 0x3c, !PT ;  /* 0x0000002524247212 */ /* 0x000fe200078e3cff */
[----:B------:R-:W-:Y:S01]  /*a4c0*/  IMAD.X R37, RZ, RZ, R7, P4 ;  /* 0x000000ffff257224 */ /* 0x000fe200020e0607 */
[----:B------:R3:W5:Y:S01]  /*a4d0*/  LD.E.128 R28, desc[UR50][R6.64] ;  /* 0x00000032061c7980 */ /* 0x000762000c101d00 */
[----:B------:R-:W-:Y:S01]  /*a4e0*/  UIMAD UR8, UR4, UR11, UR8 ;  /* 0x0000000b040872a4 */ /* 0x000fe2000f8e0208 */
[----:B0-----:R-:W-:Y:S01]  /*a4f0*/  MOV R3, UR41 ;  /* 0x0000002900037c02 */ /* 0x001fe20008000f00 */
[----:B-1----:R-:W-:Y:S01]  /*a500*/  IMAD R0, R17, 0x20, R18 ;  /* 0x0000002011007824 */ /* 0x002fe200078e0212 */
[----:B------:R-:W-:Y:S01]  /*a510*/  ULDC.64 UR10, c[0x0][0xae8] ;  /* 0x0002ba00000a7ab9 */ /* 0x000fe20000000a00 */
[----:B------:R-:W5:Y:S01]  /*a520*/  LD.E.128 R12, desc[UR50][R12.64] ;  /* 0x000000320c0c7980 */ /* 0x000f62000c101d00 */
[----:B------:R-:W-:-:S03]  /*a530*/  MOV R49, UR41 ;  /* 0x0000002900317c02 */ /* 0x000fc60008000f00 */
[----:B------:R-:W5:Y:S01]  /*a540*/  LD.E.128 R8, desc[UR50][R10.64] ;  /* 0x000000320a087980 */ /* 0x000f62000c101d00 */
[----:B---3--:R-:W0:Y:S01]  /*a550*/  @P1 LDC R7, c[0x0][0xbf0] ;  /* 0x0002fc00ff071b82 */ /* 0x008e220000000800 */
[----:B------:R-:W-:Y:S02]  /*a560*/  UIADD3 UR7, UR7, UR8, URZ ;  /* 0x0000000807077290 */ /* 0x000fe4000fffe03f */
[----:B------:R-:W-:Y:S01]  /*a570*/  UIMAD UR4, UR14, UR10, URZ ;  /* 0x0000000a0e0472a4 */ /* 0x000fe2000f8e023f */
[----:B------:R-:W-:Y:S01]  /*a580*/  IMAD R20, R3, 0x80, R0 ;  /* 0x0000008003147824 */ /* 0x000fe200078e0200 */
[----:B------:R-:W-:Y:S01]  /*a590*/  UIMAD.WIDE.U32 UR6, UR42, UR10, UR6 ;  /* 0x0000000a2a0672a5 */ /* 0x000fe2000f8e0006 */
[----:B------:R-:W5:Y:S01]  /*a5a0*/  LD.E.128 R44, desc[UR50][R44.64] ;  /* 0x000000322c2c7980 */ /* 0x000f62000c101d00 */
[----:B------:R-:W-:Y:S01]  /*a5b0*/  UIMAD UR4, UR42, UR11, UR4 ;  /* 0x0000000b2a0472a4 */ /* 0x000fe2000f8e0204 */
[----:B--2---:R-:W-:Y:S01]  /*a5c0*/  @P1 IMAD.HI.U32 R0, R20, R5, RZ ;  /* 0x0000000514001227 */ /* 0x004fe200078e00ff */
        /* <DEDUP_REMOVED lines=9> */
[----:B0-----:R-:W-:Y:S01]  /*a660*/  @P1 SHF.R.U32.HI R3, RZ, R7, R0 ;  /* 0x00000007ff031219 */ /* 0x001fe20000011600 */
[----:B------:R-:W-:Y:S01]  /*a670*/  UIADD3 UR4, UR7, UR4, URZ ;  /* 0x0000000407047290 */ /* 0x000fe2000fffe03f */
[----:B------:R-:W-:Y:S01]  /*a680*/  IMAD.U32 R6, RZ, RZ, UR6 ;  /* 0x00000006ff067e24 */ /* 0x000fe2000f8e00ff */
[----:B------:R-:W-:Y:S01]  /*a690*/  @!PT LDS RZ, [RZ] ;  /* 0x00000000fffff984 */ /* 0x000fe20000000800 */
[----:B------:R-:W-:Y:S01]  /*a6a0*/  @!PT LDS RZ, [RZ] ;  /* 0x00000000fffff984 */ /* 0x000fe20000000800 */
[----:B------:R-:W-:Y:S01]  /*a6b0*/  @!PT LDS RZ, [RZ] ;  /* 0x00000000fffff984 */ /* 0x000fe20000000800 */
[----:B------:R-:W-:Y:S01]  /*a6c0*/  @!PT LDS RZ, [RZ] ;  /* 0x00000000fffff984 */ /* 0x000fe20000000800 */
[----:B------:R0:W-:Y:S06]  /*a6d0*/  MEMBAR.ALL.CTA ;  /* 0x0000000000007992 */ /* 0x0001ec0000008000 */
[----:B0-----:R-:W0:Y:S01]  /*a6e0*/  FENCE.VIEW.ASYNC.S ;  /* 0x00000000000073c6 */ /* 0x001e220000000000 */
[--C-:B------:R-:W-:Y:S01]  /*a6f0*/  SHF.R.S32.HI R0, RZ, 0x1f, R3.reuse ;  /* 0x0000001fff007819 */ /* 0x100fe20000011403 */
[----:B------:R-:W-:-:S02]  /*a700*/  IMAD.MOV R5, RZ, RZ, -R3 ;  /* 0x000000ffff057224 */ /* 0x000fc400078e0a03 */
[----:B------:R-:W-:Y:S01]  /*a710*/  IMAD.U32 R7, RZ, RZ, UR7 ;  /* 0x00000007ff077e24 */ /* 0x000fe2000f8e00ff */
[----:B------:R-:W-:Y:S01]  /*a720*/  ULDC.64 UR6, c[0x0][0xae0] ;  /* 0x0002b80000067ab9 */ /* 0x000fe20000000a00 */
[----:B------:R-:W-:Y:S02]  /*a730*/  IMAD R5, R50, R5, R20 ;  /* 0x0000000532057224 */ /* 0x000fe400078e0214 */
[----:B------:R-:W-:Y:S02]  /*a740*/  IMAD R0, R0, UR6, RZ ;  /* 0x0000000600007c24 */ /* 0x000fe4000f8e02ff */
[----:B------:R-:W-:Y:S02]  /*a750*/  IMAD.U32 R7, RZ, RZ, UR4 ;  /* 0x00000004ff077e24 */ /* 0x000fe4000f8e00ff */
[C---:B------:R-:W-:Y:S01]  /*a760*/  IMAD R21, R3.reuse, UR7, R0 ;  /* 0x0000000703157c24 */ /* 0x040fe2000f8e0200 */
[----:B------:R-:W-:Y:S01]  /*a770*/  SHF.R.S32.HI R0, RZ, 0x1f, R5 ;  /* 0x0000001fff007819 */ /* 0x000fe20000011405 */
[----:B------:R-:W-:Y:S01]  /*a780*/  IMAD.WIDE.U32 R6, R3, UR6, R6 ;  /* 0x0000000603067c25 */ /* 0x000fe2000f8e0006 */
[----:B------:R-:W-:-:S03]  /*a790*/  ULDC.64 UR6, c[0x0][0xad8] ;  /* 0x0002b60000067ab9 */ /* 0x000fc60000000a00 */
[----:B------:R-:W-:Y:S02]  /*a7a0*/  IMAD.IADD R7, R7, 0x1, R21 ;  /* 0x0000000107077824 */ /* 0x000fe400078e0215 */
[----:B------:R-:W-:Y:S02]  /*a7b0*/  IMAD R20, R0, UR6, RZ ;  /* 0x0000000600147c24 */ /* 0x000fe4000f8e02ff */
[----:B------:R-:W-:Y:S02]  /*a7c0*/  IMAD R48, R49, 0x80, R18 ;  /* 0x0000008031307824 */ /* 0x000fe400078e0212 */
[C---:B------:R-:W-:Y:S02]  /*a7d0*/  IMAD R3, R5.reuse, UR7, R20 ;  /* 0x0000000705037c24 */ /* 0x040fe4000f8e0214 */
[----:B------:R-:W-:Y:S01]  /*a7e0*/  IMAD.WIDE.U32 R6, R5, UR6, R6 ;  /* 0x0000000605067c25 */ /* 0x000fe2000f8e0006 */
[----:B------:R-:W-:Y:S01]  /*a7f0*/  ISETP.GE.AND P2, PT, R48, R53, PT ;  /* 0x000000353000720c */ /* 0x000fe20003f46270 */
[----:B------:R-:W-:-:S02]  /*a800*/  ULDC.64 UR6, c[0x0][0xa80] ;  /* 0x0002a00000067ab9 */ /* 0x000fc40000000a00 */
[----:B------:R-:W-:Y:S01]  /*a810*/  IMAD.IADD R3, R7, 0x1, R3 ;  /* 0x0000000107037824 */ /* 0x000fe200078e0203 */
[----:B------:R-:W-:Y:S01]  /*a820*/  LEA R20, P3, R6, UR6, 0x1 ;  /* 0x0000000606147c11 */ /* 0x000fe2000f8608ff */
[----:B------:R-:W-:Y:S02]  /*a830*/  VIADD R4, R4, 0x22820 ;  /* 0x0002282004047836 */ /* 0x000fe40000000000 */
        /* <DEDUP_REMOVED lines=13> */
[----:B------:R-:W-:-:S11]  /*a910*/  ISETP.GE.AND P3, PT, R16, UR4, PT ;  /* 0x0000000410007c0c */ /* 0x000fd6000bf66270 */
[-C--:B01----:R-:W-:Y:S02]  /*a920*/  @!P2 LEA R4, P4, R2, R5.reuse, 0x1 ;  /* 0x000000050204a211 */ /* 0x083fe400078808ff */
[----:B------:R-:W-:Y:S02]  /*a930*/  @!P3 LEA R6, P5, R16, R5, 0x1 ;  /* 0x000000051006b211 */ /* 0x000fe400078a08ff */
[-C--:B--2---:R-:W-:Y:S02]  /*a940*/  @!P2 LEA.HI.X R5, R2, R7.reuse, R193, 0x1, P4 ;  /* 0x000000070205a211 */ /* 0x084fe400020f0cc1 */
[----:B------:R-:W-:-:S03]  /*a950*/  @!P3 LEA.HI.X R7, R16, R7, R192, 0x1, P5 ;  /* 0x000000071007b211 */ /* 0x000fc600028f0cc0 */
[----:B-----5:R3:W-:Y:S04]  /*a960*/  @!P2 ST.E.128 desc[UR50][R4.64], R28 ;  /* 0x0000001c0400a985 */ /* 0x0207e8000c101d32 */
[----:B------:R3:W-:Y:S02]  /*a970*/  @!P3 ST.E.128 desc[UR50][R6.64], R44 ;  /* 0x0000002c0600b985 */ /* 0x0007e4000c101d32 */
.L_x_7142:
[----:B------:R-:W-:Y:S05]  /*a980*/  BSYNC B1 ;  /* 0x0000000000017941 */ /* 0x000fea0003800000 */
.L_x_7141:
[----:B--23--:R2:W3:Y:S01]  /*a990*/  SHFL.IDX PT, R7, R3, 0x1, 0x181f ;  /* 0x00381f0003077f89 */ /* 0x00c4e200000e0000 */
[----:B------:R-:W-:Y:S03]  /*a9a0*/  BSSY B1, `(.L_x_7143) ;  /* 0x000000c000017945 */ /* 0x000fe60003800000 */
[----:B-1----:R2:W1:Y:S01]  /*a9b0*/  SHFL.IDX PT, R5, R20, 0x1, 0x181f ;  /* 0x00381f0014057f89 */ /* 0x00246200000e0000 */
[----:B------:R-:W-:Y:S05]  /*a9c0*/  @P0 BRA `(.L_x_7144) ;  /* 0x0000000000240947 */ /* 0x000fea0003800000 */
[----:B------:R-:W-:Y:S02]  /*a9d0*/  ULDC UR4, c[0x0][0xac8] ;  /* 0x0002b20000047ab9 */ /* 0x000fe40000000800 */
[----:B------:R-:W-:Y:S02]  /*a9e0*/  ISETP.GE.AND P3, PT, R2, UR4, PT ;  /* 0x0000000402007c0c */ /* 0x000fe4000bf66270 */
[----:B------:R-:W-:-:S11]  /*a9f0*/  ISETP.GE.AND P4, PT, R16, UR4, PT ;  /* 0x0000000410007c0c */ /* 0x000fd6000bf86270 */
[-C--:B01----:R-:W-:Y:S02]  /*aa00*/  @!P3 LEA R4, P0, R2, R5.reuse, 0x1 ;  /* 0x000000050204b211 */ /* 0x083fe400078008ff */
[----:B------:R-:W-:Y:S02]  /*aa10*/  @!P4 LEA R6, P2, R16, R5, 0x1 ;  /* 0x000000051006c211 */ /* 0x000fe400078408ff */
[-C--:B---3--:R-:W-:Y:S02]  /*aa20*/  @!P3 LEA.HI.X R5, R2, R7.reuse, R193, 0x1, P0 ;  /* 0x000000070205b211 */ /* 0x088fe400000f0cc1 */
[----:B------:R-:W-:-:S03]  /*aa30*/  @!P4 LEA.HI.X R7, R16, R7, R192, 0x1, P2 ;  /* 0x000000071007c211 */ /* 0x000fc600010f0cc0 */
[----:B-----5:R4:W-:Y:S04]  /*aa40*/  @!P3 ST.E.128 desc[UR50][R4.64], R24 ;  /* 0x000000180400b985 */ /* 0x0209e8000c101d32 */
[----:B------:R4:W-:Y:S02]  /*aa50*/  @!P4 ST.E.128 desc[UR50][R6.64], R40 ;  /* 0x000000280600c985 */ /* 0x0009e4000c101d32 */
.L_x_7144:
[----:B------:R-:W-:Y:S05]  /*aa60*/  BSYNC B1 ;  /* 0x0000000000017941 */ /* 0x000fea0003800000 */
.L_x_7143:
[----:B---34-:R3:W4:Y:S01]  /*aa70*/  SHFL.IDX PT, R7, R3, 0x2, 0x181f ;  /* 0x00581f0003077f89 */ /* 0x01872200000e0000 */
        /* <DEDUP_REMOVED lines=8> */
[-C--:B----4-:R-:W-:Y:S02]  /*ab00*/  @!P2 LEA.HI.X R5, R2, R7.reuse, R193, 0x1, P0 ;  /* 0x000000070205a211 */ /* 0x090fe400000f0cc1 */
[----:B------:R-:W-:-:S03]  /*ab10*/  @!P3 LEA.HI.X R7, R16, R7, R192, 0x1, P1 ;  /* 0x000000071007b211 */ /* 0x000fc600008f0cc0 */
[----:B-----5:R0:W-:Y:S04]  /*ab20*/  @!P2 ST.E.128 desc[UR50][R4.64], R12 ;  /* 0x0000000c0400a985 */ /* 0x0201e8000c101d32 */
[----:B------:R0:W-:Y:S02]  /*ab30*/  @!P3 ST.E.128 desc[UR50][R6.64], R36 ;  /* 0x000000240600b985 */ /* 0x0001e4000c101d32 */
.L_x_7146:
[----:B------:R-:W-:Y:S05]  /*ab40*/  BSYNC B1 ;  /* 0x0000000000017941 */ /* 0x000fea0003800000 */
.L_x_7145:
[----:B------:R-:W-:Y:S01]  /*ab50*/  IADD3 R0, R48, 0x60, RZ ;  /* 0x0000006030007810 */ /* 0x000fe20007ffe0ff */
[----:B0-23--:R-:W0:Y:S03]  /*ab60*/  SHFL.IDX PT, R3, R3, 0x3, 0x181f ;  /* 0x00781f0003037f89 */ /* 0x00de2600000e0000 */
[----:B------:R-:W-:Y:S01]  /*ab70*/  ISETP.GE.AND P0, PT, R0, R53, PT ;  /* 0x000000350000720c */ /* 0x000fe20003f06270 */
[----:B----4-:R2:W3:-:S12]  /*ab80*/  SHFL.IDX PT, R7, R20, 0x3, 0x181f ;  /* 0x00781f0014077f89 */ /* 0x0104d800000e0000 */
[----:B--2---:R-:W-:Y:S05]  /*ab90*/  @P0 BRA `(.L_x_7147) ;  /* 0x0000000c00140947 */ /* 0x004fea0003800000 */
[----:B------:R-:W-:Y:S02]  /*aba0*/  ULDC UR4, c[0x0][0xac8] ;  /* 0x0002b20000047ab9 */ /* 0x000fe40000000800 */
[----:B------:R-:W-:-:S13]  /*abb0*/  ISETP.GE.AND P1, PT, R2, UR4, PT ;  /* 0x0000000402007c0c */ /* 0x000fda000bf26270 */
[----:B---3--:R-:W-:-:S04]  /*abc0*/  @!P1 LEA R4, P0, R2, R7, 0x1 ;  /* 0x0000000702049211 */ /* 0x008fc800078008ff */
[----:B01----:R-:W-:Y:S02]  /*abd0*/  @!P1 LEA.HI.X R5, R2, R3, R193, 0x1, P0 ;  /* 0x0000000302059211 */ /* 0x003fe400000f0cc1 */
[----:B------:R-:W-:-:S03]  /*abe0*/  ISETP.GE.AND P0, PT, R16, UR4, PT ;  /* 0x0000000410007c0c */ /* 0x000fc6000bf06270 */
[----:B-----5:R2:W-:Y:S10]  /*abf0*/  @!P1 ST.E.128 desc[UR50][R4.64], R8 ;  /* 0x0000000804009985 */ /* 0x0205f4000c101d32 */
[----:B------:R-:W-:Y:S05]  /*ac00*/  @P0 BRA `(.L_x_7147) ;  /* 0x0000000800f80947 */ /* 0x000fea0003800000 */
[----:B--2---:R-:W-:-:S04]  /*ac10*/  LEA R4, P0, R16, R7, 0x1 ;  /* 0x0000000710047211 */ /* 0x004fc800078008ff */
[----:B------:R-:W-:-:S05]  /*ac20*/  LEA.HI.X R5, R16, R3, R192, 0x1, P0 ;  /* 0x0000000310057211 */ /* 0x000fca00000f0cc0 */
[----:B------:R4:W-:Y:S01]  /*ac30*/  ST.E.128 desc[UR50][R4.64], R32 ;  /* 0x0000002004007985 */ /* 0x0009e2000c101d32 */
[----:B------:R-:W-:Y:S05]  /*ac40*/  BRA `(.L_x_7147) ;  /* 0x0000000800e87947 */ /* 0x000fea0003800000 */
.L_x_7139:
        /* <DEDUP_REMOVED lines=33> */
.L_x_7148:
[----:B------:R-:W-:Y:S01]  /*ae60*/  USEL UR39, UR39, URZ, !UP0 ;  /* 0x0000003f27277287 */ /* 0x000fe2000c000000 */
[----:B------:R-:W-:Y:S01]  /*ae70*/  BSSY B1, `(.L_x_7149) ;  /* 0x000002d000017945 */ /* 0x000fe20003800000 */
[----:B------:R-:W-:-:S03]  /*ae80*/  USEL UR40, UR40, URZ, !UP0 ;  /* 0x0000003f28287287 */ /* 0x000fc6000c000000 */
[----:B------:R-:W-:Y:S09]  /*ae90*/  @P1 BRA `(.L_x_7150) ;  /* 0x0000000000a81947 */ /* 0x000ff20003800000 */
[----:B------:R-:W0:Y:S01]  /*aea0*/  S2R R4, SR_TID.X ;  /* 0x0000000000047919 */ /* 0x000e220000002100 */
[----:B------:R-:W1:Y:S01]  /*aeb0*/  LDC R6, c[0x0][0xbe8] ;  /* 0x0002fa00ff067b82 */ /* 0x000e620000000800 */
[----:B------:R-:W-:-:S05]  /*aec0*/  MOV R3, UR41 ;  /* 0x0000002900037c02 */ /* 0x000fca0008000f00 */
        /* <DEDUP_REMOVED lines=36> */
[----:B------:R-:W-:Y:S02]  /*b110*/  LEA.HI.X R7, R4, UR7, R3, 0x2, P1 ;  /* 0x0000000704077c11 */ /* 0x000fe400088f1403 */
[----:B------:R-:W-:-:S05]  /*b120*/  MOV R3, 0xff800000 ;  /* 0xff80000000037802 */ /* 0x000fca0000000f00 */
[----:B------:R0:W-:Y:S02]  /*b130*/  STG.E desc[UR50][R6.64], R3 ;  /* 0x0000000306007986 */ /* 0x0001e4000c101932 */
.L_x_7150:
[----:B------:R-:W-:Y:S05]  /*b140*/  BSYNC B1 ;  /* 0x0000000000017941 */ /* 0x000fea0003800000 */
.L_x_7149:
        /* <DEDUP_REMOVED lines=27> */
[----:B------:R-:W-:Y:S01]  /*b300*/  MOV R5, UR7 ;  /* 0x0000000700057c02 */ /* 0x000fe20008000f00 */
[----:B------:R-:W-:Y:S02]  /*b310*/  IMAD R6, R4, UR8, RZ ;  /* 0x0000000804067c24 */ /* 0x000fe4000f8e02ff */
[----:B------:R-:W-:Y:S01]  /*b320*/  IMAD.U32 R4, RZ, RZ, UR6 ;  /* 0x00000006ff047e24 */ /* 0x000fe2000f8e00ff */
[----:B------:R-:W-:Y:S01]  /*b330*/  ULDC.64 UR6, c[0x0][0xad8] ;  /* 0x0002b60000067ab9 */ /* 0x000fe20000000a00 */
[----:B------:R-:W-:Y:S02]  /*b340*/  IMAD.U32 R5, RZ, RZ, UR4 ;  /* 0x00000004ff057e24 */ /* 0x000fe4000f8e00ff */
[----:B------:R-:W-:Y:S02]  /*b350*/  IMAD R7, R11, R7, R8 ;  /* 0x000000070b077224 */ /* 0x000fe400078e0208 */
[C---:B------:R-:W-:Y:S02]  /*b360*/  IMAD R9, R3.reuse, UR9, R6 ;  /* 0x0000000903097c24 */ /* 0x040fe4000f8e0206 */
        /* <DEDUP_REMOVED lines=15> */
[----:B------:R-:W-:Y:S01]  /*b460*/  LEA.HI.X R3, R4, UR7, R3, 0x1, P3 ;  /* 0x0000000704037c11 */ /* 0x000fe200098f0c03 */
[----:B------:R0:W1:Y:S03]  /*b470*/  SHFL.IDX PT, R7, R6, RZ, 0x181f ;  /* 0x00181fff06077589 */ /* 0x00006600000e0000 */
[----:B------:R-:W-:Y:S01]  /*b480*/  ISETP.GE.AND P0, PT, R0, R11, PT ;  /* 0x0000000b0000720c */ /* 0x000fe20003f06270 */
[----:B------:R0:W2:Y:S01]  /*b490*/  SHFL.IDX PT, R5, R3, RZ, 0x181f ;  /* 0x00181fff03057589 */ /* 0x0000a200000e0000 */
[----:B------:R-:W-:Y:S11]  /*b4a0*/  @P2 BRA `(.L_x_7152) ;  /* 0x0000000000242947 */ /* 0x000ff60003800000 */
[----:B------:R-:W-:Y:S02]  /*b4b0*/  ULDC UR4, c[0x0][0xac8] ;  /* 0x0002b20000047ab9 */ /* 0x000fe40000000800 */
[----:B------:R-:W-:Y:S02]  /*b4c0*/  ISETP.GE.AND P4, PT, R2, UR4, PT ;  /* 0x0000000402007c0c */ /* 0x000fe4000bf86270 */
[----:B------:R-:W-:-:S11]  /*b4d0*/  ISETP.GE.AND P5, PT, R16, UR4, PT ;  /* 0x0000000410007c0c */ /* 0x000fd6000bfa6270 */
[-C--:B-1----:R-:W-:Y:S02]  /*b4e0*/  @!P4 LEA R12, P2, R2, R7.reuse, 0x1 ;  /* 0x00000007020cc211 */ /* 0x082fe400078408ff */
[----:B------:R-:W-:Y:S02]  /*b4f0*/  @!P5 LEA R4, P3, R16, R7, 0x1 ;  /* 0x000000071004d211 */ /* 0x000fe400078608ff */
[-C--:B--2---:R-:W-:Y:S02]  /*b500*/  @!P4 LEA.HI.X R13, R2, R5.reuse, R193, 0x1, P2 ;  /* 0x00000005020dc211 */ /* 0x084fe400010f0cc1 */
[----:B------:R-:W-:-:S03]  /*b510*/  @!P5 LEA.HI.X R5, R16, R5, R192, 0x1, P3 ;  /* 0x000000051005d211 */ /* 0x000fc600018f0cc0 */
[----:B------:R3:W-:Y:S04]  /*b520*/  @!P4 ST.E.128 desc[UR50][R12.64], RZ ;  /* 0x000000ff0c00c985 */ /* 0x0007e8000c101d32 */
[----:B------:R3:W-:Y:S02]  /*b530*/  @!P5 ST.E.128 desc[UR50][R4.64], RZ ;  /* 0x000000ff0400d985 */ /* 0x0007e4000c101d32 */
.L_x_7152:
[----:B------:R-:W-:Y:S05]  /*b540*/  BSYNC B1 ;  /* 0x0000000000017941 */ /* 0x000fea0003800000 */
.L_x_7151:
[----:B--23--:R2:W3:Y:S01]  /*b550*/  SHFL.IDX PT, R5, R3, 0x1, 0x181f ;  /* 0x00381f0003057f89 */ /* 0x00c4e200000e0000 */
[----:B------:R-:W-:Y:S03]  /*b560*/  BSSY B1, `(.L_x_7153) ;  /* 0x000000c000017945 */ /* 0x000fe60003800000 */
[----:B-1----:R2:W1:Y:S01]  /*b570*/  SHFL.IDX PT, R7, R6, 0x1, 0x181f ;  /* 0x00381f0006077f89 */ /* 0x00246200000e0000 */
[----:B------:R-:W-:Y:S05]  /*b580*/  @P1 BRA `(.L_x_7154) ;  /* 0x0000000000241947 */ /* 0x000fea0003800000 */
[----:B------:R-:W-:Y:S02]  /*b590*/  ULDC UR4, c[0x0][0xac8] ;  /* 0x0002b20000047ab9 */ /* 0x000fe40000000800 */
[----:B------:R-:W-:Y:S02]  /*b5a0*/  ISETP.GE.AND P3, PT, R2, UR4, PT ;  /* 0x0000000402007c0c */ /* 0x000fe4000bf66270 */
[----:B------:R-:W-:-:S11]  /*b5b0*/  ISETP.GE.AND P4, PT, R16, UR4, PT ;  /* 0x0000000410007c0c */ /* 0x000fd6000bf86270 */
[-C--:B-1----:R-:W-:Y:S02]  /*b5c0*/  @!P3 LEA R12, P1, R2, R7.reuse, 0x1 ;  /* 0x00000007020cb211 */ /* 0x082fe400078208ff */
[----:B------:R-:W-:Y:S02]  /*b5d0*/  @!P4 LEA R4, P2, R16, R7, 0x1 ;  /* 0x000000071004c211 */ /* 0x000fe400078408ff */
[-C--:B---3--:R-:W-:Y:S02]  /*b5e0*/  @!P3 LEA.HI.X R13, R2, R5.reuse, R193, 0x1, P1 ;  /* 0x00000005020db211 */ /* 0x088fe400008f0cc1 */
[----:B------:R-:W-:-:S03]  /*b5f0*/  @!P4 LEA.HI.X R5, R16, R5, R192, 0x1, P2 ;  /* 0x000000051005c211 */ /* 0x000fc600010f0cc0 */
[----:B------:R4:W-:Y:S04]  /*b600*/  @!P3 ST.E.128 desc[UR50][R12.64], RZ ;  /* 0x000000ff0c00b985 */ /* 0x0009e8000c101d32 */
[----:B------:R4:W-:Y:S02]  /*b610*/  @!P4 ST.E.128 desc[UR50][R4.64], RZ ;  /* 0x000000ff0400c985 */ /* 0x0009e4000c101d32 */
.L_x_7154:
[----:B------:R-:W-:Y:S05]  /*b620*/  BSYNC B1 ;  /* 0x0000000000017941 */ /* 0x000fea0003800000 */
.L_x_7153:
[----:B---34-:R3:W4:Y:S01]  /*b630*/  SHFL.IDX PT, R5, R3, 0x2, 0x181f ;  /* 0x00581f0003057f89 */ /* 0x01872200000e0000 */
        /* <DEDUP_REMOVED lines=8> */
[-C--:B----4-:R-:W-:Y:S02]  /*b6c0*/  @!P2 LEA.HI.X R13, R2, R5.reuse, R193, 0x1, P0 ;  /* 0x00000005020da211 */ /* 0x090fe400000f0cc1 */
[----:B------:R-:W-:-:S03]  /*b6d0*/  @!P3 LEA.HI.X R5, R16, R5, R192, 0x1, P1 ;  /* 0x000000051005b211 */ /* 0x000fc600008f0cc0 */
[----:B------:R1:W-:Y:S04]  /*b6e0*/  @!P2 ST.E.128 desc[UR50][R12.64], RZ ;  /* 0x000000ff0c00a985 */ /* 0x0003e8000c101d32 */
[----:B------:R1:W-:Y:S02]  /*b6f0*/  @!P3 ST.E.128 desc[UR50][R4.64], RZ ;  /* 0x000000ff0400b985 */ /* 0x0003e4000c101d32 */
.L_x_7156:
[----:B------:R-:W-:Y:S05]  /*b700*/  BSYNC B1 ;  /* 0x0000000000017941 */ /* 0x000fea0003800000 */
.L_x_7155:
[----:B------:R-:W-:Y:S01]  /*b710*/  VIADD R0, R8, 0x60 ;  /* 0x0000006008007836 */ /* 0x000fe20000000000 */
[----:B0-23--:R-:W0:Y:S04]  /*b720*/  SHFL.IDX PT, R3, R3, 0x3, 0x181f ;  /* 0x00781f0003037f89 */ /* 0x00de2800000e0000 */
[----:B------:R-:W-:Y:S01]  /*b730*/  ISETP.GE.AND P0, PT, R0, R11, PT ;  /* 0x0000000b0000720c */ /* 0x000fe20003f06270 */
[----:B-1--4-:R1:W2:-:S12]  /*b740*/  SHFL.IDX PT, R5, R6, 0x3, 0x181f ;  /* 0x00781f0006057f89 */ /* 0x01229800000e0000 */
[----:B-1----:R-:W-:Y:S05]  /*b750*/  @P0 BRA `(.L_x_7147) ;  /* 0x0000000000240947 */ /* 0x002fea0003800000 */
[----:B------:R-:W-:Y:S02]  /*b760*/  ULDC UR4, c[0x0][0xac8] ;  /* 0x0002b20000047ab9 */ /* 0x000fe40000000800 */
[----:B------:R-:W-:Y:S02]  /*b770*/  ISETP.GE.AND P2, PT, R2, UR4, PT ;  /* 0x0000000402007c0c */ /* 0x000fe4000bf46270 */
[----:B------:R-:W-:-:S11]  /*b780*/  ISETP.GE.AND P3, PT, R16, UR4, PT ;  /* 0x0000000410007c0c */ /* 0x000fd6000bf66270 */
[-C--:B--2---:R-:W-:Y:S02]  /*b790*/  @!P2 LEA R6, P0, R2, R5.reuse, 0x1 ;  /* 0x000000050206a211 */ /* 0x084fe400078008ff */
[----:B------:R-:W-:Y:S02]  /*b7a0*/  @!P3 LEA R4, P1, R16, R5, 0x1 ;  /* 0x000000051004b211 */ /* 0x000fe400078208ff */
[-C--:B0-----:R-:W-:Y:S02]  /*b7b0*/  @!P2 LEA.HI.X R7, R2, R3.reuse, R193, 0x1, P0 ;  /* 0x000000030207a211 */ /* 0x081fe400000f0cc1 */
[----:B------:R-:W-:-:S03]  /*b7c0*/  @!P3 LEA.HI.X R5, R16, R3, R192, 0x1, P1 ;  /* 0x000000031005b211 */ /* 0x000fc600008f0cc0 */
[----:B------:R0:W-:Y:S04]  /*b7d0*/  @!P2 ST.E.128 desc[UR50][R6.64], RZ ;  /* 0x000000ff0600a985 */ /* 0x0001e8000c101d32 */
[----:B------:R0:W-:Y:S02]  /*b7e0*/  @!P3 ST.E.128 desc[UR50][R4.64], RZ ;  /* 0x000000ff0400b985 */ /* 0x0001e4000c101d32 */
.L_x_7147:
[----:B------:R-:W-:Y:S05]  /*b7f0*/  BSYNC B0 ;  /* 0x0000000000007941 */ /* 0x000fea0003800000 */
.L_x_7138:
[----:B------:R-:W-:Y:S02]  /*b800*/  ULDC UR4, c[0x0][0xc3c] ;  /* 0x00030f0000047ab9 */ /* 0x000fe40000000800 */
[----:B------:R-:W-:-:S13]  /*b810*/  ISETP.GE.AND P0, PT, R51, UR4, PT ;  /* 0x0000000433007c0c */ /* 0x000fda000bf06270 */
[----:B------:R-:W-:Y:S05]  /*b820*/  @!P0 BRA `(.L_x_7157) ;  /* 0xffffff54004c8947 */ /* 0x000fea000383ffff */
[----:B------:R-:W-:Y:S05]  /*b830*/  EXIT ;  /* 0x000000000000794d */ /* 0x000fea0003800000 */
.L_x_7110:
        /* <DEDUP_REMOVED lines=45> */
[----:B------:R-:W-:Y:S02]  /*bb10*/  IADD3 R6, R2, R7, RZ ;  /* 0x0000000702067210 */ /* 0x000fe40007ffe0ff */
        /* <DEDUP_REMOVED lines=9> */
.L_x_7163:
        /* <DEDUP_REMOVED lines=12> */
.L_x_7162:
[----:B------:R-:W-:Y:S05]  /*bc70*/  BSYNC B0 ;  /* 0x0000000000007941 */ /* 0x000fea0003800000 */
.L_x_7161:
        /* <DEDUP_REMOVED lines=21> */
.L_x_7159:
[----:B------:R-:W-:-:S05]  /*bdd0*/  IADD3 R8, -R3, R4, RZ ;  /* 0x0000000403087210 */ /* 0x000fca0007ffe1ff */
        /* <DEDUP_REMOVED lines=16> */
.L_x_7164:
[----:B---3--:R-:W-:Y:S01]  /*bee0*/  IMAD R16, R16, R11, R8 ;  /* 0x0000000b10107224 */ /* 0x008fe200078e0208 */
[----:B0-----:R-:W-:Y:S01]  /*bef0*/  IABS R2, R10 ;  /* 0x0000000a00027213 */ /* 0x001fe20000000000 */
[----:B-1----:R-:W-:Y:S01]  /*bf00*/  IMAD.MOV R0, RZ, RZ, -R3 ;  /* 0x000000ffff007224 */ /* 0x002fe200078e0a03 */
[----:B------:R-:W-:Y:S01]  /*bf10*/  UIADD3 UR40, UR40, UR4, URZ ;  /* 0x0000000428287290 */ /* 0x000fe2000fffe03f */
[----:B------:R-:W-:Y:S01]  /*bf20*/  IMAD.IADD R11, R7, 0x1, -R16 ;  /* 0x00000001070b7824 */ /* 0x000fe200078e0a10 */
[----:B------:R-:W-:Y:S01]  /*bf30*/  IADD3 R4, RZ, -R2, RZ ;  /* 0x80000002ff047210 */ /* 0x000fe20007ffe0ff */
[----:B------:R-:W-:Y:S02]  /*bf40*/  IMAD R7, R0, R9, RZ ;  /* 0x0000000900077224 */ /* 0x000fe400078e02ff */
[----:B------:R-:W-:Y:S01]  /*bf50*/  IMAD.MOV.U32 R2, RZ, RZ, RZ ;  /* 0x000000ffff027224 */ /* 0x000fe200078e00ff */
        /* <DEDUP_REMOVED lines=16> */
[--C-:B------:R-:W-:Y:S02]  /*c060*/  IMAD.MOV R17, RZ, RZ, -R2.reuse ;  /* 0x000000ffff117224 */ /* 0x100fe400078e0a02 */
[----:B------:R-:W-:Y:S02]  /*c070*/  IMAD.MOV.U32 R18, RZ, RZ, R2 ;  /* 0x000000ffff127224 */ /* 0x000fe400078e0002 */
[----:B------:R-:W-:Y:S01]  /*c080*/  IMAD R17, R10, R17, R11 ;  /* 0x000000110a117224 */ /* 0x000fe200078e020b */
[----:B------:R-:W-:Y:S06]  /*c090*/  BRA `(.L_x_7165) ;  /* 0x0000000000107947 */ /* 0x000fec0003800000 */
.L_x_7160:
[----:B------:R-:W-:Y:S01]  /*c0a0*/  IMAD.MOV.U32 R16, RZ, RZ, R7 ;  /* 0x000000ffff107224 */ /* 0x000fe200078e0007 */
[----:B------:R-:W-:Y:S01]  /*c0b0*/  MOV R18, RZ ;  /* 0x000000ff00127202 */ /* 0x000fe20000000f00 */
[----:B------:R-:W-:Y:S01]  /*c0c0*/  IMAD.MOV.U32 R17, RZ, RZ, RZ ;  /* 0x000000ffff117224 */ /* 0x000fe200078e00ff */
[----:B------:R-:W-:-:S06]  /*c0d0*/  ULDC UR40, c[0x0][0xc3c] ;  /* 0x00030f0000287ab9 */ /* 0x000fcc0000000800 */
.L_x_7165:
[----:B------:R-:W-:Y:S01]  /*c0e0*/  ISETP.NE.AND P0, PT, R5, RZ, PT ;  /* 0x000000ff0500720c */ /* 0x000fe20003f05270 */
[----:B------:R-:W-:-:S12]  /*c0f0*/  IMAD.U32 R19, RZ, RZ, UR40 ;  /* 0x00000028ff137e24 */ /* 0x000fd8000f8e00ff */
[----:B------:R-:W0:Y:S01]  /*c100*/  @!P0 S2R R3, SR_CgaCtaId ;  /* 0x0000000000038919 */ /* 0x000e220000008800 */
[----:B------:R-:W-:-:S04]  /*c110*/  @!P0 MOV R0, 0x400 ;  /* 0x0000040000008802 */ /* 0x000fc80000000f00 */
[----:B0-----:R-:W-:-:S05]  /*c120*/  @!P0 LEA R0, R3, R0, 0x18 ;  /* 0x0000000003008211 */ /* 0x001fca00078ec0ff */
[----:B------:R0:W-:Y:S01]  /*c130*/  @!P0 STS.128 [R0+0x228d0], R16 ;  /* 0x0228d01000008388 */ /* 0x0001e20000000c00 */
[----:B------:R-:W-:Y:S06]  /*c140*/  BAR.ARV 0x5, 0x180 ;  /* 0x0146000000007b1d */ /* 0x000fec0000002000 */
.L_x_7158:
        /* <DEDUP_REMOVED lines=10> */
[----:B------:R-:W-:Y:S01]  /*c1f0*/  IMAD.MOV.U32 R36, RZ, RZ, 0x1 ;  /* 0x00000001ff247424 */ /* 0x000fe200078e00ff */
[----:B------:R-:W-:Y:S01]  /*c200*/  ULOP3.LUT UR46, UR38, 0x2, URZ, 0xfc, !UPT ;  /* 0x00000002262e7892 */ /* 0x000fe2000f8efc3f */
[----:B------:R-:W-:Y:S01]  /*c210*/  IMAD.MOV.U32 R33, RZ, RZ, RZ ;  /* 0x000000ffff217224 */ /* 0x000fe200078e00ff */
[----:B------:R-:W-:Y:S01]  /*c220*/  ULOP3.LUT UR48, UR38, 0x1, URZ, 0xfc, !UPT ;  /* 0x0000000126307892 */ /* 0x000fe2000f8efc3f */
[----:B------:R-:W-:Y:S01]  /*c230*/  ULDC UR49, c[0x0][0xc] ;  /* 0x0000030000317ab9 */ /* 0x000fe20000000800 */
[C---:B-1----:R-:W-:Y:S01]  /*c240*/  IMAD.SHL.U32 R2, R9.reuse, 0x20, RZ ;  /* 0x0000002009027824 */ /* 0x042fe200078e00ff */
[C---:B------:R-:W-:Y:S01]  /*c250*/  LOP3.LUT R8, R9.reuse, 0x7f, RZ, 0xc0, !PT ;  /* 0x0000007f09087812 */ /* 0x040fe200078ec0ff */
[C---:B------:R-:W-:Y:S01]  /*c260*/  IMAD.SHL.U32 R23, R9.reuse, 0x80, RZ ;  /* 0x0000008009177824 */ /* 0x040fe200078e00ff */
[C---:B------:R-:W-:Y:S01]  /*c270*/  SHF.L.U32 R7, R9.reuse, 0x2, RZ ;  /* 0x0000000209077819 */ /* 0x040fe200000006ff */
[----:B------:R-:W-:Y:S01]  /*c280*/  IMAD.SHL.U32 R32, R9, 0x10, RZ ;  /* 0x0000001009207824 */ /* 0x000fe200078e00ff */
[----:B------:R-:W-:-:S02]  /*c290*/  LOP3.LUT R4, R2, 0x80, RZ, 0xc0, !PT ;  /* 0x0000008002047812 */ /* 0x000fc400078ec0ff */
[----:B0-----:R-:W-:Y:S02]  /*c2a0*/  SHF.R.U32.HI R0, RZ, 0x5, R8 ;  /* 0x00000005ff007819 */ /* 0x001fe40000011608 */
[----:B------:R-:W-:Y:S02]  /*c2b0*/  LOP3.LUT R3, R23, 0x380, RZ, 0xc0, !PT ;  /* 0x0000038017037812 */ /* 0x000fe400078ec0ff */
[----:B------:R-:W-:Y:S02]  /*c2c0*/  LOP3.LUT R5, R2, 0x60, RZ, 0xc0, !PT ;  /* 0x0000006002057812 */ /* 0x000fe400078ec0ff */
[----:B------:R-:W-:Y:S01]  /*c2d0*/  LOP3.LUT R4, R4, 0x10, R9, 0xf8, !PT ;  /* 0x0000001004047812 */ /* 0x000fe200078ef809 */
[----:B------:R-:W-:Y:S01]  /*c2e0*/  IMAD R3, R0, 0x10, R3 ;  /* 0x0000001000037824 */ /* 0x000fe200078e0203 */
[----:B------:R-:W-:Y:S01]  /*c2f0*/  LOP3.LUT R2, R2, 0x100, RZ, 0xc0, !PT ;  /* 0x0000010002027812 */ /* 0x000fe200078ec0ff */
[----:B--2---:R-:W-:Y:S01]  /*c300*/  IMAD R6, R0, 0x200, R5 ;  /* 0x0000020000067824 */ /* 0x004fe200078e0205 */
[----:B------:R-:W-:Y:S01]  /*c310*/  LOP3.LUT R5, R4, 0x10, R7, 0x78, !PT ;  /* 0x0000001004057812 */ /* 0x000fe200078e7807 */
[----:B------:R-:W-:Y:S01]  /*c320*/  IMAD.SHL.U32 R7, R9, 0x2, RZ ;  /* 0x0000000209077824 */ /* 0x000fe200078e00ff */
[----:B------:R-:W-:-:S02]  /*c330*/  LOP3.LUT R0, R3, 0x70, R32, 0x78, !PT ;  /* 0x0000007003007812 */ /* 0x000fc400078e7820 */
[----:B------:R-:W-:Y:S02]  /*c340*/  IADD3 R2, R5, R6, R2 ;  /* 0x0000000605027210 */ /* 0x000fe40007ffe002 */
[----:B------:R-:W-:Y:S02]  /*c350*/  LOP3.LUT R4, R32, 0x3f0, RZ, 0xc0, !PT ;  /* 0x000003f020047812 */ /* 0x000fe400078ec0ff */
[----:B------:R-:W-:Y:S01]  /*c360*/  LOP3.LUT P0, RZ, R9, 0x4, RZ, 0xc0, !PT ;  /* 0x0000000409ff7812 */ /* 0x000fe2000780c0ff */
[----:B------:R3:W-:Y:S01]  /*c370*/  STL [R1+0x14], R2 ;  /* 0x0000140201007387 */ /* 0x0007e20000100800 */
[----:B------:R-:W-:Y:S02]  /*c380*/  LOP3.LUT R23, R0, 0xc00, R23, 0xf8, !PT ;  /* 0x00000c0000177812 */ /* 0x000fe400078ef817 */
[----:B------:R-:W-:Y:S01]  /*c390*/  SHF.R.U32.HI R0, RZ, 0x3, R8 ;  /* 0x00000003ff007819 */ /* 0x000fe20000011608 */
[----:B------:R-:W-:Y:S01]  /*c3a0*/  STL [R1+0x1c], RZ ;  /* 0x00001cff01007387 */ /* 0x000fe20000100800 */
[----:B------:R-:W-:-:S02]  /*c3b0*/  LOP3.LUT R7, R4, 0x70, R7, 0x78, !PT ;  /* 0x0000007004077812 */ /* 0x000fc400078e7807 */
[--C-:B------:R-:W-:Y:S02]  /*c3c0*/  LOP3.LUT R3, R0, 0x70, R32.reuse, 0xf8, !PT ;  /* 0x0000007000037812 */ /* 0x100fe400078ef820 */
[----:B------:R-:W-:Y:S02]  /*c3d0*/  LOP3.LUT R0, R7, 0x400, R32, 0xf8, !PT ;  /* 0x0000040007007812 */ /* 0x000fe400078ef820 */
[----:B---3--:R-:W-:Y:S02]  /*c3e0*/  MOV R2, UR4 ;  /* 0x0000000400027c02 */ /* 0x008fe40008000f00 */
[----:B------:R-:W-:Y:S02]  /*c3f0*/  LOP3.LUT R32, R32, 0x70, RZ, 0xc0, !PT ;  /* 0x0000007020207812 */ /* 0x000fe400078ec0ff */
[----:B------:R-:W-:Y:S01]  /*c400*/  LEA R22, R2, R22, 0x18 ;  /* 0x0000001602167211 */ /* 0x000fe200078ec0ff */
[----:B------:R0:W-:Y:S01]  /*c410*/  STL [R1+0x8], R2 ;  /* 0x0000080201007387 */ /* 0x0001e20000100800 */
[----:B------:R-:W-:-:S03]  /*c420*/  LOP3.LUT R3, R3, 0x80, RZ, 0xfc, !PT ;  /* 0x0000008003037812 */ /* 0x000fc600078efcff */
[----:B------:R1:W-:Y:S01]  /*c430*/  STL [R1+0x10], R0 ;  /* 0x0000100001007387 */ /* 0x0003e20000100800 */
[C---:B0-----:R-:W-:Y:S02]  /*c440*/  VIADD R2, R23.reuse, 0x40 ;  /* 0x0000004017027836 */ /* 0x041fe40000000000 */
[----:B------:R-:W-:Y:S02]  /*c450*/  @P0 VIADD R2, R23, 0xffffffc0 ;  /* 0xffffffc017020836 */ /* 0x000fe40000000000 */
[----:B-1----:R-:W-:-:S03]  /*c460*/  IMAD.IADD R0, R22, 0x1, R0 ;  /* 0x0000000116007824 */ /* 0x002fc600078e0200 */
[----:B------:R0:W-:Y:S04]  /*c470*/  STL [R1+0xc], R2 ;  /* 0x00000c0201007387 */ /* 0x0001e80000100800 */
[----:B------:R0:W-:Y:S02]  /*c480*/  STL [R1+0x18], R0 ;  /* 0x0000180001007387 */ /* 0x0001e40000100800 */
.L_x_7239:
[----:B------:R-:W-:Y:S01]  /*c490*/  ULDC.64 UR4, c[0x0][0xc88] ;  /* 0x0003220000047ab9 */ /* 0x000fe20000000a00 */
[----:B------:R-:W-:Y:S01]  /*c4a0*/  ULDC.64 UR6, c[0x0][0xa18] ;  /* 0x0002860000067ab9 */ /* 0x000fe20000000a00 */
[----:B------:R-:W-:Y:S01]  /*c4b0*/  UIMAD.WIDE UR4, UR40, 0x4, UR4 ;  /* 0x00000004280478a5 */ /* 0x000fe2000f8e0204 */
[----:B------:R-:W-:-:S05]  /*c4c0*/  ULDC.64 UR8, c[0x0][0xa00] ;  /* 0x0002800000087ab9 */ /* 0x000fca0000000a00 */
[----:B01----:R-:W-:Y:S01]  /*c4d0*/  IMAD.U32 R2, RZ, RZ, UR4 ;  /* 0x00000004ff027e24 */ /* 0x003fe2000f8e00ff */
[----:B------:R-:W-:Y:S01]  /*c4e0*/  MOV R3, UR5 ;  /* 0x0000000500037c02 */ /* 0x000fe20008000f00 */
        /* <DEDUP_REMOVED lines=24> */
[----:B------:R0:W5:Y:S03]  /*c670*/  @P0 LDG.E R0, desc[UR50][R2.64] ;  /* 0x0000003202000981 */ /* 0x000166000c1e1900 */
[----:B------:R-:W-:Y:S01]  /*c680*/  UIADD3.X UR4, UR37, UR9, URZ, UP0, !UPT ;  /* 0x0000000925047290 */ /* 0x000fe200087fe43f */
[----:B0-----:R-:W-:Y:S02]  /*c690*/  IMAD.U32 R2, RZ, RZ, UR6 ;  /* 0x00000006ff027e24 */ /* 0x001fe4000f8e00ff */
[----:B------:R-:W-:-:S05]  /*c6a0*/  IMAD.U32 R3, RZ, RZ, UR7 ;  /* 0x00000007ff037e24 */ /* 0x000fca000f8e00ff */
[----:B------:R0:W2:Y:S02]  /*c6b0*/  @P1 LDG.E R4, desc[UR50][R2.64] ;  /* 0x0000003202041981 */ /* 0x0000a4000c1e1900 */
[----:B0-----:R-:W-:Y:S01]  /*c6c0*/  IMAD.U32 R2, RZ, RZ, UR8 ;  /* 0x00000008ff027e24 */ /* 0x001fe2000f8e00ff */
[----:B------:R-:W-:-:S05]  /*c6d0*/  MOV R3, UR4 ;  /* 0x0000000400037c02 */ /* 0x000fca0008000f00 */
        /* <DEDUP_REMOVED lines=12> */
.L_x_7167:
        /* <DEDUP_REMOVED lines=21> */
.L_x_7168:
        /* <DEDUP_REMOVED lines=11> */
.L_x_7169:
        /* <DEDUP_REMOVED lines=25> */
.L_x_7171:
        /* <DEDUP_REMOVED lines=20> */
.L_x_7174:
[----:B------:R-:W-:Y:S05]  /*cc70*/  BSYNC B6 ;  /* 0x0000000000067941 */ /* 0x000fea0003800000 */
.L_x_7173:
        /* <DEDUP_REMOVED lines=22> */
.L_x_7176:
[----:B------:R-:W-:Y:S05]  /*cde0*/  BSYNC B6 ;  /* 0x0000000000067941 */ /* 0x000fea0003800000 */
.L_x_7175:
[----:B------:R-:W-:Y:S01]  /*cdf0*/  VIADD R0, R22, 0x400 ;  /* 0x0000040016007836 */ /* 0x000fe20000000000 */
[----:B------:R-:W-:Y:S04]  /*ce00*/  BSSY B6, `(.L_x_7177) ;  /* 0x0000014000067945 */ /* 0x000fe80003800000 */
[----:B------:R0:W-:Y:S01]  /*ce10*/  STL [R1+0x4], R0 ;  /* 0x0000040001007387 */ /* 0x0001e20000100800 */
[----:B------:R-:W-:-:S13]  /*ce20*/  LOP3.LUT P0, RZ, R0, 0x9f, RZ, 0xc0, !PT ;  /* 0x0000009f00ff7812 */ /* 0x000fda000780c0ff */
[----:B0-----:R-:W-:Y:S05]  /*ce30*/  @!P0 BRA `(.L_x_7178) ;  /* 0x0000000000408947 */ /* 0x001fea0003800000 */
        /* <DEDUP_REMOVED lines=16> */
.L_x_7178:
[----:B------:R-:W-:Y:S05]  /*cf40*/  BSYNC B6 ;  /* 0x0000000000067941 */ /* 0x000fea0003800000 */
.L_x_7177:
        /* <DEDUP_REMOVED lines=19> */
.L_x_7180:
[----:B------:R-:W-:Y:S05]  /*d080*/  BSYNC B6 ;  /* 0x0000000000067941 */ /* 0x000fea0003800000 */
.L_x_7179:
        /* <DEDUP_REMOVED lines=15> */
.L_x_7259:
[----:B------:R-:W0:Y:S01]  /*d180*/  S2R R0, SR_TID.X ;  /* 0x0000000000007919 */ /* 0x000e220000002100 */
[----:B------:R-:W-:Y:S01]  /*d190*/  UMOV UR4, 0xa0 ;  /* 0x000000a000047882 */ /* 0x000fe20000000000 */
[----:B------:R-:W1:Y:S01]  /*d1a0*/  @P2 LDC R5, c[0x0][0x438] ;  /* 0x00010e00ff052b82 */ /* 0x000e620000000800 */
[----:B------:R-:W-:Y:S01]  /*d1b0*/  UIMAD UR4, UR43, UR4, -0xa0 ;  /* 0xffffff602b0474a4 */ /* 0x000fe2000f8e0204 */
[----:B------:R-:W2:Y:S01]  /*d1c0*/  S2R R8, SR_TID.X ;  /* 0x0000000000087919 */ /* 0x000ea20000002100 */
[----:B-----5:R-:W-:Y:S01]  /*d1d0*/  SHF.R.S32.HI R13, RZ, 0x1f, R35 ;  /* 0x0000001fff0d7819 */ /* 0x020fe20000011423 */
[----:B------:R-:W3:Y:S04]  /*d1e0*/  S2R R12, SR_TID.X ;  /* 0x00000000000c7919 */ /* 0x000ee80000002100 */
[----:B------:R4:W-:Y:S01]  /*d1f0*/  STL [R1], R13 ;  /* 0x0000000d01007387 */ /* 0x0009e20000100800 */
[C---:B0-----:R-:W-:Y:S01]  /*d200*/  LOP3.LUT R3, R0.reuse, 0x7f, RZ, 0xc0, !PT ;  /* 0x0000007f00037812 */ /* 0x041fe200078ec0ff */
[----:B------:R-:W-:-:S03]  /*d210*/  IMAD.SHL.U32 R0, R0, 0x10, RZ ;  /* 0x0000001000007824 */ /* 0x000fc600078e00ff */
[----:B------:R-:W-:Y:S02]  /*d220*/  SHF.R.U32.HI R3, RZ, 0x3, R3 ;  /* 0x00000003ff037819 */ /* 0x000fe40000011603 */
[----:B--2---:R-:W-:Y:S02]  /*d230*/  LOP3.LUT R8, R8, 0x7f, RZ, 0xc0, !PT ;  /* 0x0000007f08087812 */ /* 0x004fe400078ec0ff */
[----:B------:R-:W-:Y:S01]  /*d240*/  LOP3.LUT R0, R3, 0x70, R0, 0xf8, !PT ;  /* 0x0000007003007812 */ /* 0x000fe200078ef800 */
[----:B---3--:R-:W-:Y:S01]  /*d250*/  IMAD.SHL.U32 R12, R12, 0x10, RZ ;  /* 0x000000100c0c7824 */ /* 0x008fe200078e00ff */
[----:B------:R-:W0:Y:S01]  /*d260*/  @P2 LDC R3, c[0x0][0x434] ;  /* 0x00010d00ff032b82 */ /* 0x000e220000000800 */
[----:B------:R-:W-:Y:S02]  /*d270*/  SHF.R.U32.HI R14, RZ, 0x3, R8 ;  /* 0x00000003ff0e7819 */ /* 0x000fe40000011608 */
[----:B------:R-:W-:Y:S02]  /*d280*/  VIADD R10, R0, UR4 ;  /* 0x00000004000a7c36 */ /* 0x000fe40008000000 */
[----:B------:R-:W-:-:S03]  /*d290*/  LOP3.LUT R12, R14, 0x70, R12, 0xf8, !PT ;  /* 0x000000700e0c7812 */ /* 0x000fc600078ef80c */
[C---:B------:R-:W-:Y:S02]  /*d2a0*/  ISETP.GE.AND P1, PT, R10.reuse, UR42, PT ;  /* 0x0000002a0a007c0c */ /* 0x040fe4000bf26270 */
[----:B------:R-:W-:Y:S02]  /*d2b0*/  IADD3 R10, R10, UR39, RZ ;  /* 0x000000270a0a7c10 */ /* 0x000fe4000fffe0ff */
[----:B------:R-:W-:-:S03]  /*d2c0*/  LOP3.LUT R12, R12, 0x80, RZ, 0xfc, !PT ;  /* 0x000000800c0c7812 */ /* 0x000fc600078efcff */
[----:B------:R-:W-:-:S06]  /*d2d0*/  IMAD.MOV.U32 R11, RZ, RZ, R10 ;  /* 0x000000ffff0b7224 */ /* 0x000fcc00078e000a */
[----:B------:R-:W2:Y:S01]  /*d2e0*/  @!P1 LDC.64 R6, c[0x0][0x428] ;  /* 0x00010a00ff069b82 */ /* 0x000ea20000000a00 */
[----:B0-----:R-:W-:-:S05]  /*d2f0*/  @P2 IMAD.HI.U32 R0, R10, R3, RZ ;  /* 0x000000030a002227 */ /* 0x001fca00078e00ff */
[----:B-1----:R-:W-:Y:S02]  /*d300*/  @P2 SHF.R.U32.HI R11, RZ, R5, R0 ;  /* 0x00000005ff0b2219 */ /* 0x002fe40000011600 */
[----:B------:R-:W0:Y:S02]  /*d310*/  @!P1 LDC.64 R4, c[0x0][0x418] ;  /* 0x00010600ff049b82 */ /* 0x000e240000000a00 */
[--C-:B------:R-:W-:Y:S01]  /*d320*/  @!P1 SHF.R.S32.HI R3, RZ, 0x1f, R11.reuse ;  /* 0x0000001fff039819 */ /* 0x100fe2000001140b */
[----:B------:R-:W-:Y:S02]  /*d330*/  @!P1 IMAD.MOV.U32 R2, RZ, RZ, R11 ;  /* 0x000000ffff029224 */ /* 0x000fe400078e000b */
[-C--:B--2---:R-:W-:Y:S02]  /*d340*/  @!P1 IMAD R0, R13, R6.reuse, RZ ;  /* 0x000000060d009224 */ /* 0x084fe400078e02ff */
[----:B------:R-:W-:-:S04]  /*d350*/  @!P1 IMAD.WIDE.U32 R2, R35, R6, R2 ;  /* 0x0000000623029225 */ /* 0x000fc800078e0002 */
[----:B------:R-:W-:-:S04]  /*d360*/  @!P1 IMAD R7, R35, R7, R0 ;  /* 0x0000000723079224 */ /* 0x000fc800078e0200 */
[----:B------:R-:W-:Y:S01]  /*d370*/  @!P1 IMAD.IADD R0, R3, 0x1, R7 ;  /* 0x0000000103009824 */ /* 0x000fe200078e0207 */
[C---:B0-----:R-:W-:Y:S01]  /*d380*/  @!P1 LEA R8, P0, R2.reuse, R4, 0x2 ;  /* 0x0000000402089211 */ /* 0x041fe200078010ff */
[----:B------:R-:W0:Y:S03]  /*d390*/  @P2 LDC R3, c[0x0][0x434] ;  /* 0x00010d00ff032b82 */ /* 0x000e260000000800 */
[----:B------:R-:W-:Y:S01]  /*d3a0*/  @!P1 LEA.HI.X R9, R2, R5, R0, 0x2, P0 ;  /* 0x0000000502099211 */ /* 0x000fe200000f1400 */
[----:B------:R-:W-:-:S04]  /*d3b0*/  VIADD R0, R12, UR4 ;  /* 0x000000040c007c36 */ /* 0x000fc80008000000 */
[----:B------:R-:W1:Y:S01]  /*d3c0*/  @P2 LDC R5, c[0x0][0x438] ;  /* 0x00010e00ff052b82 */ /* 0x000e620000000800 */
[C---:B------:R-:W-:Y:S02]  /*d3d0*/  ISETP.GE.AND P0, PT, R0.reuse, UR42, PT ;  /* 0x0000002a00007c0c */ /* 0x040fe4000bf06270 */
[----:B------:R-:W-:Y:S02]  /*d3e0*/  IADD3 R0, R0, UR39, RZ ;  /* 0x0000002700007c10 */ /* 0x000fe4000fffe0ff */
[----:B------:R-:W-:-:S03]  /*d3f0*/  ISETP.GT.U32.OR P0, PT, R12, 0x9f, P0 ;  /* 0x0000009f0c00780c */ /* 0x000fc60000704470 */
[----:B------:R-:W-:Y:S02]  /*d400*/  IMAD.MOV.U32 R4, RZ, RZ, R0 ;  /* 0x000000ffff047224 */ /* 0x000fe400078e0000 */
[----:B0-----:R-:W-:-:S08]  /*d410*/  @P2 IMAD.HI.U32 R2, R0, R3, RZ ;  /* 0x0000000300022227 */ /* 0x001fd000078e00ff */
[----:B------:R-:W0:Y:S01]  /*d420*/  @!P0 LDC.64 R6, c[0x0][0x428] ;  /* 0x00010a00ff068b82 */ /* 0x000e220000000a00 */
[----:B------:R-:W-:Y:S01]  /*d430*/  IMAD.MOV R3, RZ, RZ, -R11 ;  /* 0x000000ffff037224 */ /* 0x000fe200078e0a0b */
[----:B-1----:R-:W-:Y:S01]  /*d440*/  @P2 SHF.R.U32.HI R4, RZ, R5, R2 ;  /* 0x00000005ff042219 */ /* 0x002fe20000011602 */
[----:B------:R-:W-:-:S06]  /*d450*/  IMAD.MOV.U32 R5, RZ, RZ, RZ ;  /* 0x000000ffff057224 */ /* 0x000fcc00078e00ff */
[----:B------:R1:W5:Y:S02]  /*d460*/  @!P1 LDG.E R5, desc[UR50][R8.64] ;  /* 0x0000003208059981 */ /* 0x000364000c1e1900 */
[----:B-1----:R-:W-:Y:S01]  /*d470*/  IMAD R8, R19, R3, R10 ;  /* 0x0000000313087224 */ /* 0x002fe200078e020a */
[----:B------:R-:W-:Y:S01]  /*d480*/  @!P0 SHF.R.S32.HI R3, RZ, 0x1f, R4 ;  /* 0x0000001fff038819 */ /* 0x000fe20000011404 */
[----:B0-----:R-:W-:-:S04]  /*d490*/  @!P0 IMAD R2, R13, R6, RZ ;  /* 0x000000060d028224 */ /* 0x001fc800078e02ff */
[----:B------:R-:W-:Y:S02]  /*d4a0*/  @!P0 IMAD R9, R35, R7, R2 ;  /* 0x0000000723098224 */ /* 0x000fe400078e0202 */
[----:B------:R-:W-:-:S04]  /*d4b0*/  @!P0 IMAD.MOV.U32 R2, RZ, RZ, R4 ;  /* 0x000000ffff028224 */ /* 0x000fc800078e0004 */
[----:B------:R-:W-:Y:S02]  /*d4c0*/  @!P0 IMAD.WIDE.U32 R2, R35, R6, R2 ;  /* 0x0000000623028225 */ /* 0x000fe400078e0002 */
[----:B------:R-:W0:Y:S02]  /*d4d0*/  @!P0 LDC.64 R6, c[0x0][0x418] ;  /* 0x00010600ff068b82 */ /* 0x000e240000000a00 */
[----:B------:R-:W-:Y:S01]  /*d4e0*/  @!P0 IMAD.IADD R3, R9, 0x1, R3 ;  /* 0x0000000109038824 */ /* 0x000fe200078e0203 */
[----:B------:R-:W-:Y:S02]  /*d4f0*/  LOP3.LUT R27, R27, 0xfffffffd, RZ, 0xc0, !PT ;  /* 0xfffffffd1b1b7812 */ /* 0x000fe400078ec0ff */
[C---:B0-----:R-:W-:Y:S02]  /*d500*/  @!P0 LEA R10, P1, R2.reuse, R6, 0x2 ;  /* 0x00000006020a8211 */ /* 0x041fe400078210ff */
[----:B------:R-:W-:Y:S02]  /*d510*/  MOV R6, RZ ;  /* 0x000000ff00067202 */ /* 0x000fe40000000f00 */
[----:B------:R-:W-:Y:S01]  /*d520*/  @!P0 LEA.HI.X R11, R2, R7, R3, 0x2, P1 ;  /* 0x00000007020b8211 */ /* 0x000fe200008f1403 */
[----:B------:R-:W-:-:S04]  /*d530*/  IMAD.U32 R2, RZ, RZ, UR46 ;  /* 0x0000002eff027e24 */ /* 0x000fc8000f8e00ff */
[----:B------:R0:W5:Y:S01]  /*d540*/  @!P0 LDG.E R6, desc[UR50][R10.64] ;  /* 0x000000320a068981 */ /* 0x000162000c1e1900 */
[----:B------:R-:W-:Y:S01]  /*d550*/  ISETP.GT.U32.AND P0, PT, R12, 0x9f, PT ;  /* 0x0000009f0c00780c */ /* 0x000fe20003f04070 */
[----:B------:R-:W-:Y:S01]  /*d560*/  IMAD.MOV R7, RZ, RZ, -R4 ;  /* 0x000000ffff077224 */ /* 0x000fe200078e0a04 */
[----:B------:R-:W-:Y:S02]  /*d570*/  ISETP.NE.AND P2, PT, R2, 0x3, PT ;  /* 0x000000030200780c */ /* 0x000fe40003f45270 */
[----:B------:R-:W-:Y:S01]  /*d580*/  SHF.R.S32.HI R37, RZ, 0x1f, R18 ;  /* 0x0000001fff257819 */ /* 0x000fe20000011412 */
[----:B------:R-:W-:Y:S02]  /*d590*/  IMAD R7, R19, R7, R0 ;  /* 0x0000000713077224 */ /* 0x000fe400078e0200 */
[----:B------:R-:W-:-:S04]  /*d5a0*/  IMAD.U32 R0, RZ, RZ, UR43 ;  /* 0x0000002bff007e24 */ /* 0x000fc8000f8e00ff */
[----:B0-----:R-:W-:Y:S02]  /*d5b0*/  VIADD R11, R0, 0xffffffff ;  /* 0xffffffff000b7836 */ /* 0x001fe40000000000 */
[----:B------:R-:W-:-:S04]  /*d5c0*/  @P0 LOP3.LUT R27, R27, 0x2, RZ, 0xfc, !PT ;  /* 0x000000021b1b0812 */ /* 0x000fc800078efcff */
[----:B------:R-:W-:-:S04]  /*d5d0*/  LOP3.LUT R27, R27, 0xfffffffb, RZ, 0xc0, !PT ;  /* 0xfffffffb1b1b7812 */ /* 0x000fc800078ec0ff */
[----:B------:R-:W-:Y:S01]  /*d5e0*/  @P2 LOP3.LUT R27, R27, 0x4, RZ, 0xfc, !PT ;  /* 0x000000041b1b2812 */ /* 0x000fe200078efcff */
[----:B----4-:R-:W-:Y:S06]  /*d5f0*/  @!P2 BRA `(.L_x_7182) ;  /* 0x000000000004a947 */ /* 0x010fec0003800000 */
[----:B------:R-:W-:Y:S01]  /*d600*/  BPT.TRAP 0x1 ;  /* 0x000000040000795c */ /* 0x000fe20000300000 */
.L_x_7182:
[----:B------:R-:W-:Y:S01]  /*d610*/  IMAD R0, R33, 0x8, R22 ;  /* 0x0000000821007824 */ /* 0x000fe200078e0216 */
[----:B------:R-:W-:Y:S01]  /*d620*/  SHF.L.U32 R30, R36, 0x1f, RZ ;  /* 0x0000001f241e7819 */ /* 0x000fe200000006ff */
[----:B------:R-:W-:Y:S01]  /*d630*/  BSSY B0, `(.L_x_7183) ;  /* 0x0000004000007945 */ /* 0x000fe20003800000 */
[----:B------:R-:W-:Y:S02]  /*d640*/  SHF.R.S32.HI R26, RZ, 0x1f, R8 ;  /* 0x0000001fff1a7819 */ /* 0x000fe40000011408 */
[----:B------:R-:W0:Y:S02]  /*d650*/  SYNCS.PHASECHK.TRANS64.TRYWAIT P0, [R0+URZ+0x22880], R30 ;  /* 0x0228801e000075a7 */ /* 0x000e24000800017f */
[----:B0-----:R-:W-:Y:S05]  /*d660*/  @!P0 BRA `(.L_x_7184) ;  /* 0x0000004c009c8947 */ /* 0x001fea0003800000 */
.L_x_7260:
[----:B------:R-:W-:Y:S05]  /*d670*/  BSYNC B0 ;  /* 0x0000000000007941 */ /* 0x000fea0003800000 */
.L_x_7183:
[----:B------:R-:W2:Y:S01]  /*d680*/  LDL R12, [R1+0x10] ;  /* 0x00001000010c7983 */ /* 0x000ea20000100800 */
[----:B------:R-:W1:Y:S01]  /*d690*/  LDC R9, c[0x0][0x2f4] ;  /* 0x0000bd00ff097b82 */ /* 0x000e620000000800 */
[----:B------:R-:W-:Y:S01]  /*d6a0*/  ULDC.64 UR4, c[0x0][0x328] ;  /* 0x0000ca0000047ab9 */ /* 0x000fe20000000a00 */
[----:B-----5:R-:W-:Y:S01]  /*d6b0*/  SHF.R.S32.HI R28, RZ, 0x1f, R5 ;  /* 0x0000001fff1c7819 */ /* 0x020fe20000011405 */
[----:B------:R-:W-:Y:S01]  /*d6c0*/  IMAD R3, R26, UR4, RZ ;  /* 0x000000041a037c24 */ /* 0x000fe2000f8e02ff */
[----:B------:R-:W-:Y:S01]  /*d6d0*/  ULDC.64 UR6, c[0x0][0x338] ;  /* 0x0000ce0000067ab9 */ /* 0x000fe20000000a00 */
[----:B------:R-:W-:Y:S01]  /*d6e0*/  ULDC.64 UR8, c[0x0][0x330] ;  /* 0x0000cc0000087ab9 */ /* 0x000fe20000000a00 */
[----:B------:R-:W-:Y:S01]  /*d6f0*/  LOP3.LUT R27, R27, 0xfffffffe, RZ, 0xc0, !PT ;  /* 0xfffffffe1b1b7812 */ /* 0x000fe200078ec0ff */
[C---:B------:R-:W-:Y:S01]  /*d700*/  IMAD R4, R8.reuse, UR5, R3 ;  /* 0x0000000508047c24 */ /* 0x040fe2000f8e0203 */
[----:B------:R-:W-:Y:S01]  /*d710*/  ULDC.64 UR10, c[0x0][0x318] ;  /* 0x0000c600000a7ab9 */ /* 0x000fe20000000a00 */
[----:B------:R-:W-:-:S05]  /*d720*/  IMAD.WIDE.U32 R2, R8, UR4, RZ ;  /* 0x0000000408027c25 */ /* 0x000fca000f8e00ff */
[----:B------:R-:W-:Y:S01]  /*d730*/  IADD3 R3, R3, R4, RZ ;  /* 0x0000000403037210 */ /* 0x000fe20007ffe0ff */
[----:B------:R-:W-:-:S04]  /*d740*/  IMAD R4, R28, UR6, RZ ;  /* 0x000000061c047c24 */ /* 0x000fc8000f8e02ff */
[C---:B------:R-:W-:Y:S02]  /*d750*/  IMAD R4, R5.reuse, UR7, R4 ;  /* 0x0000000705047c24 */ /* 0x040fe4000f8e0204 */
[----:B------:R-:W-:Y:S01]  /*d760*/  IMAD.WIDE.U32 R2, R5, UR6, R2 ;  /* 0x0000000605027c25 */ /* 0x000fe2000f8e0002 */
[----:B-1----:R-:W-:-:S03]  /*d770*/  ISETP.GE.AND P1, PT, R32, R9, PT ;  /* 0x000000092000720c */ /* 0x002fc60003f26270 */
[----:B------:R-:W-:Y:S01]  /*d780*/  IMAD.IADD R3, R3, 0x1, R4 ;  /* 0x0000000103037824 */ /* 0x000fe200078e0204 */
[----:B------:R-:W1:Y:S01]  /*d790*/  S2R R13, SR_TID.X ;  /* 0x00000000000d7919 */ /* 0x000e620000002100 */
[----:B------:R-:W-:Y:S01]  /*d7a0*/  IMAD R21, R37, UR8, RZ ;  /* 0x0000000825157c24 */ /* 0x000fe2000f8e02ff */
[----:B------:R-:W-:Y:S01]  /*d7b0*/  SHF.R.S32.HI R25, RZ, 0x1f, R7 ;  /* 0x0000001fff197819 */ /* 0x000fe20000011407 */
[----:B------:R-:W-:Y:S01]  /*d7c0*/  IMAD.WIDE.U32 R2, R18, UR8, R2 ;  /* 0x0000000812027c25 */ /* 0x000fe2000f8e0002 */
[----:B------:R-:W-:-:S03]  /*d7d0*/  ISETP.GE.AND P0, PT, R32, R9, PT ;  /* 0x000000092000720c */ /* 0x000fc60003f06270 */
[----:B------:R-:W-:Y:S02]  /*d7e0*/  IMAD R21, R18, UR9, R21 ;  /* 0x0000000912157c24 */ /* 0x000fe4000f8e0215 */
[----:B------:R-:W-:Y:S01]  /*d7f0*/  IMAD R4, R25, UR4, RZ ;  /* 0x0000000419047c24 */ /* 0x000fe2000f8e02ff */
[----:B------:R-:W-:Y:S02]  /*d800*/  @P1 LOP3.LUT R27, R27, 0x1, RZ, 0xfc, !PT ;  /* 0x000000011b1b1812 */ /* 0x000fe400078efcff */
[----:B------:R-:W-:Y:S01]  /*d810*/  IADD3 R9, P1, R2, UR10, RZ ;  /* 0x0000000a02097c10 */ /* 0x000fe2000ff3e0ff */
[----:B------:R-:W-:Y:S01]  /*d820*/  IMAD R4, R7, UR5, R4 ;  /* 0x0000000507047c24 */ /* 0x000fe2000f8e0204 */
[----:B------:R-:W-:Y:S02]  /*d830*/  SHF.R.S32.HI R29, RZ, 0x1f, R6 ;  /* 0x0000001fff1d7819 */ /* 0x000fe40000011406 */
[----:B------:R-:W-:Y:S01]  /*d840*/  IADD3.X R10, R3, UR11, R21, P1, !PT ;  /* 0x0000000b030a7c10 */ /* 0x000fe20008ffe415 */
[----:B------:R-:W-:-:S04]  /*d850*/  IMAD.WIDE.U32 R2, R7, UR4, RZ ;  /* 0x0000000407027c25 */ /* 0x000fc8000f8e00ff */
[----:B------:R-:W-:Y:S02]  /*d860*/  IMAD.IADD R3, R3, 0x1, R4 ;  /* 0x0000000103037824 */ /* 0x000fe400078e0204 */
[----:B------:R-:W-:Y:S02]  /*d870*/  IMAD R4, R29, UR6, RZ ;  /* 0x000000061d047c24 */ /* 0x000fe4000f8e02ff */
[----:B------:R-:W-:-:S04]  /*d880*/  IMAD.WIDE.U32 R2, R6, UR6, R2 ;  /* 0x0000000606027c25 */ /* 0x000fc8000f8e0002 */
[----:B------:R-:W-:-:S04]  /*d890*/  IMAD R4, R6, UR7, R4 ;  /* 0x0000000706047c24 */ /* 0x000fc8000f8e0204 */
[----:B------:R-:W-:Y:S02]  /*d8a0*/  IMAD.IADD R3, R3, 0x1, R4 ;  /* 0x0000000103037824 */ /* 0x000fe400078e0204 */
[----:B------:R-:W-:Y:S01]  /*d8b0*/  IMAD.WIDE.U32 R2, R18, UR8, R2 ;  /* 0x0000000812027c25 */ /* 0x000fe2000f8e0002 */
[----:B-1----:R-:W-:Y:S02]  /*d8c0*/  LOP3.LUT R13, R13, 0x7f, RZ, 0xc0, !PT ;  /* 0x0000007f0d0d7812 */ /* 0x002fe400078ec0ff */
[----:B------:R-:W-:Y:S01]  /*d8d0*/  IADD3 R19, P1, R2, UR10, RZ ;  /* 0x0000000a02137c10 */ /* 0x000fe2000ff3e0ff */
[----:B------:R-:W-:Y:S01]  /*d8e0*/  IMAD.MOV.U32 R2, RZ, RZ, -0xa0 ;  /* 0xffffff60ff027424 */ /* 0x000fe200078e00ff */
[----:B------:R-:W-:-:S03]  /*d8f0*/  SHF.R.U32.HI R13, RZ, 0x3, R13 ;  /* 0x00000003ff0d7819 */ /* 0x000fc6000001160d */
[----:B------:R-:W-:-:S04]  /*d900*/  IMAD R11, R11, R2, UR42 ;  /* 0x0000002a0b0b7e24 */ /* 0x000fc8000f8e0202 */
[----:B------:R-:W-:Y:S01]  /*d910*/  IMAD.IADD R20, R11, 0x1, -R13 ;  /* 0x000000010b147824 */ /* 0x000fe200078e0a0d */
[----:B------:R-:W-:-:S04]  /*d920*/  IADD3.X R21, R21, UR11, R3, P1, !PT ;  /* 0x0000000b15157c10 */ /* 0x000fc80008ffe403 */
[----:B------:R-:W-:Y:S01]  /*d930*/  ISETP.GE.AND P1, PT, R20, 0x1, PT ;  /* 0x000000011400780c */ /* 0x000fe20003f26270 */
[----:B------:R-:W-:Y:S01]  /*d940*/  UMOV UR4, 0xffffffff ;  /* 0xffffffff00047882 */ /* 0x000fe20000000000 */
[----:B------:R-:W-:-:S11]  /*d950*/  LOP3.LUT R27, R27, 0xffffff7f, RZ, 0xc0, !PT ;  /* 0xffffff7f1b1b7812 */ /* 0x000fd600078ec0ff */
[----:B------:R-:W-:Y:S01]  /*d960*/  @P1 LOP3.LUT R27, R27, 0x80, RZ, 0xfc, !PT ;  /* 0x000000801b1b1812 */ /* 0x000fe200078efcff */
[----:B--2---:R-:W-:Y:S01]  /*d970*/  IMAD R4, R33, 0x5000, R12 ;  /* 0x0000500021047824 */ /* 0x004fe200078e020c */
[----:B------:R-:W-:Y:S06]  /*d980*/  BRA.DIV UR4, `(.L_x_7185) ;  /* 0x0000004a04e87947 */ /* 0x000fec000b800000 */
[----:B------:R-:W1:Y:S01]  /*d990*/  SHFL.IDX PT, R2, R9, RZ, 0x181f ;  /* 0x00181fff09027589 */ /* 0x000e6200000e0000 */
[----:B------:R-:W-:Y:S01]  /*d9a0*/  IMAD.IADD R4, R22, 0x1, R4 ;  /* 0x0000000116047824 */ /* 0x000fe200078e0204 */
[C---:B------:R-:W-:Y:S02]  /*d9b0*/  ISETP.GE.AND P3, PT, R20.reuse, 0x41, PT ;  /* 0x000000411400780c */ /* 0x040fe40003f66270 */
[----:B------:R-:W2:Y:S01]  /*d9c0*/  SHFL.IDX PT, R3, R10, RZ, 0x181f ;  /* 0x00181fff0a037589 */ /* 0x000ea200000e0000 */
[----:B------:R-:W-:Y:S02]  /*d9d0*/  LOP3.LUT R27, R27, 0xffffffef, RZ, 0xc0, !PT ;  /* 0xffffffef1b1b7812 */ /* 0x000fe400078ec0ff */
[C---:B------:R-:W-:Y:S02]  /*d9e0*/  ISETP.GE.AND P2, PT, R20.reuse, 0x61, PT ;  /* 0x000000611400780c */ /* 0x040fe40003f46270 */
[C---:B------:R-:W-:Y:S02]  /*d9f0*/  ISETP.GE.AND P5, PT, R20.reuse, 0x21, PT ;  /* 0x000000211400780c */ /* 0x040fe40003fa6270 */
[----:B------:R-:W-:-:S02]  /*da00*/  ISETP.GE.AND P4, PT, R20, 0x31, PT ;  /* 0x000000311400780c */ /* 0x000fc40003f86270 */
[----:B-1----:R-:W-:-:S04]  /*da10*/  IADD3 R2, P1, R32, R2, RZ ;  /* 0x0000000220027210 */ /* 0x002fc80007f3e0ff */
[----:B--2---:R-:W-:Y:S02]  /*da20*/  IADD3.X R3, RZ, R3, RZ, P1, !PT ;  /* 0x00000003ff037210 */ /* 0x004fe40000ffe4ff */
[----:B------:R-:W-:-:S13]  /*da30*/  ISETP.LT.OR P1, PT, R20, 0x1, P0 ;  /* 0x000000011400780c */ /* 0x000fda0000721670 */
[----:B------:R-:W-:Y:S01]  /*da40*/  @!PT LDS RZ, [RZ] ;  /* 0x00000000fffff984 */ /* 0x000fe20000000800 */
[----:B------:R1:W-:Y:S04]  /*da50*/  LDGSTS.E.BYPASS.LTC128B.128 [R4+0xa400], desc[UR50][R2.64], !P1 ;  /* 0x0a40000002047fae */ /* 0x0003e8000c901d72 */
[----:B-1----:R-:W1:Y:S04]  /*da60*/  SHFL.IDX PT, R2, R9, 0x1, 0x181f ;  /* 0x00381f0009027f89 */ /* 0x002e6800000e0000 */
[----:B------:R-:W2:Y:S01]  /*da70*/  SHFL.IDX PT, R3, R10, 0x1, 0x181f ;  /* 0x00381f000a037f89 */ /* 0x000ea200000e0000 */
[----:B-1----:R-:W-:-:S05]  /*da80*/  IADD3 R2, P1, R32, R2, RZ ;  /* 0x0000000220027210 */ /* 0x002fca0007f3e0ff */
[----:B--2---:R-:W-:Y:S01]  /*da90*/  IMAD.X R3, RZ, RZ, R3, P1 ;  /* 0x000000ffff037224 */ /* 0x004fe200008e0603 */
[----:B------:R-:W-:-:S13]  /*daa0*/  ISETP.LT.OR P1, PT, R20, 0x11, P0 ;  /* 0x000000111400780c */ /* 0x000fda0000721670 */
        /* <DEDUP_REMOVED lines=21> */
[----:B-1----:R-:W-:-:S04]  /*dc00*/  IADD3 R2, P1, R32, R2, RZ ;  /* 0x0000000220027210 */ /* 0x002fc80007f3e0ff */
[----:B--2---:R-:W-:Y:S02]  /*dc10*/  IADD3.X R3, RZ, R3, RZ, P1, !PT ;  /* 0x00000003ff037210 */ /* 0x004fe40000ffe4ff */
        /* <DEDUP_REMOVED lines=8> */
[----:B------:R1:W-:Y:S04]  /*dca0*/  LDGSTS.E.BYPASS.LTC128B.128 [R4+0xd400], desc[UR50][R2.64], !P1 ;  /* 0x0d40000002047fae */ /* 0x0003e8000c901d72 */
[----:B-1----:R-:W1:Y:S02]  /*dcb0*/  SHFL.IDX PT, R2, R9, 0x7, 0x181f ;  /* 0x00f81f0009027f89 */ /* 0x002e6400000e0000 */
[----:B-1----:R-:W-:-:S05]  /*dcc0*/  IADD3 R2, P1, R32, R2, RZ ;  /* 0x0000000220027210 */ /* 0x002fca0007f3e0ff */
[----:B------:R-:W-:Y:S01]  /*dcd0*/  IMAD.X R3, RZ, RZ, R10, P1 ;  /* 0x000000ffff037224 */ /* 0x000fe200008e060a */
[----:B------:R-:W-:-:S13]  /*dce0*/  ISETP.LT.OR P1, PT, R20, 0x71, P0 ;  /* 0x000000711400780c */ /* 0x000fda0000721670 */
[----:B------:R1:W-:Y:S04]  /*dcf0*/  LDGSTS.E.BYPASS.LTC128B.128 [R4+0xdc00], desc[UR50][R2.64], !P1 ;  /* 0x0dc0000002047fae */ /* 0x0003e8000c901d72 */
[----:B-1----:R-:W1:Y:S04]  /*dd00*/  SHFL.IDX PT, R2, R19, RZ, 0x181f ;  /* 0x00181fff13027589 */ /* 0x002e6800000e0000 */
[----:B------:R-:W2:Y:S04]  /*dd10*/  SHFL.IDX PT, R3, R21, RZ, 0x181f ;  /* 0x00181fff15037589 */ /* 0x000ea800000e0000 */
[----:B------:R-:W3:Y:S01]  /*dd20*/  SHFL.IDX PT, R21, R21, 0x1, 0x181f ;  /* 0x00381f0015157f89 */ /* 0x000ee200000e0000 */
[----:B-1----:R-:W-:-:S05]  /*dd30*/  IADD3 R2, P1, R32, R2, RZ ;  /* 0x0000000220027210 */ /* 0x002fca0007f3e0ff */
[----:B--2---:R-:W-:Y:S01]  /*dd40*/  IMAD.X R3, RZ, RZ, R3, P1 ;  /* 0x000000ffff037224 */ /* 0x004fe200008e0603 */
[----:B------:R-:W-:-:S13]  /*dd50*/  ISETP.LT.OR P1, PT, R20, 0x81, P0 ;  /* 0x000000811400780c */ /* 0x000fda0000721670 */
[----:B------:R1:W-:Y:S01]  /*dd60*/  LDGSTS.E.BYPASS.LTC128B.128 [R4+0xe400], desc[UR50][R2.64], !P1 ;  /* 0x0e40000002047fae */ /* 0x0003e2000c901d72 */
[----:B------:R-:W-:-:S03]  /*dd70*/  ISETP.GE.AND P1, PT, R20, 0x11, PT ;  /* 0x000000111400780c */ /* 0x000fc60003f26270 */
[----:B-1----:R1:W2:Y:S10]  /*dd80*/  SHFL.IDX PT, R2, R19, 0x1, 0x181f ;  /* 0x00381f0013027f89 */ /* 0x0022b400000e0000 */
[----:B------:R-:W-:-:S02]  /*dd90*/  @P1 LOP3.LUT R27, R27, 0x10, RZ, 0xfc, !PT ;  /* 0x000000101b1b1812 */ /* 0x000fc400078efcff */
        /* <DEDUP_REMOVED lines=10> */
[----:B------:R-:W-:-:S11]  /*de40*/  LOP3.LUT R27, R27, 0xfffffdff, RZ, 0xc0, !PT ;  /* 0xfffffdff1b1b7812 */ /* 0x000fd600078ec0ff */
[----:B-123--:R-:W-:-:S07]  /*de50*/  @P2 LOP3.LUT R27, R27, 0x200, RZ, 0xfc, !PT ;  /* 0x000002001b1b2812 */ /* 0x00efce00078efcff */
.L_x_7282:
[----:B------:R-:W-:Y:S02]  /*de60*/  ISETP.LT.OR P0, PT, R20, 0x91, P0 ;  /* 0x000000911400780c */ /* 0x000fe40000701670 */
[----:B------:R-:W-:-:S05]  /*de70*/  IADD3 R2, P2, R32, R2, RZ ;  /* 0x0000000220027210 */ /* 0x000fca0007f5e0ff */
[----:B------:R-:W-:-:S06]  /*de80*/  IMAD.X R3, RZ, RZ, R21, P2 ;  /* 0x000000ffff037224 */ /* 0x000fcc00010e0615 */
[----:B------:R-:W-:Y:S01]  /*de90*/  @!PT LDS RZ, [RZ] ;  /* 0x00000000fffff984 */ /* 0x000fe20000000800 */
[----:B------:R-:W-:Y:S01]  /*dea0*/  @!PT LDS RZ, [RZ] ;  /* 0x00000000fffff984 */ /* 0x000fe20000000800 */
[----:B------:R-:W-:Y:S01]  /*deb0*/  @!PT LDS RZ, [RZ] ;  /* 0x00000000fffff984 */ /* 0x000fe20000000800 */
[----:B------:R1:W-:Y:S01]  /*dec0*/  LDGSTS.E.BYPASS.LTC128B.128 [R4+0xec00], desc[UR50][R2.64], !P0 ;  /* 0x0ec0000002047fae */ /* 0x0003e2000c101d72 */
[----:B------:R-:W-:Y:S01]  /*ded0*/  PLOP3.LUT P0, PT, PT, PT, PT, 0x80, 0x0 ;  /* 0x000000000000781c */ /* 0x000fe20003f0f070 */
[----:B------:R-:W-:-:S12]  /*dee0*/  NOP ;  /* 0x0000000000007918 */ /* 0x000fd80000000000 */
.L_x_7186:
        /* <DEDUP_REMOVED lines=11> */
.L_x_7187:
[----:B------:R1:W-:Y:S01]  /*dfa0*/  SYNCS.ARRIVE.TRANS64.A1T0 RZ, [R0+URZ+0x22870], RZ ;  /* 0x022870ff00ff79a7 */ /* 0x0003e2000810003f */
[----:B------:R-:W-:Y:S05]  /*dfb0*/  @!P6 BRA `(.L_x_7188) ;  /* 0x000000000004e947 */ /* 0x000fea0003800000 */
[----:B------:R-:W-:Y:S01]  /*dfc0*/  BPT.TRAP 0x1 ;  /* 0x000000040000795c */ /* 0x000fe20000300000 */
.L_x_7188:
[----:B------:R-:W2:Y:S01]  /*dfd0*/  SYNCS.PHASECHK.TRANS64.TRYWAIT P0, [R0+URZ+0x22840], R30 ;  /* 0x0228401e000075a7 */ /* 0x000ea2000800017f */
[----:B------:R-:W-:Y:S04]  /*dfe0*/  BSSY B0, `(.L_x_7189) ;  /* 0x0000002000007945 */ /* 0x000fe80003800000 */
[----:B--2---:R-:W-:Y:S05]  /*dff0*/  @!P0 BRA `(.L_x_7190) ;  /* 0x0000005000708947 */ /* 0x004fea0003800000 */
.L_x_7283:
[----:B------:R-:W-:Y:S05]  /*e000*/  BSYNC B0 ;  /* 0x0000000000007941 */ /* 0x000fea0003800000 */
.L_x_7189:
[----:B------:R-:W-:Y:S01]  /*e010*/  ULDC.64 UR4, c[0x0][0x300] ;  /* 0x0000c00000047ab9 */ /* 0x000fe20000000a00 */
[----:B------:R-:W-:Y:S01]  /*e020*/  ULDC.64 UR6, c[0x0][0x310] ;  /* 0x0000c40000067ab9 */ /* 0x000fe20000000a00 */
[----:B------:R-:W-:Y:S01]  /*e030*/  IMAD R9, R26, UR4, RZ ;  /* 0x000000041a097c24 */ /* 0x000fe2000f8e02ff */
[----:B------:R-:W-:Y:S01]  /*e040*/  ULDC.64 UR8, c[0x0][0x2e8] ;  /* 0x0000ba0000087ab9 */ /* 0x000fe20000000a00 */
[C---:B------:R-:W-:Y:S01]  /*e050*/  IMAD.WIDE.U32 R2, R8.reuse, UR4, RZ ;  /* 0x0000000408027c25 */ /* 0x040fe2000f8e00ff */
[----:B------:R-:W3:Y:S03]  /*e060*/  LDC R12, c[0x0][0x2f4] ;  /* 0x0000bd00ff0c7b82 */ /* 0x000ee60000000800 */
[----:B------:R-:W-:Y:S02]  /*e070*/  IMAD R9, R8, UR5, R9 ;  /* 0x0000000508097c24 */ /* 0x000fe4000f8e0209 */
[----:B------:R-:W-:-:S02]  /*e080*/  IMAD R28, R28, UR6, RZ ;  /* 0x000000061c1c7c24 */ /* 0x000fc4000f8e02ff */
[----:B------:R-:W-:Y:S01]  /*e090*/  IMAD R25, R25, UR4, RZ ;  /* 0x0000000419197c24 */ /* 0x000fe2000f8e02ff */
[----:B------:R-:W-:Y:S01]  /*e0a0*/  IADD3 R3, R3, R9, RZ ;  /* 0x0000000903037210 */ /* 0x000fe20007ffe0ff */
[----:B------:R-:W-:Y:S02]  /*e0b0*/  IMAD R28, R5, UR7, R28 ;  /* 0x00000007051c7c24 */ /* 0x000fe4000f8e021c */
[----:B------:R-:W-:Y:S02]  /*e0c0*/  IMAD R25, R7, UR5, R25 ;  /* 0x0000000507197c24 */ /* 0x000fe4000f8e0219 */
[----:B------:R-:W-:-:S04]  /*e0d0*/  IMAD.WIDE.U32 R2, R5, UR6, R2 ;  /* 0x0000000605027c25 */ /* 0x000fc8000f8e0002 */
[----:B------:R-:W-:Y:S02]  /*e0e0*/  IMAD.IADD R3, R3, 0x1, R28 ;  /* 0x0000000103037824 */ /* 0x000fe400078e021c */
[----:B------:R-:W-:Y:S01]  /*e0f0*/  IMAD.WIDE.U32 R10, R7, UR4, RZ ;  /* 0x00000004070a7c25 */ /* 0x000fe2000f8e00ff */
[----:B------:R-:W-:-:S03]  /*e100*/  ULDC.64 UR4, c[0x0][0x308] ;  /* 0x0000c20000047ab9 */ /* 0x000fc60000000a00 */
[----:B------:R-:W-:Y:S01]  /*e110*/  IMAD.WIDE.U32 R2, R18, UR4, R2 ;  /* 0x0000000412027c25 */ /* 0x000fe2000f8e0002 */
[----:B---3--:R-:W-:-:S03]  /*e120*/  ISETP.GE.AND P2, PT, R32, R12, PT ;  /* 0x0000000c2000720c */ /* 0x008fc60003f46270 */
[----:B------:R-:W-:Y:S01]  /*e130*/  IMAD R9, R37, UR4, RZ ;  /* 0x0000000425097c24 */ /* 0x000fe2000f8e02ff */
[----:B------:R-:W-:Y:S01]  /*e140*/  IADD3 R8, P0, R2, UR8, RZ ;  /* 0x0000000802087c10 */ /* 0x000fe2000ff1e0ff */
[----:B------:R-:W-:Y:S02]  /*e150*/  IMAD.IADD R11, R11, 0x1, R25 ;  /* 0x000000010b0b7824 */ /* 0x000fe400078e0219 */
[----:B------:R-:W-:Y:S02]  /*e160*/  IMAD R9, R18, UR5, R9 ;  /* 0x0000000512097c24 */ /* 0x000fe4000f8e0209 */
[----:B------:R-:W-:-:S03]  /*e170*/  IMAD R29, R29, UR6, RZ ;  /* 0x000000061d1d7c24 */ /* 0x000fc6000f8e02ff */
[----:B------:R-:W-:Y:S01]  /*e180*/  IADD3.X R7, R3, UR9, R9, P0, !PT ;  /* 0x0000000903077c10 */ /* 0x000fe200087fe409 */
[----:B------:R-:W-:-:S04]  /*e190*/  IMAD.WIDE.U32 R2, R6, UR6, R10 ;  /* 0x0000000606027c25 */ /* 0x000fc8000f8e000a */
[----:B------:R-:W-:-:S04]  /*e1a0*/  IMAD R29, R6, UR7, R29 ;  /* 0x00000007061d7c24 */ /* 0x000fc8000f8e021d */
[----:B------:R-:W-:Y:S02]  /*e1b0*/  IMAD.IADD R3, R3, 0x1, R29 ;  /* 0x0000000103037824 */ /* 0x000fe400078e021d */
[----:B------:R-:W-:Y:S01]  /*e1c0*/  IMAD.WIDE.U32 R2, R18, UR4, R2 ;  /* 0x0000000412027c25 */ /* 0x000fe2000f8e0002 */
[----:B------:R-:W-:Y:S02]  /*e1d0*/  UMOV UR4, 0xffffffff ;  /* 0xffffffff00047882 */ /* 0x000fe40000000000 */
[----:B------:R-:W-:-:S04]  /*e1e0*/  IADD3 R5, P0, R2, UR8, RZ ;  /* 0x0000000802057c10 */ /* 0x000fc8000ff1e0ff */
[----:B------:R-:W-:Y:S01]  /*e1f0*/  IADD3.X R6, R9, UR9, R3, P0, !PT ;  /* 0x0000000909067c10 */ /* 0x000fe200087fe403 */
[----:B------:R-:W-:Y:S08]  /*e200*/  BRA.DIV UR4, `(.L_x_7191) ;  /* 0x0000005204007947 */ /* 0x000ff0000b800000 */
[----:B------:R-:W3:Y:S01]  /*e210*/  SHFL.IDX PT, R14, R8, RZ, 0x181f ;  /* 0x00181fff080e7589 */ /* 0x000ee200000e0000 */
[C---:B------:R-:W-:Y:S02]  /*e220*/  LOP3.LUT P6, RZ, R27.reuse, 0x80, RZ, 0xc0, !PT ;  /* 0x000000801bff7812 */ /* 0x040fe400078cc0ff */
[----:B------:R-:W-:Y:S01]  /*e230*/  LOP3.LUT R27, R27, 0xfffff7ff, RZ, 0xc0, !PT ;  /* 0xfffff7ff1b1b7812 */ /* 0x000fe200078ec0ff */
[----:B------:R-:W4:Y:S03]  /*e240*/  SHFL.IDX PT, R2, R7, RZ, 0x181f ;  /* 0x00181fff07027589 */ /* 0x000f2600000e0000 */
[----:B------:R-:W-:-:S04]  /*e250*/  @P1 LOP3.LUT R27, R27, 0x800, RZ, 0xfc, !PT ;  /* 0x000008001b1b1812 */ /* 0x000fc800078efcff */
[----:B------:R-:W-:-:S03]  /*e260*/  LOP3.LUT P1, RZ, R27, 0x10, RZ, 0xc0, !PT ;  /* 0x000000101bff7812 */ /* 0x000fc6000782c0ff */
[----:B---3--:R-:W-:Y:S02]  /*e270*/  @P6 IADD3 R9, P0, R32, R14, RZ ;  /* 0x0000000e20096210 */ /* 0x008fe40007f1e0ff */
[----:B------:R-:W3:Y:S03]  /*e280*/  SHFL.IDX PT, R14, R8, 0x1, 0x181f ;  /* 0x00381f00080e7f89 */ /* 0x000ee600000e0000 */
[----:B----4-:R-:W-:Y:S02]  /*e290*/  @P6 IMAD.X R3, RZ, RZ, R2, P0 ;  /* 0x000000ffff036224 */ /* 0x010fe400000e0602 */
[----:B------:R-:W-:-:S05]  /*e2a0*/  @P6 IMAD.MOV.U32 R2, RZ, RZ, R9 ;  /* 0x000000ffff026224 */ /* 0x000fca00078e0009 */
[----:B------:R4:W-:Y:S01]  /*e2b0*/  @P6 LDGSTS.E.BYPASS.LTC128B.128 [R4+0x18400], desc[UR50][R2.64], !P2 ;  /* 0x1840000002046fae */ /* 0x0009e2000d101d72 */
[----:B------:R-:W-:-:S03]  /*e2c0*/  LOP3.LUT P6, RZ, R27, 0x100, RZ, 0xc0, !PT ;  /* 0x000001001bff7812 */ /* 0x000fc600078cc0ff */
[----:B----4-:R-:W4:Y:S01]  /*e2d0*/  SHFL.IDX PT, R2, R7, 0x1, 0x181f ;  /* 0x00381f0007027f89 */ /* 0x010f2200000e0000 */
[----:B---3--:R-:W-:-:S03]  /*e2e0*/  @P1 IADD3 R9, P0, R32, R14, RZ ;  /* 0x0000000e20091210 */ /* 0x008fc60007f1e0ff */
[----:B------:R-:W3:Y:S01]  /*e2f0*/  SHFL.IDX PT, R14, R8, 0x2, 0x181f ;  /* 0x00581f00080e7f89 */ /* 0x000ee200000e0000 */
[----:B----4-:R-:W-:Y:S01]  /*e300*/  @P1 IADD3.X R3, RZ, R2, RZ, P0, !PT ;  /* 0x00000002ff031210 */ /* 0x010fe200007fe4ff */
[----:B------:R-:W-:Y:S01]  /*e310*/  @P1 IMAD.MOV.U32 R2, RZ, RZ, R9 ;  /* 0x000000ffff021224 */ /* 0x000fe200078e0009 */
[----:B---3--:R-:W-:-:S04]  /*e320*/  @P5 IADD3 R9, P0, R32, R14, RZ ;  /* 0x0000000e20095210 */ /* 0x008fc80007f1e0ff */
[----:B------:R3:W-:Y:S01]  /*e330*/  @P1 LDGSTS.E.BYPASS.LTC128B.128 [R4+0x18c00], desc[UR50][R2.64], !P2 ;  /* 0x18c0000002041fae */ /* 0x0007e2000d101d72 */
[----:B------:R-:W-:-:S03]  /*e340*/  LOP3.LUT P1, RZ, R27, 0x800, RZ, 0xc0, !PT ;  /* 0x000008001bff7812 */ /* 0x000fc6000782c0ff */
[----:B------:R-:W-:Y:S04]  /*e350*/  SHFL.IDX PT, R14, R8, 0x3, 0x181f ;  /* 0x00781f00080e7f89 */ /* 0x000fe800000e0000 */
[----:B---3--:R-:W3:Y:S02]  /*e360*/  SHFL.IDX PT, R2, R7, 0x2, 0x181f ;  /* 0x00581f0007027f89 */ /* 0x008ee400000e0000 */
[----:B---3--:R-:W-:Y:S02]  /*e370*/  @P5 IMAD.X R10, RZ, RZ, R2, P0 ;  /* 0x000000ffff0a5224 */ /* 0x008fe400000e0602 */
[----:B------:R-:W-:Y:S01]  /*e380*/  @P5 IMAD.MOV.U32 R2, RZ, RZ, R9 ;  /* 0x000000ffff025224 */ /* 0x000fe200078e0009 */
[----:B------:R-:W-:Y:S01]  /*e390*/  @P4 IADD3 R9, P0, R32, R14, RZ ;  /* 0x0000000e20094210 */ /* 0x000fe20007f1e0ff */
[----:B------:R-:W-:Y:S01]  /*e3a0*/  @P5 IMAD.MOV.U32 R3, RZ, RZ, R10 ;  /* 0x000000ffff035224 */ /* 0x000fe200078e000a */
[----:B------:R-:W-:Y:S04]  /*e3b0*/  SHFL.IDX PT, R14, R8, 0x4, 0x181f ;  /* 0x00981f00080e7f89 */ /* 0x000fe800000e0000 */
[----:B------:R3:W-:Y:S01]  /*e3c0*/  @P5 LDGSTS.E.BYPASS.LTC128B.128 [R4+0x19400], desc[UR50][R2.64], !P2 ;  /* 0x1940000002045fae */ /* 0x0007e2000d101d72 */
[----:B------:R-:W-:-:S03]  /*e3d0*/  LOP3.LUT P5, RZ, R27, 0x40, RZ, 0xc0, !PT ;  /* 0x000000401bff7812 */ /* 0x000fc600078ac0ff */
[----:B---3--:R-:W3:Y:S02]  /*e3e0*/  SHFL.IDX PT, R2, R7, 0x3, 0x181f ;  /* 0x00781f0007027f89 */ /* 0x008ee400000e0000 */
[----:B---3--:R-:W-:Y:S01]  /*e3f0*/  @P4 IMAD.X R10, RZ, RZ, R2, P0 ;  /* 0x000000ffff0a4224 */ /* 0x008fe200000e0602 */
[----:B------:R-:W-:-:S03]  /*e400*/  @P4 MOV R2, R9 ;  /* 0x0000000900024202 */ /* 0x000fc60000000f00 */
[----:B------:R-:W-:-:S05]  /*e410*/  @P4 IMAD.MOV.U32 R3, RZ, RZ, R10 ;  /* 0x000000ffff034224 */ /* 0x000fca00078e000a */
[----:B------:R3:W-:Y:S01]  /*e420*/  @P4 LDGSTS.E.BYPASS.LTC128B.128 [R4+0x19c00], desc[UR50][R2.64], !P2 ;  /* 0x19c0000002044fae */ /* 0x0007e2000d101d72 */
[----:B------:R-:W-:-:S03]  /*e430*/  LOP3.LUT P4, RZ, R27, 0x20, RZ, 0xc0, !PT ;  /* 0x000000201bff7812 */ /* 0x000fc6000788c0ff */
[----:B---3--:R-:W3:Y:S10]  /*e440*/  SHFL.IDX PT, R2, R7, 0x4, 0x181f ;  /* 0x00981f0007027f89 */ /* 0x008ef400000e0000 */
[----:B------:R-:W-:-:S02]  /*e450*/  @P4 IADD3 R9, P0, R32, R14, RZ ;  /* 0x0000000e20094210 */ /* 0x000fc40007f1e0ff */
[----:B------:R-:W4:Y:S03]  /*e460*/  SHFL.IDX PT, R14, R8, 0x5, 0x181f ;  /* 0x00b81f00080e7f89 */ /* 0x000f2600000e0000 */
[----:B---3--:R-:W-:Y:S02]  /*e470*/  @P4 IMAD.X R10, RZ, RZ, R2, P0 ;  /* 0x000000ffff0a4224 */ /* 0x008fe400000e0602 */
[----:B------:R-:W-:Y:S02]  /*e480*/  @P4 IMAD.MOV.U32 R2, RZ, RZ, R9 ;  /* 0x000000ffff024224 */ /* 0x000fe400078e0009 */
[----:B------:R-:W-:Y:S01]  /*e490*/  @P4 IMAD.MOV.U32 R3, RZ, RZ, R10 ;  /* 0x000000ffff034224 */ /* 0x000fe200078e000a */
[----:B----4-:R-:W-:Y:S02]  /*e4a0*/  @P5 IADD3 R9, P0, R32, R14, RZ ;  /* 0x0000000e20095210 */ /* 0x010fe40007f1e0ff */
[----:B------:R-:W-:Y:S04]  /*e4b0*/  SHFL.IDX PT, R14, R8, 0x6, 0x181f ;  /* 0x00d81f00080e7f89 */ /* 0x000fe800000e0000 */
[----:B------:R3:W-:Y:S04]  /*e4c0*/  @P4 LDGSTS.E.BYPASS.LTC128B.128 [R4+0x1a400], desc[UR50][R2.64], !P2 ;  /* 0x1a40000002044fae */ /* 0x0007e8000d101d72 */
[----:B---3--:R-:W3:Y:S02]  /*e4d0*/  SHFL.IDX PT, R2, R7, 0x5, 0x181f ;  /* 0x00b81f0007027f89 */ /* 0x008ee400000e0000 */
[----:B---3--:R-:W-:Y:S01]  /*e4e0*/  @P5 IMAD.X R10, RZ, RZ, R2, P0 ;  /* 0x000000ffff0a5224 */ /* 0x008fe200000e0602 */
[----:B------:R-:W-:-:S02]  /*e4f0*/  @P5 MOV R2, R9 ;  /* 0x0000000900025202 */ /* 0x000fc40000000f00 */
[C---:B------:R-:W-:Y:S01]  /*e500*/  @P6 IADD3 R9, P0, R32.reuse, R14, RZ ;  /* 0x0000000e20096210 */ /* 0x040fe20007f1e0ff */
[----:B------:R-:W-:Y:S01]  /*e510*/  @P5 IMAD.MOV.U32 R3, RZ, RZ, R10 ;  /* 0x000000ffff035224 */ /* 0x000fe200078e000a */
[----:B------:R-:W-:Y:S04]  /*e520*/  SHFL.IDX PT, R14, R8, 0x7, 0x181f ;  /* 0x00f81f00080e7f89 */ /* 0x000fe800000e0000 */
[----:B------:R3:W-:Y:S04]  /*e530*/  @P5 LDGSTS.E.BYPASS.LTC128B.128 [R4+0x1ac00], desc[UR50][R2.64], !P2 ;  /* 0x1ac0000002045fae */ /* 0x0007e8000d101d72 */
[----:B---3--:R-:W3:Y:S04]  /*e540*/  SHFL.IDX PT, R2, R7, 0x6, 0x181f ;  /* 0x00d81f0007027f89 */ /* 0x008ee800000e0000 */
[----:B------:R-:W4:Y:S01]  /*e550*/  SHFL.IDX PT, R7, R7, 0x7, 0x181f ;  /* 0x00f81f0007077f89 */ /* 0x000f2200000e0000 */
[----:B---3--:R-:W-:Y:S01]  /*e560*/  @P6 IMAD.X R10, RZ, RZ, R2, P0 ;  /* 0x000000ffff0a6224 */ /* 0x008fe200000e0602 */
[----:B------:R-:W-:Y:S01]  /*e570*/  @P3 IADD3 R14, P0, R32, R14, RZ ;  /* 0x0000000e200e3210 */ /* 0x000fe20007f1e0ff */
[----:B------:R-:W-:-:S02]  /*e580*/  @P6 IMAD.MOV.U32 R2, RZ, RZ, R9 ;  /* 0x000000ffff026224 */ /* 0x000fc400078e0009 */
[----:B------:R-:W-:Y:S02]  /*e590*/  @P6 IMAD.MOV.U32 R3, RZ, RZ, R10 ;  /* 0x000000ffff036224 */ /* 0x000fe400078e000a */
[----:B----4-:R-:W-:-:S03]  /*e5a0*/  @P3 IMAD.X R9, RZ, RZ, R7, P0 ;  /* 0x000000ffff093224 */ /* 0x010fc600000e0607 */
[----:B------:R3:W-:Y:S02]  /*e5b0*/  @P6 LDGSTS.E.BYPASS.LTC128B.128 [R4+0x1b400], desc[UR50][R2.64], !P2 ;  /* 0x1b40000002046fae */ /* 0x0007e4000d101d72 */
[----:B---3--:R-:W-:Y:S01]  /*e5c0*/  @P3 MOV R2, R14 ;  /* 0x0000000e00023202 */ /* 0x008fe20000000f00 */
[----:B------:R-:W-:Y:S01]  /*e5d0*/  @P3 IMAD.MOV.U32 R3, RZ, RZ, R9 ;  /* 0x000000ffff033224 */ /* 0x000fe200078e0009 */
[----:B------:R-:W3:Y:S04]  /*e5e0*/  SHFL.IDX PT, R14, R5, RZ, 0x181f ;  /* 0x00181fff050e7589 */ /* 0x000ee800000e0000 */
[----:B------:R4:W-:Y:S04]  /*e5f0*/  @P3 LDGSTS.E.BYPASS.LTC128B.128 [R4+0x1bc00], desc[UR50][R2.64], !P2 ;  /* 0x1bc0000002043fae */ /* 0x0009e8000d101d72 */
[----:B----4-:R-:W4:Y:S04]  /*e600*/  SHFL.IDX PT, R2, R6, RZ, 0x181f ;  /* 0x00181fff06027589 */ /* 0x010f2800000e0000 */
[----:B------:R-:W0:Y:S01]  /*e610*/  SHFL.IDX PT, R6, R6, 0x1, 0x181f ;  /* 0x00381f0006067f89 */ /* 0x000e2200000e0000 */
[----:B---3--:R-:W-:-:S05]  /*e620*/  @P1 IADD3 R14, P0, R32, R14, RZ ;  /* 0x0000000e200e1210 */ /* 0x008fca0007f1e0ff */
[----:B----4-:R-:W-:Y:S02]  /*e630*/  @P1 IMAD.X R9, RZ, RZ, R2, P0 ;  /* 0x000000ffff091224 */ /* 0x010fe400000e0602 */
[----:B------:R-:W-:Y:S02]  /*e640*/  @P1 IMAD.MOV.U32 R2, RZ, RZ, R14 ;  /* 0x000000ffff021224 */ /* 0x000fe400078e000e */
[----:B------:R-:W-:Y:S01]  /*e650*/  @P1 IMAD.MOV.U32 R3, RZ, RZ, R9 ;  /* 0x000000ffff031224 */ /* 0x000fe200078e0009 */
[----:B------:R3:W4:Y:S04]  /*e660*/  SHFL.IDX PT, R14, R5, 0x1, 0x181f ;  /* 0x00381f00050e7f89 */ /* 0x00072800000e0000 */
[----:B0-----:R3:W-:Y:S02]  /*e670*/  @P1 LDGSTS.E.BYPASS.LTC128B.128 [R4+0x1c400], desc[UR50][R2.64], !P2 ;  /* 0x1c40000002041fae */ /* 0x0017e4000d101d72 */
.L_x_7305:
[----:B------:R-:W-:-:S13]  /*e680*/  LOP3.LUT P1, RZ, R27, 0x200, RZ, 0xc0, !PT ;  /* 0x000002001bff7812 */ /* 0x000fda000782c0ff */
[----:B---34-:R-:W-:-:S05]  /*e690*/  @P1 IADD3 R2, P0, R32, R14, RZ ;  /* 0x0000000e20021210 */ /* 0x018fca0007f1e0ff */
[----:B------:R-:W-:Y:S01]  /*e6a0*/  @P1 IMAD.X R3, RZ, RZ, R6, P0 ;  /* 0x000000ffff031224 */ /* 0x000fe200000e0606 */
[----:B------:R-:W-:-:S04]  /*e6b0*/  PLOP3.LUT P0, PT, PT, PT, PT, 0x80, 0x0 ;  /* 0x000000000000781c */ /* 0x000fc80003f0f070 */
[----:B------:R-:W-:Y:S01]  /*e6c0*/  @!PT LDS RZ, [RZ] ;  /* 0x00000000fffff984 */ /* 0x000fe20000000800 */
[----:B------:R-:W-:Y:S01]  /*e6d0*/  @!PT LDS RZ, [RZ] ;  /* 0x00000000fffff984 */ /* 0x000fe20000000800 */
[----:B------:R-:W-:Y:S01]  /*e6e0*/  @!PT LDS RZ, [RZ] ;  /* 0x00000000fffff984 */ /* 0x000fe20000000800 */
[----:B------:R0:W-:Y:S01]  /*e6f0*/  @P1 LDGSTS.E.BYPASS.LTC128B.128 [R4+0x1cc00], desc[UR50][R2.64], !P2 ;  /* 0x1cc0000002041fae */ /* 0x0001e2000d101d72 */
[----:B------:R-:W-:-:S08]  /*e700*/  NOP ;  /* 0x0000000000007918 */ /* 0x000fd00000000000 */
.L_x_7192:
[----:B------:R-:W-:Y:S02]  /*e710*/  PLOP3.LUT P1, PT, P1, P0, PT, 0xa2, 0x0 ;  /* 0x000000000000781c */ /* 0x000fe40000f21472 */
[----:B------:R-:W-:-:S08]  /*e720*/  @P0 R2UR P1, UR4, R0 ;  /* 0x00000000000402ca */ /* 0x000fd00000020000 */
[----:B------:R-:W-:-:S05]  /*e730*/  @P0 PLOP3.LUT P0, PT, P1, PT, PT, 0x80, 0x0 ;  /* 0x000000000000081c */ /* 0x000fca0000f0f070 */
[----:B------:R-:W-:Y:S01]  /*e740*/  @!P1 SYNCS.ARRIVE.TRANS64.RED.A0T1 RZ, [UR4+0x22830], RZ ;  /* 0x022830ffffff99a7 */ /* 0x000fe20008200404 */
[----:B------:R-:W-:Y:S07]  /*e750*/  @!P1 ARRIVES.LDGSTSBAR.64.TRANSCNT [UR4+0x22830] ;  /* 0x02283000ff0099b0 */ /* 0x000fee0008000a84 */
[----:B------:R-:W-:Y:S05]  /*e760*/  @P0 BRA.U.ANY `(.L_x_7192) ;  /* 0xfffffffd00e80947 */ /* 0x000fea000393ffff */
[----:B------:R-:W-:Y:S01]  /*e770*/  NOP ;  /* 0x0000000000007918 */ /* 0x000fe20000000000 */
[----:B0-----:R-:W-:-:S04]  /*e780*/  MOV R2, UR46 ;  /* 0x0000002e00027c02 */ /* 0x001fc80008000f00 */
[----:B------:R-:W-:-:S13]  /*e790*/  ISETP.NE.AND P2, PT, R2, 0x3, PT ;  /* 0x000000030200780c */ /* 0x000fda0003f45270 */
[----:B------:R-:W-:Y:S05]  /*e7a0*/  @!P2 BRA `(.L_x_7193) ;  /* 0x000000000004a947 */ /* 0x000fea0003800000 */
[----:B------:R-:W-:Y:S01]  /*e7b0*/  BPT.TRAP 0x1 ;  /* 0x000000040000795c */ /* 0x000fe20000300000 */
.L_x_7193:
[----:B------:R0:W-:Y:S02]  /*e7c0*/  SYNCS.ARRIVE.TRANS64.A1T0 RZ, [R0+URZ+0x22830], RZ ;  /* 0x022830ff00ff79a7 */ /* 0x0001e4000810003f */
[----:B------:R-:W-:Y:S05]  /*e7d0*/  WARPSYNC.ALL ;  /* 0x0000000000007948 */ /* 0x000fea0003800000 */
[----:B------:R-:W-:Y:S01]  /*e7e0*/  R2UR UR5, R24 ;  /* 0x00000000180572ca */ /* 0x000fe200000e0000 */
[----:B012---:R-:W-:Y:S01]  /*e7f0*/  VIADD R0, R22, 0x14400 ;  /* 0x0001440016007836 */ /* 0x007fe20000000000 */
        /* <DEDUP_REMOVED lines=30> */
.L_x_7195:
[----:B------:R-:W-:Y:S05]  /*e9e0*/  BSYNC B6 ;  /* 0x0000000000067941 */ /* 0x000fea0003800000 */
.L_x_7194:
[----:B------:R0:W5:Y:S01]  /*e9f0*/  LDL R10, [R1+0x18] ;  /* 0x00001800010a7983 */ /* 0x0001620000100800 */
[----:B------:R-:W1:Y:S01]  /*ea00*/  LDC R5, c[0x0][0x448] ;  /* 0x00011200ff057b82 */ /* 0x000e620000000800 */
[----:B------:R-:W-:Y:S01]  /*ea10*/  R2UR UR6, R37 ;  /* 0x00000000250672ca */ /* 0x000fe200000e0000 */
[----:B------:R-:W-:Y:S01]  /*ea20*/  ULDC.64 UR8, c[0x0][0x2d8] ;  /* 0x0000b60000087ab9 */ /* 0x000fe20000000a00 */
[----:B------:R-:W2:Y:S01]  /*ea30*/  S2R R2, SR_TID.X ;  /* 0x0000000000027919 */ /* 0x000ea20000002100 */
[----:B------:R-:W-:Y:S02]  /*ea40*/  SHF.L.U32 R4, R17, 0x7, RZ ;  /* 0x0000000711047819 */ /* 0x000fe400000006ff */
[----:B-1----:R-:W-:Y:S02]  /*ea50*/  ISETP.NE.AND P0, PT, R5, 0x1, PT ;  /* 0x000000010500780c */ /* 0x002fe40003f05270 */
[C---:B------:R-:W-:Y:S02]  /*ea60*/  R2UR UR7, R18.reuse ;  /* 0x00000000120772ca */ /* 0x040fe400000e0000 */
[----:B------:R-:W-:-:S02]  /*ea70*/  R2UR UR10, R18 ;  /* 0x00000000120a72ca */ /* 0x000fc400000e0000 */
[C---:B--2---:R-:W-:Y:S01]  /*ea80*/  LOP3.LUT R19, R2.reuse, 0x7f, RZ, 0xc0, !PT ;  /* 0x0000007f02137812 */ /* 0x044fe200078ec0ff */
[----:B------:R-:W-:-:S06]  /*ea90*/  IMAD.SHL.U32 R2, R2, 0x10, RZ ;  /* 0x0000001002027824 */ /* 0x000fcc00078e00ff */
[----:B------:R-:W1:Y:S01]  /*eaa0*/  @P0 LDC R3, c[0x0][0x44c] ;  /* 0x00011300ff030b82 */ /* 0x000e620000000800 */
[----:B------:R-:W-:-:S04]  /*eab0*/  SHF.R.U32.HI R19, RZ, 0x3, R19 ;  /* 0x00000003ff137819 */ /* 0x000fc80000011613 */
[----:B------:R-:W-:-:S03]  /*eac0*/  LOP3.LUT R2, R19, 0x70, R2, 0xf8, !PT ;  /* 0x0000007013027812 */ /* 0x000fc600078ef802 */
[----:B------:R-:W2:Y:S01]  /*ead0*/  @P0 LDC R6, c[0x0][0x450] ;  /* 0x00011400ff060b82 */ /* 0x000ea20000000800 */
        /* <DEDUP_REMOVED lines=9> */
[----:B-1----:R-:W-:Y:S01]  /*eb70*/  @P0 IMAD.HI.U32 R3, R0, R3, RZ ;  /* 0x0000000300030227 */ /* 0x002fe200078e00ff */
[----:B------:R-:W-:Y:S01]  /*eb80*/  UIMAD UR6, UR45, UR8, URZ ;  /* 0x000000082d0672a4 */ /* 0x000fe2000f8e023f */
[----:B------:R-:W1:Y:S01]  /*eb90*/  S2R R19, SR_TID.X ;  /* 0x0000000000137919 */ /* 0x000e620000002100 */
[----:B------:R-:W-:-:S02]  /*eba0*/  UIMAD.WIDE.U32 UR4, UR44, UR8, UR4 ;  /* 0x000000082c0472a5 */ /* 0x000fc4000f8e0004 */
[----:B--2---:R-:W-:Y:S01]  /*ebb0*/  @P0 SHF.R.U32.HI R2, RZ, R6, R3 ;  /* 0x00000006ff020219 */ /* 0x004fe20000011603 */
        /* <DEDUP_REMOVED lines=18> */
[----:B------:R-:W-:-:S03]  /*ece0*/  ULDC UR4, c[0x0][0x2b8] ;  /* 0x0000ae0000047ab9 */ /* 0x000fc60000000800 */
[----:B------:R-:W-:Y:S02]  /*ecf0*/  IADD3.X R6, R3, UR5, R7, P0, !PT ;  /* 0x0000000503067c10 */ /* 0x000fe400087fe407 */
[----:B------:R-:W-:Y:S01]  /*ed00*/  ISETP.GE.AND P0, PT, R32, UR4, PT ;  /* 0x0000000420007c0c */ /* 0x000fe2000bf06270 */
[----:B------:R-:W-:Y:S01]  /*ed10*/  UMOV UR4, 0xffffffff ;  /* 0xffffffff00047882 */ /* 0x000fe20000000000 */
[----:B-1----:R-:W-:-:S04]  /*ed20*/  LOP3.LUT R19, R19, 0x7f, RZ, 0xc0, !PT ;  /* 0x0000007f13137812 */ /* 0x002fc800078ec0ff */
[----:B------:R-:W-:Y:S01]  /*ed30*/  SHF.R.U32.HI R17, RZ, 0x3, R19 ;  /* 0x00000003ff117819 */ /* 0x000fe20000011613 */
[----:B0-----:R-:W-:Y:S06]  /*ed40*/  BRA.DIV UR4, `(.L_x_7196) ;  /* 0x00000052040c7947 */ /* 0x001fec000b800000 */
[----:B------:R-:W0:Y:S01]  /*ed50*/  SHFL.IDX PT, R14, R0, RZ, 0x181f ;  /* 0x00181fff000e7589 */ /* 0x000e2200000e0000 */
[----:B------:R-:W-:Y:S02]  /*ed60*/  IMAD R5, R5, UR41, RZ ;  /* 0x0000002905057c24 */ /* 0x000fe4000f8e02ff */
[----:B------:R-:W-:Y:S01]  /*ed70*/  IMAD.IADD R4, R17, 0x1, R4 ;  /* 0x0000000111047824 */ /* 0x000fe200078e0204 */
[----:B------:R-:W1:Y:S03]  /*ed80*/  SHFL.IDX PT, R2, R6, RZ, 0x181f ;  /* 0x00181fff06027589 */ /* 0x000e6600000e0000 */
[C---:B------:R-:W-:Y:S01]  /*ed90*/  VIADD R8, R4.reuse, 0x10 ;  /* 0x0000001004087836 */ /* 0x040fe20000000000 */
[----:B------:R-:W-:Y:S01]  /*eda0*/  ISETP.GE.AND P2, PT, R4, R5, PT ;  /* 0x000000050400720c */ /* 0x000fe20003f46270 */
[----:B------:R-:W-:-:S12]  /*edb0*/  SHFL.IDX PT, R7, R6, 0x1, 0x181f ;  /* 0x00381f0006077f89 */ /* 0x000fd800000e0000 */
[----:B0-----:R-:W-:-:S04]  /*edc0*/  @!P2 IADD3 R14, P1, R32, R14, RZ ;  /* 0x0000000e200ea210 */ /* 0x001fc80007f3e0ff */
[----:B-1----:R-:W-:Y:S01]  /*edd0*/  @!P2 IADD3.X R3, RZ, R2, RZ, P1, !PT ;  /* 0x00000002ff03a210 */ /* 0x002fe20000ffe4ff */
[----:B------:R-:W-:Y:S02]  /*ede0*/  @!P2 IMAD.MOV.U32 R2, RZ, RZ, R14 ;  /* 0x000000ffff02a224 */ /* 0x000fe400078e000e */
[----:B------:R-:W0:Y:S04]  /*edf0*/  SHFL.IDX PT, R14, R0, 0x1, 0x181f ;  /* 0x00381f00000e7f89 */ /* 0x000e2800000e0000 */
[----:B-----5:R0:W-:Y:S01]  /*ee00*/  @!P2 LDGSTS.E.BYPASS.LTC128B.128 [R10+0x14400], desc[UR50][R2.64], !P0 ;  /* 0x14400000020aafae */ /* 0x0201e2000c101d72 */
[----:B------:R-:W-:Y:S01]  /*ee10*/  ISETP.GE.AND P2, PT, R8, R5, PT ;  /* 0x000000050800720c */ /* 0x000fe20003f46270 */
[----:B------:R-:W-:-:S12]  /*ee20*/  VIADD R8, R4, 0x20 ;  /* 0x0000002004087836 */ /* 0x000fd80000000000 */
[----:B0-----:R-:W-:Y:S02]  /*ee30*/  @!P2 IADD3 R2, P1, R32, R14, RZ ;  /* 0x0000000e2002a210 */ /* 0x001fe40007f3e0ff */
[----:B------:R-:W0:Y:S03]  /*ee40*/  SHFL.IDX PT, R14, R0, 0x2, 0x181f ;  /* 0x00581f00000e7f89 */ /* 0x000e2600000e0000 */
[----:B------:R-:W-:Y:S02]  /*ee50*/  @!P2 IMAD.X R3, RZ, RZ, R7, P1 ;  /* 0x000000ffff03a224 */ /* 0x000fe400008e0607 */
[----:B------:R-:W1:Y:S04]  /*ee60*/  SHFL.IDX PT, R7, R6, 0x2, 0x181f ;  /* 0x00581f0006077f89 */ /* 0x000e6800000e0000 */
[----:B------:R0:W-:Y:S01]  /*ee70*/  @!P2 LDGSTS.E.BYPASS.LTC128B.128 [R10+0x14c00], desc[UR50][R2.64], !P0 ;  /* 0x14c00000020aafae */ /* 0x0001e2000c101d72 */
[----:B------:R-:W-:-:S02]  /*ee80*/  ISETP.GE.AND P2, PT, R8, R5, PT ;  /* 0x000000050800720c */ /* 0x000fc40003f46270 */
[----:B------:R-:W-:-:S11]  /*ee90*/  IADD3 R8, R4, 0x30, RZ ;  /* 0x0000003004087810 */ /* 0x000fd60007ffe0ff */
[----:B0-----:R-:W-:Y:S02]  /*eea0*/  @!P2 IADD3 R2, P1, R32, R14, RZ ;  /* 0x0000000e2002a210 */ /* 0x001fe40007f3e0ff */
[----:B------:R-:W0:Y:S03]  /*eeb0*/  SHFL.IDX PT, R14, R0, 0x3, 0x181f ;  /* 0x00781f00000e7f89 */ /* 0x000e2600000e0000 */
[----:B-1----:R-:W-:Y:S02]  /*eec0*/  @!P2 IMAD.X R3, RZ, RZ, R7, P1 ;  /* 0x000000ffff03a224 */ /* 0x002fe400008e0607 */
[----:B------:R-:W1:Y:S04]  /*eed0*/  SHFL.IDX PT, R7, R6, 0x3, 0x181f ;  /* 0x00781f0006077f89 */ /* 0x000e6800000e0000 */
[----:B------:R0:W-:Y:S01]  /*eee0*/  @!P2 LDGSTS.E.BYPASS.LTC128B.128 [R10+0x15400], desc[UR50][R2.64], !P0 ;  /* 0x15400000020aafae */ /* 0x0001e2000c101d72 */
[----:B------:R-:W-:Y:S01]  /*eef0*/  ISETP.GE.AND P2, PT, R8, R5, PT ;  /* 0x000000050800720c */ /* 0x000fe20003f46270 */
[----:B------:R-:W-:-:S12]  /*ef00*/  VIADD R8, R4, 0x40 ;  /* 0x0000004004087836 */ /* 0x000fd80000000000 */
        /* <DEDUP_REMOVED lines=19> */
[----:B------:R-:W-:-:S03]  /*f040*/  ISETP.GE.AND P2, PT, R8, R5, PT ;  /* 0x000000050800720c */ /* 0x000fc60003f46270 */
[----:B------:R-:W2:Y:S10]  /*f050*/  SHFL.IDX PT, R6, R6, 0x7, 0x181f ;  /* 0x00f81f0006067f89 */ /* 0x000eb400000e0000 */
[----:B0-----:R-:W-:-:S02]  /*f060*/  @!P2 IADD3 R2, P1, R32, R14, RZ ;  /* 0x0000000e2002a210 */ /* 0x001fc40007f3e0ff */
[----:B------:R0:W3:Y:S03]  /*f070*/  SHFL.IDX PT, R14, R0, 0x7, 0x181f ;  /* 0x00f81f00000e7f89 */ /* 0x0000e600000e0000 */
[----:B-1----:R-:W-:-:S05]  /*f080*/  @!P2 IMAD.X R3, RZ, RZ, R7, P1 ;  /* 0x000000ffff03a224 */ /* 0x002fca00008e0607 */
[----:B------:R0:W-:Y:S03]  /*f090*/  @!P2 LDGSTS.E.BYPASS.LTC128B.128 [R10+0x17400], desc[UR50][R2.64], !P0 ;  /* 0x17400000020aafae */ /* 0x0001e6000c101d72 */
.L_x_7322:
[----:B------:R-:W-:-:S05]  /*f0a0*/  VIADD R4, R4, 0x70 ;  /* 0x0000007004047836 */ /* 0x000fca0000000000 */
[----:B------:R-:W-:-:S13]  /*f0b0*/  ISETP.GE.AND P1, PT, R4, R5, PT ;  /* 0x000000050400720c */ /* 0x000fda0003f26270 */
[----:B0--3--:R-:W-:-:S05]  /*f0c0*/  @!P1 IADD3 R2, P2, R32, R14, RZ ;  /* 0x0000000e20029210 */ /* 0x009fca0007f5e0ff */
[----:B--2---:R-:W-:-:S05]  /*f0d0*/  @!P1 IMAD.X R3, RZ, RZ, R6, P2 ;  /* 0x000000ffff039224 */ /* 0x004fca00010e0606 */
[----:B------:R-:W-:Y:S01]  /*f0e0*/  @!PT LDS RZ, [RZ] ;  /* 0x00000000fffff984 */ /* 0x000fe20000000800 */
[----:B------:R-:W-:Y:S01]  /*f0f0*/  @!PT LDS RZ, [RZ] ;  /* 0x00000000fffff984 */ /* 0x000fe20000000800 */
[----:B------:R-:W-:Y:S01]  /*f100*/  @!PT LDS RZ, [RZ] ;  /* 0x00000000fffff984 */ /* 0x000fe20000000800 */
[----:B------:R0:W-:Y:S01]  /*f110*/  @!P1 LDGSTS.E.BYPASS.LTC128B.128 [R10+0x17c00], desc[UR50][R2.64], !P0 ;  /* 0x17c00000020a9fae */ /* 0x0001e2000c101d72 */
[----:B------:R-:W-:Y:S01]  /*f120*/  PLOP3.LUT P0, PT, PT, PT, PT, 0x80, 0x0 ;  /* 0x000000000000781c */ /* 0x000fe20003f0f070 */
[----:B------:R-:W-:-:S12]  /*f130*/  NOP ;  /* 0x0000000000007918 */ /* 0x000fd80000000000 */
.L_x_7197:
        /* <DEDUP_REMOVED lines=18> */
.L_x_7323:
[----:B------:R-:W-:Y:S05]  /*f260*/  BSYNC B0 ;  /* 0x0000000000007941 */ /* 0x000fea0003800000 */
.L_x_7198:
[----:B------:R-:W-:-:S06]  /*f270*/  UISETP.GE.AND UP0, UPT, UR42, 0xa1, UPT ;  /* 0x000000a12a00788c */ /* 0x000fcc000bf06270 */
[----:B------:R-:W-:-:S13]  /*f280*/  PLOP3.LUT P0, PT, PT, PT, UP0, 0x80, 0x0 ;  /* 0x000000000000781c */ /* 0x000fda0003f0f008 */
[----:B------:R-:W-:Y:S05]  /*f290*/  @!P0 BRA `(.L_x_7200) ;  /* 0x0000001800548947 */ /* 0x000fea0003800000 */
[----:B------:R-:W-:Y:S01]  /*f2a0*/  UIADD3 UR4, UR43, -0x2, URZ ;  /* 0xfffffffe2b047890 */ /* 0x000fe2000fffe03f */
[----:B------:R-:W-:Y:S01]  /*f2b0*/  MOV R25, R36 ;  /* 0x0000002400197202 */ /* 0x000fe20000000f00 */
[----:B------:R-:W-:-:S04]  /*f2c0*/  IMAD.MOV.U32 R24, RZ, RZ, R33 ;  /* 0x000000ffff187224 */ /* 0x000fc800078e0021 */
[----:B------:R-:W-:-:S07]  /*f2d0*/  IMAD.U32 R34, RZ, RZ, UR4 ;  /* 0x00000004ff227e24 */ /* 0x000fce000f8e00ff */
.L_x_7220:
[----:B------:R-:W2:Y:S01]  /*f2e0*/  LDL R12, [R1] ;  /* 0x00000000010c7983 */ /* 0x000ea20000100800 */
[----:B-1----:R-:W1:Y:S01]  /*f2f0*/  LDC R2, c[0x0][0x430] ;  /* 0x00010c00ff027b82 */ /* 0x002e620000000800 */
[----:B------:R-:W3:Y:S01]  /*f300*/  S2R R0, SR_TID.X ;  /* 0x0000000000007919 */ /* 0x000ee20000002100 */
[----:B0-----:R-:W4:Y:S01]  /*f310*/  S2R R6, SR_TID.X ;  /* 0x0000000000067919 */ /* 0x001f220000002100 */
[----:B-1----:R-:W-:Y:S01]  /*f320*/  ISETP.NE.AND P0, PT, R2, 0x1, PT ;  /* 0x000000010200780c */ /* 0x002fe20003f05270 */
[----:B------:R-:W-:Y:S01]  /*f330*/  IMAD.MOV.U32 R9, RZ, RZ, 0xa0 ;  /* 0x000000a0ff097424 */ /* 0x000fe200078e00ff */
[----:B---3--:R-:W-:-:S11]  /*f340*/  LOP3.LUT R2, R0, 0x7f, RZ, 0xc0, !PT ;  /* 0x0000007f00027812 */ /* 0x008fd600078ec0ff */
[----:B------:R-:W1:Y:S01]  /*f350*/  @P0 LDC R5, c[0x0][0x434] ;  /* 0x00010d00ff050b82 */ /* 0x000e620000000800 */
[----:B------:R-:W-:-:S07]  /*f360*/  SHF.R.U32.HI R4, RZ, 0x3, R2 ;  /* 0x00000003ff047819 */ /* 0x000fce0000011602 */
[----:B0-----:R-:W0:Y:S01]  /*f370*/  @P0 LDC R3, c[0x0][0x434] ;  /* 0x00010d00ff030b82 */ /* 0x001e220000000800 */
[----:B------:R-:W-:Y:S01]  /*f380*/  IMAD.SHL.U32 R0, R0, 0x10, RZ ;  /* 0x0000001000007824 */ /* 0x000fe200078e00ff */
[----:B----4-:R-:W-:-:S06]  /*f390*/  SHF.L.U32 R6, R6, 0x4, RZ ;  /* 0x0000000406067819 */ /* 0x010fcc00000006ff */
[----:B------:R-:W3:Y:S01]  /*f3a0*/  @P0 LDC R7, c[0x0][0x438] ;  /* 0x00010e00ff070b82 */ /* 0x000ee20000000800 */
[----:B------:R-:W-:-:S07]  /*f3b0*/  LOP3.LUT R6, R4, 0x70, R6, 0xf8, !PT ;  /* 0x0000007004067812 */ /* 0x000fce00078ef806 */
[----:B------:R-:W4:Y:S01]  /*f3c0*/  @P0 LDC R2, c[0x0][0x438] ;  /* 0x00010e00ff020b82 */ /* 0x000f220000000800 */
[----:B------:R-:W-:Y:S01]  /*f3d0*/  LOP3.LUT R0, R4, 0x70, R0, 0xf8, !PT ;  /* 0x0000007004007812 */ /* 0x000fe200078ef800 */
[----:B------:R-:W-:Y:S01]  /*f3e0*/  IMAD R8, R34, R9, UR39 ;  /* 0x0000002722087e24 */ /* 0x000fe2000f8e0209 */
[----:B------:R-:W-:-:S03]  /*f3f0*/  LOP3.LUT R6, R6, 0x80, RZ, 0xfc, !PT ;  /* 0x0000008006067812 */ /* 0x000fc600078efcff */
[--C-:B------:R-:W-:Y:S02]  /*f400*/  IMAD.IADD R0, R0, 0x1, R8.reuse ;  /* 0x0000000100007824 */ /* 0x100fe400078e0208 */
[----:B------:R-:W-:Y:S02]  /*f410*/  IMAD.IADD R8, R6, 0x1, R8 ;  /* 0x0000000106087824 */ /* 0x000fe400078e0208 */
[----:B-1----:R-:W-:-:S04]  /*f420*/  @P0 IMAD.HI.U32 R4, R0, R5, RZ ;  /* 0x0000000500040227 */ /* 0x002fc800078e00ff */
[----:B0-----:R-:W-:Y:S01]  /*f430*/  @P0 IMAD.HI.U32 R3, R8, R3, RZ ;  /* 0x0000000308030227 */ /* 0x001fe200078e00ff */
[----:B------:R-:W-:Y:S05]  /*f440*/  YIELD ;  /* 0x0000000000007946 */ /* 0x000fea0003800000 */
[----:B------:R-:W-:Y:S01]  /*f450*/  IMAD.MOV.U32 R10, RZ, RZ, R0 ;  /* 0x000000ffff0a7224 */ /* 0x000fe200078e0000 */
[----:B---3--:R-:W-:Y:S01]  /*f460*/  @P0 SHF.R.U32.HI R10, RZ, R7, R4 ;  /* 0x00000007ff0a0219 */ /* 0x008fe20000011604 */
[----:B------:R-:W-:Y:S01]  /*f470*/  IMAD.MOV.U32 R11, RZ, RZ, R8 ;  /* 0x000000ffff0b7224 */ /* 0x000fe200078e0008 */
[----:B------:R-:W-:Y:S01]  /*f480*/  ULDC.64 UR4, c[0x0][0x428] ;  /* 0x00010a0000047ab9 */ /* 0x000fe20000000a00 */
[----:B----4-:R-:W-:Y:S01]  /*f490*/  @P0 SHF.R.U32.HI R11, RZ, R2, R3 ;  /* 0x00000002ff0b0219 */ /* 0x010fe20000011603 */
[----:B------:R-:W-:Y:S01]  /*f4a0*/  ULDC.64 UR6, c[0x0][0x418] ;  /* 0x0001060000067ab9 */ /* 0x000fe20000000a00 */
[--C-:B------:R-:W-:Y:S01]  /*f4b0*/  SHF.R.S32.HI R3, RZ, 0x1f, R10.reuse ;  /* 0x0000001fff037819 */ /* 0x100fe2000001140a */
[----:B------:R-:W-:-:S04]  /*f4c0*/  IMAD.MOV.U32 R2, RZ, RZ, R10 ;  /* 0x000000ffff027224 */ /* 0x000fc800078e000a */
[----:B------:R-:W-:Y:S01]  /*f4d0*/  IMAD.WIDE.U32 R2, R35, UR4, R2 ;  /* 0x0000000423027c25 */ /* 0x000fe2000f8e0002 */
[----:B------:R-:W-:Y:S02]  /*f4e0*/  ISETP.GT.U32.AND P1, PT, R6, 0x9f, PT ;  /* 0x0000009f0600780c */ /* 0x000fe40003f24070 */
[----:B------:R-:W-:Y:S01]  /*f4f0*/  LEA R6, P0, R2, UR6, 0x2 ;  /* 0x0000000602067c11 */ /* 0x000fe2000f8010ff */
[----:B--2---:R-:W-:-:S04]  /*f500*/  IMAD R4, R12, UR4, RZ ;  /* 0x000000040c047c24 */ /* 0x004fc8000f8e02ff */
[----:B------:R-:W-:-:S04]  /*f510*/  IMAD R4, R35, UR5, R4 ;  /* 0x0000000523047c24 */ /* 0x000fc8000f8e0204 */
[----:B------:R-:W-:-:S05]  /*f520*/  IMAD.IADD R3, R4, 0x1, R3 ;  /* 0x0000000104037824 */ /* 0x000fca00078e0203 */
[----:B------:R-:W-:-:S05]  /*f530*/  LEA.HI.X R7, R2, UR7, R3, 0x2, P0 ;  /* 0x0000000702077c11 */ /* 0x000fca00080f1403 */
[----:B------:R0:W2:Y:S01]  /*f540*/  LDG.E R9, desc[UR50][R6.64] ;  /* 0x0000003206097981 */ /* 0x0000a2000c1e1900 */
[----:B------:R-:W-:Y:S02]  /*f550*/  @!P1 SHF.R.S32.HI R3, RZ, 0x1f, R11 ;  /* 0x0000001fff039819 */ /* 0x000fe4000001140b */
[----:B------:R-:W-:Y:S02]  /*f560*/  @!P1 MOV R2, R11 ;  /* 0x0000000b00029202 */ /* 0x000fe40000000f00 */
[----:B------:R-:W-:-:S03]  /*f570*/  MOV R12, UR46 ;  /* 0x0000002e000c7c02 */ /* 0x000fc60008000f00 */
[----:B------:R-:W-:Y:S01]  /*f580*/  @!P1 IMAD.WIDE.U32 R2, R35, UR4, R2 ;  /* 0x0000000423029c25 */ /* 0x000fe2000f8e0002 */
[----:B------:R-:W-:Y:S01]  /*f590*/  ISETP.NE.AND P2, PT, R12, 0x3, PT ;  /* 0x000000030c00780c */ /* 0x000fe20003f45270 */
[----:B------:R-:W-:Y:S02]  /*f5a0*/  ULDC UR4, c[0x0][0x430] ;  /* 0x00010c0000047ab9 */ /* 0x000fe40000000800 */
[----:B------:R-:W-:Y:S01]  /*f5b0*/  @!P1 IMAD.IADD R3, R4, 0x1, R3 ;  /* 0x0000000104039824 */ /* 0x000fe200078e0203 */
[----:B------:R-:W-:Y:S01]  /*f5c0*/  @!P1 LEA R4, P0, R2, UR6, 0x2 ;  /* 0x0000000602049c11 */ /* 0x000fe2000f8010ff */
[----:B------:R-:W-:Y:S02]  /*f5d0*/  VIADD R33, R24, 0x1 ;  /* 0x0000000118217836 */ /* 0x000fe40000000000 */
[----:B0-----:R-:W-:Y:S01]  /*f5e0*/  IMAD.MOV.U32 R7, RZ, RZ, RZ ;  /* 0x000000ffff077224 */ /* 0x001fe200078e00ff */
[----:B------:R-:W-:Y:S01]  /*f5f0*/  @!P1 LEA.HI.X R5, R2, UR7, R3, 0x2, P0 ;  /* 0x0000000702059c11 */ /* 0x000fe200080f1403 */
[----:B------:R-:W-:Y:S01]  /*f600*/  IMAD.MOV R3, RZ, RZ, -R10 ;  /* 0x000000ffff037224 */ /* 0x000fe200078e0a0a */
[----:B------:R-:W-:Y:S01]  /*f610*/  ISETP.NE.AND P0, PT, R33, 0x2, PT ;  /* 0x000000022100780c */ /* 0x000fe20003f05270 */
[----:B------:R-:W-:-:S02]  /*f620*/  IMAD.MOV R11, RZ, RZ, -R11 ;  /* 0x000000ffff0b7224 */ /* 0x000fc400078e0a0b */
[----:B------:R0:W5:Y:S01]  /*f630*/  @!P1 LDG.E R7, desc[UR50][R4.64] ;  /* 0x0000003204079981 */ /* 0x000162000c1e1900 */
[----:B------:R-:W-:Y:S01]  /*f640*/  SEL R36, RZ, 0x1, P0 ;  /* 0x00000001ff247807 */ /* 0x000fe20000000000 */
[----:B------:R-:W-:Y:S01]  /*f650*/  IMAD R8, R11, UR4, R8 ;  /* 0x000000040b087c24 */ /* 0x000fe2000f8e0208 */
[C---:B------:R-:W-:Y:S01]  /*f660*/  ISETP.GT.AND P1, PT, R34.reuse, RZ, PT ;  /* 0x000000ff2200720c */ /* 0x040fe20003f24270 */
[----:B------:R-:W-:Y:S01]  /*f670*/  VIADD R34, R34, 0xffffffff ;  /* 0xffffffff22227836 */ /* 0x000fe20000000000 */
[----:B------:R-:W-:Y:S02]  /*f680*/  SEL R33, R33, RZ, P0 ;  /* 0x000000ff21217207 */ /* 0x000fe40000000000 */
[----:B------:R-:W-:Y:S01]  /*f690*/  LOP3.LUT R36, R25, R36, RZ, 0x3c, !PT ;  /* 0x0000002419247212 */ /* 0x000fe200078e3cff */
[----:B0-----:R-:W-:Y:S01]  /*f6a0*/  IMAD R4, R3, UR4, R0 ;  /* 0x0000000403047c24 */ /* 0x001fe2000f8e0200 */
[----:B--2---:R-:W-:Y:S01]  /*f6b0*/  SHF.R.S32.HI R28, RZ, 0x1f, R9 ;  /* 0x0000001fff1c7819 */ /* 0x004fe20000011409 */
[----:B------:R-:W-:Y:S06]  /*f6c0*/  @!P2 BRA `(.L_x_7201) ;  /* 0x000000000004a947 */ /* 0x000fec0003800000 */
[----:B------:R-:W-:Y:S01]  /*f6d0*/  BPT.TRAP 0x1 ;  /* 0x000000040000795c */ /* 0x000fe20000300000 */
.L_x_7201:
[----:B------:R-:W-:Y:S01]  /*f6e0*/  IMAD R0, R33, 0x8, R22 ;  /* 0x0000000821007824 */ /* 0x000fe200078e0216 */
[----:B------:R-:W-:Y:S01]  /*f6f0*/  SHF.L.U32 R31, R36, 0x1f, RZ ;  /* 0x0000001f241f7819 */ /* 0x000fe200000006ff */
[----:B------:R-:W-:Y:S01]  /*f700*/  BSSY B0, `(.L_x_7202) ;  /* 0x0000004000007945 */ /* 0x000fe20003800000 */
[----:B------:R-:W-:Y:S02]  /*f710*/  SHF.R.S32.HI R30, RZ, 0x1f, R4 ;  /* 0x0000001fff1e7819 */ /* 0x000fe40000011404 */
[----:B------:R-:W0:Y:S02]  /*f720*/  SYNCS.PHASECHK.TRANS64.TRYWAIT P0, [R0+URZ+0x22880], R31 ;  /* 0x0228801f000075a7 */ /* 0x000e24000800017f */
[----:B0-----:R-:W-:Y:S05]  /*f730*/  @!P0 BRA `(.L_x_7203) ;  /* 0x0000004c00d88947 */ /* 0x001fea0003800000 */
.L_x_7324:
[----:B------:R-:W-:Y:S05]  /*f740*/  BSYNC B0 ;  /* 0x0000000000007941 */ /* 0x000fea0003800000 */
.L_x_7202:
        /* <DEDUP_REMOVED lines=11> */
[----:B------:R-:W-:-:S02]  /*f800*/  IMAD R10, R37, UR8, RZ ;  /* 0x00000008250a7c24 */ /* 0x000fc4000f8e02ff */
[----:B------:R-:W-:Y:S02]  /*f810*/  IMAD.IADD R3, R3, 0x1, R5 ;  /* 0x0000000103037824 */ /* 0x000fe400078e0205 */
[----:B------:R-:W-:Y:S02]  /*f820*/  IMAD R5, R28, UR6, RZ ;  /* 0x000000061c057c24 */ /* 0x000fe4000f8e02ff */
[----:B------:R-:W-:-:S04]  /*f830*/  IMAD.WIDE.U32 R2, R9, UR6, R2 ;  /* 0x0000000609027c25 */ /* 0x000fc8000f8e0002 */
[----:B------:R-:W-:Y:S02]  /*f840*/  IMAD R5, R9, UR7, R5 ;  /* 0x0000000709057c24 */ /* 0x000fe4000f8e0205 */
[C---:B------:R-:W-:Y:S02]  /*f850*/  IMAD R10, R18.reuse, UR9, R10 ;  /* 0x00000009120a7c24 */ /* 0x040fe4000f8e020a */
[----:B------:R-:W-:Y:S02]  /*f860*/  IMAD.IADD R3, R3, 0x1, R5 ;  /* 0x0000000103037824 */ /* 0x000fe400078e0205 */
[----:B------:R-:W-:Y:S02]  /*f870*/  IMAD R5, R29, UR4, RZ ;  /* 0x000000041d057c24 */ /* 0x000fe4000f8e02ff */
[----:B------:R-:W-:-:S04]  /*f880*/  IMAD.WIDE.U32 R2, R18, UR8, R2 ;  /* 0x0000000812027c25 */ /* 0x000fc8000f8e0002 */
[----:B------:R-:W-:Y:S01]  /*f890*/  IMAD R5, R8, UR5, R5 ;  /* 0x0000000508057c24 */ /* 0x000fe2000f8e0205 */
[----:B------:R-:W-:Y:S02]  /*f8a0*/  IADD3 R17, P0, R2, UR10, RZ ;  /* 0x0000000a02117c10 */ /* 0x000fe4000ff1e0ff */
[----:B-1----:R-:W-:Y:S02]  /*f8b0*/  ISETP.GE.AND P2, PT, R32, R11, PT ;  /* 0x0000000b2000720c */ /* 0x002fe40003f46270 */
        /* <DEDUP_REMOVED lines=13> */
[----:B------:R-:W1:Y:S01]  /*f990*/  SHFL.IDX PT, R2, R17, RZ, 0x181f ;  /* 0x00181fff11027589 */ /* 0x000e6200000e0000 */
[----:B------:R-:W-:-:S03]  /*f9a0*/  IMAD.IADD R6, R22, 0x1, R6 ;  /* 0x0000000116067824 */ /* 0x000fc600078e0206 */
[----:B------:R-:W2:Y:S04]  /*f9b0*/  SHFL.IDX PT, R3, R19, RZ, 0x181f ;  /* 0x00181fff13037589 */ /* 0x000ea800000e0000 */
[----:B------:R-:W3:Y:S04]  /*f9c0*/  SHFL.IDX PT, R12, R17, 0x1, 0x181f ;  /* 0x00381f00110c7f89 */ /* 0x000ee800000e0000 */
[----:B------:R-:W4:Y:S04]  /*f9d0*/  SHFL.IDX PT, R21, R19, 0x1, 0x181f ;  /* 0x00381f0013157f89 */ /* 0x000f2800000e0000 */
[----:B------:R-:W5:Y:S04]  /*f9e0*/  SHFL.IDX PT, R11, R17, 0x2, 0x181f ;  /* 0x00581f00110b7f89 */ /* 0x000f6800000e0000 */
[----:B------:R-:W0:Y:S01]  /*f9f0*/  SHFL.IDX PT, R20, R19, 0x2, 0x181f ;  /* 0x00581f0013147f89 */ /* 0x000e2200000e0000 */
[----:B-1----:R-:W-:-:S05]  /*fa00*/  IADD3 R2, P0, R32, R2, RZ ;  /* 0x0000000220027210 */ /* 0x002fca0007f1e0ff */
[----:B--2---:R-:W-:-:S05]  /*fa10*/  IMAD.X R3, RZ, RZ, R3, P0 ;  /* 0x000000ffff037224 */ /* 0x004fca00000e0603 */
[----:B------:R3:W-:Y:S02]  /*fa20*/  LDGSTS.E.BYPASS.LTC128B.128 [R6+0xa400], desc[UR50][R2.64], !P2 ;  /* 0x0a40000002067fae */ /* 0x0007e4000d101d72 */
[----:B---3--:R-:W-:Y:S02]  /*fa30*/  IADD3 R2, P0, R32, R12, RZ ;  /* 0x0000000c20027210 */ /* 0x008fe40007f1e0ff */
[----:B------:R-:W-:Y:S03]  /*fa40*/  SHFL.IDX PT, R12, R5, RZ, 0x181f ;  /* 0x00181fff050c7589 */ /* 0x000fe600000e0000 */
[----:B----4-:R-:W-:-:S05]  /*fa50*/  IMAD.X R3, RZ, RZ, R21, P0 ;  /* 0x000000ffff037224 */ /* 0x010fca00000e0615 */
[----:B------:R5:W-:Y:S02]  /*fa60*/  LDGSTS.E.BYPASS.LTC128B.128 [R6+0xac00], desc[UR50][R2.64], !P2 ;  /* 0x0ac0000002067fae */ /* 0x000be4000d101d72 */
[----:B-----5:R-:W-:Y:S02]  /*fa70*/  IADD3 R2, P0, R32, R11, RZ ;  /* 0x0000000b20027210 */ /* 0x020fe40007f1e0ff */
[----:B------:R-:W-:Y:S03]  /*fa80*/  SHFL.IDX PT, R11, R17, 0x7, 0x181f ;  /* 0x00f81f00110b7f89 */ /* 0x000fe600000e0000 */
[----:B0-----:R-:W-:-:S05]  /*fa90*/  IMAD.X R3, RZ, RZ, R20, P0 ;  /* 0x000000ffff037224 */ /* 0x001fca00000e0614 */
[----:B------:R0:W-:Y:S04]  /*faa0*/  LDGSTS.E.BYPASS.LTC128B.128 [R6+0xb400], desc[UR50][R2.64], !P2 ;  /* 0x0b40000002067fae */ /* 0x0001e8000d101d72 */
[----:B0-----:R-:W0:Y:S04]  /*fab0*/  SHFL.IDX PT, R2, R17, 0x3, 0x181f ;  /* 0x00781f0011027f89 */ /* 0x001e2800000e0000 */
[----:B------:R-:W1:Y:S01]  /*fac0*/  SHFL.IDX PT, R3, R19, 0x3, 0x181f ;  /* 0x00781f0013037f89 */ /* 0x000e6200000e0000 */
[----:B0-----:R-:W-:-:S05]  /*fad0*/  IADD3 R2, P0, R32, R2, RZ ;  /* 0x0000000220027210 */ /* 0x001fca0007f1e0ff */
[----:B-1----:R-:W-:-:S05]  /*fae0*/  IMAD.X R3, RZ, RZ, R3, P0 ;  /* 0x000000ffff037224 */ /* 0x002fca00000e0603 */
[----:B------:R0:W-:Y:S04]  /*faf0*/  LDGSTS.E.BYPASS.LTC128B.128 [R6+0xbc00], desc[UR50][R2.64], !P2 ;  /* 0x0bc0000002067fae */ /* 0x0001e8000d101d72 */
[----:B0-----:R-:W0:Y:S04]  /*fb00*/  SHFL.IDX PT, R2, R17, 0x4, 0x181f ;  /* 0x00981f0011027f89 */ /* 0x001e2800000e0000 */
[----:B------:R-:W1:Y:S01]  /*fb10*/  SHFL.IDX PT, R3, R19, 0x4, 0x181f ;  /* 0x00981f0013037f89 */ /* 0x000e6200000e0000 */
[----:B0-----:R-:W-:-:S04]  /*fb20*/  IADD3 R2, P0, R32, R2, RZ ;  /* 0x0000000220027210 */ /* 0x001fc80007f1e0ff */
[----:B-1----:R-:W-:-:S05]  /*fb30*/  IADD3.X R3, RZ, R3, RZ, P0, !PT ;  /* 0x00000003ff037210 */ /* 0x002fca00007fe4ff */
[----:B------:R0:W-:Y:S04]  /*fb40*/  LDGSTS.E.BYPASS.LTC128B.128 [R6+0xc400], desc[UR50][R2.64], !P2 ;  /* 0x0c40000002067fae */ /* 0x0001e8000d101d72 */
[----:B0-----:R-:W0:Y:S04]  /*fb50*/  SHFL.IDX PT, R2, R17, 0x5, 0x181f ;  /* 0x00b81f0011027f89 */ /* 0x001e2800000e0000 */
[----:B------:R-:W1:Y:S01]  /*fb60*/  SHFL.IDX PT, R3, R19, 0x5, 0x181f ;  /* 0x00b81f0013037f89 */ /* 0x000e6200000e0000 */
[----:B0-----:R-:W-:-:S05]  /*fb70*/  IADD3 R2, P0, R32, R2, RZ ;  /* 0x0000000220027210 */ /* 0x001fca0007f1e0ff */
[----:B-1----:R-:W-:-:S05]  /*fb80*/  IMAD.X R3, RZ, RZ, R3, P0 ;  /* 0x000000ffff037224 */ /* 0x002fca00000e0603 */
[----:B------:R0:W-:Y:S04]  /*fb90*/  LDGSTS.E.BYPASS.LTC128B.128 [R6+0xcc00], desc[UR50][R2.64], !P2 ;  /* 0x0cc0000002067fae */ /* 0x0001e8000d101d72 */
[----:B0-----:R-:W0:Y:S04]  /*fba0*/  SHFL.IDX PT, R2, R17, 0x6, 0x181f ;  /* 0x00d81f0011027f89 */ /* 0x001e2800000e0000 */
[----:B------:R-:W1:Y:S04]  /*fbb0*/  SHFL.IDX PT, R3, R19, 0x6, 0x181f ;  /* 0x00d81f0013037f89 */ /* 0x000e6800000e0000 */
[----:B------:R-:W2:Y:S04]  /*fbc0*/  SHFL.IDX PT, R19, R19, 0x7, 0x181f ;  /* 0x00f81f0013137f89 */ /* 0x000ea800000e0000 */
[----:B------:R-:W3:Y:S04]  /*fbd0*/  SHFL.IDX PT, R17, R10, RZ, 0x181f ;  /* 0x00181fff0a117589 */ /* 0x000ee800000e0000 */
[----:B------:R-:W4:Y:S01]  /*fbe0*/  SHFL.IDX PT, R10, R10, 0x1, 0x181f ;  /* 0x00381f000a0a7f89 */ /* 0x000f2200000e0000 */
[----:B0-----:R-:W-:-:S05]  /*fbf0*/  IADD3 R2, P0, R32, R2, RZ ;  /* 0x0000000220027210 */ /* 0x001fca0007f1e0ff */
[----:B-1----:R-:W-:-:S05]  /*fc00*/  IMAD.X R3, RZ, RZ, R3, P0 ;  /* 0x000000ffff037224 */ /* 0x002fca00000e0603 */
[----:B------:R0:W-:Y:S02]  /*fc10*/  LDGSTS.E.BYPASS.LTC128B.128 [R6+0xd400], desc[UR50][R2.64], !P2 ;  /* 0x0d40000002067fae */ /* 0x0001e4000d101d72 */
[----:B0-----:R-:W-:-:S05]  /*fc20*/  IADD3 R2, P0, R32, R11, RZ ;  /* 0x0000000b20027210 */ /* 0x001fca0007f1e0ff */
[----:B--2---:R-:W-:-:S05]  /*fc30*/  IMAD.X R3, RZ, RZ, R19, P0 ;  /* 0x000000ffff037224 */ /* 0x004fca00000e0613 */
[----:B------:R0:W-:Y:S02]  /*fc40*/  LDGSTS.E.BYPASS.LTC128B.128 [R6+0xdc00], desc[UR50][R2.64], !P2 ;  /* 0x0dc0000002067fae */ /* 0x0001e4000d101d72 */
[----:B0-----:R-:W-:-:S05]  /*fc50*/  IADD3 R2, P0, R32, R12, RZ ;  /* 0x0000000c20027210 */ /* 0x001fca0007f1e0ff */
[----:B---3--:R-:W-:-:S05]  /*fc60*/  IMAD.X R3, RZ, RZ, R17, P0 ;  /* 0x000000ffff037224 */ /* 0x008fca00000e0611 */
[----:B------:R0:W-:Y:S04]  /*fc70*/  LDGSTS.E.BYPASS.LTC128B.128 [R6+0xe400], desc[UR50][R2.64], !P2 ;  /* 0x0e40000002067fae */ /* 0x0001e8000d101d72 */
[----:B0---4-:R0:W1:Y:S02]  /*fc80*/  SHFL.IDX PT, R2, R5, 0x1, 0x181f ;  /* 0x00381f0005027f89 */ /* 0x01106400000e0000 */
.L_x_7346:
        /* <DEDUP_REMOVED lines=8> */
.L_x_7205:
[----:B------:R-:W-:Y:S02]  /*fd10*/  PLOP3.LUT P2, PT, P2, P0, PT, 0xa2, 0x0 ;  /* 0x000000000000781c */ /* 0x000fe40001741472 */
[----:B------:R-:W-:-:S08]  /*fd20*/  @P0 R2UR P2, UR4, R0 ;  /* 0x00000000000402ca */ /* 0x000fd00000040000 */
[----:B------:R-:W-:-:S05]  /*fd30*/  @P0 PLOP3.LUT P0, PT, P2, PT, PT, 0x80, 0x0 ;  /* 0x000000000000081c */ /* 0x000fca000170f070 */
[----:B------:R-:W-:Y:S01]  /*fd40*/  @!P2 SYNCS.ARRIVE.TRANS64.RED.A0T1 RZ, [UR4+0x22870], RZ ;  /* 0x022870ffffffa9a7 */ /* 0x000fe20008200404 */
[----:B------:R-:W-:Y:S07]  /*fd50*/  @!P2 ARRIVES.LDGSTSBAR.64.TRANSCNT [UR4+0x22870] ;  /* 0x02287000ff00a9b0 */ /* 0x000fee0008000a84 */
[----:B------:R-:W-:Y:S05]  /*fd60*/  @P0 BRA.U.ANY `(.L_x_7205) ;  /* 0xfffffffd00e80947 */ /* 0x000fea000393ffff */
[----:B------:R-:W-:Y:S01]  /*fd70*/  NOP ;  /* 0x0000000000007918 */ /* 0x000fe20000000000 */
[----:B-1----:R-:W-:-:S04]  /*fd80*/  MOV R2, UR46 ;  /* 0x0000002e00027c02 */ /* 0x002fc80008000f00 */
[----:B------:R-:W-:-:S13]  /*fd90*/  ISETP.NE.AND P3, PT, R2, 0x3, PT ;  /* 0x000000030200780c */ /* 0x000fda0003f65270 */
[----:B------:R-:W-:Y:S05]  /*fda0*/  @!P3 BRA `(.L_x_7206) ;  /* 0x000000000004b947 */ /* 0x000fea0003800000 */
[----:B------:R-:W-:Y:S01]  /*fdb0*/  BPT.TRAP 0x1 ;  /* 0x000000040000795c */ /* 0x000fe20000300000 */
.L_x_7206:
[----:B------:R1:W-:Y:S01]  /*fdc0*/  SYNCS.ARRIVE.TRANS64.A1T0 RZ, [R0+URZ+0x22870], RZ ;  /* 0x022870ff00ff79a7 */ /* 0x0003e2000810003f */
[----:B------:R-:W-:Y:S05]  /*fdd0*/  @!P3 BRA `(.L_x_7207) ;  /* 0x000000000004b947 */ /* 0x000fea0003800000 */
[----:B------:R-:W-:Y:S01]  /*fde0*/  BPT.TRAP 0x1 ;  /* 0x000000040000795c */ /* 0x000fe20000300000 */
.L_x_7207:
[----:B------:R-:W2:Y:S01]  /*fdf0*/  SYNCS.PHASECHK.TRANS64.TRYWAIT P0, [R0+URZ+0x22840], R31 ;  /* 0x0228401f000075a7 */ /* 0x000ea2000800017f */
[----:B------:R-:W-:Y:S04]  /*fe00*/  BSSY B0, `(.L_x_7208) ;  /* 0x0000002000007945 */ /* 0x000fe80003800000 */
[----:B--2---:R-:W-:Y:S05]  /*fe10*/  @!P0 BRA `(.L_x_7209) ;  /* 0x0000005000f08947 */ /* 0x004fea0003800000 */
.L_x_7347:
[----:B------:R-:W-:Y:S05]  /*fe20*/  BSYNC B0 ;  /* 0x0000000000007941 */ /* 0x000fea0003800000 */
.L_x_7208:
[----:B------:R-:W-:Y:S01]  /*fe30*/  ULDC.64 UR4, c[0x0][0x310] ;  /* 0x0000c40000047ab9 */ /* 0x000fe20000000a00 */
[----:B------:R-:W-:Y:S01]  /*fe40*/  ULDC.64 UR6, c[0x0][0x300] ;  /* 0x0000c00000067ab9 */ /* 0x000fe20000000a00 */
[----:B0-----:R-:W-:Y:S01]  /*fe50*/  IMAD R5, R28, UR4, RZ ;  /* 0x000000041c057c24 */ /* 0x001fe2000f8e02ff */
[----:B------:R-:W0:Y:S01]  /*fe60*/  LDC R10, c[0x0][0x2f4] ;  /* 0x0000bd00ff0a7b82 */ /* 0x000e220000000800 */
[----:B------:R-:W-:-:S04]  /*fe70*/  IMAD.WIDE.U32 R2, R9, UR4, RZ ;  /* 0x0000000409027c25 */ /* 0x000fc8000f8e00ff */
[----:B------:R-:W-:Y:S02]  /*fe80*/  IMAD R5, R9, UR5, R5 ;  /* 0x0000000509057c24 */ /* 0x000fe4000f8e0205 */
[----:B------:R-:W-:Y:S02]  /*fe90*/  IMAD R30, R30, UR6, RZ ;  /* 0x000000061e1e7c24 */ /* 0x000fe4000f8e02ff */
[----:B------:R-:W-:Y:S02]  /*fea0*/  IMAD.IADD R3, R3, 0x1, R5 ;  /* 0x0000000103037824 */ /* 0x000fe400078e0205 */
[----:B------:R-:W-:Y:S02]  /*feb0*/  IMAD R9, R26, UR4, RZ ;  /* 0x000000041a097c24 */ /* 0x000fe4000f8e02ff */
[----:B------:R-:W-:-:S04]  /*fec0*/  IMAD.WIDE.U32 R2, R4, UR6, R2 ;  /* 0x0000000604027c25 */ /* 0x000fc8000f8e0002 */
[----:B------:R-:W-:Y:S02]  /*fed0*/  IMAD R4, R4, UR7, R30 ;  /* 0x0000000704047c24 */ /* 0x000fe4000f8e021e */
[----:B------:R-:W-:Y:S02]  /*fee0*/  IMAD R9, R7, UR5, R9 ;  /* 0x0000000507097c24 */ /* 0x000fe4000f8e0209 */
[----:B------:R-:W-:Y:S02]  /*fef0*/  IMAD.IADD R5, R3, 0x1, R4 ;  /* 0x0000000103057824 */ /* 0x000fe400078e0204 */
[----:B------:R-:W-:Y:S01]  /*ff00*/  IMAD.MOV.U32 R4, RZ, RZ, R2 ;  /* 0x000000ffff047224 */ /* 0x000fe200078e0002 */
[----:B0-----:R-:W-:Y:S01]  /*ff10*/  ISETP.GE.AND P2, PT, R32, R10, PT ;  /* 0x0000000a2000720c */ /* 0x001fe20003f46270 */
        /* <DEDUP_REMOVED lines=10> */
[----:B------:R-:W-:Y:S02]  /*ffc0*/  IMAD R7, R37, UR4, RZ ;  /* 0x0000000425077c24 */ /* 0x000fe4000f8e02ff */
[----:B------:R-:W-:Y:S01]  /*ffd0*/  IMAD.WIDE.U32 R2, R18, UR4, R2 ;  /* 0x0000000412027c25 */ /* 0x000fe2000f8e0002 */
[----:B------:R-:W-:-:S03]  /*ffe0*/  UMOV UR4, 0xffffffff ;  /* 0xffffffff00047882 */ /* 0x000fc60000000000 */
[----:B------:R-:W-:-:S05]  /*fff0*/  IMAD R8, R18, UR5, R7 ;  /* 0x0000000512087c24 */ /* 0x000fca000f8e0207 */
[----:B------:R-:W-:Y:S02]  /*10000*/  IADD3.X R4, R8, UR7, R5, P0, !PT ;  /* 0x0000000708047c10 */ /* 0x000fe400087fe405 */
[----:B------:R-:W-:-:S04]  /*10010*/  IADD3 R7, P0, R2, UR6, RZ ;  /* 0x0000000602077c10 */ /* 0x000fc8000ff1e0ff */
[----:B------:R-:W-:Y:S01]  /*10020*/  IADD3.X R8, R8, UR7, R3, P0, !PT ;  /* 0x0000000708087c10 */ /* 0x000fe200087fe403 */
[----:B------:R-:W-:Y:S08]  /*10030*/  BRA.DIV UR4, `(.L_x_7210) ;  /* 0x00000052047c7947 */ /* 0x000ff0000b800000 */
[----:B------:R-:W0:Y:S04]  /*10040*/  SHFL.IDX PT, R2, R9, RZ, 0x181f ;  /* 0x00181fff09027589 */ /* 0x000e2800000e0000 */
[----:B------:R-:W3:Y:S04]  /*10050*/  SHFL.IDX PT, R3, R4, RZ, 0x181f ;  /* 0x00181fff04037589 */ /* 0x000ee800000e0000 */
[----:B------:R-:W4:Y:S04]  /*10060*/  SHFL.IDX PT, R12, R9, 0x1, 0x181f ;  /* 0x00381f00090c7f89 */ /* 0x000f2800000e0000 */
[----:B------:R-:W5:Y:S04]  /*10070*/  SHFL.IDX PT, R10, R4, 0x1, 0x181f ;  /* 0x00381f00040a7f89 */ /* 0x000f6800000e0000 */
[----:B------:R-:W1:Y:S04]  /*10080*/  SHFL.IDX PT, R11, R9, 0x2, 0x181f ;  /* 0x00581f00090b7f89 */ /* 0x000e6800000e0000 */
[----:B------:R-:W2:Y:S01]  /*10090*/  SHFL.IDX PT, R5, R4, 0x2, 0x181f ;  /* 0x00581f0004057f89 */ /* 0x000ea200000e0000 */
[----:B0-----:R-:W-:-:S03]  /*100a0*/  IADD3 R2, P0, R32, R2, RZ ;  /* 0x0000000220027210 */ /* 0x001fc60007f1e0ff */
[----:B------:R-:W-:Y:S01]  /*100b0*/  SHFL.IDX PT, R14, R7, 0x1, 0x181f ;  /* 0x00381f00070e7f89 */ /* 0x000fe200000e0000 */
[----:B---3--:R-:W-:-:S05]  /*100c0*/  IADD3.X R3, RZ, R3, RZ, P0, !PT ;  /* 0x00000003ff037210 */ /* 0x008fca00007fe4ff */
[----:B------:R4:W-:Y:S02]  /*100d0*/  LDGSTS.E.BYPASS.LTC128B.128 [R6+0x18400], desc[UR50][R2.64], !P2 ;  /* 0x1840000002067fae */ /* 0x0009e4000d101d72 */
[----:B----4-:R-:W-:-:S05]  /*100e0*/  IADD3 R2, P0, R32, R12, RZ ;  /* 0x0000000c20027210 */ /* 0x010fca0007f1e0ff */
[----:B-----5:R-:W-:Y:S02]  /*100f0*/  IMAD.X R3, RZ, RZ, R10, P0 ;  /* 0x000000ffff037224 */ /* 0x020fe400000e060a */
[----:B------:R-:W-:Y:S04]  /*10100*/  SHFL.IDX PT, R10, R4, 0x7, 0x181f ;  /* 0x00f81f00040a7f89 */ /* 0x000fe800000e0000 */
[----:B------:R1:W-:Y:S02]  /*10110*/  LDGSTS.E.BYPASS.LTC128B.128 [R6+0x18c00], desc[UR50][R2.64], !P2 ;  /* 0x18c0000002067fae */ /* 0x0003e4000d101d72 */
[----:B-1----:R-:W-:-:S05]  /*10120*/  IADD3 R2, P0, R32, R11, RZ ;  /* 0x0000000b20027210 */ /* 0x002fca0007f1e0ff */
[----:B--2---:R-:W-:Y:S02]  /*10130*/  IMAD.X R3, RZ, RZ, R5, P0 ;  /* 0x000000ffff037224 */ /* 0x004fe400000e0605 */
[----:B------:R-:W-:Y:S04]  /*10140*/  SHFL.IDX PT, R5, R7, RZ, 0x181f ;  /* 0x00181fff07057589 */ /* 0x000fe800000e0000 */
        /* <DEDUP_REMOVED lines=21> */
[----:B0-----:R-:W-:-:S04]  /*102a0*/  IADD3 R2, P0, R32, R2, RZ ;  /* 0x0000000220027210 */ /* 0x001fc80007f1e0ff */
[----:B-1----:R-:W-:-:S05]  /*102b0*/  IADD3.X R3, RZ, R3, RZ, P0, !PT ;  /* 0x00000003ff037210 */ /* 0x002fca00007fe4ff */
[----:B------:R2:W-:Y:S02]  /*102c0*/  LDGSTS.E.BYPASS.LTC128B.128 [R6+0x1b400], desc[UR50][R2.64], !P2 ;  /* 0x1b40000002067fae */ /* 0x0005e4000d101d72 */
[----:B--2---:R-:W-:-:S05]  /*102d0*/  IADD3 R2, P0, R32, R9, RZ ;  /* 0x0000000920027210 */ /* 0x004fca0007f1e0ff */
[----:B------:R-:W-:-:S05]  /*102e0*/  IMAD.X R3, RZ, RZ, R10, P0 ;  /* 0x000000ffff037224 */ /* 0x000fca00000e060a */
[----:B------:R0:W-:Y:S02]  /*102f0*/  LDGSTS.E.BYPASS.LTC128B.128 [R6+0x1bc00], desc[UR50][R2.64], !P2 ;  /* 0x1bc0000002067fae */ /* 0x0001e4000d101d72 */
[----:B0-----:R-:W-:-:S05]  /*10300*/  IADD3 R2, P0, R32, R5, RZ ;  /* 0x0000000520027210 */ /* 0x001fca0007f1e0ff */
[----:B---3--:R-:W-:-:S05]  /*10310*/  IMAD.X R3, RZ, RZ, R4, P0 ;  /* 0x000000ffff037224 */ /* 0x008fca00000e0604 */
[----:B----4-:R0:W-:Y:S03]  /*10320*/  LDGSTS.E.BYPASS.LTC128B.128 [R6+0x1c400], desc[UR50][R2.64], !P2 ;  /* 0x1c40000002067fae */ /* 0x0101e6000d101d72 */
.L_x_7369:
[----:B0-----:R-:W-:-:S05]  /*10330*/  IADD3 R2, P0, R32, R14, RZ ;  /* 0x0000000e20027210 */ /* 0x001fca0007f1e0ff */
[----:B------:R-:W-:Y:S01]  /*10340*/  IMAD.X R3, RZ, RZ, R8, P0 ;  /* 0x000000ffff037224 */ /* 0x000fe200000e0608 */
[----:B------:R-:W-:-:S04]  /*10350*/  PLOP3.LUT P0, PT, PT, PT, PT, 0x80, 0x0 ;  /* 0x000000000000781c */ /* 0x000fc80003f0f070 */
[----:B------:R-:W-:Y:S01]  /*10360*/  @!PT LDS RZ, [RZ] ;  /* 0x00000000fffff984 */ /* 0x000fe20000000800 */
[----:B------:R-:W-:Y:S01]  /*10370*/  @!PT LDS RZ, [RZ] ;  /* 0x00000000fffff984 */ /* 0x000fe20000000800 */
[----:B------:R-:W-:Y:S01]  /*10380*/  @!PT LDS RZ, [RZ] ;  /* 0x00000000fffff984 */ /* 0x000fe20000000800 */
[----:B------:R0:W-:Y:S01]  /*10390*/  LDGSTS.E.BYPASS.LTC128B.128 [R6+0x1cc00], desc[UR50][R2.64], !P2 ;  /* 0x1cc0000002067fae */ /* 0x0001e2000d101d72 */
[----:B------:R-:W-:-:S08]  /*103a0*/  NOP ;  /* 0x0000000000007918 */ /* 0x000fd00000000000 */
.L_x_7211:
        /* <DEDUP_REMOVED lines=11> */
.L_x_7212:
[----:B------:R0:W-:Y:S02]  /*10460*/  SYNCS.ARRIVE.TRANS64.A1T0 RZ, [R0+URZ+0x22830], RZ ;  /* 0x022830ff00ff79a7 */ /* 0x0001e4000810003f */
[----:B0-----:R-:W-:-:S05]  /*10470*/  IMAD.U32 R0, RZ, RZ, UR48 ;  /* 0x00000030ff007e24 */ /* 0x001fca000f8e00ff */
[----:B------:R-:W-:-:S13]  /*10480*/  ISETP.NE.AND P0, PT, R0, 0x3, PT ;  /* 0x000000030000780c */ /* 0x000fda0003f05270 */
[----:B------:R-:W-:Y:S05]  /*10490*/  @!P0 BRA `(.L_x_7213) ;  /* 0x0000000000048947 */ /* 0x000fea0003800000 */
[----:B------:R-:W-:Y:S01]  /*104a0*/  BPT.TRAP 0x1 ;  /* 0x000000040000795c */ /* 0x000fe20000300000 */
.L_x_7213:
[----:B------:R-:W-:Y:S01]  /*104b0*/  LOP3.LUT R3, R25, 0x1, RZ, 0x3c, !PT ;  /* 0x0000000119037812 */ /* 0x000fe200078e3cff */
[----:B------:R-:W-:Y:S01]  /*104c0*/  BSSY B0, `(.L_x_7214) ;  /* 0x0000005000007945 */ /* 0x000fe20003800000 */
[----:B------:R-:W-:Y:S02]  /*104d0*/  LEA R0, R24, R22, 0x3 ;  /* 0x0000001618007211 */ /* 0x000fe400078e18ff */
[----:B------:R-:W-:-:S04]  /*104e0*/  SHF.L.U32 R3, R3, 0x1f, RZ ;  /* 0x0000001f03037819 */ /* 0x000fc800000006ff */
[----:B------:R-:W0:Y:S02]  /*104f0*/  SYNCS.PHASECHK.TRANS64.TRYWAIT P2, [R0+URZ+0x22870], R3 ;  /* 0x02287003000075a7 */ /* 0x000e24000804017f */
[----:B0-----:R-:W-:Y:S05]  /*10500*/  @!P2 BRA `(.L_x_7215) ;  /* 0x0000005400f8a947 */ /* 0x001fea0003800000 */
.L_x_7370:
[----:B------:R-:W-:Y:S05]  /*10510*/  BSYNC B0 ;  /* 0x0000000000007941 */ /* 0x000fea0003800000 */
.L_x_7214:
[----:B------:R-:W-:-:S05]  /*10520*/  IMAD.U32 R2, RZ, RZ, UR46 ;  /* 0x0000002eff027e24 */ /* 0x000fca000f8e00ff */
[----:B------:R-:W-:-:S13]  /*10530*/  ISETP.NE.AND P2, PT, R2, 0x3, PT ;  /* 0x000000030200780c */ /* 0x000fda0003f45270 */
[----:B------:R-:W-:Y:S05]  /*10540*/  @!P2 BRA `(.L_x_7216) ;  /* 0x000000000004a947 */ /* 0x000fea0003800000 */
[----:B------:R-:W-:Y:S01]  /*10550*/  BPT.TRAP 0x1 ;  /* 0x000000040000795c */ /* 0x000fe20000300000 */
.L_x_7216:
[----:B0-----:R-:W-:Y:S01]  /*10560*/  SHF.L.U32 R3, R25, 0x1f, RZ ;  /* 0x0000001f19037819 */ /* 0x001fe200000006ff */
[----:B------:R-:W-:-:S03]  /*10570*/  IMAD R2, R24, 0x5000, RZ ;  /* 0x0000500018027824 */ /* 0x000fc600078e02ff */
[----:B------:R-:W0:Y:S02]  /*10580*/  SYNCS.PHASECHK.TRANS64.TRYWAIT P2, [R0+URZ+0x22860], R3 ;  /* 0x02286003000075a7 */ /* 0x000e24000804017f */
[----:B0-----:R-:W-:Y:S05]  /*10590*/  @!P2 BRA `(.L_x_7217) ;  /* 0x0000005400e8a947 */ /* 0x001fea0003800000 */
.L_x_7371:
[----:B------:R-:W2:Y:S04]  /*105a0*/  LDL R15, [R1+0xc] ;  /* 0x00000c00010f7983 */ /* 0x000ea80000100800 */
[----:B------:R-:W3:Y:S04]  /*105b0*/  LDL R13, [R1+0x14] ;  /* 0x00001400010d7983 */ /* 0x000ee80000100800 */
[----:B------:R-:W3:Y:S01]  /*105c0*/  LDL R12, [R1+0x4] ;  /* 0x00000400010c7983 */ /* 0x000ee20000100800 */
[----:B0-----:R-:W-:Y:S01]  /*105d0*/  LOP3.LUT R3, R2, R23, RZ, 0xfc, !PT ;  /* 0x0000001702037212 */ /* 0x001fe200078efcff */
[----:B------:R-:W-:Y:S05]  /*105e0*/  WARPSYNC.ALL ;  /* 0x0000000000007948 */ /* 0x000fea0003800000 */
[----:B------:R-:W-:-:S02]  /*105f0*/  IMAD.IADD R14, R22, 0x1, R3 ;  /* 0x00000001160e7824 */ /* 0x000fc400078e0203 */
[----:B------:R-:W-:-:S03]  /*10600*/  IMAD.U32 R20, RZ, RZ, UR46 ;  /* 0x0000002eff147e24 */ /* 0x000fc6000f8e00ff */
[----:B------:R-:W0:Y:S02]  /*10610*/  LDSM.16.MT88.4 R4, [R14+0xa400] ;  /* 0x00a400000e04783b */ /* 0x000e240000004200 */
[----:B------:R-:W-:Y:S02]  /*10620*/  ISETP.NE.AND P2, PT, R20, 0x3, PT ;  /* 0x000000031400780c */ /* 0x000fe40003f45270 */
[C-C-:B0-----:R-:W-:Y:S02]  /*10630*/  PRMT R8, R4.reuse, 0x6420, R5.reuse ;  /* 0x0000642004087816 */ /* 0x141fe40000000005 */
[----:B------:R-:W-:Y:S02]  /*10640*/  PRMT R9, R4, 0x7531, R5 ;  /* 0x0000753104097816 */ /* 0x000fe40000000005 */
[C-C-:B------:R-:W-:Y:S02]  /*10650*/  PRMT R10, R6.reuse, 0x6420, R7.reuse ;  /* 0x00006420060a7816 */ /* 0x140fe40000000007 */
[----:B------:R-:W-:-:S02]  /*10660*/  PRMT R11, R6, 0x7531, R7 ;  /* 0x00007531060b7816 */ /* 0x000fc40000000007 */
[----:B--2---:R-:W-:-:S05]  /*10670*/  IADD3 R17, R22, R15, R2 ;  /* 0x0000000f16117210 */ /* 0x004fca0007ffe002 */
[----:B------:R-:W0:Y:S01]  /*10680*/  LDSM.16.MT88.4 R4, [R17+0xa400] ;  /* 0x00a400001104783b */ /* 0x000e220000004200 */
        /* <DEDUP_REMOVED lines=23> */
[----:B------:R-:W-:Y:S01]  /*10800*/  STSM.16.M88.4 [R3+0x1800], R12 ;  /* 0x0018000c03007844 */ /* 0x000fe20000000200 */
[----:B------:R-:W-:-:S05]  /*10810*/  IADD3 R19, R22, R9, RZ ;  /* 0x0000000916137210 */ /* 0x000fca0007ffe0ff */
        /* <DEDUP_REMOVED lines=10> */
[--C-:B------:R-:W-:Y:S01]  /*108c0*/  PRMT R14, R10, 0x6420, R11.reuse ;  /* 0x000064200a0e7816 */ /* 0x100fe2000000000b */
[----:B------:R-:W-:Y:S01]  /*108d0*/  VIADD R2, R2, 0x4000 ;  /* 0x0000400002027836 */ /* 0x000fe20000000000 */
        /* <DEDUP_REMOVED lines=38> */
.L_x_7218:
[----:B-1----:R1:W-:Y:S01]  /*10b40*/  SYNCS.ARRIVE.TRANS64.A1T0 RZ, [R0+URZ+0x22850], RZ ;  /* 0x022850ff00ff79a7 */ /* 0x0023e2000810003f */
[----:B------:R-:W-:Y:S06]  /*10b50*/  BAR.SYNC.DEFER_BLOCKING 0x2, 0x80 ;  /* 0x0082000000007b1d */ /* 0x000fec0000010000 */
[----:B------:R-:W-:Y:S05]  /*10b60*/  @!P0 BRA `(.L_x_7219) ;  /* 0x0000000000048947 */ /* 0x000fea0003800000 */
[----:B------:R-:W-:Y:S01]  /*10b70*/  BPT.TRAP 0x1 ;  /* 0x000000040000795c */ /* 0x000fe20000300000 */
.L_x_7219:
[----:B------:R-:W2:Y:S01]  /*10b80*/  LDL R2, [R1+0x8] ;  /* 0x0000080001027983 */ /* 0x000ea20000100800 */
[----:B-1----:R-:W-:Y:S01]  /*10b90*/  IADD3 R0, R0, 0x22880, RZ ;  /* 0x0002288000007810 */ /* 0x002fe20007ffe0ff */
[----:B------:R-:W-:Y:S02]  /*10ba0*/  IMAD.MOV.U32 R25, RZ, RZ, R36 ;  /* 0x000000ffff197224 */ /* 0x000fe400078e0024 */
[----:B------:R-:W-:Y:S01]  /*10bb0*/  IMAD.MOV.U32 R24, RZ, RZ, R33 ;  /* 0x000000ffff187224 */ /* 0x000fe200078e0021 */
[----:B--2---:R-:W-:-:S04]  /*10bc0*/  PRMT R0, R2, 0x654, R0 ;  /* 0x0000065402007816 */ /* 0x004fc80000000000 */
[----:B------:R1:W-:Y:S01]  /*10bd0*/  SYNCS.ARRIVE.TRANS64.RED.A1T0 RZ, [R0+URZ], RZ ;  /* 0x000000ff00ff79a7 */ /* 0x0003e2000810043f */
[----:B------:R-:W-:Y:S05]  /*10be0*/  @P1 BRA `(.L_x_7220) ;  /* 0xffffffe400bc1947 */ /* 0x000fea000383ffff */
.L_x_7200:
[----:B-1----:R-:W1:Y:S01]  /*10bf0*/  S2R R0, SR_TID.X ;  /* 0x0000000000007919 */ /* 0x002e620000002100 */
[----:B------:R-:W-:Y:S01]  /*10c00*/  BSSY B0, `(.L_x_7221) ;  /* 0x0000012000007945 */ /* 0x000fe20003800000 */
[----:B-1----:R-:W-:Y:S01]  /*10c10*/  LOP3.LUT R2, R0, 0x7f, RZ, 0xc0, !PT ;  /* 0x0000007f00027812 */ /* 0x002fe200078ec0ff */
[----:B------:R-:W-:-:S03]  /*10c20*/  IMAD.U32 R0, RZ, RZ, UR48 ;  /* 0x00000030ff007e24 */ /* 0x000fc6000f8e00ff */
[----:B------:R-:W-:Y:S02]  /*10c30*/  ISETP.NE.AND P1, PT, R2, RZ, PT ;  /* 0x000000ff0200720c */ /* 0x000fe40003f25270 */
[----:B------:R-:W-:-:S11]  /*10c40*/  ISETP.NE.AND P0, PT, R0, 0x3, PT ;  /* 0x000000030000780c */ /* 0x000fd60003f05270 */
        /* <DEDUP_REMOVED lines=13> */
.L_x_7222:
[----:B------:R-:W-:Y:S05]  /*10d20*/  BSYNC B0 ;  /* 0x0000000000007941 */ /* 0x000fea0003800000 */
.L_x_7221:
[----:B------:R-:W-:Y:S05]  /*10d30*/  @!P0 BRA `(.L_x_7223) ;  /* 0x0000000000048947 */ /* 0x000fea0003800000 */
[----:B------:R-:W-:Y:S01]  /*10d40*/  BPT.TRAP 0x1 ;  /* 0x000000040000795c */ /* 0x000fe20000300000 */
.L_x_7223:
[----:B0-----:R-:W-:Y:S01]  /*10d50*/  LOP3.LUT R3, R36, 0x1, RZ, 0x3c, !PT ;  /* 0x0000000124037812 */ /* 0x001fe200078e3cff */
[----:B------:R-:W-:Y:S01]  /*10d60*/  IMAD R2, R33, 0x8, R22 ;  /* 0x0000000821027824 */ /* 0x000fe200078e0216 */
[----:B------:R-:W-:Y:S02]  /*10d70*/  BSSY B0, `(.L_x_7224) ;  /* 0x0000004000007945 */ /* 0x000fe40003800000 */
[----:B------:R-:W-:-:S04]  /*10d80*/  SHF.L.U32 R3, R3, 0x1f, RZ ;  /* 0x0000001f03037819 */ /* 0x000fc800000006ff */
[----:B------:R-:W0:Y:S02]  /*10d90*/  SYNCS.PHASECHK.TRANS64.TRYWAIT P1, [R2+URZ+0x22870], R3 ;  /* 0x02287003020075a7 */ /* 0x000e24000802017f */
[----:B0-----:R-:W-:Y:S05]  /*10da0*/  @!P1 BRA `(.L_x_7225) ;  /* 0x0000004c00f89947 */ /* 0x001fea0003800000 */
.L_x_7372:
[----:B------:R-:W-:Y:S05]  /*10db0*/  BSYNC B0 ;  /* 0x0000000000007941 */ /* 0x000fea0003800000 */
.L_x_7224:
[----:B------:R-:W-:-:S05]  /*10dc0*/  IMAD.U32 R0, RZ, RZ, UR46 ;  /* 0x0000002eff007e24 */ /* 0x000fca000f8e00ff */
[----:B------:R-:W-:-:S13]  /*10dd0*/  ISETP.NE.AND P1, PT, R0, 0x3, PT ;  /* 0x000000030000780c */ /* 0x000fda0003f25270 */
[----:B------:R-:W-:Y:S05]  /*10de0*/  @!P1 BRA `(.L_x_7226) ;  /* 0x0000000000049947 */ /* 0x000fea0003800000 */
[----:B------:R-:W-:Y:S01]  /*10df0*/  BPT.TRAP 0x1 ;  /* 0x000000040000795c */ /* 0x000fe20000300000 */
.L_x_7226:
[----:B0-----:R-:W-:-:S04]  /*10e00*/  SHF.L.U32 R3, R36, 0x1f, RZ ;  /* 0x0000001f24037819 */ /* 0x001fc800000006ff */
[----:B------:R-:W0:Y:S02]  /*10e10*/  SYNCS.PHASECHK.TRANS64.TRYWAIT P1, [R2+URZ+0x22860], R3 ;  /* 0x02286003020075a7 */ /* 0x000e24000802017f */
[----:B0-----:R-:W-:Y:S05]  /*10e20*/  @!P1 BRA `(.L_x_7227) ;  /* 0x0000004c00ec9947 */ /* 0x001fea0003800000 */
.L_x_7373:
[----:B------:R-:W2:Y:S04]  /*10e30*/  LDL R4, [R1+0xc] ;  /* 0x00000c0001047983 */ /* 0x000ea80000100800 */
[----:B------:R-:W3:Y:S04]  /*10e40*/  LDL R18, [R1+0x14] ;  /* 0x0000140001127983 */ /* 0x000ee80000100800 */
[----:B------:R-:W3:Y:S01]  /*10e50*/  LDL.LU R0, [R1+0x4] ;  /* 0x0000040001007983 */ /* 0x000ee20000300800 */
[----:B------:R-:W-:Y:S01]  /*10e60*/  IMAD R17, R33, 0x5000, RZ ;  /* 0x0000500021117824 */ /* 0x000fe200078e02ff */
[----:B------:R-:W-:Y:S05]  /*10e70*/  WARPSYNC.ALL ;  /* 0x0000000000007948 */ /* 0x000fea0003800000 */
[----:B0-----:R-:W-:Y:S01]  /*10e80*/  LOP3.LUT R3, R17, R23, RZ, 0xfc, !PT ;  /* 0x0000001711037212 */ /* 0x001fe200078efcff */
[----:B------:R-:W-:-:S03]  /*10e90*/  IMAD.U32 R19, RZ, RZ, UR46 ;  /* 0x0000002eff137e24 */ /* 0x000fc6000f8e00ff */
[----:B------:R-:W-:Y:S02]  /*10ea0*/  IADD3 R10, R22, R3, RZ ;  /* 0x00000003160a7210 */ /* 0x000fe40007ffe0ff */
[----:B------:R-:W-:-:S04]  /*10eb0*/  ISETP.NE.AND P1, PT, R19, 0x3, PT ;  /* 0x000000031300780c */ /* 0x000fc80003f25270 */
[----:B------:R-:W0:Y:S02]  /*10ec0*/  LDSM.16.MT88.4 R8, [R10+0xa400] ;  /* 0x00a400000a08783b */ /* 0x000e240000004200 */
[C-C-:B0-----:R-:W-:Y:S02]  /*10ed0*/  PRMT R12, R8.reuse, 0x6420, R9.reuse ;  /* 0x00006420080c7816 */ /* 0x141fe40000000009 */
[----:B------:R-:W-:Y:S02]  /*10ee0*/  PRMT R13, R8, 0x7531, R9 ;  /* 0x00007531080d7816 */ /* 0x000fe40000000009 */
[C-C-:B------:R-:W-:Y:S02]  /*10ef0*/  PRMT R14, R10.reuse, 0x6420, R11.reuse ;  /* 0x000064200a0e7816 */ /* 0x140fe4000000000b */
[----:B------:R-:W-:Y:S02]  /*10f00*/  PRMT R15, R10, 0x7531, R11 ;  /* 0x000075310a0f7816 */ /* 0x000fe4000000000b */
        /* <DEDUP_REMOVED lines=39> */
[----:B------:R-:W-:-:S02]  /*11180*/  PRMT R11, R6, 0x7531, R7 ;  /* 0x00007531060b7816 */ /* 0x000fc40000000007 */
[----:B------:R-:W-:-:S03]  /*11190*/  IADD3 R18, R22, R5, RZ ;  /* 0x0000000516127210 */ /* 0x000fc60007ffe0ff */
        /* <DEDUP_REMOVED lines=36> */
.L_x_7228:
[----:B-1----:R1:W-:Y:S01]  /*113e0*/  SYNCS.ARRIVE.TRANS64.A1T0 RZ, [R2+URZ+0x22850], RZ ;  /* 0x022850ff02ff79a7 */ /* 0x0023e2000810003f */
[----:B------:R-:W-:Y:S06]  /*113f0*/  BAR.SYNC.DEFER_BLOCKING 0x2, 0x80 ;  /* 0x0082000000007b1d */ /* 0x000fec0000010000 */
[----:B------:R-:W-:Y:S05]  /*11400*/  @!P0 BRA `(.L_x_7229) ;  /* 0x0000000000048947 */ /* 0x000fea0003800000 */
[----:B------:R-:W-:Y:S01]  /*11410*/  BPT.TRAP 0x1 ;  /* 0x000000040000795c */ /* 0x000fe20000300000 */
.L_x_7229:
        /* <DEDUP_REMOVED lines=9> */
.L_x_7172:
[----:B------:R-:W-:Y:S05]  /*114b0*/  BSYNC B7 ;  /* 0x0000000000077941 */ /* 0x000fea0003800000 */
.L_x_7170:
[----:B------:R-:W-:-:S13]  /*114c0*/  LOP3.LUT P0, RZ, R27, 0x400, RZ, 0xc0, !PT ;  /* 0x000004001bff7812 */ /* 0x000fda000780c0ff */
[----:B------:R-:W-:Y:S05]  /*114d0*/  @!P0 BRA `(.L_x_7230) ;  /* 0x0000000000288947 */ /* 0x000fea0003800000 */
[----:B------:R-:W1:Y:S08]  /*114e0*/  S2UR UR4, SR_CgaCtaId ;  /* 0x00000000000479c3 */ /* 0x000e700000008800 */
[----:B------:R-:W-:Y:S01]  /*114f0*/  BAR.SYNC.DEFER_BLOCKING 0x5, 0x180 ;  /* 0x0146000000007b1d */ /* 0x000fe20000010000 */
[----:B------:R-:W-:Y:S02]  /*11500*/  MOV R22, 0x400 ;  /* 0x0000040000167802 */ /* 0x000fe40000000f00 */
[----:B-1----:R-:W-:-:S04]  /*11510*/  MOV R0, UR4 ;  /* 0x0000000400007c02 */ /* 0x002fc80008000f00 */
[----:B------:R-:W-:Y:S01]  /*11520*/  LEA R22, R0, R22, 0x18 ;  /* 0x0000001600167211 */ /* 0x000fe200078ec0ff */
[----:B------:R-:W-:Y:S04]  /*11530*/  STL [R1+0x8], R0 ;  /* 0x0000080001007387 */ /* 0x000fe80000100800 */
[----:B------:R-:W1:Y:S02]  /*11540*/  LDS.128 R16, [R22+0x228d0] ;  /* 0x0228d00016107984 */ /* 0x000e640000000c00 */
[----:B-1----:R-:W-:Y:S01]  /*11550*/  R2UR UR40, R19 ;  /* 0x00000000132872ca */ /* 0x002fe200000e0000 */
[----:B------:R-:W-:Y:S06]  /*11560*/  BAR.ARV 0x4, 0x180 ;  /* 0x0106000000007b1d */ /* 0x000fec0000002000 */
[----:B------:R-:W-:Y:S08]  /*11570*/  BRA `(.L_x_7231) ;  /* 0x0000000800207947 */ /* 0x000ff00003800000 */
.L_x_7230:
[----:B------:R-:W1:Y:S01]  /*11580*/  S2R R0, SR_TID.X ;  /* 0x0000000000007919 */ /* 0x000e620000002100 */
[----:B------:R-:W-:Y:S01]  /*11590*/  ULDC UR4, c[0x0][0xc3c] ;  /* 0x00030f0000047ab9 */ /* 0x000fe20000000800 */
[----:B-1----:R-:W-:Y:S01]  /*115a0*/  LOP3.LUT R8, R0, 0x1f, RZ, 0xc0, !PT ;  /* 0x0000001f00087812 */ /* 0x002fe200078ec0ff */
[----:B------:R-:W-:-:S03]  /*115b0*/  IMAD.MOV.U32 R0, RZ, RZ, RZ ;  /* 0x000000ffff007224 */ /* 0x000fc600078e00ff */
[C---:B------:R-:W-:Y:S01]  /*115c0*/  ISETP.NE.AND P0, PT, R8.reuse, 0x1f, PT ;  /* 0x0000001f0800780c */ /* 0x040fe20003f05270 */
[----:B------:R-:W-:-:S05]  /*115d0*/  VIADD R5, R8, UR40 ;  /* 0x0000002808057c36 */ /* 0x000fca0008000000 */
[----:B------:R-:W-:Y:S01]  /*115e0*/  ISETP.GE.OR P1, PT, R5, UR4, !P0 ;  /* 0x0000000405007c0c */ /* 0x000fe2000c726670 */
[----:B------:R-:W-:-:S12]  /*115f0*/  ULDC UR4, c[0x0][0xc3c] ;  /* 0x00030f0000047ab9 */ /* 0x000fd80000000800 */
[----:B0-----:R-:W0:Y:S02]  /*11600*/  @!P1 LDC.64 R2, c[0x0][0xc80] ;  /* 0x00032000ff029b82 */ /* 0x001e240000000a00 */
        /* <DEDUP_REMOVED lines=19> */
[----:B0-----:R-:W-:-:S04]  /*11740*/  SEL R3, R2, RZ, P4 ;  /* 0x000000ff02037207 */ /* 0x001fc80002000000 */
[----:B------:R-:W-:-:S05]  /*11750*/  IADD3 R7, R6, R3, RZ ;  /* 0x0000000306077210 */ /* 0x000fca0007ffe0ff */
        /* <DEDUP_REMOVED lines=9> */
.L_x_7236:
        /* <DEDUP_REMOVED lines=14> */
.L_x_7235:
[----:B------:R-:W-:Y:S05]  /*118d0*/  BSYNC B0 ;  /* 0x0000000000007941 */ /* 0x000fea0003800000 */
.L_x_7234:
        /* <DEDUP_REMOVED lines=21> */
.L_x_7232:
[----:B------:R-:W-:Y:S02]  /*11a30*/  IMAD.IADD R16, R4, 0x1, -R9 ;  /* 0x0000000104107824 */ /* 0x000fe400078e0a09 */
[----:B------:R-:W-:Y:S02]  /*11a40*/  IMAD.MOV.U32 R7, RZ, RZ, RZ ;  /* 0x000000ffff077224 */ /* 0x000fe400078e00ff */
[----:B------:R-:W-:-:S05]  /*11a50*/  IMAD R4, R3, R2, R16 ;  /* 0x0000000203047224 */ /* 0x000fca00078e0210 */
[----:B------:R-:W-:-:S13]  /*11a60*/  ISETP.GT.AND P0, PT, R4, R5, PT ;  /* 0x000000050400720c */ /* 0x000fda0003f04270 */
[----:B------:R-:W-:Y:S02]  /*11a70*/  VOTEU.ANY UR5, UPT, !P0 ;  /* 0x0000000000057886 */ /* 0x000fe400040e0100 */
[----:B------:R-:W-:Y:S02]  /*11a80*/  UPOPC UR4, UR5 ;  /* 0x00000005000472bf */ /* 0x000fe40008000000 */
[----:B------:R-:W-:-:S04]  /*11a90*/  ISETP.NE.AND P0, PT, RZ, UR5, PT ;  /* 0x00000005ff007c0c */ /* 0x000fc8000bf05270 */
[----:B------:R-:W-:-:S05]  /*11aa0*/  MOV R11, UR4 ;  /* 0x00000004000b7c02 */ /* 0x000fca0008000f00 */
        /* <DEDUP_REMOVED lines=10> */
.L_x_7237:
[----:B-12---:R-:W-:Y:S01]  /*11b50*/  IMAD.MOV R3, RZ, RZ, -R9 ;  /* 0x000000ffff037224 */ /* 0x006fe200078e0a09 */
[----:B------:R-:W-:Y:S01]  /*11b60*/  UIADD3 UR40, UR4, UR40, URZ ;  /* 0x0000002804287290 */ /* 0x000fe2000fffe03f */
[----:B---3--:R-:W-:Y:S02]  /*11b70*/  IMAD R16, R7, R2, R16 ;  /* 0x0000000207107224 */ /* 0x008fe400078e0210 */
[----:B------:R-:W-:Y:S01]  /*11b80*/  IMAD R6, R3, R4, RZ ;  /* 0x0000000403067224 */ /* 0x000fe200078e02ff */
[----:B------:R-:W-:Y:S01]  /*11b90*/  MOV R3, R9 ;  /* 0x0000000900037202 */ /* 0x000fe20000000f00 */
[----:B------:R-:W-:Y:S02]  /*11ba0*/  IMAD.MOV.U32 R2, RZ, RZ, RZ ;  /* 0x000000ffff027224 */ /* 0x000fe400078e00ff */
        /* <DEDUP_REMOVED lines=14> */
[----:B------:R-:W-:-:S05]  /*11c90*/  @P0 VIADD R9, R9, 0x1 ;  /* 0x0000000109090836 */ /* 0x000fca0000000000 */
[----:B------:R-:W-:Y:S02]  /*11ca0*/  @!P2 IADD3 R9, -R9, RZ, RZ ;  /* 0x000000ff0909a210 */ /* 0x000fe40007ffe1ff */
[----:B------:R-:W-:-:S05]  /*11cb0*/  @!P1 LOP3.LUT R9, RZ, R0, RZ, 0x33, !PT ;  /* 0x00000000ff099212 */ /* 0x000fca00078e33ff */
[--C-:B------:R-:W-:Y:S02]  /*11cc0*/  IMAD.MOV R17, RZ, RZ, -R9.reuse ;  /* 0x000000ffff117224 */ /* 0x100fe400078e0a09 */
[----:B------:R-:W-:Y:S02]  /*11cd0*/  IMAD.MOV.U32 R18, RZ, RZ, R9 ;  /* 0x000000ffff127224 */ /* 0x000fe400078e0009 */
[----:B------:R-:W-:Y:S01]  /*11ce0*/  IMAD R17, R0, R17, R5 ;  /* 0x0000001100117224 */ /* 0x000fe200078e0205 */
[----:B------:R-:W-:Y:S06]  /*11cf0*/  BRA `(.L_x_7238) ;  /* 0x0000000000107947 */ /* 0x000fec0003800000 */
.L_x_7233:
[----:B------:R-:W-:Y:S01]  /*11d00*/  IMAD.MOV.U32 R16, RZ, RZ, R5 ;  /* 0x000000ffff107224 */ /* 0x000fe200078e0005 */
[----:B------:R-:W-:Y:S01]  /*11d10*/  ULDC UR40, c[0x0][0xc3c] ;  /* 0x00030f0000287ab9 */ /* 0x000fe20000000800 */
[----:B------:R-:W-:Y:S02]  /*11d20*/  IMAD.MOV.U32 R17, RZ, RZ, RZ ;  /* 0x000000ffff117224 */ /* 0x000fe400078e00ff */
[----:B------:R-:W-:-:S07]  /*11d30*/  IMAD.MOV.U32 R18, RZ, RZ, RZ ;  /* 0x000000ffff127224 */ /* 0x000fce00078e00ff */
.L_x_7238:
[----:B------:R1:W2:Y:S01]  /*11d40*/  LDL R2, [R1+0x8] ;  /* 0x0000080001027983 */ /* 0x0002a20000100800 */
[----:B------:R-:W3:Y:S02]  /*11d50*/  S2R R0, SR_TID.X ;  /* 0x0000000000007919 */ /* 0x000ee40000002100 */
[----:B---3--:R-:W-:Y:S01]  /*11d60*/  LOP3.LUT R0, R0, 0x1f, RZ, 0xc0, !PT ;  /* 0x0000001f00007812 */ /* 0x008fe200078ec0ff */
[----:B------:R-:W-:Y:S03]  /*11d70*/  BAR.SYNC.DEFER_BLOCKING 0x4, 0x180 ;  /* 0x0106000000007b1d */ /* 0x000fe60000010000 */
[----:B------:R-:W-:Y:S02]  /*11d80*/  ISETP.NE.AND P0, PT, R0, RZ, PT ;  /* 0x000000ff0000720c */ /* 0x000fe40003f05270 */
[----:B------:R-:W-:-:S11]  /*11d90*/  MOV R19, UR40 ;  /* 0x0000002800137c02 */ /* 0x000fd60008000f00 */
[----:B------:R-:W-:Y:S01]  /*11da0*/  @!P0 MOV R0, 0x400 ;  /* 0x0000040000008802 */ /* 0x000fe20000000f00 */
[----:B--2---:R-:W2:Y:S03]  /*11db0*/  @!P0 S2R R2, SR_CgaCtaId ;  /* 0x0000000000028919 */ /* 0x004ea60000008800 */
[----:B--2---:R-:W-:Y:S01]  /*11dc0*/  @!P0 LEA R22, R2, R0, 0x18 ;  /* 0x0000000002168211 */ /* 0x004fe200078ec0ff */
[----:B------:R1:W-:Y:S04]  /*11dd0*/  @!P0 STL [R1+0x8], R2 ;  /* 0x0000080201008387 */ /* 0x0003e80000100800 */
[----:B------:R1:W-:Y:S01]  /*11de0*/  @!P0 STS.128 [R22+0x228d0], R16 ;  /* 0x0228d01016008388 */ /* 0x0003e20000000c00 */
[----:B------:R-:W-:Y:S06]  /*11df0*/  BAR.ARV 0x5, 0x180 ;  /* 0x0146000000007b1d */ /* 0x000fec0000002000 */
.L_x_7231:
[----:B------:R-:W-:Y:S02]  /*11e00*/  ULDC UR4, c[0x0][0xc3c] ;  /* 0x00030f0000047ab9 */ /* 0x000fe40000000800 */
[----:B------:R-:W-:-:S06]  /*11e10*/  UISETP.GE.AND UP0, UPT, UR40, UR4, UPT ;  /* 0x000000042800728c */ /* 0x000fcc000bf06270 */
[----:B------:R-:W-:-:S13]  /*11e20*/  PLOP3.LUT P0, PT, PT, PT, UP0, 0x80, 0x0 ;  /* 0x000000000000781c */ /* 0x000fda0003f0f008 */
[----:B------:R-:W-:Y:S05]  /*11e30*/  @!P0 BRA `(.L_x_7239) ;  /* 0xffffffa400948947 */ /* 0x000fea000383ffff */
.L_x_7166:
        /* <DEDUP_REMOVED lines=12> */
.L_x_7374:
[----:B------:R-:W-:Y:S05]  /*11f00*/  BSYNC B0 ;  /* 0x0000000000007941 */ /* 0x000fea0003800000 */
.L_x_7240:
[----:B------:R-:W-:-:S03]  /*11f10*/  UMOV UR4, 0xffffffff ;  /* 0xffffffff00047882 */ /* 0x000fc60000000000 */
[----:B------:R-:W-:Y:S05]  /*11f20*/  BRA.DIV UR4, `(.L_x_7242) ;  /* 0x0000003e04d47947 */ /* 0x000fea000b800000 */
[----:B0-----:R-:W0:Y:S02]  /*11f30*/  S2R R0, SR_TID.X ;  /* 0x0000000000007919 */ /* 0x001e240000002100 */
[----:B0-----:R-:W-:-:S04]  /*11f40*/  SHF.R.U32.HI R0, RZ, 0x5, R0 ;  /* 0x00000005ff007819 */ /* 0x001fc80000011600 */
[----:B------:R-:W-:-:S05]  /*11f50*/  LOP3.LUT R0, R0, 0x3, RZ, 0xc0, !PT ;  /* 0x0000000300007812 */ /* 0x000fca00078ec0ff */
[----:B------:R0:W1:Y:S02]  /*11f60*/  SHFL.IDX PT, R14, R0, RZ, 0x1f ;  /* 0x00001fff000e7589 */ /* 0x00006400000e0000 */
.L_x_7377:
[----:B-1----:R-:W-:Y:S01]  /*11f70*/  ISETP.NE.AND P0, PT, R14, RZ, PT ;  /* 0x000000ff0e00720c */ /* 0x002fe20003f05270 */
[----:B------:R-:W-:-:S12]  /*11f80*/  BSSY B0, `(.L_x_7243) ;  /* 0x000002c000007945 */ /* 0x000fd80003800000 */
[----:B------:R-:W-:Y:S05]  /*11f90*/  @P0 BRA `(.L_x_7244) ;  /* 0x0000000000a80947 */ /* 0x000fea0003800000 */
[----:B------:R-:W-:-:S03]  /*11fa0*/  UMOV UR4, 0xffffffff ;  /* 0xffffffff00047882 */ /* 0x000fc60000000000 */
[----:B------:R-:W-:Y:S05]  /*11fb0*/  BRA.DIV UR4, `(.L_x_7245) ;  /* 0x0000003e04e47947 */ /* 0x000fea000b800000 */
[----:B------:R-:W-:-:S13]  /*11fc0*/  ELECT P6, URZ, PT ;  /* 0x00000000003f782f */ /* 0x000fda00038c0000 */
.L_x_7380:
[----:B------:R-:W-:Y:S05]  /*11fd0*/  @!P6 BRA `(.L_x_7244) ;  /* 0x000000000098e947 */ /* 0x000fea0003800000 */
[----:B------:R-:W-:-:S06]  /*11fe0*/  ULOP3.LUT UR4, UR38, 0x2, URZ, 0xfc, !UPT ;  /* 0x0000000226047892 */ /* 0x000fcc000f8efc3f */
[----:B0-----:R-:W-:-:S05]  /*11ff0*/  IMAD.U32 R0, RZ, RZ, UR4 ;  /* 0x00000004ff007e24 */ /* 0x001fca000f8e00ff */
[----:B------:R-:W-:-:S13]  /*12000*/  ISETP.NE.AND P0, PT, R0, 0x3, PT ;  /* 0x000000030000780c */ /* 0x000fda0003f05270 */
[----:B------:R-:W-:Y:S05]  /*12010*/  @!P0 BRA `(.L_x_7246) ;  /* 0x0000000000048947 */ /* 0x000fea0003800000 */
[----:B------:R-:W-:Y:S01]  /*12020*/  BPT.TRAP 0x1 ;  /* 0x000000040000795c */ /* 0x000fe20000300000 */
.L_x_7246:
[C---:B------:R-:W-:Y:S01]  /*12030*/  IMAD R5, R33.reuse, 0x8, R4 ;  /* 0x0000000821057824 */ /* 0x040fe200078e0204 */
[----:B------:R-:W-:Y:S01]  /*12040*/  SHF.L.U32 R0, R36, 0x1f, RZ ;  /* 0x0000001f24007819 */ /* 0x000fe200000006ff */
[----:B------:R-:W-:-:S03]  /*12050*/  VIADD R33, R33, 0x1 ;  /* 0x0000000121217836 */ /* 0x000fc60000000000 */
[----:B------:R-:W0:Y:S02]  /*12060*/  SYNCS.PHASECHK.TRANS64.TRYWAIT P1, [R5+URZ+0x22840], R0 ;  /* 0x02284000050075a7 */ /* 0x000e24000802017f */
[----:B------:R-:W-:-:S04]  /*12070*/  ISETP.NE.AND P2, PT, R33, 0x2, PT ;  /* 0x000000022100780c */ /* 0x000fc80003f45270 */
[----:B------:R-:W-:Y:S01]  /*12080*/  SEL R3, RZ, 0x1, P2 ;  /* 0x00000001ff037807 */ /* 0x000fe20001000000 */
[----:B0-----:R-:W-:Y:S08]  /*12090*/  @!P1 BRA `(.L_x_7247) ;  /* 0x0000003c00cc9947 */ /* 0x001ff00003800000 */
.L_x_7381:
[----:B------:R-:W-:Y:S02]  /*120a0*/  SEL R33, R33, RZ, P2 ;  /* 0x000000ff21217207 */ /* 0x000fe40001000000 */
[----:B------:R-:W-:Y:S01]  /*120b0*/  LOP3.LUT R2, R36, R3, RZ, 0x3c, !PT ;  /* 0x0000000324027212 */ /* 0x000fe200078e3cff */
[----:B------:R-:W-:Y:S06]  /*120c0*/  @!P0 BRA `(.L_x_7248) ;  /* 0x0000000000048947 */ /* 0x000fec0003800000 */
[----:B------:R-:W-:Y:S01]  /*120d0*/  BPT.TRAP 0x1 ;  /* 0x000000040000795c */ /* 0x000fe20000300000 */
.L_x_7248:
[----:B------:R-:W-:Y:S02]  /*120e0*/  LEA R33, R33, R4, 0x3 ;  /* 0x0000000421217211 */ /* 0x000fe400078e18ff */
[----:B------:R-:W-:-:S04]  /*120f0*/  SHF.L.U32 R2, R2, 0x1f, RZ ;  /* 0x0000001f02027819 */ /* 0x000fc800000006ff */
[----:B------:R-:W1:Y:S02]  /*12100*/  SYNCS.PHASECHK.TRANS64.TRYWAIT P1, [R33+URZ+0x22840], R2 ;  /* 0x02284002210075a7 */ /* 0x000e64000802017f */
[----:B-1----:R-:W-:Y:S05]  /*12110*/  @!P1 BRA `(.L_x_7249) ;  /* 0x0000003c00c09947 */ /* 0x002fea0003800000 */
.L_x_7382:
[----:B------:R-:W-:Y:S05]  /*12120*/  @!P0 BRA `(.L_x_7250) ;  /* 0x0000000000048947 */ /* 0x000fea0003800000 */
[----:B------:R-:W-:Y:S01]  /*12130*/  BPT.TRAP 0x1 ;  /* 0x000000040000795c */ /* 0x000fe20000300000 */
.L_x_7250:
[----:B------:R-:W3:Y:S02]  /*12140*/  SYNCS.PHASECHK.TRANS64.TRYWAIT P1, [R5+URZ+0x22860], R0 ;  /* 0x02286000050075a7 */ /* 0x000ee4000802017f */
[----:B---3--:R-:W-:Y:S05]  /*12150*/  @!P1 BRA `(.L_x_7251) ;  /* 0x0000003c00c49947 */ /* 0x008fea0003800000 */
.L_x_7383:
[----:B------:R-:W-:Y:S05]  /*12160*/  @!P0 BRA `(.L_x_7252) ;  /* 0x0000000000048947 */ /* 0x000fea0003800000 */
[----:B------:R-:W-:Y:S01]  /*12170*/  BPT.TRAP 0x1 ;  /* 0x000000040000795c */ /* 0x000fe20000300000 */
.L_x_7252:
[----:B------:R-:W4:Y:S02]  /*12180*/  SYNCS.PHASECHK.TRANS64.TRYWAIT P1, [R33+URZ+0x22860], R2 ;  /* 0x02286002210075a7 */ /* 0x000f24000802017f */
[----:B----4-:R-:W-:Y:S05]  /*12190*/  @!P1 BRA `(.L_x_7253) ;  /* 0x0000003c00c89947 */ /* 0x010fea0003800000 */
.L_x_7384:
[----:B------:R-:W-:Y:S05]  /*121a0*/  @!P0 BRA `(.L_x_7254) ;  /* 0x0000000000048947 */ /* 0x000fea0003800000 */
[----:B------:R-:W-:Y:S01]  /*121b0*/  BPT.TRAP 0x1 ;  /* 0x000000040000795c */ /* 0x000fe20000300000 */
.L_x_7254:
[----:B------:R-:W5:Y:S02]  /*121c0*/  SYNCS.PHASECHK.TRANS64.TRYWAIT P1, [R5+URZ+0x22880], R0 ;  /* 0x02288000050075a7 */ /* 0x000f64000802017f */
[----:B-----5:R-:W-:Y:S05]  /*121d0*/  @!P1 BRA `(.L_x_7255) ;  /* 0x0000003c00cc9947 */ /* 0x020fea0003800000 */
.L_x_7385:
[----:B------:R-:W-:Y:S05]  /*121e0*/  @!P0 BRA `(.L_x_7256) ;  /* 0x0000000000048947 */ /* 0x000fea0003800000 */
[----:B------:R-:W-:Y:S01]  /*121f0*/  BPT.TRAP 0x1 ;  /* 0x000000040000795c */ /* 0x000fe20000300000 */
.L_x_7256:
[----:B------:R0:W0:Y:S02]  /*12200*/  SYNCS.PHASECHK.TRANS64.TRYWAIT P0, [R33+URZ+0x22880], R2 ;  /* 0x02288002210075a7 */ /* 0x000024000800017f */
[----:B0-----:R-:W-:Y:S05]  /*12210*/  @!P0 NANOSLEEP.SYNCS 0x989680 ;  /* 0x009896800000895d */ /* 0x001fea0003900000 */
[----:B------:R-:W0:Y:S02]  /*12220*/  @!P0 SYNCS.PHASECHK.TRANS64 P0, [R33+URZ+0x22880], R2 ;  /* 0x02288002210085a7 */ /* 0x000e24000800007f */
[----:B0-----:R-:W-:Y:S05]  /*12230*/  @!P0 BRA `(.L_x_7256) ;  /* 0xfffffffc00f08947 */ /* 0x001fea000383ffff */
.L_x_7244:
[----:B------:R-:W-:Y:S05]  /*12240*/  BSYNC B0 ;  /* 0x0000000000007941 */ /* 0x000fea0003800000 */
.L_x_7243:
[----:B------:R-:W-:Y:S05]  /*12250*/  EXIT ;  /* 0x000000000000794d */ /* 0x000fea0003800000 */
.L_x_7115:
[----:B0-----:R-:W-:-:S04]  /*12260*/  IMAD.U32 R3, RZ, RZ, UR52 ;  /* 0x00000034ff037e24 */ /* 0x001fc8000f8e00ff */
[----:B------:R0:W1:Y:S03]  /*12270*/  SYNCS.PHASECHK.TRANS64.TRYWAIT P1, [R3+URZ+0x22800], R8 ;  /* 0x02280008030075a7 */ /* 0x000066000802017f */
[----:B-1----:R-:W-:Y:S05]  /*12280*/  @!P1 NANOSLEEP.SYNCS 0x989680 ;  /* 0x009896800000995d */ /* 0x002fea0003900000 */
[----:B------:R-:W1:Y:S02]  /*12290*/  @!P1 SYNCS.PHASECHK.TRANS64 P1, [R3+URZ+0x22800], R8 ;  /* 0x02280008030095a7 */ /* 0x000e64000802007f */
[----:B-1----:R-:W-:Y:S05]  /*122a0*/  @!P1 BRA `(.L_x_7115) ;  /* 0xfffffffc00ec9947 */ /* 0x002fea000383ffff */
[----:B------:R-:W-:Y:S05]  /*122b0*/  BRA `(.L_x_7257) ;  /* 0xfffffef4007c7947 */ /* 0x000fea000383ffff */
.L_x_7119:
[----:B-1----:R1:W2:Y:S02]  /*122c0*/  SYNCS.PHASECHK.TRANS64.TRYWAIT P1, [R4+URZ+0x22830], R3 ;  /* 0x02283003040075a7 */ /* 0x0022a4000802017f */
[----:B--2---:R-:W-:Y:S05]  /*122d0*/  @!P1 NANOSLEEP.SYNCS 0x989680 ;  /* 0x009896800000995d */ /* 0x004fea0003900000 */
[----:B------:R-:W2:Y:S02]  /*122e0*/  @!P1 SYNCS.PHASECHK.TRANS64 P1, [R4+URZ+0x22830], R3 ;  /* 0x02283003040095a7 */ /* 0x000ea4000802007f */
[----:B--2---:R-:W-:Y:S05]  /*122f0*/  @!P1 BRA `(.L_x_7119) ;  /* 0xfffffffc00f09947 */ /* 0x004fea000383ffff */
[----:B------:R-:W-:Y:S05]  /*12300*/  BRA `(.L_x_7118) ;  /* 0xfffffef400987947 */ /* 0x000fea000383ffff */
.L_x_7125:
[----:B-1----:R-:W-:-:S04]  /*12310*/  IMAD.U32 R9, RZ, RZ, UR6 ;  /* 0x00000006ff097e24 */ /* 0x002fc8000f8e00ff */
[----:B------:R1:W2:Y:S03]  /*12320*/  SYNCS.PHASECHK.TRANS64.TRYWAIT P1, [R9+URZ+0x22830], R8 ;  /* 0x02283008090075a7 */ /* 0x0002a6000802017f */
[----:B--2---:R-:W-:Y:S05]  /*12330*/  @!P1 NANOSLEEP.SYNCS 0x989680 ;  /* 0x009896800000995d */ /* 0x004fea0003900000 */
[----:B------:R-:W2:Y:S02]  /*12340*/  @!P1 SYNCS.PHASECHK.TRANS64 P1, [R9+URZ+0x22830], R8 ;  /* 0x02283008090095a7 */ /* 0x000ea4000802007f */
[----:B--2---:R-:W-:Y:S05]  /*12350*/  @!P1 BRA `(.L_x_7125) ;  /* 0xfffffffc00ec9947 */ /* 0x004fea000383ffff */
[----:B------:R-:W-:Y:S05]  /*12360*/  BRA `(.L_x_7122) ;  /* 0xffffff2c00e87947 */ /* 0x000fea000383ffff */
.L_x_7129:
[----:B-1----:R-:W-:-:S04]  /*12370*/  IMAD.U32 R9, RZ, RZ, UR6 ;  /* 0x00000006ff097e24 */ /* 0x002fc8000f8e00ff */
[----:B------:R1:W2:Y:S03]  /*12380*/  SYNCS.PHASECHK.TRANS64.TRYWAIT P1, [R9+URZ+0x22850], R8 ;  /* 0x02285008090075a7 */ /* 0x0002a6000802017f */
[----:B--2---:R-:W-:Y:S05]  /*12390*/  @!P1 NANOSLEEP.SYNCS 0x989680 ;  /* 0x009896800000995d */ /* 0x004fea0003900000 */
[----:B------:R-:W2:Y:S02]  /*123a0*/  @!P1 SYNCS.PHASECHK.TRANS64 P1, [R9+URZ+0x22850], R8 ;  /* 0x02285008090095a7 */ /* 0x000ea4000802007f */
[----:B--2---:R-:W-:Y:S05]  /*123b0*/  @!P1 BRA `(.L_x_7129) ;  /* 0xfffffffc00ec9947 */ /* 0x004fea000383ffff */
[----:B------:R-:W-:Y:S05]  /*123c0*/  BRA `(.L_x_7126) ;  /* 0xffffff3800087947 */ /* 0x000fea000383ffff */
.L_x_7136:
[----:B-1----:R-:W-:-:S04]  /*123d0*/  IMAD.U32 R3, RZ, RZ, UR9 ;  /* 0x00000009ff037e24 */ /* 0x002fc8000f8e00ff */
[----:B------:R1:W2:Y:S03]  /*123e0*/  SYNCS.PHASECHK.TRANS64.TRYWAIT P1, [R3+URZ+0x22850], R0 ;  /* 0x02285000030075a7 */ /* 0x0002a6000802017f */
[----:B--2---:R-:W-:Y:S05]  /*123f0*/  @!P1 NANOSLEEP.SYNCS 0x989680 ;  /* 0x009896800000995d */ /* 0x004fea0003900000 */
[----:B------:R-:W2:Y:S02]  /*12400*/  @!P1 SYNCS.PHASECHK.TRANS64 P1, [R3+URZ+0x22850], R0 ;  /* 0x02285000030095a7 */ /* 0x000ea4000802007f */
[----:B--2---:R-:W-:Y:S05]  /*12410*/  @!P1 BRA `(.L_x_7136) ;  /* 0xfffffffc00ec9947 */ /* 0x004fea000383ffff */
[----:B------:R-:W-:Y:S05]  /*12420*/  BRA `(.L_x_7135) ;  /* 0xffffff6000787947 */ /* 0x000fea000383ffff */
.L_x_7181:
[----:B------:R-:W0:Y:S01]  /*12430*/  S2R R20, SR_TID.X ;  /* 0x0000000000147919 */ /* 0x000e220000002100 */
[----:B------:R-:W-:Y:S01]  /*12440*/  MOV R12, RZ ;  /* 0x000000ff000c7202 */ /* 0x000fe20000000f00 */
        /* <DEDUP_REMOVED lines=8> */
.L_x_7258:
[----:B------:R-:W-:Y:S05]  /*124d0*/  BRA `(.L_x_7259) ;  /* 0xffffffac00287947 */ /* 0x000fea000383ffff */
.L_x_7184:
[----:B0-----:R0:W1:Y:S02]  /*124e0*/  SYNCS.PHASECHK.TRANS64.TRYWAIT P0, [R0+URZ+0x22880], R30 ;  /* 0x0228801e000075a7 */ /* 0x001064000800017f */
[----:B-1----:R-:W-:Y:S05]  /*124f0*/  @!P0 NANOSLEEP.SYNCS 0x989680 ;  /* 0x009896800000895d */ /* 0x002fea0003900000 */
[----:B------:R-:W1:Y:S02]  /*12500*/  @!P0 SYNCS.PHASECHK.TRANS64 P0, [R0+URZ+0x22880], R30 ;  /* 0x0228801e000085a7 */ /* 0x000e64000800007f */
[----:B-1----:R-:W-:Y:S05]  /*12510*/  @!P0 BRA `(.L_x_7184) ;  /* 0xfffffffc00f08947 */ /* 0x002fea000383ffff */
[----:B------:R-:W-:Y:S05]  /*12520*/  BRA `(.L_x_7260) ;  /* 0xffffffb000507947 */ /* 0x000fea000383ffff */
.L_x_7185:
        /* <DEDUP_REMOVED lines=8> */
.L_x_7262:
[----:B------:R-:W-:Y:S05]  /*125b0*/  BSYNC B0 ;  /* 0x0000000000007941 */ /* 0x000fea0003800000 */
.L_x_7261:
[----:B------:R-:W-:Y:S01]  /*125c0*/  IMAD.MOV.U32 R13, RZ, RZ, R9 ;  /* 0x000000ffff0d7224 */ /* 0x000fe200078e0009 */
[C---:B------:R-:W-:Y:S01]  /*125d0*/  ISETP.GE.AND P3, PT, R20.reuse, 0x41, PT ;  /* 0x000000411400780c */ /* 0x040fe20003f66270 */
[----:B------:R-:W-:Y:S01]  /*125e0*/  IMAD.MOV.U32 R12, RZ, RZ, RZ ;  /* 0x000000ffff0c7224 */ /* 0x000fe200078e00ff */
[----:B------:R-:W-:Y:S01]  /*125f0*/  LOP3.LUT R27, R27, 0xffffffef, RZ, 0xc0, !PT ;  /* 0xffffffef1b1b7812 */ /* 0x000fe200078ec0ff */
[----:B------:R-:W-:Y:S01]  /*12600*/  IMAD.MOV.U32 R11, RZ, RZ, 0x181f ;  /* 0x0000181fff0b7424 */ /* 0x000fe200078e00ff */
[C---:B------:R-:W-:Y:S01]  /*12610*/  ISETP.GE.AND P2, PT, R20.reuse, 0x61, PT ;  /* 0x000000611400780c */ /* 0x040fe20003f46270 */
        /* <DEDUP_REMOVED lines=8> */
.L_x_7263:
[----:B------:R-:W-:Y:S02]  /*126a0*/  IMAD.MOV.U32 R13, RZ, RZ, R10 ;  /* 0x000000ffff0d7224 */ /* 0x000fe400078e000a */
[----:B------:R-:W-:Y:S01]  /*126b0*/  IMAD.MOV.U32 R12, RZ, RZ, 0x1 ;  /* 0x00000001ff0c7424 */ /* 0x000fe200078e00ff */
[----:B------:R-:W-:-:S07]  /*126c0*/  MOV R2, R14 ;  /* 0x0000000e00027202 */ /* 0x000fce0000000f00 */
[----:B------:R-:W-:Y:S05]  /*126d0*/  WARPSYNC.COLLECTIVE R15, `(.L_x_7264) ;  /* 0x000000000f087348 */ /* 0x000fea0003c00000 */
[----:B------:R0:W1:Y:S02]  /*126e0*/  SHFL.IDX P6, R14, R13, R12, R11 ;  /* 0x0000000c0d0e7389 */ /* 0x00006400000c000b */
[----:B01----:R-:W-:Y:S01]  /*126f0*/  ENDCOLLECTIVE ;  /* 0x000000000000791b */ /* 0x003fe20003800000 */
.L_x_7264:
[----:B------:R-:W-:-:S05]  /*12700*/  IADD3 R2, P1, R32, R2, RZ ;  /* 0x0000000220027210 */ /* 0x000fca0007f3e0ff */
[----:B------:R-:W-:Y:S01]  /*12710*/  IMAD.X R3, RZ, RZ, R3, P1 ;  /* 0x000000ffff037224 */ /* 0x000fe200008e0603 */
[----:B------:R-:W-:Y:S02]  /*12720*/  ISETP.LT.OR P1, PT, R20, 0x1, P0 ;  /* 0x000000011400780c */ /* 0x000fe40000721670 */
[----:B------:R-:W-:-:S11]  /*12730*/  MOV R13, R9 ;  /* 0x00000009000d7202 */ /* 0x000fd60000000f00 */
[----:B------:R-:W-:Y:S01]  /*12740*/  @!PT LDS RZ, [RZ] ;  /* 0x00000000fffff984 */ /* 0x000fe20000000800 */
[----:B------:R-:W-:Y:S01]  /*12750*/  @!PT LDS RZ, [RZ] ;  /* 0x00000000fffff984 */ /* 0x000fe20000000800 */
[----:B------:R-:W-:Y:S01]  /*12760*/  @!PT LDS RZ, [RZ] ;  /* 0x00000000fffff984 */ /* 0x000fe20000000800 */
[----:B------:R0:W-:Y:S02]  /*12770*/  LDGSTS.E.BYPASS.LTC128B.128 [R4+0xa400], desc[UR50][R2.64], !P1 ;  /* 0x0a40000002047fae */ /* 0x0001e4000c901d72 */
[----:B0-----:R-:W-:-:S07]  /*12780*/  IMAD.MOV.U32 R3, RZ, RZ, R14 ;  /* 0x000000ffff037224 */ /* 0x001fce00078e000e */
[----:B------:R-:W-:Y:S05]  /*12790*/  WARPSYNC.COLLECTIVE R15, `(.L_x_7265) ;  /* 0x000000000f087348 */ /* 0x000fea0003c00000 */
[----:B------:R0:W1:Y:S02]  /*127a0*/  SHFL.IDX P6, R14, R13, R12, R11 ;  /* 0x0000000c0d0e7389 */ /* 0x00006400000c000b */
[----:B01----:R-:W-:Y:S01]  /*127b0*/  ENDCOLLECTIVE ;  /* 0x000000000000791b */ /* 0x003fe20003800000 */
.L_x_7265:
[----:B------:R-:W-:Y:S02]  /*127c0*/  IMAD.MOV.U32 R13, RZ, RZ, R10 ;  /* 0x000000ffff0d7224 */ /* 0x000fe400078e000a */
[----:B------:R-:W-:Y:S02]  /*127d0*/  IMAD.MOV.U32 R12, RZ, RZ, 0x2 ;  /* 0x00000002ff0c7424 */ /* 0x000fe400078e00ff */
[----:B------:R-:W-:-:S07]  /*127e0*/  IMAD.MOV.U32 R2, RZ, RZ, R14 ;  /* 0x000000ffff027224 */ /* 0x000fce00078e000e */
[----:B------:R-:W-:Y:S05]  /*127f0*/  WARPSYNC.COLLECTIVE R15, `(.L_x_7266) ;  /* 0x000000000f087348 */ /* 0x000fea0003c00000 */
[----:B------:R0:W1:Y:S02]  /*12800*/  SHFL.IDX P6, R14, R13, R12, R11 ;  /* 0x0000000c0d0e7389 */ /* 0x00006400000c000b */
[----:B01----:R-:W-:Y:S01]  /*12810*/  ENDCOLLECTIVE ;  /* 0x000000000000791b */ /* 0x003fe20003800000 */
.L_x_7266:
        /* <DEDUP_REMOVED lines=12> */
.L_x_7267:
[----:B------:R-:W-:Y:S02]  /*128e0*/  IMAD.MOV.U32 R13, RZ, RZ, R10 ;  /* 0x000000ffff0d7224 */ /* 0x000fe400078e000a */
[----:B------:R-:W-:Y:S02]  /*128f0*/  IMAD.MOV.U32 R12, RZ, RZ, 0x3 ;  /* 0x00000003ff0c7424 */ /* 0x000fe400078e00ff */
[----:B------:R-:W-:-:S07]  /*12900*/  IMAD.MOV.U32 R2, RZ, RZ, R14 ;  /* 0x000000ffff027224 */ /* 0x000fce00078e000e */
[----:B------:R-:W-:Y:S05]  /*12910*/  WARPSYNC.COLLECTIVE R15, `(.L_x_7268) ;  /* 0x000000000f087348 */ /* 0x000fea0003c00000 */
[----:B------:R0:W1:Y:S02]  /*12920*/  SHFL.IDX P6, R14, R13, R12, R11 ;  /* 0x0000000c0d0e7389 */ /* 0x00006400000c000b */
[----:B01----:R-:W-:Y:S01]  /*12930*/  ENDCOLLECTIVE ;  /* 0x000000000000791b */ /* 0x003fe20003800000 */
.L_x_7268:
        /* <DEDUP_REMOVED lines=12> */
.L_x_7269:
[----:B------:R-:W-:Y:S02]  /*12a00*/  IMAD.MOV.U32 R13, RZ, RZ, R10 ;  /* 0x000000ffff0d7224 */ /* 0x000fe400078e000a */
[----:B------:R-:W-:Y:S02]  /*12a10*/  IMAD.MOV.U32 R12, RZ, RZ, 0x4 ;  /* 0x00000004ff0c7424 */ /* 0x000fe400078e00ff */
[----:B------:R-:W-:-:S07]  /*12a20*/  IMAD.MOV.U32 R2, RZ, RZ, R14 ;  /* 0x000000ffff027224 */ /* 0x000fce00078e000e */
[----:B------:R-:W-:Y:S05]  /*12a30*/  WARPSYNC.COLLECTIVE R15, `(.L_x_7270) ;  /* 0x000000000f087348 */ /* 0x000fea0003c00000 */
[----:B------:R0:W1:Y:S02]  /*12a40*/  SHFL.IDX P6, R14, R13, R12, R11 ;  /* 0x0000000c0d0e7389 */ /* 0x00006400000c000b */
[----:B01----:R-:W-:Y:S01]  /*12a50*/  ENDCOLLECTIVE ;  /* 0x000000000000791b */ /* 0x003fe20003800000 */
.L_x_7270:
        /* <DEDUP_REMOVED lines=12> */
.L_x_7271:
[----:B------:R-:W-:Y:S02]  /*12b20*/  IMAD.MOV.U32 R13, RZ, RZ, R10 ;  /* 0x000000ffff0d7224 */ /* 0x000fe400078e000a */
[----:B------:R-:W-:Y:S02]  /*12b30*/  IMAD.MOV.U32 R12, RZ, RZ, 0x5 ;  /* 0x00000005ff0c7424 */ /* 0x000fe400078e00ff */
[----:B------:R-:W-:-:S07]  /*12b40*/  IMAD.MOV.U32 R2, RZ, RZ, R14 ;  /* 0x000000ffff027224 */ /* 0x000fce00078e000e */
[----:B------:R-:W-:Y:S05]  /*12b50*/  WARPSYNC.COLLECTIVE R15, `(.L_x_7272) ;  /* 0x000000000f087348 */ /* 0x000fea0003c00000 */
[----:B------:R0:W1:Y:S02]  /*12b60*/  SHFL.IDX P6, R14, R13, R12, R11 ;  /* 0x0000000c0d0e7389 */ /* 0x00006400000c000b */
[----:B01----:R-:W-:Y:S01]  /*12b70*/  ENDCOLLECTIVE ;  /* 0x000000000000791b */ /* 0x003fe20003800000 */
.L_x_7272:
        /* <DEDUP_REMOVED lines=12> */
.L_x_7273:
[----:B------:R-:W-:Y:S02]  /*12c40*/  IMAD.MOV.U32 R13, RZ, RZ, R10 ;  /* 0x000000ffff0d7224 */ /* 0x000fe400078e000a */
[----:B------:R-:W-:Y:S02]  /*12c50*/  IMAD.MOV.U32 R12, RZ, RZ, 0x6 ;  /* 0x00000006ff0c7424 */ /* 0x000fe400078e00ff */
[----:B------:R-:W-:-:S07]  /*12c60*/  IMAD.MOV.U32 R2, RZ, RZ, R14 ;  /* 0x000000ffff027224 */ /* 0x000fce00078e000e */
[----:B------:R-:W-:Y:S05]  /*12c70*/  WARPSYNC.COLLECTIVE R15, `(.L_x_7274) ;  /* 0x000000000f087348 */ /* 0x000fea0003c00000 */
[----:B------:R0:W1:Y:S02]  /*12c80*/  SHFL.IDX P6, R14, R13, R12, R11 ;  /* 0x0000000c0d0e7389 */ /* 0x00006400000c000b */
[----:B01----:R-:W-:Y:S01]  /*12c90*/  ENDCOLLECTIVE ;  /* 0x000000000000791b */ /* 0x003fe20003800000 */
.L_x_7274:
        /* <DEDUP_REMOVED lines=12> */
.L_x_7275:
[----:B------:R-:W-:Y:S02]  /*12d60*/  IMAD.MOV.U32 R13, RZ, RZ, R10 ;  /* 0x000000ffff0d7224 */ /* 0x000fe400078e000a */
[----:B------:R-:W-:Y:S02]  /*12d70*/  IMAD.MOV.U32 R12, RZ, RZ, 0x7 ;  /* 0x00000007ff0c7424 */ /* 0x000fe400078e00ff */
[----:B------:R-:W-:-:S07]  /*12d80*/  IMAD.MOV.U32 R2, RZ, RZ, R14 ;  /* 0x000000ffff027224 */ /* 0x000fce00078e000e */
[----:B------:R-:W-:Y:S05]  /*12d90*/  WARPSYNC.COLLECTIVE R15, `(.L_x_7276) ;  /* 0x000000000f087348 */ /* 0x000fea0003c00000 */
[----:B------:R0:W1:Y:S02]  /*12da0*/  SHFL.IDX P6, R14, R13, R12, R11 ;  /* 0x0000000c0d0e7389 */ /* 0x00006400000c000b */
[----:B01----:R-:W-:Y:S01]  /*12db0*/  ENDCOLLECTIVE ;  /* 0x000000000000791b */ /* 0x003fe20003800000 */
.L_x_7276:
        /* <DEDUP_REMOVED lines=8> */
[----:B------:R-:W-:-:S07]  /*12e40*/  IMAD.MOV.U32 R10, RZ, RZ, R14 ;  /* 0x000000ffff0a7224 */ /* 0x000fce00078e000e */
[----:B0-----:R-:W-:Y:S05]  /*12e50*/  WARPSYNC.COLLECTIVE R15, `(.L_x_7277) ;  /* 0x000000000f087348 */ /* 0x001fea0003c00000 */
[----:B------:R1:W2:Y:S02]  /*12e60*/  SHFL.IDX P6, R14, R13, R12, R11 ;  /* 0x0000000c0d0e7389 */ /* 0x0002a400000c000b */
[----:B012---:R-:W-:Y:S01]  /*12e70*/  ENDCOLLECTIVE ;  /* 0x000000000000791b */ /* 0x007fe20003800000 */
.L_x_7277:
[----:B------:R-:W-:Y:S02]  /*12e80*/  IMAD.MOV.U32 R13, RZ, RZ, R21 ;  /* 0x000000ffff0d7224 */ /* 0x000fe400078e0015 */
[----:B------:R-:W-:Y:S02]  /*12e90*/  IMAD.MOV.U32 R12, RZ, RZ, RZ ;  /* 0x000000ffff0c7224 */ /* 0x000fe400078e00ff */
[----:B------:R-:W-:-:S07]  /*12ea0*/  IMAD.MOV.U32 R2, RZ, RZ, R14 ;  /* 0x000000ffff027224 */ /* 0x000fce00078e000e */
[----:B------:R-:W-:Y:S05]  /*12eb0*/  WARPSYNC.COLLECTIVE R15, `(.L_x_7278) ;  /* 0x000000000f087348 */ /* 0x000fea0003c00000 */
[----:B------:R0:W1:Y:S02]  /*12ec0*/  SHFL.IDX P6, R14, R13, R12, R11 ;  /* 0x0000000c0d0e7389 */ /* 0x00006400000c000b */
[----:B01----:R-:W-:Y:S01]  /*12ed0*/  ENDCOLLECTIVE ;  /* 0x000000000000791b */ /* 0x003fe20003800000 */
.L_x_7278:
        /* <DEDUP_REMOVED lines=12> */
.L_x_7279:
[----:B------:R-:W-:Y:S02]  /*12fa0*/  IMAD.MOV.U32 R13, RZ, RZ, R21 ;  /* 0x000000ffff0d7224 */ /* 0x000fe400078e0015 */
[----:B------:R-:W-:Y:S02]  /*12fb0*/  IMAD.MOV.U32 R12, RZ, RZ, 0x1 ;  /* 0x00000001ff0c7424 */ /* 0x000fe400078e00ff */
[----:B------:R-:W-:-:S07]  /*12fc0*/  IMAD.MOV.U32 R2, RZ, RZ, R14 ;  /* 0x000000ffff027224 */ /* 0x000fce00078e000e */
[----:B------:R-:W-:Y:S05]  /*12fd0*/  WARPSYNC.COLLECTIVE R15, `(.L_x_7280) ;  /* 0x000000000f087348 */ /* 0x000fea0003c00000 */
[----:B------:R0:W1:Y:S02]  /*12fe0*/  SHFL.IDX P6, R14, R13, R12, R11 ;  /* 0x0000000c0d0e7389 */ /* 0x00006400000c000b */
[----:B01----:R-:W-:Y:S01]  /*12ff0*/  ENDCOLLECTIVE ;  /* 0x000000000000791b */ /* 0x003fe20003800000 */
.L_x_7280:
        /* <DEDUP_REMOVED lines=8> */
[----:B------:R-:W-:Y:S01]  /*13080*/  ISETP.GE.AND P1, PT, R20, 0x11, PT ;  /* 0x000000111400780c */ /* 0x000fe20003f26270 */
[----:B------:R-:W-:-:S12]  /*13090*/  IMAD.MOV.U32 R21, RZ, RZ, R14 ;  /* 0x000000ffff157224 */ /* 0x000fd800078e000e */
[----:B0-----:R-:W-:Y:S05]  /*130a0*/  WARPSYNC.COLLECTIVE R15, `(.L_x_7281) ;  /* 0x000000000f087348 */ /* 0x001fea0003c00000 */
[----:B------:R1:W2:Y:S02]  /*130b0*/  SHFL.IDX P6, R14, R13, R12, R11 ;  /* 0x0000000c0d0e7389 */ /* 0x0002a400000c000b */
[----:B012---:R-:W-:Y:S01]  /*130c0*/  ENDCOLLECTIVE ;  /* 0x000000000000791b */ /* 0x007fe20003800000 */
.L_x_7281:
[----:B------:R-:W-:Y:S02]  /*130d0*/  @P1 LOP3.LUT R27, R27, 0x10, RZ, 0xfc, !PT ;  /* 0x000000101b1b1812 */ /* 0x000fe400078efcff */
[----:B------:R-:W-:Y:S02]  /*130e0*/  ISETP.GE.AND P1, PT, R20, 0x51, PT ;  /* 0x000000511400780c */ /* 0x000fe40003f26270 */
[----:B------:R-:W-:-:S04]  /*130f0*/  LOP3.LUT R27, R27, 0xffffffdf, RZ, 0xc0, !PT ;  /* 0xffffffdf1b1b7812 */ /* 0x000fc800078ec0ff */
[----:B------:R-:W-:Y:S02]  /*13100*/  @P3 LOP3.LUT R27, R27, 0x20, RZ, 0xfc, !PT ;  /* 0x000000201b1b3812 */ /* 0x000fe400078efcff */
[----:B------:R-:W-:Y:S02]  /*13110*/  ISETP.GE.AND P3, PT, R20, 0x71, PT ;  /* 0x000000711400780c */ /* 0x000fe40003f66270 */
[----:B------:R-:W-:Y:S01]  /*13120*/  LOP3.LUT R27, R27, 0xffffffbf, RZ, 0xc0, !PT ;  /* 0xffffffbf1b1b7812 */ /* 0x000fe200078ec0ff */
[----:B------:R-:W-:-:S03]  /*13130*/  IMAD.MOV.U32 R2, RZ, RZ, R14 ;  /* 0x000000ffff027224 */ /* 0x000fc600078e000e */
[----:B------:R-:W-:Y:S02]  /*13140*/  @P1 LOP3.LUT R27, R27, 0x40, RZ, 0xfc, !PT ;  /* 0x000000401b1b1812 */ /* 0x000fe400078efcff */
[----:B------:R-:W-:Y:S02]  /*13150*/  ISETP.GE.AND P1, PT, R20, 0x81, PT ;  /* 0x000000811400780c */ /* 0x000fe40003f26270 */
[----:B------:R-:W-:-:S04]  /*13160*/  LOP3.LUT R27, R27, 0xfffffeff, RZ, 0xc0, !PT ;  /* 0xfffffeff1b1b7812 */ /* 0x000fc800078ec0ff */
[----:B------:R-:W-:Y:S02]  /*13170*/  @P2 LOP3.LUT R27, R27, 0x100, RZ, 0xfc, !PT ;  /* 0x000001001b1b2812 */ /* 0x000fe400078efcff */
[----:B------:R-:W-:Y:S02]  /*13180*/  ISETP.GE.AND P2, PT, R20, 0x91, PT ;  /* 0x000000911400780c */ /* 0x000fe40003f46270 */
[----:B------:R-:W-:-:S11]  /*13190*/  LOP3.LUT R27, R27, 0xfffffdff, RZ, 0xc0, !PT ;  /* 0xfffffdff1b1b7812 */ /* 0x000fd600078ec0ff */
[----:B------:R-:W-:Y:S01]  /*131a0*/  @P2 LOP3.LUT R27, R27, 0x200, RZ, 0xfc, !PT ;  /* 0x000002001b1b2812 */ /* 0x000fe200078efcff */
[----:B------:R-:W-:Y:S06]  /*131b0*/  BRA `(.L_x_7282) ;  /* 0xffffffac00287947 */ /* 0x000fec000383ffff */
.L_x_7190:
[----:B--2---:R2:W3:Y:S02]  /*131c0*/  SYNCS.PHASECHK.TRANS64.TRYWAIT P0, [R0+URZ+0x22840], R30 ;  /* 0x0228401e000075a7 */ /* 0x0044e4000800017f */
[----:B---3--:R-:W-:Y:S05]  /*131d0*/  @!P0 NANOSLEEP.SYNCS 0x989680 ;  /* 0x009896800000895d */ /* 0x008fea0003900000 */
[----:B------:R-:W3:Y:S02]  /*131e0*/  @!P0 SYNCS.PHASECHK.TRANS64 P0, [R0+URZ+0x22840], R30 ;  /* 0x0228401e000085a7 */ /* 0x000ee4000800007f */
[----:B---3--:R-:W-:Y:S05]  /*131f0*/  @!P0 BRA `(.L_x_7190) ;  /* 0xfffffffc00f08947 */ /* 0x008fea000383ffff */
[----:B------:R-:W-:Y:S05]  /*13200*/  BRA `(.L_x_7283) ;  /* 0xffffffac007c7947 */ /* 0x000fea000383ffff */
.L_x_7191:
        /* <DEDUP_REMOVED lines=8> */
.L_x_7285:
[----:B------:R-:W-:Y:S05]  /*13290*/  BSYNC B0 ;  /* 0x0000000000007941 */ /* 0x000fea0003800000 */
.L_x_7284:
        /* <DEDUP_REMOVED lines=8> */
.L_x_7286:
[----:B------:R-:W-:Y:S02]  /*13320*/  IMAD.MOV.U32 R13, RZ, RZ, R7 ;  /* 0x000000ffff0d7224 */ /* 0x000fe400078e0007 */
[----:B------:R-:W-:Y:S01]  /*13330*/  IMAD.MOV.U32 R12, RZ, RZ, 0x1 ;  /* 0x00000001ff0c7424 */ /* 0x000fe200078e00ff */
[----:B------:R-:W-:-:S13]  /*13340*/  LOP3.LUT P6, RZ, R27, 0x80, RZ, 0xc0, !PT ;  /* 0x000000801bff7812 */ /* 0x000fda00078cc0ff */
[----:B------:R-:W-:-:S05]  /*13350*/  @P6 IADD3 R9, P0, R32, R14, RZ ;  /* 0x0000000e20096210 */ /* 0x000fca0007f1e0ff */
[----:B------:R-:W-:Y:S01]  /*13360*/  @P6 IMAD.X R3, RZ, RZ, R2, P0 ;  /* 0x000000ffff036224 */ /* 0x000fe200000e0602 */
[----:B------:R-:W-:-:S05]  /*13370*/  @P6 MOV R2, R9 ;  /* 0x0000000900026202 */ /* 0x000fca0000000f00 */
[----:B------:R-:W-:Y:S01]  /*13380*/  @!PT LDS RZ, [RZ] ;  /* 0x00000000fffff984 */ /* 0x000fe20000000800 */
[----:B------:R-:W-:Y:S01]  /*13390*/  @!PT LDS RZ, [RZ] ;  /* 0x00000000fffff984 */ /* 0x000fe20000000800 */
[----:B------:R-:W-:Y:S01]  /*133a0*/  @!PT LDS RZ, [RZ] ;  /* 0x00000000fffff984 */ /* 0x000fe20000000800 */
[----:B------:R0:W-:Y:S02]  /*133b0*/  @P6 LDGSTS.E.BYPASS.LTC128B.128 [R4+0x18400], desc[UR50][R2.64], !P2 ;  /* 0x1840000002046fae */ /* 0x0001e4000d101d72 */
[----:B0-----:R-:W-:Y:S05]  /*133c0*/  WARPSYNC.COLLECTIVE R15, `(.L_x_7287) ;  /* 0x000000000f087348 */ /* 0x001fea0003c00000 */
[----:B------:R1:W2:Y:S02]  /*133d0*/  SHFL.IDX P6, R14, R13, R12, R11 ;  /* 0x0000000c0d0e7389 */ /* 0x0002a400000c000b */
[----:B012---:R-:W-:Y:S01]  /*133e0*/  ENDCOLLECTIVE ;  /* 0x000000000000791b */ /* 0x007fe20003800000 */
.L_x_7287:
[----:B------:R-:W-:Y:S02]  /*133f0*/  IMAD.MOV.U32 R13, RZ, RZ, R8 ;  /* 0x000000ffff0d7224 */ /* 0x000fe400078e0008 */
[----:B------:R-:W-:-:S07]  /*13400*/  IMAD.MOV.U32 R2, RZ, RZ, R14 ;  /* 0x000000ffff027224 */ /* 0x000fce00078e000e */
[----:B------:R-:W-:Y:S05]  /*13410*/  WARPSYNC.COLLECTIVE R15, `(.L_x_7288) ;  /* 0x000000000f087348 */ /* 0x000fea0003c00000 */
[----:B------:R0:W1:Y:S02]  /*13420*/  SHFL.IDX P6, R14, R13, R12, R11 ;  /* 0x0000000c0d0e7389 */ /* 0x00006400000c000b */
[----:B01----:R-:W-:Y:S01]  /*13430*/  ENDCOLLECTIVE ;  /* 0x000000000000791b */ /* 0x003fe20003800000 */
.L_x_7288:
        /* <DEDUP_REMOVED lines=13> */
.L_x_7289:
[----:B------:R-:W-:Y:S02]  /*13510*/  IMAD.MOV.U32 R13, RZ, RZ, R8 ;  /* 0x000000ffff0d7224 */ /* 0x000fe400078e0008 */
[----:B------:R-:W-:-:S07]  /*13520*/  IMAD.MOV.U32 R2, RZ, RZ, R14 ;  /* 0x000000ffff027224 */ /* 0x000fce00078e000e */
[----:B------:R-:W-:Y:S05]  /*13530*/  WARPSYNC.COLLECTIVE R15, `(.L_x_7290) ;  /* 0x000000000f087348 */ /* 0x000fea0003c00000 */
[----:B------:R0:W1:Y:S02]  /*13540*/  SHFL.IDX P6, R14, R13, R12, R11 ;  /* 0x0000000c0d0e7389 */ /* 0x00006400000c000b */
[----:B01----:R-:W-:Y:S01]  /*13550*/  ENDCOLLECTIVE ;  /* 0x000000000000791b */ /* 0x003fe20003800000 */
.L_x_7290:
[----:B------:R-:W-:Y:S02]  /*13560*/  IMAD.MOV.U32 R13, RZ, RZ, R7 ;  /* 0x000000ffff0d7224 */ /* 0x000fe400078e0007 */
[----:B------:R-:W-:Y:S01]  /*13570*/  IMAD.MOV.U32 R12, RZ, RZ, 0x3 ;  /* 0x00000003ff0c7424 */ /* 0x000fe200078e00ff */
[----:B------:R-:W-:-:S13]  /*13580*/  @P5 IADD3 R9, P0, R32, R14, RZ ;  /* 0x0000000e20095210 */ /* 0x000fda0007f1e0ff */
[----:B------:R-:W-:Y:S05]  /*13590*/  WARPSYNC.COLLECTIVE R15, `(.L_x_7291) ;  /* 0x000000000f087348 */ /* 0x000fea0003c00000 */
[----:B------:R0:W1:Y:S02]  /*135a0*/  SHFL.IDX P6, R14, R13, R12, R11 ;  /* 0x0000000c0d0e7389 */ /* 0x00006400000c000b */
[----:B01----:R-:W-:Y:S01]  /*135b0*/  ENDCOLLECTIVE ;  /* 0x000000000000791b */ /* 0x003fe20003800000 */
.L_x_7291:
[----:B------:R-:W-:Y:S01]  /*135c0*/  @P5 IMAD.X R10, RZ, RZ, R2, P0 ;  /* 0x000000ffff0a5224 */ /* 0x000fe200000e0602 */
[----:B------:R-:W-:-:S03]  /*135d0*/  @P5 MOV R2, R9 ;  /* 0x0000000900025202 */ /* 0x000fc60000000f00 */
[----:B------:R-:W-:-:S05]  /*135e0*/  @P5 IMAD.MOV.U32 R3, RZ, RZ, R10 ;  /* 0x000000ffff035224 */ /* 0x000fca00078e000a */
[----:B------:R-:W-:Y:S01]  /*135f0*/  @!PT LDS RZ, [RZ] ;  /* 0x00000000fffff984 */ /* 0x000fe20000000800 */
[----:B------:R-:W-:Y:S01]  /*13600*/  @!PT LDS RZ, [RZ] ;  /* 0x00000000fffff984 */ /* 0x000fe20000000800 */
[----:B------:R-:W-:Y:S01]  /*13610*/  @!PT LDS RZ, [RZ] ;  /* 0x00000000fffff984 */ /* 0x000fe20000000800 */
[----:B------:R0:W-:Y:S01]  /*13620*/  @P5 LDGSTS.E.BYPASS.LTC128B.128 [R4+0x19400], desc[UR50][R2.64], !P2 ;  /* 0x1940000002045fae */ /* 0x0001e2000d101d72 */
[----:B------:R-:W-:Y:S01]  /*13630*/  LOP3.LUT P5, RZ, R27, 0x40, RZ, 0xc0, !PT ;  /* 0x000000401bff7812 */ /* 0x000fe200078ac0ff */
[----:B------:R-:W-:Y:S02]  /*13640*/  IMAD.MOV.U32 R13, RZ, RZ, R8 ;  /* 0x000000ffff0d7224 */ /* 0x000fe400078e0008 */
[----:B0-----:R-:W-:-:S10]  /*13650*/  IMAD.MOV.U32 R2, RZ, RZ, R14 ;  /* 0x000000ffff027224 */ /* 0x001fd400078e000e */
[----:B------:R-:W-:Y:S05]  /*13660*/  WARPSYNC.COLLECTIVE R15, `(.L_x_7292) ;  /* 0x000000000f087348 */ /* 0x000fea0003c00000 */
[----:B------:R0:W1:Y:S02]  /*13670*/  SHFL.IDX P6, R14, R13, R12, R11 ;  /* 0x0000000c0d0e7389 */ /* 0x00006400000c000b */
[----:B01----:R-:W-:Y:S01]  /*13680*/  ENDCOLLECTIVE ;  /* 0x000000000000791b */ /* 0x003fe20003800000 */
.L_x_7292:
[----:B------:R-:W-:Y:S02]  /*13690*/  IMAD.MOV.U32 R13, RZ, RZ, R7 ;  /* 0x000000ffff0d7224 */ /* 0x000fe400078e0007 */
[----:B------:R-:W-:Y:S01]  /*136a0*/  IMAD.MOV.U32 R12, RZ, RZ, 0x4 ;  /* 0x00000004ff0c7424 */ /* 0x000fe200078e00ff */
[----:B------:R-:W-:-:S13]  /*136b0*/  @P4 IADD3 R9, P0, R32, R14, RZ ;  /* 0x0000000e20094210 */ /* 0x000fda0007f1e0ff */
[----:B------:R-:W-:Y:S05]  /*136c0*/  WARPSYNC.COLLECTIVE R15, `(.L_x_7293) ;  /* 0x000000000f087348 */ /* 0x000fea0003c00000 */
[----:B------:R0:W1:Y:S02]  /*136d0*/  SHFL.IDX P6, R14, R13, R12, R11 ;  /* 0x0000000c0d0e7389 */ /* 0x00006400000c000b */
[----:B01----:R-:W-:Y:S01]  /*136e0*/  ENDCOLLECTIVE ;  /* 0x000000000000791b */ /* 0x003fe20003800000 */
.L_x_7293:
[----:B------:R-:W-:Y:S01]  /*136f0*/  @P4 IADD3.X R10, RZ, R2, RZ, P0, !PT ;  /* 0x00000002ff0a4210 */ /* 0x000fe200007fe4ff */
[----:B------:R-:W-:-:S04]  /*13700*/  @P4 IMAD.MOV.U32 R2, RZ, RZ, R9 ;  /* 0x000000ffff024224 */ /* 0x000fc800078e0009 */
[----:B------:R-:W-:-:S05]  /*13710*/  @P4 IMAD.MOV.U32 R3, RZ, RZ, R10 ;  /* 0x000000ffff034224 */ /* 0x000fca00078e000a */
[----:B------:R-:W-:Y:S01]  /*13720*/  @!PT LDS RZ, [RZ] ;  /* 0x00000000fffff984 */ /* 0x000fe20000000800 */
[----:B------:R-:W-:Y:S01]  /*13730*/  @!PT LDS RZ, [RZ] ;  /* 0x00000000fffff984 */ /* 0x000fe20000000800 */
[----:B------:R-:W-:Y:S01]  /*13740*/  @!PT LDS RZ, [RZ] ;  /* 0x00000000fffff984 */ /* 0x000fe20000000800 */
[----:B------:R0:W-:Y:S01]  /*13750*/  @P4 LDGSTS.E.BYPASS.LTC128B.128 [R4+0x19c00], desc[UR50][R2.64], !P2 ;  /* 0x19c0000002044fae */ /* 0x0001e2000d101d72 */
[----:B------:R-:W-:Y:S02]  /*13760*/  LOP3.LUT P4, RZ, R27, 0x20, RZ, 0xc0, !PT ;  /* 0x000000201bff7812 */ /* 0x000fe4000788c0ff */
[----:B------:R-:W-:Y:S01]  /*13770*/  MOV R13, R8 ;  /* 0x00000008000d7202 */ /* 0x000fe20000000f00 */
[----:B0-----:R-:W-:-:S10]  /*13780*/  IMAD.MOV.U32 R2, RZ, RZ, R14 ;  /* 0x000000ffff027224 */ /* 0x001fd400078e000e */
[----:B------:R-:W-:Y:S05]  /*13790*/  WARPSYNC.COLLECTIVE R15, `(.L_x_7294) ;  /* 0x000000000f087348 */ /* 0x000fea0003c00000 */
[----:B------:R0:W1:Y:S02]  /*137a0*/  SHFL.IDX P6, R14, R13, R12, R11 ;  /* 0x0000000c0d0e7389 */ /* 0x00006400000c000b */
[----:B01----:R-:W-:Y:S01]  /*137b0*/  ENDCOLLECTIVE ;  /* 0x000000000000791b */ /* 0x003fe20003800000 */
.L_x_7294:
[----:B------:R-:W-:Y:S02]  /*137c0*/  IMAD.MOV.U32 R13, RZ, RZ, R7 ;  /* 0x000000ffff0d7224 */ /* 0x000fe400078e0007 */
[----:B------:R-:W-:Y:S01]  /*137d0*/  IMAD.MOV.U32 R12, RZ, RZ, 0x5 ;  /* 0x00000005ff0c7424 */ /* 0x000fe200078e00ff */
[----:B------:R-:W-:-:S13]  /*137e0*/  @P4 IADD3 R9, P0, R32, R14, RZ ;  /* 0x0000000e20094210 */ /* 0x000fda0007f1e0ff */
[----:B------:R-:W-:Y:S05]  /*137f0*/  WARPSYNC.COLLECTIVE R15, `(.L_x_7295) ;  /* 0x000000000f087348 */ /* 0x000fea0003c00000 */
[----:B------:R0:W1:Y:S02]  /*13800*/  SHFL.IDX P6, R14, R13, R12, R11 ;  /* 0x0000000c0d0e7389 */ /* 0x00006400000c000b */
[----:B01----:R-:W-:Y:S01]  /*13810*/  ENDCOLLECTIVE ;  /* 0x000000000000791b */ /* 0x003fe20003800000 */
.L_x_7295:
[----:B------:R-:W-:Y:S02]  /*13820*/  @P4 IMAD.X R10, RZ, RZ, R2, P0 ;  /* 0x000000ffff0a4224 */ /* 0x000fe400000e0602 */
[----:B------:R-:W-:Y:S02]  /*13830*/  @P4 IMAD.MOV.U32 R2, RZ, RZ, R9 ;  /* 0x000000ffff024224 */ /* 0x000fe400078e0009 */
[----:B------:R-:W-:-:S05]  /*13840*/  @P4 IMAD.MOV.U32 R3, RZ, RZ, R10 ;  /* 0x000000ffff034224 */ /* 0x000fca00078e000a */
[----:B------:R-:W-:Y:S01]  /*13850*/  @!PT LDS RZ, [RZ] ;  /* 0x00000000fffff984 */ /* 0x000fe20000000800 */
[----:B------:R-:W-:Y:S01]  /*13860*/  @!PT LDS RZ, [RZ] ;  /* 0x00000000fffff984 */ /* 0x000fe20000000800 */
[----:B------:R-:W-:Y:S01]  /*13870*/  @!PT LDS RZ, [RZ] ;  /* 0x00000000fffff984 */ /* 0x000fe20000000800 */
[----:B------:R0:W-:Y:S01]  /*13880*/  @P4 LDGSTS.E.BYPASS.LTC128B.128 [R4+0x1a400], desc[UR50][R2.64], !P2 ;  /* 0x1a40000002044fae */ /* 0x0001e2000d101d72 */
[----:B------:R-:W-:Y:S01]  /*13890*/  LOP3.LUT P4, RZ, R27, 0x100, RZ, 0xc0, !PT ;  /* 0x000001001bff7812 */ /* 0x000fe2000788c0ff */
[----:B------:R-:W-:Y:S01]  /*138a0*/  IMAD.MOV.U32 R13, RZ, RZ, R8 ;  /* 0x000000ffff0d7224 */ /* 0x000fe200078e0008 */
[----:B0-----:R-:W-:-:S11]  /*138b0*/  MOV R2, R14 ;  /* 0x0000000e00027202 */ /* 0x001fd60000000f00 */
[----:B------:R-:W-:Y:S05]  /*138c0*/  WARPSYNC.COLLECTIVE R15, `(.L_x_7296) ;  /* 0x000000000f087348 */ /* 0x000fea0003c00000 */
[----:B------:R0:W1:Y:S02]  /*138d0*/  SHFL.IDX P6, R14, R13, R12, R11 ;  /* 0x0000000c0d0e7389 */ /* 0x00006400000c000b */
[----:B01----:R-:W-:Y:S01]  /*138e0*/  ENDCOLLECTIVE ;  /* 0x000000000000791b */ /* 0x003fe20003800000 */
.L_x_7296:
[----:B------:R-:W-:Y:S01]  /*138f0*/  IMAD.MOV.U32 R13, RZ, RZ, R7 ;  /* 0x000000ffff0d7224 */ /* 0x000fe200078e0007 */
[----:B------:R-:W-:Y:S02]  /*13900*/  MOV R12, 0x6 ;  /* 0x00000006000c7802 */ /* 0x000fe40000000f00 */
[----:B------:R-:W-:-:S13]  /*13910*/  @P5 IADD3 R9, P0, R32, R14, RZ ;  /* 0x0000000e20095210 */ /* 0x000fda0007f1e0ff */
[----:B------:R-:W-:Y:S05]  /*13920*/  WARPSYNC.COLLECTIVE R15, `(.L_x_7297) ;  /* 0x000000000f087348 */ /* 0x000fea0003c00000 */
[----:B------:R0:W1:Y:S02]  /*13930*/  SHFL.IDX P6, R14, R13, R12, R11 ;  /* 0x0000000c0d0e7389 */ /* 0x00006400000c000b */
[----:B01----:R-:W-:Y:S01]  /*13940*/  ENDCOLLECTIVE ;  /* 0x000000000000791b */ /* 0x003fe20003800000 */
.L_x_7297:
[----:B------:R-:W-:Y:S02]  /*13950*/  @P5 IMAD.X R10, RZ, RZ, R2, P0 ;  /* 0x000000ffff0a5224 */ /* 0x000fe400000e0602 */
[----:B------:R-:W-:Y:S02]  /*13960*/  @P5 IMAD.MOV.U32 R2, RZ, RZ, R9 ;  /* 0x000000ffff025224 */ /* 0x000fe400078e0009 */
[----:B------:R-:W-:-:S05]  /*13970*/  @P5 IMAD.MOV.U32 R3, RZ, RZ, R10 ;  /* 0x000000ffff035224 */ /* 0x000fca00078e000a */
[----:B------:R-:W-:Y:S01]  /*13980*/  @!PT LDS RZ, [RZ] ;  /* 0x00000000fffff984 */ /* 0x000fe20000000800 */
[----:B------:R-:W-:Y:S01]  /*13990*/  @!PT LDS RZ, [RZ] ;  /* 0x00000000fffff984 */ /* 0x000fe20000000800 */
[----:B------:R-:W-:Y:S01]  /*139a0*/  @!PT LDS RZ, [RZ] ;  /* 0x00000000fffff984 */ /* 0x000fe20000000800 */
[----:B------:R0:W-:Y:S01]  /*139b0*/  @P5 LDGSTS.E.BYPASS.LTC128B.128 [R4+0x1ac00], desc[UR50][R2.64], !P2 ;  /* 0x1ac0000002045fae */ /* 0x0001e2000d101d72 */
[----:B------:R-:W-:Y:S02]  /*139c0*/  IMAD.MOV.U32 R13, RZ, RZ, R8 ;  /* 0x000000ffff0d7224 */ /* 0x000fe400078e0008 */
[----:B0-----:R-:W-:-:S07]  /*139d0*/  IMAD.MOV.U32 R2, RZ, RZ, R14 ;  /* 0x000000ffff027224 */ /* 0x001fce00078e000e */
[----:B------:R-:W-:Y:S05]  /*139e0*/  WARPSYNC.COLLECTIVE R15, `(.L_x_7298) ;  /* 0x000000000f087348 */ /* 0x000fea0003c00000 */
[----:B------:R0:W1:Y:S02]  /*139f0*/  SHFL.IDX P6, R14, R13, R12, R11 ;  /* 0x0000000c0d0e7389 */ /* 0x00006400000c000b */
[----:B01----:R-:W-:Y:S01]  /*13a00*/  ENDCOLLECTIVE ;  /* 0x000000000000791b */ /* 0x003fe20003800000 */
.L_x_7298:
[----:B------:R-:W-:Y:S01]  /*13a10*/  MOV R13, R7 ;  /* 0x00000007000d7202 */ /* 0x000fe20000000f00 */
[----:B------:R-:W-:Y:S01]  /*13a20*/  IMAD.MOV.U32 R12, RZ, RZ, 0x7 ;  /* 0x00000007ff0c7424 */ /* 0x000fe200078e00ff */
[----:B------:R-:W-:-:S13]  /*13a30*/  @P4 IADD3 R9, P0, R32, R14, RZ ;  /* 0x0000000e20094210 */ /* 0x000fda0007f1e0ff */
[----:B------:R-:W-:Y:S05]  /*13a40*/  WARPSYNC.COLLECTIVE R15, `(.L_x_7299) ;  /* 0x000000000f087348 */ /* 0x000fea0003c00000 */
[----:B------:R0:W1:Y:S02]  /*13a50*/  SHFL.IDX P6, R14, R13, R12, R11 ;  /* 0x0000000c0d0e7389 */ /* 0x00006400000c000b */
[----:B01----:R-:W-:Y:S01]  /*13a60*/  ENDCOLLECTIVE ;  /* 0x000000000000791b */ /* 0x003fe20003800000 */
.L_x_7299:
        /* <DEDUP_REMOVED lines=8> */
[----:B------:R-:W-:-:S07]  /*13af0*/  IMAD.MOV.U32 R7, RZ, RZ, R14 ;  /* 0x000000ffff077224 */ /* 0x000fce00078e000e */
[----:B0-----:R-:W-:Y:S05]  /*13b00*/  WARPSYNC.COLLECTIVE R15, `(.L_x_7300) ;  /* 0x000000000f087348 */ /* 0x001fea0003c00000 */
[----:B------:R1:W2:Y:S02]  /*13b10*/  SHFL.IDX P6, R14, R13, R12, R11 ;  /* 0x0000000c0d0e7389 */ /* 0x0002a400000c000b */
[----:B012---:R-:W-:Y:S01]  /*13b20*/  ENDCOLLECTIVE ;  /* 0x000000000000791b */ /* 0x007fe20003800000 */
.L_x_7300:
[----:B------:R-:W-:Y:S02]  /*13b30*/  IMAD.MOV.U32 R13, RZ, RZ, R6 ;  /* 0x000000ffff0d7224 */ /* 0x000fe400078e0006 */
[----:B------:R-:W-:Y:S01]  /*13b40*/  IMAD.MOV.U32 R12, RZ, RZ, RZ ;  /* 0x000000ffff0c7224 */ /* 0x000fe200078e00ff */
[----:B------:R-:W-:-:S05]  /*13b50*/  @P3 IADD3 R14, P0, R32, R14, RZ ;  /* 0x0000000e200e3210 */ /* 0x000fca0007f1e0ff */
[----:B------:R-:W-:-:S08]  /*13b60*/  @P3 IMAD.MOV.U32 R2, RZ, RZ, R14 ;  /* 0x000000ffff023224 */ /* 0x000fd000078e000e */
[----:B------:R-:W-:Y:S05]  /*13b70*/  WARPSYNC.COLLECTIVE R15, `(.L_x_7301) ;  /* 0x000000000f087348 */ /* 0x000fea0003c00000 */
[----:B------:R0:W1:Y:S02]  /*13b80*/  SHFL.IDX P6, R14, R13, R12, R11 ;  /* 0x0000000c0d0e7389 */ /* 0x00006400000c000b */
[----:B01----:R-:W-:Y:S01]  /*13b90*/  ENDCOLLECTIVE ;  /* 0x000000000000791b */ /* 0x003fe20003800000 */
.L_x_7301:
[----:B------:R-:W-:-:S05]  /*13ba0*/  @P3 IMAD.X R9, RZ, RZ, R7, P0 ;  /* 0x000000ffff093224 */ /* 0x000fca00000e0607 */
[----:B------:R-:W-:-:S05]  /*13bb0*/  @P3 MOV R3, R9 ;  /* 0x0000000900033202 */ /* 0x000fca0000000f00 */
        /* <DEDUP_REMOVED lines=9> */
.L_x_7302:
[----:B------:R-:W-:Y:S02]  /*13c50*/  IMAD.MOV.U32 R13, RZ, RZ, R6 ;  /* 0x000000ffff0d7224 */ /* 0x000fe400078e0006 */
[----:B------:R-:W-:Y:S01]  /*13c60*/  IMAD.MOV.U32 R12, RZ, RZ, 0x1 ;  /* 0x00000001ff0c7424 */ /* 0x000fe200078e00ff */
[----:B------:R-:W-:-:S05]  /*13c70*/  @P1 IADD3 R14, P0, R32, R14, RZ ;  /* 0x0000000e200e1210 */ /* 0x000fca0007f1e0ff */
[----:B------:R-:W-:Y:S01]  /*13c80*/  @P1 IMAD.X R9, RZ, RZ, R2, P0 ;  /* 0x000000ffff091224 */ /* 0x000fe200000e0602 */
[----:B------:R-:W-:-:S07]  /*13c90*/  @P1 MOV R2, R14 ;  /* 0x0000000e00021202 */ /* 0x000fce0000000f00 */
[----:B------:R-:W-:Y:S05]  /*13ca0*/  WARPSYNC.COLLECTIVE R15, `(.L_x_7303) ;  /* 0x000000000f087348 */ /* 0x000fea0003c00000 */
[----:B------:R0:W1:Y:S02]  /*13cb0*/  SHFL.IDX P6, R14, R13, R12, R11 ;  /* 0x0000000c0d0e7389 */ /* 0x00006400000c000b */
[----:B01----:R-:W-:Y:S01]  /*13cc0*/  ENDCOLLECTIVE ;  /* 0x000000000000791b */ /* 0x003fe20003800000 */
.L_x_7303:
        /* <DEDUP_REMOVED lines=10> */
.L_x_7304:
[----:B------:R-:W-:Y:S05]  /*13d70*/  BRA `(.L_x_7305) ;  /* 0xffffffa800407947 */ /* 0x000fea000383ffff */
.L_x_7196:
[----:B------:R-:W-:Y:S01]  /*13d80*/  MOV R13, R6 ;  /* 0x00000006000d7202 */ /* 0x000fe20000000f00 */
[----:B------:R-:W-:Y:S01]  /*13d90*/  IMAD.MOV.U32 R12, RZ, RZ, RZ ;  /* 0x000000ffff0c7224 */ /* 0x000fe200078e00ff */
[----:B------:R-:W-:Y:S01]  /*13da0*/  IADD3 R4, R17, R4, RZ ;  /* 0x0000000411047210 */ /* 0x000fe20007ffe0ff */
[----:B------:R-:W-:Y:S02]  /*13db0*/  IMAD.MOV.U32 R11, RZ, RZ, 0x181f ;  /* 0x0000181fff0b7424 */ /* 0x000fe400078e00ff */
[----:B------:R-:W-:Y:S02]  /*13dc0*/  IMAD.MOV.U32 R15, RZ, RZ, -0x1 ;  /* 0xffffffffff0f7424 */ /* 0x000fe400078e00ff */
[----:B------:R-:W-:Y:S02]  /*13dd0*/  IMAD R5, R5, UR41, RZ ;  /* 0x0000002905057c24 */ /* 0x000fe4000f8e02ff */
[----:B------:R-:W-:-:S07]  /*13de0*/  VIADD R8, R4, 0x10 ;  /* 0x0000001004087836 */ /* 0x000fce0000000000 */
[----:B-----5:R-:W-:Y:S05]  /*13df0*/  WARPSYNC.COLLECTIVE R15, `(.L_x_7306) ;  /* 0x000000000f087348 */ /* 0x020fea0003c00000 */
[----:B------:R0:W1:Y:S02]  /*13e00*/  SHFL.IDX P6, R14, R13, R12, R11 ;  /* 0x0000000c0d0e7389 */ /* 0x00006400000c000b */
[----:B01---5:R-:W-:Y:S01]  /*13e10*/  ENDCOLLECTIVE ;  /* 0x000000000000791b */ /* 0x023fe20003800000 */
.L_x_7306:
[----:B------:R-:W-:Y:S01]  /*13e20*/  ISETP.GE.AND P2, PT, R4, R5, PT ;  /* 0x000000050400720c */ /* 0x000fe20003f46270 */
[----:B------:R-:W-:Y:S02]  /*13e30*/  IMAD.MOV.U32 R13, RZ, RZ, R0 ;  /* 0x000000ffff0d7224 */ /* 0x000fe400078e0000 */
[----:B------:R-:W-:-:S10]  /*13e40*/  IMAD.MOV.U32 R2, RZ, RZ, R14 ;  /* 0x000000ffff027224 */ /* 0x000fd400078e000e */
[----:B------:R-:W-:Y:S05]  /*13e50*/  WARPSYNC.COLLECTIVE R15, `(.L_x_7307) ;  /* 0x000000000f087348 */ /* 0x000fea0003c00000 */
[----:B------:R0:W1:Y:S02]  /*13e60*/  SHFL.IDX P6, R14, R13, R12, R11 ;  /* 0x0000000c0d0e7389 */ /* 0x00006400000c000b */
[----:B01----:R-:W-:Y:S01]  /*13e70*/  ENDCOLLECTIVE ;  /* 0x000000000000791b */ /* 0x003fe20003800000 */
.L_x_7307:
        /* <DEDUP_REMOVED lines=8> */
.L_x_7308:
[----:B------:R-:W-:Y:S01]  /*13f00*/  @!PT LDS RZ, [RZ] ;  /* 0x00000000fffff984 */ /* 0x000fe20000000800 */
[----:B------:R-:W-:Y:S01]  /*13f10*/  @!PT LDS RZ, [RZ] ;  /* 0x00000000fffff984 */ /* 0x000fe20000000800 */
[----:B------:R-:W-:Y:S01]  /*13f20*/  @!PT LDS RZ, [RZ] ;  /* 0x00000000fffff984 */ /* 0x000fe20000000800 */
[----:B------:R0:W-:Y:S01]  /*13f30*/  @!P2 LDGSTS.E.BYPASS.LTC128B.128 [R10+0x14400], desc[UR50][R2.64], !P0 ;  /* 0x14400000020aafae */ /* 0x0001e2000c101d72 */
[----:B------:R-:W-:Y:S01]  /*13f40*/  ISETP.GE.AND P2, PT, R8, R5, PT ;  /* 0x000000050800720c */ /* 0x000fe20003f46270 */
[----:B------:R-:W-:Y:S02]  /*13f50*/  VIADD R8, R4, 0x20 ;  /* 0x0000002004087836 */ /* 0x000fe40000000000 */
[----:B------:R-:W-:Y:S01]  /*13f60*/  IMAD.MOV.U32 R13, RZ, RZ, R0 ;  /* 0x000000ffff0d7224 */ /* 0x000fe200078e0000 */
[----:B------:R-:W-:-:S09]  /*13f70*/  MOV R7, R14 ;  /* 0x0000000e00077202 */ /* 0x000fd20000000f00 */
[----:B0-----:R-:W-:Y:S05]  /*13f80*/  WARPSYNC.COLLECTIVE R15, `(.L_x_7309) ;  /* 0x000000000f087348 */ /* 0x001fea0003c00000 */
[----:B------:R1:W2:Y:S02]  /*13f90*/  SHFL.IDX P6, R14, R13, R12, R11 ;  /* 0x0000000c0d0e7389 */ /* 0x0002a400000c000b */
[----:B012---:R-:W-:Y:S01]  /*13fa0*/  ENDCOLLECTIVE ;  /* 0x000000000000791b */ /* 0x007fe20003800000 */
.L_x_7309:
[----:B------:R-:W-:Y:S02]  /*13fb0*/  IMAD.MOV.U32 R13, RZ, RZ, R6 ;  /* 0x000000ffff0d7224 */ /* 0x000fe400078e0006 */
[----:B------:R-:W-:Y:S01]  /*13fc0*/  IMAD.MOV.U32 R12, RZ, RZ, 0x2 ;  /* 0x00000002ff0c7424 */ /* 0x000fe200078e00ff */
[----:B------:R-:W-:-:S13]  /*13fd0*/  @!P2 IADD3 R2, P1, R32, R14, RZ ;  /* 0x0000000e2002a210 */ /* 0x000fda0007f3e0ff */
[----:B------:R-:W-:Y:S05]  /*13fe0*/  WARPSYNC.COLLECTIVE R15, `(.L_x_7310) ;  /* 0x000000000f087348 */ /* 0x000fea0003c00000 */
[----:B------:R0:W1:Y:S02]  /*13ff0*/  SHFL.IDX P6, R14, R13, R12, R11 ;  /* 0x0000000c0d0e7389 */ /* 0x00006400000c000b */
[----:B01----:R-:W-:Y:S01]  /*14000*/  ENDCOLLECTIVE ;  /* 0x000000000000791b */ /* 0x003fe20003800000 */
.L_x_7310:
[----:B------:R-:W-:-:S05]  /*14010*/  @!P2 IMAD.X R3, RZ, RZ, R7, P1 ;  /* 0x000000ffff03a224 */ /* 0x000fca00008e0607 */
        /* <DEDUP_REMOVED lines=11> */
.L_x_7311:
[----:B------:R-:W-:Y:S02]  /*140d0*/  IMAD.MOV.U32 R13, RZ, RZ, R6 ;  /* 0x000000ffff0d7224 */ /* 0x000fe400078e0006 */
[----:B------:R-:W-:Y:S01]  /*140e0*/  IMAD.MOV.U32 R12, RZ, RZ, 0x3 ;  /* 0x00000003ff0c7424 */ /* 0x000fe200078e00ff */
[----:B------:R-:W-:-:S13]  /*140f0*/  @!P2 IADD3 R2, P1, R32, R14, RZ ;  /* 0x0000000e2002a210 */ /* 0x000fda0007f3e0ff */
[----:B------:R-:W-:Y:S05]  /*14100*/  WARPSYNC.COLLECTIVE R15, `(.L_x_7312) ;  /* 0x000000000f087348 */ /* 0x000fea0003c00000 */
[----:B------:R0:W1:Y:S02]  /*14110*/  SHFL.IDX P6, R14, R13, R12, R11 ;  /* 0x0000000c0d0e7389 */ /* 0x00006400000c000b */
[----:B01----:R-:W-:Y:S01]  /*14120*/  ENDCOLLECTIVE ;  /* 0x000000000000791b */ /* 0x003fe20003800000 */
.L_x_7312:
        /* <DEDUP_REMOVED lines=12> */
.L_x_7313:
[----:B------:R-:W-:Y:S02]  /*141f0*/  IMAD.MOV.U32 R13, RZ, RZ, R6 ;  /* 0x000000ffff0d7224 */ /* 0x000fe400078e0006 */
[----:B------:R-:W-:Y:S01]  /*14200*/  IMAD.MOV.U32 R12, RZ, RZ, 0x4 ;  /* 0x00000004ff0c7424 */ /* 0x000fe200078e00ff */
[----:B------:R-:W-:-:S13]  /*14210*/  @!P2 IADD3 R2, P1, R32, R14, RZ ;  /* 0x0000000e2002a210 */ /* 0x000fda0007f3e0ff */
[----:B------:R-:W-:Y:S05]  /*14220*/  WARPSYNC.COLLECTIVE R15, `(.L_x_7314) ;  /* 0x000000000f087348 */ /* 0x000fea0003c00000 */
[----:B------:R0:W1:Y:S02]  /*14230*/  SHFL.IDX P6, R14, R13, R12, R11 ;  /* 0x0000000c0d0e7389 */ /* 0x00006400000c000b */
[----:B01----:R-:W-:Y:S01]  /*14240*/  ENDCOLLECTIVE ;  /* 0x000000000000791b */ /* 0x003fe20003800000 */
.L_x_7314:
        /* <DEDUP_REMOVED lines=12> */
.L_x_7315:
[----:B------:R-:W-:Y:S02]  /*14310*/  IMAD.MOV.U32 R13, RZ, RZ, R6 ;  /* 0x000000ffff0d7224 */ /* 0x000fe400078e0006 */
[----:B------:R-:W-:Y:S01]  /*14320*/  IMAD.MOV.U32 R12, RZ, RZ, 0x5 ;  /* 0x00000005ff0c7424 */ /* 0x000fe200078e00ff */
[----:B------:R-:W-:-:S13]  /*14330*/  @!P2 IADD3 R2, P1, R32, R14, RZ ;  /* 0x0000000e2002a210 */ /* 0x000fda0007f3e0ff */
[----:B------:R-:W-:Y:S05]  /*14340*/  WARPSYNC.COLLECTIVE R15, `(.L_x_7316) ;  /* 0x000000000f087348 */ /* 0x000fea0003c00000 */
[----:B------:R0:W1:Y:S02]  /*14350*/  SHFL.IDX P6, R14, R13, R12, R11 ;  /* 0x0000000c0d0e7389 */ /* 0x00006400000c000b */
[----:B01----:R-:W-:Y:S01]  /*14360*/  ENDCOLLECTIVE ;  /* 0x000000000000791b */ /* 0x003fe20003800000 */
.L_x_7316:
[----:B------:R-:W-:-:S05]  /*14370*/  @!P2 IMAD.X R3, RZ, RZ, R7, P1 ;  /* 0x000000ffff03a224 */ /* 0x000fca00008e0607 */
[----:B------:R-:W-:Y:S01]  /*14380*/  @!PT LDS RZ, [RZ] ;  /* 0x00000000fffff984 */ /* 0x000fe20000000800 */
[----:B------:R-:W-:Y:S01]  /*14390*/  @!PT LDS RZ, [RZ] ;  /* 0x00000000fffff984 */ /* 0x000fe20000000800 */
[----:B------:R-:W-:Y:S01]  /*143a0*/  @!PT LDS RZ, [RZ] ;  /* 0x00000000fffff984 */ /* 0x000fe20000000800 */
[----:B------:R0:W-:Y:S01]  /*143b0*/  @!P2 LDGSTS.E.BYPASS.LTC128B.128 [R10+0x16400], desc[UR50][R2.64], !P0 ;  /* 0x16400000020aafae */ /* 0x0001e2000c101d72 */
[----:B------:R-:W-:Y:S01]  /*143c0*/  ISETP.GE.AND P2, PT, R8, R5, PT ;  /* 0x000000050800720c */ /* 0x000fe20003f46270 */
[----:B------:R-:W-:Y:S01]  /*143d0*/  IMAD.MOV.U32 R13, RZ, RZ, R0 ;  /* 0x000000ffff0d7224 */ /* 0x000fe200078e0000 */
[----:B------:R-:W-:-:S11]  /*143e0*/  MOV R7, R14 ;  /* 0x0000000e00077202 */ /* 0x000fd60000000f00 */
[----:B0-----:R-:W-:Y:S05]  /*143f0*/  WARPSYNC.COLLECTIVE R15, `(.L_x_7317) ;  /* 0x000000000f087348 */ /* 0x001fea0003c00000 */
[----:B------:R1:W2:Y:S02]  /*14400*/  SHFL.IDX P6, R14, R13, R12, R11 ;  /* 0x0000000c0d0e7389 */ /* 0x0002a400000c000b */
[----:B012---:R-:W-:Y:S01]  /*14410*/  ENDCOLLECTIVE ;  /* 0x000000000000791b */ /* 0x007fe20003800000 */
.L_x_7317:
[----:B------:R-:W-:Y:S02]  /*14420*/  IMAD.MOV.U32 R13, RZ, RZ, R6 ;  /* 0x000000ffff0d7224 */ /* 0x000fe400078e0006 */
[----:B------:R-:W-:Y:S01]  /*14430*/  IMAD.MOV.U32 R12, RZ, RZ, 0x6 ;  /* 0x00000006ff0c7424 */ /* 0x000fe200078e00ff */
[----:B------:R-:W-:-:S13]  /*14440*/  @!P2 IADD3 R2, P1, R32, R14, RZ ;  /* 0x0000000e2002a210 */ /* 0x000fda0007f3e0ff */
[----:B------:R-:W-:Y:S05]  /*14450*/  WARPSYNC.COLLECTIVE R15, `(.L_x_7318) ;  /* 0x000000000f087348 */ /* 0x000fea0003c00000 */
[----:B------:R0:W1:Y:S02]  /*14460*/  SHFL.IDX P6, R14, R13, R12, R11 ;  /* 0x0000000c0d0e7389 */ /* 0x00006400000c000b */
[----:B01----:R-:W-:Y:S01]  /*14470*/  ENDCOLLECTIVE ;  /* 0x000000000000791b */ /* 0x003fe20003800000 */
.L_x_7318:
[----:B------:R-:W-:-:S05]  /*14480*/  @!P2 IMAD.X R3, RZ, RZ, R7, P1 ;  /* 0x000000ffff03a224 */ /* 0x000fca00008e0607 */
[----:B------:R-:W-:Y:S01]  /*14490*/  @!PT LDS RZ, [RZ] ;  /* 0x00000000fffff984 */ /* 0x000fe20000000800 */
[----:B------:R-:W-:Y:S01]  /*144a0*/  @!PT LDS RZ, [RZ] ;  /* 0x00000000fffff984 */ /* 0x000fe20000000800 */
[----:B------:R-:W-:Y:S01]  /*144b0*/  @!PT LDS RZ, [RZ] ;  /* 0x00000000fffff984 */ /* 0x000fe20000000800 */
[----:B------:R0:W-:Y:S01]  /*144c0*/  @!P2 LDGSTS.E.BYPASS.LTC128B.128 [R10+0x16c00], desc[UR50][R2.64], !P0 ;  /* 0x16c00000020aafae */ /* 0x0001e2000c101d72 */
[----:B------:R-:W-:Y:S01]  /*144d0*/  MOV R13, R0 ;  /* 0x00000000000d7202 */ /* 0x000fe20000000f00 */
[----:B0-----:R-:W-:Y:S02]  /*144e0*/  VIADD R2, R4, 0x60 ;  /* 0x0000006004027836 */ /* 0x001fe40000000000 */
[----:B------:R-:W-:-:S03]  /*144f0*/  IMAD.MOV.U32 R7, RZ, RZ, R14 ;  /* 0x000000ffff077224 */ /* 0x000fc600078e000e */
[----:B------:R-:W-:-:S13]  /*14500*/  ISETP.GE.AND P2, PT, R2, R5, PT ;  /* 0x000000050200720c */ /* 0x000fda0003f46270 */
[----:B------:R-:W-:Y:S05]  /*14510*/  WARPSYNC.COLLECTIVE R15, `(.L_x_7319) ;  /* 0x000000000f087348 */ /* 0x000fea0003c00000 */
[----:B------:R0:W1:Y:S02]  /*14520*/  SHFL.IDX P6, R14, R13, R12, R11 ;  /* 0x0000000c0d0e7389 */ /* 0x00006400000c000b */
[----:B01----:R-:W-:Y:S01]  /*14530*/  ENDCOLLECTIVE ;  /* 0x000000000000791b */ /* 0x003fe20003800000 */
.L_x_7319:
[----:B------:R-:W-:Y:S02]  /*14540*/  IMAD.MOV.U32 R13, RZ, RZ, R6 ;  /* 0x000000ffff0d7224 */ /* 0x000fe400078e0006 */
[----:B------:R-:W-:Y:S01]  /*14550*/  IMAD.MOV.U32 R12, RZ, RZ, 0x7 ;  /* 0x00000007ff0c7424 */ /* 0x000fe200078e00ff */
[----:B------:R-:W-:-:S13]  /*14560*/  @!P2 IADD3 R2, P1, R32, R14, RZ ;  /* 0x0000000e2002a210 */ /* 0x000fda0007f3e0ff */
[----:B------:R-:W-:Y:S05]  /*14570*/  WARPSYNC.COLLECTIVE R15, `(.L_x_7320) ;  /* 0x000000000f087348 */ /* 0x000fea0003c00000 */
[----:B------:R0:W1:Y:S02]  /*14580*/  SHFL.IDX P6, R14, R13, R12, R11 ;  /* 0x0000000c0d0e7389 */ /* 0x00006400000c000b */
[----:B01----:R-:W-:Y:S01]  /*14590*/  ENDCOLLECTIVE ;  /* 0x000000000000791b */ /* 0x003fe20003800000 */
.L_x_7320:
[----:B------:R-:W-:-:S05]  /*145a0*/  @!P2 IMAD.X R3, RZ, RZ, R7, P1 ;  /* 0x000000ffff03a224 */ /* 0x000fca00008e0607 */
[----:B------:R-:W-:Y:S01]  /*145b0*/  @!PT LDS RZ, [RZ] ;  /* 0x00000000fffff984 */ /* 0x000fe20000000800 */
[----:B------:R-:W-:Y:S01]  /*145c0*/  @!PT LDS RZ, [RZ] ;  /* 0x00000000fffff984 */ /* 0x000fe20000000800 */
[----:B------:R-:W-:Y:S01]  /*145d0*/  @!PT LDS RZ, [RZ] ;  /* 0x00000000fffff984 */ /* 0x000fe20000000800 */
[----:B------:R0:W-:Y:S01]  /*145e0*/  @!P2 LDGSTS.E.BYPASS.LTC128B.128 [R10+0x17400], desc[UR50][R2.64], !P0 ;  /* 0x17400000020aafae */ /* 0x0001e2000c101d72 */
[----:B------:R-:W-:Y:S01]  /*145f0*/  MOV R13, R0 ;  /* 0x00000000000d7202 */ /* 0x000fe20000000f00 */
[----:B------:R-:W-:-:S07]  /*14600*/  IMAD.MOV.U32 R6, RZ, RZ, R14 ;  /* 0x000000ffff067224 */ /* 0x000fce00078e000e */
[----:B0-----:R-:W-:Y:S05]  /*14610*/  WARPSYNC.COLLECTIVE R15, `(.L_x_7321) ;  /* 0x000000000f087348 */ /* 0x001fea0003c00000 */
[----:B------:R1:W2:Y:S02]  /*14620*/  SHFL.IDX P6, R14, R13, R12, R11 ;  /* 0x0000000c0d0e7389 */ /* 0x0002a400000c000b */
[----:B012---:R-:W-:Y:S01]  /*14630*/  ENDCOLLECTIVE ;  /* 0x000000000000791b */ /* 0x007fe20003800000 */
.L_x_7321:
[----:B------:R-:W-:Y:S05]  /*14640*/  BRA `(.L_x_7322) ;  /* 0xffffffa800947947 */ /* 0x000fea000383ffff */
.L_x_7199:
[----:B0-----:R0:W1:Y:S02]  /*14650*/  SYNCS.PHASECHK.TRANS64.TRYWAIT P0, [R22+URZ+0x22820], R3 ;  /* 0x02282003160075a7 */ /* 0x001064000800017f */
[----:B-1----:R-:W-:Y:S05]  /*14660*/  @!P0 NANOSLEEP.SYNCS 0x989680 ;  /* 0x009896800000895d */ /* 0x002fea0003900000 */
[----:B------:R-:W1:Y:S02]  /*14670*/  @!P0 SYNCS.PHASECHK.TRANS64 P0, [R22+URZ+0x22820], R3 ;  /* 0x02282003160085a7 */ /* 0x000e64000800007f */
[----:B-1----:R-:W-:Y:S05]  /*14680*/  @!P0 BRA `(.L_x_7199) ;  /* 0xfffffffc00f08947 */ /* 0x002fea000383ffff */
[----:B------:R-:W-:Y:S05]  /*14690*/  BRA `(.L_x_7323) ;  /* 0xffffffa800f07947 */ /* 0x000fea000383ffff */
.L_x_7203:
[----:B0-----:R0:W1:Y:S02]  /*146a0*/  SYNCS.PHASECHK.TRANS64.TRYWAIT P0, [R0+URZ+0x22880], R31 ;  /* 0x0228801f000075a7 */ /* 0x001064000800017f */
[----:B-1----:R-:W-:Y:S05]  /*146b0*/  @!P0 NANOSLEEP.SYNCS 0x989680 ;  /* 0x009896800000895d */ /* 0x002fea0003900000 */
[----:B------:R-:W1:Y:S02]  /*146c0*/  @!P0 SYNCS.PHASECHK.TRANS64 P0, [R0+URZ+0x22880], R31 ;  /* 0x0228801f000085a7 */ /* 0x000e64000800007f */
[----:B-1----:R-:W-:Y:S05]  /*146d0*/  @!P0 BRA `(.L_x_7203) ;  /* 0xfffffffc00f08947 */ /* 0x002fea000383ffff */
[----:B------:R-:W-:Y:S05]  /*146e0*/  BRA `(.L_x_7324) ;  /* 0xffffffb000147947 */ /* 0x000fea000383ffff */
.L_x_7204:
        /* <DEDUP_REMOVED lines=8> */
.L_x_7326:
[----:B------:R-:W-:Y:S05]  /*14770*/  BSYNC B0 ;  /* 0x0000000000007941 */ /* 0x000fea0003800000 */
.L_x_7325:
[----:B------:R-:W-:Y:S01]  /*14780*/  MOV R13, R17 ;  /* 0x00000011000d7202 */ /* 0x000fe20000000f00 */
[----:B------:R-:W-:Y:S01]  /*14790*/  IMAD.MOV.U32 R12, RZ, RZ, RZ ;  /* 0x000000ffff0c7224 */ /* 0x000fe200078e00ff */
[----:B------:R-:W-:Y:S01]  /*147a0*/  IADD3 R6, R22, R6, RZ ;  /* 0x0000000616067210 */ /* 0x000fe20007ffe0ff */
[----:B------:R-:W-:Y:S02]  /*147b0*/  IMAD.MOV.U32 R11, RZ, RZ, 0x181f ;  /* 0x0000181fff0b7424 */ /* 0x000fe400078e00ff */
[----:B------:R-:W-:Y:S02]  /*147c0*/  IMAD.MOV.U32 R15, RZ, RZ, -0x1 ;  /* 0xffffffffff0f7424 */ /* 0x000fe400078e00ff */
[----:B------:R-:W-:-:S07]  /*147d0*/  IMAD.MOV.U32 R3, RZ, RZ, R14 ;  /* 0x000000ffff037224 */ /* 0x000fce00078e000e */
[----:B------:R-:W-:Y:S05]  /*147e0*/  WARPSYNC.COLLECTIVE R15, `(.L_x_7327) ;  /* 0x000000000f087348 */ /* 0x000fea0003c00000 */
[----:B------:R0:W1:Y:S02]  /*147f0*/  SHFL.IDX P6, R14, R13, R12, R11 ;  /* 0x0000000c0d0e7389 */ /* 0x00006400000c000b */
[----:B01----:R-:W-:Y:S01]  /*14800*/  ENDCOLLECTIVE ;  /* 0x000000000000791b */ /* 0x003fe20003800000 */
.L_x_7327:
[----:B------:R-:W-:Y:S02]  /*14810*/  IMAD.MOV.U32 R13, RZ, RZ, R19 ;  /* 0x000000ffff0d7224 */ /* 0x000fe400078e0013 */
[----:B------:R-:W-:Y:S02]  /*14820*/  IMAD.MOV.U32 R12, RZ, RZ, 0x1 ;  /* 0x00000001ff0c7424 */ /* 0x000fe400078e00ff */
[----:B------:R-:W-:-:S07]  /*14830*/  IMAD.MOV.U32 R2, RZ, RZ, R14 ;  /* 0x000000ffff027224 */ /* 0x000fce00078e000e */
[----:B------:R-:W-:Y:S05]  /*14840*/  WARPSYNC.COLLECTIVE R15, `(.L_x_7328) ;  /* 0x000000000f087348 */ /* 0x000fea0003c00000 */
[----:B------:R0:W1:Y:S02]  /*14850*/  SHFL.IDX P6, R14, R13, R12, R11 ;  /* 0x0000000c0d0e7389 */ /* 0x00006400000c000b */
[----:B01----:R-:W-:Y:S01]  /*14860*/  ENDCOLLECTIVE ;  /* 0x000000000000791b */ /* 0x003fe20003800000 */
.L_x_7328:
        /* <DEDUP_REMOVED lines=11> */
.L_x_7329:
[----:B------:R-:W-:Y:S02]  /*14920*/  IMAD.MOV.U32 R13, RZ, RZ, R19 ;  /* 0x000000ffff0d7224 */ /* 0x000fe400078e0013 */
[----:B------:R-:W-:-:S05]  /*14930*/  IMAD.MOV.U32 R12, RZ, RZ, R14 ;  /* 0x000000ffff0c7224 */ /* 0x000fca00078e000e */
[----:B------:R-:W-:Y:S01]  /*14940*/  IADD3 R2, P0, R32, R12, RZ ;  /* 0x0000000c20027210 */ /* 0x000fe20007f1e0ff */
[----:B------:R-:W-:-:S03]  /*14950*/  IMAD.MOV.U32 R12, RZ, RZ, 0x2 ;  /* 0x00000002ff0c7424 */ /* 0x000fc600078e00ff */
[----:B------:R-:W-:-:S09]  /*14960*/  IADD3.X R3, RZ, R21, RZ, P0, !PT ;  /* 0x00000015ff037210 */ /* 0x000fd200007fe4ff */
[----:B------:R-:W-:Y:S05]  /*14970*/  WARPSYNC.COLLECTIVE R15, `(.L_x_7330) ;  /* 0x000000000f087348 */ /* 0x000fea0003c00000 */
[----:B------:R0:W1:Y:S02]  /*14980*/  SHFL.IDX P6, R14, R13, R12, R11 ;  /* 0x0000000c0d0e7389 */ /* 0x00006400000c000b */
[----:B01----:R-:W-:Y:S01]  /*14990*/  ENDCOLLECTIVE ;  /* 0x000000000000791b */ /* 0x003fe20003800000 */
.L_x_7330:
        /* <DEDUP_REMOVED lines=9> */
.L_x_7331:
[----:B------:R-:W-:Y:S02]  /*14a30*/  IMAD.MOV.U32 R13, RZ, RZ, R19 ;  /* 0x000000ffff0d7224 */ /* 0x000fe400078e0013 */
[----:B------:R-:W-:Y:S02]  /*14a40*/  IMAD.MOV.U32 R12, RZ, RZ, 0x3 ;  /* 0x00000003ff0c7424 */ /* 0x000fe400078e00ff */
[----:B------:R-:W-:-:S05]  /*14a50*/  IMAD.MOV.U32 R11, RZ, RZ, R14 ;  /* 0x000000ffff0b7224 */ /* 0x000fca00078e000e */
[----:B------:R-:W-:Y:S01]  /*14a60*/  IADD3 R2, P0, R32, R11, RZ ;  /* 0x0000000b20027210 */ /* 0x000fe20007f1e0ff */
[----:B------:R-:W-:-:S03]  /*14a70*/  IMAD.MOV.U32 R11, RZ, RZ, 0x181f ;  /* 0x0000181fff0b7424 */ /* 0x000fc600078e00ff */
[----:B------:R-:W-:-:S09]  /*14a80*/  IADD3.X R3, RZ, R20, RZ, P0, !PT ;  /* 0x00000014ff037210 */ /* 0x000fd200007fe4ff */
[----:B------:R-:W-:Y:S05]  /*14a90*/  WARPSYNC.COLLECTIVE R15, `(.L_x_7332) ;  /* 0x000000000f087348 */ /* 0x000fea0003c00000 */
[----:B------:R0:W1:Y:S02]  /*14aa0*/  SHFL.IDX P6, R14, R13, R12, R11 ;  /* 0x0000000c0d0e7389 */ /* 0x00006400000c000b */
[----:B01----:R-:W-:Y:S01]  /*14ab0*/  ENDCOLLECTIVE ;  /* 0x000000000000791b */ /* 0x003fe20003800000 */
.L_x_7332:
        /* <DEDUP_REMOVED lines=9> */
.L_x_7333:
[----:B------:R-:W-:Y:S02]  /*14b50*/  IMAD.MOV.U32 R13, RZ, RZ, R19 ;  /* 0x000000ffff0d7224 */ /* 0x000fe400078e0013 */
[----:B------:R-:W-:Y:S01]  /*14b60*/  IMAD.MOV.U32 R12, RZ, RZ, 0x4 ;  /* 0x00000004ff0c7424 */ /* 0x000fe200078e00ff */
[----:B------:R-:W-:-:S07]  /*14b70*/  MOV R2, R14 ;  /* 0x0000000e00027202 */ /* 0x000fce0000000f00 */
[----:B------:R-:W-:Y:S05]  /*14b80*/  WARPSYNC.COLLECTIVE R15, `(.L_x_7334) ;  /* 0x000000000f087348 */ /* 0x000fea0003c00000 */
[----:B------:R0:W1:Y:S02]  /*14b90*/  SHFL.IDX P6, R14, R13, R12, R11 ;  /* 0x0000000c0d0e7389 */ /* 0x00006400000c000b */
[----:B01----:R-:W-:Y:S01]  /*14ba0*/  ENDCOLLECTIVE ;  /* 0x000000000000791b */ /* 0x003fe20003800000 */
.L_x_7334:
        /* <DEDUP_REMOVED lines=11> */
.L_x_7335:
[----:B------:R-:W-:Y:S02]  /*14c60*/  IMAD.MOV.U32 R13, RZ, RZ, R19 ;  /* 0x000000ffff0d7224 */ /* 0x000fe400078e0013 */
[----:B------:R-:W-:Y:S01]  /*14c70*/  IMAD.MOV.U32 R12, RZ, RZ, 0x5 ;  /* 0x00000005ff0c7424 */ /* 0x000fe200078e00ff */
[----:B------:R-:W-:-:S07]  /*14c80*/  MOV R2, R14 ;  /* 0x0000000e00027202 */ /* 0x000fce0000000f00 */
[----:B------:R-:W-:Y:S05]  /*14c90*/  WARPSYNC.COLLECTIVE R15, `(.L_x_7336) ;  /* 0x000000000f087348 */ /* 0x000fea0003c00000 */
[----:B------:R0:W1:Y:S02]  /*14ca0*/  SHFL.IDX P6, R14, R13, R12, R11 ;  /* 0x0000000c0d0e7389 */ /* 0x00006400000c000b */
[----:B01----:R-:W-:Y:S01]  /*14cb0*/  ENDCOLLECTIVE ;  /* 0x000000000000791b */ /* 0x003fe20003800000 */
.L_x_7336:
        /* <DEDUP_REMOVED lines=11> */
.L_x_7337:
[----:B------:R-:W-:Y:S02]  /*14d70*/  IMAD.MOV.U32 R13, RZ, RZ, R19 ;  /* 0x000000ffff0d7224 */ /* 0x000fe400078e0013 */
[----:B------:R-:W-:Y:S01]  /*14d80*/  IMAD.MOV.U32 R12, RZ, RZ, 0x6 ;  /* 0x00000006ff0c7424 */ /* 0x000fe200078e00ff */
[----:B------:R-:W-:-:S07]  /*14d90*/  MOV R2, R14 ;  /* 0x0000000e00027202 */ /* 0x000fce0000000f00 */
[----:B------:R-:W-:Y:S05]  /*14da0*/  WARPSYNC.COLLECTIVE R15, `(.L_x_7338) ;  /* 0x000000000f087348 */ /* 0x000fea0003c00000 */
[----:B------:R0:W1:Y:S02]  /*14db0*/  SHFL.IDX P6, R14, R13, R12, R11 ;  /* 0x0000000c0d0e7389 */ /* 0x00006400000c000b */
[----:B01----:R-:W-:Y:S01]  /*14dc0*/  ENDCOLLECTIVE ;  /* 0x000000000000791b */ /* 0x003fe20003800000 */
.L_x_7338:
        /* <DEDUP_REMOVED lines=11> */
.L_x_7339:
[----:B------:R-:W-:Y:S02]  /*14e80*/  IMAD.MOV.U32 R13, RZ, RZ, R19 ;  /* 0x000000ffff0d7224 */ /* 0x000fe400078e0013 */
[----:B------:R-:W-:Y:S01]  /*14e90*/  IMAD.MOV.U32 R12, RZ, RZ, 0x7 ;  /* 0x00000007ff0c7424 */ /* 0x000fe200078e00ff */
[----:B------:R-:W-:-:S07]  /*14ea0*/  MOV R2, R14 ;  /* 0x0000000e00027202 */ /* 0x000fce0000000f00 */
[----:B------:R-:W-:Y:S05]  /*14eb0*/  WARPSYNC.COLLECTIVE R15, `(.L_x_7340) ;  /* 0x000000000f087348 */ /* 0x000fea0003c00000 */
[----:B------:R0:W1:Y:S02]  /*14ec0*/  SHFL.IDX P6, R14, R13, R12, R11 ;  /* 0x0000000c0d0e7389 */ /* 0x00006400000c000b */
[----:B01----:R-:W-:Y:S01]  /*14ed0*/  ENDCOLLECTIVE ;  /* 0x000000000000791b */ /* 0x003fe20003800000 */
.L_x_7340:
        /* <DEDUP_REMOVED lines=11> */
.L_x_7341:
[----:B------:R-:W-:Y:S02]  /*14f90*/  IMAD.MOV.U32 R13, RZ, RZ, R10 ;  /* 0x000000ffff0d7224 */ /* 0x000fe400078e000a */
[----:B------:R-:W-:Y:S02]  /*14fa0*/  IMAD.MOV.U32 R12, RZ, RZ, RZ ;  /* 0x000000ffff0c7224 */ /* 0x000fe400078e00ff */
[----:B------:R-:W-:-:S05]  /*14fb0*/  IMAD.MOV.U32 R11, RZ, RZ, R14 ;  /* 0x000000ffff0b7224 */ /* 0x000fca00078e000e */
[----:B------:R-:W-:Y:S01]  /*14fc0*/  IADD3 R2, P0, R32, R11, RZ ;  /* 0x0000000b20027210 */ /* 0x000fe20007f1e0ff */
[----:B------:R-:W-:-:S04]  /*14fd0*/  IMAD.MOV.U32 R11, RZ, RZ, 0x181f ;  /* 0x0000181fff0b7424 */ /* 0x000fc800078e00ff */
[----:B------:R-:W-:-:S08]  /*14fe0*/  IMAD.X R3, RZ, RZ, R19, P0 ;  /* 0x000000ffff037224 */ /* 0x000fd000000e0613 */
[----:B------:R-:W-:Y:S05]  /*14ff0*/  WARPSYNC.COLLECTIVE R15, `(.L_x_7342) ;  /* 0x000000000f087348 */ /* 0x000fea0003c00000 */
[----:B------:R0:W1:Y:S02]  /*15000*/  SHFL.IDX P6, R14, R13, R12, R11 ;  /* 0x0000000c0d0e7389 */ /* 0x00006400000c000b */
[----:B01----:R-:W-:Y:S01]  /*15010*/  ENDCOLLECTIVE ;  /* 0x000000000000791b */ /* 0x003fe20003800000 */
.L_x_7342:
        /* <DEDUP_REMOVED lines=9> */
.L_x_7343:
        /* <DEDUP_REMOVED lines=8> */
.L_x_7344:
        /* <DEDUP_REMOVED lines=9> */
.L_x_7345:
[----:B------:R-:W-:Y:S01]  /*151c0*/  IMAD.MOV.U32 R2, RZ, RZ, R14 ;  /* 0x000000ffff027224 */ /* 0x000fe200078e000e */
[----:B------:R-:W-:Y:S06]  /*151d0*/  BRA `(.L_x_7346) ;  /* 0xffffffa800ac7947 */ /* 0x000fec000383ffff */
.L_x_7209:
[----:B--2---:R2:W3:Y:S02]  /*151e0*/  SYNCS.PHASECHK.TRANS64.TRYWAIT P0, [R0+URZ+0x22840], R31 ;  /* 0x0228401f000075a7 */ /* 0x0044e4000800017f */
[----:B---3--:R-:W-:Y:S05]  /*151f0*/  @!P0 NANOSLEEP.SYNCS 0x989680 ;  /* 0x009896800000895d */ /* 0x008fea0003900000 */
[----:B------:R-:W3:Y:S02]  /*15200*/  @!P0 SYNCS.PHASECHK.TRANS64 P0, [R0+URZ+0x22840], R31 ;  /* 0x0228401f000085a7 */ /* 0x000ee4000800007f */
[----:B---3--:R-:W-:Y:S05]  /*15210*/  @!P0 BRA `(.L_x_7209) ;  /* 0xfffffffc00f08947 */ /* 0x008fea000383ffff */
[----:B------:R-:W-:Y:S05]  /*15220*/  BRA `(.L_x_7347) ;  /* 0xffffffa800fc7947 */ /* 0x000fea000383ffff */
.L_x_7210:
        /* <DEDUP_REMOVED lines=8> */
.L_x_7349:
[----:B------:R-:W-:Y:S05]  /*152b0*/  BSYNC B0 ;  /* 0x0000000000007941 */ /* 0x000fea0003800000 */
.L_x_7348:
        /* <DEDUP_REMOVED lines=8> */
.L_x_7350:
[----:B------:R-:W-:Y:S02]  /*15340*/  IMAD.MOV.U32 R13, RZ, RZ, R4 ;  /* 0x000000ffff0d7224 */ /* 0x000fe400078e0004 */
[----:B------:R-:W-:Y:S02]  /*15350*/  IMAD.MOV.U32 R12, RZ, RZ, 0x1 ;  /* 0x00000001ff0c7424 */ /* 0x000fe400078e00ff */
[----:B------:R-:W-:-:S07]  /*15360*/  IMAD.MOV.U32 R2, RZ, RZ, R14 ;  /* 0x000000ffff027224 */ /* 0x000fce00078e000e */
[----:B------:R-:W-:Y:S05]  /*15370*/  WARPSYNC.COLLECTIVE R15, `(.L_x_7351) ;  /* 0x000000000f087348 */ /* 0x000fea0003c00000 */
[----:B------:R0:W1:Y:S02]  /*15380*/  SHFL.IDX P6, R14, R13, R12, R11 ;  /* 0x0000000c0d0e7389 */ /* 0x00006400000c000b */
[----:B01----:R-:W-:Y:S01]  /*15390*/  ENDCOLLECTIVE ;  /* 0x000000000000791b */ /* 0x003fe20003800000 */
.L_x_7351:
        /* <DEDUP_REMOVED lines=11> */
.L_x_7352:
        /* <DEDUP_REMOVED lines=8> */
.L_x_7353:
        /* <DEDUP_REMOVED lines=9> */
.L_x_7354:
        /* <DEDUP_REMOVED lines=9> */
.L_x_7355:
        /* <DEDUP_REMOVED lines=9> */
.L_x_7356:
[----:B------:R-:W-:Y:S02]  /*15680*/  IMAD.MOV.U32 R13, RZ, RZ, R4 ;  /* 0x000000ffff0d7224 */ /* 0x000fe400078e0004 */
[----:B------:R-:W-:Y:S01]  /*15690*/  IMAD.MOV.U32 R12, RZ, RZ, 0x4 ;  /* 0x00000004ff0c7424 */ /* 0x000fe200078e00ff */
[----:B------:R-:W-:-:S07]  /*156a0*/  MOV R2, R14 ;  /* 0x0000000e00027202 */ /* 0x000fce0000000f00 */
[----:B------:R-:W-:Y:S05]  /*156b0*/  WARPSYNC.COLLECTIVE R15, `(.L_x_7357) ;  /* 0x000000000f087348 */ /* 0x000fea0003c00000 */
[----:B------:R0:W1:Y:S02]  /*156c0*/  SHFL.IDX P6, R14, R13, R12, R11 ;  /* 0x0000000c0d0e7389 */ /* 0x00006400000c000b */
[----:B01----:R-:W-:Y:S01]  /*156d0*/  ENDCOLLECTIVE ;  /* 0x000000000000791b */ /* 0x003fe20003800000 */
.L_x_7357:
        /* <DEDUP_REMOVED lines=11> */
.L_x_7358:
[----:B------:R-:W-:Y:S02]  /*15790*/  IMAD.MOV.U32 R13, RZ, RZ, R4 ;  /* 0x000000ffff0d7224 */ /* 0x000fe400078e0004 */
[----:B------:R-:W-:Y:S01]  /*157a0*/  IMAD.MOV.U32 R12, RZ, RZ, 0x5 ;  /* 0x00000005ff0c7424 */ /* 0x000fe200078e00ff */
[----:B------:R-:W-:-:S07]  /*157b0*/  MOV R2, R14 ;  /* 0x0000000e00027202 */ /* 0x000fce0000000f00 */
[----:B------:R-:W-:Y:S05]  /*157c0*/  WARPSYNC.COLLECTIVE R15, `(.L_x_7359) ;  /* 0x000000000f087348 */ /* 0x000fea0003c00000 */
[----:B------:R0:W1:Y:S02]  /*157d0*/  SHFL.IDX P6, R14, R13, R12, R11 ;  /* 0x0000000c0d0e7389 */ /* 0x00006400000c000b */
[----:B01----:R-:W-:Y:S01]  /*157e0*/  ENDCOLLECTIVE ;  /* 0x000000000000791b */ /* 0x003fe20003800000 */
.L_x_7359:
        /* <DEDUP_REMOVED lines=11> */
.L_x_7360:
[----:B------:R-:W-:Y:S02]  /*158a0*/  IMAD.MOV.U32 R13, RZ, RZ, R4 ;  /* 0x000000ffff0d7224 */ /* 0x000fe400078e0004 */
[----:B------:R-:W-:Y:S01]  /*158b0*/  IMAD.MOV.U32 R12, RZ, RZ, 0x6 ;  /* 0x00000006ff0c7424 */ /* 0x000fe200078e00ff */
[----:B------:R-:W-:-:S07]  /*158c0*/  MOV R2, R14 ;  /* 0x0000000e00027202 */ /* 0x000fce0000000f00 */
[----:B------:R-:W-:Y:S05]  /*158d0*/  WARPSYNC.COLLECTIVE R15, `(.L_x_7361) ;  /* 0x000000000f087348 */ /* 0x000fea0003c00000 */
[----:B------:R0:W1:Y:S02]  /*158e0*/  SHFL.IDX P6, R14, R13, R12, R11 ;  /* 0x0000000c0d0e7389 */ /* 0x00006400000c000b */
[----:B01----:R-:W-:Y:S01]  /*158f0*/  ENDCOLLECTIVE ;  /* 0x000000000000791b */ /* 0x003fe20003800000 */
.L_x_7361:
        /* <DEDUP_REMOVED lines=11> */
.L_x_7362:
[----:B------:R-:W-:Y:S02]  /*159b0*/  IMAD.MOV.U32 R13, RZ, RZ, R4 ;  /* 0x000000ffff0d7224 */ /* 0x000fe400078e0004 */
[----:B------:R-:W-:Y:S01]  /*159c0*/  IMAD.MOV.U32 R12, RZ, RZ, 0x7 ;  /* 0x00000007ff0c7424 */ /* 0x000fe200078e00ff */
[----:B------:R-:W-:-:S07]  /*159d0*/  MOV R2, R14 ;  /* 0x0000000e00027202 */ /* 0x000fce0000000f00 */
[----:B------:R-:W-:Y:S05]  /*159e0*/  WARPSYNC.COLLECTIVE R15, `(.L_x_7363) ;  /* 0x000000000f087348 */ /* 0x000fea0003c00000 */
[----:B------:R0:W1:Y:S02]  /*159f0*/  SHFL.IDX P6, R14, R13, R12, R11 ;  /* 0x0000000c0d0e7389 */ /* 0x00006400000c000b */
[----:B01----:R-:W-:Y:S01]  /*15a00*/  ENDCOLLECTIVE ;  /* 0x000000000000791b */ /* 0x003fe20003800000 */
.L_x_7363:
        /* <DEDUP_REMOVED lines=11> */
.L_x_7364:
[----:B------:R-:W-:Y:S02]  /*15ac0*/  IMAD.MOV.U32 R13, RZ, RZ, R8 ;  /* 0x000000ffff0d7224 */ /* 0x000fe400078e0008 */
[----:B------:R-:W-:Y:S02]  /*15ad0*/  IMAD.MOV.U32 R12, RZ, RZ, RZ ;  /* 0x000000ffff0c7224 */ /* 0x000fe400078e00ff */
[----:B------:R-:W-:-:S07]  /*15ae0*/  IMAD.MOV.U32 R9, RZ, RZ, R14 ;  /* 0x000000ffff097224 */ /* 0x000fce00078e000e */
[----:B------:R-:W-:Y:S05]  /*15af0*/  WARPSYNC.COLLECTIVE R15, `(.L_x_7365) ;  /* 0x000000000f087348 */ /* 0x000fea0003c00000 */
[----:B------:R0:W1:Y:S02]  /*15b00*/  SHFL.IDX P6, R14, R13, R12, R11 ;  /* 0x0000000c0d0e7389 */ /* 0x00006400000c000b */
[----:B01----:R-:W-:Y:S01]  /*15b10*/  ENDCOLLECTIVE ;  /* 0x000000000000791b */ /* 0x003fe20003800000 */
.L_x_7365:
        /* <DEDUP_REMOVED lines=11> */
.L_x_7366:
[----:B------:R-:W-:Y:S02]  /*15bd0*/  IMAD.MOV.U32 R13, RZ, RZ, R8 ;  /* 0x000000ffff0d7224 */ /* 0x000fe400078e0008 */
[----:B------:R-:W-:Y:S01]  /*15be0*/  IMAD.MOV.U32 R12, RZ, RZ, 0x1 ;  /* 0x00000001ff0c7424 */ /* 0x000fe200078e00ff */
[----:B------:R-:W-:-:S07]  /*15bf0*/  MOV R5, R14 ;  /* 0x0000000e00057202 */ /* 0x000fce0000000f00 */
[----:B------:R-:W-:Y:S05]  /*15c00*/  WARPSYNC.COLLECTIVE R15, `(.L_x_7367) ;  /* 0x000000000f087348 */ /* 0x000fea0003c00000 */
[----:B------:R0:W1:Y:S02]  /*15c10*/  SHFL.IDX P6, R14, R13, R12, R11 ;  /* 0x0000000c0d0e7389 */ /* 0x00006400000c000b */
[----:B01----:R-:W-:Y:S01]  /*15c20*/  ENDCOLLECTIVE ;  /* 0x000000000000791b */ /* 0x003fe20003800000 */
.L_x_7367:
        /* <DEDUP_REMOVED lines=11> */
.L_x_7368:
[----:B------:R-:W-:Y:S05]  /*15ce0*/  BRA `(.L_x_7369) ;  /* 0xffffffa400907947 */ /* 0x000fea000383ffff */
.L_x_7215:
[----:B0-----:R0:W1:Y:S02]  /*15cf0*/  SYNCS.PHASECHK.TRANS64.TRYWAIT P2, [R0+URZ+0x22870], R3 ;  /* 0x02287003000075a7 */ /* 0x001064000804017f */
[----:B-1----:R-:W-:Y:S05]  /*15d00*/  @!P2 NANOSLEEP.SYNCS 0x989680 ;  /* 0x009896800000a95d */ /* 0x002fea0003900000 */
[----:B------:R-:W1:Y:S02]  /*15d10*/  @!P2 SYNCS.PHASECHK.TRANS64 P2, [R0+URZ+0x22870], R3 ;  /* 0x022870030000a5a7 */ /* 0x000e64000804007f */
[----:B-1----:R-:W-:Y:S05]  /*15d20*/  @!P2 BRA `(.L_x_7215) ;  /* 0xfffffffc00f0a947 */ /* 0x002fea000383ffff */
[----:B------:R-:W-:Y:S05]  /*15d30*/  BRA `(.L_x_7370) ;  /* 0xffffffa400f47947 */ /* 0x000fea000383ffff */
.L_x_7217:
[----:B0-----:R0:W1:Y:S02]  /*15d40*/  SYNCS.PHASECHK.TRANS64.TRYWAIT P2, [R0+URZ+0x22860], R3 ;  /* 0x02286003000075a7 */ /* 0x001064000804017f */
[----:B-1----:R-:W-:Y:S05]  /*15d50*/  @!P2 NANOSLEEP.SYNCS 0x989680 ;  /* 0x009896800000a95d */ /* 0x002fea0003900000 */
[----:B------:R-:W1:Y:S02]  /*15d60*/  @!P2 SYNCS.PHASECHK.TRANS64 P2, [R0+URZ+0x22860], R3 ;  /* 0x022860030000a5a7 */ /* 0x000e64000804007f */
[----:B-1----:R-:W-:Y:S05]  /*15d70*/  @!P2 BRA `(.L_x_7217) ;  /* 0xfffffffc00f0a947 */ /* 0x002fea000383ffff */
[----:B------:R-:W-:Y:S05]  /*15d80*/  BRA `(.L_x_7371) ;  /* 0xffffffa800047947 */ /* 0x000fea000383ffff */
.L_x_7225:
[----:B0-----:R0:W1:Y:S02]  /*15d90*/  SYNCS.PHASECHK.TRANS64.TRYWAIT P1, [R2+URZ+0x22870], R3 ;  /* 0x02287003020075a7 */ /* 0x001064000802017f */
[----:B-1----:R-:W-:Y:S05]  /*15da0*/  @!P1 NANOSLEEP.SYNCS 0x989680 ;  /* 0x009896800000995d */ /* 0x002fea0003900000 */
[----:B------:R-:W1:Y:S02]  /*15db0*/  @!P1 SYNCS.PHASECHK.TRANS64 P1, [R2+URZ+0x22870], R3 ;  /* 0x02287003020095a7 */ /* 0x000e64000802007f */
[----:B-1----:R-:W-:Y:S05]  /*15dc0*/  @!P1 BRA `(.L_x_7225) ;  /* 0xfffffffc00f09947 */ /* 0x002fea000383ffff */
[----:B------:R-:W-:Y:S05]  /*15dd0*/  BRA `(.L_x_7372) ;  /* 0xffffffac00f47947 */ /* 0x000fea000383ffff */
.L_x_7227:
[----:B0-----:R0:W1:Y:S02]  /*15de0*/  SYNCS.PHASECHK.TRANS64.TRYWAIT P1, [R2+URZ+0x22860], R3 ;  /* 0x02286003020075a7 */ /* 0x001064000802017f */
[----:B-1----:R-:W-:Y:S05]  /*15df0*/  @!P1 NANOSLEEP.SYNCS 0x989680 ;  /* 0x009896800000995d */ /* 0x002fea0003900000 */
[----:B------:R-:W1:Y:S02]  /*15e00*/  @!P1 SYNCS.PHASECHK.TRANS64 P1, [R2+URZ+0x22860], R3 ;  /* 0x02286003020095a7 */ /* 0x000e64000802007f */
[----:B-1----:R-:W-:Y:S05]  /*15e10*/  @!P1 BRA `(.L_x_7227) ;  /* 0xfffffffc00f09947 */ /* 0x002fea000383ffff */
[----:B------:R-:W-:Y:S05]  /*15e20*/  BRA `(.L_x_7373) ;  /* 0xffffffb000007947 */ /* 0x000fea000383ffff */
.L_x_7241:
[----:B0-----:R0:W1:Y:S02]  /*15e30*/  SYNCS.PHASECHK.TRANS64.TRYWAIT P0, [R4+URZ+0x22820], R0 ;  /* 0x02282000040075a7 */ /* 0x001064000800017f */
[----:B-1----:R-:W-:Y:S05]  /*15e40*/  @!P0 NANOSLEEP.SYNCS 0x989680 ;  /* 0x009896800000895d */ /* 0x002fea0003900000 */
[----:B------:R-:W1:Y:S02]  /*15e50*/  @!P0 SYNCS.PHASECHK.TRANS64 P0, [R4+URZ+0x22820], R0 ;  /* 0x02282000040085a7 */ /* 0x000e64000800007f */
[----:B-1----:R-:W-:Y:S05]  /*15e60*/  @!P0 BRA `(.L_x_7241) ;  /* 0xfffffffc00f08947 */ /* 0x002fea000383ffff */
[----:B------:R-:W-:Y:S05]  /*15e70*/  BRA `(.L_x_7374) ;  /* 0xffffffc000207947 */ /* 0x000fea000383ffff */
.L_x_7242:
[----:B------:R-:W1:Y:S01]  /*15e80*/  S2R R2, SR_TID.X ;  /* 0x0000000000027919 */ /* 0x000e620000002100 */
[----:B------:R-:W-:Y:S01]  /*15e90*/  BSSY B0, `(.L_x_7375) ;  /* 0x000000a000007945 */ /* 0x000fe20003800000 */
[----:B------:R-:W-:Y:S02]  /*15ea0*/  IMAD.MOV.U32 R12, RZ, RZ, RZ ;  /* 0x000000ffff0c7224 */ /* 0x000fe400078e00ff */
[----:B------:R-:W-:Y:S02]  /*15eb0*/  IMAD.MOV.U32 R11, RZ, RZ, 0x1f ;  /* 0x0000001fff0b7424 */ /* 0x000fe400078e00ff */
[----:B------:R-:W-:Y:S01]  /*15ec0*/  IMAD.MOV.U32 R15, RZ, RZ, -0x1 ;  /* 0xffffffffff0f7424 */ /* 0x000fe200078e00ff */
[----:B-1----:R-:W-:-:S04]  /*15ed0*/  SHF.R.U32.HI R2, RZ, 0x5, R2 ;  /* 0x00000005ff027819 */ /* 0x002fc80000011602 */
[----:B------:R-:W-:-:S04]  /*15ee0*/  LOP3.LUT R2, R2, 0x3, RZ, 0xc0, !PT ;  /* 0x0000000302027812 */ /* 0x000fc800078ec0ff */
[----:B--2---:R-:W-:-:S07]  /*15ef0*/  MOV R13, R2 ;  /* 0x00000002000d7202 */ /* 0x004fce0000000f00 */
[----:B0-----:R-:W-:Y:S05]  /*15f00*/  WARPSYNC.COLLECTIVE R15, `(.L_x_7376) ;  /* 0x000000000f087348 */ /* 0x001fea0003c00000 */
[----:B------:R1:W2:Y:S02]  /*15f10*/  SHFL.IDX P6, R14, R13, R12, R11 ;  /* 0x0000000c0d0e7389 */ /* 0x0002a400000c000b */
[----:B012---:R-:W-:Y:S01]  /*15f20*/  ENDCOLLECTIVE ;  /* 0x000000000000791b */ /* 0x007fe20003800000 */
.L_x_7376:
[----:B------:R-:W-:Y:S05]  /*15f30*/  BSYNC B0 ;  /* 0x0000000000007941 */ /* 0x000fea0003800000 */
.L_x_7375:
[----:B------:R-:W-:Y:S05]  /*15f40*/  BRA `(.L_x_7377) ;  /* 0xffffffc000087947 */ /* 0x000fea000383ffff */
.L_x_7245:
[----:B------:R-:W-:Y:S01]  /*15f50*/  BSSY B1, `(.L_x_7378) ;  /* 0x0000006000017945 */ /* 0x000fe20003800000 */
[----:B------:R-:W-:-:S07]  /*15f60*/  IMAD.MOV.U32 R15, RZ, RZ, -0x1 ;  /* 0xffffffffff0f7424 */ /* 0x000fce00078e00ff */
[----:B0-2---:R-:W-:Y:S05]  /*15f70*/  WARPSYNC.COLLECTIVE R15, `(.L_x_7379) ;  /* 0x000000000f0c7348 */ /* 0x005fea0003c00000 */
[----:B------:R-:W-:Y:S02]  /*15f80*/  ELECT P6, UR62, PT ;  /* 0x00000000003e782f */ /* 0x000fe400038c0000 */
[----:B------:R-:W-:Y:S01]  /*15f90*/  MOV R14, UR62 ;  /* 0x0000003e000e7c02 */ /* 0x000fe20008000f00 */
[----:B0-2---:R-:W-:Y:S10]  /*15fa0*/  ENDCOLLECTIVE ;  /* 0x000000000000791b */ /* 0x005ff40003800000 */
.L_x_7379:
[----:B------:R-:W-:Y:S05]  /*15fb0*/  BSYNC B1 ;  /* 0x0000000000017941 */ /* 0x000fea0003800000 */
.L_x_7378:
[----:B------:R-:W-:Y:S05]  /*15fc0*/  BRA `(.L_x_7380) ;  /* 0xffffffc000007947 */ /* 0x000fea000383ffff */
.L_x_7247:
[----:B0-----:R0:W1:Y:S02]  /*15fd0*/  SYNCS.PHASECHK.TRANS64.TRYWAIT P1, [R5+URZ+0x22840], R0 ;  /* 0x02284000050075a7 */ /* 0x001064000802017f */
[----:B-1----:R-:W-:Y:S05]  /*15fe0*/  @!P1 NANOSLEEP.SYNCS 0x989680 ;  /* 0x009896800000995d */ /* 0x002fea0003900000 */
[----:B------:R-:W1:Y:S02]  /*15ff0*/  @!P1 SYNCS.PHASECHK.TRANS64 P1, [R5+URZ+0x22840], R0 ;  /* 0x02284000050095a7 */ /* 0x000e64000802007f */
[----:B-1----:R-:W-:Y:S05]  /*16000*/  @!P1 BRA `(.L_x_7247) ;  /* 0xfffffffc00f09947 */ /* 0x002fea000383ffff */
[----:B------:R-:W-:Y:S05]  /*16010*/  BRA `(.L_x_7381) ;  /* 0xffffffc000207947 */ /* 0x000fea000383ffff */
.L_x_7249:
[----:B-1----:R1:W3:Y:S02]  /*16020*/  SYNCS.PHASECHK.TRANS64.TRYWAIT P1, [R33+URZ+0x22840], R2 ;  /* 0x02284002210075a7 */ /* 0x0022e4000802017f */
[----:B---3--:R-:W-:Y:S05]  /*16030*/  @!P1 NANOSLEEP.SYNCS 0x989680 ;  /* 0x009896800000995d */ /* 0x008fea0003900000 */
[----:B------:R-:W3:Y:S02]  /*16040*/  @!P1 SYNCS.PHASECHK.TRANS64 P1, [R33+URZ+0x22840], R2 ;  /* 0x02284002210095a7 */ /* 0x000ee4000802007f */
[----:B---3--:R-:W-:Y:S05]  /*16050*/  @!P1 BRA `(.L_x_7249) ;  /* 0xfffffffc00f09947 */ /* 0x008fea000383ffff */
[----:B------:R-:W-:Y:S05]  /*16060*/  BRA `(.L_x_7382) ;  /* 0xffffffc0002c7947 */ /* 0x000fea000383ffff */
.L_x_7251:
[----:B---3--:R3:W4:Y:S02]  /*16070*/  SYNCS.PHASECHK.TRANS64.TRYWAIT P1, [R5+URZ+0x22860], R0 ;  /* 0x02286000050075a7 */ /* 0x008724000802017f */
[----:B----4-:R-:W-:Y:S05]  /*16080*/  @!P1 NANOSLEEP.SYNCS 0x989680 ;  /* 0x009896800000995d */ /* 0x010fea0003900000 */
[----:B------:R-:W4:Y:S02]  /*16090*/  @!P1 SYNCS.PHASECHK.TRANS64 P1, [R5+URZ+0x22860], R0 ;  /* 0x02286000050095a7 */ /* 0x000f24000802007f */
[----:B----4-:R-:W-:Y:S05]  /*160a0*/  @!P1 BRA `(.L_x_7251) ;  /* 0xfffffffc00f09947 */ /* 0x010fea000383ffff */
[----:B------:R-:W-:Y:S05]  /*160b0*/  BRA `(.L_x_7383) ;  /* 0xffffffc000287947 */ /* 0x000fea000383ffff */
.L_x_7253:
[----:B----4-:R4:W0:Y:S02]  /*160c0*/  SYNCS.PHASECHK.TRANS64.TRYWAIT P1, [R33+URZ+0x22860], R2 ;  /* 0x02286002210075a7 */ /* 0x010824000802017f */
[----:B0-----:R-:W-:Y:S05]  /*160d0*/  @!P1 NANOSLEEP.SYNCS 0x989680 ;  /* 0x009896800000995d */ /* 0x001fea0003900000 */
[----:B------:R-:W0:Y:S02]  /*160e0*/  @!P1 SYNCS.PHASECHK.TRANS64 P1, [R33+URZ+0x22860], R2 ;  /* 0x02286002210095a7 */ /* 0x000e24000802007f */
[----:B0-----:R-:W-:Y:S05]  /*160f0*/  @!P1 BRA `(.L_x_7253) ;  /* 0xfffffffc00f09947 */ /* 0x001fea000383ffff */
[----:B------:R-:W-:Y:S05]  /*16100*/  BRA `(.L_x_7384) ;  /* 0xffffffc000247947 */ /* 0x000fea000383ffff */
.L_x_7255:
[----:B------:R0:W0:Y:S02]  /*16110*/  SYNCS.PHASECHK.TRANS64.TRYWAIT P1, [R5+URZ+0x22880], R0 ;  /* 0x02288000050075a7 */ /* 0x000024000802017f */
[----:B0-----:R-:W-:Y:S05]  /*16120*/  @!P1 NANOSLEEP.SYNCS 0x989680 ;  /* 0x009896800000995d */ /* 0x001fea0003900000 */
[----:B------:R-:W0:Y:S02]  /*16130*/  @!P1 SYNCS.PHASECHK.TRANS64 P1, [R5+URZ+0x22880], R0 ;  /* 0x02288000050095a7 */ /* 0x000e24000802007f */
[----:B0-----:R-:W-:Y:S05]  /*16140*/  @!P1 BRA `(.L_x_7255) ;  /* 0xfffffffc00f09947 */ /* 0x001fea000383ffff */
[----:B------:R-:W-:Y:S05]  /*16150*/  BRA `(.L_x_7385) ;  /* 0xffffffc000207947 */ /* 0x000fea000383ffff */
.L_x_7386:
        /* <DEDUP_REMOVED lines=10> */
.L_x_15844:


//--------------------- .text._ZN7cutlass13device_kernelIN5flash11enable_sm90INS1_16FlashAttnFwdSm90INS1_25CollectiveMainloopFwdSm90ILi2EN4cute5tupleIJNS5_1CILi1EEES8_S8_EEENS6_IJNS7_ILi128EEENS7_ILi160EEESA_EEELi128ENS_12float_e4m3_tEfNS_4arch4Sm90ELb0ELb0ELb1ELb1ELb1ELb1ELb0ELb1ELb1ELb1ELb0ELb0EEENS1_21CollectiveEpilogueFwdINS6_IJSA_SA_SB_EEES9_NS_10bfloat16_tESF_Li256ELb1ELb1ELb0ELb1EEENS1_36VarlenDynamicPersistentTileSchedulerILi128ELi160ELi256ELi128ELb0ELb1ELb1ELb0ELb1ELb1EEEEEEEEEvNT_6ParamsE --------------------------
	.section	.text._ZN7cutlass13device_kernelIN5flash11enable_sm90INS1_16FlashAttnFwdSm90INS1_25CollectiveMainloopFwdSm90ILi2EN4cute5tupleIJNS5_1CILi1EEES8_S8_EEENS6_IJNS7_ILi128EEENS7_ILi160EEESA_EEELi128ENS_12float_e4m3_tEfNS_4arch4Sm90ELb0ELb0ELb1ELb1ELb1ELb1ELb0ELb1ELb1ELb1ELb0ELb0EEENS1_21CollectiveEpilogueFwdINS6_IJSA_SA_SB_EEES9_NS_10bfloat16_tESF_Li256ELb1ELb1ELb0ELb1EEENS1_36VarlenDynamicPersistentTileSchedulerILi128ELi160ELi256ELi128ELb0ELb1ELb1ELb0ELb1ELb1EEEEEEEEEvNT_6ParamsE,"ax",@progbits
	.align	128
.text._ZN7cutlass13device_kernelIN5flash11enable_sm90INS1_16FlashAttnFwdSm90INS1_25CollectiveMainloopFwdSm90ILi2EN4cute5tupleIJNS5_1CILi1EEES8_S8_EEENS6_IJNS7_ILi128EEENS7_ILi160EEESA_EEELi128ENS_12float_e4m3_tEfNS_4arch4Sm90ELb0ELb0ELb1ELb1ELb1ELb1ELb0ELb1ELb1ELb1ELb0ELb0EEENS1_21CollectiveEpilogueFwdINS6_IJSA_SA_SB_EEES9_NS_10bfloat16_tESF_Li256ELb1ELb1ELb0ELb1EEENS1_36VarlenDynamicPersistentTileSchedulerILi128ELi160ELi256ELi128ELb0ELb1ELb1ELb0ELb1ELb1EEEEEEEEEvNT_6ParamsE:
        .type           _ZN7cutlass13device_kernelIN5flash11enable_sm90INS1_16FlashAttnFwdSm90INS1_25CollectiveMainloopFwdSm90ILi2EN4cute5tupleIJNS5_1CILi1EEES8_S8_EEENS6_IJNS7_ILi128EEENS7_ILi160EEESA_EEELi128ENS_12float_e4m3_tEfNS_4arch4Sm90ELb0ELb0ELb1ELb1ELb1ELb1ELb0ELb1ELb1ELb1ELb0ELb0EEENS1_21CollectiveEpilogueFwdINS6_IJSA_SA_SB_EEES9_NS_10bfloat16_tESF_Li256ELb1ELb1ELb0ELb1EEENS1_36VarlenDynamicPersistentTileSchedulerILi128ELi160ELi256ELi128ELb0ELb1ELb1ELb0ELb1ELb1EEEEEEEEEvNT_6ParamsE,@function
        .size           _ZN7cutlass13device_kernelIN5flash11enable_sm90INS1_16FlashAttnFwdSm90INS1_25CollectiveMainloopFwdSm90ILi2EN4cute5tupleIJNS5_1CILi1EEES8_S8_EEENS6_IJNS7_ILi128EEENS7_ILi160EEESA_EEELi128ENS_12float_e4m3_tEfNS_4arch4Sm90ELb0ELb0ELb1ELb1ELb1ELb1ELb0ELb1ELb1ELb1ELb0ELb0EEENS1_21CollectiveEpilogueFwdINS6_IJSA_SA_SB_EEES9_NS_10bfloat16_tESF_Li256ELb1ELb1ELb0ELb1EEENS1_36VarlenDynamicPersistentTileSchedulerILi128ELi160ELi256ELi128ELb0ELb1ELb1ELb0ELb1ELb1EEEEEEEEEvNT_6ParamsE,(.L_x_15845 - _ZN7cutlass13device_kernelIN5flash11enable_sm90INS1_16FlashAttnFwdSm90INS1_25CollectiveMainloopFwdSm90ILi2EN4cute5tupleIJNS5_1CILi1EEES8_S8_EEENS6_IJNS7_ILi128EEENS7_ILi160EEESA_EEELi128ENS_12float_e4m3_tEfNS_4arch4Sm90ELb0ELb0ELb1ELb1ELb1ELb1ELb0ELb1ELb1ELb1ELb0ELb0EEENS1_21CollectiveEpilogueFwdINS6_IJSA_SA_SB_EEES9_NS_10bfloat16_tESF_Li256ELb1ELb1ELb0ELb1EEENS1_36VarlenDynamicPersistentTileSchedulerILi128ELi160ELi256ELi128ELb0ELb1ELb1ELb0ELb1ELb1EEEEEEEEEvNT_6ParamsE)
        .other          _ZN7cutlass13device_kernelIN5flash11enable_sm90INS1_16FlashAttnFwdSm90INS1_25CollectiveMainloopFwdSm90ILi2EN4cute5tupleIJNS5_1CILi1EEES8_S8_EEENS6_IJNS7_ILi128EEENS7_ILi160EEESA_EEELi128ENS_12float_e4m3_tEfNS_4arch4Sm90ELb0ELb0ELb1ELb1ELb1ELb1ELb0ELb1ELb1ELb1ELb0ELb0EEENS1_21CollectiveEpilogueFwdINS6_IJSA_SA_SB_EEES9_NS_10bfloat16_tESF_Li256ELb1ELb1ELb0ELb1EEENS1_36VarlenDynamicPersistentTileSchedulerILi128ELi160ELi256ELi128ELb0ELb1ELb1ELb0ELb1ELb1EEEEEEEEEvNT_6ParamsE,@"STO_CUDA_ENTRY STV_DEFAULT"
_ZN7cutlass13device_kernelIN5flash11enable_sm90INS1_16FlashAttnFwdSm90INS1_25CollectiveMainloopFwdSm90ILi2EN4cute5tupleIJNS5_1CILi1EEES8_S8_EEENS6_IJNS7_ILi128EEENS7_ILi160EEESA_EEELi128ENS_12float_e4m3_tEfNS_4arch4Sm90ELb0ELb0ELb1ELb1ELb1ELb1ELb0ELb1ELb1ELb1ELb0ELb0EEENS1_21CollectiveEpilogueFwdINS6_IJSA_SA_SB_EEES9_NS_10bfloat16_tESF_Li256ELb1ELb1ELb0ELb1EEENS1_36VarlenDynamicPersistentTileSchedulerILi128ELi160ELi256ELi128ELb0ELb1ELb1ELb0ELb1ELb1EEEEEEEEEvNT_6ParamsE:
[----:B------:R-:W0:Y:S02]  /*0000*/  LDC R1, c[0x0][0x28] ;  /* 0x00000a00ff017b82 */ /* 0x000e240000000800 */
[----:B0-----:R-:W-:Y:S01]  /*0010*/  VIADD R1, R1, 0xffffffb0 ;  /* 0xffffffb001017836 */ /* 0x001fe20000000000 */
[----:B------:R-:W0:Y:S01]  /*0020*/  S2R R3, SR_TID.X ;  /* 0x0000000000037919 */ /* 0x000e220000002100 */
[----:B------:R-:W-:Y:S01]  /*0030*/  ELECT P0, URZ, PT ;  /* 0x00000000003f782f */ /* 0x000fe20003800000 */
[----:B------:R-:W-:Y:S01]  /*0040*/  BSSY B0, `(.L_x_7387) ;  /* 0x000000d000007945 */ /* 0x000fe20003800000 */
[----:B0-----:R-:W-:-:S05]  /*0050*/  SHF.R.U32.HI R0, RZ, 0x5, R3 ;  /* 0x00000005ff007819 */ /* 0x001fca0000011603 */
        /* <DEDUP_REMOVED lines=11> */
.L_x_7388:
[----:B------:R-:W-:Y:S05]  /*0110*/  BSYNC B0 ;  /* 0x0000000000007941 */ /* 0x000fea0003800000 */
.L_x_7387:
[----:B------:R-:W-:Y:S01]  /*0120*/  VOTEU.ANY UP0, P0 ;  /* 0x00000000003f7886 */ /* 0x000fe20000000100 */
[----:B------:R-:W0:Y:S01]  /*0130*/  SHFL.IDX PT, R2, R0, RZ, 0x1f ;  /* 0x00001fff00027589 */ /* 0x000e2200000e0000 */
[----:B------:R-:W-:Y:S01]  /*0140*/  UMOV UR4, 0x80 ;  /* 0x0000008000047882 */ /* 0x000fe20000000000 */
[----:B------:R-:W-:Y:S01]  /*0150*/  UMOV UR7, 0x100 ;  /* 0x0000010000077882 */ /* 0x000fe20000000000 */
[----:B------:R-:W-:Y:S01]  /*0160*/  SHF.R.U32.HI R3, RZ, 0x7, R3 ;  /* 0x00000007ff037819 */ /* 0x000fe20000011603 */
[----:B------:R-:W1:Y:S01]  /*0170*/  @UP0 S2UR UR8, SR_CgaCtaId ;  /* 0x00000000000809c3 */ /* 0x000e620000008800 */
[----:B------:R-:W-:Y:S01]  /*0180*/  @UP0 UMOV UR6, 0x400 ;  /* 0x0000040000060882 */ /* 0x000fe20000000000 */
[----:B------:R-:W-:-:S04]  /*0190*/  @UP0 UIADD3 UR4, -UR4, 0x100000, URZ ;  /* 0x0010000004040890 */ /* 0x000fc8000fffe13f */
[----:B------:R-:W-:Y:S02]  /*01a0*/  @UP0 USHF.L.U32 UR5, UR4, 0xb, URZ ;  /* 0x0000000b04050899 */ /* 0x000fe4000800063f */
[----:B------:R-:W-:Y:S01]  /*01b0*/  @UP0 USHF.L.U32 UR4, UR4, 0x1, URZ ;  /* 0x0000000104040899 */ /* 0x000fe2000800063f */
[----:B------:R-:W-:Y:S01]  /*01c0*/  VOTEU.ANY UP1, P0 ;  /* 0x00000000003f7886 */ /* 0x000fe20000020100 */
[----:B0-----:R-:W-:Y:S02]  /*01d0*/  ISETP.NE.AND P1, PT, R2, RZ, PT ;  /* 0x000000ff0200720c */ /* 0x001fe40003f25270 */
[----:B------:R0:W2:Y:S01]  /*01e0*/  SHFL.IDX PT, R2, R3, RZ, 0x1f ;  /* 0x00001fff03027589 */ /* 0x0000a200000e0000 */
[----:B-1----:R-:W-:Y:S02]  /*01f0*/  @UP0 ULEA UR8, UR8, UR6, 0x18 ;  /* 0x0000000608080291 */ /* 0x002fe4000f8ec03f */
[----:B------:R-:W-:-:S04]  /*0200*/  @UP0 UIADD3 UR6, -UR7, 0x100000, URZ ;  /* 0x0010000007060890 */ /* 0x000fc8000fffe13f */
[----:B------:R-:W-:Y:S02]  /*0210*/  @UP0 USHF.L.U32 UR7, UR6, 0xb, URZ ;  /* 0x0000000b06070899 */ /* 0x000fe4000800063f */
[----:B------:R-:W-:Y:S01]  /*0220*/  @UP0 USHF.L.U32 UR6, UR6, 0x1, URZ ;  /* 0x0000000106060899 */ /* 0x000fe2000800063f */
[----:B------:R-:W-:Y:S01]  /*0230*/  VOTEU.ANY UP0, P0 ;  /* 0x00000000003f7886 */ /* 0x000fe20000000100 */
[----:B------:R-:W1:Y:S04]  /*0240*/  FENCE.VIEW.ASYNC.S ;  /* 0x00000000000073c6 */ /* 0x000e680000000000 */
[----:B-1----:R0:W1:Y:S06]  /*0250*/  @UP0 SYNCS.EXCH.64 URZ, [UR8+0x22800], UR4 ;  /* 0x02280004083f05b2 */ /* 0x00206c0008000100 */
[----:B------:R0:W3:Y:S02]  /*0260*/  @UP1 SYNCS.EXCH.64 URZ, [UR8+0x22820], UR6 ;  /* 0x02282006083f15b2 */ /* 0x0000e40008000100 */
        /* <DEDUP_REMOVED lines=17> */
[----:B------:R0:W0:Y:S01]  /*0380*/  SYNCS.EXCH.64 URZ, [UR8+0x22848], UR6 ;  /* 0x02284806083f75b2 */ /* 0x0000220008000100 */
[----:B------:R-:W-:Y:S01]  /*0390*/  NOP ;  /* 0x0000000000007918 */ /* 0x000fe20000000000 */
.L_x_7389:
        /* <DEDUP_REMOVED lines=22> */
.L_x_7390:
        /* <DEDUP_REMOVED lines=18> */
.L_x_7391:
        /* <DEDUP_REMOVED lines=22> */
.L_x_7392:
[----:B------:R-:W5:Y:S01]  /*0780*/  SHFL.IDX PT, R4, R0, RZ, 0x1f ;  /* 0x00001fff00047589 */ /* 0x000f6200000e0000 */
[----:B------:R-:W-:Y:S01]  /*0790*/  NOP ;  /* 0x0000000000007918 */ /* 0x000fe20000000000 */
[----:B------:R-:W0:Y:S01]  /*07a0*/  S2R R3, SR_CgaCtaId ;  /* 0x0000000000037919 */ /* 0x000e220000008800 */
        /* <DEDUP_REMOVED lines=20> */
.L_x_7393:
[----:B--2---:R-:W-:Y:S01]  /*08f0*/  ISETP.NE.AND P0, PT, R2, RZ, PT ;  /* 0x000000ff0200720c */ /* 0x004fe20003f05270 */
[----:B------:R-:W-:Y:S01]  /*0900*/  IMAD.MOV.U32 R2, RZ, RZ, 0x1 ;  /* 0x00000001ff027424 */ /* 0x000fe200078e00ff */
[----:B------:R-:W-:Y:S01]  /*0910*/  NOP ;  /* 0x0000000000007918 */ /* 0x000fe20000000000 */
[----:B------:R-:W-:Y:S01]  /*0920*/  ULDC.64 UR60, c[0x0][0x208] ;  /* 0x00008200003c7ab9 */ /* 0x000fe20000000a00 */
[----:B------:R-:W-:Y:S02]  /*0930*/  BSSY B8, `(.L_x_7394) ;  /* 0x0001f97000087945 */ /* 0x000fe40003800000 */
[----:B------:R-:W-:-:S05]  /*0940*/  SEL R2, R2, 0x2, !P0 ;  /* 0x0000000202027807 */ /* 0x000fca0004000000 */
[----:B------:R2:W-:Y:S01]  /*0950*/  STL [R1+0x20], R2 ;  /* 0x0000200201007387 */ /* 0x0005e20000100800 */
[----:B01-34-:R-:W-:Y:S06]  /*0960*/  BAR.SYNC.DEFER_BLOCKING 0x0 ;  /* 0x0000000000007b1d */ /* 0x01bfec0000010000 */
[----:B------:R-:W-:Y:S05]  /*0970*/  @!P0 BRA `(.L_x_7395) ;  /* 0x0000017c00108947 */ /* 0x000fea0003800000 */
.L_x_7396:
[----:B------:R-:W-:-:S08]  /*0980*/  NOP ;  /* 0x0000000000007918 */ /* 0x000fd00000000000 */
[----:B------:R-:W0:Y:S02]  /*0990*/  USETMAXREG.TRY_ALLOC.CTAPOOL UP0, 0xe8 ;  /* 0x000000e8000079c8 */ /* 0x000e240008000600 */
[----:B0-----:R-:W-:-:S13]  /*09a0*/  PLOP3.LUT P0, PT, PT, PT, UP0, 0x80, 0x0 ;  /* 0x000000000000781c */ /* 0x001fda0003f0f008 */
[----:B------:R-:W-:Y:S05]  /*09b0*/  @!P0 BRA `(.L_x_7396) ;  /* 0xfffffffc00f08947 */ /* 0x000fea000383ffff */
[----:B------:R-:W2:Y:S01]  /*09c0*/  S2R R0, SR_TID.X ;  /* 0x0000000000007919 */ /* 0x000ea20000002100 */
[----:B------:R-:W-:Y:S01]  /*09d0*/  MOV R18, 0x400 ;  /* 0x0000040000127802 */ /* 0x000fe20000000f00 */
[----:B------:R-:W-:Y:S01]  /*09e0*/  ULDC UR4, c[0x0][0xc3c] ;  /* 0x00030f0000047ab9 */ /* 0x000fe20000000800 */
[----:B--2---:R-:W-:Y:S02]  /*09f0*/  SHF.R.U32.HI R2, RZ, 0x7, R0 ;  /* 0x00000007ff027819 */ /* 0x004fe40000011600 */
[----:B------:R-:W0:Y:S01]  /*0a00*/  S2R R0, SR_CgaCtaId ;  /* 0x0000000000007919 */ /* 0x000e220000008800 */
[----:B------:R-:W-:Y:S06]  /*0a10*/  BAR.ARV 0x8, 0x180 ;  /* 0x0206000000007b1d */ /* 0x000fec0000002000 */
[----:B------:R-:W-:-:S13]  /*0a20*/  ISETP.NE.AND P0, PT, R2, 0x1, PT ;  /* 0x000000010200780c */ /* 0x000fda0003f05270 */
[----:B------:R-:W-:Y:S08]  /*0a30*/  @!P0 BAR.ARV 0x9, 0x100 ;  /* 0x0244000000008b1d */ /* 0x000ff00000002000 */
[----:B------:R-:W-:Y:S01]  /*0a40*/  BAR.SYNC.DEFER_BLOCKING 0x5, 0x180 ;  /* 0x0146000000007b1d */ /* 0x000fe20000010000 */
[----:B0-----:R-:W-:-:S05]  /*0a50*/  LEA R18, R0, R18, 0x18 ;  /* 0x0000001200127211 */ /* 0x001fca00078ec0ff */
[----:B------:R-:W0:Y:S02]  /*0a60*/  LDS.128 R168, [R18+0x228d0] ;  /* 0x0228d00012a87984 */ /* 0x000e240000000c00 */
[----:B------:R-:W-:Y:S06]  /*0a70*/  BAR.ARV 0x4, 0x180 ;  /* 0x0106000000007b1d */ /* 0x000fec0000002000 */
[----:B0-----:R-:W-:-:S13]  /*0a80*/  ISETP.GE.AND P0, PT, R171, UR4, PT ;  /* 0x00000004ab007c0c */ /* 0x001fda000bf06270 */
[----:B------:R-:W-:Y:S05]  /*0a90*/  @P0 BRA `(.L_x_7397) ;  /* 0x000001f800000947 */ /* 0x000fea0003800000 */
[----:B------:R-:W2:Y:S01]  /*0aa0*/  LDL R13, [R1+0x20] ;  /* 0x00002000010d7983 */ /* 0x000ea20000100800 */
[----:B------:R-:W0:Y:S02]  /*0ab0*/  S2R R0, SR_TID.X ;  /* 0x0000000000007919 */ /* 0x000e240000002100 */
[----:B0-----:R-:W-:-:S05]  /*0ac0*/  VIADD R12, R0, 0xffffff80 ;  /* 0xffffff80000c7836 */ /* 0x001fca0000000000 */
[----:B------:R-:W-:-:S04]  /*0ad0*/  SHF.R.S32.HI R0, RZ, 0x1f, R12 ;  /* 0x0000001fff007819 */ /* 0x000fc8000001140c */
[CC--:B------:R-:W-:Y:S02]  /*0ae0*/  LEA.HI R3, R0.reuse, R12.reuse, RZ, 0x4 ;  /* 0x0000000c00037211 */ /* 0x0c0fe400078f20ff */
[----:B------:R-:W-:Y:S02]  /*0af0*/  LEA.HI R2, R0, R12, RZ, 0x7 ;  /* 0x0000000c00027211 */ /* 0x000fe400078f38ff */
[----:B------:R-:W-:Y:S02]  /*0b00*/  SHF.R.S32.HI R6, RZ, 0x4, R3 ;  /* 0x00000004ff067819 */ /* 0x000fe40000011403 */
[----:B------:R-:W-:Y:S02]  /*0b10*/  LOP3.LUT R217, R2, 0xffffff80, RZ, 0xc0, !PT ;  /* 0xffffff8002d97812 */ /* 0x000fe400078ec0ff */
[----:B------:R-:W-:Y:S02]  /*0b20*/  LEA.HI R4, R3, R6, RZ, 0x1 ;  /* 0x0000000603047211 */ /* 0x000fe400078f08ff */
[----:B------:R-:W-:-:S02]  /*0b30*/  IADD3 R217, R12, -R217, RZ ;  /* 0x800000d90cd97210 */ /* 0x000fc40007ffe0ff */
[----:B------:R-:W-:Y:S02]  /*0b40*/  LOP3.LUT R5, R4, 0x1ffffffe, RZ, 0xc0, !PT ;  /* 0x1ffffffe04057812 */ /* 0x000fe400078ec0ff */
[----:B------:R-:W-:Y:S02]  /*0b50*/  LEA.HI R4, R0, R12, RZ, 0x5 ;  /* 0x0000000c00047211 */ /* 0x000fe400078f28ff */
[----:B------:R-:W-:Y:S02]  /*0b60*/  SHF.R.S32.HI R8, RZ, 0x1f, R217 ;  /* 0x0000001fff087819 */ /* 0x000fe400000114d9 */
[----:B------:R-:W-:Y:S02]  /*0b70*/  SHF.R.S32.HI R229, RZ, 0x7, R2 ;  /* 0x00000007ffe57819 */ /* 0x000fe40000011402 */
[----:B------:R-:W-:Y:S02]  /*0b80*/  LOP3.LUT R3, R3, 0x3fffff0, RZ, 0xc0, !PT ;  /* 0x03fffff003037812 */ /* 0x000fe400078ec0ff */
[----:B------:R-:W-:Y:S01]  /*0b90*/  SHF.L.U32 R4, R4, 0x5, RZ ;  /* 0x0000000504047819 */ /* 0x000fe200000006ff */
[----:B------:R-:W-:Y:S01]  /*0ba0*/  IMAD.IADD R5, R6, 0x1, -R5 ;  /* 0x0000000106057824 */ /* 0x000fe200078e0a05 */
[----:B------:R-:W-:-:S02]  /*0bb0*/  LEA.HI R7, R8, R217, RZ, 0x2 ;  /* 0x000000d908077211 */ /* 0x000fc400078f10ff */
[----:B------:R-:W-:Y:S01]  /*0bc0*/  LEA.HI R6, R2, R229, RZ, 0x1 ;  /* 0x000000e502067211 */ /* 0x000fe200078f08ff */
[----:B------:R-:W-:Y:S01]  /*0bd0*/  IMAD.IADD R2, R12, 0x1, -R3 ;  /* 0x000000010c027824 */ /* 0x000fe200078e0a03 */
[----:B------:R-:W-:Y:S02]  /*0be0*/  LOP3.LUT R203, R4, 0xfffffc00, RZ, 0xc0, !PT ;  /* 0xfffffc0004cb7812 */ /* 0x000fe400078ec0ff */
[----:B------:R-:W-:Y:S02]  /*0bf0*/  LOP3.LUT R4, R7, 0x7ffffffc, RZ, 0xc0, !PT ;  /* 0x7ffffffc07047812 */ /* 0x000fe400078ec0ff */
[-C--:B------:R-:W-:Y:S01]  /*0c00*/  LEA.HI R216, R0, R12.reuse, RZ, 0x3 ;  /* 0x0000000c00d87211 */ /* 0x080fe200078f18ff */
[----:B------:R-:W-:Y:S01]  /*0c10*/  IMAD R2, R2, 0x40, R203 ;  /* 0x0000004002027824 */ /* 0x000fe200078e02cb */
[----:B------:R-:W-:Y:S01]  /*0c20*/  LEA.HI R0, R0, R12, RZ, 0x2 ;  /* 0x0000000c00007211 */ /* 0x000fe200078f10ff */
[----:B------:R-:W-:Y:S01]  /*0c30*/  IMAD.MOV.U32 R11, RZ, RZ, -0x2 ;  /* 0xfffffffeff0b7424 */ /* 0x000fe200078e00ff */
[--C-:B------:R-:W-:Y:S01]  /*0c40*/  SHF.R.S32.HI R9, RZ, 0x2, R7.reuse ;  /* 0x00000002ff097819 */ /* 0x100fe20000011407 */
[----:B------:R-:W-:Y:S01]  /*0c50*/  IMAD.IADD R4, R217, 0x1, -R4 ;  /* 0x00000001d9047824 */ /* 0x000fe200078e0a04 */
[----:B------:R-:W-:Y:S01]  /*0c60*/  SHF.R.S32.HI R10, RZ, 0x1f, R7 ;  /* 0x0000001fff0a7819 */ /* 0x000fe20000011407 */
[----:B------:R-:W-:Y:S01]  /*0c70*/  IMAD R3, R5, 0x8, R2 ;  /* 0x0000000805037824 */ /* 0x000fe200078e0202 */
[----:B------:R-:W-:Y:S01]  /*0c80*/  SHF.R.S32.HI R194, RZ, 0x2, R0 ;  /* 0x00000002ffc27819 */ /* 0x000fe20000011400 */
[----:B------:R-:W-:Y:S01]  /*0c90*/  IMAD R2, R4, R11, 0xa0 ;  /* 0x000000a004027424 */ /* 0x000fe200078e020b */
[----:B------:R-:W-:-:S02]  /*0ca0*/  LEA.HI R10, R10, R9, RZ, 0x3 ;  /* 0x000000090a0a7211 */ /* 0x000fc400078f18ff */
[----:B------:R0:W-:Y:S01]  /*0cb0*/  STL [R1+0x14], R3 ;  /* 0x0000140301007387 */ /* 0x0001e20000100800 */
[----:B------:R-:W-:Y:S01]  /*0cc0*/  VIADD R221, R194, 0x40 ;  /* 0x00000040c2dd7836 */ /* 0x000fe20000000000 */
[----:B------:R-:W-:Y:S02]  /*0cd0*/  LOP3.LUT R10, R10, 0xfffffff8, RZ, 0xc0, !PT ;  /* 0xfffffff80a0a7812 */ /* 0x000fe400078ec0ff */
[----:B------:R-:W-:Y:S01]  /*0ce0*/  LOP3.LUT R228, R0, 0xfffffffc, RZ, 0xc0, !PT ;  /* 0xfffffffc00e47812 */ /* 0x000fe200078ec0ff */
[----:B------:R1:W-:Y:S01]  /*0cf0*/  STL [R1+0x10], R2 ;  /* 0x0000100201007387 */ /* 0x0003e20000100800 */
[----:B------:R-:W-:Y:S02]  /*0d00*/  LOP3.LUT R209, R216, 0xfffffff8, RZ, 0xc0, !PT ;  /* 0xfffffff8d8d17812 */ /* 0x000fe400078ec0ff */
[----:B0-----:R-:W-:Y:S02]  /*0d10*/  SHF.R.S32.HI R3, RZ, 0x1f, R0 ;  /* 0x0000001fff037819 */ /* 0x001fe40000011400 */
[----:B------:R-:W-:-:S02]  /*0d20*/  LEA.HI R8, R8, R217, RZ, 0x5 ;  /* 0x000000d908087211 */ /* 0x000fc400078f28ff */
[----:B------:R-:W-:Y:S02]  /*0d30*/  LEA.HI R3, R3, R194, RZ, 0x3 ;  /* 0x000000c203037211 */ /* 0x000fe400078f18ff */
[----:B-1----:R-:W-:Y:S01]  /*0d40*/  SHF.R.S32.HI R2, RZ, 0x1f, R221 ;  /* 0x0000001fff027819 */ /* 0x002fe200000114dd */
[----:B------:R-:W-:Y:S01]  /*0d50*/  IMAD.IADD R9, R9, 0x1, -R10 ;  /* 0x0000000109097824 */ /* 0x000fe200078e0a0a */
[C---:B------:R-:W-:Y:S01]  /*0d60*/  IADD3 R228, R12.reuse, -R228, RZ ;  /* 0x800000e40ce47210 */ /* 0x040fe20007ffe0ff */
[----:B------:R-:W-:Y:S01]  /*0d70*/  IMAD.IADD R209, R12, 0x1, -R209 ;  /* 0x000000010cd17824 */ /* 0x000fe200078e0ad1 */
[----:B------:R-:W-:Y:S01]  /*0d80*/  SHF.R.S32.HI R8, RZ, 0x5, R8 ;  /* 0x00000005ff087819 */ /* 0x000fe20000011408 */
[----:B------:R-:W-:Y:S01]  /*0d90*/  IMAD.SHL.U32 R200, R221, 0x80, RZ ;  /* 0x00000080ddc87824 */ /* 0x000fe200078e00ff */
[----:B------:R-:W-:Y:S02]  /*0da0*/  LOP3.LUT R6, R6, 0x3fffffe, RZ, 0xc0, !PT ;  /* 0x03fffffe06067812 */ /* 0x000fe400078ec0ff */
[----:B------:R-:W-:-:S02]  /*0db0*/  LEA.HI R2, R2, R221, RZ, 0x3 ;  /* 0x000000dd02027211 */ /* 0x000fc400078f18ff */
[----:B------:R-:W-:Y:S02]  /*0dc0*/  LOP3.LUT R3, R3, 0xfffffff8, RZ, 0xc0, !PT ;  /* 0xfffffff803037812 */ /* 0x000fe400078ec0ff */
[----:B------:R-:W-:Y:S01]  /*0dd0*/  LEA.HI R0, R228, R228, RZ, 0x1 ;  /* 0x000000e4e4007211 */ /* 0x000fe200078f08ff */
[----:B------:R-:W-:Y:S01]  /*0de0*/  IMAD.SHL.U32 R202, R209, 0x8, RZ ;  /* 0x00000008d1ca7824 */ /* 0x000fe200078e00ff */
[----:B------:R-:W-:Y:S01]  /*0df0*/  LEA R9, R8, R9, 0x4 ;  /* 0x0000000908097211 */ /* 0x000fe200078e20ff */
[----:B------:R-:W-:Y:S01]  /*0e00*/  IMAD.IADD R6, R229, 0x1, -R6 ;  /* 0x00000001e5067824 */ /* 0x000fe200078e0a06 */
[----:B------:R-:W-:Y:S01]  /*0e10*/  IADD3 R204, R194, -R3, RZ ;  /* 0x80000003c2cc7210 */ /* 0x000fe20007ffe0ff */
[----:B------:R-:W-:Y:S01]  /*0e20*/  IMAD.SHL.U32 R2, R2, 0x80, RZ ;  /* 0x0000008002027824 */ /* 0x000fe200078e00ff */
[----:B------:R-:W-:Y:S02]  /*0e30*/  SHF.L.U32 R16, R228, 0x4, RZ ;  /* 0x00000004e4107819 */ /* 0x000fe400000006ff */
[----:B------:R-:W-:-:S02]  /*0e40*/  LOP3.LUT R3, R0, 0x1ffffffe, RZ, 0xc0, !PT ;  /* 0x1ffffffe00037812 */ /* 0x000fc400078ec0ff */
[----:B------:R-:W-:Y:S01]  /*0e50*/  LOP3.LUT R200, R200, 0x380, RZ, 0xc0, !PT ;  /* 0x00000380c8c87812 */ /* 0x000fe200078ec0ff */
[----:B------:R-:W-:Y:S01]  /*0e60*/  IMAD R5, R6, 0x40, R9 ;  /* 0x0000004006057824 */ /* 0x000fe200078e0209 */
[----:B------:R-:W-:Y:S01]  /*0e70*/  SHF.R.S32.HI R0, RZ, 0x1f, R202 ;  /* 0x0000001fff007819 */ /* 0x000fe200000114ca */
[----:B------:R-:W-:Y:S01]  /*0e80*/  VIADD R208, R202, 0x40 ;  /* 0x00000040cad07836 */ /* 0x000fe20000000000 */
[----:B------:R-:W-:Y:S01]  /*0e90*/  SHF.R.U32.HI R6, RZ, 0x3, R200 ;  /* 0x00000003ff067819 */ /* 0x000fe200000116c8 */
[----:B------:R-:W-:Y:S01]  /*0ea0*/  IMAD.IADD R3, R228, 0x1, -R3 ;  /* 0x00000001e4037824 */ /* 0x000fe200078e0a03 */
[----:B------:R-:W-:Y:S02]  /*0eb0*/  LOP3.LUT R0, R200, 0x70, R16, 0xf8, !PT ;  /* 0x00000070c8007812 */ /* 0x000fe400078ef810 */
[----:B------:R-:W-:-:S04]  /*0ec0*/  LOP3.LUT R205, R2, 0xfffffc00, RZ, 0xc0, !PT ;  /* 0xfffffc0002cd7812 */ /* 0x000fc800078ec0ff */
[----:B------:R-:W-:Y:S02]  /*0ed0*/  LOP3.LUT R219, R205, R0, R6, 0xf6, !PT ;  /* 0x00000000cddb7212 */ /* 0x000fe400078ef606 */
[----:B------:R-:W-:Y:S02]  /*0ee0*/  SHF.R.S32.HI R0, RZ, 0x1f, R208 ;  /* 0x0000001fff007819 */ /* 0x000fe400000114d0 */
[----:B------:R-:W-:Y:S01]  /*0ef0*/  LEA R0, R3, R5, 0x3 ;  /* 0x0000000503007211 */ /* 0x000fe200078e18ff */
[----:B------:R0:W-:Y:S01]  /*0f00*/  STL [R1+0x8], R5 ;  /* 0x0000080501007387 */ /* 0x0001e20000100800 */
[----:B------:R-:W-:-:S03]  /*0f10*/  VIADD R227, R194, 0x80 ;  /* 0x00000080c2e37836 */ /* 0x000fc60000000000 */
[----:B------:R0:W-:Y:S02]  /*0f20*/  STL [R1+0xc], R0 ;  /* 0x00000c0001007387 */ /* 0x0001e40000100800 */
[----:B------:R-:W-:Y:S01]  /*0f30*/  SHF.R.S32.HI R4, RZ, 0x1f, R227 ;  /* 0x0000001fff047819 */ /* 0x000fe200000114e3 */
[----:B------:R-:W-:-:S03]  /*0f40*/  IMAD.SHL.U32 R22, R228, 0x8, RZ ;  /* 0x00000008e4167824 */ /* 0x000fc600078e00ff */
[----:B------:R-:W-:Y:S01]  /*0f50*/  LEA.HI R4, R4, R227, RZ, 0x3 ;  /* 0x000000e304047211 */ /* 0x000fe200078f18ff */
[----:B------:R-:W-:Y:S01]  /*0f60*/  IMAD.SHL.U32 R201, R227, 0x80, RZ ;  /* 0x00000080e3c97824 */ /* 0x000fe200078e00ff */
[----:B------:R-:W-:Y:S01]  /*0f70*/  IADD3 R195, R22, 0x20, RZ ;  /* 0x0000002016c37810 */ /* 0x000fe20007ffe0ff */
[----:B------:R-:W-:Y:S02]  /*0f80*/  VIADD R19, R16, 0x40 ;  /* 0x0000004010137836 */ /* 0x000fe40000000000 */
[----:B------:R-:W-:Y:S01]  /*0f90*/  IMAD.SHL.U32 R4, R4, 0x80, RZ ;  /* 0x0000008004047824 */ /* 0x000fe200078e00ff */
[----:B------:R-:W-:Y:S01]  /*0fa0*/  MOV R213, RZ ;  /* 0x000000ff00d57202 */ /* 0x000fe20000000f00 */
[----:B------:R-:W-:Y:S01]  /*0fb0*/  IMAD.MOV.U32 R192, RZ, RZ, RZ ;  /* 0x000000ffffc07224 */ /* 0x000fe200078e00ff */
[----:B------:R-:W-:Y:S01]  /*0fc0*/  CS2R R196, SRZ ;  /* 0x0000000000c47805 */ /* 0x000fe2000001ff00 */
[----:B------:R-:W-:Y:S01]  /*0fd0*/  IMAD.MOV.U32 R199, RZ, RZ, RZ ;  /* 0x000000ffffc77224 */ /* 0x000fe200078e00ff */
[----:B------:R-:W-:Y:S01]  /*0fe0*/  SHF.R.S32.HI R216, RZ, 0x3, R216 ;  /* 0x00000003ffd87819 */ /* 0x000fe200000114d8 */
[----:B------:R-:W-:Y:S01]  /*0ff0*/  IMAD.IADD R219, R18, 0x1, R219 ;  /* 0x0000000112db7824 */ /* 0x000fe200078e02db */
[----:B------:R-:W-:-:S02]  /*1000*/  LOP3.LUT R201, R201, 0x380, RZ, 0xc0, !PT ;  /* 0x00000380c9c97812 */ /* 0x000fc400078ec0ff */
[----:B------:R-:W-:Y:S02]  /*1010*/  SHF.R.S32.HI R17, RZ, 0x1f, R16 ;  /* 0x0000001fff117819 */ /* 0x000fe40000011410 */
[----:B------:R-:W-:Y:S02]  /*1020*/  SHF.R.S32.HI R193, RZ, 0x1f, R19 ;  /* 0x0000001fffc17819 */ /* 0x000fe40000011413 */
[----:B------:R-:W-:Y:S02]  /*1030*/  SHF.R.S32.HI R218, RZ, 0x1f, R195 ;  /* 0x0000001fffda7819 */ /* 0x000fe400000114c3 */
[----:B------:R-:W-:Y:S02]  /*1040*/  LOP3.LUT R206, R4, 0xfffffc00, RZ, 0xc0, !PT ;  /* 0xfffffc0004ce7812 */ /* 0x000fe400078ec0ff */
[----:B0-2---:R-:W-:-:S07]  /*1050*/  LOP3.LUT R198, R13, 0x1, RZ, 0xfc, !PT ;  /* 0x000000010dc67812 */ /* 0x005fce00078efcff */
.L_x_7561:
[----:B0--3--:R-:W0:Y:S02]  /*1060*/  LDC.64 R2, c[0x0][0xc88] ;  /* 0x00032200ff027b82 */ /* 0x009e240000000a00 */
        /* <DEDUP_REMOVED lines=8> */
[----:B------:R-:W-:Y:S01]  /*10f0*/  ISETP.NE.U32.AND P0, PT, RZ, UR6, PT ;  /* 0x00000006ff007c0c */ /* 0x000fe2000bf05070 */
[----:B------:R-:W-:Y:S01]  /*1100*/  IMAD.MOV.U32 R87, RZ, RZ, RZ ;  /* 0x000000ffff577224 */ /* 0x000fe200078e00ff */
[----:B------:R-:W-:-:S02]  /*1110*/  ISETP.NE.AND.EX P1, PT, RZ, UR5, PT, P1 ;  /* 0x00000005ff007c0c */ /* 0x000fc4000bf25310 */
[----:B------:R-:W-:Y:S02]  /*1120*/  ISETP.NE.AND.EX P0, PT, RZ, UR7, PT, P0 ;  /* 0x00000007ff007c0c */ /* 0x000fe4000bf05300 */
[----:B--2---:R-:W-:Y:S01]  /*1130*/  SHF.R.S32.HI R214, RZ, 0x1f, R207 ;  /* 0x0000001fffd67819 */ /* 0x004fe200000114cf */
[----:B------:R-:W-:-:S08]  /*1140*/  IMAD.SHL.U32 R211, R207, 0x4, RZ ;  /* 0x00000004cfd37824 */ /* 0x000fd000078e00ff */
[C---:B------:R-:W-:Y:S02]  /*1150*/  @P1 LEA R4, P2, R207.reuse, UR4, 0x2 ;  /* 0x00000004cf041c11 */ /* 0x040fe4000f8410ff */
[C-C-:B------:R-:W-:Y:S02]  /*1160*/  SHF.L.U64.HI R212, R207.reuse, 0x2, R214.reuse ;  /* 0x00000002cfd47819 */ /* 0x140fe400000102d6 */
[----:B----4-:R-:W-:Y:S02]  /*1170*/  @P1 LEA.HI.X R5, R207, UR5, R214, 0x2, P2 ;  /* 0x00000005cf051c11 */ /* 0x010fe400090f14d6 */
[----:B------:R-:W-:Y:S01]  /*1180*/  ISETP.NE.U32.AND P2, PT, RZ, UR8, PT ;  /* 0x00000008ff007c0c */ /* 0x000fe2000bf45070 */
[----:B------:R-:W-:Y:S01]  /*1190*/  ULDC UR4, c[0x0][0x288] ;  /* 0x0000a20000047ab9 */ /* 0x000fe20000000800 */
[----:B------:R-:W-:Y:S01]  /*11a0*/  IADD3 R6, P3, R211, UR6, RZ ;  /* 0x00000006d3067c10 */ /* 0x000fe2000ff7e0ff */
[----:B------:R0:W5:Y:S01]  /*11b0*/  @P1 LDG.E R9, desc[UR60][R4.64] ;  /* 0x0000003c04091981 */ /* 0x000162000c1e1900 */
[----:B------:R-:W-:-:S02]  /*11c0*/  ISETP.NE.AND.EX P2, PT, RZ, UR9, PT, P2 ;  /* 0x00000009ff007c0c */ /* 0x000fc4000bf45320 */
[----:B------:R-:W-:Y:S01]  /*11d0*/  MOV R25, UR4 ;  /* 0x0000000400197c02 */ /* 0x000fe20008000f00 */
[----:B------:R-:W-:Y:S01]  /*11e0*/  ULDC.64 UR4, c[0x0][0x418] ;  /* 0x0001060000047ab9 */ /* 0x000fe20000000a00 */
[----:B------:R-:W-:-:S05]  /*11f0*/  IADD3.X R7, R212, UR7, RZ, P3, !PT ;  /* 0x00000007d4077c10 */ /* 0x000fca0009ffe4ff */
[----:B------:R0:W5:Y:S04]  /*1200*/  @P0 LDG.E R87, desc[UR60][R6.64] ;  /* 0x0000003c06570981 */ /* 0x000168000c1e1900 */
[----:B------:R-:W-:-:S04]  /*1210*/  @P2 IADD3 R2, P1, R211, UR8, RZ ;  /* 0x00000008d3022c10 */ /* 0x000fc8000ff3e0ff */
        /* <DEDUP_REMOVED lines=10> */
[----:B------:R-:W-:Y:S02]  /*12c0*/  IMAD.U32 R28, RZ, RZ, UR4 ;  /* 0x00000004ff1c7e24 */ /* 0x000fe4000f8e00ff */
[----:B------:R-:W-:Y:S01]  /*12d0*/  IMAD.MOV.U32 R27, RZ, RZ, R207 ;  /* 0x000000ffff1b7224 */ /* 0x000fe200078e00cf */
        /* <DEDUP_REMOVED lines=10> */
.L_x_7398:
[----:B------:R-:W-:Y:S01]  /*1380*/  ULDC.64 UR4, c[0x0][0xa20] ;  /* 0x0002880000047ab9 */ /* 0x000fe20000000a00 */
[----:B------:R-:W-:Y:S01]  /*1390*/  IMAD.MOV.U32 R215, RZ, RZ, R169 ;  /* 0x000000ffffd77224 */ /* 0x000fe200078e00a9 */
[----:B------:R-:W-:Y:S01]  /*13a0*/  ISETP.NE.U32.AND P1, PT, RZ, UR4, PT ;  /* 0x00000004ff007c0c */ /* 0x000fe2000bf25070 */
[----:B------:R-:W-:-:S03]  /*13b0*/  IMAD.MOV.U32 R210, RZ, RZ, R170 ;  /* 0x000000ffffd27224 */ /* 0x000fc600078e00aa */
[----:B------:R-:W-:-:S13]  /*13c0*/  ISETP.NE.AND.EX P1, PT, RZ, UR5, PT, P1 ;  /* 0x00000005ff007c0c */ /* 0x000fda000bf25310 */
[----:B------:R-:W-:Y:S05]  /*13d0*/  @!P1 BRA `(.L_x_7399) ;  /* 0x0000000000109947 */ /* 0x000fea0003800000 */
[----:B------:R-:W-:-:S04]  /*13e0*/  IADD3 R2, P0, R211, UR4, RZ ;  /* 0x00000004d3027c10 */ /* 0x000fc8000ff1e0ff */
[----:B------:R-:W-:-:S05]  /*13f0*/  IADD3.X R3, R212, UR5, RZ, P0, !PT ;  /* 0x00000005d4037c10 */ /* 0x000fca00087fe4ff */
[----:B------:R0:W5:Y:S01]  /*1400*/  LDG.E R28, desc[UR60][R2.64] ;  /* 0x0000003c021c7981 */ /* 0x000162000c1e1900 */
[----:B------:R-:W-:Y:S05]  /*1410*/  BRA `(.L_x_7400) ;  /* 0x0000000000107947 */ /* 0x000fea0003800000 */
.L_x_7399:
[----:B------:R-:W-:Y:S05]  /*1420*/  @!P0 BRA `(.L_x_7400) ;  /* 0x00000000000c8947 */ /* 0x000fea0003800000 */
[----:B------:R-:W2:Y:S04]  /*1430*/  LDG.E R3, desc[UR60][R6.64] ;  /* 0x0000003c06037981 */ /* 0x000ea8000c1e1900 */
[----:B------:R-:W2:Y:S02]  /*1440*/  LDG.E R28, desc[UR60][R6.64+0x4] ;  /* 0x0000043c061c7981 */ /* 0x000ea4000c1e1900 */
[----:B--2---:R-:W-:-:S07]  /*1450*/  IMAD.IADD R28, R28, 0x1, -R3 ;  /* 0x000000011c1c7824 */ /* 0x004fce00078e0a03 */
.L_x_7400:
        /* <DEDUP_REMOVED lines=8> */
[----:B------:R0:W2:Y:S01]  /*14e0*/  @P0 LDG.E R7, desc[UR60][R2.64+0x4] ;  /* 0x0000043c02070981 */ /* 0x0000a2000c1e1900 */
[----:B------:R-:W-:Y:S02]  /*14f0*/  ISETP.NE.U32.AND P1, PT, RZ, UR4, PT ;  /* 0x00000004ff007c0c */ /* 0x000fe4000bf25070 */
[----:B------:R-:W-:Y:S02]  /*1500*/  MOV R24, R28 ;  /* 0x0000001c00187202 */ /* 0x000fe40000000f00 */
[----:B------:R-:W-:Y:S01]  /*1510*/  ISETP.NE.AND.EX P1, PT, RZ, UR5, PT, P1 ;  /* 0x00000005ff007c0c */ /* 0x000fe2000bf25310 */
[----:B0-----:R-:W-:-:S12]  /*1520*/  IMAD.MOV R2, RZ, RZ, -R9 ;  /* 0x000000ffff027224 */ /* 0x001fd800078e0a09 */
[----:B------:R-:W-:-:S04]  /*1530*/  @P1 IADD3 R4, P2, R211, UR4, RZ ;  /* 0x00000004d3041c10 */ /* 0x000fc8000ff5e0ff */
[----:B------:R-:W-:Y:S02]  /*1540*/  @P1 IADD3.X R5, R212, UR5, RZ, P2, !PT ;  /* 0x00000005d4051c10 */ /* 0x000fe400097fe4ff */
[----:B------:R-:W-:-:S03]  /*1550*/  VIMNMX R2, RZ, R2, !PT ;  /* 0x00000002ff027248 */ /* 0x000fc60007fe0100 */
[----:B------:R0:W5:Y:S01]  /*1560*/  @P1 LDG.E R24, desc[UR60][R4.64] ;  /* 0x0000003c04181981 */ /* 0x000162000c1e1900 */
[----:B--2---:R-:W-:-:S04]  /*1570*/  @P0 IMAD.IADD R48, R7, 0x1, -R0 ;  /* 0x0000000107300824 */ /* 0x004fc800078e0a00 */
[----:B------:R-:W-:-:S05]  /*1580*/  IMAD.IADD R72, R9, 0x1, R48 ;  /* 0x0000000109487824 */ /* 0x000fca00078e0230 */
[----:B------:R-:W-:-:S05]  /*1590*/  IADD3 R0, R72, 0x9f, RZ ;  /* 0x0000009f48007810 */ /* 0x000fca0007ffe0ff */
[----:B------:R-:W-:-:S05]  /*15a0*/  IMAD.HI R0, R0, 0x66666667, RZ ;  /* 0x6666666700007827 */ /* 0x000fca00078e02ff */
[----:B------:R-:W-:-:S04]  /*15b0*/  SHF.R.U32.HI R3, RZ, 0x1f, R0 ;  /* 0x0000001fff037819 */ /* 0x000fc80000011600 */
[----:B------:R-:W-:-:S05]  /*15c0*/  LEA.HI.SX32 R120, R0, R3, 0x1a ;  /* 0x0000000300787211 */ /* 0x000fca00078fd2ff */
[----:B------:R-:W-:-:S05]  /*15d0*/  IMAD R3, R120, 0xa0, -R9 ;  /* 0x000000a078037824 */ /* 0x000fca00078e0a09 */
[----:B0-----:R-:W-:-:S04]  /*15e0*/  VIMNMX R5, R3, R48, PT ;  /* 0x0000003003057248 */ /* 0x001fc80003fe0100 */
        /* <DEDUP_REMOVED lines=31> */
.L_x_7403:
[----:B------:R-:W-:Y:S05]  /*17e0*/  BSYNC B6 ;  /* 0x0000000000067941 */ /* 0x000fea0003800000 */
.L_x_7402:
        /* <DEDUP_REMOVED lines=20> */
.L_x_7405:
[----:B------:R-:W-:Y:S05]  /*1930*/  BSYNC B6 ;  /* 0x0000000000067941 */ /* 0x000fea0003800000 */
.L_x_7404:
[----:B------:R-:W-:Y:S01]  /*1940*/  ULDC.64 UR4, c[0x0][0x9f8] ;  /* 0x00027e0000047ab9 */ /* 0x000fe20000000a00 */
[----:B------:R-:W0:Y:S01]  /*1950*/  LDC.64 R52, c[0x0][0x3f8] ;  /* 0x0000fe00ff347b82 */ /* 0x000e220000000a00 */
[----:B------:R-:W-:-:S04]  /*1960*/  ISETP.NE.U32.AND P0, PT, RZ, UR4, PT ;  /* 0x00000004ff007c0c */ /* 0x000fc8000bf05070 */
[----:B------:R-:W-:-:S03]  /*1970*/  ISETP.NE.AND.EX P0, PT, RZ, UR5, PT, P0 ;  /* 0x00000005ff007c0c */ /* 0x000fc6000bf05300 */
[----:B------:R-:W1:Y:S08]  /*1980*/  LDC.64 R58, c[0x0][0x408] ;  /* 0x00010200ff3a7b82 */ /* 0x000e700000000a00 */
[----:B------:R-:W2:Y:S02]  /*1990*/  LDC R71, c[0x0][0x3f4] ;  /* 0x0000fd00ff477b82 */ /* 0x000ea40000000800 */
[----:B------:R-:W-:-:S04]  /*19a0*/  @P0 IADD3 R4, P1, R211, UR4, RZ ;  /* 0x00000004d3040c10 */ /* 0x000fc8000ff3e0ff */
[----:B------:R-:W-:-:S05]  /*19b0*/  @P0 IADD3.X R5, R212, UR5, RZ, P1, !PT ;  /* 0x00000005d4050c10 */ /* 0x000fca0008ffe4ff */
[----:B------:R3:W4:Y:S01]  /*19c0*/  @P0 LDG.E R27, desc[UR60][R4.64] ;  /* 0x0000003c041b0981 */ /* 0x000722000c1e1900 */
[----:B------:R-:W-:Y:S01]  /*19d0*/  SHF.R.S32.HI R3, RZ, 0x1f, R194 ;  /* 0x0000001fff037819 */ /* 0x000fe200000114c2 */
[----:B------:R-:W-:Y:S01]  /*19e0*/  IMAD.SHL.U32 R82, R204, 0x80, RZ ;  /* 0x00000080cc527824 */ /* 0x000fe200078e00ff */
[----:B------:R-:W-:Y:S01]  /*19f0*/  SHF.R.S32.HI R23, RZ, 0x1f, R22 ;  /* 0x0000001fff177819 */ /* 0x000fe20000011416 */
[----:B------:R-:W2:Y:S01]  /*1a00*/  S2R R30, SR_TID.X ;  /* 0x00000000001e7919 */ /* 0x000ea20000002100 */
[-C--:B0-----:R-:W-:Y:S01]  /*1a10*/  IMAD.WIDE.U32 R8, R194, R52.reuse, R16 ;  /* 0x00000034c2087225 */ /* 0x081fe200078e0010 */
[----:B------:R-:W-:Y:S02]  /*1a20*/  SHF.R.U32.HI R77, RZ, 0x3, R201 ;  /* 0x00000003ff4d7819 */ /* 0x000fe400000116c9 */
[----:B------:R-:W-:Y:S01]  /*1a30*/  LOP3.LUT R82, R82, 0x380, RZ, 0xc0, !PT ;  /* 0x0000038052527812 */ /* 0x000fe200078ec0ff */
[C---:B------:R-:W-:Y:S01]  /*1a40*/  IMAD R0, R3.reuse, R52, RZ ;  /* 0x0000003403007224 */ /* 0x040fe200078e02ff */
[----:B------:R-:W-:Y:S01]  /*1a50*/  SHF.L.U64.HI R86, R52, 0x6, R53 ;  /* 0x0000000634567819 */ /* 0x000fe20000010235 */
[-C--:B-1----:R-:W-:Y:S01]  /*1a60*/  IMAD R3, R3, R58.reuse, RZ ;  /* 0x0000003a03037224 */ /* 0x082fe200078e02ff */
[----:B------:R-:W-:Y:S01]  /*1a70*/  SHF.R.U32.HI R76, RZ, 0x3, R82 ;  /* 0x00000003ff4c7819 */ /* 0x000fe20000011652 */
[----:B---3--:R-:W-:Y:S01]  /*1a80*/  IMAD.WIDE.U32 R4, R194, R58, R22 ;  /* 0x0000003ac2047225 */ /* 0x008fe200078e0016 */
[----:B--2---:R-:W-:-:S02]  /*1a90*/  ISETP.GE.AND P0, PT, R16, R71, PT ;  /* 0x000000471000720c */ /* 0x004fc40003f06270 */
[----:B------:R-:W-:Y:S01]  /*1aa0*/  SHF.L.U64.HI R85, R52, 0x7, R53 ;  /* 0x0000000734557819 */ /* 0x000fe20000010235 */
[C---:B------:R-:W-:Y:S01]  /*1ab0*/  IMAD R15, R194.reuse, R59, R3 ;  /* 0x0000003bc20f7224 */ /* 0x040fe200078e0203 */
[----:B------:R-:W-:Y:S01]  /*1ac0*/  SEL R3, R71, RZ, P0 ;  /* 0x000000ff47037207 */ /* 0x000fe20000000000 */
[----:B------:R-:W-:Y:S01]  /*1ad0*/  IMAD R13, R194, R53, R0 ;  /* 0x00000035c20d7224 */ /* 0x000fe200078e0200 */
[----:B------:R-:W-:Y:S01]  /*1ae0*/  SHF.L.U32 R83, R52, 0x7, RZ ;  /* 0x0000000734537819 */ /* 0x000fe200000006ff */
[----:B------:R-:W-:Y:S01]  /*1af0*/  IMAD.WIDE.U32 R6, R194, R52, R22 ;  /* 0x00000034c2067225 */ /* 0x000fe200078e0016 */
[----:B------:R-:W-:Y:S02]  /*1b00*/  IADD3 R5, R5, R15, RZ ;  /* 0x0000000f05057210 */ /* 0x000fe40007ffe0ff */
[----:B------:R-:W-:Y:S01]  /*1b10*/  SHF.L.U64.HI R81, R58, 0x6, R59 ;  /* 0x000000063a517819 */ /* 0x000fe2000001023b */
[----:B------:R-:W-:Y:S01]  /*1b20*/  IMAD.IADD R3, R16, 0x1, R3 ;  /* 0x0000000110037824 */ /* 0x000fe200078e0203 */
[----:B------:R-:W-:Y:S01]  /*1b30*/  SHF.L.U64.HI R80, R58, 0x7, R59 ;  /* 0x000000073a507819 */ /* 0x000fe2000001023b */
[----:B------:R-:W-:Y:S01]  /*1b40*/  IMAD.IADD R7, R7, 0x1, R13 ;  /* 0x0000000107077824 */ /* 0x000fe200078e020d */
[----:B------:R-:W-:Y:S01]  /*1b50*/  LOP3.LUT P1, RZ, R204, 0x4, RZ, 0xc0, !PT ;  /* 0x00000004ccff7812 */ /* 0x000fe2000782c0ff */
[----:B------:R-:W-:Y:S01]  /*1b60*/  IMAD.IADD R9, R13, 0x1, R9 ;  /* 0x000000010d097824 */ /* 0x000fe200078e0209 */
[----:B------:R-:W-:Y:S01]  /*1b70*/  SHF.R.S32.HI R0, RZ, 0x1f, R3 ;  /* 0x0000001fff007819 */ /* 0x000fe20000011403 */
[----:B-----5:R-:W-:Y:S01]  /*1b80*/  IMAD.WIDE.U32 R54, R24, R58, R4 ;  /* 0x0000003a18367225 */ /* 0x020fe200078e0004 */
[----:B------:R-:W-:-:S02]  /*1b90*/  SHF.R.S32.HI R13, RZ, 0x1f, R24 ;  /* 0x0000001fff0d7819 */ /* 0x000fc40000011418 */
[--C-:B------:R-:W-:Y:S01]  /*1ba0*/  LOP3.LUT R5, R82, 0x30, R16.reuse, 0xf8, !PT ;  /* 0x0000003052057812 */ /* 0x100fe200078ef810 */
[----:B------:R-:W-:Y:S01]  /*1bb0*/  IMAD.WIDE.U32 R10, R194, R58, R16 ;  /* 0x0000003ac20a7225 */ /* 0x000fe200078e0010 */
[----:B------:R-:W-:Y:S02]  /*1bc0*/  SHF.R.U32.HI R30, RZ, 0x7, R30 ;  /* 0x00000007ff1e7819 */ /* 0x000fe4000001161e */
[----:B------:R-:W-:Y:S01]  /*1bd0*/  LEA.HI R3, R0, R3, RZ, 0x4 ;  /* 0x0000000300037211 */ /* 0x000fe200078f20ff */
[-C--:B------:R-:W-:Y:S01]  /*1be0*/  IMAD R0, R13, R52.reuse, RZ ;  /* 0x000000340d007224 */ /* 0x080fe200078e02ff */
[----:B------:R-:W-:Y:S01]  /*1bf0*/  ISETP.NE.AND P6, PT, R30, 0x1, PT ;  /* 0x000000011e00780c */ /* 0x000fe20003fc5270 */
[----:B------:R-:W-:Y:S01]  /*1c00*/  IMAD.WIDE.U32 R20, R24, R52, R6 ;  /* 0x0000003418147225 */ /* 0x000fe200078e0006 */
[----:B------:R-:W-:Y:S02]  /*1c10*/  LOP3.LUT R68, R5, R76, RZ, 0x3c, !PT ;  /* 0x0000004c05447212 */ /* 0x000fe400078e3cff */
[--C-:B------:R-:W-:Y:S01]  /*1c20*/  LOP3.LUT R5, R82, 0x70, R3.reuse, 0xf8, !PT ;  /* 0x0000007052057812 */ /* 0x100fe200078ef803 */
[----:B------:R-:W-:Y:S01]  /*1c30*/  VIADD R74, R30, 0x8 ;  /* 0x000000081e4a7836 */ /* 0x000fe20000000000 */
[----:B------:R-:W-:Y:S01]  /*1c40*/  LOP3.LUT R4, R200, 0x70, R3, 0xf8, !PT ;  /* 0x00000070c8047812 */ /* 0x000fe200078ef803 */
[----:B------:R-:W-:Y:S01]  /*1c50*/  IMAD.IADD R11, R15, 0x1, R11 ;  /* 0x000000010f0b7824 */ /* 0x000fe200078e020b */
[----:B------:R-:W-:Y:S01]  /*1c60*/  LOP3.LUT R6, R201, 0x70, R3, 0xf8, !PT ;  /* 0x00000070c9067812 */ /* 0x000fe200078ef803 */
[----:B------:R-:W-:Y:S01]  /*1c70*/  IMAD R13, R13, R58, RZ ;  /* 0x0000003a0d0d7224 */ /* 0x000fe200078e02ff */
[----:B------:R-:W-:Y:S01]  /*1c80*/  SHF.R.U32.HI R30, RZ, 0x3, R200 ;  /* 0x00000003ff1e7819 */ /* 0x000fe200000116c8 */
[----:B------:R-:W-:Y:S01]  /*1c90*/  IMAD R15, R24, R53, R0 ;  /* 0x00000035180f7224 */ /* 0x000fe200078e0200 */
[----:B------:R-:W-:Y:S01]  /*1ca0*/  LOP3.LUT R0, R5, R76, RZ, 0x3c, !PT ;  /* 0x0000004c05007212 */ /* 0x000fe200078e3cff */
[----:B------:R-:W-:Y:S05]  /*1cb0*/  @!P6 WARPSYNC.ALL ;  /* 0x000000000000e948 */ /* 0x000fea0003800000 */
[----:B------:R-:W-:Y:S01]  /*1cc0*/  ULDC UR4, c[0x0][0x2f4] ;  /* 0x0000bd0000047ab9 */ /* 0x000fe20000000800 */
[----:B------:R-:W-:Y:S01]  /*1cd0*/  IMAD R29, R53, 0xa0, RZ ;  /* 0x000000a0351d7824 */ /* 0x000fe200078e02ff */
[----:B------:R-:W-:Y:S01]  /*1ce0*/  LOP3.LUT R4, R4, R30, RZ, 0x3c, !PT ;  /* 0x0000001e04047212 */ /* 0x000fe200078e3cff */
[----:B------:R-:W-:Y:S01]  /*1cf0*/  IMAD.SHL.U32 R84, R52, 0x40, RZ ;  /* 0x0000004034547824 */ /* 0x000fe200078e00ff */
[----:B------:R-:W-:Y:S01]  /*1d00*/  LOP3.LUT R5, R6, R77, RZ, 0x3c, !PT ;  /* 0x0000004d06057212 */ /* 0x000fe200078e3cff */
[----:B------:R-:W-:Y:S01]  /*1d10*/  IMAD.WIDE.U32 R50, R24, R52, R8 ;  /* 0x0000003418327225 */ /* 0x000fe200078e0008 */
[----:B------:R-:W-:-:S02]  /*1d20*/  LOP3.LUT R62, R3, 0xfffffff0, RZ, 0xc0, !PT ;  /* 0xfffffff0033e7812 */ /* 0x000fc400078ec0ff */
[----:B------:R-:W-:Y:S01]  /*1d30*/  ISETP.GE.AND P2, PT, R19, UR4, PT ;  /* 0x0000000413007c0c */ /* 0x000fe2000bf46270 */
[----:B------:R-:W-:Y:S01]  /*1d40*/  IMAD R13, R24, R59, R13 ;  /* 0x0000003b180d7224 */ /* 0x000fe200078e020d */
[----:B------:R-:W-:Y:S01]  /*1d50*/  SHF.R.S32.HI R63, RZ, 0x4, R3 ;  /* 0x00000004ff3f7819 */ /* 0x000fe20000011403 */
[----:B------:R-:W-:Y:S01]  /*1d60*/  IMAD R69, R59, 0xa0, RZ ;  /* 0x000000a03b457824 */ /* 0x000fe200078e02ff */
[----:B------:R-:W-:Y:S01]  /*1d70*/  IADD3 R87, R87, R28, RZ ;  /* 0x0000001c57577210 */ /* 0x000fe20007ffe0ff */
[C---:B------:R-:W-:Y:S01]  /*1d80*/  IMAD.SHL.U32 R79, R58.reuse, 0x40, RZ ;  /* 0x000000403a4f7824 */ /* 0x040fe200078e00ff */
[----:B------:R-:W-:Y:S01]  /*1d90*/  SHF.R.S32.HI R75, RZ, 0x1f, R170 ;  /* 0x0000001fff4b7819 */ /* 0x000fe200000114aa */
[----:B------:R-:W-:Y:S01]  /*1da0*/  IMAD.SHL.U32 R78, R58, 0x80, RZ ;  /* 0x000000803a4e7824 */ /* 0x000fe200078e00ff */
[----:B------:R-:W-:Y:S01]  /*1db0*/  LEA R73, R228, R194, 0x6 ;  /* 0x000000c2e4497211 */ /* 0x000fe200078e30ff */
[----:B------:R-:W-:Y:S01]  /*1dc0*/  IMAD.WIDE.U32 R56, R24, R58, R10 ;  /* 0x0000003a18387225 */ /* 0x000fe200078e000a */
[----:B------:R-:W-:-:S02]  /*1dd0*/  IADD3 R68, R203, R68, RZ ;  /* 0x00000044cb447210 */ /* 0x000fc40007ffe0ff */
[----:B------:R-:W-:Y:S01]  /*1de0*/  ISETP.GE.AND P1, PT, R16, UR4, PT ;  /* 0x0000000410007c0c */ /* 0x000fe2000bf26270 */
[----:B------:R-:W-:Y:S01]  /*1df0*/  IMAD.WIDE.U32 R52, R52, 0xa0, RZ ;  /* 0x000000a034347825 */ /* 0x000fe200078e00ff */
[----:B------:R-:W-:Y:S02]  /*1e00*/  IADD3 R64, R13, R57, RZ ;  /* 0x000000390d407210 */ /* 0x000fe40007ffe0ff */
[----:B------:R-:W-:Y:S01]  /*1e10*/  P2R R89, PR, RZ, 0x4 ;  /* 0x00000004ff597803 */ /* 0x000fe20000000000 */
[----:B------:R-:W-:Y:S01]  /*1e20*/  IMAD.WIDE.U32 R58, R58, 0xa0, RZ ;  /* 0x000000a03a3a7825 */ /* 0x000fe200078e00ff */
[----:B------:R-:W-:-:S03]  /*1e30*/  SHF.R.S32.HI R60, RZ, 0x1f, R62 ;  /* 0x0000001fff3c7819 */ /* 0x000fc6000001143e */
[----:B------:R-:W-:Y:S02]  /*1e40*/  IMAD.IADD R49, R203, 0x1, R0 ;  /* 0x00000001cb317824 */ /* 0x000fe400078e0200 */
[----:B------:R-:W-:Y:S02]  /*1e50*/  IMAD.SHL.U32 R71, R71, 0x2, RZ ;  /* 0x0000000247477824 */ /* 0x000fe400078e00ff */
[----:B------:R-:W-:Y:S02]  /*1e60*/  IMAD.IADD R70, R53, 0x1, R29 ;  /* 0x0000000135467824 */ /* 0x000fe400078e021d */
[----:B------:R-:W-:Y:S02]  /*1e70*/  IMAD.IADD R69, R59, 0x1, R69 ;  /* 0x000000013b457824 */ /* 0x000fe400078e0245 */
[----:B------:R-:W-:Y:S02]  /*1e80*/  IMAD.IADD R67, R21, 0x1, R15 ;  /* 0x0000000115437824 */ /* 0x000fe400078e020f */
[----:B------:R-:W-:-:S02]  /*1e90*/  IMAD.IADD R66, R15, 0x1, R51 ;  /* 0x000000010f427824 */ /* 0x000fc400078e0233 */
[----:B------:R-:W-:Y:S02]  /*1ea0*/  IMAD.IADD R65, R55, 0x1, R13 ;  /* 0x0000000137417824 */ /* 0x000fe400078e020d */
[----:B------:R-:W-:Y:S02]  /*1eb0*/  IMAD.IADD R3, R205, 0x1, R4 ;  /* 0x00000001cd037824 */ /* 0x000fe400078e0204 */
[----:B------:R-:W-:Y:S01]  /*1ec0*/  IMAD.IADD R0, R206, 0x1, R5 ;  /* 0x00000001ce007824 */ /* 0x000fe200078e0205 */
[----:B----4-:R-:W-:Y:S01]  /*1ed0*/  SHF.R.S32.HI R61, RZ, 0x1f, R27 ;  /* 0x0000001fff3d7819 */ /* 0x010fe2000001141b */
[----:B------:R-:W-:Y:S06]  /*1ee0*/  @!P6 BAR.SYNC.DEFER_BLOCKING 0x9, 0x100 ;  /* 0x024400000000eb1d */ /* 0x000fec0000010000 */
.L_x_7480:
[----:B------:R-:W0:Y:S01]  /*1ef0*/  LDC R94, c[0x0][0x430] ;  /* 0x00010c00ff5e7b82 */ /* 0x000e220000000800 */
[----:B------:R-:W-:Y:S01]  /*1f00*/  IADD3 R2, R2, -0x1, RZ ;  /* 0xffffffff02027810 */ /* 0x000fe20007ffe0ff */
[----:B------:R-:W-:-:S04]  /*1f10*/  IMAD.MOV.U32 R93, RZ, RZ, RZ ;  /* 0x000000ffff5d7224 */ /* 0x000fc800078e00ff */
[----:B------:R-:W-:Y:S02]  /*1f20*/  IMAD R8, R2, 0xa0, R73 ;  /* 0x000000a002087824 */ /* 0x000fe400078e0249 */
[----:B------:R-:W1:Y:S02]  /*1f30*/  LDC R105, c[0x0][0x3f4] ;  /* 0x0000fd00ff697b82 */ /* 0x000e640000000800 */
        /* <DEDUP_REMOVED lines=8> */
[----:B----4-:R-:W4:Y:S01]  /*1fc0*/  @P3 LDC R5, c[0x0][0x438] ;  /* 0x00010e00ff053b82 */ /* 0x010f220000000800 */
[----:B---3--:R-:W-:-:S05]  /*1fd0*/  @P3 IMAD.HI.U32 R4, R11, R4, RZ ;  /* 0x000000040b043227 */ /* 0x008fca00078e00ff */
[----:B----4-:R-:W-:Y:S01]  /*1fe0*/  @P3 SHF.R.U32.HI R9, RZ, R5, R4 ;  /* 0x00000005ff093219 */ /* 0x010fe20000011604 */
[----:B0-----:R-:W-:-:S03]  /*1ff0*/  @!P2 IMAD R4, R61, R6, RZ ;  /* 0x000000063d04a224 */ /* 0x001fc600078e02ff */
[--C-:B------:R-:W-:Y:S01]  /*2000*/  @!P2 SHF.R.S32.HI R5, RZ, 0x1f, R9.reuse ;  /* 0x0000001fff05a819 */ /* 0x100fe20000011409 */
[----:B------:R-:W-:Y:S02]  /*2010*/  @!P2 IMAD R7, R27, R7, R4 ;  /* 0x000000071b07a224 */ /* 0x000fe400078e0204 */
[----:B------:R-:W-:-:S04]  /*2020*/  @!P2 IMAD.MOV.U32 R4, RZ, RZ, R9 ;  /* 0x000000ffff04a224 */ /* 0x000fc800078e0009 */
[----:B------:R-:W-:-:S05]  /*2030*/  @!P2 IMAD.WIDE.U32 R4, R27, R6, R4 ;  /* 0x000000061b04a225 */ /* 0x000fca00078e0004 */
[----:B------:R-:W-:Y:S02]  /*2040*/  @!P2 IADD3 R5, R5, R7, RZ ;  /* 0x000000070505a210 */ /* 0x000fe40007ffe0ff */
[----:B--2---:R-:W-:-:S04]  /*2050*/  @!P2 LEA R6, P3, R4, R12, 0x2 ;  /* 0x0000000c0406a211 */ /* 0x004fc800078610ff */
[----:B------:R-:W-:Y:S02]  /*2060*/  @!P2 LEA.HI.X R7, R4, R13, R5, 0x2, P3 ;  /* 0x0000000d0407a211 */ /* 0x000fe400018f1405 */
[----:B------:R-:W-:-:S03]  /*2070*/  LOP3.LUT P4, RZ, R204, 0x4, RZ, 0xc0, !PT ;  /* 0x00000004ccff7812 */ /* 0x000fc6000788c0ff */
[----:B------:R0:W5:Y:S01]  /*2080*/  @!P2 LDG.E R93, desc[UR60][R6.64] ;  /* 0x0000003c065da981 */ /* 0x000162000c1e1900 */
[----:B------:R-:W-:Y:S01]  /*2090*/  ISETP.GT.AND P2, PT, R2, R26, PT ;  /* 0x0000001a0200720c */ /* 0x000fe20003f44270 */
[----:B------:R-:W-:Y:S01]  /*20a0*/  IMAD R5, R192, 0x5000, R68 ;  /* 0x00005000c0057824 */ /* 0x000fe200078e0244 */
[----:B------:R-:W-:Y:S05]  /*20b0*/  YIELD ;  /* 0x0000000000007946 */ /* 0x000fea0003800000 */
[----:B------:R-:W-:Y:S01]  /*20c0*/  P2R R90, PR, RZ, 0x4 ;  /* 0x00000004ff5a7803 */ /* 0x000fe20000000000 */
[----:B------:R-:W-:Y:S01]  /*20d0*/  VIADD R91, R5, 0x40 ;  /* 0x00000040055b7836 */ /* 0x000fe20000000000 */
[----:B-1----:R-:W-:Y:S01]  /*20e0*/  ISETP.GE.AND P2, PT, R105, 0x1, PT ;  /* 0x000000016900780c */ /* 0x002fe20003f46270 */
[----:B------:R-:W-:Y:S01]  /*20f0*/  IMAD.MOV R9, RZ, RZ, -R9 ;  /* 0x000000ffff097224 */ /* 0x000fe200078e0a09 */
[----:B------:R-:W-:Y:S01]  /*2100*/  @P4 IADD3 R91, R5, -0x40, RZ ;  /* 0xffffffc0055b4810 */ /* 0x000fe20007ffe0ff */
[----:B------:R-:W-:Y:S01]  /*2110*/  BSSY B0, `(.L_x_7406) ;  /* 0x00006f0000007945 */ /* 0x000fe20003800000 */
[----:B------:R-:W-:-:S02]  /*2120*/  IMAD.IADD R92, R18, 0x1, R5 ;  /* 0x00000001125c7824 */ /* 0x000fc400078e0205 */
[----:B------:R-:W-:Y:S02]  /*2130*/  IMAD R94, R94, R9, R11 ;  /* 0x000000095e5e7224 */ /* 0x000fe400078e020b */
[----:B------:R-:W-:-:S05]  /*2140*/  IMAD.IADD R91, R18, 0x1, R91 ;  /* 0x00000001125b7824 */ /* 0x000fca00078e025b */
[----:B0-----:R-:W-:Y:S05]  /*2150*/  @!P2 BRA `(.L_x_7407) ;  /* 0x000000680054a947 */ /* 0x001fea0003800000 */
[----:B------:R-:W-:Y:S01]  /*2160*/  SHF.R.S32.HI R95, RZ, 0x1f, R94 ;  /* 0x0000001fff5f7819 */ /* 0x000fe2000001145e */
[----:B------:R-:W-:Y:S01]  /*2170*/  ULDC.64 UR4, c[0x0][0x300] ;  /* 0x0000c00000047ab9 */ /* 0x000fe20000000a00 */
[----:B-----5:R-:W-:Y:S01]  /*2180*/  SHF.R.S32.HI R96, RZ, 0x1f, R93 ;  /* 0x0000001fff607819 */ /* 0x020fe2000001145d */
[----:B------:R-:W-:-:S04]  /*2190*/  IMAD.WIDE.U32 R4, R94, UR4, RZ ;  /* 0x000000045e047c25 */ /* 0x000fc8000f8e00ff */
[----:B------:R-:W-:Y:S02]  /*21a0*/  IMAD R7, R95, UR4, RZ ;  /* 0x000000045f077c24 */ /* 0x000fe4000f8e02ff */
[----:B------:R-:W-:Y:S02]  /*21b0*/  IMAD R97, R2, -0xa0, R48 ;  /* 0xffffff6002617824 */ /* 0x000fe400078e0230 */
[----:B------:R-:W-:Y:S01]  /*21c0*/  IMAD R7, R94, UR5, R7 ;  /* 0x000000055e077c24 */ /* 0x000fe2000f8e0207 */
[----:B------:R-:W-:Y:S02]  /*21d0*/  ULDC.64 UR4, c[0x0][0x310] ;  /* 0x0000c40000047ab9 */ /* 0x000fe40000000a00 */
[----:B------:R-:W-:Y:S01]  /*21e0*/  IMAD R6, R96, UR4, RZ ;  /* 0x0000000460067c24 */ /* 0x000fe2000f8e02ff */
[----:B------:R-:W-:Y:S01]  /*21f0*/  VIMNMX R97, R97, 0xa0, PT ;  /* 0x000000a061617848 */ /* 0x000fe20003fe0100 */
[----:B------:R-:W-:Y:S02]  /*2200*/  IMAD.IADD R5, R5, 0x1, R7 ;  /* 0x0000000105057824 */ /* 0x000fe400078e0207 */
[----:B------:R-:W-:-:S02]  /*2210*/  IMAD R7, R93, UR5, R6 ;  /* 0x000000055d077c24 */ /* 0x000fc4000f8e0206 */
[----:B------:R-:W-:Y:S01]  /*2220*/  IMAD.WIDE.U32 R4, R93, UR4, R4 ;  /* 0x000000045d047c25 */ /* 0x000fe2000f8e0004 */
[----:B------:R-:W-:-:S03]  /*2230*/  ULDC.64 UR4, c[0x0][0x308] ;  /* 0x0000c20000047ab9 */ /* 0x000fc60000000a00 */
[----:B------:R-:W-:Y:S01]  /*2240*/  IMAD R9, R75, UR4, RZ ;  /* 0x000000044b097c24 */ /* 0x000fe2000f8e02ff */
[----:B------:R-:W-:Y:S02]  /*2250*/  IADD3 R5, R5, R7, RZ ;  /* 0x0000000705057210 */ /* 0x000fe40007ffe0ff */
[----:B------:R-:W-:Y:S01]  /*2260*/  SHF.R.S32.HI R7, RZ, 0x1f, R2 ;  /* 0x0000001fff077819 */ /* 0x000fe20000011402 */
[C---:B------:R-:W-:Y:S02]  /*2270*/  IMAD R9, R170.reuse, UR5, R9 ;  /* 0x00000005aa097c24 */ /* 0x040fe4000f8e0209 */
[----:B------:R-:W-:Y:S01]  /*2280*/  IMAD.WIDE.U32 R102, R170, UR4, R4 ;  /* 0x00000004aa667c25 */ /* 0x000fe2000f8e0004 */
[----:B------:R-:W-:-:S03]  /*2290*/  ULDC.64 UR4, c[0x0][0x2e8] ;  /* 0x0000ba0000047ab9 */ /* 0x000fc60000000a00 */
[-C--:B------:R-:W-:Y:S01]  /*22a0*/  IMAD R4, R70, R2.reuse, RZ ;  /* 0x0000000246047224 */ /* 0x080fe200078e02ff */
[----:B------:R-:W-:Y:S01]  /*22b0*/  IADD3 R101, P2, R102, UR4, RZ ;  /* 0x0000000466657c10 */ /* 0x000fe2000ff5e0ff */
[----:B------:R-:W-:Y:S01]  /*22c0*/  ULDC.U8 UR4, c[0x0][0x410] ;  /* 0x0001040000047ab9 */ /* 0x000fe20000000000 */
[----:B------:R-:W-:Y:S02]  /*22d0*/  IMAD R5, R69, R2, RZ ;  /* 0x0000000245057224 */ /* 0x000fe400078e02ff */
[----:B------:R-:W-:Y:S01]  /*22e0*/  IADD3.X R102, R103, UR5, R9, P2, !PT ;  /* 0x0000000567667c10 */ /* 0x000fe200097fe409 */
[C---:B------:R-:W-:Y:S01]  /*22f0*/  IMAD R11, R7.reuse, R52, R4 ;  /* 0x00000034070b7224 */ /* 0x040fe200078e0204 */
[----:B------:R-:W-:Y:S01]  /*2300*/  ISETP.NE.AND P2, PT, RZ, UR4, PT ;  /* 0x00000004ff007c0c */ /* 0x000fe2000bf45270 */
[----:B------:R-:W-:Y:S02]  /*2310*/  IMAD R13, R7, R58, R5 ;  /* 0x0000003a070d7224 */ /* 0x000fe400078e0205 */
[----:B------:R-:W-:-:S04]  /*2320*/  IMAD.WIDE.U32 R4, R52, R2, RZ ;  /* 0x0000000234047225 */ /* 0x000fc800078e00ff */
        /* <DEDUP_REMOVED lines=35> */
.L_x_7410:
[----:B------:R-:W-:Y:S05]  /*2560*/  BSYNC B1 ;  /* 0x0000000000017941 */ /* 0x000fea0003800000 */
.L_x_7409:
[----:B------:R-:W-:Y:S01]  /*2570*/  ISETP.GE.AND P3, PT, R221, R97, PT ;  /* 0x00000061dd00720c */ /* 0x000fe20003f66270 */
[----:B------:R-:W-:Y:S01]  /*2580*/  BSSY B1, `(.L_x_7411) ;  /* 0x0000018000017945 */ /* 0x000fe20003800000 */
[----:B-----5:R-:W-:Y:S01]  /*2590*/  IMAD.MOV.U32 R111, RZ, RZ, R44 ;  /* 0x000000ffff6f7224 */ /* 0x020fe200078e002c */
[----:B------:R-:W-:-:S10]  /*25a0*/  MOV R115, R98 ;  /* 0x0000006200737202 */ /* 0x000fd40000000f00 */
        /* <DEDUP_REMOVED lines=21> */
.L_x_7412:
[----:B------:R-:W-:Y:S05]  /*2700*/  BSYNC B1 ;  /* 0x0000000000017941 */ /* 0x000fea0003800000 */
.L_x_7411:
[----:B------:R-:W-:Y:S01]  /*2710*/  ISETP.GE.AND P4, PT, R227, R97, PT ;  /* 0x00000061e300720c */ /* 0x000fe20003f86270 */
[----:B------:R-:W-:-:S12]  /*2720*/  BSSY B1, `(.L_x_7413) ;  /* 0x0000014000017945 */ /* 0x000fd80003800000 */
[----:B------:R-:W-:Y:S05]  /*2730*/  @P4 BRA `(.L_x_7414) ;  /* 0x0000000000484947 */ /* 0x000fea0003800000 */
[----:B------:R-:W-:Y:S01]  /*2740*/  IADD3 R4, P5, P6, R20, R83, R4 ;  /* 0x0000005314047210 */ /* 0x000fe20007ebe004 */
[----:B------:R-:W-:-:S03]  /*2750*/  ULDC.64 UR4, c[0x0][0x3e8] ;  /* 0x0000fa0000047ab9 */ /* 0x000fc60000000a00 */
        /* <DEDUP_REMOVED lines=16> */
.L_x_7414:
[----:B------:R-:W-:Y:S05]  /*2860*/  BSYNC B1 ;  /* 0x0000000000017941 */ /* 0x000fea0003800000 */
.L_x_7413:
[----:B------:R-:W-:Y:S01]  /*2870*/  ISETP.NE.AND P5, PT, R198, 0x3, PT ;  /* 0x00000003c600780c */ /* 0x000fe20003fa5270 */
[----:B------:R-:W-:Y:S01]  /*2880*/  IMAD.MOV.U32 R114, RZ, RZ, R42 ;  /* 0x000000ffff727224 */ /* 0x000fe200078e002a */
[----:B-----5:R-:W-:Y:S01]  /*2890*/  MOV R112, R38 ;  /* 0x0000002600707202 */ /* 0x020fe20000000f00 */
[----:B------:R-:W-:Y:S01]  /*28a0*/  IMAD.MOV.U32 R121, RZ, RZ, R46 ;  /* 0x000000ffff797224 */ /* 0x000fe200078e002e */
[----:B------:R-:W-:Y:S01]  /*28b0*/  MOV R107, R30 ;  /* 0x0000001e006b7202 */ /* 0x000fe20000000f00 */
[----:B------:R-:W-:Y:S02]  /*28c0*/  IMAD.MOV.U32 R109, RZ, RZ, R34 ;  /* 0x000000ffff6d7224 */ /* 0x000fe400078e0022 */
[----:B------:R-:W-:Y:S02]  /*28d0*/  IMAD.MOV.U32 R110, RZ, RZ, R36 ;  /* 0x000000ffff6e7224 */ /* 0x000fe400078e0024 */
[----:B------:R-:W-:Y:S02]  /*28e0*/  IMAD.MOV.U32 R113, RZ, RZ, R40 ;  /* 0x000000ffff717224 */ /* 0x000fe400078e0028 */
[----:B------:R-:W-:-:S02]  /*28f0*/  IMAD.MOV.U32 R104, RZ, RZ, R8 ;  /* 0x000000ffff687224 */ /* 0x000fc400078e0008 */
[----:B------:R-:W-:Y:S02]  /*2900*/  IMAD.MOV.U32 R106, RZ, RZ, R28 ;  /* 0x000000ffff6a7224 */ /* 0x000fe400078e001c */
[----:B------:R-:W-:Y:S01]  /*2910*/  IMAD.MOV.U32 R108, RZ, RZ, R32 ;  /* 0x000000ffff6c7224 */ /* 0x000fe200078e0020 */
[----:B------:R-:W-:Y:S06]  /*2920*/  @!P5 BRA `(.L_x_7415) ;  /* 0x000000000004d947 */ /* 0x000fec0003800000 */
[----:B------:R-:W-:Y:S01]  /*2930*/  BPT.TRAP 0x1 ;  /* 0x000000040000795c */ /* 0x000fe20000300000 */
.L_x_7415:
[----:B------:R-:W-:Y:S01]  /*2940*/  IMAD R88, R192, 0x8, R18 ;  /* 0x00000008c0587824 */ /* 0x000fe200078e0212 */
[----:B------:R-:W-:Y:S01]  /*2950*/  SHF.L.U32 R100, R196, 0x1f, RZ ;  /* 0x0000001fc4647819 */ /* 0x000fe200000006ff */
[----:B------:R-:W-:Y:S03]  /*2960*/  BSSY B1, `(.L_x_7416) ;  /* 0x0000003000017945 */ /* 0x000fe60003800000 */
[----:B------:R-:W3:Y:S02]  /*2970*/  SYNCS.PHASECHK.TRANS64.TRYWAIT P6, [R88+URZ+0x22890], R100 ;  /* 0x02289064580075a7 */ /* 0x000ee400080c017f */
[----:B---3--:R-:W-:Y:S05]  /*2980*/  @!P6 BRA `(.L_x_7417) ;  /* 0x000001d8004ce947 */ /* 0x008fea0003800000 */
.L_x_7694:
[----:B------:R-:W-:Y:S05]  /*2990*/  BSYNC B1 ;  /* 0x0000000000017941 */ /* 0x000fea0003800000 */
.L_x_7416:
[----:B------:R-:W-:-:S03]  /*29a0*/  UMOV UR4, 0xffffffff ;  /* 0xffffffff00047882 */ /* 0x000fc60000000000 */
[----:B------:R-:W-:Y:S05]  /*29b0*/  BRA.DIV UR4, `(.L_x_7418) ;  /* 0x000001da04547947 */ /* 0x000fea000b800000 */
[----:B------:R4:W0:Y:S04]  /*29c0*/  SHFL.IDX PT, R103, R102, RZ, 0x1c1f ;  /* 0x001c1fff66677589 */ /* 0x00082800000e0000 */
[----:B------:R4:W0:Y:S02]  /*29d0*/  SHFL.IDX PT, R14, R101, RZ, 0x1c1f ;  /* 0x001c1fff650e7589 */ /* 0x00082400000e0000 */
.L_x_7698:
[----:B------:R-:W-:Y:S04]  /*29e0*/  BSSY B1, `(.L_x_7419) ;  /* 0x00000ed000017945 */ /* 0x000fe80003800000 */
[----:B------:R-:W-:Y:S05]  /*29f0*/  @P2 BRA `(.L_x_7420) ;  /* 0x0000000c00ac2947 */ /* 0x000fea0003800000 */
[----:B------:R-:W-:Y:S04]  /*2a00*/  BSSY B2, `(.L_x_7421) ;  /* 0x0000075000027945 */ /* 0x000fe80003800000 */
[----:B------:R-:W-:Y:S05]  /*2a10*/  @P1 BRA `(.L_x_7422) ;  /* 0x0000000400cc1947 */ /* 0x000fea0003800000 */
[----:B--2---:R2:W2:Y:S01]  /*2a20*/  LDS.128 R4, [R92+0x18400] ;  /* 0x018400005c047984 */ /* 0x0044a20000000c00 */
[----:B01----:R-:W-:Y:S01]  /*2a30*/  IADD3 R10, P2, R16, R14, RZ ;  /* 0x0000000e100a7210 */ /* 0x003fe20007f5e0ff */
[----:B------:R-:W-:Y:S03]  /*2a40*/  BSSY B3, `(.L_x_7423) ;  /* 0x000006f000037945 */ /* 0x000fe60003800000 */
[----:B------:R-:W-:Y:S02]  /*2a50*/  IADD3.X R11, R103, R17, RZ, P2, !PT ;  /* 0x00000011670b7210 */ /* 0x000fe400017fe4ff */
[----:B------:R-:W-:-:S13]  /*2a60*/  ISETP.GE.AND P2, PT, R22, R105, PT ;  /* 0x000000691600720c */ /* 0x000fda0003f46270 */
[----:B------:R-:W-:Y:S05]  /*2a70*/  @P2 BRA `(.L_x_7424) ;  /* 0x0000000400ac2947 */ /* 0x000fea0003800000 */
[----:B------:R-:W-:Y:S02]  /*2a80*/  SHF.R.U32.HI R116, RZ, 0x8, R99 ;  /* 0x00000008ff747819 */ /* 0x000fe40000011663 */
[----:B------:R-:W-:Y:S02]  /*2a90*/  LOP3.LUT R13, R47, 0xff, RZ, 0xc0, !PT ;  /* 0x000000ff2f0d7812 */ /* 0x000fe400078ec0ff */
[--C-:B------:R-:W-:Y:S02]  /*2aa0*/  SHF.R.U32.HI R98, RZ, 0x18, R47.reuse ;  /* 0x00000018ff627819 */ /* 0x100fe4000001162f */
[----:B------:R-:W-:Y:S02]  /*2ab0*/  SHF.R.U32.HI R15, RZ, 0x8, R47 ;  /* 0x00000008ff0f7819 */ /* 0x000fe4000001162f */
[----:B------:R-:W-:Y:S02]  /*2ac0*/  LOP3.LUT R12, R99, 0xff, RZ, 0xc0, !PT ;  /* 0x000000ff630c7812 */ /* 0x000fe400078ec0ff */
[----:B------:R-:W-:Y:S01]  /*2ad0*/  SHF.R.U32.HI R117, RZ, 0x18, R99 ;  /* 0x00000018ff757819 */ /* 0x000fe20000011663 */
[----:B------:R-:W-:Y:S01]  /*2ae0*/  IMAD.SHL.U32 R15, R15, 0x100, RZ ;  /* 0x000001000f0f7824 */ /* 0x000fe200078e00ff */
[----:B------:R-:W-:Y:S01]  /*2af0*/  PRMT R98, R98, 0x654, R13 ;  /* 0x0000065462627816 */ /* 0x000fe2000000000d */
[----:B------:R-:W-:Y:S01]  /*2b00*/  IMAD.SHL.U32 R13, R116, 0x100, RZ ;  /* 0x00000100740d7824 */ /* 0x000fe200078e00ff */
[----:B------:R-:W-:-:S02]  /*2b10*/  SHF.R.U32.HI R118, RZ, 0x10, R99 ;  /* 0x00000010ff767819 */ /* 0x000fc40000011663 */
[----:B------:R-:W-:Y:S02]  /*2b20*/  SHF.R.U32.HI R99, RZ, 0x10, R47 ;  /* 0x00000010ff637819 */ /* 0x000fe4000001162f */
[----:B------:R-:W-:Y:S01]  /*2b30*/  PRMT R46, R117, 0x654, R12 ;  /* 0x00000654752e7816 */ /* 0x000fe2000000000c */
[----:B--2---:R-:W-:Y:S01]  /*2b40*/  IMAD.MOV.U32 R12, RZ, RZ, R4 ;  /* 0x000000ffff0c7224 */ /* 0x004fe200078e0004 */
[----:B------:R-:W-:Y:S01]  /*2b50*/  LOP3.LUT R116, R98, 0xff00, R15, 0xf8, !PT ;  /* 0x0000ff0062747812 */ /* 0x000fe200078ef80f */
[----:B------:R-:W-:Y:S01]  /*2b60*/  IMAD.U32 R47, R99, 0x10000, RZ ;  /* 0x00010000632f7824 */ /* 0x000fe200078e00ff */
[----:B------:R-:W-:Y:S02]  /*2b70*/  LOP3.LUT R46, R46, 0xff00, R13, 0xf8, !PT ;  /* 0x0000ff002e2e7812 */ /* 0x000fe400078ef80d */
[----:B------:R-:W-:Y:S02]  /*2b80*/  SHF.L.U32 R13, R118, 0x10, RZ ;  /* 0x00000010760d7819 */ /* 0x000fe400000006ff */
[----:B------:R-:W-:-:S02]  /*2b90*/  F2FP.F16.E4M3.UNPACK_B R4, R5 ;  /* 0x00000005ff04723e */ /* 0x000fc400020006ff */
[----:B------:R-:W-:Y:S02]  /*2ba0*/  F2FP.F16.E4M3.UNPACK_B R15, R121.H1 ;  /* 0x00000079ff0f723e */ /* 0x000fe400030006ff */
[----:B------:R-:W-:Y:S02]  /*2bb0*/  F2FP.F16.E4M3.UNPACK_B R5, R5.H1 ;  /* 0x00000005ff05723e */ /* 0x000fe400030006ff */
[----:B------:R-:W-:Y:S01]  /*2bc0*/  LOP3.LUT R98, R46, 0xff0000, R13, 0xf8, !PT ;  /* 0x00ff00002e627812 */ /* 0x000fe200078ef80d */
[--C-:B------:R-:W-:Y:S01]  /*2bd0*/  HADD2.F32 R13, -RZ, R4.reuse.H1_H1 ;  /* 0x30000004ff0d7230 */ /* 0x100fe20000004100 */
[----:B------:R-:W-:Y:S01]  /*2be0*/  LOP3.LUT R117, R116, 0xff0000, R47, 0xf8, !PT ;  /* 0x00ff000074757812 */ /* 0x000fe200078ef82f */
[--C-:B------:R-:W-:Y:S01]  /*2bf0*/  HADD2.F32 R99, -RZ, R15.reuse.H0_H0 ;  /* 0x2000000fff637230 */ /* 0x100fe20000004100 */
[-C--:B------:R-:W-:Y:S01]  /*2c00*/  F2FP.F16.E4M3.UNPACK_B R46, R115.reuse.H1 ;  /* 0x00000073ff2e723e */ /* 0x080fe200030006ff */
[----:B------:R-:W-:Y:S01]  /*2c10*/  HADD2.F32 R116, -RZ, R15.H1_H1 ;  /* 0x3000000fff747230 */ /* 0x000fe20000004100 */
[----:B------:R-:W-:Y:S01]  /*2c20*/  F2FP.F16.E4M3.UNPACK_B R115, R115 ;  /* 0x00000073ff73723e */ /* 0x000fe200020006ff */
[----:B------:R-:W-:-:S02]  /*2c30*/  HADD2.F32 R4, -RZ, R4.H0_H0 ;  /* 0x20000004ff047230 */ /* 0x000fc40000004100 */
[-C--:B------:R-:W-:Y:S01]  /*2c40*/  FMUL.FTZ R119, R13, R99.reuse ;  /* 0x000000630d777220 */ /* 0x080fe20000410000 */
[--C-:B------:R-:W-:Y:S02]  /*2c50*/  HADD2.F32 R15, -RZ, R5.reuse.H1_H1 ;  /* 0x30000005ff0f7230 */ /* 0x100fe40000004100 */
[--C-:B------:R-:W-:Y:S02]  /*2c60*/  HADD2.F32 R47, -RZ, R46.reuse.H0_H0 ;  /* 0x2000002eff2f7230 */ /* 0x100fe40000004100 */
[C---:B------:R-:W-:Y:S01]  /*2c70*/  FMUL.FTZ R118, R4.reuse, R99 ;  /* 0x0000006304767220 */ /* 0x040fe20000410000 */
[----:B------:R-:W-:Y:S02]  /*2c80*/  HADD2.F32 R5, -RZ, R5.H0_H0 ;  /* 0x20000005ff057230 */ /* 0x000fe40000004100 */
[-C--:B------:R-:W-:Y:S01]  /*2c90*/  FMUL.FTZ R122, R15, R116.reuse ;  /* 0x000000740f7a7220 */ /* 0x080fe20000410000 */
[----:B------:R-:W-:Y:S01]  /*2ca0*/  HADD2.F32 R46, -RZ, R46.H1_H1 ;  /* 0x3000002eff2e7230 */ /* 0x000fe20000004100 */
[----:B------:R-:W-:Y:S01]  /*2cb0*/  F2FP.F16.E4M3.UNPACK_B R99, R121 ;  /* 0x00000079ff63723e */ /* 0x000fe200020006ff */
[-C--:B------:R-:W-:Y:S01]  /*2cc0*/  FFMA.FTZ R4, R4, R47.reuse, -R119 ;  /* 0x0000002f04047223 */ /* 0x080fe20000010877 */
[----:B------:R-:W-:Y:S01]  /*2cd0*/  FFMA.FTZ R121, R13, R47, R118 ;  /* 0x0000002f0d797223 */ /* 0x000fe20000010076 */
[C---:B------:R-:W-:Y:S01]  /*2ce0*/  FMUL.FTZ R116, R5.reuse, R116 ;  /* 0x0000007405747220 */ /* 0x040fe20000410000 */
[----:B------:R-:W-:Y:S01]  /*2cf0*/  FFMA.FTZ R47, R5, R46, -R122 ;  /* 0x0000002e052f7223 */ /* 0x000fe2000001087a */
[----:B------:R-:W-:-:S02]  /*2d00*/  F2FP.F16.E4M3.UNPACK_B R5, R12.H1 ;  /* 0x0000000cff05723e */ /* 0x000fc400030006ff */
[----:B------:R-:W-:Y:S01]  /*2d10*/  F2FP.F16.E4M3.UNPACK_B R12, R12 ;  /* 0x0000000cff0c723e */ /* 0x000fe200020006ff */
[----:B------:R-:W-:Y:S01]  /*2d20*/  FFMA.FTZ R124, R15, R46, R116 ;  /* 0x0000002e0f7c7223 */ /* 0x000fe20000010074 */
[----:B------:R-:W-:Y:S02]  /*2d30*/  HADD2.F32 R116, -RZ, R99.H1_H1 ;  /* 0x30000063ff747230 */ /* 0x000fe40000004100 */
[--C-:B------:R-:W-:Y:S02]  /*2d40*/  HADD2.F32 R13, -RZ, R5.reuse.H0_H0 ;  /* 0x20000005ff0d7230 */ /* 0x100fe40000004100 */
[----:B------:R-:W-:Y:S01]  /*2d50*/  HADD2.F32 R15, -RZ, R5.H1_H1 ;  /* 0x30000005ff0f7230 */ /* 0x000fe20000004100 */
[----:B------:R-:W-:Y:S01]  /*2d60*/  F2FP.SATFINITE.E4M3.F32.PACK_AB_MERGE_C R125, R124, R47, RZ ;  /* 0x0000002f7c7d723e */ /* 0x000fe200048070ff */
[----:B------:R-:W-:Y:S02]  /*2d70*/  HADD2.F32 R5, -RZ, R12.H0_H0 ;  /* 0x2000000cff057230 */ /* 0x000fe40000004100 */
[----:B------:R-:W-:Y:S01]  /*2d80*/  FMUL.FTZ R122, R13, R116 ;  /* 0x000000740d7a7220 */ /* 0x000fe20000410000 */
[----:B------:R-:W-:-:S02]  /*2d90*/  HADD2.F32 R99, -RZ, R99.H0_H0 ;  /* 0x20000063ff637230 */ /* 0x000fc40000004100 */
[----:B------:R-:W-:Y:S01]  /*2da0*/  FMUL.FTZ R118, R15, R116 ;  /* 0x000000740f767220 */ /* 0x000fe20000410000 */
[----:B------:R-:W-:Y:S01]  /*2db0*/  HADD2.F32 R12, -RZ, R12.H1_H1 ;  /* 0x3000000cff0c7230 */ /* 0x000fe20000004100 */
[-C--:B------:R-:W-:Y:S01]  /*2dc0*/  F2FP.F16.E4M3.UNPACK_B R47, R117.reuse.H1 ;  /* 0x00000075ff2f723e */ /* 0x080fe200030006ff */
[--C-:B------:R-:W-:Y:S01]  /*2dd0*/  HADD2.F32 R46, -RZ, R115.reuse.H1_H1 ;  /* 0x30000073ff2e7230 */ /* 0x100fe20000004100 */
[----:B------:R-:W-:Y:S01]  /*2de0*/  F2FP.F16.E4M3.UNPACK_B R117, R117 ;  /* 0x00000075ff75723e */ /* 0x000fe200020006ff */
[----:B------:R-:W-:Y:S02]  /*2df0*/  HADD2.F32 R115, -RZ, R115.H0_H0 ;  /* 0x20000073ff737230 */ /* 0x000fe40000004100 */
[CC--:B------:R-:W-:Y:S01]  /*2e00*/  FMUL.FTZ R116, R12.reuse, R99.reuse ;  /* 0x000000630c747220 */ /* 0x0c0fe20000410000 */
[----:B------:R-:W-:Y:S01]  /*2e10*/  FMUL.FTZ R99, R5, R99 ;  /* 0x0000006305637220 */ /* 0x000fe20000410000 */
[-C--:B------:R-:W-:Y:S01]  /*2e20*/  FFMA.FTZ R15, R15, R46.reuse, R122 ;  /* 0x0000002e0f0f7223 */ /* 0x080fe2000001007a */
[----:B------:R-:W-:Y:S01]  /*2e30*/  FFMA.FTZ R118, R13, R46, -R118 ;  /* 0x0000002e0d767223 */ /* 0x000fe20000010876 */
[----:B------:R-:W-:Y:S01]  /*2e40*/  F2FP.F16.E4M3.UNPACK_B R46, R98.H1 ;  /* 0x00000062ff2e723e */ /* 0x000fe200030006ff */
[----:B------:R-:W-:Y:S01]  /*2e50*/  FFMA.FTZ R122, R12, R115, R99 ;  /* 0x000000730c7a7223 */ /* 0x000fe20000010063 */
[----:B------:R-:W-:Y:S01]  /*2e60*/  F2FP.F16.E4M3.UNPACK_B R12, R7.H1 ;  /* 0x00000007ff0c723e */ /* 0x000fe200030006ff */
[----:B------:R-:W-:Y:S01]  /*2e70*/  FFMA.FTZ R119, R5, R115, -R116 ;  /* 0x0000007305777223 */ /* 0x000fe20000010874 */
[----:B------:R-:W-:Y:S01]  /*2e80*/  F2FP.SATFINITE.E4M3.F32.PACK_AB_MERGE_C R123, R15, R118, RZ ;  /* 0x000000760f7b723e */ /* 0x000fe200048070ff */
[----:B------:R-:W-:Y:S01]  /*2e90*/  HADD2.F32 R118, -RZ, R47.H1_H1 ;  /* 0x3000002fff767230 */ /* 0x000fe20000004100 */
[----:B------:R-:W-:Y:S01]  /*2ea0*/  F2FP.F16.E4M3.UNPACK_B R5, R6.H1 ;  /* 0x00000006ff05723e */ /* 0x000fe200030006ff */
[--C-:B------:R-:W-:Y:S01]  /*2eb0*/  HADD2.F32 R15, -RZ, R12.reuse.H1_H1 ;  /* 0x3000000cff0f7230 */ /* 0x100fe20000004100 */
[----:B------:R-:W-:Y:S01]  /*2ec0*/  F2FP.F16.E4M3.UNPACK_B R98, R98 ;  /* 0x00000062ff62723e */ /* 0x000fe200020006ff */
[----:B------:R-:W-:Y:S01]  /*2ed0*/  HADD2.F32 R13, -RZ, R12.H0_H0 ;  /* 0x2000000cff0d7230 */ /* 0x000fe20000004100 */
[----:B------:R-:W-:Y:S01]  /*2ee0*/  F2FP.F16.E4M3.UNPACK_B R6, R6 ;  /* 0x00000006ff06723e */ /* 0x000fe200020006ff */
        /* <DEDUP_REMOVED lines=19> */
[----:B------:R-:W-:Y:S02]  /*3020*/  HADD2.F32 R7, -RZ, R7.H1_H1 ;  /* 0x30000007ff077230 */ /* 0x000fe40000004100 */
[----:B------:R-:W-:Y:S01]  /*3030*/  FMUL.FTZ R124, R12, R47 ;  /* 0x0000002f0c7c7220 */ /* 0x000fe20000410000 */
[----:B------:R-:W-:Y:S02]  /*3040*/  HADD2.F32 R46, -RZ, R46.H0_H0 ;  /* 0x2000002eff2e7230 */ /* 0x000fe40000004100 */
        /* <DEDUP_REMOVED lines=9> */
[----:B------:R-:W-:-:S02]  /*30e0*/  F2FP.SATFINITE.E4M3.F32.PACK_AB_MERGE_C R115, R126, R115, RZ ;  /* 0x000000737e73723e */ /* 0x000fc400048070ff */
[----:B------:R-:W-:Y:S02]  /*30f0*/  F2FP.SATFINITE.E4M3.F32.PACK_AB_MERGE_C R5, R121, R4, R125 ;  /* 0x000000047905723e */ /* 0x000fe4000480707d */
[----:B------:R-:W-:Y:S02]  /*3100*/  F2FP.SATFINITE.E4M3.F32.PACK_AB_MERGE_C R4, R122, R119, R123 ;  /* 0x000000777a04723e */ /* 0x000fe4000480707b */
[----:B------:R-:W-:Y:S02]  /*3110*/  F2FP.SATFINITE.E4M3.F32.PACK_AB_MERGE_C R6, R117, R116, R99 ;  /* 0x000000747506723e */ /* 0x000fe40004807063 */
[----:B------:R-:W-:-:S07]  /*3120*/  F2FP.SATFINITE.E4M3.F32.PACK_AB_MERGE_C R7, R124, R13, R115 ;  /* 0x0000000d7c07723e */ /* 0x000fce0004807073 */
.L_x_7424:
[----:B------:R-:W-:Y:S05]  /*3130*/  BSYNC B3 ;  /* 0x0000000000037941 */ /* 0x000fea0003800000 */
.L_x_7423:
[----:B--2---:R0:W-:Y:S02]  /*3140*/  ST.E.128 desc[UR60][R10.64], R4 ;  /* 0x000000040a007985 */ /* 0x0041e4000c101d3c */
.L_x_7422:
[----:B------:R-:W-:Y:S05]  /*3150*/  BSYNC B2 ;  /* 0x0000000000027941 */ /* 0x000fea0003800000 */
.L_x_7421:
[----:B------:R-:W-:-:S13]  /*3160*/  ISETP.NE.AND P2, PT, R89, RZ, PT ;  /* 0x000000ff5900720c */ /* 0x000fda0003f45270 */
[----:B------:R-:W-:Y:S05]  /*3170*/  @P2 BRA `(.L_x_7420) ;  /* 0x0000000400cc2947 */ /* 0x000fea0003800000 */
[----:B0-2---:R0:W2:Y:S01]  /*3180*/  LDS.128 R4, [R91+0x18400] ;  /* 0x018400005b047984 */ /* 0x0050a20000000c00 */
[----:B-1----:R-:W-:Y:S01]  /*3190*/  IADD3 R10, P2, R19, R14, RZ ;  /* 0x0000000e130a7210 */ /* 0x002fe20007f5e0ff */
[----:B------:R-:W-:Y:S04]  /*31a0*/  BSSY B2, `(.L_x_7425) ;  /* 0x000006f000027945 */ /* 0x000fe80003800000 */
[----:B------:R-:W-:Y:S01]  /*31b0*/  IMAD.X R11, R103, 0x1, R193, P2 ;  /* 0x00000001670b7824 */ /* 0x000fe200010e06c1 */
[----:B------:R-:W-:-:S13]  /*31c0*/  ISETP.GE.AND P2, PT, R195, R105, PT ;  /* 0x00000069c300720c */ /* 0x000fda0003f46270 */
[----:B0-----:R-:W-:Y:S05]  /*31d0*/  @P2 BRA `(.L_x_7426) ;  /* 0x0000000400ac2947 */ /* 0x001fea0003800000 */
[----:B------:R-:W-:Y:S01]  /*31e0*/  SHF.R.U32.HI R42, RZ, 0x8, R43 ;  /* 0x00000008ff2a7819 */ /* 0x000fe2000001162b */
[----:B--2---:R-:W-:Y:S01]  /*31f0*/  IMAD.MOV.U32 R14, RZ, RZ, R7 ;  /* 0x000000ffff0e7224 */ /* 0x004fe200078e0007 */
[----:B------:R-:W-:Y:S02]  /*3200*/  SHF.R.U32.HI R46, RZ, 0x18, R43 ;  /* 0x00000018ff2e7819 */ /* 0x000fe4000001162b */
[----:B------:R-:W-:Y:S01]  /*3210*/  LOP3.LUT R13, R43, 0xff, RZ, 0xc0, !PT ;  /* 0x000000ff2b0d7812 */ /* 0x000fe200078ec0ff */
[----:B------:R-:W-:Y:S01]  /*3220*/  IMAD.SHL.U32 R42, R42, 0x100, RZ ;  /* 0x000001002a2a7824 */ /* 0x000fe200078e00ff */
[--C-:B------:R-:W-:Y:S02]  /*3230*/  SHF.R.U32.HI R47, RZ, 0x18, R45.reuse ;  /* 0x00000018ff2f7819 */ /* 0x100fe4000001162d */
[----:B------:R-:W-:Y:S02]  /*3240*/  LOP3.LUT R12, R45, 0xff, RZ, 0xc0, !PT ;  /* 0x000000ff2d0c7812 */ /* 0x000fe400078ec0ff */
[----:B------:R-:W-:-:S02]  /*3250*/  SHF.R.U32.HI R15, RZ, 0x8, R45 ;  /* 0x00000008ff0f7819 */ /* 0x000fc4000001162d */
[----:B------:R-:W-:Y:S02]  /*3260*/  SHF.R.U32.HI R44, RZ, 0x10, R43 ;  /* 0x00000010ff2c7819 */ /* 0x000fe4000001162b */
[----:B------:R-:W-:Y:S02]  /*3270*/  SHF.R.U32.HI R45, RZ, 0x10, R45 ;  /* 0x00000010ff2d7819 */ /* 0x000fe4000001162d */
[----:B------:R-:W-:Y:S01]  /*3280*/  PRMT R13, R46, 0x654, R13 ;  /* 0x000006542e0d7816 */ /* 0x000fe2000000000d */
[----:B------:R-:W-:Y:S01]  /*3290*/  IMAD.U32 R44, R44, 0x10000, RZ ;  /* 0x000100002c2c7824 */ /* 0x000fe200078e00ff */
[----:B------:R-:W-:Y:S02]  /*32a0*/  PRMT R12, R47, 0x654, R12 ;  /* 0x000006542f0c7816 */ /* 0x000fe4000000000c */
[----:B------:R-:W-:Y:S02]  /*32b0*/  SHF.L.U32 R7, R15, 0x8, RZ ;  /* 0x000000080f077819 */ /* 0x000fe400000006ff */
        /* <DEDUP_REMOVED lines=19> */
[----:B------:R-:W-:Y:S01]  /*33f0*/  FFMA.FTZ R99, R7, R42, -R98 ;  /* 0x0000002a07637223 */ /* 0x000fe20000010862 */
[----:B------:R-:W-:Y:S02]  /*3400*/  HADD2.F32 R44, -RZ, R15.H1_H1 ;  /* 0x3000000fff2c7230 */ /* 0x000fe40000004100 */
[----:B------:R-:W-:Y:S01]  /*3410*/  FMUL.FTZ R98, R13, R46 ;  /* 0x0000002e0d627220 */ /* 0x000fe20000410000 */
[----:B------:R-:W-:Y:S01]  /*3420*/  FFMA.FTZ R116, R12, R42, R47 ;  /* 0x0000002a0c747223 */ /* 0x000fe2000001002f */
[C---:B------:R-:W-:Y:S01]  /*3430*/  FMUL.FTZ R118, R5.reuse, R46 ;  /* 0x0000002e05767220 */ /* 0x040fe20000410000 */
[----:B------:R-:W-:Y:S01]  /*3440*/  F2FP.F16.E4M3.UNPACK_B R111, R111 ;  /* 0x0000006fff6f723e */ /* 0x000fe200020006ff */
[----:B------:R-:W-:Y:S01]  /*3450*/  FFMA.FTZ R46, R5, R44, -R98 ;  /* 0x0000002c052e7223 */ /* 0x000fe20000010862 */
[-C--:B------:R-:W-:Y:S01]  /*3460*/  F2FP.F16.E4M3.UNPACK_B R5, R4.reuse.H1 ;  /* 0x00000004ff05723e */ /* 0x080fe200030006ff */
[--C-:B------:R-:W-:Y:S01]  /*3470*/  HADD2.F32 R15, -RZ, R114.reuse.H1_H1 ;  /* 0x30000072ff0f7230 */ /* 0x100fe20000004100 */
[----:B------:R-:W-:Y:S01]  /*3480*/  F2FP.F16.E4M3.UNPACK_B R4, R4 ;  /* 0x00000004ff04723e */ /* 0x000fe200020006ff */
[----:B------:R-:W-:-:S02]  /*3490*/  HADD2.F32 R114, -RZ, R114.H0_H0 ;  /* 0x20000072ff727230 */ /* 0x000fc40000004100 */
[----:B------:R-:W-:Y:S01]  /*34a0*/  FFMA.FTZ R103, R13, R44, R118 ;  /* 0x0000002c0d677223 */ /* 0x000fe20000010076 */
[--C-:B------:R-:W-:Y:S02]  /*34b0*/  HADD2.F32 R7, -RZ, R5.reuse.H0_H0 ;  /* 0x20000005ff077230 */ /* 0x100fe40000004100 */
[----:B------:R-:W-:Y:S02]  /*34c0*/  HADD2.F32 R12, -RZ, R5.H1_H1 ;  /* 0x30000005ff0c7230 */ /* 0x000fe40000004100 */
[--C-:B------:R-:W-:Y:S02]  /*34d0*/  HADD2.F32 R5, -RZ, R4.reuse.H0_H0 ;  /* 0x20000004ff057230 */ /* 0x100fe40000004100 */
[-C--:B------:R-:W-:Y:S01]  /*34e0*/  FMUL.FTZ R47, R7, R15.reuse ;  /* 0x0000000f072f7220 */ /* 0x080fe20000410000 */
[----:B------:R-:W-:Y:S02]  /*34f0*/  HADD2.F32 R4, -RZ, R4.H1_H1 ;  /* 0x30000004ff047230 */ /* 0x000fe40000004100 */
[----:B------:R-:W-:Y:S01]  /*3500*/  FMUL.FTZ R44, R12, R15 ;  /* 0x0000000f0c2c7220 */ /* 0x000fe20000410000 */
[----:B------:R-:W-:-:S02]  /*3510*/  HADD2.F32 R13, -RZ, R111.H1_H1 ;  /* 0x3000006fff0d7230 */ /* 0x000fc40000004100 */
[-C--:B------:R-:W-:Y:S01]  /*3520*/  FMUL.FTZ R15, R5, R114.reuse ;  /* 0x00000072050f7220 */ /* 0x080fe20000410000 */
[----:B------:R-:W-:Y:S02]  /*3530*/  HADD2.F32 R111, -RZ, R111.H0_H0 ;  /* 0x2000006fff6f7230 */ /* 0x000fe40000004100 */
[----:B------:R-:W-:Y:S01]  /*3540*/  FMUL.FTZ R42, R4, R114 ;  /* 0x00000072042a7220 */ /* 0x000fe20000410000 */
[----:B------:R-:W-:Y:S01]  /*3550*/  F2FP.SATFINITE.E4M3.F32.PACK_AB_MERGE_C R117, R103, R46, RZ ;  /* 0x0000002e6775723e */ /* 0x000fe200048070ff */
[-C--:B------:R-:W-:Y:S01]  /*3560*/  FFMA.FTZ R44, R7, R13.reuse, -R44 ;  /* 0x0000000d072c7223 */ /* 0x080fe2000001082c */
[----:B------:R-:W-:Y:S01]  /*3570*/  FFMA.FTZ R13, R12, R13, R47 ;  /* 0x0000000d0c0d7223 */ /* 0x000fe2000001002f */
[-C--:B------:R-:W-:Y:S01]  /*3580*/  FFMA.FTZ R47, R5, R111.reuse, -R42 ;  /* 0x0000006f052f7223 */ /* 0x080fe2000001082a */
        /* <DEDUP_REMOVED lines=38> */
[C---:B------:R-:W-:Y:S01]  /*37f0*/  FMUL.FTZ R15, R5.reuse, R42 ;  /* 0x0000002a050f7220 */ /* 0x040fe20000410000 */
[-C--:B------:R-:W-:Y:S01]  /*3800*/  FFMA.FTZ R7, R4, R43.reuse, -R7 ;  /* 0x0000002b04077223 */ /* 0x080fe20000010807 */
[----:B------:R-:W-:Y:S01]  /*3810*/  FFMA.FTZ R6, R6, R43, R45 ;  /* 0x0000002b06067223 */ /* 0x000fe2000001002d */
[-C--:B------:R-:W-:Y:S01]  /*3820*/  FFMA.FTZ R12, R5, R13.reuse, -R12 ;  /* 0x0000000d050c7223 */ /* 0x080fe2000001080c */
[----:B------:R-:W-:Y:S01]  /*3830*/  FFMA.FTZ R15, R14, R13, R15 ;  /* 0x0000000d0e0f7223 */ /* 0x000fe2000001000f */
[----:B------:R-:W-:-:S02]  /*3840*/  F2FP.SATFINITE.E4M3.F32.PACK_AB_MERGE_C R111, R111, R114, RZ ;  /* 0x000000726f6f723e */ /* 0x000fc400048070ff */
[----:B------:R-:W-:Y:S02]  /*3850*/  F2FP.SATFINITE.E4M3.F32.PACK_AB_MERGE_C R6, R6, R7, R44 ;  /* 0x000000070606723e */ /* 0x000fe4000480702c */
[----:B------:R-:W-:Y:S02]  /*3860*/  F2FP.SATFINITE.E4M3.F32.PACK_AB_MERGE_C R5, R116, R99, R117 ;  /* 0x000000637405723e */ /* 0x000fe40004807075 */
[----:B------:R-:W-:Y:S02]  /*3870*/  F2FP.SATFINITE.E4M3.F32.PACK_AB_MERGE_C R4, R98, R47, R115 ;  /* 0x0000002f6204723e */ /* 0x000fe40004807073 */
[----:B------:R-:W-:-:S07]  /*3880*/  F2FP.SATFINITE.E4M3.F32.PACK_AB_MERGE_C R7, R15, R12, R111 ;  /* 0x0000000c0f07723e */ /* 0x000fce000480706f */
.L_x_7426:
[----:B------:R-:W-:Y:S05]  /*3890*/  BSYNC B2 ;  /* 0x0000000000027941 */ /* 0x000fea0003800000 */
.L_x_7425:
[----:B--2---:R0:W-:Y:S02]  /*38a0*/  ST.E.128 desc[UR60][R10.64], R4 ;  /* 0x000000040a007985 */ /* 0x0041e4000c101d3c */
.L_x_7420:
[----:B------:R-:W-:Y:S05]  /*38b0*/  BSYNC B1 ;  /* 0x0000000000017941 */ /* 0x000fea0003800000 */
.L_x_7419:
[----:B------:R-:W-:-:S03]  /*38c0*/  UMOV UR4, 0xffffffff ;  /* 0xffffffff00047882 */ /* 0x000fc60000000000 */
[----:B------:R-:W-:Y:S05]  /*38d0*/  BRA.DIV UR4, `(.L_x_7427) ;  /* 0x000001ca04d47947 */ /* 0x000fea000b800000 */
[----:B------:R1:W1:Y:S04]  /*38e0*/  SHFL.IDX PT, R42, R102, 0x1, 0x1c1f ;  /* 0x003c1f00662a7f89 */ /* 0x00026800000e0000 */
[----:B0-----:R0:W0:Y:S02]  /*38f0*/  SHFL.IDX PT, R14, R101, 0x1, 0x1c1f ;  /* 0x003c1f00650e7f89 */ /* 0x00102400000e0000 */
.L_x_7702:
        /* <DEDUP_REMOVED lines=10> */
[----:B------:R-:W-:Y:S01]  /*39a0*/  SHF.R.U32.HI R44, RZ, 0x8, R39 ;  /* 0x00000008ff2c7819 */ /* 0x000fe20000011627 */
[----:B--2---:R-:W-:Y:S01]  /*39b0*/  IMAD.MOV.U32 R15, RZ, RZ, R7 ;  /* 0x000000ffff0f7224 */ /* 0x004fe200078e0007 */
[--C-:B------:R-:W-:Y:S01]  /*39c0*/  SHF.R.U32.HI R45, RZ, 0x18, R39.reuse ;  /* 0x00000018ff2d7819 */ /* 0x100fe20000011627 */
[----:B------:R-:W-:Y:S01]  /*39d0*/  IMAD.MOV.U32 R13, RZ, RZ, R6 ;  /* 0x000000ffff0d7224 */ /* 0x000fe200078e0006 */
[----:B------:R-:W-:Y:S01]  /*39e0*/  LOP3.LUT R12, R39, 0xff, RZ, 0xc0, !PT ;  /* 0x000000ff270c7812 */ /* 0x000fe200078ec0ff */
[----:B------:R-:W-:Y:S01]  /*39f0*/  IMAD.SHL.U32 R7, R44, 0x100, RZ ;  /* 0x000001002c077824 */ /* 0x000fe200078e00ff */
[----:B------:R-:W-:Y:S02]  /*3a00*/  SHF.R.U32.HI R40, RZ, 0x10, R39 ;  /* 0x00000010ff287819 */ /* 0x000fe40000011627 */
[----:B------:R-:W-:Y:S02]  /*3a10*/  SHF.R.U32.HI R43, RZ, 0x18, R41 ;  /* 0x00000018ff2b7819 */ /* 0x000fe40000011629 */
[----:B------:R-:W-:-:S02]  /*3a20*/  LOP3.LUT R38, R41, 0xff, RZ, 0xc0, !PT ;  /* 0x000000ff29267812 */ /* 0x000fc400078ec0ff */
[--C-:B------:R-:W-:Y:S02]  /*3a30*/  SHF.R.U32.HI R39, RZ, 0x8, R41.reuse ;  /* 0x00000008ff277819 */ /* 0x100fe40000011629 */
        /* <DEDUP_REMOVED lines=8> */
[----:B------:R-:W-:Y:S02]  /*3ac0*/  F2FP.F16.E4M3.UNPACK_B R39, R113.H1 ;  /* 0x00000071ff27723e */ /* 0x000fe400030006ff */
[-C--:B------:R-:W-:Y:S02]  /*3ad0*/  F2FP.F16.E4M3.UNPACK_B R6, R5.reuse ;  /* 0x00000005ff06723e */ /* 0x080fe400020006ff */
        /* <DEDUP_REMOVED lines=14> */
[----:B------:R-:W-:Y:S01]  /*3bc0*/  FFMA.FTZ R47, R6, R39, -R45 ;  /* 0x00000027062f7223 */ /* 0x000fe2000001082d */
[----:B------:R-:W-:Y:S02]  /*3bd0*/  HADD2.F32 R38, -RZ, R38.H1_H1 ;  /* 0x30000026ff267230 */ /* 0x000fe40000004100 */
[C---:B------:R-:W-:Y:S01]  /*3be0*/  FMUL.FTZ R6, R12.reuse, R43 ;  /* 0x0000002b0c067220 */ /* 0x040fe20000410000 */
        /* <DEDUP_REMOVED lines=50> */
[----:B------:R-:W-:Y:S02]  /*3f10*/  HADD2.F32 R4, -RZ, R13.H0_H0 ;  /* 0x2000000dff047230 */ /* 0x000fe40000004100 */
[----:B------:R-:W-:Y:S01]  /*3f20*/  FFMA.FTZ R46, R5, R6, R46 ;  /* 0x00000006052e7223 */ /* 0x000fe2000001002e */
[----:B------:R-:W-:Y:S01]  /*3f30*/  HADD2.F32 R5, -RZ, R15.H0_H0 ;  /* 0x2000000fff057230 */ /* 0x000fe20000004100 */
[----:B------:R-:W-:Y:S01]  /*3f40*/  F2FP.SATFINITE.E4M3.F32.PACK_AB_MERGE_C R99, R114, R99, RZ ;  /* 0x000000637263723e */ /* 0x000fe200048070ff */
[----:B------:R-:W-:Y:S02]  /*3f50*/  HADD2.F32 R13, -RZ, R13.H1_H1 ;  /* 0x3000000dff0d7230 */ /* 0x000fe40000004100 */
[----:B------:R-:W-:Y:S01]  /*3f60*/  HADD2.F32 R15, -RZ, R15.H1_H1 ;  /* 0x3000000fff0f7230 */ /* 0x000fe20000004100 */
[----:B------:R-:W-:Y:S01]  /*3f70*/  F2FP.SATFINITE.E4M3.F32.PACK_AB_MERGE_C R43, R46, R43, RZ ;  /* 0x0000002b2e2b723e */ /* 0x000fe200048070ff */
[----:B------:R-:W-:-:S02]  /*3f80*/  HADD2.F32 R6, -RZ, R39.H0_H0 ;  /* 0x20000027ff067230 */ /* 0x000fc40000004100 */
[-C--:B------:R-:W-:Y:S01]  /*3f90*/  FMUL.FTZ R7, R13, R44.reuse ;  /* 0x0000002c0d077220 */ /* 0x080fe20000410000 */
[----:B------:R-:W-:Y:S02]  /*3fa0*/  HADD2.F32 R40, -RZ, R40.H0_H0 ;  /* 0x20000028ff287230 */ /* 0x000fe40000004100 */
[C---:B------:R-:W-:Y:S01]  /*3fb0*/  FMUL.FTZ R44, R4.reuse, R44 ;  /* 0x0000002c042c7220 */ /* 0x040fe20000410000 */
        /* <DEDUP_REMOVED lines=10> */
.L_x_7433:
[----:B------:R-:W-:Y:S05]  /*4060*/  BSYNC B3 ;  /* 0x0000000000037941 */ /* 0x000fea0003800000 */
.L_x_7432:
[----:B--2---:R0:W-:Y:S02]  /*4070*/  ST.E.128 desc[UR60][R10.64], R4 ;  /* 0x000000040a007985 */ /* 0x0041e4000c101d3c */
.L_x_7431:
[----:B------:R-:W-:Y:S05]  /*4080*/  BSYNC B2 ;  /* 0x0000000000027941 */ /* 0x000fea0003800000 */
.L_x_7430:
        /* <DEDUP_REMOVED lines=8> */
[--C-:B------:R-:W-:Y:S01]  /*4110*/  SHF.R.U32.HI R40, RZ, 0x10, R35.reuse ;  /* 0x00000010ff287819 */ /* 0x100fe20000011623 */
[----:B--2---:R-:W-:Y:S01]  /*4120*/  IMAD.MOV.U32 R13, RZ, RZ, R6 ;  /* 0x000000ffff0d7224 */ /* 0x004fe200078e0006 */
        /* <DEDUP_REMOVED lines=10> */
[----:B------:R-:W-:Y:S02]  /*41d0*/  MOV R14, R7 ;  /* 0x00000007000e7202 */ /* 0x000fe40000000f00 */
        /* <DEDUP_REMOVED lines=96> */
.L_x_7435:
[----:B------:R-:W-:Y:S05]  /*47e0*/  BSYNC B2 ;  /* 0x0000000000027941 */ /* 0x000fea0003800000 */
.L_x_7434:
[----:B--2---:R0:W-:Y:S02]  /*47f0*/  ST.E.128 desc[UR60][R10.64], R4 ;  /* 0x000000040a007985 */ /* 0x0041e4000c101d3c */
.L_x_7429:
[----:B------:R-:W-:Y:S05]  /*4800*/  BSYNC B1 ;  /* 0x0000000000017941 */ /* 0x000fea0003800000 */
.L_x_7428:
[----:B------:R-:W-:-:S03]  /*4810*/  UMOV UR4, 0xffffffff ;  /* 0xffffffff00047882 */ /* 0x000fc60000000000 */
[----:B------:R-:W-:Y:S05]  /*4820*/  BRA.DIV UR4, `(.L_x_7436) ;  /* 0x000001be04487947 */ /* 0x000fea000b800000 */
[----:B-1--4-:R-:W1:Y:S04]  /*4830*/  SHFL.IDX PT, R102, R102, 0x2, 0x1c1f ;  /* 0x005c1f0066667f89 */ /* 0x012e6800000e0000 */
[----:B0-----:R0:W4:Y:S02]  /*4840*/  SHFL.IDX PT, R14, R101, 0x2, 0x1c1f ;  /* 0x005c1f00650e7f89 */ /* 0x00112400000e0000 */
.L_x_7706:
        /* <DEDUP_REMOVED lines=9> */
[--C-:B------:R-:W-:Y:S01]  /*48e0*/  SHF.R.U32.HI R37, RZ, 0x10, R31.reuse ;  /* 0x00000010ff257819 */ /* 0x100fe2000001161f */
[----:B0-----:R-:W-:Y:S01]  /*48f0*/  IMAD.MOV.U32 R13, RZ, RZ, R6 ;  /* 0x000000ffff0d7224 */ /* 0x001fe200078e0006 */
        /* <DEDUP_REMOVED lines=106> */
.L_x_7441:
[----:B------:R-:W-:Y:S05]  /*4fa0*/  BSYNC B2 ;  /* 0x0000000000027941 */ /* 0x000fea0003800000 */
.L_x_7440:
[----:B0-----:R0:W-:Y:S02]  /*4fb0*/  ST.E.128 desc[UR60][R10.64], R4 ;  /* 0x000000040a007985 */ /* 0x0011e4000c101d3c */
.L_x_7439:
[----:B------:R-:W-:Y:S05]  /*4fc0*/  BSYNC B1 ;  /* 0x0000000000017941 */ /* 0x000fea0003800000 */
.L_x_7438:
[----:B------:R-:W-:-:S13]  /*4fd0*/  ISETP.NE.AND P2, PT, R89, RZ, PT ;  /* 0x000000ff5900720c */ /* 0x000fda0003f45270 */
[----:B------:R-:W-:Y:S05]  /*4fe0*/  @P2 BRA `(.L_x_7437) ;  /* 0x0000004000082947 */ /* 0x000fea0003800000 */
[----:B0-2---:R0:W2:Y:S01]  /*4ff0*/  LDS.128 R4, [R91+0x1c400] ;  /* 0x01c400005b047984 */ /* 0x0050a20000000c00 */
[----:B----4-:R-:W-:Y:S01]  /*5000*/  IADD3 R14, P2, R19, R14, RZ ;  /* 0x0000000e130e7210 */ /* 0x010fe20007f5e0ff */
[----:B------:R-:W-:Y:S04]  /*5010*/  BSSY B1, `(.L_x_7442) ;  /* 0x000006f000017945 */ /* 0x000fe80003800000 */
[----:B-1----:R-:W-:Y:S01]  /*5020*/  IMAD.X R15, R102, 0x1, R193, P2 ;  /* 0x00000001660f7824 */ /* 0x002fe200010e06c1 */
[----:B------:R-:W-:-:S13]  /*5030*/  ISETP.GE.AND P2, PT, R195, R105, PT ;  /* 0x00000069c300720c */ /* 0x000fda0003f46270 */
[----:B0-----:R-:W-:Y:S05]  /*5040*/  @P2 BRA `(.L_x_7443) ;  /* 0x0000000400ac2947 */ /* 0x001fea0003800000 */
[----:B------:R-:W-:Y:S01]  /*5050*/  SHF.R.U32.HI R30, RZ, 0x8, R9 ;  /* 0x00000008ff1e7819 */ /* 0x000fe20000011609 */
[----:B--2---:R-:W-:Y:S01]  /*5060*/  IMAD.MOV.U32 R10, RZ, RZ, R7 ;  /* 0x000000ffff0a7224 */ /* 0x004fe200078e0007 */
[----:B------:R-:W-:Y:S02]  /*5070*/  SHF.R.U32.HI R12, RZ, 0x8, R29 ;  /* 0x00000008ff0c7819 */ /* 0x000fe4000001161d */
[--C-:B------:R-:W-:Y:S01]  /*5080*/  SHF.R.U32.HI R31, RZ, 0x18, R9.reuse ;  /* 0x00000018ff1f7819 */ /* 0x100fe20000011609 */
[----:B------:R-:W-:Y:S01]  /*5090*/  IMAD.SHL.U32 R7, R30, 0x100, RZ ;  /* 0x000001001e077824 */ /* 0x000fe200078e00ff */
[----:B------:R-:W-:Y:S02]  /*50a0*/  LOP3.LUT R8, R9, 0xff, RZ, 0xc0, !PT ;  /* 0x000000ff09087812 */ /* 0x000fe400078ec0ff */
[----:B------:R-:W-:Y:S02]  /*50b0*/  SHF.R.U32.HI R13, RZ, 0x10, R9 ;  /* 0x00000010ff0d7819 */ /* 0x000fe40000011609 */
[----:B------:R-:W-:Y:S01]  /*50c0*/  MOV R9, R6 ;  /* 0x0000000600097202 */ /* 0x000fe20000000f00 */
[----:B------:R-:W-:Y:S01]  /*50d0*/  IMAD.SHL.U32 R6, R12, 0x100, RZ ;  /* 0x000001000c067824 */ /* 0x000fe200078e00ff */
[----:B------:R-:W-:-:S02]  /*50e0*/  PRMT R8, R31, 0x654, R8 ;  /* 0x000006541f087816 */ /* 0x000fc40000000008 */
[----:B------:R-:W-:Y:S02]  /*50f0*/  LOP3.LUT R11, R29, 0xff0000ff, RZ, 0xc0, !PT ;  /* 0xff0000ff1d0b7812 */ /* 0x000fe400078ec0ff */
[----:B------:R-:W-:Y:S02]  /*5100*/  SHF.R.U32.HI R28, RZ, 0x10, R29 ;  /* 0x00000010ff1c7819 */ /* 0x000fe4000001161d */
        /* <DEDUP_REMOVED lines=95> */
.L_x_7443:
[----:B------:R-:W-:Y:S05]  /*5700*/  BSYNC B1 ;  /* 0x0000000000017941 */ /* 0x000fea0003800000 */
.L_x_7442:
[----:B--2---:R0:W-:Y:S01]  /*5710*/  ST.E.128 desc[UR60][R14.64], R4 ;  /* 0x000000040e007985 */ /* 0x0041e2000c101d3c */
[----:B------:R-:W-:Y:S05]  /*5720*/  BRA `(.L_x_7437) ;  /* 0x0000003800387947 */ /* 0x000fea0003800000 */
.L_x_7408:
[----:B------:R-:W-:Y:S02]  /*5730*/  ISETP.GE.AND P3, PT, R221, R97, PT ;  /* 0x00000061dd00720c */ /* 0x000fe40003f66270 */
[----:B------:R-:W-:Y:S02]  /*5740*/  CS2R R30, SRZ ;  /* 0x00000000001e7805 */ /* 0x000fe4000001ff00 */
[----:B------:R-:W-:Y:S02]  /*5750*/  CS2R R28, SRZ ;  /* 0x00000000001c7805 */ /* 0x000fe4000001ff00 */
[----:B------:R-:W-:-:S13]  /*5760*/  ISETP.GE.OR P3, PT, R16, R105, P3 ;  /* 0x000000691000720c */ /* 0x000fda0001f66670 */
[----:B------:R-:W-:Y:S01]  /*5770*/  @!P3 IADD3 R11, P2, P4, R50, R4, R84 ;  /* 0x00000004320bb210 */ /* 0x000fe20007c5e054 */
[----:B------:R-:W0:Y:S03]  /*5780*/  @!P3 LDC.64 R12, c[0x0][0x3e8] ;  /* 0x0000fa00ff0cbb82 */ /* 0x000e260000000a00 */
[----:B------:R-:W-:Y:S02]  /*5790*/  @!P3 IADD3.X R14, R66, R88, R86, P2, P4 ;  /* 0x00000058420eb210 */ /* 0x000fe400017e8456 */
[----:B------:R-:W-:-:S04]  /*57a0*/  ISETP.GE.AND P4, PT, R194, R97, PT ;  /* 0x00000061c200720c */ /* 0x000fc80003f86270 */
[----:B------:R-:W-:-:S13]  /*57b0*/  ISETP.GE.OR P4, PT, R16, R105, P4 ;  /* 0x000000691000720c */ /* 0x000fda0002786670 */
[----:B------:R-:W1:Y:S08]  /*57c0*/  @!P4 LDC.64 R32, c[0x0][0x3e8] ;  /* 0x0000fa00ff20cb82 */ /* 0x000e700000000a00 */
[----:B------:R-:W2:Y:S01]  /*57d0*/  @!P4 LDC.64 R34, c[0x0][0x400] ;  /* 0x00010000ff22cb82 */ /* 0x000ea20000000a00 */
[----:B-1----:R-:W-:-:S04]  /*57e0*/  @!P4 IADD3 R32, P2, P5, R50, R32, R4 ;  /* 0x000000203220c210 */ /* 0x002fc80007d5e004 */
[----:B------:R-:W-:Y:S02]  /*57f0*/  @!P4 IADD3.X R33, R66, R33, R88, P2, P5 ;  /* 0x000000214221c210 */ /* 0x000fe400017ea458 */
[----:B--2---:R-:W-:-:S04]  /*5800*/  @!P4 IADD3 R34, P2, P5, R56, R34, R6 ;  /* 0x000000223822c210 */ /* 0x004fc80007d5e006 */
[----:B------:R-:W-:Y:S02]  /*5810*/  @!P4 IADD3.X R35, R64, R35, R100, P2, P5 ;  /* 0x000000234023c210 */ /* 0x000fe400017ea464 */
[----:B------:R-:W-:Y:S02]  /*5820*/  ISETP.GE.AND P2, PT, R227, R97, PT ;  /* 0x00000061e300720c */ /* 0x000fe40003f46270 */
[----:B------:R-:W-:Y:S02]  /*5830*/  CS2R R38, SRZ ;  /* 0x0000000000267805 */ /* 0x000fe4000001ff00 */
[----:B------:R-:W-:Y:S01]  /*5840*/  CS2R R36, SRZ ;  /* 0x0000000000247805 */ /* 0x000fe2000001ff00 */
[----:B------:R1:W2:Y:S01]  /*5850*/  @!P4 LDG.E.128 R28, desc[UR60][R34.64] ;  /* 0x0000003c221cc981 */ /* 0x0002a2000c1e1d00 */
[----:B------:R-:W-:-:S13]  /*5860*/  ISETP.GE.OR P2, PT, R16, R105, P2 ;  /* 0x000000691000720c */ /* 0x000fda0001746670 */
[----:B------:R-:W-:-:S04]  /*5870*/  @!P2 IADD3 R5, P5, P6, R50, R83, R4 ;  /* 0x000000533205a210 */ /* 0x000fc80007ebe004 */
[----:B------:R-:W-:Y:S02]  /*5880*/  @!P2 IADD3.X R10, R66, R85, R88, P5, P6 ;  /* 0x00000055420aa210 */ /* 0x000fe40002fec458 */
[----:B------:R-:W-:-:S04]  /*5890*/  @!P3 IADD3 R9, P5, P6, R56, R6, R79 ;  /* 0x000000063809b210 */ /* 0x000fc80007ebe04f */
[----:B------:R-:W-:Y:S02]  /*58a0*/  @!P3 IADD3.X R8, R64, R100, R81, P5, P6 ;  /* 0x000000644008b210 */ /* 0x000fe40002fec451 */
[----:B------:R-:W-:-:S04]  /*58b0*/  @!P2 IADD3 R7, P5, P6, R56, R78, R6 ;  /* 0x0000004e3807a210 */ /* 0x000fc80007ebe006 */
[----:B------:R-:W-:Y:S02]  /*58c0*/  @!P2 IADD3.X R4, R64, R80, R100, P5, P6 ;  /* 0x000000504004a210 */ /* 0x000fe40002fec464 */
[----:B0-----:R-:W-:-:S05]  /*58d0*/  @!P3 IADD3 R12, P5, R11, R12, RZ ;  /* 0x0000000c0b0cb210 */ /* 0x001fca0007fbe0ff */
[----:B------:R-:W-:Y:S02]  /*58e0*/  @!P3 IMAD.X R13, R14, 0x1, R13, P5 ;  /* 0x000000010e0db824 */ /* 0x000fe400028e060d */
[----:B------:R-:W0:Y:S02]  /*58f0*/  @!P3 LDC.64 R14, c[0x0][0x400] ;  /* 0x00010000ff0ebb82 */ /* 0x000e240000000a00 */
[----:B0-----:R-:W-:-:S05]  /*5900*/  @!P3 IADD3 R14, P5, R9, R14, RZ ;  /* 0x0000000e090eb210 */ /* 0x001fca0007fbe0ff */
[----:B------:R-:W-:Y:S02]  /*5910*/  @!P3 IMAD.X R15, R8, 0x1, R15, P5 ;  /* 0x00000001080fb824 */ /* 0x000fe400028e060f */
[----:B------:R-:W0:Y:S01]  /*5920*/  @!P2 LDC.64 R8, c[0x0][0x3e8] ;  /* 0x0000fa00ff08ab82 */ /* 0x000e220000000a00 */
[----:B-1----:R-:W-:Y:S02]  /*5930*/  CS2R R34, SRZ ;  /* 0x0000000000227805 */ /* 0x002fe4000001ff00 */
[----:B------:R-:W-:Y:S02]  /*5940*/  CS2R R42, SRZ ;  /* 0x00000000002a7805 */ /* 0x000fe4000001ff00 */
[----:B------:R-:W-:Y:S02]  /*5950*/  CS2R R40, SRZ ;  /* 0x0000000000287805 */ /* 0x000fe4000001ff00 */
[----:B------:R-:W-:Y:S02]  /*5960*/  CS2R R46, SRZ ;  /* 0x00000000002e7805 */ /* 0x000fe4000001ff00 */
[----:B------:R-:W-:Y:S01]  /*5970*/  CS2R R44, SRZ ;  /* 0x00000000002c7805 */ /* 0x000fe2000001ff00 */
[----:B------:R-:W3:Y:S01]  /*5980*/  @!P3 LDG.E.128 R36, desc[UR60][R14.64] ;  /* 0x0000003c0e24b981 */ /* 0x000ee2000c1e1d00 */
[----:B0-----:R-:W-:-:S04]  /*5990*/  @!P2 IADD3 R8, P5, R5, R8, RZ ;  /* 0x000000080508a210 */ /* 0x001fc80007fbe0ff */
[----:B------:R-:W-:Y:S02]  /*59a0*/  @!P2 IADD3.X R9, R10, R9, RZ, P5, !PT ;  /* 0x000000090a09a210 */ /* 0x000fe40002ffe4ff */
[----:B------:R-:W0:Y:S03]  /*59b0*/  @!P2 LDC.64 R10, c[0x0][0x400] ;  /* 0x00010000ff0aab82 */ /* 0x000e260000000a00 */
[----:B------:R-:W4:Y:S01]  /*59c0*/  @!P2 LDG.E.128 R40, desc[UR60][R8.64] ;  /* 0x0000003c0828a981 */ /* 0x000f22000c1e1d00 */
[----:B0-----:R-:W-:Y:S02]  /*59d0*/  @!P2 IADD3 R10, P5, R7, R10, RZ ;  /* 0x0000000a070aa210 */ /* 0x001fe40007fbe0ff */
[----:B------:R-:W-:-:S03]  /*59e0*/  CS2R R6, SRZ ;  /* 0x0000000000067805 */ /* 0x000fc6000001ff00 */
[----:B------:R-:W-:Y:S01]  /*59f0*/  @!P2 IMAD.X R11, R4, 0x1, R11, P5 ;  /* 0x00000001040ba824 */ /* 0x000fe200028e060b */
[----:B------:R-:W-:-:S04]  /*5a00*/  CS2R R4, SRZ ;  /* 0x0000000000047805 */ /* 0x000fc8000001ff00 */
[----:B------:R-:W5:Y:S04]  /*5a10*/  @!P2 LDG.E.128 R44, desc[UR60][R10.64] ;  /* 0x0000003c0a2ca981 */ /* 0x000f68000c1e1d00 */
[----:B------:R0:W5:Y:S02]  /*5a20*/  @!P4 LDG.E.128 R4, desc[UR60][R32.64] ;  /* 0x0000003c2004c981 */ /* 0x000164000c1e1d00 */
[----:B0-----:R-:W-:-:S06]  /*5a30*/  CS2R R32, SRZ ;  /* 0x0000000000207805 */ /* 0x001fcc000001ff00 */
[----:B------:R-:W5:Y:S01]  /*5a40*/  @!P3 LDG.E.128 R32, desc[UR60][R12.64] ;  /* 0x0000003c0c20b981 */ /* 0x000f62000c1e1d00 */
[----:B------:R-:W-:Y:S02]  /*5a50*/  ISETP.NE.AND P5, PT, R198, 0x3, PT ;  /* 0x00000003c600780c */ /* 0x000fe40003fa5270 */
[----:B------:R-:W-:Y:S02]  /*5a60*/  ISETP.GE.AND P2, PT, R16, R105, PT ;  /* 0x000000691000720c */ /* 0x000fe40003f46270 */
[----:B--2---:R-:W-:Y:S01]  /*5a70*/  MOV R117, R30 ;  /* 0x0000001e00757202 */ /* 0x004fe20000000f00 */
[----:B------:R-:W-:Y:S01]  /*5a80*/  IMAD.MOV.U32 R119, RZ, RZ, R28 ;  /* 0x000000ffff777224 */ /* 0x000fe200078e001c */
[----:B---3--:R-:W-:Y:S01]  /*5a90*/  MOV R113, R38 ;  /* 0x0000002600717202 */ /* 0x008fe20000000f00 */
[----:B------:R-:W-:Y:S02]  /*5aa0*/  IMAD.MOV.U32 R114, RZ, RZ, R36 ;  /* 0x000000ffff727224 */ /* 0x000fe400078e0024 */
[----:B----4-:R-:W-:-:S02]  /*5ab0*/  IMAD.MOV.U32 R109, RZ, RZ, R42 ;  /* 0x000000ffff6d7224 */ /* 0x010fc400078e002a */
[----:B------:R-:W-:Y:S01]  /*5ac0*/  IMAD.MOV.U32 R108, RZ, RZ, R40 ;  /* 0x000000ffff6c7224 */ /* 0x000fe200078e0028 */
[----:B-----5:R-:W-:Y:S01]  /*5ad0*/  MOV R107, R46 ;  /* 0x0000002e006b7202 */ /* 0x020fe20000000f00 */
[----:B------:R-:W-:Y:S02]  /*5ae0*/  IMAD.MOV.U32 R106, RZ, RZ, R44 ;  /* 0x000000ffff6a7224 */ /* 0x000fe400078e002c */
[----:B------:R-:W-:Y:S02]  /*5af0*/  IMAD.MOV.U32 R116, RZ, RZ, R6 ;  /* 0x000000ffff747224 */ /* 0x000fe400078e0006 */
[----:B------:R-:W-:Y:S02]  /*5b00*/  IMAD.MOV.U32 R118, RZ, RZ, R4 ;  /* 0x000000ffff767224 */ /* 0x000fe400078e0004 */
[----:B------:R-:W-:Y:S02]  /*5b10*/  IMAD.MOV.U32 R111, RZ, RZ, R34 ;  /* 0x000000ffff6f7224 */ /* 0x000fe400078e0022 */
[----:B------:R-:W-:Y:S01]  /*5b20*/  IMAD.MOV.U32 R112, RZ, RZ, R32 ;  /* 0x000000ffff707224 */ /* 0x000fe200078e0020 */
[----:B------:R-:W-:Y:S06]  /*5b30*/  @!P5 BRA `(.L_x_7444) ;  /* 0x000000000004d947 */ /* 0x000fec0003800000 */
[----:B------:R-:W-:Y:S01]  /*5b40*/  BPT.TRAP 0x1 ;  /* 0x000000040000795c */ /* 0x000fe20000300000 */
.L_x_7444:
[----:B------:R-:W-:Y:S01]  /*5b50*/  IMAD R88, R192, 0x8, R18 ;  /* 0x00000008c0587824 */ /* 0x000fe200078e0212 */
[----:B------:R-:W-:Y:S01]  /*5b60*/  SHF.L.U32 R100, R196, 0x1f, RZ ;  /* 0x0000001fc4647819 */ /* 0x000fe200000006ff */
[----:B------:R-:W0:Y:S01]  /*5b70*/  LDC R104, c[0x0][0x2f4] ;  /* 0x0000bd00ff687b82 */ /* 0x000e220000000800 */
[----:B------:R-:W-:Y:S02]  /*5b80*/  BSSY B1, `(.L_x_7445) ;  /* 0x0000003000017945 */ /* 0x000fe40003800000 */
[----:B------:R-:W1:Y:S02]  /*5b90*/  SYNCS.PHASECHK.TRANS64.TRYWAIT P3, [R88+URZ+0x22890], R100 ;  /* 0x02289064580075a7 */ /* 0x000e64000806017f */
[----:B-1----:R-:W-:Y:S05]  /*5ba0*/  @!P3 BRA `(.L_x_7446) ;  /* 0x000001a800b0b947 */ /* 0x002fea0003800000 */
.L_x_7707:
[----:B------:R-:W-:Y:S05]  /*5bb0*/  BSYNC B1 ;  /* 0x0000000000017941 */ /* 0x000fea0003800000 */
.L_x_7445:
[----:B------:R-:W-:Y:S01]  /*5bc0*/  UMOV UR4, 0xffffffff ;  /* 0xffffffff00047882 */ /* 0x000fe20000000000 */
[----:B0-----:R-:W-:Y:S02]  /*5bd0*/  IMAD.IADD R110, R104, 0x1, -R71 ;  /* 0x00000001686e7824 */ /* 0x001fe400078e0a47 */
[----:B------:R-:W-:Y:S05]  /*5be0*/  BRA.DIV UR4, `(.L_x_7447) ;  /* 0x000001aa04b47947 */ /* 0x000fea000b800000 */
[----:B------:R0:W2:Y:S04]  /*5bf0*/  SHFL.IDX PT, R103, R102, RZ, 0x1c1f ;  /* 0x001c1fff66677589 */ /* 0x0000a800000e0000 */
[----:B------:R0:W3:Y:S02]  /*5c00*/  SHFL.IDX PT, R105, R101, RZ, 0x1c1f ;  /* 0x001c1fff65697589 */ /* 0x0000e400000e0000 */
.L_x_7711:
[----:B------:R-:W-:Y:S01]  /*5c10*/  ISETP.GE.OR P3, PT, R194, R97, P1 ;  /* 0x00000061c200720c */ /* 0x000fe20000f66670 */
[----:B------:R-:W-:-:S12]  /*5c20*/  BSSY B1, `(.L_x_7448) ;  /* 0x00000f1000017945 */ /* 0x000fd80003800000 */
[----:B------:R-:W-:Y:S05]  /*5c30*/  @P3 BRA `(.L_x_7449) ;  /* 0x0000000c00bc3947 */ /* 0x000fea0003800000 */
[----:B------:R-:W-:Y:S01]  /*5c40*/  SEL R8, R71, R110, !P0 ;  /* 0x0000006e47087207 */ /* 0x000fe20004000000 */
[----:B------:R-:W-:Y:S01]  /*5c50*/  BSSY B2, `(.L_x_7450) ;  /* 0x00000e8000027945 */ /* 0x000fe20003800000 */
[----:B---3--:R-:W-:Y:S02]  /*5c60*/  IADD3 R98, P3, R62, R105, RZ ;  /* 0x000000693e627210 */ /* 0x008fe40007f7e0ff */
[----:B------:R-:W-:Y:S02]  /*5c70*/  SHF.R.S32.HI R9, RZ, 0x1f, R8 ;  /* 0x0000001fff097819 */ /* 0x000fe40000011408 */
[----:B--2---:R-:W-:Y:S02]  /*5c80*/  IADD3.X R99, R103, R60, RZ, P3, !PT ;  /* 0x0000003c67637210 */ /* 0x004fe40001ffe4ff */
[----:B------:R-:W-:-:S04]  /*5c90*/  LEA.HI R8, R9, R8, RZ, 0x5 ;  /* 0x0000000809087211 */ /* 0x000fc800078f28ff */
[----:B------:R-:W-:-:S05]  /*5ca0*/  LEA.HI.SX32 R8, R8, R63, 0x1b ;  /* 0x0000003f08087211 */ /* 0x000fca00078fdaff */
[----:B------:R-:W-:-:S05]  /*5cb0*/  IMAD.SHL.U32 R115, R8, 0x10, RZ ;  /* 0x0000001008737824 */ /* 0x000fca00078e00ff */
[----:B------:R-:W-:-:S04]  /*5cc0*/  LOP3.LUT R9, R82, 0x70, R115, 0xf8, !PT ;  /* 0x0000007052097812 */ /* 0x000fc800078ef873 */
[----:B------:R-:W-:Y:S01]  /*5cd0*/  LOP3.LUT R8, R9, R76, RZ, 0x3c, !PT ;  /* 0x0000004c09087212 */ /* 0x000fe200078e3cff */
[----:B------:R-:W-:-:S04]  /*5ce0*/  IMAD R9, R192, 0x5000, R49 ;  /* 0x00005000c0097824 */ /* 0x000fc800078e0231 */
[----:B------:R-:W-:Y:S02]  /*5cf0*/  IMAD.IADD R11, R203, 0x1, R8 ;  /* 0x00000001cb0b7824 */ /* 0x000fe400078e0208 */
[----:B------:R-:W-:Y:S02]  /*5d00*/  IMAD.IADD R9, R18, 0x1, R9 ;  /* 0x0000000112097824 */ /* 0x000fe400078e0209 */
[----:B------:R-:W-:-:S05]  /*5d10*/  IMAD R11, R192, 0x5000, R11 ;  /* 0x00005000c00b7824 */ /* 0x000fca00078e020b */
[----:B------:R-:W-:Y:S02]  /*5d20*/  IADD3 R12, R18, R11, RZ ;  /* 0x0000000b120c7210 */ /* 0x000fe40007ffe0ff */
[----:B------:R-:W2:Y:S04]  /*5d30*/  LDS.128 R8, [R9+0x18400] ;  /* 0x0184000009087984 */ /* 0x000ea80000000c00 */
[----:B------:R-:W3:Y:S01]  /*5d40*/  LDS.128 R12, [R12+0x18400] ;  /* 0x018400000c0c7984 */ /* 0x000ee20000000c00 */
[----:B------:R-:W-:Y:S05]  /*5d50*/  @P2 BRA `(.L_x_7451) ;  /* 0x0000000c005c2947 */ /* 0x000fea0003800000 */
[----:B------:R-:W-:Y:S01]  /*5d60*/  SHF.R.U32.HI R130, RZ, 0x8, R5 ;  /* 0x00000008ff827819 */ /* 0x000fe20000011605 */
[----:B--2---:R-:W-:Y:S01]  /*5d70*/  IMAD.MOV.U32 R28, RZ, RZ, R8 ;  /* 0x000000ffff1c7224 */ /* 0x004fe200078e0008 */
[--C-:B------:R-:W-:Y:S02]  /*5d80*/  SHF.R.U32.HI R129, RZ, 0x18, R7.reuse ;  /* 0x00000018ff817819 */ /* 0x100fe40000011607 */
[----:B------:R-:W-:Y:S02]  /*5d90*/  LOP3.LUT R6, R7, 0xff, RZ, 0xc0, !PT ;  /* 0x000000ff07067812 */ /* 0x000fe400078ec0ff */
[--C-:B------:R-:W-:Y:S02]  /*5da0*/  SHF.R.U32.HI R125, RZ, 0x8, R7.reuse ;  /* 0x00000008ff7d7819 */ /* 0x100fe40000011607 */
[----:B------:R-:W-:Y:S02]  /*5db0*/  SHF.R.U32.HI R127, RZ, 0x10, R7 ;  /* 0x00000010ff7f7819 */ /* 0x000fe40000011607 */
[----:B------:R-:W-:-:S02]  /*5dc0*/  SHF.R.U32.HI R131, RZ, 0x18, R5 ;  /* 0x00000018ff837819 */ /* 0x000fc40000011605 */
[----:B------:R-:W-:Y:S02]  /*5dd0*/  LOP3.LUT R4, R5, 0xff, RZ, 0xc0, !PT ;  /* 0x000000ff05047812 */ /* 0x000fe400078ec0ff */
[--C-:B------:R-:W-:Y:S02]  /*5de0*/  SHF.R.U32.HI R124, RZ, 0x18, R29.reuse ;  /* 0x00000018ff7c7819 */ /* 0x100fe4000001161d */
[----:B------:R-:W-:Y:S02]  /*5df0*/  LOP3.LUT R7, R29, 0xff, RZ, 0xc0, !PT ;  /* 0x000000ff1d077812 */ /* 0x000fe400078ec0ff */
[--C-:B------:R-:W-:Y:S02]  /*5e00*/  SHF.R.U32.HI R122, RZ, 0x8, R29.reuse ;  /* 0x00000008ff7a7819 */ /* 0x100fe4000001161d */
[----:B------:R-:W-:Y:S02]  /*5e10*/  SHF.R.U32.HI R123, RZ, 0x10, R29 ;  /* 0x00000010ff7b7819 */ /* 0x000fe4000001161d */
[----:B------:R-:W-:-:S02]  /*5e20*/  SHF.R.U32.HI R30, RZ, 0x18, R31 ;  /* 0x00000018ff1e7819 */ /* 0x000fc4000001161f */
[----:B------:R-:W-:Y:S02]  /*5e30*/  LOP3.LUT R29, R31, 0xff, RZ, 0xc0, !PT ;  /* 0x000000ff1f1d7812 */ /* 0x000fe400078ec0ff */
[----:B------:R-:W-:Y:S02]  /*5e40*/  SHF.R.U32.HI R121, RZ, 0x8, R31 ;  /* 0x00000008ff797819 */ /* 0x000fe4000001161f */
[----:B------:R-:W-:Y:S01]  /*5e50*/  SHF.R.U32.HI R128, RZ, 0x10, R5 ;  /* 0x00000010ff807819 */ /* 0x000fe20000011605 */
[----:B------:R-:W-:Y:S01]  /*5e60*/  IMAD.SHL.U32 R5, R130, 0x100, RZ ;  /* 0x0000010082057824 */ /* 0x000fe200078e00ff */
[----:B------:R-:W-:Y:S01]  /*5e70*/  SHF.R.U32.HI R126, RZ, 0x10, R31 ;  /* 0x00000010ff7e7819 */ /* 0x000fe2000001161f */
[----:B---3--:R-:W-:Y:S01]  /*5e80*/  IMAD.MOV.U32 R31, RZ, RZ, R12 ;  /* 0x000000ffff1f7224 */ /* 0x008fe200078e000c */
[----:B------:R-:W-:Y:S01]  /*5e90*/  PRMT R4, R131, 0x654, R4 ;  /* 0x0000065483047816 */ /* 0x000fe20000000004 */
[----:B------:R-:W-:Y:S01]  /*5ea0*/  IMAD.SHL.U32 R121, R121, 0x100, RZ ;  /* 0x0000010079797824 */ /* 0x000fe200078e00ff */
[----:B------:R-:W-:Y:S01]  /*5eb0*/  PRMT R12, R30, 0x654, R29 ;  /* 0x000006541e0c7816 */ /* 0x000fe2000000001d */
[----:B------:R-:W-:Y:S01]  /*5ec0*/  IMAD.SHL.U32 R29, R122, 0x100, RZ ;  /* 0x000001007a1d7824 */ /* 0x000fe200078e00ff */
[----:B------:R-:W-:Y:S01]  /*5ed0*/  PRMT R8, R124, 0x654, R7 ;  /* 0x000006547c087816 */ /* 0x000fe20000000007 */
[----:B------:R-:W-:Y:S01]  /*5ee0*/  IMAD.U32 R126, R126, 0x10000, RZ ;  /* 0x000100007e7e7824 */ /* 0x000fe200078e00ff */
[----:B------:R-:W-:Y:S01]  /*5ef0*/  LOP3.LUT R4, R4, 0xff00, R5, 0xf8, !PT ;  /* 0x0000ff0004047812 */ /* 0x000fe200078ef805 */
[----:B------:R-:W-:Y:S01]  /*5f00*/  IMAD.U32 R5, R128, 0x10000, RZ ;  /* 0x0001000080057824 */ /* 0x000fe200078e00ff */
[----:B------:R-:W-:-:S02]  /*5f10*/  PRMT R6, R129, 0x654, R6 ;  /* 0x0000065481067816 */ /* 0x000fc40000000006 */
[----:B------:R-:W-:Y:S02]  /*5f20*/  SHF.L.U32 R7, R125, 0x8, RZ ;  /* 0x000000087d077819 */ /* 0x000fe400000006ff */
[----:B------:R-:W-:Y:S02]  /*5f30*/  LOP3.LUT R122, R8, 0xff00, R29, 0xf8, !PT ;  /* 0x0000ff00087a7812 */ /* 0x000fe400078ef81d */
[----:B------:R-:W-:Y:S02]  /*5f40*/  LOP3.LUT R125, R12, 0xff00, R121, 0xf8, !PT ;  /* 0x0000ff000c7d7812 */ /* 0x000fe400078ef879 */
[----:B------:R-:W-:Y:S02]  /*5f50*/  F2FP.F16.E4M3.UNPACK_B R124, R119.H1 ;  /* 0x00000077ff7c723e */ /* 0x000fe400030006ff */
[----:B------:R-:W-:Y:S02]  /*5f60*/  F2FP.F16.E4M3.UNPACK_B R121, R31.H1 ;  /* 0x0000001fff79723e */ /* 0x000fe400030006ff */
[----:B------:R-:W-:-:S02]  /*5f70*/  F2FP.F16.E4M3.UNPACK_B R29, R28.H1 ;  /* 0x0000001cff1d723e */ /* 0x000fc400030006ff */
[----:B------:R-:W-:Y:S01]  /*5f80*/  LOP3.LUT R7, R6, 0xff00, R7, 0xf8, !PT ;  /* 0x0000ff0006077812 */ /* 0x000fe200078ef807 */
[----:B------:R-:W-:Y:S01]  /*5f90*/  HADD2.F32 R12, -RZ, R121.H0_H0 ;  /* 0x20000079ff0c7230 */ /* 0x000fe20000004100 */
[----:B------:R-:W-:Y:S01]  /*5fa0*/  LOP3.LUT R6, R4, 0xff0000, R5, 0xf8, !PT ;  /* 0x00ff000004067812 */ /* 0x000fe200078ef805 */
[----:B------:R-:W-:Y:S01]  /*5fb0*/  HADD2.F32 R5, -RZ, R124.H0_H0 ;  /* 0x2000007cff057230 */ /* 0x000fe20000004100 */
[----:B------:R-:W-:Y:S01]  /*5fc0*/  SHF.L.U32 R4, R127, 0x10, RZ ;  /* 0x000000107f047819 */ /* 0x000fe200000006ff */
[----:B------:R-:W-:Y:S01]  /*5fd0*/  HADD2.F32 R8, -RZ, R29.H0_H0 ;  /* 0x2000001dff087230 */ /* 0x000fe20000004100 */
[----:B------:R-:W-:Y:S01]  /*5fe0*/  F2FP.F16.E4M3.UNPACK_B R30, R118.H1 ;  /* 0x00000076ff1e723e */ /* 0x000fe200030006ff */
[----:B------:R-:W-:Y:S01]  /*5ff0*/  HADD2.F32 R121, -RZ, R121.H1_H1 ;  /* 0x30000079ff797230 */ /* 0x000fe20000004100 */
[----:B------:R-:W-:Y:S01]  /*6000*/  LOP3.LUT R4, R7, 0xff0000, R4, 0xf8, !PT ;  /* 0x00ff000007047812 */ /* 0x000fe200078ef804 */
[----:B------:R-:W-:Y:S02]  /*6010*/  IMAD.U32 R7, R123, 0x10000, RZ ;  /* 0x000100007b077824 */ /* 0x000fe400078e00ff */
        /* <DEDUP_REMOVED lines=12> */
[----:B------:R-:W-:Y:S01]  /*60e0*/  FMUL.FTZ R127, R121, R125 ;  /* 0x0000007d797f7220 */ /* 0x000fe20000410000 */
[----:B------:R-:W-:Y:S01]  /*60f0*/  F2FP.F16.E4M3.UNPACK_B R31, R31 ;  /* 0x0000001fff1f723e */ /* 0x000fe200020006ff */
[----:B------:R-:W-:Y:S01]  /*6100*/  HADD2.F32 R124, -RZ, R123.H0_H0 ;  /* 0x2000007bff7c7230 */ /* 0x000fe20000004100 */
        /* <DEDUP_REMOVED lines=40> */
[-C--:B------:R-:W-:Y:S01]  /*6390*/  FFMA.FTZ R135, R28, R121.reuse, -R29 ;  /* 0x000000791c877223 */ /* 0x080fe2000001081d */
[----:B------:R-:W-:Y:S01]  /*63a0*/  F2FP.F16.E4M3.UNPACK_B R28, R14 ;  /* 0x0000000eff1c723e */ /* 0x000fe200020006ff */
[----:B------:R-:W-:Y:S01]  /*63b0*/  HADD2.F32 R14, -RZ, R10.H0_H0 ;  /* 0x2000000aff0e7230 */ /* 0x000fe20000004100 */
[----:B------:R-:W-:Y:S01]  /*63c0*/  F2FP.F16.E4M3.UNPACK_B R116, R116 ;  /* 0x00000074ff74723e */ /* 0x000fe200020006ff */
[----:B------:R-:W-:Y:S01]  /*63d0*/  FFMA.FTZ R137, R30, R121, R119 ;  /* 0x000000791e897223 */ /* 0x000fe20000010077 */
[----:B------:R-:W-:Y:S01]  /*63e0*/  HADD2.F32 R117, -RZ, R117.H1_H1 ;  /* 0x30000075ff757230 */ /* 0x000fe20000004100 */
[----:B------:R-:W-:Y:S01]  /*63f0*/  F2FP.SATFINITE.E4M3.F32.PACK_AB_MERGE_C R8, R127, R8, RZ ;  /* 0x000000087f08723e */ /* 0x000fe200048070ff */
[--C-:B------:R-:W-:Y:S01]  /*6400*/  HADD2.F32 R29, -RZ, R28.reuse.H0_H0 ;  /* 0x2000001cff1d7230 */ /* 0x100fe20000004100 */
[----:B------:R-:W-:Y:S01]  /*6410*/  F2FP.SATFINITE.E4M3.F32.PACK_AB_MERGE_C R12, R129, R12, RZ ;  /* 0x0000000c810c723e */ /* 0x000fe200048070ff */
[----:B------:R-:W-:Y:S01]  /*6420*/  HADD2.F32 R28, -RZ, R28.H1_H1 ;  /* 0x3000001cff1c7230 */ /* 0x000fe20000004100 */
[----:B------:R-:W-:Y:S01]  /*6430*/  F2FP.SATFINITE.E4M3.F32.PACK_AB_MERGE_C R122, R137, R122, RZ ;  /* 0x0000007a897a723e */ /* 0x000fe200048070ff */
[----:B------:R-:W-:-:S02]  /*6440*/  HADD2.F32 R10, -RZ, R10.H1_H1 ;  /* 0x3000000aff0a7230 */ /* 0x000fc40000004100 */
[CC--:B------:R-:W-:Y:S01]  /*6450*/  FMUL.FTZ R119, R29.reuse, R118.reuse ;  /* 0x000000761d777220 */ /* 0x0c0fe20000410000 */
[--C-:B------:R-:W-:Y:S02]  /*6460*/  HADD2.F32 R30, -RZ, R116.reuse.H0_H0 ;  /* 0x20000074ff1e7230 */ /* 0x100fe40000004100 */
[----:B------:R-:W-:Y:S01]  /*6470*/  FMUL.FTZ R118, R14, R118 ;  /* 0x000000760e767220 */ /* 0x000fe20000410000 */
[----:B------:R-:W-:Y:S02]  /*6480*/  HADD2.F32 R31, -RZ, R116.H1_H1 ;  /* 0x30000074ff1f7230 */ /* 0x000fe40000004100 */
[-C--:B------:R-:W-:Y:S01]  /*6490*/  FMUL.FTZ R121, R28, R117.reuse ;  /* 0x000000751c797220 */ /* 0x080fe20000410000 */
[----:B------:R-:W-:Y:S01]  /*64a0*/  FMUL.FTZ R117, R10, R117 ;  /* 0x000000750a757220 */ /* 0x000fe20000410000 */
[-C--:B------:R-:W-:Y:S01]  /*64b0*/  FFMA.FTZ R14, R14, R30.reuse, -R119 ;  /* 0x0000001e0e0e7223 */ /* 0x080fe20000010877 */
[----:B------:R-:W-:Y:S01]  /*64c0*/  FFMA.FTZ R118, R29, R30, R118 ;  /* 0x0000001e1d767223 */ /* 0x000fe20000010076 */
[----:B------:R-:W-:Y:S01]  /*64d0*/  F2FP.F16.E4M3.UNPACK_B R119, R7 ;  /* 0x00000007ff77723e */ /* 0x000fe200020006ff */
[----:B------:R-:W-:Y:S01]  /*64e0*/  FFMA.FTZ R131, R10, R31, -R121 ;  /* 0x0000001f0a837223 */ /* 0x000fe20000010879 */
[----:B------:R-:W-:Y:S01]  /*64f0*/  F2FP.F16.E4M3.UNPACK_B R29, R9 ;  /* 0x00000009ff1d723e */ /* 0x000fe200020006ff */
[----:B------:R-:W-:Y:S01]  /*6500*/  FFMA.FTZ R133, R28, R31, R117 ;  /* 0x0000001f1c857223 */ /* 0x000fe20000010075 */
[----:B------:R-:W-:Y:S01]  /*6510*/  F2FP.SATFINITE.E4M3.F32.PACK_AB_MERGE_C R10, R135, R128, RZ ;  /* 0x00000080870a723e */ /* 0x000fe200048070ff */
[----:B------:R-:W-:Y:S01]  /*6520*/  HADD2.F32 R121, -RZ, R119.H0_H0 ;  /* 0x20000077ff797230 */ /* 0x000fe20000004100 */
[----:B------:R-:W-:Y:S01]  /*6530*/  F2FP.F16.E4M3.UNPACK_B R30, R13 ;  /* 0x0000000dff1e723e */ /* 0x000fe200020006ff */
[----:B------:R-:W-:Y:S01]  /*6540*/  HADD2.F32 R28, -RZ, R29.H0_H0 ;  /* 0x2000001dff1c7230 */ /* 0x000fe20000004100 */
[----:B------:R-:W-:Y:S01]  /*6550*/  F2FP.F16.E4M3.UNPACK_B R117, R6 ;  /* 0x00000006ff75723e */ /* 0x000fe200020006ff */
[----:B------:R-:W-:Y:S01]  /*6560*/  HADD2.F32 R119, -RZ, R119.H1_H1 ;  /* 0x30000077ff777230 */ /* 0x000fe20000004100 */
[----:B------:R-:W-:Y:S01]  /*6570*/  F2FP.SATFINITE.E4M3.F32.PACK_AB_MERGE_C R10, R131, R14, R10 ;  /* 0x0000000e830a723e */ /* 0x000fe2000480700a */
[----:B------:R-:W-:Y:S01]  /*6580*/  HADD2.F32 R31, -RZ, R30.H0_H0 ;  /* 0x2000001eff1f7230 */ /* 0x000fe20000004100 */
[----:B------:R-:W-:Y:S01]  /*6590*/  F2FP.SATFINITE.E4M3.F32.PACK_AB_MERGE_C R14, R133, R118, R122 ;  /* 0x00000076850e723e */ /* 0x000fe2000480707a */
[----:B------:R-:W-:-:S02]  /*65a0*/  HADD2.F32 R118, -RZ, R117.H0_H0 ;  /* 0x20000075ff767230 */ /* 0x000fc40000004100 */
[-C--:B------:R-:W-:Y:S01]  /*65b0*/  FMUL.FTZ R122, R28, R121.reuse ;  /* 0x000000791c7a7220 */ /* 0x080fe20000410000 */
[----:B------:R-:W-:Y:S01]  /*65c0*/  HADD2.F32 R116, -RZ, R30.H1_H1 ;  /* 0x3000001eff747230 */ /* 0x000fe20000004100 */
[----:B------:R-:W-:Y:S01]  /*65d0*/  F2FP.SATFINITE.E4M3.F32.PACK_AB_MERGE_C R8, R123, R124, R8 ;  /* 0x0000007c7b08723e */ /* 0x000fe20004807008 */
[----:B------:R-:W-:Y:S02]  /*65e0*/  HADD2.F32 R30, -RZ, R29.H1_H1 ;  /* 0x3000001dff1e7230 */ /* 0x000fe40000004100 */
[C---:B------:R-:W-:Y:S01]  /*65f0*/  FMUL.FTZ R123, R31.reuse, R121 ;  /* 0x000000791f7b7220 */ /* 0x040fe20000410000 */
[-C--:B------:R-:W-:Y:S01]  /*6600*/  FFMA.FTZ R29, R31, R118.reuse, R122 ;  /* 0x000000761f1d7223 */ /* 0x080fe2000001007a */
[----:B------:R-:W-:Y:S02]  /*6610*/  HADD2.F32 R117, -RZ, R117.H1_H1 ;  /* 0x30000075ff757230 */ /* 0x000fe40000004100 */
[----:B------:R-:W-:Y:S01]  /*6620*/  FMUL.FTZ R31, R116, R119 ;  /* 0x00000077741f7220 */ /* 0x000fe20000410000 */
[----:B------:R-:W-:Y:S01]  /*6630*/  FFMA.FTZ R28, R28, R118, -R123 ;  /* 0x000000761c1c7223 */ /* 0x000fe2000001087b */
[----:B------:R-:W-:Y:S01]  /*6640*/  F2FP.F16.E4M3.UNPACK_B R9, R9.H1 ;  /* 0x00000009ff09723e */ /* 0x000fe200030006ff */
[C---:B------:R-:W-:Y:S01]  /*6650*/  FMUL.FTZ R119, R30.reuse, R119 ;  /* 0x000000771e777220 */ /* 0x040fe20000410000 */
[----:B------:R-:W-:Y:S01]  /*6660*/  FFMA.FTZ R123, R30, R117, -R31 ;  /* 0x000000751e7b7223 */ /* 0x000fe2000001081f */
[----:B------:R-:W-:-:S02]  /*6670*/  F2FP.F16.E4M3.UNPACK_B R13, R13.H1 ;  /* 0x0000000dff0d723e */ /* 0x000fc400030006ff */
[----:B------:R-:W-:Y:S01]  /*6680*/  F2FP.F16.E4M3.UNPACK_B R31, R7.H1 ;  /* 0x00000007ff1f723e */ /* 0x000fe200030006ff */
[----:B------:R-:W-:Y:S01]  /*6690*/  FFMA.FTZ R124, R116, R117, R119 ;  /* 0x00000075747c7223 */ /* 0x000fe20000010077 */
[----:B------:R-:W-:Y:S01]  /*66a0*/  HADD2.F32 R7, -RZ, R9.H0_H0 ;  /* 0x20000009ff077230 */ /* 0x000fe20000004100 */
[----:B------:R-:W-:Y:S01]  /*66b0*/  F2FP.F16.E4M3.UNPACK_B R6, R6.H1 ;  /* 0x00000006ff06723e */ /* 0x000fe200030006ff */
[----:B------:R-:W-:Y:S01]  /*66c0*/  HADD2.F32 R30, -RZ, R13.H0_H0 ;  /* 0x2000000dff1e7230 */ /* 0x000fe20000004100 */
[----:B------:R-:W-:Y:S01]  /*66d0*/  F2FP.SATFINITE.E4M3.F32.PACK_AB_MERGE_C R12, R126, R125, R12 ;  /* 0x0000007d7e0c723e */ /* 0x000fe2000480700c */
[----:B------:R-:W-:Y:S01]  /*66e0*/  HADD2.F32 R116, -RZ, R31.H0_H0 ;  /* 0x2000001fff747230 */ /* 0x000fe20000004100 */
[----:B------:R-:W-:Y:S01]  /*66f0*/  F2FP.F16.E4M3.UNPACK_B R119, R5.H1 ;  /* 0x00000005ff77723e */ /* 0x000fe200030006ff */
[----:B------:R-:W-:Y:S02]  /*6700*/  HADD2.F32 R13, -RZ, R13.H1_H1 ;  /* 0x3000000dff0d7230 */ /* 0x000fe40000004100 */
[----:B------:R-:W-:-:S02]  /*6710*/  HADD2.F32 R118, -RZ, R31.H1_H1 ;  /* 0x3000001fff767230 */ /* 0x000fc40000004100 */
[CC--:B------:R-:W-:Y:S01]  /*6720*/  FMUL.FTZ R122, R30.reuse, R116.reuse ;  /* 0x000000741e7a7220 */ /* 0x0c0fe20000410000 */
[----:B------:R-:W-:Y:S02]  /*6730*/  HADD2.F32 R9, -RZ, R9.H1_H1 ;  /* 0x30000009ff097230 */ /* 0x000fe40000004100 */
[----:B------:R-:W-:Y:S01]  /*6740*/  FMUL.FTZ R117, R7, R116 ;  /* 0x0000007407757220 */ /* 0x000fe20000410000 */
[--C-:B------:R-:W-:Y:S02]  /*6750*/  HADD2.F32 R31, -RZ, R6.reuse.H0_H0 ;  /* 0x20000006ff1f7230 */ /* 0x100fe40000004100 */
[----:B------:R-:W-:Y:S02]  /*6760*/  HADD2.F32 R116, -RZ, R6.H1_H1 ;  /* 0x30000006ff747230 */ /* 0x000fe40000004100 */
        /* <DEDUP_REMOVED lines=8> */
[----:B------:R-:W-:Y:S01]  /*67f0*/  F2FP.F16.E4M3.UNPACK_B R6, R11 ;  /* 0x0000000bff06723e */ /* 0x000fe200020006ff */
        /* <DEDUP_REMOVED lines=18> */
[----:B------:R-:W-:Y:S01]  /*6920*/  FFMA.FTZ R122, R13, R116, R122 ;  /* 0x000000740d7a7223 */ /* 0x000fe2000001007a */
[----:B------:R-:W-:Y:S02]  /*6930*/  HADD2.F32 R116, -RZ, R119.H1_H1 ;  /* 0x30000077ff747230 */ /* 0x000fe40000004100 */
[-C--:B------:R-:W-:Y:S01]  /*6940*/  FFMA.FTZ R121, R4, R117.reuse, R121 ;  /* 0x0000007504797223 */ /* 0x080fe20000010079 */
[----:B------:R-:W-:Y:S02]  /*6950*/  HADD2.F32 R11, -RZ, R11.H1_H1 ;  /* 0x3000000bff0b7230 */ /* 0x000fe40000004100 */
[----:B------:R-:W-:Y:S01]  /*6960*/  FFMA.FTZ R132, R9, R117, -R132 ;  /* 0x0000007509847223 */ /* 0x000fe20000010884 */
[----:B------:R-:W-:Y:S01]  /*6970*/  HADD2.F32 R30, -RZ, R30.H1_H1 ;  /* 0x3000001eff1e7230 */ /* 0x000fe20000004100 */
[----:B------:R-:W-:Y:S01]  /*6980*/  F2FP.SATFINITE.E4M3.F32.PACK_AB_MERGE_C R125, R128, R125, RZ ;  /* 0x0000007d807d723e */ /* 0x000fe200048070ff */
[----:B------:R-:W-:-:S02]  /*6990*/  HADD2.F32 R7, -RZ, R118.H1_H1 ;  /* 0x30000076ff077230 */ /* 0x000fc40000004100 */
[-C--:B------:R-:W-:Y:S01]  /*69a0*/  FMUL.FTZ R118, R15, R116.reuse ;  /* 0x000000740f767220 */ /* 0x080fe20000410000 */
[----:B------:R-:W-:Y:S02]  /*69b0*/  HADD2.F32 R4, -RZ, R31.H1_H1 ;  /* 0x3000001fff047230 */ /* 0x000fe40000004100 */
[C---:B------:R-:W-:Y:S01]  /*69c0*/  FMUL.FTZ R116, R11.reuse, R116 ;  /* 0x000000740b747220 */ /* 0x040fe20000410000 */
[----:B------:R-:W-:Y:S02]  /*69d0*/  HADD2.F32 R6, -RZ, R6.H1_H1 ;  /* 0x30000006ff067230 */ /* 0x000fe40000004100 */
[-C--:B------:R-:W-:Y:S01]  /*69e0*/  FMUL.FTZ R9, R30, R7.reuse ;  /* 0x000000071e097220 */ /* 0x080fe20000410000 */
[----:B------:R-:W-:Y:S02]  /*69f0*/  HADD2.F32 R5, -RZ, R5.H1_H1 ;  /* 0x30000005ff057230 */ /* 0x000fe40000004100 */
[-C--:B------:R-:W-:Y:S01]  /*6a00*/  FFMA.FTZ R11, R11, R4.reuse, -R118 ;  /* 0x000000040b0b7223 */ /* 0x080fe20000010876 */
[----:B------:R-:W-:Y:S01]  /*6a10*/  FFMA.FTZ R116, R15, R4, R116 ;  /* 0x000000040f747223 */ /* 0x000fe20000010074 */
[C---:B------:R-:W-:Y:S01]  /*6a20*/  FMUL.FTZ R7, R6.reuse, R7 ;  /* 0x0000000706077220 */ /* 0x040fe20000410000 */
[----:B------:R-:W-:Y:S01]  /*6a30*/  F2FP.SATFINITE.E4M3.F32.PACK_AB_MERGE_C R123, R123, R28, R125 ;  /* 0x0000001c7b7b723e */ /* 0x000fe2000480707d */
[-C--:B------:R-:W-:Y:S01]  /*6a40*/  FFMA.FTZ R9, R6, R5.reuse, -R9 ;  /* 0x0000000506097223 */ /* 0x080fe20000010809 */
[----:B------:R-:W-:Y:S01]  /*6a50*/  F2FP.SATFINITE.E4M3.F32.PACK_AB_MERGE_C R11, R11, R132, RZ ;  /* 0x000000840b0b723e */ /* 0x000fe200048070ff */
[----:B------:R-:W-:Y:S01]  /*6a60*/  FFMA.FTZ R7, R30, R5, R7 ;  /* 0x000000051e077223 */ /* 0x000fe20000010007 */
[----:B------:R-:W-:-:S02]  /*6a70*/  F2FP.SATFINITE.E4M3.F32.PACK_AB_MERGE_C R126, R127, R126, RZ ;  /* 0x0000007e7f7e723e */ /* 0x000fc400048070ff */
[----:B------:R-:W-:Y:S02]  /*6a80*/  F2FP.SATFINITE.E4M3.F32.PACK_AB_MERGE_C R116, R116, R121, RZ ;  /* 0x000000797474723e */ /* 0x000fe400048070ff */
[----:B------:R-:W-:Y:S01]  /*6a90*/  F2FP.SATFINITE.E4M3.F32.PACK_AB_MERGE_C R11, R9, R130, R11 ;  /* 0x00000082090b723e */ /* 0x000fe2000480700b */
[----:B------:R-:W-:Y:S01]  /*6aa0*/  IMAD.MOV.U32 R9, RZ, RZ, R123 ;  /* 0x000000ffff097224 */ /* 0x000fe200078e007b */
[----:B------:R-:W-:Y:S02]  /*6ab0*/  F2FP.SATFINITE.E4M3.F32.PACK_AB_MERGE_C R13, R124, R29, R126 ;  /* 0x0000001d7c0d723e */ /* 0x000fe4000480707e */
[----:B------:R-:W-:-:S07]  /*6ac0*/  F2FP.SATFINITE.E4M3.F32.PACK_AB_MERGE_C R15, R7, R122, R116 ;  /* 0x0000007a070f723e */ /* 0x000fce0004807074 */
.L_x_7451:
[----:B------:R-:W-:Y:S05]  /*6ad0*/  BSYNC B2 ;  /* 0x0000000000027941 */ /* 0x000fea0003800000 */
.L_x_7450:
[----:B------:R-:W-:Y:S01]  /*6ae0*/  ISETP.GE.AND P3, PT, R115, R104, PT ;  /* 0x000000687300720c */ /* 0x000fe20003f66270 */
[----:B--2---:R4:W-:-:S12]  /*6af0*/  ST.E.128 desc[UR60][R98.64], R8 ;  /* 0x0000000862007985 */ /* 0x0049d8000c101d3c */
[----:B------:R-:W-:-:S04]  /*6b00*/  @!P3 IADD3 R4, P4, R105, R115, RZ ;  /* 0x000000736904b210 */ /* 0x000fc80007f9e0ff */
[----:B------:R-:W-:-:S05]  /*6b10*/  @!P3 LEA.HI.X.SX32 R5, R115, R103, 0x1, P4 ;  /* 0x000000677305b211 */ /* 0x000fca00020f0eff */
[----:B---3--:R4:W-:Y:S04]  /*6b20*/  @!P3 ST.E.128 desc[UR60][R4.64], R12 ;  /* 0x0000000c0400b985 */ /* 0x0089e8000c101d3c */
.L_x_7449:
[----:B------:R-:W-:Y:S05]  /*6b30*/  BSYNC B1 ;  /* 0x0000000000017941 */ /* 0x000fea0003800000 */
.L_x_7448:
[----:B------:R-:W-:-:S03]  /*6b40*/  UMOV UR4, 0xffffffff ;  /* 0xffffffff00047882 */ /* 0x000fc60000000000 */
[----:B------:R-:W-:Y:S05]  /*6b50*/  BRA.DIV UR4, `(.L_x_7452) ;  /* 0x0000019e04247947 */ /* 0x000fea000b800000 */
[----:B------:R0:W0:Y:S04]  /*6b60*/  SHFL.IDX PT, R29, R102, 0x1, 0x1c1f ;  /* 0x003c1f00661d7f89 */ /* 0x00002800000e0000 */
[----:B----4-:R4:W0:Y:S02]  /*6b70*/  SHFL.IDX PT, R14, R101, 0x1, 0x1c1f ;  /* 0x003c1f00650e7f89 */ /* 0x01082400000e0000 */
.L_x_7715:
[----:B------:R-:W-:Y:S01]  /*6b80*/  ISETP.GE.OR P3, PT, R221, R97, P1 ;  /* 0x00000061dd00720c */ /* 0x000fe20000f66670 */
[----:B------:R-:W-:-:S12]  /*6b90*/  BSSY B1, `(.L_x_7453) ;  /* 0x00000f7000017945 */ /* 0x000fd80003800000 */
[----:B------:R-:W-:Y:S05]  /*6ba0*/  @P3 BRA `(.L_x_7454) ;  /* 0x0000000c00d43947 */ /* 0x000fea0003800000 */
[----:B------:R-:W-:Y:S01]  /*6bb0*/  SEL R4, R71, R110, !P0 ;  /* 0x0000006e47047207 */ /* 0x000fe20004000000 */
[----:B------:R-:W-:Y:S01]  /*6bc0*/  BSSY B2, `(.L_x_7455) ;  /* 0x00000ee000027945 */ /* 0x000fe20003800000 */
[----:B------:R-:W-:Y:S02]  /*6bd0*/  SHF.R.U32.HI R6, RZ, 0x3, R200 ;  /* 0x00000003ff067819 */ /* 0x000fe400000116c8 */
[----:B------:R-:W-:Y:S02]  /*6be0*/  SHF.R.S32.HI R5, RZ, 0x1f, R4 ;  /* 0x0000001fff057819 */ /* 0x000fe40000011404 */
[----:B0-----:R-:W-:Y:S02]  /*6bf0*/  IADD3 R12, P3, R62, R14, RZ ;  /* 0x0000000e3e0c7210 */ /* 0x001fe40007f7e0ff */
[----:B------:R-:W-:Y:S01]  /*6c00*/  LEA.HI R4, R5, R4, RZ, 0x5 ;  /* 0x0000000405047211 */ /* 0x000fe200078f28ff */
[----:B------:R-:W-:Y:S01]  /*6c10*/  IMAD R5, R192, 0x5000, R3 ;  /* 0x00005000c0057824 */ /* 0x000fe200078e0203 */
[----:B------:R-:W-:-:S02]  /*6c20*/  IADD3.X R13, R29, R60, RZ, P3, !PT ;  /* 0x0000003c1d0d7210 */ /* 0x000fc40001ffe4ff */
[----:B------:R-:W-:Y:S01]  /*6c30*/  LEA.HI.SX32 R4, R4, R63, 0x1b ;  /* 0x0000003f04047211 */ /* 0x000fe200078fdaff */
[----:B------:R-:W-:-:S04]  /*6c40*/  IMAD.IADD R5, R18, 0x1, R5 ;  /* 0x0000000112057824 */ /* 0x000fc800078e0205 */
[----:B------:R-:W-:-:S05]  /*6c50*/  IMAD.SHL.U32 R15, R4, 0x10, RZ ;  /* 0x00000010040f7824 */ /* 0x000fca00078e00ff */
[----:B------:R-:W-:-:S04]  /*6c60*/  LOP3.LUT R4, R200, 0x70, R15, 0xf8, !PT ;  /* 0x00000070c8047812 */ /* 0x000fc800078ef80f */
[----:B------:R-:W-:-:S05]  /*6c70*/  LOP3.LUT R4, R4, R6, RZ, 0x3c, !PT ;  /* 0x0000000604047212 */ /* 0x000fca00078e3cff */
[----:B------:R-:W-:-:S04]  /*6c80*/  IMAD.IADD R7, R205, 0x1, R4 ;  /* 0x00000001cd077824 */ /* 0x000fc800078e0204 */
[----:B------:R-:W-:-:S05]  /*6c90*/  IMAD R7, R192, 0x5000, R7 ;  /* 0x00005000c0077824 */ /* 0x000fca00078e0207 */
[----:B------:R-:W-:Y:S02]  /*6ca0*/  IADD3 R8, R18, R7, RZ ;  /* 0x0000000712087210 */ /* 0x000fe40007ffe0ff */
        /* <DEDUP_REMOVED lines=8> */
[----:B------:R-:W-:Y:S01]  /*6d30*/  IMAD.SHL.U32 R4, R119, 0x100, RZ ;  /* 0x0000010077047824 */ /* 0x000fe200078e00ff */
[----:B------:R-:W-:Y:S01]  /*6d40*/  SHF.R.U32.HI R33, RZ, 0x18, R33 ;  /* 0x00000018ff217819 */ /* 0x000fe20000011621 */
[----:B------:R-:W-:Y:S01]  /*6d50*/  IMAD.MOV.U32 R34, RZ, RZ, R8 ;  /* 0x000000ffff227224 */ /* 0x000fe200078e0008 */
[----:B------:R-:W-:Y:S01]  /*6d60*/  SHF.R.U32.HI R117, RZ, 0x8, R35 ;  /* 0x00000008ff757819 */ /* 0x000fe20000011623 */
[----:B------:R-:W-:Y:S01]  /*6d70*/  IMAD.U32 R8, R121, 0x10000, RZ ;  /* 0x0001000079087824 */ /* 0x000fe200078e00ff */
[----:B------:R-:W-:-:S02]  /*6d80*/  PRMT R33, R33, 0x654, R32 ;  /* 0x0000065421217816 */ /* 0x000fc40000000020 */
[--C-:B------:R-:W-:Y:S02]  /*6d90*/  SHF.R.U32.HI R118, RZ, 0x10, R35.reuse ;  /* 0x00000010ff767819 */ /* 0x100fe40000011623 */
[----:B------:R-:W-:Y:S02]  /*6da0*/  LOP3.LUT R36, R35, 0xff, RZ, 0xc0, !PT ;  /* 0x000000ff23247812 */ /* 0x000fe400078ec0ff */
[----:B------:R-:W-:Y:S02]  /*6db0*/  SHF.R.U32.HI R35, RZ, 0x18, R35 ;  /* 0x00000018ff237819 */ /* 0x000fe40000011623 */
[--C-:B------:R-:W-:Y:S02]  /*6dc0*/  SHF.R.U32.HI R115, RZ, 0x8, R37.reuse ;  /* 0x00000008ff737819 */ /* 0x100fe40000011625 */
[--C-:B------:R-:W-:Y:S02]  /*6dd0*/  SHF.R.U32.HI R116, RZ, 0x10, R37.reuse ;  /* 0x00000010ff747819 */ /* 0x100fe40000011625 */
[----:B------:R-:W-:Y:S01]  /*6de0*/  LOP3.LUT R38, R37, 0xff, RZ, 0xc0, !PT ;  /* 0x000000ff25267812 */ /* 0x000fe200078ec0ff */
[----:B------:R-:W-:Y:S01]  /*6df0*/  IMAD.SHL.U32 R6, R115, 0x100, RZ ;  /* 0x0000010073067824 */ /* 0x000fe200078e00ff */
[----:B--2---:R-:W-:-:S02]  /*6e00*/  SHF.R.U32.HI R103, RZ, 0x18, R37 ;  /* 0x00000018ff677819 */ /* 0x004fc40000011625 */
[----:B------:R-:W-:Y:S01]  /*6e10*/  LOP3.LUT R33, R33, 0xff00, R4, 0xf8, !PT ;  /* 0x0000ff0021217812 */ /* 0x000fe200078ef804 */
[----:B------:R-:W-:Y:S01]  /*6e20*/  IMAD.SHL.U32 R4, R117, 0x100, RZ ;  /* 0x0000010075047824 */ /* 0x000fe200078e00ff */
[----:B------:R-:W-:Y:S02]  /*6e30*/  LOP3.LUT R37, R39, 0xff, RZ, 0xc0, !PT ;  /* 0x000000ff27257812 */ /* 0x000fe400078ec0ff */
[--C-:B------:R-:W-:Y:S02]  /*6e40*/  SHF.R.U32.HI R98, RZ, 0x18, R39.reuse ;  /* 0x00000018ff627819 */ /* 0x100fe40000011627 */
[----:B------:R-:W-:Y:S02]  /*6e50*/  PRMT R35, R35, 0x654, R36 ;  /* 0x0000065423237816 */ /* 0x000fe40000000024 */
[--C-:B---3--:R-:W-:Y:S02]  /*6e60*/  SHF.R.U32.HI R105, RZ, 0x10, R39.reuse ;  /* 0x00000010ff697819 */ /* 0x108fe40000011627 */
[----:B------:R-:W-:-:S02]  /*6e70*/  SHF.R.U32.HI R99, RZ, 0x8, R39 ;  /* 0x00000008ff637819 */ /* 0x000fc40000011627 */
[----:B------:R-:W-:Y:S02]  /*6e80*/  PRMT R39, R103, 0x654, R38 ;  /* 0x0000065467277816 */ /* 0x000fe40000000026 */
[----:B------:R-:W-:Y:S02]  /*6e90*/  PRMT R103, R98, 0x654, R37 ;  /* 0x0000065462677816 */ /* 0x000fe40000000025 */
[----:B------:R-:W-:Y:S02]  /*6ea0*/  MOV R30, R10 ;  /* 0x0000000a001e7202 */ /* 0x000fe40000000f00 */
[----:B------:R-:W-:Y:S01]  /*6eb0*/  LOP3.LUT R37, R35, 0xff00, R4, 0xf8, !PT ;  /* 0x0000ff0023257812 */ /* 0x000fe200078ef804 */
[----:B------:R-:W-:Y:S01]  /*6ec0*/  IMAD.U32 R4, R118, 0x10000, RZ ;  /* 0x0001000076047824 */ /* 0x000fe200078e00ff */
[----:B------:R-:W-:Y:S02]  /*6ed0*/  SHF.L.U32 R10, R99, 0x8, RZ ;  /* 0x00000008630a7819 */ /* 0x000fe400000006ff */
[----:B------:R-:W-:-:S02]  /*6ee0*/  LOP3.LUT R99, R39, 0xff00, R6, 0xf8, !PT ;  /* 0x0000ff0027637812 */ /* 0x000fc400078ef806 */
[----:B------:R-:W-:Y:S02]  /*6ef0*/  F2FP.F16.E4M3.UNPACK_B R39, R114.H1 ;  /* 0x00000072ff27723e */ /* 0x000fe400030006ff */
[----:B------:R-:W-:Y:S02]  /*6f00*/  F2FP.F16.E4M3.UNPACK_B R32, R31.H1 ;  /* 0x0000001fff20723e */ /* 0x000fe400030006ff */
[----:B------:R-:W-:Y:S01]  /*6f10*/  F2FP.F16.E4M3.UNPACK_B R35, R34.H1 ;  /* 0x00000022ff23723e */ /* 0x000fe200030006ff */
[--C-:B------:R-:W-:Y:S01]  /*6f20*/  HADD2.F32 R6, -RZ, R39.reuse.H0_H0 ;  /* 0x20000027ff067230 */ /* 0x100fe20000004100 */
[----:B------:R-:W-:Y:S01]  /*6f30*/  LOP3.LUT R4, R37, 0xff0000, R4, 0xf8, !PT ;  /* 0x00ff000025047812 */ /* 0x000fe200078ef804 */
[----:B------:R-:W-:Y:S01]  /*6f40*/  HADD2.F32 R39, -RZ, R39.H1_H1 ;  /* 0x30000027ff277230 */ /* 0x000fe20000004100 */
[----:B------:R-:W-:Y:S01]  /*6f50*/  LOP3.LUT R8, R33, 0xff0000, R8, 0xf8, !PT ;  /* 0x00ff000021087812 */ /* 0x000fe200078ef808 */
[----:B------:R-:W-:Y:S01]  /*6f60*/  HADD2.F32 R33, -RZ, R32.H0_H0 ;  /* 0x20000020ff217230 */ /* 0x000fe20000004100 */
[----:B------:R-:W-:Y:S01]  /*6f70*/  F2FP.F16.E4M3.UNPACK_B R37, R112.H1 ;  /* 0x00000070ff25723e */ /* 0x000fe200030006ff */
[----:B------:R-:W-:Y:S01]  /*6f80*/  HADD2.F32 R36, -RZ, R35.H0_H0 ;  /* 0x20000023ff247230 */ /* 0x000fe20000004100 */
[----:B------:R-:W-:Y:S01]  /*6f90*/  LOP3.LUT R103, R103, 0xff00, R10, 0xf8, !PT ;  /* 0x0000ff0067677812 */ /* 0x000fe200078ef80a */
[----:B------:R-:W-:Y:S01]  /*6fa0*/  IMAD.U32 R10, R116, 0x10000, RZ ;  /* 0x00010000740a7824 */ /* 0x000fe200078e00ff */
[----:B------:R-:W-:Y:S01]  /*6fb0*/  SHF.L.U32 R98, R105, 0x10, RZ ;  /* 0x0000001069627819 */ /* 0x000fe200000006ff */
[----:B------:R-:W-:-:S02]  /*6fc0*/  HADD2.F32 R38, -RZ, R37.H0_H0 ;  /* 0x20000025ff267230 */ /* 0x000fc40000004100 */
[CC--:B------:R-:W-:Y:S01]  /*6fd0*/  FMUL.FTZ R105, R33.reuse, R6.reuse ;  /* 0x0000000621697220 */ /* 0x0c0fe20000410000 */
[C---:B------:R-:W-:Y:S01]  /*6fe0*/  FMUL.FTZ R116, R36.reuse, R6 ;  /* 0x0000000624747220 */ /* 0x040fe20000410000 */
        /* <DEDUP_REMOVED lines=27> */
[----:B------:R-:W-:Y:S02]  /*71a0*/  F2FP.F16.E4M3.UNPACK_B R32, R113.H1 ;  /* 0x00000071ff20723e */ /* 0x000fe400030006ff */
[----:B------:R-:W-:Y:S02]  /*71b0*/  F2FP.F16.E4M3.UNPACK_B R33, R30.H1 ;  /* 0x0000001eff21723e */ /* 0x000fe400030006ff */
[----:B------:R-:W-:Y:S01]  /*71c0*/  LOP3.LUT R10, R99, 0xff0000, R10, 0xf8, !PT ;  /* 0x00ff0000630a7812 */ /* 0x000fe200078ef80a */
[C---:B------:R-:W-:Y:S01]  /*71d0*/  FMUL.FTZ R99, R31.reuse, R114 ;  /* 0x000000721f637220 */ /* 0x040fe20000410000 */
        /* <DEDUP_REMOVED lines=17> */
[-C--:B------:R-:W-:Y:S01]  /*72f0*/  FMUL.FTZ R32, R33, R38.reuse ;  /* 0x0000002621207220 */ /* 0x080fe20000410000 */
[----:B------:R-:W-:Y:S01]  /*7300*/  F2FP.F16.E4M3.UNPACK_B R111, R111 ;  /* 0x0000006fff6f723e */ /* 0x000fe200020006ff */
[----:B------:R-:W-:Y:S01]  /*7310*/  FMUL.FTZ R124, R31, R38 ;  /* 0x000000261f7c7220 */ /* 0x000fe20000410000 */
[----:B------:R-:W-:Y:S01]  /*7320*/  FFMA.FTZ R38, R35, R34, R112 ;  /* 0x0000002223267223 */ /* 0x000fe20000010070 */
[----:B------:R-:W-:Y:S01]  /*7330*/  FFMA.FTZ R122, R31, R36, -R32 ;  /* 0x000000241f7a7223 */ /* 0x000fe20000010820 */
[----:B------:R-:W-:Y:S01]  /*7340*/  F2FP.F16.E4M3.UNPACK_B R31, R30 ;  /* 0x0000001eff1f723e */ /* 0x000fe200020006ff */
[--C-:B------:R-:W-:Y:S02]  /*7350*/  HADD2.F32 R35, -RZ, R113.reuse.H0_H0 ;  /* 0x20000071ff237230 */ /* 0x100fe40000004100 */
[----:B------:R-:W-:Y:S01]  /*7360*/  FFMA.FTZ R119, R33, R36, R124 ;  /* 0x0000002421777223 */ /* 0x000fe2000001007c */
[----:B------:R-:W-:Y:S01]  /*7370*/  HADD2.F32 R113, -RZ, R113.H1_H1 ;  /* 0x30000071ff717230 */ /* 0x000fe20000004100 */
[----:B------:R-:W-:Y:S01]  /*7380*/  F2FP.SATFINITE.E4M3.F32.PACK_AB_MERGE_C R117, R122, R117, RZ ;  /* 0x000000757a75723e */ /* 0x000fe200048070ff */
[----:B------:R-:W-:-:S02]  /*7390*/  HADD2.F32 R32, -RZ, R31.H0_H0 ;  /* 0x2000001fff207230 */ /* 0x000fc40000004100 */
[--C-:B------:R-:W-:Y:S02]  /*73a0*/  HADD2.F32 R30, -RZ, R28.reuse.H0_H0 ;  /* 0x2000001cff1e7230 */ /* 0x100fe40000004100 */
[----:B------:R-:W-:Y:S02]  /*73b0*/  HADD2.F32 R31, -RZ, R31.H1_H1 ;  /* 0x3000001fff1f7230 */ /* 0x000fe40000004100 */
[-C--:B------:R-:W-:Y:S01]  /*73c0*/  FMUL.FTZ R37, R32, R35.reuse ;  /* 0x0000002320257220 */ /* 0x080fe20000410000 */
[----:B------:R-:W-:Y:S02]  /*73d0*/  HADD2.F32 R28, -RZ, R28.H1_H1 ;  /* 0x3000001cff1c7230 */ /* 0x000fe40000004100 */
[----:B------:R-:W-:Y:S01]  /*73e0*/  FMUL.FTZ R35, R30, R35 ;  /* 0x000000231e237220 */ /* 0x000fe20000410000 */
[--C-:B------:R-:W-:Y:S02]  /*73f0*/  HADD2.F32 R33, -RZ, R111.reuse.H0_H0 ;  /* 0x2000006fff217230 */ /* 0x100fe40000004100 */
[----:B------:R-:W-:Y:S01]  /*7400*/  FMUL.FTZ R115, R31, R113 ;  /* 0x000000711f737220 */ /* 0x000fe20000410000 */
[----:B------:R-:W-:-:S02]  /*7410*/  HADD2.F32 R111, -RZ, R111.H1_H1 ;  /* 0x3000006fff6f7230 */ /* 0x000fc40000004100 */
[----:B------:R-:W-:Y:S01]  /*7420*/  FMUL.FTZ R34, R28, R113 ;  /* 0x000000711c227220 */ /* 0x000fe20000410000 */
[-C--:B------:R-:W-:Y:S01]  /*7430*/  FFMA.FTZ R112, R32, R33.reuse, R35 ;  /* 0x0000002120707223 */ /* 0x080fe20000010023 */
[----:B------:R-:W-:Y:S01]  /*7440*/  FFMA.FTZ R30, R30, R33, -R37 ;  /* 0x000000211e1e7223 */ /* 0x000fe20000010825 */
[-C--:B------:R-:W-:Y:S01]  /*7450*/  FFMA.FTZ R115, R28, R111.reuse, -R115 ;  /* 0x0000006f1c737223 */ /* 0x080fe20000010873 */
[----:B------:R-:W-:Y:S01]  /*7460*/  FFMA.FTZ R111, R31, R111, R34 ;  /* 0x0000006f1f6f7223 */ /* 0x000fe20000010022 */
[----:B------:R-:W-:Y:S02]  /*7470*/  F2FP.SATFINITE.E4M3.F32.PACK_AB_MERGE_C R28, R119, R38, RZ ;  /* 0x00000026771c723e */ /* 0x000fe400048070ff */
[----:B------:R-:W-:Y:S02]  /*7480*/  F2FP.SATFINITE.E4M3.F32.PACK_AB_MERGE_C R31, R118, R105, RZ ;  /* 0x00000069761f723e */ /* 0x000fe400048070ff */
[----:B------:R-:W-:Y:S02]  /*7490*/  F2FP.F16.E4M3.UNPACK_B R35, R9 ;  /* 0x00000009ff23723e */ /* 0x000fe400020006ff */
[----:B------:R-:W-:-:S02]  /*74a0*/  F2FP.F16.E4M3.UNPACK_B R38, R10 ;  /* 0x0000000aff26723e */ /* 0x000fc400020006ff */
[----:B------:R-:W-:Y:S01]  /*74b0*/  F2FP.F16.E4M3.UNPACK_B R33, R5 ;  /* 0x00000005ff21723e */ /* 0x000fe200020006ff */
[----:B------:R-:W-:Y:S01]  /*74c0*/  HADD2.F32 R36, -RZ, R35.H0_H0 ;  /* 0x20000023ff247230 */ /* 0x000fe20000004100 */
[----:B------:R-:W-:Y:S01]  /*74d0*/  F2FP.SATFINITE.E4M3.F32.PACK_AB_MERGE_C R31, R99, R98, R31 ;  /* 0x00000062631f723e */ /* 0x000fe2000480701f */
[--C-:B------:R-:W-:Y:S01]  /*74e0*/  HADD2.F32 R99, -RZ, R38.reuse.H0_H0 ;  /* 0x20000026ff637230 */ /* 0x100fe20000004100 */
[----:B------:R-:W-:Y:S01]  /*74f0*/  F2FP.SATFINITE.E4M3.F32.PACK_AB_MERGE_C R32, R103, R116, RZ ;  /* 0x000000746720723e */ /* 0x000fe200048070ff */
[----:B------:R-:W-:Y:S01]  /*7500*/  HADD2.F32 R34, -RZ, R33.H0_H0 ;  /* 0x20000021ff227230 */ /* 0x000fe20000004100 */
[----:B------:R-:W-:Y:S01]  /*7510*/  F2FP.F16.E4M3.UNPACK_B R37, R8 ;  /* 0x00000008ff25723e */ /* 0x000fe200020006ff */
[----:B------:R-:W-:Y:S01]  /*7520*/  HADD2.F32 R35, -RZ, R35.H1_H1 ;  /* 0x30000023ff237230 */ /* 0x000fe20000004100 */
[----:B------:R-:W-:Y:S01]  /*7530*/  F2FP.SATFINITE.E4M3.F32.PACK_AB_MERGE_C R32, R114, R39, R32 ;  /* 0x000000277220723e */ /* 0x000fe20004807020 */
[-C--:B------:R-:W-:Y:S01]  /*7540*/  FMUL.FTZ R103, R36, R99.reuse ;  /* 0x0000006324677220 */ /* 0x080fe20000410000 */
[----:B------:R-:W-:Y:S01]  /*7550*/  FMUL.FTZ R99, R34, R99 ;  /* 0x0000006322637220 */ /* 0x000fe20000410000 */
[----:B------:R-:W-:Y:S01]  /*7560*/  HADD2.F32 R39, -RZ, R37.H0_H0 ;  /* 0x20000025ff277230 */ /* 0x000fe20000004100 */
[----:B------:R-:W-:Y:S01]  /*7570*/  F2FP.SATFINITE.E4M3.F32.PACK_AB_MERGE_C R28, R111, R112, R28 ;  /* 0x000000706f1c723e */ /* 0x000fe2000480701c */
[----:B------:R-:W-:Y:S01]  /*7580*/  HADD2.F32 R38, -RZ, R38.H1_H1 ;  /* 0x30000026ff267230 */ /* 0x000fe20000004100 */
[----:B------:R-:W-:Y:S01]  /*7590*/  F2FP.F16.E4M3.UNPACK_B R5, R5.H1 ;  /* 0x00000005ff05723e */ /* 0x000fe200030006ff */
[----:B------:R-:W-:-:S02]  /*75a0*/  HADD2.F32 R33, -RZ, R33.H1_H1 ;  /* 0x30000021ff217230 */ /* 0x000fc40000004100 */
        /* <DEDUP_REMOVED lines=12> */
[----:B------:R-:W-:Y:S01]  /*7670*/  HADD2.F32 R35, -RZ, R33.H0_H0 ;  /* 0x20000021ff237230 */ /* 0x000fe20000004100 */
[----:B------:R-:W-:Y:S01]  /*7680*/  F2FP.SATFINITE.E4M3.F32.PACK_AB_MERGE_C R30, R115, R30, R117 ;  /* 0x0000001e731e723e */ /* 0x000fe20004807075 */
        /* <DEDUP_REMOVED lines=65> */
.L_x_7456:
[----:B------:R-:W-:Y:S05]  /*7aa0*/  BSYNC B2 ;  /* 0x0000000000027941 */ /* 0x000fea0003800000 */
.L_x_7455:
[----:B------:R-:W-:Y:S01]  /*7ab0*/  ISETP.GE.AND P3, PT, R15, R104, PT ;  /* 0x000000680f00720c */ /* 0x000fe20003f66270 */
[----:B0-----:R0:W-:-:S12]  /*7ac0*/  ST.E.128 desc[UR60][R12.64], R4 ;  /* 0x000000040c007985 */ /* 0x0011d8000c101d3c */
[----:B------:R-:W-:-:S04]  /*7ad0*/  @!P3 IADD3 R14, P4, R15, R14, RZ ;  /* 0x0000000e0f0eb210 */ /* 0x000fc80007f9e0ff */
[----:B------:R-:W-:-:S05]  /*7ae0*/  @!P3 LEA.HI.X.SX32 R15, R15, R29, 0x1, P4 ;  /* 0x0000001d0f0fb211 */ /* 0x000fca00020f0eff */
[----:B------:R0:W-:Y:S04]  /*7af0*/  @!P3 ST.E.128 desc[UR60][R14.64], R8 ;  /* 0x000000080e00b985 */ /* 0x0001e8000c101d3c */
.L_x_7454:
[----:B------:R-:W-:Y:S05]  /*7b00*/  BSYNC B1 ;  /* 0x0000000000017941 */ /* 0x000fea0003800000 */
.L_x_7453:
[----:B------:R-:W-:-:S03]  /*7b10*/  UMOV UR4, 0xffffffff ;  /* 0xffffffff00047882 */ /* 0x000fc60000000000 */
[----:B------:R-:W-:Y:S05]  /*7b20*/  BRA.DIV UR4, `(.L_x_7457) ;  /* 0x0000018e04787947 */ /* 0x000fea000b800000 */
[----:B0-----:R0:W0:Y:S04]  /*7b30*/  SHFL.IDX PT, R29, R102, 0x2, 0x1c1f ;  /* 0x005c1f00661d7f89 */ /* 0x00102800000e0000 */
[----:B------:R0:W0:Y:S02]  /*7b40*/  SHFL.IDX PT, R14, R101, 0x2, 0x1c1f ;  /* 0x005c1f00650e7f89 */ /* 0x00002400000e0000 */
.L_x_7719:
[----:B------:R-:W-:-:S13]  /*7b50*/  ISETP.GE.OR P3, PT, R227, R97, P1 ;  /* 0x00000061e300720c */ /* 0x000fda0000f66670 */
[----:B------:R-:W-:Y:S05]  /*7b60*/  @P3 BRA `(.L_x_7437) ;  /* 0x0000001400283947 */ /* 0x000fea0003800000 */
[----:B------:R-:W-:Y:S01]  /*7b70*/  SEL R110, R71, R110, !P0 ;  /* 0x0000006e476e7207 */ /* 0x000fe20004000000 */
[----:B------:R-:W-:Y:S01]  /*7b80*/  BSSY B1, `(.L_x_7458) ;  /* 0x00000eb000017945 */ /* 0x000fe20003800000 */
[----:B0-----:R-:W-:Y:S02]  /*7b90*/  IADD3 R12, P3, R62, R14, RZ ;  /* 0x0000000e3e0c7210 */ /* 0x001fe40007f7e0ff */
[----:B------:R-:W-:-:S03]  /*7ba0*/  SHF.R.S32.HI R5, RZ, 0x1f, R110 ;  /* 0x0000001fff057819 */ /* 0x000fc6000001146e */
[----:B------:R-:W-:Y:S01]  /*7bb0*/  IMAD.X R13, R29, 0x1, R60, P3 ;  /* 0x000000011d0d7824 */ /* 0x000fe200018e063c */
[----:B------:R-:W-:-:S04]  /*7bc0*/  LEA.HI R110, R5, R110, RZ, 0x5 ;  /* 0x0000006e056e7211 */ /* 0x000fc800078f28ff */
[----:B------:R-:W-:-:S05]  /*7bd0*/  LEA.HI.SX32 R15, R110, R63, 0x1b ;  /* 0x0000003f6e0f7211 */ /* 0x000fca00078fdaff */
[----:B------:R-:W-:-:S05]  /*7be0*/  IMAD.SHL.U32 R15, R15, 0x10, RZ ;  /* 0x000000100f0f7824 */ /* 0x000fca00078e00ff */
[----:B------:R-:W-:-:S04]  /*7bf0*/  LOP3.LUT R4, R201, 0x70, R15, 0xf8, !PT ;  /* 0x00000070c9047812 */ /* 0x000fc800078ef80f */
[----:B------:R-:W-:-:S05]  /*7c00*/  LOP3.LUT R5, R4, R77, RZ, 0x3c, !PT ;  /* 0x0000004d04057212 */ /* 0x000fca00078e3cff */
[----:B------:R-:W-:Y:S02]  /*7c10*/  IMAD.IADD R7, R206, 0x1, R5 ;  /* 0x00000001ce077824 */ /* 0x000fe400078e0205 */
[C---:B------:R-:W-:Y:S02]  /*7c20*/  IMAD R5, R192.reuse, 0x5000, R0 ;  /* 0x00005000c0057824 */ /* 0x040fe400078e0200 */
[----:B------:R-:W-:-:S03]  /*7c30*/  IMAD R7, R192, 0x5000, R7 ;  /* 0x00005000c0077824 */ /* 0x000fc600078e0207 */
[C---:B------:R-:W-:Y:S01]  /*7c40*/  IADD3 R5, R18.reuse, R5, RZ ;  /* 0x0000000512057210 */ /* 0x040fe20007ffe0ff */
[----:B------:R-:W-:-:S05]  /*7c50*/  IMAD.IADD R8, R18, 0x1, R7 ;  /* 0x0000000112087824 */ /* 0x000fca00078e0207 */
[----:B------:R-:W0:Y:S04]  /*7c60*/  LDS.128 R4, [R5+0x18400] ;  /* 0x0184000005047984 */ /* 0x000e280000000c00 */
[----:B------:R-:W0:Y:S01]  /*7c70*/  LDS.128 R8, [R8+0x18400] ;  /* 0x0184000008087984 */ /* 0x000e220000000c00 */
[----:B------:R-:W-:Y:S05]  /*7c80*/  @P2 BRA `(.L_x_7459) ;  /* 0x0000000c00682947 */ /* 0x000fea0003800000 */
[--C-:B------:R-:W-:Y:S01]  /*7c90*/  SHF.R.U32.HI R31, RZ, 0x8, R41.reuse ;  /* 0x00000008ff1f7819 */ /* 0x100fe20000011629 */
[----:B0-----:R-:W-:Y:S01]  /*7ca0*/  IMAD.MOV.U32 R33, RZ, RZ, R8 ;  /* 0x000000ffff217224 */ /* 0x001fe200078e0008 */
[--C-:B----4-:R-:W-:Y:S01]  /*7cb0*/  SHF.R.U32.HI R101, RZ, 0x18, R41.reuse ;  /* 0x00000018ff657819 */ /* 0x110fe20000011629 */
[----:B------:R-:W-:Y:S01]  /*7cc0*/  IMAD.MOV.U32 R28, RZ, RZ, R4 ;  /* 0x000000ffff1c7224 */ /* 0x000fe200078e0004 */
[----:B------:R-:W-:Y:S01]  /*7cd0*/  LOP3.LUT R30, R41, 0xff, RZ, 0xc0, !PT ;  /* 0x000000ff291e7812 */ /* 0x000fe200078ec0ff */
[----:B------:R-:W-:Y:S01]  /*7ce0*/  IMAD.SHL.U32 R31, R31, 0x100, RZ ;  /* 0x000001001f1f7824 */ /* 0x000fe200078e00ff */
[----:B------:R-:W-:Y:S01]  /*7cf0*/  SHF.R.U32.HI R46, RZ, 0x10, R41 ;  /* 0x00000010ff2e7819 */ /* 0x000fe20000011629 */
[----:B------:R-:W-:Y:S01]  /*7d00*/  IMAD.MOV.U32 R36, RZ, RZ, R10 ;  /* 0x000000ffff247224 */ /* 0x000fe200078e000a */
[----:B------:R-:W-:Y:S02]  /*7d10*/  PRMT R30, R101, 0x654, R30 ;  /* 0x00000654651e7816 */ /* 0x000fe4000000001e */
[----:B------:R-:W-:-:S02]  /*7d20*/  SHF.R.U32.HI R39, RZ, 0x8, R47 ;  /* 0x00000008ff277819 */ /* 0x000fc4000001162f */
[----:B------:R-:W-:Y:S02]  /*7d30*/  SHF.R.U32.HI R44, RZ, 0x8, R43 ;  /* 0x00000008ff2c7819 */ /* 0x000fe4000001162b */
[----:B------:R-:W-:Y:S01]  /*7d40*/  SHF.R.U32.HI R40, RZ, 0x18, R45 ;  /* 0x00000018ff287819 */ /* 0x000fe2000001162d */
[----:B------:R-:W-:Y:S01]  /*7d50*/  IMAD.SHL.U32 R39, R39, 0x100, RZ ;  /* 0x0000010027277824 */ /* 0x000fe200078e00ff */
[----:B------:R-:W-:Y:S02]  /*7d60*/  LOP3.LUT R35, R45, 0xff, RZ, 0xc0, !PT ;  /* 0x000000ff2d237812 */ /* 0x000fe400078ec0ff */
[----:B------:R-:W-:Y:S02]  /*7d70*/  SHF.R.U32.HI R99, RZ, 0x18, R43 ;  /* 0x00000018ff637819 */ /* 0x000fe4000001162b */
[----:B------:R-:W-:Y:S02]  /*7d80*/  LOP3.LUT R34, R43, 0xff, RZ, 0xc0, !PT ;  /* 0x000000ff2b227812 */ /* 0x000fe400078ec0ff */
[----:B------:R-:W-:Y:S01]  /*7d90*/  LOP3.LUT R8, R30, 0xff00, R31, 0xf8, !PT ;  /* 0x0000ff001e087812 */ /* 0x000fe200078ef81f */
[----:B------:R-:W-:Y:S01]  /*7da0*/  IMAD.U32 R31, R46, 0x10000, RZ ;  /* 0x000100002e1f7824 */ /* 0x000fe200078e00ff */
[----:B------:R-:W-:-:S02]  /*7db0*/  MOV R32, R6 ;  /* 0x0000000600207202 */ /* 0x000fc40000000f00 */
[----:B------:R-:W-:Y:S02]  /*7dc0*/  SHF.R.U32.HI R42, RZ, 0x10, R43 ;  /* 0x00000010ff2a7819 */ /* 0x000fe4000001162b */
[----:B------:R-:W-:Y:S01]  /*7dd0*/  PRMT R6, R40, 0x654, R35 ;  /* 0x0000065428067816 */ /* 0x000fe20000000023 */
[----:B------:R-:W-:Y:S01]  /*7de0*/  IMAD.SHL.U32 R35, R44, 0x100, RZ ;  /* 0x000001002c237824 */ /* 0x000fe200078e00ff */
[----:B------:R-:W-:Y:S02]  /*7df0*/  SHF.R.U32.HI R37, RZ, 0x8, R45 ;  /* 0x00000008ff257819 */ /* 0x000fe4000001162d */
[----:B------:R-:W-:Y:S02]  /*7e00*/  LOP3.LUT R38, R47, 0xff0000ff, RZ, 0xc0, !PT ;  /* 0xff0000ff2f267812 */ /* 0x000fe400078ec0ff */
[----:B------:R-:W-:Y:S02]  /*7e10*/  PRMT R34, R99, 0x654, R34 ;  /* 0x0000065463227816 */ /* 0x000fe40000000022 */
[----:B------:R-:W-:Y:S01]  /*7e20*/  LOP3.LUT R8, R8, 0xff0000, R31, 0xf8, !PT ;  /* 0x00ff000008087812 */ /* 0x000fe200078ef81f */
[----:B------:R-:W-:Y:S01]  /*7e30*/  IMAD.U32 R31, R42, 0x10000, RZ ;  /* 0x000100002a1f7824 */ /* 0x000fe200078e00ff */
[----:B------:R-:W-:-:S02]  /*7e40*/  SHF.L.U32 R37, R37, 0x8, RZ ;  /* 0x0000000825257819 */ /* 0x000fc400000006ff */
[----:B------:R-:W-:Y:S02]  /*7e50*/  LOP3.LUT R40, R38, 0xff00, R39, 0xf8, !PT ;  /* 0x0000ff0026287812 */ /* 0x000fe400078ef827 */
[----:B------:R-:W-:Y:S02]  /*7e60*/  LOP3.LUT R4, R34, 0xff00, R35, 0xf8, !PT ;  /* 0x0000ff0022047812 */ /* 0x000fe400078ef823 */
[----:B------:R-:W-:Y:S02]  /*7e70*/  F2FP.F16.E4M3.UNPACK_B R39, R106.H1 ;  /* 0x0000006aff27723e */ /* 0x000fe400030006ff */
[----:B------:R-:W-:Y:S02]  /*7e80*/  F2FP.F16.E4M3.UNPACK_B R30, R28.H1 ;  /* 0x0000001cff1e723e */ /* 0x000fe400030006ff */
[----:B------:R-:W-:Y:S02]  /*7e90*/  F2FP.F16.E4M3.UNPACK_B R34, R33.H1 ;  /* 0x00000021ff22723e */ /* 0x000fe400030006ff */
[----:B------:R-:W-:Y:S01]  /*7ea0*/  LOP3.LUT R10, R6, 0xff00, R37, 0xf8, !PT ;  /* 0x0000ff00060a7812 */ /* 0x000fe200078ef825 */
[----:B------:R-:W-:Y:S01]  /*7eb0*/  HADD2.F32 R6, -RZ, R39.H0_H0 ;  /* 0x20000027ff067230 */ /* 0x000fe20000004100 */
[----:B------:R-:W-:Y:S01]  /*7ec0*/  SHF.R.U32.HI R43, RZ, 0x10, R47 ;  /* 0x00000010ff2b7819 */ /* 0x000fe2000001162f */
[----:B------:R-:W-:Y:S01]  /*7ed0*/  HADD2.F32 R35, -RZ, R34.H0_H0 ;  /* 0x20000022ff237230 */ /* 0x000fe20000004100 */
[----:B------:R-:W-:Y:S01]  /*7ee0*/  LOP3.LUT R4, R4, 0xff0000, R31, 0xf8, !PT ;  /* 0x00ff000004047812 */ /* 0x000fe200078ef81f */
[----:B------:R-:W-:Y:S01]  /*7ef0*/  HADD2.F32 R31, -RZ, R30.H0_H0 ;  /* 0x2000001eff1f7230 */ /* 0x000fe20000004100 */
[----:B------:R-:W-:Y:S01]  /*7f00*/  F2FP.F16.E4M3.UNPACK_B R37, R108.H1 ;  /* 0x0000006cff25723e */ /* 0x000fe200030006ff */
[----:B------:R-:W-:-:S02]  /*7f10*/  IMAD.U32 R43, R43, 0x10000, RZ ;  /* 0x000100002b2b7824 */ /* 0x000fc400078e00ff */
[----:B------:R-:W-:Y:S01]  /*7f20*/  FMUL.FTZ R42, R35, R6 ;  /* 0x00000006232a7220 */ /* 0x000fe20000410000 */
[----:B------:R-:W-:Y:S01]  /*7f30*/  F2FP.F16.E4M3.UNPACK_B R106, R106 ;  /* 0x0000006aff6a723e */ /* 0x000fe200020006ff */
[----:B------:R-:W-:Y:S01]  /*7f40*/  FMUL.FTZ R44, R31, R6 ;  /* 0x000000061f2c7220 */ /* 0x000fe20000410000 */
[----:B------:R-:W-:Y:S01]  /*7f50*/  HADD2.F32 R38, -RZ, R37.H0_H0 ;  /* 0x20000025ff267230 */ /* 0x000fe20000004100 */
[----:B------:R-:W-:Y:S01]  /*7f60*/  LOP3.LUT R6, R40, 0xff0000, R43, 0xf8, !PT ;  /* 0x00ff000028067812 */ /* 0x000fe200078ef82b */
[----:B------:R-:W-:Y:S01]  /*7f70*/  HADD2.F32 R40, -RZ, R39.H1_H1 ;  /* 0x30000027ff287230 */ /* 0x000fe20000004100 */
[----:B------:R-:W-:Y:S02]  /*7f80*/  F2FP.F16.E4M3.UNPACK_B R33, R33 ;  /* 0x00000021ff21723e */ /* 0x000fe400020006ff */
[-C--:B------:R-:W-:Y:S01]  /*7f90*/  FFMA.FTZ R44, R35, R38.reuse, R44 ;  /* 0x00000026232c7223 */ /* 0x080fe2000001002c */
[----:B------:R-:W-:Y:S01]  /*7fa0*/  FFMA.FTZ R43, R31, R38, -R42 ;  /* 0x000000261f2b7223 */ /* 0x000fe2000001082a */
        /* <DEDUP_REMOVED lines=8> */
[----:B------:R-:W-:Y:S01]  /*8030*/  HADD2.F32 R34, -RZ, R33.H0_H0 ;  /* 0x20000021ff227230 */ /* 0x000fe20000004100 */
[----:B------:R-:W-:Y:S01]  /*8040*/  SHF.R.U32.HI R41, RZ, 0x10, R45 ;  /* 0x00000010ff297819 */ /* 0x000fe2000001162d */
[-C--:B------:R-:W-:Y:S01]  /*8050*/  FFMA.FTZ R46, R31, R38.reuse, -R42 ;  /* 0x000000261f2e7223 */ /* 0x080fe2000001082a */
[----:B------:R-:W-:Y:S02]  /*8060*/  HADD2.F32 R30, -RZ, R28.H0_H0 ;  /* 0x2000001cff1e7230 */ /* 0x000fe40000004100 */
[----:B------:R-:W-:Y:S01]  /*8070*/  FFMA.FTZ R45, R35, R38, R40 ;  /* 0x00000026232d7223 */ /* 0x000fe20000010028 */
        /* <DEDUP_REMOVED lines=10> */
[----:B------:R-:W-:Y:S01]  /*8120*/  F2FP.F16.E4M3.UNPACK_B R30, R107.H1 ;  /* 0x0000006bff1e723e */ /* 0x000fe200030006ff */
[C---:B------:R-:W-:Y:S01]  /*8130*/  FMUL.FTZ R106, R28.reuse, R106 ;  /* 0x0000006a1c6a7220 */ /* 0x040fe20000410000 */
[----:B------:R-:W-:Y:S01]  /*8140*/  F2FP.F16.E4M3.UNPACK_B R31, R36.H1 ;  /* 0x00000024ff1f723e */ /* 0x000fe200030006ff */
[----:B------:R-:W-:Y:S01]  /*8150*/  FFMA.FTZ R42, R28, R108, -R35 ;  /* 0x0000006c1c2a7223 */ /* 0x000fe20000010823 */
[----:B------:R-:W-:Y:S01]  /*8160*/  F2FP.F16.E4M3.UNPACK_B R28, R32.H1 ;  /* 0x00000020ff1c723e */ /* 0x000fe200030006ff */
[--C-:B------:R-:W-:Y:S01]  /*8170*/  HADD2.F32 R37, -RZ, R30.reuse.H0_H0 ;  /* 0x2000001eff257230 */ /* 0x100fe20000004100 */
[----:B------:R-:W-:Y:S01]  /*8180*/  SHF.L.U32 R41, R41, 0x10, RZ ;  /* 0x0000001029297819 */ /* 0x000fe200000006ff */
[----:B------:R-:W-:Y:S01]  /*8190*/  HADD2.F32 R34, -RZ, R31.H0_H0 ;  /* 0x2000001fff227230 */ /* 0x000fe20000004100 */
[----:B------:R-:W-:Y:S01]  /*81a0*/  F2FP.F16.E4M3.UNPACK_B R35, R109.H1 ;  /* 0x0000006dff23723e */ /* 0x000fe200030006ff */
[----:B------:R-:W-:Y:S01]  /*81b0*/  HADD2.F32 R38, -RZ, R30.H1_H1 ;  /* 0x3000001eff267230 */ /* 0x000fe20000004100 */
[----:B------:R-:W-:Y:S01]  /*81c0*/  LOP3.LUT R10, R10, 0xff0000, R41, 0xf8, !PT ;  /* 0x00ff00000a0a7812 */ /* 0x000fe200078ef829 */
[----:B------:R-:W-:-:S02]  /*81d0*/  HADD2.F32 R30, -RZ, R28.H0_H0 ;  /* 0x2000001cff1e7230 */ /* 0x000fc40000004100 */
[----:B------:R-:W-:Y:S01]  /*81e0*/  FFMA.FTZ R41, R33, R108, R106 ;  /* 0x0000006c21297223 */ /* 0x000fe2000001006a */
[----:B------:R-:W-:Y:S02]  /*81f0*/  HADD2.F32 R31, -RZ, R31.H1_H1 ;  /* 0x3000001fff1f7230 */ /* 0x000fe40000004100 */
[-C--:B------:R-:W-:Y:S01]  /*8200*/  FMUL.FTZ R47, R34, R37.reuse ;  /* 0x00000025222f7220 */ /* 0x080fe20000410000 */
[--C-:B------:R-:W-:Y:S02]  /*8210*/  HADD2.F32 R33, -RZ, R35.reuse.H0_H0 ;  /* 0x20000023ff217230 */ /* 0x100fe40000004100 */
[C---:B------:R-:W-:Y:S01]  /*8220*/  FMUL.FTZ R37, R30.reuse, R37 ;  /* 0x000000251e257220 */ /* 0x040fe20000410000 */
[----:B------:R-:W-:Y:S01]  /*8230*/  HADD2.F32 R28, -RZ, R28.H1_H1 ;  /* 0x3000001cff1c7230 */ /* 0x000fe20000004100 */
[----:B------:R-:W-:Y:S01]  /*8240*/  F2FP.F16.E4M3.UNPACK_B R107, R107 ;  /* 0x0000006bff6b723e */ /* 0x000fe200020006ff */
[----:B------:R-:W-:Y:S01]  /*8250*/  HADD2.F32 R35, -RZ, R35.H1_H1 ;  /* 0x30000023ff237230 */ /* 0x000fe20000004100 */
[----:B------:R-:W-:Y:S01]  /*8260*/  F2FP.F16.E4M3.UNPACK_B R36, R36 ;  /* 0x00000024ff24723e */ /* 0x000fe200020006ff */
[----:B------:R-:W-:Y:S01]  /*8270*/  FMUL.FTZ R99, R31, R38 ;  /* 0x000000261f637220 */ /* 0x000fe20000410000 */
[----:B------:R-:W-:Y:S01]  /*8280*/  F2FP.F16.E4M3.UNPACK_B R32, R32 ;  /* 0x00000020ff20723e */ /* 0x000fe200020006ff */
[-C--:B------:R-:W-:Y:S01]  /*8290*/  FFMA.FTZ R47, R30, R33.reuse, -R47 ;  /* 0x000000211e2f7223 */ /* 0x080fe2000001082f */
        /* <DEDUP_REMOVED lines=10> */
[----:B------:R-:W-:Y:S01]  /*8340*/  FMUL.FTZ R35, R30, R33 ;  /* 0x000000211e237220 */ /* 0x000fe20000410000 */
        /* <DEDUP_REMOVED lines=8> */
[----:B------:R-:W-:Y:S01]  /*83d0*/  F2FP.SATFINITE.E4M3.F32.PACK_AB_MERGE_C R98, R42, R39, R43 ;  /* 0x000000272a62723e */ /* 0x000fe2000480702b */
[-C--:B------:R-:W-:Y:S01]  /*83e0*/  FFMA.FTZ R35, R28, R31.reuse, -R35 ;  /* 0x0000001f1c237223 */ /* 0x080fe20000010823 */
[----:B------:R-:W-:Y:S01]  /*83f0*/  FFMA.FTZ R38, R30, R31, R33 ;  /* 0x0000001f1e267223 */ /* 0x000fe20000010021 */
[-C--:B------:R-:W-:Y:S01]  /*8400*/  FFMA.FTZ R107, R36, R109.reuse, R107 ;  /* 0x0000006d246b7223 */ /* 0x080fe2000001006b */
[----:B------:R-:W-:Y:S01]  /*8410*/  F2FP.SATFINITE.E4M3.F32.PACK_AB_MERGE_C R36, R99, R34, RZ ;  /* 0x000000226324723e */ /* 0x000fe200048070ff */
[----:B------:R-:W-:Y:S01]  /*8420*/  FFMA.FTZ R30, R32, R109, -R37 ;  /* 0x0000006d201e7223 */ /* 0x000fe20000010825 */
        /* <DEDUP_REMOVED lines=19> */
[----:B------:R-:W-:Y:S01]  /*8560*/  F2FP.SATFINITE.E4M3.F32.PACK_AB_MERGE_C R44, R45, R44, RZ ;  /* 0x0000002c2d2c723e */ /* 0x000fe200048070ff */
[C---:B------:R-:W-:Y:S01]  /*8570*/  FMUL.FTZ R34, R28.reuse, R34 ;  /* 0x000000221c227220 */ /* 0x040fe20000410000 */
[----:B------:R-:W-:Y:S01]  /*8580*/  F2FP.F16.E4M3.UNPACK_B R30, R9.H1 ;  /* 0x00000009ff1e723e */ /* 0x000fe200030006ff */
[----:B------:R-:W-:Y:S01]  /*8590*/  FFMA.FTZ R38, R28, R33, -R35 ;  /* 0x000000211c267223 */ /* 0x000fe20000010823 */
[----:B------:R-:W-:-:S02]  /*85a0*/  F2FP.F16.E4M3.UNPACK_B R28, R10.H1 ;  /* 0x0000000aff1c723e */ /* 0x000fc400030006ff */
[----:B------:R-:W-:Y:S01]  /*85b0*/  F2FP.F16.E4M3.UNPACK_B R5, R5.H1 ;  /* 0x00000005ff05723e */ /* 0x000fe200030006ff */
[----:B------:R-:W-:Y:S01]  /*85c0*/  HADD2.F32 R10, -RZ, R30.H0_H0 ;  /* 0x2000001eff0a7230 */ /* 0x000fe20000004100 */
[----:B------:R-:W-:Y:S01]  /*85d0*/  F2FP.SATFINITE.E4M3.F32.PACK_AB_MERGE_C R101, R41, R40, R44 ;  /* 0x000000282965723e */ /* 0x000fe2000480702c */
[----:B------:R-:W-:Y:S01]  /*85e0*/  FFMA.FTZ R40, R31, R33, R34 ;  /* 0x000000211f287223 */ /* 0x000fe20000010022 */
[----:B------:R-:W-:Y:S01]  /*85f0*/  F2FP.F16.E4M3.UNPACK_B R8, R8.H1 ;  /* 0x00000008ff08723e */ /* 0x000fe200030006ff */
[----:B------:R-:W-:Y:S01]  /*8600*/  HADD2.F32 R31, -RZ, R28.H0_H0 ;  /* 0x2000001cff1f7230 */ /* 0x000fe20000004100 */
[----:B------:R-:W-:Y:S01]  /*8610*/  F2FP.F16.E4M3.UNPACK_B R33, R6 ;  /* 0x00000006ff21723e */ /* 0x000fe200020006ff */
[----:B------:R-:W-:Y:S02]  /*8620*/  HADD2.F32 R9, -RZ, R5.H0_H0 ;  /* 0x20000005ff097230 */ /* 0x000fe40000004100 */
[----:B------:R-:W-:Y:S02]  /*8630*/  HADD2.F32 R30, -RZ, R30.H1_H1 ;  /* 0x3000001eff1e7230 */ /* 0x000fe40000004100 */
[----:B------:R-:W-:Y:S01]  /*8640*/  FMUL.FTZ R34, R10, R31 ;  /* 0x0000001f0a227220 */ /* 0x000fe20000410000 */
[----:B------:R-:W-:-:S02]  /*8650*/  HADD2.F32 R32, -RZ, R28.H1_H1 ;  /* 0x3000001cff207230 */ /* 0x000fc40000004100 */
[C---:B------:R-:W-:Y:S01]  /*8660*/  FMUL.FTZ R31, R9.reuse, R31 ;  /* 0x0000001f091f7220 */ /* 0x040fe20000410000 */
[--C-:B------:R-:W-:Y:S02]  /*8670*/  HADD2.F32 R28, -RZ, R8.reuse.H0_H0 ;  /* 0x20000008ff1c7230 */ /* 0x100fe40000004100 */
[----:B------:R-:W-:Y:S02]  /*8680*/  HADD2.F32 R5, -RZ, R5.H1_H1 ;  /* 0x30000005ff057230 */ /* 0x000fe40000004100 */
[----:B------:R-:W-:Y:S01]  /*8690*/  FMUL.FTZ R36, R30, R32 ;  /* 0x000000201e247220 */ /* 0x000fe20000410000 */
[----:B------:R-:W-:Y:S02]  /*86a0*/  HADD2.F32 R8, -RZ, R8.H1_H1 ;  /* 0x30000008ff087230 */ /* 0x000fe40000004100 */
[-C--:B------:R-:W-:Y:S01]  /*86b0*/  FFMA.FTZ R42, R10, R28.reuse, R31 ;  /* 0x0000001c0a2a7223 */ /* 0x080fe2000001001f */
        /* <DEDUP_REMOVED lines=53> */
[----:B------:R-:W-:Y:S02]  /*8a10*/  F2FP.SATFINITE.E4M3.F32.PACK_AB_MERGE_C R9, R40, R37, R42 ;  /* 0x000000252809723e */ /* 0x000fe4000480702a */
[----:B------:R-:W-:-:S07]  /*8a20*/  MOV R6, R99 ;  /* 0x0000006300067202 */ /* 0x000fce0000000f00 */
.L_x_7459:
[----:B------:R-:W-:Y:S05]  /*8a30*/  BSYNC B1 ;  /* 0x0000000000017941 */ /* 0x000fea0003800000 */
.L_x_7458:
[----:B0-----:R0:W-:Y:S01]  /*8a40*/  ST.E.128 desc[UR60][R12.64], R4 ;  /* 0x000000040c007985 */ /* 0x0011e2000c101d3c */
[----:B------:R-:W-:-:S13]  /*8a50*/  ISETP.GE.AND P2, PT, R15, R104, PT ;  /* 0x000000680f00720c */ /* 0x000fda0003f46270 */
[----:B------:R-:W-:Y:S05]  /*8a60*/  @P2 BRA `(.L_x_7437) ;  /* 0x0000000400682947 */ /* 0x000fea0003800000 */
[----:B------:R-:W-:-:S04]  /*8a70*/  IADD3 R14, P2, R15, R14, RZ ;  /* 0x0000000e0f0e7210 */ /* 0x000fc80007f5e0ff */
[----:B------:R-:W-:-:S05]  /*8a80*/  LEA.HI.X.SX32 R15, R15, R29, 0x1, P2 ;  /* 0x0000001d0f0f7211 */ /* 0x000fca00010f0eff */
[----:B------:R0:W-:Y:S01]  /*8a90*/  ST.E.128 desc[UR60][R14.64], R8 ;  /* 0x000000080e007985 */ /* 0x0001e2000c101d3c */
[----:B------:R-:W-:Y:S05]  /*8aa0*/  BRA `(.L_x_7437) ;  /* 0x0000000400587947 */ /* 0x000fea0003800000 */
.L_x_7407:
[----:B------:R-:W-:-:S13]  /*8ab0*/  ISETP.NE.AND P5, PT, R198, 0x3, PT ;  /* 0x00000003c600780c */ /* 0x000fda0003fa5270 */
[----:B------:R-:W-:Y:S05]  /*8ac0*/  @!P5 BRA `(.L_x_7460) ;  /* 0x000000000004d947 */ /* 0x000fea0003800000 */
[----:B------:R-:W-:Y:S01]  /*8ad0*/  BPT.TRAP 0x1 ;  /* 0x000000040000795c */ /* 0x000fe20000300000 */
.L_x_7460:
[----:B------:R-:W-:Y:S01]  /*8ae0*/  IMAD R88, R192, 0x8, R18 ;  /* 0x00000008c0587824 */ /* 0x000fe200078e0212 */
[----:B------:R-:W-:Y:S01]  /*8af0*/  SHF.L.U32 R100, R196, 0x1f, RZ ;  /* 0x0000001fc4647819 */ /* 0x000fe200000006ff */
[----:B------:R-:W-:Y:S01]  /*8b00*/  BSSY B1, `(.L_x_7461) ;  /* 0x0000004000017945 */ /* 0x000fe20003800000 */
[----:B------:R-:W-:Y:S02]  /*8b10*/  SHF.R.S32.HI R95, RZ, 0x1f, R94 ;  /* 0x0000001fff5f7819 */ /* 0x000fe4000001145e */
[----:B------:R-:W0:Y:S02]  /*8b20*/  SYNCS.PHASECHK.TRANS64.TRYWAIT P2, [R88+URZ+0x22890], R100 ;  /* 0x02289064580075a7 */ /* 0x000e24000804017f */
[----:B0-----:R-:W-:Y:S05]  /*8b30*/  @!P2 BRA `(.L_x_7462) ;  /* 0x0000017c00bca947 */ /* 0x001fea0003800000 */
.L_x_7720:
[----:B------:R-:W-:Y:S05]  /*8b40*/  BSYNC B1 ;  /* 0x0000000000017941 */ /* 0x000fea0003800000 */
.L_x_7461:
        /* <DEDUP_REMOVED lines=14> */
[----:B------:R-:W-:Y:S01]  /*8c30*/  IMAD.IADD R28, R97, 0x1, -R194 ;  /* 0x00000001611c7824 */ /* 0x000fe200078e0ac2 */
[----:B------:R-:W-:Y:S01]  /*8c40*/  IADD3 R5, R5, R7, RZ ;  /* 0x0000000705057210 */ /* 0x000fe20007ffe0ff */
        /* <DEDUP_REMOVED lines=10> */
.L_x_7724:
[----:B------:R-:W-:Y:S04]  /*8cf0*/  BSSY B1, `(.L_x_7464) ;  /* 0x000000d000017945 */ /* 0x000fe80003800000 */
[----:B------:R-:W-:Y:S05]  /*8d00*/  @!P2 BRA `(.L_x_7465) ;  /* 0x00000000002ca947 */ /* 0x000fea0003800000 */
[----:B------:R-:W-:Y:S02]  /*8d10*/  ULDC UR4, c[0x0][0x2f4] ;  /* 0x0000bd0000047ab9 */ /* 0x000fe40000000800 */
[----:B------:R-:W-:-:S13]  /*8d20*/  ISETP.GE.AND P2, PT, R16, UR4, PT ;  /* 0x0000000410007c0c */ /* 0x000fda000bf46270 */
[----:B---3--:R-:W-:-:S05]  /*8d30*/  @!P2 IADD3 R10, P3, R16, R14, RZ ;  /* 0x0000000e100aa210 */ /* 0x008fca0007f7e0ff */
[----:B--2---:R-:W-:Y:S01]  /*8d40*/  @!P2 IMAD.X R11, R4, 0x1, R17, P3 ;  /* 0x00000001040ba824 */ /* 0x004fe200018e0611 */
[----:B------:R-:W-:-:S13]  /*8d50*/  ISETP.GE.AND P3, PT, R19, UR4, PT ;  /* 0x0000000413007c0c */ /* 0x000fda000bf66270 */
[----:B------:R-:W-:-:S05]  /*8d60*/  @!P3 IADD3 R14, P4, R19, R14, RZ ;  /* 0x0000000e130eb210 */ /* 0x000fca0007f9e0ff */
[----:B------:R-:W-:Y:S02]  /*8d70*/  @!P3 IMAD.X R15, R4, 0x1, R193, P4 ;  /* 0x00000001040fb824 */ /* 0x000fe400020e06c1 */
[----:B------:R-:W2:Y:S04]  /*8d80*/  @!P2 LDS.128 R4, [R92+0x18400] ;  /* 0x018400005c04a984 */ /* 0x000ea80000000c00 */
[----:B--2---:R-:W-:Y:S04]  /*8d90*/  @!P2 ST.E.128 desc[UR60][R10.64], R4 ;  /* 0x000000040a00a985 */ /* 0x004fe8000c101d3c */
[----:B------:R-:W2:Y:S04]  /*8da0*/  @!P3 LDS.128 R4, [R91+0x18400] ;  /* 0x018400005b04b984 */ /* 0x000ea80000000c00 */
[----:B--2---:R4:W-:Y:S02]  /*8db0*/  @!P3 ST.E.128 desc[UR60][R14.64], R4 ;  /* 0x000000040e00b985 */ /* 0x0049e4000c101d3c */
.L_x_7465:
[----:B------:R-:W-:Y:S05]  /*8dc0*/  BSYNC B1 ;  /* 0x0000000000017941 */ /* 0x000fea0003800000 */
.L_x_7464:
[----:B------:R-:W-:-:S03]  /*8dd0*/  UMOV UR4, 0xffffffff ;  /* 0xffffffff00047882 */ /* 0x000fc60000000000 */
[----:B------:R-:W-:Y:S05]  /*8de0*/  BRA.DIV UR4, `(.L_x_7466) ;  /* 0x0000017e046c7947 */ /* 0x000fea000b800000 */
[----:B--2-4-:R2:W4:Y:S04]  /*8df0*/  SHFL.IDX PT, R4, R9, 0x1, 0x1c1f ;  /* 0x003c1f0009047f89 */ /* 0x01452800000e0000 */
[----:B---3--:R2:W3:Y:S02]  /*8e00*/  SHFL.IDX PT, R14, R8, 0x1, 0x1c1f ;  /* 0x003c1f00080e7f89 */ /* 0x0084e400000e0000 */
.L_x_7728:
[----:B------:R-:W-:Y:S01]  /*8e10*/  ISETP.GE.AND P2, PT, R28, 0x41, PT ;  /* 0x000000411c00780c */ /* 0x000fe20003f46270 */
[----:B------:R-:W-:-:S12]  /*8e20*/  BSSY B1, `(.L_x_7467) ;  /* 0x000000d000017945 */ /* 0x000fd80003800000 */
[----:B------:R-:W-:Y:S05]  /*8e30*/  @!P2 BRA `(.L_x_7468) ;  /* 0x00000000002ca947 */ /* 0x000fea0003800000 */
[----:B------:R-:W-:Y:S02]  /*8e40*/  ULDC UR4, c[0x0][0x2f4] ;  /* 0x0000bd0000047ab9 */ /* 0x000fe40000000800 */
[----:B------:R-:W-:-:S13]  /*8e50*/  ISETP.GE.AND P2, PT, R16, UR4, PT ;  /* 0x0000000410007c0c */ /* 0x000fda000bf46270 */
[----:B---3--:R-:W-:-:S04]  /*8e60*/  @!P2 IADD3 R10, P3, R16, R14, RZ ;  /* 0x0000000e100aa210 */ /* 0x008fc80007f7e0ff */
[----:B----4-:R-:W-:Y:S02]  /*8e70*/  @!P2 IADD3.X R11, R4, R17, RZ, P3, !PT ;  /* 0x00000011040ba210 */ /* 0x010fe40001ffe4ff */
[----:B------:R-:W-:-:S13]  /*8e80*/  ISETP.GE.AND P3, PT, R19, UR4, PT ;  /* 0x0000000413007c0c */ /* 0x000fda000bf66270 */
[----:B------:R-:W-:-:S05]  /*8e90*/  @!P3 IADD3 R14, P4, R19, R14, RZ ;  /* 0x0000000e130eb210 */ /* 0x000fca0007f9e0ff */
[----:B------:R-:W-:Y:S02]  /*8ea0*/  @!P3 IMAD.X R15, R4, 0x1, R193, P4 ;  /* 0x00000001040fb824 */ /* 0x000fe400020e06c1 */
[----:B------:R-:W3:Y:S04]  /*8eb0*/  @!P2 LDS.128 R4, [R92+0x1a400] ;  /* 0x01a400005c04a984 */ /* 0x000ee80000000c00 */
[----:B---3--:R-:W-:Y:S04]  /*8ec0*/  @!P2 ST.E.128 desc[UR60][R10.64], R4 ;  /* 0x000000040a00a985 */ /* 0x008fe8000c101d3c */
[----:B------:R-:W3:Y:S04]  /*8ed0*/  @!P3 LDS.128 R4, [R91+0x1a400] ;  /* 0x01a400005b04b984 */ /* 0x000ee80000000c00 */
[----:B---3--:R3:W-:Y:S02]  /*8ee0*/  @!P3 ST.E.128 desc[UR60][R14.64], R4 ;  /* 0x000000040e00b985 */ /* 0x0087e4000c101d3c */
.L_x_7468:
[----:B------:R-:W-:Y:S05]  /*8ef0*/  BSYNC B1 ;  /* 0x0000000000017941 */ /* 0x000fea0003800000 */
.L_x_7467:
[----:B------:R-:W-:-:S03]  /*8f00*/  UMOV UR4, 0xffffffff ;  /* 0xffffffff00047882 */ /* 0x000fc60000000000 */
[----:B------:R-:W-:Y:S05]  /*8f10*/  BRA.DIV UR4, `(.L_x_7469) ;  /* 0x0000017e04687947 */ /* 0x000fea000b800000 */
[----:B---34-:R3:W4:Y:S04]  /*8f20*/  SHFL.IDX PT, R4, R9, 0x2, 0x1c1f ;  /* 0x005c1f0009047f89 */ /* 0x01872800000e0000 */
[----:B------:R3:W0:Y:S02]  /*8f30*/  SHFL.IDX PT, R14, R8, 0x2, 0x1c1f ;  /* 0x005c1f00080e7f89 */ /* 0x00062400000e0000 */
.L_x_7732:
[----:B------:R-:W-:-:S13]  /*8f40*/  ISETP.GE.AND P2, PT, R28, 0x81, PT ;  /* 0x000000811c00780c */ /* 0x000fda0003f46270 */
[----:B------:R-:W-:Y:S05]  /*8f50*/  @!P2 BRA `(.L_x_7437) ;  /* 0x00000000002ca947 */ /* 0x000fea0003800000 */
[----:B------:R-:W-:Y:S02]  /*8f60*/  ULDC UR4, c[0x0][0x2f4] ;  /* 0x0000bd0000047ab9 */ /* 0x000fe40000000800 */
[----:B------:R-:W-:-:S13]  /*8f70*/  ISETP.GE.AND P2, PT, R16, UR4, PT ;  /* 0x0000000410007c0c */ /* 0x000fda000bf46270 */
[----:B0123--:R-:W-:-:S05]  /*8f80*/  @!P2 IADD3 R8, P3, R16, R14, RZ ;  /* 0x0000000e1008a210 */ /* 0x00ffca0007f7e0ff */
[----:B----4-:R-:W-:Y:S01]  /*8f90*/  @!P2 IMAD.X R9, R4, 0x1, R17, P3 ;  /* 0x000000010409a824 */ /* 0x010fe200018e0611 */
[----:B------:R-:W-:-:S13]  /*8fa0*/  ISETP.GE.AND P3, PT, R19, UR4, PT ;  /* 0x0000000413007c0c */ /* 0x000fda000bf66270 */
[----:B------:R-:W-:-:S05]  /*8fb0*/  @!P3 IADD3 R14, P4, R19, R14, RZ ;  /* 0x0000000e130eb210 */ /* 0x000fca0007f9e0ff */
[----:B------:R-:W-:Y:S02]  /*8fc0*/  @!P3 IMAD.X R15, R4, 0x1, R193, P4 ;  /* 0x00000001040fb824 */ /* 0x000fe400020e06c1 */
[----:B------:R-:W0:Y:S04]  /*8fd0*/  @!P2 LDS.128 R4, [R92+0x1c400] ;  /* 0x01c400005c04a984 */ /* 0x000e280000000c00 */
[----:B0-----:R-:W-:Y:S04]  /*8fe0*/  @!P2 ST.E.128 desc[UR60][R8.64], R4 ;  /* 0x000000040800a985 */ /* 0x001fe8000c101d3c */
[----:B------:R-:W0:Y:S04]  /*8ff0*/  @!P3 LDS.128 R4, [R91+0x1c400] ;  /* 0x01c400005b04b984 */ /* 0x000e280000000c00 */
[----:B0-----:R0:W-:Y:S02]  /*9000*/  @!P3 ST.E.128 desc[UR60][R14.64], R4 ;  /* 0x000000040e00b985 */ /* 0x0011e4000c101d3c */
.L_x_7437:
[----:B------:R-:W-:Y:S05]  /*9010*/  BSYNC B0 ;  /* 0x0000000000007941 */ /* 0x000fea0003800000 */
.L_x_7406:
        /* <DEDUP_REMOVED lines=11> */
[----:B------:R-:W-:-:S04]  /*90d0*/  @!P2 IADD3 R4, R88, 0x228a0, RZ ;  /* 0x000228a05804a810 */ /* 0x000fc80007ffe0ff */
[----:B------:R-:W-:-:S04]  /*90e0*/  @!P2 PRMT R4, RZ, 0x654, R4 ;  /* 0x00000654ff04a816 */ /* 0x000fc80000000004 */
[----:B------:R2:W-:Y:S01]  /*90f0*/  @!P2 SYNCS.ARRIVE.TRANS64.RED.A1T0 RZ, [R4+URZ], RZ ;  /* 0x000000ff04ffa9a7 */ /* 0x0005e2000810043f */
[----:B------:R-:W-:Y:S05]  /*9100*/  @!P5 BRA `(.L_x_7471) ;  /* 0x000000000004d947 */ /* 0x000fea0003800000 */
[----:B------:R-:W-:Y:S01]  /*9110*/  BPT.TRAP 0x1 ;  /* 0x000000040000795c */ /* 0x000fe20000300000 */
.L_x_7471:
[----:B------:R-:W-:Y:S05]  /*9120*/  BSYNC B0 ;  /* 0x0000000000007941 */ /* 0x000fea0003800000 */
.L_x_7470:
[----:B------:R-:W0:Y:S01]  /*9130*/  SYNCS.PHASECHK.TRANS64.TRYWAIT P3, [R88+URZ+0x228b0], R100 ;  /* 0x0228b064580075a7 */ /* 0x000e22000806017f */
[----:B------:R-:W-:Y:S04]  /*9140*/  BSSY B0, `(.L_x_7472) ;  /* 0x0000002000007945 */ /* 0x000fe80003800000 */
[----:B0-----:R-:W-:Y:S05]  /*9150*/  @!P3 BRA `(.L_x_7473) ;  /* 0x0000017c0020b947 */ /* 0x001fea0003800000 */
.L_x_7733:
[----:B------:R-:W-:Y:S05]  /*9160*/  BSYNC B0 ;  /* 0x0000000000007941 */ /* 0x000fea0003800000 */
.L_x_7472:
[----:B------:R-:W-:Y:S01]  /*9170*/  ULDC.64 UR4, c[0x0][0x328] ;  /* 0x0000ca0000047ab9 */ /* 0x000fe20000000a00 */
[----:B------:R-:W-:Y:S01]  /*9180*/  ULDC.64 UR6, c[0x0][0x318] ;  /* 0x0000c60000067ab9 */ /* 0x000fe20000000a00 */
[----:B------:R-:W-:Y:S01]  /*9190*/  IMAD R95, R95, UR4, RZ ;  /* 0x000000045f5f7c24 */ /* 0x000fe2000f8e02ff */
[----:B------:R-:W-:Y:S01]  /*91a0*/  BSSY B0, `(.L_x_7474) ;  /* 0x000001f000007945 */ /* 0x000fe20003800000 */
[----:B--2---:R-:W-:-:S04]  /*91b0*/  IMAD.WIDE.U32 R4, R94, UR4, RZ ;  /* 0x000000045e047c25 */ /* 0x004fc8000f8e00ff */
        /* <DEDUP_REMOVED lines=14> */
[----:B------:R2:W4:Y:S01]  /*92a0*/  SHFL.IDX PT, R10, R12, RZ, 0x1c1f ;  /* 0x001c1fff0c0a7589 */ /* 0x00052200000e0000 */
[----:B------:R-:W-:-:S03]  /*92b0*/  ISETP.GE.AND P3, PT, R97, 0x1, PT ;  /* 0x000000016100780c */ /* 0x000fc60003f66270 */
[----:B------:R2:W0:Y:S10]  /*92c0*/  SHFL.IDX PT, R4, R13, RZ, 0x1c1f ;  /* 0x001c1fff0d047589 */ /* 0x00043400000e0000 */
[----:B--2---:R-:W-:Y:S05]  /*92d0*/  @!P3 BRA `(.L_x_7475) ;  /* 0x00000000002cb947 */ /* 0x004fea0003800000 */
[----:B------:R-:W-:Y:S02]  /*92e0*/  ULDC UR4, c[0x0][0x2f4] ;  /* 0x0000bd0000047ab9 */ /* 0x000fe40000000800 */
[----:B------:R-:W-:-:S13]  /*92f0*/  ISETP.GE.AND P3, PT, R16, UR4, PT ;  /* 0x0000000410007c0c */ /* 0x000fda000bf66270 */
[----:B-1-34-:R-:W-:-:S04]  /*9300*/  @!P3 IADD3 R8, P4, R16, R10, RZ ;  /* 0x0000000a1008b210 */ /* 0x01afc80007f9e0ff */
[----:B0-----:R-:W-:Y:S02]  /*9310*/  @!P3 IADD3.X R9, R4, R17, RZ, P4, !PT ;  /* 0x000000110409b210 */ /* 0x001fe400027fe4ff */
[----:B------:R-:W-:-:S13]  /*9320*/  ISETP.GE.AND P4, PT, R19, UR4, PT ;  /* 0x0000000413007c0c */ /* 0x000fda000bf86270 */
[----:B------:R-:W-:-:S05]  /*9330*/  @!P4 IADD3 R10, P5, R19, R10, RZ ;  /* 0x0000000a130ac210 */ /* 0x000fca0007fbe0ff */
[----:B------:R-:W-:Y:S02]  /*9340*/  @!P4 IMAD.X R11, R4, 0x1, R193, P5 ;  /* 0x00000001040bc824 */ /* 0x000fe400028e06c1 */
[----:B------:R-:W0:Y:S04]  /*9350*/  @!P3 LDS.128 R4, [R92+0xa400] ;  /* 0x00a400005c04b984 */ /* 0x000e280000000c00 */
[----:B0-----:R-:W-:Y:S04]  /*9360*/  @!P3 ST.E.128 desc[UR60][R8.64], R4 ;  /* 0x000000040800b985 */ /* 0x001fe8000c101d3c */
[----:B------:R-:W0:Y:S04]  /*9370*/  @!P4 LDS.128 R4, [R91+0xa400] ;  /* 0x00a400005b04c984 */ /* 0x000e280000000c00 */
[----:B0-----:R2:W-:Y:S02]  /*9380*/  @!P4 ST.E.128 desc[UR60][R10.64], R4 ;  /* 0x000000040a00c985 */ /* 0x0015e4000c101d3c */
.L_x_7475:
[----:B------:R-:W-:Y:S05]  /*9390*/  BSYNC B0 ;  /* 0x0000000000007941 */ /* 0x000fea0003800000 */
.L_x_7474:
[----:B------:R-:W-:Y:S01]  /*93a0*/  ISETP.GE.AND P3, PT, R97, 0x41, PT ;  /* 0x000000416100780c */ /* 0x000fe20003f66270 */
[----:B0-2---:R0:W2:Y:S01]  /*93b0*/  SHFL.IDX PT, R4, R13, 0x1, 0x1c1f ;  /* 0x003c1f000d047f89 */ /* 0x0050a200000e0000 */
[----:B------:R-:W-:Y:S03]  /*93c0*/  BSSY B0, `(.L_x_7476) ;  /* 0x000000e000007945 */ /* 0x000fe60003800000 */
[----:B----4-:R0:W4:Y:S08]  /*93d0*/  SHFL.IDX PT, R10, R12, 0x1, 0x1c1f ;  /* 0x003c1f000c0a7f89 */ /* 0x01013000000e0000 */
[----:B0-----:R-:W-:Y:S05]  /*93e0*/  @!P3 BRA `(.L_x_7477) ;  /* 0x00000000002cb947 */ /* 0x001fea0003800000 */
[----:B------:R-:W-:Y:S02]  /*93f0*/  ULDC UR4, c[0x0][0x2f4] ;  /* 0x0000bd0000047ab9 */ /* 0x000fe40000000800 */
[----:B------:R-:W-:-:S13]  /*9400*/  ISETP.GE.AND P3, PT, R16, UR4, PT ;  /* 0x0000000410007c0c */ /* 0x000fda000bf66270 */
[----:B-1-34-:R-:W-:-:S05]  /*9410*/  @!P3 IADD3 R8, P4, R16, R10, RZ ;  /* 0x0000000a1008b210 */ /* 0x01afca0007f9e0ff */
        /* <DEDUP_REMOVED lines=8> */
.L_x_7477:
[----:B------:R-:W-:Y:S05]  /*94a0*/  BSYNC B0 ;  /* 0x0000000000007941 */ /* 0x000fea0003800000 */
.L_x_7476:
[----:B------:R-:W-:Y:S01]  /*94b0*/  ISETP.GE.AND P3, PT, R97, 0x81, PT ;  /* 0x000000816100780c */ /* 0x000fe20003f66270 */
[----:B------:R-:W1:Y:S01]  /*94c0*/  SHFL.IDX PT, R13, R13, 0x2, 0x1c1f ;  /* 0x005c1f000d0d7f89 */ /* 0x000e6200000e0000 */
[----:B------:R-:W-:Y:S03]  /*94d0*/  BSSY B0, `(.L_x_7478) ;  /* 0x000000e000007945 */ /* 0x000fe60003800000 */
[----:B0---4-:R0:W4:Y:S08]  /*94e0*/  SHFL.IDX PT, R10, R12, 0x2, 0x1c1f ;  /* 0x005c1f000c0a7f89 */ /* 0x01113000000e0000 */
[----:B0-----:R-:W-:Y:S05]  /*94f0*/  @!P3 BRA `(.L_x_7479) ;  /* 0x00000000002cb947 */ /* 0x001fea0003800000 */
[----:B------:R-:W-:Y:S02]  /*9500*/  ULDC UR4, c[0x0][0x2f4] ;  /* 0x0000bd0000047ab9 */ /* 0x000fe40000000800 */
[----:B------:R-:W-:-:S13]  /*9510*/  ISETP.GE.AND P3, PT, R16, UR4, PT ;  /* 0x0000000410007c0c */ /* 0x000fda000bf66270 */
[----:B--2---:R-:W0:Y:S01]  /*9520*/  @!P3 LDS.128 R4, [R92+0xe400] ;  /* 0x00e400005c04b984 */ /* 0x004e220000000c00 */
[----:B-1-34-:R-:W-:-:S04]  /*9530*/  @!P3 IADD3 R8, P4, R16, R10, RZ ;  /* 0x0000000a1008b210 */ /* 0x01afc80007f9e0ff */
[----:B------:R-:W-:Y:S02]  /*9540*/  @!P3 IADD3.X R9, R13, R17, RZ, P4, !PT ;  /* 0x000000110d09b210 */ /* 0x000fe400027fe4ff */
[----:B------:R-:W-:-:S13]  /*9550*/  ISETP.GE.AND P4, PT, R19, UR4, PT ;  /* 0x0000000413007c0c */ /* 0x000fda000bf86270 */
[----:B------:R-:W-:-:S05]  /*9560*/  @!P4 IADD3 R10, P5, R19, R10, RZ ;  /* 0x0000000a130ac210 */ /* 0x000fca0007fbe0ff */
[----:B------:R-:W-:Y:S01]  /*9570*/  @!P4 IMAD.X R11, R13, 0x1, R193, P5 ;  /* 0x000000010d0bc824 */ /* 0x000fe200028e06c1 */
[----:B0-----:R-:W-:Y:S04]  /*9580*/  @!P3 ST.E.128 desc[UR60][R8.64], R4 ;  /* 0x000000040800b985 */ /* 0x001fe8000c101d3c */
[----:B------:R-:W0:Y:S04]  /*9590*/  @!P4 LDS.128 R4, [R91+0xe400] ;  /* 0x00e400005b04c984 */ /* 0x000e280000000c00 */
[----:B0-----:R0:W-:Y:S02]  /*95a0*/  @!P4 ST.E.128 desc[UR60][R10.64], R4 ;  /* 0x000000040a00c985 */ /* 0x0011e4000c101d3c */
.L_x_7479:
[----:B------:R-:W-:Y:S05]  /*95b0*/  BSYNC B0 ;  /* 0x0000000000007941 */ /* 0x000fea0003800000 */
.L_x_7478:
[----:B------:R-:W-:Y:S01]  /*95c0*/  @!PT LDS RZ, [RZ] ;  /* 0x00000000fffff984 */ /* 0x000fe20000000800 */
[----:B------:R-:W-:Y:S01]  /*95d0*/  @!PT LDS RZ, [RZ] ;  /* 0x00000000fffff984 */ /* 0x000fe20000000800 */
[----:B------:R-:W-:Y:S01]  /*95e0*/  @!PT LDS RZ, [RZ] ;  /* 0x00000000fffff984 */ /* 0x000fe20000000800 */
[----:B------:R-:W-:Y:S01]  /*95f0*/  @!PT LDS RZ, [RZ] ;  /* 0x00000000fffff984 */ /* 0x000fe20000000800 */
[----:B------:R5:W-:Y:S06]  /*9600*/  MEMBAR.ALL.CTA ;  /* 0x0000000000007992 */ /* 0x000bec0000008000 */
[----:B-----5:R-:W5:Y:S01]  /*9610*/  FENCE.VIEW.ASYNC.S ;  /* 0x00000000000073c6 */ /* 0x020f620000000000 */
[----:B-1-3--:R-:W-:Y:S01]  /*9620*/  @!P2 VIADD R88, R88, 0x228c0 ;  /* 0x000228c05858a836 */ /* 0x00afe20000000000 */
[----:B-----5:R1:W-:Y:S01]  /*9630*/  BAR.SYNC.DEFER_BLOCKING R74, 0x80 ;  /* 0x0002004a0000751d */ /* 0x0203e20000010000 */
[----:B------:R-:W-:Y:S01]  /*9640*/  ISETP.NE.AND P3, PT, R90, RZ, PT ;  /* 0x000000ff5a00720c */ /* 0x000fe20003f65270 */
[----:B------:R-:W-:-:S02]  /*9650*/  VIADD R192, R192, 0x1 ;  /* 0x00000001c0c07836 */ /* 0x000fc40000000000 */
[----:B------:R-:W-:-:S04]  /*9660*/  @!P2 PRMT R88, RZ, 0x654, R88 ;  /* 0x00000654ff58a816 */ /* 0x000fc80000000058 */
[----:B------:R1:W-:Y:S01]  /*9670*/  @!P2 SYNCS.ARRIVE.TRANS64.RED.A1T0 RZ, [R88+URZ], RZ ;  /* 0x000000ff58ffa9a7 */ /* 0x0003e2000810043f */
[----:B------:R-:W-:-:S04]  /*9680*/  ISETP.NE.AND P2, PT, R192, 0x2, PT ;  /* 0x00000002c000780c */ /* 0x000fc80003f45270 */
[----:B0-----:R-:W-:Y:S02]  /*9690*/  SEL R5, RZ, 0x1, P2 ;  /* 0x00000001ff057807 */ /* 0x001fe40001000000 */
[----:B------:R-:W-:Y:S02]  /*96a0*/  SEL R192, R192, RZ, P2 ;  /* 0x000000ffc0c07207 */ /* 0x000fe40001000000 */
[----:B------:R-:W-:Y:S01]  /*96b0*/  LOP3.LUT R196, R196, R5, RZ, 0x3c, !PT ;  /* 0x00000005c4c47212 */ /* 0x000fe200078e3cff */
[----:B-1----:R-:W-:Y:S06]  /*96c0*/  @P3 BRA `(.L_x_7480) ;  /* 0xffffff8800083947 */ /* 0x002fec000383ffff */
[----:B--2---:R-:W0:Y:S01]  /*96d0*/  S2R R4, SR_TID.X ;  /* 0x0000000000047919 */ /* 0x004e220000002100 */
[----:B------:R-:W-:Y:S02]  /*96e0*/  PLOP3.LUT P0, PT, PT, PT, PT, 0x8, 0x0 ;  /* 0x000000000000781c */ /* 0x000fe40003f0e170 */
[----:B0-----:R-:W-:-:S04]  /*96f0*/  SHF.R.U32.HI R4, RZ, 0x7, R4 ;  /* 0x00000007ff047819 */ /* 0x001fc80000011604 */
[----:B------:R-:W-:-:S13]  /*9700*/  ISETP.NE.AND P3, PT, R4, 0x1, PT ;  /* 0x000000010400780c */ /* 0x000fda0003f65270 */
[----:B------:R-:W-:Y:S06]  /*9710*/  @!P3 BAR.ARV 0x9, 0x100 ;  /* 0x024400000000bb1d */ /* 0x000fec0000002000 */
.L_x_7401:
[----:B------:R-:W-:Y:S02]  /*9720*/  ISETP.GE.AND P2, PT, R72, 0x1, PT ;  /* 0x000000014800780c */ /* 0x000fe40003f46270 */
[----:B------:R-:W-:Y:S02]  /*9730*/  CS2R R88, SRZ ;  /* 0x0000000000587805 */ /* 0x000fe4000001ff00 */
[----:B------:R-:W-:Y:S02]  /*9740*/  PLOP3.LUT P1, PT, PT, PT, PT, 0x80, 0x0 ;  /* 0x000000000000781c */ /* 0x000fe40003f2f070 */
[----:B------:R-:W-:Y:S02]  /*9750*/  CS2R R6, SRZ ;  /* 0x0000000000067805 */ /* 0x000fe4000001ff00 */
[----:B------:R-:W-:Y:S02]  /*9760*/  MOV R87, RZ ;  /* 0x000000ff00577202 */ /* 0x000fe40000000f00 */
[----:B------:R-:W-:-:S02]  /*9770*/  CS2R R8, SRZ ;  /* 0x0000000000087805 */ /* 0x000fc4000001ff00 */
[----:B----4-:R-:W-:Y:S02]  /*9780*/  CS2R R10, SRZ ;  /* 0x00000000000a7805 */ /* 0x010fe4000001ff00 */
        /* <DEDUP_REMOVED lines=26> */
[----:B------:R-:W-:Y:S02]  /*9930*/  IMAD.MOV.U32 R100, RZ, RZ, RZ ;  /* 0x000000ffff647224 */ /* 0x000fe400078e00ff */
[----:B------:R-:W-:Y:S02]  /*9940*/  IMAD.MOV.U32 R73, RZ, RZ, RZ ;  /* 0x000000ffff497224 */ /* 0x000fe400078e00ff */
[----:B------:R-:W-:Y:S01]  /*9950*/  IMAD.MOV.U32 R76, RZ, RZ, RZ ;  /* 0x000000ffff4c7224 */ /* 0x000fe200078e00ff */
[----:B------:R-:W-:Y:S06]  /*9960*/  @P0 BRA `(.L_x_7481) ;  /* 0x00000000000c0947 */ /* 0x000fec0003800000 */
[----:B------:R-:W0:Y:S01]  /*9970*/  FENCE.VIEW.ASYNC.G ;  /* 0x00000000000073c6 */ /* 0x000e220000000100 */
[----:B------:R-:W-:Y:S05]  /*9980*/  WARPSYNC.ALL ;  /* 0x0000000000007948 */ /* 0x000fea0003800000 */
[----:B0-----:R-:W-:Y:S06]  /*9990*/  BAR.ARV 0xc, 0x180 ;  /* 0x0306000000007b1d */ /* 0x001fec0000002000 */
.L_x_7481:
[----:B------:R-:W-:Y:S01]  /*99a0*/  MOV R101, RZ ;  /* 0x000000ff00657202 */ /* 0x000fe20000000f00 */
[----:B------:R-:W-:Y:S01]  /*99b0*/  IMAD.MOV.U32 R102, RZ, RZ, RZ ;  /* 0x000000ffff667224 */ /* 0x000fe200078e00ff */
[----:B------:R-:W-:Y:S06]  /*99c0*/  @!P2 BRA `(.L_x_7482) ;  /* 0x000000c40004a947 */ /* 0x000fec0003800000 */
[----:B------:R-:W-:-:S03]  /*99d0*/  UMOV UR4, 0xffffffff ;  /* 0xffffffff00047882 */ /* 0x000fc60000000000 */
[----:B------:R-:W-:Y:S05]  /*99e0*/  BRA.DIV UR4, `(.L_x_7483) ;  /* 0x0000017604107947 */ /* 0x000fea000b800000 */
[----:B------:R0:W1:Y:S02]  /*99f0*/  SHFL.IDX PT, R168, R229, RZ, 0x1f ;  /* 0x00001fffe5a87589 */ /* 0x00006400000e0000 */
.L_x_7736:
[----:B-1----:R-:W-:Y:S01]  /*9a00*/  LEA.HI R0, R168, R168, RZ, 0x1 ;  /* 0x000000a8a8007211 */ /* 0x002fe200078f08ff */
[----:B------:R-:W-:Y:S01]  /*9a10*/  VIADD R30, R18, 0x14400 ;  /* 0x00014400121e7836 */ /* 0x000fe20000000000 */
[----:B------:R-:W-:Y:S02]  /*9a20*/  BSSY B6, `(.L_x_7484) ;  /* 0x0000018000067945 */ /* 0x000fe40003800000 */
[----:B------:R-:W-:Y:S02]  /*9a30*/  LOP3.LUT R3, R0, 0x1e, RZ, 0xc0, !PT ;  /* 0x0000001e00037812 */ /* 0x000fe400078ec0ff */
[----:B------:R-:W-:-:S03]  /*9a40*/  LOP3.LUT P0, RZ, R30, 0x9f, RZ, 0xc0, !PT ;  /* 0x0000009f1eff7812 */ /* 0x000fc6000780c0ff */
[----:B------:R-:W-:-:S05]  /*9a50*/  IMAD.IADD R3, R168, 0x1, -R3 ;  /* 0x00000001a8037824 */ /* 0x000fca00078e0a03 */
[----:B------:R-:W-:-:S04]  /*9a60*/  LEA R3, R3, R30, 0xd ;  /* 0x0000001e03037211 */ /* 0x000fc800078e68ff */
        /* <DEDUP_REMOVED lines=16> */
[----:B-1----:R-:W-:-:S07]  /*9b70*/  IMAD.MOV.U32 R13, RZ, RZ, RZ ;  /* 0x000000ffff0d7224 */ /* 0x002fce00078e00ff */
[----:B------:R-:W-:-:S07]  /*9b80*/  LEPC R20, `(.L_x_7485) ;  /* 0x000000001014794e */ /* 0x000fce0000000000 */
[----:B0-2--5:R-:W-:Y:S05]  /*9b90*/  CALL.ABS.NOINC R2 ;  /* 0x0000000002007343 */ /* 0x025fea0003c00000 */
.L_x_7485:
[----:B------:R-:W-:Y:S05]  /*9ba0*/  BSYNC B6 ;  /* 0x0000000000067941 */ /* 0x000fea0003800000 */
.L_x_7484:
[----:B------:R-:W-:Y:S01]  /*9bb0*/  ULDC.64 UR4, c[0x0][0x990] ;  /* 0x0002640000047ab9 */ /* 0x000fe20000000a00 */
[----:B------:R-:W-:Y:S01]  /*9bc0*/  ULDC.64 UR6, c[0x0][0x998] ;  /* 0x0002660000067ab9 */ /* 0x000fe20000000a00 */
[----:B------:R-:W-:Y:S02]  /*9bd0*/  ISETP.NE.U32.AND P0, PT, RZ, UR4, PT ;  /* 0x00000004ff007c0c */ /* 0x000fe4000bf05070 */
[----:B------:R-:W-:Y:S02]  /*9be0*/  ISETP.NE.U32.AND P1, PT, RZ, UR6, PT ;  /* 0x00000006ff007c0c */ /* 0x000fe4000bf25070 */
[----:B------:R-:W-:Y:S02]  /*9bf0*/  ISETP.NE.AND.EX P0, PT, RZ, UR5, PT, P0 ;  /* 0x00000005ff007c0c */ /* 0x000fe4000bf05300 */
[----:B------:R-:W-:-:S11]  /*9c00*/  ISETP.NE.AND.EX P1, PT, RZ, UR7, PT, P1 ;  /* 0x00000007ff007c0c */ /* 0x000fd6000bf25310 */
[----:B------:R-:W1:Y:S01]  /*9c10*/  @P0 LDC.64 R6, c[0x0][0x9a8] ;  /* 0x00026a00ff060b82 */ /* 0x000e620000000a00 */
[----:B------:R-:W-:-:S07]  /*9c20*/  @P0 SHF.R.S32.HI R15, RZ, 0x1f, R170 ;  /* 0x0000001fff0f0819 */ /* 0x000fce00000114aa */
[----:B------:R-:W2:Y:S08]  /*9c30*/  @P1 LDC.64 R8, c[0x0][0x9b8] ;  /* 0x00026e00ff081b82 */ /* 0x000eb00000000a00 */
[----:B------:R-:W3:Y:S08]  /*9c40*/  @P0 LDC.64 R10, c[0x0][0x9b0] ;  /* 0x00026c00ff0a0b82 */ /* 0x000ef00000000a00 */
[----:B------:R-:W4:Y:S01]  /*9c50*/  @P1 LDC.64 R12, c[0x0][0x9c0] ;  /* 0x00027000ff0c1b82 */ /* 0x000f220000000a00 */
[----:B-1----:R-:W-:-:S02]  /*9c60*/  @P0 IMAD R0, R214, R6, RZ ;  /* 0x00000006d6000224 */ /* 0x002fc400078e02ff */
[----:B------:R-:W-:-:S04]  /*9c70*/  @P0 IMAD.WIDE.U32 R2, R207, R6, RZ ;  /* 0x00000006cf020225 */ /* 0x000fc800078e00ff */
[----:B------:R-:W-:Y:S02]  /*9c80*/  @P0 IMAD R7, R207, R7, R0 ;  /* 0x00000007cf070224 */ /* 0x000fe400078e0200 */
[-C--:B--2---:R-:W-:Y:S02]  /*9c90*/  @P1 IMAD R4, R214, R8.reuse, RZ ;  /* 0x00000008d6041224 */ /* 0x084fe400078e02ff */
[----:B------:R-:W-:Y:S01]  /*9ca0*/  @P0 IMAD.IADD R3, R3, 0x1, R7 ;  /* 0x0000000103030824 */ /* 0x000fe200078e0207 */
[----:B------:R-:W-:Y:S01]  /*9cb0*/  @P1 SHF.R.S32.HI R7, RZ, 0x1f, R170 ;  /* 0x0000001fff071819 */ /* 0x000fe200000114aa */
[C---:B------:R-:W-:Y:S02]  /*9cc0*/  @P1 IMAD R9, R207.reuse, R9, R4 ;  /* 0x00000009cf091224 */ /* 0x040fe400078e0204 */
[----:B------:R-:W-:-:S04]  /*9cd0*/  @P1 IMAD.WIDE.U32 R4, R207, R8, RZ ;  /* 0x00000008cf041225 */ /* 0x000fc800078e00ff */
[----:B---3--:R-:W-:Y:S02]  /*9ce0*/  @P0 IMAD R0, R15, R10, RZ ;  /* 0x0000000a0f000224 */ /* 0x008fe400078e02ff */
[----:B------:R-:W-:Y:S02]  /*9cf0*/  @P1 IMAD.IADD R5, R5, 0x1, R9 ;  /* 0x0000000105051824 */ /* 0x000fe400078e0209 */
[C---:B------:R-:W-:Y:S02]  /*9d00*/  @P0 IMAD R9, R170.reuse, R11, R0 ;  /* 0x0000000baa090224 */ /* 0x040fe400078e0200 */
[----:B----4-:R-:W-:Y:S02]  /*9d10*/  @P1 IMAD R6, R7, R12, RZ ;  /* 0x0000000c07061224 */ /* 0x010fe400078e02ff */
[----:B------:R-:W-:-:S04]  /*9d20*/  @P0 IMAD.WIDE.U32 R2, R170, R10, R2 ;  /* 0x0000000aaa020225 */ /* 0x000fc800078e0002 */
[C---:B------:R-:W-:Y:S02]  /*9d30*/  @P1 IMAD R11, R170.reuse, R13, R6 ;  /* 0x0000000daa0b1224 */ /* 0x040fe400078e0206 */
[----:B------:R-:W-:Y:S01]  /*9d40*/  @P1 IMAD.WIDE.U32 R6, R170, R12, R4 ;  /* 0x0000000caa061225 */ /* 0x000fe200078e0004 */
[----:B------:R-:W-:Y:S02]  /*9d50*/  @P0 IADD3 R5, R3, R9, RZ ;  /* 0x0000000903050210 */ /* 0x000fe40007ffe0ff */
[----:B------:R-:W-:Y:S01]  /*9d60*/  @P0 LEA R4, P2, R2, UR4, 0x2 ;  /* 0x0000000402040c11 */ /* 0x000fe2000f8410ff */
[----:B------:R-:W-:Y:S01]  /*9d70*/  @P1 IMAD.IADD R3, R7, 0x1, R11 ;  /* 0x0000000107031824 */ /* 0x000fe200078e020b */
[----:B------:R-:W-:Y:S01]  /*9d80*/  @P1 LEA R8, P3, R6, UR6, 0x2 ;  /* 0x0000000606081c11 */ /* 0x000fe2000f8610ff */
[----:B------:R-:W-:Y:S01]  /*9d90*/  IMAD.MOV.U32 R0, RZ, RZ, 0x3f800000 ;  /* 0x3f800000ff007424 */ /* 0x000fe200078e00ff */
[----:B------:R-:W-:Y:S01]  /*9da0*/  @P0 LEA.HI.X R5, R2, UR5, R5, 0x2, P2 ;  /* 0x0000000502050c11 */ /* 0x000fe200090f1405 */
[----:B------:R-:W-:Y:S01]  /*9db0*/  ULDC UR4, c[0x0][0x3f4] ;  /* 0x0000fd0000047ab9 */ /* 0x000fe20000000800 */
        /* <DEDUP_REMOVED lines=10> */
[----:B------:R-:W-:-:S04]  /*9e60*/  LOP3.LUT R0, R0, 0xfffffffe, RZ, 0xc0, !PT ;  /* 0xfffffffe00007812 */ /* 0x000fc800078ec0ff */
[----:B------:R-:W-:-:S04]  /*9e70*/  IADD3 R0, R213, -R0, RZ ;  /* 0x80000000d5007210 */ /* 0x000fc80007ffe0ff */
[----:B------:R-:W-:-:S04]  /*9e80*/  SHF.L.U32 R3, R0, 0x1f, RZ ;  /* 0x0000001f00037819 */ /* 0x000fc800000006ff */
[----:B------:R1:W2:Y:S03]  /*9e90*/  SYNCS.PHASECHK.TRANS64.TRYWAIT P0, [R18+URZ+0x22800], R3 ;  /* 0x02280003120075a7 */ /* 0x0002a6000800017f */
[----:B--2---:R-:W-:Y:S05]  /*9ea0*/  @!P0 NANOSLEEP.SYNCS 0x989680 ;  /* 0x009896800000895d */ /* 0x004fea0003900000 */
[----:B------:R-:W2:Y:S01]  /*9eb0*/  @!P0 SYNCS.PHASECHK.TRANS64 P0, [R18+URZ+0x22800], R3 ;  /* 0x02280003120085a7 */ /* 0x000ea2000800007f */
[----:B------:R-:W-:Y:S04]  /*9ec0*/  BSSY B0, `(.L_x_7487) ;  /* 0x0000006000007945 */ /* 0x000fe80003800000 */
[----:B--2---:R-:W-:Y:S05]  /*9ed0*/  @P0 BRA `(.L_x_7488) ;  /* 0x0000000000100947 */ /* 0x004fea0003800000 */
.L_x_7489:
[----:B--2---:R2:W3:Y:S02]  /*9ee0*/  SYNCS.PHASECHK.TRANS64.TRYWAIT P0, [R18+URZ+0x22800], R3 ;  /* 0x02280003120075a7 */ /* 0x0044e4000800017f */
[----:B---3--:R-:W-:Y:S05]  /*9ef0*/  @!P0 NANOSLEEP.SYNCS 0x989680 ;  /* 0x009896800000895d */ /* 0x008fea0003900000 */
[----:B------:R-:W3:Y:S02]  /*9f00*/  @!P0 SYNCS.PHASECHK.TRANS64 P0, [R18+URZ+0x22800], R3 ;  /* 0x02280003120085a7 */ /* 0x000ee4000800007f */
[----:B---3--:R-:W-:Y:S05]  /*9f10*/  @!P0 BRA `(.L_x_7489) ;  /* 0xfffffffc00f08947 */ /* 0x008fea000383ffff */
.L_x_7488:
[----:B------:R-:W-:Y:S05]  /*9f20*/  BSYNC B0 ;  /* 0x0000000000007941 */ /* 0x000fea0003800000 */
.L_x_7487:
[----:B------:R-:W-:Y:S05]  /*9f30*/  BRA `(.L_x_7490) ;  /* 0x0000003c00d47947 */ /* 0x000fea0003800000 */
.L_x_7486:
[----:B------:R-:W1:Y:S01]  /*9f40*/  LDC.64 R26, c[0x0][0x3e8] ;  /* 0x0000fa00ff1a7b82 */ /* 0x000e620000000a00 */
[----:B------:R-:W-:Y:S01]  /*9f50*/  LOP3.LUT P0, RZ, R30, 0x3ff, RZ, 0xc0, !PT ;  /* 0x000003ff1eff7812 */ /* 0x000fe2000780c0ff */
[----:B------:R-:W-:Y:S01]  /*9f60*/  ULDC.64 UR4, c[0x0][0x3f8] ;  /* 0x0000fe0000047ab9 */ /* 0x000fe20000000a00 */
[----:B-----5:R-:W-:Y:S01]  /*9f70*/  SHF.R.S32.HI R0, RZ, 0x1f, R24 ;  /* 0x0000001fff007819 */ /* 0x020fe20000011418 */
[----:B------:R-:W-:Y:S01]  /*9f80*/  ULDC.64 UR6, c[0x0][0x408] ;  /* 0x0001020000067ab9 */ /* 0x000fe20000000a00 */
[----:B------:R-:W-:Y:S03]  /*9f90*/  BSSY B6, `(.L_x_7491) ;  /* 0x000001b000067945 */ /* 0x000fe60003800000 */
[----:B------:R-:W2:Y:S01]  /*9fa0*/  LDC.64 R28, c[0x0][0x400] ;  /* 0x00010000ff1c7b82 */ /* 0x000ea20000000a00 */
[C---:B------:R-:W-:Y:S02]  /*9fb0*/  IMAD R3, R0.reuse, UR4, RZ ;  /* 0x0000000400037c24 */ /* 0x040fe4000f8e02ff */
[----:B------:R-:W-:-:S02]  /*9fc0*/  IMAD R5, R0, UR6, RZ ;  /* 0x0000000600057c24 */ /* 0x000fc4000f8e02ff */
[C---:B------:R-:W-:Y:S02]  /*9fd0*/  IMAD R3, R24.reuse, UR5, R3 ;  /* 0x0000000518037c24 */ /* 0x040fe4000f8e0203 */
[C---:B------:R-:W-:Y:S02]  /*9fe0*/  IMAD R5, R24.reuse, UR7, R5 ;  /* 0x0000000718057c24 */ /* 0x040fe4000f8e0205 */
[----:B-1----:R-:W-:-:S04]  /*9ff0*/  IMAD.WIDE.U32 R26, R24, UR4, R26 ;  /* 0x00000004181a7c25 */ /* 0x002fc8000f8e001a */
[----:B--2---:R-:W-:-:S04]  /*a000*/  IMAD.WIDE.U32 R28, R24, UR6, R28 ;  /* 0x00000006181c7c25 */ /* 0x004fc8000f8e001c */
[----:B------:R-:W-:Y:S02]  /*a010*/  IMAD.IADD R24, R3, 0x1, R27 ;  /* 0x0000000103187824 */ /* 0x000fe400078e021b */
[----:B------:R-:W-:Y:S01]  /*a020*/  IMAD.IADD R30, R5, 0x1, R29 ;  /* 0x00000001051e7824 */ /* 0x000fe200078e021d */
        /* <DEDUP_REMOVED lines=14> */
[----:B-1----:R-:W-:-:S07]  /*a110*/  IMAD.MOV.U32 R13, RZ, RZ, RZ ;  /* 0x000000ffff0d7224 */ /* 0x002fce00078e00ff */
[----:B------:R-:W-:-:S07]  /*a120*/  LEPC R20, `(.L_x_7492) ;  /* 0x000000001014794e */ /* 0x000fce0000000000 */
[----:B0-2---:R-:W-:Y:S05]  /*a130*/  CALL.ABS.NOINC R14 ;  /* 0x000000000e007343 */ /* 0x005fea0003c00000 */
.L_x_7492:
[----:B------:R-:W-:Y:S05]  /*a140*/  BSYNC B6 ;  /* 0x0000000000067941 */ /* 0x000fea0003800000 */
.L_x_7491:
[----:B------:R-:W-:Y:S01]  /*a150*/  ULDC.U8 UR4, c[0x0][0x410] ;  /* 0x0001040000047ab9 */ /* 0x000fe20000000000 */
[----:B------:R-:W-:Y:S01]  /*a160*/  BSSY B0, `(.L_x_7493) ;  /* 0x00003ca000007945 */ /* 0x000fe20003800000 */
[----:B------:R-:W-:Y:S02]  /*a170*/  ISETP.NE.AND P0, PT, RZ, UR4, PT ;  /* 0x00000004ff007c0c */ /* 0x000fe4000bf05270 */
[----:B------:R-:W-:-:S11]  /*a180*/  LEA R4, R169, R194, 0x7 ;  /* 0x000000c2a9047211 */ /* 0x000fd600078e38ff */
[----:B------:R-:W-:Y:S05]  /*a190*/  @!P0 BRA `(.L_x_7494) ;  /* 0x0000001c00ac8947 */ /* 0x000fea0003800000 */
[----:B------:R-:W-:-:S03]  /*a1a0*/  UMOV UR4, 0xffffffff ;  /* 0xffffffff00047882 */ /* 0x000fc60000000000 */
[----:B------:R-:W-:Y:S05]  /*a1b0*/  BRA.DIV UR4, `(.L_x_7495) ;  /* 0x0000016e04487947 */ /* 0x000fea000b800000 */
[----:B------:R1:W2:Y:S04]  /*a1c0*/  SHFL.IDX PT, R0, R26, RZ, 0x1c1f ;  /* 0x001c1fff1a007589 */ /* 0x0002a800000e0000 */
[----:B------:R1:W3:Y:S04]  /*a1d0*/  SHFL.IDX PT, R14, R28, RZ, 0x1c1f ;  /* 0x001c1fff1c0e7589 */ /* 0x0002e800000e0000 */
[----:B------:R1:W4:Y:S04]  /*a1e0*/  SHFL.IDX PT, R3, R24, RZ, 0x1c1f ;  /* 0x001c1fff18037589 */ /* 0x00032800000e0000 */
[----:B------:R1:W0:Y:S02]  /*a1f0*/  SHFL.IDX PT, R5, R30, RZ, 0x1c1f ;  /* 0x001c1fff1e057589 */ /* 0x00022400000e0000 */
.L_x_7742:
[C---:B------:R-:W-:Y:S01]  /*a200*/  IMAD.SHL.U32 R6, R204.reuse, 0x80, RZ ;  /* 0x00000080cc067824 */ /* 0x040fe200078e00ff */
[----:B------:R-:W-:Y:S01]  /*a210*/  ULDC UR4, c[0x0][0x448] ;  /* 0x0001120000047ab9 */ /* 0x000fe20000000800 */
[----:B------:R-:W-:Y:S01]  /*a220*/  BSSY B1, `(.L_x_7496) ;  /* 0x0000027000017945 */ /* 0x000fe20003800000 */
[----:B------:R-:W-:Y:S01]  /*a230*/  IMAD R25, R25, UR4, RZ ;  /* 0x0000000419197c24 */ /* 0x000fe2000f8e02ff */
[----:B------:R-:W-:Y:S02]  /*a240*/  LOP3.LUT P0, RZ, R204, 0x4, RZ, 0xc0, !PT ;  /* 0x00000004ccff7812 */ /* 0x000fe4000780c0ff */
[----:B------:R-:W-:Y:S02]  /*a250*/  CS2R R12, SRZ ;  /* 0x00000000000c7805 */ /* 0x000fe4000001ff00 */
[----:B------:R-:W-:Y:S01]  /*a260*/  LOP3.LUT R7, R6, 0x380, RZ, 0xc0, !PT ;  /* 0x0000038006077812 */ /* 0x000fe200078ec0ff */
[----:B-1----:R-:W-:Y:S01]  /*a270*/  IMAD R30, R169, -0x80, R25 ;  /* 0xffffff80a91e7824 */ /* 0x002fe200078e0219 */
[----:B------:R-:W-:-:S02]  /*a280*/  ISETP.GE.AND P1, PT, R4, R25, PT ;  /* 0x000000190400720c */ /* 0x000fc40003f26270 */
[----:B------:R-:W-:Y:S02]  /*a290*/  CS2R R24, SRZ ;  /* 0x0000000000187805 */ /* 0x000fe4000001ff00 */
[----:B------:R-:W-:Y:S02]  /*a2a0*/  LEA.HI R6, R213, R213, RZ, 0x1 ;  /* 0x000000d5d5067211 */ /* 0x000fe400078f08ff */
[----:B------:R-:W-:Y:S02]  /*a2b0*/  CS2R R20, SRZ ;  /* 0x0000000000147805 */ /* 0x000fe4000001ff00 */
[----:B------:R-:W-:Y:S02]  /*a2c0*/  LOP3.LUT R8, R7, 0x30, R16, 0xf8, !PT ;  /* 0x0000003007087812 */ /* 0x000fe400078ef810 */
[----:B------:R-:W-:Y:S02]  /*a2d0*/  SHF.R.U32.HI R7, RZ, 0x3, R7 ;  /* 0x00000003ff077819 */ /* 0x000fe40000011607 */
[----:B------:R-:W-:-:S02]  /*a2e0*/  LOP3.LUT R6, R6, 0xfffffffe, RZ, 0xc0, !PT ;  /* 0xfffffffe06067812 */ /* 0x000fc400078ec0ff */
[----:B------:R-:W-:-:S03]  /*a2f0*/  LOP3.LUT R7, R8, R7, RZ, 0x3c, !PT ;  /* 0x0000000708077212 */ /* 0x000fc600078e3cff */
[----:B------:R-:W-:Y:S01]  /*a300*/  IMAD.IADD R41, R213, 0x1, -R6 ;  /* 0x00000001d5297824 */ /* 0x000fe200078e0a06 */
[----:B------:R-:W-:Y:S02]  /*a310*/  IADD3 R9, R18, R7, R203 ;  /* 0x0000000712097210 */ /* 0x000fe40007ffe0cb */
[----:B------:R-:W-:Y:S02]  /*a320*/  CS2R R6, SRZ ;  /* 0x0000000000067805 */ /* 0x000fe4000001ff00 */
[----:B------:R-:W-:Y:S01]  /*a330*/  SHF.L.U32 R41, R41, 0x1f, RZ ;  /* 0x0000001f29297819 */ /* 0x000fe200000006ff */
[C---:B------:R-:W-:Y:S01]  /*a340*/  VIADD R32, R9.reuse, 0x14400 ;  /* 0x0001440009207836 */ /* 0x040fe20000000000 */
[----:B------:R-:W-:Y:S01]  /*a350*/  IADD3 R8, R9, 0x14440, RZ ;  /* 0x0001444009087810 */ /* 0x000fe20007ffe0ff */
[----:B------:R-:W-:Y:S06]  /*a360*/  @P1 BRA `(.L_x_7497) ;  /* 0x0000000000481947 */ /* 0x000fec0003800000 */
[----:B------:R-:W-:Y:S02]  /*a370*/  ULDC UR4, c[0x0][0x3f4] ;  /* 0x0000fd0000047ab9 */ /* 0x000fe40000000800 */
[----:B------:R-:W-:Y:S02]  /*a380*/  ISETP.GE.AND P2, PT, R22, UR4, PT ;  /* 0x0000000416007c0c */ /* 0x000fe4000bf46270 */
[----:B------:R-:W-:Y:S02]  /*a390*/  ISETP.GE.AND P1, PT, R195, UR4, PT ;  /* 0x00000004c3007c0c */ /* 0x000fe4000bf26270 */
[----:B------:R-:W-:-:S09]  /*a3a0*/  CS2R R24, SRZ ;  /* 0x0000000000187805 */ /* 0x000fd2000001ff00 */
[----:B------:R-:W-:Y:S02]  /*a3b0*/  @!P2 SHF.R.S32.HI R4, RZ, 0x1f, R22 ;  /* 0x0000001fff04a819 */ /* 0x000fe40000011416 */
[-C--:B--2---:R-:W-:Y:S02]  /*a3c0*/  @!P2 IADD3 R10, P3, R22, R0.reuse, RZ ;  /* 0x00000000160aa210 */ /* 0x084fe40007f7e0ff */
[----:B------:R-:W-:-:S03]  /*a3d0*/  @!P1 IADD3 R28, P4, R195, R0, RZ ;  /* 0x00000000c31c9210 */ /* 0x000fc60007f9e0ff */
[----:B----4-:R-:W-:Y:S01]  /*a3e0*/  @!P2 IMAD.X R11, R3, 0x1, R4, P3 ;  /* 0x00000001030ba824 */ /* 0x010fe200018e0604 */
[-C--:B---3--:R-:W-:Y:S02]  /*a3f0*/  @!P2 IADD3 R26, P3, R22, R14.reuse, RZ ;  /* 0x0000000e161aa210 */ /* 0x088fe40007f7e0ff */
[----:B------:R-:W-:Y:S02]  /*a400*/  @!P1 IADD3 R14, P5, R195, R14, RZ ;  /* 0x0000000ec30e9210 */ /* 0x000fe40007fbe0ff */
[----:B------:R-:W-:Y:S01]  /*a410*/  CS2R R6, SRZ ;  /* 0x0000000000067805 */ /* 0x000fe2000001ff00 */
[----:B------:R-:W-:Y:S01]  /*a420*/  @!P1 IMAD.X R29, R3, 0x1, R218, P4 ;  /* 0x00000001031d9824 */ /* 0x000fe200020e06da */
[----:B------:R1:W5:Y:S01]  /*a430*/  @!P2 LD.E.64 R12, desc[UR60][R10.64] ;  /* 0x0000003c0a0ca980 */ /* 0x000362000c101b00 */
[C---:B0-----:R-:W-:Y:S01]  /*a440*/  @!P2 IMAD.X R27, R5.reuse, 0x1, R4, P3 ;  /* 0x00000001051ba824 */ /* 0x041fe200018e0604 */
[----:B------:R-:W-:Y:S02]  /*a450*/  @!P1 IADD3.X R15, R5, R218, RZ, P5, !PT ;  /* 0x000000da050f9210 */ /* 0x000fe40002ffe4ff */
[----:B------:R1:W5:Y:S04]  /*a460*/  @!P1 LD.E.64 R24, desc[UR60][R28.64] ;  /* 0x0000003c1c189980 */ /* 0x000368000c101b00 */
[----:B------:R1:W5:Y:S04]  /*a470*/  @!P2 LD.E.64 R20, desc[UR60][R26.64] ;  /* 0x0000003c1a14a980 */ /* 0x000368000c101b00 */
[----:B------:R1:W5:Y:S02]  /*a480*/  @!P1 LD.E.64 R6, desc[UR60][R14.64] ;  /* 0x0000003c0e069980 */ /* 0x000364000c101b00 */
.L_x_7497:
[----:B------:R-:W-:Y:S05]  /*a490*/  BSYNC B1 ;  /* 0x0000000000017941 */ /* 0x000fea0003800000 */
.L_x_7496:
[----:B------:R-:W-:Y:S01]  /*a4a0*/  @P0 VIADD R8, R32, 0xffffffc0 ;  /* 0xffffffc020080836 */ /* 0x000fe20000000000 */
[----:B------:R-:W0:Y:S01]  /*a4b0*/  SYNCS.PHASECHK.TRANS64.TRYWAIT P0, [R18+URZ+0x22800], R41 ;  /* 0x02280029120075a7 */ /* 0x000e22000800017f */
[----:B--2--5:R-:W-:Y:S01]  /*a4c0*/  SHF.R.U32.HI R0, RZ, 0x8, R12 ;  /* 0x00000008ff007819 */ /* 0x024fe2000001160c */
[----:B------:R-:W-:Y:S01]  /*a4d0*/  BSSY B1, `(.L_x_7498) ;  /* 0x000002e000017945 */ /* 0x000fe20003800000 */
[----:B----4-:R-:W-:Y:S02]  /*a4e0*/  SHF.R.U32.HI R3, RZ, 0x8, R24 ;  /* 0x00000008ff037819 */ /* 0x010fe40000011618 */
[----:B-1----:R-:W-:Y:S02]  /*a4f0*/  SHF.R.U32.HI R26, RZ, 0x8, R25 ;  /* 0x00000008ff1a7819 */ /* 0x002fe40000011619 */
[----:B------:R-:W-:Y:S02]  /*a500*/  LOP3.LUT R4, R12, 0xff, RZ, 0xc0, !PT ;  /* 0x000000ff0c047812 */ /* 0x000fe400078ec0ff */
[----:B---3--:R-:W-:-:S02]  /*a510*/  LOP3.LUT R14, R24, 0xff, RZ, 0xc0, !PT ;  /* 0x000000ff180e7812 */ /* 0x008fc400078ec0ff */
[----:B0-----:R-:W-:Y:S02]  /*a520*/  LOP3.LUT R5, R0, 0xff, RZ, 0xc0, !PT ;  /* 0x000000ff00057812 */ /* 0x001fe400078ec0ff */
[----:B------:R-:W-:Y:S02]  /*a530*/  LOP3.LUT R3, R3, 0xff, RZ, 0xc0, !PT ;  /* 0x000000ff03037812 */ /* 0x000fe400078ec0ff */
[----:B------:R-:W-:Y:S02]  /*a540*/  SHF.R.U32.HI R11, RZ, 0x8, R13 ;  /* 0x00000008ff0b7819 */ /* 0x000fe4000001160d */
[----:B------:R-:W-:Y:S02]  /*a550*/  LOP3.LUT R15, R25, 0xff, RZ, 0xc0, !PT ;  /* 0x000000ff190f7812 */ /* 0x000fe400078ec0ff */
[----:B------:R-:W-:Y:S02]  /*a560*/  LOP3.LUT R0, R26, 0xff, RZ, 0xc0, !PT ;  /* 0x000000ff1a007812 */ /* 0x000fe400078ec0ff */
[----:B------:R-:W-:-:S02]  /*a570*/  PRMT R5, R5, 0x7604, R4 ;  /* 0x0000760405057816 */ /* 0x000fc40000000004 */
[----:B------:R-:W-:Y:S02]  /*a580*/  PRMT R27, R3, 0x7604, R14 ;  /* 0x00007604031b7816 */ /* 0x000fe4000000000e */
[----:B------:R-:W-:Y:S02]  /*a590*/  LOP3.LUT R10, R13, 0xff, RZ, 0xc0, !PT ;  /* 0x000000ff0d0a7812 */ /* 0x000fe400078ec0ff */
[----:B------:R-:W-:Y:S02]  /*a5a0*/  LOP3.LUT R11, R11, 0xff, RZ, 0xc0, !PT ;  /* 0x000000ff0b0b7812 */ /* 0x000fe400078ec0ff */
[----:B------:R-:W-:Y:S02]  /*a5b0*/  PRMT R4, R0, 0x7604, R15 ;  /* 0x0000760400047816 */ /* 0x000fe4000000000f */
[----:B------:R-:W-:Y:S02]  /*a5c0*/  SHF.R.U32.HI R3, RZ, 0x8, R6 ;  /* 0x00000008ff037819 */ /* 0x000fe40000011606 */
[----:B------:R-:W-:-:S02]  /*a5d0*/  SHF.R.U32.HI R0, RZ, 0x8, R20 ;  /* 0x00000008ff007819 */ /* 0x000fc40000011614 */
[----:B------:R-:W-:Y:S02]  /*a5e0*/  PRMT R10, R11, 0x7604, R10 ;  /* 0x000076040b0a7816 */ /* 0x000fe4000000000a */
[----:B------:R-:W-:Y:S02]  /*a5f0*/  LOP3.LUT R26, R6, 0xff, RZ, 0xc0, !PT ;  /* 0x000000ff061a7812 */ /* 0x000fe400078ec0ff */
[----:B------:R-:W-:Y:S02]  /*a600*/  LOP3.LUT R3, R3, 0xff, RZ, 0xc0, !PT ;  /* 0x000000ff03037812 */ /* 0x000fe400078ec0ff */
[----:B------:R-:W-:Y:S02]  /*a610*/  LOP3.LUT R11, R20, 0xff, RZ, 0xc0, !PT ;  /* 0x000000ff140b7812 */ /* 0x000fe400078ec0ff */
[----:B------:R-:W-:Y:S02]  /*a620*/  LOP3.LUT R0, R0, 0xff, RZ, 0xc0, !PT ;  /* 0x000000ff00007812 */ /* 0x000fe400078ec0ff */
[----:B------:R-:W-:-:S02]  /*a630*/  SHF.R.U32.HI R15, RZ, 0x8, R21 ;  /* 0x00000008ff0f7819 */ /* 0x000fc40000011615 */
[----:B------:R-:W-:Y:S02]  /*a640*/  SHF.R.U32.HI R29, RZ, 0x8, R7 ;  /* 0x00000008ff1d7819 */ /* 0x000fe40000011607 */
[----:B------:R-:W-:Y:S02]  /*a650*/  PRMT R37, R3, 0x7604, R26 ;  /* 0x0000760403257816 */ /* 0x000fe4000000001a */
[----:B------:R-:W-:Y:S02]  /*a660*/  PRMT R33, R0, 0x7604, R11 ;  /* 0x0000760400217816 */ /* 0x000fe4000000000b */
[----:B------:R-:W-:Y:S02]  /*a670*/  SHF.R.U32.HI R3, RZ, 0x10, R13 ;  /* 0x00000010ff037819 */ /* 0x000fe4000001160d */
[----:B------:R-:W-:Y:S02]  /*a680*/  SHF.R.U32.HI R11, RZ, 0x10, R25 ;  /* 0x00000010ff0b7819 */ /* 0x000fe40000011619 */
[----:B------:R-:W-:Y:S01]  /*a690*/  SHF.R.U32.HI R39, RZ, 0x10, R7 ;  /* 0x00000010ff277819 */ /* 0x000fe20000011607 */
[----:B------:R-:W-:Y:S01]  /*a6a0*/  IMAD.U32 R3, R3, 0x10000, RZ ;  /* 0x0001000003037824 */ /* 0x000fe200078e00ff */
[----:B------:R-:W-:Y:S01]  /*a6b0*/  LOP3.LUT R14, R21, 0xff, RZ, 0xc0, !PT ;  /* 0x000000ff150e7812 */ /* 0x000fe200078ec0ff */
[----:B------:R-:W-:Y:S01]  /*a6c0*/  IMAD.U32 R11, R11, 0x10000, RZ ;  /* 0x000100000b0b7824 */ /* 0x000fe200078e00ff */
[----:B------:R-:W-:Y:S01]  /*a6d0*/  LOP3.LUT R28, R7, 0xff, RZ, 0xc0, !PT ;  /* 0x000000ff071c7812 */ /* 0x000fe200078ec0ff */
[----:B------:R-:W-:Y:S01]  /*a6e0*/  IMAD.U32 R39, R39, 0x10000, RZ ;  /* 0x0001000027277824 */ /* 0x000fe200078e00ff */
[----:B------:R-:W-:-:S02]  /*a6f0*/  LOP3.LUT R15, R15, 0xff, RZ, 0xc0, !PT ;  /* 0x000000ff0f0f7812 */ /* 0x000fc400078ec0ff */
[----:B------:R-:W-:Y:S02]  /*a700*/  LOP3.LUT R29, R29, 0xff, RZ, 0xc0, !PT ;  /* 0x000000ff1d1d7812 */ /* 0x000fe400078ec0ff */
[----:B------:R-:W-:Y:S02]  /*a710*/  SHF.R.U32.HI R35, RZ, 0x10, R21 ;  /* 0x00000010ff237819 */ /* 0x000fe40000011615 */
[----:B------:R-:W-:Y:S02]  /*a720*/  PRMT R14, R15, 0x7604, R14 ;  /* 0x000076040f0e7816 */ /* 0x000fe4000000000e */
[----:B------:R-:W-:Y:S02]  /*a730*/  PRMT R28, R29, 0x7604, R28 ;  /* 0x000076041d1c7816 */ /* 0x000fe4000000001c */
[----:B------:R-:W-:Y:S02]  /*a740*/  SHF.L.U32 R35, R35, 0x10, RZ ;  /* 0x0000001023237819 */ /* 0x000fe400000006ff */
[----:B------:R-:W-:-:S02]  /*a750*/  LOP3.LUT R15, R10, 0xff0000, R3, 0xf8, !PT ;  /* 0x00ff00000a0f7812 */ /* 0x000fc400078ef803 */
[----:B------:R-:W-:Y:S02]  /*a760*/  LOP3.LUT R29, R4, 0xff0000, R11, 0xf8, !PT ;  /* 0x00ff0000041d7812 */ /* 0x000fe400078ef80b */
[----:B------:R-:W-:Y:S02]  /*a770*/  LOP3.LUT R35, R14, 0xff0000, R35, 0xf8, !PT ;  /* 0x00ff00000e237812 */ /* 0x000fe400078ef823 */
[----:B------:R-:W-:Y:S02]  /*a780*/  LOP3.LUT R39, R28, 0xff0000, R39, 0xf8, !PT ;  /* 0x00ff00001c277812 */ /* 0x000fe400078ef827 */
[----:B------:R-:W-:Y:S01]  /*a790*/  LOP3.LUT R3, R5, 0xff0000, R12, 0xf8, !PT ;  /* 0x00ff000005037812 */ /* 0x000fe200078ef80c */
[----:B------:R-:W-:Y:S06]  /*a7a0*/  @!P0 BRA `(.L_x_7499) ;  /* 0x00000168003c8947 */ /* 0x000fec0003800000 */
.L_x_7743:
[----:B------:R-:W-:Y:S05]  /*a7b0*/  BSYNC B1 ;  /* 0x0000000000017941 */ /* 0x000fea0003800000 */
.L_x_7498:
        /* <DEDUP_REMOVED lines=15> */
[----:B------:R-:W1:Y:S01]  /*a8b0*/  LDC R4, c[0x0][0x3f4] ;  /* 0x0000fd00ff047b82 */ /* 0x000e620000000800 */
[----:B------:R-:W-:Y:S01]  /*a8c0*/  BSSY B2, `(.L_x_7502) ;  /* 0x000005e000027945 */ /* 0x000fe20003800000 */
[-C--:B-1----:R-:W-:Y:S02]  /*a8d0*/  ISETP.GE.AND P0, PT, R22, R4.reuse, PT ;  /* 0x000000041600720c */ /* 0x082fe40003f06270 */
[----:B------:R-:W-:-:S11]  /*a8e0*/  ISETP.GE.AND P1, PT, R195, R4, PT ;  /* 0x00000004c300720c */ /* 0x000fd60003f26270 */
[----:B------:R-:W-:Y:S05]  /*a8f0*/  @P0 BRA `(.L_x_7503) ;  /* 0x0000000400680947 */ /* 0x000fea0003800000 */
[----:B------:R-:W1:Y:S01]  /*a900*/  LDS.128 R4, [R9+0x14400] ;  /* 0x0144000009047984 */ /* 0x000e620000000c00 */
        /* <DEDUP_REMOVED lines=14> */
[CC--:B------:R-:W-:Y:S01]  /*a9f0*/  FMUL.FTZ R5, R21.reuse, R32.reuse ;  /* 0x0000002015057220 */ /* 0x0c0fe20000410000 */
[----:B------:R-:W-:Y:S01]  /*aa00*/  FMUL.FTZ R33, R21, R29 ;  /* 0x0000001d15217220 */ /* 0x000fe20000410000 */
[----:B------:R-:W-:Y:S02]  /*aa10*/  F2FP.F16.E4M3.UNPACK_B R21, R7 ;  /* 0x00000007ff15723e */ /* 0x000fe400020006ff */
[C---:B------:R-:W-:Y:S01]  /*aa20*/  FFMA.FTZ R36, R24.reuse, R29, -R5 ;  /* 0x0000001d18247223 */ /* 0x040fe20000010805 */
        /* <DEDUP_REMOVED lines=35> */
[-C--:B0-----:R-:W-:Y:S01]  /*ac60*/  FMUL.FTZ R41, R5, R24.reuse ;  /* 0x0000001805297220 */ /* 0x081fe20000410000 */
        /* <DEDUP_REMOVED lines=35> */
.L_x_7503:
[----:B------:R-:W-:Y:S05]  /*aea0*/  BSYNC B2 ;  /* 0x0000000000027941 */ /* 0x000fea0003800000 */
.L_x_7502:
[----:B------:R-:W-:Y:S05]  /*aeb0*/  @P1 BRA `(.L_x_7501) ;  /* 0x0000000400681947 */ /* 0x000fea0003800000 */
[----:B-1----:R-:W1:Y:S01]  /*aec0*/  LDS.128 R4, [R8] ;  /* 0x0000000008047984 */ /* 0x002e620000000c00 */
        /* <DEDUP_REMOVED lines=88> */
[----:B------:R2:W-:Y:S02]  /*b450*/  STS.128 [R8], R4 ;  /* 0x0000000408007388 */ /* 0x0005e40000000c00 */
.L_x_7501:
[----:B------:R-:W-:Y:S05]  /*b460*/  BSYNC B1 ;  /* 0x0000000000017941 */ /* 0x000fea0003800000 */
.L_x_7500:
[----:B------:R-:W-:-:S13]  /*b470*/  ISETP.GE.AND P0, PT, R221, R11, PT ;  /* 0x0000000bdd00720c */ /* 0x000fda0003f06270 */
[----:B------:R-:W-:Y:S05]  /*b480*/  @P0 BRA `(.L_x_7504) ;  /* 0x00000028005c0947 */ /* 0x000fea0003800000 */
[----:B-12---:R-:W1:Y:S01]  /*b490*/  LDC R4, c[0x0][0x3f4] ;  /* 0x0000fd00ff047b82 */ /* 0x006e620000000800 */
[----:B------:R-:W-:Y:S01]  /*b4a0*/  BSSY B1, `(.L_x_7505) ;  /* 0x000005e000017945 */ /* 0x000fe20003800000 */
[-C--:B-1----:R-:W-:Y:S02]  /*b4b0*/  ISETP.GE.AND P0, PT, R22, R4.reuse, PT ;  /* 0x000000041600720c */ /* 0x082fe40003f06270 */
[----:B------:R-:W-:-:S11]  /*b4c0*/  ISETP.GE.AND P1, PT, R195, R4, PT ;  /* 0x00000004c300720c */ /* 0x000fd60003f26270 */
[----:B------:R-:W-:Y:S05]  /*b4d0*/  @P0 BRA `(.L_x_7506) ;  /* 0x0000000400680947 */ /* 0x000fea0003800000 */
[----:B------:R-:W1:Y:S01]  /*b4e0*/  LDS.128 R4, [R9+0x16400] ;  /* 0x0164000009047984 */ /* 0x000e620000000c00 */
[----:B------:R-:W-:Y:S02]  /*b4f0*/  F2FP.F16.E4M3.UNPACK_B R32, R15 ;  /* 0x0000000fff20723e */ /* 0x000fe400020006ff */
[----:B------:R-:W-:-:S03]  /*b500*/  F2FP.F16.E4M3.UNPACK_B R29, R3 ;  /* 0x00000003ff1d723e */ /* 0x000fc600020006ff */
[--C-:B------:R-:W-:Y:S02]  /*b510*/  HADD2.F32 R33, -RZ, R32.reuse.H1_H1 ;  /* 0x30000020ff217230 */ /* 0x100fe40000004100 */
[----:B------:R-:W-:Y:S02]  /*b520*/  HADD2.F32 R27, -RZ, R29.H1_H1 ;  /* 0x3000001dff1b7230 */ /* 0x000fe40000004100 */
[----:B------:R-:W-:Y:S01]  /*b530*/  HADD2.F32 R34, -RZ, R32.H0_H0 ;  /* 0x20000020ff227230 */ /* 0x000fe20000004100 */
[----:B------:R-:W-:Y:S02]  /*b540*/  F2FP.F16.E4M3.UNPACK_B R32, R15.H1 ;  /* 0x0000000fff20723e */ /* 0x000fe400030006ff */
        /* <DEDUP_REMOVED lines=26> */
[----:B------:R-:W-:Y:S01]  /*b6f0*/  HADD2.F32 R34, -RZ, R32.H0_H0 ;  /* 0x20000020ff227230 */ /* 0x000fe20000004100 */
[----:B------:R-:W-:Y:S01]  /*b700*/  F2FP.F16.E4M3.UNPACK_B R7, R7.H1 ;  /* 0x00000007ff07723e */ /* 0x000fe200030006ff */
[--C-:B------:R-:W-:Y:S02]  /*b710*/  HADD2.F32 R3, -RZ, R24.reuse.H1_H1 ;  /* 0x30000018ff037230 */ /* 0x100fe40000004100 */
[C---:B------:R-:W-:Y:S01]  /*b720*/  FMUL.FTZ R32, R21.reuse, R5 ;  /* 0x0000000515207220 */ /* 0x040fe20000410000 */
[----:B------:R-:W-:Y:S01]  /*b730*/  FFMA.FTZ R21, R21, R25, -R4 ;  /* 0x0000001915157223 */ /* 0x000fe20000010804 */
[----:B------:R-:W-:Y:S01]  /*b740*/  HADD2.F32 R4, -RZ, R29.H0_H0 ;  /* 0x2000001dff047230 */ /* 0x000fe20000004100 */
[----:B------:R-:W-:Y:S01]  /*b750*/  F2FP.F16.E4M3.UNPACK_B R29, R20 ;  /* 0x00000014ff1d723e */ /* 0x000fe200020006ff */
[----:B------:R-:W-:-:S02]  /*b760*/  HADD2.F32 R24, -RZ, R24.H0_H0 ;  /* 0x20000018ff187230 */ /* 0x000fc40000004100 */
[----:B------:R-:W-:Y:S01]  /*b770*/  FMUL.FTZ R5, R34, R3 ;  /* 0x0000000322057220 */ /* 0x000fe20000410000 */
[----:B------:R-:W-:Y:S01]  /*b780*/  FFMA.FTZ R32, R33, R25, R32 ;  /* 0x0000001921207223 */ /* 0x000fe20000010020 */
[----:B------:R-:W-:Y:S01]  /*b790*/  F2FP.F16.E4M3.UNPACK_B R25, R12 ;  /* 0x0000000cff19723e */ /* 0x000fe200020006ff */
[C---:B------:R-:W-:Y:S01]  /*b7a0*/  FMUL.FTZ R3, R4.reuse, R3 ;  /* 0x0000000304037220 */ /* 0x040fe20000410000 */
[----:B------:R-:W-:Y:S01]  /*b7b0*/  FFMA.FTZ R5, R4, R24, -R5 ;  /* 0x0000001804057223 */ /* 0x000fe20000010805 */
[----:B------:R-:W-:Y:S01]  /*b7c0*/  HADD2.F32 R40, -RZ, R29.H1_H1 ;  /* 0x3000001dff287230 */ /* 0x000fe20000004100 */
[----:B------:R-:W-:Y:S01]  /*b7d0*/  F2FP.F16.E4M3.UNPACK_B R20, R20.H1 ;  /* 0x00000014ff14723e */ /* 0x000fe200030006ff */
[----:B------:R-:W-:Y:S02]  /*b7e0*/  HADD2.F32 R4, -RZ, R6.H1_H1 ;  /* 0x30000006ff047230 */ /* 0x000fe40000004100 */
[----:B------:R-:W-:Y:S01]  /*b7f0*/  FFMA.FTZ R24, R34, R24, R3 ;  /* 0x0000001822187223 */ /* 0x000fe20000010003 */
[--C-:B------:R-:W-:Y:S01]  /*b800*/  HADD2.F32 R36, -RZ, R25.reuse.H1_H1 ;  /* 0x30000019ff247230 */ /* 0x100fe20000004100 */
[----:B------:R-:W-:Y:S01]  /*b810*/  F2FP.SATFINITE.E4M3.F32.PACK_AB_MERGE_C R21, R32, R21, RZ ;  /* 0x000000152015723e */ /* 0x000fe200048070ff */
[----:B------:R-:W-:-:S02]  /*b820*/  HADD2.F32 R34, -RZ, R25.H0_H0 ;  /* 0x20000019ff227230 */ /* 0x000fc40000004100 */
[-C--:B------:R-:W-:Y:S01]  /*b830*/  FMUL.FTZ R25, R40, R4.reuse ;  /* 0x0000000428197220 */ /* 0x080fe20000410000 */
[----:B------:R-:W-:Y:S02]  /*b840*/  HADD2.F32 R6, -RZ, R6.H0_H0 ;  /* 0x20000006ff067230 */ /* 0x000fe40000004100 */
[C---:B------:R-:W-:Y:S01]  /*b850*/  FMUL.FTZ R33, R36.reuse, R4 ;  /* 0x0000000424217220 */ /* 0x040fe20000410000 */
[----:B------:R-:W-:Y:S01]  /*b860*/  HADD2.F32 R38, -RZ, R29.H0_H0 ;  /* 0x2000001dff267230 */ /* 0x000fe20000004100 */
[----:B------:R-:W-:Y:S01]  /*b870*/  F2FP.F16.E4M3.UNPACK_B R4, R12.H1 ;  /* 0x0000000cff04723e */ /* 0x000fe200030006ff */
[--C-:B------:R-:W-:Y:S02]  /*b880*/  HADD2.F32 R3, -RZ, R26.reuse.H1_H1 ;  /* 0x3000001aff037230 */ /* 0x100fe40000004100 */
[-C--:B------:R-:W-:Y:S01]  /*b890*/  FFMA.FTZ R29, R36, R6.reuse, -R25 ;  /* 0x00000006241d7223 */ /* 0x080fe20000010819 */
[----:B------:R-:W-:Y:S02]  /*b8a0*/  HADD2.F32 R26, -RZ, R26.H0_H0 ;  /* 0x2000001aff1a7230 */ /* 0x000fe40000004100 */
[----:B------:R-:W-:Y:S01]  /*b8b0*/  FFMA.FTZ R12, R40, R6, R33 ;  /* 0x00000006280c7223 */ /* 0x000fe20000010021 */
[----:B------:R-:W-:-:S02]  /*b8c0*/  HADD2.F32 R35, -RZ, R4.H1_H1 ;  /* 0x30000004ff237230 */ /* 0x000fc40000004100 */
[-C--:B------:R-:W-:Y:S01]  /*b8d0*/  FMUL.FTZ R25, R38, R3.reuse ;  /* 0x0000000326197220 */ /* 0x080fe20000410000 */
[----:B------:R-:W-:Y:S01]  /*b8e0*/  FMUL.FTZ R3, R34, R3 ;  /* 0x0000000322037220 */ /* 0x000fe20000410000 */
[----:B------:R-:W-:Y:S01]  /*b8f0*/  HADD2.F32 R33, -RZ, R4.H0_H0 ;  /* 0x20000004ff217230 */ /* 0x000fe20000004100 */
[----:B------:R-:W-:Y:S01]  /*b900*/  F2FP.SATFINITE.E4M3.F32.PACK_AB_MERGE_C R12, R12, R29, RZ ;  /* 0x0000001d0c0c723e */ /* 0x000fe200048070ff */
[--C-:B------:R-:W-:Y:S02]  /*b910*/  HADD2.F32 R39, -RZ, R20.reuse.H1_H1 ;  /* 0x30000014ff277230 */ /* 0x100fe40000004100 */
[-C--:B------:R-:W-:Y:S01]  /*b920*/  FFMA.FTZ R6, R34, R26.reuse, -R25 ;  /* 0x0000001a22067223 */ /* 0x080fe20000010819 */
        /* <DEDUP_REMOVED lines=19> */
[----:B------:R-:W-:-:S05]  /*ba60*/  F2FP.SATFINITE.E4M3.F32.PACK_AB_MERGE_C R7, R20, R7, R3 ;  /* 0x000000071407723e */ /* 0x000fca0004807003 */
[----:B------:R1:W-:Y:S02]  /*ba70*/  STS.128 [R9+0x16400], R4 ;  /* 0x0164000409007388 */ /* 0x0003e40000000c00 */
.L_x_7506:
[----:B------:R-:W-:Y:S05]  /*ba80*/  BSYNC B1 ;  /* 0x0000000000017941 */ /* 0x000fea0003800000 */
.L_x_7505:
[----:B------:R-:W-:Y:S05]  /*ba90*/  @P1 BRA `(.L_x_7504) ;  /* 0x0000002000d81947 */ /* 0x000fea0003800000 */
[----:B-1----:R-:W1:Y:S01]  /*baa0*/  LDS.128 R4, [R8+0x2000] ;  /* 0x0020000008047984 */ /* 0x002e620000000c00 */
[-C--:B------:R-:W-:Y:S02]  /*bab0*/  F2FP.F16.E4M3.UNPACK_B R26, R13.reuse ;  /* 0x0000000dff1a723e */ /* 0x080fe400020006ff */
[----:B------:R-:W-:Y:S02]  /*bac0*/  F2FP.F16.E4M3.UNPACK_B R25, R0 ;  /* 0x00000000ff19723e */ /* 0x000fe400020006ff */
[-C--:B------:R-:W-:Y:S01]  /*bad0*/  F2FP.F16.E4M3.UNPACK_B R32, R14.reuse ;  /* 0x0000000eff20723e */ /* 0x080fe200020006ff */
[--C-:B------:R-:W-:Y:S01]  /*bae0*/  HADD2.F32 R27, -RZ, R26.reuse.H1_H1 ;  /* 0x3000001aff1b7230 */ /* 0x100fe20000004100 */
[----:B------:R-:W-:Y:S01]  /*baf0*/  F2FP.F16.E4M3.UNPACK_B R14, R14.H1 ;  /* 0x0000000eff0e723e */ /* 0x000fe200030006ff */
[----:B------:R-:W-:Y:S02]  /*bb00*/  HADD2.F32 R21, -RZ, R25.H1_H1 ;  /* 0x30000019ff157230 */ /* 0x000fe40000004100 */
[----:B------:R-:W-:Y:S01]  /*bb10*/  HADD2.F32 R28, -RZ, R26.H0_H0 ;  /* 0x2000001aff1c7230 */ /* 0x000fe20000004100 */
[----:B------:R-:W-:Y:S01]  /*bb20*/  F2FP.F16.E4M3.UNPACK_B R26, R13.H1 ;  /* 0x0000000dff1a723e */ /* 0x000fe200030006ff */
[----:B------:R-:W-:-:S02]  /*bb30*/  HADD2.F32 R34, -RZ, R32.H1_H1 ;  /* 0x30000020ff227230 */ /* 0x000fc40000004100 */
[----:B------:R-:W-:Y:S02]  /*bb40*/  HADD2.F32 R32, -RZ, R32.H0_H0 ;  /* 0x20000020ff207230 */ /* 0x000fe40000004100 */
[----:B------:R-:W-:Y:S02]  /*bb50*/  HADD2.F32 R29, -RZ, R26.H0_H0 ;  /* 0x2000001aff1d7230 */ /* 0x000fe40000004100 */
[--C-:B------:R-:W-:Y:S02]  /*bb60*/  HADD2.F32 R35, -RZ, R14.reuse.H1_H1 ;  /* 0x3000000eff237230 */ /* 0x100fe40000004100 */
[----:B------:R-:W-:Y:S01]  /*bb70*/  HADD2.F32 R33, -RZ, R14.H0_H0 ;  /* 0x2000000eff217230 */ /* 0x000fe20000004100 */
[-C--:B-1----:R-:W-:Y:S02]  /*bb80*/  F2FP.F16.E4M3.UNPACK_B R3, R4.reuse.H1 ;  /* 0x00000004ff03723e */ /* 0x082fe400030006ff */
[----:B------:R-:W-:Y:S02]  /*bb90*/  F2FP.F16.E4M3.UNPACK_B R4, R4 ;  /* 0x00000004ff04723e */ /* 0x000fe400020006ff */
[-C--:B------:R-:W-:Y:S01]  /*bba0*/  F2FP.F16.E4M3.UNPACK_B R11, R5.reuse ;  /* 0x00000005ff0b723e */ /* 0x080fe200020006ff */
[--C-:B------:R-:W-:Y:S01]  /*bbb0*/  HADD2.F32 R9, -RZ, R3.reuse.H0_H0 ;  /* 0x20000003ff097230 */ /* 0x100fe20000004100 */
[----:B------:R-:W-:Y:S01]  /*bbc0*/  F2FP.F16.E4M3.UNPACK_B R5, R5.H1 ;  /* 0x00000005ff05723e */ /* 0x000fe200030006ff */
[----:B------:R-:W-:Y:S01]  /*bbd0*/  HADD2.F32 R3, -RZ, R3.H1_H1 ;  /* 0x30000003ff037230 */ /* 0x000fe20000004100 */
[----:B------:R-:W-:-:S02]  /*bbe0*/  F2FP.F16.E4M3.UNPACK_B R12, R6 ;  /* 0x00000006ff0c723e */ /* 0x000fc400020006ff */
[----:B------:R-:W-:Y:S02]  /*bbf0*/  F2FP.F16.E4M3.UNPACK_B R6, R6.H1 ;  /* 0x00000006ff06723e */ /* 0x000fe400030006ff */
        /* <DEDUP_REMOVED lines=12> */
[--C-:B------:R-:W-:Y:S02]  /*bcc0*/  HADD2.F32 R3, -RZ, R5.reuse.H1_H1 ;  /* 0x30000005ff037230 */ /* 0x100fe40000004100 */
[-C--:B------:R-:W-:Y:S01]  /*bcd0*/  FFMA.FTZ R9, R24, R4.reuse, -R9 ;  /* 0x0000000418097223 */ /* 0x080fe20000010809 */
[----:B------:R-:W-:Y:S02]  /*bce0*/  HADD2.F32 R5, -RZ, R5.H0_H0 ;  /* 0x20000005ff057230 */ /* 0x000fe40000004100 */
[----:B------:R-:W-:Y:S01]  /*bcf0*/  FFMA.FTZ R4, R28, R4, R13 ;  /* 0x000000041c047223 */ /* 0x000fe2000001000d */
[----:B------:R-:W-:Y:S02]  /*bd00*/  HADD2.F32 R13, -RZ, R25.H1_H1 ;  /* 0x30000019ff0d7230 */ /* 0x000fe40000004100 */
[----:B------:R-:W-:Y:S01]  /*bd10*/  FMUL.FTZ R24, R27, R3 ;  /* 0x000000031b187220 */ /* 0x000fe20000410000 */
[----:B------:R-:W-:Y:S01]  /*bd20*/  HADD2.F32 R0, -RZ, R11.H1_H1 ;  /* 0x3000000bff007230 */ /* 0x000fe20000004100 */
[----:B------:R-:W-:Y:S01]  /*bd30*/  F2FP.F16.E4M3.UNPACK_B R7, R7.H1 ;  /* 0x00000007ff07723e */ /* 0x000fe200030006ff */
[----:B------:R-:W-:-:S02]  /*bd40*/  HADD2.F32 R25, -RZ, R25.H0_H0 ;  /* 0x20000019ff197230 */ /* 0x000fc40000004100 */
[C---:B------:R-:W-:Y:S01]  /*bd50*/  FMUL.FTZ R26, R13.reuse, R3 ;  /* 0x000000030d1a7220 */ /* 0x040fe20000410000 */
[-C--:B------:R-:W-:Y:S01]  /*bd60*/  FFMA.FTZ R13, R13, R5.reuse, -R24 ;  /* 0x000000050d0d7223 */ /* 0x080fe20000010818 */
[----:B------:R-:W-:Y:S02]  /*bd70*/  HADD2.F32 R11, -RZ, R11.H0_H0 ;  /* 0x2000000bff0b7230 */ /* 0x000fe40000004100 */
[----:B------:R-:W-:Y:S01]  /*bd80*/  FMUL.FTZ R24, R29, R0 ;  /* 0x000000001d187220 */ /* 0x000fe20000410000 */
[----:B------:R-:W-:Y:S01]  /*bd90*/  FFMA.FTZ R26, R27, R5, R26 ;  /* 0x000000051b1a7223 */ /* 0x000fe2000001001a */
[----:B------:R-:W-:Y:S01]  /*bda0*/  F2FP.F16.E4M3.UNPACK_B R27, R10 ;  /* 0x0000000aff1b723e */ /* 0x000fe200020006ff */
[C---:B------:R-:W-:Y:S01]  /*bdb0*/  FMUL.FTZ R0, R25.reuse, R0 ;  /* 0x0000000019007220 */ /* 0x040fe20000410000 */
[--C-:B------:R-:W-:Y:S02]  /*bdc0*/  HADD2.F32 R3, -RZ, R6.reuse.H1_H1 ;  /* 0x30000006ff037230 */ /* 0x100fe40000004100 */
[----:B------:R-:W-:Y:S01]  /*bdd0*/  FFMA.FTZ R5, R25, R11, -R24 ;  /* 0x0000000b19057223 */ /* 0x000fe20000010818 */
[----:B------:R-:W-:-:S02]  /*bde0*/  HADD2.F32 R6, -RZ, R6.H0_H0 ;  /* 0x20000006ff067230 */ /* 0x000fc40000004100 */
[----:B------:R-:W-:Y:S01]  /*bdf0*/  FFMA.FTZ R24, R29, R11, R0 ;  /* 0x0000000b1d187223 */ /* 0x000fe20000010000 */
[--C-:B------:R-:W-:Y:S02]  /*be00*/  HADD2.F32 R28, -RZ, R27.reuse.H1_H1 ;  /* 0x3000001bff1c7230 */ /* 0x100fe40000004100 */
[-C--:B------:R-:W-:Y:S01]  /*be10*/  FMUL.FTZ R11, R34, R3.reuse ;  /* 0x00000003220b7220 */ /* 0x080fe20000410000 */
[--C-:B------:R-:W-:Y:S01]  /*be20*/  HADD2.F32 R0, -RZ, R12.reuse.H1_H1 ;  /* 0x3000000cff007230 */ /* 0x100fe20000004100 */
[----:B------:R-:W-:Y:S01]  /*be30*/  F2FP.SATFINITE.E4M3.F32.PACK_AB_MERGE_C R20, R21, R20, RZ ;  /* 0x000000141514723e */ /* 0x000fe200048070ff */
[----:B------:R-:W-:Y:S02]  /*be40*/  HADD2.F32 R30, -RZ, R27.H0_H0 ;  /* 0x2000001bff1e7230 */ /* 0x000fe40000004100 */
[C---:B------:R-:W-:Y:S01]  /*be50*/  FMUL.FTZ R27, R28.reuse, R3 ;  /* 0x000000031c1b7220 */ /* 0x040fe20000410000 */
[----:B------:R-:W-:Y:S01]  /*be60*/  FFMA.FTZ R25, R28, R6, -R11 ;  /* 0x000000061c197223 */ /* 0x000fe2000001080b */
[----:B------:R-:W-:Y:S01]  /*be70*/  HADD2.F32 R12, -RZ, R12.H0_H0 ;  /* 0x2000000cff0c7230 */ /* 0x000fe20000004100 */
[----:B------:R-:W-:Y:S01]  /*be80*/  F2FP.F16.E4M3.UNPACK_B R28, R10.H1 ;  /* 0x0000000aff1c723e */ /* 0x000fe200030006ff */
[----:B------:R-:W-:Y:S01]  /*be90*/  FMUL.FTZ R3, R32, R0 ;  /* 0x0000000020037220 */ /* 0x000fe20000410000 */
[----:B------:R-:W-:Y:S01]  /*bea0*/  FFMA.FTZ R10, R34, R6, R27 ;  /* 0x00000006220a7223 */ /* 0x000fe2000001001b */
[----:B------:R-:W-:Y:S01]  /*beb0*/  FMUL.FTZ R11, R30, R0 ;  /* 0x000000001e0b7220 */ /* 0x000fe20000410000 */
[----:B------:R-:W-:-:S02]  /*bec0*/  HADD2.F32 R0, -RZ, R15.H1_H1 ;  /* 0x3000000fff007230 */ /* 0x000fc40000004100 */
[-C--:B------:R-:W-:Y:S01]  /*bed0*/  FFMA.FTZ R6, R30, R12.reuse, -R3 ;  /* 0x0000000c1e067223 */ /* 0x080fe20000010803 */
[--C-:B------:R-:W-:Y:S02]  /*bee0*/  HADD2.F32 R29, -RZ, R28.reuse.H1_H1 ;  /* 0x3000001cff1d7230 */ /* 0x100fe40000004100 */
[----:B------:R-:W-:Y:S01]  /*bef0*/  FFMA.FTZ R11, R32, R12, R11 ;  /* 0x0000000c200b7223 */ /* 0x000fe2000001000b */
[--C-:B------:R-:W-:Y:S02]  /*bf00*/  HADD2.F32 R3, -RZ, R7.reuse.H1_H1 ;  /* 0x30000007ff037230 */ /* 0x100fe40000004100 */
[----:B------:R-:W-:Y:S01]  /*bf10*/  FMUL.FTZ R12, R33, R0 ;  /* 0x00000000210c7220 */ /* 0x000fe20000410000 */
[----:B------:R-:W-:Y:S01]  /*bf20*/  HADD2.F32 R27, -RZ, R28.H0_H0 ;  /* 0x2000001cff1b7230 */ /* 0x000fe20000004100 */
[----:B------:R-:W-:Y:S01]  /*bf30*/  F2FP.SATFINITE.E4M3.F32.PACK_AB_MERGE_C R13, R26, R13, RZ ;  /* 0x0000000d1a0d723e */ /* 0x000fe200048070ff */
[----:B------:R-:W-:Y:S02]  /*bf40*/  HADD2.F32 R7, -RZ, R7.H0_H0 ;  /* 0x20000007ff077230 */ /* 0x000fe40000004100 */
[-C--:B------:R-:W-:Y:S01]  /*bf50*/  FMUL.FTZ R14, R35, R3.reuse ;  /* 0x00000003230e7220 */ /* 0x080fe20000410000 */
[----:B------:R-:W-:Y:S01]  /*bf60*/  FMUL.FTZ R28, R29, R3 ;  /* 0x000000031d1c7220 */ /* 0x000fe20000410000 */
[----:B------:R-:W-:-:S02]  /*bf70*/  HADD2.F32 R15, -RZ, R15.H0_H0 ;  /* 0x2000000fff0f7230 */ /* 0x000fc40000004100 */
[----:B------:R-:W-:Y:S01]  /*bf80*/  FMUL.FTZ R0, R27, R0 ;  /* 0x000000001b007220 */ /* 0x000fe20000410000 */
[-C--:B------:R-:W-:Y:S01]  /*bf90*/  FFMA.FTZ R14, R29, R7.reuse, -R14 ;  /* 0x000000071d0e7223 */ /* 0x080fe2000001080e */
[----:B------:R-:W-:Y:S01]  /*bfa0*/  FFMA.FTZ R3, R35, R7, R28 ;  /* 0x0000000723037223 */ /* 0x000fe2000001001c */
[----:B------:R-:W-:Y:S01]  /*bfb0*/  F2FP.SATFINITE.E4M3.F32.PACK_AB_MERGE_C R10, R10, R25, RZ ;  /* 0x000000190a0a723e */ /* 0x000fe200048070ff */
[-C--:B------:R-:W-:Y:S01]  /*bfc0*/  FFMA.FTZ R7, R27, R15.reuse, -R12 ;  /* 0x0000000f1b077223 */ /* 0x080fe2000001080c */
[----:B------:R-:W-:Y:S01]  /*bfd0*/  FFMA.FTZ R0, R33, R15, R0 ;  /* 0x0000000f21007223 */ /* 0x000fe20000010000 */
[----:B------:R-:W-:Y:S02]  /*bfe0*/  F2FP.SATFINITE.E4M3.F32.PACK_AB_MERGE_C R4, R4, R9, R20 ;  /* 0x000000090404723e */ /* 0x000fe40004807014 */
[----:B------:R-:W-:Y:S02]  /*bff0*/  F2FP.SATFINITE.E4M3.F32.PACK_AB_MERGE_C R3, R3, R14, RZ ;  /* 0x0000000e0303723e */ /* 0x000fe400048070ff */
[----:B------:R-:W-:-:S02]  /*c000*/  F2FP.SATFINITE.E4M3.F32.PACK_AB_MERGE_C R5, R24, R5, R13 ;  /* 0x000000051805723e */ /* 0x000fc4000480700d */
[----:B------:R-:W-:Y:S02]  /*c010*/  F2FP.SATFINITE.E4M3.F32.PACK_AB_MERGE_C R6, R11, R6, R10 ;  /* 0x000000060b06723e */ /* 0x000fe4000480700a */
[----:B------:R-:W-:-:S05]  /*c020*/  F2FP.SATFINITE.E4M3.F32.PACK_AB_MERGE_C R7, R0, R7, R3 ;  /* 0x000000070007723e */ /* 0x000fca0004807003 */
[----:B------:R3:W-:Y:S01]  /*c030*/  STS.128 [R8+0x2000], R4 ;  /* 0x0020000408007388 */ /* 0x0007e20000000c00 */
[----:B------:R-:W-:Y:S05]  /*c040*/  BRA `(.L_x_7504) ;  /* 0x0000001c006c7947 */ /* 0x000fea0003800000 */
.L_x_7494:
[----:B------:R-:W-:-:S03]  /*c050*/  UMOV UR4, 0xffffffff ;  /* 0xffffffff00047882 */ /* 0x000fc60000000000 */
[----:B------:R-:W-:Y:S05]  /*c060*/  BRA.DIV UR4, `(.L_x_7507) ;  /* 0x0000015204207947 */ /* 0x000fea000b800000 */
[----:B------:R1:W2:Y:S04]  /*c070*/  SHFL.IDX PT, R5, R26, RZ, 0x1c1f ;  /* 0x001c1fff1a057589 */ /* 0x0002a800000e0000 */
[----:B------:R1:W3:Y:S04]  /*c080*/  SHFL.IDX PT, R21, R28, RZ, 0x1c1f ;  /* 0x001c1fff1c157589 */ /* 0x0002e800000e0000 */
[----:B------:R1:W4:Y:S04]  /*c090*/  SHFL.IDX PT, R3, R24, RZ, 0x1c1f ;  /* 0x001c1fff18037589 */ /* 0x00032800000e0000 */
[----:B------:R1:W0:Y:S02]  /*c0a0*/  SHFL.IDX PT, R7, R30, RZ, 0x1c1f ;  /* 0x001c1fff1e077589 */ /* 0x00022400000e0000 */
.L_x_7749:
[----:B------:R-:W-:Y:S01]  /*c0b0*/  ULDC UR4, c[0x0][0x448] ;  /* 0x0001120000047ab9 */ /* 0x000fe20000000800 */
[----:B------:R-:W-:Y:S01]  /*c0c0*/  BSSY B1, `(.L_x_7508) ;  /* 0x0000013000017945 */ /* 0x000fe20003800000 */
[----:B------:R-:W-:Y:S01]  /*c0d0*/  IMAD R25, R25, UR4, RZ ;  /* 0x0000000419197c24 */ /* 0x000fe2000f8e02ff */
[----:B------:R-:W-:Y:S02]  /*c0e0*/  LEA.HI R20, R213, R213, RZ, 0x1 ;  /* 0x000000d5d5147211 */ /* 0x000fe400078f08ff */
[----:B------:R-:W-:Y:S02]  /*c0f0*/  CS2R R8, SRZ ;  /* 0x0000000000087805 */ /* 0x000fe4000001ff00 */
[----:B------:R-:W-:Y:S02]  /*c100*/  CS2R R10, SRZ ;  /* 0x00000000000a7805 */ /* 0x000fe4000001ff00 */
[----:B------:R-:W-:Y:S02]  /*c110*/  CS2R R12, SRZ ;  /* 0x00000000000c7805 */ /* 0x000fe4000001ff00 */
[----:B------:R-:W-:-:S02]  /*c120*/  ISETP.GE.AND P0, PT, R4, R25, PT ;  /* 0x000000190400720c */ /* 0x000fc40003f06270 */
[----:B------:R-:W-:-:S11]  /*c130*/  CS2R R14, SRZ ;  /* 0x00000000000e7805 */ /* 0x000fd6000001ff00 */
[----:B------:R-:W-:Y:S05]  /*c140*/  @P0 BRA `(.L_x_7509) ;  /* 0x0000000000280947 */ /* 0x000fea0003800000 */
[----:B------:R-:W-:Y:S01]  /*c150*/  ULDC UR4, c[0x0][0x3f4] ;  /* 0x0000fd0000047ab9 */ /* 0x000fe20000000800 */
[C---:B--2---:R-:W-:Y:S02]  /*c160*/  IADD3 R4, P0, R16.reuse, R5, RZ ;  /* 0x0000000510047210 */ /* 0x044fe40007f1e0ff */
[----:B------:R-:W-:Y:S02]  /*c170*/  CS2R R8, SRZ ;  /* 0x0000000000087805 */ /* 0x000fe4000001ff00 */
[C---:B------:R-:W-:Y:S02]  /*c180*/  ISETP.GE.AND P2, PT, R16.reuse, UR4, PT ;  /* 0x0000000410007c0c */ /* 0x040fe4000bf46270 */
[----:B---3--:R-:W-:Y:S01]  /*c190*/  IADD3 R6, P1, R16, R21, RZ ;  /* 0x0000001510067210 */ /* 0x008fe20007f3e0ff */
[----:B----4-:R-:W-:-:S04]  /*c1a0*/  IMAD.X R5, R3, 0x1, R17, P0 ;  /* 0x0000000103057824 */ /* 0x010fc800000e0611 */
[----:B0-----:R-:W-:-:S06]  /*c1b0*/  IMAD.X R7, R7, 0x1, R17, P1 ;  /* 0x0000000107077824 */ /* 0x001fcc00008e0611 */
[----:B------:R-:W-:Y:S05]  /*c1c0*/  @P2 BRA `(.L_x_7509) ;  /* 0x0000000000082947 */ /* 0x000fea0003800000 */
[----:B------:R0:W5:Y:S04]  /*c1d0*/  LD.E.128 R8, desc[UR60][R4.64] ;  /* 0x0000003c04087980 */ /* 0x000168000c101d00 */
[----:B------:R0:W5:Y:S02]  /*c1e0*/  LD.E.128 R12, desc[UR60][R6.64] ;  /* 0x0000003c060c7980 */ /* 0x000164000c101d00 */
.L_x_7509:
[----:B------:R-:W-:Y:S05]  /*c1f0*/  BSYNC B1 ;  /* 0x0000000000017941 */ /* 0x000fea0003800000 */
.L_x_7508:
[----:B------:R-:W-:Y:S01]  /*c200*/  LOP3.LUT R20, R20, 0xfffffffe, RZ, 0xc0, !PT ;  /* 0xfffffffe14147812 */ /* 0x000fe200078ec0ff */
[----:B-1----:R-:W-:Y:S01]  /*c210*/  IMAD R30, R169, -0x80, R25 ;  /* 0xffffff80a91e7824 */ /* 0x002fe200078e0219 */
[----:B-----5:R-:W-:Y:S01]  /*c220*/  SHF.R.U32.HI R0, RZ, 0x8, R8 ;  /* 0x00000008ff007819 */ /* 0x020fe20000011608 */
[----:B------:R-:W-:Y:S01]  /*c230*/  BSSY B1, `(.L_x_7510) ;  /* 0x0000034000017945 */ /* 0x000fe20003800000 */
[----:B------:R-:W-:Y:S02]  /*c240*/  IADD3 R20, R213, -R20, RZ ;  /* 0x80000014d5147210 */ /* 0x000fe40007ffe0ff */
[----:B----4-:R-:W-:Y:S02]  /*c250*/  LOP3.LUT R3, R8, 0xff, RZ, 0xc0, !PT ;  /* 0x000000ff08037812 */ /* 0x010fe400078ec0ff */
[----:B------:R-:W-:Y:S02]  /*c260*/  SHF.L.U32 R37, R20, 0x1f, RZ ;  /* 0x0000001f14257819 */ /* 0x000fe400000006ff */
[----:B------:R-:W-:-:S02]  /*c270*/  LOP3.LUT R0, R0, 0xff, RZ, 0xc0, !PT ;  /* 0x000000ff00007812 */ /* 0x000fc400078ec0ff */
[----:B------:R-:W1:Y:S01]  /*c280*/  SYNCS.PHASECHK.TRANS64.TRYWAIT P1, [R18+URZ+0x22800], R37 ;  /* 0x02280025120075a7 */ /* 0x000e62000802017f */
[----:B------:R-:W-:Y:S02]  /*c290*/  SHF.R.U32.HI R25, RZ, 0x8, R11 ;  /* 0x00000008ff197819 */ /* 0x000fe4000001160b */
[----:B0-2---:R-:W-:Y:S02]  /*c2a0*/  PRMT R5, R0, 0x7604, R3 ;  /* 0x0000760400057816 */ /* 0x005fe40000000003 */
[----:B------:R-:W-:Y:S02]  /*c2b0*/  SHF.R.U32.HI R0, RZ, 0x8, R10 ;  /* 0x00000008ff007819 */ /* 0x000fe4000001160a */
[----:B------:R-:W-:Y:S02]  /*c2c0*/  LOP3.LUT R6, R10, 0xff, RZ, 0xc0, !PT ;  /* 0x000000ff0a067812 */ /* 0x000fe400078ec0ff */
[----:B------:R-:W-:Y:S02]  /*c2d0*/  LOP3.LUT R20, R11, 0xff, RZ, 0xc0, !PT ;  /* 0x000000ff0b147812 */ /* 0x000fe400078ec0ff */
[----:B---3--:R-:W-:-:S02]  /*c2e0*/  LOP3.LUT R21, R0, 0xff, RZ, 0xc0, !PT ;  /* 0x000000ff00157812 */ /* 0x008fc400078ec0ff */
[----:B------:R-:W-:Y:S02]  /*c2f0*/  LOP3.LUT R25, R25, 0xff, RZ, 0xc0, !PT ;  /* 0x000000ff19197812 */ /* 0x000fe400078ec0ff */
[----:B------:R-:W-:Y:S01]  /*c300*/  SHF.R.U32.HI R0, RZ, 0x8, R12 ;  /* 0x00000008ff007819 */ /* 0x000fe2000001160c */
[----:B------:R-:W0:Y:S01]  /*c310*/  LDC R3, c[0x0][0x3f4] ;  /* 0x0000fd00ff037b82 */ /* 0x000e220000000800 */
[----:B------:R-:W-:Y:S02]  /*c320*/  SHF.R.U32.HI R29, RZ, 0x8, R13 ;  /* 0x00000008ff1d7819 */ /* 0x000fe4000001160d */
[----:B------:R-:W-:Y:S02]  /*c330*/  SHF.R.U32.HI R7, RZ, 0x8, R9 ;  /* 0x00000008ff077819 */ /* 0x000fe40000011609 */
[----:B------:R-:W-:Y:S02]  /*c340*/  SHF.R.U32.HI R35, RZ, 0x8, R15 ;  /* 0x00000008ff237819 */ /* 0x000fe4000001160f */
[----:B------:R-:W-:-:S02]  /*c350*/  PRMT R21, R21, 0x7604, R6 ;  /* 0x0000760415157816 */ /* 0x000fc40000000006 */
[----:B------:R-:W-:Y:S02]  /*c360*/  PRMT R20, R25, 0x7604, R20 ;  /* 0x0000760419147816 */ /* 0x000fe40000000014 */
[----:B------:R-:W-:Y:S02]  /*c370*/  LOP3.LUT R6, R12, 0xff, RZ, 0xc0, !PT ;  /* 0x000000ff0c067812 */ /* 0x000fe400078ec0ff */
[----:B------:R-:W-:Y:S02]  /*c380*/  LOP3.LUT R24, R13, 0xff, RZ, 0xc0, !PT ;  /* 0x000000ff0d187812 */ /* 0x000fe400078ec0ff */
[----:B------:R-:W-:Y:S02]  /*c390*/  LOP3.LUT R25, R0, 0xff, RZ, 0xc0, !PT ;  /* 0x000000ff00197812 */ /* 0x000fe400078ec0ff */
[----:B------:R-:W-:Y:S02]  /*c3a0*/  LOP3.LUT R29, R29, 0xff, RZ, 0xc0, !PT ;  /* 0x000000ff1d1d7812 */ /* 0x000fe400078ec0ff */
[----:B------:R-:W-:-:S02]  /*c3b0*/  LOP3.LUT R4, R9, 0xff, RZ, 0xc0, !PT ;  /* 0x000000ff09047812 */ /* 0x000fc400078ec0ff */
[----:B------:R-:W-:Y:S02]  /*c3c0*/  LOP3.LUT R7, R7, 0xff, RZ, 0xc0, !PT ;  /* 0x000000ff07077812 */ /* 0x000fe400078ec0ff */
[----:B------:R-:W-:Y:S02]  /*c3d0*/  LOP3.LUT R28, R15, 0xff, RZ, 0xc0, !PT ;  /* 0x000000ff0f1c7812 */ /* 0x000fe400078ec0ff */
[----:B------:R-:W-:Y:S02]  /*c3e0*/  LOP3.LUT R35, R35, 0xff, RZ, 0xc0, !PT ;  /* 0x000000ff23237812 */ /* 0x000fe400078ec0ff */
[----:B------:R-:W-:Y:S02]  /*c3f0*/  PRMT R27, R25, 0x7604, R6 ;  /* 0x00007604191b7816 */ /* 0x000fe40000000006 */
[----:B------:R-:W-:Y:S02]  /*c400*/  PRMT R24, R29, 0x7604, R24 ;  /* 0x000076041d187816 */ /* 0x000fe40000000018 */
[----:B------:R-:W-:-:S02]  /*c410*/  SHF.R.U32.HI R0, RZ, 0x10, R9 ;  /* 0x00000010ff007819 */ /* 0x000fc40000011609 */
[----:B------:R-:W-:Y:S02]  /*c420*/  SHF.R.U32.HI R25, RZ, 0x10, R11 ;  /* 0x00000010ff197819 */ /* 0x000fe4000001160b */
[----:B------:R-:W-:Y:S01]  /*c430*/  SHF.R.U32.HI R29, RZ, 0x10, R13 ;  /* 0x00000010ff1d7819 */ /* 0x000fe2000001160d */
[----:B------:R-:W-:Y:S01]  /*c440*/  IMAD.U32 R0, R0, 0x10000, RZ ;  /* 0x0001000000007824 */ /* 0x000fe200078e00ff */
[----:B------:R-:W-:Y:S01]  /*c450*/  PRMT R7, R7, 0x7604, R4 ;  /* 0x0000760407077816 */ /* 0x000fe20000000004 */
[----:B------:R-:W-:Y:S01]  /*c460*/  IMAD.U32 R25, R25, 0x10000, RZ ;  /* 0x0001000019197824 */ /* 0x000fe200078e00ff */
[----:B------:R-:W-:Y:S01]  /*c470*/  PRMT R28, R35, 0x7604, R28 ;  /* 0x00007604231c7816 */ /* 0x000fe2000000001c */
[----:B------:R-:W-:Y:S01]  /*c480*/  IMAD.U32 R29, R29, 0x10000, RZ ;  /* 0x000100001d1d7824 */ /* 0x000fe200078e00ff */
[----:B------:R-:W-:Y:S02]  /*c490*/  SHF.R.U32.HI R4, RZ, 0x8, R14 ;  /* 0x00000008ff047819 */ /* 0x000fe4000001160e */
[----:B------:R-:W-:-:S02]  /*c4a0*/  SHF.R.U32.HI R35, RZ, 0x10, R15 ;  /* 0x00000010ff237819 */ /* 0x000fc4000001160f */
[----:B------:R-:W-:Y:S02]  /*c4b0*/  LOP3.LUT R26, R14, 0xff, RZ, 0xc0, !PT ;  /* 0x000000ff0e1a7812 */ /* 0x000fe400078ec0ff */
[----:B------:R-:W-:Y:S02]  /*c4c0*/  LOP3.LUT R33, R4, 0xff, RZ, 0xc0, !PT ;  /* 0x000000ff04217812 */ /* 0x000fe400078ec0ff */
[----:B------:R-:W-:Y:S02]  /*c4d0*/  SHF.L.U32 R35, R35, 0x10, RZ ;  /* 0x0000001023237819 */ /* 0x000fe400000006ff */
[----:B------:R-:W-:Y:S02]  /*c4e0*/  PRMT R33, R33, 0x7604, R26 ;  /* 0x0000760421217816 */ /* 0x000fe4000000001a */
[----:B0-----:R-:W-:Y:S02]  /*c4f0*/  ISETP.GE.AND P0, PT, R16, R3, PT ;  /* 0x000000031000720c */ /* 0x001fe40003f06270 */
[----:B------:R-:W-:-:S02]  /*c500*/  LOP3.LUT R7, R7, 0xff0000, R0, 0xf8, !PT ;  /* 0x00ff000007077812 */ /* 0x000fc400078ef800 */
[----:B------:R-:W-:Y:S02]  /*c510*/  LOP3.LUT R25, R20, 0xff0000, R25, 0xf8, !PT ;  /* 0x00ff000014197812 */ /* 0x000fe400078ef819 */
[----:B------:R-:W-:Y:S02]  /*c520*/  LOP3.LUT R29, R24, 0xff0000, R29, 0xf8, !PT ;  /* 0x00ff0000181d7812 */ /* 0x000fe400078ef81d */
[----:B------:R-:W-:Y:S02]  /*c530*/  LOP3.LUT R35, R28, 0xff0000, R35, 0xf8, !PT ;  /* 0x00ff00001c237812 */ /* 0x000fe400078ef823 */
[----:B------:R-:W-:Y:S02]  /*c540*/  VIMNMX R30, R30, 0x80, PT ;  /* 0x000000801e1e7848 */ /* 0x000fe40003fe0100 */
[----:B------:R-:W-:Y:S01]  /*c550*/  LOP3.LUT R5, R5, 0xff0000, R8, 0xf8, !PT ;  /* 0x00ff000005057812 */ /* 0x000fe200078ef808 */
[----:B-1----:R-:W-:Y:S06]  /*c560*/  @!P1 BRA `(.L_x_7511) ;  /* 0x0000014c00549947 */ /* 0x002fec0003800000 */
.L_x_7750:
[----:B------:R-:W-:Y:S05]  /*c570*/  BSYNC B1 ;  /* 0x0000000000017941 */ /* 0x000fea0003800000 */
.L_x_7510:
[----:B------:R-:W-:Y:S01]  /*c580*/  ISETP.GE.OR P1, PT, R194, R30, P0 ;  /* 0x0000001ec200720c */ /* 0x000fe20000726670 */
[----:B------:R-:W-:Y:S01]  /*c590*/  BSSY B1, `(.L_x_7512) ;  /* 0x00000cc000017945 */ /* 0x000fe20003800000 */
[----:B------:R-:W-:Y:S02]  /*c5a0*/  LOP3.LUT R21, R21, 0xff0000, R10, 0xf8, !PT ;  /* 0x00ff000015157812 */ /* 0x000fe400078ef80a */
[----:B------:R-:W-:Y:S02]  /*c5b0*/  LOP3.LUT R27, R27, 0xff0000, R12, 0xf8, !PT ;  /* 0x00ff00001b1b7812 */ /* 0x000fe400078ef80c */
[----:B------:R-:W-:Y:S02]  /*c5c0*/  LOP3.LUT R33, R33, 0xff0000, R14, 0xf8, !PT ;  /* 0x00ff000021217812 */ /* 0x000fe400078ef80e */
[----:B------:R-:W-:Y:S02]  /*c5d0*/  LOP3.LUT R0, R5, 0xff000000, R8, 0xf8, !PT ;  /* 0xff00000005007812 */ /* 0x000fe400078ef808 */
[----:B------:R-:W-:-:S02]  /*c5e0*/  LOP3.LUT R20, R7, 0xff000000, R9, 0xf8, !PT ;  /* 0xff00000007147812 */ /* 0x000fc400078ef809 */
[----:B------:R-:W-:Y:S02]  /*c5f0*/  ISETP.GE.OR P0, PT, R221, R30, P0 ;  /* 0x0000001edd00720c */ /* 0x000fe40000706670 */
[----:B------:R-:W-:Y:S02]  /*c600*/  LOP3.LUT R21, R21, 0xff000000, R10, 0xf8, !PT ;  /* 0xff00000015157812 */ /* 0x000fe400078ef80a */
[----:B------:R-:W-:Y:S02]  /*c610*/  LOP3.LUT R24, R25, 0xff000000, R11, 0xf8, !PT ;  /* 0xff00000019187812 */ /* 0x000fe400078ef80b */
[----:B------:R-:W-:Y:S02]  /*c620*/  LOP3.LUT R12, R27, 0xff000000, R12, 0xf8, !PT ;  /* 0xff0000001b0c7812 */ /* 0x000fe400078ef80c */
[----:B------:R-:W-:Y:S02]  /*c630*/  LOP3.LUT R13, R29, 0xff000000, R13, 0xf8, !PT ;  /* 0xff0000001d0d7812 */ /* 0x000fe400078ef80d */
[----:B------:R-:W-:-:S02]  /*c640*/  LOP3.LUT R14, R33, 0xff000000, R14, 0xf8, !PT ;  /* 0xff000000210e7812 */ /* 0x000fc400078ef80e */
[----:B------:R-:W-:Y:S01]  /*c650*/  LOP3.LUT R15, R35, 0xff000000, R15, 0xf8, !PT ;  /* 0xff000000230f7812 */ /* 0x000fe200078ef80f */
[----:B------:R-:W-:Y:S06]  /*c660*/  @P1 BRA `(.L_x_7513) ;  /* 0x0000000800f81947 */ /* 0x000fec0003800000 */
[----:B------:R-:W-:Y:S01]  /*c670*/  IMAD.SHL.U32 R4, R204, 0x80, RZ ;  /* 0x00000080cc047824 */ /* 0x000fe200078e00ff */
[----:B------:R-:W-:Y:S01]  /*c680*/  F2FP.F16.E4M3.UNPACK_B R38, R0.H1 ;  /* 0x00000000ff26723e */ /* 0x000fe200030006ff */
[----:B------:R-:W-:Y:S01]  /*c690*/  IMAD.IADD R5, R16, 0x1, R3 ;  /* 0x0000000110057824 */ /* 0x000fe200078e0203 */
[-C--:B------:R-:W-:Y:S02]  /*c6a0*/  F2FP.F16.E4M3.UNPACK_B R42, R12.reuse.H1 ;  /* 0x0000000cff2a723e */ /* 0x080fe400030006ff */
[----:B------:R-:W-:Y:S01]  /*c6b0*/  LOP3.LUT R6, R4, 0x380, RZ, 0xc0, !PT ;  /* 0x0000038004067812 */ /* 0x000fe200078ec0ff */
[----:B------:R-:W-:Y:S01]  /*c6c0*/  HADD2.F32 R39, -RZ, R38.H0_H0 ;  /* 0x20000026ff277230 */ /* 0x000fe20000004100 */
[----:B------:R-:W-:Y:S01]  /*c6d0*/  F2FP.F16.E4M3.UNPACK_B R41, R12 ;  /* 0x0000000cff29723e */ /* 0x000fe200020006ff */
[----:B------:R-:W-:Y:S01]  /*c6e0*/  HADD2.F32 R40, -RZ, R42.H0_H0 ;  /* 0x2000002aff287230 */ /* 0x000fe20000004100 */
[----:B------:R-:W-:Y:S02]  /*c6f0*/  LOP3.LUT R4, R6, 0x70, R16, 0xf8, !PT ;  /* 0x0000007006047812 */ /* 0x000fe400078ef810 */
[----:B------:R-:W-:-:S02]  /*c700*/  SHF.R.U32.HI R26, RZ, 0x3, R6 ;  /* 0x00000003ff1a7819 */ /* 0x000fc40000011606 */
[----:B------:R-:W-:Y:S02]  /*c710*/  LOP3.LUT R5, R6, 0x70, R5, 0xf8, !PT ;  /* 0x0000007006057812 */ /* 0x000fe400078ef805 */
[-C--:B------:R-:W-:Y:S02]  /*c720*/  LOP3.LUT R4, R4, R26.reuse, RZ, 0x3c, !PT ;  /* 0x0000001a04047212 */ /* 0x080fe400078e3cff */
[----:B------:R-:W-:Y:S02]  /*c730*/  LOP3.LUT R26, R5, R26, RZ, 0x3c, !PT ;  /* 0x0000001a051a7212 */ /* 0x000fe400078e3cff */
[C-C-:B------:R-:W-:Y:S02]  /*c740*/  IADD3 R25, R18.reuse, R4, R203.reuse ;  /* 0x0000000412197210 */ /* 0x140fe40007ffe0cb */
[----:B------:R-:W-:-:S03]  /*c750*/  IADD3 R26, R18, R26, R203 ;  /* 0x0000001a121a7210 */ /* 0x000fc60007ffe0cb */
[----:B------:R-:W1:Y:S04]  /*c760*/  LDS.128 R4, [R25+0x14400] ;  /* 0x0144000019047984 */ /* 0x000e680000000c00 */
[----:B------:R-:W2:Y:S01]  /*c770*/  LDS.128 R8, [R26+0x14400] ;  /* 0x014400001a087984 */ /* 0x000ea20000000c00 */
[-C--:B-1----:R-:W-:Y:S02]  /*c780*/  F2FP.F16.E4M3.UNPACK_B R27, R4.reuse ;  /* 0x00000004ff1b723e */ /* 0x082fe400020006ff */
[----:B------:R-:W-:Y:S02]  /*c790*/  F2FP.F16.E4M3.UNPACK_B R4, R4.H1 ;  /* 0x00000004ff04723e */ /* 0x000fe400030006ff */
[----:B--2---:R-:W-:Y:S02]  /*c7a0*/  F2FP.F16.E4M3.UNPACK_B R33, R8.H1 ;  /* 0x00000008ff21723e */ /* 0x004fe400030006ff */
[----:B------:R-:W-:-:S02]  /*c7b0*/  F2FP.F16.E4M3.UNPACK_B R28, R5 ;  /* 0x00000005ff1c723e */ /* 0x000fc400020006ff */
[----:B------:R-:W-:Y:S01]  /*c7c0*/  F2FP.F16.E4M3.UNPACK_B R29, R5.H1 ;  /* 0x00000005ff1d723e */ /* 0x000fe200030006ff */
[--C-:B------:R-:W-:Y:S01]  /*c7d0*/  HADD2.F32 R34, -RZ, R33.reuse.H0_H0 ;  /* 0x20000021ff227230 */ /* 0x100fe20000004100 */
[-C--:B------:R-:W-:Y:S01]  /*c7e0*/  F2FP.F16.E4M3.UNPACK_B R35, R9.reuse ;  /* 0x00000009ff23723e */ /* 0x080fe200020006ff */
[----:B------:R-:W-:Y:S01]  /*c7f0*/  HADD2.F32 R5, -RZ, R4.H0_H0 ;  /* 0x20000004ff057230 */ /* 0x000fe20000004100 */
[----:B------:R-:W-:Y:S01]  /*c800*/  F2FP.F16.E4M3.UNPACK_B R36, R9.H1 ;  /* 0x00000009ff24723e */ /* 0x000fe200030006ff */
[----:B------:R-:W-:Y:S02]  /*c810*/  HADD2.F32 R33, -RZ, R33.H1_H1 ;  /* 0x30000021ff217230 */ /* 0x000fe40000004100 */
[CC--:B------:R-:W-:Y:S01]  /*c820*/  FMUL.FTZ R9, R34.reuse, R39.reuse ;  /* 0x0000002722097220 */ /* 0x0c0fe20000410000 */
[----:B------:R-:W-:Y:S01]  /*c830*/  FMUL.FTZ R44, R34, R40 ;  /* 0x00000028222c7220 */ /* 0x000fe20000410000 */
[----:B------:R-:W-:Y:S02]  /*c840*/  F2FP.F16.E4M3.UNPACK_B R8, R8 ;  /* 0x00000008ff08723e */ /* 0x000fe400020006ff */
[C---:B------:R-:W-:Y:S01]  /*c850*/  FFMA.FTZ R46, R5.reuse, R40, R9 ;  /* 0x00000028052e7223 */ /* 0x040fe20000010009 */
[----:B------:R-:W-:Y:S01]  /*c860*/  FFMA.FTZ R45, R5, R39, -R44 ;  /* 0x00000027052d7223 */ /* 0x000fe2000001082c */
[----:B------:R-:W-:Y:S01]  /*c870*/  HADD2.F32 R40, -RZ, R38.H1_H1 ;  /* 0x30000026ff287230 */ /* 0x000fe20000004100 */
[----:B------:R-:W-:Y:S01]  /*c880*/  F2FP.F16.E4M3.UNPACK_B R38, R0 ;  /* 0x00000000ff26723e */ /* 0x000fe200020006ff */
[----:B------:R-:W-:Y:S01]  /*c890*/  HADD2.F32 R44, -RZ, R42.H1_H1 ;  /* 0x3000002aff2c7230 */ /* 0x000fe20000004100 */
[----:B0-----:R-:W-:Y:S01]  /*c8a0*/  F2FP.F16.E4M3.UNPACK_B R37, R10 ;  /* 0x0000000aff25723e */ /* 0x001fe200020006ff */
[----:B------:R-:W-:-:S02]  /*c8b0*/  HADD2.F32 R42, -RZ, R41.H0_H0 ;  /* 0x20000029ff2a7230 */ /* 0x000fc40000004100 */
[C---:B------:R-:W-:Y:S01]  /*c8c0*/  FMUL.FTZ R43, R33.reuse, R40 ;  /* 0x00000028212b7220 */ /* 0x040fe20000410000 */
[----:B------:R-:W-:Y:S02]  /*c8d0*/  HADD2.F32 R9, -RZ, R8.H0_H0 ;  /* 0x20000008ff097230 */ /* 0x000fe40000004100 */
[----:B------:R-:W-:Y:S01]  /*c8e0*/  FMUL.FTZ R48, R33, R44 ;  /* 0x0000002c21307220 */ /* 0x000fe20000410000 */
[----:B------:R-:W-:Y:S01]  /*c8f0*/  HADD2.F32 R5, -RZ, R4.H1_H1 ;  /* 0x30000004ff057230 */ /* 0x000fe20000004100 */
[----:B------:R-:W-:Y:S01]  /*c900*/  F2FP.F16.E4M3.UNPACK_B R10, R10.H1 ;  /* 0x0000000aff0a723e */ /* 0x000fe200030006ff */
[----:B------:R-:W-:Y:S02]  /*c910*/  HADD2.F32 R39, -RZ, R38.H0_H0 ;  /* 0x20000026ff277230 */ /* 0x000fe40000004100 */
[----:B------:R-:W-:Y:S01]  /*c920*/  FMUL.FTZ R33, R9, R42 ;  /* 0x0000002a09217220 */ /* 0x000fe20000410000 */
[----:B------:R-:W-:Y:S02]  /*c930*/  HADD2.F32 R4, -RZ, R27.H0_H0 ;  /* 0x2000001bff047230 */ /* 0x000fe40000004100 */
[C---:B------:R-:W-:Y:S01]  /*c940*/  FFMA.FTZ R47, R5.reuse, R44, R43 ;  /* 0x0000002c052f7223 */ /* 0x040fe2000001002b */
[----:B------:R-:W-:Y:S01]  /*c950*/  FFMA.FTZ R48, R5, R40, -R48 ;  /* 0x0000002805307223 */ /* 0x000fe20000010830 */
[----:B------:R-:W-:Y:S01]  /*c960*/  FMUL.FTZ R9, R9, R39 ;  /* 0x0000002709097220 */ /* 0x000fe20000410000 */
[----:B------:R-:W-:-:S02]  /*c970*/  HADD2.F32 R5, -RZ, R36.H0_H0 ;  /* 0x20000024ff057230 */ /* 0x000fc40000004100 */
[C---:B------:R-:W-:Y:S01]  /*c980*/  FFMA.FTZ R43, R4.reuse, R39, -R33 ;  /* 0x00000027042b7223 */ /* 0x040fe20000010821 */
[----:B------:R-:W-:Y:S01]  /*c990*/  F2FP.F16.E4M3.UNPACK_B R39, R13.H1 ;  /* 0x0000000dff27723e */ /* 0x000fe200030006ff */
[----:B------:R-:W-:Y:S01]  /*c9a0*/  FFMA.FTZ R42, R4, R42, R9 ;  /* 0x0000002a042a7223 */ /* 0x000fe20000010009 */
[----:B------:R-:W-:Y:S01]  /*c9b0*/  F2FP.F16.E4M3.UNPACK_B R9, R20.H1 ;  /* 0x00000014ff09723e */ /* 0x000fe200030006ff */
[----:B------:R-:W-:Y:S01]  /*c9c0*/  HADD2.F32 R41, -RZ, R41.H1_H1 ;  /* 0x30000029ff297230 */ /* 0x000fe20000004100 */
[-C--:B------:R-:W-:Y:S01]  /*c9d0*/  F2FP.F16.E4M3.UNPACK_B R30, R6.reuse ;  /* 0x00000006ff1e723e */ /* 0x080fe200020006ff */
[----:B------:R-:W-:Y:S01]  /*c9e0*/  HADD2.F32 R40, -RZ, R39.H0_H0 ;  /* 0x20000027ff287230 */ /* 0x000fe20000004100 */
[----:B------:R-:W-:Y:S01]  /*c9f0*/  F2FP.F16.E4M3.UNPACK_B R6, R6.H1 ;  /* 0x00000006ff06723e */ /* 0x000fe200030006ff */
[----:B------:R-:W-:Y:S01]  /*ca00*/  HADD2.F32 R8, -RZ, R8.H1_H1 ;  /* 0x30000008ff087230 */ /* 0x000fe20000004100 */
[----:B------:R-:W-:Y:S01]  /*ca10*/  F2FP.F16.E4M3.UNPACK_B R34, R11 ;  /* 0x0000000bff22723e */ /* 0x000fe200020006ff */
        /* <DEDUP_REMOVED lines=10> */
[----:B------:R-:W-:Y:S01]  /*cac0*/  F2FP.F16.E4M3.UNPACK_B R33, R13 ;  /* 0x0000000dff21723e */ /* 0x000fe200020006ff */
[C---:B------:R-:W-:Y:S01]  /*cad0*/  FFMA.FTZ R44, R27.reuse, R38, -R44 ;  /* 0x000000261b2c7223 */ /* 0x040fe2000001082c */
[----:B------:R-:W-:Y:S01]  /*cae0*/  FFMA.FTZ R41, R27, R41, R8 ;  /* 0x000000291b297223 */ /* 0x000fe20000010008 */
[----:B------:R-:W-:Y:S01]  /*caf0*/  HADD2.F32 R36, -RZ, R36.H1_H1 ;  /* 0x30000024ff247230 */ /* 0x000fe20000004100 */
[----:B------:R-:W-:Y:S01]  /*cb00*/  F2FP.F16.E4M3.UNPACK_B R8, R20 ;  /* 0x00000014ff08723e */ /* 0x000fe200020006ff */
[----:B------:R-:W-:Y:S02]  /*cb10*/  HADD2.F32 R27, -RZ, R9.H1_H1 ;  /* 0x30000009ff1b7230 */ /* 0x000fe40000004100 */
[----:B------:R-:W-:Y:S01]  /*cb20*/  FFMA.FTZ R52, R4, R40, R5 ;  /* 0x0000002804347223 */ /* 0x000fe20000010005 */
[----:B------:R-:W-:Y:S02]  /*cb30*/  HADD2.F32 R38, -RZ, R33.H0_H0 ;  /* 0x20000021ff267230 */ /* 0x000fe40000004100 */
[----:B------:R-:W-:Y:S01]  /*cb40*/  FMUL.FTZ R40, R36, R39 ;  /* 0x0000002724287220 */ /* 0x000fe20000410000 */
[----:B------:R-:W-:-:S02]  /*cb50*/  HADD2.F32 R5, -RZ, R35.H0_H0 ;  /* 0x20000023ff057230 */ /* 0x000fc40000004100 */
[----:B------:R-:W-:Y:S01]  /*cb60*/  FMUL.FTZ R36, R36, R27 ;  /* 0x0000001b24247220 */ /* 0x000fe20000410000 */
[----:B------:R-:W-:Y:S01]  /*cb70*/  HADD2.F32 R29, -RZ, R29.H1_H1 ;  /* 0x3000001dff1d7230 */ /* 0x000fe20000004100 */
[----:B------:R-:W-:Y:S01]  /*cb80*/  F2FP.F16.E4M3.UNPACK_B R11, R11.H1 ;  /* 0x0000000bff0b723e */ /* 0x000fe200030006ff */
[----:B------:R-:W-:Y:S02]  /*cb90*/  HADD2.F32 R9, -RZ, R8.H0_H0 ;  /* 0x20000008ff097230 */ /* 0x000fe40000004100 */
[----:B------:R-:W-:Y:S01]  /*cba0*/  FMUL.FTZ R49, R5, R38 ;  /* 0x0000002605317220 */ /* 0x000fe20000410000 */
[----:B------:R-:W-:Y:S02]  /*cbb0*/  HADD2.F32 R4, -RZ, R28.H0_H0 ;  /* 0x2000001cff047230 */ /* 0x000fe40000004100 */
[C---:B------:R-:W-:Y:S01]  /*cbc0*/  FFMA.FTZ R54, R29.reuse, R27, -R40 ;  /* 0x0000001b1d367223 */ /* 0x040fe20000010828 */
[----:B------:R-:W-:Y:S01]  /*cbd0*/  FFMA.FTZ R53, R29, R39, R36 ;  /* 0x000000271d357223 */ /* 0x000fe20000010024 */
[-C--:B------:R-:W-:Y:S01]  /*cbe0*/  FMUL.FTZ R5, R5, R9.reuse ;  /* 0x0000000905057220 */ /* 0x080fe20000410000 */
[----:B------:R-:W-:Y:S01]  /*cbf0*/  F2FP.F16.E4M3.UNPACK_B R29, R14.H1 ;  /* 0x0000000eff1d723e */ /* 0x000fe200030006ff */
[C---:B------:R-:W-:Y:S01]  /*cc00*/  FFMA.FTZ R49, R4.reuse, R9, -R49 ;  /* 0x0000000904317223 */ /* 0x040fe20000010831 */
[----:B------:R-:W-:Y:S01]  /*cc10*/  F2FP.F16.E4M3.UNPACK_B R9, R21.H1 ;  /* 0x00000015ff09723e */ /* 0x000fe200030006ff */
[----:B------:R-:W-:Y:S01]  /*cc20*/  FFMA.FTZ R38, R4, R38, R5 ;  /* 0x0000002604267223 */ /* 0x000fe20000010005 */
[----:B------:R-:W-:Y:S01]  /*cc30*/  HADD2.F32 R8, -RZ, R8.H1_H1 ;  /* 0x30000008ff087230 */ /* 0x000fe20000004100 */
[-C--:B------:R-:W-:Y:S01]  /*cc40*/  F2FP.F16.E4M3.UNPACK_B R32, R7.reuse ;  /* 0x00000007ff20723e */ /* 0x080fe200020006ff */
        /* <DEDUP_REMOVED lines=12> */
[----:B------:R-:W-:Y:S02]  /*cd10*/  HADD2.F32 R29, -RZ, R29.H1_H1 ;  /* 0x3000001dff1d7230 */ /* 0x000fe40000004100 */
[----:B------:R-:W-:Y:S01]  /*cd20*/  FFMA.FTZ R33, R28, R33, R50 ;  /* 0x000000211c217223 */ /* 0x000fe20000010032 */
[----:B------:R-:W-:Y:S02]  /*cd30*/  HADD2.F32 R10, -RZ, R10.H1_H1 ;  /* 0x3000000aff0a7230 */ /* 0x000fe40000004100 */
[----:B------:R-:W-:Y:S01]  /*cd40*/  FFMA.FTZ R50, R4, R27, -R35 ;  /* 0x0000001b04327223 */ /* 0x000fe20000010823 */
[----:B------:R-:W-:Y:S01]  /*cd50*/  HADD2.F32 R9, -RZ, R9.H1_H1 ;  /* 0x30000009ff097230 */ /* 0x000fe20000004100 */
[----:B------:R-:W-:Y:S01]  /*cd60*/  F2FP.F16.E4M3.UNPACK_B R27, R14 ;  /* 0x0000000eff1b723e */ /* 0x000fe200020006ff */
[----:B------:R-:W-:Y:S01]  /*cd70*/  FFMA.FTZ R40, R28, R8, -R39 ;  /* 0x000000081c287223 */ /* 0x000fe20000010827 */
[----:B------:R-:W-:Y:S01]  /*cd80*/  FFMA.FTZ R55, R4, R36, R5 ;  /* 0x0000002404377223 */ /* 0x000fe20000010005 */
[----:B------:R-:W-:Y:S01]  /*cd90*/  HADD2.F32 R6, -RZ, R6.H1_H1 ;  /* 0x30000006ff067230 */ /* 0x000fe20000004100 */
        /* <DEDUP_REMOVED lines=9> */
[C---:B------:R-:W-:Y:S01]  /*ce30*/  FMUL.FTZ R9, R5.reuse, R10 ;  /* 0x0000000a05097220 */ /* 0x040fe20000410000 */
[----:B------:R-:W-:Y:S02]  /*ce40*/  HADD2.F32 R27, -RZ, R27.H1_H1 ;  /* 0x3000001bff1b7230 */ /* 0x000fe40000004100 */
[----:B------:R-:W-:Y:S01]  /*ce50*/  FMUL.FTZ R5, R5, R6 ;  /* 0x0000000605057220 */ /* 0x000fe20000410000 */
[----:B------:R-:W-:-:S02]  /*ce60*/  HADD2.F32 R37, -RZ, R37.H1_H1 ;  /* 0x30000025ff257230 */ /* 0x000fc40000004100 */
        /* <DEDUP_REMOVED lines=10> */
[----:B------:R-:W-:Y:S01]  /*cf10*/  F2FP.SATFINITE.E4M3.F32.PACK_AB_MERGE_C R55, R56, R55, RZ ;  /* 0x000000373837723e */ /* 0x000fe200048070ff */
[----:B------:R-:W-:-:S02]  /*cf20*/  HADD2.F32 R5, -RZ, R11.H0_H0 ;  /* 0x2000000bff057230 */ /* 0x000fc40000004100 */
[----:B------:R-:W-:Y:S01]  /*cf30*/  FFMA.FTZ R30, R30, R27, R6 ;  /* 0x0000001b1e1e7223 */ /* 0x000fe20000010006 */
[--C-:B------:R-:W-:Y:S02]  /*cf40*/  HADD2.F32 R6, -RZ, R4.reuse.H0_H0 ;  /* 0x20000004ff067230 */ /* 0x100fe40000004100 */
[----:B------:R-:W-:Y:S02]  /*cf50*/  HADD2.F32 R8, -RZ, R4.H1_H1 ;  /* 0x30000004ff087230 */ /* 0x000fe40000004100 */
[C---:B------:R-:W-:Y:S01]  /*cf60*/  FMUL.FTZ R27, R5.reuse, R10 ;  /* 0x0000000a051b7220 */ /* 0x040fe20000410000 */
[----:B------:R-:W-:Y:S02]  /*cf70*/  HADD2.F32 R4, -RZ, R7.H0_H0 ;  /* 0x20000007ff047230 */ /* 0x000fe40000004100 */
[----:B------:R-:W-:Y:S02]  /*cf80*/  HADD2.F32 R28, -RZ, R9.H1_H1 ;  /* 0x30000009ff1c7230 */ /* 0x000fe40000004100 */
[----:B------:R-:W-:Y:S01]  /*cf90*/  FMUL.FTZ R9, R5, R6 ;  /* 0x0000000605097220 */ /* 0x000fe20000410000 */
[----:B------:R-:W-:-:S02]  /*cfa0*/  HADD2.F32 R11, -RZ, R11.H1_H1 ;  /* 0x3000000bff0b7230 */ /* 0x000fc40000004100 */
[C---:B------:R-:W-:Y:S01]  /*cfb0*/  FFMA.FTZ R39, R4.reuse, R6, -R27 ;  /* 0x0000000604277223 */ /* 0x040fe2000001081b */
[----:B------:R-:W-:Y:S01]  /*cfc0*/  HADD2.F32 R7, -RZ, R7.H1_H1 ;  /* 0x30000007ff077230 */ /* 0x000fe20000004100 */
[----:B------:R-:W-:Y:S01]  /*cfd0*/  F2FP.F16.E4M3.UNPACK_B R5, R24 ;  /* 0x00000018ff05723e */ /* 0x000fe200020006ff */
[----:B------:R-:W-:Y:S01]  /*cfe0*/  FFMA.FTZ R10, R4, R10, R9 ;  /* 0x0000000a040a7223 */ /* 0x000fe20000010009 */
[C---:B------:R-:W-:Y:S01]  /*cff0*/  FMUL.FTZ R6, R11.reuse, R28 ;  /* 0x0000001c0b067220 */ /* 0x040fe20000410000 */
[-C--:B------:R-:W-:Y:S01]  /*d000*/  FMUL.FTZ R11, R11, R8.reuse ;  /* 0x000000080b0b7220 */ /* 0x080fe20000410000 */
[----:B------:R-:W-:Y:S02]  /*d010*/  F2FP.F16.E4M3.UNPACK_B R4, R15 ;  /* 0x0000000fff04723e */ /* 0x000fe400020006ff */
[C---:B------:R-:W-:Y:S01]  /*d020*/  FFMA.FTZ R58, R7.reuse, R8, -R6 ;  /* 0x00000008073a7223 */ /* 0x040fe20000010806 */
[----:B------:R-:W-:Y:S01]  /*d030*/  FFMA.FTZ R59, R7, R28, R11 ;  /* 0x0000001c073b7223 */ /* 0x000fe2000001000b */
[----:B------:R-:W-:-:S02]  /*d040*/  HADD2.F32 R6, -RZ, R5.H0_H0 ;  /* 0x20000005ff067230 */ /* 0x000fc40000004100 */
[----:B------:R-:W-:Y:S02]  /*d050*/  HADD2.F32 R7, -RZ, R5.H1_H1 ;  /* 0x30000005ff077230 */ /* 0x000fe40000004100 */
[----:B------:R-:W-:Y:S01]  /*d060*/  HADD2.F32 R8, -RZ, R4.H0_H0 ;  /* 0x20000004ff087230 */ /* 0x000fe20000004100 */
[----:B------:R-:W-:Y:S01]  /*d070*/  F2FP.SATFINITE.E4M3.F32.PACK_AB_MERGE_C R59, R59, R10, RZ ;  /* 0x0000000a3b3b723e */ /* 0x000fe200048070ff */
[----:B------:R-:W-:Y:S01]  /*d080*/  HADD2.F32 R5, -RZ, R34.H0_H0 ;  /* 0x20000022ff057230 */ /* 0x000fe20000004100 */
[----:B------:R-:W-:Y:S01]  /*d090*/  F2FP.SATFINITE.E4M3.F32.PACK_AB_MERGE_C R10, R30, R35, R55 ;  /* 0x000000231e0a723e */ /* 0x000fe20004807037 */
        /* <DEDUP_REMOVED lines=27> */
.L_x_7513:
[----:B------:R-:W-:Y:S05]  /*d250*/  BSYNC B1 ;  /* 0x0000000000017941 */ /* 0x000fea0003800000 */
.L_x_7512:
[----:B------:R-:W-:Y:S05]  /*d260*/  @P0 BRA `(.L_x_7504) ;  /* 0x0000000800e40947 */ /* 0x000fea0003800000 */
[----:B------:R-:W-:Y:S01]  /*d270*/  IMAD.IADD R3, R16, 0x1, R3 ;  /* 0x0000000110037824 */ /* 0x000fe200078e0203 */
[----:B-1----:R-:W-:Y:S02]  /*d280*/  SHF.R.U32.HI R4, RZ, 0x3, R200 ;  /* 0x00000003ff047819 */ /* 0x002fe400000116c8 */
[----:B------:R-:W-:Y:S02]  /*d290*/  F2FP.F16.E4M3.UNPACK_B R35, R0.H1 ;  /* 0x00000000ff23723e */ /* 0x000fe400030006ff */
[----:B------:R-:W-:Y:S02]  /*d2a0*/  LOP3.LUT R3, R200, 0x70, R3, 0xf8, !PT ;  /* 0x00000070c8037812 */ /* 0x000fe400078ef803 */
[----:B------:R-:W-:Y:S01]  /*d2b0*/  F2FP.F16.E4M3.UNPACK_B R39, R12.H1 ;  /* 0x0000000cff27723e */ /* 0x000fe200030006ff */
[--C-:B0-----:R-:W-:Y:S01]  /*d2c0*/  HADD2.F32 R37, -RZ, R35.reuse.H0_H0 ;  /* 0x20000023ff257230 */ /* 0x101fe20000004100 */
[----:B------:R-:W-:Y:S01]  /*d2d0*/  LOP3.LUT R3, R3, R4, RZ, 0x3c, !PT ;  /* 0x0000000403037212 */ /* 0x000fe200078e3cff */
[----:B------:R-:W-:Y:S01]  /*d2e0*/  HADD2.F32 R42, -RZ, R35.H1_H1 ;  /* 0x30000023ff2a7230 */ /* 0x000fe20000004100 */
[----:B------:R-:W0:Y:S01]  /*d2f0*/  LDS.128 R4, [R219+0x14400] ;  /* 0x01440000db047984 */ /* 0x000e220000000c00 */
[--C-:B------:R-:W-:Y:S01]  /*d300*/  HADD2.F32 R41, -RZ, R39.reuse.H0_H0 ;  /* 0x20000027ff297230 */ /* 0x100fe20000004100 */
[----:B------:R-:W-:Y:S01]  /*d310*/  IADD3 R3, R18, R3, R205 ;  /* 0x0000000312037210 */ /* 0x000fe20007ffe0cd */
[----:B------:R-:W-:-:S04]  /*d320*/  HADD2.F32 R46, -RZ, R39.H1_H1 ;  /* 0x30000027ff2e7230 */ /* 0x000fc80000004100 */
[----:B------:R-:W1:Y:S01]  /*d330*/  LDS.128 R8, [R3+0x14400] ;  /* 0x0144000003087984 */ /* 0x000e620000000c00 */
[-C--:B0-----:R-:W-:Y:S02]  /*d340*/  F2FP.F16.E4M3.UNPACK_B R25, R4.reuse ;  /* 0x00000004ff19723e */ /* 0x081fe400020006ff */
[----:B------:R-:W-:Y:S02]  /*d350*/  F2FP.F16.E4M3.UNPACK_B R4, R4.H1 ;  /* 0x00000004ff04723e */ /* 0x000fe400030006ff */
[-C--:B------:R-:W-:Y:S02]  /*d360*/  F2FP.F16.E4M3.UNPACK_B R26, R5.reuse ;  /* 0x00000005ff1a723e */ /* 0x080fe400020006ff */
[----:B------:R-:W-:Y:S01]  /*d370*/  F2FP.F16.E4M3.UNPACK_B R27, R5.H1 ;  /* 0x00000005ff1b723e */ /* 0x000fe200030006ff */
[--C-:B------:R-:W-:Y:S01]  /*d380*/  HADD2.F32 R5, -RZ, R4.reuse.H0_H0 ;  /* 0x20000004ff057230 */ /* 0x100fe20000004100 */
[-C--:B-1----:R-:W-:Y:S01]  /*d390*/  F2FP.F16.E4M3.UNPACK_B R30, R8.reuse.H1 ;  /* 0x00000008ff1e723e */ /* 0x082fe200030006ff */
[----:B------:R-:W-:Y:S01]  /*d3a0*/  HADD2.F32 R4, -RZ, R4.H1_H1 ;  /* 0x30000004ff047230 */ /* 0x000fe20000004100 */
[----:B------:R-:W-:-:S02]  /*d3b0*/  F2FP.F16.E4M3.UNPACK_B R8, R8 ;  /* 0x00000008ff08723e */ /* 0x000fc400020006ff */
[-C--:B------:R-:W-:Y:S01]  /*d3c0*/  F2FP.F16.E4M3.UNPACK_B R33, R9.reuse ;  /* 0x00000009ff21723e */ /* 0x080fe200020006ff */
[--C-:B------:R-:W-:Y:S01]  /*d3d0*/  HADD2.F32 R32, -RZ, R30.reuse.H0_H0 ;  /* 0x2000001eff207230 */ /* 0x100fe20000004100 */
[----:B------:R-:W-:Y:S01]  /*d3e0*/  F2FP.F16.E4M3.UNPACK_B R9, R9.H1 ;  /* 0x00000009ff09723e */ /* 0x000fe200030006ff */
[----:B------:R-:W-:Y:S01]  /*d3f0*/  HADD2.F32 R30, -RZ, R30.H1_H1 ;  /* 0x3000001eff1e7230 */ /* 0x000fe20000004100 */
[----:B------:R-:W-:Y:S02]  /*d400*/  F2FP.F16.E4M3.UNPACK_B R34, R10 ;  /* 0x0000000aff22723e */ /* 0x000fe400020006ff */
[-C--:B------:R-:W-:Y:S01]  /*d410*/  FMUL.FTZ R38, R37, R32.reuse ;  /* 0x0000002025267220 */ /* 0x080fe20000410000 */
[C---:B------:R-:W-:Y:S01]  /*d420*/  FMUL.FTZ R36, R41.reuse, R32 ;  /* 0x0000002029247220 */ /* 0x040fe20000410000 */
[----:B------:R-:W-:Y:S01]  /*d430*/  FMUL.FTZ R39, R42, R30 ;  /* 0x0000001e2a277220 */ /* 0x000fe20000410000 */
[----:B------:R-:W-:Y:S01]  /*d440*/  F2FP.F16.E4M3.UNPACK_B R10, R10.H1 ;  /* 0x0000000aff0a723e */ /* 0x000fe200030006ff */
[-C--:B------:R-:W-:Y:S01]  /*d450*/  FFMA.FTZ R38, R41, R5.reuse, R38 ;  /* 0x0000000529267223 */ /* 0x080fe20000010026 */
[----:B------:R-:W-:Y:S01]  /*d460*/  F2FP.F16.E4M3.UNPACK_B R41, R12 ;  /* 0x0000000cff29723e */ /* 0x000fe200020006ff */
[----:B------:R-:W-:Y:S01]  /*d470*/  FFMA.FTZ R36, R37, R5, -R36 ;  /* 0x0000000525247223 */ /* 0x000fe20000010824 */
[----:B------:R-:W-:Y:S01]  /*d480*/  F2FP.F16.E4M3.UNPACK_B R12, R0 ;  /* 0x00000000ff0c723e */ /* 0x000fe200020006ff */
[----:B------:R-:W-:-:S02]  /*d490*/  HADD2.F32 R5, -RZ, R8.H0_H0 ;  /* 0x20000008ff057230 */ /* 0x000fc40000004100 */
[----:B------:R-:W-:Y:S01]  /*d4a0*/  FMUL.FTZ R37, R46, R30 ;  /* 0x0000001e2e257220 */ /* 0x000fe20000410000 */
[----:B------:R-:W-:Y:S01]  /*d4b0*/  HADD2.F32 R44, -RZ, R41.H0_H0 ;  /* 0x20000029ff2c7230 */ /* 0x000fe20000004100 */
[----:B------:R-:W-:Y:S01]  /*d4c0*/  F2FP.F16.E4M3.UNPACK_B R30, R20.H1 ;  /* 0x00000014ff1e723e */ /* 0x000fe200030006ff */
[----:B------:R-:W-:Y:S02]  /*d4d0*/  HADD2.F32 R40, -RZ, R12.H0_H0 ;  /* 0x2000000cff287230 */ /* 0x000fe40000004100 */
[-C--:B------:R-:W-:Y:S01]  /*d4e0*/  FFMA.FTZ R37, R42, R4.reuse, -R37 ;  /* 0x000000042a257223 */ /* 0x080fe20000010825 */
[----:B------:R-:W-:Y:S02]  /*d4f0*/  HADD2.F32 R0, -RZ, R25.H0_H0 ;  /* 0x20000019ff007230 */ /* 0x000fe40000004100 */
[-C--:B------:R-:W-:Y:S01]  /*d500*/  FMUL.FTZ R35, R44, R5.reuse ;  /* 0x000000052c237220 */ /* 0x080fe20000410000 */
[----:B------:R-:W-:Y:S01]  /*d510*/  FFMA.FTZ R39, R46, R4, R39 ;  /* 0x000000042e277223 */ /* 0x000fe20000010027 */
[C---:B------:R-:W-:Y:S01]  /*d520*/  FMUL.FTZ R5, R40.reuse, R5 ;  /* 0x0000000528057220 */ /* 0x040fe20000410000 */
[----:B------:R-:W-:Y:S01]  /*d530*/  F2FP.F16.E4M3.UNPACK_B R42, R13.H1 ;  /* 0x0000000dff2a723e */ /* 0x000fe200030006ff */
[----:B------:R-:W-:Y:S01]  /*d540*/  FFMA.FTZ R35, R40, R0, -R35 ;  /* 0x0000000028237223 */ /* 0x000fe20000010823 */
[----:B------:R-:W-:-:S02]  /*d550*/  HADD2.F32 R4, -RZ, R9.H0_H0 ;  /* 0x20000009ff047230 */ /* 0x000fc40000004100 */
[----:B------:R-:W-:Y:S01]  /*d560*/  FFMA.FTZ R5, R44, R0, R5 ;  /* 0x000000002c057223 */ /* 0x000fe20000010005 */
[----:B------:R-:W-:Y:S01]  /*d570*/  HADD2.F32 R40, -RZ, R30.H0_H0 ;  /* 0x2000001eff287230 */ /* 0x000fe20000004100 */
[-C--:B------:R-:W-:Y:S01]  /*d580*/  F2FP.F16.E4M3.UNPACK_B R28, R6.reuse ;  /* 0x00000006ff1c723e */ /* 0x080fe200020006ff */
[----:B------:R-:W-:Y:S01]  /*d590*/  HADD2.F32 R47, -RZ, R41.H1_H1 ;  /* 0x30000029ff2f7230 */ /* 0x000fe20000004100 */
[----:B------:R-:W-:Y:S01]  /*d5a0*/  F2FP.F16.E4M3.UNPACK_B R6, R6.H1 ;  /* 0x00000006ff06723e */ /* 0x000fe200030006ff */
[----:B------:R-:W-:Y:S02]  /*d5b0*/  HADD2.F32 R8, -RZ, R8.H1_H1 ;  /* 0x30000008ff087230 */ /* 0x000fe40000004100 */
[----:B------:R-:W-:Y:S01]  /*d5c0*/  FMUL.FTZ R43, R40, R4 ;  /* 0x00000004282b7220 */ /* 0x000fe20000410000 */
[----:B------:R-:W-:Y:S01]  /*d5d0*/  HADD2.F32 R45, -RZ, R12.H1_H1 ;  /* 0x3000000cff2d7230 */ /* 0x000fe20000004100 */
[----:B------:R-:W-:Y:S01]  /*d5e0*/  F2FP.F16.E4M3.UNPACK_B R32, R11 ;  /* 0x0000000bff20723e */ /* 0x000fe200020006ff */
[----:B------:R-:W-:-:S02]  /*d5f0*/  HADD2.F32 R44, -RZ, R42.H0_H0 ;  /* 0x2000002aff2c7230 */ /* 0x000fc40000004100 */
[-C--:B------:R-:W-:Y:S01]  /*d600*/  FMUL.FTZ R12, R47, R8.reuse ;  /* 0x000000082f0c7220 */ /* 0x080fe20000410000 */
[----:B------:R-:W-:Y:S02]  /*d610*/  HADD2.F32 R0, -RZ, R27.H0_H0 ;  /* 0x2000001bff007230 */ /* 0x000fe40000004100 */
[C---:B------:R-:W-:Y:S01]  /*d620*/  FMUL.FTZ R8, R45.reuse, R8 ;  /* 0x000000082d087220 */ /* 0x040fe20000410000 */
[----:B------:R-:W-:Y:S02]  /*d630*/  HADD2.F32 R25, -RZ, R25.H1_H1 ;  /* 0x30000019ff197230 */ /* 0x000fe40000004100 */
[C---:B------:R-:W-:Y:S01]  /*d640*/  FMUL.FTZ R41, R44.reuse, R4 ;  /* 0x000000042c297220 */ /* 0x040fe20000410000 */
[----:B------:R-:W-:Y:S02]  /*d650*/  HADD2.F32 R9, -RZ, R9.H1_H1 ;  /* 0x30000009ff097230 */ /* 0x000fe40000004100 */
[----:B------:R-:W-:Y:S01]  /*d660*/  FFMA.FTZ R43, R44, R0, R43 ;  /* 0x000000002c2b7223 */ /* 0x000fe2000001002b */
[----:B------:R-:W-:Y:S01]  /*d670*/  F2FP.F16.E4M3.UNPACK_B R44, R13 ;  /* 0x0000000dff2c723e */ /* 0x000fe200020006ff */
[-C--:B------:R-:W-:Y:S01]  /*d680*/  FFMA.FTZ R12, R45, R25.reuse, -R12 ;  /* 0x000000192d0c7223 */ /* 0x080fe2000001080c */
[----:B------:R-:W-:Y:S01]  /*d690*/  FFMA.FTZ R8, R47, R25, R8 ;  /* 0x000000192f087223 */ /* 0x000fe20000010008 */
[----:B------:R-:W-:Y:S01]  /*d6a0*/  HADD2.F32 R45, -RZ, R30.H1_H1 ;  /* 0x3000001eff2d7230 */ /* 0x000fe20000004100 */
[----:B------:R-:W-:Y:S01]  /*d6b0*/  F2FP.F16.E4M3.UNPACK_B R25, R20 ;  /* 0x00000014ff19723e */ /* 0x000fe200020006ff */
[----:B------:R-:W-:-:S02]  /*d6c0*/  HADD2.F32 R47, -RZ, R42.H1_H1 ;  /* 0x3000002aff2f7230 */ /* 0x000fc40000004100 */
[----:B------:R-:W-:Y:S01]  /*d6d0*/  FFMA.FTZ R41, R40, R0, -R41 ;  /* 0x0000000028297223 */ /* 0x000fe20000010829 */
[----:B------:R-:W-:Y:S02]  /*d6e0*/  HADD2.F32 R46, -RZ, R44.H0_H0 ;  /* 0x2000002cff2e7230 */ /* 0x000fe40000004100 */
[-C--:B------:R-:W-:Y:S01]  /*d6f0*/  FMUL.FTZ R40, R45, R9.reuse ;  /* 0x000000092d287220 */ /* 0x080fe20000410000 */
[----:B------:R-:W-:Y:S02]  /*d700*/  HADD2.F32 R4, -RZ, R33.H0_H0 ;  /* 0x20000021ff047230 */ /* 0x000fe40000004100 */
[----:B------:R-:W-:Y:S01]  /*d710*/  FMUL.FTZ R20, R47, R9 ;  /* 0x000000092f147220 */ /* 0x000fe20000410000 */
[----:B------:R-:W-:Y:S01]  /*d720*/  HADD2.F32 R27, -RZ, R27.H1_H1 ;  /* 0x3000001bff1b7230 */ /* 0x000fe20000004100 */
[----:B------:R-:W-:Y:S01]  /*d730*/  F2FP.F16.E4M3.UNPACK_B R11, R11.H1 ;  /* 0x0000000bff0b723e */ /* 0x000fe200030006ff */
[----:B------:R-:W-:Y:S02]  /*d740*/  HADD2.F32 R42, -RZ, R25.H0_H0 ;  /* 0x20000019ff2a7230 */ /* 0x000fe40000004100 */
[----:B------:R-:W-:Y:S01]  /*d750*/  FMUL.FTZ R9, R46, R4 ;  /* 0x000000042e097220 */ /* 0x000fe20000410000 */
[----:B------:R-:W-:-:S02]  /*d760*/  HADD2.F32 R0, -RZ, R26.H0_H0 ;  /* 0x2000001aff007230 */ /* 0x000fc40000004100 */
[----:B------:R-:W-:Y:S01]  /*d770*/  FFMA.FTZ R40, R47, R27, R40 ;  /* 0x0000001b2f287223 */ /* 0x000fe20000010028 */
[----:B------:R-:W-:Y:S01]  /*d780*/  F2FP.F16.E4M3.UNPACK_B R47, R14.H1 ;  /* 0x0000000eff2f723e */ /* 0x000fe200030006ff */
[C---:B------:R-:W-:Y:S01]  /*d790*/  FMUL.FTZ R13, R42.reuse, R4 ;  /* 0x000000042a0d7220 */ /* 0x040fe20000410000 */
[----:B------:R-:W-:Y:S02]  /*d7a0*/  HADD2.F32 R4, -RZ, R10.H0_H0 ;  /* 0x2000000aff047230 */ /* 0x000fe40000004100 */
[-C--:B------:R-:W-:Y:S01]  /*d7b0*/  FFMA.FTZ R9, R42, R0.reuse, -R9 ;  /* 0x000000002a097223 */ /* 0x080fe20000010809 */
[----:B------:R-:W-:Y:S01]  /*d7c0*/  F2FP.F16.E4M3.UNPACK_B R42, R21.H1 ;  /* 0x00000015ff2a723e */ /* 0x000fe200030006ff */
[----:B------:R-:W-:Y:S01]  /*d7d0*/  FFMA.FTZ R13, R46, R0, R13 ;  /* 0x000000002e0d7223 */ /* 0x000fe2000001000d */
[----:B------:R-:W-:Y:S02]  /*d7e0*/  HADD2.F32 R46, -RZ, R44.H1_H1 ;  /* 0x3000002cff2e7230 */ /* 0x000fe40000004100 */
[----:B------:R-:W-:Y:S01]  /*d7f0*/  FFMA.FTZ R30, R45, R27, -R20 ;  /* 0x0000001b2d1e7223 */ /* 0x000fe20000010814 */
[----:B------:R-:W-:Y:S01]  /*d800*/  HADD2.F32 R48, -RZ, R47.H0_H0 ;  /* 0x2000002fff307230 */ /* 0x000fe20000004100 */
[-C--:B------:R-:W-:Y:S01]  /*d810*/  F2FP.F16.E4M3.UNPACK_B R29, R7.reuse ;  /* 0x00000007ff1d723e */ /* 0x080fe200020006ff */
[----:B------:R-:W-:Y:S01]  /*d820*/  HADD2.F32 R44, -RZ, R42.H0_H0 ;  /* 0x2000002aff2c7230 */ /* 0x000fe20000004100 */
[----:B------:R-:W-:Y:S01]  /*d830*/  F2FP.F16.E4M3.UNPACK_B R7, R7.H1 ;  /* 0x00000007ff07723e */ /* 0x000fe200030006ff */
[----:B------:R-:W-:-:S02]  /*d840*/  HADD2.F32 R33, -RZ, R33.H1_H1 ;  /* 0x30000021ff217230 */ /* 0x000fc40000004100 */
[-C--:B------:R-:W-:Y:S01]  /*d850*/  FMUL.FTZ R27, R48, R4.reuse ;  /* 0x00000004301b7220 */ /* 0x080fe20000410000 */
[----:B------:R-:W-:Y:S02]  /*d860*/  HADD2.F32 R20, -RZ, R25.H1_H1 ;  /* 0x30000019ff147230 */ /* 0x000fe40000004100 */
[----:B------:R-:W-:Y:S01]  /*d870*/  FMUL.FTZ R45, R44, R4 ;  /* 0x000000042c2d7220 */ /* 0x000fe20000410000 */
[----:B------:R-:W-:Y:S02]  /*d880*/  HADD2.F32 R0, -RZ, R6.H0_H0 ;  /* 0x20000006ff007230 */ /* 0x000fe40000004100 */
[-C--:B------:R-:W-:Y:S01]  /*d890*/  FMUL.FTZ R25, R46, R33.reuse ;  /* 0x000000212e197220 */ /* 0x080fe20000410000 */
[----:B------:R-:W-:Y:S02]  /*d8a0*/  HADD2.F32 R26, -RZ, R26.H1_H1 ;  /* 0x3000001aff1a7230 */ /* 0x000fe40000004100 */
[----:B------:R-:W-:Y:S01]  /*d8b0*/  FMUL.FTZ R33, R20, R33 ;  /* 0x0000002114217220 */ /* 0x000fe20000410000 */
[----:B------:R-:W-:-:S02]  /*d8c0*/  HADD2.F32 R10, -RZ, R10.H1_H1 ;  /* 0x3000000aff0a7230 */ /* 0x000fc40000004100 */
[-C--:B------:R-:W-:Y:S01]  /*d8d0*/  FFMA.FTZ R27, R44, R0.reuse, -R27 ;  /* 0x000000002c1b7223 */ /* 0x080fe2000001081b */
[----:B------:R-:W-:Y:S01]  /*d8e0*/  FFMA.FTZ R45, R48, R0, R45 ;  /* 0x00000000302d7223 */ /* 0x000fe2000001002d */
[----:B------:R-:W-:Y:S02]  /*d8f0*/  HADD2.F32 R0, -RZ, R47.H1_H1 ;  /* 0x3000002fff007230 */ /* 0x000fe40000004100 */
[-C--:B------:R-:W-:Y:S01]  /*d900*/  FFMA.FTZ R20, R20, R26.reuse, -R25 ;  /* 0x0000001a14147223 */ /* 0x080fe20000010819 */
[----:B------:R-:W-:Y:S02]  /*d910*/  HADD2.F32 R42, -RZ, R42.H1_H1 ;  /* 0x3000002aff2a7230 */ /* 0x000fe40000004100 */
[----:B------:R-:W-:Y:S01]  /*d920*/  FFMA.FTZ R26, R46, R26, R33 ;  /* 0x0000001a2e1a7223 */ /* 0x000fe20000010021 */
[----:B------:R-:W-:Y:S01]  /*d930*/  HADD2.F32 R6, -RZ, R6.H1_H1 ;  /* 0x30000006ff067230 */ /* 0x000fe20000004100 */
[----:B------:R-:W-:Y:S01]  /*d940*/  F2FP.F16.E4M3.UNPACK_B R33, R21 ;  /* 0x00000015ff21723e */ /* 0x000fe200020006ff */
[----:B------:R-:W-:Y:S01]  /*d950*/  FMUL.FTZ R21, R0, R10 ;  /* 0x0000000a00157220 */ /* 0x000fe20000410000 */
[----:B------:R-:W-:Y:S01]  /*d960*/  F2FP.F16.E4M3.UNPACK_B R44, R14 ;  /* 0x0000000eff2c723e */ /* 0x000fe200020006ff */
[----:B------:R-:W-:Y:S01]  /*d970*/  FMUL.FTZ R25, R42, R10 ;  /* 0x0000000a2a197220 */ /* 0x000fe20000410000 */
[----:B------:R-:W-:-:S02]  /*d980*/  HADD2.F32 R4, -RZ, R34.H0_H0 ;  /* 0x20000022ff047230 */ /* 0x000fc40000004100 */
[-C--:B------:R-:W-:Y:S01]  /*d990*/  FFMA.FTZ R14, R42, R6.reuse, -R21 ;  /* 0x000000062a0e7223 */ /* 0x080fe20000010815 */
[----:B------:R-:W-:Y:S02]  /*d9a0*/  HADD2.F32 R34, -RZ, R34.H1_H1 ;  /* 0x30000022ff227230 */ /* 0x000fe40000004100 */
[----:B------:R-:W-:Y:S01]  /*d9b0*/  FFMA.FTZ R42, R0, R6, R25 ;  /* 0x00000006002a7223 */ /* 0x000fe20000010019 */
[----:B------:R-:W-:Y:S01]  /*d9c0*/  HADD2.F32 R10, -RZ, R44.H0_H0 ;  /* 0x2000002cff0a7230 */ /* 0x000fe20000004100 */
[----:B------:R-:W-:Y:S01]  /*d9d0*/  F2FP.F16.E4M3.UNPACK_B R46, R15.H1 ;  /* 0x0000000fff2e723e */ /* 0x000fe200030006ff */
[----:B------:R-:W-:Y:S01]  /*d9e0*/  HADD2.F32 R6, -RZ, R33.H0_H0 ;  /* 0x20000021ff067230 */ /* 0x000fe20000004100 */
[----:B------:R-:W-:Y:S01]  /*d9f0*/  F2FP.SATFINITE.E4M3.F32.PACK_AB_MERGE_C R38, R39, R38, RZ ;  /* 0x000000262726723e */ /* 0x000fe200048070ff */
        /* <DEDUP_REMOVED lines=8> */
[----:B------:R-:W-:Y:S01]  /*da80*/  FMUL.FTZ R21, R44, R34 ;  /* 0x000000222c157220 */ /* 0x000fe20000410000 */
[----:B------:R-:W-:Y:S01]  /*da90*/  F2FP.F16.E4M3.UNPACK_B R0, R24.H1 ;  /* 0x00000018ff00723e */ /* 0x000fe200030006ff */
[----:B------:R-:W-:Y:S01]  /*daa0*/  FMUL.FTZ R25, R4, R34 ;  /* 0x0000002204197220 */ /* 0x000fe20000410000 */
[----:B------:R-:W-:-:S02]  /*dab0*/  HADD2.F32 R48, -RZ, R46.H0_H0 ;  /* 0x2000002eff307230 */ /* 0x000fc40000004100 */
[-C--:B------:R-:W-:Y:S01]  /*dac0*/  FFMA.FTZ R21, R4, R28.reuse, -R21 ;  /* 0x0000001c04157223 */ /* 0x080fe20000010815 */
[----:B------:R-:W-:Y:S02]  /*dad0*/  HADD2.F32 R4, -RZ, R11.H0_H0 ;  /* 0x2000000bff047230 */ /* 0x000fe40000004100 */
[----:B------:R-:W-:Y:S01]  /*dae0*/  FFMA.FTZ R25, R44, R28, R25 ;  /* 0x0000001c2c197223 */ /* 0x000fe20000010019 */
[--C-:B------:R-:W-:Y:S01]  /*daf0*/  HADD2.F32 R28, -RZ, R0.reuse.H0_H0 ;  /* 0x20000000ff1c7230 */ /* 0x100fe20000004100 */
[----:B------:R-:W-:Y:S01]  /*db00*/  F2FP.F16.E4M3.UNPACK_B R34, R24 ;  /* 0x00000018ff22723e */ /* 0x000fe200020006ff */
[----:B------:R-:W-:Y:S02]  /*db10*/  HADD2.F32 R49, -RZ, R0.H1_H1 ;  /* 0x30000000ff317230 */ /* 0x000fe40000004100 */
[-C--:B------:R-:W-:Y:S01]  /*db20*/  FMUL.FTZ R33, R48, R4.reuse ;  /* 0x0000000430217220 */ /* 0x080fe20000410000 */
[----:B------:R-:W-:Y:S02]  /*db30*/  HADD2.F32 R0, -RZ, R7.H0_H0 ;  /* 0x20000007ff007230 */ /* 0x000fe40000004100 */
[----:B------:R-:W-:Y:S01]  /*db40*/  FMUL.FTZ R47, R28, R4 ;  /* 0x000000041c2f7220 */ /* 0x000fe20000410000 */
[----:B------:R-:W-:Y:S01]  /*db50*/  HADD2.F32 R51, -RZ, R46.H1_H1 ;  /* 0x3000002eff337230 */ /* 0x000fe20000004100 */
[----:B------:R-:W-:Y:S01]  /*db60*/  F2FP.SATFINITE.E4M3.F32.PACK_AB_MERGE_C R30, R30, R41, RZ ;  /* 0x000000291e1e723e */ /* 0x000fe200048070ff */
[----:B------:R-:W-:-:S02]  /*db70*/  HADD2.F32 R11, -RZ, R11.H1_H1 ;  /* 0x3000000bff0b7230 */ /* 0x000fc40000004100 */
[-C--:B------:R-:W-:Y:S01]  /*db80*/  FFMA.FTZ R33, R28, R0.reuse, -R33 ;  /* 0x000000001c217223 */ /* 0x080fe20000010821 */
[----:B------:R-:W-:Y:S02]  /*db90*/  HADD2.F32 R7, -RZ, R7.H1_H1 ;  /* 0x30000007ff077230 */ /* 0x000fe40000004100 */
[----:B------:R-:W-:Y:S01]  /*dba0*/  FFMA.FTZ R47, R48, R0, R47 ;  /* 0x00000000302f7223 */ /* 0x000fe2000001002f */
[----:B------:R-:W-:Y:S01]  /*dbb0*/  F2FP.F16.E4M3.UNPACK_B R0, R15 ;  /* 0x0000000fff00723e */ /* 0x000fe200020006ff */
[-C--:B------:R-:W-:Y:S01]  /*dbc0*/  FMUL.FTZ R4, R51, R11.reuse ;  /* 0x0000000b33047220 */ /* 0x080fe20000410000 */
[--C-:B------:R-:W-:Y:S02]  /*dbd0*/  HADD2.F32 R44, -RZ, R34.reuse.H0_H0 ;  /* 0x20000022ff2c7230 */ /* 0x100fe40000004100 */
[C---:B------:R-:W-:Y:S01]  /*dbe0*/  FMUL.FTZ R28, R49.reuse, R11 ;  /* 0x0000000b311c7220 */ /* 0x040fe20000410000 */
[----:B------:R-:W-:Y:S02]  /*dbf0*/  HADD2.F32 R15, -RZ, R34.H1_H1 ;  /* 0x30000022ff0f7230 */ /* 0x000fe40000004100 */
[----:B------:R-:W-:Y:S01]  /*dc00*/  FFMA.FTZ R24, R49, R7, -R4 ;  /* 0x0000000731187223 */ /* 0x000fe20000010804 */
[----:B------:R-:W-:-:S02]  /*dc10*/  HADD2.F32 R34, -RZ, R0.H0_H0 ;  /* 0x20000000ff227230 */ /* 0x000fc40000004100 */
[----:B------:R-:W-:Y:S01]  /*dc20*/  FFMA.FTZ R28, R51, R7, R28 ;  /* 0x00000007331c7223 */ /* 0x000fe2000001001c */
[----:B------:R-:W-:Y:S01]  /*dc30*/  HADD2.F32 R4, -RZ, R32.H0_H0 ;  /* 0x20000020ff047230 */ /* 0x000fe20000004100 */
[----:B------:R-:W-:Y:S01]  /*dc40*/  F2FP.SATFINITE.E4M3.F32.PACK_AB_MERGE_C R14, R14, R27, RZ ;  /* 0x0000001b0e0e723e */ /* 0x000fe200048070ff */
[----:B------:R-:W-:Y:S01]  /*dc50*/  HADD2.F32 R49, -RZ, R0.H1_H1 ;  /* 0x30000000ff317230 */ /* 0x000fe20000004100 */
[----:B------:R-:W-:Y:S01]  /*dc60*/  F2FP.SATFINITE.E4M3.F32.PACK_AB_MERGE_C R24, R24, R33, RZ ;  /* 0x000000211818723e */ /* 0x000fe200048070ff */
[----:B------:R-:W-:Y:S02]  /*dc70*/  HADD2.F32 R32, -RZ, R32.H1_H1 ;  /* 0x30000020ff207230 */ /* 0x000fe40000004100 */
[-C--:B------:R-:W-:Y:S01]  /*dc80*/  FMUL.FTZ R7, R34, R4.reuse ;  /* 0x0000000422077220 */ /* 0x080fe20000410000 */
[--C-:B------:R-:W-:Y:S02]  /*dc90*/  HADD2.F32 R0, -RZ, R29.reuse.H0_H0 ;  /* 0x2000001dff007230 */ /* 0x100fe40000004100 */
[----:B------:R-:W-:Y:S01]  /*dca0*/  FMUL.FTZ R11, R44, R4 ;  /* 0x000000042c0b7220 */ /* 0x000fe20000410000 */
[----:B------:R-:W-:-:S02]  /*dcb0*/  HADD2.F32 R29, -RZ, R29.H1_H1 ;  /* 0x3000001dff1d7230 */ /* 0x000fc40000004100 */
        /* <DEDUP_REMOVED lines=20> */
.L_x_7504:
[----:B------:R-:W-:Y:S05]  /*de00*/  BSYNC B0 ;  /* 0x0000000000007941 */ /* 0x000fea0003800000 */
.L_x_7493:
[----:B------:R-:W-:Y:S01]  /*de10*/  @!PT LDS RZ, [RZ] ;  /* 0x00000000fffff984 */ /* 0x000fe20000000800 */
[----:B------:R-:W-:Y:S01]  /*de20*/  @!PT LDS RZ, [RZ] ;  /* 0x00000000fffff984 */ /* 0x000fe20000000800 */
[----:B------:R-:W-:Y:S01]  /*de30*/  @!PT LDS RZ, [RZ] ;  /* 0x00000000fffff984 */ /* 0x000fe20000000800 */
[----:B------:R-:W-:Y:S01]  /*de40*/  @!PT LDS RZ, [RZ] ;  /* 0x00000000fffff984 */ /* 0x000fe20000000800 */
[----:B------:R4:W-:Y:S06]  /*de50*/  MEMBAR.ALL.CTA ;  /* 0x0000000000007992 */ /* 0x0009ec0000008000 */
[----:B----4-:R-:W4:Y:S01]  /*de60*/  FENCE.VIEW.ASYNC.S ;  /* 0x00000000000073c6 */ /* 0x010f220000000000 */
[----:B------:R-:W-:Y:S05]  /*de70*/  WARPSYNC.ALL ;  /* 0x0000000000007948 */ /* 0x000fea0003800000 */
[----:B----4-:R-:W-:Y:S06]  /*de80*/  BAR.SYNC.DEFER_BLOCKING 0xd, 0x100 ;  /* 0x0344000000007b1d */ /* 0x010fec0000010000 */
.L_x_7490:
[----:B------:R-:W-:-:S13]  /*de90*/  ISETP.NE.AND P0, PT, R198, 0x3, PT ;  /* 0x00000003c600780c */ /* 0x000fda0003f05270 */
[----:B------:R-:W-:Y:S05]  /*dea0*/  @!P0 BRA `(.L_x_7514) ;  /* 0x0000000000048947 */ /* 0x000fea0003800000 */
[----:B------:R-:W-:Y:S01]  /*deb0*/  BPT.TRAP 0x1 ;  /* 0x000000040000795c */ /* 0x000fe20000300000 */
.L_x_7514:
[----:B-12---:R-:W-:Y:S02]  /*dec0*/  LEA R3, R197, R18, 0x3 ;  /* 0x00000012c5037211 */ /* 0x006fe400078e18ff */
[----:B---3--:R-:W-:-:S04]  /*ded0*/  SHF.L.U32 R4, R199, 0x1f, RZ ;  /* 0x0000001fc7047819 */ /* 0x008fc800000006ff */
[----:B------:R1:W2:Y:S01]  /*dee0*/  SYNCS.PHASECHK.TRANS64.TRYWAIT P1, [R3+URZ+0x22830], R4 ;  /* 0x02283004030075a7 */ /* 0x0002a2000802017f */
[----:B------:R-:W-:Y:S05]  /*def0*/  @!P0 BRA `(.L_x_7515) ;  /* 0x0000000000048947 */ /* 0x000fea0003800000 */
[----:B------:R-:W-:Y:S01]  /*df00*/  BPT.TRAP 0x1 ;  /* 0x000000040000795c */ /* 0x000fe20000300000 */
.L_x_7515:
[----:B------:R-:W-:-:S05]  /*df10*/  VIADD R0, R18, 0x18400 ;  /* 0x0001840012007836 */ /* 0x000fca0000000000 */
[----:B------:R-:W-:-:S04]  /*df20*/  SHF.R.U32.HI R0, RZ, 0x4, R0 ;  /* 0x00000004ff007819 */ /* 0x000fc80000011600 */
[----:B------:R-:W-:-:S04]  /*df30*/  LOP3.LUT R0, R0, 0x3fff, RZ, 0xc0, !PT ;  /* 0x00003fff00007812 */ /* 0x000fc800078ec0ff */
[----:B------:R-:W-:-:S05]  /*df40*/  LOP3.LUT R0, R0, 0x10000, RZ, 0xfc, !PT ;  /* 0x0001000000007812 */ /* 0x000fca00078efcff */
[----:B------:R-:W-:Y:S01]  /*df50*/  IMAD R12, R197, 0x500, R0 ;  /* 0x00000500c50c7824 */ /* 0x000fe200078e0200 */
[----:B--2---:R-:W-:Y:S06]  /*df60*/  @P1 BRA `(.L_x_7516) ;  /* 0x0000000000081947 */ /* 0x004fec0003800000 */
[----:B------:R-:W2:Y:S02]  /*df70*/  SYNCS.PHASECHK.TRANS64.TRYWAIT P1, [R3+URZ+0x22830], R4 ;  /* 0x02283004030075a7 */ /* 0x000ea4000802017f */
[----:B--2---:R-:W-:Y:S05]  /*df80*/  @!P1 BRA `(.L_x_7517) ;  /* 0x0000013000e09947 */ /* 0x004fea0003800000 */
.L_x_7516:
[----:B-12---:R-:W-:Y:S01]  /*df90*/  MOV R4, R12 ;  /* 0x0000000c00047202 */ /* 0x006fe20000000f00 */
[----:B------:R-:W-:Y:S05]  /*dfa0*/  WARPSYNC.ALL ;  /* 0x0000000000007948 */ /* 0x000fea0003800000 */
[----:B------:R-:W-:Y:S01]  /*dfb0*/  IMAD.MOV.U32 R5, RZ, RZ, 0x40000040 ;  /* 0x40000040ff057424 */ /* 0x000fe200078e00ff */
[----:B------:R-:W-:Y:S01]  /*dfc0*/  R2UR UR6, R4 ;  /* 0x00000000040672ca */ /* 0x000fe200000e0000 */
[----:B------:R-:W-:Y:S01]  /*dfd0*/  WARPGROUP.ARRIVE ;  /* 0x00000000000079c5 */ /* 0x000fe20000000000 */
[----:B------:R-:W-:Y:S01]  /*dfe0*/  LOP3.LUT R4, R31, 0x10000, RZ, 0xfc, !PT ;  /* 0x000100001f047812 */ /* 0x000fe200078efcff */
[----:B------:R-:W-:Y:S01]  /*dff0*/  VIADD R6, R12, 0x100 ;  /* 0x000001000c067836 */ /* 0x000fe20000000000 */
[C---:B------:R-:W-:Y:S01]  /*e000*/  R2UR UR7, R5.reuse ;  /* 0x00000000050772ca */ /* 0x040fe200000e0000 */
[----:B------:R-:W-:Y:S01]  /*e010*/  IMAD.MOV.U32 R7, RZ, RZ, 0x40000040 ;  /* 0x40000040ff077424 */ /* 0x000fe200078e00ff */
[----:B------:R-:W-:Y:S01]  /*e020*/  R2UR UR4, R4 ;  /* 0x00000000040472ca */ /* 0x000fe200000e0000 */
[----:B------:R-:W-:Y:S01]  /*e030*/  VIADD R8, R12, 0x200 ;  /* 0x000002000c087836 */ /* 0x000fe20000000000 */
[----:B------:R-:W-:Y:S01]  /*e040*/  R2UR UR5, R5 ;  /* 0x00000000050572ca */ /* 0x000fe200000e0000 */
        /* <DEDUP_REMOVED lines=12> */
[----:B------:R-:W-:Y:S01]  /*e110*/  QGMMA.64x32x32.F32.E4M3.E4M3 R104, gdesc[UR4], RZ, !UPT, gsb0 ;  /* 0x00600000046879f3 */ /* 0x000fe2000c0008ff */
        /* <DEDUP_REMOVED lines=9> */
[----:B------:R-:W-:Y:S01]  /*e1b0*/  IMAD.MOV.U32 R13, RZ, RZ, 0x40000040 ;  /* 0x40000040ff0d7424 */ /* 0x000fe200078e00ff */
[----:B------:R-:W-:Y:S01]  /*e1c0*/  R2UR UR17, R5 ;  /* 0x00000000051172ca */ /* 0x000fe200000e0000 */
[----:B------:R-:W-:Y:S01]  /*e1d0*/  IMAD.MOV.U32 R87, RZ, RZ, RZ ;  /* 0x000000ffff577224 */ /* 0x000fe200078e00ff */
[----:B------:R-:W-:-:S02]  /*e1e0*/  IADD3 R10, R12, 0x400, RZ ;  /* 0x000004000c0a7810 */ /* 0x000fc40007ffe0ff */
[----:B------:R-:W-:Y:S01]  /*e1f0*/  R2UR UR23, R11 ;  /* 0x000000000b1772ca */ /* 0x000fe200000e0000 */
[----:B------:R-:W-:Y:S01]  /*e200*/  IMAD.MOV.U32 R11, RZ, RZ, 0x40000040 ;  /* 0x40000040ff0b7424 */ /* 0x000fe200078e00ff */
[----:B------:R-:W-:Y:S01]  /*e210*/  R2UR UR22, R10 ;  /* 0x000000000a1672ca */ /* 0x000fe200000e0000 */
[C---:B------:R-:W-:Y:S01]  /*e220*/  VIADD R10, R4.reuse, 0x2 ;  /* 0x00000002040a7836 */ /* 0x040fe20000000000 */
[----:B------:R-:W-:Y:S02]  /*e230*/  R2UR UR20, R4 ;  /* 0x00000000041472ca */ /* 0x000fe400000e0000 */
[----:B------:R-:W-:Y:S02]  /*e240*/  R2UR UR21, R5 ;  /* 0x00000000051572ca */ /* 0x000fe400000e0000 */
[----:B------:R-:W-:Y:S01]  /*e250*/  R2UR UR6, R6 ;  /* 0x00000000060672ca */ /* 0x000fe200000e0000 */
[----:B------:R-:W-:Y:S01]  /*e260*/  VIADD R6, R12, 0x202 ;  /* 0x000002020c067836 */ /* 0x000fe20000000000 */
[----:B------:R-:W-:Y:S01]  /*e270*/  R2UR UR7, R7 ;  /* 0x00000000070772ca */ /* 0x000fe200000e0000 */
[----:B------:R-:W-:Y:S01]  /*e280*/  IMAD.MOV.U32 R7, RZ, RZ, 0x40000040 ;  /* 0x40000040ff077424 */ /* 0x000fe200078e00ff */
[----:B------:R-:W-:-:S02]  /*e290*/  R2UR UR4, R10 ;  /* 0x000000000a0472ca */ /* 0x000fc400000e0000 */
[----:B------:R-:W-:Y:S02]  /*e2a0*/  R2UR UR5, R11 ;  /* 0x000000000b0572ca */ /* 0x000fe400000e0000 */
[----:B------:R-:W-:Y:S01]  /*e2b0*/  IADD3 R8, R12, 0x102, RZ ;  /* 0x000001020c087810 */ /* 0x000fe20007ffe0ff */
[----:B------:R-:W-:Y:S02]  /*e2c0*/  WARPGROUP.DEPBAR.LE gsb0, 0x0 ;  /* 0x00008000000079c5 */ /* 0x000fe40000010000 */
[----:B------:R-:W-:-:S06]  /*e2d0*/  WARPGROUP.ARRIVE ;  /* 0x00000000000079c5 */ /* 0x000fcc0000000000 */
[----:B------:R-:W-:Y:S01]  /*e2e0*/  QGMMA.64x32x32.F32.E4M3.E4M3 R88, gdesc[UR8], RZ, !UPT, gsb0 ;  /* 0x00600000085879f3 */ /* 0x000fe2000c0008ff */
[----:B------:R-:W-:Y:S02]  /*e2f0*/  R2UR UR10, R8 ;  /* 0x00000000080a72ca */ /* 0x000fe400000e0000 */
[----:B------:R-:W-:Y:S02]  /*e300*/  R2UR UR11, R9 ;  /* 0x00000000090b72ca */ /* 0x000fe400000e0000 */
[----:B------:R-:W-:Y:S02]  /*e310*/  R2UR UR8, R10 ;  /* 0x000000000a0872ca */ /* 0x000fe400000e0000 */
[----:B------:R-:W-:Y:S02]  /*e320*/  R2UR UR9, R11 ;  /* 0x000000000b0972ca */ /* 0x000fe400000e0000 */
[----:B------:R-:W-:Y:S02]  /*e330*/  IADD3 R8, R12, 0x302, RZ ;  /* 0x000003020c087810 */ /* 0x000fe40007ffe0ff */
[----:B------:R-:W-:Y:S01]  /*e340*/  MOV R9, 0x40000040 ;  /* 0x4000004000097802 */ /* 0x000fe20000000f00 */
[----:B------:R-:W-:-:S02]  /*e350*/  WARPGROUP.DEPBAR.LE gsb0, 0x0 ;  /* 0x00008000000079c5 */ /* 0x000fc40000010000 */
[----:B------:R-:W-:-:S06]  /*e360*/  WARPGROUP.ARRIVE ;  /* 0x00000000000079c5 */ /* 0x000fcc0000000000 */
[----:B------:R-:W-:Y:S01]  /*e370*/  QGMMA.64x32x32.F32.E4M3.E4M3 R56, gdesc[UR12], RZ, !UPT, gsb0 ;  /* 0x006000000c3879f3 */ /* 0x000fe2000c0008ff */
[----:B------:R-:W-:Y:S01]  /*e380*/  R2UR UR14, R6 ;  /* 0x00000000060e72ca */ /* 0x000fe200000e0000 */
[----:B------:R-:W-:Y:S01]  /*e390*/  VIADD R6, R12, 0x4 ;  /* 0x000000040c067836 */ /* 0x000fe20000000000 */
[----:B------:R-:W-:Y:S01]  /*e3a0*/  R2UR UR15, R7 ;  /* 0x00000000070f72ca */ /* 0x000fe200000e0000 */
[----:B------:R-:W-:Y:S01]  /*e3b0*/  IMAD.MOV.U32 R7, RZ, RZ, 0x40000040 ;  /* 0x40000040ff077424 */ /* 0x000fe200078e00ff */
[----:B------:R-:W-:Y:S02]  /*e3c0*/  R2UR UR12, R10 ;  /* 0x000000000a0c72ca */ /* 0x000fe400000e0000 */
[----:B------:R-:W-:Y:S01]  /*e3d0*/  R2UR UR13, R11 ;  /* 0x000000000b0d72ca */ /* 0x000fe200000e0000 */
[----:B------:R-:W-:Y:S02]  /*e3e0*/  WARPGROUP.DEPBAR.LE gsb0, 0x0 ;  /* 0x00008000000079c5 */ /* 0x000fe40000010000 */
[----:B0-----:R-:W-:-:S06]  /*e3f0*/  WARPGROUP.ARRIVE ;  /* 0x00000000000079c5 */ /* 0x001fcc0000000000 */
[----:B------:R-:W-:Y:S01]  /*e400*/  QGMMA.64x32x32.F32.E4M3.E4M3 R40, gdesc[UR16], RZ, !UPT, gsb0 ;  /* 0x00600000102879f3 */ /* 0x000fe2000c0008ff */
[----:B------:R-:W-:Y:S02]  /*e410*/  R2UR UR18, R8 ;  /* 0x00000000081272ca */ /* 0x000fe400000e0000 */
[----:B------:R-:W-:Y:S01]  /*e420*/  R2UR UR19, R9 ;  /* 0x00000000091372ca */ /* 0x000fe200000e0000 */
[----:B------:R-:W-:Y:S01]  /*e430*/  IMAD.MOV.U32 R9, RZ, RZ, 0x40000040 ;  /* 0x40000040ff097424 */ /* 0x000fe200078e00ff */
[----:B------:R-:W-:Y:S02]  /*e440*/  R2UR UR16, R10 ;  /* 0x000000000a1072ca */ /* 0x000fe400000e0000 */
[----:B------:R-:W-:Y:S02]  /*e450*/  R2UR UR17, R11 ;  /* 0x000000000b1172ca */ /* 0x000fe400000e0000 */
[----:B------:R-:W-:Y:S01]  /*e460*/  IADD3 R8, R12, 0x104, RZ ;  /* 0x000001040c087810 */ /* 0x000fe20007ffe0ff */
[----:B------:R-:W-:-:S02]  /*e470*/  WARPGROUP.DEPBAR.LE gsb0, 0x0 ;  /* 0x00008000000079c5 */ /* 0x000fc40000010000 */
[----:B-----5:R-:W-:-:S06]  /*e480*/  WARPGROUP.ARRIVE ;  /* 0x00000000000079c5 */ /* 0x020fcc0000000000 */
        /* <DEDUP_REMOVED lines=9> */
[----:B------:R-:W-:Y:S01]  /*e520*/  QGMMA.64x32x32.F32.E4M3.E4M3 R104, gdesc[UR4], R104, gsb0 ;  /* 0x00600000046879f3 */ /* 0x000fe20008000868 */
[----:B------:R-:W-:Y:S01]  /*e530*/  R2UR UR6, R6 ;  /* 0x00000000060672ca */ /* 0x000fe200000e0000 */
[----:B------:R-:W-:Y:S01]  /*e540*/  VIADD R6, R12, 0x204 ;  /* 0x000002040c067836 */ /* 0x000fe20000000000 */
[----:B------:R-:W-:Y:S01]  /*e550*/  R2UR UR7, R7 ;  /* 0x00000000070772ca */ /* 0x000fe200000e0000 */
[----:B------:R-:W-:Y:S01]  /*e560*/  IMAD.MOV.U32 R7, RZ, RZ, 0x40000040 ;  /* 0x40000040ff077424 */ /* 0x000fe200078e00ff */
[----:B------:R-:W-:Y:S02]  /*e570*/  WARPGROUP.DEPBAR.LE gsb0, 0x0 ;  /* 0x00008000000079c5 */ /* 0x000fe40000010000 */
[----:B------:R-:W-:-:S06]  /*e580*/  WARPGROUP.ARRIVE ;  /* 0x00000000000079c5 */ /* 0x000fcc0000000000 */
[----:B------:R-:W-:Y:S01]  /*e590*/  QGMMA.64x32x32.F32.E4M3.E4M3 R88, gdesc[UR8], R88, gsb0 ;  /* 0x00600000085879f3 */ /* 0x000fe20008000858 */
[----:B------:R-:W-:Y:S01]  /*e5a0*/  R2UR UR10, R8 ;  /* 0x00000000080a72ca */ /* 0x000fe200000e0000 */
[----:B------:R-:W-:Y:S01]  /*e5b0*/  VIADD R8, R4, 0x4 ;  /* 0x0000000404087836 */ /* 0x000fe20000000000 */
[----:B------:R-:W-:Y:S01]  /*e5c0*/  R2UR UR11, R9 ;  /* 0x00000000090b72ca */ /* 0x000fe200000e0000 */
[----:B------:R-:W-:-:S03]  /*e5d0*/  IMAD.MOV.U32 R9, RZ, RZ, 0x40000040 ;  /* 0x40000040ff097424 */ /* 0x000fc600078e00ff */
[C---:B------:R-:W-:Y:S02]  /*e5e0*/  R2UR UR4, R8.reuse ;  /* 0x00000000080472ca */ /* 0x040fe400000e0000 */
[C---:B------:R-:W-:Y:S02]  /*e5f0*/  R2UR UR5, R9.reuse ;  /* 0x00000000090572ca */ /* 0x040fe400000e0000 */
[----:B------:R-:W-:Y:S02]  /*e600*/  R2UR UR8, R8 ;  /* 0x00000000080872ca */ /* 0x000fe400000e0000 */
[----:B------:R-:W-:Y:S01]  /*e610*/  R2UR UR9, R9 ;  /* 0x00000000090972ca */ /* 0x000fe200000e0000 */
[----:B------:R-:W-:Y:S02]  /*e620*/  WARPGROUP.DEPBAR.LE gsb0, 0x0 ;  /* 0x00008000000079c5 */ /* 0x000fe40000010000 */
[----:B------:R-:W-:-:S06]  /*e630*/  WARPGROUP.ARRIVE ;  /* 0x00000000000079c5 */ /* 0x000fcc0000000000 */
[----:B------:R-:W-:Y:S01]  /*e640*/  QGMMA.64x32x32.F32.E4M3.E4M3 R56, gdesc[UR12], R56, gsb0 ;  /* 0x006000000c3879f3 */ /* 0x000fe20008000838 */
[----:B------:R-:W-:Y:S01]  /*e650*/  R2UR UR14, R6 ;  /* 0x00000000060e72ca */ /* 0x000fe200000e0000 */
[----:B------:R-:W-:Y:S01]  /*e660*/  VIADD R6, R12, 0x6 ;  /* 0x000000060c067836 */ /* 0x000fe20000000000 */
[----:B------:R-:W-:Y:S01]  /*e670*/  R2UR UR15, R7 ;  /* 0x00000000070f72ca */ /* 0x000fe200000e0000 */
[----:B------:R-:W-:Y:S01]  /*e680*/  IMAD.MOV.U32 R7, RZ, RZ, 0x40000040 ;  /* 0x40000040ff077424 */ /* 0x000fe200078e00ff */
[----:B------:R-:W-:Y:S02]  /*e690*/  R2UR UR12, R8 ;  /* 0x00000000080c72ca */ /* 0x000fe400000e0000 */
[----:B------:R-:W-:Y:S01]  /*e6a0*/  R2UR UR13, R9 ;  /* 0x00000000090d72ca */ /* 0x000fe200000e0000 */
[----:B------:R-:W-:Y:S02]  /*e6b0*/  WARPGROUP.DEPBAR.LE gsb0, 0x0 ;  /* 0x00008000000079c5 */ /* 0x000fe40000010000 */
[----:B------:R-:W-:-:S06]  /*e6c0*/  WARPGROUP.ARRIVE ;  /* 0x00000000000079c5 */ /* 0x000fcc0000000000 */
[----:B------:R-:W-:Y:S01]  /*e6d0*/  QGMMA.64x32x32.F32.E4M3.E4M3 R40, gdesc[UR16], R40, gsb0 ;  /* 0x00600000102879f3 */ /* 0x000fe20008000828 */
[----:B------:R-:W-:Y:S02]  /*e6e0*/  R2UR UR18, R14 ;  /* 0x000000000e1272ca */ /* 0x000fe400000e0000 */
[----:B------:R-:W-:Y:S01]  /*e6f0*/  R2UR UR19, R15 ;  /* 0x000000000f1372ca */ /* 0x000fe200000e0000 */
[----:B------:R-:W-:Y:S01]  /*e700*/  IMAD.MOV.U32 R15, RZ, RZ, 0x40000040 ;  /* 0x40000040ff0f7424 */ /* 0x000fe200078e00ff */
[----:B------:R-:W-:Y:S02]  /*e710*/  R2UR UR16, R8 ;  /* 0x00000000081072ca */ /* 0x000fe400000e0000 */
[----:B------:R-:W-:Y:S02]  /*e720*/  R2UR UR17, R9 ;  /* 0x00000000091172ca */ /* 0x000fe400000e0000 */
[----:B------:R-:W-:Y:S01]  /*e730*/  IADD3 R14, R12, 0x106, RZ ;  /* 0x000001060c0e7810 */ /* 0x000fe20007ffe0ff */
[----:B------:R-:W-:-:S02]  /*e740*/  WARPGROUP.DEPBAR.LE gsb0, 0x0 ;  /* 0x00008000000079c5 */ /* 0x000fc40000010000 */
[----:B------:R-:W-:-:S06]  /*e750*/  WARPGROUP.ARRIVE ;  /* 0x00000000000079c5 */ /* 0x000fcc0000000000 */
[----:B------:R-:W-:Y:S01]  /*e760*/  QGMMA.64x32x32.F32.E4M3.E4M3 R24, gdesc[UR20], R24, gsb0 ;  /* 0x00600000141879f3 */ /* 0x000fe20008000818 */
[----:B------:R-:W-:Y:S02]  /*e770*/  R2UR UR22, R20 ;  /* 0x00000000141672ca */ /* 0x000fe400000e0000 */
[----:B------:R-:W-:Y:S02]  /*e780*/  R2UR UR23, R21 ;  /* 0x00000000151772ca */ /* 0x000fe400000e0000 */
        /* <DEDUP_REMOVED lines=12> */
[----:B------:R-:W-:Y:S02]  /*e850*/  R2UR UR10, R14 ;  /* 0x000000000e0a72ca */ /* 0x000fe400000e0000 */
[----:B------:R-:W-:Y:S02]  /*e860*/  R2UR UR11, R15 ;  /* 0x000000000f0b72ca */ /* 0x000fe400000e0000 */
[C---:B------:R-:W-:Y:S01]  /*e870*/  IADD3 R14, R12.reuse, 0x306, RZ ;  /* 0x000003060c0e7810 */ /* 0x040fe20007ffe0ff */
[----:B------:R-:W-:Y:S01]  /*e880*/  VIADD R12, R12, 0x406 ;  /* 0x000004060c0c7836 */ /* 0x000fe20000000000 */
[----:B------:R-:W-:Y:S01]  /*e890*/  MOV R15, 0x40000040 ;  /* 0x40000040000f7802 */ /* 0x000fe20000000f00 */
        /* <DEDUP_REMOVED lines=9> */
[C---:B------:R-:W-:Y:S02]  /*e930*/  R2UR UR8, R6.reuse ;  /* 0x00000000060872ca */ /* 0x040fe400000e0000 */
[C---:B------:R-:W-:Y:S02]  /*e940*/  R2UR UR9, R7.reuse ;  /* 0x00000000070972ca */ /* 0x040fe400000e0000 */
[----:B------:R-:W-:Y:S02]  /*e950*/  R2UR UR12, R6 ;  /* 0x00000000060c72ca */ /* 0x000fe400000e0000 */
[----:B------:R-:W-:Y:S01]  /*e960*/  R2UR UR13, R7 ;  /* 0x00000000070d72ca */ /* 0x000fe200000e0000 */
        /* <DEDUP_REMOVED lines=32> */
.L_x_7518:
        /* <DEDUP_REMOVED lines=86> */
[----:B------:R-:W5:Y:S01]  /*f0d0*/  S2R R125, SR_CgaCtaId ;  /* 0x00000000007d7919 */ /* 0x000f620000008800 */
        /* <DEDUP_REMOVED lines=27> */
[----:B--2---:R-:W-:Y:S01]  /*f290*/  IADD3 R33, R121, R72, RZ ;  /* 0x0000004879217210 */ /* 0x004fe20007ffe0ff */
[----:B------:R-:W-:-:S06]  /*f2a0*/  FMUL.FTZ R121, R2, R36 ;  /* 0x0000002402797220 */ /* 0x000fcc0000410000 */
[----:B------:R-:W2:Y:S01]  /*f2b0*/  MUFU.TANH R64, R64 ;  /* 0x0000004000407308 */ /* 0x000ea20000002400 */
[----:B------:R-:W-:-:S05]  /*f2c0*/  IMAD R33, R120, -0xa0, R33 ;  /* 0xffffff6078217824 */ /* 0x000fca00078e0221 */
[C---:B------:R-:W-:Y:S02]  /*f2d0*/  ISETP.GT.AND P1, PT, R33.reuse, RZ, PT ;  /* 0x000000ff2100720c */ /* 0x040fe40003f24270 */
[----:B------:R-:W2:Y:S01]  /*f2e0*/  MUFU.TANH R56, R56 ;  /* 0x0000003800387308 */ /* 0x000ea20000002400 */
[C---:B------:R-:W-:Y:S02]  /*f2f0*/  ISETP.GT.AND P2, PT, R33.reuse, 0x1, PT ;  /* 0x000000012100780c */ /* 0x040fe40003f44270 */
[----:B------:R-:W-:Y:S02]  /*f300*/  ISETP.GT.AND P3, PT, R33, 0x8, PT ;  /* 0x000000082100780c */ /* 0x000fe40003f64270 */
[----:B0-----:R-:W-:Y:S02]  /*f310*/  FSEL R108, R14, -INF , P1 ;  /* 0xff8000000e6c7808 */ /* 0x001fe40000800000 */
[----:B-1----:R-:W-:Y:S01]  /*f320*/  FSEL R15, R15, -INF , P2 ;  /* 0xff8000000f0f7808 */ /* 0x002fe20001000000 */
[----:B------:R-:W0:Y:S01]  /*f330*/  MUFU.TANH R63, R63 ;  /* 0x0000003f003f7308 */ /* 0x000e220000002400 */
[----:B------:R-:W-:-:S02]  /*f340*/  ISETP.GT.AND P4, PT, R33, 0x9, PT ;  /* 0x000000092100780c */ /* 0x000fc40003f84270 */
[----:B---3--:R-:W-:Y:S02]  /*f350*/  FSEL R112, R74, -INF , P3 ;  /* 0xff8000004a707808 */ /* 0x008fe40001800000 */
[----:B------:R-:W-:Y:S02]  /*f360*/  FMNMX.FTZ R123, R108, R15, !PT ;  /* 0x0000000f6c7b7209 */ /* 0x000fe40007810000 */
[----:B------:R-:W-:Y:S01]  /*f370*/  ISETP.GT.AND P5, PT, R33, 0x10, PT ;  /* 0x000000102100780c */ /* 0x000fe20003fa4270 */
[----:B------:R-:W1:Y:S01]  /*f380*/  MUFU.TANH R59, R59 ;  /* 0x0000003b003b7308 */ /* 0x000e620000002400 */
[----:B----4-:R-:W-:Y:S02]  /*f390*/  FSEL R110, R73, -INF , P4 ;  /* 0xff800000496e7808 */ /* 0x010fe40002000000 */
[----:B------:R-:W-:Y:S02]  /*f3a0*/  FMNMX.FTZ R123, R112, R123, !PT ;  /* 0x0000007b707b7209 */ /* 0x000fe40007810000 */
[----:B-----5:R-:W-:-:S02]  /*f3b0*/  FSEL R12, R12, -INF , P1 ;  /* 0xff8000000c0c7808 */ /* 0x020fc40000800000 */
[----:B------:R-:W-:Y:S01]  /*f3c0*/  ISETP.GT.AND P1, PT, R33, 0x11, PT ;  /* 0x000000112100780c */ /* 0x000fe20003f24270 */
[----:B------:R-:W3:Y:S01]  /*f3d0*/  MUFU.TANH R68, R68 ;  /* 0x0000004400447308 */ /* 0x000ee20000002400 */
[----:B------:R-:W-:Y:S02]  /*f3e0*/  FSEL R114, R77, -INF , P5 ;  /* 0xff8000004d727808 */ /* 0x000fe40002800000 */
[----:B------:R-:W-:Y:S02]  /*f3f0*/  FMNMX.FTZ R123, R110, R123, !PT ;  /* 0x0000007b6e7b7209 */ /* 0x000fe40007810000 */
[----:B------:R-:W-:Y:S02]  /*f400*/  FSEL R13, R13, -INF , P2 ;  /* 0xff8000000d0d7808 */ /* 0x000fe40001000000 */
[----:B------:R-:W-:Y:S01]  /*f410*/  ISETP.GT.AND P2, PT, R33, 0x18, PT ;  /* 0x000000182100780c */ /* 0x000fe20003f44270 */
[----:B------:R-:W4:Y:S01]  /*f420*/  MUFU.TANH R58, R58 ;  /* 0x0000003a003a7308 */ /* 0x000f220000002400 */
[----:B------:R-:W-:-:S02]  /*f430*/  FSEL R116, R78, -INF , P1 ;  /* 0xff8000004e747808 */ /* 0x000fc40000800000 */
[----:B------:R-:W-:Y:S02]  /*f440*/  FMNMX.FTZ R123, R114, R123, !PT ;  /* 0x0000007b727b7209 */ /* 0x000fe40007810000 */
[----:B------:R-:W-:Y:S02]  /*f450*/  FSEL R14, R21, -INF , P3 ;  /* 0xff800000150e7808 */ /* 0x000fe40001800000 */
[----:B------:R-:W-:Y:S01]  /*f460*/  ISETP.GT.AND P3, PT, R33, 0x19, PT ;  /* 0x000000192100780c */ /* 0x000fe20003f64270 */
[----:B------:R-:W5:Y:S01]  /*f470*/  MUFU.TANH R67, R67 ;  /* 0x0000004300437308 */ /* 0x000f620000002400 */
[----:B------:R-:W-:Y:S02]  /*f480*/  FSEL R118, R82, -INF , P2 ;  /* 0xff80000052767808 */ /* 0x000fe40001000000 */
[----:B------:R-:W-:Y:S02]  /*f490*/  FMNMX.FTZ R123, R116, R123, !PT ;  /* 0x0000007b747b7209 */ /* 0x000fe40007810000 */
[----:B------:R-:W-:-:S02]  /*f4a0*/  FSEL R20, R20, -INF , P4 ;  /* 0xff80000014147808 */ /* 0x000fc40002000000 */
[----:B------:R-:W-:Y:S01]  /*f4b0*/  ISETP.GT.AND P4, PT, R33, 0x20, PT ;  /* 0x000000202100780c */ /* 0x000fe20003f84270 */
[----:B------:R-:W5:Y:S01]  /*f4c0*/  MUFU.TANH R61, R61 ;  /* 0x0000003d003d7308 */ /* 0x000f620000002400 */
[----:B------:R-:W-:Y:S02]  /*f4d0*/  FSEL R128, R81, -INF , P3 ;  /* 0xff80000051807808 */ /* 0x000fe40001800000 */
[----:B------:R-:W-:Y:S02]  /*f4e0*/  FMNMX.FTZ R123, R118, R123, !PT ;  /* 0x0000007b767b7209 */ /* 0x000fe40007810000 */
[----:B------:R-:W-:Y:S02]  /*f4f0*/  FSEL R24, R76, -INF , P5 ;  /* 0xff8000004c187808 */ /* 0x000fe40002800000 */
[----:B------:R-:W-:Y:S01]  /*f500*/  ISETP.GT.AND P5, PT, R33, 0x21, PT ;  /* 0x000000212100780c */ /* 0x000fe20003fa4270 */
[----:B------:R-:W5:Y:S01]  /*f510*/  MUFU.TANH R71, R71 ;  /* 0x0000004700477308 */ /* 0x000f620000002400 */
        /* <DEDUP_REMOVED lines=10> */
[----:B------:R-:W-:Y:S01]  /*f5c0*/  FSEL R126, R91, -INF , P1 ;  /* 0xff8000005b7e7808 */ /* 0x000fe20000800000 */
[----:B------:R-:W-:Y:S01]  /*f5d0*/  IMAD.U32 R91, RZ, RZ, UR4 ;  /* 0x00000004ff5b7e24 */ /* 0x000fe2000f8e00ff */
        /* <DEDUP_REMOVED lines=12> */
[C---:B------:R-:W-:Y:S01]  /*f6a0*/  ISETP.GT.AND P5, PT, R33.reuse, 0x38, PT ;  /* 0x000000382100780c */ /* 0x040fe20003fa4270 */
        /* <DEDUP_REMOVED lines=36> */
[----:B--2---:R-:W-:-:S02]  /*f8f0*/  FSEL R140, R64, -INF , P1 ;  /* 0xff800000408c7808 */ /* 0x004fc40000800000 */
[----:B------:R-:W-:Y:S02]  /*f900*/  FMNMX.FTZ R123, R92, R123, !PT ;  /* 0x0000007b5c7b7209 */ /* 0x000fe40007810000 */
[----:B------:R-:W-:Y:S02]  /*f910*/  FSEL R54, R56, -INF , P3 ;  /* 0xff80000038367808 */ /* 0x000fe40001800000 */
[----:B------:R-:W-:Y:S01]  /*f920*/  ISETP.GT.AND P3, PT, R33, 0x58, PT ;  /* 0x000000582100780c */ /* 0x000fe20003f64270 */
[----:B------:R-:W2:Y:S01]  /*f930*/  MUFU.TANH R29, R29 ;  /* 0x0000001d001d7308 */ /* 0x000ea20000002400 */
[----:B0-----:R-:W-:Y:S02]  /*f940*/  FSEL R146, R63, -INF , P2 ;  /* 0xff8000003f927808 */ /* 0x001fe40001000000 */
[----:B------:R-:W-:Y:S02]  /*f950*/  FMNMX.FTZ R123, R140, R123, !PT ;  /* 0x0000007b8c7b7209 */ /* 0x000fe40007810000 */
[----:B-1----:R-:W-:-:S02]  /*f960*/  FSEL R56, R59, -INF , P4 ;  /* 0xff8000003b387808 */ /* 0x002fc40002000000 */
[C---:B------:R-:W-:Y:S01]  /*f970*/  ISETP.GT.AND P4, PT, R33.reuse, 0x59, PT ;  /* 0x000000592100780c */ /* 0x040fe20003f84270 */
[----:B------:R-:W0:Y:S01]  /*f980*/  MUFU.TANH R45, R45 ;  /* 0x0000002d002d7308 */ /* 0x000e220000002400 */
[----:B---3--:R-:W-:Y:S02]  /*f990*/  FSEL R152, R68, -INF , P3 ;  /* 0xff80000044987808 */ /* 0x008fe40001800000 */
[----:B------:R-:W-:Y:S02]  /*f9a0*/  FMNMX.FTZ R123, R146, R123, !PT ;  /* 0x0000007b927b7209 */ /* 0x000fe40007810000 */
[----:B----4-:R-:W-:Y:S02]  /*f9b0*/  FSEL R58, R58, -INF , P5 ;  /* 0xff8000003a3a7808 */ /* 0x010fe40002800000 */
[----:B------:R-:W-:Y:S01]  /*f9c0*/  ISETP.GT.AND P5, PT, R33, 0x60, PT ;  /* 0x000000602100780c */ /* 0x000fe20003fa4270 */
[----:B------:R-:W1:Y:S01]  /*f9d0*/  MUFU.TANH R43, R43 ;  /* 0x0000002b002b7308 */ /* 0x000e620000002400 */
[----:B-----5:R-:W-:-:S02]  /*f9e0*/  FSEL R154, R67, -INF , P4 ;  /* 0xff800000439a7808 */ /* 0x020fc40002000000 */
[----:B------:R-:W-:Y:S02]  /*f9f0*/  FMNMX.FTZ R123, R152, R123, !PT ;  /* 0x0000007b987b7209 */ /* 0x000fe40007810000 */
[----:B------:R-:W-:Y:S02]  /*fa00*/  FSEL R60, R61, -INF , P1 ;  /* 0xff8000003d3c7808 */ /* 0x000fe40000800000 */
[----:B------:R-:W-:Y:S01]  /*fa10*/  ISETP.GT.AND P1, PT, R33, 0x61, PT ;  /* 0x000000612100780c */ /* 0x000fe20003f24270 */
[----:B------:R-:W-:Y:S01]  /*fa20*/  MUFU.TANH R49, R49 ;  /* 0x0000003100317308 */ /* 0x000fe20000002400 */
[----:B------:R-:W-:Y:S02]  /*fa30*/  FSEL R150, R71, -INF , P5 ;  /* 0xff80000047967808 */ /* 0x000fe40002800000 */
[----:B------:R-:W-:Y:S02]  /*fa40*/  FMNMX.FTZ R123, R154, R123, !PT ;  /* 0x0000007b9a7b7209 */ /* 0x000fe40007810000 */
[----:B------:R-:W-:-:S02]  /*fa50*/  FSEL R62, R62, -INF , P2 ;  /* 0xff8000003e3e7808 */ /* 0x000fc40001000000 */
        /* <DEDUP_REMOVED lines=10> */
[----:B------:R-:W-:Y:S01]  /*fb00*/  FSEL R70, R70, -INF , P1 ;  /* 0xff80000046467808 */ /* 0x000fe20000800000 */
[----:B------:R-:W5:Y:S01]  /*fb10*/  MUFU.TANH R47, R47 ;  /* 0x0000002f002f7308 */ /* 0x000f620000002400 */
[----:B------:R-:W-:Y:S02]  /*fb20*/  ISETP.GT.AND P4, PT, R33, 0x70, PT ;  /* 0x000000702100780c */ /* 0x000fe40003f84270 */
[----:B------:R-:W-:Y:S02]  /*fb30*/  FSEL R148, R103, -INF , P3 ;  /* 0xff80000067947808 */ /* 0x000fe40001800000 */
[----:B------:R-:W-:-:S02]  /*fb40*/  FMNMX.FTZ R123, R144, R123, !PT ;  /* 0x0000007b907b7209 */ /* 0x000fc40007810000 */
[----:B------:R-:W-:Y:S01]  /*fb50*/  ISETP.GT.AND P1, PT, R33, 0x78, PT ;  /* 0x000000782100780c */ /* 0x000fe20003f24270 */
[----:B------:R-:W5:Y:S01]  /*fb60*/  MUFU.TANH R111, R111 ;  /* 0x0000006f006f7308 */ /* 0x000f620000002400 */
[----:B------:R-:W-:Y:S01]  /*fb70*/  FSEL R68, R41, -INF , P5 ;  /* 0xff80000029447808 */ /* 0x000fe20002800000 */
[----:B------:R-:W-:Y:S01]  /*fb80*/  FMUL.FTZ R41, R2, R39 ;  /* 0x0000002702297220 */ /* 0x000fe20000410000 */
[----:B------:R-:W-:Y:S02]  /*fb90*/  ISETP.GT.AND P5, PT, R33, 0x71, PT ;  /* 0x000000712100780c */ /* 0x000fe40003fa4270 */
[----:B------:R-:W-:Y:S02]  /*fba0*/  FSEL R156, R105, -INF , P4 ;  /* 0xff800000699c7808 */ /* 0x000fe40002000000 */
[----:B------:R-:W-:Y:S01]  /*fbb0*/  FMNMX.FTZ R123, R148, R123, !PT ;  /* 0x0000007b947b7209 */ /* 0x000fe20007810000 */
[----:B------:R-:W5:Y:S01]  /*fbc0*/  MUFU.TANH R115, R115 ;  /* 0x0000007300737308 */ /* 0x000f620000002400 */
[----:B------:R-:W-:-:S02]  /*fbd0*/  FSEL R160, R109, -INF , P1 ;  /* 0xff8000006da07808 */ /* 0x000fc40000800000 */
[----:B------:R-:W-:Y:S02]  /*fbe0*/  FSEL R82, R53, -INF , P1 ;  /* 0xff80000035527808 */ /* 0x000fe40000800000 */
[----:B------:R-:W-:Y:S02]  /*fbf0*/  ISETP.GT.AND P1, PT, R33, 0x89, PT ;  /* 0x000000892100780c */ /* 0x000fe40003f24270 */
[----:B------:R-:W-:Y:S01]  /*fc00*/  FSEL R158, R106, -INF , P5 ;  /* 0xff8000006a9e7808 */ /* 0x000fe20002800000 */
[----:B------:R-:W5:Y:S01]  /*fc10*/  MUFU.TANH R51, R51 ;  /* 0x0000003300337308 */ /* 0x000f620000002400 */
[----:B------:R-:W-:Y:S02]  /*fc20*/  FMNMX.FTZ R123, R156, R123, !PT ;  /* 0x0000007b9c7b7209 */ /* 0x000fe40007810000 */
[----:B--2---:R-:W-:Y:S02]  /*fc30*/  FSEL R174, R29, -INF , P1 ;  /* 0xff8000001dae7808 */ /* 0x004fe40000800000 */
[----:B------:R-:W-:-:S02]  /*fc40*/  FMNMX.FTZ R29, R12, R13, !PT ;  /* 0x0000000d0c1d7209 */ /* 0x000fc40007810000 */
[----:B0-----:R-:W-:Y:S01]  /*fc50*/  FSEL R74, R45, -INF , P2 ;  /* 0xff8000002d4a7808 */ /* 0x001fe20001000000 */
[----:B------:R-:W0:Y:S01]  /*fc60*/  MUFU.TANH R55, R55 ;  /* 0x0000003700377308 */ /* 0x000e220000002400 */
[----:B------:R-:W-:Y:S01]  /*fc70*/  ISETP.GT.AND P2, PT, R33, 0x79, PT ;  /* 0x000000792100780c */ /* 0x000fe20003f44270 */
[----:B------:R-:W-:Y:S01]  /*fc80*/  FMUL.FTZ R45, R2, R34 ;  /* 0x00000022022d7220 */ /* 0x000fe20000410000 */
[----:B------:R-:W-:Y:S02]  /*fc90*/  FMNMX.FTZ R123, R158, R123, !PT ;  /* 0x0000007b9e7b7209 */ /* 0x000fe40007810000 */
[----:B------:R-:W-:Y:S02]  /*fca0*/  FMNMX.FTZ R29, R14, R29, !PT ;  /* 0x0000001d0e1d7209 */ /* 0x000fe40007810000 */
[----:B-1----:R-:W-:Y:S01]  /*fcb0*/  FSEL R76, R43, -INF , P3 ;  /* 0xff8000002b4c7808 */ /* 0x002fe20001800000 */
[----:B------:R-:W1:Y:S01]  /*fcc0*/  MUFU.TANH R25, R25 ;  /* 0x0000001900197308 */ /* 0x000e620000002400 */
[----:B------:R-:W-:Y:S01]  /*fcd0*/  ISETP.GT.AND P3, PT, R33, 0x80, PT ;  /* 0x000000802100780c */ /* 0x000fe20003f64270 */
[----:B------:R-:W-:Y:S01]  /*fce0*/  FMUL.FTZ R43, R2, R38 ;  /* 0x00000026022b7220 */ /* 0x000fe20000410000 */
[----:B---3--:R-:W-:-:S02]  /*fcf0*/  FSEL R162, R107, -INF , P2 ;  /* 0xff8000006ba27808 */ /* 0x008fc40001000000 */
[----:B------:R-:W-:Y:S02]  /*fd00*/  FMNMX.FTZ R123, R160, R123, !PT ;  /* 0x0000007ba07b7209 */ /* 0x000fe40007810000 */
[----:B------:R-:W-:Y:S01]  /*fd10*/  FSEL R78, R49, -INF , P4 ;  /* 0xff800000314e7808 */ /* 0x000fe20002000000 */
[----:B------:R-:W2:Y:S01]  /*fd20*/  MUFU.TANH R27, R27 ;  /* 0x0000001b001b7308 */ /* 0x000ea20000002400 */
[----:B------:R-:W-:Y:S01]  /*fd30*/  FMUL.FTZ R49, R2, R31 ;  /* 0x0000001f02317220 */ /* 0x000fe20000410000 */
[----:B------:R-:W-:Y:S02]  /*fd40*/  FMNMX.FTZ R31, R20, R29, !PT ;  /* 0x0000001d141f7209 */ /* 0x000fe40007810000 */
[----:B------:R-:W-:Y:S02]  /*fd50*/  ISETP.GT.AND P4, PT, R33, 0x81, PT ;  /* 0x000000812100780c */ /* 0x000fe40003f84270 */
[----:B----4-:R-:W-:Y:S02]  /*fd60*/  FSEL R164, R113, -INF , P3 ;  /* 0xff80000071a47808 */ /* 0x010fe40001800000 */
[----:B------:R-:W3:Y:S01]  /*fd70*/  MUFU.TANH R117, R117 ;  /* 0x0000007500757308 */ /* 0x000ee20000002400 */
[----:B------:R-:W-:-:S02]  /*fd80*/  FMNMX.FTZ R123, R162, R123, !PT ;  /* 0x0000007ba27b7209 */ /* 0x000fc40007810000 */
[----:B------:R-:W-:Y:S02]  /*fd90*/  FMNMX.FTZ R31, R24, R31, !PT ;  /* 0x0000001f181f7209 */ /* 0x000fe40007810000 */
[----:B-----5:R-:W-:Y:S01]  /*fda0*/  FSEL R80, R47, -INF , P5 ;  /* 0xff8000002f507808 */ /* 0x020fe20002800000 */
[----:B------:R-:W-:Y:S01]  /*fdb0*/  FMUL.FTZ R47, R2, R35 ;  /* 0x00000023022f7220 */ /* 0x000fe20000410000 */
[----:B------:R-:W-:Y:S01]  /*fdc0*/  ISETP.GT.AND P5, PT, R33, 0x88, PT ;  /* 0x000000882100780c */ /* 0x000fe20003fa4270 */
[----:B------:R-:W4:Y:S01]  /*fdd0*/  MUFU.TANH R119, R119 ;  /* 0x0000007700777308 */ /* 0x000f220000002400 */
[----:B------:R-:W-:Y:S02]  /*fde0*/  FSEL R166, R111, -INF , P4 ;  /* 0xff8000006fa67808 */ /* 0x000fe40002000000 */
[----:B------:R-:W-:Y:S02]  /*fdf0*/  FMNMX.FTZ R123, R164, R123, !PT ;  /* 0x0000007ba47b7209 */ /* 0x000fe40007810000 */
[----:B------:R-:W-:-:S02]  /*fe00*/  FMNMX.FTZ R31, R26, R31, !PT ;  /* 0x0000001f1a1f7209 */ /* 0x000fc40007810000 */
[----:B------:R-:W-:Y:S01]  /*fe10*/  FSEL R172, R115, -INF , P5 ;  /* 0xff80000073ac7808 */ /* 0x000fe20002800000 */
[----:B------:R-:W5:Y:S01]  /*fe20*/  MUFU.TANH R121, R121 ;  /* 0x0000007900797308 */ /* 0x000f620000002400 */
[----:B------:R-:W-:Y:S02]  /*fe30*/  FMNMX.FTZ R123, R166, R123, !PT ;  /* 0x0000007ba67b7209 */ /* 0x000fe40007810000 */
[----:B------:R-:W-:Y:S02]  /*fe40*/  FMNMX.FTZ R31, R28, R31, !PT ;  /* 0x0000001f1c1f7209 */ /* 0x000fe40007810000 */
[----:B------:R-:W-:Y:S02]  /*fe50*/  FSEL R84, R51, -INF , P2 ;  /* 0xff80000033547808 */ /* 0x000fe40001000000 */
[----:B------:R-:W-:Y:S01]  /*fe60*/  ISETP.GT.AND P2, PT, R33, 0x90, PT ;  /* 0x000000902100780c */ /* 0x000fe20003f44270 */
[----:B------:R-:W5:Y:S01]  /*fe70*/  MUFU.TANH R37, R37 ;  /* 0x0000002500257308 */ /* 0x000f620000002400 */
[----:B------:R-:W-:-:S02]  /*fe80*/  FMNMX.FTZ R123, R172, R123, !PT ;  /* 0x0000007bac7b7209 */ /* 0x000fc40007810000 */
[----:B0-----:R-:W-:Y:S02]  /*fe90*/  FSEL R86, R55, -INF , P3 ;  /* 0xff80000037567808 */ /* 0x001fe40001800000 */
[----:B-1----:R-:W-:Y:S02]  /*fea0*/  FSEL R88, R25, -INF , P4 ;  /* 0xff80000019587808 */ /* 0x002fe40002000000 */
[----:B--2---:R-:W-:Y:S01]  /*feb0*/  FSEL R94, R27, -INF , P5 ;  /* 0xff8000001b5e7808 */ /* 0x004fe20002800000 */
[----:B------:R-:W0:Y:S01]  /*fec0*/  MUFU.TANH R49, R49 ;  /* 0x0000003100317308 */ /* 0x000e220000002400 */
[C---:B------:R-:W-:Y:S02]  /*fed0*/  ISETP.GT.AND P3, PT, R33.reuse, 0x91, PT ;  /* 0x000000912100780c */ /* 0x040fe40003f64270 */
[C---:B------:R-:W-:Y:S02]  /*fee0*/  ISETP.GT.AND P4, PT, R33.reuse, 0x98, PT ;  /* 0x000000982100780c */ /* 0x040fe40003f84270 */
[----:B------:R-:W-:-:S02]  /*fef0*/  ISETP.GT.AND P5, PT, R33, 0x99, PT ;  /* 0x000000992100780c */ /* 0x000fc40003fa4270 */
[----:B------:R-:W-:Y:S01]  /*ff00*/  FMNMX.FTZ R33, R30, R31, !PT ;  /* 0x0000001f1e217209 */ /* 0x000fe20007810000 */
[----:B------:R-:W1:Y:S01]  /*ff10*/  MUFU.TANH R45, R45 ;  /* 0x0000002d002d7308 */ /* 0x000e620000002400 */
[----:B---3--:R-:W-:Y:S02]  /*ff20*/  FSEL R176, R117, -INF , P2 ;  /* 0xff80000075b07808 */ /* 0x008fe40001000000 */
[----:B------:R-:W-:Y:S02]  /*ff30*/  FMNMX.FTZ R123, R174, R123, !PT ;  /* 0x0000007bae7b7209 */ /* 0x000fe40007810000 */
[----:B------:R-:W-:Y:S02]  /*ff40*/  FMNMX.FTZ R33, R32, R33, !PT ;  /* 0x0000002120217209 */ /* 0x000fe40007810000 */
[----:B----4-:R-:W-:Y:S01]  /*ff50*/  FSEL R178, R119, -INF , P3 ;  /* 0xff80000077b27808 */ /* 0x010fe20001800000 */
[----:B------:R-:W-:Y:S01]  /*ff60*/  MUFU.TANH R47, R47 ;  /* 0x0000002f002f7308 */ /* 0x000fe20000002400 */
[----:B------:R-:W-:-:S02]  /*ff70*/  FMNMX.FTZ R123, R176, R123, !PT ;  /* 0x0000007bb07b7209 */ /* 0x000fc40007810000 */
[----:B------:R-:W-:Y:S02]  /*ff80*/  FMNMX.FTZ R33, R36, R33, !PT ;  /* 0x0000002124217209 */ /* 0x000fe40007810000 */
[----:B-----5:R-:W-:Y:S02]  /*ff90*/  FSEL R182, R121, -INF , P4 ;  /* 0xff80000079b67808 */ /* 0x020fe40002000000 */
[----:B------:R-:W-:Y:S01]  /*ffa0*/  FMNMX.FTZ R123, R178, R123, !PT ;  /* 0x0000007bb27b7209 */ /* 0x000fe20007810000 */
[----:B------:R-:W-:Y:S01]  /*ffb0*/  MUFU.TANH R43, R43 ;  /* 0x0000002b002b7308 */ /* 0x000fe20000002400 */
[----:B------:R-:W-:Y:S02]  /*ffc0*/  FMNMX.FTZ R33, R40, R33, !PT ;  /* 0x0000002128217209 */ /* 0x000fe40007810000 */
[----:B------:R-:W-:Y:S02]  /*ffd0*/  FSEL R180, R37, -INF , P5 ;  /* 0xff80000025b47808 */ /* 0x000fe40002800000 */
[----:B------:R-:W-:-:S02]  /*ffe0*/  FMNMX.FTZ R123, R182, R123, !PT ;  /* 0x0000007bb67b7209 */ /* 0x000fc40007810000 */
[----:B------:R-:W-:Y:S01]  /*fff0*/  FMNMX.FTZ R35, R42, R33, !PT ;  /* 0x000000212a237209 */ /* 0x000fe20007810000 */
[----:B------:R-:W2:Y:S01]  /*10000*/  MUFU.TANH R41, R41 ;  /* 0x0000002900297308 */ /* 0x000ea20000002400 */
[----:B------:R-:W-:Y:S02]  /*10010*/  FMNMX.FTZ R123, R180, R123, !PT ;  /* 0x0000007bb47b7209 */ /* 0x000fe40007810000 */
[----:B------:R-:W-:-:S03]  /*10020*/  FMNMX.FTZ R35, R44, R35, !PT ;  /* 0x000000232c237209 */ /* 0x000fc60007810000 */
[----:B------:R-:W3:Y:S01]  /*10030*/  SHFL.BFLY PT, R90, R123, 0x2, 0x1f ;  /* 0x0c401f007b5a7f89 */ /* 0x000ee200000e0000 */
[----:B------:R-:W-:-:S04]  /*10040*/  FMNMX.FTZ R35, R46, R35, !PT ;  /* 0x000000232e237209 */ /* 0x000fc80007810000 */
[----:B------:R-:W-:-:S04]  /*10050*/  FMNMX.FTZ R35, R48, R35, !PT ;  /* 0x0000002330237209 */ /* 0x000fc80007810000 */
[----:B------:R-:W-:-:S04]  /*10060*/  FMNMX.FTZ R39, R50, R35, !PT ;  /* 0x0000002332277209 */ /* 0x000fc80007810000 */
        /* <DEDUP_REMOVED lines=19> */
[----:B------:R-:W-:-:S03]  /*101a0*/  FMNMX.FTZ R55, R80, R55, !PT ;  /* 0x0000003750377209 */ /* 0x000fc60007810000 */
[--C-:B------:R-:W-:Y:S01]  /*101b0*/  FFMA.FTZ R57, R102, R91, -R37.reuse ;  /* 0x0000005b66397223 */ /* 0x100fe20000010825 */
[----:B------:R-:W-:Y:S01]  /*101c0*/  FMNMX.FTZ R55, R82, R55, !PT ;  /* 0x0000003752377209 */ /* 0x000fe20007810000 */
[-CC-:B------:R-:W-:Y:S01]  /*101d0*/  FFMA.FTZ R96, R116, R91.reuse, -R37.reuse ;  /* 0x0000005b74607223 */ /* 0x180fe20000010825 */
[----:B0-----:R-:W-:Y:S01]  /*101e0*/  FSEL R116, R49, -INF , P1 ;  /* 0xff80000031747808 */ /* 0x001fe20000800000 */
[----:B------:R0:W-:Y:S01]  /*101f0*/  MUFU.EX2 R51, R57 ;  /* 0x0000003900337308 */ /* 0x0001e20000000800 */
[----:B------:R-:W-:-:S01]  /*10200*/  FFMA.FTZ R27, R118, R91, -R37 ;  /* 0x0000005b761b7223 */ /* 0x000fc20000010825 */
[-CC-:B------:R-:W-:Y:S01]  /*10210*/  FFMA.FTZ R122, R122, R91.reuse, -R37.reuse ;  /* 0x0000005b7a7a7223 */ /* 0x180fe20000010825 */
[----:B-1----:R-:W-:Y:S01]  /*10220*/  FSEL R118, R45, -INF , P2 ;  /* 0xff8000002d767808 */ /* 0x002fe20001000000 */
[-CC-:B------:R-:W-:Y:S01]  /*10230*/  FFMA.FTZ R126, R126, R91.reuse, -R37.reuse ;  /* 0x0000005b7e7e7223 */ /* 0x180fe20000010825 */
[----:B------:R-:W-:-:S01]  /*10240*/  FFMA.FTZ R104, R128, R91, -R37 ;  /* 0x0000005b80687223 */ /* 0x000fc20000010825 */
[----:B--2---:R-:W-:Y:S01]  /*10250*/  FSEL R128, R41, -INF , P5 ;  /* 0xff80000029807808 */ /* 0x004fe20002800000 */
[----:B------:R-:W-:-:S01]  /*10260*/  FFMA.FTZ R102, R92, R91, -R37 ;  /* 0x0000005b5c667223 */ /* 0x000fc20000010825 */
        /* <DEDUP_REMOVED lines=15> */
[----:B------:R-:W-:-:S01]  /*10360*/  FFMA.FTZ R140, R140, R91, -R37 ;  /* 0x0000005b8c8c7223 */ /* 0x000fc20000010825 */
[----:B------:R-:W-:Y:S01]  /*10370*/  MUFU.EX2 R21, R21 ;  /* 0x0000001500157308 */ /* 0x000fe20000000800 */
[----:B------:R-:W-:Y:S01]  /*10380*/  FMNMX.FTZ R57, R116, R57, !PT ;  /* 0x0000003974397209 */ /* 0x000fe20007810000 */
[-CC-:B------:R-:W-:Y:S01]  /*10390*/  FFMA.FTZ R25, R114, R91.reuse, -R37.reuse ;  /* 0x0000005b72197223 */ /* 0x180fe20000010825 */
[----:B0-----:R-:W-:Y:S01]  /*103a0*/  FSEL R126, R43, -INF , P4 ;  /* 0xff8000002b7e7808 */ /* 0x001fe20002000000 */
[--C-:B------:R-:W-:Y:S01]  /*103b0*/  FFMA.FTZ R106, R124, R91, -R37.reuse ;  /* 0x0000005b7c6a7223 */ /* 0x100fe20000010825 */
[----:B------:R-:W-:Y:S01]  /*103c0*/  FMNMX.FTZ R57, R118, R57, !PT ;  /* 0x0000003976397209 */ /* 0x000fe20007810000 */
[-CC-:B------:R-:W-:Y:S01]  /*103d0*/  FFMA.FTZ R108, R130, R91.reuse, -R37.reuse ;  /* 0x0000005b826c7223 */ /* 0x180fe20000010825 */
[----:B------:R-:W-:-:S01]  /*103e0*/  FFMA.FTZ R110, R134, R91, -R37 ;  /* 0x0000005b866e7223 */ /* 0x000fc20000010825 */
[----:B------:R-:W-:Y:S01]  /*103f0*/  MUFU.EX2 R34, R34 ;  /* 0x0000002200227308 */ /* 0x000fe20000000800 */
[----:B------:R-:W-:Y:S01]  /*10400*/  FMNMX.FTZ R57, R122, R57, !PT ;  /* 0x000000397a397209 */ /* 0x000fe20007810000 */
[-CC-:B------:R-:W-:Y:S01]  /*10410*/  FFMA.FTZ R124, R142, R91.reuse, -R37.reuse ;  /* 0x0000005b8e7c7223 */ /* 0x180fe20000010825 */
[----:B------:R-:W-:-:S01]  /*10420*/  FFMA.FTZ R98, R98, R91, -R37 ;  /* 0x0000005b62627223 */ /* 0x000fc20000010825 */
        /* <DEDUP_REMOVED lines=8> */
[-CC-:B------:R-:W-:Y:S01]  /*104b0*/  FFMA.FTZ R130, R148, R91.reuse, -R37.reuse ;  /* 0x0000005b94827223 */ /* 0x180fe20000010825 */
[----:B------:R-:W-:-:S01]  /*104c0*/  FFMA.FTZ R43, R156, R91, -R37 ;  /* 0x0000005b9c2b7223 */ /* 0x000fc20000010825 */
[----:B------:R-:W0:Y:S01]  /*104d0*/  SHFL.BFLY PT, R92, R57, 0x2, 0x1f ;  /* 0x0c401f00395c7f89 */ /* 0x000e2200000e0000 */
[----:B------:R-:W-:-:S01]  /*104e0*/  FFMA.FTZ R47, R160, R91, -R37 ;  /* 0x0000005ba02f7223 */ /* 0x000fc20000010825 */
[----:B------:R-:W1:Y:S01]  /*104f0*/  MUFU.EX2 R38, R38 ;  /* 0x0000002600267308 */ /* 0x000e620000000800 */
[----:B------:R-:W-:-:S01]  /*10500*/  FFMA.FTZ R134, R162, R91, -R37 ;  /* 0x0000005ba2867223 */ /* 0x000fc20000010825 */
[-CC-:B------:R-:W-:Y:S01]  /*10510*/  FFMA.FTZ R49, R164, R91.reuse, -R37.reuse ;  /* 0x0000005ba4317223 */ /* 0x180fe20000010825 */
[----:B------:R-:W-:-:S01]  /*10520*/  FFMA.FTZ R59, R176, R91, -R37 ;  /* 0x0000005bb03b7223 */ /* 0x000fc20000010825 */
[----:B------:R-:W-:-:S04]  /*10530*/  FFMA.FTZ R142, R180, R91, -R37 ;  /* 0x0000005bb48e7223 */ /* 0x000fc80000010825 */
[----:B------:R2:W-:Y:S08]  /*10540*/  MUFU.EX2 R33, R132 ;  /* 0x0000008400217308 */ /* 0x0005f00000000800 */
[----:B------:R3:W-:Y:S01]  /*10550*/  MUFU.EX2 R35, R136 ;  /* 0x0000008800237308 */ /* 0x0007e20000000800 */
[----:B--2---:R-:W-:-:S01]  /*10560*/  FFMA.FTZ R132, R158, R91, -R37 ;  /* 0x0000005b9e847223 */ /* 0x004fc20000010825 */
[----:B0-----:R-:W-:Y:S01]  /*10570*/  FMNMX.FTZ R61, R57, R92, !PT ;  /* 0x0000005c393d7209 */ /* 0x001fe20007810000 */
[----:B------:R-:W-:-:S05]  /*10580*/  FFMA.FTZ R57, R172, R91, -R37 ;  /* 0x0000005bac397223 */ /* 0x000fca0000010825 */
[----:B------:R0:W-:Y:S01]  /*10590*/  MUFU.EX2 R39, R138 ;  /* 0x0000008a00277308 */ /* 0x0001e20000000800 */
[----:B---3--:R-:W-:-:S01]  /*105a0*/  FFMA.FTZ R136, R166, R91, -R37 ;  /* 0x0000005ba6887223 */ /* 0x008fc20000010825 */
[----:B-1----:R-:W-:Y:S01]  /*105b0*/  F2FP.SATFINITE.E4M3.F32.PACK_AB_MERGE_C R172, R38, R15, RZ ;  /* 0x0000000f26ac723e */ /* 0x002fe200048070ff */
[----:B------:R-:W1:Y:S03]  /*105c0*/  SHFL.BFLY PT, R92, R61, 0x1, 0x1f ;  /* 0x0c201f003d5c7f89 */ /* 0x000e6600000e0000 */
[----:B------:R-:W-:Y:S02]  /*105d0*/  F2FP.SATFINITE.E4M3.F32.PACK_AB_MERGE_C R172, R34, R21, R172 ;  /* 0x0000001522ac723e */ /* 0x000fe400048070ac */
[----:B------:R2:W-:Y:S01]  /*105e0*/  MUFU.EX2 R53, R140 ;  /* 0x0000008c00357308 */ /* 0x0005e20000000800 */
[----:B0-----:R-:W-:-:S07]  /*105f0*/  FFMA.FTZ R138, R174, R91, -R37 ;  /* 0x0000005bae8a7223 */ /* 0x001fce0000010825 */
[----:B------:R-:W-:Y:S01]  /*10600*/  MUFU.EX2 R25, R25 ;  /* 0x0000001900197308 */ /* 0x000fe20000000800 */
[----:B--2---:R-:W-:-:S07]  /*10610*/  FFMA.FTZ R140, R178, R91, -R37 ;  /* 0x0000005bb28c7223 */ /* 0x004fce0000010825 */
[----:B------:R-:W-:Y:S01]  /*10620*/  MUFU.EX2 R96, R96 ;  /* 0x0000006000607308 */ /* 0x000fe20000000800 */
[----:B-1----:R-:W-:Y:S01]  /*10630*/  FMNMX.FTZ R92, R61, R92, !PT ;  /* 0x0000005c3d5c7209 */ /* 0x002fe20007810000 */
[----:B------:R-:W-:-:S03]  /*10640*/  FFMA.FTZ R61, R182, R91, -R37 ;  /* 0x0000005bb63d7223 */ /* 0x000fc60000010825 */
[C---:B------:R-:W-:Y:S01]  /*10650*/  FSETP.NEU.FTZ.AND P1, PT, R92.reuse, -INF , PT ;  /* 0xff8000005c00780b */ /* 0x040fe20003f3d000 */
[----:B------:R-:W-:-:S02]  /*10660*/  FFMA.FTZ R63, R92, R91, -8 ;  /* 0xc10000005c3f7423 */ /* 0x000fc4000001005b */
[----:B------:R-:W-:Y:S03]  /*10670*/  MUFU.EX2 R27, R27 ;  /* 0x0000001b001b7308 */ /* 0x000fe60000000800 */
[----:B------:R-:W-:Y:S02]  /*10680*/  FSEL R63, R63, RZ, P1 ;  /* 0x000000ff3f3f7208 */ /* 0x000fe40000800000 */
[----:B------:R-:W-:Y:S01]  /*10690*/  ISETP.GE.AND P1, PT, R72, 0xa1, PT ;  /* 0x000000a14800780c */ /* 0x000fe20003f26270 */
[----:B------:R-:W-:Y:S02]  /*106a0*/  IMAD.MOV.U32 R72, RZ, RZ, R87 ;  /* 0x000000ffff487224 */ /* 0x000fe400078e0057 */
        /* <DEDUP_REMOVED lines=12> */
[----:B------:R-:W-:Y:S01]  /*10770*/  FADD.FTZ R40, R21, R34 ;  /* 0x0000002215287221 */ /* 0x000fe20000010000 */
[----:B------:R-:W-:-:S01]  /*10780*/  FFMA.FTZ R20, R32, R91, -R63 ;  /* 0x0000005b20147223 */ /* 0x000fc2000001083f */
[-CC-:B------:R-:W-:Y:S01]  /*10790*/  FFMA.FTZ R67, R36, R91.reuse, -R63.reuse ;  /* 0x0000005b24437223 */ /* 0x180fe2000001083f */
[----:B------:R-:W-:-:S01]  /*107a0*/  FFMA.FTZ R36, R48, R91, -R63 ;  /* 0x0000005b30247223 */ /* 0x000fc2000001083f */
[----:B------:R-:W1:Y:S01]  /*107b0*/  MUFU.EX2 R13, R13 ;  /* 0x0000000d000d7308 */ /* 0x000e620000000800 */
[----:B------:R-:W-:-:S01]  /*107c0*/  FADD.FTZ R85, R15, R40 ;  /* 0x000000280f557221 */ /* 0x000fc20000010000 */
[-CC-:B------:R-:W-:Y:S01]  /*107d0*/  FFMA.FTZ R75, R42, R91.reuse, -R63.reuse ;  /* 0x0000005b2a4b7223 */ /* 0x180fe2000001083f */
[----:B------:R-:W-:-:S01]  /*107e0*/  FFMA.FTZ R79, R50, R91, -R63 ;  /* 0x0000005b324f7223 */ /* 0x000fc2000001083f */
[-CC-:B------:R-:W-:Y:S01]  /*107f0*/  FFMA.FTZ R69, R46, R91.reuse, -R63.reuse ;  /* 0x0000005b2e457223 */ /* 0x180fe2000001083f */
[----:B------:R-:W-:-:S01]  /*10800*/  FFMA.FTZ R28, R52, R91, -R63 ;  /* 0x0000005b341c7223 */ /* 0x000fc2000001083f */
[-CC-:B------:R-:W-:Y:S01]  /*10810*/  FFMA.FTZ R73, R54, R91.reuse, -R63.reuse ;  /* 0x0000005b36497223 */ /* 0x180fe2000001083f */
[----:B------:R-:W-:-:S01]  /*10820*/  FFMA.FTZ R42, R56, R91, -R63 ;  /* 0x0000005b382a7223 */ /* 0x000fc2000001083f */
[----:B------:R-:W2:Y:S01]  /*10830*/  MUFU.EX2 R65, R65 ;  /* 0x0000004100417308 */ /* 0x000ea20000000800 */
[----:B------:R-:W-:-:S01]  /*10840*/  FFMA.FTZ R81, R58, R91, -R63 ;  /* 0x0000005b3a517223 */ /* 0x000fc2000001083f */
[-CC-:B------:R-:W-:Y:S01]  /*10850*/  FFMA.FTZ R32, R60, R91.reuse, -R63.reuse ;  /* 0x0000005b3c207223 */ /* 0x180fe2000001083f */
[----:B------:R-:W-:-:S01]  /*10860*/  FFMA.FTZ R77, R62, R91, -R63 ;  /* 0x0000005b3e4d7223 */ /* 0x000fc2000001083f */
[--C-:B------:R-:W-:Y:S01]  /*10870*/  FFMA.FTZ R46, R64, R91, -R63.reuse ;  /* 0x0000005b402e7223 */ /* 0x100fe2000001083f */
[----:B0-----:R-:W-:Y:S01]  /*10880*/  F2FP.SATFINITE.E4M3.F32.PACK_AB_MERGE_C R174, R104, R27, RZ ;  /* 0x0000001b68ae723e */ /* 0x001fe200048070ff */
[----:B------:R-:W-:Y:S01]  /*10890*/  FFMA.FTZ R83, R66, R91, -R63 ;  /* 0x0000005b42537223 */ /* 0x000fe2000001083f */
[----:B------:R-:W-:Y:S01]  /*108a0*/  VIADD R40, R3, 0x22840 ;  /* 0x0002284003287836 */ /* 0x000fe20000000000 */
[----:B------:R-:W0:Y:S01]  /*108b0*/  MUFU.EX2 R144, R144 ;  /* 0x0000009000907308 */ /* 0x000e220000000800 */
[----:B-1----:R-:W-:-:S01]  /*108c0*/  FADD.FTZ R44, R12, R13 ;  /* 0x0000000d0c2c7221 */ /* 0x002fc20000010000 */
[-CC-:B------:R-:W-:Y:S01]  /*108d0*/  FFMA.FTZ R68, R68, R91.reuse, -R63.reuse ;  /* 0x0000005b44447223 */ /* 0x180fe2000001083f */
[----:B------:R-:W-:-:S01]  /*108e0*/  FFMA.FTZ R70, R70, R91, -R63 ;  /* 0x0000005b46467223 */ /* 0x000fc2000001083f */
[----:B------:R-:W-:Y:S01]  /*108f0*/  PRMT R40, R125, 0x654, R40 ;  /* 0x000006547d287816 */ /* 0x000fe20000000028 */
[----:B------:R-:W-:-:S01]  /*10900*/  FFMA.FTZ R74, R74, R91, -R63 ;  /* 0x0000005b4a4a7223 */ /* 0x000fc2000001083f */
[----:B------:R-:W-:Y:S01]  /*10910*/  FFMA.FTZ R76, R76, R91, -R63 ;  /* 0x0000005b4c4c7223 */ /* 0x000fe2000001083f */
[----:B------:R-:W-:Y:S01]  /*10920*/  F2FP.SATFINITE.E4M3.F32.PACK_AB_MERGE_C R174, R96, R25, R174 ;  /* 0x0000001960ae723e */ /* 0x000fe200048070ae */
[----:B------:R-:W1:Y:S01]  /*10930*/  MUFU.EX2 R14, R14 ;  /* 0x0000000e000e7308 */ /* 0x000e620000000800 */
[----:B--2---:R-:W-:-:S01]  /*10940*/  FADD.FTZ R89, R65, R44 ;  /* 0x0000002c41597221 */ /* 0x004fc20000010000 */
[----:B------:R-:W-:Y:S01]  /*10950*/  FADD.FTZ R44, R38, R85 ;  /* 0x00000055262c7221 */ /* 0x000fe20000010000 */
[----:B------:R2:W-:Y:S01]  /*10960*/  SYNCS.ARRIVE.TRANS64.RED.A1T0 RZ, [R40+URZ], RZ ;  /* 0x000000ff28ff79a7 */ /* 0x0005e2000810043f */
[----:B------:R-:W-:-:S01]  /*10970*/  FFMA.FTZ R82, R82, R91, -R63 ;  /* 0x0000005b52527223 */ /* 0x000fc2000001083f */
[----:B------:R-:W-:Y:S01]  /*10980*/  FFMA.FTZ R84, R84, R91, -R63 ;  /* 0x0000005b54547223 */ /* 0x000fe2000001083f */
[----:B------:R-:W-:-:S01]  /*10990*/  FADD.FTZ R85, R25, R44 ;  /* 0x0000002c19557221 */ /* 0x000fc20000010000 */
[----:B------:R-:W-:Y:S01]  /*109a0*/  FFMA.FTZ R86, R86, R91, -R63 ;  /* 0x0000005b56567223 */ /* 0x000fe2000001083f */
[----:B------:R-:W3:Y:S01]  /*109b0*/  MUFU.EX2 R37, R37 ;  /* 0x0000002500257308 */ /* 0x000ee20000000800 */
[----:B0-----:R-:W-:-:S01]  /*109c0*/  FADD.FTZ R89, R144, R89 ;  /* 0x0000005990597221 */ /* 0x001fc20000010000 */
[----:B------:R-:W-:Y:S01]  /*109d0*/  FADD.FTZ R48, R96, R85 ;  /* 0x0000005560307221 */ /* 0x000fe20000010000 */
[----:B------:R-:W-:-:S01]  /*109e0*/  FFMA.FTZ R88, R88, R91, -R63 ;  /* 0x0000005b58587223 */ /* 0x000fc2000001083f */
[-CC-:B------:R-:W-:Y:S01]  /*109f0*/  FFMA.FTZ R94, R94, R91.reuse, -R63.reuse ;  /* 0x0000005b5e5e7223 */ /* 0x180fe2000001083f */
[----:B------:R-:W-:-:S01]  /*10a00*/  FFMA.FTZ R116, R116, R91, -R63 ;  /* 0x0000005b74747223 */ /* 0x000fc2000001083f */
[----:B------:R-:W-:Y:S01]  /*10a10*/  FFMA.FTZ R118, R118, R91, -R63 ;  /* 0x0000005b76767223 */ /* 0x000fe2000001083f */
[----:B------:R-:W-:Y:S01]  /*10a20*/  F2FP.SATFINITE.E4M3.F32.PACK_AB_MERGE_C R65, R144, R65, RZ ;  /* 0x000000419041723e */ /* 0x000fe200048070ff */
[----:B------:R-:W0:Y:S01]  /*10a30*/  MUFU.EX2 R26, R26 ;  /* 0x0000001a001a7308 */ /* 0x000e220000000800 */
[----:B-1----:R-:W-:-:S01]  /*10a40*/  FADD.FTZ R44, R14, R89 ;  /* 0x000000590e2c7221 */ /* 0x002fc20000010000 */
[----:B------:R-:W-:Y:S01]  /*10a50*/  FADD.FTZ R89, R27, R48 ;  /* 0x000000301b597221 */ /* 0x000fe20000010000 */
[----:B------:R-:W-:Y:S01]  /*10a60*/  F2FP.SATFINITE.E4M3.F32.PACK_AB_MERGE_C R173, R13, R12, R65 ;  /* 0x0000000c0dad723e */ /* 0x000fe20004807041 */
[-CC-:B------:R-:W-:Y:S01]  /*10a70*/  FFMA.FTZ R122, R122, R91.reuse, -R63.reuse ;  /* 0x0000005b7a7a7223 */ /* 0x180fe2000001083f */
[----:B------:R-:W-:-:S01]  /*10a80*/  FFMA.FTZ R126, R126, R91, -R63 ;  /* 0x0000005b7e7e7223 */ /* 0x000fc2000001083f */
[----:B------:R-:W-:Y:S01]  /*10a90*/  FADD.FTZ R50, R104, R89 ;  /* 0x0000005968327221 */ /* 0x000fe20000010000 */
[----:B------:R-:W-:Y:S01]  /*10aa0*/  IMAD.MOV.U32 R66, RZ, RZ, R87 ;  /* 0x000000ffff427224 */ /* 0x000fe200078e0057 */
[----:B------:R-:W1:Y:S01]  /*10ab0*/  MUFU.EX2 R71, R71 ;  /* 0x0000004700477308 */ /* 0x000e620000000800 */
[----:B---3--:R-:W-:-:S01]  /*10ac0*/  FADD.FTZ R85, R37, R44 ;  /* 0x0000002c25557221 */ /* 0x008fc20000010000 */
[----:B------:R-:W-:Y:S01]  /*10ad0*/  FADD.FTZ R93, R29, R50 ;  /* 0x000000321d5d7221 */ /* 0x000fe20000010000 */
[----:B------:R-:W-:-:S01]  /*10ae0*/  FFMA.FTZ R44, R78, R91, -R63 ;  /* 0x0000005b4e2c7223 */ /* 0x000fc2000001083f */
[--C-:B------:R-:W-:Y:S01]  /*10af0*/  IMAD.MOV.U32 R78, RZ, RZ, R87.reuse ;  /* 0x000000ffff4e7224 */ /* 0x100fe200078e0057 */
[----:B------:R-:W-:Y:S01]  /*10b00*/  MOV R65, R87 ;  /* 0x0000005700417202 */ /* 0x000fe20000000f00 */
[----:B------:R-:W-:-:S02]  /*10b10*/  IMAD.MOV.U32 R64, RZ, RZ, R87 ;  /* 0x000000ffff407224 */ /* 0x000fc400078e0057 */
[----:B------:R-:W3:Y:S01]  /*10b20*/  MUFU.EX2 R20, R20 ;  /* 0x0000001400147308 */ /* 0x000ee20000000800 */
[----:B0-----:R-:W-:-:S01]  /*10b30*/  FADD.FTZ R48, R26, R85 ;  /* 0x000000551a307221 */ /* 0x001fc20000010000 */
[-CC-:B------:R-:W-:Y:S01]  /*10b40*/  FFMA.FTZ R85, R80, R91.reuse, -R63.reuse ;  /* 0x0000005b50557223 */ /* 0x180fe2000001083f */
[----:B------:R-:W-:-:S01]  /*10b50*/  FFMA.FTZ R63, R128, R91, -R63 ;  /* 0x0000005b803f7223 */ /* 0x000fc2000001083f */
[--C-:B------:R-:W-:Y:S02]  /*10b60*/  IMAD.MOV.U32 R80, RZ, RZ, R87.reuse ;  /* 0x000000ffff507224 */ /* 0x100fe400078e0057 */
[----:B------:R-:W-:Y:S02]  /*10b70*/  IMAD.MOV.U32 R62, RZ, RZ, R87 ;  /* 0x000000ffff3e7224 */ /* 0x000fe400078e0057 */
[----:B------:R-:W0:Y:S01]  /*10b80*/  MUFU.EX2 R106, R106 ;  /* 0x0000006a006a7308 */ /* 0x000e220000000800 */
[----:B-1----:R-:W-:-:S01]  /*10b90*/  FADD.FTZ R89, R71, R48 ;  /* 0x0000003047597221 */ /* 0x002fc20000010000 */
[----:B------:R-:W-:Y:S01]  /*10ba0*/  F2FP.SATFINITE.E4M3.F32.PACK_AB_MERGE_C R71, R71, R26, RZ ;  /* 0x0000001a4747723e */ /* 0x000fe200048070ff */
[----:B------:R-:W-:-:S02]  /*10bb0*/  IMAD.MOV.U32 R60, RZ, RZ, R87 ;  /* 0x000000ffff3c7224 */ /* 0x000fc400078e0057 */
[----:B------:R-:W-:Y:S01]  /*10bc0*/  IMAD.MOV.U32 R58, RZ, RZ, R87 ;  /* 0x000000ffff3a7224 */ /* 0x000fe200078e0057 */
[----:B------:R-:W-:Y:S01]  /*10bd0*/  F2FP.SATFINITE.E4M3.F32.PACK_AB_MERGE_C R175, R37, R14, R71 ;  /* 0x0000000e25af723e */ /* 0x000fe20004807047 */
[----:B------:R-:W-:Y:S01]  /*10be0*/  IMAD.MOV.U32 R71, RZ, RZ, R87 ;  /* 0x000000ffff477224 */ /* 0x000fe200078e0057 */
[----:B------:R-:W1:Y:S01]  /*10bf0*/  MUFU.EX2 R67, R67 ;  /* 0x0000004300437308 */ /* 0x000e620000000800 */
[----:B---3--:R-:W-:-:S01]  /*10c00*/  FADD.FTZ R48, R20, R89 ;  /* 0x0000005914307221 */ /* 0x008fc20000010000 */
[--C-:B------:R-:W-:Y:S01]  /*10c10*/  IMAD.MOV.U32 R56, RZ, RZ, R87.reuse ;  /* 0x000000ffff387224 */ /* 0x100fe200078e0057 */
[----:B------:R-:W-:Y:S01]  /*10c20*/  MOV R37, R87 ;  /* 0x0000005700257202 */ /* 0x000fe20000000f00 */
[--C-:B------:R-:W-:Y:S02]  /*10c30*/  IMAD.MOV.U32 R54, RZ, RZ, R87.reuse ;  /* 0x000000ffff367224 */ /* 0x100fe400078e0057 */
[----:B------:R-:W-:Y:S02]  /*10c40*/  IMAD.MOV.U32 R52, RZ, RZ, R87 ;  /* 0x000000ffff347224 */ /* 0x000fe400078e0057 */
[----:B------:R-:W3:Y:S01]  /*10c50*/  MUFU.EX2 R30, R30 ;  /* 0x0000001e001e7308 */ /* 0x000ee20000000800 */
[----:B0-----:R-:W-:-:S01]  /*10c60*/  FADD.FTZ R50, R106, R93 ;  /* 0x0000005d6a327221 */ /* 0x001fc20000010000 */
[----:B------:R-:W-:-:S03]  /*10c70*/  IMAD.MOV.U32 R34, RZ, RZ, R87 ;  /* 0x000000ffff227224 */ /* 0x000fc600078e0057 */
[----:B------:R-:W-:-:S03]  /*10c80*/  FADD.FTZ R95, R31, R50 ;  /* 0x000000321f5f7221 */ /* 0x000fc60000010000 */
[----:B------:R-:W0:Y:S01]  /*10c90*/  MUFU.EX2 R108, R108 ;  /* 0x0000006c006c7308 */ /* 0x000e220000000800 */
[----:B-1----:R-:W-:-:S07]  /*10ca0*/  FADD.FTZ R93, R67, R48 ;  /* 0x00000030435d7221 */ /* 0x002fce0000010000 */
[----:B------:R-:W1:Y:S01]  /*10cb0*/  MUFU.EX2 R75, R75 ;  /* 0x0000004b004b7308 */ /* 0x000e620000000800 */
[----:B---3--:R-:W-:-:S07]  /*10cc0*/  FADD.FTZ R48, R30, R93 ;  /* 0x0000005d1e307221 */ /* 0x008fce0000010000 */
[----:B------:R-:W3:Y:S01]  /*10cd0*/  MUFU.EX2 R24, R24 ;  /* 0x0000001800187308 */ /* 0x000ee20000000800 */
[----:B0-----:R-:W-:-:S01]  /*10ce0*/  FADD.FTZ R50, R108, R95 ;  /* 0x0000005f6c327221 */ /* 0x001fc20000010000 */
[----:B------:R-:W-:-:S03]  /*10cf0*/  F2FP.SATFINITE.E4M3.F32.PACK_AB_MERGE_C R176, R108, R31, RZ ;  /* 0x0000001f6cb0723e */ /* 0x000fc600048070ff */
[----:B------:R-:W-:Y:S01]  /*10d00*/  FADD.FTZ R95, R33, R50 ;  /* 0x00000032215f7221 */ /* 0x000fe20000010000 */
[----:B------:R-:W-:Y:S02]  /*10d10*/  F2FP.SATFINITE.E4M3.F32.PACK_AB_MERGE_C R176, R106, R29, R176 ;  /* 0x0000001d6ab0723e */ /* 0x000fe400048070b0 */
[----:B------:R-:W0:Y:S01]  /*10d20*/  MUFU.EX2 R110, R110 ;  /* 0x0000006e006e7308 */ /* 0x000e220000000800 */
[----:B-1----:R-:W-:-:S01]  /*10d30*/  FADD.FTZ R93, R75, R48 ;  /* 0x000000304b5d7221 */ /* 0x002fc20000010000 */
[----:B------:R-:W-:-:S04]  /*10d40*/  F2FP.SATFINITE.E4M3.F32.PACK_AB_MERGE_C R75, R75, R30, RZ ;  /* 0x0000001e4b4b723e */ /* 0x000fc800048070ff */
[----:B------:R-:W-:Y:S01]  /*10d50*/  F2FP.SATFINITE.E4M3.F32.PACK_AB_MERGE_C R177, R67, R20, R75 ;  /* 0x0000001443b1723e */ /* 0x000fe2000480704b */
[----:B------:R-:W-:Y:S01]  /*10d60*/  IMAD.MOV.U32 R75, RZ, RZ, R87 ;  /* 0x000000ffff4b7224 */ /* 0x000fe200078e0057 */
[----:B------:R-:W1:Y:S01]  /*10d70*/  MUFU.EX2 R69, R69 ;  /* 0x0000004500457308 */ /* 0x000e620000000800 */
[----:B---3--:R-:W-:-:S01]  /*10d80*/  FADD.FTZ R48, R24, R93 ;  /* 0x0000005d18307221 */ /* 0x008fc20000010000 */
[----:B------:R-:W-:-:S06]  /*10d90*/  IMAD.MOV.U32 R67, RZ, RZ, R87 ;  /* 0x000000ffff437224 */ /* 0x000fcc00078e0057 */
[----:B------:R-:W3:Y:S01]  /*10da0*/  MUFU.EX2 R36, R36 ;  /* 0x0000002400247308 */ /* 0x000ee20000000800 */
[----:B0-----:R-:W-:-:S04]  /*10db0*/  FADD.FTZ R50, R110, R95 ;  /* 0x0000005f6e327221 */ /* 0x001fc80000010000 */
        /* <DEDUP_REMOVED lines=9> */
[----:B------:R-:W-:Y:S01]  /*10e50*/  F2FP.SATFINITE.E4M3.F32.PACK_AB_MERGE_C R178, R110, R33, R178 ;  /* 0x000000216eb2723e */ /* 0x000fe200048070b2 */
[----:B------:R-:W-:Y:S01]  /*10e60*/  IMAD.MOV.U32 R50, RZ, RZ, R87 ;  /* 0x000000ffff327224 */ /* 0x000fe200078e0057 */
[----:B------:R-:W0:Y:S01]  /*10e70*/  MUFU.EX2 R100, R100 ;  /* 0x0000006400647308 */ /* 0x000e220000000800 */
[----:B-1----:R-:W-:-:S01]  /*10e80*/  FADD.FTZ R15, R79, R48 ;  /* 0x000000304f0f7221 */ /* 0x002fc20000010000 */
[----:B------:R-:W-:Y:S01]  /*10e90*/  F2FP.SATFINITE.E4M3.F32.PACK_AB_MERGE_C R36, R79, R36, RZ ;  /* 0x000000244f24723e */ /* 0x000fe200048070ff */
[--C-:B------:R-:W-:Y:S01]  /*10ea0*/  IMAD.MOV.U32 R79, RZ, RZ, R87.reuse ;  /* 0x000000ffff4f7224 */ /* 0x100fe200078e0057 */
[----:B------:R-:W-:Y:S02]  /*10eb0*/  MOV R33, R87 ;  /* 0x0000005700217202 */ /* 0x000fe40000000f00 */
[----:B------:R-:W-:Y:S01]  /*10ec0*/  F2FP.SATFINITE.E4M3.F32.PACK_AB_MERGE_C R179, R69, R24, R36 ;  /* 0x0000001845b3723e */ /* 0x000fe20004807024 */
[----:B------:R-:W-:Y:S01]  /*10ed0*/  IMAD.MOV.U32 R36, RZ, RZ, R87 ;  /* 0x000000ffff247224 */ /* 0x000fe200078e0057 */
[----:B------:R-:W1:Y:S01]  /*10ee0*/  MUFU.EX2 R73, R73 ;  /* 0x0000004900497308 */ /* 0x000e620000000800 */
[----:B---3--:R-:W-:-:S01]  /*10ef0*/  FADD.FTZ R38, R28, R15 ;  /* 0x0000000f1c267221 */ /* 0x008fc20000010000 */
[----:B------:R-:W-:Y:S01]  /*10f00*/  MOV R69, R87 ;  /* 0x0000005700457202 */ /* 0x000fe20000000f00 */
[----:B------:R-:W-:-:S05]  /*10f10*/  IMAD.MOV.U32 R24, RZ, RZ, R87 ;  /* 0x000000ffff187224 */ /* 0x000fca00078e0057 */
[----:B------:R-:W3:Y:S01]  /*10f20*/  MUFU.EX2 R42, R42 ;  /* 0x0000002a002a7308 */ /* 0x000ee20000000800 */
[----:B0-----:R-:W-:-:S04]  /*10f30*/  FADD.FTZ R48, R100, R93 ;  /* 0x0000005d64307221 */ /* 0x001fc80000010000 */
[----:B------:R-:W-:Y:S01]  /*10f40*/  FADD.FTZ R31, R51, R48 ;  /* 0x00000030331f7221 */ /* 0x000fe20000010000 */
[----:B------:R-:W-:Y:S02]  /*10f50*/  IMAD.MOV.U32 R48, RZ, RZ, R87 ;  /* 0x000000ffff307224 */ /* 0x000fe400078e0057 */
[----:B------:R-:W0:Y:S01]  /*10f60*/  MUFU.EX2 R102, R102 ;  /* 0x0000006600667308 */ /* 0x000e220000000800 */
[----:B-1----:R-:W-:-:S07]  /*10f70*/  FADD.FTZ R27, R73, R38 ;  /* 0x00000026491b7221 */ /* 0x002fce0000010000 */
[----:B------:R-:W1:Y:S01]  /*10f80*/  MUFU.EX2 R81, R81 ;  /* 0x0000005100517308 */ /* 0x000e620000000800 */
[----:B---3--:R-:W-:-:S07]  /*10f90*/  FADD.FTZ R38, R42, R27 ;  /* 0x0000001b2a267221 */ /* 0x008fce0000010000 */
[----:B------:R-:W3:Y:S01]  /*10fa0*/  MUFU.EX2 R32, R32 ;  /* 0x0000002000207308 */ /* 0x000ee20000000800 */
[C---:B0-----:R-:W-:Y:S01]  /*10fb0*/  F2FP.SATFINITE.E4M3.F32.PACK_AB_MERGE_C R180, R102.reuse, R51, RZ ;  /* 0x0000003366b4723e */ /* 0x041fe200048070ff */
[----:B------:R-:W-:Y:S01]  /*10fc0*/  FADD.FTZ R102, R102, R31 ;  /* 0x0000001f66667221 */ /* 0x000fe20000010000 */
[----:B------:R-:W-:Y:S02]  /*10fd0*/  IMAD.MOV.U32 R51, RZ, RZ, R87 ;  /* 0x000000ffff337224 */ /* 0x000fe400078e0057 */
[----:B------:R-:W-:Y:S01]  /*10fe0*/  F2FP.SATFINITE.E4M3.F32.PACK_AB_MERGE_C R180, R100, R39, R180 ;  /* 0x0000002764b4723e */ /* 0x000fe200048070b4 */
[----:B------:R-:W-:-:S01]  /*10ff0*/  FADD.FTZ R31, R53, R102 ;  /* 0x00000066351f7221 */ /* 0x000fc20000010000 */
        /* <DEDUP_REMOVED lines=9> */
[----:B---3--:R-:W-:-:S01]  /*11090*/  FADD.FTZ R26, R32, R27 ;  /* 0x0000001b201a7221 */ /* 0x008fc20000010000 */
[----:B------:R-:W-:Y:S01]  /*110a0*/  MOV R73, R87 ;  /* 0x0000005700497202 */ /* 0x000fe20000000f00 */
[----:B------:R-:W-:-:S05]  /*110b0*/  IMAD.MOV.U32 R28, RZ, RZ, R87 ;  /* 0x000000ffff1c7224 */ /* 0x000fca00078e0057 */
[----:B------:R-:W3:Y:S01]  /*110c0*/  MUFU.EX2 R55, R152 ;  /* 0x0000009800377308 */ /* 0x000ee20000000800 */
[----:B0-----:R-:W-:-:S07]  /*110d0*/  FADD.FTZ R30, R112, R31 ;  /* 0x0000001f701e7221 */ /* 0x001fce0000010000 */
[----:B------:R-:W0:Y:S01]  /*110e0*/  MUFU.EX2 R46, R46 ;  /* 0x0000002e002e7308 */ /* 0x000e220000000800 */
[----:B-1----:R-:W-:-:S07]  /*110f0*/  FADD.FTZ R31, R77, R26 ;  /* 0x0000001a4d1f7221 */ /* 0x002fce0000010000 */
[----:B------:R-:W1:Y:S01]  /*11100*/  MUFU.EX2 R114, R114 ;  /* 0x0000007200727308 */ /* 0x000e620000000800 */
[----:B---3--:R-:W-:-:S07]  /*11110*/  FADD.FTZ R35, R55, R30 ;  /* 0x0000001e37237221 */ /* 0x008fce0000010000 */
[----:B------:R-:W3:Y:S01]  /*11120*/  MUFU.EX2 R83, R83 ;  /* 0x0000005300537308 */ /* 0x000ee20000000800 */
[----:B0-----:R-:W-:-:S07]  /*11130*/  FADD.FTZ R26, R46, R31 ;  /* 0x0000001f2e1a7221 */ /* 0x001fce0000010000 */
[----:B------:R-:W0:Y:S01]  /*11140*/  MUFU.EX2 R45, R45 ;  /* 0x0000002d002d7308 */ /* 0x000e220000000800 */
[C---:B-1----:R-:W-:Y:S01]  /*11150*/  F2FP.SATFINITE.E4M3.F32.PACK_AB_MERGE_C R182, R114.reuse, R55, RZ ;  /* 0x0000003772b6723e */ /* 0x042fe200048070ff */
[----:B------:R-:W-:Y:S01]  /*11160*/  FADD.FTZ R114, R114, R35 ;  /* 0x0000002372727221 */ /* 0x000fe20000010000 */
[--C-:B------:R-:W-:Y:S02]  /*11170*/  IMAD.MOV.U32 R55, RZ, RZ, R87.reuse ;  /* 0x000000ffff377224 */ /* 0x100fe400078e0057 */
[----:B------:R-:W-:Y:S01]  /*11180*/  F2FP.SATFINITE.E4M3.F32.PACK_AB_MERGE_C R182, R112, R53, R182 ;  /* 0x0000003570b6723e */ /* 0x000fe200048070b6 */
[----:B------:R-:W-:Y:S01]  /*11190*/  IMAD.MOV.U32 R35, RZ, RZ, R87 ;  /* 0x000000ffff237224 */ /* 0x000fe200078e0057 */
[----:B------:R-:W-:Y:S01]  /*111a0*/  MOV R53, R87 ;  /* 0x0000005700357202 */ /* 0x000fe20000000f00 */
[----:B------:R1:W4:Y:S01]  /*111b0*/  MUFU.EX2 R3, R68 ;  /* 0x0000004400037308 */ /* 0x0003220000000800 */
[----:B---3--:R-:W-:-:S01]  /*111c0*/  FADD.FTZ R26, R83, R26 ;  /* 0x0000001a531a7221 */ /* 0x008fc20000010000 */
[----:B------:R-:W-:Y:S01]  /*111d0*/  F2FP.SATFINITE.E4M3.F32.PACK_AB_MERGE_C R46, R83, R46, RZ ;  /* 0x0000002e532e723e */ /* 0x000fe200048070ff */
[----:B------:R-:W-:-:S03]  /*111e0*/  IMAD.MOV.U32 R83, RZ, RZ, R87 ;  /* 0x000000ffff537224 */ /* 0x000fc600078e0057 */
[----:B------:R-:W-:Y:S01]  /*111f0*/  F2FP.SATFINITE.E4M3.F32.PACK_AB_MERGE_C R183, R77, R32, R46 ;  /* 0x000000204db7723e */ /* 0x000fe2000480702e */
[----:B------:R-:W-:Y:S01]  /*11200*/  IMAD.MOV.U32 R46, RZ, RZ, R87 ;  /* 0x000000ffff2e7224 */ /* 0x000fe200078e0057 */
[----:B------:R-:W3:Y:S01]  /*11210*/  MUFU.EX2 R124, R124 ;  /* 0x0000007c007c7308 */ /* 0x000ee20000000800 */
[----:B0-----:R-:W-:-:S01]  /*11220*/  FADD.FTZ R21, R45, R114 ;  /* 0x000000722d157221 */ /* 0x001fc20000010000 */
[----:B------:R-:W-:Y:S01]  /*11230*/  MOV R77, R87 ;  /* 0x00000057004d7202 */ /* 0x000fe20000000f00 */
[--C-:B-1----:R-:W-:Y:S02]  /*11240*/  IMAD.MOV.U32 R68, RZ, RZ, R87.reuse ;  /* 0x000000ffff447224 */ /* 0x102fe400078e0057 */
[----:B------:R-:W-:-:S03]  /*11250*/  IMAD.MOV.U32 R32, RZ, RZ, R87 ;  /* 0x000000ffff207224 */ /* 0x000fc600078e0057 */
[----:B--2---:R0:W1:Y:S01]  /*11260*/  MUFU.EX2 R40, R70 ;  /* 0x0000004600287308 */ /* 0x0040620000000800 */
[----:B----4-:R-:W-:-:S07]  /*11270*/  FADD.FTZ R25, R3, R26 ;  /* 0x0000001a03197221 */ /* 0x010fce0000010000 */
[----:B------:R-:W2:Y:S01]  /*11280*/  MUFU.EX2 R41, R41 ;  /* 0x0000002900297308 */ /* 0x000ea20000000800 */
[----:B---3--:R-:W-:-:S01]  /*11290*/  FADD.FTZ R26, R124, R21 ;  /* 0x000000157c1a7221 */ /* 0x008fc20000010000 */
[----:B0-----:R-:W-:-:S06]  /*112a0*/  IMAD.MOV.U32 R70, RZ, RZ, R87 ;  /* 0x000000ffff467224 */ /* 0x001fcc00078e0057 */
[----:B------:R-:W0:Y:S01]  /*112b0*/  MUFU.EX2 R74, R74 ;  /* 0x0000004a004a7308 */ /* 0x000e220000000800 */
[----:B-1----:R-:W-:-:S07]  /*112c0*/  FADD.FTZ R25, R40, R25 ;  /* 0x0000001928197221 */ /* 0x002fce0000010000 */
[----:B------:R-:W1:Y:S01]  /*112d0*/  MUFU.EX2 R130, R130 ;  /* 0x0000008200827308 */ /* 0x000e620000000800 */
[----:B--2---:R-:W-:-:S07]  /*112e0*/  FADD.FTZ R29, R41, R26 ;  /* 0x0000001a291d7221 */ /* 0x004fce0000010000 */
[----:B------:R2:W3:Y:S01]  /*112f0*/  MUFU.EX2 R89, R76 ;  /* 0x0000004c00597308 */ /* 0x0004e20000000800 */
[----:B0-----:R-:W-:-:S07]  /*11300*/  FADD.FTZ R26, R74, R25 ;  /* 0x000000194a1a7221 */ /* 0x001fce0000010000 */
[----:B------:R-:W0:Y:S01]  /*11310*/  MUFU.EX2 R43, R43 ;  /* 0x0000002b002b7308 */ /* 0x000e220000000800 */
[C---:B-1----:R-:W-:Y:S01]  /*11320*/  F2FP.SATFINITE.E4M3.F32.PACK_AB_MERGE_C R184, R130.reuse, R41, RZ ;  /* 0x0000002982b8723e */ /* 0x042fe200048070ff */
[----:B------:R-:W-:Y:S01]  /*11330*/  FADD.FTZ R130, R130, R29 ;  /* 0x0000001d82827221 */ /* 0x000fe20000010000 */
[----:B--2---:R-:W-:Y:S01]  /*11340*/  IMAD.MOV.U32 R76, RZ, RZ, R87 ;  /* 0x000000ffff4c7224 */ /* 0x004fe200078e0057 */
[----:B------:R-:W-:Y:S02]  /*11350*/  MOV R41, R87 ;  /* 0x0000005700297202 */ /* 0x000fe40000000f00 */
[----:B------:R-:W-:Y:S02]  /*11360*/  F2FP.SATFINITE.E4M3.F32.PACK_AB_MERGE_C R184, R124, R45, R184 ;  /* 0x0000002d7cb8723e */ /* 0x000fe400048070b8 */
[----:B------:R-:W1:Y:S01]  /*11370*/  MUFU.EX2 R44, R44 ;  /* 0x0000002c002c7308 */ /* 0x000e620000000800 */
[C---:B---3--:R-:W-:Y:S01]  /*11380*/  F2FP.SATFINITE.E4M3.F32.PACK_AB_MERGE_C R74, R89.reuse, R74, RZ ;  /* 0x0000004a594a723e */ /* 0x048fe200048070ff */
[----:B------:R-:W-:Y:S01]  /*11390*/  FADD.FTZ R89, R89, R26 ;  /* 0x0000001a59597221 */ /* 0x000fe20000010000 */
[----:B------:R-:W-:-:S02]  /*113a0*/  MOV R45, R87 ;  /* 0x00000057002d7202 */ /* 0x000fc40000000f00 */
[----:B------:R-:W-:Y:S01]  /*113b0*/  F2FP.SATFINITE.E4M3.F32.PACK_AB_MERGE_C R185, R40, R3, R74 ;  /* 0x0000000328b9723e */ /* 0x000fe2000480704a */
[----:B------:R-:W-:Y:S02]  /*113c0*/  IMAD.MOV.U32 R74, RZ, RZ, R87 ;  /* 0x000000ffff4a7224 */ /* 0x000fe400078e0057 */
[----:B------:R-:W2:Y:S01]  /*113d0*/  MUFU.EX2 R132, R132 ;  /* 0x0000008400847308 */ /* 0x000ea20000000800 */
[----:B0-----:R-:W-:-:S01]  /*113e0*/  FADD.FTZ R25, R43, R130 ;  /* 0x000000822b197221 */ /* 0x001fc20000010000 */
[----:B------:R-:W-:-:S06]  /*113f0*/  IMAD.MOV.U32 R40, RZ, RZ, R87 ;  /* 0x000000ffff287224 */ /* 0x000fcc00078e0057 */
[----:B------:R-:W0:Y:S01]  /*11400*/  MUFU.EX2 R85, R85 ;  /* 0x0000005500557308 */ /* 0x000e220000000800 */
[----:B-1----:R-:W-:-:S07]  /*11410*/  FADD.FTZ R26, R44, R89 ;  /* 0x000000592c1a7221 */ /* 0x002fce0000010000 */
[----:B------:R-:W-:Y:S01]  /*11420*/  MUFU.EX2 R47, R47 ;  /* 0x0000002f002f7308 */ /* 0x000fe20000000800 */
[----:B--2---:R-:W-:-:S07]  /*11430*/  FADD.FTZ R30, R132, R25 ;  /* 0x00000019841e7221 */ /* 0x004fce0000010000 */
[----:B------:R-:W1:Y:S01]  /*11440*/  MUFU.EX2 R134, R134 ;  /* 0x0000008600867308 */ /* 0x000e620000000800 */
[----:B0-----:R-:W-:-:S07]  /*11450*/  FADD.FTZ R29, R85, R26 ;  /* 0x0000001a551d7221 */ /* 0x001fce0000010000 */
[----:B------:R-:W0:Y:S08]  /*11460*/  MUFU.EX2 R82, R82 ;  /* 0x0000005200527308 */ /* 0x000e300000000800 */
[----:B------:R2:W3:Y:S01]  /*11470*/  MUFU.EX2 R15, R84 ;  /* 0x00000054000f7308 */ /* 0x0004e20000000800 */
[----:B-1----:R-:W-:Y:S01]  /*11480*/  F2FP.SATFINITE.E4M3.F32.PACK_AB_MERGE_C R31, R134, R47, RZ ;  /* 0x0000002f861f723e */ /* 0x002fe200048070ff */
[----:B------:R-:W-:Y:S01]  /*11490*/  FADD.FTZ R47, R47, R30 ;  /* 0x0000001e2f2f7221 */ /* 0x000fe20000010000 */
[----:B------:R-:W-:-:S02]  /*114a0*/  IMAD.MOV.U32 R30, RZ, RZ, R87 ;  /* 0x000000ffff1e7224 */ /* 0x000fc400078e0057 */
[----:B------:R-:W-:Y:S01]  /*114b0*/  F2FP.SATFINITE.E4M3.F32.PACK_AB_MERGE_C R186, R132, R43, R31 ;  /* 0x0000002b84ba723e */ /* 0x000fe2000480701f */
[----:B------:R-:W-:-:S01]  /*114c0*/  FADD.FTZ R134, R134, R47 ;  /* 0x0000002f86867221 */ /* 0x000fc20000010000 */
[----:B------:R-:W-:Y:S01]  /*114d0*/  IMAD.MOV.U32 R47, RZ, RZ, R87 ;  /* 0x000000ffff2f7224 */ /* 0x000fe200078e0057 */
[----:B------:R-:W-:Y:S01]  /*114e0*/  MUFU.EX2 R57, R57 ;  /* 0x0000003900397308 */ /* 0x000fe20000000800 */
[----:B0-----:R-:W-:-:S01]  /*114f0*/  FADD.FTZ R26, R82, R29 ;  /* 0x0000001d521a7221 */ /* 0x001fc20000010000 */
[--C-:B--2---:R-:W-:Y:S01]  /*11500*/  IMAD.MOV.U32 R84, RZ, RZ, R87.reuse ;  /* 0x000000ffff547224 */ /* 0x104fe200078e0057 */
[----:B------:R-:W-:Y:S01]  /*11510*/  MOV R29, R87 ;  /* 0x00000057001d7202 */ /* 0x000fe20000000f00 */
[--C-:B------:R-:W-:Y:S02]  /*11520*/  IMAD.MOV.U32 R43, RZ, RZ, R87.reuse ;  /* 0x000000ffff2b7224 */ /* 0x100fe400078e0057 */
[----:B------:R-:W-:Y:S02]  /*11530*/  IMAD.MOV.U32 R31, RZ, RZ, R87 ;  /* 0x000000ffff1f7224 */ /* 0x000fe400078e0057 */
[----:B------:R-:W0:Y:S01]  /*11540*/  MUFU.EX2 R138, R138 ;  /* 0x0000008a008a7308 */ /* 0x000e220000000800 */
[C---:B---3--:R-:W-:Y:S01]  /*11550*/  F2FP.SATFINITE.E4M3.F32.PACK_AB_MERGE_C R82, R15.reuse, R82, RZ ;  /* 0x000000520f52723e */ /* 0x048fe200048070ff */
[----:B------:R-:W-:-:S03]  /*11560*/  FADD.FTZ R15, R15, R26 ;  /* 0x0000001a0f0f7221 */ /* 0x000fc60000010000 */
        /* <DEDUP_REMOVED lines=14> */
[----:B------:R-:W-:Y:S01]  /*11650*/  MOV R49, R87 ;  /* 0x0000005700317202 */ /* 0x000fe20000000f00 */
[----:B------:R-:W-:Y:S02]  /*11660*/  IMAD.MOV.U32 R26, RZ, RZ, R87 ;  /* 0x000000ffff1a7224 */ /* 0x000fe400078e0057 */
[----:B------:R-:W-:-:S02]  /*11670*/  FADD.FTZ R57, R57, R136 ;  /* 0x0000008839397221 */ /* 0x000fc40000010000 */
[----:B------:R-:W0:Y:S01]  /*11680*/  MUFU.EX2 R21, R116 ;  /* 0x0000007400157308 */ /* 0x000e220000000800 */
[----:B-1----:R-:W-:-:S01]  /*11690*/  FADD.FTZ R13, R27, R12 ;  /* 0x0000000c1b0d7221 */ /* 0x002fc20000010000 */
[----:B------:R-:W-:Y:S01]  /*116a0*/  FADD.FTZ R138, R138, R57 ;  /* 0x000000398a8a7221 */ /* 0x000fe20000010000 */
[----:B------:R-:W-:-:S05]  /*116b0*/  MOV R57, R87 ;  /* 0x0000005700397202 */ /* 0x000fca0000000f00 */
[----:B------:R-:W-:Y:S01]  /*116c0*/  MUFU.EX2 R61, R61 ;  /* 0x0000003d003d7308 */ /* 0x000fe20000000800 */
[----:B--2---:R-:W-:-:S07]  /*116d0*/  FADD.FTZ R12, R94, R13 ;  /* 0x0000000d5e0c7221 */ /* 0x004fce0000010000 */
[----:B------:R-:W1:Y:S01]  /*116e0*/  MUFU.EX2 R142, R142 ;  /* 0x0000008e008e7308 */ /* 0x000e620000000800 */
[C---:B0-----:R-:W-:Y:S01]  /*116f0*/  F2FP.SATFINITE.E4M3.F32.PACK_AB_MERGE_C R94, R21.reuse, R94, RZ ;  /* 0x0000005e155e723e */ /* 0x041fe200048070ff */
[----:B------:R-:W-:-:S03]  /*11700*/  FADD.FTZ R21, R21, R12 ;  /* 0x0000000c15157221 */ /* 0x000fc60000010000 */
[----:B------:R-:W-:Y:S01]  /*11710*/  F2FP.SATFINITE.E4M3.F32.PACK_AB_MERGE_C R189, R27, R86, R94 ;  /* 0x000000561bbd723e */ /* 0x000fe2000480705e */
[--C-:B------:R-:W-:Y:S02]  /*11720*/  IMAD.MOV.U32 R86, RZ, RZ, R87.reuse ;  /* 0x000000ffff567224 */ /* 0x100fe400078e0057 */
[----:B------:R-:W0:Y:S01]  /*11730*/  MUFU.EX2 R59, R59 ;  /* 0x0000003b003b7308 */ /* 0x000e220000000800 */
[----:B------:R-:W-:-:S07]  /*11740*/  IMAD.MOV.U32 R27, RZ, RZ, R87 ;  /* 0x000000ffff1b7224 */ /* 0x000fce00078e0057 */
        /* <DEDUP_REMOVED lines=14> */
[----:B------:R-:W-:-:S01]  /*11830*/  FADD.FTZ R3, R142, R61 ;  /* 0x0000003d8e037221 */ /* 0x000fc20000010000 */
[-C--:B------:R-:W-:Y:S02]  /*11840*/  MOV R61, R87.reuse ;  /* 0x00000057003d7202 */ /* 0x080fe40000000f00 */
[C---:B-1----:R-:W-:Y:S01]  /*11850*/  F2FP.SATFINITE.E4M3.F32.PACK_AB_MERGE_C R12, R63.reuse, R126, RZ ;  /* 0x0000007e3f0c723e */ /* 0x042fe200048070ff */
[----:B------:R-:W-:Y:S01]  /*11860*/  FADD.FTZ R20, R63, R20 ;  /* 0x000000143f147221 */ /* 0x000fe20000010000 */
[----:B------:R-:W-:Y:S02]  /*11870*/  IMAD.MOV.U32 R63, RZ, RZ, R87 ;  /* 0x000000ffff3f7224 */ /* 0x000fe400078e0057 */
[----:B------:R-:W-:Y:S02]  /*11880*/  F2FP.SATFINITE.E4M3.F32.PACK_AB_MERGE_C R191, R25, R118, R12 ;  /* 0x0000007619bf723e */ /* 0x000fe4000480700c */
[----:B------:R-:W-:Y:S01]  /*11890*/  MOV R25, R87 ;  /* 0x0000005700197202 */ /* 0x000fe20000000f00 */
[----:B------:R-:W-:Y:S06]  /*118a0*/  @!P1 BRA `(.L_x_7519) ;  /* 0x0000003800889947 */ /* 0x000fec0003800000 */
[----:B------:R-:W-:Y:S01]  /*118b0*/  VIADD R21, R120, 0xfffffffe ;  /* 0xfffffffe78157836 */ /* 0x000fe20000000000 */
[----:B------:R-:W-:Y:S01]  /*118c0*/  MOV R171, R90 ;  /* 0x0000005a00ab7202 */ /* 0x000fe20000000f00 */
[----:B------:R-:W-:Y:S01]  /*118d0*/  IMAD.MOV.U32 R169, RZ, RZ, R92 ;  /* 0x000000ffffa97224 */ /* 0x000fe200078e005c */
[----:B------:R-:W-:Y:S01]  /*118e0*/  CS2R R86, SRZ ;  /* 0x0000000000567805 */ /* 0x000fe2000001ff00 */
        /* <DEDUP_REMOVED lines=32> */
[----:B------:R-:W-:-:S07]  /*11af0*/  CS2R R24, SRZ ;  /* 0x0000000000187805 */ /* 0x000fce000001ff00 */
.L_x_7531:
        /* <DEDUP_REMOVED lines=8> */
.L_x_7521:
[----:B------:R-:W-:-:S05]  /*11b80*/  VIADD R12, R220, 0x1 ;  /* 0x00000001dc0c7836 */ /* 0x000fca0000000000 */
[----:B------:R-:W-:-:S04]  /*11b90*/  ISETP.NE.AND P2, PT, R12, 0x2, PT ;  /* 0x000000020c00780c */ /* 0x000fc80003f45270 */
[----:B------:R-:W-:Y:S02]  /*11ba0*/  SEL R13, R12, RZ, P2 ;  /* 0x000000ff0c0d7207 */ /* 0x000fe40001000000 */
[----:B------:R-:W-:Y:S02]  /*11bb0*/  SHF.L.U32 R12, R199, 0x1f, RZ ;  /* 0x0000001fc70c7819 */ /* 0x000fe400000006ff */
[----:B------:R-:W-:-:S04]  /*11bc0*/  LEA R13, R13, R18, 0x3 ;  /* 0x000000120d0d7211 */ /* 0x000fc800078e18ff */
[----:B------:R0:W1:Y:S01]  /*11bd0*/  SYNCS.PHASECHK.TRANS64.TRYWAIT P2, [R13+URZ+0x22830], R12 ;  /* 0x0228300c0d0075a7 */ /* 0x000062000804017f */
[----:B------:R-:W-:Y:S05]  /*11be0*/  @!P0 BRA `(.L_x_7522) ;  /* 0x0000000000048947 */ /* 0x000fea0003800000 */
[----:B------:R-:W-:Y:S01]  /*11bf0*/  BPT.TRAP 0x1 ;  /* 0x000000040000795c */ /* 0x000fe20000300000 */
.L_x_7522:
[----:B------:R-:W-:Y:S04]  /*11c00*/  BSSY B0, `(.L_x_7520) ;  /* 0x0000004000007945 */ /* 0x000fe80003800000 */
[----:B-1----:R-:W-:Y:S05]  /*11c10*/  @P2 BRA `(.L_x_7523) ;  /* 0x0000000000082947 */ /* 0x002fea0003800000 */
[----:B------:R-:W1:Y:S02]  /*11c20*/  SYNCS.PHASECHK.TRANS64.TRYWAIT P2, [R13+URZ+0x22830], R12 ;  /* 0x0228300c0d0075a7 */ /* 0x000e64000804017f */
[----:B-1----:R-:W-:Y:S05]  /*11c30*/  @!P2 BRA `(.L_x_7524) ;  /* 0x000000f400c8a947 */ /* 0x002fea0003800000 */
.L_x_7523:
[----:B------:R-:W-:Y:S05]  /*11c40*/  BSYNC B0 ;  /* 0x0000000000007941 */ /* 0x000fea0003800000 */
.L_x_7520:
[----:B01----:R-:W0:Y:S01]  /*11c50*/  S2R R12, SR_TID.X ;  /* 0x00000000000c7919 */ /* 0x003e220000002100 */
[----:B------:R-:W-:Y:S01]  /*11c60*/  VIADD R197, R220, 0x1 ;  /* 0x00000001dcc57836 */ /* 0x000fe20000000000 */
[----:B------:R-:W-:Y:S05]  /*11c70*/  WARPSYNC.ALL ;  /* 0x0000000000007948 */ /* 0x000fea0003800000 */
[C---:B------:R-:W-:Y:S01]  /*11c80*/  ISETP.NE.AND P2, PT, R197.reuse, 0x2, PT ;  /* 0x00000002c500780c */ /* 0x040fe20003f45270 */
[----:B------:R-:W-:Y:S01]  /*11c90*/  IMAD.MOV.U32 R13, RZ, RZ, 0x40000040 ;  /* 0x40000040ff0d7424 */ /* 0x000fe200078e00ff */
[----:B------:R-:W-:Y:S01]  /*11ca0*/  MOV R15, 0x40000040 ;  /* 0x40000040000f7802 */ /* 0x000fe20000000f00 */
[----:B------:R-:W-:Y:S01]  /*11cb0*/  IMAD.MOV.U32 R89, RZ, RZ, 0x40000040 ;  /* 0x40000040ff597424 */ /* 0x000fe200078e00ff */
[----:B------:R-:W-:Y:S01]  /*11cc0*/  SEL R197, R197, RZ, P2 ;  /* 0x000000ffc5c57207 */ /* 0x000fe20001000000 */
[----:B------:R-:W-:Y:S01]  /*11cd0*/  IMAD.MOV.U32 R91, RZ, RZ, 0x40000040 ;  /* 0x40000040ff5b7424 */ /* 0x000fe200078e00ff */
[----:B------:R-:W-:Y:S01]  /*11ce0*/  R2UR UR47, R15 ;  /* 0x000000000f2f72ca */ /* 0x000fe200000e0000 */
[----:B------:R-:W-:Y:S01]  /*11cf0*/  IMAD.MOV.U32 R93, RZ, RZ, 0x40000040 ;  /* 0x40000040ff5d7424 */ /* 0x000fe200078e00ff */
[----:B------:R-:W-:Y:S01]  /*11d00*/  R2UR UR44, R4 ;  /* 0x00000000042c72ca */ /* 0x000fe200000e0000 */
[----:B------:R-:W-:Y:S01]  /*11d10*/  IMAD R14, R197, 0x500, R0 ;  /* 0x00000500c50e7824 */ /* 0x000fe200078e0200 */
[----:B------:R-:W-:Y:S01]  /*11d20*/  R2UR UR45, R5 ;  /* 0x00000000052d72ca */ /* 0x000fe200000e0000 */
[----:B------:R-:W-:Y:S01]  /*11d30*/  IMAD.MOV.U32 R15, RZ, RZ, 0x40000040 ;  /* 0x40000040ff0f7424 */ /* 0x000fe200078e00ff */
[----:B------:R-:W-:Y:S01]  /*11d40*/  R2UR UR51, R13 ;  /* 0x000000000d3372ca */ /* 0x000fe200000e0000 */
[C---:B------:R-:W-:Y:S01]  /*11d50*/  VIADD R88, R14.reuse, 0x200 ;  /* 0x000002000e587836 */ /* 0x040fe20000000000 */
[C---:B------:R-:W-:Y:S01]  /*11d60*/  R2UR UR46, R14.reuse ;  /* 0x000000000e2e72ca */ /* 0x040fe200000e0000 */
[----:B------:R-:W-:Y:S01]  /*11d70*/  VIADD R90, R14, 0x300 ;  /* 0x000003000e5a7836 */ /* 0x000fe20000000000 */
[----:B------:R-:W-:-:S02]  /*11d80*/  R2UR UR48, R4 ;  /* 0x00000000043072ca */ /* 0x000fc400000e0000 */
[----:B------:R-:W-:Y:S02]  /*11d90*/  R2UR UR49, R5 ;  /* 0x00000000053172ca */ /* 0x000fe400000e0000 */
[----:B------:R-:W-:Y:S01]  /*11da0*/  R2UR UR54, R88 ;  /* 0x00000000583672ca */ /* 0x000fe200000e0000 */
[----:B------:R-:W-:Y:S01]  /*11db0*/  VIADD R88, R14, 0x2 ;  /* 0x000000020e587836 */ /* 0x000fe20000000000 */
[----:B------:R-:W-:Y:S02]  /*11dc0*/  R2UR UR55, R89 ;  /* 0x00000000593772ca */ /* 0x000fe400000e0000 */
[----:B------:R-:W-:Y:S02]  /*11dd0*/  R2UR UR52, R4 ;  /* 0x00000000043472ca */ /* 0x000fe400000e0000 */
[----:B0-----:R-:W-:Y:S02]  /*11de0*/  SHF.R.U32.HI R12, RZ, 0x7, R12 ;  /* 0x00000007ff0c7819 */ /* 0x001fe4000001160c */
[----:B------:R-:W-:-:S02]  /*11df0*/  R2UR UR53, R5 ;  /* 0x00000000053572ca */ /* 0x000fc400000e0000 */
[C---:B------:R-:W-:Y:S01]  /*11e00*/  R2UR UR7, R13.reuse ;  /* 0x000000000d0772ca */ /* 0x040fe200000e0000 */
[----:B------:R-:W-:Y:S01]  /*11e10*/  VIADD R92, R12, 0x8 ;  /* 0x000000080c5c7836 */ /* 0x000fe20000000000 */
[----:B------:R-:W-:Y:S01]  /*11e20*/  R2UR UR11, R13 ;  /* 0x000000000d0b72ca */ /* 0x000fe200000e0000 */
[----:B------:R-:W-:Y:S01]  /*11e30*/  VIADD R12, R14, 0x100 ;  /* 0x000001000e0c7836 */ /* 0x000fe20000000000 */
[----:B------:R-:W-:Y:S01]  /*11e40*/  R2UR UR8, R90 ;  /* 0x000000005a0872ca */ /* 0x000fe200000e0000 */
[----:B------:R-:W-:Y:S01]  /*11e50*/  VIADD R90, R14, 0x202 ;  /* 0x000002020e5a7836 */ /* 0x000fe20000000000 */
[----:B------:R0:W-:Y:S01]  /*11e60*/  BAR.SYNC.DEFER_BLOCKING R92, 0x100 ;  /* 0x0004005c0000751d */ /* 0x0001e20000010000 */
[----:B------:R-:W-:Y:S02]  /*11e70*/  R2UR UR9, R91 ;  /* 0x000000005b0972ca */ /* 0x000fe400000e0000 */
[----:B------:R-:W-:Y:S02]  /*11e80*/  R2UR UR50, R12 ;  /* 0x000000000c3272ca */ /* 0x000fe400000e0000 */
[----:B------:R-:W-:-:S02]  /*11e90*/  IADD3 R12, R14, 0x400, RZ ;  /* 0x000004000e0c7810 */ /* 0x000fc40007ffe0ff */
[----:B------:R-:W-:Y:S01]  /*11ea0*/  MOV R223, UR7 ;  /* 0x0000000700df7c02 */ /* 0x000fe20008000f00 */
[----:B0-----:R-:W-:Y:S01]  /*11eb0*/  VIADD R92, R14, 0x402 ;  /* 0x000004020e5c7836 */ /* 0x001fe20000000000 */
[----:B------:R-:W-:Y:S01]  /*11ec0*/  R2UR UR10, R12 ;  /* 0x000000000c0a72ca */ /* 0x000fe200000e0000 */
[----:B------:R-:W-:Y:S01]  /*11ed0*/  UMOV UR7, UR11 ;  /* 0x0000000b00077c82 */ /* 0x000fe20008000000 */
[----:B------:R-:W-:Y:S02]  /*11ee0*/  IADD3 R12, R14, 0x102, RZ ;  /* 0x000001020e0c7810 */ /* 0x000fe40007ffe0ff */
[----:B------:R-:W-:Y:S02]  /*11ef0*/  R2UR UR11, R91 ;  /* 0x000000005b0b72ca */ /* 0x000fe400000e0000 */
[----:B------:R-:W-:Y:S01]  /*11f00*/  R2UR UR6, R12 ;  /* 0x000000000c0672ca */ /* 0x000fe200000e0000 */
[C---:B------:R-:W-:Y:S01]  /*11f10*/  VIADD R12, R14.reuse, 0x104 ;  /* 0x000001040e0c7836 */ /* 0x040fe20000000000 */
[----:B------:R-:W-:-:S02]  /*11f20*/  IADD3 R94, R14, 0x4, RZ ;  /* 0x000000040e5e7810 */ /* 0x000fc40007ffe0ff */
[----:B------:R-:W-:Y:S02]  /*11f30*/  MOV R95, 0x40000040 ;  /* 0x40000040005f7802 */ /* 0x000fe40000000f00 */
[----:B------:R-:W-:Y:S01]  /*11f40*/  R2UR UR4, R88 ;  /* 0x00000000580472ca */ /* 0x000fe200000e0000 */
[----:B------:R-:W-:Y:S01]  /*11f50*/  VIADD R88, R14, 0x302 ;  /* 0x000003020e587836 */ /* 0x000fe20000000000 */
[----:B------:R-:W-:Y:S01]  /*11f60*/  R2UR UR22, R94 ;  /* 0x000000005e1672ca */ /* 0x000fe200000e0000 */
[----:B------:R-:W-:Y:S01]  /*11f70*/  WARPGROUP.ARRIVE ;  /* 0x00000000000079c5 */ /* 0x000fe20000000000 */
[----:B------:R-:W-:Y:S02]  /*11f80*/  R2UR UR23, R95 ;  /* 0x000000005f1772ca */ /* 0x000fe400000e0000 */
[----:B------:R-:W-:Y:S02]  /*11f90*/  R2UR UR5, R89 ;  /* 0x00000000590572ca */ /* 0x000fe400000e0000 */
[----:B------:R-:W-:Y:S01]  /*11fa0*/  MOV R224, UR6 ;  /* 0x0000000600e07c02 */ /* 0x000fe20008000f00 */
[----:B------:R-:W-:Y:S01]  /*11fb0*/  QGMMA.64x32x32.F32.E4M3.E4M3 R152, gdesc[UR44], RZ, !UPT, gsb0 ;  /* 0x006000002c9879f3 */ /* 0x000fe2000c0008ff */
[----:B------:R-:W-:Y:S01]  /*11fc0*/  UMOV UR6, UR10 ;  /* 0x0000000a00067c82 */ /* 0x000fe20008000000 */
[----:B------:R-:W-:-:S02]  /*11fd0*/  R2UR UR10, R90 ;  /* 0x000000005a0a72ca */ /* 0x000fc400000e0000 */
[----:B------:R-:W-:Y:S01]  /*11fe0*/  MOV R90, UR11 ;  /* 0x0000000b005a7c02 */ /* 0x000fe20008000f00 */
[----:B------:R-:W-:Y:S01]  /*11ff0*/  UMOV UR11, UR9 ;  /* 0x00000009000b7c82 */ /* 0x000fe20008000000 */
[----:B------:R-:W-:Y:S02]  /*12000*/  R2UR UR9, R5 ;  /* 0x00000000050972ca */ /* 0x000fe400000e0000 */
[----:B------:R-:W-:Y:S01]  /*12010*/  R2UR UR14, R88 ;  /* 0x00000000580e72ca */ /* 0x000fe200000e0000 */
[----:B------:R-:W-:Y:S01]  /*12020*/  VIADD R88, R14, 0x204 ;  /* 0x000002040e587836 */ /* 0x000fe20000000000 */
[----:B------:R-:W-:Y:S01]  /*12030*/  MOV R225, UR23 ;  /* 0x0000001700e17c02 */ /* 0x000fe20008000f00 */
[----:B------:R-:W-:Y:S01]  /*12040*/  UMOV UR23, UR5 ;  /* 0x0000000500177c82 */ /* 0x000fe20008000000 */
[----:B------:R-:W-:Y:S01]  /*12050*/  MOV R226, UR22 ;  /* 0x0000001600e27c02 */ /* 0x000fe20008000f00 */
[----:B------:R-:W-:Y:S01]  /*12060*/  UMOV UR22, UR4 ;  /* 0x0000000400167c82 */ /* 0x000fe20008000000 */
[----:B------:R-:W-:Y:S01]  /*12070*/  R2UR UR30, R88 ;  /* 0x00000000581e72ca */ /* 0x000fe200000e0000 */
[----:B------:R-:W-:Y:S01]  /*12080*/  VIADD R88, R14, 0x404 ;  /* 0x000004040e587836 */ /* 0x000fe20000000000 */
[----:B------:R-:W-:Y:S01]  /*12090*/  MOV R91, UR10 ;  /* 0x0000000a005b7c02 */ /* 0x000fe20008000f00 */
[----:B------:R-:W-:Y:S01]  /*120a0*/  UMOV UR10, UR8 ;  /* 0x00000008000a7c82 */ /* 0x000fe20008000000 */
[----:B------:R-:W-:-:S02]  /*120b0*/  R2UR UR8, R4 ;  /* 0x00000000040872ca */ /* 0x000fc400000e0000 */
[C---:B------:R-:W-:Y:S02]  /*120c0*/  R2UR UR15, R89.reuse ;  /* 0x00000000590f72ca */ /* 0x040fe400000e0000 */
[----:B------:R-:W-:Y:S01]  /*120d0*/  R2UR UR18, R92 ;  /* 0x000000005c1272ca */ /* 0x000fe200000e0000 */
[----:B------:R-:W-:Y:S01]  /*120e0*/  VIADD R92, R14, 0x6 ;  /* 0x000000060e5c7836 */ /* 0x000fe20000000000 */
[C---:B------:R-:W-:Y:S02]  /*120f0*/  R2UR UR31, R89.reuse ;  /* 0x00000000591f72ca */ /* 0x040fe400000e0000 */
[----:B------:R-:W-:Y:S01]  /*12100*/  R2UR UR38, R88 ;  /* 0x00000000582672ca */ /* 0x000fe200000e0000 */
[----:B------:R-:W-:Y:S01]  /*12110*/  VIADD R88, R14, 0x206 ;  /* 0x000002060e587836 */ /* 0x000fe20000000000 */
[----:B------:R-:W-:Y:S02]  /*12120*/  R2UR UR39, R89 ;  /* 0x00000000592772ca */ /* 0x000fe400000e0000 */
[----:B------:R-:W-:-:S02]  /*12130*/  R2UR UR4, R4 ;  /* 0x00000000040472ca */ /* 0x000fc400000e0000 */
[----:B------:R-:W-:Y:S02]  /*12140*/  R2UR UR5, R5 ;  /* 0x00000000050572ca */ /* 0x000fe400000e0000 */
[----:B------:R-:W-:Y:S02]  /*12150*/  MOV R89, 0x40000040 ;  /* 0x4000004000597802 */ /* 0x000fe40000000f00 */
[C---:B------:R-:W-:Y:S02]  /*12160*/  R2UR UR19, R93.reuse ;  /* 0x000000005d1372ca */ /* 0x040fe400000e0000 */
[----:B------:R-:W-:Y:S02]  /*12170*/  R2UR UR42, R92 ;  /* 0x000000005c2a72ca */ /* 0x000fe400000e0000 */
[----:B------:R-:W-:Y:S02]  /*12180*/  R2UR UR43, R93 ;  /* 0x000000005d2b72ca */ /* 0x000fe400000e0000 */
[----:B------:R-:W-:-:S02]  /*12190*/  R2UR UR20, R10 ;  /* 0x000000000a1472ca */ /* 0x000fc400000e0000 */
[C---:B------:R-:W-:Y:S02]  /*121a0*/  R2UR UR21, R11.reuse ;  /* 0x000000000b1572ca */ /* 0x040fe400000e0000 */
[C---:B------:R-:W-:Y:S02]  /*121b0*/  R2UR UR12, R10.reuse ;  /* 0x000000000a0c72ca */ /* 0x040fe400000e0000 */
[C---:B------:R-:W-:Y:S02]  /*121c0*/  R2UR UR13, R11.reuse ;  /* 0x000000000b0d72ca */ /* 0x040fe400000e0000 */
[----:B------:R-:W-:Y:S02]  /*121d0*/  R2UR UR16, R10 ;  /* 0x000000000a1072ca */ /* 0x000fe400000e0000 */
[----:B------:R-:W-:Y:S02]  /*121e0*/  R2UR UR17, R11 ;  /* 0x000000000b1172ca */ /* 0x000fe400000e0000 */
[----:B------:R-:W-:Y:S01]  /*121f0*/  R2UR UR26, R12 ;  /* 0x000000000c1a72ca */ /* 0x000fe200000e0000 */
[----:B------:R-:W-:Y:S01]  /*12200*/  VIADD R12, R14, 0x304 ;  /* 0x000003040e0c7836 */ /* 0x000fe20000000000 */
[----:B------:R-:W-:-:S02]  /*12210*/  R2UR UR27, R13 ;  /* 0x000000000d1b72ca */ /* 0x000fc400000e0000 */
[C---:B------:R-:W-:Y:S01]  /*12220*/  R2UR UR24, R8.reuse ;  /* 0x00000000081872ca */ /* 0x040fe200000e0000 */
[----:B------:R-:W-:Y:S02]  /*12230*/  WARPGROUP.DEPBAR.LE gsb0, 0x0 ;  /* 0x00008000000079c5 */ /* 0x000fe40000010000 */
[----:B------:R-:W-:Y:S01]  /*12240*/  WARPGROUP.ARRIVE ;  /* 0x00000000000079c5 */ /* 0x000fe20000000000 */
[C---:B------:R-:W-:Y:S02]  /*12250*/  R2UR UR25, R9.reuse ;  /* 0x00000000091972ca */ /* 0x040fe400000e0000 */
[----:B------:R-:W-:Y:S02]  /*12260*/  R2UR UR28, R8 ;  /* 0x00000000081c72ca */ /* 0x000fe400000e0000 */
[----:B------:R-:W-:Y:S01]  /*12270*/  R2UR UR29, R9 ;  /* 0x00000000091d72ca */ /* 0x000fe200000e0000 */
[----:B------:R-:W-:Y:S01]  /*12280*/  QGMMA.64x32x32.F32.E4M3.E4M3 R136, gdesc[UR48], RZ, !UPT, gsb0 ;  /* 0x00600000308879f3 */ /* 0x000fe2000c0008ff */
[----:B------:R-:W-:-:S02]  /*12290*/  R2UR UR50, R88 ;  /* 0x00000000583272ca */ /* 0x000fc400000e0000 */
[----:B------:R-:W-:Y:S02]  /*122a0*/  R2UR UR51, R89 ;  /* 0x00000000593372ca */ /* 0x000fe400000e0000 */
[----:B------:R-:W-:Y:S02]  /*122b0*/  R2UR UR34, R12 ;  /* 0x000000000c2272ca */ /* 0x000fe400000e0000 */
[----:B------:R-:W-:Y:S02]  /*122c0*/  R2UR UR35, R13 ;  /* 0x000000000d2372ca */ /* 0x000fe400000e0000 */
[C---:B------:R-:W-:Y:S02]  /*122d0*/  R2UR UR32, R8.reuse ;  /* 0x00000000082072ca */ /* 0x040fe400000e0000 */
[----:B------:R-:W-:Y:S02]  /*122e0*/  R2UR UR33, R9 ;  /* 0x00000000092172ca */ /* 0x000fe400000e0000 */
[----:B------:R-:W-:-:S02]  /*122f0*/  R2UR UR36, R8 ;  /* 0x00000000082472ca */ /* 0x000fc400000e0000 */
[----:B------:R-:W-:Y:S02]  /*12300*/  R2UR UR37, R9 ;  /* 0x00000000092572ca */ /* 0x000fe400000e0000 */
[----:B------:R-:W-:Y:S02]  /*12310*/  R2UR UR40, R6 ;  /* 0x00000000062872ca */ /* 0x000fe400000e0000 */
[----:B------:R-:W-:Y:S02]  /*12320*/  R2UR UR41, R7 ;  /* 0x00000000072972ca */ /* 0x000fe400000e0000 */
[----:B------:R-:W-:Y:S02]  /*12330*/  IADD3 R12, R14, 0x106, RZ ;  /* 0x000001060e0c7810 */ /* 0x000fe40007ffe0ff */
[----:B------:R-:W-:Y:S01]  /*12340*/  R2UR UR47, R13 ;  /* 0x000000000d2f72ca */ /* 0x000fe200000e0000 */
[----:B------:R-:W-:Y:S01]  /*12350*/  IMAD.MOV.U32 R13, RZ, RZ, 0x40000040 ;  /* 0x40000040ff0d7424 */ /* 0x000fe200078e00ff */
[----:B------:R-:W-:Y:S01]  /*12360*/  R2UR UR46, R12 ;  /* 0x000000000c2e72ca */ /* 0x000fe200000e0000 */
[----:B------:R-:W-:Y:S01]  /*12370*/  VIADD R12, R14, 0x306 ;  /* 0x000003060e0c7836 */ /* 0x000fe20000000000 */
[----:B------:R-:W-:Y:S01]  /*12380*/  R2UR UR44, R6 ;  /* 0x00000000062c72ca */ /* 0x000fe200000e0000 */
[----:B------:R-:W-:Y:S01]  /*12390*/  VIADD R14, R14, 0x406 ;  /* 0x000004060e0e7836 */ /* 0x000fe20000000000 */
[----:B------:R-:W-:-:S02]  /*123a0*/  R2UR UR45, R7 ;  /* 0x00000000072d72ca */ /* 0x000fc400000e0000 */
[----:B------:R-:W-:Y:S02]  /*123b0*/  R2UR UR48, R6 ;  /* 0x00000000063072ca */ /* 0x000fe400000e0000 */
[----:B------:R-:W-:Y:S02]  /*123c0*/  R2UR UR49, R7 ;  /* 0x00000000073172ca */ /* 0x000fe400000e0000 */
[----:B------:R-:W-:Y:S02]  /*123d0*/  R2UR UR58, R14 ;  /* 0x000000000e3a72ca */ /* 0x000fe400000e0000 */
[----:B------:R-:W-:Y:S02]  /*123e0*/  R2UR UR59, R15 ;  /* 0x000000000f3b72ca */ /* 0x000fe400000e0000 */
[----:B------:R-:W-:Y:S02]  /*123f0*/  R2UR UR56, R6 ;  /* 0x00000000063872ca */ /* 0x000fe400000e0000 */
[----:B------:R-:W-:Y:S01]  /*12400*/  R2UR UR57, R7 ;  /* 0x00000000073972ca */ /* 0x000fe200000e0000 */
[----:B------:R-:W-:-:S02]  /*12410*/  WARPGROUP.DEPBAR.LE gsb0, 0x0 ;  /* 0x00008000000079c5 */ /* 0x000fc40000010000 */
[----:B------:R-:W-:-:S06]  /*12420*/  WARPGROUP.ARRIVE ;  /* 0x00000000000079c5 */ /* 0x000fcc0000000000 */
[----:B------:R-:W-:Y:S01]  /*12430*/  QGMMA.64x32x32.F32.E4M3.E4M3 R120, gdesc[UR52], RZ, !UPT, gsb0 ;  /* 0x00600000347879f3 */ /* 0x000fe2000c0008ff */
[----:B------:R-:W-:Y:S02]  /*12440*/  R2UR UR54, R12 ;  /* 0x000000000c3672ca */ /* 0x000fe400000e0000 */
[----:B------:R-:W-:Y:S02]  /*12450*/  R2UR UR55, R13 ;  /* 0x000000000d3772ca */ /* 0x000fe400000e0000 */
[----:B------:R-:W-:Y:S02]  /*12460*/  R2UR UR52, R6 ;  /* 0x00000000063472ca */ /* 0x000fe400000e0000 */
[----:B------:R-:W-:Y:S01]  /*12470*/  R2UR UR53, R7 ;  /* 0x00000000073572ca */ /* 0x000fe200000e0000 */
[----:B------:R-:W-:Y:S02]  /*12480*/  WARPGROUP.DEPBAR.LE gsb0, 0x0 ;  /* 0x00008000000079c5 */ /* 0x000fe40000010000 */
        /* <DEDUP_REMOVED lines=66> */
.L_x_7526:
[----:B------:R-:W-:Y:S01]  /*128b0*/  SHF.L.U32 R12, R222, 0x1f, RZ ;  /* 0x0000001fde0c7819 */ /* 0x000fe200000006ff */
[----:B------:R-:W-:-:S04]  /*128c0*/  IMAD R13, R220, 0x8, R18 ;  /* 0x00000008dc0d7824 */ /* 0x000fc800078e0212 */
[----:B------:R0:W1:Y:S01]  /*128d0*/  SYNCS.PHASECHK.TRANS64.TRYWAIT P1, [R13+URZ+0x22850], R12 ;  /* 0x0228500c0d0075a7 */ /* 0x000062000802017f */
[----:B------:R-:W-:Y:S05]  /*128e0*/  @!P0 BRA `(.L_x_7527) ;  /* 0x0000000000048947 */ /* 0x000fea0003800000 */
[----:B------:R-:W-:Y:S01]  /*128f0*/  BPT.TRAP 0x1 ;  /* 0x000000040000795c */ /* 0x000fe20000300000 */
.L_x_7527:
[----:B-1----:R-:W-:Y:S05]  /*12900*/  @P1 BRA `(.L_x_7525) ;  /* 0x0000000000081947 */ /* 0x002fea0003800000 */
[----:B------:R-:W1:Y:S02]  /*12910*/  SYNCS.PHASECHK.TRANS64.TRYWAIT P1, [R13+URZ+0x22850], R12 ;  /* 0x0228500c0d0075a7 */ /* 0x000e64000802017f */
[----:B-1----:R-:W-:Y:S05]  /*12920*/  @!P1 BRA `(.L_x_7528) ;  /* 0x000000e800a09947 */ /* 0x002fea0003800000 */
.L_x_7525:
        /* <DEDUP_REMOVED lines=14> */
[----:B------:R-:W-:Y:S01]  /*12a10*/  QGMMA.64x128x32.F32.E4M3.E4M3 R24, R172, gdesc[UR4], R24, gsb0 ;  /* 0x01e00004ac187df3 */ /* 0x000fe20008000818 */
[----:B------:R-:W-:Y:S02]  /*12a20*/  R2UR UR6, R14 ;  /* 0x000000000e0672ca */ /* 0x000fe400000e0000 */
[----:B------:R-:W-:Y:S01]  /*12a30*/  R2UR UR7, R15 ;  /* 0x000000000f0772ca */ /* 0x000fe200000e0000 */
[----:B------:R-:W-:Y:S01]  /*12a40*/  IMAD.MOV.U32 R15, RZ, RZ, -0x3ffffff0 ;  /* 0xc0000010ff0f7424 */ /* 0x000fe200078e00ff */
[----:B------:R-:W-:Y:S02]  /*12a50*/  IADD3 R14, R12, 0x200, RZ ;  /* 0x000002000c0e7810 */ /* 0x000fe40007ffe0ff */
[----:B0-----:R-:W-:Y:S01]  /*12a60*/  SHF.R.U32.HI R222, RZ, 0x7, R222 ;  /* 0x00000007ffde7819 */ /* 0x001fe200000116de */
[----:B------:R-:W-:Y:S02]  /*12a70*/  WARPGROUP.DEPBAR.LE gsb0, 0x0 ;  /* 0x00008000000079c5 */ /* 0x000fe40000010000 */
[----:B------:R-:W-:-:S06]  /*12a80*/  WARPGROUP.ARRIVE ;  /* 0x00000000000079c5 */ /* 0x000fcc0000000000 */
[----:B------:R-:W-:Y:S01]  /*12a90*/  QGMMA.64x128x32.F32.E4M3.E4M3 R24, R176, gdesc[UR4], R24, gsb0 ;  /* 0x01e00004b0187df3 */ /* 0x000fe20008000818 */
[----:B------:R-:W-:Y:S01]  /*12aa0*/  R2UR UR6, R14 ;  /* 0x000000000e0672ca */ /* 0x000fe200000e0000 */
[C---:B------:R-:W-:Y:S01]  /*12ab0*/  VIADD R14, R12.reuse, 0x300 ;  /* 0x000003000c0e7836 */ /* 0x040fe20000000000 */
[----:B------:R-:W-:Y:S01]  /*12ac0*/  R2UR UR7, R15 ;  /* 0x000000000f0772ca */ /* 0x000fe200000e0000 */
[----:B------:R-:W-:Y:S01]  /*12ad0*/  IMAD.MOV.U32 R15, RZ, RZ, -0x3ffffff0 ;  /* 0xc0000010ff0f7424 */ /* 0x000fe200078e00ff */
[----:B------:R-:W-:Y:S01]  /*12ae0*/  IADD3 R12, R12, 0x400, RZ ;  /* 0x000004000c0c7810 */ /* 0x000fe20007ffe0ff */
[----:B------:R-:W-:Y:S02]  /*12af0*/  WARPGROUP.DEPBAR.LE gsb0, 0x0 ;  /* 0x00008000000079c5 */ /* 0x000fe40000010000 */
[----:B------:R-:W-:-:S08]  /*12b00*/  WARPGROUP.ARRIVE ;  /* 0x00000000000079c5 */ /* 0x000fd00000000000 */
[----:B------:R-:W-:Y:S01]  /*12b10*/  QGMMA.64x128x32.F32.E4M3.E4M3 R24, R180, gdesc[UR4], R24, gsb0 ;  /* 0x01e00004b4187df3 */ /* 0x000fe20008000818 */
[----:B------:R-:W-:Y:S02]  /*12b20*/  R2UR UR6, R14 ;  /* 0x000000000e0672ca */ /* 0x000fe400000e0000 */
[----:B------:R-:W-:Y:S01]  /*12b30*/  R2UR UR7, R15 ;  /* 0x000000000f0772ca */ /* 0x000fe200000e0000 */
[----:B------:R-:W-:Y:S02]  /*12b40*/  WARPGROUP.DEPBAR.LE gsb0, 0x0 ;  /* 0x00008000000079c5 */ /* 0x000fe40000010000 */
[----:B------:R-:W-:-:S10]  /*12b50*/  WARPGROUP.ARRIVE ;  /* 0x00000000000079c5 */ /* 0x000fd40000000000 */
[----:B------:R-:W-:Y:S01]  /*12b60*/  QGMMA.64x128x32.F32.E4M3.E4M3 R24, R184, gdesc[UR4], R24, gsb0 ;  /* 0x01e00004b8187df3 */ /* 0x000fe20008000818 */
[----:B------:R-:W-:Y:S02]  /*12b70*/  R2UR UR6, R12 ;  /* 0x000000000c0672ca */ /* 0x000fe400000e0000 */
[----:B------:R-:W-:Y:S02]  /*12b80*/  R2UR UR7, R13 ;  /* 0x000000000d0772ca */ /* 0x000fe400000e0000 */
[----:B------:R-:W-:Y:S01]  /*12b90*/  IADD3 R12, -R222, 0xb, RZ ;  /* 0x0000000bde0c7810 */ /* 0x000fe20007ffe1ff */
[----:B------:R-:W-:Y:S02]  /*12ba0*/  WARPGROUP.DEPBAR.LE gsb0, 0x0 ;  /* 0x00008000000079c5 */ /* 0x000fe40000010000 */
[----:B------:R-:W-:-:S08]  /*12bb0*/  WARPGROUP.ARRIVE ;  /* 0x00000000000079c5 */ /* 0x000fd00000000000 */
[----:B------:R-:W-:Y:S03]  /*12bc0*/  QGMMA.64x128x32.F32.E4M3.E4M3 R24, R188, gdesc[UR4], R24, gsb0 ;  /* 0x01e00004bc187df3 */ /* 0x000fe60008000818 */
[----:B------:R-:W-:Y:S02]  /*12bd0*/  WARPGROUP.DEPBAR.LE gsb0, 0x0 ;  /* 0x00008000000079c5 */ /* 0x000fe40000010000 */
[----:B------:R0:W-:Y:S06]  /*12be0*/  BAR.ARV R12, 0x100 ;  /* 0x0004000c0000751d */ /* 0x0001ec0000002000 */
[----:B------:R-:W-:Y:S05]  /*12bf0*/  @!P0 BRA `(.L_x_7529) ;  /* 0x0000000000048947 */ /* 0x000fea0003800000 */
[----:B------:R-:W-:Y:S01]  /*12c00*/  BPT.TRAP 0x1 ;  /* 0x000000040000795c */ /* 0x000fe20000300000 */
.L_x_7529:
        /* <DEDUP_REMOVED lines=93> */
[----:B------:R-:W2:Y:S01]  /*131e0*/  S2R R189, SR_CgaCtaId ;  /* 0x0000000000bd7919 */ /* 0x000ea20000008800 */
[----:B------:R-:W3:Y:S01]  /*131f0*/  MUFU.TANH R159, R159 ;  /* 0x0000009f009f7308 */ /* 0x000ee20000002400 */
[----:B0-----:R-:W-:-:S07]  /*13200*/  FMNMX.FTZ R186, R158, R107, !PT ;  /* 0x0000006b9eba7209 */ /* 0x001fce0007810000 */
[----:B------:R-:W0:Y:S01]  /*13210*/  MUFU.TANH R160, R160 ;  /* 0x000000a000a07308 */ /* 0x000e220000002400 */
[----:B-1----:R-:W-:Y:S01]  /*13220*/  FMNMX.FTZ R105, R157, R184, !PT ;  /* 0x000000b89d697209 */ /* 0x002fe20007810000 */
[----:B------:R-:W-:-:S06]  /*13230*/  FMUL.FTZ R184, R2, R89 ;  /* 0x0000005902b87220 */ /* 0x000fcc0000410000 */
[----:B------:R-:W1:Y:S01]  /*13240*/  MUFU.TANH R162, R162 ;  /* 0x000000a200a27308 */ /* 0x000e620000002400 */
[----:B---3--:R-:W-:-:S07]  /*13250*/  FMNMX.FTZ R107, R159, R186, !PT ;  /* 0x000000ba9f6b7209 */ /* 0x008fce0007810000 */
[----:B------:R-:W3:Y:S01]  /*13260*/  MUFU.TANH R161, R161 ;  /* 0x000000a100a17308 */ /* 0x000ee20000002400 */
[----:B0-----:R-:W-:-:S07]  /*13270*/  FMNMX.FTZ R186, R160, R105, !PT ;  /* 0x00000069a0ba7209 */ /* 0x001fce0007810000 */
[----:B------:R-:W0:Y:S01]  /*13280*/  MUFU.TANH R163, R163 ;  /* 0x000000a300a37308 */ /* 0x000e220000002400 */
[----:B-1----:R-:W-:-:S07]  /*13290*/  FMNMX.FTZ R188, R162, R107, !PT ;  /* 0x0000006ba2bc7209 */ /* 0x002fce0007810000 */
[----:B------:R-:W1:Y:S01]  /*132a0*/  MUFU.TANH R136, R136 ;  /* 0x0000008800887308 */ /* 0x000e620000002400 */
[----:B---3--:R-:W-:Y:S01]  /*132b0*/  FMNMX.FTZ R89, R161, R186, !PT ;  /* 0x000000baa1597209 */ /* 0x008fe20007810000 */
[----:B------:R-:W-:-:S06]  /*132c0*/  FMUL.FTZ R186, R2, R90 ;  /* 0x0000005a02ba7220 */ /* 0x000fcc0000410000 */
[----:B------:R-:W3:Y:S01]  /*132d0*/  MUFU.TANH R138, R138 ;  /* 0x0000008a008a7308 */ /* 0x000ee20000002400 */
[----:B0-----:R-:W-:-:S07]  /*132e0*/  FMNMX.FTZ R105, R163, R188, !PT ;  /* 0x000000bca3697209 */ /* 0x001fce0007810000 */
[----:B------:R-:W0:Y:S01]  /*132f0*/  MUFU.TANH R137, R137 ;  /* 0x0000008900897308 */ /* 0x000e220000002400 */
[----:B-1----:R-:W-:-:S07]  /*13300*/  FMNMX.FTZ R188, R136, R89, !PT ;  /* 0x0000005988bc7209 */ /* 0x002fce0007810000 */
[----:B------:R-:W1:Y:S01]  /*13310*/  MUFU.TANH R139, R139 ;  /* 0x0000008b008b7308 */ /* 0x000e620000002400 */
[----:B---3--:R-:W-:-:S07]  /*13320*/  FMNMX.FTZ R90, R138, R105, !PT ;  /* 0x000000698a5a7209 */ /* 0x008fce0007810000 */
[----:B------:R-:W3:Y:S01]  /*13330*/  MUFU.TANH R140, R140 ;  /* 0x0000008c008c7308 */ /* 0x000ee20000002400 */
[----:B0-----:R-:W-:Y:S01]  /*13340*/  FMNMX.FTZ R89, R137, R188, !PT ;  /* 0x000000bc89597209 */ /* 0x001fe20007810000 */
[----:B------:R-:W-:-:S06]  /*13350*/  FMUL.FTZ R188, R2, R91 ;  /* 0x0000005b02bc7220 */ /* 0x000fcc0000410000 */
        /* <DEDUP_REMOVED lines=123> */
[----:B0-----:R-:W-:Y:S02]  /*13b10*/  FMNMX.FTZ R92, R102, R91, !PT ;  /* 0x0000005b665c7209 */ /* 0x001fe40007810000 */
[----:B------:R-:W0:Y:S02]  /*13b20*/  LDC R91, c[0x0][0x988] ;  /* 0x00026200ff5b7b82 */ /* 0x000e240000000800 */
[----:B-1----:R-:W-:-:S05]  /*13b30*/  FMNMX.FTZ R99, R95, R92, !PT ;  /* 0x0000005c5f637209 */ /* 0x002fca0007810000 */
[----:B------:R-:W1:Y:S01]  /*13b40*/  SHFL.BFLY PT, R92, R99, 0x2, 0x1f ;  /* 0x0c401f00635c7f89 */ /* 0x000e6200000e0000 */
[----:B---3--:R-:W-:-:S05]  /*13b50*/  FMNMX.FTZ R101, R97, R90, !PT ;  /* 0x0000005a61657209 */ /* 0x008fca0007810000 */
[----:B------:R-:W3:Y:S01]  /*13b60*/  SHFL.BFLY PT, R90, R101, 0x1, 0x1f ;  /* 0x0c201f00655a7f89 */ /* 0x000ee200000e0000 */
[----:B-1----:R-:W-:-:S05]  /*13b70*/  FMNMX.FTZ R103, R99, R92, !PT ;  /* 0x0000005c63677209 */ /* 0x002fca0007810000 */
[----:B------:R-:W1:Y:S01]  /*13b80*/  SHFL.BFLY PT, R92, R103, 0x1, 0x1f ;  /* 0x0c201f00675c7f89 */ /* 0x000e6200000e0000 */
[----:B---3--:R-:W-:-:S05]  /*13b90*/  FMNMX.FTZ R90, R101, R90, !PT ;  /* 0x0000005a655a7209 */ /* 0x008fca0007810000 */
[C---:B0-----:R-:W-:Y:S01]  /*13ba0*/  FFMA.FTZ R101, R90.reuse, R91, -8 ;  /* 0xc10000005a657423 */ /* 0x041fe2000001005b */
[----:B------:R-:W-:-:S03]  /*13bb0*/  FADD.FTZ R105, -R90, R171 ;  /* 0x000000ab5a697221 */ /* 0x000fc60000010100 */
[-CC-:B------:R-:W-:Y:S01]  /*13bc0*/  FFMA.FTZ R119, R124, R91.reuse, -R101.reuse ;  /* 0x0000005b7c777223 */ /* 0x180fe20000010865 */
[----:B------:R-:W-:-:S01]  /*13bd0*/  FFMA.FTZ R124, R125, R91, -R101 ;  /* 0x0000005b7d7c7223 */ /* 0x000fc20000010865 */
[-CC-:B------:R-:W-:Y:S01]  /*13be0*/  FFMA.FTZ R125, R132, R91.reuse, -R101.reuse ;  /* 0x0000005b847d7223 */ /* 0x180fe20000010865 */
[----:B------:R-:W-:-:S01]  /*13bf0*/  FFMA.FTZ R132, R133, R91, -R101 ;  /* 0x0000005b85847223 */ /* 0x000fc20000010865 */
[-C--:B------:R-:W-:Y:S01]  /*13c00*/  FMUL.FTZ R105, R105, R91.reuse ;  /* 0x0000005b69697220 */ /* 0x080fe20000410000 */
[----:B------:R-:W-:-:S01]  /*13c10*/  FFMA.FTZ R133, R172, R91, -R101 ;  /* 0x0000005bac857223 */ /* 0x000fc20000010865 */
[-CC-:B------:R-:W-:Y:S01]  /*13c20*/  FFMA.FTZ R117, R120, R91.reuse, -R101.reuse ;  /* 0x0000005b78757223 */ /* 0x180fe20000010865 */
[----:B-1----:R-:W-:Y:S01]  /*13c30*/  FMNMX.FTZ R92, R103, R92, !PT ;  /* 0x0000005c675c7209 */ /* 0x002fe20007810000 */
[-CC-:B------:R-:W-:Y:S01]  /*13c40*/  FFMA.FTZ R120, R121, R91.reuse, -R101.reuse ;  /* 0x0000005b79787223 */ /* 0x180fe20000010865 */
[----:B------:R-:W-:-:S01]  /*13c50*/  FFMA.FTZ R121, R128, R91, -R101 ;  /* 0x0000005b80797223 */ /* 0x000fc20000010865 */
[----:B------:R0:W-:Y:S01]  /*13c60*/  MUFU.EX2 R99, R105 ;  /* 0x0000006900637308 */ /* 0x0001e20000000800 */
[----:B------:R-:W-:-:S01]  /*13c70*/  FFMA.FTZ R12, R12, R91, -R101 ;  /* 0x0000005b0c0c7223 */ /* 0x000fc20000010865 */
[C---:B------:R-:W-:Y:S01]  /*13c80*/  FADD.FTZ R97, -R92.reuse, R169 ;  /* 0x000000a95c617221 */ /* 0x040fe20000010100 */
[----:B------:R-:W-:-:S01]  /*13c90*/  FFMA.FTZ R172, R92, R91, -8 ;  /* 0xc10000005cac7423 */ /* 0x000fc2000001005b */
[-CC-:B------:R-:W-:Y:S01]  /*13ca0*/  FFMA.FTZ R103, R152, R91.reuse, -R101.reuse ;  /* 0x0000005b98677223 */ /* 0x180fe20000010865 */
[----:B------:R-:W-:-:S01]  /*13cb0*/  FFMA.FTZ R109, R136, R91, -R101 ;  /* 0x0000005b886d7223 */ /* 0x000fc20000010865 */
[-CC-:B------:R-:W-:Y:S01]  /*13cc0*/  FFMA.FTZ R111, R140, R91.reuse, -R101.reuse ;  /* 0x0000005b8c6f7223 */ /* 0x180fe20000010865 */
[----:B------:R-:W-:-:S01]  /*13cd0*/  FFMA.FTZ R113, R144, R91, -R101 ;  /* 0x0000005b90717223 */ /* 0x000fc20000010865 */
[-CC-:B------:R-:W-:Y:S01]  /*13ce0*/  FFMA.FTZ R115, R148, R91.reuse, -R101.reuse ;  /* 0x0000005b94737223 */ /* 0x180fe20000010865 */
[----:B------:R-:W-:-:S01]  /*13cf0*/  FFMA.FTZ R128, R129, R91, -R101 ;  /* 0x0000005b81807223 */ /* 0x000fc20000010865 */
[-C--:B------:R-:W-:Y:S01]  /*13d00*/  FMUL.FTZ R97, R97, R91.reuse ;  /* 0x0000005b61617220 */ /* 0x080fe20000410000 */
[----:B------:R-:W-:-:S01]  /*13d10*/  FFMA.FTZ R152, R153, R91, -R101 ;  /* 0x0000005b99987223 */ /* 0x000fc20000010865 */
[-CC-:B0-----:R-:W-:Y:S01]  /*13d20*/  FFMA.FTZ R105, R156, R91.reuse, -R101.reuse ;  /* 0x0000005b9c697223 */ /* 0x181fe20000010865 */
[----:B------:R-:W-:-:S01]  /*13d30*/  FFMA.FTZ R107, R160, R91, -R101 ;  /* 0x0000005ba06b7223 */ /* 0x000fc20000010865 */
[-CC-:B------:R-:W-:Y:S01]  /*13d40*/  FFMA.FTZ R136, R137, R91.reuse, -R101.reuse ;  /* 0x0000005b89887223 */ /* 0x180fe20000010865 */
[----:B------:R-:W-:-:S01]  /*13d50*/  FFMA.FTZ R140, R141, R91, -R101 ;  /* 0x0000005b8d8c7223 */ /* 0x000fc20000010865 */
[-CC-:B------:R-:W-:Y:S01]  /*13d60*/  FFMA.FTZ R144, R145, R91.reuse, -R101.reuse ;  /* 0x0000005b91907223 */ /* 0x180fe20000010865 */
[----:B------:R-:W-:-:S01]  /*13d70*/  FFMA.FTZ R148, R149, R91, -R101 ;  /* 0x0000005b95947223 */ /* 0x000fc20000010865 */
[-C--:B------:R-:W-:Y:S01]  /*13d80*/  FFMA.FTZ R129, R164, R91.reuse, -R101 ;  /* 0x0000005ba4817223 */ /* 0x080fe20000010865 */
[----:B------:R-:W-:-:S01]  /*13d90*/  FFMA.FTZ R14, R14, R91, -R172 ;  /* 0x0000005b0e0e7223 */ /* 0x000fc200000108ac */
[-CC-:B------:R-:W-:Y:S01]  /*13da0*/  FFMA.FTZ R13, R13, R91.reuse, -R101.reuse ;  /* 0x0000005b0d0d7223 */ /* 0x180fe20000010865 */
        /* <DEDUP_REMOVED lines=20> */
[----:B------:R-:W0:Y:S01]  /*13ef0*/  MUFU.EX2 R12, R12 ;  /* 0x0000000c000c7308 */ /* 0x000e220000000800 */
[----:B------:R-:W-:-:S01]  /*13f00*/  FFMA.FTZ R158, R159, R91, -R172 ;  /* 0x0000005b9f9e7223 */ /* 0x000fc200000108ac */
[----:B------:R-:W-:-:S02]  /*13f10*/  IMAD R159, R197, 0x8, R18 ;  /* 0x00000008c59f7824 */ /* 0x000fc400078e0212 */
[----:B------:R-:W-:-:S01]  /*13f20*/  FFMA.FTZ R157, R162, R91, -R172 ;  /* 0x0000005ba29d7223 */ /* 0x000fc200000108ac */
[-CC-:B------:R-:W-:Y:S01]  /*13f30*/  FFMA.FTZ R162, R163, R91.reuse, -R172.reuse ;  /* 0x0000005ba3a27223 */ /* 0x180fe200000108ac */
[----:B------:R-:W-:-:S01]  /*13f40*/  FFMA.FTZ R138, R138, R91, -R172 ;  /* 0x0000005b8a8a7223 */ /* 0x000fc200000108ac */
[----:B------:R-:W-:Y:S02]  /*13f50*/  VIADD R159, R159, 0x22840 ;  /* 0x000228409f9f7836 */ /* 0x000fe40000000000 */
[----:B------:R-:W-:-:S01]  /*13f60*/  FFMA.FTZ R139, R139, R91, -R172 ;  /* 0x0000005b8b8b7223 */ /* 0x000fc200000108ac */
[----:B------:R-:W-:Y:S01]  /*13f70*/  MUFU.EX2 R97, R97 ;  /* 0x0000006100617308 */ /* 0x000fe20000000800 */
[----:B------:R-:W-:-:S01]  /*13f80*/  FFMA.FTZ R142, R142, R91, -R172 ;  /* 0x0000005b8e8e7223 */ /* 0x000fc200000108ac */
[-CC-:B------:R-:W-:Y:S01]  /*13f90*/  FFMA.FTZ R143, R143, R91.reuse, -R172.reuse ;  /* 0x0000005b8f8f7223 */ /* 0x180fe200000108ac */
[----:B--2---:R-:W-:Y:S01]  /*13fa0*/  PRMT R159, R189, 0x654, R159 ;  /* 0x00000654bd9f7816 */ /* 0x004fe2000000009f */
[-CC-:B------:R-:W-:Y:S01]  /*13fb0*/  FFMA.FTZ R146, R146, R91.reuse, -R172.reuse ;  /* 0x0000005b92927223 */ /* 0x180fe200000108ac */
[----:B------:R-:W-:-:S01]  /*13fc0*/  FFMA.FTZ R147, R147, R91, -R172 ;  /* 0x0000005b93937223 */ /* 0x000fc200000108ac */
[-CC-:B------:R-:W-:Y:S01]  /*13fd0*/  FFMA.FTZ R150, R150, R91.reuse, -R172.reuse ;  /* 0x0000005b96967223 */ /* 0x180fe200000108ac */
[----:B------:R1:W-:Y:S01]  /*13fe0*/  SYNCS.ARRIVE.TRANS64.RED.A1T0 RZ, [R159+URZ], RZ ;  /* 0x000000ff9fff79a7 */ /* 0x0003e2000810043f */
[----:B------:R-:W2:Y:S01]  /*13ff0*/  MUFU.EX2 R14, R14 ;  /* 0x0000000e000e7308 */ /* 0x000ea20000000800 */
[----:B------:R-:W-:-:S01]  /*14000*/  FFMA.FTZ R151, R151, R91, -R172 ;  /* 0x0000005b97977223 */ /* 0x000fc200000108ac */
[-CC-:B------:R-:W-:Y:S01]  /*14010*/  FFMA.FTZ R122, R122, R91.reuse, -R172.reuse ;  /* 0x0000005b7a7a7223 */ /* 0x180fe200000108ac */
[----:B------:R-:W-:-:S01]  /*14020*/  FFMA.FTZ R123, R123, R91, -R172 ;  /* 0x0000005b7b7b7223 */ /* 0x000fc200000108ac */
[-CC-:B------:R-:W-:Y:S01]  /*14030*/  FFMA.FTZ R126, R126, R91.reuse, -R172.reuse ;  /* 0x0000005b7e7e7223 */ /* 0x180fe200000108ac */
[----:B------:R-:W-:-:S01]  /*14040*/  FFMA.FTZ R127, R127, R91, -R172 ;  /* 0x0000005b7f7f7223 */ /* 0x000fc200000108ac */
[-CC-:B------:R-:W-:Y:S01]  /*14050*/  FFMA.FTZ R131, R131, R91.reuse, -R172.reuse ;  /* 0x0000005b83837223 */ /* 0x180fe200000108ac */
[----:B-1----:R-:W-:-:S01]  /*14060*/  FFMA.FTZ R159, R130, R91, -R172 ;  /* 0x0000005b829f7223 */ /* 0x002fc200000108ac */
        /* <DEDUP_REMOVED lines=8> */
[----:B------:R-:W3:Y:S01]  /*140f0*/  MUFU.EX2 R15, R15 ;  /* 0x0000000f000f7308 */ /* 0x000ee20000000800 */
[----:B------:R-:W-:-:S01]  /*14100*/  FFMA.FTZ R178, R178, R91, -R172 ;  /* 0x0000005bb2b27223 */ /* 0x000fc200000108ac */
[-CC-:B------:R-:W-:Y:S01]  /*14110*/  FFMA.FTZ R118, R118, R91.reuse, -R172.reuse ;  /* 0x0000005b76767223 */ /* 0x180fe200000108ac */
[----:B------:R-:W-:-:S01]  /*14120*/  FFMA.FTZ R182, R182, R91, -R172 ;  /* 0x0000005bb6b67223 */ /* 0x000fc200000108ac */
[-CC-:B------:R-:W-:Y:S01]  /*14130*/  FFMA.FTZ R186, R186, R91.reuse, -R172.reuse ;  /* 0x0000005bbaba7223 */ /* 0x180fe200000108ac */
[----:B------:R-:W-:-:S01]  /*14140*/  FFMA.FTZ R188, R188, R91, -R172 ;  /* 0x0000005bbcbc7223 */ /* 0x000fc200000108ac */
[-CC-:B------:R-:W-:Y:S01]  /*14150*/  FFMA.FTZ R94, R94, R91.reuse, -R172.reuse ;  /* 0x0000005b5e5e7223 */ /* 0x180fe200000108ac */
[----:B------:R-:W-:-:S01]  /*14160*/  FFMA.FTZ R224, R224, R91, -R172 ;  /* 0x0000005be0e07223 */ /* 0x000fc200000108ac */
[----:B------:R-:W4:Y:S01]  /*14170*/  MUFU.EX2 R103, R103 ;  /* 0x0000006700677308 */ /* 0x000f220000000800 */
[----:B------:R-:W-:-:S01]  /*14180*/  FFMA.FTZ R98, R98, R91, -R172 ;  /* 0x0000005b62627223 */ /* 0x000fc200000108ac */
[-CC-:B------:R-:W-:Y:S01]  /*14190*/  FFMA.FTZ R89, R89, R91.reuse, -R172.reuse ;  /* 0x0000005b59597223 */ /* 0x180fe200000108ac */
[----:B------:R-:W-:-:S01]  /*141a0*/  FFMA.FTZ R102, R102, R91, -R172 ;  /* 0x0000005b66667223 */ /* 0x000fc200000108ac */
[----:B------:R-:W-:Y:S01]  /*141b0*/  FFMA.FTZ R95, R95, R91, -R172 ;  /* 0x0000005b5f5f7223 */ /* 0x000fe200000108ac */
[----:B0-----:R-:W-:-:S01]  /*141c0*/  FFMA.FTZ R172, R99, R3, R12 ;  /* 0x0000000363ac7223 */ /* 0x001fc2000001000c */
[----:B--2---:R-:W-:-:S02]  /*141d0*/  FFMA.FTZ R20, R97, R20, R14 ;  /* 0x0000001461147223 */ /* 0x004fc4000001000e */
[----:B------:R-:W0:Y:S01]  /*141e0*/  MUFU.EX2 R101, R101 ;  /* 0x0000006500657308 */ /* 0x000e220000000800 */
[----:B-1----:R-:W-:-:S01]  /*141f0*/  FADD.FTZ R172, R13, R172 ;  /* 0x000000ac0dac7221 */ /* 0x002fc20000010000 */
[----:B---3--:R-:W-:-:S06]  /*14200*/  FADD.FTZ R20, R15, R20 ;  /* 0x000000140f147221 */ /* 0x008fcc0000010000 */
[----:B------:R-:W1:Y:S01]  /*14210*/  MUFU.EX2 R152, R152 ;  /* 0x0000009800987308 */ /* 0x000e620000000800 */
[----:B----4-:R-:W-:-:S07]  /*14220*/  FADD.FTZ R3, R103, R172 ;  /* 0x000000ac67037221 */ /* 0x010fce0000010000 */
[----:B------:R-:W2:Y:S08]  /*14230*/  MUFU.EX2 R154, R154 ;  /* 0x0000009a009a7308 */ /* 0x000eb00000000800 */
[----:B------:R-:W3:Y:S08]  /*14240*/  MUFU.EX2 R105, R105 ;  /* 0x0000006900697308 */ /* 0x000ef00000000800 */
[----:B------:R-:W4:Y:S08]  /*14250*/  MUFU.EX2 R155, R155 ;  /* 0x0000009b009b7308 */ /* 0x000f300000000800 */
[----:B------:R-:W5:Y:S08]  /*14260*/  MUFU.EX2 R156, R156 ;  /* 0x0000009c009c7308 */ /* 0x000f700000000800 */
[----:B------:R-:W5:Y:S08]  /*14270*/  MUFU.EX2 R158, R158 ;  /* 0x0000009e009e7308 */ /* 0x000f700000000800 */
[----:B------:R-:W5:Y:S08]  /*14280*/  MUFU.EX2 R107, R107 ;  /* 0x0000006b006b7308 */ /* 0x000f700000000800 */
[----:B------:R-:W5:Y:S08]  /*14290*/  MUFU.EX2 R157, R157 ;  /* 0x0000009d009d7308 */ /* 0x000f700000000800 */
[----:B------:R0:W-:Y:S08]  /*142a0*/  MUFU.EX2 R114, R159 ;  /* 0x0000009f00727308 */ /* 0x0001f00000000800 */
[----:B------:R-:W5:Y:S01]  /*142b0*/  MUFU.EX2 R160, R160 ;  /* 0x000000a000a07308 */ /* 0x000f620000000800 */
[----:B0-----:R-:W-:-:S01]  /*142c0*/  FADD.FTZ R159, R101, R20 ;  /* 0x00000014659f7221 */ /* 0x001fc20000010000 */
[----:B-1----:R-:W-:-:S03]  /*142d0*/  FADD.FTZ R20, R152, R3 ;  /* 0x0000000398147221 */ /* 0x002fc60000010000 */
[----:B--2---:R-:W-:Y:S01]  /*142e0*/  FADD.FTZ R172, R154, R159 ;  /* 0x0000009f9aac7221 */ /* 0x004fe20000010000 */
[----:B---3--:R-:W-:-:S02]  /*142f0*/  FADD.FTZ R3, R105, R20 ;  /* 0x0000001469037221 */ /* 0x008fc40000010000 */
[----:B------:R-:W0:Y:S01]  /*14300*/  MUFU.EX2 R162, R162 ;  /* 0x000000a200a27308 */ /* 0x000e220000000800 */
[----:B----4-:R-:W-:-:S01]  /*14310*/  FADD.FTZ R159, R155, R172 ;  /* 0x000000ac9b9f7221 */ /* 0x010fc20000010000 */
[----:B-----5:R-:W-:-:S03]  /*14320*/  FADD.FTZ R20, R156, R3 ;  /* 0x000000039c147221 */ /* 0x020fc60000010000 */
[----:B------:R-:W-:Y:S01]  /*14330*/  FADD.FTZ R172, R158, R159 ;  /* 0x0000009f9eac7221 */ /* 0x000fe20000010000 */
[----:B------:R-:W-:-:S02]  /*14340*/  FADD.FTZ R3, R107, R20 ;  /* 0x000000146b037221 */ /* 0x000fc40000010000 */
[----:B------:R-:W1:Y:S01]  /*14350*/  MUFU.EX2 R109, R109 ;  /* 0x0000006d006d7308 */ /* 0x000e620000000800 */
[----:B------:R-:W-:-:S01]  /*14360*/  FADD.FTZ R161, R157, R172 ;  /* 0x000000ac9da17221 */ /* 0x000fc20000010000 */
        /* <DEDUP_REMOVED lines=11> */
[----:B------:R-:W-:Y:S01]  /*14420*/  MUFU.EX2 R140, R140 ;  /* 0x0000008c008c7308 */ /* 0x000fe20000000800 */
[----:B--2---:R-:W-:-:S07]  /*14430*/  FADD.FTZ R163, R111, R172 ;  /* 0x000000ac6fa37221 */ /* 0x004fce0000010000 */
[----:B------:R-:W1:Y:S01]  /*14440*/  MUFU.EX2 R143, R143 ;  /* 0x0000008f008f7308 */ /* 0x000e620000000800 */
[----:B0-----:R-:W-:-:S07]  /*14450*/  FADD.FTZ R20, R142, R3 ;  /* 0x000000038e147221 */ /* 0x001fce0000010000 */
[----:B------:R-:W-:Y:S08]  /*14460*/  MUFU.EX2 R113, R113 ;  /* 0x0000007100717308 */ /* 0x000ff00000000800 */
[----:B------:R-:W0:Y:S01]  /*14470*/  MUFU.EX2 R146, R146 ;  /* 0x0000009200927308 */ /* 0x000e220000000800 */
[----:B-1----:R-:W-:-:S07]  /*14480*/  FADD.FTZ R3, R143, R20 ;  /* 0x000000148f037221 */ /* 0x002fce0000010000 */
[----:B------:R-:W-:Y:S08]  /*14490*/  MUFU.EX2 R144, R144 ;  /* 0x0000009000907308 */ /* 0x000ff00000000800 */
[----:B------:R-:W1:Y:S01]  /*144a0*/  MUFU.EX2 R147, R147 ;  /* 0x0000009300937308 */ /* 0x000e620000000800 */
[----:B0-----:R-:W-:-:S07]  /*144b0*/  FADD.FTZ R20, R146, R3 ;  /* 0x0000000392147221 */ /* 0x001fce0000010000 */
[----:B------:R-:W-:Y:S08]  /*144c0*/  MUFU.EX2 R115, R115 ;  /* 0x0000007300737308 */ /* 0x000ff00000000800 */
[----:B------:R-:W0:Y:S01]  /*144d0*/  MUFU.EX2 R150, R150 ;  /* 0x0000009600967308 */ /* 0x000e220000000800 */
[----:B-1----:R-:W-:-:S07]  /*144e0*/  FADD.FTZ R3, R147, R20 ;  /* 0x0000001493037221 */ /* 0x002fce0000010000 */
[----:B------:R-:W1:Y:S08]  /*144f0*/  MUFU.EX2 R148, R148 ;  /* 0x0000009400947308 */ /* 0x000e700000000800 */
[----:B------:R2:W-:Y:S01]  /*14500*/  MUFU.EX2 R159, R166 ;  /* 0x000000a6009f7308 */ /* 0x0005e20000000800 */
[----:B0-----:R-:W-:-:S07]  /*14510*/  FADD.FTZ R20, R150, R3 ;  /* 0x0000000396147221 */ /* 0x001fce0000010000 */
[----:B------:R-:W0:Y:S01]  /*14520*/  MUFU.EX2 R151, R151 ;  /* 0x0000009700977308 */ /* 0x000e220000000800 */
[----:B--2---:R-:W-:-:S04]  /*14530*/  FADD.FTZ R166, R140, R163 ;  /* 0x000000a38ca67221 */ /* 0x004fc80000010000 */
[----:B------:R-:W-:-:S03]  /*14540*/  FADD.FTZ R163, R113, R166 ;  /* 0x000000a671a37221 */ /* 0x000fc60000010000 */
[----:B------:R-:W2:Y:S01]  /*14550*/  MUFU.EX2 R117, R117 ;  /* 0x0000007500757308 */ /* 0x000ea20000000800 */
[----:B------:R-:W-:-:S04]  /*14560*/  FADD.FTZ R166, R144, R163 ;  /* 0x000000a390a67221 */ /* 0x000fc80000010000 */
[----:B------:R-:W-:-:S03]  /*14570*/  FADD.FTZ R165, R115, R166 ;  /* 0x000000a673a57221 */ /* 0x000fc60000010000 */
[----:B------:R-:W3:Y:S01]  /*14580*/  MUFU.EX2 R122, R122 ;  /* 0x0000007a007a7308 */ /* 0x000ee20000000800 */
[----:B-1----:R-:W-:-:S01]  /*14590*/  FADD.FTZ R166, R148, R165 ;  /* 0x000000a594a67221 */ /* 0x002fc20000010000 */
[----:B0-----:R-:W-:-:S06]  /*145a0*/  FADD.FTZ R3, R151, R20 ;  /* 0x0000001497037221 */ /* 0x001fcc0000010000 */
[----:B------:R-:W0:Y:S01]  /*145b0*/  MUFU.EX2 R120, R120 ;  /* 0x0000007800787308 */ /* 0x000e220000000800 */
[----:B--2---:R-:W-:-:S07]  /*145c0*/  FADD.FTZ R165, R117, R166 ;  /* 0x000000a675a57221 */ /* 0x004fce0000010000 */
        /* <DEDUP_REMOVED lines=92> */
.L_x_7530:
[----:B------:R-:W-:Y:S01]  /*14b90*/  F2FP.SATFINITE.E4M3.F32.PACK_AB_MERGE_C R103, R152, R103, RZ ;  /* 0x000000679867723e */ /* 0x000fe200048070ff */
[-C--:B------:R-:W-:Y:S01]  /*14ba0*/  FMUL.FTZ R24, R24, R99.reuse ;  /* 0x0000006318187220 */ /* 0x080fe20000410000 */
[----:B------:R-:W-:Y:S01]  /*14bb0*/  ISETP.GT.AND P1, PT, R21, RZ, PT ;  /* 0x000000ff1500720c */ /* 0x000fe20003f24270 */
[-C--:B------:R-:W-:Y:S01]  /*14bc0*/  FMUL.FTZ R25, R25, R99.reuse ;  /* 0x0000006319197220 */ /* 0x080fe20000410000 */
[----:B------:R-:W-:Y:S01]  /*14bd0*/  F2FP.SATFINITE.E4M3.F32.PACK_AB_MERGE_C R172, R13, R12, R103 ;  /* 0x0000000c0dac723e */ /* 0x000fe20004807067 */
[-C--:B------:R-:W-:Y:S01]  /*14be0*/  FMUL.FTZ R28, R28, R99.reuse ;  /* 0x000000631c1c7220 */ /* 0x080fe20000410000 */
[----:B------:R-:W-:Y:S01]  /*14bf0*/  LEA R12, R220, R18, 0x3 ;  /* 0x00000012dc0c7211 */ /* 0x000fe200078e18ff */
[-C--:B------:R-:W-:Y:S01]  /*14c00*/  FMUL.FTZ R29, R29, R99.reuse ;  /* 0x000000631d1d7220 */ /* 0x080fe20000410000 */
[----:B------:R-:W-:Y:S01]  /*14c10*/  F2FP.SATFINITE.E4M3.F32.PACK_AB_MERGE_C R116, R141, R116, RZ ;  /* 0x000000748d74723e */ /* 0x000fe200048070ff */
[-C--:B------:R-:W-:Y:S01]  /*14c20*/  FMUL.FTZ R32, R32, R99.reuse ;  /* 0x0000006320207220 */ /* 0x080fe20000410000 */
[----:B------:R-:W-:Y:S01]  /*14c30*/  F2FP.SATFINITE.E4M3.F32.PACK_AB_MERGE_C R94, R169, R94, RZ ;  /* 0x0000005ea95e723e */ /* 0x000fe200048070ff */
[----:B------:R-:W-:Y:S01]  /*14c40*/  VIADD R12, R12, 0x22860 ;  /* 0x000228600c0c7836 */ /* 0x000fe20000000000 */
[----:B------:R-:W-:Y:S01]  /*14c50*/  F2FP.SATFINITE.E4M3.F32.PACK_AB_MERGE_C R116, R137, R112, R116 ;  /* 0x000000708974723e */ /* 0x000fe20004807074 */
        /* <DEDUP_REMOVED lines=96> */
[----:B------:R-:W-:Y:S01]  /*15260*/  VIADD R21, R21, 0xffffffff ;  /* 0xffffffff15157836 */ /* 0x000fe20000000000 */
[----:B------:R-:W-:Y:S01]  /*15270*/  MOV R171, R90 ;  /* 0x0000005a00ab7202 */ /* 0x000fe20000000f00 */
[----:B------:R-:W-:-:S02]  /*15280*/  IMAD.MOV.U32 R169, RZ, RZ, R92 ;  /* 0x000000ffffa97224 */ /* 0x000fc400078e005c */
[----:B------:R-:W-:Y:S02]  /*15290*/  IMAD.MOV.U32 R222, RZ, RZ, R199 ;  /* 0x000000ffffde7224 */ /* 0x000fe400078e00c7 */
[----:B------:R-:W-:Y:S02]  /*152a0*/  IMAD.MOV.U32 R220, RZ, RZ, R197 ;  /* 0x000000ffffdc7224 */ /* 0x000fe400078e00c5 */
[----:B------:R-:W-:Y:S01]  /*152b0*/  IMAD.MOV.U32 R186, RZ, RZ, R116 ;  /* 0x000000ffffba7224 */ /* 0x000fe200078e0074 */
[----:B0-----:R-:W-:Y:S06]  /*152c0*/  @P1 BRA `(.L_x_7531) ;  /* 0xffffffc8000c1947 */ /* 0x001fec000383ffff */
.L_x_7519:
[----:B------:R-:W-:Y:S05]  /*152d0*/  WARPSYNC.ALL ;  /* 0x0000000000007948 */ /* 0x000fea0003800000 */
[----:B------:R-:W-:Y:S06]  /*152e0*/  BAR.ARV 0x8, 0x180 ;  /* 0x0206000000007b1d */ /* 0x000fec0000002000 */
[----:B------:R-:W-:Y:S05]  /*152f0*/  @!P0 BRA `(.L_x_7532) ;  /* 0x0000000000048947 */ /* 0x000fea0003800000 */
[----:B------:R-:W-:Y:S01]  /*15300*/  BPT.TRAP 0x1 ;  /* 0x000000040000795c */ /* 0x000fe20000300000 */
.L_x_7532:
[----:B------:R-:W-:Y:S02]  /*15310*/  LEA R11, R197, R18, 0x3 ;  /* 0x00000012c50b7211 */ /* 0x000fe400078e18ff */
[----:B------:R-:W-:-:S04]  /*15320*/  SHF.L.U32 R0, R199, 0x1f, RZ ;  /* 0x0000001fc7007819 */ /* 0x000fc800000006ff */
[----:B------:R0:W1:Y:S01]  /*15330*/  SYNCS.PHASECHK.TRANS64.TRYWAIT P1, [R11+URZ+0x22850], R0 ;  /* 0x022850000b0075a7 */ /* 0x000062000802017f */
[----:B------:R-:W-:Y:S05]  /*15340*/  @!P0 BRA `(.L_x_7533) ;  /* 0x0000000000048947 */ /* 0x000fea0003800000 */
[----:B------:R-:W-:Y:S01]  /*15350*/  BPT.TRAP 0x1 ;  /* 0x000000040000795c */ /* 0x000fe20000300000 */
.L_x_7533:
[----:B------:R-:W-:-:S05]  /*15360*/  VIADD R18, R18, 0x400 ;  /* 0x0000040012127836 */ /* 0x000fca0000000000 */
[----:B------:R-:W-:-:S04]  /*15370*/  SHF.R.U32.HI R18, RZ, 0x4, R18 ;  /* 0x00000004ff127819 */ /* 0x000fc80000011612 */
[----:B------:R-:W-:-:S04]  /*15380*/  LOP3.LUT R18, R18, 0x3fff, RZ, 0xc0, !PT ;  /* 0x00003fff12127812 */ /* 0x000fc800078ec0ff */
[----:B------:R-:W-:Y:S01]  /*15390*/  LOP3.LUT R18, R18, 0x10000, RZ, 0xfc, !PT ;  /* 0x0001000012127812 */ /* 0x000fe200078efcff */
[----:B-1----:R-:W-:Y:S06]  /*153a0*/  @P1 BRA `(.L_x_7534) ;  /* 0x0000000000081947 */ /* 0x002fec0003800000 */
[----:B------:R-:W1:Y:S02]  /*153b0*/  SYNCS.PHASECHK.TRANS64.TRYWAIT P1, [R11+URZ+0x22850], R0 ;  /* 0x022850000b0075a7 */ /* 0x000e64000802017f */
[----:B-1----:R-:W-:Y:S05]  /*153c0*/  @!P1 BRA `(.L_x_7535) ;  /* 0x000000c0000c9947 */ /* 0x002fea0003800000 */
.L_x_7534:
[----:B------:R-:W-:Y:S01]  /*153d0*/  IMAD R4, R197, 0x500, R18 ;  /* 0x00000500c5047824 */ /* 0x000fe200078e0212 */
[----:B------:R-:W-:Y:S05]  /*153e0*/  WARPSYNC.ALL ;  /* 0x0000000000007948 */ /* 0x000fea0003800000 */
[----:B------:R-:W-:Y:S01]  /*153f0*/  IMAD.MOV.U32 R5, RZ, RZ, -0x3ffffff0 ;  /* 0xc0000010ff057424 */ /* 0x000fe200078e00ff */
[C---:B------:R-:W-:Y:S01]  /*15400*/  R2UR UR6, R4.reuse ;  /* 0x00000000040672ca */ /* 0x040fe200000e0000 */
[----:B------:R-:W-:Y:S01]  /*15410*/  WARPGROUP.ARRIVE ;  /* 0x00000000000079c5 */ /* 0x000fe20000000000 */
[C---:B------:R-:W-:Y:S01]  /*15420*/  VIADD R6, R4.reuse, 0x100 ;  /* 0x0000010004067836 */ /* 0x040fe20000000000 */
[----:B------:R-:W-:Y:S01]  /*15430*/  MOV R7, 0xc0000010 ;  /* 0xc000001000077802 */ /* 0x000fe20000000f00 */
[----:B------:R-:W-:Y:S01]  /*15440*/  ULDC.64 UR4, c[0x0][0x9a0] ;  /* 0x0002680000047ab9 */ /* 0x000fe20000000a00 */
[----:B------:R-:W-:Y:S01]  /*15450*/  R2UR UR7, R5 ;  /* 0x00000000050772ca */ /* 0x000fe200000e0000 */
[----:B------:R-:W-:Y:S01]  /*15460*/  VIADD R12, R4, 0x200 ;  /* 0x00000200040c7836 */ /* 0x000fe20000000000 */
[----:B------:R-:W-:-:S04]  /*15470*/  ISETP.NE.U32.AND P1, PT, RZ, UR4, PT ;  /* 0x00000004ff007c0c */ /* 0x000fc8000bf25070 */
[----:B------:R-:W-:-:S07]  /*15480*/  ISETP.NE.AND.EX P1, PT, RZ, UR5, PT, P1 ;  /* 0x00000005ff007c0c */ /* 0x000fce000bf25310 */
[----:B------:R-:W-:Y:S01]  /*15490*/  QGMMA.64x128x32.F32.E4M3.E4M3 R24, R172, gdesc[UR4], R24, gsb0 ;  /* 0x01e00004ac187df3 */ /* 0x000fe20008000818 */
[----:B------:R-:W-:Y:S02]  /*154a0*/  R2UR UR6, R6 ;  /* 0x00000000060672ca */ /* 0x000fe400000e0000 */
[----:B------:R-:W-:-:S03]  /*154b0*/  R2UR UR7, R7 ;  /* 0x00000000070772ca */ /* 0x000fc600000e0000 */
[----:B------:R-:W0:Y:S01]  /*154c0*/  @P1 LDC.64 R6, c[0x0][0x9c8] ;  /* 0x00027200ff061b82 */ /* 0x000e220000000a00 */
[----:B------:R-:W-:-:S07]  /*154d0*/  @P1 SHF.R.S32.HI R13, RZ, 0x1f, R170 ;  /* 0x0000001fff0d1819 */ /* 0x000fce00000114aa */
[----:B------:R-:W2:Y:S01]  /*154e0*/  @P1 LDC.64 R8, c[0x0][0x9d0] ;  /* 0x00027400ff081b82 */ /* 0x000ea20000000a00 */
[----:B01----:R-:W-:-:S04]  /*154f0*/  @P1 IMAD R0, R214, R6, RZ ;  /* 0x00000006d6001224 */ /* 0x003fc800078e02ff */
[C---:B------:R-:W-:Y:S02]  /*15500*/  @P1 IMAD R5, R207.reuse, R7, R0 ;  /* 0x00000007cf051224 */ /* 0x040fe400078e0200 */
[----:B------:R-:W-:-:S04]  /*15510*/  @P1 IMAD.WIDE.U32 R6, R207, R6, RZ ;  /* 0x00000006cf061225 */ /* 0x000fc800078e00ff */
[-C--:B--2---:R-:W-:Y:S02]  /*15520*/  @P1 IMAD R0, R13, R8.reuse, RZ ;  /* 0x000000080d001224 */ /* 0x084fe400078e02ff */
[----:B------:R-:W-:Y:S02]  /*15530*/  IMAD.MOV.U32 R13, RZ, RZ, -0x3ffffff0 ;  /* 0xc0000010ff0d7424 */ /* 0x000fe400078e00ff */
[----:B------:R-:W-:Y:S02]  /*15540*/  @P1 IMAD.IADD R7, R7, 0x1, R5 ;  /* 0x0000000107071824 */ /* 0x000fe400078e0205 */
[C---:B------:R-:W-:Y:S01]  /*15550*/  @P1 IMAD R5, R170.reuse, R9, R0 ;  /* 0x00000009aa051224 */ /* 0x040fe200078e0200 */
[----:B------:R-:W-:Y:S01]  /*15560*/  MOV R0, 0x3f800000 ;  /* 0x3f80000000007802 */ /* 0x000fe20000000f00 */
[----:B------:R-:W-:-:S04]  /*15570*/  @P1 IMAD.WIDE.U32 R6, R170, R8, R6 ;  /* 0x00000008aa061225 */ /* 0x000fc800078e0006 */
[----:B------:R-:W-:Y:S01]  /*15580*/  @P1 IMAD.IADD R5, R7, 0x1, R5 ;  /* 0x0000000107051824 */ /* 0x000fe200078e0205 */
[----:B------:R-:W-:-:S04]  /*15590*/  @P1 LEA R8, P2, R6, UR4, 0x2 ;  /* 0x0000000406081c11 */ /* 0x000fc8000f8410ff */
[----:B------:R-:W-:-:S05]  /*155a0*/  @P1 LEA.HI.X R9, R6, UR5, R5, 0x2, P2 ;  /* 0x0000000506091c11 */ /* 0x000fca00090f1405 */
[----:B------:R0:W2:Y:S01]  /*155b0*/  @P1 LDG.E R0, desc[UR60][R8.64] ;  /* 0x0000003c08001981 */ /* 0x0000a2000c1e1900 */
[----:B------:R-:W-:Y:S02]  /*155c0*/  WARPGROUP.DEPBAR.LE gsb0, 0x0 ;  /* 0x00008000000079c5 */ /* 0x000fe40000010000 */
[----:B------:R-:W-:-:S06]  /*155d0*/  WARPGROUP.ARRIVE ;  /* 0x00000000000079c5 */ /* 0x000fcc0000000000 */
[----:B------:R-:W-:Y:S01]  /*155e0*/  QGMMA.64x128x32.F32.E4M3.E4M3 R24, R176, gdesc[UR4], R24, gsb0 ;  /* 0x01e00004b0187df3 */ /* 0x000fe20008000818 */
[----:B------:R-:W-:Y:S02]  /*155f0*/  R2UR UR6, R12 ;  /* 0x000000000c0672ca */ /* 0x000fe400000e0000 */
[----:B------:R-:W-:Y:S01]  /*15600*/  R2UR UR7, R13 ;  /* 0x000000000d0772ca */ /* 0x000fe200000e0000 */
[----:B------:R-:W-:Y:S02]  /*15610*/  VIADD R6, R4, 0x300 ;  /* 0x0000030004067836 */ /* 0x000fe40000000000 */
[----:B------:R-:W-:Y:S01]  /*15620*/  IMAD.MOV.U32 R7, RZ, RZ, -0x3ffffff0 ;  /* 0xc0000010ff077424 */ /* 0x000fe200078e00ff */
[----:B------:R-:W-:Y:S02]  /*15630*/  WARPGROUP.DEPBAR.LE gsb0, 0x0 ;  /* 0x00008000000079c5 */ /* 0x000fe40000010000 */
[----:B------:R-:W-:-:S07]  /*15640*/  WARPGROUP.ARRIVE ;  /* 0x00000000000079c5 */ /* 0x000fce0000000000 */
[----:B------:R-:W-:Y:S01]  /*15650*/  QGMMA.64x128x32.F32.E4M3.E4M3 R24, R180, gdesc[UR4], R24, gsb0 ;  /* 0x01e00004b4187df3 */ /* 0x000fe20008000818 */
[----:B------:R-:W-:Y:S02]  /*15660*/  R2UR UR6, R6 ;  /* 0x00000000060672ca */ /* 0x000fe400000e0000 */
[----:B------:R-:W-:Y:S01]  /*15670*/  R2UR UR7, R7 ;  /* 0x00000000070772ca */ /* 0x000fe200000e0000 */
[----:B------:R-:W-:Y:S01]  /*15680*/  IMAD.MOV.U32 R5, RZ, RZ, -0x3ffffff0 ;  /* 0xc0000010ff057424 */ /* 0x000fe200078e00ff */
[----:B------:R-:W-:Y:S01]  /*15690*/  IADD3 R4, R4, 0x400, RZ ;  /* 0x0000040004047810 */ /* 0x000fe20007ffe0ff */
[----:B------:R-:W1:Y:S04]  /*156a0*/  SHFL.BFLY PT, R2, R3, 0x2, 0x1f ;  /* 0x0c401f0003027f89 */ /* 0x000e6800000e0000 */
[----:B------:R-:W3:Y:S01]  /*156b0*/  SHFL.BFLY PT, R7, R20, 0x2, 0x1f ;  /* 0x0c401f0014077f89 */ /* 0x000ee200000e0000 */
[----:B------:R-:W-:-:S02]  /*156c0*/  WARPGROUP.DEPBAR.LE gsb0, 0x0 ;  /* 0x00008000000079c5 */ /* 0x000fc40000010000 */
[----:B------:R-:W-:-:S06]  /*156d0*/  WARPGROUP.ARRIVE ;  /* 0x00000000000079c5 */ /* 0x000fcc0000000000 */
[----:B------:R-:W-:Y:S01]  /*156e0*/  QGMMA.64x128x32.F32.E4M3.E4M3 R24, R184, gdesc[UR4], R24, gsb0 ;  /* 0x01e00004b8187df3 */ /* 0x000fe20008000818 */
[----:B------:R-:W-:Y:S02]  /*156f0*/  R2UR UR6, R4 ;  /* 0x00000000040672ca */ /* 0x000fe400000e0000 */
[----:B------:R-:W-:Y:S01]  /*15700*/  R2UR UR7, R5 ;  /* 0x00000000050772ca */ /* 0x000fe200000e0000 */
[----:B-1----:R-:W-:-:S01]  /*15710*/  FADD.FTZ R2, R2, R3 ;  /* 0x0000000302027221 */ /* 0x002fc20000010000 */
[----:B---3--:R-:W-:-:S04]  /*15720*/  FADD.FTZ R7, R7, R20 ;  /* 0x0000001407077221 */ /* 0x008fc80000010000 */
[----:B------:R-:W1:Y:S04]  /*15730*/  SHFL.BFLY PT, R5, R2, 0x1, 0x1f ;  /* 0x0c201f0002057f89 */ /* 0x000e6800000e0000 */
[----:B------:R-:W0:Y:S01]  /*15740*/  SHFL.BFLY PT, R4, R7, 0x1, 0x1f ;  /* 0x0c201f0007047f89 */ /* 0x000e2200000e0000 */
[----:B------:R-:W-:Y:S02]  /*15750*/  IMAD.MOV.U32 R3, RZ, RZ, RZ ;  /* 0x000000ffff037224 */ /* 0x000fe400078e00ff */
[----:B-1----:R-:W-:Y:S01]  /*15760*/  FADD.FTZ R6, R2, R5 ;  /* 0x0000000502067221 */ /* 0x002fe20000010000 */
[----:B0-----:R-:W-:-:S04]  /*15770*/  FADD.FTZ R8, R7, R4 ;  /* 0x0000000407087221 */ /* 0x001fc80000010000 */
        /* <DEDUP_REMOVED lines=13> */
[----:B------:R-:W3:Y:S01]  /*15850*/  @P1 MUFU.RCP R7, R8 ;  /* 0x0000000800071308 */ /* 0x000ee20000001000 */
[C---:B------:R-:W-:Y:S01]  /*15860*/  @P2 FMUL.FTZ R5, R91.reuse, 0.69314718246459960938 ;  /* 0x3f3172185b052820 */ /* 0x040fe20000410000 */
[----:B0-----:R-:W-:Y:S01]  /*15870*/  @P2 FMUL.FTZ R2, R2, 0.69314718246459960938 ;  /* 0x3f31721802022820 */ /* 0x001fe20000410000 */
[----:B------:R-:W-:Y:S01]  /*15880*/  @P3 FMUL.FTZ R12, R91, 0.69314718246459960938 ;  /* 0x3f3172185b0c3820 */ /* 0x000fe20000410000 */
[----:B------:R-:W-:Y:S01]  /*15890*/  MOV R88, 0xff800000 ;  /* 0xff80000000587802 */ /* 0x000fe20000000f00 */
[----:B------:R-:W-:-:S02]  /*158a0*/  IMAD.MOV.U32 R89, RZ, RZ, -0x800000 ;  /* 0xff800000ff597424 */ /* 0x000fc400078e00ff */
[----:B------:R-:W-:Y:S01]  /*158b0*/  @P2 FFMA.FTZ R88, R5, R90, R2 ;  /* 0x0000005a05582223 */ /* 0x000fe20000010002 */
[----:B-1----:R-:W-:Y:S01]  /*158c0*/  @P3 FMUL.FTZ R9, R4, 0.69314718246459960938 ;  /* 0x3f31721804093820 */ /* 0x002fe20000410000 */
[----:B--2---:R-:W-:-:S03]  /*158d0*/  FMUL.FTZ R3, R3, R0 ;  /* 0x0000000003037220 */ /* 0x004fc60000410000 */
[----:B------:R-:W-:Y:S01]  /*158e0*/  @P3 FFMA.FTZ R89, R12, R92, R9 ;  /* 0x0000005c0c593223 */ /* 0x000fe20000010009 */
[----:B---3--:R-:W-:Y:S01]  /*158f0*/  FMUL.FTZ R2, R7, R0 ;  /* 0x0000000007027220 */ /* 0x008fe20000410000 */
[----:B------:R-:W-:Y:S02]  /*15900*/  WARPGROUP.DEPBAR.LE gsb0, 0x0 ;  /* 0x00008000000079c5 */ /* 0x000fe40000010000 */
[----:B------:R-:W-:Y:S05]  /*15910*/  @!P0 BRA `(.L_x_7536) ;  /* 0x0000000000048947 */ /* 0x000fea0003800000 */
[----:B------:R-:W-:Y:S01]  /*15920*/  BPT.TRAP 0x1 ;  /* 0x000000040000795c */ /* 0x000fe20000300000 */
.L_x_7536:
[----:B------:R-:W0:Y:S01]  /*15930*/  S2R R4, SR_CgaCtaId ;  /* 0x0000000000047919 */ /* 0x000e220000008800 */
[----:B------:R-:W-:Y:S02]  /*15940*/  VIADD R0, R11, 0x22860 ;  /* 0x000228600b007836 */ /* 0x000fe40000000000 */
[-C--:B------:R-:W-:Y:S01]  /*15950*/  FMUL.FTZ R90, R48, R3.reuse ;  /* 0x00000003305a7220 */ /* 0x080fe20000410000 */
[----:B------:R-:W-:Y:S02]  /*15960*/  VIADD R197, R197, 0x1 ;  /* 0x00000001c5c57836 */ /* 0x000fe40000000000 */
        /* <DEDUP_REMOVED lines=28> */
[----:B0-----:R-:W-:Y:S01]  /*15b30*/  PRMT R0, R4, 0x654, R0 ;  /* 0x0000065404007816 */ /* 0x001fe20000000000 */
        /* <DEDUP_REMOVED lines=39> */
[----:B------:R-:W-:-:S02]  /*15db0*/  LOP3.LUT R199, R199, R0, RZ, 0x3c, !PT ;  /* 0x00000000c7c77212 */ /* 0x000fc400078e3cff */
[----:B------:R-:W-:Y:S02]  /*15dc0*/  IADD3 R213, R213, 0x1, RZ ;  /* 0x00000001d5d57810 */ /* 0x000fe40007ffe0ff */
[----:B------:R-:W-:-:S07]  /*15dd0*/  SEL R197, R197, RZ, P0 ;  /* 0x000000ffc5c57207 */ /* 0x000fce0000000000 */
.L_x_7482:
[----:B------:R-:W-:Y:S05]  /*15de0*/  WARPSYNC.ALL ;  /* 0x0000000000007948 */ /* 0x000fea0003800000 */
[----:B------:R-:W0:Y:S01]  /*15df0*/  S2R R0, SR_CgaCtaId ;  /* 0x0000000000007919 */ /* 0x000e220000008800 */
[----:B------:R-:W-:Y:S01]  /*15e00*/  MOV R18, 0x400 ;  /* 0x0000040000127802 */ /* 0x000fe20000000f00 */
[----:B------:R-:W-:Y:S01]  /*15e10*/  BSSY B0, `(.L_x_7537) ;  /* 0x0000276000007945 */ /* 0x000fe20003800000 */
[----:B------:R-:W-:Y:S02]  /*15e20*/  BAR.SYNC.DEFER_BLOCKING 0x5, 0x180 ;  /* 0x0146000000007b1d */ /* 0x000fe40000010000 */
[----:B0-----:R-:W-:-:S05]  /*15e30*/  LEA R18, R0, R18, 0x18 ;  /* 0x0000001200127211 */ /* 0x001fca00078ec0ff */
[----:B------:R0:W1:Y:S01]  /*15e40*/  LDS.128 R168, [R18+0x228d0] ;  /* 0x0228d00012a87984 */ /* 0x0000620000000c00 */
[----:B------:R-:W-:Y:S06]  /*15e50*/  BAR.ARV 0x4, 0x180 ;  /* 0x0106000000007b1d */ /* 0x000fec0000002000 */
[----:B------:R-:W-:Y:S05]  /*15e60*/  @P1 BRA `(.L_x_7538) ;  /* 0x0000001800c81947 */ /* 0x000fea0003800000 */
[----:B------:R-:W2:Y:S01]  /*15e70*/  S2R R50, SR_TID.X ;  /* 0x0000000000327919 */ /* 0x000ea20000002100 */
[----:B------:R-:W-:Y:S01]  /*15e80*/  ULDC.64 UR4, c[0x4][0xa8] ;  /* 0x01002a0000047ab9 */ /* 0x000fe20000000a00 */
[----:B-----5:R-:W3:Y:S01]  /*15e90*/  LDL R24, [R1+0x14] ;  /* 0x0000140001187983 */ /* 0x020ee20000100800 */
[----:B--2---:R-:W-:-:S05]  /*15ea0*/  IMAD.SHL.U32 R0, R50, 0x4, RZ ;  /* 0x0000000432007824 */ /* 0x004fca00078e00ff */
[----:B------:R-:W-:-:S04]  /*15eb0*/  LOP3.LUT R0, R0, 0xc, RZ, 0xc0, !PT ;  /* 0x0000000c00007812 */ /* 0x000fc800078ec0ff */
[----:B------:R-:W-:-:S05]  /*15ec0*/  IADD3 R2, P0, R0, UR4, RZ ;  /* 0x0000000400027c10 */ /* 0x000fca000ff1e0ff */
[----:B------:R-:W-:-:S05]  /*15ed0*/  IMAD.X R3, RZ, RZ, UR5, P0 ;  /* 0x00000005ff037e24 */ /* 0x000fca00080e06ff */
[----:B------:R2:W4:Y:S01]  /*15ee0*/  LDG.E.CONSTANT R0, desc[UR60][R2.64] ;  /* 0x0000003c02007981 */ /* 0x000522000c1e9900 */
[----:B------:R-:W-:Y:S01]  /*15ef0*/  F2FP.BF16.F32.PACK_AB R60, R60, R61 ;  /* 0x0000003d3c3c723e */ /* 0x000fe200000010ff */
[----:B------:R-:W-:Y:S01]  /*15f00*/  UMOV UR4, 0xffffffff ;  /* 0xffffffff00047882 */ /* 0x000fe20000000000 */
[----:B------:R-:W-:Y:S01]  /*15f10*/  F2FP.BF16.F32.PACK_AB R61, R42, R43 ;  /* 0x0000002b2a3d723e */ /* 0x000fe200000010ff */
        /* <DEDUP_REMOVED lines=15> */
[----:B--2---:R-:W-:Y:S02]  /*16010*/  LOP3.LUT P0, R2, R50, 0x3, RZ, 0xc0, !PT ;  /* 0x0000000332027812 */ /* 0x004fe4000780c0ff */
[----:B------:R-:W-:-:S02]  /*16020*/  F2FP.BF16.F32.PACK_AB R101, R101, R102 ;  /* 0x000000666565723e */ /* 0x000fc400000010ff */
[----:B------:R-:W-:Y:S02]  /*16030*/  MOV R54, R18 ;  /* 0x0000001200367202 */ /* 0x000fe40000000f00 */
[----:B0-----:R-:W-:Y:S02]  /*16040*/  MOV R55, R25 ;  /* 0x0000001900377202 */ /* 0x001fe40000000f00 */
[----:B------:R-:W-:Y:S02]  /*16050*/  F2FP.BF16.F32.PACK_AB R100, R99, R100 ;  /* 0x000000646364723e */ /* 0x000fe400000010ff */
[----:B------:R-:W-:Y:S02]  /*16060*/  ISETP.EQ.OR P0, PT, R2, 0x3, !P0 ;  /* 0x000000030200780c */ /* 0x000fe40004702670 */
        /* <DEDUP_REMOVED lines=14> */
[----:B------:R-:W-:Y:S02]  /*16150*/  SEL R13, R101, R100, P0 ;  /* 0x00000064650d7207 */ /* 0x000fe40000000000 */
[----:B------:R-:W-:Y:S01]  /*16160*/  SEL R3, R100, R101, P0 ;  /* 0x0000006564037207 */ /* 0x000fe20000000000 */
[----:B---3--:R-:W-:-:S03]  /*16170*/  IMAD.WIDE R4, R24, 0x2, R54 ;  /* 0x0000000218047825 */ /* 0x008fc600078e0236 */
[C---:B------:R-:W-:Y:S02]  /*16180*/  IADD3 R9, P1, R4.reuse, 0x4040, RZ ;  /* 0x0000404004097810 */ /* 0x040fe40007f3e0ff */
[C---:B------:R-:W-:Y:S02]  /*16190*/  IADD3 R7, P5, R4.reuse, 0x4060, RZ ;  /* 0x0000406004077810 */ /* 0x040fe40007fbe0ff */
[----:B------:R-:W-:Y:S02]  /*161a0*/  LOP3.LUT R8, R9, 0x380, RZ, 0xc0, !PT ;  /* 0x0000038009087812 */ /* 0x000fe400078ec0ff */
[----:B------:R-:W-:Y:S02]  /*161b0*/  LOP3.LUT R6, R7, 0x380, RZ, 0xc0, !PT ;  /* 0x0000038007067812 */ /* 0x000fe400078ec0ff */
[----:B------:R-:W-:Y:S02]  /*161c0*/  IADD3 R15, P3, R4, 0x4000, RZ ;  /* 0x00004000040f7810 */ /* 0x000fe40007f7e0ff */
[----:B------:R-:W-:-:S02]  /*161d0*/  SHF.R.U64 R8, R8, 0x3, RZ ;  /* 0x0000000308087819 */ /* 0x000fc400000012ff */
[----:B------:R-:W-:Y:S02]  /*161e0*/  SHF.R.U64 R6, R6, 0x3, RZ ;  /* 0x0000000306067819 */ /* 0x000fe400000012ff */
[----:B------:R-:W-:Y:S02]  /*161f0*/  LOP3.LUT R14, R15, 0x380, RZ, 0xc0, !PT ;  /* 0x000003800f0e7812 */ /* 0x000fe400078ec0ff */
[----:B------:R-:W-:Y:S02]  /*16200*/  LOP3.LUT R8, R8, R9, RZ, 0x3c, !PT ;  /* 0x0000000908087212 */ /* 0x000fe400078e3cff */
[----:B------:R-:W-:Y:S01]  /*16210*/  LOP3.LUT R6, R6, R7, RZ, 0x3c, !PT ;  /* 0x0000000706067212 */ /* 0x000fe200078e3cff */
[----:B------:R-:W-:Y:S01]  /*16220*/  IMAD.X R7, RZ, RZ, R5, P5 ;  /* 0x000000ffff077224 */ /* 0x000fe200028e0605 */
[----:B------:R-:W-:Y:S02]  /*16230*/  SHF.R.U64 R14, R14, 0x3, RZ ;  /* 0x000000030e0e7819 */ /* 0x000fe400000012ff */
[----:B------:R-:W-:-:S02]  /*16240*/  IADD3.X R9, RZ, R5, RZ, P1, !PT ;  /* 0x00000005ff097210 */ /* 0x000fc40000ffe4ff */
[C---:B------:R-:W-:Y:S02]  /*16250*/  IADD3 R11, P2, R4.reuse, 0x4020, RZ ;  /* 0x00004020040b7810 */ /* 0x040fe40007f5e0ff */
[C---:B------:R-:W-:Y:S02]  /*16260*/  IADD3 R21, P4, R4.reuse, 0x60, RZ ;  /* 0x0000006004157810 */ /* 0x040fe40007f9e0ff */
[C---:B------:R-:W-:Y:S02]  /*16270*/  IADD3 R27, P1, R4.reuse, 0x20, RZ ;  /* 0x00000020041b7810 */ /* 0x040fe40007f3e0ff */
[----:B------:R-:W-:Y:S02]  /*16280*/  IADD3 R25, P5, R4, 0x40, RZ ;  /* 0x0000004004197810 */ /* 0x000fe40007fbe0ff */
[----:B------:R-:W-:Y:S02]  /*16290*/  LOP3.LUT R14, R14, R15, RZ, 0x3c, !PT ;  /* 0x0000000f0e0e7212 */ /* 0x000fe400078e3cff */
        /* <DEDUP_REMOVED lines=19> */
[-C--:B------:R-:W-:Y:S02]  /*163d0*/  IADD3.X R25, RZ, R5.reuse, RZ, P5, !PT ;  /* 0x00000005ff197210 */ /* 0x080fe40002ffe4ff */
        /* <DEDUP_REMOVED lines=8> */
[----:B----4-:R-:W-:Y:S01]  /*16460*/  LOP3.LUT R2, R0, 0x2, RZ, 0x3c, !PT ;  /* 0x0000000200027812 */ /* 0x010fe200078e3cff */
[----:B------:R-:W-:Y:S06]  /*16470*/  BRA.DIV UR4, `(.L_x_7539) ;  /* 0x000000ae04f47947 */ /* 0x000fec000b800000 */
        /* <DEDUP_REMOVED lines=16> */
[----:B------:R-:W0:Y:S01]  /*16580*/  SHFL.IDX PT, R10, R5, R0, 0x1c1f ;  /* 0x001c1f00050a7589 */ /* 0x000e2200000e0000 */
        /* <DEDUP_REMOVED lines=26> */
[----:B------:R-:W5:Y:S01]  /*16730*/  SHFL.IDX PT, R30, R25, R0, 0x1c1f ;  /* 0x001c1f00191e7589 */ /* 0x000f6200000e0000 */
[----:B------:R-:W-:-:S02]  /*16740*/  SEL R77, R42, R77, P0 ;  /* 0x0000004d2a4d7207 */ /* 0x000fc40000000000 */
[----:B0-----:R-:W-:Y:S01]  /*16750*/  SEL R8, R10, R7, P0 ;  /* 0x000000070a087207 */ /* 0x001fe20000000000 */
[----:B------:R-:W0:Y:S01]  /*16760*/  SHFL.IDX PT, R34, R29, R0, 0x1c1f ;  /* 0x001c1f001d227589 */ /* 0x000e2200000e0000 */
[----:B------:R-:W-:Y:S02]  /*16770*/  SEL R4, R6, R3, P0 ;  /* 0x0000000306047207 */ /* 0x000fe40000000000 */
[----:B------:R-:W-:Y:S01]  /*16780*/  SEL R10, R7, R10, P0 ;  /* 0x0000000a070a7207 */ /* 0x000fe20000000000 */
[----:B------:R-:W1:Y:S01]  /*16790*/  SHFL.IDX PT, R42, R41, R0, 0x1c1f ;  /* 0x001c1f00292a7589 */ /* 0x000e6200000e0000 */
[----:B--2---:R-:W-:Y:S02]  /*167a0*/  SEL R24, R26, R21, P0 ;  /* 0x000000151a187207 */ /* 0x004fe40000000000 */
[----:B---3--:R-:W-:Y:S01]  /*167b0*/  SEL R12, R37, R20, P0 ;  /* 0x00000014250c7207 */ /* 0x008fe20000000000 */
[----:B------:R-:W-:Y:S01]  /*167c0*/  SHFL.IDX PT, R49, R49, R0, 0x1c1f ;  /* 0x001c1f0031317589 */ /* 0x000fe200000e0000 */
[----:B------:R-:W-:-:S02]  /*167d0*/  SEL R14, R20, R37, P0 ;  /* 0x00000025140e7207 */ /* 0x000fc40000000000 */
[----:B------:R-:W-:Y:S01]  /*167e0*/  SEL R6, R3, R6, P0 ;  /* 0x0000000603067207 */ /* 0x000fe20000000000 */
[----:B------:R-:W-:Y:S01]  /*167f0*/  SHFL.IDX PT, R53, R53, R0, 0x1c1f ;  /* 0x001c1f0035357589 */ /* 0x000fe200000e0000 */
[----:B------:R-:W-:-:S03]  /*16800*/  SEL R26, R21, R26, P0 ;  /* 0x0000001a151a7207 */ /* 0x000fc60000000000 */
[----:B------:R-:W-:Y:S01]  /*16810*/  SHFL.IDX PT, R59, R59, R0, 0x1c1f ;  /* 0x001c1f003b3b7589 */ /* 0x000fe200000e0000 */
[----:B----4-:R-:W-:Y:S02]  /*16820*/  SEL R36, R38, R35, P0 ;  /* 0x0000002326247207 */ /* 0x010fe40000000000 */
[----:B------:R-:W-:Y:S01]  /*16830*/  SEL R38, R35, R38, P0 ;  /* 0x0000002623267207 */ /* 0x000fe20000000000 */
[----:B------:R-:W-:Y:S01]  /*16840*/  SHFL.IDX PT, R63, R63, R0, 0x1c1f ;  /* 0x001c1f003f3f7589 */ /* 0x000fe200000e0000 */
        /* <DEDUP_REMOVED lines=8> */
[----:B------:R0:W1:Y:S04]  /*168d0*/  SHFL.IDX PT, R44, R47, R2, 0x1c1f ;  /* 0x001c1f022f2c7589 */ /* 0x00006800000e0000 */
[----:B------:R-:W2:Y:S04]  /*168e0*/  SHFL.IDX PT, R46, R51, R2, 0x1c1f ;  /* 0x001c1f02332e7589 */ /* 0x000ea800000e0000 */
[----:B------:R-:W3:Y:S01]  /*168f0*/  SHFL.IDX PT, R48, R57, R2, 0x1c1f ;  /* 0x001c1f0239307589 */ /* 0x000ee200000e0000 */
[----:B0-----:R-:W-:-:S03]  /*16900*/  IMAD.MOV.U32 R47, RZ, RZ, RZ ;  /* 0x000000ffff2f7224 */ /* 0x001fc600078e00ff */
[----:B------:R-:W0:Y:S04]  /*16910*/  SHFL.IDX PT, R50, R61, R2, 0x1c1f ;  /* 0x001c1f023d327589 */ /* 0x000e2800000e0000 */
[----:B------:R-:W4:Y:S04]  /*16920*/  SHFL.IDX PT, R52, R65, R2, 0x1c1f ;  /* 0x001c1f0241347589 */ /* 0x000f2800000e0000 */
[----:B------:R-:W5:Y:S04]  /*16930*/  SHFL.IDX PT, R56, R69, R2, 0x1c1f ;  /* 0x001c1f0245387589 */ /* 0x000f6800000e0000 */
[----:B------:R-:W5:Y:S01]  /*16940*/  SHFL.IDX PT, R58, R73, R2, 0x1c1f ;  /* 0x001c1f02493a7589 */ /* 0x000f6200000e0000 */
[----:B-1----:R-:W-:-:S02]  /*16950*/  SEL R5, R45, R44, P0 ;  /* 0x0000002c2d057207 */ /* 0x002fc40000000000 */
[----:B------:R-:W-:Y:S01]  /*16960*/  SEL R7, R44, R45, P0 ;  /* 0x0000002d2c077207 */ /* 0x000fe20000000000 */
[----:B------:R1:W1:Y:S01]  /*16970*/  SHFL.IDX PT, R75, R75, R0, 0x1c1f ;  /* 0x001c1f004b4b7589 */ /* 0x00026200000e0000 */
[----:B--2---:R-:W-:Y:S02]  /*16980*/  SEL R9, R49, R46, P0 ;  /* 0x0000002e31097207 */ /* 0x004fe40000000000 */
[----:B------:R-:W-:Y:S01]  /*16990*/  SEL R11, R46, R49, P0 ;  /* 0x000000312e0b7207 */ /* 0x000fe20000000000 */
[----:B------:R2:W1:Y:S01]  /*169a0*/  SHFL.IDX PT, R60, R77, R2, 0x1c1f ;  /* 0x001c1f024d3c7589 */ /* 0x00046200000e0000 */
[----:B---3--:R-:W-:Y:S02]  /*169b0*/  SEL R25, R53, R48, P0 ;  /* 0x0000003035197207 */ /* 0x008fe40000000000 */
[----:B------:R-:W-:Y:S02]  /*169c0*/  SEL R27, R48, R53, P0 ;  /* 0x00000035301b7207 */ /* 0x000fe40000000000 */
[----:B0-----:R-:W-:-:S02]  /*169d0*/  SEL R29, R59, R50, P0 ;  /* 0x000000323b1d7207 */ /* 0x001fc40000000000 */
[----:B------:R-:W-:Y:S02]  /*169e0*/  SEL R31, R50, R59, P0 ;  /* 0x0000003b321f7207 */ /* 0x000fe40000000000 */
[----:B----4-:R-:W-:Y:S02]  /*169f0*/  SEL R33, R63, R52, P0 ;  /* 0x000000343f217207 */ /* 0x010fe40000000000 */
[----:B------:R-:W-:Y:S02]  /*16a00*/  SEL R35, R52, R63, P0 ;  /* 0x0000003f34237207 */ /* 0x000fe40000000000 */
[----:B-----5:R-:W-:Y:S02]  /*16a10*/  SEL R37, R67, R56, P0 ;  /* 0x0000003843257207 */ /* 0x020fe40000000000 */
[----:B------:R-:W-:Y:S02]  /*16a20*/  SEL R39, R56, R67, P0 ;  /* 0x0000004338277207 */ /* 0x000fe40000000000 */
[----:B------:R-:W-:-:S02]  /*16a30*/  SEL R13, R71, R58, P0 ;  /* 0x0000003a470d7207 */ /* 0x000fc40000000000 */
[----:B--2---:R-:W-:-:S07]  /*16a40*/  SEL R15, R58, R71, P0 ;  /* 0x000000473a0f7207 */ /* 0x004fce0000000000 */
.L_x_7783:
[----:B------:R-:W-:Y:S05]  /*16a50*/  WARPSYNC.ALL ;  /* 0x0000000000007948 */ /* 0x000fea0003800000 */
[----:B------:R-:W-:Y:S01]  /*16a60*/  BAR.SYNC.DEFER_BLOCKING 0x1, 0x100 ;  /* 0x0044000000007b1d */ /* 0x000fe20000010000 */
[----:B-1----:R-:W-:-:S05]  /*16a70*/  SEL R41, R75, R60, P0 ;  /* 0x0000003c4b297207 */ /* 0x002fca0000000000 */
[----:B------:R-:W-:Y:S01]  /*16a80*/  ULDC.64 UR4, c[0x0][0xc00] ;  /* 0x0003000000047ab9 */ /* 0x000fe20000000a00 */
[----:B------:R-:W-:Y:S01]  /*16a90*/  SEL R43, R60, R75, P0 ;  /* 0x0000004b3c2b7207 */ /* 0x000fe20000000000 */
[----:B------:R-:W2:Y:S01]  /*16aa0*/  LDL R44, [R1+0xc] ;  /* 0x00000c00012c7983 */ /* 0x000ea20000100800 */
[----:B------:R-:W-:Y:S01]  /*16ab0*/  ISETP.NE.U32.AND P1, PT, RZ, UR4, PT ;  /* 0x00000004ff007c0c */ /* 0x000fe2000bf25070 */
[----:B------:R-:W0:Y:S01]  /*16ac0*/  LDC R49, c[0x0][0xbe8] ;  /* 0x0002fa00ff317b82 */ /* 0x000e220000000800 */
[----:B------:R-:W-:Y:S02]  /*16ad0*/  IADD3 R20, P2, R211, UR4, RZ ;  /* 0x00000004d3147c10 */ /* 0x000fe4000ff5e0ff */
[----:B------:R-:W-:Y:S02]  /*16ae0*/  ISETP.NE.AND.EX P1, PT, RZ, UR5, PT, P1 ;  /* 0x00000005ff007c0c */ /* 0x000fe4000bf25310 */
[----:B------:R-:W-:Y:S01]  /*16af0*/  IADD3.X R21, R212, UR5, RZ, P2, !PT ;  /* 0x00000005d4157c10 */ /* 0x000fe200097fe4ff */
[----:B------:R-:W-:-:S02]  /*16b00*/  ULDC.64 UR4, c[0x0][0xc08] ;  /* 0x0003020000047ab9 */ /* 0x000fc40000000a00 */
[----:B------:R-:W-:Y:S01]  /*16b10*/  ISETP.NE.U32.AND P0, PT, RZ, UR4, PT ;  /* 0x00000004ff007c0c */ /* 0x000fe2000bf05070 */
[----:B------:R1:W-:Y:S04]  /*16b20*/  STSM.16.M88.4 [R78], R4 ;  /* 0x000000044e007844 */ /* 0x0003e80000000200 */
[----:B------:R-:W-:Y:S04]  /*16b30*/  STSM.16.M88.4 [R76], R8 ;  /* 0x000000084c007844 */ /* 0x000fe80000000200 */
[----:B------:R-:W-:Y:S04]  /*16b40*/  STSM.16.M88.4 [R74], R24 ;  /* 0x000000184a007844 */ /* 0x000fe80000000200 */
[----:B------:R-:W-:Y:S04]  /*16b50*/  STSM.16.M88.4 [R72], R28 ;  /* 0x0000001c48007844 */ /* 0x000fe80000000200 */
[----:B------:R-:W-:Y:S04]  /*16b60*/  STSM.16.M88.4 [R70], R32 ;  /* 0x0000002046007844 */ /* 0x000fe80000000200 */
[----:B------:R-:W-:Y:S04]  /*16b70*/  STSM.16.M88.4 [R66], R36 ;  /* 0x0000002442007844 */ /* 0x000fe80000000200 */
        /* <DEDUP_REMOVED lines=11> */
[----:B-1----:R-:W0:Y:S08]  /*16c30*/  @P2 LDC R4, c[0x0][0xbec] ;  /* 0x0002fb00ff042b82 */ /* 0x002e300000000800 */
[----:B------:R-:W1:Y:S01]  /*16c40*/  @P2 LDC R5, c[0x0][0xbf0] ;  /* 0x0002fc00ff052b82 */ /* 0x000e620000000800 */
[----:B--2---:R-:W-:Y:S01]  /*16c50*/  LEA R13, R215, R44, 0x7 ;  /* 0x0000002cd70d7211 */ /* 0x004fe200078e38ff */
[----:B01-3--:R-:W-:Y:S06]  /*16c60*/  @P0 BRA `(.L_x_7540) ;  /* 0x0000000000100947 */ /* 0x00bfec0003800000 */
[----:B------:R-:W-:Y:S05]  /*16c70*/  @!P1 BRA `(.L_x_7540) ;  /* 0x00000000000c9947 */ /* 0x000fea0003800000 */
[----:B------:R-:W2:Y:S04]  /*16c80*/  LDG.E R3, desc[UR60][R20.64] ;  /* 0x0000003c14037981 */ /* 0x000ea8000c1e1900 */
[----:B-----5:R-:W2:Y:S02]  /*16c90*/  LDG.E R0, desc[UR60][R20.64+0x4] ;  /* 0x0000043c14007981 */ /* 0x020ea4000c1e1900 */
[----:B--2---:R-:W-:-:S07]  /*16ca0*/  IMAD.IADD R0, R0, 0x1, -R3 ;  /* 0x0000000100007824 */ /* 0x004fce00078e0a03 */
.L_x_7540:
[----:B------:R-:W2:Y:S01]  /*16cb0*/  LDL R10, [R1+0x8] ;  /* 0x00000800010a7983 */ /* 0x000ea20000100800 */
[----:B------:R-:W-:Y:S01]  /*16cc0*/  @P2 IMAD.HI.U32 R2, R13, R4, RZ ;  /* 0x000000040d022227 */ /* 0x000fe200078e00ff */
[----:B------:R-:W-:Y:S01]  /*16cd0*/  SHF.R.S32.HI R46, RZ, 0x1f, R210 ;  /* 0x0000001fff2e7819 */ /* 0x000fe200000114d2 */
[----:B------:R-:W-:Y:S01]  /*16ce0*/  ULDC.64 UR4, c[0x0][0xb90] ;  /* 0x0002e40000047ab9 */ /* 0x000fe20000000a00 */
[----:B-----5:R-:W-:Y:S01]  /*16cf0*/  SHF.R.S32.HI R3, RZ, 0x1f, R47 ;  /* 0x0000001fff037819 */ /* 0x020fe2000001142f */
[----:B------:R-:W-:Y:S01]  /*16d00*/  IMAD.MOV.U32 R7, RZ, RZ, R13 ;  /* 0x000000ffff077224 */ /* 0x000fe200078e000d */
[----:B------:R-:W-:Y:S01]  /*16d10*/  @P2 SHF.R.U32.HI R7, RZ, R5, R2 ;  /* 0x00000005ff072219 */ /* 0x000fe20000011602 */
[----:B------:R-:W-:Y:S01]  /*16d20*/  IMAD R9, R46, UR4, RZ ;  /* 0x000000042e097c24 */ /* 0x000fe2000f8e02ff */
[----:B------:R-:W-:Y:S01]  /*16d30*/  SEL R214, R214, RZ, !P1 ;  /* 0x000000ffd6d67207 */ /* 0x000fe20004800000 */
[----:B------:R-:W-:Y:S01]  /*16d40*/  IMAD.MOV.U32 R2, RZ, RZ, R47 ;  /* 0x000000ffff027224 */ /* 0x000fe200078e002f */
[----:B------:R-:W-:Y:S01]  /*16d50*/  SEL R207, R207, RZ, !P1 ;  /* 0x000000ffcfcf7207 */ /* 0x000fe20004800000 */
[----:B------:R-:W-:Y:S01]  /*16d60*/  IMAD R9, R210, UR5, R9 ;  /* 0x00000005d2097c24 */ /* 0x000fe2000f8e0209 */
[----:B------:R-:W-:Y:S01]  /*16d70*/  LEA R11, R216, R202, 0x6 ;  /* 0x000000cad80b7211 */ /* 0x000fe200078e30ff */
[----:B------:R-:W-:Y:S01]  /*16d80*/  IMAD.WIDE.U32 R4, R210, UR4, R2 ;  /* 0x00000004d2047c25 */ /* 0x000fe2000f8e0002 */
[----:B------:R-:W-:Y:S01]  /*16d90*/  ULDC.64 UR4, c[0x0][0xb98] ;  /* 0x0002e60000047ab9 */ /* 0x000fe20000000a00 */
[----:B------:R-:W0:Y:S02]  /*16da0*/  @P2 LDC R53, c[0x0][0xbec] ;  /* 0x0002fb00ff352b82 */ /* 0x000e240000000800 */
[----:B------:R-:W-:-:S02]  /*16db0*/  IMAD.MOV R2, RZ, RZ, -R7 ;  /* 0x000000ffff027224 */ /* 0x000fc400078e0a07 */
[----:B------:R-:W-:Y:S02]  /*16dc0*/  IMAD.IADD R5, R5, 0x1, R9 ;  /* 0x0000000105057824 */ /* 0x000fe400078e0209 */
[----:B------:R-:W-:Y:S02]  /*16dd0*/  IMAD R9, R49, R2, R13 ;  /* 0x0000000231097224 */ /* 0x000fe400078e020d */
        /* <DEDUP_REMOVED lines=13> */
[----:B------:R-:W-:Y:S01]  /*16eb0*/  IADD3 R13, P4, R54, 0x2000, RZ ;  /* 0x00002000360d7810 */ /* 0x000fe20007f9e0ff */
[----:B------:R-:W-:Y:S01]  /*16ec0*/  IMAD R11, R9, UR5, R2 ;  /* 0x00000005090b7c24 */ /* 0x000fe2000f8e0202 */
[----:B------:R-:W-:Y:S01]  /*16ed0*/  LOP3.LUT R28, R29, 0x380, RZ, 0xc0, !PT ;  /* 0x000003801d1c7812 */ /* 0x000fe200078ec0ff */
[----:B------:R-:W-:Y:S01]  /*16ee0*/  IMAD.WIDE.U32 R4, R9, UR4, R4 ;  /* 0x0000000409047c25 */ /* 0x000fe2000f8e0004 */
[----:B------:R-:W-:Y:S01]  /*16ef0*/  ULDC.64 UR4, c[0x0][0xb50] ;  /* 0x0002d40000047ab9 */ /* 0x000fe20000000a00 */
[----:B------:R-:W-:Y:S02]  /*16f00*/  IADD3.X R9, RZ, R55, RZ, P0, !PT ;  /* 0x00000037ff097210 */ /* 0x000fe400007fe4ff */
[----:B------:R-:W-:Y:S01]  /*16f10*/  IMAD.IADD R5, R5, 0x1, R11 ;  /* 0x0000000105057824 */ /* 0x000fe200078e020b */
[----:B------:R-:W-:Y:S02]  /*16f20*/  LEA R2, P1, R4, UR4, 0x2 ;  /* 0x0000000404027c11 */ /* 0x000fe4000f8210ff */
[----:B------:R-:W-:-:S02]  /*16f30*/  LOP3.LUT P0, RZ, R217, 0x3, RZ, 0xc0, !PT ;  /* 0x00000003d9ff7812 */ /* 0x000fc4000780c0ff */
[----:B------:R-:W-:Y:S01]  /*16f40*/  LEA.HI.X R4, R4, UR5, R5, 0x2, P1 ;  /* 0x0000000504047c11 */ /* 0x000fe200088f1405 */
[----:B------:R-:W-:Y:S01]  /*16f50*/  SHFL.IDX PT, R20, R2, RZ, 0x1c1f ;  /* 0x001c1fff02147589 */ /* 0x000fe200000e0000 */
[----:B------:R-:W-:Y:S01]  /*16f60*/  IADD3 R25, P1, R54, 0x3000, RZ ;  /* 0x0000300036197810 */ /* 0x000fe20007f3e0ff */
[----:B------:R-:W-:Y:S01]  /*16f70*/  ULDC.64 UR4, c[0x0][0xaa0] ;  /* 0x0002a80000047ab9 */ /* 0x000fe20000000a00 */
[----:B------:R-:W-:Y:S01]  /*16f80*/  SHF.R.U64 R28, R28, 0x3, RZ ;  /* 0x000000031c1c7819 */ /* 0x000fe200000012ff */
[----:B------:R-:W1:Y:S01]  /*16f90*/  SHFL.IDX PT, R21, R4, RZ, 0x1c1f ;  /* 0x001c1fff04157589 */ /* 0x000e6200000e0000 */
[----:B------:R-:W-:Y:S02]  /*16fa0*/  LOP3.LUT R24, R25, 0x380, RZ, 0xc0, !PT ;  /* 0x0000038019187812 */ /* 0x000fe400078ec0ff */
[----:B------:R-:W-:Y:S01]  /*16fb0*/  LOP3.LUT R28, R28, R29, RZ, 0x3c, !PT ;  /* 0x0000001d1c1c7212 */ /* 0x000fe200078e3cff */
[----:B------:R-:W-:Y:S01]  /*16fc0*/  SHFL.IDX PT, R44, R2, 0x1, 0x1c1f ;  /* 0x003c1f00022c7f89 */ /* 0x000fe200000e0000 */
[----:B------:R-:W-:Y:S01]  /*16fd0*/  SHF.R.U64 R24, R24, 0x3, RZ ;  /* 0x0000000318187819 */ /* 0x000fe200000012ff */
[--C-:B------:R-:W-:Y:S01]  /*16fe0*/  IMAD.X R29, RZ, RZ, R55.reuse, P3 ;  /* 0x000000ffff1d7224 */ /* 0x100fe200018e0637 */
[----:B------:R-:W-:Y:S01]  /*16ff0*/  IADD3 R5, P3, R54, 0x7000, RZ ;  /* 0x0000700036057810 */ /* 0x000fe20007f7e0ff */
[----:B------:R-:W3:Y:S01]  /*17000*/  SHFL.IDX PT, R45, R4, 0x1, 0x1c1f ;  /* 0x003c1f00042d7f89 */ /* 0x000ee200000e0000 */
[----:B------:R-:W-:Y:S01]  /*17010*/  LOP3.LUT R24, R24, R25, RZ, 0x3c, !PT ;  /* 0x0000001918187212 */ /* 0x000fe200078e3cff */
[----:B------:R-:W-:Y:S01]  /*17020*/  IMAD.X R25, RZ, RZ, R55, P1 ;  /* 0x000000ffff197224 */ /* 0x000fe200008e0637 */
[----:B------:R-:W-:-:S02]  /*17030*/  LOP3.LUT R12, R13, 0x380, RZ, 0xc0, !PT ;  /* 0x000003800d0c7812 */ /* 0x000fc400078ec0ff */
[----:B------:R-:W-:Y:S02]  /*17040*/  LOP3.LUT R8, R7, 0x380, RZ, 0xc0, !PT ;  /* 0x0000038007087812 */ /* 0x000fe400078ec0ff */
[----:B------:R-:W-:Y:S02]  /*17050*/  SHF.R.U64 R12, R12, 0x3, RZ ;  /* 0x000000030c0c7819 */ /* 0x000fe400000012ff */
[----:B------:R-:W-:Y:S02]  /*17060*/  IADD3 R33, P5, R54, 0x5000, RZ ;  /* 0x0000500036217810 */ /* 0x000fe40007fbe0ff */
[----:B------:R-:W-:Y:S01]  /*17070*/  LOP3.LUT R12, R12, R13, RZ, 0x3c, !PT ;  /* 0x0000000d0c0c7212 */ /* 0x000fe200078e3cff */
[----:B------:R-:W-:Y:S01]  /*17080*/  IMAD.X R13, RZ, RZ, R55, P4 ;  /* 0x000000ffff0d7224 */ /* 0x000fe200020e0637 */
[----:B------:R-:W-:Y:S02]  /*17090*/  IADD3 R37, P4, R54, 0x6000, RZ ;  /* 0x0000600036257810 */ /* 0x000fe40007f9e0ff */
[----:B------:R-:W-:-:S02]  /*170a0*/  SHF.R.U64 R8, R8, 0x3, RZ ;  /* 0x0000000308087819 */ /* 0x000fc400000012ff */
[----:B------:R-:W-:Y:S02]  /*170b0*/  LOP3.LUT R32, R33, 0x380, RZ, 0xc0, !PT ;  /* 0x0000038021207812 */ /* 0x000fe400078ec0ff */
[----:B------:R-:W-:Y:S02]  /*170c0*/  LOP3.LUT R36, R37, 0x380, RZ, 0xc0, !PT ;  /* 0x0000038025247812 */ /* 0x000fe400078ec0ff */
[----:B------:R-:W-:Y:S02]  /*170d0*/  LOP3.LUT R8, R8, R7, RZ, 0x3c, !PT ;  /* 0x0000000708087212 */ /* 0x000fe400078e3cff */
[----:B------:R-:W-:Y:S02]  /*170e0*/  LOP3.LUT R7, R54, 0x380, RZ, 0xc0, !PT ;  /* 0x0000038036077812 */ /* 0x000fe400078ec0ff */
[----:B------:R-:W-:Y:S02]  /*170f0*/  SHF.R.U64 R32, R32, 0x3, RZ ;  /* 0x0000000320207819 */ /* 0x000fe400000012ff */
[----:B------:R-:W-:-:S02]  /*17100*/  SHF.R.U64 R36, R36, 0x3, RZ ;  /* 0x0000000324247819 */ /* 0x000fc400000012ff */
[----:B------:R-:W-:Y:S02]  /*17110*/  SHF.R.U64 R7, R7, 0x3, RZ ;  /* 0x0000000307077819 */ /* 0x000fe400000012ff */
[----:B------:R-:W-:Y:S01]  /*17120*/  LOP3.LUT R32, R32, R33, RZ, 0x3c, !PT ;  /* 0x0000002120207212 */ /* 0x000fe200078e3cff */
[--C-:B------:R-:W-:Y:S01]  /*17130*/  IMAD.X R33, RZ, RZ, R55.reuse, P5 ;  /* 0x000000ffff217224 */ /* 0x100fe200028e0637 */
[----:B------:R-:W-:Y:S01]  /*17140*/  LOP3.LUT R36, R36, R37, RZ, 0x3c, !PT ;  /* 0x0000002524247212 */ /* 0x000fe200078e3cff */
[----:B------:R-:W-:Y:S01]  /*17150*/  IMAD.X R37, RZ, RZ, R55, P4 ;  /* 0x000000ffff257224 */ /* 0x000fe200020e0637 */
[----:B------:R-:W-:Y:S02]  /*17160*/  IADD3.X R41, RZ, R55, RZ, P3, !PT ;  /* 0x00000037ff297210 */ /* 0x000fe40001ffe4ff */
[----:B------:R-:W-:Y:S01]  /*17170*/  LOP3.LUT R54, R7, R54, RZ, 0x3c, !PT ;  /* 0x0000003607367212 */ /* 0x000fe200078e3cff */
[----:B------:R-:W-:Y:S01]  /*17180*/  BSSY B1, `(.L_x_7541) ;  /* 0x0000054000017945 */ /* 0x000fe20003800000 */
[----:B------:R-:W-:-:S02]  /*17190*/  SHF.R.S32.HI R48, RZ, 0x1f, R208 ;  /* 0x0000001fff307819 */ /* 0x000fc400000114d0 */
[----:B------:R-:W-:Y:S01]  /*171a0*/  SHF.R.S32.HI R50, RZ, 0x1f, R202 ;  /* 0x0000001fff327819 */ /* 0x000fe200000114ca */
[----:B--2---:R-:W-:-:S05]  /*171b0*/  IMAD R6, R215, 0x80, R10 ;  /* 0x00000080d7067824 */ /* 0x004fca00078e020a */
[C---:B------:R-:W-:Y:S02]  /*171c0*/  IADD3 R0, R6.reuse, 0x8, RZ ;  /* 0x0000000806007810 */ /* 0x040fe40007ffe0ff */
[-C--:B------:R-:W-:Y:S02]  /*171d0*/  ISETP.GE.OR P1, PT, R6, R51.reuse, P0 ;  /* 0x000000330600720c */ /* 0x080fe40000726670 */
[----:B------:R-:W-:Y:S02]  /*171e0*/  ISETP.GE.OR P0, PT, R0, R51, P0 ;  /* 0x000000330000720c */ /* 0x000fe40000706670 */
[----:B------:R-:W-:-:S04]  /*171f0*/  LOP3.LUT R0, R5, 0x380, RZ, 0xc0, !PT ;  /* 0x0000038005007812 */ /* 0x000fc800078ec0ff */
[----:B------:R-:W-:-:S04]  /*17200*/  SHF.R.U64 R0, R0, 0x3, RZ ;  /* 0x0000000300007819 */ /* 0x000fc800000012ff */
[----:B------:R-:W-:Y:S01]  /*17210*/  LOP3.LUT R40, R0, R5, RZ, 0x3c, !PT ;  /* 0x0000000500287212 */ /* 0x000fe200078e3cff */
[----:B-1----:R-:W-:Y:S04]  /*17220*/  @!P1 ST.E desc[UR60][R20.64], R88 ;  /* 0x0000005814009985 */ /* 0x002fe8000c10193c */
[----:B---3--:R1:W-:Y:S01]  /*17230*/  @!P0 ST.E desc[UR60][R44.64], R89 ;  /* 0x000000592c008985 */ /* 0x0083e2000c10193c */
[----:B------:R-:W-:Y:S02]  /*17240*/  IMAD R0, R3, UR4, RZ ;  /* 0x0000000403007c24 */ /* 0x000fe4000f8e02ff */
[C---:B------:R-:W-:Y:S01]  /*17250*/  IMAD.WIDE.U32 R2, R47.reuse, UR4, RZ ;  /* 0x000000042f027c25 */ /* 0x040fe2000f8e00ff */
[----:B------:R2:W5:Y:S01]  /*17260*/  LD.E.128 R4, desc[UR60][R54.64] ;  /* 0x0000003c36047980 */ /* 0x000562000c101d00 */
[----:B-1----:R-:W1:Y:S02]  /*17270*/  @P2 LDC R45, c[0x0][0xbf0] ;  /* 0x0002fc00ff2d2b82 */ /* 0x002e640000000800 */
[----:B------:R-:W-:Y:S01]  /*17280*/  IMAD R21, R47, UR5, R0 ;  /* 0x000000052f157c24 */ /* 0x000fe2000f8e0200 */
[----:B------:R-:W-:Y:S01]  /*17290*/  ULDC.64 UR4, c[0x0][0xae8] ;  /* 0x0002ba0000047ab9 */ /* 0x000fe20000000a00 */
[----:B------:R-:W-:Y:S01]  /*172a0*/  IMAD R0, R209, 0x20, R216 ;  /* 0x00000020d1007824 */ /* 0x000fe200078e02d8 */
[----:B------:R-:W5:Y:S01]  /*172b0*/  LD.E.128 R8, desc[UR60][R8.64] ;  /* 0x0000003c08087980 */ /* 0x000f62000c101d00 */
[----:B------:R-:W-:-:S02]  /*172c0*/  IMAD.IADD R3, R3, 0x1, R21 ;  /* 0x0000000103037824 */ /* 0x000fc400078e0215 */
[----:B------:R-:W-:Y:S01]  /*172d0*/  IMAD R21, R46, UR4, RZ ;  /* 0x000000042e157c24 */ /* 0x000fe2000f8e02ff */
[----:B------:R-:W5:Y:S01]  /*172e0*/  LD.E.128 R12, desc[UR60][R12.64] ;  /* 0x0000003c0c0c7980 */ /* 0x000f62000c101d00 */
[----:B------:R-:W-:Y:S02]  /*172f0*/  IMAD R44, R215, 0x80, R0 ;  /* 0x00000080d72c7824 */ /* 0x000fe400078e0200 */
[C---:B------:R-:W-:Y:S01]  /*17300*/  IMAD R21, R210.reuse, UR5, R21 ;  /* 0x00000005d2157c24 */ /* 0x040fe2000f8e0215 */
[----:B------:R-:W5:Y:S01]  /*17310*/  LD.E.128 R24, desc[UR60][R24.64] ;  /* 0x0000003c18187980 */ /* 0x000f62000c101d00 */
[----:B------:R-:W-:Y:S01]  /*17320*/  IMAD.WIDE.U32 R2, R210, UR4, R2 ;  /* 0x00000004d2027c25 */ /* 0x000fe2000f8e0002 */
[----:B------:R-:W-:Y:S02]  /*17330*/  ULDC.64 UR4, c[0x0][0xaf0] ;  /* 0x0002bc0000047ab9 */ /* 0x000fe40000000a00 */
[----:B------:R-:W5:Y:S01]  /*17340*/  LD.E.128 R28, desc[UR60][R28.64] ;  /* 0x0000003c1c1c7980 */ /* 0x000f62000c101d00 */
[----:B0-----:R-:W-:Y:S01]  /*17350*/  @P2 IMAD.HI.U32 R0, R44, R53, RZ ;  /* 0x000000352c002227 */ /* 0x001fe200078e00ff */
[----:B------:R-:W-:-:S02]  /*17360*/  IADD3 R3, R3, R21, RZ ;  /* 0x0000001503037210 */ /* 0x000fc40007ffe0ff */
[----:B------:R-:W5:Y:S01]  /*17370*/  LD.E.128 R32, desc[UR60][R32.64] ;  /* 0x0000003c20207980 */ /* 0x000f62000c101d00 */
[----:B------:R-:W-:Y:S02]  /*17380*/  IMAD.MOV.U32 R21, RZ, RZ, R44 ;  /* 0x000000ffff157224 */ /* 0x000fe400078e002c */
[----:B------:R-:W-:Y:S01]  /*17390*/  IMAD R20, R214, UR4, RZ ;  /* 0x00000004d6147c24 */ /* 0x000fe2000f8e02ff */
[----:B-1----:R-:W-:Y:S01]  /*173a0*/  @P2 SHF.R.U32.HI R21, RZ, R45, R0 ;  /* 0x0000002dff152219 */ /* 0x002fe20000011600 */
[C---:B------:R-:W-:Y:S01]  /*173b0*/  IMAD.WIDE.U32 R2, R207.reuse, UR4, R2 ;  /* 0x00000004cf027c25 */ /* 0x040fe2000f8e0002 */
[----:B------:R-:W5:Y:S02]  /*173c0*/  LD.E.128 R36, desc[UR60][R36.64] ;  /* 0x0000003c24247980 */ /* 0x000f64000c101d00 */
[--C-:B------:R-:W-:Y:S01]  /*173d0*/  SHF.R.S32.HI R0, RZ, 0x1f, R21.reuse ;  /* 0x0000001fff007819 */ /* 0x100fe20000011415 */
[----:B------:R-:W-:Y:S01]  /*173e0*/  IMAD R45, R207, UR5, R20 ;  /* 0x00000005cf2d7c24 */ /* 0x000fe2000f8e0214 */
[----:B------:R-:W-:Y:S01]  /*173f0*/  ULDC.64 UR4, c[0x0][0xae0] ;  /* 0x0002b80000047ab9 */ /* 0x000fe20000000a00 */
[----:B------:R-:W-:Y:S01]  /*17400*/  IMAD.MOV R20, RZ, RZ, -R21 ;  /* 0x000000ffff147224 */ /* 0x000fe200078e0a15 */
[----:B------:R-:W5:Y:S01]  /*17410*/  LD.E.128 R40, desc[UR60][R40.64] ;  /* 0x0000003c28287980 */ /* 0x000f62000c101d00 */
[----:B------:R-:W-:Y:S01]  /*17420*/  IMAD.IADD R3, R3, 0x1, R45 ;  /* 0x0000000103037824 */ /* 0x000fe200078e022d */
[----:B------:R-:W-:Y:S01]  /*17430*/  LEA R46, R215, R216, 0x7 ;  /* 0x000000d8d72e7211 */ /* 0x000fe200078e38ff */
[----:B------:R-:W-:Y:S01]  /*17440*/  IMAD R0, R0, UR4, RZ ;  /* 0x0000000400007c24 */ /* 0x000fe2000f8e02ff */
[----:B------:R-:W-:Y:S01]  /*17450*/  @!PT LDS RZ, [RZ] ;  /* 0x00000000fffff984 */ /* 0x000fe20000000800 */
[----:B------:R-:W-:Y:S01]  /*17460*/  @!PT LDS RZ, [RZ] ;  /* 0x00000000fffff984 */ /* 0x000fe20000000800 */
[----:B------:R-:W-:Y:S01]  /*17470*/  @!PT LDS RZ, [RZ] ;  /* 0x00000000fffff984 */ /* 0x000fe20000000800 */
[----:B------:R-:W-:Y:S01]  /*17480*/  @!PT LDS RZ, [RZ] ;  /* 0x00000000fffff984 */ /* 0x000fe20000000800 */
[----:B------:R0:W-:Y:S06]  /*17490*/  MEMBAR.ALL.CTA ;  /* 0x0000000000007992 */ /* 0x0001ec0000008000 */
[----:B0-----:R-:W0:Y:S01]  /*174a0*/  FENCE.VIEW.ASYNC.S ;  /* 0x00000000000073c6 */ /* 0x001e220000000000 */
[----:B------:R-:W-:Y:S01]  /*174b0*/  IMAD R45, R49, R20, R44 ;  /* 0x00000014312d7224 */ /* 0x000fe200078e022c */
[----:B------:R-:W-:Y:S01]  /*174c0*/  ISETP.GE.AND P2, PT, R46, R51, PT ;  /* 0x000000332e00720c */ /* 0x000fe20003f46270 */
[----:B------:R-:W-:-:S02]  /*174d0*/  IMAD R47, R21, UR5, R0 ;  /* 0x00000005152f7c24 */ /* 0x000fc4000f8e0200 */
[----:B------:R-:W-:Y:S01]  /*174e0*/  IMAD.WIDE.U32 R2, R21, UR4, R2 ;  /* 0x0000000415027c25 */ /* 0x000fe2000f8e0002 */
[----:B------:R-:W-:Y:S01]  /*174f0*/  SHF.R.S32.HI R0, RZ, 0x1f, R45 ;  /* 0x0000001fff007819 */ /* 0x000fe2000001142d */
[----:B------:R-:W-:Y:S02]  /*17500*/  ULDC.64 UR4, c[0x0][0xad8] ;  /* 0x0002b60000047ab9 */ /* 0x000fe40000000a00 */
[----:B------:R-:W-:Y:S02]  /*17510*/  IMAD.IADD R3, R3, 0x1, R47 ;  /* 0x0000000103037824 */ /* 0x000fe400078e022f */
[----:B------:R-:W-:Y:S02]  /*17520*/  IMAD R20, R0, UR4, RZ ;  /* 0x0000000400147c24 */ /* 0x000fe4000f8e02ff */
[C---:B------:R-:W-:Y:S02]  /*17530*/  VIADD R0, R46.reuse, 0x20 ;  /* 0x000000202e007836 */ /* 0x040fe40000000000 */
[C---:B------:R-:W-:Y:S01]  /*17540*/  IMAD R21, R45.reuse, UR5, R20 ;  /* 0x000000052d157c24 */ /* 0x040fe2000f8e0214 */
[----:B------:R-:W-:Y:S01]  /*17550*/  IADD3 R20, R46, 0x40, RZ ;  /* 0x000000402e147810 */ /* 0x000fe20007ffe0ff */
[----:B------:R-:W-:Y:S01]  /*17560*/  IMAD.WIDE.U32 R2, R45, UR4, R2 ;  /* 0x000000042d027c25 */ /* 0x000fe2000f8e0002 */
[----:B------:R-:W-:Y:S01]  /*17570*/  ULDC.64 UR4, c[0x0][0xa80] ;  /* 0x0002a00000047ab9 */ /* 0x000fe20000000a00 */
[----:B------:R-:W-:-:S02]  /*17580*/  ISETP.GE.AND P0, PT, R0, R51, PT ;  /* 0x000000330000720c */ /* 0x000fc40003f06270 */
[----:B------:R-:W-:Y:S01]  /*17590*/  IMAD.IADD R3, R3, 0x1, R21 ;  /* 0x0000000103037824 */ /* 0x000fe200078e0215 */
[----:B------:R-:W-:Y:S01]  /*175a0*/  LEA R44, P3, R2, UR4, 0x1 ;  /* 0x00000004022c7c11 */ /* 0x000fe2000f8608ff */
[----:B------:R-:W-:Y:S01]  /*175b0*/  VIADD R0, R18, 0x22820 ;  /* 0x0002282012007836 */ /* 0x000fe20000000000 */
[----:B------:R-:W-:Y:S02]  /*175c0*/  ISETP.GE.AND P1, PT, R20, R51, PT ;  /* 0x000000331400720c */ /* 0x000fe40003f26270 */
[----:B------:R-:W-:Y:S02]  /*175d0*/  LEA.HI.X R45, R2, UR5, R3, 0x1, P3 ;  /* 0x00000005022d7c11 */ /* 0x000fe400098f0c03 */
[----:B------:R-:W-:Y:S01]  /*175e0*/  PRMT R0, RZ, 0x654, R0 ;  /* 0x00000654ff007816 */ /* 0x000fe20000000000 */
[----:B0-----:R2:W0:Y:S03]  /*175f0*/  SHFL.IDX PT, R3, R44, RZ, 0x181f ;  /* 0x00181fff2c037589 */ /* 0x00142600000e0000 */
[----:B------:R2:W-:Y:S01]  /*17600*/  SYNCS.ARRIVE.TRANS64.RED.A1T0 RZ, [R0+URZ], RZ ;  /* 0x000000ff00ff79a7 */ /* 0x0005e2000810043f */
[----:B------:R2:W1:Y:S01]  /*17610*/  SHFL.IDX PT, R21, R45, RZ, 0x181f ;  /* 0x00181fff2d157589 */ /* 0x00046200000e0000 */
[----:B------:R-:W-:Y:S05]  /*17620*/  @P2 BRA `(.L_x_7542) ;  /* 0x0000000000242947 */ /* 0x000fea0003800000 */
[----:B------:R-:W-:Y:S02]  /*17630*/  ULDC UR4, c[0x0][0xac8] ;  /* 0x0002b20000047ab9 */ /* 0x000fe40000000800 */
[----:B------:R-:W-:Y:S02]  /*17640*/  ISETP.GE.AND P2, PT, R202, UR4, PT ;  /* 0x00000004ca007c0c */ /* 0x000fe4000bf46270 */
[----:B------:R-:W-:-:S11]  /*17650*/  ISETP.GE.AND P3, PT, R208, UR4, PT ;  /* 0x00000004d0007c0c */ /* 0x000fd6000bf66270 */
[-C--:B0-----:R-:W-:Y:S02]  /*17660*/  @!P2 LEA R2, P4, R202, R3.reuse, 0x1 ;  /* 0x00000003ca02a211 */ /* 0x081fe400078808ff */
[----:B------:R-:W-:Y:S02]  /*17670*/  @!P3 LEA R20, P5, R208, R3, 0x1 ;  /* 0x00000003d014b211 */ /* 0x000fe400078a08ff */
[-C--:B-1----:R-:W-:Y:S02]  /*17680*/  @!P2 LEA.HI.X R3, R202, R21.reuse, R50, 0x1, P4 ;  /* 0x00000015ca03a211 */ /* 0x082fe400020f0c32 */
[----:B------:R-:W-:-:S03]  /*17690*/  @!P3 LEA.HI.X R21, R208, R21, R48, 0x1, P5 ;  /* 0x00000015d015b211 */ /* 0x000fc600028f0c30 */
[----:B-----5:R3:W-:Y:S04]  /*176a0*/  @!P2 ST.E.128 desc[UR60][R2.64], R4 ;  /* 0x000000040200a985 */ /* 0x0207e8000c101d3c */
[----:B------:R3:W-:Y:S02]  /*176b0*/  @!P3 ST.E.128 desc[UR60][R20.64], R28 ;  /* 0x0000001c1400b985 */ /* 0x0007e4000c101d3c */
.L_x_7542:
[----:B------:R-:W-:Y:S05]  /*176c0*/  BSYNC B1 ;  /* 0x0000000000017941 */ /* 0x000fea0003800000 */
.L_x_7541:
[----:B---3-5:R3:W4:Y:S01]  /*176d0*/  SHFL.IDX PT, R5, R45, 0x1, 0x181f ;  /* 0x00381f002d057f89 */ /* 0x02872200000e0000 */
[----:B------:R-:W-:Y:S03]  /*176e0*/  BSSY B1, `(.L_x_7543) ;  /* 0x000000c000017945 */ /* 0x000fe60003800000 */
[----:B0-----:R3:W0:Y:S01]  /*176f0*/  SHFL.IDX PT, R3, R44, 0x1, 0x181f ;  /* 0x00381f002c037f89 */ /* 0x00162200000e0000 */
[----:B------:R-:W-:Y:S05]  /*17700*/  @P0 BRA `(.L_x_7544) ;  /* 0x0000000000240947 */ /* 0x000fea0003800000 */
[----:B------:R-:W-:Y:S02]  /*17710*/  ULDC UR4, c[0x0][0xac8] ;  /* 0x0002b20000047ab9 */ /* 0x000fe40000000800 */
[----:B------:R-:W-:Y:S02]  /*17720*/  ISETP.GE.AND P3, PT, R202, UR4, PT ;  /* 0x00000004ca007c0c */ /* 0x000fe4000bf66270 */
[----:B------:R-:W-:-:S11]  /*17730*/  ISETP.GE.AND P4, PT, R208, UR4, PT ;  /* 0x00000004d0007c0c */ /* 0x000fd6000bf86270 */
[-C--:B0-----:R-:W-:Y:S02]  /*17740*/  @!P3 LEA R2, P0, R202, R3.reuse, 0x1 ;  /* 0x00000003ca02b211 */ /* 0x081fe400078008ff */
[----:B------:R-:W-:Y:S02]  /*17750*/  @!P4 LEA R4, P2, R208, R3, 0x1 ;  /* 0x00000003d004c211 */ /* 0x000fe400078408ff */
[-C--:B----4-:R-:W-:Y:S02]  /*17760*/  @!P3 LEA.HI.X R3, R202, R5.reuse, R50, 0x1, P0 ;  /* 0x00000005ca03b211 */ /* 0x090fe400000f0c32 */
[----:B------:R-:W-:-:S03]  /*17770*/  @!P4 LEA.HI.X R5, R208, R5, R48, 0x1, P2 ;  /* 0x00000005d005c211 */ /* 0x000fc600010f0c30 */
[----:B------:R0:W-:Y:S04]  /*17780*/  @!P3 ST.E.128 desc[UR60][R2.64], R8 ;  /* 0x000000080200b985 */ /* 0x0001e8000c101d3c */
[----:B------:R0:W-:Y:S02]  /*17790*/  @!P4 ST.E.128 desc[UR60][R4.64], R32 ;  /* 0x000000200400c985 */ /* 0x0001e4000c101d3c */
.L_x_7544:
[----:B------:R-:W-:Y:S05]  /*177a0*/  BSYNC B1 ;  /* 0x0000000000017941 */ /* 0x000fea0003800000 */
.L_x_7543:
[----:B0---4-:R0:W4:Y:S01]  /*177b0*/  SHFL.IDX PT, R5, R45, 0x2, 0x181f ;  /* 0x00581f002d057f89 */ /* 0x01112200000e0000 */
[----:B------:R-:W-:Y:S03]  /*177c0*/  BSSY B1, `(.L_x_7545) ;  /* 0x000000c000017945 */ /* 0x000fe60003800000 */
[----:B------:R0:W0:Y:S01]  /*177d0*/  SHFL.IDX PT, R3, R44, 0x2, 0x181f ;  /* 0x00581f002c037f89 */ /* 0x00002200000e0000 */
        /* <DEDUP_REMOVED lines=10> */
.L_x_7546:
[----:B------:R-:W-:Y:S05]  /*17880*/  BSYNC B1 ;  /* 0x0000000000017941 */ /* 0x000fea0003800000 */
.L_x_7545:
[----:B--2---:R-:W-:Y:S01]  /*17890*/  VIADD R0, R46, 0x60 ;  /* 0x000000602e007836 */ /* 0x004fe20000000000 */
[----:B0--3--:R-:W2:Y:S04]  /*178a0*/  SHFL.IDX PT, R45, R45, 0x3, 0x181f ;  /* 0x00781f002d2d7f89 */ /* 0x009ea800000e0000 */
[----:B------:R-:W-:Y:S01]  /*178b0*/  ISETP.GE.AND P0, PT, R0, R51, PT ;  /* 0x000000330000720c */ /* 0x000fe20003f06270 */
[----:B----4-:R3:W4:-:S12]  /*178c0*/  SHFL.IDX PT, R5, R44, 0x3, 0x181f ;  /* 0x00781f002c057f89 */ /* 0x01071800000e0000 */
[----:B---3--:R-:W-:Y:S05]  /*178d0*/  @P0 BRA `(.L_x_7547) ;  /* 0x0000000c00240947 */ /* 0x008fea0003800000 */
[----:B------:R-:W-:Y:S02]  /*178e0*/  ULDC UR4, c[0x0][0xac8] ;  /* 0x0002b20000047ab9 */ /* 0x000fe40000000800 */
[----:B------:R-:W-:-:S13]  /*178f0*/  ISETP.GE.AND P1, PT, R202, UR4, PT ;  /* 0x00000004ca007c0c */ /* 0x000fda000bf26270 */
[----:B----4-:R-:W-:-:S04]  /*17900*/  @!P1 LEA R2, P0, R202, R5, 0x1 ;  /* 0x00000005ca029211 */ /* 0x010fc800078008ff */
[----:B--2---:R-:W-:Y:S02]  /*17910*/  @!P1 LEA.HI.X R3, R202, R45, R50, 0x1, P0 ;  /* 0x0000002dca039211 */ /* 0x004fe400000f0c32 */
[----:B------:R-:W-:-:S03]  /*17920*/  ISETP.GE.AND P0, PT, R208, UR4, PT ;  /* 0x00000004d0007c0c */ /* 0x000fc6000bf06270 */
[----:B------:R3:W-:Y:S10]  /*17930*/  @!P1 ST.E.128 desc[UR60][R2.64], R24 ;  /* 0x0000001802009985 */ /* 0x0007f4000c101d3c */
[----:B------:R-:W-:Y:S05]  /*17940*/  @P0 BRA `(.L_x_7547) ;  /* 0x0000000c00080947 */ /* 0x000fea0003800000 */
[----:B---3--:R-:W-:-:S04]  /*17950*/  LEA R2, P0, R208, R5, 0x1 ;  /* 0x00000005d0027211 */ /* 0x008fc800078008ff */
[----:B------:R-:W-:-:S05]  /*17960*/  LEA.HI.X R3, R208, R45, R48, 0x1, P0 ;  /* 0x0000002dd0037211 */ /* 0x000fca00000f0c30 */
[----:B------:R0:W-:Y:S01]  /*17970*/  ST.E.128 desc[UR60][R2.64], R40 ;  /* 0x0000002802007985 */ /* 0x0001e2000c101d3c */
[----:B------:R-:W-:Y:S05]  /*17980*/  BRA `(.L_x_7547) ;  /* 0x0000000800f87947 */ /* 0x000fea0003800000 */
.L_x_7538:
[----:B------:R-:W-:Y:S01]  /*17990*/  ULDC.64 UR4, c[0x0][0xc00] ;  /* 0x0003000000047ab9 */ /* 0x000fe20000000a00 */
[----:B------:R-:W-:Y:S01]  /*179a0*/  IMAD.MOV.U32 R0, RZ, RZ, RZ ;  /* 0x000000ffff007224 */ /* 0x000fe200078e00ff */
[----:B------:R-:W-:Y:S01]  /*179b0*/  ISETP.NE.U32.AND P0, PT, RZ, UR4, PT ;  /* 0x00000004ff007c0c */ /* 0x000fe2000bf05070 */
[----:B------:R-:W2:Y:S01]  /*179c0*/  LDC R21, c[0x0][0xbe8] ;  /* 0x0002fa00ff157b82 */ /* 0x000ea20000000800 */
[----:B------:R-:W-:Y:S02]  /*179d0*/  IADD3 R2, P1, R211, UR4, RZ ;  /* 0x00000004d3027c10 */ /* 0x000fe4000ff3e0ff */
[----:B------:R-:W-:Y:S02]  /*179e0*/  ISETP.NE.AND.EX P0, PT, RZ, UR5, PT, P0 ;  /* 0x00000005ff007c0c */ /* 0x000fe4000bf05300 */
[----:B------:R-:W-:Y:S01]  /*179f0*/  IADD3.X R3, R212, UR5, RZ, P1, !PT ;  /* 0x00000005d4037c10 */ /* 0x000fe20008ffe4ff */
[----:B------:R-:W-:Y:S02]  /*17a00*/  ULDC.64 UR4, c[0x0][0xc08] ;  /* 0x0003020000047ab9 */ /* 0x000fe40000000a00 */
[----:B------:R-:W-:-:S04]  /*17a10*/  ISETP.NE.U32.AND P1, PT, RZ, UR4, PT ;  /* 0x00000004ff007c0c */ /* 0x000fc8000bf25070 */
[----:B------:R-:W-:-:S04]  /*17a20*/  ISETP.NE.AND.EX P1, PT, RZ, UR5, PT, P1 ;  /* 0x00000005ff007c0c */ /* 0x000fc8000bf25310 */
[----:B------:R3:W5:Y:S01]  /*17a30*/  @P0 LDG.E R0, desc[UR60][R2.64] ;  /* 0x0000003c02000981 */ /* 0x000762000c1e1900 */
[----:B------:R-:W4:Y:S08]  /*17a40*/  S2R R7, SR_TID.X ;  /* 0x0000000000077919 */ /* 0x000f300000002100 */
[----:B------:R-:W-:Y:S01]  /*17a50*/  @P1 IADD3 R4, P2, R211, UR4, RZ ;  /* 0x00000004d3041c10 */ /* 0x000fe2000ff5e0ff */
[----:B------:R-:W-:-:S02]  /*17a60*/  ULDC UR4, c[0x0][0xa88] ;  /* 0x0002a20000047ab9 */ /* 0x000fc40000000800 */
[----:B------:R-:W-:Y:S02]  /*17a70*/  MOV R6, UR4 ;  /* 0x0000000400067c02 */ /* 0x000fe40008000f00 */
[----:B------:R-:W-:-:S05]  /*17a80*/  @P1 IADD3.X R5, R212, UR5, RZ, P2, !PT ;  /* 0x00000005d4051c10 */ /* 0x000fca00097fe4ff */
[----:B------:R3:W5:Y:S01]  /*17a90*/  @P1 LDG.E R6, desc[UR60][R4.64] ;  /* 0x0000003c04061981 */ /* 0x000762000c1e1900 */
[----:B--2---:R-:W-:-:S13]  /*17aa0*/  ISETP.NE.AND P2, PT, R21, 0x1, PT ;  /* 0x000000011500780c */ /* 0x004fda0003f45270 */
[----:B------:R-:W2:Y:S01]  /*17ab0*/  @P2 LDC R12, c[0x0][0xbec] ;  /* 0x0002fb00ff0c2b82 */ /* 0x000ea20000000800 */
[----:B----4-:R-:W-:-:S07]  /*17ac0*/  VIADD R7, R7, 0xffffff80 ;  /* 0xffffff8007077836 */ /* 0x010fce0000000000 */
[----:B------:R-:W4:Y:S01]  /*17ad0*/  @P2 LDC R25, c[0x0][0xbf0] ;  /* 0x0002fc00ff192b82 */ /* 0x000f220000000800 */
[----:B------:R-:W-:Y:S01]  /*17ae0*/  ISETP.GE.AND P3, PT, R7, 0x80, PT ;  /* 0x000000800700780c */ /* 0x000fe20003f66270 */
[----:B---3--:R-:W-:-:S12]  /*17af0*/  @P1 BRA `(.L_x_7548) ;  /* 0x0000000000101947 */ /* 0x008fd80003800000 */
[----:B------:R-:W-:Y:S05]  /*17b00*/  @!P0 BRA `(.L_x_7548) ;  /* 0x00000000000c8947 */ /* 0x000fea0003800000 */
[----:B------:R-:W3:Y:S04]  /*17b10*/  LDG.E R5, desc[UR60][R2.64] ;  /* 0x0000003c02057981 */ /* 0x000ee8000c1e1900 */
[----:B-----5:R-:W3:Y:S02]  /*17b20*/  LDG.E R6, desc[UR60][R2.64+0x4] ;  /* 0x0000043c02067981 */ /* 0x020ee4000c1e1900 */
[----:B---3--:R-:W-:-:S07]  /*17b30*/  IMAD.IADD R6, R6, 0x1, -R5 ;  /* 0x0000000106067824 */ /* 0x008fce00078e0a05 */
.L_x_7548:
[----:B------:R-:W-:Y:S01]  /*17b40*/  BSSY B1, `(.L_x_7549) ;  /* 0x000002e000017945 */ /* 0x000fe20003800000 */
[----:B------:R-:W-:Y:S02]  /*17b50*/  SHF.R.S32.HI R10, RZ, 0x1f, R210 ;  /* 0x0000001fff0a7819 */ /* 0x000fe400000114d2 */
[----:B------:R-:W-:Y:S02]  /*17b60*/  SEL R207, R207, RZ, !P0 ;  /* 0x000000ffcfcf7207 */ /* 0x000fe40004000000 */
[----:B------:R-:W-:Y:S02]  /*17b70*/  SEL R214, R214, RZ, !P0 ;  /* 0x000000ffd6d67207 */ /* 0x000fe40004000000 */
[----:B-----5:R-:W-:Y:S01]  /*17b80*/  SHF.R.S32.HI R11, RZ, 0x1f, R0 ;  /* 0x0000001fff0b7819 */ /* 0x020fe20000011400 */
[----:B------:R-:W-:Y:S06]  /*17b90*/  @P3 BRA `(.L_x_7550) ;  /* 0x0000000000a03947 */ /* 0x000fec0003800000 */
[----:B------:R-:W3:Y:S01]  /*17ba0*/  S2R R2, SR_TID.X ;  /* 0x0000000000027919 */ /* 0x000ee20000002100 */
[----:B------:R-:W5:Y:S02]  /*17bb0*/  LDC R9, c[0x0][0xbe8] ;  /* 0x0002fa00ff097b82 */ /* 0x000f640000000800 */
[----:B-----5:R-:W-:Y:S02]  /*17bc0*/  IMAD R3, R6, R9, RZ ;  /* 0x0000000906037224 */ /* 0x020fe400078e02ff */
[----:B---3--:R-:W-:-:S05]  /*17bd0*/  IMAD R2, R215, 0x80, R2 ;  /* 0x00000080d7027824 */ /* 0x008fca00078e0202 */
[----:B------:R-:W-:-:S04]  /*17be0*/  IADD3 R8, R2, -0x80, RZ ;  /* 0xffffff8002087810 */ /* 0x000fc80007ffe0ff */
        /* <DEDUP_REMOVED lines=9> */
[----:B------:R-:W3:Y:S01]  /*17c80*/  @P0 LDC R13, c[0x0][0xbec] ;  /* 0x0002fb00ff0d0b82 */ /* 0x000ee20000000800 */
[----:B------:R-:W-:Y:S01]  /*17c90*/  IMAD R7, R210, UR5, R7 ;  /* 0x00000005d2077c24 */ /* 0x000fe2000f8e0207 */
[----:B------:R-:W-:-:S04]  /*17ca0*/  ULDC.64 UR4, c[0x0][0xb98] ;  /* 0x0002e60000047ab9 */ /* 0x000fc80000000a00 */
[----:B------:R-:W-:Y:S02]  /*17cb0*/  IADD3 R3, R3, R7, RZ ;  /* 0x0000000703037210 */ /* 0x000fe40007ffe0ff */
[----:B------:R-:W5:Y:S01]  /*17cc0*/  @P0 LDC R15, c[0x0][0xbf0] ;  /* 0x0002fc00ff0f0b82 */ /* 0x000f620000000800 */
[----:B------:R-:W-:-:S04]  /*17cd0*/  IMAD.WIDE.U32 R2, R207, UR4, R2 ;  /* 0x00000004cf027c25 */ /* 0x000fc8000f8e0002 */
[----:B---3--:R-:W-:-:S05]  /*17ce0*/  @P0 IMAD.HI.U32 R4, R8, R13, RZ ;  /* 0x0000000d08040227 */ /* 0x008fca00078e00ff */
[----:B-----5:R-:W-:Y:S01]  /*17cf0*/  @P0 SHF.R.U32.HI R5, RZ, R15, R4 ;  /* 0x0000000fff050219 */ /* 0x020fe20000011604 */
        /* <DEDUP_REMOVED lines=18> */
.L_x_7550:
[----:B------:R-:W-:Y:S05]  /*17e20*/  BSYNC B1 ;  /* 0x0000000000017941 */ /* 0x000fea0003800000 */
.L_x_7549:
[----:B------:R-:W-:Y:S02]  /*17e30*/  ULDC.64 UR4, c[0x0][0xaa0] ;  /* 0x0002a80000047ab9 */ /* 0x000fe40000000a00 */
[----:B---3--:R-:W-:-:S04]  /*17e40*/  IMAD R3, R11, UR4, RZ ;  /* 0x000000040b037c24 */ /* 0x008fc8000f8e02ff */
[C---:B------:R-:W-:Y:S02]  /*17e50*/  IMAD R5, R0.reuse, UR5, R3 ;  /* 0x0000000500057c24 */ /* 0x040fe4000f8e0203 */
[----:B------:R-:W-:Y:S01]  /*17e60*/  IMAD.WIDE.U32 R2, R0, UR4, RZ ;  /* 0x0000000400027c25 */ /* 0x000fe2000f8e00ff */
[----:B------:R-:W-:Y:S01]  /*17e70*/  LEA R0, R209, R216, 0x5 ;  /* 0x000000d8d1007211 */ /* 0x000fe200078e28ff */
[----:B------:R-:W-:Y:S02]  /*17e80*/  ULDC.64 UR4, c[0x0][0xae8] ;  /* 0x0002ba0000047ab9 */ /* 0x000fe40000000a00 */
[----:B------:R-:W-:Y:S02]  /*17e90*/  IMAD.IADD R3, R3, 0x1, R5 ;  /* 0x0000000103037824 */ /* 0x000fe400078e0205 */
[----:B------:R-:W-:Y:S02]  /*17ea0*/  IMAD R7, R10, UR4, RZ ;  /* 0x000000040a077c24 */ /* 0x000fe4000f8e02ff */
[----:B------:R-:W-:-:S02]  /*17eb0*/  IMAD R9, R215, 0x80, R0 ;  /* 0x00000080d7097824 */ /* 0x000fc400078e0200 */
[C---:B------:R-:W-:Y:S02]  /*17ec0*/  IMAD R7, R210.reuse, UR5, R7 ;  /* 0x00000005d2077c24 */ /* 0x040fe4000f8e0207 */
[----:B------:R-:W-:Y:S01]  /*17ed0*/  IMAD.WIDE.U32 R2, R210, UR4, R2 ;  /* 0x00000004d2027c25 */ /* 0x000fe2000f8e0002 */
[----:B------:R-:W-:-:S03]  /*17ee0*/  ULDC.64 UR4, c[0x0][0xaf0] ;  /* 0x0002bc0000047ab9 */ /* 0x000fc60000000a00 */
[----:B--2---:R-:W-:Y:S01]  /*17ef0*/  @P2 IMAD.HI.U32 R0, R9, R12, RZ ;  /* 0x0000000c09002227 */ /* 0x004fe200078e00ff */
[----:B------:R-:W-:-:S03]  /*17f00*/  IADD3 R3, R3, R7, RZ ;  /* 0x0000000703037210 */ /* 0x000fc60007ffe0ff */
[----:B------:R-:W-:Y:S01]  /*17f10*/  IMAD.MOV.U32 R5, RZ, RZ, R9 ;  /* 0x000000ffff057224 */ /* 0x000fe200078e0009 */
[----:B----4-:R-:W-:Y:S01]  /*17f20*/  @P2 SHF.R.U32.HI R5, RZ, R25, R0 ;  /* 0x00000019ff052219 */ /* 0x010fe20000011600 */
[----:B------:R-:W-:Y:S02]  /*17f30*/  IMAD R4, R214, UR4, RZ ;  /* 0x00000004d6047c24 */ /* 0x000fe4000f8e02ff */
[----:B------:R-:W-:Y:S01]  /*17f40*/  IMAD.WIDE.U32 R2, R207, UR4, R2 ;  /* 0x00000004cf027c25 */ /* 0x000fe2000f8e0002 */
[----:B------:R-:W-:-:S03]  /*17f50*/  SHF.R.S32.HI R0, RZ, 0x1f, R5 ;  /* 0x0000001fff007819 */ /* 0x000fc60000011405 */
[----:B------:R-:W-:Y:S01]  /*17f60*/  IMAD R7, R207, UR5, R4 ;  /* 0x00000005cf077c24 */ /* 0x000fe2000f8e0204 */
[----:B------:R-:W-:Y:S01]  /*17f70*/  ULDC.64 UR4, c[0x0][0xae0] ;  /* 0x0002b80000047ab9 */ /* 0x000fe20000000a00 */
[----:B------:R-:W-:Y:S02]  /*17f80*/  IMAD.MOV R4, RZ, RZ, -R5 ;  /* 0x000000ffff047224 */ /* 0x000fe400078e0a05 */
[----:B------:R-:W-:Y:S02]  /*17f90*/  IMAD.IADD R3, R3, 0x1, R7 ;  /* 0x0000000103037824 */ /* 0x000fe400078e0207 */
[----:B------:R-:W-:Y:S02]  /*17fa0*/  IMAD R0, R0, UR4, RZ ;  /* 0x0000000400007c24 */ /* 0x000fe4000f8e02ff */
[----:B------:R-:W-:Y:S02]  /*17fb0*/  IMAD R7, R21, R4, R9 ;  /* 0x0000000415077224 */ /* 0x000fe400078e0209 */
[----:B------:R-:W-:-:S02]  /*17fc0*/  IMAD R9, R5, UR5, R0 ;  /* 0x0000000505097c24 */ /* 0x000fc4000f8e0200 */
[----:B------:R-:W-:Y:S01]  /*17fd0*/  IMAD.WIDE.U32 R2, R5, UR4, R2 ;  /* 0x0000000405027c25 */ /* 0x000fe2000f8e0002 */
[----:B------:R-:W-:Y:S01]  /*17fe0*/  SHF.R.S32.HI R0, RZ, 0x1f, R7 ;  /* 0x0000001fff007819 */ /* 0x000fe20000011407 */
[----:B------:R-:W-:Y:S02]  /*17ff0*/  ULDC.64 UR4, c[0x0][0xad8] ;  /* 0x0002b60000047ab9 */ /* 0x000fe40000000a00 */
[----:B------:R-:W-:Y:S02]  /*18000*/  IMAD.IADD R3, R3, 0x1, R9 ;  /* 0x0000000103037824 */ /* 0x000fe400078e0209 */
[----:B------:R-:W-:Y:S02]  /*18010*/  IMAD R0, R0, UR4, RZ ;  /* 0x0000000400007c24 */ /* 0x000fe4000f8e02ff */
[----:B------:R-:W-:-:S04]  /*18020*/  IMAD.WIDE.U32 R2, R7, UR4, R2 ;  /* 0x0000000407027c25 */ /* 0x000fc8000f8e0002 */
[----:B------:R-:W-:Y:S01]  /*18030*/  IMAD R7, R7, UR5, R0 ;  /* 0x0000000507077c24 */ /* 0x000fe2000f8e0200 */
[----:B------:R-:W-:Y:S02]  /*18040*/  ULDC.64 UR4, c[0x0][0xa80] ;  /* 0x0002a00000047ab9 */ /* 0x000fe40000000a00 */
[----:B------:R-:W-:Y:S01]  /*18050*/  LEA R0, P0, R2, UR4, 0x1 ;  /* 0x0000000402007c11 */ /* 0x000fe2000f8008ff */
[----:B------:R-:W-:Y:S01]  /*18060*/  UMOV UR4, 0xffffffff ;  /* 0xffffffff00047882 */ /* 0x000fe20000000000 */
[----:B------:R-:W-:-:S04]  /*18070*/  IADD3 R3, R3, R7, RZ ;  /* 0x0000000703037210 */ /* 0x000fc80007ffe0ff */
[----:B------:R-:W-:Y:S01]  /*18080*/  LEA.HI.X R2, R2, UR5, R3, 0x1, P0 ;  /* 0x0000000502027c11 */ /* 0x000fe200080f0c03 */
[----:B------:R-:W-:Y:S06]  /*18090*/  BRA.DIV UR4, `(.L_x_7551) ;  /* 0x000000a204e87947 */ /* 0x000fec000b800000 */
[----:B------:R2:W3:Y:S04]  /*180a0*/  SHFL.IDX PT, R3, R2, RZ, 0x181f ;  /* 0x00181fff02037589 */ /* 0x0004e800000e0000 */
[----:B------:R2:W4:Y:S02]  /*180b0*/  SHFL.IDX PT, R14, R0, RZ, 0x181f ;  /* 0x00181fff000e7589 */ /* 0x00052400000e0000 */
.L_x_7786:
[----:B------:R-:W-:Y:S01]  /*180c0*/  IMAD R21, R6, R21, RZ ;  /* 0x0000001506157224 */ /* 0x000fe200078e02ff */
[----:B------:R-:W-:Y:S01]  /*180d0*/  BSSY B1, `(.L_x_7552) ;  /* 0x000000f000017945 */ /* 0x000fe20003800000 */
[----:B------:R-:W-:-:S05]  /*180e0*/  IMAD R6, R215, 0x80, R216 ;  /* 0x00000080d7067824 */ /* 0x000fca00078e02d8 */
[----:B------:R-:W-:-:S13]  /*180f0*/  ISETP.GE.AND P0, PT, R6, R21, PT ;  /* 0x000000150600720c */ /* 0x000fda0003f06270 */
[----:B------:R-:W-:Y:S05]  /*18100*/  @P0 BRA `(.L_x_7553) ;  /* 0x00000000002c0947 */ /* 0x000fea0003800000 */
[----:B------:R-:W-:Y:S01]  /*18110*/  ULDC UR4, c[0x0][0xac8] ;  /* 0x0002b20000047ab9 */ /* 0x000fe20000000800 */
[----:B------:R-:W-:Y:S02]  /*18120*/  SHF.R.S32.HI R8, RZ, 0x1f, R202 ;  /* 0x0000001fff087819 */ /* 0x000fe400000114ca */
[----:B------:R-:W-:Y:S02]  /*18130*/  ISETP.GE.AND P2, PT, R202, UR4, PT ;  /* 0x00000004ca007c0c */ /* 0x000fe4000bf46270 */
[----:B------:R-:W-:Y:S02]  /*18140*/  ISETP.GE.AND P3, PT, R208, UR4, PT ;  /* 0x00000004d0007c0c */ /* 0x000fe4000bf66270 */
[----:B------:R-:W-:-:S09]  /*18150*/  SHF.R.S32.HI R7, RZ, 0x1f, R208 ;  /* 0x0000001fff077819 */ /* 0x000fd200000114d0 */
[-C--:B----4-:R-:W-:Y:S02]  /*18160*/  @!P2 LEA R4, P0, R202, R14.reuse, 0x1 ;  /* 0x0000000eca04a211 */ /* 0x090fe400078008ff */
[----:B------:R-:W-:Y:S02]  /*18170*/  @!P3 LEA R14, P1, R208, R14, 0x1 ;  /* 0x0000000ed00eb211 */ /* 0x000fe400078208ff */
[-C--:B---3--:R-:W-:Y:S02]  /*18180*/  @!P2 LEA.HI.X R5, R202, R3.reuse, R8, 0x1, P0 ;  /* 0x00000003ca05a211 */ /* 0x088fe400000f0c08 */
[----:B------:R-:W-:-:S03]  /*18190*/  @!P3 LEA.HI.X R15, R208, R3, R7, 0x1, P1 ;  /* 0x00000003d00fb211 */ /* 0x000fc600008f0c07 */
[----:B------:R3:W-:Y:S04]  /*181a0*/  @!P2 ST.E.128 desc[UR60][R4.64], RZ ;  /* 0x000000ff0400a985 */ /* 0x0007e8000c101d3c */
[----:B------:R3:W-:Y:S02]  /*181b0*/  @!P3 ST.E.128 desc[UR60][R14.64], RZ ;  /* 0x000000ff0e00b985 */ /* 0x0007e4000c101d3c */
.L_x_7553:
[----:B------:R-:W-:Y:S05]  /*181c0*/  BSYNC B1 ;  /* 0x0000000000017941 */ /* 0x000fea0003800000 */
.L_x_7552:
[----:B------:R-:W-:-:S03]  /*181d0*/  UMOV UR4, 0xffffffff ;  /* 0xffffffff00047882 */ /* 0x000fc60000000000 */
[----:B------:R-:W-:Y:S05]  /*181e0*/  BRA.DIV UR4, `(.L_x_7554) ;  /* 0x000000a204c87947 */ /* 0x000fea000b800000 */
[----:B---3--:R3:W0:Y:S04]  /*181f0*/  SHFL.IDX PT, R3, R2, 0x1, 0x181f ;  /* 0x00381f0002037f89 */ /* 0x00862800000e0000 */
[----:B----4-:R3:W4:Y:S02]  /*18200*/  SHFL.IDX PT, R14, R0, 0x1, 0x181f ;  /* 0x00381f00000e7f89 */ /* 0x01072400000e0000 */
.L_x_7790:
[----:B------:R-:W-:Y:S01]  /*18210*/  VIADD R4, R6, 0x20 ;  /* 0x0000002006047836 */ /* 0x000fe20000000000 */
[----:B------:R-:W-:Y:S04]  /*18220*/  BSSY B1, `(.L_x_7555) ;  /* 0x000000e000017945 */ /* 0x000fe80003800000 */
        /* <DEDUP_REMOVED lines=9> */
[-C--:B0-----:R-:W-:Y:S02]  /*182c0*/  @!P2 LEA.HI.X R5, R202, R3.reuse, R8, 0x1, P0 ;  /* 0x00000003ca05a211 */ /* 0x081fe400000f0c08 */
[----:B------:R-:W-:-:S03]  /*182d0*/  @!P3 LEA.HI.X R15, R208, R3, R7, 0x1, P1 ;  /* 0x00000003d00fb211 */ /* 0x000fc600008f0c07 */
[----:B------:R0:W-:Y:S04]  /*182e0*/  @!P2 ST.E.128 desc[UR60][R4.64], RZ ;  /* 0x000000ff0400a985 */ /* 0x0001e8000c101d3c */
[----:B------:R0:W-:Y:S02]  /*182f0*/  @!P3 ST.E.128 desc[UR60][R14.64], RZ ;  /* 0x000000ff0e00b985 */ /* 0x0001e4000c101d3c */
.L_x_7556:
[----:B------:R-:W-:Y:S05]  /*18300*/  BSYNC B1 ;  /* 0x0000000000017941 */ /* 0x000fea0003800000 */
.L_x_7555:
[----:B------:R-:W-:-:S03]  /*18310*/  UMOV UR4, 0xffffffff ;  /* 0xffffffff00047882 */ /* 0x000fc60000000000 */
[----:B------:R-:W-:Y:S05]  /*18320*/  BRA.DIV UR4, `(.L_x_7557) ;  /* 0x000000a204c07947 */ /* 0x000fea000b800000 */
[----:B0-----:R0:W0:Y:S04]  /*18330*/  SHFL.IDX PT, R3, R2, 0x2, 0x181f ;  /* 0x00581f0002037f89 */ /* 0x00102800000e0000 */
[----:B----4-:R4:W0:Y:S02]  /*18340*/  SHFL.IDX PT, R14, R0, 0x2, 0x181f ;  /* 0x00581f00000e7f89 */ /* 0x01082400000e0000 */
.L_x_7794:
        /* <DEDUP_REMOVED lines=9> */
[-C--:B0-----:R-:W-:Y:S02]  /*183e0*/  @!P2 LEA R4, P0, R202, R14.reuse, 0x1 ;  /* 0x0000000eca04a211 */ /* 0x081fe400078008ff */
[----:B------:R-:W-:Y:S02]  /*183f0*/  @!P3 LEA R14, P1, R208, R14, 0x1 ;  /* 0x0000000ed00eb211 */ /* 0x000fe400078208ff */
[-C--:B------:R-:W-:Y:S02]  /*18400*/  @!P2 LEA.HI.X R5, R202, R3.reuse, R8, 0x1, P0 ;  /* 0x00000003ca05a211 */ /* 0x080fe400000f0c08 */
[----:B------:R-:W-:-:S03]  /*18410*/  @!P3 LEA.HI.X R15, R208, R3, R7, 0x1, P1 ;  /* 0x00000003d00fb211 */ /* 0x000fc600008f0c07 */
[----:B------:R0:W-:Y:S04]  /*18420*/  @!P2 ST.E.128 desc[UR60][R4.64], RZ ;  /* 0x000000ff0400a985 */ /* 0x0001e8000c101d3c */
[----:B------:R0:W-:Y:S02]  /*18430*/  @!P3 ST.E.128 desc[UR60][R14.64], RZ ;  /* 0x000000ff0e00b985 */ /* 0x0001e4000c101d3c */
.L_x_7559:
[----:B------:R-:W-:Y:S05]  /*18440*/  BSYNC B1 ;  /* 0x0000000000017941 */ /* 0x000fea0003800000 */
.L_x_7558:
[----:B------:R-:W-:-:S03]  /*18450*/  UMOV UR4, 0xffffffff ;  /* 0xffffffff00047882 */ /* 0x000fc60000000000 */
[----:B------:R-:W-:Y:S05]  /*18460*/  BRA.DIV UR4, `(.L_x_7560) ;  /* 0x000000a204b87947 */ /* 0x000fea000b800000 */
[----:B0-----:R0:W0:Y:S04]  /*18470*/  SHFL.IDX PT, R3, R2, 0x3, 0x181f ;  /* 0x00781f0002037f89 */ /* 0x00102800000e0000 */
[----:B------:R0:W0:Y:S02]  /*18480*/  SHFL.IDX PT, R14, R0, 0x3, 0x181f ;  /* 0x00781f00000e7f89 */ /* 0x00002400000e0000 */
.L_x_7798:
[----:B0-234-:R-:W-:-:S04]  /*18490*/  IADD3 R0, R6, 0x60, RZ ;  /* 0x0000006006007810 */ /* 0x01dfc80007ffe0ff */
[----:B------:R-:W-:-:S13]  /*184a0*/  ISETP.GE.AND P0, PT, R0, R21, PT ;  /* 0x000000150000720c */ /* 0x000fda0003f06270 */
[----:B------:R-:W-:Y:S05]  /*184b0*/  @P0 BRA `(.L_x_7547) ;  /* 0x00000000002c0947 */ /* 0x000fea0003800000 */
[----:B------:R-:W-:Y:S01]  /*184c0*/  ULDC UR4, c[0x0][0xac8] ;  /* 0x0002b20000047ab9 */ /* 0x000fe20000000800 */
[----:B------:R-:W-:Y:S02]  /*184d0*/  SHF.R.S32.HI R7, RZ, 0x1f, R202 ;  /* 0x0000001fff077819 */ /* 0x000fe400000114ca */
[----:B------:R-:W-:Y:S02]  /*184e0*/  ISETP.GE.AND P2, PT, R202, UR4, PT ;  /* 0x00000004ca007c0c */ /* 0x000fe4000bf46270 */
[----:B------:R-:W-:Y:S02]  /*184f0*/  ISETP.GE.AND P3, PT, R208, UR4, PT ;  /* 0x00000004d0007c0c */ /* 0x000fe4000bf66270 */
[----:B------:R-:W-:-:S09]  /*18500*/  SHF.R.S32.HI R2, RZ, 0x1f, R208 ;  /* 0x0000001fff027819 */ /* 0x000fd200000114d0 */
[-C--:B------:R-:W-:Y:S02]  /*18510*/  @!P2 LEA R4, P0, R202, R14.reuse, 0x1 ;  /* 0x0000000eca04a211 */ /* 0x080fe400078008ff */
[----:B------:R-:W-:Y:S02]  /*18520*/  @!P3 LEA R14, P1, R208, R14, 0x1 ;  /* 0x0000000ed00eb211 */ /* 0x000fe400078208ff */
[-C--:B------:R-:W-:Y:S02]  /*18530*/  @!P2 LEA.HI.X R5, R202, R3.reuse, R7, 0x1, P0 ;  /* 0x00000003ca05a211 */ /* 0x080fe400000f0c07 */
[----:B------:R-:W-:-:S03]  /*18540*/  @!P3 LEA.HI.X R15, R208, R3, R2, 0x1, P1 ;  /* 0x00000003d00fb211 */ /* 0x000fc600008f0c02 */
[----:B------:R0:W-:Y:S04]  /*18550*/  @!P2 ST.E.128 desc[UR60][R4.64], RZ ;  /* 0x000000ff0400a985 */ /* 0x0001e8000c101d3c */
[----:B------:R0:W-:Y:S02]  /*18560*/  @!P3 ST.E.128 desc[UR60][R14.64], RZ ;  /* 0x000000ff0e00b985 */ /* 0x0001e4000c101d3c */
.L_x_7547:
[----:B------:R-:W-:Y:S05]  /*18570*/  BSYNC B0 ;  /* 0x0000000000007941 */ /* 0x000fea0003800000 */
.L_x_7537:
[----:B------:R-:W-:Y:S02]  /*18580*/  ULDC UR4, c[0x0][0xc3c] ;  /* 0x00030f0000047ab9 */ /* 0x000fe40000000800 */
[----:B-1----:R-:W-:-:S13]  /*18590*/  ISETP.GE.AND P0, PT, R171, UR4, PT ;  /* 0x00000004ab007c0c */ /* 0x002fda000bf06270 */
[----:B------:R-:W-:Y:S05]  /*185a0*/  @!P0 BRA `(.L_x_7561) ;  /* 0xfffffe8800ac8947 */ /* 0x000fea000383ffff */
[----:B------:R-:W-:Y:S05]  /*185b0*/  BRA `(.L_x_7397) ;  /* 0x0000007c00387947 */ /* 0x000fea0003800000 */
.L_x_7395:
[----:B------:R-:W-:-:S08]  /*185c0*/  NOP ;  /* 0x0000000000007918 */ /* 0x000fd00000000000 */
[----:B--2---:R-:W0:-:S00]  /*185d0*/  USETMAXREG.DEALLOC.CTAPOOL 0x28 ;  /* 0x00000028000079c8 */ /* 0x004e0000080e0500 */
        /* <DEDUP_REMOVED lines=13> */
[----:B0-----:R-:W-:Y:S01]  /*186b0*/  IMAD.MOV.U32 R0, RZ, RZ, RZ ;  /* 0x000000ffff007224 */ /* 0x001fe200078e00ff */
[----:B------:R-:W0:Y:S01]  /*186c0*/  S2UR UR6, SR_CTAID.X ;  /* 0x00000000000679c3 */ /* 0x000e220000002500 */
[----:B------:R-:W-:Y:S01]  /*186d0*/  ULDC UR5, c[0x0][0xc38] ;  /* 0x00030e0000057ab9 */ /* 0x000fe20000000800 */
[----:B--2---:R-:W-:-:S04]  /*186e0*/  LOP3.LUT R5, R2, 0x1f, RZ, 0xc0, !PT ;  /* 0x0000001f02057812 */ /* 0x004fc800078ec0ff */
[----:B------:R-:W-:-:S04]  /*186f0*/  ISETP.NE.AND P0, PT, R5, 0x1f, PT ;  /* 0x0000001f0500780c */ /* 0x000fc80003f05270 */
[----:B------:R-:W-:-:S13]  /*18700*/  ISETP.GE.OR P1, PT, R5, UR4, !P0 ;  /* 0x0000000405007c0c */ /* 0x000fda000c726670 */
[----:B------:R-:W2:Y:S02]  /*18710*/  @!P1 LDC.64 R2, c[0x0][0xc80] ;  /* 0x00032000ff029b82 */ /* 0x000ea40000000a00 */
[----:B--2---:R-:W-:-:S05]  /*18720*/  @!P1 IMAD.WIDE.U32 R2, R5, 0x4, R2 ;  /* 0x0000000405029825 */ /* 0x004fca00078e0002 */
        /* <DEDUP_REMOVED lines=15> */
[----:B-1----:R-:W-:-:S04]  /*18820*/  SEL R3, R6, RZ, P3 ;  /* 0x000000ff06037207 */ /* 0x002fc80001800000 */
[----:B------:R-:W-:-:S05]  /*18830*/  IADD3 R3, R4, R3, RZ ;  /* 0x0000000304037210 */ /* 0x000fca0007ffe0ff */
[----:B------:R-:W1:Y:S02]  /*18840*/  SHFL.UP PT, R2, R3, 0x8, RZ ;  /* 0x0500000003027989 */ /* 0x000e6400000e00ff */
[----:B-1----:R-:W-:-:S05]  /*18850*/  SEL R2, R2, RZ, P4 ;  /* 0x000000ff02027207 */ /* 0x002fca0002000000 */
[----:B------:R-:W-:-:S05]  /*18860*/  IMAD.IADD R2, R3, 0x1, R2 ;  /* 0x0000000103027824 */ /* 0x000fca00078e0202 */
[----:B------:R-:W1:Y:S02]  /*18870*/  SHFL.UP PT, R6, R2, 0x10, RZ ;  /* 0x0600000002067989 */ /* 0x000e6400000e00ff */
[----:B-1----:R-:W-:-:S05]  /*18880*/  SEL R7, R6, RZ, P5 ;  /* 0x000000ff06077207 */ /* 0x002fca0002800000 */
[----:B------:R-:W-:-:S05]  /*18890*/  IMAD.IADD R7, R2, 0x1, R7 ;  /* 0x0000000102077824 */ /* 0x000fca00078e0207 */
[----:B------:R-:W1:Y:S02]  /*188a0*/  SHFL.IDX PT, R4, R7, 0x1f, 0x1f ;  /* 0x03e01f0007047f89 */ /* 0x000e6400000e0000 */
[----:B-1----:R-:W-:-:S05]  /*188b0*/  IMAD R4, R4, UR5, RZ ;  /* 0x0000000504047c24 */ /* 0x002fca000f8e02ff */
[----:B0-----:R-:W-:Y:S02]  /*188c0*/  ISETP.GT.AND P6, PT, R4, UR6, PT ;  /* 0x0000000604007c0c */ /* 0x001fe4000bfc4270 */
[----:B------:R-:W-:-:S11]  /*188d0*/  MOV R3, R4 ;  /* 0x0000000400037202 */ /* 0x000fd60000000f00 */
[----:B------:R-:W-:Y:S05]  /*188e0*/  @P6 BRA `(.L_x_7563) ;  /* 0x00000000009c6947 */ /* 0x000fea0003800000 */
[----:B------:R-:W0:Y:S01]  /*188f0*/  LDC R10, c[0x0][0xc3c] ;  /* 0x00030f00ff0a7b82 */ /* 0x000e220000000800 */
[----:B------:R-:W-:Y:S01]  /*18900*/  IMAD.MOV.U32 R4, RZ, RZ, R3 ;  /* 0x000000ffff047224 */ /* 0x000fe200078e0003 */
[----:B------:R-:W-:Y:S01]  /*18910*/  UMOV UR4, URZ ;  /* 0x0000003f00047c82 */ /* 0x000fe20008000000 */
[----:B------:R-:W-:Y:S01]  /*18920*/  ULDC UR7, c[0x0][0xc3c] ;  /* 0x00030f0000077ab9 */ /* 0x000fe20000000800 */
[----:B------:R-:W-:-:S05]  /*18930*/  ULDC UR5, c[0x0][0xc38] ;  /* 0x00030e0000057ab9 */ /* 0x000fca0000000800 */
.L_x_7567:
[----:B------:R-:W-:Y:S01]  /*18940*/  UIADD3 UR4, UR4, 0x1f, URZ ;  /* 0x0000001f04047890 */ /* 0x000fe2000fffe03f */
[----:B------:R-:W-:-:S05]  /*18950*/  IMAD.U32 R19, RZ, RZ, UR7 ;  /* 0x00000007ff137e24 */ /* 0x000fca000f8e00ff */
[----:B0-----:R-:W-:-:S13]  /*18960*/  ISETP.LE.AND P6, PT, R10, UR4, PT ;  /* 0x000000040a007c0c */ /* 0x001fda000bfc3270 */
[----:B------:R-:W-:Y:S05]  /*18970*/  @P6 BRA `(.L_x_7564) ;  /* 0x0000000400246947 */ /* 0x000fea0003800000 */
[----:B------:R-:W-:Y:S01]  /*18980*/  VIADD R7, R5, UR4 ;  /* 0x0000000405077c36 */ /* 0x000fe20008000000 */
[----:B------:R-:W-:Y:S01]  /*18990*/  BSSY B0, `(.L_x_7565) ;  /* 0x0000007000007945 */ /* 0x000fe20003800000 */
[----:B------:R-:W-:-:S03]  /*189a0*/  MOV R0, RZ ;  /* 0x000000ff00007202 */ /* 0x000fc60000000f00 */
[----:B------:R-:W-:-:S13]  /*189b0*/  ISETP.GE.OR P6, PT, R7, R10, !P0 ;  /* 0x0000000a0700720c */ /* 0x000fda00047c6670 */
[----:B------:R-:W-:Y:S05]  /*189c0*/  @P6 BRA `(.L_x_7566) ;  /* 0x00000000000c6947 */ /* 0x000fea0003800000 */
[----:B------:R-:W0:Y:S02]  /*189d0*/  LDC.64 R2, c[0x0][0xc80] ;  /* 0x00032000ff027b82 */ /* 0x000e240000000a00 */
[----:B0-----:R-:W-:-:S05]  /*189e0*/  IMAD.WIDE R2, R7, 0x4, R2 ;  /* 0x0000000407027825 */ /* 0x001fca00078e0202 */
[----:B------:R0:W5:Y:S02]  /*189f0*/  LDG.E R0, desc[UR60][R2.64] ;  /* 0x0000003c02007981 */ /* 0x000164000c1e1900 */
.L_x_7566:
[----:B------:R-:W-:Y:S05]  /*18a00*/  BSYNC B0 ;  /* 0x0000000000007941 */ /* 0x000fea0003800000 */
.L_x_7565:
        /* <DEDUP_REMOVED lines=20> */
[----:B------:R-:W-:-:S07]  /*18b50*/  IMAD.MOV.U32 R7, RZ, RZ, R9 ;  /* 0x000000ffff077224 */ /* 0x000fce00078e0009 */
.L_x_7563:
[----:B------:R-:W-:-:S05]  /*18b60*/  IADD3 R9, -R3, R4, RZ ;  /* 0x0000000403097210 */ /* 0x000fca0007ffe1ff */
        /* <DEDUP_REMOVED lines=14> */
.L_x_7568:
[----:B---3--:R-:W-:Y:S01]  /*18c50*/  IMAD R16, R16, UR5, R9 ;  /* 0x0000000510107c24 */ /* 0x008fe2000f8e0209 */
[----:B0-----:R-:W-:Y:S01]  /*18c60*/  IABS R2, R0 ;  /* 0x0000000000027213 */ /* 0x001fe20000000000 */
[----:B-12---:R-:W-:Y:S02]  /*18c70*/  IMAD.MOV R7, RZ, RZ, -R3 ;  /* 0x000000ffff077224 */ /* 0x006fe400078e0a03 */
[----:B------:R-:W-:Y:S01]  /*18c80*/  VIADD R19, R19, UR4 ;  /* 0x0000000413137c36 */ /* 0x000fe20008000000 */
[----:B------:R-:W-:Y:S01]  /*18c90*/  IADD3 R9, -R16, UR6, RZ ;  /* 0x0000000610097c10 */ /* 0x000fe2000fffe1ff */
[----:B------:R-:W-:Y:S01]  /*18ca0*/  IMAD R7, R7, R8, RZ ;  /* 0x0000000807077224 */ /* 0x000fe200078e02ff */
[----:B------:R-:W-:Y:S01]  /*18cb0*/  IADD3 R6, RZ, -R2, RZ ;  /* 0x80000002ff067210 */ /* 0x000fe20007ffe0ff */
        /* <DEDUP_REMOVED lines=21> */
.L_x_7564:
[----:B------:R-:W-:Y:S01]  /*18e10*/  IMAD.MOV.U32 R17, RZ, RZ, RZ ;  /* 0x000000ffff117224 */ /* 0x000fe200078e00ff */
[----:B------:R-:W-:Y:S01]  /*18e20*/  MOV R16, UR6 ;  /* 0x0000000600107c02 */ /* 0x000fe20008000f00 */
[----:B------:R-:W-:-:S07]  /*18e30*/  IMAD.MOV.U32 R18, RZ, RZ, RZ ;  /* 0x000000ffff127224 */ /* 0x000fce00078e00ff */
.L_x_7569:
[----:B------:R-:W-:-:S13]  /*18e40*/  ISETP.NE.AND P0, PT, R5, RZ, PT ;  /* 0x000000ff0500720c */ /* 0x000fda0003f05270 */
[----:B------:R-:W0:Y:S01]  /*18e50*/  @!P0 S2R R3, SR_CgaCtaId ;  /* 0x0000000000038919 */ /* 0x000e220000008800 */
[----:B------:R-:W-:-:S04]  /*18e60*/  @!P0 MOV R0, 0x400 ;  /* 0x0000040000008802 */ /* 0x000fc80000000f00 */
[----:B0-----:R-:W-:-:S05]  /*18e70*/  @!P0 LEA R0, R3, R0, 0x18 ;  /* 0x0000000003008211 */ /* 0x001fca00078ec0ff */
[----:B------:R2:W-:Y:S01]  /*18e80*/  @!P0 STS.128 [R0+0x228d0], R16 ;  /* 0x0228d01000008388 */ /* 0x0005e20000000c00 */
[----:B------:R-:W-:Y:S06]  /*18e90*/  BAR.ARV 0x5, 0x180 ;  /* 0x0146000000007b1d */ /* 0x000fec0000002000 */
.L_x_7562:
[----:B0-2---:R-:W-:Y:S01]  /*18ea0*/  IMAD.MOV.U32 R0, RZ, RZ, 0x1 ;  /* 0x00000001ff007424 */ /* 0x005fe200078e00ff */
[----:B------:R-:W-:Y:S01]  /*18eb0*/  ULDC UR4, c[0x0][0xc3c] ;  /* 0x00030f0000047ab9 */ /* 0x000fe20000000800 */
[----:B------:R-:W-:Y:S01]  /*18ec0*/  IMAD.MOV.U32 R34, RZ, RZ, RZ ;  /* 0x000000ffff227224 */ /* 0x000fe200078e00ff */
[----:B-1----:R-:W-:Y:S02]  /*18ed0*/  ISETP.GE.AND P0, PT, R19, UR4, PT ;  /* 0x0000000413007c0c */ /* 0x002fe4000bf06270 */
[----:B------:R0:W-:Y:S04]  /*18ee0*/  STL [R1+0x4], R0 ;  /* 0x0000040001007387 */ /* 0x0001e80000100800 */
[----:B------:R0:W-:Y:S07]  /*18ef0*/  STL [R1+0x48], RZ ;  /* 0x000048ff01007387 */ /* 0x0001ee0000100800 */
[----:B------:R-:W-:Y:S05]  /*18f00*/  @P0 BRA `(.L_x_7570) ;  /* 0x0000006c00e00947 */ /* 0x000fea0003800000 */
[----:B------:R-:W2:Y:S01]  /*18f10*/  LDL R12, [R1+0x20] ;  /* 0x00002000010c7983 */ /* 0x000ea20000100800 */
[----:B------:R-:W1:Y:S01]  /*18f20*/  S2R R14, SR_TID.X ;  /* 0x00000000000e7919 */ /* 0x000e620000002100 */
[----:B------:R-:W3:Y:S01]  /*18f30*/  S2UR UR4, SR_CgaCtaId ;  /* 0x00000000000479c3 */ /* 0x000ee20000008800 */
[----:B------:R-:W-:Y:S02]  /*18f40*/  MOV R22, 0x400 ;  /* 0x0000040000167802 */ /* 0x000fe40000000f00 */
[C---:B-1----:R-:W-:Y:S01]  /*18f50*/  LOP3.LUT R13, R14.reuse, 0x7f, RZ, 0xc0, !PT ;  /* 0x0000007f0e0d7812 */ /* 0x042fe200078ec0ff */
[C---:B------:R-:W-:Y:S01]  /*18f60*/  IMAD.SHL.U32 R28, R14.reuse, 0x80, RZ ;  /* 0x000000800e1c7824 */ /* 0x040fe200078e00ff */
[----:B------:R-:W-:Y:S02]  /*18f70*/  SHF.R.U32.HI R3, RZ, 0x1, R14 ;  /* 0x00000001ff037819 */ /* 0x000fe4000001160e */
[----:B0-----:R-:W-:Y:S01]  /*18f80*/  SHF.L.U32 R0, R14, 0x4, RZ ;  /* 0x000000040e007819 */ /* 0x001fe200000006ff */
[----:B------:R-:W-:Y:S01]  /*18f90*/  IMAD.SHL.U32 R6, R13, 0x10, RZ ;  /* 0x000000100d067824 */ /* 0x000fe200078e00ff */
[----:B------:R-:W-:-:S02]  /*18fa0*/  LOP3.LUT R2, R28, 0x380, RZ, 0xc0, !PT ;  /* 0x000003801c027812 */ /* 0x000fc400078ec0ff */
[C---:B------:R-:W-:Y:S01]  /*18fb0*/  SHF.L.U32 R4, R14.reuse, 0x5, RZ ;  /* 0x000000050e047819 */ /* 0x040fe200000006ff */
[----:B------:R-:W-:Y:S01]  /*18fc0*/  IMAD.SHL.U32 R9, R14, 0x2, RZ ;  /* 0x000000020e097824 */ /* 0x000fe200078e00ff */
[----:B------:R-:W-:Y:S02]  /*18fd0*/  LOP3.LUT R8, R0, 0x3f0, RZ, 0xc0, !PT ;  /* 0x000003f000087812 */ /* 0x000fe400078ec0ff */
[----:B------:R-:W-:Y:S02]  /*18fe0*/  LOP3.LUT R3, R2, 0x30, R3, 0xf8, !PT ;  /* 0x0000003002037812 */ /* 0x000fe400078ef803 */
[----:B------:R-:W-:Y:S02]  /*18ff0*/  LOP3.LUT R5, R4, 0x80, RZ, 0xc0, !PT ;  /* 0x0000008004057812 */ /* 0x000fe400078ec0ff */
[----:B------:R-:W-:Y:S01]  /*19000*/  LOP3.LUT R7, R6, 0x600, RZ, 0xc0, !PT ;  /* 0x0000060006077812 */ /* 0x000fe200078ec0ff */
[C---:B------:R-:W-:Y:S01]  /*19010*/  IMAD.SHL.U32 R10, R14.reuse, 0x4, RZ ;  /* 0x000000040e0a7824 */ /* 0x040fe200078e00ff */
[----:B------:R-:W-:-:S02]  /*19020*/  LOP3.LUT P0, RZ, R14, 0x4, RZ, 0xc0, !PT ;  /* 0x000000040eff7812 */ /* 0x000fc4000780c0ff */
[----:B------:R-:W-:Y:S02]  /*19030*/  LOP3.LUT R9, R8, 0x70, R9, 0x78, !PT ;  /* 0x0000007008097812 */ /* 0x000fe400078e7809 */
[----:B------:R-:W-:Y:S02]  /*19040*/  LOP3.LUT R3, R3, 0x70, R0, 0x78, !PT ;  /* 0x0000007003037812 */ /* 0x000fe400078e7800 */
[----:B------:R-:W-:Y:S02]  /*19050*/  LOP3.LUT R5, R5, 0x10, R14, 0xf8, !PT ;  /* 0x0000001005057812 */ /* 0x000fe400078ef80e */
[----:B------:R-:W-:Y:S02]  /*19060*/  LOP3.LUT R7, R7, 0x60, R4, 0xf8, !PT ;  /* 0x0000006007077812 */ /* 0x000fe400078ef804 */
[----:B------:R-:W-:Y:S02]  /*19070*/  LOP3.LUT R11, R9, 0x400, R6, 0xf8, !PT ;  /* 0x00000400090b7812 */ /* 0x000fe400078ef806 */
[----:B------:R-:W-:-:S02]  /*19080*/  LOP3.LUT R28, R3, 0xc00, R28, 0xf8, !PT ;  /* 0x00000c00031c7812 */ /* 0x000fc400078ef81c */
[----:B------:R-:W-:Y:S02]  /*19090*/  LOP3.LUT R5, R5, 0x10, R10, 0x78, !PT ;  /* 0x0000001005057812 */ /* 0x000fe400078e780a */
[----:B------:R-:W-:Y:S01]  /*190a0*/  LOP3.LUT R24, R7, 0x100, R4, 0xf8, !PT ;  /* 0x0000010007187812 */ /* 0x000fe200078ef804 */
[----:B------:R-:W-:Y:S01]  /*190b0*/  STL [R1+0x24], R11 ;  /* 0x0000240b01007387 */ /* 0x000fe20000100800 */
[----:B------:R-:W-:Y:S01]  /*190c0*/  SHF.R.U32.HI R2, RZ, 0x3, R13 ;  /* 0x00000003ff027819 */ /* 0x000fe2000001160d */
[----:B---3--:R-:W-:Y:S01]  /*190d0*/  IMAD.U32 R4, RZ, RZ, UR4 ;  /* 0x00000004ff047e24 */ /* 0x008fe2000f8e00ff */
[----:B------:R-:W-:Y:S02]  /*190e0*/  LOP3.LUT R24, R24, R5, RZ, 0xfc, !PT ;  /* 0x0000000518187212 */ /* 0x000fe400078efcff */
[----:B------:R-:W-:Y:S02]  /*190f0*/  LOP3.LUT R2, R2, 0x70, R0, 0xf8, !PT ;  /* 0x0000007002027812 */ /* 0x000fe400078ef800 */
[----:B------:R-:W-:Y:S01]  /*19100*/  LOP3.LUT R35, R0, 0x70, RZ, 0xc0, !PT ;  /* 0x0000007000237812 */ /* 0x000fe200078ec0ff */
[----:B------:R-:W-:Y:S01]  /*19110*/  IMAD.MOV.U32 R0, RZ, RZ, 0x1 ;  /* 0x00000001ff007424 */ /* 0x000fe200078e00ff */
[----:B------:R-:W-:Y:S01]  /*19120*/  LEA R22, R4, R22, 0x18 ;  /* 0x0000001604167211 */ /* 0x000fe200078ec0ff */
[----:B------:R-:W-:Y:S01]  /*19130*/  BSSY B7, `(.L_x_7570) ;  /* 0x00006d5000077945 */ /* 0x000fe20003800000 */
[----:B------:R-:W-:-:S02]  /*19140*/  IMAD.MOV.U32 R37, RZ, RZ, RZ ;  /* 0x000000ffff257224 */ /* 0x000fc400078e00ff */
[----:B------:R-:W-:Y:S01]  /*19150*/  IMAD.MOV.U32 R34, RZ, RZ, RZ ;  /* 0x000000ffff227224 */ /* 0x000fe200078e00ff */
[----:B------:R-:W-:Y:S01]  /*19160*/  ULDC.64 UR36, c[0x0][0x198] ;  /* 0x0000660000247ab9 */ /* 0x000fe20000000a00 */
[----:B------:R-:W-:Y:S01]  /*19170*/  ULDC UR38, c[0x0][0xc] ;  /* 0x0000030000267ab9 */ /* 0x000fe20000000800 */
[C---:B--2---:R-:W-:Y:S02]  /*19180*/  LOP3.LUT R3, R12.reuse, 0x2, RZ, 0xfc, !PT ;  /* 0x000000020c037812 */ /* 0x044fe400078efcff */
[----:B------:R-:W-:-:S03]  /*19190*/  LOP3.LUT R5, R12, 0x1, RZ, 0xfc, !PT ;  /* 0x000000010c057812 */ /* 0x000fc600078efcff */
[----:B------:R0:W-:Y:S04]  /*191a0*/  STL [R1+0x4c], R3 ;  /* 0x00004c0301007387 */ /* 0x0001e80000100800 */
[----:B------:R-:W-:Y:S01]  /*191b0*/  STL [R1+0x3c], R5 ;  /* 0x00003c0501007387 */ /* 0x000fe20000100800 */
[C---:B0-----:R-:W-:Y:S01]  /*191c0*/  VIADD R3, R28.reuse, 0x40 ;  /* 0x000000401c037836 */ /* 0x041fe20000000000 */
[----:B------:R-:W-:Y:S02]  /*191d0*/  @P0 IADD3 R3, R28, -0x40, RZ ;  /* 0xffffffc01c030810 */ /* 0x000fe40007ffe0ff */
[----:B------:R-:W-:Y:S04]  /*191e0*/  STL [R1+0x18], R4 ;  /* 0x0000180401007387 */ /* 0x000fe80000100800 */
[----:B------:R0:W-:Y:S04]  /*191f0*/  STL [R1+0x1c], R3 ;  /* 0x00001c0301007387 */ /* 0x0001e80000100800 */
[----:B------:R-:W-:Y:S01]  /*19200*/  STL [R1+0x8], R0 ;  /* 0x0000080001007387 */ /* 0x000fe20000100800 */
[----:B0-----:R-:W-:-:S02]  /*19210*/  LOP3.LUT R3, R2, 0x80, RZ, 0xfc, !PT ;  /* 0x0000008002037812 */ /* 0x001fc400078efcff */
[----:B------:R-:W-:Y:S01]  /*19220*/  IADD3 R2, R22, R11, RZ ;  /* 0x0000000b16027210 */ /* 0x000fe20007ffe0ff */
[----:B------:R-:W-:Y:S01]  /*19230*/  STL [R1+0x48], RZ ;  /* 0x000048ff01007387 */ /* 0x000fe20000100800 */
[----:B------:R-:W-:-:S03]  /*19240*/  LOP3.LUT R3, R24, 0x2800, RZ, 0xfc, !PT ;  /* 0x0000280018037812 */ /* 0x000fc600078efcff */
[----:B------:R0:W-:Y:S04]  /*19250*/  STL [R1+0x4], R0 ;  /* 0x0000040001007387 */ /* 0x0001e80000100800 */
[----:B------:R1:W-:Y:S01]  /*19260*/  STL [R1+0x38], R2 ;  /* 0x0000380201007387 */ /* 0x0003e20000100800 */
[C---:B0-----:R-:W-:Y:S02]  /*19270*/  LOP3.LUT R0, R24.reuse, 0x1800, RZ, 0xfc, !PT ;  /* 0x0000180018007812 */ /* 0x041fe400078efcff */
[C---:B------:R-:W-:Y:S02]  /*19280*/  LOP3.LUT R0, R24.reuse, 0x4800, RZ, 0xfc, !PT ;  /* 0x0000480018007812 */ /* 0x040fe400078efcff */
[----:B-1----:R-:W-:-:S07]  /*19290*/  LOP3.LUT R2, R24, 0x3800, RZ, 0xfc, !PT ;  /* 0x0000380018027812 */ /* 0x002fce00078efcff */
.L_x_7678:
[----:B0----5:R-:W0:Y:S02]  /*192a0*/  LDC.64 R26, c[0x0][0xc88] ;  /* 0x00032200ff1a7b82 */ /* 0x021e240000000a00 */
[----:B0-----:R-:W-:-:S06]  /*192b0*/  IMAD.WIDE R26, R19, 0x4, R26 ;  /* 0x00000004131a7825 */ /* 0x001fcc00078e021a */
[----:B--2---:R-:W2:Y:S01]  /*192c0*/  LDG.E R26, desc[UR60][R26.64] ;  /* 0x0000003c1a1a7981 */ /* 0x004ea2000c1e1900 */
        /* <DEDUP_REMOVED lines=10> */
[----:B--2---:R-:W-:-:S05]  /*19370*/  SHF.R.S32.HI R0, RZ, 0x1f, R26 ;  /* 0x0000001fff007819 */ /* 0x004fca000001141a */
[C---:B-1----:R-:W-:Y:S01]  /*19380*/  @P0 LEA R2, P1, R26.reuse, UR4, 0x2 ;  /* 0x000000041a020c11 */ /* 0x042fe2000f8210ff */
        /* <DEDUP_REMOVED lines=40> */
.L_x_7571:
        /* <DEDUP_REMOVED lines=10> */
.L_x_7572:
        /* <DEDUP_REMOVED lines=9> */
.L_x_7573:
[----:B01----:R-:W2:Y:S04]  /*19740*/  @P1 LDG.E R2, desc[UR60][R4.64] ;  /* 0x0000003c04021981 */ /* 0x003ea8000c1e1900 */
[----:B------:R-:W2:Y:S01]  /*19750*/  @P1 LDG.E R4, desc[UR60][R4.64+0x4] ;  /* 0x0000043c04041981 */ /* 0x000ea2000c1e1900 */
[----:B-----5:R-:W-:Y:S01]  /*19760*/  IADD3 R7, -R9, R7, RZ ;  /* 0x0000000709077210 */ /* 0x020fe20007ffe1ff */
[----:B------:R-:W-:Y:S01]  /*19770*/  BSSY B0, `(.L_x_7574) ;  /* 0x00000e0000007945 */ /* 0x000fe20003800000 */
[----:B--2---:R-:W-:-:S04]  /*19780*/  @P1 IMAD.IADD R6, R4, 0x1, -R2 ;  /* 0x0000000104061824 */ /* 0x004fc800078e0a02 */
        /* <DEDUP_REMOVED lines=27> */
.L_x_7801:
[----:B-1----:R-:W-:Y:S02]  /*19940*/  ISETP.NE.AND P0, PT, R14, RZ, PT ;  /* 0x000000ff0e00720c */ /* 0x002fe40003f05270 */
[----:B------:R-:W-:-:S11]  /*19950*/  PLOP3.LUT P6, PT, PT, PT, PT, 0x8, 0x0 ;  /* 0x000000000000781c */ /* 0x000fd60003fce170 */
[----:B------:R-:W-:Y:S05]  /*19960*/  @P0 BRA `(.L_x_7577) ;  /* 0x00000000000c0947 */ /* 0x000fea0003800000 */
[----:B------:R-:W-:-:S03]  /*19970*/  UMOV UR4, 0xffffffff ;  /* 0xffffffff00047882 */ /* 0x000fc60000000000 */
[----:B------:R-:W-:Y:S05]  /*19980*/  BRA.DIV UR4, `(.L_x_7578) ;  /* 0x0000008e04ec7947 */ /* 0x000fea000b800000 */
[----:B------:R-:W-:-:S13]  /*19990*/  ELECT P6, URZ, PT ;  /* 0x00000000003f782f */ /* 0x000fda00038c0000 */
.L_x_7577:
        /* <DEDUP_REMOVED lines=9> */
.L_x_7804:
[----:B------:R-:W-:Y:S05]  /*19a30*/  BSYNC B1 ;  /* 0x0000000000017941 */ /* 0x000fea0003800000 */
.L_x_7579:
[----:B------:R-:W-:Y:S04]  /*19a40*/  BSSY B1, `(.L_x_7581) ;  /* 0x000004e000017945 */ /* 0x000fe80003800000 */
[----:B------:R-:W-:Y:S05]  /*19a50*/  @!P6 BRA `(.L_x_7582) ;  /* 0x000000040030e947 */ /* 0x000fea0003800000 */
[----:B------:R-:W2:Y:S01]  /*19a60*/  LDL R6, [R1+0x8] ;  /* 0x0000080001067983 */ /* 0x000ea20000100800 */
[----:B0-----:R-:W-:Y:S01]  /*19a70*/  LEA R5, R37, R22, 0x3 ;  /* 0x0000001625057211 */ /* 0x001fe200078e18ff */
[----:B------:R-:W0:Y:S01]  /*19a80*/  S2R R7, SR_TID.X ;  /* 0x0000000000077919 */ /* 0x000e220000002100 */
[----:B------:R-:W-:Y:S01]  /*19a90*/  BSSY B2, `(.L_x_7583) ;  /* 0x0000006000027945 */ /* 0x000fe20003800000 */
[----:B0-----:R-:W-:-:S04]  /*19aa0*/  LOP3.LUT R7, R7, 0x7f, RZ, 0xc0, !PT ;  /* 0x0000007f07077812 */ /* 0x001fc800078ec0ff */
[----:B------:R-:W-:Y:S02]  /*19ab0*/  ISETP.NE.AND P1, PT, R7, RZ, PT ;  /* 0x000000ff0700720c */ /* 0x000fe40003f25270 */
[----:B--2---:R-:W-:-:S04]  /*19ac0*/  SHF.L.U32 R6, R6, 0x1f, RZ ;  /* 0x0000001f06067819 */ /* 0x004fc800000006ff */
[----:B------:R-:W0:Y:S02]  /*19ad0*/  SYNCS.PHASECHK.TRANS64.TRYWAIT P0, [R5+URZ+0x228a0], R6 ;  /* 0x0228a006050075a7 */ /* 0x000e24000800017f */
[----:B0-----:R-:W-:Y:S05]  /*19ae0*/  @!P0 BRA `(.L_x_7584) ;  /* 0x0000008c00c88947 */ /* 0x001fea0003800000 */
.L_x_7805:
[----:B------:R-:W-:Y:S05]  /*19af0*/  BSYNC B2 ;  /* 0x0000000000027941 */ /* 0x000fea0003800000 */
.L_x_7583:
        /* <DEDUP_REMOVED lines=9> */
.L_x_7586:
[----:B------:R-:W-:Y:S05]  /*19b90*/  BSYNC B2 ;  /* 0x0000000000027941 */ /* 0x000fea0003800000 */
.L_x_7585:
[----:B------:R-:W-:Y:S01]  /*19ba0*/  IMAD.MOV.U32 R11, RZ, RZ, RZ ;  /* 0x000000ffff0b7224 */ /* 0x000fe200078e00ff */
[----:B------:R-:W-:Y:S01]  /*19bb0*/  UIADD3 UR4, UP0, UR36, 0x570, URZ ;  /* 0x0000057024047890 */ /* 0x000fe2000ff1e03f */
[----:B------:R-:W-:Y:S01]  /*19bc0*/  IMAD R8, R3, 0xa0, R0 ;  /* 0x000000a003087824 */ /* 0x000fe200078e0200 */
[----:B------:R-:W-:Y:S01]  /*19bd0*/  PLOP3.LUT P0, PT, PT, PT, PT, 0x80, 0x0 ;  /* 0x000000000000781c */ /* 0x000fe20003f0f070 */
[----:B------:R-:W-:Y:S01]  /*19be0*/  IMAD R7, R37, 0x5000, R22 ;  /* 0x0000500025077824 */ /* 0x000fe200078e0216 */
[----:B------:R-:W-:Y:S01]  /*19bf0*/  R2UR UR10, R11 ;  /* 0x000000000b0a72ca */ /* 0x000fe200000e0000 */
[----:B------:R-:W-:Y:S01]  /*19c00*/  VIADD R8, R8, 0xffffff60 ;  /* 0xffffff6008087836 */ /* 0x000fe20000000000 */
[----:B------:R-:W-:Y:S01]  /*19c10*/  IADD3 R9, R5, 0x22890, RZ ;  /* 0x0002289005097810 */ /* 0x000fe20007ffe0ff */
[----:B------:R-:W-:Y:S01]  /*19c20*/  VIADD R10, R7, 0x18400 ;  /* 0x00018400070a7836 */ /* 0x000fe20000000000 */
[----:B------:R-:W-:Y:S01]  /*19c30*/  UIADD3.X UR5, URZ, UR37, URZ, UP0, !UPT ;  /* 0x000000253f057290 */ /* 0x000fe200087fe43f */
[----:B------:R-:W-:Y:S01]  /*19c40*/  UMOV UR6, 0x0 ;  /* 0x0000000000067882 */ /* 0x000fe20000000000 */
[----:B------:R-:W-:-:S10]  /*19c50*/  UMOV UR7, 0x12f00000 ;  /* 0x12f0000000077882 */ /* 0x000fd40000000000 */
.L_x_7587:
        /* <DEDUP_REMOVED lines=13> */
.L_x_7806:
[----:B------:R-:W-:Y:S05]  /*19d30*/  BSYNC B2 ;  /* 0x0000000000027941 */ /* 0x000fea0003800000 */
.L_x_7588:
[----:B------:R-:W-:Y:S01]  /*19d40*/  BSSY B2, `(.L_x_7590) ;  /* 0x000000b000027945 */ /* 0x000fe20003800000 */
[----:B------:R-:W-:Y:S02]  /*19d50*/  IMAD.MOV.U32 R12, RZ, RZ, 0x0 ;  /* 0x00000000ff0c7424 */ /* 0x000fe400078e00ff */
[----:B------:R-:W-:Y:S01]  /*19d60*/  IMAD.MOV.U32 R13, RZ, RZ, 0x12f00000 ;  /* 0x12f00000ff0d7424 */ /* 0x000fe200078e00ff */
[----:B------:R-:W-:Y:S06]  /*19d70*/  @P1 BRA `(.L_x_7591) ;  /* 0x00000000001c1947 */ /* 0x000fec0003800000 */
[----:B------:R-:W2:Y:S01]  /*19d80*/  S2R R9, SR_TID.X ;  /* 0x0000000000097919 */ /* 0x000ea20000002100 */
[----:B01----:R-:W-:-:S04]  /*19d90*/  MOV R6, 0x5000 ;  /* 0x0000500000067802 */ /* 0x003fc80000000f00 */
[----:B------:R3:W-:Y:S01]  /*19da0*/  SYNCS.ARRIVE.TRANS64 RZ, [R5+URZ+0x228b0], R6 ;  /* 0x0228b00605ff79a7 */ /* 0x0007e2000800003f */
[----:B--2---:R-:W-:-:S04]  /*19db0*/  LOP3.LUT R9, R9, 0x1f, RZ, 0xc0, !PT ;  /* 0x0000001f09097812 */ /* 0x004fc800078ec0ff */
[----:B------:R-:W-:-:S13]  /*19dc0*/  ISETP.NE.AND P0, PT, R9, RZ, PT ;  /* 0x000000ff0900720c */ /* 0x000fda0003f05270 */
[----:B---3--:R-:W-:Y:S05]  /*19dd0*/  @!P0 BRA `(.L_x_7591) ;  /* 0x0000000000048947 */ /* 0x008fea0003800000 */
[----:B------:R-:W-:Y:S01]  /*19de0*/  BPT.TRAP 0x1 ;  /* 0x000000040000795c */ /* 0x000fe20000300000 */
.L_x_7591:
[----:B------:R-:W-:Y:S05]  /*19df0*/  BSYNC B2 ;  /* 0x0000000000027941 */ /* 0x000fea0003800000 */
.L_x_7590:
[----:B------:R-:W-:Y:S01]  /*19e00*/  R2UR UR10, R11 ;  /* 0x000000000b0a72ca */ /* 0x000fe200000e0000 */
[----:B------:R-:W-:Y:S01]  /*19e10*/  UIADD3 UR4, UP0, UR36, 0x670, URZ ;  /* 0x0000067024047890 */ /* 0x000fe2000ff1e03f */
[----:B------:R-:W-:Y:S01]  /*19e20*/  R2UR UR6, R12 ;  /* 0x000000000c0672ca */ /* 0x000fe200000e0000 */
[----:B------:R-:W-:Y:S01]  /*19e30*/  VIADD R7, R7, 0xa400 ;  /* 0x0000a40007077836 */ /* 0x000fe20000000000 */
[----:B------:R-:W-:Y:S01]  /*19e40*/  R2UR UR7, R13 ;  /* 0x000000000d0772ca */ /* 0x000fe200000e0000 */
[----:B01----:R-:W-:Y:S01]  /*19e50*/  VIADD R5, R5, 0x228b0 ;  /* 0x000228b005057836 */ /* 0x003fe20000000000 */
[----:B------:R-:W-:Y:S01]  /*19e60*/  PLOP3.LUT P0, PT, PT, PT, PT, 0x80, 0x0 ;  /* 0x000000000000781c */ /* 0x000fe20003f0f070 */
[----:B------:R-:W-:-:S12]  /*19e70*/  UIADD3.X UR5, URZ, UR37, URZ, UP0, !UPT ;  /* 0x000000253f057290 */ /* 0x000fd800087fe43f */
.L_x_7592:
        /* <DEDUP_REMOVED lines=10> */
.L_x_7582:
[----:B------:R-:W-:Y:S05]  /*19f20*/  BSYNC B1 ;  /* 0x0000000000017941 */ /* 0x000fea0003800000 */
.L_x_7581:
[----:B------:R-:W2:Y:S01]  /*19f30*/  LDL.LU R6, [R1+0x8] ;  /* 0x0000080001067983 */ /* 0x000ea20000300800 */
[----:B------:R-:W-:Y:S01]  /*19f40*/  VIADD R37, R37, 0x1 ;  /* 0x0000000125257836 */ /* 0x000fe20000000000 */
[----:B------:R-:W-:Y:S02]  /*19f50*/  IADD3 R3, R3, -0x2, RZ ;  /* 0xfffffffe03037810 */ /* 0x000fe40007ffe0ff */
[----:B------:R-:W-:Y:S02]  /*19f60*/  PLOP3.LUT P0, PT, PT, PT, PT, 0x8, 0x0 ;  /* 0x000000000000781c */ /* 0x000fe40003f0e170 */
[----:B------:R-:W-:Y:S02]  /*19f70*/  ISETP.NE.AND P1, PT, R37, 0x2, PT ;  /* 0x000000022500780c */ /* 0x000fe40003f25270 */
[----:B------:R-:W-:Y:S02]  /*19f80*/  ISETP.GE.AND P2, PT, R3, R4, PT ;  /* 0x000000040300720c */ /* 0x000fe40003f46270 */
[----:B0-----:R-:W-:-:S02]  /*19f90*/  SEL R5, RZ, 0x1, P1 ;  /* 0x00000001ff057807 */ /* 0x001fc40000800000 */
[----:B------:R-:W-:Y:S02]  /*19fa0*/  SEL R37, R37, RZ, P1 ;  /* 0x000000ff25257207 */ /* 0x000fe40000800000 */
[----:B--2---:R-:W-:-:S05]  /*19fb0*/  LOP3.LUT R6, R6, R5, RZ, 0x3c, !PT ;  /* 0x0000000506067212 */ /* 0x004fca00078e3cff */
[----:B------:R0:W-:Y:S02]  /*19fc0*/  STL [R1+0x8], R6 ;  /* 0x0000080601007387 */ /* 0x0001e40000100800 */
[----:B------:R-:W-:Y:S05]  /*19fd0*/  @!P2 BRA `(.L_x_7575) ;  /* 0x000000040064a947 */ /* 0x000fea0003800000 */
.L_x_7605:
[----:B------:R-:W-:Y:S05]  /*19fe0*/  YIELD ;  /* 0x0000000000007946 */ /* 0x000fea0003800000 */
[----:B------:R-:W-:Y:S04]  /*19ff0*/  BSSY B1, `(.L_x_7593) ;  /* 0x000004d000017945 */ /* 0x000fe80003800000 */
[----:B-1----:R-:W-:Y:S05]  /*1a000*/  @!P6 BRA `(.L_x_7594) ;  /* 0x00000004002ce947 */ /* 0x002fea0003800000 */
[----:B0-----:R-:W2:Y:S01]  /*1a010*/  LDL R6, [R1+0x8] ;  /* 0x0000080001067983 */ /* 0x001ea20000100800 */
[----:B------:R-:W0:Y:S02]  /*1a020*/  S2R R5, SR_TID.X ;  /* 0x0000000000057919 */ /* 0x000e240000002100 */
[----:B0-----:R-:W-:Y:S01]  /*1a030*/  LOP3.LUT R7, R5, 0x7f, RZ, 0xc0, !PT ;  /* 0x0000007f05077812 */ /* 0x001fe200078ec0ff */
[----:B------:R-:W-:Y:S01]  /*1a040*/  IMAD R5, R37, 0x8, R22 ;  /* 0x0000000825057824 */ /* 0x000fe200078e0216 */
[----:B------:R-:W-:Y:S02]  /*1a050*/  BSSY B2, `(.L_x_7595) ;  /* 0x0000005000027945 */ /* 0x000fe40003800000 */
[----:B------:R-:W-:Y:S02]  /*1a060*/  ISETP.NE.AND P2, PT, R7, RZ, PT ;  /* 0x000000ff0700720c */ /* 0x000fe40003f45270 */
[----:B--2---:R-:W-:-:S04]  /*1a070*/  SHF.L.U32 R6, R6, 0x1f, RZ ;  /* 0x0000001f06067819 */ /* 0x004fc800000006ff */
[----:B------:R-:W0:Y:S02]  /*1a080*/  SYNCS.PHASECHK.TRANS64.TRYWAIT P1, [R5+URZ+0x228a0], R6 ;  /* 0x0228a006050075a7 */ /* 0x000e24000802017f */
[----:B0-----:R-:W-:Y:S05]  /*1a090*/  @!P1 BRA `(.L_x_7596) ;  /* 0x0000008800849947 */ /* 0x001fea0003800000 */
.L_x_7807:
[----:B------:R-:W-:Y:S05]  /*1a0a0*/  BSYNC B2 ;  /* 0x0000000000027941 */ /* 0x000fea0003800000 */
.L_x_7595:
        /* <DEDUP_REMOVED lines=9> */
.L_x_7598:
[----:B------:R-:W-:Y:S05]  /*1a140*/  BSYNC B2 ;  /* 0x0000000000027941 */ /* 0x000fea0003800000 */
.L_x_7597:
        /* <DEDUP_REMOVED lines=8> */
[----:B------:R-:W-:Y:S01]  /*1a1d0*/  UIADD3.X UR5, URZ, UR37, URZ, UP0, !UPT ;  /* 0x000000253f057290 */ /* 0x000fe200087fe43f */
[----:B------:R-:W-:Y:S01]  /*1a1e0*/  UMOV UR6, 0x0 ;  /* 0x0000000000067882 */ /* 0x000fe20000000000 */
[----:B------:R-:W-:-:S10]  /*1a1f0*/  UMOV UR7, 0x12f00000 ;  /* 0x12f0000000077882 */ /* 0x000fd40000000000 */
.L_x_7599:
        /* <DEDUP_REMOVED lines=13> */
.L_x_7808:
[----:B------:R-:W-:Y:S05]  /*1a2d0*/  BSYNC B2 ;  /* 0x0000000000027941 */ /* 0x000fea0003800000 */
.L_x_7600:
        /* <DEDUP_REMOVED lines=11> */
.L_x_7603:
[----:B------:R-:W-:Y:S05]  /*1a390*/  BSYNC B2 ;  /* 0x0000000000027941 */ /* 0x000fea0003800000 */
.L_x_7602:
        /* <DEDUP_REMOVED lines=8> */
.L_x_7604:
        /* <DEDUP_REMOVED lines=10> */
.L_x_7594:
[----:B------:R-:W-:Y:S05]  /*1a4c0*/  BSYNC B1 ;  /* 0x0000000000017941 */ /* 0x000fea0003800000 */
.L_x_7593:
[----:B0-----:R-:W2:Y:S01]  /*1a4d0*/  LDL.LU R6, [R1+0x8] ;  /* 0x0000080001067983 */ /* 0x001ea20000300800 */
[----:B------:R-:W-:Y:S01]  /*1a4e0*/  VIADD R37, R37, 0x1 ;  /* 0x0000000125257836 */ /* 0x000fe20000000000 */
[C---:B------:R-:W-:Y:S02]  /*1a4f0*/  ISETP.GT.AND P2, PT, R3.reuse, R4, PT ;  /* 0x000000040300720c */ /* 0x040fe40003f44270 */
[----:B------:R-:W-:Y:S02]  /*1a500*/  IADD3 R3, R3, -0x1, RZ ;  /* 0xffffffff03037810 */ /* 0x000fe40007ffe0ff */
[----:B------:R-:W-:-:S04]  /*1a510*/  ISETP.NE.AND P1, PT, R37, 0x2, PT ;  /* 0x000000022500780c */ /* 0x000fc80003f25270 */
[----:B------:R-:W-:Y:S02]  /*1a520*/  SEL R5, RZ, 0x1, P1 ;  /* 0x00000001ff057807 */ /* 0x000fe40000800000 */
[----:B------:R-:W-:Y:S02]  /*1a530*/  SEL R37, R37, RZ, P1 ;  /* 0x000000ff25257207 */ /* 0x000fe40000800000 */
[----:B--2---:R-:W-:-:S05]  /*1a540*/  LOP3.LUT R6, R6, R5, RZ, 0x3c, !PT ;  /* 0x0000000506067212 */ /* 0x004fca00078e3cff */
[----:B------:R1:W-:Y:S01]  /*1a550*/  STL [R1+0x8], R6 ;  /* 0x0000080601007387 */ /* 0x0003e20000100800 */
[----:B------:R-:W-:Y:S05]  /*1a560*/  @P2 BRA `(.L_x_7605) ;  /* 0xfffffff8009c2947 */ /* 0x000fea000383ffff */
.L_x_7575:
[----:B------:R-:W-:Y:S05]  /*1a570*/  BSYNC B0 ;  /* 0x0000000000007941 */ /* 0x000fea0003800000 */
.L_x_7574:
[----:B------:R-:W-:Y:S05]  /*1a580*/  @!P0 WARPSYNC.ALL ;  /* 0x0000000000008948 */ /* 0x000fea0003800000 */
[----:B------:R-:W-:Y:S01]  /*1a590*/  @!P0 BAR.SYNC.DEFER_BLOCKING 0xc, 0x180 ;  /* 0x0306000000008b1d */ /* 0x000fe20000010000 */
[----:B------:R-:W-:-:S13]  /*1a5a0*/  ISETP.GT.AND P0, PT, R27, RZ, PT ;  /* 0x000000ff1b00720c */ /* 0x000fda0003f04270 */
[----:B------:R-:W-:Y:S05]  /*1a5b0*/  @P0 BRA `(.L_x_7606) ;  /* 0x0000000000440947 */ /* 0x000fea0003800000 */
[----:B------:R-:W2:Y:S02]  /*1a5c0*/  S2R R5, SR_TID.X ;  /* 0x0000000000057919 */ /* 0x000ea40000002100 */
[----:B--2---:R-:W-:-:S04]  /*1a5d0*/  LOP3.LUT R5, R5, 0x7f, RZ, 0xc0, !PT ;  /* 0x0000007f05057812 */ /* 0x004fc800078ec0ff */
[----:B------:R-:W-:-:S13]  /*1a5e0*/  ISETP.NE.AND P0, PT, R5, RZ, PT ;  /* 0x000000ff0500720c */ /* 0x000fda0003f05270 */
[----:B------:R-:W-:Y:S05]  /*1a5f0*/  @P0 BRA `(.L_x_7607) ;  /* 0x0000004c009c0947 */ /* 0x000fea0003800000 */
[----:B------:R-:W2:Y:S01]  /*1a600*/  S2R R5, SR_LANEID ;  /* 0x0000000000057919 */ /* 0x000ea20000000000 */
        /* <DEDUP_REMOVED lines=12> */
.L_x_7606:
        /* <DEDUP_REMOVED lines=9> */
[----:B01----:R-:W-:Y:S01]  /*1a760*/  MOV R6, UR8 ;  /* 0x0000000800067c02 */ /* 0x003fe20008000f00 */
        /* <DEDUP_REMOVED lines=10> */
.L_x_7609:
[----:B------:R-:W-:Y:S05]  /*1a810*/  BSYNC B6 ;  /* 0x0000000000067941 */ /* 0x000fea0003800000 */
.L_x_7608:
        /* <DEDUP_REMOVED lines=10> */
[----:B------:R-:W-:Y:S01]  /*1a8c0*/  MOV R4, UR6 ;  /* 0x0000000600047c02 */ /* 0x000fe20008000f00 */
[----:B------:R-:W-:Y:S01]  /*1a8d0*/  IMAD.U32 R5, RZ, RZ, UR7 ;  /* 0x00000007ff057e24 */ /* 0x000fe2000f8e00ff */
[----:B------:R-:W2:Y:S01]  /*1a8e0*/  LDC.64 R2, c[0x4][R2] ;  /* 0x0100000002027b82 */ /* 0x000ea20000000a00 */
[----:B01----:R-:W-:Y:S01]  /*1a8f0*/  IMAD.U32 R6, RZ, RZ, UR8 ;  /* 0x00000008ff067e24 */ /* 0x003fe2000f8e00ff */
[----:B------:R-:W-:Y:S01]  /*1a900*/  MOV R10, UR4 ;  /* 0x00000004000a7c02 */ /* 0x000fe20008000f00 */
[----:B------:R-:W-:Y:S01]  /*1a910*/  IMAD.U32 R7, RZ, RZ, UR9 ;  /* 0x00000009ff077e24 */ /* 0x000fe2000f8e00ff */
[----:B------:R-:W-:Y:S01]  /*1a920*/  MOV R13, RZ ;  /* 0x000000ff000d7202 */ /* 0x000fe20000000f00 */
[----:B------:R-:W-:-:S02]  /*1a930*/  IMAD.U32 R11, RZ, RZ, UR5 ;  /* 0x00000005ff0b7e24 */ /* 0x000fc4000f8e00ff */
[----:B------:R-:W-:Y:S02]  /*1a940*/  IMAD.MOV.U32 R8, RZ, RZ, 0x70 ;  /* 0x00000070ff087424 */ /* 0x000fe400078e00ff */
[----:B------:R-:W-:-:S07]  /*1a950*/  IMAD.MOV.U32 R12, RZ, RZ, 0x1 ;  /* 0x00000001ff0c7424 */ /* 0x000fce00078e00ff */
[----:B------:R-:W-:-:S07]  /*1a960*/  LEPC R20, `(.L_x_7611) ;  /* 0x000000001014794e */ /* 0x000fce0000000000 */
[----:B--2---:R-:W-:Y:S05]  /*1a970*/  CALL.ABS.NOINC R2 ;  /* 0x0000000002007343 */ /* 0x004fea0003c00000 */
.L_x_7611:
[----:B------:R-:W-:Y:S05]  /*1a980*/  BSYNC B6 ;  /* 0x0000000000067941 */ /* 0x000fea0003800000 */
.L_x_7610:
        /* <DEDUP_REMOVED lines=20> */
.L_x_7613:
[----:B------:R-:W-:Y:S05]  /*1aad0*/  BSYNC B6 ;  /* 0x0000000000067941 */ /* 0x000fea0003800000 */
.L_x_7612:
        /* <DEDUP_REMOVED lines=9> */
[----:B------:R-:W2:Y:S01]  /*1ab70*/  LDC.64 R2, c[0x4][R2] ;  /* 0x0100000002027b82 */ /* 0x000ea20000000a00 */
[----:B01----:R-:W-:Y:S01]  /*1ab80*/  IMAD.U32 R6, RZ, RZ, UR6 ;  /* 0x00000006ff067e24 */ /* 0x003fe2000f8e00ff */
[----:B------:R-:W-:Y:S01]  /*1ab90*/  MOV R11, UR9 ;  /* 0x00000009000b7c02 */ /* 0x000fe20008000f00 */
[----:B------:R-:W-:Y:S02]  /*1aba0*/  IMAD.U32 R7, RZ, RZ, UR7 ;  /* 0x00000007ff077e24 */ /* 0x000fe4000f8e00ff */
[----:B------:R-:W-:-:S02]  /*1abb0*/  IMAD.U32 R10, RZ, RZ, UR8 ;  /* 0x00000008ff0a7e24 */ /* 0x000fc4000f8e00ff */
[----:B------:R-:W-:Y:S02]  /*1abc0*/  IMAD.MOV.U32 R8, RZ, RZ, 0x70 ;  /* 0x00000070ff087424 */ /* 0x000fe400078e00ff */
[----:B------:R-:W-:Y:S02]  /*1abd0*/  IMAD.MOV.U32 R12, RZ, RZ, 0x1 ;  /* 0x00000001ff0c7424 */ /* 0x000fe400078e00ff */
[----:B------:R-:W-:-:S07]  /*1abe0*/  IMAD.MOV.U32 R13, RZ, RZ, RZ ;  /* 0x000000ffff0d7224 */ /* 0x000fce00078e00ff */
[----:B------:R-:W-:-:S07]  /*1abf0*/  LEPC R20, `(.L_x_7615) ;  /* 0x000000001014794e */ /* 0x000fce0000000000 */
[----:B--2---:R-:W-:Y:S05]  /*1ac00*/  CALL.ABS.NOINC R2 ;  /* 0x0000000002007343 */ /* 0x004fea0003c00000 */
.L_x_7615:
[----:B------:R-:W-:Y:S05]  /*1ac10*/  BSYNC B6 ;  /* 0x0000000000067941 */ /* 0x000fea0003800000 */
.L_x_7614:
[----:B------:R2:W3:Y:S01]  /*1ac20*/  LDL R21, [R1] ;  /* 0x0000000001157983 */ /* 0x0004e20000100800 */
[----:B------:R-:W-:Y:S01]  /*1ac30*/  ULDC.64 UR4, c[0x0][0x9f8] ;  /* 0x00027e0000047ab9 */ /* 0x000fe20000000a00 */
[----:B------:R-:W4:Y:S01]  /*1ac40*/  LDC R14, c[0x0][0x430] ;  /* 0x00010c00ff0e7b82 */ /* 0x000f220000000800 */
[----:B------:R-:W-:Y:S01]  /*1ac50*/  ISETP.NE.U32.AND P0, PT, RZ, UR4, PT ;  /* 0x00000004ff007c0c */ /* 0x000fe2000bf05070 */
[----:B------:R-:W2:Y:S03]  /*1ac60*/  LDL R31, [R1+0x10] ;  /* 0x00001000011f7983 */ /* 0x000ea60000100800 */
[----:B------:R-:W-:-:S13]  /*1ac70*/  ISETP.NE.AND.EX P0, PT, RZ, UR5, PT, P0 ;  /* 0x00000005ff007c0c */ /* 0x000fda000bf05300 */
[----:B------:R-:W-:-:S04]  /*1ac80*/  @P0 IADD3 R2, P1, R29, UR4, RZ ;  /* 0x000000041d020c10 */ /* 0x000fc8000ff3e0ff */
[----:B------:R-:W-:-:S05]  /*1ac90*/  @P0 IADD3.X R3, R30, UR5, RZ, P1, !PT ;  /* 0x000000051e030c10 */ /* 0x000fca0008ffe4ff */
[----:B---3--:R-:W3:Y:S01]  /*1aca0*/  @P0 LDG.E R21, desc[UR60][R2.64] ;  /* 0x0000003c02150981 */ /* 0x008ee2000c1e1900 */
[----:B------:R-:W0:Y:S01]  /*1acb0*/  S2R R20, SR_TID.X ;  /* 0x0000000000147919 */ /* 0x000e220000002100 */
[----:B------:R-:W1:Y:S01]  /*1acc0*/  S2R R33, SR_TID.X ;  /* 0x0000000000217919 */ /* 0x000e620000002100 */
[----:B0-----:R-:W-:-:S04]  /*1acd0*/  LOP3.LUT R20, R20, 0x7f, RZ, 0xc0, !PT ;  /* 0x0000007f14147812 */ /* 0x001fc800078ec0ff */
[----:B------:R-:W-:Y:S01]  /*1ace0*/  SHF.R.U32.HI R20, RZ, 0x3, R20 ;  /* 0x00000003ff147819 */ /* 0x000fe20000011614 */
[----:B-1----:R-:W-:-:S05]  /*1acf0*/  IMAD.SHL.U32 R33, R33, 0x10, RZ ;  /* 0x0000001021217824 */ /* 0x002fca00078e00ff */
[----:B------:R-:W-:Y:S02]  /*1ad00*/  LOP3.LUT R33, R20, 0x70, R33, 0xf8, !PT ;  /* 0x0000007014217812 */ /* 0x000fe400078ef821 */
[----:B------:R-:W0:Y:S01]  /*1ad10*/  S2R R20, SR_TID.X ;  /* 0x0000000000147919 */ /* 0x000e220000002100 */
[----:B------:R-:W-:-:S05]  /*1ad20*/  MOV R7, 0xa0 ;  /* 0x000000a000077802 */ /* 0x000fca0000000f00 */
[----:B------:R-:W-:-:S04]  /*1ad30*/  IMAD R7, R36, R7, -0xa0 ;  /* 0xffffff6024077424 */ /* 0x000fc800078e0207 */
[----:B------:R-:W-:-:S04]  /*1ad40*/  IMAD.IADD R0, R33, 0x1, R7 ;  /* 0x0000000121007824 */ /* 0x000fc800078e0207 */
[----:B--2---:R-:W-:Y:S01]  /*1ad50*/  IMAD.IADD R10, R0, 0x1, R31 ;  /* 0x00000001000a7824 */ /* 0x004fe200078e021f */
[C---:B0-----:R-:W-:Y:S02]  /*1ad60*/  LOP3.LUT R33, R20.reuse, 0x7f, RZ, 0xc0, !PT ;  /* 0x0000007f14217812 */ /* 0x041fe400078ec0ff */
[----:B------:R-:W-:Y:S02]  /*1ad70*/  SHF.L.U32 R20, R20, 0x4, RZ ;  /* 0x0000000414147819 */ /* 0x000fe400000006ff */
[----:B------:R-:W-:-:S04]  /*1ad80*/  SHF.R.U32.HI R33, RZ, 0x3, R33 ;  /* 0x00000003ff217819 */ /* 0x000fc80000011621 */
[----:B------:R-:W-:-:S04]  /*1ad90*/  LOP3.LUT R20, R33, 0x70, R20, 0xf8, !PT ;  /* 0x0000007021147812 */ /* 0x000fc800078ef814 */
[----:B------:R-:W-:Y:S02]  /*1ada0*/  LOP3.LUT R20, R20, 0x80, RZ, 0xfc, !PT ;  /* 0x0000008014147812 */ /* 0x000fe400078efcff */
[----:B------:R-:W-:-:S03]  /*1adb0*/  ISETP.GE.AND P1, PT, R0, R27, PT ;  /* 0x0000001b0000720c */ /* 0x000fc60003f26270 */
[----:B------:R-:W-:Y:S02]  /*1adc0*/  IMAD.IADD R7, R20, 0x1, R7 ;  /* 0x0000000114077824 */ /* 0x000fe400078e0207 */
[----:B------:R-:W-:Y:S02]  /*1add0*/  IMAD.MOV.U32 R6, RZ, RZ, R10 ;  /* 0x000000ffff067224 */ /* 0x000fe400078e000a */
[----:B------:R-:W-:-:S05]  /*1ade0*/  IMAD.IADD R11, R7, 0x1, R31 ;  /* 0x00000001070b7824 */ /* 0x000fca00078e021f */
[----:B------:R-:W-:Y:S01]  /*1adf0*/  MOV R0, R11 ;  /* 0x0000000b00007202 */ /* 0x000fe20000000f00 */
[----:B---3--:R0:W-:Y:S04]  /*1ae00*/  @P0 STL [R1], R21 ;  /* 0x0000001501000387 */ /* 0x0081e80000100800 */
[----:B------:R-:W2:Y:S01]  /*1ae10*/  LDL R15, [R1+0x4c] ;  /* 0x00004c00010f7983 */ /* 0x000ea20000100800 */
[----:B----4-:R-:W-:-:S13]  /*1ae20*/  ISETP.NE.AND P0, PT, R14, 0x1, PT ;  /* 0x000000010e00780c */ /* 0x010fda0003f05270 */
[----:B------:R-:W1:Y:S08]  /*1ae30*/  @P0 LDC R2, c[0x0][0x434] ;  /* 0x00010d00ff020b82 */ /* 0x000e700000000800 */
[----:B------:R-:W3:Y:S08]  /*1ae40*/  @P0 LDC R3, c[0x0][0x438] ;  /* 0x00010e00ff030b82 */ /* 0x000ef00000000800 */
[----:B------:R-:W4:Y:S08]  /*1ae50*/  @P0 LDC R4, c[0x0][0x434] ;  /* 0x00010d00ff040b82 */ /* 0x000f300000000800 */
[----:B------:R-:W0:Y:S01]  /*1ae60*/  @P0 LDC R5, c[0x0][0x438] ;  /* 0x00010e00ff050b82 */ /* 0x000e220000000800 */
[----:B-1----:R-:W-:-:S05]  /*1ae70*/  @P0 IMAD.HI.U32 R2, R10, R2, RZ ;  /* 0x000000020a020227 */ /* 0x002fca00078e00ff */
[----:B---3--:R-:W-:Y:S01]  /*1ae80*/  @P0 SHF.R.U32.HI R6, RZ, R3, R2 ;  /* 0x00000003ff060219 */ /* 0x008fe20000011602 */
[----:B----4-:R-:W-:-:S05]  /*1ae90*/  @P0 IMAD.HI.U32 R2, R11, R4, RZ ;  /* 0x000000040b020227 */ /* 0x010fca00078e00ff */
[----:B0-----:R-:W-:Y:S02]  /*1aea0*/  @P0 SHF.R.U32.HI R0, RZ, R5, R2 ;  /* 0x00000005ff000219 */ /* 0x001fe40000011602 */
[----:B------:R-:W0:Y:S08]  /*1aeb0*/  @!P1 LDC.64 R2, c[0x0][0x428] ;  /* 0x00010a00ff029b82 */ /* 0x000e300000000a00 */
[----:B------:R-:W1:Y:S01]  /*1aec0*/  @!P1 LDC.64 R4, c[0x0][0x418] ;  /* 0x00010600ff049b82 */ /* 0x000e620000000a00 */
[----:B------:R-:W-:-:S02]  /*1aed0*/  ISETP.GE.AND P0, PT, R7, R27, PT ;  /* 0x0000001b0700720c */ /* 0x000fc40003f06270 */
[--C-:B------:R-:W-:Y:S02]  /*1aee0*/  @!P1 SHF.R.S32.HI R7, RZ, 0x1f, R6.reuse ;  /* 0x0000001fff079819 */ /* 0x100fe40000011406 */
[----:B------:R-:W-:Y:S02]  /*1aef0*/  SHF.R.S32.HI R29, RZ, 0x1f, R21 ;  /* 0x0000001fff1d7819 */ /* 0x000fe40000011415 */
[----:B------:R-:W-:Y:S01]  /*1af00*/  ISETP.GT.U32.OR P0, PT, R20, 0x9f, P0 ;  /* 0x0000009f1400780c */ /* 0x000fe20000704470 */
[-C--:B0-----:R-:W-:Y:S02]  /*1af10*/  @!P1 IMAD.WIDE.U32 R8, R21, R2.reuse, R6 ;  /* 0x0000000215089225 */ /* 0x081fe400078e0006 */
[----:B------:R-:W0:Y:S02]  /*1af20*/  LDC R7, c[0x0][0x2f4] ;  /* 0x0000bd00ff077b82 */ /* 0x000e240000000800 */
[----:B------:R-:W-:-:S04]  /*1af30*/  @!P1 IMAD R2, R29, R2, RZ ;  /* 0x000000021d029224 */ /* 0x000fc800078e02ff */
[----:B------:R-:W-:Y:S01]  /*1af40*/  @!P1 IMAD R2, R21, R3, R2 ;  /* 0x0000000315029224 */ /* 0x000fe200078e0202 */
[----:B-1----:R-:W-:-:S03]  /*1af50*/  @!P1 LEA R12, P2, R8, R4, 0x2 ;  /* 0x00000004080c9211 */ /* 0x002fc600078410ff */
[----:B------:R-:W-:-:S05]  /*1af60*/  @!P1 IMAD.IADD R2, R9, 0x1, R2 ;  /* 0x0000000109029824 */ /* 0x000fca00078e0202 */
[----:B------:R-:W-:Y:S02]  /*1af70*/  @!P1 LEA.HI.X R13, R8, R5, R2, 0x2, P2 ;  /* 0x00000005080d9211 */ /* 0x000fe400010f1402 */
[----:B------:R-:W1:Y:S01]  /*1af80*/  @!P0 LDC.64 R2, c[0x0][0x428] ;  /* 0x00010a00ff028b82 */ /* 0x000e620000000a00 */
[----:B------:R-:W-:Y:S01]  /*1af90*/  IMAD.MOV R8, RZ, RZ, -R6 ;  /* 0x000000ffff087224 */ /* 0x000fe200078e0a06 */
[----:B------:R-:W-:Y:S01]  /*1afa0*/  @!P0 SHF.R.S32.HI R5, RZ, 0x1f, R0 ;  /* 0x0000001fff058819 */ /* 0x000fe20000011400 */
[----:B-1----:R-:W-:-:S04]  /*1afb0*/  @!P0 IMAD R4, R29, R2, RZ ;  /* 0x000000021d048224 */ /* 0x002fc800078e02ff */
[----:B------:R-:W-:Y:S02]  /*1afc0*/  @!P0 IMAD R6, R21, R3, R4 ;  /* 0x0000000315068224 */ /* 0x000fe400078e0204 */
[----:B------:R-:W-:-:S04]  /*1afd0*/  @!P0 IMAD.MOV.U32 R4, RZ, RZ, R0 ;  /* 0x000000ffff048224 */ /* 0x000fc800078e0000 */
[----:B------:R-:W-:Y:S02]  /*1afe0*/  @!P0 IMAD.WIDE.U32 R4, R21, R2, R4 ;  /* 0x0000000215048225 */ /* 0x000fe400078e0004 */
[----:B------:R-:W1:Y:S03]  /*1aff0*/  @!P0 LDC.64 R2, c[0x0][0x418] ;  /* 0x00010600ff028b82 */ /* 0x000e660000000a00 */
[----:B------:R-:W-:Y:S01]  /*1b000*/  @!P0 IADD3 R5, R6, R5, RZ ;  /* 0x0000000506058210 */ /* 0x000fe20007ffe0ff */
[----:B------:R3:W-:Y:S01]  /*1b010*/  STL [R1+0x14], R29 ;  /* 0x0000141d01007387 */ /* 0x0007e20000100800 */
[----:B------:R-:W-:Y:S02]  /*1b020*/  LOP3.LUT R25, R25, 0xfffffffd, RZ, 0xc0, !PT ;  /* 0xfffffffd19197812 */ /* 0x000fe400078ec0ff */
[----:B-1----:R-:W-:-:S04]  /*1b030*/  @!P0 LEA R2, P2, R4, R2, 0x2 ;  /* 0x0000000204028211 */ /* 0x002fc800078410ff */
[----:B------:R-:W-:Y:S02]  /*1b040*/  @!P0 LEA.HI.X R3, R4, R3, R5, 0x2, P2 ;  /* 0x0000000304038211 */ /* 0x000fe400010f1405 */
[----:B------:R-:W-:Y:S02]  /*1b050*/  ISETP.GT.U32.AND P2, PT, R20, 0x9f, PT ;  /* 0x0000009f1400780c */ /* 0x000fe40003f44070 */
[----:B------:R-:W-:-:S06]  /*1b060*/  CS2R R4, SRZ ;  /* 0x0000000000047805 */ /* 0x000fcc000001ff00 */
[----:B------:R3:W5:Y:S01]  /*1b070*/  @!P1 LDG.E R4, desc[UR60][R12.64] ;  /* 0x0000003c0c049981 */ /* 0x000762000c1e1900 */
[----:B0-----:R-:W-:-:S03]  /*1b080*/  ISETP.GE.AND P1, PT, R35, R7, PT ;  /* 0x000000072300720c */ /* 0x001fc60003f26270 */
[----:B------:R3:W5:Y:S01]  /*1b090*/  @!P0 LDG.E R5, desc[UR60][R2.64] ;  /* 0x0000003c02058981 */ /* 0x000762000c1e1900 */
[----:B------:R-:W-:-:S04]  /*1b0a0*/  @P2 LOP3.LUT R25, R25, 0x2, RZ, 0xfc, !PT ;  /* 0x0000000219192812 */ /* 0x000fc800078efcff */
[----:B------:R-:W-:Y:S01]  /*1b0b0*/  LOP3.LUT R25, R25, 0xfffffffb, RZ, 0xc0, !PT ;  /* 0xfffffffb19197812 */ /* 0x000fe200078ec0ff */
[----:B------:R-:W-:-:S03]  /*1b0c0*/  UMOV UR4, 0xffffffff ;  /* 0xffffffff00047882 */ /* 0x000fc60000000000 */
[----:B------:R-:W-:Y:S01]  /*1b0d0*/  LOP3.LUT R25, R25, 0xfffffffe, RZ, 0xc0, !PT ;  /* 0xfffffffe19197812 */ /* 0x000fe200078ec0ff */
[----:B------:R-:W-:-:S03]  /*1b0e0*/  IMAD.MOV R9, RZ, RZ, -R0 ;  /* 0x000000ffff097224 */ /* 0x000fc600078e0a00 */
[----:B------:R-:W-:Y:S01]  /*1b0f0*/  @P1 LOP3.LUT R25, R25, 0x1, RZ, 0xfc, !PT ;  /* 0x0000000119191812 */ /* 0x000fe200078efcff */
[C---:B------:R-:W-:Y:S02]  /*1b100*/  IMAD R8, R14.reuse, R8, R10 ;  /* 0x000000080e087224 */ /* 0x040fe400078e020a */
[----:B------:R-:W-:Y:S01]  /*1b110*/  IMAD R9, R14, R9, R11 ;  /* 0x000000090e097224 */ /* 0x000fe200078e020b */
[----:B--2---:R-:W-:-:S13]  /*1b120*/  ISETP.NE.AND P0, PT, R15, 0x3, PT ;  /* 0x000000030f00780c */ /* 0x004fda0003f05270 */
[----:B------:R-:W-:Y:S01]  /*1b130*/  @P0 LOP3.LUT R25, R25, 0x4, RZ, 0xfc, !PT ;  /* 0x0000000419190812 */ /* 0x000fe200078efcff */
[----:B---3--:R-:W-:Y:S06]  /*1b140*/  BRA.DIV UR4, `(.L_x_7616) ;  /* 0x0000007a04807947 */ /* 0x008fec000b800000 */
.L_x_7811:
[----:B------:R-:W-:Y:S01]  /*1b150*/  SHF.R.S32.HI R0, RZ, 0x1f, R18 ;  /* 0x0000001fff007819 */ /* 0x000fe20000011412 */
[----:B------:R-:W-:-:S04]  /*1b160*/  VIADD R7, R36, 0xffffffff ;  /* 0xffffffff24077836 */ /* 0x000fc80000000000 */
[----:B------:R0:W-:Y:S01]  /*1b170*/  STL [R1+0xc], R0 ;  /* 0x00000c0001007387 */ /* 0x0001e20000100800 */
[----:B------:R-:W-:Y:S05]  /*1b180*/  @!P0 BRA `(.L_x_7617) ;  /* 0x0000000000048947 */ /* 0x000fea0003800000 */
[----:B------:R-:W-:Y:S01]  /*1b190*/  BPT.TRAP 0x1 ;  /* 0x000000040000795c */ /* 0x000fe20000300000 */
.L_x_7617:
[----:B0-----:R-:W2:Y:S01]  /*1b1a0*/  LDL R0, [R1+0x4] ;  /* 0x0000040001007983 */ /* 0x001ea20000100800 */
[----:B------:R-:W-:Y:S01]  /*1b1b0*/  IMAD R6, R34, 0x8, R22 ;  /* 0x0000000822067824 */ /* 0x000fe200078e0216 */
[----:B------:R-:W-:Y:S01]  /*1b1c0*/  BSSY B0, `(.L_x_7618) ;  /* 0x0000007000007945 */ /* 0x000fe20003800000 */
[----:B--2---:R-:W-:-:S04]  /*1b1d0*/  SHF.L.U32 R0, R0, 0x1f, RZ ;  /* 0x0000001f00007819 */ /* 0x004fc800000006ff */
[----:B------:R0:W1:Y:S01]  /*1b1e0*/  SYNCS.PHASECHK.TRANS64.TRYWAIT P0, [R6+URZ+0x22880], R0 ;  /* 0x02288000060075a7 */ /* 0x000062000800017f */
[----:B------:R0:W-:Y:S02]  /*1b1f0*/  STL [R1+0x34], R0 ;  /* 0x0000340001007387 */ /* 0x0001e40000100800 */
[----:B0-----:R-:W-:-:S05]  /*1b200*/  SHF.R.S32.HI R0, RZ, 0x1f, R8 ;  /* 0x0000001fff007819 */ /* 0x001fca0000011408 */
[----:B------:R0:W-:Y:S02]  /*1b210*/  STL [R1+0x30], R0 ;  /* 0x0000300001007387 */ /* 0x0001e40000100800 */
[----:B01----:R-:W-:Y:S05]  /*1b220*/  @!P0 BRA `(.L_x_7619) ;  /* 0x00000078007c8947 */ /* 0x003fea0003800000 */
.L_x_7812:
[----:B------:R-:W-:Y:S05]  /*1b230*/  BSYNC B0 ;  /* 0x0000000000007941 */ /* 0x000fea0003800000 */
.L_x_7618:
[----:B0-----:R-:W2:Y:S04]  /*1b240*/  LDL R0, [R1+0x30] ;  /* 0x0000300001007983 */ /* 0x001ea80000100800 */
[----:B------:R-:W3:Y:S01]  /*1b250*/  LDL R10, [R1+0xc] ;  /* 0x00000c00010a7983 */ /* 0x000ee20000100800 */
[----:B-----5:R-:W-:Y:S01]  /*1b260*/  SHF.R.S32.HI R11, RZ, 0x1f, R4 ;  /* 0x0000001fff0b7819 */ /* 0x020fe20000011404 */
[----:B------:R-:W-:Y:S01]  /*1b270*/  ULDC.64 UR4, c[0x0][0x328] ;  /* 0x0000ca0000047ab9 */ /* 0x000fe20000000a00 */
[----:B------:R-:W-:Y:S01]  /*1b280*/  ULDC.64 UR6, c[0x0][0x338] ;  /* 0x0000ce0000067ab9 */ /* 0x000fe20000000a00 */
[----:B------:R-:W-:Y:S01]  /*1b290*/  IMAD.WIDE.U32 R2, R8, UR4, RZ ;  /* 0x0000000408027c25 */ /* 0x000fe2000f8e00ff */
[----:B------:R-:W-:Y:S01]  /*1b2a0*/  ULDC.64 UR8, c[0x0][0x330] ;  /* 0x0000cc0000087ab9 */ /* 0x000fe20000000a00 */
[----:B------:R0:W-:Y:S01]  /*1b2b0*/  STL [R1+0x28], R11 ;  /* 0x0000280b01007387 */ /* 0x0001e20000100800 */
[----:B------:R-:W-:-:S03]  /*1b2c0*/  ULDC.64 UR10, c[0x0][0x318] ;  /* 0x0000c600000a7ab9 */ /* 0x000fc60000000a00 */
[----:B------:R-:W4:Y:S01]  /*1b2d0*/  LDL R13, [R1+0x24] ;  /* 0x00002400010d7983 */ /* 0x000f220000100800 */
[----:B------:R-:W1:Y:S01]  /*1b2e0*/  S2R R14, SR_TID.X ;  /* 0x00000000000e7919 */ /* 0x000e620000002100 */
[----:B------:R-:W-:Y:S01]  /*1b2f0*/  SHF.R.S32.HI R33, RZ, 0x1f, R5 ;  /* 0x0000001fff217819 */ /* 0x000fe20000011405 */
[----:B------:R-:W-:Y:S01]  /*1b300*/  IMAD R7, R7, -0xa0, R27 ;  /* 0xffffff6007077824 */ /* 0x000fe200078e021b */
[----:B------:R-:W-:Y:S02]  /*1b310*/  LOP3.LUT R25, R25, 0xffffffbf, RZ, 0xc0, !PT ;  /* 0xffffffbf19197812 */ /* 0x000fe400078ec0ff */
[----:B-1----:R-:W-:-:S04]  /*1b320*/  LOP3.LUT R14, R14, 0x7f, RZ, 0xc0, !PT ;  /* 0x0000007f0e0e7812 */ /* 0x002fc800078ec0ff */
[----:B------:R-:W-:-:S04]  /*1b330*/  SHF.R.U32.HI R14, RZ, 0x3, R14 ;  /* 0x00000003ff0e7819 */ /* 0x000fc8000001160e */
[----:B------:R-:W-:-:S04]  /*1b340*/  IADD3 R7, -R14, R7, RZ ;  /* 0x000000070e077210 */ /* 0x000fc80007ffe1ff */
[----:B------:R-:W-:-:S13]  /*1b350*/  ISETP.GE.AND P2, PT, R7, 0x1, PT ;  /* 0x000000010700780c */ /* 0x000fda0003f46270 */
[----:B------:R-:W-:Y:S01]  /*1b360*/  @P2 LOP3.LUT R25, R25, 0x40, RZ, 0xfc, !PT ;  /* 0x0000004019192812 */ /* 0x000fe200078efcff */
[----:B--2---:R-:W-:-:S04]  /*1b370*/  IMAD R0, R0, UR4, RZ ;  /* 0x0000000400007c24 */ /* 0x004fc8000f8e02ff */
[----:B------:R-:W-:-:S05]  /*1b380*/  IMAD R0, R8, UR5, R0 ;  /* 0x0000000508007c24 */ /* 0x000fca000f8e0200 */
[----:B------:R-:W-:Y:S01]  /*1b390*/  IADD3 R3, R3, R0, RZ ;  /* 0x0000000003037210 */ /* 0x000fe20007ffe0ff */
[----:B------:R-:W-:Y:S02]  /*1b3a0*/  IMAD R0, R11, UR6, RZ ;  /* 0x000000060b007c24 */ /* 0x000fe4000f8e02ff */
[----:B0-----:R-:W0:Y:S02]  /*1b3b0*/  LDC R11, c[0x0][0x2f4] ;  /* 0x0000bd00ff0b7b82 */ /* 0x001e240000000800 */
[C---:B------:R-:W-:Y:S02]  /*1b3c0*/  IMAD R0, R4.reuse, UR7, R0 ;  /* 0x0000000704007c24 */ /* 0x040fe4000f8e0200 */
[----:B------:R-:W-:-:S04]  /*1b3d0*/  IMAD.WIDE.U32 R2, R4, UR6, R2 ;  /* 0x0000000604027c25 */ /* 0x000fc8000f8e0002 */
[----:B------:R-:W-:Y:S02]  /*1b3e0*/  IMAD.IADD R3, R3, 0x1, R0 ;  /* 0x0000000103037824 */ /* 0x000fe400078e0200 */
[----:B---3--:R-:W-:Y:S02]  /*1b3f0*/  IMAD R12, R10, UR8, RZ ;  /* 0x000000080a0c7c24 */ /* 0x008fe4000f8e02ff */
[----:B------:R-:W-:Y:S01]  /*1b400*/  IMAD.WIDE.U32 R2, R18, UR8, R2 ;  /* 0x0000000812027c25 */ /* 0x000fe2000f8e0002 */
[----:B------:R-:W-:-:S03]  /*1b410*/  SHF.R.S32.HI R10, RZ, 0x1f, R9 ;  /* 0x0000001fff0a7819 */ /* 0x000fc60000011409 */
[----:B------:R-:W-:Y:S01]  /*1b420*/  IMAD R12, R18, UR9, R12 ;  /* 0x00000009120c7c24 */ /* 0x000fe2000f8e020c */
[----:B------:R-:W-:-:S04]  /*1b430*/  IADD3 R0, P1, R2, UR10, RZ ;  /* 0x0000000a02007c10 */ /* 0x000fc8000ff3e0ff */
[----:B------:R-:W-:Y:S01]  /*1b440*/  IADD3.X R2, R3, UR11, R12, P1, !PT ;  /* 0x0000000b03027c10 */ /* 0x000fe20008ffe40c */
[----:B------:R-:W-:Y:S01]  /*1b450*/  IMAD R3, R10, UR4, RZ ;  /* 0x000000040a037c24 */ /* 0x000fe2000f8e02ff */
[----:B------:R1:W-:Y:S01]  /*1b460*/  STL [R1+0x2c], R10 ;  /* 0x00002c0a01007387 */ /* 0x0003e20000100800 */
[----:B0-----:R-:W-:Y:S02]  /*1b470*/  ISETP.GE.AND P0, PT, R35, R11, PT ;  /* 0x0000000b2300720c */ /* 0x001fe40003f06270 */
[C---:B------:R-:W-:Y:S02]  /*1b480*/  IMAD R3, R9.reuse, UR5, R3 ;  /* 0x0000000509037c24 */ /* 0x040fe4000f8e0203 */
[----:B-1----:R-:W-:-:S04]  /*1b490*/  IMAD.WIDE.U32 R10, R9, UR4, RZ ;  /* 0x00000004090a7c25 */ /* 0x002fc8000f8e00ff */
[----:B------:R-:W-:Y:S02]  /*1b4a0*/  IMAD.IADD R11, R11, 0x1, R3 ;  /* 0x000000010b0b7824 */ /* 0x000fe400078e0203 */
[----:B------:R-:W-:Y:S02]  /*1b4b0*/  IMAD R3, R33, UR6, RZ ;  /* 0x0000000621037c24 */ /* 0x000fe4000f8e02ff */
[----:B------:R-:W-:-:S04]  /*1b4c0*/  IMAD.WIDE.U32 R10, R5, UR6, R10 ;  /* 0x00000006050a7c25 */ /* 0x000fc8000f8e000a */
[----:B------:R-:W-:-:S04]  /*1b4d0*/  IMAD R3, R5, UR7, R3 ;  /* 0x0000000705037c24 */ /* 0x000fc8000f8e0203 */
[----:B------:R-:W-:Y:S02]  /*1b4e0*/  IMAD.IADD R11, R11, 0x1, R3 ;  /* 0x000000010b0b7824 */ /* 0x000fe400078e0203 */
[----:B------:R-:W-:Y:S01]  /*1b4f0*/  IMAD.WIDE.U32 R10, R18, UR8, R10 ;  /* 0x00000008120a7c25 */ /* 0x000fe2000f8e000a */
[----:B------:R-:W-:Y:S02]  /*1b500*/  UMOV UR4, 0xffffffff ;  /* 0xffffffff00047882 */ /* 0x000fe40000000000 */
[----:B------:R-:W-:Y:S01]  /*1b510*/  IADD3 R20, P1, R10, UR10, RZ ;  /* 0x0000000a0a147c10 */ /* 0x000fe2000ff3e0ff */
[----:B----4-:R-:W-:-:S03]  /*1b520*/  IMAD R29, R34, 0x5000, R13 ;  /* 0x00005000221d7824 */ /* 0x010fc600078e020d */
[----:B------:R-:W-:Y:S01]  /*1b530*/  IADD3.X R10, R12, UR11, R11, P1, !PT ;  /* 0x0000000b0c0a7c10 */ /* 0x000fe20008ffe40b */
[----:B------:R-:W-:Y:S08]  /*1b540*/  BRA.DIV UR4, `(.L_x_7620) ;  /* 0x0000007604cc7947 */ /* 0x000ff0000b800000 */
[----:B------:R-:W0:Y:S01]  /*1b550*/  SHFL.IDX PT, R3, R0, RZ, 0x181f ;  /* 0x00181fff00037589 */ /* 0x000e2200000e0000 */
[----:B------:R-:W-:Y:S02]  /*1b560*/  ISETP.GE.AND P2, PT, R7, 0x21, PT ;  /* 0x000000210700780c */ /* 0x000fe40003f46270 */
[----:B------:R-:W-:Y:S01]  /*1b570*/  LOP3.LUT R25, R25, 0xffffffef, RZ, 0xc0, !PT ;  /* 0xffffffef19197812 */ /* 0x000fe200078ec0ff */
[----:B------:R-:W1:Y:S01]  /*1b580*/  SHFL.IDX PT, R21, R2, RZ, 0x181f ;  /* 0x00181fff02157589 */ /* 0x000e6200000e0000 */
[C---:B------:R-:W-:Y:S02]  /*1b590*/  ISETP.GE.AND P3, PT, R7.reuse, 0x91, PT ;  /* 0x000000910700780c */ /* 0x040fe40003f66270 */
[C---:B------:R-:W-:Y:S01]  /*1b5a0*/  ISETP.GE.AND P5, PT, R7.reuse, 0x31, PT ;  /* 0x000000310700780c */ /* 0x040fe20003fa6270 */
[----:B------:R-:W2:Y:S01]  /*1b5b0*/  SHFL.IDX PT, R11, R0, 0x1, 0x181f ;  /* 0x00381f00000b7f89 */ /* 0x000ea200000e0000 */
[----:B------:R-:W-:Y:S02]  /*1b5c0*/  ISETP.GE.AND P4, PT, R7, 0x61, PT ;  /* 0x000000610700780c */ /* 0x000fe40003f86270 */
[----:B0-----:R-:W-:Y:S01]  /*1b5d0*/  IADD3 R12, P1, R35, R3, RZ ;  /* 0x00000003230c7210 */ /* 0x001fe20007f3e0ff */
[----:B------:R-:W-:-:S04]  /*1b5e0*/  IMAD.IADD R3, R22, 0x1, R29 ;  /* 0x0000000116037824 */ /* 0x000fc800078e021d */
[----:B-1----:R-:W-:Y:S01]  /*1b5f0*/  IMAD.X R13, RZ, RZ, R21, P1 ;  /* 0x000000ffff0d7224 */ /* 0x002fe200008e0615 */
[----:B------:R-:W-:Y:S01]  /*1b600*/  ISETP.LT.OR P1, PT, R7, 0x1, P0 ;  /* 0x000000010700780c */ /* 0x000fe20000721670 */
[----:B------:R-:W0:-:S12]  /*1b610*/  SHFL.IDX PT, R21, R2, 0x1, 0x181f ;  /* 0x00381f0002157f89 */ /* 0x000e1800000e0000 */
[----:B------:R2:W-:Y:S02]  /*1b620*/  LDGSTS.E.BYPASS.LTC128B.128 [R3+0xa400], desc[UR60][R12.64], !P1 ;  /* 0x0a4000000c037fae */ /* 0x0005e4000c901d7c */
[----:B--2---:R-:W-:Y:S02]  /*1b630*/  IADD3 R12, P1, R35, R11, RZ ;  /* 0x0000000b230c7210 */ /* 0x004fe40007f3e0ff */
[----:B------:R-:W1:Y:S03]  /*1b640*/  SHFL.IDX PT, R11, R0, 0x2, 0x181f ;  /* 0x00581f00000b7f89 */ /* 0x000e6600000e0000 */
[----:B0-----:R-:W-:Y:S01]  /*1b650*/  IMAD.X R13, RZ, RZ, R21, P1 ;  /* 0x000000ffff0d7224 */ /* 0x001fe200008e0615 */
[----:B------:R-:W-:Y:S01]  /*1b660*/  ISETP.LT.OR P1, PT, R7, 0x11, P0 ;  /* 0x000000110700780c */ /* 0x000fe20000721670 */
[----:B------:R-:W0:-:S12]  /*1b670*/  SHFL.IDX PT, R21, R2, 0x2, 0x181f ;  /* 0x00581f0002157f89 */ /* 0x000e1800000e0000 */
[----:B------:R1:W-:Y:S02]  /*1b680*/  LDGSTS.E.BYPASS.LTC128B.128 [R3+0xac00], desc[UR60][R12.64], !P1 ;  /* 0x0ac000000c037fae */ /* 0x0003e4000c901d7c */
[----:B-1----:R-:W-:Y:S02]  /*1b690*/  IADD3 R12, P1, R35, R11, RZ ;  /* 0x0000000b230c7210 */ /* 0x002fe40007f3e0ff */
[----:B------:R-:W1:Y:S02]  /*1b6a0*/  SHFL.IDX PT, R11, R0, 0x3, 0x181f ;  /* 0x00781f00000b7f89 */ /* 0x000e6400000e0000 */
[----:B0-----:R-:W-:Y:S02]  /*1b6b0*/  IADD3.X R13, RZ, R21, RZ, P1, !PT ;  /* 0x00000015ff0d7210 */ /* 0x001fe40000ffe4ff */
[----:B------:R-:W0:Y:S01]  /*1b6c0*/  SHFL.IDX PT, R21, R2, 0x3, 0x181f ;  /* 0x00781f0002157f89 */ /* 0x000e2200000e0000 */
[----:B------:R-:W-:-:S13]  /*1b6d0*/  ISETP.LT.OR P1, PT, R7, 0x21, P0 ;  /* 0x000000210700780c */ /* 0x000fda0000721670 */
[----:B------:R1:W-:Y:S02]  /*1b6e0*/  LDGSTS.E.BYPASS.LTC128B.128 [R3+0xb400], desc[UR60][R12.64], !P1 ;  /* 0x0b4000000c037fae */ /* 0x0003e4000c901d7c */
[----:B-1----:R-:W-:Y:S02]  /*1b6f0*/  IADD3 R12, P1, R35, R11, RZ ;  /* 0x0000000b230c7210 */ /* 0x002fe40007f3e0ff */
[----:B------:R-:W1:Y:S03]  /*1b700*/  SHFL.IDX PT, R11, R0, 0x4, 0x181f ;  /* 0x00981f00000b7f89 */ /* 0x000e6600000e0000 */
[----:B0-----:R-:W-:Y:S01]  /*1b710*/  IMAD.X R13, RZ, RZ, R21, P1 ;  /* 0x000000ffff0d7224 */ /* 0x001fe200008e0615 */
[----:B------:R-:W-:Y:S01]  /*1b720*/  ISETP.LT.OR P1, PT, R7, 0x31, P0 ;  /* 0x000000310700780c */ /* 0x000fe20000721670 */
[----:B------:R-:W0:-:S12]  /*1b730*/  SHFL.IDX PT, R21, R2, 0x4, 0x181f ;  /* 0x00981f0002157f89 */ /* 0x000e1800000e0000 */
        /* <DEDUP_REMOVED lines=11> */
[----:B------:R-:W0:Y:S04]  /*1b7f0*/  SHFL.IDX PT, R21, R2, 0x6, 0x181f ;  /* 0x00d81f0002157f89 */ /* 0x000e2800000e0000 */
[----:B------:R-:W2:Y:S04]  /*1b800*/  SHFL.IDX PT, R0, R0, 0x7, 0x181f ;  /* 0x00f81f0000007f89 */ /* 0x000ea800000e0000 */
[----:B------:R-:W3:Y:S04]  /*1b810*/  SHFL.IDX PT, R2, R2, 0x7, 0x181f ;  /* 0x00f81f0002027f89 */ /* 0x000ee800000e0000 */
[----:B------:R1:W-:Y:S02]  /*1b820*/  LDGSTS.E.BYPASS.LTC128B.128 [R3+0xcc00], desc[UR60][R12.64], !P1 ;  /* 0x0cc000000c037fae */ /* 0x0003e4000c901d7c */
[----:B-1----:R-:W-:-:S04]  /*1b830*/  IADD3 R12, P1, R35, R11, RZ ;  /* 0x0000000b230c7210 */ /* 0x002fc80007f3e0ff */
[----:B0-----:R-:W-:Y:S02]  /*1b840*/  IADD3.X R13, RZ, R21, RZ, P1, !PT ;  /* 0x00000015ff0d7210 */ /* 0x001fe40000ffe4ff */
[----:B------:R-:W-:-:S13]  /*1b850*/  ISETP.LT.OR P1, PT, R7, 0x61, P0 ;  /* 0x000000610700780c */ /* 0x000fda0000721670 */
[----:B------:R2:W-:Y:S02]  /*1b860*/  LDGSTS.E.BYPASS.LTC128B.128 [R3+0xd400], desc[UR60][R12.64], !P1 ;  /* 0x0d4000000c037fae */ /* 0x0005e4000c901d7c */
[----:B--2---:R-:W-:Y:S02]  /*1b870*/  IADD3 R12, P1, R35, R0, RZ ;  /* 0x00000000230c7210 */ /* 0x004fe40007f3e0ff */
[----:B------:R-:W0:Y:S03]  /*1b880*/  SHFL.IDX PT, R0, R20, RZ, 0x181f ;  /* 0x00181fff14007589 */ /* 0x000e2600000e0000 */
[----:B---3--:R-:W-:Y:S01]  /*1b890*/  IMAD.X R13, RZ, RZ, R2, P1 ;  /* 0x000000ffff0d7224 */ /* 0x008fe200008e0602 */
[----:B------:R-:W-:Y:S01]  /*1b8a0*/  ISETP.LT.OR P1, PT, R7, 0x71, P0 ;  /* 0x000000710700780c */ /* 0x000fe20000721670 */
[----:B------:R-:W1:-:S12]  /*1b8b0*/  SHFL.IDX PT, R2, R10, RZ, 0x181f ;  /* 0x00181fff0a027589 */ /* 0x000e5800000e0000 */
[----:B------:R0:W-:Y:S02]  /*1b8c0*/  LDGSTS.E.BYPASS.LTC128B.128 [R3+0xdc00], desc[UR60][R12.64], !P1 ;  /* 0x0dc000000c037fae */ /* 0x0001e4000c901d7c */
[----:B0-----:R-:W-:Y:S02]  /*1b8d0*/  IADD3 R12, P1, R35, R0, RZ ;  /* 0x00000000230c7210 */ /* 0x001fe40007f3e0ff */
[----:B------:R0:W2:Y:S03]  /*1b8e0*/  SHFL.IDX PT, R0, R10, 0x1, 0x181f ;  /* 0x00381f000a007f89 */ /* 0x0000a600000e0000 */
[----:B-1----:R-:W-:Y:S01]  /*1b8f0*/  IMAD.X R13, RZ, RZ, R2, P1 ;  /* 0x000000ffff0d7224 */ /* 0x002fe200008e0602 */
[----:B------:R-:W-:Y:S01]  /*1b900*/  ISETP.LT.OR P1, PT, R7, 0x81, P0 ;  /* 0x000000810700780c */ /* 0x000fe20000721670 */
[----:B------:R0:W1:-:S12]  /*1b910*/  SHFL.IDX PT, R10, R20, 0x1, 0x181f ;  /* 0x00381f00140a7f89 */ /* 0x00005800000e0000 */
[----:B------:R0:W-:Y:S01]  /*1b920*/  LDGSTS.E.BYPASS.LTC128B.128 [R3+0xe400], desc[UR60][R12.64], !P1 ;  /* 0x0e4000000c037fae */ /* 0x0001e2000c901d7c */
[----:B------:R-:W-:-:S13]  /*1b930*/  ISETP.GE.AND P1, PT, R7, 0x11, PT ;  /* 0x000000110700780c */ /* 0x000fda0003f26270 */
        /* <DEDUP_REMOVED lines=12> */
[----:B012---:R-:W-:-:S07]  /*1ba00*/  @P3 LOP3.LUT R25, R25, 0x100, RZ, 0xfc, !PT ;  /* 0x0000010019193812 */ /* 0x007fce00078efcff */
.L_x_7834:
        /* <DEDUP_REMOVED lines=9> */
.L_x_7621:
[----:B------:R-:W-:Y:S02]  /*1baa0*/  PLOP3.LUT P3, PT, P3, P0, PT, 0xa2, 0x0 ;  /* 0x000000000000781c */ /* 0x000fe40001f61472 */
[----:B------:R-:W-:-:S08]  /*1bab0*/  @P0 R2UR P3, UR4, R6 ;  /* 0x00000000060402ca */ /* 0x000fd00000060000 */
[----:B------:R-:W-:-:S05]  /*1bac0*/  @P0 PLOP3.LUT P0, PT, P3, PT, PT, 0x80, 0x0 ;  /* 0x000000000000081c */ /* 0x000fca0001f0f070 */
[----:B------:R-:W-:Y:S01]  /*1bad0*/  @!P3 SYNCS.ARRIVE.TRANS64.RED.A0T1 RZ, [UR4+0x22870], RZ ;  /* 0x022870ffffffb9a7 */ /* 0x000fe20008200404 */
[----:B------:R-:W-:Y:S07]  /*1bae0*/  @!P3 ARRIVES.LDGSTSBAR.64.TRANSCNT [UR4+0x22870] ;  /* 0x02287000ff00b9b0 */ /* 0x000fee0008000a84 */
[----:B------:R-:W-:Y:S05]  /*1baf0*/  @P0 BRA.U.ANY `(.L_x_7621) ;  /* 0xfffffffd00e80947 */ /* 0x000fea000393ffff */
[----:B------:R-:W-:Y:S01]  /*1bb00*/  NOP ;  /* 0x0000000000007918 */ /* 0x000fe20000000000 */
[----:B------:R-:W2:Y:S02]  /*1bb10*/  LDL R0, [R1+0x4c] ;  /* 0x00004c0001007983 */ /* 0x000ea40000100800 */
[----:B--2---:R-:W-:-:S13]  /*1bb20*/  ISETP.NE.AND P6, PT, R0, 0x3, PT ;  /* 0x000000030000780c */ /* 0x004fda0003fc5270 */
[----:B------:R-:W-:Y:S05]  /*1bb30*/  @!P6 BRA `(.L_x_7622) ;  /* 0x000000000004e947 */ /* 0x000fea0003800000 */
[----:B------:R-:W-:Y:S01]  /*1bb40*/  BPT.TRAP 0x1 ;  /* 0x000000040000795c */ /* 0x000fe20000300000 */
.L_x_7622:
[----:B------:R1:W-:Y:S01]  /*1bb50*/  SYNCS.ARRIVE.TRANS64.A1T0 RZ, [R6+URZ+0x22870], RZ ;  /* 0x022870ff06ff79a7 */ /* 0x0003e2000810003f */
[----:B------:R-:W-:Y:S05]  /*1bb60*/  @!P6 BRA `(.L_x_7623) ;  /* 0x000000000004e947 */ /* 0x000fea0003800000 */
[----:B------:R-:W-:Y:S01]  /*1bb70*/  BPT.TRAP 0x1 ;  /* 0x000000040000795c */ /* 0x000fe20000300000 */
.L_x_7623:
[----:B------:R-:W2:Y:S01]  /*1bb80*/  LDL R0, [R1+0x34] ;  /* 0x0000340001007983 */ /* 0x000ea20000100800 */
[----:B------:R-:W-:Y:S01]  /*1bb90*/  BSSY B0, `(.L_x_7624) ;  /* 0x0000003000007945 */ /* 0x000fe20003800000 */
[----:B--2---:R-:W2:Y:S03]  /*1bba0*/  SYNCS.PHASECHK.TRANS64.TRYWAIT P0, [R6+URZ+0x22840], R0 ;  /* 0x02284000060075a7 */ /* 0x004ea6000800017f */
[----:B--2---:R-:W-:Y:S05]  /*1bbb0*/  @!P0 BRA `(.L_x_7625) ;  /* 0x0000007c006c8947 */ /* 0x004fea0003800000 */
.L_x_7835:
[----:B------:R-:W-:Y:S05]  /*1bbc0*/  BSYNC B0 ;  /* 0x0000000000007941 */ /* 0x000fea0003800000 */
.L_x_7624:
[----:B--2---:R-:W2:Y:S01]  /*1bbd0*/  LDL.LU R0, [R1+0x28] ;  /* 0x0000280001007983 */ /* 0x004ea20000300800 */
[----:B------:R-:W-:Y:S01]  /*1bbe0*/  ULDC.64 UR4, c[0x0][0x310] ;  /* 0x0000c40000047ab9 */ /* 0x000fe20000000a00 */
[----:B------:R-:W-:Y:S02]  /*1bbf0*/  ULDC.64 UR6, c[0x0][0x300] ;  /* 0x0000c00000067ab9 */ /* 0x000fe40000000a00 */
[----:B------:R-:W3:Y:S04]  /*1bc00*/  LDL.LU R12, [R1+0x30] ;  /* 0x00003000010c7983 */ /* 0x000ee80000300800 */
[----:B------:R-:W4:Y:S04]  /*1bc10*/  LDL.LU R7, [R1+0x2c] ;  /* 0x00002c0001077983 */ /* 0x000f280000300800 */
[----:B------:R-:W5:Y:S01]  /*1bc20*/  LDL R2, [R1+0xc] ;  /* 0x00000c0001027983 */ /* 0x000f620000100800 */
[----:B0-----:R-:W-:-:S04]  /*1bc30*/  IMAD.WIDE.U32 R10, R4, UR4, RZ ;  /* 0x00000004040a7c25 */ /* 0x001fc8000f8e00ff */
[----:B------:R-:W-:-:S04]  /*1bc40*/  IMAD R33, R33, UR4, RZ ;  /* 0x0000000421217c24 */ /* 0x000fc8000f8e02ff */
[----:B------:R-:W-:Y:S02]  /*1bc50*/  IMAD R33, R5, UR5, R33 ;  /* 0x0000000505217c24 */ /* 0x000fe4000f8e0221 */
[----:B--2---:R-:W-:-:S04]  /*1bc60*/  IMAD R0, R0, UR4, RZ ;  /* 0x0000000400007c24 */ /* 0x004fc8000f8e02ff */
[----:B------:R-:W-:Y:S02]  /*1bc70*/  IMAD R0, R4, UR5, R0 ;  /* 0x0000000504007c24 */ /* 0x000fe4000f8e0200 */
[----:B------:R-:W-:Y:S01]  /*1bc80*/  IMAD.WIDE.U32 R4, R5, UR4, RZ ;  /* 0x0000000405047c25 */ /* 0x000fe2000f8e00ff */
[----:B------:R-:W-:Y:S02]  /*1bc90*/  ULDC.64 UR4, c[0x0][0x308] ;  /* 0x0000c20000047ab9 */ /* 0x000fe40000000a00 */
[----:B------:R-:W-:Y:S01]  /*1bca0*/  IADD3 R11, R11, R0, RZ ;  /* 0x000000000b0b7210 */ /* 0x000fe20007ffe0ff */
[----:B---3--:R-:W-:Y:S02]  /*1bcb0*/  IMAD R0, R12, UR6, RZ ;  /* 0x000000060c007c24 */ /* 0x008fe4000f8e02ff */
[----:B------:R-:W-:Y:S01]  /*1bcc0*/  IMAD.IADD R5, R5, 0x1, R33 ;  /* 0x0000000105057824 */ /* 0x000fe200078e0221 */
[----:B------:R-:W0:Y:S01]  /*1bcd0*/  LDC R12, c[0x0][0x2f4] ;  /* 0x0000bd00ff0c7b82 */ /* 0x000e220000000800 */
[----:B------:R-:W-:-:S04]  /*1bce0*/  IMAD.WIDE.U32 R10, R8, UR6, R10 ;  /* 0x00000006080a7c25 */ /* 0x000fc8000f8e000a */
[----:B------:R-:W-:Y:S02]  /*1bcf0*/  IMAD R8, R8, UR7, R0 ;  /* 0x0000000708087c24 */ /* 0x000fe4000f8e0200 */
[----:B----4-:R-:W-:Y:S02]  /*1bd00*/  IMAD R0, R7, UR6, RZ ;  /* 0x0000000607007c24 */ /* 0x010fe4000f8e02ff */
[----:B------:R-:W-:Y:S02]  /*1bd10*/  IMAD.IADD R11, R11, 0x1, R8 ;  /* 0x000000010b0b7824 */ /* 0x000fe400078e0208 */
[C---:B------:R-:W-:Y:S02]  /*1bd20*/  IMAD R8, R9.reuse, UR7, R0 ;  /* 0x0000000709087c24 */ /* 0x040fe4000f8e0200 */
[----:B------:R-:W-:Y:S01]  /*1bd30*/  IMAD.WIDE.U32 R4, R9, UR6, R4 ;  /* 0x0000000609047c25 */ /* 0x000fe2000f8e0004 */
[----:B------:R-:W-:-:S03]  /*1bd40*/  ULDC.64 UR6, c[0x0][0x2e8] ;  /* 0x0000ba0000067ab9 */ /* 0x000fc60000000a00 */
[----:B------:R-:W-:-:S04]  /*1bd50*/  IMAD.WIDE.U32 R10, R18, UR4, R10 ;  /* 0x00000004120a7c25 */ /* 0x000fc8000f8e000a */
[----:B-----5:R-:W-:Y:S01]  /*1bd60*/  IMAD R7, R2, UR4, RZ ;  /* 0x0000000402077c24 */ /* 0x020fe2000f8e02ff */
[----:B------:R-:W-:Y:S01]  /*1bd70*/  IADD3 R2, P0, R10, UR6, RZ ;  /* 0x000000060a027c10 */ /* 0x000fe2000ff1e0ff */
[----:B------:R-:W-:Y:S01]  /*1bd80*/  IMAD.IADD R5, R5, 0x1, R8 ;  /* 0x0000000105057824 */ /* 0x000fe200078e0208 */
[----:B0-----:R-:W-:Y:S01]  /*1bd90*/  ISETP.GE.AND P3, PT, R35, R12, PT ;  /* 0x0000000c2300720c */ /* 0x001fe20003f66270 */
[C---:B------:R-:W-:Y:S02]  /*1bda0*/  IMAD R7, R18.reuse, UR5, R7 ;  /* 0x0000000512077c24 */ /* 0x040fe4000f8e0207 */
[----:B------:R-:W-:Y:S01]  /*1bdb0*/  IMAD.WIDE.U32 R8, R18, UR4, R4 ;  /* 0x0000000412087c25 */ /* 0x000fe2000f8e0004 */
[----:B------:R-:W-:Y:S02]  /*1bdc0*/  UMOV UR4, 0xffffffff ;  /* 0xffffffff00047882 */ /* 0x000fe40000000000 */
[----:B------:R-:W-:Y:S02]  /*1bdd0*/  IADD3.X R0, R11, UR7, R7, P0, !PT ;  /* 0x000000070b007c10 */ /* 0x000fe400087fe407 */
[----:B------:R-:W-:-:S04]  /*1bde0*/  IADD3 R5, P0, R8, UR6, RZ ;  /* 0x0000000608057c10 */ /* 0x000fc8000ff1e0ff */
[----:B------:R-:W-:Y:S01]  /*1bdf0*/  IADD3.X R4, R7, UR7, R9, P0, !PT ;  /* 0x0000000707047c10 */ /* 0x000fe200087fe409 */
[----:B------:R-:W-:Y:S08]  /*1be00*/  BRA.DIV UR4, `(.L_x_7626) ;  /* 0x0000007a04f07947 */ /* 0x000ff0000b800000 */
[----:B------:R-:W0:Y:S01]  /*1be10*/  SHFL.IDX PT, R8, R2, RZ, 0x181f ;  /* 0x00181fff02087589 */ /* 0x000e2200000e0000 */
[----:B------:R-:W-:-:S03]  /*1be20*/  LOP3.LUT R25, R25, 0xffffefff, RZ, 0xc0, !PT ;  /* 0xffffefff19197812 */ /* 0x000fc600078ec0ff */
[----:B------:R-:W2:Y:S01]  /*1be30*/  SHFL.IDX PT, R7, R0, RZ, 0x181f ;  /* 0x00181fff00077589 */ /* 0x000ea200000e0000 */
[----:B------:R-:W-:-:S04]  /*1be40*/  @P4 LOP3.LUT R25, R25, 0x1000, RZ, 0xfc, !PT ;  /* 0x0000100019194812 */ /* 0x000fc800078efcff */
[C---:B------:R-:W-:Y:S02]  /*1be50*/  LOP3.LUT P4, RZ, R25.reuse, 0x40, RZ, 0xc0, !PT ;  /* 0x0000004019ff7812 */ /* 0x040fe4000788c0ff */
[----:B------:R-:W-:-:S04]  /*1be60*/  LOP3.LUT R25, R25, 0xfffff7ff, RZ, 0xc0, !PT ;  /* 0xfffff7ff19197812 */ /* 0x000fc800078ec0ff */
[----:B------:R-:W-:-:S04]  /*1be70*/  @P1 LOP3.LUT R25, R25, 0x800, RZ, 0xfc, !PT ;  /* 0x0000080019191812 */ /* 0x000fc800078efcff */
[C---:B------:R-:W-:Y:S02]  /*1be80*/  LOP3.LUT P1, RZ, R25.reuse, 0x10, RZ, 0xc0, !PT ;  /* 0x0000001019ff7812 */ /* 0x040fe4000782c0ff */
[----:B------:R-:W-:Y:S02]  /*1be90*/  LOP3.LUT R25, R25, 0xfffffbff, RZ, 0xc0, !PT ;  /* 0xfffffbff19197812 */ /* 0x000fe400078ec0ff */
[----:B0-----:R-:W-:Y:S02]  /*1bea0*/  @P4 IADD3 R8, P0, R35, R8, RZ ;  /* 0x0000000823084210 */ /* 0x001fe40007f1e0ff */
[----:B------:R-:W-:Y:S02]  /*1beb0*/  @P2 LOP3.LUT R25, R25, 0x400, RZ, 0xfc, !PT ;  /* 0x0000040019192812 */ /* 0x000fe400078efcff */
[----:B--2---:R-:W-:Y:S02]  /*1bec0*/  @P4 IADD3.X R7, RZ, R7, RZ, P0, !PT ;  /* 0x00000007ff074210 */ /* 0x004fe400007fe4ff */
[----:B------:R-:W-:-:S02]  /*1bed0*/  LOP3.LUT P2, RZ, R25, 0x8, RZ, 0xc0, !PT ;  /* 0x0000000819ff7812 */ /* 0x000fc4000784c0ff */
[C---:B------:R-:W-:Y:S01]  /*1bee0*/  LOP3.LUT P6, RZ, R25.reuse, 0x80, RZ, 0xc0, !PT ;  /* 0x0000008019ff7812 */ /* 0x040fe200078cc0ff */
[----:B------:R-:W-:Y:S02]  /*1bef0*/  @P4 IMAD.MOV.U32 R9, RZ, RZ, R7 ;  /* 0x000000ffff094224 */ /* 0x000fe400078e0007 */
[----:B------:R-:W-:Y:S04]  /*1bf00*/  SHFL.IDX PT, R7, R0, 0x1, 0x181f ;  /* 0x00381f0000077f89 */ /* 0x000fe800000e0000 */
[----:B------:R0:W-:Y:S01]  /*1bf10*/  @P4 LDGSTS.E.BYPASS.LTC128B.128 [R3+0x18400], desc[UR60][R8.64], !P3 ;  /* 0x1840000008034fae */ /* 0x0001e2000d901d7c */
[----:B------:R-:W-:-:S03]  /*1bf20*/  LOP3.LUT P4, RZ, R25, 0x1000, RZ, 0xc0, !PT ;  /* 0x0000100019ff7812 */ /* 0x000fc6000788c0ff */
[----:B0-----:R-:W0:Y:S02]  /*1bf30*/  SHFL.IDX PT, R8, R2, 0x1, 0x181f ;  /* 0x00381f0002087f89 */ /* 0x001e2400000e0000 */
[----:B0-----:R-:W-:-:S05]  /*1bf40*/  @P1 IADD3 R8, P0, R35, R8, RZ ;  /* 0x0000000823081210 */ /* 0x001fca0007f1e0ff */
[----:B------:R-:W-:-:S04]  /*1bf50*/  @P1 IMAD.X R7, RZ, RZ, R7, P0 ;  /* 0x000000ffff071224 */ /* 0x000fc800000e0607 */
[----:B------:R-:W-:Y:S02]  /*1bf60*/  @P1 IMAD.MOV.U32 R9, RZ, RZ, R7 ;  /* 0x000000ffff091224 */ /* 0x000fe400078e0007 */
[----:B------:R-:W-:Y:S04]  /*1bf70*/  SHFL.IDX PT, R7, R0, 0x2, 0x181f ;  /* 0x00581f0000077f89 */ /* 0x000fe800000e0000 */
[----:B------:R0:W-:Y:S01]  /*1bf80*/  @P1 LDGSTS.E.BYPASS.LTC128B.128 [R3+0x18c00], desc[UR60][R8.64], !P3 ;  /* 0x18c0000008031fae */ /* 0x0001e2000d901d7c */
[----:B------:R-:W-:-:S03]  /*1bf90*/  LOP3.LUT P1, RZ, R25, 0x800, RZ, 0xc0, !PT ;  /* 0x0000080019ff7812 */ /* 0x000fc6000782c0ff */
[----:B0-----:R-:W0:Y:S02]  /*1bfa0*/  SHFL.IDX PT, R8, R2, 0x2, 0x181f ;  /* 0x00581f0002087f89 */ /* 0x001e2400000e0000 */
[----:B0-----:R-:W-:-:S04]  /*1bfb0*/  @P2 IADD3 R8, P0, R35, R8, RZ ;  /* 0x0000000823082210 */ /* 0x001fc80007f1e0ff */
[----:B------:R-:W-:-:S05]  /*1bfc0*/  @P2 IADD3.X R7, RZ, R7, RZ, P0, !PT ;  /* 0x00000007ff072210 */ /* 0x000fca00007fe4ff */
        /* <DEDUP_REMOVED lines=11> */
[----:B0-----:R-:W0:Y:S10]  /*1c080*/  SHFL.IDX PT, R8, R2, 0x4, 0x181f ;  /* 0x00981f0002087f89 */ /* 0x001e3400000e0000 */
[----:B0-----:R-:W-:-:S04]  /*1c090*/  @P5 IADD3 R8, P0, R35, R8, RZ ;  /* 0x0000000823085210 */ /* 0x001fc80007f1e0ff */
[----:B------:R-:W-:-:S05]  /*1c0a0*/  @P5 IADD3.X R7, RZ, R7, RZ, P0, !PT ;  /* 0x00000007ff075210 */ /* 0x000fca00007fe4ff */
[----:B------:R-:W-:Y:S02]  /*1c0b0*/  @P5 IMAD.MOV.U32 R9, RZ, RZ, R7 ;  /* 0x000000ffff095224 */ /* 0x000fe400078e0007 */
[----:B------:R-:W-:Y:S04]  /*1c0c0*/  SHFL.IDX PT, R7, R0, 0x5, 0x181f ;  /* 0x00b81f0000077f89 */ /* 0x000fe800000e0000 */
[----:B------:R0:W-:Y:S04]  /*1c0d0*/  @P5 LDGSTS.E.BYPASS.LTC128B.128 [R3+0x1a400], desc[UR60][R8.64], !P3 ;  /* 0x1a40000008035fae */ /* 0x0001e8000d901d7c */
[----:B0-----:R-:W0:Y:S02]  /*1c0e0*/  SHFL.IDX PT, R8, R2, 0x5, 0x181f ;  /* 0x00b81f0002087f89 */ /* 0x001e2400000e0000 */
[----:B0-----:R-:W-:-:S05]  /*1c0f0*/  @P6 IADD3 R8, P0, R35, R8, RZ ;  /* 0x0000000823086210 */ /* 0x001fca0007f1e0ff */
[----:B------:R-:W-:-:S04]  /*1c100*/  @P6 IMAD.X R7, RZ, RZ, R7, P0 ;  /* 0x000000ffff076224 */ /* 0x000fc800000e0607 */
[----:B------:R-:W-:Y:S02]  /*1c110*/  @P6 IMAD.MOV.U32 R9, RZ, RZ, R7 ;  /* 0x000000ffff096224 */ /* 0x000fe400078e0007 */
[----:B------:R-:W-:Y:S04]  /*1c120*/  SHFL.IDX PT, R7, R0, 0x6, 0x181f ;  /* 0x00d81f0000077f89 */ /* 0x000fe800000e0000 */
[----:B------:R0:W-:Y:S04]  /*1c130*/  @P6 LDGSTS.E.BYPASS.LTC128B.128 [R3+0x1ac00], desc[UR60][R8.64], !P3 ;  /* 0x1ac0000008036fae */ /* 0x0001e8000d901d7c */
[----:B------:R-:W-:Y:S04]  /*1c140*/  SHFL.IDX PT, R0, R0, 0x7, 0x181f ;  /* 0x00f81f0000007f89 */ /* 0x000fe800000e0000 */
[----:B0-----:R-:W0:Y:S02]  /*1c150*/  SHFL.IDX PT, R8, R2, 0x6, 0x181f ;  /* 0x00d81f0002087f89 */ /* 0x001e2400000e0000 */
[----:B0-----:R-:W-:-:S04]  /*1c160*/  @P4 IADD3 R8, P0, R35, R8, RZ ;  /* 0x0000000823084210 */ /* 0x001fc80007f1e0ff */
[----:B------:R-:W-:-:S05]  /*1c170*/  @P4 IADD3.X R7, RZ, R7, RZ, P0, !PT ;  /* 0x00000007ff074210 */ /* 0x000fca00007fe4ff */
[----:B------:R-:W-:-:S05]  /*1c180*/  @P4 IMAD.MOV.U32 R9, RZ, RZ, R7 ;  /* 0x000000ffff094224 */ /* 0x000fca00078e0007 */
[----:B------:R0:W-:Y:S04]  /*1c190*/  @P4 LDGSTS.E.BYPASS.LTC128B.128 [R3+0x1b400], desc[UR60][R8.64], !P3 ;  /* 0x1b40000008034fae */ /* 0x0001e8000d901d7c */
[----:B0-----:R-:W0:Y:S04]  /*1c1a0*/  SHFL.IDX PT, R8, R2, 0x7, 0x181f ;  /* 0x00f81f0002087f89 */ /* 0x001e2800000e0000 */
[----:B------:R-:W2:Y:S04]  /*1c1b0*/  SHFL.IDX PT, R2, R5, RZ, 0x181f ;  /* 0x00181fff05027589 */ /* 0x000ea800000e0000 */
[----:B------:R-:W-:Y:S01]  /*1c1c0*/  SHFL.IDX PT, R5, R5, 0x1, 0x181f ;  /* 0x00381f0005057f89 */ /* 0x000fe200000e0000 */
[----:B0-----:R-:W-:-:S05]  /*1c1d0*/  @P1 IADD3 R8, P0, R35, R8, RZ ;  /* 0x0000000823081210 */ /* 0x001fca0007f1e0ff */
[----:B------:R-:W-:Y:S01]  /*1c1e0*/  @P1 IMAD.X R9, RZ, RZ, R0, P0 ;  /* 0x000000ffff091224 */ /* 0x000fe200000e0600 */
[----:B--2---:R-:W-:Y:S01]  /*1c1f0*/  @P2 IADD3 R2, P0, R35, R2, RZ ;  /* 0x0000000223022210 */ /* 0x004fe20007f1e0ff */
[----:B------:R-:W0:Y:S04]  /*1c200*/  SHFL.IDX PT, R0, R4, RZ, 0x181f ;  /* 0x00181fff04007589 */ /* 0x000e2800000e0000 */
[----:B------:R2:W-:Y:S04]  /*1c210*/  @P1 LDGSTS.E.BYPASS.LTC128B.128 [R3+0x1bc00], desc[UR60][R8.64], !P3 ;  /* 0x1bc0000008031fae */ /* 0x0005e8000d901d7c */
[----:B------:R-:W3:Y:S01]  /*1c220*/  SHFL.IDX PT, R4, R4, 0x1, 0x181f ;  /* 0x00381f0004047f89 */ /* 0x000ee200000e0000 */
[----:B--2---:R-:W-:Y:S01]  /*1c230*/  @P2 MOV R8, R2 ;  /* 0x0000000200082202 */ /* 0x004fe20000000f00 */
[----:B0-----:R-:W-:-:S04]  /*1c240*/  @P2 IMAD.X R0, RZ, RZ, R0, P0 ;  /* 0x000000ffff002224 */ /* 0x001fc800000e0600 */
[----:B------:R-:W-:-:S05]  /*1c250*/  @P2 IMAD.MOV.U32 R9, RZ, RZ, R0 ;  /* 0x000000ffff092224 */ /* 0x000fca00078e0000 */
[----:B---3--:R0:W-:Y:S02]  /*1c260*/  @P2 LDGSTS.E.BYPASS.LTC128B.128 [R3+0x1c400], desc[UR60][R8.64], !P3 ;  /* 0x1c40000008032fae */ /* 0x0081e4000d901d7c */
.L_x_7857:
[----:B------:R-:W-:-:S13]  /*1c270*/  LOP3.LUT P1, RZ, R25, 0x100, RZ, 0xc0, !PT ;  /* 0x0000010019ff7812 */ /* 0x000fda000782c0ff */
[----:B------:R-:W-:-:S05]  /*1c280*/  @P1 IADD3 R5, P0, R35, R5, RZ ;  /* 0x0000000523051210 */ /* 0x000fca0007f1e0ff */
[----:B------:R-:W-:Y:S01]  /*1c290*/  @P1 IMAD.X R4, RZ, RZ, R4, P0 ;  /* 0x000000ffff041224 */ /* 0x000fe200000e0604 */
[----:B------:R-:W-:-:S04]  /*1c2a0*/  PLOP3.LUT P0, PT, PT, PT, PT, 0x80, 0x0 ;  /* 0x000000000000781c */ /* 0x000fc80003f0f070 */
[----:B------:R-:W-:-:S04]  /*1c2b0*/  @P1 LOP3.LUT R5, R5, R4, RZ, 0x3c, !PT ;  /* 0x0000000405051212 */ /* 0x000fc800078e3cff */
[----:B------:R-:W-:-:S04]  /*1c2c0*/  @P1 LOP3.LUT R4, R5, R4, RZ, 0x3c, !PT ;  /* 0x0000000405041212 */ /* 0x000fc800078e3cff */
[----:B------:R-:W-:-:S05]  /*1c2d0*/  @P1 LOP3.LUT R5, R5, R4, RZ, 0x3c, !PT ;  /* 0x0000000405051212 */ /* 0x000fca00078e3cff */
[----:B------:R-:W-:Y:S01]  /*1c2e0*/  @!PT LDS RZ, [RZ] ;  /* 0x00000000fffff984 */ /* 0x000fe20000000800 */
[----:B------:R-:W-:Y:S01]  /*1c2f0*/  @!PT LDS RZ, [RZ] ;  /* 0x00000000fffff984 */ /* 0x000fe20000000800 */
[----:B------:R-:W-:Y:S01]  /*1c300*/  @!PT LDS RZ, [RZ] ;  /* 0x00000000fffff984 */ /* 0x000fe20000000800 */
[----:B------:R2:W-:Y:S01]  /*1c310*/  @P1 LDGSTS.E.BYPASS.LTC128B.128 [R3+0x1cc00], desc[UR60][R4.64], !P3 ;  /* 0x1cc0000004031fae */ /* 0x0005e2000d901d7c */
[----:B------:R-:W-:Y:S01]  /*1c320*/  NOP ;  /* 0x0000000000007918 */ /* 0x000fe20000000000 */
.L_x_7627:
[----:B------:R-:W-:Y:S02]  /*1c330*/  PLOP3.LUT P1, PT, P1, P0, PT, 0xa2, 0x0 ;  /* 0x000000000000781c */ /* 0x000fe40000f21472 */
[----:B------:R-:W-:-:S08]  /*1c340*/  @P0 R2UR P1, UR4, R6 ;  /* 0x00000000060402ca */ /* 0x000fd00000020000 */
[----:B------:R-:W-:-:S05]  /*1c350*/  @P0 PLOP3.LUT P0, PT, P1, PT, PT, 0x80, 0x0 ;  /* 0x000000000000081c */ /* 0x000fca0000f0f070 */
[----:B------:R-:W-:Y:S01]  /*1c360*/  @!P1 SYNCS.ARRIVE.TRANS64.RED.A0T1 RZ, [UR4+0x22830], RZ ;  /* 0x022830ffffff99a7 */ /* 0x000fe20008200404 */
[----:B------:R-:W-:Y:S07]  /*1c370*/  @!P1 ARRIVES.LDGSTSBAR.64.TRANSCNT [UR4+0x22830] ;  /* 0x02283000ff0099b0 */ /* 0x000fee0008000a84 */
[----:B------:R-:W-:Y:S05]  /*1c380*/  @P0 BRA.U.ANY `(.L_x_7627) ;  /* 0xfffffffd00e80947 */ /* 0x000fea000393ffff */
[----:B------:R-:W-:Y:S01]  /*1c390*/  NOP ;  /* 0x0000000000007918 */ /* 0x000fe20000000000 */
[----:B------:R-:W3:Y:S02]  /*1c3a0*/  LDL R0, [R1+0x4c] ;  /* 0x00004c0001007983 */ /* 0x000ee40000100800 */
[----:B---3--:R-:W-:-:S13]  /*1c3b0*/  ISETP.NE.AND P2, PT, R0, 0x3, PT ;  /* 0x000000030000780c */ /* 0x008fda0003f45270 */
[----:B------:R-:W-:Y:S05]  /*1c3c0*/  @!P2 BRA `(.L_x_7628) ;  /* 0x000000000004a947 */ /* 0x000fea0003800000 */
[----:B------:R-:W-:Y:S01]  /*1c3d0*/  BPT.TRAP 0x1 ;  /* 0x000000040000795c */ /* 0x000fe20000300000 */
.L_x_7628:
[----:B0-2---:R0:W5:Y:S01]  /*1c3e0*/  LDL.LU R3, [R1+0x40] ;  /* 0x0000400001037983 */ /* 0x0051620000300800 */
        /* <DEDUP_REMOVED lines=10> */
[C---:B------:R-:W-:Y:S01]  /*1c490*/  IMAD.WIDE.U32 R30, R32.reuse, UR4, RZ ;  /* 0x00000004201e7c25 */ /* 0x040fe2000f8e00ff */
[----:B------:R-:W-:Y:S02]  /*1c4a0*/  BSSY B6, `(.L_x_7629) ;  /* 0x0000017000067945 */ /* 0x000fe40003800000 */
[----:B------:R-:W-:Y:S01]  /*1c4b0*/  ISETP.NE.AND.EX P0, PT, RZ, UR7, PT, P0 ;  /* 0x00000007ff007c0c */ /* 0x000fe2000bf05300 */
[----:B------:R-:W-:-:S03]  /*1c4c0*/  IMAD R29, R32, UR5, R2 ;  /* 0x00000005201d7c24 */ /* 0x000fc6000f8e0202 */
[----:B------:R-:W-:Y:S02]  /*1c4d0*/  SEL R26, R26, RZ, !P0 ;  /* 0x000000ff1a1a7207 */ /* 0x000fe40004000000 */
[----:B------:R-:W-:Y:S02]  /*1c4e0*/  IADD3 R29, R31, R29, RZ ;  /* 0x0000001d1f1d7210 */ /* 0x000fe40007ffe0ff */
        /* <DEDUP_REMOVED lines=8> */
[----:B------:R-:W2:Y:S01]  /*1c570*/  LDC.64 R2, c[0x4][R2] ;  /* 0x0100000002027b82 */ /* 0x000ea20000000a00 */
[----:B------:R-:W-:Y:S01]  /*1c580*/  IMAD.U32 R5, RZ, RZ, UR5 ;  /* 0x00000005ff057e24 */ /* 0x000fe2000f8e00ff */
[----:B------:R-:W-:Y:S01]  /*1c590*/  MOV R12, 0x1 ;  /* 0x00000001000c7802 */ /* 0x000fe20000000f00 */
[----:B01----:R-:W-:Y:S02]  /*1c5a0*/  IMAD.U32 R6, RZ, RZ, UR6 ;  /* 0x00000006ff067e24 */ /* 0x003fe4000f8e00ff */
[----:B------:R-:W-:-:S02]  /*1c5b0*/  IMAD.U32 R10, RZ, RZ, UR8 ;  /* 0x00000008ff0a7e24 */ /* 0x000fc4000f8e00ff */
[----:B------:R-:W-:Y:S02]  /*1c5c0*/  IMAD.U32 R11, RZ, RZ, UR9 ;  /* 0x00000009ff0b7e24 */ /* 0x000fe4000f8e00ff */
[----:B------:R-:W-:Y:S02]  /*1c5d0*/  IMAD.MOV.U32 R8, RZ, RZ, 0x70 ;  /* 0x00000070ff087424 */ /* 0x000fe400078e00ff */
[----:B------:R-:W-:-:S07]  /*1c5e0*/  IMAD.MOV.U32 R13, RZ, RZ, RZ ;  /* 0x000000ffff0d7224 */ /* 0x000fce00078e00ff */
[----:B------:R-:W-:-:S07]  /*1c5f0*/  LEPC R20, `(.L_x_7630) ;  /* 0x000000001014794e */ /* 0x000fce0000000000 */
[----:B--2---:R-:W-:Y:S05]  /*1c600*/  CALL.ABS.NOINC R2 ;  /* 0x0000000002007343 */ /* 0x004fea0003c00000 */
.L_x_7630:
[----:B------:R-:W-:Y:S05]  /*1c610*/  BSYNC B6 ;  /* 0x0000000000067941 */ /* 0x000fea0003800000 */
.L_x_7629:
[----:B------:R-:W2:Y:S01]  /*1c620*/  LDL R20, [R1+0xc] ;  /* 0x00000c0001147983 */ /* 0x000ea20000100800 */
[----:B------:R-:W3:Y:S01]  /*1c630*/  LDC R7, c[0x0][0x448] ;  /* 0x00011200ff077b82 */ /* 0x000ee20000000800 */
[----:B------:R-:W-:Y:S01]  /*1c640*/  ULDC.64 UR4, c[0x0][0x2d8] ;  /* 0x0000b60000047ab9 */ /* 0x000fe20000000a00 */
[----:B------:R-:W-:Y:S01]  /*1c650*/  IMAD.MOV.U32 R2, RZ, RZ, R30 ;  /* 0x000000ffff027224 */ /* 0x000fe200078e001e */
[----:B------:R4:W5:Y:S01]  /*1c660*/  LDL R10, [R1+0x44] ;  /* 0x00004400010a7983 */ /* 0x0009620000100800 */
[----:B------:R-:W-:Y:S01]  /*1c670*/  IMAD.MOV.U32 R3, RZ, RZ, R29 ;  /* 0x000000ffff037224 */ /* 0x000fe200078e001d */
[----:B------:R-:W-:Y:S02]  /*1c680*/  ULDC.64 UR6, c[0x0][0x280] ;  /* 0x0000a00000067ab9 */ /* 0x000fe40000000a00 */
[----:B------:R4:W5:Y:S01]  /*1c690*/  LDL R9, [R1+0x38] ;  /* 0x0000380001097983 */ /* 0x0009620000100800 */
[----:B---3--:R-:W-:Y:S01]  /*1c6a0*/  ISETP.NE.AND P0, PT, R7, 0x1, PT ;  /* 0x000000010700780c */ /* 0x008fe20003f05270 */
[----:B------:R-:W-:-:S12]  /*1c6b0*/  IMAD.WIDE.U32 R2, R18, UR4, R2 ;  /* 0x0000000412027c25 */ /* 0x000fd8000f8e0002 */
[----:B------:R-:W3:Y:S08]  /*1c6c0*/  @P0 LDC R5, c[0x0][0x44c] ;  /* 0x00011300ff050b82 */ /* 0x000ef00000000800 */
[----:B01----:R-:W0:Y:S01]  /*1c6d0*/  @P0 LDC R6, c[0x0][0x450] ;  /* 0x00011400ff060b82 */ /* 0x003e220000000800 */
[----:B------:R-:W-:Y:S02]  /*1c6e0*/  IMAD.SHL.U32 R17, R17, 0x80, RZ ;  /* 0x0000008011117824 */ /* 0x000fe400078e00ff */
[----:B--2---:R-:W-:-:S02]  /*1c6f0*/  IMAD R0, R20, UR4, RZ ;  /* 0x0000000414007c24 */ /* 0x004fc4000f8e02ff */
        /* <DEDUP_REMOVED lines=8> */
[----:B------:R-:W-:Y:S01]  /*1c780*/  IMAD.IADD R3, R3, 0x1, R0 ;  /* 0x0000000103037824 */ /* 0x000fe200078e0200 */
[C---:B-1----:R-:W-:Y:S01]  /*1c790*/  LOP3.LUT R21, R20.reuse, 0x7f, RZ, 0xc0, !PT ;  /* 0x0000007f14157812 */ /* 0x042fe200078ec0ff */
[----:B------:R-:W-:-:S03]  /*1c7a0*/  IMAD.SHL.U32 R20, R20, 0x10, RZ ;  /* 0x0000001014147824 */ /* 0x000fc600078e00ff */
[----:B------:R-:W-:-:S04]  /*1c7b0*/  SHF.R.U32.HI R21, RZ, 0x3, R21 ;  /* 0x00000003ff157819 */ /* 0x000fc80000011615 */
[----:B------:R-:W-:-:S04]  /*1c7c0*/  LOP3.LUT R20, R21, 0x70, R20, 0xf8, !PT ;  /* 0x0000007015147812 */ /* 0x000fc800078ef814 */
[----:B------:R-:W-:-:S05]  /*1c7d0*/  LOP3.LUT R0, R20, R17, RZ, 0xfc, !PT ;  /* 0x0000001114007212 */ /* 0x000fca00078efcff */
[----:B---3--:R-:W-:Y:S01]  /*1c7e0*/  @P0 IMAD.HI.U32 R5, R0, R5, RZ ;  /* 0x0000000500050227 */ /* 0x008fe200078e00ff */
[----:B------:R-:W-:Y:S01]  /*1c7f0*/  MOV R4, R0 ;  /* 0x0000000000047202 */ /* 0x000fe20000000f00 */
[----:B------:R-:W1:Y:S03]  /*1c800*/  S2R R20, SR_TID.X ;  /* 0x0000000000147919 */ /* 0x000e660000002100 */
[----:B0-----:R-:W-:-:S05]  /*1c810*/  @P0 SHF.R.U32.HI R4, RZ, R6, R5 ;  /* 0x00000006ff040219 */ /* 0x001fca0000011605 */
        /* <DEDUP_REMOVED lines=14> */
[----:B------:R-:W-:Y:S01]  /*1c900*/  ISETP.GE.AND P0, PT, R35, UR4, PT ;  /* 0x0000000423007c0c */ /* 0x000fe2000bf06270 */
[----:B------:R-:W-:Y:S01]  /*1c910*/  UMOV UR4, 0xffffffff ;  /* 0xffffffff00047882 */ /* 0x000fe20000000000 */
[----:B-1----:R-:W-:Y:S02]  /*1c920*/  LOP3.LUT R20, R20, 0x7f, RZ, 0xc0, !PT ;  /* 0x0000007f14147812 */ /* 0x002fe400078ec0ff */
[----:B------:R-:W-:Y:S02]  /*1c930*/  IADD3.X R2, R3, UR7, R4, P1, !PT ;  /* 0x0000000703027c10 */ /* 0x000fe40008ffe404 */
[----:B------:R-:W-:Y:S01]  /*1c940*/  SHF.R.U32.HI R20, RZ, 0x3, R20 ;  /* 0x00000003ff147819 */ /* 0x000fe20000011614 */
[----:B----4-:R-:W-:Y:S06]  /*1c950*/  BRA.DIV UR4, `(.L_x_7631) ;  /* 0x0000007e04047947 */ /* 0x010fec000b800000 */
[----:B------:R-:W-:Y:S01]  /*1c960*/  IMAD.IADD R17, R20, 0x1, R17 ;  /* 0x0000000114117824 */ /* 0x000fe200078e0211 */
[----:B------:R-:W0:Y:S01]  /*1c970*/  SHFL.IDX PT, R5, R0, RZ, 0x181f ;  /* 0x00181fff00057589 */ /* 0x000e2200000e0000 */
[----:B-----5:R-:W-:-:S03]  /*1c980*/  IMAD R3, R10, R7, RZ ;  /* 0x000000070a037224 */ /* 0x020fc600078e02ff */
[C---:B------:R-:W-:Y:S01]  /*1c990*/  IADD3 R4, R17.reuse, 0x10, RZ ;  /* 0x0000001011047810 */ /* 0x040fe20007ffe0ff */
[----:B------:R-:W-:Y:S01]  /*1c9a0*/  SHFL.IDX PT, R6, R0, 0x1, 0x181f ;  /* 0x00381f0000067f89 */ /* 0x000fe200000e0000 */
[-C--:B------:R-:W-:Y:S02]  /*1c9b0*/  ISETP.GE.AND P2, PT, R17, R3.reuse, PT ;  /* 0x000000031100720c */ /* 0x080fe40003f46270 */
[----:B------:R-:W-:Y:S02]  /*1c9c0*/  ISETP.GE.AND P1, PT, R4, R3, PT ;  /* 0x000000030400720c */ /* 0x000fe40003f26270 */
[----:B------:R-:W1:Y:S09]  /*1c9d0*/  SHFL.IDX PT, R4, R2, RZ, 0x181f ;  /* 0x00181fff02047589 */ /* 0x000e7200000e0000 */
[----:B0-----:R-:W-:-:S05]  /*1c9e0*/  @!P2 IADD3 R5, P3, R35, R5, RZ ;  /* 0x000000052305a210 */ /* 0x001fca0007f7e0ff */
[----:B-1----:R-:W-:Y:S01]  /*1c9f0*/  @!P2 IMAD.X R8, RZ, RZ, R4, P3 ;  /* 0x000000ffff08a224 */ /* 0x002fe200018e0604 */
[----:B------:R-:W-:Y:S01]  /*1ca00*/  @!P1 IADD3 R6, P3, R35, R6, RZ ;  /* 0x0000000623069210 */ /* 0x000fe20007f7e0ff */
[----:B------:R-:W0:Y:S04]  /*1ca10*/  SHFL.IDX PT, R4, R2, 0x1, 0x181f ;  /* 0x00381f0002047f89 */ /* 0x000e2800000e0000 */
[----:B0-----:R-:W-:Y:S02]  /*1ca20*/  @!P1 IMAD.X R7, RZ, RZ, R4, P3 ;  /* 0x000000ffff079224 */ /* 0x001fe400018e0604 */
[----:B------:R-:W-:Y:S01]  /*1ca30*/  @!P2 IMAD.MOV.U32 R4, RZ, RZ, R5 ;  /* 0x000000ffff04a224 */ /* 0x000fe200078e0005 */
[----:B------:R-:W-:-:S05]  /*1ca40*/  @!P2 MOV R5, R8 ;  /* 0x000000080005a202 */ /* 0x000fca0000000f00 */
[----:B------:R0:W-:Y:S02]  /*1ca50*/  @!P2 LDGSTS.E.BYPASS.LTC128B.128 [R9+0x14400], desc[UR60][R4.64], !P0 ;  /* 0x144000000409afae */ /* 0x0001e4000c101d7c */
[----:B0-----:R-:W-:Y:S02]  /*1ca60*/  @!P1 IMAD.MOV.U32 R4, RZ, RZ, R6 ;  /* 0x000000ffff049224 */ /* 0x001fe400078e0006 */
[----:B------:R-:W-:-:S05]  /*1ca70*/  @!P1 IMAD.MOV.U32 R5, RZ, RZ, R7 ;  /* 0x000000ffff059224 */ /* 0x000fca00078e0007 */
[----:B------:R0:W-:Y:S02]  /*1ca80*/  @!P1 LDGSTS.E.BYPASS.LTC128B.128 [R9+0x14c00], desc[UR60][R4.64], !P0 ;  /* 0x14c0000004099fae */ /* 0x0001e4000c101d7c */
[----:B0-----:R-:W-:Y:S02]  /*1ca90*/  VIADD R4, R17, 0x20 ;  /* 0x0000002011047836 */ /* 0x001fe40000000000 */
[----:B------:R-:W0:Y:S03]  /*1caa0*/  SHFL.IDX PT, R5, R0, 0x2, 0x181f ;  /* 0x00581f0000057f89 */ /* 0x000e2600000e0000 */
[----:B------:R-:W-:Y:S02]  /*1cab0*/  ISETP.GE.AND P1, PT, R4, R3, PT ;  /* 0x000000030400720c */ /* 0x000fe40003f26270 */
[----:B------:R-:W1:Y:S11]  /*1cac0*/  SHFL.IDX PT, R4, R2, 0x2, 0x181f ;  /* 0x00581f0002047f89 */ /* 0x000e7600000e0000 */
[----:B0-----:R-:W-:-:S04]  /*1cad0*/  @!P1 IADD3 R5, P2, R35, R5, RZ ;  /* 0x0000000523059210 */ /* 0x001fc80007f5e0ff */
[----:B-1----:R-:W-:-:S04]  /*1cae0*/  @!P1 IADD3.X R4, RZ, R4, RZ, P2, !PT ;  /* 0x00000004ff049210 */ /* 0x002fc800017fe4ff */
[----:B------:R-:W-:-:S04]  /*1caf0*/  @!P1 LOP3.LUT R5, R5, R4, RZ, 0x3c, !PT ;  /* 0x0000000405059212 */ /* 0x000fc800078e3cff */
[----:B------:R-:W-:-:S04]  /*1cb00*/  @!P1 LOP3.LUT R4, R5, R4, RZ, 0x3c, !PT ;  /* 0x0000000405049212 */ /* 0x000fc800078e3cff */
[----:B------:R-:W-:-:S05]  /*1cb10*/  @!P1 LOP3.LUT R5, R5, R4, RZ, 0x3c, !PT ;  /* 0x0000000405059212 */ /* 0x000fca00078e3cff */
[----:B------:R0:W-:Y:S02]  /*1cb20*/  @!P1 LDGSTS.E.BYPASS.LTC128B.128 [R9+0x15400], desc[UR60][R4.64], !P0 ;  /* 0x1540000004099fae */ /* 0x0001e4000c101d7c */
[----:B0-----:R-:W-:Y:S02]  /*1cb30*/  VIADD R4, R17, 0x30 ;  /* 0x0000003011047836 */ /* 0x001fe40000000000 */
        /* <DEDUP_REMOVED lines=31> */
[----:B------:R-:W-:Y:S01]  /*1cd30*/  ISETP.GE.AND P2, PT, R4, R3, PT ;  /* 0x000000030400720c */ /* 0x000fe20003f46270 */
[----:B------:R-:W-:Y:S04]  /*1cd40*/  SHFL.IDX PT, R0, R0, 0x7, 0x181f ;  /* 0x00f81f0000007f89 */ /* 0x000fe800000e0000 */
[----:B------:R-:W1:Y:S08]  /*1cd50*/  SHFL.IDX PT, R4, R2, 0x6, 0x181f ;  /* 0x00d81f0002047f89 */ /* 0x000e7000000e0000 */
[----:B0-----:R-:W-:-:S04]  /*1cd60*/  @!P2 IADD3 R5, P1, R35, R5, RZ ;  /* 0x000000052305a210 */ /* 0x001fc80007f3e0ff */
[----:B-1----:R-:W-:-:S04]  /*1cd70*/  @!P2 IADD3.X R4, RZ, R4, RZ, P1, !PT ;  /* 0x00000004ff04a210 */ /* 0x002fc80000ffe4ff */
[----:B------:R-:W-:-:S04]  /*1cd80*/  @!P2 LOP3.LUT R5, R5, R4, RZ, 0x3c, !PT ;  /* 0x000000040505a212 */ /* 0x000fc800078e3cff */
[----:B------:R-:W-:-:S04]  /*1cd90*/  @!P2 LOP3.LUT R4, R5, R4, RZ, 0x3c, !PT ;  /* 0x000000040504a212 */ /* 0x000fc800078e3cff */
[----:B------:R-:W-:-:S05]  /*1cda0*/  @!P2 LOP3.LUT R5, R5, R4, RZ, 0x3c, !PT ;  /* 0x000000040505a212 */ /* 0x000fca00078e3cff */
[----:B------:R0:W-:Y:S04]  /*1cdb0*/  @!P2 LDGSTS.E.BYPASS.LTC128B.128 [R9+0x17400], desc[UR60][R4.64], !P0 ;  /* 0x174000000409afae */ /* 0x0001e8000c101d7c */
[----:B0-----:R0:W1:Y:S02]  /*1cdc0*/  SHFL.IDX PT, R4, R2, 0x7, 0x181f ;  /* 0x00f81f0002047f89 */ /* 0x00106400000e0000 */
.L_x_7874:
[----:B------:R-:W-:-:S05]  /*1cdd0*/  VIADD R17, R17, 0x70 ;  /* 0x0000007011117836 */ /* 0x000fca0000000000 */
[----:B------:R-:W-:-:S13]  /*1cde0*/  ISETP.GE.AND P1, PT, R17, R3, PT ;  /* 0x000000031100720c */ /* 0x000fda0003f26270 */
[----:B0-----:R-:W-:-:S05]  /*1cdf0*/  @!P1 IADD3 R2, P2, R35, R0, RZ ;  /* 0x0000000023029210 */ /* 0x001fca0007f5e0ff */
[----:B-1----:R-:W-:-:S05]  /*1ce00*/  @!P1 IMAD.X R3, RZ, RZ, R4, P2 ;  /* 0x000000ffff039224 */ /* 0x002fca00010e0604 */
[----:B------:R-:W-:Y:S01]  /*1ce10*/  @!PT LDS RZ, [RZ] ;  /* 0x00000000fffff984 */ /* 0x000fe20000000800 */
[----:B------:R-:W-:Y:S01]  /*1ce20*/  @!PT LDS RZ, [RZ] ;  /* 0x00000000fffff984 */ /* 0x000fe20000000800 */
[----:B------:R-:W-:Y:S01]  /*1ce30*/  @!PT LDS RZ, [RZ] ;  /* 0x00000000fffff984 */ /* 0x000fe20000000800 */
[----:B------:R0:W-:Y:S01]  /*1ce40*/  @!P1 LDGSTS.E.BYPASS.LTC128B.128 [R9+0x17c00], desc[UR60][R2.64], !P0 ;  /* 0x17c0000002099fae */ /* 0x0001e2000c101d7c */
[----:B------:R-:W-:Y:S01]  /*1ce50*/  PLOP3.LUT P0, PT, PT, PT, PT, 0x80, 0x0 ;  /* 0x000000000000781c */ /* 0x000fe20003f0f070 */
[----:B------:R-:W-:-:S12]  /*1ce60*/  NOP ;  /* 0x0000000000007918 */ /* 0x000fd80000000000 */
.L_x_7632:
        /* <DEDUP_REMOVED lines=18> */
.L_x_7875:
[----:B------:R-:W-:Y:S05]  /*1cf90*/  BSYNC B0 ;  /* 0x0000000000007941 */ /* 0x000fea0003800000 */
.L_x_7633:
[----:B------:R-:W-:-:S13]  /*1cfa0*/  ISETP.GE.AND P0, PT, R27, 0xa1, PT ;  /* 0x000000a11b00780c */ /* 0x000fda0003f06270 */
[----:B------:R-:W-:Y:S05]  /*1cfb0*/  @!P0 BRA `(.L_x_7635) ;  /* 0x0000001800a88947 */ /* 0x000fea0003800000 */
[----:B------:R1:W5:Y:S01]  /*1cfc0*/  LDL.LU R27, [R1+0x4] ;  /* 0x00000400011b7983 */ /* 0x0003620000300800 */
[----:B------:R-:W-:Y:S02]  /*1cfd0*/  VIADD R36, R36, 0xfffffffe ;  /* 0xfffffffe24247836 */ /* 0x000fe40000000000 */
[----:B------:R-:W-:-:S07]  /*1cfe0*/  IMAD.MOV.U32 R26, RZ, RZ, R34 ;  /* 0x000000ffff1a7224 */ /* 0x000fce00078e0022 */
.L_x_7655:
[----:B0--3--:R-:W2:Y:S01]  /*1cff0*/  LDL R0, [R1+0x10] ;  /* 0x0000100001007983 */ /* 0x009ea20000100800 */
[----:B------:R-:W0:Y:S03]  /*1d000*/  LDC R7, c[0x0][0x430] ;  /* 0x00010c00ff077b82 */ /* 0x000e260000000800 */
[----:B------:R-:W3:Y:S04]  /*1d010*/  LDL R9, [R1+0x14] ;  /* 0x0000140001097983 */ /* 0x000ee80000100800 */
[----:B------:R-:W4:Y:S01]  /*1d020*/  LDL R10, [R1] ;  /* 0x00000000010a7983 */ /* 0x000f220000100800 */
[----:B------:R-:W1:Y:S01]  /*1d030*/  S2R R2, SR_TID.X ;  /* 0x0000000000027919 */ /* 0x000e620000002100 */
[----:B------:R-:W1:Y:S02]  /*1d040*/  S2R R8, SR_TID.X ;  /* 0x0000000000087919 */ /* 0x000e640000002100 */
[----:B------:R-:W4:Y:S01]  /*1d050*/  LDL R12, [R1+0x4c] ;  /* 0x00004c00010c7983 */ /* 0x000f220000100800 */
        /* <DEDUP_REMOVED lines=8> */
[----:B------:R-:W-:-:S03]  /*1d0e0*/  IMAD.SHL.U32 R8, R8, 0x10, RZ ;  /* 0x0000001008087824 */ /* 0x000fc600078e00ff */
[----:B------:R-:W-:-:S04]  /*1d0f0*/  SHF.R.U32.HI R6, RZ, 0x3, R2 ;  /* 0x00000003ff067819 */ /* 0x000fc80000011602 */
[----:B------:R-:W-:Y:S02]  /*1d100*/  LOP3.LUT R8, R6, 0x70, R8, 0xf8, !PT ;  /* 0x0000007006087812 */ /* 0x000fe400078ef808 */
[----:B------:R-:W1:Y:S02]  /*1d110*/  @P0 LDC R6, c[0x0][0x434] ;  /* 0x00010d00ff060b82 */ /* 0x000e640000000800 */
[----:B------:R-:W-:Y:S01]  /*1d120*/  LOP3.LUT R8, R8, 0x80, RZ, 0xfc, !PT ;  /* 0x0000008008087812 */ /* 0x000fe200078efcff */
[----:B------:R-:W-:Y:S05]  /*1d130*/  YIELD ;  /* 0x0000000000007946 */ /* 0x000fea0003800000 */
[----:B------:R-:W-:Y:S01]  /*1d140*/  ULDC.64 UR4, c[0x0][0x428] ;  /* 0x00010a0000047ab9 */ /* 0x000fe20000000a00 */
[----:B------:R-:W-:Y:S01]  /*1d150*/  ISETP.GT.U32.AND P1, PT, R8, 0x9f, PT ;  /* 0x0000009f0800780c */ /* 0x000fe20003f24070 */
[----:B------:R-:W-:Y:S01]  /*1d160*/  ULDC.64 UR6, c[0x0][0x418] ;  /* 0x0001060000067ab9 */ /* 0x000fe20000000a00 */
[----:B--2---:R-:W-:-:S05]  /*1d170*/  IMAD R0, R36, 0xa0, R0 ;  /* 0x000000a024007824 */ /* 0x004fca00078e0200 */
[----:B------:R-:W-:-:S05]  /*1d180*/  IADD3 R4, R4, R0, RZ ;  /* 0x0000000004047210 */ /* 0x000fca0007ffe0ff */
[----:B0-----:R-:W-:-:S04]  /*1d190*/  @P0 IMAD.HI.U32 R5, R4, R5, RZ ;  /* 0x0000000504050227 */ /* 0x001fc800078e00ff */
[----:B------:R-:W-:Y:S01]  /*1d1a0*/  IMAD.MOV.U32 R2, RZ, RZ, R4 ;  /* 0x000000ffff027224 */ /* 0x000fe200078e0004 */
[----:B-1----:R-:W-:Y:S02]  /*1d1b0*/  @P0 SHF.R.U32.HI R2, RZ, R3, R5 ;  /* 0x00000003ff020219 */ /* 0x002fe40000011605 */
[----:B------:R-:W0:Y:S01]  /*1d1c0*/  @P0 LDC R3, c[0x0][0x438] ;  /* 0x00010e00ff030b82 */ /* 0x000e220000000800 */
[----:B------:R-:W-:-:S04]  /*1d1d0*/  IMAD.IADD R0, R8, 0x1, R0 ;  /* 0x0000000108007824 */ /* 0x000fc800078e0200 */
[----:B------:R-:W-:Y:S01]  /*1d1e0*/  @P0 IMAD.HI.U32 R6, R0, R6, RZ ;  /* 0x0000000600060227 */ /* 0x000fe200078e00ff */
[----:B------:R-:W-:-:S04]  /*1d1f0*/  MOV R5, R0 ;  /* 0x0000000000057202 */ /* 0x000fc80000000f00 */
[----:B0-----:R-:W-:Y:S01]  /*1d200*/  @P0 SHF.R.U32.HI R5, RZ, R3, R6 ;  /* 0x00000003ff050219 */ /* 0x001fe20000011606 */
[----:B------:R-:W-:-:S04]  /*1d210*/  IMAD.MOV R6, RZ, RZ, -R2 ;  /* 0x000000ffff067224 */ /* 0x000fc800078e0a02 */
[----:B------:R-:W-:Y:S02]  /*1d220*/  IMAD.MOV R3, RZ, RZ, -R5 ;  /* 0x000000ffff037224 */ /* 0x000fe400078e0a05 */
[C---:B------:R-:W-:Y:S02]  /*1d230*/  IMAD R4, R7.reuse, R6, R4 ;  /* 0x0000000607047224 */ /* 0x040fe400078e0204 */
[----:B------:R-:W-:Y:S01]  /*1d240*/  IMAD R7, R7, R3, R0 ;  /* 0x0000000307077224 */ /* 0x000fe200078e0200 */
[----:B------:R-:W-:Y:S01]  /*1d250*/  SHF.R.S32.HI R3, RZ, 0x1f, R2 ;  /* 0x0000001fff037819 */ /* 0x000fe20000011402 */
[----:B---3--:R-:W-:-:S04]  /*1d260*/  IMAD R0, R9, UR4, RZ ;  /* 0x0000000409007c24 */ /* 0x008fc8000f8e02ff */
[C---:B----4-:R-:W-:Y:S02]  /*1d270*/  IMAD R0, R10.reuse, UR5, R0 ;  /* 0x000000050a007c24 */ /* 0x050fe4000f8e0200 */
[----:B------:R-:W-:-:S04]  /*1d280*/  IMAD.WIDE.U32 R2, R10, UR4, R2 ;  /* 0x000000040a027c25 */ /* 0x000fc8000f8e0002 */
[----:B------:R-:W-:Y:S01]  /*1d290*/  IMAD.IADD R3, R0, 0x1, R3 ;  /* 0x0000000100037824 */ /* 0x000fe200078e0203 */
[----:B------:R-:W-:-:S04]  /*1d2a0*/  LEA R8, P0, R2, UR6, 0x2 ;  /* 0x0000000602087c11 */ /* 0x000fc8000f8010ff */
[----:B------:R-:W-:Y:S02]  /*1d2b0*/  LEA.HI.X R9, R2, UR7, R3, 0x2, P0 ;  /* 0x0000000702097c11 */ /* 0x000fe400080f1403 */
[----:B------:R-:W-:Y:S02]  /*1d2c0*/  @!P1 SHF.R.S32.HI R3, RZ, 0x1f, R5 ;  /* 0x0000001fff039819 */ /* 0x000fe40000011405 */
[----:B------:R-:W-:Y:S02]  /*1d2d0*/  @!P1 MOV R2, R5 ;  /* 0x0000000500029202 */ /* 0x000fe40000000f00 */
[----:B------:R0:W2:Y:S03]  /*1d2e0*/  LDG.E R5, desc[UR60][R8.64] ;  /* 0x0000003c08057981 */ /* 0x0000a6000c1e1900 */
[----:B------:R-:W-:-:S04]  /*1d2f0*/  @!P1 IMAD.WIDE.U32 R2, R10, UR4, R2 ;  /* 0x000000040a029c25 */ /* 0x000fc8000f8e0002 */
[----:B------:R-:W-:Y:S01]  /*1d300*/  @!P1 IMAD.IADD R0, R0, 0x1, R3 ;  /* 0x0000000100009824 */ /* 0x000fe200078e0203 */
[----:B------:R-:W-:Y:S01]  /*1d310*/  @!P1 LEA R10, P0, R2, UR6, 0x2 ;  /* 0x00000006020a9c11 */ /* 0x000fe2000f8010ff */
[----:B------:R-:W-:Y:S02]  /*1d320*/  VIADD R34, R26, 0x1 ;  /* 0x000000011a227836 */ /* 0x000fe40000000000 */
[----:B0-----:R-:W-:Y:S01]  /*1d330*/  IMAD.MOV.U32 R8, RZ, RZ, RZ ;  /* 0x000000ffff087224 */ /* 0x001fe200078e00ff */
[----:B------:R-:W-:Y:S02]  /*1d340*/  @!P1 LEA.HI.X R11, R2, UR7, R0, 0x2, P0 ;  /* 0x00000007020b9c11 */ /* 0x000fe400080f1400 */
[----:B------:R-:W-:Y:S02]  /*1d350*/  MOV R0, R36 ;  /* 0x0000002400007202 */ /* 0x000fe40000000f00 */
[----:B------:R-:W-:Y:S01]  /*1d360*/  ISETP.NE.AND P0, PT, R34, 0x2, PT ;  /* 0x000000022200780c */ /* 0x000fe20003f05270 */
[----:B-----5:R0:W5:Y:S01]  /*1d370*/  @!P1 LDG.E R8, desc[UR60][R10.64] ;  /* 0x0000003c0a089981 */ /* 0x020162000c1e1900 */
[----:B------:R-:W-:-:S02]  /*1d380*/  ISETP.GT.AND P1, PT, R0, RZ, PT ;  /* 0x000000ff0000720c */ /* 0x000fc40003f24270 */
[----:B------:R-:W-:-:S04]  /*1d390*/  SEL R0, RZ, 0x1, P0 ;  /* 0x00000001ff007807 */ /* 0x000fc80000000000 */
[----:B------:R-:W-:-:S05]  /*1d3a0*/  LOP3.LUT R2, R27, R0, RZ, 0x3c, !PT ;  /* 0x000000001b027212 */ /* 0x000fca00078e3cff */
[----:B------:R0:W-:Y:S01]  /*1d3b0*/  STL [R1+0x4], R2 ;  /* 0x0000040201007387 */ /* 0x0001e20000100800 */
[----:B------:R-:W-:Y:S01]  /*1d3c0*/  ISETP.NE.AND P2, PT, R12, 0x3, PT ;  /* 0x000000030c00780c */ /* 0x000fe20003f45270 */
[----:B------:R-:W-:Y:S01]  /*1d3d0*/  VIADD R36, R36, 0xffffffff ;  /* 0xffffffff24247836 */ /* 0x000fe20000000000 */
[----:B------:R-:W-:Y:S02]  /*1d3e0*/  SEL R34, R34, RZ, P0 ;  /* 0x000000ff22227207 */ /* 0x000fe40000000000 */
[----:B--2---:R-:W-:-:S09]  /*1d3f0*/  SHF.R.S32.HI R31, RZ, 0x1f, R5 ;  /* 0x0000001fff1f7819 */ /* 0x004fd20000011405 */
[----:B0-----:R-:W-:Y:S05]  /*1d400*/  @!P2 BRA `(.L_x_7636) ;  /* 0x000000000004a947 */ /* 0x001fea0003800000 */
[----:B------:R-:W-:Y:S01]  /*1d410*/  BPT.TRAP 0x1 ;  /* 0x000000040000795c */ /* 0x000fe20000300000 */
.L_x_7636:
[----:B------:R-:W-:Y:S01]  /*1d420*/  IMAD R0, R34, 0x8, R22 ;  /* 0x0000000822007824 */ /* 0x000fe200078e0216 */
[----:B------:R-:W-:Y:S01]  /*1d430*/  SHF.L.U32 R33, R2, 0x1f, RZ ;  /* 0x0000001f02217819 */ /* 0x000fe200000006ff */
[----:B------:R-:W-:Y:S01]  /*1d440*/  BSSY B0, `(.L_x_7637) ;  /* 0x0000004000007945 */ /* 0x000fe20003800000 */
[----:B------:R-:W-:Y:S02]  /*1d450*/  SHF.R.S32.HI R32, RZ, 0x1f, R4 ;  /* 0x0000001fff207819 */ /* 0x000fe40000011404 */
[----:B------:R-:W0:Y:S02]  /*1d460*/  SYNCS.PHASECHK.TRANS64.TRYWAIT P0, [R0+URZ+0x22880], R33 ;  /* 0x02288021000075a7 */ /* 0x000e24000800017f */
[----:B0-----:R-:W-:Y:S05]  /*1d470*/  @!P0 BRA `(.L_x_7638) ;  /* 0x0000007800ec8947 */ /* 0x001fea0003800000 */
.L_x_7876:
[----:B------:R-:W-:Y:S05]  /*1d480*/  BSYNC B0 ;  /* 0x0000000000007941 */ /* 0x000fea0003800000 */
.L_x_7637:
[----:B------:R-:W2:Y:S01]  /*1d490*/  LDL R9, [R1+0xc] ;  /* 0x00000c0001097983 */ /* 0x000ea20000100800 */
[----:B------:R-:W-:Y:S01]  /*1d4a0*/  ULDC.64 UR4, c[0x0][0x328] ;  /* 0x0000ca0000047ab9 */ /* 0x000fe20000000a00 */
[----:B------:R-:W-:Y:S02]  /*1d4b0*/  ULDC.64 UR6, c[0x0][0x338] ;  /* 0x0000ce0000067ab9 */ /* 0x000fe40000000a00 */
[----:B------:R-:W3:Y:S01]  /*1d4c0*/  LDL R12, [R1+0x24] ;  /* 0x00002400010c7983 */ /* 0x000ee20000100800 */
[----:B------:R-:W-:Y:S01]  /*1d4d0*/  IMAD R6, R32, UR4, RZ ;  /* 0x0000000420067c24 */ /* 0x000fe2000f8e02ff */
[----:B------:R-:W-:Y:S01]  /*1d4e0*/  ULDC.64 UR8, c[0x0][0x330] ;  /* 0x0000cc0000087ab9 */ /* 0x000fe20000000a00 */
[C---:B------:R-:W-:Y:S01]  /*1d4f0*/  IMAD.WIDE.U32 R2, R4.reuse, UR4, RZ ;  /* 0x0000000404027c25 */ /* 0x040fe2000f8e00ff */
[----:B-----5:R-:W-:Y:S01]  /*1d500*/  SHF.R.S32.HI R29, RZ, 0x1f, R8 ;  /* 0x0000001fff1d7819 */ /* 0x020fe20000011408 */
[----:B------:R-:W-:Y:S01]  /*1d510*/  ULDC.64 UR10, c[0x0][0x318] ;  /* 0x0000c600000a7ab9 */ /* 0x000fe20000000a00 */
[----:B------:R-:W-:Y:S01]  /*1d520*/  SHF.R.S32.HI R30, RZ, 0x1f, R7 ;  /* 0x0000001fff1e7819 */ /* 0x000fe20000011407 */
[----:B------:R-:W-:Y:S01]  /*1d530*/  IMAD R6, R4, UR5, R6 ;  /* 0x0000000504067c24 */ /* 0x000fe2000f8e0206 */
[----:B------:R-:W1:Y:S03]  /*1d540*/  LDC R11, c[0x0][0x2f4] ;  /* 0x0000bd00ff0b7b82 */ /* 0x000e660000000800 */
[----:B------:R-:W-:-:S02]  /*1d550*/  IMAD.IADD R3, R3, 0x1, R6 ;  /* 0x0000000103037824 */ /* 0x000fc400078e0206 */
[----:B------:R-:W-:Y:S02]  /*1d560*/  IMAD R6, R31, UR6, RZ ;  /* 0x000000061f067c24 */ /* 0x000fe4000f8e02ff */
[----:B------:R-:W-:-:S04]  /*1d570*/  IMAD.WIDE.U32 R2, R5, UR6, R2 ;  /* 0x0000000605027c25 */ /* 0x000fc8000f8e0002 */
[----:B------:R-:W-:-:S05]  /*1d580*/  IMAD R6, R5, UR7, R6 ;  /* 0x0000000705067c24 */ /* 0x000fca000f8e0206 */
[----:B------:R-:W-:Y:S01]  /*1d590*/  IADD3 R3, R3, R6, RZ ;  /* 0x0000000603037210 */ /* 0x000fe20007ffe0ff */
[----:B------:R-:W-:Y:S02]  /*1d5a0*/  IMAD R6, R29, UR6, RZ ;  /* 0x000000061d067c24 */ /* 0x000fe4000f8e02ff */
[----:B------:R-:W-:Y:S01]  /*1d5b0*/  IMAD.WIDE.U32 R2, R18, UR8, R2 ;  /* 0x0000000812027c25 */ /* 0x000fe2000f8e0002 */
[----:B-1----:R-:W-:-:S03]  /*1d5c0*/  ISETP.GE.AND P2, PT, R35, R11, PT ;  /* 0x0000000b2300720c */ /* 0x002fc60003f46270 */
[----:B------:R-:W-:Y:S02]  /*1d5d0*/  IMAD R6, R8, UR7, R6 ;  /* 0x0000000708067c24 */ /* 0x000fe4000f8e0206 */
[----:B--2---:R-:W-:Y:S01]  /*1d5e0*/  IMAD R17, R9, UR8, RZ ;  /* 0x0000000809117c24 */ /* 0x004fe2000f8e02ff */
[----:B------:R-:W-:-:S03]  /*1d5f0*/  IADD3 R9, P0, R2, UR10, RZ ;  /* 0x0000000a02097c10 */ /* 0x000fc6000ff1e0ff */
[----:B------:R-:W-:-:S05]  /*1d600*/  IMAD R17, R18, UR9, R17 ;  /* 0x0000000912117c24 */ /* 0x000fca000f8e0211 */
[----:B------:R-:W-:Y:S01]  /*1d610*/  IADD3.X R20, R17, UR11, R3, P0, !PT ;  /* 0x0000000b11147c10 */ /* 0x000fe200087fe403 */
[----:B------:R-:W-:-:S04]  /*1d620*/  IMAD.WIDE.U32 R2, R8, UR6, RZ ;  /* 0x0000000608027c25 */ /* 0x000fc8000f8e00ff */
[----:B------:R-:W-:Y:S02]  /*1d630*/  IMAD.IADD R3, R3, 0x1, R6 ;  /* 0x0000000103037824 */ /* 0x000fe400078e0206 */
[----:B------:R-:W-:Y:S02]  /*1d640*/  IMAD R6, R30, UR4, RZ ;  /* 0x000000041e067c24 */ /* 0x000fe4000f8e02ff */
[----:B------:R-:W-:Y:S01]  /*1d650*/  IMAD.WIDE.U32 R2, R7, UR4, R2 ;  /* 0x0000000407027c25 */ /* 0x000fe2000f8e0002 */
[----:B------:R-:W-:-:S03]  /*1d660*/  UMOV UR4, 0xffffffff ;  /* 0xffffffff00047882 */ /* 0x000fc60000000000 */
[----:B------:R-:W-:-:S04]  /*1d670*/  IMAD R6, R7, UR5, R6 ;  /* 0x0000000507067c24 */ /* 0x000fc8000f8e0206 */
[----:B------:R-:W-:Y:S02]  /*1d680*/  IMAD.IADD R3, R3, 0x1, R6 ;  /* 0x0000000103037824 */ /* 0x000fe400078e0206 */
[----:B---3--:R-:W-:Y:S02]  /*1d690*/  IMAD R6, R34, 0x5000, R12 ;  /* 0x0000500022067824 */ /* 0x008fe400078e020c */
[----:B------:R-:W-:-:S03]  /*1d6a0*/  IMAD.WIDE.U32 R2, R18, UR8, R2 ;  /* 0x0000000812027c25 */ /* 0x000fc6000f8e0002 */
[----:B------:R-:W-:-:S04]  /*1d6b0*/  IADD3 R10, P0, R2, UR10, RZ ;  /* 0x0000000a020a7c10 */ /* 0x000fc8000ff1e0ff */
[----:B------:R-:W-:Y:S01]  /*1d6c0*/  IADD3.X R17, R17, UR11, R3, P0, !PT ;  /* 0x0000000b11117c10 */ /* 0x000fe200087fe403 */
[----:B------:R-:W-:Y:S08]  /*1d6d0*/  BRA.DIV UR4, `(.L_x_7639) ;  /* 0x0000007a04687947 */ /* 0x000ff0000b800000 */
[----:B------:R-:W1:Y:S01]  /*1d6e0*/  SHFL.IDX PT, R2, R9, RZ, 0x181f ;  /* 0x00181fff09027589 */ /* 0x000e6200000e0000 */
[----:B------:R-:W-:-:S03]  /*1d6f0*/  IADD3 R6, R22, R6, RZ ;  /* 0x0000000616067210 */ /* 0x000fc60007ffe0ff */
[----:B------:R-:W2:Y:S04]  /*1d700*/  SHFL.IDX PT, R3, R20, RZ, 0x181f ;  /* 0x00181fff14037589 */ /* 0x000ea800000e0000 */
[----:B------:R-:W3:Y:S04]  /*1d710*/  SHFL.IDX PT, R11, R9, 0x1, 0x181f ;  /* 0x00381f00090b7f89 */ /* 0x000ee800000e0000 */
[----:B------:R-:W4:Y:S04]  /*1d720*/  SHFL.IDX PT, R21, R20, 0x1, 0x181f ;  /* 0x00381f0014157f89 */ /* 0x000f2800000e0000 */
[----:B------:R-:W-:Y:S01]  /*1d730*/  SHFL.IDX PT, R12, R10, RZ, 0x181f ;  /* 0x00181fff0a0c7589 */ /* 0x000fe200000e0000 */
[----:B-1----:R-:W-:-:S05]  /*1d740*/  IADD3 R2, P0, R35, R2, RZ ;  /* 0x0000000223027210 */ /* 0x002fca0007f1e0ff */
[----:B--2---:R-:W-:-:S05]  /*1d750*/  IMAD.X R3, RZ, RZ, R3, P0 ;  /* 0x000000ffff037224 */ /* 0x004fca00000e0603 */
[----:B------:R3:W-:Y:S02]  /*1d760*/  LDGSTS.E.BYPASS.LTC128B.128 [R6+0xa400], desc[UR60][R2.64], !P2 ;  /* 0x0a40000002067fae */ /* 0x0007e4000d101d7c */
[C---:B---3--:R-:W-:Y:S02]  /*1d770*/  IADD3 R2, P0, R35.reuse, R11, RZ ;  /* 0x0000000b23027210 */ /* 0x048fe40007f1e0ff */
[----:B------:R-:W-:Y:S03]  /*1d780*/  SHFL.IDX PT, R11, R9, 0x7, 0x181f ;  /* 0x00f81f00090b7f89 */ /* 0x000fe600000e0000 */
[----:B----4-:R-:W-:Y:S02]  /*1d790*/  IMAD.X R3, RZ, RZ, R21, P0 ;  /* 0x000000ffff037224 */ /* 0x010fe400000e0615 */
[----:B------:R-:W-:Y:S04]  /*1d7a0*/  SHFL.IDX PT, R21, R20, 0x6, 0x181f ;  /* 0x00d81f0014157f89 */ /* 0x000fe800000e0000 */
[----:B------:R1:W-:Y:S04]  /*1d7b0*/  LDGSTS.E.BYPASS.LTC128B.128 [R6+0xac00], desc[UR60][R2.64], !P2 ;  /* 0x0ac0000002067fae */ /* 0x0003e8000d101d7c */
[----:B-1----:R-:W1:Y:S04]  /*1d7c0*/  SHFL.IDX PT, R2, R9, 0x2, 0x181f ;  /* 0x00581f0009027f89 */ /* 0x002e6800000e0000 */
[----:B------:R-:W2:Y:S01]  /*1d7d0*/  SHFL.IDX PT, R3, R20, 0x2, 0x181f ;  /* 0x00581f0014037f89 */ /* 0x000ea200000e0000 */
[----:B-1----:R-:W-:-:S05]  /*1d7e0*/  IADD3 R2, P0, R35, R2, RZ ;  /* 0x0000000223027210 */ /* 0x002fca0007f1e0ff */
[----:B--2---:R-:W-:-:S05]  /*1d7f0*/  IMAD.X R3, RZ, RZ, R3, P0 ;  /* 0x000000ffff037224 */ /* 0x004fca00000e0603 */
        /* <DEDUP_REMOVED lines=8> */
[----:B-1----:R-:W-:-:S04]  /*1d880*/  IADD3 R2, P0, R35, R2, RZ ;  /* 0x0000000223027210 */ /* 0x002fc80007f1e0ff */
[----:B--2---:R-:W-:-:S05]  /*1d890*/  IADD3.X R3, RZ, R3, RZ, P0, !PT ;  /* 0x00000003ff037210 */ /* 0x004fca00007fe4ff */
[----:B------:R1:W-:Y:S04]  /*1d8a0*/  LDGSTS.E.BYPASS.LTC128B.128 [R6+0xc400], desc[UR60][R2.64], !P2 ;  /* 0x0c40000002067fae */ /* 0x0003e8000d101d7c */
[----:B-1----:R-:W1:Y:S04]  /*1d8b0*/  SHFL.IDX PT, R2, R9, 0x5, 0x181f ;  /* 0x00b81f0009027f89 */ /* 0x002e6800000e0000 */
[----:B------:R-:W2:Y:S01]  /*1d8c0*/  SHFL.IDX PT, R3, R20, 0x5, 0x181f ;  /* 0x00b81f0014037f89 */ /* 0x000ea200000e0000 */
[----:B-1----:R-:W-:-:S05]  /*1d8d0*/  IADD3 R2, P0, R35, R2, RZ ;  /* 0x0000000223027210 */ /* 0x002fca0007f1e0ff */
[----:B--2---:R-:W-:-:S05]  /*1d8e0*/  IMAD.X R3, RZ, RZ, R3, P0 ;  /* 0x000000ffff037224 */ /* 0x004fca00000e0603 */
[----:B------:R1:W-:Y:S04]  /*1d8f0*/  LDGSTS.E.BYPASS.LTC128B.128 [R6+0xcc00], desc[UR60][R2.64], !P2 ;  /* 0x0cc0000002067fae */ /* 0x0003e8000d101d7c */
[----:B-1----:R-:W1:Y:S04]  /*1d900*/  SHFL.IDX PT, R2, R9, 0x6, 0x181f ;  /* 0x00d81f0009027f89 */ /* 0x002e6800000e0000 */
[----:B------:R-:W-:Y:S04]  /*1d910*/  SHFL.IDX PT, R9, R17, RZ, 0x181f ;  /* 0x00181fff11097589 */ /* 0x000fe800000e0000 */
[----:B------:R-:W-:Y:S01]  /*1d920*/  SHFL.IDX PT, R17, R17, 0x1, 0x181f ;  /* 0x00381f0011117f89 */ /* 0x000fe200000e0000 */
[----:B-1----:R-:W-:-:S05]  /*1d930*/  IADD3 R2, P0, R35, R2, RZ ;  /* 0x0000000223027210 */ /* 0x002fca0007f1e0ff */
[----:B------:R-:W-:-:S05]  /*1d940*/  IMAD.X R3, RZ, RZ, R21, P0 ;  /* 0x000000ffff037224 */ /* 0x000fca00000e0615 */
[----:B------:R1:W-:Y:S04]  /*1d950*/  LDGSTS.E.BYPASS.LTC128B.128 [R6+0xd400], desc[UR60][R2.64], !P2 ;  /* 0x0d40000002067fae */ /* 0x0003e8000d101d7c */
[----:B-1----:R-:W1:Y:S01]  /*1d960*/  SHFL.IDX PT, R3, R20, 0x7, 0x181f ;  /* 0x00f81f0014037f89 */ /* 0x002e6200000e0000 */
[----:B------:R-:W-:-:S05]  /*1d970*/  IADD3 R2, P0, R35, R11, RZ ;  /* 0x0000000b23027210 */ /* 0x000fca0007f1e0ff */
[----:B-1----:R-:W-:-:S05]  /*1d980*/  IMAD.X R3, RZ, RZ, R3, P0 ;  /* 0x000000ffff037224 */ /* 0x002fca00000e0603 */
[----:B------:R1:W-:Y:S02]  /*1d990*/  LDGSTS.E.BYPASS.LTC128B.128 [R6+0xdc00], desc[UR60][R2.64], !P2 ;  /* 0x0dc0000002067fae */ /* 0x0003e4000d101d7c */
[----:B-1----:R-:W-:-:S04]  /*1d9a0*/  IADD3 R2, P0, R35, R12, RZ ;  /* 0x0000000c23027210 */ /* 0x002fc80007f1e0ff */
[----:B------:R-:W-:-:S05]  /*1d9b0*/  IADD3.X R3, RZ, R9, RZ, P0, !PT ;  /* 0x00000009ff037210 */ /* 0x000fca00007fe4ff */
[----:B------:R1:W-:Y:S04]  /*1d9c0*/  LDGSTS.E.BYPASS.LTC128B.128 [R6+0xe400], desc[UR60][R2.64], !P2 ;  /* 0x0e40000002067fae */ /* 0x0003e8000d101d7c */
[----:B-1----:R1:W2:Y:S02]  /*1d9d0*/  SHFL.IDX PT, R2, R10, 0x1, 0x181f ;  /* 0x00381f000a027f89 */ /* 0x0022a400000e0000 */
.L_x_7898:
[----:B--2---:R-:W-:-:S05]  /*1d9e0*/  IADD3 R2, P0, R35, R2, RZ ;  /* 0x0000000223027210 */ /* 0x004fca0007f1e0ff */
[----:B------:R-:W-:Y:S01]  /*1d9f0*/  IMAD.X R3, RZ, RZ, R17, P0 ;  /* 0x000000ffff037224 */ /* 0x000fe200000e0611 */
[----:B------:R-:W-:-:S04]  /*1da00*/  PLOP3.LUT P0, PT, PT, PT, PT, 0x80, 0x0 ;  /* 0x000000000000781c */ /* 0x000fc80003f0f070 */
[----:B------:R-:W-:Y:S01]  /*1da10*/  @!PT LDS RZ, [RZ] ;  /* 0x00000000fffff984 */ /* 0x000fe20000000800 */
[----:B------:R-:W-:Y:S01]  /*1da20*/  @!PT LDS RZ, [RZ] ;  /* 0x00000000fffff984 */ /* 0x000fe20000000800 */
[----:B------:R-:W-:Y:S01]  /*1da30*/  @!PT LDS RZ, [RZ] ;  /* 0x00000000fffff984 */ /* 0x000fe20000000800 */
[----:B------:R2:W-:Y:S01]  /*1da40*/  LDGSTS.E.BYPASS.LTC128B.128 [R6+0xec00], desc[UR60][R2.64], !P2 ;  /* 0x0ec0000002067fae */ /* 0x0005e2000d101d7c */
[----:B------:R-:W-:-:S08]  /*1da50*/  NOP ;  /* 0x0000000000007918 */ /* 0x000fd00000000000 */
.L_x_7640:
[----:B------:R-:W-:Y:S02]  /*1da60*/  PLOP3.LUT P2, PT, P2, P0, PT, 0xa2, 0x0 ;  /* 0x000000000000781c */ /* 0x000fe40001741472 */
[----:B------:R-:W-:-:S08]  /*1da70*/  @P0 R2UR P2, UR4, R0 ;  /* 0x00000000000402ca */ /* 0x000fd00000040000 */
[----:B------:R-:W-:-:S05]  /*1da80*/  @P0 PLOP3.LUT P0, PT, P2, PT, PT, 0x80, 0x0 ;  /* 0x000000000000081c */ /* 0x000fca000170f070 */
[----:B------:R-:W-:Y:S01]  /*1da90*/  @!P2 SYNCS.ARRIVE.TRANS64.RED.A0T1 RZ, [UR4+0x22870], RZ ;  /* 0x022870ffffffa9a7 */ /* 0x000fe20008200404 */
[----:B------:R-:W-:Y:S07]  /*1daa0*/  @!P2 ARRIVES.LDGSTSBAR.64.TRANSCNT [UR4+0x22870] ;  /* 0x02287000ff00a9b0 */ /* 0x000fee0008000a84 */
[----:B------:R-:W-:Y:S05]  /*1dab0*/  @P0 BRA.U.ANY `(.L_x_7640) ;  /* 0xfffffffd00e80947 */ /* 0x000fea000393ffff */
[----:B------:R-:W-:Y:S01]  /*1dac0*/  NOP ;  /* 0x0000000000007918 */ /* 0x000fe20000000000 */
[----:B--2---:R-:W2:Y:S02]  /*1dad0*/  LDL R2, [R1+0x4c] ;  /* 0x00004c0001027983 */ /* 0x004ea40000100800 */
[----:B--2---:R-:W-:-:S13]  /*1dae0*/  ISETP.NE.AND P3, PT, R2, 0x3, PT ;  /* 0x000000030200780c */ /* 0x004fda0003f65270 */
[----:B------:R-:W-:Y:S05]  /*1daf0*/  @!P3 BRA `(.L_x_7641) ;  /* 0x000000000004b947 */ /* 0x000fea0003800000 */
[----:B------:R-:W-:Y:S01]  /*1db00*/  BPT.TRAP 0x1 ;  /* 0x000000040000795c */ /* 0x000fe20000300000 */
.L_x_7641:
[----:B------:R2:W-:Y:S01]  /*1db10*/  SYNCS.ARRIVE.TRANS64.A1T0 RZ, [R0+URZ+0x22870], RZ ;  /* 0x022870ff00ff79a7 */ /* 0x0005e2000810003f */
[----:B------:R-:W-:Y:S05]  /*1db20*/  @!P3 BRA `(.L_x_7642) ;  /* 0x000000000004b947 */ /* 0x000fea0003800000 */
[----:B------:R-:W-:Y:S01]  /*1db30*/  BPT.TRAP 0x1 ;  /* 0x000000040000795c */ /* 0x000fe20000300000 */
.L_x_7642:
[----:B------:R-:W3:Y:S01]  /*1db40*/  SYNCS.PHASECHK.TRANS64.TRYWAIT P0, [R0+URZ+0x22840], R33 ;  /* 0x02284021000075a7 */ /* 0x000ee2000800017f */
[----:B------:R-:W-:Y:S04]  /*1db50*/  BSSY B0, `(.L_x_7643) ;  /* 0x0000002000007945 */ /* 0x000fe80003800000 */
[----:B---3--:R-:W-:Y:S05]  /*1db60*/  @!P0 BRA `(.L_x_7644) ;  /* 0x0000008000008947 */ /* 0x008fea0003800000 */
.L_x_7899:
[----:B------:R-:W-:Y:S05]  /*1db70*/  BSYNC B0 ;  /* 0x0000000000007941 */ /* 0x000fea0003800000 */
.L_x_7643:
[----:B-1----:R-:W4:Y:S01]  /*1db80*/  LDL R10, [R1+0xc] ;  /* 0x00000c00010a7983 */ /* 0x002f220000100800 */
[----:B------:R-:W-:Y:S01]  /*1db90*/  ULDC.64 UR4, c[0x0][0x310] ;  /* 0x0000c40000047ab9 */ /* 0x000fe20000000a00 */
[----:B------:R-:W-:Y:S01]  /*1dba0*/  ULDC.64 UR6, c[0x0][0x300] ;  /* 0x0000c00000067ab9 */ /* 0x000fe20000000a00 */
[----:B------:R-:W-:Y:S02]  /*1dbb0*/  IMAD R9, R31, UR4, RZ ;  /* 0x000000041f097c24 */ /* 0x000fe4000f8e02ff */
[----:B------:R-:W-:-:S04]  /*1dbc0*/  IMAD.WIDE.U32 R2, R5, UR4, RZ ;  /* 0x0000000405027c25 */ /* 0x000fc8000f8e00ff */
[----:B------:R-:W-:Y:S02]  /*1dbd0*/  IMAD R9, R5, UR5, R9 ;  /* 0x0000000505097c24 */ /* 0x000fe4000f8e0209 */
[----:B------:R-:W-:Y:S02]  /*1dbe0*/  IMAD R32, R32, UR6, RZ ;  /* 0x0000000620207c24 */ /* 0x000fe4000f8e02ff */
[----:B------:R-:W-:Y:S02]  /*1dbf0*/  IMAD.IADD R3, R3, 0x1, R9 ;  /* 0x0000000103037824 */ /* 0x000fe400078e0209 */
[----:B------:R-:W-:Y:S02]  /*1dc00*/  IMAD R9, R29, UR4, RZ ;  /* 0x000000041d097c24 */ /* 0x000fe4000f8e02ff */
[----:B------:R-:W-:-:S04]  /*1dc10*/  IMAD.WIDE.U32 R2, R4, UR6, R2 ;  /* 0x0000000604027c25 */ /* 0x000fc8000f8e0002 */
[----:B------:R-:W-:Y:S02]  /*1dc20*/  IMAD R4, R4, UR7, R32 ;  /* 0x0000000704047c24 */ /* 0x000fe4000f8e0220 */
[C---:B------:R-:W-:Y:S02]  /*1dc30*/  IMAD R9, R8.reuse, UR5, R9 ;  /* 0x0000000508097c24 */ /* 0x040fe4000f8e0209 */
[----:B------:R-:W-:Y:S01]  /*1dc40*/  IMAD.IADD R5, R3, 0x1, R4 ;  /* 0x0000000103057824 */ /* 0x000fe200078e0204 */
[----:B------:R-:W-:Y:S01]  /*1dc50*/  MOV R4, R2 ;  /* 0x0000000200047202 */ /* 0x000fe20000000f00 */
        /* <DEDUP_REMOVED lines=13> */
[----:B------:R-:W1:Y:S02]  /*1dd30*/  LDC R10, c[0x0][0x2f4] ;  /* 0x0000bd00ff0a7b82 */ /* 0x000e640000000800 */
[----:B------:R-:W-:-:S05]  /*1dd40*/  IMAD R8, R18, UR5, R8 ;  /* 0x0000000512087c24 */ /* 0x000fca000f8e0208 */
[----:B------:R-:W-:Y:S02]  /*1dd50*/  IADD3.X R5, R8, UR7, R5, P0, !PT ;  /* 0x0000000708057c10 */ /* 0x000fe400087fe405 */
[----:B------:R-:W-:-:S04]  /*1dd60*/  IADD3 R7, P0, R2, UR6, RZ ;  /* 0x0000000602077c10 */ /* 0x000fc8000ff1e0ff */
[----:B------:R-:W-:Y:S02]  /*1dd70*/  IADD3.X R8, R8, UR7, R3, P0, !PT ;  /* 0x0000000708087c10 */ /* 0x000fe400087fe403 */
[----:B-1----:R-:W-:Y:S01]  /*1dd80*/  ISETP.GE.AND P2, PT, R35, R10, PT ;  /* 0x0000000a2300720c */ /* 0x002fe20003f46270 */
[----:B------:R-:W-:-:S12]  /*1dd90*/  BRA.DIV UR4, `(.L_x_7645) ;  /* 0x0000007e04887947 */ /* 0x000fd8000b800000 */
[----:B------:R-:W1:Y:S04]  /*1dda0*/  SHFL.IDX PT, R2, R4, RZ, 0x181f ;  /* 0x00181fff04027589 */ /* 0x000e6800000e0000 */
[----:B------:R-:W4:Y:S04]  /*1ddb0*/  SHFL.IDX PT, R3, R5, RZ, 0x181f ;  /* 0x00181fff05037589 */ /* 0x000f2800000e0000 */
[----:B------:R-:W5:Y:S04]  /*1ddc0*/  SHFL.IDX PT, R10, R4, 0x1, 0x181f ;  /* 0x00381f00040a7f89 */ /* 0x000f6800000e0000 */
[----:B------:R-:W0:Y:S01]  /*1ddd0*/  SHFL.IDX PT, R9, R5, 0x1, 0x181f ;  /* 0x00381f0005097f89 */ /* 0x000e2200000e0000 */
[----:B-1----:R-:W-:-:S05]  /*1dde0*/  IADD3 R2, P0, R35, R2, RZ ;  /* 0x0000000223027210 */ /* 0x002fca0007f1e0ff */
[----:B----4-:R-:W-:-:S05]  /*1ddf0*/  IMAD.X R3, RZ, RZ, R3, P0 ;  /* 0x000000ffff037224 */ /* 0x010fca00000e0603 */
[----:B------:R5:W-:Y:S02]  /*1de00*/  LDGSTS.E.BYPASS.LTC128B.128 [R6+0x18400], desc[UR60][R2.64], !P2 ;  /* 0x1840000002067fae */ /* 0x000be4000d101d7c */
[C---:B-----5:R-:W-:Y:S02]  /*1de10*/  IADD3 R2, P0, R35.reuse, R10, RZ ;  /* 0x0000000a23027210 */ /* 0x060fe40007f1e0ff */
[----:B------:R-:W-:Y:S02]  /*1de20*/  SHFL.IDX PT, R10, R4, 0x7, 0x181f ;  /* 0x00f81f00040a7f89 */ /* 0x000fe400000e0000 */
[----:B0-----:R-:W-:Y:S02]  /*1de30*/  IADD3.X R3, RZ, R9, RZ, P0, !PT ;  /* 0x00000009ff037210 */ /* 0x001fe400007fe4ff */
[----:B------:R-:W-:Y:S04]  /*1de40*/  SHFL.IDX PT, R9, R5, 0x6, 0x181f ;  /* 0x00d81f0005097f89 */ /* 0x000fe800000e0000 */
        /* <DEDUP_REMOVED lines=22> */
[----:B------:R-:W-:Y:S04]  /*1dfb0*/  SHFL.IDX PT, R4, R8, RZ, 0x181f ;  /* 0x00181fff08047589 */ /* 0x000fe800000e0000 */
[----:B------:R-:W-:Y:S01]  /*1dfc0*/  SHFL.IDX PT, R8, R8, 0x1, 0x181f ;  /* 0x00381f0008087f89 */ /* 0x000fe200000e0000 */
[----:B0-----:R-:W-:-:S05]  /*1dfd0*/  IADD3 R2, P0, R35, R2, RZ ;  /* 0x0000000223027210 */ /* 0x001fca0007f1e0ff */
[----:B------:R-:W-:-:S05]  /*1dfe0*/  IMAD.X R3, RZ, RZ, R9, P0 ;  /* 0x000000ffff037224 */ /* 0x000fca00000e0609 */
[----:B------:R0:W-:Y:S04]  /*1dff0*/  LDGSTS.E.BYPASS.LTC128B.128 [R6+0x1b400], desc[UR60][R2.64], !P2 ;  /* 0x1b40000002067fae */ /* 0x0001e8000d101d7c */
[----:B0-----:R-:W0:Y:S01]  /*1e000*/  SHFL.IDX PT, R3, R5, 0x7, 0x181f ;  /* 0x00f81f0005037f89 */ /* 0x001e2200000e0000 */
[----:B------:R-:W-:-:S03]  /*1e010*/  IADD3 R2, P0, R35, R10, RZ ;  /* 0x0000000a23027210 */ /* 0x000fc60007f1e0ff */
[----:B------:R-:W1:Y:S02]  /*1e020*/  SHFL.IDX PT, R5, R7, RZ, 0x181f ;  /* 0x00181fff07057589 */ /* 0x000e6400000e0000 */
[----:B0-----:R-:W-:-:S05]  /*1e030*/  IMAD.X R3, RZ, RZ, R3, P0 ;  /* 0x000000ffff037224 */ /* 0x001fca00000e0603 */
[----:B------:R1:W-:Y:S02]  /*1e040*/  LDGSTS.E.BYPASS.LTC128B.128 [R6+0x1bc00], desc[UR60][R2.64], !P2 ;  /* 0x1bc0000002067fae */ /* 0x0003e4000d101d7c */
[----:B-1----:R-:W-:-:S05]  /*1e050*/  IADD3 R2, P0, R35, R5, RZ ;  /* 0x0000000523027210 */ /* 0x002fca0007f1e0ff */
[----:B------:R-:W-:-:S05]  /*1e060*/  IMAD.X R3, RZ, RZ, R4, P0 ;  /* 0x000000ffff037224 */ /* 0x000fca00000e0604 */
[----:B------:R0:W-:Y:S04]  /*1e070*/  LDGSTS.E.BYPASS.LTC128B.128 [R6+0x1c400], desc[UR60][R2.64], !P2 ;  /* 0x1c40000002067fae */ /* 0x0001e8000d101d7c */
[----:B0-----:R0:W1:Y:S02]  /*1e080*/  SHFL.IDX PT, R2, R7, 0x1, 0x181f ;  /* 0x00381f0007027f89 */ /* 0x00106400000e0000 */
.L_x_7921:
[----:B-1----:R-:W-:-:S04]  /*1e090*/  IADD3 R2, P0, R35, R2, RZ ;  /* 0x0000000223027210 */ /* 0x002fc80007f1e0ff */
[----:B------:R-:W-:Y:S02]  /*1e0a0*/  IADD3.X R3, RZ, R8, RZ, P0, !PT ;  /* 0x00000008ff037210 */ /* 0x000fe400007fe4ff */
[----:B------:R-:W-:-:S03]  /*1e0b0*/  PLOP3.LUT P0, PT, PT, PT, PT, 0x80, 0x0 ;  /* 0x000000000000781c */ /* 0x000fc60003f0f070 */
[----:B------:R-:W-:Y:S01]  /*1e0c0*/  @!PT LDS RZ, [RZ] ;  /* 0x00000000fffff984 */ /* 0x000fe20000000800 */
[----:B------:R-:W-:Y:S01]  /*1e0d0*/  @!PT LDS RZ, [RZ] ;  /* 0x00000000fffff984 */ /* 0x000fe20000000800 */
[----:B------:R-:W-:Y:S01]  /*1e0e0*/  @!PT LDS RZ, [RZ] ;  /* 0x00000000fffff984 */ /* 0x000fe20000000800 */
[----:B------:R1:W-:Y:S01]  /*1e0f0*/  LDGSTS.E.BYPASS.LTC128B.128 [R6+0x1cc00], desc[UR60][R2.64], !P2 ;  /* 0x1cc0000002067fae */ /* 0x0003e2000d101d7c */
[----:B------:R-:W-:-:S09]  /*1e100*/  NOP ;  /* 0x0000000000007918 */ /* 0x000fd20000000000 */
.L_x_7646:
[----:B------:R-:W-:Y:S02]  /*1e110*/  PLOP3.LUT P2, PT, P2, P0, PT, 0xa2, 0x0 ;  /* 0x000000000000781c */ /* 0x000fe40001741472 */
[----:B------:R-:W-:-:S08]  /*1e120*/  @P0 R2UR P2, UR4, R0 ;  /* 0x00000000000402ca */ /* 0x000fd00000040000 */
[----:B------:R-:W-:-:S05]  /*1e130*/  @P0 PLOP3.LUT P0, PT, P2, PT, PT, 0x80, 0x0 ;  /* 0x000000000000081c */ /* 0x000fca000170f070 */
[----:B------:R-:W-:Y:S01]  /*1e140*/  @!P2 SYNCS.ARRIVE.TRANS64.RED.A0T1 RZ, [UR4+0x22830], RZ ;  /* 0x022830ffffffa9a7 */ /* 0x000fe20008200404 */
[----:B------:R-:W-:Y:S07]  /*1e150*/  @!P2 ARRIVES.LDGSTSBAR.64.TRANSCNT [UR4+0x22830] ;  /* 0x02283000ff00a9b0 */ /* 0x000fee0008000a84 */
[----:B------:R-:W-:Y:S05]  /*1e160*/  @P0 BRA.U.ANY `(.L_x_7646) ;  /* 0xfffffffd00e80947 */ /* 0x000fea000393ffff */
[----:B------:R-:W-:Y:S01]  /*1e170*/  NOP ;  /* 0x0000000000007918 */ /* 0x000fe20000000000 */
[----:B-1----:R-:W4:Y:S02]  /*1e180*/  LDL R2, [R1+0x4c] ;  /* 0x00004c0001027983 */ /* 0x002f240000100800 */
[----:B----4-:R-:W-:-:S13]  /*1e190*/  ISETP.NE.AND P3, PT, R2, 0x3, PT ;  /* 0x000000030200780c */ /* 0x010fda0003f65270 */
[----:B------:R-:W-:Y:S05]  /*1e1a0*/  @!P3 BRA `(.L_x_7647) ;  /* 0x000000000004b947 */ /* 0x000fea0003800000 */
[----:B------:R-:W-:Y:S01]  /*1e1b0*/  BPT.TRAP 0x1 ;  /* 0x000000040000795c */ /* 0x000fe20000300000 */
.L_x_7647:
[----:B------:R-:W4:Y:S01]  /*1e1c0*/  LDL R2, [R1+0x3c] ;  /* 0x00003c0001027983 */ /* 0x000f220000100800 */
[----:B------:R1:W-:Y:S01]  /*1e1d0*/  SYNCS.ARRIVE.TRANS64.A1T0 RZ, [R0+URZ+0x22830], RZ ;  /* 0x022830ff00ff79a7 */ /* 0x0003e2000810003f */
[----:B----4-:R-:W-:-:S13]  /*1e1e0*/  ISETP.NE.AND P0, PT, R2, 0x3, PT ;  /* 0x000000030200780c */ /* 0x010fda0003f05270 */
[----:B-1----:R-:W-:Y:S05]  /*1e1f0*/  @!P0 BRA `(.L_x_7648) ;  /* 0x0000000000048947 */ /* 0x002fea0003800000 */
[----:B------:R-:W-:Y:S01]  /*1e200*/  BPT.TRAP 0x1 ;  /* 0x000000040000795c */ /* 0x000fe20000300000 */
.L_x_7648:
[----:B------:R-:W-:Y:S01]  /*1e210*/  LOP3.LUT R2, R27, 0x1, RZ, 0x3c, !PT ;  /* 0x000000011b027812 */ /* 0x000fe200078e3cff */
[----:B--23--:R-:W-:Y:S01]  /*1e220*/  IMAD R0, R26, 0x8, R22 ;  /* 0x000000081a007824 */ /* 0x00cfe200078e0216 */
[----:B------:R-:W-:Y:S02]  /*1e230*/  BSSY B0, `(.L_x_7649) ;  /* 0x0000004000007945 */ /* 0x000fe40003800000 */
[----:B------:R-:W-:-:S04]  /*1e240*/  SHF.L.U32 R2, R2, 0x1f, RZ ;  /* 0x0000001f02027819 */ /* 0x000fc800000006ff */
[----:B------:R-:W1:Y:S02]  /*1e250*/  SYNCS.PHASECHK.TRANS64.TRYWAIT P2, [R0+URZ+0x22870], R2 ;  /* 0x02287002000075a7 */ /* 0x000e64000804017f */
[----:B-1----:R-:W-:Y:S05]  /*1e260*/  @!P2 BRA `(.L_x_7650) ;  /* 0x000000840004a947 */ /* 0x002fea0003800000 */
.L_x_7922:
[----:B------:R-:W-:Y:S05]  /*1e270*/  BSYNC B0 ;  /* 0x0000000000007941 */ /* 0x000fea0003800000 */
.L_x_7649:
[----:B------:R-:W2:Y:S02]  /*1e280*/  LDL R3, [R1+0x4c] ;  /* 0x00004c0001037983 */ /* 0x000ea40000100800 */
[----:B--2---:R-:W-:-:S13]  /*1e290*/  ISETP.NE.AND P2, PT, R3, 0x3, PT ;  /* 0x000000030300780c */ /* 0x004fda0003f45270 */
[----:B------:R-:W-:Y:S05]  /*1e2a0*/  @!P2 BRA `(.L_x_7651) ;  /* 0x000000000004a947 */ /* 0x000fea0003800000 */
[----:B------:R-:W-:Y:S01]  /*1e2b0*/  BPT.TRAP 0x1 ;  /* 0x000000040000795c */ /* 0x000fe20000300000 */
.L_x_7651:
[----:B------:R-:W-:Y:S01]  /*1e2c0*/  SHF.L.U32 R3, R27, 0x1f, RZ ;  /* 0x0000001f1b037819 */ /* 0x000fe200000006ff */
[----:B-1----:R-:W-:-:S03]  /*1e2d0*/  IMAD R2, R26, 0x5000, RZ ;  /* 0x000050001a027824 */ /* 0x002fc600078e02ff */
[----:B------:R-:W1:Y:S02]  /*1e2e0*/  SYNCS.PHASECHK.TRANS64.TRYWAIT P2, [R0+URZ+0x22860], R3 ;  /* 0x02286003000075a7 */ /* 0x000e64000804017f */
[----:B-1----:R-:W-:Y:S05]  /*1e2f0*/  @!P2 BRA `(.L_x_7652) ;  /* 0x0000008000f4a947 */ /* 0x002fea0003800000 */
.L_x_7923:
[----:B------:R-:W2:Y:S01]  /*1e300*/  LDL R12, [R1+0x1c] ;  /* 0x00001c00010c7983 */ /* 0x000ea20000100800 */
[----:B-1----:R-:W-:Y:S01]  /*1e310*/  LOP3.LUT R3, R2, R28, RZ, 0xfc, !PT ;  /* 0x0000001c02037212 */ /* 0x002fe200078efcff */
[----:B------:R-:W-:Y:S05]  /*1e320*/  WARPSYNC.ALL ;  /* 0x0000000000007948 */ /* 0x000fea0003800000 */
[----:B------:R-:W-:Y:S01]  /*1e330*/  IMAD.IADD R3, R22, 0x1, R3 ;  /* 0x0000000116037824 */ /* 0x000fe200078e0203 */
[----:B------:R-:W3:Y:S01]  /*1e340*/  LDL R20, [R1+0x4c] ;  /* 0x00004c0001147983 */ /* 0x000ee20000100800 */
[----:B------:R-:W-:-:S03]  /*1e350*/  LOP3.LUT R17, R24, 0x1800, RZ, 0xfc, !PT ;  /* 0x0000180018117812 */ /* 0x000fc600078efcff */
[----:B0-----:R-:W0:Y:S02]  /*1e360*/  LDSM.16.MT88.4 R4, [R3+0xa400] ;  /* 0x00a400000304783b */ /* 0x001e240000004200 */
[C-C-:B0-----:R-:W-:Y:S02]  /*1e370*/  PRMT R8, R4.reuse, 0x6420, R5.reuse ;  /* 0x0000642004087816 */ /* 0x141fe40000000005 */
[----:B------:R-:W-:Y:S02]  /*1e380*/  PRMT R9, R4, 0x7531, R5 ;  /* 0x0000753104097816 */ /* 0x000fe40000000005 */
[C-C-:B------:R-:W-:Y:S02]  /*1e390*/  PRMT R10, R6.reuse, 0x6420, R7.reuse ;  /* 0x00006420060a7816 */ /* 0x140fe40000000007 */
[----:B------:R-:W-:Y:S02]  /*1e3a0*/  PRMT R11, R6, 0x7531, R7 ;  /* 0x00007531060b7816 */ /* 0x000fe40000000007 */
[----:B--2---:R-:W-:-:S02]  /*1e3b0*/  IADD3 R3, R22, R12, R2 ;  /* 0x0000000c16037210 */ /* 0x004fc40007ffe002 */
[----:B------:R-:W-:-:S03]  /*1e3c0*/  LOP3.LUT R12, R2, R24, RZ, 0xfc, !PT ;  /* 0x00000018020c7212 */ /* 0x000fc600078efcff */
[----:B------:R-:W0:Y:S02]  /*1e3d0*/  LDSM.16.MT88.4 R4, [R3+0xa400] ;  /* 0x00a400000304783b */ /* 0x000e240000004200 */
[----:B------:R-:W-:-:S05]  /*1e3e0*/  IMAD.IADD R12, R23, 0x1, R12 ;  /* 0x00000001170c7824 */ /* 0x000fca00078e020c */
[----:B------:R0:W-:Y:S02]  /*1e3f0*/  STSM.16.M88.4 [R12], R8 ;  /* 0x000000080c007844 */ /* 0x0001e40000000200 */
[C-C-:B0-----:R-:W-:Y:S02]  /*1e400*/  PRMT R12, R4.reuse, 0x6420, R5.reuse ;  /* 0x00006420040c7816 */ /* 0x141fe40000000005 */
[----:B------:R-:W-:Y:S02]  /*1e410*/  PRMT R13, R4, 0x7531, R5 ;  /* 0x00007531040d7816 */ /* 0x000fe40000000005 */
[----:B------:R-:W-:Y:S02]  /*1e420*/  LOP3.LUT R4, R2, 0x800, R24, 0xfe, !PT ;  /* 0x0000080002047812 */ /* 0x000fe400078efe18 */
[C-C-:B------:R-:W-:Y:S02]  /*1e430*/  PRMT R14, R6.reuse, 0x6420, R7.reuse ;  /* 0x00006420060e7816 */ /* 0x140fe40000000007 */
[----:B------:R-:W-:-:S02]  /*1e440*/  PRMT R15, R6, 0x7531, R7 ;  /* 0x00007531060f7816 */ /* 0x000fc40000000007 */
[----:B------:R-:W-:-:S05]  /*1e450*/  IADD3 R4, R23, R4, RZ ;  /* 0x0000000417047210 */ /* 0x000fca0007ffe0ff */
[----:B------:R0:W-:Y:S02]  /*1e460*/  STSM.16.M88.4 [R4], R12 ;  /* 0x0000000c04007844 */ /* 0x0001e40000000200 */
        /* <DEDUP_REMOVED lines=12> */
[----:B-1----:R-:W-:-:S02]  /*1e530*/  IADD3 R4, R23, R17, R2 ;  /* 0x0000001117047210 */ /* 0x002fc40007ffe002 */
[----:B------:R-:W-:Y:S02]  /*1e540*/  LOP3.LUT R17, R24, 0x2800, RZ, 0xfc, !PT ;  /* 0x0000280018117812 */ /* 0x000fe400078efcff */
[C-C-:B0-----:R-:W-:Y:S02]  /*1e550*/  PRMT R12, R8.reuse, 0x6420, R9.reuse ;  /* 0x00006420080c7816 */ /* 0x141fe40000000009 */
[----:B------:R-:W-:Y:S02]  /*1e560*/  PRMT R13, R8, 0x7531, R9 ;  /* 0x00007531080d7816 */ /* 0x000fe40000000009 */
[C-C-:B------:R-:W-:Y:S02]  /*1e570*/  PRMT R14, R10.reuse, 0x6420, R11.reuse ;  /* 0x000064200a0e7816 */ /* 0x140fe4000000000b */
[----:B------:R-:W-:-:S05]  /*1e580*/  PRMT R15, R10, 0x7531, R11 ;  /* 0x000075310a0f7816 */ /* 0x000fca000000000b */
[----:B------:R0:W-:Y:S02]  /*1e590*/  STSM.16.M88.4 [R4], R12 ;  /* 0x0000000c04007844 */ /* 0x0001e40000000200 */
[----:B0-----:R-:W-:-:S04]  /*1e5a0*/  IADD3 R12, R2, 0x2000, RZ ;  /* 0x00002000020c7810 */ /* 0x001fc80007ffe0ff */
        /* <DEDUP_REMOVED lines=21> */
[----:B------:R-:W-:Y:S02]  /*1e700*/  LOP3.LUT R12, R12, R24, RZ, 0xfc, !PT ;  /* 0x000000180c0c7212 */ /* 0x000fe400078efcff */
[C-C-:B0-----:R-:W-:Y:S02]  /*1e710*/  PRMT R4, R8.reuse, 0x6420, R9.reuse ;  /* 0x0000642008047816 */ /* 0x141fe40000000009 */
[----:B------:R-:W-:Y:S02]  /*1e720*/  PRMT R5, R8, 0x7531, R9 ;  /* 0x0000753108057816 */ /* 0x000fe40000000009 */
[C-C-:B------:R-:W-:Y:S02]  /*1e730*/  PRMT R6, R10.reuse, 0x6420, R11.reuse ;  /* 0x000064200a067816 */ /* 0x140fe4000000000b */
[----:B------:R-:W-:Y:S02]  /*1e740*/  PRMT R7, R10, 0x7531, R11 ;  /* 0x000075310a077816 */ /* 0x000fe4000000000b */
[----:B------:R-:W0:Y:S01]  /*1e750*/  LDSM.16.MT88.4 R8, [R3+0xd400] ;  /* 0x00d400000308783b */ /* 0x000e220000004200 */
[----:B------:R-:W-:Y:S01]  /*1e760*/  IMAD.IADD R12, R23, 0x1, R12 ;  /* 0x00000001170c7824 */ /* 0x000fe200078e020c */
[----:B------:R-:W-:-:S04]  /*1e770*/  LOP3.LUT R17, R24, 0x3800, RZ, 0xfc, !PT ;  /* 0x0000380018117812 */ /* 0x000fc800078efcff */
[----:B------:R1:W-:Y:S02]  /*1e780*/  STSM.16.M88.4 [R12], R4 ;  /* 0x000000040c007844 */ /* 0x0003e40000000200 */
[----:B-1----:R-:W-:Y:S01]  /*1e790*/  VIADD R12, R2, 0x4000 ;  /* 0x00004000020c7836 */ /* 0x002fe20000000000 */
[C-C-:B0-----:R-:W-:Y:S02]  /*1e7a0*/  PRMT R4, R8.reuse, 0x6420, R9.reuse ;  /* 0x0000642008047816 */ /* 0x141fe40000000009 */
[----:B------:R-:W-:Y:S02]  /*1e7b0*/  PRMT R5, R8, 0x7531, R9 ;  /* 0x0000753108057816 */ /* 0x000fe40000000009 */
[C-C-:B------:R-:W-:Y:S02]  /*1e7c0*/  PRMT R6, R10.reuse, 0x6420, R11.reuse ;  /* 0x000064200a067816 */ /* 0x140fe4000000000b */
[----:B------:R-:W-:Y:S02]  /*1e7d0*/  PRMT R7, R10, 0x7531, R11 ;  /* 0x000075310a077816 */ /* 0x000fe4000000000b */
[----:B------:R-:W-:-:S05]  /*1e7e0*/  IADD3 R8, R23, R17, R2 ;  /* 0x0000001117087210 */ /* 0x000fca0007ffe002 */
[----:B------:R0:W-:Y:S02]  /*1e7f0*/  STSM.16.M88.4 [R8], R4 ;  /* 0x0000000408007844 */ /* 0x0001e40000000200 */
[----:B0-----:R-:W-:-:S05]  /*1e800*/  LOP3.LUT R4, R12, R28, RZ, 0xfc, !PT ;  /* 0x0000001c0c047212 */ /* 0x001fca00078efcff */
[----:B------:R-:W-:-:S05]  /*1e810*/  IMAD.IADD R4, R22, 0x1, R4 ;  /* 0x0000000116047824 */ /* 0x000fca00078e0204 */
[----:B------:R-:W0:Y:S01]  /*1e820*/  LDSM.16.MT88.4 R8, [R4+0xa400] ;  /* 0x00a400000408783b */ /* 0x000e220000004200 */
[----:B------:R-:W-:Y:S02]  /*1e830*/  LOP3.LUT R12, R12, R24, RZ, 0xfc, !PT ;  /* 0x000000180c0c7212 */ /* 0x000fe400078efcff */
[----:B---3--:R-:W-:Y:S02]  /*1e840*/  ISETP.NE.AND P2, PT, R20, 0x3, PT ;  /* 0x000000031400780c */ /* 0x008fe40003f45270 */
[----:B------:R-:W-:Y:S02]  /*1e850*/  IADD3 R12, R23, R12, RZ ;  /* 0x0000000c170c7210 */ /* 0x000fe40007ffe0ff */
[C-C-:B0-----:R-:W-:Y:S02]  /*1e860*/  PRMT R4, R8.reuse, 0x6420, R9.reuse ;  /* 0x0000642008047816 */ /* 0x141fe40000000009 */
[----:B------:R-:W-:Y:S02]  /*1e870*/  PRMT R5, R8, 0x7531, R9 ;  /* 0x0000753108057816 */ /* 0x000fe40000000009 */
[----:B------:R-:W-:-:S02]  /*1e880*/  PRMT R6, R10, 0x6420, R11 ;  /* 0x000064200a067816 */ /* 0x000fc4000000000b */
[----:B------:R-:W-:Y:S02]  /*1e890*/  PRMT R7, R10, 0x7531, R11 ;  /* 0x000075310a077816 */ /* 0x000fe4000000000b */
[----:B------:R-:W0:Y:S01]  /*1e8a0*/  LDSM.16.MT88.4 R8, [R3+0xe400] ;  /* 0x00e400000308783b */ /* 0x000e220000004200 */
[----:B------:R-:W-:-:S03]  /*1e8b0*/  LOP3.LUT R17, R24, 0x4800, RZ, 0xfc, !PT ;  /* 0x0000480018117812 */ /* 0x000fc600078efcff */
[----:B------:R0:W-:Y:S01]  /*1e8c0*/  STSM.16.M88.4 [R12], R4 ;  /* 0x000000040c007844 */ /* 0x0001e20000000200 */
[----:B------:R-:W-:Y:S02]  /*1e8d0*/  IADD3 R2, R23, R17, R2 ;  /* 0x0000001117027210 */ /* 0x000fe40007ffe002 */
        /* <DEDUP_REMOVED lines=13> */
.L_x_7653:
[----:B-1----:R1:W-:Y:S01]  /*1e9b0*/  SYNCS.ARRIVE.TRANS64.A1T0 RZ, [R0+URZ+0x22850], RZ ;  /* 0x022850ff00ff79a7 */ /* 0x0023e2000810003f */
[----:B------:R-:W-:Y:S06]  /*1e9c0*/  BAR.SYNC.DEFER_BLOCKING 0x2, 0x80 ;  /* 0x0082000000007b1d */ /* 0x000fec0000010000 */
[----:B------:R-:W-:Y:S05]  /*1e9d0*/  @!P0 BRA `(.L_x_7654) ;  /* 0x0000000000048947 */ /* 0x000fea0003800000 */
[----:B------:R-:W-:Y:S01]  /*1e9e0*/  BPT.TRAP 0x1 ;  /* 0x000000040000795c */ /* 0x000fe20000300000 */
.L_x_7654:
[----:B0-----:R-:W2:Y:S01]  /*1e9f0*/  LDL R2, [R1+0x18] ;  /* 0x0000180001027983 */ /* 0x001ea20000100800 */
[----:B-1----:R-:W-:-:S03]  /*1ea00*/  VIADD R0, R0, 0x22880 ;  /* 0x0002288000007836 */ /* 0x002fc60000000000 */
[----:B------:R3:W5:Y:S01]  /*1ea10*/  LDL R27, [R1+0x4] ;  /* 0x00000400011b7983 */ /* 0x0007620000100800 */
[----:B------:R-:W-:Y:S01]  /*1ea20*/  IMAD.MOV.U32 R26, RZ, RZ, R34 ;  /* 0x000000ffff1a7224 */ /* 0x000fe200078e0022 */
[----:B--2---:R-:W-:-:S04]  /*1ea30*/  PRMT R0, R2, 0x654, R0 ;  /* 0x0000065402007816 */ /* 0x004fc80000000000 */
[----:B------:R3:W-:Y:S01]  /*1ea40*/  SYNCS.ARRIVE.TRANS64.RED.A1T0 RZ, [R0+URZ], RZ ;  /* 0x000000ff00ff79a7 */ /* 0x0007e2000810043f */
[----:B------:R-:W-:Y:S05]  /*1ea50*/  @P1 BRA `(.L_x_7655) ;  /* 0xffffffe400641947 */ /* 0x000fea000383ffff */
.L_x_7635:
[----:B0--3--:R-:W0:Y:S02]  /*1ea60*/  S2R R0, SR_TID.X ;  /* 0x0000000000007919 */ /* 0x009e240000002100 */
[----:B0-----:R-:W-:Y:S02]  /*1ea70*/  LOP3.LUT R2, R0, 0x7f, RZ, 0xc0, !PT ;  /* 0x0000007f00027812 */ /* 0x001fe400078ec0ff */
[----:B------:R-:W2:Y:S01]  /*1ea80*/  LDL R0, [R1+0x3c] ;  /* 0x00003c0001007983 */ /* 0x000ea20000100800 */
[----:B------:R-:W-:Y:S01]  /*1ea90*/  BSSY B0, `(.L_x_7656) ;  /* 0x0000010000007945 */ /* 0x000fe20003800000 */
[----:B------:R-:W-:Y:S02]  /*1eaa0*/  ISETP.NE.AND P1, PT, R2, RZ, PT ;  /* 0x000000ff0200720c */ /* 0x000fe40003f25270 */
[----:B--2---:R-:W-:-:S11]  /*1eab0*/  ISETP.NE.AND P0, PT, R0, 0x3, PT ;  /* 0x000000030000780c */ /* 0x004fd60003f05270 */
        /* <DEDUP_REMOVED lines=13> */
.L_x_7657:
[----:B------:R-:W-:Y:S05]  /*1eb90*/  BSYNC B0 ;  /* 0x0000000000007941 */ /* 0x000fea0003800000 */
.L_x_7656:
[----:B------:R-:W-:Y:S05]  /*1eba0*/  @!P0 BRA `(.L_x_7658) ;  /* 0x0000000000048947 */ /* 0x000fea0003800000 */
[----:B------:R-:W-:Y:S01]  /*1ebb0*/  BPT.TRAP 0x1 ;  /* 0x000000040000795c */ /* 0x000fe20000300000 */
.L_x_7658:
[----:B------:R-:W2:Y:S01]  /*1ebc0*/  LDL R0, [R1+0x4] ;  /* 0x0000040001007983 */ /* 0x000ea20000100800 */
[----:B------:R-:W-:Y:S01]  /*1ebd0*/  BSSY B0, `(.L_x_7659) ;  /* 0x0000006000007945 */ /* 0x000fe20003800000 */
[----:B--2---:R-:W-:Y:S01]  /*1ebe0*/  LOP3.LUT R3, R0, 0x1, RZ, 0x3c, !PT ;  /* 0x0000000100037812 */ /* 0x004fe200078e3cff */
[----:B------:R-:W-:-:S03]  /*1ebf0*/  IMAD R0, R34, 0x8, R22 ;  /* 0x0000000822007824 */ /* 0x000fc600078e0216 */
[----:B------:R-:W-:-:S04]  /*1ec00*/  SHF.L.U32 R3, R3, 0x1f, RZ ;  /* 0x0000001f03037819 */ /* 0x000fc800000006ff */
[----:B------:R-:W0:Y:S02]  /*1ec10*/  SYNCS.PHASECHK.TRANS64.TRYWAIT P1, [R0+URZ+0x22870], R3 ;  /* 0x02287003000075a7 */ /* 0x000e24000802017f */
[----:B0-----:R-:W-:Y:S05]  /*1ec20*/  @!P1 BRA `(.L_x_7660) ;  /* 0x0000007800bc9947 */ /* 0x001fea0003800000 */
.L_x_7924:
[----:B------:R-:W-:Y:S05]  /*1ec30*/  BSYNC B0 ;  /* 0x0000000000007941 */ /* 0x000fea0003800000 */
.L_x_7659:
[----:B------:R-:W2:Y:S02]  /*1ec40*/  LDL R2, [R1+0x4c] ;  /* 0x00004c0001027983 */ /* 0x000ea40000100800 */
[----:B--2---:R-:W-:-:S13]  /*1ec50*/  ISETP.NE.AND P1, PT, R2, 0x3, PT ;  /* 0x000000030200780c */ /* 0x004fda0003f25270 */
[----:B------:R-:W-:Y:S05]  /*1ec60*/  @!P1 BRA `(.L_x_7661) ;  /* 0x0000000000049947 */ /* 0x000fea0003800000 */
[----:B------:R-:W-:Y:S01]  /*1ec70*/  BPT.TRAP 0x1 ;  /* 0x000000040000795c */ /* 0x000fe20000300000 */
.L_x_7661:
[----:B------:R-:W0:Y:S02]  /*1ec80*/  LDL R2, [R1+0x4] ;  /* 0x0000040001027983 */ /* 0x000e240000100800 */
[----:B0-----:R-:W-:-:S04]  /*1ec90*/  SHF.L.U32 R3, R2, 0x1f, RZ ;  /* 0x0000001f02037819 */ /* 0x001fc800000006ff */
[----:B------:R-:W0:Y:S02]  /*1eca0*/  SYNCS.PHASECHK.TRANS64.TRYWAIT P1, [R0+URZ+0x22860], R3 ;  /* 0x02286003000075a7 */ /* 0x000e24000802017f */
[----:B0-----:R-:W-:Y:S05]  /*1ecb0*/  @!P1 BRA `(.L_x_7662) ;  /* 0x0000007800ac9947 */ /* 0x001fea0003800000 */
.L_x_7925:
[----:B------:R-:W2:Y:S01]  /*1ecc0*/  LDL R2, [R1+0x1c] ;  /* 0x00001c0001027983 */ /* 0x000ea20000100800 */
[----:B0-----:R-:W-:Y:S01]  /*1ecd0*/  IMAD R3, R34, 0x5000, RZ ;  /* 0x0000500022037824 */ /* 0x001fe200078e02ff */
[----:B------:R-:W-:Y:S05]  /*1ece0*/  WARPSYNC.ALL ;  /* 0x0000000000007948 */ /* 0x000fea0003800000 */
[C---:B------:R-:W-:Y:S02]  /*1ecf0*/  LOP3.LUT R5, R3.reuse, R28, RZ, 0xfc, !PT ;  /* 0x0000001c03057212 */ /* 0x040fe400078efcff */
[----:B------:R-:W-:Y:S02]  /*1ed00*/  LOP3.LUT R12, R3, R24, RZ, 0xfc, !PT ;  /* 0x00000018030c7212 */ /* 0x000fe400078efcff */
[----:B------:R-:W-:-:S02]  /*1ed10*/  IADD3 R13, R22, R5, RZ ;  /* 0x00000005160d7210 */ /* 0x000fc40007ffe0ff */
[----:B------:R-:W-:Y:S01]  /*1ed20*/  LOP3.LUT R18, R24, 0x1800, RZ, 0xfc, !PT ;  /* 0x0000180018127812 */ /* 0x000fe200078efcff */
[----:B------:R-:W-:Y:S02]  /*1ed30*/  IMAD.IADD R12, R23, 0x1, R12 ;  /* 0x00000001170c7824 */ /* 0x000fe400078e020c */
[----:B------:R-:W0:Y:S02]  /*1ed40*/  LDSM.16.MT88.4 R4, [R13+0xa400] ;  /* 0x00a400000d04783b */ /* 0x000e240000004200 */
[C-C-:B0-----:R-:W-:Y:S02]  /*1ed50*/  PRMT R8, R4.reuse, 0x6420, R5.reuse ;  /* 0x0000642004087816 */ /* 0x141fe40000000005 */
[----:B------:R-:W-:Y:S02]  /*1ed60*/  PRMT R9, R4, 0x7531, R5 ;  /* 0x0000753104097816 */ /* 0x000fe40000000005 */
[C-C-:B------:R-:W-:Y:S02]  /*1ed70*/  PRMT R10, R6.reuse, 0x6420, R7.reuse ;  /* 0x00006420060a7816 */ /* 0x140fe40000000007 */
[----:B------:R-:W-:-:S02]  /*1ed80*/  PRMT R11, R6, 0x7531, R7 ;  /* 0x00007531060b7816 */ /* 0x000fc40000000007 */
[----:B--2---:R-:W-:-:S05]  /*1ed90*/  IADD3 R2, R22, R2, R3 ;  /* 0x0000000216027210 */ /* 0x004fca0007ffe003 */
[----:B------:R-:W0:Y:S04]  /*1eda0*/  LDSM.16.MT88.4 R4, [R2+0xa400] ;  /* 0x00a400000204783b */ /* 0x000e280000004200 */
[----:B------:R0:W-:Y:S02]  /*1edb0*/  STSM.16.M88.4 [R12], R8 ;  /* 0x000000080c007844 */ /* 0x0001e40000000200 */
[C-C-:B0-----:R-:W-:Y:S02]  /*1edc0*/  PRMT R8, R4.reuse, 0x6420, R5.reuse ;  /* 0x0000642004087816 */ /* 0x141fe40000000005 */
[----:B------:R-:W-:Y:S02]  /*1edd0*/  PRMT R9, R4, 0x7531, R5 ;  /* 0x0000753104097816 */ /* 0x000fe40000000005 */
[----:B------:R-:W-:-:S02]  /*1ede0*/  LOP3.LUT R4, R3, 0x800, R24, 0xfe, !PT ;  /* 0x0000080003047812 */ /* 0x000fc400078efe18 */
[C-C-:B------:R-:W-:Y:S02]  /*1edf0*/  PRMT R10, R6.reuse, 0x6420, R7.reuse ;  /* 0x00006420060a7816 */ /* 0x140fe40000000007 */
[----:B------:R-:W-:Y:S01]  /*1ee00*/  PRMT R11, R6, 0x7531, R7 ;  /* 0x00007531060b7816 */ /* 0x000fe20000000007 */
[----:B------:R-:W-:-:S05]  /*1ee10*/  IMAD.IADD R4, R23, 0x1, R4 ;  /* 0x0000000117047824 */ /* 0x000fca00078e0204 */
[----:B------:R0:W-:Y:S02]  /*1ee20*/  STSM.16.M88.4 [R4], R8 ;  /* 0x0000000804007844 */ /* 0x0001e40000000200 */
[----:B0-----:R-:W-:-:S05]  /*1ee30*/  VIADD R8, R3, 0x1000 ;  /* 0x0000100003087836 */ /* 0x001fca0000000000 */
[C---:B------:R-:W-:Y:S02]  /*1ee40*/  LOP3.LUT R5, R8.reuse, R28, RZ, 0xfc, !PT ;  /* 0x0000001c08057212 */ /* 0x040fe400078efcff */
[----:B------:R-:W-:Y:S02]  /*1ee50*/  LOP3.LUT R8, R8, R24, RZ, 0xfc, !PT ;  /* 0x0000001808087212 */ /* 0x000fe400078efcff */
[----:B------:R-:W-:-:S03]  /*1ee60*/  IADD3 R17, R22, R5, RZ ;  /* 0x0000000516117210 */ /* 0x000fc60007ffe0ff */
[----:B------:R-:W-:Y:S02]  /*1ee70*/  IMAD.IADD R8, R23, 0x1, R8 ;  /* 0x0000000117087824 */ /* 0x000fe400078e0208 */
[----:B------:R-:W0:Y:S02]  /*1ee80*/  LDSM.16.MT88.4 R4, [R17+0xa400] ;  /* 0x00a400001104783b */ /* 0x000e240000004200 */
[C-C-:B0-----:R-:W-:Y:S02]  /*1ee90*/  PRMT R12, R4.reuse, 0x6420, R5.reuse ;  /* 0x00006420040c7816 */ /* 0x141fe40000000005 */
[----:B------:R-:W-:Y:S02]  /*1eea0*/  PRMT R13, R4, 0x7531, R5 ;  /* 0x00007531040d7816 */ /* 0x000fe40000000005 */
[C-C-:B------:R-:W-:Y:S02]  /*1eeb0*/  PRMT R14, R6.reuse, 0x6420, R7.reuse ;  /* 0x00006420060e7816 */ /* 0x140fe40000000007 */
[----:B------:R-:W-:-:S02]  /*1eec0*/  PRMT R15, R6, 0x7531, R7 ;  /* 0x00007531060f7816 */ /* 0x000fc40000000007 */
[----:B------:R-:W0:Y:S04]  /*1eed0*/  LDSM.16.MT88.4 R4, [R2+0xb400] ;  /* 0x00b400000204783b */ /* 0x000e280000004200 */
[----:B------:R0:W-:Y:S02]  /*1eee0*/  STSM.16.M88.4 [R8], R12 ;  /* 0x0000000c08007844 */ /* 0x0001e40000000200 */
[C-C-:B0-----:R-:W-:Y:S02]  /*1eef0*/  PRMT R8, R4.reuse, 0x6420, R5.reuse ;  /* 0x0000642004087816 */ /* 0x141fe40000000005 */
[----:B------:R-:W-:Y:S02]  /*1ef00*/  PRMT R9, R4, 0x7531, R5 ;  /* 0x0000753104097816 */ /* 0x000fe40000000005 */
[----:B------:R-:W-:-:S02]  /*1ef10*/  PRMT R10, R6, 0x6420, R7 ;  /* 0x00006420060a7816 */ /* 0x000fc40000000007 */
[----:B------:R-:W-:Y:S02]  /*1ef20*/  PRMT R11, R6, 0x7531, R7 ;  /* 0x00007531060b7816 */ /* 0x000fe40000000007 */
[----:B------:R-:W-:Y:S02]  /*1ef30*/  IADD3 R4, R23, R18, R3 ;  /* 0x0000001217047210 */ /* 0x000fe40007ffe003 */
[----:B------:R-:W-:-:S03]  /*1ef40*/  LOP3.LUT R18, R24, 0x2800, RZ, 0xfc, !PT ;  /* 0x0000280018127812 */ /* 0x000fc600078efcff */
[----:B------:R0:W-:Y:S02]  /*1ef50*/  STSM.16.M88.4 [R4], R8 ;  /* 0x0000000804007844 */ /* 0x0001e40000000200 */
[----:B0-----:R-:W-:-:S05]  /*1ef60*/  VIADD R8, R3, 0x2000 ;  /* 0x0000200003087836 */ /* 0x001fca0000000000 */
[C---:B------:R-:W-:Y:S02]  /*1ef70*/  LOP3.LUT R5, R8.reuse, R28, RZ, 0xfc, !PT ;  /* 0x0000001c08057212 */ /* 0x040fe400078efcff */
[----:B------:R-:W-:-:S03]  /*1ef80*/  LOP3.LUT R8, R8, R24, RZ, 0xfc, !PT ;  /* 0x0000001808087212 */ /* 0x000fc600078efcff */
[----:B------:R-:W-:Y:S01]  /*1ef90*/  IMAD.IADD R17, R22, 0x1, R5 ;  /* 0x0000000116117824 */ /* 0x000fe200078e0205 */
[----:B------:R-:W-:-:S04]  /*1efa0*/  IADD3 R8, R23, R8, RZ ;  /* 0x0000000817087210 */ /* 0x000fc80007ffe0ff */
        /* <DEDUP_REMOVED lines=8> */
[----:B------:R-:W-:Y:S02]  /*1f030*/  PRMT R9, R4, 0x7531, R5 ;  /* 0x0000753104097816 */ /* 0x000fe40000000005 */
[----:B------:R-:W-:Y:S02]  /*1f040*/  IADD3 R4, R23, R18, R3 ;  /* 0x0000001217047210 */ /* 0x000fe40007ffe003 */
[----:B------:R-:W2:Y:S01]  /*1f050*/  LDL R18, [R1+0x4c] ;  /* 0x00004c0001127983 */ /* 0x000ea20000100800 */
[C-C-:B------:R-:W-:Y:S02]  /*1f060*/  PRMT R10, R6.reuse, 0x6420, R7.reuse ;  /* 0x00006420060a7816 */ /* 0x140fe40000000007 */
[----:B------:R-:W-:-:S05]  /*1f070*/  PRMT R11, R6, 0x7531, R7 ;  /* 0x00007531060b7816 */ /* 0x000fca0000000007 */
[----:B------:R0:W-:Y:S02]  /*1f080*/  STSM.16.M88.4 [R4], R8 ;  /* 0x0000000804007844 */ /* 0x0001e40000000200 */
[----:B0-----:R-:W-:-:S05]  /*1f090*/  VIADD R8, R3, 0x3000 ;  /* 0x0000300003087836 */ /* 0x001fca0000000000 */
[----:B------:R-:W-:-:S05]  /*1f0a0*/  LOP3.LUT R5, R8, R28, RZ, 0xfc, !PT ;  /* 0x0000001c08057212 */ /* 0x000fca00078efcff */
[----:B------:R-:W-:-:S05]  /*1f0b0*/  IMAD.IADD R17, R22, 0x1, R5 ;  /* 0x0000000116117824 */ /* 0x000fca00078e0205 */
        /* <DEDUP_REMOVED lines=10> */
[C-C-:B0-----:R-:W-:Y:S02]  /*1f160*/  PRMT R8, R4.reuse, 0x6420, R5.reuse ;  /* 0x0000642004087816 */ /* 0x141fe40000000005 */
[----:B------:R-:W-:Y:S02]  /*1f170*/  PRMT R9, R4, 0x7531, R5 ;  /* 0x0000753104097816 */ /* 0x000fe40000000005 */
[C-C-:B------:R-:W-:Y:S02]  /*1f180*/  PRMT R10, R6.reuse, 0x6420, R7.reuse ;  /* 0x00006420060a7816 */ /* 0x140fe40000000007 */
[----:B------:R-:W-:Y:S02]  /*1f190*/  PRMT R11, R6, 0x7531, R7 ;  /* 0x00007531060b7816 */ /* 0x000fe40000000007 */
[----:B------:R-:W-:-:S05]  /*1f1a0*/  IADD3 R4, R23, R20, R3 ;  /* 0x0000001417047210 */ /* 0x000fca0007ffe003 */
[----:B------:R0:W-:Y:S02]  /*1f1b0*/  STSM.16.M88.4 [R4], R8 ;  /* 0x0000000804007844 */ /* 0x0001e40000000200 */
[----:B0-----:R-:W-:-:S04]  /*1f1c0*/  IADD3 R8, R3, 0x4000, RZ ;  /* 0x0000400003087810 */ /* 0x001fc80007ffe0ff */
[----:B------:R-:W-:-:S05]  /*1f1d0*/  LOP3.LUT R5, R8, R28, RZ, 0xfc, !PT ;  /* 0x0000001c08057212 */ /* 0x000fca00078efcff */
[----:B------:R-:W-:-:S05]  /*1f1e0*/  IMAD.IADD R17, R22, 0x1, R5 ;  /* 0x0000000116117824 */ /* 0x000fca00078e0205 */
[----:B------:R-:W0:Y:S01]  /*1f1f0*/  LDSM.16.MT88.4 R4, [R17+0xa400] ;  /* 0x00a400001104783b */ /* 0x000e220000004200 */
[----:B------:R-:W-:Y:S02]  /*1f200*/  LOP3.LUT R20, R24, 0x4800, RZ, 0xfc, !PT ;  /* 0x0000480018147812 */ /* 0x000fe400078efcff */
[----:B------:R-:W-:Y:S02]  /*1f210*/  LOP3.LUT R8, R8, R24, RZ, 0xfc, !PT ;  /* 0x0000001808087212 */ /* 0x000fe400078efcff */
[----:B------:R-:W-:-:S03]  /*1f220*/  IADD3 R3, R23, R20, R3 ;  /* 0x0000001417037210 */ /* 0x000fc60007ffe003 */
[----:B------:R-:W-:Y:S01]  /*1f230*/  IMAD.IADD R23, R23, 0x1, R8 ;  /* 0x0000000117177824 */ /* 0x000fe200078e0208 */
        /* <DEDUP_REMOVED lines=17> */
[----:B--2---:R-:W-:-:S13]  /*1f350*/  ISETP.NE.AND P1, PT, R18, 0x3, PT ;  /* 0x000000031200780c */ /* 0x004fda0003f25270 */
[----:B01----:R-:W-:Y:S05]  /*1f360*/  @!P1 BRA `(.L_x_7663) ;  /* 0x0000000000049947 */ /* 0x003fea0003800000 */
[----:B------:R-:W-:Y:S01]  /*1f370*/  BPT.TRAP 0x1 ;  /* 0x000000040000795c */ /* 0x000fe20000300000 */
.L_x_7663:
[----:B------:R0:W-:Y:S01]  /*1f380*/  SYNCS.ARRIVE.TRANS64.A1T0 RZ, [R0+URZ+0x22850], RZ ;  /* 0x022850ff00ff79a7 */ /* 0x0001e2000810003f */
[----:B------:R-:W-:Y:S06]  /*1f390*/  BAR.SYNC.DEFER_BLOCKING 0x2, 0x80 ;  /* 0x0082000000007b1d */ /* 0x000fec0000010000 */
[----:B------:R-:W-:Y:S05]  /*1f3a0*/  @!P0 BRA `(.L_x_7664) ;  /* 0x0000000000048947 */ /* 0x000fea0003800000 */
[----:B------:R-:W-:Y:S01]  /*1f3b0*/  BPT.TRAP 0x1 ;  /* 0x000000040000795c */ /* 0x000fe20000300000 */
.L_x_7664:
[----:B------:R-:W2:Y:S04]  /*1f3c0*/  LDL R3, [R1+0x18] ;  /* 0x0000180001037983 */ /* 0x000ea80000100800 */
[----:B------:R-:W3:Y:S01]  /*1f3d0*/  LDL.LU R2, [R1+0x4] ;  /* 0x0000040001027983 */ /* 0x000ee20000300800 */
[----:B0-----:R-:W-:Y:S01]  /*1f3e0*/  VIADD R0, R0, 0x22880 ;  /* 0x0002288000007836 */ /* 0x001fe20000000000 */
[----:B------:R-:W-:-:S04]  /*1f3f0*/  IADD3 R34, R34, 0x1, RZ ;  /* 0x0000000122227810 */ /* 0x000fc80007ffe0ff */
[----:B------:R-:W-:-:S04]  /*1f400*/  ISETP.NE.AND P0, PT, R34, 0x2, PT ;  /* 0x000000022200780c */ /* 0x000fc80003f05270 */
[----:B------:R-:W-:Y:S02]  /*1f410*/  SEL R34, R34, RZ, P0 ;  /* 0x000000ff22227207 */ /* 0x000fe40000000000 */
[----:B--2---:R-:W-:-:S04]  /*1f420*/  PRMT R0, R3, 0x654, R0 ;  /* 0x0000065403007816 */ /* 0x004fc80000000000 */
[----:B------:R0:W-:Y:S02]  /*1f430*/  SYNCS.ARRIVE.TRANS64.RED.A1T0 RZ, [R0+URZ], RZ ;  /* 0x000000ff00ff79a7 */ /* 0x0001e4000810043f */
[----:B0-----:R-:W-:-:S04]  /*1f440*/  SEL R0, RZ, 0x1, P0 ;  /* 0x00000001ff007807 */ /* 0x001fc80000000000 */
[----:B---3--:R-:W-:-:S05]  /*1f450*/  LOP3.LUT R2, R2, R0, RZ, 0x3c, !PT ;  /* 0x0000000002027212 */ /* 0x008fca00078e3cff */
[----:B------:R0:W-:Y:S02]  /*1f460*/  STL [R1+0x4], R2 ;  /* 0x0000040201007387 */ /* 0x0001e40000100800 */
.L_x_7607:
        /* <DEDUP_REMOVED lines=8> */
[----:B------:R2:W-:Y:S04]  /*1f4f0*/  STL [R1+0x18], R0 ;  /* 0x0000180001007387 */ /* 0x0005e80000100800 */
[----:B------:R2:W3:Y:S01]  /*1f500*/  LDS.128 R16, [R22+0x228d0] ;  /* 0x0228d00016107984 */ /* 0x0004e20000000c00 */
[----:B------:R-:W-:Y:S06]  /*1f510*/  BAR.ARV 0x4, 0x180 ;  /* 0x0106000000007b1d */ /* 0x000fec0000002000 */
[----:B------:R-:W-:Y:S05]  /*1f520*/  BRA `(.L_x_7666) ;  /* 0x0000000800487947 */ /* 0x000fea0003800000 */
.L_x_7665:
        /* <DEDUP_REMOVED lines=8> */
[----:B0-----:R-:W0:Y:S02]  /*1f5b0*/  @!P1 LDC.64 R2, c[0x0][0xc80] ;  /* 0x00032000ff029b82 */ /* 0x001e240000000a00 */
        /* <DEDUP_REMOVED lines=14> */
[----:B------:R-:W1:Y:S02]  /*1f6a0*/  SHFL.UP PT, R14, R5, 0x2, RZ ;  /* 0x04400000050e7989 */ /* 0x000e6400000e00ff */
[----:B-1----:R-:W-:-:S05]  /*1f6b0*/  SEL R6, R14, RZ, P2 ;  /* 0x000000ff0e067207 */ /* 0x002fca0001000000 */
        /* <DEDUP_REMOVED lines=10> */
[----:B------:R0:W1:Y:S02]  /*1f760*/  SHFL.IDX PT, R14, R3, 0x1f, 0x1f ;  /* 0x03e01f00030e7f89 */ /* 0x00006400000e0000 */
.L_x_7935:
[----:B------:R-:W-:Y:S02]  /*1f770*/  ULDC UR4, c[0x0][0xc38] ;  /* 0x00030e0000047ab9 */ /* 0x000fe40000000800 */
[----:B------:R-:W-:-:S04]  /*1f780*/  IMAD.U32 R16, RZ, RZ, UR4 ;  /* 0x00000004ff107e24 */ /* 0x000fc8000f8e00ff */
[----:B-1----:R-:W-:-:S04]  /*1f790*/  IMAD R5, R14, R16, RZ ;  /* 0x000000100e057224 */ /* 0x002fc800078e02ff */
[----:B------:R-:W-:-:S05]  /*1f7a0*/  IMAD.IADD R4, R4, 0x1, R5 ;  /* 0x0000000104047824 */ /* 0x000fca00078e0205 */
[----:B------:R-:W-:-:S13]  /*1f7b0*/  ISETP.GT.AND P6, PT, R4, R0, PT ;  /* 0x000000000400720c */ /* 0x000fda0003fc4270 */
[----:B------:R-:W-:Y:S05]  /*1f7c0*/  @P6 BRA `(.L_x_7668) ;  /* 0x00000000009c6947 */ /* 0x000fea0003800000 */
.L_x_7673:
[----:B------:R-:W1:Y:S01]  /*1f7d0*/  LDC R6, c[0x0][0xc3c] ;  /* 0x00030f00ff067b82 */ /* 0x000e620000000800 */
[----:B------:R-:W-:-:S04]  /*1f7e0*/  IADD3 R19, R19, 0x1f, RZ ;  /* 0x0000001f13137810 */ /* 0x000fc80007ffe0ff */
[----:B-1----:R-:W-:-:S13]  /*1f7f0*/  ISETP.GE.AND P6, PT, R19, R6, PT ;  /* 0x000000061300720c */ /* 0x002fda0003fc6270 */
[----:B------:R-:W-:Y:S05]  /*1f800*/  @P6 BRA `(.L_x_7669) ;  /* 0x0000000400446947 */ /* 0x000fea0003800000 */
[----:B------:R-:W1:Y:S01]  /*1f810*/  S2R R2, SR_TID.X ;  /* 0x0000000000027919 */ /* 0x000e620000002100 */
[----:B------:R-:W-:Y:S01]  /*1f820*/  BSSY B0, `(.L_x_7670) ;  /* 0x0000009000007945 */ /* 0x000fe20003800000 */
[----:B-1----:R-:W-:-:S05]  /*1f830*/  LOP3.LUT R2, R2, 0x1f, RZ, 0xc0, !PT ;  /* 0x0000001f02027812 */ /* 0x002fca00078ec0ff */
[----:B------:R-:W-:Y:S02]  /*1f840*/  IMAD.IADD R5, R19, 0x1, R2 ;  /* 0x0000000113057824 */ /* 0x000fe400078e0202 */
[----:B------:R-:W-:-:S03]  /*1f850*/  IMAD.MOV.U32 R2, RZ, RZ, RZ ;  /* 0x000000ffff027224 */ /* 0x000fc600078e00ff */
[----:B------:R-:W-:-:S13]  /*1f860*/  ISETP.GE.OR P6, PT, R5, R6, !P0 ;  /* 0x000000060500720c */ /* 0x000fda00047c6670 */
[----:B------:R-:W-:Y:S05]  /*1f870*/  @P6 BRA `(.L_x_7671) ;  /* 0x00000000000c6947 */ /* 0x000fea0003800000 */
[----:B0-----:R-:W0:Y:S02]  /*1f880*/  LDC.64 R2, c[0x0][0xc80] ;  /* 0x00032000ff027b82 */ /* 0x001e240000000a00 */
[----:B0-----:R-:W-:-:S06]  /*1f890*/  IMAD.WIDE R2, R5, 0x4, R2 ;  /* 0x0000000405027825 */ /* 0x001fcc00078e0202 */
[----:B------:R1:W5:Y:S02]  /*1f8a0*/  LDG.E R2, desc[UR60][R2.64] ;  /* 0x0000003c02027981 */ /* 0x000364000c1e1900 */
.L_x_7671:
[----:B------:R-:W-:Y:S05]  /*1f8b0*/  BSYNC B0 ;  /* 0x0000000000007941 */ /* 0x000fea0003800000 */
.L_x_7670:
[----:B------:R-:W-:-:S03]  /*1f8c0*/  UMOV UR4, 0xffffffff ;  /* 0xffffffff00047882 */ /* 0x000fc60000000000 */
[----:B------:R-:W-:Y:S05]  /*1f8d0*/  BRA.DIV UR4, `(.L_x_7672) ;  /* 0x0000007204dc7947 */ /* 0x000fea000b800000 */
[----:B-----5:R-:W2:Y:S02]  /*1f8e0*/  SHFL.UP PT, R14, R2, 0x1, RZ ;  /* 0x04200000020e7989 */ /* 0x020ea400000e00ff */
[----:B--2---:R-:W-:-:S05]  /*1f8f0*/  SEL R13, R14, RZ, P1 ;  /* 0x000000ff0e0d7207 */ /* 0x004fca0000800000 */
[----:B------:R-:W-:-:S05]  /*1f900*/  IMAD.IADD R13, R2, 0x1, R13 ;  /* 0x00000001020d7824 */ /* 0x000fca00078e020d */
[----:B------:R-:W2:Y:S02]  /*1f910*/  SHFL.UP PT, R14, R13, 0x2, RZ ;  /* 0x044000000d0e7989 */ /* 0x000ea400000e00ff */
[----:B--2---:R-:W-:-:S04]  /*1f920*/  SEL R14, R14, RZ, P2 ;  /* 0x000000ff0e0e7207 */ /* 0x004fc80001000000 */
[----:B------:R-:W-:-:S05]  /*1f930*/  IADD3 R5, R13, R14, RZ ;  /* 0x0000000e0d057210 */ /* 0x000fca0007ffe0ff */
[----:B------:R-:W2:Y:S02]  /*1f940*/  SHFL.UP PT, R14, R5, 0x4, RZ ;  /* 0x04800000050e7989 */ /* 0x000ea400000e00ff */
[----:B--2---:R-:W-:-:S05]  /*1f950*/  SEL R6, R14, RZ, P3 ;  /* 0x000000ff0e067207 */ /* 0x004fca0001800000 */
[----:B------:R-:W-:-:S05]  /*1f960*/  IMAD.IADD R6, R5, 0x1, R6 ;  /* 0x0000000105067824 */ /* 0x000fca00078e0206 */
[----:B------:R-:W2:Y:S02]  /*1f970*/  SHFL.UP PT, R14, R6, 0x8, RZ ;  /* 0x05000000060e7989 */ /* 0x000ea400000e00ff */
[----:B--2---:R-:W-:-:S05]  /*1f980*/  SEL R7, R14, RZ, P4 ;  /* 0x000000ff0e077207 */ /* 0x004fca0002000000 */
[----:B------:R-:W-:-:S05]  /*1f990*/  IMAD.IADD R7, R6, 0x1, R7 ;  /* 0x0000000106077824 */ /* 0x000fca00078e0207 */
[----:B------:R-:W2:Y:S02]  /*1f9a0*/  SHFL.UP PT, R14, R7, 0x10, RZ ;  /* 0x06000000070e7989 */ /* 0x000ea400000e00ff */
[----:B--2---:R-:W-:-:S05]  /*1f9b0*/  SEL R14, R14, RZ, P5 ;  /* 0x000000ff0e0e7207 */ /* 0x004fca0002800000 */
[----:B01----:R-:W-:-:S05]  /*1f9c0*/  IMAD.IADD R3, R7, 0x1, R14 ;  /* 0x0000000107037824 */ /* 0x003fca00078e020e */
[----:B------:R0:W1:Y:S02]  /*1f9d0*/  SHFL.IDX PT, R14, R3, 0x1f, 0x1f ;  /* 0x03e01f00030e7f89 */ /* 0x00006400000e0000 */
.L_x_7943:
[----:B------:R-:W-:Y:S02]  /*1f9e0*/  ULDC UR4, c[0x0][0xc38] ;  /* 0x00030e0000047ab9 */ /* 0x000fe40000000800 */
[----:B------:R-:W-:-:S05]  /*1f9f0*/  MOV R16, UR4 ;  /* 0x0000000400107c02 */ /* 0x000fca0008000f00 */
[----:B-1----:R-:W-:-:S04]  /*1fa00*/  IMAD R5, R14, R16, RZ ;  /* 0x000000100e057224 */ /* 0x002fc800078e02ff */
[----:B------:R-:W-:-:S05]  /*1fa10*/  IMAD.IADD R4, R5, 0x1, R4 ;  /* 0x0000000105047824 */ /* 0x000fca00078e0204 */
[----:B------:R-:W-:-:S13]  /*1fa20*/  ISETP.GT.AND P6, PT, R4, R0, PT ;  /* 0x000000000400720c */ /* 0x000fda0003fc4270 */
[----:B------:R-:W-:Y:S05]  /*1fa30*/  @!P6 BRA `(.L_x_7673) ;  /* 0xfffffffc0064e947 */ /* 0x000fea000383ffff */
.L_x_7668:
        /* <DEDUP_REMOVED lines=8> */
.L_x_7947:
[----:B------:R-:W-:Y:S01]  /*1fac0*/  ISETP.NE.AND P0, PT, R5, RZ, PT ;  /* 0x000000ff0500720c */ /* 0x000fe20003f05270 */
[----:B------:R-:W-:-:S12]  /*1fad0*/  IMAD.MOV.U32 R14, RZ, RZ, RZ ;  /* 0x000000ffff0e7224 */ /* 0x000fd800078e00ff */
[----:B------:R-:W-:Y:S05]  /*1fae0*/  @!P0 BRA `(.L_x_7675) ;  /* 0x0000000000108947 */ /* 0x000fea0003800000 */
[----:B------:R-:W-:Y:S01]  /*1faf0*/  UMOV UR4, 0xffffffff ;  /* 0xffffffff00047882 */ /* 0x000fe20000000000 */
[----:B------:R-:W-:Y:S02]  /*1fb00*/  IADD3 R12, R4, -0x1, RZ ;  /* 0xffffffff040c7810 */ /* 0x000fe40007ffe0ff */
[----:B------:R-:W-:Y:S05]  /*1fb10*/  BRA.DIV UR4, `(.L_x_7676) ;  /* 0x0000007604507947 */ /* 0x000fea000b800000 */
[----:B------:R3:W4:Y:S02]  /*1fb20*/  SHFL.IDX PT, R14, R3, R12, 0x1f ;  /* 0x00001f0c030e7589 */ /* 0x00072400000e0000 */
.L_x_7675:
[-C--:B--2---:R-:W-:Y:S01]  /*1fb30*/  IABS R5, R17.reuse ;  /* 0x0000001100057213 */ /* 0x084fe20000000000 */
[----:B----4-:R-:W-:Y:S01]  /*1fb40*/  IMAD R16, R14, R16, R6 ;  /* 0x000000100e107224 */ /* 0x010fe200078e0206 */
[----:B------:R-:W-:Y:S01]  /*1fb50*/  IABS R8, R17 ;  /* 0x0000001100087213 */ /* 0x000fe20000000000 */
[----:B------:R-:W-:Y:S01]  /*1fb60*/  IMAD.IADD R19, R4, 0x1, R19 ;  /* 0x0000000104137824 */ /* 0x000fe200078e0213 */
[----:B------:R-:W2:Y:S02]  /*1fb70*/  I2F.RP R6, R5 ;  /* 0x0000000500067306 */ /* 0x000ea40000209400 */
[----:B------:R-:W-:-:S06]  /*1fb80*/  IADD3 R0, R0, -R16, RZ ;  /* 0x8000001000007210 */ /* 0x000fcc0007ffe0ff */
[----:B--2---:R-:W2:Y:S02]  /*1fb90*/  MUFU.RCP R6, R6 ;  /* 0x0000000600067308 */ /* 0x004ea40000001000 */
[----:B--2---:R-:W-:Y:S02]  /*1fba0*/  VIADD R7, R6, 0xffffffe ;  /* 0x0ffffffe06077836 */ /* 0x004fe40000000000 */
[----:B------:R-:W-:-:S04]  /*1fbb0*/  IMAD.MOV R6, RZ, RZ, -R8 ;  /* 0x000000ffff067224 */ /* 0x000fc800078e0a08 */
[----:B0--3--:R-:W1:Y:S02]  /*1fbc0*/  F2I.FTZ.U32.TRUNC.NTZ R3, R7 ;  /* 0x0000000700037305 */ /* 0x009e64000021f000 */
[----:B-1----:R-:W-:-:S04]  /*1fbd0*/  IMAD.MOV R2, RZ, RZ, -R3 ;  /* 0x000000ffff027224 */ /* 0x002fc800078e0a03 */
[----:B------:R-:W-:Y:S02]  /*1fbe0*/  IMAD R9, R2, R5, RZ ;  /* 0x0000000502097224 */ /* 0x000fe400078e02ff */
[----:B------:R-:W-:-:S04]  /*1fbf0*/  IMAD.MOV.U32 R2, RZ, RZ, RZ ;  /* 0x000000ffff027224 */ /* 0x000fc800078e00ff */
[----:B------:R-:W-:Y:S01]  /*1fc00*/  IMAD.HI.U32 R2, R3, R9, R2 ;  /* 0x0000000903027227 */ /* 0x000fe200078e0002 */
        /* <DEDUP_REMOVED lines=10> */
[----:B------:R-:W-:-:S05]  /*1fcb0*/  @P0 IADD3 R2, R2, 0x1, RZ ;  /* 0x0000000102020810 */ /* 0x000fca0007ffe0ff */
[----:B------:R-:W-:Y:S01]  /*1fcc0*/  @!P2 IMAD.MOV R2, RZ, RZ, -R2 ;  /* 0x000000ffff02a224 */ /* 0x000fe200078e0a02 */
[----:B------:R-:W-:-:S04]  /*1fcd0*/  @!P1 LOP3.LUT R2, RZ, R17, RZ, 0x33, !PT ;  /* 0x00000011ff029212 */ /* 0x000fc800078e33ff */
[----:B------:R-:W-:Y:S01]  /*1fce0*/  MOV R18, R2 ;  /* 0x0000000200127202 */ /* 0x000fe20000000f00 */
[----:B------:R-:W-:-:S04]  /*1fcf0*/  IMAD.MOV R3, RZ, RZ, -R2 ;  /* 0x000000ffff037224 */ /* 0x000fc800078e0a02 */
[----:B------:R-:W-:Y:S01]  /*1fd00*/  IMAD R17, R17, R3, R0 ;  /* 0x0000000311117224 */ /* 0x000fe200078e0200 */
[----:B------:R-:W-:Y:S06]  /*1fd10*/  BRA `(.L_x_7677) ;  /* 0x00000000001c7947 */ /* 0x000fec0003800000 */
.L_x_7669:
[----:B------:R-:W-:Y:S01]  /*1fd20*/  UMOV UR4, URZ ;  /* 0x0000003f00047c82 */ /* 0x000fe20008000000 */
[----:B------:R-:W-:Y:S01]  /*1fd30*/  UMOV UR5, URZ ;  /* 0x0000003f00057c82 */ /* 0x000fe20008000000 */
[----:B------:R-:W-:Y:S01]  /*1fd40*/  ULDC UR6, c[0x0][0xc3c] ;  /* 0x00030f0000067ab9 */ /* 0x000fe20000000800 */
[----:B------:R-:W-:Y:S01]  /*1fd50*/  IMAD.MOV.U32 R16, RZ, RZ, R0 ;  /* 0x000000ffff107224 */ /* 0x000fe200078e0000 */
[----:B------:R-:W-:Y:S01]  /*1fd60*/  MOV R19, UR6 ;  /* 0x0000000600137c02 */ /* 0x000fe20008000f00 */
[----:B------:R-:W-:Y:S02]  /*1fd70*/  IMAD.U32 R17, RZ, RZ, UR4 ;  /* 0x00000004ff117e24 */ /* 0x000fe4000f8e00ff */
[----:B------:R-:W-:-:S07]  /*1fd80*/  IMAD.U32 R18, RZ, RZ, UR5 ;  /* 0x00000005ff127e24 */ /* 0x000fce000f8e00ff */
.L_x_7677:
        /* <DEDUP_REMOVED lines=12> */
.L_x_7666:
[----:B------:R-:W-:Y:S02]  /*1fe50*/  ULDC UR4, c[0x0][0xc3c] ;  /* 0x00030f0000047ab9 */ /* 0x000fe40000000800 */
[----:B---3--:R-:W-:-:S13]  /*1fe60*/  ISETP.GE.AND P0, PT, R19, UR4, PT ;  /* 0x0000000413007c0c */ /* 0x008fda000bf06270 */
[----:B------:R-:W-:Y:S05]  /*1fe70*/  @!P0 BRA `(.L_x_7678) ;  /* 0xffffff9400088947 */ /* 0x000fea000383ffff */
[----:B------:R-:W-:Y:S05]  /*1fe80*/  BSYNC B7 ;  /* 0x0000000000077941 */ /* 0x000fea0003800000 */
.L_x_7570:
[----:B0-2---:R-:W2:Y:S01]  /*1fe90*/  LDL.LU R0, [R1+0x48] ;  /* 0x0000480001007983 */ /* 0x005ea20000300800 */
[----:B------:R-:W-:Y:S01]  /*1fea0*/  BSSY B0, `(.L_x_7679) ;  /* 0x000000b000007945 */ /* 0x000fe20003800000 */
[----:B------:R-:W0:Y:S01]  /*1feb0*/  S2R R5, SR_CgaCtaId ;  /* 0x0000000000057919 */ /* 0x000e220000008800 */
        /* <DEDUP_REMOVED lines=9> */
.L_x_7950:
[----:B------:R-:W-:Y:S05]  /*1ff50*/  BSYNC B0 ;  /* 0x0000000000007941 */ /* 0x000fea0003800000 */
.L_x_7679:
[----:B------:R-:W-:-:S03]  /*1ff60*/  UMOV UR4, 0xffffffff ;  /* 0xffffffff00047882 */ /* 0x000fc60000000000 */
[----:B------:R-:W-:Y:S05]  /*1ff70*/  BRA.DIV UR4, `(.L_x_7681) ;  /* 0x0000007204707947 */ /* 0x000fea000b800000 */
[----:B0-----:R-:W0:Y:S02]  /*1ff80*/  S2R R0, SR_TID.X ;  /* 0x0000000000007919 */ /* 0x001e240000002100 */
[----:B0-----:R-:W-:-:S04]  /*1ff90*/  SHF.R.U32.HI R0, RZ, 0x5, R0 ;  /* 0x00000005ff007819 */ /* 0x001fc80000011600 */
[----:B------:R-:W-:-:S05]  /*1ffa0*/  LOP3.LUT R0, R0, 0x3, RZ, 0xc0, !PT ;  /* 0x0000000300007812 */ /* 0x000fca00078ec0ff */
[----:B------:R0:W1:Y:S02]  /*1ffb0*/  SHFL.IDX PT, R14, R0, RZ, 0x1f ;  /* 0x00001fff000e7589 */ /* 0x00006400000e0000 */
.L_x_7953:
[----:B-1----:R-:W-:-:S13]  /*1ffc0*/  ISETP.NE.AND P0, PT, R14, RZ, PT ;  /* 0x000000ff0e00720c */ /* 0x002fda0003f05270 */
[----:B------:R-:W-:Y:S05]  /*1ffd0*/  @P0 BRA `(.L_x_7397) ;  /* 0x0000000000b00947 */ /* 0x000fea0003800000 */
[----:B------:R-:W-:-:S03]  /*1ffe0*/  UMOV UR4, 0xffffffff ;  /* 0xffffffff00047882 */ /* 0x000fc60000000000 */
[----:B------:R-:W-:Y:S05]  /*1fff0*/  BRA.DIV UR4, `(.L_x_7682) ;  /* 0x0000007204847947 */ /* 0x000fea000b800000 */
[----:B------:R-:W-:-:S13]  /*20000*/  ELECT P6, URZ, PT ;  /* 0x00000000003f782f */ /* 0x000fda00038c0000 */
.L_x_7956:
[----:B------:R-:W-:Y:S05]  /*20010*/  @!P6 BRA `(.L_x_7397) ;  /* 0x0000000000a0e947 */ /* 0x000fea0003800000 */
[----:B0-----:R-:W2:Y:S02]  /*20020*/  LDL.LU R0, [R1+0x20] ;  /* 0x0000200001007983 */ /* 0x001ea40000300800 */
[----:B--2---:R-:W-:-:S04]  /*20030*/  LOP3.LUT R0, R0, 0x2, RZ, 0xfc, !PT ;  /* 0x0000000200007812 */ /* 0x004fc800078efcff */
[----:B------:R-:W-:-:S13]  /*20040*/  ISETP.NE.AND P0, PT, R0, 0x3, PT ;  /* 0x000000030000780c */ /* 0x000fda0003f05270 */
[----:B------:R-:W-:Y:S05]  /*20050*/  @!P0 BRA `(.L_x_7683) ;  /* 0x0000000000048947 */ /* 0x000fea0003800000 */
[----:B------:R-:W-:Y:S01]  /*20060*/  BPT.TRAP 0x1 ;  /* 0x000000040000795c */ /* 0x000fe20000300000 */
.L_x_7683:
[----:B------:R-:W2:Y:S01]  /*20070*/  LDL R0, [R1+0x4] ;  /* 0x0000040001007983 */ /* 0x000ea20000100800 */
[C---:B------:R-:W-:Y:S01]  /*20080*/  IMAD R3, R34.reuse, 0x8, R5 ;  /* 0x0000000822037824 */ /* 0x040fe200078e0205 */
[----:B------:R-:W-:-:S04]  /*20090*/  IADD3 R34, R34, 0x1, RZ ;  /* 0x0000000122227810 */ /* 0x000fc80007ffe0ff */
[----:B------:R-:W-:Y:S02]  /*200a0*/  ISETP.NE.AND P2, PT, R34, 0x2, PT ;  /* 0x000000022200780c */ /* 0x000fe40003f45270 */
[----:B--2---:R-:W-:Y:S02]  /*200b0*/  SHF.L.U32 R2, R0, 0x1f, RZ ;  /* 0x0000001f00027819 */ /* 0x004fe400000006ff */
[----:B------:R-:W-:Y:S02]  /*200c0*/  SEL R0, RZ, 0x1, P2 ;  /* 0x00000001ff007807 */ /* 0x000fe40001000000 */
[----:B------:R-:W0:Y:S02]  /*200d0*/  SYNCS.PHASECHK.TRANS64.TRYWAIT P1, [R3+URZ+0x22840], R2 ;  /* 0x02284002030075a7 */ /* 0x000e24000802017f */
[----:B0-----:R-:W-:Y:S05]  /*200e0*/  @!P1 BRA `(.L_x_7684) ;  /* 0x0000007000689947 */ /* 0x001fea0003800000 */
.L_x_7957:
[----:B------:R-:W2:Y:S01]  /*200f0*/  LDL.LU R4, [R1+0x4] ;  /* 0x0000040001047983 */ /* 0x000ea20000300800 */
[----:B------:R-:W-:Y:S02]  /*20100*/  SEL R34, R34, RZ, P2 ;  /* 0x000000ff22227207 */ /* 0x000fe40001000000 */
[----:B--2---:R-:W-:Y:S01]  /*20110*/  LOP3.LUT R0, R4, R0, RZ, 0x3c, !PT ;  /* 0x0000000004007212 */ /* 0x004fe200078e3cff */
[----:B------:R-:W-:Y:S06]  /*20120*/  @!P0 BRA `(.L_x_7685) ;  /* 0x0000000000048947 */ /* 0x000fec0003800000 */
[----:B------:R-:W-:Y:S01]  /*20130*/  BPT.TRAP 0x1 ;  /* 0x000000040000795c */ /* 0x000fe20000300000 */
.L_x_7685:
[----:B------:R-:W-:Y:S01]  /*20140*/  IMAD R5, R34, 0x8, R5 ;  /* 0x0000000822057824 */ /* 0x000fe200078e0205 */
[----:B------:R-:W-:-:S04]  /*20150*/  SHF.L.U32 R0, R0, 0x1f, RZ ;  /* 0x0000001f00007819 */ /* 0x000fc800000006ff */
[----:B------:R-:W1:Y:S02]  /*20160*/  SYNCS.PHASECHK.TRANS64.TRYWAIT P1, [R5+URZ+0x22840], R0 ;  /* 0x02284000050075a7 */ /* 0x000e64000802017f */
[----:B-1----:R-:W-:Y:S05]  /*20170*/  @!P1 BRA `(.L_x_7686) ;  /* 0x0000007000589947 */ /* 0x002fea0003800000 */
.L_x_7958:
[----:B------:R-:W-:Y:S05]  /*20180*/  @!P0 BRA `(.L_x_7687) ;  /* 0x0000000000048947 */ /* 0x000fea0003800000 */
[----:B------:R-:W-:Y:S01]  /*20190*/  BPT.TRAP 0x1 ;  /* 0x000000040000795c */ /* 0x000fe20000300000 */
.L_x_7687:
[----:B------:R-:W2:Y:S02]  /*201a0*/  SYNCS.PHASECHK.TRANS64.TRYWAIT P1, [R3+URZ+0x22860], R2 ;  /* 0x02286002030075a7 */ /* 0x000ea4000802017f */
[----:B--2---:R-:W-:Y:S05]  /*201b0*/  @!P1 BRA `(.L_x_7688) ;  /* 0x00000070005c9947 */ /* 0x004fea0003800000 */
.L_x_7959:
[----:B------:R-:W-:Y:S05]  /*201c0*/  @!P0 BRA `(.L_x_7689) ;  /* 0x0000000000048947 */ /* 0x000fea0003800000 */
[----:B------:R-:W-:Y:S01]  /*201d0*/  BPT.TRAP 0x1 ;  /* 0x000000040000795c */ /* 0x000fe20000300000 */
.L_x_7689:
[----:B------:R-:W3:Y:S02]  /*201e0*/  SYNCS.PHASECHK.TRANS64.TRYWAIT P1, [R5+URZ+0x22860], R0 ;  /* 0x02286000050075a7 */ /* 0x000ee4000802017f */
[----:B---3--:R-:W-:Y:S05]  /*201f0*/  @!P1 BRA `(.L_x_7690) ;  /* 0x0000007000609947 */ /* 0x008fea0003800000 */
.L_x_7960:
[----:B------:R-:W-:Y:S05]  /*20200*/  @!P0 BRA `(.L_x_7691) ;  /* 0x0000000000048947 */ /* 0x000fea0003800000 */
[----:B------:R-:W-:Y:S01]  /*20210*/  BPT.TRAP 0x1 ;  /* 0x000000040000795c */ /* 0x000fe20000300000 */
.L_x_7691:
[----:B------:R-:W4:Y:S02]  /*20220*/  SYNCS.PHASECHK.TRANS64.TRYWAIT P1, [R3+URZ+0x22880], R2 ;  /* 0x02288002030075a7 */ /* 0x000f24000802017f */
[----:B----4-:R-:W-:Y:S05]  /*20230*/  @!P1 BRA `(.L_x_7692) ;  /* 0x0000007000649947 */ /* 0x010fea0003800000 */
.L_x_7961:
[----:B------:R-:W-:Y:S05]  /*20240*/  @!P0 BRA `(.L_x_7693) ;  /* 0x0000000000048947 */ /* 0x000fea0003800000 */
[----:B------:R-:W-:Y:S01]  /*20250*/  BPT.TRAP 0x1 ;  /* 0x000000040000795c */ /* 0x000fe20000300000 */
.L_x_7693:
[----:B------:R0:W0:Y:S02]  /*20260*/  SYNCS.PHASECHK.TRANS64.TRYWAIT P0, [R5+URZ+0x22880], R0 ;  /* 0x02288000050075a7 */ /* 0x000024000800017f */
[----:B0-----:R-:W-:Y:S05]  /*20270*/  @!P0 NANOSLEEP.SYNCS 0x989680 ;  /* 0x009896800000895d */ /* 0x001fea0003900000 */
[----:B------:R-:W0:Y:S02]  /*20280*/  @!P0 SYNCS.PHASECHK.TRANS64 P0, [R5+URZ+0x22880], R0 ;  /* 0x02288000050085a7 */ /* 0x000e24000800007f */
[----:B0-----:R-:W-:Y:S05]  /*20290*/  @!P0 BRA `(.L_x_7693) ;  /* 0xfffffffc00f08947 */ /* 0x001fea000383ffff */
.L_x_7397:
[----:B------:R-:W-:Y:S05]  /*202a0*/  BSYNC B8 ;  /* 0x0000000000087941 */ /* 0x000fea0003800000 */
.L_x_7394:
[----:B------:R-:W-:Y:S05]  /*202b0*/  EXIT ;  /* 0x000000000000794d */ /* 0x000fea0003800000 */
.L_x_7417:
[----:B---3--:R3:W4:Y:S02]  /*202c0*/  SYNCS.PHASECHK.TRANS64.TRYWAIT P6, [R88+URZ+0x22890], R100 ;  /* 0x02289064580075a7 */ /* 0x00872400080c017f */
[----:B----4-:R-:W-:Y:S05]  /*202d0*/  @!P6 NANOSLEEP.SYNCS 0x989680 ;  /* 0x009896800000e95d */ /* 0x010fea0003900000 */
[----:B------:R-:W4:Y:S02]  /*202e0*/  @!P6 SYNCS.PHASECHK.TRANS64 P6, [R88+URZ+0x22890], R100 ;  /* 0x022890645800e5a7 */ /* 0x000f2400080c007f */
[----:B----4-:R-:W-:Y:S05]  /*202f0*/  @!P6 BRA `(.L_x_7417) ;  /* 0xfffffffc00f0e947 */ /* 0x010fea000383ffff */
[----:B------:R-:W-:Y:S05]  /*20300*/  BRA `(.L_x_7694) ;  /* 0xfffffe2400a07947 */ /* 0x000fea000383ffff */
.L_x_7418:
[----:B------:R-:W-:Y:S01]  /*20310*/  BSSY B1, `(.L_x_7695) ;  /* 0x0000008000017945 */ /* 0x000fe20003800000 */
[----:B01----:R-:W-:Y:S01]  /*20320*/  IMAD.MOV.U32 R13, RZ, RZ, R102 ;  /* 0x000000ffff0d7224 */ /* 0x003fe200078e0066 */
[----:B------:R-:W-:Y:S01]  /*20330*/  MOV R11, 0x1c1f ;  /* 0x00001c1f000b7802 */ /* 0x000fe20000000f00 */
[----:B------:R-:W-:Y:S02]  /*20340*/  IMAD.MOV.U32 R12, RZ, RZ, RZ ;  /* 0x000000ffff0c7224 */ /* 0x000fe400078e00ff */
[----:B------:R-:W-:-:S07]  /*20350*/  IMAD.MOV.U32 R15, RZ, RZ, -0x1 ;  /* 0xffffffffff0f7424 */ /* 0x000fce00078e00ff */
[----:B--23--:R-:W-:Y:S05]  /*20360*/  WARPSYNC.COLLECTIVE R15, `(.L_x_7696) ;  /* 0x000000000f087348 */ /* 0x00cfea0003c00000 */
[----:B------:R0:W1:Y:S02]  /*20370*/  SHFL.IDX P6, R14, R13, R12, R11 ;  /* 0x0000000c0d0e7389 */ /* 0x00006400000c000b */
[----:B0123--:R-:W-:Y:S01]  /*20380*/  ENDCOLLECTIVE ;  /* 0x000000000000791b */ /* 0x00ffe20003800000 */
.L_x_7696:
[----:B------:R-:W-:Y:S05]  /*20390*/  BSYNC B1 ;  /* 0x0000000000017941 */ /* 0x000fea0003800000 */
.L_x_7695:
        /* <DEDUP_REMOVED lines=8> */
.L_x_7697:
[----:B------:R-:W-:Y:S05]  /*20420*/  BRA `(.L_x_7698) ;  /* 0xfffffe24006c7947 */ /* 0x000fea000383ffff */
.L_x_7427:
[----:B------:R-:W-:Y:S01]  /*20430*/  BSSY B1, `(.L_x_7699) ;  /* 0x0000008000017945 */ /* 0x000fe20003800000 */
[----:B01----:R-:W-:Y:S01]  /*20440*/  IMAD.MOV.U32 R13, RZ, RZ, R102 ;  /* 0x000000ffff0d7224 */ /* 0x003fe200078e0066 */
[----:B------:R-:W-:Y:S01]  /*20450*/  MOV R12, 0x1 ;  /* 0x00000001000c7802 */ /* 0x000fe20000000f00 */
[----:B------:R-:W-:Y:S02]  /*20460*/  IMAD.MOV.U32 R11, RZ, RZ, 0x1c1f ;  /* 0x00001c1fff0b7424 */ /* 0x000fe400078e00ff */
[----:B------:R-:W-:-:S07]  /*20470*/  IMAD.MOV.U32 R15, RZ, RZ, -0x1 ;  /* 0xffffffffff0f7424 */ /* 0x000fce00078e00ff */
[----:B--234-:R-:W-:Y:S05]  /*20480*/  WARPSYNC.COLLECTIVE R15, `(.L_x_7700) ;  /* 0x000000000f087348 */ /* 0x01cfea0003c00000 */
[----:B------:R0:W1:Y:S02]  /*20490*/  SHFL.IDX P6, R14, R13, R12, R11 ;  /* 0x0000000c0d0e7389 */ /* 0x00006400000c000b */
[----:B01234-:R-:W-:Y:S01]  /*204a0*/  ENDCOLLECTIVE ;  /* 0x000000000000791b */ /* 0x01ffe20003800000 */
.L_x_7700:
[----:B------:R-:W-:Y:S05]  /*204b0*/  BSYNC B1 ;  /* 0x0000000000017941 */ /* 0x000fea0003800000 */
.L_x_7699:
        /* <DEDUP_REMOVED lines=8> */
.L_x_7701:
[----:B------:R-:W-:Y:S05]  /*20540*/  BRA `(.L_x_7702) ;  /* 0xfffffe3000ec7947 */ /* 0x000fea000383ffff */
.L_x_7436:
[----:B------:R-:W-:Y:S01]  /*20550*/  BSSY B1, `(.L_x_7703) ;  /* 0x0000008000017945 */ /* 0x000fe20003800000 */
[----:B-1----:R-:W-:Y:S01]  /*20560*/  MOV R13, R102 ;  /* 0x00000066000d7202 */ /* 0x002fe20000000f00 */
[----:B------:R-:W-:Y:S02]  /*20570*/  IMAD.MOV.U32 R12, RZ, RZ, 0x2 ;  /* 0x00000002ff0c7424 */ /* 0x000fe400078e00ff */
[----:B0-----:R-:W-:Y:S02]  /*20580*/  IMAD.MOV.U32 R11, RZ, RZ, 0x1c1f ;  /* 0x00001c1fff0b7424 */ /* 0x001fe400078e00ff */
[----:B------:R-:W-:-:S07]  /*20590*/  IMAD.MOV.U32 R15, RZ, RZ, -0x1 ;  /* 0xffffffffff0f7424 */ /* 0x000fce00078e00ff */
[----:B--234-:R-:W-:Y:S05]  /*205a0*/  WARPSYNC.COLLECTIVE R15, `(.L_x_7704) ;  /* 0x000000000f087348 */ /* 0x01cfea0003c00000 */
[----:B------:R0:W1:Y:S02]  /*205b0*/  SHFL.IDX P6, R14, R13, R12, R11 ;  /* 0x0000000c0d0e7389 */ /* 0x00006400000c000b */
[----:B01234-:R-:W-:Y:S01]  /*205c0*/  ENDCOLLECTIVE ;  /* 0x000000000000791b */ /* 0x01ffe20003800000 */
.L_x_7704:
[----:B------:R-:W-:Y:S05]  /*205d0*/  BSYNC B1 ;  /* 0x0000000000017941 */ /* 0x000fea0003800000 */
.L_x_7703:
        /* <DEDUP_REMOVED lines=8> */
.L_x_7705:
[----:B------:R-:W-:Y:S05]  /*20660*/  BRA `(.L_x_7706) ;  /* 0xfffffe4000787947 */ /* 0x000fea000383ffff */
.L_x_7446:
[----:B-1----:R1:W2:Y:S02]  /*20670*/  SYNCS.PHASECHK.TRANS64.TRYWAIT P3, [R88+URZ+0x22890], R100 ;  /* 0x02289064580075a7 */ /* 0x0022a4000806017f */
[----:B--2---:R-:W-:Y:S05]  /*20680*/  @!P3 NANOSLEEP.SYNCS 0x989680 ;  /* 0x009896800000b95d */ /* 0x004fea0003900000 */
[----:B------:R-:W2:Y:S02]  /*20690*/  @!P3 SYNCS.PHASECHK.TRANS64 P3, [R88+URZ+0x22890], R100 ;  /* 0x022890645800b5a7 */ /* 0x000ea4000806007f */
[----:B--2---:R-:W-:Y:S05]  /*206a0*/  @!P3 BRA `(.L_x_7446) ;  /* 0xfffffffc00f0b947 */ /* 0x004fea000383ffff */
[----:B------:R-:W-:Y:S05]  /*206b0*/  BRA `(.L_x_7707) ;  /* 0xfffffe54003c7947 */ /* 0x000fea000383ffff */
.L_x_7447:
        /* <DEDUP_REMOVED lines=8> */
.L_x_7709:
[----:B------:R-:W-:Y:S05]  /*20740*/  BSYNC B1 ;  /* 0x0000000000017941 */ /* 0x000fea0003800000 */
.L_x_7708:
        /* <DEDUP_REMOVED lines=8> */
.L_x_7710:
[----:B------:R-:W-:Y:S01]  /*207d0*/  IMAD.MOV.U32 R105, RZ, RZ, R14 ;  /* 0x000000ffff697224 */ /* 0x000fe200078e000e */
[----:B------:R-:W-:Y:S06]  /*207e0*/  BRA `(.L_x_7711) ;  /* 0xfffffe5400087947 */ /* 0x000fec000383ffff */
.L_x_7452:
        /* <DEDUP_REMOVED lines=8> */
.L_x_7713:
[----:B------:R-:W-:Y:S05]  /*20870*/  BSYNC B1 ;  /* 0x0000000000017941 */ /* 0x000fea0003800000 */
.L_x_7712:
        /* <DEDUP_REMOVED lines=8> */
.L_x_7714:
[----:B------:R-:W-:Y:S05]  /*20900*/  BRA `(.L_x_7715) ;  /* 0xfffffe60009c7947 */ /* 0x000fea000383ffff */
.L_x_7457:
[----:B------:R-:W-:Y:S01]  /*20910*/  BSSY B1, `(.L_x_7716) ;  /* 0x0000008000017945 */ /* 0x000fe20003800000 */
[----:B0-----:R-:W-:Y:S01]  /*20920*/  MOV R13, R102 ;  /* 0x00000066000d7202 */ /* 0x001fe20000000f00 */
[----:B------:R-:W-:Y:S02]  /*20930*/  IMAD.MOV.U32 R12, RZ, RZ, 0x2 ;  /* 0x00000002ff0c7424 */ /* 0x000fe400078e00ff */
[----:B------:R-:W-:Y:S02]  /*20940*/  IMAD.MOV.U32 R11, RZ, RZ, 0x1c1f ;  /* 0x00001c1fff0b7424 */ /* 0x000fe400078e00ff */
[----:B------:R-:W-:-:S07]  /*20950*/  IMAD.MOV.U32 R15, RZ, RZ, -0x1 ;  /* 0xffffffffff0f7424 */ /* 0x000fce00078e00ff */
[----:B-1234-:R-:W-:Y:S05]  /*20960*/  WARPSYNC.COLLECTIVE R15, `(.L_x_7717) ;  /* 0x000000000f087348 */ /* 0x01efea0003c00000 */
[----:B------:R0:W0:Y:S02]  /*20970*/  SHFL.IDX P6, R14, R13, R12, R11 ;  /* 0x0000000c0d0e7389 */ /* 0x00002400000c000b */
[----:B01234-:R-:W-:Y:S01]  /*20980*/  ENDCOLLECTIVE ;  /* 0x000000000000791b */ /* 0x01ffe20003800000 */
.L_x_7717:
[----:B------:R-:W-:Y:S05]  /*20990*/  BSYNC B1 ;  /* 0x0000000000017941 */ /* 0x000fea0003800000 */
.L_x_7716:
        /* <DEDUP_REMOVED lines=8> */
.L_x_7718:
[----:B------:R-:W-:Y:S05]  /*20a20*/  BRA `(.L_x_7719) ;  /* 0xfffffe7000487947 */ /* 0x000fea000383ffff */
.L_x_7462:
[----:B0-----:R0:W1:Y:S02]  /*20a30*/  SYNCS.PHASECHK.TRANS64.TRYWAIT P2, [R88+URZ+0x22890], R100 ;  /* 0x02289064580075a7 */ /* 0x001064000804017f */
[----:B-1----:R-:W-:Y:S05]  /*20a40*/  @!P2 NANOSLEEP.SYNCS 0x989680 ;  /* 0x009896800000a95d */ /* 0x002fea0003900000 */
[----:B------:R-:W1:Y:S02]  /*20a50*/  @!P2 SYNCS.PHASECHK.TRANS64 P2, [R88+URZ+0x22890], R100 ;  /* 0x022890645800a5a7 */ /* 0x000e64000804007f */
[----:B-1----:R-:W-:Y:S05]  /*20a60*/  @!P2 BRA `(.L_x_7462) ;  /* 0xfffffffc00f0a947 */ /* 0x002fea000383ffff */
[----:B------:R-:W-:Y:S05]  /*20a70*/  BRA `(.L_x_7720) ;  /* 0xfffffe8000307947 */ /* 0x000fea000383ffff */
.L_x_7463:
        /* <DEDUP_REMOVED lines=8> */
.L_x_7722:
[----:B------:R-:W-:Y:S05]  /*20b00*/  BSYNC B1 ;  /* 0x0000000000017941 */ /* 0x000fea0003800000 */
.L_x_7721:
        /* <DEDUP_REMOVED lines=8> */
.L_x_7723:
[----:B------:R-:W-:Y:S05]  /*20b90*/  BRA `(.L_x_7724) ;  /* 0xfffffe8000547947 */ /* 0x000fea000383ffff */
.L_x_7466:
[----:B------:R-:W-:Y:S01]  /*20ba0*/  BSSY B1, `(.L_x_7725) ;  /* 0x0000008000017945 */ /* 0x000fe20003800000 */
[----:B------:R-:W-:Y:S01]  /*20bb0*/  IMAD.MOV.U32 R13, RZ, RZ, R9 ;  /* 0x000000ffff0d7224 */ /* 0x000fe200078e0009 */
[----:B------:R-:W-:Y:S01]  /*20bc0*/  MOV R11, 0x1c1f ;  /* 0x00001c1f000b7802 */ /* 0x000fe20000000f00 */
[----:B------:R-:W-:Y:S02]  /*20bd0*/  IMAD.MOV.U32 R12, RZ, RZ, 0x1 ;  /* 0x00000001ff0c7424 */ /* 0x000fe400078e00ff */
[----:B----4-:R-:W-:-:S07]  /*20be0*/  IMAD.MOV.U32 R15, RZ, RZ, -0x1 ;  /* 0xffffffffff0f7424 */ /* 0x010fce00078e00ff */
[----:B0123--:R-:W-:Y:S05]  /*20bf0*/  WARPSYNC.COLLECTIVE R15, `(.L_x_7726) ;  /* 0x000000000f087348 */ /* 0x00ffea0003c00000 */
[----:B---3--:R3:W4:Y:S02]  /*20c00*/  SHFL.IDX P6, R14, R13, R12, R11 ;  /* 0x0000000c0d0e7389 */ /* 0x00872400000c000b */
[----:B01234-:R-:W-:Y:S01]  /*20c10*/  ENDCOLLECTIVE ;  /* 0x000000000000791b */ /* 0x01ffe20003800000 */
.L_x_7726:
[----:B------:R-:W-:Y:S05]  /*20c20*/  BSYNC B1 ;  /* 0x0000000000017941 */ /* 0x000fea0003800000 */
.L_x_7725:
        /* <DEDUP_REMOVED lines=8> */
.L_x_7727:
[----:B------:R-:W-:Y:S05]  /*20cb0*/  BRA `(.L_x_7728) ;  /* 0xfffffe8000547947 */ /* 0x000fea000383ffff */
.L_x_7469:
[----:B------:R-:W-:Y:S01]  /*20cc0*/  BSSY B1, `(.L_x_7729) ;  /* 0x0000008000017945 */ /* 0x000fe20003800000 */
[----:B------:R-:W-:Y:S01]  /*20cd0*/  IMAD.MOV.U32 R13, RZ, RZ, R9 ;  /* 0x000000ffff0d7224 */ /* 0x000fe200078e0009 */
[----:B------:R-:W-:Y:S01]  /*20ce0*/  MOV R12, 0x2 ;  /* 0x00000002000c7802 */ /* 0x000fe20000000f00 */
[----:B------:R-:W-:Y:S02]  /*20cf0*/  IMAD.MOV.U32 R11, RZ, RZ, 0x1c1f ;  /* 0x00001c1fff0b7424 */ /* 0x000fe400078e00ff */
[----:B---3--:R-:W-:-:S07]  /*20d00*/  IMAD.MOV.U32 R15, RZ, RZ, -0x1 ;  /* 0xffffffffff0f7424 */ /* 0x008fce00078e00ff */
[----:B012-4-:R-:W-:Y:S05]  /*20d10*/  WARPSYNC.COLLECTIVE R15, `(.L_x_7730) ;  /* 0x000000000f087348 */ /* 0x017fea0003c00000 */
[----:B------:R3:W0:Y:S02]  /*20d20*/  SHFL.IDX P6, R14, R13, R12, R11 ;  /* 0x0000000c0d0e7389 */ /* 0x00062400000c000b */
[----:B01234-:R-:W-:Y:S01]  /*20d30*/  ENDCOLLECTIVE ;  /* 0x000000000000791b */ /* 0x01ffe20003800000 */
.L_x_7730:
[----:B------:R-:W-:Y:S05]  /*20d40*/  BSYNC B1 ;  /* 0x0000000000017941 */ /* 0x000fea0003800000 */
.L_x_7729:
        /* <DEDUP_REMOVED lines=8> */
.L_x_7731:
[----:B------:R-:W-:Y:S05]  /*20dd0*/  BRA `(.L_x_7732) ;  /* 0xfffffe8000587947 */ /* 0x000fea000383ffff */
.L_x_7473:
[----:B0-----:R0:W4:Y:S02]  /*20de0*/  SYNCS.PHASECHK.TRANS64.TRYWAIT P3, [R88+URZ+0x228b0], R100 ;  /* 0x0228b064580075a7 */ /* 0x001124000806017f */
[----:B----4-:R-:W-:Y:S05]  /*20df0*/  @!P3 NANOSLEEP.SYNCS 0x989680 ;  /* 0x009896800000b95d */ /* 0x010fea0003900000 */
[----:B------:R-:W4:Y:S02]  /*20e00*/  @!P3 SYNCS.PHASECHK.TRANS64 P3, [R88+URZ+0x228b0], R100 ;  /* 0x0228b0645800b5a7 */ /* 0x000f24000806007f */
[----:B----4-:R-:W-:Y:S05]  /*20e10*/  @!P3 BRA `(.L_x_7473) ;  /* 0xfffffffc00f0b947 */ /* 0x010fea000383ffff */
[----:B------:R-:W-:Y:S05]  /*20e20*/  BRA `(.L_x_7733) ;  /* 0xfffffe8000cc7947 */ /* 0x000fea000383ffff */
.L_x_7483:
[----:B------:R-:W-:Y:S01]  /*20e30*/  BSSY B0, `(.L_x_7734) ;  /* 0x0000008000007945 */ /* 0x000fe20003800000 */
[----:B------:R-:W-:Y:S01]  /*20e40*/  MOV R13, R229 ;  /* 0x000000e5000d7202 */ /* 0x000fe20000000f00 */
[----:B------:R-:W-:Y:S02]  /*20e50*/  IMAD.MOV.U32 R12, RZ, RZ, RZ ;  /* 0x000000ffff0c7224 */ /* 0x000fe400078e00ff */
[----:B------:R-:W-:Y:S02]  /*20e60*/  IMAD.MOV.U32 R11, RZ, RZ, 0x1f ;  /* 0x0000001fff0b7424 */ /* 0x000fe400078e00ff */
[----:B------:R-:W-:-:S07]  /*20e70*/  IMAD.MOV.U32 R15, RZ, RZ, -0x1 ;  /* 0xffffffffff0f7424 */ /* 0x000fce00078e00ff */
[----:B-----5:R-:W-:Y:S05]  /*20e80*/  WARPSYNC.COLLECTIVE R15, `(.L_x_7735) ;  /* 0x000000000f087348 */ /* 0x020fea0003c00000 */
[----:B------:R0:W1:Y:S02]  /*20e90*/  SHFL.IDX P6, R14, R13, R12, R11 ;  /* 0x0000000c0d0e7389 */ /* 0x00006400000c000b */
[----:B01---5:R-:W-:Y:S01]  /*20ea0*/  ENDCOLLECTIVE ;  /* 0x000000000000791b */ /* 0x023fe20003800000 */
.L_x_7735:
[----:B------:R-:W-:Y:S05]  /*20eb0*/  BSYNC B0 ;  /* 0x0000000000007941 */ /* 0x000fea0003800000 */
.L_x_7734:
[----:B------:R-:W-:Y:S01]  /*20ec0*/  MOV R168, R14 ;  /* 0x0000000e00a87202 */ /* 0x000fe20000000f00 */
[----:B------:R-:W-:Y:S06]  /*20ed0*/  BRA `(.L_x_7736) ;  /* 0xfffffe8800c87947 */ /* 0x000fec000383ffff */
.L_x_7495:
        /* <DEDUP_REMOVED lines=8> */
.L_x_7738:
[----:B------:R-:W-:Y:S05]  /*20f60*/  BSYNC B1 ;  /* 0x0000000000017941 */ /* 0x000fea0003800000 */
.L_x_7737:
        /* <DEDUP_REMOVED lines=8> */
.L_x_7739:
[----:B------:R-:W-:Y:S02]  /*20ff0*/  IMAD.MOV.U32 R13, RZ, RZ, R30 ;  /* 0x000000ffff0d7224 */ /* 0x000fe400078e001e */
[----:B------:R-:W-:-:S07]  /*21000*/  IMAD.MOV.U32 R0, RZ, RZ, R14 ;  /* 0x000000ffff007224 */ /* 0x000fce00078e000e */
[----:B------:R-:W-:Y:S05]  /*21010*/  WARPSYNC.COLLECTIVE R15, `(.L_x_7740) ;  /* 0x000000000f087348 */ /* 0x000fea0003c00000 */
[----:B------:R0:W1:Y:S02]  /*21020*/  SHFL.IDX P6, R14, R13, R12, R11 ;  /* 0x0000000c0d0e7389 */ /* 0x00006400000c000b */
[----:B01----:R-:W-:Y:S01]  /*21030*/  ENDCOLLECTIVE ;  /* 0x000000000000791b */ /* 0x003fe20003800000 */
.L_x_7740:
[----:B------:R-:W-:Y:S01]  /*21040*/  IMAD.MOV.U32 R13, RZ, RZ, R28 ;  /* 0x000000ffff0d7224 */ /* 0x000fe200078e001c */
[----:B------:R-:W-:-:S07]  /*21050*/  MOV R5, R14 ;  /* 0x0000000e00057202 */ /* 0x000fce0000000f00 */
[----:B------:R-:W-:Y:S05]  /*21060*/  WARPSYNC.COLLECTIVE R15, `(.L_x_7741) ;  /* 0x000000000f087348 */ /* 0x000fea0003c00000 */
[----:B------:R0:W1:Y:S02]  /*21070*/  SHFL.IDX P6, R14, R13, R12, R11 ;  /* 0x0000000c0d0e7389 */ /* 0x00006400000c000b */
[----:B01----:R-:W-:Y:S01]  /*21080*/  ENDCOLLECTIVE ;  /* 0x000000000000791b */ /* 0x003fe20003800000 */
.L_x_7741:
[----:B------:R-:W-:Y:S05]  /*21090*/  BRA `(.L_x_7742) ;  /* 0xfffffe9000587947 */ /* 0x000fea000383ffff */
.L_x_7499:
[----:B0-----:R0:W1:Y:S02]  /*210a0*/  SYNCS.PHASECHK.TRANS64.TRYWAIT P0, [R18+URZ+0x22800], R41 ;  /* 0x02280029120075a7 */ /* 0x001064000800017f */
[----:B-1----:R-:W-:Y:S05]  /*210b0*/  @!P0 NANOSLEEP.SYNCS 0x989680 ;  /* 0x009896800000895d */ /* 0x002fea0003900000 */
[----:B------:R-:W1:Y:S02]  /*210c0*/  @!P0 SYNCS.PHASECHK.TRANS64 P0, [R18+URZ+0x22800], R41 ;  /* 0x02280029120085a7 */ /* 0x000e64000800007f */
[----:B-1----:R-:W-:Y:S05]  /*210d0*/  @!P0 BRA `(.L_x_7499) ;  /* 0xfffffffc00f08947 */ /* 0x002fea000383ffff */
[----:B------:R-:W-:Y:S05]  /*210e0*/  BRA `(.L_x_7743) ;  /* 0xfffffe9400b07947 */ /* 0x000fea000383ffff */
.L_x_7507:
        /* <DEDUP_REMOVED lines=8> */
.L_x_7745:
[----:B------:R-:W-:Y:S05]  /*21170*/  BSYNC B1 ;  /* 0x0000000000017941 */ /* 0x000fea0003800000 */
.L_x_7744:
        /* <DEDUP_REMOVED lines=8> */
.L_x_7746:
[----:B------:R-:W-:Y:S01]  /*21200*/  MOV R13, R30 ;  /* 0x0000001e000d7202 */ /* 0x000fe20000000f00 */
[----:B------:R-:W-:-:S07]  /*21210*/  IMAD.MOV.U32 R5, RZ, RZ, R14 ;  /* 0x000000ffff057224 */ /* 0x000fce00078e000e */
[----:B------:R-:W-:Y:S05]  /*21220*/  WARPSYNC.COLLECTIVE R15, `(.L_x_7747) ;  /* 0x000000000f087348 */ /* 0x000fea0003c00000 */
[----:B------:R0:W1:Y:S02]  /*21230*/  SHFL.IDX P6, R14, R13, R12, R11 ;  /* 0x0000000c0d0e7389 */ /* 0x00006400000c000b */
[----:B01----:R-:W-:Y:S01]  /*21240*/  ENDCOLLECTIVE ;  /* 0x000000000000791b */ /* 0x003fe20003800000 */
.L_x_7747:
[----:B------:R-:W-:Y:S02]  /*21250*/  IMAD.MOV.U32 R13, RZ, RZ, R28 ;  /* 0x000000ffff0d7224 */ /* 0x000fe400078e001c */
[----:B------:R-:W-:-:S07]  /*21260*/  IMAD.MOV.U32 R7, RZ, RZ, R14 ;  /* 0x000000ffff077224 */ /* 0x000fce00078e000e */
[----:B------:R-:W-:Y:S05]  /*21270*/  WARPSYNC.COLLECTIVE R15, `(.L_x_7748) ;  /* 0x000000000f087348 */ /* 0x000fea0003c00000 */
[----:B------:R0:W1:Y:S02]  /*21280*/  SHFL.IDX P6, R14, R13, R12, R11 ;  /* 0x0000000c0d0e7389 */ /* 0x00006400000c000b */
[----:B01----:R-:W-:Y:S01]  /*21290*/  ENDCOLLECTIVE ;  /* 0x000000000000791b */ /* 0x003fe20003800000 */
.L_x_7748:
[----:B------:R-:W-:Y:S01]  /*212a0*/  IMAD.MOV.U32 R21, RZ, RZ, R14 ;  /* 0x000000ffff157224 */ /* 0x000fe200078e000e */
[----:B------:R-:W-:Y:S06]  /*212b0*/  BRA `(.L_x_7749) ;  /* 0xfffffeac007c7947 */ /* 0x000fec000383ffff */
.L_x_7511:
[----:B0-----:R0:W1:Y:S02]  /*212c0*/  SYNCS.PHASECHK.TRANS64.TRYWAIT P1, [R18+URZ+0x22800], R37 ;  /* 0x02280025120075a7 */ /* 0x001064000802017f */
[----:B-1----:R-:W-:Y:S05]  /*212d0*/  @!P1 NANOSLEEP.SYNCS 0x989680 ;  /* 0x009896800000995d */ /* 0x002fea0003900000 */
[----:B------:R-:W1:Y:S02]  /*212e0*/  @!P1 SYNCS.PHASECHK.TRANS64 P1, [R18+URZ+0x22800], R37 ;  /* 0x02280025120095a7 */ /* 0x000e64000802007f */
[----:B-1----:R-:W-:Y:S05]  /*212f0*/  @!P1 BRA `(.L_x_7511) ;  /* 0xfffffffc00f09947 */ /* 0x002fea000383ffff */
[----:B------:R-:W-:Y:S05]  /*21300*/  BRA `(.L_x_7750) ;  /* 0xfffffeb000987947 */ /* 0x000fea000383ffff */
.L_x_7517:
[----:B--2---:R2:W3:Y:S02]  /*21310*/  SYNCS.PHASECHK.TRANS64.TRYWAIT P1, [R3+URZ+0x22830], R4 ;  /* 0x02283004030075a7 */ /* 0x0044e4000802017f */
[----:B---3--:R-:W-:Y:S05]  /*21320*/  @!P1 NANOSLEEP.SYNCS 0x989680 ;  /* 0x009896800000995d */ /* 0x008fea0003900000 */
[----:B------:R-:W3:Y:S02]  /*21330*/  @!P1 SYNCS.PHASECHK.TRANS64 P1, [R3+URZ+0x22830], R4 ;  /* 0x02283004030095a7 */ /* 0x000ee4000802007f */
[----:B---3--:R-:W-:Y:S05]  /*21340*/  @!P1 BRA `(.L_x_7517) ;  /* 0xfffffffc00f09947 */ /* 0x008fea000383ffff */
[----:B------:R-:W-:Y:S05]  /*21350*/  BRA `(.L_x_7516) ;  /* 0xfffffecc000c7947 */ /* 0x000fea000383ffff */
.L_x_7524:
[----:B-1----:R1:W2:Y:S02]  /*21360*/  SYNCS.PHASECHK.TRANS64.TRYWAIT P2, [R13+URZ+0x22830], R12 ;  /* 0x0228300c0d0075a7 */ /* 0x0022a4000804017f */
[----:B--2---:R-:W-:Y:S05]  /*21370*/  @!P2 NANOSLEEP.SYNCS 0x989680 ;  /* 0x009896800000a95d */ /* 0x004fea0003900000 */
[----:B------:R-:W2:Y:S02]  /*21380*/  @!P2 SYNCS.PHASECHK.TRANS64 P2, [R13+URZ+0x22830], R12 ;  /* 0x0228300c0d00a5a7 */ /* 0x000ea4000804007f */
[----:B--2---:R-:W-:Y:S05]  /*21390*/  @!P2 BRA `(.L_x_7524) ;  /* 0xfffffffc00f0a947 */ /* 0x004fea000383ffff */
[----:B------:R-:W-:Y:S05]  /*213a0*/  BRA `(.L_x_7523) ;  /* 0xffffff0800247947 */ /* 0x000fea000383ffff */
.L_x_7528:
[----:B-1----:R1:W2:Y:S02]  /*213b0*/  SYNCS.PHASECHK.TRANS64.TRYWAIT P1, [R13+URZ+0x22850], R12 ;  /* 0x0228500c0d0075a7 */ /* 0x0022a4000802017f */
[----:B--2---:R-:W-:Y:S05]  /*213c0*/  @!P1 NANOSLEEP.SYNCS 0x989680 ;  /* 0x009896800000995d */ /* 0x004fea0003900000 */
[----:B------:R-:W2:Y:S02]  /*213d0*/  @!P1 SYNCS.PHASECHK.TRANS64 P1, [R13+URZ+0x22850], R12 ;  /* 0x0228500c0d0095a7 */ /* 0x000ea4000802007f */
[----:B--2---:R-:W-:Y:S05]  /*213e0*/  @!P1 BRA `(.L_x_7528) ;  /* 0xfffffffc00f09947 */ /* 0x004fea000383ffff */
[----:B------:R-:W-:Y:S05]  /*213f0*/  BRA `(.L_x_7525) ;  /* 0xffffff14004c7947 */ /* 0x000fea000383ffff */
.L_x_7535:
[----:B-1----:R1:W2:Y:S02]  /*21400*/  SYNCS.PHASECHK.TRANS64.TRYWAIT P1, [R11+URZ+0x22850], R0 ;  /* 0x022850000b0075a7 */ /* 0x0022a4000802017f */
[----:B--2---:R-:W-:Y:S05]  /*21410*/  @!P1 NANOSLEEP.SYNCS 0x989680 ;  /* 0x009896800000995d */ /* 0x004fea0003900000 */
[----:B------:R-:W2:Y:S02]  /*21420*/  @!P1 SYNCS.PHASECHK.TRANS64 P1, [R11+URZ+0x22850], R0 ;  /* 0x022850000b0095a7 */ /* 0x000ea4000802007f */
[----:B--2---:R-:W-:Y:S05]  /*21430*/  @!P1 BRA `(.L_x_7535) ;  /* 0xfffffffc00f09947 */ /* 0x004fea000383ffff */
[----:B------:R-:W-:Y:S05]  /*21440*/  BRA `(.L_x_7534) ;  /* 0xffffff3c00e07947 */ /* 0x000fea000383ffff */
.L_x_7539:
[----:B------:R-:W-:Y:S01]  /*21450*/  MOV R12, R0 ;  /* 0x00000000000c7202 */ /* 0x000fe20000000f00 */
[----:B------:R-:W-:Y:S01]  /*21460*/  IMAD.MOV.U32 R11, RZ, RZ, 0x1c1f ;  /* 0x00001c1fff0b7424 */ /* 0x000fe200078e00ff */
[----:B------:R-:W-:Y:S01]  /*21470*/  SEL R5, R97, R96, P0 ;  /* 0x0000006061057207 */ /* 0x000fe20000000000 */
[----:B------:R-:W-:Y:S01]  /*21480*/  IMAD.MOV.U32 R15, RZ, RZ, -0x1 ;  /* 0xffffffffff0f7424 */ /* 0x000fe200078e00ff */
[----:B------:R-:W-:Y:S02]  /*21490*/  SEL R7, R96, R97, P0 ;  /* 0x0000006160077207 */ /* 0x000fe40000000000 */
[----:B------:R-:W-:-:S07]  /*214a0*/  SEL R9, R93, R92, P0 ;  /* 0x0000005c5d097207 */ /* 0x000fce0000000000 */
[----:B-1----:R-:W-:Y:S05]  /*214b0*/  WARPSYNC.COLLECTIVE R15, `(.L_x_7751) ;  /* 0x000000000f087348 */ /* 0x002fea0003c00000 */
[----:B------:R0:W2:Y:S02]  /*214c0*/  SHFL.IDX P6, R14, R13, R12, R11 ;  /* 0x0000000c0d0e7389 */ /* 0x0000a400000c000b */
[----:B012---:R-:W-:Y:S01]  /*214d0*/  ENDCOLLECTIVE ;  /* 0x000000000000791b */ /* 0x007fe20003800000 */
.L_x_7751:
        /* <DEDUP_REMOVED lines=18> */
.L_x_7752:
        /* <DEDUP_REMOVED lines=18> */
.L_x_7753:
[----:B------:R-:W-:Y:S02]  /*21720*/  SEL R59, R46, R61, P0 ;  /* 0x0000003d2e3b7207 */ /* 0x000fe40000000000 */
[----:B------:R-:W-:Y:S02]  /*21730*/  SEL R61, R61, R46, P0 ;  /* 0x0000002e3d3d7207 */ /* 0x000fe40000000000 */
[----:B------:R-:W-:Y:S02]  /*21740*/  SEL R57, R52, R57, P0 ;  /* 0x0000003934397207 */ /* 0x000fe40000000000 */
[----:B------:R-:W-:Y:S02]  /*21750*/  SEL R4, R6, R3, P0 ;  /* 0x0000000306047207 */ /* 0x000fe40000000000 */
[----:B------:R-:W-:Y:S01]  /*21760*/  SEL R6, R3, R6, P0 ;  /* 0x0000000603067207 */ /* 0x000fe20000000000 */
[----:B------:R-:W-:Y:S02]  /*21770*/  IMAD.MOV.U32 R13, RZ, RZ, R7 ;  /* 0x000000ffff0d7224 */ /* 0x000fe400078e0007 */
[----:B------:R-:W-:-:S02]  /*21780*/  IMAD.MOV.U32 R12, RZ, RZ, R2 ;  /* 0x000000ffff0c7224 */ /* 0x000fc400078e0002 */
[----:B------:R-:W-:-:S07]  /*21790*/  IMAD.MOV.U32 R10, RZ, RZ, R14 ;  /* 0x000000ffff0a7224 */ /* 0x000fce00078e000e */
[----:B------:R-:W-:Y:S05]  /*217a0*/  WARPSYNC.COLLECTIVE R15, `(.L_x_7754) ;  /* 0x000000000f087348 */ /* 0x000fea0003c00000 */
[----:B------:R0:W1:Y:S02]  /*217b0*/  SHFL.IDX P6, R14, R13, R12, R11 ;  /* 0x0000000c0d0e7389 */ /* 0x00006400000c000b */
[----:B01----:R-:W-:Y:S01]  /*217c0*/  ENDCOLLECTIVE ;  /* 0x000000000000791b */ /* 0x003fe20003800000 */
.L_x_7754:
[----:B------:R-:W-:Y:S02]  /*217d0*/  IMAD.MOV.U32 R13, RZ, RZ, R9 ;  /* 0x000000ffff0d7224 */ /* 0x000fe400078e0009 */
[----:B------:R-:W-:Y:S01]  /*217e0*/  IMAD.MOV.U32 R12, RZ, RZ, R0 ;  /* 0x000000ffff0c7224 */ /* 0x000fe200078e0000 */
[----:B------:R-:W-:-:S07]  /*217f0*/  MOV R7, R14 ;  /* 0x0000000e00077202 */ /* 0x000fce0000000f00 */
[----:B------:R-:W-:Y:S05]  /*21800*/  WARPSYNC.COLLECTIVE R15, `(.L_x_7755) ;  /* 0x000000000f087348 */ /* 0x000fea0003c00000 */
[----:B------:R0:W1:Y:S02]  /*21810*/  SHFL.IDX P6, R14, R13, R12, R11 ;  /* 0x0000000c0d0e7389 */ /* 0x00006400000c000b */
[----:B01----:R-:W-:Y:S01]  /*21820*/  ENDCOLLECTIVE ;  /* 0x000000000000791b */ /* 0x003fe20003800000 */
.L_x_7755:
        /* <DEDUP_REMOVED lines=8> */
.L_x_7756:
[----:B------:R-:W-:Y:S01]  /*218b0*/  IMAD.MOV.U32 R13, RZ, RZ, R25 ;  /* 0x000000ffff0d7224 */ /* 0x000fe200078e0019 */
[----:B------:R-:W-:Y:S01]  /*218c0*/  MOV R12, R0 ;  /* 0x00000000000c7202 */ /* 0x000fe20000000f00 */
[----:B------:R-:W-:-:S07]  /*218d0*/  IMAD.MOV.U32 R21, RZ, RZ, R14 ;  /* 0x000000ffff157224 */ /* 0x000fce00078e000e */
[----:B------:R-:W-:Y:S05]  /*218e0*/  WARPSYNC.COLLECTIVE R15, `(.L_x_7757) ;  /* 0x000000000f087348 */ /* 0x000fea0003c00000 */
[----:B------:R0:W1:Y:S02]  /*218f0*/  SHFL.IDX P6, R14, R13, R12, R11 ;  /* 0x0000000c0d0e7389 */ /* 0x00006400000c000b */
[----:B01----:R-:W-:Y:S01]  /*21900*/  ENDCOLLECTIVE ;  /* 0x000000000000791b */ /* 0x003fe20003800000 */
.L_x_7757:
        /* <DEDUP_REMOVED lines=8> */
.L_x_7758:
[----:B------:R-:W-:Y:S02]  /*21990*/  IMAD.MOV.U32 R13, RZ, RZ, R29 ;  /* 0x000000ffff0d7224 */ /* 0x000fe400078e001d */
[----:B------:R-:W-:Y:S01]  /*219a0*/  IMAD.MOV.U32 R12, RZ, RZ, R0 ;  /* 0x000000ffff0c7224 */ /* 0x000fe200078e0000 */
[----:B------:R-:W-:-:S07]  /*219b0*/  MOV R27, R14 ;  /* 0x0000000e001b7202 */ /* 0x000fce0000000f00 */
[----:B------:R-:W-:Y:S05]  /*219c0*/  WARPSYNC.COLLECTIVE R15, `(.L_x_7759) ;  /* 0x000000000f087348 */ /* 0x000fea0003c00000 */
[----:B------:R0:W1:Y:S02]  /*219d0*/  SHFL.IDX P6, R14, R13, R12, R11 ;  /* 0x0000000c0d0e7389 */ /* 0x00006400000c000b */
[----:B01----:R-:W-:Y:S01]  /*219e0*/  ENDCOLLECTIVE ;  /* 0x000000000000791b */ /* 0x003fe20003800000 */
.L_x_7759:
        /* <DEDUP_REMOVED lines=8> */
.L_x_7760:
[----:B------:R-:W-:Y:S01]  /*21a70*/  IMAD.MOV.U32 R13, RZ, RZ, R33 ;  /* 0x000000ffff0d7224 */ /* 0x000fe200078e0021 */
[----:B------:R-:W-:Y:S01]  /*21a80*/  MOV R12, R0 ;  /* 0x00000000000c7202 */ /* 0x000fe20000000f00 */
[----:B------:R-:W-:-:S07]  /*21a90*/  IMAD.MOV.U32 R31, RZ, RZ, R14 ;  /* 0x000000ffff1f7224 */ /* 0x000fce00078e000e */
[----:B------:R-:W-:Y:S05]  /*21aa0*/  WARPSYNC.COLLECTIVE R15, `(.L_x_7761) ;  /* 0x000000000f087348 */ /* 0x000fea0003c00000 */
[----:B------:R0:W1:Y:S02]  /*21ab0*/  SHFL.IDX P6, R14, R13, R12, R11 ;  /* 0x0000000c0d0e7389 */ /* 0x00006400000c000b */
[----:B01----:R-:W-:Y:S01]  /*21ac0*/  ENDCOLLECTIVE ;  /* 0x000000000000791b */ /* 0x003fe20003800000 */
.L_x_7761:
        /* <DEDUP_REMOVED lines=8> */
.L_x_7762:
[----:B------:R-:W-:Y:S02]  /*21b50*/  IMAD.MOV.U32 R13, RZ, RZ, R37 ;  /* 0x000000ffff0d7224 */ /* 0x000fe400078e0025 */
[----:B------:R-:W-:Y:S01]  /*21b60*/  IMAD.MOV.U32 R12, RZ, RZ, R0 ;  /* 0x000000ffff0c7224 */ /* 0x000fe200078e0000 */
[----:B------:R-:W-:-:S07]  /*21b70*/  MOV R35, R14 ;  /* 0x0000000e00237202 */ /* 0x000fce0000000f00 */
[----:B------:R-:W-:Y:S05]  /*21b80*/  WARPSYNC.COLLECTIVE R15, `(.L_x_7763) ;  /* 0x000000000f087348 */ /* 0x000fea0003c00000 */
[----:B------:R0:W1:Y:S02]  /*21b90*/  SHFL.IDX P6, R14, R13, R12, R11 ;  /* 0x0000000c0d0e7389 */ /* 0x00006400000c000b */
[----:B01----:R-:W-:Y:S01]  /*21ba0*/  ENDCOLLECTIVE ;  /* 0x000000000000791b */ /* 0x003fe20003800000 */
.L_x_7763:
        /* <DEDUP_REMOVED lines=8> */
.L_x_7764:
[----:B------:R-:W-:Y:S01]  /*21c30*/  IMAD.MOV.U32 R13, RZ, RZ, R41 ;  /* 0x000000ffff0d7224 */ /* 0x000fe200078e0029 */
[----:B------:R-:W-:Y:S01]  /*21c40*/  MOV R12, R0 ;  /* 0x00000000000c7202 */ /* 0x000fe20000000f00 */
[----:B------:R-:W-:-:S07]  /*21c50*/  IMAD.MOV.U32 R20, RZ, RZ, R14 ;  /* 0x000000ffff147224 */ /* 0x000fce00078e000e */
[----:B------:R-:W-:Y:S05]  /*21c60*/  WARPSYNC.COLLECTIVE R15, `(.L_x_7765) ;  /* 0x000000000f087348 */ /* 0x000fea0003c00000 */
[----:B------:R0:W1:Y:S02]  /*21c70*/  SHFL.IDX P6, R14, R13, R12, R11 ;  /* 0x0000000c0d0e7389 */ /* 0x00006400000c000b */
[----:B01----:R-:W-:Y:S01]  /*21c80*/  ENDCOLLECTIVE ;  /* 0x000000000000791b */ /* 0x003fe20003800000 */
.L_x_7765:
[----:B------:R-:W-:Y:S02]  /*21c90*/  IMAD.MOV.U32 R13, RZ, RZ, R43 ;  /* 0x000000ffff0d7224 */ /* 0x000fe400078e002b */
[----:B------:R-:W-:Y:S02]  /*21ca0*/  IMAD.MOV.U32 R12, RZ, RZ, R2 ;  /* 0x000000ffff0c7224 */ /* 0x000fe400078e0002 */
[----:B------:R-:W-:-:S07]  /*21cb0*/  IMAD.MOV.U32 R42, RZ, RZ, R14 ;  /* 0x000000ffff2a7224 */ /* 0x000fce00078e000e */
[----:B------:R-:W-:Y:S05]  /*21cc0*/  WARPSYNC.COLLECTIVE R15, `(.L_x_7766) ;  /* 0x000000000f087348 */ /* 0x000fea0003c00000 */
[----:B------:R0:W1:Y:S02]  /*21cd0*/  SHFL.IDX P6, R14, R13, R12, R11 ;  /* 0x0000000c0d0e7389 */ /* 0x00006400000c000b */
[----:B01----:R-:W-:Y:S01]  /*21ce0*/  ENDCOLLECTIVE ;  /* 0x000000000000791b */ /* 0x003fe20003800000 */
.L_x_7766:
[----:B------:R-:W-:Y:S02]  /*21cf0*/  IMAD.MOV.U32 R13, RZ, RZ, R45 ;  /* 0x000000ffff0d7224 */ /* 0x000fe400078e002d */
[----:B------:R-:W-:Y:S01]  /*21d00*/  IMAD.MOV.U32 R12, RZ, RZ, R0 ;  /* 0x000000ffff0c7224 */ /* 0x000fe200078e0000 */
[----:B------:R-:W-:-:S07]  /*21d10*/  MOV R43, R14 ;  /* 0x0000000e002b7202 */ /* 0x000fce0000000f00 */
[----:B------:R-:W-:Y:S05]  /*21d20*/  WARPSYNC.COLLECTIVE R15, `(.L_x_7767) ;  /* 0x000000000f087348 */ /* 0x000fea0003c00000 */
[----:B------:R0:W1:Y:S02]  /*21d30*/  SHFL.IDX P6, R14, R13, R12, R11 ;  /* 0x0000000c0d0e7389 */ /* 0x00006400000c000b */
[----:B01----:R-:W-:Y:S01]  /*21d40*/  ENDCOLLECTIVE ;  /* 0x000000000000791b */ /* 0x003fe20003800000 */
.L_x_7767:
[----:B------:R-:W-:Y:S02]  /*21d50*/  SEL R40, R42, R43, P0 ;  /* 0x0000002b2a287207 */ /* 0x000fe40000000000 */
[----:B------:R-:W-:Y:S02]  /*21d60*/  SEL R42, R43, R42, P0 ;  /* 0x0000002a2b2a7207 */ /* 0x000fe40000000000 */
[----:B------:R-:W-:Y:S01]  /*21d70*/  MOV R13, R47 ;  /* 0x0000002f000d7202 */ /* 0x000fe20000000f00 */
[----:B------:R-:W-:Y:S02]  /*21d80*/  IMAD.MOV.U32 R12, RZ, RZ, R2 ;  /* 0x000000ffff0c7224 */ /* 0x000fe400078e0002 */
[----:B------:R-:W-:Y:S02]  /*21d90*/  IMAD.MOV.U32 R47, RZ, RZ, RZ ;  /* 0x000000ffff2f7224 */ /* 0x000fe400078e00ff */
[----:B------:R-:W-:-:S07]  /*21da0*/  IMAD.MOV.U32 R45, RZ, RZ, R14 ;  /* 0x000000ffff2d7224 */ /* 0x000fce00078e000e */
[----:B------:R-:W-:Y:S05]  /*21db0*/  WARPSYNC.COLLECTIVE R15, `(.L_x_7768) ;  /* 0x000000000f087348 */ /* 0x000fea0003c00000 */
[----:B------:R0:W1:Y:S02]  /*21dc0*/  SHFL.IDX P6, R14, R13, R12, R11 ;  /* 0x0000000c0d0e7389 */ /* 0x00006400000c000b */
[----:B01----:R-:W-:Y:S01]  /*21dd0*/  ENDCOLLECTIVE ;  /* 0x000000000000791b */ /* 0x003fe20003800000 */
.L_x_7768:
[----:B------:R-:W-:Y:S01]  /*21de0*/  IMAD.MOV.U32 R13, RZ, RZ, R49 ;  /* 0x000000ffff0d7224 */ /* 0x000fe200078e0031 */
[----:B------:R-:W-:Y:S01]  /*21df0*/  MOV R12, R0 ;  /* 0x00000000000c7202 */ /* 0x000fe20000000f00 */
[----:B------:R-:W-:-:S07]  /*21e00*/  IMAD.MOV.U32 R44, RZ, RZ, R14 ;  /* 0x000000ffff2c7224 */ /* 0x000fce00078e000e */
[----:B------:R-:W-:Y:S05]  /*21e10*/  WARPSYNC.COLLECTIVE R15, `(.L_x_7769) ;  /* 0x000000000f087348 */ /* 0x000fea0003c00000 */
[----:B------:R0:W1:Y:S02]  /*21e20*/  SHFL.IDX P6, R14, R13, R12, R11 ;  /* 0x0000000c0d0e7389 */ /* 0x00006400000c000b */
[----:B01----:R-:W-:Y:S01]  /*21e30*/  ENDCOLLECTIVE ;  /* 0x000000000000791b */ /* 0x003fe20003800000 */
.L_x_7769:
        /* <DEDUP_REMOVED lines=8> */
.L_x_7770:
[----:B------:R-:W-:Y:S02]  /*21ec0*/  IMAD.MOV.U32 R13, RZ, RZ, R53 ;  /* 0x000000ffff0d7224 */ /* 0x000fe400078e0035 */
[----:B------:R-:W-:Y:S01]  /*21ed0*/  IMAD.MOV.U32 R12, RZ, RZ, R0 ;  /* 0x000000ffff0c7224 */ /* 0x000fe200078e0000 */
[----:B------:R-:W-:-:S07]  /*21ee0*/  MOV R46, R14 ;  /* 0x0000000e002e7202 */ /* 0x000fce0000000f00 */
[----:B------:R-:W-:Y:S05]  /*21ef0*/  WARPSYNC.COLLECTIVE R15, `(.L_x_7771) ;  /* 0x000000000f087348 */ /* 0x000fea0003c00000 */
[----:B------:R0:W1:Y:S02]  /*21f00*/  SHFL.IDX P6, R14, R13, R12, R11 ;  /* 0x0000000c0d0e7389 */ /* 0x00006400000c000b */
[----:B01----:R-:W-:Y:S01]  /*21f10*/  ENDCOLLECTIVE ;  /* 0x000000000000791b */ /* 0x003fe20003800000 */
.L_x_7771:
[----:B------:R-:W-:Y:S02]  /*21f20*/  SEL R9, R49, R46, P0 ;  /* 0x0000002e31097207 */ /* 0x000fe40000000000 */
[----:B------:R-:W-:Y:S01]  /*21f30*/  MOV R13, R57 ;  /* 0x00000039000d7202 */ /* 0x000fe20000000f00 */
[----:B------:R-:W-:Y:S02]  /*21f40*/  IMAD.MOV.U32 R12, RZ, RZ, R2 ;  /* 0x000000ffff0c7224 */ /* 0x000fe400078e0002 */
[----:B------:R-:W-:-:S07]  /*21f50*/  IMAD.MOV.U32 R53, RZ, RZ, R14 ;  /* 0x000000ffff357224 */ /* 0x000fce00078e000e */
[----:B------:R-:W-:Y:S05]  /*21f60*/  WARPSYNC.COLLECTIVE R15, `(.L_x_7772) ;  /* 0x000000000f087348 */ /* 0x000fea0003c00000 */
[----:B------:R0:W1:Y:S02]  /*21f70*/  SHFL.IDX P6, R14, R13, R12, R11 ;  /* 0x0000000c0d0e7389 */ /* 0x00006400000c000b */
[----:B01----:R-:W-:Y:S01]  /*21f80*/  ENDCOLLECTIVE ;  /* 0x000000000000791b */ /* 0x003fe20003800000 */
.L_x_7772:
[----:B------:R-:W-:Y:S01]  /*21f90*/  IMAD.MOV.U32 R13, RZ, RZ, R59 ;  /* 0x000000ffff0d7224 */ /* 0x000fe200078e003b */
[----:B------:R-:W-:Y:S01]  /*21fa0*/  MOV R12, R0 ;  /* 0x00000000000c7202 */ /* 0x000fe20000000f00 */
[----:B------:R-:W-:-:S07]  /*21fb0*/  IMAD.MOV.U32 R48, RZ, RZ, R14 ;  /* 0x000000ffff307224 */ /* 0x000fce00078e000e */
[----:B------:R-:W-:Y:S05]  /*21fc0*/  WARPSYNC.COLLECTIVE R15, `(.L_x_7773) ;  /* 0x000000000f087348 */ /* 0x000fea0003c00000 */
[----:B------:R0:W1:Y:S02]  /*21fd0*/  SHFL.IDX P6, R14, R13, R12, R11 ;  /* 0x0000000c0d0e7389 */ /* 0x00006400000c000b */
[----:B01----:R-:W-:Y:S01]  /*21fe0*/  ENDCOLLECTIVE ;  /* 0x000000000000791b */ /* 0x003fe20003800000 */
.L_x_7773:
        /* <DEDUP_REMOVED lines=8> */
.L_x_7774:
[----:B------:R-:W-:Y:S02]  /*22070*/  IMAD.MOV.U32 R13, RZ, RZ, R63 ;  /* 0x000000ffff0d7224 */ /* 0x000fe400078e003f */
[----:B------:R-:W-:Y:S01]  /*22080*/  IMAD.MOV.U32 R12, RZ, RZ, R0 ;  /* 0x000000ffff0c7224 */ /* 0x000fe200078e0000 */
[----:B------:R-:W-:-:S07]  /*22090*/  MOV R50, R14 ;  /* 0x0000000e00327202 */ /* 0x000fce0000000f00 */
[----:B------:R-:W-:Y:S05]  /*220a0*/  WARPSYNC.COLLECTIVE R15, `(.L_x_7775) ;  /* 0x000000000f087348 */ /* 0x000fea0003c00000 */
[----:B------:R0:W1:Y:S02]  /*220b0*/  SHFL.IDX P6, R14, R13, R12, R11 ;  /* 0x0000000c0d0e7389 */ /* 0x00006400000c000b */
[----:B01----:R-:W-:Y:S01]  /*220c0*/  ENDCOLLECTIVE ;  /* 0x000000000000791b */ /* 0x003fe20003800000 */
.L_x_7775:
        /* <DEDUP_REMOVED lines=8> */
.L_x_7776:
[----:B------:R-:W-:Y:S01]  /*22150*/  IMAD.MOV.U32 R13, RZ, RZ, R67 ;  /* 0x000000ffff0d7224 */ /* 0x000fe200078e0043 */
[----:B------:R-:W-:Y:S01]  /*22160*/  MOV R12, R0 ;  /* 0x00000000000c7202 */ /* 0x000fe20000000f00 */
[----:B------:R-:W-:-:S07]  /*22170*/  IMAD.MOV.U32 R52, RZ, RZ, R14 ;  /* 0x000000ffff347224 */ /* 0x000fce00078e000e */
[----:B------:R-:W-:Y:S05]  /*22180*/  WARPSYNC.COLLECTIVE R15, `(.L_x_7777) ;  /* 0x000000000f087348 */ /* 0x000fea0003c00000 */
[----:B------:R0:W1:Y:S02]  /*22190*/  SHFL.IDX P6, R14, R13, R12, R11 ;  /* 0x0000000c0d0e7389 */ /* 0x00006400000c000b */
[----:B01----:R-:W-:Y:S01]  /*221a0*/  ENDCOLLECTIVE ;  /* 0x000000000000791b */ /* 0x003fe20003800000 */
.L_x_7777:
        /* <DEDUP_REMOVED lines=8> */
.L_x_7778:
[----:B------:R-:W-:Y:S02]  /*22230*/  IMAD.MOV.U32 R13, RZ, RZ, R71 ;  /* 0x000000ffff0d7224 */ /* 0x000fe400078e0047 */
[----:B------:R-:W-:Y:S01]  /*22240*/  IMAD.MOV.U32 R12, RZ, RZ, R0 ;  /* 0x000000ffff0c7224 */ /* 0x000fe200078e0000 */
[----:B------:R-:W-:-:S07]  /*22250*/  MOV R56, R14 ;  /* 0x0000000e00387202 */ /* 0x000fce0000000f00 */
[----:B------:R-:W-:Y:S05]  /*22260*/  WARPSYNC.COLLECTIVE R15, `(.L_x_7779) ;  /* 0x000000000f087348 */ /* 0x000fea0003c00000 */
[----:B------:R0:W1:Y:S02]  /*22270*/  SHFL.IDX P6, R14, R13, R12, R11 ;  /* 0x0000000c0d0e7389 */ /* 0x00006400000c000b */
[----:B01----:R-:W-:Y:S01]  /*22280*/  ENDCOLLECTIVE ;  /* 0x000000000000791b */ /* 0x003fe20003800000 */
.L_x_7779:
[----:B------:R-:W-:Y:S02]  /*22290*/  SEL R39, R56, R67, P0 ;  /* 0x0000004338277207 */ /* 0x000fe40000000000 */
[----:B------:R-:W-:Y:S01]  /*222a0*/  MOV R13, R73 ;  /* 0x00000049000d7202 */ /* 0x000fe20000000f00 */
[----:B------:R-:W-:Y:S02]  /*222b0*/  IMAD.MOV.U32 R12, RZ, RZ, R2 ;  /* 0x000000ffff0c7224 */ /* 0x000fe400078e0002 */
[----:B------:R-:W-:-:S07]  /*222c0*/  IMAD.MOV.U32 R71, RZ, RZ, R14 ;  /* 0x000000ffff477224 */ /* 0x000fce00078e000e */
[----:B------:R-:W-:Y:S05]  /*222d0*/  WARPSYNC.COLLECTIVE R15, `(.L_x_7780) ;  /* 0x000000000f087348 */ /* 0x000fea0003c00000 */
[----:B------:R0:W1:Y:S02]  /*222e0*/  SHFL.IDX P6, R14, R13, R12, R11 ;  /* 0x0000000c0d0e7389 */ /* 0x00006400000c000b */
[----:B01----:R-:W-:Y:S01]  /*222f0*/  ENDCOLLECTIVE ;  /* 0x000000000000791b */ /* 0x003fe20003800000 */
.L_x_7780:
[----:B------:R-:W-:Y:S01]  /*22300*/  IMAD.MOV.U32 R13, RZ, RZ, R75 ;  /* 0x000000ffff0d7224 */ /* 0x000fe200078e004b */
[----:B------:R-:W-:Y:S01]  /*22310*/  MOV R12, R0 ;  /* 0x00000000000c7202 */ /* 0x000fe20000000f00 */
[----:B------:R-:W-:-:S07]  /*22320*/  IMAD.MOV.U32 R58, RZ, RZ, R14 ;  /* 0x000000ffff3a7224 */ /* 0x000fce00078e000e */
[----:B------:R-:W-:Y:S05]  /*22330*/  WARPSYNC.COLLECTIVE R15, `(.L_x_7781) ;  /* 0x000000000f087348 */ /* 0x000fea0003c00000 */
[----:B------:R0:W1:Y:S02]  /*22340*/  SHFL.IDX P6, R14, R13, R12, R11 ;  /* 0x0000000c0d0e7389 */ /* 0x00006400000c000b */
[----:B01----:R-:W-:Y:S01]  /*22350*/  ENDCOLLECTIVE ;  /* 0x000000000000791b */ /* 0x003fe20003800000 */
.L_x_7781:
[----:B------:R-:W-:Y:S02]  /*22360*/  IMAD.MOV.U32 R13, RZ, RZ, R77 ;  /* 0x000000ffff0d7224 */ /* 0x000fe400078e004d */
[----:B------:R-:W-:Y:S02]  /*22370*/  IMAD.MOV.U32 R12, RZ, RZ, R2 ;  /* 0x000000ffff0c7224 */ /* 0x000fe400078e0002 */
[----:B------:R-:W-:-:S07]  /*22380*/  IMAD.MOV.U32 R75, RZ, RZ, R14 ;  /* 0x000000ffff4b7224 */ /* 0x000fce00078e000e */
[----:B------:R-:W-:Y:S05]  /*22390*/  WARPSYNC.COLLECTIVE R15, `(.L_x_7782) ;  /* 0x000000000f087348 */ /* 0x000fea0003c00000 */
[----:B------:R0:W1:Y:S02]  /*223a0*/  SHFL.IDX P6, R14, R13, R12, R11 ;  /* 0x0000000c0d0e7389 */ /* 0x00006400000c000b */
[----:B01----:R-:W-:Y:S01]  /*223b0*/  ENDCOLLECTIVE ;  /* 0x000000000000791b */ /* 0x003fe20003800000 */
.L_x_7782:
[----:B------:R-:W-:Y:S02]  /*223c0*/  SEL R12, R37, R20, P0 ;  /* 0x00000014250c7207 */ /* 0x000fe40000000000 */
[----:B------:R-:W-:Y:S02]  /*223d0*/  SEL R11, R46, R49, P0 ;  /* 0x000000312e0b7207 */ /* 0x000fe40000000000 */
[----:B------:R-:W-:Y:S02]  /*223e0*/  SEL R13, R71, R58, P0 ;  /* 0x0000003a470d7207 */ /* 0x000fe40000000000 */
[----:B------:R-:W-:Y:S02]  /*223f0*/  SEL R15, R58, R71, P0 ;  /* 0x000000473a0f7207 */ /* 0x000fe40000000000 */
[----:B------:R-:W-:Y:S02]  /*22400*/  MOV R60, R14 ;  /* 0x0000000e003c7202 */ /* 0x000fe40000000f00 */
[----:B------:R-:W-:-:S02]  /*22410*/  SEL R14, R20, R37, P0 ;  /* 0x00000025140e7207 */ /* 0x000fc40000000000 */
[----:B------:R-:W-:Y:S01]  /*22420*/  SEL R37, R67, R56, P0 ;  /* 0x0000003843257207 */ /* 0x000fe20000000000 */
[----:B------:R-:W-:Y:S06]  /*22430*/  BRA `(.L_x_7783) ;  /* 0xffffff4400847947 */ /* 0x000fec000383ffff */
.L_x_7551:
[----:B------:R-:W-:Y:S01]  /*22440*/  IMAD.MOV.U32 R13, RZ, RZ, R2 ;  /* 0x000000ffff0d7224 */ /* 0x000fe200078e0002 */
[----:B------:R-:W-:Y:S01]  /*22450*/  MOV R11, 0x181f ;  /* 0x0000181f000b7802 */ /* 0x000fe20000000f00 */
[----:B------:R-:W-:Y:S02]  /*22460*/  IMAD.MOV.U32 R12, RZ, RZ, RZ ;  /* 0x000000ffff0c7224 */ /* 0x000fe400078e00ff */
[----:B------:R-:W-:-:S07]  /*22470*/  IMAD.MOV.U32 R15, RZ, RZ, -0x1 ;  /* 0xffffffffff0f7424 */ /* 0x000fce00078e00ff */
[----:B01----:R-:W-:Y:S05]  /*22480*/  WARPSYNC.COLLECTIVE R15, `(.L_x_7784) ;  /* 0x000000000f087348 */ /* 0x003fea0003c00000 */
[----:B------:R2:W3:Y:S02]  /*22490*/  SHFL.IDX P6, R14, R13, R12, R11 ;  /* 0x0000000c0d0e7389 */ /* 0x0004e400000c000b */
[----:B0123--:R-:W-:Y:S01]  /*224a0*/  ENDCOLLECTIVE ;  /* 0x000000000000791b */ /* 0x00ffe20003800000 */
.L_x_7784:
[----:B------:R-:W-:Y:S02]  /*224b0*/  IMAD.MOV.U32 R13, RZ, RZ, R0 ;  /* 0x000000ffff0d7224 */ /* 0x000fe400078e0000 */
[----:B------:R-:W-:-:S07]  /*224c0*/  IMAD.MOV.U32 R3, RZ, RZ, R14 ;  /* 0x000000ffff037224 */ /* 0x000fce00078e000e */
[----:B------:R-:W-:Y:S05]  /*224d0*/  WARPSYNC.COLLECTIVE R15, `(.L_x_7785) ;  /* 0x000000000f087348 */ /* 0x000fea0003c00000 */
[----:B------:R0:W1:Y:S02]  /*224e0*/  SHFL.IDX P6, R14, R13, R12, R11 ;  /* 0x0000000c0d0e7389 */ /* 0x00006400000c000b */
[----:B01----:R-:W-:Y:S01]  /*224f0*/  ENDCOLLECTIVE ;  /* 0x000000000000791b */ /* 0x003fe20003800000 */
.L_x_7785:
[----:B------:R-:W-:Y:S05]  /*22500*/  BRA `(.L_x_7786) ;  /* 0xffffff5800ec7947 */ /* 0x000fea000383ffff */
.L_x_7554:
[----:B------:R-:W-:Y:S01]  /*22510*/  BSSY B1, `(.L_x_7787) ;  /* 0x0000008000017945 */ /* 0x000fe20003800000 */
[----:B------:R-:W-:Y:S01]  /*22520*/  MOV R13, R2 ;  /* 0x00000002000d7202 */ /* 0x000fe20000000f00 */
[----:B------:R-:W-:Y:S02]  /*22530*/  IMAD.MOV.U32 R12, RZ, RZ, 0x1 ;  /* 0x00000001ff0c7424 */ /* 0x000fe400078e00ff */
[----:B------:R-:W-:Y:S02]  /*22540*/  IMAD.MOV.U32 R11, RZ, RZ, 0x181f ;  /* 0x0000181fff0b7424 */ /* 0x000fe400078e00ff */
[----:B---3--:R-:W-:-:S07]  /*22550*/  IMAD.MOV.U32 R15, RZ, RZ, -0x1 ;  /* 0xffffffffff0f7424 */ /* 0x008fce00078e00ff */
[----:B012-4-:R-:W-:Y:S05]  /*22560*/  WARPSYNC.COLLECTIVE R15, `(.L_x_7788) ;  /* 0x000000000f087348 */ /* 0x017fea0003c00000 */
[----:B----4-:R3:W4:Y:S02]  /*22570*/  SHFL.IDX P6, R14, R13, R12, R11 ;  /* 0x0000000c0d0e7389 */ /* 0x01072400000c000b */
[----:B01234-:R-:W-:Y:S01]  /*22580*/  ENDCOLLECTIVE ;  /* 0x000000000000791b */ /* 0x01ffe20003800000 */
.L_x_7788:
[----:B------:R-:W-:Y:S05]  /*22590*/  BSYNC B1 ;  /* 0x0000000000017941 */ /* 0x000fea0003800000 */
.L_x_7787:
        /* <DEDUP_REMOVED lines=8> */
.L_x_7789:
[----:B------:R-:W-:Y:S05]  /*22620*/  BRA `(.L_x_7790) ;  /* 0xffffff5800f87947 */ /* 0x000fea000383ffff */
.L_x_7557:
[----:B------:R-:W-:Y:S01]  /*22630*/  BSSY B1, `(.L_x_7791) ;  /* 0x0000008000017945 */ /* 0x000fe20003800000 */
[----:B------:R-:W-:Y:S01]  /*22640*/  IMAD.MOV.U32 R13, RZ, RZ, R2 ;  /* 0x000000ffff0d7224 */ /* 0x000fe200078e0002 */
[----:B0-----:R-:W-:Y:S01]  /*22650*/  MOV R15, 0xffffffff ;  /* 0xffffffff000f7802 */ /* 0x001fe20000000f00 */
[----:B------:R-:W-:Y:S02]  /*22660*/  IMAD.MOV.U32 R12, RZ, RZ, 0x2 ;  /* 0x00000002ff0c7424 */ /* 0x000fe400078e00ff */
[----:B------:R-:W-:-:S07]  /*22670*/  IMAD.MOV.U32 R11, RZ, RZ, 0x181f ;  /* 0x0000181fff0b7424 */ /* 0x000fce00078e00ff */
[----:B-1234-:R-:W-:Y:S05]  /*22680*/  WARPSYNC.COLLECTIVE R15, `(.L_x_7792) ;  /* 0x000000000f087348 */ /* 0x01efea0003c00000 */
[----:B----4-:R0:W4:Y:S02]  /*22690*/  SHFL.IDX P6, R14, R13, R12, R11 ;  /* 0x0000000c0d0e7389 */ /* 0x01012400000c000b */
[----:B01234-:R-:W-:Y:S01]  /*226a0*/  ENDCOLLECTIVE ;  /* 0x000000000000791b */ /* 0x01ffe20003800000 */
.L_x_7792:
[----:B------:R-:W-:Y:S05]  /*226b0*/  BSYNC B1 ;  /* 0x0000000000017941 */ /* 0x000fea0003800000 */
.L_x_7791:
        /* <DEDUP_REMOVED lines=8> */
.L_x_7793:
[----:B------:R-:W-:Y:S05]  /*22740*/  BRA `(.L_x_7794) ;  /* 0xffffff5c00007947 */ /* 0x000fea000383ffff */
.L_x_7560:
[----:B------:R-:W-:Y:S01]  /*22750*/  BSSY B1, `(.L_x_7795) ;  /* 0x0000008000017945 */ /* 0x000fe20003800000 */
[----:B------:R-:W-:Y:S01]  /*22760*/  IMAD.MOV.U32 R13, RZ, RZ, R2 ;  /* 0x000000ffff0d7224 */ /* 0x000fe200078e0002 */
[----:B------:R-:W-:Y:S01]  /*22770*/  MOV R11, 0x181f ;  /* 0x0000181f000b7802 */ /* 0x000fe20000000f00 */
[----:B------:R-:W-:Y:S02]  /*22780*/  IMAD.MOV.U32 R12, RZ, RZ, 0x3 ;  /* 0x00000003ff0c7424 */ /* 0x000fe400078e00ff */
[----:B0-----:R-:W-:-:S07]  /*22790*/  IMAD.MOV.U32 R15, RZ, RZ, -0x1 ;  /* 0xffffffffff0f7424 */ /* 0x001fce00078e00ff */
[----:B-1234-:R-:W-:Y:S05]  /*227a0*/  WARPSYNC.COLLECTIVE R15, `(.L_x_7796) ;  /* 0x000000000f087348 */ /* 0x01efea0003c00000 */
[----:B------:R0:W0:Y:S02]  /*227b0*/  SHFL.IDX P6, R14, R13, R12, R11 ;  /* 0x0000000c0d0e7389 */ /* 0x00002400000c000b */
[----:B01234-:R-:W-:Y:S01]  /*227c0*/  ENDCOLLECTIVE ;  /* 0x000000000000791b */ /* 0x01ffe20003800000 */
.L_x_7796:
[----:B------:R-:W-:Y:S05]  /*227d0*/  BSYNC B1 ;  /* 0x0000000000017941 */ /* 0x000fea0003800000 */
.L_x_7795:
        /* <DEDUP_REMOVED lines=8> */
.L_x_7797:
[----:B------:R-:W-:Y:S05]  /*22860*/  BRA `(.L_x_7798) ;  /* 0xffffff5c00087947 */ /* 0x000fea000383ffff */
.L_x_7576:
[----:B------:R-:W0:Y:S01]  /*22870*/  S2R R8, SR_TID.X ;  /* 0x0000000000087919 */ /* 0x000e220000002100 */
        /* <DEDUP_REMOVED lines=10> */
.L_x_7800:
[----:B------:R-:W-:Y:S05]  /*22920*/  BSYNC B1 ;  /* 0x0000000000017941 */ /* 0x000fea0003800000 */
.L_x_7799:
[----:B------:R-:W-:Y:S05]  /*22930*/  BRA `(.L_x_7801) ;  /* 0xffffff7000007947 */ /* 0x000fea000383ffff */
.L_x_7578:
[----:B------:R-:W-:Y:S01]  /*22940*/  BSSY B1, `(.L_x_7802) ;  /* 0x0000006000017945 */ /* 0x000fe20003800000 */
[----:B------:R-:W-:-:S07]  /*22950*/  IMAD.MOV.U32 R15, RZ, RZ, -0x1 ;  /* 0xffffffffff0f7424 */ /* 0x000fce00078e00ff */
[----:B0-----:R-:W-:Y:S05]  /*22960*/  WARPSYNC.COLLECTIVE R15, `(.L_x_7803) ;  /* 0x000000000f0c7348 */ /* 0x001fea0003c00000 */
[----:B------:R-:W-:Y:S02]  /*22970*/  ELECT P6, UR62, PT ;  /* 0x00000000003e782f */ /* 0x000fe400038c0000 */
[----:B------:R-:W-:Y:S01]  /*22980*/  MOV R14, UR62 ;  /* 0x0000003e000e7c02 */ /* 0x000fe20008000f00 */
[----:B0-----:R-:W-:Y:S10]  /*22990*/  ENDCOLLECTIVE ;  /* 0x000000000000791b */ /* 0x001ff40003800000 */
.L_x_7803:
[----:B------:R-:W-:Y:S05]  /*229a0*/  BSYNC B1 ;  /* 0x0000000000017941 */ /* 0x000fea0003800000 */
.L_x_7802:
[----:B------:R-:W-:Y:S05]  /*229b0*/  BRA `(.L_x_7577) ;  /* 0xffffff6c00f87947 */ /* 0x000fea000383ffff */
.L_x_7580:
[----:B0-----:R0:W1:Y:S02]  /*229c0*/  SYNCS.PHASECHK.TRANS64.TRYWAIT P0, [R22+URZ+0x22820], R5 ;  /* 0x02282005160075a7 */ /* 0x001064000800017f */
[----:B-1----:R-:W-:Y:S05]  /*229d0*/  @!P0 NANOSLEEP.SYNCS 0x989680 ;  /* 0x009896800000895d */ /* 0x002fea0003900000 */
[----:B------:R-:W1:Y:S02]  /*229e0*/  @!P0 SYNCS.PHASECHK.TRANS64 P0, [R22+URZ+0x22820], R5 ;  /* 0x02282005160085a7 */ /* 0x000e64000800007f */
[----:B-1----:R-:W-:Y:S05]  /*229f0*/  @!P0 BRA `(.L_x_7580) ;  /* 0xfffffffc00f08947 */ /* 0x002fea000383ffff */
[----:B------:R-:W-:Y:S05]  /*22a00*/  BRA `(.L_x_7804) ;  /* 0xffffff7000087947 */ /* 0x000fea000383ffff */
.L_x_7584:
[----:B0-----:R0:W1:Y:S02]  /*22a10*/  SYNCS.PHASECHK.TRANS64.TRYWAIT P0, [R5+URZ+0x228a0], R6 ;  /* 0x0228a006050075a7 */ /* 0x001064000800017f */
[----:B-1----:R-:W-:Y:S05]  /*22a20*/  @!P0 NANOSLEEP.SYNCS 0x989680 ;  /* 0x009896800000895d */ /* 0x002fea0003900000 */
[----:B------:R-:W1:Y:S02]  /*22a30*/  @!P0 SYNCS.PHASECHK.TRANS64 P0, [R5+URZ+0x228a0], R6 ;  /* 0x0228a006050085a7 */ /* 0x000e64000800007f */
[----:B-1----:R-:W-:Y:S05]  /*22a40*/  @!P0 BRA `(.L_x_7584) ;  /* 0xfffffffc00f08947 */ /* 0x002fea000383ffff */
[----:B------:R-:W-:Y:S05]  /*22a50*/  BRA `(.L_x_7805) ;  /* 0xffffff7000247947 */ /* 0x000fea000383ffff */
.L_x_7589:
[----:B-1----:R1:W2:Y:S02]  /*22a60*/  SYNCS.PHASECHK.TRANS64.TRYWAIT P0, [R5+URZ+0x228c0], R6 ;  /* 0x0228c006050075a7 */ /* 0x0022a4000800017f */
[----:B--2---:R-:W-:Y:S05]  /*22a70*/  @!P0 NANOSLEEP.SYNCS 0x989680 ;  /* 0x009896800000895d */ /* 0x004fea0003900000 */
[----:B------:R-:W2:Y:S02]  /*22a80*/  @!P0 SYNCS.PHASECHK.TRANS64 P0, [R5+URZ+0x228c0], R6 ;  /* 0x0228c006050085a7 */ /* 0x000ea4000800007f */
[----:B--2---:R-:W-:Y:S05]  /*22a90*/  @!P0 BRA `(.L_x_7589) ;  /* 0xfffffffc00f08947 */ /* 0x004fea000383ffff */
[----:B------:R-:W-:Y:S05]  /*22aa0*/  BRA `(.L_x_7806) ;  /* 0xffffff7000a07947 */ /* 0x000fea000383ffff */
.L_x_7596:
[----:B0-----:R0:W1:Y:S02]  /*22ab0*/  SYNCS.PHASECHK.TRANS64.TRYWAIT P1, [R5+URZ+0x228a0], R6 ;  /* 0x0228a006050075a7 */ /* 0x001064000802017f */
[----:B-1----:R-:W-:Y:S05]  /*22ac0*/  @!P1 NANOSLEEP.SYNCS 0x989680 ;  /* 0x009896800000995d */ /* 0x002fea0003900000 */
[----:B------:R-:W1:Y:S02]  /*22ad0*/  @!P1 SYNCS.PHASECHK.TRANS64 P1, [R5+URZ+0x228a0], R6 ;  /* 0x0228a006050095a7 */ /* 0x000e64000802007f */
[----:B-1----:R-:W-:Y:S05]  /*22ae0*/  @!P1 BRA `(.L_x_7596) ;  /* 0xfffffffc00f09947 */ /* 0x002fea000383ffff */
[----:B------:R-:W-:Y:S05]  /*22af0*/  BRA `(.L_x_7807) ;  /* 0xffffff7400687947 */ /* 0x000fea000383ffff */
.L_x_7601:
[----:B-1----:R1:W2:Y:S02]  /*22b00*/  SYNCS.PHASECHK.TRANS64.TRYWAIT P1, [R5+URZ+0x228c0], R6 ;  /* 0x0228c006050075a7 */ /* 0x0022a4000802017f */
[----:B--2---:R-:W-:Y:S05]  /*22b10*/  @!P1 NANOSLEEP.SYNCS 0x989680 ;  /* 0x009896800000995d */ /* 0x004fea0003900000 */
[----:B------:R-:W2:Y:S02]  /*22b20*/  @!P1 SYNCS.PHASECHK.TRANS64 P1, [R5+URZ+0x228c0], R6 ;  /* 0x0228c006050095a7 */ /* 0x000ea4000802007f */
[----:B--2---:R-:W-:Y:S05]  /*22b30*/  @!P1 BRA `(.L_x_7601) ;  /* 0xfffffffc00f09947 */ /* 0x004fea000383ffff */
[----:B------:R-:W-:Y:S05]  /*22b40*/  BRA `(.L_x_7808) ;  /* 0xffffff7400e07947 */ /* 0x000fea000383ffff */
.L_x_7616:
[----:B------:R-:W0:Y:S01]  /*22b50*/  S2R R20, SR_TID.X ;  /* 0x0000000000147919 */ /* 0x000e220000002100 */
[----:B------:R-:W-:Y:S01]  /*22b60*/  BSSY B0, `(.L_x_7809) ;  /* 0x000000a000007945 */ /* 0x000fe20003800000 */
[----:B------:R-:W-:Y:S02]  /*22b70*/  IMAD.MOV.U32 R12, RZ, RZ, RZ ;  /* 0x000000ffff0c7224 */ /* 0x000fe400078e00ff */
[----:B------:R-:W-:Y:S01]  /*22b80*/  IMAD.MOV.U32 R11, RZ, RZ, 0x1f ;  /* 0x0000001fff0b7424 */ /* 0x000fe200078e00ff */
[----:B0-----:R-:W-:-:S04]  /*22b90*/  SHF.R.U32.HI R15, RZ, 0x5, R20 ;  /* 0x00000005ff0f7819 */ /* 0x001fc80000011614 */
[----:B------:R-:W-:-:S04]  /*22ba0*/  LOP3.LUT R15, R15, 0x3, RZ, 0xc0, !PT ;  /* 0x000000030f0f7812 */ /* 0x000fc800078ec0ff */
[----:B------:R-:W-:Y:S01]  /*22bb0*/  MOV R13, R15 ;  /* 0x0000000f000d7202 */ /* 0x000fe20000000f00 */
[----:B------:R-:W-:-:S07]  /*22bc0*/  IMAD.MOV.U32 R15, RZ, RZ, -0x1 ;  /* 0xffffffffff0f7424 */ /* 0x000fce00078e00ff */
[----:B-----5:R-:W-:Y:S05]  /*22bd0*/  WARPSYNC.COLLECTIVE R15, `(.L_x_7810) ;  /* 0x000000000f087348 */ /* 0x020fea0003c00000 */
[----:B------:R0:W1:Y:S02]  /*22be0*/  SHFL.IDX P6, R14, R13, R12, R11 ;  /* 0x0000000c0d0e7389 */ /* 0x00006400000c000b */
[----:B01---5:R-:W-:Y:S01]  /*22bf0*/  ENDCOLLECTIVE ;  /* 0x000000000000791b */ /* 0x023fe20003800000 */
.L_x_7810:
[----:B------:R-:W-:Y:S05]  /*22c00*/  BSYNC B0 ;  /* 0x0000000000007941 */ /* 0x000fea0003800000 */
.L_x_7809:
[----:B------:R-:W-:Y:S05]  /*22c10*/  BRA `(.L_x_7811) ;  /* 0xffffff84004c7947 */ /* 0x000fea000383ffff */
.L_x_7619:
[----:B0-----:R-:W2:Y:S02]  /*22c20*/  LDL R0, [R1+0x34] ;  /* 0x0000340001007983 */ /* 0x001ea40000100800 */
[----:B--2---:R0:W1:Y:S02]  /*22c30*/  SYNCS.PHASECHK.TRANS64.TRYWAIT P0, [R6+URZ+0x22880], R0 ;  /* 0x02288000060075a7 */ /* 0x004064000800017f */
[----:B-1----:R-:W-:Y:S05]  /*22c40*/  @!P0 NANOSLEEP.SYNCS 0x989680 ;  /* 0x009896800000895d */ /* 0x002fea0003900000 */
[----:B------:R-:W1:Y:S02]  /*22c50*/  @!P0 SYNCS.PHASECHK.TRANS64 P0, [R6+URZ+0x22880], R0 ;  /* 0x02288000060085a7 */ /* 0x000e64000800007f */
[----:B-1----:R-:W-:Y:S05]  /*22c60*/  @!P0 BRA `(.L_x_7619) ;  /* 0xfffffffc00ec8947 */ /* 0x002fea000383ffff */
[----:B------:R-:W-:Y:S05]  /*22c70*/  BRA `(.L_x_7812) ;  /* 0xffffff84006c7947 */ /* 0x000fea000383ffff */
.L_x_7620:
[----:B------:R-:W-:Y:S01]  /*22c80*/  BSSY B0, `(.L_x_7813) ;  /* 0x0000008000007945 */ /* 0x000fe20003800000 */
[----:B------:R-:W-:Y:S01]  /*22c90*/  MOV R13, R2 ;  /* 0x00000002000d7202 */ /* 0x000fe20000000f00 */
[----:B------:R-:W-:Y:S02]  /*22ca0*/  IMAD.MOV.U32 R12, RZ, RZ, RZ ;  /* 0x000000ffff0c7224 */ /* 0x000fe400078e00ff */
[----:B------:R-:W-:Y:S02]  /*22cb0*/  IMAD.MOV.U32 R11, RZ, RZ, 0x181f ;  /* 0x0000181fff0b7424 */ /* 0x000fe400078e00ff */
[----:B------:R-:W-:-:S07]  /*22cc0*/  IMAD.MOV.U32 R15, RZ, RZ, -0x1 ;  /* 0xffffffffff0f7424 */ /* 0x000fce00078e00ff */
[----:B------:R-:W-:Y:S05]  /*22cd0*/  WARPSYNC.COLLECTIVE R15, `(.L_x_7814) ;  /* 0x000000000f087348 */ /* 0x000fea0003c00000 */
[----:B------:R0:W1:Y:S02]  /*22ce0*/  SHFL.IDX P6, R14, R13, R12, R11 ;  /* 0x0000000c0d0e7389 */ /* 0x00006400000c000b */
[----:B01----:R-:W-:Y:S01]  /*22cf0*/  ENDCOLLECTIVE ;  /* 0x000000000000791b */ /* 0x003fe20003800000 */
.L_x_7814:
[----:B------:R-:W-:Y:S05]  /*22d00*/  BSYNC B0 ;  /* 0x0000000000007941 */ /* 0x000fea0003800000 */
.L_x_7813:
[----:B------:R-:W-:Y:S01]  /*22d10*/  IMAD.MOV.U32 R13, RZ, RZ, R0 ;  /* 0x000000ffff0d7224 */ /* 0x000fe200078e0000 */
[----:B------:R-:W-:Y:S01]  /*22d20*/  MOV R15, 0xffffffff ;  /* 0xffffffff000f7802 */ /* 0x000fe20000000f00 */
[----:B------:R-:W-:Y:S01]  /*22d30*/  IMAD.MOV.U32 R12, RZ, RZ, RZ ;  /* 0x000000ffff0c7224 */ /* 0x000fe200078e00ff */
[----:B------:R-:W-:Y:S01]  /*22d40*/  MOV R21, R14 ;  /* 0x0000000e00157202 */ /* 0x000fe20000000f00 */
[----:B------:R-:W-:Y:S01]  /*22d50*/  IMAD.MOV.U32 R11, RZ, RZ, 0x181f ;  /* 0x0000181fff0b7424 */ /* 0x000fe200078e00ff */
[----:B------:R-:W-:Y:S02]  /*22d60*/  ISETP.GE.AND P2, PT, R7, 0x21, PT ;  /* 0x000000210700780c */ /* 0x000fe40003f46270 */
[----:B------:R-:W-:-:S11]  /*22d70*/  LOP3.LUT R25, R25, 0xffffffef, RZ, 0xc0, !PT ;  /* 0xffffffef19197812 */ /* 0x000fd600078ec0ff */
[----:B------:R-:W-:Y:S05]  /*22d80*/  WARPSYNC.COLLECTIVE R15, `(.L_x_7815) ;  /* 0x000000000f087348 */ /* 0x000fea0003c00000 */
[----:B------:R0:W1:Y:S02]  /*22d90*/  SHFL.IDX P6, R14, R13, R12, R11 ;  /* 0x0000000c0d0e7389 */ /* 0x00006400000c000b */
[----:B01----:R-:W-:Y:S01]  /*22da0*/  ENDCOLLECTIVE ;  /* 0x000000000000791b */ /* 0x003fe20003800000 */
.L_x_7815:
[C---:B------:R-:W-:Y:S02]  /*22db0*/  ISETP.GE.AND P3, PT, R7.reuse, 0x91, PT ;  /* 0x000000910700780c */ /* 0x040fe40003f66270 */
[C---:B------:R-:W-:Y:S02]  /*22dc0*/  ISETP.GE.AND P5, PT, R7.reuse, 0x31, PT ;  /* 0x000000310700780c */ /* 0x040fe40003fa6270 */
[----:B------:R-:W-:Y:S02]  /*22dd0*/  ISETP.GE.AND P4, PT, R7, 0x61, PT ;  /* 0x000000610700780c */ /* 0x000fe40003f86270 */
[----:B------:R-:W-:Y:S01]  /*22de0*/  MOV R13, R2 ;  /* 0x00000002000d7202 */ /* 0x000fe20000000f00 */
[----:B------:R-:W-:Y:S02]  /*22df0*/  IMAD.MOV.U32 R12, RZ, RZ, 0x1 ;  /* 0x00000001ff0c7424 */ /* 0x000fe400078e00ff */
[----:B------:R-:W-:-:S08]  /*22e00*/  IMAD.MOV.U32 R3, RZ, RZ, R14 ;  /* 0x000000ffff037224 */ /* 0x000fd000078e000e */
[----:B------:R-:W-:Y:S05]  /*22e10*/  WARPSYNC.COLLECTIVE R15, `(.L_x_7816) ;  /* 0x000000000f087348 */ /* 0x000fea0003c00000 */
[----:B------:R0:W1:Y:S02]  /*22e20*/  SHFL.IDX P6, R14, R13, R12, R11 ;  /* 0x0000000c0d0e7389 */ /* 0x00006400000c000b */
[----:B01----:R-:W-:Y:S01]  /*22e30*/  ENDCOLLECTIVE ;  /* 0x000000000000791b */ /* 0x003fe20003800000 */
.L_x_7816:
[----:B------:R-:W-:Y:S01]  /*22e40*/  IADD3 R30, P1, R35, R3, RZ ;  /* 0x00000003231e7210 */ /* 0x000fe20007f3e0ff */
[----:B------:R-:W-:-:S04]  /*22e50*/  IMAD.IADD R3, R22, 0x1, R29 ;  /* 0x0000000116037824 */ /* 0x000fc800078e021d */
[----:B------:R-:W-:Y:S01]  /*22e60*/  IMAD.X R31, RZ, RZ, R21, P1 ;  /* 0x000000ffff1f7224 */ /* 0x000fe200008e0615 */
[----:B------:R-:W-:Y:S01]  /*22e70*/  ISETP.LT.OR P1, PT, R7, 0x1, P0 ;  /* 0x000000010700780c */ /* 0x000fe20000721670 */
[----:B------:R-:W-:-:S12]  /*22e80*/  IMAD.MOV.U32 R13, RZ, RZ, R0 ;  /* 0x000000ffff0d7224 */ /* 0x000fd800078e0000 */
        /* <DEDUP_REMOVED lines=8> */
.L_x_7817:
[----:B------:R-:W-:Y:S02]  /*22f10*/  IMAD.MOV.U32 R13, RZ, RZ, R2 ;  /* 0x000000ffff0d7224 */ /* 0x000fe400078e0002 */
[----:B------:R-:W-:Y:S01]  /*22f20*/  IMAD.MOV.U32 R12, RZ, RZ, 0x2 ;  /* 0x00000002ff0c7424 */ /* 0x000fe200078e00ff */
[----:B------:R-:W-:-:S04]  /*22f30*/  MOV R11, R14 ;  /* 0x0000000e000b7202 */ /* 0x000fc80000000f00 */
[----:B------:R-:W-:Y:S02]  /*22f40*/  IADD3 R30, P1, R35, R11, RZ ;  /* 0x0000000b231e7210 */ /* 0x000fe40007f3e0ff */
[----:B------:R-:W-:-:S03]  /*22f50*/  MOV R11, 0x181f ;  /* 0x0000181f000b7802 */ /* 0x000fc60000000f00 */
[----:B------:R-:W-:Y:S01]  /*22f60*/  IMAD.X R31, RZ, RZ, R21, P1 ;  /* 0x000000ffff1f7224 */ /* 0x000fe200008e0615 */
[----:B------:R-:W-:-:S13]  /*22f70*/  ISETP.LT.OR P1, PT, R7, 0x11, P0 ;  /* 0x000000110700780c */ /* 0x000fda0000721670 */
[----:B------:R-:W-:Y:S05]  /*22f80*/  WARPSYNC.COLLECTIVE R15, `(.L_x_7818) ;  /* 0x000000000f087348 */ /* 0x000fea0003c00000 */
[----:B------:R0:W1:Y:S02]  /*22f90*/  SHFL.IDX P6, R14, R13, R12, R11 ;  /* 0x0000000c0d0e7389 */ /* 0x00006400000c000b */
[----:B01----:R-:W-:Y:S01]  /*22fa0*/  ENDCOLLECTIVE ;  /* 0x000000000000791b */ /* 0x003fe20003800000 */
.L_x_7818:
        /* <DEDUP_REMOVED lines=9> */
.L_x_7819:
        /* <DEDUP_REMOVED lines=9> */
.L_x_7820:
[----:B------:R-:W-:Y:S01]  /*230d0*/  ISETP.LT.OR P1, PT, R7, 0x21, P0 ;  /* 0x000000210700780c */ /* 0x000fe20000721670 */
[----:B------:R-:W-:-:S12]  /*230e0*/  IMAD.MOV.U32 R13, RZ, RZ, R0 ;  /* 0x000000ffff0d7224 */ /* 0x000fd800078e0000 */
[----:B------:R-:W-:Y:S01]  /*230f0*/  @!PT LDS RZ, [RZ] ;  /* 0x00000000fffff984 */ /* 0x000fe20000000800 */
[----:B------:R-:W-:Y:S01]  /*23100*/  @!PT LDS RZ, [RZ] ;  /* 0x00000000fffff984 */ /* 0x000fe20000000800 */
[----:B------:R-:W-:Y:S01]  /*23110*/  @!PT LDS RZ, [RZ] ;  /* 0x00000000fffff984 */ /* 0x000fe20000000800 */
[----:B------:R0:W-:Y:S01]  /*23120*/  LDGSTS.E.BYPASS.LTC128B.128 [R3+0xb400], desc[UR60][R30.64], !P1 ;  /* 0x0b4000001e037fae */ /* 0x0001e2000c901d7c */
[----:B------:R-:W-:-:S07]  /*23130*/  MOV R21, R14 ;  /* 0x0000000e00157202 */ /* 0x000fce0000000f00 */
[----:B0-----:R-:W-:Y:S05]  /*23140*/  WARPSYNC.COLLECTIVE R15, `(.L_x_7821) ;  /* 0x000000000f087348 */ /* 0x001fea0003c00000 */
[----:B------:R1:W2:Y:S02]  /*23150*/  SHFL.IDX P6, R14, R13, R12, R11 ;  /* 0x0000000c0d0e7389 */ /* 0x0002a400000c000b */
[----:B012---:R-:W-:Y:S01]  /*23160*/  ENDCOLLECTIVE ;  /* 0x000000000000791b */ /* 0x007fe20003800000 */
.L_x_7821:
[----:B------:R-:W-:Y:S01]  /*23170*/  MOV R13, R2 ;  /* 0x00000002000d7202 */ /* 0x000fe20000000f00 */
[----:B------:R-:W-:Y:S02]  /*23180*/  IMAD.MOV.U32 R12, RZ, RZ, 0x4 ;  /* 0x00000004ff0c7424 */ /* 0x000fe400078e00ff */
[----:B------:R-:W-:-:S05]  /*23190*/  IMAD.MOV.U32 R11, RZ, RZ, R14 ;  /* 0x000000ffff0b7224 */ /* 0x000fca00078e000e */
[----:B------:R-:W-:Y:S01]  /*231a0*/  IADD3 R30, P1, R35, R11, RZ ;  /* 0x0000000b231e7210 */ /* 0x000fe20007f3e0ff */
[----:B------:R-:W-:-:S04]  /*231b0*/  IMAD.MOV.U32 R11, RZ, RZ, 0x181f ;  /* 0x0000181fff0b7424 */ /* 0x000fc800078e00ff */
[----:B------:R-:W-:-:S08]  /*231c0*/  IMAD.X R31, RZ, RZ, R21, P1 ;  /* 0x000000ffff1f7224 */ /* 0x000fd000008e0615 */
[----:B------:R-:W-:Y:S05]  /*231d0*/  WARPSYNC.COLLECTIVE R15, `(.L_x_7822) ;  /* 0x000000000f087348 */ /* 0x000fea0003c00000 */
[----:B------:R0:W1:Y:S02]  /*231e0*/  SHFL.IDX P6, R14, R13, R12, R11 ;  /* 0x0000000c0d0e7389 */ /* 0x00006400000c000b */
[----:B01----:R-:W-:Y:S01]  /*231f0*/  ENDCOLLECTIVE ;  /* 0x000000000000791b */ /* 0x003fe20003800000 */
.L_x_7822:
        /* <DEDUP_REMOVED lines=10> */
.L_x_7823:
[----:B------:R-:W-:Y:S01]  /*232a0*/  IMAD.MOV.U32 R13, RZ, RZ, R2 ;  /* 0x000000ffff0d7224 */ /* 0x000fe200078e0002 */
[----:B------:R-:W-:Y:S01]  /*232b0*/  MOV R12, 0x5 ;  /* 0x00000005000c7802 */ /* 0x000fe20000000f00 */
[----:B------:R-:W-:-:S05]  /*232c0*/  IMAD.MOV.U32 R11, RZ, RZ, R14 ;  /* 0x000000ffff0b7224 */ /* 0x000fca00078e000e */
[----:B------:R-:W-:Y:S01]  /*232d0*/  IADD3 R30, P1, R35, R11, RZ ;  /* 0x0000000b231e7210 */ /* 0x000fe20007f3e0ff */
[----:B------:R-:W-:-:S04]  /*232e0*/  IMAD.MOV.U32 R11, RZ, RZ, 0x181f ;  /* 0x0000181fff0b7424 */ /* 0x000fc800078e00ff */
[----:B------:R-:W-:-:S08]  /*232f0*/  IMAD.X R31, RZ, RZ, R21, P1 ;  /* 0x000000ffff1f7224 */ /* 0x000fd000008e0615 */
[----:B------:R-:W-:Y:S05]  /*23300*/  WARPSYNC.COLLECTIVE R15, `(.L_x_7824) ;  /* 0x000000000f087348 */ /* 0x000fea0003c00000 */
[----:B------:R0:W1:Y:S02]  /*23310*/  SHFL.IDX P6, R14, R13, R12, R11 ;  /* 0x0000000c0d0e7389 */ /* 0x00006400000c000b */
[----:B01----:R-:W-:Y:S01]  /*23320*/  ENDCOLLECTIVE ;  /* 0x000000000000791b */ /* 0x003fe20003800000 */
.L_x_7824:
        /* <DEDUP_REMOVED lines=10> */
.L_x_7825:
        /* <DEDUP_REMOVED lines=10> */
.L_x_7826:
        /* <DEDUP_REMOVED lines=9> */
.L_x_7827:
        /* <DEDUP_REMOVED lines=9> */
.L_x_7828:
        /* <DEDUP_REMOVED lines=10> */
.L_x_7829:
[----:B------:R-:W-:Y:S01]  /*23630*/  MOV R13, R10 ;  /* 0x0000000a000d7202 */ /* 0x000fe20000000f00 */
[----:B------:R-:W-:Y:S02]  /*23640*/  IMAD.MOV.U32 R12, RZ, RZ, RZ ;  /* 0x000000ffff0c7224 */ /* 0x000fe400078e00ff */
[----:B------:R-:W-:-:S07]  /*23650*/  IMAD.MOV.U32 R0, RZ, RZ, R14 ;  /* 0x000000ffff007224 */ /* 0x000fce00078e000e */
[----:B------:R-:W-:Y:S05]  /*23660*/  WARPSYNC.COLLECTIVE R15, `(.L_x_7830) ;  /* 0x000000000f087348 */ /* 0x000fea0003c00000 */
[----:B------:R0:W1:Y:S02]  /*23670*/  SHFL.IDX P6, R14, R13, R12, R11 ;  /* 0x0000000c0d0e7389 */ /* 0x00006400000c000b */
[----:B01----:R-:W-:Y:S01]  /*23680*/  ENDCOLLECTIVE ;  /* 0x000000000000791b */ /* 0x003fe20003800000 */
.L_x_7830:
        /* <DEDUP_REMOVED lines=12> */
.L_x_7831:
[----:B------:R-:W-:Y:S02]  /*23750*/  IMAD.MOV.U32 R13, RZ, RZ, R10 ;  /* 0x000000ffff0d7224 */ /* 0x000fe400078e000a */
[----:B------:R-:W-:Y:S01]  /*23760*/  IMAD.MOV.U32 R12, RZ, RZ, 0x1 ;  /* 0x00000001ff0c7424 */ /* 0x000fe200078e00ff */
[----:B------:R-:W-:-:S07]  /*23770*/  MOV R0, R14 ;  /* 0x0000000e00007202 */ /* 0x000fce0000000f00 */
[----:B------:R-:W-:Y:S05]  /*23780*/  WARPSYNC.COLLECTIVE R15, `(.L_x_7832) ;  /* 0x000000000f087348 */ /* 0x000fea0003c00000 */
[----:B------:R0:W1:Y:S02]  /*23790*/  SHFL.IDX P6, R14, R13, R12, R11 ;  /* 0x0000000c0d0e7389 */ /* 0x00006400000c000b */
[----:B01----:R-:W-:Y:S01]  /*237a0*/  ENDCOLLECTIVE ;  /* 0x000000000000791b */ /* 0x003fe20003800000 */
.L_x_7832:
        /* <DEDUP_REMOVED lines=8> */
[----:B------:R-:W-:Y:S02]  /*23830*/  ISETP.GE.AND P1, PT, R7, 0x11, PT ;  /* 0x000000110700780c */ /* 0x000fe40003f26270 */
[----:B------:R-:W-:-:S11]  /*23840*/  MOV R0, R14 ;  /* 0x0000000e00007202 */ /* 0x000fd60000000f00 */
[----:B0-----:R-:W-:Y:S05]  /*23850*/  WARPSYNC.COLLECTIVE R15, `(.L_x_7833) ;  /* 0x000000000f087348 */ /* 0x001fea0003c00000 */
[----:B------:R1:W2:Y:S02]  /*23860*/  SHFL.IDX P6, R14, R13, R12, R11 ;  /* 0x0000000c0d0e7389 */ /* 0x0002a400000c000b */
[----:B012---:R-:W-:Y:S01]  /*23870*/  ENDCOLLECTIVE ;  /* 0x000000000000791b */ /* 0x007fe20003800000 */
.L_x_7833:
        /* <DEDUP_REMOVED lines=12> */
[----:B------:R-:W-:-:S04]  /*23940*/  LOP3.LUT R25, R25, 0xfffffeff, RZ, 0xc0, !PT ;  /* 0xfffffeff19197812 */ /* 0x000fc800078ec0ff */
[----:B------:R-:W-:Y:S01]  /*23950*/  @P3 LOP3.LUT R25, R25, 0x100, RZ, 0xfc, !PT ;  /* 0x0000010019193812 */ /* 0x000fe200078efcff */
[----:B------:R-:W-:Y:S06]  /*23960*/  BRA `(.L_x_7834) ;  /* 0xffffff8000287947 */ /* 0x000fec000383ffff */
.L_x_7625:
[----:B--2---:R-:W2:Y:S02]  /*23970*/  LDL R0, [R1+0x34] ;  /* 0x0000340001007983 */ /* 0x004ea40000100800 */
[----:B--2---:R2:W3:Y:S02]  /*23980*/  SYNCS.PHASECHK.TRANS64.TRYWAIT P0, [R6+URZ+0x22840], R0 ;  /* 0x02284000060075a7 */ /* 0x0044e4000800017f */
[----:B---3--:R-:W-:Y:S05]  /*23990*/  @!P0 NANOSLEEP.SYNCS 0x989680 ;  /* 0x009896800000895d */ /* 0x008fea0003900000 */
[----:B------:R-:W3:Y:S02]  /*239a0*/  @!P0 SYNCS.PHASECHK.TRANS64 P0, [R6+URZ+0x22840], R0 ;  /* 0x02284000060085a7 */ /* 0x000ee4000800007f */
[----:B---3--:R-:W-:Y:S05]  /*239b0*/  @!P0 BRA `(.L_x_7625) ;  /* 0xfffffffc00ec8947 */ /* 0x008fea000383ffff */
[----:B------:R-:W-:Y:S05]  /*239c0*/  BRA `(.L_x_7835) ;  /* 0xffffff80007c7947 */ /* 0x000fea000383ffff */
.L_x_7626:
        /* <DEDUP_REMOVED lines=8> */
.L_x_7837:
[----:B------:R-:W-:Y:S05]  /*23a50*/  BSYNC B0 ;  /* 0x0000000000007941 */ /* 0x000fea0003800000 */
.L_x_7836:
        /* <DEDUP_REMOVED lines=8> */
.L_x_7838:
[----:B------:R-:W-:Y:S01]  /*23ae0*/  IMAD.MOV.U32 R13, RZ, RZ, R0 ;  /* 0x000000ffff0d7224 */ /* 0x000fe200078e0000 */
[----:B------:R-:W-:Y:S02]  /*23af0*/  MOV R12, 0x1 ;  /* 0x00000001000c7802 */ /* 0x000fe40000000f00 */
[----:B------:R-:W-:Y:S02]  /*23b00*/  LOP3.LUT P6, RZ, R25, 0x40, RZ, 0xc0, !PT ;  /* 0x0000004019ff7812 */ /* 0x000fe400078cc0ff */
[----:B------:R-:W-:-:S11]  /*23b10*/  MOV R8, R14 ;  /* 0x0000000e00087202 */ /* 0x000fd60000000f00 */
[----:B------:R-:W-:-:S05]  /*23b20*/  @P6 IADD3 R8, P0, R35, R8, RZ ;  /* 0x0000000823086210 */ /* 0x000fca0007f1e0ff */
[----:B------:R-:W-:-:S04]  /*23b30*/  @P6 IMAD.X R7, RZ, RZ, R7, P0 ;  /* 0x000000ffff076224 */ /* 0x000fc800000e0607 */
        /* <DEDUP_REMOVED lines=8> */
.L_x_7839:
[----:B------:R-:W-:Y:S02]  /*23bc0*/  IMAD.MOV.U32 R13, RZ, RZ, R2 ;  /* 0x000000ffff0d7224 */ /* 0x000fe400078e0002 */
[----:B------:R-:W-:-:S07]  /*23bd0*/  IMAD.MOV.U32 R7, RZ, RZ, R14 ;  /* 0x000000ffff077224 */ /* 0x000fce00078e000e */
[----:B------:R-:W-:Y:S05]  /*23be0*/  WARPSYNC.COLLECTIVE R15, `(.L_x_7840) ;  /* 0x000000000f087348 */ /* 0x000fea0003c00000 */
[----:B------:R0:W1:Y:S02]  /*23bf0*/  SHFL.IDX P6, R14, R13, R12, R11 ;  /* 0x0000000c0d0e7389 */ /* 0x00006400000c000b */
[----:B01----:R-:W-:Y:S01]  /*23c00*/  ENDCOLLECTIVE ;  /* 0x000000000000791b */ /* 0x003fe20003800000 */
.L_x_7840:
[----:B------:R-:W-:Y:S02]  /*23c10*/  IMAD.MOV.U32 R13, RZ, RZ, R0 ;  /* 0x000000ffff0d7224 */ /* 0x000fe400078e0000 */
[----:B------:R-:W-:Y:S01]  /*23c20*/  IMAD.MOV.U32 R12, RZ, RZ, 0x2 ;  /* 0x00000002ff0c7424 */ /* 0x000fe200078e00ff */
[----:B------:R-:W-:Y:S01]  /*23c30*/  LOP3.LUT P6, RZ, R25, 0x10, RZ, 0xc0, !PT ;  /* 0x0000001019ff7812 */ /* 0x000fe200078cc0ff */
[----:B------:R-:W-:-:S12]  /*23c40*/  IMAD.MOV.U32 R8, RZ, RZ, R14 ;  /* 0x000000ffff087224 */ /* 0x000fd800078e000e */
[----:B------:R-:W-:-:S04]  /*23c50*/  @P6 IADD3 R8, P0, R35, R8, RZ ;  /* 0x0000000823086210 */ /* 0x000fc80007f1e0ff */
[----:B------:R-:W-:-:S05]  /*23c60*/  @P6 IADD3.X R7, RZ, R7, RZ, P0, !PT ;  /* 0x00000007ff076210 */ /* 0x000fca00007fe4ff */
        /* <DEDUP_REMOVED lines=8> */
.L_x_7841:
[----:B------:R-:W-:Y:S01]  /*23cf0*/  IMAD.MOV.U32 R13, RZ, RZ, R2 ;  /* 0x000000ffff0d7224 */ /* 0x000fe200078e0002 */
[----:B------:R-:W-:-:S07]  /*23d00*/  MOV R7, R14 ;  /* 0x0000000e00077202 */ /* 0x000fce0000000f00 */
[----:B------:R-:W-:Y:S05]  /*23d10*/  WARPSYNC.COLLECTIVE R15, `(.L_x_7842) ;  /* 0x000000000f087348 */ /* 0x000fea0003c00000 */
[----:B------:R0:W1:Y:S02]  /*23d20*/  SHFL.IDX P6, R14, R13, R12, R11 ;  /* 0x0000000c0d0e7389 */ /* 0x00006400000c000b */
[----:B01----:R-:W-:Y:S01]  /*23d30*/  ENDCOLLECTIVE ;  /* 0x000000000000791b */ /* 0x003fe20003800000 */
.L_x_7842:
[----:B------:R-:W-:Y:S02]  /*23d40*/  IMAD.MOV.U32 R13, RZ, RZ, R0 ;  /* 0x000000ffff0d7224 */ /* 0x000fe400078e0000 */
[----:B------:R-:W-:Y:S01]  /*23d50*/  IMAD.MOV.U32 R12, RZ, RZ, 0x3 ;  /* 0x00000003ff0c7424 */ /* 0x000fe200078e00ff */
[----:B------:R-:W-:Y:S01]  /*23d60*/  LOP3.LUT P6, RZ, R25, 0x8, RZ, 0xc0, !PT ;  /* 0x0000000819ff7812 */ /* 0x000fe200078cc0ff */
[----:B------:R-:W-:-:S12]  /*23d70*/  IMAD.MOV.U32 R8, RZ, RZ, R14 ;  /* 0x000000ffff087224 */ /* 0x000fd800078e000e */
[----:B------:R-:W-:-:S05]  /*23d80*/  @P6 IADD3 R8, P0, R35, R8, RZ ;  /* 0x0000000823086210 */ /* 0x000fca0007f1e0ff */
[----:B------:R-:W-:-:S05]  /*23d90*/  @P6 IMAD.X R7, RZ, RZ, R7, P0 ;  /* 0x000000ffff076224 */ /* 0x000fca00000e0607 */
        /* <DEDUP_REMOVED lines=8> */
.L_x_7843:
[----:B------:R-:W-:Y:S01]  /*23e20*/  MOV R13, R2 ;  /* 0x00000002000d7202 */ /* 0x000fe20000000f00 */
[----:B------:R-:W-:-:S07]  /*23e30*/  IMAD.MOV.U32 R7, RZ, RZ, R14 ;  /* 0x000000ffff077224 */ /* 0x000fce00078e000e */
[----:B------:R-:W-:Y:S05]  /*23e40*/  WARPSYNC.COLLECTIVE R15, `(.L_x_7844) ;  /* 0x000000000f087348 */ /* 0x000fea0003c00000 */
[----:B------:R0:W1:Y:S02]  /*23e50*/  SHFL.IDX P6, R14, R13, R12, R11 ;  /* 0x0000000c0d0e7389 */ /* 0x00006400000c000b */
[----:B01----:R-:W-:Y:S01]  /*23e60*/  ENDCOLLECTIVE ;  /* 0x000000000000791b */ /* 0x003fe20003800000 */
.L_x_7844:
[----:B------:R-:W-:Y:S01]  /*23e70*/  MOV R13, R0 ;  /* 0x00000000000d7202 */ /* 0x000fe20000000f00 */
[----:B------:R-:W-:Y:S02]  /*23e80*/  IMAD.MOV.U32 R12, RZ, RZ, 0x4 ;  /* 0x00000004ff0c7424 */ /* 0x000fe400078e00ff */
[----:B------:R-:W-:-:S07]  /*23e90*/  IMAD.MOV.U32 R8, RZ, RZ, R14 ;  /* 0x000000ffff087224 */ /* 0x000fce00078e000e */
[----:B------:R-:W-:Y:S05]  /*23ea0*/  WARPSYNC.COLLECTIVE R15, `(.L_x_7845) ;  /* 0x000000000f087348 */ /* 0x000fea0003c00000 */
[----:B------:R0:W1:Y:S02]  /*23eb0*/  SHFL.IDX P6, R14, R13, R12, R11 ;  /* 0x0000000c0d0e7389 */ /* 0x00006400000c000b */
[----:B01----:R-:W-:Y:S01]  /*23ec0*/  ENDCOLLECTIVE ;  /* 0x000000000000791b */ /* 0x003fe20003800000 */
.L_x_7845:
[----:B------:R-:W-:-:S05]  /*23ed0*/  @P5 IADD3 R8, P0, R35, R8, RZ ;  /* 0x0000000823085210 */ /* 0x000fca0007f1e0ff */
[----:B------:R-:W-:-:S04]  /*23ee0*/  @P5 IMAD.X R7, RZ, RZ, R7, P0 ;  /* 0x000000ffff075224 */ /* 0x000fc800000e0607 */
[----:B------:R-:W-:Y:S02]  /*23ef0*/  @P5 IMAD.MOV.U32 R9, RZ, RZ, R7 ;  /* 0x000000ffff095224 */ /* 0x000fe400078e0007 */
[----:B------:R-:W-:-:S03]  /*23f00*/  IMAD.MOV.U32 R13, RZ, RZ, R2 ;  /* 0x000000ffff0d7224 */ /* 0x000fc600078e0002 */
[----:B------:R-:W-:Y:S01]  /*23f10*/  @!PT LDS RZ, [RZ] ;  /* 0x00000000fffff984 */ /* 0x000fe20000000800 */
[----:B------:R-:W-:Y:S01]  /*23f20*/  @!PT LDS RZ, [RZ] ;  /* 0x00000000fffff984 */ /* 0x000fe20000000800 */
[----:B------:R-:W-:Y:S01]  /*23f30*/  @!PT LDS RZ, [RZ] ;  /* 0x00000000fffff984 */ /* 0x000fe20000000800 */
[----:B------:R0:W-:Y:S01]  /*23f40*/  @P5 LDGSTS.E.BYPASS.LTC128B.128 [R3+0x19c00], desc[UR60][R8.64], !P3 ;  /* 0x19c0000008035fae */ /* 0x0001e2000d901d7c */
[----:B------:R-:W-:Y:S01]  /*23f50*/  LOP3.LUT P5, RZ, R25, 0x80, RZ, 0xc0, !PT ;  /* 0x0000008019ff7812 */ /* 0x000fe200078ac0ff */
[----:B------:R-:W-:-:S12]  /*23f60*/  IMAD.MOV.U32 R7, RZ, RZ, R14 ;  /* 0x000000ffff077224 */ /* 0x000fd800078e000e */
[----:B0-----:R-:W-:Y:S05]  /*23f70*/  WARPSYNC.COLLECTIVE R15, `(.L_x_7846) ;  /* 0x000000000f087348 */ /* 0x001fea0003c00000 */
[----:B------:R1:W2:Y:S02]  /*23f80*/  SHFL.IDX P6, R14, R13, R12, R11 ;  /* 0x0000000c0d0e7389 */ /* 0x0002a400000c000b */
[----:B012---:R-:W-:Y:S01]  /*23f90*/  ENDCOLLECTIVE ;  /* 0x000000000000791b */ /* 0x007fe20003800000 */
.L_x_7846:
        /* <DEDUP_REMOVED lines=14> */
.L_x_7847:
[----:B------:R-:W-:Y:S02]  /*24080*/  IMAD.MOV.U32 R13, RZ, RZ, R2 ;  /* 0x000000ffff0d7224 */ /* 0x000fe400078e0002 */
[----:B------:R-:W-:-:S07]  /*24090*/  IMAD.MOV.U32 R7, RZ, RZ, R14 ;  /* 0x000000ffff077224 */ /* 0x000fce00078e000e */
[----:B------:R-:W-:Y:S05]  /*240a0*/  WARPSYNC.COLLECTIVE R15, `(.L_x_7848) ;  /* 0x000000000f087348 */ /* 0x000fea0003c00000 */
[----:B------:R0:W1:Y:S02]  /*240b0*/  SHFL.IDX P6, R14, R13, R12, R11 ;  /* 0x0000000c0d0e7389 */ /* 0x00006400000c000b */
[----:B01----:R-:W-:Y:S01]  /*240c0*/  ENDCOLLECTIVE ;  /* 0x000000000000791b */ /* 0x003fe20003800000 */
.L_x_7848:
[----:B------:R-:W-:Y:S02]  /*240d0*/  IMAD.MOV.U32 R13, RZ, RZ, R0 ;  /* 0x000000ffff0d7224 */ /* 0x000fe400078e0000 */
[----:B------:R-:W-:Y:S02]  /*240e0*/  IMAD.MOV.U32 R12, RZ, RZ, 0x6 ;  /* 0x00000006ff0c7424 */ /* 0x000fe400078e00ff */
[----:B------:R-:W-:-:S07]  /*240f0*/  IMAD.MOV.U32 R8, RZ, RZ, R14 ;  /* 0x000000ffff087224 */ /* 0x000fce00078e000e */
[----:B------:R-:W-:Y:S05]  /*24100*/  WARPSYNC.COLLECTIVE R15, `(.L_x_7849) ;  /* 0x000000000f087348 */ /* 0x000fea0003c00000 */
[----:B------:R0:W1:Y:S02]  /*24110*/  SHFL.IDX P6, R14, R13, R12, R11 ;  /* 0x0000000c0d0e7389 */ /* 0x00006400000c000b */
[----:B01----:R-:W-:Y:S01]  /*24120*/  ENDCOLLECTIVE ;  /* 0x000000000000791b */ /* 0x003fe20003800000 */
.L_x_7849:
[----:B------:R-:W-:-:S04]  /*24130*/  @P5 IADD3 R8, P0, R35, R8, RZ ;  /* 0x0000000823085210 */ /* 0x000fc80007f1e0ff */
[----:B------:R-:W-:-:S05]  /*24140*/  @P5 IADD3.X R7, RZ, R7, RZ, P0, !PT ;  /* 0x00000007ff075210 */ /* 0x000fca00007fe4ff */
[----:B------:R-:W-:Y:S02]  /*24150*/  @P5 IMAD.MOV.U32 R9, RZ, RZ, R7 ;  /* 0x000000ffff095224 */ /* 0x000fe400078e0007 */
[----:B------:R-:W-:-:S03]  /*24160*/  IMAD.MOV.U32 R13, RZ, RZ, R2 ;  /* 0x000000ffff0d7224 */ /* 0x000fc600078e0002 */
[----:B------:R-:W-:Y:S01]  /*24170*/  @!PT LDS RZ, [RZ] ;  /* 0x00000000fffff984 */ /* 0x000fe20000000800 */
[----:B------:R-:W-:Y:S01]  /*24180*/  @!PT LDS RZ, [RZ] ;  /* 0x00000000fffff984 */ /* 0x000fe20000000800 */
[----:B------:R-:W-:Y:S01]  /*24190*/  @!PT LDS RZ, [RZ] ;  /* 0x00000000fffff984 */ /* 0x000fe20000000800 */
[----:B------:R0:W-:Y:S01]  /*241a0*/  @P5 LDGSTS.E.BYPASS.LTC128B.128 [R3+0x1ac00], desc[UR60][R8.64], !P3 ;  /* 0x1ac0000008035fae */ /* 0x0001e2000d901d7c */
[----:B------:R-:W-:-:S07]  /*241b0*/  MOV R7, R14 ;  /* 0x0000000e00077202 */ /* 0x000fce0000000f00 */
[----:B0-----:R-:W-:Y:S05]  /*241c0*/  WARPSYNC.COLLECTIVE R15, `(.L_x_7850) ;  /* 0x000000000f087348 */ /* 0x001fea0003c00000 */
[----:B------:R1:W2:Y:S02]  /*241d0*/  SHFL.IDX P6, R14, R13, R12, R11 ;  /* 0x0000000c0d0e7389 */ /* 0x0002a400000c000b */
[----:B012---:R-:W-:Y:S01]  /*241e0*/  ENDCOLLECTIVE ;  /* 0x000000000000791b */ /* 0x007fe20003800000 */
.L_x_7850:
[----:B------:R-:W-:Y:S02]  /*241f0*/  IMAD.MOV.U32 R13, RZ, RZ, R0 ;  /* 0x000000ffff0d7224 */ /* 0x000fe400078e0000 */
[----:B------:R-:W-:Y:S02]  /*24200*/  IMAD.MOV.U32 R12, RZ, RZ, 0x7 ;  /* 0x00000007ff0c7424 */ /* 0x000fe400078e00ff */
[----:B------:R-:W-:-:S07]  /*24210*/  IMAD.MOV.U32 R8, RZ, RZ, R14 ;  /* 0x000000ffff087224 */ /* 0x000fce00078e000e */
[----:B------:R-:W-:Y:S05]  /*24220*/  WARPSYNC.COLLECTIVE R15, `(.L_x_7851) ;  /* 0x000000000f087348 */ /* 0x000fea0003c00000 */
[----:B------:R0:W1:Y:S02]  /*24230*/  SHFL.IDX P6, R14, R13, R12, R11 ;  /* 0x0000000c0d0e7389 */ /* 0x00006400000c000b */
[----:B01----:R-:W-:Y:S01]  /*24240*/  ENDCOLLECTIVE ;  /* 0x000000000000791b */ /* 0x003fe20003800000 */
.L_x_7851:
[----:B------:R-:W-:-:S05]  /*24250*/  @P4 IADD3 R8, P0, R35, R8, RZ ;  /* 0x0000000823084210 */ /* 0x000fca0007f1e0ff */
[----:B------:R-:W-:-:S05]  /*24260*/  @P4 IMAD.X R7, RZ, RZ, R7, P0 ;  /* 0x000000ffff074224 */ /* 0x000fca00000e0607 */
[----:B------:R-:W-:Y:S02]  /*24270*/  @P4 MOV R9, R7 ;  /* 0x0000000700094202 */ /* 0x000fe40000000f00 */
[----:B------:R-:W-:-:S03]  /*24280*/  MOV R13, R2 ;  /* 0x00000002000d7202 */ /* 0x000fc60000000f00 */
        /* <DEDUP_REMOVED lines=8> */
.L_x_7852:
[----:B------:R-:W-:Y:S01]  /*24310*/  IMAD.MOV.U32 R13, RZ, RZ, R4 ;  /* 0x000000ffff0d7224 */ /* 0x000fe200078e0004 */
[----:B------:R-:W-:Y:S01]  /*24320*/  MOV R12, RZ ;  /* 0x000000ff000c7202 */ /* 0x000fe20000000f00 */
[----:B------:R-:W-:-:S07]  /*24330*/  IMAD.MOV.U32 R8, RZ, RZ, R14 ;  /* 0x000000ffff087224 */ /* 0x000fce00078e000e */
[----:B------:R-:W-:Y:S05]  /*24340*/  WARPSYNC.COLLECTIVE R15, `(.L_x_7853) ;  /* 0x000000000f087348 */ /* 0x000fea0003c00000 */
[----:B------:R0:W1:Y:S02]  /*24350*/  SHFL.IDX P6, R14, R13, R12, R11 ;  /* 0x0000000c0d0e7389 */ /* 0x00006400000c000b */
[----:B01----:R-:W-:Y:S01]  /*24360*/  ENDCOLLECTIVE ;  /* 0x000000000000791b */ /* 0x003fe20003800000 */
.L_x_7853:
[----:B------:R-:W-:-:S05]  /*24370*/  @P1 IADD3 R8, P0, R35, R8, RZ ;  /* 0x0000000823081210 */ /* 0x000fca0007f1e0ff */
[----:B------:R-:W-:-:S05]  /*24380*/  @P1 IMAD.X R9, RZ, RZ, R0, P0 ;  /* 0x000000ffff091224 */ /* 0x000fca00000e0600 */
        /* <DEDUP_REMOVED lines=9> */
.L_x_7854:
[----:B------:R-:W-:Y:S01]  /*24420*/  IMAD.MOV.U32 R13, RZ, RZ, R4 ;  /* 0x000000ffff0d7224 */ /* 0x000fe200078e0004 */
[----:B------:R-:W-:Y:S01]  /*24430*/  MOV R12, 0x1 ;  /* 0x00000001000c7802 */ /* 0x000fe20000000f00 */
[----:B------:R-:W-:-:S07]  /*24440*/  IMAD.MOV.U32 R2, RZ, RZ, R14 ;  /* 0x000000ffff027224 */ /* 0x000fce00078e000e */
[----:B------:R-:W-:Y:S05]  /*24450*/  WARPSYNC.COLLECTIVE R15, `(.L_x_7855) ;  /* 0x000000000f087348 */ /* 0x000fea0003c00000 */
[----:B------:R0:W1:Y:S02]  /*24460*/  SHFL.IDX P6, R14, R13, R12, R11 ;  /* 0x0000000c0d0e7389 */ /* 0x00006400000c000b */
[----:B01----:R-:W-:Y:S01]  /*24470*/  ENDCOLLECTIVE ;  /* 0x000000000000791b */ /* 0x003fe20003800000 */
.L_x_7855:
        /* <DEDUP_REMOVED lines=13> */
.L_x_7856:
[----:B------:R-:W-:Y:S01]  /*24550*/  IMAD.MOV.U32 R5, RZ, RZ, R14 ;  /* 0x000000ffff057224 */ /* 0x000fe200078e000e */
[----:B------:R-:W-:Y:S06]  /*24560*/  BRA `(.L_x_7857) ;  /* 0xffffff7c00407947 */ /* 0x000fec000383ffff */
.L_x_7631:
[----:B------:R-:W-:Y:S01]  /*24570*/  MOV R13, R2 ;  /* 0x00000002000d7202 */ /* 0x000fe20000000f00 */
        /* <DEDUP_REMOVED lines=8> */
.L_x_7858:
[----:B------:R-:W-:Y:S01]  /*24600*/  ISETP.GE.AND P1, PT, R17, R3, PT ;  /* 0x000000031100720c */ /* 0x000fe20003f26270 */
[----:B------:R-:W-:Y:S01]  /*24610*/  IMAD.MOV.U32 R13, RZ, RZ, R0 ;  /* 0x000000ffff0d7224 */ /* 0x000fe200078e0000 */
[----:B------:R-:W-:-:S11]  /*24620*/  MOV R4, R14 ;  /* 0x0000000e00047202 */ /* 0x000fd60000000f00 */
[----:B------:R-:W-:Y:S05]  /*24630*/  WARPSYNC.COLLECTIVE R15, `(.L_x_7859) ;  /* 0x000000000f087348 */ /* 0x000fea0003c00000 */
[----:B------:R0:W1:Y:S02]  /*24640*/  SHFL.IDX P6, R14, R13, R12, R11 ;  /* 0x0000000c0d0e7389 */ /* 0x00006400000c000b */
[----:B01----:R-:W-:Y:S01]  /*24650*/  ENDCOLLECTIVE ;  /* 0x000000000000791b */ /* 0x003fe20003800000 */
.L_x_7859:
[----:B------:R-:W-:Y:S01]  /*24660*/  MOV R13, R2 ;  /* 0x00000002000d7202 */ /* 0x000fe20000000f00 */
[----:B------:R-:W-:Y:S02]  /*24670*/  IMAD.MOV.U32 R12, RZ, RZ, 0x1 ;  /* 0x00000001ff0c7424 */ /* 0x000fe400078e00ff */
[----:B------:R-:W-:-:S07]  /*24680*/  IMAD.MOV.U32 R5, RZ, RZ, R14 ;  /* 0x000000ffff057224 */ /* 0x000fce00078e000e */
[----:B------:R-:W-:Y:S05]  /*24690*/  WARPSYNC.COLLECTIVE R15, `(.L_x_7860) ;  /* 0x000000000f087348 */ /* 0x000fea0003c00000 */
[----:B------:R0:W1:Y:S02]  /*246a0*/  SHFL.IDX P6, R14, R13, R12, R11 ;  /* 0x0000000c0d0e7389 */ /* 0x00006400000c000b */
[----:B01----:R-:W-:Y:S01]  /*246b0*/  ENDCOLLECTIVE ;  /* 0x000000000000791b */ /* 0x003fe20003800000 */
.L_x_7860:
[----:B------:R-:W-:-:S04]  /*246c0*/  @!P1 IADD3 R5, P3, R35, R5, RZ ;  /* 0x0000000523059210 */ /* 0x000fc80007f7e0ff */
[----:B------:R-:W-:Y:S01]  /*246d0*/  @!P1 IADD3.X R8, RZ, R4, RZ, P3, !PT ;  /* 0x00000004ff089210 */ /* 0x000fe20001ffe4ff */
[----:B------:R-:W-:-:S04]  /*246e0*/  @!P1 IMAD.MOV.U32 R4, RZ, RZ, R5 ;  /* 0x000000ffff049224 */ /* 0x000fc800078e0005 */
[----:B------:R-:W-:Y:S02]  /*246f0*/  @!P1 IMAD.MOV.U32 R5, RZ, RZ, R8 ;  /* 0x000000ffff059224 */ /* 0x000fe400078e0008 */
[----:B------:R-:W-:-:S03]  /*24700*/  IMAD.MOV.U32 R13, RZ, RZ, R0 ;  /* 0x000000ffff0d7224 */ /* 0x000fc600078e0000 */
[----:B------:R-:W-:Y:S01]  /*24710*/  @!PT LDS RZ, [RZ] ;  /* 0x00000000fffff984 */ /* 0x000fe20000000800 */
[----:B------:R-:W-:Y:S01]  /*24720*/  @!PT LDS RZ, [RZ] ;  /* 0x00000000fffff984 */ /* 0x000fe20000000800 */
[----:B------:R-:W-:Y:S01]  /*24730*/  @!PT LDS RZ, [RZ] ;  /* 0x00000000fffff984 */ /* 0x000fe20000000800 */
[----:B------:R0:W-:Y:S02]  /*24740*/  @!P1 LDGSTS.E.BYPASS.LTC128B.128 [R9+0x14400], desc[UR60][R4.64], !P0 ;  /* 0x1440000004099fae */ /* 0x0001e4000c101d7c */
[----:B0-----:R-:W-:-:S05]  /*24750*/  VIADD R4, R17, 0x10 ;  /* 0x0000001011047836 */ /* 0x001fca0000000000 */
[----:B------:R-:W-:Y:S01]  /*24760*/  ISETP.GE.AND P1, PT, R4, R3, PT ;  /* 0x000000030400720c */ /* 0x000fe20003f26270 */
[----:B------:R-:W-:-:S12]  /*24770*/  IMAD.MOV.U32 R4, RZ, RZ, R14 ;  /* 0x000000ffff047224 */ /* 0x000fd800078e000e */
[----:B------:R-:W-:Y:S05]  /*24780*/  WARPSYNC.COLLECTIVE R15, `(.L_x_7861) ;  /* 0x000000000f087348 */ /* 0x000fea0003c00000 */
[----:B------:R0:W1:Y:S02]  /*24790*/  SHFL.IDX P6, R14, R13, R12, R11 ;  /* 0x0000000c0d0e7389 */ /* 0x00006400000c000b */
[----:B01----:R-:W-:Y:S01]  /*247a0*/  ENDCOLLECTIVE ;  /* 0x000000000000791b */ /* 0x003fe20003800000 */
.L_x_7861:
[----:B------:R-:W-:Y:S02]  /*247b0*/  IMAD.MOV.U32 R13, RZ, RZ, R2 ;  /* 0x000000ffff0d7224 */ /* 0x000fe400078e0002 */
[----:B------:R-:W-:Y:S01]  /*247c0*/  IMAD.MOV.U32 R12, RZ, RZ, 0x2 ;  /* 0x00000002ff0c7424 */ /* 0x000fe200078e00ff */
[----:B------:R-:W-:-:S07]  /*247d0*/  MOV R6, R14 ;  /* 0x0000000e00067202 */ /* 0x000fce0000000f00 */
[----:B------:R-:W-:Y:S05]  /*247e0*/  WARPSYNC.COLLECTIVE R15, `(.L_x_7862) ;  /* 0x000000000f087348 */ /* 0x000fea0003c00000 */
[----:B------:R0:W1:Y:S02]  /*247f0*/  SHFL.IDX P6, R14, R13, R12, R11 ;  /* 0x0000000c0d0e7389 */ /* 0x00006400000c000b */
[----:B01----:R-:W-:Y:S01]  /*24800*/  ENDCOLLECTIVE ;  /* 0x000000000000791b */ /* 0x003fe20003800000 */
.L_x_7862:
[----:B------:R-:W-:-:S05]  /*24810*/  @!P1 IADD3 R6, P3, R35, R6, RZ ;  /* 0x0000000623069210 */ /* 0x000fca0007f7e0ff */
[----:B------:R-:W-:Y:S02]  /*24820*/  @!P1 IMAD.X R7, RZ, RZ, R4, P3 ;  /* 0x000000ffff079224 */ /* 0x000fe400018e0604 */
[----:B------:R-:W-:Y:S02]  /*24830*/  @!P1 IMAD.MOV.U32 R4, RZ, RZ, R6 ;  /* 0x000000ffff049224 */ /* 0x000fe400078e0006 */
[----:B------:R-:W-:Y:S02]  /*24840*/  @!P1 IMAD.MOV.U32 R5, RZ, RZ, R7 ;  /* 0x000000ffff059224 */ /* 0x000fe400078e0007 */
[C---:B------:R-:W-:Y:S01]  /*24850*/  VIADD R6, R17.reuse, 0x60 ;  /* 0x0000006011067836 */ /* 0x040fe20000000000 */
[----:B------:R-:W-:Y:S02]  /*24860*/  MOV R13, R0 ;  /* 0x00000000000d7202 */ /* 0x000fe40000000f00 */
[----:B------:R-:W-:Y:S01]  /*24870*/  @!PT LDS RZ, [RZ] ;  /* 0x00000000fffff984 */ /* 0x000fe20000000800 */
[----:B------:R-:W-:Y:S01]  /*24880*/  @!PT LDS RZ, [RZ] ;  /* 0x00000000fffff984 */ /* 0x000fe20000000800 */
[----:B------:R-:W-:Y:S01]  /*24890*/  @!PT LDS RZ, [RZ] ;  /* 0x00000000fffff984 */ /* 0x000fe20000000800 */
[----:B------:R0:W-:Y:S02]  /*248a0*/  @!P1 LDGSTS.E.BYPASS.LTC128B.128 [R9+0x14c00], desc[UR60][R4.64], !P0 ;  /* 0x14c0000004099fae */ /* 0x0001e4000c101d7c */
[----:B0-----:R-:W-:-:S04]  /*248b0*/  IADD3 R4, R17, 0x20, RZ ;  /* 0x0000002011047810 */ /* 0x001fc80007ffe0ff */
[----:B------:R-:W-:Y:S01]  /*248c0*/  ISETP.GE.AND P1, PT, R4, R3, PT ;  /* 0x000000030400720c */ /* 0x000fe20003f26270 */
[----:B------:R-:W-:-:S12]  /*248d0*/  IMAD.MOV.U32 R4, RZ, RZ, R14 ;  /* 0x000000ffff047224 */ /* 0x000fd800078e000e */
[----:B------:R-:W-:Y:S05]  /*248e0*/  WARPSYNC.COLLECTIVE R15, `(.L_x_7863) ;  /* 0x000000000f087348 */ /* 0x000fea0003c00000 */
[----:B------:R0:W1:Y:S02]  /*248f0*/  SHFL.IDX P6, R14, R13, R12, R11 ;  /* 0x0000000c0d0e7389 */ /* 0x00006400000c000b */
[----:B01----:R-:W-:Y:S01]  /*24900*/  ENDCOLLECTIVE ;  /* 0x000000000000791b */ /* 0x003fe20003800000 */
.L_x_7863:
[----:B------:R-:W-:Y:S01]  /*24910*/  MOV R13, R2 ;  /* 0x00000002000d7202 */ /* 0x000fe20000000f00 */
[----:B------:R-:W-:Y:S02]  /*24920*/  IMAD.MOV.U32 R12, RZ, RZ, 0x3 ;  /* 0x00000003ff0c7424 */ /* 0x000fe400078e00ff */
[----:B------:R-:W-:-:S07]  /*24930*/  IMAD.MOV.U32 R5, RZ, RZ, R14 ;  /* 0x000000ffff057224 */ /* 0x000fce00078e000e */
[----:B------:R-:W-:Y:S05]  /*24940*/  WARPSYNC.COLLECTIVE R15, `(.L_x_7864) ;  /* 0x000000000f087348 */ /* 0x000fea0003c00000 */
[----:B------:R0:W1:Y:S02]  /*24950*/  SHFL.IDX P6, R14, R13, R12, R11 ;  /* 0x0000000c0d0e7389 */ /* 0x00006400000c000b */
[----:B01----:R-:W-:Y:S01]  /*24960*/  ENDCOLLECTIVE ;  /* 0x000000000000791b */ /* 0x003fe20003800000 */
.L_x_7864:
        /* <DEDUP_REMOVED lines=16> */
.L_x_7865:
[----:B------:R-:W-:Y:S01]  /*24a70*/  IMAD.MOV.U32 R13, RZ, RZ, R2 ;  /* 0x000000ffff0d7224 */ /* 0x000fe200078e0002 */
[----:B------:R-:W-:Y:S02]  /*24a80*/  MOV R12, 0x4 ;  /* 0x00000004000c7802 */ /* 0x000fe40000000f00 */
[----:B------:R-:W-:-:S07]  /*24a90*/  MOV R5, R14 ;  /* 0x0000000e00057202 */ /* 0x000fce0000000f00 */
[----:B------:R-:W-:Y:S05]  /*24aa0*/  WARPSYNC.COLLECTIVE R15, `(.L_x_7866) ;  /* 0x000000000f087348 */ /* 0x000fea0003c00000 */
[----:B------:R0:W1:Y:S02]  /*24ab0*/  SHFL.IDX P6, R14, R13, R12, R11 ;  /* 0x0000000c0d0e7389 */ /* 0x00006400000c000b */
[----:B01----:R-:W-:Y:S01]  /*24ac0*/  ENDCOLLECTIVE ;  /* 0x000000000000791b */ /* 0x003fe20003800000 */
.L_x_7866:
        /* <DEDUP_REMOVED lines=16> */
.L_x_7867:
[----:B------:R-:W-:Y:S02]  /*24bd0*/  IMAD.MOV.U32 R13, RZ, RZ, R2 ;  /* 0x000000ffff0d7224 */ /* 0x000fe400078e0002 */
[----:B------:R-:W-:Y:S02]  /*24be0*/  IMAD.MOV.U32 R12, RZ, RZ, 0x5 ;  /* 0x00000005ff0c7424 */ /* 0x000fe400078e00ff */
[----:B------:R-:W-:-:S07]  /*24bf0*/  IMAD.MOV.U32 R5, RZ, RZ, R14 ;  /* 0x000000ffff057224 */ /* 0x000fce00078e000e */
[----:B------:R-:W-:Y:S05]  /*24c00*/  WARPSYNC.COLLECTIVE R15, `(.L_x_7868) ;  /* 0x000000000f087348 */ /* 0x000fea0003c00000 */
[----:B------:R0:W1:Y:S02]  /*24c10*/  SHFL.IDX P6, R14, R13, R12, R11 ;  /* 0x0000000c0d0e7389 */ /* 0x00006400000c000b */
[----:B01----:R-:W-:Y:S01]  /*24c20*/  ENDCOLLECTIVE ;  /* 0x000000000000791b */ /* 0x003fe20003800000 */
.L_x_7868:
        /* <DEDUP_REMOVED lines=11> */
[----:B------:R-:W-:Y:S02]  /*24ce0*/  ISETP.GE.AND P1, PT, R4, R3, PT ;  /* 0x000000030400720c */ /* 0x000fe40003f26270 */
[----:B------:R-:W-:-:S11]  /*24cf0*/  MOV R4, R14 ;  /* 0x0000000e00047202 */ /* 0x000fd60000000f00 */
[----:B------:R-:W-:Y:S05]  /*24d00*/  WARPSYNC.COLLECTIVE R15, `(.L_x_7869) ;  /* 0x000000000f087348 */ /* 0x000fea0003c00000 */
[----:B------:R0:W1:Y:S02]  /*24d10*/  SHFL.IDX P6, R14, R13, R12, R11 ;  /* 0x0000000c0d0e7389 */ /* 0x00006400000c000b */
[----:B01----:R-:W-:Y:S01]  /*24d20*/  ENDCOLLECTIVE ;  /* 0x000000000000791b */ /* 0x003fe20003800000 */
.L_x_7869:
[----:B------:R-:W-:Y:S01]  /*24d30*/  MOV R13, R2 ;  /* 0x00000002000d7202 */ /* 0x000fe20000000f00 */
[----:B------:R-:W-:Y:S02]  /*24d40*/  IMAD.MOV.U32 R12, RZ, RZ, 0x6 ;  /* 0x00000006ff0c7424 */ /* 0x000fe400078e00ff */
[----:B------:R-:W-:-:S07]  /*24d50*/  IMAD.MOV.U32 R5, RZ, RZ, R14 ;  /* 0x000000ffff057224 */ /* 0x000fce00078e000e */
[----:B------:R-:W-:Y:S05]  /*24d60*/  WARPSYNC.COLLECTIVE R15, `(.L_x_7870) ;  /* 0x000000000f087348 */ /* 0x000fea0003c00000 */
[----:B------:R0:W1:Y:S02]  /*24d70*/  SHFL.IDX P6, R14, R13, R12, R11 ;  /* 0x0000000c0d0e7389 */ /* 0x00006400000c000b */
[----:B01----:R-:W-:Y:S01]  /*24d80*/  ENDCOLLECTIVE ;  /* 0x000000000000791b */ /* 0x003fe20003800000 */
.L_x_7870:
[----:B------:R-:W-:-:S05]  /*24d90*/  @!P1 IADD3 R5, P2, R35, R5, RZ ;  /* 0x0000000523059210 */ /* 0x000fca0007f5e0ff */
[----:B------:R-:W-:Y:S01]  /*24da0*/  @!P1 IMAD.X R4, RZ, RZ, R4, P2 ;  /* 0x000000ffff049224 */ /* 0x000fe200010e0604 */
[----:B------:R-:W-:-:S04]  /*24db0*/  ISETP.GE.AND P2, PT, R6, R3, PT ;  /* 0x000000030600720c */ /* 0x000fc80003f46270 */
        /* <DEDUP_REMOVED lines=8> */
[----:B0-----:R-:W-:-:S07]  /*24e40*/  IMAD.MOV.U32 R4, RZ, RZ, R14 ;  /* 0x000000ffff047224 */ /* 0x001fce00078e000e */
[----:B------:R-:W-:Y:S05]  /*24e50*/  WARPSYNC.COLLECTIVE R15, `(.L_x_7871) ;  /* 0x000000000f087348 */ /* 0x000fea0003c00000 */
[----:B------:R0:W1:Y:S02]  /*24e60*/  SHFL.IDX P6, R14, R13, R12, R11 ;  /* 0x0000000c0d0e7389 */ /* 0x00006400000c000b */
[----:B01----:R-:W-:Y:S01]  /*24e70*/  ENDCOLLECTIVE ;  /* 0x000000000000791b */ /* 0x003fe20003800000 */
.L_x_7871:
[----:B------:R-:W-:Y:S01]  /*24e80*/  IMAD.MOV.U32 R13, RZ, RZ, R2 ;  /* 0x000000ffff0d7224 */ /* 0x000fe200078e0002 */
[----:B------:R-:W-:Y:S02]  /*24e90*/  MOV R12, 0x7 ;  /* 0x00000007000c7802 */ /* 0x000fe40000000f00 */
[----:B------:R-:W-:-:S07]  /*24ea0*/  MOV R5, R14 ;  /* 0x0000000e00057202 */ /* 0x000fce0000000f00 */
[----:B------:R-:W-:Y:S05]  /*24eb0*/  WARPSYNC.COLLECTIVE R15, `(.L_x_7872) ;  /* 0x000000000f087348 */ /* 0x000fea0003c00000 */
[----:B------:R0:W1:Y:S02]  /*24ec0*/  SHFL.IDX P6, R14, R13, R12, R11 ;  /* 0x0000000c0d0e7389 */ /* 0x00006400000c000b */
[----:B01----:R-:W-:Y:S01]  /*24ed0*/  ENDCOLLECTIVE ;  /* 0x000000000000791b */ /* 0x003fe20003800000 */
.L_x_7872:
        /* <DEDUP_REMOVED lines=14> */
.L_x_7873:
[----:B------:R-:W-:Y:S01]  /*24fc0*/  IMAD.MOV.U32 R0, RZ, RZ, R14 ;  /* 0x000000ffff007224 */ /* 0x000fe200078e000e */
[----:B------:R-:W-:Y:S06]  /*24fd0*/  BRA `(.L_x_7874) ;  /* 0xffffff7c007c7947 */ /* 0x000fec000383ffff */
.L_x_7634:
[----:B0-----:R0:W1:Y:S02]  /*24fe0*/  SYNCS.PHASECHK.TRANS64.TRYWAIT P0, [R22+URZ+0x22820], R0 ;  /* 0x02282000160075a7 */ /* 0x001064000800017f */
[----:B-1----:R-:W-:Y:S05]  /*24ff0*/  @!P0 NANOSLEEP.SYNCS 0x989680 ;  /* 0x009896800000895d */ /* 0x002fea0003900000 */
[----:B------:R-:W1:Y:S02]  /*25000*/  @!P0 SYNCS.PHASECHK.TRANS64 P0, [R22+URZ+0x22820], R0 ;  /* 0x02282000160085a7 */ /* 0x000e64000800007f */
[----:B-1----:R-:W-:Y:S05]  /*25010*/  @!P0 BRA `(.L_x_7634) ;  /* 0xfffffffc00f08947 */ /* 0x002fea000383ffff */
[----:B------:R-:W-:Y:S05]  /*25020*/  BRA `(.L_x_7875) ;  /* 0xffffff7c00d87947 */ /* 0x000fea000383ffff */
.L_x_7638:
[----:B0-----:R0:W1:Y:S02]  /*25030*/  SYNCS.PHASECHK.TRANS64.TRYWAIT P0, [R0+URZ+0x22880], R33 ;  /* 0x02288021000075a7 */ /* 0x001064000800017f */
[----:B-1----:R-:W-:Y:S05]  /*25040*/  @!P0 NANOSLEEP.SYNCS 0x989680 ;  /* 0x009896800000895d */ /* 0x002fea0003900000 */
[----:B------:R-:W1:Y:S02]  /*25050*/  @!P0 SYNCS.PHASECHK.TRANS64 P0, [R0+URZ+0x22880], R33 ;  /* 0x02288021000085a7 */ /* 0x000e64000800007f */
[----:B-1----:R-:W-:Y:S05]  /*25060*/  @!P0 BRA `(.L_x_7638) ;  /* 0xfffffffc00f08947 */ /* 0x002fea000383ffff */
[----:B------:R-:W-:Y:S05]  /*25070*/  BRA `(.L_x_7876) ;  /* 0xffffff8400007947 */ /* 0x000fea000383ffff */
.L_x_7639:
        /* <DEDUP_REMOVED lines=8> */
.L_x_7878:
[----:B------:R-:W-:Y:S05]  /*25100*/  BSYNC B0 ;  /* 0x0000000000007941 */ /* 0x000fea0003800000 */
.L_x_7877:
[----:B------:R-:W-:Y:S01]  /*25110*/  IMAD.MOV.U32 R13, RZ, RZ, R9 ;  /* 0x000000ffff0d7224 */ /* 0x000fe200078e0009 */
[----:B------:R-:W-:Y:S01]  /*25120*/  MOV R15, 0xffffffff ;  /* 0xffffffff000f7802 */ /* 0x000fe20000000f00 */
[----:B------:R-:W-:Y:S01]  /*25130*/  IMAD.MOV.U32 R12, RZ, RZ, RZ ;  /* 0x000000ffff0c7224 */ /* 0x000fe200078e00ff */
[----:B------:R-:W-:Y:S01]  /*25140*/  MOV R3, R14 ;  /* 0x0000000e00037202 */ /* 0x000fe20000000f00 */
[----:B------:R-:W-:Y:S02]  /*25150*/  IMAD.MOV.U32 R11, RZ, RZ, 0x181f ;  /* 0x0000181fff0b7424 */ /* 0x000fe400078e00ff */
[----:B------:R-:W-:-:S07]  /*25160*/  IMAD.IADD R6, R22, 0x1, R6 ;  /* 0x0000000116067824 */ /* 0x000fce00078e0206 */
[----:B------:R-:W-:Y:S05]  /*25170*/  WARPSYNC.COLLECTIVE R15, `(.L_x_7879) ;  /* 0x000000000f087348 */ /* 0x000fea0003c00000 */
[----:B------:R0:W1:Y:S02]  /*25180*/  SHFL.IDX P6, R14, R13, R12, R11 ;  /* 0x0000000c0d0e7389 */ /* 0x00006400000c000b */
[----:B01----:R-:W-:Y:S01]  /*25190*/  ENDCOLLECTIVE ;  /* 0x000000000000791b */ /* 0x003fe20003800000 */
.L_x_7879:
[----:B------:R-:W-:Y:S01]  /*251a0*/  MOV R13, R20 ;  /* 0x00000014000d7202 */ /* 0x000fe20000000f00 */
[----:B------:R-:W-:Y:S02]  /*251b0*/  IMAD.MOV.U32 R12, RZ, RZ, 0x1 ;  /* 0x00000001ff0c7424 */ /* 0x000fe400078e00ff */
[----:B------:R-:W-:-:S07]  /*251c0*/  IMAD.MOV.U32 R2, RZ, RZ, R14 ;  /* 0x000000ffff027224 */ /* 0x000fce00078e000e */
[----:B------:R-:W-:Y:S05]  /*251d0*/  WARPSYNC.COLLECTIVE R15, `(.L_x_7880) ;  /* 0x000000000f087348 */ /* 0x000fea0003c00000 */
[----:B------:R0:W1:Y:S02]  /*251e0*/  SHFL.IDX P6, R14, R13, R12, R11 ;  /* 0x0000000c0d0e7389 */ /* 0x00006400000c000b */
[----:B01----:R-:W-:Y:S01]  /*251f0*/  ENDCOLLECTIVE ;  /* 0x000000000000791b */ /* 0x003fe20003800000 */
.L_x_7880:
        /* <DEDUP_REMOVED lines=11> */
.L_x_7881:
[----:B------:R-:W-:Y:S02]  /*252b0*/  IMAD.MOV.U32 R13, RZ, RZ, R20 ;  /* 0x000000ffff0d7224 */ /* 0x000fe400078e0014 */
[----:B------:R-:W-:Y:S01]  /*252c0*/  IMAD.MOV.U32 R12, RZ, RZ, 0x2 ;  /* 0x00000002ff0c7424 */ /* 0x000fe200078e00ff */
[----:B------:R-:W-:-:S04]  /*252d0*/  MOV R11, R14 ;  /* 0x0000000e000b7202 */ /* 0x000fc80000000f00 */
[----:B------:R-:W-:Y:S02]  /*252e0*/  IADD3 R2, P0, R35, R11, RZ ;  /* 0x0000000b23027210 */ /* 0x000fe40007f1e0ff */
[----:B------:R-:W-:-:S03]  /*252f0*/  MOV R11, 0x181f ;  /* 0x0000181f000b7802 */ /* 0x000fc60000000f00 */
[----:B------:R-:W-:-:S08]  /*25300*/  IMAD.X R3, RZ, RZ, R21, P0 ;  /* 0x000000ffff037224 */ /* 0x000fd000000e0615 */
[----:B------:R-:W-:Y:S05]  /*25310*/  WARPSYNC.COLLECTIVE R15, `(.L_x_7882) ;  /* 0x000000000f087348 */ /* 0x000fea0003c00000 */
[----:B------:R0:W1:Y:S02]  /*25320*/  SHFL.IDX P6, R14, R13, R12, R11 ;  /* 0x0000000c0d0e7389 */ /* 0x00006400000c000b */
[----:B01----:R-:W-:Y:S01]  /*25330*/  ENDCOLLECTIVE ;  /* 0x000000000000791b */ /* 0x003fe20003800000 */
.L_x_7882:
        /* <DEDUP_REMOVED lines=9> */
.L_x_7883:
[----:B------:R-:W-:Y:S02]  /*253d0*/  IMAD.MOV.U32 R13, RZ, RZ, R20 ;  /* 0x000000ffff0d7224 */ /* 0x000fe400078e0014 */
[----:B------:R-:W-:Y:S02]  /*253e0*/  IMAD.MOV.U32 R12, RZ, RZ, 0x3 ;  /* 0x00000003ff0c7424 */ /* 0x000fe400078e00ff */
[----:B------:R-:W-:-:S07]  /*253f0*/  IMAD.MOV.U32 R2, RZ, RZ, R14 ;  /* 0x000000ffff027224 */ /* 0x000fce00078e000e */
[----:B------:R-:W-:Y:S05]  /*25400*/  WARPSYNC.COLLECTIVE R15, `(.L_x_7884) ;  /* 0x000000000f087348 */ /* 0x000fea0003c00000 */
[----:B------:R0:W1:Y:S02]  /*25410*/  SHFL.IDX P6, R14, R13, R12, R11 ;  /* 0x0000000c0d0e7389 */ /* 0x00006400000c000b */
[----:B01----:R-:W-:Y:S01]  /*25420*/  ENDCOLLECTIVE ;  /* 0x000000000000791b */ /* 0x003fe20003800000 */
.L_x_7884:
[----:B------:R-:W-:-:S04]  /*25430*/  IADD3 R2, P0, R35, R2, RZ ;  /* 0x0000000223027210 */ /* 0x000fc80007f1e0ff */
[----:B------:R-:W-:-:S05]  /*25440*/  IADD3.X R3, RZ, R3, RZ, P0, !PT ;  /* 0x00000003ff037210 */ /* 0x000fca00007fe4ff */
        /* <DEDUP_REMOVED lines=9> */
.L_x_7885:
[----:B------:R-:W-:Y:S01]  /*254e0*/  IMAD.MOV.U32 R13, RZ, RZ, R20 ;  /* 0x000000ffff0d7224 */ /* 0x000fe200078e0014 */
[----:B------:R-:W-:Y:S01]  /*254f0*/  MOV R12, 0x4 ;  /* 0x00000004000c7802 */ /* 0x000fe20000000f00 */
[----:B------:R-:W-:-:S07]  /*25500*/  IMAD.MOV.U32 R2, RZ, RZ, R14 ;  /* 0x000000ffff027224 */ /* 0x000fce00078e000e */
[----:B------:R-:W-:Y:S05]  /*25510*/  WARPSYNC.COLLECTIVE R15, `(.L_x_7886) ;  /* 0x000000000f087348 */ /* 0x000fea0003c00000 */
[----:B------:R0:W1:Y:S02]  /*25520*/  SHFL.IDX P6, R14, R13, R12, R11 ;  /* 0x0000000c0d0e7389 */ /* 0x00006400000c000b */
[----:B01----:R-:W-:Y:S01]  /*25530*/  ENDCOLLECTIVE ;  /* 0x000000000000791b */ /* 0x003fe20003800000 */
.L_x_7886:
        /* <DEDUP_REMOVED lines=11> */
.L_x_7887:
[----:B------:R-:W-:Y:S02]  /*255f0*/  IMAD.MOV.U32 R13, RZ, RZ, R20 ;  /* 0x000000ffff0d7224 */ /* 0x000fe400078e0014 */
[----:B------:R-:W-:Y:S02]  /*25600*/  IMAD.MOV.U32 R12, RZ, RZ, 0x5 ;  /* 0x00000005ff0c7424 */ /* 0x000fe400078e00ff */
[----:B------:R-:W-:-:S07]  /*25610*/  IMAD.MOV.U32 R2, RZ, RZ, R14 ;  /* 0x000000ffff027224 */ /* 0x000fce00078e000e */
[----:B------:R-:W-:Y:S05]  /*25620*/  WARPSYNC.COLLECTIVE R15, `(.L_x_7888) ;  /* 0x000000000f087348 */ /* 0x000fea0003c00000 */
[----:B------:R0:W1:Y:S02]  /*25630*/  SHFL.IDX P6, R14, R13, R12, R11 ;  /* 0x0000000c0d0e7389 */ /* 0x00006400000c000b */
[----:B01----:R-:W-:Y:S01]  /*25640*/  ENDCOLLECTIVE ;  /* 0x000000000000791b */ /* 0x003fe20003800000 */
.L_x_7888:
        /* <DEDUP_REMOVED lines=11> */
.L_x_7889:
[----:B------:R-:W-:Y:S01]  /*25700*/  IMAD.MOV.U32 R13, RZ, RZ, R20 ;  /* 0x000000ffff0d7224 */ /* 0x000fe200078e0014 */
[----:B------:R-:W-:Y:S01]  /*25710*/  MOV R12, 0x6 ;  /* 0x00000006000c7802 */ /* 0x000fe20000000f00 */
[----:B------:R-:W-:-:S07]  /*25720*/  IMAD.MOV.U32 R2, RZ, RZ, R14 ;  /* 0x000000ffff027224 */ /* 0x000fce00078e000e */
[----:B------:R-:W-:Y:S05]  /*25730*/  WARPSYNC.COLLECTIVE R15, `(.L_x_7890) ;  /* 0x000000000f087348 */ /* 0x000fea0003c00000 */
[----:B------:R0:W1:Y:S02]  /*25740*/  SHFL.IDX P6, R14, R13, R12, R11 ;  /* 0x0000000c0d0e7389 */ /* 0x00006400000c000b */
[----:B01----:R-:W-:Y:S01]  /*25750*/  ENDCOLLECTIVE ;  /* 0x000000000000791b */ /* 0x003fe20003800000 */
.L_x_7890:
        /* <DEDUP_REMOVED lines=11> */
.L_x_7891:
[----:B------:R-:W-:Y:S01]  /*25810*/  MOV R13, R20 ;  /* 0x00000014000d7202 */ /* 0x000fe20000000f00 */
[----:B------:R-:W-:Y:S02]  /*25820*/  IMAD.MOV.U32 R12, RZ, RZ, 0x7 ;  /* 0x00000007ff0c7424 */ /* 0x000fe400078e00ff */
[----:B------:R-:W-:-:S07]  /*25830*/  IMAD.MOV.U32 R2, RZ, RZ, R14 ;  /* 0x000000ffff027224 */ /* 0x000fce00078e000e */
[----:B------:R-:W-:Y:S05]  /*25840*/  WARPSYNC.COLLECTIVE R15, `(.L_x_7892) ;  /* 0x000000000f087348 */ /* 0x000fea0003c00000 */
[----:B------:R0:W1:Y:S02]  /*25850*/  SHFL.IDX P6, R14, R13, R12, R11 ;  /* 0x0000000c0d0e7389 */ /* 0x00006400000c000b */
[----:B01----:R-:W-:Y:S01]  /*25860*/  ENDCOLLECTIVE ;  /* 0x000000000000791b */ /* 0x003fe20003800000 */
.L_x_7892:
        /* <DEDUP_REMOVED lines=11> */
.L_x_7893:
[----:B------:R-:W-:Y:S01]  /*25920*/  IMAD.MOV.U32 R13, RZ, RZ, R17 ;  /* 0x000000ffff0d7224 */ /* 0x000fe200078e0011 */
[----:B------:R-:W-:Y:S02]  /*25930*/  MOV R12, RZ ;  /* 0x000000ff000c7202 */ /* 0x000fe40000000f00 */
[----:B------:R-:W-:-:S04]  /*25940*/  MOV R11, R14 ;  /* 0x0000000e000b7202 */ /* 0x000fc80000000f00 */
[----:B------:R-:W-:Y:S01]  /*25950*/  IADD3 R2, P0, R35, R11, RZ ;  /* 0x0000000b23027210 */ /* 0x000fe20007f1e0ff */
[----:B------:R-:W-:-:S04]  /*25960*/  IMAD.MOV.U32 R11, RZ, RZ, 0x181f ;  /* 0x0000181fff0b7424 */ /* 0x000fc800078e00ff */
[----:B------:R-:W-:-:S08]  /*25970*/  IMAD.X R3, RZ, RZ, R3, P0 ;  /* 0x000000ffff037224 */ /* 0x000fd000000e0603 */
[----:B------:R-:W-:Y:S05]  /*25980*/  WARPSYNC.COLLECTIVE R15, `(.L_x_7894) ;  /* 0x000000000f087348 */ /* 0x000fea0003c00000 */
[----:B------:R0:W1:Y:S02]  /*25990*/  SHFL.IDX P6, R14, R13, R12, R11 ;  /* 0x0000000c0d0e7389 */ /* 0x00006400000c000b */
[----:B01----:R-:W-:Y:S01]  /*259a0*/  ENDCOLLECTIVE ;  /* 0x000000000000791b */ /* 0x003fe20003800000 */
.L_x_7894:
        /* <DEDUP_REMOVED lines=9> */
.L_x_7895:
[----:B------:R-:W-:Y:S01]  /*25a40*/  IMAD.MOV.U32 R13, RZ, RZ, R17 ;  /* 0x000000ffff0d7224 */ /* 0x000fe200078e0011 */
[----:B------:R-:W-:-:S04]  /*25a50*/  MOV R12, R14 ;  /* 0x0000000e000c7202 */ /* 0x000fc80000000f00 */
[----:B------:R-:W-:Y:S01]  /*25a60*/  IADD3 R2, P0, R35, R12, RZ ;  /* 0x0000000c23027210 */ /* 0x000fe20007f1e0ff */
[----:B------:R-:W-:-:S04]  /*25a70*/  IMAD.MOV.U32 R12, RZ, RZ, 0x1 ;  /* 0x00000001ff0c7424 */ /* 0x000fc800078e00ff */
[----:B------:R-:W-:-:S08]  /*25a80*/  IMAD.X R3, RZ, RZ, R9, P0 ;  /* 0x000000ffff037224 */ /* 0x000fd000000e0609 */
[----:B------:R-:W-:Y:S05]  /*25a90*/  WARPSYNC.COLLECTIVE R15, `(.L_x_7896) ;  /* 0x000000000f087348 */ /* 0x000fea0003c00000 */
[----:B------:R0:W1:Y:S02]  /*25aa0*/  SHFL.IDX P6, R14, R13, R12, R11 ;  /* 0x0000000c0d0e7389 */ /* 0x00006400000c000b */
[----:B01----:R-:W-:Y:S01]  /*25ab0*/  ENDCOLLECTIVE ;  /* 0x000000000000791b */ /* 0x003fe20003800000 */
.L_x_7896:
        /* <DEDUP_REMOVED lines=9> */
.L_x_7897:
[----:B------:R-:W-:Y:S01]  /*25b50*/  IMAD.MOV.U32 R2, RZ, RZ, R14 ;  /* 0x000000ffff027224 */ /* 0x000fe200078e000e */
[----:B------:R-:W-:Y:S06]  /*25b60*/  BRA `(.L_x_7898) ;  /* 0xffffff7c009c7947 */ /* 0x000fec000383ffff */
.L_x_7644:
[----:B---3--:R3:W4:Y:S02]  /*25b70*/  SYNCS.PHASECHK.TRANS64.TRYWAIT P0, [R0+URZ+0x22840], R33 ;  /* 0x02284021000075a7 */ /* 0x008724000800017f */
[----:B----4-:R-:W-:Y:S05]  /*25b80*/  @!P0 NANOSLEEP.SYNCS 0x989680 ;  /* 0x009896800000895d */ /* 0x010fea0003900000 */
[----:B------:R-:W4:Y:S02]  /*25b90*/  @!P0 SYNCS.PHASECHK.TRANS64 P0, [R0+URZ+0x22840], R33 ;  /* 0x02284021000085a7 */ /* 0x000f24000800007f */
[----:B----4-:R-:W-:Y:S05]  /*25ba0*/  @!P0 BRA `(.L_x_7644) ;  /* 0xfffffffc00f08947 */ /* 0x010fea000383ffff */
[----:B------:R-:W-:Y:S05]  /*25bb0*/  BRA `(.L_x_7899) ;  /* 0xffffff7c00ec7947 */ /* 0x000fea000383ffff */
.L_x_7645:
        /* <DEDUP_REMOVED lines=8> */
.L_x_7901:
[----:B------:R-:W-:Y:S05]  /*25c40*/  BSYNC B0 ;  /* 0x0000000000007941 */ /* 0x000fea0003800000 */
.L_x_7900:
        /* <DEDUP_REMOVED lines=8> */
.L_x_7902:
[----:B------:R-:W-:Y:S02]  /*25cd0*/  IMAD.MOV.U32 R13, RZ, RZ, R5 ;  /* 0x000000ffff0d7224 */ /* 0x000fe400078e0005 */
[----:B------:R-:W-:Y:S01]  /*25ce0*/  IMAD.MOV.U32 R12, RZ, RZ, 0x1 ;  /* 0x00000001ff0c7424 */ /* 0x000fe200078e00ff */
[----:B------:R-:W-:-:S07]  /*25cf0*/  MOV R2, R14 ;  /* 0x0000000e00027202 */ /* 0x000fce0000000f00 */
[----:B------:R-:W-:Y:S05]  /*25d00*/  WARPSYNC.COLLECTIVE R15, `(.L_x_7903) ;  /* 0x000000000f087348 */ /* 0x000fea0003c00000 */
[----:B------:R0:W1:Y:S02]  /*25d10*/  SHFL.IDX P6, R14, R13, R12, R11 ;  /* 0x0000000c0d0e7389 */ /* 0x00006400000c000b */
[----:B01----:R-:W-:Y:S01]  /*25d20*/  ENDCOLLECTIVE ;  /* 0x000000000000791b */ /* 0x003fe20003800000 */
.L_x_7903:
        /* <DEDUP_REMOVED lines=11> */
.L_x_7904:
[----:B------:R-:W-:Y:S01]  /*25de0*/  MOV R13, R5 ;  /* 0x00000005000d7202 */ /* 0x000fe20000000f00 */
[----:B------:R-:W-:Y:S02]  /*25df0*/  IMAD.MOV.U32 R12, RZ, RZ, 0x2 ;  /* 0x00000002ff0c7424 */ /* 0x000fe400078e00ff */
[----:B------:R-:W-:-:S07]  /*25e00*/  IMAD.MOV.U32 R10, RZ, RZ, R14 ;  /* 0x000000ffff0a7224 */ /* 0x000fce00078e000e */
[----:B------:R-:W-:Y:S05]  /*25e10*/  WARPSYNC.COLLECTIVE R15, `(.L_x_7905) ;  /* 0x000000000f087348 */ /* 0x000fea0003c00000 */
[----:B------:R0:W1:Y:S02]  /*25e20*/  SHFL.IDX P6, R14, R13, R12, R11 ;  /* 0x0000000c0d0e7389 */ /* 0x00006400000c000b */
[----:B01----:R-:W-:Y:S01]  /*25e30*/  ENDCOLLECTIVE ;  /* 0x000000000000791b */ /* 0x003fe20003800000 */
.L_x_7905:
        /* <DEDUP_REMOVED lines=11> */
.L_x_7906:
[----:B------:R-:W-:Y:S02]  /*25ef0*/  IMAD.MOV.U32 R13, RZ, RZ, R5 ;  /* 0x000000ffff0d7224 */ /* 0x000fe400078e0005 */
[----:B------:R-:W-:Y:S01]  /*25f00*/  IMAD.MOV.U32 R12, RZ, RZ, 0x3 ;  /* 0x00000003ff0c7424 */ /* 0x000fe200078e00ff */
[----:B------:R-:W-:-:S07]  /*25f10*/  MOV R2, R14 ;  /* 0x0000000e00027202 */ /* 0x000fce0000000f00 */
[----:B------:R-:W-:Y:S05]  /*25f20*/  WARPSYNC.COLLECTIVE R15, `(.L_x_7907) ;  /* 0x000000000f087348 */ /* 0x000fea0003c00000 */
[----:B------:R0:W1:Y:S02]  /*25f30*/  SHFL.IDX P6, R14, R13, R12, R11 ;  /* 0x0000000c0d0e7389 */ /* 0x00006400000c000b */
[----:B01----:R-:W-:Y:S01]  /*25f40*/  ENDCOLLECTIVE ;  /* 0x000000000000791b */ /* 0x003fe20003800000 */
.L_x_7907:
        /* <DEDUP_REMOVED lines=11> */
.L_x_7908:
[----:B------:R-:W-:Y:S01]  /*26000*/  MOV R13, R5 ;  /* 0x00000005000d7202 */ /* 0x000fe20000000f00 */
[----:B------:R-:W-:Y:S02]  /*26010*/  IMAD.MOV.U32 R12, RZ, RZ, 0x4 ;  /* 0x00000004ff0c7424 */ /* 0x000fe400078e00ff */
[----:B------:R-:W-:-:S07]  /*26020*/  IMAD.MOV.U32 R2, RZ, RZ, R14 ;  /* 0x000000ffff027224 */ /* 0x000fce00078e000e */
[----:B------:R-:W-:Y:S05]  /*26030*/  WARPSYNC.COLLECTIVE R15, `(.L_x_7909) ;  /* 0x000000000f087348 */ /* 0x000fea0003c00000 */
[----:B------:R0:W1:Y:S02]  /*26040*/  SHFL.IDX P6, R14, R13, R12, R11 ;  /* 0x0000000c0d0e7389 */ /* 0x00006400000c000b */
[----:B01----:R-:W-:Y:S01]  /*26050*/  ENDCOLLECTIVE ;  /* 0x000000000000791b */ /* 0x003fe20003800000 */
.L_x_7909:
        /* <DEDUP_REMOVED lines=11> */
.L_x_7910:
[----:B------:R-:W-:Y:S01]  /*26110*/  IMAD.MOV.U32 R13, RZ, RZ, R5 ;  /* 0x000000ffff0d7224 */ /* 0x000fe200078e0005 */
[----:B------:R-:W-:Y:S02]  /*26120*/  MOV R12, 0x5 ;  /* 0x00000005000c7802 */ /* 0x000fe40000000f00 */
[----:B------:R-:W-:-:S07]  /*26130*/  MOV R2, R14 ;  /* 0x0000000e00027202 */ /* 0x000fce0000000f00 */
[----:B------:R-:W-:Y:S05]  /*26140*/  WARPSYNC.COLLECTIVE R15, `(.L_x_7911) ;  /* 0x000000000f087348 */ /* 0x000fea0003c00000 */
[----:B------:R0:W1:Y:S02]  /*26150*/  SHFL.IDX P6, R14, R13, R12, R11 ;  /* 0x0000000c0d0e7389 */ /* 0x00006400000c000b */
[----:B01----:R-:W-:Y:S01]  /*26160*/  ENDCOLLECTIVE ;  /* 0x000000000000791b */ /* 0x003fe20003800000 */
.L_x_7911:
        /* <DEDUP_REMOVED lines=11> */
.L_x_7912:
[----:B------:R-:W-:Y:S01]  /*26220*/  IMAD.MOV.U32 R13, RZ, RZ, R5 ;  /* 0x000000ffff0d7224 */ /* 0x000fe200078e0005 */
[----:B------:R-:W-:Y:S02]  /*26230*/  MOV R12, 0x6 ;  /* 0x00000006000c7802 */ /* 0x000fe40000000f00 */
[----:B------:R-:W-:-:S07]  /*26240*/  MOV R2, R14 ;  /* 0x0000000e00027202 */ /* 0x000fce0000000f00 */
[----:B------:R-:W-:Y:S05]  /*26250*/  WARPSYNC.COLLECTIVE R15, `(.L_x_7913) ;  /* 0x000000000f087348 */ /* 0x000fea0003c00000 */
[----:B------:R0:W1:Y:S02]  /*26260*/  SHFL.IDX P6, R14, R13, R12, R11 ;  /* 0x0000000c0d0e7389 */ /* 0x00006400000c000b */
[----:B01----:R-:W-:Y:S01]  /*26270*/  ENDCOLLECTIVE ;  /* 0x000000000000791b */ /* 0x003fe20003800000 */
.L_x_7913:
        /* <DEDUP_REMOVED lines=11> */
.L_x_7914:
[----:B------:R-:W-:Y:S02]  /*26330*/  IMAD.MOV.U32 R13, RZ, RZ, R5 ;  /* 0x000000ffff0d7224 */ /* 0x000fe400078e0005 */
[----:B------:R-:W-:Y:S01]  /*26340*/  IMAD.MOV.U32 R12, RZ, RZ, 0x7 ;  /* 0x00000007ff0c7424 */ /* 0x000fe200078e00ff */
[----:B------:R-:W-:-:S07]  /*26350*/  MOV R2, R14 ;  /* 0x0000000e00027202 */ /* 0x000fce0000000f00 */
[----:B------:R-:W-:Y:S05]  /*26360*/  WARPSYNC.COLLECTIVE R15, `(.L_x_7915) ;  /* 0x000000000f087348 */ /* 0x000fea0003c00000 */
[----:B------:R0:W1:Y:S02]  /*26370*/  SHFL.IDX P6, R14, R13, R12, R11 ;  /* 0x0000000c0d0e7389 */ /* 0x00006400000c000b */
[----:B01----:R-:W-:Y:S01]  /*26380*/  ENDCOLLECTIVE ;  /* 0x000000000000791b */ /* 0x003fe20003800000 */
.L_x_7915:
[----:B------:R-:W-:Y:S01]  /*26390*/  IMAD.MOV.U32 R13, RZ, RZ, R4 ;  /* 0x000000ffff0d7224 */ /* 0x000fe200078e0004 */
[----:B------:R-:W-:-:S04]  /*263a0*/  IADD3 R4, P0, R35, R2, RZ ;  /* 0x0000000223047210 */ /* 0x000fc80007f1e0ff */
[----:B------:R-:W-:Y:S02]  /*263b0*/  IADD3.X R5, RZ, R9, RZ, P0, !PT ;  /* 0x00000009ff057210 */ /* 0x000fe400007fe4ff */
[----:B------:R-:W-:-:S03]  /*263c0*/  MOV R3, R14 ;  /* 0x0000000e00037202 */ /* 0x000fc60000000f00 */
[----:B------:R-:W-:Y:S01]  /*263d0*/  @!PT LDS RZ, [RZ] ;  /* 0x00000000fffff984 */ /* 0x000fe20000000800 */
[----:B------:R-:W-:Y:S01]  /*263e0*/  @!PT LDS RZ, [RZ] ;  /* 0x00000000fffff984 */ /* 0x000fe20000000800 */
[----:B------:R-:W-:Y:S01]  /*263f0*/  @!PT LDS RZ, [RZ] ;  /* 0x00000000fffff984 */ /* 0x000fe20000000800 */
[----:B------:R0:W-:Y:S04]  /*26400*/  LDGSTS.E.BYPASS.LTC128B.128 [R6+0x1b400], desc[UR60][R4.64], !P2 ;  /* 0x1b40000004067fae */ /* 0x0001e8000d101d7c */
[----:B0-----:R-:W-:Y:S05]  /*26410*/  WARPSYNC.COLLECTIVE R15, `(.L_x_7916) ;  /* 0x000000000f087348 */ /* 0x001fea0003c00000 */
[----:B------:R1:W2:Y:S02]  /*26420*/  SHFL.IDX P6, R14, R13, R12, R11 ;  /* 0x0000000c0d0e7389 */ /* 0x0002a400000c000b */
[----:B012---:R-:W-:Y:S01]  /*26430*/  ENDCOLLECTIVE ;  /* 0x000000000000791b */ /* 0x007fe20003800000 */
.L_x_7916:
[----:B------:R-:W-:Y:S01]  /*26440*/  IMAD.MOV.U32 R13, RZ, RZ, R8 ;  /* 0x000000ffff0d7224 */ /* 0x000fe200078e0008 */
[----:B------:R-:W-:Y:S01]  /*26450*/  MOV R12, RZ ;  /* 0x000000ff000c7202 */ /* 0x000fe20000000f00 */
[----:B------:R-:W-:-:S07]  /*26460*/  IMAD.MOV.U32 R10, RZ, RZ, R14 ;  /* 0x000000ffff0a7224 */ /* 0x000fce00078e000e */
[----:B------:R-:W-:Y:S05]  /*26470*/  WARPSYNC.COLLECTIVE R15, `(.L_x_7917) ;  /* 0x000000000f087348 */ /* 0x000fea0003c00000 */
[----:B------:R0:W1:Y:S02]  /*26480*/  SHFL.IDX P6, R14, R13, R12, R11 ;  /* 0x0000000c0d0e7389 */ /* 0x00006400000c000b */
[----:B01----:R-:W-:Y:S01]  /*26490*/  ENDCOLLECTIVE ;  /* 0x000000000000791b */ /* 0x003fe20003800000 */
.L_x_7917:
        /* <DEDUP_REMOVED lines=11> */
.L_x_7918:
[----:B------:R-:W-:Y:S01]  /*26550*/  IMAD.MOV.U32 R13, RZ, RZ, R8 ;  /* 0x000000ffff0d7224 */ /* 0x000fe200078e0008 */
[----:B------:R-:W-:Y:S02]  /*26560*/  MOV R12, 0x1 ;  /* 0x00000001000c7802 */ /* 0x000fe40000000f00 */
[----:B------:R-:W-:-:S07]  /*26570*/  MOV R5, R14 ;  /* 0x0000000e00057202 */ /* 0x000fce0000000f00 */
[----:B------:R-:W-:Y:S05]  /*26580*/  WARPSYNC.COLLECTIVE R15, `(.L_x_7919) ;  /* 0x000000000f087348 */ /* 0x000fea0003c00000 */
[----:B------:R0:W1:Y:S02]  /*26590*/  SHFL.IDX P6, R14, R13, R12, R11 ;  /* 0x0000000c0d0e7389 */ /* 0x00006400000c000b */
[----:B01----:R-:W-:Y:S01]  /*265a0*/  ENDCOLLECTIVE ;  /* 0x000000000000791b */ /* 0x003fe20003800000 */
.L_x_7919:
        /* <DEDUP_REMOVED lines=11> */
.L_x_7920:
[----:B------:R-:W-:Y:S01]  /*26660*/  MOV R2, R14 ;  /* 0x0000000e00027202 */ /* 0x000fe20000000f00 */
[----:B------:R-:W-:Y:S06]  /*26670*/  BRA `(.L_x_7921) ;  /* 0xffffff7800847947 */ /* 0x000fec000383ffff */
.L_x_7650:
[----:B-1----:R1:W2:Y:S02]  /*26680*/  SYNCS.PHASECHK.TRANS64.TRYWAIT P2, [R0+URZ+0x22870], R2 ;  /* 0x02287002000075a7 */ /* 0x0022a4000804017f */
[----:B--2---:R-:W-:Y:S05]  /*26690*/  @!P2 NANOSLEEP.SYNCS 0x989680 ;  /* 0x009896800000a95d */ /* 0x004fea0003900000 */
[----:B------:R-:W2:Y:S02]  /*266a0*/  @!P2 SYNCS.PHASECHK.TRANS64 P2, [R0+URZ+0x22870], R2 ;  /* 0x022870020000a5a7 */ /* 0x000ea4000804007f */
[----:B--2---:R-:W-:Y:S05]  /*266b0*/  @!P2 BRA `(.L_x_7650) ;  /* 0xfffffffc00f0a947 */ /* 0x004fea000383ffff */
[----:B------:R-:W-:Y:S05]  /*266c0*/  BRA `(.L_x_7922) ;  /* 0xffffff7800e87947 */ /* 0x000fea000383ffff */
.L_x_7652:
[----:B-1----:R1:W2:Y:S02]  /*266d0*/  SYNCS.PHASECHK.TRANS64.TRYWAIT P2, [R0+URZ+0x22860], R3 ;  /* 0x02286003000075a7 */ /* 0x0022a4000804017f */
[----:B--2---:R-:W-:Y:S05]  /*266e0*/  @!P2 NANOSLEEP.SYNCS 0x989680 ;  /* 0x009896800000a95d */ /* 0x004fea0003900000 */
[----:B------:R-:W2:Y:S02]  /*266f0*/  @!P2 SYNCS.PHASECHK.TRANS64 P2, [R0+URZ+0x22860], R3 ;  /* 0x022860030000a5a7 */ /* 0x000ea4000804007f */
[----:B--2---:R-:W-:Y:S05]  /*26700*/  @!P2 BRA `(.L_x_7652) ;  /* 0xfffffffc00f0a947 */ /* 0x004fea000383ffff */
[----:B------:R-:W-:Y:S05]  /*26710*/  BRA `(.L_x_7923) ;  /* 0xffffff7800f87947 */ /* 0x000fea000383ffff */
.L_x_7660:
[----:B0-----:R0:W1:Y:S02]  /*26720*/  SYNCS.PHASECHK.TRANS64.TRYWAIT P1, [R0+URZ+0x22870], R3 ;  /* 0x02287003000075a7 */ /* 0x001064000802017f */
[----:B-1----:R-:W-:Y:S05]  /*26730*/  @!P1 NANOSLEEP.SYNCS 0x989680 ;  /* 0x009896800000995d */ /* 0x002fea0003900000 */
[----:B------:R-:W1:Y:S02]  /*26740*/  @!P1 SYNCS.PHASECHK.TRANS64 P1, [R0+URZ+0x22870], R3 ;  /* 0x02287003000095a7 */ /* 0x000e64000802007f */
[----:B-1----:R-:W-:Y:S05]  /*26750*/  @!P1 BRA `(.L_x_7660) ;  /* 0xfffffffc00f09947 */ /* 0x002fea000383ffff */
[----:B------:R-:W-:Y:S05]  /*26760*/  BRA `(.L_x_7924) ;  /* 0xffffff8400307947 */ /* 0x000fea000383ffff */
.L_x_7662:
[----:B0-----:R0:W1:Y:S02]  /*26770*/  SYNCS.PHASECHK.TRANS64.TRYWAIT P1, [R0+URZ+0x22860], R3 ;  /* 0x02286003000075a7 */ /* 0x001064000802017f */
[----:B-1----:R-:W-:Y:S05]  /*26780*/  @!P1 NANOSLEEP.SYNCS 0x989680 ;  /* 0x009896800000995d */ /* 0x002fea0003900000 */
[----:B------:R-:W1:Y:S02]  /*26790*/  @!P1 SYNCS.PHASECHK.TRANS64 P1, [R0+URZ+0x22860], R3 ;  /* 0x02286003000095a7 */ /* 0x000e64000802007f */
[----:B-1----:R-:W-:Y:S05]  /*267a0*/  @!P1 BRA `(.L_x_7662) ;  /* 0xfffffffc00f09947 */ /* 0x002fea000383ffff */
[----:B------:R-:W-:Y:S05]  /*267b0*/  BRA `(.L_x_7925) ;  /* 0xffffff8400407947 */ /* 0x000fea000383ffff */
.L_x_7667:
[----:B------:R-:W-:Y:S01]  /*267c0*/  BSSY B0, `(.L_x_7926) ;  /* 0x0000008000007945 */ /* 0x000fe20003800000 */
[----:B------:R-:W-:Y:S01]  /*267d0*/  IMAD.MOV.U32 R13, RZ, RZ, R16 ;  /* 0x000000ffff0d7224 */ /* 0x000fe200078e0010 */
[----:B------:R-:W-:Y:S01]  /*267e0*/  MOV R11, 0x1f ;  /* 0x0000001f000b7802 */ /* 0x000fe20000000f00 */
[----:B------:R-:W-:Y:S02]  /*267f0*/  IMAD.MOV.U32 R12, RZ, RZ, RZ ;  /* 0x000000ffff0c7224 */ /* 0x000fe400078e00ff */
[----:B------:R-:W-:-:S07]  /*26800*/  IMAD.MOV.U32 R15, RZ, RZ, -0x1 ;  /* 0xffffffffff0f7424 */ /* 0x000fce00078e00ff */
[----:B01---5:R-:W-:Y:S05]  /*26810*/  WARPSYNC.COLLECTIVE R15, `(.L_x_7927) ;  /* 0x000000000f087348 */ /* 0x023fea0003c00000 */
[----:B------:R2:W3:Y:S02]  /*26820*/  SHFL.IDX P6, R14, R13, R12, R11 ;  /* 0x0000000c0d0e7389 */ /* 0x0004e400000c000b */
[----:B0123-5:R-:W-:Y:S01]  /*26830*/  ENDCOLLECTIVE ;  /* 0x000000000000791b */ /* 0x02ffe20003800000 */
.L_x_7927:
[----:B------:R-:W-:Y:S05]  /*26840*/  BSYNC B0 ;  /* 0x0000000000007941 */ /* 0x000fea0003800000 */
.L_x_7926:
        /* <DEDUP_REMOVED lines=9> */
.L_x_7928:
        /* <DEDUP_REMOVED lines=18> */
.L_x_7929:
[----:B------:R-:W-:Y:S02]  /*26a00*/  MOV R12, 0x2 ;  /* 0x00000002000c7802 */ /* 0x000fe40000000f00 */
[----:B------:R-:W-:-:S05]  /*26a10*/  SEL R5, R14, RZ, P1 ;  /* 0x000000ff0e057207 */ /* 0x000fca0000800000 */
[----:B------:R-:W-:-:S04]  /*26a20*/  IMAD.IADD R5, R2, 0x1, R5 ;  /* 0x0000000102057824 */ /* 0x000fc800078e0205 */
[----:B------:R-:W-:-:S07]  /*26a30*/  IMAD.MOV.U32 R13, RZ, RZ, R5 ;  /* 0x000000ffff0d7224 */ /* 0x000fce00078e0005 */
[----:B------:R-:W-:Y:S05]  /*26a40*/  WARPSYNC.COLLECTIVE R15, `(.L_x_7930) ;  /* 0x000000000f087348 */ /* 0x000fea0003c00000 */
[----:B------:R0:W1:Y:S02]  /*26a50*/  SHFL.UP P6, R14, R13, R12, R11 ;  /* 0x0400000c0d0e7389 */ /* 0x00006400000c000b */
[----:B01----:R-:W-:Y:S01]  /*26a60*/  ENDCOLLECTIVE ;  /* 0x000000000000791b */ /* 0x003fe20003800000 */
.L_x_7930:
[----:B------:R-:W-:Y:S02]  /*26a70*/  MOV R12, 0x4 ;  /* 0x00000004000c7802 */ /* 0x000fe40000000f00 */
[----:B------:R-:W-:-:S05]  /*26a80*/  SEL R6, R14, RZ, P2 ;  /* 0x000000ff0e067207 */ /* 0x000fca0001000000 */
[----:B------:R-:W-:-:S04]  /*26a90*/  IMAD.IADD R6, R5, 0x1, R6 ;  /* 0x0000000105067824 */ /* 0x000fc800078e0206 */
[----:B------:R-:W-:-:S07]  /*26aa0*/  IMAD.MOV.U32 R13, RZ, RZ, R6 ;  /* 0x000000ffff0d7224 */ /* 0x000fce00078e0006 */
[----:B------:R-:W-:Y:S05]  /*26ab0*/  WARPSYNC.COLLECTIVE R15, `(.L_x_7931) ;  /* 0x000000000f087348 */ /* 0x000fea0003c00000 */
[----:B------:R0:W1:Y:S02]  /*26ac0*/  SHFL.UP P6, R14, R13, R12, R11 ;  /* 0x0400000c0d0e7389 */ /* 0x00006400000c000b */
[----:B01----:R-:W-:Y:S01]  /*26ad0*/  ENDCOLLECTIVE ;  /* 0x000000000000791b */ /* 0x003fe20003800000 */
.L_x_7931:
[----:B------:R-:W-:Y:S02]  /*26ae0*/  MOV R12, 0x8 ;  /* 0x00000008000c7802 */ /* 0x000fe40000000f00 */
[----:B------:R-:W-:-:S05]  /*26af0*/  SEL R7, R14, RZ, P3 ;  /* 0x000000ff0e077207 */ /* 0x000fca0001800000 */
[----:B------:R-:W-:-:S04]  /*26b00*/  IMAD.IADD R7, R6, 0x1, R7 ;  /* 0x0000000106077824 */ /* 0x000fc800078e0207 */
[----:B------:R-:W-:-:S07]  /*26b10*/  IMAD.MOV.U32 R13, RZ, RZ, R7 ;  /* 0x000000ffff0d7224 */ /* 0x000fce00078e0007 */
[----:B------:R-:W-:Y:S05]  /*26b20*/  WARPSYNC.COLLECTIVE R15, `(.L_x_7932) ;  /* 0x000000000f087348 */ /* 0x000fea0003c00000 */
[----:B------:R0:W1:Y:S02]  /*26b30*/  SHFL.UP P6, R14, R13, R12, R11 ;  /* 0x0400000c0d0e7389 */ /* 0x00006400000c000b */
[----:B01----:R-:W-:Y:S01]  /*26b40*/  ENDCOLLECTIVE ;  /* 0x000000000000791b */ /* 0x003fe20003800000 */
.L_x_7932:
[----:B------:R-:W-:Y:S02]  /*26b50*/  MOV R12, 0x10 ;  /* 0x00000010000c7802 */ /* 0x000fe40000000f00 */
[----:B------:R-:W-:-:S05]  /*26b60*/  SEL R14, R14, RZ, P4 ;  /* 0x000000ff0e0e7207 */ /* 0x000fca0002000000 */
[----:B------:R-:W-:-:S04]  /*26b70*/  IMAD.IADD R5, R7, 0x1, R14 ;  /* 0x0000000107057824 */ /* 0x000fc800078e020e */
[----:B------:R-:W-:-:S07]  /*26b80*/  IMAD.MOV.U32 R13, RZ, RZ, R5 ;  /* 0x000000ffff0d7224 */ /* 0x000fce00078e0005 */
[----:B------:R-:W-:Y:S05]  /*26b90*/  WARPSYNC.COLLECTIVE R15, `(.L_x_7933) ;  /* 0x000000000f087348 */ /* 0x000fea0003c00000 */
[----:B------:R0:W1:Y:S02]  /*26ba0*/  SHFL.UP P6, R14, R13, R12, R11 ;  /* 0x0400000c0d0e7389 */ /* 0x00006400000c000b */
[----:B01----:R-:W-:Y:S01]  /*26bb0*/  ENDCOLLECTIVE ;  /* 0x000000000000791b */ /* 0x003fe20003800000 */
.L_x_7933:
        /* <DEDUP_REMOVED lines=8> */
.L_x_7934:
[----:B------:R-:W-:Y:S05]  /*26c40*/  BRA `(.L_x_7935) ;  /* 0xffffff8800c87947 */ /* 0x000fea000383ffff */
.L_x_7672:
        /* <DEDUP_REMOVED lines=8> */
.L_x_7937:
[----:B------:R-:W-:Y:S05]  /*26cd0*/  BSYNC B0 ;  /* 0x0000000000007941 */ /* 0x000fea0003800000 */
.L_x_7936:
        /* <DEDUP_REMOVED lines=8> */
.L_x_7938:
[----:B------:R-:W-:Y:S02]  /*26d60*/  MOV R12, 0x4 ;  /* 0x00000004000c7802 */ /* 0x000fe40000000f00 */
[----:B------:R-:W-:-:S05]  /*26d70*/  SEL R14, R14, RZ, P2 ;  /* 0x000000ff0e0e7207 */ /* 0x000fca0001000000 */
[----:B------:R-:W-:-:S04]  /*26d80*/  IMAD.IADD R5, R13, 0x1, R14 ;  /* 0x000000010d057824 */ /* 0x000fc800078e020e */
[----:B------:R-:W-:-:S07]  /*26d90*/  IMAD.MOV.U32 R13, RZ, RZ, R5 ;  /* 0x000000ffff0d7224 */ /* 0x000fce00078e0005 */
[----:B------:R-:W-:Y:S05]  /*26da0*/  WARPSYNC.COLLECTIVE R15, `(.L_x_7939) ;  /* 0x000000000f087348 */ /* 0x000fea0003c00000 */
[----:B------:R0:W1:Y:S02]  /*26db0*/  SHFL.UP P6, R14, R13, R12, R11 ;  /* 0x0400000c0d0e7389 */ /* 0x00006400000c000b */
[----:B01----:R-:W-:Y:S01]  /*26dc0*/  ENDCOLLECTIVE ;  /* 0x000000000000791b */ /* 0x003fe20003800000 */
.L_x_7939:
[----:B------:R-:W-:Y:S02]  /*26dd0*/  MOV R12, 0x8 ;  /* 0x00000008000c7802 */ /* 0x000fe40000000f00 */
[----:B------:R-:W-:-:S05]  /*26de0*/  SEL R6, R14, RZ, P3 ;  /* 0x000000ff0e067207 */ /* 0x000fca0001800000 */
[----:B------:R-:W-:-:S04]  /*26df0*/  IMAD.IADD R6, R5, 0x1, R6 ;  /* 0x0000000105067824 */ /* 0x000fc800078e0206 */
[----:B------:R-:W-:-:S07]  /*26e00*/  IMAD.MOV.U32 R13, RZ, RZ, R6 ;  /* 0x000000ffff0d7224 */ /* 0x000fce00078e0006 */
[----:B------:R-:W-:Y:S05]  /*26e10*/  WARPSYNC.COLLECTIVE R15, `(.L_x_7940) ;  /* 0x000000000f087348 */ /* 0x000fea0003c00000 */
[----:B------:R0:W1:Y:S02]  /*26e20*/  SHFL.UP P6, R14, R13, R12, R11 ;  /* 0x0400000c0d0e7389 */ /* 0x00006400000c000b */
[----:B01----:R-:W-:Y:S01]  /*26e30*/  ENDCOLLECTIVE ;  /* 0x000000000000791b */ /* 0x003fe20003800000 */
.L_x_7940:
[----:B------:R-:W-:Y:S02]  /*26e40*/  MOV R12, 0x10 ;  /* 0x00000010000c7802 */ /* 0x000fe40000000f00 */
[----:B------:R-:W-:-:S05]  /*26e50*/  SEL R7, R14, RZ, P4 ;  /* 0x000000ff0e077207 */ /* 0x000fca0002000000 */
[----:B------:R-:W-:-:S04]  /*26e60*/  IMAD.IADD R7, R6, 0x1, R7 ;  /* 0x0000000106077824 */ /* 0x000fc800078e0207 */
[----:B------:R-:W-:-:S07]  /*26e70*/  IMAD.MOV.U32 R13, RZ, RZ, R7 ;  /* 0x000000ffff0d7224 */ /* 0x000fce00078e0007 */
[----:B------:R-:W-:Y:S05]  /*26e80*/  WARPSYNC.COLLECTIVE R15, `(.L_x_7941) ;  /* 0x000000000f087348 */ /* 0x000fea0003c00000 */
[----:B------:R0:W1:Y:S02]  /*26e90*/  SHFL.UP P6, R14, R13, R12, R11 ;  /* 0x0400000c0d0e7389 */ /* 0x00006400000c000b */
[----:B01----:R-:W-:Y:S01]  /*26ea0*/  ENDCOLLECTIVE ;  /* 0x000000000000791b */ /* 0x003fe20003800000 */
.L_x_7941:
        /* <DEDUP_REMOVED lines=8> */
.L_x_7942:
[----:B------:R-:W-:Y:S05]  /*26f30*/  BRA `(.L_x_7943) ;  /* 0xffffff8800a87947 */ /* 0x000fea000383ffff */
.L_x_7674:
[----:B------:R-:W-:Y:S01]  /*26f40*/  BSSY B0, `(.L_x_7944) ;  /* 0x0000006000007945 */ /* 0x000fe20003800000 */
[----:B------:R-:W-:Y:S01]  /*26f50*/  PLOP3.LUT P6, PT, P6, PT, PT, 0x8, 0x0 ;  /* 0x000000000000781c */ /* 0x000fe200037ce170 */
[----:B------:R-:W-:-:S12]  /*26f60*/  IMAD.MOV.U32 R15, RZ, RZ, -0x1 ;  /* 0xffffffffff0f7424 */ /* 0x000fd800078e00ff */
[----:B0----5:R-:W-:Y:S05]  /*26f70*/  WARPSYNC.COLLECTIVE R15, `(.L_x_7945) ;  /* 0x000000000f087348 */ /* 0x021fea0003c00000 */
[----:B------:R-:W-:Y:S01]  /*26f80*/  VOTE.ANY R14, PT, P6 ;  /* 0x00000000000e7806 */ /* 0x000fe200030e0100 */
[----:B0----5:R-:W-:Y:S06]  /*26f90*/  ENDCOLLECTIVE ;  /* 0x000000000000791b */ /* 0x021fec0003800000 */
.L_x_7945:
[----:B------:R-:W-:Y:S05]  /*26fa0*/  BSYNC B0 ;  /* 0x0000000000007941 */ /* 0x000fea0003800000 */
.L_x_7944:
        /* <DEDUP_REMOVED lines=9> */
.L_x_7946:
[----:B------:R-:W-:Y:S01]  /*27040*/  IMAD.MOV.U32 R17, RZ, RZ, R14 ;  /* 0x000000ffff117224 */ /* 0x000fe200078e000e */
[----:B------:R-:W-:Y:S06]  /*27050*/  BRA `(.L_x_7947) ;  /* 0xffffff8800987947 */ /* 0x000fec000383ffff */
.L_x_7676:
[----:B------:R-:W-:Y:S01]  /*27060*/  BSSY B0, `(.L_x_7948) ;  /* 0x0000007000007945 */ /* 0x000fe20003800000 */
[----:B------:R-:W-:Y:S01]  /*27070*/  MOV R13, R3 ;  /* 0x00000003000d7202 */ /* 0x000fe20000000f00 */
[----:B------:R-:W-:Y:S02]  /*27080*/  IMAD.MOV.U32 R11, RZ, RZ, 0x1f ;  /* 0x0000001fff0b7424 */ /* 0x000fe400078e00ff */
[----:B------:R-:W-:-:S07]  /*27090*/  IMAD.MOV.U32 R15, RZ, RZ, -0x1 ;  /* 0xffffffffff0f7424 */ /* 0x000fce00078e00ff */
[----:B012--5:R-:W-:Y:S05]  /*270a0*/  WARPSYNC.COLLECTIVE R15, `(.L_x_7949) ;  /* 0x000000000f087348 */ /* 0x027fea0003c00000 */
[----:B------:R3:W4:Y:S02]  /*270b0*/  SHFL.IDX P6, R14, R13, R12, R11 ;  /* 0x0000000c0d0e7389 */ /* 0x00072400000c000b */
[----:B012345:R-:W-:Y:S01]  /*270c0*/  ENDCOLLECTIVE ;  /* 0x000000000000791b */ /* 0x03ffe20003800000 */
.L_x_7949:
[----:B------:R-:W-:Y:S05]  /*270d0*/  BSYNC B0 ;  /* 0x0000000000007941 */ /* 0x000fea0003800000 */
.L_x_7948:
[----:B------:R-:W-:Y:S05]  /*270e0*/  BRA `(.L_x_7675) ;  /* 0xffffff8800907947 */ /* 0x000fea000383ffff */
.L_x_7680:
[----:B0-----:R0:W1:Y:S02]  /*270f0*/  SYNCS.PHASECHK.TRANS64.TRYWAIT P0, [R5+URZ+0x22820], R0 ;  /* 0x02282000050075a7 */ /* 0x001064000800017f */
[----:B-1----:R-:W-:Y:S05]  /*27100*/  @!P0 NANOSLEEP.SYNCS 0x989680 ;  /* 0x009896800000895d */ /* 0x002fea0003900000 */
[----:B------:R-:W1:Y:S02]  /*27110*/  @!P0 SYNCS.PHASECHK.TRANS64 P0, [R5+URZ+0x22820], R0 ;  /* 0x02282000050085a7 */ /* 0x000e64000800007f */
[----:B-1----:R-:W-:Y:S05]  /*27120*/  @!P0 BRA `(.L_x_7680) ;  /* 0xfffffffc00f08947 */ /* 0x002fea000383ffff */
[----:B------:R-:W-:Y:S05]  /*27130*/  BRA `(.L_x_7950) ;  /* 0xffffff8c00847947 */ /* 0x000fea000383ffff */
.L_x_7681:
        /* <DEDUP_REMOVED lines=8> */
[----:B0----5:R-:W-:Y:S05]  /*271c0*/  WARPSYNC.COLLECTIVE R15, `(.L_x_7952) ;  /* 0x000000000f087348 */ /* 0x021fea0003c00000 */
[----:B------:R1:W2:Y:S02]  /*271d0*/  SHFL.IDX P6, R14, R13, R12, R11 ;  /* 0x0000000c0d0e7389 */ /* 0x0002a400000c000b */
[----:B012--5:R-:W-:Y:S01]  /*271e0*/  ENDCOLLECTIVE ;  /* 0x000000000000791b */ /* 0x027fe20003800000 */
.L_x_7952:
[----:B------:R-:W-:Y:S05]  /*271f0*/  BSYNC B0 ;  /* 0x0000000000007941 */ /* 0x000fea0003800000 */
.L_x_7951:
[----:B------:R-:W-:Y:S05]  /*27200*/  BRA `(.L_x_7953) ;  /* 0xffffff8c006c7947 */ /* 0x000fea000383ffff */
.L_x_7682:
[----:B------:R-:W-:Y:S01]  /*27210*/  BSSY B0, `(.L_x_7954) ;  /* 0x0000006000007945 */ /* 0x000fe20003800000 */
[----:B------:R-:W-:-:S07]  /*27220*/  IMAD.MOV.U32 R15, RZ, RZ, -0x1 ;  /* 0xffffffffff0f7424 */ /* 0x000fce00078e00ff */
[----:B0----5:R-:W-:Y:S05]  /*27230*/  WARPSYNC.COLLECTIVE R15, `(.L_x_7955) ;  /* 0x000000000f0c7348 */ /* 0x021fea0003c00000 */
[----:B------:R-:W-:Y:S02]  /*27240*/  ELECT P6, UR62, PT ;  /* 0x00000000003e782f */ /* 0x000fe400038c0000 */
[----:B------:R-:W-:Y:S01]  /*27250*/  MOV R14, UR62 ;  /* 0x0000003e000e7c02 */ /* 0x000fe20008000f00 */
[----:B0----5:R-:W-:Y:S10]  /*27260*/  ENDCOLLECTIVE ;  /* 0x000000000000791b */ /* 0x021ff40003800000 */
.L_x_7955:
[----:B------:R-:W-:Y:S05]  /*27270*/  BSYNC B0 ;  /* 0x0000000000007941 */ /* 0x000fea0003800000 */
.L_x_7954:
[----:B------:R-:W-:Y:S05]  /*27280*/  BRA `(.L_x_7956) ;  /* 0xffffff8c00607947 */ /* 0x000fea000383ffff */
.L_x_7684:
[----:B0-----:R0:W1:Y:S02]  /*27290*/  SYNCS.PHASECHK.TRANS64.TRYWAIT P1, [R3+URZ+0x22840], R2 ;  /* 0x02284002030075a7 */ /* 0x001064000802017f */
[----:B-1----:R-:W-:Y:S05]  /*272a0*/  @!P1 NANOSLEEP.SYNCS 0x989680 ;  /* 0x009896800000995d */ /* 0x002fea0003900000 */
[----:B------:R-:W1:Y:S02]  /*272b0*/  @!P1 SYNCS.PHASECHK.TRANS64 P1, [R3+URZ+0x22840], R2 ;  /* 0x02284002030095a7 */ /* 0x000e64000802007f */
[----:B-1----:R-:W-:Y:S05]  /*272c0*/  @!P1 BRA `(.L_x_7684) ;  /* 0xfffffffc00f09947 */ /* 0x002fea000383ffff */
[----:B------:R-:W-:Y:S05]  /*272d0*/  BRA `(.L_x_7957) ;  /* 0xffffff8c00847947 */ /* 0x000fea000383ffff */
.L_x_7686:
[----:B-1----:R1:W2:Y:S02]  /*272e0*/  SYNCS.PHASECHK.TRANS64.TRYWAIT P1, [R5+URZ+0x22840], R0 ;  /* 0x02284000050075a7 */ /* 0x0022a4000802017f */
[----:B--2---:R-:W-:Y:S05]  /*272f0*/  @!P1 NANOSLEEP.SYNCS 0x989680 ;  /* 0x009896800000995d */ /* 0x004fea0003900000 */
[----:B------:R-:W2:Y:S02]  /*27300*/  @!P1 SYNCS.PHASECHK.TRANS64 P1, [R5+URZ+0x22840], R0 ;  /* 0x02284000050095a7 */ /* 0x000ea4000802007f */
[----:B--2---:R-:W-:Y:S05]  /*27310*/  @!P1 BRA `(.L_x_7686) ;  /* 0xfffffffc00f09947 */ /* 0x004fea000383ffff */
[----:B------:R-:W-:Y:S05]  /*27320*/  BRA `(.L_x_7958) ;  /* 0xffffff8c00947947 */ /* 0x000fea000383ffff */
.L_x_7688:
[----:B--2---:R2:W3:Y:S02]  /*27330*/  SYNCS.PHASECHK.TRANS64.TRYWAIT P1, [R3+URZ+0x22860], R2 ;  /* 0x02286002030075a7 */ /* 0x0044e4000802017f */
[----:B---3--:R-:W-:Y:S05]  /*27340*/  @!P1 NANOSLEEP.SYNCS 0x989680 ;  /* 0x009896800000995d */ /* 0x008fea0003900000 */
[----:B------:R-:W3:Y:S02]  /*27350*/  @!P1 SYNCS.PHASECHK.TRANS64 P1, [R3+URZ+0x22860], R2 ;  /* 0x02286002030095a7 */ /* 0x000ee4000802007f */
[----:B---3--:R-:W-:Y:S05]  /*27360*/  @!P1 BRA `(.L_x_7688) ;  /* 0xfffffffc00f09947 */ /* 0x008fea000383ffff */
[----:B------:R-:W-:Y:S05]  /*27370*/  BRA `(.L_x_7959) ;  /* 0xffffff8c00907947 */ /* 0x000fea000383ffff */
.L_x_7690:
[----:B---3--:R3:W4:Y:S02]  /*27380*/  SYNCS.PHASECHK.TRANS64.TRYWAIT P1, [R5+URZ+0x22860], R0 ;  /* 0x02286000050075a7 */ /* 0x008724000802017f */
[----:B----4-:R-:W-:Y:S05]  /*27390*/  @!P1 NANOSLEEP.SYNCS 0x989680 ;  /* 0x009896800000995d */ /* 0x010fea0003900000 */
[----:B------:R-:W4:Y:S02]  /*273a0*/  @!P1 SYNCS.PHASECHK.TRANS64 P1, [R5+URZ+0x22860], R0 ;  /* 0x02286000050095a7 */ /* 0x000f24000802007f */
[----:B----4-:R-:W-:Y:S05]  /*273b0*/  @!P1 BRA `(.L_x_7690) ;  /* 0xfffffffc00f09947 */ /* 0x010fea000383ffff */
[----:B------:R-:W-:Y:S05]  /*273c0*/  BRA `(.L_x_7960) ;  /* 0xffffff8c008c7947 */ /* 0x000fea000383ffff */
.L_x_7692:
[----:B----4-:R4:W0:Y:S02]  /*273d0*/  SYNCS.PHASECHK.TRANS64.TRYWAIT P1, [R3+URZ+0x22880], R2 ;  /* 0x02288002030075a7 */ /* 0x010824000802017f */
[----:B0-----:R-:W-:Y:S05]  /*273e0*/  @!P1 NANOSLEEP.SYNCS 0x989680 ;  /* 0x009896800000995d */ /* 0x001fea0003900000 */
[----:B------:R-:W0:Y:S02]  /*273f0*/  @!P1 SYNCS.PHASECHK.TRANS64 P1, [R3+URZ+0x22880], R2 ;  /* 0x02288002030095a7 */ /* 0x000e24000802007f */
[----:B0-----:R-:W-:Y:S05]  /*27400*/  @!P1 BRA `(.L_x_7692) ;  /* 0xfffffffc00f09947 */ /* 0x001fea000383ffff */
[----:B------:R-:W-:Y:S05]  /*27410*/  BRA `(.L_x_7961) ;  /* 0xffffff8c00887947 */ /* 0x000fea000383ffff */
.L_x_7962:
        /* <DEDUP_REMOVED lines=14> */
.L_x_15845:


//--------------------- .text._ZN7cutlass13device_kernelIN5flash11enable_sm90INS1_16FlashAttnFwdSm90INS1_25CollectiveMainloopFwdSm90ILi2EN4cute5tupleIJNS5_1CILi1EEES8_S8_EEENS6_IJNS7_ILi128EEENS7_ILi160EEESA_EEELi128ENS_12float_e4m3_tEfNS_4arch4Sm90ELb0ELb1ELb1ELb0ELb1ELb0ELb0ELb1ELb1ELb1ELb0ELb0EEENS1_21CollectiveEpilogueFwdINS6_IJSA_SA_SB_EEES9_NS_10bfloat16_tESF_Li256ELb0ELb1ELb0ELb1EEENS1_30DynamicPersistentTileSchedulerILi256ELi128ELb0ELb1ELb1EEEEEEEEEvNT_6ParamsE --------------------------
	.section	.text._ZN7cutlass13device_kernelIN5flash11enable_sm90INS1_16FlashAttnFwdSm90INS1_25CollectiveMainloopFwdSm90ILi2EN4cute5tupleIJNS5_1CILi1EEES8_S8_EEENS6_IJNS7_ILi128EEENS7_ILi160EEESA_EEELi128ENS_12float_e4m3_tEfNS_4arch4Sm90ELb0ELb1ELb1ELb0ELb1ELb0ELb0ELb1ELb1ELb1ELb0ELb0EEENS1_21CollectiveEpilogueFwdINS6_IJSA_SA_SB_EEES9_NS_10bfloat16_tESF_Li256ELb0ELb1ELb0ELb1EEENS1_30DynamicPersistentTileSchedulerILi256ELi128ELb0ELb1ELb1EEEEEEEEEvNT_6ParamsE,"ax",@progbits
	.align	128
.text._ZN7cutlass13device_kernelIN5flash11enable_sm90INS1_16FlashAttnFwdSm90INS1_25CollectiveMainloopFwdSm90ILi2EN4cute5tupleIJNS5_1CILi1EEES8_S8_EEENS6_IJNS7_ILi128EEENS7_ILi160EEESA_EEELi128ENS_12float_e4m3_tEfNS_4arch4Sm90ELb0ELb1ELb1ELb0ELb1ELb0ELb0ELb1ELb1ELb1ELb0ELb0EEENS1_21CollectiveEpilogueFwdINS6_IJSA_SA_SB_EEES9_NS_10bfloat16_tESF_Li256ELb0ELb1ELb0ELb1EEENS1_30DynamicPersistentTileSchedulerILi256ELi128ELb0ELb1ELb1EEEEEEEEEvNT_6ParamsE:
        .type           _ZN7cutlass13device_kernelIN5flash11enable_sm90INS1_16FlashAttnFwdSm90INS1_25CollectiveMainloopFwdSm90ILi2EN4cute5tupleIJNS5_1CILi1EEES8_S8_EEENS6_IJNS7_ILi128EEENS7_ILi160EEESA_EEELi128ENS_12float_e4m3_tEfNS_4arch4Sm90ELb0ELb1ELb1ELb0ELb1ELb0ELb0ELb1ELb1ELb1ELb0ELb0EEENS1_21CollectiveEpilogueFwdINS6_IJSA_SA_SB_EEES9_NS_10bfloat16_tESF_Li256ELb0ELb1ELb0ELb1EEENS1_30DynamicPersistentTileSchedulerILi256ELi128ELb0ELb1ELb1EEEEEEEEEvNT_6ParamsE,@function
        .size           _ZN7cutlass13device_kernelIN5flash11enable_sm90INS1_16FlashAttnFwdSm90INS1_25CollectiveMainloopFwdSm90ILi2EN4cute5tupleIJNS5_1CILi1EEES8_S8_EEENS6_IJNS7_ILi128EEENS7_ILi160EEESA_EEELi128ENS_12float_e4m3_tEfNS_4arch4Sm90ELb0ELb1ELb1ELb0ELb1ELb0ELb0ELb1ELb1ELb1ELb0ELb0EEENS1_21CollectiveEpilogueFwdINS6_IJSA_SA_SB_EEES9_NS_10bfloat16_tESF_Li256ELb0ELb1ELb0ELb1EEENS1_30DynamicPersistentTileSchedulerILi256ELi128ELb0ELb1ELb1EEEEEEEEEvNT_6ParamsE,(.L_x_15846 - _ZN7cutlass13device_kernelIN5flash11enable_sm90INS1_16FlashAttnFwdSm90INS1_25CollectiveMainloopFwdSm90ILi2EN4cute5tupleIJNS5_1CILi1EEES8_S8_EEENS6_IJNS7_ILi128EEENS7_ILi160EEESA_EEELi128ENS_12float_e4m3_tEfNS_4arch4Sm90ELb0ELb1ELb1ELb0ELb1ELb0ELb0ELb1ELb1ELb1ELb0ELb0EEENS1_21CollectiveEpilogueFwdINS6_IJSA_SA_SB_EEES9_NS_10bfloat16_tESF_Li256ELb0ELb1ELb0ELb1EEENS1_30DynamicPersistentTileSchedulerILi256ELi128ELb0ELb1ELb1EEEEEEEEEvNT_6ParamsE)
        .other          _ZN7cutlass13device_kernelIN5flash11enable_sm90INS1_16FlashAttnFwdSm90INS1_25CollectiveMainloopFwdSm90ILi2EN4cute5tupleIJNS5_1CILi1EEES8_S8_EEENS6_IJNS7_ILi128EEENS7_ILi160EEESA_EEELi128ENS_12float_e4m3_tEfNS_4arch4Sm90ELb0ELb1ELb1ELb0ELb1ELb0ELb0ELb1ELb1ELb1ELb0ELb0EEENS1_21CollectiveEpilogueFwdINS6_IJSA_SA_SB_EEES9_NS_10bfloat16_tESF_Li256ELb0ELb1ELb0ELb1EEENS1_30DynamicPersistentTileSchedulerILi256ELi128ELb0ELb1ELb1EEEEEEEEEvNT_6ParamsE,@"STO_CUDA_ENTRY STV_DEFAULT"
_ZN7cutlass13device_kernelIN5flash11enable_sm90INS1_16FlashAttnFwdSm90INS1_25CollectiveMainloopFwdSm90ILi2EN4cute5tupleIJNS5_1CILi1EEES8_S8_EEENS6_IJNS7_ILi128EEENS7_ILi160EEESA_EEELi128ENS_12float_e4m3_tEfNS_4arch4Sm90ELb0ELb1ELb1ELb0ELb1ELb0ELb0ELb1ELb1ELb1ELb0ELb0EEENS1_21CollectiveEpilogueFwdINS6_IJSA_SA_SB_EEES9_NS_10bfloat16_tESF_Li256ELb0ELb1ELb0ELb1EEENS1_30DynamicPersistentTileSchedulerILi256ELi128ELb0ELb1ELb1EEEEEEEEEvNT_6ParamsE:
        /* <DEDUP_REMOVED lines=45> */
.L_x_7963:
        /* <DEDUP_REMOVED lines=22> */
.L_x_7964:
        /* <DEDUP_REMOVED lines=18> */
.L_x_7965:
        /* <DEDUP_REMOVED lines=22> */
.L_x_7966:
        /* <DEDUP_REMOVED lines=24> */
.L_x_7967:
        /* <DEDUP_REMOVED lines=10> */
.L_x_7969:
        /* <DEDUP_REMOVED lines=21> */
[CC--:B------:R-:W-:Y:S02]  /*0a20*/  LEA.HI R4, R0.reuse, R197.reuse, RZ, 0x5 ;  /* 0x000000c500047211 */ /* 0x0c0fe400078f28ff */
[----:B------:R-:W-:Y:S02]  /*0a30*/  LOP3.LUT R190, R3, 0xffffff80, RZ, 0xc0, !PT ;  /* 0xffffff8003be7812 */ /* 0x000fe400078ec0ff */
[----:B------:R-:W-:Y:S01]  /*0a40*/  LEA.HI R2, R0, R197, RZ, 0x4 ;  /* 0x000000c500027211 */ /* 0x000fe200078f20ff */
[----:B------:R-:W-:Y:S01]  /*0a50*/  IMAD.SHL.U32 R6, R4, 0x20, RZ ;  /* 0x0000002004067824 */ /* 0x000fe200078e00ff */
[----:B------:R-:W-:Y:S01]  /*0a60*/  SHF.R.S32.HI R192, RZ, 0x7, R3 ;  /* 0x00000007ffc07819 */ /* 0x000fe20000011403 */
        /* <DEDUP_REMOVED lines=8> */
[----:B------:R-:W-:Y:S02]  /*0af0*/  LEA.HI R2, R2, R5, RZ, 0x1 ;  /* 0x0000000502027211 */ /* 0x000fe400078f08ff */
[----:B------:R-:W-:-:S02]  /*0b00*/  SHF.R.S32.HI R6, RZ, 0x2, R8 ;  /* 0x00000002ff067819 */ /* 0x000fc40000011408 */
[----:B------:R-:W-:Y:S02]  /*0b10*/  SHF.R.S32.HI R11, RZ, 0x1f, R8 ;  /* 0x0000001fff0b7819 */ /* 0x000fe40000011408 */
[-C--:B------:R-:W-:Y:S02]  /*0b20*/  LEA.HI R4, R0, R197.reuse, RZ, 0x2 ;  /* 0x000000c500047211 */ /* 0x080fe400078f10ff */
[----:B------:R-:W-:Y:S02]  /*0b30*/  LOP3.LUT R2, R2, 0x1ffffffe, RZ, 0xc0, !PT ;  /* 0x1ffffffe02027812 */ /* 0x000fe400078ec0ff */
[----:B------:R-:W-:Y:S02]  /*0b40*/  LEA.HI R11, R11, R6, RZ, 0x3 ;  /* 0x000000060b0b7211 */ /* 0x000fe400078f18ff */
[----:B------:R-:W-:Y:S01]  /*0b50*/  LOP3.LUT R4, R4, 0xfffffffc, RZ, 0xc0, !PT ;  /* 0xfffffffc04047812 */ /* 0x000fe200078ec0ff */
[----:B------:R-:W-:Y:S01]  /*0b60*/  IMAD.IADD R2, R5, 0x1, -R2 ;  /* 0x0000000105027824 */ /* 0x000fe200078e0a02 */
[----:B------:R-:W-:-:S02]  /*0b70*/  LEA.HI R0, R0, R197, RZ, 0x3 ;  /* 0x000000c500007211 */ /* 0x000fc400078f18ff */
[----:B------:R-:W-:Y:S01]  /*0b80*/  LOP3.LUT R11, R11, 0xfffffff8, RZ, 0xc0, !PT ;  /* 0xfffffff80b0b7812 */ /* 0x000fe200078ec0ff */
[----:B------:R-:W-:Y:S01]  /*0b90*/  IMAD.IADD R4, R197, 0x1, -R4 ;  /* 0x00000001c5047824 */ /* 0x000fe200078e0a04 */
[----:B------:R-:W-:Y:S01]  /*0ba0*/  LEA.HI R9, R9, R190, RZ, 0x5 ;  /* 0x000000be09097211 */ /* 0x000fe200078f28ff */
[----:B------:R-:W-:Y:S01]  /*0bb0*/  IMAD R194, R2, 0x8, R7 ;  /* 0x0000000802c27824 */ /* 0x000fe200078e0207 */
        /* <DEDUP_REMOVED lines=8> */
[----:B------:R-:W-:Y:S01]  /*0c40*/  SHF.R.S32.HI R189, RZ, 0x3, R0 ;  /* 0x00000003ffbd7819 */ /* 0x000fe20000011400 */
[----:B------:R-:W-:Y:S01]  /*0c50*/  IMAD.IADD R3, R192, 0x1, -R3 ;  /* 0x00000001c0037824 */ /* 0x000fe200078e0a03 */
[----:B------:R-:W-:Y:S01]  /*0c60*/  LOP3.LUT R5, R2, 0x1ffffffe, RZ, 0xc0, !PT ;  /* 0x1ffffffe02057812 */ /* 0x000fe200078ec0ff */
[----:B------:R-:W-:-:S02]  /*0c70*/  IMAD.SHL.U32 R22, R188, 0x8, RZ ;  /* 0x00000008bc167824 */ /* 0x000fc400078e00ff */
[----:B------:R-:W-:Y:S01]  /*0c80*/  IMAD R193, R3, 0x40, R6 ;  /* 0x0000004003c17824 */ /* 0x000fe200078e0206 */
[----:B------:R-:W-:Y:S01]  /*0c90*/  LOP3.LUT R3, R8, 0x7ffffffc, RZ, 0xc0, !PT ;  /* 0x7ffffffc08037812 */ /* 0x000fe200078ec0ff */
[----:B------:R-:W-:Y:S01]  /*0ca0*/  VIADD R23, R22, 0x40 ;  /* 0x0000004016177836 */ /* 0x000fe20000000000 */
[----:B------:R-:W-:Y:S01]  /*0cb0*/  SHF.R.S32.HI R196, RZ, 0x1f, R22 ;  /* 0x0000001fffc47819 */ /* 0x000fe20000011416 */
[----:B------:R-:W-:Y:S02]  /*0cc0*/  IMAD.IADD R4, R4, 0x1, -R5 ;  /* 0x0000000104047824 */ /* 0x000fe400078e0a05 */
[----:B------:R-:W-:Y:S01]  /*0cd0*/  IMAD.IADD R18, R190, 0x1, -R3 ;  /* 0x00000001be127824 */ /* 0x000fe200078e0a03 */
[----:B------:R-:W-:Y:S01]  /*0ce0*/  SHF.R.S32.HI R195, RZ, 0x1f, R23 ;  /* 0x0000001fffc37819 */ /* 0x000fe20000011417 */
[----:B------:R-:W-:-:S07]  /*0cf0*/  IMAD R19, R4, 0x8, R193 ;  /* 0x0000000804137824 */ /* 0x000fce00078e02c1 */
.L_x_8074:
        /* <DEDUP_REMOVED lines=21> */
.L_x_7970:
[----:B------:R-:W-:Y:S01]  /*0e50*/  ULDC UR7, c[0x0][0xc54] ;  /* 0x0003150000077ab9 */ /* 0x000fe20000000800 */
[----:B------:R-:W-:Y:S01]  /*0e60*/  UMOV UR6, UR9 ;  /* 0x0000000900067c82 */ /* 0x000fe20008000000 */
[----:B------:R-:W-:-:S11]  /*0e70*/  UISETP.NE.AND UP0, UPT, UR7, 0x1, UPT ;  /* 0x000000010700788c */ /* 0x000fd6000bf05270 */
[----:B------:R-:W-:Y:S02]  /*0e80*/  @UP0 ULDC.64 UR10, c[0x0][0xc58] ;  /* 0x00031600000a0ab9 */ /* 0x000fe40000000a00 */
[----:B------:R-:W-:-:S04]  /*0e90*/  UIMAD.WIDE.U32 UR4, UR9, UR10, URZ ;  /* 0x0000000a090472a5 */ /* 0x000fc8000f8e003f */
[----:B------:R-:W-:-:S04]  /*0ea0*/  @UP0 USHF.R.U32.HI UR6, URZ, UR11, UR5 ;  /* 0x0000000b3f060299 */ /* 0x000fc80008011605 */
[----:B------:R-:W-:-:S12]  /*0eb0*/  UIMAD UR4, UR6, UR7, URZ ;  /* 0x00000007060472a4 */ /* 0x000fd8000f8e023f */
.L_x_7971:
[----:B------:R-:W0:Y:S01]  /*0ec0*/  LDC R191, c[0x0][0x448] ;  /* 0x00011200ffbf7b82 */ /* 0x000e220000000800 */
[----:B------:R-:W-:Y:S01]  /*0ed0*/  ULOP3.LUT UR6, URZ, UR6, URZ, 0x33, !UPT ;  /* 0x000000063f067292 */ /* 0x000fe2000f8e333f */
[----:B------:R-:W-:Y:S01]  /*0ee0*/  LOP3.LUT R2, R2, 0xffffffef, RZ, 0xc0, !PT ;  /* 0xffffffef02027812 */ /* 0x000fe200078ec0ff */
[----:B------:R-:W-:Y:S01]  /*0ef0*/  ULDC UR39, c[0x0][0xc48] ;  /* 0x0003120000277ab9 */ /* 0x000fe20000000800 */
[----:B------:R-:W-:Y:S01]  /*0f00*/  ULDC UR5, c[0x0][0xc3c] ;  /* 0x00030f0000057ab9 */ /* 0x000fe20000000800 */
[----:B------:R-:W-:Y:S02]  /*0f10*/  UISETP.NE.AND UP0, UPT, UR39, 0x1, UPT ;  /* 0x000000012700788c */ /* 0x000fe4000bf05270 */
[----:B------:R-:W-:Y:S01]  /*0f20*/  UIADD3 UR6, UR6, UR5, URZ ;  /* 0x0000000506067290 */ /* 0x000fe2000fffe03f */
[----:B------:R-:W1:Y:S01]  /*0f30*/  LDC.64 R10, c[0x0][0x9e0] ;  /* 0x00027800ff0a7b82 */ /* 0x000e620000000a00 */
[----:B------:R-:W-:Y:S02]  /*0f40*/  UIADD3 UR4, UR9, -UR4, URZ ;  /* 0x8000000409047290 */ /* 0x000fe4000fffe03f */
[----:B------:R-:W-:Y:S01]  /*0f50*/  USHF.L.U32 UR37, UR6, 0x7, URZ ;  /* 0x0000000706257899 */ /* 0x000fe2000800063f */
[----:B------:R-:W-:Y:S01]  /*0f60*/  ULDC.64 UR10, c[0x0][0x418] ;  /* 0x00010600000a7ab9 */ /* 0x000fe20000000a00 */
[----:B------:R-:W-:Y:S01]  /*0f70*/  ULDC UR7, c[0x0][0xc54] ;  /* 0x0003150000077ab9 */ /* 0x000fe20000000800 */
[----:B------:R-:W-:-:S02]  /*0f80*/  ISETP.NE.U32.AND P0, PT, RZ, UR10, PT ;  /* 0x0000000aff007c0c */ /* 0x000fc4000bf05070 */
[----:B------:R-:W2:Y:S01]  /*0f90*/  LDC R105, c[0x0][0x288] ;  /* 0x0000a200ff697b82 */ /* 0x000ea20000000800 */
[----:B------:R-:W-:Y:S02]  /*0fa0*/  UIADD3 UR6, UR37, 0x7f, URZ ;  /* 0x0000007f25067890 */ /* 0x000fe4000fffe03f */
[----:B------:R-:W-:Y:S01]  /*0fb0*/  UIMAD UR8, UR8, UR7, UR4 ;  /* 0x00000007080872a4 */ /* 0x000fe2000f8e0204 */
[----:B------:R-:W-:Y:S02]  /*0fc0*/  ISETP.NE.AND.EX P0, PT, RZ, UR11, PT, P0 ;  /* 0x0000000bff007c0c */ /* 0x000fe4000bf05300 */
[----:B------:R-:W-:Y:S01]  /*0fd0*/  @UP0 ULDC UR4, c[0x0][0xc4c] ;  /* 0x0003130000040ab9 */ /* 0x000fe20000000800 */
[----:B------:R-:W-:Y:S01]  /*0fe0*/  @UP0 ULDC UR7, c[0x0][0xc50] ;  /* 0x0003140000070ab9 */ /* 0x000fe20000000800 */
[----:B0-----:R-:W-:Y:S01]  /*0ff0*/  ISETP.NE.AND P2, PT, R191, 0x1, PT ;  /* 0x00000001bf00780c */ /* 0x001fe20003f45270 */
[----:B------:R-:W0:Y:S01]  /*1000*/  LDC R0, c[0x0][0x424] ;  /* 0x00010900ff007b82 */ /* 0x000e220000000800 */
[----:B------:R-:W-:Y:S01]  /*1010*/  UIMAD.WIDE.U32 UR4, UR8, UR4, URZ ;  /* 0x00000004080472a5 */ /* 0x000fe2000f8e003f */
[----:B------:R-:W-:Y:S01]  /*1020*/  IMAD.U32 R3, RZ, RZ, UR6 ;  /* 0x00000006ff037e24 */ /* 0x000fe2000f8e00ff */
[----:B------:R-:W-:-:S02]  /*1030*/  UMOV UR38, UR8 ;  /* 0x0000000800267c82 */ /* 0x000fc40008000000 */
[----:B------:R-:W-:Y:S01]  /*1040*/  @UP0 USHF.R.U32.HI UR38, URZ, UR7, UR5 ;  /* 0x000000073f260299 */ /* 0x000fe20008011605 */
[----:B-1----:R-:W-:Y:S02]  /*1050*/  ISETP.GE.AND P1, PT, R11, 0x1, PT ;  /* 0x000000010b00780c */ /* 0x002fe40003f26270 */
[----:B------:R-:W1:Y:S01]  /*1060*/  LDC R7, c[0x0][0x2f0] ;  /* 0x0000bc00ff077b82 */ /* 0x000e620000000800 */
[----:B------:R-:W-:-:S03]  /*1070*/  UIADD3 UR4, -UR38, URZ, URZ ;  /* 0x0000003f26047290 */ /* 0x000fc6000fffe13f */
[----:B------:R-:W-:Y:S01]  /*1080*/  @P2 LOP3.LUT R2, R2, 0x10, RZ, 0xfc, !PT ;  /* 0x0000001002022812 */ /* 0x000fe200078efcff */
[----:B------:R-:W-:Y:S01]  /*1090*/  UIMAD UR39, UR39, UR4, UR8 ;  /* 0x00000004272772a4 */ /* 0x000fe2000f8e0208 */
[----:B--2---:R-:W-:Y:S02]  /*10a0*/  IADD3 R5, -R105, 0x1, RZ ;  /* 0x0000000169057810 */ /* 0x004fe40007ffe1ff */
[----:B------:R-:W2:Y:S01]  /*10b0*/  @P2 LDC R4, c[0x0][0x44c] ;  /* 0x00011300ff042b82 */ /* 0x000ea20000000800 */
[----:B------:R-:W-:-:S04]  /*10c0*/  LOP3.LUT R2, R2, 0xfffffff7, RZ, 0xc0, !PT ;  /* 0xfffffff702027812 */ /* 0x000fc800078ec0ff */
[----:B------:R-:W-:-:S03]  /*10d0*/  @P1 LOP3.LUT R2, R2, 0x8, RZ, 0xfc, !PT ;  /* 0x0000000802021812 */ /* 0x000fc600078efcff */
[----:B------:R-:W3:Y:S01]  /*10e0*/  @P2 LDC R9, c[0x0][0x450] ;  /* 0x00011400ff092b82 */ /* 0x000ee20000000800 */
[----:B0-----:R-:W-:-:S05]  /*10f0*/  SEL R0, R0, 0x1, P0 ;  /* 0x0000000100007807 */ /* 0x001fca0000000000 */
[CC--:B-1----:R-:W-:Y:S02]  /*1100*/  IMAD R6, R0.reuse, R7.reuse, R5 ;  /* 0x0000000700067224 */ /* 0x0c2fe400078e0205 */
[----:B------:R-:W-:Y:S02]  /*1110*/  IMAD R17, R0, R7, RZ ;  /* 0x0000000700117224 */ /* 0x000fe400078e02ff */
[----:B--2---:R-:W-:-:S05]  /*1120*/  @P2 IMAD.HI.U32 R4, R4, UR6, RZ ;  /* 0x0000000604042c27 */ /* 0x004fca000f8e00ff */
[----:B---3--:R-:W-:-:S05]  /*1130*/  @P2 SHF.R.U32.HI R3, RZ, R9, R4 ;  /* 0x00000009ff032219 */ /* 0x008fca0000011604 */
[----:B------:R-:W-:-:S04]  /*1140*/  IMAD.IADD R5, R6, 0x1, R3 ;  /* 0x0000000106057824 */ /* 0x000fc800078e0203 */
[----:B------:R-:W-:Y:S01]  /*1150*/  IMAD.IADD R3, R5, 0x1, R10 ;  /* 0x0000000105037824 */ /* 0x000fe200078e020a */
[----:B------:R-:W-:Y:S06]  /*1160*/  @!P1 BRA `(.L_x_7972) ;  /* 0x0000000000409947 */ /* 0x000fec0003800000 */
[C---:B------:R-:W-:Y:S01]  /*1170*/  ISETP.GT.AND P0, PT, R5.reuse, RZ, PT ;  /* 0x000000ff0500720c */ /* 0x040fe20003f04270 */
[----:B------:R-:W-:-:S12]  /*1180*/  VIADD R4, R5, 0xffffffff ;  /* 0xffffffff05047836 */ /* 0x000fd80000000000 */
        /* <DEDUP_REMOVED lines=8> */
.L_x_7973:
[----:B------:R-:W-:-:S13]  /*1210*/  ISETP.NE.AND P0, PT, R11, 0x1, PT ;  /* 0x000000010b00780c */ /* 0x000fda0003f05270 */
[----:B------:R-:W0:Y:S02]  /*1220*/  @P0 LDC.64 R8, c[0x0][0x9e8] ;  /* 0x00027a00ff080b82 */ /* 0x000e240000000a00 */
[----:B0-----:R-:W-:-:S05]  /*1230*/  @P0 IMAD.HI.U32 R6, R4, R8, RZ ;  /* 0x0000000804060227 */ /* 0x001fca00078e00ff */
[----:B------:R-:W-:-:S07]  /*1240*/  @P0 SHF.R.U32.HI R4, RZ, R9, R6 ;  /* 0x00000009ff040219 */ /* 0x000fce0000011606 */
.L_x_7974:
[----:B------:R-:W-:-:S05]  /*1250*/  IMAD R4, R4, R11, R11 ;  /* 0x0000000b04047224 */ /* 0x000fca00078e020b */
[----:B------:R-:W-:-:S07]  /*1260*/  VIMNMX R3, R3, R4, PT ;  /* 0x0000000403037248 */ /* 0x000fce0003fe0100 */
.L_x_7972:
[----:B------:R-:W0:Y:S01]  /*1270*/  @P2 LDC R5, c[0x0][0x44c] ;  /* 0x00011300ff052b82 */ /* 0x000e220000000800 */
[----:B------:R-:W-:Y:S01]  /*1280*/  IMAD.U32 R4, RZ, RZ, UR37 ;  /* 0x00000025ff047e24 */ /* 0x000fe2000f8e00ff */
[----:B------:R-:W-:Y:S01]  /*1290*/  ULDC UR4, c[0x0][0x9dc] ;  /* 0x0002770000047ab9 */ /* 0x000fe20000000800 */
[CC--:B------:R-:W-:Y:S02]  /*12a0*/  IMAD R105, R0.reuse, R7.reuse, -R105 ;  /* 0x0000000700697224 */ /* 0x0c0fe400078e0a69 */
[----:B------:R-:W-:Y:S02]  /*12b0*/  VIADD R3, R3, 0x9f ;  /* 0x0000009f03037836 */ /* 0x000fe40000000000 */
[----:B------:R-:W-:Y:S01]  /*12c0*/  IMAD R0, R0, R7, 0x9f ;  /* 0x0000009f00007424 */ /* 0x000fe200078e0207 */
[----:B------:R-:W1:Y:S03]  /*12d0*/  @P2 LDC R6, c[0x0][0x450] ;  /* 0x00011400ff062b82 */ /* 0x000e660000000800 */
[----:B------:R-:W-:-:S04]  /*12e0*/  IMAD.HI R0, R0, 0x66666667, RZ ;  /* 0x6666666700007827 */ /* 0x000fc800078e02ff */
[----:B0-----:R-:W-:-:S05]  /*12f0*/  @P2 IMAD.HI.U32 R5, R5, UR37, RZ ;  /* 0x0000002505052c27 */ /* 0x001fca000f8e00ff */
[----:B-1----:R-:W-:-:S05]  /*1300*/  @P2 SHF.R.U32.HI R4, RZ, R6, R5 ;  /* 0x00000006ff042219 */ /* 0x002fca0000011605 */
[----:B------:R-:W-:Y:S02]  /*1310*/  IMAD.IADD R6, R105, 0x1, R4 ;  /* 0x0000000169067824 */ /* 0x000fe400078e0204 */
[----:B------:R-:W-:Y:S01]  /*1320*/  IMAD.HI R4, R3, 0x66666667, RZ ;  /* 0x6666666703047827 */ /* 0x000fe200078e02ff */
[----:B------:R-:W-:-:S03]  /*1330*/  SHF.R.U32.HI R3, RZ, 0x1f, R0 ;  /* 0x0000001fff037819 */ /* 0x000fc60000011600 */
[----:B------:R-:W-:Y:S01]  /*1340*/  VIADD R7, R6, -UR4 ;  /* 0x8000000406077c36 */ /* 0x000fe20008000000 */
[----:B------:R-:W-:Y:S02]  /*1350*/  SHF.R.U32.HI R5, RZ, 0x1f, R4 ;  /* 0x0000001fff057819 */ /* 0x000fe40000011604 */
[----:B------:R-:W-:Y:S02]  /*1360*/  LEA.HI.SX32 R3, R0, R3, 0x1a ;  /* 0x0000000300037211 */ /* 0x000fe400078fd2ff */
[----:B------:R-:W-:Y:S02]  /*1370*/  LEA.HI.SX32 R104, R4, R5, 0x1a ;  /* 0x0000000504687211 */ /* 0x000fe400078fd2ff */
[----:B------:R-:W-:Y:S02]  /*1380*/  R2UR UR4, R7 ;  /* 0x00000000070472ca */ /* 0x000fe400000e0000 */
[----:B------:R-:W-:Y:S01]  /*1390*/  VIMNMX R104, R3, R104, PT ;  /* 0x0000006803687248 */ /* 0x000fe20003fe0100 */
[----:B------:R-:W-:-:S12]  /*13a0*/  @!P1 BRA `(.L_x_7975) ;  /* 0x0000000000449947 */ /* 0x000fd80003800000 */
        /* <DEDUP_REMOVED lines=9> */
.L_x_7976:
[----:B------:R-:W-:-:S13]  /*1440*/  ISETP.NE.AND P0, PT, R11, 0x1, PT ;  /* 0x000000010b00780c */ /* 0x000fda0003f05270 */
[----:B------:R-:W0:Y:S02]  /*1450*/  @P0 LDC.64 R4, c[0x0][0x9e8] ;  /* 0x00027a00ff040b82 */ /* 0x000e240000000a00 */
[----:B0-----:R-:W-:-:S05]  /*1460*/  @P0 IMAD.HI.U32 R0, R6, R4, RZ ;  /* 0x0000000406000227 */ /* 0x001fca00078e00ff */
[----:B------:R-:W-:-:S07]  /*1470*/  @P0 SHF.R.U32.HI R6, RZ, R5, R0 ;  /* 0x00000005ff060219 */ /* 0x000fce0000011600 */
.L_x_7977:
[----:B------:R-:W-:-:S05]  /*1480*/  IMAD R6, R6, R11, RZ ;  /* 0x0000000b06067224 */ /* 0x000fca00078e02ff */
[----:B------:R-:W-:-:S13]  /*1490*/  R2UR UR5, R6 ;  /* 0x00000000060572ca */ /* 0x000fda00000e0000 */
[----:B------:R-:W-:-:S04]  /*14a0*/  UISETP.LT.AND UP0, UPT, UR4, UR5, UPT ;  /* 0x000000050400728c */ /* 0x000fc8000bf01270 */
[----:B------:R-:W-:-:S12]  /*14b0*/  USEL UR4, UR4, UR5, !UP0 ;  /* 0x0000000504047287 */ /* 0x000fd8000c000000 */
.L_x_7975:
[----:B------:R-:W-:Y:S01]  /*14c0*/  UIMAD.WIDE UR4, UR4, 0x66666667, URZ ;  /* 0x66666667040478a5 */ /* 0x000fe2000f8e023f */
[----:B------:R-:W-:Y:S01]  /*14d0*/  PLOP3.LUT P0, PT, PT, PT, PT, 0x80, 0x0 ;  /* 0x000000000000781c */ /* 0x000fe20003f0f070 */
[----:B------:R-:W-:Y:S01]  /*14e0*/  IMAD.MOV.U32 R0, RZ, RZ, RZ ;  /* 0x000000ffff007224 */ /* 0x000fe200078e00ff */
[----:B------:R-:W-:Y:S01]  /*14f0*/  CS2R R86, SRZ ;  /* 0x0000000000567805 */ /* 0x000fe2000001ff00 */
[----:B------:R-:W-:Y:S01]  /*1500*/  USHF.R.U32.HI UR4, URZ, 0x1f, UR5 ;  /* 0x0000001f3f047899 */ /* 0x000fe20008011605 */
[----:B------:R-:W-:Y:S01]  /*1510*/  IMAD.MOV.U32 R3, RZ, RZ, RZ ;  /* 0x000000ffff037224 */ /* 0x000fe200078e00ff */
[----:B------:R-:W-:Y:S02]  /*1520*/  CS2R R8, SRZ ;  /* 0x0000000000087805 */ /* 0x000fe4000001ff00 */
[----:B------:R-:W-:Y:S01]  /*1530*/  CS2R R84, SRZ ;  /* 0x0000000000547805 */ /* 0x000fe2000001ff00 */
[----:B------:R-:W-:Y:S01]  /*1540*/  ULEA.HI.SX32 UR4, UR5, UR4, 0x1a ;  /* 0x0000000405047291 */ /* 0x000fe2000f8fd23f */
        /* <DEDUP_REMOVED lines=65> */
.L_x_7979:
        /* <DEDUP_REMOVED lines=16> */
[----:B------:R-:W-:Y:S02]  /*1a60*/  @UP0 UIMAD UR15, UR38, UR15, UR8 ;  /* 0x0000000f260f02a4 */ /* 0x000fe4000f8e0208 */
[----:B------:R-:W-:-:S02]  /*1a70*/  @UP1 UIMAD.WIDE.U32 UR8, UR38, UR16, URZ ;  /* 0x00000010260812a5 */ /* 0x000fc4000f8e003f */
        /* <DEDUP_REMOVED lines=38> */
.L_x_8164:
[----:B------:R-:W-:Y:S05]  /*1ce0*/  @!P0 BRA `(.L_x_7981) ;  /* 0x0000000000048947 */ /* 0x000fea0003800000 */
[----:B------:R-:W-:Y:S01]  /*1cf0*/  BPT.TRAP 0x1 ;  /* 0x000000040000795c */ /* 0x000fe20000300000 */
.L_x_7981:
[----:B------:R-:W-:Y:S02]  /*1d00*/  IMAD.U32 R106, RZ, RZ, UR44 ;  /* 0x0000002cff6a7e24 */ /* 0x000fe4000f8e00ff */
[----:B0-----:R-:W-:-:S03]  /*1d10*/  IMAD.U32 R3, RZ, RZ, UR45 ;  /* 0x0000002dff037e24 */ /* 0x001fc6000f8e00ff */
[----:B------:R-:W-:Y:S02]  /*1d20*/  LEA R106, R106, UR43, 0x3 ;  /* 0x0000002b6a6a7c11 */ /* 0x000fe4000f8e18ff */
[----:B------:R-:W-:-:S04]  /*1d30*/  SHF.L.U32 R3, R3, 0x1f, RZ ;  /* 0x0000001f03037819 */ /* 0x000fc800000006ff */
[----:B------:R0:W1:Y:S01]  /*1d40*/  SYNCS.PHASECHK.TRANS64.TRYWAIT P1, [R106+URZ+0x22830], R3 ;  /* 0x022830036a0075a7 */ /* 0x000062000802017f */
[----:B------:R-:W-:Y:S05]  /*1d50*/  @!P0 BRA `(.L_x_7982) ;  /* 0x0000000000048947 */ /* 0x000fea0003800000 */
[----:B------:R-:W-:Y:S01]  /*1d60*/  BPT.TRAP 0x1 ;  /* 0x000000040000795c */ /* 0x000fe20000300000 */
.L_x_7982:
[----:B-1----:R-:W-:Y:S05]  /*1d70*/  @P1 BRA `(.L_x_7983) ;  /* 0x0000000000081947 */ /* 0x002fea0003800000 */
[----:B------:R-:W1:Y:S02]  /*1d80*/  SYNCS.PHASECHK.TRANS64.TRYWAIT P1, [R106+URZ+0x22830], R3 ;  /* 0x022830036a0075a7 */ /* 0x000e64000802017f */
[----:B-1----:R-:W-:Y:S05]  /*1d90*/  @!P1 BRA `(.L_x_7984) ;  /* 0x000001a800d09947 */ /* 0x002fea0003800000 */
.L_x_7983:
[----:B------:R-:W-:-:S04]  /*1da0*/  UIADD3 UR4, UR43, 0x18400, URZ ;  /* 0x000184002b047890 */ /* 0x000fc8000fffe03f */
[----:B------:R-:W-:-:S04]  /*1db0*/  USHF.R.U32.HI UR4, URZ, 0x4, UR4 ;  /* 0x000000043f047899 */ /* 0x000fc80008011604 */
[----:B------:R-:W-:-:S06]  /*1dc0*/  ULOP3.LUT UR4, UR4, 0x3fff, URZ, 0xc0, !UPT ;  /* 0x00003fff04047892 */ /* 0x000fcc000f8ec03f */
[----:B------:R-:W-:Y:S01]  /*1dd0*/  IMAD.U32 R5, RZ, RZ, UR4 ;  /* 0x00000004ff057e24 */ /* 0x000fe2000f8e00ff */
        /* <DEDUP_REMOVED lines=131> */
.L_x_7985:
[----:B------:R-:W-:Y:S01]  /*2610*/  ISETP.NE.AND P2, PT, R191, 0x1, PT ;  /* 0x00000001bf00780c */ /* 0x000fe20003f45270 */
[C---:B------:R-:W-:Y:S01]  /*2620*/  FMUL.FTZ R9, R0.reuse, R98 ;  /* 0x0000006200097220 */ /* 0x040fe20000410000 */
[C---:B------:R-:W-:Y:S01]  /*2630*/  FMUL.FTZ R98, R0.reuse, R27 ;  /* 0x0000001b00627220 */ /* 0x040fe20000410000 */
[C---:B------:R-:W-:Y:S01]  /*2640*/  FMUL.FTZ R11, R0.reuse, R102 ;  /* 0x00000066000b7220 */ /* 0x040fe20000410000 */
[C---:B------:R-:W-:Y:S01]  /*2650*/  FMUL.FTZ R102, R0.reuse, R31 ;  /* 0x0000001f00667220 */ /* 0x040fe20000410000 */
[C---:B------:R-:W-:Y:S01]  /*2660*/  FMUL.FTZ R4, R0.reuse, R91 ;  /* 0x0000005b00047220 */ /* 0x040fe20000410000 */
[----:B------:R-:W-:Y:S01]  /*2670*/  FMUL.FTZ R91, R0, R93 ;  /* 0x0000005d005b7220 */ /* 0x000fe20000410000 */
[----:B------:R-:W-:Y:S01]  /*2680*/  R2UR UR6, R106 ;  /* 0x000000006a0672ca */ /* 0x000fe200000e0000 */
[C---:B------:R-:W-:Y:S01]  /*2690*/  FMUL.FTZ R93, R0.reuse, R97 ;  /* 0x00000061005d7220 */ /* 0x040fe20000410000 */
[----:B01----:R-:W-:Y:S02]  /*26a0*/  VIADD R106, R19, UR37 ;  /* 0x00000025136a7c36 */ /* 0x003fe40008000000 */
        /* <DEDUP_REMOVED lines=9> */
[----:B------:R1:W2:Y:S01]  /*2740*/  MUFU.TANH R121, R33 ;  /* 0x0000002100797308 */ /* 0x0002a20000002400 */
[----:B------:R-:W-:Y:S01]  /*2750*/  UIADD3 UR6, UR6, 0x22840, URZ ;  /* 0x0002284006067890 */ /* 0x000fe2000fffe03f */
        /* <DEDUP_REMOVED lines=8> */
[----:B------:R-:W4:Y:S01]  /*27e0*/  LDC R90, c[0x0][0x288] ;  /* 0x0000a200ff5a7b82 */ /* 0x000f220000000800 */
        /* <DEDUP_REMOVED lines=15> */
[----:B---3--:R-:W-:Y:S01]  /*28e0*/  @P2 SHF.R.U32.HI R106, RZ, R31, R26 ;  /* 0x0000001fff6a2219 */ /* 0x008fe2000001161a */
[----:B------:R-:W-:Y:S02]  /*28f0*/  IMAD.MOV.U32 R31, RZ, RZ, -0xa0 ;  /* 0xffffff60ff1f7424 */ /* 0x000fe400078e00ff */
[C---:B------:R-:W-:Y:S01]  /*2900*/  FMUL.FTZ R66, R0.reuse, R68 ;  /* 0x0000004400427220 */ /* 0x040fe20000410000 */
[C---:B------:R-:W-:Y:S01]  /*2910*/  FMUL.FTZ R108, R0.reuse, R40 ;  /* 0x00000028006c7220 */ /* 0x040fe20000410000 */
[C---:B------:R-:W-:Y:S01]  /*2920*/  FMUL.FTZ R109, R0.reuse, R41 ;  /* 0x00000029006d7220 */ /* 0x040fe20000410000 */
[----:B-1----:R-:W0:Y:S01]  /*2930*/  SHFL.IDX PT, R33, R106, RZ, 0x1c1f ;  /* 0x001c1fff6a217589 */ /* 0x002e2200000e0000 */
        /* <DEDUP_REMOVED lines=15> */
[----:B------:R1:W3:Y:S01]  /*2a30*/  MUFU.TANH R116, R24 ;  /* 0x0000001800747308 */ /* 0x0002e20000002400 */
[----:B------:R-:W-:-:S02]  /*2a40*/  IMAD R31, R104, R31, 0xa1 ;  /* 0x000000a1681f7424 */ /* 0x000fc400078e021f */
        /* <DEDUP_REMOVED lines=18> */
[C---:B-1----:R-:W-:Y:S01]  /*2b70*/  FMUL.FTZ R24, R0.reuse, R34 ;  /* 0x0000002200187220 */ /* 0x042fe20000410000 */
[C---:B-----5:R-:W-:Y:S01]  /*2b80*/  FMUL.FTZ R25, R0.reuse, R35 ;  /* 0x0000002300197220 */ /* 0x060fe20000410000 */
        /* <DEDUP_REMOVED lines=8> */
[----:B------:R-:W-:Y:S01]  /*2c10*/  FMUL.FTZ R37, R0, R37 ;  /* 0x0000002500257220 */ /* 0x000fe20000410000 */
[----:B------:R-:W-:Y:S01]  /*2c20*/  LOP3.LUT P1, RZ, R2, 0x8, RZ, 0xc0, !PT ;  /* 0x0000000802ff7812 */ /* 0x000fe2000782c0ff */
[----:B------:R-:W-:Y:S01]  /*2c30*/  IMAD R30, R18, -0x2, R31 ;  /* 0xfffffffe121e7824 */ /* 0x000fe200078e021f */
[----:B------:R-:W-:Y:S01]  /*2c40*/  ULDC UR30, c[0x0][0x9dc] ;  /* 0x00027700001e7ab9 */ /* 0x000fe20000000800 */
[----:B------:R-:W0:Y:S01]  /*2c50*/  MUFU.TANH R6, R6 ;  /* 0x0000000600067308 */ /* 0x000e220000002400 */
[----:B-1----:R-:W-:Y:S01]  /*2c60*/  IMAD R28, R104, -0xa0, R17 ;  /* 0xffffff60681c7824 */ /* 0x002fe200078e0211 */
[----:B------:R-:W-:Y:S01]  /*2c70*/  SYNCS.ARRIVE.TRANS64.RED.A1T0 RZ, [UR6], RZ ;  /* 0x000000ffffff79a7 */ /* 0x000fe20008100406 */
[----:B------:R-:W-:Y:S01]  /*2c80*/  ULOP3.LUT UR6, URZ, UR30, URZ, 0x33, !UPT ;  /* 0x0000001e3f067292 */ /* 0x000fe2000f8e333f */
[----:B------:R-:W-:Y:S01]  /*2c90*/  VIADD R127, R31, 0xffffffff ;  /* 0xffffffff1f7f7836 */ /* 0x000fe20000000000 */
[----:B------:R-:W-:Y:S01]  /*2ca0*/  ULDC UR7, c[0x0][0x9e0] ;  /* 0x0002780000077ab9 */ /* 0x000fe20000000800 */
[----:B------:R-:W-:-:S02]  /*2cb0*/  VIADD R128, R30, 0xffffffff ;  /* 0xffffffff1e807836 */ /* 0x000fc40000000000 */
[----:B------:R-:W1:Y:S08]  /*2cc0*/  MUFU.TANH R88, R88 ;  /* 0x0000005800587308 */ /* 0x000e700000002400 */
        /* <DEDUP_REMOVED lines=65> */
[----:B------:R-:W1:Y:S01]  /*30e0*/  MUFU.TANH R100, R100 ;  /* 0x0000006400647308 */ /* 0x000e620000002400 */
[----:B-----5:R-:W-:Y:S01]  /*30f0*/  VIADD R29, R28, 0xa0 ;  /* 0x000000a01c1d7836 */ /* 0x020fe20000000000 */
[----:B----4-:R-:W-:-:S03]  /*3100*/  IADD3 R28, R30, -R90, R17 ;  /* 0x8000005a1e1c7210 */ /* 0x010fc60007ffe011 */
[----:B------:R-:W-:Y:S02]  /*3110*/  IMAD R124, R18, -0x2, R29 ;  /* 0xfffffffe127c7824 */ /* 0x000fe400078e021d */
[C---:B------:R-:W-:Y:S01]  /*3120*/  VIADD R125, R28.reuse, UR7 ;  /* 0x000000071c7d7c36 */ /* 0x040fe20008000000 */
[----:B------:R-:W4:Y:S01]  /*3130*/  MUFU.TANH R102, R102 ;  /* 0x0000006600667308 */ /* 0x000f220000002400 */
[----:B------:R-:W-:-:S03]  /*3140*/  VIADD R126, R28, UR6 ;  /* 0x000000061c7e7c36 */ /* 0x000fc60008000000 */
[----:B0-----:R-:W-:Y:S01]  /*3150*/  VIADDMNMX R112, R33, R125, R124, PT ;  /* 0x0000007d21707246 */ /* 0x001fe2000380017c */
[----:B------:R-:W-:-:S03]  /*3160*/  IMAD.IADD R113, R126, 0x1, R33 ;  /* 0x000000017e717824 */ /* 0x000fc600078e0221 */
[----:B------:R0:W0:Y:S08]  /*3170*/  MUFU.TANH R120, R32 ;  /* 0x0000002000787308 */ /* 0x0000300000002400 */
[----:B------:R-:W0:Y:S08]  /*3180*/  MUFU.TANH R24, R24 ;  /* 0x0000001800187308 */ /* 0x000e300000002400 */
[----:B------:R-:W0:Y:S08]  /*3190*/  MUFU.TANH R25, R25 ;  /* 0x0000001900197308 */ /* 0x000e300000002400 */
[----:B------:R0:W0:Y:S08]  /*31a0*/  MUFU.TANH R122, R36 ;  /* 0x00000024007a7308 */ /* 0x0000300000002400 */
[----:B------:R0:W0:Y:S08]  /*31b0*/  MUFU.TANH R123, R37 ;  /* 0x00000025007b7308 */ /* 0x0000300000002400 */
[----:B------:R-:W0:Y:S08]  /*31c0*/  MUFU.TANH R27, R27 ;  /* 0x0000001b001b7308 */ /* 0x000e300000002400 */
[----:B------:R-:W0:Y:S01]  /*31d0*/  MUFU.TANH R26, R26 ;  /* 0x0000001a001a7308 */ /* 0x000e220000002400 */
[----:B-1234-:R-:W-:Y:S05]  /*31e0*/  @!P1 BRA `(.L_x_7986) ;  /* 0x00000000005c9947 */ /* 0x01efea0003800000 */
[----:B------:R-:W-:Y:S01]  /*31f0*/  IADD3 R31, R17, -R90, R33 ;  /* 0x8000005a111f7210 */ /* 0x000fe20007ffe021 */
[----:B------:R-:W-:Y:S03]  /*3200*/  BSSY B0, `(.L_x_7987) ;  /* 0x0000012000007945 */ /* 0x000fe60003800000 */
[----:B------:R-:W-:-:S13]  /*3210*/  ISETP.GT.AND P1, PT, R31, -0x1, PT ;  /* 0xffffffff1f00780c */ /* 0x000fda0003f24270 */
[----:B------:R-:W-:Y:S05]  /*3220*/  @P1 BRA `(.L_x_7988) ;  /* 0x0000000000241947 */ /* 0x000fea0003800000 */
[----:B------:R-:W-:Y:S01]  /*3230*/  ULDC UR6, c[0x0][0x9e4] ;  /* 0x0002790000067ab9 */ /* 0x000fe20000000800 */
[----:B------:R-:W-:Y:S01]  /*3240*/  LOP3.LUT R31, RZ, R31, RZ, 0x33, !PT ;  /* 0x0000001fff1f7212 */ /* 0x000fe200078e33ff */
[----:B------:R-:W-:-:S05]  /*3250*/  IMAD.U32 R30, RZ, RZ, UR6 ;  /* 0x00000006ff1e7e24 */ /* 0x000fca000f8e00ff */
[----:B------:R-:W-:-:S13]  /*3260*/  ISETP.NE.AND P1, PT, R30, 0x1, PT ;  /* 0x000000011e00780c */ /* 0x000fda0003f25270 */
[----:B------:R-:W1:Y:S02]  /*3270*/  @P1 LDC.64 R28, c[0x0][0x9e8] ;  /* 0x00027a00ff1c1b82 */ /* 0x000e640000000a00 */
[----:B-1----:R-:W-:-:S05]  /*3280*/  @P1 IMAD.HI.U32 R28, R31, R28, RZ ;  /* 0x0000001c1f1c1227 */ /* 0x002fca00078e00ff */
[----:B------:R-:W-:-:S04]  /*3290*/  @P1 SHF.R.U32.HI R31, RZ, R29, R28 ;  /* 0x0000001dff1f1219 */ /* 0x000fc8000001161c */
[----:B------:R-:W-:Y:S01]  /*32a0*/  LOP3.LUT R31, RZ, R31, RZ, 0x33, !PT ;  /* 0x0000001fff1f7212 */ /* 0x000fe200078e33ff */
[----:B------:R-:W-:Y:S06]  /*32b0*/  BRA `(.L_x_7989) ;  /* 0x0000000000187947 */ /* 0x000fec0003800000 */
.L_x_7988:
[----:B------:R-:W-:Y:S02]  /*32c0*/  ULDC UR6, c[0x0][0x9e4] ;  /* 0x0002790000067ab9 */ /* 0x000fe40000000800 */
[----:B------:R-:W-:-:S05]  /*32d0*/  IMAD.U32 R30, RZ, RZ, UR6 ;  /* 0x00000006ff1e7e24 */ /* 0x000fca000f8e00ff */
[----:B------:R-:W-:-:S13]  /*32e0*/  ISETP.NE.AND P1, PT, R30, 0x1, PT ;  /* 0x000000011e00780c */ /* 0x000fda0003f25270 */
[----:B------:R-:W1:Y:S02]  /*32f0*/  @P1 LDC.64 R28, c[0x0][0x9e8] ;  /* 0x00027a00ff1c1b82 */ /* 0x000e640000000a00 */
[----:B-1----:R-:W-:-:S05]  /*3300*/  @P1 IMAD.HI.U32 R28, R31, R28, RZ ;  /* 0x0000001c1f1c1227 */ /* 0x002fca00078e00ff */
[----:B------:R-:W-:-:S07]  /*3310*/  @P1 SHF.R.U32.HI R31, RZ, R29, R28 ;  /* 0x0000001dff1f1219 */ /* 0x000fce000001161c */
.L_x_7989:
[----:B------:R-:W-:Y:S05]  /*3320*/  BSYNC B0 ;  /* 0x0000000000007941 */ /* 0x000fea0003800000 */
.L_x_7987:
[----:B------:R-:W-:-:S05]  /*3330*/  IMAD R31, R31, R30, R128 ;  /* 0x0000001e1f1f7224 */ /* 0x000fca00078e0280 */
[----:B------:R-:W-:Y:S02]  /*3340*/  VIADDMNMX R112, R31, R30, R112, PT ;  /* 0x0000001e1f707246 */ /* 0x000fe40003800170 */
[----:B------:R-:W-:-:S07]  /*3350*/  VIMNMX R113, R113, R31, !PT ;  /* 0x0000001f71717248 */ /* 0x000fce0007fe0100 */
.L_x_7986:
[C---:B------:R-:W-:Y:S02]  /*3360*/  ISETP.GE.AND P1, PT, R127.reuse, 0x2, PT ;  /* 0x000000027f00780c */ /* 0x040fe40003f26270 */
[----:B------:R-:W-:Y:S02]  /*3370*/  ISETP.GE.AND P3, PT, R127, 0x9, PT ;  /* 0x000000097f00780c */ /* 0x000fe40003f66270 */
[C---:B------:R-:W-:Y:S02]  /*3380*/  ISETP.GT.AND P2, PT, R113.reuse, 0x1, !P1 ;  /* 0x000000017100780c */ /* 0x040fe40004f44270 */
[----:B------:R-:W-:Y:S02]  /*3390*/  P2R R129, PR, RZ, 0x8 ;  /* 0x00000008ff817803 */ /* 0x000fe40000000000 */
[----:B------:R-:W-:Y:S02]  /*33a0*/  ISETP.GT.AND P3, PT, R113, 0x8, !P3 ;  /* 0x000000087100780c */ /* 0x000fe40005f64270 */
[----:B------:R-:W-:-:S02]  /*33b0*/  ISETP.LT.OR P2, PT, R112, 0x2, P2 ;  /* 0x000000027000780c */ /* 0x000fc40001741670 */
[----:B------:R-:W-:Y:S02]  /*33c0*/  ISETP.LT.OR P3, PT, R112, 0x9, P3 ;  /* 0x000000097000780c */ /* 0x000fe40001f61670 */
[----:B------:R-:W-:Y:S02]  /*33d0*/  FSEL R88, R88, -INF , !P2 ;  /* 0xff80000058587808 */ /* 0x000fe40005000000 */
[----:B------:R-:W-:Y:S02]  /*33e0*/  ISETP.GE.AND P2, PT, R127, 0xa, PT ;  /* 0x0000000a7f00780c */ /* 0x000fe40003f46270 */
[----:B------:R-:W-:Y:S02]  /*33f0*/  FSEL R89, R89, -INF , !P3 ;  /* 0xff80000059597808 */ /* 0x000fe40005800000 */
[----:B------:R-:W-:Y:S02]  /*3400*/  ISETP.GT.AND P3, PT, R113, 0x9, !P2 ;  /* 0x000000097100780c */ /* 0x000fe40005764270 */
[----:B------:R-:W-:-:S02]  /*3410*/  ISETP.GE.AND P4, PT, R127, 0x11, PT ;  /* 0x000000117f00780c */ /* 0x000fc40003f86270 */
[C---:B------:R-:W-:Y:S02]  /*3420*/  ISETP.LT.OR P3, PT, R112.reuse, 0xa, P3 ;  /* 0x0000000a7000780c */ /* 0x040fe40001f61670 */
        /* <DEDUP_REMOVED lines=37> */
[----:B------:R-:W-:Y:S01]  /*3680*/  ISETP.GT.AND P3, PT, R113, 0x29, !P4 ;  /* 0x000000297100780c */ /* 0x000fe20006764270 */
[----:B------:R-:W1:Y:S01]  /*3690*/  SHFL.IDX PT, R75, R106, 0x1, 0x1c1f ;  /* 0x003c1f006a4b7f89 */ /* 0x000e6200000e0000 */
[----:B------:R-:W-:Y:S02]  /*36a0*/  ISETP.GE.AND P4, PT, R127, 0x31, PT ;  /* 0x000000317f00780c */ /* 0x000fe40003f86270 */
[----:B------:R-:W-:Y:S02]  /*36b0*/  ISETP.LT.OR P3, PT, R112, 0x2a, P3 ;  /* 0x0000002a7000780c */ /* 0x000fe40001f61670 */
[----:B------:R-:W-:-:S02]  /*36c0*/  P2R R138, PR, RZ, 0x10 ;  /* 0x00000010ff8a7803 */ /* 0x000fc40000000000 */
[----:B------:R-:W-:Y:S02]  /*36d0*/  FSEL R82, R76, -INF , !P3 ;  /* 0xff8000004c527808 */ /* 0x000fe40005800000 */
[----:B------:R-:W-:Y:S02]  /*36e0*/  ISETP.GT.AND P3, PT, R113, 0x30, !P4 ;  /* 0x000000307100780c */ /* 0x000fe40006764270 */
[----:B------:R-:W-:Y:S02]  /*36f0*/  ISETP.GE.AND P4, PT, R127, 0x32, PT ;  /* 0x000000327f00780c */ /* 0x000fe40003f86270 */
        /* <DEDUP_REMOVED lines=19> */
[C---:B------:R-:W-:Y:S02]  /*3830*/  ISETP.LT.OR P3, PT, R112.reuse, 0x41, P3 ;  /* 0x000000417000780c */ /* 0x040fe40001f61670 */
        /* <DEDUP_REMOVED lines=36> */
[----:B------:R-:W-:Y:S01]  /*3a80*/  FSEL R51, R68, -INF , !P3 ;  /* 0xff80000044337808 */ /* 0x000fe20005800000 */
[----:B-1----:R-:W-:Y:S01]  /*3a90*/  IMAD.IADD R68, R126, 0x1, R75 ;  /* 0x000000017e447824 */ /* 0x002fe200078e024b */
        /* <DEDUP_REMOVED lines=24> */
[----:B0-----:R-:W-:Y:S02]  /*3c20*/  FSEL R37, R48, -INF , !P3 ;  /* 0xff80000030257808 */ /* 0x001fe40005800000 */
        /* <DEDUP_REMOVED lines=38> */
[----:B------:R-:W-:-:S02]  /*3e90*/  VIADDMNMX R66, R75, R125, R124, PT ;  /* 0x0000007d4b427246 */ /* 0x000fc4000380017c */
        /* <DEDUP_REMOVED lines=10> */
[----:B------:R-:W-:-:S04]  /*3f40*/  ISETP.GT.AND P6, PT, R113, RZ, !P5 ;  /* 0x000000ff7100720c */ /* 0x000fc80006fc4270 */
[----:B------:R-:W-:-:S04]  /*3f50*/  ISETP.LT.OR P6, PT, R112, 0x1, P6 ;  /* 0x000000017000780c */ /* 0x000fc800037c1670 */
[----:B------:R-:W-:Y:S02]  /*3f60*/  FSEL R84, R6, -INF , !P6 ;  /* 0xff80000006547808 */ /* 0x000fe40007000000 */
[----:B------:R-:W-:-:S04]  /*3f70*/  ISETP.GE.AND P6, PT, R127, 0x9a, PT ;  /* 0x0000009a7f00780c */ /* 0x000fc80003fc6270 */
[----:B------:R-:W-:Y:S02]  /*3f80*/  P2R R120, PR, RZ, 0x40 ;  /* 0x00000040ff787803 */ /* 0x000fe40000000000 */
[----:B------:R-:W-:-:S04]  /*3f90*/  ISETP.GT.AND P6, PT, R113, 0x99, !P6 ;  /* 0x000000997100780c */ /* 0x000fc800077c4270 */
[----:B------:R-:W-:-:S04]  /*3fa0*/  ISETP.LT.OR P6, PT, R112, 0x9a, P6 ;  /* 0x0000009a7000780c */ /* 0x000fc800037c1670 */
[----:B------:R-:W-:Y:S02]  /*3fb0*/  FSEL R6, R123, -INF , !P6 ;  /* 0xff8000007b067808 */ /* 0x000fe40007000000 */
[----:B------:R-:W-:-:S13]  /*3fc0*/  LOP3.LUT P6, RZ, R2, 0x8, RZ, 0xc0, !PT ;  /* 0x0000000802ff7812 */ /* 0x000fda00078cc0ff */
[----:B------:R-:W-:Y:S05]  /*3fd0*/  @!P6 BRA `(.L_x_7990) ;  /* 0x00000000005ce947 */ /* 0x000fea0003800000 */
        /* <DEDUP_REMOVED lines=13> */
.L_x_7992:
[----:B------:R-:W-:Y:S02]  /*40b0*/  ULDC UR6, c[0x0][0x9e4] ;  /* 0x0002790000067ab9 */ /* 0x000fe40000000800 */
[----:B------:R-:W-:-:S05]  /*40c0*/  IMAD.U32 R76, RZ, RZ, UR6 ;  /* 0x00000006ff4c7e24 */ /* 0x000fca000f8e00ff */
[----:B------:R-:W-:-:S13]  /*40d0*/  ISETP.NE.AND P6, PT, R76, 0x1, PT ;  /* 0x000000014c00780c */ /* 0x000fda0003fc5270 */
[----:B------:R-:W0:Y:S02]  /*40e0*/  @P6 LDC.64 R48, c[0x0][0x9e8] ;  /* 0x00027a00ff306b82 */ /* 0x000e240000000a00 */
[----:B0-----:R-:W-:-:S05]  /*40f0*/  @P6 IMAD.HI.U32 R48, R75, R48, RZ ;  /* 0x000000304b306227 */ /* 0x001fca00078e00ff */
[----:B------:R-:W-:-:S07]  /*4100*/  @P6 SHF.R.U32.HI R75, RZ, R49, R48 ;  /* 0x00000031ff4b6219 */ /* 0x000fce0000011630 */
.L_x_7993:
[----:B------:R-:W-:Y:S05]  /*4110*/  BSYNC B0 ;  /* 0x0000000000007941 */ /* 0x000fea0003800000 */
.L_x_7991:
[----:B------:R-:W-:-:S05]  /*4120*/  IMAD R75, R75, R76, R128 ;  /* 0x0000004c4b4b7224 */ /* 0x000fca00078e0280 */
[----:B------:R-:W-:Y:S02]  /*4130*/  VIADDMNMX R66, R75, R76, R66, PT ;  /* 0x0000004c4b427246 */ /* 0x000fe40003800142 */
[----:B------:R-:W-:-:S07]  /*4140*/  VIMNMX R68, R68, R75, !PT ;  /* 0x0000004b44447248 */ /* 0x000fce0007fe0100 */
.L_x_7990:
[----:B------:R-:W-:Y:S01]  /*4150*/  ISETP.GT.AND P1, PT, R68, 0x1, !P1 ;  /* 0x000000014400780c */ /* 0x000fe20004f24270 */
[----:B------:R-:W-:Y:S01]  /*4160*/  ULDC UR28, c[0x0][0x988] ;  /* 0x00026200001c7ab9 */ /* 0x000fe20000000800 */
[----:B------:R-:W-:Y:S02]  /*4170*/  ISETP.NE.AND P6, PT, R129, RZ, PT ;  /* 0x000000ff8100720c */ /* 0x000fe40003fc5270 */
[----:B------:R-:W-:Y:S02]  /*4180*/  ISETP.LT.OR P1, PT, R66, 0x2, P1 ;  /* 0x000000024200780c */ /* 0x000fe40000f21670 */
[----:B------:R-:W-:Y:S02]  /*4190*/  ISETP.GT.AND P2, PT, R68, 0x9, !P2 ;  /* 0x000000094400780c */ /* 0x000fe40005744270 */
[----:B------:R-:W-:Y:S02]  /*41a0*/  FSEL R4, R4, -INF , !P1 ;  /* 0xff80000004047808 */ /* 0x000fe40004800000 */
[----:B------:R-:W-:-:S02]  /*41b0*/  ISETP.GT.AND P1, PT, R68, 0x8, !P6 ;  /* 0x000000084400780c */ /* 0x000fc40007724270 */
[C---:B------:R-:W-:Y:S02]  /*41c0*/  ISETP.LT.OR P2, PT, R66.reuse, 0xa, P2 ;  /* 0x0000000a4200780c */ /* 0x040fe40001741670 */
[----:B------:R-:W-:Y:S02]  /*41d0*/  ISETP.LT.OR P1, PT, R66, 0x9, P1 ;  /* 0x000000094200780c */ /* 0x000fe40000f21670 */
[----:B------:R-:W-:Y:S02]  /*41e0*/  FSEL R8, R8, -INF , !P2 ;  /* 0xff80000008087808 */ /* 0x000fe40005000000 */
[----:B------:R-:W-:Y:S02]  /*41f0*/  FSEL R7, R7, -INF , !P1 ;  /* 0xff80000007077808 */ /* 0x000fe40004800000 */
[----:B------:R-:W-:Y:S02]  /*4200*/  ISETP.NE.AND P1, PT, R130, RZ, PT ;  /* 0x000000ff8200720c */ /* 0x000fe40003f25270 */
[----:B------:R-:W-:-:S02]  /*4210*/  ISETP.NE.AND P2, PT, R138, RZ, PT ;  /* 0x000000ff8a00720c */ /* 0x000fc40003f45270 */
[----:B------:R-:W-:Y:S02]  /*4220*/  ISETP.GT.AND P1, PT, R68, 0x10, !P1 ;  /* 0x000000104400780c */ /* 0x000fe40004f24270 */
[----:B------:R-:W-:Y:S02]  /*4230*/  ISETP.NE.AND P6, PT, R77, RZ, PT ;  /* 0x000000ff4d00720c */ /* 0x000fe40003fc5270 */
[----:B------:R-:W-:Y:S02]  /*4240*/  ISETP.LT.OR P1, PT, R66, 0x11, P1 ;  /* 0x000000114200780c */ /* 0x000fe40000f21670 */
[----:B------:R-:W-:Y:S02]  /*4250*/  ISETP.GT.AND P5, PT, R68, RZ, !P5 ;  /* 0x000000ff4400720c */ /* 0x000fe40006fa4270 */
[----:B------:R-:W-:Y:S02]  /*4260*/  FSEL R49, R9, -INF , !P1 ;  /* 0xff80000009317808 */ /* 0x000fe40004800000 */
[----:B------:R-:W-:-:S02]  /*4270*/  ISETP.NE.AND P1, PT, R131, RZ, PT ;  /* 0x000000ff8300720c */ /* 0x000fc40003f25270 */
[----:B------:R-:W-:Y:S02]  /*4280*/  ISETP.LT.OR P5, PT, R66, 0x1, P5 ;  /* 0x000000014200780c */ /* 0x000fe40002fa1670 */
[C---:B------:R-:W-:Y:S02]  /*4290*/  ISETP.GT.AND P1, PT, R68.reuse, 0x11, !P1 ;  /* 0x000000114400780c */ /* 0x040fe40004f24270 */
[----:B------:R-:W-:Y:S02]  /*42a0*/  ISETP.GT.AND P3, PT, R68, 0x91, !P3 ;  /* 0x000000914400780c */ /* 0x000fe40005f64270 */
[----:B------:R-:W-:Y:S02]  /*42b0*/  ISETP.LT.OR P1, PT, R66, 0x12, P1 ;  /* 0x000000124200780c */ /* 0x000fe40000f21670 */
[----:B------:R-:W-:Y:S02]  /*42c0*/  ISETP.GT.AND P4, PT, R68, 0x98, !P4 ;  /* 0x000000984400780c */ /* 0x000fe40006784270 */
        /* <DEDUP_REMOVED lines=43> */
[----:B------:R-:W-:Y:S02]  /*4580*/  ISETP.GT.AND P1, PT, R68, 0x30, !P2 ;  /* 0x000000304400780c */ /* 0x000fe40005724270 */
[----:B------:R-:W-:Y:S02]  /*4590*/  ISETP.NE.AND P2, PT, R141, RZ, PT ;  /* 0x000000ff8d00720c */ /* 0x000fe40003f45270 */
[----:B------:R-:W-:Y:S02]  /*45a0*/  ISETP.LT.OR P1, PT, R66, 0x31, P1 ;  /* 0x000000314200780c */ /* 0x000fe40000f21670 */
[----:B------:R-:W-:Y:S02]  /*45b0*/  FMNMX.FTZ R9, R50, R9, !PT ;  /* 0x0000000932097209 */ /* 0x000fe40007810000 */
[----:B------:R-:W-:Y:S02]  /*45c0*/  FSEL R21, R21, -INF , !P1 ;  /* 0xff80000015157808 */ /* 0x000fe40004800000 */
[----:B------:R-:W-:-:S02]  /*45d0*/  ISETP.GT.AND P1, PT, R68, 0x31, !P6 ;  /* 0x000000314400780c */ /* 0x000fc40007724270 */
[----:B------:R-:W-:Y:S02]  /*45e0*/  ISETP.NE.AND P6, PT, R142, RZ, PT ;  /* 0x000000ff8e00720c */ /* 0x000fe40003fc5270 */
        /* <DEDUP_REMOVED lines=39> */
[----:B------:R-:W-:Y:S01]  /*4860*/  IMAD.U32 R99, RZ, RZ, UR28 ;  /* 0x0000001cff637e24 */ /* 0x000fe2000f8e00ff */
        /* <DEDUP_REMOVED lines=9> */
[----:B------:R-:W-:Y:S01]  /*4900*/  FSEL R101, R3, -INF , !P5 ;  /* 0xff80000003657808 */ /* 0x000fe20006800000 */
[----:B------:R-:W0:Y:S01]  /*4910*/  SHFL.BFLY PT, R10, R9, 0x2, 0x1f ;  /* 0x0c401f00090a7f89 */ /* 0x000e2200000e0000 */
[C---:B------:R-:W-:Y:S02]  /*4920*/  ISETP.LT.OR P1, PT, R66.reuse, 0x51, P1 ;  /* 0x000000514200780c */ /* 0x040fe40000f21670 */
[----:B------:R-:W-:Y:S02]  /*4930*/  ISETP.LT.OR P3, PT, R66, 0x92, P3 ;  /* 0x000000924200780c */ /* 0x000fe40001f61670 */
[----:B------:R-:W-:Y:S02]  /*4940*/  FSEL R60, R60, -INF , !P1 ;  /* 0xff8000003c3c7808 */ /* 0x000fe40004800000 */
[----:B------:R-:W-:-:S02]  /*4950*/  ISETP.NE.AND P1, PT, R103, RZ, PT ;  /* 0x000000ff6700720c */ /* 0x000fc40003f25270 */
[----:B------:R-:W-:Y:S02]  /*4960*/  ISETP.LT.OR P4, PT, R66, 0x99, P4 ;  /* 0x000000994200780c */ /* 0x000fe40002781670 */
[----:B------:R-:W-:Y:S02]  /*4970*/  ISETP.GT.AND P1, PT, R68, 0x51, !P1 ;  /* 0x000000514400780c */ /* 0x000fe40004f24270 */
[----:B------:R-:W-:Y:S02]  /*4980*/  FSEL R25, R25, -INF , !P3 ;  /* 0xff80000019197808 */ /* 0x000fe40005800000 */
[----:B------:R-:W-:-:S04]  /*4990*/  ISETP.LT.OR P1, PT, R66, 0x52, P1 ;  /* 0x000000524200780c */ /* 0x000fc80000f21670 */
[----:B------:R-:W-:Y:S02]  /*49a0*/  FSEL R61, R61, -INF , !P1 ;  /* 0xff8000003d3d7808 */ /* 0x000fe40004800000 */
[----:B------:R-:W-:Y:S02]  /*49b0*/  ISETP.NE.AND P1, PT, R107, RZ, PT ;  /* 0x000000ff6b00720c */ /* 0x000fe40003f25270 */
[----:B0-----:R-:W-:Y:S02]  /*49c0*/  FMNMX.FTZ R85, R9, R10, !PT ;  /* 0x0000000a09557209 */ /* 0x001fe40007810000 */
[----:B------:R-:W-:-:S03]  /*49d0*/  ISETP.GT.AND P1, PT, R68, 0x58, !P1 ;  /* 0x000000584400780c */ /* 0x000fc60004f24270 */
[----:B------:R-:W0:Y:S01]  /*49e0*/  SHFL.BFLY PT, R10, R85, 0x1, 0x1f ;  /* 0x0c201f00550a7f89 */ /* 0x000e2200000e0000 */
[----:B------:R-:W-:-:S04]  /*49f0*/  ISETP.LT.OR P1, PT, R66, 0x59, P1 ;  /* 0x000000594200780c */ /* 0x000fc80000f21670 */
[----:B------:R-:W-:Y:S02]  /*4a00*/  FSEL R62, R62, -INF , !P1 ;  /* 0xff8000003e3e7808 */ /* 0x000fe40004800000 */
[----:B------:R-:W-:Y:S02]  /*4a10*/  ISETP.GT.AND P1, PT, R68, 0x59, !P2 ;  /* 0x000000594400780c */ /* 0x000fe40005724270 */
[----:B------:R-:W-:Y:S02]  /*4a20*/  ISETP.NE.AND P2, PT, R117, RZ, PT ;  /* 0x000000ff7500720c */ /* 0x000fe40003f45270 */
[----:B------:R-:W-:-:S04]  /*4a30*/  ISETP.LT.OR P1, PT, R66, 0x5a, P1 ;  /* 0x0000005a4200780c */ /* 0x000fc80000f21670 */
[----:B------:R-:W-:Y:S02]  /*4a40*/  FSEL R63, R63, -INF , !P1 ;  /* 0xff8000003f3f7808 */ /* 0x000fe40004800000 */
[----:B------:R-:W-:Y:S02]  /*4a50*/  ISETP.GT.AND P1, PT, R68, 0x60, !P6 ;  /* 0x000000604400780c */ /* 0x000fe40007724270 */
[----:B------:R-:W-:Y:S02]  /*4a60*/  ISETP.NE.AND P6, PT, R118, RZ, PT ;  /* 0x000000ff7600720c */ /* 0x000fe40003fc5270 */
[----:B------:R-:W-:Y:S02]  /*4a70*/  ISETP.LT.OR P1, PT, R66, 0x61, P1 ;  /* 0x000000614200780c */ /* 0x000fe40000f21670 */
[----:B0-----:R-:W-:Y:S02]  /*4a80*/  FMNMX.FTZ R10, R85, R10, !PT ;  /* 0x0000000a550a7209 */ /* 0x001fe40007810000 */
[----:B------:R-:W-:-:S02]  /*4a90*/  FSEL R40, R40, -INF , !P1 ;  /* 0xff80000028287808 */ /* 0x000fc40004800000 */
        /* <DEDUP_REMOVED lines=43> */
[----:B------:R-:W-:-:S04]  /*4d50*/  ISETP.LT.OR P1, PT, R66, 0x8a, P1 ;  /* 0x0000008a4200780c */ /* 0x000fc80000f21670 */
[----:B------:R-:W-:Y:S02]  /*4d60*/  FSEL R79, R102, -INF , !P1 ;  /* 0xff800000664f7808 */ /* 0x000fe40004800000 */
[----:B------:R-:W-:-:S04]  /*4d70*/  FSETP.NEU.FTZ.AND P1, PT, R10, -INF , PT ;  /* 0xff8000000a00780b */ /* 0x000fc80003f3d000 */
[----:B------:R-:W-:Y:S02]  /*4d80*/  FSEL R99, R99, RZ, P1 ;  /* 0x000000ff63637208 */ /* 0x000fe40000800000 */
[C---:B------:R-:W-:Y:S02]  /*4d90*/  ISETP.GT.AND P1, PT, R68.reuse, 0x90, !P2 ;  /* 0x000000904400780c */ /* 0x040fe40005724270 */
[----:B------:R-:W-:Y:S01]  /*4da0*/  ISETP.GT.AND P2, PT, R68, 0x99, !P6 ;  /* 0x000000994400780c */ /* 0x000fe20007744270 */
        /* <DEDUP_REMOVED lines=12> */
[C---:B------:R-:W-:Y:S01]  /*4e70*/  ISETP.LT.OR P1, PT, R66.reuse, 0x91, P1 ;  /* 0x000000914200780c */ /* 0x040fe20000f21670 */
        /* <DEDUP_REMOVED lines=45> */
[----:B------:R-:W-:-:S02]  /*5150*/  FMNMX.FTZ R9, R74, R9, !PT ;  /* 0x000000094a097209 */ /* 0x000fc40007810000 */
[----:B0-----:R-:W-:Y:S02]  /*5160*/  F2FP.SATFINITE.E4M3.F32.PACK_AB_MERGE_C R184, R86, R85, RZ ;  /* 0x0000005556b8723e */ /* 0x001fe400048070ff */
[----:B------:R-:W-:Y:S02]  /*5170*/  FMNMX.FTZ R70, R56, R9, !PT ;  /* 0x0000000938467209 */ /* 0x000fe40007810000 */
[----:B------:R-:W-:Y:S01]  /*5180*/  F2FP.SATFINITE.E4M3.F32.PACK_AB_MERGE_C R184, R84, R3, R184 ;  /* 0x0000000354b8723e */ /* 0x000fe200048070b8 */
[----:B------:R-:W-:Y:S01]  /*5190*/  MUFU.EX2 R88, R88 ;  /* 0x0000005800587308 */ /* 0x000fe20000000800 */
[----:B------:R-:W-:Y:S02]  /*51a0*/  FMNMX.FTZ R9, R57, R70, !PT ;  /* 0x0000004639097209 */ /* 0x000fe40007810000 */
[----:B------:R-:W-:Y:S02]  /*51b0*/  ISETP.NE.AND P6, PT, R191, 0x1, PT ;  /* 0x00000001bf00780c */ /* 0x000fe40003fc5270 */
[----:B------:R-:W-:-:S03]  /*51c0*/  FMNMX.FTZ R70, R58, R9, !PT ;  /* 0x000000093a467209 */ /* 0x000fc60007810000 */
[----:B------:R-:W-:Y:S01]  /*51d0*/  MUFU.EX2 R89, R89 ;  /* 0x0000005900597308 */ /* 0x000fe20000000800 */
[----:B------:R-:W-:Y:S01]  /*51e0*/  FMNMX.FTZ R9, R59, R70, !PT ;  /* 0x000000463b097209 */ /* 0x000fe20007810000 */
[--C-:B------:R-:W-:Y:S01]  /*51f0*/  FFMA.FTZ R70, R65, UR28, -R99.reuse ;  /* 0x0000001c41467c23 */ /* 0x100fe20008010863 */
[----:B------:R-:W-:-:S02]  /*5200*/  FFMA.FTZ R65, R50, UR28, -R99 ;  /* 0x0000001c32417c23 */ /* 0x000fc40008010863 */
[----:B------:R-:W-:-:S03]  /*5210*/  FMNMX.FTZ R96, R60, R9, !PT ;  /* 0x000000093c607209 */ /* 0x000fc60007810000 */
[----:B------:R-:W0:Y:S01]  /*5220*/  MUFU.EX2 R92, R92 ;  /* 0x0000005c005c7308 */ /* 0x000e220000000800 */
[----:B------:R-:W-:-:S04]  /*5230*/  FMNMX.FTZ R9, R61, R96, !PT ;  /* 0x000000603d097209 */ /* 0x000fc80007810000 */
[----:B------:R-:W-:-:S03]  /*5240*/  FMNMX.FTZ R96, R62, R9, !PT ;  /* 0x000000093e607209 */ /* 0x000fc60007810000 */
[----:B------:R-:W-:Y:S01]  /*5250*/  MUFU.EX2 R91, R91 ;  /* 0x0000005b005b7308 */ /* 0x000fe20000000800 */
[----:B------:R-:W-:Y:S01]  /*5260*/  FMNMX.FTZ R9, R63, R96, !PT ;  /* 0x000000603f097209 */ /* 0x000fe20007810000 */
[----:B------:R-:W-:Y:S01]  /*5270*/  FFMA.FTZ R96, R47, UR28, -R99 ;  /* 0x0000001c2f607c23 */ /* 0x000fe20008010863 */
[----:B------:R-:W-:Y:S02]  /*5280*/  FSEL R47, R27, -INF , !P4 ;  /* 0xff8000001b2f7808 */ /* 0x000fe40006000000 */
[----:B------:R-:W-:-:S03]  /*5290*/  FMNMX.FTZ R50, R40, R9, !PT ;  /* 0x0000000928327209 */ /* 0x000fc60007810000 */
[----:B------:R-:W-:Y:S01]  /*52a0*/  MUFU.EX2 R83, R83 ;  /* 0x0000005300537308 */ /* 0x000fe20000000800 */
[----:B------:R-:W-:Y:S01]  /*52b0*/  FMNMX.FTZ R9, R41, R50, !PT ;  /* 0x0000003229097209 */ /* 0x000fe20007810000 */
[----:B------:R-:W-:Y:S01]  /*52c0*/  FFMA.FTZ R50, R54, UR28, -R99 ;  /* 0x0000001c36327c23 */ /* 0x000fe20008010863 */
        /* <DEDUP_REMOVED lines=15> */
[----:B------:R-:W-:Y:S01]  /*53c0*/  FSEL R54, R24, -INF , !P1 ;  /* 0xff80000018367808 */ /* 0x000fe20004800000 */
[----:B------:R-:W-:Y:S01]  /*53d0*/  MUFU.EX2 R93, R93 ;  /* 0x0000005d005d7308 */ /* 0x000fe20000000800 */
[----:B------:R-:W-:-:S04]  /*53e0*/  FMNMX.FTZ R9, R79, R68, !PT ;  /* 0x000000444f097209 */ /* 0x000fc80007810000 */
[----:B------:R-:W-:-:S03]  /*53f0*/  FMNMX.FTZ R68, R54, R9, !PT ;  /* 0x0000000936447209 */ /* 0x000fc60007810000 */
[----:B------:R0:W-:Y:S01]  /*5400*/  MUFU.EX2 R24, R95 ;  /* 0x0000005f00187308 */ /* 0x0001e20000000800 */
[----:B------:R-:W-:-:S04]  /*5410*/  FMNMX.FTZ R68, R25, R68, !PT ;  /* 0x0000004419447209 */ /* 0x000fc80007810000 */
[----:B------:R-:W-:-:S03]  /*5420*/  FMNMX.FTZ R68, R47, R68, !PT ;  /* 0x000000442f447209 */ /* 0x000fc60007810000 */
[----:B------:R-:W-:Y:S01]  /*5430*/  MUFU.EX2 R67, R67 ;  /* 0x0000004300437308 */ /* 0x000fe20000000800 */
[----:B------:R-:W-:Y:S01]  /*5440*/  FMNMX.FTZ R68, R55, R68, !PT ;  /* 0x0000004437447209 */ /* 0x000fe20007810000 */
[----:B0-----:R-:W-:-:S04]  /*5450*/  FFMA.FTZ R95, R6, UR28, -R99 ;  /* 0x0000001c065f7c23 */ /* 0x001fc80008010863 */
        /* <DEDUP_REMOVED lines=11> */
[----:B------:R-:W-:-:S03]  /*5510*/  IMAD.U32 R46, RZ, RZ, UR28 ;  /* 0x0000001cff2e7e24 */ /* 0x000fc6000f8e00ff */
        /* <DEDUP_REMOVED lines=29> */
[----:B0-----:R-:W-:-:S01]  /*56f0*/  FFMA.FTZ R13, R56, UR28, -R46 ;  /* 0x0000001c380d7c23 */ /* 0x001fc2000801082e */
        /* <DEDUP_REMOVED lines=12> */
[----:B------:R-:W-:Y:S01]  /*57c0*/  FADD.FTZ R57, R87, R56 ;  /* 0x0000003857397221 */ /* 0x000fe20000010000 */
        /* <DEDUP_REMOVED lines=11> */
[--C-:B------:R-:W-:Y:S01]  /*5880*/  FFMA.FTZ R25, R25, UR28, -R46.reuse ;  /* 0x0000001c19197c23 */ /* 0x100fe2000801082e */
[----:B------:R-:W-:-:S05]  /*5890*/  FFMA.FTZ R47, R47, UR28, -R46 ;  /* 0x0000001c2f2f7c23 */ /* 0x000fca000801082e */
[----:B------:R-:W0:Y:S01]  /*58a0*/  MUFU.EX2 R7, R7 ;  /* 0x0000000700077308 */ /* 0x000e220000000800 */
[----:B-1----:R-:W-:-:S01]  /*58b0*/  FADD.FTZ R56, R66, R57 ;  /* 0x0000003942387221 */ /* 0x002fc20000010000 */
[----:B------:R-:W-:-:S03]  /*58c0*/  F2FP.SATFINITE.E4M3.F32.PACK_AB_MERGE_C R66, R99, R66, RZ ;  /* 0x000000426342723e */ /* 0x000fc600048070ff */
[----:B------:R-:W-:Y:S01]  /*58d0*/  FADD.FTZ R57, R99, R56 ;  /* 0x0000003863397221 */ /* 0x000fe20000010000 */
[----:B------:R-:W-:Y:S02]  /*58e0*/  F2FP.SATFINITE.E4M3.F32.PACK_AB_MERGE_C R185, R97, R6, R66 ;  /* 0x0000000661b9723e */ /* 0x000fe40004807042 */
[----:B------:R-:W1:Y:S01]  /*58f0*/  MUFU.EX2 R48, R48 ;  /* 0x0000003000307308 */ /* 0x000e620000000800 */
[----:B--2---:R-:W-:-:S01]  /*5900*/  FADD.FTZ R56, R4, R57 ;  /* 0x0000003904387221 */ /* 0x004fc20000010000 */
[----:B------:R-:W2:Y:S06]  /*5910*/  @P6 LDC R6, c[0x0][0x44c] ;  /* 0x00011300ff066b82 */ /* 0x000eac0000000800 */
[----:B------:R-:W3:Y:S01]  /*5920*/  MUFU.EX2 R49, R49 ;  /* 0x0000003100317308 */ /* 0x000ee20000000800 */
[----:B0-----:R-:W-:-:S07]  /*5930*/  FADD.FTZ R57, R7, R56 ;  /* 0x0000003807397221 */ /* 0x001fce0000010000 */
[----:B------:R-:W0:Y:S01]  /*5940*/  MUFU.EX2 R8, R8 ;  /* 0x0000000800087308 */ /* 0x000e220000000800 */
[----:B-1----:R-:W-:-:S07]  /*5950*/  FADD.FTZ R56, R48, R57 ;  /* 0x0000003930387221 */ /* 0x002fce0000010000 */
[----:B------:R-:W1:Y:S01]  /*5960*/  MUFU.EX2 R11, R11 ;  /* 0x0000000b000b7308 */ /* 0x000e620000000800 */
[----:B---3--:R-:W-:-:S01]  /*5970*/  FADD.FTZ R3, R49, R56 ;  /* 0x0000003831037221 */ /* 0x008fc20000010000 */
[----:B------:R-:W-:-:S04]  /*5980*/  F2FP.SATFINITE.E4M3.F32.PACK_AB_MERGE_C R49, R49, R48, RZ ;  /* 0x000000303131723e */ /* 0x000fc800048070ff */
[----:B------:R-:W-:Y:S01]  /*5990*/  F2FP.SATFINITE.E4M3.F32.PACK_AB_MERGE_C R187, R7, R4, R49 ;  /* 0x0000000407bb723e */ /* 0x000fe20004807031 */
[----:B--2---:R-:W-:Y:S01]  /*59a0*/  @P6 IMAD.HI.U32 R7, R6, UR37, RZ ;  /* 0x0000002506076c27 */ /* 0x004fe2000f8e00ff */
[----:B------:R2:W3:Y:S03]  /*59b0*/  MUFU.EX2 R101, R20 ;  /* 0x0000001400657308 */ /* 0x0004e60000000800 */
[----:B0-----:R-:W-:-:S01]  /*59c0*/  FADD.FTZ R56, R8, R3 ;  /* 0x0000000308387221 */ /* 0x001fc20000010000 */
[----:B------:R-:W-:-:S04]  /*59d0*/  IMAD.U32 R6, RZ, RZ, UR37 ;  /* 0x00000025ff067e24 */ /* 0x000fc8000f8e00ff */
[----:B------:R-:W0:Y:S01]  /*59e0*/  MUFU.EX2 R12, R12 ;  /* 0x0000000c000c7308 */ /* 0x000e220000000800 */
[----:B--2---:R-:W-:-:S01]  /*59f0*/  FFMA.FTZ R20, R60, UR28, -R46 ;  /* 0x0000001c3c147c23 */ /* 0x004fc2000801082e */
[----:B------:R-:W-:Y:S01]  /*5a00*/  FADD.FTZ R60, R92, R61 ;  /* 0x0000003d5c3c7221 */ /* 0x000fe20000010000 */
[----:B-1----:R-:W-:-:S01]  /*5a10*/  FADD.FTZ R3, R11, R56 ;  /* 0x000000380b037221 */ /* 0x002fc20000010000 */
[----:B------:R-:W-:Y:S02]  /*5a20*/  FFMA.FTZ R46, R55, UR28, -R46 ;  /* 0x0000001c372e7c23 */ /* 0x000fe4000801082e */
[----:B------:R-:W-:-:S01]  /*5a30*/  FADD.FTZ R61, R91, R60 ;  /* 0x0000003c5b3d7221 */ /* 0x000fc20000010000 */
[----:B------:R-:W-:Y:S01]  /*5a40*/  FADD.FTZ R56, R68, R3 ;  /* 0x0000000344387221 */ /* 0x000fe20000010000 */
[----:B------:R-:W1:Y:S01]  /*5a50*/  MUFU.EX2 R15, R15 ;  /* 0x0000000f000f7308 */ /* 0x000e620000000800 */
[C---:B---3--:R-:W-:Y:S01]  /*5a60*/  F2FP.SATFINITE.E4M3.F32.PACK_AB_MERGE_C R68, R101.reuse, R68, RZ ;  /* 0x000000446544723e */ /* 0x048fe200048070ff */
[----:B------:R-:W-:Y:S01]  /*5a70*/  FADD.FTZ R60, R94, R61 ;  /* 0x0000003d5e3c7221 */ /* 0x000fe20000010000 */
[----:B------:R-:W-:-:S02]  /*5a80*/  FADD.FTZ R3, R101, R56 ;  /* 0x0000003865037221 */ /* 0x000fc40000010000 */
[----:B------:R-:W-:Y:S01]  /*5a90*/  F2FP.SATFINITE.E4M3.F32.PACK_AB_MERGE_C R181, R11, R8, R68 ;  /* 0x000000080bb5723e */ /* 0x000fe20004807044 */
[----:B------:R-:W-:-:S01]  /*5aa0*/  FADD.FTZ R61, R83, R60 ;  /* 0x0000003c533d7221 */ /* 0x000fc20000010000 */
[----:B------:R-:W-:Y:S01]  /*5ab0*/  F2FP.SATFINITE.E4M3.F32.PACK_AB_MERGE_C R83, R82, R83, RZ ;  /* 0x000000535253723e */ /* 0x000fe200048070ff */
[----:B------:R-:W2:Y:S01]  /*5ac0*/  MUFU.EX2 R73, R73 ;  /* 0x0000004900497308 */ /* 0x000ea20000000800 */
[----:B0-----:R-:W-:-:S01]  /*5ad0*/  FADD.FTZ R56, R12, R3 ;  /* 0x000000030c387221 */ /* 0x001fc20000010000 */
[----:B------:R-:W-:Y:S01]  /*5ae0*/  FADD.FTZ R82, R82, R61 ;  /* 0x0000003d52527221 */ /* 0x000fe20000010000 */
[----:B------:R-:W0:Y:S01]  /*5af0*/  @P6 LDC R8, c[0x0][0x450] ;  /* 0x00011400ff086b82 */ /* 0x000e220000000800 */
[----:B------:R-:W-:Y:S02]  /*5b00*/  F2FP.SATFINITE.E4M3.F32.PACK_AB_MERGE_C R180, R94, R91, R83 ;  /* 0x0000005b5eb4723e */ /* 0x000fe40004807053 */
[----:B------:R-:W-:Y:S02]  /*5b10*/  FADD.FTZ R57, R81, R82 ;  /* 0x0000005251397221 */ /* 0x000fe40000010000 */
[----:B------:R-:W3:Y:S01]  /*5b20*/  MUFU.EX2 R74, R74 ;  /* 0x0000004a004a7308 */ /* 0x000ee20000000800 */
[----:B-1----:R-:W-:-:S01]  /*5b30*/  FADD.FTZ R56, R15, R56 ;  /* 0x000000380f387221 */ /* 0x002fc20000010000 */
[----:B------:R-:W-:-:S04]  /*5b40*/  FADD.FTZ R57, R80, R57 ;  /* 0x0000003950397221 */ /* 0x000fc80000010000 */
[----:B------:R-:W-:Y:S01]  /*5b50*/  FADD.FTZ R60, R78, R57 ;  /* 0x000000394e3c7221 */ /* 0x000fe20000010000 */
[----:B------:R-:W-:Y:S01]  /*5b60*/  F2FP.SATFINITE.E4M3.F32.PACK_AB_MERGE_C R78, R93, R78, RZ ;  /* 0x0000004e5d4e723e */ /* 0x000fe200048070ff */
[----:B------:R-:W1:Y:S01]  /*5b70*/  MUFU.EX2 R13, R13 ;  /* 0x0000000d000d7308 */ /* 0x000e620000000800 */
[----:B--2---:R-:W-:-:S01]  /*5b80*/  FADD.FTZ R3, R73, R56 ;  /* 0x0000003849037221 */ /* 0x004fc20000010000 */
[----:B------:R-:W-:Y:S01]  /*5b90*/  FADD.FTZ R60, R93, R60 ;  /* 0x0000003c5d3c7221 */ /* 0x000fe20000010000 */
[----:B------:R-:W-:-:S03]  /*5ba0*/  F2FP.SATFINITE.E4M3.F32.PACK_AB_MERGE_C R182, R80, R81, R78 ;  /* 0x0000005150b6723e */ /* 0x000fc6000480704e */
[----:B------:R-:W-:Y:S01]  /*5bb0*/  FADD.FTZ R57, R67, R60 ;  /* 0x0000003c43397221 */ /* 0x000fe20000010000 */
[----:B------:R-:W-:Y:S01]  /*5bc0*/  F2FP.SATFINITE.E4M3.F32.PACK_AB_MERGE_C R60, R65, R64, RZ ;  /* 0x00000040413c723e */ /* 0x000fe200048070ff */
[----:B------:R-:W2:Y:S01]  /*5bd0*/  MUFU.EX2 R14, R14 ;  /* 0x0000000e000e7308 */ /* 0x000ea20000000800 */
[----:B---3--:R-:W-:-:S01]  /*5be0*/  FADD.FTZ R56, R74, R3 ;  /* 0x000000034a387221 */ /* 0x008fc20000010000 */
[C---:B------:R-:W-:Y:S01]  /*5bf0*/  FADD.FTZ R57, R70.reuse, R57 ;  /* 0x0000003946397221 */ /* 0x040fe20000010000 */
[----:B------:R-:W-:Y:S02]  /*5c00*/  F2FP.SATFINITE.E4M3.F32.PACK_AB_MERGE_C R176, R70, R67, R60 ;  /* 0x0000004346b0723e */ /* 0x000fe4000480703c */
[----:B0-----:R-:W-:Y:S01]  /*5c10*/  @P6 SHF.R.U32.HI R6, RZ, R8, R7 ;  /* 0x00000008ff066219 */ /* 0x001fe20000011607 */
[----:B------:R-:W-:-:S01]  /*5c20*/  FADD.FTZ R64, R64, R57 ;  /* 0x0000003940407221 */ /* 0x000fc20000010000 */
[----:B------:R-:W-:Y:S01]  /*5c30*/  F2FP.SATFINITE.E4M3.F32.PACK_AB_MERGE_C R57, R51, R52, RZ ;  /* 0x000000343339723e */ /* 0x000fe200048070ff */
[----:B------:R-:W0:Y:S01]  /*5c40*/  MUFU.EX2 R58, R58 ;  /* 0x0000003a003a7308 */ /* 0x000e220000000800 */
[----:B-1----:R-:W-:-:S01]  /*5c50*/  FADD.FTZ R3, R13, R56 ;  /* 0x000000380d037221 */ /* 0x002fc20000010000 */
[----:B------:R-:W-:Y:S01]  /*5c60*/  FADD.FTZ R65, R65, R64 ;  /* 0x0000004041417221 */ /* 0x000fe20000010000 */
[----:B------:R-:W-:Y:S01]  /*5c70*/  F2FP.SATFINITE.E4M3.F32.PACK_AB_MERGE_C R178, R53, R50, R57 ;  /* 0x0000003235b2723e */ /* 0x000fe20004807039 */
[----:B------:R-:W-:Y:S01]  /*5c80*/  IMAD.IADD R105, R105, 0x1, R6 ;  /* 0x0000000169697824 */ /* 0x000fe200078e0206 */
[----:B------:R-:W-:Y:S01]  /*5c90*/  LOP3.LUT P6, RZ, R2, 0x8, RZ, 0xc0, !PT ;  /* 0x0000000802ff7812 */ /* 0x000fe200078cc0ff */
[----:B------:R-:W-:Y:S01]  /*5ca0*/  FADD.FTZ R60, R50, R65 ;  /* 0x00000041323c7221 */ /* 0x000fe20000010000 */
[----:B------:R-:W-:Y:S01]  /*5cb0*/  F2FP.SATFINITE.E4M3.F32.PACK_AB_MERGE_C R73, R74, R73, RZ ;  /* 0x000000494a49723e */ /* 0x000fe200048070ff */
[----:B------:R-:W1:Y:S01]  /*5cc0*/  MUFU.EX2 R59, R59 ;  /* 0x0000003b003b7308 */ /* 0x000e620000000800 */
[----:B--2---:R-:W-:-:S01]  /*5cd0*/  FADD.FTZ R3, R14, R3 ;  /* 0x000000030e037221 */ /* 0x004fc20000010000 */
[----:B------:R-:W-:Y:S01]  /*5ce0*/  FADD.FTZ R53, R53, R60 ;  /* 0x0000003c35357221 */ /* 0x000fe20000010000 */
[----:B------:R-:W-:Y:S01]  /*5cf0*/  VIADD R7, R105, UR7 ;  /* 0x0000000769077c36 */ /* 0x000fe20008000000 */
[----:B------:R-:W-:Y:S01]  /*5d00*/  F2FP.SATFINITE.E4M3.F32.PACK_AB_MERGE_C R183, R15, R12, R73 ;  /* 0x0000000c0fb7723e */ /* 0x000fe20004807049 */
[----:B------:R-:W-:-:S02]  /*5d10*/  VIADD R8, R104, 0xfffffffe ;  /* 0xfffffffe68087836 */ /* 0x000fc40000000000 */
[----:B------:R-:W-:Y:S01]  /*5d20*/  FADD.FTZ R52, R52, R53 ;  /* 0x0000003534347221 */ /* 0x000fe20000010000 */
[----:B------:R-:W-:Y:S01]  /*5d30*/  F2FP.SATFINITE.E4M3.F32.PACK_AB_MERGE_C R53, R39, R26, RZ ;  /* 0x0000001a2735723e */ /* 0x000fe200048070ff */
[----:B------:R-:W2:Y:S01]  /*5d40*/  MUFU.EX2 R20, R20 ;  /* 0x0000001400147308 */ /* 0x000ea20000000800 */
[----:B0-----:R-:W-:-:S01]  /*5d50*/  FADD.FTZ R56, R58, R3 ;  /* 0x000000033a387221 */ /* 0x001fc20000010000 */
[----:B------:R-:W-:Y:S01]  /*5d60*/  FADD.FTZ R51, R51, R52 ;  /* 0x0000003433337221 */ /* 0x000fe20000010000 */
[----:B------:R-:W-:-:S05]  /*5d70*/  R2UR UR10, R7 ;  /* 0x00000000070a72ca */ /* 0x000fca00000e0000 */
        /* <DEDUP_REMOVED lines=11> */
[----:B--2---:R-:W-:Y:S01]  /*5e30*/  F2FP.SATFINITE.E4M3.F32.PACK_AB_MERGE_C R172, R27, R24, R53 ;  /* 0x000000181bac723e */ /* 0x004fe20004807035 */
[----:B------:R-:W-:-:S04]  /*5e40*/  FADD.FTZ R24, R24, R51 ;  /* 0x0000003318187221 */ /* 0x000fc80000010000 */
[----:B------:R-:W-:Y:S02]  /*5e50*/  FADD.FTZ R27, R27, R24 ;  /* 0x000000181b1b7221 */ /* 0x000fe40000010000 */
        /* <DEDUP_REMOVED lines=20> */
[----:B------:R-:W2:Y:S01]  /*5fa0*/  MUFU.EX2 R45, R45 ;  /* 0x0000002d002d7308 */ /* 0x000ea20000000800 */
[----:B-1----:R-:W-:Y:S01]  /*5fb0*/  F2FP.SATFINITE.E4M3.F32.PACK_AB_MERGE_C R174, R38, R37, R27 ;  /* 0x0000002526ae723e */ /* 0x002fe2000480701b */
[----:B------:R-:W-:-:S04]  /*5fc0*/  FADD.FTZ R37, R37, R48 ;  /* 0x0000003025257221 */ /* 0x000fc80000010000 */
[----:B------:R-:W-:Y:S02]  /*5fd0*/  FADD.FTZ R37, R38, R37 ;  /* 0x0000002526257221 */ /* 0x000fe40000010000 */
[----:B------:R-:W1:Y:S01]  /*5fe0*/  MUFU.EX2 R69, R69 ;  /* 0x0000004500457308 */ /* 0x000e620000000800 */
[----:B0-----:R-:W-:-:S01]  /*5ff0*/  FADD.FTZ R4, R44, R43 ;  /* 0x0000002b2c047221 */ /* 0x001fc20000010000 */
[----:B------:R-:W-:-:S04]  /*6000*/  FADD.FTZ R36, R36, R37 ;  /* 0x0000002524247221 */ /* 0x000fc80000010000 */
[----:B------:R-:W-:Y:S02]  /*6010*/  FADD.FTZ R35, R35, R36 ;  /* 0x0000002423237221 */ /* 0x000fe40000010000 */
[----:B------:R-:W-:Y:S01]  /*6020*/  MUFU.EX2 R32, R32 ;  /* 0x0000002000207308 */ /* 0x000fe20000000800 */
[----:B--2---:R-:W-:-:S07]  /*6030*/  FADD.FTZ R4, R45, R4 ;  /* 0x000000042d047221 */ /* 0x004fce0000010000 */
[----:B------:R-:W0:Y:S01]  /*6040*/  MUFU.EX2 R31, R31 ;  /* 0x0000001f001f7308 */ /* 0x000e220000000800 */
[----:B-1----:R-:W-:-:S07]  /*6050*/  FADD.FTZ R3, R69, R4 ;  /* 0x0000000445037221 */ /* 0x002fce0000010000 */
[----:B------:R-:W1:Y:S08]  /*6060*/  MUFU.EX2 R50, R71 ;  /* 0x0000004700327308 */ /* 0x000e700000000800 */
[----:B------:R-:W-:Y:S01]  /*6070*/  MUFU.EX2 R34, R34 ;  /* 0x0000002200227308 */ /* 0x000fe20000000800 */
[----:B0-----:R-:W-:-:S07]  /*6080*/  F2FP.SATFINITE.E4M3.F32.PACK_AB_MERGE_C R4, R31, R32, RZ ;  /* 0x000000201f04723e */ /* 0x001fce00048070ff */
[----:B------:R-:W0:Y:S01]  /*6090*/  MUFU.EX2 R33, R33 ;  /* 0x0000002100217308 */ /* 0x000e220000000800 */
[C---:B-1----:R-:W-:Y:S01]  /*60a0*/  F2FP.SATFINITE.E4M3.F32.PACK_AB_MERGE_C R69, R50.reuse, R69, RZ ;  /* 0x000000453245723e */ /* 0x042fe200048070ff */
[----:B------:R-:W-:-:S03]  /*60b0*/  FADD.FTZ R50, R50, R3 ;  /* 0x0000000332327221 */ /* 0x000fc60000010000 */
[----:B------:R-:W-:-:S03]  /*60c0*/  F2FP.SATFINITE.E4M3.F32.PACK_AB_MERGE_C R175, R45, R44, R69 ;  /* 0x0000002c2daf723e */ /* 0x000fc60004807045 */
[----:B------:R-:W1:Y:S08]  /*60d0*/  MUFU.EX2 R75, R75 ;  /* 0x0000004b004b7308 */ /* 0x000e700000000800 */
[----:B------:R-:W2:Y:S01]  /*60e0*/  MUFU.EX2 R76, R76 ;  /* 0x0000004c004c7308 */ /* 0x000ea20000000800 */
[----:B0-----:R-:W-:Y:S01]  /*60f0*/  F2FP.SATFINITE.E4M3.F32.PACK_AB_MERGE_C R168, R33, R34, R4 ;  /* 0x0000002221a8723e */ /* 0x001fe20004807004 */
[----:B------:R-:W-:-:S04]  /*6100*/  FADD.FTZ R34, R34, R35 ;  /* 0x0000002322227221 */ /* 0x000fc80000010000 */
[----:B------:R-:W-:Y:S02]  /*6110*/  FADD.FTZ R33, R33, R34 ;  /* 0x0000002221217221 */ /* 0x000fe40000010000 */
[----:B------:R-:W0:Y:S01]  /*6120*/  MUFU.EX2 R77, R77 ;  /* 0x0000004d004d7308 */ /* 0x000e220000000800 */
[----:B-1----:R-:W-:-:S01]  /*6130*/  FADD.FTZ R3, R75, R50 ;  /* 0x000000324b037221 */ /* 0x002fc20000010000 */
[----:B------:R-:W-:-:S04]  /*6140*/  FADD.FTZ R32, R32, R33 ;  /* 0x0000002120207221 */ /* 0x000fc80000010000 */
[----:B------:R-:W-:Y:S02]  /*6150*/  FADD.FTZ R31, R31, R32 ;  /* 0x000000201f1f7221 */ /* 0x000fe40000010000 */
        /* <DEDUP_REMOVED lines=12> */
[----:B------:R-:W2:Y:S01]  /*6220*/  MUFU.EX2 R25, R25 ;  /* 0x0000001900197308 */ /* 0x000ea20000000800 */
[----:B-1----:R-:W-:Y:S01]  /*6230*/  F2FP.SATFINITE.E4M3.F32.PACK_AB_MERGE_C R170, R29, R30, R4 ;  /* 0x0000001e1daa723e */ /* 0x002fe20004807004 */
[----:B------:R-:W-:-:S04]  /*6240*/  FADD.FTZ R30, R30, R31 ;  /* 0x0000001f1e1e7221 */ /* 0x000fc80000010000 */
[----:B------:R-:W-:Y:S02]  /*6250*/  FADD.FTZ R29, R29, R30 ;  /* 0x0000001e1d1d7221 */ /* 0x000fe40000010000 */
[----:B------:R-:W1:Y:S01]  /*6260*/  MUFU.EX2 R47, R47 ;  /* 0x0000002f002f7308 */ /* 0x000e620000000800 */
[----:B0-----:R-:W-:-:S01]  /*6270*/  FADD.FTZ R4, R54, R3 ;  /* 0x0000000336047221 */ /* 0x001fc20000010000 */
[----:B------:R-:W-:-:S06]  /*6280*/  FADD.FTZ R28, R28, R29 ;  /* 0x0000001d1c1c7221 */ /* 0x000fcc0000010000 */
[----:B------:R-:W0:Y:S01]  /*6290*/  MUFU.EX2 R46, R46 ;  /* 0x0000002e002e7308 */ /* 0x000e220000000800 */
[----:B--2---:R-:W-:-:S04]  /*62a0*/  FADD.FTZ R4, R25, R4 ;  /* 0x0000000419047221 */ /* 0x004fc80000010000 */
[----:B-1----:R-:W-:Y:S01]  /*62b0*/  FADD.FTZ R3, R47, R4 ;  /* 0x000000042f037221 */ /* 0x002fe20000010000 */
[----:B------:R-:W-:-:S01]  /*62c0*/  FADD.FTZ R4, R95, R28 ;  /* 0x0000001c5f047221 */ /* 0x000fc20000010000 */
[C---:B0-----:R-:W-:Y:S02]  /*62d0*/  F2FP.SATFINITE.E4M3.F32.PACK_AB_MERGE_C R6, R46.reuse, R47, RZ ;  /* 0x0000002f2e06723e */ /* 0x041fe400048070ff */
[----:B------:R-:W-:-:S02]  /*62e0*/  FADD.FTZ R3, R46, R3 ;  /* 0x000000032e037221 */ /* 0x000fc40000010000 */
[----:B------:R-:W-:Y:S01]  /*62f0*/  F2FP.SATFINITE.E4M3.F32.PACK_AB_MERGE_C R171, R25, R54, R6 ;  /* 0x0000003619ab723e */ /* 0x000fe20004807006 */
[----:B------:R-:W-:Y:S06]  /*6300*/  @!P6 BRA `(.L_x_7994) ;  /* 0x000000000054e947 */ /* 0x000fec0003800000 */
[C---:B------:R-:W-:Y:S01]  /*6310*/  ISETP.GT.AND P1, PT, R105.reuse, RZ, PT ;  /* 0x000000ff6900720c */ /* 0x040fe20003f24270 */
[----:B------:R-:W-:-:S05]  /*6320*/  VIADD R6, R105, 0xffffffff ;  /* 0xffffffff69067836 */ /* 0x000fca0000000000 */
[----:B------:R-:W-:-:S07]  /*6330*/  R2UR UR11, R6 ;  /* 0x00000000060b72ca */ /* 0x000fce00000e0000 */
[----:B------:R-:W-:Y:S08]  /*6340*/  @P1 BRA `(.L_x_7995) ;  /* 0x0000000000241947 */ /* 0x000ff00003800000 */
[----:B------:R-:W-:Y:S01]  /*6350*/  R2UR UR11, R105 ;  /* 0x00000000690b72ca */ /* 0x000fe200000e0000 */
[----:B------:R-:W-:Y:S02]  /*6360*/  ULDC UR14, c[0x0][0x9e4] ;  /* 0x00027900000e7ab9 */ /* 0x000fe40000000800 */
[----:B------:R-:W-:-:S10]  /*6370*/  UISETP.NE.AND UP0, UPT, UR14, 0x1, UPT ;  /* 0x000000010e00788c */ /* 0x000fd4000bf05270 */
[----:B------:R-:W-:Y:S01]  /*6380*/  UIADD3 UR11, -UR11, URZ, URZ ;  /* 0x0000003f0b0b7290 */ /* 0x000fe2000fffe13f */
[----:B------:R-:W-:-:S03]  /*6390*/  @UP0 ULDC.64 UR18, c[0x0][0x9e8] ;  /* 0x00027a0000120ab9 */ /* 0x000fc60000000a00 */
[----:B------:R-:W-:-:S04]  /*63a0*/  UIMAD.WIDE.U32 UR6, UR11, UR18, URZ ;  /* 0x000000120b0672a5 */ /* 0x000fc8000f8e003f */
[----:B------:R-:W-:-:S04]  /*63b0*/  @UP0 USHF.R.U32.HI UR11, URZ, UR19, UR7 ;  /* 0x000000133f0b0299 */ /* 0x000fc80008011607 */
[----:B------:R-:W-:Y:S01]  /*63c0*/  ULOP3.LUT UR11, URZ, UR11, URZ, 0x33, !UPT ;  /* 0x0000000b3f0b7292 */ /* 0x000fe2000f8e333f */
[----:B------:R-:W-:Y:S11]  /*63d0*/  BRA `(.L_x_7996) ;  /* 0x0000000000147947 */ /* 0x000ff60003800000 */
.L_x_7995:
[----:B------:R-:W-:Y:S02]  /*63e0*/  ULDC UR14, c[0x0][0x9e4] ;  /* 0x00027900000e7ab9 */ /* 0x000fe40000000800 */
[----:B------:R-:W-:-:S11]  /*63f0*/  UISETP.NE.AND UP0, UPT, UR14, 0x1, UPT ;  /* 0x000000010e00788c */ /* 0x000fd6000bf05270 */
[----:B------:R-:W-:Y:S02]  /*6400*/  @UP0 ULDC.64 UR18, c[0x0][0x9e8] ;  /* 0x00027a0000120ab9 */ /* 0x000fe40000000a00 */
[----:B------:R-:W-:-:S04]  /*6410*/  UIMAD.WIDE.U32 UR6, UR11, UR18, URZ ;  /* 0x000000120b0672a5 */ /* 0x000fc8000f8e003f */
[----:B------:R-:W-:-:S12]  /*6420*/  @UP0 USHF.R.U32.HI UR11, URZ, UR19, UR7 ;  /* 0x000000133f0b0299 */ /* 0x000fd80008011607 */
.L_x_7996:
[----:B------:R-:W-:-:S04]  /*6430*/  UIMAD UR11, UR11, UR14, UR14 ;  /* 0x0000000e0b0b72a4 */ /* 0x000fc8000f8e020e */
[----:B------:R-:W-:-:S04]  /*6440*/  UISETP.LT.AND UP0, UPT, UR10, UR11, UPT ;  /* 0x0000000b0a00728c */ /* 0x000fc8000bf01270 */
[----:B------:R-:W-:-:S12]  /*6450*/  USEL UR10, UR10, UR11, UP0 ;  /* 0x0000000b0a0a7287 */ /* 0x000fd80008000000 */
.L_x_7994:
[----:B------:R-:W-:Y:S01]  /*6460*/  UIMAD.WIDE UR6, UR10, 0x66666667, URZ ;  /* 0x666666670a0678a5 */ /* 0x000fe2000f8e023f */
[----:B------:R-:W-:Y:S02]  /*6470*/  CS2R R86, SRZ ;  /* 0x0000000000567805 */ /* 0x000fe4000001ff00 */
[----:B------:R-:W-:Y:S02]  /*6480*/  CS2R R84, SRZ ;  /* 0x0000000000547805 */ /* 0x000fe4000001ff00 */
[----:B------:R-:W-:Y:S01]  /*6490*/  CS2R R82, SRZ ;  /* 0x0000000000527805 */ /* 0x000fe2000001ff00 */
[----:B------:R-:W-:Y:S01]  /*64a0*/  USHF.R.U32.HI UR6, URZ, 0x1f, UR7 ;  /* 0x0000001f3f067899 */ /* 0x000fe20008011607 */
[----:B------:R-:W-:Y:S02]  /*64b0*/  CS2R R80, SRZ ;  /* 0x0000000000507805 */ /* 0x000fe4000001ff00 */
[----:B------:R-:W-:Y:S02]  /*64c0*/  CS2R R78, SRZ ;  /* 0x00000000004e7805 */ /* 0x000fe4000001ff00 */
[----:B------:R-:W-:Y:S01]  /*64d0*/  CS2R R76, SRZ ;  /* 0x00000000004c7805 */ /* 0x000fe2000001ff00 */
[----:B------:R-:W-:Y:S01]  /*64e0*/  ULEA.HI.SX32 UR6, UR7, UR6, 0x1a ;  /* 0x0000000607067291 */ /* 0x000fe2000f8fd23f */
        /* <DEDUP_REMOVED lines=39> */
.L_x_8016:
[----:B------:R-:W-:Y:S01]  /*6760*/  ISETP.NE.AND P2, PT, RZ, UR42, PT ;  /* 0x0000002aff007c0c */ /* 0x000fe2000bf45270 */
[----:B------:R-:W-:-:S04]  /*6770*/  UISETP.NE.AND UP0, UPT, UR33, 0x1, UPT ;  /* 0x000000012100788c */ /* 0x000fc8000bf05270 */
[----:B------:R-:W-:-:S04]  /*6780*/  USEL UR45, URZ, 0x1, UP0 ;  /* 0x000000013f2d7887 */ /* 0x000fc80008000000 */
[----:B------:R-:W-:-:S04]  /*6790*/  ULOP3.LUT UR45, UR34, UR45, URZ, 0x3c, !UPT ;  /* 0x0000002d222d7292 */ /* 0x000fc8000f8e3c3f */
[----:B------:R-:W-:Y:S08]  /*67a0*/  @P2 BRA `(.L_x_7998) ;  /* 0x0000000000382947 */ /* 0x000ff00003800000 */
[----:B------:R-:W-:Y:S05]  /*67b0*/  @!P0 BRA `(.L_x_7999) ;  /* 0x0000000000048947 */ /* 0x000fea0003800000 */
[----:B------:R-:W-:Y:S01]  /*67c0*/  BPT.TRAP 0x1 ;  /* 0x000000040000795c */ /* 0x000fe20000300000 */
.L_x_7999:
        /* <DEDUP_REMOVED lines=9> */
.L_x_8000:
[----:B-1----:R-:W-:Y:S05]  /*6860*/  @P1 BRA `(.L_x_7998) ;  /* 0x0000000000081947 */ /* 0x002fea0003800000 */
[----:B------:R-:W1:Y:S02]  /*6870*/  SYNCS.PHASECHK.TRANS64.TRYWAIT P1, [UR6+0x22830], R9 ;  /* 0x02283009ff0075a7 */ /* 0x000e640008020146 */
[----:B-1----:R-:W-:Y:S05]  /*6880*/  @!P1 BRA `(.L_x_8001) ;  /* 0x0000016000289947 */ /* 0x002fea0003800000 */
.L_x_7998:
[----:B-1----:R-:W1:Y:S01]  /*6890*/  S2R R10, SR_TID.X ;  /* 0x00000000000a7919 */ /* 0x002e620000002100 */
[----:B------:R-:W-:Y:S01]  /*68a0*/  R2UR UR35, R5 ;  /* 0x00000000052372ca */ /* 0x000fe200000e0000 */
        /* <DEDUP_REMOVED lines=130> */
.L_x_8003:
[----:B------:R-:W-:Y:S01]  /*70d0*/  ULEA UR6, UR33, UR43, 0x3 ;  /* 0x0000002b21067291 */ /* 0x000fe2000f8e183f */
[----:B------:R-:W-:-:S05]  /*70e0*/  IMAD.U32 R9, RZ, RZ, UR34 ;  /* 0x00000022ff097e24 */ /* 0x000fca000f8e00ff */
[----:B------:R-:W-:-:S04]  /*70f0*/  SHF.L.U32 R9, R9, 0x1f, RZ ;  /* 0x0000001f09097819 */ /* 0x000fc800000006ff */
[----:B------:R0:W1:Y:S01]  /*7100*/  SYNCS.PHASECHK.TRANS64.TRYWAIT P1, [UR6+0x22850], R9 ;  /* 0x02285009ff0075a7 */ /* 0x0000620008020146 */
[----:B------:R-:W-:Y:S05]  /*7110*/  @!P0 BRA `(.L_x_8004) ;  /* 0x0000000000048947 */ /* 0x000fea0003800000 */
[----:B------:R-:W-:Y:S01]  /*7120*/  BPT.TRAP 0x1 ;  /* 0x000000040000795c */ /* 0x000fe20000300000 */
.L_x_8004:
[----:B-1----:R-:W-:Y:S05]  /*7130*/  @P1 BRA `(.L_x_8002) ;  /* 0x0000000000081947 */ /* 0x002fea0003800000 */
[----:B------:R-:W1:Y:S02]  /*7140*/  SYNCS.PHASECHK.TRANS64.TRYWAIT P1, [UR6+0x22850], R9 ;  /* 0x02285009ff0075a7 */ /* 0x000e640008020146 */
[----:B-1----:R-:W-:Y:S05]  /*7150*/  @!P1 BRA `(.L_x_8005) ;  /* 0x00000158000c9947 */ /* 0x002fea0003800000 */
.L_x_8002:
        /* <DEDUP_REMOVED lines=12> */
[----:B-1----:R-:W-:-:S04]  /*7220*/  SHF.R.U32.HI R10, RZ, 0x7, R10 ;  /* 0x00000007ff0a7819 */ /* 0x002fc8000001160a */
[----:B0-----:R-:W-:Y:S01]  /*7230*/  IADD3 R9, -R10, 0xb, RZ ;  /* 0x0000000b0a097810 */ /* 0x001fe20007ffe1ff */
[----:B------:R-:W-:Y:S02]  /*7240*/  WARPGROUP.DEPBAR.LE gsb0, 0x0 ;  /* 0x00008000000079c5 */ /* 0x000fe40000010000 */
[----:B------:R-:W-:-:S06]  /*7250*/  WARPGROUP.ARRIVE ;  /* 0x00000000000079c5 */ /* 0x000fcc0000000000 */
        /* <DEDUP_REMOVED lines=20> */
.L_x_8006:
[----:B------:R-:W-:Y:S01]  /*73a0*/  ISETP.NE.AND P2, PT, R191, 0x1, PT ;  /* 0x00000001bf00780c */ /* 0x000fe20003f45270 */
[C---:B------:R-:W-:Y:S01]  /*73b0*/  FMUL.FTZ R21, R0.reuse, R167 ;  /* 0x000000a700157220 */ /* 0x040fe20000410000 */
[C---:B------:R-:W-:Y:S01]  /*73c0*/  FMUL.FTZ R167, R0.reuse, R88 ;  /* 0x0000005800a77220 */ /* 0x040fe20000410000 */
[C---:B------:R-:W-:Y:S01]  /*73d0*/  FMUL.FTZ R168, R0.reuse, R89 ;  /* 0x0000005900a87220 */ /* 0x040fe20000410000 */
[C---:B------:R-:W-:Y:S01]  /*73e0*/  FMUL.FTZ R12, R0.reuse, R158 ;  /* 0x0000009e000c7220 */ /* 0x040fe20000410000 */
[----:B------:R-:W-:Y:S02]  /*73f0*/  VIADD R173, R19, UR37 ;  /* 0x0000002513ad7c36 */ /* 0x000fe40008000000 */
[C---:B------:R-:W-:Y:S01]  /*7400*/  FMUL.FTZ R158, R0.reuse, R164 ;  /* 0x000000a4009e7220 */ /* 0x040fe20000410000 */
[C---:B------:R-:W-:Y:S01]  /*7410*/  FMUL.FTZ R164, R0.reuse, R112 ;  /* 0x0000007000a47220 */ /* 0x040fe20000410000 */
[C---:B------:R-:W-:Y:S01]  /*7420*/  FMUL.FTZ R112, R0.reuse, R90 ;  /* 0x0000005a00707220 */ /* 0x040fe20000410000 */
[C---:B0-----:R-:W-:Y:S01]  /*7430*/  FMUL.FTZ R9, R0.reuse, R154 ;  /* 0x0000009a00097220 */ /* 0x041fe20000410000 */
[----:B------:R-:W0:Y:S01]  /*7440*/  LDC R90, c[0x0][0x288] ;  /* 0x0000a200ff5a7b82 */ /* 0x000e220000000800 */
[C---:B------:R-:W-:Y:S01]  /*7450*/  FMUL.FTZ R154, R0.reuse, R156 ;  /* 0x0000009c009a7220 */ /* 0x040fe20000410000 */
[C---:B------:R-:W-:Y:S01]  /*7460*/  FMUL.FTZ R156, R0.reuse, R160 ;  /* 0x000000a0009c7220 */ /* 0x040fe20000410000 */
[C---:B------:R-:W-:Y:S01]  /*7470*/  FMUL.FTZ R160, R0.reuse, R136 ;  /* 0x0000008800a07220 */ /* 0x040fe20000410000 */
[----:B------:R-:W-:Y:S01]  /*7480*/  ULEA UR6, UR44, UR43, 0x3 ;  /* 0x0000002b2c067291 */ /* 0x000fe2000f8e183f */
        /* <DEDUP_REMOVED lines=11> */
[----:B------:R-:W2:Y:S01]  /*7540*/  @P2 LDC R89, c[0x0][0x450] ;  /* 0x00011400ff592b82 */ /* 0x000ea20000000800 */
        /* <DEDUP_REMOVED lines=12> */
[----:B------:R-:W-:Y:S01]  /*7610*/  UIADD3 UR6, UR6, 0x22840, URZ ;  /* 0x0002284006067890 */ /* 0x000fe2000fffe03f */
[C---:B------:R-:W-:Y:S01]  /*7620*/  FMUL.FTZ R141, R0.reuse, R147 ;  /* 0x00000093008d7220 */ /* 0x040fe20000410000 */
[----:B------:R-:W-:Y:S01]  /*7630*/  FMUL.FTZ R143, R0, R151 ;  /* 0x00000097008f7220 */ /* 0x000fe20000410000 */
[----:B-1----:R-:W-:-:S04]  /*7640*/  @P2 IMAD.HI.U32 R88, R173, R88, RZ ;  /* 0x00000058ad582227 */ /* 0x002fc800078e00ff */
[C---:B------:R-:W-:Y:S01]  /*7650*/  FMUL.FTZ R148, R0.reuse, R120 ;  /* 0x0000007800947220 */ /* 0x040fe20000410000 */
[C---:B------:R-:W-:Y:S01]  /*7660*/  FMUL.FTZ R149, R0.reuse, R125 ;  /* 0x0000007d00957220 */ /* 0x040fe20000410000 */
[----:B------:R-:W-:Y:S01]  /*7670*/  FMUL.FTZ R124, R0, R130 ;  /* 0x00000082007c7220 */ /* 0x000fe20000410000 */
[----:B------:R-:W-:Y:S02]  /*7680*/  IMAD R177, R8, -0xa0, RZ ;  /* 0xffffff6008b17824 */ /* 0x000fe400078e02ff */
[C---:B------:R-:W-:Y:S01]  /*7690*/  FMUL.FTZ R11, R0.reuse, R152 ;  /* 0x00000098000b7220 */ /* 0x040fe20000410000 */
[C---:B------:R-:W-:Y:S01]  /*76a0*/  FMUL.FTZ R147, R0.reuse, R121 ;  /* 0x0000007900937220 */ /* 0x040fe20000410000 */
[C---:B------:R-:W-:Y:S01]  /*76b0*/  FMUL.FTZ R120, R0.reuse, R122 ;  /* 0x0000007a00787220 */ /* 0x040fe20000410000 */
[----:B--2---:R-:W-:Y:S01]  /*76c0*/  @P2 SHF.R.U32.HI R173, RZ, R89, R88 ;  /* 0x00000059ffad2219 */ /* 0x004fe20000011658 */
[C---:B------:R-:W-:Y:S01]  /*76d0*/  FMUL.FTZ R151, R0.reuse, R128 ;  /* 0x0000008000977220 */ /* 0x040fe20000410000 */
[C---:B------:R-:W-:Y:S01]  /*76e0*/  FMUL.FTZ R125, R0.reuse, R131 ;  /* 0x00000083007d7220 */ /* 0x040fe20000410000 */
[C---:B------:R-:W-:Y:S01]  /*76f0*/  FMUL.FTZ R130, R0.reuse, R132 ;  /* 0x0000008400827220 */ /* 0x040fe20000410000 */
[C---:B------:R-:W-:Y:S01]  /*7700*/  FMUL.FTZ R152, R0.reuse, R153 ;  /* 0x0000009900987220 */ /* 0x040fe20000410000 */
[----:B------:R-:W1:Y:S01]  /*7710*/  SHFL.IDX PT, R99, R173, RZ, 0x1c1f ;  /* 0x001c1fffad637589 */ /* 0x000e6200000e0000 */
        /* <DEDUP_REMOVED lines=23> */
[----:B------:R-:W-:-:S02]  /*7890*/  VIADD R89, R177, 0x1 ;  /* 0x00000001b1597836 */ /* 0x000fc40000000000 */
        /* <DEDUP_REMOVED lines=13> */
[----:B------:R-:W-:Y:S01]  /*7970*/  LOP3.LUT P1, RZ, R2, 0x8, RZ, 0xc0, !PT ;  /* 0x0000000802ff7812 */ /* 0x000fe2000782c0ff */
[----:B------:R-:W-:Y:S01]  /*7980*/  IMAD R89, R18, -0x2, R89 ;  /* 0xfffffffe12597824 */ /* 0x000fe200078e0259 */
[----:B------:R-:W2:Y:S01]  /*7990*/  MUFU.TANH R11, R11 ;  /* 0x0000000b000b7308 */ /* 0x000ea20000002400 */
[----:B------:R-:W-:Y:S01]  /*79a0*/  SYNCS.ARRIVE.TRANS64.RED.A1T0 RZ, [UR6], RZ ;  /* 0x000000ffffff79a7 */ /* 0x000fe20008100406 */
[----:B------:R-:W-:Y:S01]  /*79b0*/  ULOP3.LUT UR6, URZ, UR30, URZ, 0x33, !UPT ;  /* 0x0000001e3f067292 */ /* 0x000fe2000f8e333f */
[C---:B------:R-:W-:Y:S01]  /*79c0*/  VIADD R176, R89.reuse, 0xffffffff ;  /* 0xffffffff59b07836 */ /* 0x040fe20000000000 */
[----:B0-----:R-:W-:-:S04]  /*79d0*/  IADD3 R179, R89, -R90, R17 ;  /* 0x8000005a59b37210 */ /* 0x001fc80007ffe011 */
[----:B------:R-:W0:Y:S01]  /*79e0*/  MUFU.TANH R152, R152 ;  /* 0x0000009800987308 */ /* 0x000e220000002400 */
[C---:B------:R-:W-:Y:S02]  /*79f0*/  VIADD R178, R179.reuse, UR31 ;  /* 0x0000001fb3b27c36 */ /* 0x040fe40008000000 */
[----:B------:R-:W-:Y:S02]  /*7a00*/  VIADD R179, R179, UR6 ;  /* 0x00000006b3b37c36 */ /* 0x000fe40008000000 */
[--C-:B-1----:R-:W-:Y:S02]  /*7a10*/  IMAD.IADD R180, R178, 0x1, R99.reuse ;  /* 0x00000001b2b47824 */ /* 0x102fe400078e0263 */
[----:B------:R-:W-:Y:S01]  /*7a20*/  IMAD.IADD R181, R179, 0x1, R99 ;  /* 0x00000001b3b57824 */ /* 0x000fe200078e0263 */
[----:B------:R-:W1:Y:S08]  /*7a30*/  MUFU.TANH R9, R9 ;  /* 0x0000000900097308 */ /* 0x000e700000002400 */
        /* <DEDUP_REMOVED lines=78> */
[----:B------:R-:W-:Y:S01]  /*7f20*/  IADD3 R99, R17, -R90, R99 ;  /* 0x8000005a11637210 */ /* 0x000fe20007ffe063 */
        /* <DEDUP_REMOVED lines=11> */
.L_x_8009:
[----:B------:R-:W-:-:S05]  /*7fe0*/  IMAD.U32 R98, RZ, RZ, UR29 ;  /* 0x0000001dff627e24 */ /* 0x000fca000f8e00ff */
[----:B------:R-:W-:-:S13]  /*7ff0*/  ISETP.NE.AND P1, PT, R98, 0x1, PT ;  /* 0x000000016200780c */ /* 0x000fda0003f25270 */
[----:B------:R-:W1:Y:S02]  /*8000*/  @P1 LDC.64 R88, c[0x0][0x9e8] ;  /* 0x00027a00ff581b82 */ /* 0x000e640000000a00 */
[----:B-1----:R-:W-:-:S05]  /*8010*/  @P1 IMAD.HI.U32 R88, R99, R88, RZ ;  /* 0x0000005863581227 */ /* 0x002fca00078e00ff */
[----:B------:R-:W-:-:S07]  /*8020*/  @P1 SHF.R.U32.HI R99, RZ, R89, R88 ;  /* 0x00000059ff631219 */ /* 0x000fce0000011658 */
.L_x_8010:
[----:B------:R-:W-:Y:S05]  /*8030*/  BSYNC B0 ;  /* 0x0000000000007941 */ /* 0x000fea0003800000 */
.L_x_8008:
[----:B------:R-:W-:-:S05]  /*8040*/  IMAD R99, R99, R98, R176 ;  /* 0x0000006263637224 */ /* 0x000fca00078e02b0 */
[----:B------:R-:W-:Y:S02]  /*8050*/  VIADDMNMX R180, R99, R98, R180, PT ;  /* 0x0000006263b47246 */ /* 0x000fe400038001b4 */
[----:B------:R-:W-:-:S07]  /*8060*/  VIMNMX R181, R181, R99, !PT ;  /* 0x00000063b5b57248 */ /* 0x000fce0007fe0100 */
.L_x_8007:
[C---:B------:R-:W-:Y:S02]  /*8070*/  ISETP.GE.AND P2, PT, R177.reuse, 0x9, PT ;  /* 0x00000009b100780c */ /* 0x040fe40003f46270 */
[----:B------:R-:W-:Y:S02]  /*8080*/  ISETP.GE.AND P1, PT, R177, 0x2, PT ;  /* 0x00000002b100780c */ /* 0x000fe40003f26270 */
[----:B------:R-:W-:Y:S02]  /*8090*/  LOP3.LUT R16, R16, 0xfffffffd, RZ, 0xc0, !PT ;  /* 0xfffffffd10107812 */ /* 0x000fe400078ec0ff */
[----:B------:R-:W-:Y:S02]  /*80a0*/  ISETP.GT.AND P3, PT, R181, 0x1, !P1 ;  /* 0x00000001b500780c */ /* 0x000fe40004f64270 */
[----:B------:R-:W-:Y:S02]  /*80b0*/  ISETP.GE.AND P4, PT, R177, 0xa, PT ;  /* 0x0000000ab100780c */ /* 0x000fe40003f86270 */
[----:B------:R-:W-:-:S02]  /*80c0*/  ISETP.LT.OR P3, PT, R180, 0x2, P3 ;  /* 0x00000002b400780c */ /* 0x000fc40001f61670 */
[----:B------:R-:W-:Y:S02]  /*80d0*/  LOP3.LUT R2, R2, 0xfffffffd, RZ, 0xc0, !PT ;  /* 0xfffffffd02027812 */ /* 0x000fe400078ec0ff */
[----:B------:R-:W-:Y:S02]  /*80e0*/  @P2 LOP3.LUT R16, R16, 0x2, RZ, 0xfc, !PT ;  /* 0x0000000210102812 */ /* 0x000fe400078efcff */
[----:B------:R-:W-:Y:S02]  /*80f0*/  ISETP.GT.AND P2, PT, R181, 0x8, !P2 ;  /* 0x00000008b500780c */ /* 0x000fe40005744270 */
[----:B0-----:R-:W-:Y:S02]  /*8100*/  FSEL R152, R152, -INF , !P3 ;  /* 0xff80000098987808 */ /* 0x001fe40005800000 */
[----:B------:R-:W-:Y:S02]  /*8110*/  ISETP.LT.OR P2, PT, R180, 0x9, P2 ;  /* 0x00000009b400780c */ /* 0x000fe40001741670 */
[----:B------:R-:W-:-:S02]  /*8120*/  ISETP.GE.AND P3, PT, R177, 0x11, PT ;  /* 0x00000011b100780c */ /* 0x000fc40003f66270 */
[----:B------:R-:W-:Y:S02]  /*8130*/  LOP3.LUT R16, R16, 0xfffffffb, RZ, 0xc0, !PT ;  /* 0xfffffffb10107812 */ /* 0x000fe400078ec0ff */
[----:B------:R-:W-:Y:S02]  /*8140*/  FSEL R154, R154, -INF , !P2 ;  /* 0xff8000009a9a7808 */ /* 0x000fe40005000000 */
[----:B------:R-:W-:Y:S02]  /*8150*/  ISETP.GT.AND P2, PT, R181, 0x9, !P4 ;  /* 0x00000009b500780c */ /* 0x000fe40006744270 */
[----:B------:R-:W-:Y:S02]  /*8160*/  @P4 LOP3.LUT R16, R16, 0x4, RZ, 0xfc, !PT ;  /* 0x0000000410104812 */ /* 0x000fe400078efcff */
[----:B------:R-:W-:Y:S02]  /*8170*/  ISETP.LT.OR P2, PT, R180, 0xa, P2 ;  /* 0x0000000ab400780c */ /* 0x000fe40001741670 */
[----:B------:R-:W-:-:S02]  /*8180*/  LOP3.LUT R16, R16, 0xfffffff7, RZ, 0xc0, !PT ;  /* 0xfffffff710107812 */ /* 0x000fc400078ec0ff */
[----:B------:R-:W-:Y:S02]  /*8190*/  FSEL R153, R153, -INF , !P2 ;  /* 0xff80000099997808 */ /* 0x000fe40005000000 */
[----:B------:R-:W-:Y:S02]  /*81a0*/  @P3 LOP3.LUT R16, R16, 0x8, RZ, 0xfc, !PT ;  /* 0x0000000810103812 */ /* 0x000fe400078efcff */
[----:B------:R-:W-:Y:S02]  /*81b0*/  ISETP.GT.AND P2, PT, R181, 0x10, !P3 ;  /* 0x00000010b500780c */ /* 0x000fe40005f44270 */
[----:B------:R-:W-:Y:S02]  /*81c0*/  ISETP.GE.AND P3, PT, R177, 0x12, PT ;  /* 0x00000012b100780c */ /* 0x000fe40003f66270 */
[----:B------:R-:W-:Y:S02]  /*81d0*/  ISETP.LT.OR P2, PT, R180, 0x11, P2 ;  /* 0x00000011b400780c */ /* 0x000fe40001741670 */
[----:B------:R-:W-:-:S02]  /*81e0*/  LOP3.LUT R16, R16, 0xffffffef, RZ, 0xc0, !PT ;  /* 0xffffffef10107812 */ /* 0x000fc400078ec0ff */
[----:B------:R-:W-:Y:S02]  /*81f0*/  FSEL R156, R156, -INF , !P2 ;  /* 0xff8000009c9c7808 */ /* 0x000fe40005000000 */
[----:B------:R-:W-:-:S04]  /*8200*/  ISETP.GT.AND P2, PT, R181, 0x11, !P3 ;  /* 0x00000011b500780c */ /* 0x000fc80005f44270 */
[----:B------:R-:W-:Y:S02]  /*8210*/  ISETP.LT.OR P2, PT, R180, 0x12, P2 ;  /* 0x00000012b400780c */ /* 0x000fe40001741670 */
[----:B------:R-:W-:Y:S02]  /*8220*/  @P3 LOP3.LUT R16, R16, 0x10, RZ, 0xfc, !PT ;  /* 0x0000001010103812 */ /* 0x000fe400078efcff */
[----:B------:R-:W-:Y:S02]  /*8230*/  ISETP.GE.AND P3, PT, R177, 0x19, PT ;  /* 0x00000019b100780c */ /* 0x000fe40003f66270 */
[----:B------:R-:W-:Y:S02]  /*8240*/  FSEL R155, R155, -INF , !P2 ;  /* 0xff8000009b9b7808 */ /* 0x000fe40005000000 */
[----:B------:R-:W-:Y:S02]  /*8250*/  ISETP.GT.AND P2, PT, R181, 0x18, !P3 ;  /* 0x00000018b500780c */ /* 0x000fe40005f44270 */
[----:B------:R-:W-:-:S02]  /*8260*/  LOP3.LUT R16, R16, 0x7fffffff, RZ, 0xc0, !PT ;  /* 0x7fffffff10107812 */ /* 0x000fc400078ec0ff */
[----:B------:R-:W-:-:S04]  /*8270*/  ISETP.LT.OR P2, PT, R180, 0x19, P2 ;  /* 0x00000019b400780c */ /* 0x000fc80001741670 */
[----:B------:R-:W-:Y:S02]  /*8280*/  FSEL R158, R158, -INF , !P2 ;  /* 0xff8000009e9e7808 */ /* 0x000fe40005000000 */
[----:B------:R-:W-:Y:S02]  /*8290*/  @P3 LOP3.LUT R2, R2, 0x2, RZ, 0xfc, !PT ;  /* 0x0000000202023812 */ /* 0x000fe400078efcff */
[----:B------:R-:W-:Y:S02]  /*82a0*/  ISETP.GE.AND P3, PT, R177, 0x1a, PT ;  /* 0x0000001ab100780c */ /* 0x000fe40003f66270 */
[----:B------:R-:W-:Y:S02]  /*82b0*/  LOP3.LUT R2, R2, 0xfffffffe, RZ, 0xc0, !PT ;  /* 0xfffffffe02027812 */ /* 0x000fe400078ec0ff */
[----:B------:R-:W-:-:S04]  /*82c0*/  ISETP.GT.AND P2, PT, R181, 0x19, !P3 ;  /* 0x00000019b500780c */ /* 0x000fc80005f44270 */
        /* <DEDUP_REMOVED lines=140> */
[----:B------:R-:W-:Y:S01]  /*8b90*/  @P3 LOP3.LUT R16, R16, 0x200, RZ, 0xfc, !PT ;  /* 0x0000020010103812 */ /* 0x000fe200078efcff */
[----:B------:R-:W0:Y:S01]  /*8ba0*/  SHFL.IDX PT, R165, R173, 0x1, 0x1c1f ;  /* 0x003c1f00ada57f89 */ /* 0x000e2200000e0000 */
        /* <DEDUP_REMOVED lines=8> */
[----:B------:R-:W-:Y:S01]  /*8c30*/  ISETP.GT.AND P2, PT, R181, 0x80, !P3 ;  /* 0x00000080b500780c */ /* 0x000fe20005f44270 */
[----:B0-----:R-:W-:-:S03]  /*8c40*/  IMAD.IADD R150, R178, 0x1, R165 ;  /* 0x00000001b2967824 */ /* 0x001fc600078e02a5 */
        /* <DEDUP_REMOVED lines=14> */
[----:B------:R-:W-:Y:S02]  /*8d30*/  ISETP.GE.AND P2, PT, R177, 0x8a, PT ;  /* 0x0000008ab100780c */ /* 0x000fe40003f46270 */
[----:B------:R-:W-:Y:S02]  /*8d40*/  @P3 LOP3.LUT R16, R16, 0x20, RZ, 0xfc, !PT ;  /* 0x0000002010103812 */ /* 0x000fe400078efcff */
[----:B------:R-:W-:Y:S02]  /*8d50*/  ISETP.GT.AND P3, PT, R181, 0x89, !P2 ;  /* 0x00000089b500780c */ /* 0x000fe40005764270 */
[----:B------:R-:W-:Y:S02]  /*8d60*/  LOP3.LUT R16, R16, 0xfffffffe, RZ, 0xc0, !PT ;  /* 0xfffffffe10107812 */ /* 0x000fe400078ec0ff */
        /* <DEDUP_REMOVED lines=14> */
[----:B------:R-:W-:-:S13]  /*8e50*/  ISETP.GE.AND P6, PT, R177, 0x1, PT ;  /* 0x00000001b100780c */ /* 0x000fda0003fc6270 */
[----:B------:R-:W-:Y:S02]  /*8e60*/  @P6 LOP3.LUT R16, R16, 0x1, RZ, 0xfc, !PT ;  /* 0x0000000110106812 */ /* 0x000fe400078efcff */
[----:B------:R-:W-:-:S04]  /*8e70*/  ISETP.GT.AND P6, PT, R181, RZ, !P6 ;  /* 0x000000ffb500720c */ /* 0x000fc800077c4270 */
[----:B------:R-:W-:-:S04]  /*8e80*/  ISETP.LT.OR P6, PT, R180, 0x1, P6 ;  /* 0x00000001b400780c */ /* 0x000fc800037c1670 */
[----:B------:R-:W-:Y:S01]  /*8e90*/  FSEL R163, R11, -INF , !P6 ;  /* 0xff8000000ba37808 */ /* 0x000fe20007000000 */
[----:B------:R-:W-:Y:S01]  /*8ea0*/  IMAD.IADD R11, R179, 0x1, R165 ;  /* 0x00000001b30b7824 */ /* 0x000fe200078e02a5 */
[----:B------:R-:W-:-:S13]  /*8eb0*/  ISETP.GE.AND P6, PT, R177, 0x9a, PT ;  /* 0x0000009ab100780c */ /* 0x000fda0003fc6270 */
[----:B------:R-:W-:Y:S02]  /*8ec0*/  @P6 LOP3.LUT R2, R2, 0x4, RZ, 0xfc, !PT ;  /* 0x0000000402026812 */ /* 0x000fe400078efcff */
        /* <DEDUP_REMOVED lines=17> */
.L_x_8013:
[----:B------:R-:W-:-:S05]  /*8fe0*/  IMAD.U32 R164, RZ, RZ, UR29 ;  /* 0x0000001dffa47e24 */ /* 0x000fca000f8e00ff */
[----:B------:R-:W-:-:S13]  /*8ff0*/  ISETP.NE.AND P6, PT, R164, 0x1, PT ;  /* 0x00000001a400780c */ /* 0x000fda0003fc5270 */
[----:B------:R-:W0:Y:S02]  /*9000*/  @P6 LDC.64 R88, c[0x0][0x9e8] ;  /* 0x00027a00ff586b82 */ /* 0x000e240000000a00 */
[----:B0-----:R-:W-:-:S05]  /*9010*/  @P6 IMAD.HI.U32 R88, R165, R88, RZ ;  /* 0x00000058a5586227 */ /* 0x001fca00078e00ff */
[----:B------:R-:W-:-:S07]  /*9020*/  @P6 SHF.R.U32.HI R165, RZ, R89, R88 ;  /* 0x00000059ffa56219 */ /* 0x000fce0000011658 */
.L_x_8014:
[----:B------:R-:W-:Y:S05]  /*9030*/  BSYNC B0 ;  /* 0x0000000000007941 */ /* 0x000fea0003800000 */
.L_x_8012:
[----:B------:R-:W-:-:S05]  /*9040*/  IMAD R165, R165, R164, R176 ;  /* 0x000000a4a5a57224 */ /* 0x000fca00078e02b0 */
[----:B------:R-:W-:Y:S02]  /*9050*/  VIADDMNMX R150, R165, R164, R150, PT ;  /* 0x000000a4a5967246 */ /* 0x000fe40003800196 */
[----:B------:R-:W-:-:S07]  /*9060*/  VIMNMX R11, R11, R165, !PT ;  /* 0x000000a50b0b7248 */ /* 0x000fce0007fe0100 */
.L_x_8011:
[----:B------:R-:W-:Y:S01]  /*9070*/  ISETP.GT.AND P1, PT, R11, 0x1, !P1 ;  /* 0x000000010b00780c */ /* 0x000fe20004f24270 */
[----:B------:R-:W-:Y:S01]  /*9080*/  IMAD.U32 R167, RZ, RZ, UR28 ;  /* 0x0000001cffa77e24 */ /* 0x000fe2000f8e00ff */
[----:B------:R-:W-:Y:S02]  /*9090*/  LOP3.LUT P6, RZ, R16, 0x8000000, RZ, 0xc0, !PT ;  /* 0x0800000010ff7812 */ /* 0x000fe400078cc0ff */
[----:B------:R-:W-:Y:S02]  /*90a0*/  ISETP.LT.OR P1, PT, R150, 0x2, P1 ;  /* 0x000000029600780c */ /* 0x000fe40000f21670 */
[----:B------:R-:W-:Y:S02]  /*90b0*/  FMNMX.FTZ R89, R163, R6, !PT ;  /* 0x00000006a3597209 */ /* 0x000fe40007810000 */
[----:B------:R-:W-:Y:S02]  /*90c0*/  FSEL R88, R10, -INF , !P1 ;  /* 0xff8000000a587808 */ /* 0x000fe40004800000 */
[----:B------:R-:W-:-:S02]  /*90d0*/  LOP3.LUT P1, RZ, R16, 0x2, RZ, 0xc0, !PT ;  /* 0x0000000210ff7812 */ /* 0x000fc4000782c0ff */
[----:B------:R-:W-:Y:S02]  /*90e0*/  FMNMX.FTZ R89, R152, R89, !PT ;  /* 0x0000005998597209 */ /* 0x000fe40007810000 */
[----:B------:R-:W-:Y:S02]  /*90f0*/  ISETP.GT.AND P1, PT, R11, 0x8, !P1 ;  /* 0x000000080b00780c */ /* 0x000fe40004f24270 */
[----:B------:R-:W-:Y:S02]  /*9100*/  FMNMX.FTZ R10, R154, R89, !PT ;  /* 0x000000599a0a7209 */ /* 0x000fe40007810000 */
[----:B------:R-:W-:Y:S02]  /*9110*/  ISETP.LT.OR P1, PT, R150, 0x9, P1 ;  /* 0x000000099600780c */ /* 0x000fe40000f21670 */
[----:B------:R-:W-:Y:S02]  /*9120*/  FMNMX.FTZ R89, R153, R10, !PT ;  /* 0x0000000a99597209 */ /* 0x000fe40007810000 */
[----:B------:R-:W-:-:S02]  /*9130*/  FSEL R12, R12, -INF , !P1 ;  /* 0xff8000000c0c7808 */ /* 0x000fc40004800000 */
[----:B------:R-:W-:Y:S02]  /*9140*/  LOP3.LUT P1, RZ, R16, 0x4, RZ, 0xc0, !PT ;  /* 0x0000000410ff7812 */ /* 0x000fe4000782c0ff */
[----:B------:R-:W-:Y:S02]  /*9150*/  FMNMX.FTZ R10, R156, R89, !PT ;  /* 0x000000599c0a7209 */ /* 0x000fe40007810000 */
[----:B------:R-:W-:Y:S02]  /*9160*/  ISETP.GT.AND P1, PT, R11, 0x9, !P1 ;  /* 0x000000090b00780c */ /* 0x000fe40004f24270 */
[----:B------:R-:W-:Y:S02]  /*9170*/  FMNMX.FTZ R89, R155, R10, !PT ;  /* 0x0000000a9b597209 */ /* 0x000fe40007810000 */
[----:B------:R-:W-:Y:S02]  /*9180*/  ISETP.LT.OR P1, PT, R150, 0xa, P1 ;  /* 0x0000000a9600780c */ /* 0x000fe40000f21670 */
[----:B------:R-:W-:-:S02]  /*9190*/  FMNMX.FTZ R10, R158, R89, !PT ;  /* 0x000000599e0a7209 */ /* 0x000fc40007810000 */
[----:B------:R-:W-:Y:S02]  /*91a0*/  FSEL R13, R13, -INF , !P1 ;  /* 0xff8000000d0d7808 */ /* 0x000fe40004800000 */
[----:B------:R-:W-:Y:S02]  /*91b0*/  LOP3.LUT P1, RZ, R16, 0x8, RZ, 0xc0, !PT ;  /* 0x0000000810ff7812 */ /* 0x000fe4000782c0ff */
[----:B------:R-:W-:Y:S02]  /*91c0*/  FMNMX.FTZ R89, R157, R10, !PT ;  /* 0x0000000a9d597209 */ /* 0x000fe40007810000 */
[----:B------:R-:W-:Y:S02]  /*91d0*/  ISETP.GT.AND P1, PT, R11, 0x10, !P1 ;  /* 0x000000100b00780c */ /* 0x000fe40004f24270 */
[----:B------:R-:W-:Y:S02]  /*91e0*/  FMNMX.FTZ R10, R160, R89, !PT ;  /* 0x00000059a00a7209 */ /* 0x000fe40007810000 */
[----:B------:R-:W-:-:S02]  /*91f0*/  ISETP.LT.OR P1, PT, R150, 0x11, P1 ;  /* 0x000000119600780c */ /* 0x000fc40000f21670 */
[----:B------:R-:W-:Y:S02]  /*9200*/  FMNMX.FTZ R89, R159, R10, !PT ;  /* 0x0000000a9f597209 */ /* 0x000fe40007810000 */
[----:B------:R-:W-:Y:S02]  /*9210*/  FSEL R14, R14, -INF , !P1 ;  /* 0xff8000000e0e7808 */ /* 0x000fe40004800000 */
[----:B------:R-:W-:Y:S02]  /*9220*/  LOP3.LUT P1, RZ, R16, 0x10, RZ, 0xc0, !PT ;  /* 0x0000001010ff7812 */ /* 0x000fe4000782c0ff */
[----:B------:R-:W-:Y:S02]  /*9230*/  FMNMX.FTZ R10, R162, R89, !PT ;  /* 0x00000059a20a7209 */ /* 0x000fe40007810000 */
[----:B------:R-:W-:Y:S02]  /*9240*/  ISETP.GT.AND P1, PT, R11, 0x11, !P1 ;  /* 0x000000110b00780c */ /* 0x000fe40004f24270 */
[----:B------:R-:W-:-:S02]  /*9250*/  FMNMX.FTZ R89, R161, R10, !PT ;  /* 0x0000000aa1597209 */ /* 0x000fc40007810000 */
[----:B------:R-:W-:Y:S02]  /*9260*/  ISETP.LT.OR P1, PT, R150, 0x12, P1 ;  /* 0x000000129600780c */ /* 0x000fe40000f21670 */
[----:B------:R-:W-:Y:S02]  /*9270*/  FMNMX.FTZ R10, R98, R89, !PT ;  /* 0x00000059620a7209 */ /* 0x000fe40007810000 */
[----:B------:R-:W-:Y:S02]  /*9280*/  FSEL R15, R15, -INF , !P1 ;  /* 0xff8000000f0f7808 */ /* 0x000fe40004800000 */
[----:B------:R-:W-:Y:S02]  /*9290*/  LOP3.LUT P1, RZ, R2, 0x2, RZ, 0xc0, !PT ;  /* 0x0000000202ff7812 */ /* 0x000fe4000782c0ff */
[----:B------:R-:W-:Y:S02]  /*92a0*/  FMNMX.FTZ R89, R99, R10, !PT ;  /* 0x0000000a63597209 */ /* 0x000fe40007810000 */
[----:B------:R-:W-:-:S02]  /*92b0*/  ISETP.GT.AND P1, PT, R11, 0x18, !P1 ;  /* 0x000000180b00780c */ /* 0x000fc40004f24270 */
[----:B------:R-:W-:Y:S02]  /*92c0*/  FMNMX.FTZ R10, R100, R89, !PT ;  /* 0x00000059640a7209 */ /* 0x000fe40007810000 */
[----:B------:R-:W-:Y:S02]  /*92d0*/  ISETP.LT.OR P1, PT, R150, 0x19, P1 ;  /* 0x000000199600780c */ /* 0x000fe40000f21670 */
[----:B------:R-:W-:Y:S02]  /*92e0*/  FMNMX.FTZ R89, R101, R10, !PT ;  /* 0x0000000a65597209 */ /* 0x000fe40007810000 */
[----:B------:R-:W-:Y:S02]  /*92f0*/  FSEL R20, R20, -INF , !P1 ;  /* 0xff80000014147808 */ /* 0x000fe40004800000 */
[----:B------:R-:W-:Y:S02]  /*9300*/  LOP3.LUT P1, RZ, R2, 0x1, RZ, 0xc0, !PT ;  /* 0x0000000102ff7812 */ /* 0x000fe4000782c0ff */
[----:B------:R-:W-:-:S02]  /*9310*/  FMNMX.FTZ R10, R102, R89, !PT ;  /* 0x00000059660a7209 */ /* 0x000fc40007810000 */
[----:B------:R-:W-:Y:S02]  /*9320*/  ISETP.GT.AND P1, PT, R11, 0x19, !P1 ;  /* 0x000000190b00780c */ /* 0x000fe40004f24270 */
[----:B------:R-:W-:Y:S02]  /*9330*/  FMNMX.FTZ R10, R103, R10, !PT ;  /* 0x0000000a670a7209 */ /* 0x000fe40007810000 */
        /* <DEDUP_REMOVED lines=31> */
[----:B------:R-:W-:Y:S02]  /*9530*/  ISETP.GT.AND P1, PT, R11, 0x30, !P6 ;  /* 0x000000300b00780c */ /* 0x000fe40007724270 */
[----:B------:R-:W-:Y:S02]  /*9540*/  LOP3.LUT P6, RZ, R16, 0x10000, RZ, 0xc0, !PT ;  /* 0x0001000010ff7812 */ /* 0x000fe400078cc0ff */
        /* <DEDUP_REMOVED lines=13> */
[----:B------:R-:W-:Y:S02]  /*9620*/  ISETP.GT.AND P2, PT, R11, 0x89, !P2 ;  /* 0x000000890b00780c */ /* 0x000fe40005744270 */
[----:B------:R-:W-:Y:S02]  /*9630*/  ISETP.LT.OR P1, PT, R150, 0x39, P1 ;  /* 0x000000399600780c */ /* 0x000fe40000f21670 */
[----:B------:R-:W-:Y:S02]  /*9640*/  FMNMX.FTZ R10, R132, R89, !PT ;  /* 0x00000059840a7209 */ /* 0x000fe40007810000 */
[----:B------:R-:W-:Y:S02]  /*9650*/  FSEL R142, R142, -INF , !P1 ;  /* 0xff8000008e8e7808 */ /* 0x000fe40004800000 */
[----:B------:R-:W-:Y:S02]  /*9660*/  LOP3.LUT P1, RZ, R16, 0x1000000, RZ, 0xc0, !PT ;  /* 0x0100000010ff7812 */ /* 0x000fe4000782c0ff */
[----:B------:R-:W-:-:S02]  /*9670*/  ISETP.LT.OR P2, PT, R150, 0x8a, P2 ;  /* 0x0000008a9600780c */ /* 0x000fc40001741670 */
[C---:B------:R-:W-:Y:S02]  /*9680*/  ISETP.GT.AND P1, PT, R11.reuse, 0x39, !P1 ;  /* 0x000000390b00780c */ /* 0x040fe40004f24270 */
[----:B------:R-:W-:Y:S02]  /*9690*/  ISETP.GT.AND P3, PT, R11, 0x90, !P3 ;  /* 0x000000900b00780c */ /* 0x000fe40005f64270 */
[----:B------:R-:W-:Y:S02]  /*96a0*/  ISETP.LT.OR P1, PT, R150, 0x3a, P1 ;  /* 0x0000003a9600780c */ /* 0x000fe40000f21670 */
[----:B------:R-:W-:Y:S02]  /*96b0*/  FMNMX.FTZ R89, R131, R10, !PT ;  /* 0x0000000a83597209 */ /* 0x000fe40007810000 */
[----:B------:R-:W-:Y:S02]  /*96c0*/  FSEL R143, R143, -INF , !P1 ;  /* 0xff8000008f8f7808 */ /* 0x000fe40004800000 */
[----:B------:R-:W-:-:S02]  /*96d0*/  LOP3.LUT P1, RZ, R16, 0x800000, RZ, 0xc0, !PT ;  /* 0x0080000010ff7812 */ /* 0x000fc4000782c0ff */
[----:B------:R-:W-:Y:S02]  /*96e0*/  FSEL R93, R93, -INF , !P2 ;  /* 0xff8000005d5d7808 */ /* 0x000fe40005000000 */
[C---:B------:R-:W-:Y:S02]  /*96f0*/  ISETP.GT.AND P1, PT, R11.reuse, 0x40, !P1 ;  /* 0x000000400b00780c */ /* 0x040fe40004f24270 */
[C---:B------:R-:W-:Y:S02]  /*9700*/  ISETP.LT.OR P3, PT, R150.reuse, 0x91, P3 ;  /* 0x000000919600780c */ /* 0x040fe40001f61670 */
[----:B------:R-:W-:Y:S02]  /*9710*/  ISETP.LT.OR P1, PT, R150, 0x41, P1 ;  /* 0x000000419600780c */ /* 0x000fe40000f21670 */
[----:B------:R-:W-:Y:S02]  /*9720*/  ISETP.GT.AND P4, PT, R11, 0x91, !P4 ;  /* 0x000000910b00780c */ /* 0x000fe40006784270 */
[----:B------:R-:W-:-:S02]  /*9730*/  FSEL R120, R120, -INF , !P1 ;  /* 0xff80000078787808 */ /* 0x000fc40004800000 */
[----:B------:R-:W-:Y:S02]  /*9740*/  LOP3.LUT P1, RZ, R16, 0x400000, RZ, 0xc0, !PT ;  /* 0x0040000010ff7812 */ /* 0x000fe4000782c0ff */
[----:B------:R-:W-:Y:S02]  /*9750*/  FMNMX.FTZ R10, R130, R89, !PT ;  /* 0x00000059820a7209 */ /* 0x000fe40007810000 */
[----:B------:R-:W-:Y:S02]  /*9760*/  ISETP.GT.AND P1, PT, R11, 0x41, !P1 ;  /* 0x000000410b00780c */ /* 0x000fe40004f24270 */
[----:B------:R-:W-:Y:S02]  /*9770*/  FSEL R95, R95, -INF , !P3 ;  /* 0xff8000005f5f7808 */ /* 0x000fe40005800000 */
[----:B------:R-:W-:Y:S02]  /*9780*/  ISETP.LT.OR P1, PT, R150, 0x42, P1 ;  /* 0x000000429600780c */ /* 0x000fe40000f21670 */
[----:B------:R-:W-:-:S02]  /*9790*/  ISETP.GT.AND P5, PT, R11, 0x98, !P5 ;  /* 0x000000980b00780c */ /* 0x000fc40006fa4270 */
[----:B------:R-:W-:Y:S02]  /*97a0*/  FSEL R121, R121, -INF , !P1 ;  /* 0xff80000079797808 */ /* 0x000fe40004800000 */
[----:B------:R-:W-:Y:S02]  /*97b0*/  LOP3.LUT P1, RZ, R16, 0x200000, RZ, 0xc0, !PT ;  /* 0x0020000010ff7812 */ /* 0x000fe4000782c0ff */
[C---:B------:R-:W-:Y:S02]  /*97c0*/  ISETP.LT.OR P4, PT, R150.reuse, 0x92, P4 ;  /* 0x000000929600780c */ /* 0x040fe40002781670 */
[----:B------:R-:W-:Y:S02]  /*97d0*/  ISETP.GT.AND P1, PT, R11, 0x48, !P1 ;  /* 0x000000480b00780c */ /* 0x000fe40004f24270 */
[----:B------:R-:W-:Y:S02]  /*97e0*/  FMNMX.FTZ R89, R151, R10, !PT ;  /* 0x0000000a97597209 */ /* 0x000fe40007810000 */
[----:B------:R-:W-:-:S02]  /*97f0*/  ISETP.LT.OR P1, PT, R150, 0x49, P1 ;  /* 0x000000499600780c */ /* 0x000fc40000f21670 */
[----:B------:R-:W-:Y:S01]  /*9800*/  ISETP.LT.OR P5, PT, R150, 0x99, P5 ;  /* 0x000000999600780c */ /* 0x000fe20002fa1670 */
[----:B------:R-:W0:Y:S01]  /*9810*/  SHFL.BFLY PT, R10, R89, 0x2, 0x1f ;  /* 0x0c401f00590a7f89 */ /* 0x000e2200000e0000 */
[----:B------:R-:W-:Y:S02]  /*9820*/  FSEL R122, R122, -INF , !P1 ;  /* 0xff8000007a7a7808 */ /* 0x000fe40004800000 */
[----:B------:R-:W-:Y:S02]  /*9830*/  LOP3.LUT P1, RZ, R16, 0x100000, RZ, 0xc0, !PT ;  /* 0x0010000010ff7812 */ /* 0x000fe4000782c0ff */
[----:B------:R-:W-:Y:S02]  /*9840*/  FSEL R94, R94, -INF , !P4 ;  /* 0xff8000005e5e7808 */ /* 0x000fe40006000000 */
[----:B------:R-:W-:Y:S02]  /*9850*/  ISETP.GT.AND P1, PT, R11, 0x49, !P1 ;  /* 0x000000490b00780c */ /* 0x000fe40004f24270 */
[----:B------:R-:W-:-:S02]  /*9860*/  FSEL R96, R96, -INF , !P5 ;  /* 0xff80000060607808 */ /* 0x000fc40006800000 */
[----:B------:R-:W-:-:S04]  /*9870*/  ISETP.LT.OR P1, PT, R150, 0x4a, P1 ;  /* 0x0000004a9600780c */ /* 0x000fc80000f21670 */
[----:B------:R-:W-:Y:S02]  /*9880*/  FSEL R123, R123, -INF , !P1 ;  /* 0xff8000007b7b7808 */ /* 0x000fe40004800000 */
[----:B------:R-:W-:-:S04]  /*9890*/  LOP3.LUT P1, RZ, R16, 0x80000, RZ, 0xc0, !PT ;  /* 0x0008000010ff7812 */ /* 0x000fc8000782c0ff */
[----:B------:R-:W-:Y:S02]  /*98a0*/  ISETP.GT.AND P1, PT, R11, 0x50, !P1 ;  /* 0x000000500b00780c */ /* 0x000fe40004f24270 */
[----:B0-----:R-:W-:Y:S02]  /*98b0*/  FMNMX.FTZ R165, R89, R10, !PT ;  /* 0x0000000a59a57209 */ /* 0x001fe40007810000 */
[----:B------:R-:W-:-:S03]  /*98c0*/  ISETP.LT.OR P1, PT, R150, 0x51, P1 ;  /* 0x000000519600780c */ /* 0x000fc60000f21670 */
[----:B------:R-:W0:Y:S01]  /*98d0*/  SHFL.BFLY PT, R10, R165, 0x1, 0x1f ;  /* 0x0c201f00a50a7f89 */ /* 0x000e2200000e0000 */
[----:B------:R-:W-:Y:S02]  /*98e0*/  FSEL R124, R124, -INF , !P1 ;  /* 0xff8000007c7c7808 */ /* 0x000fe40004800000 */
[----:B------:R-:W-:-:S04]  /*98f0*/  LOP3.LUT P1, RZ, R16, 0x40000, RZ, 0xc0, !PT ;  /* 0x0004000010ff7812 */ /* 0x000fc8000782c0ff */
[----:B------:R-:W-:-:S04]  /*9900*/  ISETP.GT.AND P1, PT, R11, 0x51, !P1 ;  /* 0x000000510b00780c */ /* 0x000fc80004f24270 */
[----:B------:R-:W-:-:S04]  /*9910*/  ISETP.LT.OR P1, PT, R150, 0x52, P1 ;  /* 0x000000529600780c */ /* 0x000fc80000f21670 */
[----:B------:R-:W-:Y:S02]  /*9920*/  FSEL R125, R125, -INF , !P1 ;  /* 0xff8000007d7d7808 */ /* 0x000fe40004800000 */
[----:B------:R-:W-:-:S04]  /*9930*/  LOP3.LUT P1, RZ, R16, 0x20000, RZ, 0xc0, !PT ;  /* 0x0002000010ff7812 */ /* 0x000fc8000782c0ff */
[----:B------:R-:W-:Y:S02]  /*9940*/  ISETP.GT.AND P1, PT, R11, 0x58, !P1 ;  /* 0x000000580b00780c */ /* 0x000fe40004f24270 */
[----:B0-----:R-:W-:Y:S02]  /*9950*/  FMNMX.FTZ R10, R165, R10, !PT ;  /* 0x0000000aa50a7209 */ /* 0x001fe40007810000 */
[----:B------:R-:W-:-:S03]  /*9960*/  ISETP.LT.OR P1, PT, R150, 0x59, P1 ;  /* 0x000000599600780c */ /* 0x000fc60000f21670 */
[----:B------:R-:W-:Y:S01]  /*9970*/  FFMA.FTZ R166, R10, R167, -8 ;  /* 0xc10000000aa67423 */ /* 0x000fe200000100a7 */
[----:B------:R-:W-:Y:S02]  /*9980*/  FSEL R126, R126, -INF , !P1 ;  /* 0xff8000007e7e7808 */ /* 0x000fe40004800000 */
[----:B------:R-:W-:Y:S02]  /*9990*/  ISETP.GT.AND P1, PT, R11, 0x59, !P6 ;  /* 0x000000590b00780c */ /* 0x000fe40007724270 */
[----:B------:R-:W-:Y:S02]  /*99a0*/  LOP3.LUT P6, RZ, R16, 0x20, RZ, 0xc0, !PT ;  /* 0x0000002010ff7812 */ /* 0x000fe400078cc0ff */
[----:B------:R-:W-:-:S04]  /*99b0*/  ISETP.LT.OR P1, PT, R150, 0x5a, P1 ;  /* 0x0000005a9600780c */ /* 0x000fc80000f21670 */
[----:B------:R-:W-:Y:S02]  /*99c0*/  FSEL R127, R127, -INF , !P1 ;  /* 0xff8000007f7f7808 */ /* 0x000fe40004800000 */
[----:B------:R-:W-:-:S04]  /*99d0*/  LOP3.LUT P1, RZ, R16, 0x8000, RZ, 0xc0, !PT ;  /* 0x0000800010ff7812 */ /* 0x000fc8000782c0ff */
[----:B------:R-:W-:-:S04]  /*99e0*/  ISETP.GT.AND P1, PT, R11, 0x60, !P1 ;  /* 0x000000600b00780c */ /* 0x000fc80004f24270 */
        /* <DEDUP_REMOVED lines=38> */
[----:B------:R-:W-:Y:S02]  /*9c50*/  ISETP.GT.AND P1, PT, R11, 0x88, !P6 ;  /* 0x000000880b00780c */ /* 0x000fe40007724270 */
[----:B------:R-:W-:Y:S02]  /*9c60*/  LOP3.LUT P6, RZ, R16, 0x1, RZ, 0xc0, !PT ;  /* 0x0000000110ff7812 */ /* 0x000fe400078cc0ff */
[----:B------:R-:W-:-:S04]  /*9c70*/  ISETP.LT.OR P1, PT, R150, 0x89, P1 ;  /* 0x000000899600780c */ /* 0x000fc80000f21670 */
[----:B------:R-:W-:Y:S02]  /*9c80*/  FSEL R92, R92, -INF , !P1 ;  /* 0xff8000005c5c7808 */ /* 0x000fe40004800000 */
[C---:B------:R-:W-:Y:S02]  /*9c90*/  ISETP.GT.AND P1, PT, R11.reuse, RZ, !P6 ;  /* 0x000000ff0b00720c */ /* 0x040fe40007724270 */
[----:B------:R-:W-:Y:S02]  /*9ca0*/  LOP3.LUT P6, RZ, R2, 0x4, RZ, 0xc0, !PT ;  /* 0x0000000402ff7812 */ /* 0x000fe400078cc0ff */
[----:B------:R-:W-:Y:S02]  /*9cb0*/  ISETP.LT.OR P1, PT, R150, 0x1, P1 ;  /* 0x000000019600780c */ /* 0x000fe40000f21670 */
[----:B------:R-:W-:Y:S02]  /*9cc0*/  ISETP.GT.AND P2, PT, R11, 0x99, !P6 ;  /* 0x000000990b00780c */ /* 0x000fe40007744270 */
[----:B------:R-:W-:-:S02]  /*9cd0*/  FSEL R164, R9, -INF , !P1 ;  /* 0xff80000009a47808 */ /* 0x000fc40004800000 */
[----:B------:R-:W-:Y:S02]  /*9ce0*/  ISETP.LT.OR P2, PT, R150, 0x9a, P2 ;  /* 0x0000009a9600780c */ /* 0x000fe40001741670 */
[----:B------:R-:W-:Y:S02]  /*9cf0*/  FMNMX.FTZ R9, R164, R7, !PT ;  /* 0x00000007a4097209 */ /* 0x000fe40007810000 */
[----:B------:R-:W-:Y:S02]  /*9d00*/  FSEL R97, R97, -INF , !P2 ;  /* 0xff80000061617808 */ /* 0x000fe40005000000 */
[----:B------:R-:W-:Y:S02]  /*9d10*/  FMNMX.FTZ R9, R88, R9, !PT ;  /* 0x0000000958097209 */ /* 0x000fe40007810000 */
[----:B------:R-:W-:Y:S02]  /*9d20*/  FSETP.NEU.FTZ.AND P1, PT, R10, -INF , PT ;  /* 0xff8000000a00780b */ /* 0x000fe40003f3d000 */
[----:B------:R-:W-:-:S02]  /*9d30*/  FMNMX.FTZ R168, R12, R9, !PT ;  /* 0x000000090ca87209 */ /* 0x000fc40007810000 */
[----:B------:R-:W-:Y:S02]  /*9d40*/  FSEL R166, R166, RZ, P1 ;  /* 0x000000ffa6a67208 */ /* 0x000fe40000800000 */
[----:B------:R-:W-:-:S03]  /*9d50*/  FMNMX.FTZ R9, R13, R168, !PT ;  /* 0x000000a80d097209 */ /* 0x000fc60007810000 */
[--C-:B------:R-:W-:Y:S01]  /*9d60*/  FFMA.FTZ R11, R129, UR28, -R166.reuse ;  /* 0x0000001c810b7c23 */ /* 0x100fe200080108a6 */
[----:B------:R-:W-:Y:S01]  /*9d70*/  FMNMX.FTZ R168, R14, R9, !PT ;  /* 0x000000090ea87209 */ /* 0x000fe20007810000 */
[--C-:B------:R-:W-:Y:S01]  /*9d80*/  FFMA.FTZ R129, R148, UR28, -R166.reuse ;  /* 0x0000001c94817c23 */ /* 0x100fe200080108a6 */
[----:B------:R-:W-:-:S01]  /*9d90*/  FFMA.FTZ R150, R149, UR28, -R166 ;  /* 0x0000001c95967c23 */ /* 0x000fc200080108a6 */
[--C-:B------:R-:W-:Y:S01]  /*9da0*/  FFMA.FTZ R148, R147, UR28, -R166.reuse ;  /* 0x0000001c93947c23 */ /* 0x100fe200080108a6 */
[----:B------:R-:W-:Y:S01]  /*9db0*/  FMNMX.FTZ R9, R15, R168, !PT ;  /* 0x000000a80f097209 */ /* 0x000fe20007810000 */
[--C-:B------:R-:W-:Y:S01]  /*9dc0*/  FFMA.FTZ R89, R163, UR28, -R166.reuse ;  /* 0x0000001ca3597c23 */ /* 0x100fe200080108a6 */
[----:B------:R-:W-:Y:S01]  /*9dd0*/  FSEL R147, R10, RZ, P1 ;  /* 0x000000ff0a937208 */ /* 0x000fe20000800000 */
        /* <DEDUP_REMOVED lines=46> */
[----:B------:R-:W-:Y:S01]  /*a0c0*/  FFMA.FTZ R166, R151, UR28, -R166 ;  /* 0x0000001c97a67c23 */ /* 0x000fe200080108a6 */
[----:B------:R-:W-:-:S01]  /*a0d0*/  FADD.FTZ R6, -R147, R6 ;  /* 0x0000000693067221 */ /* 0x000fc20000010100 */
[----:B------:R-:W-:Y:S01]  /*a0e0*/  MUFU.EX2 R89, R89 ;  /* 0x0000005900597308 */ /* 0x000fe20000000800 */
[----:B------:R-:W-:-:S02]  /*a0f0*/  FMNMX.FTZ R168, R122, R9, !PT ;  /* 0x000000097aa87209 */ /* 0x000fc40007810000 */
[----:B------:R-:W-:Y:S02]  /*a100*/  FMUL.FTZ R6, R6, UR28 ;  /* 0x0000001c06067c20 */ /* 0x000fe40008410000 */
[----:B------:R-:W-:-:S03]  /*a110*/  FMNMX.FTZ R9, R123, R168, !PT ;  /* 0x000000a87b097209 */ /* 0x000fc60007810000 */
[----:B------:R-:W-:Y:S01]  /*a120*/  MUFU.EX2 R152, R152 ;  /* 0x0000009800987308 */ /* 0x000fe20000000800 */
[----:B------:R-:W-:-:S04]  /*a130*/  FMNMX.FTZ R168, R124, R9, !PT ;  /* 0x000000097ca87209 */ /* 0x000fc80007810000 */
[----:B------:R-:W-:-:S03]  /*a140*/  FMNMX.FTZ R9, R125, R168, !PT ;  /* 0x000000a87d097209 */ /* 0x000fc60007810000 */
[----:B------:R-:W0:Y:S01]  /*a150*/  MUFU.EX2 R6, R6 ;  /* 0x0000000600067308 */ /* 0x000e220000000800 */
[----:B------:R-:W-:-:S04]  /*a160*/  FMNMX.FTZ R168, R126, R9, !PT ;  /* 0x000000097ea87209 */ /* 0x000fc80007810000 */
[----:B------:R-:W-:-:S03]  /*a170*/  FMNMX.FTZ R9, R127, R168, !PT ;  /* 0x000000a87f097209 */ /* 0x000fc60007810000 */
[----:B------:R-:W-:Y:S01]  /*a180*/  MUFU.EX2 R154, R154 ;  /* 0x0000009a009a7308 */ /* 0x000fe20000000800 */
[----:B------:R-:W-:-:S04]  /*a190*/  FMNMX.FTZ R168, R104, R9, !PT ;  /* 0x0000000968a87209 */ /* 0x000fc80007810000 */
[----:B------:R-:W-:-:S03]  /*a1a0*/  FMNMX.FTZ R9, R105, R168, !PT ;  /* 0x000000a869097209 */ /* 0x000fc60007810000 */
[----:B------:R-:W-:Y:S01]  /*a1b0*/  MUFU.EX2 R153, R153 ;  /* 0x0000009900997308 */ /* 0x000fe20000000800 */
[----:B------:R-:W-:Y:S01]  /*a1c0*/  FMNMX.FTZ R168, R106, R9, !PT ;  /* 0x000000096aa87209 */ /* 0x000fe20007810000 */
[----:B0-----:R-:W-:-:S03]  /*a1d0*/  FFMA.FTZ R167, R6, R4, R89 ;  /* 0x0000000406a77223 */ /* 0x001fc60000010059 */
[----:B------:R-:W-:Y:S01]  /*a1e0*/  FMNMX.FTZ R9, R107, R168, !PT ;  /* 0x000000a86b097209 */ /* 0x000fe20007810000 */
[----:B------:R-:W-:-:S02]  /*a1f0*/  FADD.FTZ R167, R152, R167 ;  /* 0x000000a798a77221 */ /* 0x000fc40000010000 */
        /* <DEDUP_REMOVED lines=40> */
[----:B------:R-:W-:Y:S01]  /*a480*/  FSEL R142, R9, RZ, P1 ;  /* 0x000000ff098e7208 */ /* 0x000fe20000800000 */
[----:B------:R-:W-:-:S01]  /*a490*/  FFMA.FTZ R164, R164, UR28, -R149 ;  /* 0x0000001ca4a47c23 */ /* 0x000fc20008010895 */
[--C-:B------:R-:W-:Y:S01]  /*a4a0*/  FFMA.FTZ R12, R12, UR28, -R149.reuse ;  /* 0x0000001c0c0c7c23 */ /* 0x100fe20008010895 */
[----:B------:R-:W-:Y:S01]  /*a4b0*/  MUFU.EX2 R151, R151 ;  /* 0x0000009700977308 */ /* 0x000fe20000000800 */
[----:B------:R-:W-:-:S01]  /*a4c0*/  FFMA.FTZ R13, R13, UR28, -R149 ;  /* 0x0000001c0d0d7c23 */ /* 0x000fc20008010895 */
[----:B------:R-:W-:Y:S01]  /*a4d0*/  FADD.FTZ R142, -R142, R7 ;  /* 0x000000078e8e7221 */ /* 0x000fe20000010100 */
[----:B------:R-:W-:-:S01]  /*a4e0*/  FFMA.FTZ R14, R14, UR28, -R149 ;  /* 0x0000001c0e0e7c23 */ /* 0x000fc20008010895 */
[--C-:B------:R-:W-:Y:S01]  /*a4f0*/  FFMA.FTZ R15, R15, UR28, -R149.reuse ;  /* 0x0000001c0f0f7c23 */ /* 0x100fe20008010895 */
[----:B------:R-:W-:-:S01]  /*a500*/  FFMA.FTZ R20, R20, UR28, -R149 ;  /* 0x0000001c14147c23 */ /* 0x000fc20008010895 */
[----:B------:R-:W-:Y:S01]  /*a510*/  FMUL.FTZ R142, R142, UR28 ;  /* 0x0000001c8e8e7c20 */ /* 0x000fe20008410000 */
        /* <DEDUP_REMOVED lines=31> */
[----:B------:R-:W-:Y:S01]  /*a710*/  FADD.FTZ R4, R154, R167 ;  /* 0x000000a79a047221 */ /* 0x000fe20000010000 */
[----:B------:R-:W-:-:S01]  /*a720*/  FFMA.FTZ R96, R96, UR28, -R149 ;  /* 0x0000001c60607c23 */ /* 0x000fc20008010895 */
[----:B------:R-:W0:Y:S01]  /*a730*/  MUFU.EX2 R14, R14 ;  /* 0x0000000e000e7308 */ /* 0x000e220000000800 */
[----:B-1----:R-:W-:-:S01]  /*a740*/  FADD.FTZ R142, R12, R3 ;  /* 0x000000030c8e7221 */ /* 0x002fc20000010000 */
[----:B------:R-:W-:Y:S01]  /*a750*/  FADD.FTZ R3, R153, R4 ;  /* 0x0000000499037221 */ /* 0x000fe20000010000 */
[----:B------:R-:W-:-:S03]  /*a760*/  FFMA.FTZ R97, R97, UR28, -R149 ;  /* 0x0000001c61617c23 */ /* 0x000fc60008010895 */
        /* <DEDUP_REMOVED lines=78> */
[----:B------:R-:W-:-:S06]  /*ac50*/  FFMA.FTZ R92, R95, UR28, -R149 ;  /* 0x0000001c5f5c7c23 */ /* 0x000fcc0008010895 */
        /* <DEDUP_REMOVED lines=35> */
[----:B------:R-:W2:Y:S01]  /*ae90*/  MUFU.EX2 R132, R132 ;  /* 0x0000008400847308 */ /* 0x000ea20000000800 */
[----:B0-----:R-:W-:-:S07]  /*aea0*/  FADD.FTZ R3, R133, R4 ;  /* 0x0000000485037221 */ /* 0x001fce0000010000 */
[----:B------:R-:W0:Y:S01]  /*aeb0*/  MUFU.EX2 R92, R92 ;  /* 0x0000005c005c7308 */ /* 0x000e220000000800 */
[----:B-1----:R-:W-:-:S07]  /*aec0*/  FADD.FTZ R95, R166, R142 ;  /* 0x0000008ea65f7221 */ /* 0x002fce0000010000 */
[----:B------:R-:W1:Y:S01]  /*aed0*/  MUFU.EX2 R131, R131 ;  /* 0x0000008300837308 */ /* 0x000e620000000800 */
[----:B--2---:R-:W-:-:S07]  /*aee0*/  FADD.FTZ R4, R132, R3 ;  /* 0x0000000384047221 */ /* 0x004fce0000010000 */
[----:B------:R0:W2:Y:S08]  /*aef0*/  MUFU.EX2 R93, R94 ;  /* 0x0000005e005d7308 */ /* 0x0000b00000000800 */
[----:B------:R-:W3:Y:S01]  /*af00*/  MUFU.EX2 R130, R130 ;  /* 0x0000008200827308 */ /* 0x000ee20000000800 */
[----:B0-----:R-:W-:-:S01]  /*af10*/  FADD.FTZ R94, R92, R95 ;  /* 0x0000005f5c5e7221 */ /* 0x001fc20000010000 */
[----:B-1----:R-:W-:-:S06]  /*af20*/  FADD.FTZ R3, R131, R4 ;  /* 0x0000000483037221 */ /* 0x002fcc0000010000 */
[----:B------:R-:W0:Y:S01]  /*af30*/  MUFU.EX2 R165, R96 ;  /* 0x0000006000a57308 */ /* 0x000e220000000800 */
[----:B--2---:R-:W-:-:S07]  /*af40*/  FADD.FTZ R94, R93, R94 ;  /* 0x0000005e5d5e7221 */ /* 0x004fce0000010000 */
[----:B------:R-:W1:Y:S01]  /*af50*/  MUFU.EX2 R97, R97 ;  /* 0x0000006100617308 */ /* 0x000e620000000800 */
[----:B---3--:R-:W-:-:S04]  /*af60*/  FADD.FTZ R4, R130, R3 ;  /* 0x0000000382047221 */ /* 0x008fc80000010000 */
[----:B------:R-:W-:Y:S01]  /*af70*/  FADD.FTZ R4, R147, R4 ;  /* 0x0000000493047221 */ /* 0x000fe20000010000 */
[----:B0-----:R-:W-:-:S04]  /*af80*/  FADD.FTZ R94, R165, R94 ;  /* 0x0000005ea55e7221 */ /* 0x001fc80000010000 */
[----:B-1----:R-:W-:Y:S01]  /*af90*/  FADD.FTZ R3, R97, R94 ;  /* 0x0000005e61037221 */ /* 0x002fe20000010000 */
[----:B------:R-:W-:Y:S06]  /*afa0*/  @!P0 BRA `(.L_x_8015) ;  /* 0x0000000000048947 */ /* 0x000fec0003800000 */
[----:B------:R-:W-:Y:S01]  /*afb0*/  BPT.TRAP 0x1 ;  /* 0x000000040000795c */ /* 0x000fe20000300000 */
.L_x_8015:
        /* <DEDUP_REMOVED lines=115> */
.L_x_7997:
[----:B------:R-:W-:Y:S01]  /*b6f0*/  ISETP.NE.AND P2, PT, R191, 0x1, PT ;  /* 0x00000001bf00780c */ /* 0x000fe20003f45270 */
[----:B------:R-:W-:Y:S01]  /*b700*/  UIADD3 UR6, UR37, 0x7f, URZ ;  /* 0x0000007f25067890 */ /* 0x000fe2000fffe03f */
[----:B------:R-:W-:Y:S02]  /*b710*/  IADD3 R7, R17, 0x1, -R90 ;  /* 0x0000000111077810 */ /* 0x000fe40007ffe85a */
[----:B------:R-:W-:-:S09]  /*b720*/  LOP3.LUT P1, RZ, R2, 0x8, RZ, 0xc0, !PT ;  /* 0x0000000802ff7812 */ /* 0x000fd2000782c0ff */
[----:B------:R-:W0:Y:S08]  /*b730*/  @P2 LDC R6, c[0x0][0x44c] ;  /* 0x00011300ff062b82 */ /* 0x000e300000000800 */
[----:B------:R-:W1:Y:S01]  /*b740*/  @P2 LDC R12, c[0x0][0x450] ;  /* 0x00011400ff0c2b82 */ /* 0x000e620000000800 */
[----:B0-----:R-:W-:-:S04]  /*b750*/  @P2 IMAD.HI.U32 R11, R6, UR6, RZ ;  /* 0x00000006060b2c27 */ /* 0x001fc8000f8e00ff */
[----:B------:R-:W-:Y:S01]  /*b760*/  IMAD.U32 R6, RZ, RZ, UR6 ;  /* 0x00000006ff067e24 */ /* 0x000fe2000f8e00ff */
[----:B-1----:R-:W-:-:S05]  /*b770*/  @P2 SHF.R.U32.HI R6, RZ, R12, R11 ;  /* 0x0000000cff062219 */ /* 0x002fca000001160b */
[----:B------:R-:W-:-:S04]  /*b780*/  IMAD.IADD R6, R7, 0x1, R6 ;  /* 0x0000000107067824 */ /* 0x000fc800078e0206 */
[----:B------:R-:W-:-:S05]  /*b790*/  VIADD R7, R6, -UR30 ;  /* 0x8000001e06077c36 */ /* 0x000fca0008000000 */
[----:B------:R-:W-:Y:S01]  /*b7a0*/  R2UR UR11, R7 ;  /* 0x00000000070b72ca */ /* 0x000fe200000e0000 */
[----:B------:R-:W-:-:S14]  /*b7b0*/  @!P1 BRA `(.L_x_8017) ;  /* 0x0000000000509947 */ /* 0x000fdc0003800000 */
[----:B------:R-:W-:-:S13]  /*b7c0*/  R2UR UR10, R6 ;  /* 0x00000000060a72ca */ /* 0x000fda00000e0000 */
        /* <DEDUP_REMOVED lines=11> */
.L_x_8018:
[----:B------:R-:W-:Y:S02]  /*b880*/  ULDC UR14, c[0x0][0x9e4] ;  /* 0x00027900000e7ab9 */ /* 0x000fe40000000800 */
[----:B------:R-:W-:-:S11]  /*b890*/  UISETP.NE.AND UP0, UPT, UR14, 0x1, UPT ;  /* 0x000000010e00788c */ /* 0x000fd6000bf05270 */
[----:B------:R-:W-:Y:S02]  /*b8a0*/  @UP0 ULDC.64 UR18, c[0x0][0x9e8] ;  /* 0x00027a0000120ab9 */ /* 0x000fe40000000a00 */
[----:B------:R-:W-:-:S04]  /*b8b0*/  UIMAD.WIDE.U32 UR6, UR10, UR18, URZ ;  /* 0x000000120a0672a5 */ /* 0x000fc8000f8e003f */
[----:B------:R-:W-:-:S12]  /*b8c0*/  @UP0 USHF.R.U32.HI UR10, URZ, UR19, UR7 ;  /* 0x000000133f0a0299 */ /* 0x000fd80008011607 */
.L_x_8019:
[----:B------:R-:W-:-:S04]  /*b8d0*/  UIMAD UR10, UR10, UR14, URZ ;  /* 0x0000000e0a0a72a4 */ /* 0x000fc8000f8e023f */
[----:B------:R-:W-:-:S04]  /*b8e0*/  UISETP.LT.AND UP0, UPT, UR11, UR10, UPT ;  /* 0x0000000a0b00728c */ /* 0x000fc8000bf01270 */
[----:B------:R-:W-:-:S12]  /*b8f0*/  USEL UR11, UR11, UR10, !UP0 ;  /* 0x0000000a0b0b7287 */ /* 0x000fd8000c000000 */
.L_x_8017:
[----:B------:R-:W-:-:S04]  /*b900*/  UIADD3 UR6, UR11, 0x9f, URZ ;  /* 0x0000009f0b067890 */ /* 0x000fc8000fffe03f */
[----:B------:R-:W-:-:S04]  /*b910*/  UIMAD.WIDE UR6, UR6, 0x66666667, URZ ;  /* 0x66666667060678a5 */ /* 0x000fc8000f8e023f */
[----:B------:R-:W-:-:S04]  /*b920*/  USHF.R.U32.HI UR6, URZ, 0x1f, UR7 ;  /* 0x0000001f3f067899 */ /* 0x000fc80008011607 */
[----:B------:R-:W-:-:S04]  /*b930*/  ULEA.HI.SX32 UR6, UR7, UR6, 0x1a ;  /* 0x0000000607067291 */ /* 0x000fc8000f8fd23f */
        /* <DEDUP_REMOVED lines=9> */
.L_x_8031:
[----:B------:R-:W-:Y:S01]  /*b9d0*/  ISETP.NE.AND P2, PT, RZ, UR42, PT ;  /* 0x0000002aff007c0c */ /* 0x000fe2000bf45270 */
[----:B------:R-:W-:-:S04]  /*b9e0*/  UISETP.NE.AND UP0, UPT, UR30, 0x1, UPT ;  /* 0x000000011e00788c */ /* 0x000fc8000bf05270 */
[----:B------:R-:W-:-:S04]  /*b9f0*/  USEL UR45, URZ, 0x1, UP0 ;  /* 0x000000013f2d7887 */ /* 0x000fc80008000000 */
[----:B------:R-:W-:-:S04]  /*ba00*/  ULOP3.LUT UR45, UR31, UR45, URZ, 0x3c, !UPT ;  /* 0x0000002d1f2d7292 */ /* 0x000fc8000f8e3c3f */
[----:B------:R-:W-:Y:S08]  /*ba10*/  @P2 BRA `(.L_x_8021) ;  /* 0x0000000000382947 */ /* 0x000ff00003800000 */
[----:B------:R-:W-:Y:S05]  /*ba20*/  @!P0 BRA `(.L_x_8022) ;  /* 0x0000000000048947 */ /* 0x000fea0003800000 */
[----:B------:R-:W-:Y:S01]  /*ba30*/  BPT.TRAP 0x1 ;  /* 0x000000040000795c */ /* 0x000fe20000300000 */
.L_x_8022:
        /* <DEDUP_REMOVED lines=9> */
.L_x_8023:
[----:B-1----:R-:W-:Y:S05]  /*bad0*/  @P1 BRA `(.L_x_8021) ;  /* 0x0000000000081947 */ /* 0x002fea0003800000 */
[----:B------:R-:W1:Y:S02]  /*bae0*/  SYNCS.PHASECHK.TRANS64.TRYWAIT P1, [UR6+0x22830], R9 ;  /* 0x02283009ff0075a7 */ /* 0x000e640008020146 */
[----:B-1----:R-:W-:Y:S05]  /*baf0*/  @!P1 BRA `(.L_x_8024) ;  /* 0x0000010c00bc9947 */ /* 0x002fea0003800000 */
.L_x_8021:
        /* <DEDUP_REMOVED lines=132> */
.L_x_8026:
[----:B------:R-:W-:Y:S01]  /*c340*/  ULEA UR6, UR30, UR43, 0x3 ;  /* 0x0000002b1e067291 */ /* 0x000fe2000f8e183f */
[----:B------:R-:W-:-:S05]  /*c350*/  IMAD.U32 R9, RZ, RZ, UR31 ;  /* 0x0000001fff097e24 */ /* 0x000fca000f8e00ff */
[----:B------:R-:W-:-:S04]  /*c360*/  SHF.L.U32 R9, R9, 0x1f, RZ ;  /* 0x0000001f09097819 */ /* 0x000fc800000006ff */
[----:B------:R0:W1:Y:S01]  /*c370*/  SYNCS.PHASECHK.TRANS64.TRYWAIT P1, [UR6+0x22850], R9 ;  /* 0x02285009ff0075a7 */ /* 0x0000620008020146 */
[----:B------:R-:W-:Y:S05]  /*c380*/  @!P0 BRA `(.L_x_8027) ;  /* 0x0000000000048947 */ /* 0x000fea0003800000 */
[----:B------:R-:W-:Y:S01]  /*c390*/  BPT.TRAP 0x1 ;  /* 0x000000040000795c */ /* 0x000fe20000300000 */
.L_x_8027:
[----:B-1----:R-:W-:Y:S05]  /*c3a0*/  @P1 BRA `(.L_x_8025) ;  /* 0x0000000000081947 */ /* 0x002fea0003800000 */
[----:B------:R-:W1:Y:S02]  /*c3b0*/  SYNCS.PHASECHK.TRANS64.TRYWAIT P1, [UR6+0x22850], R9 ;  /* 0x02285009ff0075a7 */ /* 0x000e640008020146 */
[----:B-1----:R-:W-:Y:S05]  /*c3c0*/  @!P1 BRA `(.L_x_8028) ;  /* 0x0000010400a09947 */ /* 0x002fea0003800000 */
.L_x_8025:
        /* <DEDUP_REMOVED lines=36> */
.L_x_8029:
        /* <DEDUP_REMOVED lines=28> */
[----:B------:R-:W-:Y:S01]  /*c7d0*/  FMUL.FTZ R126, R0, R128 ;  /* 0x00000080007e7220 */ /* 0x000fe20000410000 */
[----:B-1----:R-:W-:Y:S01]  /*c7e0*/  FMNMX.FTZ R10, R12, R7, !PT ;  /* 0x000000070c0a7209 */ /* 0x002fe20007810000 */
        /* <DEDUP_REMOVED lines=9> */
[----:B0-----:R-:W-:Y:S01]  /*c880*/  FMNMX.FTZ R9, R13, R6, !PT ;  /* 0x000000060d097209 */ /* 0x001fe20007810000 */
[C---:B------:R-:W-:Y:S01]  /*c890*/  FMUL.FTZ R159, R0.reuse, R166 ;  /* 0x000000a6009f7220 */ /* 0x040fe20000410000 */
[C---:B------:R-:W-:Y:S01]  /*c8a0*/  FMUL.FTZ R127, R0.reuse, R129 ;  /* 0x00000081007f7220 */ /* 0x040fe20000410000 */
[C---:B------:R-:W-:Y:S01]  /*c8b0*/  FMUL.FTZ R134, R0.reuse, R108 ;  /* 0x0000006c00867220 */ /* 0x040fe20000410000 */
[----:B--2---:R-:W-:Y:S01]  /*c8c0*/  FMNMX.FTZ R10, R11, R10, !PT ;  /* 0x0000000a0b0a7209 */ /* 0x004fe20007810000 */
[C---:B------:R-:W-:Y:S01]  /*c8d0*/  FMUL.FTZ R158, R0.reuse, R165 ;  /* 0x000000a5009e7220 */ /* 0x040fe20000410000 */
[C---:B------:R-:W-:Y:S01]  /*c8e0*/  FMUL.FTZ R129, R0.reuse, R131 ;  /* 0x0000008300817220 */ /* 0x040fe20000410000 */
[----:B------:R-:W0:Y:S01]  /*c8f0*/  MUFU.TANH R21, R21 ;  /* 0x0000001500157308 */ /* 0x000e220000002400 */
[C---:B------:R-:W-:Y:S01]  /*c900*/  FMUL.FTZ R108, R0.reuse, R110 ;  /* 0x0000006e006c7220 */ /* 0x040fe20000410000 */
[C---:B------:R-:W-:Y:S01]  /*c910*/  FMUL.FTZ R131, R0.reuse, R133 ;  /* 0x0000008500837220 */ /* 0x040fe20000410000 */
[C---:B------:R-:W-:Y:S01]  /*c920*/  FMUL.FTZ R110, R0.reuse, R114 ;  /* 0x00000072006e7220 */ /* 0x040fe20000410000 */
[----:B------:R-:W-:Y:S01]  /*c930*/  FMUL.FTZ R133, R0, R135 ;  /* 0x0000008700857220 */ /* 0x000fe20000410000 */
[----:B-1----:R-:W-:Y:S01]  /*c940*/  FMNMX.FTZ R114, R14, R9, !PT ;  /* 0x000000090e727209 */ /* 0x002fe20007810000 */
[C---:B------:R-:W-:Y:S01]  /*c950*/  FMUL.FTZ R160, R0.reuse, R167 ;  /* 0x000000a700a07220 */ /* 0x040fe20000410000 */
[C---:B------:R-:W-:Y:S01]  /*c960*/  FMUL.FTZ R135, R0.reuse, R109 ;  /* 0x0000006d00877220 */ /* 0x040fe20000410000 */
[----:B------:R-:W1:Y:S01]  /*c970*/  MUFU.TANH R20, R20 ;  /* 0x0000001400147308 */ /* 0x000e620000002400 */
[----:B---3--:R-:W-:Y:S01]  /*c980*/  FMNMX.FTZ R9, R15, R10, !PT ;  /* 0x0000000a0f097209 */ /* 0x008fe20007810000 */
        /* <DEDUP_REMOVED lines=36> */
[----:B------:R-:W-:Y:S01]  /*cbd0*/  IMAD.U32 R175, RZ, RZ, UR28 ;  /* 0x0000001cffaf7e24 */ /* 0x000fe2000f8e00ff */
[----:B------:R-:W-:Y:S01]  /*cbe0*/  ULEA UR6, UR44, UR43, 0x3 ;  /* 0x0000002b2c067291 */ /* 0x000fe2000f8e183f */
[----:B------:R-:W0:Y:S01]  /*cbf0*/  MUFU.TANH R156, R156 ;  /* 0x0000009c009c7308 */ /* 0x000e220000002400 */
[----:B-1----:R-:W-:-:S02]  /*cc00*/  FMNMX.FTZ R115, R155, R114, !PT ;  /* 0x000000729b737209 */ /* 0x002fc40007810000 */
[----:B------:R-:W-:-:S04]  /*cc10*/  UIADD3 UR6, UR6, 0x22840, URZ ;  /* 0x0002284006067890 */ /* 0x000fc8000fffe03f */
[----:B------:R-:W-:Y:S01]  /*cc20*/  UPRMT UR6, UR41, 0x654, UR6 ;  /* 0x0000065429067896 */ /* 0x000fe20008000006 */
[----:B------:R-:W1:Y:S01]  /*cc30*/  MUFU.TANH R157, R157 ;  /* 0x0000009d009d7308 */ /* 0x000e620000002400 */
[----:B--2---:R-:W-:-:S07]  /*cc40*/  FMNMX.FTZ R10, R154, R9, !PT ;  /* 0x000000099a0a7209 */ /* 0x004fce0007810000 */
[----:B------:R-:W2:Y:S01]  /*cc50*/  MUFU.TANH R159, R159 ;  /* 0x0000009f009f7308 */ /* 0x000ea20000002400 */
[----:B0-----:R-:W-:Y:S01]  /*cc60*/  FMNMX.FTZ R88, R156, R115, !PT ;  /* 0x000000739c587209 */ /* 0x001fe20007810000 */
[----:B------:R-:W-:Y:S06]  /*cc70*/  SYNCS.ARRIVE.TRANS64.RED.A1T0 RZ, [UR6], RZ ;  /* 0x000000ffffff79a7 */ /* 0x000fec0008100406 */
        /* <DEDUP_REMOVED lines=139> */
[----:B0-----:R-:W-:Y:S02]  /*d530*/  FMNMX.FTZ R10, R94, R9, !PT ;  /* 0x000000095e0a7209 */ /* 0x001fe40007810000 */
[----:B-1----:R-:W-:Y:S02]  /*d540*/  FMNMX.FTZ R97, R174, R97, !PT ;  /* 0x00000061ae617209 */ /* 0x002fe40007810000 */
[----:B--2---:R-:W-:-:S03]  /*d550*/  FMNMX.FTZ R96, R95, R10, !PT ;  /* 0x0000000a5f607209 */ /* 0x004fc60007810000 */
        /* <DEDUP_REMOVED lines=11> */
[----:B------:R-:W-:Y:S02]  /*d610*/  IMAD.U32 R158, RZ, RZ, UR28 ;  /* 0x0000001cff9e7e24 */ /* 0x000fe4000f8e00ff */
[----:B------:R-:W-:Y:S01]  /*d620*/  FADD.FTZ R6, -R9, R6 ;  /* 0x0000000609067221 */ /* 0x000fe20000010100 */
[----:B------:R-:W-:Y:S01]  /*d630*/  FMUL.FTZ R7, R7, UR28 ;  /* 0x0000001c07077c20 */ /* 0x000fe20008410000 */
[----:B------:R-:W-:Y:S01]  /*d640*/  FFMA.FTZ R12, R12, UR28, -R175 ;  /* 0x0000001c0c0c7c23 */ /* 0x000fe200080108af */
[----:B------:R-:W-:-:S01]  /*d650*/  FFMA.FTZ R158, R9, R158, -8 ;  /* 0xc1000000099e7423 */ /* 0x000fc2000001009e */
[----:B------:R-:W-:Y:S01]  /*d660*/  FMUL.FTZ R6, R6, UR28 ;  /* 0x0000001c06067c20 */ /* 0x000fe20008410000 */
[----:B------:R-:W-:-:S01]  /*d670*/  FFMA.FTZ R11, R11, UR28, -R175 ;  /* 0x0000001c0b0b7c23 */ /* 0x000fc200080108af */
[----:B------:R-:W-:Y:S01]  /*d680*/  FFMA.FTZ R15, R15, UR28, -R175 ;  /* 0x0000001c0f0f7c23 */ /* 0x000fe200080108af */
[----:B------:R-:W-:-:S01]  /*d690*/  FFMA.FTZ R13, R13, UR28, -R158 ;  /* 0x0000001c0d0d7c23 */ /* 0x000fc2000801089e */
[--C-:B------:R-:W-:Y:S01]  /*d6a0*/  FFMA.FTZ R14, R14, UR28, -R158.reuse ;  /* 0x0000001c0e0e7c23 */ /* 0x100fe2000801089e */
        /* <DEDUP_REMOVED lines=20> */
[----:B------:R-:W-:Y:S01]  /*d7f0*/  FFMA.FTZ R103, R162, UR28, -R175 ;  /* 0x0000001ca2677c23 */ /* 0x000fe200080108af */
[----:B------:R-:W-:-:S01]  /*d800*/  FFMA.FTZ R141, R141, UR28, -R158 ;  /* 0x0000001c8d8d7c23 */ /* 0x000fc2000801089e */
[----:B------:R-:W-:Y:S01]  /*d810*/  FFMA.FTZ R114, R163, UR28, -R175 ;  /* 0x0000001ca3727c23 */ /* 0x000fe200080108af */
[----:B------:R-:W-:-:S01]  /*d820*/  FFMA.FTZ R142, R142, UR28, -R158 ;  /* 0x0000001c8e8e7c23 */ /* 0x000fc2000801089e */
[----:B------:R-:W1:Y:S01]  /*d830*/  MUFU.EX2 R13, R13 ;  /* 0x0000000d000d7308 */ /* 0x000e620000000800 */
        /* <DEDUP_REMOVED lines=16> */
[----:B-1----:R-:W-:-:S01]  /*d940*/  FFMA.FTZ R3, R6, R3, R13 ;  /* 0x0000000306037223 */ /* 0x002fc2000001000d */
[----:B------:R-:W-:Y:S01]  /*d950*/  FFMA.FTZ R126, R126, UR28, -R175 ;  /* 0x0000001c7e7e7c23 */ /* 0x000fe200080108af */
[----:B------:R-:W-:-:S01]  /*d960*/  FFMA.FTZ R128, R128, UR28, -R158 ;  /* 0x0000001c80807c23 */ /* 0x000fc2000801089e */
[----:B------:R-:W-:Y:S01]  /*d970*/  FFMA.FTZ R127, R127, UR28, -R175 ;  /* 0x0000001c7f7f7c23 */ /* 0x000fe200080108af */
[----:B------:R-:W-:-:S01]  /*d980*/  FFMA.FTZ R129, R129, UR28, -R158 ;  /* 0x0000001c81817c23 */ /* 0x000fc2000801089e */
[----:B------:R-:W-:Y:S01]  /*d990*/  FFMA.FTZ R130, R130, UR28, -R175 ;  /* 0x0000001c82827c23 */ /* 0x000fe200080108af */
[----:B------:R-:W-:-:S01]  /*d9a0*/  FFMA.FTZ R132, R132, UR28, -R158 ;  /* 0x0000001c84847c23 */ /* 0x000fc2000801089e */
[----:B------:R-:W1:Y:S01]  /*d9b0*/  MUFU.EX2 R15, R15 ;  /* 0x0000000f000f7308 */ /* 0x000e620000000800 */
        /* <DEDUP_REMOVED lines=29> */
[--C-:B------:R-:W-:Y:S01]  /*db90*/  FFMA.FTZ R150, R169, UR28, -R175.reuse ;  /* 0x0000001ca9967c23 */ /* 0x100fe200080108af */
        /* <DEDUP_REMOVED lines=143> */
[----:B------:R-:W0:Y:S08]  /*e490*/  MUFU.EX2 R154, R154 ;  /* 0x0000009a009a7308 */ /* 0x000e300000000800 */
[----:B------:R2:W3:Y:S08]  /*e4a0*/  MUFU.EX2 R91, R93 ;  /* 0x0000005d005b7308 */ /* 0x0004f00000000800 */
[----:B------:R-:W4:Y:S01]  /*e4b0*/  MUFU.EX2 R157, R157 ;  /* 0x0000009d009d7308 */ /* 0x000f220000000800 */
[----:B--2---:R-:W-:-:S01]  /*e4c0*/  FADD.FTZ R93, R153, R4 ;  /* 0x00000004995d7221 */ /* 0x004fc20000010000 */
[----:B-1----:R-:W-:-:S03]  /*e4d0*/  FADD.FTZ R4, R90, R3 ;  /* 0x000000035a047221 */ /* 0x002fc60000010000 */
[----:B0-----:R-:W-:-:S03]  /*e4e0*/  FADD.FTZ R92, R154, R93 ;  /* 0x0000005d9a5c7221 */ /* 0x001fc60000010000 */
[----:B------:R-:W0:Y:S01]  /*e4f0*/  MUFU.EX2 R163, R94 ;  /* 0x0000005e00a37308 */ /* 0x000e220000000800 */
[----:B---3--:R-:W-:-:S07]  /*e500*/  FADD.FTZ R4, R91, R4 ;  /* 0x000000045b047221 */ /* 0x008fce0000010000 */
[----:B------:R-:W1:Y:S01]  /*e510*/  MUFU.EX2 R162, R162 ;  /* 0x000000a200a27308 */ /* 0x000e620000000800 */
[----:B----4-:R-:W-:-:S07]  /*e520*/  FADD.FTZ R3, R157, R92 ;  /* 0x0000005c9d037221 */ /* 0x010fce0000010000 */
[----:B------:R-:W2:Y:S01]  /*e530*/  MUFU.EX2 R95, R95 ;  /* 0x0000005f005f7308 */ /* 0x000ea20000000800 */
[----:B0-----:R-:W-:-:S01]  /*e540*/  FADD.FTZ R92, R163, R4 ;  /* 0x00000004a35c7221 */ /* 0x001fc20000010000 */
[----:B-1----:R-:W-:-:S03]  /*e550*/  FADD.FTZ R4, R162, R3 ;  /* 0x00000003a2047221 */ /* 0x002fc60000010000 */
[----:B--2---:R-:W-:Y:S01]  /*e560*/  FADD.FTZ R3, R95, R92 ;  /* 0x0000005c5f037221 */ /* 0x004fe20000010000 */
[----:B------:R-:W-:Y:S06]  /*e570*/  @!P0 BRA `(.L_x_8030) ;  /* 0x0000000000048947 */ /* 0x000fec0003800000 */
[----:B------:R-:W-:Y:S01]  /*e580*/  BPT.TRAP 0x1 ;  /* 0x000000040000795c */ /* 0x000fe20000300000 */
.L_x_8030:
        /* <DEDUP_REMOVED lines=113> */
[----:B------:R-:W-:Y:S01]  /*eca0*/  F2FP.SATFINITE.E4M3.F32.PACK_AB_MERGE_C R171, R91, R90, R20 ;  /* 0x0000005a5bab723e */ /* 0x000fe20004807014 */
[----:B------:R-:W-:Y:S06]  /*ecb0*/  @P1 BRA `(.L_x_8031) ;  /* 0xffffffcc00441947 */ /* 0x000fec000383ffff */
.L_x_8020:
        /* <DEDUP_REMOVED lines=11> */
.L_x_8051:
        /* <DEDUP_REMOVED lines=9> */
.L_x_8034:
[----:B------:R-:W-:Y:S01]  /*ee00*/  ULEA UR6, UR44, UR43, 0x3 ;  /* 0x0000002b2c067291 */ /* 0x000fe2000f8e183f */
[----:B------:R-:W-:-:S05]  /*ee10*/  IMAD.U32 R9, RZ, RZ, UR45 ;  /* 0x0000002dff097e24 */ /* 0x000fca000f8e00ff */
[----:B------:R-:W-:-:S04]  /*ee20*/  SHF.L.U32 R9, R9, 0x1f, RZ ;  /* 0x0000001f09097819 */ /* 0x000fc800000006ff */
[----:B------:R0:W1:Y:S01]  /*ee30*/  SYNCS.PHASECHK.TRANS64.TRYWAIT P1, [UR6+0x22830], R9 ;  /* 0x02283009ff0075a7 */ /* 0x0000620008020146 */
[----:B------:R-:W-:Y:S05]  /*ee40*/  @!P0 BRA `(.L_x_8035) ;  /* 0x0000000000048947 */ /* 0x000fea0003800000 */
[----:B------:R-:W-:Y:S01]  /*ee50*/  BPT.TRAP 0x1 ;  /* 0x000000040000795c */ /* 0x000fe20000300000 */
.L_x_8035:
[----:B-1----:R-:W-:Y:S05]  /*ee60*/  @P1 BRA `(.L_x_8033) ;  /* 0x0000000000081947 */ /* 0x002fea0003800000 */
[----:B------:R-:W1:Y:S02]  /*ee70*/  SYNCS.PHASECHK.TRANS64.TRYWAIT P1, [UR6+0x22830], R9 ;  /* 0x02283009ff0075a7 */ /* 0x000e640008020146 */
[----:B-1----:R-:W-:Y:S05]  /*ee80*/  @!P1 BRA `(.L_x_8036) ;  /* 0x000000dc00089947 */ /* 0x002fea0003800000 */
.L_x_8033:
[----:B-1----:R-:W1:Y:S01]  /*ee90*/  S2R R10, SR_TID.X ;  /* 0x00000000000a7919 */ /* 0x002e620000002100 */
[----:B------:R-:W-:Y:S01]  /*eea0*/  R2UR UR35, R5 ;  /* 0x00000000052372ca */ /* 0x000fe200000e0000 */
[----:B------:R-:W-:Y:S01]  /*eeb0*/  UMOV UR19, 0x40000040 ;  /* 0x4000004000137882 */ /* 0x000fe20000000000 */
[----:B------:R-:W-:Y:S01]  /*eec0*/  UMOV UR20, UR16 ;  /* 0x0000001000147c82 */ /* 0x000fe20008000000 */
[----:B------:R-:W-:Y:S01]  /*eed0*/  UMOV UR21, UR17 ;  /* 0x0000001100157c82 */ /* 0x000fe20008000000 */
[----:B------:R-:W-:Y:S01]  /*eee0*/  UMOV UR23, 0x40000040 ;  /* 0x4000004000177882 */ /* 0x000fe20000000000 */
[----:B------:R-:W-:Y:S01]  /*eef0*/  UMOV UR24, UR16 ;  /* 0x0000001000187c82 */ /* 0x000fe20008000000 */
[----:B------:R-:W-:Y:S01]  /*ef00*/  UMOV UR25, UR17 ;  /* 0x0000001100197c82 */ /* 0x000fe20008000000 */
[----:B------:R-:W-:Y:S01]  /*ef10*/  UMOV UR27, 0x40000040 ;  /* 0x40000040001b7882 */ /* 0x000fe20000000000 */
[----:B------:R-:W-:Y:S01]  /*ef20*/  UMOV UR7, 0x40000040 ;  /* 0x4000004000077882 */ /* 0x000fe20000000000 */
[----:B------:R-:W-:Y:S01]  /*ef30*/  UMOV UR11, 0x40000040 ;  /* 0x40000040000b7882 */ /* 0x000fe20000000000 */
[----:B------:R-:W-:-:S03]  /*ef40*/  UMOV UR15, 0x40000040 ;  /* 0x40000040000f7882 */ /* 0x000fc60000000000 */
[----:B------:R-:W-:-:S04]  /*ef50*/  UIMAD UR35, UR44, 0x500, UR35 ;  /* 0x000005002c2378a4 */ /* 0x000fc8000f8e0223 */
[----:B------:R-:W-:Y:S02]  /*ef60*/  UIADD3 UR22, UR35, 0x100, URZ ;  /* 0x0000010023167890 */ /* 0x000fe4000fffe03f */
[----:B------:R-:W-:Y:S02]  /*ef70*/  UIADD3 UR26, UR35, 0x200, URZ ;  /* 0x00000200231a7890 */ /* 0x000fe4000fffe03f */
[----:B------:R-:W-:Y:S01]  /*ef80*/  UMOV UR18, UR35 ;  /* 0x0000002300127c82 */ /* 0x000fe20008000000 */
[----:B------:R-:W-:Y:S02]  /*ef90*/  UIADD3 UR6, UR35, 0x400, URZ ;  /* 0x0000040023067890 */ /* 0x000fe4000fffe03f */
[----:B------:R-:W-:Y:S02]  /*efa0*/  UIADD3 UR10, UR35, 0x402, URZ ;  /* 0x00000402230a7890 */ /* 0x000fe4000fffe03f */
[----:B------:R-:W-:Y:S01]  /*efb0*/  UIADD3 UR14, UR35, 0x6, URZ ;  /* 0x00000006230e7890 */ /* 0x000fe2000fffe03f */
        /* <DEDUP_REMOVED lines=110> */
.L_x_8038:
[----:B------:R-:W-:Y:S01]  /*f6a0*/  ULEA UR6, UR33, UR43, 0x3 ;  /* 0x0000002b21067291 */ /* 0x000fe2000f8e183f */
[----:B------:R-:W-:-:S05]  /*f6b0*/  IMAD.U32 R9, RZ, RZ, UR34 ;  /* 0x00000022ff097e24 */ /* 0x000fca000f8e00ff */
[----:B------:R-:W-:-:S04]  /*f6c0*/  SHF.L.U32 R9, R9, 0x1f, RZ ;  /* 0x0000001f09097819 */ /* 0x000fc800000006ff */
[----:B------:R0:W1:Y:S01]  /*f6d0*/  SYNCS.PHASECHK.TRANS64.TRYWAIT P1, [UR6+0x22850], R9 ;  /* 0x02285009ff0075a7 */ /* 0x0000620008020146 */
[----:B------:R-:W-:Y:S05]  /*f6e0*/  @!P0 BRA `(.L_x_8039) ;  /* 0x0000000000048947 */ /* 0x000fea0003800000 */
[----:B------:R-:W-:Y:S01]  /*f6f0*/  BPT.TRAP 0x1 ;  /* 0x000000040000795c */ /* 0x000fe20000300000 */
.L_x_8039:
[----:B-1----:R-:W-:Y:S05]  /*f700*/  @P1 BRA `(.L_x_8037) ;  /* 0x0000000000081947 */ /* 0x002fea0003800000 */
[----:B------:R-:W1:Y:S02]  /*f710*/  SYNCS.PHASECHK.TRANS64.TRYWAIT P1, [UR6+0x22850], R9 ;  /* 0x02285009ff0075a7 */ /* 0x000e640008020146 */
[----:B-1----:R-:W-:Y:S05]  /*f720*/  @!P1 BRA `(.L_x_8040) ;  /* 0x000000d000f89947 */ /* 0x002fea0003800000 */
.L_x_8037:
        /* <DEDUP_REMOVED lines=36> */
.L_x_8041:
[----:B------:R-:W-:Y:S01]  /*f970*/  ISETP.NE.AND P2, PT, R191, 0x1, PT ;  /* 0x00000001bf00780c */ /* 0x000fe20003f45270 */
[----:B------:R-:W-:Y:S02]  /*f980*/  VIADD R174, R19, UR37 ;  /* 0x0000002513ae7c36 */ /* 0x000fe40008000000 */
[C---:B------:R-:W-:Y:S01]  /*f990*/  FMUL.FTZ R13, R0.reuse, R159 ;  /* 0x0000009f000d7220 */ /* 0x040fe20000410000 */
[C---:B------:R-:W-:Y:S01]  /*f9a0*/  FMUL.FTZ R10, R0.reuse, R155 ;  /* 0x0000009b000a7220 */ /* 0x040fe20000410000 */
[C---:B------:R-:W-:Y:S01]  /*f9b0*/  FMUL.FTZ R159, R0.reuse, R164 ;  /* 0x000000a4009f7220 */ /* 0x040fe20000410000 */
[C---:B------:R-:W-:Y:S01]  /*f9c0*/  FMUL.FTZ R155, R0.reuse, R156 ;  /* 0x0000009c009b7220 */ /* 0x040fe20000410000 */
[C---:B------:R-:W-:Y:S01]  /*f9d0*/  FMUL.FTZ R164, R0.reuse, R144 ;  /* 0x0000009000a47220 */ /* 0x040fe20000410000 */
[C---:B0-----:R-:W-:Y:S01]  /*f9e0*/  FMUL.FTZ R9, R0.reuse, R154 ;  /* 0x0000009a00097220 */ /* 0x041fe20000410000 */
[C---:B------:R-:W-:Y:S01]  /*f9f0*/  FMUL.FTZ R156, R0.reuse, R161 ;  /* 0x000000a1009c7220 */ /* 0x040fe20000410000 */
[C---:B------:R-:W-:Y:S01]  /*fa00*/  FMUL.FTZ R144, R0.reuse, R145 ;  /* 0x0000009100907220 */ /* 0x040fe20000410000 */
[C---:B------:R-:W-:Y:S01]  /*fa10*/  FMUL.FTZ R154, R0.reuse, R157 ;  /* 0x0000009d009a7220 */ /* 0x040fe20000410000 */
[C---:B------:R-:W-:Y:S01]  /*fa20*/  FMUL.FTZ R161, R0.reuse, R136 ;  /* 0x0000008800a17220 */ /* 0x040fe20000410000 */
[C---:B------:R-:W-:Y:S01]  /*fa30*/  FMUL.FTZ R145, R0.reuse, R149 ;  /* 0x0000009500917220 */ /* 0x040fe20000410000 */
[----:B------:R-:W0:Y:S01]  /*fa40*/  @P2 LDC R21, c[0x0][0x44c] ;  /* 0x00011300ff152b82 */ /* 0x000e220000000800 */
[----:B------:R-:W-:Y:S01]  /*fa50*/  ULEA UR6, UR44, UR43, 0x3 ;  /* 0x0000002b2c067291 */ /* 0x000fe2000f8e183f */
        /* <DEDUP_REMOVED lines=22> */
[----:B0-----:R-:W-:-:S04]  /*fbc0*/  @P2 IMAD.HI.U32 R21, R174, R21, RZ ;  /* 0x00000015ae152227 */ /* 0x001fc800078e00ff */
[C---:B------:R-:W-:Y:S01]  /*fbd0*/  FMUL.FTZ R148, R0.reuse, R120 ;  /* 0x0000007800947220 */ /* 0x040fe20000410000 */
[C---:B------:R-:W-:Y:S01]  /*fbe0*/  FMUL.FTZ R124, R0.reuse, R130 ;  /* 0x00000082007c7220 */ /* 0x040fe20000410000 */
[----:B------:R-:W-:Y:S01]  /*fbf0*/  FMUL.FTZ R107, R0, R111 ;  /* 0x0000006f006b7220 */ /* 0x000fe20000410000 */
[----:B------:R-:W-:Y:S02]  /*fc00*/  IMAD R177, R8, -0xa0, RZ ;  /* 0xffffff6008b17824 */ /* 0x000fe400078e02ff */
[C---:B------:R-:W-:Y:S01]  /*fc10*/  FMUL.FTZ R147, R0.reuse, R121 ;  /* 0x0000007900937220 */ /* 0x040fe20000410000 */
[C---:B------:R-:W-:Y:S01]  /*fc20*/  FMUL.FTZ R120, R0.reuse, R122 ;  /* 0x0000007a00787220 */ /* 0x040fe20000410000 */
[C---:B------:R-:W-:Y:S01]  /*fc30*/  FMUL.FTZ R151, R0.reuse, R128 ;  /* 0x0000008000977220 */ /* 0x040fe20000410000 */
[----:B-1----:R-:W-:Y:S01]  /*fc40*/  @P2 SHF.R.U32.HI R174, RZ, R20, R21 ;  /* 0x00000014ffae2219 */ /* 0x002fe20000011615 */
[C---:B------:R-:W-:Y:S01]  /*fc50*/  FMUL.FTZ R130, R0.reuse, R132 ;  /* 0x0000008400827220 */ /* 0x040fe20000410000 */
        /* <DEDUP_REMOVED lines=47> */
[----:B------:R-:W1:Y:S01]  /*ff50*/  MUFU.TANH R11, R11 ;  /* 0x0000000b000b7308 */ /* 0x000e620000002400 */
[----:B------:R-:W-:Y:S01]  /*ff60*/  SYNCS.ARRIVE.TRANS64.RED.A1T0 RZ, [UR6], RZ ;  /* 0x000000ffffff79a7 */ /* 0x000fe20008100406 */
[----:B------:R-:W-:-:S02]  /*ff70*/  ULOP3.LUT UR6, URZ, UR32, URZ, 0x33, !UPT ;  /* 0x000000203f067292 */ /* 0x000fc4000f8e333f */
[C---:B------:R-:W-:Y:S01]  /*ff80*/  IADD3 R179, R178.reuse, -UR31, R17 ;  /* 0x8000001fb2b37c10 */ /* 0x040fe2000fffe011 */
[----:B------:R-:W-:-:S03]  /*ff90*/  VIADD R178, R178, 0xffffffff ;  /* 0xffffffffb2b27836 */ /* 0x000fc60000000000 */
        /* <DEDUP_REMOVED lines=84> */
[----:B------:R-:W-:Y:S01]  /*104e0*/  IADD3 R97, R17, -UR31, R20 ;  /* 0x8000001f11617c10 */ /* 0x000fe2000fffe014 */
        /* <DEDUP_REMOVED lines=11> */
.L_x_8044:
[----:B------:R-:W-:-:S05]  /*105a0*/  IMAD.U32 R96, RZ, RZ, UR29 ;  /* 0x0000001dff607e24 */ /* 0x000fca000f8e00ff */
[----:B------:R-:W-:-:S13]  /*105b0*/  ISETP.NE.AND P1, PT, R96, 0x1, PT ;  /* 0x000000016000780c */ /* 0x000fda0003f25270 */
[----:B------:R-:W1:Y:S02]  /*105c0*/  @P1 LDC.64 R20, c[0x0][0x9e8] ;  /* 0x00027a00ff141b82 */ /* 0x000e640000000a00 */
[----:B-1----:R-:W-:-:S05]  /*105d0*/  @P1 IMAD.HI.U32 R20, R97, R20, RZ ;  /* 0x0000001461141227 */ /* 0x002fca00078e00ff */
[----:B------:R-:W-:-:S07]  /*105e0*/  @P1 SHF.R.U32.HI R97, RZ, R21, R20 ;  /* 0x00000015ff611219 */ /* 0x000fce0000011614 */
.L_x_8045:
[----:B------:R-:W-:Y:S05]  /*105f0*/  BSYNC B0 ;  /* 0x0000000000007941 */ /* 0x000fea0003800000 */
.L_x_8043:
[----:B------:R-:W-:-:S05]  /*10600*/  IMAD R97, R97, R96, R178 ;  /* 0x0000006061617224 */ /* 0x000fca00078e02b2 */
[----:B------:R-:W-:Y:S02]  /*10610*/  VIADDMNMX R181, R97, R96, R181, PT ;  /* 0x0000006061b57246 */ /* 0x000fe400038001b5 */
[----:B------:R-:W-:-:S07]  /*10620*/  VIMNMX R182, R182, R97, !PT ;  /* 0x00000061b6b67248 */ /* 0x000fce0007fe0100 */
.L_x_8042:
[C---:B------:R-:W-:Y:S01]  /*10630*/  ISETP.GE.AND P2, PT, R177.reuse, 0x9, PT ;  /* 0x00000009b100780c */ /* 0x040fe20003f46270 */
[----:B------:R-:W1:Y:S01]  /*10640*/  SHFL.IDX PT, R174, R174, 0x1, 0x1c1f ;  /* 0x003c1f00aeae7f89 */ /* 0x000e6200000e0000 */
[C---:B------:R-:W-:Y:S02]  /*10650*/  ISETP.GE.AND P1, PT, R177.reuse, 0x2, PT ;  /* 0x00000002b100780c */ /* 0x040fe40003f26270 */
[----:B------:R-:W-:Y:S02]  /*10660*/  LOP3.LUT R16, R16, 0xfffffffd, RZ, 0xc0, !PT ;  /* 0xfffffffd10107812 */ /* 0x000fe400078ec0ff */
[----:B------:R-:W-:Y:S02]  /*10670*/  ISETP.GT.AND P3, PT, R182, 0x1, !P1 ;  /* 0x00000001b600780c */ /* 0x000fe40004f64270 */
[----:B------:R-:W-:Y:S02]  /*10680*/  ISETP.GE.AND P4, PT, R177, 0xa, PT ;  /* 0x0000000ab100780c */ /* 0x000fe40003f86270 */
[----:B------:R-:W-:-:S02]  /*10690*/  ISETP.LT.OR P3, PT, R181, 0x2, P3 ;  /* 0x00000002b500780c */ /* 0x000fc40001f61670 */
[----:B------:R-:W-:Y:S02]  /*106a0*/  LOP3.LUT R2, R2, 0xfffffffd, RZ, 0xc0, !PT ;  /* 0xfffffffd02027812 */ /* 0x000fe400078ec0ff */
[----:B------:R-:W-:Y:S02]  /*106b0*/  @P2 LOP3.LUT R16, R16, 0x2, RZ, 0xfc, !PT ;  /* 0x0000000210102812 */ /* 0x000fe400078efcff */
[----:B------:R-:W-:Y:S02]  /*106c0*/  ISETP.GT.AND P2, PT, R182, 0x8, !P2 ;  /* 0x00000008b600780c */ /* 0x000fe40005744270 */
[----:B------:R-:W-:Y:S02]  /*106d0*/  FSEL R168, R168, -INF , !P3 ;  /* 0xff800000a8a87808 */ /* 0x000fe40005800000 */
        /* <DEDUP_REMOVED lines=8> */
[----:B0-----:R-:W-:Y:S02]  /*10760*/  FSEL R154, R154, -INF , !P2 ;  /* 0xff8000009a9a7808 */ /* 0x001fe40005000000 */
        /* <DEDUP_REMOVED lines=92> */
[----:B------:R-:W-:Y:S01]  /*10d30*/  FSEL R113, R149, -INF , !P2 ;  /* 0xff80000095717808 */ /* 0x000fe20005000000 */
[----:B-1----:R-:W-:Y:S01]  /*10d40*/  IMAD.IADD R149, R180, 0x1, R174 ;  /* 0x00000001b4957824 */ /* 0x002fe200078e02ae */
        /* <DEDUP_REMOVED lines=121> */
[----:B------:R-:W-:Y:S01]  /*114e0*/  IADD3 R163, R17, -UR31, R174 ;  /* 0x8000001f11a37c10 */ /* 0x000fe2000fffe0ae */
        /* <DEDUP_REMOVED lines=11> */
.L_x_8048:
[----:B------:R-:W-:-:S05]  /*115a0*/  IMAD.U32 R162, RZ, RZ, UR29 ;  /* 0x0000001dffa27e24 */ /* 0x000fca000f8e00ff */
[----:B------:R-:W-:-:S13]  /*115b0*/  ISETP.NE.AND P6, PT, R162, 0x1, PT ;  /* 0x00000001a200780c */ /* 0x000fda0003fc5270 */
[----:B------:R-:W0:Y:S02]  /*115c0*/  @P6 LDC.64 R20, c[0x0][0x9e8] ;  /* 0x00027a00ff146b82 */ /* 0x000e240000000a00 */
[----:B0-----:R-:W-:-:S05]  /*115d0*/  @P6 IMAD.HI.U32 R20, R163, R20, RZ ;  /* 0x00000014a3146227 */ /* 0x001fca00078e00ff */
[----:B------:R-:W-:-:S07]  /*115e0*/  @P6 SHF.R.U32.HI R163, RZ, R21, R20 ;  /* 0x00000015ffa36219 */ /* 0x000fce0000011614 */
.L_x_8049:
[----:B------:R-:W-:Y:S05]  /*115f0*/  BSYNC B0 ;  /* 0x0000000000007941 */ /* 0x000fea0003800000 */
.L_x_8047:
[----:B------:R-:W-:-:S05]  /*11600*/  IMAD R178, R163, R162, R178 ;  /* 0x000000a2a3b27224 */ /* 0x000fca00078e02b2 */
[----:B------:R-:W-:Y:S02]  /*11610*/  VIADDMNMX R149, R178, R162, R149, PT ;  /* 0x000000a2b2957246 */ /* 0x000fe40003800195 */
[----:B------:R-:W-:-:S07]  /*11620*/  VIMNMX R11, R11, R178, !PT ;  /* 0x000000b20b0b7248 */ /* 0x000fce0007fe0100 */
.L_x_8046:
[----:B------:R-:W-:Y:S02]  /*11630*/  ISETP.GT.AND P1, PT, R11, 0x1, !P1 ;  /* 0x000000010b00780c */ /* 0x000fe40004f24270 */
        /* <DEDUP_REMOVED lines=98> */
[----:B------:R-:W-:Y:S01]  /*11c60*/  ISETP.GT.AND P2, PT, R11, 0x89, !P2 ;  /* 0x000000890b00780c */ /* 0x000fe20005744270 */
[----:B------:R-:W0:Y:S01]  /*11c70*/  SHFL.BFLY PT, R10, R21, 0x2, 0x1f ;  /* 0x0c401f00150a7f89 */ /* 0x000e2200000e0000 */
[----:B------:R-:W-:Y:S02]  /*11c80*/  FSEL R143, R143, -INF , !P1 ;  /* 0xff8000008f8f7808 */ /* 0x000fe40004800000 */
[----:B------:R-:W-:-:S02]  /*11c90*/  LOP3.LUT P1, RZ, R16, 0x800000, RZ, 0xc0, !PT ;  /* 0x0080000010ff7812 */ /* 0x000fc4000782c0ff */
[----:B------:R-:W-:Y:S02]  /*11ca0*/  ISETP.LT.OR P2, PT, R149, 0x8a, P2 ;  /* 0x0000008a9500780c */ /* 0x000fe40001741670 */
[C---:B------:R-:W-:Y:S02]  /*11cb0*/  ISETP.GT.AND P1, PT, R11.reuse, 0x40, !P1 ;  /* 0x000000400b00780c */ /* 0x040fe40004f24270 */
[----:B------:R-:W-:Y:S02]  /*11cc0*/  ISETP.GT.AND P3, PT, R11, 0x90, !P3 ;  /* 0x000000900b00780c */ /* 0x000fe40005f64270 */
[----:B------:R-:W-:Y:S02]  /*11cd0*/  ISETP.LT.OR P1, PT, R149, 0x41, P1 ;  /* 0x000000419500780c */ /* 0x000fe40000f21670 */
[----:B------:R-:W-:Y:S02]  /*11ce0*/  FSEL R91, R91, -INF , !P2 ;  /* 0xff8000005b5b7808 */ /* 0x000fe40005000000 */
[----:B------:R-:W-:-:S02]  /*11cf0*/  FSEL R120, R120, -INF , !P1 ;  /* 0xff80000078787808 */ /* 0x000fc40004800000 */
[----:B------:R-:W-:Y:S02]  /*11d00*/  LOP3.LUT P1, RZ, R16, 0x400000, RZ, 0xc0, !PT ;  /* 0x0040000010ff7812 */ /* 0x000fe4000782c0ff */
[----:B------:R-:W-:Y:S02]  /*11d10*/  ISETP.LT.OR P3, PT, R149, 0x91, P3 ;  /* 0x000000919500780c */ /* 0x000fe40001f61670 */
[C---:B------:R-:W-:Y:S02]  /*11d20*/  ISETP.GT.AND P1, PT, R11.reuse, 0x41, !P1 ;  /* 0x000000410b00780c */ /* 0x040fe40004f24270 */
[----:B------:R-:W-:Y:S02]  /*11d30*/  ISETP.GT.AND P4, PT, R11, 0x91, !P4 ;  /* 0x000000910b00780c */ /* 0x000fe40006784270 */
[----:B------:R-:W-:Y:S02]  /*11d40*/  ISETP.LT.OR P1, PT, R149, 0x42, P1 ;  /* 0x000000429500780c */ /* 0x000fe40000f21670 */
[----:B0-----:R-:W-:-:S02]  /*11d50*/  FMNMX.FTZ R162, R21, R10, !PT ;  /* 0x0000000a15a27209 */ /* 0x001fc40007810000 */
[----:B------:R-:W-:Y:S02]  /*11d60*/  FSEL R121, R121, -INF , !P1 ;  /* 0xff80000079797808 */ /* 0x000fe40004800000 */
[----:B------:R-:W-:Y:S01]  /*11d70*/  LOP3.LUT P1, RZ, R16, 0x200000, RZ, 0xc0, !PT ;  /* 0x0020000010ff7812 */ /* 0x000fe2000782c0ff */
[----:B------:R-:W0:Y:S01]  /*11d80*/  SHFL.BFLY PT, R163, R162, 0x1, 0x1f ;  /* 0x0c201f00a2a37f89 */ /* 0x000e2200000e0000 */
[----:B------:R-:W-:Y:S02]  /*11d90*/  FSEL R93, R93, -INF , !P3 ;  /* 0xff8000005d5d7808 */ /* 0x000fe40005800000 */
[C---:B------:R-:W-:Y:S02]  /*11da0*/  ISETP.GT.AND P1, PT, R11.reuse, 0x48, !P1 ;  /* 0x000000480b00780c */ /* 0x040fe40004f24270 */
[----:B------:R-:W-:Y:S02]  /*11db0*/  ISETP.GT.AND P5, PT, R11, 0x98, !P5 ;  /* 0x000000980b00780c */ /* 0x000fe40006fa4270 */
[----:B------:R-:W-:-:S02]  /*11dc0*/  ISETP.LT.OR P1, PT, R149, 0x49, P1 ;  /* 0x000000499500780c */ /* 0x000fc40000f21670 */
[C---:B------:R-:W-:Y:S02]  /*11dd0*/  ISETP.LT.OR P4, PT, R149.reuse, 0x92, P4 ;  /* 0x000000929500780c */ /* 0x040fe40002781670 */
[----:B------:R-:W-:Y:S02]  /*11de0*/  FSEL R122, R122, -INF , !P1 ;  /* 0xff8000007a7a7808 */ /* 0x000fe40004800000 */
[----:B------:R-:W-:Y:S02]  /*11df0*/  LOP3.LUT P1, RZ, R16, 0x100000, RZ, 0xc0, !PT ;  /* 0x0010000010ff7812 */ /* 0x000fe4000782c0ff */
[----:B------:R-:W-:Y:S02]  /*11e00*/  ISETP.LT.OR P5, PT, R149, 0x99, P5 ;  /* 0x000000999500780c */ /* 0x000fe40002fa1670 */
[----:B------:R-:W-:Y:S02]  /*11e10*/  ISETP.GT.AND P1, PT, R11, 0x49, !P1 ;  /* 0x000000490b00780c */ /* 0x000fe40004f24270 */
[----:B------:R-:W-:-:S02]  /*11e20*/  FSEL R92, R92, -INF , !P4 ;  /* 0xff8000005c5c7808 */ /* 0x000fc40006000000 */
[----:B------:R-:W-:Y:S02]  /*11e30*/  ISETP.LT.OR P1, PT, R149, 0x4a, P1 ;  /* 0x0000004a9500780c */ /* 0x000fe40000f21670 */
[----:B------:R-:W-:Y:S02]  /*11e40*/  FSEL R94, R94, -INF , !P5 ;  /* 0xff8000005e5e7808 */ /* 0x000fe40006800000 */
[----:B------:R-:W-:Y:S02]  /*11e50*/  FSEL R123, R123, -INF , !P1 ;  /* 0xff8000007b7b7808 */ /* 0x000fe40004800000 */
[----:B------:R-:W-:Y:S02]  /*11e60*/  LOP3.LUT P1, RZ, R16, 0x80000, RZ, 0xc0, !PT ;  /* 0x0008000010ff7812 */ /* 0x000fe4000782c0ff */
[----:B0-----:R-:W-:Y:S01]  /*11e70*/  FMNMX.FTZ R10, R162, R163, !PT ;  /* 0x000000a3a20a7209 */ /* 0x001fe20007810000 */
[----:B------:R-:W-:Y:S01]  /*11e80*/  IMAD.U32 R163, RZ, RZ, UR28 ;  /* 0x0000001cffa37e24 */ /* 0x000fe2000f8e00ff */
        /* <DEDUP_REMOVED lines=59> */
[----:B------:R-:W-:Y:S02]  /*12240*/  ISETP.GT.AND P1, PT, R11, RZ, !P6 ;  /* 0x000000ff0b00720c */ /* 0x000fe40007724270 */
[----:B------:R-:W-:Y:S02]  /*12250*/  LOP3.LUT P6, RZ, R2, 0x4, RZ, 0xc0, !PT ;  /* 0x0000000402ff7812 */ /* 0x000fe400078cc0ff */
[----:B------:R-:W-:Y:S02]  /*12260*/  ISETP.LT.OR P1, PT, R149, 0x1, P1 ;  /* 0x000000019500780c */ /* 0x000fe40000f21670 */
[----:B------:R-:W-:Y:S02]  /*12270*/  ISETP.GT.AND P2, PT, R11, 0x99, !P6 ;  /* 0x000000990b00780c */ /* 0x000fe40007744270 */
[----:B------:R-:W-:Y:S01]  /*12280*/  FSEL R164, R9, -INF , !P1 ;  /* 0xff80000009a47808 */ /* 0x000fe20004800000 */
[----:B------:R-:W-:-:S01]  /*12290*/  FFMA.FTZ R9, R10, R163, -8 ;  /* 0xc10000000a097423 */ /* 0x000fc200000100a3 */
[----:B------:R-:W-:-:S02]  /*122a0*/  FSETP.NEU.FTZ.AND P1, PT, R10, -INF , PT ;  /* 0xff8000000a00780b */ /* 0x000fc40003f3d000 */
[----:B------:R-:W-:Y:S02]  /*122b0*/  ISETP.LT.OR P2, PT, R149, 0x9a, P2 ;  /* 0x0000009a9500780c */ /* 0x000fe40001741670 */
[----:B------:R-:W-:Y:S02]  /*122c0*/  FSEL R9, R9, RZ, P1 ;  /* 0x000000ff09097208 */ /* 0x000fe40000800000 */
[----:B------:R-:W-:Y:S02]  /*122d0*/  FSEL R95, R95, -INF , !P2 ;  /* 0xff8000005f5f7808 */ /* 0x000fe40005000000 */
[----:B------:R-:W-:Y:S01]  /*122e0*/  FSEL R149, R10, RZ, P1 ;  /* 0x000000ff0a957208 */ /* 0x000fe20000800000 */
[----:B------:R-:W-:-:S01]  /*122f0*/  FFMA.FTZ R21, R151, UR28, -R9 ;  /* 0x0000001c97157c23 */ /* 0x000fc20008010809 */
[--C-:B------:R-:W-:Y:S01]  /*12300*/  FFMA.FTZ R151, R155, UR28, -R9.reuse ;  /* 0x0000001c9b977c23 */ /* 0x100fe20008010809 */
        /* <DEDUP_REMOVED lines=48> */
[----:B------:R-:W-:-:S01]  /*12610*/  FADD.FTZ R149, -R149, R6 ;  /* 0x0000000695957221 */ /* 0x000fc20000010100 */
        /* <DEDUP_REMOVED lines=31> */
[----:B------:R-:W-:Y:S01]  /*12810*/  FMNMX.FTZ R166, R88, R161, !PT ;  /* 0x000000a158a67209 */ /* 0x000fe20007810000 */
[----:B------:R-:W-:-:S03]  /*12820*/  FFMA.FTZ R161, R148, UR28, -R9 ;  /* 0x0000001c94a17c23 */ /* 0x000fc60008010809 */
[----:B------:R-:W-:Y:S02]  /*12830*/  FMNMX.FTZ R163, R89, R166, !PT ;  /* 0x000000a659a37209 */ /* 0x000fe40007810000 */
[----:B------:R-:W-:Y:S02]  /*12840*/  MUFU.EX2 R97, R97 ;  /* 0x0000006100617308 */ /* 0x000fe40000000800 */
[----:B------:R-:W-:Y:S01]  /*12850*/  FMNMX.FTZ R148, R90, R163, !PT ;  /* 0x000000a35a947209 */ /* 0x000fe20007810000 */
[----:B------:R-:W-:-:S03]  /*12860*/  FFMA.FTZ R163, R150, UR28, -R9 ;  /* 0x0000001c96a37c23 */ /* 0x000fc60008010809 */
[----:B------:R-:W-:Y:S02]  /*12870*/  FMNMX.FTZ R148, R91, R148, !PT ;  /* 0x000000945b947209 */ /* 0x000fe40007810000 */
[----:B------:R-:W-:Y:S02]  /*12880*/  MUFU.EX2 R6, R163 ;  /* 0x000000a300067308 */ /* 0x000fe40000000800 */
[----:B------:R-:W-:-:S04]  /*12890*/  FMNMX.FTZ R147, R93, R148, !PT ;  /* 0x000000945d937209 */ /* 0x000fc80007810000 */
[----:B------:R-:W-:Y:S02]  /*128a0*/  FMNMX.FTZ R147, R92, R147, !PT ;  /* 0x000000935c937209 */ /* 0x000fe40007810000 */
[----:B------:R-:W-:Y:S02]  /*128b0*/  MUFU.EX2 R98, R98 ;  /* 0x0000006200627308 */ /* 0x000fe40000000800 */
[----:B------:R-:W-:-:S04]  /*128c0*/  FMNMX.FTZ R148, R94, R147, !PT ;  /* 0x000000935e947209 */ /* 0x000fc80007810000 */
[----:B------:R-:W-:Y:S02]  /*128d0*/  FMNMX.FTZ R148, R95, R148, !PT ;  /* 0x000000945f947209 */ /* 0x000fe40007810000 */
        /* <DEDUP_REMOVED lines=14> */
[----:B------:R-:W-:Y:S01]  /*129c0*/  FFMA.FTZ R147, R9, R148, -8 ;  /* 0xc100000009937423 */ /* 0x000fe20000010094 */
[----:B------:R-:W-:-:S04]  /*129d0*/  FMUL.FTZ R148, R149, UR28 ;  /* 0x0000001c95947c20 */ /* 0x000fc80008410000 */
[----:B------:R-:W-:Y:S01]  /*129e0*/  FSEL R147, R147, RZ, P1 ;  /* 0x000000ff93937208 */ /* 0x000fe20000800000 */
[----:B------:R-:W-:Y:S04]  /*129f0*/  MUFU.EX2 R115, R115 ;  /* 0x0000007300737308 */ /* 0x000fe80000000800 */
[----:B------:R-:W-:-:S01]  /*12a00*/  FFMA.FTZ R149, R20, UR28, -R147 ;  /* 0x0000001c14957c23 */ /* 0x000fc20008010893 */
[--C-:B------:R-:W-:Y:S01]  /*12a10*/  FFMA.FTZ R20, R152, UR28, -R147.reuse ;  /* 0x0000001c98147c23 */ /* 0x100fe20008010893 */
[----:B------:R-:W-:Y:S01]  /*12a20*/  FSEL R152, R9, RZ, P1 ;  /* 0x000000ff09987208 */ /* 0x000fe20000800000 */
[--C-:B------:R-:W-:Y:S01]  /*12a30*/  FFMA.FTZ R150, R164, UR28, -R147.reuse ;  /* 0x0000001ca4967c23 */ /* 0x100fe20008010893 */
[----:B------:R-:W0:Y:S01]  /*12a40*/  MUFU.EX2 R148, R148 ;  /* 0x0000009400947308 */ /* 0x000e220000000800 */
[----:B------:R-:W-:-:S01]  /*12a50*/  FFMA.FTZ R12, R12, UR28, -R147 ;  /* 0x0000001c0c0c7c23 */ /* 0x000fc20008010893 */
[----:B------:R-:W-:Y:S01]  /*12a60*/  FFMA.FTZ R13, R13, UR28, -R147 ;  /* 0x0000001c0d0d7c23 */ /* 0x000fe20008010893 */
[----:B------:R-:W-:-:S01]  /*12a70*/  FADD.FTZ R152, -R152, R7 ;  /* 0x0000000798987221 */ /* 0x000fc20000010100 */
[--C-:B------:R-:W-:Y:S01]  /*12a80*/  FFMA.FTZ R14, R14, UR28, -R147.reuse ;  /* 0x0000001c0e0e7c23 */ /* 0x100fe20008010893 */
[----:B------:R-:W-:-:S01]  /*12a90*/  FFMA.FTZ R15, R15, UR28, -R147 ;  /* 0x0000001c0f0f7c23 */ /* 0x000fc20008010893 */
[--C-:B------:R-:W-:Y:S01]  /*12aa0*/  FFMA.FTZ R164, R122, UR28, -R147.reuse ;  /* 0x0000001c7aa47c23 */ /* 0x100fe20008010893 */
[----:B------:R-:W-:Y:S01]  /*12ab0*/  FMUL.FTZ R152, R152, UR28 ;  /* 0x0000001c98987c20 */ /* 0x000fe20008410000 */
        /* <DEDUP_REMOVED lines=8> */
[----:B------:R1:W2:Y:S01]  /*12b40*/  MUFU.EX2 R163, R152 ;  /* 0x0000009800a37308 */ /* 0x0002a20000000800 */
        /* <DEDUP_REMOVED lines=11> */
[----:B------:R-:W-:Y:S01]  /*12c00*/  FFMA.FTZ R121, R121, UR28, -R147 ;  /* 0x0000001c79797c23 */ /* 0x000fe20008010893 */
[----:B------:R-:W-:-:S01]  /*12c10*/  FADD.FTZ R127, R151, R152 ;  /* 0x00000098977f7221 */ /* 0x000fc20000010000 */
[--C-:B------:R-:W-:Y:S01]  /*12c20*/  FFMA.FTZ R104, R104, UR28, -R147.reuse ;  /* 0x0000001c68687c23 */ /* 0x100fe20008010893 */
[----:B------:R-:W-:-:S01]  /*12c30*/  FFMA.FTZ R105, R105, UR28, -R147 ;  /* 0x0000001c69697c23 */ /* 0x000fc20008010893 */
[----:B------:R-:W1:Y:S01]  /*12c40*/  MUFU.EX2 R12, R12 ;  /* 0x0000000c000c7308 */ /* 0x000e620000000800 */
[----:B--2---:R-:W-:-:S01]  /*12c50*/  FFMA.FTZ R4, R163, R3, R150 ;  /* 0x00000003a3047223 */ /* 0x004fc20000010096 */
        /* <DEDUP_REMOVED lines=37> */
[----:B------:R-:W-:-:S06]  /*12eb0*/  FADD.FTZ R4, R96, R127 ;  /* 0x0000007f60047221 */ /* 0x000fcc0000010000 */
        /* <DEDUP_REMOVED lines=89> */
[----:B------:R-:W1:Y:S08]  /*13450*/  MUFU.EX2 R129, R129 ;  /* 0x0000008100817308 */ /* 0x000e700000000800 */
[----:B------:R-:W3:Y:S08]  /*13460*/  MUFU.EX2 R90, R90 ;  /* 0x0000005a005a7308 */ /* 0x000ef00000000800 */
[----:B------:R-:W4:Y:S08]  /*13470*/  MUFU.EX2 R128, R128 ;  /* 0x0000008000807308 */ /* 0x000f300000000800 */
[----:B------:R2:W5:Y:S08]  /*13480*/  MUFU.EX2 R91, R92 ;  /* 0x0000005c005b7308 */ /* 0x0005700000000800 */
[----:B------:R-:W5:Y:S01]  /*13490*/  MUFU.EX2 R119, R119 ;  /* 0x0000007700777308 */ /* 0x000f620000000800 */
[----:B--2---:R-:W-:-:S01]  /*134a0*/  FADD.FTZ R92, R130, R3 ;  /* 0x00000003825c7221 */ /* 0x004fc20000010000 */
[----:B0-----:R-:W-:-:S03]  /*134b0*/  FADD.FTZ R3, R164, R4 ;  /* 0x00000004a4037221 */ /* 0x001fc60000010000 */
[----:B-1----:R-:W-:Y:S01]  /*134c0*/  FADD.FTZ R93, R129, R92 ;  /* 0x0000005c815d7221 */ /* 0x002fe20000010000 */
[----:B---3--:R-:W-:-:S02]  /*134d0*/  FADD.FTZ R4, R90, R3 ;  /* 0x000000035a047221 */ /* 0x008fc40000010000 */
[----:B------:R-:W0:Y:S01]  /*134e0*/  MUFU.EX2 R165, R94 ;  /* 0x0000005e00a57308 */ /* 0x000e220000000800 */
[----:B----4-:R-:W-:-:S01]  /*134f0*/  FADD.FTZ R92, R128, R93 ;  /* 0x0000005d805c7221 */ /* 0x010fc20000010000 */
[----:B-----5:R-:W-:-:S06]  /*13500*/  FADD.FTZ R4, R91, R4 ;  /* 0x000000045b047221 */ /* 0x020fcc0000010000 */
[----:B------:R-:W1:Y:S01]  /*13510*/  MUFU.EX2 R95, R95 ;  /* 0x0000005f005f7308 */ /* 0x000e620000000800 */
[----:B------:R-:W-:-:S01]  /*13520*/  FADD.FTZ R3, R119, R92 ;  /* 0x0000005c77037221 */ /* 0x000fc20000010000 */
[----:B0-----:R-:W-:-:S03]  /*13530*/  FADD.FTZ R92, R165, R4 ;  /* 0x00000004a55c7221 */ /* 0x001fc60000010000 */
[----:B------:R-:W-:Y:S01]  /*13540*/  FADD.FTZ R4, R6, R3 ;  /* 0x0000000306047221 */ /* 0x000fe20000010000 */
[----:B-1----:R-:W-:-:S01]  /*13550*/  FADD.FTZ R3, R95, R92 ;  /* 0x0000005c5f037221 */ /* 0x002fc20000010000 */
[----:B------:R-:W-:Y:S06]  /*13560*/  @!P0 BRA `(.L_x_8050) ;  /* 0x0000000000048947 */ /* 0x000fec0003800000 */
[----:B------:R-:W-:Y:S01]  /*13570*/  BPT.TRAP 0x1 ;  /* 0x000000040000795c */ /* 0x000fe20000300000 */
.L_x_8050:
        /* <DEDUP_REMOVED lines=115> */
.L_x_8032:
[----:B------:R-:W-:Y:S06]  /*13cb0*/  BAR.ARV 0x8, 0x180 ;  /* 0x0206000000007b1d */ /* 0x000fec0000002000 */
[----:B------:R-:W-:Y:S05]  /*13cc0*/  @!P0 BRA `(.L_x_8052) ;  /* 0x0000000000048947 */ /* 0x000fea0003800000 */
[----:B------:R-:W-:Y:S01]  /*13cd0*/  BPT.TRAP 0x1 ;  /* 0x000000040000795c */ /* 0x000fe20000300000 */
.L_x_8052:
[----:B------:R-:W-:Y:S01]  /*13ce0*/  ULEA UR9, UR44, UR43, 0x3 ;  /* 0x0000002b2c097291 */ /* 0x000fe2000f8e183f */
[----:B------:R-:W-:-:S05]  /*13cf0*/  IMAD.U32 R0, RZ, RZ, UR45 ;  /* 0x0000002dff007e24 */ /* 0x000fca000f8e00ff */
[----:B------:R-:W-:-:S04]  /*13d00*/  SHF.L.U32 R0, R0, 0x1f, RZ ;  /* 0x0000001f00007819 */ /* 0x000fc800000006ff */
[----:B------:R0:W1:Y:S01]  /*13d10*/  SYNCS.PHASECHK.TRANS64.TRYWAIT P1, [UR9+0x22850], R0 ;  /* 0x02285000ff0075a7 */ /* 0x0000620008020149 */
[----:B------:R-:W-:Y:S05]  /*13d20*/  @!P0 BRA `(.L_x_8053) ;  /* 0x0000000000048947 */ /* 0x000fea0003800000 */
[----:B------:R-:W-:Y:S01]  /*13d30*/  BPT.TRAP 0x1 ;  /* 0x000000040000795c */ /* 0x000fe20000300000 */
.L_x_8053:
[----:B-1----:R-:W-:Y:S05]  /*13d40*/  @P1 BRA `(.L_x_8054) ;  /* 0x0000000000081947 */ /* 0x002fea0003800000 */
[----:B------:R-:W1:Y:S02]  /*13d50*/  SYNCS.PHASECHK.TRANS64.TRYWAIT P1, [UR9+0x22850], R0 ;  /* 0x02285000ff0075a7 */ /* 0x000e640008020149 */
[----:B-1----:R-:W-:Y:S05]  /*13d60*/  @!P1 BRA `(.L_x_8055) ;  /* 0x0000008c00809947 */ /* 0x002fea0003800000 */
.L_x_8054:
[----:B------:R-:W-:Y:S01]  /*13d70*/  UIADD3 UR43, UR43, 0x400, URZ ;  /* 0x000004002b2b7890 */ /* 0x000fe2000fffe03f */
[----:B------:R-:W-:Y:S01]  /*13d80*/  WARPGROUP.ARRIVE ;  /* 0x00000000000079c5 */ /* 0x000fe20000000000 */
[----:B------:R-:W-:Y:S01]  /*13d90*/  UMOV UR7, 0xc0000010 ;  /* 0xc000001000077882 */ /* 0x000fe20000000000 */
[----:B------:R-:W-:Y:S01]  /*13da0*/  ULDC.64 UR10, c[0x0][0x9a0] ;  /* 0x00026800000a7ab9 */ /* 0x000fe20000000a00 */
[----:B------:R-:W-:Y:S01]  /*13db0*/  USHF.R.U32.HI UR43, URZ, 0x4, UR43 ;  /* 0x000000043f2b7899 */ /* 0x000fe2000801162b */
[----:B-1----:R-:W-:Y:S01]  /*13dc0*/  IMAD.MOV.U32 R5, RZ, RZ, 0x3f800000 ;  /* 0x3f800000ff057424 */ /* 0x002fe200078e00ff */
        /* <DEDUP_REMOVED lines=33> */
[----:B------:R1:W2:Y:S01]  /*13fe0*/  @P1 LDG.E R5, desc[UR48][R6.64] ;  /* 0x0000003006051981 */ /* 0x0002a2000c1e1900 */
[----:B------:R-:W-:Y:S02]  /*13ff0*/  WARPGROUP.DEPBAR.LE gsb0, 0x0 ;  /* 0x00008000000079c5 */ /* 0x000fe40000010000 */
[----:B------:R-:W-:-:S06]  /*14000*/  WARPGROUP.ARRIVE ;  /* 0x00000000000079c5 */ /* 0x000fcc0000000000 */
[----:B------:R-:W-:Y:S01]  /*14010*/  QGMMA.64x128x32.F32.E4M3.E4M3 R24, R176, gdesc[UR4], R24, gsb0 ;  /* 0x01e00004b0187df3 */ /* 0x000fe20008000818 */
[----:B------:R-:W-:Y:S01]  /*14020*/  UIADD3 UR4, UR8, 0x300, URZ ;  /* 0x0000030008047890 */ /* 0x000fe2000fffe03f */
[----:B------:R-:W-:-:S06]  /*14030*/  UMOV UR7, 0xc0000010 ;  /* 0xc000001000077882 */ /* 0x000fcc0000000000 */
[----:B------:R-:W-:Y:S01]  /*14040*/  UMOV UR6, UR4 ;  /* 0x0000000400067c82 */ /* 0x000fe20008000000 */
[----:B------:R-:W-:Y:S01]  /*14050*/  UIADD3 UR8, UR8, 0x400, URZ ;  /* 0x0000040008087890 */ /* 0x000fe2000fffe03f */
[----:B------:R-:W3:Y:S04]  /*14060*/  SHFL.BFLY PT, R11, R4, 0x2, 0x1f ;  /* 0x0c401f00040b7f89 */ /* 0x000ee800000e0000 */
[----:B------:R-:W4:Y:S01]  /*14070*/  SHFL.BFLY PT, R8, R3, 0x2, 0x1f ;  /* 0x0c401f0003087f89 */ /* 0x000f2200000e0000 */
[----:B------:R-:W-:Y:S02]  /*14080*/  WARPGROUP.DEPBAR.LE gsb0, 0x0 ;  /* 0x00008000000079c5 */ /* 0x000fe40000010000 */
[----:B------:R-:W-:-:S06]  /*14090*/  WARPGROUP.ARRIVE ;  /* 0x00000000000079c5 */ /* 0x000fcc0000000000 */
[----:B------:R-:W-:Y:S01]  /*140a0*/  QGMMA.64x128x32.F32.E4M3.E4M3 R24, R172, gdesc[UR4], R24, gsb0 ;  /* 0x01e00004ac187df3 */ /* 0x000fe20008000818 */
[----:B------:R-:W-:Y:S01]  /*140b0*/  UMOV UR6, UR8 ;  /* 0x0000000800067c82 */ /* 0x000fe20008000000 */
[----:B------:R-:W-:Y:S01]  /*140c0*/  UMOV UR7, 0xc0000010 ;  /* 0xc000001000077882 */ /* 0x000fe20000000000 */
[----:B---3--:R-:W-:-:S01]  /*140d0*/  FADD.FTZ R11, R11, R4 ;  /* 0x000000040b0b7221 */ /* 0x008fc20000010000 */
[----:B----4-:R-:W-:-:S04]  /*140e0*/  FADD.FTZ R8, R8, R3 ;  /* 0x0000000308087221 */ /* 0x010fc80000010000 */
[----:B0-----:R-:W0:Y:S04]  /*140f0*/  SHFL.BFLY PT, R0, R11, 0x1, 0x1f ;  /* 0x0c201f000b007f89 */ /* 0x001e2800000e0000 */
        /* <DEDUP_REMOVED lines=33> */
.L_x_8056:
        /* <DEDUP_REMOVED lines=18> */
[----:B------:R-:W-:Y:S01]  /*14430*/  FMUL.FTZ R37, R40, R4 ;  /* 0x0000000428257220 */ /* 0x000fe20000410000 */
        /* <DEDUP_REMOVED lines=55> */
.L_x_7978:
        /* <DEDUP_REMOVED lines=39> */
[----:B------:R-:W-:Y:S01]  /*14a20*/  VIADD R59, R19, UR37 ;  /* 0x00000025133b7c36 */ /* 0x000fe20008000000 */
[----:B------:R-:W-:Y:S02]  /*14a30*/  LOP3.LUT R6, R6, 0xc, RZ, 0xc0, !PT ;  /* 0x0000000c06067812 */ /* 0x000fe400078ec0ff */
[----:B------:R-:W-:-:S02]  /*14a40*/  F2FP.BF16.F32.PACK_AB R94, R94, R95 ;  /* 0x0000005f5e5e723e */ /* 0x000fc400000010ff */
[----:B------:R-:W-:Y:S02]  /*14a50*/  F2FP.BF16.F32.PACK_AB R90, R90, R91 ;  /* 0x0000005b5a5a723e */ /* 0x000fe400000010ff */
[----:B------:R-:W-:Y:S02]  /*14a60*/  F2FP.BF16.F32.PACK_AB R56, R56, R57 ;  /* 0x000000393838723e */ /* 0x000fe400000010ff */
[----:B------:R-:W-:Y:S01]  /*14a70*/  F2FP.BF16.F32.PACK_AB R49, R48, R49 ;  /* 0x000000313031723e */ /* 0x000fe200000010ff */
[----:B------:R-:W-:Y:S01]  /*14a80*/  USHF.R.S32.HI UR12, URZ, 0x1f, UR39 ;  /* 0x0000001f3f0c7899 */ /* 0x000fe20008011427 */
[----:B------:R-:W-:Y:S01]  /*14a90*/  BAR.SYNC.DEFER_BLOCKING 0x1, 0x100 ;  /* 0x0044000000007b1d */ /* 0x000fe20000010000 */
[----:B------:R-:W-:-:S05]  /*14aa0*/  IADD3 R6, P0, R6, UR6, RZ ;  /* 0x0000000606067c10 */ /* 0x000fca000ff1e0ff */
[----:B------:R-:W-:Y:S01]  /*14ab0*/  IMAD.X R7, RZ, RZ, UR7, P0 ;  /* 0x00000007ff077e24 */ /* 0x000fe200080e06ff */
[----:B------:R-:W-:Y:S01]  /*14ac0*/  ULDC.64 UR8, c[0x0][0xb90] ;  /* 0x0002e40000087ab9 */ /* 0x000fe20000000a00 */
[----:B------:R-:W-:Y:S01]  /*14ad0*/  USHF.R.S32.HI UR13, URZ, 0x1f, UR38 ;  /* 0x0000001f3f0d7899 */ /* 0x000fe20008011426 */
[----:B------:R-:W-:Y:S02]  /*14ae0*/  ULDC.64 UR10, c[0x0][0xb98] ;  /* 0x0002e600000a7ab9 */ /* 0x000fe40000000a00 */
[----:B------:R0:W2:Y:S01]  /*14af0*/  LDG.E.CONSTANT R17, desc[UR48][R6.64] ;  /* 0x0000003006117981 */ /* 0x0000a2000c1e9900 */
[----:B------:R-:W-:Y:S01]  /*14b00*/  F2FP.BF16.F32.PACK_AB R34, R55, R30 ;  /* 0x0000001e3722723e */ /* 0x000fe200000010ff */
[----:B------:R-:W-:Y:S02]  /*14b10*/  UIMAD UR5, UR12, UR8, URZ ;  /* 0x000000080c0572a4 */ /* 0x000fe4000f8e023f */
[----:B------:R-:W-:Y:S02]  /*14b20*/  UIMAD.WIDE.U32 UR6, UR39, UR8, URZ ;  /* 0x00000008270672a5 */ /* 0x000fe4000f8e003f */
[----:B------:R-:W-:-:S02]  /*14b30*/  UIMAD UR5, UR39, UR9, UR5 ;  /* 0x00000009270572a4 */ /* 0x000fc4000f8e0205 */
[----:B------:R-:W-:Y:S01]  /*14b40*/  UIMAD UR8, UR13, UR10, URZ ;  /* 0x0000000a0d0872a4 */ /* 0x000fe2000f8e023f */
[----:B0-----:R-:W0:Y:S01]  /*14b50*/  S2R R7, SR_SWINHI ;  /* 0x0000000000077919 */ /* 0x001e220000002f00 */
[----:B------:R-:W-:Y:S01]  /*14b60*/  LOP3.LUT P0, R6, R35, 0x3, RZ, 0xc0, !PT ;  /* 0x0000000323067812 */ /* 0x000fe2000780c0ff */
[----:B------:R-:W-:Y:S02]  /*14b70*/  UIADD3 UR7, UR7, UR5, URZ ;  /* 0x0000000507077290 */ /* 0x000fe4000fffe03f */
[----:B------:R-:W-:Y:S01]  /*14b80*/  UIMAD UR8, UR38, UR11, UR8 ;  /* 0x0000000b260872a4 */ /* 0x000fe2000f8e0208 */
[----:B------:R-:W-:Y:S01]  /*14b90*/  ISETP.EQ.OR P0, PT, R6, 0x3, !P0 ;  /* 0x000000030600780c */ /* 0x000fe20004702670 */
[----:B------:R-:W-:Y:S01]  /*14ba0*/  UIMAD.WIDE.U32 UR6, UR38, UR10, UR6 ;  /* 0x0000000a260672a5 */ /* 0x000fe2000f8e0006 */
[----:B------:R-:W-:Y:S02]  /*14bb0*/  ULDC UR5, c[0x0][0xa88] ;  /* 0x0002a20000057ab9 */ /* 0x000fe40000000800 */
[----:B------:R-:W-:Y:S01]  /*14bc0*/  SEL R72, R9, R10, P0 ;  /* 0x0000000a09487207 */ /* 0x000fe20000000000 */
[----:B------:R-:W-:Y:S01]  /*14bd0*/  ULDC.64 UR10, c[0x0][0xaf0] ;  /* 0x0002bc00000a7ab9 */ /* 0x000fe20000000a00 */
[----:B------:R-:W-:Y:S01]  /*14be0*/  SEL R74, R10, R9, P0 ;  /* 0x000000090a4a7207 */ /* 0x000fe20000000000 */
[----:B------:R-:W-:Y:S01]  /*14bf0*/  IMAD R9, R189, 0x40, R22 ;  /* 0x00000040bd097824 */ /* 0x000fe200078e0216 */
        /* <DEDUP_REMOVED lines=10> */
[----:B------:R-:W-:Y:S02]  /*14ca0*/  MOV R30, R4 ;  /* 0x00000004001e7202 */ /* 0x000fe40000000f00 */
[----:B0-----:R-:W-:Y:S02]  /*14cb0*/  MOV R31, R7 ;  /* 0x00000007001f7202 */ /* 0x001fe40000000f00 */
[----:B------:R-:W-:-:S02]  /*14cc0*/  SEL R88, R25, R26, P0 ;  /* 0x0000001a19587207 */ /* 0x000fc40000000000 */
[----:B------:R-:W-:Y:S01]  /*14cd0*/  SEL R92, R26, R25, P0 ;  /* 0x000000191a5c7207 */ /* 0x000fe20000000000 */
[--C-:B------:R-:W-:Y:S01]  /*14ce0*/  IMAD.WIDE R6, R194, 0x2, R30.reuse ;  /* 0x00000002c2067825 */ /* 0x100fe200078e021e */
[----:B------:R-:W-:Y:S02]  /*14cf0*/  SEL R64, R21, R24, P0 ;  /* 0x0000001815407207 */ /* 0x000fe40000000000 */
[----:B------:R-:W-:Y:S01]  /*14d00*/  SEL R66, R24, R21, P0 ;  /* 0x0000001518427207 */ /* 0x000fe20000000000 */
[----:B------:R-:W-:Y:S01]  /*14d10*/  IMAD.WIDE R30, R9, 0x2, R30 ;  /* 0x00000002091e7825 */ /* 0x000fe200078e021e */
[C---:B------:R-:W-:Y:S02]  /*14d20*/  IADD3 R41, P6, R6.reuse, 0x4060, RZ ;  /* 0x0000406006297810 */ /* 0x040fe40007fde0ff */
[----:B------:R-:W-:Y:S02]  /*14d30*/  LOP3.LUT R43, R6, 0x380, RZ, 0xc0, !PT ;  /* 0x00000380062b7812 */ /* 0x000fe400078ec0ff */
[----:B------:R-:W-:-:S02]  /*14d40*/  LOP3.LUT R40, R41, 0x380, RZ, 0xc0, !PT ;  /* 0x0000038029287812 */ /* 0x000fc400078ec0ff */
[----:B------:R-:W-:Y:S02]  /*14d50*/  SHF.R.U64 R43, R43, 0x3, RZ ;  /* 0x000000032b2b7819 */ /* 0x000fe400000012ff */
[----:B------:R-:W-:Y:S02]  /*14d60*/  SHF.R.U64 R40, R40, 0x3, RZ ;  /* 0x0000000328287819 */ /* 0x000fe400000012ff */
[----:B------:R-:W-:Y:S02]  /*14d70*/  IADD3 R11, P3, R6, 0x4000, RZ ;  /* 0x00004000060b7810 */ /* 0x000fe40007f7e0ff */
[----:B------:R-:W-:Y:S01]  /*14d80*/  LOP3.LUT R40, R40, R41, RZ, 0x3c, !PT ;  /* 0x0000002928287212 */ /* 0x000fe200078e3cff */
[--C-:B------:R-:W-:Y:S01]  /*14d90*/  IMAD.X R41, RZ, RZ, R7.reuse, P6 ;  /* 0x000000ffff297224 */ /* 0x100fe200030e0607 */
[C---:B------:R-:W-:Y:S01]  /*14da0*/  IADD3 R14, P5, R6.reuse, 0x4040, RZ ;  /* 0x00004040060e7810 */ /* 0x040fe20007fbe0ff */
[----:B------:R-:W-:Y:S01]  /*14db0*/  IMAD.X R37, RZ, RZ, R7, P3 ;  /* 0x000000ffff257224 */ /* 0x000fe200018e0607 */
[----:B------:R-:W-:-:S02]  /*14dc0*/  IADD3 R12, P4, R6, 0x4020, RZ ;  /* 0x00004020060c7810 */ /* 0x000fc40007f9e0ff */
[C---:B------:R-:W-:Y:S02]  /*14dd0*/  IADD3 R8, P2, R6.reuse, 0x20, RZ ;  /* 0x0000002006087810 */ /* 0x040fe40007f5e0ff */
[C---:B------:R-:W-:Y:S01]  /*14de0*/  IADD3 R10, P1, R6.reuse, 0x60, RZ ;  /* 0x00000060060a7810 */ /* 0x040fe20007f3e0ff */
[--C-:B------:R-:W-:Y:S01]  /*14df0*/  IMAD.X R35, RZ, RZ, R7.reuse, P4 ;  /* 0x000000ffff237224 */ /* 0x100fe200020e0607 */
[----:B------:R-:W-:Y:S01]  /*14e00*/  IADD3 R9, P6, R6, 0x40, RZ ;  /* 0x0000004006097810 */ /* 0x000fe20007fde0ff */
[--C-:B------:R-:W-:Y:S01]  /*14e10*/  IMAD.X R33, RZ, RZ, R7.reuse, P2 ;  /* 0x000000ffff217224 */ /* 0x100fe200010e0607 */
[----:B------:R-:W-:Y:S01]  /*14e20*/  LOP3.LUT R42, R43, R6, RZ, 0x3c, !PT ;  /* 0x000000062b2a7212 */ /* 0x000fe200078e3cff */
[--C-:B------:R-:W-:Y:S01]  /*14e30*/  IMAD.MOV.U32 R43, RZ, RZ, R7.reuse ;  /* 0x000000ffff2b7224 */ /* 0x100fe200078e0007 */
[----:B------:R-:W-:Y:S01]  /*14e40*/  LOP3.LUT R6, R11, 0x380, RZ, 0xc0, !PT ;  /* 0x000003800b067812 */ /* 0x000fe200078ec0ff */
[----:B------:R-:W-:Y:S01]  /*14e50*/  IMAD.X R25, RZ, RZ, R7, P6 ;  /* 0x000000ffff197224 */ /* 0x000fe200030e0607 */
[----:B------:R-:W-:-:S02]  /*14e60*/  LOP3.LUT R5, R8, 0x380, RZ, 0xc0, !PT ;  /* 0x0000038008057812 */ /* 0x000fc400078ec0ff */
[----:B------:R-:W-:Y:S02]  /*14e70*/  SHF.R.U64 R6, R6, 0x3, RZ ;  /* 0x0000000306067819 */ /* 0x000fe400000012ff */
[----:B------:R-:W-:Y:S02]  /*14e80*/  SHF.R.U64 R5, R5, 0x3, RZ ;  /* 0x0000000305057819 */ /* 0x000fe400000012ff */
[----:B------:R-:W-:Y:S02]  /*14e90*/  LOP3.LUT R36, R6, R11, RZ, 0x3c, !PT ;  /* 0x0000000b06247212 */ /* 0x000fe400078e3cff */
[----:B------:R-:W-:Y:S02]  /*14ea0*/  LOP3.LUT R6, R10, 0x380, RZ, 0xc0, !PT ;  /* 0x000003800a067812 */ /* 0x000fe400078ec0ff */
[----:B------:R-:W-:Y:S02]  /*14eb0*/  LOP3.LUT R32, R5, R8, RZ, 0x3c, !PT ;  /* 0x0000000805207212 */ /* 0x000fe400078e3cff */
[----:B------:R-:W-:-:S02]  /*14ec0*/  SHF.R.U64 R5, R6, 0x3, RZ ;  /* 0x0000000306057819 */ /* 0x000fc400000012ff */
[----:B------:R-:W-:Y:S02]  /*14ed0*/  IADD3 R21, P2, R30, 0x2000, RZ ;  /* 0x000020001e157810 */ /* 0x000fe40007f5e0ff */
[----:B------:R-:W-:Y:S02]  /*14ee0*/  LOP3.LUT R26, R5, R10, RZ, 0x3c, !PT ;  /* 0x0000000a051a7212 */ /* 0x000fe400078e3cff */
[----:B------:R-:W0:Y:S01]  /*14ef0*/  LDC R5, c[0x0][0xbe8] ;  /* 0x0002fa00ff057b82 */ /* 0x000e220000000800 */
[----:B------:R-:W-:Y:S02]  /*14f00*/  SEL R96, R15, R20, P0 ;  /* 0x000000140f607207 */ /* 0x000fe40000000000 */
[----:B------:R-:W-:Y:S02]  /*14f10*/  SEL R98, R20, R15, P0 ;  /* 0x0000000f14627207 */ /* 0x000fe40000000000 */
[----:B------:R-:W-:Y:S02]  /*14f20*/  LOP3.LUT R20, R21, 0x380, RZ, 0xc0, !PT ;  /* 0x0000038015147812 */ /* 0x000fe400078ec0ff */
[----:B------:R-:W-:-:S02]  /*14f30*/  SEL R84, R27, R34, P0 ;  /* 0x000000221b547207 */ /* 0x000fc40000000000 */
[----:B------:R-:W-:Y:S02]  /*14f40*/  SHF.R.U64 R20, R20, 0x3, RZ ;  /* 0x0000000314147819 */ /* 0x000fe400000012ff */
[----:B------:R-:W-:Y:S01]  /*14f50*/  SEL R86, R34, R27, P0 ;  /* 0x0000001b22567207 */ /* 0x000fe20000000000 */
[----:B------:R-:W-:Y:S01]  /*14f60*/  IMAD.X R27, RZ, RZ, R7, P1 ;  /* 0x000000ffff1b7224 */ /* 0x000fe200008e0607 */
[----:B------:R-:W-:Y:S01]  /*14f70*/  LOP3.LUT R20, R20, R21, RZ, 0x3c, !PT ;  /* 0x0000001514147212 */ /* 0x000fe200078e3cff */
[----:B------:R-:W-:Y:S01]  /*14f80*/  IMAD.X R21, RZ, RZ, R31, P2 ;  /* 0x000000ffff157224 */ /* 0x000fe200010e061f */
[----:B------:R-:W-:Y:S01]  /*14f90*/  MOV R73, R40 ;  /* 0x0000002800497202 */ /* 0x000fe20000000f00 */
[----:B------:R-:W-:Y:S01]  /*14fa0*/  IMAD.U32 R41, RZ, RZ, UR8 ;  /* 0x00000008ff297e24 */ /* 0x000fe2000f8e00ff */
[----:B------:R-:W-:Y:S01]  /*14fb0*/  MOV R81, R26 ;  /* 0x0000001a00517202 */ /* 0x000fe20000000f00 */
[----:B------:R-:W-:Y:S01]  /*14fc0*/  ULDC.64 UR8, c[0x0][0xae8] ;  /* 0x0002ba0000087ab9 */ /* 0x000fe20000000a00 */
[----:B------:R-:W-:-:S02]  /*14fd0*/  SEL R78, R38, R39, P0 ;  /* 0x00000027264e7207 */ /* 0x000fc40000000000 */
[----:B------:R-:W-:Y:S01]  /*14fe0*/  SEL R80, R39, R38, P0 ;  /* 0x0000002627507207 */ /* 0x000fe20000000000 */
[----:B------:R-:W-:Y:S01]  /*14ff0*/  IMAD.X R39, RZ, RZ, R7, P5 ;  /* 0x000000ffff277224 */ /* 0x000fe200028e0607 */
[----:B------:R-:W-:Y:S02]  /*15000*/  LOP3.LUT R6, R9, 0x380, RZ, 0xc0, !PT ;  /* 0x0000038009067812 */ /* 0x000fe400078ec0ff */
[----:B0-----:R-:W-:Y:S02]  /*15010*/  ISETP.NE.AND P2, PT, R5, 0x1, PT ;  /* 0x000000010500780c */ /* 0x001fe40003f45270 */
[----:B------:R-:W-:Y:S02]  /*15020*/  LOP3.LUT R7, R12, 0x380, RZ, 0xc0, !PT ;  /* 0x000003800c077812 */ /* 0x000fe400078ec0ff */
[----:B------:R-:W-:Y:S02]  /*15030*/  SEL R60, R29, R28, P0 ;  /* 0x0000001c1d3c7207 */ /* 0x000fe40000000000 */
[----:B------:R-:W-:-:S02]  /*15040*/  SEL R62, R28, R29, P0 ;  /* 0x0000001d1c3e7207 */ /* 0x000fc40000000000 */
[----:B------:R-:W-:Y:S02]  /*15050*/  SHF.R.U64 R6, R6, 0x3, RZ ;  /* 0x0000000306067819 */ /* 0x000fe400000012ff */
[----:B------:R-:W-:Y:S02]  /*15060*/  SHF.R.U64 R7, R7, 0x3, RZ ;  /* 0x0000000307077819 */ /* 0x000fe400000012ff */
[----:B------:R-:W-:Y:S01]  /*15070*/  IADD3 R29, P6, R30, 0x1000, RZ ;  /* 0x000010001e1d7810 */ /* 0x000fe20007fde0ff */
[----:B------:R-:W0:Y:S01]  /*15080*/  @P2 LDC R40, c[0x0][0xbec] ;  /* 0x0002fb00ff282b82 */ /* 0x000e220000000800 */
[----:B------:R-:W-:Y:S02]  /*15090*/  LOP3.LUT R24, R6, R9, RZ, 0x3c, !PT ;  /* 0x0000000906187212 */ /* 0x000fe400078e3cff */
[----:B------:R-:W-:Y:S02]  /*150a0*/  LOP3.LUT R34, R7, R12, RZ, 0x3c, !PT ;  /* 0x0000000c07227212 */ /* 0x000fe400078e3cff */
[----:B------:R-:W-:-:S02]  /*150b0*/  LOP3.LUT R28, R29, 0x380, RZ, 0xc0, !PT ;  /* 0x000003801d1c7812 */ /* 0x000fc400078ec0ff */
[----:B------:R-:W-:Y:S01]  /*150c0*/  MOV R63, R42 ;  /* 0x0000002a003f7202 */ /* 0x000fe20000000f00 */
[----:B------:R-:W1:Y:S01]  /*150d0*/  @P2 LDC R26, c[0x0][0xbf0] ;  /* 0x0002fc00ff1a2b82 */ /* 0x000e620000000800 */
[----:B------:R-:W-:Y:S01]  /*150e0*/  MOV R42, R24 ;  /* 0x00000018002a7202 */ /* 0x000fe20000000f00 */
[----:B------:R-:W-:Y:S01]  /*150f0*/  IMAD.MOV.U32 R24, RZ, RZ, R59 ;  /* 0x000000ffff187224 */ /* 0x000fe200078e003b */
[----:B------:R-:W-:Y:S02]  /*15100*/  SEL R44, R94, R93, P0 ;  /* 0x0000005d5e2c7207 */ /* 0x000fe40000000000 */
[----:B------:R-:W-:Y:S02]  /*15110*/  SEL R48, R90, R89, P0 ;  /* 0x000000595a307207 */ /* 0x000fe40000000000 */
[----:B------:R-:W-:Y:S02]  /*15120*/  SHF.R.U64 R28, R28, 0x3, RZ ;  /* 0x000000031c1c7819 */ /* 0x000fe400000012ff */
[----:B------:R-:W-:-:S02]  /*15130*/  MOV R77, R34 ;  /* 0x00000022004d7202 */ /* 0x000fc40000000f00 */
[----:B------:R-:W-:Y:S02]  /*15140*/  SEL R94, R93, R94, P0 ;  /* 0x0000005e5d5e7207 */ /* 0x000fe40000000000 */
[----:B------:R-:W-:Y:S02]  /*15150*/  SEL R90, R89, R90, P0 ;  /* 0x0000005a595a7207 */ /* 0x000fe40000000000 */
[----:B------:R-:W-:Y:S01]  /*15160*/  SEL R76, R56, R49, P0 ;  /* 0x00000031384c7207 */ /* 0x000fe20000000000 */
[----:B0-----:R-:W-:Y:S01]  /*15170*/  @P2 IMAD.HI.U32 R25, R59, R40, RZ ;  /* 0x000000283b192227 */ /* 0x001fe200078e00ff */
[----:B------:R-:W-:Y:S02]  /*15180*/  LOP3.LUT R13, R14, 0x380, RZ, 0xc0, !PT ;  /* 0x000003800e0d7812 */ /* 0x000fe400078ec0ff */
[----:B------:R-:W-:Y:S02]  /*15190*/  SEL R56, R49, R56, P0 ;  /* 0x0000003831387207 */ /* 0x000fe40000000000 */
[----:B------:R-:W-:-:S02]  /*151a0*/  SEL R82, R46, R47, P0 ;  /* 0x0000002f2e527207 */ /* 0x000fc40000000000 */
[----:B------:R-:W-:Y:S01]  /*151b0*/  LOP3.LUT R28, R28, R29, RZ, 0x3c, !PT ;  /* 0x0000001d1c1c7212 */ /* 0x000fe200078e3cff */
[----:B------:R-:W-:Y:S01]  /*151c0*/  IMAD.X R29, RZ, RZ, R31, P6 ;  /* 0x000000ffff1d7224 */ /* 0x000fe200030e061f */
[----:B------:R-:W-:Y:S02]  /*151d0*/  SHF.R.U64 R13, R13, 0x3, RZ ;  /* 0x000000030d0d7819 */ /* 0x000fe400000012ff */
[----:B-1----:R-:W-:Y:S02]  /*151e0*/  @P2 SHF.R.U32.HI R24, RZ, R26, R25 ;  /* 0x0000001aff182219 */ /* 0x002fe40000011619 */
[C---:B------:R-:W-:Y:S02]  /*151f0*/  IADD3 R45, P6, R30.reuse, 0x7000, RZ ;  /* 0x000070001e2d7810 */ /* 0x040fe40007fde0ff */
[----:B------:R-:W-:Y:S01]  /*15200*/  MOV R61, R32 ;  /* 0x00000020003d7202 */ /* 0x000fe20000000f00 */
[----:B------:R-:W-:Y:S01]  /*15210*/  IMAD.MOV R32, RZ, RZ, -R24 ;  /* 0x000000ffff207224 */ /* 0x000fe200078e0a18 */
[----:B------:R-:W-:-:S02]  /*15220*/  IADD3 R15, P1, R30, 0x3000, RZ ;  /* 0x000030001e0f7810 */ /* 0x000fc40007f3e0ff */
[----:B------:R-:W-:Y:S01]  /*15230*/  SEL R46, R47, R46, P0 ;  /* 0x0000002e2f2e7207 */ /* 0x000fe20000000000 */
[----:B------:R-:W-:Y:S01]  /*15240*/  IMAD R59, R5, R32, R59 ;  /* 0x00000020053b7224 */ /* 0x000fe200078e023b */
[----:B------:R-:W-:Y:S02]  /*15250*/  LOP3.LUT R38, R13, R14, RZ, 0x3c, !PT ;  /* 0x0000000e0d267212 */ /* 0x000fe400078e3cff */
[----:B------:R-:W-:Y:S02]  /*15260*/  LOP3.LUT R6, R45, 0x380, RZ, 0xc0, !PT ;  /* 0x000003802d067812 */ /* 0x000fe400078ec0ff */
[----:B------:R-:W-:Y:S02]  /*15270*/  LOP3.LUT R14, R15, 0x380, RZ, 0xc0, !PT ;  /* 0x000003800f0e7812 */ /* 0x000fe400078ec0ff */
[----:B------:R-:W-:Y:S02]  /*15280*/  MOV R79, R36 ;  /* 0x00000024004f7202 */ /* 0x000fe40000000f00 */
[----:B------:R-:W-:-:S02]  /*15290*/  MOV R75, R38 ;  /* 0x00000026004b7202 */ /* 0x000fc40000000f00 */
[----:B------:R-:W-:Y:S02]  /*152a0*/  SHF.R.U64 R6, R6, 0x3, RZ ;  /* 0x0000000306067819 */ /* 0x000fe400000012ff */
[----:B------:R-:W-:Y:S02]  /*152b0*/  SHF.R.U64 R14, R14, 0x3, RZ ;  /* 0x000000030e0e7819 */ /* 0x000fe400000012ff */
[----:B------:R-:W-:Y:S02]  /*152c0*/  LOP3.LUT R6, R6, R45, RZ, 0x3c, !PT ;  /* 0x0000002d06067212 */ /* 0x000fe400078e3cff */
[----:B------:R-:W-:Y:S01]  /*152d0*/  LOP3.LUT R14, R14, R15, RZ, 0x3c, !PT ;  /* 0x0000000f0e0e7212 */ /* 0x000fe200078e3cff */
[----:B------:R-:W-:Y:S01]  /*152e0*/  IMAD.X R15, RZ, RZ, R31, P1 ;  /* 0x000000ffff0f7224 */ /* 0x000fe200008e061f */
[----:B------:R-:W-:Y:S02]  /*152f0*/  SHF.R.S32.HI R26, RZ, 0x1f, R24 ;  /* 0x0000001fff1a7819 */ /* 0x000fe40000011418 */
[----:B------:R-:W-:-:S02]  /*15300*/  IADD3 R40, P1, R24, UR6, RZ ;  /* 0x0000000618287c10 */ /* 0x000fc4000ff3e0ff */
[----:B------:R-:W-:Y:S02]  /*15310*/  IADD3 R11, P4, R30, 0x5000, RZ ;  /* 0x000050001e0b7810 */ /* 0x000fe40007f9e0ff */
[----:B------:R-:W-:Y:S02]  /*15320*/  SHF.R.S32.HI R36, RZ, 0x1f, R59 ;  /* 0x0000001fff247819 */ /* 0x000fe4000001143b */
[----:B------:R-:W-:Y:S01]  /*15330*/  IADD3.X R41, R26, UR7, R41, P1, !PT ;  /* 0x000000071a297c10 */ /* 0x000fe20008ffe429 */
[----:B------:R-:W-:Y:S01]  /*15340*/  ULDC.64 UR6, c[0x0][0xb88] ;  /* 0x0002e20000067ab9 */ /* 0x000fe20000000a00 */
[----:B------:R-:W-:Y:S01]  /*15350*/  IADD3 R13, P3, R30, 0x4000, RZ ;  /* 0x000040001e0d7810 */ /* 0x000fe20007f7e0ff */
[----:B------:R-:W-:Y:S01]  /*15360*/  IMAD R36, R36, UR6, RZ ;  /* 0x0000000624247c24 */ /* 0x000fe2000f8e02ff */
[----:B------:R-:W-:Y:S01]  /*15370*/  LOP3.LUT R10, R11, 0x380, RZ, 0xc0, !PT ;  /* 0x000003800b0a7812 */ /* 0x000fe200078ec0ff */
[----:B------:R-:W-:Y:S01]  /*15380*/  IMAD.WIDE.U32 R40, R59, UR6, R40 ;  /* 0x000000063b287c25 */ /* 0x000fe2000f8e0028 */
[----:B------:R-:W-:-:S02]  /*15390*/  LOP3.LUT R12, R13, 0x380, RZ, 0xc0, !PT ;  /* 0x000003800d0c7812 */ /* 0x000fc400078ec0ff */
[----:B------:R-:W-:Y:S01]  /*153a0*/  SHF.R.U64 R10, R10, 0x3, RZ ;  /* 0x000000030a0a7819 */ /* 0x000fe200000012ff */
[----:B------:R-:W-:Y:S01]  /*153b0*/  IMAD R59, R59, UR7, R36 ;  /* 0x000000073b3b7c24 */ /* 0x000fe2000f8e0224 */
[----:B------:R-:W-:Y:S01]  /*153c0*/  SHF.R.U64 R12, R12, 0x3, RZ ;  /* 0x000000030c0c7819 */ /* 0x000fe200000012ff */
[----:B------:R-:W-:Y:S01]  /*153d0*/  ULDC.64 UR6, c[0x0][0xb50] ;  /* 0x0002d40000067ab9 */ /* 0x000fe20000000a00 */
[----:B------:R-:W-:Y:S01]  /*153e0*/  LOP3.LUT R10, R10, R11, RZ, 0x3c, !PT ;  /* 0x0000000b0a0a7212 */ /* 0x000fe200078e3cff */
[--C-:B------:R-:W-:Y:S01]  /*153f0*/  IMAD.X R11, RZ, RZ, R31.reuse, P4 ;  /* 0x000000ffff0b7224 */ /* 0x100fe200020e061f */
[----:B------:R-:W-:Y:S02]  /*15400*/  LOP3.LUT P1, RZ, R190, 0x3, RZ, 0xc0, !PT ;  /* 0x00000003beff7812 */ /* 0x000fe4000782c0ff */
[----:B------:R-:W-:Y:S01]  /*15410*/  LOP3.LUT R12, R12, R13, RZ, 0x3c, !PT ;  /* 0x0000000d0c0c7212 */ /* 0x000fe200078e3cff */
[----:B------:R-:W-:Y:S01]  /*15420*/  IMAD.X R13, RZ, RZ, R31, P3 ;  /* 0x000000ffff0d7224 */ /* 0x000fe200018e061f */
[----:B------:R-:W-:-:S02]  /*15430*/  IADD3 R9, P5, R30, 0x6000, RZ ;  /* 0x000060001e097810 */ /* 0x000fc40007fbe0ff */
[----:B------:R-:W-:Y:S02]  /*15440*/  LOP3.LUT R7, R30, 0x380, RZ, 0xc0, !PT ;  /* 0x000003801e077812 */ /* 0x000fe400078ec0ff */
[----:B------:R-:W-:Y:S02]  /*15450*/  LOP3.LUT R8, R9, 0x380, RZ, 0xc0, !PT ;  /* 0x0000038009087812 */ /* 0x000fe400078ec0ff */
[----:B------:R-:W-:Y:S02]  /*15460*/  SHF.R.U64 R7, R7, 0x3, RZ ;  /* 0x0000000307077819 */ /* 0x000fe400000012ff */
[----:B------:R-:W-:Y:S02]  /*15470*/  SHF.R.U64 R8, R8, 0x3, RZ ;  /* 0x0000000308087819 */ /* 0x000fe400000012ff */
[----:B------:R-:W-:Y:S01]  /*15480*/  LOP3.LUT R30, R7, R30, RZ, 0x3c, !PT ;  /* 0x0000001e071e7212 */ /* 0x000fe200078e3cff */
[--C-:B------:R-:W-:Y:S01]  /*15490*/  IMAD.X R7, RZ, RZ, R31.reuse, P6 ;  /* 0x000000ffff077224 */ /* 0x100fe200030e061f */
[----:B------:R-:W-:Y:S01]  /*154a0*/  LOP3.LUT R8, R8, R9, RZ, 0x3c, !PT ;  /* 0x0000000908087212 */ /* 0x000fe200078e3cff */
[----:B------:R-:W-:Y:S01]  /*154b0*/  IMAD.X R9, RZ, RZ, R31, P5 ;  /* 0x000000ffff097224 */ /* 0x000fe200028e061f */
[----:B--2---:R-:W-:Y:S01]  /*154c0*/  LOP3.LUT R35, R17, 0x2, RZ, 0x3c, !PT ;  /* 0x0000000211237812 */ /* 0x004fe200078e3cff */
[----:B------:R-:W-:Y:S04]  /*154d0*/  SHFL.IDX PT, R44, R44, R17, 0x1c1f ;  /* 0x001c1f112c2c7589 */ /* 0x000fe800000e0000 */
[----:B------:R-:W-:Y:S04]  /*154e0*/  SHFL.IDX PT, R48, R48, R17, 0x1c1f ;  /* 0x001c1f1130307589 */ /* 0x000fe800000e0000 */
[----:B------:R-:W0:Y:S04]  /*154f0*/  SHFL.IDX PT, R25, R94, R35, 0x1c1f ;  /* 0x001c1f235e197589 */ /* 0x000e2800000e0000 */
[----:B------:R-:W1:Y:S04]  /*15500*/  SHFL.IDX PT, R27, R90, R35, 0x1c1f ;  /* 0x001c1f235a1b7589 */ /* 0x000e6800000e0000 */
[----:B------:R-:W-:Y:S04]  /*15510*/  SHFL.IDX PT, R76, R76, R17, 0x1c1f ;  /* 0x001c1f114c4c7589 */ /* 0x000fe800000e0000 */
[----:B------:R-:W2:Y:S04]  /*15520*/  SHFL.IDX PT, R33, R56, R35, 0x1c1f ;  /* 0x001c1f2338217589 */ /* 0x000ea800000e0000 */
[----:B------:R-:W-:Y:S04]  /*15530*/  SHFL.IDX PT, R50, R50, R17, 0x1c1f ;  /* 0x001c1f1132327589 */ /* 0x000fe800000e0000 */
[----:B------:R-:W-:Y:S04]  /*15540*/  SHFL.IDX PT, R54, R54, R17, 0x1c1f ;  /* 0x001c1f1136367589 */ /* 0x000fe800000e0000 */
[----:B------:R-:W-:Y:S01]  /*15550*/  SHFL.IDX PT, R60, R60, R17, 0x1c1f ;  /* 0x001c1f113c3c7589 */ /* 0x000fe200000e0000 */
[----:B0-----:R-:W-:-:S02]  /*15560*/  SEL R24, R44, R25, P0 ;  /* 0x000000192c187207 */ /* 0x001fc40000000000 */
[----:B------:R-:W-:Y:S01]  /*15570*/  SEL R26, R25, R44, P0 ;  /* 0x0000002c191a7207 */ /* 0x000fe20000000000 */
[----:B------:R-:W-:Y:S01]  /*15580*/  SHFL.IDX PT, R64, R64, R17, 0x1c1f ;  /* 0x001c1f1140407589 */ /* 0x000fe200000e0000 */
[----:B-1----:R-:W-:Y:S01]  /*15590*/  SEL R32, R48, R27, P0 ;  /* 0x0000001b30207207 */ /* 0x002fe20000000000 */
[----:B------:R-:W-:Y:S01]  /*155a0*/  VIADD R44, R193, UR37 ;  /* 0x00000025c12c7c36 */ /* 0x000fe20008000000 */
[----:B------:R-:W-:Y:S01]  /*155b0*/  SEL R34, R27, R48, P0 ;  /* 0x000000301b227207 */ /* 0x000fe20000000000 */
[----:B------:R-:W-:Y:S04]  /*155c0*/  SHFL.IDX PT, R68, R68, R17, 0x1c1f ;  /* 0x001c1f1144447589 */ /* 0x000fe800000e0000 */
[----:B------:R-:W-:Y:S01]  /*155d0*/  SHFL.IDX PT, R72, R72, R17, 0x1c1f ;  /* 0x001c1f1148487589 */ /* 0x000fe200000e0000 */
[----:B--2---:R-:W-:-:S02]  /*155e0*/  SEL R25, R76, R33, P0 ;  /* 0x000000214c197207 */ /* 0x004fc40000000000 */
        /* <DEDUP_REMOVED lines=18> */
[----:B------:R-:W-:Y:S01]  /*15710*/  IMAD R17, R5, UR5, RZ ;  /* 0x0000000505117c24 */ /* 0x000fe2000f8e02ff */
[----:B-1----:R-:W-:Y:S02]  /*15720*/  SEL R33, R78, R37, P0 ;  /* 0x000000254e217207 */ /* 0x002fe40000000000 */
[----:B------:R-:W-:Y:S02]  /*15730*/  SHFL.IDX PT, R57, R98, R35, 0x1c1f ;  /* 0x001c1f2362397589 */ /* 0x000fe400000e0000 */
[----:B------:R-:W-:Y:S02]  /*15740*/  ISETP.GE.OR P3, PT, R44, R17, P1 ;  /* 0x000000112c00720c */ /* 0x000fe40000f66670 */
[----:B------:R-:W0:Y:S04]  /*15750*/  SHFL.IDX PT, R67, R102, R35, 0x1c1f ;  /* 0x001c1f2366437589 */ /* 0x000e2800000e0000 */
[----:B------:R-:W1:Y:S04]  /*15760*/  SHFL.IDX PT, R49, R70, R35, 0x1c1f ;  /* 0x001c1f2346317589 */ /* 0x000e6800000e0000 */
[----:B------:R-:W3:Y:S04]  /*15770*/  SHFL.IDX PT, R71, R106, R35, 0x1c1f ;  /* 0x001c1f236a477589 */ /* 0x000ee800000e0000 */
[----:B------:R4:W3:Y:S04]  /*15780*/  SHFL.IDX PT, R51, R74, R35, 0x1c1f ;  /* 0x001c1f234a337589 */ /* 0x0008e800000e0000 */
[----:B------:R1:W-:Y:S01]  /*15790*/  STSM.16.M88.4 [R63], R24 ;  /* 0x000000183f007844 */ /* 0x0003e20000000200 */
[----:B----4-:R-:W-:-:S02]  /*157a0*/  SEL R35, R37, R78, P0 ;  /* 0x0000004e25237207 */ /* 0x010fc40000000000 */
[----:B--2---:R-:W-:Y:S02]  /*157b0*/  SEL R37, R82, R39, P0 ;  /* 0x0000002752257207 */ /* 0x004fe40000000000 */
[----:B------:R-:W-:Y:S01]  /*157c0*/  SEL R39, R39, R82, P0 ;  /* 0x0000005227277207 */ /* 0x000fe20000000000 */
[----:B------:R2:W-:Y:S01]  /*157d0*/  STSM.16.M88.4 [R61], R32 ;  /* 0x000000203d007844 */ /* 0x0005e20000000200 */
[----:B0-----:R-:W-:Y:S02]  /*157e0*/  SEL R65, R100, R67, P0 ;  /* 0x0000004364417207 */ /* 0x001fe40000000000 */
[----:B-1----:R-:W-:Y:S01]  /*157f0*/  SEL R66, R49, R68, P0 ;  /* 0x0000004431427207 */ /* 0x002fe20000000000 */
[----:B------:R0:W-:Y:S01]  /*15800*/  STSM.16.M88.4 [R42], R36 ;  /* 0x000000242a007844 */ /* 0x0001e20000000200 */
[----:B------:R-:W-:Y:S01]  /*15810*/  VIADD R24, R44, 0x8 ;  /* 0x000000082c187836 */ /* 0x000fe20000000000 */
[----:B------:R-:W-:Y:S01]  /*15820*/  SEL R26, R43, R54, P0 ;  /* 0x000000362b1a7207 */ /* 0x000fe20000000000 */
[----:B------:R-:W-:Y:S01]  /*15830*/  IMAD.IADD R25, R41, 0x1, R59 ;  /* 0x0000000129197824 */ /* 0x000fe200078e023b */
[----:B------:R-:W-:-:S02]  /*15840*/  LEA R41, P4, R40, UR6, 0x2 ;  /* 0x0000000628297c11 */ /* 0x000fc4000f8810ff */
[----:B------:R-:W-:Y:S02]  /*15850*/  ISETP.GE.OR P1, PT, R24, R17, P1 ;  /* 0x000000111800720c */ /* 0x000fe40000f26670 */
[----:B------:R-:W-:Y:S01]  /*15860*/  LEA.HI.X R44, R40, UR7, R25, 0x2, P4 ;  /* 0x00000007282c7c11 */ /* 0x000fe2000a0f1419 */
[----:B------:R-:W-:Y:S01]  /*15870*/  SHFL.IDX PT, R62, R41, 0x1, 0x1c1f ;  /* 0x003c1f00293e7f89 */ /* 0x000fe200000e0000 */
[----:B------:R-:W-:Y:S02]  /*15880*/  SEL R24, R54, R43, P0 ;  /* 0x0000002b36187207 */ /* 0x000fe40000000000 */
[----:B--2---:R-:W-:Y:S01]  /*15890*/  SEL R32, R60, R45, P0 ;  /* 0x0000002d3c207207 */ /* 0x004fe20000000000 */
[----:B------:R-:W-:Y:S01]  /*158a0*/  SHFL.IDX PT, R61, R44, RZ, 0x1c1f ;  /* 0x001c1fff2c3d7589 */ /* 0x000fe200000e0000 */
[----:B------:R-:W-:Y:S02]  /*158b0*/  SEL R34, R45, R60, P0 ;  /* 0x0000003c2d227207 */ /* 0x000fe40000000000 */
[----:B------:R-:W-:Y:S01]  /*158c0*/  SEL R25, R84, R53, P0 ;  /* 0x0000003554197207 */ /* 0x000fe20000000000 */
[----:B------:R1:W2:Y:S01]  /*158d0*/  SHFL.IDX PT, R60, R41, RZ, 0x1c1f ;  /* 0x001c1fff293c7589 */ /* 0x0002a200000e0000 */
[----:B------:R-:W-:-:S02]  /*158e0*/  SEL R27, R53, R84, P0 ;  /* 0x00000054351b7207 */ /* 0x000fc40000000000 */
[----:B------:R-:W-:Y:S01]  /*158f0*/  SEL R33, R88, R55, P0 ;  /* 0x0000003758217207 */ /* 0x000fe20000000000 */
[----:B------:R-:W4:Y:S01]  /*15900*/  SHFL.IDX PT, R63, R44, 0x1, 0x1c1f ;  /* 0x003c1f002c3f7f89 */ /* 0x000f2200000e0000 */
[----:B------:R-:W-:Y:S02]  /*15910*/  SEL R35, R55, R88, P0 ;  /* 0x0000005837237207 */ /* 0x000fe40000000000 */
[----:B------:R-:W-:Y:S01]  /*15920*/  SEL R40, R64, R47, P0 ;  /* 0x0000002f40287207 */ /* 0x000fe20000000000 */
[----:B------:R-:W-:Y:S01]  /*15930*/  STSM.16.M88.4 [R81], R24 ;  /* 0x0000001851007844 */ /* 0x000fe20000000200 */
[----:B0-----:R-:W-:Y:S02]  /*15940*/  SEL R42, R47, R64, P0 ;  /* 0x000000402f2a7207 */ /* 0x001fe40000000000 */
[----:B-1----:R-:W-:Y:S01]  /*15950*/  SEL R41, R96, R57, P0 ;  /* 0x0000003960297207 */ /* 0x002fe20000000000 */
[----:B------:R-:W-:Y:S01]  /*15960*/  STSM.16.M88.4 [R79], R32 ;  /* 0x000000204f007844 */ /* 0x000fe20000000200 */
[----:B------:R-:W-:-:S02]  /*15970*/  SEL R43, R57, R96, P0 ;  /* 0x00000060392b7207 */ /* 0x000fc40000000000 */
[----:B------:R-:W-:Y:S02]  /*15980*/  SEL R64, R68, R49, P0 ;  /* 0x0000003144407207 */ /* 0x000fe40000000000 */
[----:B------:R-:W-:Y:S01]  /*15990*/  SEL R67, R67, R100, P0 ;  /* 0x0000006443437207 */ /* 0x000fe20000000000 */
[----:B------:R-:W-:Y:S01]  /*159a0*/  STSM.16.M88.4 [R77], R40 ;  /* 0x000000284d007844 */ /* 0x000fe20000000200 */
[----:B---3--:R-:W-:Y:S02]  /*159b0*/  SEL R69, R104, R71, P0 ;  /* 0x0000004768457207 */ /* 0x008fe40000000000 */
[----:B------:R-:W-:Y:S01]  /*159c0*/  SEL R68, R72, R51, P0 ;  /* 0x0000003348447207 */ /* 0x000fe20000000000 */
[----:B------:R0:W-:Y:S01]  /*159d0*/  STSM.16.M88.4 [R75], R64 ;  /* 0x000000404b007844 */ /* 0x0001e20000000200 */
[----:B------:R-:W-:Y:S02]  /*159e0*/  SEL R70, R51, R72, P0 ;  /* 0x0000004833467207 */ /* 0x000fe40000000000 */
[----:B------:R-:W-:-:S05]  /*159f0*/  SEL R71, R71, R104, P0 ;  /* 0x0000006847477207 */ /* 0x000fca0000000000 */
[----:B------:R-:W-:Y:S01]  /*15a00*/  STSM.16.M88.4 [R73], R68 ;  /* 0x0000004449007844 */ /* 0x000fe20000000200 */
[----:B------:R-:W-:Y:S08]  /*15a10*/  BAR.SYNC.DEFER_BLOCKING 0x1, 0x100 ;  /* 0x0044000000007b1d */ /* 0x000ff00000010000 */
[----:B0-----:R-:W0:Y:S01]  /*15a20*/  @P2 LDC R64, c[0x0][0xbec] ;  /* 0x0002fb00ff402b82 */ /* 0x001e220000000800 */
[----:B------:R-:W-:Y:S01]  /*15a30*/  UIMAD UR5, UR12, UR8, URZ ;  /* 0x000000080c0572a4 */ /* 0x000fe2000f8e023f */
[----:B--2---:R1:W-:Y:S04]  /*15a40*/  @!P3 ST.E desc[UR48][R60.64], R3 ;  /* 0x000000033c00b985 */ /* 0x0043e8000c101930 */
[----:B----4-:R2:W-:Y:S01]  /*15a50*/  @!P1 ST.E desc[UR48][R62.64], R0 ;  /* 0x000000003e009985 */ /* 0x0105e2000c101930 */
[----:B------:R-:W-:-:S03]  /*15a60*/  UIMAD.WIDE.U32 UR6, UR39, UR8, URZ ;  /* 0x00000008270672a5 */ /* 0x000fc6000f8e003f */
[----:B------:R3:W5:Y:S01]  /*15a70*/  LD.E.128 R40, desc[UR48][R8.64] ;  /* 0x0000003008287980 */ /* 0x000762000c101d00 */
[----:B-1----:R-:W1:Y:S01]  /*15a80*/  @P2 LDC R61, c[0x0][0xbf0] ;  /* 0x0002fc00ff3d2b82 */ /* 0x002e620000000800 */
[----:B--2---:R-:W-:Y:S01]  /*15a90*/  IMAD R0, R188, 0x20, R189 ;  /* 0x00000020bc007824 */ /* 0x004fe200078e02bd */
[----:B------:R-:W-:Y:S01]  /*15aa0*/  UIMAD UR5, UR39, UR9, UR5 ;  /* 0x00000009270572a4 */ /* 0x000fe2000f8e0205 */
[----:B------:R2:W5:Y:S02]  /*15ab0*/  LD.E.128 R32, desc[UR48][R6.64] ;  /* 0x0000003006207980 */ /* 0x000564000c101d00 */
[----:B---3--:R-:W-:Y:S01]  /*15ac0*/  VIADD R9, R0, UR37 ;  /* 0x0000002500097c36 */ /* 0x008fe20008000000 */
[----:B------:R-:W-:Y:S01]  /*15ad0*/  UIMAD UR8, UR13, UR10, URZ ;  /* 0x0000000a0d0872a4 */ /* 0x000fe2000f8e023f */
[----:B------:R-:W5:Y:S02]  /*15ae0*/  LD.E.128 R48, desc[UR48][R30.64] ;  /* 0x000000301e307980 */ /* 0x000f64000c101d00 */
[----:B0-----:R-:W-:Y:S01]  /*15af0*/  @P2 IMAD.HI.U32 R0, R9, R64, RZ ;  /* 0x0000004009002227 */ /* 0x001fe200078e00ff */
[----:B------:R-:W-:Y:S01]  /*15b00*/  UIADD3 UR7, UR7, UR5, URZ ;  /* 0x0000000507077290 */ /* 0x000fe2000fffe03f */
[----:B------:R-:W5:Y:S01]  /*15b10*/  LD.E.128 R44, desc[UR48][R28.64] ;  /* 0x000000301c2c7980 */ /* 0x000f62000c101d00 */
[----:B------:R-:W-:Y:S01]  /*15b20*/  UIMAD UR5, UR38, UR11, UR8 ;  /* 0x0000000b260572a4 */ /* 0x000fe2000f8e0208 */
[----:B------:R-:W-:Y:S01]  /*15b30*/  IMAD.MOV.U32 R3, RZ, RZ, R9 ;  /* 0x000000ffff037224 */ /* 0x000fe200078e0009 */
[----:B------:R-:W-:Y:S01]  /*15b40*/  UIMAD.WIDE.U32 UR38, UR38, UR10, UR6 ;  /* 0x0000000a262672a5 */ /* 0x000fe2000f8e0006 */
[----:B------:R-:W5:Y:S02]  /*15b50*/  LD.E.128 R36, desc[UR48][R20.64] ;  /* 0x0000003014247980 */ /* 0x000f64000c101d00 */
[----:B------:R-:W-:-:S02]  /*15b60*/  ULDC.64 UR6, c[0x0][0xae0] ;  /* 0x0002b80000067ab9 */ /* 0x000fc40000000a00 */
[----:B------:R-:W5:Y:S01]  /*15b70*/  LD.E.128 R24, desc[UR48][R14.64] ;  /* 0x000000300e187980 */ /* 0x000f62000c101d00 */
[----:B-1----:R-:W-:Y:S01]  /*15b80*/  @P2 SHF.R.U32.HI R3, RZ, R61, R0 ;  /* 0x0000003dff032219 */ /* 0x002fe20000011600 */
[----:B------:R-:W-:Y:S02]  /*15b90*/  UIADD3 UR5, UR39, UR5, URZ ;  /* 0x0000000527057290 */ /* 0x000fe4000fffe03f */
[----:B------:R-:W5:Y:S01]  /*15ba0*/  LD.E.128 R56, desc[UR48][R12.64] ;  /* 0x000000300c387980 */ /* 0x000f62000c101d00 */
[--C-:B------:R-:W-:Y:S01]  /*15bb0*/  SHF.R.S32.HI R0, RZ, 0x1f, R3.reuse ;  /* 0x0000001fff007819 */ /* 0x100fe20000011403 */
[----:B------:R-:W-:Y:S02]  /*15bc0*/  IMAD.MOV R8, RZ, RZ, -R3 ;  /* 0x000000ffff087224 */ /* 0x000fe400078e0a03 */
[----:B------:R0:W5:Y:S01]  /*15bd0*/  LD.E.128 R52, desc[UR48][R10.64] ;  /* 0x000000300a347980 */ /* 0x000162000c101d00 */
[----:B--2---:R-:W-:Y:S02]  /*15be0*/  IMAD.U32 R7, RZ, RZ, UR39 ;  /* 0x00000027ff077e24 */ /* 0x004fe4000f8e00ff */
[----:B------:R-:W-:Y:S01]  /*15bf0*/  IMAD R0, R0, UR6, RZ ;  /* 0x0000000600007c24 */ /* 0x000fe2000f8e02ff */
[----:B------:R-:W-:Y:S01]  /*15c00*/  @!PT LDS RZ, [RZ] ;  /* 0x00000000fffff984 */ /* 0x000fe20000000800 */
[----:B------:R-:W-:Y:S01]  /*15c10*/  @!PT LDS RZ, [RZ] ;  /* 0x00000000fffff984 */ /* 0x000fe20000000800 */
[----:B------:R-:W-:Y:S01]  /*15c20*/  @!PT LDS RZ, [RZ] ;  /* 0x00000000fffff984 */ /* 0x000fe20000000800 */
[----:B------:R-:W-:Y:S01]  /*15c30*/  @!PT LDS RZ, [RZ] ;  /* 0x00000000fffff984 */ /* 0x000fe20000000800 */
[----:B------:R1:W-:Y:S06]  /*15c40*/  MEMBAR.ALL.CTA ;  /* 0x0000000000007992 */ /* 0x0003ec0000008000 */
[----:B-1----:R-:W1:Y:S01]  /*15c50*/  FENCE.VIEW.ASYNC.S ;  /* 0x00000000000073c6 */ /* 0x002e620000000000 */
[----:B------:R-:W-:-:S02]  /*15c60*/  IMAD R5, R5, R8, R9 ;  /* 0x0000000805057224 */ /* 0x000fc400078e0209 */
[----:B------:R-:W-:Y:S02]  /*15c70*/  IMAD.U32 R6, RZ, RZ, UR38 ;  /* 0x00000026ff067e24 */ /* 0x000fe4000f8e00ff */
[----:B------:R-:W-:Y:S02]  /*15c80*/  IMAD.U32 R7, RZ, RZ, UR5 ;  /* 0x00000005ff077e24 */ /* 0x000fe4000f8e00ff */
[C---:B------:R-:W-:Y:S01]  /*15c90*/  IMAD R9, R3.reuse, UR7, R0 ;  /* 0x0000000703097c24 */ /* 0x040fe2000f8e0200 */
[----:B------:R-:W-:Y:S01]  /*15ca0*/  SHF.R.S32.HI R0, RZ, 0x1f, R5 ;  /* 0x0000001fff007819 */ /* 0x000fe20000011405 */
[----:B------:R-:W-:Y:S01]  /*15cb0*/  IMAD.WIDE.U32 R6, R3, UR6, R6 ;  /* 0x0000000603067c25 */ /* 0x000fe2000f8e0006 */
[----:B------:R-:W-:-:S03]  /*15cc0*/  ULDC.64 UR6, c[0x0][0xad8] ;  /* 0x0002b60000067ab9 */ /* 0x000fc60000000a00 */
[----:B------:R-:W-:Y:S02]  /*15cd0*/  IMAD.IADD R7, R7, 0x1, R9 ;  /* 0x0000000107077824 */ /* 0x000fe400078e0209 */
[----:B------:R-:W-:Y:S02]  /*15ce0*/  IMAD R8, R0, UR6, RZ ;  /* 0x0000000600087c24 */ /* 0x000fe4000f8e02ff */
[----:B0-----:R-:W-:Y:S02]  /*15cf0*/  VIADD R10, R189, UR37 ;  /* 0x00000025bd0a7c36 */ /* 0x001fe40008000000 */
        /* <DEDUP_REMOVED lines=12> */
[----:B-1----:R0:W1:Y:S01]  /*15dc0*/  SHFL.IDX PT, R6, R8, RZ, 0x181f ;  /* 0x00181fff08067589 */ /* 0x00206200000e0000 */
[----:B------:R-:W-:Y:S01]  /*15dd0*/  ISETP.GE.AND P1, PT, R0, R17, PT ;  /* 0x000000110000720c */ /* 0x000fe20003f26270 */
[----:B------:R-:W-:Y:S01]  /*15de0*/  BSSY B1, `(.L_x_8059) ;  /* 0x000000d000017945 */ /* 0x000fe20003800000 */
[----:B------:R0:W-:Y:S01]  /*15df0*/  SYNCS.ARRIVE.TRANS64.RED.A1T0 RZ, [R4+URZ], RZ ;  /* 0x000000ff04ff79a7 */ /* 0x0001e2000810043f */
[----:B------:R0:W2:Y:S02]  /*15e00*/  SHFL.IDX PT, R0, R3, RZ, 0x181f ;  /* 0x00181fff03007589 */ /* 0x0000a400000e0000 */
[----:B------:R-:W-:Y:S08]  /*15e10*/  @P2 BRA `(.L_x_8060) ;  /* 0x0000000000242947 */ /* 0x000ff00003800000 */
[----:B------:R-:W-:Y:S02]  /*15e20*/  ULDC UR5, c[0x0][0xac8] ;  /* 0x0002b20000057ab9 */ /* 0x000fe40000000800 */
[----:B------:R-:W-:Y:S02]  /*15e30*/  ISETP.GE.AND P2, PT, R22, UR5, PT ;  /* 0x0000000516007c0c */ /* 0x000fe4000bf46270 */
[----:B------:R-:W-:-:S11]  /*15e40*/  ISETP.GE.AND P3, PT, R23, UR5, PT ;  /* 0x0000000517007c0c */ /* 0x000fd6000bf66270 */
[CC--:B01----:R-:W-:Y:S02]  /*15e50*/  @!P2 LEA R4, P4, R22.reuse, R6.reuse, 0x1 ;  /* 0x000000061604a211 */ /* 0x0c3fe400078808ff */
[C---:B------:R-:W-:Y:S02]  /*15e60*/  @!P3 LEA R6, P5, R23.reuse, R6, 0x1 ;  /* 0x000000061706b211 */ /* 0x040fe400078a08ff */
[-C--:B--2---:R-:W-:Y:S02]  /*15e70*/  @!P2 LEA.HI.X R5, R22, R0.reuse, R196, 0x1, P4 ;  /* 0x000000001605a211 */ /* 0x084fe400020f0cc4 */
[----:B------:R-:W-:-:S03]  /*15e80*/  @!P3 LEA.HI.X R7, R23, R0, R195, 0x1, P5 ;  /* 0x000000001707b211 */ /* 0x000fc600028f0cc3 */
[----:B-----5:R3:W-:Y:S04]  /*15e90*/  @!P2 ST.E.128 desc[UR48][R4.64], R48 ;  /* 0x000000300400a985 */ /* 0x0207e8000c101d30 */
[----:B------:R3:W-:Y:S02]  /*15ea0*/  @!P3 ST.E.128 desc[UR48][R6.64], R56 ;  /* 0x000000380600b985 */ /* 0x0007e4000c101d30 */
.L_x_8060:
[----:B------:R-:W-:Y:S05]  /*15eb0*/  BSYNC B1 ;  /* 0x0000000000017941 */ /* 0x000fea0003800000 */
.L_x_8059:
[----:B--2---:R2:W4:Y:S01]  /*15ec0*/  SHFL.IDX PT, R0, R3, 0x1, 0x181f ;  /* 0x00381f0003007f89 */ /* 0x00452200000e0000 */
[----:B------:R-:W-:Y:S03]  /*15ed0*/  BSSY B1, `(.L_x_8061) ;  /* 0x000000c000017945 */ /* 0x000fe60003800000 */
[----:B-1-3--:R2:W1:Y:S01]  /*15ee0*/  SHFL.IDX PT, R6, R8, 0x1, 0x181f ;  /* 0x00381f0008067f89 */ /* 0x00a46200000e0000 */
[----:B------:R-:W-:Y:S05]  /*15ef0*/  @P0 BRA `(.L_x_8062) ;  /* 0x0000000000240947 */ /* 0x000fea0003800000 */
[----:B------:R-:W-:Y:S02]  /*15f00*/  ULDC UR5, c[0x0][0xac8] ;  /* 0x0002b20000057ab9 */ /* 0x000fe40000000800 */
[----:B------:R-:W-:Y:S02]  /*15f10*/  ISETP.GE.AND P3, PT, R22, UR5, PT ;  /* 0x0000000516007c0c */ /* 0x000fe4000bf66270 */
[----:B------:R-:W-:-:S11]  /*15f20*/  ISETP.GE.AND P4, PT, R23, UR5, PT ;  /* 0x0000000517007c0c */ /* 0x000fd6000bf86270 */
[CC--:B01----:R-:W-:Y:S02]  /*15f30*/  @!P3 LEA R4, P0, R22.reuse, R6.reuse, 0x1 ;  /* 0x000000061604b211 */ /* 0x0c3fe400078008ff */
[C---:B------:R-:W-:Y:S02]  /*15f40*/  @!P4 LEA R6, P2, R23.reuse, R6, 0x1 ;  /* 0x000000061706c211 */ /* 0x040fe400078408ff */
[-C--:B----4-:R-:W-:Y:S02]  /*15f50*/  @!P3 LEA.HI.X R5, R22, R0.reuse, R196, 0x1, P0 ;  /* 0x000000001605b211 */ /* 0x090fe400000f0cc4 */
[----:B------:R-:W-:-:S03]  /*15f60*/  @!P4 LEA.HI.X R7, R23, R0, R195, 0x1, P2 ;  /* 0x000000001707c211 */ /* 0x000fc600010f0cc3 */
[----:B-----5:R3:W-:Y:S04]  /*15f70*/  @!P3 ST.E.128 desc[UR48][R4.64], R44 ;  /* 0x0000002c0400b985 */ /* 0x0207e8000c101d30 */
[----:B------:R3:W-:Y:S02]  /*15f80*/  @!P4 ST.E.128 desc[UR48][R6.64], R52 ;  /* 0x000000340600c985 */ /* 0x0007e4000c101d30 */
.L_x_8062:
[----:B------:R-:W-:Y:S05]  /*15f90*/  BSYNC B1 ;  /* 0x0000000000017941 */ /* 0x000fea0003800000 */
.L_x_8061:
[----:B----4-:R4:W0:Y:S01]  /*15fa0*/  SHFL.IDX PT, R0, R3, 0x2, 0x181f ;  /* 0x00581f0003007f89 */ /* 0x01082200000e0000 */
        /* <DEDUP_REMOVED lines=8> */
[-C--:B------:R-:W-:Y:S02]  /*16030*/  @!P2 LEA.HI.X R5, R22, R0.reuse, R196, 0x1, P0 ;  /* 0x000000001605a211 */ /* 0x080fe400000f0cc4 */
[----:B------:R-:W-:-:S03]  /*16040*/  @!P3 LEA.HI.X R7, R23, R0, R195, 0x1, P1 ;  /* 0x000000001707b211 */ /* 0x000fc600008f0cc3 */
[----:B-----5:R3:W-:Y:S04]  /*16050*/  @!P2 ST.E.128 desc[UR48][R4.64], R36 ;  /* 0x000000240400a985 */ /* 0x0207e8000c101d30 */
[----:B------:R3:W-:Y:S02]  /*16060*/  @!P3 ST.E.128 desc[UR48][R6.64], R40 ;  /* 0x000000280600b985 */ /* 0x0007e4000c101d30 */
.L_x_8064:
[----:B------:R-:W-:Y:S05]  /*16070*/  BSYNC B1 ;  /* 0x0000000000017941 */ /* 0x000fea0003800000 */
.L_x_8063:
[----:B0-----:R-:W-:Y:S01]  /*16080*/  VIADD R0, R10, 0x60 ;  /* 0x000000600a007836 */ /* 0x001fe20000000000 */
[----:B--2-4-:R-:W0:Y:S04]  /*16090*/  SHFL.IDX PT, R3, R3, 0x3, 0x181f ;  /* 0x00781f0003037f89 */ /* 0x014e2800000e0000 */
[----:B------:R-:W-:Y:S01]  /*160a0*/  ISETP.GE.AND P0, PT, R0, R17, PT ;  /* 0x000000110000720c */ /* 0x000fe20003f06270 */
[----:B------:R-:W2:-:S12]  /*160b0*/  SHFL.IDX PT, R8, R8, 0x3, 0x181f ;  /* 0x00781f0008087f89 */ /* 0x000e9800000e0000 */
[----:B------:R-:W-:Y:S05]  /*160c0*/  @P0 BRA `(.L_x_8065) ;  /* 0x0000000800800947 */ /* 0x000fea0003800000 */
[----:B------:R-:W-:Y:S02]  /*160d0*/  ULDC UR5, c[0x0][0xac8] ;  /* 0x0002b20000057ab9 */ /* 0x000fe40000000800 */
[----:B------:R-:W-:-:S13]  /*160e0*/  ISETP.GE.AND P1, PT, R22, UR5, PT ;  /* 0x0000000516007c0c */ /* 0x000fda000bf26270 */
[----:B--23--:R-:W-:-:S04]  /*160f0*/  @!P1 LEA R4, P0, R22, R8, 0x1 ;  /* 0x0000000816049211 */ /* 0x00cfc800078008ff */
[----:B0-----:R-:W-:Y:S02]  /*16100*/  @!P1 LEA.HI.X R5, R22, R3, R196, 0x1, P0 ;  /* 0x0000000316059211 */ /* 0x001fe400000f0cc4 */
[----:B------:R-:W-:-:S03]  /*16110*/  ISETP.GE.AND P0, PT, R23, UR5, PT ;  /* 0x0000000517007c0c */ /* 0x000fc6000bf06270 */
[----:B-----5:R4:W-:Y:S10]  /*16120*/  @!P1 ST.E.128 desc[UR48][R4.64], R24 ;  /* 0x0000001804009985 */ /* 0x0209f4000c101d30 */
[----:B------:R-:W-:Y:S05]  /*16130*/  @P0 BRA `(.L_x_8065) ;  /* 0x0000000800640947 */ /* 0x000fea0003800000 */
[----:B----4-:R-:W-:-:S04]  /*16140*/  LEA R4, P0, R23, R8, 0x1 ;  /* 0x0000000817047211 */ /* 0x010fc800078008ff */
[----:B------:R-:W-:-:S05]  /*16150*/  LEA.HI.X R5, R23, R3, R195, 0x1, P0 ;  /* 0x0000000317057211 */ /* 0x000fca00000f0cc3 */
[----:B------:R0:W-:Y:S01]  /*16160*/  ST.E.128 desc[UR48][R4.64], R32 ;  /* 0x0000002004007985 */ /* 0x0001e2000c101d30 */
[----:B------:R-:W-:Y:S05]  /*16170*/  BRA `(.L_x_8065) ;  /* 0x0000000800547947 */ /* 0x000fea0003800000 */
.L_x_8058:
        /* <DEDUP_REMOVED lines=50> */
.L_x_8067:
[----:B------:R-:W-:Y:S05]  /*164a0*/  BSYNC B1 ;  /* 0x0000000000017941 */ /* 0x000fea0003800000 */
.L_x_8066:
        /* <DEDUP_REMOVED lines=48> */
[----:B------:R-:W-:-:S11]  /*167b0*/  ISETP.GE.AND P5, PT, R23, UR5, PT ;  /* 0x0000000517007c0c */ /* 0x000fd6000bfa6270 */
[CC--:B-1----:R-:W-:Y:S02]  /*167c0*/  @!P4 LEA R10, P2, R22.reuse, R4.reuse, 0x1 ;  /* 0x00000004160ac211 */ /* 0x0c2fe400078408ff */
[C---:B------:R-:W-:Y:S02]  /*167d0*/  @!P5 LEA R4, P3, R23.reuse, R4, 0x1 ;  /* 0x000000041704d211 */ /* 0x040fe400078608ff */
[-C--:B--2---:R-:W-:Y:S02]  /*167e0*/  @!P4 LEA.HI.X R11, R22, R0.reuse, R196, 0x1, P2 ;  /* 0x00000000160bc211 */ /* 0x084fe400010f0cc4 */
[----:B------:R-:W-:-:S03]  /*167f0*/  @!P5 LEA.HI.X R5, R23, R0, R195, 0x1, P3 ;  /* 0x000000001705d211 */ /* 0x000fc600018f0cc3 */
[----:B------:R3:W-:Y:S04]  /*16800*/  @!P4 ST.E.128 desc[UR48][R10.64], RZ ;  /* 0x000000ff0a00c985 */ /* 0x0007e8000c101d30 */
[----:B------:R3:W-:Y:S02]  /*16810*/  @!P5 ST.E.128 desc[UR48][R4.64], RZ ;  /* 0x000000ff0400d985 */ /* 0x0007e4000c101d30 */
.L_x_8069:
[----:B------:R-:W-:Y:S05]  /*16820*/  BSYNC B1 ;  /* 0x0000000000017941 */ /* 0x000fea0003800000 */
.L_x_8068:
[----:B--2---:R2:W4:Y:S01]  /*16830*/  SHFL.IDX PT, R0, R7, 0x1, 0x181f ;  /* 0x00381f0007007f89 */ /* 0x00452200000e0000 */
[----:B------:R-:W-:Y:S03]  /*16840*/  BSSY B1, `(.L_x_8070) ;  /* 0x000000c000017945 */ /* 0x000fe60003800000 */
[----:B-1-3--:R2:W1:Y:S01]  /*16850*/  SHFL.IDX PT, R4, R6, 0x1, 0x181f ;  /* 0x00381f0006047f89 */ /* 0x00a46200000e0000 */
[----:B------:R-:W-:Y:S05]  /*16860*/  @P1 BRA `(.L_x_8071) ;  /* 0x0000000000241947 */ /* 0x000fea0003800000 */
[----:B------:R-:W-:Y:S02]  /*16870*/  ULDC UR5, c[0x0][0xac8] ;  /* 0x0002b20000057ab9 */ /* 0x000fe40000000800 */
[----:B------:R-:W-:Y:S02]  /*16880*/  ISETP.GE.AND P3, PT, R22, UR5, PT ;  /* 0x0000000516007c0c */ /* 0x000fe4000bf66270 */
[----:B------:R-:W-:-:S11]  /*16890*/  ISETP.GE.AND P4, PT, R23, UR5, PT ;  /* 0x0000000517007c0c */ /* 0x000fd6000bf86270 */
[CC--:B-1----:R-:W-:Y:S02]  /*168a0*/  @!P3 LEA R10, P1, R22.reuse, R4.reuse, 0x1 ;  /* 0x00000004160ab211 */ /* 0x0c2fe400078208ff */
[C---:B------:R-:W-:Y:S02]  /*168b0*/  @!P4 LEA R4, P2, R23.reuse, R4, 0x1 ;  /* 0x000000041704c211 */ /* 0x040fe400078408ff */
[-C--:B----4-:R-:W-:Y:S02]  /*168c0*/  @!P3 LEA.HI.X R11, R22, R0.reuse, R196, 0x1, P1 ;  /* 0x00000000160bb211 */ /* 0x090fe400008f0cc4 */
[----:B------:R-:W-:-:S03]  /*168d0*/  @!P4 LEA.HI.X R5, R23, R0, R195, 0x1, P2 ;  /* 0x000000001705c211 */ /* 0x000fc600010f0cc3 */
[----:B------:R3:W-:Y:S04]  /*168e0*/  @!P3 ST.E.128 desc[UR48][R10.64], RZ ;  /* 0x000000ff0a00b985 */ /* 0x0007e8000c101d30 */
[----:B------:R3:W-:Y:S02]  /*168f0*/  @!P4 ST.E.128 desc[UR48][R4.64], RZ ;  /* 0x000000ff0400c985 */ /* 0x0007e4000c101d30 */
.L_x_8071:
[----:B------:R-:W-:Y:S05]  /*16900*/  BSYNC B1 ;  /* 0x0000000000017941 */ /* 0x000fea0003800000 */
.L_x_8070:
[----:B----4-:R4:W0:Y:S01]  /*16910*/  SHFL.IDX PT, R0, R7, 0x2, 0x181f ;  /* 0x00581f0007007f89 */ /* 0x01082200000e0000 */
        /* <DEDUP_REMOVED lines=8> */
[-C--:B0-----:R-:W-:Y:S02]  /*169a0*/  @!P2 LEA.HI.X R11, R22, R0.reuse, R196, 0x1, P0 ;  /* 0x00000000160ba211 */ /* 0x081fe400000f0cc4 */
[----:B------:R-:W-:-:S03]  /*169b0*/  @!P3 LEA.HI.X R5, R23, R0, R195, 0x1, P1 ;  /* 0x000000001705b211 */ /* 0x000fc600008f0cc3 */
[----:B------:R3:W-:Y:S04]  /*169c0*/  @!P2 ST.E.128 desc[UR48][R10.64], RZ ;  /* 0x000000ff0a00a985 */ /* 0x0007e8000c101d30 */
[----:B------:R3:W-:Y:S02]  /*169d0*/  @!P3 ST.E.128 desc[UR48][R4.64], RZ ;  /* 0x000000ff0400b985 */ /* 0x0007e4000c101d30 */
.L_x_8073:
[----:B------:R-:W-:Y:S05]  /*169e0*/  BSYNC B1 ;  /* 0x0000000000017941 */ /* 0x000fea0003800000 */
.L_x_8072:
[----:B------:R-:W-:Y:S01]  /*169f0*/  VIADD R3, R8, 0x60 ;  /* 0x0000006008037836 */ /* 0x000fe20000000000 */
[----:B0-----:R0:W0:Y:S04]  /*16a00*/  SHFL.IDX PT, R0, R7, 0x3, 0x181f ;  /* 0x00781f0007007f89 */ /* 0x00102800000e0000 */
[----:B------:R-:W-:Y:S01]  /*16a10*/  ISETP.GE.AND P0, PT, R3, R9, PT ;  /* 0x000000090300720c */ /* 0x000fe20003f06270 */
[----:B-1-3--:R1:W3:-:S12]  /*16a20*/  SHFL.IDX PT, R4, R6, 0x3, 0x181f ;  /* 0x00781f0006047f89 */ /* 0x00a2d800000e0000 */
[----:B-1----:R-:W-:Y:S05]  /*16a30*/  @P0 BRA `(.L_x_8065) ;  /* 0x0000000000240947 */ /* 0x002fea0003800000 */
[----:B------:R-:W-:Y:S02]  /*16a40*/  ULDC UR5, c[0x0][0xac8] ;  /* 0x0002b20000057ab9 */ /* 0x000fe40000000800 */
[----:B------:R-:W-:Y:S02]  /*16a50*/  ISETP.GE.AND P2, PT, R22, UR5, PT ;  /* 0x0000000516007c0c */ /* 0x000fe4000bf46270 */
[----:B------:R-:W-:-:S11]  /*16a60*/  ISETP.GE.AND P3, PT, R23, UR5, PT ;  /* 0x0000000517007c0c */ /* 0x000fd6000bf66270 */
[CC--:B--234-:R-:W-:Y:S02]  /*16a70*/  @!P2 LEA R6, P0, R22.reuse, R4.reuse, 0x1 ;  /* 0x000000041606a211 */ /* 0x0dcfe400078008ff */
[C---:B------:R-:W-:Y:S02]  /*16a80*/  @!P3 LEA R4, P1, R23.reuse, R4, 0x1 ;  /* 0x000000041704b211 */ /* 0x040fe400078208ff */
[-C--:B0-----:R-:W-:Y:S02]  /*16a90*/  @!P2 LEA.HI.X R7, R22, R0.reuse, R196, 0x1, P0 ;  /* 0x000000001607a211 */ /* 0x081fe400000f0cc4 */
[----:B------:R-:W-:-:S03]  /*16aa0*/  @!P3 LEA.HI.X R5, R23, R0, R195, 0x1, P1 ;  /* 0x000000001705b211 */ /* 0x000fc600008f0cc3 */
[----:B------:R0:W-:Y:S04]  /*16ab0*/  @!P2 ST.E.128 desc[UR48][R6.64], RZ ;  /* 0x000000ff0600a985 */ /* 0x0001e8000c101d30 */
[----:B------:R0:W-:Y:S02]  /*16ac0*/  @!P3 ST.E.128 desc[UR48][R4.64], RZ ;  /* 0x000000ff0400b985 */ /* 0x0001e4000c101d30 */
.L_x_8065:
[----:B------:R-:W-:Y:S05]  /*16ad0*/  BSYNC B0 ;  /* 0x0000000000007941 */ /* 0x000fea0003800000 */
.L_x_8057:
[----:B------:R-:W-:Y:S02]  /*16ae0*/  ULDC UR5, c[0x0][0xc38] ;  /* 0x00030e0000057ab9 */ /* 0x000fe40000000800 */
[----:B------:R-:W-:-:S06]  /*16af0*/  UISETP.GE.AND UP0, UPT, UR4, UR5, UPT ;  /* 0x000000050400728c */ /* 0x000fcc000bf06270 */
[----:B------:R-:W-:-:S13]  /*16b00*/  PLOP3.LUT P0, PT, PT, PT, UP0, 0x80, 0x0 ;  /* 0x000000000000781c */ /* 0x000fda0003f0f008 */
[----:B------:R-:W-:Y:S05]  /*16b10*/  @!P0 BRA `(.L_x_8074) ;  /* 0xfffffea000788947 */ /* 0x000fea000383ffff */
[----:B------:R-:W-:Y:S05]  /*16b20*/  EXIT ;  /* 0x000000000000794d */ /* 0x000fea0003800000 */
.L_x_7968:
        /* <DEDUP_REMOVED lines=18> */
[----:B------:R-:W-:Y:S01]  /*16c50*/  MOV R17, 0x400 ;  /* 0x0000040000117802 */ /* 0x000fe20000000f00 */
[----:B------:R-:W-:Y:S01]  /*16c60*/  ULDC.64 UR6, c[0x0][0x418] ;  /* 0x0001060000067ab9 */ /* 0x000fe20000000a00 */
[----:B------:R-:W-:Y:S01]  /*16c70*/  ULDC UR4, c[0x0][0x424] ;  /* 0x0001090000047ab9 */ /* 0x000fe20000000800 */
[----:B------:R-:W-:Y:S01]  /*16c80*/  ULDC UR40, c[0x0][0x288] ;  /* 0x0000a20000287ab9 */ /* 0x000fe20000000800 */
[----:B------:R-:W-:Y:S01]  /*16c90*/  ULDC UR41, c[0x0][0x448] ;  /* 0x0001120000297ab9 */ /* 0x000fe20000000800 */
[C---:B0-----:R-:W-:Y:S01]  /*16ca0*/  IMAD.SHL.U32 R2, R7.reuse, 0x20, RZ ;  /* 0x0000002007027824 */ /* 0x041fe200078e00ff */
[C---:B------:R-:W-:Y:S01]  /*16cb0*/  LOP3.LUT R9, R7.reuse, 0x7f, RZ, 0xc0, !PT ;  /* 0x0000007f07097812 */ /* 0x040fe200078ec0ff */
[C---:B------:R-:W-:Y:S01]  /*16cc0*/  IMAD.SHL.U32 R24, R7.reuse, 0x80, RZ ;  /* 0x0000008007187824 */ /* 0x040fe200078e00ff */
[C---:B------:R-:W-:Y:S01]  /*16cd0*/  LOP3.LUT P0, RZ, R7.reuse, 0x4, RZ, 0xc0, !PT ;  /* 0x0000000407ff7812 */ /* 0x040fe2000780c0ff */
[----:B------:R-:W-:Y:S01]  /*16ce0*/  IMAD.SHL.U32 R8, R7, 0x2, RZ ;  /* 0x0000000207087824 */ /* 0x000fe200078e00ff */
[----:B------:R-:W-:-:S02]  /*16cf0*/  SHF.R.U32.HI R0, RZ, 0x5, R9 ;  /* 0x00000005ff007819 */ /* 0x000fc40000011609 */
[C---:B------:R-:W-:Y:S02]  /*16d00*/  LOP3.LUT R5, R2.reuse, 0x60, RZ, 0xc0, !PT ;  /* 0x0000006002057812 */ /* 0x040fe400078ec0ff */
[----:B------:R-:W-:Y:S02]  /*16d10*/  LOP3.LUT R4, R2, 0x80, RZ, 0xc0, !PT ;  /* 0x0000008002047812 */ /* 0x000fe400078ec0ff */
[----:B------:R-:W-:Y:S01]  /*16d20*/  LOP3.LUT R3, R24, 0x380, RZ, 0xc0, !PT ;  /* 0x0000038018037812 */ /* 0x000fe200078ec0ff */
[----:B------:R-:W-:Y:S01]  /*16d30*/  IMAD R6, R0, 0x200, R5 ;  /* 0x0000020000067824 */ /* 0x000fe200078e0205 */
[----:B------:R-:W-:Y:S01]  /*16d40*/  LOP3.LUT R4, R4, 0x10, R7, 0xf8, !PT ;  /* 0x0000001004047812 */ /* 0x000fe200078ef807 */
[C---:B------:R-:W-:Y:S01]  /*16d50*/  IMAD.SHL.U32 R5, R7.reuse, 0x4, RZ ;  /* 0x0000000407057824 */ /* 0x040fe200078e00ff */
[----:B------:R-:W-:Y:S01]  /*16d60*/  LOP3.LUT R2, R2, 0x100, RZ, 0xc0, !PT ;  /* 0x0000010002027812 */ /* 0x000fe200078ec0ff */
[----:B------:R-:W-:Y:S02]  /*16d70*/  IMAD R3, R0, 0x10, R3 ;  /* 0x0000001000037824 */ /* 0x000fe400078e0203 */
[----:B------:R-:W-:Y:S01]  /*16d80*/  IMAD.SHL.U32 R0, R7, 0x10, RZ ;  /* 0x0000001007007824 */ /* 0x000fe200078e00ff */
[----:B------:R-:W-:-:S04]  /*16d90*/  LOP3.LUT R5, R4, 0x10, R5, 0x78, !PT ;  /* 0x0000001004057812 */ /* 0x000fc800078e7805 */
[----:B------:R-:W-:Y:S02]  /*16da0*/  IADD3 R2, R5, R6, R2 ;  /* 0x0000000605027210 */ /* 0x000fe40007ffe002 */
[C---:B------:R-:W-:Y:S02]  /*16db0*/  LOP3.LUT R7, R0.reuse, 0x3f0, RZ, 0xc0, !PT ;  /* 0x000003f000077812 */ /* 0x040fe400078ec0ff */
[----:B------:R-:W-:Y:S01]  /*16dc0*/  LOP3.LUT R34, R0, 0x70, RZ, 0xc0, !PT ;  /* 0x0000007000227812 */ /* 0x000fe200078ec0ff */
[----:B------:R0:W-:Y:S01]  /*16dd0*/  STL [R1+0x18], R2 ;  /* 0x0000180201007387 */ /* 0x0001e20000100800 */
[----:B------:R-:W-:Y:S02]  /*16de0*/  LOP3.LUT R3, R3, 0x70, R0, 0x78, !PT ;  /* 0x0000007003037812 */ /* 0x000fe400078e7800 */
[----:B------:R-:W-:Y:S02]  /*16df0*/  LOP3.LUT R7, R7, 0x70, R8, 0x78, !PT ;  /* 0x0000007007077812 */ /* 0x000fe400078e7808 */
[----:B------:R-:W-:Y:S01]  /*16e00*/  ISETP.GE.AND P2, PT, R34, UR43, PT ;  /* 0x0000002b22007c0c */ /* 0x000fe2000bf46270 */
[----:B0-----:R-:W-:Y:S01]  /*16e10*/  IMAD.U32 R2, RZ, RZ, UR5 ;  /* 0x00000005ff027e24 */ /* 0x001fe2000f8e00ff */
[----:B------:R-:W-:-:S02]  /*16e20*/  LOP3.LUT R24, R3, 0xc00, R24, 0xf8, !PT ;  /* 0x00000c0003187812 */ /* 0x000fc400078ef818 */
[--C-:B------:R-:W-:Y:S02]  /*16e30*/  LOP3.LUT R3, R7, 0x400, R0.reuse, 0xf8, !PT ;  /* 0x0000040007037812 */ /* 0x100fe400078ef800 */
[----:B------:R0:W-:Y:S01]  /*16e40*/  STL [R1+0x1c], R2 ;  /* 0x00001c0201007387 */ /* 0x0001e20000100800 */
[----:B------:R-:W-:Y:S01]  /*16e50*/  ISETP.GE.AND P1, PT, R34, UR43, PT ;  /* 0x0000002b22007c0c */ /* 0x000fe2000bf26270 */
[----:B------:R-:W-:Y:S01]  /*16e60*/  UISETP.NE.U32.AND UP0, UPT, UR6, URZ, UPT ;  /* 0x0000003f0600728c */ /* 0x000fe2000bf05070 */
[----:B------:R-:W-:Y:S02]  /*16e70*/  LOP3.LUT R16, R16, 0xfffffffe, RZ, 0xc0, !PT ;  /* 0xfffffffe10107812 */ /* 0x000fe400078ec0ff */
[----:B0-----:R-:W-:Y:S01]  /*16e80*/  SHF.R.U32.HI R2, RZ, 0x3, R9 ;  /* 0x00000003ff027819 */ /* 0x001fe20000011609 */
[----:B------:R0:W-:Y:S01]  /*16e90*/  STL [R1+0x24], RZ ;  /* 0x000024ff01007387 */ /* 0x0001e20000100800 */
[----:B------:R-:W-:Y:S02]  /*16ea0*/  ULDC UR6, c[0x0][0x2b8] ;  /* 0x0000ae0000067ab9 */ /* 0x000fe40000000800 */
[----:B------:R-:W-:Y:S01]  /*16eb0*/  LOP3.LUT R4, R2, 0x70, R0, 0xf8, !PT ;  /* 0x0000007002047812 */ /* 0x000fe200078ef800 */
[----:B------:R-:W-:-:S02]  /*16ec0*/  VIADD R2, R24, 0x40 ;  /* 0x0000004018027836 */ /* 0x000fc40000000000 */
[----:B------:R-:W-:Y:S01]  /*16ed0*/  @P0 VIADD R2, R24, 0xffffffc0 ;  /* 0xffffffc018020836 */ /* 0x000fe20000000000 */
[----:B------:R-:W-:Y:S01]  /*16ee0*/  @P2 LOP3.LUT R16, R16, 0x1, RZ, 0xfc, !PT ;  /* 0x0000000110102812 */ /* 0x000fe200078efcff */
[----:B------:R0:W-:Y:S01]  /*16ef0*/  STL [R1+0x14], R3 ;  /* 0x0000140301007387 */ /* 0x0001e20000100800 */
[----:B------:R-:W-:Y:S02]  /*16f00*/  UISETP.NE.AND.EX UP0, UPT, UR7, URZ, UPT, UP0 ;  /* 0x0000003f0700728c */ /* 0x000fe4000bf05300 */
[----:B------:R-:W-:Y:S02]  /*16f10*/  LOP3.LUT R16, R16, 0xfffffdff, RZ, 0xc0, !PT ;  /* 0xfffffdff10107812 */ /* 0x000fe400078ec0ff */
[----:B------:R-:W-:Y:S02]  /*16f20*/  USEL UR4, UR4, 0x1, UP0 ;  /* 0x0000000104047887 */ /* 0x000fe40008000000 */
[----:B------:R-:W-:Y:S02]  /*16f30*/  @P1 LOP3.LUT R16, R16, 0x200, RZ, 0xfc, !PT ;  /* 0x0000020010101812 */ /* 0x000fe400078efcff */
[----:B------:R-:W-:Y:S01]  /*16f40*/  UIMAD UR42, UR4, UR42, URZ ;  /* 0x0000002a042a72a4 */ /* 0x000fe2000f8e023f */
[----:B------:R-:W-:-:S03]  /*16f50*/  ISETP.GE.AND P1, PT, R34, UR6, PT ;  /* 0x0000000622007c0c */ /* 0x000fc6000bf26270 */
[----:B------:R-:W-:Y:S01]  /*16f60*/  UIADD3 UR4, UR42, 0x9f, URZ ;  /* 0x0000009f2a047890 */ /* 0x000fe2000fffe03f */
[----:B------:R-:W-:-:S03]  /*16f70*/  LOP3.LUT R16, R16, 0xfffff7ff, RZ, 0xc0, !PT ;  /* 0xfffff7ff10107812 */ /* 0x000fc600078ec0ff */
[----:B------:R-:W-:Y:S01]  /*16f80*/  UIMAD.WIDE UR4, UR4, 0x66666667, URZ ;  /* 0x66666667040478a5 */ /* 0x000fe2000f8e023f */
[----:B------:R-:W-:Y:S01]  /*16f90*/  IMAD.MOV.U32 R36, RZ, RZ, 0x1 ;  /* 0x00000001ff247424 */ /* 0x000fe200078e00ff */
[----:B------:R-:W-:Y:S01]  /*16fa0*/  LOP3.LUT R4, R4, 0x80, RZ, 0xfc, !PT ;  /* 0x0000008004047812 */ /* 0x000fe200078efcff */
[----:B------:R-:W-:Y:S01]  /*16fb0*/  IMAD.MOV.U32 R31, RZ, RZ, RZ ;  /* 0x000000ffff1f7224 */ /* 0x000fe200078e00ff */
[----:B------:R-:W-:Y:S02]  /*16fc0*/  USHF.R.U32.HI UR39, URZ, 0x1f, UR5 ;  /* 0x0000001f3f277899 */ /* 0x000fe40008011605 */
[----:B------:R-:W-:Y:S01]  /*16fd0*/  @P1 LOP3.LUT R16, R16, 0x800, RZ, 0xfc, !PT ;  /* 0x0000080010101812 */ /* 0x000fe200078efcff */
[----:B------:R-:W-:Y:S02]  /*16fe0*/  UIMAD UR41, UR41, UR40, URZ ;  /* 0x00000028292972a4 */ /* 0x000fe4000f8e023f */
[----:B------:R-:W-:Y:S02]  /*16ff0*/  UIADD3 UR47, UR42, 0x1, -UR40 ;  /* 0x000000012a2f7890 */ /* 0x000fe4000fffe828 */
[----:B------:R-:W-:-:S02]  /*17000*/  ULOP3.LUT UR51, UR36, 0x2, URZ, 0xfc, !UPT ;  /* 0x0000000224337892 */ /* 0x000fc4000f8efc3f */
[----:B------:R-:W-:Y:S02]  /*17010*/  ULOP3.LUT UR50, UR36, 0x1, URZ, 0xfc, !UPT ;  /* 0x0000000124327892 */ /* 0x000fe4000f8efc3f */
[----:B------:R-:W-:Y:S02]  /*17020*/  UIADD3 UR40, UR42, -UR40, URZ ;  /* 0x800000282a287290 */ /* 0x000fe4000fffe03f */
[----:B------:R-:W-:Y:S01]  /*17030*/  ULEA.HI.SX32 UR39, UR5, UR39, 0x1a ;  /* 0x0000002705277291 */ /* 0x000fe2000f8fd23f */
[----:B------:R-:W-:Y:S01]  /*17040*/  ULDC UR46, c[0x0][0xc] ;  /* 0x00000300002e7ab9 */ /* 0x000fe20000000800 */
[----:B--2---:R-:W-:-:S05]  /*17050*/  LEA R17, R10, R17, 0x18 ;  /* 0x000000110a117211 */ /* 0x004fca00078ec0ff */
[----:B------:R-:W-:-:S05]  /*17060*/  IMAD.IADD R0, R17, 0x1, R3 ;  /* 0x0000000111007824 */ /* 0x000fca00078e0203 */
[----:B------:R0:W-:Y:S04]  /*17070*/  STL [R1+0x20], R0 ;  /* 0x0000200001007387 */ /* 0x0001e80000100800 */
[----:B------:R0:W-:Y:S02]  /*17080*/  STL [R1+0x10], R2 ;  /* 0x0000100201007387 */ /* 0x0001e40000100800 */
.L_x_8146:
        /* <DEDUP_REMOVED lines=14> */
[----:B-1----:R-:W-:Y:S05]  /*17170*/  @!P0 BRA `(.L_x_8076) ;  /* 0x0000000000208947 */ /* 0x002fea0003800000 */
        /* <DEDUP_REMOVED lines=8> */
.L_x_8076:
[----:B------:R-:W-:Y:S01]  /*17200*/  ULDC UR8, c[0x0][0xc54] ;  /* 0x0003150000087ab9 */ /* 0x000fe20000000800 */
[----:B------:R-:W-:Y:S01]  /*17210*/  UMOV UR6, UR7 ;  /* 0x0000000700067c82 */ /* 0x000fe20008000000 */
[----:B------:R-:W-:-:S11]  /*17220*/  UISETP.NE.AND UP0, UPT, UR8, 0x1, UPT ;  /* 0x000000010800788c */ /* 0x000fd6000bf05270 */
[----:B------:R-:W-:Y:S02]  /*17230*/  @UP0 ULDC.64 UR10, c[0x0][0xc58] ;  /* 0x00031600000a0ab9 */ /* 0x000fe40000000a00 */
[----:B------:R-:W-:-:S04]  /*17240*/  UIMAD.WIDE.U32 UR4, UR7, UR10, URZ ;  /* 0x0000000a070472a5 */ /* 0x000fc8000f8e003f */
[----:B------:R-:W-:-:S04]  /*17250*/  @UP0 USHF.R.U32.HI UR6, URZ, UR11, UR5 ;  /* 0x0000000b3f060299 */ /* 0x000fc80008011605 */
[----:B------:R-:W-:-:S12]  /*17260*/  UIMAD UR4, UR6, UR8, URZ ;  /* 0x00000008060472a4 */ /* 0x000fd8000f8e023f */
.L_x_8077:
        /* <DEDUP_REMOVED lines=23> */
[----:B------:R-:W-:Y:S02]  /*173e0*/  UISETP.NE.AND UP2, UPT, UR5, 0x1, UPT ;  /* 0x000000010500788c */ /* 0x000fe4000bf45270 */
[----:B------:R-:W-:Y:S02]  /*173f0*/  UIADD3 UR6, UR6, UR4, URZ ;  /* 0x0000000406067290 */ /* 0x000fe4000fffe03f */
[----:B------:R-:W-:Y:S02]  /*17400*/  UP2UR UR52, UPR, URZ, 0x4 ;  /* 0x000000043f347883 */ /* 0x000fe40008000000 */
[----:B------:R-:W-:Y:S01]  /*17410*/  USHF.L.U32 UR43, UR6, 0x7, URZ ;  /* 0x00000007062b7899 */ /* 0x000fe2000800063f */
[----:B------:R-:W-:Y:S02]  /*17420*/  ULDC.64 UR4, c[0x0][0x9e0] ;  /* 0x0002780000047ab9 */ /* 0x000fe40000000a00 */
[----:B------:R-:W-:-:S02]  /*17430*/  UISETP.GE.AND UP0, UPT, UR5, 0x1, UPT ;  /* 0x000000010500788c */ /* 0x000fc4000bf06270 */
[----:B------:R-:W-:Y:S01]  /*17440*/  UIADD3 UR8, UR43, 0x7f, URZ ;  /* 0x0000007f2b087890 */ /* 0x000fe2000fffe03f */
[----:B------:R-:W-:Y:S01]  /*17450*/  @UP2 ULDC UR6, c[0x0][0x44c] ;  /* 0x0001130000062ab9 */ /* 0x000fe20000000800 */
[----:B------:R-:W-:Y:S02]  /*17460*/  @UP2 ULDC UR9, c[0x0][0x450] ;  /* 0x0001140000092ab9 */ /* 0x000fe40000000800 */
[----:B------:R-:W-:Y:S01]  /*17470*/  UIMAD.WIDE.U32 UR6, UR8, UR6, URZ ;  /* 0x00000006080672a5 */ /* 0x000fe2000f8e003f */
[----:B------:R-:W-:-:S03]  /*17480*/  PLOP3.LUT P1, PT, PT, PT, UP0, 0x80, 0x0 ;  /* 0x000000000000781c */ /* 0x000fc60003f2f008 */
[----:B------:R-:W-:-:S04]  /*17490*/  @UP2 USHF.R.U32.HI UR8, URZ, UR9, UR7 ;  /* 0x000000093f082299 */ /* 0x000fc80008011607 */
[----:B------:R-:W-:-:S04]  /*174a0*/  UIADD3 UR6, UR47, UR8, URZ ;  /* 0x000000082f067290 */ /* 0x000fc8000fffe03f */
[----:B------:R-:W-:Y:S01]  /*174b0*/  UIADD3 UR4, UR6, UR4, URZ ;  /* 0x0000000406047290 */ /* 0x000fe2000fffe03f */
[----:B--2---:R0:W-:Y:S01]  /*174c0*/  STL [R1+0x4], R22 ;  /* 0x0000041601007387 */ /* 0x0041e20000100800 */
[----:B------:R-:W-:Y:S10]  /*174d0*/  @!P1 BRA `(.L_x_8078) ;  /* 0x0000000000449947 */ /* 0x000ff40003800000 */
        /* <DEDUP_REMOVED lines=10> */
.L_x_8079:
[----:B------:R-:W-:-:S11]  /*17580*/  UISETP.NE.AND UP0, UPT, UR5, 0x1, UPT ;  /* 0x000000010500788c */ /* 0x000fd6000bf05270 */
[----:B------:R-:W-:Y:S02]  /*17590*/  @UP0 ULDC.64 UR10, c[0x0][0x9e8] ;  /* 0x00027a00000a0ab9 */ /* 0x000fe40000000a00 */
[----:B------:R-:W-:-:S04]  /*175a0*/  UIMAD.WIDE.U32 UR6, UR8, UR10, URZ ;  /* 0x0000000a080672a5 */ /* 0x000fc8000f8e003f */
[----:B------:R-:W-:-:S12]  /*175b0*/  @UP0 USHF.R.U32.HI UR8, URZ, UR11, UR7 ;  /* 0x0000000b3f080299 */ /* 0x000fd80008011607 */
.L_x_8080:
[----:B------:R-:W-:-:S04]  /*175c0*/  UIMAD UR8, UR8, UR5, UR5 ;  /* 0x00000005080872a4 */ /* 0x000fc8000f8e0205 */
[----:B------:R-:W-:-:S04]  /*175d0*/  UISETP.LT.AND UP0, UPT, UR4, UR8, UPT ;  /* 0x000000080400728c */ /* 0x000fc8000bf01270 */
[----:B------:R-:W-:-:S12]  /*175e0*/  USEL UR4, UR4, UR8, UP0 ;  /* 0x0000000804047287 */ /* 0x000fd80008000000 */
.L_x_8078:
[----:B------:R-:W-:Y:S02]  /*175f0*/  UISETP.NE.AND UP0, UPT, UR52, URZ, UPT ;  /* 0x0000003f3400728c */ /* 0x000fe4000bf05270 */
[----:B------:R-:W-:Y:S01]  /*17600*/  UIADD3 UR6, UR4, 0x9f, URZ ;  /* 0x0000009f04067890 */ /* 0x000fe2000fffe03f */
[----:B------:R-:W-:-:S03]  /*17610*/  UMOV UR10, UR43 ;  /* 0x0000002b000a7c82 */ /* 0x000fc60008000000 */
[----:B------:R-:W-:-:S04]  /*17620*/  UIMAD.WIDE UR6, UR6, 0x66666667, URZ ;  /* 0x66666667060678a5 */ /* 0x000fc8000f8e023f */
[----:B------:R-:W-:Y:S01]  /*17630*/  USHF.R.U32.HI UR4, URZ, 0x1f, UR7 ;  /* 0x0000001f3f047899 */ /* 0x000fe20008011607 */
[----:B------:R-:W-:Y:S02]  /*17640*/  @UP0 ULDC UR8, c[0x0][0x44c] ;  /* 0x0001130000080ab9 */ /* 0x000fe40000000800 */
[----:B------:R-:W-:Y:S01]  /*17650*/  @UP0 ULDC UR6, c[0x0][0x450] ;  /* 0x0001140000060ab9 */ /* 0x000fe20000000800 */
[----:B------:R-:W-:Y:S02]  /*17660*/  UIMAD.WIDE.U32 UR8, UR43, UR8, URZ ;  /* 0x000000082b0872a5 */ /* 0x000fe4000f8e003f */
[----:B------:R-:W-:Y:S02]  /*17670*/  ULEA.HI.SX32 UR4, UR7, UR4, 0x1a ;  /* 0x0000000407047291 */ /* 0x000fe4000f8fd23f */
[----:B------:R-:W-:Y:S02]  /*17680*/  @UP0 USHF.R.U32.HI UR10, URZ, UR6, UR9 ;  /* 0x000000063f0a0299 */ /* 0x000fe40008011609 */
[----:B------:R-:W-:-:S02]  /*17690*/  UISETP.LT.AND UP0, UPT, UR39, UR4, UPT ;  /* 0x000000042700728c */ /* 0x000fc4000bf01270 */
[----:B------:R-:W-:Y:S01]  /*176a0*/  UIADD3 UR6, UR40, UR10, URZ ;  /* 0x0000000a28067290 */ /* 0x000fe2000fffe03f */
[----:B------:R-:W-:Y:S01]  /*176b0*/  ULDC UR8, c[0x0][0x9dc] ;  /* 0x0002770000087ab9 */ /* 0x000fe20000000800 */
        /* <DEDUP_REMOVED lines=14> */
.L_x_8082:
[----:B------:R-:W-:-:S11]  /*177a0*/  UISETP.NE.AND UP0, UPT, UR5, 0x1, UPT ;  /* 0x000000010500788c */ /* 0x000fd6000bf05270 */
[----:B------:R-:W-:Y:S02]  /*177b0*/  @UP0 ULDC.64 UR10, c[0x0][0x9e8] ;  /* 0x00027a00000a0ab9 */ /* 0x000fe40000000a00 */
[----:B------:R-:W-:-:S04]  /*177c0*/  UIMAD.WIDE.U32 UR6, UR4, UR10, URZ ;  /* 0x0000000a040672a5 */ /* 0x000fc8000f8e003f */
[----:B------:R-:W-:-:S12]  /*177d0*/  @UP0 USHF.R.U32.HI UR4, URZ, UR11, UR7 ;  /* 0x0000000b3f040299 */ /* 0x000fd80008011607 */
.L_x_8083:
[----:B------:R-:W-:-:S04]  /*177e0*/  UIMAD UR4, UR4, UR5, URZ ;  /* 0x00000005040472a4 */ /* 0x000fc8000f8e023f */
[----:B------:R-:W-:-:S04]  /*177f0*/  UISETP.LT.AND UP0, UPT, UR8, UR4, UPT ;  /* 0x000000040800728c */ /* 0x000fc8000bf01270 */
[----:B------:R-:W-:-:S12]  /*17800*/  USEL UR8, UR8, UR4, !UP0 ;  /* 0x0000000408087287 */ /* 0x000fd8000c000000 */
.L_x_8081:
[----:B------:R-:W-:Y:S01]  /*17810*/  UIMAD.WIDE UR4, UR8, 0x66666667, URZ ;  /* 0x66666667080478a5 */ /* 0x000fe2000f8e023f */
[----:B------:R-:W-:Y:S03]  /*17820*/  BSSY B7, `(.L_x_8084) ;  /* 0x00004a7000077945 */ /* 0x000fe60003800000 */
[----:B------:R-:W-:-:S04]  /*17830*/  USHF.R.U32.HI UR4, URZ, 0x1f, UR5 ;  /* 0x0000001f3f047899 */ /* 0x000fc80008011605 */
[----:B------:R-:W-:-:S04]  /*17840*/  ULEA.HI.SX32 UR4, UR5, UR4, 0x1a ;  /* 0x0000000405047291 */ /* 0x000fc8000f8fd23f */
[----:B------:R-:W-:-:S04]  /*17850*/  UISETP.LT.AND UP0, UPT, URZ, UR4, UPT ;  /* 0x000000043f00728c */ /* 0x000fc8000bf01270 */
[----:B------:R-:W-:-:S04]  /*17860*/  USEL UR45, URZ, UR4, !UP0 ;  /* 0x000000043f2d7287 */ /* 0x000fc8000c000000 */
[----:B------:R-:W-:-:S06]  /*17870*/  UISETP.GT.AND UP0, UPT, UR44, UR45, UPT ;  /* 0x0000002d2c00728c */ /* 0x000fcc000bf04270 */
[----:B------:R-:W-:-:S13]  /*17880*/  PLOP3.LUT P0, PT, PT, PT, UP0, 0x80, 0x0 ;  /* 0x000000000000781c */ /* 0x000fda0003f0f008 */
        /* <DEDUP_REMOVED lines=8> */
[----:B------:R-:W1:Y:S02]  /*17910*/  FLO.U32 R0, UR4 ;  /* 0x0000000400007d00 */ /* 0x000e6400080e0000 */
[----:B-1----:R-:W-:-:S06]  /*17920*/  ISETP.EQ.U32.AND P1, PT, R0, R5, PT ;  /* 0x000000050000720c */ /* 0x002fcc0003f22070 */
[----:B------:R-:W2:Y:S07]  /*17930*/  POPC R5, UR4 ;  /* 0x0000000400057d09 */ /* 0x000eae0008000000 */
        /* <DEDUP_REMOVED lines=8> */
.L_x_8085:
        /* <DEDUP_REMOVED lines=20> */
.L_x_8088:
[----:B------:R-:W-:Y:S05]  /*17b00*/  BSYNC B6 ;  /* 0x0000000000067941 */ /* 0x000fea0003800000 */
.L_x_8087:
        /* <DEDUP_REMOVED lines=22> */
.L_x_8090:
[----:B------:R-:W-:Y:S05]  /*17c70*/  BSYNC B6 ;  /* 0x0000000000067941 */ /* 0x000fea0003800000 */
.L_x_8089:
[----:B------:R-:W-:Y:S01]  /*17c80*/  VIADD R0, R17, 0x400 ;  /* 0x0000040011007836 */ /* 0x000fe20000000000 */
[----:B------:R-:W-:Y:S04]  /*17c90*/  BSSY B6, `(.L_x_8091) ;  /* 0x0000014000067945 */ /* 0x000fe80003800000 */
[----:B------:R1:W-:Y:S01]  /*17ca0*/  STL [R1+0x8], R0 ;  /* 0x0000080001007387 */ /* 0x0003e20000100800 */
[----:B------:R-:W-:-:S13]  /*17cb0*/  LOP3.LUT P0, RZ, R0, 0x9f, RZ, 0xc0, !PT ;  /* 0x0000009f00ff7812 */ /* 0x000fda000780c0ff */
[----:B-1----:R-:W-:Y:S05]  /*17cc0*/  @!P0 BRA `(.L_x_8092) ;  /* 0x0000000000408947 */ /* 0x002fea0003800000 */
        /* <DEDUP_REMOVED lines=16> */
.L_x_8092:
[----:B------:R-:W-:Y:S05]  /*17dd0*/  BSYNC B6 ;  /* 0x0000000000067941 */ /* 0x000fea0003800000 */
.L_x_8091:
        /* <DEDUP_REMOVED lines=19> */
.L_x_8094:
[----:B------:R-:W-:Y:S05]  /*17f10*/  BSYNC B6 ;  /* 0x0000000000067941 */ /* 0x000fea0003800000 */
.L_x_8093:
        /* <DEDUP_REMOVED lines=12> */
[----:B-1----:R-:W-:Y:S01]  /*17fe0*/  ISETP.NE.AND P2, PT, R19, 0x1, PT ;  /* 0x000000011300780c */ /* 0x002fe20003f45270 */
[----:B------:R-:W-:Y:S01]  /*17ff0*/  UMOV UR5, 0xffffffff ;  /* 0xffffffff00057882 */ /* 0x000fe20000000000 */
[----:B------:R-:W-:Y:S01]  /*18000*/  LOP3.LUT R16, R16, 0xfffffff7, RZ, 0xc0, !PT ;  /* 0xfffffff710107812 */ /* 0x000fe200078ec0ff */
[----:B------:R-:W-:-:S10]  /*18010*/  IMAD.U32 R18, RZ, RZ, UR4 ;  /* 0x00000004ff127e24 */ /* 0x000fd4000f8e00ff */
[----:B------:R-:W-:Y:S01]  /*18020*/  @P2 LOP3.LUT R16, R16, 0x8, RZ, 0xfc, !PT ;  /* 0x0000000810102812 */ /* 0x000fe200078efcff */
[----:B--2---:R-:W-:Y:S06]  /*18030*/  BRA.DIV UR5, `(.L_x_8095) ;  /* 0x0000004a05e47947 */ /* 0x004fec000b800000 */
.L_x_8166:
[----:B------:R-:W1:Y:S01]  /*18040*/  S2R R0, SR_TID.X ;  /* 0x0000000000007919 */ /* 0x000e620000002100 */
[----:B------:R-:W-:Y:S01]  /*18050*/  UMOV UR4, 0xa0 ;  /* 0x000000a000047882 */ /* 0x000fe20000000000 */
[----:B------:R-:W2:Y:S01]  /*18060*/  @P2 LDC R3, c[0x0][0x434] ;  /* 0x00010d00ff032b82 */ /* 0x000ea20000000800 */
[----:B------:R-:W-:Y:S01]  /*18070*/  UIMAD UR4, UR44, UR4, -0xa0 ;  /* 0xffffff602c0474a4 */ /* 0x000fe2000f8e0204 */
[----:B------:R-:W3:Y:S01]  /*18080*/  S2R R8, SR_TID.X ;  /* 0x0000000000087919 */ /* 0x000ee20000002100 */
[----:B-----5:R-:W-:-:S05]  /*18090*/  SHF.R.S32.HI R15, RZ, 0x1f, R35 ;  /* 0x0000001fff0f7819 */ /* 0x020fca0000011423 */
[----:B------:R-:W4:Y:S01]  /*180a0*/  @P2 LDC R5, c[0x0][0x438] ;  /* 0x00010e00ff052b82 */ /* 0x000f220000000800 */
[----:B------:R0:W-:Y:S01]  /*180b0*/  STL [R1], R15 ;  /* 0x0000000f01007387 */ /* 0x0001e20000100800 */
[----:B-1----:R-:W-:Y:S01]  /*180c0*/  LOP3.LUT R0, R0, 0x7f, RZ, 0xc0, !PT ;  /* 0x0000007f00007812 */ /* 0x002fe200078ec0ff */
[----:B---3--:R-:W-:-:S03]  /*180d0*/  IMAD.SHL.U32 R14, R8, 0x10, RZ ;  /* 0x00000010080e7824 */ /* 0x008fc600078e00ff */
        /* <DEDUP_REMOVED lines=11> */
[----:B----4-:R-:W-:-:S07]  /*18190*/  @P2 SHF.R.U32.HI R10, RZ, R5, R2 ;  /* 0x00000005ff0a2219 */ /* 0x010fce0000011602 */
[----:B------:R-:W1:Y:S01]  /*181a0*/  @!P0 LDC.64 R6, c[0x0][0x428] ;  /* 0x00010a00ff068b82 */ /* 0x000e620000000a00 */
[----:B------:R-:W-:-:S07]  /*181b0*/  @!P0 SHF.R.S32.HI R3, RZ, 0x1f, R10 ;  /* 0x0000001fff038819 */ /* 0x000fce000001140a */
[----:B------:R-:W2:Y:S01]  /*181c0*/  @!P0 LDC.64 R4, c[0x0][0x418] ;  /* 0x00010600ff048b82 */ /* 0x000ea20000000a00 */
[----:B-1----:R-:W-:-:S04]  /*181d0*/  @!P0 IMAD R2, R15, R6, RZ ;  /* 0x000000060f028224 */ /* 0x002fc800078e02ff */
[----:B------:R-:W-:Y:S02]  /*181e0*/  @!P0 IMAD R7, R35, R7, R2 ;  /* 0x0000000723078224 */ /* 0x000fe400078e0202 */
[----:B------:R-:W-:-:S04]  /*181f0*/  @!P0 IMAD.MOV.U32 R2, RZ, RZ, R10 ;  /* 0x000000ffff028224 */ /* 0x000fc800078e000a */
[----:B------:R-:W-:-:S04]  /*18200*/  @!P0 IMAD.WIDE.U32 R2, R35, R6, R2 ;  /* 0x0000000623028225 */ /* 0x000fc800078e0002 */
[----:B------:R-:W-:Y:S01]  /*18210*/  @!P0 IMAD.IADD R3, R7, 0x1, R3 ;  /* 0x0000000107038824 */ /* 0x000fe200078e0203 */
[----:B--2---:R-:W-:Y:S01]  /*18220*/  @!P0 LEA R12, P1, R2, R4, 0x2 ;  /* 0x00000004020c8211 */ /* 0x004fe200078210ff */
[----:B------:R-:W-:-:S03]  /*18230*/  VIADD R4, R8, UR4 ;  /* 0x0000000408047c36 */ /* 0x000fc60008000000 */
[----:B------:R-:W-:Y:S02]  /*18240*/  @!P0 LEA.HI.X R13, R2, R5, R3, 0x2, P1 ;  /* 0x00000005020d8211 */ /* 0x000fe400008f1403 */
[C---:B------:R-:W-:Y:S01]  /*18250*/  ISETP.GE.AND P1, PT, R4.reuse, UR42, PT ;  /* 0x0000002a04007c0c */ /* 0x040fe2000bf26270 */
[----:B------:R-:W1:Y:S01]  /*18260*/  @P2 LDC R3, c[0x0][0x434] ;  /* 0x00010d00ff032b82 */ /* 0x000e620000000800 */
[----:B------:R-:W-:-:S04]  /*18270*/  IMAD.IADD R4, R4, 0x1, R22 ;  /* 0x0000000104047824 */ /* 0x000fc800078e0216 */
[----:B------:R-:W-:-:S03]  /*18280*/  IMAD.MOV.U32 R11, RZ, RZ, R4 ;  /* 0x000000ffff0b7224 */ /* 0x000fc600078e0004 */
[----:B------:R-:W2:Y:S08]  /*18290*/  @P2 LDC R5, c[0x0][0x438] ;  /* 0x00010e00ff052b82 */ /* 0x000eb00000000800 */
[----:B------:R-:W3:Y:S08]  /*182a0*/  @!P1 LDC.64 R8, c[0x0][0x428] ;  /* 0x00010a00ff089b82 */ /* 0x000ef00000000a00 */
[----:B------:R-:W4:Y:S01]  /*182b0*/  @!P1 LDC.64 R6, c[0x0][0x418] ;  /* 0x00010600ff069b82 */ /* 0x000f220000000a00 */
[----:B-1----:R-:W-:-:S05]  /*182c0*/  @P2 IMAD.HI.U32 R2, R4, R3, RZ ;  /* 0x0000000304022227 */ /* 0x002fca00078e00ff */
[----:B--2---:R-:W-:Y:S01]  /*182d0*/  @P2 SHF.R.U32.HI R11, RZ, R5, R2 ;  /* 0x00000005ff0b2219 */ /* 0x004fe20000011602 */
[----:B------:R-:W-:-:S03]  /*182e0*/  IMAD.MOV.U32 R5, RZ, RZ, RZ ;  /* 0x000000ffff057224 */ /* 0x000fc600078e00ff */
[----:B------:R-:W-:-:S03]  /*182f0*/  @!P1 SHF.R.S32.HI R3, RZ, 0x1f, R11 ;  /* 0x0000001fff039819 */ /* 0x000fc6000001140b */
[----:B------:R1:W5:Y:S01]  /*18300*/  @!P0 LDG.E R5, desc[UR48][R12.64] ;  /* 0x000000300c058981 */ /* 0x000362000c1e1900 */
[----:B---3--:R-:W-:-:S04]  /*18310*/  @!P1 IMAD R2, R15, R8, RZ ;  /* 0x000000080f029224 */ /* 0x008fc800078e02ff */
[----:B------:R-:W-:Y:S02]  /*18320*/  @!P1 IMAD R9, R35, R9, R2 ;  /* 0x0000000923099224 */ /* 0x000fe400078e0202 */
[----:B------:R-:W-:-:S04]  /*18330*/  @!P1 IMAD.MOV.U32 R2, RZ, RZ, R11 ;  /* 0x000000ffff029224 */ /* 0x000fc800078e000b */
[----:B------:R-:W-:-:S04]  /*18340*/  @!P1 IMAD.WIDE.U32 R2, R35, R8, R2 ;  /* 0x0000000823029225 */ /* 0x000fc800078e0002 */
[----:B-1----:R-:W-:Y:S01]  /*18350*/  IMAD.MOV R13, RZ, RZ, -R10 ;  /* 0x000000ffff0d7224 */ /* 0x002fe200078e0a0a */
[C---:B----4-:R-:W-:Y:S01]  /*18360*/  @!P1 LEA R8, P0, R2.reuse, R6, 0x2 ;  /* 0x0000000602089211 */ /* 0x050fe200078010ff */
[----:B------:R-:W-:Y:S02]  /*18370*/  @!P1 IMAD.IADD R3, R3, 0x1, R9 ;  /* 0x0000000103039824 */ /* 0x000fe400078e0209 */
[----:B------:R-:W-:Y:S02]  /*18380*/  IMAD R6, R19, R13, R0 ;  /* 0x0000000d13067224 */ /* 0x000fe400078e0200 */
[----:B------:R-:W-:Y:S01]  /*18390*/  IMAD.U32 R0, RZ, RZ, UR51 ;  /* 0x00000033ff007e24 */ /* 0x000fe2000f8e00ff */
[----:B------:R-:W-:Y:S01]  /*183a0*/  @!P1 LEA.HI.X R9, R2, R7, R3, 0x2, P0 ;  /* 0x0000000702099211 */ /* 0x000fe200000f1403 */
[----:B------:R-:W-:Y:S01]  /*183b0*/  IMAD.MOV.U32 R7, RZ, RZ, RZ ;  /* 0x000000ffff077224 */ /* 0x000fe200078e00ff */
[----:B------:R-:W-:Y:S01]  /*183c0*/  ISETP.GT.U32.AND P0, PT, R14, 0x9f, PT ;  /* 0x0000009f0e00780c */ /* 0x000fe20003f04070 */
[----:B------:R-:W-:Y:S01]  /*183d0*/  IMAD.MOV R3, RZ, RZ, -R11 ;  /* 0x000000ffff037224 */ /* 0x000fe200078e0a0b */
[----:B------:R-:W-:-:S02]  /*183e0*/  ISETP.NE.AND P2, PT, R0, 0x3, PT ;  /* 0x000000030000780c */ /* 0x000fc40003f45270 */
[----:B------:R-:W-:Y:S01]  /*183f0*/  LOP3.LUT R16, R16, 0xfffffffb, RZ, 0xc0, !PT ;  /* 0xfffffffb10107812 */ /* 0x000fe200078ec0ff */
[----:B------:R1:W5:Y:S01]  /*18400*/  @!P1 LDG.E R7, desc[UR48][R8.64] ;  /* 0x0000003008079981 */ /* 0x000362000c1e1900 */
[----:B------:R-:W-:Y:S02]  /*18410*/  IMAD.U32 R11, RZ, RZ, UR44 ;  /* 0x0000002cff0b7e24 */ /* 0x000fe4000f8e00ff */
[----:B------:R-:W-:Y:S02]  /*18420*/  LOP3.LUT R16, R16, 0xfffffffd, RZ, 0xc0, !PT ;  /* 0xfffffffd10107812 */ /* 0x000fe400078ec0ff */
[----:B------:R-:W-:-:S03]  /*18430*/  VIADD R11, R11, 0xffffffff ;  /* 0xffffffff0b0b7836 */ /* 0x000fc60000000000 */
[----:B------:R-:W-:Y:S01]  /*18440*/  @P0 LOP3.LUT R16, R16, 0x2, RZ, 0xfc, !PT ;  /* 0x0000000210100812 */ /* 0x000fe200078efcff */
[----:B-1----:R-:W-:Y:S02]  /*18450*/  IMAD R8, R19, R3, R4 ;  /* 0x0000000313087224 */ /* 0x002fe400078e0204 */
[----:B------:R-:W-:Y:S01]  /*18460*/  IMAD R3, RZ, RZ, -UR37 ;  /* 0x80000025ff037e24 */ /* 0x000fe2000f8e02ff */
[----:B------:R-:W-:-:S03]  /*18470*/  @P2 LOP3.LUT R16, R16, 0x4, RZ, 0xfc, !PT ;  /* 0x0000000410102812 */ /* 0x000fc600078efcff */
[----:B------:R-:W-:-:S05]  /*18480*/  IMAD R18, R18, R3, UR38 ;  /* 0x0000002612127e24 */ /* 0x000fca000f8e0203 */
[----:B------:R-:W-:Y:S01]  /*18490*/  SHF.R.S32.HI R37, RZ, 0x1f, R18 ;  /* 0x0000001fff257819 */ /* 0x000fe20000011412 */
[----:B0-----:R-:W-:Y:S06]  /*184a0*/  @!P2 BRA `(.L_x_8096) ;  /* 0x000000000004a947 */ /* 0x001fec0003800000 */
[----:B------:R-:W-:Y:S01]  /*184b0*/  BPT.TRAP 0x1 ;  /* 0x000000040000795c */ /* 0x000fe20000300000 */
.L_x_8096:
[----:B------:R-:W-:Y:S01]  /*184c0*/  IMAD R0, R31, 0x8, R17 ;  /* 0x000000081f007824 */ /* 0x000fe200078e0211 */
[----:B------:R-:W-:Y:S01]  /*184d0*/  SHF.L.U32 R27, R36, 0x1f, RZ ;  /* 0x0000001f241b7819 */ /* 0x000fe200000006ff */
[----:B------:R-:W-:Y:S01]  /*184e0*/  BSSY B0, `(.L_x_8097) ;  /* 0x0000004000007945 */ /* 0x000fe20003800000 */
[----:B------:R-:W-:Y:S02]  /*184f0*/  SHF.R.S32.HI R22, RZ, 0x1f, R8 ;  /* 0x0000001fff167819 */ /* 0x000fe40000011408 */
[----:B------:R-:W0:Y:S02]  /*18500*/  SYNCS.PHASECHK.TRANS64.TRYWAIT P0, [R0+URZ+0x22880], R27 ;  /* 0x0228801b000075a7 */ /* 0x000e24000800017f */
[----:B0-----:R-:W-:Y:S05]  /*18510*/  @!P0 BRA `(.L_x_8098) ;  /* 0x0000004400d88947 */ /* 0x001fea0003800000 */
.L_x_8167:
[----:B------:R-:W-:Y:S05]  /*18520*/  BSYNC B0 ;  /* 0x0000000000007941 */ /* 0x000fea0003800000 */
.L_x_8097:
[----:B------:R-:W2:Y:S01]  /*18530*/  LDL R12, [R1+0x14] ;  /* 0x00001400010c7983 */ /* 0x000ea20000100800 */
[----:B------:R-:W-:Y:S01]  /*18540*/  ULDC.64 UR4, c[0x0][0x328] ;  /* 0x0000ca0000047ab9 */ /* 0x000fe20000000a00 */
[----:B-----5:R-:W-:Y:S01]  /*18550*/  SHF.R.S32.HI R23, RZ, 0x1f, R7 ;  /* 0x0000001fff177819 */ /* 0x020fe20000011407 */
[----:B------:R-:W-:Y:S01]  /*18560*/  IMAD R3, R22, UR4, RZ ;  /* 0x0000000416037c24 */ /* 0x000fe2000f8e02ff */
[----:B------:R-:W-:Y:S01]  /*18570*/  ULDC.64 UR6, c[0x0][0x338] ;  /* 0x0000ce0000067ab9 */ /* 0x000fe20000000a00 */
[----:B------:R-:W-:Y:S01]  /*18580*/  ULDC.64 UR8, c[0x0][0x330] ;  /* 0x0000cc0000087ab9 */ /* 0x000fe20000000a00 */
[----:B------:R-:W1:Y:S01]  /*18590*/  S2R R13, SR_TID.X ;  /* 0x00000000000d7919 */ /* 0x000e620000002100 */
[C---:B------:R-:W-:Y:S01]  /*185a0*/  IMAD R9, R8.reuse, UR5, R3 ;  /* 0x0000000508097c24 */ /* 0x040fe2000f8e0203 */
[----:B------:R-:W-:Y:S01]  /*185b0*/  SHF.R.S32.HI R25, RZ, 0x1f, R6 ;  /* 0x0000001fff197819 */ /* 0x000fe20000011406 */
[----:B------:R-:W-:Y:S01]  /*185c0*/  IMAD.WIDE.U32 R2, R8, UR4, RZ ;  /* 0x0000000408027c25 */ /* 0x000fe2000f8e00ff */
[----:B------:R-:W-:Y:S01]  /*185d0*/  ULDC.64 UR10, c[0x0][0x318] ;  /* 0x0000c600000a7ab9 */ /* 0x000fe20000000a00 */
[----:B------:R-:W-:-:S02]  /*185e0*/  SHF.R.S32.HI R26, RZ, 0x1f, R5 ;  /* 0x0000001fff1a7819 */ /* 0x000fc40000011405 */
[----:B------:R-:W-:Y:S01]  /*185f0*/  IMAD.IADD R3, R3, 0x1, R9 ;  /* 0x0000000103037824 */ /* 0x000fe200078e0209 */
[----:B------:R-:W-:Y:S01]  /*18600*/  LOP3.LUT R16, R16, 0xffffff7f, RZ, 0xc0, !PT ;  /* 0xffffff7f10107812 */ /* 0x000fe200078ec0ff */
        /* <DEDUP_REMOVED lines=12> */
[----:B-1----:R-:W-:Y:S01]  /*186d0*/  LOP3.LUT R13, R13, 0x7f, RZ, 0xc0, !PT ;  /* 0x0000007f0d0d7812 */ /* 0x002fe200078ec0ff */
[----:B------:R-:W-:Y:S02]  /*186e0*/  UMOV UR4, 0xffffffff ;  /* 0xffffffff00047882 */ /* 0x000fe40000000000 */
[----:B------:R-:W-:Y:S01]  /*186f0*/  IMAD.IADD R3, R3, 0x1, R4 ;  /* 0x0000000103037824 */ /* 0x000fe200078e0204 */
[----:B------:R-:W-:Y:S01]  /*18700*/  SHF.R.U32.HI R13, RZ, 0x3, R13 ;  /* 0x00000003ff0d7819 */ /* 0x000fe2000001160d */
[----:B------:R-:W-:Y:S02]  /*18710*/  IMAD R4, R26, UR6, RZ ;  /* 0x000000061a047c24 */ /* 0x000fe4000f8e02ff */
[----:B------:R-:W-:-:S04]  /*18720*/  IMAD.WIDE.U32 R2, R5, UR6, R2 ;  /* 0x0000000605027c25 */ /* 0x000fc8000f8e0002 */
[----:B------:R-:W-:-:S04]  /*18730*/  IMAD R4, R5, UR7, R4 ;  /* 0x0000000705047c24 */ /* 0x000fc8000f8e0204 */
[----:B------:R-:W-:Y:S02]  /*18740*/  IMAD.IADD R3, R3, 0x1, R4 ;  /* 0x0000000103037824 */ /* 0x000fe400078e0204 */
[----:B------:R-:W-:-:S03]  /*18750*/  IMAD.WIDE.U32 R2, R18, UR8, R2 ;  /* 0x0000000812027c25 */ /* 0x000fc6000f8e0002 */
[----:B------:R-:W-:Y:S01]  /*18760*/  IADD3 R20, P0, R2, UR10, RZ ;  /* 0x0000000a02147c10 */ /* 0x000fe2000ff1e0ff */
[----:B------:R-:W-:-:S03]  /*18770*/  IMAD.MOV.U32 R2, RZ, RZ, -0xa0 ;  /* 0xffffff60ff027424 */ /* 0x000fc600078e00ff */
[----:B------:R-:W-:Y:S01]  /*18780*/  IADD3.X R21, R21, UR11, R3, P0, !PT ;  /* 0x0000000b15157c10 */ /* 0x000fe200087fe403 */
[----:B------:R-:W-:-:S04]  /*18790*/  IMAD R11, R11, R2, UR42 ;  /* 0x0000002a0b0b7e24 */ /* 0x000fc8000f8e0202 */
[----:B------:R-:W-:-:S05]  /*187a0*/  IMAD.IADD R19, R11, 0x1, -R13 ;  /* 0x000000010b137824 */ /* 0x000fca00078e0a0d */
[----:B------:R-:W-:-:S13]  /*187b0*/  ISETP.GE.AND P0, PT, R19, 0x1, PT ;  /* 0x000000011300780c */ /* 0x000fda0003f06270 */
[----:B------:R-:W-:Y:S01]  /*187c0*/  @P0 LOP3.LUT R16, R16, 0x80, RZ, 0xfc, !PT ;  /* 0x0000008010100812 */ /* 0x000fe200078efcff */
[----:B--2---:R-:W-:Y:S01]  /*187d0*/  IMAD R4, R31, 0x5000, R12 ;  /* 0x000050001f047824 */ /* 0x004fe200078e020c */
[----:B------:R-:W-:Y:S06]  /*187e0*/  BRA.DIV UR4, `(.L_x_8099) ;  /* 0x0000004604387947 */ /* 0x000fec000b800000 */
[----:B------:R-:W1:Y:S01]  /*187f0*/  SHFL.IDX PT, R2, R9, RZ, 0x181f ;  /* 0x00181fff09027589 */ /* 0x000e6200000e0000 */
[C---:B------:R-:W-:Y:S01]  /*18800*/  LOP3.LUT P2, RZ, R16.reuse, 0x200, RZ, 0xc0, !PT ;  /* 0x0000020010ff7812 */ /* 0x040fe2000784c0ff */
[----:B------:R-:W-:Y:S01]  /*18810*/  IMAD.IADD R4, R17, 0x1, R4 ;  /* 0x0000000111047824 */ /* 0x000fe200078e0204 */
[C---:B------:R-:W-:Y:S01]  /*18820*/  ISETP.GE.AND P1, PT, R19.reuse, 0x11, PT ;  /* 0x000000111300780c */ /* 0x040fe20003f26270 */
[----:B------:R-:W2:Y:S01]  /*18830*/  SHFL.IDX PT, R3, R10, RZ, 0x181f ;  /* 0x00181fff0a037589 */ /* 0x000ea200000e0000 */
[----:B------:R-:W-:Y:S02]  /*18840*/  LOP3.LUT R16, R16, 0xffffffdf, RZ, 0xc0, !PT ;  /* 0xffffffdf10107812 */ /* 0x000fe400078ec0ff */
[C---:B------:R-:W-:Y:S02]  /*18850*/  ISETP.GE.AND P5, PT, R19.reuse, 0x31, PT ;  /* 0x000000311300780c */ /* 0x040fe40003fa6270 */
[C---:B------:R-:W-:Y:S02]  /*18860*/  ISETP.GE.AND P4, PT, R19.reuse, 0x41, PT ;  /* 0x000000411300780c */ /* 0x040fe40003f86270 */
        /* <DEDUP_REMOVED lines=70> */
.L_x_8189:
[----:B------:R-:W-:Y:S02]  /*18cd0*/  IADD3 R2, P0, R34, R2, RZ ;  /* 0x0000000222027210 */ /* 0x000fe40007f1e0ff */
[----:B------:R-:W-:-:S03]  /*18ce0*/  LOP3.LUT P2, RZ, R16, 0x200, RZ, 0xc0, !PT ;  /* 0x0000020010ff7812 */ /* 0x000fc6000784c0ff */
[----:B------:R-:W-:Y:S01]  /*18cf0*/  IMAD.X R3, RZ, RZ, R21, P0 ;  /* 0x000000ffff037224 */ /* 0x000fe200000e0615 */
[----:B------:R-:W-:-:S13]  /*18d00*/  ISETP.LT.OR P0, PT, R19, 0x91, P2 ;  /* 0x000000911300780c */ /* 0x000fda0001701670 */
[----:B------:R-:W-:Y:S01]  /*18d10*/  @!PT LDS RZ, [RZ] ;  /* 0x00000000fffff984 */ /* 0x000fe20000000800 */
[----:B------:R-:W-:Y:S01]  /*18d20*/  @!PT LDS RZ, [RZ] ;  /* 0x00000000fffff984 */ /* 0x000fe20000000800 */
[----:B------:R-:W-:Y:S01]  /*18d30*/  @!PT LDS RZ, [RZ] ;  /* 0x00000000fffff984 */ /* 0x000fe20000000800 */
[----:B------:R1:W-:Y:S01]  /*18d40*/  LDGSTS.E.BYPASS.LTC128B.128 [R4+0xec00], desc[UR48][R2.64], !P0 ;  /* 0x0ec0000002047fae */ /* 0x0003e2000c101d70 */
[----:B------:R-:W-:Y:S01]  /*18d50*/  PLOP3.LUT P0, PT, PT, PT, PT, 0x80, 0x0 ;  /* 0x000000000000781c */ /* 0x000fe20003f0f070 */
[----:B------:R-:W-:-:S12]  /*18d60*/  NOP ;  /* 0x0000000000007918 */ /* 0x000fd80000000000 */
.L_x_8100:
        /* <DEDUP_REMOVED lines=11> */
.L_x_8101:
[----:B------:R1:W-:Y:S01]  /*18e20*/  SYNCS.ARRIVE.TRANS64.A1T0 RZ, [R0+URZ+0x22870], RZ ;  /* 0x022870ff00ff79a7 */ /* 0x0003e2000810003f */
[----:B------:R-:W-:Y:S05]  /*18e30*/  @!P6 BRA `(.L_x_8102) ;  /* 0x000000000004e947 */ /* 0x000fea0003800000 */
[----:B------:R-:W-:Y:S01]  /*18e40*/  BPT.TRAP 0x1 ;  /* 0x000000040000795c */ /* 0x000fe20000300000 */
.L_x_8102:
[----:B------:R-:W2:Y:S01]  /*18e50*/  SYNCS.PHASECHK.TRANS64.TRYWAIT P0, [R0+URZ+0x22840], R27 ;  /* 0x0228401b000075a7 */ /* 0x000ea2000800017f */
[----:B------:R-:W-:Y:S04]  /*18e60*/  BSSY B0, `(.L_x_8103) ;  /* 0x0000002000007945 */ /* 0x000fe80003800000 */
[----:B--2---:R-:W-:Y:S05]  /*18e70*/  @!P0 BRA `(.L_x_8104) ;  /* 0x0000004800bc8947 */ /* 0x004fea0003800000 */
.L_x_8190:
[----:B------:R-:W-:Y:S05]  /*18e80*/  BSYNC B0 ;  /* 0x0000000000007941 */ /* 0x000fea0003800000 */
.L_x_8103:
[----:B------:R-:W-:Y:S01]  /*18e90*/  ULDC.64 UR4, c[0x0][0x300] ;  /* 0x0000c00000047ab9 */ /* 0x000fe20000000a00 */
[----:B------:R-:W-:Y:S01]  /*18ea0*/  ULDC.64 UR6, c[0x0][0x310] ;  /* 0x0000c40000067ab9 */ /* 0x000fe20000000a00 */
[----:B------:R-:W-:Y:S01]  /*18eb0*/  IMAD R9, R22, UR4, RZ ;  /* 0x0000000416097c24 */ /* 0x000fe2000f8e02ff */
[----:B------:R-:W-:Y:S01]  /*18ec0*/  ULDC.64 UR8, c[0x0][0x308] ;  /* 0x0000c20000087ab9 */ /* 0x000fe20000000a00 */
[----:B------:R-:W-:Y:S01]  /*18ed0*/  IMAD.WIDE.U32 R2, R8, UR4, RZ ;  /* 0x0000000408027c25 */ /* 0x000fe2000f8e00ff */
[----:B------:R-:W-:Y:S01]  /*18ee0*/  ULDC.64 UR10, c[0x0][0x2e8] ;  /* 0x0000ba00000a7ab9 */ /* 0x000fe20000000a00 */
[----:B------:R-:W-:Y:S02]  /*18ef0*/  LOP3.LUT P2, RZ, R16, 0x1, RZ, 0xc0, !PT ;  /* 0x0000000110ff7812 */ /* 0x000fe4000784c0ff */
[----:B------:R-:W-:Y:S02]  /*18f00*/  IMAD R9, R8, UR5, R9 ;  /* 0x0000000508097c24 */ /* 0x000fe4000f8e0209 */
        /* <DEDUP_REMOVED lines=23> */
[----:B------:R-:W3:Y:S01]  /*19080*/  SHFL.IDX PT, R14, R8, RZ, 0x181f ;  /* 0x00181fff080e7589 */ /* 0x000ee200000e0000 */
[C---:B------:R-:W-:Y:S02]  /*19090*/  LOP3.LUT P6, RZ, R16.reuse, 0x80, RZ, 0xc0, !PT ;  /* 0x0000008010ff7812 */ /* 0x040fe400078cc0ff */
[----:B------:R-:W-:Y:S01]  /*190a0*/  P2R R10, PR, RZ, 0x8 ;  /* 0x00000008ff0a7803 */ /* 0x000fe20000000000 */
[----:B------:R-:W4:Y:S01]  /*190b0*/  SHFL.IDX PT, R2, R7, RZ, 0x181f ;  /* 0x00181fff07027589 */ /* 0x000f2200000e0000 */
[C---:B------:R-:W-:Y:S02]  /*190c0*/  LOP3.LUT P3, RZ, R16.reuse, 0x20, RZ, 0xc0, !PT ;  /* 0x0000002010ff7812 */ /* 0x040fe4000786c0ff */
[----:B------:R-:W-:Y:S02]  /*190d0*/  P2R R9, PR, RZ, 0x2 ;  /* 0x00000002ff097803 */ /* 0x000fe40000000000 */
[----:B------:R-:W-:-:S05]  /*190e0*/  LOP3.LUT P1, RZ, R16, 0x10, RZ, 0xc0, !PT ;  /* 0x0000001010ff7812 */ /* 0x000fca000782c0ff */
[----:B---3--:R-:W-:-:S05]  /*190f0*/  @P6 IADD3 R14, P0, R34, R14, RZ ;  /* 0x0000000e220e6210 */ /* 0x008fca0007f1e0ff */
[----:B----4-:R-:W-:Y:S02]  /*19100*/  @P6 IMAD.X R3, RZ, RZ, R2, P0 ;  /* 0x000000ffff036224 */ /* 0x010fe400000e0602 */
[----:B------:R-:W-:Y:S02]  /*19110*/  @P6 IMAD.MOV.U32 R2, RZ, RZ, R14 ;  /* 0x000000ffff026224 */ /* 0x000fe400078e000e */
[----:B------:R-:W3:Y:S04]  /*19120*/  SHFL.IDX PT, R14, R8, 0x1, 0x181f ;  /* 0x00381f00080e7f89 */ /* 0x000ee800000e0000 */
[----:B------:R4:W-:Y:S01]  /*19130*/  @P6 LDGSTS.E.BYPASS.LTC128B.128 [R4+0x18400], desc[UR48][R2.64], !P2 ;  /* 0x1840000002046fae */ /* 0x0009e2000d101d70 */
[----:B------:R-:W-:-:S03]  /*19140*/  LOP3.LUT P6, RZ, R16, 0x100, RZ, 0xc0, !PT ;  /* 0x0000010010ff7812 */ /* 0x000fc600078cc0ff */
[----:B----4-:R-:W4:Y:S01]  /*19150*/  SHFL.IDX PT, R2, R7, 0x1, 0x181f ;  /* 0x00381f0007027f89 */ /* 0x010f2200000e0000 */
[----:B---3--:R-:W-:-:S05]  /*19160*/  @P3 IADD3 R14, P0, R34, R14, RZ ;  /* 0x0000000e220e3210 */ /* 0x008fca0007f1e0ff */
[----:B----4-:R-:W-:Y:S02]  /*19170*/  @P3 IMAD.X R3, RZ, RZ, R2, P0 ;  /* 0x000000ffff033224 */ /* 0x010fe400000e0602 */
[----:B------:R-:W-:Y:S02]  /*19180*/  @P3 IMAD.MOV.U32 R2, RZ, RZ, R14 ;  /* 0x000000ffff023224 */ /* 0x000fe400078e000e */
[----:B------:R-:W3:Y:S04]  /*19190*/  SHFL.IDX PT, R14, R8, 0x2, 0x181f ;  /* 0x00581f00080e7f89 */ /* 0x000ee800000e0000 */
        /* <DEDUP_REMOVED lines=17> */
[----:B------:R-:W-:-:S03]  /*192b0*/  LOP3.LUT P5, RZ, R16, 0x40, RZ, 0xc0, !PT ;  /* 0x0000004010ff7812 */ /* 0x000fc600078ac0ff */
[----:B----4-:R-:W4:Y:S01]  /*192c0*/  SHFL.IDX PT, R2, R7, 0x4, 0x181f ;  /* 0x00981f0007027f89 */ /* 0x010f2200000e0000 */
[----:B---3--:R-:W-:-:S05]  /*192d0*/  @P4 IADD3 R14, P0, R34, R14, RZ ;  /* 0x0000000e220e4210 */ /* 0x008fca0007f1e0ff */
[----:B----4-:R-:W-:Y:S02]  /*192e0*/  @P4 IMAD.X R9, RZ, RZ, R2, P0 ;  /* 0x000000ffff094224 */ /* 0x010fe400000e0602 */
[----:B------:R-:W-:Y:S02]  /*192f0*/  @P4 IMAD.MOV.U32 R2, RZ, RZ, R14 ;  /* 0x000000ffff024224 */ /* 0x000fe400078e000e */
[----:B------:R-:W-:Y:S01]  /*19300*/  @P4 IMAD.MOV.U32 R3, RZ, RZ, R9 ;  /* 0x000000ffff034224 */ /* 0x000fe200078e0009 */
[----:B------:R-:W3:Y:S04]  /*19310*/  SHFL.IDX PT, R14, R8, 0x5, 0x181f ;  /* 0x00b81f00080e7f89 */ /* 0x000ee800000e0000 */
[----:B------:R4:W-:Y:S04]  /*19320*/  @P4 LDGSTS.E.BYPASS.LTC128B.128 [R4+0x1a400], desc[UR48][R2.64], !P2 ;  /* 0x1a40000002044fae */ /* 0x0009e8000d101d70 */
        /* <DEDUP_REMOVED lines=11> */
[----:B------:R-:W3:Y:S01]  /*193e0*/  SHFL.IDX PT, R14, R8, 0x7, 0x181f ;  /* 0x00f81f00080e7f89 */ /* 0x000ee200000e0000 */
[----:B------:R-:W-:-:S03]  /*193f0*/  @P6 IMAD.MOV.U32 R3, RZ, RZ, R9 ;  /* 0x000000ffff036224 */ /* 0x000fc600078e0009 */
[----:B------:R-:W4:Y:S04]  /*19400*/  SHFL.IDX PT, R9, R7, 0x7, 0x181f ;  /* 0x00f81f0007097f89 */ /* 0x000f2800000e0000 */
[----:B------:R5:W-:Y:S04]  /*19410*/  @P6 LDGSTS.E.BYPASS.LTC128B.128 [R4+0x1b400], desc[UR48][R2.64], !P2 ;  /* 0x1b40000002046fae */ /* 0x000be8000d101d70 */
[----:B------:R-:W-:Y:S01]  /*19420*/  SHFL.IDX PT, R7, R5, 0x1, 0x181f ;  /* 0x00381f0005077f89 */ /* 0x000fe200000e0000 */
[----:B---3--:R-:W-:-:S05]  /*19430*/  @P3 IADD3 R14, P0, R34, R14, RZ ;  /* 0x0000000e220e3210 */ /* 0x008fca0007f1e0ff */
[----:B----4-:R-:W-:Y:S02]  /*19440*/  @P3 IMAD.X R9, RZ, RZ, R9, P0 ;  /* 0x000000ffff093224 */ /* 0x010fe400000e0609 */
[----:B-----5:R-:W-:Y:S02]  /*19450*/  @P3 IMAD.MOV.U32 R2, RZ, RZ, R14 ;  /* 0x000000ffff023224 */ /* 0x020fe400078e000e */
[----:B------:R-:W3:Y:S01]  /*19460*/  SHFL.IDX PT, R14, R6, RZ, 0x181f ;  /* 0x00181fff060e7589 */ /* 0x000ee200000e0000 */
[----:B------:R-:W-:-:S03]  /*19470*/  @P3 IMAD.MOV.U32 R3, RZ, RZ, R9 ;  /* 0x000000ffff033224 */ /* 0x000fc600078e0009 */
[----:B------:R-:W4:Y:S04]  /*19480*/  SHFL.IDX PT, R9, R5, RZ, 0x181f ;  /* 0x00181fff05097589 */ /* 0x000f2800000e0000 */
[----:B------:R5:W-:Y:S01]  /*19490*/  @P3 LDGSTS.E.BYPASS.LTC128B.128 [R4+0x1bc00], desc[UR48][R2.64], !P2 ;  /* 0x1bc0000002043fae */ /* 0x000be2000d101d70 */
[----:B---3--:R-:W-:-:S05]  /*194a0*/  @P1 IADD3 R14, P0, R34, R14, RZ ;  /* 0x0000000e220e1210 */ /* 0x008fca0007f1e0ff */
[----:B----4-:R-:W-:Y:S02]  /*194b0*/  @P1 IMAD.X R9, RZ, RZ, R9, P0 ;  /* 0x000000ffff091224 */ /* 0x010fe400000e0609 */
[----:B-----5:R-:W-:Y:S02]  /*194c0*/  @P1 IMAD.MOV.U32 R2, RZ, RZ, R14 ;  /* 0x000000ffff021224 */ /* 0x020fe400078e000e */
[----:B------:R-:W-:Y:S01]  /*194d0*/  @P1 IMAD.MOV.U32 R3, RZ, RZ, R9 ;  /* 0x000000ffff031224 */ /* 0x000fe200078e0009 */
[----:B------:R3:W4:Y:S04]  /*194e0*/  SHFL.IDX PT, R14, R6, 0x1, 0x181f ;  /* 0x00381f00060e7f89 */ /* 0x00072800000e0000 */
[----:B------:R3:W-:Y:S02]  /*194f0*/  @P1 LDGSTS.E.BYPASS.LTC128B.128 [R4+0x1c400], desc[UR48][R2.64], !P2 ;  /* 0x1c40000002041fae */ /* 0x0007e4000d101d70 */
.L_x_8212:
        /* <DEDUP_REMOVED lines=9> */
.L_x_8106:
        /* <DEDUP_REMOVED lines=11> */
.L_x_8107:
[----:B------:R3:W-:Y:S02]  /*19640*/  SYNCS.ARRIVE.TRANS64.A1T0 RZ, [R0+URZ+0x22830], RZ ;  /* 0x022830ff00ff79a7 */ /* 0x0007e4000810003f */
[----:B------:R-:W-:Y:S05]  /*19650*/  WARPSYNC.ALL ;  /* 0x0000000000007948 */ /* 0x000fea0003800000 */
[----:B------:R-:W-:Y:S01]  /*19660*/  BSSY B6, `(.L_x_8108) ;  /* 0x0000015000067945 */ /* 0x000fe20003800000 */
[----:B0123--:R-:W-:Y:S01]  /*19670*/  VIADD R0, R17, 0x14400 ;  /* 0x0001440011007836 */ /* 0x00ffe20000000000 */
        /* <DEDUP_REMOVED lines=19> */
.L_x_8109:
[----:B------:R-:W-:Y:S05]  /*197b0*/  BSYNC B6 ;  /* 0x0000000000067941 */ /* 0x000fea0003800000 */
.L_x_8108:
[----:B------:R0:W5:Y:S01]  /*197c0*/  LDL R8, [R1+0x20] ;  /* 0x0000200001087983 */ /* 0x0001620000100800 */
[----:B------:R-:W-:Y:S01]  /*197d0*/  UISETP.NE.AND UP0, UPT, UR52, URZ, UPT ;  /* 0x0000003f3400728c */ /* 0x000fe2000bf05270 */
[----:B------:R-:W1:Y:S01]  /*197e0*/  S2R R2, SR_TID.X ;  /* 0x0000000000027919 */ /* 0x000e620000002100 */
[----:B------:R-:W-:Y:S01]  /*197f0*/  R2UR UR6, R37 ;  /* 0x00000000250672ca */ /* 0x000fe200000e0000 */
[----:B------:R-:W-:-:S03]  /*19800*/  ULDC.64 UR8, c[0x0][0x2d8] ;  /* 0x0000b60000087ab9 */ /* 0x000fc60000000a00 */
[----:B------:R-:W-:Y:S02]  /*19810*/  PLOP3.LUT P0, PT, PT, PT, UP0, 0x80, 0x0 ;  /* 0x000000000000781c */ /* 0x000fe40003f0f008 */
[----:B------:R-:W-:-:S03]  /*19820*/  LOP3.LUT P5, RZ, R16, 0x800, RZ, 0xc0, !PT ;  /* 0x0000080010ff7812 */ /* 0x000fc600078ac0ff */
[----:B------:R-:W-:Y:S01]  /*19830*/  @UP0 ULDC UR4, c[0x0][0x44c] ;  /* 0x0001130000040ab9 */ /* 0x000fe20000000800 */
[C---:B-1----:R-:W-:Y:S01]  /*19840*/  LOP3.LUT R19, R2.reuse, 0x7f, RZ, 0xc0, !PT ;  /* 0x0000007f02137812 */ /* 0x042fe200078ec0ff */
[----:B------:R-:W-:-:S03]  /*19850*/  IMAD.SHL.U32 R2, R2, 0x10, RZ ;  /* 0x0000001002027824 */ /* 0x000fc600078e00ff */
[----:B------:R-:W-:-:S04]  /*19860*/  SHF.R.U32.HI R19, RZ, 0x3, R19 ;  /* 0x00000003ff137819 */ /* 0x000fc80000011613 */
[----:B------:R-:W-:-:S05]  /*19870*/  LOP3.LUT R2, R19, 0x70, R2, 0xf8, !PT ;  /* 0x0000007013027812 */ /* 0x000fca00078ef802 */
        /* <DEDUP_REMOVED lines=16> */
[----:B------:R-:W1:Y:S01]  /*19980*/  S2R R19, SR_TID.X ;  /* 0x0000000000137919 */ /* 0x000e620000002100 */
        /* <DEDUP_REMOVED lines=20> */
[----:B-1----:R-:W-:Y:S02]  /*19ad0*/  LOP3.LUT R19, R19, 0x7f, RZ, 0xc0, !PT ;  /* 0x0000007f13137812 */ /* 0x002fe400078ec0ff */
[----:B------:R-:W-:Y:S02]  /*19ae0*/  IADD3.X R5, R3, UR5, R5, P0, !PT ;  /* 0x0000000503057c10 */ /* 0x000fe400087fe405 */
[----:B------:R-:W-:Y:S01]  /*19af0*/  SHF.R.U32.HI R10, RZ, 0x3, R19 ;  /* 0x00000003ff0a7819 */ /* 0x000fe20000011613 */
[----:B0-----:R-:W-:Y:S06]  /*19b00*/  BRA.DIV UR4, `(.L_x_8110) ;  /* 0x0000004a04887947 */ /* 0x001fec000b800000 */
        /* <DEDUP_REMOVED lines=14> */
[----:B------:R-:W0:Y:S03]  /*19bf0*/  SHFL.IDX PT, R14, R0, 0x2, 0x181f ;  /* 0x00581f00000e7f89 */ /* 0x000e2600000e0000 */
[----:B------:R-:W-:Y:S02]  /*19c00*/  @!P1 IMAD.X R3, RZ, RZ, R6, P0 ;  /* 0x000000ffff039224 */ /* 0x000fe400000e0606 */
        /* <DEDUP_REMOVED lines=32> */
[----:B------:R0:W2:Y:S03]  /*19e10*/  SHFL.IDX PT, R14, R0, 0x7, 0x181f ;  /* 0x00f81f00000e7f89 */ /* 0x0000a600000e0000 */
[----:B-1----:R-:W-:Y:S02]  /*19e20*/  @!P1 IMAD.X R3, RZ, RZ, R6, P0 ;  /* 0x000000ffff039224 */ /* 0x002fe400000e0606 */
[----:B------:R0:W1:Y:S04]  /*19e30*/  SHFL.IDX PT, R6, R5, 0x7, 0x181f ;  /* 0x00f81f0005067f89 */ /* 0x00006800000e0000 */
[----:B------:R0:W-:Y:S02]  /*19e40*/  @!P1 LDGSTS.E.BYPASS.LTC128B.128 [R8+0x17400], desc[UR48][R2.64], !P5 ;  /* 0x1740000002089fae */ /* 0x0001e4000e901d70 */
.L_x_8229:
        /* <DEDUP_REMOVED lines=8> */
[----:B------:R-:W-:Y:S01]  /*19ed0*/  PLOP3.LUT P0, PT, PT, PT, PT, 0x80, 0x0 ;  /* 0x000000000000781c */ /* 0x000fe20003f0f070 */
[----:B------:R-:W-:-:S12]  /*19ee0*/  NOP ;  /* 0x0000000000007918 */ /* 0x000fd80000000000 */
.L_x_8111:
        /* <DEDUP_REMOVED lines=18> */
.L_x_8230:
[----:B------:R-:W-:Y:S05]  /*1a010*/  BSYNC B0 ;  /* 0x0000000000007941 */ /* 0x000fea0003800000 */
.L_x_8112:
[----:B------:R-:W-:-:S04]  /*1a020*/  UIADD3 UR4, UR44, -0x2, URZ ;  /* 0xfffffffe2c047890 */ /* 0x000fc8000fffe03f */
[----:B------:R-:W-:-:S06]  /*1a030*/  UISETP.GE.AND UP0, UPT, UR4, UR45, UPT ;  /* 0x0000002d0400728c */ /* 0x000fcc000bf06270 */
[----:B------:R-:W-:-:S13]  /*1a040*/  PLOP3.LUT P0, PT, PT, PT, UP0, 0x40, 0x0 ;  /* 0x000000000000781c */ /* 0x000fda0003f0e808 */
[----:B------:R-:W-:Y:S05]  /*1a050*/  @P0 BRA `(.L_x_8114) ;  /* 0x0000001800580947 */ /* 0x000fea0003800000 */
[----:B------:R-:W-:Y:S02]  /*1a060*/  IMAD.MOV.U32 R23, RZ, RZ, R36 ;  /* 0x000000ffff177224 */ /* 0x000fe400078e0024 */
[----:B------:R-:W-:Y:S02]  /*1a070*/  IMAD.MOV.U32 R22, RZ, RZ, R31 ;  /* 0x000000ffff167224 */ /* 0x000fe400078e001f */
[----:B------:R-:W-:-:S07]  /*1a080*/  IMAD.U32 R33, RZ, RZ, UR4 ;  /* 0x00000004ff217e24 */ /* 0x000fce000f8e00ff */
.L_x_8134:
[----:B------:R-:W2:Y:S01]  /*1a090*/  LDL R2, [R1+0x4] ;  /* 0x0000040001027983 */ /* 0x000ea20000100800 */
[----:B-1----:R-:W1:Y:S03]  /*1a0a0*/  LDC R5, c[0x0][0x430] ;  /* 0x00010c00ff057b82 */ /* 0x002e660000000800 */
[----:B------:R-:W3:Y:S01]  /*1a0b0*/  LDL R4, [R1] ;  /* 0x0000000001047983 */ /* 0x000ee20000100800 */
[----:B0-----:R-:W0:Y:S01]  /*1a0c0*/  S2R R0, SR_TID.X ;  /* 0x0000000000007919 */ /* 0x001e220000002100 */
[----:B-1----:R-:W-:Y:S01]  /*1a0d0*/  ISETP.NE.AND P2, PT, R5, 0x1, PT ;  /* 0x000000010500780c */ /* 0x002fe20003f45270 */
[----:B------:R-:W1:Y:S01]  /*1a0e0*/  S2R R6, SR_TID.X ;  /* 0x0000000000067919 */ /* 0x000e620000002100 */
[----:B------:R-:W4:Y:S11]  /*1a0f0*/  S2R R9, SR_TID.X ;  /* 0x0000000000097919 */ /* 0x000f360000002100 */
[----:B------:R-:W2:Y:S01]  /*1a100*/  @P2 LDC R5, c[0x0][0x438] ;  /* 0x00010e00ff052b82 */ /* 0x000ea20000000800 */
[C---:B0-----:R-:W-:Y:S01]  /*1a110*/  LOP3.LUT R3, R0.reuse, 0x7f, RZ, 0xc0, !PT ;  /* 0x0000007f00037812 */ /* 0x041fe200078ec0ff */
[----:B------:R-:W-:-:S03]  /*1a120*/  IMAD.SHL.U32 R0, R0, 0x10, RZ ;  /* 0x0000001000007824 */ /* 0x000fc600078e00ff */
[----:B------:R-:W-:-:S04]  /*1a130*/  SHF.R.U32.HI R3, RZ, 0x3, R3 ;  /* 0x00000003ff037819 */ /* 0x000fc80000011603 */
[----:B------:R-:W-:Y:S02]  /*1a140*/  LOP3.LUT R0, R3, 0x70, R0, 0xf8, !PT ;  /* 0x0000007003007812 */ /* 0x000fe400078ef800 */
[----:B------:R-:W0:Y:S01]  /*1a150*/  @P2 LDC R3, c[0x0][0x434] ;  /* 0x00010d00ff032b82 */ /* 0x000e220000000800 */
[----:B------:R-:W-:Y:S05]  /*1a160*/  YIELD ;  /* 0x0000000000007946 */ /* 0x000fea0003800000 */
[----:B------:R-:W-:Y:S01]  /*1a170*/  ULDC.64 UR4, c[0x0][0x428] ;  /* 0x00010a0000047ab9 */ /* 0x000fe20000000a00 */
[----:B------:R-:W-:Y:S01]  /*1a180*/  ULDC.64 UR6, c[0x0][0x418] ;  /* 0x0001060000067ab9 */ /* 0x000fe20000000a00 */
[----:B-1----:R-:W-:Y:S01]  /*1a190*/  LOP3.LUT R6, R6, 0x7f, RZ, 0xc0, !PT ;  /* 0x0000007f06067812 */ /* 0x002fe200078ec0ff */
[----:B----4-:R-:W-:-:S03]  /*1a1a0*/  IMAD.SHL.U32 R9, R9, 0x10, RZ ;  /* 0x0000001009097824 */ /* 0x010fc600078e00ff */
[----:B------:R-:W-:-:S04]  /*1a1b0*/  SHF.R.U32.HI R11, RZ, 0x3, R6 ;  /* 0x00000003ff0b7819 */ /* 0x000fc80000011606 */
[----:B------:R-:W-:-:S04]  /*1a1c0*/  LOP3.LUT R9, R11, 0x70, R9, 0xf8, !PT ;  /* 0x000000700b097812 */ /* 0x000fc800078ef809 */
[----:B------:R-:W-:-:S04]  /*1a1d0*/  LOP3.LUT R9, R9, 0x80, RZ, 0xfc, !PT ;  /* 0x0000008009097812 */ /* 0x000fc800078efcff */
[----:B------:R-:W-:Y:S01]  /*1a1e0*/  ISETP.GT.U32.AND P1, PT, R9, 0x9f, PT ;  /* 0x0000009f0900780c */ /* 0x000fe20003f24070 */
[----:B--2---:R-:W-:-:S04]  /*1a1f0*/  IMAD R10, R33, 0xa0, R2 ;  /* 0x000000a0210a7824 */ /* 0x004fc800078e0202 */
[----:B------:R-:W-:-:S04]  /*1a200*/  IMAD.IADD R0, R0, 0x1, R10 ;  /* 0x0000000100007824 */ /* 0x000fc800078e020a */
[----:B0-----:R-:W-:-:S04]  /*1a210*/  @P2 IMAD.HI.U32 R2, R0, R3, RZ ;  /* 0x0000000300022227 */ /* 0x001fc800078e00ff */
[----:B------:R-:W-:Y:S01]  /*1a220*/  IMAD.MOV.U32 R8, RZ, RZ, R0 ;  /* 0x000000ffff087224 */ /* 0x000fe200078e0000 */
[----:B------:R-:W-:Y:S01]  /*1a230*/  @P2 SHF.R.U32.HI R8, RZ, R5, R2 ;  /* 0x00000005ff082219 */ /* 0x000fe20000011602 */
        /* <DEDUP_REMOVED lines=8> */
[----:B------:R-:W-:Y:S01]  /*1a2c0*/  IMAD.IADD R10, R9, 0x1, R10 ;  /* 0x00000001090a7824 */ /* 0x000fe200078e020a */
[----:B------:R-:W0:Y:S03]  /*1a2d0*/  @P2 LDC R3, c[0x0][0x434] ;  /* 0x00010d00ff032b82 */ /* 0x000e260000000800 */
[----:B------:R1:W2:Y:S05]  /*1a2e0*/  LDG.E R9, desc[UR48][R6.64] ;  /* 0x0000003006097981 */ /* 0x0002aa000c1e1900 */
[----:B------:R-:W3:Y:S01]  /*1a2f0*/  @P2 LDC R2, c[0x0][0x438] ;  /* 0x00010e00ff022b82 */ /* 0x000ee20000000800 */
[----:B------:R-:W-:-:S02]  /*1a300*/  IMAD.MOV.U32 R11, RZ, RZ, R10 ;  /* 0x000000ffff0b7224 */ /* 0x000fc400078e000a */
[----:B0-----:R-:W-:-:S05]  /*1a310*/  @P2 IMAD.HI.U32 R3, R10, R3, RZ ;  /* 0x000000030a032227 */ /* 0x001fca00078e00ff */
[----:B---3--:R-:W-:-:S04]  /*1a320*/  @P2 SHF.R.U32.HI R11, RZ, R2, R3 ;  /* 0x00000002ff0b2219 */ /* 0x008fc80000011603 */
[--C-:B------:R-:W-:Y:S01]  /*1a330*/  @!P1 SHF.R.S32.HI R3, RZ, 0x1f, R11.reuse ;  /* 0x0000001fff039819 */ /* 0x100fe2000001140b */
[----:B------:R-:W-:Y:S02]  /*1a340*/  @!P1 IMAD.MOV.U32 R2, RZ, RZ, R11 ;  /* 0x000000ffff029224 */ /* 0x000fe400078e000b */
[----:B------:R-:W-:Y:S02]  /*1a350*/  IMAD.U32 R12, RZ, RZ, UR51 ;  /* 0x00000033ff0c7e24 */ /* 0x000fe4000f8e00ff */
[----:B------:R-:W-:Y:S01]  /*1a360*/  @!P1 IMAD.WIDE.U32 R2, R35, UR4, R2 ;  /* 0x0000000423029c25 */ /* 0x000fe2000f8e0002 */
[----:B------:R-:W-:-:S03]  /*1a370*/  ULDC UR4, c[0x0][0x430] ;  /* 0x00010c0000047ab9 */ /* 0x000fc60000000800 */
[----:B------:R-:W-:Y:S01]  /*1a380*/  @!P1 IMAD.IADD R3, R4, 0x1, R3 ;  /* 0x0000000104039824 */ /* 0x000fe200078e0203 */
[----:B------:R-:W-:Y:S02]  /*1a390*/  @!P1 LEA R4, P0, R2, UR6, 0x2 ;  /* 0x0000000602049c11 */ /* 0x000fe4000f8010ff */
[----:B------:R-:W-:Y:S01]  /*1a3a0*/  ISETP.NE.AND P2, PT, R12, 0x3, PT ;  /* 0x000000030c00780c */ /* 0x000fe20003f45270 */
[----:B------:R-:W-:Y:S01]  /*1a3b0*/  VIADD R31, R22, 0x1 ;  /* 0x00000001161f7836 */ /* 0x000fe20000000000 */
[----:B------:R-:W-:Y:S01]  /*1a3c0*/  @!P1 LEA.HI.X R5, R2, UR7, R3, 0x2, P0 ;  /* 0x0000000702059c11 */ /* 0x000fe200080f1403 */
[----:B-1----:R-:W-:Y:S02]  /*1a3d0*/  IMAD.MOV.U32 R7, RZ, RZ, RZ ;  /* 0x000000ffff077224 */ /* 0x002fe400078e00ff */
[----:B------:R-:W-:Y:S01]  /*1a3e0*/  IMAD.MOV R3, RZ, RZ, -R8 ;  /* 0x000000ffff037224 */ /* 0x000fe200078e0a08 */
[----:B------:R-:W-:Y:S01]  /*1a3f0*/  ISETP.NE.AND P0, PT, R31, 0x2, PT ;  /* 0x000000021f00780c */ /* 0x000fe20003f05270 */
[----:B------:R-:W-:-:S02]  /*1a400*/  IMAD.MOV R11, RZ, RZ, -R11 ;  /* 0x000000ffff0b7224 */ /* 0x000fc400078e0a0b */
[----:B------:R0:W5:Y:S01]  /*1a410*/  @!P1 LDG.E R7, desc[UR48][R4.64] ;  /* 0x0000003004079981 */ /* 0x000162000c1e1900 */
[----:B------:R-:W-:Y:S01]  /*1a420*/  SEL R36, RZ, 0x1, P0 ;  /* 0x00000001ff247807 */ /* 0x000fe20000000000 */
[----:B------:R-:W-:Y:S01]  /*1a430*/  IMAD R8, R11, UR4, R10 ;  /* 0x000000040b087c24 */ /* 0x000fe2000f8e020a */
[----:B------:R-:W-:Y:S01]  /*1a440*/  SEL R31, R31, RZ, P0 ;  /* 0x000000ff1f1f7207 */ /* 0x000fe20000000000 */
[----:B0-----:R-:W-:Y:S02]  /*1a450*/  IMAD R4, R3, UR4, R0 ;  /* 0x0000000403047c24 */ /* 0x001fe4000f8e0200 */
[----:B------:R-:W-:Y:S01]  /*1a460*/  IMAD.MOV.U32 R0, RZ, RZ, R33 ;  /* 0x000000ffff007224 */ /* 0x000fe200078e0021 */
[----:B------:R-:W-:Y:S01]  /*1a470*/  LOP3.LUT R36, R23, R36, RZ, 0x3c, !PT ;  /* 0x0000002417247212 */ /* 0x000fe200078e3cff */
[----:B------:R-:W-:-:S03]  /*1a480*/  VIADD R33, R33, 0xffffffff ;  /* 0xffffffff21217836 */ /* 0x000fc60000000000 */
[----:B------:R-:W-:Y:S02]  /*1a490*/  ISETP.GT.AND P1, PT, R0, UR45, PT ;  /* 0x0000002d00007c0c */ /* 0x000fe4000bf24270 */
[----:B--2---:R-:W-:Y:S01]  /*1a4a0*/  SHF.R.S32.HI R26, RZ, 0x1f, R9 ;  /* 0x0000001fff1a7819 */ /* 0x004fe20000011409 */
[----:B------:R-:W-:Y:S10]  /*1a4b0*/  @!P2 BRA `(.L_x_8115) ;  /* 0x000000000004a947 */ /* 0x000ff40003800000 */
[----:B------:R-:W-:Y:S01]  /*1a4c0*/  BPT.TRAP 0x1 ;  /* 0x000000040000795c */ /* 0x000fe20000300000 */
.L_x_8115:
[----:B------:R-:W-:Y:S01]  /*1a4d0*/  IMAD R0, R31, 0x8, R17 ;  /* 0x000000081f007824 */ /* 0x000fe200078e0211 */
[----:B------:R-:W-:Y:S01]  /*1a4e0*/  SHF.L.U32 R29, R36, 0x1f, RZ ;  /* 0x0000001f241d7819 */ /* 0x000fe200000006ff */
[----:B------:R-:W-:Y:S01]  /*1a4f0*/  BSSY B0, `(.L_x_8116) ;  /* 0x0000004000007945 */ /* 0x000fe20003800000 */
[----:B------:R-:W-:Y:S02]  /*1a500*/  SHF.R.S32.HI R28, RZ, 0x1f, R4 ;  /* 0x0000001fff1c7819 */ /* 0x000fe40000011404 */
[----:B------:R-:W0:Y:S02]  /*1a510*/  SYNCS.PHASECHK.TRANS64.TRYWAIT P0, [R0+URZ+0x22880], R29 ;  /* 0x0228801d000075a7 */ /* 0x000e24000800017f */
[----:B0-----:R-:W-:Y:S05]  /*1a520*/  @!P0 BRA `(.L_x_8117) ;  /* 0x0000004800448947 */ /* 0x001fea0003800000 */
.L_x_8231:
[----:B------:R-:W-:Y:S05]  /*1a530*/  BSYNC B0 ;  /* 0x0000000000007941 */ /* 0x000fea0003800000 */
.L_x_8116:
        /* <DEDUP_REMOVED lines=35> */
[----:B------:R-:W1:Y:S04]  /*1a770*/  SHFL.IDX PT, R2, R5, 0x1, 0x181f ;  /* 0x00381f0005027f89 */ /* 0x000e6800000e0000 */
[----:B------:R-:W2:Y:S04]  /*1a780*/  SHFL.IDX PT, R3, R20, 0x1, 0x181f ;  /* 0x00381f0014037f89 */ /* 0x000ea800000e0000 */
[----:B------:R-:W-:Y:S04]  /*1a790*/  SHFL.IDX PT, R14, R5, 0x3, 0x181f ;  /* 0x00781f00050e7f89 */ /* 0x000fe800000e0000 */
[----:B------:R-:W-:Y:S04]  /*1a7a0*/  SHFL.IDX PT, R32, R20, 0x3, 0x181f ;  /* 0x00781f0014207f89 */ /* 0x000fe800000e0000 */
[----:B------:R-:W-:Y:S04]  /*1a7b0*/  SHFL.IDX PT, R12, R5, RZ, 0x181f ;  /* 0x00181fff050c7589 */ /* 0x000fe800000e0000 */
[----:B------:R-:W-:Y:S01]  /*1a7c0*/  SHFL.IDX PT, R6, R20, RZ, 0x181f ;  /* 0x00181fff14067589 */ /* 0x000fe200000e0000 */
[----:B-1----:R-:W-:-:S03]  /*1a7d0*/  IADD3 R10, P0, R34, R2, RZ ;  /* 0x00000002220a7210 */ /* 0x002fc60007f1e0ff */
[----:B------:R-:W1:Y:S02]  /*1a7e0*/  SHFL.IDX PT, R2, R5, 0x2, 0x181f ;  /* 0x00581f0005027f89 */ /* 0x000e6400000e0000 */
[----:B--2---:R-:W-:Y:S02]  /*1a7f0*/  IMAD.X R11, RZ, RZ, R3, P0 ;  /* 0x000000ffff0b7224 */ /* 0x004fe400000e0603 */
[----:B------:R-:W2:Y:S01]  /*1a800*/  SHFL.IDX PT, R3, R20, 0x2, 0x181f ;  /* 0x00581f0014037f89 */ /* 0x000ea200000e0000 */
[----:B-1----:R-:W-:-:S05]  /*1a810*/  IADD3 R2, P0, R34, R2, RZ ;  /* 0x0000000222027210 */ /* 0x002fca0007f1e0ff */
[----:B--2---:R-:W-:Y:S01]  /*1a820*/  IMAD.X R3, RZ, RZ, R3, P0 ;  /* 0x000000ffff037224 */ /* 0x004fe200000e0603 */
[----:B------:R-:W-:-:S05]  /*1a830*/  IADD3 R14, P0, R34, R14, RZ ;  /* 0x0000000e220e7210 */ /* 0x000fca0007f1e0ff */
[----:B------:R-:W-:Y:S01]  /*1a840*/  IMAD.X R15, RZ, RZ, R32, P0 ;  /* 0x000000ffff0f7224 */ /* 0x000fe200000e0620 */
[----:B------:R-:W-:-:S05]  /*1a850*/  IADD3 R12, P0, R34, R12, RZ ;  /* 0x0000000c220c7210 */ /* 0x000fca0007f1e0ff */
[----:B------:R-:W-:Y:S02]  /*1a860*/  IMAD.X R13, RZ, RZ, R6, P0 ;  /* 0x000000ffff0d7224 */ /* 0x000fe400000e0606 */
[----:B------:R-:W-:-:S05]  /*1a870*/  IMAD.IADD R6, R17, 0x1, R30 ;  /* 0x0000000111067824 */ /* 0x000fca00078e021e */
[----:B------:R-:W-:Y:S04]  /*1a880*/  LDGSTS.E.BYPASS.LTC128B.128 [R6+0xa400], desc[UR48][R12.64], !P2 ;  /* 0x0a4000000c067fae */ /* 0x000fe8000d101d70 */
[----:B------:R1:W-:Y:S04]  /*1a890*/  LDGSTS.E.BYPASS.LTC128B.128 [R6+0xac00], desc[UR48][R10.64], !P2 ;  /* 0x0ac000000a067fae */ /* 0x0003e8000d101d70 */
[----:B------:R2:W-:Y:S04]  /*1a8a0*/  LDGSTS.E.BYPASS.LTC128B.128 [R6+0xb400], desc[UR48][R2.64], !P2 ;  /* 0x0b40000002067fae */ /* 0x0005e8000d101d70 */
[----:B------:R3:W-:Y:S04]  /*1a8b0*/  LDGSTS.E.BYPASS.LTC128B.128 [R6+0xbc00], desc[UR48][R14.64], !P2 ;  /* 0x0bc000000e067fae */ /* 0x0007e8000d101d70 */
[----:B-1----:R-:W-:Y:S04]  /*1a8c0*/  SHFL.IDX PT, R10, R20, 0x5, 0x181f ;  /* 0x00b81f00140a7f89 */ /* 0x002fe800000e0000 */
[----:B--2---:R-:W1:Y:S04]  /*1a8d0*/  SHFL.IDX PT, R2, R5, 0x4, 0x181f ;  /* 0x00981f0005027f89 */ /* 0x004e6800000e0000 */
[----:B------:R-:W2:Y:S04]  /*1a8e0*/  SHFL.IDX PT, R3, R20, 0x4, 0x181f ;  /* 0x00981f0014037f89 */ /* 0x000ea800000e0000 */
[----:B---3--:R-:W3:Y:S01]  /*1a8f0*/  SHFL.IDX PT, R14, R5, 0x5, 0x181f ;  /* 0x00b81f00050e7f89 */ /* 0x008ee200000e0000 */
[----:B-1----:R-:W-:-:S05]  /*1a900*/  IADD3 R2, P0, R34, R2, RZ ;  /* 0x0000000222027210 */ /* 0x002fca0007f1e0ff */
[----:B--2---:R-:W-:Y:S01]  /*1a910*/  IMAD.X R3, RZ, RZ, R3, P0 ;  /* 0x000000ffff037224 */ /* 0x004fe200000e0603 */
[----:B---3--:R-:W-:-:S04]  /*1a920*/  IADD3 R14, P0, R34, R14, RZ ;  /* 0x0000000e220e7210 */ /* 0x008fc80007f1e0ff */
[----:B------:R1:W-:Y:S01]  /*1a930*/  LDGSTS.E.BYPASS.LTC128B.128 [R6+0xc400], desc[UR48][R2.64], !P2 ;  /* 0x0c40000002067fae */ /* 0x0003e2000d101d70 */
[----:B------:R-:W-:-:S05]  /*1a940*/  IMAD.X R15, RZ, RZ, R10, P0 ;  /* 0x000000ffff0f7224 */ /* 0x000fca00000e060a */
[----:B------:R-:W-:Y:S04]  /*1a950*/  LDGSTS.E.BYPASS.LTC128B.128 [R6+0xcc00], desc[UR48][R14.64], !P2 ;  /* 0x0cc000000e067fae */ /* 0x000fe8000d101d70 */
[----:B-1----:R-:W1:Y:S04]  /*1a960*/  SHFL.IDX PT, R2, R5, 0x6, 0x181f ;  /* 0x00d81f0005027f89 */ /* 0x002e6800000e0000 */
[----:B------:R-:W2:Y:S04]  /*1a970*/  SHFL.IDX PT, R3, R20, 0x6, 0x181f ;  /* 0x00d81f0014037f89 */ /* 0x000ea800000e0000 */
[----:B------:R-:W3:Y:S04]  /*1a980*/  SHFL.IDX PT, R5, R5, 0x7, 0x181f ;  /* 0x00f81f0005057f89 */ /* 0x000ee800000e0000 */
[----:B------:R-:W4:Y:S01]  /*1a990*/  SHFL.IDX PT, R20, R20, 0x7, 0x181f ;  /* 0x00f81f0014147f89 */ /* 0x000f2200000e0000 */
[----:B-1----:R-:W-:-:S03]  /*1a9a0*/  IADD3 R12, P0, R34, R2, RZ ;  /* 0x00000002220c7210 */ /* 0x002fc60007f1e0ff */
[----:B------:R-:W1:Y:S02]  /*1a9b0*/  SHFL.IDX PT, R2, R19, RZ, 0x181f ;  /* 0x00181fff13027589 */ /* 0x000e6400000e0000 */
[----:B--2---:R-:W-:Y:S02]  /*1a9c0*/  IMAD.X R13, RZ, RZ, R3, P0 ;  /* 0x000000ffff0d7224 */ /* 0x004fe400000e0603 */
[----:B------:R-:W2:Y:S01]  /*1a9d0*/  SHFL.IDX PT, R3, R21, RZ, 0x181f ;  /* 0x00181fff15037589 */ /* 0x000ea200000e0000 */
[----:B---3--:R-:W-:-:S03]  /*1a9e0*/  IADD3 R10, P0, R34, R5, RZ ;  /* 0x00000005220a7210 */ /* 0x008fc60007f1e0ff */
[----:B------:R-:W-:Y:S02]  /*1a9f0*/  LDGSTS.E.BYPASS.LTC128B.128 [R6+0xd400], desc[UR48][R12.64], !P2 ;  /* 0x0d4000000c067fae */ /* 0x000fe4000d101d70 */
[----:B----4-:R-:W-:Y:S02]  /*1aa00*/  IMAD.X R11, RZ, RZ, R20, P0 ;  /* 0x000000ffff0b7224 */ /* 0x010fe400000e0614 */
[----:B------:R-:W3:Y:S04]  /*1aa10*/  SHFL.IDX PT, R21, R21, 0x1, 0x181f ;  /* 0x00381f0015157f89 */ /* 0x000ee800000e0000 */
[----:B------:R-:W-:Y:S01]  /*1aa20*/  LDGSTS.E.BYPASS.LTC128B.128 [R6+0xdc00], desc[UR48][R10.64], !P2 ;  /* 0x0dc000000a067fae */ /* 0x000fe2000d101d70 */
[----:B-1----:R-:W-:-:S05]  /*1aa30*/  IADD3 R2, P0, R34, R2, RZ ;  /* 0x0000000222027210 */ /* 0x002fca0007f1e0ff */
[----:B--2---:R-:W-:-:S05]  /*1aa40*/  IMAD.X R3, RZ, RZ, R3, P0 ;  /* 0x000000ffff037224 */ /* 0x004fca00000e0603 */
[----:B------:R1:W-:Y:S04]  /*1aa50*/  LDGSTS.E.BYPASS.LTC128B.128 [R6+0xe400], desc[UR48][R2.64], !P2 ;  /* 0x0e40000002067fae */ /* 0x0003e8000d101d70 */
[----:B-1-3--:R1:W2:Y:S02]  /*1aa60*/  SHFL.IDX PT, R2, R19, 0x1, 0x181f ;  /* 0x00381f0013027f89 */ /* 0x00a2a400000e0000 */
.L_x_8253:
        /* <DEDUP_REMOVED lines=8> */
.L_x_8119:
        /* <DEDUP_REMOVED lines=11> */
.L_x_8120:
[----:B------:R2:W-:Y:S01]  /*1aba0*/  SYNCS.ARRIVE.TRANS64.A1T0 RZ, [R0+URZ+0x22870], RZ ;  /* 0x022870ff00ff79a7 */ /* 0x0005e2000810003f */
[----:B------:R-:W-:Y:S05]  /*1abb0*/  @!P3 BRA `(.L_x_8121) ;  /* 0x000000000004b947 */ /* 0x000fea0003800000 */
[----:B------:R-:W-:Y:S01]  /*1abc0*/  BPT.TRAP 0x1 ;  /* 0x000000040000795c */ /* 0x000fe20000300000 */
.L_x_8121:
[----:B------:R-:W3:Y:S01]  /*1abd0*/  SYNCS.PHASECHK.TRANS64.TRYWAIT P0, [R0+URZ+0x22840], R29 ;  /* 0x0228401d000075a7 */ /* 0x000ee2000800017f */
[----:B------:R-:W-:Y:S04]  /*1abe0*/  BSSY B0, `(.L_x_8122) ;  /* 0x0000002000007945 */ /* 0x000fe80003800000 */
[----:B---3--:R-:W-:Y:S05]  /*1abf0*/  @!P0 BRA `(.L_x_8123) ;  /* 0x0000004c00508947 */ /* 0x008fea0003800000 */
.L_x_8254:
[----:B------:R-:W-:Y:S05]  /*1ac00*/  BSYNC B0 ;  /* 0x0000000000007941 */ /* 0x000fea0003800000 */
.L_x_8122:
[----:B------:R-:W-:Y:S01]  /*1ac10*/  ULDC.64 UR4, c[0x0][0x310] ;  /* 0x0000c40000047ab9 */ /* 0x000fe20000000a00 */
[----:B------:R-:W-:Y:S01]  /*1ac20*/  ULDC.64 UR6, c[0x0][0x300] ;  /* 0x0000c00000067ab9 */ /* 0x000fe20000000a00 */
[----:B------:R-:W-:Y:S01]  /*1ac30*/  IMAD R5, R26, UR4, RZ ;  /* 0x000000041a057c24 */ /* 0x000fe2000f8e02ff */
[----:B------:R-:W-:Y:S01]  /*1ac40*/  LOP3.LUT P2, RZ, R16, 0x1, RZ, 0xc0, !PT ;  /* 0x0000000110ff7812 */ /* 0x000fe2000784c0ff */
[----:B------:R-:W-:-:S04]  /*1ac50*/  IMAD.WIDE.U32 R2, R9, UR4, RZ ;  /* 0x0000000409027c25 */ /* 0x000fc8000f8e00ff */
[----:B------:R-:W-:Y:S02]  /*1ac60*/  IMAD R5, R9, UR5, R5 ;  /* 0x0000000509057c24 */ /* 0x000fe4000f8e0205 */
[----:B------:R-:W-:Y:S02]  /*1ac70*/  IMAD R28, R28, UR6, RZ ;  /* 0x000000061c1c7c24 */ /* 0x000fe4000f8e02ff */
[----:B------:R-:W-:Y:S02]  /*1ac80*/  IMAD.IADD R3, R3, 0x1, R5 ;  /* 0x0000000103037824 */ /* 0x000fe400078e0205 */
[----:B------:R-:W-:-:S04]  /*1ac90*/  IMAD.WIDE.U32 R2, R4, UR6, R2 ;  /* 0x0000000604027c25 */ /* 0x000fc8000f8e0002 */
[----:B------:R-:W-:-:S04]  /*1aca0*/  IMAD R4, R4, UR7, R28 ;  /* 0x0000000704047c24 */ /* 0x000fc8000f8e021c */
[----:B------:R-:W-:Y:S02]  /*1acb0*/  IMAD.IADD R5, R3, 0x1, R4 ;  /* 0x0000000103057824 */ /* 0x000fe400078e0204 */
[----:B------:R-:W-:Y:S02]  /*1acc0*/  IMAD.MOV.U32 R4, RZ, RZ, R2 ;  /* 0x000000ffff047224 */ /* 0x000fe400078e0002 */
[----:B------:R-:W-:-:S04]  /*1acd0*/  IMAD R2, R25, UR4, RZ ;  /* 0x0000000419027c24 */ /* 0x000fc8000f8e02ff */
        /* <DEDUP_REMOVED lines=19> */
[----:B------:R-:W4:Y:S04]  /*1ae10*/  SHFL.IDX PT, R14, R8, 0x1, 0x181f ;  /* 0x00381f00080e7f89 */ /* 0x000f2800000e0000 */
[----:B------:R-:W5:Y:S04]  /*1ae20*/  SHFL.IDX PT, R3, R10, 0x1, 0x181f ;  /* 0x00381f000a037f89 */ /* 0x000f6800000e0000 */
[----:B------:R-:W0:Y:S04]  /*1ae30*/  SHFL.IDX PT, R2, R8, 0x2, 0x181f ;  /* 0x00581f0008027f89 */ /* 0x000e2800000e0000 */
[----:B------:R-:W-:Y:S04]  /*1ae40*/  SHFL.IDX PT, R12, R8, RZ, 0x181f ;  /* 0x00181fff080c7589 */ /* 0x000fe800000e0000 */
[----:B-1----:R-:W-:Y:S01]  /*1ae50*/  SHFL.IDX PT, R19, R10, RZ, 0x181f ;  /* 0x00181fff0a137589 */ /* 0x002fe200000e0000 */
[----:B----4-:R-:W-:-:S03]  /*1ae60*/  IADD3 R4, P0, R34, R14, RZ ;  /* 0x0000000e22047210 */ /* 0x010fc60007f1e0ff */
[----:B------:R-:W-:Y:S02]  /*1ae70*/  SHFL.IDX PT, R14, R8, 0x3, 0x181f ;  /* 0x00781f00080e7f89 */ /* 0x000fe400000e0000 */
[----:B-----5:R-:W-:Y:S02]  /*1ae80*/  IMAD.X R5, RZ, RZ, R3, P0 ;  /* 0x000000ffff057224 */ /* 0x020fe400000e0603 */
[----:B------:R-:W1:Y:S01]  /*1ae90*/  SHFL.IDX PT, R3, R10, 0x2, 0x181f ;  /* 0x00581f000a037f89 */ /* 0x000e6200000e0000 */
[----:B0-----:R-:W-:-:S05]  /*1aea0*/  IADD3 R2, P0, R34, R2, RZ ;  /* 0x0000000222027210 */ /* 0x001fca0007f1e0ff */
[----:B-1----:R-:W-:Y:S01]  /*1aeb0*/  IMAD.X R3, RZ, RZ, R3, P0 ;  /* 0x000000ffff037224 */ /* 0x002fe200000e0603 */
[----:B------:R-:W-:-:S05]  /*1aec0*/  IADD3 R12, P0, R34, R12, RZ ;  /* 0x0000000c220c7210 */ /* 0x000fca0007f1e0ff */
[----:B------:R-:W-:Y:S01]  /*1aed0*/  IMAD.X R13, RZ, RZ, R19, P0 ;  /* 0x000000ffff0d7224 */ /* 0x000fe200000e0613 */
[----:B------:R-:W-:Y:S01]  /*1aee0*/  IADD3 R14, P0, R34, R14, RZ ;  /* 0x0000000e220e7210 */ /* 0x000fe20007f1e0ff */
[----:B------:R-:W0:Y:S04]  /*1aef0*/  SHFL.IDX PT, R19, R10, 0x3, 0x181f ;  /* 0x00781f000a137f89 */ /* 0x000e2800000e0000 */
[----:B------:R-:W-:Y:S04]  /*1af00*/  LDGSTS.E.BYPASS.LTC128B.128 [R6+0x18400], desc[UR48][R12.64], !P2 ;  /* 0x184000000c067fae */ /* 0x000fe8000d101d70 */
[----:B------:R1:W-:Y:S04]  /*1af10*/  LDGSTS.E.BYPASS.LTC128B.128 [R6+0x18c00], desc[UR48][R4.64], !P2 ;  /* 0x18c0000004067fae */ /* 0x0003e8000d101d70 */
[----:B------:R4:W-:Y:S04]  /*1af20*/  LDGSTS.E.BYPASS.LTC128B.128 [R6+0x19400], desc[UR48][R2.64], !P2 ;  /* 0x1940000002067fae */ /* 0x0009e8000d101d70 */
[----:B-1----:R-:W-:Y:S04]  /*1af30*/  SHFL.IDX PT, R4, R10, 0x5, 0x181f ;  /* 0x00b81f000a047f89 */ /* 0x002fe800000e0000 */
[----:B----4-:R-:W1:Y:S01]  /*1af40*/  SHFL.IDX PT, R2, R8, 0x4, 0x181f ;  /* 0x00981f0008027f89 */ /* 0x010e6200000e0000 */
[----:B0-----:R-:W-:-:S03]  /*1af50*/  IMAD.X R15, RZ, RZ, R19, P0 ;  /* 0x000000ffff0f7224 */ /* 0x001fc600000e0613 */
[----:B------:R-:W0:Y:S04]  /*1af60*/  SHFL.IDX PT, R3, R10, 0x4, 0x181f ;  /* 0x00981f000a037f89 */ /* 0x000e2800000e0000 */
[----:B------:R4:W-:Y:S04]  /*1af70*/  LDGSTS.E.BYPASS.LTC128B.128 [R6+0x19c00], desc[UR48][R14.64], !P2 ;  /* 0x19c000000e067fae */ /* 0x0009e8000d101d70 */
[----:B------:R-:W-:Y:S04]  /*1af80*/  SHFL.IDX PT, R19, R7, 0x1, 0x181f ;  /* 0x00381f0007137f89 */ /* 0x000fe800000e0000 */
[----:B----4-:R-:W4:Y:S01]  /*1af90*/  SHFL.IDX PT, R14, R8, 0x5, 0x181f ;  /* 0x00b81f00080e7f89 */ /* 0x010f2200000e0000 */
[----:B-1----:R-:W-:-:S05]  /*1afa0*/  IADD3 R2, P0, R34, R2, RZ ;  /* 0x0000000222027210 */ /* 0x002fca0007f1e0ff */
[----:B0-----:R-:W-:-:S05]  /*1afb0*/  IMAD.X R3, RZ, RZ, R3, P0 ;  /* 0x000000ffff037224 */ /* 0x001fca00000e0603 */
[----:B------:R0:W-:Y:S01]  /*1afc0*/  LDGSTS.E.BYPASS.LTC128B.128 [R6+0x1a400], desc[UR48][R2.64], !P2 ;  /* 0x1a40000002067fae */ /* 0x0001e2000d101d70 */
[----:B----4-:R-:W-:-:S03]  /*1afd0*/  IADD3 R14, P0, R34, R14, RZ ;  /* 0x0000000e220e7210 */ /* 0x010fc60007f1e0ff */
[----:B0-----:R-:W0:Y:S02]  /*1afe0*/  SHFL.IDX PT, R2, R8, 0x6, 0x181f ;  /* 0x00d81f0008027f89 */ /* 0x001e2400000e0000 */
[----:B------:R-:W-:Y:S02]  /*1aff0*/  IMAD.X R15, RZ, RZ, R4, P0 ;  /* 0x000000ffff0f7224 */ /* 0x000fe400000e0604 */
[----:B------:R-:W1:Y:S04]  /*1b000*/  SHFL.IDX PT, R3, R10, 0x6, 0x181f ;  /* 0x00d81f000a037f89 */ /* 0x000e6800000e0000 */
[----:B------:R-:W4:Y:S04]  /*1b010*/  SHFL.IDX PT, R4, R8, 0x7, 0x181f ;  /* 0x00f81f0008047f89 */ /* 0x000f2800000e0000 */
[----:B------:R-:W5:Y:S04]  /*1b020*/  SHFL.IDX PT, R10, R10, 0x7, 0x181f ;  /* 0x00f81f000a0a7f89 */ /* 0x000f6800000e0000 */
[----:B------:R1:W-:Y:S01]  /*1b030*/  LDGSTS.E.BYPASS.LTC128B.128 [R6+0x1ac00], desc[UR48][R14.64], !P2 ;  /* 0x1ac000000e067fae */ /* 0x0003e2000d101d70 */
[----:B0-----:R-:W-:-:S03]  /*1b040*/  IADD3 R12, P0, R34, R2, RZ ;  /* 0x00000002220c7210 */ /* 0x001fc60007f1e0ff */
[----:B------:R-:W0:Y:S02]  /*1b050*/  SHFL.IDX PT, R2, R7, RZ, 0x181f ;  /* 0x00181fff07027589 */ /* 0x000e2400000e0000 */
[----:B-1----:R-:W-:Y:S02]  /*1b060*/  IMAD.X R13, RZ, RZ, R3, P0 ;  /* 0x000000ffff0d7224 */ /* 0x002fe400000e0603 */
[----:B------:R-:W1:Y:S01]  /*1b070*/  SHFL.IDX PT, R3, R9, RZ, 0x181f ;  /* 0x00181fff09037589 */ /* 0x000e6200000e0000 */
[----:B----4-:R-:W-:-:S03]  /*1b080*/  IADD3 R4, P0, R34, R4, RZ ;  /* 0x0000000422047210 */ /* 0x010fc60007f1e0ff */
[----:B------:R4:W-:Y:S02]  /*1b090*/  LDGSTS.E.BYPASS.LTC128B.128 [R6+0x1b400], desc[UR48][R12.64], !P2 ;  /* 0x1b4000000c067fae */ /* 0x0009e4000d101d70 */
[----:B-----5:R-:W-:Y:S02]  /*1b0a0*/  IMAD.X R5, RZ, RZ, R10, P0 ;  /* 0x000000ffff057224 */ /* 0x020fe400000e060a */
[----:B------:R-:W2:Y:S04]  /*1b0b0*/  SHFL.IDX PT, R9, R9, 0x1, 0x181f ;  /* 0x00381f0009097f89 */ /* 0x000ea800000e0000 */
[----:B------:R4:W-:Y:S01]  /*1b0c0*/  LDGSTS.E.BYPASS.LTC128B.128 [R6+0x1bc00], desc[UR48][R4.64], !P2 ;  /* 0x1bc0000004067fae */ /* 0x0009e2000d101d70 */
[----:B0-----:R-:W-:-:S05]  /*1b0d0*/  IADD3 R2, P0, R34, R2, RZ ;  /* 0x0000000222027210 */ /* 0x001fca0007f1e0ff */
[----:B-1----:R-:W-:-:S05]  /*1b0e0*/  IMAD.X R3, RZ, RZ, R3, P0 ;  /* 0x000000ffff037224 */ /* 0x002fca00000e0603 */
[----:B------:R4:W-:Y:S03]  /*1b0f0*/  LDGSTS.E.BYPASS.LTC128B.128 [R6+0x1c400], desc[UR48][R2.64], !P2 ;  /* 0x1c40000002067fae */ /* 0x0009e6000d101d70 */
.L_x_8276:
[----:B----4-:R-:W-:-:S05]  /*1b100*/  IADD3 R2, P0, R34, R19, RZ ;  /* 0x0000001322027210 */ /* 0x010fca0007f1e0ff */
[----:B--2---:R-:W-:Y:S01]  /*1b110*/  IMAD.X R3, RZ, RZ, R9, P0 ;  /* 0x000000ffff037224 */ /* 0x004fe200000e0609 */
[----:B------:R-:W-:-:S04]  /*1b120*/  PLOP3.LUT P0, PT, PT, PT, PT, 0x80, 0x0 ;  /* 0x000000000000781c */ /* 0x000fc80003f0f070 */
[----:B------:R-:W-:Y:S01]  /*1b130*/  @!PT LDS RZ, [RZ] ;  /* 0x00000000fffff984 */ /* 0x000fe20000000800 */
[----:B------:R-:W-:Y:S01]  /*1b140*/  @!PT LDS RZ, [RZ] ;  /* 0x00000000fffff984 */ /* 0x000fe20000000800 */
[----:B------:R-:W-:Y:S01]  /*1b150*/  @!PT LDS RZ, [RZ] ;  /* 0x00000000fffff984 */ /* 0x000fe20000000800 */
[----:B------:R0:W-:Y:S01]  /*1b160*/  LDGSTS.E.BYPASS.LTC128B.128 [R6+0x1cc00], desc[UR48][R2.64], !P2 ;  /* 0x1cc0000002067fae */ /* 0x0001e2000d101d70 */
[----:B------:R-:W-:-:S08]  /*1b170*/  NOP ;  /* 0x0000000000007918 */ /* 0x000fd00000000000 */
.L_x_8125:
        /* <DEDUP_REMOVED lines=11> */
.L_x_8126:
[----:B------:R3:W-:Y:S02]  /*1b230*/  SYNCS.ARRIVE.TRANS64.A1T0 RZ, [R0+URZ+0x22830], RZ ;  /* 0x022830ff00ff79a7 */ /* 0x0007e4000810003f */
[----:B---3--:R-:W-:-:S05]  /*1b240*/  IMAD.U32 R0, RZ, RZ, UR50 ;  /* 0x00000032ff007e24 */ /* 0x008fca000f8e00ff */
[----:B------:R-:W-:-:S13]  /*1b250*/  ISETP.NE.AND P0, PT, R0, 0x3, PT ;  /* 0x000000030000780c */ /* 0x000fda0003f05270 */
[----:B------:R-:W-:Y:S05]  /*1b260*/  @!P0 BRA `(.L_x_8127) ;  /* 0x0000000000048947 */ /* 0x000fea0003800000 */
[----:B------:R-:W-:Y:S01]  /*1b270*/  BPT.TRAP 0x1 ;  /* 0x000000040000795c */ /* 0x000fe20000300000 */
.L_x_8127:
[----:B------:R-:W-:Y:S01]  /*1b280*/  LOP3.LUT R0, R23, 0x1, RZ, 0x3c, !PT ;  /* 0x0000000117007812 */ /* 0x000fe200078e3cff */
[----:B------:R-:W-:Y:S01]  /*1b290*/  IMAD R3, R22, 0x8, R17 ;  /* 0x0000000816037824 */ /* 0x000fe200078e0211 */
[----:B------:R-:W-:Y:S02]  /*1b2a0*/  BSSY B0, `(.L_x_8128) ;  /* 0x0000004000007945 */ /* 0x000fe40003800000 */
[----:B------:R-:W-:-:S04]  /*1b2b0*/  SHF.L.U32 R0, R0, 0x1f, RZ ;  /* 0x0000001f00007819 */ /* 0x000fc800000006ff */
[----:B------:R-:W0:Y:S02]  /*1b2c0*/  SYNCS.PHASECHK.TRANS64.TRYWAIT P2, [R3+URZ+0x22870], R0 ;  /* 0x02287000030075a7 */ /* 0x000e24000804017f */
[----:B0-----:R-:W-:Y:S05]  /*1b2d0*/  @!P2 BRA `(.L_x_8129) ;  /* 0x000000500050a947 */ /* 0x001fea0003800000 */
.L_x_8277:
[----:B------:R-:W-:Y:S05]  /*1b2e0*/  BSYNC B0 ;  /* 0x0000000000007941 */ /* 0x000fea0003800000 */
.L_x_8128:
[----:B------:R-:W-:-:S05]  /*1b2f0*/  IMAD.U32 R2, RZ, RZ, UR51 ;  /* 0x00000033ff027e24 */ /* 0x000fca000f8e00ff */
[----:B------:R-:W-:-:S13]  /*1b300*/  ISETP.NE.AND P2, PT, R2, 0x3, PT ;  /* 0x000000030200780c */ /* 0x000fda0003f45270 */
[----:B------:R-:W-:Y:S05]  /*1b310*/  @!P2 BRA `(.L_x_8130) ;  /* 0x000000000004a947 */ /* 0x000fea0003800000 */
[----:B------:R-:W-:Y:S01]  /*1b320*/  BPT.TRAP 0x1 ;  /* 0x000000040000795c */ /* 0x000fe20000300000 */
.L_x_8130:
[----:B0-----:R-:W-:Y:S01]  /*1b330*/  SHF.L.U32 R0, R23, 0x1f, RZ ;  /* 0x0000001f17007819 */ /* 0x001fe200000006ff */
[----:B------:R-:W-:-:S03]  /*1b340*/  IMAD R2, R22, 0x5000, RZ ;  /* 0x0000500016027824 */ /* 0x000fc600078e02ff */
[----:B------:R-:W0:Y:S02]  /*1b350*/  SYNCS.PHASECHK.TRANS64.TRYWAIT P2, [R3+URZ+0x22860], R0 ;  /* 0x02286000030075a7 */ /* 0x000e24000804017f */
[----:B0-----:R-:W-:Y:S05]  /*1b360*/  @!P2 BRA `(.L_x_8131) ;  /* 0x000000500040a947 */ /* 0x001fea0003800000 */
.L_x_8278:
        /* <DEDUP_REMOVED lines=90> */
.L_x_8132:
[----:B-1----:R1:W-:Y:S01]  /*1b910*/  SYNCS.ARRIVE.TRANS64.A1T0 RZ, [R3+URZ+0x22850], RZ ;  /* 0x022850ff03ff79a7 */ /* 0x0023e2000810003f */
[----:B------:R-:W-:Y:S06]  /*1b920*/  BAR.SYNC.DEFER_BLOCKING 0x2, 0x80 ;  /* 0x0082000000007b1d */ /* 0x000fec0000010000 */
[----:B------:R-:W-:Y:S05]  /*1b930*/  @!P0 BRA `(.L_x_8133) ;  /* 0x0000000000048947 */ /* 0x000fea0003800000 */
[----:B------:R-:W-:Y:S01]  /*1b940*/  BPT.TRAP 0x1 ;  /* 0x000000040000795c */ /* 0x000fe20000300000 */
.L_x_8133:
[----:B0-----:R-:W2:Y:S01]  /*1b950*/  LDL R0, [R1+0xc] ;  /* 0x00000c0001007983 */ /* 0x001ea20000100800 */
[----:B-1----:R-:W-:Y:S02]  /*1b960*/  VIADD R3, R3, 0x22880 ;  /* 0x0002288003037836 */ /* 0x002fe40000000000 */
[----:B------:R-:W-:Y:S02]  /*1b970*/  IMAD.MOV.U32 R23, RZ, RZ, R36 ;  /* 0x000000ffff177224 */ /* 0x000fe400078e0024 */
[----:B------:R-:W-:Y:S01]  /*1b980*/  IMAD.MOV.U32 R22, RZ, RZ, R31 ;  /* 0x000000ffff167224 */ /* 0x000fe200078e001f */
[----:B--2---:R-:W-:-:S04]  /*1b990*/  PRMT R3, R0, 0x654, R3 ;  /* 0x0000065400037816 */ /* 0x004fc80000000003 */
[----:B------:R1:W-:Y:S01]  /*1b9a0*/  SYNCS.ARRIVE.TRANS64.RED.A1T0 RZ, [R3+URZ], RZ ;  /* 0x000000ff03ff79a7 */ /* 0x0003e2000810043f */
[----:B------:R-:W-:Y:S05]  /*1b9b0*/  @P1 BRA `(.L_x_8134) ;  /* 0xffffffe400b41947 */ /* 0x000fea000383ffff */
.L_x_8114:
[----:B0-----:R-:W0:Y:S01]  /*1b9c0*/  S2R R0, SR_TID.X ;  /* 0x0000000000007919 */ /* 0x001e220000002100 */
[----:B------:R-:W-:Y:S01]  /*1b9d0*/  BSSY B0, `(.L_x_8135) ;  /* 0x0000012000007945 */ /* 0x000fe20003800000 */
[----:B------:R-:W-:Y:S01]  /*1b9e0*/  IMAD.U32 R6, RZ, RZ, UR50 ;  /* 0x00000032ff067e24 */ /* 0x000fe2000f8e00ff */
[----:B0-----:R-:W-:-:S04]  /*1b9f0*/  LOP3.LUT R0, R0, 0x7f, RZ, 0xc0, !PT ;  /* 0x0000007f00007812 */ /* 0x001fc800078ec0ff */
[----:B------:R-:W-:-:S13]  /*1ba00*/  ISETP.NE.AND P0, PT, R0, RZ, PT ;  /* 0x000000ff0000720c */ /* 0x000fda0003f05270 */
        /* <DEDUP_REMOVED lines=12> */
[----:B0-----:R-:W-:-:S05]  /*1bad0*/  IADD3 R0, R0, UR46, R7 ;  /* 0x0000002e00007c10 */ /* 0x001fca000fffe007 */
[----:B------:R0:W-:Y:S02]  /*1bae0*/  STL [R1+0x1c], R0 ;  /* 0x00001c0001007387 */ /* 0x0001e40000100800 */
.L_x_8136:
[----:B------:R-:W-:Y:S05]  /*1baf0*/  BSYNC B0 ;  /* 0x0000000000007941 */ /* 0x000fea0003800000 */
.L_x_8135:
[----:B------:R-:W-:-:S13]  /*1bb00*/  ISETP.NE.AND P1, PT, R6, 0x3, PT ;  /* 0x000000030600780c */ /* 0x000fda0003f25270 */
[----:B------:R-:W-:Y:S05]  /*1bb10*/  @!P1 BRA `(.L_x_8137) ;  /* 0x0000000000049947 */ /* 0x000fea0003800000 */
[----:B------:R-:W-:Y:S01]  /*1bb20*/  BPT.TRAP 0x1 ;  /* 0x000000040000795c */ /* 0x000fe20000300000 */
.L_x_8137:
[----:B0-----:R-:W-:Y:S01]  /*1bb30*/  LOP3.LUT R0, R36, 0x1, RZ, 0x3c, !PT ;  /* 0x0000000124007812 */ /* 0x001fe200078e3cff */
[----:B-1----:R-:W-:Y:S01]  /*1bb40*/  IMAD R3, R31, 0x8, R17 ;  /* 0x000000081f037824 */ /* 0x002fe200078e0211 */
[----:B------:R-:W-:Y:S02]  /*1bb50*/  BSSY B0, `(.L_x_8138) ;  /* 0x0000004000007945 */ /* 0x000fe40003800000 */
[----:B------:R-:W-:-:S04]  /*1bb60*/  SHF.L.U32 R0, R0, 0x1f, RZ ;  /* 0x0000001f00007819 */ /* 0x000fc800000006ff */
[----:B------:R-:W0:Y:S02]  /*1bb70*/  SYNCS.PHASECHK.TRANS64.TRYWAIT P2, [R3+URZ+0x22870], R0 ;  /* 0x02287000030075a7 */ /* 0x000e24000804017f */
[----:B0-----:R-:W-:Y:S05]  /*1bb80*/  @!P2 BRA `(.L_x_8139) ;  /* 0x00000048004ca947 */ /* 0x001fea0003800000 */
.L_x_8279:
[----:B------:R-:W-:Y:S05]  /*1bb90*/  BSYNC B0 ;  /* 0x0000000000007941 */ /* 0x000fea0003800000 */
.L_x_8138:
[----:B------:R-:W-:-:S05]  /*1bba0*/  IMAD.U32 R2, RZ, RZ, UR51 ;  /* 0x00000033ff027e24 */ /* 0x000fca000f8e00ff */
[----:B------:R-:W-:-:S13]  /*1bbb0*/  ISETP.NE.AND P2, PT, R2, 0x3, PT ;  /* 0x000000030200780c */ /* 0x000fda0003f45270 */
[----:B------:R-:W-:Y:S05]  /*1bbc0*/  @!P2 BRA `(.L_x_8140) ;  /* 0x000000000004a947 */ /* 0x000fea0003800000 */
[----:B------:R-:W-:Y:S01]  /*1bbd0*/  BPT.TRAP 0x1 ;  /* 0x000000040000795c */ /* 0x000fe20000300000 */
.L_x_8140:
[----:B0-----:R-:W-:Y:S01]  /*1bbe0*/  SHF.L.U32 R0, R36, 0x1f, RZ ;  /* 0x0000001f24007819 */ /* 0x001fe200000006ff */
[----:B------:R-:W-:-:S03]  /*1bbf0*/  IMAD R2, R31, 0x5000, RZ ;  /* 0x000050001f027824 */ /* 0x000fc600078e02ff */
[----:B------:R-:W0:Y:S02]  /*1bc00*/  SYNCS.PHASECHK.TRANS64.TRYWAIT P2, [R3+URZ+0x22860], R0 ;  /* 0x02286000030075a7 */ /* 0x000e24000804017f */
[----:B0-----:R-:W-:Y:S05]  /*1bc10*/  @!P2 BRA `(.L_x_8141) ;  /* 0x00000048003ca947 */ /* 0x001fea0003800000 */
.L_x_8280:
[----:B------:R-:W2:Y:S04]  /*1bc20*/  LDL R4, [R1+0x10] ;  /* 0x0000100001047983 */ /* 0x000ea80000100800 */
[----:B------:R-:W3:Y:S04]  /*1bc30*/  LDL R20, [R1+0x18] ;  /* 0x0000180001147983 */ /* 0x000ee80000100800 */
[----:B------:R-:W3:Y:S01]  /*1bc40*/  LDL.LU R19, [R1+0x8] ;  /* 0x0000080001137983 */ /* 0x000ee20000300800 */
[----:B0-----:R-:W-:Y:S01]  /*1bc50*/  LOP3.LUT R0, R2, R24, RZ, 0xfc, !PT ;  /* 0x0000001802007212 */ /* 0x001fe200078efcff */
[----:B------:R-:W-:Y:S05]  /*1bc60*/  WARPSYNC.ALL ;  /* 0x0000000000007948 */ /* 0x000fea0003800000 */
[----:B------:R-:W-:-:S06]  /*1bc70*/  IMAD.IADD R10, R17, 0x1, R0 ;  /* 0x00000001110a7824 */ /* 0x000fcc00078e0200 */
[----:B------:R-:W0:Y:S02]  /*1bc80*/  LDSM.16.MT88.4 R8, [R10+0xa400] ;  /* 0x00a400000a08783b */ /* 0x000e240000004200 */
[C-C-:B0-----:R-:W-:Y:S02]  /*1bc90*/  PRMT R12, R8.reuse, 0x6420, R9.reuse ;  /* 0x00006420080c7816 */ /* 0x141fe40000000009 */
[----:B------:R-:W-:Y:S02]  /*1bca0*/  PRMT R13, R8, 0x7531, R9 ;  /* 0x00007531080d7816 */ /* 0x000fe40000000009 */
[C-C-:B------:R-:W-:Y:S02]  /*1bcb0*/  PRMT R14, R10.reuse, 0x6420, R11.reuse ;  /* 0x000064200a0e7816 */ /* 0x140fe4000000000b */
[----:B------:R-:W-:Y:S02]  /*1bcc0*/  PRMT R15, R10, 0x7531, R11 ;  /* 0x000075310a0f7816 */ /* 0x000fe4000000000b */
[----:B--2---:R-:W-:-:S05]  /*1bcd0*/  IADD3 R18, R17, R4, R2 ;  /* 0x0000000411127210 */ /* 0x004fca0007ffe002 */
[----:B------:R-:W0:Y:S01]  /*1bce0*/  LDSM.16.MT88.4 R4, [R18+0xa400] ;  /* 0x00a400001204783b */ /* 0x000e220000004200 */
[----:B---3--:R-:W-:Y:S01]  /*1bcf0*/  IADD3 R0, R19, R2, R20 ;  /* 0x0000000213007210 */ /* 0x008fe20007ffe014 */
[----:B------:R-:W-:-:S04]  /*1bd00*/  IMAD.U32 R20, RZ, RZ, UR51 ;  /* 0x00000033ff147e24 */ /* 0x000fc8000f8e00ff */
[----:B------:R-:W-:Y:S01]  /*1bd10*/  STSM.16.M88.4 [R0], R12 ;  /* 0x0000000c00007844 */ /* 0x000fe20000000200 */
[----:B------:R-:W-:Y:S02]  /*1bd20*/  ISETP.NE.AND P2, PT, R20, 0x3, PT ;  /* 0x000000031400780c */ /* 0x000fe40003f45270 */
        /* <DEDUP_REMOVED lines=73> */
.L_x_8142:
[----:B-1----:R1:W-:Y:S01]  /*1c1c0*/  SYNCS.ARRIVE.TRANS64.A1T0 RZ, [R3+URZ+0x22850], RZ ;  /* 0x022850ff03ff79a7 */ /* 0x0023e2000810003f */
[----:B------:R-:W-:Y:S06]  /*1c1d0*/  BAR.SYNC.DEFER_BLOCKING 0x2, 0x80 ;  /* 0x0082000000007b1d */ /* 0x000fec0000010000 */
[----:B------:R-:W-:Y:S05]  /*1c1e0*/  @!P1 BRA `(.L_x_8143) ;  /* 0x0000000000049947 */ /* 0x000fea0003800000 */
[----:B------:R-:W-:Y:S01]  /*1c1f0*/  BPT.TRAP 0x1 ;  /* 0x000000040000795c */ /* 0x000fe20000300000 */
.L_x_8143:
[----:B0-----:R-:W2:Y:S01]  /*1c200*/  LDL R0, [R1+0xc] ;  /* 0x00000c0001007983 */ /* 0x001ea20000100800 */
[----:B-1----:R-:W-:Y:S02]  /*1c210*/  VIADD R3, R3, 0x22880 ;  /* 0x0002288003037836 */ /* 0x002fe40000000000 */
[----:B------:R-:W-:-:S05]  /*1c220*/  VIADD R31, R31, 0x1 ;  /* 0x000000011f1f7836 */ /* 0x000fca0000000000 */
[----:B------:R-:W-:-:S04]  /*1c230*/  ISETP.NE.AND P1, PT, R31, 0x2, PT ;  /* 0x000000021f00780c */ /* 0x000fc80003f25270 */
[----:B------:R-:W-:Y:S02]  /*1c240*/  SEL R31, R31, RZ, P1 ;  /* 0x000000ff1f1f7207 */ /* 0x000fe40000800000 */
[----:B--2---:R-:W-:-:S04]  /*1c250*/  PRMT R3, R0, 0x654, R3 ;  /* 0x0000065400037816 */ /* 0x004fc80000000003 */
[----:B------:R0:W-:Y:S02]  /*1c260*/  SYNCS.ARRIVE.TRANS64.RED.A1T0 RZ, [R3+URZ], RZ ;  /* 0x000000ff03ff79a7 */ /* 0x0001e4000810043f */
[----:B0-----:R-:W-:-:S04]  /*1c270*/  SEL R3, RZ, 0x1, P1 ;  /* 0x00000001ff037807 */ /* 0x001fc80000800000 */
[----:B------:R-:W-:-:S07]  /*1c280*/  LOP3.LUT R36, R36, R3, RZ, 0x3c, !PT ;  /* 0x0000000324247212 */ /* 0x000fce00078e3cff */
.L_x_8086:
[----:B------:R-:W-:Y:S05]  /*1c290*/  BSYNC B7 ;  /* 0x0000000000077941 */ /* 0x000fea0003800000 */
.L_x_8084:
[----:B-1----:R1:W5:Y:S04]  /*1c2a0*/  LDL R0, [R1+0xc] ;  /* 0x00000c0001007983 */ /* 0x0023680000100800 */
[----:B------:R1:W5:Y:S01]  /*1c2b0*/  LDL R2, [R1+0x1c] ;  /* 0x00001c0001027983 */ /* 0x0003620000100800 */
[----:B------:R-:W-:-:S13]  /*1c2c0*/  LOP3.LUT P1, RZ, R16, 0x1000, RZ, 0xc0, !PT ;  /* 0x0000100010ff7812 */ /* 0x000fda000782c0ff */
[----:B-1----:R-:W-:Y:S05]  /*1c2d0*/  @!P1 BRA `(.L_x_8144) ;  /* 0x0000000000289947 */ /* 0x002fea0003800000 */
[----:B------:R-:W1:Y:S08]  /*1c2e0*/  S2UR UR4, SR_CgaCtaId ;  /* 0x00000000000479c3 */ /* 0x000e700000008800 */
[----:B------:R-:W-:Y:S01]  /*1c2f0*/  BAR.SYNC.DEFER_BLOCKING 0x5, 0x180 ;  /* 0x0146000000007b1d */ /* 0x000fe20000010000 */
[----:B------:R-:W-:Y:S01]  /*1c300*/  MOV R17, 0x400 ;  /* 0x0000040000117802 */ /* 0x000fe20000000f00 */
[----:B-1---5:R-:W-:-:S05]  /*1c310*/  IMAD.U32 R0, RZ, RZ, UR4 ;  /* 0x00000004ff007e24 */ /* 0x022fca000f8e00ff */
[----:B------:R-:W-:Y:S01]  /*1c320*/  LEA R17, R0, R17, 0x18 ;  /* 0x0000001100117211 */ /* 0x000fe200078ec0ff */
[----:B------:R-:W-:Y:S04]  /*1c330*/  STL [R1+0xc], R0 ;  /* 0x00000c0001007387 */ /* 0x000fe80000100800 */
[----:B------:R-:W1:Y:S04]  /*1c340*/  LDS R2, [R17+0x228d0] ;  /* 0x0228d00011027984 */ /* 0x000e680000000800 */
[----:B-1----:R1:W-:Y:S01]  /*1c350*/  STL [R1+0x1c], R2 ;  /* 0x00001c0201007387 */ /* 0x0023e20000100800 */
[----:B------:R-:W-:Y:S06]  /*1c360*/  BAR.ARV 0x4, 0x180 ;  /* 0x0106000000007b1d */ /* 0x000fec0000002000 */
[----:B------:R-:W-:Y:S05]  /*1c370*/  BRA `(.L_x_8145) ;  /* 0x0000000000287947 */ /* 0x000fea0003800000 */
.L_x_8144:
[----:B-----5:R-:W-:Y:S01]  /*1c380*/  IMAD.MOV.U32 R3, RZ, RZ, R0 ;  /* 0x000000ffff037224 */ /* 0x020fe200078e0000 */
[----:B------:R-:W-:Y:S01]  /*1c390*/  @!P0 MOV R0, 0x400 ;  /* 0x0000040000008802 */ /* 0x000fe20000000f00 */
[----:B------:R-:W-:Y:S06]  /*1c3a0*/  BAR.SYNC.DEFER_BLOCKING 0x4, 0x180 ;  /* 0x0106000000007b1d */ /* 0x000fec0000010000 */
[----:B------:R-:W1:Y:S02]  /*1c3b0*/  @!P0 S2R R3, SR_CgaCtaId ;  /* 0x0000000000038919 */ /* 0x000e640000008800 */
[----:B-1----:R-:W-:Y:S01]  /*1c3c0*/  @!P0 LEA R17, R3, R0, 0x18 ;  /* 0x0000000003118211 */ /* 0x002fe200078ec0ff */
[----:B------:R-:W-:Y:S04]  /*1c3d0*/  @!P0 STL [R1+0xc], R3 ;  /* 0x00000c0301008387 */ /* 0x000fe80000100800 */
[----:B------:R-:W1:Y:S04]  /*1c3e0*/  SHFL.IDX PT, R0, R2, RZ, 0x1f ;  /* 0x00001fff02007589 */ /* 0x000e6800000e0000 */
[----:B------:R2:W-:Y:S04]  /*1c3f0*/  @!P0 STS [R17+0x228d0], R2 ;  /* 0x0228d00211008388 */ /* 0x0005e80000000800 */
[----:B-1----:R2:W-:Y:S01]  /*1c400*/  STL [R1+0x1c], R0 ;  /* 0x00001c0001007387 */ /* 0x0025e20000100800 */
[----:B------:R-:W-:Y:S06]  /*1c410*/  BAR.ARV 0x5, 0x180 ;  /* 0x0146000000007b1d */ /* 0x000fec0000002000 */
.L_x_8145:
[----:B--2---:R-:W2:Y:S01]  /*1c420*/  LDL R0, [R1+0x1c] ;  /* 0x00001c0001007983 */ /* 0x004ea20000100800 */
[----:B------:R-:W-:Y:S02]  /*1c430*/  ULDC UR4, c[0x0][0xc38] ;  /* 0x00030e0000047ab9 */ /* 0x000fe40000000800 */
[----:B--2---:R-:W-:-:S13]  /*1c440*/  ISETP.GE.AND P0, PT, R0, UR4, PT ;  /* 0x0000000400007c0c */ /* 0x004fda000bf06270 */
[----:B------:R-:W-:Y:S05]  /*1c450*/  @!P0 BRA `(.L_x_8146) ;  /* 0xffffffac000c8947 */ /* 0x000fea000383ffff */
.L_x_8075:
[----:B------:R-:W2:Y:S01]  /*1c460*/  LDL.LU R0, [R1+0x24] ;  /* 0x0000240001007983 */ /* 0x000ea20000300800 */
[----:B------:R-:W-:Y:S01]  /*1c470*/  BSSY B0, `(.L_x_8147) ;  /* 0x000000b000007945 */ /* 0x000fe20003800000 */
[----:B------:R-:W3:Y:S01]  /*1c480*/  S2R R5, SR_CgaCtaId ;  /* 0x0000000000057919 */ /* 0x000ee20000008800 */
[----:B--2---:R-:W-:-:S05]  /*1c490*/  VIADD R0, R0, 0x1 ;  /* 0x0000000100007836 */ /* 0x004fca0000000000 */
[----:B-1----:R-:W-:-:S04]  /*1c4a0*/  LEA.HI R2, R0, R0, RZ, 0x1 ;  /* 0x0000000000027211 */ /* 0x002fc800078f08ff */
[----:B------:R-:W-:Y:S02]  /*1c4b0*/  LOP3.LUT R3, R2, 0xfffffffe, RZ, 0xc0, !PT ;  /* 0xfffffffe02037812 */ /* 0x000fe400078ec0ff */
[----:B------:R-:W-:-:S03]  /*1c4c0*/  MOV R2, 0x400 ;  /* 0x0000040000027802 */ /* 0x000fc60000000f00 */
[----:B------:R-:W-:Y:S01]  /*1c4d0*/  IMAD.IADD R0, R0, 0x1, -R3 ;  /* 0x0000000100007824 */ /* 0x000fe200078e0a03 */
[----:B---3--:R-:W-:-:S04]  /*1c4e0*/  LEA R4, R5, R2, 0x18 ;  /* 0x0000000205047211 */ /* 0x008fc800078ec0ff */
[----:B------:R-:W-:-:S04]  /*1c4f0*/  SHF.L.U32 R0, R0, 0x1f, RZ ;  /* 0x0000001f00007819 */ /* 0x000fc800000006ff */
[----:B------:R-:W1:Y:S02]  /*1c500*/  SYNCS.PHASECHK.TRANS64.TRYWAIT P0, [R4+URZ+0x22820], R0 ;  /* 0x02282000040075a7 */ /* 0x000e64000800017f */
[----:B-1----:R-:W-:Y:S05]  /*1c510*/  @!P0 BRA `(.L_x_8148) ;  /* 0x0000004000108947 */ /* 0x002fea0003800000 */
.L_x_8281:
[----:B------:R-:W-:Y:S05]  /*1c520*/  BSYNC B0 ;  /* 0x0000000000007941 */ /* 0x000fea0003800000 */
.L_x_8147:
[----:B------:R-:W-:-:S03]  /*1c530*/  UMOV UR4, 0xffffffff ;  /* 0xffffffff00047882 */ /* 0x000fc60000000000 */
[----:B------:R-:W-:Y:S05]  /*1c540*/  BRA.DIV UR4, `(.L_x_8149) ;  /* 0x0000004204187947 */ /* 0x000fea000b800000 */
[----:B-1----:R-:W1:Y:S02]  /*1c550*/  S2R R0, SR_TID.X ;  /* 0x0000000000007919 */ /* 0x002e640000002100 */
[----:B-1----:R-:W-:-:S04]  /*1c560*/  SHF.R.U32.HI R0, RZ, 0x5, R0 ;  /* 0x00000005ff007819 */ /* 0x002fc80000011600 */
[----:B------:R-:W-:-:S05]  /*1c570*/  LOP3.LUT R0, R0, 0x3, RZ, 0xc0, !PT ;  /* 0x0000000300007812 */ /* 0x000fca00078ec0ff */
[----:B------:R1:W2:Y:S02]  /*1c580*/  SHFL.IDX PT, R14, R0, RZ, 0x1f ;  /* 0x00001fff000e7589 */ /* 0x0002a400000e0000 */
.L_x_8284:
[----:B--2---:R-:W-:Y:S01]  /*1c590*/  ISETP.NE.AND P0, PT, R14, RZ, PT ;  /* 0x000000ff0e00720c */ /* 0x004fe20003f05270 */
[----:B------:R-:W-:-:S12]  /*1c5a0*/  BSSY B0, `(.L_x_8150) ;  /* 0x000002c000007945 */ /* 0x000fd80003800000 */
[----:B------:R-:W-:Y:S05]  /*1c5b0*/  @P0 BRA `(.L_x_8151) ;  /* 0x0000000000a80947 */ /* 0x000fea0003800000 */
[----:B------:R-:W-:-:S03]  /*1c5c0*/  UMOV UR4, 0xffffffff ;  /* 0xffffffff00047882 */ /* 0x000fc60000000000 */
[----:B------:R-:W-:Y:S05]  /*1c5d0*/  BRA.DIV UR4, `(.L_x_8152) ;  /* 0x0000004204287947 */ /* 0x000fea000b800000 */
[----:B------:R-:W-:-:S13]  /*1c5e0*/  ELECT P6, URZ, PT ;  /* 0x00000000003f782f */ /* 0x000fda00038c0000 */
.L_x_8287:
[----:B------:R-:W-:Y:S05]  /*1c5f0*/  @!P6 BRA `(.L_x_8151) ;  /* 0x000000000098e947 */ /* 0x000fea0003800000 */
[----:B------:R-:W-:-:S06]  /*1c600*/  ULOP3.LUT UR4, UR36, 0x2, URZ, 0xfc, !UPT ;  /* 0x0000000224047892 */ /* 0x000fcc000f8efc3f */
[----:B-1----:R-:W-:-:S05]  /*1c610*/  IMAD.U32 R0, RZ, RZ, UR4 ;  /* 0x00000004ff007e24 */ /* 0x002fca000f8e00ff */
[----:B------:R-:W-:-:S13]  /*1c620*/  ISETP.NE.AND P0, PT, R0, 0x3, PT ;  /* 0x000000030000780c */ /* 0x000fda0003f05270 */
[----:B------:R-:W-:Y:S05]  /*1c630*/  @!P0 BRA `(.L_x_8153) ;  /* 0x0000000000048947 */ /* 0x000fea0003800000 */
[----:B------:R-:W-:Y:S01]  /*1c640*/  BPT.TRAP 0x1 ;  /* 0x000000040000795c */ /* 0x000fe20000300000 */
.L_x_8153:
[C---:B------:R-:W-:Y:S01]  /*1c650*/  IMAD R5, R31.reuse, 0x8, R4 ;  /* 0x000000081f057824 */ /* 0x040fe200078e0204 */
[----:B------:R-:W-:Y:S01]  /*1c660*/  SHF.L.U32 R0, R36, 0x1f, RZ ;  /* 0x0000001f24007819 */ /* 0x000fe200000006ff */
[----:B------:R-:W-:-:S03]  /*1c670*/  VIADD R31, R31, 0x1 ;  /* 0x000000011f1f7836 */ /* 0x000fc60000000000 */
[----:B------:R-:W1:Y:S02]  /*1c680*/  SYNCS.PHASECHK.TRANS64.TRYWAIT P1, [R5+URZ+0x22840], R0 ;  /* 0x02284000050075a7 */ /* 0x000e64000802017f */
[----:B------:R-:W-:-:S04]  /*1c690*/  ISETP.NE.AND P2, PT, R31, 0x2, PT ;  /* 0x000000021f00780c */ /* 0x000fc80003f45270 */
[----:B------:R-:W-:Y:S01]  /*1c6a0*/  SEL R3, RZ, 0x1, P2 ;  /* 0x00000001ff037807 */ /* 0x000fe20001000000 */
[----:B-1----:R-:W-:Y:S08]  /*1c6b0*/  @!P1 BRA `(.L_x_8154) ;  /* 0x0000004000109947 */ /* 0x002ff00003800000 */
.L_x_8288:
[----:B------:R-:W-:Y:S02]  /*1c6c0*/  SEL R31, R31, RZ, P2 ;  /* 0x000000ff1f1f7207 */ /* 0x000fe40001000000 */
[----:B------:R-:W-:Y:S01]  /*1c6d0*/  LOP3.LUT R2, R36, R3, RZ, 0x3c, !PT ;  /* 0x0000000324027212 */ /* 0x000fe200078e3cff */
[----:B------:R-:W-:Y:S06]  /*1c6e0*/  @!P0 BRA `(.L_x_8155) ;  /* 0x0000000000048947 */ /* 0x000fec0003800000 */
[----:B------:R-:W-:Y:S01]  /*1c6f0*/  BPT.TRAP 0x1 ;  /* 0x000000040000795c */ /* 0x000fe20000300000 */
.L_x_8155:
[----:B------:R-:W-:Y:S01]  /*1c700*/  IMAD R31, R31, 0x8, R4 ;  /* 0x000000081f1f7824 */ /* 0x000fe200078e0204 */
[----:B------:R-:W-:-:S04]  /*1c710*/  SHF.L.U32 R2, R2, 0x1f, RZ ;  /* 0x0000001f02027819 */ /* 0x000fc800000006ff */
[----:B------:R-:W2:Y:S02]  /*1c720*/  SYNCS.PHASECHK.TRANS64.TRYWAIT P1, [R31+URZ+0x22840], R2 ;  /* 0x022840021f0075a7 */ /* 0x000ea4000802017f */
[----:B--2---:R-:W-:Y:S05]  /*1c730*/  @!P1 BRA `(.L_x_8156) ;  /* 0x0000004000049947 */ /* 0x004fea0003800000 */
.L_x_8289:
[----:B------:R-:W-:Y:S05]  /*1c740*/  @!P0 BRA `(.L_x_8157) ;  /* 0x0000000000048947 */ /* 0x000fea0003800000 */
[----:B------:R-:W-:Y:S01]  /*1c750*/  BPT.TRAP 0x1 ;  /* 0x000000040000795c */ /* 0x000fe20000300000 */
.L_x_8157:
[----:B------:R-:W3:Y:S02]  /*1c760*/  SYNCS.PHASECHK.TRANS64.TRYWAIT P1, [R5+URZ+0x22860], R0 ;  /* 0x02286000050075a7 */ /* 0x000ee4000802017f */
[----:B---3--:R-:W-:Y:S05]  /*1c770*/  @!P1 BRA `(.L_x_8158) ;  /* 0x0000004000089947 */ /* 0x008fea0003800000 */
.L_x_8290:
[----:B------:R-:W-:Y:S05]  /*1c780*/  @!P0 BRA `(.L_x_8159) ;  /* 0x0000000000048947 */ /* 0x000fea0003800000 */
[----:B------:R-:W-:Y:S01]  /*1c790*/  BPT.TRAP 0x1 ;  /* 0x000000040000795c */ /* 0x000fe20000300000 */
.L_x_8159:
[----:B------:R-:W4:Y:S02]  /*1c7a0*/  SYNCS.PHASECHK.TRANS64.TRYWAIT P1, [R31+URZ+0x22860], R2 ;  /* 0x022860021f0075a7 */ /* 0x000f24000802017f */
[----:B----4-:R-:W-:Y:S05]  /*1c7b0*/  @!P1 BRA `(.L_x_8160) ;  /* 0x00000040000c9947 */ /* 0x010fea0003800000 */
.L_x_8291:
[----:B------:R-:W-:Y:S05]  /*1c7c0*/  @!P0 BRA `(.L_x_8161) ;  /* 0x0000000000048947 */ /* 0x000fea0003800000 */
[----:B------:R-:W-:Y:S01]  /*1c7d0*/  BPT.TRAP 0x1 ;  /* 0x000000040000795c */ /* 0x000fe20000300000 */
.L_x_8161:
[----:B------:R-:W5:Y:S02]  /*1c7e0*/  SYNCS.PHASECHK.TRANS64.TRYWAIT P1, [R5+URZ+0x22880], R0 ;  /* 0x02288000050075a7 */ /* 0x000f64000802017f */
[----:B-----5:R-:W-:Y:S05]  /*1c7f0*/  @!P1 BRA `(.L_x_8162) ;  /* 0x0000004000109947 */ /* 0x020fea0003800000 */
.L_x_8292:
[----:B------:R-:W-:Y:S05]  /*1c800*/  @!P0 BRA `(.L_x_8163) ;  /* 0x0000000000048947 */ /* 0x000fea0003800000 */
[----:B------:R-:W-:Y:S01]  /*1c810*/  BPT.TRAP 0x1 ;  /* 0x000000040000795c */ /* 0x000fe20000300000 */
.L_x_8163:
[----:B------:R0:W0:Y:S02]  /*1c820*/  SYNCS.PHASECHK.TRANS64.TRYWAIT P0, [R31+URZ+0x22880], R2 ;  /* 0x022880021f0075a7 */ /* 0x000024000800017f */
[----:B0-----:R-:W-:Y:S05]  /*1c830*/  @!P0 NANOSLEEP.SYNCS 0x989680 ;  /* 0x009896800000895d */ /* 0x001fea0003900000 */
[----:B------:R-:W0:Y:S02]  /*1c840*/  @!P0 SYNCS.PHASECHK.TRANS64 P0, [R31+URZ+0x22880], R2 ;  /* 0x022880021f0085a7 */ /* 0x000e24000800007f */
[----:B0-----:R-:W-:Y:S05]  /*1c850*/  @!P0 BRA `(.L_x_8163) ;  /* 0xfffffffc00f08947 */ /* 0x001fea000383ffff */
.L_x_8151:
[----:B------:R-:W-:Y:S05]  /*1c860*/  BSYNC B0 ;  /* 0x0000000000007941 */ /* 0x000fea0003800000 */
.L_x_8150:
[----:B------:R-:W-:Y:S05]  /*1c870*/  EXIT ;  /* 0x000000000000794d */ /* 0x000fea0003800000 */
.L_x_7980:
[----:B0-----:R-:W-:-:S04]  /*1c880*/  IMAD.U32 R3, RZ, RZ, UR43 ;  /* 0x0000002bff037e24 */ /* 0x001fc8000f8e00ff */
[----:B------:R0:W1:Y:S03]  /*1c890*/  SYNCS.PHASECHK.TRANS64.TRYWAIT P1, [R3+URZ+0x22800], R8 ;  /* 0x02280008030075a7 */ /* 0x000066000802017f */
[----:B-1----:R-:W-:Y:S05]  /*1c8a0*/  @!P1 NANOSLEEP.SYNCS 0x989680 ;  /* 0x009896800000995d */ /* 0x002fea0003900000 */
[----:B------:R-:W1:Y:S02]  /*1c8b0*/  @!P1 SYNCS.PHASECHK.TRANS64 P1, [R3+URZ+0x22800], R8 ;  /* 0x02280008030095a7 */ /* 0x000e64000802007f */
[----:B-1----:R-:W-:Y:S05]  /*1c8c0*/  @!P1 BRA `(.L_x_7980) ;  /* 0xfffffffc00ec9947 */ /* 0x002fea000383ffff */
[----:B------:R-:W-:Y:S05]  /*1c8d0*/  BRA `(.L_x_8164) ;  /* 0xfffffe5400007947 */ /* 0x000fea000383ffff */
.L_x_7984:
[----:B-1----:R1:W2:Y:S02]  /*1c8e0*/  SYNCS.PHASECHK.TRANS64.TRYWAIT P1, [R106+URZ+0x22830], R3 ;  /* 0x022830036a0075a7 */ /* 0x0022a4000802017f */
[----:B--2---:R-:W-:Y:S05]  /*1c8f0*/  @!P1 NANOSLEEP.SYNCS 0x989680 ;  /* 0x009896800000995d */ /* 0x004fea0003900000 */
[----:B------:R-:W2:Y:S02]  /*1c900*/  @!P1 SYNCS.PHASECHK.TRANS64 P1, [R106+URZ+0x22830], R3 ;  /* 0x022830036a0095a7 */ /* 0x000ea4000802007f */
[----:B--2---:R-:W-:Y:S05]  /*1c910*/  @!P1 BRA `(.L_x_7984) ;  /* 0xfffffffc00f09947 */ /* 0x004fea000383ffff */
[----:B------:R-:W-:Y:S05]  /*1c920*/  BRA `(.L_x_7983) ;  /* 0xfffffe54001c7947 */ /* 0x000fea000383ffff */
.L_x_8001:
[----:B-1----:R-:W-:-:S04]  /*1c930*/  IMAD.U32 R10, RZ, RZ, UR6 ;  /* 0x00000006ff0a7e24 */ /* 0x002fc8000f8e00ff */
[----:B------:R1:W2:Y:S03]  /*1c940*/  SYNCS.PHASECHK.TRANS64.TRYWAIT P1, [R10+URZ+0x22830], R9 ;  /* 0x022830090a0075a7 */ /* 0x0002a6000802017f */
[----:B--2---:R-:W-:Y:S05]  /*1c950*/  @!P1 NANOSLEEP.SYNCS 0x989680 ;  /* 0x009896800000995d */ /* 0x004fea0003900000 */
[----:B------:R-:W2:Y:S02]  /*1c960*/  @!P1 SYNCS.PHASECHK.TRANS64 P1, [R10+URZ+0x22830], R9 ;  /* 0x022830090a0095a7 */ /* 0x000ea4000802007f */
[----:B--2---:R-:W-:Y:S05]  /*1c970*/  @!P1 BRA `(.L_x_8001) ;  /* 0xfffffffc00ec9947 */ /* 0x004fea000383ffff */
[----:B------:R-:W-:Y:S05]  /*1c980*/  BRA `(.L_x_7998) ;  /* 0xfffffe9c00c07947 */ /* 0x000fea000383ffff */
.L_x_8005:
[----:B-1----:R-:W-:-:S04]  /*1c990*/  IMAD.U32 R10, RZ, RZ, UR6 ;  /* 0x00000006ff0a7e24 */ /* 0x002fc8000f8e00ff */
[----:B------:R1:W2:Y:S03]  /*1c9a0*/  SYNCS.PHASECHK.TRANS64.TRYWAIT P1, [R10+URZ+0x22850], R9 ;  /* 0x022850090a0075a7 */ /* 0x0002a6000802017f */
[----:B--2---:R-:W-:Y:S05]  /*1c9b0*/  @!P1 NANOSLEEP.SYNCS 0x989680 ;  /* 0x009896800000995d */ /* 0x004fea0003900000 */
[----:B------:R-:W2:Y:S02]  /*1c9c0*/  @!P1 SYNCS.PHASECHK.TRANS64 P1, [R10+URZ+0x22850], R9 ;  /* 0x022850090a0095a7 */ /* 0x000ea4000802007f */
[----:B--2---:R-:W-:Y:S05]  /*1c9d0*/  @!P1 BRA `(.L_x_8005) ;  /* 0xfffffffc00ec9947 */ /* 0x004fea000383ffff */
[----:B------:R-:W-:Y:S05]  /*1c9e0*/  BRA `(.L_x_8002) ;  /* 0xfffffea400dc7947 */ /* 0x000fea000383ffff */
.L_x_8024:
[----:B-1----:R-:W-:-:S04]  /*1c9f0*/  IMAD.U32 R10, RZ, RZ, UR6 ;  /* 0x00000006ff0a7e24 */ /* 0x002fc8000f8e00ff */
[----:B------:R1:W2:Y:S03]  /*1ca00*/  SYNCS.PHASECHK.TRANS64.TRYWAIT P1, [R10+URZ+0x22830], R9 ;  /* 0x022830090a0075a7 */ /* 0x0002a6000802017f */
[----:B--2---:R-:W-:Y:S05]  /*1ca10*/  @!P1 NANOSLEEP.SYNCS 0x989680 ;  /* 0x009896800000995d */ /* 0x004fea0003900000 */
[----:B------:R-:W2:Y:S02]  /*1ca20*/  @!P1 SYNCS.PHASECHK.TRANS64 P1, [R10+URZ+0x22830], R9 ;  /* 0x022830090a0095a7 */ /* 0x000ea4000802007f */
[----:B--2---:R-:W-:Y:S05]  /*1ca30*/  @!P1 BRA `(.L_x_8024) ;  /* 0xfffffffc00ec9947 */ /* 0x004fea000383ffff */
[----:B------:R-:W-:Y:S05]  /*1ca40*/  BRA `(.L_x_8021) ;  /* 0xfffffef0002c7947 */ /* 0x000fea000383ffff */
.L_x_8028:
[----:B-1----:R-:W-:-:S04]  /*1ca50*/  IMAD.U32 R10, RZ, RZ, UR6 ;  /* 0x00000006ff0a7e24 */ /* 0x002fc8000f8e00ff */
[----:B------:R1:W2:Y:S03]  /*1ca60*/  SYNCS.PHASECHK.TRANS64.TRYWAIT P1, [R10+URZ+0x22850], R9 ;  /* 0x022850090a0075a7 */ /* 0x0002a6000802017f */
[----:B--2---:R-:W-:Y:S05]  /*1ca70*/  @!P1 NANOSLEEP.SYNCS 0x989680 ;  /* 0x009896800000995d */ /* 0x004fea0003900000 */
[----:B------:R-:W2:Y:S02]  /*1ca80*/  @!P1 SYNCS.PHASECHK.TRANS64 P1, [R10+URZ+0x22850], R9 ;  /* 0x022850090a0095a7 */ /* 0x000ea4000802007f */
[----:B--2---:R-:W-:Y:S05]  /*1ca90*/  @!P1 BRA `(.L_x_8028) ;  /* 0xfffffffc00ec9947 */ /* 0x004fea000383ffff */
[----:B------:R-:W-:Y:S05]  /*1caa0*/  BRA `(.L_x_8025) ;  /* 0xfffffef800487947 */ /* 0x000fea000383ffff */
.L_x_8036:
[----:B-1----:R-:W-:-:S04]  /*1cab0*/  IMAD.U32 R10, RZ, RZ, UR6 ;  /* 0x00000006ff0a7e24 */ /* 0x002fc8000f8e00ff */
[----:B------:R1:W2:Y:S03]  /*1cac0*/  SYNCS.PHASECHK.TRANS64.TRYWAIT P1, [R10+URZ+0x22830], R9 ;  /* 0x022830090a0075a7 */ /* 0x0002a6000802017f */
[----:B--2---:R-:W-:Y:S05]  /*1cad0*/  @!P1 NANOSLEEP.SYNCS 0x989680 ;  /* 0x009896800000995d */ /* 0x004fea0003900000 */
[----:B------:R-:W2:Y:S02]  /*1cae0*/  @!P1 SYNCS.PHASECHK.TRANS64 P1, [R10+URZ+0x22830], R9 ;  /* 0x022830090a0095a7 */ /* 0x000ea4000802007f */
[----:B--2---:R-:W-:Y:S05]  /*1caf0*/  @!P1 BRA `(.L_x_8036) ;  /* 0xfffffffc00ec9947 */ /* 0x004fea000383ffff */
[----:B------:R-:W-:Y:S05]  /*1cb00*/  BRA `(.L_x_8033) ;  /* 0xffffff2000e07947 */ /* 0x000fea000383ffff */
.L_x_8040:
[----:B-1----:R-:W-:-:S04]  /*1cb10*/  IMAD.U32 R10, RZ, RZ, UR6 ;  /* 0x00000006ff0a7e24 */ /* 0x002fc8000f8e00ff */
[----:B------:R1:W2:Y:S03]  /*1cb20*/  SYNCS.PHASECHK.TRANS64.TRYWAIT P1, [R10+URZ+0x22850], R9 ;  /* 0x022850090a0075a7 */ /* 0x0002a6000802017f */
[----:B--2---:R-:W-:Y:S05]  /*1cb30*/  @!P1 NANOSLEEP.SYNCS 0x989680 ;  /* 0x009896800000995d */ /* 0x004fea0003900000 */
[----:B------:R-:W2:Y:S02]  /*1cb40*/  @!P1 SYNCS.PHASECHK.TRANS64 P1, [R10+URZ+0x22850], R9 ;  /* 0x022850090a0095a7 */ /* 0x000ea4000802007f */
[----:B--2---:R-:W-:Y:S05]  /*1cb50*/  @!P1 BRA `(.L_x_8040) ;  /* 0xfffffffc00ec9947 */ /* 0x004fea000383ffff */
[----:B------:R-:W-:Y:S05]  /*1cb60*/  BRA `(.L_x_8037) ;  /* 0xffffff2800f07947 */ /* 0x000fea000383ffff */
.L_x_8055:
[----:B-1----:R-:W-:-:S04]  /*1cb70*/  IMAD.U32 R5, RZ, RZ, UR9 ;  /* 0x00000009ff057e24 */ /* 0x002fc8000f8e00ff */
[----:B------:R1:W2:Y:S03]  /*1cb80*/  SYNCS.PHASECHK.TRANS64.TRYWAIT P1, [R5+URZ+0x22850], R0 ;  /* 0x02285000050075a7 */ /* 0x0002a6000802017f */
[----:B--2---:R-:W-:Y:S05]  /*1cb90*/  @!P1 NANOSLEEP.SYNCS 0x989680 ;  /* 0x009896800000995d */ /* 0x004fea0003900000 */
[----:B------:R-:W2:Y:S02]  /*1cba0*/  @!P1 SYNCS.PHASECHK.TRANS64 P1, [R5+URZ+0x22850], R0 ;  /* 0x02285000050095a7 */ /* 0x000ea4000802007f */
[----:B--2---:R-:W-:Y:S05]  /*1cbb0*/  @!P1 BRA `(.L_x_8055) ;  /* 0xfffffffc00ec9947 */ /* 0x004fea000383ffff */
[----:B------:R-:W-:Y:S05]  /*1cbc0*/  BRA `(.L_x_8054) ;  /* 0xffffff7000687947 */ /* 0x000fea000383ffff */
.L_x_8095:
[----:B------:R-:W1:Y:S01]  /*1cbd0*/  S2R R20, SR_TID.X ;  /* 0x0000000000147919 */ /* 0x000e620000002100 */
[----:B------:R-:W-:Y:S02]  /*1cbe0*/  IMAD.MOV.U32 R12, RZ, RZ, RZ ;  /* 0x000000ffff0c7224 */ /* 0x000fe400078e00ff */
[----:B------:R-:W-:Y:S02]  /*1cbf0*/  IMAD.MOV.U32 R11, RZ, RZ, 0x1f ;  /* 0x0000001fff0b7424 */ /* 0x000fe400078e00ff */
[----:B------:R-:W-:Y:S01]  /*1cc00*/  IMAD.MOV.U32 R15, RZ, RZ, -0x1 ;  /* 0xffffffffff0f7424 */ /* 0x000fe200078e00ff */
[----:B-1----:R-:W-:-:S04]  /*1cc10*/  SHF.R.U32.HI R20, RZ, 0x5, R20 ;  /* 0x00000005ff147819 */ /* 0x002fc80000011614 */
[----:B------:R-:W-:-:S05]  /*1cc20*/  LOP3.LUT R20, R20, 0x3, RZ, 0xc0, !PT ;  /* 0x0000000314147812 */ /* 0x000fca00078ec0ff */
[----:B------:R-:W-:-:S07]  /*1cc30*/  IMAD.MOV.U32 R13, RZ, RZ, R20 ;  /* 0x000000ffff0d7224 */ /* 0x000fce00078e0014 */
[----:B0----5:R-:W-:Y:S05]  /*1cc40*/  WARPSYNC.COLLECTIVE R15, `(.L_x_8165) ;  /* 0x000000000f087348 */ /* 0x021fea0003c00000 */
[----:B------:R1:W2:Y:S02]  /*1cc50*/  SHFL.IDX P6, R14, R13, R12, R11 ;  /* 0x0000000c0d0e7389 */ /* 0x0002a400000c000b */
[----:B012--5:R-:W-:Y:S01]  /*1cc60*/  ENDCOLLECTIVE ;  /* 0x000000000000791b */ /* 0x027fe20003800000 */
.L_x_8165:
[----:B------:R-:W-:Y:S05]  /*1cc70*/  BRA `(.L_x_8166) ;  /* 0xffffffb000f07947 */ /* 0x000fea000383ffff */
.L_x_8098:
[----:B0-----:R0:W1:Y:S02]  /*1cc80*/  SYNCS.PHASECHK.TRANS64.TRYWAIT P0, [R0+URZ+0x22880], R27 ;  /* 0x0228801b000075a7 */ /* 0x001064000800017f */
[----:B-1----:R-:W-:Y:S05]  /*1cc90*/  @!P0 NANOSLEEP.SYNCS 0x989680 ;  /* 0x009896800000895d */ /* 0x002fea0003900000 */
[----:B------:R-:W1:Y:S02]  /*1cca0*/  @!P0 SYNCS.PHASECHK.TRANS64 P0, [R0+URZ+0x22880], R27 ;  /* 0x0228801b000085a7 */ /* 0x000e64000800007f */
[----:B-1----:R-:W-:Y:S05]  /*1ccb0*/  @!P0 BRA `(.L_x_8098) ;  /* 0xfffffffc00f08947 */ /* 0x002fea000383ffff */
[----:B------:R-:W-:Y:S05]  /*1ccc0*/  BRA `(.L_x_8167) ;  /* 0xffffffb800147947 */ /* 0x000fea000383ffff */
.L_x_8099:
        /* <DEDUP_REMOVED lines=8> */
.L_x_8169:
[----:B------:R-:W-:Y:S05]  /*1cd50*/  BSYNC B0 ;  /* 0x0000000000007941 */ /* 0x000fea0003800000 */
.L_x_8168:
[----:B------:R-:W-:Y:S01]  /*1cd60*/  IMAD.MOV.U32 R13, RZ, RZ, R9 ;  /* 0x000000ffff0d7224 */ /* 0x000fe200078e0009 */
[C---:B------:R-:W-:Y:S01]  /*1cd70*/  LOP3.LUT P1, RZ, R16.reuse, 0x200, RZ, 0xc0, !PT ;  /* 0x0000020010ff7812 */ /* 0x040fe2000782c0ff */
        /* <DEDUP_REMOVED lines=12> */
.L_x_8170:
[----:B------:R-:W-:Y:S02]  /*1ce40*/  IMAD.MOV.U32 R13, RZ, RZ, R10 ;  /* 0x000000ffff0d7224 */ /* 0x000fe400078e000a */
[----:B------:R-:W-:Y:S02]  /*1ce50*/  IMAD.MOV.U32 R12, RZ, RZ, 0x1 ;  /* 0x00000001ff0c7424 */ /* 0x000fe400078e00ff */
[----:B------:R-:W-:-:S07]  /*1ce60*/  IMAD.MOV.U32 R2, RZ, RZ, R14 ;  /* 0x000000ffff027224 */ /* 0x000fce00078e000e */
[----:B------:R-:W-:Y:S05]  /*1ce70*/  WARPSYNC.COLLECTIVE R15, `(.L_x_8171) ;  /* 0x000000000f087348 */ /* 0x000fea0003c00000 */
[----:B------:R0:W1:Y:S02]  /*1ce80*/  SHFL.IDX P6, R14, R13, R12, R11 ;  /* 0x0000000c0d0e7389 */ /* 0x00006400000c000b */
[----:B01----:R-:W-:Y:S01]  /*1ce90*/  ENDCOLLECTIVE ;  /* 0x000000000000791b */ /* 0x003fe20003800000 */
.L_x_8171:
[----:B------:R-:W-:-:S05]  /*1cea0*/  IADD3 R2, P0, R34, R2, RZ ;  /* 0x0000000222027210 */ /* 0x000fca0007f1e0ff */
[----:B------:R-:W-:Y:S01]  /*1ceb0*/  IMAD.X R3, RZ, RZ, R3, P0 ;  /* 0x000000ffff037224 */ /* 0x000fe200000e0603 */
[----:B------:R-:W-:Y:S01]  /*1cec0*/  ISETP.LT.OR P0, PT, R19, 0x1, P1 ;  /* 0x000000011300780c */ /* 0x000fe20000f01670 */
[----:B------:R-:W-:-:S12]  /*1ced0*/  IMAD.MOV.U32 R13, RZ, RZ, R9 ;  /* 0x000000ffff0d7224 */ /* 0x000fd800078e0009 */
        /* <DEDUP_REMOVED lines=8> */
.L_x_8172:
[----:B------:R-:W-:Y:S02]  /*1cf60*/  IMAD.MOV.U32 R13, RZ, RZ, R10 ;  /* 0x000000ffff0d7224 */ /* 0x000fe400078e000a */
[----:B------:R-:W-:Y:S02]  /*1cf70*/  IMAD.MOV.U32 R12, RZ, RZ, 0x2 ;  /* 0x00000002ff0c7424 */ /* 0x000fe400078e00ff */
[----:B------:R-:W-:-:S07]  /*1cf80*/  IMAD.MOV.U32 R2, RZ, RZ, R14 ;  /* 0x000000ffff027224 */ /* 0x000fce00078e000e */
[----:B------:R-:W-:Y:S05]  /*1cf90*/  WARPSYNC.COLLECTIVE R15, `(.L_x_8173) ;  /* 0x000000000f087348 */ /* 0x000fea0003c00000 */
[----:B------:R0:W1:Y:S02]  /*1cfa0*/  SHFL.IDX P6, R14, R13, R12, R11 ;  /* 0x0000000c0d0e7389 */ /* 0x00006400000c000b */
[----:B01----:R-:W-:Y:S01]  /*1cfb0*/  ENDCOLLECTIVE ;  /* 0x000000000000791b */ /* 0x003fe20003800000 */
.L_x_8173:
        /* <DEDUP_REMOVED lines=12> */
.L_x_8174:
[----:B------:R-:W-:Y:S02]  /*1d080*/  IMAD.MOV.U32 R13, RZ, RZ, R10 ;  /* 0x000000ffff0d7224 */ /* 0x000fe400078e000a */
[----:B------:R-:W-:Y:S02]  /*1d090*/  IMAD.MOV.U32 R12, RZ, RZ, 0x3 ;  /* 0x00000003ff0c7424 */ /* 0x000fe400078e00ff */
[----:B------:R-:W-:-:S07]  /*1d0a0*/  IMAD.MOV.U32 R2, RZ, RZ, R14 ;  /* 0x000000ffff027224 */ /* 0x000fce00078e000e */
[----:B------:R-:W-:Y:S05]  /*1d0b0*/  WARPSYNC.COLLECTIVE R15, `(.L_x_8175) ;  /* 0x000000000f087348 */ /* 0x000fea0003c00000 */
[----:B------:R0:W1:Y:S02]  /*1d0c0*/  SHFL.IDX P6, R14, R13, R12, R11 ;  /* 0x0000000c0d0e7389 */ /* 0x00006400000c000b */
[----:B01----:R-:W-:Y:S01]  /*1d0d0*/  ENDCOLLECTIVE ;  /* 0x000000000000791b */ /* 0x003fe20003800000 */
.L_x_8175:
        /* <DEDUP_REMOVED lines=12> */
.L_x_8176:
[----:B------:R-:W-:Y:S02]  /*1d1a0*/  IMAD.MOV.U32 R13, RZ, RZ, R10 ;  /* 0x000000ffff0d7224 */ /* 0x000fe400078e000a */
[----:B------:R-:W-:Y:S02]  /*1d1b0*/  IMAD.MOV.U32 R12, RZ, RZ, 0x4 ;  /* 0x00000004ff0c7424 */ /* 0x000fe400078e00ff */
[----:B------:R-:W-:-:S07]  /*1d1c0*/  IMAD.MOV.U32 R2, RZ, RZ, R14 ;  /* 0x000000ffff027224 */ /* 0x000fce00078e000e */
[----:B------:R-:W-:Y:S05]  /*1d1d0*/  WARPSYNC.COLLECTIVE R15, `(.L_x_8177) ;  /* 0x000000000f087348 */ /* 0x000fea0003c00000 */
[----:B------:R0:W1:Y:S02]  /*1d1e0*/  SHFL.IDX P6, R14, R13, R12, R11 ;  /* 0x0000000c0d0e7389 */ /* 0x00006400000c000b */
[----:B01----:R-:W-:Y:S01]  /*1d1f0*/  ENDCOLLECTIVE ;  /* 0x000000000000791b */ /* 0x003fe20003800000 */
.L_x_8177:
        /* <DEDUP_REMOVED lines=12> */
.L_x_8178:
[----:B------:R-:W-:Y:S02]  /*1d2c0*/  IMAD.MOV.U32 R13, RZ, RZ, R10 ;  /* 0x000000ffff0d7224 */ /* 0x000fe400078e000a */
[----:B------:R-:W-:Y:S02]  /*1d2d0*/  IMAD.MOV.U32 R12, RZ, RZ, 0x5 ;  /* 0x00000005ff0c7424 */ /* 0x000fe400078e00ff */
[----:B------:R-:W-:-:S07]  /*1d2e0*/  IMAD.MOV.U32 R2, RZ, RZ, R14 ;  /* 0x000000ffff027224 */ /* 0x000fce00078e000e */
[----:B------:R-:W-:Y:S05]  /*1d2f0*/  WARPSYNC.COLLECTIVE R15, `(.L_x_8179) ;  /* 0x000000000f087348 */ /* 0x000fea0003c00000 */
[----:B------:R0:W1:Y:S02]  /*1d300*/  SHFL.IDX P6, R14, R13, R12, R11 ;  /* 0x0000000c0d0e7389 */ /* 0x00006400000c000b */
[----:B01----:R-:W-:Y:S01]  /*1d310*/  ENDCOLLECTIVE ;  /* 0x000000000000791b */ /* 0x003fe20003800000 */
.L_x_8179:
        /* <DEDUP_REMOVED lines=12> */
.L_x_8180:
[----:B------:R-:W-:Y:S02]  /*1d3e0*/  IMAD.MOV.U32 R13, RZ, RZ, R10 ;  /* 0x000000ffff0d7224 */ /* 0x000fe400078e000a */
[----:B------:R-:W-:Y:S02]  /*1d3f0*/  IMAD.MOV.U32 R12, RZ, RZ, 0x6 ;  /* 0x00000006ff0c7424 */ /* 0x000fe400078e00ff */
[----:B------:R-:W-:-:S07]  /*1d400*/  IMAD.MOV.U32 R2, RZ, RZ, R14 ;  /* 0x000000ffff027224 */ /* 0x000fce00078e000e */
[----:B------:R-:W-:Y:S05]  /*1d410*/  WARPSYNC.COLLECTIVE R15, `(.L_x_8181) ;  /* 0x000000000f087348 */ /* 0x000fea0003c00000 */
[----:B------:R0:W1:Y:S02]  /*1d420*/  SHFL.IDX P6, R14, R13, R12, R11 ;  /* 0x0000000c0d0e7389 */ /* 0x00006400000c000b */
[----:B01----:R-:W-:Y:S01]  /*1d430*/  ENDCOLLECTIVE ;  /* 0x000000000000791b */ /* 0x003fe20003800000 */
.L_x_8181:
        /* <DEDUP_REMOVED lines=12> */
.L_x_8182:
[----:B------:R-:W-:Y:S02]  /*1d500*/  IMAD.MOV.U32 R13, RZ, RZ, R10 ;  /* 0x000000ffff0d7224 */ /* 0x000fe400078e000a */
[----:B------:R-:W-:Y:S02]  /*1d510*/  IMAD.MOV.U32 R12, RZ, RZ, 0x7 ;  /* 0x00000007ff0c7424 */ /* 0x000fe400078e00ff */
[----:B------:R-:W-:-:S07]  /*1d520*/  IMAD.MOV.U32 R2, RZ, RZ, R14 ;  /* 0x000000ffff027224 */ /* 0x000fce00078e000e */
[----:B------:R-:W-:Y:S05]  /*1d530*/  WARPSYNC.COLLECTIVE R15, `(.L_x_8183) ;  /* 0x000000000f087348 */ /* 0x000fea0003c00000 */
[----:B------:R0:W1:Y:S02]  /*1d540*/  SHFL.IDX P6, R14, R13, R12, R11 ;  /* 0x0000000c0d0e7389 */ /* 0x00006400000c000b */
[----:B01----:R-:W-:Y:S01]  /*1d550*/  ENDCOLLECTIVE ;  /* 0x000000000000791b */ /* 0x003fe20003800000 */
.L_x_8183:
        /* <DEDUP_REMOVED lines=12> */
.L_x_8184:
[----:B------:R-:W-:Y:S02]  /*1d620*/  IMAD.MOV.U32 R13, RZ, RZ, R21 ;  /* 0x000000ffff0d7224 */ /* 0x000fe400078e0015 */
[----:B------:R-:W-:Y:S02]  /*1d630*/  IMAD.MOV.U32 R12, RZ, RZ, RZ ;  /* 0x000000ffff0c7224 */ /* 0x000fe400078e00ff */
[----:B------:R-:W-:-:S07]  /*1d640*/  IMAD.MOV.U32 R2, RZ, RZ, R14 ;  /* 0x000000ffff027224 */ /* 0x000fce00078e000e */
[----:B------:R-:W-:Y:S05]  /*1d650*/  WARPSYNC.COLLECTIVE R15, `(.L_x_8185) ;  /* 0x000000000f087348 */ /* 0x000fea0003c00000 */
[----:B------:R0:W1:Y:S02]  /*1d660*/  SHFL.IDX P6, R14, R13, R12, R11 ;  /* 0x0000000c0d0e7389 */ /* 0x00006400000c000b */
[----:B01----:R-:W-:Y:S01]  /*1d670*/  ENDCOLLECTIVE ;  /* 0x000000000000791b */ /* 0x003fe20003800000 */
.L_x_8185:
        /* <DEDUP_REMOVED lines=12> */
.L_x_8186:
[----:B------:R-:W-:Y:S02]  /*1d740*/  IMAD.MOV.U32 R13, RZ, RZ, R21 ;  /* 0x000000ffff0d7224 */ /* 0x000fe400078e0015 */
[----:B------:R-:W-:Y:S02]  /*1d750*/  IMAD.MOV.U32 R12, RZ, RZ, 0x1 ;  /* 0x00000001ff0c7424 */ /* 0x000fe400078e00ff */
[----:B------:R-:W-:-:S07]  /*1d760*/  IMAD.MOV.U32 R2, RZ, RZ, R14 ;  /* 0x000000ffff027224 */ /* 0x000fce00078e000e */
[----:B------:R-:W-:Y:S05]  /*1d770*/  WARPSYNC.COLLECTIVE R15, `(.L_x_8187) ;  /* 0x000000000f087348 */ /* 0x000fea0003c00000 */
[----:B------:R0:W1:Y:S02]  /*1d780*/  SHFL.IDX P6, R14, R13, R12, R11 ;  /* 0x0000000c0d0e7389 */ /* 0x00006400000c000b */
[----:B01----:R-:W-:Y:S01]  /*1d790*/  ENDCOLLECTIVE ;  /* 0x000000000000791b */ /* 0x003fe20003800000 */
.L_x_8187:
        /* <DEDUP_REMOVED lines=9> */
[----:B------:R-:W-:Y:S01]  /*1d830*/  ISETP.GE.AND P0, PT, R19, 0x21, PT ;  /* 0x000000211300780c */ /* 0x000fe20003f06270 */
[----:B------:R-:W-:Y:S01]  /*1d840*/  IMAD.MOV.U32 R21, RZ, RZ, R14 ;  /* 0x000000ffff157224 */ /* 0x000fe200078e000e */
[----:B------:R-:W-:-:S11]  /*1d850*/  @P1 LOP3.LUT R16, R16, 0x20, RZ, 0xfc, !PT ;  /* 0x0000002010101812 */ /* 0x000fd600078efcff */
[----:B0-----:R-:W-:Y:S05]  /*1d860*/  WARPSYNC.COLLECTIVE R15, `(.L_x_8188) ;  /* 0x000000000f087348 */ /* 0x001fea0003c00000 */
[----:B------:R1:W2:Y:S02]  /*1d870*/  SHFL.IDX P6, R14, R13, R12, R11 ;  /* 0x0000000c0d0e7389 */ /* 0x0002a400000c000b */
[----:B012---:R-:W-:Y:S01]  /*1d880*/  ENDCOLLECTIVE ;  /* 0x000000000000791b */ /* 0x007fe20003800000 */
.L_x_8188:
[----:B------:R-:W-:Y:S02]  /*1d890*/  ISETP.GE.AND P1, PT, R19, 0x51, PT ;  /* 0x000000511300780c */ /* 0x000fe40003f26270 */
[----:B------:R-:W-:-:S04]  /*1d8a0*/  LOP3.LUT R16, R16, 0xffffffef, RZ, 0xc0, !PT ;  /* 0xffffffef10107812 */ /* 0x000fc800078ec0ff */
        /* <DEDUP_REMOVED lines=9> */
[----:B------:R-:W-:-:S11]  /*1d940*/  LOP3.LUT R16, R16, 0xfffffbff, RZ, 0xc0, !PT ;  /* 0xfffffbff10107812 */ /* 0x000fd600078ec0ff */
[----:B------:R-:W-:Y:S01]  /*1d950*/  @P0 LOP3.LUT R16, R16, 0x400, RZ, 0xfc, !PT ;  /* 0x0000040010100812 */ /* 0x000fe200078efcff */
[----:B------:R-:W-:Y:S06]  /*1d960*/  BRA `(.L_x_8189) ;  /* 0xffffffb000d87947 */ /* 0x000fec000383ffff */
.L_x_8104:
[----:B--2---:R2:W3:Y:S02]  /*1d970*/  SYNCS.PHASECHK.TRANS64.TRYWAIT P0, [R0+URZ+0x22840], R27 ;  /* 0x0228401b000075a7 */ /* 0x0044e4000800017f */
[----:B---3--:R-:W-:Y:S05]  /*1d980*/  @!P0 NANOSLEEP.SYNCS 0x989680 ;  /* 0x009896800000895d */ /* 0x008fea0003900000 */
[----:B------:R-:W3:Y:S02]  /*1d990*/  @!P0 SYNCS.PHASECHK.TRANS64 P0, [R0+URZ+0x22840], R27 ;  /* 0x0228401b000085a7 */ /* 0x000ee4000800007f */
[----:B---3--:R-:W-:Y:S05]  /*1d9a0*/  @!P0 BRA `(.L_x_8104) ;  /* 0xfffffffc00f08947 */ /* 0x008fea000383ffff */
[----:B------:R-:W-:Y:S05]  /*1d9b0*/  BRA `(.L_x_8190) ;  /* 0xffffffb400307947 */ /* 0x000fea000383ffff */
.L_x_8105:
        /* <DEDUP_REMOVED lines=8> */
.L_x_8192:
[----:B------:R-:W-:Y:S05]  /*1da40*/  BSYNC B0 ;  /* 0x0000000000007941 */ /* 0x000fea0003800000 */
.L_x_8191:
        /* <DEDUP_REMOVED lines=8> */
.L_x_8193:
[----:B------:R-:W-:Y:S02]  /*1dad0*/  IMAD.MOV.U32 R13, RZ, RZ, R7 ;  /* 0x000000ffff0d7224 */ /* 0x000fe400078e0007 */
[----:B------:R-:W-:Y:S01]  /*1dae0*/  IMAD.MOV.U32 R12, RZ, RZ, 0x1 ;  /* 0x00000001ff0c7424 */ /* 0x000fe200078e00ff */
[----:B------:R-:W-:-:S13]  /*1daf0*/  LOP3.LUT P6, RZ, R16, 0x80, RZ, 0xc0, !PT ;  /* 0x0000008010ff7812 */ /* 0x000fda00078cc0ff */
        /* <DEDUP_REMOVED lines=10> */
.L_x_8194:
[----:B------:R-:W-:Y:S02]  /*1dba0*/  IMAD.MOV.U32 R13, RZ, RZ, R8 ;  /* 0x000000ffff0d7224 */ /* 0x000fe400078e0008 */
[----:B------:R-:W-:-:S07]  /*1dbb0*/  IMAD.MOV.U32 R2, RZ, RZ, R14 ;  /* 0x000000ffff027224 */ /* 0x000fce00078e000e */
[----:B------:R-:W-:Y:S05]  /*1dbc0*/  WARPSYNC.COLLECTIVE R15, `(.L_x_8195) ;  /* 0x000000000f087348 */ /* 0x000fea0003c00000 */
[----:B------:R0:W1:Y:S02]  /*1dbd0*/  SHFL.IDX P6, R14, R13, R12, R11 ;  /* 0x0000000c0d0e7389 */ /* 0x00006400000c000b */
[----:B01----:R-:W-:Y:S01]  /*1dbe0*/  ENDCOLLECTIVE ;  /* 0x000000000000791b */ /* 0x003fe20003800000 */
.L_x_8195:
        /* <DEDUP_REMOVED lines=13> */
.L_x_8196:
[----:B------:R-:W-:Y:S02]  /*1dcc0*/  IMAD.MOV.U32 R13, RZ, RZ, R8 ;  /* 0x000000ffff0d7224 */ /* 0x000fe400078e0008 */
[----:B------:R-:W-:-:S07]  /*1dcd0*/  IMAD.MOV.U32 R2, RZ, RZ, R14 ;  /* 0x000000ffff027224 */ /* 0x000fce00078e000e */
[----:B------:R-:W-:Y:S05]  /*1dce0*/  WARPSYNC.COLLECTIVE R15, `(.L_x_8197) ;  /* 0x000000000f087348 */ /* 0x000fea0003c00000 */
[----:B------:R0:W1:Y:S02]  /*1dcf0*/  SHFL.IDX P6, R14, R13, R12, R11 ;  /* 0x0000000c0d0e7389 */ /* 0x00006400000c000b */
[----:B01----:R-:W-:Y:S01]  /*1dd00*/  ENDCOLLECTIVE ;  /* 0x000000000000791b */ /* 0x003fe20003800000 */
.L_x_8197:
        /* <DEDUP_REMOVED lines=14> */
.L_x_8198:
[----:B------:R-:W-:Y:S02]  /*1ddf0*/  IMAD.MOV.U32 R13, RZ, RZ, R8 ;  /* 0x000000ffff0d7224 */ /* 0x000fe400078e0008 */
[----:B------:R-:W-:-:S07]  /*1de00*/  IMAD.MOV.U32 R2, RZ, RZ, R14 ;  /* 0x000000ffff027224 */ /* 0x000fce00078e000e */
[----:B------:R-:W-:Y:S05]  /*1de10*/  WARPSYNC.COLLECTIVE R15, `(.L_x_8199) ;  /* 0x000000000f087348 */ /* 0x000fea0003c00000 */
[----:B------:R0:W1:Y:S02]  /*1de20*/  SHFL.IDX P6, R14, R13, R12, R11 ;  /* 0x0000000c0d0e7389 */ /* 0x00006400000c000b */
[----:B01----:R-:W-:Y:S01]  /*1de30*/  ENDCOLLECTIVE ;  /* 0x000000000000791b */ /* 0x003fe20003800000 */
.L_x_8199:
        /* <DEDUP_REMOVED lines=8> */
.L_x_8200:
        /* <DEDUP_REMOVED lines=11> */
.L_x_8201:
        /* <DEDUP_REMOVED lines=8> */
.L_x_8202:
        /* <DEDUP_REMOVED lines=11> */
.L_x_8203:
        /* <DEDUP_REMOVED lines=8> */
.L_x_8204:
        /* <DEDUP_REMOVED lines=10> */
.L_x_8205:
        /* <DEDUP_REMOVED lines=8> */
.L_x_8206:
        /* <DEDUP_REMOVED lines=10> */
.L_x_8207:
[----:B------:R-:W-:Y:S02]  /*1e2e0*/  IMAD.MOV.U32 R13, RZ, RZ, R5 ;  /* 0x000000ffff0d7224 */ /* 0x000fe400078e0005 */
[----:B------:R-:W-:Y:S01]  /*1e2f0*/  IMAD.MOV.U32 R12, RZ, RZ, RZ ;  /* 0x000000ffff0c7224 */ /* 0x000fe200078e00ff */
[----:B------:R-:W-:-:S05]  /*1e300*/  @P3 IADD3 R14, P0, R34, R14, RZ ;  /* 0x0000000e220e3210 */ /* 0x000fca0007f1e0ff */
[----:B------:R-:W-:-:S08]  /*1e310*/  @P3 IMAD.MOV.U32 R2, RZ, RZ, R14 ;  /* 0x000000ffff023224 */ /* 0x000fd000078e000e */
[----:B------:R-:W-:Y:S05]  /*1e320*/  WARPSYNC.COLLECTIVE R15, `(.L_x_8208) ;  /* 0x000000000f087348 */ /* 0x000fea0003c00000 */
[----:B------:R0:W1:Y:S02]  /*1e330*/  SHFL.IDX P6, R14, R13, R12, R11 ;  /* 0x0000000c0d0e7389 */ /* 0x00006400000c000b */
[----:B01----:R-:W-:Y:S01]  /*1e340*/  ENDCOLLECTIVE ;  /* 0x000000000000791b */ /* 0x003fe20003800000 */
.L_x_8208:
[----:B------:R-:W-:-:S04]  /*1e350*/  @P3 IMAD.X R9, RZ, RZ, R9, P0 ;  /* 0x000000ffff093224 */ /* 0x000fc800000e0609 */
        /* <DEDUP_REMOVED lines=10> */
.L_x_8209:
[----:B------:R-:W-:Y:S02]  /*1e400*/  IMAD.MOV.U32 R13, RZ, RZ, R5 ;  /* 0x000000ffff0d7224 */ /* 0x000fe400078e0005 */
[----:B------:R-:W-:Y:S01]  /*1e410*/  IMAD.MOV.U32 R12, RZ, RZ, 0x1 ;  /* 0x00000001ff0c7424 */ /* 0x000fe200078e00ff */
[----:B------:R-:W-:-:S05]  /*1e420*/  @P1 IADD3 R14, P0, R34, R14, RZ ;  /* 0x0000000e220e1210 */ /* 0x000fca0007f1e0ff */
[----:B------:R-:W-:-:S08]  /*1e430*/  @P1 IMAD.MOV.U32 R2, RZ, RZ, R14 ;  /* 0x000000ffff021224 */ /* 0x000fd000078e000e */
[----:B------:R-:W-:Y:S05]  /*1e440*/  WARPSYNC.COLLECTIVE R15, `(.L_x_8210) ;  /* 0x000000000f087348 */ /* 0x000fea0003c00000 */
[----:B------:R0:W1:Y:S02]  /*1e450*/  SHFL.IDX P6, R14, R13, R12, R11 ;  /* 0x0000000c0d0e7389 */ /* 0x00006400000c000b */
[----:B01----:R-:W-:Y:S01]  /*1e460*/  ENDCOLLECTIVE ;  /* 0x000000000000791b */ /* 0x003fe20003800000 */
.L_x_8210:
        /* <DEDUP_REMOVED lines=11> */
.L_x_8211:
[----:B------:R-:W-:Y:S05]  /*1e520*/  BRA `(.L_x_8212) ;  /* 0xffffffac00f47947 */ /* 0x000fea000383ffff */
.L_x_8110:
        /* <DEDUP_REMOVED lines=8> */
.L_x_8213:
[C---:B------:R-:W-:Y:S01]  /*1e5b0*/  VIADD R6, R4.reuse, 0x10 ;  /* 0x0000001004067836 */ /* 0x040fe20000000000 */
[----:B------:R-:W-:Y:S01]  /*1e5c0*/  ISETP.GE.AND P1, PT, R4, UR41, PT ;  /* 0x0000002904007c0c */ /* 0x000fe2000bf26270 */
[----:B------:R-:W-:Y:S02]  /*1e5d0*/  IMAD.MOV.U32 R13, RZ, RZ, R0 ;  /* 0x000000ffff0d7224 */ /* 0x000fe400078e0000 */
[----:B------:R-:W-:-:S10]  /*1e5e0*/  IMAD.MOV.U32 R2, RZ, RZ, R14 ;  /* 0x000000ffff027224 */ /* 0x000fd400078e000e */
[----:B------:R-:W-:Y:S05]  /*1e5f0*/  WARPSYNC.COLLECTIVE R15, `(.L_x_8214) ;  /* 0x000000000f087348 */ /* 0x000fea0003c00000 */
[----:B------:R0:W1:Y:S02]  /*1e600*/  SHFL.IDX P6, R14, R13, R12, R11 ;  /* 0x0000000c0d0e7389 */ /* 0x00006400000c000b */
[----:B01----:R-:W-:Y:S01]  /*1e610*/  ENDCOLLECTIVE ;  /* 0x000000000000791b */ /* 0x003fe20003800000 */
.L_x_8214:
        /* <DEDUP_REMOVED lines=8> */
.L_x_8215:
        /* <DEDUP_REMOVED lines=10> */
.L_x_8216:
[----:B------:R-:W-:Y:S02]  /*1e740*/  IMAD.MOV.U32 R13, RZ, RZ, R5 ;  /* 0x000000ffff0d7224 */ /* 0x000fe400078e0005 */
[----:B------:R-:W-:Y:S01]  /*1e750*/  IMAD.MOV.U32 R12, RZ, RZ, 0x2 ;  /* 0x00000002ff0c7424 */ /* 0x000fe200078e00ff */
[----:B------:R-:W-:-:S13]  /*1e760*/  @!P1 IADD3 R2, P0, R34, R14, RZ ;  /* 0x0000000e22029210 */ /* 0x000fda0007f1e0ff */
[----:B------:R-:W-:Y:S05]  /*1e770*/  WARPSYNC.COLLECTIVE R15, `(.L_x_8217) ;  /* 0x000000000f087348 */ /* 0x000fea0003c00000 */
[----:B------:R0:W1:Y:S02]  /*1e780*/  SHFL.IDX P6, R14, R13, R12, R11 ;  /* 0x0000000c0d0e7389 */ /* 0x00006400000c000b */
[----:B01----:R-:W-:Y:S01]  /*1e790*/  ENDCOLLECTIVE ;  /* 0x000000000000791b */ /* 0x003fe20003800000 */
.L_x_8217:
        /* <DEDUP_REMOVED lines=12> */
.L_x_8218:
[----:B------:R-:W-:Y:S02]  /*1e860*/  IMAD.MOV.U32 R13, RZ, RZ, R5 ;  /* 0x000000ffff0d7224 */ /* 0x000fe400078e0005 */
[----:B------:R-:W-:Y:S01]  /*1e870*/  IMAD.MOV.U32 R12, RZ, RZ, 0x3 ;  /* 0x00000003ff0c7424 */ /* 0x000fe200078e00ff */
[----:B------:R-:W-:-:S13]  /*1e880*/  @!P1 IADD3 R2, P0, R34, R14, RZ ;  /* 0x0000000e22029210 */ /* 0x000fda0007f1e0ff */
[----:B------:R-:W-:Y:S05]  /*1e890*/  WARPSYNC.COLLECTIVE R15, `(.L_x_8219) ;  /* 0x000000000f087348 */ /* 0x000fea0003c00000 */
[----:B------:R0:W1:Y:S02]  /*1e8a0*/  SHFL.IDX P6, R14, R13, R12, R11 ;  /* 0x0000000c0d0e7389 */ /* 0x00006400000c000b */
[----:B01----:R-:W-:Y:S01]  /*1e8b0*/  ENDCOLLECTIVE ;  /* 0x000000000000791b */ /* 0x003fe20003800000 */
.L_x_8219:
        /* <DEDUP_REMOVED lines=12> */
.L_x_8220:
[----:B------:R-:W-:Y:S02]  /*1e980*/  IMAD.MOV.U32 R13, RZ, RZ, R5 ;  /* 0x000000ffff0d7224 */ /* 0x000fe400078e0005 */
[----:B------:R-:W-:Y:S01]  /*1e990*/  IMAD.MOV.U32 R12, RZ, RZ, 0x4 ;  /* 0x00000004ff0c7424 */ /* 0x000fe200078e00ff */
[----:B------:R-:W-:-:S13]  /*1e9a0*/  @!P1 IADD3 R2, P0, R34, R14, RZ ;  /* 0x0000000e22029210 */ /* 0x000fda0007f1e0ff */
[----:B------:R-:W-:Y:S05]  /*1e9b0*/  WARPSYNC.COLLECTIVE R15, `(.L_x_8221) ;  /* 0x000000000f087348 */ /* 0x000fea0003c00000 */
[----:B------:R0:W1:Y:S02]  /*1e9c0*/  SHFL.IDX P6, R14, R13, R12, R11 ;  /* 0x0000000c0d0e7389 */ /* 0x00006400000c000b */
[----:B01----:R-:W-:Y:S01]  /*1e9d0*/  ENDCOLLECTIVE ;  /* 0x000000000000791b */ /* 0x003fe20003800000 */
.L_x_8221:
        /* <DEDUP_REMOVED lines=12> */
.L_x_8222:
[----:B------:R-:W-:Y:S02]  /*1eaa0*/  IMAD.MOV.U32 R13, RZ, RZ, R5 ;  /* 0x000000ffff0d7224 */ /* 0x000fe400078e0005 */
[----:B------:R-:W-:Y:S01]  /*1eab0*/  IMAD.MOV.U32 R12, RZ, RZ, 0x5 ;  /* 0x00000005ff0c7424 */ /* 0x000fe200078e00ff */
[----:B------:R-:W-:-:S13]  /*1eac0*/  @!P1 IADD3 R2, P0, R34, R14, RZ ;  /* 0x0000000e22029210 */ /* 0x000fda0007f1e0ff */
[----:B------:R-:W-:Y:S05]  /*1ead0*/  WARPSYNC.COLLECTIVE R15, `(.L_x_8223) ;  /* 0x000000000f087348 */ /* 0x000fea0003c00000 */
[----:B------:R0:W1:Y:S02]  /*1eae0*/  SHFL.IDX P6, R14, R13, R12, R11 ;  /* 0x0000000c0d0e7389 */ /* 0x00006400000c000b */
[----:B01----:R-:W-:Y:S01]  /*1eaf0*/  ENDCOLLECTIVE ;  /* 0x000000000000791b */ /* 0x003fe20003800000 */
.L_x_8223:
        /* <DEDUP_REMOVED lines=12> */
.L_x_8224:
[----:B------:R-:W-:Y:S02]  /*1ebc0*/  IMAD.MOV.U32 R13, RZ, RZ, R5 ;  /* 0x000000ffff0d7224 */ /* 0x000fe400078e0005 */
[----:B------:R-:W-:Y:S01]  /*1ebd0*/  IMAD.MOV.U32 R12, RZ, RZ, 0x6 ;  /* 0x00000006ff0c7424 */ /* 0x000fe200078e00ff */
[----:B------:R-:W-:-:S13]  /*1ebe0*/  @!P1 IADD3 R2, P0, R34, R14, RZ ;  /* 0x0000000e22029210 */ /* 0x000fda0007f1e0ff */
[----:B------:R-:W-:Y:S05]  /*1ebf0*/  WARPSYNC.COLLECTIVE R15, `(.L_x_8225) ;  /* 0x000000000f087348 */ /* 0x000fea0003c00000 */
[----:B------:R0:W1:Y:S02]  /*1ec00*/  SHFL.IDX P6, R14, R13, R12, R11 ;  /* 0x0000000c0d0e7389 */ /* 0x00006400000c000b */
[----:B01----:R-:W-:Y:S01]  /*1ec10*/  ENDCOLLECTIVE ;  /* 0x000000000000791b */ /* 0x003fe20003800000 */
.L_x_8225:
        /* <DEDUP_REMOVED lines=12> */
.L_x_8226:
[----:B------:R-:W-:Y:S02]  /*1ece0*/  IMAD.MOV.U32 R13, RZ, RZ, R5 ;  /* 0x000000ffff0d7224 */ /* 0x000fe400078e0005 */
[----:B------:R-:W-:Y:S01]  /*1ecf0*/  IMAD.MOV.U32 R12, RZ, RZ, 0x7 ;  /* 0x00000007ff0c7424 */ /* 0x000fe200078e00ff */
[----:B------:R-:W-:-:S13]  /*1ed00*/  @!P1 IADD3 R2, P0, R34, R14, RZ ;  /* 0x0000000e22029210 */ /* 0x000fda0007f1e0ff */
[----:B------:R-:W-:Y:S05]  /*1ed10*/  WARPSYNC.COLLECTIVE R15, `(.L_x_8227) ;  /* 0x000000000f087348 */ /* 0x000fea0003c00000 */
[----:B------:R0:W1:Y:S02]  /*1ed20*/  SHFL.IDX P6, R14, R13, R12, R11 ;  /* 0x0000000c0d0e7389 */ /* 0x00006400000c000b */
[----:B01----:R-:W-:Y:S01]  /*1ed30*/  ENDCOLLECTIVE ;  /* 0x000000000000791b */ /* 0x003fe20003800000 */
.L_x_8227:
        /* <DEDUP_REMOVED lines=10> */
.L_x_8228:
[----:B------:R-:W-:Y:S05]  /*1ede0*/  BRA `(.L_x_8229) ;  /* 0xffffffb000187947 */ /* 0x000fea000383ffff */
.L_x_8113:
[----:B0-----:R0:W1:Y:S02]  /*1edf0*/  SYNCS.PHASECHK.TRANS64.TRYWAIT P0, [R17+URZ+0x22820], R0 ;  /* 0x02282000110075a7 */ /* 0x001064000800017f */
[----:B-1----:R-:W-:Y:S05]  /*1ee00*/  @!P0 NANOSLEEP.SYNCS 0x989680 ;  /* 0x009896800000895d */ /* 0x002fea0003900000 */
[----:B------:R-:W1:Y:S02]  /*1ee10*/  @!P0 SYNCS.PHASECHK.TRANS64 P0, [R17+URZ+0x22820], R0 ;  /* 0x02282000110085a7 */ /* 0x000e64000800007f */
[----:B-1----:R-:W-:Y:S05]  /*1ee20*/  @!P0 BRA `(.L_x_8113) ;  /* 0xfffffffc00f08947 */ /* 0x002fea000383ffff */
[----:B------:R-:W-:Y:S05]  /*1ee30*/  BRA `(.L_x_8230) ;  /* 0xffffffb000747947 */ /* 0x000fea000383ffff */
.L_x_8117:
[----:B0-----:R0:W1:Y:S02]  /*1ee40*/  SYNCS.PHASECHK.TRANS64.TRYWAIT P0, [R0+URZ+0x22880], R29 ;  /* 0x0228801d000075a7 */ /* 0x001064000800017f */
[----:B-1----:R-:W-:Y:S05]  /*1ee50*/  @!P0 NANOSLEEP.SYNCS 0x989680 ;  /* 0x009896800000895d */ /* 0x002fea0003900000 */
[----:B------:R-:W1:Y:S02]  /*1ee60*/  @!P0 SYNCS.PHASECHK.TRANS64 P0, [R0+URZ+0x22880], R29 ;  /* 0x0228801d000085a7 */ /* 0x000e64000800007f */
[----:B-1----:R-:W-:Y:S05]  /*1ee70*/  @!P0 BRA `(.L_x_8117) ;  /* 0xfffffffc00f08947 */ /* 0x002fea000383ffff */
[----:B------:R-:W-:Y:S05]  /*1ee80*/  BRA `(.L_x_8231) ;  /* 0xffffffb400a87947 */ /* 0x000fea000383ffff */
.L_x_8118:
        /* <DEDUP_REMOVED lines=8> */
.L_x_8233:
[----:B------:R-:W-:Y:S05]  /*1ef10*/  BSYNC B0 ;  /* 0x0000000000007941 */ /* 0x000fea0003800000 */
.L_x_8232:
        /* <DEDUP_REMOVED lines=8> */
.L_x_8234:
        /* <DEDUP_REMOVED lines=8> */
.L_x_8235:
[----:B------:R-:W-:-:S05]  /*1f020*/  IMAD.IADD R6, R17, 0x1, R30 ;  /* 0x0000000111067824 */ /* 0x000fca00078e021e */
        /* <DEDUP_REMOVED lines=9> */
.L_x_8236:
[----:B------:R-:W-:Y:S02]  /*1f0c0*/  IMAD.MOV.U32 R13, RZ, RZ, R20 ;  /* 0x000000ffff0d7224 */ /* 0x000fe400078e0014 */
[----:B------:R-:W-:Y:S02]  /*1f0d0*/  IMAD.MOV.U32 R12, RZ, RZ, 0x2 ;  /* 0x00000002ff0c7424 */ /* 0x000fe400078e00ff */
[----:B------:R-:W-:-:S07]  /*1f0e0*/  IMAD.MOV.U32 R2, RZ, RZ, R14 ;  /* 0x000000ffff027224 */ /* 0x000fce00078e000e */
[----:B------:R-:W-:Y:S05]  /*1f0f0*/  WARPSYNC.COLLECTIVE R15, `(.L_x_8237) ;  /* 0x000000000f087348 */ /* 0x000fea0003c00000 */
[----:B------:R0:W1:Y:S02]  /*1f100*/  SHFL.IDX P6, R14, R13, R12, R11 ;  /* 0x0000000c0d0e7389 */ /* 0x00006400000c000b */
[----:B01----:R-:W-:Y:S01]  /*1f110*/  ENDCOLLECTIVE ;  /* 0x000000000000791b */ /* 0x003fe20003800000 */
.L_x_8237:
        /* <DEDUP_REMOVED lines=11> */
.L_x_8238:
[----:B------:R-:W-:Y:S02]  /*1f1d0*/  IMAD.MOV.U32 R13, RZ, RZ, R20 ;  /* 0x000000ffff0d7224 */ /* 0x000fe400078e0014 */
[----:B------:R-:W-:Y:S02]  /*1f1e0*/  IMAD.MOV.U32 R12, RZ, RZ, 0x3 ;  /* 0x00000003ff0c7424 */ /* 0x000fe400078e00ff */
[----:B------:R-:W-:-:S07]  /*1f1f0*/  IMAD.MOV.U32 R2, RZ, RZ, R14 ;  /* 0x000000ffff027224 */ /* 0x000fce00078e000e */
[----:B------:R-:W-:Y:S05]  /*1f200*/  WARPSYNC.COLLECTIVE R15, `(.L_x_8239) ;  /* 0x000000000f087348 */ /* 0x000fea0003c00000 */
[----:B------:R0:W1:Y:S02]  /*1f210*/  SHFL.IDX P6, R14, R13, R12, R11 ;  /* 0x0000000c0d0e7389 */ /* 0x00006400000c000b */
[----:B01----:R-:W-:Y:S01]  /*1f220*/  ENDCOLLECTIVE ;  /* 0x000000000000791b */ /* 0x003fe20003800000 */
.L_x_8239:
        /* <DEDUP_REMOVED lines=11> */
.L_x_8240:
[----:B------:R-:W-:Y:S02]  /*1f2e0*/  IMAD.MOV.U32 R13, RZ, RZ, R20 ;  /* 0x000000ffff0d7224 */ /* 0x000fe400078e0014 */
[----:B------:R-:W-:Y:S01]  /*1f2f0*/  IMAD.MOV.U32 R12, RZ, RZ, 0x4 ;  /* 0x00000004ff0c7424 */ /* 0x000fe200078e00ff */
[----:B------:R-:W-:-:S13]  /*1f300*/  IADD3 R2, P0, R34, R14, RZ ;  /* 0x0000000e22027210 */ /* 0x000fda0007f1e0ff */
[----:B------:R-:W-:Y:S05]  /*1f310*/  WARPSYNC.COLLECTIVE R15, `(.L_x_8241) ;  /* 0x000000000f087348 */ /* 0x000fea0003c00000 */
[----:B------:R0:W1:Y:S02]  /*1f320*/  SHFL.IDX P6, R14, R13, R12, R11 ;  /* 0x0000000c0d0e7389 */ /* 0x00006400000c000b */
[----:B01----:R-:W-:Y:S01]  /*1f330*/  ENDCOLLECTIVE ;  /* 0x000000000000791b */ /* 0x003fe20003800000 */
.L_x_8241:
        /* <DEDUP_REMOVED lines=10> */
.L_x_8242:
[----:B------:R-:W-:Y:S02]  /*1f3e0*/  IMAD.MOV.U32 R13, RZ, RZ, R20 ;  /* 0x000000ffff0d7224 */ /* 0x000fe400078e0014 */
[----:B------:R-:W-:Y:S02]  /*1f3f0*/  IMAD.MOV.U32 R12, RZ, RZ, 0x5 ;  /* 0x00000005ff0c7424 */ /* 0x000fe400078e00ff */
[----:B------:R-:W-:-:S07]  /*1f400*/  IMAD.MOV.U32 R2, RZ, RZ, R14 ;  /* 0x000000ffff027224 */ /* 0x000fce00078e000e */
[----:B------:R-:W-:Y:S05]  /*1f410*/  WARPSYNC.COLLECTIVE R15, `(.L_x_8243) ;  /* 0x000000000f087348 */ /* 0x000fea0003c00000 */
[----:B------:R0:W1:Y:S02]  /*1f420*/  SHFL.IDX P6, R14, R13, R12, R11 ;  /* 0x0000000c0d0e7389 */ /* 0x00006400000c000b */
[----:B01----:R-:W-:Y:S01]  /*1f430*/  ENDCOLLECTIVE ;  /* 0x000000000000791b */ /* 0x003fe20003800000 */
.L_x_8243:
        /* <DEDUP_REMOVED lines=11> */
.L_x_8244:
[----:B------:R-:W-:Y:S02]  /*1f4f0*/  IMAD.MOV.U32 R13, RZ, RZ, R20 ;  /* 0x000000ffff0d7224 */ /* 0x000fe400078e0014 */
[----:B------:R-:W-:Y:S01]  /*1f500*/  IMAD.MOV.U32 R12, RZ, RZ, 0x6 ;  /* 0x00000006ff0c7424 */ /* 0x000fe200078e00ff */
[----:B------:R-:W-:-:S13]  /*1f510*/  IADD3 R2, P0, R34, R14, RZ ;  /* 0x0000000e22027210 */ /* 0x000fda0007f1e0ff */
[----:B------:R-:W-:Y:S05]  /*1f520*/  WARPSYNC.COLLECTIVE R15, `(.L_x_8245) ;  /* 0x000000000f087348 */ /* 0x000fea0003c00000 */
[----:B------:R0:W1:Y:S02]  /*1f530*/  SHFL.IDX P6, R14, R13, R12, R11 ;  /* 0x0000000c0d0e7389 */ /* 0x00006400000c000b */
[----:B01----:R-:W-:Y:S01]  /*1f540*/  ENDCOLLECTIVE ;  /* 0x000000000000791b */ /* 0x003fe20003800000 */
.L_x_8245:
        /* <DEDUP_REMOVED lines=10> */
.L_x_8246:
[----:B------:R-:W-:Y:S02]  /*1f5f0*/  IMAD.MOV.U32 R13, RZ, RZ, R20 ;  /* 0x000000ffff0d7224 */ /* 0x000fe400078e0014 */
[----:B------:R-:W-:Y:S02]  /*1f600*/  IMAD.MOV.U32 R12, RZ, RZ, 0x7 ;  /* 0x00000007ff0c7424 */ /* 0x000fe400078e00ff */
[----:B------:R-:W-:-:S07]  /*1f610*/  IMAD.MOV.U32 R2, RZ, RZ, R14 ;  /* 0x000000ffff027224 */ /* 0x000fce00078e000e */
[----:B------:R-:W-:Y:S05]  /*1f620*/  WARPSYNC.COLLECTIVE R15, `(.L_x_8247) ;  /* 0x000000000f087348 */ /* 0x000fea0003c00000 */
[----:B------:R0:W1:Y:S02]  /*1f630*/  SHFL.IDX P6, R14, R13, R12, R11 ;  /* 0x0000000c0d0e7389 */ /* 0x00006400000c000b */
[----:B01----:R-:W-:Y:S01]  /*1f640*/  ENDCOLLECTIVE ;  /* 0x000000000000791b */ /* 0x003fe20003800000 */
.L_x_8247:
        /* <DEDUP_REMOVED lines=11> */
.L_x_8248:
[----:B------:R-:W-:Y:S02]  /*1f700*/  IMAD.MOV.U32 R13, RZ, RZ, R21 ;  /* 0x000000ffff0d7224 */ /* 0x000fe400078e0015 */
[----:B------:R-:W-:Y:S02]  /*1f710*/  IMAD.MOV.U32 R12, RZ, RZ, RZ ;  /* 0x000000ffff0c7224 */ /* 0x000fe400078e00ff */
[----:B------:R-:W-:-:S07]  /*1f720*/  IMAD.MOV.U32 R5, RZ, RZ, R14 ;  /* 0x000000ffff057224 */ /* 0x000fce00078e000e */
[----:B------:R-:W-:Y:S05]  /*1f730*/  WARPSYNC.COLLECTIVE R15, `(.L_x_8249) ;  /* 0x000000000f087348 */ /* 0x000fea0003c00000 */
[----:B------:R0:W1:Y:S02]  /*1f740*/  SHFL.IDX P6, R14, R13, R12, R11 ;  /* 0x0000000c0d0e7389 */ /* 0x00006400000c000b */
[----:B01----:R-:W-:Y:S01]  /*1f750*/  ENDCOLLECTIVE ;  /* 0x000000000000791b */ /* 0x003fe20003800000 */
.L_x_8249:
        /* <DEDUP_REMOVED lines=11> */
.L_x_8250:
[----:B------:R-:W-:Y:S02]  /*1f810*/  IMAD.MOV.U32 R13, RZ, RZ, R21 ;  /* 0x000000ffff0d7224 */ /* 0x000fe400078e0015 */
[----:B------:R-:W-:Y:S02]  /*1f820*/  IMAD.MOV.U32 R12, RZ, RZ, 0x1 ;  /* 0x00000001ff0c7424 */ /* 0x000fe400078e00ff */
[----:B------:R-:W-:-:S07]  /*1f830*/  IMAD.MOV.U32 R2, RZ, RZ, R14 ;  /* 0x000000ffff027224 */ /* 0x000fce00078e000e */
[----:B------:R-:W-:Y:S05]  /*1f840*/  WARPSYNC.COLLECTIVE R15, `(.L_x_8251) ;  /* 0x000000000f087348 */ /* 0x000fea0003c00000 */
[----:B------:R0:W1:Y:S02]  /*1f850*/  SHFL.IDX P6, R14, R13, R12, R11 ;  /* 0x0000000c0d0e7389 */ /* 0x00006400000c000b */
[----:B01----:R-:W-:Y:S01]  /*1f860*/  ENDCOLLECTIVE ;  /* 0x000000000000791b */ /* 0x003fe20003800000 */
.L_x_8251:
        /* <DEDUP_REMOVED lines=11> */
.L_x_8252:
[----:B------:R-:W-:Y:S01]  /*1f920*/  IMAD.MOV.U32 R2, RZ, RZ, R14 ;  /* 0x000000ffff027224 */ /* 0x000fe200078e000e */
[----:B------:R-:W-:Y:S06]  /*1f930*/  BRA `(.L_x_8253) ;  /* 0xffffffb0004c7947 */ /* 0x000fec000383ffff */
.L_x_8123:
[----:B---3--:R3:W4:Y:S02]  /*1f940*/  SYNCS.PHASECHK.TRANS64.TRYWAIT P0, [R0+URZ+0x22840], R29 ;  /* 0x0228401d000075a7 */ /* 0x008724000800017f */
[----:B----4-:R-:W-:Y:S05]  /*1f950*/  @!P0 NANOSLEEP.SYNCS 0x989680 ;  /* 0x009896800000895d */ /* 0x010fea0003900000 */
[----:B------:R-:W4:Y:S02]  /*1f960*/  @!P0 SYNCS.PHASECHK.TRANS64 P0, [R0+URZ+0x22840], R29 ;  /* 0x0228401d000085a7 */ /* 0x000f24000800007f */
[----:B----4-:R-:W-:Y:S05]  /*1f970*/  @!P0 BRA `(.L_x_8123) ;  /* 0xfffffffc00f08947 */ /* 0x010fea000383ffff */
[----:B------:R-:W-:Y:S05]  /*1f980*/  BRA `(.L_x_8254) ;  /* 0xffffffb0009c7947 */ /* 0x000fea000383ffff */
.L_x_8124:
        /* <DEDUP_REMOVED lines=8> */
.L_x_8256:
[----:B------:R-:W-:Y:S05]  /*1fa10*/  BSYNC B0 ;  /* 0x0000000000007941 */ /* 0x000fea0003800000 */
.L_x_8255:
        /* <DEDUP_REMOVED lines=8> */
.L_x_8257:
        /* <DEDUP_REMOVED lines=8> */
.L_x_8258:
        /* <DEDUP_REMOVED lines=9> */
.L_x_8259:
[----:B------:R-:W-:Y:S02]  /*1fbb0*/  IMAD.MOV.U32 R13, RZ, RZ, R10 ;  /* 0x000000ffff0d7224 */ /* 0x000fe400078e000a */
[----:B------:R-:W-:Y:S01]  /*1fbc0*/  IMAD.MOV.U32 R12, RZ, RZ, 0x2 ;  /* 0x00000002ff0c7424 */ /* 0x000fe200078e00ff */
[----:B------:R-:W-:-:S13]  /*1fbd0*/  IADD3 R2, P0, R34, R14, RZ ;  /* 0x0000000e22027210 */ /* 0x000fda0007f1e0ff */
[----:B------:R-:W-:Y:S05]  /*1fbe0*/  WARPSYNC.COLLECTIVE R15, `(.L_x_8260) ;  /* 0x000000000f087348 */ /* 0x000fea0003c00000 */
[----:B------:R0:W1:Y:S02]  /*1fbf0*/  SHFL.IDX P6, R14, R13, R12, R11 ;  /* 0x0000000c0d0e7389 */ /* 0x00006400000c000b */
[----:B01----:R-:W-:Y:S01]  /*1fc00*/  ENDCOLLECTIVE ;  /* 0x000000000000791b */ /* 0x003fe20003800000 */
.L_x_8260:
        /* <DEDUP_REMOVED lines=10> */
.L_x_8261:
[----:B------:R-:W-:Y:S02]  /*1fcb0*/  IMAD.MOV.U32 R13, RZ, RZ, R10 ;  /* 0x000000ffff0d7224 */ /* 0x000fe400078e000a */
[----:B------:R-:W-:Y:S02]  /*1fcc0*/  IMAD.MOV.U32 R12, RZ, RZ, 0x3 ;  /* 0x00000003ff0c7424 */ /* 0x000fe400078e00ff */
[----:B------:R-:W-:-:S07]  /*1fcd0*/  IMAD.MOV.U32 R2, RZ, RZ, R14 ;  /* 0x000000ffff027224 */ /* 0x000fce00078e000e */
[----:B------:R-:W-:Y:S05]  /*1fce0*/  WARPSYNC.COLLECTIVE R15, `(.L_x_8262) ;  /* 0x000000000f087348 */ /* 0x000fea0003c00000 */
[----:B------:R0:W1:Y:S02]  /*1fcf0*/  SHFL.IDX P6, R14, R13, R12, R11 ;  /* 0x0000000c0d0e7389 */ /* 0x00006400000c000b */
[----:B01----:R-:W-:Y:S01]  /*1fd00*/  ENDCOLLECTIVE ;  /* 0x000000000000791b */ /* 0x003fe20003800000 */
.L_x_8262:
        /* <DEDUP_REMOVED lines=11> */
.L_x_8263:
[----:B------:R-:W-:Y:S02]  /*1fdc0*/  IMAD.MOV.U32 R13, RZ, RZ, R10 ;  /* 0x000000ffff0d7224 */ /* 0x000fe400078e000a */
[----:B------:R-:W-:Y:S01]  /*1fdd0*/  IMAD.MOV.U32 R12, RZ, RZ, 0x4 ;  /* 0x00000004ff0c7424 */ /* 0x000fe200078e00ff */
[----:B------:R-:W-:-:S13]  /*1fde0*/  IADD3 R2, P0, R34, R14, RZ ;  /* 0x0000000e22027210 */ /* 0x000fda0007f1e0ff */
[----:B------:R-:W-:Y:S05]  /*1fdf0*/  WARPSYNC.COLLECTIVE R15, `(.L_x_8264) ;  /* 0x000000000f087348 */ /* 0x000fea0003c00000 */
[----:B------:R0:W1:Y:S02]  /*1fe00*/  SHFL.IDX P6, R14, R13, R12, R11 ;  /* 0x0000000c0d0e7389 */ /* 0x00006400000c000b */
[----:B01----:R-:W-:Y:S01]  /*1fe10*/  ENDCOLLECTIVE ;  /* 0x000000000000791b */ /* 0x003fe20003800000 */
.L_x_8264:
        /* <DEDUP_REMOVED lines=10> */
.L_x_8265:
[----:B------:R-:W-:Y:S02]  /*1fec0*/  IMAD.MOV.U32 R13, RZ, RZ, R10 ;  /* 0x000000ffff0d7224 */ /* 0x000fe400078e000a */
[----:B------:R-:W-:Y:S02]  /*1fed0*/  IMAD.MOV.U32 R12, RZ, RZ, 0x5 ;  /* 0x00000005ff0c7424 */ /* 0x000fe400078e00ff */
[----:B------:R-:W-:-:S07]  /*1fee0*/  IMAD.MOV.U32 R2, RZ, RZ, R14 ;  /* 0x000000ffff027224 */ /* 0x000fce00078e000e */
[----:B------:R-:W-:Y:S05]  /*1fef0*/  WARPSYNC.COLLECTIVE R15, `(.L_x_8266) ;  /* 0x000000000f087348 */ /* 0x000fea0003c00000 */
[----:B------:R0:W1:Y:S02]  /*1ff00*/  SHFL.IDX P6, R14, R13, R12, R11 ;  /* 0x0000000c0d0e7389 */ /* 0x00006400000c000b */
[----:B01----:R-:W-:Y:S01]  /*1ff10*/  ENDCOLLECTIVE ;  /* 0x000000000000791b */ /* 0x003fe20003800000 */
.L_x_8266:
        /* <DEDUP_REMOVED lines=11> */
.L_x_8267:
[----:B------:R-:W-:Y:S02]  /*1ffd0*/  IMAD.MOV.U32 R13, RZ, RZ, R10 ;  /* 0x000000ffff0d7224 */ /* 0x000fe400078e000a */
[----:B------:R-:W-:Y:S01]  /*1ffe0*/  IMAD.MOV.U32 R12, RZ, RZ, 0x6 ;  /* 0x00000006ff0c7424 */ /* 0x000fe200078e00ff */
[----:B------:R-:W-:-:S13]  /*1fff0*/  IADD3 R2, P0, R34, R14, RZ ;  /* 0x0000000e22027210 */ /* 0x000fda0007f1e0ff */
[----:B------:R-:W-:Y:S05]  /*20000*/  WARPSYNC.COLLECTIVE R15, `(.L_x_8268) ;  /* 0x000000000f087348 */ /* 0x000fea0003c00000 */
[----:B------:R0:W1:Y:S02]  /*20010*/  SHFL.IDX P6, R14, R13, R12, R11 ;  /* 0x0000000c0d0e7389 */ /* 0x00006400000c000b */
[----:B01----:R-:W-:Y:S01]  /*20020*/  ENDCOLLECTIVE ;  /* 0x000000000000791b */ /* 0x003fe20003800000 */
.L_x_8268:
        /* <DEDUP_REMOVED lines=10> */
.L_x_8269:
[----:B------:R-:W-:Y:S02]  /*200d0*/  IMAD.MOV.U32 R13, RZ, RZ, R10 ;  /* 0x000000ffff0d7224 */ /* 0x000fe400078e000a */
[----:B------:R-:W-:Y:S02]  /*200e0*/  IMAD.MOV.U32 R12, RZ, RZ, 0x7 ;  /* 0x00000007ff0c7424 */ /* 0x000fe400078e00ff */
[----:B------:R-:W-:-:S07]  /*200f0*/  IMAD.MOV.U32 R2, RZ, RZ, R14 ;  /* 0x000000ffff027224 */ /* 0x000fce00078e000e */
[----:B------:R-:W-:Y:S05]  /*20100*/  WARPSYNC.COLLECTIVE R15, `(.L_x_8270) ;  /* 0x000000000f087348 */ /* 0x000fea0003c00000 */
[----:B------:R0:W1:Y:S02]  /*20110*/  SHFL.IDX P6, R14, R13, R12, R11 ;  /* 0x0000000c0d0e7389 */ /* 0x00006400000c000b */
[----:B01----:R-:W-:Y:S01]  /*20120*/  ENDCOLLECTIVE ;  /* 0x000000000000791b */ /* 0x003fe20003800000 */
.L_x_8270:
        /* <DEDUP_REMOVED lines=11> */
.L_x_8271:
[----:B------:R-:W-:Y:S02]  /*201e0*/  IMAD.MOV.U32 R13, RZ, RZ, R9 ;  /* 0x000000ffff0d7224 */ /* 0x000fe400078e0009 */
[----:B------:R-:W-:Y:S02]  /*201f0*/  IMAD.MOV.U32 R12, RZ, RZ, RZ ;  /* 0x000000ffff0c7224 */ /* 0x000fe400078e00ff */
[----:B------:R-:W-:-:S07]  /*20200*/  IMAD.MOV.U32 R4, RZ, RZ, R14 ;  /* 0x000000ffff047224 */ /* 0x000fce00078e000e */
[----:B------:R-:W-:Y:S05]  /*20210*/  WARPSYNC.COLLECTIVE R15, `(.L_x_8272) ;  /* 0x000000000f087348 */ /* 0x000fea0003c00000 */
[----:B------:R0:W1:Y:S02]  /*20220*/  SHFL.IDX P6, R14, R13, R12, R11 ;  /* 0x0000000c0d0e7389 */ /* 0x00006400000c000b */
[----:B01----:R-:W-:Y:S01]  /*20230*/  ENDCOLLECTIVE ;  /* 0x000000000000791b */ /* 0x003fe20003800000 */
.L_x_8272:
        /* <DEDUP_REMOVED lines=11> */
.L_x_8273:
[----:B------:R-:W-:Y:S02]  /*202f0*/  IMAD.MOV.U32 R13, RZ, RZ, R9 ;  /* 0x000000ffff0d7224 */ /* 0x000fe400078e0009 */
[----:B------:R-:W-:Y:S02]  /*20300*/  IMAD.MOV.U32 R12, RZ, RZ, 0x1 ;  /* 0x00000001ff0c7424 */ /* 0x000fe400078e00ff */
[----:B------:R-:W-:-:S07]  /*20310*/  IMAD.MOV.U32 R2, RZ, RZ, R14 ;  /* 0x000000ffff027224 */ /* 0x000fce00078e000e */
[----:B------:R-:W-:Y:S05]  /*20320*/  WARPSYNC.COLLECTIVE R15, `(.L_x_8274) ;  /* 0x000000000f087348 */ /* 0x000fea0003c00000 */
[----:B------:R0:W1:Y:S02]  /*20330*/  SHFL.IDX P6, R14, R13, R12, R11 ;  /* 0x0000000c0d0e7389 */ /* 0x00006400000c000b */
[----:B01----:R-:W-:Y:S01]  /*20340*/  ENDCOLLECTIVE ;  /* 0x000000000000791b */ /* 0x003fe20003800000 */
.L_x_8274:
        /* <DEDUP_REMOVED lines=11> */
.L_x_8275:
[----:B------:R-:W-:Y:S01]  /*20400*/  IMAD.MOV.U32 R19, RZ, RZ, R14 ;  /* 0x000000ffff137224 */ /* 0x000fe200078e000e */
[----:B------:R-:W-:Y:S06]  /*20410*/  BRA `(.L_x_8276) ;  /* 0xffffffac00387947 */ /* 0x000fec000383ffff */
.L_x_8129:
[----:B0-----:R0:W1:Y:S02]  /*20420*/  SYNCS.PHASECHK.TRANS64.TRYWAIT P2, [R3+URZ+0x22870], R0 ;  /* 0x02287000030075a7 */ /* 0x001064000804017f */
[----:B-1----:R-:W-:Y:S05]  /*20430*/  @!P2 NANOSLEEP.SYNCS 0x989680 ;  /* 0x009896800000a95d */ /* 0x002fea0003900000 */
[----:B------:R-:W1:Y:S02]  /*20440*/  @!P2 SYNCS.PHASECHK.TRANS64 P2, [R3+URZ+0x22870], R0 ;  /* 0x022870000300a5a7 */ /* 0x000e64000804007f */
[----:B-1----:R-:W-:Y:S05]  /*20450*/  @!P2 BRA `(.L_x_8129) ;  /* 0xfffffffc00f0a947 */ /* 0x002fea000383ffff */
[----:B------:R-:W-:Y:S05]  /*20460*/  BRA `(.L_x_8277) ;  /* 0xffffffac009c7947 */ /* 0x000fea000383ffff */
.L_x_8131:
[----:B0-----:R0:W1:Y:S02]  /*20470*/  SYNCS.PHASECHK.TRANS64.TRYWAIT P2, [R3+URZ+0x22860], R0 ;  /* 0x02286000030075a7 */ /* 0x001064000804017f */
[----:B-1----:R-:W-:Y:S05]  /*20480*/  @!P2 NANOSLEEP.SYNCS 0x989680 ;  /* 0x009896800000a95d */ /* 0x002fea0003900000 */
[----:B------:R-:W1:Y:S02]  /*20490*/  @!P2 SYNCS.PHASECHK.TRANS64 P2, [R3+URZ+0x22860], R0 ;  /* 0x022860000300a5a7 */ /* 0x000e64000804007f */
[----:B-1----:R-:W-:Y:S05]  /*204a0*/  @!P2 BRA `(.L_x_8131) ;  /* 0xfffffffc00f0a947 */ /* 0x002fea000383ffff */
[----:B------:R-:W-:Y:S05]  /*204b0*/  BRA `(.L_x_8278) ;  /* 0xffffffac00ac7947 */ /* 0x000fea000383ffff */
.L_x_8139:
[----:B0-----:R0:W1:Y:S02]  /*204c0*/  SYNCS.PHASECHK.TRANS64.TRYWAIT P2, [R3+URZ+0x22870], R0 ;  /* 0x02287000030075a7 */ /* 0x001064000804017f */
[----:B-1----:R-:W-:Y:S05]  /*204d0*/  @!P2 NANOSLEEP.SYNCS 0x989680 ;  /* 0x009896800000a95d */ /* 0x002fea0003900000 */
[----:B------:R-:W1:Y:S02]  /*204e0*/  @!P2 SYNCS.PHASECHK.TRANS64 P2, [R3+URZ+0x22870], R0 ;  /* 0x022870000300a5a7 */ /* 0x000e64000804007f */
[----:B-1----:R-:W-:Y:S05]  /*204f0*/  @!P2 BRA `(.L_x_8139) ;  /* 0xfffffffc00f0a947 */ /* 0x002fea000383ffff */
[----:B------:R-:W-:Y:S05]  /*20500*/  BRA `(.L_x_8279) ;  /* 0xffffffb400a07947 */ /* 0x000fea000383ffff */
.L_x_8141:
[----:B0-----:R0:W1:Y:S02]  /*20510*/  SYNCS.PHASECHK.TRANS64.TRYWAIT P2, [R3+URZ+0x22860], R0 ;  /* 0x02286000030075a7 */ /* 0x001064000804017f */
[----:B-1----:R-:W-:Y:S05]  /*20520*/  @!P2 NANOSLEEP.SYNCS 0x989680 ;  /* 0x009896800000a95d */ /* 0x002fea0003900000 */
[----:B------:R-:W1:Y:S02]  /*20530*/  @!P2 SYNCS.PHASECHK.TRANS64 P2, [R3+URZ+0x22860], R0 ;  /* 0x022860000300a5a7 */ /* 0x000e64000804007f */
[----:B-1----:R-:W-:Y:S05]  /*20540*/  @!P2 BRA `(.L_x_8141) ;  /* 0xfffffffc00f0a947 */ /* 0x002fea000383ffff */
[----:B------:R-:W-:Y:S05]  /*20550*/  BRA `(.L_x_8280) ;  /* 0xffffffb400b07947 */ /* 0x000fea000383ffff */
.L_x_8148:
[----:B-1----:R1:W2:Y:S02]  /*20560*/  SYNCS.PHASECHK.TRANS64.TRYWAIT P0, [R4+URZ+0x22820], R0 ;  /* 0x02282000040075a7 */ /* 0x0022a4000800017f */
[----:B--2---:R-:W-:Y:S05]  /*20570*/  @!P0 NANOSLEEP.SYNCS 0x989680 ;  /* 0x009896800000895d */ /* 0x004fea0003900000 */
[----:B------:R-:W2:Y:S02]  /*20580*/  @!P0 SYNCS.PHASECHK.TRANS64 P0, [R4+URZ+0x22820], R0 ;  /* 0x02282000040085a7 */ /* 0x000ea4000800007f */
[----:B--2---:R-:W-:Y:S05]  /*20590*/  @!P0 BRA `(.L_x_8148) ;  /* 0xfffffffc00f08947 */ /* 0x004fea000383ffff */
[----:B------:R-:W-:Y:S05]  /*205a0*/  BRA `(.L_x_8281) ;  /* 0xffffffbc00dc7947 */ /* 0x000fea000383ffff */
.L_x_8149:
        /* <DEDUP_REMOVED lines=11> */
.L_x_8283:
[----:B------:R-:W-:Y:S05]  /*20660*/  BSYNC B0 ;  /* 0x0000000000007941 */ /* 0x000fea0003800000 */
.L_x_8282:
[----:B------:R-:W-:Y:S05]  /*20670*/  BRA `(.L_x_8284) ;  /* 0xffffffbc00c47947 */ /* 0x000fea000383ffff */
.L_x_8152:
[----:B------:R-:W-:Y:S01]  /*20680*/  BSSY B1, `(.L_x_8285) ;  /* 0x0000006000017945 */ /* 0x000fe20003800000 */
[----:B------:R-:W-:-:S07]  /*20690*/  IMAD.MOV.U32 R15, RZ, RZ, -0x1 ;  /* 0xffffffffff0f7424 */ /* 0x000fce00078e00ff */
[----:B01----:R-:W-:Y:S05]  /*206a0*/  WARPSYNC.COLLECTIVE R15, `(.L_x_8286) ;  /* 0x000000000f0c7348 */ /* 0x003fea0003c00000 */
[----:B------:R-:W-:Y:S02]  /*206b0*/  ELECT P6, UR62, PT ;  /* 0x00000000003e782f */ /* 0x000fe400038c0000 */
[----:B------:R-:W-:Y:S01]  /*206c0*/  MOV R14, UR62 ;  /* 0x0000003e000e7c02 */ /* 0x000fe20008000f00 */
[----:B01----:R-:W-:Y:S10]  /*206d0*/  ENDCOLLECTIVE ;  /* 0x000000000000791b */ /* 0x003ff40003800000 */
.L_x_8286:
[----:B------:R-:W-:Y:S05]  /*206e0*/  BSYNC B1 ;  /* 0x0000000000017941 */ /* 0x000fea0003800000 */
.L_x_8285:
[----:B------:R-:W-:Y:S05]  /*206f0*/  BRA `(.L_x_8287) ;  /* 0xffffffbc00bc7947 */ /* 0x000fea000383ffff */
.L_x_8154:
[----:B-1----:R1:W2:Y:S02]  /*20700*/  SYNCS.PHASECHK.TRANS64.TRYWAIT P1, [R5+URZ+0x22840], R0 ;  /* 0x02284000050075a7 */ /* 0x0022a4000802017f */
[----:B--2---:R-:W-:Y:S05]  /*20710*/  @!P1 NANOSLEEP.SYNCS 0x989680 ;  /* 0x009896800000995d */ /* 0x004fea0003900000 */
[----:B------:R-:W2:Y:S02]  /*20720*/  @!P1 SYNCS.PHASECHK.TRANS64 P1, [R5+URZ+0x22840], R0 ;  /* 0x02284000050095a7 */ /* 0x000ea4000802007f */
[----:B--2---:R-:W-:Y:S05]  /*20730*/  @!P1 BRA `(.L_x_8154) ;  /* 0xfffffffc00f09947 */ /* 0x004fea000383ffff */
[----:B------:R-:W-:Y:S05]  /*20740*/  BRA `(.L_x_8288) ;  /* 0xffffffbc00dc7947 */ /* 0x000fea000383ffff */
.L_x_8156:
[----:B--2---:R2:W3:Y:S02]  /*20750*/  SYNCS.PHASECHK.TRANS64.TRYWAIT P1, [R31+URZ+0x22840], R2 ;  /* 0x022840021f0075a7 */ /* 0x0044e4000802017f */
[----:B---3--:R-:W-:Y:S05]  /*20760*/  @!P1 NANOSLEEP.SYNCS 0x989680 ;  /* 0x009896800000995d */ /* 0x008fea0003900000 */
[----:B------:R-:W3:Y:S02]  /*20770*/  @!P1 SYNCS.PHASECHK.TRANS64 P1, [R31+URZ+0x22840], R2 ;  /* 0x022840021f0095a7 */ /* 0x000ee4000802007f */
[----:B---3--:R-:W-:Y:S05]  /*20780*/  @!P1 BRA `(.L_x_8156) ;  /* 0xfffffffc00f09947 */ /* 0x008fea000383ffff */
[----:B------:R-:W-:Y:S05]  /*20790*/  BRA `(.L_x_8289) ;  /* 0xffffffbc00e87947 */ /* 0x000fea000383ffff */
.L_x_8158:
[----:B---3--:R3:W4:Y:S02]  /*207a0*/  SYNCS.PHASECHK.TRANS64.TRYWAIT P1, [R5+URZ+0x22860], R0 ;  /* 0x02286000050075a7 */ /* 0x008724000802017f */
[----:B----4-:R-:W-:Y:S05]  /*207b0*/  @!P1 NANOSLEEP.SYNCS 0x989680 ;  /* 0x009896800000995d */ /* 0x010fea0003900000 */
[----:B------:R-:W4:Y:S02]  /*207c0*/  @!P1 SYNCS.PHASECHK.TRANS64 P1, [R5+URZ+0x22860], R0 ;  /* 0x02286000050095a7 */ /* 0x000f24000802007f */
[----:B----4-:R-:W-:Y:S05]  /*207d0*/  @!P1 BRA `(.L_x_8158) ;  /* 0xfffffffc00f09947 */ /* 0x010fea000383ffff */
[----:B------:R-:W-:Y:S05]  /*207e0*/  BRA `(.L_x_8290) ;  /* 0xffffffbc00e47947 */ /* 0x000fea000383ffff */
.L_x_8160:
[----:B----4-:R4:W0:Y:S02]  /*207f0*/  SYNCS.PHASECHK.TRANS64.TRYWAIT P1, [R31+URZ+0x22860], R2 ;  /* 0x022860021f0075a7 */ /* 0x010824000802017f */
[----:B0-----:R-:W-:Y:S05]  /*20800*/  @!P1 NANOSLEEP.SYNCS 0x989680 ;  /* 0x009896800000995d */ /* 0x001fea0003900000 */
[----:B------:R-:W0:Y:S02]  /*20810*/  @!P1 SYNCS.PHASECHK.TRANS64 P1, [R31+URZ+0x22860], R2 ;  /* 0x022860021f0095a7 */ /* 0x000e24000802007f */
[----:B0-----:R-:W-:Y:S05]  /*20820*/  @!P1 BRA `(.L_x_8160) ;  /* 0xfffffffc00f09947 */ /* 0x001fea000383ffff */
[----:B------:R-:W-:Y:S05]  /*20830*/  BRA `(.L_x_8291) ;  /* 0xffffffbc00e07947 */ /* 0x000fea000383ffff */
.L_x_8162:
[----:B------:R0:W0:Y:S02]  /*20840*/  SYNCS.PHASECHK.TRANS64.TRYWAIT P1, [R5+URZ+0x22880], R0 ;  /* 0x02288000050075a7 */ /* 0x000024000802017f */
[----:B0-----:R-:W-:Y:S05]  /*20850*/  @!P1 NANOSLEEP.SYNCS 0x989680 ;  /* 0x009896800000995d */ /* 0x001fea0003900000 */
[----:B------:R-:W0:Y:S02]  /*20860*/  @!P1 SYNCS.PHASECHK.TRANS64 P1, [R5+URZ+0x22880], R0 ;  /* 0x02288000050095a7 */ /* 0x000e24000802007f */
[----:B0-----:R-:W-:Y:S05]  /*20870*/  @!P1 BRA `(.L_x_8162) ;  /* 0xfffffffc00f09947 */ /* 0x001fea000383ffff */
[----:B------:R-:W-:Y:S05]  /*20880*/  BRA `(.L_x_8292) ;  /* 0xffffffbc00dc7947 */ /* 0x000fea000383ffff */
.L_x_8293:
        /* <DEDUP_REMOVED lines=15> */
.L_x_15846:


//--------------------- .text._ZN7cutlass13device_kernelIN5flash11enable_sm90INS1_16FlashAttnFwdSm90INS1_25CollectiveMainloopFwdSm90ILi2EN4cute5tupleIJNS5_1CILi1EEES8_S8_EEENS6_IJNS7_ILi128EEENS7_ILi160EEESA_EEELi128ENS_12float_e4m3_tEfNS_4arch4Sm90ELb0ELb1ELb1ELb1ELb1ELb0ELb0ELb1ELb1ELb1ELb0ELb0EEENS1_21CollectiveEpilogueFwdINS6_IJSA_SA_SB_EEES9_NS_10bfloat16_tESF_Li256ELb1ELb1ELb0ELb1EEENS1_36VarlenDynamicPersistentTileSchedulerILi128ELi160ELi256ELi128ELb0ELb1ELb1ELb1ELb0ELb1EEEEEEEEEvNT_6ParamsE --------------------------
	.section	.text._ZN7cutlass13device_kernelIN5flash11enable_sm90INS1_16FlashAttnFwdSm90INS1_25CollectiveMainloopFwdSm90ILi2EN4cute5tupleIJNS5_1CILi1EEES8_S8_EEENS6_IJNS7_ILi128EEENS7_ILi160EEESA_EEELi128ENS_12float_e4m3_tEfNS_4arch4Sm90ELb0ELb1ELb1ELb1ELb1ELb0ELb0ELb1ELb1ELb1ELb0ELb0EEENS1_21CollectiveEpilogueFwdINS6_IJSA_SA_SB_EEES9_NS_10bfloat16_tESF_Li256ELb1ELb1ELb0ELb1EEENS1_36VarlenDynamicPersistentTileSchedulerILi128ELi160ELi256ELi128ELb0ELb1ELb1ELb1ELb0ELb1EEEEEEEEEvNT_6ParamsE,"ax",@progbits
	.align	128
.text._ZN7cutlass13device_kernelIN5flash11enable_sm90INS1_16FlashAttnFwdSm90INS1_25CollectiveMainloopFwdSm90ILi2EN4cute5tupleIJNS5_1CILi1EEES8_S8_EEENS6_IJNS7_ILi128EEENS7_ILi160EEESA_EEELi128ENS_12float_e4m3_tEfNS_4arch4Sm90ELb0ELb1ELb1ELb1ELb1ELb0ELb0ELb1ELb1ELb1ELb0ELb0EEENS1_21CollectiveEpilogueFwdINS6_IJSA_SA_SB_EEES9_NS_10bfloat16_tESF_Li256ELb1ELb1ELb0ELb1EEENS1_36VarlenDynamicPersistentTileSchedulerILi128ELi160ELi256ELi128ELb0ELb1ELb1ELb1ELb0ELb1EEEEEEEEEvNT_6ParamsE:
        .type           _ZN7cutlass13device_kernelIN5flash11enable_sm90INS1_16FlashAttnFwdSm90INS1_25CollectiveMainloopFwdSm90ILi2EN4cute5tupleIJNS5_1CILi1EEES8_S8_EEENS6_IJNS7_ILi128EEENS7_ILi160EEESA_EEELi128ENS_12float_e4m3_tEfNS_4arch4Sm90ELb0ELb1ELb1ELb1ELb1ELb0ELb0ELb1ELb1ELb1ELb0ELb0EEENS1_21CollectiveEpilogueFwdINS6_IJSA_SA_SB_EEES9_NS_10bfloat16_tESF_Li256ELb1ELb1ELb0ELb1EEENS1_36VarlenDynamicPersistentTileSchedulerILi128ELi160ELi256ELi128ELb0ELb1ELb1ELb1ELb0ELb1EEEEEEEEEvNT_6ParamsE,@function
        .size           _ZN7cutlass13device_kernelIN5flash11enable_sm90INS1_16FlashAttnFwdSm90INS1_25CollectiveMainloopFwdSm90ILi2EN4cute5tupleIJNS5_1CILi1EEES8_S8_EEENS6_IJNS7_ILi128EEENS7_ILi160EEESA_EEELi128ENS_12float_e4m3_tEfNS_4arch4Sm90ELb0ELb1ELb1ELb1ELb1ELb0ELb0ELb1ELb1ELb1ELb0ELb0EEENS1_21CollectiveEpilogueFwdINS6_IJSA_SA_SB_EEES9_NS_10bfloat16_tESF_Li256ELb1ELb1ELb0ELb1EEENS1_36VarlenDynamicPersistentTileSchedulerILi128ELi160ELi256ELi128ELb0ELb1ELb1ELb1ELb0ELb1EEEEEEEEEvNT_6ParamsE,(.L_x_15847 - _ZN7cutlass13device_kernelIN5flash11enable_sm90INS1_16FlashAttnFwdSm90INS1_25CollectiveMainloopFwdSm90ILi2EN4cute5tupleIJNS5_1CILi1EEES8_S8_EEENS6_IJNS7_ILi128EEENS7_ILi160EEESA_EEELi128ENS_12float_e4m3_tEfNS_4arch4Sm90ELb0ELb1ELb1ELb1ELb1ELb0ELb0ELb1ELb1ELb1ELb0ELb0EEENS1_21CollectiveEpilogueFwdINS6_IJSA_SA_SB_EEES9_NS_10bfloat16_tESF_Li256ELb1ELb1ELb0ELb1EEENS1_36VarlenDynamicPersistentTileSchedulerILi128ELi160ELi256ELi128ELb0ELb1ELb1ELb1ELb0ELb1EEEEEEEEEvNT_6ParamsE)
        .other          _ZN7cutlass13device_kernelIN5flash11enable_sm90INS1_16FlashAttnFwdSm90INS1_25CollectiveMainloopFwdSm90ILi2EN4cute5tupleIJNS5_1CILi1EEES8_S8_EEENS6_IJNS7_ILi128EEENS7_ILi160EEESA_EEELi128ENS_12float_e4m3_tEfNS_4arch4Sm90ELb0ELb1ELb1ELb1ELb1ELb0ELb0ELb1ELb1ELb1ELb0ELb0EEENS1_21CollectiveEpilogueFwdINS6_IJSA_SA_SB_EEES9_NS_10bfloat16_tESF_Li256ELb1ELb1ELb0ELb1EEENS1_36VarlenDynamicPersistentTileSchedulerILi128ELi160ELi256ELi128ELb0ELb1ELb1ELb1ELb0ELb1EEEEEEEEEvNT_6ParamsE,@"STO_CUDA_ENTRY STV_DEFAULT"
_ZN7cutlass13device_kernelIN5flash11enable_sm90INS1_16FlashAttnFwdSm90INS1_25CollectiveMainloopFwdSm90ILi2EN4cute5tupleIJNS5_1CILi1EEES8_S8_EEENS6_IJNS7_ILi128EEENS7_ILi160EEESA_EEELi128ENS_12float_e4m3_tEfNS_4arch4Sm90ELb0ELb1ELb1ELb1ELb1ELb0ELb0ELb1ELb1ELb1ELb0ELb0EEENS1_21CollectiveEpilogueFwdINS6_IJSA_SA_SB_EEES9_NS_10bfloat16_tESF_Li256ELb1ELb1ELb0ELb1EEENS1_36VarlenDynamicPersistentTileSchedulerILi128ELi160ELi256ELi128ELb0ELb1ELb1ELb1ELb0ELb1EEEEEEEEEvNT_6ParamsE:
        /* <DEDUP_REMOVED lines=45> */
.L_x_8294:
        /* <DEDUP_REMOVED lines=22> */
.L_x_8295:
        /* <DEDUP_REMOVED lines=18> */
.L_x_8296:
        /* <DEDUP_REMOVED lines=22> */
.L_x_8297:
        /* <DEDUP_REMOVED lines=24> */
.L_x_8298:
        /* <DEDUP_REMOVED lines=8> */
.L_x_8300:
        /* <DEDUP_REMOVED lines=30> */
[----:B------:R-:W-:Y:S01]  /*0a90*/  LEA.HI R2, R0, R199, RZ, 0x4 ;  /* 0x000000c700027211 */ /* 0x000fe200078f20ff */
[----:B------:R-:W-:Y:S01]  /*0aa0*/  IMAD.SHL.U32 R6, R4, 0x20, RZ ;  /* 0x0000002004067824 */ /* 0x000fe200078e00ff */
[----:B------:R-:W-:Y:S01]  /*0ab0*/  SHF.R.S32.HI R194, RZ, 0x7, R3 ;  /* 0x00000007ffc27819 */ /* 0x000fe20000011403 */
[----:B------:R-:W-:Y:S01]  /*0ac0*/  IMAD.IADD R192, R199, 0x1, -R192 ;  /* 0x00000001c7c07824 */ /* 0x000fe200078e0ac0 */
[----:B------:R-:W-:Y:S02]  /*0ad0*/  SHF.R.S32.HI R5, RZ, 0x4, R2 ;  /* 0x00000004ff057819 */ /* 0x000fe40000011402 */
[----:B------:R-:W-:Y:S02]  /*0ae0*/  LOP3.LUT R7, R6, 0xfffffc00, RZ, 0xc0, !PT ;  /* 0xfffffc0006077812 */ /* 0x000fe400078ec0ff */
[----:B------:R-:W-:-:S02]  /*0af0*/  SHF.R.S32.HI R9, RZ, 0x1f, R192 ;  /* 0x0000001fff097819 */ /* 0x000fc400000114c0 */
[----:B------:R-:W-:Y:S02]  /*0b00*/  LEA.HI R6, R0, R199, RZ, 0x2 ;  /* 0x000000c700067211 */ /* 0x000fe400078f10ff */
[----:B------:R-:W-:Y:S02]  /*0b10*/  LEA.HI R8, R9, R192, RZ, 0x2 ;  /* 0x000000c009087211 */ /* 0x000fe400078f10ff */
[----:B------:R-:W-:Y:S02]  /*0b20*/  LOP3.LUT R4, R2, 0x3fffff0, RZ, 0xc0, !PT ;  /* 0x03fffff002047812 */ /* 0x000fe400078ec0ff */
[--C-:B------:R-:W-:Y:S02]  /*0b30*/  SHF.R.S32.HI R10, RZ, 0x2, R8.reuse ;  /* 0x00000002ff0a7819 */ /* 0x100fe40000011408 */
[----:B------:R-:W-:Y:S01]  /*0b40*/  SHF.R.S32.HI R11, RZ, 0x1f, R8 ;  /* 0x0000001fff0b7819 */ /* 0x000fe20000011408 */
[----:B------:R-:W-:Y:S01]  /*0b50*/  IMAD.IADD R4, R199, 0x1, -R4 ;  /* 0x00000001c7047824 */ /* 0x000fe200078e0a04 */
[----:B------:R-:W-:-:S02]  /*0b60*/  LOP3.LUT R6, R6, 0xfffffffc, RZ, 0xc0, !PT ;  /* 0xfffffffc06067812 */ /* 0x000fc400078ec0ff */
[----:B------:R-:W-:Y:S01]  /*0b70*/  LEA.HI R11, R11, R10, RZ, 0x3 ;  /* 0x0000000a0b0b7211 */ /* 0x000fe200078f18ff */
[----:B------:R-:W-:Y:S01]  /*0b80*/  IMAD R7, R4, 0x40, R7 ;  /* 0x0000004004077824 */ /* 0x000fe200078e0207 */
[----:B------:R-:W-:Y:S01]  /*0b90*/  LEA.HI R0, R0, R199, RZ, 0x3 ;  /* 0x000000c700007211 */ /* 0x000fe200078f18ff */
[----:B------:R-:W-:Y:S01]  /*0ba0*/  IMAD.IADD R6, R199, 0x1, -R6 ;  /* 0x00000001c7067824 */ /* 0x000fe200078e0a06 */
[----:B------:R-:W-:Y:S02]  /*0bb0*/  LEA.HI R2, R2, R5, RZ, 0x1 ;  /* 0x0000000502027211 */ /* 0x000fe400078f08ff */
[----:B------:R-:W-:Y:S02]  /*0bc0*/  LOP3.LUT R11, R11, 0xfffffff8, RZ, 0xc0, !PT ;  /* 0xfffffff80b0b7812 */ /* 0x000fe400078ec0ff */
[----:B------:R-:W-:Y:S02]  /*0bd0*/  LEA.HI R9, R9, R192, RZ, 0x5 ;  /* 0x000000c009097211 */ /* 0x000fe400078f28ff */
[----:B------:R-:W-:Y:S01]  /*0be0*/  LEA.HI R3, R3, R194, RZ, 0x1 ;  /* 0x000000c203037211 */ /* 0x000fe200078f08ff */
[----:B------:R-:W-:Y:S01]  /*0bf0*/  IMAD.IADD R10, R10, 0x1, -R11 ;  /* 0x000000010a0a7824 */ /* 0x000fe200078e0a0b */
[----:B------:R-:W-:-:S02]  /*0c00*/  LOP3.LUT R190, R0, 0xfffffff8, RZ, 0xc0, !PT ;  /* 0xfffffff800be7812 */ /* 0x000fc400078ec0ff */
[----:B------:R-:W-:Y:S02]  /*0c10*/  LOP3.LUT R2, R2, 0x1ffffffe, RZ, 0xc0, !PT ;  /* 0x1ffffffe02027812 */ /* 0x000fe400078ec0ff */
[----:B------:R-:W-:Y:S01]  /*0c20*/  SHF.R.S32.HI R9, RZ, 0x5, R9 ;  /* 0x00000005ff097819 */ /* 0x000fe20000011409 */
[----:B------:R-:W-:Y:S01]  /*0c30*/  IMAD.IADD R190, R199, 0x1, -R190 ;  /* 0x00000001c7be7824 */ /* 0x000fe200078e0abe */
        /* <DEDUP_REMOVED lines=13> */
[----:B------:R-:W-:Y:S01]  /*0d10*/  IMAD R196, R2, 0x8, R7 ;  /* 0x0000000802c47824 */ /* 0x000fe200078e0207 */
[----:B------:R-:W-:Y:S01]  /*0d20*/  SHF.R.S32.HI R197, RZ, 0x1f, R189 ;  /* 0x0000001fffc57819 */ /* 0x000fe200000114bd */
[----:B------:R-:W-:Y:S02]  /*0d30*/  IMAD.IADD R22, R192, 0x1, -R3 ;  /* 0x00000001c0167824 */ /* 0x000fe400078e0a03 */
[----:B------:R-:W-:-:S07]  /*0d40*/  IMAD R23, R6, 0x8, R195 ;  /* 0x0000000806177824 */ /* 0x000fce00078e02c3 */
.L_x_8408:
[----:B------:R-:W-:Y:S01]  /*0d50*/  ULDC.64 UR6, c[0x0][0xa28] ;  /* 0x00028a0000067ab9 */ /* 0x000fe20000000a00 */
[----:B01----:R-:W-:Y:S01]  /*0d60*/  IMAD.MOV.U32 R7, RZ, RZ, RZ ;  /* 0x000000ffff077224 */ /* 0x003fe200078e00ff */
[----:B------:R-:W-:Y:S01]  /*0d70*/  UISETP.NE.U32.AND UP0, UPT, UR6, URZ, UPT ;  /* 0x0000003f0600728c */ /* 0x000fe2000bf05070 */
[----:B------:R-:W-:-:S03]  /*0d80*/  ULDC UR4, c[0x0][0x424] ;  /* 0x0001090000047ab9 */ /* 0x000fc60000000800 */
        /* <DEDUP_REMOVED lines=9> */
[----:B--2---:R-:W-:Y:S02]  /*0e20*/  IMAD.U32 R2, RZ, RZ, UR6 ;  /* 0x00000006ff027e24 */ /* 0x004fe4000f8e00ff */
[----:B------:R-:W-:Y:S01]  /*0e30*/  IMAD.U32 R3, RZ, RZ, UR7 ;  /* 0x00000007ff037e24 */ /* 0x000fe2000f8e00ff */
[----:B------:R-:W-:-:S04]  /*0e40*/  @UP1 UIMAD.WIDE UR6, UR48, 0x4, UR8 ;  /* 0x00000004300618a5 */ /* 0x000fc8000f8e0208 */
[----:B------:R0:W5:Y:S02]  /*0e50*/  @P0 LDG.E R7, desc[UR50][R2.64] ;  /* 0x0000003202070981 */ /* 0x000164000c1e1900 */
[----:B------:R-:W-:Y:S02]  /*0e60*/  IMAD.U32 R4, RZ, RZ, UR6 ;  /* 0x00000006ff047e24 */ /* 0x000fe4000f8e00ff */
[----:B------:R-:W-:Y:S01]  /*0e70*/  IMAD.U32 R5, RZ, RZ, UR7 ;  /* 0x00000007ff057e24 */ /* 0x000fe2000f8e00ff */
[----:B------:R-:W-:-:S04]  /*0e80*/  ULDC.64 UR6, c[0x0][0x418] ;  /* 0x0001060000067ab9 */ /* 0x000fc80000000a00 */
[----:B------:R0:W5:Y:S01]  /*0e90*/  @P2 LDG.E R19, desc[UR50][R4.64] ;  /* 0x0000003204132981 */ /* 0x000162000c1e1900 */
[----:B------:R-:W-:-:S04]  /*0ea0*/  UISETP.NE.U32.AND UP0, UPT, UR6, URZ, UPT ;  /* 0x0000003f0600728c */ /* 0x000fc8000bf05070 */
[----:B------:R-:W-:-:S03]  /*0eb0*/  UISETP.NE.AND.EX UP0, UPT, UR7, URZ, UPT, UP0 ;  /* 0x0000003f0700728c */ /* 0x000fc6000bf05300 */
[----:B------:R-:W-:Y:S01]  /*0ec0*/  ULDC.64 UR6, c[0x0][0xa20] ;  /* 0x0002880000067ab9 */ /* 0x000fe20000000a00 */
[----:B------:R-:W-:Y:S01]  /*0ed0*/  USEL UR4, UR4, 0x1, UP0 ;  /* 0x0000000104047887 */ /* 0x000fe20008000000 */
[----:B------:R-:W-:Y:S01]  /*0ee0*/  ISETP.NE.U32.AND P1, PT, RZ, UR6, PT ;  /* 0x00000006ff007c0c */ /* 0x000fe2000bf25070 */
[----:B------:R-:W-:Y:S02]  /*0ef0*/  ULDC UR6, c[0x0][0x2f0] ;  /* 0x0000bc0000067ab9 */ /* 0x000fe40000000800 */
[----:B------:R-:W-:Y:S01]  /*0f00*/  UIMAD UR4, UR4, UR6, URZ ;  /* 0x00000006040472a4 */ /* 0x000fe2000f8e023f */
[----:B------:R-:W-:Y:S01]  /*0f10*/  ISETP.NE.AND.EX P1, PT, RZ, UR7, PT, P1 ;  /* 0x00000007ff007c0c */ /* 0x000fe2000bf25310 */
[----:B0--34-:R-:W-:-:S12]  /*0f20*/  @P2 BRA `(.L_x_8301) ;  /* 0x0000000000302947 */ /* 0x019fd80003800000 */
[----:B------:R-:W-:Y:S01]  /*0f30*/  ULDC.64 UR6, c[0x0][0xa00] ;  /* 0x0002800000067ab9 */ /* 0x000fe20000000a00 */
[----:B-----5:R-:W0:Y:S01]  /*0f40*/  LDC R19, c[0x0][0x288] ;  /* 0x0000a200ff137b82 */ /* 0x020e220000000800 */
[----:B------:R-:W-:-:S04]  /*0f50*/  ISETP.NE.U32.AND P0, PT, RZ, UR6, PT ;  /* 0x00000006ff007c0c */ /* 0x000fc8000bf05070 */
[----:B------:R-:W-:-:S13]  /*0f60*/  ISETP.NE.AND.EX P0, PT, RZ, UR7, PT, P0 ;  /* 0x00000007ff007c0c */ /* 0x000fda000bf05300 */
[----:B------:R-:W-:Y:S05]  /*0f70*/  @!P0 BRA `(.L_x_8301) ;  /* 0x00000000001c8947 */ /* 0x000fea0003800000 */
[----:B------:R-:W-:Y:S02]  /*0f80*/  ULDC.64 UR6, c[0x0][0xa00] ;  /* 0x0002800000067ab9 */ /* 0x000fe40000000a00 */
[----:B------:R-:W-:-:S06]  /*0f90*/  UIMAD.WIDE UR6, UR48, 0x4, UR6 ;  /* 0x00000004300678a5 */ /* 0x000fcc000f8e0206 */
[----:B------:R-:W-:Y:S02]  /*0fa0*/  IMAD.U32 R2, RZ, RZ, UR6 ;  /* 0x00000006ff027e24 */ /* 0x000fe4000f8e00ff */
[----:B------:R-:W-:-:S05]  /*0fb0*/  IMAD.U32 R3, RZ, RZ, UR7 ;  /* 0x00000007ff037e24 */ /* 0x000fca000f8e00ff */
[----:B0-----:R-:W2:Y:S04]  /*0fc0*/  LDG.E R19, desc[UR50][R2.64] ;  /* 0x0000003202137981 */ /* 0x001ea8000c1e1900 */
[----:B------:R-:W2:Y:S02]  /*0fd0*/  LDG.E R0, desc[UR50][R2.64+0x4] ;  /* 0x0000043202007981 */ /* 0x000ea4000c1e1900 */
[----:B--2---:R-:W-:-:S07]  /*0fe0*/  IMAD.IADD R19, R0, 0x1, -R19 ;  /* 0x0000000100137824 */ /* 0x004fce00078e0a13 */
.L_x_8301:
[----:B------:R-:W-:Y:S01]  /*0ff0*/  IMAD.U32 R18, RZ, RZ, UR4 ;  /* 0x00000004ff127e24 */ /* 0x000fe2000f8e00ff */
[----:B------:R-:W-:Y:S01]  /*1000*/  UMOV UR37, UR49 ;  /* 0x0000003100257c82 */ /* 0x000fe20008000000 */
[----:B------:R-:W-:Y:S01]  /*1010*/  UMOV UR38, UR48 ;  /* 0x0000003000267c82 */ /* 0x000fe20008000000 */
[----:B------:R-:W-:Y:S05]  /*1020*/  @!P1 BRA `(.L_x_8302) ;  /* 0x0000000000189947 */ /* 0x000fea0003800000 */
[----:B------:R-:W-:Y:S02]  /*1030*/  ULDC.64 UR6, c[0x0][0xa20] ;  /* 0x0002880000067ab9 */ /* 0x000fe40000000a00 */
[----:B------:R-:W-:-:S06]  /*1040*/  UIMAD.WIDE UR6, UR48, 0x4, UR6 ;  /* 0x00000004300678a5 */ /* 0x000fcc000f8e0206 */
[----:B------:R-:W-:Y:S02]  /*1050*/  IMAD.U32 R2, RZ, RZ, UR6 ;  /* 0x00000006ff027e24 */ /* 0x000fe4000f8e00ff */
[----:B------:R-:W-:-:S05]  /*1060*/  IMAD.U32 R3, RZ, RZ, UR7 ;  /* 0x00000007ff037e24 */ /* 0x000fca000f8e00ff */
[----:B------:R1:W5:Y:S01]  /*1070*/  LDG.E R18, desc[UR50][R2.64] ;  /* 0x0000003202127981 */ /* 0x000362000c1e1900 */
[----:B------:R-:W-:Y:S05]  /*1080*/  BRA `(.L_x_8303) ;  /* 0x00000000002c7947 */ /* 0x000fea0003800000 */
.L_x_8302:
        /* <DEDUP_REMOVED lines=9> */
[----:B------:R-:W2:Y:S02]  /*1120*/  LDG.E R5, desc[UR50][R2.64+0x4] ;  /* 0x0000043202057981 */ /* 0x000ea4000c1e1900 */
[----:B--2---:R-:W-:-:S07]  /*1130*/  IMAD.IADD R18, R5, 0x1, -R18 ;  /* 0x0000000105127824 */ /* 0x004fce00078e0a12 */
.L_x_8303:
[----:B------:R-:W2:Y:S01]  /*1140*/  LDC R193, c[0x0][0x448] ;  /* 0x00011200ffc17b82 */ /* 0x000ea20000000800 */
[----:B------:R-:W-:Y:S01]  /*1150*/  USHF.L.U32 UR39, UR5, 0x7, URZ ;  /* 0x0000000705277899 */ /* 0x000fe2000800063f */
[----:B-----5:R-:W-:Y:S01]  /*1160*/  IMAD.IADD R18, R18, 0x1, -R7 ;  /* 0x0000000112127824 */ /* 0x020fe200078e0a07 */
[----:B------:R-:W-:Y:S02]  /*1170*/  LOP3.LUT R17, R17, 0xffffffef, RZ, 0xc0, !PT ;  /* 0xffffffef11117812 */ /* 0x000fe400078ec0ff */
[----:B------:R-:W-:Y:S02]  /*1180*/  UIADD3 UR4, UR39, 0x7f, URZ ;  /* 0x0000007f27047890 */ /* 0x000fe4000fffe03f */
[----:B01----:R-:W-:Y:S01]  /*1190*/  IADD3 R3, R18, 0x1, -R19 ;  /* 0x0000000112037810 */ /* 0x003fe20007ffe813 */
[----:B------:R-:W0:Y:S03]  /*11a0*/  LDC.64 R8, c[0x0][0x9e0] ;  /* 0x00027800ff087b82 */ /* 0x000e260000000a00 */
[----:B------:R-:W-:Y:S01]  /*11b0*/  IMAD.U32 R0, RZ, RZ, UR4 ;  /* 0x00000004ff007e24 */ /* 0x000fe2000f8e00ff */
[----:B--2---:R-:W-:-:S02]  /*11c0*/  ISETP.NE.AND P2, PT, R193, 0x1, PT ;  /* 0x00000001c100780c */ /* 0x004fc40003f45270 */
[----:B0-----:R-:W-:-:S11]  /*11d0*/  ISETP.GE.AND P1, PT, R9, 0x1, PT ;  /* 0x000000010900780c */ /* 0x001fd60003f26270 */
[----:B------:R-:W0:Y:S01]  /*11e0*/  @P2 LDC R2, c[0x0][0x44c] ;  /* 0x00011300ff022b82 */ /* 0x000e220000000800 */
[----:B------:R-:W-:-:S04]  /*11f0*/  @P2 LOP3.LUT R17, R17, 0x10, RZ, 0xfc, !PT ;  /* 0x0000001011112812 */ /* 0x000fc800078efcff */
[----:B------:R-:W-:-:S03]  /*1200*/  LOP3.LUT R17, R17, 0xfffffff7, RZ, 0xc0, !PT ;  /* 0xfffffff711117812 */ /* 0x000fc600078ec0ff */
[----:B------:R-:W1:Y:S01]  /*1210*/  @P2 LDC R5, c[0x0][0x450] ;  /* 0x00011400ff052b82 */ /* 0x000e620000000800 */
[----:B------:R-:W-:Y:S01]  /*1220*/  @P1 LOP3.LUT R17, R17, 0x8, RZ, 0xfc, !PT ;  /* 0x0000000811111812 */ /* 0x000fe200078efcff */
[----:B0-----:R-:W-:-:S05]  /*1230*/  @P2 IMAD.HI.U32 R2, R2, UR4, RZ ;  /* 0x0000000402022c27 */ /* 0x001fca000f8e00ff */
[----:B-1----:R-:W-:-:S05]  /*1240*/  @P2 SHF.R.U32.HI R0, RZ, R5, R2 ;  /* 0x00000005ff002219 */ /* 0x002fca0000011602 */
        /* <DEDUP_REMOVED lines=13> */
.L_x_8305:
[----:B------:R-:W-:-:S13]  /*1320*/  ISETP.NE.AND P0, PT, R9, 0x1, PT ;  /* 0x000000010900780c */ /* 0x000fda0003f05270 */
[----:B------:R-:W0:Y:S02]  /*1330*/  @P0 LDC.64 R4, c[0x0][0x9e8] ;  /* 0x00027a00ff040b82 */ /* 0x000e240000000a00 */
[----:B0-----:R-:W-:-:S05]  /*1340*/  @P0 IMAD.HI.U32 R4, R2, R4, RZ ;  /* 0x0000000402040227 */ /* 0x001fca00078e00ff */
[----:B------:R-:W-:-:S07]  /*1350*/  @P0 SHF.R.U32.HI R2, RZ, R5, R4 ;  /* 0x00000005ff020219 */ /* 0x000fce0000011604 */
.L_x_8306:
[----:B------:R-:W-:-:S05]  /*1360*/  IMAD R3, R2, R9, R9 ;  /* 0x0000000902037224 */ /* 0x000fca00078e0209 */
[----:B------:R-:W-:-:S07]  /*1370*/  VIMNMX R0, R0, R3, PT ;  /* 0x0000000300007248 */ /* 0x000fce0003fe0100 */
.L_x_8304:
[----:B------:R-:W0:Y:S01]  /*1380*/  @P2 LDC R4, c[0x0][0x44c] ;  /* 0x00011300ff042b82 */ /* 0x000e220000000800 */
[----:B------:R-:W-:Y:S01]  /*1390*/  IMAD.U32 R3, RZ, RZ, UR39 ;  /* 0x00000027ff037e24 */ /* 0x000fe2000f8e00ff */
[----:B------:R-:W-:Y:S01]  /*13a0*/  ULDC UR4, c[0x0][0x9dc] ;  /* 0x0002770000047ab9 */ /* 0x000fe20000000800 */
[----:B------:R-:W-:Y:S02]  /*13b0*/  VIADD R2, R0, 0x9f ;  /* 0x0000009f00027836 */ /* 0x000fe40000000000 */
[C---:B------:R-:W-:Y:S02]  /*13c0*/  VIADD R0, R18.reuse, 0x9f ;  /* 0x0000009f12007836 */ /* 0x040fe40000000000 */
[----:B------:R-:W-:Y:S01]  /*13d0*/  IMAD.IADD R104, R18, 0x1, -R19 ;  /* 0x0000000112687824 */ /* 0x000fe200078e0a13 */
[----:B------:R-:W1:Y:S01]  /*13e0*/  @P2 LDC R5, c[0x0][0x450] ;  /* 0x00011400ff052b82 */ /* 0x000e620000000800 */
[----:B------:R-:W-:-:S04]  /*13f0*/  IMAD.HI R2, R2, 0x66666667, RZ ;  /* 0x6666666702027827 */ /* 0x000fc800078e02ff */
[----:B------:R-:W-:-:S04]  /*1400*/  IMAD.HI R0, R0, 0x66666667, RZ ;  /* 0x6666666700007827 */ /* 0x000fc800078e02ff */
[----:B0-----:R-:W-:-:S05]  /*1410*/  @P2 IMAD.HI.U32 R4, R4, UR39, RZ ;  /* 0x0000002704042c27 */ /* 0x001fca000f8e00ff */
[----:B-1----:R-:W-:Y:S02]  /*1420*/  @P2 SHF.R.U32.HI R3, RZ, R5, R4 ;  /* 0x00000005ff032219 */ /* 0x002fe40000011604 */
[----:B------:R-:W-:-:S03]  /*1430*/  SHF.R.U32.HI R5, RZ, 0x1f, R2 ;  /* 0x0000001fff057819 */ /* 0x000fc60000011602 */
[----:B------:R-:W-:Y:S01]  /*1440*/  IMAD.IADD R4, R104, 0x1, R3 ;  /* 0x0000000168047824 */ /* 0x000fe200078e0203 */
[----:B------:R-:W-:Y:S02]  /*1450*/  SHF.R.U32.HI R3, RZ, 0x1f, R0 ;  /* 0x0000001fff037819 */ /* 0x000fe40000011600 */
[----:B------:R-:W-:Y:S01]  /*1460*/  LEA.HI.SX32 R2, R2, R5, 0x1a ;  /* 0x0000000502027211 */ /* 0x000fe200078fd2ff */
[----:B------:R-:W-:Y:S01]  /*1470*/  VIADD R6, R4, -UR4 ;  /* 0x8000000404067c36 */ /* 0x000fe20008000000 */
[----:B------:R-:W-:-:S04]  /*1480*/  LEA.HI.SX32 R3, R0, R3, 0x1a ;  /* 0x0000000300037211 */ /* 0x000fc800078fd2ff */
        /* <DEDUP_REMOVED lines=12> */
.L_x_8308:
[----:B------:R-:W-:-:S13]  /*1550*/  ISETP.NE.AND P0, PT, R9, 0x1, PT ;  /* 0x000000010900780c */ /* 0x000fda0003f05270 */
[----:B------:R-:W0:Y:S02]  /*1560*/  @P0 LDC.64 R2, c[0x0][0x9e8] ;  /* 0x00027a00ff020b82 */ /* 0x000e240000000a00 */
[----:B0-----:R-:W-:-:S05]  /*1570*/  @P0 IMAD.HI.U32 R0, R4, R2, RZ ;  /* 0x0000000204000227 */ /* 0x001fca00078e00ff */
[----:B------:R-:W-:-:S07]  /*1580*/  @P0 SHF.R.U32.HI R4, RZ, R3, R0 ;  /* 0x00000003ff040219 */ /* 0x000fce0000011600 */
.L_x_8309:
[----:B------:R-:W-:-:S05]  /*1590*/  IMAD R4, R4, R9, RZ ;  /* 0x0000000904047224 */ /* 0x000fca00078e02ff */
[----:B------:R-:W-:-:S13]  /*15a0*/  R2UR UR5, R4 ;  /* 0x00000000040572ca */ /* 0x000fda00000e0000 */
[----:B------:R-:W-:-:S04]  /*15b0*/  UISETP.LT.AND UP0, UPT, UR4, UR5, UPT ;  /* 0x000000050400728c */ /* 0x000fc8000bf01270 */
[----:B------:R-:W-:-:S12]  /*15c0*/  USEL UR4, UR4, UR5, !UP0 ;  /* 0x0000000504047287 */ /* 0x000fd8000c000000 */
.L_x_8307:
        /* <DEDUP_REMOVED lines=74> */
.L_x_8311:
        /* <DEDUP_REMOVED lines=56> */
.L_x_8514:
[----:B------:R-:W-:Y:S05]  /*1df0*/  @!P0 BRA `(.L_x_8313) ;  /* 0x0000000000048947 */ /* 0x000fea0003800000 */
[----:B------:R-:W-:Y:S01]  /*1e00*/  BPT.TRAP 0x1 ;  /* 0x000000040000795c */ /* 0x000fe20000300000 */
.L_x_8313:
[----:B------:R-:W-:Y:S02]  /*1e10*/  IMAD.U32 R106, RZ, RZ, UR44 ;  /* 0x0000002cff6a7e24 */ /* 0x000fe4000f8e00ff */
[----:B0-----:R-:W-:-:S03]  /*1e20*/  IMAD.U32 R3, RZ, RZ, UR45 ;  /* 0x0000002dff037e24 */ /* 0x001fc6000f8e00ff */
[----:B------:R-:W-:Y:S02]  /*1e30*/  LEA R106, R106, UR43, 0x3 ;  /* 0x0000002b6a6a7c11 */ /* 0x000fe4000f8e18ff */
[----:B------:R-:W-:-:S04]  /*1e40*/  SHF.L.U32 R3, R3, 0x1f, RZ ;  /* 0x0000001f03037819 */ /* 0x000fc800000006ff */
[----:B------:R0:W1:Y:S01]  /*1e50*/  SYNCS.PHASECHK.TRANS64.TRYWAIT P1, [R106+URZ+0x22830], R3 ;  /* 0x022830036a0075a7 */ /* 0x000062000802017f */
[----:B------:R-:W-:Y:S05]  /*1e60*/  @!P0 BRA `(.L_x_8314) ;  /* 0x0000000000048947 */ /* 0x000fea0003800000 */
[----:B------:R-:W-:Y:S01]  /*1e70*/  BPT.TRAP 0x1 ;  /* 0x000000040000795c */ /* 0x000fe20000300000 */
.L_x_8314:
[----:B-1----:R-:W-:Y:S05]  /*1e80*/  @P1 BRA `(.L_x_8315) ;  /* 0x0000000000081947 */ /* 0x002fea0003800000 */
[----:B------:R-:W1:Y:S02]  /*1e90*/  SYNCS.PHASECHK.TRANS64.TRYWAIT P1, [R106+URZ+0x22830], R3 ;  /* 0x022830036a0075a7 */ /* 0x000e64000802017f */
[----:B-1----:R-:W-:Y:S05]  /*1ea0*/  @!P1 BRA `(.L_x_8316) ;  /* 0x000001c400889947 */ /* 0x002fea0003800000 */
.L_x_8315:
        /* <DEDUP_REMOVED lines=135> */
.L_x_8317:
[----:B------:R-:W-:Y:S01]  /*2720*/  ISETP.NE.AND P2, PT, R193, 0x1, PT ;  /* 0x00000001c100780c */ /* 0x000fe20003f45270 */
[C---:B01----:R-:W-:Y:S01]  /*2730*/  FMUL.FTZ R3, R0.reuse, R91 ;  /* 0x0000005b00037220 */ /* 0x043fe20000410000 */
        /* <DEDUP_REMOVED lines=8> */
[----:B------:R-:W-:Y:S01]  /*27c0*/  R2UR UR6, R106 ;  /* 0x000000006a0672ca */ /* 0x000fe200000e0000 */
[----:B------:R-:W-:-:S02]  /*27d0*/  VIADD R106, R23, UR39 ;  /* 0x00000027176a7c36 */ /* 0x000fc40008000000 */
        /* <DEDUP_REMOVED lines=10> */
[----:B------:R-:W2:Y:S01]  /*2880*/  MUFU.TANH R119, R33 ;  /* 0x0000002100777308 */ /* 0x000ea20000002400 */
[C---:B------:R-:W-:Y:S01]  /*2890*/  FMUL.FTZ R89, R0.reuse, R92 ;  /* 0x0000005c00597220 */ /* 0x040fe20000410000 */
[C---:B------:R-:W-:Y:S01]  /*28a0*/  FMUL.FTZ R95, R0.reuse, R72 ;  /* 0x00000048005f7220 */ /* 0x040fe20000410000 */
[----:B------:R-:W-:Y:S01]  /*28b0*/  UIADD3 UR6, UR6, 0x22840, URZ ;  /* 0x0002284006067890 */ /* 0x000fe2000fffe03f */
[C---:B------:R-:W-:Y:S01]  /*28c0*/  FMUL.FTZ R92, R0.reuse, R97 ;  /* 0x00000061005c7220 */ /* 0x040fe20000410000 */
[C---:B------:R-:W-:Y:S01]  /*28d0*/  FMUL.FTZ R14, R0.reuse, R78 ;  /* 0x0000004e000e7220 */ /* 0x040fe20000410000 */
[C---:B------:R-:W-:Y:S01]  /*28e0*/  FMUL.FTZ R72, R0.reuse, R86 ;  /* 0x0000005600487220 */ /* 0x040fe20000410000 */
[C---:B------:R-:W-:Y:S01]  /*28f0*/  FMUL.FTZ R24, R0.reuse, R24 ;  /* 0x0000001800187220 */ /* 0x040fe20000410000 */
[----:B------:R3:W4:Y:S01]  /*2900*/  MUFU.TANH R116, R28 ;  /* 0x0000001c00747308 */ /* 0x0007220000002400 */
        /* <DEDUP_REMOVED lines=10> */
[----:B---3--:R-:W-:Y:S02]  /*29b0*/  IMAD.MOV.U32 R28, RZ, RZ, -0xa0 ;  /* 0xffffff60ff1c7424 */ /* 0x008fe400078e00ff */
        /* <DEDUP_REMOVED lines=55> */
[--C-:B------:R-:W-:Y:S01]  /*2d30*/  IMAD R28, R105, -0xa0, R18.reuse ;  /* 0xffffff60691c7824 */ /* 0x100fe200078e0212 */
[----:B------:R-:W1:Y:S01]  /*2d40*/  MUFU.TANH R5, R5 ;  /* 0x0000000500057308 */ /* 0x000e620000002400 */
[----:B------:R-:W-:Y:S01]  /*2d50*/  IMAD R30, R22, -0x2, R31 ;  /* 0xfffffffe161e7824 */ /* 0x000fe200078e021f */
[----:B------:R-:W-:Y:S01]  /*2d60*/  ULDC UR30, c[0x0][0x9dc] ;  /* 0x00027700001e7ab9 */ /* 0x000fe20000000800 */
[----:B------:R-:W-:Y:S01]  /*2d70*/  SYNCS.ARRIVE.TRANS64.RED.A1T0 RZ, [UR6], RZ ;  /* 0x000000ffffff79a7 */ /* 0x000fe20008100406 */
[----:B------:R-:W-:Y:S01]  /*2d80*/  ULOP3.LUT UR6, URZ, UR30, URZ, 0x33, !UPT ;  /* 0x0000001e3f067292 */ /* 0x000fe2000f8e333f */
[----:B------:R-:W-:Y:S01]  /*2d90*/  VIADD R125, R31, 0xffffffff ;  /* 0xffffffff1f7d7836 */ /* 0x000fe20000000000 */
[----:B------:R-:W-:Y:S01]  /*2da0*/  ULDC UR7, c[0x0][0x9e0] ;  /* 0x0002780000077ab9 */ /* 0x000fe20000000800 */
[----:B------:R-:W-:Y:S01]  /*2db0*/  VIADD R126, R30, 0xffffffff ;  /* 0xffffffff1e7e7836 */ /* 0x000fe20000000000 */
        /* <DEDUP_REMOVED lines=68> */
[----:B------:R-:W-:-:S03]  /*3200*/  IADD3 R28, -R19, R30, R18 ;  /* 0x0000001e131c7210 */ /* 0x000fc60007ffe112 */
[----:B------:R-:W-:Y:S02]  /*3210*/  IMAD R122, R22, -0x2, R29 ;  /* 0xfffffffe167a7824 */ /* 0x000fe400078e021d */
[C---:B------:R-:W-:Y:S01]  /*3220*/  VIADD R123, R28.reuse, UR7 ;  /* 0x000000071c7b7c36 */ /* 0x040fe20008000000 */
[----:B------:R-:W1:Y:S01]  /*3230*/  MUFU.TANH R100, R100 ;  /* 0x0000006400647308 */ /* 0x000e620000002400 */
        /* <DEDUP_REMOVED lines=11> */
[----:B------:R-:W-:Y:S01]  /*32f0*/  IADD3 R31, -R19, R18, R33 ;  /* 0x00000012131f7210 */ /* 0x000fe20007ffe121 */
        /* <DEDUP_REMOVED lines=12> */
.L_x_8320:
[----:B------:R-:W-:Y:S02]  /*33c0*/  ULDC UR6, c[0x0][0x9e4] ;  /* 0x0002790000067ab9 */ /* 0x000fe40000000800 */
[----:B------:R-:W-:-:S05]  /*33d0*/  IMAD.U32 R30, RZ, RZ, UR6 ;  /* 0x00000006ff1e7e24 */ /* 0x000fca000f8e00ff */
[----:B------:R-:W-:-:S13]  /*33e0*/  ISETP.NE.AND P1, PT, R30, 0x1, PT ;  /* 0x000000011e00780c */ /* 0x000fda0003f25270 */
[----:B------:R-:W1:Y:S02]  /*33f0*/  @P1 LDC.64 R28, c[0x0][0x9e8] ;  /* 0x00027a00ff1c1b82 */ /* 0x000e640000000a00 */
[----:B-1----:R-:W-:-:S05]  /*3400*/  @P1 IMAD.HI.U32 R28, R31, R28, RZ ;  /* 0x0000001c1f1c1227 */ /* 0x002fca00078e00ff */
[----:B------:R-:W-:-:S07]  /*3410*/  @P1 SHF.R.U32.HI R31, RZ, R29, R28 ;  /* 0x0000001dff1f1219 */ /* 0x000fce000001161c */
.L_x_8321:
[----:B------:R-:W-:Y:S05]  /*3420*/  BSYNC B0 ;  /* 0x0000000000007941 */ /* 0x000fea0003800000 */
.L_x_8319:
[----:B------:R-:W-:-:S05]  /*3430*/  IMAD R31, R31, R30, R126 ;  /* 0x0000001e1f1f7224 */ /* 0x000fca00078e027e */
[----:B------:R-:W-:Y:S02]  /*3440*/  VIADDMNMX R110, R31, R30, R110, PT ;  /* 0x0000001e1f6e7246 */ /* 0x000fe4000380016e */
[----:B------:R-:W-:-:S07]  /*3450*/  VIMNMX R111, R111, R31, !PT ;  /* 0x0000001f6f6f7248 */ /* 0x000fce0007fe0100 */
.L_x_8318:
        /* <DEDUP_REMOVED lines=55> */
[----:B------:R-:W-:Y:S01]  /*37d0*/  ISETP.GT.AND P3, PT, R111, 0x30, !P4 ;  /* 0x000000306f00780c */ /* 0x000fe20006764270 */
[----:B------:R-:W1:Y:S01]  /*37e0*/  SHFL.IDX PT, R75, R106, 0x1, 0x1c1f ;  /* 0x003c1f006a4b7f89 */ /* 0x000e6200000e0000 */
        /* <DEDUP_REMOVED lines=156> */
.L_x_8324:
[----:B------:R-:W-:Y:S02]  /*41b0*/  ULDC UR6, c[0x0][0x9e4] ;  /* 0x0002790000067ab9 */ /* 0x000fe40000000800 */
[----:B------:R-:W-:-:S05]  /*41c0*/  IMAD.U32 R74, RZ, RZ, UR6 ;  /* 0x00000006ff4a7e24 */ /* 0x000fca000f8e00ff */
[----:B------:R-:W-:-:S13]  /*41d0*/  ISETP.NE.AND P6, PT, R74, 0x1, PT ;  /* 0x000000014a00780c */ /* 0x000fda0003fc5270 */
[----:B------:R-:W0:Y:S02]  /*41e0*/  @P6 LDC.64 R48, c[0x0][0x9e8] ;  /* 0x00027a00ff306b82 */ /* 0x000e240000000a00 */
[----:B0-----:R-:W-:-:S05]  /*41f0*/  @P6 IMAD.HI.U32 R48, R75, R48, RZ ;  /* 0x000000304b306227 */ /* 0x001fca00078e00ff */
[----:B------:R-:W-:-:S07]  /*4200*/  @P6 SHF.R.U32.HI R75, RZ, R49, R48 ;  /* 0x00000031ff4b6219 */ /* 0x000fce0000011630 */
.L_x_8325:
[----:B------:R-:W-:Y:S05]  /*4210*/  BSYNC B0 ;  /* 0x0000000000007941 */ /* 0x000fea0003800000 */
.L_x_8323:
[----:B------:R-:W-:-:S05]  /*4220*/  IMAD R75, R75, R74, R126 ;  /* 0x0000004a4b4b7224 */ /* 0x000fca00078e027e */
[----:B------:R-:W-:Y:S02]  /*4230*/  VIADDMNMX R66, R75, R74, R66, PT ;  /* 0x0000004a4b427246 */ /* 0x000fe40003800142 */
[----:B------:R-:W-:-:S07]  /*4240*/  VIMNMX R68, R68, R75, !PT ;  /* 0x0000004b44447248 */ /* 0x000fce0007fe0100 */
.L_x_8322:
[----:B------:R-:W-:Y:S01]  /*4250*/  ISETP.GT.AND P1, PT, R68, 0x1, !P1 ;  /* 0x000000014400780c */ /* 0x000fe20004f24270 */
[----:B------:R-:W-:Y:S01]  /*4260*/  ULDC UR28, c[0x0][0x988] ;  /* 0x00026200001c7ab9 */ /* 0x000fe20000000800 */
[----:B------:R-:W-:Y:S02]  /*4270*/  ISETP.NE.AND P6, PT, R127, RZ, PT ;  /* 0x000000ff7f00720c */ /* 0x000fe40003fc5270 */
[----:B------:R-:W-:Y:S02]  /*4280*/  ISETP.LT.OR P1, PT, R66, 0x2, P1 ;  /* 0x000000024200780c */ /* 0x000fe40000f21670 */
[C---:B------:R-:W-:Y:S02]  /*4290*/  ISETP.GT.AND P2, PT, R68.reuse, 0x9, !P2 ;  /* 0x000000094400780c */ /* 0x040fe40005744270 */
        /* <DEDUP_REMOVED lines=14> */
[----:B------:R-:W-:Y:S02]  /*4380*/  FMNMX.FTZ R8, R83, R88, !PT ;  /* 0x0000005853087209 */ /* 0x000fe40007810000 */
[----:B------:R-:W-:Y:S02]  /*4390*/  ISETP.GT.AND P1, PT, R68, 0x11, !P1 ;  /* 0x000000114400780c */ /* 0x000fe40004f24270 */
[C---:B------:R-:W-:Y:S02]  /*43a0*/  ISETP.LT.OR P5, PT, R66.reuse, 0x1, P5 ;  /* 0x000000014200780c */ /* 0x040fe40002fa1670 */
        /* <DEDUP_REMOVED lines=97> */
[----:B------:R-:W-:Y:S01]  /*49c0*/  ISETP.NE.AND P1, PT, R99, RZ, PT ;  /* 0x000000ff6300720c */ /* 0x000fe20003f25270 */
[----:B------:R-:W0:Y:S01]  /*49d0*/  SHFL.BFLY PT, R9, R8, 0x2, 0x1f ;  /* 0x0c401f0008097f89 */ /* 0x000e2200000e0000 */
[----:B------:R-:W-:-:S02]  /*49e0*/  ISETP.GT.AND P4, PT, R68, 0x98, !P4 ;  /* 0x000000984400780c */ /* 0x000fc40006784270 */
[----:B------:R-:W-:Y:S02]  /*49f0*/  ISETP.GT.AND P1, PT, R68, 0x50, !P1 ;  /* 0x000000504400780c */ /* 0x000fe40004f24270 */
[C---:B------:R-:W-:Y:S02]  /*4a00*/  ISETP.LT.OR P3, PT, R66.reuse, 0x92, P3 ;  /* 0x000000924200780c */ /* 0x040fe40001f61670 */
[C---:B------:R-:W-:Y:S02]  /*4a10*/  ISETP.LT.OR P1, PT, R66.reuse, 0x51, P1 ;  /* 0x000000514200780c */ /* 0x040fe40000f21670 */
[----:B------:R-:W-:Y:S02]  /*4a20*/  ISETP.LT.OR P4, PT, R66, 0x99, P4 ;  /* 0x000000994200780c */ /* 0x000fe40002781670 */
[----:B------:R-:W-:Y:S02]  /*4a30*/  FSEL R60, R60, -INF , !P1 ;  /* 0xff8000003c3c7808 */ /* 0x000fe40004800000 */
[----:B------:R-:W-:-:S02]  /*4a40*/  ISETP.NE.AND P1, PT, R101, RZ, PT ;  /* 0x000000ff6500720c */ /* 0x000fc40003f25270 */
[----:B------:R-:W-:Y:S02]  /*4a50*/  FSEL R25, R25, -INF , !P3 ;  /* 0xff80000019197808 */ /* 0x000fe40005800000 */
        /* <DEDUP_REMOVED lines=57> */
[----:B------:R-:W-:Y:S01]  /*4df0*/  FSEL R76, R98, -INF , !P1 ;  /* 0xff800000624c7808 */ /* 0x000fe20004800000 */
[----:B------:R-:W-:Y:S01]  /*4e00*/  IMAD.U32 R98, RZ, RZ, UR28 ;  /* 0x0000001cff627e24 */ /* 0x000fe2000f8e00ff */
[----:B------:R-:W-:Y:S02]  /*4e10*/  ISETP.GT.AND P1, PT, R68, 0x89, !P6 ;  /* 0x000000894400780c */ /* 0x000fe40007724270 */
[----:B------:R-:W-:Y:S01]  /*4e20*/  ISETP.NE.AND P6, PT, R118, RZ, PT ;  /* 0x000000ff7600720c */ /* 0x000fe20003fc5270 */
[----:B------:R-:W-:-:S01]  /*4e30*/  FFMA.FTZ R98, R9, R98, -8 ;  /* 0xc100000009627423 */ /* 0x000fc20000010062 */
[----:B------:R-:W-:-:S04]  /*4e40*/  ISETP.LT.OR P1, PT, R66, 0x8a, P1 ;  /* 0x0000008a4200780c */ /* 0x000fc80000f21670 */
[----:B------:R-:W-:Y:S02]  /*4e50*/  FSEL R78, R100, -INF , !P1 ;  /* 0xff800000644e7808 */ /* 0x000fe40004800000 */
[----:B------:R-:W-:Y:S02]  /*4e60*/  FSETP.NEU.FTZ.AND P1, PT, R9, -INF , PT ;  /* 0xff8000000900780b */ /* 0x000fe40003f3d000 */
[----:B------:R-:W-:Y:S02]  /*4e70*/  FSEL R100, R2, -INF , !P5 ;  /* 0xff80000002647808 */ /* 0x000fe40006800000 */
[----:B------:R-:W-:Y:S02]  /*4e80*/  FSEL R98, R98, RZ, P1 ;  /* 0x000000ff62627208 */ /* 0x000fe40000800000 */
[C---:B------:R-:W-:Y:S02]  /*4e90*/  ISETP.GT.AND P1, PT, R68.reuse, 0x90, !P2 ;  /* 0x000000904400780c */ /* 0x040fe40005724270 */
[----:B------:R-:W-:Y:S01]  /*4ea0*/  ISETP.GT.AND P2, PT, R68, 0x99, !P6 ;  /* 0x000000994400780c */ /* 0x000fe20007744270 */
        /* <DEDUP_REMOVED lines=11> */
[----:B------:R-:W-:Y:S01]  /*4f60*/  ISETP.LT.OR P1, PT, R66, 0x91, P1 ;  /* 0x000000914200780c */ /* 0x000fe20000f21670 */
[--C-:B------:R-:W-:Y:S01]  /*4f70*/  FFMA.FTZ R94, R50, UR28, -R98.reuse ;  /* 0x0000001c325e7c23 */ /* 0x100fe20008010862 */
[----:B------:R-:W-:Y:S01]  /*4f80*/  FMNMX.FTZ R93, R49, R8, !PT ;  /* 0x00000008315d7209 */ /* 0x000fe20007810000 */
[--C-:B------:R-:W-:Y:S01]  /*4f90*/  FFMA.FTZ R50, R54, UR28, -R98.reuse ;  /* 0x0000001c36327c23 */ /* 0x100fe20008010862 */
[----:B------:R-:W-:Y:S01]  /*4fa0*/  FSEL R54, R24, -INF , !P1 ;  /* 0xff80000018367808 */ /* 0x000fe20004800000 */
[--C-:B------:R-:W-:Y:S01]  /*4fb0*/  FFMA.FTZ R68, R55, UR28, -R98.reuse ;  /* 0x0000001c37447c23 */ /* 0x100fe20008010862 */
[----:B------:R-:W-:Y:S01]  /*4fc0*/  FMNMX.FTZ R93, R48, R93, !PT ;  /* 0x0000005d305d7209 */ /* 0x000fe20007810000 */
[----:B------:R-:W-:Y:S01]  /*4fd0*/  MUFU.EX2 R2, R2 ;  /* 0x0000000200027308 */ /* 0x000fe20000000800 */
        /* <DEDUP_REMOVED lines=23> */
[----:B------:R-:W0:Y:S01]  /*5150*/  MUFU.EX2 R85, R85 ;  /* 0x0000005500557308 */ /* 0x000e220000000800 */
        /* <DEDUP_REMOVED lines=12> */
[----:B------:R-:W-:Y:S01]  /*5220*/  ISETP.NE.AND P6, PT, R193, 0x1, PT ;  /* 0x00000001c100780c */ /* 0x000fe20003fc5270 */
[--C-:B------:R-:W-:Y:S01]  /*5230*/  FFMA.FTZ R31, R31, UR28, -R98.reuse ;  /* 0x0000001c1f1f7c23 */ /* 0x100fe20008010862 */
[----:B------:R-:W-:Y:S01]  /*5240*/  FMNMX.FTZ R93, R73, R8, !PT ;  /* 0x00000008495d7209 */ /* 0x000fe20007810000 */
[----:B------:R-:W-:Y:S01]  /*5250*/  MUFU.EX2 R86, R86 ;  /* 0x0000005600567308 */ /* 0x000fe20000000800 */
[----:B0-----:R-:W-:Y:S01]  /*5260*/  F2FP.SATFINITE.E4M3.F32.PACK_AB_MERGE_C R184, R85, R84, RZ ;  /* 0x0000005455b8723e */ /* 0x001fe200048070ff */
[--C-:B------:R-:W-:Y:S01]  /*5270*/  FFMA.FTZ R34, R34, UR28, -R98.reuse ;  /* 0x0000001c22227c23 */ /* 0x100fe20008010862 */
[----:B------:R-:W-:Y:S01]  /*5280*/  FMNMX.FTZ R8, R56, R93, !PT ;  /* 0x0000005d38087209 */ /* 0x000fe20007810000 */
[----:B------:R-:W-:Y:S01]  /*5290*/  FFMA.FTZ R33, R33, UR28, -R98 ;  /* 0x0000001c21217c23 */ /* 0x000fe20008010862 */
[----:B------:R-:W-:Y:S01]  /*52a0*/  F2FP.SATFINITE.E4M3.F32.PACK_AB_MERGE_C R184, R83, R2, R184 ;  /* 0x0000000253b8723e */ /* 0x000fe200048070b8 */
[--C-:B------:R-:W-:Y:S01]  /*52b0*/  FFMA.FTZ R28, R28, UR28, -R98.reuse ;  /* 0x0000001c1c1c7c23 */ /* 0x100fe20008010862 */
[----:B------:R-:W-:Y:S01]  /*52c0*/  FMNMX.FTZ R93, R57, R8, !PT ;  /* 0x00000008395d7209 */ /* 0x000fe20007810000 */
[----:B------:R-:W-:Y:S01]  /*52d0*/  MUFU.EX2 R87, R87 ;  /* 0x0000005700577308 */ /* 0x000fe20000000800 */
[----:B------:R-:W-:-:S01]  /*52e0*/  FFMA.FTZ R5, R5, UR28, -R98 ;  /* 0x0000001c05057c23 */ /* 0x000fc20008010862 */
[--C-:B------:R-:W-:Y:S01]  /*52f0*/  FFMA.FTZ R30, R30, UR28, -R98.reuse ;  /* 0x0000001c1e1e7c23 */ /* 0x100fe20008010862 */
[----:B------:R-:W-:Y:S01]  /*5300*/  FMNMX.FTZ R8, R58, R93, !PT ;  /* 0x0000005d3a087209 */ /* 0x000fe20007810000 */
[----:B------:R-:W-:-:S03]  /*5310*/  FFMA.FTZ R29, R29, UR28, -R98 ;  /* 0x0000001c1d1d7c23 */ /* 0x000fc60008010862 */
        /* <DEDUP_REMOVED lines=10> */
[----:B------:R1:W-:Y:S01]  /*53c0*/  MUFU.EX2 R65, R94 ;  /* 0x0000005e00417308 */ /* 0x0003e20000000800 */
[----:B0-----:R-:W-:Y:S02]  /*53d0*/  F2FP.SATFINITE.E4M3.F32.PACK_AB_MERGE_C R186, R89, R88, RZ ;  /* 0x0000005859ba723e */ /* 0x001fe400048070ff */
[----:B------:R-:W-:Y:S02]  /*53e0*/  FMNMX.FTZ R8, R42, R93, !PT ;  /* 0x0000005d2a087209 */ /* 0x000fe40007810000 */
[----:B------:R-:W-:Y:S02]  /*53f0*/  F2FP.SATFINITE.E4M3.F32.PACK_AB_MERGE_C R186, R87, R86, R186 ;  /* 0x0000005657ba723e */ /* 0x000fe400048070ba */
[----:B------:R-:W-:Y:S01]  /*5400*/  FMNMX.FTZ R93, R43, R8, !PT ;  /* 0x000000082b5d7209 */ /* 0x000fe20007810000 */
[----:B------:R-:W-:Y:S01]  /*5410*/  MUFU.EX2 R91, R91 ;  /* 0x0000005b005b7308 */ /* 0x000fe20000000800 */
[----:B-1----:R-:W-:-:S01]  /*5420*/  FFMA.FTZ R94, R47, UR28, -R98 ;  /* 0x0000001c2f5e7c23 */ /* 0x002fc20008010862 */
[----:B------:R-:W-:-:S02]  /*5430*/  FSEL R47, R27, -INF , !P4 ;  /* 0xff8000001b2f7808 */ /* 0x000fc40006000000 */
        /* <DEDUP_REMOVED lines=79> */
[----:B0-----:R-:W-:-:S01]  /*5930*/  FADD.FTZ R57, R46, R3 ;  /* 0x000000032e397221 */ /* 0x001fc20000010000 */
[----:B------:R-:W0:Y:S01]  /*5940*/  MUFU.EX2 R6, R6 ;  /* 0x0000000600067308 */ /* 0x000e220000000800 */
[----:B------:R-:W-:-:S01]  /*5950*/  FFMA.FTZ R54, R54, UR28, -R66 ;  /* 0x0000001c36367c23 */ /* 0x000fc20008010842 */
[----:B------:R-:W-:Y:S01]  /*5960*/  FADD.FTZ R61, R87, R56 ;  /* 0x00000038573d7221 */ /* 0x000fe20000010000 */
[----:B--2---:R-:W-:-:S01]  /*5970*/  FADD.FTZ R56, R68, R57 ;  /* 0x0000003944387221 */ /* 0x004fc20000010000 */
[--C-:B------:R-:W-:Y:S01]  /*5980*/  FFMA.FTZ R47, R47, UR28, -R66.reuse ;  /* 0x0000001c2f2f7c23 */ /* 0x100fe20008010842 */
[----:B------:R-:W-:-:S01]  /*5990*/  FFMA.FTZ R55, R55, UR28, -R66 ;  /* 0x0000001c37377c23 */ /* 0x000fc20008010842 */
[----:B------:R-:W-:-:S02]  /*59a0*/  FADD.FTZ R60, R88, R61 ;  /* 0x0000003d583c7221 */ /* 0x000fc40000010000 */
        /* <DEDUP_REMOVED lines=8> */
[----:B------:R-:W-:-:S04]  /*5a30*/  FADD.FTZ R61, R91, R60 ;  /* 0x0000003c5b3d7221 */ /* 0x000fc80000010000 */
[----:B------:R-:W-:Y:S01]  /*5a40*/  FADD.FTZ R60, R82, R61 ;  /* 0x0000003d523c7221 */ /* 0x000fe20000010000 */
[----:B------:R-:W-:Y:S01]  /*5a50*/  F2FP.SATFINITE.E4M3.F32.PACK_AB_MERGE_C R82, R81, R82, RZ ;  /* 0x000000525152723e */ /* 0x000fe200048070ff */
[----:B------:R-:W0:Y:S01]  /*5a60*/  MUFU.EX2 R49, R49 ;  /* 0x0000003100317308 */ /* 0x000e220000000800 */
[----:B--2---:R-:W-:-:S01]  /*5a70*/  FADD.FTZ R57, R7, R56 ;  /* 0x0000003807397221 */ /* 0x004fc20000010000 */
[----:B------:R-:W-:Y:S01]  /*5a80*/  FADD.FTZ R81, R81, R60 ;  /* 0x0000003c51517221 */ /* 0x000fe20000010000 */
[----:B------:R-:W-:-:S05]  /*5a90*/  F2FP.SATFINITE.E4M3.F32.PACK_AB_MERGE_C R180, R91, R90, R82 ;  /* 0x0000005a5bb4723e */ /* 0x000fca0004807052 */
[----:B------:R-:W2:Y:S01]  /*5aa0*/  MUFU.EX2 R10, R10 ;  /* 0x0000000a000a7308 */ /* 0x000ea20000000800 */
[----:B-1----:R-:W-:-:S07]  /*5ab0*/  FADD.FTZ R56, R48, R57 ;  /* 0x0000003930387221 */ /* 0x002fce0000010000 */
        /* <DEDUP_REMOVED lines=9> */
[C---:B------:R-:W-:Y:S02]  /*5b50*/  F2FP.SATFINITE.E4M3.F32.PACK_AB_MERGE_C R77, R70.reuse, R77, RZ ;  /* 0x0000004d464d723e */ /* 0x040fe400048070ff */
[----:B------:R-:W-:Y:S01]  /*5b60*/  F2FP.SATFINITE.E4M3.F32.PACK_AB_MERGE_C R56, R65, R64, RZ ;  /* 0x000000404138723e */ /* 0x000fe200048070ff */
[----:B------:R-:W-:-:S01]  /*5b70*/  FADD.FTZ R70, R70, R61 ;  /* 0x0000003d46467221 */ /* 0x000fc20000010000 */
[----:B------:R-:W-:Y:S01]  /*5b80*/  F2FP.SATFINITE.E4M3.F32.PACK_AB_MERGE_C R182, R79, R80, R77 ;  /* 0x000000504fb6723e */ /* 0x000fe2000480704d */
[----:B------:R-:W2:Y:S01]  /*5b90*/  MUFU.EX2 R12, R12 ;  /* 0x0000000c000c7308 */ /* 0x000ea20000000800 */
[----:B-1----:R-:W-:-:S01]  /*5ba0*/  FADD.FTZ R57, R11, R2 ;  /* 0x000000020b397221 */ /* 0x002fc20000010000 */
[----:B------:R-:W-:Y:S01]  /*5bb0*/  FADD.FTZ R61, R67, R70 ;  /* 0x00000046433d7221 */ /* 0x000fe20000010000 */
[----:B------:R-:W-:-:S02]  /*5bc0*/  F2FP.SATFINITE.E4M3.F32.PACK_AB_MERGE_C R176, R92, R67, R56 ;  /* 0x000000435cb0723e */ /* 0x000fc40004807038 */
[----:B------:R-:W-:Y:S01]  /*5bd0*/  FADD.FTZ R2, R94, R57 ;  /* 0x000000395e027221 */ /* 0x000fe20000010000 */
[----:B------:R-:W-:-:S01]  /*5be0*/  FADD.FTZ R61, R92, R61 ;  /* 0x0000003d5c3d7221 */ /* 0x000fc20000010000 */
[----:B------:R-:W-:Y:S01]  /*5bf0*/  F2FP.SATFINITE.E4M3.F32.PACK_AB_MERGE_C R56, R51, R52, RZ ;  /* 0x000000343338723e */ /* 0x000fe200048070ff */
[----:B------:R-:W1:Y:S01]  /*5c00*/  MUFU.EX2 R15, R15 ;  /* 0x0000000f000f7308 */ /* 0x000e620000000800 */
[----:B0-----:R-:W-:-:S01]  /*5c10*/  FADD.FTZ R57, R95, R2 ;  /* 0x000000025f397221 */ /* 0x001fc20000010000 */
[----:B------:R-:W-:Y:S01]  /*5c20*/  FADD.FTZ R64, R64, R61 ;  /* 0x0000003d40407221 */ /* 0x000fe20000010000 */
[----:B------:R-:W-:Y:S02]  /*5c30*/  F2FP.SATFINITE.E4M3.F32.PACK_AB_MERGE_C R178, R53, R50, R56 ;  /* 0x0000003235b2723e */ /* 0x000fe40004807038 */
[----:B------:R-:W-:Y:S01]  /*5c40*/  F2FP.SATFINITE.E4M3.F32.PACK_AB_MERGE_C R94, R95, R94, RZ ;  /* 0x0000005e5f5e723e */ /* 0x000fe200048070ff */
[----:B------:R-:W-:-:S02]  /*5c50*/  FADD.FTZ R65, R65, R64 ;  /* 0x0000004041417221 */ /* 0x000fc40000010000 */
[----:B------:R-:W0:Y:S01]  /*5c60*/  MUFU.EX2 R72, R72 ;  /* 0x0000004800487308 */ /* 0x000e220000000800 */
[----:B--2---:R-:W-:-:S01]  /*5c70*/  FADD.FTZ R2, R12, R57 ;  /* 0x000000390c027221 */ /* 0x004fc20000010000 */
[----:B------:R-:W-:Y:S01]  /*5c80*/  FADD.FTZ R60, R50, R65 ;  /* 0x00000041323c7221 */ /* 0x000fe20000010000 */
[----:B------:R-:W-:-:S01]  /*5c90*/  FFMA.FTZ R50, R25, UR28, -R66 ;  /* 0x0000001c19327c23 */ /* 0x000fc20008010842 */
[----:B------:R-:W-:Y:S01]  /*5ca0*/  F2FP.SATFINITE.E4M3.F32.PACK_AB_MERGE_C R181, R11, R10, R94 ;  /* 0x0000000a0bb5723e */ /* 0x000fe2000480705e */
[----:B------:R-:W-:-:S02]  /*5cb0*/  IMAD.U32 R11, RZ, RZ, UR39 ;  /* 0x00000027ff0b7e24 */ /* 0x000fc4000f8e00ff */
[----:B------:R-:W-:Y:S01]  /*5cc0*/  FADD.FTZ R53, R53, R60 ;  /* 0x0000003c35357221 */ /* 0x000fe20000010000 */
[----:B------:R-:W2:Y:S01]  /*5cd0*/  @P6 LDC R10, c[0x0][0x44c] ;  /* 0x00011300ff0a6b82 */ /* 0x000ea20000000800 */
[----:B------:R-:W3:Y:S01]  /*5ce0*/  MUFU.EX2 R73, R73 ;  /* 0x0000004900497308 */ /* 0x000ee20000000800 */
[----:B-1----:R-:W-:-:S01]  /*5cf0*/  FADD.FTZ R57, R15, R2 ;  /* 0x000000020f397221 */ /* 0x002fc20000010000 */
[----:B------:R-:W-:-:S04]  /*5d00*/  FADD.FTZ R52, R52, R53 ;  /* 0x0000003534347221 */ /* 0x000fc80000010000 */
[----:B------:R-:W-:Y:S02]  /*5d10*/  FADD.FTZ R51, R51, R52 ;  /* 0x0000003433337221 */ /* 0x000fe40000010000 */
[----:B------:R-:W1:Y:S01]  /*5d20*/  MUFU.EX2 R13, R13 ;  /* 0x0000000d000d7308 */ /* 0x000e620000000800 */
[----:B0-----:R-:W-:-:S07]  /*5d30*/  FADD.FTZ R2, R72, R57 ;  /* 0x0000003948027221 */ /* 0x001fce0000010000 */
[----:B------:R-:W0:Y:S01]  /*5d40*/  MUFU.EX2 R14, R14 ;  /* 0x0000000e000e7308 */ /* 0x000e220000000800 */
[----:B---3--:R-:W-:-:S01]  /*5d50*/  FADD.FTZ R2, R73, R2 ;  /* 0x0000000249027221 */ /* 0x008fc20000010000 */
[----:B------:R-:W-:-:S04]  /*5d60*/  F2FP.SATFINITE.E4M3.F32.PACK_AB_MERGE_C R72, R73, R72, RZ ;  /* 0x000000484948723e */ /* 0x000fc800048070ff */
[----:B------:R-:W-:Y:S01]  /*5d70*/  F2FP.SATFINITE.E4M3.F32.PACK_AB_MERGE_C R183, R15, R12, R72 ;  /* 0x0000000c0fb7723e */ /* 0x000fe20004807048 */
[----:B--2---:R-:W-:Y:S01]  /*5d80*/  @P6 IMAD.HI.U32 R10, R10, UR39, RZ ;  /* 0x000000270a0a6c27 */ /* 0x004fe2000f8e00ff */
[----:B------:R-:W2:Y:S03]  /*5d90*/  MUFU.EX2 R58, R58 ;  /* 0x0000003a003a7308 */ /* 0x000ea60000000800 */
[----:B-1----:R-:W-:-:S01]  /*5da0*/  FADD.FTZ R57, R13, R2 ;  /* 0x000000020d397221 */ /* 0x002fc20000010000 */
[----:B------:R-:W1:Y:S04]  /*5db0*/  @P6 LDC R15, c[0x0][0x450] ;  /* 0x00011400ff0f6b82 */ /* 0x000e680000000800 */
[----:B------:R-:W3:Y:S01]  /*5dc0*/  MUFU.EX2 R59, R59 ;  /* 0x0000003b003b7308 */ /* 0x000ee20000000800 */
[----:B0-----:R-:W-:-:S07]  /*5dd0*/  FADD.FTZ R57, R14, R57 ;  /* 0x000000390e397221 */ /* 0x001fce0000010000 */
[----:B------:R-:W0:Y:S01]  /*5de0*/  MUFU.EX2 R20, R20 ;  /* 0x0000001400147308 */ /* 0x000e220000000800 */
[----:B--2---:R-:W-:-:S07]  /*5df0*/  FADD.FTZ R56, R58, R57 ;  /* 0x000000393a387221 */ /* 0x004fce0000010000 */
[----:B------:R-:W2:Y:S01]  /*5e00*/  MUFU.EX2 R21, R21 ;  /* 0x0000001500157308 */ /* 0x000ea20000000800 */
[----:B---3--:R-:W-:-:S01]  /*5e10*/  FADD.FTZ R25, R59, R56 ;  /* 0x000000383b197221 */ /* 0x008fc20000010000 */
[----:B-1----:R-:W-:Y:S02]  /*5e20*/  @P6 SHF.R.U32.HI R11, RZ, R15, R10 ;  /* 0x0000000fff0b6219 */ /* 0x002fe4000001160a */
[----:B------:R-:W-:Y:S02]  /*5e30*/  LOP3.LUT P6, RZ, R17, 0x8, RZ, 0xc0, !PT ;  /* 0x0000000811ff7812 */ /* 0x000fe400078cc0ff */
[----:B------:R-:W-:Y:S01]  /*5e40*/  F2FP.SATFINITE.E4M3.F32.PACK_AB_MERGE_C R58, R59, R58, RZ ;  /* 0x0000003a3b3a723e */ /* 0x000fe200048070ff */
[----:B------:R-:W-:Y:S01]  /*5e50*/  IMAD.IADD R11, R104, 0x1, R11 ;  /* 0x00000001680b7824 */ /* 0x000fe200078e020b */
[----:B------:R-:W-:Y:S01]  /*5e60*/  MUFU.EX2 R26, R26 ;  /* 0x0000001a001a7308 */ /* 0x000fe20000000800 */
[----:B0-----:R-:W-:-:S01]  /*5e70*/  FADD.FTZ R56, R20, R25 ;  /* 0x0000001914387221 */ /* 0x001fc20000010000 */
[----:B------:R-:W-:-:S06]  /*5e80*/  F2FP.SATFINITE.E4M3.F32.PACK_AB_MERGE_C R177, R14, R13, R58 ;  /* 0x0000000d0eb1723e */ /* 0x000fcc000480703a */
[----:B------:R-:W0:Y:S01]  /*5e90*/  MUFU.EX2 R39, R39 ;  /* 0x0000002700277308 */ /* 0x000e220000000800 */
[----:B--2---:R-:W-:-:S07]  /*5ea0*/  FADD.FTZ R25, R21, R56 ;  /* 0x0000003815197221 */ /* 0x004fce0000010000 */
[----:B------:R-:W1:Y:S08]  /*5eb0*/  MUFU.EX2 R62, R62 ;  /* 0x0000003e003e7308 */ /* 0x000e700000000800 */
[----:B------:R-:W2:Y:S01]  /*5ec0*/  MUFU.EX2 R63, R63 ;  /* 0x0000003f003f7308 */ /* 0x000ea20000000800 */
[----:B0-----:R-:W-:-:S04]  /*5ed0*/  F2FP.SATFINITE.E4M3.F32.PACK_AB_MERGE_C R53, R39, R26, RZ ;  /* 0x0000001a2735723e */ /* 0x001fc800048070ff */
[----:B------:R-:W-:Y:S01]  /*5ee0*/  F2FP.SATFINITE.E4M3.F32.PACK_AB_MERGE_C R172, R27, R24, R53 ;  /* 0x000000181bac723e */ /* 0x000fe20004807035 */
[----:B------:R-:W-:-:S02]  /*5ef0*/  FADD.FTZ R24, R24, R51 ;  /* 0x0000003318187221 */ /* 0x000fc40000010000 */
[----:B------:R-:W0:Y:S01]  /*5f00*/  MUFU.EX2 R40, R40 ;  /* 0x0000002800287308 */ /* 0x000e220000000800 */
[----:B-1----:R-:W-:-:S01]  /*5f10*/  FADD.FTZ R48, R62, R25 ;  /* 0x000000193e307221 */ /* 0x002fc20000010000 */
[----:B------:R-:W-:-:S04]  /*5f20*/  FADD.FTZ R27, R27, R24 ;  /* 0x000000181b1b7221 */ /* 0x000fc80000010000 */
[----:B------:R-:W-:Y:S02]  /*5f30*/  FADD.FTZ R26, R26, R27 ;  /* 0x0000001b1a1a7221 */ /* 0x000fe40000010000 */
[----:B------:R-:W1:Y:S01]  /*5f40*/  MUFU.EX2 R41, R41 ;  /* 0x0000002900297308 */ /* 0x000e620000000800 */
[----:B--2---:R-:W-:-:S01]  /*5f50*/  FADD.FTZ R25, R63, R48 ;  /* 0x000000303f197221 */ /* 0x004fc20000010000 */
[----:B------:R-:W-:Y:S01]  /*5f60*/  FADD.FTZ R26, R39, R26 ;  /* 0x0000001a271a7221 */ /* 0x000fe20000010000 */
[----:B------:R-:W-:-:S04]  /*5f70*/  F2FP.SATFINITE.E4M3.F32.PACK_AB_MERGE_C R62, R63, R62, RZ ;  /* 0x0000003e3f3e723e */ /* 0x000fc800048070ff */
[----:B------:R-:W-:Y:S01]  /*5f80*/  F2FP.SATFINITE.E4M3.F32.PACK_AB_MERGE_C R179, R21, R20, R62 ;  /* 0x0000001415b3723e */ /* 0x000fe2000480703e */
[----:B------:R-:W2:Y:S01]  /*5f90*/  MUFU.EX2 R42, R42 ;  /* 0x0000002a002a7308 */ /* 0x000ea20000000800 */
[----:B0-----:R-:W-:-:S07]  /*5fa0*/  FADD.FTZ R24, R40, R25 ;  /* 0x0000001928187221 */ /* 0x001fce0000010000 */
[----:B------:R-:W0:Y:S01]  /*5fb0*/  MUFU.EX2 R43, R43 ;  /* 0x0000002b002b7308 */ /* 0x000e220000000800 */
[----:B-1----:R-:W-:-:S07]  /*5fc0*/  FADD.FTZ R27, R41, R24 ;  /* 0x00000018291b7221 */ /* 0x002fce0000010000 */
[----:B------:R-:W-:Y:S01]  /*5fd0*/  MUFU.EX2 R36, R36 ;  /* 0x0000002400247308 */ /* 0x000fe20000000800 */
[----:B--2---:R-:W-:-:S07]  /*5fe0*/  FADD.FTZ R24, R42, R27 ;  /* 0x0000001b2a187221 */ /* 0x004fce0000010000 */
[----:B------:R-:W1:Y:S01]  /*5ff0*/  MUFU.EX2 R35, R35 ;  /* 0x0000002300237308 */ /* 0x000e620000000800 */
[C---:B0-----:R-:W-:Y:S01]  /*6000*/  F2FP.SATFINITE.E4M3.F32.PACK_AB_MERGE_C R42, R43.reuse, R42, RZ ;  /* 0x0000002a2b2a723e */ /* 0x041fe200048070ff */
[----:B------:R-:W-:-:S03]  /*6010*/  FADD.FTZ R43, R43, R24 ;  /* 0x000000182b2b7221 */ /* 0x000fc60000010000 */
[----:B------:R-:W-:-:S03]  /*6020*/  F2FP.SATFINITE.E4M3.F32.PACK_AB_MERGE_C R173, R41, R40, R42 ;  /* 0x0000002829ad723e */ /* 0x000fc6000480702a */
        /* <DEDUP_REMOVED lines=17> */
[----:B-1----:R-:W-:-:S01]  /*6140*/  FADD.FTZ R7, R2, R7 ;  /* 0x0000000702077221 */ /* 0x002fc20000010000 */
[----:B------:R-:W-:-:S04]  /*6150*/  F2FP.SATFINITE.E4M3.F32.PACK_AB_MERGE_C R69, R2, R69, RZ ;  /* 0x000000450245723e */ /* 0x000fc800048070ff */
[----:B------:R-:W-:Y:S02]  /*6160*/  F2FP.SATFINITE.E4M3.F32.PACK_AB_MERGE_C R175, R45, R44, R69 ;  /* 0x0000002c2daf723e */ /* 0x000fe40004807045 */
        /* <DEDUP_REMOVED lines=26> */
[----:B------:R-:W-:Y:S01]  /*6310*/  MUFU.EX2 R47, R47 ;  /* 0x0000002f002f7308 */ /* 0x000fe20000000800 */
[----:B-1----:R-:W-:Y:S01]  /*6320*/  F2FP.SATFINITE.E4M3.F32.PACK_AB_MERGE_C R170, R29, R30, R7 ;  /* 0x0000001e1daa723e */ /* 0x002fe20004807007 */
[----:B------:R-:W-:-:S04]  /*6330*/  FADD.FTZ R30, R30, R31 ;  /* 0x0000001f1e1e7221 */ /* 0x000fc80000010000 */
[----:B------:R-:W-:Y:S02]  /*6340*/  FADD.FTZ R29, R29, R30 ;  /* 0x0000001e1d1d7221 */ /* 0x000fe40000010000 */
[----:B------:R-:W1:Y:S01]  /*6350*/  MUFU.EX2 R2, R55 ;  /* 0x0000003700027308 */ /* 0x000e620000000800 */
[----:B0-----:R-:W-:-:S01]  /*6360*/  FADD.FTZ R6, R3, R6 ;  /* 0x0000000603067221 */ /* 0x001fc20000010000 */
[----:B------:R-:W-:Y:S01]  /*6370*/  FADD.FTZ R28, R28, R29 ;  /* 0x0000001d1c1c7221 */ /* 0x000fe20000010000 */
[----:B-1----:R-:W-:Y:S02]  /*6380*/  F2FP.SATFINITE.E4M3.F32.PACK_AB_MERGE_C R7, R2, R47, RZ ;  /* 0x0000002f0207723e */ /* 0x002fe400048070ff */
[----:B------:R-:W-:Y:S01]  /*6390*/  FADD.FTZ R47, R47, R6 ;  /* 0x000000062f2f7221 */ /* 0x000fe20000010000 */
[----:B------:R-:W-:Y:S01]  /*63a0*/  VIADD R6, R11, UR7 ;  /* 0x000000070b067c36 */ /* 0x000fe20008000000 */
[----:B------:R-:W-:Y:S01]  /*63b0*/  F2FP.SATFINITE.E4M3.F32.PACK_AB_MERGE_C R171, R3, R54, R7 ;  /* 0x0000003603ab723e */ /* 0x000fe20004807007 */
[----:B------:R-:W-:-:S01]  /*63c0*/  FADD.FTZ R3, R5, R28 ;  /* 0x0000001c05037221 */ /* 0x000fc20000010000 */
[----:B------:R-:W-:-:S02]  /*63d0*/  FADD.FTZ R2, R2, R47 ;  /* 0x0000002f02027221 */ /* 0x000fc40000010000 */
[----:B------:R-:W-:Y:S01]  /*63e0*/  R2UR UR10, R6 ;  /* 0x00000000060a72ca */ /* 0x000fe200000e0000 */
[----:B------:R-:W-:Y:S01]  /*63f0*/  VIADD R7, R105, 0xfffffffe ;  /* 0xfffffffe69077836 */ /* 0x000fe20000000000 */
[----:B------:R-:W-:-:S13]  /*6400*/  @!P6 BRA `(.L_x_8326) ;  /* 0x000000000054e947 */ /* 0x000fda0003800000 */
        /* <DEDUP_REMOVED lines=13> */
.L_x_8327:
[----:B------:R-:W-:Y:S02]  /*64e0*/  ULDC UR14, c[0x0][0x9e4] ;  /* 0x00027900000e7ab9 */ /* 0x000fe40000000800 */
[----:B------:R-:W-:-:S11]  /*64f0*/  UISETP.NE.AND UP0, UPT, UR14, 0x1, UPT ;  /* 0x000000010e00788c */ /* 0x000fd6000bf05270 */
[----:B------:R-:W-:Y:S02]  /*6500*/  @UP0 ULDC.64 UR18, c[0x0][0x9e8] ;  /* 0x00027a0000120ab9 */ /* 0x000fe40000000a00 */
[----:B------:R-:W-:-:S04]  /*6510*/  UIMAD.WIDE.U32 UR6, UR11, UR18, URZ ;  /* 0x000000120b0672a5 */ /* 0x000fc8000f8e003f */
[----:B------:R-:W-:-:S12]  /*6520*/  @UP0 USHF.R.U32.HI UR11, URZ, UR19, UR7 ;  /* 0x000000133f0b0299 */ /* 0x000fd80008011607 */
.L_x_8328:
[----:B------:R-:W-:-:S04]  /*6530*/  UIMAD UR11, UR11, UR14, UR14 ;  /* 0x0000000e0b0b72a4 */ /* 0x000fc8000f8e020e */
[----:B------:R-:W-:-:S04]  /*6540*/  UISETP.LT.AND UP0, UPT, UR10, UR11, UPT ;  /* 0x0000000b0a00728c */ /* 0x000fc8000bf01270 */
[----:B------:R-:W-:-:S12]  /*6550*/  USEL UR10, UR10, UR11, UP0 ;  /* 0x0000000b0a0a7287 */ /* 0x000fd80008000000 */
.L_x_8326:
        /* <DEDUP_REMOVED lines=48> */
.L_x_8348:
[----:B------:R-:W-:Y:S01]  /*6860*/  ISETP.NE.AND P2, PT, RZ, UR42, PT ;  /* 0x0000002aff007c0c */ /* 0x000fe2000bf45270 */
[----:B------:R-:W-:-:S04]  /*6870*/  UISETP.NE.AND UP0, UPT, UR33, 0x1, UPT ;  /* 0x000000012100788c */ /* 0x000fc8000bf05270 */
[----:B------:R-:W-:-:S04]  /*6880*/  USEL UR45, URZ, 0x1, UP0 ;  /* 0x000000013f2d7887 */ /* 0x000fc80008000000 */
[----:B------:R-:W-:-:S04]  /*6890*/  ULOP3.LUT UR45, UR34, UR45, URZ, 0x3c, !UPT ;  /* 0x0000002d222d7292 */ /* 0x000fc8000f8e3c3f */
[----:B------:R-:W-:Y:S08]  /*68a0*/  @P2 BRA `(.L_x_8330) ;  /* 0x0000000000382947 */ /* 0x000ff00003800000 */
[----:B------:R-:W-:Y:S05]  /*68b0*/  @!P0 BRA `(.L_x_8331) ;  /* 0x0000000000048947 */ /* 0x000fea0003800000 */
[----:B------:R-:W-:Y:S01]  /*68c0*/  BPT.TRAP 0x1 ;  /* 0x000000040000795c */ /* 0x000fe20000300000 */
.L_x_8331:
        /* <DEDUP_REMOVED lines=9> */
.L_x_8332:
[----:B-1----:R-:W-:Y:S05]  /*6960*/  @P1 BRA `(.L_x_8330) ;  /* 0x0000000000081947 */ /* 0x002fea0003800000 */
[----:B------:R-:W1:Y:S02]  /*6970*/  SYNCS.PHASECHK.TRANS64.TRYWAIT P1, [UR6+0x22830], R8 ;  /* 0x02283008ff0075a7 */ /* 0x000e640008020146 */
[----:B-1----:R-:W-:Y:S05]  /*6980*/  @!P1 BRA `(.L_x_8333) ;  /* 0x0000017800e49947 */ /* 0x002fea0003800000 */
.L_x_8330:
        /* <DEDUP_REMOVED lines=132> */
.L_x_8335:
[----:B------:R-:W-:Y:S01]  /*71d0*/  ULEA UR6, UR33, UR43, 0x3 ;  /* 0x0000002b21067291 */ /* 0x000fe2000f8e183f */
[----:B------:R-:W-:-:S05]  /*71e0*/  IMAD.U32 R8, RZ, RZ, UR34 ;  /* 0x00000022ff087e24 */ /* 0x000fca000f8e00ff */
[----:B------:R-:W-:-:S04]  /*71f0*/  SHF.L.U32 R8, R8, 0x1f, RZ ;  /* 0x0000001f08087819 */ /* 0x000fc800000006ff */
[----:B------:R0:W1:Y:S01]  /*7200*/  SYNCS.PHASECHK.TRANS64.TRYWAIT P1, [UR6+0x22850], R8 ;  /* 0x02285008ff0075a7 */ /* 0x0000620008020146 */
[----:B------:R-:W-:Y:S05]  /*7210*/  @!P0 BRA `(.L_x_8336) ;  /* 0x0000000000048947 */ /* 0x000fea0003800000 */
[----:B------:R-:W-:Y:S01]  /*7220*/  BPT.TRAP 0x1 ;  /* 0x000000040000795c */ /* 0x000fe20000300000 */
.L_x_8336:
[----:B-1----:R-:W-:Y:S05]  /*7230*/  @P1 BRA `(.L_x_8334) ;  /* 0x0000000000081947 */ /* 0x002fea0003800000 */
[----:B------:R-:W1:Y:S02]  /*7240*/  SYNCS.PHASECHK.TRANS64.TRYWAIT P1, [UR6+0x22850], R8 ;  /* 0x02285008ff0075a7 */ /* 0x000e640008020146 */
[----:B-1----:R-:W-:Y:S05]  /*7250*/  @!P1 BRA `(.L_x_8337) ;  /* 0x0000017000c89947 */ /* 0x002fea0003800000 */
.L_x_8334:
        /* <DEDUP_REMOVED lines=36> */
.L_x_8338:
[----:B------:R-:W-:Y:S01]  /*74a0*/  ISETP.NE.AND P2, PT, R193, 0x1, PT ;  /* 0x00000001c100780c */ /* 0x000fe20003f45270 */
[C---:B------:R-:W-:Y:S01]  /*74b0*/  FMUL.FTZ R20, R0.reuse, R167 ;  /* 0x000000a700147220 */ /* 0x040fe20000410000 */
[C---:B------:R-:W-:Y:S01]  /*74c0*/  FMUL.FTZ R167, R0.reuse, R89 ;  /* 0x0000005900a77220 */ /* 0x040fe20000410000 */
[C---:B------:R-:W-:Y:S01]  /*74d0*/  FMUL.FTZ R171, R0.reuse, R97 ;  /* 0x0000006100ab7220 */ /* 0x040fe20000410000 */
[----:B------:R-:W-:Y:S02]  /*74e0*/  VIADD R172, R23, UR39 ;  /* 0x0000002717ac7c36 */ /* 0x000fe40008000000 */
[C---:B------:R-:W-:Y:S01]  /*74f0*/  FMUL.FTZ R15, R0.reuse, R166 ;  /* 0x000000a6000f7220 */ /* 0x040fe20000410000 */
[C---:B------:R-:W-:Y:S01]  /*7500*/  FMUL.FTZ R166, R0.reuse, R88 ;  /* 0x0000005800a67220 */ /* 0x040fe20000410000 */
[C---:B0-----:R-:W-:Y:S01]  /*7510*/  FMUL.FTZ R8, R0.reuse, R154 ;  /* 0x0000009a00087220 */ /* 0x041fe20000410000 */
[C---:B------:R-:W-:Y:S01]  /*7520*/  FMUL.FTZ R154, R0.reuse, R156 ;  /* 0x0000009c009a7220 */ /* 0x040fe20000410000 */
[C---:B------:R-:W-:Y:S01]  /*7530*/  FMUL.FTZ R9, R0.reuse, R155 ;  /* 0x0000009b00097220 */ /* 0x040fe20000410000 */
[C---:B------:R-:W-:Y:S01]  /*7540*/  FMUL.FTZ R156, R0.reuse, R160 ;  /* 0x000000a0009c7220 */ /* 0x040fe20000410000 */
[----:B------:R-:W-:Y:S01]  /*7550*/  ULEA UR6, UR44, UR43, 0x3 ;  /* 0x0000002b2c067291 */ /* 0x000fe2000f8e183f */
        /* <DEDUP_REMOVED lines=28> */
[C---:B------:R-:W-:Y:S01]  /*7720*/  FMUL.FTZ R124, R0.reuse, R130 ;  /* 0x00000082007c7220 */ /* 0x040fe20000410000 */
        /* <DEDUP_REMOVED lines=55> */
[----:B------:R-:W-:Y:S01]  /*7aa0*/  ULOP3.LUT UR6, URZ, UR30, URZ, 0x33, !UPT ;  /* 0x0000001e3f067292 */ /* 0x000fe2000f8e333f */
[----:B------:R-:W-:Y:S01]  /*7ab0*/  VIADD R175, R89, 0xffffffff ;  /* 0xffffffff59af7836 */ /* 0x000fe20000000000 */
        /* <DEDUP_REMOVED lines=97> */
.L_x_8341:
[----:B------:R-:W-:-:S05]  /*80d0*/  IMAD.U32 R100, RZ, RZ, UR29 ;  /* 0x0000001dff647e24 */ /* 0x000fca000f8e00ff */
[----:B------:R-:W-:-:S13]  /*80e0*/  ISETP.NE.AND P1, PT, R100, 0x1, PT ;  /* 0x000000016400780c */ /* 0x000fda0003f25270 */
[----:B------:R-:W1:Y:S02]  /*80f0*/  @P1 LDC.64 R88, c[0x0][0x9e8] ;  /* 0x00027a00ff581b82 */ /* 0x000e640000000a00 */
[----:B-1----:R-:W-:-:S05]  /*8100*/  @P1 IMAD.HI.U32 R88, R98, R88, RZ ;  /* 0x0000005862581227 */ /* 0x002fca00078e00ff */
[----:B------:R-:W-:-:S07]  /*8110*/  @P1 SHF.R.U32.HI R98, RZ, R89, R88 ;  /* 0x00000059ff621219 */ /* 0x000fce0000011658 */
.L_x_8342:
[----:B------:R-:W-:Y:S05]  /*8120*/  BSYNC B0 ;  /* 0x0000000000007941 */ /* 0x000fea0003800000 */
.L_x_8340:
[----:B------:R-:W-:-:S05]  /*8130*/  IMAD R98, R98, R100, R175 ;  /* 0x0000006462627224 */ /* 0x000fca00078e02af */
[----:B------:R-:W-:Y:S02]  /*8140*/  VIADDMNMX R179, R98, R100, R179, PT ;  /* 0x0000006462b37246 */ /* 0x000fe400038001b3 */
[----:B------:R-:W-:-:S07]  /*8150*/  VIMNMX R180, R180, R98, !PT ;  /* 0x00000062b4b47248 */ /* 0x000fce0007fe0100 */
.L_x_8339:
        /* <DEDUP_REMOVED lines=247> */
.L_x_8345:
[----:B------:R-:W-:-:S05]  /*90d0*/  IMAD.U32 R164, RZ, RZ, UR29 ;  /* 0x0000001dffa47e24 */ /* 0x000fca000f8e00ff */
[----:B------:R-:W-:-:S13]  /*90e0*/  ISETP.NE.AND P6, PT, R164, 0x1, PT ;  /* 0x00000001a400780c */ /* 0x000fda0003fc5270 */
[----:B------:R-:W0:Y:S02]  /*90f0*/  @P6 LDC.64 R88, c[0x0][0x9e8] ;  /* 0x00027a00ff586b82 */ /* 0x000e240000000a00 */
[----:B0-----:R-:W-:-:S05]  /*9100*/  @P6 IMAD.HI.U32 R88, R151, R88, RZ ;  /* 0x0000005897586227 */ /* 0x001fca00078e00ff */
[----:B------:R-:W-:-:S07]  /*9110*/  @P6 SHF.R.U32.HI R151, RZ, R89, R88 ;  /* 0x00000059ff976219 */ /* 0x000fce0000011658 */
.L_x_8346:
[----:B------:R-:W-:Y:S05]  /*9120*/  BSYNC B0 ;  /* 0x0000000000007941 */ /* 0x000fea0003800000 */
.L_x_8344:
[----:B------:R-:W-:-:S05]  /*9130*/  IMAD R151, R151, R164, R175 ;  /* 0x000000a497977224 */ /* 0x000fca00078e02af */
[----:B------:R-:W-:Y:S02]  /*9140*/  VIADDMNMX R148, R151, R164, R148, PT ;  /* 0x000000a497947246 */ /* 0x000fe40003800194 */
[----:B------:R-:W-:-:S07]  /*9150*/  VIMNMX R10, R10, R151, !PT ;  /* 0x000000970a0a7248 */ /* 0x000fce0007fe0100 */
.L_x_8343:
[----:B------:R-:W-:Y:S02]  /*9160*/  ISETP.GT.AND P1, PT, R10, 0x1, !P1 ;  /* 0x000000010a00780c */ /* 0x000fe40004f24270 */
[----:B------:R-:W-:Y:S02]  /*9170*/  LOP3.LUT P6, RZ, R16, 0x8000000, RZ, 0xc0, !PT ;  /* 0x0800000010ff7812 */ /* 0x000fe400078cc0ff */
[----:B------:R-:W-:Y:S02]  /*9180*/  ISETP.LT.OR P1, PT, R148, 0x2, P1 ;  /* 0x000000029400780c */ /* 0x000fe40000f21670 */
[----:B------:R-:W-:Y:S02]  /*9190*/  ISETP.GT.AND P2, PT, R10, 0x89, !P2 ;  /* 0x000000890a00780c */ /* 0x000fe40005744270 */
        /* <DEDUP_REMOVED lines=97> */
[----:B------:R-:W-:Y:S01]  /*97b0*/  LOP3.LUT P1, RZ, R16, 0x800000, RZ, 0xc0, !PT ;  /* 0x0080000010ff7812 */ /* 0x000fe2000782c0ff */
[----:B------:R-:W0:Y:S01]  /*97c0*/  SHFL.BFLY PT, R9, R164, 0x2, 0x1f ;  /* 0x0c401f00a4097f89 */ /* 0x000e2200000e0000 */
[----:B------:R-:W-:-:S02]  /*97d0*/  ISETP.LT.OR P2, PT, R148, 0x8a, P2 ;  /* 0x0000008a9400780c */ /* 0x000fc40001741670 */
[C---:B------:R-:W-:Y:S02]  /*97e0*/  ISETP.GT.AND P1, PT, R10.reuse, 0x40, !P1 ;  /* 0x000000400a00780c */ /* 0x040fe40004f24270 */
[----:B------:R-:W-:Y:S02]  /*97f0*/  ISETP.GT.AND P3, PT, R10, 0x90, !P3 ;  /* 0x000000900a00780c */ /* 0x000fe40005f64270 */
[----:B------:R-:W-:Y:S02]  /*9800*/  ISETP.LT.OR P1, PT, R148, 0x41, P1 ;  /* 0x000000419400780c */ /* 0x000fe40000f21670 */
[----:B------:R-:W-:Y:S02]  /*9810*/  FSEL R93, R93, -INF , !P2 ;  /* 0xff8000005d5d7808 */ /* 0x000fe40005000000 */
        /* <DEDUP_REMOVED lines=9> */
[----:B0-----:R-:W-:Y:S02]  /*98b0*/  FMNMX.FTZ R89, R164, R9, !PT ;  /* 0x00000009a4597209 */ /* 0x001fe40007810000 */
[C---:B------:R-:W-:Y:S02]  /*98c0*/  ISETP.GT.AND P1, PT, R10.reuse, 0x48, !P1 ;  /* 0x000000480a00780c */ /* 0x040fe40004f24270 */
[----:B------:R-:W-:Y:S01]  /*98d0*/  ISETP.GT.AND P5, PT, R10, 0x98, !P5 ;  /* 0x000000980a00780c */ /* 0x000fe20006fa4270 */
[----:B------:R-:W0:Y:S01]  /*98e0*/  SHFL.BFLY PT, R166, R89, 0x1, 0x1f ;  /* 0x0c201f0059a67f89 */ /* 0x000e2200000e0000 */
[C---:B------:R-:W-:Y:S02]  /*98f0*/  ISETP.LT.OR P1, PT, R148.reuse, 0x49, P1 ;  /* 0x000000499400780c */ /* 0x040fe40000f21670 */
[----:B------:R-:W-:-:S02]  /*9900*/  ISETP.LT.OR P4, PT, R148, 0x92, P4 ;  /* 0x000000929400780c */ /* 0x000fc40002781670 */
[----:B------:R-:W-:Y:S02]  /*9910*/  FSEL R122, R122, -INF , !P1 ;  /* 0xff8000007a7a7808 */ /* 0x000fe40004800000 */
[----:B------:R-:W-:Y:S02]  /*9920*/  LOP3.LUT P1, RZ, R16, 0x100000, RZ, 0xc0, !PT ;  /* 0x0010000010ff7812 */ /* 0x000fe4000782c0ff */
[----:B------:R-:W-:Y:S02]  /*9930*/  ISETP.LT.OR P5, PT, R148, 0x99, P5 ;  /* 0x000000999400780c */ /* 0x000fe40002fa1670 */
[----:B------:R-:W-:Y:S02]  /*9940*/  ISETP.GT.AND P1, PT, R10, 0x49, !P1 ;  /* 0x000000490a00780c */ /* 0x000fe40004f24270 */
[----:B------:R-:W-:Y:S02]  /*9950*/  FSEL R94, R94, -INF , !P4 ;  /* 0xff8000005e5e7808 */ /* 0x000fe40006000000 */
[----:B------:R-:W-:-:S02]  /*9960*/  ISETP.LT.OR P1, PT, R148, 0x4a, P1 ;  /* 0x0000004a9400780c */ /* 0x000fc40000f21670 */
        /* <DEDUP_REMOVED lines=71> */
[----:B------:R-:W-:Y:S02]  /*9de0*/  FMNMX.FTZ R165, R163, R6, !PT ;  /* 0x00000006a3a57209 */ /* 0x000fe40007810000 */
[----:B------:R-:W-:Y:S02]  /*9df0*/  FSEL R8, R8, RZ, P1 ;  /* 0x000000ff08087208 */ /* 0x000fe40000800000 */
[----:B------:R-:W-:-:S03]  /*9e00*/  ISETP.LT.OR P2, PT, R148, 0x9a, P2 ;  /* 0x0000009a9400780c */ /* 0x000fc60001741670 */
[--C-:B------:R-:W-:Y:S01]  /*9e10*/  FFMA.FTZ R89, R152, UR28, -R8.reuse ;  /* 0x0000001c98597c23 */ /* 0x100fe20008010808 */
        /* <DEDUP_REMOVED lines=12> */
[----:B------:R-:W-:Y:S01]  /*9ee0*/  FSEL R128, R97, -INF , !P2 ;  /* 0xff80000061807808 */ /* 0x000fe20005000000 */
        /* <DEDUP_REMOVED lines=75> */
[----:B------:R-:W-:Y:S01]  /*a3a0*/  FSEL R162, R9, RZ, P1 ;  /* 0x000000ff09a27208 */ /* 0x000fe20000800000 */
[----:B------:R-:W-:Y:S01]  /*a3b0*/  MUFU.EX2 R98, R98 ;  /* 0x0000006200627308 */ /* 0x000fe20000000800 */
[----:B------:R-:W-:-:S03]  /*a3c0*/  FMNMX.FTZ R161, R94, R161, !PT ;  /* 0x000000a15ea17209 */ /* 0x000fc60007810000 */
[----:B------:R-:W-:Y:S01]  /*a3d0*/  FADD.FTZ R162, -R162, R5 ;  /* 0x00000005a2a27221 */ /* 0x000fe20000010100 */
[----:B------:R-:W-:-:S03]  /*a3e0*/  FMNMX.FTZ R161, R96, R161, !PT ;  /* 0x000000a160a17209 */ /* 0x000fc60007810000 */
[----:B------:R-:W-:Y:S01]  /*a3f0*/  MUFU.EX2 R99, R99 ;  /* 0x0000006300637308 */ /* 0x000fe20000000800 */
[----:B------:R-:W-:-:S05]  /*a400*/  FMNMX.FTZ R161, R128, R161, !PT ;  /* 0x000000a180a17209 */ /* 0x000fca0007810000 */
[----:B------:R-:W1:Y:S02]  /*a410*/  SHFL.BFLY PT, R148, R161, 0x2, 0x1f ;  /* 0x0c401f00a1947f89 */ /* 0x000e6400000e0000 */
[----:B------:R-:W-:Y:S08]  /*a420*/  MUFU.EX2 R100, R100 ;  /* 0x0000006400647308 */ /* 0x000ff00000000800 */
[----:B------:R-:W-:Y:S08]  /*a430*/  MUFU.EX2 R101, R101 ;  /* 0x0000006500657308 */ /* 0x000ff00000000800 */
[----:B------:R-:W-:Y:S01]  /*a440*/  MUFU.EX2 R102, R102 ;  /* 0x0000006600667308 */ /* 0x000fe20000000800 */
[----:B-1----:R-:W-:Y:S01]  /*a450*/  FMNMX.FTZ R148, R161, R148, !PT ;  /* 0x00000094a1947209 */ /* 0x002fe20007810000 */
[----:B------:R-:W-:-:S06]  /*a460*/  FFMA.FTZ R161, R149, UR28, -R8 ;  /* 0x0000001c95a17c23 */ /* 0x000fcc0008010808 */
[----:B------:R-:W-:Y:S01]  /*a470*/  MUFU.EX2 R103, R103 ;  /* 0x0000006700677308 */ /* 0x000fe20000000800 */
[----:B0-----:R-:W0:Y:S07]  /*a480*/  SHFL.BFLY PT, R147, R148, 0x1, 0x1f ;  /* 0x0c201f0094937f89 */ /* 0x001e2e00000e0000 */
[----:B------:R-:W-:Y:S08]  /*a490*/  MUFU.EX2 R112, R112 ;  /* 0x0000007000707308 */ /* 0x000ff00000000800 */
[----:B------:R-:W-:Y:S08]  /*a4a0*/  MUFU.EX2 R113, R113 ;  /* 0x0000007100717308 */ /* 0x000ff00000000800 */
[----:B------:R-:W-:Y:S01]  /*a4b0*/  MUFU.EX2 R114, R114 ;  /* 0x0000007200727308 */ /* 0x000fe20000000800 */
[----:B0-----:R-:W-:Y:S01]  /*a4c0*/  FMNMX.FTZ R8, R148, R147, !PT ;  /* 0x0000009394087209 */ /* 0x001fe20007810000 */
[----:B------:R-:W-:-:S03]  /*a4d0*/  IMAD.U32 R147, RZ, RZ, UR28 ;  /* 0x0000001cff937e24 */ /* 0x000fc6000f8e00ff */
[C---:B------:R-:W-:Y:S01]  /*a4e0*/  FSETP.NEU.FTZ.AND P1, PT, R8.reuse, -INF , PT ;  /* 0xff8000000800780b */ /* 0x040fe20003f3d000 */
[----:B------:R-:W-:-:S02]  /*a4f0*/  FFMA.FTZ R5, R8, R147, -8 ;  /* 0xc100000008057423 */ /* 0x000fc40000010093 */
[----:B------:R0:W-:Y:S01]  /*a500*/  MUFU.EX2 R148, R161 ;  /* 0x000000a100947308 */ /* 0x0001e20000000800 */
[----:B------:R-:W-:Y:S02]  /*a510*/  FMUL.FTZ R147, R162, UR28 ;  /* 0x0000001ca2937c20 */ /* 0x000fe40008410000 */
[----:B------:R-:W-:-:S05]  /*a520*/  FSEL R5, R5, RZ, P1 ;  /* 0x000000ff05057208 */ /* 0x000fca0000800000 */
[----:B------:R-:W1:Y:S01]  /*a530*/  MUFU.EX2 R147, R147 ;  /* 0x0000009300937308 */ /* 0x000e620000000800 */
[----:B0-----:R-:W-:Y:S01]  /*a540*/  FSEL R161, R8, RZ, P1 ;  /* 0x000000ff08a17208 */ /* 0x001fe20000800000 */
[--C-:B------:R-:W-:Y:S01]  /*a550*/  FFMA.FTZ R162, R122, UR28, -R5.reuse ;  /* 0x0000001c7aa27c23 */ /* 0x100fe20008010805 */
[----:B------:R-:W-:-:S01]  /*a560*/  FFMA.FTZ R149, R163, UR28, -R5 ;  /* 0x0000001ca3957c23 */ /* 0x000fc20008010805 */
[--C-:B------:R-:W-:Y:S01]  /*a570*/  FFMA.FTZ R88, R88, UR28, -R5.reuse ;  /* 0x0000001c58587c23 */ /* 0x100fe20008010805 */
[----:B------:R-:W-:-:S01]  /*a580*/  FFMA.FTZ R11, R11, UR28, -R5 ;  /* 0x0000001c0b0b7c23 */ /* 0x000fc20008010805 */
[----:B------:R-:W-:Y:S01]  /*a590*/  FADD.FTZ R161, -R161, R6 ;  /* 0x00000006a1a17221 */ /* 0x000fe20000010100 */
[----:B------:R-:W-:-:S01]  /*a5a0*/  FFMA.FTZ R12, R12, UR28, -R5 ;  /* 0x0000001c0c0c7c23 */ /* 0x000fc20008010805 */
[--C-:B------:R-:W-:Y:S01]  /*a5b0*/  FFMA.FTZ R13, R13, UR28, -R5.reuse ;  /* 0x0000001c0d0d7c23 */ /* 0x100fe20008010805 */
        /* <DEDUP_REMOVED lines=12> */
[----:B------:R-:W-:Y:S01]  /*a680*/  FFMA.FTZ R140, R140, UR28, -R5 ;  /* 0x0000001c8c8c7c23 */ /* 0x000fe20008010805 */
[----:B------:R-:W-:-:S01]  /*a690*/  FADD.FTZ R164, R89, R164 ;  /* 0x000000a459a47221 */ /* 0x000fc20000010000 */
        /* <DEDUP_REMOVED lines=20> */
[----:B------:R-:W-:Y:S01]  /*a7e0*/  FADD.FTZ R3, R151, R164 ;  /* 0x000000a497037221 */ /* 0x000fe20000010000 */
[----:B------:R-:W-:-:S01]  /*a7f0*/  FFMA.FTZ R110, R110, UR28, -R5 ;  /* 0x0000001c6e6e7c23 */ /* 0x000fc20008010805 */
[--C-:B------:R-:W-:Y:S01]  /*a800*/  FFMA.FTZ R111, R111, UR28, -R5.reuse ;  /* 0x0000001c6f6f7c23 */ /* 0x100fe20008010805 */
[----:B------:R-:W-:-:S01]  /*a810*/  FFMA.FTZ R90, R90, UR28, -R5 ;  /* 0x0000001c5a5a7c23 */ /* 0x000fc20008010805 */
[--C-:B------:R-:W-:Y:S01]  /*a820*/  FFMA.FTZ R91, R91, UR28, -R5.reuse ;  /* 0x0000001c5b5b7c23 */ /* 0x100fe20008010805 */
[----:B------:R-:W-:-:S01]  /*a830*/  FFMA.FTZ R93, R93, UR28, -R5 ;  /* 0x0000001c5d5d7c23 */ /* 0x000fc20008010805 */
[----:B------:R-:W1:Y:S01]  /*a840*/  MUFU.EX2 R13, R13 ;  /* 0x0000000d000d7308 */ /* 0x000e620000000800 */
[----:B--2---:R-:W-:-:S01]  /*a850*/  FADD.FTZ R161, R11, R2 ;  /* 0x000000020ba17221 */ /* 0x004fc20000010000 */
[----:B------:R-:W-:Y:S01]  /*a860*/  FADD.FTZ R2, R152, R3 ;  /* 0x0000000398027221 */ /* 0x000fe20000010000 */
[----:B------:R-:W-:-:S01]  /*a870*/  FFMA.FTZ R94, R94, UR28, -R5 ;  /* 0x0000001c5e5e7c23 */ /* 0x000fc20008010805 */
[----:B------:R-:W-:-:S02]  /*a880*/  FFMA.FTZ R96, R96, UR28, -R5 ;  /* 0x0000001c60607c23 */ /* 0x000fc40008010805 */
[----:B------:R-:W-:-:S02]  /*a890*/  FADD.FTZ R3, R153, R2 ;  /* 0x0000000299037221 */ /* 0x000fc40000010000 */
[----:B------:R-:W2:Y:S02]  /*a8a0*/  MUFU.EX2 R14, R14 ;  /* 0x0000000e000e7308 */ /* 0x000ea40000000800 */
[----:B------:R-:W-:-:S04]  /*a8b0*/  FADD.FTZ R2, R154, R3 ;  /* 0x000000039a027221 */ /* 0x000fc80000010000 */
[----:B------:R-:W-:Y:S02]  /*a8c0*/  FADD.FTZ R3, R155, R2 ;  /* 0x000000029b037221 */ /* 0x000fe40000010000 */
[----:B------:R-:W3:Y:S02]  /*a8d0*/  MUFU.EX2 R15, R15 ;  /* 0x0000000f000f7308 */ /* 0x000ee40000000800 */
[----:B------:R-:W-:-:S04]  /*a8e0*/  FADD.FTZ R2, R156, R3 ;  /* 0x000000039c027221 */ /* 0x000fc80000010000 */
[----:B------:R-:W-:Y:S02]  /*a8f0*/  FADD.FTZ R3, R157, R2 ;  /* 0x000000029d037221 */ /* 0x000fe40000010000 */
[----:B------:R-:W4:Y:S02]  /*a900*/  MUFU.EX2 R20, R20 ;  /* 0x0000001400147308 */ /* 0x000f240000000800 */
[----:B------:R-:W-:-:S04]  /*a910*/  FADD.FTZ R2, R158, R3 ;  /* 0x000000039e027221 */ /* 0x000fc80000010000 */
[----:B------:R-:W-:Y:S02]  /*a920*/  FADD.FTZ R3, R159, R2 ;  /* 0x000000029f037221 */ /* 0x000fe40000010000 */
[----:B------:R0:W-:Y:S02]  /*a930*/  MUFU.EX2 R6, R162 ;  /* 0x000000a200067308 */ /* 0x0001e40000000800 */
[----:B------:R-:W-:-:S06]  /*a940*/  FADD.FTZ R3, R160, R3 ;  /* 0x00000003a0037221 */ /* 0x000fcc0000010000 */
[----:B------:R-:W5:Y:S01]  /*a950*/  MUFU.EX2 R21, R21 ;  /* 0x0000001500157308 */ /* 0x000f620000000800 */
[----:B0-----:R-:W-:-:S04]  /*a960*/  FADD.FTZ R162, R12, R161 ;  /* 0x000000a10ca27221 */ /* 0x001fc80000010000 */
[----:B-1----:R-:W-:-:S03]  /*a970*/  FADD.FTZ R161, R13, R162 ;  /* 0x000000a20da17221 */ /* 0x002fc60000010000 */
[----:B------:R-:W0:Y:S01]  /*a980*/  MUFU.EX2 R136, R136 ;  /* 0x0000008800887308 */ /* 0x000e220000000800 */
[----:B--2---:R-:W-:-:S04]  /*a990*/  FADD.FTZ R162, R14, R161 ;  /* 0x000000a10ea27221 */ /* 0x004fc80000010000 */
[----:B---3--:R-:W-:-:S03]  /*a9a0*/  FADD.FTZ R161, R15, R162 ;  /* 0x000000a20fa17221 */ /* 0x008fc60000010000 */
[----:B------:R-:W1:Y:S01]  /*a9b0*/  MUFU.EX2 R137, R137 ;  /* 0x0000008900897308 */ /* 0x000e620000000800 */
[----:B----4-:R-:W-:-:S04]  /*a9c0*/  FADD.FTZ R162, R20, R161 ;  /* 0x000000a114a27221 */ /* 0x010fc80000010000 */
[----:B-----5:R-:W-:-:S03]  /*a9d0*/  FADD.FTZ R161, R21, R162 ;  /* 0x000000a215a17221 */ /* 0x020fc60000010000 */
[----:B------:R-:W2:Y:S01]  /*a9e0*/  MUFU.EX2 R138, R138 ;  /* 0x0000008a008a7308 */ /* 0x000ea20000000800 */
[----:B0-----:R-:W-:-:S07]  /*a9f0*/  FADD.FTZ R162, R136, R161 ;  /* 0x000000a188a27221 */ /* 0x001fce0000010000 */
        /* <DEDUP_REMOVED lines=8> */
[----:B0-----:R-:W-:-:S01]  /*aa80*/  FADD.FTZ R3, R139, R2 ;  /* 0x000000028b037221 */ /* 0x001fc20000010000 */
[----:B------:R-:W-:-:S06]  /*aa90*/  FADD.FTZ R161, R101, R162 ;  /* 0x000000a265a17221 */ /* 0x000fcc0000010000 */
        /* <DEDUP_REMOVED lines=48> */
[--C-:B------:R-:W-:Y:S01]  /*ada0*/  FFMA.FTZ R92, R95, UR28, -R5.reuse ;  /* 0x0000001c5f5c7c23 */ /* 0x100fe20008010805 */
[----:B------:R-:W-:-:S05]  /*adb0*/  FFMA.FTZ R5, R128, UR28, -R5 ;  /* 0x0000001c80057c23 */ /* 0x000fca0008010805 */
        /* <DEDUP_REMOVED lines=41> */
[----:B------:R-:W-:-:S04]  /*b050*/  FADD.FTZ R3, R129, R94 ;  /* 0x0000005e81037221 */ /* 0x000fc80000010000 */
[----:B------:R-:W-:Y:S01]  /*b060*/  FADD.FTZ R3, R148, R3 ;  /* 0x0000000394037221 */ /* 0x000fe20000010000 */
[----:B0-----:R-:W-:-:S04]  /*b070*/  FADD.FTZ R2, R163, R2 ;  /* 0x00000002a3027221 */ /* 0x001fc80000010000 */
[----:B-1----:R-:W-:Y:S01]  /*b080*/  FADD.FTZ R2, R5, R2 ;  /* 0x0000000205027221 */ /* 0x002fe20000010000 */
[----:B------:R-:W-:Y:S06]  /*b090*/  @!P0 BRA `(.L_x_8347) ;  /* 0x0000000000048947 */ /* 0x000fec0003800000 */
[----:B------:R-:W-:Y:S01]  /*b0a0*/  BPT.TRAP 0x1 ;  /* 0x000000040000795c */ /* 0x000fe20000300000 */
.L_x_8347:
        /* <DEDUP_REMOVED lines=76> */
[----:B------:R-:W-:Y:S01]  /*b570*/  VIADD R7, R7, 0xffffffff ;  /* 0xffffffff07077836 */ /* 0x000fe20000000000 */
        /* <DEDUP_REMOVED lines=38> */
.L_x_8329:
        /* <DEDUP_REMOVED lines=25> */
.L_x_8350:
[----:B------:R-:W-:Y:S02]  /*b970*/  ULDC UR14, c[0x0][0x9e4] ;  /* 0x00027900000e7ab9 */ /* 0x000fe40000000800 */
[----:B------:R-:W-:-:S11]  /*b980*/  UISETP.NE.AND UP0, UPT, UR14, 0x1, UPT ;  /* 0x000000010e00788c */ /* 0x000fd6000bf05270 */
[----:B------:R-:W-:Y:S02]  /*b990*/  @UP0 ULDC.64 UR18, c[0x0][0x9e8] ;  /* 0x00027a0000120ab9 */ /* 0x000fe40000000a00 */
[----:B------:R-:W-:-:S04]  /*b9a0*/  UIMAD.WIDE.U32 UR6, UR10, UR18, URZ ;  /* 0x000000120a0672a5 */ /* 0x000fc8000f8e003f */
[----:B------:R-:W-:-:S12]  /*b9b0*/  @UP0 USHF.R.U32.HI UR10, URZ, UR19, UR7 ;  /* 0x000000133f0a0299 */ /* 0x000fd80008011607 */
.L_x_8351:
[----:B------:R-:W-:-:S04]  /*b9c0*/  UIMAD UR10, UR10, UR14, URZ ;  /* 0x0000000e0a0a72a4 */ /* 0x000fc8000f8e023f */
[----:B------:R-:W-:-:S04]  /*b9d0*/  UISETP.LT.AND UP0, UPT, UR11, UR10, UPT ;  /* 0x0000000a0b00728c */ /* 0x000fc8000bf01270 */
[----:B------:R-:W-:-:S12]  /*b9e0*/  USEL UR11, UR11, UR10, !UP0 ;  /* 0x0000000a0b0b7287 */ /* 0x000fd8000c000000 */
.L_x_8349:
        /* <DEDUP_REMOVED lines=13> */
.L_x_8363:
[----:B------:R-:W-:Y:S01]  /*bac0*/  ISETP.NE.AND P2, PT, RZ, UR42, PT ;  /* 0x0000002aff007c0c */ /* 0x000fe2000bf45270 */
[----:B------:R-:W-:-:S04]  /*bad0*/  UISETP.NE.AND UP0, UPT, UR30, 0x1, UPT ;  /* 0x000000011e00788c */ /* 0x000fc8000bf05270 */
[----:B------:R-:W-:-:S04]  /*bae0*/  USEL UR45, URZ, 0x1, UP0 ;  /* 0x000000013f2d7887 */ /* 0x000fc80008000000 */
[----:B------:R-:W-:-:S04]  /*baf0*/  ULOP3.LUT UR45, UR31, UR45, URZ, 0x3c, !UPT ;  /* 0x0000002d1f2d7292 */ /* 0x000fc8000f8e3c3f */
[----:B------:R-:W-:Y:S08]  /*bb00*/  @P2 BRA `(.L_x_8353) ;  /* 0x0000000000382947 */ /* 0x000ff00003800000 */
[----:B------:R-:W-:Y:S05]  /*bb10*/  @!P0 BRA `(.L_x_8354) ;  /* 0x0000000000048947 */ /* 0x000fea0003800000 */
[----:B------:R-:W-:Y:S01]  /*bb20*/  BPT.TRAP 0x1 ;  /* 0x000000040000795c */ /* 0x000fe20000300000 */
.L_x_8354:
        /* <DEDUP_REMOVED lines=9> */
.L_x_8355:
[----:B-1----:R-:W-:Y:S05]  /*bbc0*/  @P1 BRA `(.L_x_8353) ;  /* 0x0000000000081947 */ /* 0x002fea0003800000 */
[----:B------:R-:W1:Y:S02]  /*bbd0*/  SYNCS.PHASECHK.TRANS64.TRYWAIT P1, [UR6+0x22830], R8 ;  /* 0x02283008ff0075a7 */ /* 0x000e640008020146 */
[----:B-1----:R-:W-:Y:S05]  /*bbe0*/  @!P1 BRA `(.L_x_8356) ;  /* 0x00000128007c9947 */ /* 0x002fea0003800000 */
.L_x_8353:
        /* <DEDUP_REMOVED lines=132> */
.L_x_8358:
[----:B------:R-:W-:Y:S01]  /*c430*/  ULEA UR6, UR30, UR43, 0x3 ;  /* 0x0000002b1e067291 */ /* 0x000fe2000f8e183f */
[----:B------:R-:W-:-:S05]  /*c440*/  IMAD.U32 R8, RZ, RZ, UR31 ;  /* 0x0000001fff087e24 */ /* 0x000fca000f8e00ff */
[----:B------:R-:W-:-:S04]  /*c450*/  SHF.L.U32 R8, R8, 0x1f, RZ ;  /* 0x0000001f08087819 */ /* 0x000fc800000006ff */
[----:B------:R0:W1:Y:S01]  /*c460*/  SYNCS.PHASECHK.TRANS64.TRYWAIT P1, [UR6+0x22850], R8 ;  /* 0x02285008ff0075a7 */ /* 0x0000620008020146 */
[----:B------:R-:W-:Y:S05]  /*c470*/  @!P0 BRA `(.L_x_8359) ;  /* 0x0000000000048947 */ /* 0x000fea0003800000 */
[----:B------:R-:W-:Y:S01]  /*c480*/  BPT.TRAP 0x1 ;  /* 0x000000040000795c */ /* 0x000fe20000300000 */
.L_x_8359:
[----:B-1----:R-:W-:Y:S05]  /*c490*/  @P1 BRA `(.L_x_8357) ;  /* 0x0000000000081947 */ /* 0x002fea0003800000 */
[----:B------:R-:W1:Y:S02]  /*c4a0*/  SYNCS.PHASECHK.TRANS64.TRYWAIT P1, [UR6+0x22850], R8 ;  /* 0x02285008ff0075a7 */ /* 0x000e640008020146 */
[----:B-1----:R-:W-:Y:S05]  /*c4b0*/  @!P1 BRA `(.L_x_8360) ;  /* 0x0000012000609947 */ /* 0x002fea0003800000 */
.L_x_8357:
        /* <DEDUP_REMOVED lines=36> */
.L_x_8361:
        /* <DEDUP_REMOVED lines=25> */
[----:B-1----:R-:W-:Y:S01]  /*c890*/  FMNMX.FTZ R9, R11, R6, !PT ;  /* 0x000000060b097209 */ /* 0x002fe20007810000 */
[C---:B------:R-:W-:Y:S01]  /*c8a0*/  FMUL.FTZ R156, R0.reuse, R164 ;  /* 0x000000a4009c7220 */ /* 0x040fe20000410000 */
[C---:B------:R-:W-:Y:S01]  /*c8b0*/  FMUL.FTZ R150, R0.reuse, R120 ;  /* 0x0000007800967220 */ /* 0x040fe20000410000 */
[C---:B------:R-:W-:Y:S01]  /*c8c0*/  FMUL.FTZ R129, R0.reuse, R131 ;  /* 0x0000008300817220 */ /* 0x040fe20000410000 */
[C---:B------:R-:W-:Y:S01]  /*c8d0*/  FMUL.FTZ R120, R0.reuse, R122 ;  /* 0x0000007a00787220 */ /* 0x040fe20000410000 */
[----:B------:R-:W1:Y:S01]  /*c8e0*/  MUFU.TANH R13, R13 ;  /* 0x0000000d000d7308 */ /* 0x000e620000002400 */
[C---:B------:R-:W-:Y:S01]  /*c8f0*/  FMUL.FTZ R131, R0.reuse, R133 ;  /* 0x0000008500837220 */ /* 0x040fe20000410000 */
[C---:B------:R-:W-:Y:S01]  /*c900*/  FMUL.FTZ R122, R0.reuse, R126 ;  /* 0x0000007e007a7220 */ /* 0x040fe20000410000 */
[----:B------:R-:W-:Y:S01]  /*c910*/  FMUL.FTZ R133, R0, R135 ;  /* 0x0000008700857220 */ /* 0x000fe20000410000 */
[----:B0-----:R-:W-:Y:S01]  /*c920*/  FMNMX.FTZ R8, R12, R5, !PT ;  /* 0x000000050c087209 */ /* 0x001fe20007810000 */
[C---:B------:R-:W-:Y:S01]  /*c930*/  FMUL.FTZ R158, R0.reuse, R166 ;  /* 0x000000a6009e7220 */ /* 0x040fe20000410000 */
[C---:B------:R-:W-:Y:S01]  /*c940*/  FMUL.FTZ R126, R0.reuse, R128 ;  /* 0x00000080007e7220 */ /* 0x040fe20000410000 */
[----:B------:R-:W-:Y:S01]  /*c950*/  FMUL.FTZ R135, R0, R109 ;  /* 0x0000006d00877220 */ /* 0x000fe20000410000 */
        /* <DEDUP_REMOVED lines=53> */
[----:B------:R-:W-:Y:S01]  /*ccb0*/  FMUL.FTZ R173, R0, R101 ;  /* 0x0000006500ad7220 */ /* 0x000fe20000410000 */
[----:B------:R-:W-:Y:S01]  /*ccc0*/  IMAD.U32 R174, RZ, RZ, UR28 ;  /* 0x0000001cffae7e24 */ /* 0x000fe2000f8e00ff */
[----:B------:R-:W-:Y:S01]  /*ccd0*/  ULEA UR6, UR44, UR43, 0x3 ;  /* 0x0000002b2c067291 */ /* 0x000fe2000f8e183f */
[----:B------:R-:W2:Y:S01]  /*cce0*/  MUFU.TANH R155, R155 ;  /* 0x0000009b009b7308 */ /* 0x000ea20000002400 */
[----:B-1----:R-:W-:-:S02]  /*ccf0*/  FMNMX.FTZ R88, R154, R115, !PT ;  /* 0x000000739a587209 */ /* 0x002fc40007810000 */
[----:B------:R-:W-:-:S04]  /*cd00*/  UIADD3 UR6, UR6, 0x22840, URZ ;  /* 0x0002284006067890 */ /* 0x000fc8000fffe03f */
[----:B------:R-:W-:Y:S01]  /*cd10*/  UPRMT UR6, UR41, 0x654, UR6 ;  /* 0x0000065429067896 */ /* 0x000fe20008000006 */
[----:B------:R-:W1:Y:S01]  /*cd20*/  MUFU.TANH R156, R156 ;  /* 0x0000009c009c7308 */ /* 0x000e620000002400 */
[----:B0-----:R-:W-:-:S07]  /*cd30*/  FMNMX.FTZ R9, R153, R8, !PT ;  /* 0x0000000899097209 */ /* 0x001fce0007810000 */
[----:B------:R-:W0:Y:S01]  /*cd40*/  MUFU.TANH R158, R158 ;  /* 0x0000009e009e7308 */ /* 0x000e220000002400 */
[----:B--2---:R-:W-:Y:S01]  /*cd50*/  FMNMX.FTZ R115, R155, R88, !PT ;  /* 0x000000589b737209 */ /* 0x004fe20007810000 */
[----:B------:R-:W-:Y:S06]  /*cd60*/  SYNCS.ARRIVE.TRANS64.RED.A1T0 RZ, [UR6], RZ ;  /* 0x000000ffffff79a7 */ /* 0x000fec0008100406 */
        /* <DEDUP_REMOVED lines=42> */
[----:B------:R-:W-:-:S06]  /*d010*/  FMUL.FTZ R90, R0, R94 ;  /* 0x0000005e005a7220 */ /* 0x000fcc0000410000 */
        /* <DEDUP_REMOVED lines=96> */
[----:B--2---:R-:W-:Y:S02]  /*d620*/  FMNMX.FTZ R96, R94, R97, !PT ;  /* 0x000000615e607209 */ /* 0x004fe40007810000 */
[----:B-1----:R-:W-:-:S05]  /*d630*/  FMNMX.FTZ R97, R173, R8, !PT ;  /* 0x00000008ad617209 */ /* 0x002fca0007810000 */
        /* <DEDUP_REMOVED lines=40> */
[----:B------:R-:W-:Y:S01]  /*d8c0*/  FFMA.FTZ R139, R139, UR28, -R157 ;  /* 0x0000001c8b8b7c23 */ /* 0x000fe2000801089d */
[----:B------:R-:W-:-:S01]  /*d8d0*/  FFMA.FTZ R102, R140, UR28, -R174 ;  /* 0x0000001c8c667c23 */ /* 0x000fc200080108ae */
[----:B------:R-:W-:Y:S01]  /*d8e0*/  FFMA.FTZ R142, R142, UR28, -R157 ;  /* 0x0000001c8e8e7c23 */ /* 0x000fe2000801089d */
[----:B------:R-:W-:-:S01]  /*d8f0*/  FFMA.FTZ R103, R141, UR28, -R174 ;  /* 0x0000001c8d677c23 */ /* 0x000fc200080108ae */
[--C-:B------:R-:W-:Y:S01]  /*d900*/  FFMA.FTZ R143, R143, UR28, -R157.reuse ;  /* 0x0000001c8f8f7c23 */ /* 0x100fe2000801089d */
        /* <DEDUP_REMOVED lines=43> */
[--C-:B------:R-:W-:Y:S01]  /*dbc0*/  FFMA.FTZ R110, R110, UR28, -R157.reuse ;  /* 0x0000001c6e6e7c23 */ /* 0x100fe2000801089d */
        /* <DEDUP_REMOVED lines=171> */
.L_x_8362:
        /* <DEDUP_REMOVED lines=115> */
.L_x_8352:
        /* <DEDUP_REMOVED lines=10> */
.L_x_8383:
        /* <DEDUP_REMOVED lines=9> */
.L_x_8366:
[----:B------:R-:W-:Y:S01]  /*eee0*/  ULEA UR6, UR44, UR43, 0x3 ;  /* 0x0000002b2c067291 */ /* 0x000fe2000f8e183f */
[----:B------:R-:W-:-:S05]  /*eef0*/  IMAD.U32 R8, RZ, RZ, UR45 ;  /* 0x0000002dff087e24 */ /* 0x000fca000f8e00ff */
[----:B------:R-:W-:-:S04]  /*ef00*/  SHF.L.U32 R8, R8, 0x1f, RZ ;  /* 0x0000001f08087819 */ /* 0x000fc800000006ff */
[----:B------:R0:W1:Y:S01]  /*ef10*/  SYNCS.PHASECHK.TRANS64.TRYWAIT P1, [UR6+0x22830], R8 ;  /* 0x02283008ff0075a7 */ /* 0x0000620008020146 */
[----:B------:R-:W-:Y:S05]  /*ef20*/  @!P0 BRA `(.L_x_8367) ;  /* 0x0000000000048947 */ /* 0x000fea0003800000 */
[----:B------:R-:W-:Y:S01]  /*ef30*/  BPT.TRAP 0x1 ;  /* 0x000000040000795c */ /* 0x000fe20000300000 */
.L_x_8367:
[----:B-1----:R-:W-:Y:S05]  /*ef40*/  @P1 BRA `(.L_x_8365) ;  /* 0x0000000000081947 */ /* 0x002fea0003800000 */
[----:B------:R-:W1:Y:S02]  /*ef50*/  SYNCS.PHASECHK.TRANS64.TRYWAIT P1, [UR6+0x22830], R8 ;  /* 0x02283008ff0075a7 */ /* 0x000e640008020146 */
[----:B-1----:R-:W-:Y:S05]  /*ef60*/  @!P1 BRA `(.L_x_8368) ;  /* 0x000000f400cc9947 */ /* 0x002fea0003800000 */
.L_x_8365:
        /* <DEDUP_REMOVED lines=129> */
.L_x_8370:
[----:B------:R-:W-:Y:S01]  /*f780*/  ULEA UR6, UR32, UR43, 0x3 ;  /* 0x0000002b20067291 */ /* 0x000fe2000f8e183f */
[----:B------:R-:W-:-:S05]  /*f790*/  IMAD.U32 R8, RZ, RZ, UR33 ;  /* 0x00000021ff087e24 */ /* 0x000fca000f8e00ff */
[----:B------:R-:W-:-:S04]  /*f7a0*/  SHF.L.U32 R8, R8, 0x1f, RZ ;  /* 0x0000001f08087819 */ /* 0x000fc800000006ff */
[----:B------:R0:W1:Y:S01]  /*f7b0*/  SYNCS.PHASECHK.TRANS64.TRYWAIT P1, [UR6+0x22850], R8 ;  /* 0x02285008ff0075a7 */ /* 0x0000620008020146 */
[----:B------:R-:W-:Y:S05]  /*f7c0*/  @!P0 BRA `(.L_x_8371) ;  /* 0x0000000000048947 */ /* 0x000fea0003800000 */
[----:B------:R-:W-:Y:S01]  /*f7d0*/  BPT.TRAP 0x1 ;  /* 0x000000040000795c */ /* 0x000fe20000300000 */
.L_x_8371:
[----:B-1----:R-:W-:Y:S05]  /*f7e0*/  @P1 BRA `(.L_x_8369) ;  /* 0x0000000000081947 */ /* 0x002fea0003800000 */
[----:B------:R-:W1:Y:S02]  /*f7f0*/  SYNCS.PHASECHK.TRANS64.TRYWAIT P1, [UR6+0x22850], R8 ;  /* 0x02285008ff0075a7 */ /* 0x000e640008020146 */
[----:B-1----:R-:W-:Y:S05]  /*f800*/  @!P1 BRA `(.L_x_8372) ;  /* 0x000000ec00bc9947 */ /* 0x002fea0003800000 */
.L_x_8369:
        /* <DEDUP_REMOVED lines=36> */
.L_x_8373:
[----:B------:R-:W-:Y:S01]  /*fa50*/  ISETP.NE.AND P2, PT, R193, 0x1, PT ;  /* 0x00000001c100780c */ /* 0x000fe20003f45270 */
[C---:B------:R-:W-:Y:S01]  /*fa60*/  FMUL.FTZ R20, R0.reuse, R167 ;  /* 0x000000a700147220 */ /* 0x040fe20000410000 */
[C---:B------:R-:W-:Y:S01]  /*fa70*/  FMUL.FTZ R167, R0.reuse, R89 ;  /* 0x0000005900a77220 */ /* 0x040fe20000410000 */
[C---:B------:R-:W-:Y:S01]  /*fa80*/  FMUL.FTZ R15, R0.reuse, R166 ;  /* 0x000000a6000f7220 */ /* 0x040fe20000410000 */
[C---:B------:R-:W-:Y:S01]  /*fa90*/  FMUL.FTZ R166, R0.reuse, R88 ;  /* 0x0000005800a67220 */ /* 0x040fe20000410000 */
[----:B------:R-:W-:Y:S02]  /*faa0*/  VIADD R172, R23, UR39 ;  /* 0x0000002717ac7c36 */ /* 0x000fe40008000000 */
[C---:B0-----:R-:W-:Y:S01]  /*fab0*/  FMUL.FTZ R8, R0.reuse, R154 ;  /* 0x0000009a00087220 */ /* 0x041fe20000410000 */
[C---:B------:R-:W-:Y:S01]  /*fac0*/  FMUL.FTZ R154, R0.reuse, R156 ;  /* 0x0000009c009a7220 */ /* 0x040fe20000410000 */
[C---:B------:R-:W-:Y:S01]  /*fad0*/  FMUL.FTZ R9, R0.reuse, R155 ;  /* 0x0000009b00097220 */ /* 0x040fe20000410000 */
[C---:B------:R-:W-:Y:S01]  /*fae0*/  FMUL.FTZ R156, R0.reuse, R160 ;  /* 0x000000a0009c7220 */ /* 0x040fe20000410000 */
[----:B------:R-:W-:Y:S01]  /*faf0*/  ULEA UR6, UR44, UR43, 0x3 ;  /* 0x0000002b2c067291 */ /* 0x000fe2000f8e183f */
        /* <DEDUP_REMOVED lines=184> */
.L_x_8376:
[----:B------:R-:W-:-:S05]  /*10680*/  IMAD.U32 R98, RZ, RZ, UR29 ;  /* 0x0000001dff627e24 */ /* 0x000fca000f8e00ff */
[----:B------:R-:W-:-:S13]  /*10690*/  ISETP.NE.AND P1, PT, R98, 0x1, PT ;  /* 0x000000016200780c */ /* 0x000fda0003f25270 */
[----:B------:R-:W1:Y:S02]  /*106a0*/  @P1 LDC.64 R88, c[0x0][0x9e8] ;  /* 0x00027a00ff581b82 */ /* 0x000e640000000a00 */
[----:B-1----:R-:W-:-:S05]  /*106b0*/  @P1 IMAD.HI.U32 R88, R99, R88, RZ ;  /* 0x0000005863581227 */ /* 0x002fca00078e00ff */
[----:B------:R-:W-:-:S07]  /*106c0*/  @P1 SHF.R.U32.HI R99, RZ, R89, R88 ;  /* 0x00000059ff631219 */ /* 0x000fce0000011658 */
.L_x_8377:
[----:B------:R-:W-:Y:S05]  /*106d0*/  BSYNC B0 ;  /* 0x0000000000007941 */ /* 0x000fea0003800000 */
.L_x_8375:
[----:B------:R-:W-:-:S05]  /*106e0*/  IMAD R99, R99, R98, R176 ;  /* 0x0000006263637224 */ /* 0x000fca00078e02b0 */
[----:B------:R-:W-:Y:S02]  /*106f0*/  VIADDMNMX R179, R99, R98, R179, PT ;  /* 0x0000006263b37246 */ /* 0x000fe400038001b3 */
[----:B------:R-:W-:-:S07]  /*10700*/  VIMNMX R180, R180, R99, !PT ;  /* 0x00000063b4b47248 */ /* 0x000fce0007fe0100 */
.L_x_8374:
[C---:B------:R-:W-:Y:S02]  /*10710*/  ISETP.GE.AND P2, PT, R175.reuse, 0x9, PT ;  /* 0x00000009af00780c */ /* 0x040fe40003f46270 */
        /* <DEDUP_REMOVED lines=246> */
.L_x_8380:
[----:B------:R-:W-:-:S05]  /*11680*/  IMAD.U32 R163, RZ, RZ, UR29 ;  /* 0x0000001dffa37e24 */ /* 0x000fca000f8e00ff */
[----:B------:R-:W-:-:S13]  /*11690*/  ISETP.NE.AND P6, PT, R163, 0x1, PT ;  /* 0x00000001a300780c */ /* 0x000fda0003fc5270 */
[----:B------:R-:W0:Y:S02]  /*116a0*/  @P6 LDC.64 R88, c[0x0][0x9e8] ;  /* 0x00027a00ff586b82 */ /* 0x000e240000000a00 */
[----:B0-----:R-:W-:-:S05]  /*116b0*/  @P6 IMAD.HI.U32 R88, R151, R88, RZ ;  /* 0x0000005897586227 */ /* 0x001fca00078e00ff */
[----:B------:R-:W-:-:S07]  /*116c0*/  @P6 SHF.R.U32.HI R151, RZ, R89, R88 ;  /* 0x00000059ff976219 */ /* 0x000fce0000011658 */
.L_x_8381:
[----:B------:R-:W-:Y:S05]  /*116d0*/  BSYNC B0 ;  /* 0x0000000000007941 */ /* 0x000fea0003800000 */
.L_x_8379:
[----:B------:R-:W-:-:S05]  /*116e0*/  IMAD R151, R151, R163, R176 ;  /* 0x000000a397977224 */ /* 0x000fca00078e02b0 */
[----:B------:R-:W-:Y:S02]  /*116f0*/  VIADDMNMX R148, R151, R163, R148, PT ;  /* 0x000000a397947246 */ /* 0x000fe40003800194 */
[----:B------:R-:W-:-:S07]  /*11700*/  VIMNMX R10, R10, R151, !PT ;  /* 0x000000970a0a7248 */ /* 0x000fce0007fe0100 */
.L_x_8378:
        /* <DEDUP_REMOVED lines=501> */
.L_x_8382:
        /* <DEDUP_REMOVED lines=115> */
.L_x_8364:
[----:B------:R-:W-:Y:S06]  /*13d90*/  BAR.ARV 0x8, 0x180 ;  /* 0x0206000000007b1d */ /* 0x000fec0000002000 */
[----:B------:R-:W-:Y:S05]  /*13da0*/  @!P0 BRA `(.L_x_8384) ;  /* 0x0000000000048947 */ /* 0x000fea0003800000 */
[----:B------:R-:W-:Y:S01]  /*13db0*/  BPT.TRAP 0x1 ;  /* 0x000000040000795c */ /* 0x000fe20000300000 */
.L_x_8384:
[----:B------:R-:W-:Y:S01]  /*13dc0*/  ULEA UR9, UR44, UR43, 0x3 ;  /* 0x0000002b2c097291 */ /* 0x000fe2000f8e183f */
[----:B------:R-:W-:-:S05]  /*13dd0*/  IMAD.U32 R0, RZ, RZ, UR45 ;  /* 0x0000002dff007e24 */ /* 0x000fca000f8e00ff */
[----:B------:R-:W-:-:S04]  /*13de0*/  SHF.L.U32 R0, R0, 0x1f, RZ ;  /* 0x0000001f00007819 */ /* 0x000fc800000006ff */
[----:B------:R0:W1:Y:S01]  /*13df0*/  SYNCS.PHASECHK.TRANS64.TRYWAIT P1, [UR9+0x22850], R0 ;  /* 0x02285000ff0075a7 */ /* 0x0000620008020149 */
[----:B------:R-:W-:Y:S05]  /*13e00*/  @!P0 BRA `(.L_x_8385) ;  /* 0x0000000000048947 */ /* 0x000fea0003800000 */
[----:B------:R-:W-:Y:S01]  /*13e10*/  BPT.TRAP 0x1 ;  /* 0x000000040000795c */ /* 0x000fe20000300000 */
.L_x_8385:
[----:B-1----:R-:W-:Y:S05]  /*13e20*/  @P1 BRA `(.L_x_8386) ;  /* 0x0000000000081947 */ /* 0x002fea0003800000 */
[----:B------:R-:W1:Y:S02]  /*13e30*/  SYNCS.PHASECHK.TRANS64.TRYWAIT P1, [UR9+0x22850], R0 ;  /* 0x02285000ff0075a7 */ /* 0x000e640008020149 */
[----:B-1----:R-:W-:Y:S05]  /*13e40*/  @!P1 BRA `(.L_x_8387) ;  /* 0x000000a800449947 */ /* 0x002fea0003800000 */
.L_x_8386:
        /* <DEDUP_REMOVED lines=15> */
[----:B------:R-:W-:Y:S01]  /*13f40*/  QGMMA.64x128x32.F32.E4M3.E4M3 R24, R184, gdesc[UR4], R24, gsb0 ;  /* 0x01e00004b8187df3 */ /* 0x000fe20008000818 */
[----:B------:R-:W-:Y:S01]  /*13f50*/  UIADD3 UR6, UR8, 0x100, URZ ;  /* 0x0000010008067890 */ /* 0x000fe2000fffe03f */
[----:B------:R-:W-:Y:S01]  /*13f60*/  UMOV UR7, 0xc0000010 ;  /* 0xc000001000077882 */ /* 0x000fe20000000000 */
[----:B------:R-:W-:Y:S02]  /*13f70*/  WARPGROUP.DEPBAR.LE gsb0, 0x0 ;  /* 0x00008000000079c5 */ /* 0x000fe40000010000 */
[----:B------:R-:W-:-:S07]  /*13f80*/  WARPGROUP.ARRIVE ;  /* 0x00000000000079c5 */ /* 0x000fce0000000000 */
        /* <DEDUP_REMOVED lines=15> */
[----:B-1----:R-:W-:Y:S01]  /*14080*/  IMAD.U32 R5, RZ, RZ, UR7 ;  /* 0x00000007ff057e24 */ /* 0x002fe2000f8e00ff */
        /* <DEDUP_REMOVED lines=10> */
[----:B0-----:R-:W0:Y:S04]  /*14130*/  SHFL.BFLY PT, R0, R3, 0x2, 0x1f ;  /* 0x0c401f0003007f89 */ /* 0x001e2800000e0000 */
[----:B------:R-:W3:Y:S01]  /*14140*/  SHFL.BFLY PT, R7, R2, 0x2, 0x1f ;  /* 0x0c401f0002077f89 */ /* 0x000ee200000e0000 */
[----:B------:R-:W-:Y:S02]  /*14150*/  WARPGROUP.DEPBAR.LE gsb0, 0x0 ;  /* 0x00008000000079c5 */ /* 0x000fe40000010000 */
[----:B------:R-:W-:-:S06]  /*14160*/  WARPGROUP.ARRIVE ;  /* 0x00000000000079c5 */ /* 0x000fcc0000000000 */
[----:B------:R-:W-:Y:S01]  /*14170*/  QGMMA.64x128x32.F32.E4M3.E4M3 R24, R172, gdesc[UR4], R24, gsb0 ;  /* 0x01e00004ac187df3 */ /* 0x000fe20008000818 */
[----:B------:R-:W-:Y:S01]  /*14180*/  UMOV UR6, UR8 ;  /* 0x0000000800067c82 */ /* 0x000fe20008000000 */
[----:B------:R-:W-:Y:S01]  /*14190*/  UMOV UR7, 0xc0000010 ;  /* 0xc000001000077882 */ /* 0x000fe20000000000 */
[----:B0-----:R-:W-:-:S01]  /*141a0*/  FADD.FTZ R0, R0, R3 ;  /* 0x0000000300007221 */ /* 0x001fc20000010000 */
[----:B---3--:R-:W-:-:S04]  /*141b0*/  FADD.FTZ R7, R7, R2 ;  /* 0x0000000207077221 */ /* 0x008fc80000010000 */
[----:B-1----:R-:W0:Y:S04]  /*141c0*/  SHFL.BFLY PT, R5, R0, 0x1, 0x1f ;  /* 0x0c201f0000057f89 */ /* 0x002e2800000e0000 */
[----:B------:R-:W1:Y:S01]  /*141d0*/  SHFL.BFLY PT, R4, R7, 0x1, 0x1f ;  /* 0x0c201f0007047f89 */ /* 0x000e6200000e0000 */
        /* <DEDUP_REMOVED lines=32> */
.L_x_8388:
        /* <DEDUP_REMOVED lines=74> */
.L_x_8310:
        /* <DEDUP_REMOVED lines=22> */
[----:B------:R-:W-:Y:S02]  /*149e0*/  F2FP.BF16.F32.PACK_AB R44, R44, R89 ;  /* 0x000000592c2c723e */ /* 0x000fe400000010ff */
[----:B------:R-:W-:Y:S01]  /*149f0*/  F2FP.BF16.F32.PACK_AB R11, R78, R11 ;  /* 0x0000000b4e0b723e */ /* 0x000fe200000010ff */
[----:B------:R-:W-:Y:S01]  /*14a00*/  UISETP.NE.AND.EX UP0, UPT, UR7, URZ, UPT, UP0 ;  /* 0x0000003f0700728c */ /* 0x000fe2000bf05300 */
[----:B------:R-:W-:Y:S02]  /*14a10*/  F2FP.BF16.F32.PACK_AB R10, R79, R10 ;  /* 0x0000000a4f0a723e */ /* 0x000fe400000010ff */
[----:B------:R-:W-:Y:S01]  /*14a20*/  F2FP.BF16.F32.PACK_AB R9, R84, R9 ;  /* 0x000000095409723e */ /* 0x000fe200000010ff */
[----:B------:R-:W-:Y:S01]  /*14a30*/  ULDC.64 UR6, c[0x0][0xc00] ;  /* 0x0003000000067ab9 */ /* 0x000fe20000000a00 */
[----:B0-----:R-:W-:Y:S01]  /*14a40*/  LOP3.LUT P0, R4, R18, 0x3, RZ, 0xc0, !PT ;  /* 0x0000000312047812 */ /* 0x001fe2000780c0ff */
[----:B------:R-:W-:Y:S01]  /*14a50*/  UIMAD.WIDE UR6, UR38, 0x4, UR6 ;  /* 0x00000004260678a5 */ /* 0x000fe2000f8e0206 */
[----:B------:R-:W0:Y:S01]  /*14a60*/  S2R R18, SR_SWINHI ;  /* 0x0000000000127919 */ /* 0x000e220000002f00 */
[----:B------:R-:W-:-:S02]  /*14a70*/  F2FP.BF16.F32.PACK_AB R8, R85, R8 ;  /* 0x000000085508723e */ /* 0x000fc400000010ff */
[----:B------:R-:W-:Y:S02]  /*14a80*/  ISETP.EQ.OR P0, PT, R4, 0x3, !P0 ;  /* 0x000000030400780c */ /* 0x000fe40004702670 */
[----:B------:R-:W-:Y:S02]  /*14a90*/  F2FP.BF16.F32.PACK_AB R28, R61, R28 ;  /* 0x0000001c3d1c723e */ /* 0x000fe400000010ff */
[----:B------:R-:W-:Y:S02]  /*14aa0*/  SEL R79, R11, R10, P0 ;  /* 0x0000000a0b4f7207 */ /* 0x000fe40000000000 */
[----:B------:R-:W-:Y:S02]  /*14ab0*/  SEL R81, R10, R11, P0 ;  /* 0x0000000b0a517207 */ /* 0x000fe40000000000 */
[----:B------:R-:W-:Y:S02]  /*14ac0*/  SEL R59, R9, R8, P0 ;  /* 0x00000008093b7207 */ /* 0x000fe40000000000 */
        /* <DEDUP_REMOVED lines=11> */
[----:B0-----:R-:W-:Y:S02]  /*14b80*/  MOV R5, R18 ;  /* 0x0000001200057202 */ /* 0x001fe40000000f00 */
[----:B------:R-:W-:-:S02]  /*14b90*/  F2FP.BF16.F32.PACK_AB R25, R62, R25 ;  /* 0x000000193e19723e */ /* 0x000fc400000010ff */
[----:B------:R-:W-:Y:S01]  /*14ba0*/  F2FP.BF16.F32.PACK_AB R24, R63, R24 ;  /* 0x000000183f18723e */ /* 0x000fe200000010ff */
[----:B------:R-:W-:Y:S01]  /*14bb0*/  IMAD.WIDE R6, R196, 0x2, R4 ;  /* 0x00000002c4067825 */ /* 0x000fe200078e0204 */
[----:B------:R-:W-:Y:S02]  /*14bc0*/  F2FP.BF16.F32.PACK_AB R94, R94, R97 ;  /* 0x000000615e5e723e */ /* 0x000fe400000010ff */
[----:B------:R-:W-:Y:S02]  /*14bd0*/  SEL R49, R21, R20, P0 ;  /* 0x0000001415317207 */ /* 0x000fe40000000000 */
[C---:B------:R-:W-:Y:S02]  /*14be0*/  IADD3 R89, P1, R6.reuse, 0x40, RZ ;  /* 0x0000004006597810 */ /* 0x040fe40007f3e0ff */
[----:B------:R-:W-:Y:S02]  /*14bf0*/  IADD3 R85, P6, R6, 0x20, RZ ;  /* 0x0000002006557810 */ /* 0x000fe40007fde0ff */
[----:B------:R-:W-:-:S02]  /*14c00*/  LOP3.LUT R10, R89, 0x380, RZ, 0xc0, !PT ;  /* 0x00000380590a7812 */ /* 0x000fc400078ec0ff */
[----:B------:R-:W-:Y:S02]  /*14c10*/  LOP3.LUT R8, R85, 0x380, RZ, 0xc0, !PT ;  /* 0x0000038055087812 */ /* 0x000fe400078ec0ff */
[----:B------:R-:W-:Y:S02]  /*14c20*/  IADD3 R93, P2, R6, 0x60, RZ ;  /* 0x00000060065d7810 */ /* 0x000fe40007f5e0ff */
[----:B------:R-:W-:Y:S02]  /*14c30*/  SHF.R.U64 R10, R10, 0x3, RZ ;  /* 0x000000030a0a7819 */ /* 0x000fe400000012ff */
[C---:B------:R-:W-:Y:S01]  /*14c40*/  IADD3 R99, P4, R6.reuse, 0x4020, RZ ;  /* 0x0000402006637810 */ /* 0x040fe20007f9e0ff */
[----:B------:R-:W-:Y:S01]  /*14c50*/  IMAD.X R19, RZ, RZ, R7, P2 ;  /* 0x000000ffff137224 */ /* 0x000fe200010e0607 */
[C---:B------:R-:W-:Y:S02]  /*14c60*/  LOP3.LUT R9, R6.reuse, 0x380, RZ, 0xc0, !PT ;  /* 0x0000038006097812 */ /* 0x040fe400078ec0ff */
[----:B------:R-:W-:-:S02]  /*14c70*/  IADD3 R101, P5, R6, 0x4040, RZ ;  /* 0x0000404006657810 */ /* 0x000fc40007fbe0ff */
[----:B------:R-:W-:Y:S01]  /*14c80*/  SEL R51, R20, R21, P0 ;  /* 0x0000001514337207 */ /* 0x000fe20000000000 */
[--C-:B------:R-:W-:Y:S01]  /*14c90*/  IMAD.X R21, RZ, RZ, R7.reuse, P1 ;  /* 0x000000ffff157224 */ /* 0x100fe200008e0607 */
[----:B------:R-:W-:Y:S01]  /*14ca0*/  SEL R53, R13, R12, P0 ;  /* 0x0000000c0d357207 */ /* 0x000fe20000000000 */
[--C-:B------:R-:W-:Y:S01]  /*14cb0*/  IMAD.X R11, RZ, RZ, R7.reuse, P5 ;  /* 0x000000ffff0b7224 */ /* 0x100fe200028e0607 */
[----:B------:R-:W-:Y:S01]  /*14cc0*/  SEL R55, R12, R13, P0 ;  /* 0x0000000d0c377207 */ /* 0x000fe20000000000 */
[----:B------:R-:W-:Y:S01]  /*14cd0*/  IMAD.X R13, RZ, RZ, R7, P4 ;  /* 0x000000ffff0d7224 */ /* 0x000fe200020e0607 */
[----:B------:R-:W-:Y:S02]  /*14ce0*/  SHF.R.U64 R8, R8, 0x3, RZ ;  /* 0x0000000308087819 */ /* 0x000fe400000012ff */
[----:B------:R-:W-:Y:S02]  /*14cf0*/  SEL R69, R27, R26, P0 ;  /* 0x0000001a1b457207 */ /* 0x000fe40000000000 */
[----:B------:R-:W-:-:S02]  /*14d00*/  IADD3 R97, P3, R6, 0x4000, RZ ;  /* 0x0000400006617810 */ /* 0x000fc40007f7e0ff */
[----:B------:R-:W-:Y:S02]  /*14d10*/  LOP3.LUT R12, R93, 0x380, RZ, 0xc0, !PT ;  /* 0x000003805d0c7812 */ /* 0x000fe400078ec0ff */
[----:B------:R-:W-:Y:S02]  /*14d20*/  LOP3.LUT R20, R10, R89, RZ, 0x3c, !PT ;  /* 0x000000590a147212 */ /* 0x000fe400078e3cff */
[----:B------:R-:W-:Y:S02]  /*14d30*/  F2FP.BF16.F32.PACK_AB R14, R71, R14 ;  /* 0x0000000e470e723e */ /* 0x000fe400000010ff */
[----:B------:R-:W-:Y:S02]  /*14d40*/  SEL R27, R26, R27, P0 ;  /* 0x0000001b1a1b7207 */ /* 0x000fe40000000000 */
[----:B------:R-:W-:Y:S02]  /*14d50*/  LOP3.LUT R10, R99, 0x380, RZ, 0xc0, !PT ;  /* 0x00000380630a7812 */ /* 0x000fe400078ec0ff */
[----:B------:R-:W-:-:S02]  /*14d60*/  SEL R71, R25, R24, P0 ;  /* 0x0000001819477207 */ /* 0x000fc40000000000 */
[----:B------:R-:W-:Y:S01]  /*14d70*/  SEL R73, R24, R25, P0 ;  /* 0x0000001918497207 */ /* 0x000fe20000000000 */
[----:B------:R-:W-:Y:S01]  /*14d80*/  IMAD.X R25, RZ, RZ, R7, P6 ;  /* 0x000000ffff197224 */ /* 0x000fe200030e0607 */
[----:B------:R-:W-:Y:S02]  /*14d90*/  SHF.R.U64 R9, R9, 0x3, RZ ;  /* 0x0000000309097819 */ /* 0x000fe400000012ff */
[----:B------:R-:W-:Y:S02]  /*14da0*/  LOP3.LUT R26, R101, 0x380, RZ, 0xc0, !PT ;  /* 0x00000380651a7812 */ /* 0x000fe400078ec0ff */
[----:B------:R-:W-:Y:S02]  /*14db0*/  LOP3.LUT R24, R8, R85, RZ, 0x3c, !PT ;  /* 0x0000005508187212 */ /* 0x000fe400078e3cff */
[----:B------:R-:W-:Y:S02]  /*14dc0*/  SHF.R.U64 R12, R12, 0x3, RZ ;  /* 0x000000030c0c7819 */ /* 0x000fe400000012ff */
[----:B------:R-:W-:-:S02]  /*14dd0*/  LOP3.LUT R8, R97, 0x380, RZ, 0xc0, !PT ;  /* 0x0000038061087812 */ /* 0x000fc400078ec0ff */
[----:B------:R-:W-:Y:S02]  /*14de0*/  IADD3 R103, P6, R6, 0x4060, RZ ;  /* 0x0000406006677810 */ /* 0x000fe40007fde0ff */
[----:B------:R-:W-:Y:S02]  /*14df0*/  SHF.R.U64 R10, R10, 0x3, RZ ;  /* 0x000000030a0a7819 */ /* 0x000fe400000012ff */
[----:B------:R-:W-:Y:S02]  /*14e00*/  F2FP.BF16.F32.PACK_AB R95, R92, R95 ;  /* 0x0000005f5c5f723e */ /* 0x000fe400000010ff */
[----:B------:R-:W-:Y:S01]  /*14e10*/  LOP3.LUT R6, R9, R6, RZ, 0x3c, !PT ;  /* 0x0000000609067212 */ /* 0x000fe200078e3cff */
[----:B------:R-:W-:Y:S01]  /*14e20*/  IMAD.X R9, RZ, RZ, R7, P6 ;  /* 0x000000ffff097224 */ /* 0x000fe200030e0607 */
[----:B------:R-:W-:Y:S02]  /*14e30*/  SHF.R.U64 R26, R26, 0x3, RZ ;  /* 0x000000031a1a7819 */ /* 0x000fe400000012ff */
[----:B------:R-:W-:-:S02]  /*14e40*/  F2FP.BF16.F32.PACK_AB R57, R57, R64 ;  /* 0x000000403939723e */ /* 0x000fc400000010ff */
[----:B------:R-:W-:Y:S02]  /*14e50*/  F2FP.BF16.F32.PACK_AB R15, R70, R15 ;  /* 0x0000000f460f723e */ /* 0x000fe400000010ff */
[----:B------:R-:W-:Y:S02]  /*14e60*/  F2FP.BF16.F32.PACK_AB R91, R88, R91 ;  /* 0x0000005b585b723e */ /* 0x000fe400000010ff */
[----:B------:R-:W-:Y:S02]  /*14e70*/  LOP3.LUT R18, R12, R93, RZ, 0x3c, !PT ;  /* 0x0000005d0c127212 */ /* 0x000fe400078e3cff */
[----:B------:R-:W-:Y:S02]  /*14e80*/  SHF.R.U64 R8, R8, 0x3, RZ ;  /* 0x0000000308087819 */ /* 0x000fe400000012ff */
[----:B------:R-:W-:Y:S02]  /*14e90*/  F2FP.BF16.F32.PACK_AB R38, R38, R41 ;  /* 0x000000292626723e */ /* 0x000fe400000010ff */
[----:B------:R-:W-:-:S02]  /*14ea0*/  F2FP.BF16.F32.PACK_AB R39, R39, R48 ;  /* 0x000000302727723e */ /* 0x000fc400000010ff */
[----:B------:R-:W-:Y:S02]  /*14eb0*/  F2FP.BF16.F32.PACK_AB R31, R46, R31 ;  /* 0x0000001f2e1f723e */ /* 0x000fe400000010ff */
[----:B------:R-:W-:Y:S02]  /*14ec0*/  F2FP.BF16.F32.PACK_AB R45, R45, R40 ;  /* 0x000000282d2d723e */ /* 0x000fe400000010ff */
[----:B------:R-:W-:Y:S02]  /*14ed0*/  LOP3.LUT R12, R10, R99, RZ, 0x3c, !PT ;  /* 0x000000630a0c7212 */ /* 0x000fe400078e3cff */
[----:B------:R-:W-:Y:S02]  /*14ee0*/  F2FP.BF16.F32.PACK_AB R30, R47, R30 ;  /* 0x0000001e2f1e723e */ /* 0x000fe400000010ff */
[----:B------:R-:W-:Y:S02]  /*14ef0*/  F2FP.BF16.F32.PACK_AB R37, R52, R37 ;  /* 0x000000253425723e */ /* 0x000fe400000010ff */
[----:B------:R-:W-:-:S02]  /*14f00*/  SEL R33, R94, R95, P0 ;  /* 0x0000005f5e217207 */ /* 0x000fc40000000000 */
[----:B------:R-:W-:Y:S02]  /*14f10*/  LOP3.LUT R10, R26, R101, RZ, 0x3c, !PT ;  /* 0x000000651a0a7212 */ /* 0x000fe400078e3cff */
[----:B------:R-:W-:Y:S02]  /*14f20*/  MOV R46, R6 ;  /* 0x00000006002e7202 */ /* 0x000fe40000000f00 */
[----:B------:R-:W-:Y:S02]  /*14f30*/  SEL R95, R95, R94, P0 ;  /* 0x0000005e5f5f7207 */ /* 0x000fe40000000000 */
[----:B------:R-:W-:Y:S02]  /*14f40*/  SEL R63, R57, R56, P0 ;  /* 0x00000038393f7207 */ /* 0x000fe40000000000 */
[----:B------:R-:W-:Y:S02]  /*14f50*/  SEL R75, R15, R14, P0 ;  /* 0x0000000e0f4b7207 */ /* 0x000fe40000000000 */
[----:B------:R-:W-:Y:S01]  /*14f60*/  SEL R77, R14, R15, P0 ;  /* 0x0000000f0e4d7207 */ /* 0x000fe20000000000 */
[----:B------:R-:W-:Y:S01]  /*14f70*/  IMAD.X R15, RZ, RZ, R7, P3 ;  /* 0x000000ffff0f7224 */ /* 0x000fe200018e0607 */
[----:B------:R-:W-:-:S02]  /*14f80*/  F2FP.BF16.F32.PACK_AB R29, R60, R29 ;  /* 0x0000001d3c1d723e */ /* 0x000fc400000010ff */
[----:B------:R-:W-:Y:S02]  /*14f90*/  SEL R35, R90, R91, P0 ;  /* 0x0000005b5a237207 */ /* 0x000fe40000000000 */
[----:B------:R-:W-:Y:S02]  /*14fa0*/  SEL R57, R56, R57, P0 ;  /* 0x0000003938397207 */ /* 0x000fe40000000000 */
[----:B------:R-:W-:Y:S02]  /*14fb0*/  LOP3.LUT R14, R8, R97, RZ, 0x3c, !PT ;  /* 0x00000061080e7212 */ /* 0x000fe400078e3cff */
[----:B------:R-:W-:Y:S02]  /*14fc0*/  SEL R91, R91, R90, P0 ;  /* 0x0000005a5b5b7207 */ /* 0x000fe40000000000 */
[----:B------:R-:W-:Y:S02]  /*14fd0*/  SEL R41, R44, R45, P0 ;  /* 0x0000002d2c297207 */ /* 0x000fe40000000000 */
[----:B------:R-:W-:-:S02]  /*14fe0*/  SEL R65, R38, R39, P0 ;  /* 0x0000002726417207 */ /* 0x000fc40000000000 */
[----:B------:R-:W-:Y:S02]  /*14ff0*/  SEL R45, R45, R44, P0 ;  /* 0x0000002c2d2d7207 */ /* 0x000fe40000000000 */
[----:B------:R-:W-:Y:S02]  /*15000*/  SEL R43, R37, R36, P0 ;  /* 0x00000024252b7207 */ /* 0x000fe40000000000 */
[----:B------:R-:W-:Y:S02]  /*15010*/  SEL R39, R39, R38, P0 ;  /* 0x0000002627277207 */ /* 0x000fe40000000000 */
[----:B------:R-:W-:Y:S02]  /*15020*/  SEL R67, R31, R30, P0 ;  /* 0x0000001e1f437207 */ /* 0x000fe40000000000 */
[----:B------:R-:W-:Y:S02]  /*15030*/  MOV R60, R20 ;  /* 0x00000014003c7202 */ /* 0x000fe40000000f00 */
[----:B------:R-:W-:-:S02]  /*15040*/  SEL R37, R36, R37, P0 ;  /* 0x0000002524257207 */ /* 0x000fc40000000000 */
[----:B------:R-:W-:Y:S02]  /*15050*/  SEL R31, R30, R31, P0 ;  /* 0x0000001f1e1f7207 */ /* 0x000fe40000000000 */
[----:B------:R-:W-:Y:S02]  /*15060*/  MOV R21, R10 ;  /* 0x0000000a00157202 */ /* 0x000fe40000000f00 */
[----:B------:R-:W-:Y:S02]  /*15070*/  SEL R47, R29, R28, P0 ;  /* 0x0000001c1d2f7207 */ /* 0x000fe40000000000 */
[----:B------:R-:W-:Y:S02]  /*15080*/  SEL R29, R28, R29, P0 ;  /* 0x0000001d1c1d7207 */ /* 0x000fe40000000000 */
[----:B------:R-:W-:Y:S02]  /*15090*/  MOV R58, R14 ;  /* 0x0000000e003a7202 */ /* 0x000fe40000000f00 */
[----:B------:R-:W-:-:S02]  /*150a0*/  SEL R83, R86, R87, P0 ;  /* 0x0000005756537207 */ /* 0x000fc40000000000 */
[----:B------:R-:W-:Y:S02]  /*150b0*/  SEL R87, R87, R86, P0 ;  /* 0x0000005657577207 */ /* 0x000fe40000000000 */
[----:B------:R-:W-:Y:S02]  /*150c0*/  MOV R7, R18 ;  /* 0x0000001200077202 */ /* 0x000fe40000000f00 */
[----:B------:R-:W-:Y:S02]  /*150d0*/  LOP3.LUT R28, R103, 0x380, RZ, 0xc0, !PT ;  /* 0x00000380671c7812 */ /* 0x000fe400078ec0ff */
[----:B------:R-:W-:Y:S02]  /*150e0*/  MOV R56, R12 ;  /* 0x0000000c00387202 */ /* 0x000fe40000000f00 */
[----:B------:R-:W-:Y:S02]  /*150f0*/  SHF.R.U64 R28, R28, 0x3, RZ ;  /* 0x000000031c1c7819 */ /* 0x000fe400000012ff */
[----:B------:R-:W-:-:S02]  /*15100*/  MOV R62, R24 ;  /* 0x00000018003e7202 */ /* 0x000fc40000000f00 */
[----:B------:R-:W-:Y:S02]  /*15110*/  LOP3.LUT R8, R28, R103, RZ, 0x3c, !PT ;  /* 0x000000671c087212 */ /* 0x000fe400078e3cff */
[----:B------:R-:W-:Y:S02]  /*15120*/  PLOP3.LUT P2, PT, PT, PT, UP0, 0x80, 0x0 ;  /* 0x000000000000781c */ /* 0x000fe40003f4f008 */
[----:B------:R-:W-:Y:S01]  /*15130*/  MOV R19, R8 ;  /* 0x0000000800137202 */ /* 0x000fe20000000f00 */
[----:B------:R-:W-:Y:S01]  /*15140*/  ULDC UR8, c[0x0][0xa88] ;  /* 0x0002a20000087ab9 */ /* 0x000fe20000000800 */
        /* <DEDUP_REMOVED lines=20> */
[----:B------:R-:W2:Y:S04]  /*15290*/  SHFL.IDX PT, R38, R31, R6, 0x1c1f ;  /* 0x001c1f061f267589 */ /* 0x000ea800000e0000 */
[----:B------:R-:W-:Y:S01]  /*152a0*/  SHFL.IDX PT, R69, R69, R32, 0x1c1f ;  /* 0x001c1f2045457589 */ /* 0x000fe200000e0000 */
[----:B0-----:R-:W-:-:S02]  /*152b0*/  SEL R24, R41, R26, P0 ;  /* 0x0000001a29187207 */ /* 0x001fc40000000000 */
[----:B------:R-:W-:Y:S01]  /*152c0*/  SEL R26, R26, R41, P0 ;  /* 0x000000291a1a7207 */ /* 0x000fe20000000000 */
[----:B------:R0:W4:Y:S01]  /*152d0*/  SHFL.IDX PT, R44, R27, R6, 0x1c1f ;  /* 0x001c1f061b2c7589 */ /* 0x00012200000e0000 */
[----:B---3--:R-:W-:Y:S02]  /*152e0*/  SEL R13, R65, R36, P0 ;  /* 0x00000024410d7207 */ /* 0x008fe40000000000 */
[----:B------:R-:W-:Y:S01]  /*152f0*/  SEL R15, R36, R65, P0 ;  /* 0x00000041240f7207 */ /* 0x000fe20000000000 */
[----:B------:R-:W-:Y:S04]  /*15300*/  SHFL.IDX PT, R47, R47, R32, 0x1c1f ;  /* 0x001c1f202f2f7589 */ /* 0x000fe800000e0000 */
[----:B------:R-:W-:Y:S04]  /*15310*/  SHFL.IDX PT, R71, R71, R32, 0x1c1f ;  /* 0x001c1f2047477589 */ /* 0x000fe800000e0000 */
[----:B------:R4:W3:Y:S01]  /*15320*/  SHFL.IDX PT, R18, R29, R6, 0x1c1f ;  /* 0x001c1f061d127589 */ /* 0x0008e200000e0000 */
[----:B-1----:R-:W-:-:S02]  /*15330*/  SEL R28, R43, R30, P0 ;  /* 0x0000001e2b1c7207 */ /* 0x002fc40000000000 */
[----:B------:R-:W-:Y:S01]  /*15340*/  SEL R30, R30, R43, P0 ;  /* 0x0000002b1e1e7207 */ /* 0x000fe20000000000 */
[----:B------:R-:W1:Y:S01]  /*15350*/  SHFL.IDX PT, R48, R73, R6, 0x1c1f ;  /* 0x001c1f0649307589 */ /* 0x000e6200000e0000 */
[----:B--2---:R-:W-:Y:S02]  /*15360*/  SEL R25, R67, R38, P0 ;  /* 0x0000002643197207 */ /* 0x004fe40000000000 */
[----:B0-----:R-:W-:Y:S01]  /*15370*/  SEL R27, R38, R67, P0 ;  /* 0x00000043261b7207 */ /* 0x001fe20000000000 */
[----:B------:R-:W-:Y:S01]  /*15380*/  BAR.SYNC.DEFER_BLOCKING 0x1, 0x100 ;  /* 0x0044000000007b1d */ /* 0x000fe20000010000 */
[----:B----4-:R-:W-:Y:S02]  /*15390*/  SEL R29, R69, R44, P0 ;  /* 0x0000002c451d7207 */ /* 0x010fe40000000000 */
[----:B------:R-:W-:-:S03]  /*153a0*/  SEL R31, R44, R69, P0 ;  /* 0x000000452c1f7207 */ /* 0x000fc60000000000 */
[----:B------:R-:W-:Y:S04]  /*153b0*/  SHFL.IDX PT, R49, R49, R32, 0x1c1f ;  /* 0x001c1f2031317589 */ /* 0x000fe800000e0000 */
[----:B------:R-:W-:Y:S04]  /*153c0*/  SHFL.IDX PT, R53, R53, R32, 0x1c1f ;  /* 0x001c1f2035357589 */ /* 0x000fe800000e0000 */
[----:B------:R-:W-:Y:S01]  /*153d0*/  SHFL.IDX PT, R75, R75, R32, 0x1c1f ;  /* 0x001c1f204b4b7589 */ /* 0x000fe200000e0000 */
[----:B---3--:R-:W-:-:S03]  /*153e0*/  SEL R34, R18, R47, P0 ;  /* 0x0000002f12227207 */ /* 0x008fc60000000000 */
[----:B------:R-:W0:Y:S01]  /*153f0*/  SHFL.IDX PT, R20, R51, R6, 0x1c1f ;  /* 0x001c1f0633147589 */ /* 0x000e2200000e0000 */
[----:B-1----:R-:W-:Y:S02]  /*15400*/  SEL R33, R71, R48, P0 ;  /* 0x0000003047217207 */ /* 0x002fe40000000000 */
[----:B------:R-:W-:Y:S01]  /*15410*/  SEL R35, R48, R71, P0 ;  /* 0x0000004730237207 */ /* 0x000fe20000000000 */
[----:B------:R-:W1:Y:S01]  /*15420*/  SHFL.IDX PT, R40, R55, R6, 0x1c1f ;  /* 0x001c1f0637287589 */ /* 0x000e6200000e0000 */
[----:B------:R-:W2:Y:S03]  /*15430*/  LDC R48, c[0x0][0xbe8] ;  /* 0x0002fa00ff307b82 */ /* 0x000ea60000000800 */
[----:B------:R-:W3:Y:S04]  /*15440*/  SHFL.IDX PT, R50, R77, R6, 0x1c1f ;  /* 0x001c1f064d327589 */ /* 0x000ee800000e0000 */
[----:B------:R-:W-:Y:S04]  /*15450*/  SHFL.IDX PT, R59, R59, R32, 0x1c1f ;  /* 0x001c1f203b3b7589 */ /* 0x000fe800000e0000 */
[----:B------:R-:W-:Y:S04]  /*15460*/  SHFL.IDX PT, R79, R79, R32, 0x1c1f ;  /* 0x001c1f204f4f7589 */ /* 0x000fe800000e0000 */
[----:B------:R-:W-:Y:S04]  /*15470*/  SHFL.IDX PT, R42, R61, R6, 0x1c1f ;  /* 0x001c1f063d2a7589 */ /* 0x000fe800000e0000 */
[----:B------:R-:W4:Y:S01]  /*15480*/  SHFL.IDX PT, R52, R81, R6, 0x1c1f ;  /* 0x001c1f0651347589 */ /* 0x000f2200000e0000 */
[----:B0-----:R-:W-:-:S02]  /*15490*/  SEL R36, R49, R20, P0 ;  /* 0x0000001431247207 */ /* 0x001fc40000000000 */
[----:B------:R-:W-:Y:S01]  /*154a0*/  SEL R38, R20, R49, P0 ;  /* 0x0000003114267207 */ /* 0x000fe20000000000 */
[----:B------:R0:W-:Y:S01]  /*154b0*/  SHFL.IDX PT, R83, R83, R32, 0x1c1f ;  /* 0x001c1f2053537589 */ /* 0x0001e200000e0000 */
[----:B-1----:R-:W-:-:S03]  /*154c0*/  SEL R44, R53, R40, P0 ;  /* 0x00000028352c7207 */ /* 0x002fc60000000000 */
[----:B------:R1:W2:Y:S01]  /*154d0*/  SHFL.IDX PT, R54, R87, R6, 0x1c1f ;  /* 0x001c1f0657367589 */ /* 0x0002a200000e0000 */
[----:B---3--:R-:W-:Y:S02]  /*154e0*/  SEL R37, R75, R50, P0 ;  /* 0x000000324b257207 */ /* 0x008fe40000000000 */
[----:B------:R-:W-:Y:S01]  /*154f0*/  SEL R39, R50, R75, P0 ;  /* 0x0000004b32277207 */ /* 0x000fe20000000000 */
[----:B------:R3:W-:Y:S01]  /*15500*/  STSM.16.M88.4 [R46], R8 ;  /* 0x000000082e007844 */ /* 0x0007e20000000200 */
[----:B0-----:R-:W-:-:S03]  /*15510*/  SEL R32, R47, R18, P0 ;  /* 0x000000122f207207 */ /* 0x001fc60000000000 */
[----:B------:R-:W-:Y:S01]  /*15520*/  STSM.16.M88.4 [R62], R12 ;  /* 0x0000000c3e007844 */ /* 0x000fe20000000200 */
[----:B-1----:R-:W-:-:S03]  /*15530*/  IMAD.U32 R6, RZ, RZ, UR6 ;  /* 0x00000006ff067e24 */ /* 0x002fc6000f8e00ff */
[----:B------:R-:W-:Y:S01]  /*15540*/  STSM.16.M88.4 [R60], R24 ;  /* 0x000000183c007844 */ /* 0x000fe20000000200 */
[----:B----4-:R-:W-:-:S03]  /*15550*/  SEL R45, R79, R52, P0 ;  /* 0x000000344f2d7207 */ /* 0x010fc60000000000 */
[----:B------:R0:W-:Y:S01]  /*15560*/  STSM.16.M88.4 [R7], R28 ;  /* 0x0000001c07007844 */ /* 0x0001e20000000200 */
[----:B------:R-:W-:Y:S02]  /*15570*/  SEL R47, R52, R79, P0 ;  /* 0x0000004f342f7207 */ /* 0x000fe40000000000 */
[----:B---3--:R-:W-:Y:S01]  /*15580*/  SEL R46, R40, R53, P0 ;  /* 0x00000035282e7207 */ /* 0x008fe20000000000 */
[----:B------:R1:W-:Y:S01]  /*15590*/  STSM.16.M88.4 [R58], R32 ;  /* 0x000000203a007844 */ /* 0x0003e20000000200 */
[----:B------:R-:W-:Y:S02]  /*155a0*/  SEL R40, R59, R42, P0 ;  /* 0x0000002a3b287207 */ /* 0x000fe40000000000 */
[----:B------:R-:W-:Y:S01]  /*155b0*/  SEL R42, R42, R59, P0 ;  /* 0x0000003b2a2a7207 */ /* 0x000fe20000000000 */
[----:B------:R1:W-:Y:S01]  /*155c0*/  STSM.16.M88.4 [R56], R36 ;  /* 0x0000002438007844 */ /* 0x0003e20000000200 */
[----:B--2---:R-:W-:Y:S02]  /*155d0*/  SEL R41, R83, R54, P0 ;  /* 0x0000003653297207 */ /* 0x004fe40000000000 */
[----:B------:R-:W-:Y:S01]  /*155e0*/  SEL R43, R54, R83, P0 ;  /* 0x00000053362b7207 */ /* 0x000fe20000000000 */
[----:B------:R1:W-:Y:S04]  /*155f0*/  STSM.16.M88.4 [R21], R44 ;  /* 0x0000002c15007844 */ /* 0x0003e80000000200 */
[----:B------:R1:W-:Y:S01]  /*15600*/  STSM.16.M88.4 [R19], R40 ;  /* 0x0000002813007844 */ /* 0x0003e20000000200 */
[----:B0-----:R-:W-:Y:S01]  /*15610*/  IMAD.U32 R7, RZ, RZ, UR7 ;  /* 0x00000007ff077e24 */ /* 0x001fe2000f8e00ff */
[----:B------:R-:W-:Y:S01]  /*15620*/  ULDC.64 UR6, c[0x0][0xc08] ;  /* 0x0003020000067ab9 */ /* 0x000fe20000000a00 */
[----:B------:R-:W-:Y:S01]  /*15630*/  BAR.SYNC.DEFER_BLOCKING 0x1, 0x100 ;  /* 0x0044000000007b1d */ /* 0x000fe20000010000 */
[----:B------:R-:W-:-:S04]  /*15640*/  UISETP.NE.U32.AND UP1, UPT, UR6, URZ, UPT ;  /* 0x0000003f0600728c */ /* 0x000fc8000bf25070 */
[----:B------:R-:W-:-:S06]  /*15650*/  UISETP.NE.AND.EX UP1, UPT, UR7, URZ, UPT, UP1 ;  /* 0x0000003f0700728c */ /* 0x000fcc000bf25310 */
[----:B------:R-:W-:-:S05]  /*15660*/  PLOP3.LUT P0, PT, PT, PT, UP1, 0x80, 0x0 ;  /* 0x000000000000781c */ /* 0x000fca0003f0f018 */
[----:B------:R-:W-:Y:S02]  /*15670*/  @UP1 ULDC.64 UR6, c[0x0][0xc08] ;  /* 0x0003020000061ab9 */ /* 0x000fe40000000a00 */
[----:B------:R-:W-:Y:S01]  /*15680*/  @UP1 UIMAD.WIDE UR6, UR38, 0x4, UR6 ;  /* 0x00000004260618a5 */ /* 0x000fe2000f8e0206 */
[----:B------:R-:W-:Y:S01]  /*15690*/  IMAD.U32 R9, RZ, RZ, UR8 ;  /* 0x00000008ff097e24 */ /* 0x000fe2000f8e00ff */
[----:B------:R-:W2:Y:S04]  /*156a0*/  @P2 LDG.E R8, desc[UR50][R6.64] ;  /* 0x0000003206082981 */ /* 0x000ea8000c1e1900 */
[----:B------:R-:W-:Y:S01]  /*156b0*/  IMAD.U32 R14, RZ, RZ, UR6 ;  /* 0x00000006ff0e7e24 */ /* 0x000fe2000f8e00ff */
[----:B------:R-:W-:Y:S01]  /*156c0*/  ISETP.NE.AND P1, PT, R48, 0x1, PT ;  /* 0x000000013000780c */ /* 0x000fe20003f25270 */
[----:B------:R-:W-:Y:S01]  /*156d0*/  IMAD.U32 R15, RZ, RZ, UR7 ;  /* 0x00000007ff0f7e24 */ /* 0x000fe2000f8e00ff */
[----:B------:R-:W-:-:S04]  /*156e0*/  UMOV UR4, URZ ;  /* 0x0000003f00047c82 */ /* 0x000fc80008000000 */
[----:B------:R1:W5:Y:S07]  /*156f0*/  @P0 LDG.E R9, desc[UR50][R14.64] ;  /* 0x000000320e090981 */ /* 0x00036e000c1e1900 */
[----:B------:R-:W0:Y:S08]  /*15700*/  @P1 LDC R10, c[0x0][0xbec] ;  /* 0x0002fb00ff0a1b82 */ /* 0x000e300000000800 */
[----:B------:R-:W3:Y:S01]  /*15710*/  @P1 LDC R12, c[0x0][0xbf0] ;  /* 0x0002fc00ff0c1b82 */ /* 0x000ee20000000800 */
[----:B--2---:R-:W-:Y:S01]  /*15720*/  @P2 R2UR UR4, R8 ;  /* 0x00000000080422ca */ /* 0x004fe200000e0000 */
[----:B01-3--:R-:W-:-:S14]  /*15730*/  @P0 BRA `(.L_x_8391) ;  /* 0x0000000000100947 */ /* 0x00bfdc0003800000 */
[----:B------:R-:W-:Y:S05]  /*15740*/  @!P2 BRA `(.L_x_8391) ;  /* 0x00000000000ca947 */ /* 0x000fea0003800000 */
[----:B------:R-:W2:Y:S04]  /*15750*/  LDG.E R8, desc[UR50][R6.64] ;  /* 0x0000003206087981 */ /* 0x000ea8000c1e1900 */
[----:B-----5:R-:W2:Y:S02]  /*15760*/  LDG.E R9, desc[UR50][R6.64+0x4] ;  /* 0x0000043206097981 */ /* 0x020ea4000c1e1900 */
[----:B--2---:R-:W-:-:S07]  /*15770*/  IMAD.IADD R9, R9, 0x1, -R8 ;  /* 0x0000000109097824 */ /* 0x004fce00078e0a08 */
.L_x_8391:
        /* <DEDUP_REMOVED lines=31> */
[----:B------:R-:W-:Y:S01]  /*15970*/  SHF.R.S32.HI R8, RZ, 0x1f, R11 ;  /* 0x0000001fff087819 */ /* 0x000fe2000001140b */
[----:B------:R-:W-:Y:S01]  /*15980*/  IMAD.X R9, RZ, RZ, R5, P3 ;  /* 0x000000ffff097224 */ /* 0x000fe200018e0605 */
        /* <DEDUP_REMOVED lines=8> */
[----:B------:R-:W-:Y:S01]  /*15a10*/  SHF.R.U64 R12, R12, 0x3, RZ ;  /* 0x000000030c0c7819 */ /* 0x000fe200000012ff */
[----:B------:R-:W-:Y:S01]  /*15a20*/  IMAD R19, R11, UR9, R14 ;  /* 0x000000090b137c24 */ /* 0x000fe2000f8e020e */
[----:B------:R-:W-:Y:S01]  /*15a30*/  LOP3.LUT R8, R8, R13, RZ, 0x3c, !PT ;  /* 0x0000000d08087212 */ /* 0x000fe200078e3cff */
[----:B------:R-:W-:Y:S01]  /*15a40*/  ULDC.64 UR8, c[0x0][0xb50] ;  /* 0x0002d40000087ab9 */ /* 0x000fe20000000a00 */
[----:B------:R-:W-:Y:S01]  /*15a50*/  LOP3.LUT R12, R12, R15, RZ, 0x3c, !PT ;  /* 0x0000000f0c0c7212 */ /* 0x000fe200078e3cff */
[----:B------:R-:W-:Y:S01]  /*15a60*/  IMAD.IADD R13, R7, 0x1, R19 ;  /* 0x00000001070d7824 */ /* 0x000fe200078e0213 */
[----:B------:R-:W-:Y:S01]  /*15a70*/  LEA R14, P4, R6, UR8, 0x2 ;  /* 0x00000008060e7c11 */ /* 0x000fe2000f8810ff */
[----:B------:R-:W-:Y:S01]  /*15a80*/  VIADD R10, R24, 0x8 ;  /* 0x00000008180a7836 */ /* 0x000fe20000000000 */
[----:B------:R-:W-:Y:S02]  /*15a90*/  IADD3 R11, P2, R4, 0x3000, RZ ;  /* 0x00003000040b7810 */ /* 0x000fe40007f5e0ff */
[----:B------:R-:W-:Y:S01]  /*15aa0*/  LEA.HI.X R15, R6, UR9, R13, 0x2, P4 ;  /* 0x00000009060f7c11 */ /* 0x000fe2000a0f140d */
[----:B------:R-:W-:Y:S01]  /*15ab0*/  SHFL.IDX PT, R18, R14, RZ, 0x1c1f ;  /* 0x001c1fff0e127589 */ /* 0x000fe200000e0000 */
[----:B------:R-:W-:Y:S01]  /*15ac0*/  LOP3.LUT R7, R11, 0x380, RZ, 0xc0, !PT ;  /* 0x000003800b077812 */ /* 0x000fe200078ec0ff */
[--C-:B------:R-:W-:Y:S01]  /*15ad0*/  IMAD.X R13, RZ, RZ, R5.reuse, P0 ;  /* 0x000000ffff0d7224 */ /* 0x100fe200000e0605 */
[----:B------:R-:W-:Y:S01]  /*15ae0*/  LOP3.LUT P0, RZ, R192, 0x3, RZ, 0xc0, !PT ;  /* 0x00000003c0ff7812 */ /* 0x000fe2000780c0ff */
[----:B------:R-:W1:Y:S01]  /*15af0*/  SHFL.IDX PT, R19, R15, RZ, 0x1c1f ;  /* 0x001c1fff0f137589 */ /* 0x000e6200000e0000 */
[----:B------:R-:W-:Y:S01]  /*15b00*/  SHF.R.U64 R6, R7, 0x3, RZ ;  /* 0x0000000307067819 */ /* 0x000fe200000012ff */
[----:B------:R-:W-:Y:S01]  /*15b10*/  IMAD.X R7, RZ, RZ, R5, P2 ;  /* 0x000000ffff077224 */ /* 0x000fe200010e0605 */
[-C--:B------:R-:W-:Y:S01]  /*15b20*/  ISETP.GE.OR P2, PT, R24, R49.reuse, P0 ;  /* 0x000000311800720c */ /* 0x080fe20000746670 */
[----:B------:R-:W-:Y:S01]  /*15b30*/  SHFL.IDX PT, R20, R14, 0x1, 0x1c1f ;  /* 0x003c1f000e147f89 */ /* 0x000fe200000e0000 */
[----:B------:R-:W-:Y:S01]  /*15b40*/  ISETP.GE.OR P0, PT, R10, R49, P0 ;  /* 0x000000310a00720c */ /* 0x000fe20000706670 */
[----:B------:R-:W-:Y:S01]  /*15b50*/  UIMAD UR8, UR7, UR10, URZ ;  /* 0x0000000a070872a4 */ /* 0x000fe2000f8e023f */
[C---:B------:R-:W-:Y:S01]  /*15b60*/  IADD3 R41, P6, R4.reuse, 0x4000, RZ ;  /* 0x0000400004297810 */ /* 0x040fe20007fde0ff */
[----:B------:R-:W2:Y:S01]  /*15b70*/  SHFL.IDX PT, R21, R15, 0x1, 0x1c1f ;  /* 0x003c1f000f157f89 */ /* 0x000ea200000e0000 */
[----:B------:R-:W-:Y:S01]  /*15b80*/  UIMAD.WIDE.U32 UR6, UR4, UR10, URZ ;  /* 0x0000000a040672a5 */ /* 0x000fe2000f8e003f */
[----:B------:R-:W-:-:S02]  /*15b90*/  IADD3 R37, P5, R4, 0x5000, RZ ;  /* 0x0000500004257810 */ /* 0x000fc40007fbe0ff */
[----:B------:R-:W-:Y:S02]  /*15ba0*/  IADD3 R33, P4, R4, 0x6000, RZ ;  /* 0x0000600004217810 */ /* 0x000fe40007f9e0ff */
[----:B------:R-:W-:Y:S02]  /*15bb0*/  LOP3.LUT R6, R6, R11, RZ, 0x3c, !PT ;  /* 0x0000000b06067212 */ /* 0x000fe400078e3cff */
[C---:B------:R-:W-:Y:S01]  /*15bc0*/  LOP3.LUT R25, R4.reuse, 0x380, RZ, 0xc0, !PT ;  /* 0x0000038004197812 */ /* 0x040fe200078ec0ff */
[----:B-1----:R1:W-:Y:S01]  /*15bd0*/  @!P2 ST.E desc[UR50][R18.64], R2 ;  /* 0x000000021200a985 */ /* 0x0023e2000c101932 */
[----:B------:R-:W-:Y:S01]  /*15be0*/  UIMAD UR8, UR4, UR11, UR8 ;  /* 0x0000000b040872a4 */ /* 0x000fe2000f8e0208 */
[----:B------:R-:W-:Y:S02]  /*15bf0*/  IADD3 R11, P3, R4, 0x7000, RZ ;  /* 0x00007000040b7810 */ /* 0x000fe40007f7e0ff */
[----:B------:R-:W-:Y:S01]  /*15c00*/  ULDC.64 UR10, c[0x0][0xae8] ;  /* 0x0002ba00000a7ab9 */ /* 0x000fe20000000a00 */
[----:B------:R-:W-:-:S02]  /*15c10*/  LOP3.LUT R40, R41, 0x380, RZ, 0xc0, !PT ;  /* 0x0000038029287812 */ /* 0x000fc400078ec0ff */
[----:B------:R-:W-:Y:S01]  /*15c20*/  LOP3.LUT R36, R37, 0x380, RZ, 0xc0, !PT ;  /* 0x0000038025247812 */ /* 0x000fe200078ec0ff */
[----:B--2---:R2:W-:Y:S01]  /*15c30*/  @!P0 ST.E desc[UR50][R20.64], R0 ;  /* 0x0000000014008985 */ /* 0x0045e2000c101932 */
[----:B------:R-:W-:Y:S02]  /*15c40*/  LOP3.LUT R32, R33, 0x380, RZ, 0xc0, !PT ;  /* 0x0000038021207812 */ /* 0x000fe400078ec0ff */
[----:B------:R-:W-:Y:S01]  /*15c50*/  SHF.R.U64 R25, R25, 0x3, RZ ;  /* 0x0000000319197819 */ /* 0x000fe200000012ff */
[----:B-1----:R-:W1:Y:S01]  /*15c60*/  @P1 LDC R19, c[0x0][0xbec] ;  /* 0x0002fb00ff131b82 */ /* 0x002e620000000800 */
[----:B------:R-:W-:Y:S01]  /*15c70*/  UIADD3 UR7, UR7, UR8, URZ ;  /* 0x0000000807077290 */ /* 0x000fe2000fffe03f */
[----:B------:R-:W-:Y:S01]  /*15c80*/  LOP3.LUT R10, R11, 0x380, RZ, 0xc0, !PT ;  /* 0x000003800b0a7812 */ /* 0x000fe200078ec0ff */
[----:B------:R-:W-:Y:S01]  /*15c90*/  UIMAD UR4, UR16, UR10, URZ ;  /* 0x0000000a100472a4 */ /* 0x000fe2000f8e023f */
[----:B------:R-:W-:Y:S01]  /*15ca0*/  SHF.R.U64 R40, R40, 0x3, RZ ;  /* 0x0000000328287819 */ /* 0x000fe200000012ff */
[----:B------:R-:W-:Y:S01]  /*15cb0*/  IMAD.X R29, RZ, RZ, R5, P3 ;  /* 0x000000ffff1d7224 */ /* 0x000fe200018e0605 */
[----:B------:R-:W-:Y:S01]  /*15cc0*/  SHF.R.U64 R36, R36, 0x3, RZ ;  /* 0x0000000324247819 */ /* 0x000fe200000012ff */
[----:B--2---:R-:W-:Y:S01]  /*15cd0*/  IMAD R0, R190, 0x20, R191 ;  /* 0x00000020be007824 */ /* 0x004fe200078e02bf */
[----:B------:R-:W-:Y:S01]  /*15ce0*/  UIMAD UR4, UR37, UR11, UR4 ;  /* 0x0000000b250472a4 */ /* 0x000fe2000f8e0204 */
[----:B------:R-:W-:Y:S01]  /*15cf0*/  SHF.R.U64 R32, R32, 0x3, RZ ;  /* 0x0000000320207819 */ /* 0x000fe200000012ff */
[----:B------:R-:W-:Y:S01]  /*15d00*/  UIMAD.WIDE.U32 UR6, UR37, UR10, UR6 ;  /* 0x0000000a250672a5 */ /* 0x000fe2000f8e0006 */
[----:B------:R-:W-:Y:S01]  /*15d10*/  VIADD R2, R0, UR39 ;  /* 0x0000002700027c36 */ /* 0x000fe20008000000 */
[----:B------:R-:W-:Y:S01]  /*15d20*/  ULDC.64 UR8, c[0x0][0xaf0] ;  /* 0x0002bc0000087ab9 */ /* 0x000fe20000000a00 */
[----:B------:R-:W-:Y:S01]  /*15d30*/  LOP3.LUT R24, R25, R4, RZ, 0x3c, !PT ;  /* 0x0000000419187212 */ /* 0x000fe200078e3cff */
[----:B------:R-:W-:Y:S01]  /*15d40*/  UIADD3 UR7, UR7, UR4, URZ ;  /* 0x0000000407077290 */ /* 0x000fe2000fffe03f */
[----:B------:R-:W-:Y:S01]  /*15d50*/  IMAD.MOV.U32 R21, RZ, RZ, R2 ;  /* 0x000000ffff157224 */ /* 0x000fe200078e0002 */
[----:B------:R-:W-:Y:S01]  /*15d60*/  UIMAD UR4, UR15, UR8, URZ ;  /* 0x000000080f0472a4 */ /* 0x000fe2000f8e023f */
[----:B------:R-:W-:Y:S01]  /*15d70*/  SHF.R.U64 R4, R10, 0x3, RZ ;  /* 0x000000030a047819 */ /* 0x000fe200000012ff */
[----:B------:R-:W5:Y:S01]  /*15d80*/  LD.E.128 R12, desc[UR50][R12.64] ;  /* 0x000000320c0c7980 */ /* 0x000f62000c101d00 */
[----:B------:R-:W-:-:S02]  /*15d90*/  LOP3.LUT R40, R40, R41, RZ, 0x3c, !PT ;  /* 0x0000002928287212 */ /* 0x000fc400078e3cff */
[----:B------:R-:W-:Y:S01]  /*15da0*/  LOP3.LUT R36, R36, R37, RZ, 0x3c, !PT ;  /* 0x0000002524247212 */ /* 0x000fe200078e3cff */
[----:B-1----:R-:W-:Y:S01]  /*15db0*/  @P1 IMAD.HI.U32 R0, R2, R19, RZ ;  /* 0x0000001302001227 */ /* 0x002fe200078e00ff */
[----:B------:R-:W-:Y:S01]  /*15dc0*/  UIMAD UR4, UR14, UR9, UR4 ;  /* 0x000000090e0472a4 */ /* 0x000fe2000f8e0204 */
[----:B------:R-:W-:Y:S01]  /*15dd0*/  LOP3.LUT R32, R32, R33, RZ, 0x3c, !PT ;  /* 0x0000002120207212 */ /* 0x000fe200078e3cff */
[----:B------:R-:W-:Y:S01]  /*15de0*/  UIMAD.WIDE.U32 UR6, UR14, UR8, UR6 ;  /* 0x000000080e0672a5 */ /* 0x000fe2000f8e0006 */
[--C-:B------:R-:W-:Y:S01]  /*15df0*/  IMAD.X R41, RZ, RZ, R5.reuse, P6 ;  /* 0x000000ffff297224 */ /* 0x100fe200030e0605 */
[----:B0-----:R-:W-:Y:S01]  /*15e00*/  @P1 SHF.R.U32.HI R21, RZ, R45, R0 ;  /* 0x0000002dff151219 */ /* 0x001fe20000011600 */
[--C-:B------:R-:W-:Y:S01]  /*15e10*/  IMAD.X R37, RZ, RZ, R5.reuse, P5 ;  /* 0x000000ffff257224 */ /* 0x100fe200028e0605 */
[----:B------:R-:W-:Y:S01]  /*15e20*/  UIADD3 UR4, UR7, UR4, URZ ;  /* 0x0000000407047290 */ /* 0x000fe2000fffe03f */
[----:B------:R-:W-:Y:S01]  /*15e30*/  IMAD.X R33, RZ, RZ, R5, P4 ;  /* 0x000000ffff217224 */ /* 0x000fe200020e0605 */
[--C-:B------:R-:W-:Y:S01]  /*15e40*/  SHF.R.S32.HI R0, RZ, 0x1f, R21.reuse ;  /* 0x0000001fff007819 */ /* 0x100fe20000011415 */
[----:B------:R-:W-:Y:S01]  /*15e50*/  IMAD.MOV R45, RZ, RZ, -R21 ;  /* 0x000000ffff2d7224 */ /* 0x000fe200078e0a15 */
[----:B------:R-:W-:Y:S01]  /*15e60*/  LOP3.LUT R28, R4, R11, RZ, 0x3c, !PT ;  /* 0x0000000b041c7212 */ /* 0x000fe200078e3cff */
[----:B------:R-:W-:Y:S01]  /*15e70*/  IMAD.MOV.U32 R25, RZ, RZ, R5 ;  /* 0x000000ffff197224 */ /* 0x000fe200078e0005 */
        /* <DEDUP_REMOVED lines=47> */
[CC--:B-1----:R-:W-:Y:S02]  /*16170*/  @!P2 LEA R2, P4, R188.reuse, R18.reuse, 0x1 ;  /* 0x00000012bc02a211 */ /* 0x0c2fe400078808ff */
[C---:B------:R-:W-:Y:S02]  /*16180*/  @!P3 LEA R18, P5, R189.reuse, R18, 0x1 ;  /* 0x00000012bd12b211 */ /* 0x040fe400078a08ff */
[-C--:B0-2---:R-:W-:Y:S02]  /*16190*/  @!P2 LEA.HI.X R3, R188, R0.reuse, R198, 0x1, P4 ;  /* 0x00000000bc03a211 */ /* 0x085fe400020f0cc6 */
[----:B------:R-:W-:-:S03]  /*161a0*/  @!P3 LEA.HI.X R19, R189, R0, R197, 0x1, P5 ;  /* 0x00000000bd13b211 */ /* 0x000fc600028f0cc5 */
[----:B-----5:R3:W-:Y:S04]  /*161b0*/  @!P2 ST.E.128 desc[UR50][R2.64], R24 ;  /* 0x000000180200a985 */ /* 0x0207e8000c101d32 */
[----:B------:R3:W-:Y:S02]  /*161c0*/  @!P3 ST.E.128 desc[UR50][R18.64], R40 ;  /* 0x000000281200b985 */ /* 0x0007e4000c101d32 */
.L_x_8393:
[----:B------:R-:W-:Y:S05]  /*161d0*/  BSYNC B1 ;  /* 0x0000000000017941 */ /* 0x000fea0003800000 */
.L_x_8392:
        /* <DEDUP_REMOVED lines=9> */
[-C--:B0---4-:R-:W-:Y:S02]  /*16270*/  @!P3 LEA.HI.X R3, R188, R0.reuse, R198, 0x1, P0 ;  /* 0x00000000bc03b211 */ /* 0x091fe400000f0cc6 */
[----:B------:R-:W-:-:S03]  /*16280*/  @!P4 LEA.HI.X R19, R189, R0, R197, 0x1, P2 ;  /* 0x00000000bd13c211 */ /* 0x000fc600010f0cc5 */
[----:B-----5:R3:W-:Y:S04]  /*16290*/  @!P3 ST.E.128 desc[UR50][R2.64], R12 ;  /* 0x0000000c0200b985 */ /* 0x0207e8000c101d32 */
[----:B------:R3:W-:Y:S02]  /*162a0*/  @!P4 ST.E.128 desc[UR50][R18.64], R36 ;  /* 0x000000241200c985 */ /* 0x0007e4000c101d32 */
.L_x_8395:
[----:B------:R-:W-:Y:S05]  /*162b0*/  BSYNC B1 ;  /* 0x0000000000017941 */ /* 0x000fea0003800000 */
.L_x_8394:
[----:B----4-:R4:W0:Y:S01]  /*162c0*/  SHFL.IDX PT, R0, R21, 0x2, 0x181f ;  /* 0x00581f0015007f89 */ /* 0x01082200000e0000 */
[----:B------:R-:W-:Y:S03]  /*162d0*/  BSSY B1, `(.L_x_8396) ;  /* 0x000000c000017945 */ /* 0x000fe60003800000 */
[----:B---3-5:R4:W3:Y:S01]  /*162e0*/  SHFL.IDX PT, R12, R20, 0x2, 0x181f ;  /* 0x00581f00140c7f89 */ /* 0x0288e200000e0000 */
[----:B------:R-:W-:Y:S05]  /*162f0*/  @P1 BRA `(.L_x_8397) ;  /* 0x0000000000241947 */ /* 0x000fea0003800000 */
[----:B------:R-:W-:Y:S02]  /*16300*/  ULDC UR4, c[0x0][0xac8] ;  /* 0x0002b20000047ab9 */ /* 0x000fe40000000800 */
[----:B------:R-:W-:Y:S02]  /*16310*/  ISETP.GE.AND P2, PT, R188, UR4, PT ;  /* 0x00000004bc007c0c */ /* 0x000fe4000bf46270 */
[----:B------:R-:W-:-:S11]  /*16320*/  ISETP.GE.AND P3, PT, R189, UR4, PT ;  /* 0x00000004bd007c0c */ /* 0x000fd6000bf66270 */
[CC--:B---3--:R-:W-:Y:S02]  /*16330*/  @!P2 LEA R2, P0, R188.reuse, R12.reuse, 0x1 ;  /* 0x0000000cbc02a211 */ /* 0x0c8fe400078008ff */
[C---:B------:R-:W-:Y:S02]  /*16340*/  @!P3 LEA R12, P1, R189.reuse, R12, 0x1 ;  /* 0x0000000cbd0cb211 */ /* 0x040fe400078208ff */
[-C--:B0-----:R-:W-:Y:S02]  /*16350*/  @!P2 LEA.HI.X R3, R188, R0.reuse, R198, 0x1, P0 ;  /* 0x00000000bc03a211 */ /* 0x081fe400000f0cc6 */
[----:B------:R-:W-:-:S03]  /*16360*/  @!P3 LEA.HI.X R13, R189, R0, R197, 0x1, P1 ;  /* 0x00000000bd0db211 */ /* 0x000fc600008f0cc5 */
[----:B------:R0:W-:Y:S04]  /*16370*/  @!P2 ST.E.128 desc[UR50][R2.64], R8 ;  /* 0x000000080200a985 */ /* 0x0001e8000c101d32 */
[----:B------:R0:W-:Y:S02]  /*16380*/  @!P3 ST.E.128 desc[UR50][R12.64], R32 ;  /* 0x000000200c00b985 */ /* 0x0001e4000c101d32 */
.L_x_8397:
[----:B------:R-:W-:Y:S05]  /*16390*/  BSYNC B1 ;  /* 0x0000000000017941 */ /* 0x000fea0003800000 */
.L_x_8396:
[----:B0-----:R-:W-:Y:S01]  /*163a0*/  VIADD R0, R44, 0x60 ;  /* 0x000000602c007836 */ /* 0x001fe20000000000 */
[----:B--2-4-:R-:W4:Y:S04]  /*163b0*/  SHFL.IDX PT, R21, R21, 0x3, 0x181f ;  /* 0x00781f0015157f89 */ /* 0x014f2800000e0000 */
[----:B------:R-:W-:Y:S01]  /*163c0*/  ISETP.GE.AND P0, PT, R0, R49, PT ;  /* 0x000000310000720c */ /* 0x000fe20003f06270 */
[----:B------:R-:W0:-:S12]  /*163d0*/  SHFL.IDX PT, R20, R20, 0x3, 0x181f ;  /* 0x00781f0014147f89 */ /* 0x000e1800000e0000 */
[----:B------:R-:W-:Y:S05]  /*163e0*/  @P0 BRA `(.L_x_8398) ;  /* 0x0000000c000c0947 */ /* 0x000fea0003800000 */
[----:B------:R-:W-:Y:S02]  /*163f0*/  ULDC UR4, c[0x0][0xac8] ;  /* 0x0002b20000047ab9 */ /* 0x000fe40000000800 */
[----:B------:R-:W-:-:S13]  /*16400*/  ISETP.GE.AND P1, PT, R188, UR4, PT ;  /* 0x00000004bc007c0c */ /* 0x000fda000bf26270 */
[----:B0-----:R-:W-:-:S04]  /*16410*/  @!P1 LEA R2, P0, R188, R20, 0x1 ;  /* 0x00000014bc029211 */ /* 0x001fc800078008ff */
[----:B----4-:R-:W-:Y:S02]  /*16420*/  @!P1 LEA.HI.X R3, R188, R21, R198, 0x1, P0 ;  /* 0x00000015bc039211 */ /* 0x010fe400000f0cc6 */
[----:B------:R-:W-:-:S03]  /*16430*/  ISETP.GE.AND P0, PT, R189, UR4, PT ;  /* 0x00000004bd007c0c */ /* 0x000fc6000bf06270 */
[----:B------:R0:W-:Y:S10]  /*16440*/  @!P1 ST.E.128 desc[UR50][R2.64], R4 ;  /* 0x0000000402009985 */ /* 0x0001f4000c101d32 */
[----:B------:R-:W-:Y:S05]  /*16450*/  @P0 BRA `(.L_x_8398) ;  /* 0x0000000800f00947 */ /* 0x000fea0003800000 */
[----:B0-----:R-:W-:-:S04]  /*16460*/  LEA R2, P0, R189, R20, 0x1 ;  /* 0x00000014bd027211 */ /* 0x001fc800078008ff */
[----:B------:R-:W-:-:S05]  /*16470*/  LEA.HI.X R3, R189, R21, R197, 0x1, P0 ;  /* 0x00000015bd037211 */ /* 0x000fca00000f0cc5 */
[----:B------:R0:W-:Y:S01]  /*16480*/  ST.E.128 desc[UR50][R2.64], R28 ;  /* 0x0000001c02007985 */ /* 0x0001e2000c101d32 */
[----:B------:R-:W-:Y:S05]  /*16490*/  BRA `(.L_x_8398) ;  /* 0x0000000800e07947 */ /* 0x000fea0003800000 */
.L_x_8390:
        /* <DEDUP_REMOVED lines=32> */
.L_x_8399:
        /* <DEDUP_REMOVED lines=47> */
.L_x_8401:
[----:B------:R-:W-:Y:S05]  /*16990*/  BSYNC B1 ;  /* 0x0000000000017941 */ /* 0x000fea0003800000 */
.L_x_8400:
        /* <DEDUP_REMOVED lines=61> */
.L_x_8403:
[----:B------:R-:W-:Y:S05]  /*16d70*/  BSYNC B1 ;  /* 0x0000000000017941 */ /* 0x000fea0003800000 */
.L_x_8402:
        /* <DEDUP_REMOVED lines=13> */
.L_x_8405:
[----:B------:R-:W-:Y:S05]  /*16e50*/  BSYNC B1 ;  /* 0x0000000000017941 */ /* 0x000fea0003800000 */
.L_x_8404:
        /* <DEDUP_REMOVED lines=13> */
.L_x_8407:
[----:B------:R-:W-:Y:S05]  /*16f30*/  BSYNC B1 ;  /* 0x0000000000017941 */ /* 0x000fea0003800000 */
.L_x_8406:
        /* <DEDUP_REMOVED lines=11> */
[----:B------:R-:W-:-:S03]  /*16ff0*/  @!P3 LEA.HI.X R3, R189, R5, R197, 0x1, P1 ;  /* 0x00000005bd03b211 */ /* 0x000fc600008f0cc5 */
[----:B------:R1:W-:Y:S04]  /*17000*/  @!P2 ST.E.128 desc[UR50][R6.64], RZ ;  /* 0x000000ff0600a985 */ /* 0x0003e8000c101d32 */
[----:B------:R1:W-:Y:S02]  /*17010*/  @!P3 ST.E.128 desc[UR50][R2.64], RZ ;  /* 0x000000ff0200b985 */ /* 0x0003e4000c101d32 */
.L_x_8398:
[----:B------:R-:W-:Y:S05]  /*17020*/  BSYNC B0 ;  /* 0x0000000000007941 */ /* 0x000fea0003800000 */
.L_x_8389:
[----:B------:R-:W-:Y:S02]  /*17030*/  ULDC UR4, c[0x0][0xc3c] ;  /* 0x00030f0000047ab9 */ /* 0x000fe40000000800 */
[----:B------:R-:W-:-:S06]  /*17040*/  UISETP.GE.AND UP0, UPT, UR48, UR4, UPT ;  /* 0x000000043000728c */ /* 0x000fcc000bf06270 */
[----:B------:R-:W-:-:S13]  /*17050*/  PLOP3.LUT P0, PT, PT, PT, UP0, 0x80, 0x0 ;  /* 0x000000000000781c */ /* 0x000fda0003f0f008 */
[----:B------:R-:W-:Y:S05]  /*17060*/  @!P0 BRA `(.L_x_8408) ;  /* 0xfffffe9c00388947 */ /* 0x000fea000383ffff */
[----:B------:R-:W-:Y:S05]  /*17070*/  EXIT ;  /* 0x000000000000794d */ /* 0x000fea0003800000 */
.L_x_8299:
        /* <DEDUP_REMOVED lines=55> */
.L_x_8414:
        /* <DEDUP_REMOVED lines=11> */
.L_x_8413:
[----:B------:R-:W-:Y:S05]  /*174a0*/  BSYNC B0 ;  /* 0x0000000000007941 */ /* 0x000fea0003800000 */
.L_x_8412:
        /* <DEDUP_REMOVED lines=21> */
.L_x_8410:
        /* <DEDUP_REMOVED lines=21> */
.L_x_8415:
        /* <DEDUP_REMOVED lines=67> */
.L_x_8411:
[----:B------:R-:W0:Y:S01]  /*17b80*/  LDC R27, c[0x0][0xc3c] ;  /* 0x00030f00ff1b7b82 */ /* 0x000e220000000800 */
[----:B------:R-:W-:Y:S01]  /*17b90*/  IMAD.MOV.U32 R24, RZ, RZ, R7 ;  /* 0x000000ffff187224 */ /* 0x000fe200078e0007 */
[----:B------:R-:W-:Y:S01]  /*17ba0*/  UMOV UR4, URZ ;  /* 0x0000003f00047c82 */ /* 0x000fe20008000000 */
[----:B------:R-:W-:-:S07]  /*17bb0*/  IMAD.MOV.U32 R26, RZ, RZ, RZ ;  /* 0x000000ffff1a7224 */ /* 0x000fce00078e00ff */
.L_x_8416:
[----:B------:R-:W-:Y:S01]  /*17bc0*/  ISETP.NE.AND P0, PT, R5, RZ, PT ;  /* 0x000000ff0500720c */ /* 0x000fe20003f05270 */
[----:B------:R-:W-:-:S12]  /*17bd0*/  IMAD.U32 R25, RZ, RZ, UR4 ;  /* 0x00000004ff197e24 */ /* 0x000fd8000f8e00ff */
[----:B------:R-:W1:Y:S01]  /*17be0*/  @!P0 S2R R3, SR_CgaCtaId ;  /* 0x0000000000038919 */ /* 0x000e620000008800 */
[----:B------:R-:W-:-:S04]  /*17bf0*/  @!P0 MOV R0, 0x400 ;  /* 0x0000040000008802 */ /* 0x000fc80000000f00 */
[----:B-1----:R-:W-:-:S05]  /*17c00*/  @!P0 LEA R0, R3, R0, 0x18 ;  /* 0x0000000003008211 */ /* 0x002fca00078ec0ff */
[----:B0-----:R0:W-:Y:S01]  /*17c10*/  @!P0 STS.128 [R0+0x228d0], R24 ;  /* 0x0228d01800008388 */ /* 0x0011e20000000c00 */
[----:B------:R-:W-:Y:S06]  /*17c20*/  BAR.ARV 0x5, 0x180 ;  /* 0x0146000000007b1d */ /* 0x000fec0000002000 */
.L_x_8409:
[----:B0-----:R-:W-:Y:S01]  /*17c30*/  IMAD.MOV.U32 R0, RZ, RZ, 0x1 ;  /* 0x00000001ff007424 */ /* 0x001fe200078e00ff */
[----:B------:R-:W-:Y:S01]  /*17c40*/  ULDC UR5, c[0x0][0xc3c] ;  /* 0x00030f0000057ab9 */ /* 0x000fe20000000800 */
[----:B------:R-:W-:Y:S01]  /*17c50*/  IMAD.MOV.U32 R35, RZ, RZ, RZ ;  /* 0x000000ffff237224 */ /* 0x000fe200078e00ff */
[----:B------:R-:W-:Y:S02]  /*17c60*/  ISETP.GE.AND P0, PT, R27, UR5, PT ;  /* 0x000000051b007c0c */ /* 0x000fe4000bf06270 */
[----:B------:R0:W-:Y:S04]  /*17c70*/  STL [R1], R0 ;  /* 0x0000000001007387 */ /* 0x0001e80000100800 */
[----:B------:R0:W-:Y:S07]  /*17c80*/  STL [R1+0x24], RZ ;  /* 0x000024ff01007387 */ /* 0x0001ee0000100800 */
[----:B------:R-:W-:Y:S05]  /*17c90*/  @P0 BRA `(.L_x_8417) ;  /* 0x0000006000e40947 */ /* 0x000fea0003800000 */
[----:B------:R-:W1:Y:S01]  /*17ca0*/  S2R R8, SR_TID.X ;  /* 0x0000000000087919 */ /* 0x000e620000002100 */
[----:B------:R-:W2:Y:S01]  /*17cb0*/  S2UR UR5, SR_CgaCtaId ;  /* 0x00000000000579c3 */ /* 0x000ea20000008800 */
[----:B------:R-:W-:Y:S01]  /*17cc0*/  MOV R18, 0x400 ;  /* 0x0000040000127802 */ /* 0x000fe20000000f00 */
[----:B------:R-:W-:Y:S01]  /*17cd0*/  IMAD.MOV.U32 R35, RZ, RZ, RZ ;  /* 0x000000ffff237224 */ /* 0x000fe200078e00ff */
[----:B------:R-:W-:Y:S02]  /*17ce0*/  ULOP3.LUT UR43, UR36, 0x2, URZ, 0xfc, !UPT ;  /* 0x00000002242b7892 */ /* 0x000fe4000f8efc3f */
[----:B------:R-:W-:Y:S01]  /*17cf0*/  ULOP3.LUT UR44, UR36, 0x1, URZ, 0xfc, !UPT ;  /* 0x00000001242c7892 */ /* 0x000fe2000f8efc3f */
[----:B------:R-:W-:Y:S01]  /*17d00*/  ULDC UR45, c[0x0][0xc] ;  /* 0x00000300002d7ab9 */ /* 0x000fe20000000800 */
[C---:B-1----:R-:W-:Y:S01]  /*17d10*/  IMAD.SHL.U32 R2, R8.reuse, 0x20, RZ ;  /* 0x0000002008027824 */ /* 0x042fe200078e00ff */
[C---:B------:R-:W-:Y:S01]  /*17d20*/  LOP3.LUT R6, R8.reuse, 0x7f, RZ, 0xc0, !PT ;  /* 0x0000007f08067812 */ /* 0x040fe200078ec0ff */
[C---:B------:R-:W-:Y:S01]  /*17d30*/  IMAD.SHL.U32 R28, R8.reuse, 0x80, RZ ;  /* 0x00000080081c7824 */ /* 0x040fe200078e00ff */
[C---:B------:R-:W-:Y:S01]  /*17d40*/  LOP3.LUT P0, RZ, R8.reuse, 0x4, RZ, 0xc0, !PT ;  /* 0x0000000408ff7812 */ /* 0x040fe2000780c0ff */
[----:B------:R-:W-:Y:S01]  /*17d50*/  IMAD.SHL.U32 R7, R8, 0x4, RZ ;  /* 0x0000000408077824 */ /* 0x000fe200078e00ff */
[----:B------:R-:W-:Y:S01]  /*17d60*/  LOP3.LUT R4, R2, 0x80, RZ, 0xc0, !PT ;  /* 0x0000008002047812 */ /* 0x000fe200078ec0ff */
[----:B------:R-:W-:Y:S01]  /*17d70*/  IMAD.SHL.U32 R34, R8, 0x10, RZ ;  /* 0x0000001008227824 */ /* 0x000fe200078e00ff */
[----:B0-----:R-:W-:-:S02]  /*17d80*/  SHF.R.U32.HI R0, RZ, 0x5, R6 ;  /* 0x00000005ff007819 */ /* 0x001fc40000011606 */
[----:B------:R-:W-:Y:S02]  /*17d90*/  LOP3.LUT R3, R28, 0x380, RZ, 0xc0, !PT ;  /* 0x000003801c037812 */ /* 0x000fe400078ec0ff */
[----:B------:R-:W-:Y:S02]  /*17da0*/  LOP3.LUT R5, R2, 0x60, RZ, 0xc0, !PT ;  /* 0x0000006002057812 */ /* 0x000fe400078ec0ff */
[----:B------:R-:W-:Y:S01]  /*17db0*/  LOP3.LUT R4, R4, 0x10, R8, 0xf8, !PT ;  /* 0x0000001004047812 */ /* 0x000fe200078ef808 */
[----:B------:R-:W-:Y:S01]  /*17dc0*/  IMAD R3, R0, 0x10, R3 ;  /* 0x0000001000037824 */ /* 0x000fe200078e0203 */
[----:B------:R-:W-:Y:S01]  /*17dd0*/  LOP3.LUT R2, R2, 0x100, RZ, 0xc0, !PT ;  /* 0x0000010002027812 */ /* 0x000fe200078ec0ff */
[----:B------:R-:W-:Y:S01]  /*17de0*/  IMAD R0, R0, 0x200, R5 ;  /* 0x0000020000007824 */ /* 0x000fe200078e0205 */
[----:B------:R-:W-:Y:S01]  /*17df0*/  LOP3.LUT R5, R4, 0x10, R7, 0x78, !PT ;  /* 0x0000001004057812 */ /* 0x000fe200078e7807 */
[----:B------:R-:W-:Y:S01]  /*17e00*/  IMAD.SHL.U32 R7, R8, 0x2, RZ ;  /* 0x0000000208077824 */ /* 0x000fe200078e00ff */
[----:B------:R-:W-:-:S02]  /*17e10*/  LOP3.LUT R3, R3, 0x70, R34, 0x78, !PT ;  /* 0x0000007003037812 */ /* 0x000fc400078e7822 */
[----:B------:R-:W-:Y:S01]  /*17e20*/  IADD3 R0, R5, R0, R2 ;  /* 0x0000000005007210 */ /* 0x000fe20007ffe002 */
[----:B--2---:R-:W-:Y:S01]  /*17e30*/  IMAD.U32 R2, RZ, RZ, UR5 ;  /* 0x00000005ff027e24 */ /* 0x004fe2000f8e00ff */
[----:B------:R-:W-:Y:S02]  /*17e40*/  LOP3.LUT R4, R34, 0x3f0, RZ, 0xc0, !PT ;  /* 0x000003f022047812 */ /* 0x000fe400078ec0ff */
[----:B------:R-:W-:Y:S01]  /*17e50*/  LOP3.LUT R28, R3, 0xc00, R28, 0xf8, !PT ;  /* 0x00000c00031c7812 */ /* 0x000fe200078ef81c */
[----:B------:R-:W-:Y:S01]  /*17e60*/  IMAD.MOV.U32 R3, RZ, RZ, 0x1 ;  /* 0x00000001ff037424 */ /* 0x000fe200078e00ff */
[----:B------:R0:W-:Y:S01]  /*17e70*/  STL [R1+0x1c], R0 ;  /* 0x00001c0001007387 */ /* 0x0001e20000100800 */
[----:B------:R-:W-:Y:S02]  /*17e80*/  LOP3.LUT R7, R4, 0x70, R7, 0x78, !PT ;  /* 0x0000007004077812 */ /* 0x000fe400078e7807 */
[----:B------:R-:W-:Y:S01]  /*17e90*/  LEA R18, R2, R18, 0x18 ;  /* 0x0000001202127211 */ /* 0x000fe200078ec0ff */
[----:B------:R1:W-:Y:S04]  /*17ea0*/  STL [R1], R3 ;  /* 0x0000000301007387 */ /* 0x0003e80000100800 */
[----:B------:R-:W-:Y:S01]  /*17eb0*/  STL [R1+0x24], RZ ;  /* 0x000024ff01007387 */ /* 0x000fe20000100800 */
[----:B0-----:R-:W-:-:S03]  /*17ec0*/  SHF.R.U32.HI R0, RZ, 0x3, R6 ;  /* 0x00000003ff007819 */ /* 0x001fc60000011606 */
[----:B------:R0:W-:Y:S01]  /*17ed0*/  STL [R1+0x10], R2 ;  /* 0x0000100201007387 */ /* 0x0001e20000100800 */
[--C-:B-1----:R-:W-:Y:S02]  /*17ee0*/  LOP3.LUT R3, R0, 0x70, R34.reuse, 0xf8, !PT ;  /* 0x0000007000037812 */ /* 0x102fe400078ef822 */
[----:B------:R-:W-:Y:S02]  /*17ef0*/  LOP3.LUT R0, R7, 0x400, R34, 0xf8, !PT ;  /* 0x0000040007007812 */ /* 0x000fe400078ef822 */
[----:B------:R-:W-:Y:S02]  /*17f00*/  LOP3.LUT R34, R34, 0x70, RZ, 0xc0, !PT ;  /* 0x0000007022227812 */ /* 0x000fe400078ec0ff */
[----:B------:R-:W-:Y:S01]  /*17f10*/  LOP3.LUT R3, R3, 0x80, RZ, 0xfc, !PT ;  /* 0x0000008003037812 */ /* 0x000fe200078efcff */
[----:B------:R1:W-:Y:S01]  /*17f20*/  STL [R1+0x18], R0 ;  /* 0x0000180001007387 */ /* 0x0003e20000100800 */
[C---:B0-----:R-:W-:Y:S02]  /*17f30*/  VIADD R2, R28.reuse, 0x40 ;  /* 0x000000401c027836 */ /* 0x041fe40000000000 */
[----:B------:R-:W-:-:S05]  /*17f40*/  @P0 VIADD R2, R28, 0xffffffc0 ;  /* 0xffffffc01c020836 */ /* 0x000fca0000000000 */
[----:B------:R0:W-:Y:S01]  /*17f50*/  STL [R1+0x14], R2 ;  /* 0x0000140201007387 */ /* 0x0001e20000100800 */
[----:B-1----:R-:W-:-:S05]  /*17f60*/  IMAD.IADD R0, R18, 0x1, R0 ;  /* 0x0000000112007824 */ /* 0x002fca00078e0200 */
[----:B------:R0:W-:Y:S02]  /*17f70*/  STL [R1+0x20], R0 ;  /* 0x0000200001007387 */ /* 0x0001e40000100800 */
.L_x_8496:
[----:B-1----:R-:W1:Y:S08]  /*17f80*/  LDC.64 R4, c[0x0][0xa18] ;  /* 0x00028600ff047b82 */ /* 0x002e700000000a00 */
[----:B0-----:R-:W0:Y:S08]  /*17f90*/  LDC.64 R2, c[0x0][0xa28] ;  /* 0x00028a00ff027b82 */ /* 0x001e300000000a00 */
[----:B------:R-:W2:Y:S01]  /*17fa0*/  LDC.64 R8, c[0x0][0xa00] ;  /* 0x00028000ff087b82 */ /* 0x000ea20000000a00 */
[----:B-1----:R-:W-:-:S04]  /*17fb0*/  ISETP.NE.U32.AND P1, PT, R4, RZ, PT ;  /* 0x000000ff0400720c */ /* 0x002fc80003f25070 */
[----:B------:R-:W-:Y:S02]  /*17fc0*/  ISETP.NE.AND.EX P2, PT, R5, RZ, PT, P1 ;  /* 0x000000ff0500720c */ /* 0x000fe40003f45310 */
[----:B0-----:R-:W-:-:S04]  /*17fd0*/  ISETP.NE.U32.AND P0, PT, R2, RZ, PT ;  /* 0x000000ff0200720c */ /* 0x001fc80003f05070 */
[----:B------:R-:W-:Y:S02]  /*17fe0*/  ISETP.NE.AND.EX P0, PT, R3, RZ, PT, P0 ;  /* 0x000000ff0300720c */ /* 0x000fe40003f05300 */
[----:B------:R-:W0:Y:S08]  /*17ff0*/  LDC.64 R2, c[0x0][0xa00] ;  /* 0x00028000ff027b82 */ /* 0x000e300000000a00 */
[----:B------:R-:W1:Y:S08]  /*18000*/  @P2 LDC.64 R6, c[0x0][0xa18] ;  /* 0x00028600ff062b82 */ /* 0x000e700000000a00 */
[----:B------:R-:W3:Y:S01]  /*18010*/  @P0 LDC.64 R4, c[0x0][0xa28] ;  /* 0x00028a00ff040b82 */ /* 0x000ee20000000a00 */
[----:B0-----:R-:W-:-:S04]  /*18020*/  ISETP.NE.U32.AND P1, PT, R2, RZ, PT ;  /* 0x000000ff0200720c */ /* 0x001fc80003f25070 */
[----:B------:R-:W-:Y:S01]  /*18030*/  ISETP.NE.AND.EX P3, PT, R3, RZ, PT, P1 ;  /* 0x000000ff0300720c */ /* 0x000fe20003f65310 */
[----:B-1----:R-:W-:-:S04]  /*18040*/  @P2 IMAD.WIDE R2, R27, 0x4, R6 ;  /* 0x000000041b022825 */ /* 0x002fc800078e0206 */
[----:B------:R-:W-:Y:S01]  /*18050*/  IMAD.MOV.U32 R22, RZ, RZ, RZ ;  /* 0x000000ffff167224 */ /* 0x000fe200078e00ff */
[----:B------:R2:W4:Y:S01]  /*18060*/  @P2 LDG.E R0, desc[UR50][R2.64] ;  /* 0x0000003202002981 */ /* 0x000522000c1e1900 */
[----:B---3--:R-:W-:-:S06]  /*18070*/  @P0 IMAD.WIDE R4, R27, 0x4, R4 ;  /* 0x000000041b040825 */ /* 0x008fcc00078e0204 */
[----:B-----5:R0:W5:Y:S01]  /*18080*/  @P0 LDG.E R4, desc[UR50][R4.64] ;  /* 0x0000003204040981 */ /* 0x020162000c1e1900 */
[----:B--2---:R-:W-:Y:S01]  /*18090*/  IMAD.WIDE R2, R27, 0x4, R8 ;  /* 0x000000041b027825 */ /* 0x004fe200078e0208 */
[----:B------:R-:W-:-:S04]  /*180a0*/  LOP3.LUT R16, R16, 0xfffffbff, RZ, 0xc0, !PT ;  /* 0xfffffbff10107812 */ /* 0x000fc800078ec0ff */
[----:B------:R0:W5:Y:S01]  /*180b0*/  @P3 LDG.E R22, desc[UR50][R2.64] ;  /* 0x0000003202163981 */ /* 0x000162000c1e1900 */
[----:B------:R-:W-:Y:S02]  /*180c0*/  @P3 LOP3.LUT R16, R16, 0x400, RZ, 0xfc, !PT ;  /* 0x0000040010103812 */ /* 0x000fe400078efcff */
[----:B----4-:R-:W-:Y:S01]  /*180d0*/  @P2 R2UR UR38, R0 ;  /* 0x00000000002622ca */ /* 0x010fe200000e0000 */
        /* <DEDUP_REMOVED lines=8> */
.L_x_8418:
        /* <DEDUP_REMOVED lines=18> */
.L_x_8419:
        /* <DEDUP_REMOVED lines=11> */
.L_x_8420:
        /* <DEDUP_REMOVED lines=27> */
.L_x_8422:
[----:B------:R-:W-:-:S11]  /*184e0*/  UISETP.NE.AND UP0, UPT, UR5, 0x1, UPT ;  /* 0x000000010500788c */ /* 0x000fd6000bf05270 */
[----:B------:R-:W-:Y:S02]  /*184f0*/  @UP0 ULDC.64 UR10, c[0x0][0x9e8] ;  /* 0x00027a00000a0ab9 */ /* 0x000fe40000000a00 */
[----:B------:R-:W-:-:S04]  /*18500*/  UIMAD.WIDE.U32 UR6, UR8, UR10, URZ ;  /* 0x0000000a080672a5 */ /* 0x000fc8000f8e003f */
[----:B------:R-:W-:-:S12]  /*18510*/  @UP0 USHF.R.U32.HI UR8, URZ, UR11, UR7 ;  /* 0x0000000b3f080299 */ /* 0x000fd80008011607 */
.L_x_8423:
[----:B------:R-:W-:-:S04]  /*18520*/  UIMAD UR8, UR8, UR5, UR5 ;  /* 0x00000005080872a4 */ /* 0x000fc8000f8e0205 */
[----:B------:R-:W-:-:S04]  /*18530*/  UISETP.LT.AND UP0, UPT, UR4, UR8, UPT ;  /* 0x000000080400728c */ /* 0x000fc8000bf01270 */
[----:B------:R-:W-:-:S12]  /*18540*/  USEL UR4, UR4, UR8, UP0 ;  /* 0x0000000804047287 */ /* 0x000fd80008000000 */
.L_x_8421:
[----:B------:R-:W-:Y:S02]  /*18550*/  UISETP.NE.AND UP0, UPT, UR46, URZ, UPT ;  /* 0x0000003f2e00728c */ /* 0x000fe4000bf05270 */
[----:B------:R-:W-:Y:S02]  /*18560*/  UIADD3 UR6, UR40, 0x9f, URZ ;  /* 0x0000009f28067890 */ /* 0x000fe4000fffe03f */
[----:B------:R-:W-:Y:S02]  /*18570*/  UIADD3 UR8, UR4, 0x9f, URZ ;  /* 0x0000009f04087890 */ /* 0x000fe4000fffe03f */
[----:B------:R-:W-:Y:S02]  /*18580*/  UIMAD.WIDE UR6, UR6, 0x66666667, URZ ;  /* 0x66666667060678a5 */ /* 0x000fe4000f8e023f */
[----:B------:R-:W-:Y:S02]  /*18590*/  UIMAD.WIDE UR8, UR8, 0x66666667, URZ ;  /* 0x66666667080878a5 */ /* 0x000fe4000f8e023f */
[----:B------:R-:W-:Y:S01]  /*185a0*/  USHF.R.U32.HI UR4, URZ, 0x1f, UR7 ;  /* 0x0000001f3f047899 */ /* 0x000fe20008011607 */
[----:B------:R-:W-:Y:S01]  /*185b0*/  @UP0 ULDC UR10, c[0x0][0x44c] ;  /* 0x00011300000a0ab9 */ /* 0x000fe20000000800 */
[----:B------:R-:W-:-:S02]  /*185c0*/  USHF.R.U32.HI UR6, URZ, 0x1f, UR9 ;  /* 0x0000001f3f067899 */ /* 0x000fc40008011609 */
[----:B------:R-:W-:Y:S01]  /*185d0*/  UIMAD.WIDE.U32 UR10, UR39, UR10, URZ ;  /* 0x0000000a270a72a5 */ /* 0x000fe2000f8e003f */
[----:B------:R-:W-:Y:S01]  /*185e0*/  @UP0 ULDC UR13, c[0x0][0x450] ;  /* 0x00011400000d0ab9 */ /* 0x000fe20000000800 */
[----:B------:R-:W-:Y:S02]  /*185f0*/  UMOV UR12, UR39 ;  /* 0x00000027000c7c82 */ /* 0x000fe40008000000 */
[----:B------:R-:W-:Y:S02]  /*18600*/  @UP0 USHF.R.U32.HI UR12, URZ, UR13, UR11 ;  /* 0x0000000d3f0c0299 */ /* 0x000fe4000801160b */
[----:B------:R-:W-:Y:S02]  /*18610*/  ULEA.HI.SX32 UR4, UR7, UR4, 0x1a ;  /* 0x0000000407047291 */ /* 0x000fe4000f8fd23f */
[----:B------:R-:W-:Y:S02]  /*18620*/  ULEA.HI.SX32 UR6, UR9, UR6, 0x1a ;  /* 0x0000000609067291 */ /* 0x000fe4000f8fd23f */
[----:B------:R-:W-:-:S02]  /*18630*/  UIADD3 UR7, UR12, UR40, -UR38 ;  /* 0x000000280c077290 */ /* 0x000fc4000fffe826 */
[----:B------:R-:W-:Y:S01]  /*18640*/  UISETP.LT.AND UP0, UPT, UR4, UR6, UPT ;  /* 0x000000060400728c */ /* 0x000fe2000bf01270 */
[----:B------:R-:W-:Y:S02]  /*18650*/  ULDC UR8, c[0x0][0x9dc] ;  /* 0x0002770000087ab9 */ /* 0x000fe40000000800 */
[----:B------:R-:W-:Y:S02]  /*18660*/  UIADD3 UR8, UR7, -UR8, URZ ;  /* 0x8000000807087290 */ /* 0x000fe4000fffe03f */
[----:B------:R-:W-:Y:S01]  /*18670*/  USEL UR41, UR4, UR6, UP0 ;  /* 0x0000000604297287 */ /* 0x000fe20008000000 */
        /* <DEDUP_REMOVED lines=12> */
.L_x_8425:
[----:B------:R-:W-:-:S11]  /*18740*/  UISETP.NE.AND UP0, UPT, UR5, 0x1, UPT ;  /* 0x000000010500788c */ /* 0x000fd6000bf05270 */
[----:B------:R-:W-:Y:S02]  /*18750*/  @UP0 ULDC.64 UR10, c[0x0][0x9e8] ;  /* 0x00027a00000a0ab9 */ /* 0x000fe40000000a00 */
[----:B------:R-:W-:-:S04]  /*18760*/  UIMAD.WIDE.U32 UR6, UR4, UR10, URZ ;  /* 0x0000000a040672a5 */ /* 0x000fc8000f8e003f */
[----:B------:R-:W-:-:S12]  /*18770*/  @UP0 USHF.R.U32.HI UR4, URZ, UR11, UR7 ;  /* 0x0000000b3f040299 */ /* 0x000fd80008011607 */
.L_x_8426:
[----:B------:R-:W-:-:S04]  /*18780*/  UIMAD UR4, UR4, UR5, URZ ;  /* 0x00000005040472a4 */ /* 0x000fc8000f8e023f */
[----:B------:R-:W-:-:S04]  /*18790*/  UISETP.LT.AND UP0, UPT, UR8, UR4, UPT ;  /* 0x000000040800728c */ /* 0x000fc8000bf01270 */
[----:B------:R-:W-:-:S12]  /*187a0*/  USEL UR8, UR8, UR4, !UP0 ;  /* 0x0000000408087287 */ /* 0x000fd8000c000000 */
.L_x_8424:
        /* <DEDUP_REMOVED lines=26> */
.L_x_8428:
        /* <DEDUP_REMOVED lines=20> */
.L_x_8431:
[----:B------:R-:W-:Y:S05]  /*18a90*/  BSYNC B6 ;  /* 0x0000000000067941 */ /* 0x000fea0003800000 */
.L_x_8430:
        /* <DEDUP_REMOVED lines=22> */
.L_x_8433:
[----:B------:R-:W-:Y:S05]  /*18c00*/  BSYNC B6 ;  /* 0x0000000000067941 */ /* 0x000fea0003800000 */
.L_x_8432:
        /* <DEDUP_REMOVED lines=21> */
.L_x_8435:
[----:B------:R-:W-:Y:S05]  /*18d60*/  BSYNC B6 ;  /* 0x0000000000067941 */ /* 0x000fea0003800000 */
.L_x_8434:
        /* <DEDUP_REMOVED lines=19> */
.L_x_8437:
[----:B------:R-:W-:Y:S05]  /*18ea0*/  BSYNC B6 ;  /* 0x0000000000067941 */ /* 0x000fea0003800000 */
.L_x_8436:
[----:B------:R-:W0:Y:S01]  /*18eb0*/  LDC.64 R2, c[0x0][0x9f8] ;  /* 0x00027e00ff027b82 */ /* 0x000e220000000a00 */
[----:B------:R-:W-:-:S07]  /*18ec0*/  IMAD.MOV.U32 R37, RZ, RZ, R27 ;  /* 0x000000ffff257224 */ /* 0x000fce00078e001b */
[----:B------:R-:W1:Y:S01]  /*18ed0*/  LDC R19, c[0x0][0x430] ;  /* 0x00010c00ff137b82 */ /* 0x000e620000000800 */
[----:B0-----:R-:W-:-:S04]  /*18ee0*/  ISETP.NE.U32.AND P0, PT, R2, RZ, PT ;  /* 0x000000ff0200720c */ /* 0x001fc80003f05070 */
[----:B------:R-:W-:-:S13]  /*18ef0*/  ISETP.NE.AND.EX P0, PT, R3, RZ, PT, P0 ;  /* 0x000000ff0300720c */ /* 0x000fda0003f05300 */
[----:B------:R-:W0:Y:S02]  /*18f00*/  @P0 LDC.64 R2, c[0x0][0x9f8] ;  /* 0x00027e00ff020b82 */ /* 0x000e240000000a00 */
[----:B0-----:R-:W-:-:S05]  /*18f10*/  @P0 IMAD.WIDE R2, R27, 0x4, R2 ;  /* 0x000000041b020825 */ /* 0x001fca00078e0202 */
[----:B------:R0:W5:Y:S01]  /*18f20*/  @P0 LDG.E R37, desc[UR50][R2.64] ;  /* 0x0000003202250981 */ /* 0x000162000c1e1900 */
[----:B-1----:R-:W-:Y:S01]  /*18f30*/  ISETP.NE.AND P2, PT, R19, 0x1, PT ;  /* 0x000000011300780c */ /* 0x002fe20003f45270 */
[----:B------:R-:W-:Y:S01]  /*18f40*/  UMOV UR4, 0xffffffff ;  /* 0xffffffff00047882 */ /* 0x000fe20000000000 */
[----:B------:R-:W-:-:S11]  /*18f50*/  LOP3.LUT R16, R16, 0xfffffff7, RZ, 0xc0, !PT ;  /* 0xfffffff710107812 */ /* 0x000fd600078ec0ff */
[----:B------:R-:W-:Y:S01]  /*18f60*/  @P2 LOP3.LUT R16, R16, 0x8, RZ, 0xfc, !PT ;  /* 0x0000000810102812 */ /* 0x000fe200078efcff */
[----:B0-----:R-:W-:Y:S06]  /*18f70*/  BRA.DIV UR4, `(.L_x_8438) ;  /* 0x0000005a04107947 */ /* 0x001fec000b800000 */
.L_x_8516:
[----:B------:R-:W0:Y:S01]  /*18f80*/  S2R R0, SR_TID.X ;  /* 0x0000000000007919 */ /* 0x000e220000002100 */
[----:B------:R-:W-:Y:S01]  /*18f90*/  UMOV UR4, 0xa0 ;  /* 0x000000a000047882 */ /* 0x000fe20000000000 */
[----:B------:R-:W1:Y:S01]  /*18fa0*/  @P2 LDC R5, c[0x0][0x434] ;  /* 0x00010d00ff052b82 */ /* 0x000e620000000800 */
[----:B------:R-:W-:Y:S01]  /*18fb0*/  UIMAD UR4, UR41, UR4, -0xa0 ;  /* 0xffffff60290474a4 */ /* 0x000fe2000f8e0204 */
[----:B------:R-:W2:Y:S01]  /*18fc0*/  S2R R11, SR_TID.X ;  /* 0x00000000000b7919 */ /* 0x000ea20000002100 */
[----:B-----5:R-:W-:-:S05]  /*18fd0*/  SHF.R.S32.HI R14, RZ, 0x1f, R37 ;  /* 0x0000001fff0e7819 */ /* 0x020fca0000011425 */
[----:B------:R-:W3:Y:S01]  /*18fe0*/  @P2 LDC R7, c[0x0][0x438] ;  /* 0x00010e00ff072b82 */ /* 0x000ee20000000800 */
[----:B------:R4:W-:Y:S01]  /*18ff0*/  STL [R1+0x8], R14 ;  /* 0x0000080e01007387 */ /* 0x0009e20000100800 */
[----:B0-----:R-:W-:Y:S01]  /*19000*/  LOP3.LUT R0, R0, 0x7f, RZ, 0xc0, !PT ;  /* 0x0000007f00007812 */ /* 0x001fe200078ec0ff */
[----:B--2---:R-:W-:-:S03]  /*19010*/  IMAD.SHL.U32 R13, R11, 0x10, RZ ;  /* 0x000000100b0d7824 */ /* 0x004fc600078e00ff */
[----:B------:R-:W-:Y:S01]  /*19020*/  SHF.R.U32.HI R10, RZ, 0x3, R0 ;  /* 0x00000003ff0a7819 */ /* 0x000fe20000011600 */
[----:B------:R-:W-:-:S03]  /*19030*/  IMAD.SHL.U32 R12, R11, 0x10, RZ ;  /* 0x000000100b0c7824 */ /* 0x000fc600078e00ff */
[C---:B------:R-:W-:Y:S02]  /*19040*/  LOP3.LUT R13, R10.reuse, 0x70, R13, 0xf8, !PT ;  /* 0x000000700a0d7812 */ /* 0x040fe400078ef80d */
[----:B------:R-:W-:Y:S02]  /*19050*/  LOP3.LUT R12, R10, 0x70, R12, 0xf8, !PT ;  /* 0x000000700a0c7812 */ /* 0x000fe400078ef80c */
[----:B------:R-:W-:-:S05]  /*19060*/  LOP3.LUT R13, R13, 0x80, RZ, 0xfc, !PT ;  /* 0x000000800d0d7812 */ /* 0x000fca00078efcff */
[----:B------:R-:W-:-:S05]  /*19070*/  VIADD R0, R13, UR4 ;  /* 0x000000040d007c36 */ /* 0x000fca0008000000 */
[C---:B------:R-:W-:Y:S01]  /*19080*/  ISETP.GE.AND P0, PT, R0.reuse, UR40, PT ;  /* 0x0000002800007c0c */ /* 0x040fe2000bf06270 */
[----:B------:R-:W-:-:S03]  /*19090*/  VIADD R0, R0, UR37 ;  /* 0x0000002500007c36 */ /* 0x000fc60008000000 */
[----:B------:R-:W-:Y:S01]  /*190a0*/  ISETP.GT.U32.OR P0, PT, R13, 0x9f, P0 ;  /* 0x0000009f0d00780c */ /* 0x000fe20000704470 */
[----:B-1----:R-:W-:-:S04]  /*190b0*/  @P2 IMAD.HI.U32 R4, R0, R5, RZ ;  /* 0x0000000500042227 */ /* 0x002fc800078e00ff */
[----:B------:R-:W-:Y:S01]  /*190c0*/  IMAD.MOV.U32 R8, RZ, RZ, R0 ;  /* 0x000000ffff087224 */ /* 0x000fe200078e0000 */
[----:B---3--:R-:W-:-:S07]  /*190d0*/  @P2 SHF.R.U32.HI R8, RZ, R7, R4 ;  /* 0x00000007ff082219 */ /* 0x008fce0000011604 */
[----:B------:R-:W0:Y:S01]  /*190e0*/  @!P0 LDC.64 R2, c[0x0][0x428] ;  /* 0x00010a00ff028b82 */ /* 0x000e220000000a00 */
[----:B------:R-:W-:-:S07]  /*190f0*/  @!P0 SHF.R.S32.HI R7, RZ, 0x1f, R8 ;  /* 0x0000001fff078819 */ /* 0x000fce0000011408 */
[----:B------:R-:W1:Y:S01]  /*19100*/  @!P0 LDC.64 R4, c[0x0][0x418] ;  /* 0x00010600ff048b82 */ /* 0x000e620000000a00 */
[----:B0-----:R-:W-:-:S04]  /*19110*/  @!P0 IMAD R6, R14, R2, RZ ;  /* 0x000000020e068224 */ /* 0x001fc800078e02ff */
[----:B------:R-:W-:Y:S02]  /*19120*/  @!P0 IMAD R9, R37, R3, R6 ;  /* 0x0000000325098224 */ /* 0x000fe400078e0206 */
[----:B------:R-:W-:-:S04]  /*19130*/  @!P0 IMAD.MOV.U32 R6, RZ, RZ, R8 ;  /* 0x000000ffff068224 */ /* 0x000fc800078e0008 */
[----:B------:R-:W-:Y:S02]  /*19140*/  @!P0 IMAD.WIDE.U32 R2, R37, R2, R6 ;  /* 0x0000000225028225 */ /* 0x000fe400078e0006 */
[----:B------:R-:W0:Y:S02]  /*19150*/  @P2 LDC R6, c[0x0][0x434] ;  /* 0x00010d00ff062b82 */ /* 0x000e240000000800 */
[----:B------:R-:W-:Y:S01]  /*19160*/  @!P0 IMAD.IADD R3, R9, 0x1, R3 ;  /* 0x0000000109038824 */ /* 0x000fe200078e0203 */
[----:B-1----:R-:W-:Y:S01]  /*19170*/  @!P0 LEA R10, P1, R2, R4, 0x2 ;  /* 0x00000004020a8211 */ /* 0x002fe200078210ff */
[----:B------:R-:W-:-:S03]  /*19180*/  VIADD R9, R12, UR4 ;  /* 0x000000040c097c36 */ /* 0x000fc60008000000 */
[----:B------:R-:W-:Y:S02]  /*19190*/  @!P0 LEA.HI.X R11, R2, R5, R3, 0x2, P1 ;  /* 0x00000005020b8211 */ /* 0x000fe400008f1403 */
[C---:B------:R-:W-:Y:S01]  /*191a0*/  ISETP.GE.AND P1, PT, R9.reuse, UR40, PT ;  /* 0x0000002809007c0c */ /* 0x040fe2000bf26270 */
[----:B------:R-:W1:Y:S01]  /*191b0*/  @P2 LDC R2, c[0x0][0x438] ;  /* 0x00010e00ff022b82 */ /* 0x000e620000000800 */
[----:B------:R-:W-:-:S04]  /*191c0*/  VIADD R9, R9, UR37 ;  /* 0x0000002509097c36 */ /* 0x000fc80008000000 */
[----:B------:R-:W-:-:S07]  /*191d0*/  IMAD.MOV.U32 R12, RZ, RZ, R9 ;  /* 0x000000ffff0c7224 */ /* 0x000fce00078e0009 */
[----:B------:R-:W2:Y:S01]  /*191e0*/  @!P1 LDC.64 R4, c[0x0][0x428] ;  /* 0x00010a00ff049b82 */ /* 0x000ea20000000a00 */
[----:B0-----:R-:W-:-:S04]  /*191f0*/  @P2 IMAD.HI.U32 R3, R9, R6, RZ ;  /* 0x0000000609032227 */ /* 0x001fc800078e00ff */
[----:B------:R-:W-:Y:S01]  /*19200*/  IMAD.MOV.U32 R6, RZ, RZ, RZ ;  /* 0x000000ffff067224 */ /* 0x000fe200078e00ff */
[----:B-1----:R-:W-:-:S05]  /*19210*/  @P2 SHF.R.U32.HI R12, RZ, R2, R3 ;  /* 0x00000002ff0c2219 */ /* 0x002fca0000011603 */
[----:B------:R0:W5:Y:S01]  /*19220*/  @!P0 LDG.E R6, desc[UR50][R10.64] ;  /* 0x000000320a068981 */ /* 0x000162000c1e1900 */
[----:B------:R-:W-:Y:S01]  /*19230*/  @!P1 SHF.R.S32.HI R3, RZ, 0x1f, R12 ;  /* 0x0000001fff039819 */ /* 0x000fe2000001140c */
[----:B--2---:R-:W-:-:S04]  /*19240*/  @!P1 IMAD R2, R14, R4, RZ ;  /* 0x000000040e029224 */ /* 0x004fc800078e02ff */
[----:B------:R-:W-:Y:S02]  /*19250*/  @!P1 IMAD R7, R37, R5, R2 ;  /* 0x0000000525079224 */ /* 0x000fe400078e0202 */
[----:B------:R-:W-:-:S04]  /*19260*/  @!P1 IMAD.MOV.U32 R2, RZ, RZ, R12 ;  /* 0x000000ffff029224 */ /* 0x000fc800078e000c */
[----:B------:R-:W-:Y:S02]  /*19270*/  @!P1 IMAD.WIDE.U32 R2, R37, R4, R2 ;  /* 0x0000000425029225 */ /* 0x000fe400078e0002 */
[----:B------:R-:W1:Y:S02]  /*19280*/  @!P1 LDC.64 R4, c[0x0][0x418] ;  /* 0x00010600ff049b82 */ /* 0x000e640000000a00 */
[----:B------:R-:W-:Y:S02]  /*19290*/  @!P1 IMAD.IADD R7, R3, 0x1, R7 ;  /* 0x0000000103079824 */ /* 0x000fe400078e0207 */
[----:B------:R-:W-:Y:S01]  /*192a0*/  IMAD.MOV R3, RZ, RZ, -R8 ;  /* 0x000000ffff037224 */ /* 0x000fe200078e0a08 */
[----:B-1----:R-:W-:-:S04]  /*192b0*/  @!P1 LEA R4, P0, R2, R4, 0x2 ;  /* 0x0000000402049211 */ /* 0x002fc800078010ff */
[----:B------:R-:W-:Y:S01]  /*192c0*/  @!P1 LEA.HI.X R5, R2, R5, R7, 0x2, P0 ;  /* 0x0000000502059211 */ /* 0x000fe200000f1407 */
[----:B------:R-:W-:-:S06]  /*192d0*/  IMAD.MOV.U32 R7, RZ, RZ, RZ ;  /* 0x000000ffff077224 */ /* 0x000fcc00078e00ff */
[----:B------:R1:W5:Y:S01]  /*192e0*/  @!P1 LDG.E R7, desc[UR50][R4.64] ;  /* 0x0000003204079981 */ /* 0x000362000c1e1900 */
[----:B------:R-:W-:Y:S01]  /*192f0*/  ISETP.GT.U32.AND P0, PT, R13, 0x9f, PT ;  /* 0x0000009f0d00780c */ /* 0x000fe20003f04070 */
[----:B------:R-:W-:Y:S01]  /*19300*/  IMAD.MOV R8, RZ, RZ, -R12 ;  /* 0x000000ffff087224 */ /* 0x000fe200078e0a0c */
[----:B------:R-:W-:Y:S01]  /*19310*/  LOP3.LUT R16, R16, 0xfffffffd, RZ, 0xc0, !PT ;  /* 0xfffffffd10107812 */ /* 0x000fe200078ec0ff */
[----:B0-----:R-:W-:Y:S02]  /*19320*/  IMAD.U32 R11, RZ, RZ, UR41 ;  /* 0x00000029ff0b7e24 */ /* 0x001fe4000f8e00ff */
[----:B------:R-:W-:Y:S02]  /*19330*/  IMAD R8, R19, R8, R9 ;  /* 0x0000000813087224 */ /* 0x000fe400078e0209 */
[----:B------:R-:W-:Y:S02]  /*19340*/  VIADD R11, R11, 0xffffffff ;  /* 0xffffffff0b0b7836 */ /* 0x000fe40000000000 */
[----:B-1----:R-:W-:-:S02]  /*19350*/  IMAD R5, R19, R3, R0 ;  /* 0x0000000313057224 */ /* 0x002fc400078e0200 */
[----:B------:R-:W-:Y:S02]  /*19360*/  IMAD.U32 R0, RZ, RZ, UR43 ;  /* 0x0000002bff007e24 */ /* 0x000fe4000f8e00ff */
[----:B------:R-:W-:-:S03]  /*19370*/  @P0 LOP3.LUT R16, R16, 0x2, RZ, 0xfc, !PT ;  /* 0x0000000210100812 */ /* 0x000fc600078efcff */
[----:B------:R-:W-:Y:S02]  /*19380*/  ISETP.NE.AND P2, PT, R0, 0x3, PT ;  /* 0x000000030000780c */ /* 0x000fe40003f45270 */
[----:B------:R-:W-:Y:S02]  /*19390*/  SHF.R.S32.HI R0, RZ, 0x1f, R26 ;  /* 0x0000001fff007819 */ /* 0x000fe4000001141a */
[----:B------:R-:W-:-:S03]  /*193a0*/  LOP3.LUT R16, R16, 0xfffffffb, RZ, 0xc0, !PT ;  /* 0xfffffffb10107812 */ /* 0x000fc600078ec0ff */
[----:B------:R4:W-:Y:S06]  /*193b0*/  STL [R1+0x4], R0 ;  /* 0x0000040001007387 */ /* 0x0009ec0000100800 */
[----:B------:R-:W-:Y:S01]  /*193c0*/  @P2 LOP3.LUT R16, R16, 0x4, RZ, 0xfc, !PT ;  /* 0x0000000410102812 */ /* 0x000fe200078efcff */
[----:B------:R-:W-:Y:S06]  /*193d0*/  @!P2 BRA `(.L_x_8439) ;  /* 0x000000000004a947 */ /* 0x000fec0003800000 */
[----:B------:R-:W-:Y:S01]  /*193e0*/  BPT.TRAP 0x1 ;  /* 0x000000040000795c */ /* 0x000fe20000300000 */
.L_x_8439:
[----:B------:R-:W2:Y:S01]  /*193f0*/  LDL R2, [R1] ;  /* 0x0000000001027983 */ /* 0x000ea20000100800 */
[----:B----4-:R-:W-:Y:S01]  /*19400*/  IMAD R0, R35, 0x8, R18 ;  /* 0x0000000823007824 */ /* 0x010fe200078e0212 */
[----:B------:R-:W-:Y:S01]  /*19410*/  BSSY B0, `(.L_x_8440) ;  /* 0x0000005000007945 */ /* 0x000fe20003800000 */
[----:B------:R-:W-:Y:S02]  /*19420*/  SHF.R.S32.HI R25, RZ, 0x1f, R8 ;  /* 0x0000001fff197819 */ /* 0x000fe40000011408 */
[----:B--2---:R-:W-:-:S04]  /*19430*/  SHF.L.U32 R31, R2, 0x1f, RZ ;  /* 0x0000001f021f7819 */ /* 0x004fc800000006ff */
[----:B------:R-:W0:Y:S02]  /*19440*/  SYNCS.PHASECHK.TRANS64.TRYWAIT P0, [R0+URZ+0x22880], R31 ;  /* 0x0228801f000075a7 */ /* 0x000e24000800017f */
[----:B0-----:R-:W-:Y:S05]  /*19450*/  @!P0 BRA `(.L_x_8441) ;  /* 0x0000005400048947 */ /* 0x001fea0003800000 */
.L_x_8517:
[----:B------:R-:W-:Y:S05]  /*19460*/  BSYNC B0 ;  /* 0x0000000000007941 */ /* 0x000fea0003800000 */
.L_x_8440:
[----:B------:R-:W2:Y:S01]  /*19470*/  LDL R9, [R1+0x4] ;  /* 0x0000040001097983 */ /* 0x000ea20000100800 */
[----:B------:R-:W-:-:S03]  /*19480*/  ULDC.64 UR4, c[0x0][0x328] ;  /* 0x0000ca0000047ab9 */ /* 0x000fc60000000a00 */
[----:B------:R-:W3:Y:S01]  /*19490*/  LDL R12, [R1+0x18] ;  /* 0x00001800010c7983 */ /* 0x000ee20000100800 */
[----:B------:R-:W-:Y:S01]  /*194a0*/  IMAD R4, R25, UR4, RZ ;  /* 0x0000000419047c24 */ /* 0x000fe2000f8e02ff */
[----:B-----5:R-:W-:Y:S01]  /*194b0*/  SHF.R.S32.HI R29, RZ, 0x1f, R7 ;  /* 0x0000001fff1d7819 */ /* 0x020fe20000011407 */
[C---:B------:R-:W-:Y:S01]  /*194c0*/  IMAD.WIDE.U32 R2, R8.reuse, UR4, RZ ;  /* 0x0000000408027c25 */ /* 0x040fe2000f8e00ff */
[----:B------:R-:W-:Y:S01]  /*194d0*/  ULDC.64 UR6, c[0x0][0x338] ;  /* 0x0000ce0000067ab9 */ /* 0x000fe20000000a00 */
[----:B------:R-:W1:Y:S01]  /*194e0*/  LDC R13, c[0x0][0x2f4] ;  /* 0x0000bd00ff0d7b82 */ /* 0x000e620000000800 */
[----:B------:R-:W-:Y:S01]  /*194f0*/  ULDC.64 UR8, c[0x0][0x330] ;  /* 0x0000cc0000087ab9 */ /* 0x000fe20000000a00 */
[----:B------:R-:W-:Y:S01]  /*19500*/  IMAD R4, R8, UR5, R4 ;  /* 0x0000000508047c24 */ /* 0x000fe2000f8e0204 */
[----:B------:R-:W-:Y:S01]  /*19510*/  ULDC.64 UR10, c[0x0][0x318] ;  /* 0x0000c600000a7ab9 */ /* 0x000fe20000000a00 */
[----:B------:R-:W-:Y:S02]  /*19520*/  SHF.R.S32.HI R23, RZ, 0x1f, R5 ;  /* 0x0000001fff177819 */ /* 0x000fe40000011405 */
[----:B------:R-:W-:Y:S01]  /*19530*/  IMAD.IADD R3, R3, 0x1, R4 ;  /* 0x0000000103037824 */ /* 0x000fe200078e0204 */
[----:B------:R-:W-:Y:S01]  /*19540*/  SHF.R.S32.HI R30, RZ, 0x1f, R6 ;  /* 0x0000001fff1e7819 */ /* 0x000fe20000011406 */
[----:B------:R-:W-:Y:S01]  /*19550*/  IMAD R4, R29, UR6, RZ ;  /* 0x000000061d047c24 */ /* 0x000fe2000f8e02ff */
[----:B------:R-:W-:Y:S01]  /*19560*/  LOP3.LUT R16, R16, 0xfffffffe, RZ, 0xc0, !PT ;  /* 0xfffffffe10107812 */ /* 0x000fe200078ec0ff */
[----:B------:R-:W-:-:S04]  /*19570*/  IMAD.WIDE.U32 R2, R7, UR6, R2 ;  /* 0x0000000607027c25 */ /* 0x000fc8000f8e0002 */
[----:B------:R-:W-:-:S04]  /*19580*/  IMAD R4, R7, UR7, R4 ;  /* 0x0000000707047c24 */ /* 0x000fc8000f8e0204 */
[----:B------:R-:W-:Y:S02]  /*19590*/  IMAD.IADD R3, R3, 0x1, R4 ;  /* 0x0000000103037824 */ /* 0x000fe400078e0204 */
[----:B------:R-:W-:Y:S02]  /*195a0*/  IMAD R4, R23, UR4, RZ ;  /* 0x0000000417047c24 */ /* 0x000fe4000f8e02ff */
[----:B------:R-:W-:Y:S01]  /*195b0*/  IMAD.WIDE.U32 R2, R26, UR8, R2 ;  /* 0x000000081a027c25 */ /* 0x000fe2000f8e0002 */
[----:B-1----:R-:W-:-:S03]  /*195c0*/  ISETP.GE.AND P1, PT, R34, R13, PT ;  /* 0x0000000d2200720c */ /* 0x002fc60003f26270 */
[----:B------:R-:W-:-:S10]  /*195d0*/  IMAD R4, R5, UR5, R4 ;  /* 0x0000000505047c24 */ /* 0x000fd4000f8e0204 */
[----:B------:R-:W-:-:S04]  /*195e0*/  @P1 LOP3.LUT R16, R16, 0x1, RZ, 0xfc, !PT ;  /* 0x0000000110101812 */ /* 0x000fc800078efcff */
[----:B------:R-:W-:Y:S01]  /*195f0*/  LOP3.LUT R16, R16, 0xffffff7f, RZ, 0xc0, !PT ;  /* 0xffffff7f10107812 */ /* 0x000fe200078ec0ff */
[----:B--2---:R-:W-:Y:S01]  /*19600*/  IMAD R21, R9, UR8, RZ ;  /* 0x0000000809157c24 */ /* 0x004fe2000f8e02ff */
[----:B------:R-:W-:-:S03]  /*19610*/  IADD3 R9, P0, R2, UR10, RZ ;  /* 0x0000000a02097c10 */ /* 0x000fc6000ff1e0ff */
[----:B------:R-:W-:-:S05]  /*19620*/  IMAD R21, R26, UR9, R21 ;  /* 0x000000091a157c24 */ /* 0x000fca000f8e0215 */
[----:B------:R-:W-:Y:S01]  /*19630*/  IADD3.X R10, R3, UR11, R21, P0, !PT ;  /* 0x0000000b030a7c10 */ /* 0x000fe200087fe415 */
[----:B------:R-:W-:Y:S01]  /*19640*/  IMAD.WIDE.U32 R2, R5, UR4, RZ ;  /* 0x0000000405027c25 */ /* 0x000fe2000f8e00ff */
[----:B------:R-:W-:Y:S01]  /*19650*/  ISETP.GE.AND P0, PT, R34, R13, PT ;  /* 0x0000000d2200720c */ /* 0x000fe20003f06270 */
[----:B------:R-:W-:Y:S01]  /*19660*/  UMOV UR4, 0xffffffff ;  /* 0xffffffff00047882 */ /* 0x000fe20000000000 */
[----:B------:R-:W1:Y:S01]  /*19670*/  S2R R13, SR_TID.X ;  /* 0x00000000000d7919 */ /* 0x000e620000002100 */
[----:B------:R-:W-:Y:S02]  /*19680*/  IMAD.IADD R3, R3, 0x1, R4 ;  /* 0x0000000103037824 */ /* 0x000fe400078e0204 */
[----:B------:R-:W-:Y:S02]  /*19690*/  IMAD R4, R30, UR6, RZ ;  /* 0x000000061e047c24 */ /* 0x000fe4000f8e02ff */
[----:B------:R-:W-:-:S04]  /*196a0*/  IMAD.WIDE.U32 R2, R6, UR6, R2 ;  /* 0x0000000606027c25 */ /* 0x000fc8000f8e0002 */
[----:B------:R-:W-:-:S04]  /*196b0*/  IMAD R4, R6, UR7, R4 ;  /* 0x0000000706047c24 */ /* 0x000fc8000f8e0204 */
[----:B------:R-:W-:Y:S02]  /*196c0*/  IMAD.IADD R3, R3, 0x1, R4 ;  /* 0x0000000103037824 */ /* 0x000fe400078e0204 */
[----:B---3--:R-:W-:Y:S02]  /*196d0*/  IMAD R4, R35, 0x5000, R12 ;  /* 0x0000500023047824 */ /* 0x008fe400078e020c */
[----:B------:R-:W-:-:S03]  /*196e0*/  IMAD.WIDE.U32 R2, R26, UR8, R2 ;  /* 0x000000081a027c25 */ /* 0x000fc6000f8e0002 */
[----:B------:R-:W-:Y:S01]  /*196f0*/  IADD3 R19, P1, R2, UR10, RZ ;  /* 0x0000000a02137c10 */ /* 0x000fe2000ff3e0ff */
[----:B------:R-:W-:-:S03]  /*19700*/  IMAD.MOV.U32 R2, RZ, RZ, -0xa0 ;  /* 0xffffff60ff027424 */ /* 0x000fc600078e00ff */
[----:B------:R-:W-:Y:S01]  /*19710*/  IADD3.X R21, R21, UR11, R3, P1, !PT ;  /* 0x0000000b15157c10 */ /* 0x000fe20008ffe403 */
[----:B------:R-:W-:Y:S01]  /*19720*/  IMAD R11, R11, R2, UR40 ;  /* 0x000000280b0b7e24 */ /* 0x000fe2000f8e0202 */
[----:B-1----:R-:W-:-:S04]  /*19730*/  LOP3.LUT R13, R13, 0x7f, RZ, 0xc0, !PT ;  /* 0x0000007f0d0d7812 */ /* 0x002fc800078ec0ff */
[----:B------:R-:W-:-:S05]  /*19740*/  SHF.R.U32.HI R13, RZ, 0x3, R13 ;  /* 0x00000003ff0d7819 */ /* 0x000fca000001160d */
[----:B------:R-:W-:-:S05]  /*19750*/  IMAD.IADD R20, R11, 0x1, -R13 ;  /* 0x000000010b147824 */ /* 0x000fca00078e0a0d */
[----:B------:R-:W-:-:S13]  /*19760*/  ISETP.GE.AND P1, PT, R20, 0x1, PT ;  /* 0x000000011400780c */ /* 0x000fda0003f26270 */
[----:B------:R-:W-:Y:S01]  /*19770*/  @P1 LOP3.LUT R16, R16, 0x80, RZ, 0xfc, !PT ;  /* 0x0000008010101812 */ /* 0x000fe200078efcff */
[----:B------:R-:W-:Y:S06]  /*19780*/  BRA.DIV UR4, `(.L_x_8442) ;  /* 0x00000052044c7947 */ /* 0x000fec000b800000 */
[----:B------:R-:W1:Y:S01]  /*19790*/  SHFL.IDX PT, R2, R9, RZ, 0x181f ;  /* 0x00181fff09027589 */ /* 0x000e6200000e0000 */
[----:B------:R-:W-:Y:S01]  /*197a0*/  IMAD.IADD R4, R18, 0x1, R4 ;  /* 0x0000000112047824 */ /* 0x000fe200078e0204 */
[----:B------:R-:W-:Y:S02]  /*197b0*/  ISETP.GE.AND P3, PT, R20, 0x41, PT ;  /* 0x000000411400780c */ /* 0x000fe40003f66270 */
[----:B------:R-:W2:Y:S01]  /*197c0*/  SHFL.IDX PT, R3, R10, RZ, 0x181f ;  /* 0x00181fff0a037589 */ /* 0x000ea200000e0000 */
[----:B------:R-:W-:Y:S02]  /*197d0*/  LOP3.LUT R16, R16, 0xffffffef, RZ, 0xc0, !PT ;  /* 0xffffffef10107812 */ /* 0x000fe400078ec0ff */
[C---:B------:R-:W-:Y:S02]  /*197e0*/  ISETP.GE.AND P2, PT, R20.reuse, 0x61, PT ;  /* 0x000000611400780c */ /* 0x040fe40003f46270 */
[C---:B------:R-:W-:Y:S02]  /*197f0*/  ISETP.GE.AND P5, PT, R20.reuse, 0x21, PT ;  /* 0x000000211400780c */ /* 0x040fe40003fa6270 */
[----:B------:R-:W-:-:S02]  /*19800*/  ISETP.GE.AND P4, PT, R20, 0x31, PT ;  /* 0x000000311400780c */ /* 0x000fc40003f86270 */
        /* <DEDUP_REMOVED lines=69> */
.L_x_8539:
        /* <DEDUP_REMOVED lines=9> */
.L_x_8443:
        /* <DEDUP_REMOVED lines=11> */
.L_x_8444:
[----:B------:R1:W-:Y:S01]  /*19da0*/  SYNCS.ARRIVE.TRANS64.A1T0 RZ, [R0+URZ+0x22870], RZ ;  /* 0x022870ff00ff79a7 */ /* 0x0003e2000810003f */
[----:B------:R-:W-:Y:S05]  /*19db0*/  @!P6 BRA `(.L_x_8445) ;  /* 0x000000000004e947 */ /* 0x000fea0003800000 */
[----:B------:R-:W-:Y:S01]  /*19dc0*/  BPT.TRAP 0x1 ;  /* 0x000000040000795c */ /* 0x000fe20000300000 */
.L_x_8445:
[----:B------:R-:W2:Y:S01]  /*19dd0*/  SYNCS.PHASECHK.TRANS64.TRYWAIT P0, [R0+URZ+0x22840], R31 ;  /* 0x0228401f000075a7 */ /* 0x000ea2000800017f */
[----:B------:R-:W-:Y:S04]  /*19de0*/  BSSY B0, `(.L_x_8446) ;  /* 0x0000002000007945 */ /* 0x000fe80003800000 */
[----:B--2---:R-:W-:Y:S05]  /*19df0*/  @!P0 BRA `(.L_x_8447) ;  /* 0x0000005400d48947 */ /* 0x004fea0003800000 */
.L_x_8540:
[----:B------:R-:W-:Y:S05]  /*19e00*/  BSYNC B0 ;  /* 0x0000000000007941 */ /* 0x000fea0003800000 */
.L_x_8446:
[----:B------:R-:W3:Y:S01]  /*19e10*/  LDL R12, [R1+0x4] ;  /* 0x00000400010c7983 */ /* 0x000ee20000100800 */
[----:B------:R-:W-:Y:S01]  /*19e20*/  ULDC.64 UR4, c[0x0][0x300] ;  /* 0x0000c00000047ab9 */ /* 0x000fe20000000a00 */
[----:B------:R-:W-:Y:S01]  /*19e30*/  ULDC.64 UR6, c[0x0][0x310] ;  /* 0x0000c40000067ab9 */ /* 0x000fe20000000a00 */
[----:B------:R-:W-:Y:S01]  /*19e40*/  IMAD R9, R25, UR4, RZ ;  /* 0x0000000419097c24 */ /* 0x000fe2000f8e02ff */
[----:B------:R-:W-:Y:S01]  /*19e50*/  ULDC.64 UR8, c[0x0][0x2e8] ;  /* 0x0000ba0000087ab9 */ /* 0x000fe20000000a00 */
        /* <DEDUP_REMOVED lines=8> */
[C---:B------:R-:W-:Y:S02]  /*19ee0*/  IMAD R23, R5.reuse, UR5, R23 ;  /* 0x0000000505177c24 */ /* 0x040fe4000f8e0217 */
[----:B------:R-:W-:Y:S01]  /*19ef0*/  IMAD.WIDE.U32 R10, R5, UR4, RZ ;  /* 0x00000004050a7c25 */ /* 0x000fe2000f8e00ff */
[----:B------:R-:W-:-:S03]  /*19f00*/  ULDC.64 UR4, c[0x0][0x308] ;  /* 0x0000c20000047ab9 */ /* 0x000fc60000000a00 */
[----:B------:R-:W-:-:S04]  /*19f10*/  IMAD.WIDE.U32 R2, R26, UR4, R2 ;  /* 0x000000041a027c25 */ /* 0x000fc8000f8e0002 */
[----:B------:R-:W-:Y:S01]  /*19f20*/  IMAD.IADD R11, R11, 0x1, R23 ;  /* 0x000000010b0b7824 */ /* 0x000fe200078e0217 */
[----:B------:R-:W-:Y:S01]  /*19f30*/  IADD3 R8, P0, R2, UR8, RZ ;  /* 0x0000000802087c10 */ /* 0x000fe2000ff1e0ff */
[----:B------:R-:W-:-:S04]  /*19f40*/  IMAD R30, R30, UR6, RZ ;  /* 0x000000061e1e7c24 */ /* 0x000fc8000f8e02ff */
[----:B------:R-:W-:Y:S02]  /*19f50*/  IMAD R30, R6, UR7, R30 ;  /* 0x00000007061e7c24 */ /* 0x000fe4000f8e021e */
[----:B---3--:R-:W-:Y:S02]  /*19f60*/  IMAD R5, R12, UR4, RZ ;  /* 0x000000040c057c24 */ /* 0x008fe4000f8e02ff */
[----:B------:R-:W3:Y:S02]  /*19f70*/  LDC R12, c[0x0][0x2f4] ;  /* 0x0000bd00ff0c7b82 */ /* 0x000ee40000000800 */
[----:B------:R-:W-:-:S05]  /*19f80*/  IMAD R5, R26, UR5, R5 ;  /* 0x000000051a057c24 */ /* 0x000fca000f8e0205 */
[----:B------:R-:W-:Y:S01]  /*19f90*/  IADD3.X R7, R3, UR9, R5, P0, !PT ;  /* 0x0000000903077c10 */ /* 0x000fe200087fe405 */
[----:B------:R-:W-:-:S04]  /*19fa0*/  IMAD.WIDE.U32 R2, R6, UR6, R10 ;  /* 0x0000000606027c25 */ /* 0x000fc8000f8e000a */
[----:B------:R-:W-:Y:S02]  /*19fb0*/  IMAD.IADD R3, R3, 0x1, R30 ;  /* 0x0000000103037824 */ /* 0x000fe400078e021e */
[----:B------:R-:W-:Y:S01]  /*19fc0*/  IMAD.WIDE.U32 R2, R26, UR4, R2 ;  /* 0x000000041a027c25 */ /* 0x000fe2000f8e0002 */
[----:B------:R-:W-:Y:S02]  /*19fd0*/  UMOV UR4, 0xffffffff ;  /* 0xffffffff00047882 */ /* 0x000fe40000000000 */
[----:B------:R-:W-:Y:S02]  /*19fe0*/  IADD3 R6, P0, R2, UR8, RZ ;  /* 0x0000000802067c10 */ /* 0x000fe4000ff1e0ff */
[----:B---3--:R-:W-:Y:S02]  /*19ff0*/  ISETP.GE.AND P2, PT, R34, R12, PT ;  /* 0x0000000c2200720c */ /* 0x008fe40003f46270 */
[----:B------:R-:W-:Y:S01]  /*1a000*/  IADD3.X R5, R5, UR9, R3, P0, !PT ;  /* 0x0000000905057c10 */ /* 0x000fe200087fe403 */
[----:B------:R-:W-:Y:S10]  /*1a010*/  BRA.DIV UR4, `(.L_x_8448) ;  /* 0x0000005604607947 */ /* 0x000ff4000b800000 */
[----:B------:R-:W3:Y:S01]  /*1a020*/  SHFL.IDX PT, R3, R8, RZ, 0x181f ;  /* 0x00181fff08037589 */ /* 0x000ee200000e0000 */
[C---:B------:R-:W-:Y:S02]  /*1a030*/  LOP3.LUT P6, RZ, R16.reuse, 0x80, RZ, 0xc0, !PT ;  /* 0x0000008010ff7812 */ /* 0x040fe400078cc0ff */
[----:B------:R-:W-:Y:S01]  /*1a040*/  LOP3.LUT R17, R17, 0xffffffdf, RZ, 0xc0, !PT ;  /* 0xffffffdf11117812 */ /* 0x000fe200078ec0ff */
[----:B------:R-:W4:Y:S03]  /*1a050*/  SHFL.IDX PT, R2, R7, RZ, 0x181f ;  /* 0x00181fff07027589 */ /* 0x000f2600000e0000 */
[----:B------:R-:W-:Y:S01]  /*1a060*/  @P1 LOP3.LUT R17, R17, 0x20, RZ, 0xfc, !PT ;  /* 0x0000002011111812 */ /* 0x000fe200078efcff */
[----:B------:R-:W-:Y:S01]  /*1a070*/  SHFL.IDX PT, R14, R8, 0x7, 0x181f ;  /* 0x00f81f00080e7f89 */ /* 0x000fe200000e0000 */
[----:B------:R-:W-:-:S05]  /*1a080*/  LOP3.LUT P1, RZ, R16, 0x10, RZ, 0xc0, !PT ;  /* 0x0000001010ff7812 */ /* 0x000fca000782c0ff */
[----:B---3--:R-:W-:-:S05]  /*1a090*/  @P6 IADD3 R3, P0, R34, R3, RZ ;  /* 0x0000000322036210 */ /* 0x008fca0007f1e0ff */
[----:B----4-:R-:W-:-:S05]  /*1a0a0*/  @P6 IMAD.X R2, RZ, RZ, R2, P0 ;  /* 0x000000ffff026224 */ /* 0x010fca00000e0602 */
[----:B------:R-:W-:-:S04]  /*1a0b0*/  @P6 LOP3.LUT R3, R3, R2, RZ, 0x3c, !PT ;  /* 0x0000000203036212 */ /* 0x000fc800078e3cff */
[----:B------:R-:W-:-:S04]  /*1a0c0*/  @P6 LOP3.LUT R2, R3, R2, RZ, 0x3c, !PT ;  /* 0x0000000203026212 */ /* 0x000fc800078e3cff */
[----:B------:R-:W-:-:S05]  /*1a0d0*/  @P6 LOP3.LUT R3, R3, R2, RZ, 0x3c, !PT ;  /* 0x0000000203036212 */ /* 0x000fca00078e3cff */
[----:B------:R3:W-:Y:S01]  /*1a0e0*/  @P6 LDGSTS.E.BYPASS.LTC128B.128 [R4+0x18400], desc[UR50][R2.64], !P2 ;  /* 0x1840000002046fae */ /* 0x0007e2000d101d72 */
[----:B------:R-:W-:-:S03]  /*1a0f0*/  LOP3.LUT P6, RZ, R16, 0x100, RZ, 0xc0, !PT ;  /* 0x0000010010ff7812 */ /* 0x000fc600078cc0ff */
[----:B---3--:R-:W3:Y:S04]  /*1a100*/  SHFL.IDX PT, R3, R8, 0x1, 0x181f ;  /* 0x00381f0008037f89 */ /* 0x008ee800000e0000 */
[----:B------:R-:W4:Y:S01]  /*1a110*/  SHFL.IDX PT, R2, R7, 0x1, 0x181f ;  /* 0x00381f0007027f89 */ /* 0x000f2200000e0000 */
        /* <DEDUP_REMOVED lines=26> */
[----:B------:R-:W4:Y:S06]  /*1a2c0*/  SHFL.IDX PT, R2, R7, 0x4, 0x181f ;  /* 0x00981f0007027f89 */ /* 0x000f2c00000e0000 */
[----:B---3--:R-:W-:-:S05]  /*1a2d0*/  @P4 IADD3 R3, P0, R34, R3, RZ ;  /* 0x0000000322034210 */ /* 0x008fca0007f1e0ff */
[----:B----4-:R-:W-:-:S05]  /*1a2e0*/  @P4 IMAD.X R2, RZ, RZ, R2, P0 ;  /* 0x000000ffff024224 */ /* 0x010fca00000e0602 */
[----:B------:R-:W-:-:S04]  /*1a2f0*/  @P4 LOP3.LUT R3, R3, R2, RZ, 0x3c, !PT ;  /* 0x0000000203034212 */ /* 0x000fc800078e3cff */
[----:B------:R-:W-:-:S04]  /*1a300*/  @P4 LOP3.LUT R2, R3, R2, RZ, 0x3c, !PT ;  /* 0x0000000203024212 */ /* 0x000fc800078e3cff */
[----:B------:R-:W-:-:S05]  /*1a310*/  @P4 LOP3.LUT R3, R3, R2, RZ, 0x3c, !PT ;  /* 0x0000000203034212 */ /* 0x000fca00078e3cff */
[----:B------:R3:W-:Y:S04]  /*1a320*/  @P4 LDGSTS.E.BYPASS.LTC128B.128 [R4+0x1a400], desc[UR50][R2.64], !P2 ;  /* 0x1a40000002044fae */ /* 0x0007e8000d101d72 */
[----:B---3--:R-:W3:Y:S04]  /*1a330*/  SHFL.IDX PT, R3, R8, 0x5, 0x181f ;  /* 0x00b81f0008037f89 */ /* 0x008ee800000e0000 */
[----:B------:R-:W4:Y:S01]  /*1a340*/  SHFL.IDX PT, R2, R7, 0x5, 0x181f ;  /* 0x00b81f0007027f89 */ /* 0x000f2200000e0000 */
[----:B---3--:R-:W-:-:S05]  /*1a350*/  @P5 IADD3 R3, P0, R34, R3, RZ ;  /* 0x0000000322035210 */ /* 0x008fca0007f1e0ff */
[----:B----4-:R-:W-:-:S05]  /*1a360*/  @P5 IMAD.X R2, RZ, RZ, R2, P0 ;  /* 0x000000ffff025224 */ /* 0x010fca00000e0602 */
[----:B------:R-:W-:-:S04]  /*1a370*/  @P5 LOP3.LUT R3, R3, R2, RZ, 0x3c, !PT ;  /* 0x0000000203035212 */ /* 0x000fc800078e3cff */
[----:B------:R-:W-:-:S04]  /*1a380*/  @P5 LOP3.LUT R2, R3, R2, RZ, 0x3c, !PT ;  /* 0x0000000203025212 */ /* 0x000fc800078e3cff */
[----:B------:R-:W-:-:S05]  /*1a390*/  @P5 LOP3.LUT R3, R3, R2, RZ, 0x3c, !PT ;  /* 0x0000000203035212 */ /* 0x000fca00078e3cff */
[----:B------:R3:W-:Y:S04]  /*1a3a0*/  @P5 LDGSTS.E.BYPASS.LTC128B.128 [R4+0x1ac00], desc[UR50][R2.64], !P2 ;  /* 0x1ac0000002045fae */ /* 0x0007e8000d101d72 */
[----:B---3--:R-:W3:Y:S04]  /*1a3b0*/  SHFL.IDX PT, R3, R8, 0x6, 0x181f ;  /* 0x00d81f0008037f89 */ /* 0x008ee800000e0000 */
[----:B------:R-:W4:Y:S04]  /*1a3c0*/  SHFL.IDX PT, R2, R7, 0x6, 0x181f ;  /* 0x00d81f0007027f89 */ /* 0x000f2800000e0000 */
[----:B------:R-:W5:Y:S01]  /*1a3d0*/  SHFL.IDX PT, R7, R7, 0x7, 0x181f ;  /* 0x00f81f0007077f89 */ /* 0x000f6200000e0000 */
[----:B---3--:R-:W-:-:S05]  /*1a3e0*/  @P6 IADD3 R3, P0, R34, R3, RZ ;  /* 0x0000000322036210 */ /* 0x008fca0007f1e0ff */
[----:B----4-:R-:W-:Y:S01]  /*1a3f0*/  @P6 IMAD.X R2, RZ, RZ, R2, P0 ;  /* 0x000000ffff026224 */ /* 0x010fe200000e0602 */
[----:B------:R-:W-:-:S04]  /*1a400*/  @P3 IADD3 R14, P0, R34, R14, RZ ;  /* 0x0000000e220e3210 */ /* 0x000fc80007f1e0ff */
[----:B------:R-:W-:Y:S01]  /*1a410*/  @P6 LOP3.LUT R3, R3, R2, RZ, 0x3c, !PT ;  /* 0x0000000203036212 */ /* 0x000fe200078e3cff */
[----:B-----5:R-:W-:-:S03]  /*1a420*/  @P3 IMAD.X R9, RZ, RZ, R7, P0 ;  /* 0x000000ffff093224 */ /* 0x020fc600000e0607 */
[----:B------:R-:W-:-:S04]  /*1a430*/  @P6 LOP3.LUT R2, R3, R2, RZ, 0x3c, !PT ;  /* 0x0000000203026212 */ /* 0x000fc800078e3cff */
[----:B------:R-:W-:-:S05]  /*1a440*/  @P6 LOP3.LUT R3, R3, R2, RZ, 0x3c, !PT ;  /* 0x0000000203036212 */ /* 0x000fca00078e3cff */
[----:B------:R3:W-:Y:S02]  /*1a450*/  @P6 LDGSTS.E.BYPASS.LTC128B.128 [R4+0x1b400], desc[UR50][R2.64], !P2 ;  /* 0x1b40000002046fae */ /* 0x0007e4000d101d72 */
[----:B---3--:R-:W-:Y:S02]  /*1a460*/  @P3 IMAD.MOV.U32 R2, RZ, RZ, R14 ;  /* 0x000000ffff023224 */ /* 0x008fe400078e000e */
        /* <DEDUP_REMOVED lines=11> */
.L_x_8562:
        /* <DEDUP_REMOVED lines=9> */
.L_x_8449:
        /* <DEDUP_REMOVED lines=11> */
.L_x_8450:
[----:B------:R0:W-:Y:S02]  /*1a660*/  SYNCS.ARRIVE.TRANS64.A1T0 RZ, [R0+URZ+0x22830], RZ ;  /* 0x022830ff00ff79a7 */ /* 0x0001e4000810003f */
[----:B------:R-:W-:Y:S05]  /*1a670*/  WARPSYNC.ALL ;  /* 0x0000000000007948 */ /* 0x000fea0003800000 */
[----:B012---:R-:W-:Y:S01]  /*1a680*/  SHF.R.S32.HI R0, RZ, 0x1f, R22 ;  /* 0x0000001fff007819 */ /* 0x007fe20000011416 */
[----:B------:R-:W-:Y:S01]  /*1a690*/  ULDC.64 UR4, c[0x0][0x298] ;  /* 0x0000a60000047ab9 */ /* 0x000fe20000000a00 */
[----:B------:R-:W-:Y:S03]  /*1a6a0*/  BSSY B6, `(.L_x_8451) ;  /* 0x0000019000067945 */ /* 0x000fe60003800000 */
[----:B------:R-:W-:-:S02]  /*1a6b0*/  IMAD R3, R0, UR4, RZ ;  /* 0x0000000400037c24 */ /* 0x000fc4000f8e02ff */
[----:B------:R-:W-:Y:S02]  /*1a6c0*/  VIADD R0, R18, 0x14400 ;  /* 0x0001440012007836 */ /* 0x000fe40000000000 */
[C---:B------:R-:W-:Y:S02]  /*1a6d0*/  IMAD R3, R22.reuse, UR5, R3 ;  /* 0x0000000516037c24 */ /* 0x040fe4000f8e0203 */
[----:B------:R-:W-:Y:S01]  /*1a6e0*/  IMAD.WIDE.U32 R22, R22, UR4, RZ ;  /* 0x0000000416167c25 */ /* 0x000fe2000f8e00ff */
[----:B------:R-:W-:Y:S01]  /*1a6f0*/  BAR.SYNC.DEFER_BLOCKING 0x8, 0x180 ;  /* 0x0206000000007b1d */ /* 0x000fe20000010000 */
[----:B------:R-:W-:Y:S02]  /*1a700*/  LOP3.LUT P0, RZ, R0, 0x3ff, RZ, 0xc0, !PT ;  /* 0x000003ff00ff7812 */ /* 0x000fe4000780c0ff */
[----:B------:R-:W-:-:S11]  /*1a710*/  IMAD.IADD R19, R23, 0x1, R3 ;  /* 0x0000000117137824 */ /* 0x000fd600078e0203 */
        /* <DEDUP_REMOVED lines=17> */
.L_x_8452:
[----:B------:R-:W-:Y:S05]  /*1a830*/  BSYNC B6 ;  /* 0x0000000000067941 */ /* 0x000fea0003800000 */
.L_x_8451:
[----:B------:R-:W2:Y:S01]  /*1a840*/  LDL R20, [R1+0x4] ;  /* 0x0000040001147983 */ /* 0x000ea20000100800 */
[----:B------:R-:W-:Y:S01]  /*1a850*/  ULDC.64 UR4, c[0x0][0x2d8] ;  /* 0x0000b60000047ab9 */ /* 0x000fe20000000a00 */
[----:B------:R-:W-:Y:S01]  /*1a860*/  UISETP.NE.AND UP0, UPT, UR46, URZ, UPT ;  /* 0x0000003f2e00728c */ /* 0x000fe2000bf05270 */
[----:B------:R-:W-:Y:S01]  /*1a870*/  IMAD.MOV.U32 R2, RZ, RZ, R22 ;  /* 0x000000ffff027224 */ /* 0x000fe200078e0016 */
[----:B------:R0:W5:Y:S01]  /*1a880*/  LDL R9, [R1+0x20] ;  /* 0x0000200001097983 */ /* 0x0001620000100800 */
[----:B------:R-:W-:Y:S01]  /*1a890*/  IMAD.MOV.U32 R3, RZ, RZ, R19 ;  /* 0x000000ffff037224 */ /* 0x000fe200078e0013 */
[----:B------:R-:W-:Y:S02]  /*1a8a0*/  LOP3.LUT P6, RZ, R16, 0x400, RZ, 0xc0, !PT ;  /* 0x0000040010ff7812 */ /* 0x000fe400078cc0ff */
[----:B------:R-:W-:Y:S01]  /*1a8b0*/  PLOP3.LUT P0, PT, PT, PT, UP0, 0x80, 0x0 ;  /* 0x000000000000781c */ /* 0x000fe20003f0f008 */
[----:B------:R-:W-:Y:S01]  /*1a8c0*/  IMAD.WIDE.U32 R2, R26, UR4, R2 ;  /* 0x000000041a027c25 */ /* 0x000fe2000f8e0002 */
[----:B------:R-:W-:-:S02]  /*1a8d0*/  SHF.R.S32.HI R0, RZ, 0x1f, R27 ;  /* 0x0000001fff007819 */ /* 0x000fc4000001141b */
[----:B------:R-:W-:Y:S01]  /*1a8e0*/  PLOP3.LUT P1, PT, PT, PT, UP0, 0x80, 0x0 ;  /* 0x000000000000781c */ /* 0x000fe20003f2f008 */
[----:B------:R-:W-:Y:S01]  /*1a8f0*/  @UP0 ULDC UR6, c[0x0][0x44c] ;  /* 0x0001130000060ab9 */ /* 0x000fe20000000800 */
[----:B------:R-:W-:Y:S02]  /*1a900*/  SEL R4, R0, RZ, !P6 ;  /* 0x000000ff00047207 */ /* 0x000fe40007000000 */
[----:B------:R-:W-:Y:S01]  /*1a910*/  SEL R7, R27, RZ, !P6 ;  /* 0x000000ff1b077207 */ /* 0x000fe20007000000 */
[----:B--2---:R-:W-:Y:S02]  /*1a920*/  IMAD R5, R20, UR4, RZ ;  /* 0x0000000414057c24 */ /* 0x004fe4000f8e02ff */
[----:B------:R-:W1:Y:S02]  /*1a930*/  S2R R20, SR_TID.X ;  /* 0x0000000000147919 */ /* 0x000e640000002100 */
[----:B------:R-:W-:Y:S01]  /*1a940*/  IMAD R5, R26, UR5, R5 ;  /* 0x000000051a057c24 */ /* 0x000fe2000f8e0205 */
[----:B------:R-:W-:-:S03]  /*1a950*/  ULDC.64 UR4, c[0x0][0x2e0] ;  /* 0x0000b80000047ab9 */ /* 0x000fc60000000a00 */
[----:B------:R-:W-:Y:S02]  /*1a960*/  IMAD.IADD R3, R3, 0x1, R5 ;  /* 0x0000000103037824 */ /* 0x000fe400078e0205 */
[----:B------:R-:W2:Y:S01]  /*1a970*/  LDC R5, c[0x0][0x448] ;  /* 0x00011200ff057b82 */ /* 0x000ea20000000800 */
[----:B------:R-:W-:Y:S01]  /*1a980*/  IMAD R6, R4, UR4, RZ ;  /* 0x0000000404067c24 */ /* 0x000fe2000f8e02ff */
[C---:B-1----:R-:W-:Y:S01]  /*1a990*/  LOP3.LUT R21, R20.reuse, 0x7f, RZ, 0xc0, !PT ;  /* 0x0000007f14157812 */ /* 0x042fe200078ec0ff */
[----:B------:R-:W-:-:S03]  /*1a9a0*/  IMAD.SHL.U32 R20, R20, 0x10, RZ ;  /* 0x0000001014147824 */ /* 0x000fc600078e00ff */
[----:B------:R-:W-:-:S04]  /*1a9b0*/  SHF.R.U32.HI R21, RZ, 0x3, R21 ;  /* 0x00000003ff157819 */ /* 0x000fc80000011615 */
[----:B------:R-:W-:-:S05]  /*1a9c0*/  LOP3.LUT R20, R21, 0x70, R20, 0xf8, !PT ;  /* 0x0000007015147812 */ /* 0x000fca00078ef814 */
[----:B------:R-:W-:-:S04]  /*1a9d0*/  VIADD R0, R20, UR39 ;  /* 0x0000002714007c36 */ /* 0x000fc80008000000 */
[----:B------:R-:W-:Y:S01]  /*1a9e0*/  @P0 IMAD.HI.U32 R8, R0, UR6, RZ ;  /* 0x0000000600080c27 */ /* 0x000fe2000f8e00ff */
[----:B------:R-:W-:-:S03]  /*1a9f0*/  @UP0 ULDC UR6, c[0x0][0x450] ;  /* 0x0001140000060ab9 */ /* 0x000fc60000000800 */
[----:B------:R-:W-:Y:S01]  /*1aa00*/  IMAD.MOV.U32 R4, RZ, RZ, R0 ;  /* 0x000000ffff047224 */ /* 0x000fe200078e0000 */
[----:B------:R-:W-:Y:S01]  /*1aa10*/  @P1 SHF.R.U32.HI R4, RZ, UR6, R8 ;  /* 0x00000006ff041c19 */ /* 0x000fe20008011608 */
[C---:B------:R-:W-:Y:S02]  /*1aa20*/  IMAD R6, R7.reuse, UR5, R6 ;  /* 0x0000000507067c24 */ /* 0x040fe4000f8e0206 */
[----:B------:R-:W-:Y:S01]  /*1aa30*/  IMAD.WIDE.U32 R2, R7, UR4, R2 ;  /* 0x0000000407027c25 */ /* 0x000fe2000f8e0002 */
[----:B------:R-:W-:Y:S01]  /*1aa40*/  SHF.R.S32.HI R7, RZ, 0x1f, R4 ;  /* 0x0000001fff077819 */ /* 0x000fe20000011404 */
[----:B------:R-:W-:Y:S01]  /*1aa50*/  ULDC.64 UR4, c[0x0][0x2d0] ;  /* 0x0000b40000047ab9 */ /* 0x000fe20000000a00 */
[----:B------:R-:W1:Y:S01]  /*1aa60*/  S2R R20, SR_TID.X ;  /* 0x0000000000147919 */ /* 0x000e620000002100 */
[----:B------:R-:W-:Y:S02]  /*1aa70*/  IMAD.IADD R3, R3, 0x1, R6 ;  /* 0x0000000103037824 */ /* 0x000fe400078e0206 */
[----:B------:R-:W-:-:S02]  /*1aa80*/  IMAD R7, R7, UR4, RZ ;  /* 0x0000000407077c24 */ /* 0x000fc4000f8e02ff */
[----:B------:R-:W-:-:S04]  /*1aa90*/  IMAD.WIDE.U32 R2, R4, UR4, R2 ;  /* 0x0000000404027c25 */ /* 0x000fc8000f8e0002 */
[----:B------:R-:W-:Y:S01]  /*1aaa0*/  IMAD R6, R4, UR5, R7 ;  /* 0x0000000504067c24 */ /* 0x000fe2000f8e0207 */
[----:B------:R-:W-:Y:S01]  /*1aab0*/  ULDC.64 UR4, c[0x0][0x2c8] ;  /* 0x0000b20000047ab9 */ /* 0x000fe20000000a00 */
[----:B------:R-:W-:-:S04]  /*1aac0*/  IMAD.MOV R4, RZ, RZ, -R4 ;  /* 0x000000ffff047224 */ /* 0x000fc800078e0a04 */
[----:B--2---:R-:W-:Y:S02]  /*1aad0*/  IMAD R0, R5, R4, R0 ;  /* 0x0000000405007224 */ /* 0x004fe400078e0200 */
        /* <DEDUP_REMOVED lines=24> */
[----:B-----5:R1:W-:Y:S01]  /*1ac60*/  @!P2 LDGSTS.E.BYPASS.LTC128B.128 [R9+0x14400], desc[UR50][R2.64], !P0 ;  /* 0x144000000209afae */ /* 0x0203e2000c101d72 */
[----:B------:R-:W-:Y:S01]  /*1ac70*/  ISETP.GE.AND P2, PT, R8, R5, PT ;  /* 0x000000050800720c */ /* 0x000fe20003f46270 */
[----:B------:R-:W-:-:S02]  /*1ac80*/  VIADD R8, R4, 0x20 ;  /* 0x0000002004087836 */ /* 0x000fc40000000000 */
[----:B-1----:R-:W1:Y:S10]  /*1ac90*/  SHFL.IDX PT, R2, R6, 0x1, 0x181f ;  /* 0x00381f0006027f89 */ /* 0x002e7400000e0000 */
[----:B0-----:R-:W-:-:S05]  /*1aca0*/  @!P2 IADD3 R14, P1, R34, R14, RZ ;  /* 0x0000000e220ea210 */ /* 0x001fca0007f3e0ff */
[----:B-1----:R-:W-:Y:S02]  /*1acb0*/  @!P2 IMAD.X R3, RZ, RZ, R2, P1 ;  /* 0x000000ffff03a224 */ /* 0x002fe400008e0602 */
[----:B------:R-:W-:Y:S02]  /*1acc0*/  @!P2 IMAD.MOV.U32 R2, RZ, RZ, R14 ;  /* 0x000000ffff02a224 */ /* 0x000fe400078e000e */
[----:B------:R-:W0:Y:S04]  /*1acd0*/  SHFL.IDX PT, R14, R0, 0x2, 0x181f ;  /* 0x00581f00000e7f89 */ /* 0x000e2800000e0000 */
[----:B------:R1:W-:Y:S01]  /*1ace0*/  @!P2 LDGSTS.E.BYPASS.LTC128B.128 [R9+0x14c00], desc[UR50][R2.64], !P0 ;  /* 0x14c000000209afae */ /* 0x0003e2000c101d72 */
        /* <DEDUP_REMOVED lines=32> */
[----:B------:R-:W-:-:S03]  /*1aef0*/  ISETP.GE.AND P2, PT, R8, R5, PT ;  /* 0x000000050800720c */ /* 0x000fc60003f46270 */
[----:B-1----:R-:W1:Y:S04]  /*1af00*/  SHFL.IDX PT, R2, R6, 0x6, 0x181f ;  /* 0x00d81f0006027f89 */ /* 0x002e6800000e0000 */
[----:B------:R-:W2:Y:S06]  /*1af10*/  SHFL.IDX PT, R6, R6, 0x7, 0x181f ;  /* 0x00f81f0006067f89 */ /* 0x000eac00000e0000 */
[----:B0-----:R-:W-:-:S05]  /*1af20*/  @!P2 IADD3 R14, P1, R34, R14, RZ ;  /* 0x0000000e220ea210 */ /* 0x001fca0007f3e0ff */
[----:B-1----:R-:W-:Y:S02]  /*1af30*/  @!P2 IMAD.X R3, RZ, RZ, R2, P1 ;  /* 0x000000ffff03a224 */ /* 0x002fe400008e0602 */
[----:B------:R-:W-:Y:S02]  /*1af40*/  @!P2 IMAD.MOV.U32 R2, RZ, RZ, R14 ;  /* 0x000000ffff02a224 */ /* 0x000fe400078e000e */
[----:B------:R0:W1:Y:S04]  /*1af50*/  SHFL.IDX PT, R14, R0, 0x7, 0x181f ;  /* 0x00f81f00000e7f89 */ /* 0x00006800000e0000 */
[----:B--2---:R0:W-:Y:S02]  /*1af60*/  @!P2 LDGSTS.E.BYPASS.LTC128B.128 [R9+0x17400], desc[UR50][R2.64], !P0 ;  /* 0x174000000209afae */ /* 0x0041e4000c101d72 */
.L_x_8579:
[----:B------:R-:W-:-:S05]  /*1af70*/  VIADD R4, R4, 0x70 ;  /* 0x0000007004047836 */ /* 0x000fca0000000000 */
[----:B------:R-:W-:-:S13]  /*1af80*/  ISETP.GE.AND P1, PT, R4, R5, PT ;  /* 0x000000050400720c */ /* 0x000fda0003f26270 */
[----:B01----:R-:W-:-:S05]  /*1af90*/  @!P1 IADD3 R2, P2, R34, R14, RZ ;  /* 0x0000000e22029210 */ /* 0x003fca0007f5e0ff */
[----:B------:R-:W-:-:S05]  /*1afa0*/  @!P1 IMAD.X R3, RZ, RZ, R6, P2 ;  /* 0x000000ffff039224 */ /* 0x000fca00010e0606 */
[----:B------:R-:W-:Y:S01]  /*1afb0*/  @!PT LDS RZ, [RZ] ;  /* 0x00000000fffff984 */ /* 0x000fe20000000800 */
[----:B------:R-:W-:Y:S01]  /*1afc0*/  @!PT LDS RZ, [RZ] ;  /* 0x00000000fffff984 */ /* 0x000fe20000000800 */
[----:B------:R-:W-:Y:S01]  /*1afd0*/  @!PT LDS RZ, [RZ] ;  /* 0x00000000fffff984 */ /* 0x000fe20000000800 */
[----:B------:R0:W-:Y:S01]  /*1afe0*/  @!P1 LDGSTS.E.BYPASS.LTC128B.128 [R9+0x17c00], desc[UR50][R2.64], !P0 ;  /* 0x17c0000002099fae */ /* 0x0001e2000c101d72 */
[----:B------:R-:W-:Y:S01]  /*1aff0*/  PLOP3.LUT P0, PT, PT, PT, PT, 0x80, 0x0 ;  /* 0x000000000000781c */ /* 0x000fe20003f0f070 */
[----:B------:R-:W-:-:S12]  /*1b000*/  NOP ;  /* 0x0000000000007918 */ /* 0x000fd80000000000 */
.L_x_8454:
        /* <DEDUP_REMOVED lines=18> */
.L_x_8580:
[----:B------:R-:W-:Y:S05]  /*1b130*/  BSYNC B0 ;  /* 0x0000000000007941 */ /* 0x000fea0003800000 */
.L_x_8455:
[----:B------:R-:W-:-:S04]  /*1b140*/  UIADD3 UR4, UR41, -0x2, URZ ;  /* 0xfffffffe29047890 */ /* 0x000fc8000fffe03f */
[----:B------:R-:W-:-:S06]  /*1b150*/  UISETP.GE.AND UP0, UPT, UR4, UR42, UPT ;  /* 0x0000002a0400728c */ /* 0x000fcc000bf06270 */
[----:B------:R-:W-:-:S13]  /*1b160*/  PLOP3.LUT P0, PT, PT, PT, UP0, 0x80, 0x0 ;  /* 0x000000000000781c */ /* 0x000fda0003f0f008 */
[----:B------:R-:W-:Y:S05]  /*1b170*/  @!P0 BRA `(.L_x_8457) ;  /* 0x00000018005c8947 */ /* 0x000fea0003800000 */
[----:B------:R1:W5:Y:S01]  /*1b180*/  LDL.LU R23, [R1] ;  /* 0x0000000001177983 */ /* 0x0003620000300800 */
[----:B------:R-:W-:Y:S02]  /*1b190*/  IMAD.MOV.U32 R22, RZ, RZ, R35 ;  /* 0x000000ffff167224 */ /* 0x000fe400078e0023 */
[----:B------:R-:W-:-:S07]  /*1b1a0*/  IMAD.U32 R36, RZ, RZ, UR4 ;  /* 0x00000004ff247e24 */ /* 0x000fce000f8e00ff */
.L_x_8477:
[----:B------:R-:W2:Y:S01]  /*1b1b0*/  LDL R11, [R1+0x8] ;  /* 0x00000800010b7983 */ /* 0x000ea20000100800 */
[----:B---3--:R-:W3:Y:S01]  /*1b1c0*/  LDC R2, c[0x0][0x430] ;  /* 0x00010c00ff027b82 */ /* 0x008ee20000000800 */
[----:B------:R-:W4:Y:S01]  /*1b1d0*/  S2R R0, SR_TID.X ;  /* 0x0000000000007919 */ /* 0x000f220000002100 */
[----:B------:R-:W1:Y:S01]  /*1b1e0*/  S2R R8, SR_TID.X ;  /* 0x0000000000087919 */ /* 0x000e620000002100 */
[----:B---3--:R-:W-:Y:S01]  /*1b1f0*/  ISETP.NE.AND P0, PT, R2, 0x1, PT ;  /* 0x000000010200780c */ /* 0x008fe20003f05270 */
[----:B------:R-:W-:-:S12]  /*1b200*/  IMAD.MOV.U32 R7, RZ, RZ, 0xa0 ;  /* 0x000000a0ff077424 */ /* 0x000fd800078e00ff */
[----:B------:R-:W3:Y:S01]  /*1b210*/  @P0 LDC R5, c[0x0][0x434] ;  /* 0x00010d00ff050b82 */ /* 0x000ee20000000800 */
[C---:B----4-:R-:W-:Y:S01]  /*1b220*/  LOP3.LUT R2, R0.reuse, 0x7f, RZ, 0xc0, !PT ;  /* 0x0000007f00027812 */ /* 0x050fe200078ec0ff */
[----:B------:R-:W-:-:S06]  /*1b230*/  IMAD.SHL.U32 R0, R0, 0x10, RZ ;  /* 0x0000001000007824 */ /* 0x000fcc00078e00ff */
[----:B0-----:R-:W0:Y:S01]  /*1b240*/  @P0 LDC R3, c[0x0][0x438] ;  /* 0x00010e00ff030b82 */ /* 0x001e220000000800 */
[----:B------:R-:W-:Y:S01]  /*1b250*/  SHF.R.U32.HI R6, RZ, 0x3, R2 ;  /* 0x00000003ff067819 */ /* 0x000fe20000011602 */
[----:B-1----:R-:W-:-:S06]  /*1b260*/  IMAD.SHL.U32 R9, R8, 0x10, RZ ;  /* 0x0000001008097824 */ /* 0x002fcc00078e00ff */
[----:B------:R-:W1:Y:S01]  /*1b270*/  @P0 LDC R4, c[0x0][0x434] ;  /* 0x00010d00ff040b82 */ /* 0x000e620000000800 */
[----:B------:R-:W-:Y:S01]  /*1b280*/  LOP3.LUT R0, R6, 0x70, R0, 0xf8, !PT ;  /* 0x0000007006007812 */ /* 0x000fe200078ef800 */
[----:B------:R-:W-:-:S06]  /*1b290*/  IMAD R7, R36, R7, UR37 ;  /* 0x0000002524077e24 */ /* 0x000fcc000f8e0207 */
[----:B------:R-:W4:Y:S01]  /*1b2a0*/  @P0 LDC R2, c[0x0][0x438] ;  /* 0x00010e00ff020b82 */ /* 0x000f220000000800 */
[----:B------:R-:W-:Y:S01]  /*1b2b0*/  LOP3.LUT R9, R6, 0x70, R9, 0xf8, !PT ;  /* 0x0000007006097812 */ /* 0x000fe200078ef809 */
[----:B------:R-:W-:-:S03]  /*1b2c0*/  IMAD.IADD R0, R0, 0x1, R7 ;  /* 0x0000000100007824 */ /* 0x000fc600078e0207 */
[----:B------:R-:W-:Y:S01]  /*1b2d0*/  LOP3.LUT R9, R9, 0x80, RZ, 0xfc, !PT ;  /* 0x0000008009097812 */ /* 0x000fe200078efcff */
[----:B---3--:R-:W-:-:S04]  /*1b2e0*/  @P0 IMAD.HI.U32 R8, R0, R5, RZ ;  /* 0x0000000500080227 */ /* 0x008fc800078e00ff */
[----:B------:R-:W-:Y:S02]  /*1b2f0*/  IMAD.IADD R7, R9, 0x1, R7 ;  /* 0x0000000109077824 */ /* 0x000fe400078e0207 */
[----:B------:R-:W-:Y:S01]  /*1b300*/  IMAD.MOV.U32 R6, RZ, RZ, R0 ;  /* 0x000000ffff067224 */ /* 0x000fe200078e0000 */
[----:B0-----:R-:W-:Y:S01]  /*1b310*/  @P0 SHF.R.U32.HI R6, RZ, R3, R8 ;  /* 0x00000003ff060219 */ /* 0x001fe20000011608 */
[----:B-1----:R-:W-:Y:S01]  /*1b320*/  @P0 IMAD.HI.U32 R3, R7, R4, RZ ;  /* 0x0000000407030227 */ /* 0x002fe200078e00ff */
[----:B------:R-:W-:Y:S05]  /*1b330*/  YIELD ;  /* 0x0000000000007946 */ /* 0x000fea0003800000 */
[----:B------:R-:W-:Y:S01]  /*1b340*/  IMAD.MOV.U32 R10, RZ, RZ, R7 ;  /* 0x000000ffff0a7224 */ /* 0x000fe200078e0007 */
[----:B------:R-:W-:Y:S01]  /*1b350*/  ULDC.64 UR4, c[0x0][0x428] ;  /* 0x00010a0000047ab9 */ /* 0x000fe20000000a00 */
[----:B----4-:R-:W-:Y:S01]  /*1b360*/  @P0 SHF.R.U32.HI R10, RZ, R2, R3 ;  /* 0x00000002ff0a0219 */ /* 0x010fe20000011603 */
[--C-:B------:R-:W-:Y:S01]  /*1b370*/  IMAD.MOV.U32 R2, RZ, RZ, R6.reuse ;  /* 0x000000ffff027224 */ /* 0x100fe200078e0006 */
[----:B------:R-:W-:Y:S01]  /*1b380*/  SHF.R.S32.HI R3, RZ, 0x1f, R6 ;  /* 0x0000001fff037819 */ /* 0x000fe20000011406 */
[----:B------:R-:W-:-:S02]  /*1b390*/  ULDC.64 UR6, c[0x0][0x418] ;  /* 0x0001060000067ab9 */ /* 0x000fc40000000a00 */
[----:B------:R-:W-:-:S03]  /*1b3a0*/  IMAD.WIDE.U32 R2, R37, UR4, R2 ;  /* 0x0000000425027c25 */ /* 0x000fc6000f8e0002 */
[----:B------:R-:W-:Y:S02]  /*1b3b0*/  LEA R4, P0, R2, UR6, 0x2 ;  /* 0x0000000602047c11 */ /* 0x000fe4000f8010ff */
[----:B------:R-:W-:Y:S01]  /*1b3c0*/  ISETP.GT.U32.AND P1, PT, R9, 0x9f, PT ;  /* 0x0000009f0900780c */ /* 0x000fe20003f24070 */
[----:B--2---:R-:W-:-:S04]  /*1b3d0*/  IMAD R8, R11, UR4, RZ ;  /* 0x000000040b087c24 */ /* 0x004fc8000f8e02ff */
[----:B------:R-:W-:-:S04]  /*1b3e0*/  IMAD R8, R37, UR5, R8 ;  /* 0x0000000525087c24 */ /* 0x000fc8000f8e0208 */
[----:B------:R-:W-:-:S05]  /*1b3f0*/  IMAD.IADD R3, R8, 0x1, R3 ;  /* 0x0000000108037824 */ /* 0x000fca00078e0203 */
[----:B------:R-:W-:-:S05]  /*1b400*/  LEA.HI.X R5, R2, UR7, R3, 0x2, P0 ;  /* 0x0000000702057c11 */ /* 0x000fca00080f1403 */
[----:B------:R0:W2:Y:S01]  /*1b410*/  LDG.E R9, desc[UR50][R4.64] ;  /* 0x0000003204097981 */ /* 0x0000a2000c1e1900 */
[--C-:B------:R-:W-:Y:S01]  /*1b420*/  @!P1 SHF.R.S32.HI R3, RZ, 0x1f, R10.reuse ;  /* 0x0000001fff039819 */ /* 0x100fe2000001140a */
[----:B------:R-:W-:-:S04]  /*1b430*/  @!P1 IMAD.MOV.U32 R2, RZ, RZ, R10 ;  /* 0x000000ffff029224 */ /* 0x000fc800078e000a */
[----:B------:R-:W-:Y:S01]  /*1b440*/  @!P1 IMAD.WIDE.U32 R2, R37, UR4, R2 ;  /* 0x0000000425029c25 */ /* 0x000fe2000f8e0002 */
[----:B------:R-:W-:-:S03]  /*1b450*/  ULDC UR4, c[0x0][0x430] ;  /* 0x00010c0000047ab9 */ /* 0x000fc60000000800 */
[----:B------:R-:W-:Y:S01]  /*1b460*/  @!P1 IMAD.IADD R8, R8, 0x1, R3 ;  /* 0x0000000108089824 */ /* 0x000fe200078e0203 */
[----:B0-----:R-:W-:Y:S01]  /*1b470*/  @!P1 LEA R4, P0, R2, UR6, 0x2 ;  /* 0x0000000602049c11 */ /* 0x001fe2000f8010ff */
[----:B------:R-:W-:-:S03]  /*1b480*/  VIADD R35, R22, 0x1 ;  /* 0x0000000116237836 */ /* 0x000fc60000000000 */
[----:B------:R-:W-:Y:S01]  /*1b490*/  @!P1 LEA.HI.X R5, R2, UR7, R8, 0x2, P0 ;  /* 0x0000000702059c11 */ /* 0x000fe200080f1408 */
[----:B------:R-:W-:Y:S01]  /*1b4a0*/  IMAD.MOV.U32 R8, RZ, RZ, RZ ;  /* 0x000000ffff087224 */ /* 0x000fe200078e00ff */
[----:B------:R-:W-:Y:S01]  /*1b4b0*/  ISETP.NE.AND P0, PT, R35, 0x2, PT ;  /* 0x000000022300780c */ /* 0x000fe20003f05270 */
[----:B------:R-:W-:Y:S02]  /*1b4c0*/  IMAD.MOV R3, RZ, RZ, -R6 ;  /* 0x000000ffff037224 */ /* 0x000fe400078e0a06 */
[----:B------:R-:W-:Y:S02]  /*1b4d0*/  IMAD.MOV R2, RZ, RZ, -R10 ;  /* 0x000000ffff027224 */ /* 0x000fe400078e0a0a */
[----:B-----5:R0:W5:Y:S02]  /*1b4e0*/  @!P1 LDG.E R8, desc[UR50][R4.64] ;  /* 0x0000003204089981 */ /* 0x020164000c1e1900 */
[----:B------:R-:W-:Y:S02]  /*1b4f0*/  IMAD R7, R2, UR4, R7 ;  /* 0x0000000402077c24 */ /* 0x000fe4000f8e0207 */
[----:B0-----:R-:W-:Y:S01]  /*1b500*/  IMAD R4, R3, UR4, R0 ;  /* 0x0000000403047c24 */ /* 0x001fe2000f8e0200 */
[----:B------:R-:W-:-:S04]  /*1b510*/  SEL R0, RZ, 0x1, P0 ;  /* 0x00000001ff007807 */ /* 0x000fc80000000000 */
[----:B------:R-:W-:Y:S01]  /*1b520*/  LOP3.LUT R2, R23, R0, RZ, 0x3c, !PT ;  /* 0x0000000017027212 */ /* 0x000fe200078e3cff */
[----:B------:R-:W-:-:S04]  /*1b530*/  IMAD.U32 R11, RZ, RZ, UR43 ;  /* 0x0000002bff0b7e24 */ /* 0x000fc8000f8e00ff */
[----:B------:R0:W-:Y:S01]  /*1b540*/  STL [R1], R2 ;  /* 0x0000000201007387 */ /* 0x0001e20000100800 */
[----:B------:R-:W-:Y:S02]  /*1b550*/  ISETP.NE.AND P2, PT, R11, 0x3, PT ;  /* 0x000000030b00780c */ /* 0x000fe40003f45270 */
[C---:B------:R-:W-:Y:S01]  /*1b560*/  ISETP.GT.AND P1, PT, R36.reuse, UR42, PT ;  /* 0x0000002a24007c0c */ /* 0x040fe2000bf24270 */
[----:B------:R-:W-:Y:S01]  /*1b570*/  VIADD R36, R36, 0xffffffff ;  /* 0xffffffff24247836 */ /* 0x000fe20000000000 */
[----:B------:R-:W-:Y:S02]  /*1b580*/  SEL R35, R35, RZ, P0 ;  /* 0x000000ff23237207 */ /* 0x000fe40000000000 */
[----:B--2---:R-:W-:-:S07]  /*1b590*/  SHF.R.S32.HI R29, RZ, 0x1f, R9 ;  /* 0x0000001fff1d7819 */ /* 0x004fce0000011409 */
[----:B0-----:R-:W-:Y:S05]  /*1b5a0*/  @!P2 BRA `(.L_x_8458) ;  /* 0x000000000004a947 */ /* 0x001fea0003800000 */
[----:B------:R-:W-:Y:S01]  /*1b5b0*/  BPT.TRAP 0x1 ;  /* 0x000000040000795c */ /* 0x000fe20000300000 */
.L_x_8458:
[----:B------:R-:W-:Y:S01]  /*1b5c0*/  IMAD R0, R35, 0x8, R18 ;  /* 0x0000000823007824 */ /* 0x000fe200078e0212 */
[----:B------:R-:W-:Y:S01]  /*1b5d0*/  SHF.L.U32 R32, R2, 0x1f, RZ ;  /* 0x0000001f02207819 */ /* 0x000fe200000006ff */
[----:B------:R-:W-:Y:S01]  /*1b5e0*/  BSSY B0, `(.L_x_8459) ;  /* 0x0000004000007945 */ /* 0x000fe20003800000 */
[----:B------:R-:W-:Y:S02]  /*1b5f0*/  SHF.R.S32.HI R31, RZ, 0x1f, R4 ;  /* 0x0000001fff1f7819 */ /* 0x000fe40000011404 */
[----:B------:R-:W0:Y:S02]  /*1b600*/  SYNCS.PHASECHK.TRANS64.TRYWAIT P0, [R0+URZ+0x22880], R32 ;  /* 0x02288020000075a7 */ /* 0x000e24000800017f */
[----:B0-----:R-:W-:Y:S05]  /*1b610*/  @!P0 BRA `(.L_x_8460) ;  /* 0x00000054005c8947 */ /* 0x001fea0003800000 */
.L_x_8581:
[----:B------:R-:W-:Y:S05]  /*1b620*/  BSYNC B0 ;  /* 0x0000000000007941 */ /* 0x000fea0003800000 */
.L_x_8459:
[----:B------:R-:W2:Y:S01]  /*1b630*/  LDL R10, [R1+0x4] ;  /* 0x00000400010a7983 */ /* 0x000ea20000100800 */
        /* <DEDUP_REMOVED lines=10> */
[----:B------:R-:W1:Y:S03]  /*1b6e0*/  LDC R11, c[0x0][0x2f4] ;  /* 0x0000bd00ff0b7b82 */ /* 0x000e660000000800 */
[----:B------:R-:W-:-:S02]  /*1b6f0*/  IMAD.IADD R3, R3, 0x1, R5 ;  /* 0x0000000103037824 */ /* 0x000fc400078e0205 */
[----:B------:R-:W-:Y:S02]  /*1b700*/  IMAD R5, R29, UR6, RZ ;  /* 0x000000061d057c24 */ /* 0x000fe4000f8e02ff */
[----:B------:R-:W-:-:S04]  /*1b710*/  IMAD.WIDE.U32 R2, R9, UR6, R2 ;  /* 0x0000000609027c25 */ /* 0x000fc8000f8e0002 */
[----:B------:R-:W-:-:S04]  /*1b720*/  IMAD R5, R9, UR7, R5 ;  /* 0x0000000709057c24 */ /* 0x000fc8000f8e0205 */
[----:B------:R-:W-:Y:S02]  /*1b730*/  IMAD.IADD R3, R3, 0x1, R5 ;  /* 0x0000000103037824 */ /* 0x000fe400078e0205 */
[----:B------:R-:W-:Y:S02]  /*1b740*/  IMAD R5, R30, UR4, RZ ;  /* 0x000000041e057c24 */ /* 0x000fe4000f8e02ff */
[----:B------:R-:W-:-:S04]  /*1b750*/  IMAD.WIDE.U32 R2, R26, UR8, R2 ;  /* 0x000000081a027c25 */ /* 0x000fc8000f8e0002 */
[----:B------:R-:W-:Y:S01]  /*1b760*/  IMAD R5, R7, UR5, R5 ;  /* 0x0000000507057c24 */ /* 0x000fe2000f8e0205 */
[----:B------:R-:W-:Y:S02]  /*1b770*/  IADD3 R19, P0, R2, UR10, RZ ;  /* 0x0000000a02137c10 */ /* 0x000fe4000ff1e0ff */
[----:B-1----:R-:W-:Y:S01]  /*1b780*/  ISETP.GE.AND P2, PT, R34, R11, PT ;  /* 0x0000000b2200720c */ /* 0x002fe20003f46270 */
[----:B--2---:R-:W-:-:S04]  /*1b790*/  IMAD R10, R10, UR8, RZ ;  /* 0x000000080a0a7c24 */ /* 0x004fc8000f8e02ff */
        /* <DEDUP_REMOVED lines=24> */
[C---:B---3--:R-:W-:Y:S02]  /*1b920*/  IADD3 R2, P0, R34.reuse, R12, RZ ;  /* 0x0000000c22027210 */ /* 0x048fe40007f1e0ff */
[----:B------:R-:W-:Y:S03]  /*1b930*/  SHFL.IDX PT, R12, R5, RZ, 0x181f ;  /* 0x00181fff050c7589 */ /* 0x000fe600000e0000 */
[----:B----4-:R-:W-:Y:S02]  /*1b940*/  IMAD.X R3, RZ, RZ, R33, P0 ;  /* 0x000000ffff037224 */ /* 0x010fe400000e0621 */
[----:B------:R-:W-:Y:S04]  /*1b950*/  SHFL.IDX PT, R33, R20, 0x7, 0x181f ;  /* 0x00f81f0014217f89 */ /* 0x000fe800000e0000 */
[----:B------:R5:W-:Y:S02]  /*1b960*/  LDGSTS.E.BYPASS.LTC128B.128 [R6+0xac00], desc[UR50][R2.64], !P2 ;  /* 0x0ac0000002067fae */ /* 0x000be4000d101d72 */
[----:B-----5:R-:W-:-:S02]  /*1b970*/  IADD3 R2, P0, R34, R11, RZ ;  /* 0x0000000b22027210 */ /* 0x020fc40007f1e0ff */
        /* <DEDUP_REMOVED lines=20> */
[----:B------:R-:W2:Y:S04]  /*1bac0*/  SHFL.IDX PT, R19, R10, RZ, 0x181f ;  /* 0x00181fff0a137589 */ /* 0x000ea800000e0000 */
[----:B------:R-:W3:Y:S01]  /*1bad0*/  SHFL.IDX PT, R10, R10, 0x1, 0x181f ;  /* 0x00381f000a0a7f89 */ /* 0x000ee200000e0000 */
[----:B0-----:R-:W-:-:S05]  /*1bae0*/  IADD3 R2, P0, R34, R2, RZ ;  /* 0x0000000222027210 */ /* 0x001fca0007f1e0ff */
[----:B-1----:R-:W-:-:S05]  /*1baf0*/  IMAD.X R3, RZ, RZ, R3, P0 ;  /* 0x000000ffff037224 */ /* 0x002fca00000e0603 */
[----:B------:R0:W-:Y:S02]  /*1bb00*/  LDGSTS.E.BYPASS.LTC128B.128 [R6+0xd400], desc[UR50][R2.64], !P2 ;  /* 0x0d40000002067fae */ /* 0x0001e4000d101d72 */
[----:B0-----:R-:W-:-:S05]  /*1bb10*/  IADD3 R2, P0, R34, R11, RZ ;  /* 0x0000000b22027210 */ /* 0x001fca0007f1e0ff */
[----:B------:R-:W-:-:S05]  /*1bb20*/  IMAD.X R3, RZ, RZ, R33, P0 ;  /* 0x000000ffff037224 */ /* 0x000fca00000e0621 */
[----:B------:R0:W-:Y:S02]  /*1bb30*/  LDGSTS.E.BYPASS.LTC128B.128 [R6+0xdc00], desc[UR50][R2.64], !P2 ;  /* 0x0dc0000002067fae */ /* 0x0001e4000d101d72 */
[----:B0-----:R-:W-:-:S05]  /*1bb40*/  IADD3 R2, P0, R34, R12, RZ ;  /* 0x0000000c22027210 */ /* 0x001fca0007f1e0ff */
[----:B--2---:R-:W-:-:S05]  /*1bb50*/  IMAD.X R3, RZ, RZ, R19, P0 ;  /* 0x000000ffff037224 */ /* 0x004fca00000e0613 */
[----:B------:R0:W-:Y:S04]  /*1bb60*/  LDGSTS.E.BYPASS.LTC128B.128 [R6+0xe400], desc[UR50][R2.64], !P2 ;  /* 0x0e40000002067fae */ /* 0x0001e8000d101d72 */
[----:B0--3--:R0:W1:Y:S02]  /*1bb70*/  SHFL.IDX PT, R2, R5, 0x1, 0x181f ;  /* 0x00381f0005027f89 */ /* 0x00906400000e0000 */
.L_x_8603:
        /* <DEDUP_REMOVED lines=8> */
.L_x_8462:
        /* <DEDUP_REMOVED lines=11> */
.L_x_8463:
[----:B------:R1:W-:Y:S01]  /*1bcb0*/  SYNCS.ARRIVE.TRANS64.A1T0 RZ, [R0+URZ+0x22870], RZ ;  /* 0x022870ff00ff79a7 */ /* 0x0003e2000810003f */
[----:B------:R-:W-:Y:S05]  /*1bcc0*/  @!P3 BRA `(.L_x_8464) ;  /* 0x000000000004b947 */ /* 0x000fea0003800000 */
[----:B------:R-:W-:Y:S01]  /*1bcd0*/  BPT.TRAP 0x1 ;  /* 0x000000040000795c */ /* 0x000fe20000300000 */
.L_x_8464:
[----:B------:R-:W2:Y:S01]  /*1bce0*/  SYNCS.PHASECHK.TRANS64.TRYWAIT P0, [R0+URZ+0x22840], R32 ;  /* 0x02284020000075a7 */ /* 0x000ea2000800017f */
[----:B------:R-:W-:Y:S04]  /*1bcf0*/  BSSY B0, `(.L_x_8465) ;  /* 0x0000002000007945 */ /* 0x000fe80003800000 */
[----:B--2---:R-:W-:Y:S05]  /*1bd00*/  @!P0 BRA `(.L_x_8466) ;  /* 0x0000005800708947 */ /* 0x004fea0003800000 */
.L_x_8604:
[----:B------:R-:W-:Y:S05]  /*1bd10*/  BSYNC B0 ;  /* 0x0000000000007941 */ /* 0x000fea0003800000 */
.L_x_8465:
[----:B------:R-:W3:Y:S01]  /*1bd20*/  LDL R10, [R1+0x4] ;  /* 0x00000400010a7983 */ /* 0x000ee20000100800 */
[----:B------:R-:W-:Y:S01]  /*1bd30*/  ULDC.64 UR4, c[0x0][0x310] ;  /* 0x0000c40000047ab9 */ /* 0x000fe20000000a00 */
[----:B------:R-:W-:Y:S01]  /*1bd40*/  ULDC.64 UR6, c[0x0][0x300] ;  /* 0x0000c00000067ab9 */ /* 0x000fe20000000a00 */
[----:B0-----:R-:W-:Y:S02]  /*1bd50*/  IMAD R5, R29, UR4, RZ ;  /* 0x000000041d057c24 */ /* 0x001fe4000f8e02ff */
        /* <DEDUP_REMOVED lines=22> */
[----:B------:R-:W-:Y:S01]  /*1bec0*/  UMOV UR4, 0xffffffff ;  /* 0xffffffff00047882 */ /* 0x000fe20000000000 */
[----:B------:R-:W0:Y:S02]  /*1bed0*/  LDC R10, c[0x0][0x2f4] ;  /* 0x0000bd00ff0a7b82 */ /* 0x000e240000000800 */
[----:B------:R-:W-:-:S05]  /*1bee0*/  IMAD R8, R26, UR5, R8 ;  /* 0x000000051a087c24 */ /* 0x000fca000f8e0208 */
[----:B------:R-:W-:Y:S02]  /*1bef0*/  IADD3.X R4, R8, UR7, R5, P0, !PT ;  /* 0x0000000708047c10 */ /* 0x000fe400087fe405 */
[----:B------:R-:W-:-:S04]  /*1bf00*/  IADD3 R7, P0, R2, UR6, RZ ;  /* 0x0000000602077c10 */ /* 0x000fc8000ff1e0ff */
[----:B------:R-:W-:Y:S02]  /*1bf10*/  IADD3.X R8, R8, UR7, R3, P0, !PT ;  /* 0x0000000708087c10 */ /* 0x000fe400087fe403 */
[----:B0-----:R-:W-:Y:S01]  /*1bf20*/  ISETP.GE.AND P2, PT, R34, R10, PT ;  /* 0x0000000a2200720c */ /* 0x001fe20003f46270 */
[----:B------:R-:W-:-:S12]  /*1bf30*/  BRA.DIV UR4, `(.L_x_8467) ;  /* 0x0000005604f87947 */ /* 0x000fd8000b800000 */
[----:B------:R-:W0:Y:S04]  /*1bf40*/  SHFL.IDX PT, R2, R9, RZ, 0x181f ;  /* 0x00181fff09027589 */ /* 0x000e2800000e0000 */
[----:B------:R-:W3:Y:S04]  /*1bf50*/  SHFL.IDX PT, R3, R4, RZ, 0x181f ;  /* 0x00181fff04037589 */ /* 0x000ee800000e0000 */
[----:B------:R-:W4:Y:S04]  /*1bf60*/  SHFL.IDX PT, R12, R9, 0x1, 0x181f ;  /* 0x00381f00090c7f89 */ /* 0x000f2800000e0000 */
[----:B------:R-:W5:Y:S04]  /*1bf70*/  SHFL.IDX PT, R10, R4, 0x1, 0x181f ;  /* 0x00381f00040a7f89 */ /* 0x000f6800000e0000 */
[----:B------:R-:W1:Y:S04]  /*1bf80*/  SHFL.IDX PT, R11, R9, 0x2, 0x181f ;  /* 0x00581f00090b7f89 */ /* 0x000e6800000e0000 */
[----:B------:R-:W2:Y:S01]  /*1bf90*/  SHFL.IDX PT, R5, R4, 0x2, 0x181f ;  /* 0x00581f0004057f89 */ /* 0x000ea200000e0000 */
[----:B0-----:R-:W-:-:S03]  /*1bfa0*/  IADD3 R2, P0, R34, R2, RZ ;  /* 0x0000000222027210 */ /* 0x001fc60007f1e0ff */
[----:B------:R-:W-:Y:S02]  /*1bfb0*/  SHFL.IDX PT, R14, R7, 0x1, 0x181f ;  /* 0x00381f00070e7f89 */ /* 0x000fe400000e0000 */
[----:B---3--:R-:W-:-:S05]  /*1bfc0*/  IMAD.X R3, RZ, RZ, R3, P0 ;  /* 0x000000ffff037224 */ /* 0x008fca00000e0603 */
        /* <DEDUP_REMOVED lines=32> */
[----:B--2---:R-:W-:-:S05]  /*1c1d0*/  IADD3 R2, P0, R34, R9, RZ ;  /* 0x0000000922027210 */ /* 0x004fca0007f1e0ff */
[----:B------:R-:W-:-:S05]  /*1c1e0*/  IMAD.X R3, RZ, RZ, R10, P0 ;  /* 0x000000ffff037224 */ /* 0x000fca00000e060a */
[----:B------:R0:W-:Y:S02]  /*1c1f0*/  LDGSTS.E.BYPASS.LTC128B.128 [R6+0x1bc00], desc[UR50][R2.64], !P2 ;  /* 0x1bc0000002067fae */ /* 0x0001e4000d101d72 */
[----:B0-----:R-:W-:-:S05]  /*1c200*/  IADD3 R2, P0, R34, R5, RZ ;  /* 0x0000000522027210 */ /* 0x001fca0007f1e0ff */
[----:B---3--:R-:W-:-:S05]  /*1c210*/  IMAD.X R3, RZ, RZ, R4, P0 ;  /* 0x000000ffff037224 */ /* 0x008fca00000e0604 */
[----:B----4-:R0:W-:Y:S03]  /*1c220*/  LDGSTS.E.BYPASS.LTC128B.128 [R6+0x1c400], desc[UR50][R2.64], !P2 ;  /* 0x1c40000002067fae */ /* 0x0101e6000d101d72 */
.L_x_8626:
        /* <DEDUP_REMOVED lines=8> */
.L_x_8468:
        /* <DEDUP_REMOVED lines=11> */
.L_x_8469:
[----:B------:R0:W-:Y:S02]  /*1c360*/  SYNCS.ARRIVE.TRANS64.A1T0 RZ, [R0+URZ+0x22830], RZ ;  /* 0x022830ff00ff79a7 */ /* 0x0001e4000810003f */
[----:B0-----:R-:W-:-:S05]  /*1c370*/  IMAD.U32 R0, RZ, RZ, UR44 ;  /* 0x0000002cff007e24 */ /* 0x001fca000f8e00ff */
[----:B------:R-:W-:-:S13]  /*1c380*/  ISETP.NE.AND P0, PT, R0, 0x3, PT ;  /* 0x000000030000780c */ /* 0x000fda0003f05270 */
[----:B------:R-:W-:Y:S05]  /*1c390*/  @!P0 BRA `(.L_x_8470) ;  /* 0x0000000000048947 */ /* 0x000fea0003800000 */
[----:B------:R-:W-:Y:S01]  /*1c3a0*/  BPT.TRAP 0x1 ;  /* 0x000000040000795c */ /* 0x000fe20000300000 */
.L_x_8470:
[----:B------:R-:W-:Y:S01]  /*1c3b0*/  LOP3.LUT R0, R23, 0x1, RZ, 0x3c, !PT ;  /* 0x0000000117007812 */ /* 0x000fe200078e3cff */
[----:B------:R-:W-:Y:S01]  /*1c3c0*/  IMAD R3, R22, 0x8, R18 ;  /* 0x0000000816037824 */ /* 0x000fe200078e0212 */
[----:B------:R-:W-:Y:S02]  /*1c3d0*/  BSSY B0, `(.L_x_8471) ;  /* 0x0000004000007945 */ /* 0x000fe40003800000 */
[----:B------:R-:W-:-:S04]  /*1c3e0*/  SHF.L.U32 R0, R0, 0x1f, RZ ;  /* 0x0000001f00007819 */ /* 0x000fc800000006ff */
[----:B------:R-:W0:Y:S02]  /*1c3f0*/  SYNCS.PHASECHK.TRANS64.TRYWAIT P2, [R3+URZ+0x22870], R0 ;  /* 0x02287000030075a7 */ /* 0x000e24000804017f */
[----:B0-----:R-:W-:Y:S05]  /*1c400*/  @!P2 BRA `(.L_x_8472) ;  /* 0x0000005c0074a947 */ /* 0x001fea0003800000 */
.L_x_8627:
[----:B------:R-:W-:Y:S05]  /*1c410*/  BSYNC B0 ;  /* 0x0000000000007941 */ /* 0x000fea0003800000 */
.L_x_8471:
[----:B------:R-:W-:-:S05]  /*1c420*/  IMAD.U32 R2, RZ, RZ, UR43 ;  /* 0x0000002bff027e24 */ /* 0x000fca000f8e00ff */
[----:B------:R-:W-:-:S13]  /*1c430*/  ISETP.NE.AND P2, PT, R2, 0x3, PT ;  /* 0x000000030200780c */ /* 0x000fda0003f45270 */
[----:B------:R-:W-:Y:S05]  /*1c440*/  @!P2 BRA `(.L_x_8473) ;  /* 0x000000000004a947 */ /* 0x000fea0003800000 */
[----:B------:R-:W-:Y:S01]  /*1c450*/  BPT.TRAP 0x1 ;  /* 0x000000040000795c */ /* 0x000fe20000300000 */
.L_x_8473:
[----:B0-----:R-:W-:Y:S01]  /*1c460*/  SHF.L.U32 R0, R23, 0x1f, RZ ;  /* 0x0000001f17007819 */ /* 0x001fe200000006ff */
[----:B------:R-:W-:-:S03]  /*1c470*/  IMAD R2, R22, 0x5000, RZ ;  /* 0x0000500016027824 */ /* 0x000fc600078e02ff */
[----:B------:R-:W0:Y:S02]  /*1c480*/  SYNCS.PHASECHK.TRANS64.TRYWAIT P2, [R3+URZ+0x22860], R0 ;  /* 0x02286000030075a7 */ /* 0x000e24000804017f */
[----:B0-----:R-:W-:Y:S05]  /*1c490*/  @!P2 BRA `(.L_x_8474) ;  /* 0x0000005c0064a947 */ /* 0x001fea0003800000 */
.L_x_8628:
[----:B------:R-:W2:Y:S04]  /*1c4a0*/  LDL R15, [R1+0x14] ;  /* 0x00001400010f7983 */ /* 0x000ea80000100800 */
[----:B------:R-:W0:Y:S04]  /*1c4b0*/  LDL R13, [R1+0x1c] ;  /* 0x00001c00010d7983 */ /* 0x000e280000100800 */
[----:B------:R-:W0:Y:S01]  /*1c4c0*/  LDL R12, [R1+0xc] ;  /* 0x00000c00010c7983 */ /* 0x000e220000100800 */
[----:B------:R-:W-:Y:S01]  /*1c4d0*/  LOP3.LUT R5, R2, R28, RZ, 0xfc, !PT ;  /* 0x0000001c02057212 */ /* 0x000fe200078efcff */
[----:B------:R-:W-:Y:S05]  /*1c4e0*/  WARPSYNC.ALL ;  /* 0x0000000000007948 */ /* 0x000fea0003800000 */
[----:B------:R-:W-:-:S02]  /*1c4f0*/  IMAD.IADD R14, R18, 0x1, R5 ;  /* 0x00000001120e7824 */ /* 0x000fc400078e0205 */
        /* <DEDUP_REMOVED lines=8> */
[----:B------:R-:W1:Y:S01]  /*1c580*/  LDSM.16.MT88.4 R4, [R19+0xa400] ;  /* 0x00a400001304783b */ /* 0x000e620000004200 */
[----:B0-----:R-:W-:-:S05]  /*1c590*/  IADD3 R0, R12, R2, R13 ;  /* 0x000000020c007210 */ /* 0x001fca0007ffe00d */
[----:B------:R-:W-:Y:S01]  /*1c5a0*/  STSM.16.M88.4 [R0], R8 ;  /* 0x0000000800007844 */ /* 0x000fe20000000200 */
[C-C-:B-1----:R-:W-:Y:S02]  /*1c5b0*/  PRMT R12, R4.reuse, 0x6420, R5.reuse ;  /* 0x00006420040c7816 */ /* 0x142fe40000000005 */
        /* <DEDUP_REMOVED lines=72> */
.L_x_8475:
[----:B-1----:R1:W-:Y:S01]  /*1ca40*/  SYNCS.ARRIVE.TRANS64.A1T0 RZ, [R3+URZ+0x22850], RZ ;  /* 0x022850ff03ff79a7 */ /* 0x0023e2000810003f */
[----:B------:R-:W-:Y:S06]  /*1ca50*/  BAR.SYNC.DEFER_BLOCKING 0x2, 0x80 ;  /* 0x0082000000007b1d */ /* 0x000fec0000010000 */
[----:B------:R-:W-:Y:S05]  /*1ca60*/  @!P0 BRA `(.L_x_8476) ;  /* 0x0000000000048947 */ /* 0x000fea0003800000 */
[----:B------:R-:W-:Y:S01]  /*1ca70*/  BPT.TRAP 0x1 ;  /* 0x000000040000795c */ /* 0x000fe20000300000 */
.L_x_8476:
[----:B0-----:R-:W2:Y:S01]  /*1ca80*/  LDL R0, [R1+0x10] ;  /* 0x0000100001007983 */ /* 0x001ea20000100800 */
[----:B-1----:R-:W-:-:S03]  /*1ca90*/  VIADD R3, R3, 0x22880 ;  /* 0x0002288003037836 */ /* 0x002fc60000000000 */
[----:B------:R3:W5:Y:S01]  /*1caa0*/  LDL R23, [R1] ;  /* 0x0000000001177983 */ /* 0x0007620000100800 */
[----:B------:R-:W-:Y:S01]  /*1cab0*/  IMAD.MOV.U32 R22, RZ, RZ, R35 ;  /* 0x000000ffff167224 */ /* 0x000fe200078e0023 */
[----:B--2---:R-:W-:-:S04]  /*1cac0*/  PRMT R3, R0, 0x654, R3 ;  /* 0x0000065400037816 */ /* 0x004fc80000000003 */
[----:B------:R3:W-:Y:S01]  /*1cad0*/  SYNCS.ARRIVE.TRANS64.RED.A1T0 RZ, [R3+URZ], RZ ;  /* 0x000000ff03ff79a7 */ /* 0x0007e2000810043f */
[----:B------:R-:W-:Y:S05]  /*1cae0*/  @P1 BRA `(.L_x_8477) ;  /* 0xffffffe400b01947 */ /* 0x000fea000383ffff */
.L_x_8457:
[----:B------:R-:W1:Y:S01]  /*1caf0*/  S2R R0, SR_TID.X ;  /* 0x0000000000007919 */ /* 0x000e620000002100 */
        /* <DEDUP_REMOVED lines=12> */
[----:B0-----:R-:W2:Y:S01]  /*1cbc0*/  @P1 ATOMG.E.ADD.STRONG.GPU PT, R3, desc[UR50][R2.64], R5 ;  /* 0x00000005020319a8 */ /* 0x001ea200081ee1f2 */
[----:B------:R-:W0:Y:S02]  /*1cbd0*/  S2R R4, SR_LTMASK ;  /* 0x0000000000047919 */ /* 0x000e240000003900 */
[----:B0-----:R-:W-:-:S04]  /*1cbe0*/  LOP3.LUT R4, R4, UR4, RZ, 0xc0, !PT ;  /* 0x0000000404047c12 */ /* 0x001fc8000f8ec0ff */
[----:B------:R-:W0:Y:S01]  /*1cbf0*/  POPC R7, R4 ;  /* 0x0000000400077309 */ /* 0x000e220000000000 */
[----:B--2---:R-:W0:Y:S02]  /*1cc00*/  SHFL.IDX PT, R0, R3, R0, 0x1f ;  /* 0x00001f0003007589 */ /* 0x004e2400000e0000 */
[----:B0-----:R-:W-:-:S07]  /*1cc10*/  IADD3 R24, R0, UR45, R7 ;  /* 0x0000002d00187c10 */ /* 0x001fce000fffe007 */
.L_x_8479:
[----:B------:R-:W-:Y:S05]  /*1cc20*/  BSYNC B0 ;  /* 0x0000000000007941 */ /* 0x000fea0003800000 */
.L_x_8478:
[----:B------:R-:W-:Y:S05]  /*1cc30*/  @!P0 BRA `(.L_x_8480) ;  /* 0x0000000000048947 */ /* 0x000fea0003800000 */
[----:B------:R-:W-:Y:S01]  /*1cc40*/  BPT.TRAP 0x1 ;  /* 0x000000040000795c */ /* 0x000fe20000300000 */
.L_x_8480:
[----:B------:R-:W0:Y:S01]  /*1cc50*/  LDL R0, [R1] ;  /* 0x0000000001007983 */ /* 0x000e220000100800 */
[----:B------:R-:W-:Y:S01]  /*1cc60*/  IMAD R2, R35, 0x8, R18 ;  /* 0x0000000823027824 */ /* 0x000fe200078e0212 */
[----:B------:R-:W-:Y:S01]  /*1cc70*/  BSSY B0, `(.L_x_8481) ;  /* 0x0000005000007945 */ /* 0x000fe20003800000 */
[----:B0--3--:R-:W-:-:S04]  /*1cc80*/  LOP3.LUT R3, R0, 0x1, RZ, 0x3c, !PT ;  /* 0x0000000100037812 */ /* 0x009fc800078e3cff */
[----:B------:R-:W-:-:S04]  /*1cc90*/  SHF.L.U32 R3, R3, 0x1f, RZ ;  /* 0x0000001f03037819 */ /* 0x000fc800000006ff */
[----:B------:R-:W0:Y:S02]  /*1cca0*/  SYNCS.PHASECHK.TRANS64.TRYWAIT P1, [R2+URZ+0x22870], R3 ;  /* 0x02287003020075a7 */ /* 0x000e24000802017f */
[----:B0-----:R-:W-:Y:S05]  /*1ccb0*/  @!P1 BRA `(.L_x_8482) ;  /* 0x0000005400709947 */ /* 0x001fea0003800000 */
.L_x_8629:
[----:B------:R-:W-:Y:S05]  /*1ccc0*/  BSYNC B0 ;  /* 0x0000000000007941 */ /* 0x000fea0003800000 */
.L_x_8481:
[----:B------:R-:W-:-:S05]  /*1ccd0*/  IMAD.U32 R0, RZ, RZ, UR43 ;  /* 0x0000002bff007e24 */ /* 0x000fca000f8e00ff */
[----:B------:R-:W-:-:S13]  /*1cce0*/  ISETP.NE.AND P1, PT, R0, 0x3, PT ;  /* 0x000000030000780c */ /* 0x000fda0003f25270 */
[----:B------:R-:W-:Y:S05]  /*1ccf0*/  @!P1 BRA `(.L_x_8483) ;  /* 0x0000000000049947 */ /* 0x000fea0003800000 */
[----:B------:R-:W-:Y:S01]  /*1cd00*/  BPT.TRAP 0x1 ;  /* 0x000000040000795c */ /* 0x000fe20000300000 */
.L_x_8483:
[----:B------:R-:W0:Y:S02]  /*1cd10*/  LDL R0, [R1] ;  /* 0x0000000001007983 */ /* 0x000e240000100800 */
[----:B0-----:R-:W-:-:S04]  /*1cd20*/  SHF.L.U32 R3, R0, 0x1f, RZ ;  /* 0x0000001f00037819 */ /* 0x001fc800000006ff */
[----:B------:R-:W0:Y:S02]  /*1cd30*/  SYNCS.PHASECHK.TRANS64.TRYWAIT P1, [R2+URZ+0x22860], R3 ;  /* 0x02286003020075a7 */ /* 0x000e24000802017f */
[----:B0-----:R-:W-:Y:S05]  /*1cd40*/  @!P1 BRA `(.L_x_8484) ;  /* 0x0000005400609947 */ /* 0x001fea0003800000 */
.L_x_8630:
[----:B------:R-:W2:Y:S04]  /*1cd50*/  LDL R4, [R1+0x14] ;  /* 0x0000140001047983 */ /* 0x000ea80000100800 */
[----:B------:R-:W3:Y:S04]  /*1cd60*/  LDL R20, [R1+0x1c] ;  /* 0x00001c0001147983 */ /* 0x000ee80000100800 */
[----:B------:R-:W3:Y:S01]  /*1cd70*/  LDL.LU R0, [R1+0xc] ;  /* 0x00000c0001007983 */ /* 0x000ee20000300800 */
[----:B------:R-:W-:Y:S01]  /*1cd80*/  IMAD R19, R35, 0x5000, RZ ;  /* 0x0000500023137824 */ /* 0x000fe200078e02ff */
[----:B------:R-:W-:Y:S05]  /*1cd90*/  WARPSYNC.ALL ;  /* 0x0000000000007948 */ /* 0x000fea0003800000 */
[----:B0-----:R-:W-:Y:S01]  /*1cda0*/  LOP3.LUT R3, R19, R28, RZ, 0xfc, !PT ;  /* 0x0000001c13037212 */ /* 0x001fe200078efcff */
[----:B------:R-:W-:-:S04]  /*1cdb0*/  IMAD.U32 R21, RZ, RZ, UR43 ;  /* 0x0000002bff157e24 */ /* 0x000fc8000f8e00ff */
[----:B------:R-:W-:Y:S01]  /*1cdc0*/  IMAD.IADD R10, R18, 0x1, R3 ;  /* 0x00000001120a7824 */ /* 0x000fe200078e0203 */
[----:B------:R-:W-:-:S05]  /*1cdd0*/  ISETP.NE.AND P1, PT, R21, 0x3, PT ;  /* 0x000000031500780c */ /* 0x000fca0003f25270 */
        /* <DEDUP_REMOVED lines=58> */
[----:B------:R-:W-:Y:S01]  /*1d180*/  STSM.16.M88.4 [R0+0x3000], R12 ;  /* 0x0030000c00007844 */ /* 0x000fe20000000200 */
        /* <DEDUP_REMOVED lines=23> */
.L_x_8485:
[----:B-1----:R1:W-:Y:S01]  /*1d300*/  SYNCS.ARRIVE.TRANS64.A1T0 RZ, [R2+URZ+0x22850], RZ ;  /* 0x022850ff02ff79a7 */ /* 0x0023e2000810003f */
[----:B------:R-:W-:Y:S06]  /*1d310*/  BAR.SYNC.DEFER_BLOCKING 0x2, 0x80 ;  /* 0x0082000000007b1d */ /* 0x000fec0000010000 */
[----:B------:R-:W-:Y:S05]  /*1d320*/  @!P0 BRA `(.L_x_8486) ;  /* 0x0000000000048947 */ /* 0x000fea0003800000 */
[----:B------:R-:W-:Y:S01]  /*1d330*/  BPT.TRAP 0x1 ;  /* 0x000000040000795c */ /* 0x000fe20000300000 */
.L_x_8486:
[----:B0-----:R-:W2:Y:S04]  /*1d340*/  LDL R0, [R1+0x10] ;  /* 0x0000100001007983 */ /* 0x001ea80000100800 */
[----:B------:R-:W3:Y:S01]  /*1d350*/  LDL.LU R3, [R1] ;  /* 0x0000000001037983 */ /* 0x000ee20000300800 */
[----:B------:R-:W-:Y:S02]  /*1d360*/  VIADD R35, R35, 0x1 ;  /* 0x0000000123237836 */ /* 0x000fe40000000000 */
[----:B-1----:R-:W-:-:S03]  /*1d370*/  VIADD R2, R2, 0x22880 ;  /* 0x0002288002027836 */ /* 0x002fc60000000000 */
[----:B------:R-:W-:-:S04]  /*1d380*/  ISETP.NE.AND P0, PT, R35, 0x2, PT ;  /* 0x000000022300780c */ /* 0x000fc80003f05270 */
[----:B------:R-:W-:Y:S02]  /*1d390*/  SEL R35, R35, RZ, P0 ;  /* 0x000000ff23237207 */ /* 0x000fe40000000000 */
[----:B--2---:R-:W-:Y:S02]  /*1d3a0*/  PRMT R2, R0, 0x654, R2 ;  /* 0x0000065400027816 */ /* 0x004fe40000000002 */
[----:B------:R-:W-:Y:S02]  /*1d3b0*/  SEL R0, RZ, 0x1, P0 ;  /* 0x00000001ff007807 */ /* 0x000fe40000000000 */
[----:B------:R0:W-:Y:S02]  /*1d3c0*/  SYNCS.ARRIVE.TRANS64.RED.A1T0 RZ, [R2+URZ], RZ ;  /* 0x000000ff02ff79a7 */ /* 0x0001e4000810043f */
[----:B---3--:R-:W-:-:S05]  /*1d3d0*/  LOP3.LUT R3, R3, R0, RZ, 0x3c, !PT ;  /* 0x0000000003037212 */ /* 0x008fca00078e3cff */
[----:B------:R0:W-:Y:S02]  /*1d3e0*/  STL [R1], R3 ;  /* 0x0000000301007387 */ /* 0x0001e40000100800 */
.L_x_8429:
[----:B------:R-:W-:Y:S05]  /*1d3f0*/  BSYNC B7 ;  /* 0x0000000000077941 */ /* 0x000fea0003800000 */
.L_x_8427:
[----:B------:R-:W-:-:S13]  /*1d400*/  LOP3.LUT P0, RZ, R16, 0x800, RZ, 0xc0, !PT ;  /* 0x0000080010ff7812 */ /* 0x000fda000780c0ff */
[----:B------:R-:W-:Y:S05]  /*1d410*/  @!P0 BRA `(.L_x_8487) ;  /* 0x0000000000288947 */ /* 0x000fea0003800000 */
[----:B------:R-:W1:Y:S08]  /*1d420*/  S2UR UR4, SR_CgaCtaId ;  /* 0x00000000000479c3 */ /* 0x000e700000008800 */
[----:B------:R-:W-:Y:S01]  /*1d430*/  BAR.SYNC.DEFER_BLOCKING 0x5, 0x180 ;  /* 0x0146000000007b1d */ /* 0x000fe20000010000 */
[----:B------:R-:W-:Y:S01]  /*1d440*/  MOV R18, 0x400 ;  /* 0x0000040000127802 */ /* 0x000fe20000000f00 */
[----:B-1----:R-:W-:-:S05]  /*1d450*/  IMAD.U32 R0, RZ, RZ, UR4 ;  /* 0x00000004ff007e24 */ /* 0x002fca000f8e00ff */
[----:B------:R-:W-:Y:S01]  /*1d460*/  LEA R18, R0, R18, 0x18 ;  /* 0x0000001200127211 */ /* 0x000fe200078ec0ff */
[----:B------:R-:W-:Y:S04]  /*1d470*/  STL [R1+0x10], R0 ;  /* 0x0000100001007387 */ /* 0x000fe80000100800 */
[----:B------:R-:W1:Y:S02]  /*1d480*/  LDS.128 R24, [R18+0x228d0] ;  /* 0x0228d00012187984 */ /* 0x000e640000000c00 */
[----:B-1----:R-:W-:Y:S01]  /*1d490*/  R2UR UR4, R25 ;  /* 0x00000000190472ca */ /* 0x002fe200000e0000 */
[----:B------:R-:W-:Y:S06]  /*1d4a0*/  BAR.ARV 0x4, 0x180 ;  /* 0x0106000000007b1d */ /* 0x000fec0000002000 */
[----:B------:R-:W-:Y:S08]  /*1d4b0*/  BRA `(.L_x_8488) ;  /* 0x0000000800d07947 */ /* 0x000ff00003800000 */
.L_x_8487:
[----:B------:R-:W1:Y:S01]  /*1d4c0*/  S2R R0, SR_TID.X ;  /* 0x0000000000007919 */ /* 0x000e620000002100 */
[----:B------:R-:W-:Y:S01]  /*1d4d0*/  ULDC UR4, c[0x0][0xc3c] ;  /* 0x00030f0000047ab9 */ /* 0x000fe20000000800 */
[----:B------:R-:W-:Y:S01]  /*1d4e0*/  IMAD.MOV.U32 R4, RZ, RZ, RZ ;  /* 0x000000ffff047224 */ /* 0x000fe200078e00ff */
[----:B-1----:R-:W-:-:S04]  /*1d4f0*/  LOP3.LUT R7, R0, 0x1f, RZ, 0xc0, !PT ;  /* 0x0000001f00077812 */ /* 0x002fc800078ec0ff */
[----:B------:R-:W-:Y:S01]  /*1d500*/  ISETP.NE.AND P0, PT, R7, 0x1f, PT ;  /* 0x0000001f0700780c */ /* 0x000fe20003f05270 */
[----:B------:R-:W-:-:S05]  /*1d510*/  IMAD.IADD R5, R27, 0x1, R7 ;  /* 0x000000011b057824 */ /* 0x000fca00078e0207 */
        /* <DEDUP_REMOVED lines=33> */
.L_x_8493:
        /* <DEDUP_REMOVED lines=13> */
.L_x_8492:
[----:B------:R-:W-:Y:S05]  /*1d800*/  BSYNC B0 ;  /* 0x0000000000007941 */ /* 0x000fea0003800000 */
.L_x_8491:
        /* <DEDUP_REMOVED lines=23> */
.L_x_8489:
        /* <DEDUP_REMOVED lines=22> */
.L_x_8494:
        /* <DEDUP_REMOVED lines=66> */
.L_x_8490:
[----:B------:R-:W0:Y:S01]  /*1df00*/  LDC R27, c[0x0][0xc3c] ;  /* 0x00030f00ff1b7b82 */ /* 0x000e220000000800 */
[----:B------:R-:W-:Y:S01]  /*1df10*/  IMAD.MOV.U32 R24, RZ, RZ, R5 ;  /* 0x000000ffff187224 */ /* 0x000fe200078e0005 */
[----:B------:R-:W-:Y:S01]  /*1df20*/  UMOV UR4, URZ ;  /* 0x0000003f00047c82 */ /* 0x000fe20008000000 */
[----:B------:R-:W-:-:S07]  /*1df30*/  IMAD.MOV.U32 R26, RZ, RZ, RZ ;  /* 0x000000ffff1a7224 */ /* 0x000fce00078e00ff */
.L_x_8495:
[----:B------:R1:W2:Y:S01]  /*1df40*/  LDL R2, [R1+0x10] ;  /* 0x0000100001027983 */ /* 0x0002a20000100800 */
[----:B------:R-:W3:Y:S02]  /*1df50*/  S2R R0, SR_TID.X ;  /* 0x0000000000007919 */ /* 0x000ee40000002100 */
[----:B---3--:R-:W-:Y:S01]  /*1df60*/  LOP3.LUT R0, R0, 0x1f, RZ, 0xc0, !PT ;  /* 0x0000001f00007812 */ /* 0x008fe200078ec0ff */
[----:B------:R-:W-:Y:S03]  /*1df70*/  BAR.SYNC.DEFER_BLOCKING 0x4, 0x180 ;  /* 0x0106000000007b1d */ /* 0x000fe60000010000 */
[----:B------:R-:W-:Y:S01]  /*1df80*/  ISETP.NE.AND P0, PT, R0, RZ, PT ;  /* 0x000000ff0000720c */ /* 0x000fe20003f05270 */
[----:B------:R-:W-:-:S12]  /*1df90*/  IMAD.U32 R25, RZ, RZ, UR4 ;  /* 0x00000004ff197e24 */ /* 0x000fd8000f8e00ff */
[----:B------:R-:W-:Y:S01]  /*1dfa0*/  @!P0 MOV R0, 0x400 ;  /* 0x0000040000008802 */ /* 0x000fe20000000f00 */
[----:B--2---:R-:W2:Y:S03]  /*1dfb0*/  @!P0 S2R R2, SR_CgaCtaId ;  /* 0x0000000000028919 */ /* 0x004ea60000008800 */
[----:B--2---:R-:W-:Y:S01]  /*1dfc0*/  @!P0 LEA R18, R2, R0, 0x18 ;  /* 0x0000000002128211 */ /* 0x004fe200078ec0ff */
[----:B------:R1:W-:Y:S04]  /*1dfd0*/  @!P0 STL [R1+0x10], R2 ;  /* 0x0000100201008387 */ /* 0x0003e80000100800 */
[----:B0-----:R1:W-:Y:S01]  /*1dfe0*/  @!P0 STS.128 [R18+0x228d0], R24 ;  /* 0x0228d01812008388 */ /* 0x0013e20000000c00 */
[----:B------:R-:W-:Y:S06]  /*1dff0*/  BAR.ARV 0x5, 0x180 ;  /* 0x0146000000007b1d */ /* 0x000fec0000002000 */
.L_x_8488:
[----:B------:R-:W-:Y:S02]  /*1e000*/  ULDC UR5, c[0x0][0xc3c] ;  /* 0x00030f0000057ab9 */ /* 0x000fe40000000800 */
[----:B------:R-:W-:-:S13]  /*1e010*/  ISETP.GE.AND P0, PT, R27, UR5, PT ;  /* 0x000000051b007c0c */ /* 0x000fda000bf06270 */
[----:B------:R-:W-:Y:S05]  /*1e020*/  @!P0 BRA `(.L_x_8496) ;  /* 0xffffff9c00d48947 */ /* 0x000fea000383ffff */
.L_x_8417:
[----:B0-----:R-:W2:Y:S01]  /*1e030*/  LDL.LU R0, [R1+0x24] ;  /* 0x0000240001007983 */ /* 0x001ea20000300800 */
        /* <DEDUP_REMOVED lines=11> */
.L_x_8631:
[----:B------:R-:W-:Y:S05]  /*1e0f0*/  BSYNC B0 ;  /* 0x0000000000007941 */ /* 0x000fea0003800000 */
.L_x_8497:
[----:B------:R-:W-:-:S03]  /*1e100*/  UMOV UR4, 0xffffffff ;  /* 0xffffffff00047882 */ /* 0x000fc60000000000 */
[----:B------:R-:W-:Y:S05]  /*1e110*/  BRA.DIV UR4, `(.L_x_8499) ;  /* 0x0000004204947947 */ /* 0x000fea000b800000 */
[----:B0-----:R-:W0:Y:S02]  /*1e120*/  S2R R0, SR_TID.X ;  /* 0x0000000000007919 */ /* 0x001e240000002100 */
[----:B0-----:R-:W-:-:S04]  /*1e130*/  SHF.R.U32.HI R0, RZ, 0x5, R0 ;  /* 0x00000005ff007819 */ /* 0x001fc80000011600 */
[----:B------:R-:W-:-:S05]  /*1e140*/  LOP3.LUT R0, R0, 0x3, RZ, 0xc0, !PT ;  /* 0x0000000300007812 */ /* 0x000fca00078ec0ff */
[----:B------:R0:W1:Y:S02]  /*1e150*/  SHFL.IDX PT, R14, R0, RZ, 0x1f ;  /* 0x00001fff000e7589 */ /* 0x00006400000e0000 */
.L_x_8634:
[----:B-1----:R-:W-:Y:S01]  /*1e160*/  ISETP.NE.AND P0, PT, R14, RZ, PT ;  /* 0x000000ff0e00720c */ /* 0x002fe20003f05270 */
[----:B------:R-:W-:-:S12]  /*1e170*/  BSSY B0, `(.L_x_8500) ;  /* 0x000002e000007945 */ /* 0x000fd80003800000 */
[----:B------:R-:W-:Y:S05]  /*1e180*/  @P0 BRA `(.L_x_8501) ;  /* 0x0000000000b00947 */ /* 0x000fea0003800000 */
[----:B------:R-:W-:-:S03]  /*1e190*/  UMOV UR4, 0xffffffff ;  /* 0xffffffff00047882 */ /* 0x000fc60000000000 */
[----:B------:R-:W-:Y:S05]  /*1e1a0*/  BRA.DIV UR4, `(.L_x_8502) ;  /* 0x0000004204a47947 */ /* 0x000fea000b800000 */
[----:B------:R-:W-:-:S13]  /*1e1b0*/  ELECT P6, URZ, PT ;  /* 0x00000000003f782f */ /* 0x000fda00038c0000 */
.L_x_8637:
[----:B------:R-:W-:Y:S05]  /*1e1c0*/  @!P6 BRA `(.L_x_8501) ;  /* 0x0000000000a0e947 */ /* 0x000fea0003800000 */
[----:B------:R-:W-:-:S06]  /*1e1d0*/  ULOP3.LUT UR4, UR36, 0x2, URZ, 0xfc, !UPT ;  /* 0x0000000224047892 */ /* 0x000fcc000f8efc3f */
[----:B0-----:R-:W-:-:S05]  /*1e1e0*/  IMAD.U32 R0, RZ, RZ, UR4 ;  /* 0x00000004ff007e24 */ /* 0x001fca000f8e00ff */
[----:B------:R-:W-:-:S13]  /*1e1f0*/  ISETP.NE.AND P0, PT, R0, 0x3, PT ;  /* 0x000000030000780c */ /* 0x000fda0003f05270 */
[----:B------:R-:W-:Y:S05]  /*1e200*/  @!P0 BRA `(.L_x_8503) ;  /* 0x0000000000048947 */ /* 0x000fea0003800000 */
[----:B------:R-:W-:Y:S01]  /*1e210*/  BPT.TRAP 0x1 ;  /* 0x000000040000795c */ /* 0x000fe20000300000 */
.L_x_8503:
[----:B------:R-:W2:Y:S01]  /*1e220*/  LDL R0, [R1] ;  /* 0x0000000001007983 */ /* 0x000ea20000100800 */
[C---:B------:R-:W-:Y:S02]  /*1e230*/  IMAD R3, R35.reuse, 0x8, R5 ;  /* 0x0000000823037824 */ /* 0x040fe400078e0205 */
[----:B------:R-:W-:-:S05]  /*1e240*/  VIADD R35, R35, 0x1 ;  /* 0x0000000123237836 */ /* 0x000fca0000000000 */
[----:B------:R-:W-:Y:S02]  /*1e250*/  ISETP.NE.AND P2, PT, R35, 0x2, PT ;  /* 0x000000022300780c */ /* 0x000fe40003f45270 */
[----:B--2---:R-:W-:Y:S02]  /*1e260*/  SHF.L.U32 R2, R0, 0x1f, RZ ;  /* 0x0000001f00027819 */ /* 0x004fe400000006ff */
[----:B------:R-:W-:Y:S02]  /*1e270*/  SEL R0, RZ, 0x1, P2 ;  /* 0x00000001ff007807 */ /* 0x000fe40001000000 */
[----:B------:R-:W0:Y:S02]  /*1e280*/  SYNCS.PHASECHK.TRANS64.TRYWAIT P1, [R3+URZ+0x22840], R2 ;  /* 0x02284002030075a7 */ /* 0x000e24000802017f */
[----:B0-----:R-:W-:Y:S05]  /*1e290*/  @!P1 BRA `(.L_x_8504) ;  /* 0x0000004000889947 */ /* 0x001fea0003800000 */
.L_x_8638:
[----:B------:R-:W2:Y:S01]  /*1e2a0*/  LDL.LU R4, [R1] ;  /* 0x0000000001047983 */ /* 0x000ea20000300800 */
[----:B------:R-:W-:Y:S02]  /*1e2b0*/  SEL R35, R35, RZ, P2 ;  /* 0x000000ff23237207 */ /* 0x000fe40001000000 */
[----:B--2---:R-:W-:Y:S01]  /*1e2c0*/  LOP3.LUT R0, R4, R0, RZ, 0x3c, !PT ;  /* 0x0000000004007212 */ /* 0x004fe200078e3cff */
[----:B------:R-:W-:Y:S06]  /*1e2d0*/  @!P0 BRA `(.L_x_8505) ;  /* 0x0000000000048947 */ /* 0x000fec0003800000 */
[----:B------:R-:W-:Y:S01]  /*1e2e0*/  BPT.TRAP 0x1 ;  /* 0x000000040000795c */ /* 0x000fe20000300000 */
.L_x_8505:
[----:B------:R-:W-:Y:S01]  /*1e2f0*/  IMAD R35, R35, 0x8, R5 ;  /* 0x0000000823237824 */ /* 0x000fe200078e0205 */
[----:B------:R-:W-:-:S04]  /*1e300*/  SHF.L.U32 R0, R0, 0x1f, RZ ;  /* 0x0000001f00007819 */ /* 0x000fc800000006ff */
[----:B------:R-:W1:Y:S02]  /*1e310*/  SYNCS.PHASECHK.TRANS64.TRYWAIT P1, [R35+URZ+0x22840], R0 ;  /* 0x02284000230075a7 */ /* 0x000e64000802017f */
[----:B-1----:R-:W-:Y:S05]  /*1e320*/  @!P1 BRA `(.L_x_8506) ;  /* 0x0000004000789947 */ /* 0x002fea0003800000 */
.L_x_8639:
[----:B------:R-:W-:Y:S05]  /*1e330*/  @!P0 BRA `(.L_x_8507) ;  /* 0x0000000000048947 */ /* 0x000fea0003800000 */
[----:B------:R-:W-:Y:S01]  /*1e340*/  BPT.TRAP 0x1 ;  /* 0x000000040000795c */ /* 0x000fe20000300000 */
.L_x_8507:
[----:B------:R-:W2:Y:S02]  /*1e350*/  SYNCS.PHASECHK.TRANS64.TRYWAIT P1, [R3+URZ+0x22860], R2 ;  /* 0x02286002030075a7 */ /* 0x000ea4000802017f */
[----:B--2---:R-:W-:Y:S05]  /*1e360*/  @!P1 BRA `(.L_x_8508) ;  /* 0x00000040007c9947 */ /* 0x004fea0003800000 */
.L_x_8640:
[----:B------:R-:W-:Y:S05]  /*1e370*/  @!P0 BRA `(.L_x_8509) ;  /* 0x0000000000048947 */ /* 0x000fea0003800000 */
[----:B------:R-:W-:Y:S01]  /*1e380*/  BPT.TRAP 0x1 ;  /* 0x000000040000795c */ /* 0x000fe20000300000 */
.L_x_8509:
[----:B------:R-:W3:Y:S02]  /*1e390*/  SYNCS.PHASECHK.TRANS64.TRYWAIT P1, [R35+URZ+0x22860], R0 ;  /* 0x02286000230075a7 */ /* 0x000ee4000802017f */
[----:B---3--:R-:W-:Y:S05]  /*1e3a0*/  @!P1 BRA `(.L_x_8510) ;  /* 0x0000004000809947 */ /* 0x008fea0003800000 */
.L_x_8641:
[----:B------:R-:W-:Y:S05]  /*1e3b0*/  @!P0 BRA `(.L_x_8511) ;  /* 0x0000000000048947 */ /* 0x000fea0003800000 */
[----:B------:R-:W-:Y:S01]  /*1e3c0*/  BPT.TRAP 0x1 ;  /* 0x000000040000795c */ /* 0x000fe20000300000 */
.L_x_8511:
[----:B------:R-:W4:Y:S02]  /*1e3d0*/  SYNCS.PHASECHK.TRANS64.TRYWAIT P1, [R3+URZ+0x22880], R2 ;  /* 0x02288002030075a7 */ /* 0x000f24000802017f */
[----:B----4-:R-:W-:Y:S05]  /*1e3e0*/  @!P1 BRA `(.L_x_8512) ;  /* 0x0000004000849947 */ /* 0x010fea0003800000 */
.L_x_8642:
[----:B------:R-:W-:Y:S05]  /*1e3f0*/  @!P0 BRA `(.L_x_8513) ;  /* 0x0000000000048947 */ /* 0x000fea0003800000 */
[----:B------:R-:W-:Y:S01]  /*1e400*/  BPT.TRAP 0x1 ;  /* 0x000000040000795c */ /* 0x000fe20000300000 */
.L_x_8513:
[----:B------:R0:W0:Y:S02]  /*1e410*/  SYNCS.PHASECHK.TRANS64.TRYWAIT P0, [R35+URZ+0x22880], R0 ;  /* 0x02288000230075a7 */ /* 0x000024000800017f */
[----:B0-----:R-:W-:Y:S05]  /*1e420*/  @!P0 NANOSLEEP.SYNCS 0x989680 ;  /* 0x009896800000895d */ /* 0x001fea0003900000 */
[----:B------:R-:W0:Y:S02]  /*1e430*/  @!P0 SYNCS.PHASECHK.TRANS64 P0, [R35+URZ+0x22880], R0 ;  /* 0x02288000230085a7 */ /* 0x000e24000800007f */
[----:B0-----:R-:W-:Y:S05]  /*1e440*/  @!P0 BRA `(.L_x_8513) ;  /* 0xfffffffc00f08947 */ /* 0x001fea000383ffff */
.L_x_8501:
[----:B------:R-:W-:Y:S05]  /*1e450*/  BSYNC B0 ;  /* 0x0000000000007941 */ /* 0x000fea0003800000 */
.L_x_8500:
[----:B------:R-:W-:Y:S05]  /*1e460*/  EXIT ;  /* 0x000000000000794d */ /* 0x000fea0003800000 */
.L_x_8312:
[----:B0-----:R-:W-:-:S04]  /*1e470*/  IMAD.U32 R3, RZ, RZ, UR43 ;  /* 0x0000002bff037e24 */ /* 0x001fc8000f8e00ff */
[----:B------:R0:W1:Y:S03]  /*1e480*/  SYNCS.PHASECHK.TRANS64.TRYWAIT P1, [R3+URZ+0x22800], R6 ;  /* 0x02280006030075a7 */ /* 0x000066000802017f */
[----:B-1----:R-:W-:Y:S05]  /*1e490*/  @!P1 NANOSLEEP.SYNCS 0x989680 ;  /* 0x009896800000995d */ /* 0x002fea0003900000 */
[----:B------:R-:W1:Y:S02]  /*1e4a0*/  @!P1 SYNCS.PHASECHK.TRANS64 P1, [R3+URZ+0x22800], R6 ;  /* 0x02280006030095a7 */ /* 0x000e64000802007f */
[----:B-1----:R-:W-:Y:S05]  /*1e4b0*/  @!P1 BRA `(.L_x_8312) ;  /* 0xfffffffc00ec9947 */ /* 0x002fea000383ffff */
[----:B------:R-:W-:Y:S05]  /*1e4c0*/  BRA `(.L_x_8514) ;  /* 0xfffffe3800487947 */ /* 0x000fea000383ffff */
.L_x_8316:
[----:B-1----:R1:W2:Y:S02]  /*1e4d0*/  SYNCS.PHASECHK.TRANS64.TRYWAIT P1, [R106+URZ+0x22830], R3 ;  /* 0x022830036a0075a7 */ /* 0x0022a4000802017f */
[----:B--2---:R-:W-:Y:S05]  /*1e4e0*/  @!P1 NANOSLEEP.SYNCS 0x989680 ;  /* 0x009896800000995d */ /* 0x004fea0003900000 */
[----:B------:R-:W2:Y:S02]  /*1e4f0*/  @!P1 SYNCS.PHASECHK.TRANS64 P1, [R106+URZ+0x22830], R3 ;  /* 0x022830036a0095a7 */ /* 0x000ea4000802007f */
[----:B--2---:R-:W-:Y:S05]  /*1e500*/  @!P1 BRA `(.L_x_8316) ;  /* 0xfffffffc00f09947 */ /* 0x004fea000383ffff */
[----:B------:R-:W-:Y:S05]  /*1e510*/  BRA `(.L_x_8315) ;  /* 0xfffffe3800647947 */ /* 0x000fea000383ffff */
.L_x_8333:
[----:B-1----:R-:W-:-:S04]  /*1e520*/  IMAD.U32 R9, RZ, RZ, UR6 ;  /* 0x00000006ff097e24 */ /* 0x002fc8000f8e00ff */
[----:B------:R1:W2:Y:S03]  /*1e530*/  SYNCS.PHASECHK.TRANS64.TRYWAIT P1, [R9+URZ+0x22830], R8 ;  /* 0x02283008090075a7 */ /* 0x0002a6000802017f */
[----:B--2---:R-:W-:Y:S05]  /*1e540*/  @!P1 NANOSLEEP.SYNCS 0x989680 ;  /* 0x009896800000995d */ /* 0x004fea0003900000 */
[----:B------:R-:W2:Y:S02]  /*1e550*/  @!P1 SYNCS.PHASECHK.TRANS64 P1, [R9+URZ+0x22830], R8 ;  /* 0x02283008090095a7 */ /* 0x000ea4000802007f */
[----:B--2---:R-:W-:Y:S05]  /*1e560*/  @!P1 BRA `(.L_x_8333) ;  /* 0xfffffffc00ec9947 */ /* 0x004fea000383ffff */
[----:B------:R-:W-:Y:S05]  /*1e570*/  BRA `(.L_x_8330) ;  /* 0xfffffe8400047947 */ /* 0x000fea000383ffff */
.L_x_8337:
[----:B-1----:R-:W-:-:S04]  /*1e580*/  IMAD.U32 R9, RZ, RZ, UR6 ;  /* 0x00000006ff097e24 */ /* 0x002fc8000f8e00ff */
[----:B------:R1:W2:Y:S03]  /*1e590*/  SYNCS.PHASECHK.TRANS64.TRYWAIT P1, [R9+URZ+0x22850], R8 ;  /* 0x02285008090075a7 */ /* 0x0002a6000802017f */
[----:B--2---:R-:W-:Y:S05]  /*1e5a0*/  @!P1 NANOSLEEP.SYNCS 0x989680 ;  /* 0x009896800000995d */ /* 0x004fea0003900000 */
[----:B------:R-:W2:Y:S02]  /*1e5b0*/  @!P1 SYNCS.PHASECHK.TRANS64 P1, [R9+URZ+0x22850], R8 ;  /* 0x02285008090095a7 */ /* 0x000ea4000802007f */
[----:B--2---:R-:W-:Y:S05]  /*1e5c0*/  @!P1 BRA `(.L_x_8337) ;  /* 0xfffffffc00ec9947 */ /* 0x004fea000383ffff */
[----:B------:R-:W-:Y:S05]  /*1e5d0*/  BRA `(.L_x_8334) ;  /* 0xfffffe8c00207947 */ /* 0x000fea000383ffff */
.L_x_8356:
[----:B-1----:R-:W-:-:S04]  /*1e5e0*/  IMAD.U32 R9, RZ, RZ, UR6 ;  /* 0x00000006ff097e24 */ /* 0x002fc8000f8e00ff */
[----:B------:R1:W2:Y:S03]  /*1e5f0*/  SYNCS.PHASECHK.TRANS64.TRYWAIT P1, [R9+URZ+0x22830], R8 ;  /* 0x02283008090075a7 */ /* 0x0002a6000802017f */
[----:B--2---:R-:W-:Y:S05]  /*1e600*/  @!P1 NANOSLEEP.SYNCS 0x989680 ;  /* 0x009896800000995d */ /* 0x004fea0003900000 */
[----:B------:R-:W2:Y:S02]  /*1e610*/  @!P1 SYNCS.PHASECHK.TRANS64 P1, [R9+URZ+0x22830], R8 ;  /* 0x02283008090095a7 */ /* 0x000ea4000802007f */
[----:B--2---:R-:W-:Y:S05]  /*1e620*/  @!P1 BRA `(.L_x_8356) ;  /* 0xfffffffc00ec9947 */ /* 0x004fea000383ffff */
[----:B------:R-:W-:Y:S05]  /*1e630*/  BRA `(.L_x_8353) ;  /* 0xfffffed4006c7947 */ /* 0x000fea000383ffff */
.L_x_8360:
[----:B-1----:R-:W-:-:S04]  /*1e640*/  IMAD.U32 R9, RZ, RZ, UR6 ;  /* 0x00000006ff097e24 */ /* 0x002fc8000f8e00ff */
[----:B------:R1:W2:Y:S03]  /*1e650*/  SYNCS.PHASECHK.TRANS64.TRYWAIT P1, [R9+URZ+0x22850], R8 ;  /* 0x02285008090075a7 */ /* 0x0002a6000802017f */
[----:B--2---:R-:W-:Y:S05]  /*1e660*/  @!P1 NANOSLEEP.SYNCS 0x989680 ;  /* 0x009896800000995d */ /* 0x004fea0003900000 */
[----:B------:R-:W2:Y:S02]  /*1e670*/  @!P1 SYNCS.PHASECHK.TRANS64 P1, [R9+URZ+0x22850], R8 ;  /* 0x02285008090095a7 */ /* 0x000ea4000802007f */
[----:B--2---:R-:W-:Y:S05]  /*1e680*/  @!P1 BRA `(.L_x_8360) ;  /* 0xfffffffc00ec9947 */ /* 0x004fea000383ffff */
[----:B------:R-:W-:Y:S05]  /*1e690*/  BRA `(.L_x_8357) ;  /* 0xfffffedc00887947 */ /* 0x000fea000383ffff */
.L_x_8368:
[----:B-1----:R-:W-:-:S04]  /*1e6a0*/  IMAD.U32 R9, RZ, RZ, UR6 ;  /* 0x00000006ff097e24 */ /* 0x002fc8000f8e00ff */
[----:B------:R1:W2:Y:S03]  /*1e6b0*/  SYNCS.PHASECHK.TRANS64.TRYWAIT P1, [R9+URZ+0x22830], R8 ;  /* 0x02283008090075a7 */ /* 0x0002a6000802017f */
[----:B--2---:R-:W-:Y:S05]  /*1e6c0*/  @!P1 NANOSLEEP.SYNCS 0x989680 ;  /* 0x009896800000995d */ /* 0x004fea0003900000 */
[----:B------:R-:W2:Y:S02]  /*1e6d0*/  @!P1 SYNCS.PHASECHK.TRANS64 P1, [R9+URZ+0x22830], R8 ;  /* 0x02283008090095a7 */ /* 0x000ea4000802007f */
[----:B--2---:R-:W-:Y:S05]  /*1e6e0*/  @!P1 BRA `(.L_x_8368) ;  /* 0xfffffffc00ec9947 */ /* 0x004fea000383ffff */
[----:B------:R-:W-:Y:S05]  /*1e6f0*/  BRA `(.L_x_8365) ;  /* 0xffffff08001c7947 */ /* 0x000fea000383ffff */
.L_x_8372:
[----:B-1----:R-:W-:-:S04]  /*1e700*/  IMAD.U32 R9, RZ, RZ, UR6 ;  /* 0x00000006ff097e24 */ /* 0x002fc8000f8e00ff */
[----:B------:R1:W2:Y:S03]  /*1e710*/  SYNCS.PHASECHK.TRANS64.TRYWAIT P1, [R9+URZ+0x22850], R8 ;  /* 0x02285008090075a7 */ /* 0x0002a6000802017f */
[----:B--2---:R-:W-:Y:S05]  /*1e720*/  @!P1 NANOSLEEP.SYNCS 0x989680 ;  /* 0x009896800000995d */ /* 0x004fea0003900000 */
[----:B------:R-:W2:Y:S02]  /*1e730*/  @!P1 SYNCS.PHASECHK.TRANS64 P1, [R9+URZ+0x22850], R8 ;  /* 0x02285008090095a7 */ /* 0x000ea4000802007f */
[----:B--2---:R-:W-:Y:S05]  /*1e740*/  @!P1 BRA `(.L_x_8372) ;  /* 0xfffffffc00ec9947 */ /* 0x004fea000383ffff */
[----:B------:R-:W-:Y:S05]  /*1e750*/  BRA `(.L_x_8369) ;  /* 0xffffff10002c7947 */ /* 0x000fea000383ffff */
.L_x_8387:
[----:B-1----:R-:W-:-:S04]  /*1e760*/  IMAD.U32 R5, RZ, RZ, UR9 ;  /* 0x00000009ff057e24 */ /* 0x002fc8000f8e00ff */
[----:B------:R1:W2:Y:S03]  /*1e770*/  SYNCS.PHASECHK.TRANS64.TRYWAIT P1, [R5+URZ+0x22850], R0 ;  /* 0x02285000050075a7 */ /* 0x0002a6000802017f */
[----:B--2---:R-:W-:Y:S05]  /*1e780*/  @!P1 NANOSLEEP.SYNCS 0x989680 ;  /* 0x009896800000995d */ /* 0x004fea0003900000 */
[----:B------:R-:W2:Y:S02]  /*1e790*/  @!P1 SYNCS.PHASECHK.TRANS64 P1, [R5+URZ+0x22850], R0 ;  /* 0x02285000050095a7 */ /* 0x000ea4000802007f */
[----:B--2---:R-:W-:Y:S05]  /*1e7a0*/  @!P1 BRA `(.L_x_8387) ;  /* 0xfffffffc00ec9947 */ /* 0x004fea000383ffff */
[----:B------:R-:W-:Y:S05]  /*1e7b0*/  BRA `(.L_x_8386) ;  /* 0xffffff5400a47947 */ /* 0x000fea000383ffff */
.L_x_8438:
        /* <DEDUP_REMOVED lines=10> */
.L_x_8515:
[----:B------:R-:W-:Y:S05]  /*1e860*/  BRA `(.L_x_8516) ;  /* 0xffffffa400c47947 */ /* 0x000fea000383ffff */
.L_x_8441:
[----:B0-----:R0:W1:Y:S02]  /*1e870*/  SYNCS.PHASECHK.TRANS64.TRYWAIT P0, [R0+URZ+0x22880], R31 ;  /* 0x0228801f000075a7 */ /* 0x001064000800017f */
[----:B-1----:R-:W-:Y:S05]  /*1e880*/  @!P0 NANOSLEEP.SYNCS 0x989680 ;  /* 0x009896800000895d */ /* 0x002fea0003900000 */
[----:B------:R-:W1:Y:S02]  /*1e890*/  @!P0 SYNCS.PHASECHK.TRANS64 P0, [R0+URZ+0x22880], R31 ;  /* 0x0228801f000085a7 */ /* 0x000e64000800007f */
[----:B-1----:R-:W-:Y:S05]  /*1e8a0*/  @!P0 BRA `(.L_x_8441) ;  /* 0xfffffffc00f08947 */ /* 0x002fea000383ffff */
[----:B------:R-:W-:Y:S05]  /*1e8b0*/  BRA `(.L_x_8517) ;  /* 0xffffffa800e87947 */ /* 0x000fea000383ffff */
.L_x_8442:
        /* <DEDUP_REMOVED lines=8> */
.L_x_8519:
[----:B------:R-:W-:Y:S05]  /*1e940*/  BSYNC B0 ;  /* 0x0000000000007941 */ /* 0x000fea0003800000 */
.L_x_8518:
[----:B------:R-:W-:Y:S01]  /*1e950*/  IMAD.MOV.U32 R13, RZ, RZ, R9 ;  /* 0x000000ffff0d7224 */ /* 0x000fe200078e0009 */
[----:B------:R-:W-:Y:S01]  /*1e960*/  ISETP.GE.AND P3, PT, R20, 0x41, PT ;  /* 0x000000411400780c */ /* 0x000fe20003f66270 */
        /* <DEDUP_REMOVED lines=12> */
.L_x_8520:
[----:B------:R-:W-:Y:S02]  /*1ea30*/  IMAD.MOV.U32 R13, RZ, RZ, R10 ;  /* 0x000000ffff0d7224 */ /* 0x000fe400078e000a */
[----:B------:R-:W-:Y:S02]  /*1ea40*/  IMAD.MOV.U32 R12, RZ, RZ, 0x1 ;  /* 0x00000001ff0c7424 */ /* 0x000fe400078e00ff */
[----:B------:R-:W-:-:S07]  /*1ea50*/  IMAD.MOV.U32 R2, RZ, RZ, R14 ;  /* 0x000000ffff027224 */ /* 0x000fce00078e000e */
[----:B------:R-:W-:Y:S05]  /*1ea60*/  WARPSYNC.COLLECTIVE R15, `(.L_x_8521) ;  /* 0x000000000f087348 */ /* 0x000fea0003c00000 */
[----:B------:R0:W1:Y:S02]  /*1ea70*/  SHFL.IDX P6, R14, R13, R12, R11 ;  /* 0x0000000c0d0e7389 */ /* 0x00006400000c000b */
[----:B01----:R-:W-:Y:S01]  /*1ea80*/  ENDCOLLECTIVE ;  /* 0x000000000000791b */ /* 0x003fe20003800000 */
.L_x_8521:
        /* <DEDUP_REMOVED lines=12> */
.L_x_8522:
[----:B------:R-:W-:Y:S02]  /*1eb50*/  IMAD.MOV.U32 R13, RZ, RZ, R10 ;  /* 0x000000ffff0d7224 */ /* 0x000fe400078e000a */
[----:B------:R-:W-:Y:S02]  /*1eb60*/  IMAD.MOV.U32 R12, RZ, RZ, 0x2 ;  /* 0x00000002ff0c7424 */ /* 0x000fe400078e00ff */
[----:B------:R-:W-:-:S07]  /*1eb70*/  IMAD.MOV.U32 R2, RZ, RZ, R14 ;  /* 0x000000ffff027224 */ /* 0x000fce00078e000e */
[----:B------:R-:W-:Y:S05]  /*1eb80*/  WARPSYNC.COLLECTIVE R15, `(.L_x_8523) ;  /* 0x000000000f087348 */ /* 0x000fea0003c00000 */
[----:B------:R0:W1:Y:S02]  /*1eb90*/  SHFL.IDX P6, R14, R13, R12, R11 ;  /* 0x0000000c0d0e7389 */ /* 0x00006400000c000b */
[----:B01----:R-:W-:Y:S01]  /*1eba0*/  ENDCOLLECTIVE ;  /* 0x000000000000791b */ /* 0x003fe20003800000 */
.L_x_8523:
        /* <DEDUP_REMOVED lines=12> */
.L_x_8524:
[----:B------:R-:W-:Y:S02]  /*1ec70*/  IMAD.MOV.U32 R13, RZ, RZ, R10 ;  /* 0x000000ffff0d7224 */ /* 0x000fe400078e000a */
[----:B------:R-:W-:Y:S02]  /*1ec80*/  IMAD.MOV.U32 R12, RZ, RZ, 0x3 ;  /* 0x00000003ff0c7424 */ /* 0x000fe400078e00ff */
[----:B------:R-:W-:-:S07]  /*1ec90*/  IMAD.MOV.U32 R2, RZ, RZ, R14 ;  /* 0x000000ffff027224 */ /* 0x000fce00078e000e */
[----:B------:R-:W-:Y:S05]  /*1eca0*/  WARPSYNC.COLLECTIVE R15, `(.L_x_8525) ;  /* 0x000000000f087348 */ /* 0x000fea0003c00000 */
[----:B------:R0:W1:Y:S02]  /*1ecb0*/  SHFL.IDX P6, R14, R13, R12, R11 ;  /* 0x0000000c0d0e7389 */ /* 0x00006400000c000b */
[----:B01----:R-:W-:Y:S01]  /*1ecc0*/  ENDCOLLECTIVE ;  /* 0x000000000000791b */ /* 0x003fe20003800000 */
.L_x_8525:
        /* <DEDUP_REMOVED lines=12> */
.L_x_8526:
[----:B------:R-:W-:Y:S02]  /*1ed90*/  IMAD.MOV.U32 R13, RZ, RZ, R10 ;  /* 0x000000ffff0d7224 */ /* 0x000fe400078e000a */
[----:B------:R-:W-:Y:S02]  /*1eda0*/  IMAD.MOV.U32 R12, RZ, RZ, 0x4 ;  /* 0x00000004ff0c7424 */ /* 0x000fe400078e00ff */
[----:B------:R-:W-:-:S07]  /*1edb0*/  IMAD.MOV.U32 R2, RZ, RZ, R14 ;  /* 0x000000ffff027224 */ /* 0x000fce00078e000e */
[----:B------:R-:W-:Y:S05]  /*1edc0*/  WARPSYNC.COLLECTIVE R15, `(.L_x_8527) ;  /* 0x000000000f087348 */ /* 0x000fea0003c00000 */
[----:B------:R0:W1:Y:S02]  /*1edd0*/  SHFL.IDX P6, R14, R13, R12, R11 ;  /* 0x0000000c0d0e7389 */ /* 0x00006400000c000b */
[----:B01----:R-:W-:Y:S01]  /*1ede0*/  ENDCOLLECTIVE ;  /* 0x000000000000791b */ /* 0x003fe20003800000 */
.L_x_8527:
        /* <DEDUP_REMOVED lines=12> */
.L_x_8528:
[----:B------:R-:W-:Y:S02]  /*1eeb0*/  IMAD.MOV.U32 R13, RZ, RZ, R10 ;  /* 0x000000ffff0d7224 */ /* 0x000fe400078e000a */
[----:B------:R-:W-:Y:S02]  /*1eec0*/  IMAD.MOV.U32 R12, RZ, RZ, 0x5 ;  /* 0x00000005ff0c7424 */ /* 0x000fe400078e00ff */
[----:B------:R-:W-:-:S07]  /*1eed0*/  IMAD.MOV.U32 R2, RZ, RZ, R14 ;  /* 0x000000ffff027224 */ /* 0x000fce00078e000e */
[----:B------:R-:W-:Y:S05]  /*1eee0*/  WARPSYNC.COLLECTIVE R15, `(.L_x_8529) ;  /* 0x000000000f087348 */ /* 0x000fea0003c00000 */
[----:B------:R0:W1:Y:S02]  /*1eef0*/  SHFL.IDX P6, R14, R13, R12, R11 ;  /* 0x0000000c0d0e7389 */ /* 0x00006400000c000b */
[----:B01----:R-:W-:Y:S01]  /*1ef00*/  ENDCOLLECTIVE ;  /* 0x000000000000791b */ /* 0x003fe20003800000 */
.L_x_8529:
        /* <DEDUP_REMOVED lines=12> */
.L_x_8530:
[----:B------:R-:W-:Y:S02]  /*1efd0*/  IMAD.MOV.U32 R13, RZ, RZ, R10 ;  /* 0x000000ffff0d7224 */ /* 0x000fe400078e000a */
[----:B------:R-:W-:Y:S02]  /*1efe0*/  IMAD.MOV.U32 R12, RZ, RZ, 0x6 ;  /* 0x00000006ff0c7424 */ /* 0x000fe400078e00ff */
[----:B------:R-:W-:-:S07]  /*1eff0*/  IMAD.MOV.U32 R2, RZ, RZ, R14 ;  /* 0x000000ffff027224 */ /* 0x000fce00078e000e */
[----:B------:R-:W-:Y:S05]  /*1f000*/  WARPSYNC.COLLECTIVE R15, `(.L_x_8531) ;  /* 0x000000000f087348 */ /* 0x000fea0003c00000 */
[----:B------:R0:W1:Y:S02]  /*1f010*/  SHFL.IDX P6, R14, R13, R12, R11 ;  /* 0x0000000c0d0e7389 */ /* 0x00006400000c000b */
[----:B01----:R-:W-:Y:S01]  /*1f020*/  ENDCOLLECTIVE ;  /* 0x000000000000791b */ /* 0x003fe20003800000 */
.L_x_8531:
        /* <DEDUP_REMOVED lines=12> */
.L_x_8532:
[----:B------:R-:W-:Y:S02]  /*1f0f0*/  IMAD.MOV.U32 R13, RZ, RZ, R10 ;  /* 0x000000ffff0d7224 */ /* 0x000fe400078e000a */
[----:B------:R-:W-:Y:S02]  /*1f100*/  IMAD.MOV.U32 R12, RZ, RZ, 0x7 ;  /* 0x00000007ff0c7424 */ /* 0x000fe400078e00ff */
[----:B------:R-:W-:-:S07]  /*1f110*/  IMAD.MOV.U32 R2, RZ, RZ, R14 ;  /* 0x000000ffff027224 */ /* 0x000fce00078e000e */
[----:B------:R-:W-:Y:S05]  /*1f120*/  WARPSYNC.COLLECTIVE R15, `(.L_x_8533) ;  /* 0x000000000f087348 */ /* 0x000fea0003c00000 */
[----:B------:R0:W1:Y:S02]  /*1f130*/  SHFL.IDX P6, R14, R13, R12, R11 ;  /* 0x0000000c0d0e7389 */ /* 0x00006400000c000b */
[----:B01----:R-:W-:Y:S01]  /*1f140*/  ENDCOLLECTIVE ;  /* 0x000000000000791b */ /* 0x003fe20003800000 */
.L_x_8533:
        /* <DEDUP_REMOVED lines=12> */
.L_x_8534:
[----:B------:R-:W-:Y:S02]  /*1f210*/  IMAD.MOV.U32 R13, RZ, RZ, R21 ;  /* 0x000000ffff0d7224 */ /* 0x000fe400078e0015 */
[----:B------:R-:W-:Y:S02]  /*1f220*/  IMAD.MOV.U32 R12, RZ, RZ, RZ ;  /* 0x000000ffff0c7224 */ /* 0x000fe400078e00ff */
[----:B------:R-:W-:-:S07]  /*1f230*/  IMAD.MOV.U32 R2, RZ, RZ, R14 ;  /* 0x000000ffff027224 */ /* 0x000fce00078e000e */
[----:B------:R-:W-:Y:S05]  /*1f240*/  WARPSYNC.COLLECTIVE R15, `(.L_x_8535) ;  /* 0x000000000f087348 */ /* 0x000fea0003c00000 */
[----:B------:R0:W1:Y:S02]  /*1f250*/  SHFL.IDX P6, R14, R13, R12, R11 ;  /* 0x0000000c0d0e7389 */ /* 0x00006400000c000b */
[----:B01----:R-:W-:Y:S01]  /*1f260*/  ENDCOLLECTIVE ;  /* 0x000000000000791b */ /* 0x003fe20003800000 */
.L_x_8535:
        /* <DEDUP_REMOVED lines=12> */
.L_x_8536:
[----:B------:R-:W-:Y:S02]  /*1f330*/  IMAD.MOV.U32 R13, RZ, RZ, R21 ;  /* 0x000000ffff0d7224 */ /* 0x000fe400078e0015 */
[----:B------:R-:W-:Y:S02]  /*1f340*/  IMAD.MOV.U32 R12, RZ, RZ, 0x1 ;  /* 0x00000001ff0c7424 */ /* 0x000fe400078e00ff */
[----:B------:R-:W-:-:S07]  /*1f350*/  IMAD.MOV.U32 R2, RZ, RZ, R14 ;  /* 0x000000ffff027224 */ /* 0x000fce00078e000e */
[----:B------:R-:W-:Y:S05]  /*1f360*/  WARPSYNC.COLLECTIVE R15, `(.L_x_8537) ;  /* 0x000000000f087348 */ /* 0x000fea0003c00000 */
[----:B------:R0:W1:Y:S02]  /*1f370*/  SHFL.IDX P6, R14, R13, R12, R11 ;  /* 0x0000000c0d0e7389 */ /* 0x00006400000c000b */
[----:B01----:R-:W-:Y:S01]  /*1f380*/  ENDCOLLECTIVE ;  /* 0x000000000000791b */ /* 0x003fe20003800000 */
.L_x_8537:
        /* <DEDUP_REMOVED lines=13> */
.L_x_8538:
        /* <DEDUP_REMOVED lines=15> */
.L_x_8447:
[----:B--2---:R2:W3:Y:S02]  /*1f550*/  SYNCS.PHASECHK.TRANS64.TRYWAIT P0, [R0+URZ+0x22840], R31 ;  /* 0x0228401f000075a7 */ /* 0x0044e4000800017f */
[----:B---3--:R-:W-:Y:S05]  /*1f560*/  @!P0 NANOSLEEP.SYNCS 0x989680 ;  /* 0x009896800000895d */ /* 0x008fea0003900000 */
[----:B------:R-:W3:Y:S02]  /*1f570*/  @!P0 SYNCS.PHASECHK.TRANS64 P0, [R0+URZ+0x22840], R31 ;  /* 0x0228401f000085a7 */ /* 0x000ee4000800007f */
[----:B---3--:R-:W-:Y:S05]  /*1f580*/  @!P0 BRA `(.L_x_8447) ;  /* 0xfffffffc00f08947 */ /* 0x008fea000383ffff */
[----:B------:R-:W-:Y:S05]  /*1f590*/  BRA `(.L_x_8540) ;  /* 0xffffffa800187947 */ /* 0x000fea000383ffff */
.L_x_8448:
        /* <DEDUP_REMOVED lines=8> */
.L_x_8542:
[----:B------:R-:W-:Y:S05]  /*1f620*/  BSYNC B0 ;  /* 0x0000000000007941 */ /* 0x000fea0003800000 */
.L_x_8541:
        /* <DEDUP_REMOVED lines=8> */
.L_x_8543:
        /* <DEDUP_REMOVED lines=16> */
.L_x_8544:
[----:B------:R-:W-:Y:S02]  /*1f7b0*/  IMAD.MOV.U32 R13, RZ, RZ, R8 ;  /* 0x000000ffff0d7224 */ /* 0x000fe400078e0008 */
[----:B------:R-:W-:-:S07]  /*1f7c0*/  IMAD.MOV.U32 R2, RZ, RZ, R14 ;  /* 0x000000ffff027224 */ /* 0x000fce00078e000e */
[----:B------:R-:W-:Y:S05]  /*1f7d0*/  WARPSYNC.COLLECTIVE R15, `(.L_x_8545) ;  /* 0x000000000f087348 */ /* 0x000fea0003c00000 */
[----:B------:R0:W1:Y:S02]  /*1f7e0*/  SHFL.IDX P6, R14, R13, R12, R11 ;  /* 0x0000000c0d0e7389 */ /* 0x00006400000c000b */
[----:B01----:R-:W-:Y:S01]  /*1f7f0*/  ENDCOLLECTIVE ;  /* 0x000000000000791b */ /* 0x003fe20003800000 */
.L_x_8545:
        /* <DEDUP_REMOVED lines=16> */
.L_x_8546:
[----:B------:R-:W-:Y:S02]  /*1f900*/  IMAD.MOV.U32 R13, RZ, RZ, R8 ;  /* 0x000000ffff0d7224 */ /* 0x000fe400078e0008 */
[----:B------:R-:W-:-:S07]  /*1f910*/  IMAD.MOV.U32 R2, RZ, RZ, R14 ;  /* 0x000000ffff027224 */ /* 0x000fce00078e000e */
[----:B------:R-:W-:Y:S05]  /*1f920*/  WARPSYNC.COLLECTIVE R15, `(.L_x_8547) ;  /* 0x000000000f087348 */ /* 0x000fea0003c00000 */
[----:B------:R0:W1:Y:S02]  /*1f930*/  SHFL.IDX P6, R14, R13, R12, R11 ;  /* 0x0000000c0d0e7389 */ /* 0x00006400000c000b */
[----:B01----:R-:W-:Y:S01]  /*1f940*/  ENDCOLLECTIVE ;  /* 0x000000000000791b */ /* 0x003fe20003800000 */
.L_x_8547:
[----:B------:R-:W-:Y:S02]  /*1f950*/  IMAD.MOV.U32 R13, RZ, RZ, R7 ;  /* 0x000000ffff0d7224 */ /* 0x000fe400078e0007 */
[----:B------:R-:W-:Y:S02]  /*1f960*/  IMAD.MOV.U32 R12, RZ, RZ, 0x3 ;  /* 0x00000003ff0c7424 */ /* 0x000fe400078e00ff */
[----:B------:R-:W-:-:S07]  /*1f970*/  IMAD.MOV.U32 R3, RZ, RZ, R14 ;  /* 0x000000ffff037224 */ /* 0x000fce00078e000e */
[----:B------:R-:W-:Y:S05]  /*1f980*/  WARPSYNC.COLLECTIVE R15, `(.L_x_8548) ;  /* 0x000000000f087348 */ /* 0x000fea0003c00000 */
[----:B------:R0:W1:Y:S02]  /*1f990*/  SHFL.IDX P6, R14, R13, R12, R11 ;  /* 0x0000000c0d0e7389 */ /* 0x00006400000c000b */
[----:B01----:R-:W-:Y:S01]  /*1f9a0*/  ENDCOLLECTIVE ;  /* 0x000000000000791b */ /* 0x003fe20003800000 */
.L_x_8548:
        /* <DEDUP_REMOVED lines=9> */
[----:B------:R0:W-:Y:S01]  /*1fa40*/  @P5 LDGSTS.E.BYPASS.LTC128B.128 [R4+0x19400], desc[UR50][R2.64], !P2 ;  /* 0x1940000002045fae */ /* 0x0001e2000d101d72 */
[----:B------:R-:W-:Y:S01]  /*1fa50*/  LOP3.LUT P5, RZ, R16, 0x40, RZ, 0xc0, !PT ;  /* 0x0000004010ff7812 */ /* 0x000fe200078ac0ff */
[----:B0-----:R-:W-:-:S12]  /*1fa60*/  IMAD.MOV.U32 R2, RZ, RZ, R14 ;  /* 0x000000ffff027224 */ /* 0x001fd800078e000e */
[----:B------:R-:W-:Y:S05]  /*1fa70*/  WARPSYNC.COLLECTIVE R15, `(.L_x_8549) ;  /* 0x000000000f087348 */ /* 0x000fea0003c00000 */
[----:B------:R0:W1:Y:S02]  /*1fa80*/  SHFL.IDX P6, R14, R13, R12, R11 ;  /* 0x0000000c0d0e7389 */ /* 0x00006400000c000b */
[----:B01----:R-:W-:Y:S01]  /*1fa90*/  ENDCOLLECTIVE ;  /* 0x000000000000791b */ /* 0x003fe20003800000 */
.L_x_8549:
[----:B------:R-:W-:Y:S02]  /*1faa0*/  IMAD.MOV.U32 R13, RZ, RZ, R7 ;  /* 0x000000ffff0d7224 */ /* 0x000fe400078e0007 */
[----:B------:R-:W-:Y:S02]  /*1fab0*/  IMAD.MOV.U32 R12, RZ, RZ, 0x4 ;  /* 0x00000004ff0c7424 */ /* 0x000fe400078e00ff */
[----:B------:R-:W-:-:S07]  /*1fac0*/  IMAD.MOV.U32 R3, RZ, RZ, R14 ;  /* 0x000000ffff037224 */ /* 0x000fce00078e000e */
[----:B------:R-:W-:Y:S05]  /*1fad0*/  WARPSYNC.COLLECTIVE R15, `(.L_x_8550) ;  /* 0x000000000f087348 */ /* 0x000fea0003c00000 */
[----:B------:R0:W1:Y:S02]  /*1fae0*/  SHFL.IDX P6, R14, R13, R12, R11 ;  /* 0x0000000c0d0e7389 */ /* 0x00006400000c000b */
[----:B01----:R-:W-:Y:S01]  /*1faf0*/  ENDCOLLECTIVE ;  /* 0x000000000000791b */ /* 0x003fe20003800000 */
.L_x_8550:
        /* <DEDUP_REMOVED lines=15> */
.L_x_8551:
[----:B------:R-:W-:Y:S02]  /*1fbf0*/  IMAD.MOV.U32 R13, RZ, RZ, R7 ;  /* 0x000000ffff0d7224 */ /* 0x000fe400078e0007 */
[----:B------:R-:W-:Y:S02]  /*1fc00*/  IMAD.MOV.U32 R12, RZ, RZ, 0x5 ;  /* 0x00000005ff0c7424 */ /* 0x000fe400078e00ff */
[----:B------:R-:W-:-:S07]  /*1fc10*/  IMAD.MOV.U32 R3, RZ, RZ, R14 ;  /* 0x000000ffff037224 */ /* 0x000fce00078e000e */
[----:B------:R-:W-:Y:S05]  /*1fc20*/  WARPSYNC.COLLECTIVE R15, `(.L_x_8552) ;  /* 0x000000000f087348 */ /* 0x000fea0003c00000 */
[----:B------:R0:W1:Y:S02]  /*1fc30*/  SHFL.IDX P6, R14, R13, R12, R11 ;  /* 0x0000000c0d0e7389 */ /* 0x00006400000c000b */
[----:B01----:R-:W-:Y:S01]  /*1fc40*/  ENDCOLLECTIVE ;  /* 0x000000000000791b */ /* 0x003fe20003800000 */
.L_x_8552:
        /* <DEDUP_REMOVED lines=15> */
.L_x_8553:
[----:B------:R-:W-:Y:S02]  /*1fd40*/  IMAD.MOV.U32 R13, RZ, RZ, R7 ;  /* 0x000000ffff0d7224 */ /* 0x000fe400078e0007 */
[----:B------:R-:W-:Y:S02]  /*1fd50*/  IMAD.MOV.U32 R12, RZ, RZ, 0x6 ;  /* 0x00000006ff0c7424 */ /* 0x000fe400078e00ff */
[----:B------:R-:W-:-:S07]  /*1fd60*/  IMAD.MOV.U32 R3, RZ, RZ, R14 ;  /* 0x000000ffff037224 */ /* 0x000fce00078e000e */
[----:B------:R-:W-:Y:S05]  /*1fd70*/  WARPSYNC.COLLECTIVE R15, `(.L_x_8554) ;  /* 0x000000000f087348 */ /* 0x000fea0003c00000 */
[----:B------:R0:W1:Y:S02]  /*1fd80*/  SHFL.IDX P6, R14, R13, R12, R11 ;  /* 0x0000000c0d0e7389 */ /* 0x00006400000c000b */
[----:B01----:R-:W-:Y:S01]  /*1fd90*/  ENDCOLLECTIVE ;  /* 0x000000000000791b */ /* 0x003fe20003800000 */
.L_x_8554:
        /* <DEDUP_REMOVED lines=9> */
[----:B------:R0:W-:Y:S02]  /*1fe30*/  @P5 LDGSTS.E.BYPASS.LTC128B.128 [R4+0x1ac00], desc[UR50][R2.64], !P2 ;  /* 0x1ac0000002045fae */ /* 0x0001e4000d101d72 */
[----:B0-----:R-:W-:-:S07]  /*1fe40*/  IMAD.MOV.U32 R2, RZ, RZ, R14 ;  /* 0x000000ffff027224 */ /* 0x001fce00078e000e */
[----:B------:R-:W-:Y:S05]  /*1fe50*/  WARPSYNC.COLLECTIVE R15, `(.L_x_8555) ;  /* 0x000000000f087348 */ /* 0x000fea0003c00000 */
[----:B------:R0:W1:Y:S02]  /*1fe60*/  SHFL.IDX P6, R14, R13, R12, R11 ;  /* 0x0000000c0d0e7389 */ /* 0x00006400000c000b */
[----:B01----:R-:W-:Y:S01]  /*1fe70*/  ENDCOLLECTIVE ;  /* 0x000000000000791b */ /* 0x003fe20003800000 */
.L_x_8555:
[----:B------:R-:W-:Y:S02]  /*1fe80*/  IMAD.MOV.U32 R13, RZ, RZ, R7 ;  /* 0x000000ffff0d7224 */ /* 0x000fe400078e0007 */
[----:B------:R-:W-:Y:S02]  /*1fe90*/  IMAD.MOV.U32 R12, RZ, RZ, 0x7 ;  /* 0x00000007ff0c7424 */ /* 0x000fe400078e00ff */
[----:B------:R-:W-:-:S07]  /*1fea0*/  IMAD.MOV.U32 R3, RZ, RZ, R14 ;  /* 0x000000ffff037224 */ /* 0x000fce00078e000e */
[----:B------:R-:W-:Y:S05]  /*1feb0*/  WARPSYNC.COLLECTIVE R15, `(.L_x_8556) ;  /* 0x000000000f087348 */ /* 0x000fea0003c00000 */
[----:B------:R0:W1:Y:S02]  /*1fec0*/  SHFL.IDX P6, R14, R13, R12, R11 ;  /* 0x0000000c0d0e7389 */ /* 0x00006400000c000b */
[----:B01----:R-:W-:Y:S01]  /*1fed0*/  ENDCOLLECTIVE ;  /* 0x000000000000791b */ /* 0x003fe20003800000 */
.L_x_8556:
        /* <DEDUP_REMOVED lines=10> */
.L_x_8557:
[----:B------:R-:W-:Y:S01]  /*1ff80*/  @!PT LDS RZ, [RZ] ;  /* 0x00000000fffff984 */ /* 0x000fe20000000800 */
[----:B------:R-:W-:Y:S01]  /*1ff90*/  @!PT LDS RZ, [RZ] ;  /* 0x00000000fffff984 */ /* 0x000fe20000000800 */
[----:B------:R-:W-:Y:S01]  /*1ffa0*/  @!PT LDS RZ, [RZ] ;  /* 0x00000000fffff984 */ /* 0x000fe20000000800 */
        /* <DEDUP_REMOVED lines=8> */
.L_x_8558:
[----:B------:R-:W-:-:S04]  /*20030*/  @P3 IMAD.X R9, RZ, RZ, R7, P0 ;  /* 0x000000ffff093224 */ /* 0x000fc800000e0607 */
        /* <DEDUP_REMOVED lines=10> */
.L_x_8559:
        /* <DEDUP_REMOVED lines=8> */
.L_x_8560:
        /* <DEDUP_REMOVED lines=10> */
.L_x_8561:
[----:B------:R-:W-:Y:S05]  /*20200*/  BRA `(.L_x_8562) ;  /* 0xffffffa000c47947 */ /* 0x000fea000383ffff */
.L_x_8453:
        /* <DEDUP_REMOVED lines=9> */
.L_x_8563:
[C---:B------:R-:W-:Y:S01]  /*202a0*/  VIADD R8, R4.reuse, 0x10 ;  /* 0x0000001004087836 */ /* 0x040fe20000000000 */
[----:B------:R-:W-:Y:S01]  /*202b0*/  ISETP.GE.AND P2, PT, R4, R5, PT ;  /* 0x000000050400720c */ /* 0x000fe20003f46270 */
[----:B------:R-:W-:Y:S02]  /*202c0*/  IMAD.MOV.U32 R13, RZ, RZ, R0 ;  /* 0x000000ffff0d7224 */ /* 0x000fe400078e0000 */
[----:B------:R-:W-:-:S10]  /*202d0*/  IMAD.MOV.U32 R2, RZ, RZ, R14 ;  /* 0x000000ffff027224 */ /* 0x000fd400078e000e */
[----:B------:R-:W-:Y:S05]  /*202e0*/  WARPSYNC.COLLECTIVE R15, `(.L_x_8564) ;  /* 0x000000000f087348 */ /* 0x000fea0003c00000 */
[----:B------:R0:W1:Y:S02]  /*202f0*/  SHFL.IDX P6, R14, R13, R12, R11 ;  /* 0x0000000c0d0e7389 */ /* 0x00006400000c000b */
[----:B01----:R-:W-:Y:S01]  /*20300*/  ENDCOLLECTIVE ;  /* 0x000000000000791b */ /* 0x003fe20003800000 */
.L_x_8564:
        /* <DEDUP_REMOVED lines=8> */
.L_x_8565:
[----:B------:R-:W-:Y:S01]  /*20390*/  @!PT LDS RZ, [RZ] ;  /* 0x00000000fffff984 */ /* 0x000fe20000000800 */
[----:B------:R-:W-:Y:S01]  /*203a0*/  @!PT LDS RZ, [RZ] ;  /* 0x00000000fffff984 */ /* 0x000fe20000000800 */
[----:B------:R-:W-:Y:S01]  /*203b0*/  @!PT LDS RZ, [RZ] ;  /* 0x00000000fffff984 */ /* 0x000fe20000000800 */
        /* <DEDUP_REMOVED lines=8> */
.L_x_8566:
        /* <DEDUP_REMOVED lines=8> */
.L_x_8567:
        /* <DEDUP_REMOVED lines=11> */
.L_x_8568:
        /* <DEDUP_REMOVED lines=8> */
.L_x_8569:
        /* <DEDUP_REMOVED lines=11> */
.L_x_8570:
        /* <DEDUP_REMOVED lines=8> */
.L_x_8571:
        /* <DEDUP_REMOVED lines=11> */
.L_x_8572:
        /* <DEDUP_REMOVED lines=8> */
.L_x_8573:
        /* <DEDUP_REMOVED lines=11> */
.L_x_8574:
        /* <DEDUP_REMOVED lines=8> */
.L_x_8575:
[----:B------:R-:W-:Y:S01]  /*20980*/  @!PT LDS RZ, [RZ] ;  /* 0x00000000fffff984 */ /* 0x000fe20000000800 */
[----:B------:R-:W-:Y:S01]  /*20990*/  @!PT LDS RZ, [RZ] ;  /* 0x00000000fffff984 */ /* 0x000fe20000000800 */
[----:B------:R-:W-:Y:S01]  /*209a0*/  @!PT LDS RZ, [RZ] ;  /* 0x00000000fffff984 */ /* 0x000fe20000000800 */
[----:B------:R0:W-:Y:S01]  /*209b0*/  @!P2 LDGSTS.E.BYPASS.LTC128B.128 [R9+0x16c00], desc[UR50][R2.64], !P0 ;  /* 0x16c000000209afae */ /* 0x0001e2000c101d72 */
[----:B------:R-:W-:Y:S01]  /*209c0*/  ISETP.GE.AND P2, PT, R8, R5, PT ;  /* 0x000000050800720c */ /* 0x000fe20003f46270 */
[----:B------:R-:W-:Y:S02]  /*209d0*/  IMAD.MOV.U32 R13, RZ, RZ, R0 ;  /* 0x000000ffff0d7224 */ /* 0x000fe400078e0000 */
[----:B0-----:R-:W-:-:S10]  /*209e0*/  IMAD.MOV.U32 R2, RZ, RZ, R14 ;  /* 0x000000ffff027224 */ /* 0x001fd400078e000e */
[----:B------:R-:W-:Y:S05]  /*209f0*/  WARPSYNC.COLLECTIVE R15, `(.L_x_8576) ;  /* 0x000000000f087348 */ /* 0x000fea0003c00000 */
[----:B------:R0:W1:Y:S02]  /*20a00*/  SHFL.IDX P6, R14, R13, R12, R11 ;  /* 0x0000000c0d0e7389 */ /* 0x00006400000c000b */
[----:B01----:R-:W-:Y:S01]  /*20a10*/  ENDCOLLECTIVE ;  /* 0x000000000000791b */ /* 0x003fe20003800000 */
.L_x_8576:
        /* <DEDUP_REMOVED lines=8> */
.L_x_8577:
        /* <DEDUP_REMOVED lines=9> */
.L_x_8578:
[----:B------:R-:W-:Y:S05]  /*20b30*/  BRA `(.L_x_8579) ;  /* 0xffffffa4000c7947 */ /* 0x000fea000383ffff */
.L_x_8456:
[----:B0-----:R0:W1:Y:S02]  /*20b40*/  SYNCS.PHASECHK.TRANS64.TRYWAIT P0, [R18+URZ+0x22820], R3 ;  /* 0x02282003120075a7 */ /* 0x001064000800017f */
[----:B-1----:R-:W-:Y:S05]  /*20b50*/  @!P0 NANOSLEEP.SYNCS 0x989680 ;  /* 0x009896800000895d */ /* 0x002fea0003900000 */
[----:B------:R-:W1:Y:S02]  /*20b60*/  @!P0 SYNCS.PHASECHK.TRANS64 P0, [R18+URZ+0x22820], R3 ;  /* 0x02282003120085a7 */ /* 0x000e64000800007f */
[----:B-1----:R-:W-:Y:S05]  /*20b70*/  @!P0 BRA `(.L_x_8456) ;  /* 0xfffffffc00f08947 */ /* 0x002fea000383ffff */
[----:B------:R-:W-:Y:S05]  /*20b80*/  BRA `(.L_x_8580) ;  /* 0xffffffa400687947 */ /* 0x000fea000383ffff */
.L_x_8460:
[----:B0-----:R0:W1:Y:S02]  /*20b90*/  SYNCS.PHASECHK.TRANS64.TRYWAIT P0, [R0+URZ+0x22880], R32 ;  /* 0x02288020000075a7 */ /* 0x001064000800017f */
[----:B-1----:R-:W-:Y:S05]  /*20ba0*/  @!P0 NANOSLEEP.SYNCS 0x989680 ;  /* 0x009896800000895d */ /* 0x002fea0003900000 */
[----:B------:R-:W1:Y:S02]  /*20bb0*/  @!P0 SYNCS.PHASECHK.TRANS64 P0, [R0+URZ+0x22880], R32 ;  /* 0x02288020000085a7 */ /* 0x000e64000800007f */
[----:B-1----:R-:W-:Y:S05]  /*20bc0*/  @!P0 BRA `(.L_x_8460) ;  /* 0xfffffffc00f08947 */ /* 0x002fea000383ffff */
[----:B------:R-:W-:Y:S05]  /*20bd0*/  BRA `(.L_x_8581) ;  /* 0xffffffa800907947 */ /* 0x000fea000383ffff */
.L_x_8461:
        /* <DEDUP_REMOVED lines=8> */
.L_x_8583:
[----:B------:R-:W-:Y:S05]  /*20c60*/  BSYNC B0 ;  /* 0x0000000000007941 */ /* 0x000fea0003800000 */
.L_x_8582:
        /* <DEDUP_REMOVED lines=9> */
.L_x_8584:
[----:B------:R-:W-:Y:S02]  /*20d00*/  IMAD.MOV.U32 R13, RZ, RZ, R20 ;  /* 0x000000ffff0d7224 */ /* 0x000fe400078e0014 */
[----:B------:R-:W-:Y:S02]  /*20d10*/  IMAD.MOV.U32 R12, RZ, RZ, 0x1 ;  /* 0x00000001ff0c7424 */ /* 0x000fe400078e00ff */
[----:B------:R-:W-:-:S07]  /*20d20*/  IMAD.MOV.U32 R2, RZ, RZ, R14 ;  /* 0x000000ffff027224 */ /* 0x000fce00078e000e */
[----:B------:R-:W-:Y:S05]  /*20d30*/  WARPSYNC.COLLECTIVE R15, `(.L_x_8585) ;  /* 0x000000000f087348 */ /* 0x000fea0003c00000 */
[----:B------:R0:W1:Y:S02]  /*20d40*/  SHFL.IDX P6, R14, R13, R12, R11 ;  /* 0x0000000c0d0e7389 */ /* 0x00006400000c000b */
[----:B01----:R-:W-:Y:S01]  /*20d50*/  ENDCOLLECTIVE ;  /* 0x000000000000791b */ /* 0x003fe20003800000 */
.L_x_8585:
        /* <DEDUP_REMOVED lines=11> */
.L_x_8586:
        /* <DEDUP_REMOVED lines=8> */
.L_x_8587:
        /* <DEDUP_REMOVED lines=9> */
.L_x_8588:
[----:B------:R-:W-:Y:S02]  /*20f20*/  IMAD.MOV.U32 R13, RZ, RZ, R20 ;  /* 0x000000ffff0d7224 */ /* 0x000fe400078e0014 */
        /* <DEDUP_REMOVED lines=8> */
.L_x_8589:
        /* <DEDUP_REMOVED lines=9> */
.L_x_8590:
[----:B------:R-:W-:Y:S02]  /*21040*/  IMAD.MOV.U32 R13, RZ, RZ, R20 ;  /* 0x000000ffff0d7224 */ /* 0x000fe400078e0014 */
[----:B------:R-:W-:Y:S02]  /*21050*/  IMAD.MOV.U32 R12, RZ, RZ, 0x4 ;  /* 0x00000004ff0c7424 */ /* 0x000fe400078e00ff */
[----:B------:R-:W-:-:S07]  /*21060*/  IMAD.MOV.U32 R2, RZ, RZ, R14 ;  /* 0x000000ffff027224 */ /* 0x000fce00078e000e */
[----:B------:R-:W-:Y:S05]  /*21070*/  WARPSYNC.COLLECTIVE R15, `(.L_x_8591) ;  /* 0x000000000f087348 */ /* 0x000fea0003c00000 */
[----:B------:R0:W1:Y:S02]  /*21080*/  SHFL.IDX P6, R14, R13, R12, R11 ;  /* 0x0000000c0d0e7389 */ /* 0x00006400000c000b */
[----:B01----:R-:W-:Y:S01]  /*21090*/  ENDCOLLECTIVE ;  /* 0x000000000000791b */ /* 0x003fe20003800000 */
.L_x_8591:
        /* <DEDUP_REMOVED lines=11> */
.L_x_8592:
[----:B------:R-:W-:Y:S02]  /*21150*/  IMAD.MOV.U32 R13, RZ, RZ, R20 ;  /* 0x000000ffff0d7224 */ /* 0x000fe400078e0014 */
[----:B------:R-:W-:Y:S02]  /*21160*/  IMAD.MOV.U32 R12, RZ, RZ, 0x5 ;  /* 0x00000005ff0c7424 */ /* 0x000fe400078e00ff */
[----:B------:R-:W-:-:S07]  /*21170*/  IMAD.MOV.U32 R2, RZ, RZ, R14 ;  /* 0x000000ffff027224 */ /* 0x000fce00078e000e */
[----:B------:R-:W-:Y:S05]  /*21180*/  WARPSYNC.COLLECTIVE R15, `(.L_x_8593) ;  /* 0x000000000f087348 */ /* 0x000fea0003c00000 */
[----:B------:R0:W1:Y:S02]  /*21190*/  SHFL.IDX P6, R14, R13, R12, R11 ;  /* 0x0000000c0d0e7389 */ /* 0x00006400000c000b */
[----:B01----:R-:W-:Y:S01]  /*211a0*/  ENDCOLLECTIVE ;  /* 0x000000000000791b */ /* 0x003fe20003800000 */
.L_x_8593:
        /* <DEDUP_REMOVED lines=11> */
.L_x_8594:
[----:B------:R-:W-:Y:S02]  /*21260*/  IMAD.MOV.U32 R13, RZ, RZ, R20 ;  /* 0x000000ffff0d7224 */ /* 0x000fe400078e0014 */
[----:B------:R-:W-:Y:S02]  /*21270*/  IMAD.MOV.U32 R12, RZ, RZ, 0x6 ;  /* 0x00000006ff0c7424 */ /* 0x000fe400078e00ff */
[----:B------:R-:W-:-:S07]  /*21280*/  IMAD.MOV.U32 R2, RZ, RZ, R14 ;  /* 0x000000ffff027224 */ /* 0x000fce00078e000e */
[----:B------:R-:W-:Y:S05]  /*21290*/  WARPSYNC.COLLECTIVE R15, `(.L_x_8595) ;  /* 0x000000000f087348 */ /* 0x000fea0003c00000 */
[----:B------:R0:W1:Y:S02]  /*212a0*/  SHFL.IDX P6, R14, R13, R12, R11 ;  /* 0x0000000c0d0e7389 */ /* 0x00006400000c000b */
[----:B01----:R-:W-:Y:S01]  /*212b0*/  ENDCOLLECTIVE ;  /* 0x000000000000791b */ /* 0x003fe20003800000 */
.L_x_8595:
        /* <DEDUP_REMOVED lines=11> */
.L_x_8596:
[----:B------:R-:W-:Y:S02]  /*21370*/  IMAD.MOV.U32 R13, RZ, RZ, R20 ;  /* 0x000000ffff0d7224 */ /* 0x000fe400078e0014 */
[----:B------:R-:W-:Y:S02]  /*21380*/  IMAD.MOV.U32 R12, RZ, RZ, 0x7 ;  /* 0x00000007ff0c7424 */ /* 0x000fe400078e00ff */
[----:B------:R-:W-:-:S07]  /*21390*/  IMAD.MOV.U32 R2, RZ, RZ, R14 ;  /* 0x000000ffff027224 */ /* 0x000fce00078e000e */
[----:B------:R-:W-:Y:S05]  /*213a0*/  WARPSYNC.COLLECTIVE R15, `(.L_x_8597) ;  /* 0x000000000f087348 */ /* 0x000fea0003c00000 */
[----:B------:R0:W1:Y:S02]  /*213b0*/  SHFL.IDX P6, R14, R13, R12, R11 ;  /* 0x0000000c0d0e7389 */ /* 0x00006400000c000b */
[----:B01----:R-:W-:Y:S01]  /*213c0*/  ENDCOLLECTIVE ;  /* 0x000000000000791b */ /* 0x003fe20003800000 */
.L_x_8597:
        /* <DEDUP_REMOVED lines=11> */
.L_x_8598:
        /* <DEDUP_REMOVED lines=9> */
.L_x_8599:
        /* <DEDUP_REMOVED lines=9> */
.L_x_8600:
        /* <DEDUP_REMOVED lines=8> */
.L_x_8601:
        /* <DEDUP_REMOVED lines=9> */
.L_x_8602:
[----:B------:R-:W-:Y:S01]  /*216b0*/  IMAD.MOV.U32 R2, RZ, RZ, R14 ;  /* 0x000000ffff027224 */ /* 0x000fe200078e000e */
[----:B------:R-:W-:Y:S06]  /*216c0*/  BRA `(.L_x_8603) ;  /* 0xffffffa4002c7947 */ /* 0x000fec000383ffff */
.L_x_8466:
[----:B--2---:R2:W3:Y:S02]  /*216d0*/  SYNCS.PHASECHK.TRANS64.TRYWAIT P0, [R0+URZ+0x22840], R32 ;  /* 0x02284020000075a7 */ /* 0x0044e4000800017f */
[----:B---3--:R-:W-:Y:S05]  /*216e0*/  @!P0 NANOSLEEP.SYNCS 0x989680 ;  /* 0x009896800000895d */ /* 0x008fea0003900000 */
[----:B------:R-:W3:Y:S02]  /*216f0*/  @!P0 SYNCS.PHASECHK.TRANS64 P0, [R0+URZ+0x22840], R32 ;  /* 0x02284020000085a7 */ /* 0x000ee4000800007f */
[----:B---3--:R-:W-:Y:S05]  /*21700*/  @!P0 BRA `(.L_x_8466) ;  /* 0xfffffffc00f08947 */ /* 0x008fea000383ffff */
[----:B------:R-:W-:Y:S05]  /*21710*/  BRA `(.L_x_8604) ;  /* 0xffffffa4007c7947 */ /* 0x000fea000383ffff */
.L_x_8467:
        /* <DEDUP_REMOVED lines=8> */
.L_x_8606:
[----:B------:R-:W-:Y:S05]  /*217a0*/  BSYNC B0 ;  /* 0x0000000000007941 */ /* 0x000fea0003800000 */
.L_x_8605:
        /* <DEDUP_REMOVED lines=8> */
.L_x_8607:
[----:B------:R-:W-:Y:S02]  /*21830*/  IMAD.MOV.U32 R13, RZ, RZ, R4 ;  /* 0x000000ffff0d7224 */ /* 0x000fe400078e0004 */
[----:B------:R-:W-:Y:S02]  /*21840*/  IMAD.MOV.U32 R12, RZ, RZ, 0x1 ;  /* 0x00000001ff0c7424 */ /* 0x000fe400078e00ff */
[----:B------:R-:W-:-:S07]  /*21850*/  IMAD.MOV.U32 R2, RZ, RZ, R14 ;  /* 0x000000ffff027224 */ /* 0x000fce00078e000e */
[----:B------:R-:W-:Y:S05]  /*21860*/  WARPSYNC.COLLECTIVE R15, `(.L_x_8608) ;  /* 0x000000000f087348 */ /* 0x000fea0003c00000 */
[----:B------:R0:W1:Y:S02]  /*21870*/  SHFL.IDX P6, R14, R13, R12, R11 ;  /* 0x0000000c0d0e7389 */ /* 0x00006400000c000b */
[----:B01----:R-:W-:Y:S01]  /*21880*/  ENDCOLLECTIVE ;  /* 0x000000000000791b */ /* 0x003fe20003800000 */
.L_x_8608:
        /* <DEDUP_REMOVED lines=11> */
.L_x_8609:
        /* <DEDUP_REMOVED lines=8> */
.L_x_8610:
        /* <DEDUP_REMOVED lines=9> */
.L_x_8611:
        /* <DEDUP_REMOVED lines=9> */
.L_x_8612:
        /* <DEDUP_REMOVED lines=9> */
.L_x_8613:
[----:B------:R-:W-:Y:S02]  /*21b70*/  IMAD.MOV.U32 R13, RZ, RZ, R4 ;  /* 0x000000ffff0d7224 */ /* 0x000fe400078e0004 */
[----:B------:R-:W-:Y:S02]  /*21b80*/  IMAD.MOV.U32 R12, RZ, RZ, 0x4 ;  /* 0x00000004ff0c7424 */ /* 0x000fe400078e00ff */
[----:B------:R-:W-:-:S07]  /*21b90*/  IMAD.MOV.U32 R2, RZ, RZ, R14 ;  /* 0x000000ffff027224 */ /* 0x000fce00078e000e */
[----:B------:R-:W-:Y:S05]  /*21ba0*/  WARPSYNC.COLLECTIVE R15, `(.L_x_8614) ;  /* 0x000000000f087348 */ /* 0x000fea0003c00000 */
[----:B------:R0:W1:Y:S02]  /*21bb0*/  SHFL.IDX P6, R14, R13, R12, R11 ;  /* 0x0000000c0d0e7389 */ /* 0x00006400000c000b */
[----:B01----:R-:W-:Y:S01]  /*21bc0*/  ENDCOLLECTIVE ;  /* 0x000000000000791b */ /* 0x003fe20003800000 */
.L_x_8614:
        /* <DEDUP_REMOVED lines=11> */
.L_x_8615:
[----:B------:R-:W-:Y:S02]  /*21c80*/  IMAD.MOV.U32 R13, RZ, RZ, R4 ;  /* 0x000000ffff0d7224 */ /* 0x000fe400078e0004 */
[----:B------:R-:W-:Y:S02]  /*21c90*/  IMAD.MOV.U32 R12, RZ, RZ, 0x5 ;  /* 0x00000005ff0c7424 */ /* 0x000fe400078e00ff */
[----:B------:R-:W-:-:S07]  /*21ca0*/  IMAD.MOV.U32 R2, RZ, RZ, R14 ;  /* 0x000000ffff027224 */ /* 0x000fce00078e000e */
[----:B------:R-:W-:Y:S05]  /*21cb0*/  WARPSYNC.COLLECTIVE R15, `(.L_x_8616) ;  /* 0x000000000f087348 */ /* 0x000fea0003c00000 */
[----:B------:R0:W1:Y:S02]  /*21cc0*/  SHFL.IDX P6, R14, R13, R12, R11 ;  /* 0x0000000c0d0e7389 */ /* 0x00006400000c000b */
[----:B01----:R-:W-:Y:S01]  /*21cd0*/  ENDCOLLECTIVE ;  /* 0x000000000000791b */ /* 0x003fe20003800000 */
.L_x_8616:
        /* <DEDUP_REMOVED lines=11> */
.L_x_8617:
[----:B------:R-:W-:Y:S02]  /*21d90*/  IMAD.MOV.U32 R13, RZ, RZ, R4 ;  /* 0x000000ffff0d7224 */ /* 0x000fe400078e0004 */
[----:B------:R-:W-:Y:S02]  /*21da0*/  IMAD.MOV.U32 R12, RZ, RZ, 0x6 ;  /* 0x00000006ff0c7424 */ /* 0x000fe400078e00ff */
[----:B------:R-:W-:-:S07]  /*21db0*/  IMAD.MOV.U32 R2, RZ, RZ, R14 ;  /* 0x000000ffff027224 */ /* 0x000fce00078e000e */
[----:B------:R-:W-:Y:S05]  /*21dc0*/  WARPSYNC.COLLECTIVE R15, `(.L_x_8618) ;  /* 0x000000000f087348 */ /* 0x000fea0003c00000 */
[----:B------:R0:W1:Y:S02]  /*21dd0*/  SHFL.IDX P6, R14, R13, R12, R11 ;  /* 0x0000000c0d0e7389 */ /* 0x00006400000c000b */
[----:B01----:R-:W-:Y:S01]  /*21de0*/  ENDCOLLECTIVE ;  /* 0x000000000000791b */ /* 0x003fe20003800000 */
.L_x_8618:
        /* <DEDUP_REMOVED lines=11> */
.L_x_8619:
[----:B------:R-:W-:Y:S02]  /*21ea0*/  IMAD.MOV.U32 R13, RZ, RZ, R4 ;  /* 0x000000ffff0d7224 */ /* 0x000fe400078e0004 */
[----:B------:R-:W-:Y:S02]  /*21eb0*/  IMAD.MOV.U32 R12, RZ, RZ, 0x7 ;  /* 0x00000007ff0c7424 */ /* 0x000fe400078e00ff */
[----:B------:R-:W-:-:S07]  /*21ec0*/  IMAD.MOV.U32 R2, RZ, RZ, R14 ;  /* 0x000000ffff027224 */ /* 0x000fce00078e000e */
[----:B------:R-:W-:Y:S05]  /*21ed0*/  WARPSYNC.COLLECTIVE R15, `(.L_x_8620) ;  /* 0x000000000f087348 */ /* 0x000fea0003c00000 */
[----:B------:R0:W1:Y:S02]  /*21ee0*/  SHFL.IDX P6, R14, R13, R12, R11 ;  /* 0x0000000c0d0e7389 */ /* 0x00006400000c000b */
[----:B01----:R-:W-:Y:S01]  /*21ef0*/  ENDCOLLECTIVE ;  /* 0x000000000000791b */ /* 0x003fe20003800000 */
.L_x_8620:
        /* <DEDUP_REMOVED lines=11> */
.L_x_8621:
[----:B------:R-:W-:Y:S02]  /*21fb0*/  IMAD.MOV.U32 R13, RZ, RZ, R8 ;  /* 0x000000ffff0d7224 */ /* 0x000fe400078e0008 */
[----:B------:R-:W-:Y:S02]  /*21fc0*/  IMAD.MOV.U32 R12, RZ, RZ, RZ ;  /* 0x000000ffff0c7224 */ /* 0x000fe400078e00ff */
[----:B------:R-:W-:-:S07]  /*21fd0*/  IMAD.MOV.U32 R9, RZ, RZ, R14 ;  /* 0x000000ffff097224 */ /* 0x000fce00078e000e */
[----:B------:R-:W-:Y:S05]  /*21fe0*/  WARPSYNC.COLLECTIVE R15, `(.L_x_8622) ;  /* 0x000000000f087348 */ /* 0x000fea0003c00000 */
[----:B------:R0:W1:Y:S02]  /*21ff0*/  SHFL.IDX P6, R14, R13, R12, R11 ;  /* 0x0000000c0d0e7389 */ /* 0x00006400000c000b */
[----:B01----:R-:W-:Y:S01]  /*22000*/  ENDCOLLECTIVE ;  /* 0x000000000000791b */ /* 0x003fe20003800000 */
.L_x_8622:
        /* <DEDUP_REMOVED lines=11> */
.L_x_8623:
[----:B------:R-:W-:Y:S02]  /*220c0*/  IMAD.MOV.U32 R13, RZ, RZ, R8 ;  /* 0x000000ffff0d7224 */ /* 0x000fe400078e0008 */
[----:B------:R-:W-:Y:S02]  /*220d0*/  IMAD.MOV.U32 R12, RZ, RZ, 0x1 ;  /* 0x00000001ff0c7424 */ /* 0x000fe400078e00ff */
[----:B------:R-:W-:-:S07]  /*220e0*/  IMAD.MOV.U32 R5, RZ, RZ, R14 ;  /* 0x000000ffff057224 */ /* 0x000fce00078e000e */
[----:B------:R-:W-:Y:S05]  /*220f0*/  WARPSYNC.COLLECTIVE R15, `(.L_x_8624) ;  /* 0x000000000f087348 */ /* 0x000fea0003c00000 */
[----:B------:R0:W1:Y:S02]  /*22100*/  SHFL.IDX P6, R14, R13, R12, R11 ;  /* 0x0000000c0d0e7389 */ /* 0x00006400000c000b */
[----:B01----:R-:W-:Y:S01]  /*22110*/  ENDCOLLECTIVE ;  /* 0x000000000000791b */ /* 0x003fe20003800000 */
.L_x_8624:
        /* <DEDUP_REMOVED lines=11> */
.L_x_8625:
[----:B------:R-:W-:Y:S05]  /*221d0*/  BRA `(.L_x_8626) ;  /* 0xffffffa000147947 */ /* 0x000fea000383ffff */
.L_x_8472:
[----:B0-----:R0:W1:Y:S02]  /*221e0*/  SYNCS.PHASECHK.TRANS64.TRYWAIT P2, [R3+URZ+0x22870], R0 ;  /* 0x02287000030075a7 */ /* 0x001064000804017f */
[----:B-1----:R-:W-:Y:S05]  /*221f0*/  @!P2 NANOSLEEP.SYNCS 0x989680 ;  /* 0x009896800000a95d */ /* 0x002fea0003900000 */
[----:B------:R-:W1:Y:S02]  /*22200*/  @!P2 SYNCS.PHASECHK.TRANS64 P2, [R3+URZ+0x22870], R0 ;  /* 0x022870000300a5a7 */ /* 0x000e64000804007f */
[----:B-1----:R-:W-:Y:S05]  /*22210*/  @!P2 BRA `(.L_x_8472) ;  /* 0xfffffffc00f0a947 */ /* 0x002fea000383ffff */
[----:B------:R-:W-:Y:S05]  /*22220*/  BRA `(.L_x_8627) ;  /* 0xffffffa000787947 */ /* 0x000fea000383ffff */
.L_x_8474:
[----:B0-----:R0:W1:Y:S02]  /*22230*/  SYNCS.PHASECHK.TRANS64.TRYWAIT P2, [R3+URZ+0x22860], R0 ;  /* 0x02286000030075a7 */ /* 0x001064000804017f */
[----:B-1----:R-:W-:Y:S05]  /*22240*/  @!P2 NANOSLEEP.SYNCS 0x989680 ;  /* 0x009896800000a95d */ /* 0x002fea0003900000 */
[----:B------:R-:W1:Y:S02]  /*22250*/  @!P2 SYNCS.PHASECHK.TRANS64 P2, [R3+URZ+0x22860], R0 ;  /* 0x022860000300a5a7 */ /* 0x000e64000804007f */
[----:B-1----:R-:W-:Y:S05]  /*22260*/  @!P2 BRA `(.L_x_8474) ;  /* 0xfffffffc00f0a947 */ /* 0x002fea000383ffff */
[----:B------:R-:W-:Y:S05]  /*22270*/  BRA `(.L_x_8628) ;  /* 0xffffffa000887947 */ /* 0x000fea000383ffff */
.L_x_8482:
[----:B0-----:R0:W1:Y:S02]  /*22280*/  SYNCS.PHASECHK.TRANS64.TRYWAIT P1, [R2+URZ+0x22870], R3 ;  /* 0x02287003020075a7 */ /* 0x001064000802017f */
[----:B-1----:R-:W-:Y:S05]  /*22290*/  @!P1 NANOSLEEP.SYNCS 0x989680 ;  /* 0x009896800000995d */ /* 0x002fea0003900000 */
[----:B------:R-:W1:Y:S02]  /*222a0*/  @!P1 SYNCS.PHASECHK.TRANS64 P1, [R2+URZ+0x22870], R3 ;  /* 0x02287003020095a7 */ /* 0x000e64000802007f */
[----:B-1----:R-:W-:Y:S05]  /*222b0*/  @!P1 BRA `(.L_x_8482) ;  /* 0xfffffffc00f09947 */ /* 0x002fea000383ffff */
[----:B------:R-:W-:Y:S05]  /*222c0*/  BRA `(.L_x_8629) ;  /* 0xffffffa8007c7947 */ /* 0x000fea000383ffff */
.L_x_8484:
[----:B0-----:R0:W1:Y:S02]  /*222d0*/  SYNCS.PHASECHK.TRANS64.TRYWAIT P1, [R2+URZ+0x22860], R3 ;  /* 0x02286003020075a7 */ /* 0x001064000802017f */
[----:B-1----:R-:W-:Y:S05]  /*222e0*/  @!P1 NANOSLEEP.SYNCS 0x989680 ;  /* 0x009896800000995d */ /* 0x002fea0003900000 */
[----:B------:R-:W1:Y:S02]  /*222f0*/  @!P1 SYNCS.PHASECHK.TRANS64 P1, [R2+URZ+0x22860], R3 ;  /* 0x02286003020095a7 */ /* 0x000e64000802007f */
[----:B-1----:R-:W-:Y:S05]  /*22300*/  @!P1 BRA `(.L_x_8484) ;  /* 0xfffffffc00f09947 */ /* 0x002fea000383ffff */
[----:B------:R-:W-:Y:S05]  /*22310*/  BRA `(.L_x_8630) ;  /* 0xffffffa8008c7947 */ /* 0x000fea000383ffff */
.L_x_8498:
[----:B0-----:R0:W1:Y:S02]  /*22320*/  SYNCS.PHASECHK.TRANS64.TRYWAIT P0, [R5+URZ+0x22820], R0 ;  /* 0x02282000050075a7 */ /* 0x001064000800017f */
[----:B-1----:R-:W-:Y:S05]  /*22330*/  @!P0 NANOSLEEP.SYNCS 0x989680 ;  /* 0x009896800000895d */ /* 0x002fea0003900000 */
[----:B------:R-:W1:Y:S02]  /*22340*/  @!P0 SYNCS.PHASECHK.TRANS64 P0, [R5+URZ+0x22820], R0 ;  /* 0x02282000050085a7 */ /* 0x000e64000800007f */
[----:B-1----:R-:W-:Y:S05]  /*22350*/  @!P0 BRA `(.L_x_8498) ;  /* 0xfffffffc00f08947 */ /* 0x002fea000383ffff */
[----:B------:R-:W-:Y:S05]  /*22360*/  BRA `(.L_x_8631) ;  /* 0xffffffbc00607947 */ /* 0x000fea000383ffff */
.L_x_8499:
        /* <DEDUP_REMOVED lines=11> */
.L_x_8633:
[----:B------:R-:W-:Y:S05]  /*22420*/  BSYNC B0 ;  /* 0x0000000000007941 */ /* 0x000fea0003800000 */
.L_x_8632:
[----:B------:R-:W-:Y:S05]  /*22430*/  BRA `(.L_x_8634) ;  /* 0xffffffbc00487947 */ /* 0x000fea000383ffff */
.L_x_8502:
[----:B------:R-:W-:Y:S01]  /*22440*/  BSSY B1, `(.L_x_8635) ;  /* 0x0000006000017945 */ /* 0x000fe20003800000 */
[----:B------:R-:W-:-:S07]  /*22450*/  IMAD.MOV.U32 R15, RZ, RZ, -0x1 ;  /* 0xffffffffff0f7424 */ /* 0x000fce00078e00ff */
[----:B0----5:R-:W-:Y:S05]  /*22460*/  WARPSYNC.COLLECTIVE R15, `(.L_x_8636) ;  /* 0x000000000f0c7348 */ /* 0x021fea0003c00000 */
[----:B------:R-:W-:Y:S02]  /*22470*/  ELECT P6, UR62, PT ;  /* 0x00000000003e782f */ /* 0x000fe400038c0000 */
[----:B------:R-:W-:Y:S01]  /*22480*/  MOV R14, UR62 ;  /* 0x0000003e000e7c02 */ /* 0x000fe20008000f00 */
[----:B0----5:R-:W-:Y:S10]  /*22490*/  ENDCOLLECTIVE ;  /* 0x000000000000791b */ /* 0x021ff40003800000 */
.L_x_8636:
[----:B------:R-:W-:Y:S05]  /*224a0*/  BSYNC B1 ;  /* 0x0000000000017941 */ /* 0x000fea0003800000 */
.L_x_8635:
[----:B------:R-:W-:Y:S05]  /*224b0*/  BRA `(.L_x_8637) ;  /* 0xffffffbc00407947 */ /* 0x000fea000383ffff */
.L_x_8504:
[----:B0-----:R0:W1:Y:S02]  /*224c0*/  SYNCS.PHASECHK.TRANS64.TRYWAIT P1, [R3+URZ+0x22840], R2 ;  /* 0x02284002030075a7 */ /* 0x001064000802017f */
[----:B-1----:R-:W-:Y:S05]  /*224d0*/  @!P1 NANOSLEEP.SYNCS 0x989680 ;  /* 0x009896800000995d */ /* 0x002fea0003900000 */
[----:B------:R-:W1:Y:S02]  /*224e0*/  @!P1 SYNCS.PHASECHK.TRANS64 P1, [R3+URZ+0x22840], R2 ;  /* 0x02284002030095a7 */ /* 0x000e64000802007f */
[----:B-1----:R-:W-:Y:S05]  /*224f0*/  @!P1 BRA `(.L_x_8504) ;  /* 0xfffffffc00f09947 */ /* 0x002fea000383ffff */
[----:B------:R-:W-:Y:S05]  /*22500*/  BRA `(.L_x_8638) ;  /* 0xffffffbc00647947 */ /* 0x000fea000383ffff */
.L_x_8506:
[----:B-1----:R1:W2:Y:S02]  /*22510*/  SYNCS.PHASECHK.TRANS64.TRYWAIT P1, [R35+URZ+0x22840], R0 ;  /* 0x02284000230075a7 */ /* 0x0022a4000802017f */
[----:B--2---:R-:W-:Y:S05]  /*22520*/  @!P1 NANOSLEEP.SYNCS 0x989680 ;  /* 0x009896800000995d */ /* 0x004fea0003900000 */
[----:B------:R-:W2:Y:S02]  /*22530*/  @!P1 SYNCS.PHASECHK.TRANS64 P1, [R35+URZ+0x22840], R0 ;  /* 0x02284000230095a7 */ /* 0x000ea4000802007f */
[----:B--2---:R-:W-:Y:S05]  /*22540*/  @!P1 BRA `(.L_x_8506) ;  /* 0xfffffffc00f09947 */ /* 0x004fea000383ffff */
[----:B------:R-:W-:Y:S05]  /*22550*/  BRA `(.L_x_8639) ;  /* 0xffffffbc00747947 */ /* 0x000fea000383ffff */
.L_x_8508:
[----:B--2---:R2:W3:Y:S02]  /*22560*/  SYNCS.PHASECHK.TRANS64.TRYWAIT P1, [R3+URZ+0x22860], R2 ;  /* 0x02286002030075a7 */ /* 0x0044e4000802017f */
[----:B---3--:R-:W-:Y:S05]  /*22570*/  @!P1 NANOSLEEP.SYNCS 0x989680 ;  /* 0x009896800000995d */ /* 0x008fea0003900000 */
[----:B------:R-:W3:Y:S02]  /*22580*/  @!P1 SYNCS.PHASECHK.TRANS64 P1, [R3+URZ+0x22860], R2 ;  /* 0x02286002030095a7 */ /* 0x000ee4000802007f */
[----:B---3--:R-:W-:Y:S05]  /*22590*/  @!P1 BRA `(.L_x_8508) ;  /* 0xfffffffc00f09947 */ /* 0x008fea000383ffff */
[----:B------:R-:W-:Y:S05]  /*225a0*/  BRA `(.L_x_8640) ;  /* 0xffffffbc00707947 */ /* 0x000fea000383ffff */
.L_x_8510:
[----:B---3--:R3:W4:Y:S02]  /*225b0*/  SYNCS.PHASECHK.TRANS64.TRYWAIT P1, [R35+URZ+0x22860], R0 ;  /* 0x02286000230075a7 */ /* 0x008724000802017f */
[----:B----4-:R-:W-:Y:S05]  /*225c0*/  @!P1 NANOSLEEP.SYNCS 0x989680 ;  /* 0x009896800000995d */ /* 0x010fea0003900000 */
[----:B------:R-:W4:Y:S02]  /*225d0*/  @!P1 SYNCS.PHASECHK.TRANS64 P1, [R35+URZ+0x22860], R0 ;  /* 0x02286000230095a7 */ /* 0x000f24000802007f */
[----:B----4-:R-:W-:Y:S05]  /*225e0*/  @!P1 BRA `(.L_x_8510) ;  /* 0xfffffffc00f09947 */ /* 0x010fea000383ffff */
[----:B------:R-:W-:Y:S05]  /*225f0*/  BRA `(.L_x_8641) ;  /* 0xffffffbc006c7947 */ /* 0x000fea000383ffff */
.L_x_8512:
[----:B----4-:R4:W0:Y:S02]  /*22600*/  SYNCS.PHASECHK.TRANS64.TRYWAIT P1, [R3+URZ+0x22880], R2 ;  /* 0x02288002030075a7 */ /* 0x010824000802017f */
[----:B0-----:R-:W-:Y:S05]  /*22610*/  @!P1 NANOSLEEP.SYNCS 0x989680 ;  /* 0x009896800000995d */ /* 0x001fea0003900000 */
[----:B------:R-:W0:Y:S02]  /*22620*/  @!P1 SYNCS.PHASECHK.TRANS64 P1, [R3+URZ+0x22880], R2 ;  /* 0x02288002030095a7 */ /* 0x000e24000802007f */
[----:B0-----:R-:W-:Y:S05]  /*22630*/  @!P1 BRA `(.L_x_8512) ;  /* 0xfffffffc00f09947 */ /* 0x001fea000383ffff */
[----:B------:R-:W-:Y:S05]  /*22640*/  BRA `(.L_x_8642) ;  /* 0xffffffbc00687947 */ /* 0x000fea000383ffff */
.L_x_8643:
        /* <DEDUP_REMOVED lines=11> */
.L_x_15847:


//--------------------- .text._ZN7cutlass13device_kernelIN5flash11enable_sm90INS1_16FlashAttnFwdSm90INS1_25CollectiveMainloopFwdSm90ILi2EN4cute5tupleIJNS5_1CILi1EEES8_S8_EEENS6_IJNS7_ILi128EEENS7_ILi160EEESA_EEELi128ENS_12float_e4m3_tEfNS_4arch4Sm90ELb0ELb1ELb1ELb1ELb1ELb1ELb0ELb1ELb1ELb1ELb0ELb0EEENS1_21CollectiveEpilogueFwdINS6_IJSA_SA_SB_EEES9_NS_10bfloat16_tESF_Li256ELb1ELb1ELb0ELb1EEENS1_36VarlenDynamicPersistentTileSchedulerILi128ELi160ELi256ELi128ELb0ELb1ELb1ELb1ELb0ELb1EEEEEEEEEvNT_6ParamsE --------------------------
	.section	.text._ZN7cutlass13device_kernelIN5flash11enable_sm90INS1_16FlashAttnFwdSm90INS1_25CollectiveMainloopFwdSm90ILi2EN4cute5tupleIJNS5_1CILi1EEES8_S8_EEENS6_IJNS7_ILi128EEENS7_ILi160EEESA_EEELi128ENS_12float_e4m3_tEfNS_4arch4Sm90ELb0ELb1ELb1ELb1ELb1ELb1ELb0ELb1ELb1ELb1ELb0ELb0EEENS1_21CollectiveEpilogueFwdINS6_IJSA_SA_SB_EEES9_NS_10bfloat16_tESF_Li256ELb1ELb1ELb0ELb1EEENS1_36VarlenDynamicPersistentTileSchedulerILi128ELi160ELi256ELi128ELb0ELb1ELb1ELb1ELb0ELb1EEEEEEEEEvNT_6ParamsE,"ax",@progbits
	.align	128
.text._ZN7cutlass13device_kernelIN5flash11enable_sm90INS1_16FlashAttnFwdSm90INS1_25CollectiveMainloopFwdSm90ILi2EN4cute5tupleIJNS5_1CILi1EEES8_S8_EEENS6_IJNS7_ILi128EEENS7_ILi160EEESA_EEELi128ENS_12float_e4m3_tEfNS_4arch4Sm90ELb0ELb1ELb1ELb1ELb1ELb1ELb0ELb1ELb1ELb1ELb0ELb0EEENS1_21CollectiveEpilogueFwdINS6_IJSA_SA_SB_EEES9_NS_10bfloat16_tESF_Li256ELb1ELb1ELb0ELb1EEENS1_36VarlenDynamicPersistentTileSchedulerILi128ELi160ELi256ELi128ELb0ELb1ELb1ELb1ELb0ELb1EEEEEEEEEvNT_6ParamsE:
        .type           _ZN7cutlass13device_kernelIN5flash11enable_sm90INS1_16FlashAttnFwdSm90INS1_25CollectiveMainloopFwdSm90ILi2EN4cute5tupleIJNS5_1CILi1EEES8_S8_EEENS6_IJNS7_ILi128EEENS7_ILi160EEESA_EEELi128ENS_12float_e4m3_tEfNS_4arch4Sm90ELb0ELb1ELb1ELb1ELb1ELb1ELb0ELb1ELb1ELb1ELb0ELb0EEENS1_21CollectiveEpilogueFwdINS6_IJSA_SA_SB_EEES9_NS_10bfloat16_tESF_Li256ELb1ELb1ELb0ELb1EEENS1_36VarlenDynamicPersistentTileSchedulerILi128ELi160ELi256ELi128ELb0ELb1ELb1ELb1ELb0ELb1EEEEEEEEEvNT_6ParamsE,@function
        .size           _ZN7cutlass13device_kernelIN5flash11enable_sm90INS1_16FlashAttnFwdSm90INS1_25CollectiveMainloopFwdSm90ILi2EN4cute5tupleIJNS5_1CILi1EEES8_S8_EEENS6_IJNS7_ILi128EEENS7_ILi160EEESA_EEELi128ENS_12float_e4m3_tEfNS_4arch4Sm90ELb0ELb1ELb1ELb1ELb1ELb1ELb0ELb1ELb1ELb1ELb0ELb0EEENS1_21CollectiveEpilogueFwdINS6_IJSA_SA_SB_EEES9_NS_10bfloat16_tESF_Li256ELb1ELb1ELb0ELb1EEENS1_36VarlenDynamicPersistentTileSchedulerILi128ELi160ELi256ELi128ELb0ELb1ELb1ELb1ELb0ELb1EEEEEEEEEvNT_6ParamsE,(.L_x_15848 - _ZN7cutlass13device_kernelIN5flash11enable_sm90INS1_16FlashAttnFwdSm90INS1_25CollectiveMainloopFwdSm90ILi2EN4cute5tupleIJNS5_1CILi1EEES8_S8_EEENS6_IJNS7_ILi128EEENS7_ILi160EEESA_EEELi128ENS_12float_e4m3_tEfNS_4arch4Sm90ELb0ELb1ELb1ELb1ELb1ELb1ELb0ELb1ELb1ELb1ELb0ELb0EEENS1_21CollectiveEpilogueFwdINS6_IJSA_SA_SB_EEES9_NS_10bfloat16_tESF_Li256ELb1ELb1ELb0ELb1EEENS1_36VarlenDynamicPersistentTileSchedulerILi128ELi160ELi256ELi128ELb0ELb1ELb1ELb1ELb0ELb1EEEEEEEEEvNT_6ParamsE)
        .other          _ZN7cutlass13device_kernelIN5flash11enable_sm90INS1_16FlashAttnFwdSm90INS1_25CollectiveMainloopFwdSm90ILi2EN4cute5tupleIJNS5_1CILi1EEES8_S8_EEENS6_IJNS7_ILi128EEENS7_ILi160EEESA_EEELi128ENS_12float_e4m3_tEfNS_4arch4Sm90ELb0ELb1ELb1ELb1ELb1ELb1ELb0ELb1ELb1ELb1ELb0ELb0EEENS1_21CollectiveEpilogueFwdINS6_IJSA_SA_SB_EEES9_NS_10bfloat16_tESF_Li256ELb1ELb1ELb0ELb1EEENS1_36VarlenDynamicPersistentTileSchedulerILi128ELi160ELi256ELi128ELb0ELb1ELb1ELb1ELb0ELb1EEEEEEEEEvNT_6ParamsE,@"STO_CUDA_ENTRY STV_DEFAULT"
_ZN7cutlass13device_kernelIN5flash11enable_sm90INS1_16FlashAttnFwdSm90INS1_25CollectiveMainloopFwdSm90ILi2EN4cute5tupleIJNS5_1CILi1EEES8_S8_EEENS6_IJNS7_ILi128EEENS7_ILi160EEESA_EEELi128ENS_12float_e4m3_tEfNS_4arch4Sm90ELb0ELb1ELb1ELb1ELb1ELb1ELb0ELb1ELb1ELb1ELb0ELb0EEENS1_21CollectiveEpilogueFwdINS6_IJSA_SA_SB_EEES9_NS_10bfloat16_tESF_Li256ELb1ELb1ELb0ELb1EEENS1_36VarlenDynamicPersistentTileSchedulerILi128ELi160ELi256ELi128ELb0ELb1ELb1ELb1ELb0ELb1EEEEEEEEEvNT_6ParamsE:
        /* <DEDUP_REMOVED lines=17> */
.L_x_8645:
[----:B------:R-:W-:Y:S05]  /*0110*/  BSYNC B0 ;  /* 0x0000000000007941 */ /* 0x000fea0003800000 */
.L_x_8644:
        /* <DEDUP_REMOVED lines=40> */
.L_x_8646:
        /* <DEDUP_REMOVED lines=22> */
.L_x_8647:
        /* <DEDUP_REMOVED lines=18> */
.L_x_8648:
        /* <DEDUP_REMOVED lines=22> */
.L_x_8649:
        /* <DEDUP_REMOVED lines=23> */
.L_x_8650:
        /* <DEDUP_REMOVED lines=9> */
.L_x_8653:
[----:B------:R-:W-:-:S08]  /*0980*/  NOP ;  /* 0x0000000000007918 */ /* 0x000fd00000000000 */
[----:B------:R-:W0:Y:S02]  /*0990*/  USETMAXREG.TRY_ALLOC.CTAPOOL UP0, 0xe8 ;  /* 0x000000e8000079c8 */ /* 0x000e240008000600 */
[----:B0-----:R-:W-:-:S13]  /*09a0*/  PLOP3.LUT P0, PT, PT, PT, UP0, 0x80, 0x0 ;  /* 0x000000000000781c */ /* 0x001fda0003f0f008 */
[----:B------:R-:W-:Y:S05]  /*09b0*/  @!P0 BRA `(.L_x_8653) ;  /* 0xfffffffc00f08947 */ /* 0x000fea000383ffff */
[----:B------:R-:W2:Y:S01]  /*09c0*/  S2R R0, SR_TID.X ;  /* 0x0000000000007919 */ /* 0x000ea20000002100 */
[----:B------:R-:W-:Y:S01]  /*09d0*/  MOV R17, 0x400 ;  /* 0x0000040000117802 */ /* 0x000fe20000000f00 */
[----:B------:R-:W-:Y:S01]  /*09e0*/  ULDC UR4, c[0x0][0xc3c] ;  /* 0x00030f0000047ab9 */ /* 0x000fe20000000800 */
[----:B------:R-:W-:Y:S02]  /*09f0*/  LOP3.LUT R22, R22, 0xffffffdf, RZ, 0xc0, !PT ;  /* 0xffffffdf16167812 */ /* 0x000fe400078ec0ff */
[----:B--2---:R-:W-:Y:S02]  /*0a00*/  SHF.R.U32.HI R2, RZ, 0x7, R0 ;  /* 0x00000007ff027819 */ /* 0x004fe40000011600 */
[----:B------:R-:W0:Y:S01]  /*0a10*/  S2R R0, SR_CgaCtaId ;  /* 0x0000000000007919 */ /* 0x000e220000008800 */
[----:B------:R-:W-:Y:S06]  /*0a20*/  BAR.ARV 0x8, 0x180 ;  /* 0x0206000000007b1d */ /* 0x000fec0000002000 */
[----:B------:R-:W-:-:S13]  /*0a30*/  ISETP.NE.AND P0, PT, R2, 0x1, PT ;  /* 0x000000010200780c */ /* 0x000fda0003f05270 */
[----:B------:R-:W-:Y:S06]  /*0a40*/  @!P0 BAR.ARV 0x9, 0x100 ;  /* 0x0244000000008b1d */ /* 0x000fec0000002000 */
[----:B------:R-:W-:Y:S02]  /*0a50*/  @P0 LOP3.LUT R22, R22, 0x20, RZ, 0xfc, !PT ;  /* 0x0000002016160812 */ /* 0x000fe400078efcff */
        /* <DEDUP_REMOVED lines=10> */
[----:B------:R-:W-:-:S04]  /*0b00*/  LEA.HI R2, R0, R12, RZ, 0x7 ;  /* 0x0000000c00027211 */ /* 0x000fc800078f38ff */
[----:B------:R-:W-:-:S05]  /*0b10*/  LOP3.LUT R3, R2, 0xffffff80, RZ, 0xc0, !PT ;  /* 0xffffff8002037812 */ /* 0x000fca00078ec0ff */
[----:B------:R-:W-:-:S05]  /*0b20*/  IMAD.IADD R11, R12, 0x1, -R3 ;  /* 0x000000010c0b7824 */ /* 0x000fca00078e0a03 */
[----:B------:R-:W-:-:S04]  /*0b30*/  SHF.R.S32.HI R6, RZ, 0x1f, R11 ;  /* 0x0000001fff067819 */ /* 0x000fc8000001140b */
[----:B------:R-:W-:-:S04]  /*0b40*/  LEA.HI R8, R6, R11, RZ, 0x2 ;  /* 0x0000000b06087211 */ /* 0x000fc800078f10ff */
[--C-:B------:R-:W-:Y:S02]  /*0b50*/  SHF.R.S32.HI R5, RZ, 0x2, R8.reuse ;  /* 0x00000002ff057819 */ /* 0x100fe40000011408 */
[----:B------:R-:W-:Y:S02]  /*0b60*/  SHF.R.S32.HI R4, RZ, 0x1f, R8 ;  /* 0x0000001fff047819 */ /* 0x000fe40000011408 */
[----:B------:R-:W-:Y:S02]  /*0b70*/  SHF.R.S32.HI R14, RZ, 0x7, R2 ;  /* 0x00000007ff0e7819 */ /* 0x000fe40000011402 */
[----:B------:R-:W-:Y:S02]  /*0b80*/  LEA.HI R3, R4, R5, RZ, 0x3 ;  /* 0x0000000504037211 */ /* 0x000fe400078f18ff */
[----:B------:R-:W-:Y:S02]  /*0b90*/  LEA.HI R4, R0, R12, RZ, 0x4 ;  /* 0x0000000c00047211 */ /* 0x000fe400078f20ff */
[----:B------:R-:W-:-:S02]  /*0ba0*/  LOP3.LUT R10, R3, 0xfffffff8, RZ, 0xc0, !PT ;  /* 0xfffffff8030a7812 */ /* 0x000fc400078ec0ff */
[----:B------:R-:W-:Y:S02]  /*0bb0*/  LEA.HI R2, R2, R14, RZ, 0x1 ;  /* 0x0000000e02027211 */ /* 0x000fe400078f08ff */
[----:B------:R-:W-:Y:S02]  /*0bc0*/  LEA.HI R6, R6, R11, RZ, 0x5 ;  /* 0x0000000b06067211 */ /* 0x000fe400078f28ff */
[-C--:B------:R-:W-:Y:S01]  /*0bd0*/  LEA.HI R3, R0, R12.reuse, RZ, 0x5 ;  /* 0x0000000c00037211 */ /* 0x080fe200078f28ff */
[----:B------:R-:W-:Y:S01]  /*0be0*/  IMAD.IADD R9, R5, 0x1, -R10 ;  /* 0x0000000105097824 */ /* 0x000fe200078e0a0a */
[----:B------:R-:W-:Y:S02]  /*0bf0*/  SHF.R.S32.HI R7, RZ, 0x4, R4 ;  /* 0x00000004ff077819 */ /* 0x000fe40000011404 */
[----:B------:R-:W-:Y:S02]  /*0c00*/  SHF.R.S32.HI R6, RZ, 0x5, R6 ;  /* 0x00000005ff067819 */ /* 0x000fe40000011406 */
[----:B------:R-:W-:Y:S01]  /*0c10*/  LOP3.LUT R2, R2, 0x3fffffe, RZ, 0xc0, !PT ;  /* 0x03fffffe02027812 */ /* 0x000fe200078ec0ff */
[----:B------:R-:W-:Y:S01]  /*0c20*/  IMAD.SHL.U32 R3, R3, 0x20, RZ ;  /* 0x0000002003037824 */ /* 0x000fe200078e00ff */
[----:B------:R-:W-:Y:S01]  /*0c30*/  LOP3.LUT R5, R4, 0x3fffff0, RZ, 0xc0, !PT ;  /* 0x03fffff004057812 */ /* 0x000fe200078ec0ff */
[----:B------:R-:W-:Y:S01]  /*0c40*/  IMAD R9, R6, 0x10, R9 ;  /* 0x0000001006097824 */ /* 0x000fe200078e0209 */
[----:B------:R-:W-:Y:S01]  /*0c50*/  LEA.HI R4, R4, R7, RZ, 0x1 ;  /* 0x0000000704047211 */ /* 0x000fe200078f08ff */
[----:B------:R-:W-:Y:S01]  /*0c60*/  IMAD.IADD R2, R14, 0x1, -R2 ;  /* 0x000000010e027824 */ /* 0x000fe200078e0a02 */
[----:B------:R-:W-:Y:S01]  /*0c70*/  LOP3.LUT R210, R3, 0xfffffc00, RZ, 0xc0, !PT ;  /* 0xfffffc0003d27812 */ /* 0x000fe200078ec0ff */
[----:B------:R-:W-:Y:S01]  /*0c80*/  IMAD.IADD R5, R12, 0x1, -R5 ;  /* 0x000000010c057824 */ /* 0x000fe200078e0a05 */
[----:B------:R-:W-:Y:S01]  /*0c90*/  LOP3.LUT R4, R4, 0x1ffffffe, RZ, 0xc0, !PT ;  /* 0x1ffffffe04047812 */ /* 0x000fe200078ec0ff */
[----:B------:R-:W-:Y:S01]  /*0ca0*/  IMAD R6, R2, 0x40, R9 ;  /* 0x0000004002067824 */ /* 0x000fe200078e0209 */
[----:B------:R-:W-:Y:S01]  /*0cb0*/  LEA.HI R2, R0, R12, RZ, 0x2 ;  /* 0x0000000c00027211 */ /* 0x000fe200078f10ff */
[----:B------:R-:W-:-:S02]  /*0cc0*/  IMAD R5, R5, 0x40, R210 ;  /* 0x0000004005057824 */ /* 0x000fc400078e02d2 */
[----:B------:R-:W-:Y:S01]  /*0cd0*/  IMAD.IADD R4, R7, 0x1, -R4 ;  /* 0x0000000107047824 */ /* 0x000fe200078e0a04 */
[----:B------:R-:W-:-:S03]  /*0ce0*/  SHF.R.S32.HI R198, RZ, 0x2, R2 ;  /* 0x00000002ffc67819 */ /* 0x000fc60000011402 */
[----:B------:R-:W-:Y:S01]  /*0cf0*/  IMAD R3, R4, 0x8, R5 ;  /* 0x0000000804037824 */ /* 0x000fe200078e0205 */
[----:B------:R-:W-:Y:S01]  /*0d00*/  LEA.HI R0, R0, R12, RZ, 0x3 ;  /* 0x0000000c00007211 */ /* 0x000fe200078f18ff */
[----:B------:R-:W-:Y:S01]  /*0d10*/  VIADD R7, R198, 0x40 ;  /* 0x00000040c6077836 */ /* 0x000fe20000000000 */
[----:B------:R-:W-:Y:S02]  /*0d20*/  LOP3.LUT R229, R2, 0xfffffffc, RZ, 0xc0, !PT ;  /* 0xfffffffc02e57812 */ /* 0x000fe400078ec0ff */
[----:B------:R0:W-:Y:S01]  /*0d30*/  STL [R1+0x2c], R3 ;  /* 0x00002c0301007387 */ /* 0x0001e20000100800 */
[----:B------:R-:W-:Y:S01]  /*0d40*/  LOP3.LUT R218, R0, 0xfffffff8, RZ, 0xc0, !PT ;  /* 0xfffffff800da7812 */ /* 0x000fe200078ec0ff */
[----:B------:R-:W-:Y:S02]  /*0d50*/  VIADD R5, R198, 0x80 ;  /* 0x00000080c6057836 */ /* 0x000fe40000000000 */
[----:B------:R-:W-:Y:S01]  /*0d60*/  IMAD.IADD R229, R12, 0x1, -R229 ;  /* 0x000000010ce57824 */ /* 0x000fe200078e0ae5 */
[----:B0-----:R-:W-:-:S02]  /*0d70*/  SHF.R.S32.HI R3, RZ, 0x1f, R2 ;  /* 0x0000001fff037819 */ /* 0x001fc40000011402 */
[----:B------:R-:W-:Y:S01]  /*0d80*/  SHF.R.S32.HI R2, RZ, 0x1f, R7 ;  /* 0x0000001fff027819 */ /* 0x000fe20000011407 */
[----:B------:R-:W-:Y:S01]  /*0d90*/  IMAD.IADD R218, R12, 0x1, -R218 ;  /* 0x000000010cda7824 */ /* 0x000fe200078e0ada */
[----:B------:R-:W-:Y:S01]  /*0da0*/  LEA.HI R3, R3, R198, RZ, 0x3 ;  /* 0x000000c603037211 */ /* 0x000fe200078f18ff */
[----:B------:R-:W-:Y:S01]  /*0db0*/  IMAD.SHL.U32 R206, R7, 0x80, RZ ;  /* 0x0000008007ce7824 */ /* 0x000fe200078e00ff */
[----:B------:R-:W-:Y:S01]  /*0dc0*/  LEA.HI R2, R2, R7, RZ, 0x3 ;  /* 0x0000000702027211 */ /* 0x000fe200078f18ff */
[----:B------:R-:W-:Y:S01]  /*0dd0*/  IMAD.SHL.U32 R208, R218, 0x8, RZ ;  /* 0x00000008dad07824 */ /* 0x000fe200078e00ff */
[----:B------:R-:W-:Y:S01]  /*0de0*/  LOP3.LUT R3, R3, 0xfffffff8, RZ, 0xc0, !PT ;  /* 0xfffffff803037812 */ /* 0x000fe200078ec0ff */
[----:B------:R-:W-:Y:S01]  /*0df0*/  IMAD.SHL.U32 R18, R229, 0x10, RZ ;  /* 0x00000010e5127824 */ /* 0x000fe200078e00ff */
[----:B------:R-:W-:Y:S01]  /*0e00*/  SHF.R.S32.HI R4, RZ, 0x1f, R5 ;  /* 0x0000001fff047819 */ /* 0x000fe20000011405 */
[----:B------:R-:W-:Y:S01]  /*0e10*/  IMAD.SHL.U32 R2, R2, 0x80, RZ ;  /* 0x0000008002027824 */ /* 0x000fe200078e00ff */
[----:B------:R-:W-:Y:S01]  /*0e20*/  LOP3.LUT R206, R206, 0x380, RZ, 0xc0, !PT ;  /* 0x00000380cece7812 */ /* 0x000fe200078ec0ff */
[----:B------:R-:W-:Y:S01]  /*0e30*/  IMAD.IADD R211, R198, 0x1, -R3 ;  /* 0x00000001c6d37824 */ /* 0x000fe200078e0a03 */
[----:B------:R-:W-:Y:S01]  /*0e40*/  LEA.HI R4, R4, R5, RZ, 0x3 ;  /* 0x0000000504047211 */ /* 0x000fe200078f18ff */
[----:B------:R-:W-:Y:S01]  /*0e50*/  IMAD.SHL.U32 R207, R5, 0x80, RZ ;  /* 0x0000008005cf7824 */ /* 0x000fe200078e00ff */
[----:B------:R-:W-:-:S02]  /*0e60*/  SHF.R.S32.HI R3, RZ, 0x1f, R208 ;  /* 0x0000001fff037819 */ /* 0x000fc400000114d0 */
[----:B------:R-:W-:Y:S02]  /*0e70*/  SHF.R.U32.HI R5, RZ, 0x3, R206 ;  /* 0x00000003ff057819 */ /* 0x000fe400000116ce */
[----:B------:R-:W-:Y:S02]  /*0e80*/  LOP3.LUT R3, R206, 0x70, R18, 0xf8, !PT ;  /* 0x00000070ce037812 */ /* 0x000fe400078ef812 */
[----:B------:R-:W-:-:S04]  /*0e90*/  LOP3.LUT R212, R2, 0xfffffc00, RZ, 0xc0, !PT ;  /* 0xfffffc0002d47812 */ /* 0x000fc800078ec0ff */
[----:B------:R-:W-:Y:S01]  /*0ea0*/  LOP3.LUT R2, R212, R3, R5, 0xf6, !PT ;  /* 0x00000003d4027212 */ /* 0x000fe200078ef605 */
[----:B------:R0:W-:Y:S04]  /*0eb0*/  STL [R1+0x24], R6 ;  /* 0x0000240601007387 */ /* 0x0001e80000100800 */
[----:B------:R-:W-:-:S05]  /*0ec0*/  IMAD.IADD R2, R17, 0x1, R2 ;  /* 0x0000000111027824 */ /* 0x000fca00078e0202 */
[----:B------:R0:W-:Y:S01]  /*0ed0*/  STL [R1+0xc], R2 ;  /* 0x00000c0201007387 */ /* 0x0001e20000100800 */
[----:B------:R-:W-:Y:S02]  /*0ee0*/  SHF.R.S32.HI R227, RZ, 0x3, R0 ;  /* 0x00000003ffe37819 */ /* 0x000fe40000011400 */
[C---:B------:R-:W-:Y:S01]  /*0ef0*/  LEA.HI R0, R229.reuse, R229, RZ, 0x1 ;  /* 0x000000e5e5007211 */ /* 0x040fe200078f08ff */
[----:B------:R-:W-:-:S03]  /*0f00*/  IMAD.SHL.U32 R192, R229, 0x8, RZ ;  /* 0x00000008e5c07824 */ /* 0x000fc600078e00ff */
[----:B------:R-:W-:Y:S01]  /*0f10*/  LOP3.LUT R0, R0, 0x1ffffffe, RZ, 0xc0, !PT ;  /* 0x1ffffffe00007812 */ /* 0x000fe200078ec0ff */
[----:B------:R-:W-:Y:S01]  /*0f20*/  VIADD R23, R18, 0x40 ;  /* 0x0000004012177836 */ /* 0x000fe20000000000 */
[----:B------:R-:W-:Y:S01]  /*0f30*/  LOP3.LUT R204, R8, 0x7ffffffc, RZ, 0xc0, !PT ;  /* 0x7ffffffc08cc7812 */ /* 0x000fe200078ec0ff */
[----:B------:R-:W-:Y:S02]  /*0f40*/  VIADD R214, R208, 0x40 ;  /* 0x00000040d0d67836 */ /* 0x000fe40000000000 */
[----:B------:R-:W-:Y:S02]  /*0f50*/  VIADD R199, R192, 0x20 ;  /* 0x00000020c0c77836 */ /* 0x000fe40000000000 */
[----:B------:R-:W-:Y:S02]  /*0f60*/  IMAD.SHL.U32 R4, R4, 0x80, RZ ;  /* 0x0000008004047824 */ /* 0x000fe400078e00ff */
[----:B------:R-:W-:Y:S01]  /*0f70*/  IMAD.IADD R0, R229, 0x1, -R0 ;  /* 0x00000001e5007824 */ /* 0x000fe200078e0a00 */
[----:B------:R-:W-:Y:S01]  /*0f80*/  CS2R R194, SRZ ;  /* 0x0000000000c27805 */ /* 0x000fe2000001ff00 */
[----:B------:R-:W-:Y:S01]  /*0f90*/  IMAD.MOV.U32 R226, RZ, RZ, RZ ;  /* 0x000000ffffe27224 */ /* 0x000fe200078e00ff */
[----:B------:R-:W-:Y:S01]  /*0fa0*/  LOP3.LUT R207, R207, 0x380, RZ, 0xc0, !PT ;  /* 0x00000380cfcf7812 */ /* 0x000fe200078ec0ff */
[----:B------:R-:W-:Y:S01]  /*0fb0*/  IMAD.MOV.U32 R201, RZ, RZ, RZ ;  /* 0x000000ffffc97224 */ /* 0x000fe200078e00ff */
[----:B------:R-:W-:Y:S01]  /*0fc0*/  SHF.R.S32.HI R19, RZ, 0x1f, R18 ;  /* 0x0000001fff137819 */ /* 0x000fe20000011412 */
[----:B------:R-:W-:Y:S01]  /*0fd0*/  IMAD.MOV.U32 R196, RZ, RZ, RZ ;  /* 0x000000ffffc47224 */ /* 0x000fe200078e00ff */
[----:B------:R-:W-:Y:S01]  /*0fe0*/  SHF.R.S32.HI R197, RZ, 0x1f, R23 ;  /* 0x0000001fffc57819 */ /* 0x000fe20000011417 */
[----:B------:R-:W-:Y:S01]  /*0ff0*/  IMAD.IADD R204, R11, 0x1, -R204 ;  /* 0x000000010bcc7824 */ /* 0x000fe200078e0acc */
[----:B------:R-:W-:Y:S01]  /*1000*/  SHF.R.S32.HI R7, RZ, 0x1f, R214 ;  /* 0x0000001fff077819 */ /* 0x000fe200000114d6 */
[----:B------:R-:W-:Y:S01]  /*1010*/  IMAD R205, R0, 0x8, R6 ;  /* 0x0000000800cd7824 */ /* 0x000fe200078e0206 */
[----:B------:R-:W-:-:S02]  /*1020*/  SHF.R.S32.HI R228, RZ, 0x1f, R199 ;  /* 0x0000001fffe47819 */ /* 0x000fc400000114c7 */
[----:B------:R-:W-:Y:S02]  /*1030*/  LOP3.LUT R213, R4, 0xfffffc00, RZ, 0xc0, !PT ;  /* 0xfffffc0004d57812 */ /* 0x000fe400078ec0ff */
[----:B0-2---:R-:W-:-:S07]  /*1040*/  LOP3.LUT R200, R13, 0x1, RZ, 0xfc, !PT ;  /* 0x000000010dc87812 */ /* 0x005fce00078efcff */
.L_x_8895:
        /* <DEDUP_REMOVED lines=12> */
[----:B--2-4-:R-:W1:Y:S01]  /*1110*/  @P1 LDC.64 R2, c[0x0][0xa28] ;  /* 0x00028a00ff021b82 */ /* 0x014e620000000a00 */
        /* <DEDUP_REMOVED lines=20> */
[----:B-1----:R-:W-:Y:S06]  /*1260*/  @P2 BRA `(.L_x_8655) ;  /* 0x0000000000242947 */ /* 0x002fec0003800000 */
        /* <DEDUP_REMOVED lines=9> */
.L_x_8655:
        /* <DEDUP_REMOVED lines=10> */
.L_x_8656:
[----:B------:R-:W-:Y:S05]  /*13a0*/  @!P0 BRA `(.L_x_8657) ;  /* 0x00000000000c8947 */ /* 0x000fea0003800000 */
[----:B------:R-:W2:Y:S04]  /*13b0*/  LDG.E R3, desc[UR60][R8.64] ;  /* 0x0000003c08037981 */ /* 0x000ea8000c1e1900 */
[----:B------:R-:W2:Y:S02]  /*13c0*/  LDG.E R28, desc[UR60][R8.64+0x4] ;  /* 0x0000043c081c7981 */ /* 0x000ea4000c1e1900 */
[----:B--2---:R-:W-:-:S07]  /*13d0*/  IMAD.IADD R28, R28, 0x1, -R3 ;  /* 0x000000011c1c7824 */ /* 0x004fce00078e0a03 */
.L_x_8657:
        /* <DEDUP_REMOVED lines=25> */
[----:B-1----:R-:W-:-:S04]  /*1570*/  @P1 IMAD.HI.U32 R4, R3, R8, RZ ;  /* 0x0000000803041227 */ /* 0x002fc800078e00ff */
[C---:B------:R-:W-:Y:S01]  /*1580*/  VIADD R0, R189.reuse, 0x9f ;  /* 0x0000009fbd007836 */ /* 0x040fe20000000000 */
[----:B--2---:R-:W-:Y:S02]  /*1590*/  @P1 SHF.R.U32.HI R3, RZ, R9, R4 ;  /* 0x00000009ff031219 */ /* 0x004fe40000011604 */
[----:B------:R-:W-:Y:S01]  /*15a0*/  IADD3 R4, R189, 0x1, -R188 ;  /* 0x00000001bd047810 */ /* 0x000fe20007ffe8bc */
[----:B------:R-:W-:-:S04]  /*15b0*/  IMAD.HI R0, R0, 0x66666667, RZ ;  /* 0x6666666700007827 */ /* 0x000fc800078e02ff */
[----:B0-----:R-:W-:Y:S01]  /*15c0*/  IMAD.IADD R7, R4, 0x1, R3 ;  /* 0x0000000104077824 */ /* 0x001fe200078e0203 */
[----:B------:R-:W-:-:S04]  /*15d0*/  SHF.R.U32.HI R27, RZ, 0x1f, R0 ;  /* 0x0000001fff1b7819 */ /* 0x000fc80000011600 */
[----:B------:R-:W-:Y:S01]  /*15e0*/  LEA.HI.SX32 R27, R0, R27, 0x1a ;  /* 0x0000001b001b7211 */ /* 0x000fe200078fd2ff */
        /* <DEDUP_REMOVED lines=13> */
.L_x_8660:
[----:B------:R-:W-:-:S13]  /*16c0*/  ISETP.NE.AND P0, PT, R13, 0x1, PT ;  /* 0x000000010d00780c */ /* 0x000fda0003f05270 */
[----:B------:R-:W0:Y:S02]  /*16d0*/  @P0 LDC.64 R4, c[0x0][0x9e8] ;  /* 0x00027a00ff040b82 */ /* 0x000e240000000a00 */
[----:B0-----:R-:W-:-:S05]  /*16e0*/  @P0 IMAD.HI.U32 R4, R3, R4, RZ ;  /* 0x0000000403040227 */ /* 0x001fca00078e00ff */
[----:B------:R-:W-:-:S07]  /*16f0*/  @P0 SHF.R.U32.HI R3, RZ, R5, R4 ;  /* 0x00000005ff030219 */ /* 0x000fce0000011604 */
.L_x_8661:
[----:B------:R-:W-:Y:S05]  /*1700*/  BSYNC B0 ;  /* 0x0000000000007941 */ /* 0x000fea0003800000 */
.L_x_8659:
[----:B------:R-:W-:-:S05]  /*1710*/  IMAD R3, R3, R13, R13 ;  /* 0x0000000d03037224 */ /* 0x000fca00078e020d */
[----:B------:R-:W-:-:S07]  /*1720*/  VIMNMX R0, R0, R3, PT ;  /* 0x0000000300007248 */ /* 0x000fce0003fe0100 */
.L_x_8658:
[----:B------:R-:W0:Y:S01]  /*1730*/  @P1 LDC R3, c[0x0][0x44c] ;  /* 0x00011300ff031b82 */ /* 0x000e220000000800 */
[----:B------:R-:W-:Y:S01]  /*1740*/  IMAD.IADD R104, R189, 0x1, -R188 ;  /* 0x00000001bd687824 */ /* 0x000fe200078e0abc */
[----:B------:R-:W-:-:S06]  /*1750*/  ULDC UR4, c[0x0][0x9dc] ;  /* 0x0002770000047ab9 */ /* 0x000fcc0000000800 */
[----:B------:R-:W1:Y:S01]  /*1760*/  @P1 LDC R5, c[0x0][0x450] ;  /* 0x00011400ff051b82 */ /* 0x000e620000000800 */
[----:B0-----:R-:W-:-:S04]  /*1770*/  @P1 IMAD.HI.U32 R4, R202, R3, RZ ;  /* 0x00000003ca041227 */ /* 0x001fc800078e00ff */
[----:B------:R-:W-:Y:S01]  /*1780*/  IMAD.MOV.U32 R3, RZ, RZ, R202 ;  /* 0x000000ffff037224 */ /* 0x000fe200078e00ca */
        /* <DEDUP_REMOVED lines=14> */
.L_x_8664:
[----:B------:R-:W-:-:S13]  /*1870*/  ISETP.NE.AND P0, PT, R13, 0x1, PT ;  /* 0x000000010d00780c */ /* 0x000fda0003f05270 */
[----:B------:R-:W0:Y:S02]  /*1880*/  @P0 LDC.64 R6, c[0x0][0x9e8] ;  /* 0x00027a00ff060b82 */ /* 0x000e240000000a00 */
[----:B0-----:R-:W-:-:S05]  /*1890*/  @P0 IMAD.HI.U32 R6, R3, R6, RZ ;  /* 0x0000000603060227 */ /* 0x001fca00078e00ff */
[----:B------:R-:W-:-:S07]  /*18a0*/  @P0 SHF.R.U32.HI R3, RZ, R7, R6 ;  /* 0x00000007ff030219 */ /* 0x000fce0000011606 */
.L_x_8665:
[----:B------:R-:W-:Y:S05]  /*18b0*/  BSYNC B0 ;  /* 0x0000000000007941 */ /* 0x000fea0003800000 */
.L_x_8663:
[----:B------:R-:W-:-:S05]  /*18c0*/  IMAD R3, R3, R13, RZ ;  /* 0x0000000d03037224 */ /* 0x000fca00078e02ff */
[----:B------:R-:W-:-:S07]  /*18d0*/  VIMNMX R4, R4, R3, !PT ;  /* 0x0000000304047248 */ /* 0x000fce0007fe0100 */
.L_x_8662:
[----:B------:R-:W-:Y:S02]  /*18e0*/  VIADD R0, R0, 0x9f ;  /* 0x0000009f00007836 */ /* 0x000fe40000000000 */
[----:B------:R-:W-:-:S04]  /*18f0*/  IMAD.HI R4, R4, 0x66666667, RZ ;  /* 0x6666666704047827 */ /* 0x000fc800078e02ff */
[----:B------:R-:W-:Y:S01]  /*1900*/  IMAD.HI R0, R0, 0x66666667, RZ ;  /* 0x6666666700007827 */ /* 0x000fe200078e02ff */
[----:B------:R-:W-:-:S04]  /*1910*/  SHF.R.U32.HI R5, RZ, 0x1f, R4 ;  /* 0x0000001fff057819 */ /* 0x000fc80000011604 */
[----:B------:R-:W-:Y:S02]  /*1920*/  SHF.R.U32.HI R3, RZ, 0x1f, R0 ;  /* 0x0000001fff037819 */ /* 0x000fe40000011600 */
[----:B------:R-:W-:Y:S02]  /*1930*/  LEA.HI.SX32 R5, R4, R5, 0x1a ;  /* 0x0000000504057211 */ /* 0x000fe400078fd2ff */
[----:B------:R-:W-:Y:S02]  /*1940*/  LEA.HI.SX32 R0, R0, R3, 0x1a ;  /* 0x0000000300007211 */ /* 0x000fe400078fd2ff */
[----:B------:R-:W-:Y:S02]  /*1950*/  VIMNMX R5, RZ, R5, !PT ;  /* 0x00000005ff057248 */ /* 0x000fe40007fe0100 */
[----:B------:R-:W-:-:S03]  /*1960*/  VIMNMX R0, R27, R0, PT ;  /* 0x000000001b007248 */ /* 0x000fc60003fe0100 */
[--C-:B------:R-:W-:Y:S02]  /*1970*/  IMAD R5, R5, 0xa0, -R11.reuse ;  /* 0x000000a005057824 */ /* 0x100fe400078e0a0b */
[----:B------:R-:W-:-:S03]  /*1980*/  IMAD R3, R0, 0xa0, -R11 ;  /* 0x000000a000037824 */ /* 0x000fc600078e0a0b */
[----:B------:R-:W-:Y:S02]  /*1990*/  VIMNMX R5, RZ, R5, !PT ;  /* 0x00000005ff057248 */ /* 0x000fe40007fe0100 */
[----:B------:R-:W-:-:S04]  /*19a0*/  VIMNMX R0, R3, R2, PT ;  /* 0x0000000203007248 */ /* 0x000fc80003fe0100 */
        /* <DEDUP_REMOVED lines=31> */
.L_x_8668:
[----:B------:R-:W-:Y:S05]  /*1ba0*/  BSYNC B6 ;  /* 0x0000000000067941 */ /* 0x000fea0003800000 */
.L_x_8667:
        /* <DEDUP_REMOVED lines=20> */
.L_x_8670:
[----:B------:R-:W-:Y:S05]  /*1cf0*/  BSYNC B6 ;  /* 0x0000000000067941 */ /* 0x000fea0003800000 */
.L_x_8669:
[----:B------:R-:W-:Y:S01]  /*1d00*/  ULDC.64 UR4, c[0x0][0x9f8] ;  /* 0x00027e0000047ab9 */ /* 0x000fe20000000a00 */
[----:B------:R-:W-:Y:S01]  /*1d10*/  IMAD.MOV.U32 R86, RZ, RZ, R191 ;  /* 0x000000ffff567224 */ /* 0x000fe200078e00bf */
[----:B------:R-:W-:Y:S01]  /*1d20*/  ISETP.NE.U32.AND P0, PT, RZ, UR4, PT ;  /* 0x00000004ff007c0c */ /* 0x000fe2000bf05070 */
[----:B------:R-:W0:Y:S03]  /*1d30*/  LDC.64 R50, c[0x0][0x3f8] ;  /* 0x0000fe00ff327b82 */ /* 0x000e260000000a00 */
[----:B------:R-:W-:-:S05]  /*1d40*/  ISETP.NE.AND.EX P0, PT, RZ, UR5, PT, P0 ;  /* 0x00000005ff007c0c */ /* 0x000fca000bf05300 */
[----:B------:R-:W1:Y:S08]  /*1d50*/  LDC.64 R56, c[0x0][0x408] ;  /* 0x00010200ff387b82 */ /* 0x000e700000000a00 */
[----:B------:R-:W2:Y:S08]  /*1d60*/  @P0 LDC.64 R4, c[0x0][0x9f8] ;  /* 0x00027e00ff040b82 */ /* 0x000eb00000000a00 */
[----:B------:R-:W3:Y:S01]  /*1d70*/  LDC R29, c[0x0][0x3f4] ;  /* 0x0000fd00ff1d7b82 */ /* 0x000ee20000000800 */
[----:B--2---:R-:W-:-:S05]  /*1d80*/  @P0 IMAD.WIDE R4, R191, 0x4, R4 ;  /* 0x00000004bf040825 */ /* 0x004fca00078e0204 */
[----:B------:R2:W4:Y:S01]  /*1d90*/  @P0 LDG.E R86, desc[UR60][R4.64] ;  /* 0x0000003c04560981 */ /* 0x000522000c1e1900 */
[----:B------:R-:W-:Y:S01]  /*1da0*/  SHF.R.S32.HI R3, RZ, 0x1f, R198 ;  /* 0x0000001fff037819 */ /* 0x000fe200000114c6 */
[-C--:B0-----:R-:W-:Y:S01]  /*1db0*/  IMAD.WIDE.U32 R8, R198, R50.reuse, R18 ;  /* 0x00000032c6087225 */ /* 0x081fe200078e0012 */
[----:B------:R-:W-:Y:S01]  /*1dc0*/  SHF.R.S32.HI R193, RZ, 0x1f, R192 ;  /* 0x0000001fffc17819 */ /* 0x000fe200000114c0 */
[----:B------:R-:W0:Y:S01]  /*1dd0*/  S2R R30, SR_TID.X ;  /* 0x00000000001e7919 */ /* 0x000e220000002100 */
[----:B---3--:R-:W-:Y:S01]  /*1de0*/  ISETP.GE.AND P0, PT, R18, R29, PT ;  /* 0x0000001d1200720c */ /* 0x008fe20003f06270 */
[C---:B------:R-:W-:Y:S01]  /*1df0*/  IMAD R0, R3.reuse, R50, RZ ;  /* 0x0000003203007224 */ /* 0x040fe200078e02ff */
[C-C-:B-1----:R-:W-:Y:S01]  /*1e00*/  SHF.L.U64.HI R80, R56.reuse, 0x6, R57.reuse ;  /* 0x0000000638507819 */ /* 0x142fe20000010239 */
[----:B------:R-:W-:Y:S01]  /*1e10*/  IMAD R3, R3, R56, RZ ;  /* 0x0000003803037224 */ /* 0x000fe200078e02ff */
[----:B------:R-:W-:Y:S01]  /*1e20*/  SHF.L.U64.HI R79, R56, 0x7, R57 ;  /* 0x00000007384f7819 */ /* 0x000fe20000010239 */
[C---:B------:R-:W-:Y:S01]  /*1e30*/  IMAD R13, R198.reuse, R51, R0 ;  /* 0x00000033c60d7224 */ /* 0x040fe200078e0200 */
[----:B------:R-:W-:Y:S01]  /*1e40*/  SHF.R.U32.HI R76, RZ, 0x3, R207 ;  /* 0x00000003ff4c7819 */ /* 0x000fe200000116cf */
[----:B------:R-:W-:Y:S01]  /*1e50*/  IMAD.WIDE.U32 R6, R198, R50, R192 ;  /* 0x00000032c6067225 */ /* 0x000fe200078e00c0 */
[----:B------:R-:W-:-:S02]  /*1e60*/  SHF.L.U64.HI R84, R50, 0x6, R51 ;  /* 0x0000000632547819 */ /* 0x000fc40000010233 */
[----:B------:R-:W-:Y:S01]  /*1e70*/  SHF.L.U64.HI R83, R50, 0x7, R51 ;  /* 0x0000000732537819 */ /* 0x000fe20000010233 */
[C---:B------:R-:W-:Y:S01]  /*1e80*/  IMAD R15, R198.reuse, R57, R3 ;  /* 0x00000039c60f7224 */ /* 0x040fe200078e0203 */
[----:B------:R-:W-:Y:S01]  /*1e90*/  SEL R3, R29, RZ, P0 ;  /* 0x000000ff1d037207 */ /* 0x000fe20000000000 */
[----:B------:R-:W-:Y:S01]  /*1ea0*/  IMAD.IADD R7, R7, 0x1, R13 ;  /* 0x0000000107077824 */ /* 0x000fe200078e020d */
[----:B------:R-:W-:Y:S01]  /*1eb0*/  LOP3.LUT P1, RZ, R211, 0x4, RZ, 0xc0, !PT ;  /* 0x00000004d3ff7812 */ /* 0x000fe2000782c0ff */
[----:B------:R-:W-:Y:S01]  /*1ec0*/  IMAD.IADD R9, R13, 0x1, R9 ;  /* 0x000000010d097824 */ /* 0x000fe200078e0209 */
[----:B-----5:R-:W-:Y:S01]  /*1ed0*/  SHF.R.S32.HI R13, RZ, 0x1f, R24 ;  /* 0x0000001fff0d7819 */ /* 0x020fe20000011418 */
[----:B--2---:R-:W-:Y:S01]  /*1ee0*/  IMAD.WIDE.U32 R4, R198, R56, R192 ;  /* 0x00000038c6047225 */ /* 0x004fe200078e00c0 */
[----:B------:R-:W-:-:S03]  /*1ef0*/  SHF.R.S32.HI R74, RZ, 0x1f, R190 ;  /* 0x0000001fff4a7819 */ /* 0x000fc600000114be */
[----:B------:R-:W-:Y:S02]  /*1f00*/  IMAD.SHL.U32 R75, R211, 0x80, RZ ;  /* 0x00000080d34b7824 */ /* 0x000fe400078e00ff */
[----:B------:R-:W-:-:S03]  /*1f10*/  IMAD.WIDE.U32 R10, R198, R56, R18 ;  /* 0x00000038c60a7225 */ /* 0x000fc600078e0012 */
[----:B------:R-:W-:Y:S01]  /*1f20*/  LOP3.LUT R75, R75, 0x380, RZ, 0xc0, !PT ;  /* 0x000003804b4b7812 */ /* 0x000fe200078ec0ff */
[----:B------:R-:W-:Y:S02]  /*1f30*/  IMAD.IADD R3, R18, 0x1, R3 ;  /* 0x0000000112037824 */ /* 0x000fe400078e0203 */
[----:B------:R-:W-:Y:S01]  /*1f40*/  IMAD.IADD R5, R5, 0x1, R15 ;  /* 0x0000000105057824 */ /* 0x000fe200078e020f */
[----:B------:R-:W-:Y:S01]  /*1f50*/  SHF.R.U32.HI R71, RZ, 0x3, R75 ;  /* 0x00000003ff477819 */ /* 0x000fe2000001164b */
[----:B------:R-:W-:Y:S01]  /*1f60*/  IMAD R12, R13, R50, RZ ;  /* 0x000000320d0c7224 */ /* 0x000fe200078e02ff */
[----:B0-----:R-:W-:Y:S01]  /*1f70*/  SHF.R.U32.HI R30, RZ, 0x7, R30 ;  /* 0x00000007ff1e7819 */ /* 0x001fe2000001161e */
[----:B------:R-:W-:Y:S01]  /*1f80*/  IMAD.IADD R11, R15, 0x1, R11 ;  /* 0x000000010f0b7824 */ /* 0x000fe200078e020b */
[----:B------:R-:W-:Y:S01]  /*1f90*/  SHF.R.S32.HI R0, RZ, 0x1f, R3 ;  /* 0x0000001fff007819 */ /* 0x000fe20000011403 */
[----:B------:R-:W-:Y:S01]  /*1fa0*/  IMAD R13, R13, R56, RZ ;  /* 0x000000380d0d7224 */ /* 0x000fe200078e02ff */
[----:B------:R-:W-:Y:S01]  /*1fb0*/  ISETP.NE.AND P6, PT, R30, 0x1, PT ;  /* 0x000000011e00780c */ /* 0x000fe20003fc5270 */
[----:B------:R-:W-:Y:S01]  /*1fc0*/  IMAD.WIDE.U32 R20, R24, R50, R6 ;  /* 0x0000003218147225 */ /* 0x000fe200078e0006 */
[----:B------:R-:W-:-:S03]  /*1fd0*/  LEA.HI R0, R0, R3, RZ, 0x4 ;  /* 0x0000000300007211 */ /* 0x000fc600078f20ff */
[-C--:B------:R-:W-:Y:S01]  /*1fe0*/  IMAD.WIDE.U32 R52, R24, R56.reuse, R4 ;  /* 0x0000003818347225 */ /* 0x080fe200078e0004 */
[----:B------:R-:W-:Y:S02]  /*1ff0*/  LOP3.LUT R4, R75, 0x30, R18, 0xf8, !PT ;  /* 0x000000304b047812 */ /* 0x000fe400078ef812 */
[--C-:B------:R-:W-:Y:S01]  /*2000*/  LOP3.LUT R5, R206, 0x70, R0.reuse, 0xf8, !PT ;  /* 0x00000070ce057812 */ /* 0x100fe200078ef800 */
[----:B------:R-:W-:Y:S01]  /*2010*/  IMAD R13, R24, R57, R13 ;  /* 0x00000039180d7224 */ /* 0x000fe200078e020d */
[----:B------:R-:W-:Y:S01]  /*2020*/  LOP3.LUT R67, R4, R71, RZ, 0x3c, !PT ;  /* 0x0000004704437212 */ /* 0x000fe200078e3cff */
[----:B------:R-:W-:Y:S01]  /*2030*/  IMAD R7, R57, 0xa0, RZ ;  /* 0x000000a039077824 */ /* 0x000fe200078e02ff */
[--C-:B------:R-:W-:Y:S01]  /*2040*/  LOP3.LUT R4, R75, 0x70, R0.reuse, 0xf8, !PT ;  /* 0x000000704b047812 */ /* 0x100fe200078ef800 */
[----:B------:R-:W-:Y:S05]  /*2050*/  @!P6 WARPSYNC.ALL ;  /* 0x000000000000e948 */ /* 0x000fea0003800000 */
[C---:B------:R-:W-:Y:S01]  /*2060*/  IMAD.SHL.U32 R78, R56.reuse, 0x40, RZ ;  /* 0x00000040384e7824 */ /* 0x040fe200078e00ff */
[----:B------:R-:W-:Y:S01]  /*2070*/  ULDC UR4, c[0x0][0x2f4] ;  /* 0x0000bd0000047ab9 */ /* 0x000fe20000000800 */
[----:B------:R-:W-:Y:S01]  /*2080*/  IMAD.SHL.U32 R77, R56, 0x80, RZ ;  /* 0x00000080384d7824 */ /* 0x000fe200078e00ff */
[----:B------:R-:W-:Y:S01]  /*2090*/  SHF.R.S32.HI R61, RZ, 0x4, R0 ;  /* 0x00000004ff3d7819 */ /* 0x000fe20000011400 */
[----:B------:R-:W-:Y:S01]  /*20a0*/  IMAD.WIDE.U32 R54, R24, R56, R10 ;  /* 0x0000003818367225 */ /* 0x000fe200078e000a */
[----:B------:R-:W-:-:S02]  /*20b0*/  LOP3.LUT R60, R0, 0xfffffff0, RZ, 0xc0, !PT ;  /* 0xfffffff0003c7812 */ /* 0x000fc400078ec0ff */
[----:B------:R-:W-:Y:S01]  /*20c0*/  ISETP.GE.AND P2, PT, R23, UR4, PT ;  /* 0x0000000417007c0c */ /* 0x000fe2000bf46270 */
[----:B------:R-:W-:Y:S01]  /*20d0*/  IMAD.WIDE.U32 R56, R56, 0xa0, RZ ;  /* 0x000000a038387825 */ /* 0x000fe200078e00ff */
[----:B------:R-:W-:Y:S02]  /*20e0*/  ISETP.GE.AND P1, PT, R18, UR4, PT ;  /* 0x0000000412007c0c */ /* 0x000fe4000bf26270 */
[----:B------:R-:W-:Y:S01]  /*20f0*/  P2R R88, PR, RZ, 0x4 ;  /* 0x00000004ff587803 */ /* 0x000fe20000000000 */
[C---:B------:R-:W-:Y:S01]  /*2100*/  IMAD R3, R24.reuse, R51, R12 ;  /* 0x0000003318037224 */ /* 0x040fe200078e020c */
[----:B------:R-:W-:Y:S01]  /*2110*/  SHF.R.S32.HI R59, RZ, 0x1f, R60 ;  /* 0x0000001fff3b7819 */ /* 0x000fe2000001143c */
[----:B------:R-:W-:-:S04]  /*2120*/  IMAD.WIDE.U32 R48, R24, R50, R8 ;  /* 0x0000003218307225 */ /* 0x000fc800078e0008 */
[----:B------:R-:W-:Y:S01]  /*2130*/  VIADD R73, R30, 0x8 ;  /* 0x000000081e497836 */ /* 0x000fe20000000000 */
[----:B------:R-:W-:Y:S01]  /*2140*/  SHF.R.U32.HI R30, RZ, 0x3, R206 ;  /* 0x00000003ff1e7819 */ /* 0x000fe200000116ce */
[----:B------:R-:W-:Y:S01]  /*2150*/  IMAD.IADD R68, R57, 0x1, R7 ;  /* 0x0000000139447824 */ /* 0x000fe200078e0207 */
[----:B------:R-:W-:Y:S01]  /*2160*/  LOP3.LUT R7, R207, 0x70, R0, 0xf8, !PT ;  /* 0x00000070cf077812 */ /* 0x000fe200078ef800 */
[----:B------:R-:W-:Y:S01]  /*2170*/  IMAD.IADD R65, R21, 0x1, R3 ;  /* 0x0000000115417824 */ /* 0x000fe200078e0203 */
[----:B------:R-:W-:Y:S01]  /*2180*/  LOP3.LUT R5, R5, R30, RZ, 0x3c, !PT ;  /* 0x0000001e05057212 */ /* 0x000fe200078e3cff */
[----:B------:R-:W-:Y:S01]  /*2190*/  IMAD.IADD R64, R3, 0x1, R49 ;  /* 0x0000000103407824 */ /* 0x000fe200078e0231 */
[----:B------:R-:W-:Y:S01]  /*21a0*/  LOP3.LUT R3, R4, R71, RZ, 0x3c, !PT ;  /* 0x0000004704037212 */ /* 0x000fe200078e3cff */
[----:B------:R-:W-:Y:S01]  /*21b0*/  IMAD R69, R51, 0xa0, RZ ;  /* 0x000000a033457824 */ /* 0x000fe200078e02ff */
[----:B------:R-:W-:Y:S01]  /*21c0*/  LOP3.LUT R0, R7, R76, RZ, 0x3c, !PT ;  /* 0x0000004c07007212 */ /* 0x000fe200078e3cff */
[----:B------:R-:W-:-:S02]  /*21d0*/  IMAD.SHL.U32 R82, R50, 0x40, RZ ;  /* 0x0000004032527824 */ /* 0x000fc400078e00ff */
[C---:B------:R-:W-:Y:S02]  /*21e0*/  IMAD.SHL.U32 R81, R50.reuse, 0x80, RZ ;  /* 0x0000008032517824 */ /* 0x040fe400078e00ff */
[----:B------:R-:W-:-:S04]  /*21f0*/  IMAD.WIDE.U32 R50, R50, 0xa0, RZ ;  /* 0x000000a032327825 */ /* 0x000fc800078e00ff */
[C---:B------:R-:W-:Y:S02]  /*2200*/  IMAD.IADD R58, R210.reuse, 0x1, R3 ;  /* 0x00000001d23a7824 */ /* 0x040fe400078e0203 */
[----:B------:R-:W-:Y:S02]  /*2210*/  IMAD.IADD R85, R85, 0x1, R28 ;  /* 0x0000000155557824 */ /* 0x000fe400078e021c */
[----:B------:R-:W-:Y:S02]  /*2220*/  IMAD R72, R229, 0x40, R198 ;  /* 0x00000040e5487824 */ /* 0x000fe400078e02c6 */
[----:B------:R-:W-:Y:S02]  /*2230*/  IMAD.SHL.U32 R70, R29, 0x2, RZ ;  /* 0x000000021d467824 */ /* 0x000fe400078e00ff */
[----:B------:R-:W-:Y:S02]  /*2240*/  IMAD.IADD R69, R51, 0x1, R69 ;  /* 0x0000000133457824 */ /* 0x000fe400078e0245 */
[----:B------:R-:W-:-:S02]  /*2250*/  IMAD.IADD R67, R210, 0x1, R67 ;  /* 0x00000001d2437824 */ /* 0x000fc400078e0243 */
[----:B------:R-:W-:Y:S02]  /*2260*/  IMAD.IADD R63, R53, 0x1, R13 ;  /* 0x00000001353f7824 */ /* 0x000fe400078e020d */
[----:B------:R-:W-:Y:S02]  /*2270*/  IMAD.IADD R62, R13, 0x1, R55 ;  /* 0x000000010d3e7824 */ /* 0x000fe400078e0237 */
[----:B------:R-:W-:Y:S02]  /*2280*/  IMAD.IADD R3, R212, 0x1, R5 ;  /* 0x00000001d4037824 */ /* 0x000fe400078e0205 */
[----:B------:R-:W-:Y:S01]  /*2290*/  IMAD.IADD R0, R213, 0x1, R0 ;  /* 0x00000001d5007824 */ /* 0x000fe200078e0200 */
[----:B----4-:R-:W-:Y:S01]  /*22a0*/  SHF.R.S32.HI R66, RZ, 0x1f, R86 ;  /* 0x0000001fff427819 */ /* 0x010fe20000011456 */
[----:B------:R-:W-:Y:S06]  /*22b0*/  @!P6 BAR.SYNC.DEFER_BLOCKING 0x9, 0x100 ;  /* 0x024400000000eb1d */ /* 0x000fec0000010000 */
.L_x_8745:
[----:B0-----:R-:W0:Y:S01]  /*22c0*/  LDC R93, c[0x0][0x430] ;  /* 0x00010c00ff5d7b82 */ /* 0x001e220000000800 */
[----:B------:R-:W-:Y:S02]  /*22d0*/  VIADD R25, R25, 0xffffffff ;  /* 0xffffffff19197836 */ /* 0x000fe40000000000 */
[----:B------:R-:W-:Y:S02]  /*22e0*/  IMAD.MOV.U32 R92, RZ, RZ, RZ ;  /* 0x000000ffff5c7224 */ /* 0x000fe400078e00ff */
[----:B--23--:R-:W-:-:S03]  /*22f0*/  IMAD R8, R25, 0xa0, R72 ;  /* 0x000000a019087824 */ /* 0x00cfc600078e0248 */
[----:B------:R-:W1:Y:S01]  /*2300*/  LDC R103, c[0x0][0x3f4] ;  /* 0x0000fd00ff677b82 */ /* 0x000e620000000800 */
[----:B------:R-:W-:Y:S01]  /*2310*/  IMAD.IADD R11, R85, 0x1, R8 ;  /* 0x00000001550b7824 */ /* 0x000fe200078e0208 */
[----:B------:R-:W-:-:S03]  /*2320*/  ISETP.GE.AND P2, PT, R8, R2, PT ;  /* 0x000000020800720c */ /* 0x000fc60003f46270 */
[----:B------:R-:W-:Y:S01]  /*2330*/  IMAD.MOV.U32 R9, RZ, RZ, R11 ;  /* 0x000000ffff097224 */ /* 0x000fe200078e000b */
[----:B------:R-:W-:Y:S02]  /*2340*/  ISETP.GT.OR P2, PT, R72, 0x9f, P2 ;  /* 0x0000009f4800780c */ /* 0x000fe40001744670 */
[----:B0-----:R-:W-:-:S11]  /*2350*/  ISETP.NE.AND P3, PT, R93, 0x1, PT ;  /* 0x000000015d00780c */ /* 0x001fd60003f65270 */
[----:B------:R-:W0:Y:S08]  /*2360*/  @!P2 LDC.64 R6, c[0x0][0x428] ;  /* 0x00010a00ff06ab82 */ /* 0x000e300000000a00 */
[----:B------:R-:W2:Y:S08]  /*2370*/  @!P2 LDC.64 R12, c[0x0][0x418] ;  /* 0x00010600ff0cab82 */ /* 0x000eb00000000a00 */
[----:B------:R-:W3:Y:S08]  /*2380*/  @P3 LDC R4, c[0x0][0x434] ;  /* 0x00010d00ff043b82 */ /* 0x000ef00000000800 */
[----:B------:R-:W4:Y:S01]  /*2390*/  @P3 LDC R5, c[0x0][0x438] ;  /* 0x00010e00ff053b82 */ /* 0x000f220000000800 */
[----:B---3--:R-:W-:-:S05]  /*23a0*/  @P3 IMAD.HI.U32 R4, R11, R4, RZ ;  /* 0x000000040b043227 */ /* 0x008fca00078e00ff */
[----:B----4-:R-:W-:Y:S01]  /*23b0*/  @P3 SHF.R.U32.HI R9, RZ, R5, R4 ;  /* 0x00000005ff093219 */ /* 0x010fe20000011604 */
[----:B0-----:R-:W-:-:S03]  /*23c0*/  @!P2 IMAD R4, R66, R6, RZ ;  /* 0x000000064204a224 */ /* 0x001fc600078e02ff */
[--C-:B------:R-:W-:Y:S01]  /*23d0*/  @!P2 SHF.R.S32.HI R5, RZ, 0x1f, R9.reuse ;  /* 0x0000001fff05a819 */ /* 0x100fe20000011409 */
[----:B------:R-:W-:Y:S02]  /*23e0*/  @!P2 IMAD R7, R86, R7, R4 ;  /* 0x000000075607a224 */ /* 0x000fe400078e0204 */
[----:B------:R-:W-:-:S04]  /*23f0*/  @!P2 IMAD.MOV.U32 R4, RZ, RZ, R9 ;  /* 0x000000ffff04a224 */ /* 0x000fc800078e0009 */
[----:B------:R-:W-:-:S04]  /*2400*/  @!P2 IMAD.WIDE.U32 R4, R86, R6, R4 ;  /* 0x000000065604a225 */ /* 0x000fc800078e0004 */
[----:B------:R-:W-:Y:S01]  /*2410*/  @!P2 IMAD.IADD R5, R5, 0x1, R7 ;  /* 0x000000010505a824 */ /* 0x000fe200078e0207 */
[----:B--2---:R-:W-:-:S04]  /*2420*/  @!P2 LEA R6, P3, R4, R12, 0x2 ;  /* 0x0000000c0406a211 */ /* 0x004fc800078610ff */
[----:B------:R-:W-:-:S05]  /*2430*/  @!P2 LEA.HI.X R7, R4, R13, R5, 0x2, P3 ;  /* 0x0000000d0407a211 */ /* 0x000fca00018f1405 */
[----:B------:R0:W5:Y:S01]  /*2440*/  @!P2 LDG.E R92, desc[UR60][R6.64] ;  /* 0x0000003c065ca981 */ /* 0x000162000c1e1900 */
[----:B------:R-:W-:Y:S01]  /*2450*/  ISETP.GT.AND P2, PT, R25, R26, PT ;  /* 0x0000001a1900720c */ /* 0x000fe20003f44270 */
[----:B------:R-:W-:Y:S01]  /*2460*/  IMAD R4, R195, 0x5000, R67 ;  /* 0x00005000c3047824 */ /* 0x000fe200078e0243 */
[----:B------:R-:W-:Y:S01]  /*2470*/  LOP3.LUT P4, RZ, R211, 0x4, RZ, 0xc0, !PT ;  /* 0x00000004d3ff7812 */ /* 0x000fe2000788c0ff */
[----:B------:R-:W-:Y:S01]  /*2480*/  IMAD.MOV R8, RZ, RZ, -R9 ;  /* 0x000000ffff087224 */ /* 0x000fe200078e0a09 */
[----:B------:R-:W-:Y:S01]  /*2490*/  P2R R89, PR, RZ, 0x4 ;  /* 0x00000004ff597803 */ /* 0x000fe20000000000 */
[----:B------:R-:W-:Y:S01]  /*24a0*/  VIADD R90, R4, 0x40 ;  /* 0x00000040045a7836 */ /* 0x000fe20000000000 */
[----:B-1----:R-:W-:Y:S01]  /*24b0*/  ISETP.GE.AND P2, PT, R103, 0x1, PT ;  /* 0x000000016700780c */ /* 0x002fe20003f46270 */
[----:B------:R-:W-:Y:S05]  /*24c0*/  YIELD ;  /* 0x0000000000007946 */ /* 0x000fea0003800000 */
[----:B------:R-:W-:Y:S01]  /*24d0*/  BSSY B0, `(.L_x_8671) ;  /* 0x00006f6000007945 */ /* 0x000fe20003800000 */
[----:B------:R-:W-:-:S02]  /*24e0*/  IMAD R93, R93, R8, R11 ;  /* 0x000000085d5d7224 */ /* 0x000fc400078e020b */
        /* <DEDUP_REMOVED lines=29> */
[----:B------:R-:W-:Y:S01]  /*26c0*/  IMAD R96, R25, -0xa0, R2 ;  /* 0xffffff6019607824 */ /* 0x000fe200078e0202 */
[----:B------:R-:W-:Y:S01]  /*26d0*/  ISETP.NE.AND P2, PT, RZ, UR4, PT ;  /* 0x00000004ff007c0c */ /* 0x000fe2000bf45270 */
[----:B------:R-:W-:-:S03]  /*26e0*/  IMAD.WIDE.U32 R4, R50, R25, RZ ;  /* 0x0000001932047225 */ /* 0x000fc600078e00ff */
[----:B------:R-:W-:Y:S01]  /*26f0*/  VIMNMX R96, R96, 0xa0, PT ;  /* 0x000000a060607848 */ /* 0x000fe20003fe0100 */
        /* <DEDUP_REMOVED lines=35> */
.L_x_8675:
[----:B------:R-:W-:Y:S05]  /*2930*/  BSYNC B1 ;  /* 0x0000000000017941 */ /* 0x000fea0003800000 */
.L_x_8674:
[----:B0-----:R-:W-:Y:S01]  /*2940*/  VIADD R10, R198, 0x40 ;  /* 0x00000040c60a7836 */ /* 0x001fe20000000000 */
[----:B------:R-:W-:Y:S01]  /*2950*/  BSSY B1, `(.L_x_8676) ;  /* 0x0000019000017945 */ /* 0x000fe20003800000 */
[----:B-----5:R-:W-:Y:S02]  /*2960*/  IMAD.MOV.U32 R111, RZ, RZ, R42 ;  /* 0x000000ffff6f7224 */ /* 0x020fe400078e002a */
[----:B------:R-:W-:Y:S01]  /*2970*/  IMAD.MOV.U32 R115, RZ, RZ, R46 ;  /* 0x000000ffff737224 */ /* 0x000fe200078e002e */
        /* <DEDUP_REMOVED lines=22> */
.L_x_8677:
[----:B------:R-:W-:Y:S05]  /*2ae0*/  BSYNC B1 ;  /* 0x0000000000017941 */ /* 0x000fea0003800000 */
.L_x_8676:
[----:B0-----:R-:W-:Y:S01]  /*2af0*/  VIADD R10, R198, 0x80 ;  /* 0x00000080c60a7836 */ /* 0x001fe20000000000 */
[----:B------:R-:W-:Y:S04]  /*2b00*/  BSSY B1, `(.L_x_8678) ;  /* 0x0000015000017945 */ /* 0x000fe80003800000 */
[----:B------:R-:W-:-:S13]  /*2b10*/  ISETP.GE.AND P4, PT, R10, R96, PT ;  /* 0x000000600a00720c */ /* 0x000fda0003f86270 */
        /* <DEDUP_REMOVED lines=19> */
.L_x_8679:
[----:B------:R-:W-:Y:S05]  /*2c50*/  BSYNC B1 ;  /* 0x0000000000017941 */ /* 0x000fea0003800000 */
.L_x_8678:
[----:B------:R-:W-:Y:S01]  /*2c60*/  ISETP.NE.AND P5, PT, R200, 0x3, PT ;  /* 0x00000003c800780c */ /* 0x000fe20003fa5270 */
[----:B------:R-:W-:Y:S02]  /*2c70*/  IMAD.MOV.U32 R114, RZ, RZ, R44 ;  /* 0x000000ffff727224 */ /* 0x000fe400078e002c */
[----:B------:R-:W-:Y:S02]  /*2c80*/  IMAD.MOV.U32 R121, RZ, RZ, R98 ;  /* 0x000000ffff797224 */ /* 0x000fe400078e0062 */
[----:B-----5:R-:W-:Y:S02]  /*2c90*/  IMAD.MOV.U32 R109, RZ, RZ, R34 ;  /* 0x000000ffff6d7224 */ /* 0x020fe400078e0022 */
        /* <DEDUP_REMOVED lines=9> */
.L_x_8680:
[----:B------:R-:W-:Y:S01]  /*2d30*/  IMAD R87, R195, 0x8, R17 ;  /* 0x00000008c3577824 */ /* 0x000fe200078e0211 */
[----:B------:R-:W-:Y:S01]  /*2d40*/  SHF.L.U32 R97, R201, 0x1f, RZ ;  /* 0x0000001fc9617819 */ /* 0x000fe200000006ff */
[----:B------:R-:W-:Y:S03]  /*2d50*/  BSSY B1, `(.L_x_8681) ;  /* 0x0000003000017945 */ /* 0x000fe60003800000 */
[----:B------:R-:W1:Y:S02]  /*2d60*/  SYNCS.PHASECHK.TRANS64.TRYWAIT P6, [R87+URZ+0x22890], R97 ;  /* 0x02289061570075a7 */ /* 0x000e6400080c017f */
[----:B-1----:R-:W-:Y:S05]  /*2d70*/  @!P6 BRA `(.L_x_8682) ;  /* 0x000002b400a0e947 */ /* 0x002fea0003800000 */
.L_x_9044:
[----:B------:R-:W-:Y:S05]  /*2d80*/  BSYNC B1 ;  /* 0x0000000000017941 */ /* 0x000fea0003800000 */
.L_x_8681:
[----:B------:R-:W-:-:S03]  /*2d90*/  UMOV UR4, 0xffffffff ;  /* 0xffffffff00047882 */ /* 0x000fc60000000000 */
[----:B------:R-:W-:Y:S05]  /*2da0*/  BRA.DIV UR4, `(.L_x_8683) ;  /* 0x000002b604a87947 */ /* 0x000fea000b800000 */
[----:B------:R2:W3:Y:S04]  /*2db0*/  SHFL.IDX PT, R102, R101, RZ, 0x1c1f ;  /* 0x001c1fff65667589 */ /* 0x0004e800000e0000 */
[----:B------:R2:W4:Y:S02]  /*2dc0*/  SHFL.IDX PT, R14, R100, RZ, 0x1c1f ;  /* 0x001c1fff640e7589 */ /* 0x00052400000e0000 */
.L_x_9048:
[----:B------:R-:W-:Y:S04]  /*2dd0*/  BSSY B1, `(.L_x_8684) ;  /* 0x00000ed000017945 */ /* 0x000fe80003800000 */
[----:B------:R-:W-:Y:S05]  /*2de0*/  @P2 BRA `(.L_x_8685) ;  /* 0x0000000c00ac2947 */ /* 0x000fea0003800000 */
[----:B------:R-:W-:Y:S04]  /*2df0*/  BSSY B2, `(.L_x_8686) ;  /* 0x0000075000027945 */ /* 0x000fe80003800000 */
[----:B------:R-:W-:Y:S05]  /*2e00*/  @P1 BRA `(.L_x_8687) ;  /* 0x0000000400cc1947 */ /* 0x000fea0003800000 */
        /* <DEDUP_REMOVED lines=8> */
[----:B------:R-:W-:Y:S02]  /*2e90*/  SHF.R.U32.HI R98, RZ, 0x18, R99 ;  /* 0x00000018ff627819 */ /* 0x000fe40000011663 */
[----:B------:R-:W-:Y:S02]  /*2ea0*/  LOP3.LUT R12, R47, 0xff, RZ, 0xc0, !PT ;  /* 0x000000ff2f0c7812 */ /* 0x000fe400078ec0ff */
[----:B------:R-:W-:Y:S02]  /*2eb0*/  SHF.R.U32.HI R117, RZ, 0x18, R47 ;  /* 0x00000018ff757819 */ /* 0x000fe4000001162f */
[----:B------:R-:W-:-:S02]  /*2ec0*/  SHF.R.U32.HI R15, RZ, 0x8, R99 ;  /* 0x00000008ff0f7819 */ /* 0x000fc40000011663 */
[----:B------:R-:W-:Y:S01]  /*2ed0*/  PRMT R98, R98, 0x654, R13 ;  /* 0x0000065462627816 */ /* 0x000fe2000000000d */
[----:B------:R-:W-:Y:S01]  /*2ee0*/  IMAD.SHL.U32 R13, R116, 0x100, RZ ;  /* 0x00000100740d7824 */ /* 0x000fe200078e00ff */
[----:B------:R-:W-:Y:S01]  /*2ef0*/  SHF.R.U32.HI R118, RZ, 0x10, R47 ;  /* 0x00000010ff767819 */ /* 0x000fe2000001162f */
[----:B------:R-:W-:Y:S01]  /*2f00*/  IMAD.SHL.U32 R15, R15, 0x100, RZ ;  /* 0x000001000f0f7824 */ /* 0x000fe200078e00ff */
[----:B------:R-:W-:Y:S01]  /*2f10*/  PRMT R46, R117, 0x654, R12 ;  /* 0x00000654752e7816 */ /* 0x000fe2000000000c */
[----:B0-----:R-:W-:Y:S01]  /*2f20*/  IMAD.MOV.U32 R12, RZ, RZ, R4 ;  /* 0x000000ffff0c7224 */ /* 0x001fe200078e0004 */
[----:B------:R-:W-:Y:S02]  /*2f30*/  SHF.R.U32.HI R47, RZ, 0x10, R99 ;  /* 0x00000010ff2f7819 */ /* 0x000fe40000011663 */
[----:B------:R-:W-:Y:S01]  /*2f40*/  LOP3.LUT R46, R46, 0xff00, R13, 0xf8, !PT ;  /* 0x0000ff002e2e7812 */ /* 0x000fe200078ef80d */
[----:B------:R-:W-:Y:S01]  /*2f50*/  IMAD.U32 R13, R118, 0x10000, RZ ;  /* 0x00010000760d7824 */ /* 0x000fe200078e00ff */
[----:B------:R-:W-:Y:S01]  /*2f60*/  LOP3.LUT R116, R98, 0xff00, R15, 0xf8, !PT ;  /* 0x0000ff0062747812 */ /* 0x000fe200078ef80f */
[----:B------:R-:W-:Y:S01]  /*2f70*/  IMAD.U32 R47, R47, 0x10000, RZ ;  /* 0x000100002f2f7824 */ /* 0x000fe200078e00ff */
        /* <DEDUP_REMOVED lines=90> */
.L_x_8689:
[----:B------:R-:W-:Y:S05]  /*3520*/  BSYNC B3 ;  /* 0x0000000000037941 */ /* 0x000fea0003800000 */
.L_x_8688:
[----:B0-----:R0:W-:Y:S02]  /*3530*/  ST.E.128 desc[UR60][R10.64], R4 ;  /* 0x000000040a007985 */ /* 0x0011e4000c101d3c */
.L_x_8687:
[----:B------:R-:W-:Y:S05]  /*3540*/  BSYNC B2 ;  /* 0x0000000000027941 */ /* 0x000fea0003800000 */
.L_x_8686:
[----:B------:R-:W-:-:S13]  /*3550*/  ISETP.NE.AND P2, PT, R88, RZ, PT ;  /* 0x000000ff5800720c */ /* 0x000fda0003f45270 */
[----:B------:R-:W-:Y:S05]  /*3560*/  @P2 BRA `(.L_x_8685) ;  /* 0x0000000400cc2947 */ /* 0x000fea0003800000 */
[----:B0-----:R0:W0:Y:S01]  /*3570*/  LDS.128 R4, [R90+0x18400] ;  /* 0x018400005a047984 */ /* 0x0010220000000c00 */
[----:B----4-:R-:W-:Y:S01]  /*3580*/  IADD3 R10, P2, R23, R14, RZ ;  /* 0x0000000e170a7210 */ /* 0x010fe20007f5e0ff */
[----:B------:R-:W-:Y:S04]  /*3590*/  BSSY B2, `(.L_x_8690) ;  /* 0x000006f000027945 */ /* 0x000fe80003800000 */
[----:B---3--:R-:W-:Y:S01]  /*35a0*/  IMAD.X R11, R102, 0x1, R197, P2 ;  /* 0x00000001660b7824 */ /* 0x008fe200010e06c5 */
[----:B------:R-:W-:-:S13]  /*35b0*/  ISETP.GE.AND P2, PT, R199, R103, PT ;  /* 0x00000067c700720c */ /* 0x000fda0003f46270 */
[----:B------:R-:W-:Y:S05]  /*35c0*/  @P2 BRA `(.L_x_8691) ;  /* 0x0000000400ac2947 */ /* 0x000fea0003800000 */
[----:B------:R-:W-:Y:S01]  /*35d0*/  SHF.R.U32.HI R42, RZ, 0x8, R45 ;  /* 0x00000008ff2a7819 */ /* 0x000fe2000001162d */
[----:B0-----:R-:W-:Y:S01]  /*35e0*/  IMAD.MOV.U32 R14, RZ, RZ, R7 ;  /* 0x000000ffff0e7224 */ /* 0x001fe200078e0007 */
[----:B------:R-:W-:Y:S02]  /*35f0*/  SHF.R.U32.HI R15, RZ, 0x8, R43 ;  /* 0x00000008ff0f7819 */ /* 0x000fe4000001162b */
[----:B------:R-:W-:Y:S01]  /*3600*/  SHF.R.U32.HI R46, RZ, 0x18, R45 ;  /* 0x00000018ff2e7819 */ /* 0x000fe2000001162d */
[----:B------:R-:W-:Y:S01]  /*3610*/  IMAD.SHL.U32 R42, R42, 0x100, RZ ;  /* 0x000001002a2a7824 */ /* 0x000fe200078e00ff */
[----:B------:R-:W-:Y:S01]  /*3620*/  LOP3.LUT R13, R45, 0xff, RZ, 0xc0, !PT ;  /* 0x000000ff2d0d7812 */ /* 0x000fe200078ec0ff */
[----:B------:R-:W-:Y:S01]  /*3630*/  IMAD.SHL.U32 R7, R15, 0x100, RZ ;  /* 0x000001000f077824 */ /* 0x000fe200078e00ff */
[----:B------:R-:W-:Y:S02]  /*3640*/  SHF.R.U32.HI R47, RZ, 0x18, R43 ;  /* 0x00000018ff2f7819 */ /* 0x000fe4000001162b */
[----:B------:R-:W-:-:S02]  /*3650*/  LOP3.LUT R12, R43, 0xff, RZ, 0xc0, !PT ;  /* 0x000000ff2b0c7812 */ /* 0x000fc400078ec0ff */
[----:B------:R-:W-:Y:S02]  /*3660*/  SHF.R.U32.HI R44, RZ, 0x10, R45 ;  /* 0x00000010ff2c7819 */ /* 0x000fe4000001162d */
[----:B------:R-:W-:Y:S02]  /*3670*/  SHF.R.U32.HI R43, RZ, 0x10, R43 ;  /* 0x00000010ff2b7819 */ /* 0x000fe4000001162b */
[----:B------:R-:W-:Y:S01]  /*3680*/  PRMT R13, R46, 0x654, R13 ;  /* 0x000006542e0d7816 */ /* 0x000fe2000000000d */
[----:B------:R-:W-:Y:S01]  /*3690*/  IMAD.U32 R44, R44, 0x10000, RZ ;  /* 0x000100002c2c7824 */ /* 0x000fe200078e00ff */
[----:B------:R-:W-:Y:S02]  /*36a0*/  PRMT R12, R47, 0x654, R12 ;  /* 0x000006542f0c7816 */ /* 0x000fe4000000000c */
        /* <DEDUP_REMOVED lines=93> */
.L_x_8691:
[----:B------:R-:W-:Y:S05]  /*3c80*/  BSYNC B2 ;  /* 0x0000000000027941 */ /* 0x000fea0003800000 */
.L_x_8690:
[----:B0-----:R0:W-:Y:S02]  /*3c90*/  ST.E.128 desc[UR60][R10.64], R4 ;  /* 0x000000040a007985 */ /* 0x0011e4000c101d3c */
.L_x_8685:
[----:B------:R-:W-:Y:S05]  /*3ca0*/  BSYNC B1 ;  /* 0x0000000000017941 */ /* 0x000fea0003800000 */
.L_x_8684:
[----:B------:R-:W-:-:S03]  /*3cb0*/  UMOV UR4, 0xffffffff ;  /* 0xffffffff00047882 */ /* 0x000fc60000000000 */
[----:B------:R-:W-:Y:S05]  /*3cc0*/  BRA.DIV UR4, `(.L_x_8692) ;  /* 0x000002aa04287947 */ /* 0x000fea000b800000 */
[----:B------:R0:W0:Y:S04]  /*3cd0*/  SHFL.IDX PT, R42, R101, 0x1, 0x1c1f ;  /* 0x003c1f00652a7f89 */ /* 0x00002800000e0000 */
[----:B----4-:R4:W0:Y:S02]  /*3ce0*/  SHFL.IDX PT, R14, R100, 0x1, 0x1c1f ;  /* 0x003c1f00640e7f89 */ /* 0x01082400000e0000 */
.L_x_9052:
[----:B------:R-:W-:Y:S04]  /*3cf0*/  BSSY B1, `(.L_x_8693) ;  /* 0x00000f0000017945 */ /* 0x000fe80003800000 */
[----:B------:R-:W-:Y:S05]  /*3d00*/  @P3 BRA `(.L_x_8694) ;  /* 0x0000000c00b83947 */ /* 0x000fea0003800000 */
[----:B------:R-:W-:Y:S04]  /*3d10*/  BSSY B2, `(.L_x_8695) ;  /* 0x0000076000027945 */ /* 0x000fe80003800000 */
[----:B------:R-:W-:Y:S05]  /*3d20*/  @P1 BRA `(.L_x_8696) ;  /* 0x0000000400d01947 */ /* 0x000fea0003800000 */
[----:B0-----:R0:W0:Y:S01]  /*3d30*/  LDS.128 R4, [R91+0x1a400] ;  /* 0x01a400005b047984 */ /* 0x0010220000000c00 */
[----:B------:R-:W-:Y:S01]  /*3d40*/  IADD3 R10, P2, R18, R14, RZ ;  /* 0x0000000e120a7210 */ /* 0x000fe20007f5e0ff */
[----:B------:R-:W-:Y:S04]  /*3d50*/  BSSY B3, `(.L_x_8697) ;  /* 0x0000070000037945 */ /* 0x000fe80003800000 */
[----:B------:R-:W-:Y:S01]  /*3d60*/  IMAD.X R11, R42, 0x1, R19, P2 ;  /* 0x000000012a0b7824 */ /* 0x000fe200010e0613 */
[----:B------:R-:W-:-:S13]  /*3d70*/  ISETP.GE.AND P2, PT, R192, R103, PT ;  /* 0x00000067c000720c */ /* 0x000fda0003f46270 */
[----:B------:R-:W-:Y:S05]  /*3d80*/  @P2 BRA `(.L_x_8698) ;  /* 0x0000000400b02947 */ /* 0x000fea0003800000 */
[----:B------:R-:W-:Y:S01]  /*3d90*/  SHF.R.U32.HI R45, RZ, 0x18, R39 ;  /* 0x00000018ff2d7819 */ /* 0x000fe20000011627 */
[----:B0-----:R-:W-:Y:S01]  /*3da0*/  IMAD.MOV.U32 R15, RZ, RZ, R7 ;  /* 0x000000ffff0f7224 */ /* 0x001fe200078e0007 */
[----:B------:R-:W-:Y:S01]  /*3db0*/  LOP3.LUT R12, R39, 0xff, RZ, 0xc0, !PT ;  /* 0x000000ff270c7812 */ /* 0x000fe200078ec0ff */
[----:B------:R-:W-:Y:S01]  /*3dc0*/  IMAD.MOV.U32 R13, RZ, RZ, R6 ;  /* 0x000000ffff0d7224 */ /* 0x000fe200078e0006 */
        /* <DEDUP_REMOVED lines=38> */
[----:B---3--:R-:W-:Y:S01]  /*4030*/  FFMA.FTZ R102, R12, R38, R43 ;  /* 0x000000260c667223 */ /* 0x008fe2000001002b */
[----:B------:R-:W-:Y:S01]  /*4040*/  F2FP.F16.E4M3.UNPACK_B R4, R4 ;  /* 0x00000004ff04723e */ /* 0x000fe200020006ff */
[----:B------:R-:W-:-:S02]  /*4050*/  HADD2.F32 R38, -RZ, R113.H1_H1 ;  /* 0x30000071ff267230 */ /* 0x000fc40000004100 */
[--C-:B------:R-:W-:Y:S02]  /*4060*/  HADD2.F32 R6, -RZ, R5.reuse.H0_H0 ;  /* 0x20000005ff067230 */ /* 0x100fe40000004100 */
        /* <DEDUP_REMOVED lines=21> */
[----:B------:R-:W-:Y:S01]  /*41c0*/  F2FP.F16.E4M3.UNPACK_B R4, R13.H1 ;  /* 0x0000000dff04723e */ /* 0x000fe200030006ff */
[----:B------:R-:W-:Y:S01]  /*41d0*/  HADD2.F32 R7, -RZ, R5.H1_H1 ;  /* 0x30000005ff077230 */ /* 0x000fe20000004100 */
[----:B------:R-:W-:Y:S01]  /*41e0*/  F2FP.F16.E4M3.UNPACK_B R44, R44 ;  /* 0x0000002cff2c723e */ /* 0x000fe200020006ff */
[----:B------:R-:W-:Y:S01]  /*41f0*/  HADD2.F32 R43, -RZ, R39.H1_H1 ;  /* 0x30000027ff2b7230 */ /* 0x000fe20000004100 */
[----:B------:R-:W-:Y:S01]  /*4200*/  F2FP.SATFINITE.E4M3.F32.PACK_AB_MERGE_C R113, R102, R41, RZ ;  /* 0x000000296671723e */ /* 0x000fe200048070ff */
        /* <DEDUP_REMOVED lines=25> */
[----:B------:R-:W-:Y:S01]  /*43a0*/  F2FP.SATFINITE.E4M3.F32.PACK_AB_MERGE_C R99, R102, R99, RZ ;  /* 0x000000636663723e */ /* 0x000fe200048070ff */
        /* <DEDUP_REMOVED lines=10> */
.L_x_8698:
[----:B------:R-:W-:Y:S05]  /*4450*/  BSYNC B3 ;  /* 0x0000000000037941 */ /* 0x000fea0003800000 */
.L_x_8697:
[----:B0-----:R0:W-:Y:S02]  /*4460*/  ST.E.128 desc[UR60][R10.64], R4 ;  /* 0x000000040a007985 */ /* 0x0011e4000c101d3c */
.L_x_8696:
[----:B------:R-:W-:Y:S05]  /*4470*/  BSYNC B2 ;  /* 0x0000000000027941 */ /* 0x000fea0003800000 */
.L_x_8695:
[----:B------:R-:W-:-:S13]  /*4480*/  ISETP.NE.AND P2, PT, R88, RZ, PT ;  /* 0x000000ff5800720c */ /* 0x000fda0003f45270 */
[----:B------:R-:W-:Y:S05]  /*4490*/  @P2 BRA `(.L_x_8694) ;  /* 0x0000000400d42947 */ /* 0x000fea0003800000 */
[----:B0-----:R0:W0:Y:S01]  /*44a0*/  LDS.128 R4, [R90+0x1a400] ;  /* 0x01a400005a047984 */ /* 0x0010220000000c00 */
[----:B------:R-:W-:Y:S01]  /*44b0*/  IADD3 R10, P2, R23, R14, RZ ;  /* 0x0000000e170a7210 */ /* 0x000fe20007f5e0ff */
[----:B------:R-:W-:Y:S04]  /*44c0*/  BSSY B2, `(.L_x_8699) ;  /* 0x0000071000027945 */ /* 0x000fe80003800000 */
[----:B------:R-:W-:Y:S01]  /*44d0*/  IMAD.X R11, R42, 0x1, R197, P2 ;  /* 0x000000012a0b7824 */ /* 0x000fe200010e06c5 */
        /* <DEDUP_REMOVED lines=111> */
.L_x_8700:
[----:B------:R-:W-:Y:S05]  /*4bd0*/  BSYNC B2 ;  /* 0x0000000000027941 */ /* 0x000fea0003800000 */
.L_x_8699:
[----:B0-----:R0:W-:Y:S02]  /*4be0*/  ST.E.128 desc[UR60][R10.64], R4 ;  /* 0x000000040a007985 */ /* 0x0011e4000c101d3c */
.L_x_8694:
[----:B------:R-:W-:Y:S05]  /*4bf0*/  BSYNC B1 ;  /* 0x0000000000017941 */ /* 0x000fea0003800000 */
.L_x_8693:
[----:B------:R-:W-:-:S03]  /*4c00*/  UMOV UR4, 0xffffffff ;  /* 0xffffffff00047882 */ /* 0x000fc60000000000 */
[----:B------:R-:W-:Y:S05]  /*4c10*/  BRA.DIV UR4, `(.L_x_8701) ;  /* 0x0000029a049c7947 */ /* 0x000fea000b800000 */
[----:B0-2---:R-:W0:Y:S04]  /*4c20*/  SHFL.IDX PT, R101, R101, 0x2, 0x1c1f ;  /* 0x005c1f0065657f89 */ /* 0x005e2800000e0000 */
[----:B------:R2:W0:Y:S02]  /*4c30*/  SHFL.IDX PT, R14, R100, 0x2, 0x1c1f ;  /* 0x005c1f00640e7f89 */ /* 0x00042400000e0000 */
.L_x_9056:
[----:B------:R-:W-:Y:S05]  /*4c40*/  @P4 BRA `(.L_x_8702) ;  /* 0x0000004400f84947 */ /* 0x000fea0003800000 */
[----:B------:R-:W-:Y:S04]  /*4c50*/  BSSY B1, `(.L_x_8703) ;  /* 0x0000076000017945 */ /* 0x000fe80003800000 */
[----:B------:R-:W-:Y:S05]  /*4c60*/  @P1 BRA `(.L_x_8704) ;  /* 0x0000000400d01947 */ /* 0x000fea0003800000 */
[----:B------:R1:W1:Y:S01]  /*4c70*/  LDS.128 R4, [R91+0x1c400] ;  /* 0x01c400005b047984 */ /* 0x0002620000000c00 */
[----:B0-----:R-:W-:Y:S01]  /*4c80*/  IADD3 R10, P2, R18, R14, RZ ;  /* 0x0000000e120a7210 */ /* 0x001fe20007f5e0ff */
[----:B------:R-:W-:Y:S04]  /*4c90*/  BSSY B2, `(.L_x_8705) ;  /* 0x0000070000027945 */ /* 0x000fe80003800000 */
[----:B------:R-:W-:Y:S01]  /*4ca0*/  IMAD.X R11, R101, 0x1, R19, P2 ;  /* 0x00000001650b7824 */ /* 0x000fe200010e0613 */
        /* <DEDUP_REMOVED lines=110> */
.L_x_8706:
[----:B------:R-:W-:Y:S05]  /*5390*/  BSYNC B2 ;  /* 0x0000000000027941 */ /* 0x000fea0003800000 */
.L_x_8705:
[----:B-1----:R0:W-:Y:S02]  /*53a0*/  ST.E.128 desc[UR60][R10.64], R4 ;  /* 0x000000040a007985 */ /* 0x0021e4000c101d3c */
.L_x_8704:
[----:B------:R-:W-:Y:S05]  /*53b0*/  BSYNC B1 ;  /* 0x0000000000017941 */ /* 0x000fea0003800000 */
.L_x_8703:
        /* <DEDUP_REMOVED lines=115> */
.L_x_8708:
[----:B------:R-:W-:Y:S05]  /*5af0*/  BSYNC B1 ;  /* 0x0000000000017941 */ /* 0x000fea0003800000 */
.L_x_8707:
[----:B0-----:R0:W-:Y:S01]  /*5b00*/  ST.E.128 desc[UR60][R14.64], R4 ;  /* 0x000000040e007985 */ /* 0x0011e2000c101d3c */
[----:B------:R-:W-:Y:S05]  /*5b10*/  BRA `(.L_x_8702) ;  /* 0x0000003800447947 */ /* 0x000fea0003800000 */
.L_x_8673:
[----:B------:R-:W-:Y:S01]  /*5b20*/  VIADD R8, R198, 0x40 ;  /* 0x00000040c6087836 */ /* 0x000fe20000000000 */
[----:B------:R-:W-:Y:S02]  /*5b30*/  CS2R R30, SRZ ;  /* 0x00000000001e7805 */ /* 0x000fe4000001ff00 */
[----:B------:R-:W-:Y:S02]  /*5b40*/  CS2R R28, SRZ ;  /* 0x00000000001c7805 */ /* 0x000fe4000001ff00 */
[----:B------:R-:W-:Y:S01]  /*5b50*/  ISETP.GE.AND P3, PT, R8, R96, PT ;  /* 0x000000600800720c */ /* 0x000fe20003f66270 */
[----:B------:R-:W-:-:S03]  /*5b60*/  VIADD R8, R198, 0x80 ;  /* 0x00000080c6087836 */ /* 0x000fc60000000000 */
        /* <DEDUP_REMOVED lines=35> */
[----:B0-----:R-:W-:-:S05]  /*5da0*/  @!P2 IADD3 R8, P5, R5, R8, RZ ;  /* 0x000000080508a210 */ /* 0x001fca0007fbe0ff */
[----:B------:R-:W-:Y:S02]  /*5db0*/  @!P2 IMAD.X R9, R10, 0x1, R9, P5 ;  /* 0x000000010a09a824 */ /* 0x000fe400028e0609 */
        /* <DEDUP_REMOVED lines=11> */
[----:B------:R-:W-:Y:S01]  /*5e70*/  ISETP.GE.AND P2, PT, R18, R103, PT ;  /* 0x000000671200720c */ /* 0x000fe20003f46270 */
[----:B--2---:R-:W-:Y:S02]  /*5e80*/  IMAD.MOV.U32 R117, RZ, RZ, R30 ;  /* 0x000000ffff757224 */ /* 0x004fe400078e001e */
[----:B------:R-:W-:Y:S02]  /*5e90*/  IMAD.MOV.U32 R119, RZ, RZ, R28 ;  /* 0x000000ffff777224 */ /* 0x000fe400078e001c */
[----:B---3--:R-:W-:Y:S02]  /*5ea0*/  IMAD.MOV.U32 R113, RZ, RZ, R38 ;  /* 0x000000ffff717224 */ /* 0x008fe400078e0026 */
[----:B------:R-:W-:-:S02]  /*5eb0*/  IMAD.MOV.U32 R114, RZ, RZ, R36 ;  /* 0x000000ffff727224 */ /* 0x000fc400078e0024 */
[----:B----4-:R-:W-:Y:S02]  /*5ec0*/  IMAD.MOV.U32 R109, RZ, RZ, R42 ;  /* 0x000000ffff6d7224 */ /* 0x010fe400078e002a */
[----:B------:R-:W-:Y:S02]  /*5ed0*/  IMAD.MOV.U32 R108, RZ, RZ, R40 ;  /* 0x000000ffff6c7224 */ /* 0x000fe400078e0028 */
[----:B-----5:R-:W-:Y:S02]  /*5ee0*/  IMAD.MOV.U32 R107, RZ, RZ, R46 ;  /* 0x000000ffff6b7224 */ /* 0x020fe400078e002e */
[----:B------:R-:W-:Y:S02]  /*5ef0*/  IMAD.MOV.U32 R106, RZ, RZ, R44 ;  /* 0x000000ffff6a7224 */ /* 0x000fe400078e002c */
[----:B------:R-:W-:Y:S02]  /*5f00*/  IMAD.MOV.U32 R115, RZ, RZ, R6 ;  /* 0x000000ffff737224 */ /* 0x000fe400078e0006 */
[----:B------:R-:W-:-:S02]  /*5f10*/  IMAD.MOV.U32 R118, RZ, RZ, R4 ;  /* 0x000000ffff767224 */ /* 0x000fc400078e0004 */
[----:B------:R-:W-:Y:S02]  /*5f20*/  IMAD.MOV.U32 R110, RZ, RZ, R34 ;  /* 0x000000ffff6e7224 */ /* 0x000fe400078e0022 */
[----:B------:R-:W-:Y:S01]  /*5f30*/  IMAD.MOV.U32 R112, RZ, RZ, R32 ;  /* 0x000000ffff707224 */ /* 0x000fe200078e0020 */
[----:B------:R-:W-:Y:S06]  /*5f40*/  @!P5 BRA `(.L_x_8709) ;  /* 0x000000000004d947 */ /* 0x000fec0003800000 */
[----:B------:R-:W-:Y:S01]  /*5f50*/  BPT.TRAP 0x1 ;  /* 0x000000040000795c */ /* 0x000fe20000300000 */
.L_x_8709:
[----:B------:R-:W-:Y:S01]  /*5f60*/  IMAD R87, R195, 0x8, R17 ;  /* 0x00000008c3577824 */ /* 0x000fe200078e0211 */
[----:B------:R-:W-:Y:S01]  /*5f70*/  SHF.L.U32 R97, R201, 0x1f, RZ ;  /* 0x0000001fc9617819 */ /* 0x000fe200000006ff */
[----:B------:R-:W0:Y:S01]  /*5f80*/  LDC R105, c[0x0][0x2f4] ;  /* 0x0000bd00ff697b82 */ /* 0x000e220000000800 */
[----:B------:R-:W-:Y:S02]  /*5f90*/  BSSY B1, `(.L_x_8710) ;  /* 0x0000003000017945 */ /* 0x000fe40003800000 */
[----:B------:R-:W1:Y:S02]  /*5fa0*/  SYNCS.PHASECHK.TRANS64.TRYWAIT P3, [R87+URZ+0x22890], R97 ;  /* 0x02289061570075a7 */ /* 0x000e64000806017f */
[----:B-1----:R-:W-:Y:S05]  /*5fb0*/  @!P3 BRA `(.L_x_8711) ;  /* 0x0000028400fcb947 */ /* 0x002fea0003800000 */
.L_x_9057:
[----:B------:R-:W-:Y:S05]  /*5fc0*/  BSYNC B1 ;  /* 0x0000000000017941 */ /* 0x000fea0003800000 */
.L_x_8710:
[----:B------:R-:W-:Y:S01]  /*5fd0*/  UMOV UR4, 0xffffffff ;  /* 0xffffffff00047882 */ /* 0x000fe20000000000 */
[----:B0-----:R-:W-:Y:S02]  /*5fe0*/  IMAD.IADD R111, R105, 0x1, -R70 ;  /* 0x00000001696f7824 */ /* 0x001fe400078e0a46 */
[----:B------:R-:W-:Y:S05]  /*5ff0*/  BRA.DIV UR4, `(.L_x_8712) ;  /* 0x0000028a04007947 */ /* 0x000fea000b800000 */
[----:B------:R0:W2:Y:S04]  /*6000*/  SHFL.IDX PT, R102, R101, RZ, 0x1c1f ;  /* 0x001c1fff65667589 */ /* 0x0000a800000e0000 */
[----:B------:R0:W3:Y:S02]  /*6010*/  SHFL.IDX PT, R103, R100, RZ, 0x1c1f ;  /* 0x001c1fff64677589 */ /* 0x0000e400000e0000 */
.L_x_9061:
[----:B------:R-:W-:Y:S01]  /*6020*/  ISETP.GE.OR P3, PT, R198, R96, P1 ;  /* 0x00000060c600720c */ /* 0x000fe20000f66670 */
[----:B------:R-:W-:-:S12]  /*6030*/  BSSY B1, `(.L_x_8713) ;  /* 0x00000f0000017945 */ /* 0x000fd80003800000 */
[----:B------:R-:W-:Y:S05]  /*6040*/  @P3 BRA `(.L_x_8714) ;  /* 0x0000000c00b83947 */ /* 0x000fea0003800000 */
[----:B------:R-:W-:Y:S01]  /*6050*/  SEL R8, R70, R111, !P0 ;  /* 0x0000006f46087207 */ /* 0x000fe20004000000 */
[----:B------:R-:W-:Y:S01]  /*6060*/  BSSY B2, `(.L_x_8715) ;  /* 0x00000e7000027945 */ /* 0x000fe20003800000 */
[----:B---3--:R-:W-:Y:S02]  /*6070*/  IADD3 R98, P3, R60, R103, RZ ;  /* 0x000000673c627210 */ /* 0x008fe40007f7e0ff */
[----:B------:R-:W-:-:S03]  /*6080*/  SHF.R.S32.HI R9, RZ, 0x1f, R8 ;  /* 0x0000001fff097819 */ /* 0x000fc60000011408 */
[----:B--2---:R-:W-:Y:S01]  /*6090*/  IMAD.X R99, R102, 0x1, R59, P3 ;  /* 0x0000000166637824 */ /* 0x004fe200018e063b */
        /* <DEDUP_REMOVED lines=8> */
[----:B------:R-:W-:-:S04]  /*6120*/  IMAD R10, R195, 0x5000, R10 ;  /* 0x00005000c30a7824 */ /* 0x000fc800078e020a */
[----:B------:R-:W-:Y:S02]  /*6130*/  IMAD.IADD R12, R17, 0x1, R10 ;  /* 0x00000001110c7824 */ /* 0x000fe400078e020a */
[----:B------:R-:W2:Y:S04]  /*6140*/  LDS.128 R8, [R8+0x18400] ;  /* 0x0184000008087984 */ /* 0x000ea80000000c00 */
[----:B------:R-:W3:Y:S01]  /*6150*/  LDS.128 R12, [R12+0x18400] ;  /* 0x018400000c0c7984 */ /* 0x000ee20000000c00 */
[----:B------:R-:W-:Y:S05]  /*6160*/  @P2 BRA `(.L_x_8716) ;  /* 0x0000000c00582947 */ /* 0x000fea0003800000 */
[--C-:B------:R-:W-:Y:S01]  /*6170*/  SHF.R.U32.HI R125, RZ, 0x18, R7.reuse ;  /* 0x00000018ff7d7819 */ /* 0x100fe20000011607 */
[----:B--2---:R-:W-:Y:S01]  /*6180*/  IMAD.MOV.U32 R28, RZ, RZ, R8 ;  /* 0x000000ffff1c7224 */ /* 0x004fe200078e0008 */
[----:B------:R-:W-:Y:S02]  /*6190*/  LOP3.LUT R6, R7, 0xff, RZ, 0xc0, !PT ;  /* 0x000000ff07067812 */ /* 0x000fe400078ec0ff */
[--C-:B------:R-:W-:Y:S02]  /*61a0*/  SHF.R.U32.HI R123, RZ, 0x8, R7.reuse ;  /* 0x00000008ff7b7819 */ /* 0x100fe40000011607 */
[----:B------:R-:W-:Y:S02]  /*61b0*/  SHF.R.U32.HI R127, RZ, 0x10, R7 ;  /* 0x00000010ff7f7819 */ /* 0x000fe40000011607 */
[----:B------:R-:W-:Y:S02]  /*61c0*/  SHF.R.U32.HI R129, RZ, 0x8, R5 ;  /* 0x00000008ff817819 */ /* 0x000fe40000011605 */
[----:B------:R-:W-:-:S02]  /*61d0*/  SHF.R.U32.HI R122, RZ, 0x18, R29 ;  /* 0x00000018ff7a7819 */ /* 0x000fc4000001161d */
[----:B------:R-:W-:Y:S02]  /*61e0*/  LOP3.LUT R7, R29, 0xff, RZ, 0xc0, !PT ;  /* 0x000000ff1d077812 */ /* 0x000fe400078ec0ff */
[--C-:B------:R-:W-:Y:S02]  /*61f0*/  SHF.R.U32.HI R120, RZ, 0x8, R29.reuse ;  /* 0x00000008ff787819 */ /* 0x100fe4000001161d */
[----:B------:R-:W-:Y:S02]  /*6200*/  SHF.R.U32.HI R124, RZ, 0x10, R29 ;  /* 0x00000010ff7c7819 */ /* 0x000fe4000001161d */
[----:B------:R-:W-:Y:S02]  /*6210*/  SHF.R.U32.HI R30, RZ, 0x18, R31 ;  /* 0x00000018ff1e7819 */ /* 0x000fe4000001161f */
[----:B------:R-:W-:Y:S01]  /*6220*/  LOP3.LUT R29, R31, 0xff, RZ, 0xc0, !PT ;  /* 0x000000ff1f1d7812 */ /* 0x000fe200078ec0ff */
[----:B------:R-:W-:Y:S01]  /*6230*/  IMAD.U32 R124, R124, 0x10000, RZ ;  /* 0x000100007c7c7824 */ /* 0x000fe200078e00ff */
[----:B------:R-:W-:-:S02]  /*6240*/  SHF.R.U32.HI R131, RZ, 0x18, R5 ;  /* 0x00000018ff837819 */ /* 0x000fc40000011605 */
[----:B------:R-:W-:Y:S02]  /*6250*/  LOP3.LUT R4, R5, 0xff, RZ, 0xc0, !PT ;  /* 0x000000ff05047812 */ /* 0x000fe400078ec0ff */
[--C-:B------:R-:W-:Y:S02]  /*6260*/  SHF.R.U32.HI R121, RZ, 0x8, R31.reuse ;  /* 0x00000008ff797819 */ /* 0x100fe4000001161f */
[----:B------:R-:W-:Y:S01]  /*6270*/  SHF.R.U32.HI R126, RZ, 0x10, R31 ;  /* 0x00000010ff7e7819 */ /* 0x000fe2000001161f */
[----:B---3--:R-:W-:Y:S01]  /*6280*/  IMAD.MOV.U32 R31, RZ, RZ, R12 ;  /* 0x000000ffff1f7224 */ /* 0x008fe200078e000c */
[----:B------:R-:W-:Y:S01]  /*6290*/  SHF.R.U32.HI R128, RZ, 0x10, R5 ;  /* 0x00000010ff807819 */ /* 0x000fe20000011605 */
[----:B------:R-:W-:Y:S01]  /*62a0*/  IMAD.SHL.U32 R5, R129, 0x100, RZ ;  /* 0x0000010081057824 */ /* 0x000fe200078e00ff */
[----:B------:R-:W-:Y:S01]  /*62b0*/  PRMT R12, R30, 0x654, R29 ;  /* 0x000006541e0c7816 */ /* 0x000fe2000000001d */
[----:B------:R-:W-:Y:S01]  /*62c0*/  IMAD.SHL.U32 R29, R120, 0x100, RZ ;  /* 0x00000100781d7824 */ /* 0x000fe200078e00ff */
[----:B------:R-:W-:Y:S01]  /*62d0*/  PRMT R4, R131, 0x654, R4 ;  /* 0x0000065483047816 */ /* 0x000fe20000000004 */
[----:B------:R-:W-:Y:S01]  /*62e0*/  IMAD.SHL.U32 R121, R121, 0x100, RZ ;  /* 0x0000010079797824 */ /* 0x000fe200078e00ff */
[----:B------:R-:W-:Y:S01]  /*62f0*/  PRMT R8, R122, 0x654, R7 ;  /* 0x000006547a087816 */ /* 0x000fe20000000007 */
[----:B------:R-:W-:Y:S01]  /*6300*/  IMAD.SHL.U32 R7, R123, 0x100, RZ ;  /* 0x000001007b077824 */ /* 0x000fe200078e00ff */
[----:B------:R-:W-:Y:S01]  /*6310*/  LOP3.LUT R4, R4, 0xff00, R5, 0xf8, !PT ;  /* 0x0000ff0004047812 */ /* 0x000fe200078ef805 */
[----:B------:R-:W-:Y:S01]  /*6320*/  IMAD.U32 R5, R128, 0x10000, RZ ;  /* 0x0001000080057824 */ /* 0x000fe200078e00ff */
[----:B------:R-:W-:Y:S01]  /*6330*/  PRMT R6, R125, 0x654, R6 ;  /* 0x000006547d067816 */ /* 0x000fe20000000006 */
[----:B------:R-:W-:Y:S01]  /*6340*/  IMAD.U32 R126, R126, 0x10000, RZ ;  /* 0x000100007e7e7824 */ /* 0x000fe200078e00ff */
[----:B------:R-:W-:-:S02]  /*6350*/  LOP3.LUT R123, R8, 0xff00, R29, 0xf8, !PT ;  /* 0x0000ff00087b7812 */ /* 0x000fc400078ef81d */
[----:B------:R-:W-:Y:S02]  /*6360*/  F2FP.F16.E4M3.UNPACK_B R122, R119.H1 ;  /* 0x00000077ff7a723e */ /* 0x000fe400030006ff */
[----:B------:R-:W-:Y:S02]  /*6370*/  F2FP.F16.E4M3.UNPACK_B R120, R31.H1 ;  /* 0x0000001fff78723e */ /* 0x000fe400030006ff */
[----:B------:R-:W-:Y:S02]  /*6380*/  F2FP.F16.E4M3.UNPACK_B R29, R28.H1 ;  /* 0x0000001cff1d723e */ /* 0x000fe400030006ff */
[----:B------:R-:W-:Y:S02]  /*6390*/  LOP3.LUT R7, R6, 0xff00, R7, 0xf8, !PT ;  /* 0x0000ff0006077812 */ /* 0x000fe400078ef807 */
[----:B------:R-:W-:Y:S01]  /*63a0*/  LOP3.LUT R125, R12, 0xff00, R121, 0xf8, !PT ;  /* 0x0000ff000c7d7812 */ /* 0x000fe200078ef879 */
[----:B------:R-:W-:Y:S01]  /*63b0*/  HADD2.F32 R12, -RZ, R120.H0_H0 ;  /* 0x20000078ff0c7230 */ /* 0x000fe20000004100 */
[----:B------:R-:W-:Y:S01]  /*63c0*/  LOP3.LUT R6, R4, 0xff0000, R5, 0xf8, !PT ;  /* 0x00ff000004067812 */ /* 0x000fe200078ef805 */
[----:B------:R-:W-:Y:S01]  /*63d0*/  HADD2.F32 R5, -RZ, R122.H0_H0 ;  /* 0x2000007aff057230 */ /* 0x000fe20000004100 */
[----:B------:R-:W-:Y:S01]  /*63e0*/  F2FP.F16.E4M3.UNPACK_B R30, R118.H1 ;  /* 0x00000076ff1e723e */ /* 0x000fe200030006ff */
[----:B------:R-:W-:Y:S01]  /*63f0*/  HADD2.F32 R8, -RZ, R29.H0_H0 ;  /* 0x2000001dff087230 */ /* 0x000fe20000004100 */
[----:B------:R-:W-:Y:S01]  /*6400*/  F2FP.F16.E4M3.UNPACK_B R28, R28 ;  /* 0x0000001cff1c723e */ /* 0x000fe200020006ff */
[----:B------:R-:W-:-:S02]  /*6410*/  IMAD.U32 R4, R127, 0x10000, RZ ;  /* 0x000100007f047824 */ /* 0x000fc400078e00ff */
        /* <DEDUP_REMOVED lines=13> */
[----:B------:R-:W-:Y:S01]  /*64f0*/  LOP3.LUT R7, R123, 0xff0000, R124, 0xf8, !PT ;  /* 0x00ff00007b077812 */ /* 0x000fe200078ef87c */
        /* <DEDUP_REMOVED lines=45> */
[--C-:B------:R-:W-:Y:S01]  /*67d0*/  HADD2.F32 R31, -RZ, R117.reuse.H0_H0 ;  /* 0x20000075ff1f7230 */ /* 0x100fe20000004100 */
[----:B------:R-:W-:Y:S01]  /*67e0*/  F2FP.SATFINITE.E4M3.F32.PACK_AB_MERGE_C R8, R127, R8, RZ ;  /* 0x000000087f08723e */ /* 0x000fe200048070ff */
[----:B------:R-:W-:Y:S01]  /*67f0*/  HADD2.F32 R14, -RZ, R10.H0_H0 ;  /* 0x2000000aff0e7230 */ /* 0x000fe20000004100 */
[----:B------:R-:W-:Y:S01]  /*6800*/  F2FP.SATFINITE.E4M3.F32.PACK_AB_MERGE_C R12, R129, R12, RZ ;  /* 0x0000000c810c723e */ /* 0x000fe200048070ff */
[----:B------:R-:W-:Y:S01]  /*6810*/  HADD2.F32 R29, -RZ, R28.H0_H0 ;  /* 0x2000001cff1d7230 */ /* 0x000fe20000004100 */
[----:B------:R-:W-:Y:S01]  /*6820*/  F2FP.SATFINITE.E4M3.F32.PACK_AB_MERGE_C R133, R133, R120, RZ ;  /* 0x000000788585723e */ /* 0x000fe200048070ff */
[----:B------:R-:W-:-:S02]  /*6830*/  HADD2.F32 R117, -RZ, R117.H1_H1 ;  /* 0x30000075ff757230 */ /* 0x000fc40000004100 */
[-C--:B------:R-:W-:Y:S01]  /*6840*/  FMUL.FTZ R118, R14, R31.reuse ;  /* 0x0000001f0e767220 */ /* 0x080fe20000410000 */
[----:B------:R-:W-:Y:S02]  /*6850*/  HADD2.F32 R28, -RZ, R28.H1_H1 ;  /* 0x3000001cff1c7230 */ /* 0x000fe40000004100 */
[C---:B------:R-:W-:Y:S01]  /*6860*/  FMUL.FTZ R119, R29.reuse, R31 ;  /* 0x0000001f1d777220 */ /* 0x040fe20000410000 */
[--C-:B------:R-:W-:Y:S01]  /*6870*/  HADD2.F32 R30, -RZ, R115.reuse.H0_H0 ;  /* 0x20000073ff1e7230 */ /* 0x100fe20000004100 */
[----:B------:R-:W-:Y:S01]  /*6880*/  F2FP.SATFINITE.E4M3.F32.PACK_AB_MERGE_C R8, R122, R123, R8 ;  /* 0x0000007b7a08723e */ /* 0x000fe20004807008 */
        /* <DEDUP_REMOVED lines=12> */
[----:B------:R-:W-:Y:S01]  /*6950*/  F2FP.SATFINITE.E4M3.F32.PACK_AB_MERGE_C R10, R131, R126, RZ ;  /* 0x0000007e830a723e */ /* 0x000fe200048070ff */
[----:B------:R-:W-:Y:S01]  /*6960*/  HADD2.F32 R120, -RZ, R119.H0_H0 ;  /* 0x20000077ff787230 */ /* 0x000fe20000004100 */
[----:B------:R-:W-:Y:S01]  /*6970*/  F2FP.F16.E4M3.UNPACK_B R117, R6 ;  /* 0x00000006ff75723e */ /* 0x000fe200020006ff */
[----:B------:R-:W-:Y:S01]  /*6980*/  HADD2.F32 R28, -RZ, R29.H0_H0 ;  /* 0x2000001dff1c7230 */ /* 0x000fe20000004100 */
[----:B------:R-:W-:Y:S01]  /*6990*/  F2FP.SATFINITE.E4M3.F32.PACK_AB_MERGE_C R10, R121, R14, R10 ;  /* 0x0000000e790a723e */ /* 0x000fe2000480700a */
[----:B------:R-:W-:Y:S01]  /*69a0*/  HADD2.F32 R119, -RZ, R119.H1_H1 ;  /* 0x30000077ff777230 */ /* 0x000fe20000004100 */
[----:B------:R-:W-:Y:S01]  /*69b0*/  F2FP.SATFINITE.E4M3.F32.PACK_AB_MERGE_C R14, R115, R118, R133 ;  /* 0x00000076730e723e */ /* 0x000fe20004807085 */
        /* <DEDUP_REMOVED lines=8> */
[-C--:B------:R-:W-:Y:S01]  /*6a40*/  FMUL.FTZ R31, R115, R119.reuse ;  /* 0x00000077731f7220 */ /* 0x080fe20000410000 */
[----:B------:R-:W-:Y:S01]  /*6a50*/  FMUL.FTZ R118, R30, R119 ;  /* 0x000000771e767220 */ /* 0x000fe20000410000 */
[----:B------:R-:W-:-:S02]  /*6a60*/  F2FP.F16.E4M3.UNPACK_B R13, R13.H1 ;  /* 0x0000000dff0d723e */ /* 0x000fc400030006ff */
[----:B------:R-:W-:Y:S01]  /*6a70*/  FFMA.FTZ R123, R30, R117, -R31 ;  /* 0x000000751e7b7223 */ /* 0x000fe2000001081f */
[----:B------:R-:W-:Y:S01]  /*6a80*/  F2FP.F16.E4M3.UNPACK_B R31, R7.H1 ;  /* 0x00000007ff1f723e */ /* 0x000fe200030006ff */
[----:B------:R-:W-:Y:S01]  /*6a90*/  FFMA.FTZ R122, R115, R117, R118 ;  /* 0x00000075737a7223 */ /* 0x000fe20000010076 */
[----:B------:R-:W-:Y:S01]  /*6aa0*/  F2FP.F16.E4M3.UNPACK_B R9, R9.H1 ;  /* 0x00000009ff09723e */ /* 0x000fe200030006ff */
[----:B------:R-:W-:Y:S01]  /*6ab0*/  HADD2.F32 R30, -RZ, R13.H0_H0 ;  /* 0x2000000dff1e7230 */ /* 0x000fe20000004100 */
[----:B------:R-:W-:Y:S01]  /*6ac0*/  F2FP.F16.E4M3.UNPACK_B R6, R6.H1 ;  /* 0x00000006ff06723e */ /* 0x000fe200030006ff */
[----:B------:R-:W-:Y:S01]  /*6ad0*/  HADD2.F32 R115, -RZ, R31.H0_H0 ;  /* 0x2000001fff737230 */ /* 0x000fe20000004100 */
[----:B------:R-:W-:Y:S01]  /*6ae0*/  F2FP.SATFINITE.E4M3.F32.PACK_AB_MERGE_C R12, R125, R124, R12 ;  /* 0x0000007c7d0c723e */ /* 0x000fe2000480700c */
[----:B------:R-:W-:Y:S01]  /*6af0*/  HADD2.F32 R7, -RZ, R9.H0_H0 ;  /* 0x20000009ff077230 */ /* 0x000fe20000004100 */
[----:B------:R-:W-:Y:S01]  /*6b00*/  F2FP.F16.E4M3.UNPACK_B R117, R5 ;  /* 0x00000005ff75723e */ /* 0x000fe200020006ff */
[----:B------:R-:W-:-:S02]  /*6b10*/  HADD2.F32 R13, -RZ, R13.H1_H1 ;  /* 0x3000000dff0d7230 */ /* 0x000fc40000004100 */
[CC--:B------:R-:W-:Y:S01]  /*6b20*/  FMUL.FTZ R124, R30.reuse, R115.reuse ;  /* 0x000000731e7c7220 */ /* 0x0c0fe20000410000 */
[----:B------:R-:W-:Y:S02]  /*6b30*/  HADD2.F32 R120, -RZ, R31.H1_H1 ;  /* 0x3000001fff787230 */ /* 0x000fe40000004100 */
[----:B------:R-:W-:Y:S01]  /*6b40*/  FMUL.FTZ R115, R7, R115 ;  /* 0x0000007307737220 */ /* 0x000fe20000410000 */
[--C-:B------:R-:W-:Y:S01]  /*6b50*/  HADD2.F32 R31, -RZ, R6.reuse.H0_H0 ;  /* 0x20000006ff1f7230 */ /* 0x100fe20000004100 */
[----:B------:R-:W-:Y:S01]  /*6b60*/  F2FP.F16.E4M3.UNPACK_B R119, R5.H1 ;  /* 0x00000005ff77723e */ /* 0x000fe200030006ff */
[----:B------:R-:W-:Y:S01]  /*6b70*/  HADD2.F32 R9, -RZ, R9.H1_H1 ;  /* 0x30000009ff097230 */ /* 0x000fe20000004100 */
[----:B------:R-:W-:Y:S01]  /*6b80*/  F2FP.F16.E4M3.UNPACK_B R5, R4 ;  /* 0x00000004ff05723e */ /* 0x000fe200020006ff */
[----:B------:R-:W-:Y:S02]  /*6b90*/  HADD2.F32 R118, -RZ, R6.H1_H1 ;  /* 0x30000006ff767230 */ /* 0x000fe40000004100 */
[-C--:B------:R-:W-:Y:S01]  /*6ba0*/  FMUL.FTZ R6, R13, R120.reuse ;  /* 0x000000780d067220 */ /* 0x080fe20000410000 */
[----:B------:R-:W-:Y:S01]  /*6bb0*/  FFMA.FTZ R125, R30, R31, R115 ;  /* 0x0000001f1e7d7223 */ /* 0x000fe20000010073 */
[C---:B------:R-:W-:Y:S01]  /*6bc0*/  FMUL.FTZ R120, R9.reuse, R120 ;  /* 0x0000007809787220 */ /* 0x040fe20000410000 */
[----:B------:R-:W-:Y:S01]  /*6bd0*/  F2FP.F16.E4M3.UNPACK_B R30, R15 ;  /* 0x0000000fff1e723e */ /* 0x000fe200020006ff */
[-C--:B------:R-:W-:Y:S01]  /*6be0*/  FFMA.FTZ R127, R9, R118.reuse, -R6 ;  /* 0x00000076097f7223 */ /* 0x080fe20000010806 */
[----:B------:R-:W-:Y:S01]  /*6bf0*/  F2FP.F16.E4M3.UNPACK_B R6, R11 ;  /* 0x0000000bff06723e */ /* 0x000fe200020006ff */
[----:B------:R-:W-:Y:S01]  /*6c00*/  FFMA.FTZ R126, R13, R118, R120 ;  /* 0x000000760d7e7223 */ /* 0x000fe20000010078 */
[----:B------:R-:W-:Y:S01]  /*6c10*/  FFMA.FTZ R124, R7, R31, -R124 ;  /* 0x0000001f077c7223 */ /* 0x000fe2000001087c */
        /* <DEDUP_REMOVED lines=8> */
[-C--:B------:R-:W-:Y:S01]  /*6ca0*/  FMUL.FTZ R128, R13, R120.reuse ;  /* 0x000000780d807220 */ /* 0x080fe20000410000 */
[----:B------:R-:W-:Y:S02]  /*6cb0*/  HADD2.F32 R121, -RZ, R119.H0_H0 ;  /* 0x20000077ff797230 */ /* 0x000fe40000004100 */
[C---:B------:R-:W-:Y:S01]  /*6cc0*/  FMUL.FTZ R120, R7.reuse, R120 ;  /* 0x0000007807787220 */ /* 0x040fe20000410000 */
[----:B------:R-:W-:Y:S01]  /*6cd0*/  HADD2.F32 R118, -RZ, R5.H0_H0 ;  /* 0x20000005ff767230 */ /* 0x000fe20000004100 */
[----:B------:R-:W-:Y:S01]  /*6ce0*/  F2FP.SATFINITE.E4M3.F32.PACK_AB_MERGE_C R125, R126, R125, RZ ;  /* 0x0000007d7e7d723e */ /* 0x000fe200048070ff */
[----:B------:R-:W-:Y:S02]  /*6cf0*/  HADD2.F32 R9, -RZ, R11.H0_H0 ;  /* 0x2000000bff097230 */ /* 0x000fe40000004100 */
[-C--:B------:R-:W-:Y:S01]  /*6d00*/  FMUL.FTZ R130, R4, R121.reuse ;  /* 0x0000007904827220 */ /* 0x080fe20000410000 */
[----:B------:R-:W-:Y:S02]  /*6d10*/  HADD2.F32 R115, -RZ, R31.H0_H0 ;  /* 0x2000001fff737230 */ /* 0x000fe40000004100 */
[-C--:B------:R-:W-:Y:S01]  /*6d20*/  FFMA.FTZ R128, R7, R118.reuse, -R128 ;  /* 0x0000007607807223 */ /* 0x080fe20000010880 */
[----:B------:R-:W-:Y:S01]  /*6d30*/  FFMA.FTZ R120, R13, R118, R120 ;  /* 0x000000760d787223 */ /* 0x000fe20000010078 */
[----:B------:R-:W-:Y:S01]  /*6d40*/  FMUL.FTZ R121, R9, R121 ;  /* 0x0000007909797220 */ /* 0x000fe20000410000 */
[----:B------:R-:W-:-:S02]  /*6d50*/  HADD2.F32 R15, -RZ, R15.H1_H1 ;  /* 0x3000000fff0f7230 */ /* 0x000fc40000004100 */
[-C--:B------:R-:W-:Y:S01]  /*6d60*/  FFMA.FTZ R130, R9, R115.reuse, -R130 ;  /* 0x0000007309827223 */ /* 0x080fe20000010882 */
[----:B------:R-:W-:Y:S02]  /*6d70*/  HADD2.F32 R118, -RZ, R119.H1_H1 ;  /* 0x30000077ff767230 */ /* 0x000fe40000004100 */
[----:B------:R-:W-:Y:S01]  /*6d80*/  FFMA.FTZ R121, R4, R115, R121 ;  /* 0x0000007304797223 */ /* 0x000fe20000010079 */
[----:B------:R-:W-:Y:S01]  /*6d90*/  HADD2.F32 R11, -RZ, R11.H1_H1 ;  /* 0x3000000bff0b7230 */ /* 0x000fe20000004100 */
[----:B------:R-:W-:Y:S01]  /*6da0*/  F2FP.SATFINITE.E4M3.F32.PACK_AB_MERGE_C R9, R123, R28, R124 ;  /* 0x0000001c7b09723e */ /* 0x000fe2000480707c */
[----:B------:R-:W-:Y:S02]  /*6db0*/  HADD2.F32 R30, -RZ, R30.H1_H1 ;  /* 0x3000001eff1e7230 */ /* 0x000fe40000004100 */
[-C--:B------:R-:W-:Y:S01]  /*6dc0*/  FMUL.FTZ R132, R15, R118.reuse ;  /* 0x000000760f847220 */ /* 0x080fe20000410000 */
[----:B------:R-:W-:Y:S02]  /*6dd0*/  HADD2.F32 R117, -RZ, R117.H1_H1 ;  /* 0x30000075ff757230 */ /* 0x000fe40000004100 */
[----:B------:R-:W-:Y:S01]  /*6de0*/  FMUL.FTZ R118, R11, R118 ;  /* 0x000000760b767220 */ /* 0x000fe20000410000 */
[----:B------:R-:W-:Y:S01]  /*6df0*/  HADD2.F32 R6, -RZ, R6.H1_H1 ;  /* 0x30000006ff067230 */ /* 0x000fe20000004100 */
[----:B------:R-:W-:Y:S01]  /*6e00*/  F2FP.SATFINITE.E4M3.F32.PACK_AB_MERGE_C R13, R122, R29, R125 ;  /* 0x0000001d7a0d723e */ /* 0x000fe2000480707d */
[----:B------:R-:W-:-:S02]  /*6e10*/  HADD2.F32 R4, -RZ, R31.H1_H1 ;  /* 0x3000001fff047230 */ /* 0x000fc40000004100 */
[-C--:B------:R-:W-:Y:S01]  /*6e20*/  FMUL.FTZ R7, R30, R117.reuse ;  /* 0x000000751e077220 */ /* 0x080fe20000410000 */
[----:B------:R-:W-:Y:S02]  /*6e30*/  HADD2.F32 R5, -RZ, R5.H1_H1 ;  /* 0x30000005ff057230 */ /* 0x000fe40000004100 */
[C---:B------:R-:W-:Y:S01]  /*6e40*/  FMUL.FTZ R117, R6.reuse, R117 ;  /* 0x0000007506757220 */ /* 0x040fe20000410000 */
[-C--:B------:R-:W-:Y:S01]  /*6e50*/  FFMA.FTZ R11, R11, R4.reuse, -R132 ;  /* 0x000000040b0b7223 */ /* 0x080fe20000010884 */
[----:B------:R-:W-:Y:S01]  /*6e60*/  FFMA.FTZ R118, R15, R4, R118 ;  /* 0x000000040f767223 */ /* 0x000fe20000010076 */
[-C--:B------:R-:W-:Y:S01]  /*6e70*/  FFMA.FTZ R7, R6, R5.reuse, -R7 ;  /* 0x0000000506077223 */ /* 0x080fe20000010807 */
[----:B------:R-:W-:Y:S02]  /*6e80*/  FFMA.FTZ R117, R30, R5, R117 ;  /* 0x000000051e757223 */ /* 0x000fe40000010075 */
[----:B------:R-:W-:Y:S02]  /*6e90*/  F2FP.SATFINITE.E4M3.F32.PACK_AB_MERGE_C R11, R11, R130, RZ ;  /* 0x000000820b0b723e */ /* 0x000fe400048070ff */
[----:B------:R-:W-:-:S02]  /*6ea0*/  F2FP.SATFINITE.E4M3.F32.PACK_AB_MERGE_C R118, R118, R121, RZ ;  /* 0x000000797676723e */ /* 0x000fc400048070ff */
[----:B------:R-:W-:Y:S02]  /*6eb0*/  F2FP.SATFINITE.E4M3.F32.PACK_AB_MERGE_C R11, R7, R128, R11 ;  /* 0x00000080070b723e */ /* 0x000fe4000480700b */
[----:B------:R-:W-:-:S07]  /*6ec0*/  F2FP.SATFINITE.E4M3.F32.PACK_AB_MERGE_C R15, R117, R120, R118 ;  /* 0x00000078750f723e */ /* 0x000fce0004807076 */
.L_x_8716:
[----:B------:R-:W-:Y:S05]  /*6ed0*/  BSYNC B2 ;  /* 0x0000000000027941 */ /* 0x000fea0003800000 */
.L_x_8715:
[----:B------:R-:W-:Y:S01]  /*6ee0*/  ISETP.GE.AND P3, PT, R116, R105, PT ;  /* 0x000000697400720c */ /* 0x000fe20003f66270 */
[----:B--2---:R4:W-:-:S12]  /*6ef0*/  ST.E.128 desc[UR60][R98.64], R8 ;  /* 0x0000000862007985 */ /* 0x0049d8000c101d3c */
[----:B------:R-:W-:-:S04]  /*6f00*/  @!P3 IADD3 R4, P4, R103, R116, RZ ;  /* 0x000000746704b210 */ /* 0x000fc80007f9e0ff */
[----:B------:R-:W-:-:S05]  /*6f10*/  @!P3 LEA.HI.X.SX32 R5, R116, R102, 0x1, P4 ;  /* 0x000000667405b211 */ /* 0x000fca00020f0eff */
[----:B---3--:R4:W-:Y:S04]  /*6f20*/  @!P3 ST.E.128 desc[UR60][R4.64], R12 ;  /* 0x0000000c0400b985 */ /* 0x0089e8000c101d3c */
.L_x_8714:
[----:B------:R-:W-:Y:S05]  /*6f30*/  BSYNC B1 ;  /* 0x0000000000017941 */ /* 0x000fea0003800000 */
.L_x_8713:
[----:B------:R-:W-:-:S03]  /*6f40*/  UMOV UR4, 0xffffffff ;  /* 0xffffffff00047882 */ /* 0x000fc60000000000 */
[----:B------:R-:W-:Y:S05]  /*6f50*/  BRA.DIV UR4, `(.L_x_8717) ;  /* 0x0000027a04747947 */ /* 0x000fea000b800000 */
[----:B------:R0:W0:Y:S04]  /*6f60*/  SHFL.IDX PT, R28, R101, 0x1, 0x1c1f ;  /* 0x003c1f00651c7f89 */ /* 0x00002800000e0000 */
[----:B----4-:R4:W0:Y:S02]  /*6f70*/  SHFL.IDX PT, R14, R100, 0x1, 0x1c1f ;  /* 0x003c1f00640e7f89 */ /* 0x01082400000e0000 */
.L_x_9065:
[----:B------:R-:W-:Y:S01]  /*6f80*/  VIADD R4, R198, 0x40 ;  /* 0x00000040c6047836 */ /* 0x000fe20000000000 */
[----:B------:R-:W-:Y:S04]  /*6f90*/  BSSY B1, `(.L_x_8718) ;  /* 0x00000f8000017945 */ /* 0x000fe80003800000 */
[----:B------:R-:W-:-:S13]  /*6fa0*/  ISETP.GE.OR P3, PT, R4, R96, P1 ;  /* 0x000000600400720c */ /* 0x000fda0000f66670 */
[----:B------:R-:W-:Y:S05]  /*6fb0*/  @P3 BRA `(.L_x_8719) ;  /* 0x0000000c00d43947 */ /* 0x000fea0003800000 */
[----:B------:R-:W-:Y:S01]  /*6fc0*/  SEL R4, R70, R111, !P0 ;  /* 0x0000006f46047207 */ /* 0x000fe20004000000 */
[----:B------:R-:W-:Y:S01]  /*6fd0*/  BSSY B2, `(.L_x_8720) ;  /* 0x00000ee000027945 */ /* 0x000fe20003800000 */
[----:B------:R-:W-:Y:S02]  /*6fe0*/  SHF.R.U32.HI R6, RZ, 0x3, R206 ;  /* 0x00000003ff067819 */ /* 0x000fe400000116ce */
[----:B------:R-:W-:Y:S02]  /*6ff0*/  SHF.R.S32.HI R5, RZ, 0x1f, R4 ;  /* 0x0000001fff057819 */ /* 0x000fe40000011404 */
[----:B0-----:R-:W-:Y:S02]  /*7000*/  IADD3 R12, P3, R60, R14, RZ ;  /* 0x0000000e3c0c7210 */ /* 0x001fe40007f7e0ff */
[----:B------:R-:W-:-:S03]  /*7010*/  LEA.HI R4, R5, R4, RZ, 0x5 ;  /* 0x0000000405047211 */ /* 0x000fc600078f28ff */
[----:B------:R-:W-:Y:S01]  /*7020*/  IMAD.X R13, R28, 0x1, R59, P3 ;  /* 0x000000011c0d7824 */ /* 0x000fe200018e063b */
        /* <DEDUP_REMOVED lines=20> */
[--C-:B------:R-:W-:Y:S01]  /*7170*/  SHF.R.U32.HI R117, RZ, 0x8, R35.reuse ;  /* 0x00000008ff757819 */ /* 0x100fe20000011623 */
[----:B------:R-:W-:Y:S01]  /*7180*/  IMAD.MOV.U32 R30, RZ, RZ, R10 ;  /* 0x000000ffff1e7224 */ /* 0x000fe200078e000a */
[----:B------:R-:W-:Y:S01]  /*7190*/  PRMT R33, R33, 0x654, R32 ;  /* 0x0000065421217816 */ /* 0x000fe20000000020 */
[----:B------:R-:W-:Y:S01]  /*71a0*/  IMAD.U32 R8, R120, 0x10000, RZ ;  /* 0x0001000078087824 */ /* 0x000fe200078e00ff */
[----:B------:R-:W-:-:S02]  /*71b0*/  SHF.R.U32.HI R118, RZ, 0x10, R35 ;  /* 0x00000010ff767819 */ /* 0x000fc40000011623 */
[----:B------:R-:W-:Y:S02]  /*71c0*/  LOP3.LUT R36, R35, 0xff, RZ, 0xc0, !PT ;  /* 0x000000ff23247812 */ /* 0x000fe400078ec0ff */
[----:B------:R-:W-:Y:S02]  /*71d0*/  SHF.R.U32.HI R35, RZ, 0x18, R35 ;  /* 0x00000018ff237819 */ /* 0x000fe40000011623 */
[--C-:B------:R-:W-:Y:S02]  /*71e0*/  SHF.R.U32.HI R115, RZ, 0x8, R37.reuse ;  /* 0x00000008ff737819 */ /* 0x100fe40000011625 */
[--C-:B------:R-:W-:Y:S02]  /*71f0*/  SHF.R.U32.HI R116, RZ, 0x10, R37.reuse ;  /* 0x00000010ff747819 */ /* 0x100fe40000011625 */
[----:B------:R-:W-:Y:S01]  /*7200*/  LOP3.LUT R38, R37, 0xff, RZ, 0xc0, !PT ;  /* 0x000000ff25267812 */ /* 0x000fe200078ec0ff */
[----:B------:R-:W-:Y:S01]  /*7210*/  IMAD.SHL.U32 R6, R115, 0x100, RZ ;  /* 0x0000010073067824 */ /* 0x000fe200078e00ff */
[----:B---3--:R-:W-:-:S02]  /*7220*/  SHF.R.U32.HI R103, RZ, 0x18, R37 ;  /* 0x00000018ff677819 */ /* 0x008fc40000011625 */
[----:B------:R-:W-:Y:S01]  /*7230*/  LOP3.LUT R33, R33, 0xff00, R4, 0xf8, !PT ;  /* 0x0000ff0021217812 */ /* 0x000fe200078ef804 */
[----:B------:R-:W-:Y:S01]  /*7240*/  IMAD.SHL.U32 R4, R117, 0x100, RZ ;  /* 0x0000010075047824 */ /* 0x000fe200078e00ff */
[----:B------:R-:W-:Y:S02]  /*7250*/  LOP3.LUT R37, R39, 0xff, RZ, 0xc0, !PT ;  /* 0x000000ff27257812 */ /* 0x000fe400078ec0ff */
[--C-:B------:R-:W-:Y:S02]  /*7260*/  SHF.R.U32.HI R98, RZ, 0x18, R39.reuse ;  /* 0x00000018ff627819 */ /* 0x100fe40000011627 */
[--C-:B------:R-:W-:Y:S02]  /*7270*/  SHF.R.U32.HI R99, RZ, 0x8, R39.reuse ;  /* 0x00000008ff637819 */ /* 0x100fe40000011627 */
[----:B------:R-:W-:Y:S02]  /*7280*/  PRMT R35, R35, 0x654, R36 ;  /* 0x0000065423237816 */ /* 0x000fe40000000024 */
[----:B--2---:R-:W-:Y:S01]  /*7290*/  SHF.R.U32.HI R102, RZ, 0x10, R39 ;  /* 0x00000010ff667819 */ /* 0x004fe20000011627 */
[----:B------:R-:W-:Y:S01]  /*72a0*/  IMAD.SHL.U32 R10, R99, 0x100, RZ ;  /* 0x00000100630a7824 */ /* 0x000fe200078e00ff */
[----:B------:R-:W-:-:S02]  /*72b0*/  PRMT R39, R103, 0x654, R38 ;  /* 0x0000065467277816 */ /* 0x000fc40000000026 */
[----:B------:R-:W-:Y:S01]  /*72c0*/  PRMT R103, R98, 0x654, R37 ;  /* 0x0000065462677816 */ /* 0x000fe20000000025 */
[----:B------:R-:W-:Y:S01]  /*72d0*/  IMAD.U32 R98, R102, 0x10000, RZ ;  /* 0x0001000066627824 */ /* 0x000fe200078e00ff */
[----:B------:R-:W-:Y:S01]  /*72e0*/  LOP3.LUT R37, R35, 0xff00, R4, 0xf8, !PT ;  /* 0x0000ff0023257812 */ /* 0x000fe200078ef804 */
[----:B------:R-:W-:Y:S01]  /*72f0*/  IMAD.U32 R4, R118, 0x10000, RZ ;  /* 0x0001000076047824 */ /* 0x000fe200078e00ff */
[----:B------:R-:W-:Y:S02]  /*7300*/  LOP3.LUT R99, R39, 0xff00, R6, 0xf8, !PT ;  /* 0x0000ff0027637812 */ /* 0x000fe400078ef806 */
        /* <DEDUP_REMOVED lines=11> */
[----:B------:R-:W-:-:S02]  /*73c0*/  IMAD.U32 R10, R116, 0x10000, RZ ;  /* 0x00010000740a7824 */ /* 0x000fc400078e00ff */
[-C--:B------:R-:W-:Y:S01]  /*73d0*/  FMUL.FTZ R115, R33, R6.reuse ;  /* 0x0000000621737220 */ /* 0x080fe20000410000 */
[--C-:B------:R-:W-:Y:S02]  /*73e0*/  HADD2.F32 R38, -RZ, R37.reuse.H0_H0 ;  /* 0x20000025ff267230 */ /* 0x100fe40000004100 */
[C---:B------:R-:W-:Y:S01]  /*73f0*/  FMUL.FTZ R102, R36.reuse, R6 ;  /* 0x0000000624667220 */ /* 0x040fe20000410000 */
        /* <DEDUP_REMOVED lines=29> */
[----:B------:R-:W-:Y:S01]  /*75d0*/  FFMA.FTZ R102, R31, R112, -R36 ;  /* 0x000000701f667223 */ /* 0x000fe20000010824 */
[----:B------:R-:W-:Y:S01]  /*75e0*/  LOP3.LUT R10, R99, 0xff0000, R10, 0xf8, !PT ;  /* 0x00ff0000630a7812 */ /* 0x000fe200078ef80a */
[----:B------:R-:W-:Y:S01]  /*75f0*/  FMUL.FTZ R99, R31, R114 ;  /* 0x000000721f637220 */ /* 0x000fe20000410000 */
        /* <DEDUP_REMOVED lines=22> */
[----:B------:R-:W-:-:S02]  /*7760*/  HADD2.F32 R35, -RZ, R113.H0_H0 ;  /* 0x20000071ff237230 */ /* 0x000fc40000004100 */
[----:B------:R-:W-:Y:S01]  /*7770*/  FFMA.FTZ R119, R33, R36, R120 ;  /* 0x0000002421777223 */ /* 0x000fe20000010078 */
[----:B------:R-:W-:Y:S01]  /*7780*/  HADD2.F32 R34, -RZ, R113.H1_H1 ;  /* 0x30000071ff227230 */ /* 0x000fe20000004100 */
[----:B------:R-:W-:Y:S01]  /*7790*/  F2FP.SATFINITE.E4M3.F32.PACK_AB_MERGE_C R114, R114, R117, RZ ;  /* 0x000000757272723e */ /* 0x000fe200048070ff */
[----:B------:R-:W-:Y:S02]  /*77a0*/  HADD2.F32 R32, -RZ, R31.H0_H0 ;  /* 0x2000001fff207230 */ /* 0x000fe40000004100 */
[----:B------:R-:W-:Y:S01]  /*77b0*/  HADD2.F32 R30, -RZ, R29.H0_H0 ;  /* 0x2000001dff1e7230 */ /* 0x000fe20000004100 */
[----:B------:R-:W-:Y:S01]  /*77c0*/  F2FP.SATFINITE.E4M3.F32.PACK_AB_MERGE_C R119, R119, R38, RZ ;  /* 0x000000267777723e */ /* 0x000fe200048070ff */
[----:B------:R-:W-:Y:S02]  /*77d0*/  HADD2.F32 R31, -RZ, R31.H1_H1 ;  /* 0x3000001fff1f7230 */ /* 0x000fe40000004100 */
[----:B------:R-:W-:Y:S01]  /*77e0*/  FMUL.FTZ R37, R32, R35 ;  /* 0x0000002320257220 */ /* 0x000fe20000410000 */
[----:B------:R-:W-:-:S02]  /*77f0*/  HADD2.F32 R29, -RZ, R29.H1_H1 ;  /* 0x3000001dff1d7230 */ /* 0x000fc40000004100 */
[----:B------:R-:W-:Y:S01]  /*7800*/  FMUL.FTZ R35, R30, R35 ;  /* 0x000000231e237220 */ /* 0x000fe20000410000 */
[--C-:B------:R-:W-:Y:S02]  /*7810*/  HADD2.F32 R33, -RZ, R110.reuse.H0_H0 ;  /* 0x2000006eff217230 */ /* 0x100fe40000004100 */
[-C--:B------:R-:W-:Y:S01]  /*7820*/  FMUL.FTZ R36, R31, R34.reuse ;  /* 0x000000221f247220 */ /* 0x080fe20000410000 */
[----:B------:R-:W-:Y:S02]  /*7830*/  HADD2.F32 R110, -RZ, R110.H1_H1 ;  /* 0x3000006eff6e7230 */ /* 0x000fe40000004100 */
[----:B------:R-:W-:Y:S01]  /*7840*/  FMUL.FTZ R34, R29, R34 ;  /* 0x000000221d227220 */ /* 0x000fe20000410000 */
[----:B------:R-:W-:Y:S01]  /*7850*/  F2FP.F16.E4M3.UNPACK_B R38, R10 ;  /* 0x0000000aff26723e */ /* 0x000fe200020006ff */
[-C--:B------:R-:W-:Y:S01]  /*7860*/  FFMA.FTZ R112, R32, R33.reuse, R35 ;  /* 0x0000002120707223 */ /* 0x080fe20000010023 */
[----:B------:R-:W-:Y:S01]  /*7870*/  FFMA.FTZ R30, R30, R33, -R37 ;  /* 0x000000211e1e7223 */ /* 0x000fe20000010825 */
[-C--:B------:R-:W-:Y:S01]  /*7880*/  FFMA.FTZ R113, R31, R110.reuse, R34 ;  /* 0x0000006e1f717223 */ /* 0x080fe20000010022 */
[----:B------:R-:W-:Y:S01]  /*7890*/  F2FP.SATFINITE.E4M3.F32.PACK_AB_MERGE_C R31, R118, R115, RZ ;  /* 0x00000073761f723e */ /* 0x000fe200048070ff */
[----:B------:R-:W-:Y:S01]  /*78a0*/  FFMA.FTZ R29, R29, R110, -R36 ;  /* 0x0000006e1d1d7223 */ /* 0x000fe20000010824 */
[----:B------:R-:W-:-:S02]  /*78b0*/  F2FP.F16.E4M3.UNPACK_B R35, R9 ;  /* 0x00000009ff23723e */ /* 0x000fc400020006ff */
        /* <DEDUP_REMOVED lines=8> */
[----:B------:R-:W-:Y:S02]  /*7940*/  HADD2.F32 R35, -RZ, R35.H1_H1 ;  /* 0x30000023ff237230 */ /* 0x000fe40000004100 */
[----:B------:R-:W-:Y:S01]  /*7950*/  FMUL.FTZ R103, R36, R99 ;  /* 0x0000006324677220 */ /* 0x000fe20000410000 */
[----:B------:R-:W-:-:S02]  /*7960*/  HADD2.F32 R39, -RZ, R37.H0_H0 ;  /* 0x20000025ff277230 */ /* 0x000fc40000004100 */
        /* <DEDUP_REMOVED lines=14> */
[--C-:B------:R-:W-:Y:S01]  /*7a50*/  HADD2.F32 R10, -RZ, R34.reuse.H0_H0 ;  /* 0x20000022ff0a7230 */ /* 0x100fe20000004100 */
[----:B------:R-:W-:Y:S01]  /*7a60*/  F2FP.SATFINITE.E4M3.F32.PACK_AB_MERGE_C R30, R29, R30, R114 ;  /* 0x0000001e1d1e723e */ /* 0x000fe20004807072 */
[----:B------:R-:W-:Y:S01]  /*7a70*/  HADD2.F32 R35, -RZ, R33.H0_H0 ;  /* 0x20000021ff237230 */ /* 0x000fe20000004100 */
[----:B------:R-:W-:Y:S01]  /*7a80*/  F2FP.SATFINITE.E4M3.F32.PACK_AB_MERGE_C R29, R113, R112, R119 ;  /* 0x00000070711d723e */ /* 0x000fe20004807077 */
[----:B------:R-:W-:Y:S01]  /*7a90*/  HADD2.F32 R9, -RZ, R5.H0_H0 ;  /* 0x20000005ff097230 */ /* 0x000fe20000004100 */
[----:B------:R-:W-:Y:S01]  /*7aa0*/  F2FP.F16.E4M3.UNPACK_B R37, R6 ;  /* 0x00000006ff25723e */ /* 0x000fe200020006ff */
[----:B------:R-:W-:-:S02]  /*7ab0*/  HADD2.F32 R34, -RZ, R34.H1_H1 ;  /* 0x30000022ff227230 */ /* 0x000fc40000004100 */
[-C--:B------:R-:W-:Y:S01]  /*7ac0*/  FMUL.FTZ R38, R10, R35.reuse ;  /* 0x000000230a267220 */ /* 0x080fe20000410000 */
[----:B------:R-:W-:Y:S02]  /*7ad0*/  HADD2.F32 R36, -RZ, R33.H1_H1 ;  /* 0x30000021ff247230 */ /* 0x000fe40000004100 */
[C---:B------:R-:W-:Y:S01]  /*7ae0*/  FMUL.FTZ R35, R9.reuse, R35 ;  /* 0x0000002309237220 */ /* 0x040fe20000410000 */
[--C-:B------:R-:W-:Y:S02]  /*7af0*/  HADD2.F32 R33, -RZ, R8.reuse.H0_H0 ;  /* 0x20000008ff217230 */ /* 0x100fe40000004100 */
        /* <DEDUP_REMOVED lines=59> */
.L_x_8721:
[----:B------:R-:W-:Y:S05]  /*7eb0*/  BSYNC B2 ;  /* 0x0000000000027941 */ /* 0x000fea0003800000 */
.L_x_8720:
[----:B------:R-:W-:Y:S01]  /*7ec0*/  ISETP.GE.AND P3, PT, R15, R105, PT ;  /* 0x000000690f00720c */ /* 0x000fe20003f66270 */
[----:B0-----:R0:W-:-:S12]  /*7ed0*/  ST.E.128 desc[UR60][R12.64], R4 ;  /* 0x000000040c007985 */ /* 0x0011d8000c101d3c */
[----:B------:R-:W-:-:S04]  /*7ee0*/  @!P3 IADD3 R14, P4, R15, R14, RZ ;  /* 0x0000000e0f0eb210 */ /* 0x000fc80007f9e0ff */
[----:B------:R-:W-:-:S05]  /*7ef0*/  @!P3 LEA.HI.X.SX32 R15, R15, R28, 0x1, P4 ;  /* 0x0000001c0f0fb211 */ /* 0x000fca00020f0eff */
[----:B------:R0:W-:Y:S04]  /*7f00*/  @!P3 ST.E.128 desc[UR60][R14.64], R8 ;  /* 0x000000080e00b985 */ /* 0x0001e8000c101d3c */
.L_x_8719:
[----:B------:R-:W-:Y:S05]  /*7f10*/  BSYNC B1 ;  /* 0x0000000000017941 */ /* 0x000fea0003800000 */
.L_x_8718:
[----:B------:R-:W-:-:S03]  /*7f20*/  UMOV UR4, 0xffffffff ;  /* 0xffffffff00047882 */ /* 0x000fc60000000000 */
[----:B------:R-:W-:Y:S05]  /*7f30*/  BRA.DIV UR4, `(.L_x_8722) ;  /* 0x0000026a04c47947 */ /* 0x000fea000b800000 */
[----:B0-----:R0:W0:Y:S04]  /*7f40*/  SHFL.IDX PT, R28, R101, 0x2, 0x1c1f ;  /* 0x005c1f00651c7f89 */ /* 0x00102800000e0000 */
[----:B------:R0:W0:Y:S02]  /*7f50*/  SHFL.IDX PT, R14, R100, 0x2, 0x1c1f ;  /* 0x005c1f00640e7f89 */ /* 0x00002400000e0000 */
.L_x_9069:
[----:B------:R-:W-:-:S05]  /*7f60*/  VIADD R4, R198, 0x80 ;  /* 0x00000080c6047836 */ /* 0x000fca0000000000 */
        /* <DEDUP_REMOVED lines=28> */
[----:B------:R-:W-:Y:S01]  /*8130*/  PRMT R30, R101, 0x654, R30 ;  /* 0x00000654651e7816 */ /* 0x000fe2000000001e */
[----:B------:R-:W-:Y:S01]  /*8140*/  IMAD.MOV.U32 R36, RZ, RZ, R10 ;  /* 0x000000ffff247224 */ /* 0x000fe200078e000a */
        /* <DEDUP_REMOVED lines=9> */
[----:B------:R-:W-:-:S02]  /*81e0*/  SHF.R.U32.HI R37, RZ, 0x8, R45 ;  /* 0x00000008ff257819 */ /* 0x000fc4000001162d */
[----:B------:R-:W-:Y:S02]  /*81f0*/  SHF.R.U32.HI R42, RZ, 0x10, R43 ;  /* 0x00000010ff2a7819 */ /* 0x000fe4000001162b */
[----:B------:R-:W-:Y:S01]  /*8200*/  PRMT R6, R40, 0x654, R35 ;  /* 0x0000065428067816 */ /* 0x000fe20000000023 */
[----:B------:R-:W-:Y:S01]  /*8210*/  IMAD.SHL.U32 R35, R44, 0x100, RZ ;  /* 0x000001002c237824 */ /* 0x000fe200078e00ff */
[----:B------:R-:W-:Y:S01]  /*8220*/  LOP3.LUT R38, R47, 0xff0000ff, RZ, 0xc0, !PT ;  /* 0xff0000ff2f267812 */ /* 0x000fe200078ec0ff */
[----:B------:R-:W-:Y:S01]  /*8230*/  IMAD.SHL.U32 R37, R37, 0x100, RZ ;  /* 0x0000010025257824 */ /* 0x000fe200078e00ff */
[----:B------:R-:W-:Y:S02]  /*8240*/  PRMT R34, R99, 0x654, R34 ;  /* 0x0000065463227816 */ /* 0x000fe40000000022 */
[----:B------:R-:W-:Y:S01]  /*8250*/  LOP3.LUT R8, R8, 0xff0000, R31, 0xf8, !PT ;  /* 0x00ff000008087812 */ /* 0x000fe200078ef81f */
        /* <DEDUP_REMOVED lines=33> */
[----:B------:R-:W-:Y:S02]  /*8470*/  HADD2.F32 R30, -RZ, R29.H0_H0 ;  /* 0x2000001dff1e7230 */ /* 0x000fe40000004100 */
[-C--:B------:R-:W-:Y:S01]  /*8480*/  FFMA.FTZ R46, R31, R38.reuse, -R42 ;  /* 0x000000261f2e7223 */ /* 0x080fe2000001082a */
[----:B------:R-:W-:Y:S01]  /*8490*/  FFMA.FTZ R45, R35, R38, R40 ;  /* 0x00000026232d7223 */ /* 0x000fe20000010028 */
[----:B------:R-:W-:-:S02]  /*84a0*/  HADD2.F32 R31, -RZ, R108.H0_H0 ;  /* 0x2000006cff1f7230 */ /* 0x000fc40000004100 */
[-C--:B------:R-:W-:Y:S01]  /*84b0*/  FMUL.FTZ R35, R34, R37.reuse ;  /* 0x0000002522237220 */ /* 0x080fe20000410000 */
[----:B------:R-:W-:Y:S01]  /*84c0*/  FMUL.FTZ R37, R30, R37 ;  /* 0x000000251e257220 */ /* 0x000fe20000410000 */
[----:B------:R-:W-:Y:S01]  /*84d0*/  HADD2.F32 R106, -RZ, R106.H1_H1 ;  /* 0x3000006aff6a7230 */ /* 0x000fe20000004100 */
[----:B------:R-:W-:Y:S01]  /*84e0*/  F2FP.SATFINITE.E4M3.F32.PACK_AB_MERGE_C R43, R46, R43, RZ ;  /* 0x0000002b2e2b723e */ /* 0x000fe200048070ff */
[----:B------:R-:W-:Y:S02]  /*84f0*/  HADD2.F32 R33, -RZ, R33.H1_H1 ;  /* 0x30000021ff217230 */ /* 0x000fe40000004100 */
[-C--:B------:R-:W-:Y:S01]  /*8500*/  FFMA.FTZ R40, R34, R31.reuse, R37 ;  /* 0x0000001f22287223 */ /* 0x080fe20000010025 */
[----:B------:R-:W-:Y:S02]  /*8510*/  HADD2.F32 R29, -RZ, R29.H1_H1 ;  /* 0x3000001dff1d7230 */ /* 0x000fe40000004100 */
[----:B------:R-:W-:Y:S01]  /*8520*/  FFMA.FTZ R39, R30, R31, -R35 ;  /* 0x0000001f1e277223 */ /* 0x000fe20000010823 */
[----:B------:R-:W-:-:S02]  /*8530*/  HADD2.F32 R108, -RZ, R108.H1_H1 ;  /* 0x3000006cff6c7230 */ /* 0x000fc40000004100 */
[----:B------:R-:W-:Y:S01]  /*8540*/  FMUL.FTZ R34, R33, R106 ;  /* 0x0000006a21227220 */ /* 0x000fe20000410000 */
[----:B------:R-:W-:Y:S01]  /*8550*/  F2FP.F16.E4M3.UNPACK_B R30, R107.H1 ;  /* 0x0000006bff1e723e */ /* 0x000fe200030006ff */
[----:B------:R-:W-:Y:S01]  /*8560*/  IMAD.U32 R41, R41, 0x10000, RZ ;  /* 0x0001000029297824 */ /* 0x000fe200078e00ff */
[----:B------:R-:W-:Y:S01]  /*8570*/  F2FP.F16.E4M3.UNPACK_B R31, R36.H1 ;  /* 0x00000024ff1f723e */ /* 0x000fe200030006ff */
[C---:B------:R-:W-:Y:S01]  /*8580*/  FMUL.FTZ R106, R29.reuse, R106 ;  /* 0x0000006a1d6a7220 */ /* 0x040fe20000410000 */
[----:B------:R-:W-:Y:S01]  /*8590*/  FFMA.FTZ R42, R29, R108, -R34 ;  /* 0x0000006c1d2a7223 */ /* 0x000fe20000010822 */
[----:B------:R-:W-:Y:S01]  /*85a0*/  F2FP.F16.E4M3.UNPACK_B R35, R109.H1 ;  /* 0x0000006dff23723e */ /* 0x000fe200030006ff */
[--C-:B------:R-:W-:Y:S01]  /*85b0*/  HADD2.F32 R37, -RZ, R30.reuse.H0_H0 ;  /* 0x2000001eff257230 */ /* 0x100fe20000004100 */
[----:B------:R-:W-:Y:S01]  /*85c0*/  F2FP.F16.E4M3.UNPACK_B R29, R32.H1 ;  /* 0x00000020ff1d723e */ /* 0x000fe200030006ff */
[----:B------:R-:W-:Y:S01]  /*85d0*/  HADD2.F32 R34, -RZ, R31.H0_H0 ;  /* 0x2000001fff227230 */ /* 0x000fe20000004100 */
[----:B------:R-:W-:Y:S01]  /*85e0*/  LOP3.LUT R10, R10, 0xff0000, R41, 0xf8, !PT ;  /* 0x00ff00000a0a7812 */ /* 0x000fe200078ef829 */
        /* <DEDUP_REMOVED lines=12> */
[----:B----4-:R-:W-:Y:S01]  /*86b0*/  FMUL.FTZ R100, R31, R38 ;  /* 0x000000261f647220 */ /* 0x010fe20000410000 */
        /* <DEDUP_REMOVED lines=10> */
[----:B------:R-:W-:Y:S01]  /*8760*/  F2FP.SATFINITE.E4M3.F32.PACK_AB_MERGE_C R47, R42, R39, R43 ;  /* 0x000000272a2f723e */ /* 0x000fe2000480702b */
        /* <DEDUP_REMOVED lines=13> */
[----:B------:R-:W-:Y:S01]  /*8840*/  FFMA.FTZ R30, R32, R109, -R37 ;  /* 0x0000006d201e7223 */ /* 0x000fe20000010825 */
[----:B------:R-:W-:Y:S02]  /*8850*/  F2FP.F16.E4M3.UNPACK_B R34, R10 ;  /* 0x0000000aff22723e */ /* 0x000fe400020006ff */
[----:B------:R-:W-:Y:S01]  /*8860*/  F2FP.F16.E4M3.UNPACK_B R29, R5 ;  /* 0x00000005ff1d723e */ /* 0x000fe200020006ff */
[----:B------:R-:W-:Y:S01]  /*8870*/  HADD2.F32 R32, -RZ, R31.H0_H0 ;  /* 0x2000001fff207230 */ /* 0x000fe20000004100 */
[----:B------:R-:W-:Y:S01]  /*8880*/  F2FP.F16.E4M3.UNPACK_B R33, R8 ;  /* 0x00000008ff21723e */ /* 0x000fe200020006ff */
[----:B------:R-:W-:Y:S01]  /*8890*/  HADD2.F32 R37, -RZ, R34.H0_H0 ;  /* 0x20000022ff257230 */ /* 0x000fe20000004100 */
[----:B------:R-:W-:Y:S01]  /*88a0*/  F2FP.SATFINITE.E4M3.F32.PACK_AB_MERGE_C R100, R30, R35, R100 ;  /* 0x000000231e64723e */ /* 0x000fe20004807064 */
[----:B------:R-:W-:-:S02]  /*88b0*/  HADD2.F32 R30, -RZ, R29.H0_H0 ;  /* 0x2000001dff1e7230 */ /* 0x000fc40000004100 */
[----:B------:R-:W-:Y:S01]  /*88c0*/  FFMA.FTZ R107, R36, R109, R107 ;  /* 0x0000006d246b7223 */ /* 0x000fe2000001006b */
[----:B------:R-:W-:Y:S02]  /*88d0*/  HADD2.F32 R35, -RZ, R33.H0_H0 ;  /* 0x20000021ff237230 */ /* 0x000fe40000004100 */
[-C--:B------:R-:W-:Y:S01]  /*88e0*/  FMUL.FTZ R39, R32, R37.reuse ;  /* 0x0000002520277220 */ /* 0x080fe20000410000 */
[----:B------:R-:W-:Y:S02]  /*88f0*/  HADD2.F32 R31, -RZ, R31.H1_H1 ;  /* 0x3000001fff1f7230 */ /* 0x000fe40000004100 */
[----:B------:R-:W-:Y:S01]  /*8900*/  FMUL.FTZ R37, R30, R37 ;  /* 0x000000251e257220 */ /* 0x000fe20000410000 */
[----:B------:R-:W-:Y:S01]  /*8910*/  HADD2.F32 R34, -RZ, R34.H1_H1 ;  /* 0x30000022ff227230 */ /* 0x000fe20000004100 */
[----:B------:R-:W-:Y:S01]  /*8920*/  F2FP.SATFINITE.E4M3.F32.PACK_AB_MERGE_C R107, R107, R38, R98 ;  /* 0x000000266b6b723e */ /* 0x000fe20004807062 */
[----:B------:R-:W-:Y:S02]  /*8930*/  HADD2.F32 R29, -RZ, R29.H1_H1 ;  /* 0x3000001dff1d7230 */ /* 0x000fe40000004100 */
[----:B------:R-:W-:Y:S01]  /*8940*/  FFMA.FTZ R37, R32, R35, R37 ;  /* 0x0000002320257223 */ /* 0x000fe20000010025 */
[----:B------:R-:W-:-:S02]  /*8950*/  HADD2.F32 R32, -RZ, R33.H1_H1 ;  /* 0x30000021ff207230 */ /* 0x000fc40000004100 */
[----:B------:R-:W-:Y:S01]  /*8960*/  FMUL.FTZ R36, R31, R34 ;  /* 0x000000221f247220 */ /* 0x000fe20000410000 */
[----:B------:R-:W-:Y:S01]  /*8970*/  F2FP.SATFINITE.E4M3.F32.PACK_AB_MERGE_C R44, R45, R44, RZ ;  /* 0x0000002c2d2c723e */ /* 0x000fe200048070ff */
[----:B------:R-:W-:Y:S01]  /*8980*/  FFMA.FTZ R39, R30, R35, -R39 ;  /* 0x000000231e277223 */ /* 0x000fe20000010827 */
[C---:B------:R-:W-:Y:S01]  /*8990*/  FMUL.FTZ R34, R29.reuse, R34 ;  /* 0x000000221d227220 */ /* 0x040fe20000410000 */
[----:B------:R-:W-:Y:S01]  /*89a0*/  FFMA.FTZ R38, R29, R32, -R36 ;  /* 0x000000201d267223 */ /* 0x000fe20000010824 */
[----:B------:R-:W-:Y:S02]  /*89b0*/  F2FP.F16.E4M3.UNPACK_B R30, R9.H1 ;  /* 0x00000009ff1e723e */ /* 0x000fe400030006ff */
[----:B------:R-:W-:Y:S02]  /*89c0*/  F2FP.F16.E4M3.UNPACK_B R29, R10.H1 ;  /* 0x0000000aff1d723e */ /* 0x000fe400030006ff */
        /* <DEDUP_REMOVED lines=72> */
.L_x_8724:
[----:B------:R-:W-:Y:S05]  /*8e50*/  BSYNC B1 ;  /* 0x0000000000017941 */ /* 0x000fea0003800000 */
.L_x_8723:
[----:B0-----:R0:W-:Y:S01]  /*8e60*/  ST.E.128 desc[UR60][R12.64], R4 ;  /* 0x000000040c007985 */ /* 0x0011e2000c101d3c */
[----:B------:R-:W-:-:S13]  /*8e70*/  ISETP.GE.AND P2, PT, R15, R105, PT ;  /* 0x000000690f00720c */ /* 0x000fda0003f46270 */
[----:B------:R-:W-:Y:S05]  /*8e80*/  @P2 BRA `(.L_x_8702) ;  /* 0x0000000400682947 */ /* 0x000fea0003800000 */
[----:B------:R-:W-:-:S04]  /*8e90*/  IADD3 R14, P2, R15, R14, RZ ;  /* 0x0000000e0f0e7210 */ /* 0x000fc80007f5e0ff */
[----:B------:R-:W-:-:S05]  /*8ea0*/  LEA.HI.X.SX32 R15, R15, R28, 0x1, P2 ;  /* 0x0000001c0f0f7211 */ /* 0x000fca00010f0eff */
[----:B------:R0:W-:Y:S01]  /*8eb0*/  ST.E.128 desc[UR60][R14.64], R8 ;  /* 0x000000080e007985 */ /* 0x0001e2000c101d3c */
[----:B------:R-:W-:Y:S05]  /*8ec0*/  BRA `(.L_x_8702) ;  /* 0x0000000400587947 */ /* 0x000fea0003800000 */
.L_x_8672:
[----:B------:R-:W-:-:S13]  /*8ed0*/  ISETP.NE.AND P5, PT, R200, 0x3, PT ;  /* 0x00000003c800780c */ /* 0x000fda0003fa5270 */
[----:B------:R-:W-:Y:S05]  /*8ee0*/  @!P5 BRA `(.L_x_8725) ;  /* 0x000000000004d947 */ /* 0x000fea0003800000 */
[----:B------:R-:W-:Y:S01]  /*8ef0*/  BPT.TRAP 0x1 ;  /* 0x000000040000795c */ /* 0x000fe20000300000 */
.L_x_8725:
[----:B------:R-:W-:Y:S01]  /*8f00*/  IMAD R87, R195, 0x8, R17 ;  /* 0x00000008c3577824 */ /* 0x000fe200078e0211 */
[----:B------:R-:W-:Y:S01]  /*8f10*/  SHF.L.U32 R97, R201, 0x1f, RZ ;  /* 0x0000001fc9617819 */ /* 0x000fe200000006ff */
[----:B------:R-:W-:Y:S01]  /*8f20*/  BSSY B1, `(.L_x_8726) ;  /* 0x0000004000017945 */ /* 0x000fe20003800000 */
[----:B------:R-:W-:Y:S02]  /*8f30*/  SHF.R.S32.HI R94, RZ, 0x1f, R93 ;  /* 0x0000001fff5e7819 */ /* 0x000fe4000001145d */
[----:B------:R-:W0:Y:S02]  /*8f40*/  SYNCS.PHASECHK.TRANS64.TRYWAIT P2, [R87+URZ+0x22890], R97 ;  /* 0x02289061570075a7 */ /* 0x000e24000804017f */
[----:B0-----:R-:W-:Y:S05]  /*8f50*/  @!P2 BRA `(.L_x_8727) ;  /* 0x0000025c0004a947 */ /* 0x001fea0003800000 */
.L_x_9070:
[----:B------:R-:W-:Y:S05]  /*8f60*/  BSYNC B1 ;  /* 0x0000000000017941 */ /* 0x000fea0003800000 */
.L_x_8726:
        /* <DEDUP_REMOVED lines=26> */
.L_x_9074:
        /* <DEDUP_REMOVED lines=13> */
.L_x_8730:
[----:B------:R-:W-:Y:S05]  /*91e0*/  BSYNC B1 ;  /* 0x0000000000017941 */ /* 0x000fea0003800000 */
.L_x_8729:
[----:B------:R-:W-:-:S03]  /*91f0*/  UMOV UR4, 0xffffffff ;  /* 0xffffffff00047882 */ /* 0x000fc60000000000 */
[----:B------:R-:W-:Y:S05]  /*9200*/  BRA.DIV UR4, `(.L_x_8731) ;  /* 0x0000025a04b47947 */ /* 0x000fea000b800000 */
[----:B--2-4-:R2:W4:Y:S04]  /*9210*/  SHFL.IDX PT, R4, R9, 0x1, 0x1c1f ;  /* 0x003c1f0009047f89 */ /* 0x01452800000e0000 */
[----:B---3--:R2:W3:Y:S02]  /*9220*/  SHFL.IDX PT, R14, R8, 0x1, 0x1c1f ;  /* 0x003c1f00080e7f89 */ /* 0x0084e400000e0000 */
.L_x_9078:
[----:B------:R-:W-:Y:S01]  /*9230*/  ISETP.GE.AND P2, PT, R28, 0x41, PT ;  /* 0x000000411c00780c */ /* 0x000fe20003f46270 */
[----:B------:R-:W-:-:S12]  /*9240*/  BSSY B1, `(.L_x_8732) ;  /* 0x000000d000017945 */ /* 0x000fd80003800000 */
[----:B------:R-:W-:Y:S05]  /*9250*/  @!P2 BRA `(.L_x_8733) ;  /* 0x00000000002ca947 */ /* 0x000fea0003800000 */
[----:B------:R-:W-:Y:S02]  /*9260*/  ULDC UR4, c[0x0][0x2f4] ;  /* 0x0000bd0000047ab9 */ /* 0x000fe40000000800 */
[----:B------:R-:W-:-:S13]  /*9270*/  ISETP.GE.AND P2, PT, R18, UR4, PT ;  /* 0x0000000412007c0c */ /* 0x000fda000bf46270 */
[----:B---3--:R-:W-:-:S05]  /*9280*/  @!P2 IADD3 R10, P3, R18, R14, RZ ;  /* 0x0000000e120aa210 */ /* 0x008fca0007f7e0ff */
[----:B----4-:R-:W-:Y:S01]  /*9290*/  @!P2 IMAD.X R11, R4, 0x1, R19, P3 ;  /* 0x00000001040ba824 */ /* 0x010fe200018e0613 */
[----:B------:R-:W-:-:S13]  /*92a0*/  ISETP.GE.AND P3, PT, R23, UR4, PT ;  /* 0x0000000417007c0c */ /* 0x000fda000bf66270 */
[----:B------:R-:W-:-:S05]  /*92b0*/  @!P3 IADD3 R14, P4, R23, R14, RZ ;  /* 0x0000000e170eb210 */ /* 0x000fca0007f9e0ff */
[----:B------:R-:W-:Y:S02]  /*92c0*/  @!P3 IMAD.X R15, R4, 0x1, R197, P4 ;  /* 0x00000001040fb824 */ /* 0x000fe400020e06c5 */
[----:B------:R-:W3:Y:S04]  /*92d0*/  @!P2 LDS.128 R4, [R91+0x1a400] ;  /* 0x01a400005b04a984 */ /* 0x000ee80000000c00 */
[----:B---3--:R-:W-:Y:S04]  /*92e0*/  @!P2 ST.E.128 desc[UR60][R10.64], R4 ;  /* 0x000000040a00a985 */ /* 0x008fe8000c101d3c */
[----:B------:R-:W3:Y:S04]  /*92f0*/  @!P3 LDS.128 R4, [R90+0x1a400] ;  /* 0x01a400005a04b984 */ /* 0x000ee80000000c00 */
[----:B---3--:R3:W-:Y:S02]  /*9300*/  @!P3 ST.E.128 desc[UR60][R14.64], R4 ;  /* 0x000000040e00b985 */ /* 0x0087e4000c101d3c */
.L_x_8733:
[----:B------:R-:W-:Y:S05]  /*9310*/  BSYNC B1 ;  /* 0x0000000000017941 */ /* 0x000fea0003800000 */
.L_x_8732:
[----:B------:R-:W-:-:S03]  /*9320*/  UMOV UR4, 0xffffffff ;  /* 0xffffffff00047882 */ /* 0x000fc60000000000 */
[----:B------:R-:W-:Y:S05]  /*9330*/  BRA.DIV UR4, `(.L_x_8734) ;  /* 0x0000025a04b07947 */ /* 0x000fea000b800000 */
[----:B---34-:R3:W4:Y:S04]  /*9340*/  SHFL.IDX PT, R4, R9, 0x2, 0x1c1f ;  /* 0x005c1f0009047f89 */ /* 0x01872800000e0000 */
[----:B------:R3:W0:Y:S02]  /*9350*/  SHFL.IDX PT, R14, R8, 0x2, 0x1c1f ;  /* 0x005c1f00080e7f89 */ /* 0x00062400000e0000 */
.L_x_9082:
        /* <DEDUP_REMOVED lines=13> */
.L_x_8702:
[----:B------:R-:W-:Y:S05]  /*9430*/  BSYNC B0 ;  /* 0x0000000000007941 */ /* 0x000fea0003800000 */
.L_x_8671:
[----:B0---4-:R-:W0:Y:S01]  /*9440*/  S2R R4, SR_TID.X ;  /* 0x0000000000047919 */ /* 0x011e220000002100 */
[----:B------:R-:W-:Y:S01]  /*9450*/  @!PT LDS RZ, [RZ] ;  /* 0x00000000fffff984 */ /* 0x000fe20000000800 */
[----:B------:R-:W-:Y:S01]  /*9460*/  @!PT LDS RZ, [RZ] ;  /* 0x00000000fffff984 */ /* 0x000fe20000000800 */
[----:B------:R-:W-:Y:S01]  /*9470*/  @!PT LDS RZ, [RZ] ;  /* 0x00000000fffff984 */ /* 0x000fe20000000800 */
[----:B------:R-:W-:Y:S01]  /*9480*/  @!PT LDS RZ, [RZ] ;  /* 0x00000000fffff984 */ /* 0x000fe20000000800 */
[----:B------:R4:W-:Y:S06]  /*9490*/  MEMBAR.ALL.CTA ;  /* 0x0000000000007992 */ /* 0x0009ec0000008000 */
[----:B----4-:R-:W4:Y:S01]  /*94a0*/  FENCE.VIEW.ASYNC.S ;  /* 0x00000000000073c6 */ /* 0x010f220000000000 */
[----:B------:R-:W-:Y:S05]  /*94b0*/  WARPSYNC.ALL ;  /* 0x0000000000007948 */ /* 0x000fea0003800000 */
[----:B------:R-:W-:Y:S01]  /*94c0*/  BSSY B0, `(.L_x_8735) ;  /* 0x0000008000007945 */ /* 0x000fe20003800000 */
[----:B----4-:R4:W-:Y:S01]  /*94d0*/  BAR.SYNC.DEFER_BLOCKING R73, 0x80 ;  /* 0x000200490000751d */ /* 0x0109e20000010000 */
[----:B0-----:R-:W-:-:S13]  /*94e0*/  LOP3.LUT P2, RZ, R4, 0x7f, RZ, 0xc0, !PT ;  /* 0x0000007f04ff7812 */ /* 0x001fda000784c0ff */
[----:B------:R-:W-:-:S05]  /*94f0*/  @!P2 VIADD R4, R87, 0x228a0 ;  /* 0x000228a05704a836 */ /* 0x000fca0000000000 */
[----:B------:R-:W-:-:S04]  /*9500*/  @!P2 PRMT R4, RZ, 0x654, R4 ;  /* 0x00000654ff04a816 */ /* 0x000fc80000000004 */
[----:B------:R4:W-:Y:S01]  /*9510*/  @!P2 SYNCS.ARRIVE.TRANS64.RED.A1T0 RZ, [R4+URZ], RZ ;  /* 0x000000ff04ffa9a7 */ /* 0x0009e2000810043f */
[----:B------:R-:W-:Y:S05]  /*9520*/  @!P5 BRA `(.L_x_8736) ;  /* 0x000000000004d947 */ /* 0x000fea0003800000 */
[----:B------:R-:W-:Y:S01]  /*9530*/  BPT.TRAP 0x1 ;  /* 0x000000040000795c */ /* 0x000fe20000300000 */
.L_x_8736:
[----:B------:R-:W-:Y:S05]  /*9540*/  BSYNC B0 ;  /* 0x0000000000007941 */ /* 0x000fea0003800000 */
.L_x_8735:
[----:B------:R-:W0:Y:S01]  /*9550*/  SYNCS.PHASECHK.TRANS64.TRYWAIT P3, [R87+URZ+0x228b0], R97 ;  /* 0x0228b061570075a7 */ /* 0x000e22000806017f */
[----:B------:R-:W-:Y:S04]  /*9560*/  BSSY B0, `(.L_x_8737) ;  /* 0x0000002000007945 */ /* 0x000fe80003800000 */
[----:B0-----:R-:W-:Y:S05]  /*9570*/  @!P3 BRA `(.L_x_8738) ;  /* 0x000002580068b947 */ /* 0x001fea0003800000 */
.L_x_9083:
[----:B------:R-:W-:Y:S05]  /*9580*/  BSYNC B0 ;  /* 0x0000000000007941 */ /* 0x000fea0003800000 */
.L_x_8737:
[----:B------:R-:W-:Y:S01]  /*9590*/  ULDC.64 UR4, c[0x0][0x328] ;  /* 0x0000ca0000047ab9 */ /* 0x000fe20000000a00 */
[----:B------:R-:W-:Y:S01]  /*95a0*/  ULDC.64 UR6, c[0x0][0x318] ;  /* 0x0000c60000067ab9 */ /* 0x000fe20000000a00 */
[----:B------:R-:W-:Y:S01]  /*95b0*/  IMAD R94, R94, UR4, RZ ;  /* 0x000000045e5e7c24 */ /* 0x000fe2000f8e02ff */
[----:B------:R-:W-:Y:S01]  /*95c0*/  BSSY B0, `(.L_x_8739) ;  /* 0x000001f000007945 */ /* 0x000fe20003800000 */
[----:B----4-:R-:W-:-:S04]  /*95d0*/  IMAD.WIDE.U32 R4, R93, UR4, RZ ;  /* 0x000000045d047c25 */ /* 0x010fc8000f8e00ff */
        /* <DEDUP_REMOVED lines=17> */
[----:B------:R-:W-:Y:S05]  /*96f0*/  @!P3 BRA `(.L_x_8740) ;  /* 0x00000000002cb947 */ /* 0x000fea0003800000 */
[----:B------:R-:W-:Y:S02]  /*9700*/  ULDC UR4, c[0x0][0x2f4] ;  /* 0x0000bd0000047ab9 */ /* 0x000fe40000000800 */
[----:B------:R-:W-:-:S13]  /*9710*/  ISETP.GE.AND P3, PT, R18, UR4, PT ;  /* 0x0000000412007c0c */ /* 0x000fda000bf66270 */
[----:B-1234-:R-:W-:-:S05]  /*9720*/  @!P3 IADD3 R8, P4, R18, R10, RZ ;  /* 0x0000000a1208b210 */ /* 0x01efca0007f9e0ff */
[----:B0-----:R-:W-:Y:S01]  /*9730*/  @!P3 IMAD.X R9, R4, 0x1, R19, P4 ;  /* 0x000000010409b824 */ /* 0x001fe200020e0613 */
[----:B------:R-:W-:-:S13]  /*9740*/  ISETP.GE.AND P4, PT, R23, UR4, PT ;  /* 0x0000000417007c0c */ /* 0x000fda000bf86270 */
[----:B------:R-:W-:-:S05]  /*9750*/  @!P4 IADD3 R10, P5, R23, R10, RZ ;  /* 0x0000000a170ac210 */ /* 0x000fca0007fbe0ff */
[----:B------:R-:W-:Y:S02]  /*9760*/  @!P4 IMAD.X R11, R4, 0x1, R197, P5 ;  /* 0x00000001040bc824 */ /* 0x000fe400028e06c5 */
[----:B------:R-:W0:Y:S04]  /*9770*/  @!P3 LDS.128 R4, [R91+0xa400] ;  /* 0x00a400005b04b984 */ /* 0x000e280000000c00 */
[----:B0-----:R-:W-:Y:S04]  /*9780*/  @!P3 ST.E.128 desc[UR60][R8.64], R4 ;  /* 0x000000040800b985 */ /* 0x001fe8000c101d3c */
[----:B------:R-:W0:Y:S04]  /*9790*/  @!P4 LDS.128 R4, [R90+0xa400] ;  /* 0x00a400005a04c984 */ /* 0x000e280000000c00 */
[----:B0-----:R0:W-:Y:S02]  /*97a0*/  @!P4 ST.E.128 desc[UR60][R10.64], R4 ;  /* 0x000000040a00c985 */ /* 0x0011e4000c101d3c */
.L_x_8740:
[----:B------:R-:W-:Y:S05]  /*97b0*/  BSYNC B0 ;  /* 0x0000000000007941 */ /* 0x000fea0003800000 */
.L_x_8739:
[----:B------:R-:W-:Y:S01]  /*97c0*/  ISETP.GE.AND P3, PT, R96, 0x41, PT ;  /* 0x000000416000780c */ /* 0x000fe20003f66270 */
[----:B0-----:R0:W0:Y:S01]  /*97d0*/  SHFL.IDX PT, R4, R13, 0x1, 0x1c1f ;  /* 0x003c1f000d047f89 */ /* 0x00102200000e0000 */
[----:B------:R-:W-:Y:S03]  /*97e0*/  BSSY B0, `(.L_x_8741) ;  /* 0x000000e000007945 */ /* 0x000fe60003800000 */
[----:B----4-:R4:W0:Y:S08]  /*97f0*/  SHFL.IDX PT, R10, R12, 0x1, 0x1c1f ;  /* 0x003c1f000c0a7f89 */ /* 0x01083000000e0000 */
[----:B----4-:R-:W-:Y:S05]  /*9800*/  @!P3 BRA `(.L_x_8742) ;  /* 0x00000000002cb947 */ /* 0x010fea0003800000 */
[----:B------:R-:W-:Y:S02]  /*9810*/  ULDC UR4, c[0x0][0x2f4] ;  /* 0x0000bd0000047ab9 */ /* 0x000fe40000000800 */
[----:B------:R-:W-:-:S13]  /*9820*/  ISETP.GE.AND P3, PT, R18, UR4, PT ;  /* 0x0000000412007c0c */ /* 0x000fda000bf66270 */
[----:B0123--:R-:W-:-:S05]  /*9830*/  @!P3 IADD3 R8, P4, R18, R10, RZ ;  /* 0x0000000a1208b210 */ /* 0x00ffca0007f9e0ff */
[----:B------:R-:W-:Y:S01]  /*9840*/  @!P3 IMAD.X R9, R4, 0x1, R19, P4 ;  /* 0x000000010409b824 */ /* 0x000fe200020e0613 */
[----:B------:R-:W-:-:S13]  /*9850*/  ISETP.GE.AND P4, PT, R23, UR4, PT ;  /* 0x0000000417007c0c */ /* 0x000fda000bf86270 */
[----:B------:R-:W-:-:S05]  /*9860*/  @!P4 IADD3 R10, P5, R23, R10, RZ ;  /* 0x0000000a170ac210 */ /* 0x000fca0007fbe0ff */
[----:B------:R-:W-:Y:S02]  /*9870*/  @!P4 IMAD.X R11, R4, 0x1, R197, P5 ;  /* 0x00000001040bc824 */ /* 0x000fe400028e06c5 */
[----:B------:R-:W0:Y:S04]  /*9880*/  @!P3 LDS.128 R4, [R91+0xc400] ;  /* 0x00c400005b04b984 */ /* 0x000e280000000c00 */
[----:B0-----:R-:W-:Y:S04]  /*9890*/  @!P3 ST.E.128 desc[UR60][R8.64], R4 ;  /* 0x000000040800b985 */ /* 0x001fe8000c101d3c */
[----:B------:R-:W0:Y:S04]  /*98a0*/  @!P4 LDS.128 R4, [R90+0xc400] ;  /* 0x00c400005a04c984 */ /* 0x000e280000000c00 */
[----:B0-----:R4:W-:Y:S02]  /*98b0*/  @!P4 ST.E.128 desc[UR60][R10.64], R4 ;  /* 0x000000040a00c985 */ /* 0x0019e4000c101d3c */
.L_x_8742:
[----:B------:R-:W-:Y:S05]  /*98c0*/  BSYNC B0 ;  /* 0x0000000000007941 */ /* 0x000fea0003800000 */
.L_x_8741:
[----:B------:R-:W-:Y:S01]  /*98d0*/  ISETP.GE.AND P3, PT, R96, 0x81, PT ;  /* 0x000000816000780c */ /* 0x000fe20003f66270 */
[----:B0-----:R-:W0:Y:S01]  /*98e0*/  SHFL.IDX PT, R13, R13, 0x2, 0x1c1f ;  /* 0x005c1f000d0d7f89 */ /* 0x001e2200000e0000 */
[----:B------:R-:W-:Y:S03]  /*98f0*/  BSSY B0, `(.L_x_8743) ;  /* 0x000000e000007945 */ /* 0x000fe60003800000 */
[----:B----4-:R4:W0:Y:S08]  /*9900*/  SHFL.IDX PT, R10, R12, 0x2, 0x1c1f ;  /* 0x005c1f000c0a7f89 */ /* 0x01083000000e0000 */
[----:B----4-:R-:W-:Y:S05]  /*9910*/  @!P3 BRA `(.L_x_8744) ;  /* 0x00000000002cb947 */ /* 0x010fea0003800000 */
[----:B------:R-:W-:Y:S02]  /*9920*/  ULDC UR4, c[0x0][0x2f4] ;  /* 0x0000bd0000047ab9 */ /* 0x000fe40000000800 */
[----:B------:R-:W-:-:S13]  /*9930*/  ISETP.GE.AND P3, PT, R18, UR4, PT ;  /* 0x0000000412007c0c */ /* 0x000fda000bf66270 */
[----:B------:R-:W4:Y:S01]  /*9940*/  @!P3 LDS.128 R4, [R91+0xe400] ;  /* 0x00e400005b04b984 */ /* 0x000f220000000c00 */
[----:B0123--:R-:W-:-:S05]  /*9950*/  @!P3 IADD3 R8, P4, R18, R10, RZ ;  /* 0x0000000a1208b210 */ /* 0x00ffca0007f9e0ff */
[----:B------:R-:W-:Y:S01]  /*9960*/  @!P3 IMAD.X R9, R13, 0x1, R19, P4 ;  /* 0x000000010d09b824 */ /* 0x000fe200020e0613 */
[----:B------:R-:W-:-:S13]  /*9970*/  ISETP.GE.AND P4, PT, R23, UR4, PT ;  /* 0x0000000417007c0c */ /* 0x000fda000bf86270 */
[----:B------:R-:W-:-:S05]  /*9980*/  @!P4 IADD3 R10, P5, R23, R10, RZ ;  /* 0x0000000a170ac210 */ /* 0x000fca0007fbe0ff */
[----:B------:R-:W-:Y:S01]  /*9990*/  @!P4 IMAD.X R11, R13, 0x1, R197, P5 ;  /* 0x000000010d0bc824 */ /* 0x000fe200028e06c5 */
[----:B----4-:R-:W-:Y:S04]  /*99a0*/  @!P3 ST.E.128 desc[UR60][R8.64], R4 ;  /* 0x000000040800b985 */ /* 0x010fe8000c101d3c */
[----:B------:R-:W0:Y:S04]  /*99b0*/  @!P4 LDS.128 R4, [R90+0xe400] ;  /* 0x00e400005a04c984 */ /* 0x000e280000000c00 */
[----:B0-----:R4:W-:Y:S02]  /*99c0*/  @!P4 ST.E.128 desc[UR60][R10.64], R4 ;  /* 0x000000040a00c985 */ /* 0x0019e4000c101d3c */
.L_x_8744:
[----:B------:R-:W-:Y:S05]  /*99d0*/  BSYNC B0 ;  /* 0x0000000000007941 */ /* 0x000fea0003800000 */
.L_x_8743:
        /* <DEDUP_REMOVED lines=22> */
.L_x_8666:
[----:B------:R-:W1:Y:S01]  /*9b40*/  LDC R0, c[0x0][0x448] ;  /* 0x00011200ff007b82 */ /* 0x000e620000000800 */
[----:B------:R-:W-:-:S07]  /*9b50*/  IADD3 R5, R189, 0x1, -R188 ;  /* 0x00000001bd057810 */ /* 0x000fce0007ffe8bc */
[----:B------:R-:W4:Y:S01]  /*9b60*/  LDC.64 R6, c[0x0][0x9e0] ;  /* 0x00027800ff067b82 */ /* 0x000f220000000a00 */
[----:B-1----:R-:W-:Y:S01]  /*9b70*/  ISETP.NE.AND P1, PT, R0, 0x1, PT ;  /* 0x000000010000780c */ /* 0x002fe20003f25270 */
[----:B------:R-:W-:Y:S01]  /*9b80*/  VIADD R0, R202, 0x7f ;  /* 0x0000007fca007836 */ /* 0x000fe20000000000 */
[----:B----4-:R-:W-:-:S11]  /*9b90*/  ISETP.GE.AND P2, PT, R7, 0x1, PT ;  /* 0x000000010700780c */ /* 0x010fd60003f46270 */
[----:B------:R-:W1:Y:S08]  /*9ba0*/  @P1 LDC R3, c[0x0][0x44c] ;  /* 0x00011300ff031b82 */ /* 0x000e700000000800 */
[----:B------:R-:W4:Y:S01]  /*9bb0*/  @P1 LDC R2, c[0x0][0x450] ;  /* 0x00011400ff021b82 */ /* 0x000f220000000800 */
[----:B-1----:R-:W-:-:S05]  /*9bc0*/  @P1 IMAD.HI.U32 R3, R0, R3, RZ ;  /* 0x0000000300031227 */ /* 0x002fca00078e00ff */
[----:B----4-:R-:W-:-:S05]  /*9bd0*/  @P1 SHF.R.U32.HI R0, RZ, R2, R3 ;  /* 0x00000002ff001219 */ /* 0x010fca0000011603 */
[----:B------:R-:W-:Y:S01]  /*9be0*/  IMAD.IADD R3, R5, 0x1, R0 ;  /* 0x0000000105037824 */ /* 0x000fe200078e0200 */
[----:B------:R-:W-:Y:S06]  /*9bf0*/  @P0 BRA `(.L_x_8746) ;  /* 0x00000000000c0947 */ /* 0x000fec0003800000 */
[----:B------:R-:W1:Y:S01]  /*9c00*/  FENCE.VIEW.ASYNC.G ;  /* 0x00000000000073c6 */ /* 0x000e620000000100 */
[----:B------:R-:W-:Y:S05]  /*9c10*/  WARPSYNC.ALL ;  /* 0x0000000000007948 */ /* 0x000fea0003800000 */
[----:B-1----:R-:W-:Y:S06]  /*9c20*/  BAR.ARV 0xc, 0x180 ;  /* 0x0306000000007b1d */ /* 0x002fec0000002000 */
.L_x_8746:
        /* <DEDUP_REMOVED lines=13> */
.L_x_8749:
[----:B------:R-:W-:-:S13]  /*9d00*/  ISETP.NE.AND P0, PT, R7, 0x1, PT ;  /* 0x000000010700780c */ /* 0x000fda0003f05270 */
[----:B------:R-:W1:Y:S02]  /*9d10*/  @P0 LDC.64 R4, c[0x0][0x9e8] ;  /* 0x00027a00ff040b82 */ /* 0x000e640000000a00 */
[----:B-1----:R-:W-:-:S05]  /*9d20*/  @P0 IMAD.HI.U32 R4, R2, R4, RZ ;  /* 0x0000000402040227 */ /* 0x002fca00078e00ff */
[----:B------:R-:W-:-:S07]  /*9d30*/  @P0 SHF.R.U32.HI R2, RZ, R5, R4 ;  /* 0x00000005ff020219 */ /* 0x000fce0000011604 */
.L_x_8750:
[----:B------:R-:W-:Y:S05]  /*9d40*/  BSYNC B0 ;  /* 0x0000000000007941 */ /* 0x000fea0003800000 */
.L_x_8748:
[----:B------:R-:W-:-:S05]  /*9d50*/  IMAD R3, R2, R7, R7 ;  /* 0x0000000702037224 */ /* 0x000fca00078e0207 */
[----:B------:R-:W-:-:S07]  /*9d60*/  VIMNMX R0, R0, R3, PT ;  /* 0x0000000300007248 */ /* 0x000fce0003fe0100 */
.L_x_8747:
[----:B------:R-:W1:Y:S01]  /*9d70*/  @P1 LDC R3, c[0x0][0x44c] ;  /* 0x00011300ff031b82 */ /* 0x000e620000000800 */
[----:B------:R-:W-:Y:S01]  /*9d80*/  VIADD R0, R0, 0x9f ;  /* 0x0000009f00007836 */ /* 0x000fe20000000000 */
[----:B------:R-:W-:Y:S01]  /*9d90*/  ULDC UR4, c[0x0][0x9dc] ;  /* 0x0002770000047ab9 */ /* 0x000fe20000000800 */
[----:B------:R-:W-:Y:S02]  /*9da0*/  IMAD.MOV.U32 R5, RZ, RZ, R202 ;  /* 0x000000ffff057224 */ /* 0x000fe400078e00ca */
[----:B------:R-:W-:-:S03]  /*9db0*/  IMAD.HI R0, R0, 0x66666667, RZ ;  /* 0x6666666700007827 */ /* 0x000fc600078e02ff */
[----:B--23--:R-:W2:Y:S01]  /*9dc0*/  @P1 LDC R9, c[0x0][0x450] ;  /* 0x00011400ff091b82 */ /* 0x00cea20000000800 */
[----:B-1----:R-:W-:Y:S01]  /*9dd0*/  @P1 IMAD.HI.U32 R2, R202, R3, RZ ;  /* 0x00000003ca021227 */ /* 0x002fe200078e00ff */
[----:B------:R-:W-:-:S04]  /*9de0*/  SHF.R.U32.HI R3, RZ, 0x1f, R0 ;  /* 0x0000001fff037819 */ /* 0x000fc80000011600 */
[----:B------:R-:W-:Y:S02]  /*9df0*/  LEA.HI.SX32 R106, R0, R3, 0x1a ;  /* 0x00000003006a7211 */ /* 0x000fe400078fd2ff */
[----:B--2---:R-:W-:Y:S02]  /*9e00*/  @P1 SHF.R.U32.HI R5, RZ, R9, R2 ;  /* 0x00000009ff051219 */ /* 0x004fe40000011602 */
[----:B------:R-:W-:-:S03]  /*9e10*/  VIMNMX R106, R27, R106, PT ;  /* 0x0000006a1b6a7248 */ /* 0x000fc60003fe0100 */
        /* <DEDUP_REMOVED lines=13> */
.L_x_8753:
[----:B------:R-:W-:-:S13]  /*9ef0*/  ISETP.NE.AND P0, PT, R7, 0x1, PT ;  /* 0x000000010700780c */ /* 0x000fda0003f05270 */
[----:B------:R-:W1:Y:S02]  /*9f00*/  @P0 LDC.64 R4, c[0x0][0x9e8] ;  /* 0x00027a00ff040b82 */ /* 0x000e640000000a00 */
[----:B-1----:R-:W-:-:S05]  /*9f10*/  @P0 IMAD.HI.U32 R4, R0, R4, RZ ;  /* 0x0000000400040227 */ /* 0x002fca00078e00ff */
[----:B------:R-:W-:-:S07]  /*9f20*/  @P0 SHF.R.U32.HI R0, RZ, R5, R4 ;  /* 0x00000005ff000219 */ /* 0x000fce0000011604 */
.L_x_8754:
[----:B------:R-:W-:Y:S05]  /*9f30*/  BSYNC B0 ;  /* 0x0000000000007941 */ /* 0x000fea0003800000 */
.L_x_8752:
[----:B------:R-:W-:-:S05]  /*9f40*/  IMAD R3, R0, R7, RZ ;  /* 0x0000000700037224 */ /* 0x000fca00078e02ff */
[----:B------:R-:W-:-:S07]  /*9f50*/  VIMNMX R2, R2, R3, !PT ;  /* 0x0000000302027248 */ /* 0x000fce0007fe0100 */
.L_x_8751:
[----:B------:R-:W-:Y:S01]  /*9f60*/  IMAD.HI R2, R2, 0x66666667, RZ ;  /* 0x6666666702027827 */ /* 0x000fe200078e02ff */
[----:B------:R-:W-:Y:S02]  /*9f70*/  PLOP3.LUT P0, PT, PT, PT, PT, 0x80, 0x0 ;  /* 0x000000000000781c */ /* 0x000fe40003f0f070 */
[----:B------:R-:W-:Y:S02]  /*9f80*/  CS2R R88, SRZ ;  /* 0x0000000000587805 */ /* 0x000fe4000001ff00 */
[----:B------:R-:W-:Y:S02]  /*9f90*/  CS2R R86, SRZ ;  /* 0x0000000000567805 */ /* 0x000fe4000001ff00 */
[----:B------:R-:W-:Y:S02]  /*9fa0*/  CS2R R6, SRZ ;  /* 0x0000000000067805 */ /* 0x000fe4000001ff00 */
[----:B------:R-:W-:Y:S02]  /*9fb0*/  SHF.R.U32.HI R3, RZ, 0x1f, R2 ;  /* 0x0000001fff037819 */ /* 0x000fe40000011602 */
[----:B------:R-:W-:-:S02]  /*9fc0*/  CS2R R84, SRZ ;  /* 0x0000000000547805 */ /* 0x000fc4000001ff00 */
[----:B------:R-:W-:Y:S02]  /*9fd0*/  CS2R R8, SRZ ;  /* 0x0000000000087805 */ /* 0x000fe4000001ff00 */
[----:B------:R-:W-:Y:S02]  /*9fe0*/  CS2R R4, SRZ ;  /* 0x0000000000047805 */ /* 0x000fe4000001ff00 */
[----:B------:R-:W-:Y:S02]  /*9ff0*/  LEA.HI.SX32 R3, R2, R3, 0x1a ;  /* 0x0000000302037211 */ /* 0x000fe400078fd2ff */
[----:B------:R-:W-:Y:S02]  /*a000*/  CS2R R78, SRZ ;  /* 0x00000000004e7805 */ /* 0x000fe4000001ff00 */
[----:B------:R-:W-:Y:S02]  /*a010*/  CS2R R76, SRZ ;  /* 0x00000000004c7805 */ /* 0x000fe4000001ff00 */
[----:B0-----:R-:W-:-:S02]  /*a020*/  CS2R R10, SRZ ;  /* 0x00000000000a7805 */ /* 0x001fc4000001ff00 */
[----:B------:R-:W-:Y:S02]  /*a030*/  VIMNMX R209, RZ, R3, !PT ;  /* 0x00000003ffd17248 */ /* 0x000fe40007fe0100 */
[----:B------:R-:W-:Y:S02]  /*a040*/  CS2R R70, SRZ ;  /* 0x0000000000467805 */ /* 0x000fe4000001ff00 */
[----:B------:R-:W-:Y:S02]  /*a050*/  CS2R R12, SRZ ;  /* 0x00000000000c7805 */ /* 0x000fe4000001ff00 */
[----:B------:R-:W-:Y:S02]  /*a060*/  CS2R R68, SRZ ;  /* 0x0000000000447805 */ /* 0x000fe4000001ff00 */
[----:B------:R-:W-:Y:S02]  /*a070*/  ISETP.GT.AND P1, PT, R106, R209, PT ;  /* 0x000000d16a00720c */ /* 0x000fe40003f24270 */
        /* <DEDUP_REMOVED lines=20> */
[----:B------:R-:W-:Y:S01]  /*a1c0*/  CS2R R94, SRZ ;  /* 0x00000000005e7805 */ /* 0x000fe2000001ff00 */
[----:B------:R-:W-:-:S02]  /*a1d0*/  IMAD.MOV.U32 R57, RZ, RZ, RZ ;  /* 0x000000ffff397224 */ /* 0x000fc400078e00ff */
        /* <DEDUP_REMOVED lines=10> */
.L_x_9086:
[----:B01----:R-:W-:Y:S01]  /*a280*/  LEA.HI R0, R203, R203, RZ, 0x1 ;  /* 0x000000cbcb007211 */ /* 0x003fe200078f08ff */
[----:B------:R-:W-:Y:S01]  /*a290*/  VIADD R25, R17, 0x14400 ;  /* 0x0001440011197836 */ /* 0x000fe20000000000 */
[----:B------:R-:W-:Y:S02]  /*a2a0*/  BSSY B6, `(.L_x_8757) ;  /* 0x0000018000067945 */ /* 0x000fe40003800000 */
[----:B------:R-:W-:Y:S02]  /*a2b0*/  LOP3.LUT R0, R0, 0x1e, RZ, 0xc0, !PT ;  /* 0x0000001e00007812 */ /* 0x000fe400078ec0ff */
[----:B------:R-:W-:-:S03]  /*a2c0*/  LOP3.LUT P0, RZ, R25, 0x9f, RZ, 0xc0, !PT ;  /* 0x0000009f19ff7812 */ /* 0x000fc6000780c0ff */
[----:B------:R-:W-:-:S04]  /*a2d0*/  IMAD.IADD R0, R203, 0x1, -R0 ;  /* 0x00000001cb007824 */ /* 0x000fc800078e0a00 */
[----:B------:R-:W-:-:S05]  /*a2e0*/  IMAD R0, R0, 0x2000, R25 ;  /* 0x0000200000007824 */ /* 0x000fca00078e0219 */
        /* <DEDUP_REMOVED lines=19> */
.L_x_8758:
[----:B------:R-:W-:Y:S05]  /*a420*/  BSYNC B6 ;  /* 0x0000000000067941 */ /* 0x000fea0003800000 */
.L_x_8757:
        /* <DEDUP_REMOVED lines=53> */
.L_x_8762:
[----:B-1----:R1:W2:Y:S02]  /*a780*/  SYNCS.PHASECHK.TRANS64.TRYWAIT P0, [R17+URZ+0x22800], R0 ;  /* 0x02280000110075a7 */ /* 0x0022a4000800017f */
[----:B--2---:R-:W-:Y:S05]  /*a790*/  @!P0 NANOSLEEP.SYNCS 0x989680 ;  /* 0x009896800000895d */ /* 0x004fea0003900000 */
[----:B------:R-:W2:Y:S02]  /*a7a0*/  @!P0 SYNCS.PHASECHK.TRANS64 P0, [R17+URZ+0x22800], R0 ;  /* 0x02280000110085a7 */ /* 0x000ea4000800007f */
[----:B--2---:R-:W-:Y:S05]  /*a7b0*/  @!P0 BRA `(.L_x_8762) ;  /* 0xfffffffc00f08947 */ /* 0x004fea000383ffff */
.L_x_8761:
[----:B------:R-:W-:Y:S05]  /*a7c0*/  BSYNC B0 ;  /* 0x0000000000007941 */ /* 0x000fea0003800000 */
.L_x_8760:
[----:B------:R-:W-:Y:S05]  /*a7d0*/  BRA `(.L_x_8763) ;  /* 0x0000004c00987947 */ /* 0x000fea0003800000 */
.L_x_8759:
[----:B------:R-:W-:Y:S01]  /*a7e0*/  LOP3.LUT P0, RZ, R25, 0x3ff, RZ, 0xc0, !PT ;  /* 0x000003ff19ff7812 */ /* 0x000fe2000780c0ff */
[----:B------:R-:W-:Y:S01]  /*a7f0*/  ULDC.64 UR4, c[0x0][0x3f8] ;  /* 0x0000fe0000047ab9 */ /* 0x000fe20000000a00 */
[----:B-----5:R-:W-:Y:S01]  /*a800*/  SHF.R.S32.HI R0, RZ, 0x1f, R24 ;  /* 0x0000001fff007819 */ /* 0x020fe20000011418 */
[----:B------:R-:W-:Y:S01]  /*a810*/  ULDC.64 UR6, c[0x0][0x408] ;  /* 0x0001020000067ab9 */ /* 0x000fe20000000a00 */
[----:B------:R-:W-:Y:S01]  /*a820*/  IMAD.WIDE.U32 R26, R24, UR4, RZ ;  /* 0x00000004181a7c25 */ /* 0x000fe2000f8e00ff */
[----:B------:R-:W-:Y:S03]  /*a830*/  BSSY B6, `(.L_x_8764) ;  /* 0x0000019000067945 */ /* 0x000fe60003800000 */
        /* <DEDUP_REMOVED lines=24> */
.L_x_8765:
[----:B------:R-:W-:Y:S05]  /*a9c0*/  BSYNC B6 ;  /* 0x0000000000067941 */ /* 0x000fea0003800000 */
.L_x_8764:
[----:B------:R-:W-:Y:S01]  /*a9d0*/  ULDC.U8 UR4, c[0x0][0x410] ;  /* 0x0001040000047ab9 */ /* 0x000fe20000000000 */
[----:B------:R-:W-:Y:S01]  /*a9e0*/  BSSY B0, `(.L_x_8766) ;  /* 0x00004bd000007945 */ /* 0x000fe20003800000 */
[----:B------:R-:W-:Y:S01]  /*a9f0*/  ISETP.NE.AND P0, PT, RZ, UR4, PT ;  /* 0x00000004ff007c0c */ /* 0x000fe2000bf05270 */
[----:B------:R-:W-:-:S12]  /*aa00*/  IMAD.IADD R36, R198, 0x1, R202 ;  /* 0x00000001c6247824 */ /* 0x000fd800078e02ca */
[----:B------:R-:W-:Y:S05]  /*aa10*/  @!P0 BRA `(.L_x_8767) ;  /* 0x0000002400a48947 */ /* 0x000fea0003800000 */
[----:B------:R-:W0:Y:S01]  /*aa20*/  LDC R35, c[0x0][0x448] ;  /* 0x00011200ff237b82 */ /* 0x000e220000000800 */
[----:B------:R-:W-:Y:S01]  /*aa30*/  IMAD R3, R229, 0x40, R36 ;  /* 0x00000040e5037824 */ /* 0x000fe200078e0224 */
[----:B------:R-:W-:Y:S01]  /*aa40*/  ULDC.64 UR4, c[0x0][0x3f8] ;  /* 0x0000fe0000047ab9 */ /* 0x000fe20000000a00 */
[----:B------:R-:W-:Y:S01]  /*aa50*/  IMAD.MOV.U32 R8, RZ, RZ, R24 ;  /* 0x000000ffff087224 */ /* 0x000fe200078e0018 */
[----:B------:R-:W-:Y:S01]  /*aa60*/  ULDC.64 UR6, c[0x0][0x408] ;  /* 0x0001020000067ab9 */ /* 0x000fe20000000a00 */
[----:B------:R-:W-:Y:S01]  /*aa70*/  IMAD.MOV.U32 R9, RZ, RZ, R31 ;  /* 0x000000ffff097224 */ /* 0x000fe200078e001f */
[----:B------:R-:W-:Y:S01]  /*aa80*/  ULDC.64 UR8, c[0x0][0x400] ;  /* 0x0001000000087ab9 */ /* 0x000fe20000000a00 */
[----:B------:R-:W-:Y:S01]  /*aa90*/  IMAD.MOV.U32 R4, RZ, RZ, R26 ;  /* 0x000000ffff047224 */ /* 0x000fe200078e001a */
[----:B0-----:R-:W-:-:S13]  /*aaa0*/  ISETP.NE.AND P0, PT, R35, 0x1, PT ;  /* 0x000000012300780c */ /* 0x001fda0003f05270 */
[----:B------:R-:W0:Y:S08]  /*aab0*/  @P0 LDC R0, c[0x0][0x44c] ;  /* 0x00011300ff000b82 */ /* 0x000e300000000800 */
[----:B------:R-:W1:Y:S01]  /*aac0*/  @P0 LDC R5, c[0x0][0x450] ;  /* 0x00011400ff050b82 */ /* 0x000e620000000800 */
[----:B0-----:R-:W-:-:S05]  /*aad0*/  @P0 IMAD.HI.U32 R0, R3, R0, RZ ;  /* 0x0000000003000227 */ /* 0x001fca00078e00ff */
[----:B-1----:R-:W-:Y:S01]  /*aae0*/  @P0 SHF.R.U32.HI R3, RZ, R5, R0 ;  /* 0x00000005ff030219 */ /* 0x002fe20000011600 */
[----:B------:R-:W-:-:S03]  /*aaf0*/  IMAD.MOV.U32 R5, RZ, RZ, R29 ;  /* 0x000000ffff057224 */ /* 0x000fc600078e001d */
        /* <DEDUP_REMOVED lines=18> */
.L_x_9092:
        /* <DEDUP_REMOVED lines=11> */
[----:B------:R-:W-:-:S11]  /*acd0*/  ISETP.GE.AND P3, PT, R192, UR4, PT ;  /* 0x00000004c0007c0c */ /* 0x000fd6000bf66270 */
[----:B--2---:R-:W-:Y:S02]  /*ace0*/  @!P4 IADD3 R24, P0, R199, R0, RZ ;  /* 0x00000000c718c210 */ /* 0x004fe40007f1e0ff */
[----:B----4-:R-:W-:-:S03]  /*acf0*/  @!P3 IADD3 R12, P1, R192, R14, RZ ;  /* 0x0000000ec00cb210 */ /* 0x010fc60007f3e0ff */
[----:B-1----:R-:W-:Y:S01]  /*ad00*/  @!P4 IMAD.X R25, R3, 0x1, R228, P0 ;  /* 0x000000010319c824 */ /* 0x002fe200000e06e4 */
[----:B------:R-:W-:Y:S02]  /*ad10*/  @!P3 IADD3 R10, P0, R192, R0, RZ ;  /* 0x00000000c00ab210 */ /* 0x000fe40007f1e0ff */
[----:B------:R-:W-:Y:S02]  /*ad20*/  @!P3 SHF.R.S32.HI R0, RZ, 0x1f, R192 ;  /* 0x0000001fff00b819 */ /* 0x000fe400000114c0 */
[----:B------:R-:W-:Y:S02]  /*ad30*/  @!P4 IADD3 R14, P2, R199, R14, RZ ;  /* 0x0000000ec70ec210 */ /* 0x000fe40007f5e0ff */
[----:B------:R-:W-:Y:S02]  /*ad40*/  CS2R R30, SRZ ;  /* 0x00000000001e7805 */ /* 0x000fe4000001ff00 */
[----:B------:R-:W-:Y:S02]  /*ad50*/  CS2R R28, SRZ ;  /* 0x00000000001c7805 */ /* 0x000fe4000001ff00 */
[----:B------:R-:W-:Y:S01]  /*ad60*/  CS2R R26, SRZ ;  /* 0x00000000001a7805 */ /* 0x000fe2000001ff00 */
[--C-:B------:R-:W-:Y:S01]  /*ad70*/  @!P3 IMAD.X R11, R3, 0x1, R0.reuse, P0 ;  /* 0x00000001030bb824 */ /* 0x100fe200000e0600 */
[----:B------:R1:W5:Y:S01]  /*ad80*/  @!P4 LD.E.64 R20, desc[UR60][R24.64] ;  /* 0x0000003c1814c980 */ /* 0x000362000c101b00 */
[----:B---3--:R-:W-:-:S02]  /*ad90*/  @!P3 IMAD.X R13, R5, 0x1, R0, P1 ;  /* 0x00000001050db824 */ /* 0x008fc400008e0600 */
[----:B------:R-:W-:Y:S01]  /*ada0*/  @!P4 IMAD.X R15, R5, 0x1, R228, P2 ;  /* 0x00000001050fc824 */ /* 0x000fe200010e06e4 */
[----:B------:R1:W5:Y:S04]  /*adb0*/  @!P3 LD.E.64 R30, desc[UR60][R10.64] ;  /* 0x0000003c0a1eb980 */ /* 0x000368000c101b00 */
[----:B------:R1:W5:Y:S04]  /*adc0*/  @!P3 LD.E.64 R28, desc[UR60][R12.64] ;  /* 0x0000003c0c1cb980 */ /* 0x000368000c101b00 */
[----:B------:R1:W5:Y:S02]  /*add0*/  @!P4 LD.E.64 R26, desc[UR60][R14.64] ;  /* 0x0000003c0e1ac980 */ /* 0x000364000c101b00 */
.L_x_8770:
[----:B------:R-:W-:Y:S05]  /*ade0*/  BSYNC B1 ;  /* 0x0000000000017941 */ /* 0x000fea0003800000 */
.L_x_8769:
[----:B------:R-:W-:Y:S01]  /*adf0*/  UMOV UR4, 0xffffffff ;  /* 0xffffffff00047882 */ /* 0x000fe20000000000 */
[----:B-1----:R-:W-:Y:S02]  /*ae00*/  CS2R R24, SRZ ;  /* 0x0000000000187805 */ /* 0x002fe4000001ff00 */
[----:B------:R-:W-:Y:S05]  /*ae10*/  BRA.DIV UR4, `(.L_x_8771) ;  /* 0x0000024604047947 */ /* 0x000fea000b800000 */
[----:B------:R1:W0:Y:S04]  /*ae20*/  SHFL.IDX PT, R3, R6, 0x1, 0x1c1f ;  /* 0x003c1f0006037f89 */ /* 0x00022800000e0000 */
[----:B--2---:R1:W2:Y:S04]  /*ae30*/  SHFL.IDX PT, R0, R4, 0x1, 0x1c1f ;  /* 0x003c1f0004007f89 */ /* 0x0042a800000e0000 */
[----:B---3--:R1:W3:Y:S04]  /*ae40*/  SHFL.IDX PT, R5, R8, 0x1, 0x1c1f ;  /* 0x003c1f0008057f89 */ /* 0x0082e800000e0000 */
[----:B----4-:R1:W4:Y:S02]  /*ae50*/  SHFL.IDX PT, R14, R7, 0x1, 0x1c1f ;  /* 0x003c1f00070e7f89 */ /* 0x01032400000e0000 */
.L_x_9098:
[----:B01----:R-:W-:Y:S01]  /*ae60*/  VIADD R4, R36, 0x40 ;  /* 0x0000004024047836 */ /* 0x003fe20000000000 */
[----:B------:R-:W-:Y:S01]  /*ae70*/  LEA.HI R6, R226, R226, RZ, 0x1 ;  /* 0x000000e2e2067211 */ /* 0x000fe200078f08ff */
[----:B------:R-:W-:Y:S01]  /*ae80*/  BSSY B1, `(.L_x_8772) ;  /* 0x000001d000017945 */ /* 0x000fe20003800000 */
[----:B------:R-:W-:Y:S02]  /*ae90*/  CS2R R10, SRZ ;  /* 0x00000000000a7805 */ /* 0x000fe4000001ff00 */
[----:B------:R-:W-:Y:S02]  /*aea0*/  CS2R R8, SRZ ;  /* 0x0000000000087805 */ /* 0x000fe4000001ff00 */
        /* <DEDUP_REMOVED lines=9> */
[----:B------:R-:W-:-:S11]  /*af40*/  ISETP.GE.AND P3, PT, R192, UR4, PT ;  /* 0x00000004c0007c0c */ /* 0x000fd6000bf66270 */
[----:B--2---:R-:W-:Y:S02]  /*af50*/  @!P4 IADD3 R36, P0, R199, R0, RZ ;  /* 0x00000000c724c210 */ /* 0x004fe40007f1e0ff */
[----:B----4-:R-:W-:-:S03]  /*af60*/  @!P3 IADD3 R32, P1, R192, R14, RZ ;  /* 0x0000000ec020b210 */ /* 0x010fc60007f3e0ff */
[----:B------:R-:W-:Y:S01]  /*af70*/  @!P4 IMAD.X R37, R3, 0x1, R228, P0 ;  /* 0x000000010325c824 */ /* 0x000fe200000e06e4 */
        /* <DEDUP_REMOVED lines=13> */
.L_x_8773:
[----:B------:R-:W-:Y:S05]  /*b050*/  BSYNC B1 ;  /* 0x0000000000017941 */ /* 0x000fea0003800000 */
.L_x_8772:
[----:B------:R-:W1:Y:S01]  /*b060*/  SYNCS.PHASECHK.TRANS64.TRYWAIT P0, [R17+URZ+0x22800], R38 ;  /* 0x02280026110075a7 */ /* 0x000e62000800017f */
[----:B--2---:R-:W-:Y:S01]  /*b070*/  IMAD.SHL.U32 R0, R211, 0x80, RZ ;  /* 0x00000080d3007824 */ /* 0x004fe200078e00ff */
[----:B0-----:R-:W-:Y:S01]  /*b080*/  VIADDMNMX R15, R35, -R202, 0x80, PT ;  /* 0x00000080230f7446 */ /* 0x001fe200038009ca */
[----:B------:R-:W-:Y:S01]  /*b090*/  BSSY B1, `(.L_x_8774) ;  /* 0x000000b000017945 */ /* 0x000fe20003800000 */
[----:B------:R-:W-:Y:S02]  /*b0a0*/  LOP3.LUT P2, RZ, R211, 0x4, RZ, 0xc0, !PT ;  /* 0x00000004d3ff7812 */ /* 0x000fe4000784c0ff */
[----:B------:R-:W-:Y:S02]  /*b0b0*/  LOP3.LUT R3, R0, 0x380, RZ, 0xc0, !PT ;  /* 0x0000038000037812 */ /* 0x000fe400078ec0ff */
[----:B------:R-:W-:Y:S02]  /*b0c0*/  ISETP.GE.AND P1, PT, R198, R15, PT ;  /* 0x0000000fc600720c */ /* 0x000fe40003f26270 */
[----:B------:R-:W-:-:S02]  /*b0d0*/  LOP3.LUT R0, R3, 0x30, R18, 0xf8, !PT ;  /* 0x0000003003007812 */ /* 0x000fc400078ef812 */
[----:B------:R-:W-:-:S04]  /*b0e0*/  SHF.R.U32.HI R3, RZ, 0x3, R3 ;  /* 0x00000003ff037819 */ /* 0x000fc80000011603 */
[----:B------:R-:W-:-:S04]  /*b0f0*/  LOP3.LUT R3, R0, R3, RZ, 0x3c, !PT ;  /* 0x0000000300037212 */ /* 0x000fc800078e3cff */
[----:B------:R-:W-:-:S05]  /*b100*/  IADD3 R3, R17, R3, R210 ;  /* 0x0000000311037210 */ /* 0x000fca0007ffe0d2 */
[C---:B------:R-:W-:Y:S02]  /*b110*/  VIADD R4, R3.reuse, 0x14400 ;  /* 0x0001440003047836 */ /* 0x040fe40000000000 */
[----:B------:R-:W-:Y:S01]  /*b120*/  VIADD R0, R3, 0x14440 ;  /* 0x0001444003007836 */ /* 0x000fe20000000000 */
[----:B-1----:R-:W-:Y:S06]  /*b130*/  @!P0 BRA `(.L_x_8775) ;  /* 0x0000024000ac8947 */ /* 0x002fec0003800000 */
.L_x_9099:
[----:B------:R-:W-:Y:S05]  /*b140*/  BSYNC B1 ;  /* 0x0000000000017941 */ /* 0x000fea0003800000 */
.L_x_8774:
[----:B------:R-:W-:Y:S01]  /*b150*/  BSSY B1, `(.L_x_8776) ;  /* 0x00000fa000017945 */ /* 0x000fe20003800000 */
[----:B------:R-:W-:-:S03]  /*b160*/  @P2 VIADD R0, R4, 0xffffffc0 ;  /* 0xffffffc004002836 */ /* 0x000fc60000000000 */
[----:B------:R-:W-:Y:S05]  /*b170*/  @P1 BRA `(.L_x_8777) ;  /* 0x0000000c00dc1947 */ /* 0x000fea0003800000 */
[----:B------:R-:W1:Y:S01]  /*b180*/  LDC R4, c[0x0][0x3f4] ;  /* 0x0000fd00ff047b82 */ /* 0x000e620000000800 */
[----:B------:R-:W-:Y:S01]  /*b190*/  BSSY B2, `(.L_x_8778) ;  /* 0x000007a000027945 */ /* 0x000fe20003800000 */
[-C--:B-1----:R-:W-:Y:S02]  /*b1a0*/  ISETP.GE.AND P0, PT, R192, R4.reuse, PT ;  /* 0x00000004c000720c */ /* 0x082fe40003f06270 */
[----:B------:R-:W-:-:S11]  /*b1b0*/  ISETP.GE.AND P1, PT, R199, R4, PT ;  /* 0x00000004c700720c */ /* 0x000fd60003f26270 */
[----:B------:R-:W-:Y:S05]  /*b1c0*/  @P0 BRA `(.L_x_8779) ;  /* 0x0000000400d80947 */ /* 0x000fea0003800000 */
[----:B---3--:R-:W1:Y:S01]  /*b1d0*/  LDS.128 R4, [R3+0x14400] ;  /* 0x0144000003047984 */ /* 0x008e620000000c00 */
[----:B-----5:R-:W-:Y:S02]  /*b1e0*/  SHF.R.U32.HI R32, RZ, 0x8, R30 ;  /* 0x00000008ff207819 */ /* 0x020fe4000001161e */
[----:B------:R-:W-:Y:S02]  /*b1f0*/  SHF.R.U32.HI R36, RZ, 0x8, R31 ;  /* 0x00000008ff247819 */ /* 0x000fe4000001161f */
[----:B------:R-:W-:Y:S02]  /*b200*/  LOP3.LUT R33, R32, 0xff, RZ, 0xc0, !PT ;  /* 0x000000ff20217812 */ /* 0x000fe400078ec0ff */
[----:B------:R-:W-:Y:S02]  /*b210*/  LOP3.LUT R35, R31, 0xff, RZ, 0xc0, !PT ;  /* 0x000000ff1f237812 */ /* 0x000fe400078ec0ff */
[----:B------:R-:W-:Y:S02]  /*b220*/  LOP3.LUT R32, R36, 0xff, RZ, 0xc0, !PT ;  /* 0x000000ff24207812 */ /* 0x000fe400078ec0ff */
[----:B------:R-:W-:-:S02]  /*b230*/  SHF.R.U32.HI R39, RZ, 0x8, R29 ;  /* 0x00000008ff277819 */ /* 0x000fc4000001161d */
[----:B------:R-:W-:Y:S02]  /*b240*/  PRMT R32, R32, 0x7604, R35 ;  /* 0x0000760420207816 */ /* 0x000fe40000000023 */
[----:B------:R-:W-:Y:S02]  /*b250*/  SHF.R.U32.HI R40, RZ, 0x10, R31 ;  /* 0x00000010ff287819 */ /* 0x000fe4000001161f */
[----:B------:R-:W-:Y:S02]  /*b260*/  SHF.R.U32.HI R35, RZ, 0x8, R28 ;  /* 0x00000008ff237819 */ /* 0x000fe4000001161c */
[----:B------:R-:W-:Y:S02]  /*b270*/  LOP3.LUT R36, R29, 0xff, RZ, 0xc0, !PT ;  /* 0x000000ff1d247812 */ /* 0x000fe400078ec0ff */
[----:B------:R-:W-:Y:S02]  /*b280*/  LOP3.LUT R39, R39, 0xff, RZ, 0xc0, !PT ;  /* 0x000000ff27277812 */ /* 0x000fe400078ec0ff */
[----:B0-----:R-:W-:-:S02]  /*b290*/  SHF.R.U32.HI R38, RZ, 0x10, R29 ;  /* 0x00000010ff267819 */ /* 0x001fc4000001161d */
[----:B------:R-:W-:Y:S01]  /*b2a0*/  LOP3.LUT R37, R35, 0xff, RZ, 0xc0, !PT ;  /* 0x000000ff23257812 */ /* 0x000fe200078ec0ff */
[----:B------:R-:W-:Y:S01]  /*b2b0*/  IMAD.U32 R35, R40, 0x10000, RZ ;  /* 0x0001000028237824 */ /* 0x000fe200078e00ff */
[----:B------:R-:W-:Y:S01]  /*b2c0*/  PRMT R36, R39, 0x7604, R36 ;  /* 0x0000760427247816 */ /* 0x000fe20000000024 */
[----:B------:R-:W-:Y:S01]  /*b2d0*/  IMAD.U32 R39, R38, 0x10000, RZ ;  /* 0x0001000026277824 */ /* 0x000fe200078e00ff */
[----:B----4-:R-:W-:Y:S02]  /*b2e0*/  LOP3.LUT R14, R30, 0xff, RZ, 0xc0, !PT ;  /* 0x000000ff1e0e7812 */ /* 0x010fe400078ec0ff */
[----:B------:R-:W-:Y:S02]  /*b2f0*/  LOP3.LUT R35, R32, 0xff0000, R35, 0xf8, !PT ;  /* 0x00ff000020237812 */ /* 0x000fe400078ef823 */
[----:B------:R-:W-:Y:S02]  /*b300*/  PRMT R33, R33, 0x7604, R14 ;  /* 0x0000760421217816 */ /* 0x000fe4000000000e */
[----:B------:R-:W-:-:S02]  /*b310*/  LOP3.LUT R14, R28, 0xff, RZ, 0xc0, !PT ;  /* 0x000000ff1c0e7812 */ /* 0x000fc400078ec0ff */
[----:B------:R-:W-:Y:S02]  /*b320*/  LOP3.LUT R39, R36, 0xff0000, R39, 0xf8, !PT ;  /* 0x00ff000024277812 */ /* 0x000fe400078ef827 */
[----:B------:R-:W-:Y:S02]  /*b330*/  PRMT R37, R37, 0x7604, R14 ;  /* 0x0000760425257816 */ /* 0x000fe4000000000e */
[----:B------:R-:W-:Y:S02]  /*b340*/  LOP3.LUT R39, R39, 0xff000000, R29, 0xf8, !PT ;  /* 0xff00000027277812 */ /* 0x000fe400078ef81d */
[----:B------:R-:W-:Y:S02]  /*b350*/  LOP3.LUT R35, R35, 0xff000000, R31, 0xf8, !PT ;  /* 0xff00000023237812 */ /* 0x000fe400078ef81f */
[----:B------:R-:W-:Y:S02]  /*b360*/  LOP3.LUT R33, R33, 0xff0000, R30, 0xf8, !PT ;  /* 0x00ff000021217812 */ /* 0x000fe400078ef81e */
[----:B-1----:R-:W-:-:S02]  /*b370*/  F2FP.F16.E4M3.UNPACK_B R14, R6.H1 ;  /* 0x00000006ff0e723e */ /* 0x002fc400030006ff */
[----:B------:R-:W-:Y:S02]  /*b380*/  LOP3.LUT R37, R37, 0xff0000, R28, 0xf8, !PT ;  /* 0x00ff000025257812 */ /* 0x000fe400078ef81c */
[----:B------:R-:W-:Y:S02]  /*b390*/  F2FP.F16.E4M3.UNPACK_B R38, R39 ;  /* 0x00000027ff26723e */ /* 0x000fe400020006ff */
[----:B------:R-:W-:Y:S02]  /*b3a0*/  F2FP.F16.E4M3.UNPACK_B R32, R35 ;  /* 0x00000023ff20723e */ /* 0x000fe400020006ff */
[----:B------:R-:W-:Y:S01]  /*b3b0*/  LOP3.LUT R33, R33, 0xff000000, R30, 0xf8, !PT ;  /* 0xff00000021217812 */ /* 0x000fe200078ef81e */
[--C-:B------:R-:W-:Y:S01]  /*b3c0*/  HADD2.F32 R30, -RZ, R14.reuse.H0_H0 ;  /* 0x2000000eff1e7230 */ /* 0x100fe20000004100 */
[----:B------:R-:W-:Y:S01]  /*b3d0*/  LOP3.LUT R36, R37, 0xff000000, R28, 0xf8, !PT ;  /* 0xff00000025247812 */ /* 0x000fe200078ef81c */
[----:B------:R-:W-:Y:S01]  /*b3e0*/  HADD2.F32 R14, -RZ, R14.H1_H1 ;  /* 0x3000000eff0e7230 */ /* 0x000fe20000004100 */
[----:B------:R-:W-:Y:S01]  /*b3f0*/  F2FP.F16.E4M3.UNPACK_B R29, R6 ;  /* 0x00000006ff1d723e */ /* 0x000fe200020006ff */
[----:B------:R-:W-:Y:S01]  /*b400*/  HADD2.F32 R41, -RZ, R38.H1_H1 ;  /* 0x30000026ff297230 */ /* 0x000fe20000004100 */
[----:B------:R-:W-:Y:S01]  /*b410*/  F2FP.F16.E4M3.UNPACK_B R28, R5.H1 ;  /* 0x00000005ff1c723e */ /* 0x000fe200030006ff */
[----:B------:R-:W-:Y:S01]  /*b420*/  HADD2.F32 R37, -RZ, R32.H1_H1 ;  /* 0x30000020ff257230 */ /* 0x000fe20000004100 */
[----:B------:R-:W-:Y:S01]  /*b430*/  F2FP.F16.E4M3.UNPACK_B R31, R7 ;  /* 0x00000007ff1f723e */ /* 0x000fe200020006ff */
[----:B------:R-:W-:-:S02]  /*b440*/  HADD2.F32 R38, -RZ, R38.H0_H0 ;  /* 0x20000026ff267230 */ /* 0x000fc40000004100 */
[C---:B------:R-:W-:Y:S01]  /*b450*/  FMUL.FTZ R43, R14.reuse, R41 ;  /* 0x000000290e2b7220 */ /* 0x040fe20000410000 */
[----:B------:R-:W-:Y:S02]  /*b460*/  HADD2.F32 R32, -RZ, R32.H0_H0 ;  /* 0x20000020ff207230 */ /* 0x000fe40000004100 */
[----:B------:R-:W-:Y:S01]  /*b470*/  FMUL.FTZ R40, R14, R37 ;  /* 0x000000250e287220 */ /* 0x000fe20000410000 */
[----:B------:R-:W-:Y:S01]  /*b480*/  F2FP.F16.E4M3.UNPACK_B R14, R5 ;  /* 0x00000005ff0e723e */ /* 0x000fe200020006ff */
[--C-:B------:R-:W-:Y:S01]  /*b490*/  HADD2.F32 R5, -RZ, R29.reuse.H1_H1 ;  /* 0x3000001dff057230 */ /* 0x100fe20000004100 */
[----:B------:R-:W-:Y:S01]  /*b4a0*/  F2FP.F16.E4M3.UNPACK_B R39, R39.H1 ;  /* 0x00000027ff27723e */ /* 0x000fe200030006ff */
[C---:B------:R-:W-:Y:S01]  /*b4b0*/  FFMA.FTZ R43, R30.reuse, R37, -R43 ;  /* 0x000000251e2b7223 */ /* 0x040fe2000001082b */
[----:B------:R-:W-:Y:S01]  /*b4c0*/  FFMA.FTZ R44, R30, R41, R40 ;  /* 0x000000291e2c7223 */ /* 0x000fe20000010028 */
[----:B------:R-:W-:Y:S01]  /*b4d0*/  HADD2.F32 R29, -RZ, R29.H0_H0 ;  /* 0x2000001dff1d7230 */ /* 0x000fe20000004100 */
[----:B------:R-:W-:Y:S01]  /*b4e0*/  F2FP.F16.E4M3.UNPACK_B R35, R35.H1 ;  /* 0x00000023ff23723e */ /* 0x000fe200030006ff */
[C---:B------:R-:W-:Y:S01]  /*b4f0*/  FMUL.FTZ R30, R5.reuse, R38 ;  /* 0x00000026051e7220 */ /* 0x040fe20000410000 */
[----:B------:R-:W-:Y:S01]  /*b500*/  FMUL.FTZ R37, R5, R32 ;  /* 0x0000002005257220 */ /* 0x000fe20000410000 */
[----:B------:R-:W-:Y:S01]  /*b510*/  HADD2.F32 R5, -RZ, R31.H1_H1 ;  /* 0x3000001fff057230 */ /* 0x000fe20000004100 */
[----:B------:R-:W-:Y:S01]  /*b520*/  F2FP.F16.E4M3.UNPACK_B R7, R7.H1 ;  /* 0x00000007ff07723e */ /* 0x000fe200030006ff */
        /* <DEDUP_REMOVED lines=12> */
[----:B------:R-:W-:Y:S01]  /*b5f0*/  F2FP.F16.E4M3.UNPACK_B R6, R4 ;  /* 0x00000004ff06723e */ /* 0x000fe200020006ff */
[----:B------:R-:W-:Y:S02]  /*b600*/  HADD2.F32 R5, -RZ, R7.H0_H0 ;  /* 0x20000007ff057230 */ /* 0x000fe40000004100 */
[C---:B------:R-:W-:Y:S01]  /*b610*/  FMUL.FTZ R32, R29.reuse, R38 ;  /* 0x000000261d207220 */ /* 0x040fe20000410000 */
[----:B------:R-:W-:Y:S01]  /*b620*/  FMUL.FTZ R40, R29, R30 ;  /* 0x0000001e1d287220 */ /* 0x000fe20000410000 */
[----:B------:R-:W-:Y:S02]  /*b630*/  F2FP.F16.E4M3.UNPACK_B R4, R4.H1 ;  /* 0x00000004ff04723e */ /* 0x000fe400030006ff */
        /* <DEDUP_REMOVED lines=10> */
[C---:B------:R-:W-:Y:S01]  /*b6e0*/  FMUL.FTZ R38, R7.reuse, R32 ;  /* 0x0000002007267220 */ /* 0x040fe20000410000 */
[----:B------:R-:W-:Y:S02]  /*b6f0*/  HADD2.F32 R31, -RZ, R31.H0_H0 ;  /* 0x2000001fff1f7230 */ /* 0x000fe40000004100 */
[-C--:B------:R-:W-:Y:S01]  /*b700*/  FMUL.FTZ R40, R7, R30.reuse ;  /* 0x0000001e07287220 */ /* 0x080fe20000410000 */
[--C-:B------:R-:W-:Y:S02]  /*b710*/  HADD2.F32 R4, -RZ, R6.reuse.H1_H1 ;  /* 0x30000006ff047230 */ /* 0x100fe40000004100 */
[C---:B------:R-:W-:Y:S01]  /*b720*/  FFMA.FTZ R38, R5.reuse, R30, -R38 ;  /* 0x0000001e05267223 */ /* 0x040fe20000010826 */
[----:B------:R-:W-:Y:S02]  /*b730*/  HADD2.F32 R29, -RZ, R29.H0_H0 ;  /* 0x2000001dff1d7230 */ /* 0x000fe40000004100 */
[----:B------:R-:W-:Y:S01]  /*b740*/  FFMA.FTZ R35, R5, R32, R40 ;  /* 0x0000002005237223 */ /* 0x000fe20000010028 */
[----:B------:R-:W-:-:S02]  /*b750*/  HADD2.F32 R6, -RZ, R6.H0_H0 ;  /* 0x20000006ff067230 */ /* 0x000fc40000004100 */
[C---:B------:R-:W-:Y:S01]  /*b760*/  FMUL.FTZ R7, R4.reuse, R31 ;  /* 0x0000001f04077220 */ /* 0x040fe20000410000 */
[--C-:B------:R-:W-:Y:S02]  /*b770*/  HADD2.F32 R5, -RZ, R28.reuse.H1_H1 ;  /* 0x3000001cff057230 */ /* 0x100fe40000004100 */
[-C--:B------:R-:W-:Y:S01]  /*b780*/  FMUL.FTZ R4, R4, R29.reuse ;  /* 0x0000001d04047220 */ /* 0x080fe20000410000 */
[----:B------:R-:W-:Y:S02]  /*b790*/  HADD2.F32 R28, -RZ, R28.H0_H0 ;  /* 0x2000001cff1c7230 */ /* 0x000fe40000004100 */
[C---:B------:R-:W-:Y:S01]  /*b7a0*/  FFMA.FTZ R30, R6.reuse, R29, -R7 ;  /* 0x0000001d061e7223 */ /* 0x040fe20000010807 */
[----:B------:R-:W-:Y:S02]  /*b7b0*/  HADD2.F32 R29, -RZ, R36.H1_H1 ;  /* 0x30000024ff1d7230 */ /* 0x000fe40000004100 */
[----:B------:R-:W-:Y:S01]  /*b7c0*/  FFMA.FTZ R31, R6, R31, R4 ;  /* 0x0000001f061f7223 */ /* 0x000fe20000010004 */
[----:B------:R-:W-:-:S02]  /*b7d0*/  HADD2.F32 R6, -RZ, R33.H1_H1 ;  /* 0x30000021ff067230 */ /* 0x000fc40000004100 */
[----:B------:R-:W-:Y:S02]  /*b7e0*/  HADD2.F32 R7, -RZ, R36.H0_H0 ;  /* 0x20000024ff077230 */ /* 0x000fe40000004100 */
[C---:B------:R-:W-:Y:S01]  /*b7f0*/  FMUL.FTZ R37, R5.reuse, R29 ;  /* 0x0000001d05257220 */ /* 0x040fe20000410000 */
[--C-:B------:R-:W-:Y:S02]  /*b800*/  HADD2.F32 R4, -RZ, R14.reuse.H1_H1 ;  /* 0x3000000eff047230 */ /* 0x100fe40000004100 */
[-C--:B------:R-:W-:Y:S01]  /*b810*/  FMUL.FTZ R32, R5, R6.reuse ;  /* 0x0000000605207220 */ /* 0x080fe20000410000 */
[----:B------:R-:W-:Y:S02]  /*b820*/  HADD2.F32 R33, -RZ, R33.H0_H0 ;  /* 0x20000021ff217230 */ /* 0x000fe40000004100 */
[----:B------:R-:W-:Y:S01]  /*b830*/  FFMA.FTZ R37, R28, R6, -R37 ;  /* 0x000000061c257223 */ /* 0x000fe20000010825 */
[----:B------:R-:W-:Y:S02]  /*b840*/  HADD2.F32 R14, -RZ, R14.H0_H0 ;  /* 0x2000000eff0e7230 */ /* 0x000fe40000004100 */
[----:B------:R-:W-:Y:S01]  /*b850*/  FMUL.FTZ R5, R4, R7 ;  /* 0x0000000704057220 */ /* 0x000fe20000410000 */
[----:B------:R-:W-:Y:S01]  /*b860*/  FFMA.FTZ R32, R28, R29, R32 ;  /* 0x0000001d1c207223 */ /* 0x000fe20000010020 */
[----:B------:R-:W-:Y:S01]  /*b870*/  FMUL.FTZ R4, R4, R33 ;  /* 0x0000002104047220 */ /* 0x000fe20000410000 */
[----:B------:R-:W-:Y:S01]  /*b880*/  F2FP.SATFINITE.E4M3.F32.PACK_AB_MERGE_C R6, R44, R43, RZ ;  /* 0x0000002b2c06723e */ /* 0x000fe200048070ff */
[----:B------:R-:W-:-:S02]  /*b890*/  FFMA.FTZ R5, R14, R33, -R5 ;  /* 0x000000210e057223 */ /* 0x000fc40000010805 */
[----:B------:R-:W-:Y:S01]  /*b8a0*/  FFMA.FTZ R14, R14, R7, R4 ;  /* 0x000000070e0e7223 */ /* 0x000fe20000010004 */
        /* <DEDUP_REMOVED lines=8> */
.L_x_8779:
[----:B------:R-:W-:Y:S05]  /*b930*/  BSYNC B2 ;  /* 0x0000000000027941 */ /* 0x000fea0003800000 */
.L_x_8778:
[----:B------:R-:W-:Y:S05]  /*b940*/  @P1 BRA `(.L_x_8777) ;  /* 0x0000000400e81947 */ /* 0x000fea0003800000 */
[----:B-1-3--:R-:W1:Y:S01]  /*b950*/  LDS.128 R4, [R0] ;  /* 0x0000000000047984 */ /* 0x00ae620000000c00 */
[----:B-----5:R-:W-:Y:S02]  /*b960*/  SHF.R.U32.HI R28, RZ, 0x8, R21 ;  /* 0x00000008ff1c7819 */ /* 0x020fe40000011615 */
[----:B------:R-:W-:Y:S02]  /*b970*/  SHF.R.U32.HI R32, RZ, 0x8, R27 ;  /* 0x00000008ff207819 */ /* 0x000fe4000001161b */
[----:B------:R-:W-:Y:S02]  /*b980*/  LOP3.LUT R31, R21, 0xff, RZ, 0xc0, !PT ;  /* 0x000000ff151f7812 */ /* 0x000fe400078ec0ff */
[----:B------:R-:W-:Y:S02]  /*b990*/  LOP3.LUT R35, R27, 0xff, RZ, 0xc0, !PT ;  /* 0x000000ff1b237812 */ /* 0x000fe400078ec0ff */
[----:B------:R-:W-:Y:S02]  /*b9a0*/  LOP3.LUT R28, R28, 0xff, RZ, 0xc0, !PT ;  /* 0x000000ff1c1c7812 */ /* 0x000fe400078ec0ff */
[----:B------:R-:W-:-:S02]  /*b9b0*/  LOP3.LUT R32, R32, 0xff, RZ, 0xc0, !PT ;  /* 0x000000ff20207812 */ /* 0x000fc400078ec0ff */
[----:B----4-:R-:W-:Y:S02]  /*b9c0*/  SHF.R.U32.HI R14, RZ, 0x8, R20 ;  /* 0x00000008ff0e7819 */ /* 0x010fe40000011614 */
        /* <DEDUP_REMOVED lines=23> */
[-C--:B-1----:R-:W-:Y:S02]  /*bb40*/  F2FP.F16.E4M3.UNPACK_B R14, R6.reuse.H1 ;  /* 0x00000006ff0e723e */ /* 0x082fe400030006ff */
[----:B------:R-:W-:Y:S02]  /*bb50*/  F2FP.F16.E4M3.UNPACK_B R32, R35 ;  /* 0x00000023ff20723e */ /* 0x000fe400020006ff */
[----:B------:R-:W-:Y:S02]  /*bb60*/  F2FP.F16.E4M3.UNPACK_B R28, R31 ;  /* 0x0000001fff1c723e */ /* 0x000fe400020006ff */
[----:B------:R-:W-:Y:S01]  /*bb70*/  LOP3.LUT R30, R33, 0xff000000, R26, 0xf8, !PT ;  /* 0xff000000211e7812 */ /* 0x000fe200078ef81a */
[--C-:B------:R-:W-:Y:S01]  /*bb80*/  HADD2.F32 R26, -RZ, R14.reuse.H0_H0 ;  /* 0x2000000eff1a7230 */ /* 0x100fe20000004100 */
[----:B------:R-:W-:Y:S01]  /*bb90*/  F2FP.F16.E4M3.UNPACK_B R21, R6 ;  /* 0x00000006ff15723e */ /* 0x000fe200020006ff */
[----:B------:R-:W-:Y:S01]  /*bba0*/  HADD2.F32 R14, -RZ, R14.H1_H1 ;  /* 0x3000000eff0e7230 */ /* 0x000fe20000004100 */
[----:B------:R-:W-:Y:S01]  /*bbb0*/  LOP3.LUT R29, R29, 0xff000000, R20, 0xf8, !PT ;  /* 0xff0000001d1d7812 */ /* 0x000fe200078ef814 */
        /* <DEDUP_REMOVED lines=22> */
[----:B0-----:R-:W-:Y:S01]  /*bd20*/  FFMA.FTZ R38, R21, R32, R33 ;  /* 0x0000002015267223 */ /* 0x001fe20000010021 */
        /* <DEDUP_REMOVED lines=59> */
[----:B------:R2:W-:Y:S02]  /*c0e0*/  STS.128 [R0], R4 ;  /* 0x0000000400007388 */ /* 0x0005e40000000c00 */
.L_x_8777:
[----:B------:R-:W-:Y:S05]  /*c0f0*/  BSYNC B1 ;  /* 0x0000000000017941 */ /* 0x000fea0003800000 */
.L_x_8776:
[----:B-12---:R-:W-:-:S05]  /*c100*/  VIADD R4, R198, 0x40 ;  /* 0x00000040c6047836 */ /* 0x006fca0000000000 */
[----:B------:R-:W-:-:S13]  /*c110*/  ISETP.GE.AND P0, PT, R4, R15, PT ;  /* 0x0000000f0400720c */ /* 0x000fda0003f06270 */
        /* <DEDUP_REMOVED lines=18> */
[----:B------:R-:W-:-:S02]  /*c240*/  LOP3.LUT R15, R10, 0xff, RZ, 0xc0, !PT ;  /* 0x000000ff0a0f7812 */ /* 0x000fc400078ec0ff */
[----:B------:R-:W-:Y:S02]  /*c250*/  LOP3.LUT R14, R14, 0xff, RZ, 0xc0, !PT ;  /* 0x000000ff0e0e7812 */ /* 0x000fe400078ec0ff */
[----:B------:R-:W-:Y:S02]  /*c260*/  SHF.R.U32.HI R20, RZ, 0x10, R11 ;  /* 0x00000010ff147819 */ /* 0x000fe4000001160b */
[----:B------:R-:W-:Y:S02]  /*c270*/  LOP3.LUT R27, R12, 0xff, RZ, 0xc0, !PT ;  /* 0x000000ff0c1b7812 */ /* 0x000fe400078ec0ff */
[----:B------:R-:W-:Y:S02]  /*c280*/  LOP3.LUT R26, R26, 0xff, RZ, 0xc0, !PT ;  /* 0x000000ff1a1a7812 */ /* 0x000fe400078ec0ff */
[----:B------:R-:W-:Y:S02]  /*c290*/  LOP3.LUT R28, R28, 0xff, RZ, 0xc0, !PT ;  /* 0x000000ff1c1c7812 */ /* 0x000fe400078ec0ff */
[----:B------:R-:W-:-:S02]  /*c2a0*/  PRMT R15, R14, 0x7604, R15 ;  /* 0x000076040e0f7816 */ /* 0x000fc4000000000f */
[----:B------:R-:W-:Y:S02]  /*c2b0*/  LOP3.LUT R20, R20, 0xff, RZ, 0xc0, !PT ;  /* 0x000000ff14147812 */ /* 0x000fe400078ec0ff */
[----:B------:R-:W-:Y:S02]  /*c2c0*/  SHF.R.U32.HI R14, RZ, 0x10, R10 ;  /* 0x00000010ff0e7819 */ /* 0x000fe4000001160a */
[----:B------:R-:W-:Y:S02]  /*c2d0*/  PRMT R27, R26, 0x7604, R27 ;  /* 0x000076041a1b7816 */ /* 0x000fe4000000001b */
        /* <DEDUP_REMOVED lines=8> */
[----:B-1----:R-:W-:-:S02]  /*c360*/  F2FP.F16.E4M3.UNPACK_B R14, R6.H1 ;  /* 0x00000006ff0e723e */ /* 0x002fc400030006ff */
[----:B------:R-:W-:Y:S02]  /*c370*/  PRMT R27, R26, 0x7054, R27 ;  /* 0x000070541a1b7816 */ /* 0x000fe4000000001b */
[----:B------:R-:W-:Y:S01]  /*c380*/  F2FP.F16.E4M3.UNPACK_B R30, R29 ;  /* 0x0000001dff1e723e */ /* 0x000fe200020006ff */
[--C-:B------:R-:W-:Y:S01]  /*c390*/  HADD2.F32 R13, -RZ, R14.reuse.H0_H0 ;  /* 0x2000000eff0d7230 */ /* 0x100fe20000004100 */
[----:B------:R-:W-:Y:S01]  /*c3a0*/  F2FP.F16.E4M3.UNPACK_B R26, R21 ;  /* 0x00000015ff1a723e */ /* 0x000fe200020006ff */
[----:B------:R-:W-:Y:S01]  /*c3b0*/  HADD2.F32 R14, -RZ, R14.H1_H1 ;  /* 0x3000000eff0e7230 */ /* 0x000fe20000004100 */
[----:B------:R-:W-:Y:S01]  /*c3c0*/  LOP3.LUT R28, R27, 0xff000000, R12, 0xf8, !PT ;  /* 0xff0000001b1c7812 */ /* 0x000fe200078ef80c */
[----:B------:R-:W-:Y:S01]  /*c3d0*/  HADD2.F32 R31, -RZ, R30.H1_H1 ;  /* 0x3000001eff1f7230 */ /* 0x000fe20000004100 */
[----:B------:R-:W-:Y:S01]  /*c3e0*/  F2FP.F16.E4M3.UNPACK_B R12, R6 ;  /* 0x00000006ff0c723e */ /* 0x000fe200020006ff */
[----:B------:R-:W-:Y:S01]  /*c3f0*/  HADD2.F32 R27, -RZ, R26.H1_H1 ;  /* 0x3000001aff1b7230 */ /* 0x000fe20000004100 */
[----:B------:R-:W-:Y:S01]  /*c400*/  LOP3.LUT R20, R15, 0xff000000, R10, 0xf8, !PT ;  /* 0xff0000000f147812 */ /* 0x000fe200078ef80a */
[----:B------:R-:W-:-:S02]  /*c410*/  HADD2.F32 R30, -RZ, R30.H0_H0 ;  /* 0x2000001eff1e7230 */ /* 0x000fc40000004100 */
[C---:B------:R-:W-:Y:S01]  /*c420*/  FMUL.FTZ R32, R14.reuse, R31 ;  /* 0x0000001f0e207220 */ /* 0x040fe20000410000 */
[----:B------:R-:W-:Y:S01]  /*c430*/  F2FP.F16.E4M3.UNPACK_B R10, R5 ;  /* 0x00000005ff0a723e */ /* 0x000fe200020006ff */
[----:B------:R-:W-:Y:S01]  /*c440*/  FMUL.FTZ R14, R14, R27 ;  /* 0x0000001b0e0e7220 */ /* 0x000fe20000410000 */
[----:B------:R-:W-:Y:S01]  /*c450*/  F2FP.F16.E4M3.UNPACK_B R11, R5.H1 ;  /* 0x00000005ff0b723e */ /* 0x000fe200030006ff */
[----:B------:R-:W-:Y:S01]  /*c460*/  HADD2.F32 R5, -RZ, R12.H1_H1 ;  /* 0x3000000cff057230 */ /* 0x000fe20000004100 */
[----:B------:R-:W-:Y:S01]  /*c470*/  F2FP.F16.E4M3.UNPACK_B R15, R7 ;  /* 0x00000007ff0f723e */ /* 0x000fe200020006ff */
[----:B------:R-:W-:Y:S01]  /*c480*/  HADD2.F32 R26, -RZ, R26.H0_H0 ;  /* 0x2000001aff1a7230 */ /* 0x000fe20000004100 */
[----:B------:R-:W-:Y:S01]  /*c490*/  F2FP.F16.E4M3.UNPACK_B R29, R29.H1 ;  /* 0x0000001dff1d723e */ /* 0x000fe200030006ff */
[C---:B------:R-:W-:Y:S01]  /*c4a0*/  FFMA.FTZ R33, R13.reuse, R27, -R32 ;  /* 0x0000001b0d217223 */ /* 0x040fe20000010820 */
[----:B------:R-:W-:Y:S01]  /*c4b0*/  F2FP.F16.E4M3.UNPACK_B R21, R21.H1 ;  /* 0x00000015ff15723e */ /* 0x000fe200030006ff */
[----:B0-----:R-:W-:Y:S01]  /*c4c0*/  FFMA.FTZ R38, R13, R31, R14 ;  /* 0x0000001f0d267223 */ /* 0x001fe2000001000e */
[----:B------:R-:W-:-:S02]  /*c4d0*/  HADD2.F32 R12, -RZ, R12.H0_H0 ;  /* 0x2000000cff0c7230 */ /* 0x000fc40000004100 */
[C---:B------:R-:W-:Y:S01]  /*c4e0*/  FMUL.FTZ R13, R5.reuse, R30 ;  /* 0x0000001e050d7220 */ /* 0x040fe20000410000 */
[-C--:B------:R-:W-:Y:S01]  /*c4f0*/  FMUL.FTZ R27, R5, R26.reuse ;  /* 0x0000001a051b7220 */ /* 0x080fe20000410000 */
[----:B------:R-:W-:Y:S01]  /*c500*/  F2FP.F16.E4M3.UNPACK_B R7, R7.H1 ;  /* 0x00000007ff07723e */ /* 0x000fe200030006ff */
[----:B------:R-:W-:Y:S02]  /*c510*/  HADD2.F32 R5, -RZ, R15.H1_H1 ;  /* 0x3000000fff057230 */ /* 0x000fe40000004100 */
        /* <DEDUP_REMOVED lines=15> */
[----:B------:R-:W-:Y:S01]  /*c610*/  F2FP.F16.E4M3.UNPACK_B R4, R4.H1 ;  /* 0x00000004ff04723e */ /* 0x000fe200030006ff */
[-C--:B------:R-:W-:Y:S01]  /*c620*/  FMUL.FTZ R30, R12, R21.reuse ;  /* 0x000000150c1e7220 */ /* 0x080fe20000410000 */
        /* <DEDUP_REMOVED lines=47> */
.L_x_8782:
[----:B------:R-:W-:Y:S05]  /*c920*/  BSYNC B1 ;  /* 0x0000000000017941 */ /* 0x000fea0003800000 */
.L_x_8781:
[----:B------:R-:W-:Y:S05]  /*c930*/  @P1 BRA `(.L_x_8780) ;  /* 0x0000002c001c1947 */ /* 0x000fea0003800000 */
[----:B-1-3--:R-:W1:Y:S01]  /*c940*/  LDS.128 R4, [R0+0x2000] ;  /* 0x0020000000047984 */ /* 0x00ae620000000c00 */
        /* <DEDUP_REMOVED lines=11> */
[----:B----4-:R-:W-:-:S02]  /*ca00*/  LOP3.LUT R14, R9, 0xff, RZ, 0xc0, !PT ;  /* 0x000000ff090e7812 */ /* 0x010fc400078ec0ff */
        /* <DEDUP_REMOVED lines=14> */
[-C--:B-1----:R-:W-:Y:S02]  /*caf0*/  F2FP.F16.E4M3.UNPACK_B R3, R6.reuse.H1 ;  /* 0x00000006ff03723e */ /* 0x082fe400030006ff */
[--C-:B------:R-:W-:Y:S02]  /*cb00*/  LOP3.LUT R15, R15, 0xff0000, R8.reuse, 0xf8, !PT ;  /* 0x00ff00000f0f7812 */ /* 0x100fe400078ef808 */
[----:B------:R-:W-:Y:S01]  /*cb10*/  F2FP.F16.E4M3.UNPACK_B R24, R21 ;  /* 0x00000015ff18723e */ /* 0x000fe200020006ff */
[--C-:B------:R-:W-:Y:S01]  /*cb20*/  HADD2.F32 R9, -RZ, R3.reuse.H0_H0 ;  /* 0x20000003ff097230 */ /* 0x100fe20000004100 */
[----:B------:R-:W-:Y:S02]  /*cb30*/  F2FP.F16.E4M3.UNPACK_B R14, R13 ;  /* 0x0000000dff0e723e */ /* 0x000fe400020006ff */
        /* <DEDUP_REMOVED lines=87> */
.L_x_8767:
        /* <DEDUP_REMOVED lines=40> */
[----:B------:R-:W-:Y:S02]  /*d330*/  @!P1 IMAD.MOV.U32 R4, RZ, RZ, R0 ;  /* 0x000000ffff049224 */ /* 0x000fe400078e0000 */
[----:B------:R-:W-:Y:S02]  /*d340*/  @!P1 IMAD.MOV.U32 R24, RZ, RZ, R14 ;  /* 0x000000ffff189224 */ /* 0x000fe400078e000e */
[----:B------:R-:W-:Y:S02]  /*d350*/  @!P1 IMAD.MOV.U32 R25, RZ, RZ, R3 ;  /* 0x000000ffff199224 */ /* 0x000fe400078e0003 */
[----:B------:R-:W2:Y:S04]  /*d360*/  @!P1 LD.E.128 R4, desc[UR60][R4.64] ;  /* 0x0000003c04049980 */ /* 0x000ea8000c101d00 */
[----:B------:R-:W3:Y:S01]  /*d370*/  @!P1 LD.E.128 R24, desc[UR60][R24.64] ;  /* 0x0000003c18189980 */ /* 0x000ee2000c101d00 */
[----:B------:R-:W-:-:S02]  /*d380*/  CS2R R32, SRZ ;  /* 0x0000000000207805 */ /* 0x000fc4000001ff00 */
[----:B------:R-:W-:Y:S02]  /*d390*/  CS2R R30, SRZ ;  /* 0x00000000001e7805 */ /* 0x000fe4000001ff00 */
[----:B------:R-:W-:Y:S01]  /*d3a0*/  CS2R R28, SRZ ;  /* 0x00000000001c7805 */ /* 0x000fe2000001ff00 */
[----:B------:R-:W0:Y:S01]  /*d3b0*/  SHFL.IDX PT, R35, R35, 0x1, 0x1c1f ;  /* 0x003c1f0023237f89 */ /* 0x000e2200000e0000 */
[----:B------:R-:W-:-:S03]  /*d3c0*/  CS2R R20, SRZ ;  /* 0x0000000000147805 */ /* 0x000fc6000001ff00 */
[----:B------:R1:W4:Y:S04]  /*d3d0*/  SHFL.IDX PT, R3, R8, 0x1, 0x1c1f ;  /* 0x003c1f0008037f89 */ /* 0x00032800000e0000 */
[----:B------:R1:W0:Y:S04]  /*d3e0*/  SHFL.IDX PT, R14, R9, 0x1, 0x1c1f ;  /* 0x003c1f00090e7f89 */ /* 0x00022800000e0000 */
[----:B------:R-:W0:Y:S01]  /*d3f0*/  SHFL.IDX PT, R37, R37, 0x1, 0x1c1f ;  /* 0x003c1f0025257f89 */ /* 0x000e2200000e0000 */
[----:B--2---:R-:W-:Y:S02]  /*d400*/  @!P1 IMAD.MOV.U32 R32, RZ, RZ, R4 ;  /* 0x000000ffff209224 */ /* 0x004fe400078e0004 */
[----:B------:R-:W-:Y:S01]  /*d410*/  @!P1 IMAD.MOV.U32 R33, RZ, RZ, R5 ;  /* 0x000000ffff219224 */ /* 0x000fe200078e0005 */
[----:B------:R-:W-:Y:S01]  /*d420*/  CS2R R4, SRZ ;  /* 0x0000000000047805 */ /* 0x000fe2000001ff00 */
[----:B------:R-:W-:-:S02]  /*d430*/  @!P1 IMAD.MOV.U32 R30, RZ, RZ, R6 ;  /* 0x000000ffff1e9224 */ /* 0x000fc400078e0006 */
[----:B------:R-:W-:Y:S02]  /*d440*/  @!P1 IMAD.MOV.U32 R31, RZ, RZ, R7 ;  /* 0x000000ffff1f9224 */ /* 0x000fe400078e0007 */
[----:B---3--:R-:W-:Y:S02]  /*d450*/  @!P1 IMAD.MOV.U32 R28, RZ, RZ, R24 ;  /* 0x000000ffff1c9224 */ /* 0x008fe400078e0018 */
[----:B------:R-:W-:Y:S02]  /*d460*/  @!P1 IMAD.MOV.U32 R29, RZ, RZ, R25 ;  /* 0x000000ffff1d9224 */ /* 0x000fe400078e0019 */
[----:B------:R-:W-:Y:S02]  /*d470*/  @!P1 IMAD.MOV.U32 R20, RZ, RZ, R26 ;  /* 0x000000ffff149224 */ /* 0x000fe400078e001a */
[----:B01--4-:R-:W-:-:S07]  /*d480*/  @!P1 IMAD.MOV.U32 R21, RZ, RZ, R27 ;  /* 0x000000ffff159224 */ /* 0x013fce00078e001b */
.L_x_9109:
[----:B------:R-:W-:Y:S01]  /*d490*/  VIADD R36, R36, 0x40 ;  /* 0x0000004024247836 */ /* 0x000fe20000000000 */
[----:B------:R-:W-:Y:S01]  /*d4a0*/  LEA.HI R0, R226, R226, RZ, 0x1 ;  /* 0x000000e2e2007211 */ /* 0x000fe200078f08ff */
[----:B------:R-:W-:Y:S01]  /*d4b0*/  BSSY B1, `(.L_x_8784) ;  /* 0x0000013000017945 */ /* 0x000fe20003800000 */
[----:B------:R-:W-:Y:S02]  /*d4c0*/  CS2R R8, SRZ ;  /* 0x0000000000087805 */ /* 0x000fe4000001ff00 */
[----:B------:R-:W-:Y:S02]  /*d4d0*/  CS2R R10, SRZ ;  /* 0x00000000000a7805 */ /* 0x000fe4000001ff00 */
[----:B------:R-:W-:Y:S02]  /*d4e0*/  ISETP.GE.AND P1, PT, R36, R39, PT ;  /* 0x000000272400720c */ /* 0x000fe40003f26270 */
        /* <DEDUP_REMOVED lines=15> */
.L_x_8785:
[----:B------:R-:W-:Y:S05]  /*d5e0*/  BSYNC B1 ;  /* 0x0000000000017941 */ /* 0x000fea0003800000 */
.L_x_8784:
[----:B------:R-:W0:Y:S01]  /*d5f0*/  SYNCS.PHASECHK.TRANS64.TRYWAIT P1, [R17+URZ+0x22800], R0 ;  /* 0x02280000110075a7 */ /* 0x000e22000802017f */
[C---:B------:R-:W-:Y:S01]  /*d600*/  VIADD R3, R198.reuse, 0x40 ;  /* 0x00000040c6037836 */ /* 0x040fe20000000000 */
[----:B------:R-:W-:Y:S01]  /*d610*/  VIADDMNMX R39, R39, -R202, 0x80, PT ;  /* 0x0000008027277446 */ /* 0x000fe200038009ca */
[----:B------:R-:W-:Y:S03]  /*d620*/  BSSY B1, `(.L_x_8786) ;  /* 0x0000004000017945 */ /* 0x000fe60003800000 */
[-C--:B------:R-:W-:Y:S02]  /*d630*/  ISETP.GE.OR P2, PT, R198, R39.reuse, P0 ;  /* 0x00000027c600720c */ /* 0x080fe40000746670 */
[----:B------:R-:W-:Y:S01]  /*d640*/  ISETP.GE.OR P0, PT, R3, R39, P0 ;  /* 0x000000270300720c */ /* 0x000fe20000706670 */
[----:B0-----:R-:W-:-:S12]  /*d650*/  @!P1 BRA `(.L_x_8787) ;  /* 0x0000022000a09947 */ /* 0x001fd80003800000 */
.L_x_9110:
[----:B------:R-:W-:Y:S05]  /*d660*/  BSYNC B1 ;  /* 0x0000000000017941 */ /* 0x000fea0003800000 */
.L_x_8786:
[----:B------:R-:W-:Y:S04]  /*d670*/  BSSY B1, `(.L_x_8788) ;  /* 0x0000100000017945 */ /* 0x000fe80003800000 */
[----:B------:R-:W-:Y:S05]  /*d680*/  @P2 BRA `(.L_x_8789) ;  /* 0x0000000c00f82947 */ /* 0x000fea0003800000 */
[----:B0-----:R-:W-:Y:S02]  /*d690*/  SHF.R.U32.HI R0, RZ, 0x8, R32 ;  /* 0x00000008ff007819 */ /* 0x001fe40000011620 */
[----:B------:R-:W-:Y:S02]  /*d6a0*/  LOP3.LUT R3, R32, 0xff, RZ, 0xc0, !PT ;  /* 0x000000ff20037812 */ /* 0x000fe400078ec0ff */
[----:B------:R-:W-:Y:S02]  /*d6b0*/  LOP3.LUT R0, R0, 0xff, RZ, 0xc0, !PT ;  /* 0x000000ff00007812 */ /* 0x000fe400078ec0ff */
[----:B------:R-:W-:Y:S02]  /*d6c0*/  SHF.R.U32.HI R12, RZ, 0x8, R33 ;  /* 0x00000008ff0c7819 */ /* 0x000fe40000011621 */
[----:B------:R-:W-:Y:S01]  /*d6d0*/  PRMT R36, R0, 0x7604, R3 ;  /* 0x0000760400247816 */ /* 0x000fe20000000003 */
[----:B------:R-:W-:Y:S01]  /*d6e0*/  IMAD.SHL.U32 R3, R211, 0x80, RZ ;  /* 0x00000080d3037824 */ /* 0x000fe200078e00ff */
[----:B------:R-:W-:-:S02]  /*d6f0*/  LOP3.LUT R13, R33, 0xff, RZ, 0xc0, !PT ;  /* 0x000000ff210d7812 */ /* 0x000fc400078ec0ff */
[----:B------:R-:W-:Y:S02]  /*d700*/  LOP3.LUT R12, R12, 0xff, RZ, 0xc0, !PT ;  /* 0x000000ff0c0c7812 */ /* 0x000fe400078ec0ff */
[----:B------:R-:W-:Y:S02]  /*d710*/  SHF.R.U32.HI R14, RZ, 0x8, R30 ;  /* 0x00000008ff0e7819 */ /* 0x000fe4000001161e */
[----:B------:R-:W-:Y:S02]  /*d720*/  PRMT R38, R12, 0x7604, R13 ;  /* 0x000076040c267816 */ /* 0x000fe4000000000d */
[----:B------:R-:W-:Y:S02]  /*d730*/  SHF.R.U32.HI R12, RZ, 0x8, R31 ;  /* 0x00000008ff0c7819 */ /* 0x000fe4000001161f */
[----:B------:R-:W-:Y:S01]  /*d740*/  LOP3.LUT R24, R3, 0x380, RZ, 0xc0, !PT ;  /* 0x0000038003187812 */ /* 0x000fe200078ec0ff */
[----:B------:R-:W-:Y:S01]  /*d750*/  IMAD.IADD R3, R18, 0x1, R41 ;  /* 0x0000000112037824 */ /* 0x000fe200078e0229 */
[----:B------:R-:W-:-:S02]  /*d760*/  LOP3.LUT R15, R30, 0xff, RZ, 0xc0, !PT ;  /* 0x000000ff1e0f7812 */ /* 0x000fc400078ec0ff */
[----:B------:R-:W-:Y:S02]  /*d770*/  LOP3.LUT R14, R14, 0xff, RZ, 0xc0, !PT ;  /* 0x000000ff0e0e7812 */ /* 0x000fe400078ec0ff */
[----:B------:R-:W-:Y:S02]  /*d780*/  SHF.R.U32.HI R0, RZ, 0x8, R28 ;  /* 0x00000008ff007819 */ /* 0x000fe4000001161c */
[----:B------:R-:W-:Y:S02]  /*d790*/  LOP3.LUT R13, R31, 0xff, RZ, 0xc0, !PT ;  /* 0x000000ff1f0d7812 */ /* 0x000fe400078ec0ff */
[----:B------:R-:W-:Y:S02]  /*d7a0*/  LOP3.LUT R12, R12, 0xff, RZ, 0xc0, !PT ;  /* 0x000000ff0c0c7812 */ /* 0x000fe400078ec0ff */
[----:B------:R-:W-:Y:S02]  /*d7b0*/  PRMT R40, R14, 0x7604, R15 ;  /* 0x000076040e287816 */ /* 0x000fe4000000000f */
[----:B------:R-:W-:-:S02]  /*d7c0*/  SHF.R.U32.HI R25, RZ, 0x3, R24 ;  /* 0x00000003ff197819 */ /* 0x000fc40000011618 */
[----:B------:R-:W-:Y:S02]  /*d7d0*/  LOP3.LUT R3, R24, 0x70, R3, 0xf8, !PT ;  /* 0x0000007018037812 */ /* 0x000fe400078ef803 */
[----:B------:R-:W-:Y:S02]  /*d7e0*/  LOP3.LUT R14, R0, 0xff, RZ, 0xc0, !PT ;  /* 0x000000ff000e7812 */ /* 0x000fe400078ec0ff */
[----:B------:R-:W-:Y:S02]  /*d7f0*/  LOP3.LUT R0, R24, 0x70, R18, 0xf8, !PT ;  /* 0x0000007018007812 */ /* 0x000fe400078ef812 */
[----:B------:R-:W-:Y:S02]  /*d800*/  PRMT R43, R12, 0x7604, R13 ;  /* 0x000076040c2b7816 */ /* 0x000fe4000000000d */
[----:B------:R-:W-:Y:S02]  /*d810*/  SHF.R.U32.HI R24, RZ, 0x8, R29 ;  /* 0x00000008ff187819 */ /* 0x000fe4000001161d */
[----:B------:R-:W-:-:S02]  /*d820*/  SHF.R.U32.HI R12, RZ, 0x8, R20 ;  /* 0x00000008ff0c7819 */ /* 0x000fc40000011614 */
[-C--:B------:R-:W-:Y:S02]  /*d830*/  LOP3.LUT R3, R3, R25.reuse, RZ, 0x3c, !PT ;  /* 0x0000001903037212 */ /* 0x080fe400078e3cff */
[----:B------:R-:W-:Y:S02]  /*d840*/  LOP3.LUT R0, R0, R25, RZ, 0x3c, !PT ;  /* 0x0000001900007212 */ /* 0x000fe400078e3cff */
[----:B------:R-:W-:Y:S02]  /*d850*/  LOP3.LUT R25, R29, 0xff, RZ, 0xc0, !PT ;  /* 0x000000ff1d197812 */ /* 0x000fe400078ec0ff */
[----:B------:R-:W-:Y:S02]  /*d860*/  LOP3.LUT R27, R20, 0xff, RZ, 0xc0, !PT ;  /* 0x000000ff141b7812 */ /* 0x000fe400078ec0ff */
[----:B------:R-:W-:Y:S02]  /*d870*/  LOP3.LUT R24, R24, 0xff, RZ, 0xc0, !PT ;  /* 0x000000ff18187812 */ /* 0x000fe400078ec0ff */
[----:B------:R-:W-:-:S02]  /*d880*/  LOP3.LUT R26, R12, 0xff, RZ, 0xc0, !PT ;  /* 0x000000ff0c1a7812 */ /* 0x000fc400078ec0ff */
[C-C-:B------:R-:W-:Y:S02]  /*d890*/  IADD3 R3, R17.reuse, R3, R210.reuse ;  /* 0x0000000311037210 */ /* 0x140fe40007ffe0d2 */
[----:B------:R-:W-:Y:S02]  /*d8a0*/  LOP3.LUT R15, R28, 0xff, RZ, 0xc0, !PT ;  /* 0x000000ff1c0f7812 */ /* 0x000fe400078ec0ff */
[----:B------:R-:W-:Y:S02]  /*d8b0*/  IADD3 R0, R17, R0, R210 ;  /* 0x0000000011007210 */ /* 0x000fe40007ffe0d2 */
[----:B------:R-:W-:Y:S02]  /*d8c0*/  PRMT R47, R24, 0x7604, R25 ;  /* 0x00007604182f7816 */ /* 0x000fe40000000019 */
[----:B------:R-:W-:Y:S02]  /*d8d0*/  PRMT R51, R26, 0x7604, R27 ;  /* 0x000076041a337816 */ /* 0x000fe4000000001b */
[----:B------:R-:W0:Y:S01]  /*d8e0*/  LDS.128 R24, [R3+0x14400] ;  /* 0x0144000003187984 */ /* 0x000e220000000c00 */
[----:B------:R-:W-:-:S02]  /*d8f0*/  PRMT R45, R14, 0x7604, R15 ;  /* 0x000076040e2d7816 */ /* 0x000fc4000000000f */
[----:B------:R-:W-:Y:S01]  /*d900*/  SHF.R.U32.HI R35, RZ, 0x8, R21 ;  /* 0x00000008ff237819 */ /* 0x000fe20000011615 */
[----:B------:R-:W1:Y:S01]  /*d910*/  LDS.128 R12, [R0+0x14400] ;  /* 0x01440000000c7984 */ /* 0x000e620000000c00 */
[----:B------:R-:W-:Y:S02]  /*d920*/  SHF.R.U32.HI R37, RZ, 0x10, R33 ;  /* 0x00000010ff257819 */ /* 0x000fe40000011621 */
[----:B------:R-:W-:Y:S02]  /*d930*/  LOP3.LUT R42, R21, 0xff, RZ, 0xc0, !PT ;  /* 0x000000ff152a7812 */ /* 0x000fe400078ec0ff */
[----:B------:R-:W-:Y:S02]  /*d940*/  LOP3.LUT R35, R35, 0xff, RZ, 0xc0, !PT ;  /* 0x000000ff23237812 */ /* 0x000fe400078ec0ff */
[----:B------:R-:W-:Y:S02]  /*d950*/  LOP3.LUT R37, R37, 0xff, RZ, 0xc0, !PT ;  /* 0x000000ff25257812 */ /* 0x000fe400078ec0ff */
[----:B------:R-:W-:-:S02]  /*d960*/  PRMT R53, R35, 0x7604, R42 ;  /* 0x0000760423357816 */ /* 0x000fc4000000002a */
[----:B------:R-:W-:Y:S02]  /*d970*/  SHF.R.U32.HI R39, RZ, 0x10, R30 ;  /* 0x00000010ff277819 */ /* 0x000fe4000001161e */
[----:B------:R-:W-:Y:S02]  /*d980*/  SHF.R.U32.HI R42, RZ, 0x10, R31 ;  /* 0x00000010ff2a7819 */ /* 0x000fe4000001161f */
[----:B------:R-:W-:Y:S02]  /*d990*/  SHF.R.U32.HI R35, RZ, 0x10, R32 ;  /* 0x00000010ff237819 */ /* 0x000fe40000011620 */
[----:B------:R-:W-:Y:S02]  /*d9a0*/  PRMT R37, R37, 0x7054, R38 ;  /* 0x0000705425257816 */ /* 0x000fe40000000026 */
[----:B------:R-:W-:Y:S02]  /*d9b0*/  SHF.R.U32.HI R38, RZ, 0x10, R29 ;  /* 0x00000010ff267819 */ /* 0x000fe4000001161d */
[----:B------:R-:W-:-:S02]  /*d9c0*/  LOP3.LUT R39, R39, 0xff, RZ, 0xc0, !PT ;  /* 0x000000ff27277812 */ /* 0x000fc400078ec0ff */
[----:B------:R-:W-:Y:S02]  /*d9d0*/  LOP3.LUT R42, R42, 0xff, RZ, 0xc0, !PT ;  /* 0x000000ff2a2a7812 */ /* 0x000fe400078ec0ff */
[----:B------:R-:W-:Y:S02]  /*d9e0*/  LOP3.LUT R35, R35, 0xff, RZ, 0xc0, !PT ;  /* 0x000000ff23237812 */ /* 0x000fe400078ec0ff */
[----:B------:R-:W-:Y:S02]  /*d9f0*/  LOP3.LUT R38, R38, 0xff, RZ, 0xc0, !PT ;  /* 0x000000ff26267812 */ /* 0x000fe400078ec0ff */
[----:B------:R-:W-:Y:S02]  /*da00*/  PRMT R39, R39, 0x7054, R40 ;  /* 0x0000705427277816 */ /* 0x000fe40000000028 */
[----:B------:R-:W-:Y:S02]  /*da10*/  PRMT R43, R42, 0x7054, R43 ;  /* 0x000070542a2b7816 */ /* 0x000fe4000000002b */
[----:B------:R-:W-:-:S02]  /*da20*/  PRMT R35, R35, 0x7054, R36 ;  /* 0x0000705423237816 */ /* 0x000fc40000000024 */
[----:B------:R-:W-:Y:S02]  /*da30*/  SHF.R.U32.HI R40, RZ, 0x10, R20 ;  /* 0x00000010ff287819 */ /* 0x000fe40000011614 */
[----:B------:R-:W-:Y:S02]  /*da40*/  SHF.R.U32.HI R42, RZ, 0x10, R21 ;  /* 0x00000010ff2a7819 */ /* 0x000fe40000011615 */
[----:B------:R-:W-:Y:S02]  /*da50*/  SHF.R.U32.HI R36, RZ, 0x10, R28 ;  /* 0x00000010ff247819 */ /* 0x000fe4000001161c */
[----:B------:R-:W-:Y:S02]  /*da60*/  PRMT R49, R38, 0x7054, R47 ;  /* 0x0000705426317816 */ /* 0x000fe4000000002f */
[----:B------:R-:W-:Y:S02]  /*da70*/  LOP3.LUT R40, R40, 0xff, RZ, 0xc0, !PT ;  /* 0x000000ff28287812 */ /* 0x000fe400078ec0ff */
[----:B------:R-:W-:-:S02]  /*da80*/  LOP3.LUT R42, R42, 0xff, RZ, 0xc0, !PT ;  /* 0x000000ff2a2a7812 */ /* 0x000fc400078ec0ff */
[----:B------:R-:W-:Y:S02]  /*da90*/  LOP3.LUT R36, R36, 0xff, RZ, 0xc0, !PT ;  /* 0x000000ff24247812 */ /* 0x000fe400078ec0ff */
[----:B------:R-:W-:Y:S02]  /*daa0*/  LOP3.LUT R49, R49, 0xff000000, R29, 0xf8, !PT ;  /* 0xff00000031317812 */ /* 0x000fe400078ef81d */
[----:B------:R-:W-:Y:S02]  /*dab0*/  PRMT R51, R40, 0x7054, R51 ;  /* 0x0000705428337816 */ /* 0x000fe40000000033 */
[----:B------:R-:W-:Y:S02]  /*dac0*/  PRMT R53, R42, 0x7054, R53 ;  /* 0x000070542a357816 */ /* 0x000fe40000000035 */
[----:B------:R-:W-:Y:S02]  /*dad0*/  PRMT R45, R36, 0x7054, R45 ;  /* 0x00007054242d7816 */ /* 0x000fe4000000002d */
[----:B------:R-:W-:-:S02]  /*dae0*/  LOP3.LUT R40, R35, 0xff000000, R32, 0xf8, !PT ;  /* 0xff00000023287812 */ /* 0x000fc400078ef820 */
[----:B------:R-:W-:Y:S02]  /*daf0*/  LOP3.LUT R42, R37, 0xff000000, R33, 0xf8, !PT ;  /* 0xff000000252a7812 */ /* 0x000fe400078ef821 */
[----:B------:R-:W-:Y:S02]  /*db00*/  F2FP.F16.E4M3.UNPACK_B R48, R49.H1 ;  /* 0x00000031ff30723e */ /* 0x000fe400030006ff */
[----:B0-----:R-:W-:Y:S02]  /*db10*/  F2FP.F16.E4M3.UNPACK_B R35, R25.H1 ;  /* 0x00000019ff23723e */ /* 0x001fe400030006ff */
[----:B------:R-:W-:Y:S02]  /*db20*/  LOP3.LUT R46, R43, 0xff000000, R31, 0xf8, !PT ;  /* 0xff0000002b2e7812 */ /* 0x000fe400078ef81f */
[----:B------:R-:W-:Y:S02]  /*db30*/  LOP3.LUT R47, R45, 0xff000000, R28, 0xf8, !PT ;  /* 0xff0000002d2f7812 */ /* 0x000fe400078ef81c */
[----:B------:R-:W-:Y:S01]  /*db40*/  LOP3.LUT R50, R51, 0xff000000, R20, 0xf8, !PT ;  /* 0xff00000033327812 */ /* 0x000fe200078ef814 */
[--C-:B------:R-:W-:Y:S01]  /*db50*/  HADD2.F32 R51, -RZ, R48.reuse.H0_H0 ;  /* 0x20000030ff337230 */ /* 0x100fe20000004100 */
[----:B------:R-:W-:Y:S01]  /*db60*/  F2FP.F16.E4M3.UNPACK_B R43, R42.H1 ;  /* 0x0000002aff2b723e */ /* 0x000fe200030006ff */
[----:B------:R-:W-:Y:S01]  /*db70*/  HADD2.F32 R48, -RZ, R48.H1_H1 ;  /* 0x30000030ff307230 */ /* 0x000fe20000004100 */
[----:B-1----:R-:W-:-:S02]  /*db80*/  F2FP.F16.E4M3.UNPACK_B R31, R15 ;  /* 0x0000000fff1f723e */ /* 0x002fc400020006ff */
[----:B------:R-:W-:Y:S01]  /*db90*/  F2FP.F16.E4M3.UNPACK_B R32, R15.H1 ;  /* 0x0000000fff20723e */ /* 0x000fe200030006ff */
[--C-:B------:R-:W-:Y:S01]  /*dba0*/  HADD2.F32 R45, -RZ, R43.reuse.H0_H0 ;  /* 0x2000002bff2d7230 */ /* 0x100fe20000004100 */
[-C--:B------:R-:W-:Y:S01]  /*dbb0*/  F2FP.F16.E4M3.UNPACK_B R28, R13.reuse.H1 ;  /* 0x0000000dff1c723e */ /* 0x080fe200030006ff */
[----:B------:R-:W-:Y:S01]  /*dbc0*/  HADD2.F32 R44, -RZ, R43.H1_H1 ;  /* 0x3000002bff2c7230 */ /* 0x000fe20000004100 */
[-C--:B------:R-:W-:Y:S02]  /*dbd0*/  F2FP.F16.E4M3.UNPACK_B R15, R12.reuse ;  /* 0x0000000cff0f723e */ /* 0x080fe400020006ff */
[----:B------:R-:W-:Y:S01]  /*dbe0*/  F2FP.F16.E4M3.UNPACK_B R20, R12.H1 ;  /* 0x0000000cff14723e */ /* 0x000fe200030006ff */
[--C-:B------:R-:W-:Y:S01]  /*dbf0*/  HADD2.F32 R12, -RZ, R35.reuse.H0_H0 ;  /* 0x20000023ff0c7230 */ /* 0x100fe20000004100 */
[----:B------:R-:W-:Y:S01]  /*dc00*/  LOP3.LUT R53, R53, 0xff000000, R21, 0xf8, !PT ;  /* 0xff00000035357812 */ /* 0x000fe200078ef815 */
[----:B------:R-:W-:Y:S01]  /*dc10*/  HADD2.F32 R35, -RZ, R35.H1_H1 ;  /* 0x30000023ff237230 */ /* 0x000fe20000004100 */
[----:B------:R-:W-:-:S02]  /*dc20*/  F2FP.F16.E4M3.UNPACK_B R21, R13 ;  /* 0x0000000dff15723e */ /* 0x000fc400020006ff */
[-C--:B------:R-:W-:Y:S01]  /*dc30*/  F2FP.F16.E4M3.UNPACK_B R13, R14.reuse ;  /* 0x0000000eff0d723e */ /* 0x080fe200020006ff */
[----:B------:R-:W-:Y:S01]  /*dc40*/  FMUL.FTZ R55, R12, R51 ;  /* 0x000000330c377220 */ /* 0x000fe20000410000 */
[----:B------:R-:W-:Y:S01]  /*dc50*/  F2FP.F16.E4M3.UNPACK_B R29, R14.H1 ;  /* 0x0000000eff1d723e */ /* 0x000fe200030006ff */
[--C-:B------:R-:W-:Y:S01]  /*dc60*/  HADD2.F32 R14, -RZ, R28.reuse.H0_H0 ;  /* 0x2000001cff0e7230 */ /* 0x100fe20000004100 */
[----:B------:R-:W-:Y:S01]  /*dc70*/  LOP3.LUT R30, R39, 0xff000000, R30, 0xf8, !PT ;  /* 0xff000000271e7812 */ /* 0x000fe200078ef81e */
[----:B------:R-:W-:Y:S01]  /*dc80*/  HADD2.F32 R28, -RZ, R28.H1_H1 ;  /* 0x3000001cff1c7230 */ /* 0x000fe20000004100 */
[----:B------:R-:W-:Y:S01]  /*dc90*/  F2FP.F16.E4M3.UNPACK_B R33, R25 ;  /* 0x00000019ff21723e */ /* 0x000fe200020006ff */
[----:B------:R-:W-:Y:S01]  /*dca0*/  FMUL.FTZ R57, R35, R44 ;  /* 0x0000002c23397220 */ /* 0x000fe20000410000 */
[----:B------:R-:W-:Y:S02]  /*dcb0*/  F2FP.F16.E4M3.UNPACK_B R49, R49 ;  /* 0x00000031ff31723e */ /* 0x000fe400020006ff */
[-C--:B------:R-:W-:Y:S01]  /*dcc0*/  F2FP.F16.E4M3.UNPACK_B R38, R27.reuse ;  /* 0x0000001bff26723e */ /* 0x080fe200020006ff */
[----:B------:R-:W-:Y:S01]  /*dcd0*/  FFMA.FTZ R57, R28, R48, R57 ;  /* 0x000000301c397223 */ /* 0x000fe20000010039 */
[----:B------:R-:W-:-:S02]  /*dce0*/  F2FP.F16.E4M3.UNPACK_B R39, R27.H1 ;  /* 0x0000001bff27723e */ /* 0x000fc400030006ff */
[-C--:B------:R-:W-:Y:S02]  /*dcf0*/  F2FP.F16.E4M3.UNPACK_B R25, R24.reuse ;  /* 0x00000018ff19723e */ /* 0x080fe400020006ff */
[----:B------:R-:W-:Y:S01]  /*dd00*/  F2FP.F16.E4M3.UNPACK_B R27, R24.H1 ;  /* 0x00000018ff1b723e */ /* 0x000fe200030006ff */
[-C--:B------:R-:W-:Y:S01]  /*dd10*/  FMUL.FTZ R24, R12, R45.reuse ;  /* 0x0000002d0c187220 */ /* 0x080fe20000410000 */
[-C--:B------:R-:W-:Y:S01]  /*dd20*/  F2FP.F16.E4M3.UNPACK_B R36, R26.reuse ;  /* 0x0000001aff24723e */ /* 0x080fe200020006ff */
[C---:B------:R-:W-:Y:S01]  /*dd30*/  FFMA.FTZ R12, R14.reuse, R45, -R55 ;  /* 0x0000002d0e0c7223 */ /* 0x040fe20000010837 */
[----:B------:R-:W-:Y:S01]  /*dd40*/  F2FP.F16.E4M3.UNPACK_B R37, R26.H1 ;  /* 0x0000001aff25723e */ /* 0x000fe200030006ff */
[----:B------:R-:W-:Y:S01]  /*dd50*/  HADD2.F32 R45, -RZ, R49.H0_H0 ;  /* 0x20000031ff2d7230 */ /* 0x000fe20000004100 */
[----:B------:R-:W-:Y:S01]  /*dd60*/  F2FP.F16.E4M3.UNPACK_B R42, R42 ;  /* 0x0000002aff2a723e */ /* 0x000fe200020006ff */
[----:B------:R-:W-:Y:S02]  /*dd70*/  HADD2.F32 R26, -RZ, R33.H0_H0 ;  /* 0x20000021ff1a7230 */ /* 0x000fe40000004100 */
[----:B------:R-:W-:Y:S01]  /*dd80*/  FFMA.FTZ R14, R14, R51, R24 ;  /* 0x000000330e0e7223 */ /* 0x000fe20000010018 */
[----:B------:R-:W-:-:S02]  /*dd90*/  HADD2.F32 R24, -RZ, R21.H0_H0 ;  /* 0x20000015ff187230 */ /* 0x000fc40000004100 */
[----:B------:R-:W-:Y:S01]  /*dda0*/  FMUL.FTZ R51, R35, R48 ;  /* 0x0000003023337220 */ /* 0x000fe20000410000 */
[----:B------:R-:W-:Y:S02]  /*ddb0*/  HADD2.F32 R43, -RZ, R42.H0_H0 ;  /* 0x2000002aff2b7230 */ /* 0x000fe40000004100 */
[----:B------:R-:W-:Y:S01]  /*ddc0*/  FMUL.FTZ R35, R26, R45 ;  /* 0x0000002d1a237220 */ /* 0x000fe20000410000 */
[----:B------:R-:W-:Y:S02]  /*ddd0*/  HADD2.F32 R33, -RZ, R33.H1_H1 ;  /* 0x30000021ff217230 */ /* 0x000fe40000004100 */
[----:B------:R-:W-:Y:S01]  /*dde0*/  FFMA.FTZ R55, R28, R44, -R51 ;  /* 0x0000002c1c377223 */ /* 0x000fe20000010833 */
[----:B------:R-:W-:Y:S01]  /*ddf0*/  F2FP.F16.E4M3.UNPACK_B R28, R46.H1 ;  /* 0x0000002eff1c723e */ /* 0x000fe200030006ff */
[-C--:B------:R-:W-:Y:S01]  /*de00*/  FMUL.FTZ R26, R26, R43.reuse ;  /* 0x0000002b1a1a7220 */ /* 0x080fe20000410000 */
[----:B------:R-:W-:Y:S01]  /*de10*/  FFMA.FTZ R48, R24, R43, -R35 ;  /* 0x0000002b18307223 */ /* 0x000fe20000010823 */
[----:B------:R-:W-:Y:S01]  /*de20*/  F2FP.F16.E4M3.UNPACK_B R43, R53.H1 ;  /* 0x00000035ff2b723e */ /* 0x000fe200030006ff */
[----:B------:R-:W-:-:S02]  /*de30*/  HADD2.F32 R44, -RZ, R49.H1_H1 ;  /* 0x30000031ff2c7230 */ /* 0x000fc40000004100 */
[----:B------:R-:W-:Y:S01]  /*de40*/  FFMA.FTZ R51, R24, R45, R26 ;  /* 0x0000002d18337223 */ /* 0x000fe2000001001a */
[----:B------:R-:W-:Y:S01]  /*de50*/  HADD2.F32 R26, -RZ, R39.H0_H0 ;  /* 0x20000027ff1a7230 */ /* 0x000fe20000004100 */
[----:B------:R-:W-:Y:S01]  /*de60*/  F2FP.F16.E4M3.UNPACK_B R53, R53 ;  /* 0x00000035ff35723e */ /* 0x000fe200020006ff */
[----:B------:R-:W-:Y:S02]  /*de70*/  HADD2.F32 R45, -RZ, R43.H0_H0 ;  /* 0x2000002bff2d7230 */ /* 0x000fe40000004100 */
[----:B------:R-:W-:Y:S01]  /*de80*/  FMUL.FTZ R52, R33, R44 ;  /* 0x0000002c21347220 */ /* 0x000fe20000410000 */
[----:B------:R-:W-:Y:S01]  /*de90*/  HADD2.F32 R42, -RZ, R42.H1_H1 ;  /* 0x3000002aff2a7230 */ /* 0x000fe20000004100 */
[----:B------:R-:W-:Y:S01]  /*dea0*/  F2FP.F16.E4M3.UNPACK_B R46, R46 ;  /* 0x0000002eff2e723e */ /* 0x000fe200020006ff */
[----:B------:R-:W-:Y:S02]  /*deb0*/  HADD2.F32 R35, -RZ, R28.H0_H0 ;  /* 0x2000001cff237230 */ /* 0x000fe40000004100 */
[----:B------:R-:W-:Y:S01]  /*dec0*/  FMUL.FTZ R59, R26, R45 ;  /* 0x0000002d1a3b7220 */ /* 0x000fe20000410000 */
[----:B------:R-:W-:-:S02]  /*ded0*/  HADD2.F32 R21, -RZ, R21.H1_H1 ;  /* 0x30000015ff157230 */ /* 0x000fc40000004100 */
[----:B------:R-:W-:Y:S01]  /*dee0*/  FMUL.FTZ R33, R33, R42 ;  /* 0x0000002a21217220 */ /* 0x000fe20000410000 */
[----:B------:R-:W-:Y:S02]  /*def0*/  HADD2.F32 R24, -RZ, R32.H0_H0 ;  /* 0x20000020ff187230 */ /* 0x000fe40000004100 */
[-C--:B------:R-:W-:Y:S01]  /*df00*/  FMUL.FTZ R26, R26, R35.reuse ;  /* 0x000000231a1a7220 */ /* 0x080fe20000410000 */
[----:B------:R-:W-:Y:S02]  /*df10*/  HADD2.F32 R28, -RZ, R28.H1_H1 ;  /* 0x3000001cff1c7230 */ /* 0x000fe40000004100 */
[----:B------:R-:W-:Y:S01]  /*df20*/  FFMA.FTZ R44, R21, R44, R33 ;  /* 0x0000002c152c7223 */ /* 0x000fe20000010021 */
[----:B------:R-:W-:Y:S02]  /*df30*/  HADD2.F32 R43, -RZ, R43.H1_H1 ;  /* 0x3000002bff2b7230 */ /* 0x000fe40000004100 */
[C---:B------:R-:W-:Y:S01]  /*df40*/  FFMA.FTZ R59, R24.reuse, R35, -R59 ;  /* 0x00000023183b7223 */ /* 0x040fe2000001083b */
[----:B------:R-:W-:Y:S01]  /*df50*/  FFMA.FTZ R58, R24, R45, R26 ;  /* 0x0000002d183a7223 */ /* 0x000fe2000001001a */
[----:B------:R-:W-:-:S02]  /*df60*/  HADD2.F32 R39, -RZ, R39.H1_H1 ;  /* 0x30000027ff277230 */ /* 0x000fc40000004100 */
[----:B------:R-:W-:Y:S01]  /*df70*/  FFMA.FTZ R49, R21, R42, -R52 ;  /* 0x0000002a15317223 */ /* 0x000fe20000010834 */
[----:B------:R-:W-:Y:S02]  /*df80*/  HADD2.F32 R33, -RZ, R53.H0_H0 ;  /* 0x20000035ff217230 */ /* 0x000fe40000004100 */
[----:B------:R-:W-:Y:S02]  /*df90*/  HADD2.F32 R24, -RZ, R38.H0_H0 ;  /* 0x20000026ff187230 */ /* 0x000fe40000004100 */
[C---:B------:R-:W-:Y:S01]  /*dfa0*/  FMUL.FTZ R35, R39.reuse, R43 ;  /* 0x0000002b27237220 */ /* 0x040fe20000410000 */
[----:B------:R-:W-:Y:S02]  /*dfb0*/  HADD2.F32 R32, -RZ, R32.H1_H1 ;  /* 0x30000020ff207230 */ /* 0x000fe40000004100 */
[----:B------:R-:W-:Y:S01]  /*dfc0*/  FMUL.FTZ R52, R39, R28 ;  /* 0x0000001c27347220 */ /* 0x000fe20000410000 */
[----:B------:R-:W-:Y:S02]  /*dfd0*/  HADD2.F32 R26, -RZ, R46.H0_H0 ;  /* 0x2000002eff1a7230 */ /* 0x000fe40000004100 */
[----:B------:R-:W-:Y:S01]  /*dfe0*/  FMUL.FTZ R42, R24, R33 ;  /* 0x00000021182a7220 */ /* 0x000fe20000410000 */
[----:B------:R-:W-:-:S02]  /*dff0*/  HADD2.F32 R21, -RZ, R31.H0_H0 ;  /* 0x2000001fff157230 */ /* 0x000fc40000004100 */
[C---:B------:R-:W-:Y:S01]  /*e000*/  FFMA.FTZ R60, R32.reuse, R28, -R35 ;  /* 0x0000001c203c7223 */ /* 0x040fe20000010823 */
[----:B------:R-:W-:Y:S01]  /*e010*/  FFMA.FTZ R61, R32, R43, R52 ;  /* 0x0000002b203d7223 */ /* 0x000fe20000010034 */
[-C--:B------:R-:W-:Y:S01]  /*e020*/  FMUL.FTZ R24, R24, R26.reuse ;  /* 0x0000001a18187220 */ /* 0x080fe20000410000 */
        /* <DEDUP_REMOVED lines=19> */
[C---:B------:R-:W-:Y:S01]  /*e160*/  FFMA.FTZ R56, R31.reuse, R46, -R42 ;  /* 0x0000002e1f387223 */ /* 0x040fe2000001082a */
[----:B------:R-:W-:Y:S02]  /*e170*/  HADD2.F32 R27, -RZ, R27.H1_H1 ;  /* 0x3000001bff1b7230 */ /* 0x000fe40000004100 */
[----:B------:R-:W-:Y:S01]  /*e180*/  FFMA.FTZ R53, R31, R53, R52 ;  /* 0x000000351f357223 */ /* 0x000fe20000010034 */
[----:B------:R-:W-:Y:S02]  /*e190*/  HADD2.F32 R26, -RZ, R26.H1_H1 ;  /* 0x3000001aff1a7230 */ /* 0x000fe40000004100 */
[C---:B------:R-:W-:Y:S01]  /*e1a0*/  FFMA.FTZ R35, R21.reuse, R33, R24 ;  /* 0x0000002115237223 */ /* 0x040fe20000010018 */
[----:B------:R-:W-:Y:S01]  /*e1b0*/  FFMA.FTZ R38, R21, R28, -R38 ;  /* 0x0000001c15267223 */ /* 0x000fe20000010826 */
[----:B------:R-:W-:-:S02]  /*e1c0*/  HADD2.F32 R20, -RZ, R20.H1_H1 ;  /* 0x30000014ff147230 */ /* 0x000fc40000004100 */
[C---:B------:R-:W-:Y:S01]  /*e1d0*/  FMUL.FTZ R31, R27.reuse, R32 ;  /* 0x000000201b1f7220 */ /* 0x040fe20000410000 */
[----:B------:R-:W-:Y:S01]  /*e1e0*/  FMUL.FTZ R33, R27, R26 ;  /* 0x0000001a1b217220 */ /* 0x000fe20000410000 */
[----:B------:R-:W-:Y:S01]  /*e1f0*/  HADD2.F32 R27, -RZ, R47.H0_H0 ;  /* 0x2000002fff1b7230 */ /* 0x000fe20000004100 */
[----:B------:R-:W-:Y:S01]  /*e200*/  F2FP.F16.E4M3.UNPACK_B R28, R50.H1 ;  /* 0x00000032ff1c723e */ /* 0x000fe200030006ff */
[----:B------:R-:W-:Y:S02]  /*e210*/  HADD2.F32 R21, -RZ, R25.H0_H0 ;  /* 0x20000019ff157230 */ /* 0x000fe40000004100 */
[C---:B------:R-:W-:Y:S01]  /*e220*/  FFMA.FTZ R39, R20.reuse, R26, -R31 ;  /* 0x0000001a14277223 */ /* 0x040fe2000001081f */
[----:B------:R-:W-:Y:S02]  /*e230*/  HADD2.F32 R24, -RZ, R40.H0_H0 ;  /* 0x20000028ff187230 */ /* 0x000fe40000004100 */
[----:B------:R-:W-:Y:S01]  /*e240*/  FFMA.FTZ R42, R20, R32, R33 ;  /* 0x00000020142a7223 */ /* 0x000fe20000010021 */
        /* <DEDUP_REMOVED lines=25> */
[----:B------:R-:W-:Y:S01]  /*e3e0*/  F2FP.F16.E4M3.UNPACK_B R50, R50 ;  /* 0x00000032ff32723e */ /* 0x000fe200020006ff */
[----:B------:R-:W-:-:S03]  /*e3f0*/  HADD2.F32 R29, -RZ, R29.H1_H1 ;  /* 0x3000001dff1d7230 */ /* 0x000fc60000004100 */
[C---:B------:R-:W-:Y:S01]  /*e400*/  FMUL.FTZ R24, R37.reuse, R28 ;  /* 0x0000001c25187220 */ /* 0x040fe20000410000 */
[-C--:B------:R-:W-:Y:S01]  /*e410*/  FMUL.FTZ R21, R37, R26.reuse ;  /* 0x0000001a25157220 */ /* 0x080fe20000410000 */
[----:B------:R-:W-:Y:S01]  /*e420*/  FFMA.FTZ R37, R15, R25, R20 ;  /* 0x000000190f257223 */ /* 0x000fe20000010014 */
[----:B------:R-:W-:Y:S02]  /*e430*/  HADD2.F32 R20, -RZ, R36.H0_H0 ;  /* 0x20000024ff147230 */ /* 0x000fe40000004100 */
[C---:B------:R-:W-:Y:S01]  /*e440*/  FFMA.FTZ R43, R29.reuse, R26, -R24 ;  /* 0x0000001a1d2b7223 */ /* 0x040fe20000010818 */
[----:B------:R-:W-:Y:S01]  /*e450*/  FFMA.FTZ R52, R29, R28, R21 ;  /* 0x0000001c1d347223 */ /* 0x000fe20000010015 */
[----:B------:R-:W-:Y:S02]  /*e460*/  HADD2.F32 R21, -RZ, R30.H0_H0 ;  /* 0x2000001eff157230 */ /* 0x000fe40000004100 */
[----:B------:R-:W-:Y:S02]  /*e470*/  HADD2.F32 R24, -RZ, R50.H0_H0 ;  /* 0x20000032ff187230 */ /* 0x000fe40000004100 */
[----:B------:R-:W-:-:S02]  /*e480*/  HADD2.F32 R30, -RZ, R30.H1_H1 ;  /* 0x3000001eff1e7230 */ /* 0x000fc40000004100 */
[C---:B------:R-:W-:Y:S01]  /*e490*/  FMUL.FTZ R25, R20.reuse, R21 ;  /* 0x0000001514197220 */ /* 0x040fe20000410000 */
[----:B------:R-:W-:Y:S02]  /*e4a0*/  HADD2.F32 R50, -RZ, R50.H1_H1 ;  /* 0x30000032ff327230 */ /* 0x000fe40000004100 */
[----:B------:R-:W-:Y:S01]  /*e4b0*/  FMUL.FTZ R26, R20, R24 ;  /* 0x00000018141a7220 */ /* 0x000fe20000410000 */
[----:B------:R-:W-:Y:S01]  /*e4c0*/  HADD2.F32 R36, -RZ, R36.H1_H1 ;  /* 0x30000024ff247230 */ /* 0x000fe20000004100 */
[----:B------:R-:W-:Y:S01]  /*e4d0*/  F2FP.SATFINITE.E4M3.F32.PACK_AB_MERGE_C R37, R52, R37, RZ ;  /* 0x000000253425723e */ /* 0x000fe200048070ff */
[--C-:B------:R-:W-:Y:S02]  /*e4e0*/  HADD2.F32 R15, -RZ, R13.reuse.H0_H0 ;  /* 0x2000000dff0f7230 */ /* 0x100fe40000004100 */
        /* <DEDUP_REMOVED lines=24> */
.L_x_8789:
[----:B------:R-:W-:Y:S05]  /*e670*/  BSYNC B1 ;  /* 0x0000000000017941 */ /* 0x000fea0003800000 */
.L_x_8788:
[----:B------:R-:W-:Y:S05]  /*e680*/  @P0 BRA `(.L_x_8780) ;  /* 0x0000000c00c80947 */ /* 0x000fea0003800000 */
[----:B------:R-:W2:Y:S01]  /*e690*/  LDL R49, [R1+0xc] ;  /* 0x00000c0001317983 */ /* 0x000ea20000100800 */
[----:B-1---5:R-:W-:Y:S01]  /*e6a0*/  SHF.R.U32.HI R13, RZ, 0x8, R9 ;  /* 0x00000008ff0d7819 */ /* 0x022fe20000011609 */
[----:B------:R-:W-:Y:S01]  /*e6b0*/  IMAD.IADD R41, R18, 0x1, R41 ;  /* 0x0000000112297824 */ /* 0x000fe200078e0229 */
[----:B------:R-:W-:Y:S02]  /*e6c0*/  SHF.R.U32.HI R3, RZ, 0x8, R8 ;  /* 0x00000008ff037819 */ /* 0x000fe40000011608 */
[----:B------:R-:W-:Y:S02]  /*e6d0*/  LOP3.LUT R12, R9, 0xff, RZ, 0xc0, !PT ;  /* 0x000000ff090c7812 */ /* 0x000fe400078ec0ff */
[----:B------:R-:W-:Y:S02]  /*e6e0*/  LOP3.LUT R13, R13, 0xff, RZ, 0xc0, !PT ;  /* 0x000000ff0d0d7812 */ /* 0x000fe400078ec0ff */
[----:B0-----:R-:W-:Y:S02]  /*e6f0*/  LOP3.LUT R0, R8, 0xff, RZ, 0xc0, !PT ;  /* 0x000000ff08007812 */ /* 0x001fe400078ec0ff */
[----:B------:R-:W-:-:S02]  /*e700*/  LOP3.LUT R3, R3, 0xff, RZ, 0xc0, !PT ;  /* 0x000000ff03037812 */ /* 0x000fc400078ec0ff */
[----:B------:R-:W-:Y:S02]  /*e710*/  PRMT R20, R13, 0x7604, R12 ;  /* 0x000076040d147816 */ /* 0x000fe4000000000c */
[----:B------:R-:W-:Y:S02]  /*e720*/  SHF.R.U32.HI R12, RZ, 0x8, R10 ;  /* 0x00000008ff0c7819 */ /* 0x000fe4000001160a */
[----:B------:R-:W-:Y:S02]  /*e730*/  PRMT R3, R3, 0x7604, R0 ;  /* 0x0000760403037816 */ /* 0x000fe40000000000 */
[----:B------:R-:W-:Y:S02]  /*e740*/  LOP3.LUT R0, R10, 0xff, RZ, 0xc0, !PT ;  /* 0x000000ff0a007812 */ /* 0x000fe400078ec0ff */
[----:B------:R-:W-:Y:S02]  /*e750*/  LOP3.LUT R13, R12, 0xff, RZ, 0xc0, !PT ;  /* 0x000000ff0c0d7812 */ /* 0x000fe400078ec0ff */
[----:B------:R-:W-:-:S02]  /*e760*/  SHF.R.U32.HI R24, RZ, 0x3, R206 ;  /* 0x00000003ff187819 */ /* 0x000fc400000116ce */
[----:B------:R-:W-:Y:S02]  /*e770*/  PRMT R29, R13, 0x7604, R0 ;  /* 0x000076040d1d7816 */ /* 0x000fe40000000000 */
[----:B------:R-:W-:Y:S02]  /*e780*/  LOP3.LUT R0, R206, 0x70, R41, 0xf8, !PT ;  /* 0x00000070ce007812 */ /* 0x000fe400078ef829 */
[----:B------:R-:W-:Y:S02]  /*e790*/  SHF.R.U32.HI R15, RZ, 0x8, R11 ;  /* 0x00000008ff0f7819 */ /* 0x000fe4000001160b */
[----:B------:R-:W-:Y:S02]  /*e7a0*/  LOP3.LUT R0, R0, R24, RZ, 0x3c, !PT ;  /* 0x0000001800007212 */ /* 0x000fe400078e3cff */
[----:B------:R-:W-:Y:S02]  /*e7b0*/  SHF.R.U32.HI R21, RZ, 0x8, R4 ;  /* 0x00000008ff157819 */ /* 0x000fe40000011604 */
[----:B------:R-:W-:-:S02]  /*e7c0*/  IADD3 R0, R17, R0, R212 ;  /* 0x0000000011007210 */ /* 0x000fc40007ffe0d4 */
[----:B------:R-:W-:Y:S02]  /*e7d0*/  LOP3.LUT R14, R11, 0xff, RZ, 0xc0, !PT ;  /* 0x000000ff0b0e7812 */ /* 0x000fe400078ec0ff */
[----:B------:R-:W-:Y:S01]  /*e7e0*/  LOP3.LUT R12, R4, 0xff, RZ, 0xc0, !PT ;  /* 0x000000ff040c7812 */ /* 0x000fe200078ec0ff */
[----:B------:R-:W0:Y:S01]  /*e7f0*/  LDS.128 R24, [R0+0x14400] ;  /* 0x0144000000187984 */ /* 0x000e220000000c00 */
[----:B------:R-:W-:Y:S02]  /*e800*/  LOP3.LUT R15, R15, 0xff, RZ, 0xc0, !PT ;  /* 0x000000ff0f0f7812 */ /* 0x000fe400078ec0ff */
[----:B------:R-:W-:Y:S02]  /*e810*/  LOP3.LUT R21, R21, 0xff, RZ, 0xc0, !PT ;  /* 0x000000ff15157812 */ /* 0x000fe400078ec0ff */
[----:B------:R-:W-:Y:S02]  /*e820*/  PRMT R28, R15, 0x7604, R14 ;  /* 0x000076040f1c7816 */ /* 0x000fe4000000000e */
[----:B------:R-:W-:-:S02]  /*e830*/  PRMT R35, R21, 0x7604, R12 ;  /* 0x0000760415237816 */ /* 0x000fc4000000000c */
[----:B------:R-:W-:Y:S02]  /*e840*/  SHF.R.U32.HI R30, RZ, 0x8, R5 ;  /* 0x00000008ff1e7819 */ /* 0x000fe40000011605 */
[----:B------:R-:W-:Y:S02]  /*e850*/  SHF.R.U32.HI R32, RZ, 0x8, R6 ;  /* 0x00000008ff207819 */ /* 0x000fe40000011606 */
[----:B------:R-:W-:Y:S02]  /*e860*/  LOP3.LUT R21, R5, 0xff, RZ, 0xc0, !PT ;  /* 0x000000ff05157812 */ /* 0x000fe400078ec0ff */
[----:B------:R-:W-:Y:S02]  /*e870*/  LOP3.LUT R30, R30, 0xff, RZ, 0xc0, !PT ;  /* 0x000000ff1e1e7812 */ /* 0x000fe400078ec0ff */
[----:B------:R-:W-:Y:S02]  /*e880*/  LOP3.LUT R31, R6, 0xff, RZ, 0xc0, !PT ;  /* 0x000000ff061f7812 */ /* 0x000fe400078ec0ff */
[----:B------:R-:W-:-:S02]  /*e890*/  LOP3.LUT R32, R32, 0xff, RZ, 0xc0, !PT ;  /* 0x000000ff20207812 */ /* 0x000fc400078ec0ff */
[----:B------:R-:W-:Y:S02]  /*e8a0*/  PRMT R30, R30, 0x7604, R21 ;  /* 0x000076041e1e7816 */ /* 0x000fe40000000015 */
[----:B------:R-:W-:Y:S02]  /*e8b0*/  SHF.R.U32.HI R37, RZ, 0x10, R5 ;  /* 0x00000010ff257819 */ /* 0x000fe40000011605 */
[----:B------:R-:W-:Y:S02]  /*e8c0*/  SHF.R.U32.HI R21, RZ, 0x10, R9 ;  /* 0x00000010ff157819 */ /* 0x000fe40000011609 */
[----:B------:R-:W-:Y:S01]  /*e8d0*/  PRMT R39, R32, 0x7604, R31 ;  /* 0x0000760420277816 */ /* 0x000fe2000000001f */
[----:B------:R-:W-:Y:S01]  /*e8e0*/  IMAD.U32 R37, R37, 0x10000, RZ ;  /* 0x0001000025257824 */ /* 0x000fe200078e00ff */
[----:B------:R-:W-:Y:S01]  /*e8f0*/  SHF.R.U32.HI R31, RZ, 0x10, R11 ;  /* 0x00000010ff1f7819 */ /* 0x000fe2000001160b */
[----:B------:R-:W-:Y:S01]  /*e900*/  IMAD.U32 R21, R21, 0x10000, RZ ;  /* 0x0001000015157824 */ /* 0x000fe200078e00ff */
[----:B------:R-:W-:-:S02]  /*e910*/  SHF.R.U32.HI R36, RZ, 0x8, R7 ;  /* 0x00000008ff247819 */ /* 0x000fc40000011607 */
[----:B------:R-:W-:Y:S01]  /*e920*/  LOP3.LUT R33, R7, 0xff, RZ, 0xc0, !PT ;  /* 0x000000ff07217812 */ /* 0x000fe200078ec0ff */
[----:B------:R-:W-:Y:S01]  /*e930*/  IMAD.U32 R31, R31, 0x10000, RZ ;  /* 0x000100001f1f7824 */ /* 0x000fe200078e00ff */
[----:B------:R-:W-:Y:S02]  /*e940*/  LOP3.LUT R36, R36, 0xff, RZ, 0xc0, !PT ;  /* 0x000000ff24247812 */ /* 0x000fe400078ec0ff */
[----:B------:R-:W-:Y:S02]  /*e950*/  SHF.R.U32.HI R41, RZ, 0x10, R7 ;  /* 0x00000010ff297819 */ /* 0x000fe40000011607 */
[----:B------:R-:W-:Y:S02]  /*e960*/  LOP3.LUT R37, R30, 0xff0000, R37, 0xf8, !PT ;  /* 0x00ff00001e257812 */ /* 0x000fe400078ef825 */
        /* <DEDUP_REMOVED lines=15> */
[----:B------:R-:W-:Y:S01]  /*ea60*/  F2FP.F16.E4M3.UNPACK_B R11, R20 ;  /* 0x00000014ff0b723e */ /* 0x000fe200020006ff */
[----:B------:R-:W-:Y:S01]  /*ea70*/  HADD2.F32 R38, -RZ, R33.H0_H0 ;  /* 0x20000021ff267230 */ /* 0x000fe20000004100 */
[----:B------:R-:W-:Y:S01]  /*ea80*/  LOP3.LUT R41, R36, 0xff0000, R41, 0xf8, !PT ;  /* 0x00ff000024297812 */ /* 0x000fe200078ef829 */
[----:B------:R-:W-:Y:S01]  /*ea90*/  HADD2.F32 R5, -RZ, R6.H0_H0 ;  /* 0x20000006ff057230 */ /* 0x000fe20000004100 */
[----:B------:R-:W-:Y:S01]  /*eaa0*/  LOP3.LUT R36, R3, 0xff000000, R4, 0xf8, !PT ;  /* 0xff00000003247812 */ /* 0x000fe200078ef804 */
[----:B------:R-:W-:Y:S01]  /*eab0*/  HADD2.F32 R30, -RZ, R11.H0_H0 ;  /* 0x2000000bff1e7230 */ /* 0x000fe20000004100 */
[----:B------:R-:W-:Y:S02]  /*eac0*/  LOP3.LUT R32, R31, 0xff000000, R10, 0xf8, !PT ;  /* 0xff0000001f207812 */ /* 0x000fe400078ef80a */
[C---:B------:R-:W-:Y:S01]  /*ead0*/  FMUL.FTZ R42, R5.reuse, R38 ;  /* 0x00000026052a7220 */ /* 0x040fe20000410000 */
[----:B------:R-:W-:Y:S01]  /*eae0*/  F2FP.F16.E4M3.UNPACK_B R25, R25.H1 ;  /* 0x00000019ff19723e */ /* 0x000fe200030006ff */
[----:B------:R-:W-:Y:S01]  /*eaf0*/  FMUL.FTZ R31, R5, R30 ;  /* 0x0000001e051f7220 */ /* 0x000fe20000410000 */
[----:B------:R-:W-:-:S02]  /*eb00*/  F2FP.F16.E4M3.UNPACK_B R37, R37.H1 ;  /* 0x00000025ff25723e */ /* 0x000fc400030006ff */
[----:B------:R-:W-:Y:S02]  /*eb10*/  LOP3.LUT R41, R41, 0xff000000, R7, 0xf8, !PT ;  /* 0xff00000029297812 */ /* 0x000fe400078ef807 */
[-C--:B------:R-:W-:Y:S01]  /*eb20*/  F2FP.F16.E4M3.UNPACK_B R28, R27.reuse ;  /* 0x0000001bff1c723e */ /* 0x080fe200020006ff */
[----:B------:R-:W-:Y:S01]  /*eb30*/  HADD2.F32 R39, -RZ, R37.H0_H0 ;  /* 0x20000025ff277230 */ /* 0x000fe20000004100 */
        /* <DEDUP_REMOVED lines=8> */
[-C--:B------:R-:W-:Y:S01]  /*ebc0*/  F2FP.F16.E4M3.UNPACK_B R8, R15.reuse ;  /* 0x0000000fff08723e */ /* 0x080fe200020006ff */
        /* <DEDUP_REMOVED lines=15> */
[CC--:B------:R-:W-:Y:S01]  /*ecc0*/  FMUL.FTZ R43, R11.reuse, R38.reuse ;  /* 0x000000260b2b7220 */ /* 0x0c0fe20000410000 */
[----:B------:R-:W-:Y:S02]  /*ecd0*/  HADD2.F32 R6, -RZ, R13.H0_H0 ;  /* 0x2000000dff067230 */ /* 0x000fe40000004100 */
[C---:B------:R-:W-:Y:S01]  /*ece0*/  FMUL.FTZ R45, R20.reuse, R39 ;  /* 0x00000027142d7220 */ /* 0x040fe20000410000 */
[----:B------:R-:W-:Y:S01]  /*ecf0*/  FMUL.FTZ R11, R11, R31 ;  /* 0x0000001f0b0b7220 */ /* 0x000fe20000410000 */
[----:B------:R-:W-:Y:S01]  /*ed00*/  FMUL.FTZ R20, R20, R33 ;  /* 0x0000002114147220 */ /* 0x000fe20000410000 */
[----:B------:R-:W-:Y:S01]  /*ed10*/  FFMA.FTZ R42, R4, R31, -R43 ;  /* 0x0000001f042a7223 */ /* 0x000fe2000001082b */
[----:B------:R-:W-:Y:S01]  /*ed20*/  FFMA.FTZ R45, R6, R33, -R45 ;  /* 0x00000021062d7223 */ /* 0x000fe2000001082d */
[----:B------:R-:W-:Y:S01]  /*ed30*/  FFMA.FTZ R38, R4, R38, R11 ;  /* 0x0000002604267223 */ /* 0x000fe2000001000b */
[----:B------:R-:W-:Y:S01]  /*ed40*/  F2FP.F16.E4M3.UNPACK_B R33, R41 ;  /* 0x00000029ff21723e */ /* 0x000fe200020006ff */
[----:B------:R-:W-:Y:S01]  /*ed50*/  FFMA.FTZ R39, R6, R39, R20 ;  /* 0x0000002706277223 */ /* 0x000fe20000010014 */
[----:B------:R-:W-:Y:S01]  /*ed60*/  F2FP.F16.E4M3.UNPACK_B R11, R35 ;  /* 0x00000023ff0b723e */ /* 0x000fe200020006ff */
        /* <DEDUP_REMOVED lines=16> */
[----:B------:R-:W-:Y:S01]  /*ee70*/  FFMA.FTZ R30, R13, R20, R25 ;  /* 0x000000140d1e7223 */ /* 0x000fe20000010019 */
[C---:B------:R-:W-:Y:S01]  /*ee80*/  FFMA.FTZ R37, R4.reuse, R37, R6 ;  /* 0x0000002504257223 */ /* 0x040fe20000010006 */
[----:B------:R-:W-:Y:S02]  /*ee90*/  HADD2.F32 R25, -RZ, R41.H0_H0 ;  /* 0x20000029ff197230 */ /* 0x000fe40000004100 */
[----:B------:R-:W-:Y:S01]  /*eea0*/  FFMA.FTZ R43, R4, R31, -R43 ;  /* 0x0000001f042b7223 */ /* 0x000fe2000001082b */
[----:B------:R-:W-:Y:S01]  /*eeb0*/  HADD2.F32 R6, -RZ, R27.H0_H0 ;  /* 0x2000001bff067230 */ /* 0x000fe20000004100 */
[----:B------:R-:W-:Y:S01]  /*eec0*/  F2FP.SATFINITE.E4M3.F32.PACK_AB_MERGE_C R44, R44, R45, RZ ;  /* 0x0000002d2c2c723e */ /* 0x000fe200048070ff */
[----:B------:R-:W-:Y:S01]  /*eed0*/  HADD2.F32 R28, -RZ, R28.H1_H1 ;  /* 0x3000001cff1c7230 */ /* 0x000fe20000004100 */
[----:B------:R-:W-:Y:S01]  /*eee0*/  F2FP.SATFINITE.E4M3.F32.PACK_AB_MERGE_C R30, R30, R39, RZ ;  /* 0x000000271e1e723e */ /* 0x000fe200048070ff */
[----:B------:R-:W-:-:S02]  /*eef0*/  HADD2.F32 R11, -RZ, R11.H1_H1 ;  /* 0x3000000bff0b7230 */ /* 0x000fc40000004100 */
[----:B------:R-:W-:Y:S01]  /*ef00*/  FMUL.FTZ R47, R6, R25 ;  /* 0x00000019062f7220 */ /* 0x000fe20000410000 */
[----:B------:R-:W-:Y:S02]  /*ef10*/  HADD2.F32 R13, -RZ, R35.H0_H0 ;  /* 0x20000023ff0d7230 */ /* 0x000fe40000004100 */
[C---:B------:R-:W-:Y:S01]  /*ef20*/  FMUL.FTZ R31, R28.reuse, R33 ;  /* 0x000000211c1f7220 */ /* 0x040fe20000410000 */
[----:B------:R-:W-:Y:S02]  /*ef30*/  HADD2.F32 R4, -RZ, R15.H0_H0 ;  /* 0x2000000fff047230 */ /* 0x000fe40000004100 */
[----:B------:R-:W-:Y:S01]  /*ef40*/  FMUL.FTZ R28, R28, R11 ;  /* 0x0000000b1c1c7220 */ /* 0x000fe20000410000 */
[----:B------:R-:W-:Y:S02]  /*ef50*/  HADD2.F32 R8, -RZ, R8.H1_H1 ;  /* 0x30000008ff087230 */ /* 0x000fe40000004100 */
[----:B------:R-:W-:Y:S01]  /*ef60*/  FMUL.FTZ R6, R6, R13 ;  /* 0x0000000d06067220 */ /* 0x000fe20000410000 */
[----:B------:R-:W-:-:S02]  /*ef70*/  HADD2.F32 R20, -RZ, R35.H1_H1 ;  /* 0x30000023ff147230 */ /* 0x000fc40000004100 */
[----:B------:R-:W-:Y:S01]  /*ef80*/  FFMA.FTZ R47, R4, R13, -R47 ;  /* 0x0000000d042f7223 */ /* 0x000fe2000001082f */
[-C--:B------:R-:W-:Y:S01]  /*ef90*/  F2FP.F16.E4M3.UNPACK_B R13, R36.reuse.H1 ;  /* 0x00000024ff0d723e */ /* 0x080fe200030006ff */
[C---:B------:R-:W-:Y:S01]  /*efa0*/  FFMA.FTZ R46, R8.reuse, R11, -R31 ;  /* 0x0000000b082e7223 */ /* 0x040fe2000001081f */
[----:B------:R-:W-:Y:S01]  /*efb0*/  FFMA.FTZ R48, R8, R33, R28 ;  /* 0x0000002108307223 */ /* 0x000fe2000001001c */
[----:B------:R-:W-:Y:S01]  /*efc0*/  HADD2.F32 R28, -RZ, R41.H1_H1 ;  /* 0x30000029ff1c7230 */ /* 0x000fe20000004100 */
[----:B------:R-:W-:Y:S01]  /*efd0*/  F2FP.F16.E4M3.UNPACK_B R8, R29.H1 ;  /* 0x0000001dff08723e */ /* 0x000fe200030006ff */
[----:B------:R-:W-:Y:S02]  /*efe0*/  HADD2.F32 R27, -RZ, R27.H1_H1 ;  /* 0x3000001bff1b7230 */ /* 0x000fe40000004100 */
[----:B------:R-:W-:Y:S01]  /*eff0*/  FFMA.FTZ R33, R4, R25, R6 ;  /* 0x0000001904217223 */ /* 0x000fe20000010006 */
[----:B------:R-:W-:Y:S01]  /*f000*/  HADD2.F32 R25, -RZ, R13.H0_H0 ;  /* 0x2000000dff197230 */ /* 0x000fe20000004100 */
[----:B------:R-:W-:Y:S01]  /*f010*/  F2FP.F16.E4M3.UNPACK_B R36, R36 ;  /* 0x00000024ff24723e */ /* 0x000fe200020006ff */
[----:B------:R-:W-:-:S02]  /*f020*/  HADD2.F32 R6, -RZ, R24.H0_H0 ;  /* 0x20000018ff067230 */ /* 0x000fc40000004100 */
[C---:B------:R-:W-:Y:S01]  /*f030*/  FMUL.FTZ R50, R27.reuse, R28 ;  /* 0x0000001c1b327220 */ /* 0x040fe20000410000 */
[----:B------:R-:W-:Y:S02]  /*f040*/  HADD2.F32 R15, -RZ, R15.H1_H1 ;  /* 0x3000000fff0f7230 */ /* 0x000fe40000004100 */
[-C--:B------:R-:W-:Y:S01]  /*f050*/  FMUL.FTZ R31, R27, R20.reuse ;  /* 0x000000141b1f7220 */ /* 0x080fe20000410000 */
[----:B------:R-:W-:Y:S02]  /*f060*/  HADD2.F32 R11, -RZ, R8.H0_H0 ;  /* 0x20000008ff0b7230 */ /* 0x000fe40000004100 */
[C---:B------:R-:W-:Y:S01]  /*f070*/  FMUL.FTZ R27, R6.reuse, R25 ;  /* 0x00000019061b7220 */ /* 0x040fe20000410000 */
[----:B------:R-:W-:Y:S02]  /*f080*/  HADD2.F32 R4, -RZ, R12.H0_H0 ;  /* 0x2000000cff047230 */ /* 0x000fe40000004100 */
[C---:B------:R-:W-:Y:S01]  /*f090*/  FFMA.FTZ R50, R15.reuse, R20, -R50 ;  /* 0x000000140f327223 */ /* 0x040fe20000010832 */
[----:B------:R-:W-:Y:S01]  /*f0a0*/  FFMA.FTZ R52, R15, R28, R31 ;  /* 0x0000001c0f347223 */ /* 0x000fe2000001001f */
[----:B------:R-:W-:Y:S01]  /*f0b0*/  FMUL.FTZ R6, R6, R11 ;  /* 0x0000000b06067220 */ /* 0x000fe20000410000 */
[----:B------:R-:W-:-:S02]  /*f0c0*/  HADD2.F32 R15, -RZ, R13.H1_H1 ;  /* 0x3000000dff0f7230 */ /* 0x000fc40000004100 */
[C---:B------:R-:W-:Y:S01]  /*f0d0*/  FFMA.FTZ R27, R4.reuse, R11, -R27 ;  /* 0x0000000b041b7223 */ /* 0x040fe2000001081b */
[----:B------:R-:W-:Y:S02]  /*f0e0*/  HADD2.F32 R24, -RZ, R24.H1_H1 ;  /* 0x30000018ff187230 */ /* 0x000fe40000004100 */
[----:B------:R-:W-:Y:S01]  /*f0f0*/  FFMA.FTZ R28, R4, R25, R6 ;  /* 0x00000019041c7223 */ /* 0x000fe20000010006 */
[----:B------:R-:W-:Y:S01]  /*f100*/  HADD2.F32 R11, -RZ, R8.H1_H1 ;  /* 0x30000008ff0b7230 */ /* 0x000fe20000004100 */
[----:B------:R-:W-:Y:S01]  /*f110*/  F2FP.F16.E4M3.UNPACK_B R29, R29 ;  /* 0x0000001dff1d723e */ /* 0x000fe200020006ff */
[----:B------:R-:W-:Y:S02]  /*f120*/  HADD2.F32 R12, -RZ, R12.H1_H1 ;  /* 0x3000000cff0c7230 */ /* 0x000fe40000004100 */
[C---:B------:R-:W-:Y:S01]  /*f130*/  FMUL.FTZ R25, R24.reuse, R15 ;  /* 0x0000000f18197220 */ /* 0x040fe20000410000 */
[----:B------:R-:W-:Y:S02]  /*f140*/  HADD2.F32 R13, -RZ, R36.H0_H0 ;  /* 0x20000024ff0d7230 */ /* 0x000fe40000004100 */
[----:B------:R-:W-:Y:S01]  /*f150*/  FMUL.FTZ R4, R24, R11 ;  /* 0x0000000b18047220 */ /* 0x000fe20000410000 */
        /* <DEDUP_REMOVED lines=8> */
[----:B------:R-:W-:Y:S01]  /*f1e0*/  HADD2.F32 R10, -RZ, R10.H1_H1 ;  /* 0x3000000aff0a7230 */ /* 0x000fe20000004100 */
[----:B------:R-:W-:Y:S01]  /*f1f0*/  F2FP.F16.E4M3.UNPACK_B R12, R40.H1 ;  /* 0x00000028ff0c723e */ /* 0x000fe200030006ff */
[----:B------:R-:W-:-:S02]  /*f200*/  HADD2.F32 R29, -RZ, R29.H1_H1 ;  /* 0x3000001dff1d7230 */ /* 0x000fc40000004100 */
[----:B------:R-:W-:Y:S01]  /*f210*/  FFMA.FTZ R15, R4, R11, -R15 ;  /* 0x0000000b040f7223 */ /* 0x000fe2000001080f */
[----:B------:R-:W-:Y:S02]  /*f220*/  HADD2.F32 R3, -RZ, R3.H1_H1 ;  /* 0x30000003ff037230 */ /* 0x000fe40000004100 */
[----:B------:R-:W-:Y:S01]  /*f230*/  FMUL.FTZ R8, R10, R36 ;  /* 0x000000240a087220 */ /* 0x000fe20000410000 */
[----:B------:R-:W-:Y:S01]  /*f240*/  FFMA.FTZ R25, R4, R13, R25 ;  /* 0x0000000d04197223 */ /* 0x000fe20000010019 */
[----:B------:R-:W-:Y:S01]  /*f250*/  F2FP.F16.E4M3.UNPACK_B R6, R32.H1 ;  /* 0x00000020ff06723e */ /* 0x000fe200030006ff */
[-C--:B------:R-:W-:Y:S01]  /*f260*/  FMUL.FTZ R11, R10, R29.reuse ;  /* 0x0000001d0a0b7220 */ /* 0x080fe20000410000 */
[----:B------:R-:W-:Y:S02]  /*f270*/  HADD2.F32 R10, -RZ, R12.H0_H0 ;  /* 0x2000000cff0a7230 */ /* 0x000fe40000004100 */
[----:B------:R-:W-:Y:S01]  /*f280*/  FFMA.FTZ R20, R3, R29, -R8 ;  /* 0x0000001d03147223 */ /* 0x000fe20000010808 */
        /* <DEDUP_REMOVED lines=9> */
[----:B------:R-:W-:Y:S01]  /*f320*/  F2FP.F16.E4M3.UNPACK_B R40, R40 ;  /* 0x00000028ff28723e */ /* 0x000fe200020006ff */
[----:B------:R-:W-:-:S02]  /*f330*/  HADD2.F32 R13, -RZ, R12.H1_H1 ;  /* 0x3000000cff0d7230 */ /* 0x000fc40000004100 */
[C---:B------:R-:W-:Y:S01]  /*f340*/  FFMA.FTZ R12, R3.reuse, R8, -R6 ;  /* 0x00000008030c7223 */ /* 0x040fe20000010806 */
[----:B------:R-:W-:Y:S02]  /*f350*/  HADD2.F32 R14, -RZ, R14.H1_H1 ;  /* 0x3000000eff0e7230 */ /* 0x000fe40000004100 */
[C---:B------:R-:W-:Y:S01]  /*f360*/  FMUL.FTZ R6, R26.reuse, R11 ;  /* 0x0000000b1a067220 */ /* 0x040fe20000410000 */
[----:B------:R-:W-:Y:S02]  /*f370*/  HADD2.F32 R8, -RZ, R40.H0_H0 ;  /* 0x20000028ff087230 */ /* 0x000fe40000004100 */
[-C--:B------:R-:W-:Y:S01]  /*f380*/  FMUL.FTZ R29, R26, R13.reuse ;  /* 0x0000000d1a1d7220 */ /* 0x080fe20000410000 */
[----:B------:R-:W-:Y:S01]  /*f390*/  FFMA.FTZ R26, R3, R10, R4 ;  /* 0x0000000a031a7223 */ /* 0x000fe20000010004 */
[C---:B------:R-:W-:Y:S01]  /*f3a0*/  FFMA.FTZ R13, R14.reuse, R13, R6 ;  /* 0x0000000d0e0d7223 */ /* 0x040fe20000010006 */
[----:B------:R-:W-:Y:S02]  /*f3b0*/  HADD2.F32 R6, -RZ, R32.H0_H0 ;  /* 0x20000020ff067230 */ /* 0x000fe40000004100 */
[----:B------:R-:W-:Y:S01]  /*f3c0*/  FFMA.FTZ R29, R14, R11, -R29 ;  /* 0x0000000b0e1d7223 */ /* 0x000fe2000001081d */
[--C-:B------:R-:W-:Y:S01]  /*f3d0*/  HADD2.F32 R4, -RZ, R21.reuse.H0_H0 ;  /* 0x20000015ff047230 */ /* 0x100fe20000004100 */
[----:B------:R-:W-:Y:S01]  /*f3e0*/  F2FP.SATFINITE.E4M3.F32.PACK_AB_MERGE_C R5, R42, R5, R44 ;  /* 0x000000052a05723e */ /* 0x000fe2000480702c */
[----:B------:R-:W-:Y:S01]  /*f3f0*/  HADD2.F32 R40, -RZ, R40.H1_H1 ;  /* 0x30000028ff287230 */ /* 0x000fe20000004100 */
[----:B------:R-:W-:Y:S01]  /*f400*/  F2FP.SATFINITE.E4M3.F32.PACK_AB_MERGE_C R13, R13, R26, RZ ;  /* 0x0000001a0d0d723e */ /* 0x000fe200048070ff */
        /* <DEDUP_REMOVED lines=26> */
.L_x_8780:
[----:B------:R-:W-:Y:S05]  /*f5b0*/  BSYNC B0 ;  /* 0x0000000000007941 */ /* 0x000fea0003800000 */
.L_x_8766:
        /* <DEDUP_REMOVED lines=8> */
.L_x_8763:
[----:B------:R-:W-:-:S13]  /*f640*/  ISETP.NE.AND P0, PT, R200, 0x3, PT ;  /* 0x00000003c800780c */ /* 0x000fda0003f05270 */
[----:B------:R-:W-:Y:S05]  /*f650*/  @!P0 BRA `(.L_x_8790) ;  /* 0x0000000000048947 */ /* 0x000fea0003800000 */
[----:B------:R-:W-:Y:S01]  /*f660*/  BPT.TRAP 0x1 ;  /* 0x000000040000795c */ /* 0x000fe20000300000 */
.L_x_8790:
[----:B-1--4-:R-:W-:Y:S01]  /*f670*/  IMAD R14, R194, 0x8, R17 ;  /* 0x00000008c20e7824 */ /* 0x012fe200078e0211 */
[----:B------:R-:W-:-:S04]  /*f680*/  SHF.L.U32 R3, R196, 0x1f, RZ ;  /* 0x0000001fc4037819 */ /* 0x000fc800000006ff */
[----:B------:R1:W4:Y:S01]  /*f690*/  SYNCS.PHASECHK.TRANS64.TRYWAIT P1, [R14+URZ+0x22830], R3 ;  /* 0x022830030e0075a7 */ /* 0x000322000802017f */
[----:B------:R-:W-:Y:S05]  /*f6a0*/  @!P0 BRA `(.L_x_8791) ;  /* 0x0000000000048947 */ /* 0x000fea0003800000 */
[----:B------:R-:W-:Y:S01]  /*f6b0*/  BPT.TRAP 0x1 ;  /* 0x000000040000795c */ /* 0x000fe20000300000 */
.L_x_8791:
[----:B0-2---:R-:W-:-:S05]  /*f6c0*/  VIADD R0, R17, 0x18400 ;  /* 0x0001840011007836 */ /* 0x005fca0000000000 */
[----:B------:R-:W-:-:S04]  /*f6d0*/  SHF.R.U32.HI R0, RZ, 0x4, R0 ;  /* 0x00000004ff007819 */ /* 0x000fc80000011600 */
[----:B------:R-:W-:-:S04]  /*f6e0*/  LOP3.LUT R0, R0, 0x3fff, RZ, 0xc0, !PT ;  /* 0x00003fff00007812 */ /* 0x000fc800078ec0ff */
[----:B-----5:R-:W-:-:S05]  /*f6f0*/  LOP3.LUT R13, R0, 0x10000, RZ, 0xfc, !PT ;  /* 0x00010000000d7812 */ /* 0x020fca00078efcff */
[----:B------:R-:W-:Y:S01]  /*f700*/  IMAD R4, R194, 0x500, R13 ;  /* 0x00000500c2047824 */ /* 0x000fe200078e020d */
[----:B----4-:R-:W-:Y:S06]  /*f710*/  @P1 BRA `(.L_x_8792) ;  /* 0x0000000000081947 */ /* 0x010fec0003800000 */
[----:B------:R-:W0:Y:S02]  /*f720*/  SYNCS.PHASECHK.TRANS64.TRYWAIT P1, [R14+URZ+0x22830], R3 ;  /* 0x022830030e0075a7 */ /* 0x000e24000802017f */
[----:B0-----:R-:W-:Y:S05]  /*f730*/  @!P1 BRA `(.L_x_8793) ;  /* 0x00000200007c9947 */ /* 0x001fea0003800000 */
.L_x_8792:
[----:B---3--:R-:W-:Y:S01]  /*f740*/  IMAD.MOV.U32 R5, RZ, RZ, 0x40000040 ;  /* 0x40000040ff057424 */ /* 0x008fe200078e00ff */
[----:B------:R-:W-:Y:S01]  /*f750*/  LOP3.LUT R10, R34, 0x10000, RZ, 0xfc, !PT ;  /* 0x00010000220a7812 */ /* 0x000fe200078efcff */
[----:B------:R-:W-:Y:S01]  /*f760*/  IMAD.MOV.U32 R11, RZ, RZ, 0x40000040 ;  /* 0x40000040ff0b7424 */ /* 0x000fe200078e00ff */
[----:B------:R-:W-:Y:S05]  /*f770*/  WARPSYNC.ALL ;  /* 0x0000000000007948 */ /* 0x000fea0003800000 */
[C---:B------:R-:W-:Y:S01]  /*f780*/  R2UR UR6, R4.reuse ;  /* 0x00000000040672ca */ /* 0x040fe200000e0000 */
[----:B------:R-:W-:Y:S01]  /*f790*/  WARPGROUP.ARRIVE ;  /* 0x00000000000079c5 */ /* 0x000fe20000000000 */
        /* <DEDUP_REMOVED lines=42> */
[----:B------:R-:W-:-:S02]  /*fa40*/  WARPGROUP.DEPBAR.LE gsb0, 0x0 ;  /* 0x00008000000079c5 */ /* 0x000fc40000010000 */
[----:B------:R-:W-:-:S06]  /*fa50*/  WARPGROUP.ARRIVE ;  /* 0x00000000000079c5 */ /* 0x000fcc0000000000 */
[----:B------:R-:W-:Y:S01]  /*fa60*/  QGMMA.64x32x32.F32.E4M3.E4M3 R72, gdesc[UR8], RZ, !UPT, gsb0 ;  /* 0x00600000084879f3 */ /* 0x000fe2000c0008ff */
        /* <DEDUP_REMOVED lines=87> */
[----:B------:R-:W-:Y:S01]  /*ffe0*/  R2UR UR5, R5 ;  /* 0x00000000050572ca */ /* 0x000fe200000e0000 */
[----:B------:R-:W-:Y:S02]  /*fff0*/  WARPGROUP.DEPBAR.LE gsb0, 0x0 ;  /* 0x00008000000079c5 */ /* 0x000fe40000010000 */
[----:B------:R-:W-:-:S06]  /*10000*/  WARPGROUP.ARRIVE ;  /* 0x00000000000079c5 */ /* 0x000fcc0000000000 */
[----:B------:R-:W-:Y:S01]  /*10010*/  QGMMA.64x32x32.F32.E4M3.E4M3 R72, gdesc[UR8], R72, gsb0 ;  /* 0x00600000084879f3 */ /* 0x000fe20008000848 */
[----:B------:R-:W-:Y:S01]  /*10020*/  R2UR UR10, R108 ;  /* 0x000000006c0a72ca */ /* 0x000fe200000e0000 */
[----:B------:R-:W-:Y:S01]  /*10030*/  VIADD R108, R4, 0x306 ;  /* 0x00000306046c7836 */ /* 0x000fe20000000000 */
[----:B------:R-:W-:Y:S01]  /*10040*/  R2UR UR11, R109 ;  /* 0x000000006d0b72ca */ /* 0x000fe200000e0000 */
[----:B------:R-:W-:Y:S01]  /*10050*/  VIADD R4, R10, 0x6 ;  /* 0x000000060a047836 */ /* 0x000fe20000000000 */
[----:B------:R-:W-:Y:S01]  /*10060*/  R2UR UR9, R5 ;  /* 0x00000000050972ca */ /* 0x000fe200000e0000 */
[----:B------:R-:W-:-:S03]  /*10070*/  IMAD.MOV.U32 R109, RZ, RZ, 0x40000040 ;  /* 0x40000040ff6d7424 */ /* 0x000fc600078e00ff */
[C---:B------:R-:W-:Y:S02]  /*10080*/  R2UR UR4, R4.reuse ;  /* 0x00000000040472ca */ /* 0x040fe400000e0000 */
        /* <DEDUP_REMOVED lines=40> */
.L_x_8794:
[----:B------:R-:W2:Y:S01]  /*10310*/  LDC R145, c[0x0][0x448] ;  /* 0x00011200ff917b82 */ /* 0x000ea20000000800 */
[----:B------:R-:W3:Y:S01]  /*10320*/  S2R R109, SR_CgaCtaId ;  /* 0x00000000006d7919 */ /* 0x000ee20000008800 */
[C---:B------:R-:W-:Y:S01]  /*10330*/  FMUL.FTZ R130, R2.reuse, R24 ;  /* 0x0000001802827220 */ /* 0x040fe20000410000 */
[C---:B------:R-:W-:Y:S01]  /*10340*/  FMUL.FTZ R132, R2.reuse, R25 ;  /* 0x0000001902847220 */ /* 0x040fe20000410000 */
[C---:B------:R-:W-:Y:S01]  /*10350*/  FMUL.FTZ R124, R2.reuse, R49 ;  /* 0x00000031027c7220 */ /* 0x040fe20000410000 */
[----:B------:R-:W-:Y:S02]  /*10360*/  IMAD.IADD R49, R205, 0x1, R202 ;  /* 0x00000001cd317824 */ /* 0x000fe400078e02ca */
[C---:B------:R-:W-:Y:S01]  /*10370*/  FMUL.FTZ R12, R2.reuse, R88 ;  /* 0x00000058020c7220 */ /* 0x040fe20000410000 */
[C---:B------:R-:W-:Y:S01]  /*10380*/  FMUL.FTZ R116, R2.reuse, R41 ;  /* 0x0000002902747220 */ /* 0x040fe20000410000 */
[----:B------:R-:W4:Y:S01]  /*10390*/  LDC.64 R24, c[0x0][0x9e0] ;  /* 0x00027800ff187b82 */ /* 0x000f220000000a00 */
        /* <DEDUP_REMOVED lines=16> */
[----:B------:R-:W-:-:S02]  /*104a0*/  IMAD.MOV.U32 R55, RZ, RZ, -0xa0 ;  /* 0xffffff60ff377424 */ /* 0x000fc400078e00ff */
[C---:B------:R-:W-:Y:S01]  /*104b0*/  FMUL.FTZ R99, R2.reuse, R72 ;  /* 0x0000004802637220 */ /* 0x040fe20000410000 */
[C---:B------:R-:W-:Y:S01]  /*104c0*/  FMUL.FTZ R98, R2.reuse, R73 ;  /* 0x0000004902627220 */ /* 0x040fe20000410000 */
[C---:B------:R-:W-:Y:S01]  /*104d0*/  FMUL.FTZ R76, R2.reuse, R82 ;  /* 0x00000052024c7220 */ /* 0x040fe20000410000 */
[----:B------:R-:W-:Y:S01]  /*104e0*/  FMUL.FTZ R77, R2, R83 ;  /* 0x00000053024d7220 */ /* 0x000fe20000410000 */
[----:B01----:R-:W-:Y:S02]  /*104f0*/  VIADD R14, R14, 0x22840 ;  /* 0x000228400e0e7836 */ /* 0x003fe40000000000 */
        /* <DEDUP_REMOVED lines=19> */
[----:B------:R-:W-:Y:S01]  /*10630*/  FMUL.FTZ R28, R2, R30 ;  /* 0x0000001e021c7220 */ /* 0x000fe20000410000 */
[----:B------:R-:W-:Y:S01]  /*10640*/  LOP3.LUT R22, R22, 0xffffffef, RZ, 0xc0, !PT ;  /* 0xffffffef16167812 */ /* 0x000fe200078ec0ff */
[----:B------:R-:W-:-:S02]  /*10650*/  IMAD R55, R106, R55, 0xa1 ;  /* 0x000000a16a377424 */ /* 0x000fc400078e0237 */
        /* <DEDUP_REMOVED lines=40> */
[----:B---3--:R-:W-:Y:S01]  /*108e0*/  PRMT R14, R109, 0x654, R14 ;  /* 0x000006546d0e7816 */ /* 0x008fe2000000000e */
[----:B------:R-:W-:Y:S01]  /*108f0*/  FMUL.FTZ R33, R2, R39 ;  /* 0x0000002702217220 */ /* 0x000fe20000410000 */
[----:B------:R-:W-:Y:S01]  /*10900*/  @P1 LOP3.LUT R22, R22, 0x10, RZ, 0xfc, !PT ;  /* 0x0000001016161812 */ /* 0x000fe200078efcff */
[----:B------:R-:W-:Y:S01]  /*10910*/  IMAD R144, R204, -0x2, R55 ;  /* 0xfffffffecc907824 */ /* 0x000fe200078e0237 */
[----:B----4-:R-:W-:Y:S01]  /*10920*/  ISETP.GE.AND P1, PT, R25, 0x1, PT ;  /* 0x000000011900780c */ /* 0x010fe20003f26270 */
[----:B------:R1:W-:Y:S01]  /*10930*/  SYNCS.ARRIVE.TRANS64.RED.A1T0 RZ, [R14+URZ], RZ ;  /* 0x000000ff0eff79a7 */ /* 0x0003e2000810043f */
[----:B------:R-:W-:Y:S01]  /*10940*/  ULDC UR4, c[0x0][0x9dc] ;  /* 0x0002770000047ab9 */ /* 0x000fe20000000800 */
[----:B------:R-:W2:Y:S01]  /*10950*/  MUFU.TANH R12, R12 ;  /* 0x0000000c000c7308 */ /* 0x000ea20000002400 */
[----:B------:R-:W-:Y:S01]  /*10960*/  ULOP3.LUT UR5, URZ, UR4, URZ, 0x33, !UPT ;  /* 0x000000043f057292 */ /* 0x000fe2000f8e333f */
[----:B------:R-:W-:Y:S01]  /*10970*/  IADD3 R39, -R188, R144, R189 ;  /* 0x00000090bc277210 */ /* 0x000fe20007ffe1bd */
[----:B------:R-:W-:Y:S01]  /*10980*/  VIADD R55, R55, 0xffffffff ;  /* 0xffffffff37377836 */ /* 0x000fe20000000000 */
[----:B------:R-:W-:Y:S01]  /*10990*/  LOP3.LUT R22, R22, 0xfffffff7, RZ, 0xc0, !PT ;  /* 0xfffffff716167812 */ /* 0x000fe200078ec0ff */
[----:B------:R-:W-:-:S02]  /*109a0*/  VIADD R144, R144, 0xffffffff ;  /* 0xffffffff90907836 */ /* 0x000fc40000000000 */
[----:B-1----:R-:W-:Y:S01]  /*109b0*/  IMAD R14, R106, -0xa0, R189 ;  /* 0xffffff606a0e7824 */ /* 0x002fe200078e02bd */
[----:B------:R-:W1:Y:S01]  /*109c0*/  MUFU.TANH R105, R105 ;  /* 0x0000006900697308 */ /* 0x000e620000002400 */
[C---:B------:R-:W-:Y:S01]  /*109d0*/  VIADD R37, R39.reuse, UR5 ;  /* 0x0000000527257c36 */ /* 0x040fe20008000000 */
[----:B------:R-:W-:Y:S01]  /*109e0*/  @P1 LOP3.LUT R22, R22, 0x8, RZ, 0xfc, !PT ;  /* 0x0000000816161812 */ /* 0x000fe200078efcff */
[----:B------:R-:W-:Y:S02]  /*109f0*/  VIADD R21, R14, 0xa0 ;  /* 0x000000a00e157836 */ /* 0x000fe40000000000 */
[----:B------:R-:W-:Y:S02]  /*10a00*/  IMAD.IADD R39, R39, 0x1, R24 ;  /* 0x0000000127277824 */ /* 0x000fe400078e0218 */
[----:B------:R-:W-:Y:S01]  /*10a10*/  IMAD R180, R204, -0x2, R21 ;  /* 0xfffffffeccb47824 */ /* 0x000fe200078e0215 */
[----:B------:R-:W3:Y:S01]  /*10a20*/  MUFU.TANH R0, R0 ;  /* 0x0000000000007308 */ /* 0x000ee20000002400 */
[----:B------:R-:W-:-:S02]  /*10a30*/  IMAD.U32 R14, RZ, RZ, UR5 ;  /* 0x00000005ff0e7e24 */ /* 0x000fc4000f8e00ff */
[----:B0-----:R-:W-:Y:S01]  /*10a40*/  IMAD.IADD R53, R37, 0x1, R20 ;  /* 0x0000000125357824 */ /* 0x001fe200078e0214 */
[----:B------:R-:W-:-:S04]  /*10a50*/  VIADDMNMX R146, R20, R39, R180, PT ;  /* 0x0000002714927246 */ /* 0x000fc800038001b4 */
        /* <DEDUP_REMOVED lines=89> */
.L_x_8797:
[----:B------:R-:W-:-:S13]  /*10ff0*/  ISETP.NE.AND P1, PT, R25, 0x1, PT ;  /* 0x000000011900780c */ /* 0x000fda0003f25270 */
[----:B------:R-:W1:Y:S02]  /*11000*/  @P1 LDC.64 R20, c[0x0][0x9e8] ;  /* 0x00027a00ff141b82 */ /* 0x000e640000000a00 */
[----:B-1----:R-:W-:-:S05]  /*11010*/  @P1 IMAD.HI.U32 R20, R51, R20, RZ ;  /* 0x0000001433141227 */ /* 0x002fca00078e00ff */
[----:B------:R-:W-:-:S07]  /*11020*/  @P1 SHF.R.U32.HI R51, RZ, R21, R20 ;  /* 0x00000015ff331219 */ /* 0x000fce0000011614 */
.L_x_8798:
[----:B------:R-:W-:Y:S05]  /*11030*/  BSYNC B0 ;  /* 0x0000000000007941 */ /* 0x000fea0003800000 */
.L_x_8796:
[----:B------:R-:W-:-:S05]  /*11040*/  IMAD R20, R51, R25, R144 ;  /* 0x0000001933147224 */ /* 0x000fca00078e0290 */
[----:B------:R-:W-:Y:S02]  /*11050*/  VIMNMX R53, R53, R20, !PT ;  /* 0x0000001435357248 */ /* 0x000fe40007fe0100 */
[----:B------:R-:W-:-:S07]  /*11060*/  VIADDMNMX R146, R20, R25, R146, PT ;  /* 0x0000001914927246 */ /* 0x000fce0003800192 */
.L_x_8795:
[C---:B------:R-:W-:Y:S01]  /*11070*/  ISETP.GE.AND P1, PT, R55.reuse, 0x2, PT ;  /* 0x000000023700780c */ /* 0x040fe20003f26270 */
[----:B------:R-:W1:Y:S01]  /*11080*/  SHFL.IDX PT, R20, R49, 0x1, 0x1c1f ;  /* 0x003c1f0031147f89 */ /* 0x000e6200000e0000 */
[----:B------:R-:W-:Y:S02]  /*11090*/  ISETP.GE.AND P5, PT, R55, 0x11, PT ;  /* 0x000000113700780c */ /* 0x000fe40003fa6270 */
[----:B------:R-:W-:Y:S02]  /*110a0*/  ISETP.GT.AND P2, PT, R53, 0x1, !P1 ;  /* 0x000000013500780c */ /* 0x000fe40004f44270 */
[----:B------:R-:W-:Y:S02]  /*110b0*/  P2R R121, PR, RZ, 0x20 ;  /* 0x00000020ff797803 */ /* 0x000fe40000000000 */
[----:B------:R-:W-:Y:S02]  /*110c0*/  ISETP.LT.OR P3, PT, R146, 0x2, P2 ;  /* 0x000000029200780c */ /* 0x000fe40001761670 */
[----:B------:R-:W-:-:S02]  /*110d0*/  ISETP.GE.AND P2, PT, R55, 0x9, PT ;  /* 0x000000093700780c */ /* 0x000fc40003f46270 */
[----:B------:R-:W-:Y:S02]  /*110e0*/  FSEL R34, R105, -INF , !P3 ;  /* 0xff80000069227808 */ /* 0x000fe40005800000 */
[----:B------:R-:W-:-:S04]  /*110f0*/  ISETP.GT.AND P3, PT, R53, 0x8, !P2 ;  /* 0x000000083500780c */ /* 0x000fc80005764270 */
[----:B------:R-:W-:-:S04]  /*11100*/  ISETP.LT.OR P3, PT, R146, 0x9, P3 ;  /* 0x000000099200780c */ /* 0x000fc80001f61670 */
[----:B------:R-:W-:Y:S02]  /*11110*/  FSEL R36, R107, -INF , !P3 ;  /* 0xff8000006b247808 */ /* 0x000fe40005800000 */
[----:B------:R-:W-:Y:S02]  /*11120*/  ISETP.GE.AND P3, PT, R55, 0xa, PT ;  /* 0x0000000a3700780c */ /* 0x000fe40003f66270 */
[----:B-1----:R-:W-:Y:S02]  /*11130*/  VIADDMNMX R180, R20, R39, R180, PT ;  /* 0x0000002714b47246 */ /* 0x002fe400038001b4 */
[----:B------:R-:W-:-:S04]  /*11140*/  ISETP.GT.AND P4, PT, R53, 0x9, !P3 ;  /* 0x000000093500780c */ /* 0x000fc80005f84270 */
[----:B------:R-:W-:-:S04]  /*11150*/  ISETP.LT.OR P4, PT, R146, 0xa, P4 ;  /* 0x0000000a9200780c */ /* 0x000fc80002781670 */
[----:B0-----:R-:W-:Y:S02]  /*11160*/  FSEL R38, R93, -INF , !P4 ;  /* 0xff8000005d267808 */ /* 0x001fe40006000000 */
        /* <DEDUP_REMOVED lines=181> */
[----:B------:R-:W-:Y:S01]  /*11cc0*/  IMAD.IADD R35, R37, 0x1, R20 ;  /* 0x0000000125237824 */ /* 0x000fe200078e0214 */
[----:B------:R-:W-:-:S13]  /*11cd0*/  ISETP.GE.AND P6, PT, R25, 0x1, PT ;  /* 0x000000011900780c */ /* 0x000fda0003fc6270 */
[----:B------:R-:W-:Y:S05]  /*11ce0*/  @!P6 BRA `(.L_x_8799) ;  /* 0x00000000004ce947 */ /* 0x000fea0003800000 */
        /* <DEDUP_REMOVED lines=11> */
.L_x_8801:
[----:B------:R-:W-:-:S13]  /*11da0*/  ISETP.NE.AND P6, PT, R25, 0x1, PT ;  /* 0x000000011900780c */ /* 0x000fda0003fc5270 */
[----:B------:R-:W0:Y:S02]  /*11db0*/  @P6 LDC.64 R20, c[0x0][0x9e8] ;  /* 0x00027a00ff146b82 */ /* 0x000e240000000a00 */
[----:B0-----:R-:W-:-:S05]  /*11dc0*/  @P6 IMAD.HI.U32 R20, R37, R20, RZ ;  /* 0x0000001425146227 */ /* 0x001fca00078e00ff */
[----:B------:R-:W-:-:S07]  /*11dd0*/  @P6 SHF.R.U32.HI R37, RZ, R21, R20 ;  /* 0x00000015ff256219 */ /* 0x000fce0000011614 */
.L_x_8802:
[----:B------:R-:W-:Y:S05]  /*11de0*/  BSYNC B0 ;  /* 0x0000000000007941 */ /* 0x000fea0003800000 */
.L_x_8800:
[----:B------:R-:W-:-:S05]  /*11df0*/  IMAD R144, R37, R25, R144 ;  /* 0x0000001925907224 */ /* 0x000fca00078e0290 */
[----:B------:R-:W-:Y:S02]  /*11e00*/  VIMNMX R35, R35, R144, !PT ;  /* 0x0000009023237248 */ /* 0x000fe40007fe0100 */
[----:B------:R-:W-:-:S07]  /*11e10*/  VIADDMNMX R180, R144, R25, R180, PT ;  /* 0x0000001990b47246 */ /* 0x000fce00038001b4 */
.L_x_8799:
[----:B------:R-:W-:Y:S01]  /*11e20*/  ISETP.GT.AND P1, PT, R35, 0x1, !P1 ;  /* 0x000000012300780c */ /* 0x000fe20004f24270 */
[----:B------:R-:W-:Y:S01]  /*11e30*/  ULDC UR4, c[0x0][0x988] ;  /* 0x0002620000047ab9 */ /* 0x000fe20000000800 */
[----:B------:R-:W-:Y:S01]  /*11e40*/  ISETP.NE.AND P6, PT, R125, RZ, PT ;  /* 0x000000ff7d00720c */ /* 0x000fe20003fc5270 */
[----:B------:R-:W-:Y:S01]  /*11e50*/  IMAD.U32 R21, RZ, RZ, UR4 ;  /* 0x00000004ff157e24 */ /* 0x000fe2000f8e00ff */
[----:B------:R-:W-:Y:S02]  /*11e60*/  ISETP.LT.OR P1, PT, R180, 0x2, P1 ;  /* 0x00000002b400780c */ /* 0x000fe40000f21670 */
[----:B------:R-:W-:Y:S02]  /*11e70*/  ISETP.GT.AND P3, PT, R35, 0x9, !P3 ;  /* 0x000000092300780c */ /* 0x000fe40005f64270 */
[----:B------:R-:W-:Y:S02]  /*11e80*/  FSEL R20, R3, -INF , !P1 ;  /* 0xff80000003147808 */ /* 0x000fe40004800000 */
[----:B------:R-:W-:-:S02]  /*11e90*/  ISETP.NE.AND P1, PT, R121, RZ, PT ;  /* 0x000000ff7900720c */ /* 0x000fc40003f25270 */
[----:B------:R-:W-:Y:S02]  /*11ea0*/  ISETP.LT.OR P3, PT, R180, 0xa, P3 ;  /* 0x0000000ab400780c */ /* 0x000fe40001f61670 */
[C---:B------:R-:W-:Y:S02]  /*11eb0*/  ISETP.GT.AND P1, PT, R35.reuse, 0x10, !P1 ;  /* 0x000000102300780c */ /* 0x040fe40004f24270 */
[----:B------:R-:W-:Y:S02]  /*11ec0*/  FSEL R88, R88, -INF , !P3 ;  /* 0xff80000058587808 */ /* 0x000fe40005800000 */
        /* <DEDUP_REMOVED lines=8> */
[----:B------:R-:W-:-:S02]  /*11f50*/  ISETP.NE.AND P1, PT, R119, RZ, PT ;  /* 0x000000ff7700720c */ /* 0x000fc40003f25270 */
[----:B------:R-:W-:Y:S02]  /*11f60*/  FSEL R144, R15, -INF , !P2 ;  /* 0xff8000000f907808 */ /* 0x000fe40005000000 */
[----:B------:R-:W-:Y:S02]  /*11f70*/  ISETP.GT.AND P1, PT, R35, 0x18, !P1 ;  /* 0x000000182300780c */ /* 0x000fe40004f24270 */
[----:B------:R-:W-:Y:S02]  /*11f80*/  ISETP.NE.AND P2, PT, R141, RZ, PT ;  /* 0x000000ff8d00720c */ /* 0x000fe40003f45270 */
[----:B------:R-:W-:Y:S02]  /*11f90*/  ISETP.LT.OR P1, PT, R180, 0x19, P1 ;  /* 0x00000019b400780c */ /* 0x000fe40000f21670 */
[----:B------:R-:W-:Y:S02]  /*11fa0*/  ISETP.NE.AND P6, PT, R139, RZ, PT ;  /* 0x000000ff8b00720c */ /* 0x000fe40003fc5270 */
        /* <DEDUP_REMOVED lines=53> */
[----:B------:R-:W-:Y:S02]  /*12300*/  ISETP.GT.AND P1, PT, R35, 0x39, !P6 ;  /* 0x000000392300780c */ /* 0x000fe40007724270 */
[----:B------:R-:W-:-:S02]  /*12310*/  ISETP.NE.AND P6, PT, R133, RZ, PT ;  /* 0x000000ff8500720c */ /* 0x000fc40003fc5270 */
        /* <DEDUP_REMOVED lines=47> */
[C---:B------:R-:W-:Y:S02]  /*12610*/  ISETP.GT.AND P4, PT, R35.reuse, 0x91, !P4 ;  /* 0x000000912300780c */ /* 0x040fe40006784270 */
[----:B------:R-:W-:-:S02]  /*12620*/  ISETP.GT.AND P1, PT, R35, 0x58, !P1 ;  /* 0x000000582300780c */ /* 0x000fc40004f24270 */
[C---:B------:R-:W-:Y:S02]  /*12630*/  ISETP.GT.AND P5, PT, R35.reuse, 0x98, !P5 ;  /* 0x000000982300780c */ /* 0x040fe40006fa4270 */
[C---:B------:R-:W-:Y:S02]  /*12640*/  ISETP.LT.OR P1, PT, R180.reuse, 0x59, P1 ;  /* 0x00000059b400780c */ /* 0x040fe40000f21670 */
[----:B------:R-:W-:Y:S02]  /*12650*/  ISETP.LT.OR P4, PT, R180, 0x92, P4 ;  /* 0x00000092b400780c */ /* 0x000fe40002781670 */
[----:B------:R-:W-:Y:S02]  /*12660*/  FSEL R62, R62, -INF , !P1 ;  /* 0xff8000003e3e7808 */ /* 0x000fe40004800000 */
[----:B------:R-:W-:Y:S02]  /*12670*/  ISETP.GT.AND P1, PT, R35, 0x59, !P3 ;  /* 0x000000592300780c */ /* 0x000fe40005f24270 */
[----:B------:R-:W-:-:S02]  /*12680*/  ISETP.NE.AND P3, PT, R131, RZ, PT ;  /* 0x000000ff8300720c */ /* 0x000fc40003f65270 */
[C---:B------:R-:W-:Y:S02]  /*12690*/  ISETP.LT.OR P1, PT, R180.reuse, 0x5a, P1 ;  /* 0x0000005ab400780c */ /* 0x040fe40000f21670 */
[C---:B------:R-:W-:Y:S02]  /*126a0*/  ISETP.LT.OR P5, PT, R180.reuse, 0x99, P5 ;  /* 0x00000099b400780c */ /* 0x040fe40002fa1670 */
[----:B------:R-:W-:Y:S02]  /*126b0*/  FSEL R164, R63, -INF , !P1 ;  /* 0xff8000003fa47808 */ /* 0x000fe40004800000 */
[----:B------:R-:W-:Y:S02]  /*126c0*/  ISETP.GT.AND P1, PT, R35, 0x60, !P2 ;  /* 0x000000602300780c */ /* 0x000fe40005724270 */
[----:B0-----:R-:W-:Y:S02]  /*126d0*/  FMNMX.FTZ R182, R3, R182, !PT ;  /* 0x000000b603b67209 */ /* 0x001fe40007810000 */
[----:B------:R-:W-:-:S02]  /*126e0*/  ISETP.LT.OR P1, PT, R180, 0x61, P1 ;  /* 0x00000061b400780c */ /* 0x000fc40000f21670 */
[----:B------:R-:W-:Y:S01]  /*126f0*/  ISETP.NE.AND P2, PT, R129, RZ, PT ;  /* 0x000000ff8100720c */ /* 0x000fe20003f45270 */
[----:B------:R-:W0:Y:S01]  /*12700*/  SHFL.BFLY PT, R15, R182, 0x1, 0x1f ;  /* 0x0c201f00b60f7f89 */ /* 0x000e2200000e0000 */
[----:B------:R-:W-:Y:S02]  /*12710*/  FSEL R40, R40, -INF , !P1 ;  /* 0xff80000028287808 */ /* 0x000fe40004800000 */
[----:B------:R-:W-:Y:S02]  /*12720*/  ISETP.GT.AND P1, PT, R35, 0x61, !P6 ;  /* 0x000000612300780c */ /* 0x000fe40007724270 */
[----:B------:R-:W-:Y:S02]  /*12730*/  ISETP.NE.AND P6, PT, R143, RZ, PT ;  /* 0x000000ff8f00720c */ /* 0x000fe40003fc5270 */
[----:B------:R-:W-:Y:S02]  /*12740*/  ISETP.LT.OR P1, PT, R180, 0x62, P1 ;  /* 0x00000062b400780c */ /* 0x000fe40000f21670 */
[----:B------:R-:W-:-:S02]  /*12750*/  FSEL R30, R30, -INF , !P4 ;  /* 0xff8000001e1e7808 */ /* 0x000fc40006000000 */
[----:B------:R-:W-:Y:S02]  /*12760*/  FSEL R166, R41, -INF , !P1 ;  /* 0xff80000029a67808 */ /* 0x000fe40004800000 */
[----:B------:R-:W-:Y:S02]  /*12770*/  ISETP.NE.AND P1, PT, R87, RZ, PT ;  /* 0x000000ff5700720c */ /* 0x000fe40003f25270 */
[----:B------:R-:W-:Y:S02]  /*12780*/  FSEL R32, R32, -INF , !P5 ;  /* 0xff80000020207808 */ /* 0x000fe40006800000 */
[----:B------:R-:W-:-:S04]  /*12790*/  ISETP.GT.AND P1, PT, R35, 0x68, !P1 ;  /* 0x000000682300780c */ /* 0x000fc80004f24270 */
[----:B------:R-:W-:Y:S02]  /*127a0*/  ISETP.LT.OR P1, PT, R180, 0x69, P1 ;  /* 0x00000069b400780c */ /* 0x000fe40000f21670 */
[----:B0-----:R-:W-:Y:S02]  /*127b0*/  FMNMX.FTZ R220, R182, R15, !PT ;  /* 0x0000000fb6dc7209 */ /* 0x001fe40007810000 */
[----:B------:R-:W-:Y:S02]  /*127c0*/  FSEL R42, R42, -INF , !P1 ;  /* 0xff8000002a2a7808 */ /* 0x000fe40004800000 */
[----:B------:R-:W-:-:S04]  /*127d0*/  ISETP.NE.AND P1, PT, R85, RZ, PT ;  /* 0x000000ff5500720c */ /* 0x000fc80003f25270 */
[----:B------:R-:W-:-:S04]  /*127e0*/  ISETP.GT.AND P1, PT, R35, 0x69, !P1 ;  /* 0x000000692300780c */ /* 0x000fc80004f24270 */
[----:B------:R-:W-:-:S04]  /*127f0*/  ISETP.LT.OR P1, PT, R180, 0x6a, P1 ;  /* 0x0000006ab400780c */ /* 0x000fc80000f21670 */
[----:B------:R-:W-:Y:S01]  /*12800*/  FSEL R168, R43, -INF , !P1 ;  /* 0xff8000002ba87808 */ /* 0x000fe20004800000 */
[----:B------:R-:W-:-:S01]  /*12810*/  FFMA.FTZ R43, R220, R21, -8 ;  /* 0xc1000000dc2b7423 */ /* 0x000fc20000010015 */
        /* <DEDUP_REMOVED lines=24> */
[----:B------:R-:W-:-:S04]  /*129a0*/  ISETP.GT.AND P1, PT, R35, 0x88, !P3 ;  /* 0x000000882300780c */ /* 0x000fc80005f24270 */
[----:B------:R-:W-:-:S04]  /*129b0*/  ISETP.LT.OR P1, PT, R180, 0x89, P1 ;  /* 0x00000089b400780c */ /* 0x000fc80000f21670 */
[----:B------:R-:W-:Y:S02]  /*129c0*/  FSEL R28, R28, -INF , !P1 ;  /* 0xff8000001c1c7808 */ /* 0x000fe40004800000 */
[----:B------:R-:W-:-:S04]  /*129d0*/  ISETP.GT.AND P1, PT, R35, 0x89, !P2 ;  /* 0x000000892300780c */ /* 0x000fc80005724270 */
        /* <DEDUP_REMOVED lines=8> */
[----:B------:R-:W-:Y:S02]  /*12a60*/  ISETP.GT.AND P1, PT, R35, RZ, !P6 ;  /* 0x000000ff2300720c */ /* 0x000fe40007724270 */
[----:B------:R-:W-:Y:S01]  /*12a70*/  ISETP.NE.AND P6, PT, R55, RZ, PT ;  /* 0x000000ff3700720c */ /* 0x000fe20003fc5270 */
[----:B------:R-:W-:-:S01]  /*12a80*/  FFMA.FTZ R64, R64, R21, -R43 ;  /* 0x0000001540407223 */ /* 0x000fc2000001082b */
[----:B------:R-:W-:Y:S01]  /*12a90*/  ISETP.LT.OR P1, PT, R180, 0x1, P1 ;  /* 0x00000001b400780c */ /* 0x000fe20000f21670 */
[----:B------:R-:W-:-:S01]  /*12aa0*/  FFMA.FTZ R27, R36, R21, -R43 ;  /* 0x00000015241b7223 */ /* 0x000fc2000001082b */
[-CC-:B------:R-:W-:Y:S01]  /*12ab0*/  FFMA.FTZ R36, R38, R21.reuse, -R43.reuse ;  /* 0x0000001526247223 */ /* 0x180fe2000001082b */
[----:B------:R-:W-:-:S01]  /*12ac0*/  FFMA.FTZ R38, R96, R21, -R43 ;  /* 0x0000001560267223 */ /* 0x000fc2000001082b */
[----:B------:R-:W-:Y:S01]  /*12ad0*/  FSEL R45, R0, -INF , !P1 ;  /* 0xff800000002d7808 */ /* 0x000fe20004800000 */
[----:B------:R-:W-:-:S01]  /*12ae0*/  FFMA.FTZ R0, R51, R21, -R43 ;  /* 0x0000001533007223 */ /* 0x000fc2000001082b */
[----:B------:R-:W-:Y:S01]  /*12af0*/  ISETP.GT.AND P1, PT, R35, 0x99, !P6 ;  /* 0x000000992300780c */ /* 0x000fe20007724270 */
[----:B------:R-:W-:-:S01]  /*12b00*/  FFMA.FTZ R102, R102, R21, -R43 ;  /* 0x0000001566667223 */ /* 0x000fc2000001082b */
[----:B------:R-:W-:Y:S01]  /*12b10*/  FMNMX.FTZ R31, R45, R20, !PT ;  /* 0x000000142d1f7209 */ /* 0x000fe20007810000 */
[----:B------:R-:W-:-:S01]  /*12b20*/  FFMA.FTZ R3, R34, R21, -R43 ;  /* 0x0000001522037223 */ /* 0x000fc2000001082b */
[----:B------:R-:W-:Y:S01]  /*12b30*/  ISETP.LT.OR P1, PT, R180, 0x9a, P1 ;  /* 0x0000009ab400780c */ /* 0x000fe20000f21670 */
[----:B------:R-:W-:-:S01]  /*12b40*/  FFMA.FTZ R52, R52, R21, -R43 ;  /* 0x0000001534347223 */ /* 0x000fc2000001082b */
[----:B------:R-:W-:Y:S01]  /*12b50*/  FMNMX.FTZ R37, R144, R31, !PT ;  /* 0x0000001f90257209 */ /* 0x000fe20007810000 */
[----:B------:R-:W-:-:S01]  /*12b60*/  FFMA.FTZ R54, R54, R21, -R43 ;  /* 0x0000001536367223 */ /* 0x000fc2000001082b */
[----:B------:R-:W-:Y:S01]  /*12b70*/  MUFU.EX2 R0, R0 ;  /* 0x0000000000007308 */ /* 0x000fe20000000800 */
[----:B------:R-:W-:-:S01]  /*12b80*/  FFMA.FTZ R68, R68, R21, -R43 ;  /* 0x0000001544447223 */ /* 0x000fc2000001082b */
[----:B------:R-:W-:Y:S01]  /*12b90*/  FMNMX.FTZ R37, R88, R37, !PT ;  /* 0x0000002558257209 */ /* 0x000fe20007810000 */
[----:B------:R-:W-:-:S01]  /*12ba0*/  FFMA.FTZ R80, R80, R21, -R43 ;  /* 0x0000001550507223 */ /* 0x000fc2000001082b */
[-CC-:B------:R-:W-:Y:S01]  /*12bb0*/  FFMA.FTZ R84, R84, R21.reuse, -R43.reuse ;  /* 0x0000001554547223 */ /* 0x180fe2000001082b */
        /* <DEDUP_REMOVED lines=11> */
[----:B------:R0:W-:Y:S01]  /*12c70*/  MUFU.EX2 R31, R52 ;  /* 0x00000034001f7308 */ /* 0x0001e20000000800 */
        /* <DEDUP_REMOVED lines=8> */
[----:B0-----:R-:W-:-:S01]  /*12d00*/  FFMA.FTZ R52, R66, R21, -R43 ;  /* 0x0000001542347223 */ /* 0x001fc2000001082b */
[----:B------:R-:W-:Y:S01]  /*12d10*/  FMNMX.FTZ R39, R150, R39, !PT ;  /* 0x0000002796277209 */ /* 0x000fe20007810000 */
[----:B------:R-:W-:-:S01]  /*12d20*/  FFMA.FTZ R66, R86, R21, -R43 ;  /* 0x0000001556427223 */ /* 0x000fc2000001082b */
[-CC-:B------:R-:W-:Y:S01]  /*12d30*/  FFMA.FTZ R86, R124, R21.reuse, -R43.reuse ;  /* 0x000000157c567223 */ /* 0x180fe2000001082b */
[----:B------:R-:W-:-:S01]  /*12d40*/  FFMA.FTZ R63, R138, R21, -R43 ;  /* 0x000000158a3f7223 */ /* 0x000fc2000001082b */
[----:B------:R-:W-:Y:S01]  /*12d50*/  FMNMX.FTZ R41, R74, R39, !PT ;  /* 0x000000274a297209 */ /* 0x000fe20007810000 */
[----:B------:R-:W-:-:S01]  /*12d60*/  FFMA.FTZ R100, R142, R21, -R43 ;  /* 0x000000158e647223 */ /* 0x000fc2000001082b */
[----:B------:R0:W-:Y:S01]  /*12d70*/  MUFU.EX2 R39, R64 ;  /* 0x0000004000277308 */ /* 0x0001e20000000800 */
[----:B-1----:R-:W-:-:S01]  /*12d80*/  FFMA.FTZ R54, R70, R21, -R43 ;  /* 0x0000001546367223 */ /* 0x002fc2000001082b */
[----:B------:R-:W-:Y:S01]  /*12d90*/  FMNMX.FTZ R41, R152, R41, !PT ;  /* 0x0000002998297209 */ /* 0x000fe20007810000 */
[----:B------:R-:W-:-:S01]  /*12da0*/  FFMA.FTZ R70, R112, R21, -R43 ;  /* 0x0000001570467223 */ /* 0x000fc2000001082b */
[----:B------:R-:W-:Y:S01]  /*12db0*/  FFMA.FTZ R12, R12, R21, -R43 ;  /* 0x000000150c0c7223 */ /* 0x000fe2000001082b */
[----:B------:R-:W-:-:S02]  /*12dc0*/  ISETP.NE.AND P6, PT, R145, 0x1, PT ;  /* 0x000000019100780c */ /* 0x000fc40003fc5270 */
[----:B------:R-:W-:Y:S01]  /*12dd0*/  FMNMX.FTZ R41, R76, R41, !PT ;  /* 0x000000294c297209 */ /* 0x000fe20007810000 */
[----:B------:R-:W-:Y:S01]  /*12de0*/  MUFU.EX2 R27, R27 ;  /* 0x0000001b001b7308 */ /* 0x000fe20000000800 */
[----:B0-----:R-:W-:-:S01]  /*12df0*/  FFMA.FTZ R64, R82, R21, -R43 ;  /* 0x0000001552407223 */ /* 0x001fc2000001082b */
[----:B------:R-:W-:Y:S01]  /*12e00*/  FSEL R82, R33, -INF , !P1 ;  /* 0xff80000021527808 */ /* 0x000fe20004800000 */
[----:B------:R-:W-:-:S01]  /*12e10*/  FFMA.FTZ R33, R118, R21, -R43 ;  /* 0x0000001576217223 */ /* 0x000fc2000001082b */
[----:B------:R-:W-:-:S04]  /*12e20*/  FMNMX.FTZ R41, R154, R41, !PT ;  /* 0x000000299a297209 */ /* 0x000fc80007810000 */
[----:B------:R-:W-:Y:S01]  /*12e30*/  FMNMX.FTZ R47, R78, R41, !PT ;  /* 0x000000294e2f7209 */ /* 0x000fe20007810000 */
[----:B------:R-:W0:Y:S03]  /*12e40*/  MUFU.EX2 R36, R36 ;  /* 0x0000002400247308 */ /* 0x000e260000000800 */
[----:B------:R-:W-:-:S04]  /*12e50*/  FMNMX.FTZ R47, R156, R47, !PT ;  /* 0x0000002f9c2f7209 */ /* 0x000fc80007810000 */
[----:B------:R-:W-:Y:S01]  /*12e60*/  FMNMX.FTZ R47, R56, R47, !PT ;  /* 0x0000002f382f7209 */ /* 0x000fe20007810000 */
[----:B------:R1:W-:Y:S03]  /*12e70*/  MUFU.EX2 R41, R68 ;  /* 0x0000004400297308 */ /* 0x0003e60000000800 */
[----:B------:R-:W-:-:S04]  /*12e80*/  FMNMX.FTZ R47, R158, R47, !PT ;  /* 0x0000002f9e2f7209 */ /* 0x000fc80007810000 */
[----:B------:R-:W-:Y:S01]  /*12e90*/  FMNMX.FTZ R49, R58, R47, !PT ;  /* 0x0000002f3a317209 */ /* 0x000fe20007810000 */
[----:B------:R-:W-:Y:S01]  /*12ea0*/  MUFU.EX2 R15, R15 ;  /* 0x0000000f000f7308 */ /* 0x000fe20000000800 */
[----:B-1----:R-:W-:-:S01]  /*12eb0*/  FFMA.FTZ R68, R108, R21, -R43 ;  /* 0x000000156c447223 */ /* 0x002fc2000001082b */
[----:B0-----:R-:W-:Y:S02]  /*12ec0*/  F2FP.SATFINITE.E4M3.F32.PACK_AB_MERGE_C R184, R36, R27, RZ ;  /* 0x0000001b24b8723e */ /* 0x001fe400048070ff */
[----:B------:R-:W-:Y:S02]  /*12ed0*/  FMNMX.FTZ R49, R160, R49, !PT ;  /* 0x00000031a0317209 */ /* 0x000fe40007810000 */
[----:B------:R-:W-:Y:S02]  /*12ee0*/  F2FP.SATFINITE.E4M3.F32.PACK_AB_MERGE_C R184, R3, R0, R184 ;  /* 0x0000000003b8723e */ /* 0x000fe400048070b8 */
[----:B------:R-:W-:Y:S01]  /*12ef0*/  FMNMX.FTZ R49, R60, R49, !PT ;  /* 0x000000313c317209 */ /* 0x000fe20007810000 */
[----:B------:R0:W-:Y:S03]  /*12f00*/  MUFU.EX2 R47, R80 ;  /* 0x00000050002f7308 */ /* 0x0001e60000000800 */
[----:B------:R-:W-:-:S04]  /*12f10*/  FMNMX.FTZ R49, R162, R49, !PT ;  /* 0x00000031a2317209 */ /* 0x000fc80007810000 */
[----:B------:R-:W-:Y:S01]  /*12f20*/  FMNMX.FTZ R51, R62, R49, !PT ;  /* 0x000000313e337209 */ /* 0x000fe20007810000 */
[----:B------:R-:W-:Y:S01]  /*12f30*/  MUFU.EX2 R34, R34 ;  /* 0x0000002200227308 */ /* 0x000fe20000000800 */
[----:B0-----:R-:W-:-:S02]  /*12f40*/  FFMA.FTZ R80, R116, R21, -R43 ;  /* 0x0000001574507223 */ /* 0x001fc4000001082b */
[----:B------:R-:W-:-:S04]  /*12f50*/  FMNMX.FTZ R51, R164, R51, !PT ;  /* 0x00000033a4337209 */ /* 0x000fc80007810000 */
        /* <DEDUP_REMOVED lines=25> */
[----:B------:R-:W0:Y:S01]  /*130f0*/  MUFU.EX2 R54, R54 ;  /* 0x0000003600367308 */ /* 0x000e220000000800 */
[----:B-1----:R-:W-:Y:S02]  /*13100*/  F2FP.SATFINITE.E4M3.F32.PACK_AB_MERGE_C R180, R50, R37, RZ ;  /* 0x0000002532b4723e */ /* 0x002fe400048070ff */
[----:B------:R-:W-:Y:S01]  /*13110*/  FMNMX.FTZ R59, R82, R55, !PT ;  /* 0x00000037523b7209 */ /* 0x000fe20007810000 */
[----:B------:R-:W-:-:S01]  /*13120*/  FFMA.FTZ R55, R122, R21, -R43 ;  /* 0x000000157a377223 */ /* 0x000fc2000001082b */
[----:B------:R-:W-:-:S03]  /*13130*/  F2FP.SATFINITE.E4M3.F32.PACK_AB_MERGE_C R180, R48, R31, R180 ;  /* 0x0000001f30b4723e */ /* 0x000fc600048070b4 */
[----:B------:R-:W1:Y:S01]  /*13140*/  SHFL.BFLY PT, R96, R59, 0x2, 0x1f ;  /* 0x0c401f003b607f89 */ /* 0x000e6200000e0000 */
[----:B------:R-:W-:Y:S08]  /*13150*/  MUFU.EX2 R64, R64 ;  /* 0x0000004000407308 */ /* 0x000ff00000000800 */
[----:B------:R-:W-:Y:S01]  /*13160*/  MUFU.EX2 R66, R66 ;  /* 0x0000004200427308 */ /* 0x000fe20000000800 */
[----:B0-----:R-:W-:-:S04]  /*13170*/  F2FP.SATFINITE.E4M3.F32.PACK_AB_MERGE_C R182, R54, R41, RZ ;  /* 0x0000002936b6723e */ /* 0x001fc800048070ff */
[----:B------:R-:W-:-:S03]  /*13180*/  F2FP.SATFINITE.E4M3.F32.PACK_AB_MERGE_C R182, R52, R39, R182 ;  /* 0x0000002734b6723e */ /* 0x000fc600048070b6 */
[----:B------:R-:W-:Y:S01]  /*13190*/  MUFU.EX2 R53, R110 ;  /* 0x0000006e00357308 */ /* 0x000fe20000000800 */
[----:B-1----:R-:W-:Y:S01]  /*131a0*/  FMNMX.FTZ R65, R59, R96, !PT ;  /* 0x000000603b417209 */ /* 0x002fe20007810000 */
[----:B------:R-:W-:-:S06]  /*131b0*/  FFMA.FTZ R96, R132, R21, -R43 ;  /* 0x0000001584607223 */ /* 0x000fcc000001082b */
[----:B------:R-:W-:Y:S01]  /*131c0*/  MUFU.EX2 R70, R70 ;  /* 0x0000004600467308 */ /* 0x000fe20000000800 */
[----:B------:R-:W0:Y:S07]  /*131d0*/  SHFL.BFLY PT, R102, R65, 0x1, 0x1f ;  /* 0x0c201f0041667f89 */ /* 0x000e2e00000e0000 */
[----:B------:R-:W-:Y:S08]  /*131e0*/  MUFU.EX2 R68, R68 ;  /* 0x0000004400447308 */ /* 0x000ff00000000800 */
[----:B------:R-:W-:Y:S08]  /*131f0*/  MUFU.EX2 R33, R33 ;  /* 0x0000002100217308 */ /* 0x000ff00000000800 */
[----:B------:R-:W-:Y:S01]  /*13200*/  MUFU.EX2 R84, R84 ;  /* 0x0000005400547308 */ /* 0x000fe20000000800 */
[----:B0-----:R-:W-:Y:S01]  /*13210*/  FMNMX.FTZ R219, R65, R102, !PT ;  /* 0x0000006641db7209 */ /* 0x001fe20007810000 */
[----:B------:R-:W-:-:S03]  /*13220*/  FFMA.FTZ R65, R140, R21, -R43 ;  /* 0x000000158c417223 */ /* 0x000fc6000001082b */
[C---:B------:R-:W-:Y:S01]  /*13230*/  FSETP.NEU.FTZ.AND P1, PT, R219.reuse, -INF , PT ;  /* 0xff800000db00780b */ /* 0x040fe20003f3d000 */
[----:B------:R-:W-:-:S02]  /*13240*/  FFMA.FTZ R67, R219, R21, -8 ;  /* 0xc1000000db437423 */ /* 0x000fc40000010015 */
[----:B------:R-:W-:Y:S03]  /*13250*/  MUFU.EX2 R35, R114 ;  /* 0x0000007200237308 */ /* 0x000fe60000000800 */
[----:B------:R-:W-:-:S05]  /*13260*/  FSEL R43, R67, RZ, P1 ;  /* 0x000000ff432b7208 */ /* 0x000fca0000800000 */
[----:B------:R-:W-:Y:S01]  /*13270*/  MUFU.EX2 R80, R80 ;  /* 0x0000005000507308 */ /* 0x000fe20000000800 */
[----:B------:R-:W-:-:S01]  /*13280*/  FFMA.FTZ R45, R45, R21, -R43 ;  /* 0x000000152d2d7223 */ /* 0x000fc2000001082b */
[-CC-:B------:R-:W-:Y:S01]  /*13290*/  FFMA.FTZ R20, R20, R21.reuse, -R43.reuse ;  /* 0x0000001514147223 */ /* 0x180fe2000001082b */
[----:B------:R-:W-:-:S01]  /*132a0*/  FFMA.FTZ R102, R88, R21, -R43 ;  /* 0x0000001558667223 */ /* 0x000fc2000001082b */
[-CC-:B------:R-:W-:Y:S01]  /*132b0*/  FFMA.FTZ R67, R144, R21.reuse, -R43.reuse ;  /* 0x0000001590437223 */ /* 0x180fe2000001082b */
[----:B------:R-:W-:-:S01]  /*132c0*/  FFMA.FTZ R88, R90, R21, -R43 ;  /* 0x000000155a587223 */ /* 0x000fc2000001082b */
[----:B------:R-:W-:Y:S01]  /*132d0*/  FFMA.FTZ R90, R92, R21, -R43 ;  /* 0x000000155c5a7223 */ /* 0x000fe2000001082b */
[----:B------:R-:W-:-:S01]  /*132e0*/  FADD.FTZ R92, R0, R3 ;  /* 0x00000003005c7221 */ /* 0x000fc20000010000 */
[----:B------:R-:W-:Y:S01]  /*132f0*/  MUFU.EX2 R45, R45 ;  /* 0x0000002d002d7308 */ /* 0x000fe20000000800 */
[----:B------:R-:W-:-:S01]  /*13300*/  FFMA.FTZ R69, R146, R21, -R43 ;  /* 0x0000001592457223 */ /* 0x000fc2000001082b */
[----:B------:R-:W-:Y:S01]  /*13310*/  FFMA.FTZ R71, R148, R21, -R43 ;  /* 0x0000001594477223 */ /* 0x000fe2000001082b */
[----:B------:R-:W-:-:S01]  /*13320*/  FADD.FTZ R87, R27, R92 ;  /* 0x0000005c1b577221 */ /* 0x000fc20000010000 */
[-CC-:B------:R-:W-:Y:S01]  /*13330*/  FFMA.FTZ R72, R72, R21.reuse, -R43.reuse ;  /* 0x0000001548487223 */ /* 0x180fe2000001082b */
[----:B------:R-:W-:-:S01]  /*13340*/  FFMA.FTZ R73, R150, R21, -R43 ;  /* 0x0000001596497223 */ /* 0x000fc2000001082b */
[----:B------:R-:W-:Y:S01]  /*13350*/  FFMA.FTZ R74, R74, R21, -R43 ;  /* 0x000000154a4a7223 */ /* 0x000fe2000001082b */
[----:B------:R-:W-:-:S01]  /*13360*/  FADD.FTZ R92, R36, R87 ;  /* 0x00000057245c7221 */ /* 0x000fc20000010000 */
[----:B------:R-:W0:Y:S01]  /*13370*/  MUFU.EX2 R20, R20 ;  /* 0x0000001400147308 */ /* 0x000e220000000800 */
[----:B------:R-:W-:-:S01]  /*13380*/  FFMA.FTZ R77, R152, R21, -R43 ;  /* 0x00000015984d7223 */ /* 0x000fc2000001082b */
[----:B------:R-:W-:Y:S01]  /*13390*/  FFMA.FTZ R75, R76, R21, -R43 ;  /* 0x000000154c4b7223 */ /* 0x000fe2000001082b */
[----:B------:R-:W-:-:S01]  /*133a0*/  FADD.FTZ R89, R15, R92 ;  /* 0x0000005c0f597221 */ /* 0x000fc20000010000 */
[-CC-:B------:R-:W-:Y:S01]  /*133b0*/  FFMA.FTZ R76, R154, R21.reuse, -R43.reuse ;  /* 0x000000159a4c7223 */ /* 0x180fe2000001082b */
[----:B------:R-:W-:-:S01]  /*133c0*/  FFMA.FTZ R78, R78, R21, -R43 ;  /* 0x000000154e4e7223 */ /* 0x000fc2000001082b */
[----:B------:R-:W-:Y:S01]  /*133d0*/  FFMA.FTZ R81, R156, R21, -R43 ;  /* 0x000000159c517223 */ /* 0x000fe2000001082b */
[----:B------:R-:W-:-:S01]  /*133e0*/  FADD.FTZ R108, R34, R89 ;  /* 0x00000059226c7221 */ /* 0x000fc20000010000 */
[----:B------:R-:W1:Y:S01]  /*133f0*/  MUFU.EX2 R67, R67 ;  /* 0x0000004300437308 */ /* 0x000e620000000800 */
[----:B------:R-:W-:-:S01]  /*13400*/  FFMA.FTZ R56, R56, R21, -R43 ;  /* 0x0000001538387223 */ /* 0x000fc2000001082b */
[----:B------:R-:W-:Y:S01]  /*13410*/  FFMA.FTZ R79, R158, R21, -R43 ;  /* 0x000000159e4f7223 */ /* 0x000fe2000001082b */
[----:B------:R-:W-:-:S01]  /*13420*/  FADD.FTZ R91, R29, R108 ;  /* 0x0000006c1d5b7221 */ /* 0x000fc20000010000 */
[-CC-:B------:R-:W-:Y:S01]  /*13430*/  FFMA.FTZ R58, R58, R21.reuse, -R43.reuse ;  /* 0x000000153a3a7223 */ /* 0x180fe2000001082b */
[----:B------:R-:W-:-:S01]  /*13440*/  FFMA.FTZ R85, R160, R21, -R43 ;  /* 0x00000015a0557223 */ /* 0x000fc2000001082b */
[----:B------:R-:W-:Y:S01]  /*13450*/  FFMA.FTZ R60, R60, R21, -R43 ;  /* 0x000000153c3c7223 */ /* 0x000fe2000001082b */
[----:B------:R-:W-:-:S01]  /*13460*/  FADD.FTZ R108, R38, R91 ;  /* 0x0000005b266c7221 */ /* 0x000fc20000010000 */
[----:B------:R-:W2:Y:S01]  /*13470*/  MUFU.EX2 R102, R102 ;  /* 0x0000006600667308 */ /* 0x000ea20000000800 */
[----:B0-----:R-:W-:-:S01]  /*13480*/  FADD.FTZ R92, R45, R20 ;  /* 0x000000142d5c7221 */ /* 0x001fc20000010000 */
[----:B------:R-:W-:Y:S01]  /*13490*/  FFMA.FTZ R83, R162, R21, -R43 ;  /* 0x00000015a2537223 */ /* 0x000fe2000001082b */
[----:B------:R-:W-:-:S01]  /*134a0*/  FADD.FTZ R91, R31, R108 ;  /* 0x0000006c1f5b7221 */ /* 0x000fc20000010000 */
[----:B------:R-:W-:Y:S01]  /*134b0*/  F2FP.SATFINITE.E4M3.F32.PACK_AB_MERGE_C R31, R66, R49, RZ ;  /* 0x00000031421f723e */ /* 0x000fe200048070ff */
        /* <DEDUP_REMOVED lines=15> */
[----:B------:R-:W-:Y:S01]  /*135b0*/  F2FP.SATFINITE.E4M3.F32.PACK_AB_MERGE_C R67, R102, R67, RZ ;  /* 0x000000436643723e */ /* 0x000fe200048070ff */
[----:B------:R-:W-:-:S01]  /*135c0*/  FFMA.FTZ R30, R30, R21, -R43 ;  /* 0x000000151e1e7223 */ /* 0x000fc2000001082b */
[-CC-:B------:R-:W-:Y:S01]  /*135d0*/  FFMA.FTZ R28, R28, R21.reuse, -R43.reuse ;  /* 0x000000151c1c7223 */ /* 0x180fe2000001082b */
[----:B------:R-:W-:-:S01]  /*135e0*/  FFMA.FTZ R176, R176, R21, -R43 ;  /* 0x00000015b0b07223 */ /* 0x000fc2000001082b */
[----:B------:R-:W2:Y:S01]  /*135f0*/  MUFU.EX2 R71, R71 ;  /* 0x0000004700477308 */ /* 0x000ea20000000800 */
[----:B0-----:R-:W-:-:S01]  /*13600*/  FADD.FTZ R89, R69, R92 ;  /* 0x0000005c45597221 */ /* 0x001fc20000010000 */
[----:B------:R-:W-:Y:S01]  /*13610*/  FADD.FTZ R92, R48, R91 ;  /* 0x0000005b305c7221 */ /* 0x000fe20000010000 */
[----:B------:R-:W-:Y:S01]  /*13620*/  F2FP.SATFINITE.E4M3.F32.PACK_AB_MERGE_C R185, R20, R45, R67 ;  /* 0x0000002d14b9723e */ /* 0x000fe20004807043 */
[-CC-:B------:R-:W-:Y:S01]  /*13630*/  FFMA.FTZ R178, R178, R21.reuse, -R43.reuse ;  /* 0x00000015b2b27223 */ /* 0x180fe2000001082b */
[----:B------:R-:W-:-:S01]  /*13640*/  FFMA.FTZ R32, R32, R21, -R43 ;  /* 0x0000001520207223 */ /* 0x000fc2000001082b */
[----:B------:R-:W-:-:S02]  /*13650*/  FADD.FTZ R91, R37, R92 ;  /* 0x0000005c255b7221 */ /* 0x000fc40000010000 */
[----:B------:R-:W0:Y:S01]  /*13660*/  MUFU.EX2 R90, R90 ;  /* 0x0000005a005a7308 */ /* 0x000e220000000800 */
[----:B-1----:R-:W-:-:S07]  /*13670*/  FADD.FTZ R36, R88, R89 ;  /* 0x0000005958247221 */ /* 0x002fce0000010000 */
[----:B------:R-:W1:Y:S01]  /*13680*/  MUFU.EX2 R72, R72 ;  /* 0x0000004800487308 */ /* 0x000e620000000800 */
[----:B--2---:R-:W-:-:S01]  /*13690*/  FADD.FTZ R89, R71, R36 ;  /* 0x0000002447597221 */ /* 0x004fc20000010000 */
[----:B------:R-:W-:-:S04]  /*136a0*/  FADD.FTZ R36, R50, R91 ;  /* 0x0000005b32247221 */ /* 0x000fc80000010000 */
[----:B------:R-:W-:Y:S02]  /*136b0*/  FADD.FTZ R37, R39, R36 ;  /* 0x0000002427257221 */ /* 0x000fe40000010000 */
[----:B------:R-:W2:Y:S01]  /*136c0*/  MUFU.EX2 R73, R73 ;  /* 0x0000004900497308 */ /* 0x000ea20000000800 */
[----:B0-----:R-:W-:-:S01]  /*136d0*/  FADD.FTZ R89, R90, R89 ;  /* 0x000000595a597221 */ /* 0x001fc20000010000 */
[----:B------:R-:W-:Y:S01]  /*136e0*/  FADD.FTZ R36, R52, R37 ;  /* 0x0000002534247221 */ /* 0x000fe20000010000 */
[----:B------:R-:W-:-:S03]  /*136f0*/  F2FP.SATFINITE.E4M3.F32.PACK_AB_MERGE_C R71, R90, R71, RZ ;  /* 0x000000475a47723e */ /* 0x000fc600048070ff */
[----:B------:R-:W-:Y:S01]  /*13700*/  FADD.FTZ R15, R41, R36 ;  /* 0x00000024290f7221 */ /* 0x000fe20000010000 */
[----:B------:R-:W-:Y:S01]  /*13710*/  F2FP.SATFINITE.E4M3.F32.PACK_AB_MERGE_C R36, R70, R53, RZ ;  /* 0x000000354624723e */ /* 0x000fe200048070ff */
[----:B------:R-:W0:Y:S01]  /*13720*/  MUFU.EX2 R74, R74 ;  /* 0x0000004a004a7308 */ /* 0x000e220000000800 */
[----:B-1----:R-:W-:-:S01]  /*13730*/  FADD.FTZ R0, R72, R89 ;  /* 0x0000005948007221 */ /* 0x002fc20000010000 */
[----:B------:R-:W-:Y:S01]  /*13740*/  FADD.FTZ R54, R54, R15 ;  /* 0x0000000f36367221 */ /* 0x000fe20000010000 */
[----:B------:R-:W-:-:S03]  /*13750*/  F2FP.SATFINITE.E4M3.F32.PACK_AB_MERGE_C R187, R88, R69, R71 ;  /* 0x0000004558bb723e */ /* 0x000fc60004807047 */
[----:B------:R-:W-:Y:S01]  /*13760*/  FADD.FTZ R15, R47, R54 ;  /* 0x000000362f0f7221 */ /* 0x000fe20000010000 */
[----:B------:R-:W-:Y:S01]  /*13770*/  F2FP.SATFINITE.E4M3.F32.PACK_AB_MERGE_C R47, R64, R47, R31 ;  /* 0x0000002f402f723e */ /* 0x000fe2000480701f */
[----:B------:R-:W1:Y:S01]  /*13780*/  MUFU.EX2 R77, R77 ;  /* 0x0000004d004d7308 */ /* 0x000e620000000800 */
[----:B--2---:R-:W-:-:S01]  /*13790*/  FADD.FTZ R3, R73, R0 ;  /* 0x0000000049037221 */ /* 0x004fc20000010000 */
[-CC-:B------:R-:W-:Y:S01]  /*137a0*/  FFMA.FTZ R0, R44, R21.reuse, -R43.reuse ;  /* 0x000000152c007223 */ /* 0x180fe2000001082b */
[----:B------:R-:W-:-:S05]  /*137b0*/  FFMA.FTZ R43, R82, R21, -R43 ;  /* 0x00000015522b7223 */ /* 0x000fca000001082b */
        /* <DEDUP_REMOVED lines=8> */
[----:B------:R-:W-:-:S04]  /*13840*/  FADD.FTZ R34, R64, R15 ;  /* 0x0000000f40227221 */ /* 0x000fc80000010000 */
[----:B------:R-:W-:Y:S02]  /*13850*/  FADD.FTZ R49, R49, R34 ;  /* 0x0000002231317221 */ /* 0x000fe40000010000 */
[----:B------:R-:W2:Y:S01]  /*13860*/  MUFU.EX2 R81, R81 ;  /* 0x0000005100517308 */ /* 0x000ea20000000800 */
[----:B0-----:R-:W-:-:S01]  /*13870*/  FADD.FTZ R15, R76, R3 ;  /* 0x000000034c0f7221 */ /* 0x001fc20000010000 */
[----:B------:R-:W-:-:S04]  /*13880*/  FADD.FTZ R66, R66, R49 ;  /* 0x0000003142427221 */ /* 0x000fc80000010000 */
[----:B------:R-:W-:Y:S01]  /*13890*/  FADD.FTZ R31, R51, R66 ;  /* 0x00000042331f7221 */ /* 0x000fe20000010000 */
[----:B------:R-:W-:Y:S01]  /*138a0*/  F2FP.SATFINITE.E4M3.F32.PACK_AB_MERGE_C R51, R68, R51, R36 ;  /* 0x000000334433723e */ /* 0x000fe20004807024 */
[----:B------:R-:W0:Y:S01]  /*138b0*/  MUFU.EX2 R56, R56 ;  /* 0x0000003800387308 */ /* 0x000e220000000800 */
[----:B-1----:R-:W-:-:S01]  /*138c0*/  FADD.FTZ R34, R78, R15 ;  /* 0x0000000f4e227221 */ /* 0x002fc20000010000 */
[----:B------:R-:W-:Y:S01]  /*138d0*/  FADD.FTZ R68, R68, R31 ;  /* 0x0000001f44447221 */ /* 0x000fe20000010000 */
[----:B------:R-:W-:-:S03]  /*138e0*/  F2FP.SATFINITE.E4M3.F32.PACK_AB_MERGE_C R36, R84, R33, RZ ;  /* 0x000000215424723e */ /* 0x000fc600048070ff */
        /* <DEDUP_REMOVED lines=20> */
[----:B------:R-:W-:Y:S01]  /*13a30*/  MUFU.EX2 R40, R40 ;  /* 0x0000002800287308 */ /* 0x000fe20000000800 */
[----:B0-----:R-:W-:-:S01]  /*13a40*/  FADD.FTZ R34, R62, R37 ;  /* 0x000000253e227221 */ /* 0x001fc20000010000 */
[----:B------:R-:W-:-:S06]  /*13a50*/  FADD.FTZ R37, R35, R70 ;  /* 0x0000004623257221 */ /* 0x000fcc0000010000 */
[----:B------:R-:W-:Y:S01]  /*13a60*/  MUFU.EX2 R27, R166 ;  /* 0x000000a6001b7308 */ /* 0x000fe20000000800 */
[----:B-1----:R-:W-:-:S04]  /*13a70*/  F2FP.SATFINITE.E4M3.F32.PACK_AB_MERGE_C R62, R87, R62, RZ ;  /* 0x0000003e573e723e */ /* 0x002fc800048070ff */
[----:B------:R-:W-:-:S03]  /*13a80*/  F2FP.SATFINITE.E4M3.F32.PACK_AB_MERGE_C R179, R83, R60, R62 ;  /* 0x0000003c53b3723e */ /* 0x000fc6000480703e */
[----:B------:R-:W-:Y:S08]  /*13a90*/  MUFU.EX2 R29, R29 ;  /* 0x0000001d001d7308 */ /* 0x000ff00000000800 */
[----:B------:R-:W-:Y:S08]  /*13aa0*/  MUFU.EX2 R57, R57 ;  /* 0x0000003900397308 */ /* 0x000ff00000000800 */
[----:B------:R-:W0:Y:S08]  /*13ab0*/  MUFU.EX2 R94, R94 ;  /* 0x0000005e005e7308 */ /* 0x000e300000000800 */
[----:B------:R1:W-:Y:S08]  /*13ac0*/  MUFU.EX2 R15, R172 ;  /* 0x000000ac000f7308 */ /* 0x0003f00000000800 */
[----:B------:R-:W2:Y:S01]  /*13ad0*/  MUFU.EX2 R168, R168 ;  /* 0x000000a800a87308 */ /* 0x000ea20000000800 */
[C---:B-1----:R-:W-:Y:S01]  /*13ae0*/  F2FP.SATFINITE.E4M3.F32.PACK_AB_MERGE_C R172, R80.reuse, R35, R36 ;  /* 0x0000002350ac723e */ /* 0x042fe20004807024 */
[----:B------:R-:W-:Y:S01]  /*13af0*/  FADD.FTZ R35, R87, R34 ;  /* 0x0000002257237221 */ /* 0x000fe20000010000 */
[----:B------:R-:W-:-:S01]  /*13b00*/  FADD.FTZ R80, R80, R37 ;  /* 0x0000002550507221 */ /* 0x000fc20000010000 */
[----:B0-----:R-:W-:Y:S01]  /*13b10*/  F2FP.SATFINITE.E4M3.F32.PACK_AB_MERGE_C R36, R94, R57, RZ ;  /* 0x000000395e24723e */ /* 0x001fe200048070ff */
[----:B------:R-:W0:Y:S01]  /*13b20*/  @P6 LDC R37, c[0x0][0x44c] ;  /* 0x00011300ff256b82 */ /* 0x000e220000000800 */
[----:B------:R-:W-:-:S01]  /*13b30*/  FADD.FTZ R34, R40, R35 ;  /* 0x0000002328227221 */ /* 0x000fc20000010000 */
[----:B------:R-:W-:Y:S01]  /*13b40*/  FADD.FTZ R35, R33, R80 ;  /* 0x0000005021237221 */ /* 0x000fe20000010000 */
[----:B------:R-:W-:Y:S02]  /*13b50*/  MUFU.EX2 R55, R55 ;  /* 0x0000003700377308 */ /* 0x000fe40000000800 */
[----:B------:R-:W-:-:S01]  /*13b60*/  FADD.FTZ R34, R27, R34 ;  /* 0x000000221b227221 */ /* 0x000fc20000010000 */
[----:B------:R-:W-:-:S03]  /*13b70*/  FADD.FTZ R84, R84, R35 ;  /* 0x0000002354547221 */ /* 0x000fc60000010000 */
[----:B------:R-:W-:Y:S02]  /*13b80*/  FADD.FTZ R35, R29, R34 ;  /* 0x000000221d237221 */ /* 0x000fe40000010000 */
[----:B------:R-:W-:Y:S01]  /*13b90*/  MUFU.EX2 R86, R86 ;  /* 0x0000005600567308 */ /* 0x000fe20000000800 */
[C---:B--2---:R-:W-:Y:S01]  /*13ba0*/  F2FP.SATFINITE.E4M3.F32.PACK_AB_MERGE_C R34, R168.reuse, R29, RZ ;  /* 0x0000001da822723e */ /* 0x044fe200048070ff */
[----:B------:R-:W-:-:S03]  /*13bb0*/  FADD.FTZ R35, R168, R35 ;  /* 0x00000023a8237221 */ /* 0x000fc60000010000 */
[----:B------:R-:W-:-:S03]  /*13bc0*/  F2FP.SATFINITE.E4M3.F32.PACK_AB_MERGE_C R173, R27, R40, R34 ;  /* 0x000000281bad723e */ /* 0x000fc60004807022 */
[----:B------:R-:W1:Y:S01]  /*13bd0*/  MUFU.EX2 R0, R0 ;  /* 0x0000000000007308 */ /* 0x000e620000000800 */
[----:B0-----:R-:W-:-:S07]  /*13be0*/  @P6 IMAD.HI.U32 R37, R202, R37, RZ ;  /* 0x00000025ca256227 */ /* 0x001fce00078e00ff */
[----:B------:R-:W0:Y:S08]  /*13bf0*/  MUFU.EX2 R3, R170 ;  /* 0x000000aa00037308 */ /* 0x000e300000000800 */
[----:B------:R-:W2:Y:S01]  /*13c00*/  MUFU.EX2 R46, R46 ;  /* 0x0000002e002e7308 */ /* 0x000ea20000000800 */
[----:B-1----:R-:W-:-:S07]  /*13c10*/  FADD.FTZ R20, R0, R35 ;  /* 0x0000002300147221 */ /* 0x002fce0000010000 */
[----:B------:R-:W-:Y:S01]  /*13c20*/  MUFU.EX2 R61, R61 ;  /* 0x0000003d003d7308 */ /* 0x000fe20000000800 */
[----:B0-----:R-:W-:-:S07]  /*13c30*/  FADD.FTZ R35, R3, R20 ;  /* 0x0000001403237221 */ /* 0x001fce0000010000 */
[----:B------:R-:W0:Y:S01]  /*13c40*/  MUFU.EX2 R98, R98 ;  /* 0x0000006200627308 */ /* 0x000e220000000800 */
[----:B--2---:R-:W-:-:S01]  /*13c50*/  FADD.FTZ R20, R46, R35 ;  /* 0x000000232e147221 */ /* 0x004fc20000010000 */
[----:B------:R-:W-:-:S03]  /*13c60*/  F2FP.SATFINITE.E4M3.F32.PACK_AB_MERGE_C R46, R15, R46, RZ ;  /* 0x0000002e0f2e723e */ /* 0x000fc600048070ff */
[----:B------:R-:W-:Y:S01]  /*13c70*/  FADD.FTZ R15, R15, R20 ;  /* 0x000000140f0f7221 */ /* 0x000fe20000010000 */
[----:B------:R-:W-:Y:S02]  /*13c80*/  F2FP.SATFINITE.E4M3.F32.PACK_AB_MERGE_C R175, R3, R0, R46 ;  /* 0x0000000003af723e */ /* 0x000fe4000480702e */
[----:B------:R-:W-:Y:S08]  /*13c90*/  MUFU.EX2 R59, R130 ;  /* 0x00000082003b7308 */ /* 0x000ff00000000800 */
[----:B------:R-:W1:Y:S01]  /*13ca0*/  MUFU.EX2 R96, R96 ;  /* 0x0000006000607308 */ /* 0x000e620000000800 */
[----:B0-----:R-:W-:-:S07]  /*13cb0*/  F2FP.SATFINITE.E4M3.F32.PACK_AB_MERGE_C R35, R98, R61, RZ ;  /* 0x0000003d6223723e */ /* 0x001fce00048070ff */
[----:B------:R0:W-:Y:S08]  /*13cc0*/  MUFU.EX2 R31, R174 ;  /* 0x000000ae001f7308 */ /* 0x0001f00000000800 */
[----:B------:R-:W2:Y:S01]  /*13cd0*/  MUFU.EX2 R26, R26 ;  /* 0x0000001a001a7308 */ /* 0x000ea20000000800 */
[----:B0-----:R-:W-:Y:S01]  /*13ce0*/  F2FP.SATFINITE.E4M3.F32.PACK_AB_MERGE_C R174, R86, R55, R36 ;  /* 0x0000003756ae723e */ /* 0x001fe20004807024 */
[----:B------:R-:W-:Y:S01]  /*13cf0*/  FADD.FTZ R55, R55, R84 ;  /* 0x0000005437377221 */ /* 0x000fe20000010000 */
[----:B-1----:R-:W-:-:S03]  /*13d00*/  F2FP.SATFINITE.E4M3.F32.PACK_AB_MERGE_C R168, R96, R59, R35 ;  /* 0x0000003b60a8723e */ /* 0x002fc60004807023 */
[----:B------:R-:W-:Y:S02]  /*13d10*/  FADD.FTZ R86, R86, R55 ;  /* 0x0000003756567221 */ /* 0x000fe40000010000 */
[----:B------:R0:W-:Y:S02]  /*13d20*/  MUFU.EX2 R29, R30 ;  /* 0x0000001e001d7308 */ /* 0x0001e40000000800 */
[----:B------:R-:W-:-:S04]  /*13d30*/  FADD.FTZ R57, R57, R86 ;  /* 0x0000005639397221 */ /* 0x000fc80000010000 */
[----:B------:R-:W-:Y:S02]  /*13d40*/  FADD.FTZ R94, R94, R57 ;  /* 0x000000395e5e7221 */ /* 0x000fe40000010000 */
[----:B------:R-:W1:Y:S01]  /*13d50*/  MUFU.EX2 R28, R28 ;  /* 0x0000001c001c7308 */ /* 0x000e620000000800 */
[----:B0-----:R-:W0:Y:S01]  /*13d60*/  @P6 LDC R30, c[0x0][0x450] ;  /* 0x00011400ff1e6b82 */ /* 0x001e220000000800 */
[----:B------:R-:W-:-:S01]  /*13d70*/  FADD.FTZ R59, R59, R94 ;  /* 0x0000005e3b3b7221 */ /* 0x000fc20000010000 */
[----:B--2---:R-:W-:-:S03]  /*13d80*/  FADD.FTZ R20, R26, R15 ;  /* 0x0000000f1a147221 */ /* 0x004fc60000010000 */
[----:B------:R-:W-:Y:S01]  /*13d90*/  FADD.FTZ R96, R96, R59 ;  /* 0x0000003b60607221 */ /* 0x000fe20000010000 */
[----:B------:R-:W-:-:S01]  /*13da0*/  FADD.FTZ R15, R31, R20 ;  /* 0x000000141f0f7221 */ /* 0x000fc20000010000 */
[----:B------:R-:W-:Y:S02]  /*13db0*/  MUFU.EX2 R65, R65 ;  /* 0x0000004100417308 */ /* 0x000fe40000000800 */
[----:B------:R-:W-:-:S04]  /*13dc0*/  FADD.FTZ R61, R61, R96 ;  /* 0x000000603d3d7221 */ /* 0x000fc80000010000 */
[----:B------:R-:W-:Y:S02]  /*13dd0*/  FADD.FTZ R98, R98, R61 ;  /* 0x0000003d62627221 */ /* 0x000fe40000010000 */
[----:B------:R-:W2:Y:S01]  /*13de0*/  MUFU.EX2 R12, R12 ;  /* 0x0000000c000c7308 */ /* 0x000ea20000000800 */
[----:B-1----:R-:W-:-:S01]  /*13df0*/  FADD.FTZ R0, R28, R15 ;  /* 0x0000000f1c007221 */ /* 0x002fc20000010000 */
[----:B------:R-:W-:-:S06]  /*13e00*/  IMAD.MOV.U32 R15, RZ, RZ, R202 ;  /* 0x000000ffff0f7224 */ /* 0x000fcc00078e00ca */
[----:B------:R1:W3:Y:S01]  /*13e10*/  MUFU.EX2 R33, R176 ;  /* 0x000000b000217308 */ /* 0x0002e20000000800 */
[----:B0-----:R-:W-:Y:S02]  /*13e20*/  @P6 SHF.R.U32.HI R15, RZ, R30, R37 ;  /* 0x0000001eff0f6219 */ /* 0x001fe40000011625 */
[----:B------:R-:W-:-:S03]  /*13e30*/  ISETP.GE.AND P6, PT, R25, 0x1, PT ;  /* 0x000000011900780c */ /* 0x000fc60003fc6270 */
[----:B------:R-:W-:Y:S02]  /*13e40*/  IMAD.IADD R27, R104, 0x1, R15 ;  /* 0x00000001681b7824 */ /* 0x000fe400078e020f */
[----:B------:R-:W-:Y:S01]  /*13e50*/  MUFU.EX2 R63, R63 ;  /* 0x0000003f003f7308 */ /* 0x000fe20000000800 */
[----:B--2---:R-:W-:Y:S01]  /*13e60*/  F2FP.SATFINITE.E4M3.F32.PACK_AB_MERGE_C R3, R12, R65, RZ ;  /* 0x000000410c03723e */ /* 0x004fe200048070ff */
[----:B------:R-:W-:Y:S02]  /*13e70*/  IMAD.IADD R24, R27, 0x1, R24 ;  /* 0x000000011b187824 */ /* 0x000fe400078e0218 */
[----:B-1----:R-:W-:-:S04]  /*13e80*/  IMAD.MOV.U32 R176, RZ, RZ, R47 ;  /* 0x000000ffffb07224 */ /* 0x002fc800078e002f */
[----:B------:R-:W0:Y:S01]  /*13e90*/  MUFU.EX2 R100, R100 ;  /* 0x0000006400647308 */ /* 0x000e220000000800 */
[C---:B---3--:R-:W-:Y:S01]  /*13ea0*/  F2FP.SATFINITE.E4M3.F32.PACK_AB_MERGE_C R28, R33.reuse, R28, RZ ;  /* 0x0000001c211c723e */ /* 0x048fe200048070ff */
[----:B------:R-:W-:-:S03]  /*13eb0*/  FADD.FTZ R33, R33, R0 ;  /* 0x0000000021217221 */ /* 0x000fc60000010000 */
[----:B------:R-:W-:-:S03]  /*13ec0*/  F2FP.SATFINITE.E4M3.F32.PACK_AB_MERGE_C R169, R31, R26, R28 ;  /* 0x0000001a1fa9723e */ /* 0x000fc6000480701c */
[----:B------:R-:W1:Y:S08]  /*13ed0*/  MUFU.EX2 R178, R178 ;  /* 0x000000b200b27308 */ /* 0x000e700000000800 */
[----:B------:R-:W-:Y:S01]  /*13ee0*/  MUFU.EX2 R32, R32 ;  /* 0x0000002000207308 */ /* 0x000fe20000000800 */
[----:B0-----:R-:W-:Y:S01]  /*13ef0*/  F2FP.SATFINITE.E4M3.F32.PACK_AB_MERGE_C R170, R100, R63, R3 ;  /* 0x0000003f64aa723e */ /* 0x001fe20004807003 */
[----:B------:R-:W-:-:S04]  /*13f00*/  FADD.FTZ R63, R63, R98 ;  /* 0x000000623f3f7221 */ /* 0x000fc80000010000 */
[----:B------:R-:W-:Y:S02]  /*13f10*/  FADD.FTZ R100, R100, R63 ;  /* 0x0000003f64647221 */ /* 0x000fe40000010000 */
[----:B------:R-:W0:Y:S01]  /*13f20*/  MUFU.EX2 R43, R43 ;  /* 0x0000002b002b7308 */ /* 0x000e220000000800 */
[----:B-1----:R-:W-:-:S01]  /*13f30*/  FADD.FTZ R0, R178, R33 ;  /* 0x00000021b2007221 */ /* 0x002fc20000010000 */
[----:B------:R-:W-:-:S03]  /*13f40*/  FADD.FTZ R65, R65, R100 ;  /* 0x0000006441417221 */ /* 0x000fc60000010000 */
[----:B------:R-:W-:Y:S01]  /*13f50*/  FADD.FTZ R3, R29, R0 ;  /* 0x000000001d037221 */ /* 0x000fe20000010000 */
[----:B------:R-:W-:-:S01]  /*13f60*/  FADD.FTZ R12, R12, R65 ;  /* 0x000000410c0c7221 */ /* 0x000fc20000010000 */
[----:B0-----:R-:W-:Y:S02]  /*13f70*/  F2FP.SATFINITE.E4M3.F32.PACK_AB_MERGE_C R0, R43, R32, RZ ;  /* 0x000000202b00723e */ /* 0x001fe400048070ff */
[----:B------:R-:W-:-:S02]  /*13f80*/  FADD.FTZ R32, R32, R3 ;  /* 0x0000000320207221 */ /* 0x000fc40000010000 */
[----:B------:R-:W-:Y:S02]  /*13f90*/  F2FP.SATFINITE.E4M3.F32.PACK_AB_MERGE_C R171, R29, R178, R0 ;  /* 0x000000b21dab723e */ /* 0x000fe40004807000 */
[----:B------:R-:W-:-:S01]  /*13fa0*/  FADD.FTZ R3, R43, R32 ;  /* 0x000000202b037221 */ /* 0x000fc20000010000 */
[----:B------:R-:W-:Y:S02]  /*13fb0*/  VIADD R0, R106, 0xfffffffe ;  /* 0xfffffffe6a007836 */ /* 0x000fe40000000000 */
[----:B------:R-:W-:Y:S01]  /*13fc0*/  IMAD.MOV.U32 R178, RZ, RZ, R51 ;  /* 0x000000ffffb27224 */ /* 0x000fe200078e0033 */
        /* <DEDUP_REMOVED lines=12> */
.L_x_8805:
[----:B------:R-:W-:-:S13]  /*14090*/  ISETP.NE.AND P1, PT, R25, 0x1, PT ;  /* 0x000000011900780c */ /* 0x000fda0003f25270 */
[----:B------:R-:W0:Y:S02]  /*140a0*/  @P1 LDC.64 R26, c[0x0][0x9e8] ;  /* 0x00027a00ff1a1b82 */ /* 0x000e240000000a00 */
[----:B0-----:R-:W-:-:S05]  /*140b0*/  @P1 IMAD.HI.U32 R20, R15, R26, RZ ;  /* 0x0000001a0f141227 */ /* 0x001fca00078e00ff */
[----:B------:R-:W-:-:S07]  /*140c0*/  @P1 SHF.R.U32.HI R15, RZ, R27, R20 ;  /* 0x0000001bff0f1219 */ /* 0x000fce0000011614 */
.L_x_8806:
[----:B------:R-:W-:Y:S05]  /*140d0*/  BSYNC B0 ;  /* 0x0000000000007941 */ /* 0x000fea0003800000 */
.L_x_8804:
[----:B------:R-:W-:-:S05]  /*140e0*/  IMAD R15, R15, R25, R25 ;  /* 0x000000190f0f7224 */ /* 0x000fca00078e0219 */
[----:B------:R-:W-:-:S07]  /*140f0*/  VIMNMX R24, R24, R15, PT ;  /* 0x0000000f18187248 */ /* 0x000fce0003fe0100 */
.L_x_8803:
[----:B------:R-:W-:Y:S01]  /*14100*/  IMAD.HI R24, R24, 0x66666667, RZ ;  /* 0x6666666718187827 */ /* 0x000fe200078e02ff */
[----:B------:R-:W-:Y:S02]  /*14110*/  CS2R R86, SRZ ;  /* 0x0000000000567805 */ /* 0x000fe4000001ff00 */
        /* <DEDUP_REMOVED lines=10> */
[----:B------:R-:W-:-:S02]  /*141c0*/  CS2R R68, SRZ ;  /* 0x0000000000447805 */ /* 0x000fc4000001ff00 */
[----:B------:R-:W-:Y:S02]  /*141d0*/  VIMNMX R15, R209, R24, !PT ;  /* 0x00000018d10f7248 */ /* 0x000fe40007fe0100 */
        /* <DEDUP_REMOVED lines=24> */
[----:B------:R-:W-:-:S07]  /*14360*/  IMAD.MOV.U32 R87, RZ, RZ, RZ ;  /* 0x000000ffff577224 */ /* 0x000fce00078e00ff */
.L_x_8827:
        /* <DEDUP_REMOVED lines=10> */
.L_x_8809:
[----:B------:R-:W-:Y:S01]  /*14410*/  IMAD R21, R215, 0x8, R17 ;  /* 0x00000008d7157824 */ /* 0x000fe200078e0211 */
[----:B------:R-:W-:-:S04]  /*14420*/  SHF.L.U32 R20, R216, 0x1f, RZ ;  /* 0x0000001fd8147819 */ /* 0x000fc800000006ff */
[----:B------:R0:W1:Y:S01]  /*14430*/  SYNCS.PHASECHK.TRANS64.TRYWAIT P2, [R21+URZ+0x22830], R20 ;  /* 0x02283014150075a7 */ /* 0x000062000804017f */
[----:B------:R-:W-:Y:S05]  /*14440*/  @!P0 BRA `(.L_x_8810) ;  /* 0x0000000000048947 */ /* 0x000fea0003800000 */
[----:B------:R-:W-:Y:S01]  /*14450*/  BPT.TRAP 0x1 ;  /* 0x000000040000795c */ /* 0x000fe20000300000 */
.L_x_8810:
[----:B------:R-:W-:Y:S04]  /*14460*/  BSSY B0, `(.L_x_8808) ;  /* 0x0000004000007945 */ /* 0x000fe80003800000 */
[----:B-1----:R-:W-:Y:S05]  /*14470*/  @P2 BRA `(.L_x_8811) ;  /* 0x0000000000082947 */ /* 0x002fea0003800000 */
[----:B------:R-:W1:Y:S02]  /*14480*/  SYNCS.PHASECHK.TRANS64.TRYWAIT P2, [R21+URZ+0x22830], R20 ;  /* 0x02283014150075a7 */ /* 0x000e64000804017f */
[----:B-1----:R-:W-:Y:S05]  /*14490*/  @!P2 BRA `(.L_x_8812) ;  /* 0x000001b40038a947 */ /* 0x002fea0003800000 */
.L_x_8811:
[----:B------:R-:W-:Y:S05]  /*144a0*/  BSYNC B0 ;  /* 0x0000000000007941 */ /* 0x000fea0003800000 */
.L_x_8808:
[----:B01----:R-:W0:Y:S01]  /*144b0*/  S2R R20, SR_TID.X ;  /* 0x0000000000147919 */ /* 0x003e220000002100 */
[----:B------:R-:W-:Y:S05]  /*144c0*/  WARPSYNC.ALL ;  /* 0x0000000000007948 */ /* 0x000fea0003800000 */
[----:B------:R-:W-:Y:S01]  /*144d0*/  IMAD R88, R215, 0x500, R13 ;  /* 0x00000500d7587824 */ /* 0x000fe200078e020d */
[----:B------:R-:W-:Y:S01]  /*144e0*/  R2UR UR28, R10 ;  /* 0x000000000a1c72ca */ /* 0x000fe200000e0000 */
[----:B------:R-:W-:Y:S01]  /*144f0*/  IMAD.MOV.U32 R89, RZ, RZ, 0x40000040 ;  /* 0x40000040ff597424 */ /* 0x000fe200078e00ff */
[----:B------:R-:W-:Y:S01]  /*14500*/  R2UR UR29, R11 ;  /* 0x000000000b1d72ca */ /* 0x000fe200000e0000 */
[----:B------:R-:W-:Y:S01]  /*14510*/  IMAD.MOV.U32 R21, RZ, RZ, 0x40000040 ;  /* 0x40000040ff157424 */ /* 0x000fe200078e00ff */
[C---:B------:R-:W-:Y:S01]  /*14520*/  R2UR UR30, R88.reuse ;  /* 0x00000000581e72ca */ /* 0x040fe200000e0000 */
[C---:B------:R-:W-:Y:S01]  /*14530*/  VIADD R90, R88.reuse, 0x200 ;  /* 0x00000200585a7836 */ /* 0x040fe20000000000 */
        /* <DEDUP_REMOVED lines=12> */
[----:B------:R-:W-:-:S02]  /*14600*/  R2UR UR36, R10 ;  /* 0x000000000a2472ca */ /* 0x000fc400000e0000 */
[----:B------:R-:W-:Y:S02]  /*14610*/  R2UR UR37, R11 ;  /* 0x000000000b2572ca */ /* 0x000fe400000e0000 */
[----:B------:R-:W-:Y:S01]  /*14620*/  R2UR UR50, R90 ;  /* 0x000000005a3272ca */ /* 0x000fe200000e0000 */
[----:B------:R-:W-:Y:S01]  /*14630*/  VIADD R90, R88, 0x402 ;  /* 0x00000402585a7836 */ /* 0x000fe20000000000 */
[----:B------:R-:W-:Y:S02]  /*14640*/  R2UR UR51, R91 ;  /* 0x000000005b3372ca */ /* 0x000fe400000e0000 */
[----:B0-----:R-:W-:Y:S02]  /*14650*/  SHF.R.U32.HI R20, RZ, 0x7, R20 ;  /* 0x00000007ff147819 */ /* 0x001fe40000011614 */
[----:B------:R-:W-:Y:S01]  /*14660*/  R2UR UR6, R92 ;  /* 0x000000005c0672ca */ /* 0x000fe200000e0000 */
[----:B------:R-:W-:Y:S01]  /*14670*/  VIADD R92, R88, 0x2 ;  /* 0x00000002585c7836 */ /* 0x000fe20000000000 */
[----:B------:R-:W-:Y:S01]  /*14680*/  R2UR UR7, R93 ;  /* 0x000000005d0772ca */ /* 0x000fe200000e0000 */
[----:B------:R-:W-:Y:S01]  /*14690*/  VIADD R94, R20, 0x8 ;  /* 0x00000008145e7836 */ /* 0x000fe20000000000 */
[----:B------:R-:W-:Y:S01]  /*146a0*/  R2UR UR48, R10 ;  /* 0x000000000a3072ca */ /* 0x000fe200000e0000 */
[----:B------:R-:W-:Y:S01]  /*146b0*/  VIADD R20, R88, 0x100 ;  /* 0x0000010058147836 */ /* 0x000fe20000000000 */
[----:B------:R-:W-:-:S02]  /*146c0*/  R2UR UR49, R11 ;  /* 0x000000000b3172ca */ /* 0x000fc400000e0000 */
[----:B------:R0:W-:Y:S01]  /*146d0*/  BAR.SYNC.DEFER_BLOCKING R94, 0x100 ;  /* 0x0004005e0000751d */ /* 0x0001e20000010000 */
[----:B------:R-:W-:Y:S02]  /*146e0*/  R2UR UR4, R92 ;  /* 0x000000005c0472ca */ /* 0x000fe400000e0000 */
[----:B------:R-:W-:Y:S01]  /*146f0*/  R2UR UR34, R20 ;  /* 0x00000000142272ca */ /* 0x000fe200000e0000 */
[----:B------:R-:W-:Y:S01]  /*14700*/  VIADD R20, R88, 0x400 ;  /* 0x0000040058147836 */ /* 0x000fe20000000000 */
[----:B------:R-:W-:Y:S02]  /*14710*/  R2UR UR5, R93 ;  /* 0x000000005d0572ca */ /* 0x000fe400000e0000 */
[----:B------:R-:W-:Y:S01]  /*14720*/  MOV R92, UR51 ;  /* 0x00000033005c7c02 */ /* 0x000fe20008000f00 */
[----:B------:R-:W-:Y:S01]  /*14730*/  UMOV UR51, UR7 ;  /* 0x0000000700337c82 */ /* 0x000fe20008000000 */
[----:B------:R-:W-:Y:S01]  /*14740*/  MOV R93, UR50 ;  /* 0x00000032005d7c02 */ /* 0x000fe20008000f00 */
[----:B------:R-:W-:Y:S01]  /*14750*/  UMOV UR50, UR6 ;  /* 0x0000000600327c82 */ /* 0x000fe20008000000 */
[----:B------:R-:W-:Y:S01]  /*14760*/  R2UR UR8, R20 ;  /* 0x00000000140872ca */ /* 0x000fe200000e0000 */
[----:B------:R-:W-:Y:S01]  /*14770*/  VIADD R20, R88, 0x302 ;  /* 0x0000030258147836 */ /* 0x000fe20000000000 */
[----:B------:R-:W-:Y:S01]  /*14780*/  R2UR UR58, R90 ;  /* 0x000000005a3a72ca */ /* 0x000fe200000e0000 */
[C---:B0-----:R-:W-:Y:S01]  /*14790*/  VIADD R94, R88.reuse, 0x102 ;  /* 0x00000102585e7836 */ /* 0x041fe20000000000 */
        /* <DEDUP_REMOVED lines=9> */
[----:B------:R-:W-:Y:S01]  /*14830*/  WARPGROUP.ARRIVE ;  /* 0x00000000000079c5 */ /* 0x000fe20000000000 */
[----:B------:R-:W-:Y:S01]  /*14840*/  VIADD R20, R88, 0x304 ;  /* 0x0000030458147836 */ /* 0x000fe20000000000 */
[----:B------:R-:W-:-:S02]  /*14850*/  R2UR UR9, R21 ;  /* 0x00000000150972ca */ /* 0x000fc400000e0000 */
[----:B------:R-:W-:Y:S01]  /*14860*/  R2UR UR6, R94 ;  /* 0x000000005e0672ca */ /* 0x000fe200000e0000 */
[----:B------:R-:W-:Y:S01]  /*14870*/  VIADD R94, R88, 0x6 ;  /* 0x00000006585e7836 */ /* 0x000fe20000000000 */
[----:B------:R-:W-:Y:S01]  /*14880*/  QGMMA.64x32x32.F32.E4M3.E4M3 R152, gdesc[UR28], RZ, !UPT, gsb0 ;  /* 0x006000001c9879f3 */ /* 0x000fe2000c0008ff */
[----:B------:R-:W-:Y:S01]  /*14890*/  R2UR UR18, R20 ;  /* 0x00000000141272ca */ /* 0x000fe200000e0000 */
[----:B------:R-:W-:Y:S01]  /*148a0*/  VIADD R20, R88, 0x106 ;  /* 0x0000010658147836 */ /* 0x000fe20000000000 */
[----:B------:R-:W-:Y:S01]  /*148b0*/  R2UR UR22, R90 ;  /* 0x000000005a1672ca */ /* 0x000fe200000e0000 */
[----:B------:R-:W-:Y:S01]  /*148c0*/  VIADD R90, R88, 0x206 ;  /* 0x00000206585a7836 */ /* 0x000fe20000000000 */
[C---:B------:R-:W-:Y:S02]  /*148d0*/  R2UR UR59, R91.reuse ;  /* 0x000000005b3b72ca */ /* 0x040fe400000e0000 */
        /* <DEDUP_REMOVED lines=8> */
[C---:B------:R-:W-:Y:S02]  /*14960*/  R2UR UR7, R95.reuse ;  /* 0x000000005f0772ca */ /* 0x040fe400000e0000 */
[----:B------:R-:W-:Y:S02]  /*14970*/  R2UR UR26, R94 ;  /* 0x000000005e1a72ca */ /* 0x000fe400000e0000 */
[----:B------:R-:W-:Y:S02]  /*14980*/  R2UR UR27, R95 ;  /* 0x000000005f1b72ca */ /* 0x000fe400000e0000 */
[----:B------:R-:W-:Y:S02]  /*14990*/  R2UR UR42, R88 ;  /* 0x00000000582a72ca */ /* 0x000fe400000e0000 */
[----:B------:R-:W-:-:S02]  /*149a0*/  R2UR UR43, R89 ;  /* 0x00000000592b72ca */ /* 0x000fc400000e0000 */
[----:B------:R-:W-:Y:S01]  /*149b0*/  MOV R224, UR47 ;  /* 0x0000002f00e07c02 */ /* 0x000fe20008000f00 */
[----:B------:R-:W-:Y:S01]  /*149c0*/  UMOV UR47, UR9 ;  /* 0x00000009002f7c82 */ /* 0x000fe20008000000 */
[----:B------:R-:W-:Y:S01]  /*149d0*/  MOV R223, UR46 ;  /* 0x0000002e00df7c02 */ /* 0x000fe20008000f00 */
[----:B------:R-:W-:Y:S01]  /*149e0*/  UMOV UR46, UR8 ;  /* 0x00000008002e7c82 */ /* 0x000fe20008000000 */
[----:B------:R-:W-:Y:S01]  /*149f0*/  MOV R217, UR7 ;  /* 0x0000000700d97c02 */ /* 0x000fe20008000f00 */
[----:B------:R-:W-:Y:S01]  /*14a00*/  UMOV UR7, UR5 ;  /* 0x0000000500077c82 */ /* 0x000fe20008000000 */
[----:B------:R-:W-:Y:S01]  /*14a10*/  MOV R222, UR6 ;  /* 0x0000000600de7c02 */ /* 0x000fe20008000f00 */
[----:B------:R-:W-:Y:S01]  /*14a20*/  UMOV UR6, UR4 ;  /* 0x0000000400067c82 */ /* 0x000fe20008000000 */
[----:B------:R-:W-:Y:S02]  /*14a30*/  R2UR UR4, R8 ;  /* 0x00000000080472ca */ /* 0x000fe400000e0000 */
[----:B------:R-:W-:-:S02]  /*14a40*/  R2UR UR5, R9 ;  /* 0x00000000090572ca */ /* 0x000fc400000e0000 */
[----:B------:R-:W-:Y:S02]  /*14a50*/  R2UR UR55, R21 ;  /* 0x00000000153772ca */ /* 0x000fe400000e0000 */
[C---:B------:R-:W-:Y:S02]  /*14a60*/  R2UR UR52, R8.reuse ;  /* 0x00000000083472ca */ /* 0x040fe400000e0000 */
        /* <DEDUP_REMOVED lines=8> */
[----:B------:R-:W-:Y:S01]  /*14af0*/  R2UR UR19, R21 ;  /* 0x00000000151372ca */ /* 0x000fe200000e0000 */
[----:B------:R-:W-:Y:S02]  /*14b00*/  WARPGROUP.DEPBAR.LE gsb0, 0x0 ;  /* 0x00008000000079c5 */ /* 0x000fe40000010000 */
[----:B------:R-:W-:Y:S01]  /*14b10*/  WARPGROUP.ARRIVE ;  /* 0x00000000000079c5 */ /* 0x000fe20000000000 */
[----:B------:R-:W-:-:S02]  /*14b20*/  R2UR UR16, R6 ;  /* 0x00000000061072ca */ /* 0x000fc400000e0000 */
[----:B------:R-:W-:Y:S02]  /*14b30*/  R2UR UR17, R7 ;  /* 0x00000000071172ca */ /* 0x000fe400000e0000 */
[----:B------:R-:W-:Y:S01]  /*14b40*/  R2UR UR20, R6 ;  /* 0x00000000061472ca */ /* 0x000fe200000e0000 */
[----:B------:R-:W-:Y:S01]  /*14b50*/  QGMMA.64x32x32.F32.E4M3.E4M3 R136, gdesc[UR32], RZ, !UPT, gsb0 ;  /* 0x00600000208879f3 */ /* 0x000fe2000c0008ff */
[----:B------:R-:W-:Y:S02]  /*14b60*/  R2UR UR34, R90 ;  /* 0x000000005a2272ca */ /* 0x000fe400000e0000 */
[----:B------:R-:W-:Y:S02]  /*14b70*/  R2UR UR35, R91 ;  /* 0x000000005b2372ca */ /* 0x000fe400000e0000 */
[----:B------:R-:W-:Y:S02]  /*14b80*/  R2UR UR21, R7 ;  /* 0x00000000071572ca */ /* 0x000fe400000e0000 */
[----:B------:R-:W-:-:S02]  /*14b90*/  R2UR UR24, R4 ;  /* 0x00000000041872ca */ /* 0x000fc400000e0000 */
[----:B------:R-:W-:Y:S02]  /*14ba0*/  R2UR UR25, R5 ;  /* 0x00000000051972ca */ /* 0x000fe400000e0000 */
[----:B------:R-:W-:Y:S01]  /*14bb0*/  R2UR UR31, R21 ;  /* 0x00000000151f72ca */ /* 0x000fe200000e0000 */
[----:B------:R-:W-:Y:S01]  /*14bc0*/  IMAD.MOV.U32 R21, RZ, RZ, 0x40000040 ;  /* 0x40000040ff157424 */ /* 0x000fe200078e00ff */
[C---:B------:R-:W-:Y:S02]  /*14bd0*/  R2UR UR28, R4.reuse ;  /* 0x00000000041c72ca */ /* 0x040fe400000e0000 */
[C---:B------:R-:W-:Y:S02]  /*14be0*/  R2UR UR29, R5.reuse ;  /* 0x00000000051d72ca */ /* 0x040fe400000e0000 */
[----:B------:R-:W-:Y:S02]  /*14bf0*/  R2UR UR32, R4 ;  /* 0x00000000042072ca */ /* 0x000fe400000e0000 */
[----:B------:R-:W-:-:S02]  /*14c00*/  R2UR UR33, R5 ;  /* 0x00000000052172ca */ /* 0x000fc400000e0000 */
        /* <DEDUP_REMOVED lines=76> */
.L_x_8814:
[----:B------:R-:W-:Y:S01]  /*150d0*/  SHF.L.U32 R20, R196, 0x1f, RZ ;  /* 0x0000001fc4147819 */ /* 0x000fe200000006ff */
[----:B------:R-:W-:-:S04]  /*150e0*/  IMAD R21, R194, 0x8, R17 ;  /* 0x00000008c2157824 */ /* 0x000fc800078e0211 */
[----:B------:R0:W1:Y:S01]  /*150f0*/  SYNCS.PHASECHK.TRANS64.TRYWAIT P1, [R21+URZ+0x22850], R20 ;  /* 0x02285014150075a7 */ /* 0x000062000802017f */
[----:B------:R-:W-:Y:S05]  /*15100*/  @!P0 BRA `(.L_x_8815) ;  /* 0x0000000000048947 */ /* 0x000fea0003800000 */
[----:B------:R-:W-:Y:S01]  /*15110*/  BPT.TRAP 0x1 ;  /* 0x000000040000795c */ /* 0x000fe20000300000 */
.L_x_8815:
[----:B-1----:R-:W-:Y:S05]  /*15120*/  @P1 BRA `(.L_x_8813) ;  /* 0x0000000000081947 */ /* 0x002fea0003800000 */
[----:B------:R-:W1:Y:S02]  /*15130*/  SYNCS.PHASECHK.TRANS64.TRYWAIT P1, [R21+URZ+0x22850], R20 ;  /* 0x02285014150075a7 */ /* 0x000e64000802017f */
[----:B-1----:R-:W-:Y:S05]  /*15140*/  @!P1 BRA `(.L_x_8816) ;  /* 0x000001a800209947 */ /* 0x002fea0003800000 */
.L_x_8813:
[----:B01----:R-:W-:Y:S01]  /*15150*/  VIADD R20, R17, 0x400 ;  /* 0x0000040011147836 */ /* 0x003fe20000000000 */
[----:B------:R-:W-:Y:S05]  /*15160*/  WARPSYNC.ALL ;  /* 0x0000000000007948 */ /* 0x000fea0003800000 */
[----:B------:R-:W-:Y:S01]  /*15170*/  SHF.R.U32.HI R20, RZ, 0x4, R20 ;  /* 0x00000004ff147819 */ /* 0x000fe20000011614 */
[----:B------:R-:W-:Y:S01]  /*15180*/  IMAD.MOV.U32 R21, RZ, RZ, -0x3ffffff0 ;  /* 0xc0000010ff157424 */ /* 0x000fe200078e00ff */
[----:B------:R-:W-:-:S06]  /*15190*/  WARPGROUP.ARRIVE ;  /* 0x00000000000079c5 */ /* 0x000fcc0000000000 */
[----:B------:R-:W0:Y:S01]  /*151a0*/  S2R R196, SR_TID.X ;  /* 0x0000000000c47919 */ /* 0x000e220000002100 */
[----:B------:R-:W-:Y:S02]  /*151b0*/  LOP3.LUT R20, R20, 0x3fff, RZ, 0xc0, !PT ;  /* 0x00003fff14147812 */ /* 0x000fe400078ec0ff */
[----:B------:R-:W-:Y:S01]  /*151c0*/  R2UR UR7, R21 ;  /* 0x00000000150772ca */ /* 0x000fe200000e0000 */
[----:B------:R-:W-:Y:S01]  /*151d0*/  IMAD.MOV.U32 R21, RZ, RZ, -0x3ffffff0 ;  /* 0xc0000010ff157424 */ /* 0x000fe200078e00ff */
[----:B------:R-:W-:-:S05]  /*151e0*/  LOP3.LUT R20, R20, 0x10000, RZ, 0xfc, !PT ;  /* 0x0001000014147812 */ /* 0x000fca00078efcff */
[----:B------:R-:W-:-:S05]  /*151f0*/  IMAD R20, R194, 0x500, R20 ;  /* 0x00000500c2147824 */ /* 0x000fca00078e0214 */
[----:B------:R-:W-:-:S13]  /*15200*/  R2UR UR6, R20 ;  /* 0x00000000140672ca */ /* 0x000fda00000e0000 */
[----:B------:R-:W-:Y:S01]  /*15210*/  QGMMA.64x128x32.F32.E4M3.E4M3 R24, R184, gdesc[UR4], R24, gsb0 ;  /* 0x01e00004b8187df3 */ /* 0x000fe20008000818 */
[----:B0-----:R-:W-:Y:S02]  /*15220*/  SHF.R.U32.HI R196, RZ, 0x7, R196 ;  /* 0x00000007ffc47819 */ /* 0x001fe400000116c4 */
[----:B------:R-:W-:Y:S02]  /*15230*/  WARPGROUP.DEPBAR.LE gsb0, 0x0 ;  /* 0x00008000000079c5 */ /* 0x000fe40000010000 */
[----:B------:R-:W-:Y:S01]  /*15240*/  VIADD R184, R20, 0x100 ;  /* 0x0000010014b87836 */ /* 0x000fe20000000000 */
[----:B------:R-:W-:Y:S01]  /*15250*/  WARPGROUP.ARRIVE ;  /* 0x00000000000079c5 */ /* 0x000fe20000000000 */
[----:B------:R-:W-:-:S03]  /*15260*/  IMAD.MOV.U32 R185, RZ, RZ, -0x3ffffff0 ;  /* 0xc0000010ffb97424 */ /* 0x000fc600078e00ff */
[----:B------:R-:W-:Y:S02]  /*15270*/  R2UR UR6, R184 ;  /* 0x00000000b80672ca */ /* 0x000fe400000e0000 */
[----:B------:R-:W-:-:S13]  /*15280*/  R2UR UR7, R185 ;  /* 0x00000000b90772ca */ /* 0x000fda00000e0000 */
[----:B------:R-:W-:Y:S03]  /*15290*/  QGMMA.64x128x32.F32.E4M3.E4M3 R24, R180, gdesc[UR4], R24, gsb0 ;  /* 0x01e00004b4187df3 */ /* 0x000fe60008000818 */
        /* <DEDUP_REMOVED lines=8> */
[C---:B------:R-:W-:Y:S01]  /*15320*/  VIADD R176, R20.reuse, 0x300 ;  /* 0x0000030014b07836 */ /* 0x040fe20000000000 */
[----:B------:R-:W-:Y:S01]  /*15330*/  WARPGROUP.ARRIVE ;  /* 0x00000000000079c5 */ /* 0x000fe20000000000 */
[----:B------:R-:W-:Y:S02]  /*15340*/  IMAD.MOV.U32 R177, RZ, RZ, -0x3ffffff0 ;  /* 0xc0000010ffb17424 */ /* 0x000fe400078e00ff */
[----:B------:R-:W-:Y:S01]  /*15350*/  VIADD R20, R20, 0x400 ;  /* 0x0000040014147836 */ /* 0x000fe20000000000 */
[----:B------:R-:W-:-:S02]  /*15360*/  R2UR UR6, R176 ;  /* 0x00000000b00672ca */ /* 0x000fc400000e0000 */
[----:B------:R-:W-:-:S13]  /*15370*/  R2UR UR7, R177 ;  /* 0x00000000b10772ca */ /* 0x000fda00000e0000 */
        /* <DEDUP_REMOVED lines=11> */
.L_x_8817:
[----:B0-----:R-:W0:Y:S01]  /*15430*/  LDC R20, c[0x0][0x448] ;  /* 0x00011200ff147b82 */ /* 0x001e220000000800 */
[----:B------:R-:W1:Y:S01]  /*15440*/  S2R R217, SR_CgaCtaId ;  /* 0x0000000000d97919 */ /* 0x000e620000008800 */
[C---:B------:R-:W-:Y:S01]  /*15450*/  FMUL.FTZ R169, R2.reuse, R92 ;  /* 0x0000005c02a97220 */ /* 0x040fe20000410000 */
[C---:B------:R-:W-:Y:S01]  /*15460*/  FMUL.FTZ R92, R2.reuse, R94 ;  /* 0x0000005e025c7220 */ /* 0x040fe20000410000 */
[C---:B------:R-:W-:Y:S01]  /*15470*/  FMUL.FTZ R94, R2.reuse, R98 ;  /* 0x00000062025e7220 */ /* 0x040fe20000410000 */
[----:B------:R-:W-:Y:S01]  /*15480*/  FMUL.FTZ R98, R2, R102 ;  /* 0x0000006602627220 */ /* 0x000fe20000410000 */
[----:B------:R-:W-:Y:S02]  /*15490*/  IMAD R102, R0, -0xa0, RZ ;  /* 0xffffff6000667824 */ /* 0x000fe400078e02ff */
        /* <DEDUP_REMOVED lines=17> */
[----:B0-----:R-:W-:Y:S01]  /*155b0*/  ISETP.NE.AND P1, PT, R20, 0x1, PT ;  /* 0x000000011400780c */ /* 0x001fe20003f25270 */
[----:B------:R-:W-:-:S02]  /*155c0*/  IMAD.IADD R20, R205, 0x1, R202 ;  /* 0x00000001cd147824 */ /* 0x000fc400078e02ca */
        /* <DEDUP_REMOVED lines=22> */
[----:B------:R-:W-:Y:S01]  /*15730*/  FMUL.FTZ R100, R2, R103 ;  /* 0x0000006702647220 */ /* 0x000fe20000410000 */
[----:B------:R-:W-:Y:S01]  /*15740*/  R2UR UR4, R14 ;  /* 0x000000000e0472ca */ /* 0x000fe200000e0000 */
[----:B------:R-:W3:Y:S01]  /*15750*/  MUFU.TANH R136, R136 ;  /* 0x0000008800887308 */ /* 0x000ee20000002400 */
[----:B------:R-:W-:-:S07]  /*15760*/  ULDC UR5, c[0x0][0x9e0] ;  /* 0x0002780000057ab9 */ /* 0x000fce0000000800 */
[----:B------:R-:W4:Y:S01]  /*15770*/  MUFU.TANH R137, R137 ;  /* 0x0000008900897308 */ /* 0x000f220000002400 */
[----:B0-----:R-:W-:-:S07]  /*15780*/  @P1 IMAD.HI.U32 R21, R20, R21, RZ ;  /* 0x0000001514151227 */ /* 0x001fce00078e00ff */
[----:B------:R-:W0:Y:S01]  /*15790*/  MUFU.TANH R138, R138 ;  /* 0x0000008a008a7308 */ /* 0x000e220000002400 */
[----:B--2---:R-:W-:Y:S01]  /*157a0*/  @P1 SHF.R.U32.HI R20, RZ, R168, R21 ;  /* 0x000000a8ff141219 */ /* 0x004fe20000011615 */
        /* <DEDUP_REMOVED lines=28> */
[----:B------:R-:W2:Y:S01]  /*15970*/  SHFL.IDX PT, R175, R20, RZ, 0x1c1f ;  /* 0x001c1fff14af7589 */ /* 0x000ea200000e0000 */
        /* <DEDUP_REMOVED lines=10> */
[----:B------:R-:W-:Y:S01]  /*15a20*/  FMUL.FTZ R118, R2, R88 ;  /* 0x0000005802767220 */ /* 0x000fe20000410000 */
[----:B------:R-:W-:Y:S01]  /*15a30*/  IMAD R88, R215, 0x8, R17 ;  /* 0x00000008d7587824 */ /* 0x000fe200078e0211 */
[----:B------:R-:W-:Y:S01]  /*15a40*/  LOP3.LUT P1, RZ, R22, 0x8, RZ, 0xc0, !PT ;  /* 0x0000000816ff7812 */ /* 0x000fe2000782c0ff */
[----:B------:R-:W-:Y:S01]  /*15a50*/  IMAD R89, R204, -0x2, R89 ;  /* 0xfffffffecc597824 */ /* 0x000fe200078e0259 */
[----:B------:R-:W0:Y:S01]  /*15a60*/  MUFU.TANH R21, R21 ;  /* 0x0000001500157308 */ /* 0x000e220000002400 */
[----:B------:R-:W-:Y:S02]  /*15a70*/  VIADD R88, R88, 0x22840 ;  /* 0x0002284058587836 */ /* 0x000fe40000000000 */
[----:B------:R-:W-:Y:S01]  /*15a80*/  VIADD R99, R89, 0xffffffff ;  /* 0xffffffff59637836 */ /* 0x000fe20000000000 */
[----:B------:R-:W-:Y:S02]  /*15a90*/  IADD3 R172, -R188, R89, R189 ;  /* 0x00000059bcac7210 */ /* 0x000fe40007ffe1bd */
[----:B-1----:R-:W-:-:S02]  /*15aa0*/  PRMT R88, R217, 0x654, R88 ;  /* 0x00000654d9587816 */ /* 0x002fc40000000058 */
[----:B------:R-:W1:Y:S01]  /*15ab0*/  MUFU.TANH R152, R152 ;  /* 0x0000009800987308 */ /* 0x000e620000002400 */
[C---:B------:R-:W-:Y:S01]  /*15ac0*/  VIADD R103, R172.reuse, UR5 ;  /* 0x00000005ac677c36 */ /* 0x040fe20008000000 */
[----:B------:R0:W-:Y:S01]  /*15ad0*/  SYNCS.ARRIVE.TRANS64.RED.A1T0 RZ, [R88+URZ], RZ ;  /* 0x000000ff58ff79a7 */ /* 0x0001e2000810043f */
[----:B------:R-:W-:Y:S02]  /*15ae0*/  VIADD R172, R172, UR4 ;  /* 0x00000004acac7c36 */ /* 0x000fe40008000000 */
[--C-:B--2---:R-:W-:Y:S02]  /*15af0*/  IMAD.IADD R173, R103, 0x1, R175.reuse ;  /* 0x0000000167ad7824 */ /* 0x104fe400078e02af */
[----:B------:R-:W-:Y:S01]  /*15b00*/  IMAD.IADD R174, R172, 0x1, R175 ;  /* 0x00000001acae7824 */ /* 0x000fe200078e02af */
[----:B------:R-:W2:Y:S08]  /*15b10*/  MUFU.TANH R153, R153 ;  /* 0x0000009900997308 */ /* 0x000eb00000002400 */
        /* <DEDUP_REMOVED lines=83> */
[----:B0-----:R-:W0:Y:S02]  /*16050*/  @P1 LDC.64 R88, c[0x0][0x9e8] ;  /* 0x00027a00ff581b82 */ /* 0x001e240000000a00 */
[----:B0-----:R-:W-:-:S05]  /*16060*/  @P1 IMAD.HI.U32 R88, R175, R88, RZ ;  /* 0x00000058af581227 */ /* 0x001fca00078e00ff */
[----:B------:R-:W-:-:S04]  /*16070*/  @P1 SHF.R.U32.HI R175, RZ, R89, R88 ;  /* 0x00000059ffaf1219 */ /* 0x000fc80000011658 */
[----:B------:R-:W-:Y:S01]  /*16080*/  LOP3.LUT R175, RZ, R175, RZ, 0x33, !PT ;  /* 0x000000afffaf7212 */ /* 0x000fe200078e33ff */
[----:B------:R-:W-:Y:S06]  /*16090*/  BRA `(.L_x_8821) ;  /* 0x0000000000187947 */ /* 0x000fec0003800000 */
.L_x_8820:
[----:B------:R-:W-:Y:S02]  /*160a0*/  ULDC UR4, c[0x0][0x9e4] ;  /* 0x0002790000047ab9 */ /* 0x000fe40000000800 */
[----:B------:R-:W-:-:S05]  /*160b0*/  IMAD.U32 R176, RZ, RZ, UR4 ;  /* 0x00000004ffb07e24 */ /* 0x000fca000f8e00ff */
[----:B------:R-:W-:-:S13]  /*160c0*/  ISETP.NE.AND P1, PT, R176, 0x1, PT ;  /* 0x00000001b000780c */ /* 0x000fda0003f25270 */
[----:B0-----:R-:W0:Y:S02]  /*160d0*/  @P1 LDC.64 R88, c[0x0][0x9e8] ;  /* 0x00027a00ff581b82 */ /* 0x001e240000000a00 */
[----:B0-----:R-:W-:-:S05]  /*160e0*/  @P1 IMAD.HI.U32 R88, R175, R88, RZ ;  /* 0x00000058af581227 */ /* 0x001fca00078e00ff */
[----:B------:R-:W-:-:S07]  /*160f0*/  @P1 SHF.R.U32.HI R175, RZ, R89, R88 ;  /* 0x00000059ffaf1219 */ /* 0x000fce0000011658 */
.L_x_8821:
[----:B------:R-:W-:Y:S05]  /*16100*/  BSYNC B0 ;  /* 0x0000000000007941 */ /* 0x000fea0003800000 */
.L_x_8819:
[----:B------:R-:W-:-:S05]  /*16110*/  IMAD R175, R175, R176, R99 ;  /* 0x000000b0afaf7224 */ /* 0x000fca00078e0263 */
[----:B------:R-:W-:Y:S02]  /*16120*/  VIADDMNMX R173, R175, R176, R173, PT ;  /* 0x000000b0afad7246 */ /* 0x000fe400038001ad */
[----:B------:R-:W-:-:S07]  /*16130*/  VIMNMX R174, R174, R175, !PT ;  /* 0x000000afaeae7248 */ /* 0x000fce0007fe0100 */
.L_x_8818:
[C---:B------:R-:W-:Y:S01]  /*16140*/  ISETP.GE.AND P1, PT, R102.reuse, 0x2, PT ;  /* 0x000000026600780c */ /* 0x040fe20003f26270 */
[----:B------:R-:W1:Y:S01]  /*16150*/  SHFL.IDX PT, R20, R20, 0x1, 0x1c1f ;  /* 0x003c1f0014147f89 */ /* 0x000e6200000e0000 */
[----:B------:R-:W-:Y:S02]  /*16160*/  ISETP.GE.AND P3, PT, R102, 0x9, PT ;  /* 0x000000096600780c */ /* 0x000fe40003f66270 */
[----:B------:R-:W-:Y:S02]  /*16170*/  ISETP.GT.AND P2, PT, R174, 0x1, !P1 ;  /* 0x00000001ae00780c */ /* 0x000fe40004f44270 */
[----:B------:R-:W-:Y:S02]  /*16180*/  LOP3.LUT R16, R16, 0xfffffffd, RZ, 0xc0, !PT ;  /* 0xfffffffd10107812 */ /* 0x000fe400078ec0ff */
[----:B------:R-:W-:Y:S02]  /*16190*/  ISETP.LT.OR P2, PT, R173, 0x2, P2 ;  /* 0x00000002ad00780c */ /* 0x000fe40001741670 */
[----:B------:R-:W-:-:S02]  /*161a0*/  LOP3.LUT R22, R22, 0xfffffffd, RZ, 0xc0, !PT ;  /* 0xfffffffd16167812 */ /* 0x000fc400078ec0ff */
[----:B------:R-:W-:Y:S02]  /*161b0*/  FSEL R152, R152, -INF , !P2 ;  /* 0xff80000098987808 */ /* 0x000fe40005000000 */
[----:B------:R-:W-:Y:S02]  /*161c0*/  ISETP.GT.AND P2, PT, R174, 0x8, !P3 ;  /* 0x00000008ae00780c */ /* 0x000fe40005f44270 */
[----:B------:R-:W-:Y:S02]  /*161d0*/  @P3 LOP3.LUT R16, R16, 0x2, RZ, 0xfc, !PT ;  /* 0x0000000210103812 */ /* 0x000fe400078efcff */
[----:B------:R-:W-:Y:S02]  /*161e0*/  ISETP.GE.AND P3, PT, R102, 0xa, PT ;  /* 0x0000000a6600780c */ /* 0x000fe40003f66270 */
[----:B------:R-:W-:Y:S02]  /*161f0*/  ISETP.LT.OR P2, PT, R173, 0x9, P2 ;  /* 0x00000009ad00780c */ /* 0x000fe40001741670 */
[----:B------:R-:W-:-:S02]  /*16200*/  LOP3.LUT R16, R16, 0xfffffffb, RZ, 0xc0, !PT ;  /* 0xfffffffb10107812 */ /* 0x000fc400078ec0ff */
[----:B0-----:R-:W-:Y:S01]  /*16210*/  FSEL R155, R155, -INF , !P2 ;  /* 0xff8000009b9b7808 */ /* 0x001fe20005000000 */
[--C-:B-1----:R-:W-:Y:S01]  /*16220*/  IMAD.IADD R103, R103, 0x1, R20.reuse ;  /* 0x0000000167677824 */ /* 0x102fe200078e0214 */
[----:B------:R-:W-:Y:S01]  /*16230*/  ISETP.GT.AND P2, PT, R174, 0x9, !P3 ;  /* 0x00000009ae00780c */ /* 0x000fe20005f44270 */
[----:B------:R-:W-:-:S03]  /*16240*/  IMAD.IADD R172, R172, 0x1, R20 ;  /* 0x00000001acac7824 */ /* 0x000fc600078e0214 */
[----:B------:R-:W-:Y:S02]  /*16250*/  ISETP.LT.OR P2, PT, R173, 0xa, P2 ;  /* 0x0000000aad00780c */ /* 0x000fe40001741670 */
[----:B------:R-:W-:Y:S02]  /*16260*/  @P3 LOP3.LUT R16, R16, 0x4, RZ, 0xfc, !PT ;  /* 0x0000000410103812 */ /* 0x000fe400078efcff */
[----:B------:R-:W-:Y:S02]  /*16270*/  ISETP.GE.AND P3, PT, R102, 0x11, PT ;  /* 0x000000116600780c */ /* 0x000fe40003f66270 */
[----:B------:R-:W-:Y:S02]  /*16280*/  LOP3.LUT R16, R16, 0xfffffff7, RZ, 0xc0, !PT ;  /* 0xfffffff710107812 */ /* 0x000fe400078ec0ff */
[----:B------:R-:W-:Y:S02]  /*16290*/  FSEL R156, R156, -INF , !P2 ;  /* 0xff8000009c9c7808 */ /* 0x000fe40005000000 */
[----:B------:R-:W-:-:S04]  /*162a0*/  ISETP.GT.AND P2, PT, R174, 0x10, !P3 ;  /* 0x00000010ae00780c */ /* 0x000fc80005f44270 */
[----:B------:R-:W-:-:S03]  /*162b0*/  ISETP.LT.OR P2, PT, R173, 0x11, P2 ;  /* 0x00000011ad00780c */ /* 0x000fc60001741670 */
        /* <DEDUP_REMOVED lines=8> */
[----:B------:R-:W-:Y:S02]  /*16340*/  FSEL R160, R160, -INF , !P2 ;  /* 0xff800000a0a07808 */ /* 0x000fe40005000000 */
[----:B------:R-:W-:Y:S02]  /*16350*/  ISETP.GT.AND P2, PT, R174, 0x18, !P3 ;  /* 0x00000018ae00780c */ /* 0x000fe40005f44270 */
[----:B------:R-:W-:Y:S02]  /*16360*/  LOP3.LUT R16, R16, 0x7fffffff, RZ, 0xc0, !PT ;  /* 0x7fffffff10107812 */ /* 0x000fe400078ec0ff */
        /* <DEDUP_REMOVED lines=192> */
[----:B------:R-:W-:Y:S02]  /*16f70*/  FSEL R89, R21, -INF , !P6 ;  /* 0xff80000015597808 */ /* 0x000fe40007000000 */
        /* <DEDUP_REMOVED lines=20> */
.L_x_8824:
[----:B------:R-:W-:Y:S02]  /*170c0*/  ULDC UR4, c[0x0][0x9e4] ;  /* 0x0002790000047ab9 */ /* 0x000fe40000000800 */
[----:B------:R-:W-:-:S05]  /*170d0*/  IMAD.U32 R174, RZ, RZ, UR4 ;  /* 0x00000004ffae7e24 */ /* 0x000fca000f8e00ff */
[----:B------:R-:W-:-:S13]  /*170e0*/  ISETP.NE.AND P6, PT, R174, 0x1, PT ;  /* 0x00000001ae00780c */ /* 0x000fda0003fc5270 */
[----:B------:R-:W0:Y:S02]  /*170f0*/  @P6 LDC.64 R20, c[0x0][0x9e8] ;  /* 0x00027a00ff146b82 */ /* 0x000e240000000a00 */
[----:B0-----:R-:W-:-:S05]  /*17100*/  @P6 IMAD.HI.U32 R20, R101, R20, RZ ;  /* 0x0000001465146227 */ /* 0x001fca00078e00ff */
[----:B------:R-:W-:-:S07]  /*17110*/  @P6 SHF.R.U32.HI R101, RZ, R21, R20 ;  /* 0x00000015ff656219 */ /* 0x000fce0000011614 */
.L_x_8825:
[----:B------:R-:W-:Y:S05]  /*17120*/  BSYNC B0 ;  /* 0x0000000000007941 */ /* 0x000fea0003800000 */
.L_x_8823:
[----:B------:R-:W-:-:S05]  /*17130*/  IMAD R99, R101, R174, R99 ;  /* 0x000000ae65637224 */ /* 0x000fca00078e0263 */
[----:B------:R-:W-:Y:S02]  /*17140*/  VIADDMNMX R103, R99, R174, R103, PT ;  /* 0x000000ae63677246 */ /* 0x000fe40003800167 */
[----:B------:R-:W-:-:S07]  /*17150*/  VIMNMX R172, R172, R99, !PT ;  /* 0x00000063acac7248 */ /* 0x000fce0007fe0100 */
.L_x_8822:
[----:B------:R-:W-:Y:S02]  /*17160*/  ISETP.GT.AND P1, PT, R172, 0x1, !P1 ;  /* 0x00000001ac00780c */ /* 0x000fe40004f24270 */
[----:B------:R-:W-:Y:S02]  /*17170*/  LOP3.LUT P6, RZ, R16, 0x8000000, RZ, 0xc0, !PT ;  /* 0x0800000010ff7812 */ /* 0x000fe400078cc0ff */
[----:B------:R-:W-:Y:S02]  /*17180*/  ISETP.LT.OR P1, PT, R103, 0x2, P1 ;  /* 0x000000026700780c */ /* 0x000fe40000f21670 */
[----:B------:R-:W-:Y:S02]  /*17190*/  FMNMX.FTZ R21, R89, R220, !PT ;  /* 0x000000dc59157209 */ /* 0x000fe40007810000 */
[----:B------:R-:W-:Y:S02]  /*171a0*/  FSEL R154, R154, -INF , !P1 ;  /* 0xff8000009a9a7808 */ /* 0x000fe40004800000 */
[----:B------:R-:W-:-:S02]  /*171b0*/  LOP3.LUT P1, RZ, R16, 0x2, RZ, 0xc0, !PT ;  /* 0x0000000210ff7812 */ /* 0x000fc4000782c0ff */
[C---:B------:R-:W-:Y:S02]  /*171c0*/  ISETP.GT.AND P2, PT, R172.reuse, 0x89, !P2 ;  /* 0x00000089ac00780c */ /* 0x040fe40005744270 */
[----:B------:R-:W-:Y:S02]  /*171d0*/  ISETP.GT.AND P1, PT, R172, 0x8, !P1 ;  /* 0x00000008ac00780c */ /* 0x000fe40004f24270 */
[C---:B------:R-:W-:Y:S02]  /*171e0*/  ISETP.LT.OR P2, PT, R103.reuse, 0x8a, P2 ;  /* 0x0000008a6700780c */ /* 0x040fe40001741670 */
[----:B------:R-:W-:Y:S02]  /*171f0*/  ISETP.LT.OR P1, PT, R103, 0x9, P1 ;  /* 0x000000096700780c */ /* 0x000fe40000f21670 */
[----:B------:R-:W-:Y:S02]  /*17200*/  FSEL R93, R93, -INF , !P2 ;  /* 0xff8000005d5d7808 */ /* 0x000fe40005000000 */
[----:B------:R-:W-:-:S02]  /*17210*/  FSEL R20, R157, -INF , !P1 ;  /* 0xff8000009d147808 */ /* 0x000fc40004800000 */
[----:B------:R-:W-:Y:S02]  /*17220*/  LOP3.LUT P1, RZ, R16, 0x4, RZ, 0xc0, !PT ;  /* 0x0000000410ff7812 */ /* 0x000fe4000782c0ff */
[C---:B------:R-:W-:Y:S02]  /*17230*/  ISETP.GT.AND P3, PT, R172.reuse, 0x90, !P3 ;  /* 0x00000090ac00780c */ /* 0x040fe40005f64270 */
[C---:B------:R-:W-:Y:S02]  /*17240*/  ISETP.GT.AND P1, PT, R172.reuse, 0x9, !P1 ;  /* 0x00000009ac00780c */ /* 0x040fe40004f24270 */
[C---:B------:R-:W-:Y:S02]  /*17250*/  ISETP.GT.AND P4, PT, R172.reuse, 0x91, !P4 ;  /* 0x00000091ac00780c */ /* 0x040fe40006784270 */
[----:B------:R-:W-:Y:S02]  /*17260*/  ISETP.LT.OR P1, PT, R103, 0xa, P1 ;  /* 0x0000000a6700780c */ /* 0x000fe40000f21670 */
[----:B------:R-:W-:-:S02]  /*17270*/  ISETP.GT.AND P5, PT, R172, 0x98, !P5 ;  /* 0x00000098ac00780c */ /* 0x000fc40006fa4270 */
[----:B------:R-:W-:Y:S02]  /*17280*/  FSEL R158, R158, -INF , !P1 ;  /* 0xff8000009e9e7808 */ /* 0x000fe40004800000 */
[----:B------:R-:W-:Y:S02]  /*17290*/  LOP3.LUT P1, RZ, R16, 0x8, RZ, 0xc0, !PT ;  /* 0x0000000810ff7812 */ /* 0x000fe4000782c0ff */
[C---:B------:R-:W-:Y:S02]  /*172a0*/  ISETP.LT.OR P3, PT, R103.reuse, 0x91, P3 ;  /* 0x000000916700780c */ /* 0x040fe40001f61670 */
[----:B------:R-:W-:Y:S02]  /*172b0*/  ISETP.GT.AND P1, PT, R172, 0x10, !P1 ;  /* 0x00000010ac00780c */ /* 0x000fe40004f24270 */
[C---:B------:R-:W-:Y:S02]  /*172c0*/  ISETP.LT.OR P4, PT, R103.reuse, 0x92, P4 ;  /* 0x000000926700780c */ /* 0x040fe40002781670 */
[----:B------:R-:W-:-:S02]  /*172d0*/  ISETP.LT.OR P1, PT, R103, 0x11, P1 ;  /* 0x000000116700780c */ /* 0x000fc40000f21670 */
[----:B------:R-:W-:Y:S02]  /*172e0*/  ISETP.LT.OR P5, PT, R103, 0x99, P5 ;  /* 0x000000996700780c */ /* 0x000fe40002fa1670 */
        /* <DEDUP_REMOVED lines=115> */
[----:B------:R-:W-:Y:S02]  /*17a20*/  FMNMX.FTZ R90, R152, R21, !PT ;  /* 0x00000015985a7209 */ /* 0x000fe40007810000 */
[----:B------:R-:W-:Y:S02]  /*17a30*/  LOP3.LUT P1, RZ, R16, 0x40, RZ, 0xc0, !PT ;  /* 0x0000004010ff7812 */ /* 0x000fe4000782c0ff */
[----:B------:R-:W-:Y:S02]  /*17a40*/  FMNMX.FTZ R21, R155, R90, !PT ;  /* 0x0000005a9b157209 */ /* 0x000fe40007810000 */
[----:B------:R-:W-:Y:S02]  /*17a50*/  ISETP.GT.AND P1, PT, R172, 0x81, !P1 ;  /* 0x00000081ac00780c */ /* 0x000fe40004f24270 */
[----:B------:R-:W-:-:S02]  /*17a60*/  FMNMX.FTZ R90, R156, R21, !PT ;  /* 0x000000159c5a7209 */ /* 0x000fc40007810000 */
[----:B------:R-:W-:Y:S02]  /*17a70*/  ISETP.LT.OR P1, PT, R103, 0x82, P1 ;  /* 0x000000826700780c */ /* 0x000fe40000f21670 */
[----:B------:R-:W-:Y:S02]  /*17a80*/  FMNMX.FTZ R21, R159, R90, !PT ;  /* 0x0000005a9f157209 */ /* 0x000fe40007810000 */
[----:B------:R-:W-:Y:S02]  /*17a90*/  FSEL R91, R91, -INF , !P1 ;  /* 0xff8000005b5b7808 */ /* 0x000fe40004800000 */
[----:B------:R-:W-:Y:S02]  /*17aa0*/  FMNMX.FTZ R90, R160, R21, !PT ;  /* 0x00000015a05a7209 */ /* 0x000fe40007810000 */
[----:B------:R-:W-:Y:S02]  /*17ab0*/  ISETP.GT.AND P1, PT, R172, 0x88, !P6 ;  /* 0x00000088ac00780c */ /* 0x000fe40007724270 */
[----:B------:R-:W-:-:S02]  /*17ac0*/  FMNMX.FTZ R21, R163, R90, !PT ;  /* 0x0000005aa3157209 */ /* 0x000fc40007810000 */
[----:B------:R-:W-:Y:S02]  /*17ad0*/  ISETP.LT.OR P1, PT, R103, 0x89, P1 ;  /* 0x000000896700780c */ /* 0x000fe40000f21670 */
[----:B------:R-:W-:Y:S02]  /*17ae0*/  FMNMX.FTZ R21, R164, R21, !PT ;  /* 0x00000015a4157209 */ /* 0x000fe40007810000 */
[----:B------:R-:W-:Y:S02]  /*17af0*/  FSEL R92, R92, -INF , !P1 ;  /* 0xff8000005c5c7808 */ /* 0x000fe40004800000 */
[----:B------:R-:W-:Y:S02]  /*17b00*/  FMNMX.FTZ R90, R136, R21, !PT ;  /* 0x00000015885a7209 */ /* 0x000fe40007810000 */
[----:B------:R-:W-:Y:S02]  /*17b10*/  LOP3.LUT P1, RZ, R16, 0x1, RZ, 0xc0, !PT ;  /* 0x0000000110ff7812 */ /* 0x000fe4000782c0ff */
[----:B------:R-:W-:-:S02]  /*17b20*/  FMNMX.FTZ R21, R137, R90, !PT ;  /* 0x0000005a89157209 */ /* 0x000fc40007810000 */
[----:B------:R-:W-:Y:S02]  /*17b30*/  ISETP.GT.AND P1, PT, R172, RZ, !P1 ;  /* 0x000000ffac00720c */ /* 0x000fe40004f24270 */
[----:B------:R-:W-:Y:S02]  /*17b40*/  FMNMX.FTZ R21, R140, R21, !PT ;  /* 0x000000158c157209 */ /* 0x000fe40007810000 */
[----:B------:R-:W-:Y:S02]  /*17b50*/  ISETP.LT.OR P1, PT, R103, 0x1, P1 ;  /* 0x000000016700780c */ /* 0x000fe40000f21670 */
[----:B------:R-:W-:Y:S02]  /*17b60*/  FMNMX.FTZ R21, R88, R21, !PT ;  /* 0x0000001558157209 */ /* 0x000fe40007810000 */
[----:B------:R-:W-:Y:S02]  /*17b70*/  FSEL R153, R153, -INF , !P1 ;  /* 0xff80000099997808 */ /* 0x000fe40004800000 */
[----:B------:R-:W-:-:S02]  /*17b80*/  FMNMX.FTZ R21, R144, R21, !PT ;  /* 0x0000001590157209 */ /* 0x000fc40007810000 */
[----:B------:R-:W-:Y:S02]  /*17b90*/  FMNMX.FTZ R129, R153, R219, !PT ;  /* 0x000000db99817209 */ /* 0x000fe40007810000 */
[----:B------:R-:W-:Y:S02]  /*17ba0*/  FMNMX.FTZ R21, R176, R21, !PT ;  /* 0x00000015b0157209 */ /* 0x000fe40007810000 */
[----:B------:R-:W-:Y:S02]  /*17bb0*/  FMNMX.FTZ R129, R154, R129, !PT ;  /* 0x000000819a817209 */ /* 0x000fe40007810000 */
[----:B------:R-:W-:Y:S02]  /*17bc0*/  FMNMX.FTZ R21, R148, R21, !PT ;  /* 0x0000001594157209 */ /* 0x000fe40007810000 */
[----:B------:R-:W-:Y:S02]  /*17bd0*/  LOP3.LUT P6, RZ, R22, 0x4, RZ, 0xc0, !PT ;  /* 0x0000000416ff7812 */ /* 0x000fe400078cc0ff */
[----:B------:R-:W-:-:S02]  /*17be0*/  FMNMX.FTZ R21, R178, R21, !PT ;  /* 0x00000015b2157209 */ /* 0x000fc40007810000 */
[----:B------:R-:W-:Y:S02]  /*17bf0*/  FMNMX.FTZ R129, R20, R129, !PT ;  /* 0x0000008114817209 */ /* 0x000fe40007810000 */
[----:B------:R-:W-:Y:S02]  /*17c00*/  FMNMX.FTZ R21, R180, R21, !PT ;  /* 0x00000015b4157209 */ /* 0x000fe40007810000 */
[----:B------:R-:W-:Y:S02]  /*17c10*/  ISETP.GT.AND P2, PT, R172, 0x99, !P6 ;  /* 0x00000099ac00780c */ /* 0x000fe40007744270 */
[----:B------:R-:W-:Y:S02]  /*17c20*/  FMNMX.FTZ R21, R168, R21, !PT ;  /* 0x00000015a8157209 */ /* 0x000fe40007810000 */
[----:B------:R-:W-:Y:S02]  /*17c30*/  FMNMX.FTZ R129, R158, R129, !PT ;  /* 0x000000819e817209 */ /* 0x000fe40007810000 */
[----:B------:R-:W-:-:S02]  /*17c40*/  FMNMX.FTZ R21, R124, R21, !PT ;  /* 0x000000157c157209 */ /* 0x000fc40007810000 */
[----:B------:R-:W-:Y:S02]  /*17c50*/  ISETP.LT.OR P2, PT, R103, 0x9a, P2 ;  /* 0x0000009a6700780c */ /* 0x000fe40001741670 */
[----:B------:R-:W-:Y:S02]  /*17c60*/  FMNMX.FTZ R21, R182, R21, !PT ;  /* 0x00000015b6157209 */ /* 0x000fe40007810000 */
[----:B------:R-:W-:Y:S02]  /*17c70*/  FMNMX.FTZ R133, R174, R129, !PT ;  /* 0x00000081ae857209 */ /* 0x000fe40007810000 */
[----:B------:R-:W-:Y:S02]  /*17c80*/  FMNMX.FTZ R21, R128, R21, !PT ;  /* 0x0000001580157209 */ /* 0x000fe40007810000 */
[----:B------:R-:W-:Y:S02]  /*17c90*/  FSEL R100, R100, -INF , !P2 ;  /* 0xff80000064647808 */ /* 0x000fe40005000000 */
        /* <DEDUP_REMOVED lines=18> */
[----:B------:R-:W-:Y:S02]  /*17dc0*/  FMNMX.FTZ R109, R102, R21, !PT ;  /* 0x00000015666d7209 */ /* 0x000fe40007810000 */
[----:B------:R-:W0:Y:S03]  /*17dd0*/  LDC R21, c[0x0][0x988] ;  /* 0x00026200ff157b82 */ /* 0x000e260000000800 */
[----:B------:R-:W1:Y:S02]  /*17de0*/  SHFL.BFLY PT, R90, R109, 0x2, 0x1f ;  /* 0x0c401f006d5a7f89 */ /* 0x000e6400000e0000 */
[----:B-1----:R-:W-:-:S05]  /*17df0*/  FMNMX.FTZ R113, R109, R90, !PT ;  /* 0x0000005a6d717209 */ /* 0x002fca0007810000 */
[----:B------:R-:W1:Y:S02]  /*17e00*/  SHFL.BFLY PT, R90, R113, 0x1, 0x1f ;  /* 0x0c201f00715a7f89 */ /* 0x000e6400000e0000 */
[----:B-1----:R-:W-:-:S04]  /*17e10*/  FMNMX.FTZ R90, R113, R90, !PT ;  /* 0x0000005a715a7209 */ /* 0x002fc80007810000 */
[C---:B------:R-:W-:Y:S01]  /*17e20*/  FSETP.NEU.FTZ.AND P1, PT, R90.reuse, -INF , PT ;  /* 0xff8000005a00780b */ /* 0x040fe20003f3d000 */
[----:B0-----:R-:W-:-:S05]  /*17e30*/  FFMA.FTZ R101, R90, R21, -8 ;  /* 0xc10000005a657423 */ /* 0x001fca0000010015 */
[----:B------:R-:W-:-:S05]  /*17e40*/  FSEL R101, R101, RZ, P1 ;  /* 0x000000ff65657208 */ /* 0x000fca0000800000 */
        /* <DEDUP_REMOVED lines=10> */
[--C-:B------:R-:W-:Y:S01]  /*17ef0*/  FFMA.FTZ R159, R108, R21, -R101.reuse ;  /* 0x000000156c9f7223 */ /* 0x100fe20000010865 */
[----:B------:R-:W-:Y:S01]  /*17f00*/  FMNMX.FTZ R133, R166, R133, !PT ;  /* 0x00000085a6857209 */ /* 0x000fe20007810000 */
[-CC-:B------:R-:W-:Y:S01]  /*17f10*/  FFMA.FTZ R125, R163, R21.reuse, -R101.reuse ;  /* 0x00000015a37d7223 */ /* 0x180fe20000010865 */
[----:B------:R-:W-:Y:S01]  /*17f20*/  FSEL R108, R98, -INF , !P5 ;  /* 0xff800000626c7808 */ /* 0x000fe20006800000 */
[--C-:B------:R-:W-:Y:S01]  /*17f30*/  FFMA.FTZ R163, R96, R21, -R101.reuse ;  /* 0x0000001560a37223 */ /* 0x100fe20000010865 */
[----:B------:R-:W-:Y:S01]  /*17f40*/  FMNMX.FTZ R140, R138, R133, !PT ;  /* 0x000000858a8c7209 */ /* 0x000fe20007810000 */
[-CC-:B------:R-:W-:Y:S01]  /*17f50*/  FFMA.FTZ R89, R89, R21.reuse, -R101.reuse ;  /* 0x0000001559597223 */ /* 0x180fe20000010865 */
        /* <DEDUP_REMOVED lines=18> */
[----:B0-----:R-:W-:Y:S01]  /*18080*/  FMNMX.FTZ R137, R147, R144, !PT ;  /* 0x0000009093897209 */ /* 0x001fe20007810000 */
        /* <DEDUP_REMOVED lines=14> */
[----:B------:R-:W-:Y:S01]  /*18170*/  MUFU.EX2 R89, R89 ;  /* 0x0000005900597308 */ /* 0x000fe20000000800 */
[----:B-1----:R-:W-:Y:S01]  /*18180*/  FMNMX.FTZ R141, R121, R148, !PT ;  /* 0x00000094798d7209 */ /* 0x002fe20007810000 */
[----:B------:R-:W-:-:S03]  /*18190*/  FFMA.FTZ R148, R168, R21, -R101 ;  /* 0x00000015a8947223 */ /* 0x000fc60000010865 */
        /* <DEDUP_REMOVED lines=8> */
[----:B--2---:R-:W-:-:S04]  /*18220*/  FMNMX.FTZ R145, R131, R168, !PT ;  /* 0x000000a883917209 */ /* 0x004fc80007810000 */
        /* <DEDUP_REMOVED lines=28> */
[----:B0-----:R-:W-:Y:S01]  /*183f0*/  FMNMX.FTZ R167, R161, R168, !PT ;  /* 0x000000a8a1a77209 */ /* 0x001fe20007810000 */
[-CC-:B------:R-:W-:Y:S01]  /*18400*/  FFMA.FTZ R168, R170, R21.reuse, -R101.reuse ;  /* 0x00000015aaa87223 */ /* 0x180fe20000010865 */
[----:B------:R-:W-:-:S01]  /*18410*/  FFMA.FTZ R161, R169, R21, -R101 ;  /* 0x00000015a9a17223 */ /* 0x000fc20000010865 */
[-CC-:B------:R-:W-:Y:S01]  /*18420*/  FFMA.FTZ R170, R97, R21.reuse, -R101.reuse ;  /* 0x0000001561aa7223 */ /* 0x180fe20000010865 */
[----:B------:R-:W-:-:S01]  /*18430*/  FFMA.FTZ R97, R171, R21, -R101 ;  /* 0x00000015ab617223 */ /* 0x000fc20000010865 */
[----:B------:R-:W0:Y:S01]  /*18440*/  SHFL.BFLY PT, R172, R167, 0x1, 0x1f ;  /* 0x0c201f00a7ac7f89 */ /* 0x000e2200000e0000 */
[----:B------:R-:W-:-:S01]  /*18450*/  FFMA.FTZ R169, R102, R21, -R101 ;  /* 0x0000001566a97223 */ /* 0x000fc20000010865 */
[----:B------:R-:W-:Y:S01]  /*18460*/  FSEL R101, R90, RZ, P1 ;  /* 0x000000ff5a657208 */ /* 0x000fe20000800000 */
[----:B------:R-:W-:Y:S04]  /*18470*/  MUFU.EX2 R124, R124 ;  /* 0x0000007c007c7308 */ /* 0x000fe80000000800 */
[----:B------:R-:W-:-:S04]  /*18480*/  FADD.FTZ R102, -R101, R220 ;  /* 0x000000dc65667221 */ /* 0x000fc80000010100 */
[----:B------:R-:W-:Y:S01]  /*18490*/  FMUL.FTZ R102, R102, R21 ;  /* 0x0000001566667220 */ /* 0x000fe20000410000 */
[----:B------:R-:W-:Y:S08]  /*184a0*/  MUFU.EX2 R141, R182 ;  /* 0x000000b6008d7308 */ /* 0x000ff00000000800 */
[----:B------:R-:W1:Y:S01]  /*184b0*/  MUFU.EX2 R102, R102 ;  /* 0x0000006600667308 */ /* 0x000e620000000800 */
[----:B0-----:R-:W-:-:S04]  /*184c0*/  FMNMX.FTZ R96, R167, R172, !PT ;  /* 0x000000aca7607209 */ /* 0x001fc80007810000 */
[C---:B------:R-:W-:Y:S01]  /*184d0*/  FSETP.NEU.FTZ.AND P1, PT, R96.reuse, -INF , PT ;  /* 0xff8000006000780b */ /* 0x040fe20003f3d000 */
[----:B------:R-:W-:-:S02]  /*184e0*/  FFMA.FTZ R176, R96, R21, -8 ;  /* 0xc100000060b07423 */ /* 0x000fc40000010015 */
[----:B------:R0:W-:Y:S03]  /*184f0*/  MUFU.EX2 R172, R169 ;  /* 0x000000a900ac7308 */ /* 0x0001e60000000800 */
[----:B------:R-:W-:Y:S01]  /*18500*/  FSEL R176, R176, RZ, P1 ;  /* 0x000000ffb0b07208 */ /* 0x000fe20000800000 */
[----:B-1----:R-:W-:-:S04]  /*18510*/  FFMA.FTZ R171, R102, R12, R89 ;  /* 0x0000000c66ab7223 */ /* 0x002fc80000010059 */
[----:B------:R-:W-:Y:S01]  /*18520*/  MUFU.EX2 R128, R128 ;  /* 0x0000008000807308 */ /* 0x000fe20000000800 */
[----:B------:R-:W-:-:S01]  /*18530*/  FFMA.FTZ R167, R162, R21, -R176 ;  /* 0x00000015a2a77223 */ /* 0x000fc200000108b0 */
[----:B------:R-:W-:Y:S01]  /*18540*/  FSEL R162, R96, RZ, P1 ;  /* 0x000000ff60a27208 */ /* 0x000fe20000800000 */
[----:B------:R-:W-:-:S01]  /*18550*/  FFMA.FTZ R178, R153, R21, -R176 ;  /* 0x0000001599b27223 */ /* 0x000fc200000108b0 */
[-CC-:B------:R-:W-:Y:S01]  /*18560*/  FFMA.FTZ R153, R158, R21.reuse, -R176.reuse ;  /* 0x000000159e997223 */ /* 0x180fe200000108b0 */
[----:B------:R-:W-:-:S01]  /*18570*/  FFMA.FTZ R158, R165, R21, -R176 ;  /* 0x00000015a59e7223 */ /* 0x000fc200000108b0 */
[----:B------:R-:W-:Y:S01]  /*18580*/  FFMA.FTZ R165, R166, R21, -R176 ;  /* 0x00000015a6a57223 */ /* 0x000fe200000108b0 */
[----:B------:R-:W-:-:S01]  /*18590*/  FADD.FTZ R162, -R162, R219 ;  /* 0x000000dba2a27221 */ /* 0x000fc20000010100 */
[-CC-:B------:R-:W-:Y:S01]  /*185a0*/  FFMA.FTZ R101, R154, R21.reuse, -R176.reuse ;  /* 0x000000159a657223 */ /* 0x180fe200000108b0 */
[----:B------:R-:W-:-:S01]  /*185b0*/  FFMA.FTZ R166, R126, R21, -R176 ;  /* 0x000000157ea67223 */ /* 0x000fc200000108b0 */
[-CC-:B------:R-:W-:Y:S01]  /*185c0*/  FFMA.FTZ R126, R127, R21.reuse, -R176.reuse ;  /* 0x000000157f7e7223 */ /* 0x180fe200000108b0 */
[-C--:B0-----:R-:W-:Y:S01]  /*185d0*/  FMUL.FTZ R169, R162, R21.reuse ;  /* 0x00000015a2a97220 */ /* 0x081fe20000410000 */
        /* <DEDUP_REMOVED lines=38> */
[----:B------:R-:W-:-:S02]  /*18840*/  FFMA.FTZ R100, R100, R21, -R176 ;  /* 0x0000001564647223 */ /* 0x000fc400000108b0 */
[----:B------:R-:W1:Y:S01]  /*18850*/  MUFU.EX2 R154, R154 ;  /* 0x0000009a009a7308 */ /* 0x000e620000000800 */
[----:B--2---:R-:W-:-:S07]  /*18860*/  FADD.FTZ R12, R20, R3 ;  /* 0x00000003140c7221 */ /* 0x004fce0000010000 */
[----:B------:R2:W-:Y:S01]  /*18870*/  MUFU.EX2 R110, R166 ;  /* 0x000000a6006e7308 */ /* 0x0005e20000000800 */
[----:B0-----:R-:W-:-:S07]  /*18880*/  FADD.FTZ R3, R153, R12 ;  /* 0x0000000c99037221 */ /* 0x001fce0000010000 */
[----:B------:R-:W0:Y:S01]  /*18890*/  MUFU.EX2 R167, R167 ;  /* 0x000000a700a77308 */ /* 0x000e220000000800 */
[----:B--2---:R-:W-:-:S01]  /*188a0*/  FADD.FTZ R166, R152, R171 ;  /* 0x000000ab98a67221 */ /* 0x004fc20000010000 */
[----:B-1----:R-:W-:-:S03]  /*188b0*/  FADD.FTZ R12, R154, R3 ;  /* 0x000000039a0c7221 */ /* 0x002fc60000010000 */
[----:B------:R-:W-:-:S03]  /*188c0*/  FADD.FTZ R171, R109, R166 ;  /* 0x000000a66dab7221 */ /* 0x000fc60000010000 */
[----:B------:R-:W1:Y:S08]  /*188d0*/  MUFU.EX2 R158, R158 ;  /* 0x0000009e009e7308 */ /* 0x000e700000000800 */
[----:B------:R2:W-:Y:S01]  /*188e0*/  MUFU.EX2 R169, R126 ;  /* 0x0000007e00a97308 */ /* 0x0005e20000000800 */
[----:B0-----:R-:W-:-:S07]  /*188f0*/  FADD.FTZ R3, R167, R12 ;  /* 0x0000000ca7037221 */ /* 0x001fce0000010000 */
[----:B------:R-:W0:Y:S01]  /*18900*/  MUFU.EX2 R165, R165 ;  /* 0x000000a500a57308 */ /* 0x000e220000000800 */
[----:B--2---:R-:W-:-:S01]  /*18910*/  FADD.FTZ R126, R156, R171 ;  /* 0x000000ab9c7e7221 */ /* 0x004fc20000010000 */
[----:B-1----:R-:W-:-:S03]  /*18920*/  FADD.FTZ R12, R158, R3 ;  /* 0x000000039e0c7221 */ /* 0x002fc60000010000 */
[----:B------:R-:W-:-:S03]  /*18930*/  FADD.FTZ R171, R113, R126 ;  /* 0x0000007e71ab7221 */ /* 0x000fc60000010000 */
[----:B------:R-:W1:Y:S01]  /*18940*/  MUFU.EX2 R138, R138 ;  /* 0x0000008a008a7308 */ /* 0x000e620000000800 */
[----:B------:R-:W-:-:S04]  /*18950*/  FADD.FTZ R126, R160, R171 ;  /* 0x000000aba07e7221 */ /* 0x000fc80000010000 */
[----:B------:R-:W-:-:S03]  /*18960*/  FADD.FTZ R171, R125, R126 ;  /* 0x0000007e7dab7221 */ /* 0x000fc60000010000 */
[----:B------:R-:W2:Y:S01]  /*18970*/  MUFU.EX2 R139, R139 ;  /* 0x0000008b008b7308 */ /* 0x000ea20000000800 */
[----:B------:R-:W-:-:S01]  /*18980*/  FADD.FTZ R126, R164, R171 ;  /* 0x000000aba47e7221 */ /* 0x000fc20000010000 */
[----:B0-----:R-:W-:-:S03]  /*18990*/  FADD.FTZ R3, R165, R12 ;  /* 0x0000000ca5037221 */ /* 0x001fc60000010000 */
[----:B------:R-:W-:-:S03]  /*189a0*/  FADD.FTZ R171, R103, R126 ;  /* 0x0000007e67ab7221 */ /* 0x000fc60000010000 */
        /* <DEDUP_REMOVED lines=35> */
[----:B0-----:R-:W-:-:S04]  /*18be0*/  FADD.FTZ R171, R123, R126 ;  /* 0x0000007e7bab7221 */ /* 0x001fc80000010000 */
[----:B------:R-:W-:-:S03]  /*18bf0*/  FADD.FTZ R126, R110, R171 ;  /* 0x000000ab6e7e7221 */ /* 0x000fc60000010000 */
        /* <DEDUP_REMOVED lines=47> */
[----:B--2---:R-:W-:-:S04]  /*18ef0*/  FADD.FTZ R3, R99, R166 ;  /* 0x000000a663037221 */ /* 0x004fc80000010000 */
[----:B------:R-:W-:-:S03]  /*18f00*/  FADD.FTZ R3, R126, R3 ;  /* 0x000000037e037221 */ /* 0x000fc60000010000 */
        /* <DEDUP_REMOVED lines=25> */
.L_x_8826:
[----:B------:R-:W-:Y:S01]  /*190a0*/  F2FP.SATFINITE.E4M3.F32.PACK_AB_MERGE_C R20, R153, R20, RZ ;  /* 0x000000149914723e */ /* 0x000fe200048070ff */
[-C--:B------:R-:W-:Y:S01]  /*190b0*/  FMUL.FTZ R24, R24, R102.reuse ;  /* 0x0000006618187220 */ /* 0x080fe20000410000 */
[----:B------:R-:W-:Y:S01]  /*190c0*/  ISETP.GT.AND P1, PT, R0, R15, PT ;  /* 0x0000000f0000720c */ /* 0x000fe20003f24270 */
[----:B------:R-:W-:Y:S01]  /*190d0*/  FMUL.FTZ R25, R25, R102 ;  /* 0x0000006619197220 */ /* 0x000fe20000410000 */
[----:B------:R-:W-:Y:S01]  /*190e0*/  F2FP.SATFINITE.E4M3.F32.PACK_AB_MERGE_C R185, R101, R178, R20 ;  /* 0x000000b265b9723e */ /* 0x000fe20004807014 */
[----:B------:R-:W-:Y:S01]  /*190f0*/  IMAD R20, R194, 0x8, R17 ;  /* 0x00000008c2147824 */ /* 0x000fe200078e0211 */
[----:B------:R-:W-:Y:S01]  /*19100*/  F2FP.SATFINITE.E4M3.F32.PACK_AB_MERGE_C R130, R131, R130, RZ ;  /* 0x000000828382723e */ /* 0x000fe200048070ff */
[-C--:B------:R-:W-:Y:S01]  /*19110*/  FMUL.FTZ R28, R28, R102.reuse ;  /* 0x000000661c1c7220 */ /* 0x080fe20000410000 */
[----:B------:R-:W-:Y:S01]  /*19120*/  F2FP.SATFINITE.E4M3.F32.PACK_AB_MERGE_C R109, R156, R109, RZ ;  /* 0x0000006d9c6d723e */ /* 0x000fe200048070ff */
[----:B------:R-:W-:Y:S01]  /*19130*/  VIADD R20, R20, 0x22860 ;  /* 0x0002286014147836 */ /* 0x000fe20000000000 */
[----:B------:R-:W-:Y:S01]  /*19140*/  F2FP.SATFINITE.E4M3.F32.PACK_AB_MERGE_C R125, R164, R125, RZ ;  /* 0x0000007da47d723e */ /* 0x000fe200048070ff */
[----:B------:R-:W-:Y:S01]  /*19150*/  FMUL.FTZ R29, R29, R102 ;  /* 0x000000661d1d7220 */ /* 0x000fe20000410000 */
        /* <DEDUP_REMOVED lines=101> */
[----:B------:R-:W-:Y:S01]  /*197b0*/  IMAD.MOV.U32 R194, RZ, RZ, R215 ;  /* 0x000000ffffc27224 */ /* 0x000fe200078e00d7 */
[----:B0-----:R-:W-:Y:S06]  /*197c0*/  @P1 BRA `(.L_x_8827) ;  /* 0xffffffa800e81947 */ /* 0x001fec000383ffff */
[----:B------:R-:W-:Y:S02]  /*197d0*/  IMAD.MOV.U32 R219, RZ, RZ, R96 ;  /* 0x000000ffffdb7224 */ /* 0x000fe400078e0060 */
[----:B------:R-:W-:Y:S02]  /*197e0*/  IMAD.MOV.U32 R220, RZ, RZ, R90 ;  /* 0x000000ffffdc7224 */ /* 0x000fe400078e005a */
[----:B------:R-:W-:Y:S02]  /*197f0*/  IMAD.MOV.U32 R194, RZ, RZ, R215 ;  /* 0x000000ffffc27224 */ /* 0x000fe400078e00d7 */
[----:B------:R-:W-:-:S07]  /*19800*/  IMAD.MOV.U32 R196, RZ, RZ, R216 ;  /* 0x000000ffffc47224 */ /* 0x000fce00078e00d8 */
.L_x_8807:
[----:B------:R-:W0:Y:S01]  /*19810*/  LDC R15, c[0x0][0x448] ;  /* 0x00011200ff0f7b82 */ /* 0x000e220000000800 */
[----:B------:R-:W-:Y:S01]  /*19820*/  LOP3.LUT R22, R22, 0xfffffff7, RZ, 0xc0, !PT ;  /* 0xfffffff716167812 */ /* 0x000fe200078ec0ff */
[----:B------:R-:W-:Y:S01]  /*19830*/  ULDC UR4, c[0x0][0x9dc] ;  /* 0x0002770000047ab9 */ /* 0x000fe20000000800 */
[----:B------:R-:W-:-:S05]  /*19840*/  IADD3 R88, R189, 0x1, -R188 ;  /* 0x00000001bd587810 */ /* 0x000fca0007ffe8bc */
[----:B------:R-:W1:Y:S01]  /*19850*/  LDC R90, c[0x0][0x9e4] ;  /* 0x00027900ff5a7b82 */ /* 0x000e620000000800 */
[----:B0-----:R-:W-:Y:S01]  /*19860*/  ISETP.NE.AND P1, PT, R15, 0x1, PT ;  /* 0x000000010f00780c */ /* 0x001fe20003f25270 */
[----:B------:R-:W-:-:S12]  /*19870*/  VIADD R15, R202, 0x7f ;  /* 0x0000007fca0f7836 */ /* 0x000fd80000000000 */
[----:B------:R-:W0:Y:S01]  /*19880*/  @P1 LDC R20, c[0x0][0x44c] ;  /* 0x00011300ff141b82 */ /* 0x000e220000000800 */
[----:B------:R-:W-:-:S04]  /*19890*/  @P1 LOP3.LUT R22, R22, 0x8, RZ, 0xfc, !PT ;  /* 0x0000000816161812 */ /* 0x000fc800078efcff */
[----:B------:R-:W-:-:S03]  /*198a0*/  LOP3.LUT R22, R22, 0xffffffef, RZ, 0xc0, !PT ;  /* 0xffffffef16167812 */ /* 0x000fc600078ec0ff */
[----:B------:R-:W2:Y:S01]  /*198b0*/  @P1 LDC R89, c[0x0][0x450] ;  /* 0x00011400ff591b82 */ /* 0x000ea20000000800 */
[----:B0-----:R-:W-:-:S05]  /*198c0*/  @P1 IMAD.HI.U32 R20, R15, R20, RZ ;  /* 0x000000140f141227 */ /* 0x001fca00078e00ff */
[----:B--2---:R-:W-:Y:S02]  /*198d0*/  @P1 SHF.R.U32.HI R15, RZ, R89, R20 ;  /* 0x00000059ff0f1219 */ /* 0x004fe40000011614 */
[----:B-1----:R-:W-:-:S03]  /*198e0*/  ISETP.GE.AND P1, PT, R90, 0x1, PT ;  /* 0x000000015a00780c */ /* 0x002fc60003f26270 */
[----:B------:R-:W-:-:S04]  /*198f0*/  IMAD.IADD R15, R88, 0x1, R15 ;  /* 0x00000001580f7824 */ /* 0x000fc800078e020f */
[----:B------:R-:W-:-:S06]  /*19900*/  VIADD R20, R15, -UR4 ;  /* 0x800000040f147c36 */ /* 0x000fcc0008000000 */
[----:B------:R-:W-:Y:S01]  /*19910*/  @P1 LOP3.LUT R22, R22, 0x10, RZ, 0xfc, !PT ;  /* 0x0000001016161812 */ /* 0x000fe200078efcff */
        /* <DEDUP_REMOVED lines=11> */
.L_x_8830:
[----:B------:R-:W-:-:S13]  /*199d0*/  ISETP.NE.AND P1, PT, R90, 0x1, PT ;  /* 0x000000015a00780c */ /* 0x000fda0003f25270 */
[----:B------:R-:W0:Y:S02]  /*199e0*/  @P1 LDC.64 R88, c[0x0][0x9e8] ;  /* 0x00027a00ff581b82 */ /* 0x000e240000000a00 */
[----:B0-----:R-:W-:-:S05]  /*199f0*/  @P1 IMAD.HI.U32 R88, R15, R88, RZ ;  /* 0x000000580f581227 */ /* 0x001fca00078e00ff */
[----:B------:R-:W-:-:S07]  /*19a00*/  @P1 SHF.R.U32.HI R15, RZ, R89, R88 ;  /* 0x00000059ff0f1219 */ /* 0x000fce0000011658 */
.L_x_8831:
[----:B------:R-:W-:Y:S05]  /*19a10*/  BSYNC B0 ;  /* 0x0000000000007941 */ /* 0x000fea0003800000 */
.L_x_8829:
[----:B------:R-:W-:-:S05]  /*19a20*/  IMAD R15, R15, R90, RZ ;  /* 0x0000005a0f0f7224 */ /* 0x000fca00078e02ff */
[----:B------:R-:W-:-:S07]  /*19a30*/  VIMNMX R20, R20, R15, !PT ;  /* 0x0000000f14147248 */ /* 0x000fce0007fe0100 */
.L_x_8828:
[----:B------:R-:W-:-:S04]  /*19a40*/  VIADD R20, R20, 0x9f ;  /* 0x0000009f14147836 */ /* 0x000fc80000000000 */
[----:B------:R-:W-:-:S05]  /*19a50*/  IMAD.HI R20, R20, 0x66666667, RZ ;  /* 0x6666666714147827 */ /* 0x000fca00078e02ff */
[----:B------:R-:W-:-:S04]  /*19a60*/  SHF.R.U32.HI R15, RZ, 0x1f, R20 ;  /* 0x0000001fff0f7819 */ /* 0x000fc80000011614 */
[----:B------:R-:W-:-:S04]  /*19a70*/  LEA.HI.SX32 R20, R20, R15, 0x1a ;  /* 0x0000000f14147211 */ /* 0x000fc800078fd2ff */
[----:B------:R-:W-:-:S04]  /*19a80*/  VIMNMX R15, R209, R20, !PT ;  /* 0x00000014d10f7248 */ /* 0x000fc80007fe0100 */
[----:B------:R-:W-:-:S13]  /*19a90*/  ISETP.GE.AND P1, PT, R0, R15, PT ;  /* 0x0000000f0000720c */ /* 0x000fda0003f26270 */
[----:B------:R-:W-:Y:S05]  /*19aa0*/  @!P1 BRA `(.L_x_8832) ;  /* 0x0000003400fc9947 */ /* 0x000fea0003800000 */
[----:B------:R-:W-:Y:S02]  /*19ab0*/  IMAD.MOV.U32 R215, RZ, RZ, R219 ;  /* 0x000000ffffd77224 */ /* 0x000fe400078e00db */
[----:B------:R-:W-:Y:S02]  /*19ac0*/  IMAD.MOV.U32 R216, RZ, RZ, R220 ;  /* 0x000000ffffd87224 */ /* 0x000fe400078e00dc */
[----:B------:R-:W-:Y:S02]  /*19ad0*/  IMAD.MOV.U32 R222, RZ, RZ, R196 ;  /* 0x000000ffffde7224 */ /* 0x000fe400078e00c4 */
[----:B------:R-:W-:-:S07]  /*19ae0*/  IMAD.MOV.U32 R217, RZ, RZ, R194 ;  /* 0x000000ffffd97224 */ /* 0x000fce00078e00c2 */
.L_x_8844:
        /* <DEDUP_REMOVED lines=8> */
.L_x_8834:
        /* <DEDUP_REMOVED lines=8> */
.L_x_8835:
[----:B------:R-:W-:Y:S04]  /*19bf0*/  BSSY B0, `(.L_x_8833) ;  /* 0x0000004000007945 */ /* 0x000fe80003800000 */
[----:B-1----:R-:W-:Y:S05]  /*19c00*/  @P2 BRA `(.L_x_8836) ;  /* 0x0000000000082947 */ /* 0x002fea0003800000 */
[----:B------:R-:W1:Y:S02]  /*19c10*/  SYNCS.PHASECHK.TRANS64.TRYWAIT P2, [R20+URZ+0x22830], R21 ;  /* 0x02283015140075a7 */ /* 0x000e64000804017f */
[----:B-1----:R-:W-:Y:S05]  /*19c20*/  @!P2 BRA `(.L_x_8837) ;  /* 0x0000015c007ca947 */ /* 0x002fea0003800000 */
.L_x_8836:
[----:B------:R-:W-:Y:S05]  /*19c30*/  BSYNC B0 ;  /* 0x0000000000007941 */ /* 0x000fea0003800000 */
.L_x_8833:
[----:B01----:R-:W0:Y:S01]  /*19c40*/  S2R R20, SR_TID.X ;  /* 0x0000000000147919 */ /* 0x003e220000002100 */
[----:B------:R-:W-:Y:S01]  /*19c50*/  VIADD R194, R217, 0x1 ;  /* 0x00000001d9c27836 */ /* 0x000fe20000000000 */
[----:B------:R-:W-:Y:S05]  /*19c60*/  WARPSYNC.ALL ;  /* 0x0000000000007948 */ /* 0x000fea0003800000 */
[----:B------:R-:W-:Y:S01]  /*19c70*/  ISETP.NE.AND P2, PT, R194, 0x2, PT ;  /* 0x00000002c200780c */ /* 0x000fe20003f45270 */
[----:B------:R-:W-:Y:S01]  /*19c80*/  IMAD.MOV.U32 R89, RZ, RZ, 0x40000040 ;  /* 0x40000040ff597424 */ /* 0x000fe200078e00ff */
[----:B------:R-:W-:Y:S01]  /*19c90*/  R2UR UR28, R10 ;  /* 0x000000000a1c72ca */ /* 0x000fe200000e0000 */
        /* <DEDUP_REMOVED lines=13> */
[----:B------:R-:W-:Y:S01]  /*19d70*/  R2UR UR33, R11 ;  /* 0x000000000b2172ca */ /* 0x000fe200000e0000 */
[----:B------:R-:W-:Y:S01]  /*19d80*/  IMAD.MOV.U32 R89, RZ, RZ, 0x40000040 ;  /* 0x40000040ff597424 */ /* 0x000fe200078e00ff */
[----:B------:R-:W-:Y:S01]  /*19d90*/  R2UR UR34, R90 ;  /* 0x000000005a2272ca */ /* 0x000fe200000e0000 */
[----:B------:R-:W-:Y:S01]  /*19da0*/  VIADD R90, R88, 0x400 ;  /* 0x00000400585a7836 */ /* 0x000fe20000000000 */
[----:B------:R-:W-:-:S02]  /*19db0*/  R2UR UR39, R21 ;  /* 0x00000000152772ca */ /* 0x000fc400000e0000 */
[----:B------:R-:W-:Y:S02]  /*19dc0*/  R2UR UR36, R10 ;  /* 0x000000000a2472ca */ /* 0x000fe400000e0000 */
        /* <DEDUP_REMOVED lines=8> */
[----:B------:R-:W-:Y:S01]  /*19e50*/  R2UR UR50, R90 ;  /* 0x000000005a3272ca */ /* 0x000fe200000e0000 */
[C---:B------:R-:W-:Y:S01]  /*19e60*/  VIADD R92, R88.reuse, 0x102 ;  /* 0x00000102585c7836 */ /* 0x040fe20000000000 */
[----:B------:R0:W-:Y:S01]  /*19e70*/  BAR.SYNC.DEFER_BLOCKING R94, 0x100 ;  /* 0x0004005e0000751d */ /* 0x0001e20000010000 */
[----:B------:R-:W-:Y:S01]  /*19e80*/  R2UR UR7, R93 ;  /* 0x000000005d0772ca */ /* 0x000fe200000e0000 */
[----:B------:R-:W-:Y:S01]  /*19e90*/  VIADD R90, R88, 0x402 ;  /* 0x00000402585a7836 */ /* 0x000fe20000000000 */
[----:B------:R-:W-:Y:S01]  /*19ea0*/  R2UR UR38, R20 ;  /* 0x00000000142672ca */ /* 0x000fe200000e0000 */
[----:B------:R-:W-:Y:S01]  /*19eb0*/  VIADD R20, R88, 0x2 ;  /* 0x0000000258147836 */ /* 0x000fe20000000000 */
[----:B------:R-:W-:-:S02]  /*19ec0*/  R2UR UR48, R10 ;  /* 0x000000000a3072ca */ /* 0x000fc400000e0000 */
[----:B------:R-:W-:Y:S01]  /*19ed0*/  R2UR UR49, R11 ;  /* 0x000000000b3172ca */ /* 0x000fe200000e0000 */
[----:B0-----:R-:W-:Y:S01]  /*19ee0*/  VIADD R94, R88, 0x4 ;  /* 0x00000004585e7836 */ /* 0x001fe20000000000 */
[----:B------:R-:W-:Y:S02]  /*19ef0*/  R2UR UR46, R92 ;  /* 0x000000005c2e72ca */ /* 0x000fe400000e0000 */
        /* <DEDUP_REMOVED lines=8> */
[----:B------:R-:W-:Y:S01]  /*19f80*/  VIADD R90, R88, 0x204 ;  /* 0x00000204585a7836 */ /* 0x000fe20000000000 */
[----:B------:R-:W-:-:S02]  /*19f90*/  R2UR UR9, R91 ;  /* 0x000000005b0972ca */ /* 0x000fc400000e0000 */
[----:B------:R-:W-:Y:S01]  /*19fa0*/  R2UR UR54, R20 ;  /* 0x00000000143672ca */ /* 0x000fe200000e0000 */
[----:B------:R-:W-:Y:S01]  /*19fb0*/  WARPGROUP.ARRIVE ;  /* 0x00000000000079c5 */ /* 0x000fe20000000000 */
[----:B------:R-:W-:Y:S01]  /*19fc0*/  VIADD R20, R88, 0x104 ;  /* 0x0000010458147836 */ /* 0x000fe20000000000 */
[----:B------:R-:W-:Y:S01]  /*19fd0*/  R2UR UR14, R90 ;  /* 0x000000005a0e72ca */ /* 0x000fe200000e0000 */
[----:B------:R-:W-:Y:S01]  /*19fe0*/  VIADD R90, R88, 0x404 ;  /* 0x00000404585a7836 */ /* 0x000fe20000000000 */
[----:B------:R-:W-:Y:S01]  /*19ff0*/  R2UR UR6, R94 ;  /* 0x000000005e0672ca */ /* 0x000fe200000e0000 */
[----:B------:R-:W-:Y:S01]  /*1a000*/  VIADD R94, R88, 0x6 ;  /* 0x00000006585e7836 */ /* 0x000fe20000000000 */
[----:B------:R-:W-:Y:S01]  /*1a010*/  QGMMA.64x32x32.F32.E4M3.E4M3 R152, gdesc[UR28], RZ, !UPT, gsb0 ;  /* 0x006000001c9879f3 */ /* 0x000fe2000c0008ff */
[----:B------:R-:W-:Y:S01]  /*1a020*/  R2UR UR10, R20 ;  /* 0x00000000140a72ca */ /* 0x000fe200000e0000 */
[----:B------:R-:W-:Y:S01]  /*1a030*/  VIADD R20, R88, 0x304 ;  /* 0x0000030458147836 */ /* 0x000fe20000000000 */
[----:B------:R-:W-:Y:S01]  /*1a040*/  R2UR UR22, R90 ;  /* 0x000000005a1672ca */ /* 0x000fe200000e0000 */
[----:B------:R-:W-:Y:S01]  /*1a050*/  VIADD R90, R88, 0x206 ;  /* 0x00000206585a7836 */ /* 0x000fe20000000000 */
[----:B------:R-:W-:-:S02]  /*1a060*/  R2UR UR59, R91 ;  /* 0x000000005b3b72ca */ /* 0x000fc400000e0000 */
[----:B------:R-:W-:Y:S01]  /*1a070*/  R2UR UR18, R20 ;  /* 0x00000000141272ca */ /* 0x000fe200000e0000 */
[----:B------:R-:W-:Y:S01]  /*1a080*/  VIADD R20, R88, 0x106 ;  /* 0x0000010658147836 */ /* 0x000fe20000000000 */
[C---:B------:R-:W-:Y:S02]  /*1a090*/  R2UR UR15, R91.reuse ;  /* 0x000000005b0f72ca */ /* 0x040fe400000e0000 */
[----:B------:R-:W-:Y:S01]  /*1a0a0*/  R2UR UR23, R91 ;  /* 0x000000005b1772ca */ /* 0x000fe200000e0000 */
[----:B------:R-:W-:Y:S01]  /*1a0b0*/  IMAD.MOV.U32 R91, RZ, RZ, 0x40000040 ;  /* 0x40000040ff5b7424 */ /* 0x000fe200078e00ff */
[----:B------:R-:W-:Y:S01]  /*1a0c0*/  R2UR UR30, R20 ;  /* 0x00000000141e72ca */ /* 0x000fe200000e0000 */
[----:B------:R-:W-:Y:S01]  /*1a0d0*/  VIADD R20, R88, 0x306 ;  /* 0x0000030658147836 */ /* 0x000fe20000000000 */
[----:B------:R-:W-:Y:S01]  /*1a0e0*/  R2UR UR44, R10 ;  /* 0x000000000a2c72ca */ /* 0x000fe200000e0000 */
[----:B------:R-:W-:Y:S01]  /*1a0f0*/  VIADD R88, R88, 0x406 ;  /* 0x0000040658587836 */ /* 0x000fe20000000000 */
[----:B------:R-:W-:-:S02]  /*1a100*/  R2UR UR45, R11 ;  /* 0x000000000b2d72ca */ /* 0x000fc400000e0000 */
[C---:B------:R-:W-:Y:S02]  /*1a110*/  R2UR UR7, R95.reuse ;  /* 0x000000005f0772ca */ /* 0x040fe400000e0000 */
[----:B------:R-:W-:Y:S02]  /*1a120*/  R2UR UR26, R94 ;  /* 0x000000005e1a72ca */ /* 0x000fe400000e0000 */
[----:B------:R-:W-:Y:S02]  /*1a130*/  R2UR UR27, R95 ;  /* 0x000000005f1b72ca */ /* 0x000fe400000e0000 */
[----:B------:R-:W-:Y:S02]  /*1a140*/  R2UR UR42, R88 ;  /* 0x00000000582a72ca */ /* 0x000fe400000e0000 */
[----:B------:R-:W-:Y:S02]  /*1a150*/  R2UR UR43, R89 ;  /* 0x00000000592b72ca */ /* 0x000fe400000e0000 */
[----:B------:R-:W-:Y:S01]  /*1a160*/  MOV R224, UR47 ;  /* 0x0000002f00e07c02 */ /* 0x000fe20008000f00 */
[----:B------:R-:W-:Y:S01]  /*1a170*/  UMOV UR47, UR9 ;  /* 0x00000009002f7c82 */ /* 0x000fe20008000000 */
[----:B------:R-:W-:Y:S01]  /*1a180*/  MOV R223, UR46 ;  /* 0x0000002e00df7c02 */ /* 0x000fe20008000f00 */
[----:B------:R-:W-:Y:S01]  /*1a190*/  UMOV UR46, UR8 ;  /* 0x00000008002e7c82 */ /* 0x000fe20008000000 */
[----:B------:R-:W-:-:S02]  /*1a1a0*/  R2UR UR5, R21 ;  /* 0x00000000150572ca */ /* 0x000fc400000e0000 */
[----:B------:R-:W-:Y:S02]  /*1a1b0*/  MOV R219, UR7 ;  /* 0x0000000700db7c02 */ /* 0x000fe40008000f00 */
[----:B------:R-:W-:Y:S01]  /*1a1c0*/  MOV R220, UR6 ;  /* 0x0000000600dc7c02 */ /* 0x000fe20008000f00 */
[----:B------:R-:W-:Y:S01]  /*1a1d0*/  UMOV UR6, UR4 ;  /* 0x0000000400067c82 */ /* 0x000fe20008000000 */
[C---:B------:R-:W-:Y:S02]  /*1a1e0*/  R2UR UR4, R8.reuse ;  /* 0x00000000080472ca */ /* 0x040fe400000e0000 */
[----:B------:R-:W-:Y:S02]  /*1a1f0*/  R2UR UR55, R21 ;  /* 0x00000000153772ca */ /* 0x000fe400000e0000 */
[----:B------:R-:W-:Y:S02]  /*1a200*/  R2UR UR52, R8 ;  /* 0x00000000083472ca */ /* 0x000fe400000e0000 */
[C---:B------:R-:W-:Y:S01]  /*1a210*/  R2UR UR53, R9.reuse ;  /* 0x00000000093572ca */ /* 0x040fe200000e0000 */
[----:B------:R-:W-:Y:S01]  /*1a220*/  UMOV UR7, UR5 ;  /* 0x0000000500077c82 */ /* 0x000fe20008000000 */
[----:B------:R-:W-:-:S02]  /*1a230*/  R2UR UR5, R9 ;  /* 0x00000000090572ca */ /* 0x000fc400000e0000 */
[----:B------:R-:W-:Y:S02]  /*1a240*/  R2UR UR56, R8 ;  /* 0x00000000083872ca */ /* 0x000fe400000e0000 */
[----:B------:R-:W-:Y:S02]  /*1a250*/  R2UR UR57, R9 ;  /* 0x00000000093972ca */ /* 0x000fe400000e0000 */
[----:B------:R-:W-:Y:S02]  /*1a260*/  R2UR UR11, R21 ;  /* 0x00000000150b72ca */ /* 0x000fe400000e0000 */
[C---:B------:R-:W-:Y:S02]  /*1a270*/  R2UR UR8, R6.reuse ;  /* 0x00000000060872ca */ /* 0x040fe400000e0000 */
[----:B------:R-:W-:Y:S02]  /*1a280*/  R2UR UR9, R7 ;  /* 0x00000000070972ca */ /* 0x000fe400000e0000 */
[----:B------:R-:W-:Y:S01]  /*1a290*/  R2UR UR12, R6 ;  /* 0x00000000060c72ca */ /* 0x000fe200000e0000 */
[----:B------:R-:W-:-:S02]  /*1a2a0*/  WARPGROUP.DEPBAR.LE gsb0, 0x0 ;  /* 0x00008000000079c5 */ /* 0x000fc40000010000 */
[----:B------:R-:W-:Y:S01]  /*1a2b0*/  WARPGROUP.ARRIVE ;  /* 0x00000000000079c5 */ /* 0x000fe20000000000 */
[----:B------:R-:W-:Y:S02]  /*1a2c0*/  R2UR UR13, R7 ;  /* 0x00000000070d72ca */ /* 0x000fe400000e0000 */
[----:B------:R-:W-:Y:S02]  /*1a2d0*/  R2UR UR19, R21 ;  /* 0x00000000151372ca */ /* 0x000fe400000e0000 */
[----:B------:R-:W-:Y:S01]  /*1a2e0*/  R2UR UR16, R6 ;  /* 0x00000000061072ca */ /* 0x000fe200000e0000 */
[----:B------:R-:W-:Y:S01]  /*1a2f0*/  QGMMA.64x32x32.F32.E4M3.E4M3 R136, gdesc[UR32], RZ, !UPT, gsb0 ;  /* 0x00600000208879f3 */ /* 0x000fe2000c0008ff */
[----:B------:R-:W-:Y:S02]  /*1a300*/  R2UR UR34, R90 ;  /* 0x000000005a2272ca */ /* 0x000fe400000e0000 */
[----:B------:R-:W-:Y:S02]  /*1a310*/  R2UR UR35, R91 ;  /* 0x000000005b2372ca */ /* 0x000fe400000e0000 */
[----:B------:R-:W-:-:S02]  /*1a320*/  R2UR UR17, R7 ;  /* 0x00000000071172ca */ /* 0x000fc400000e0000 */
[----:B------:R-:W-:Y:S02]  /*1a330*/  R2UR UR20, R6 ;  /* 0x00000000061472ca */ /* 0x000fe400000e0000 */
[----:B------:R-:W-:Y:S02]  /*1a340*/  R2UR UR21, R7 ;  /* 0x00000000071572ca */ /* 0x000fe400000e0000 */
[C---:B------:R-:W-:Y:S02]  /*1a350*/  R2UR UR24, R4.reuse ;  /* 0x00000000041872ca */ /* 0x040fe400000e0000 */
[----:B------:R-:W-:Y:S02]  /*1a360*/  R2UR UR25, R5 ;  /* 0x00000000051972ca */ /* 0x000fe400000e0000 */
[----:B------:R-:W-:Y:S01]  /*1a370*/  R2UR UR31, R21 ;  /* 0x00000000151f72ca */ /* 0x000fe200000e0000 */
[----:B------:R-:W-:Y:S01]  /*1a380*/  IMAD.MOV.U32 R21, RZ, RZ, 0x40000040 ;  /* 0x40000040ff157424 */ /* 0x000fe200078e00ff */
[----:B------:R-:W-:-:S02]  /*1a390*/  R2UR UR28, R4 ;  /* 0x00000000041c72ca */ /* 0x000fc400000e0000 */
[C---:B------:R-:W-:Y:S02]  /*1a3a0*/  R2UR UR29, R5.reuse ;  /* 0x00000000051d72ca */ /* 0x040fe400000e0000 */
[C---:B------:R-:W-:Y:S02]  /*1a3b0*/  R2UR UR32, R4.reuse ;  /* 0x00000000042072ca */ /* 0x040fe400000e0000 */
[C---:B------:R-:W-:Y:S02]  /*1a3c0*/  R2UR UR33, R5.reuse ;  /* 0x00000000052172ca */ /* 0x040fe400000e0000 */
        /* <DEDUP_REMOVED lines=76> */
.L_x_8839:
[----:B------:R-:W-:Y:S01]  /*1a890*/  SHF.L.U32 R20, R222, 0x1f, RZ ;  /* 0x0000001fde147819 */ /* 0x000fe200000006ff */
[----:B------:R-:W-:-:S04]  /*1a8a0*/  IMAD R21, R217, 0x8, R17 ;  /* 0x00000008d9157824 */ /* 0x000fc800078e0211 */
[----:B------:R0:W1:Y:S01]  /*1a8b0*/  SYNCS.PHASECHK.TRANS64.TRYWAIT P1, [R21+URZ+0x22850], R20 ;  /* 0x02285014150075a7 */ /* 0x000062000802017f */
[----:B------:R-:W-:Y:S05]  /*1a8c0*/  @!P0 BRA `(.L_x_8840) ;  /* 0x0000000000048947 */ /* 0x000fea0003800000 */
[----:B------:R-:W-:Y:S01]  /*1a8d0*/  BPT.TRAP 0x1 ;  /* 0x000000040000795c */ /* 0x000fe20000300000 */
.L_x_8840:
[----:B-1----:R-:W-:Y:S05]  /*1a8e0*/  @P1 BRA `(.L_x_8838) ;  /* 0x0000000000081947 */ /* 0x002fea0003800000 */
[----:B------:R-:W1:Y:S02]  /*1a8f0*/  SYNCS.PHASECHK.TRANS64.TRYWAIT P1, [R21+URZ+0x22850], R20 ;  /* 0x02285014150075a7 */ /* 0x000e64000802017f */
[----:B-1----:R-:W-:Y:S05]  /*1a900*/  @!P1 BRA `(.L_x_8841) ;  /* 0x0000015000589947 */ /* 0x002fea0003800000 */
.L_x_8838:
        /* <DEDUP_REMOVED lines=46> */
.L_x_8842:
        /* <DEDUP_REMOVED lines=104> */
[----:B------:R-:W1:Y:S06]  /*1b270*/  S2R R223, SR_CgaCtaId ;  /* 0x0000000000df7919 */ /* 0x000e6c0000008800 */
[----:B------:R-:W3:Y:S01]  /*1b280*/  MUFU.TANH R166, R166 ;  /* 0x000000a600a67308 */ /* 0x000ee20000002400 */
[----:B--2---:R-:W-:-:S07]  /*1b290*/  FMNMX.FTZ R21, R176, R21, !PT ;  /* 0x00000015b0157209 */ /* 0x004fce0007810000 */
[----:B------:R-:W2:Y:S01]  /*1b2a0*/  MUFU.TANH R178, R178 ;  /* 0x000000b200b27308 */ /* 0x000ea20000002400 */
[----:B0-----:R-:W-:-:S07]  /*1b2b0*/  FMNMX.FTZ R143, R164, R143, !PT ;  /* 0x0000008fa48f7209 */ /* 0x001fce0007810000 */
[----:B------:R-:W0:Y:S01]  /*1b2c0*/  MUFU.TANH R180, R180 ;  /* 0x000000b400b47308 */ /* 0x000e220000002400 */
[----:B---3--:R-:W-:-:S07]  /*1b2d0*/  FMNMX.FTZ R21, R166, R21, !PT ;  /* 0x00000015a6157209 */ /* 0x008fce0007810000 */
        /* <DEDUP_REMOVED lines=127> */
[----:B--2---:R-:W-:-:S05]  /*1bad0*/  FMNMX.FTZ R143, R101, R220, !PT ;  /* 0x000000dc658f7209 */ /* 0x004fca0007810000 */
[----:B------:R-:W2:Y:S01]  /*1bae0*/  SHFL.BFLY PT, R220, R143, 0x2, 0x1f ;  /* 0x0c401f008fdc7f89 */ /* 0x000ea200000e0000 */
[----:B0-----:R-:W-:-:S04]  /*1baf0*/  FMNMX.FTZ R21, R102, R21, !PT ;  /* 0x0000001566157209 */ /* 0x001fc80007810000 */
[----:B---3--:R-:W-:-:S05]  /*1bb00*/  FMNMX.FTZ R145, R103, R21, !PT ;  /* 0x0000001567917209 */ /* 0x008fca0007810000 */
[----:B------:R-:W0:Y:S01]  /*1bb10*/  SHFL.BFLY PT, R21, R145, 0x2, 0x1f ;  /* 0x0c401f0091157f89 */ /* 0x000e2200000e0000 */
[----:B--2---:R-:W-:-:S05]  /*1bb20*/  FMNMX.FTZ R147, R143, R220, !PT ;  /* 0x000000dc8f937209 */ /* 0x004fca0007810000 */
[----:B------:R-:W2:Y:S01]  /*1bb30*/  SHFL.BFLY PT, R220, R147, 0x1, 0x1f ;  /* 0x0c201f0093dc7f89 */ /* 0x000ea200000e0000 */
[----:B0-----:R-:W-:Y:S02]  /*1bb40*/  FMNMX.FTZ R149, R145, R21, !PT ;  /* 0x0000001591957209 */ /* 0x001fe40007810000 */
[----:B------:R-:W0:Y:S03]  /*1bb50*/  LDC R21, c[0x0][0x988] ;  /* 0x00026200ff157b82 */ /* 0x000e260000000800 */
[----:B------:R-:W3:Y:S01]  /*1bb60*/  SHFL.BFLY PT, R219, R149, 0x1, 0x1f ;  /* 0x0c201f0095db7f89 */ /* 0x000ee200000e0000 */
[----:B--2---:R-:W-:-:S05]  /*1bb70*/  FMNMX.FTZ R220, R147, R220, !PT ;  /* 0x000000dc93dc7209 */ /* 0x004fca0007810000 */
[C---:B------:R-:W-:Y:S01]  /*1bb80*/  FADD.FTZ R216, -R220.reuse, R216 ;  /* 0x000000d8dcd87221 */ /* 0x040fe20000010100 */
[----:B0-----:R-:W-:-:S03]  /*1bb90*/  FFMA.FTZ R145, R220, R21, -8 ;  /* 0xc1000000dc917423 */ /* 0x001fc60000010015 */
[----:B------:R-:W-:Y:S01]  /*1bba0*/  FMUL.FTZ R151, R216, R21 ;  /* 0x00000015d8977220 */ /* 0x000fe20000410000 */
[----:B---3--:R-:W-:Y:S01]  /*1bbb0*/  FMNMX.FTZ R219, R149, R219, !PT ;  /* 0x000000db95db7209 */ /* 0x008fe20007810000 */
[-CC-:B------:R-:W-:Y:S02]  /*1bbc0*/  FFMA.FTZ R153, R164, R21.reuse, -R145.reuse ;  /* 0x00000015a4997223 */ /* 0x180fe40000010891 */
[----:B------:R0:W-:Y:S01]  /*1bbd0*/  MUFU.EX2 R143, R151 ;  /* 0x00000097008f7308 */ /* 0x0001e20000000800 */
[----:B------:R-:W-:-:S01]  /*1bbe0*/  FFMA.FTZ R147, R152, R21, -R145 ;  /* 0x0000001598937223 */ /* 0x000fc20000010891 */
[----:B------:R-:W-:Y:S01]  /*1bbf0*/  FFMA.FTZ R149, R156, R21, -R145 ;  /* 0x000000159c957223 */ /* 0x000fe20000010891 */
[----:B------:R-:W-:-:S01]  /*1bc00*/  FADD.FTZ R216, -R219, R215 ;  /* 0x000000d7dbd87221 */ /* 0x000fc20000010100 */
[-C--:B------:R-:W-:Y:S01]  /*1bc10*/  FFMA.FTZ R164, R219, R21.reuse, -8 ;  /* 0xc1000000dba47423 */ /* 0x080fe20000010015 */
[----:B------:R-:W-:-:S01]  /*1bc20*/  FFMA.FTZ R20, R20, R21, -R145 ;  /* 0x0000001514147223 */ /* 0x000fc20000010891 */
[-CC-:B------:R-:W-:Y:S01]  /*1bc30*/  FFMA.FTZ R152, R170, R21.reuse, -R145.reuse ;  /* 0x00000015aa987223 */ /* 0x180fe20000010891 */
[----:B------:R-:W-:-:S01]  /*1bc40*/  FFMA.FTZ R156, R174, R21, -R145 ;  /* 0x00000015ae9c7223 */ /* 0x000fc20000010891 */
[-CC-:B------:R-:W-:Y:S01]  /*1bc50*/  FFMA.FTZ R136, R136, R21.reuse, -R145.reuse ;  /* 0x0000001588887223 */ /* 0x180fe20000010891 */
[----:B0-----:R-:W-:-:S01]  /*1bc60*/  FFMA.FTZ R151, R160, R21, -R145 ;  /* 0x00000015a0977223 */ /* 0x001fc20000010891 */
        /* <DEDUP_REMOVED lines=34> */
[-CC-:B------:R-:W-:Y:S01]  /*1be90*/  FFMA.FTZ R154, R168, R21.reuse, -R164.reuse ;  /* 0x00000015a89a7223 */ /* 0x180fe200000108a4 */
        /* <DEDUP_REMOVED lines=33> */
[----:B--2---:R-:W-:-:S01]  /*1c0b0*/  FFMA.FTZ R3, R216, R3, R145 ;  /* 0x00000003d8037223 */ /* 0x004fc20000010091 */
        /* <DEDUP_REMOVED lines=12> */
[----:B------:R-:W-:Y:S01]  /*1c180*/  FFMA.FTZ R103, R103, R21, -R164 ;  /* 0x0000001567677223 */ /* 0x000fe200000108a4 */
[----:B------:R-:W-:Y:S01]  /*1c190*/  IMAD R168, R194, 0x8, R17 ;  /* 0x00000008c2a87824 */ /* 0x000fe200078e0211 */
[----:B------:R-:W0:Y:S01]  /*1c1a0*/  MUFU.EX2 R158, R158 ;  /* 0x0000009e009e7308 */ /* 0x000e220000000800 */
[----:B---3--:R-:W-:-:S02]  /*1c1b0*/  FADD.FTZ R3, R154, R3 ;  /* 0x000000039a037221 */ /* 0x008fc40000010000 */
[----:B------:R-:W-:-:S05]  /*1c1c0*/  VIADD R168, R168, 0x22840 ;  /* 0x00022840a8a87836 */ /* 0x000fca0000000000 */
[----:B------:R-:W3:Y:S01]  /*1c1d0*/  MUFU.EX2 R152, R152 ;  /* 0x0000009800987308 */ /* 0x000ee20000000800 */
[----:B--2---:R-:W-:-:S01]  /*1c1e0*/  FADD.FTZ R171, R149, R12 ;  /* 0x0000000c95ab7221 */ /* 0x004fc20000010000 */
[----:B-1----:R-:W-:-:S04]  /*1c1f0*/  PRMT R168, R223, 0x654, R168 ;  /* 0x00000654dfa87816 */ /* 0x002fc800000000a8 */
[----:B------:R1:W-:Y:S02]  /*1c200*/  SYNCS.ARRIVE.TRANS64.RED.A1T0 RZ, [R168+URZ], RZ ;  /* 0x000000ffa8ff79a7 */ /* 0x0003e4000810043f */
[----:B------:R-:W2:Y:S01]  /*1c210*/  MUFU.EX2 R161, R161 ;  /* 0x000000a100a17308 */ /* 0x000ea20000000800 */
[----:B0-----:R-:W-:-:S07]  /*1c220*/  FADD.FTZ R12, R158, R3 ;  /* 0x000000039e0c7221 */ /* 0x001fce0000010000 */
[----:B------:R-:W0:Y:S01]  /*1c230*/  MUFU.EX2 R151, R151 ;  /* 0x0000009700977308 */ /* 0x000e220000000800 */
[----:B---3--:R-:W-:-:S07]  /*1c240*/  FADD.FTZ R164, R152, R171 ;  /* 0x000000ab98a47221 */ /* 0x008fce0000010000 */
[----:B------:R-:W3:Y:S01]  /*1c250*/  MUFU.EX2 R162, R162 ;  /* 0x000000a200a27308 */ /* 0x000ee20000000800 */
[----:B--2---:R-:W-:-:S07]  /*1c260*/  FADD.FTZ R3, R161, R12 ;  /* 0x0000000ca1037221 */ /* 0x004fce0000010000 */
        /* <DEDUP_REMOVED lines=139> */
[----:B0-----:R-:W-:-:S01]  /*1cb20*/  FADD.FTZ R164, R102, R171 ;  /* 0x000000ab66a47221 */ /* 0x001fc20000010000 */
[----:B---3--:R-:W-:-:S03]  /*1cb30*/  FADD.FTZ R12, R101, R12 ;  /* 0x0000000c650c7221 */ /* 0x008fc60000010000 */
[----:B--2---:R-:W-:Y:S01]  /*1cb40*/  FADD.FTZ R3, R103, R164 ;  /* 0x000000a467037221 */ /* 0x004fe20000010000 */
[----:B-1----:R-:W-:Y:S06]  /*1cb50*/  @!P0 BRA `(.L_x_8843) ;  /* 0x0000000000048947 */ /* 0x002fec0003800000 */
[----:B------:R-:W-:Y:S01]  /*1cb60*/  BPT.TRAP 0x1 ;  /* 0x000000040000795c */ /* 0x000fe20000300000 */
.L_x_8843:
        /* <DEDUP_REMOVED lines=115> */
.L_x_8832:
[----:B------:R-:W-:-:S13]  /*1d2a0*/  ISETP.GE.AND P1, PT, R0, R209, PT ;  /* 0x000000d10000720c */ /* 0x000fda0003f26270 */
[----:B------:R-:W-:Y:S05]  /*1d2b0*/  @!P1 BRA `(.L_x_8845) ;  /* 0x00000054003c9947 */ /* 0x000fea0003800000 */
[----:B------:R-:W-:Y:S02]  /*1d2c0*/  IMAD.MOV.U32 R15, RZ, RZ, R219 ;  /* 0x000000ffff0f7224 */ /* 0x000fe400078e00db */
[----:B------:R-:W-:Y:S02]  /*1d2d0*/  IMAD.MOV.U32 R215, RZ, RZ, R220 ;  /* 0x000000ffffd77224 */ /* 0x000fe400078e00dc */
[----:B------:R-:W-:Y:S02]  /*1d2e0*/  IMAD.MOV.U32 R217, RZ, RZ, R196 ;  /* 0x000000ffffd97224 */ /* 0x000fe400078e00c4 */
[----:B------:R-:W-:-:S07]  /*1d2f0*/  IMAD.MOV.U32 R216, RZ, RZ, R194 ;  /* 0x000000ffffd87224 */ /* 0x000fce00078e00c2 */
.L_x_8865:
        /* <DEDUP_REMOVED lines=8> */
.L_x_8847:
        /* <DEDUP_REMOVED lines=8> */
.L_x_8848:
[----:B------:R-:W-:Y:S04]  /*1d400*/  BSSY B0, `(.L_x_8846) ;  /* 0x0000004000007945 */ /* 0x000fe80003800000 */
[----:B-1----:R-:W-:Y:S05]  /*1d410*/  @P2 BRA `(.L_x_8849) ;  /* 0x0000000000082947 */ /* 0x002fea0003800000 */
[----:B------:R-:W1:Y:S02]  /*1d420*/  SYNCS.PHASECHK.TRANS64.TRYWAIT P2, [R20+URZ+0x22830], R21 ;  /* 0x02283015140075a7 */ /* 0x000e64000804017f */
[----:B-1----:R-:W-:Y:S05]  /*1d430*/  @!P2 BRA `(.L_x_8850) ;  /* 0x0000012400a0a947 */ /* 0x002fea0003800000 */
.L_x_8849:
[----:B------:R-:W-:Y:S05]  /*1d440*/  BSYNC B0 ;  /* 0x0000000000007941 */ /* 0x000fea0003800000 */
.L_x_8846:
        /* <DEDUP_REMOVED lines=197> */
.L_x_8852:
[----:B------:R-:W-:Y:S01]  /*1e0a0*/  SHF.L.U32 R20, R217, 0x1f, RZ ;  /* 0x0000001fd9147819 */ /* 0x000fe200000006ff */
[----:B------:R-:W-:-:S04]  /*1e0b0*/  IMAD R21, R216, 0x8, R17 ;  /* 0x00000008d8157824 */ /* 0x000fc800078e0211 */
[----:B------:R0:W1:Y:S01]  /*1e0c0*/  SYNCS.PHASECHK.TRANS64.TRYWAIT P1, [R21+URZ+0x22850], R20 ;  /* 0x02285014150075a7 */ /* 0x000062000802017f */
[----:B------:R-:W-:Y:S05]  /*1e0d0*/  @!P0 BRA `(.L_x_8853) ;  /* 0x0000000000048947 */ /* 0x000fea0003800000 */
[----:B------:R-:W-:Y:S01]  /*1e0e0*/  BPT.TRAP 0x1 ;  /* 0x000000040000795c */ /* 0x000fe20000300000 */
.L_x_8853:
[----:B-1----:R-:W-:Y:S05]  /*1e0f0*/  @P1 BRA `(.L_x_8851) ;  /* 0x0000000000081947 */ /* 0x002fea0003800000 */
[----:B------:R-:W1:Y:S02]  /*1e100*/  SYNCS.PHASECHK.TRANS64.TRYWAIT P1, [R21+URZ+0x22850], R20 ;  /* 0x02285014150075a7 */ /* 0x000e64000802017f */
[----:B-1----:R-:W-:Y:S05]  /*1e110*/  @!P1 BRA `(.L_x_8854) ;  /* 0x00000118007c9947 */ /* 0x002fea0003800000 */
.L_x_8851:
        /* <DEDUP_REMOVED lines=46> */
.L_x_8855:
[----:B0-----:R-:W0:Y:S01]  /*1e400*/  LDC R20, c[0x0][0x448] ;  /* 0x00011200ff147b82 */ /* 0x001e220000000800 */
[----:B------:R-:W1:Y:S01]  /*1e410*/  S2R R217, SR_CgaCtaId ;  /* 0x0000000000d97919 */ /* 0x000e620000008800 */
[C---:B------:R-:W-:Y:S01]  /*1e420*/  FMUL.FTZ R171, R2.reuse, R97 ;  /* 0x0000006102ab7220 */ /* 0x040fe20000410000 */
[----:B------:R-:W-:Y:S01]  /*1e430*/  FMUL.FTZ R97, R2, R102 ;  /* 0x0000006602617220 */ /* 0x000fe20000410000 */
[----:B------:R-:W-:Y:S02]  /*1e440*/  IMAD R102, R0, -0xa0, RZ ;  /* 0xffffff6000667824 */ /* 0x000fe400078e02ff */
[C---:B------:R-:W-:Y:S01]  /*1e450*/  FMUL.FTZ R169, R2.reuse, R92 ;  /* 0x0000005c02a97220 */ /* 0x040fe20000410000 */
[C---:B------:R-:W-:Y:S01]  /*1e460*/  FMUL.FTZ R170, R2.reuse, R93 ;  /* 0x0000005d02aa7220 */ /* 0x040fe20000410000 */
[C---:B------:R-:W-:Y:S01]  /*1e470*/  FMUL.FTZ R92, R2.reuse, R94 ;  /* 0x0000005e025c7220 */ /* 0x040fe20000410000 */
[----:B------:R-:W2:Y:S01]  /*1e480*/  LDC R177, c[0x0][0x9e4] ;  /* 0x00027900ffb17b82 */ /* 0x000ea20000000800 */
        /* <DEDUP_REMOVED lines=36> */
[----:B------:R-:W3:Y:S01]  /*1e6d0*/  @P1 LDC R168, c[0x0][0x450] ;  /* 0x00011400ffa81b82 */ /* 0x000ee20000000800 */
[C---:B------:R-:W-:Y:S01]  /*1e6e0*/  FMUL.FTZ R96, R2.reuse, R96 ;  /* 0x0000006002607220 */ /* 0x040fe20000410000 */
[C---:B------:R-:W-:Y:S01]  /*1e6f0*/  FMUL.FTZ R95, R2.reuse, R99 ;  /* 0x00000063025f7220 */ /* 0x040fe20000410000 */
[C---:B------:R-:W-:Y:S01]  /*1e700*/  FMUL.FTZ R100, R2.reuse, R100 ;  /* 0x0000006402647220 */ /* 0x040fe20000410000 */
[C---:B------:R-:W-:Y:S01]  /*1e710*/  FMUL.FTZ R101, R2.reuse, R101 ;  /* 0x0000006502657220 */ /* 0x040fe20000410000 */
[----:B------:R-:W-:Y:S01]  /*1e720*/  FMUL.FTZ R98, R2, R103 ;  /* 0x0000006702627220 */ /* 0x000fe20000410000 */
[----:B------:R-:W-:Y:S01]  /*1e730*/  R2UR UR4, R14 ;  /* 0x000000000e0472ca */ /* 0x000fe200000e0000 */
[----:B------:R-:W4:Y:S01]  /*1e740*/  MUFU.TANH R153, R153 ;  /* 0x0000009900997308 */ /* 0x000f220000002400 */
[----:B------:R-:W-:-:S07]  /*1e750*/  ULDC UR5, c[0x0][0x9e0] ;  /* 0x0002780000057ab9 */ /* 0x000fce0000000800 */
[----:B------:R-:W0:Y:S02]  /*1e760*/  MUFU.TANH R136, R136 ;  /* 0x0000008800887308 */ /* 0x000e240000002400 */
[----:B0-----:R-:W-:-:S06]  /*1e770*/  @P1 IMAD.HI.U32 R21, R20, R21, RZ ;  /* 0x0000001514151227 */ /* 0x001fcc00078e00ff */
[----:B------:R-:W0:Y:S01]  /*1e780*/  MUFU.TANH R137, R137 ;  /* 0x0000008900897308 */ /* 0x000e220000002400 */
[----:B---3--:R-:W-:Y:S01]  /*1e790*/  @P1 SHF.R.U32.HI R20, RZ, R168, R21 ;  /* 0x000000a8ff141219 */ /* 0x008fe20000011615 */
        /* <DEDUP_REMOVED lines=27> */
[----:B------:R-:W3:Y:S01]  /*1e950*/  SHFL.IDX PT, R175, R20, RZ, 0x1c1f ;  /* 0x001c1fff14af7589 */ /* 0x000ee200000e0000 */
        /* <DEDUP_REMOVED lines=12> */
[----:B--2---:R-:W-:Y:S01]  /*1ea20*/  ISETP.GE.AND P1, PT, R177, 0x1, PT ;  /* 0x00000001b100780c */ /* 0x004fe20003f26270 */
[----:B------:R-:W-:Y:S01]  /*1ea30*/  IMAD R89, R204, -0x2, R89 ;  /* 0xfffffffecc597824 */ /* 0x000fe200078e0259 */
[----:B------:R-:W2:Y:S01]  /*1ea40*/  MUFU.TANH R21, R21 ;  /* 0x0000001500157308 */ /* 0x000ea20000002400 */
        /* <DEDUP_REMOVED lines=8> */
[--C-:B---3--:R-:W-:Y:S02]  /*1ead0*/  IMAD.IADD R173, R103, 0x1, R175.reuse ;  /* 0x0000000167ad7824 */ /* 0x108fe400078e02af */
        /* <DEDUP_REMOVED lines=90> */
.L_x_8858:
[----:B------:R-:W-:Y:S02]  /*1f080*/  ULDC UR4, c[0x0][0x9e4] ;  /* 0x0002790000047ab9 */ /* 0x000fe40000000800 */
[----:B------:R-:W-:-:S05]  /*1f090*/  IMAD.U32 R176, RZ, RZ, UR4 ;  /* 0x00000004ffb07e24 */ /* 0x000fca000f8e00ff */
[----:B------:R-:W-:-:S13]  /*1f0a0*/  ISETP.NE.AND P1, PT, R176, 0x1, PT ;  /* 0x00000001b000780c */ /* 0x000fda0003f25270 */
[----:B0-----:R-:W0:Y:S02]  /*1f0b0*/  @P1 LDC.64 R88, c[0x0][0x9e8] ;  /* 0x00027a00ff581b82 */ /* 0x001e240000000a00 */
[----:B0-----:R-:W-:-:S05]  /*1f0c0*/  @P1 IMAD.HI.U32 R88, R175, R88, RZ ;  /* 0x00000058af581227 */ /* 0x001fca00078e00ff */
[----:B------:R-:W-:-:S07]  /*1f0d0*/  @P1 SHF.R.U32.HI R175, RZ, R89, R88 ;  /* 0x00000059ffaf1219 */ /* 0x000fce0000011658 */
.L_x_8859:
[----:B------:R-:W-:Y:S05]  /*1f0e0*/  BSYNC B0 ;  /* 0x0000000000007941 */ /* 0x000fea0003800000 */
.L_x_8857:
[----:B------:R-:W-:-:S05]  /*1f0f0*/  IMAD R175, R175, R176, R99 ;  /* 0x000000b0afaf7224 */ /* 0x000fca00078e0263 */
[----:B------:R-:W-:Y:S02]  /*1f100*/  VIADDMNMX R173, R175, R176, R173, PT ;  /* 0x000000b0afad7246 */ /* 0x000fe400038001ad */
[----:B------:R-:W-:-:S07]  /*1f110*/  VIMNMX R174, R174, R175, !PT ;  /* 0x000000afaeae7248 */ /* 0x000fce0007fe0100 */
.L_x_8856:
        /* <DEDUP_REMOVED lines=233> */
[----:B------:R-:W-:-:S13]  /*1ffb0*/  ISETP.GE.AND P6, PT, R177, 0x1, PT ;  /* 0x00000001b100780c */ /* 0x000fda0003fc6270 */
        /* <DEDUP_REMOVED lines=14> */
.L_x_8862:
[----:B------:R-:W-:Y:S02]  /*200a0*/  ULDC UR4, c[0x0][0x9e4] ;  /* 0x0002790000047ab9 */ /* 0x000fe40000000800 */
[----:B------:R-:W-:-:S05]  /*200b0*/  IMAD.U32 R174, RZ, RZ, UR4 ;  /* 0x00000004ffae7e24 */ /* 0x000fca000f8e00ff */
[----:B------:R-:W-:-:S13]  /*200c0*/  ISETP.NE.AND P6, PT, R174, 0x1, PT ;  /* 0x00000001ae00780c */ /* 0x000fda0003fc5270 */
[----:B------:R-:W0:Y:S02]  /*200d0*/  @P6 LDC.64 R20, c[0x0][0x9e8] ;  /* 0x00027a00ff146b82 */ /* 0x000e240000000a00 */
[----:B0-----:R-:W-:-:S05]  /*200e0*/  @P6 IMAD.HI.U32 R20, R89, R20, RZ ;  /* 0x0000001459146227 */ /* 0x001fca00078e00ff */
[----:B------:R-:W-:-:S07]  /*200f0*/  @P6 SHF.R.U32.HI R89, RZ, R21, R20 ;  /* 0x00000015ff596219 */ /* 0x000fce0000011614 */
.L_x_8863:
[----:B------:R-:W-:Y:S05]  /*20100*/  BSYNC B0 ;  /* 0x0000000000007941 */ /* 0x000fea0003800000 */
.L_x_8861:
[----:B------:R-:W-:-:S05]  /*20110*/  IMAD R89, R89, R174, R99 ;  /* 0x000000ae59597224 */ /* 0x000fca00078e0263 */
[----:B------:R-:W-:Y:S02]  /*20120*/  VIADDMNMX R103, R89, R174, R103, PT ;  /* 0x000000ae59677246 */ /* 0x000fe40003800167 */
[----:B------:R-:W-:-:S07]  /*20130*/  VIMNMX R172, R172, R89, !PT ;  /* 0x00000059acac7248 */ /* 0x000fce0007fe0100 */
.L_x_8860:
        /* <DEDUP_REMOVED lines=98> */
[----:B------:R-:W-:Y:S01]  /*20760*/  ISETP.LT.OR P1, PT, R103, 0x3a, P1 ;  /* 0x0000003a6700780c */ /* 0x000fe20000f21670 */
[----:B------:R-:W0:Y:S01]  /*20770*/  LDC R21, c[0x0][0x988] ;  /* 0x00026200ff157b82 */ /* 0x000e220000000800 */
[----:B------:R-:W-:Y:S01]  /*20780*/  ISETP.GT.AND P2, PT, R172, 0x89, !P2 ;  /* 0x00000089ac00780c */ /* 0x000fe20005744270 */
[----:B------:R-:W1:Y:S01]  /*20790*/  SHFL.BFLY PT, R220, R89, 0x2, 0x1f ;  /* 0x0c401f0059dc7f89 */ /* 0x000e6200000e0000 */
[----:B------:R-:W-:Y:S02]  /*207a0*/  FSEL R184, R151, -INF , !P1 ;  /* 0xff80000097b87808 */ /* 0x000fe40004800000 */
[----:B------:R-:W-:-:S02]  /*207b0*/  LOP3.LUT P1, RZ, R16, 0x800000, RZ, 0xc0, !PT ;  /* 0x0080000010ff7812 */ /* 0x000fc4000782c0ff */
[----:B------:R-:W-:Y:S02]  /*207c0*/  ISETP.LT.OR P2, PT, R103, 0x8a, P2 ;  /* 0x0000008a6700780c */ /* 0x000fe40001741670 */
[C---:B------:R-:W-:Y:S02]  /*207d0*/  ISETP.GT.AND P1, PT, R172.reuse, 0x40, !P1 ;  /* 0x00000040ac00780c */ /* 0x040fe40004f24270 */
[----:B------:R-:W-:Y:S02]  /*207e0*/  FSEL R93, R93, -INF , !P2 ;  /* 0xff8000005d5d7808 */ /* 0x000fe40005000000 */
[----:B------:R-:W-:Y:S02]  /*207f0*/  ISETP.LT.OR P1, PT, R103, 0x41, P1 ;  /* 0x000000416700780c */ /* 0x000fe40000f21670 */
[----:B------:R-:W-:Y:S02]  /*20800*/  ISETP.GT.AND P3, PT, R172, 0x90, !P3 ;  /* 0x00000090ac00780c */ /* 0x000fe40005f64270 */
[----:B------:R-:W-:-:S02]  /*20810*/  FSEL R120, R120, -INF , !P1 ;  /* 0xff80000078787808 */ /* 0x000fc40004800000 */
[----:B------:R-:W-:Y:S02]  /*20820*/  LOP3.LUT P1, RZ, R16, 0x400000, RZ, 0xc0, !PT ;  /* 0x0040000010ff7812 */ /* 0x000fe4000782c0ff */
[C---:B------:R-:W-:Y:S02]  /*20830*/  ISETP.GT.AND P4, PT, R172.reuse, 0x91, !P4 ;  /* 0x00000091ac00780c */ /* 0x040fe40006784270 */
[C---:B------:R-:W-:Y:S02]  /*20840*/  ISETP.GT.AND P1, PT, R172.reuse, 0x41, !P1 ;  /* 0x00000041ac00780c */ /* 0x040fe40004f24270 */
[----:B------:R-:W-:Y:S02]  /*20850*/  ISETP.GT.AND P5, PT, R172, 0x98, !P5 ;  /* 0x00000098ac00780c */ /* 0x000fe40006fa4270 */
[----:B------:R-:W-:Y:S02]  /*20860*/  ISETP.LT.OR P1, PT, R103, 0x42, P1 ;  /* 0x000000426700780c */ /* 0x000fe40000f21670 */
[----:B-1----:R-:W-:-:S02]  /*20870*/  FMNMX.FTZ R101, R89, R220, !PT ;  /* 0x000000dc59657209 */ /* 0x002fc40007810000 */
[----:B------:R-:W-:Y:S02]  /*20880*/  FSEL R186, R121, -INF , !P1 ;  /* 0xff80000079ba7808 */ /* 0x000fe40004800000 */
[----:B------:R-:W-:Y:S01]  /*20890*/  LOP3.LUT P1, RZ, R16, 0x200000, RZ, 0xc0, !PT ;  /* 0x0020000010ff7812 */ /* 0x000fe2000782c0ff */
[----:B------:R-:W1:Y:S01]  /*208a0*/  SHFL.BFLY PT, R220, R101, 0x1, 0x1f ;  /* 0x0c201f0065dc7f89 */ /* 0x000e6200000e0000 */
        /* <DEDUP_REMOVED lines=10> */
[----:B------:R-:W-:Y:S02]  /*20950*/  ISETP.LT.OR P1, PT, R103, 0x4a, P1 ;  /* 0x0000004a6700780c */ /* 0x000fe40000f21670 */
[----:B-1----:R-:W-:Y:S02]  /*20960*/  FMNMX.FTZ R220, R101, R220, !PT ;  /* 0x000000dc65dc7209 */ /* 0x002fe40007810000 */
[----:B------:R-:W-:Y:S02]  /*20970*/  FSEL R222, R123, -INF , !P1 ;  /* 0xff8000007bde7808 */ /* 0x000fe40004800000 */
[----:B------:R-:W-:Y:S01]  /*20980*/  LOP3.LUT P1, RZ, R16, 0x80000, RZ, 0xc0, !PT ;  /* 0x0008000010ff7812 */ /* 0x000fe2000782c0ff */
[----:B0-----:R-:W-:-:S03]  /*20990*/  FFMA.FTZ R99, R220, R21, -8 ;  /* 0xc1000000dc637423 */ /* 0x001fc60000010015 */
        /* <DEDUP_REMOVED lines=57> */
[----:B------:R-:W-:Y:S02]  /*20d30*/  ISETP.LT.OR P1, PT, R103, 0x89, P1 ;  /* 0x000000896700780c */ /* 0x000fe40000f21670 */
[----:B------:R-:W-:Y:S02]  /*20d40*/  ISETP.GT.AND P2, PT, R172, 0x99, !P6 ;  /* 0x00000099ac00780c */ /* 0x000fe40007744270 */
[----:B------:R-:W-:-:S02]  /*20d50*/  FSEL R92, R92, -INF , !P1 ;  /* 0xff8000005c5c7808 */ /* 0x000fc40004800000 */
[----:B------:R-:W-:Y:S02]  /*20d60*/  LOP3.LUT P1, RZ, R16, 0x1, RZ, 0xc0, !PT ;  /* 0x0000000110ff7812 */ /* 0x000fe4000782c0ff */
[C---:B------:R-:W-:Y:S02]  /*20d70*/  ISETP.LT.OR P2, PT, R103.reuse, 0x9a, P2 ;  /* 0x0000009a6700780c */ /* 0x040fe40001741670 */
[----:B------:R-:W-:Y:S02]  /*20d80*/  ISETP.GT.AND P1, PT, R172, RZ, !P1 ;  /* 0x000000ffac00720c */ /* 0x000fe40004f24270 */
[----:B------:R-:W-:Y:S02]  /*20d90*/  FSEL R98, R98, -INF , !P2 ;  /* 0xff80000062627808 */ /* 0x000fe40005000000 */
[----:B------:R-:W-:-:S04]  /*20da0*/  ISETP.LT.OR P1, PT, R103, 0x1, P1 ;  /* 0x000000016700780c */ /* 0x000fc80000f21670 */
[----:B------:R-:W-:Y:S02]  /*20db0*/  FSEL R152, R152, -INF , !P1 ;  /* 0xff80000098987808 */ /* 0x000fe40004800000 */
[----:B------:R-:W-:Y:S02]  /*20dc0*/  FSETP.NEU.FTZ.AND P1, PT, R220, -INF , PT ;  /* 0xff800000dc00780b */ /* 0x000fe40003f3d000 */
[----:B------:R-:W-:Y:S02]  /*20dd0*/  FMNMX.FTZ R127, R152, R15, !PT ;  /* 0x0000000f987f7209 */ /* 0x000fe40007810000 */
[----:B------:R-:W-:Y:S02]  /*20de0*/  FSEL R99, R99, RZ, P1 ;  /* 0x000000ff63637208 */ /* 0x000fe40000800000 */
[----:B------:R-:W-:-:S03]  /*20df0*/  FMNMX.FTZ R127, R154, R127, !PT ;  /* 0x0000007f9a7f7209 */ /* 0x000fc60007810000 */
[--C-:B------:R-:W-:Y:S01]  /*20e00*/  FFMA.FTZ R103, R136, R21, -R99.reuse ;  /* 0x0000001588677223 */ /* 0x100fe20000010863 */
[----:B------:R-:W-:Y:S01]  /*20e10*/  FMNMX.FTZ R127, R20, R127, !PT ;  /* 0x0000007f147f7209 */ /* 0x000fe20007810000 */
[-CC-:B------:R-:W-:Y:S01]  /*20e20*/  FFMA.FTZ R136, R137, R21.reuse, -R99.reuse ;  /* 0x0000001589887223 */ /* 0x180fe20000010863 */
[----:B------:R-:W-:-:S01]  /*20e30*/  FFMA.FTZ R143, R140, R21, -R99 ;  /* 0x000000158c8f7223 */ /* 0x000fc20000010863 */
[--C-:B------:R-:W-:Y:S01]  /*20e40*/  FFMA.FTZ R140, R141, R21, -R99.reuse ;  /* 0x000000158d8c7223 */ /* 0x100fe20000010863 */
[----:B------:R-:W-:Y:S01]  /*20e50*/  FMNMX.FTZ R127, R158, R127, !PT ;  /* 0x0000007f9e7f7209 */ /* 0x000fe20007810000 */
[-CC-:B------:R-:W-:Y:S01]  /*20e60*/  FFMA.FTZ R147, R144, R21.reuse, -R99.reuse ;  /* 0x0000001590937223 */ /* 0x180fe20000010863 */
[----:B------:R-:W-:-:S01]  /*20e70*/  FFMA.FTZ R144, R145, R21, -R99 ;  /* 0x0000001591907223 */ /* 0x000fc20000010863 */
[--C-:B------:R-:W-:Y:S01]  /*20e80*/  FFMA.FTZ R145, R148, R21, -R99.reuse ;  /* 0x0000001594917223 */ /* 0x100fe20000010863 */
[----:B------:R-:W-:Y:S01]  /*20e90*/  FMNMX.FTZ R137, R174, R127, !PT ;  /* 0x0000007fae897209 */ /* 0x000fe20007810000 */
[-CC-:B------:R-:W-:Y:S01]  /*20ea0*/  FFMA.FTZ R89, R88, R21.reuse, -R99.reuse ;  /* 0x0000001558597223 */ /* 0x180fe20000010863 */
        /* <DEDUP_REMOVED lines=25> */
[----:B0-----:R-:W-:-:S01]  /*21040*/  FFMA.FTZ R147, R108, R21, -R99 ;  /* 0x000000156c937223 */ /* 0x001fc20000010863 */
[----:B------:R-:W-:Y:S01]  /*21050*/  FMNMX.FTZ R139, R180, R139, !PT ;  /* 0x0000008bb48b7209 */ /* 0x000fe20007810000 */
[----:B------:R-:W-:-:S01]  /*21060*/  FFMA.FTZ R135, R135, R21, -R99 ;  /* 0x0000001587877223 */ /* 0x000fc20000010863 */
[----:B------:R-:W-:Y:S01]  /*21070*/  FSEL R108, R97, -INF , !P5 ;  /* 0xff800000616c7808 */ /* 0x000fe20006800000 */
[----:B------:R-:W-:-:S01]  /*21080*/  FFMA.FTZ R170, R170, R21, -R99 ;  /* 0x00000015aaaa7223 */ /* 0x000fc20000010863 */
[----:B------:R-:W-:Y:S01]  /*21090*/  FMNMX.FTZ R141, R146, R139, !PT ;  /* 0x0000008b928d7209 */ /* 0x000fe20007810000 */
[----:B------:R0:W-:Y:S01]  /*210a0*/  MUFU.EX2 R97, R147 ;  /* 0x0000009300617308 */ /* 0x0001e20000000800 */
[----:B------:R-:W-:-:S01]  /*210b0*/  FFMA.FTZ R96, R96, R21, -R99 ;  /* 0x0000001560607223 */ /* 0x000fc20000010863 */
[----:B------:R-:W-:Y:S01]  /*210c0*/  FFMA.FTZ R102, R102, R21, -R99 ;  /* 0x0000001566667223 */ /* 0x000fe20000010863 */
[----:B------:R-:W-:-:S04]  /*210d0*/  FMNMX.FTZ R141, R182, R141, !PT ;  /* 0x0000008db68d7209 */ /* 0x000fc80007810000 */
[----:B------:R-:W-:Y:S01]  /*210e0*/  FMNMX.FTZ R141, R150, R141, !PT ;  /* 0x0000008d968d7209 */ /* 0x000fe20007810000 */
[----:B------:R1:W-:Y:S01]  /*210f0*/  MUFU.EX2 R139, R145 ;  /* 0x00000091008b7308 */ /* 0x0003e20000000800 */
[----:B0-----:R-:W-:-:S01]  /*21100*/  FFMA.FTZ R147, R100, R21, -R99 ;  /* 0x0000001564937223 */ /* 0x001fc20000010863 */
[----:B------:R-:W-:Y:S02]  /*21110*/  FSEL R100, R220, RZ, P1 ;  /* 0x000000ffdc647208 */ /* 0x000fe40000800000 */
[----:B------:R-:W-:-:S03]  /*21120*/  FMNMX.FTZ R141, R184, R141, !PT ;  /* 0x0000008db88d7209 */ /* 0x000fc60007810000 */
[----:B------:R-:W-:Y:S01]  /*21130*/  FADD.FTZ R100, -R100, R215 ;  /* 0x000000d764647221 */ /* 0x000fe20000010100 */
[----:B------:R-:W-:Y:S01]  /*21140*/  FMNMX.FTZ R143, R120, R141, !PT ;  /* 0x0000008d788f7209 */ /* 0x000fe20007810000 */
[----:B------:R-:W-:Y:S02]  /*21150*/  MUFU.EX2 R89, R89 ;  /* 0x0000005900597308 */ /* 0x000fe40000000800 */
[----:B------:R-:W-:Y:S01]  /*21160*/  FMUL.FTZ R100, R100, R21 ;  /* 0x0000001564647220 */ /* 0x000fe20000410000 */
        /* <DEDUP_REMOVED lines=41> */
[----:B------:R-:W-:Y:S02]  /*21400*/  MUFU.EX2 R140, R140 ;  /* 0x0000008c008c7308 */ /* 0x000fe40000000800 */
[----:B-1----:R-:W1:Y:S06]  /*21410*/  SHFL.BFLY PT, R145, R143, 0x2, 0x1f ;  /* 0x0c401f008f917f89 */ /* 0x002e6c00000e0000 */
[----:B------:R-:W-:Y:S08]  /*21420*/  MUFU.EX2 R144, R144 ;  /* 0x0000009000907308 */ /* 0x000ff00000000800 */
[----:B------:R-:W-:Y:S08]  /*21430*/  MUFU.EX2 R148, R148 ;  /* 0x0000009400947308 */ /* 0x000ff00000000800 */
[----:B------:R-:W-:Y:S01]  /*21440*/  MUFU.EX2 R141, R167 ;  /* 0x000000a7008d7308 */ /* 0x000fe20000000800 */
[----:B-1----:R-:W-:Y:S01]  /*21450*/  FMNMX.FTZ R145, R143, R145, !PT ;  /* 0x000000918f917209 */ /* 0x002fe20007810000 */
[----:B------:R-:W-:-:S04]  /*21460*/  FFMA.FTZ R143, R171, R21, -R99 ;  /* 0x00000015ab8f7223 */ /* 0x000fc80000010863 */
[----:B------:R-:W1:Y:S02]  /*21470*/  SHFL.BFLY PT, R219, R145, 0x1, 0x1f ;  /* 0x0c201f0091db7f89 */ /* 0x000e6400000e0000 */
[----:B------:R2:W-:Y:S08]  /*21480*/  MUFU.EX2 R99, R147 ;  /* 0x0000009300637308 */ /* 0x0005f00000000800 */
[----:B------:R-:W-:Y:S08]  /*21490*/  MUFU.EX2 R168, R168 ;  /* 0x000000a800a87308 */ /* 0x000ff00000000800 */
[----:B------:R-:W-:Y:S01]  /*214a0*/  MUFU.EX2 R124, R124 ;  /* 0x0000007c007c7308 */ /* 0x000fe20000000800 */
[----:B-1----:R-:W-:-:S07]  /*214b0*/  FMNMX.FTZ R219, R145, R219, !PT ;  /* 0x000000db91db7209 */ /* 0x002fce0007810000 */
[----:B------:R-:W-:Y:S01]  /*214c0*/  MUFU.EX2 R125, R125 ;  /* 0x0000007d007d7308 */ /* 0x000fe20000000800 */
[C---:B------:R-:W-:Y:S01]  /*214d0*/  FSETP.NEU.FTZ.AND P1, PT, R219.reuse, -INF , PT ;  /* 0xff800000db00780b */ /* 0x040fe20003f3d000 */
[----:B------:R-:W-:-:S06]  /*214e0*/  FFMA.FTZ R145, R219, R21, -8 ;  /* 0xc1000000db917423 */ /* 0x000fcc0000010015 */
[----:B------:R-:W-:Y:S01]  /*214f0*/  MUFU.EX2 R128, R128 ;  /* 0x0000008000807308 */ /* 0x000fe20000000800 */
[----:B------:R-:W-:-:S05]  /*21500*/  FSEL R145, R145, RZ, P1 ;  /* 0x000000ff91917208 */ /* 0x000fca0000800000 */
[-CC-:B--2---:R-:W-:Y:S01]  /*21510*/  FFMA.FTZ R147, R154, R21.reuse, -R145.reuse ;  /* 0x000000159a937223 */ /* 0x184fe20000010891 */
[----:B------:R-:W-:-:S01]  /*21520*/  FFMA.FTZ R154, R162, R21, -R145 ;  /* 0x00000015a29a7223 */ /* 0x000fc20000010891 */
[----:B------:R-:W-:Y:S01]  /*21530*/  FSEL R162, R219, RZ, P1 ;  /* 0x000000ffdba27208 */ /* 0x000fe20000800000 */
[----:B------:R-:W-:-:S01]  /*21540*/  FFMA.FTZ R152, R152, R21, -R145 ;  /* 0x0000001598987223 */ /* 0x000fc20000010891 */
[-CC-:B------:R-:W-:Y:S01]  /*21550*/  FFMA.FTZ R20, R20, R21.reuse, -R145.reuse ;  /* 0x0000001514147223 */ /* 0x180fe20000010891 */
[----:B------:R-:W-:-:S01]  /*21560*/  FFMA.FTZ R149, R158, R21, -R145 ;  /* 0x000000159e957223 */ /* 0x000fc20000010891 */
[----:B------:R-:W-:Y:S01]  /*21570*/  MUFU.EX2 R147, R147 ;  /* 0x0000009300937308 */ /* 0x000fe20000000800 */
[----:B------:R-:W-:-:S01]  /*21580*/  FADD.FTZ R162, -R162, R15 ;  /* 0x0000000fa2a27221 */ /* 0x000fc20000010100 */
[-CC-:B------:R-:W-:Y:S01]  /*21590*/  FFMA.FTZ R151, R174, R21.reuse, -R145.reuse ;  /* 0x00000015ae977223 */ /* 0x180fe20000010891 */
[----:B------:R-:W-:-:S01]  /*215a0*/  FFMA.FTZ R153, R176, R21, -R145 ;  /* 0x00000015b0997223 */ /* 0x000fc20000010891 */
[-CC-:B------:R-:W-:Y:S01]  /*215b0*/  FFMA.FTZ R158, R166, R21.reuse, -R145.reuse ;  /* 0x00000015a69e7223 */ /* 0x180fe20000010891 */
[-C--:B------:R-:W-:Y:S01]  /*215c0*/  FMUL.FTZ R165, R162, R21.reuse ;  /* 0x00000015a2a57220 */ /* 0x080fe20000410000 */
        /* <DEDUP_REMOVED lines=37> */
[----:B0-----:R-:W-:-:S01]  /*21820*/  FFMA.FTZ R145, R100, R12, R89 ;  /* 0x0000000c64917223 */ /* 0x001fc20000010059 */
[----:B-1----:R-:W-:-:S04]  /*21830*/  FFMA.FTZ R12, R165, R3, R152 ;  /* 0x00000003a50c7223 */ /* 0x002fc80000010098 */
[----:B------:R-:W-:Y:S02]  /*21840*/  FADD.FTZ R3, R147, R12 ;  /* 0x0000000c93037221 */ /* 0x000fe40000010000 */
[----:B------:R0:W-:Y:S02]  /*21850*/  MUFU.EX2 R110, R162 ;  /* 0x000000a2006e7308 */ /* 0x0001e40000000800 */
[----:B--2---:R-:W-:-:S04]  /*21860*/  FADD.FTZ R12, R20, R3 ;  /* 0x00000003140c7221 */ /* 0x004fc80000010000 */
[----:B---3--:R-:W-:Y:S02]  /*21870*/  FADD.FTZ R12, R149, R12 ;  /* 0x0000000c950c7221 */ /* 0x008fe40000010000 */
[----:B------:R-:W1:Y:S01]  /*21880*/  MUFU.EX2 R154, R154 ;  /* 0x0000009a009a7308 */ /* 0x000e620000000800 */
[----:B0-----:R-:W-:-:S04]  /*21890*/  FADD.FTZ R162, R88, R145 ;  /* 0x0000009158a27221 */ /* 0x001fc80000010000 */
[----:B------:R-:W-:-:S03]  /*218a0*/  FADD.FTZ R145, R101, R162 ;  /* 0x000000a265917221 */ /* 0x000fc60000010000 */
[----:B------:R-:W0:Y:S01]  /*218b0*/  MUFU.EX2 R153, R153 ;  /* 0x0000009900997308 */ /* 0x000e220000000800 */
[----:B------:R-:W-:-:S01]  /*218c0*/  FADD.FTZ R162, R156, R145 ;  /* 0x000000919ca27221 */ /* 0x000fc20000010000 */
[----:B----4-:R-:W-:-:S03]  /*218d0*/  FADD.FTZ R145, R151, R12 ;  /* 0x0000000c97917221 */ /* 0x010fc60000010000 */
[----:B------:R-:W-:-:S03]  /*218e0*/  FADD.FTZ R3, R121, R162 ;  /* 0x000000a279037221 */ /* 0x000fc60000010000 */
[----:B------:R-:W2:Y:S01]  /*218f0*/  MUFU.EX2 R158, R158 ;  /* 0x0000009e009e7308 */ /* 0x000ea20000000800 */
[----:B------:R-:W-:-:S01]  /*21900*/  FADD.FTZ R12, R160, R3 ;  /* 0x00000003a00c7221 */ /* 0x000fc20000010000 */
[----:B-1----:R-:W-:-:S03]  /*21910*/  FADD.FTZ R162, R154, R145 ;  /* 0x000000919aa27221 */ /* 0x002fc60000010000 */
[----:B------:R-:W-:-:S03]  /*21920*/  FADD.FTZ R3, R123, R12 ;  /* 0x0000000c7b037221 */ /* 0x000fc60000010000 */
[----:B------:R-:W1:Y:S01]  /*21930*/  MUFU.EX2 R138, R138 ;  /* 0x0000008a008a7308 */ /* 0x000e620000000800 */
[----:B0-----:R-:W-:-:S01]  /*21940*/  FADD.FTZ R145, R153, R162 ;  /* 0x000000a299917221 */ /* 0x001fc20000010000 */
[----:B------:R-:W-:-:S04]  /*21950*/  FADD.FTZ R12, R164, R3 ;  /* 0x00000003a40c7221 */ /* 0x000fc80000010000 */
[----:B------:R-:W-:Y:S02]  /*21960*/  FADD.FTZ R3, R103, R12 ;  /* 0x0000000c67037221 */ /* 0x000fe40000010000 */
[----:B------:R-:W0:Y:S01]  /*21970*/  MUFU.EX2 R155, R155 ;  /* 0x0000009b009b7308 */ /* 0x000e220000000800 */
[----:B--2---:R-:W-:-:S01]  /*21980*/  FADD.FTZ R145, R158, R145 ;  /* 0x000000919e917221 */ /* 0x004fc20000010000 */
[----:B------:R-:W-:-:S06]  /*21990*/  FADD.FTZ R162, R136, R3 ;  /* 0x0000000388a27221 */ /* 0x000fcc0000010000 */
[----:B------:R-:W2:Y:S01]  /*219a0*/  MUFU.EX2 R142, R142 ;  /* 0x0000008e008e7308 */ /* 0x000ea20000000800 */
[----:B-1----:R-:W-:-:S01]  /*219b0*/  FADD.FTZ R12, R138, R145 ;  /* 0x000000918a0c7221 */ /* 0x002fc20000010000 */
[----:B------:R-:W-:-:S04]  /*219c0*/  FADD.FTZ R145, R127, R162 ;  /* 0x000000a27f917221 */ /* 0x000fc80000010000 */
[----:B------:R-:W-:Y:S02]  /*219d0*/  FADD.FTZ R162, R140, R145 ;  /* 0x000000918ca27221 */ /* 0x000fe40000010000 */
[----:B------:R-:W1:Y:S01]  /*219e0*/  MUFU.EX2 R157, R157 ;  /* 0x0000009d009d7308 */ /* 0x000e620000000800 */
[----:B0-----:R-:W-:-:S01]  /*219f0*/  FADD.FTZ R3, R155, R12 ;  /* 0x0000000c9b037221 */ /* 0x001fc20000010000 */
[----:B------:R-:W-:-:S04]  /*21a00*/  FADD.FTZ R145, R137, R162 ;  /* 0x000000a289917221 */ /* 0x000fc80000010000 */
[----:B------:R-:W-:Y:S02]  /*21a10*/  FADD.FTZ R162, R144, R145 ;  /* 0x0000009190a27221 */ /* 0x000fe40000010000 */
[----:B------:R-:W0:Y:S01]  /*21a20*/  MUFU.EX2 R146, R146 ;  /* 0x0000009200927308 */ /* 0x000e220000000800 */
[----:B--2---:R-:W-:-:S01]  /*21a30*/  FADD.FTZ R12, R142, R3 ;  /* 0x000000038e0c7221 */ /* 0x004fc20000010000 */
[----:B------:R-:W-:-:S04]  /*21a40*/  FADD.FTZ R145, R139, R162 ;  /* 0x000000a28b917221 */ /* 0x000fc80000010000 */
[----:B------:R-:W-:Y:S02]  /*21a50*/  FADD.FTZ R162, R148, R145 ;  /* 0x0000009194a27221 */ /* 0x000fe40000010000 */
[----:B------:R-:W2:Y:S01]  /*21a60*/  MUFU.EX2 R159, R159 ;  /* 0x0000009f009f7308 */ /* 0x000ea20000000800 */
[----:B-1----:R-:W-:-:S01]  /*21a70*/  FADD.FTZ R3, R157, R12 ;  /* 0x0000000c9d037221 */ /* 0x002fc20000010000 */
[----:B------:R-:W-:-:S04]  /*21a80*/  FADD.FTZ R145, R141, R162 ;  /* 0x000000a28d917221 */ /* 0x000fc80000010000 */
[----:B------:R-:W-:Y:S02]  /*21a90*/  FADD.FTZ R145, R168, R145 ;  /* 0x00000091a8917221 */ /* 0x000fe40000010000 */
        /* <DEDUP_REMOVED lines=12> */
[----:B------:R-:W-:-:S06]  /*21b60*/  FADD.FTZ R12, R124, R145 ;  /* 0x000000917c0c7221 */ /* 0x000fcc0000010000 */
[----:B------:R-:W1:Y:S01]  /*21b70*/  MUFU.EX2 R129, R129 ;  /* 0x0000008100817308 */ /* 0x000e620000000800 */
[----:B0-----:R-:W-:-:S01]  /*21b80*/  FADD.FTZ R162, R122, R3 ;  /* 0x000000037aa27221 */ /* 0x001fc20000010000 */
[----:B------:R-:W-:-:S04]  /*21b90*/  FADD.FTZ R3, R125, R12 ;  /* 0x0000000c7d037221 */ /* 0x000fc80000010000 */
[----:B------:R-:W-:Y:S02]  /*21ba0*/  FADD.FTZ R12, R128, R3 ;  /* 0x00000003800c7221 */ /* 0x000fe40000010000 */
[----:B------:R-:W0:Y:S01]  /*21bb0*/  MUFU.EX2 R167, R224 ;  /* 0x000000e000a77308 */ /* 0x000e220000000800 */
[----:B--2---:R-:W-:-:S04]  /*21bc0*/  FADD.FTZ R145, R15, R162 ;  /* 0x000000a20f917221 */ /* 0x004fc80000010000 */
[----:B------:R-:W-:-:S03]  /*21bd0*/  FADD.FTZ R162, R110, R145 ;  /* 0x000000916ea27221 */ /* 0x000fc60000010000 */
        /* <DEDUP_REMOVED lines=64> */
[----:B0-----:R-:W-:-:S04]  /*21fe0*/  FADD.FTZ R12, R143, R12 ;  /* 0x0000000c8f0c7221 */ /* 0x001fc80000010000 */
[----:B------:R-:W-:-:S03]  /*21ff0*/  FADD.FTZ R169, R99, R12 ;  /* 0x0000000c63a97221 */ /* 0x000fc60000010000 */
        /* <DEDUP_REMOVED lines=8> */
.L_x_8864:
[----:B------:R-:W-:Y:S01]  /*22080*/  F2FP.SATFINITE.E4M3.F32.PACK_AB_MERGE_C R15, R15, R122, RZ ;  /* 0x0000007a0f0f723e */ /* 0x000fe200048070ff */
[-C--:B------:R-:W-:Y:S01]  /*22090*/  FMUL.FTZ R24, R24, R100.reuse ;  /* 0x0000006418187220 */ /* 0x080fe20000410000 */
[----:B------:R-:W-:Y:S01]  /*220a0*/  ISETP.GT.AND P1, PT, R0, R209, PT ;  /* 0x000000d10000720c */ /* 0x000fe20003f24270 */
[----:B------:R-:W-:Y:S01]  /*220b0*/  FMUL.FTZ R25, R25, R100 ;  /* 0x0000006419197220 */ /* 0x000fe20000410000 */
[----:B------:R-:W-:Y:S01]  /*220c0*/  F2FP.SATFINITE.E4M3.F32.PACK_AB_MERGE_C R177, R163, R120, R15 ;  /* 0x00000078a3b1723e */ /* 0x000fe2000480700f */
[----:B------:R-:W-:Y:S01]  /*220d0*/  IMAD R15, R216, 0x8, R17 ;  /* 0x00000008d80f7824 */ /* 0x000fe200078e0211 */
[----:B------:R-:W-:Y:S01]  /*220e0*/  F2FP.SATFINITE.E4M3.F32.PACK_AB_MERGE_C R124, R125, R124, RZ ;  /* 0x0000007c7d7c723e */ /* 0x000fe200048070ff */
[----:B------:R-:W-:Y:S01]  /*220f0*/  FMUL.FTZ R28, R28, R100 ;  /* 0x000000641c1c7220 */ /* 0x000fe20000410000 */
        /* <DEDUP_REMOVED lines=102> */
[----:B0-----:R-:W-:Y:S02]  /*22760*/  IMAD.MOV.U32 R15, RZ, RZ, R219 ;  /* 0x000000ffff0f7224 */ /* 0x001fe400078e00db */
[----:B------:R-:W-:Y:S02]  /*22770*/  IMAD.MOV.U32 R215, RZ, RZ, R220 ;  /* 0x000000ffffd77224 */ /* 0x000fe400078e00dc */
[----:B------:R-:W-:Y:S02]  /*22780*/  IMAD.MOV.U32 R217, RZ, RZ, R196 ;  /* 0x000000ffffd97224 */ /* 0x000fe400078e00c4 */
[----:B------:R-:W-:Y:S01]  /*22790*/  IMAD.MOV.U32 R216, RZ, RZ, R194 ;  /* 0x000000ffffd87224 */ /* 0x000fe200078e00c2 */
[----:B------:R-:W-:Y:S06]  /*227a0*/  @P1 BRA `(.L_x_8865) ;  /* 0xffffffa800d41947 */ /* 0x000fec000383ffff */
.L_x_8845:
[----:B------:R-:W-:Y:S05]  /*227b0*/  WARPSYNC.ALL ;  /* 0x0000000000007948 */ /* 0x000fea0003800000 */
[----:B------:R-:W-:Y:S06]  /*227c0*/  BAR.ARV 0x8, 0x180 ;  /* 0x0206000000007b1d */ /* 0x000fec0000002000 */
[----:B------:R-:W-:Y:S05]  /*227d0*/  @!P0 BRA `(.L_x_8866) ;  /* 0x0000000000048947 */ /* 0x000fea0003800000 */
[----:B------:R-:W-:Y:S01]  /*227e0*/  BPT.TRAP 0x1 ;  /* 0x000000040000795c */ /* 0x000fe20000300000 */
.L_x_8866:
[----:B------:R-:W-:Y:S01]  /*227f0*/  IMAD R11, R194, 0x8, R17 ;  /* 0x00000008c20b7824 */ /* 0x000fe200078e0211 */
[----:B------:R-:W-:-:S04]  /*22800*/  SHF.L.U32 R0, R196, 0x1f, RZ ;  /* 0x0000001fc4007819 */ /* 0x000fc800000006ff */
[----:B------:R0:W1:Y:S01]  /*22810*/  SYNCS.PHASECHK.TRANS64.TRYWAIT P1, [R11+URZ+0x22850], R0 ;  /* 0x022850000b0075a7 */ /* 0x000062000802017f */
[----:B------:R-:W-:Y:S05]  /*22820*/  @!P0 BRA `(.L_x_8867) ;  /* 0x0000000000048947 */ /* 0x000fea0003800000 */
[----:B------:R-:W-:Y:S01]  /*22830*/  BPT.TRAP 0x1 ;  /* 0x000000040000795c */ /* 0x000fe20000300000 */
.L_x_8867:
[----:B------:R-:W-:-:S05]  /*22840*/  VIADD R17, R17, 0x400 ;  /* 0x0000040011117836 */ /* 0x000fca0000000000 */
[----:B------:R-:W-:-:S04]  /*22850*/  SHF.R.U32.HI R17, RZ, 0x4, R17 ;  /* 0x00000004ff117819 */ /* 0x000fc80000011611 */
[----:B------:R-:W-:-:S04]  /*22860*/  LOP3.LUT R17, R17, 0x3fff, RZ, 0xc0, !PT ;  /* 0x00003fff11117812 */ /* 0x000fc800078ec0ff */
[----:B------:R-:W-:Y:S01]  /*22870*/  LOP3.LUT R17, R17, 0x10000, RZ, 0xfc, !PT ;  /* 0x0001000011117812 */ /* 0x000fe200078efcff */
[----:B-1----:R-:W-:Y:S06]  /*22880*/  @P1 BRA `(.L_x_8868) ;  /* 0x0000000000081947 */ /* 0x002fec0003800000 */
[----:B------:R-:W1:Y:S02]  /*22890*/  SYNCS.PHASECHK.TRANS64.TRYWAIT P1, [R11+URZ+0x22850], R0 ;  /* 0x022850000b0075a7 */ /* 0x000e64000802017f */
[----:B-1----:R-:W-:Y:S05]  /*228a0*/  @!P1 BRA `(.L_x_8869) ;  /* 0x000000d000ac9947 */ /* 0x002fea0003800000 */
.L_x_8868:
[----:B------:R-:W-:Y:S01]  /*228b0*/  IMAD R4, R194, 0x500, R17 ;  /* 0x00000500c2047824 */ /* 0x000fe200078e0211 */
[----:B------:R-:W-:Y:S05]  /*228c0*/  WARPSYNC.ALL ;  /* 0x0000000000007948 */ /* 0x000fea0003800000 */
[----:B------:R-:W-:Y:S01]  /*228d0*/  IMAD.MOV.U32 R5, RZ, RZ, -0x3ffffff0 ;  /* 0xc0000010ff057424 */ /* 0x000fe200078e00ff */
[C---:B------:R-:W-:Y:S01]  /*228e0*/  R2UR UR6, R4.reuse ;  /* 0x00000000040672ca */ /* 0x040fe200000e0000 */
[----:B------:R-:W-:Y:S01]  /*228f0*/  WARPGROUP.ARRIVE ;  /* 0x00000000000079c5 */ /* 0x000fe20000000000 */
[C---:B------:R-:W-:Y:S01]  /*22900*/  VIADD R6, R4.reuse, 0x100 ;  /* 0x0000010004067836 */ /* 0x040fe20000000000 */
[----:B------:R-:W-:Y:S01]  /*22910*/  ULDC.64 UR4, c[0x0][0x9a0] ;  /* 0x0002680000047ab9 */ /* 0x000fe20000000a00 */
[----:B------:R-:W-:Y:S01]  /*22920*/  R2UR UR7, R5 ;  /* 0x00000000050772ca */ /* 0x000fe200000e0000 */
[----:B------:R-:W-:Y:S01]  /*22930*/  IMAD.MOV.U32 R7, RZ, RZ, -0x3ffffff0 ;  /* 0xc0000010ff077424 */ /* 0x000fe200078e00ff */
[----:B------:R-:W-:Y:S01]  /*22940*/  ISETP.NE.U32.AND P1, PT, RZ, UR4, PT ;  /* 0x00000004ff007c0c */ /* 0x000fe2000bf25070 */
[----:B------:R-:W-:-:S02]  /*22950*/  VIADD R14, R4, 0x200 ;  /* 0x00000200040e7836 */ /* 0x000fc40000000000 */
[----:B------:R-:W-:Y:S01]  /*22960*/  IMAD.MOV.U32 R15, RZ, RZ, -0x3ffffff0 ;  /* 0xc0000010ff0f7424 */ /* 0x000fe200078e00ff */
[----:B------:R-:W-:-:S07]  /*22970*/  ISETP.NE.AND.EX P1, PT, RZ, UR5, PT, P1 ;  /* 0x00000005ff007c0c */ /* 0x000fce000bf25310 */
[----:B------:R-:W-:Y:S01]  /*22980*/  QGMMA.64x128x32.F32.E4M3.E4M3 R24, R184, gdesc[UR4], R24, gsb0 ;  /* 0x01e00004b8187df3 */ /* 0x000fe20008000818 */
[----:B------:R-:W-:Y:S02]  /*22990*/  R2UR UR6, R6 ;  /* 0x00000000060672ca */ /* 0x000fe400000e0000 */
[----:B------:R-:W-:-:S03]  /*229a0*/  R2UR UR7, R7 ;  /* 0x00000000070772ca */ /* 0x000fc600000e0000 */
[----:B------:R-:W0:Y:S01]  /*229b0*/  @P1 LDC.64 R6, c[0x0][0x9c8] ;  /* 0x00027200ff061b82 */ /* 0x000e220000000a00 */
[----:B------:R-:W-:Y:S02]  /*229c0*/  @P1 SHF.R.S32.HI R5, RZ, 0x1f, R191 ;  /* 0x0000001fff051819 */ /* 0x000fe400000114bf */
[----:B------:R-:W-:-:S05]  /*229d0*/  @P1 SHF.R.S32.HI R13, RZ, 0x1f, R190 ;  /* 0x0000001fff0d1819 */ /* 0x000fca00000114be */
[----:B------:R-:W2:Y:S01]  /*229e0*/  @P1 LDC.64 R8, c[0x0][0x9d0] ;  /* 0x00027400ff081b82 */ /* 0x000ea20000000a00 */
[----:B01----:R-:W-:-:S04]  /*229f0*/  @P1 IMAD R0, R5, R6, RZ ;  /* 0x0000000605001224 */ /* 0x003fc800078e02ff */
[C---:B------:R-:W-:Y:S02]  /*22a00*/  @P1 IMAD R5, R191.reuse, R7, R0 ;  /* 0x00000007bf051224 */ /* 0x040fe400078e0200 */
[----:B------:R-:W-:-:S04]  /*22a10*/  @P1 IMAD.WIDE.U32 R6, R191, R6, RZ ;  /* 0x00000006bf061225 */ /* 0x000fc800078e00ff */
[-C--:B--2---:R-:W-:Y:S02]  /*22a20*/  @P1 IMAD R0, R13, R8.reuse, RZ ;  /* 0x000000080d001224 */ /* 0x084fe400078e02ff */
        /* <DEDUP_REMOVED lines=20> */
[----:B------:R-:W-:Y:S02]  /*22b70*/  VIADD R4, R4, 0x400 ;  /* 0x0000040004047836 */ /* 0x000fe40000000000 */
[----:B------:R-:W-:Y:S01]  /*22b80*/  IMAD.MOV.U32 R5, RZ, RZ, -0x3ffffff0 ;  /* 0xc0000010ff057424 */ /* 0x000fe200078e00ff */
[----:B------:R-:W1:Y:S01]  /*22b90*/  SHFL.BFLY PT, R7, R12, 0x2, 0x1f ;  /* 0x0c401f000c077f89 */ /* 0x000e6200000e0000 */
[----:B------:R-:W-:Y:S02]  /*22ba0*/  WARPGROUP.DEPBAR.LE gsb0, 0x0 ;  /* 0x00008000000079c5 */ /* 0x000fe40000010000 */
[----:B------:R-:W-:-:S06]  /*22bb0*/  WARPGROUP.ARRIVE ;  /* 0x00000000000079c5 */ /* 0x000fcc0000000000 */
[----:B------:R-:W-:Y:S01]  /*22bc0*/  QGMMA.64x128x32.F32.E4M3.E4M3 R24, R172, gdesc[UR4], R24, gsb0 ;  /* 0x01e00004ac187df3 */ /* 0x000fe20008000818 */
[----:B------:R-:W-:Y:S02]  /*22bd0*/  R2UR UR6, R4 ;  /* 0x00000000040672ca */ /* 0x000fe400000e0000 */
[----:B------:R-:W-:Y:S01]  /*22be0*/  R2UR UR7, R5 ;  /* 0x00000000050772ca */ /* 0x000fe200000e0000 */
[----:B------:R-:W3:Y:S01]  /*22bf0*/  SHFL.BFLY PT, R4, R3, 0x2, 0x1f ;  /* 0x0c401f0003047f89 */ /* 0x000ee200000e0000 */
[----:B-1----:R-:W-:-:S05]  /*22c00*/  FADD.FTZ R7, R7, R12 ;  /* 0x0000000c07077221 */ /* 0x002fca0000010000 */
[----:B------:R-:W1:Y:S01]  /*22c10*/  SHFL.BFLY PT, R2, R7, 0x1, 0x1f ;  /* 0x0c201f0007027f89 */ /* 0x000e6200000e0000 */
[----:B---3--:R-:W-:-:S05]  /*22c20*/  FADD.FTZ R4, R4, R3 ;  /* 0x0000000304047221 */ /* 0x008fca0000010000 */
[----:B------:R-:W3:Y:S01]  /*22c30*/  SHFL.BFLY PT, R5, R4, 0x1, 0x1f ;  /* 0x0c201f0004057f89 */ /* 0x000ee200000e0000 */
[----:B-1----:R-:W-:-:S05]  /*22c40*/  FADD.FTZ R6, R7, R2 ;  /* 0x0000000207067221 */ /* 0x002fca0000010000 */
[C---:B------:R-:W-:Y:S01]  /*22c50*/  FSETP.NE.FTZ.AND P1, PT, R6.reuse, RZ, PT ;  /* 0x000000ff0600720b */ /* 0x040fe20003f35000 */
[----:B0-----:R-:W-:Y:S01]  /*22c60*/  FMUL.FTZ R9, R6, 0.00390625 ;  /* 0x3b80000006097820 */ /* 0x001fe20000410000 */
[----:B------:R-:W-:-:S04]  /*22c70*/  IMAD.MOV.U32 R3, RZ, RZ, RZ ;  /* 0x000000ffff037224 */ /* 0x000fc800078e00ff */
[----:B------:R-:W-:Y:S01]  /*22c80*/  FSETP.NE.FTZ.AND P2, PT, R9, RZ, PT ;  /* 0x000000ff0900720b */ /* 0x000fe20003f55000 */
[----:B---3--:R-:W-:-:S04]  /*22c90*/  FADD.FTZ R8, R4, R5 ;  /* 0x0000000504087221 */ /* 0x008fc80000010000 */
[----:B------:R-:W-:Y:S02]  /*22ca0*/  FMUL.FTZ R10, R8, 0.00390625 ;  /* 0x3b800000080a7820 */ /* 0x000fe40000410000 */
[----:B------:R-:W-:Y:S03]  /*22cb0*/  @P1 MUFU.RCP R3, R6 ;  /* 0x0000000600031308 */ /* 0x000fe60000001000 */
[----:B------:R-:W-:Y:S01]  /*22cc0*/  FSETP.NE.FTZ.AND P3, PT, R10, RZ, PT ;  /* 0x000000ff0a00720b */ /* 0x000fe20003f75000 */
[----:B------:R-:W-:Y:S02]  /*22cd0*/  WARPGROUP.DEPBAR.LE gsb0, 0x0 ;  /* 0x00008000000079c5 */ /* 0x000fe40000010000 */
[----:B------:R-:W-:-:S06]  /*22ce0*/  WARPGROUP.ARRIVE ;  /* 0x00000000000079c5 */ /* 0x000fcc0000000000 */
[----:B------:R-:W-:Y:S01]  /*22cf0*/  QGMMA.64x128x32.F32.E4M3.E4M3 R24, R168, gdesc[UR4], R24, gsb0 ;  /* 0x01e00004a8187df3 */ /* 0x000fe20008000818 */
[----:B------:R-:W-:Y:S01]  /*22d00*/  FSETP.NE.FTZ.AND P1, PT, R8, RZ, PT ;  /* 0x000000ff0800720b */ /* 0x000fe20003f35000 */
[----:B------:R-:W-:Y:S01]  /*22d10*/  IMAD.MOV.U32 R7, RZ, RZ, RZ ;  /* 0x000000ffff077224 */ /* 0x000fe200078e00ff */
[----:B------:R-:W0:Y:S08]  /*22d20*/  @P2 MUFU.LG2 R2, R9 ;  /* 0x0000000900022308 */ /* 0x000e300000000c00 */
[----:B------:R-:W1:Y:S08]  /*22d30*/  @P3 MUFU.LG2 R4, R10 ;  /* 0x0000000a00043308 */ /* 0x000e700000000c00 */
[----:B------:R-:W3:Y:S01]  /*22d40*/  @P1 MUFU.RCP R7, R8 ;  /* 0x0000000800071308 */ /* 0x000ee20000001000 */
[C---:B------:R-:W-:Y:S01]  /*22d50*/  @P2 FMUL.FTZ R5, R21.reuse, 0.69314718246459960938 ;  /* 0x3f31721815052820 */ /* 0x040fe20000410000 */
[----:B0-----:R-:W-:Y:S01]  /*22d60*/  @P2 FMUL.FTZ R2, R2, 0.69314718246459960938 ;  /* 0x3f31721802022820 */ /* 0x001fe20000410000 */
[----:B------:R-:W-:Y:S01]  /*22d70*/  @P3 FMUL.FTZ R21, R21, 0.69314718246459960938 ;  /* 0x3f31721815153820 */ /* 0x000fe20000410000 */
[----:B------:R-:W-:-:S02]  /*22d80*/  IMAD.MOV.U32 R88, RZ, RZ, -0x800000 ;  /* 0xff800000ff587424 */ /* 0x000fc400078e00ff */
[----:B--2---:R-:W-:Y:S01]  /*22d90*/  FMUL.FTZ R3, R3, R0 ;  /* 0x0000000003037220 */ /* 0x004fe20000410000 */
[----:B------:R-:W-:Y:S02]  /*22da0*/  IMAD.MOV.U32 R89, RZ, RZ, -0x800000 ;  /* 0xff800000ff597424 */ /* 0x000fe400078e00ff */
[----:B-1----:R-:W-:Y:S01]  /*22db0*/  @P3 FMUL.FTZ R4, R4, 0.69314718246459960938 ;  /* 0x3f31721804043820 */ /* 0x002fe20000410000 */
[----:B------:R-:W-:-:S03]  /*22dc0*/  @P2 FFMA.FTZ R88, R5, R220, R2 ;  /* 0x000000dc05582223 */ /* 0x000fc60000010002 */
[----:B------:R-:W-:Y:S01]  /*22dd0*/  @P3 FFMA.FTZ R89, R21, R219, R4 ;  /* 0x000000db15593223 */ /* 0x000fe20000010004 */
[----:B---3--:R-:W-:Y:S01]  /*22de0*/  FMUL.FTZ R2, R7, R0 ;  /* 0x0000000007027220 */ /* 0x008fe20000410000 */
[----:B------:R-:W-:Y:S02]  /*22df0*/  WARPGROUP.DEPBAR.LE gsb0, 0x0 ;  /* 0x00008000000079c5 */ /* 0x000fe40000010000 */
[----:B------:R-:W-:Y:S05]  /*22e00*/  @!P0 BRA `(.L_x_8870) ;  /* 0x0000000000048947 */ /* 0x000fea0003800000 */
[----:B------:R-:W-:Y:S01]  /*22e10*/  BPT.TRAP 0x1 ;  /* 0x000000040000795c */ /* 0x000fe20000300000 */
.L_x_8870:
        /* <DEDUP_REMOVED lines=37> */
[----:B------:R-:W-:Y:S01]  /*23070*/  FMUL.FTZ R85, R85, R3 ;  /* 0x0000000355557220 */ /* 0x000fe20000410000 */
        /* <DEDUP_REMOVED lines=35> */
[----:B------:R-:W-:Y:S01]  /*232b0*/  VIADD R226, R226, 0x1 ;  /* 0x00000001e2e27836 */ /* 0x000fe20000000000 */
[----:B0-----:R-:W-:-:S07]  /*232c0*/  SEL R194, R194, RZ, P1 ;  /* 0x000000ffc2c27207 */ /* 0x001fce0000800000 */
.L_x_8755:
        /* <DEDUP_REMOVED lines=11> */
[----:B------:R-:W3:Y:S01]  /*23380*/  LDL R42, [R1+0x2c] ;  /* 0x00002c00012a7983 */ /* 0x000ee20000100800 */
        /* <DEDUP_REMOVED lines=8> */
[----:B-----5:R-:W0:Y:S01]  /*23410*/  S2R R24, SR_SWINHI ;  /* 0x0000000000187919 */ /* 0x020e220000002f00 */
        /* <DEDUP_REMOVED lines=16> */
[----:B------:R-:W-:Y:S02]  /*23520*/  MOV R56, R17 ;  /* 0x0000001100387202 */ /* 0x000fe40000000f00 */
[----:B0-----:R-:W-:Y:S02]  /*23530*/  MOV R57, R24 ;  /* 0x0000001800397202 */ /* 0x001fe40000000f00 */
[----:B------:R-:W-:Y:S02]  /*23540*/  F2FP.BF16.F32.PACK_AB R65, R55, R26 ;  /* 0x0000001a3741723e */ /* 0x000fe400000010ff */
[----:B------:R-:W-:Y:S02]  /*23550*/  F2FP.BF16.F32.PACK_AB R67, R63, R20 ;  /* 0x000000143f43723e */ /* 0x000fe400000010ff */
[----:B--2---:R-:W-:Y:S02]  /*23560*/  LOP3.LUT P0, R2, R50, 0x3, RZ, 0xc0, !PT ;  /* 0x0000000332027812 */ /* 0x004fe4000780c0ff */
[----:B------:R-:W-:-:S02]  /*23570*/  F2FP.BF16.F32.PACK_AB R95, R95, R96 ;  /* 0x000000605f5f723e */ /* 0x000fc400000010ff */
[----:B------:R-:W-:Y:S02]  /*23580*/  F2FP.BF16.F32.PACK_AB R94, R93, R94 ;  /* 0x0000005e5d5e723e */ /* 0x000fe400000010ff */
[----:B------:R-:W-:Y:S02]  /*23590*/  ISETP.EQ.OR P0, PT, R2, 0x3, !P0 ;  /* 0x000000030200780c */ /* 0x000fe40004702670 */
        /* <DEDUP_REMOVED lines=9> */
[----:B------:R-:W-:-:S02]  /*23630*/  SEL R13, R95, R94, P0 ;  /* 0x0000005e5f0d7207 */ /* 0x000fc40000000000 */
[----:B------:R-:W-:Y:S01]  /*23640*/  SEL R3, R94, R95, P0 ;  /* 0x0000005f5e037207 */ /* 0x000fe20000000000 */
[----:B---3--:R-:W-:Y:S01]  /*23650*/  IMAD.WIDE R4, R42, 0x2, R56 ;  /* 0x000000022a047825 */ /* 0x008fe200078e0238 */
[----:B------:R-:W-:Y:S02]  /*23660*/  F2FP.BF16.F32.PACK_AB R42, R85, R8 ;  /* 0x00000008552a723e */ /* 0x000fe400000010ff */
[C---:B------:R-:W-:Y:S02]  /*23670*/  IADD3 R7, P5, R4.reuse, 0x4060, RZ ;  /* 0x0000406004077810 */ /* 0x040fe40007fbe0ff */
[----:B------:R-:W-:Y:S02]  /*23680*/  IADD3 R9, P1, R4, 0x4040, RZ ;  /* 0x0000404004097810 */ /* 0x000fe40007f3e0ff */
[----:B------:R-:W-:Y:S02]  /*23690*/  LOP3.LUT R6, R7, 0x380, RZ, 0xc0, !PT ;  /* 0x0000038007067812 */ /* 0x000fe400078ec0ff */
[----:B------:R-:W-:-:S02]  /*236a0*/  LOP3.LUT R8, R9, 0x380, RZ, 0xc0, !PT ;  /* 0x0000038009087812 */ /* 0x000fc400078ec0ff */
[----:B------:R-:W-:Y:S02]  /*236b0*/  IADD3 R15, P3, R4, 0x4000, RZ ;  /* 0x00004000040f7810 */ /* 0x000fe40007f7e0ff */
[----:B------:R-:W-:Y:S02]  /*236c0*/  SHF.R.U64 R6, R6, 0x3, RZ ;  /* 0x0000000306067819 */ /* 0x000fe400000012ff */
[----:B------:R-:W-:Y:S02]  /*236d0*/  SHF.R.U64 R8, R8, 0x3, RZ ;  /* 0x0000000308087819 */ /* 0x000fe400000012ff */
[----:B------:R-:W-:Y:S02]  /*236e0*/  LOP3.LUT R14, R15, 0x380, RZ, 0xc0, !PT ;  /* 0x000003800f0e7812 */ /* 0x000fe400078ec0ff */
[----:B------:R-:W-:Y:S01]  /*236f0*/  LOP3.LUT R6, R6, R7, RZ, 0x3c, !PT ;  /* 0x0000000706067212 */ /* 0x000fe200078e3cff */
[--C-:B------:R-:W-:Y:S01]  /*23700*/  IMAD.X R7, RZ, RZ, R5.reuse, P5 ;  /* 0x000000ffff077224 */ /* 0x100fe200028e0605 */
[----:B------:R-:W-:Y:S01]  /*23710*/  LOP3.LUT R8, R8, R9, RZ, 0x3c, !PT ;  /* 0x0000000908087212 */ /* 0x000fe200078e3cff */
[----:B------:R-:W-:Y:S01]  /*23720*/  IMAD.X R9, RZ, RZ, R5, P1 ;  /* 0x000000ffff097224 */ /* 0x000fe200008e0605 */
[----:B------:R-:W-:-:S02]  /*23730*/  SHF.R.U64 R14, R14, 0x3, RZ ;  /* 0x000000030e0e7819 */ /* 0x000fc400000012ff */
        /* <DEDUP_REMOVED lines=78> */
[----:B------:R-:W4:Y:S01]  /*23c20*/  SHFL.IDX PT, R20, R39, R2, 0x1c1f ;  /* 0x001c1f0227147589 */ /* 0x000f2200000e0000 */
[----:B------:R-:W-:-:S02]  /*23c30*/  SEL R77, R44, R77, P0 ;  /* 0x0000004d2c4d7207 */ /* 0x000fc40000000000 */
[----:B0-----:R-:W-:Y:S01]  /*23c40*/  SEL R8, R10, R7, P0 ;  /* 0x000000070a087207 */ /* 0x001fe20000000000 */
[----:B------:R-:W-:Y:S01]  /*23c50*/  SHFL.IDX PT, R41, R41, R0, 0x1c1f ;  /* 0x001c1f0029297589 */ /* 0x000fe200000e0000 */
[----:B------:R-:W-:Y:S02]  /*23c60*/  SEL R28, R30, R27, P0 ;  /* 0x0000001b1e1c7207 */ /* 0x000fe40000000000 */
[----:B------:R-:W-:Y:S01]  /*23c70*/  SEL R4, R6, R3, P0 ;  /* 0x0000000306047207 */ /* 0x000fe20000000000 */
[----:B------:R-:W0:Y:S01]  /*23c80*/  SHFL.IDX PT, R42, R43, R2, 0x1c1f ;  /* 0x001c1f022b2a7589 */ /* 0x000e2200000e0000 */
[----:B------:R-:W-:Y:S02]  /*23c90*/  SEL R10, R7, R10, P0 ;  /* 0x0000000a070a7207 */ /* 0x000fe40000000000 */
[----:B------:R-:W-:Y:S01]  /*23ca0*/  SEL R24, R26, R21, P0 ;  /* 0x000000151a187207 */ /* 0x000fe20000000000 */
[----:B------:R-:W-:Y:S01]  /*23cb0*/  SHFL.IDX PT, R45, R45, R0, 0x1c1f ;  /* 0x001c1f002d2d7589 */ /* 0x000fe200000e0000 */
[----:B--2---:R-:W-:-:S02]  /*23cc0*/  SEL R32, R34, R31, P0 ;  /* 0x0000001f22207207 */ /* 0x004fc40000000000 */
[----:B------:R-:W-:Y:S01]  /*23cd0*/  SEL R30, R27, R30, P0 ;  /* 0x0000001e1b1e7207 */ /* 0x000fe20000000000 */
[----:B------:R-:W-:Y:S01]  /*23ce0*/  SHFL.IDX PT, R49, R49, R0, 0x1c1f ;  /* 0x001c1f0031317589 */ /* 0x000fe200000e0000 */
[----:B------:R-:W-:Y:S02]  /*23cf0*/  SEL R34, R31, R34, P0 ;  /* 0x000000221f227207 */ /* 0x000fe40000000000 */
        /* <DEDUP_REMOVED lines=8> */
[----:B------:R-:W-:-:S03]  /*23d80*/  SEL R26, R21, R26, P0 ;  /* 0x0000001a151a7207 */ /* 0x000fc60000000000 */
[----:B------:R-:W-:Y:S01]  /*23d90*/  SHFL.IDX PT, R71, R71, R0, 0x1c1f ;  /* 0x001c1f0047477589 */ /* 0x000fe200000e0000 */
[----:B0-----:R-:W-:Y:S02]  /*23da0*/  SEL R40, R41, R42, P0 ;  /* 0x0000002a29287207 */ /* 0x001fe40000000000 */
[----:B------:R-:W-:Y:S01]  /*23db0*/  SEL R42, R42, R41, P0 ;  /* 0x000000292a2a7207 */ /* 0x000fe20000000000 */
[----:B------:R0:W2:Y:S04]  /*23dc0*/  SHFL.IDX PT, R44, R47, R2, 0x1c1f ;  /* 0x001c1f022f2c7589 */ /* 0x0000a800000e0000 */
[----:B------:R-:W3:Y:S04]  /*23dd0*/  SHFL.IDX PT, R46, R51, R2, 0x1c1f ;  /* 0x001c1f02332e7589 */ /* 0x000ee800000e0000 */
[----:B------:R-:W4:Y:S01]  /*23de0*/  SHFL.IDX PT, R48, R55, R2, 0x1c1f ;  /* 0x001c1f0237307589 */ /* 0x000f2200000e0000 */
[----:B0-----:R-:W-:-:S03]  /*23df0*/  IMAD.MOV.U32 R47, RZ, RZ, RZ ;  /* 0x000000ffff2f7224 */ /* 0x001fc600078e00ff */
[----:B------:R-:W0:Y:S04]  /*23e00*/  SHFL.IDX PT, R50, R61, R2, 0x1c1f ;  /* 0x001c1f023d327589 */ /* 0x000e2800000e0000 */
[----:B------:R-:W5:Y:S04]  /*23e10*/  SHFL.IDX PT, R52, R65, R2, 0x1c1f ;  /* 0x001c1f0241347589 */ /* 0x000f6800000e0000 */
[----:B------:R-:W1:Y:S04]  /*23e20*/  SHFL.IDX PT, R54, R69, R2, 0x1c1f ;  /* 0x001c1f0245367589 */ /* 0x000e6800000e0000 */
[----:B------:R-:W1:Y:S01]  /*23e30*/  SHFL.IDX PT, R58, R73, R2, 0x1c1f ;  /* 0x001c1f02493a7589 */ /* 0x000e6200000e0000 */
[----:B--2---:R-:W-:-:S02]  /*23e40*/  SEL R5, R45, R44, P0 ;  /* 0x0000002c2d057207 */ /* 0x004fc40000000000 */
[----:B------:R-:W-:Y:S01]  /*23e50*/  SEL R7, R44, R45, P0 ;  /* 0x0000002d2c077207 */ /* 0x000fe20000000000 */
[----:B------:R2:W2:Y:S01]  /*23e60*/  SHFL.IDX PT, R75, R75, R0, 0x1c1f ;  /* 0x001c1f004b4b7589 */ /* 0x0004a200000e0000 */
[----:B---3--:R-:W-:Y:S02]  /*23e70*/  SEL R9, R49, R46, P0 ;  /* 0x0000002e31097207 */ /* 0x008fe40000000000 */
[----:B------:R-:W-:Y:S01]  /*23e80*/  SEL R11, R46, R49, P0 ;  /* 0x000000312e0b7207 */ /* 0x000fe20000000000 */
[----:B------:R3:W2:Y:S01]  /*23e90*/  SHFL.IDX PT, R60, R77, R2, 0x1c1f ;  /* 0x001c1f024d3c7589 */ /* 0x0006a200000e0000 */
[----:B----4-:R-:W-:Y:S02]  /*23ea0*/  SEL R25, R53, R48, P0 ;  /* 0x0000003035197207 */ /* 0x010fe40000000000 */
[----:B------:R-:W-:Y:S02]  /*23eb0*/  SEL R27, R48, R53, P0 ;  /* 0x00000035301b7207 */ /* 0x000fe40000000000 */
[----:B0-----:R-:W-:-:S02]  /*23ec0*/  SEL R29, R59, R50, P0 ;  /* 0x000000323b1d7207 */ /* 0x001fc40000000000 */
[----:B------:R-:W-:Y:S02]  /*23ed0*/  SEL R31, R50, R59, P0 ;  /* 0x0000003b321f7207 */ /* 0x000fe40000000000 */
[----:B-----5:R-:W-:Y:S02]  /*23ee0*/  SEL R33, R63, R52, P0 ;  /* 0x000000343f217207 */ /* 0x020fe40000000000 */
[----:B------:R-:W-:Y:S02]  /*23ef0*/  SEL R35, R52, R63, P0 ;  /* 0x0000003f34237207 */ /* 0x000fe40000000000 */
[----:B-1----:R-:W-:Y:S02]  /*23f00*/  SEL R37, R67, R54, P0 ;  /* 0x0000003643257207 */ /* 0x002fe40000000000 */
[----:B------:R-:W-:Y:S02]  /*23f10*/  SEL R39, R54, R67, P0 ;  /* 0x0000004336277207 */ /* 0x000fe40000000000 */
[----:B------:R-:W-:-:S02]  /*23f20*/  SEL R13, R71, R58, P0 ;  /* 0x0000003a470d7207 */ /* 0x000fc40000000000 */
[----:B---3--:R-:W-:-:S07]  /*23f30*/  SEL R15, R58, R71, P0 ;  /* 0x000000473a0f7207 */ /* 0x008fce0000000000 */
.L_x_9143:
[----:B------:R-:W-:Y:S05]  /*23f40*/  WARPSYNC.ALL ;  /* 0x0000000000007948 */ /* 0x000fea0003800000 */
[----:B------:R-:W-:Y:S01]  /*23f50*/  BAR.SYNC.DEFER_BLOCKING 0x1, 0x100 ;  /* 0x0044000000007b1d */ /* 0x000fe20000010000 */
[----:B--2---:R-:W-:Y:S02]  /*23f60*/  SEL R41, R75, R60, P0 ;  /* 0x0000003c4b297207 */ /* 0x004fe40000000000 */
        /* <DEDUP_REMOVED lines=9> */
[----:B------:R-:W-:Y:S04]  /*24000*/  STSM.16.M88.4 [R79], R4 ;  /* 0x000000044f007844 */ /* 0x000fe80000000200 */
[----:B------:R-:W-:Y:S01]  /*24010*/  STSM.16.M88.4 [R78], R8 ;  /* 0x000000084e007844 */ /* 0x000fe20000000200 */
[----:B0-----:R-:W-:-:S03]  /*24020*/  IMAD.WIDE R20, R225, 0x4, R2 ;  /* 0x00000004e1147825 */ /* 0x001fc600078e0202 */
[----:B------:R-:W-:Y:S04]  /*24030*/  STSM.16.M88.4 [R76], R24 ;  /* 0x000000184c007844 */ /* 0x000fe80000000200 */
[----:B------:R-:W0:Y:S01]  /*24040*/  @P0 LDC.64 R2, c[0x0][0xc08] ;  /* 0x00030200ff020b82 */ /* 0x000e220000000a00 */
[----:B------:R-:W-:Y:S04]  /*24050*/  STSM.16.M88.4 [R74], R28 ;  /* 0x0000001c4a007844 */ /* 0x000fe80000000200 */
[----:B------:R-:W-:Y:S04]  /*24060*/  STSM.16.M88.4 [R72], R32 ;  /* 0x0000002048007844 */ /* 0x000fe80000000200 */
[----:B------:R-:W-:Y:S04]  /*24070*/  STSM.16.M88.4 [R68], R36 ;  /* 0x0000002444007844 */ /* 0x000fe80000000200 */
[----:B------:R2:W-:Y:S04]  /*24080*/  STSM.16.M88.4 [R66], R12 ;  /* 0x0000000c42007844 */ /* 0x0005e80000000200 */
[----:B------:R3:W-:Y:S01]  /*24090*/  STSM.16.M88.4 [R64], R40 ;  /* 0x0000002840007844 */ /* 0x0007e20000000200 */
[----:B------:R-:W-:Y:S01]  /*240a0*/  BAR.SYNC.DEFER_BLOCKING 0x1, 0x100 ;  /* 0x0044000000007b1d */ /* 0x000fe20000010000 */
[----:B0-----:R-:W-:-:S05]  /*240b0*/  @P0 IMAD.WIDE R2, R225, 0x4, R2 ;  /* 0x00000004e1020825 */ /* 0x001fca00078e0202 */
[----:B------:R-:W-:Y:S02]  /*240c0*/  ULDC UR4, c[0x0][0xa88] ;  /* 0x0002a20000047ab9 */ /* 0x000fe40000000800 */
[----:B------:R-:W-:Y:S01]  /*240d0*/  IMAD.U32 R0, RZ, RZ, UR4 ;  /* 0x00000004ff007e24 */ /* 0x000fe2000f8e00ff */
[----:B------:R3:W5:Y:S01]  /*240e0*/  @P2 LDG.E R47, desc[UR60][R20.64] ;  /* 0x0000003c142f2981 */ /* 0x000762000c1e1900 */
[----:B-1----:R-:W-:Y:S01]  /*240f0*/  ISETP.NE.AND P1, PT, R49, 0x1, PT ;  /* 0x000000013100780c */ /* 0x002fe20003f25270 */
[----:B--2---:R-:W-:-:S03]  /*24100*/  IMAD.IADD R13, R205, 0x1, R202 ;  /* 0x00000001cd0d7824 */ /* 0x004fc600078e02ca */
        /* <DEDUP_REMOVED lines=8> */
.L_x_8874:
[----:B------:R-:W2:Y:S01]  /*24190*/  LDL R10, [R1+0x24] ;  /* 0x00002400010a7983 */ /* 0x000ea20000100800 */
[----:B0-----:R-:W-:Y:S01]  /*241a0*/  @P1 IMAD.HI.U32 R2, R13, R4, RZ ;  /* 0x000000040d021227 */ /* 0x001fe200078e00ff */
[----:B------:R-:W-:Y:S01]  /*241b0*/  SHF.R.S32.HI R48, RZ, 0x1f, R221 ;  /* 0x0000001fff307819 */ /* 0x000fe200000114dd */
[----:B------:R-:W-:Y:S01]  /*241c0*/  ULDC.64 UR4, c[0x0][0xb90] ;  /* 0x0002e40000047ab9 */ /* 0x000fe20000000a00 */
[----:B------:R-:W0:Y:S01]  /*241d0*/  S2R R14, SR_TID.X ;  /* 0x00000000000e7919 */ /* 0x000e220000002100 */
[----:B------:R-:W-:Y:S01]  /*241e0*/  IMAD.MOV.U32 R7, RZ, RZ, R13 ;  /* 0x000000ffff077224 */ /* 0x000fe200078e000d */
[--C-:B-----5:R-:W-:Y:S01]  /*241f0*/  SHF.R.S32.HI R3, RZ, 0x1f, R47.reuse ;  /* 0x0000001fff037819 */ /* 0x120fe2000001142f */
[----:B------:R-:W-:Y:S01]  /*24200*/  IMAD R6, R48, UR4, RZ ;  /* 0x0000000430067c24 */ /* 0x000fe2000f8e02ff */
[----:B-1----:R-:W-:Y:S01]  /*24210*/  @P1 SHF.R.U32.HI R7, RZ, R5, R2 ;  /* 0x00000005ff071219 */ /* 0x002fe20000011602 */
[----:B------:R-:W-:Y:S01]  /*24220*/  IMAD.MOV.U32 R2, RZ, RZ, R47 ;  /* 0x000000ffff027224 */ /* 0x000fe200078e002f */
[----:B------:R-:W-:Y:S01]  /*24230*/  SHF.R.S32.HI R46, RZ, 0x1f, R225 ;  /* 0x0000001fff2e7819 */ /* 0x000fe200000114e1 */
[----:B------:R-:W-:Y:S01]  /*24240*/  IMAD R9, R221, UR5, R6 ;  /* 0x00000005dd097c24 */ /* 0x000fe2000f8e0206 */
[----:B------:R-:W-:Y:S01]  /*24250*/  SEL R51, R225, RZ, !P2 ;  /* 0x000000ffe1337207 */ /* 0x000fe20005000000 */
[----:B------:R-:W-:Y:S01]  /*24260*/  IMAD.WIDE.U32 R4, R221, UR4, R2 ;  /* 0x00000004dd047c25 */ /* 0x000fe2000f8e0002 */
[----:B------:R-:W-:Y:S01]  /*24270*/  SEL R46, R46, RZ, !P2 ;  /* 0x000000ff2e2e7207 */ /* 0x000fe20005000000 */
[----:B------:R-:W-:Y:S01]  /*24280*/  ULDC.64 UR4, c[0x0][0xb98] ;  /* 0x0002e60000047ab9 */ /* 0x000fe20000000a00 */
[----:B------:R-:W1:Y:S01]  /*24290*/  @P1 LDC R55, c[0x0][0xbec] ;  /* 0x0002fb00ff371b82 */ /* 0x000e620000000800 */
[----:B------:R-:W-:-:S02]  /*242a0*/  IMAD.MOV R2, RZ, RZ, -R7 ;  /* 0x000000ffff027224 */ /* 0x000fc400078e0a07 */
[----:B------:R-:W-:Y:S02]  /*242b0*/  IMAD.IADD R5, R5, 0x1, R9 ;  /* 0x0000000105057824 */ /* 0x000fe400078e0209 */
[----:B------:R-:W-:Y:S02]  /*242c0*/  IMAD R9, R49, R2, R13 ;  /* 0x0000000231097224 */ /* 0x000fe400078e020d */
[----:B------:R-:W-:Y:S02]  /*242d0*/  IMAD R11, R227, 0x40, R208 ;  /* 0x00000040e30b7824 */ /* 0x000fe400078e02d0 */
        /* <DEDUP_REMOVED lines=8> */
[----:B0-----:R-:W-:Y:S01]  /*24360*/  VIADD R15, R14, 0xffffff80 ;  /* 0xffffff800e0f7836 */ /* 0x001fe20000000000 */
[----:B------:R-:W-:Y:S01]  /*24370*/  IADD3 R7, P0, R56, 0x1000, RZ ;  /* 0x0000100038077810 */ /* 0x000fe20007f1e0ff */
[----:B------:R-:W-:Y:S01]  /*24380*/  IMAD R53, R0, R49, RZ ;  /* 0x0000003100357224 */ /* 0x000fe200078e02ff */
[----:B------:R-:W-:Y:S01]  /*24390*/  IADD3.X R5, R11, R5, R6, P2, !PT ;  /* 0x000000050b057210 */ /* 0x000fe200017fe406 */
[----:B------:R-:W-:Y:S01]  /*243a0*/  IMAD R2, R2, UR4, RZ ;  /* 0x0000000402027c24 */ /* 0x000fe2000f8e02ff */
[----:B------:R-:W-:-:S02]  /*243b0*/  SHF.R.S32.HI R14, RZ, 0x1f, R15 ;  /* 0x0000001fff0e7819 */ /* 0x000fc4000001140f */
[----:B------:R-:W-:Y:S01]  /*243c0*/  IADD3 R29, P3, R56, 0x4000, RZ ;  /* 0x00004000381d7810 */ /* 0x000fe20007f7e0ff */
[C---:B------:R-:W-:Y:S01]  /*243d0*/  IMAD R11, R9.reuse, UR5, R2 ;  /* 0x00000005090b7c24 */ /* 0x040fe2000f8e0202 */
[----:B------:R-:W-:Y:S01]  /*243e0*/  LEA.HI R14, R14, R15, RZ, 0x7 ;  /* 0x0000000f0e0e7211 */ /* 0x000fe200078f38ff */
[----:B------:R-:W-:Y:S01]  /*243f0*/  IMAD.WIDE.U32 R4, R9, UR4, R4 ;  /* 0x0000000409047c25 */ /* 0x000fe2000f8e0004 */
[----:B------:R-:W-:Y:S01]  /*24400*/  ULDC.64 UR4, c[0x0][0xb50] ;  /* 0x0002d40000047ab9 */ /* 0x000fe20000000a00 */
[----:B------:R-:W-:Y:S02]  /*24410*/  LOP3.LUT R28, R29, 0x380, RZ, 0xc0, !PT ;  /* 0x000003801d1c7812 */ /* 0x000fe400078ec0ff */
[----:B------:R-:W-:Y:S01]  /*24420*/  IMAD.IADD R5, R5, 0x1, R11 ;  /* 0x0000000105057824 */ /* 0x000fe200078e020b */
[----:B------:R-:W-:Y:S01]  /*24430*/  LEA R2, P2, R4, UR4, 0x2 ;  /* 0x0000000404027c11 */ /* 0x000fe2000f8410ff */
[----:B------:R-:W-:Y:S01]  /*24440*/  IMAD.X R9, RZ, RZ, R57, P0 ;  /* 0x000000ffff097224 */ /* 0x000fe200000e0639 */
[----:B------:R-:W-:-:S02]  /*24450*/  LOP3.LUT R14, R14, 0xffffff80, RZ, 0xc0, !PT ;  /* 0xffffff800e0e7812 */ /* 0x000fc400078ec0ff */
[----:B------:R-:W-:Y:S01]  /*24460*/  LEA.HI.X R4, R4, UR5, R5, 0x2, P2 ;  /* 0x0000000504047c11 */ /* 0x000fe200090f1405 */
[----:B------:R-:W-:Y:S01]  /*24470*/  SHFL.IDX PT, R20, R2, RZ, 0x1c1f ;  /* 0x001c1fff02147589 */ /* 0x000fe200000e0000 */
[----:B------:R-:W-:Y:S01]  /*24480*/  IADD3 R25, P2, R56, 0x3000, RZ ;  /* 0x0000300038197810 */ /* 0x000fe20007f5e0ff */
[----:B------:R-:W-:Y:S01]  /*24490*/  IMAD.IADD R14, R15, 0x1, -R14 ;  /* 0x000000010f0e7824 */ /* 0x000fe200078e0a0e */
[----:B------:R-:W-:Y:S01]  /*244a0*/  SHF.R.U64 R28, R28, 0x3, RZ ;  /* 0x000000031c1c7819 */ /* 0x000fe200000012ff */
[----:B------:R-:W0:Y:S01]  /*244b0*/  SHFL.IDX PT, R21, R4, RZ, 0x1c1f ;  /* 0x001c1fff04157589 */ /* 0x000e2200000e0000 */
[----:B------:R-:W-:Y:S01]  /*244c0*/  LOP3.LUT R24, R25, 0x380, RZ, 0xc0, !PT ;  /* 0x0000038019187812 */ /* 0x000fe200078ec0ff */
[----:B------:R-:W-:Y:S01]  /*244d0*/  ULDC.64 UR4, c[0x0][0xaa0] ;  /* 0x0002a80000047ab9 */ /* 0x000fe20000000a00 */
[----:B------:R-:W-:Y:S01]  /*244e0*/  LOP3.LUT P0, RZ, R14, 0x3, RZ, 0xc0, !PT ;  /* 0x000000030eff7812 */ /* 0x000fe2000780c0ff */
[----:B------:R-:W-:Y:S01]  /*244f0*/  SHFL.IDX PT, R44, R2, 0x1, 0x1c1f ;  /* 0x003c1f00022c7f89 */ /* 0x000fe200000e0000 */
[----:B------:R-:W-:-:S02]  /*24500*/  SHF.R.U64 R24, R24, 0x3, RZ ;  /* 0x0000000318187819 */ /* 0x000fc400000012ff */
[----:B------:R-:W-:Y:S01]  /*24510*/  LOP3.LUT R28, R28, R29, RZ, 0x3c, !PT ;  /* 0x0000001d1c1c7212 */ /* 0x000fe200078e3cff */
[----:B------:R-:W3:Y:S01]  /*24520*/  SHFL.IDX PT, R45, R4, 0x1, 0x1c1f ;  /* 0x003c1f00042d7f89 */ /* 0x000ee200000e0000 */
[----:B------:R-:W-:Y:S01]  /*24530*/  LOP3.LUT R24, R24, R25, RZ, 0x3c, !PT ;  /* 0x0000001918187212 */ /* 0x000fe200078e3cff */
[--C-:B------:R-:W-:Y:S01]  /*24540*/  IMAD.X R25, RZ, RZ, R57.reuse, P2 ;  /* 0x000000ffff197224 */ /* 0x100fe200010e0639 */
[C---:B------:R-:W-:Y:S01]  /*24550*/  IADD3 R13, P4, R56.reuse, 0x2000, RZ ;  /* 0x00002000380d7810 */ /* 0x040fe20007f9e0ff */
[--C-:B------:R-:W-:Y:S01]  /*24560*/  IMAD.X R29, RZ, RZ, R57.reuse, P3 ;  /* 0x000000ffff1d7224 */ /* 0x100fe200018e0639 */
[----:B------:R-:W-:Y:S02]  /*24570*/  IADD3 R5, P3, R56, 0x7000, RZ ;  /* 0x0000700038057810 */ /* 0x000fe40007f7e0ff */
[----:B------:R-:W-:Y:S02]  /*24580*/  LOP3.LUT R12, R13, 0x380, RZ, 0xc0, !PT ;  /* 0x000003800d0c7812 */ /* 0x000fe400078ec0ff */
[----:B------:R-:W-:Y:S01]  /*24590*/  LOP3.LUT R8, R7, 0x380, RZ, 0xc0, !PT ;  /* 0x0000038007087812 */ /* 0x000fe200078ec0ff */
[----:B------:R-:W-:Y:S01]  /*245a0*/  IMAD.X R41, RZ, RZ, R57, P3 ;  /* 0x000000ffff297224 */ /* 0x000fe200018e0639 */
[----:B------:R-:W-:-:S02]  /*245b0*/  SHF.R.U64 R12, R12, 0x3, RZ ;  /* 0x000000030c0c7819 */ /* 0x000fc400000012ff */
[----:B------:R-:W-:Y:S02]  /*245c0*/  IADD3 R33, P5, R56, 0x5000, RZ ;  /* 0x0000500038217810 */ /* 0x000fe40007fbe0ff */
[----:B------:R-:W-:Y:S01]  /*245d0*/  LOP3.LUT R12, R12, R13, RZ, 0x3c, !PT ;  /* 0x0000000d0c0c7212 */ /* 0x000fe200078e3cff */
[----:B------:R-:W-:Y:S01]  /*245e0*/  IMAD.X R13, RZ, RZ, R57, P4 ;  /* 0x000000ffff0d7224 */ /* 0x000fe200020e0639 */
[----:B------:R-:W-:Y:S02]  /*245f0*/  IADD3 R37, P4, R56, 0x6000, RZ ;  /* 0x0000600038257810 */ /* 0x000fe40007f9e0ff */
[----:B------:R-:W-:Y:S02]  /*24600*/  SHF.R.U64 R8, R8, 0x3, RZ ;  /* 0x0000000308087819 */ /* 0x000fe400000012ff */
[----:B------:R-:W-:Y:S02]  /*24610*/  LOP3.LUT R32, R33, 0x380, RZ, 0xc0, !PT ;  /* 0x0000038021207812 */ /* 0x000fe400078ec0ff */
[----:B------:R-:W-:-:S02]  /*24620*/  LOP3.LUT R36, R37, 0x380, RZ, 0xc0, !PT ;  /* 0x0000038025247812 */ /* 0x000fc400078ec0ff */
[----:B------:R-:W-:Y:S02]  /*24630*/  LOP3.LUT R8, R8, R7, RZ, 0x3c, !PT ;  /* 0x0000000708087212 */ /* 0x000fe400078e3cff */
[----:B------:R-:W-:Y:S02]  /*24640*/  LOP3.LUT R7, R56, 0x380, RZ, 0xc0, !PT ;  /* 0x0000038038077812 */ /* 0x000fe400078ec0ff */
[----:B------:R-:W-:Y:S02]  /*24650*/  SHF.R.U64 R32, R32, 0x3, RZ ;  /* 0x0000000320207819 */ /* 0x000fe400000012ff */
[----:B------:R-:W-:Y:S02]  /*24660*/  SHF.R.U64 R36, R36, 0x3, RZ ;  /* 0x0000000324247819 */ /* 0x000fe400000012ff */
[----:B------:R-:W-:Y:S02]  /*24670*/  SHF.R.U64 R7, R7, 0x3, RZ ;  /* 0x0000000307077819 */ /* 0x000fe400000012ff */
[----:B------:R-:W-:Y:S01]  /*24680*/  LOP3.LUT R32, R32, R33, RZ, 0x3c, !PT ;  /* 0x0000002120207212 */ /* 0x000fe200078e3cff */
[--C-:B------:R-:W-:Y:S01]  /*24690*/  IMAD.X R33, RZ, RZ, R57.reuse, P5 ;  /* 0x000000ffff217224 */ /* 0x100fe200028e0639 */
[----:B------:R-:W-:Y:S01]  /*246a0*/  LOP3.LUT R36, R36, R37, RZ, 0x3c, !PT ;  /* 0x0000002524247212 */ /* 0x000fe200078e3cff */
[----:B------:R-:W-:Y:S01]  /*246b0*/  IMAD.X R37, RZ, RZ, R57, P4 ;  /* 0x000000ffff257224 */ /* 0x000fe200020e0639 */
[----:B------:R-:W-:Y:S01]  /*246c0*/  LOP3.LUT R56, R7, R56, RZ, 0x3c, !PT ;  /* 0x0000003807387212 */ /* 0x000fe200078e3cff */
[----:B------:R-:W-:Y:S01]  /*246d0*/  BSSY B1, `(.L_x_8875) ;  /* 0x0000054000017945 */ /* 0x000fe20003800000 */
[----:B------:R-:W-:-:S02]  /*246e0*/  SHF.R.S32.HI R50, RZ, 0x1f, R214 ;  /* 0x0000001fff327819 */ /* 0x000fc400000114d6 */
[----:B------:R-:W-:Y:S01]  /*246f0*/  SHF.R.S32.HI R52, RZ, 0x1f, R208 ;  /* 0x0000001fff347819 */ /* 0x000fe200000114d0 */
[----:B--2---:R-:W-:-:S04]  /*24700*/  IMAD.IADD R6, R10, 0x1, R202 ;  /* 0x000000010a067824 */ /* 0x004fc800078e02ca */
[C---:B------:R-:W-:Y:S01]  /*24710*/  VIADD R0, R6.reuse, 0x8 ;  /* 0x0000000806007836 */ /* 0x040fe20000000000 */
[----:B------:R-:W-:-:S04]  /*24720*/  ISETP.GE.OR P2, PT, R6, R53, P0 ;  /* 0x000000350600720c */ /* 0x000fc80000746670 */
[----:B------:R-:W-:Y:S02]  /*24730*/  ISETP.GE.OR P0, PT, R0, R53, P0 ;  /* 0x000000350000720c */ /* 0x000fe40000706670 */
[----:B------:R-:W-:-:S04]  /*24740*/  LOP3.LUT R0, R5, 0x380, RZ, 0xc0, !PT ;  /* 0x0000038005007812 */ /* 0x000fc800078ec0ff */
[----:B------:R-:W-:-:S03]  /*24750*/  SHF.R.U64 R0, R0, 0x3, RZ ;  /* 0x0000000300007819 */ /* 0x000fc600000012ff */
[----:B0-----:R-:W-:Y:S01]  /*24760*/  @!P2 ST.E desc[UR60][R20.64], R88 ;  /* 0x000000581400a985 */ /* 0x001fe2000c10193c */
[----:B------:R-:W-:-:S03]  /*24770*/  LOP3.LUT R40, R0, R5, RZ, 0x3c, !PT ;  /* 0x0000000500287212 */ /* 0x000fc600078e3cff */
[----:B---3--:R0:W-:Y:S01]  /*24780*/  @!P0 ST.E desc[UR60][R44.64], R89 ;  /* 0x000000592c008985 */ /* 0x0081e2000c10193c */
[----:B------:R-:W-:Y:S02]  /*24790*/  IMAD R0, R3, UR4, RZ ;  /* 0x0000000403007c24 */ /* 0x000fe4000f8e02ff */
[C---:B------:R-:W-:Y:S01]  /*247a0*/  IMAD.WIDE.U32 R2, R47.reuse, UR4, RZ ;  /* 0x000000042f027c25 */ /* 0x040fe2000f8e00ff */
[----:B------:R2:W5:Y:S01]  /*247b0*/  LD.E.128 R4, desc[UR60][R56.64] ;  /* 0x0000003c38047980 */ /* 0x000562000c101d00 */
[----:B0-----:R-:W0:Y:S02]  /*247c0*/  @P1 LDC R45, c[0x0][0xbf0] ;  /* 0x0002fc00ff2d1b82 */ /* 0x001e240000000800 */
[----:B------:R-:W-:Y:S01]  /*247d0*/  IMAD R21, R47, UR5, R0 ;  /* 0x000000052f157c24 */ /* 0x000fe2000f8e0200 */
[----:B------:R-:W-:Y:S01]  /*247e0*/  ULDC.64 UR4, c[0x0][0xae8] ;  /* 0x0002ba0000047ab9 */ /* 0x000fe20000000a00 */
[----:B------:R-:W5:Y:S02]  /*247f0*/  LD.E.128 R8, desc[UR60][R8.64] ;  /* 0x0000003c08087980 */ /* 0x000f64000c101d00 */
[----:B------:R-:W-:-:S02]  /*24800*/  IMAD.IADD R3, R3, 0x1, R21 ;  /* 0x0000000103037824 */ /* 0x000fc400078e0215 */
        /* <DEDUP_REMOVED lines=9> */
[----:B-1----:R-:W-:-:S02]  /*248a0*/  @P1 IMAD.HI.U32 R0, R44, R55, RZ ;  /* 0x000000372c001227 */ /* 0x002fc400078e00ff */
[----:B------:R-:W5:Y:S02]  /*248b0*/  LD.E.128 R32, desc[UR60][R32.64] ;  /* 0x0000003c20207980 */ /* 0x000f64000c101d00 */
[----:B------:R-:W-:Y:S02]  /*248c0*/  IMAD.IADD R3, R3, 0x1, R21 ;  /* 0x0000000103037824 */ /* 0x000fe400078e0215 */
[----:B------:R-:W-:Y:S01]  /*248d0*/  IMAD.MOV.U32 R21, RZ, RZ, R44 ;  /* 0x000000ffff157224 */ /* 0x000fe200078e002c */
[----:B0-----:R-:W-:Y:S01]  /*248e0*/  @P1 SHF.R.U32.HI R21, RZ, R45, R0 ;  /* 0x0000002dff151219 */ /* 0x001fe20000011600 */
        /* <DEDUP_REMOVED lines=16> */
[----:B------:R-:W-:Y:S02]  /*249f0*/  IMAD R45, R49, R20, R44 ;  /* 0x00000014312d7224 */ /* 0x000fe400078e022c */
[C---:B------:R-:W-:Y:S02]  /*24a00*/  IMAD R47, R21.reuse, UR5, R0 ;  /* 0x00000005152f7c24 */ /* 0x040fe4000f8e0200 */
[----:B------:R-:W-:Y:S01]  /*24a10*/  IMAD.WIDE.U32 R2, R21, UR4, R2 ;  /* 0x0000000415027c25 */ /* 0x000fe2000f8e0002 */
[----:B------:R-:W-:Y:S01]  /*24a20*/  SHF.R.S32.HI R0, RZ, 0x1f, R45 ;  /* 0x0000001fff007819 */ /* 0x000fe2000001142d */
[----:B------:R-:W-:Y:S02]  /*24a30*/  ULDC.64 UR4, c[0x0][0xad8] ;  /* 0x0002b60000047ab9 */ /* 0x000fe40000000a00 */
[----:B------:R-:W-:-:S02]  /*24a40*/  IMAD.IADD R202, R227, 0x1, R202 ;  /* 0x00000001e3ca7824 */ /* 0x000fc400078e02ca */
[----:B------:R-:W-:Y:S02]  /*24a50*/  IMAD.IADD R3, R3, 0x1, R47 ;  /* 0x0000000103037824 */ /* 0x000fe400078e022f */
[----:B------:R-:W-:Y:S01]  /*24a60*/  IMAD R20, R0, UR4, RZ ;  /* 0x0000000400147c24 */ /* 0x000fe2000f8e02ff */
[CC--:B------:R-:W-:Y:S01]  /*24a70*/  ISETP.GE.AND P2, PT, R202.reuse, R53.reuse, PT ;  /* 0x00000035ca00720c */ /* 0x0c0fe20003f46270 */
[----:B------:R-:W-:Y:S02]  /*24a80*/  VIADD R0, R202, 0x20 ;  /* 0x00000020ca007836 */ /* 0x000fe40000000000 */
[C---:B------:R-:W-:Y:S02]  /*24a90*/  IMAD R21, R45.reuse, UR5, R20 ;  /* 0x000000052d157c24 */ /* 0x040fe4000f8e0214 */
[----:B------:R-:W-:Y:S01]  /*24aa0*/  IMAD.WIDE.U32 R2, R45, UR4, R2 ;  /* 0x000000042d027c25 */ /* 0x000fe2000f8e0002 */
[----:B------:R-:W-:Y:S01]  /*24ab0*/  ULDC.64 UR4, c[0x0][0xa80] ;  /* 0x0002a00000047ab9 */ /* 0x000fe20000000a00 */
[----:B------:R-:W-:-:S02]  /*24ac0*/  ISETP.GE.AND P0, PT, R0, R53, PT ;  /* 0x000000350000720c */ /* 0x000fc40003f06270 */
[----:B------:R-:W-:Y:S01]  /*24ad0*/  IMAD.IADD R3, R3, 0x1, R21 ;  /* 0x0000000103037824 */ /* 0x000fe200078e0215 */
[----:B------:R-:W-:Y:S01]  /*24ae0*/  LEA R44, P3, R2, UR4, 0x1 ;  /* 0x00000004022c7c11 */ /* 0x000fe2000f8608ff */
[----:B------:R-:W-:Y:S02]  /*24af0*/  VIADD R0, R17, 0x22820 ;  /* 0x0002282011007836 */ /* 0x000fe40000000000 */
[----:B------:R-:W-:Y:S01]  /*24b00*/  VIADD R20, R202, 0x40 ;  /* 0x00000040ca147836 */ /* 0x000fe20000000000 */
[----:B------:R-:W-:Y:S02]  /*24b10*/  LEA.HI.X R45, R2, UR5, R3, 0x1, P3 ;  /* 0x00000005022d7c11 */ /* 0x000fe400098f0c03 */
[----:B------:R-:W-:Y:S01]  /*24b20*/  PRMT R0, RZ, 0x654, R0 ;  /* 0x00000654ff007816 */ /* 0x000fe20000000000 */
[----:B0-----:R2:W0:Y:S01]  /*24b30*/  SHFL.IDX PT, R3, R44, RZ, 0x181f ;  /* 0x00181fff2c037589 */ /* 0x00142200000e0000 */
[----:B------:R-:W-:Y:S02]  /*24b40*/  ISETP.GE.AND P1, PT, R20, R53, PT ;  /* 0x000000351400720c */ /* 0x000fe40003f26270 */
[----:B------:R2:W-:Y:S01]  /*24b50*/  SYNCS.ARRIVE.TRANS64.RED.A1T0 RZ, [R0+URZ], RZ ;  /* 0x000000ff00ff79a7 */ /* 0x0005e2000810043f */
[----:B------:R2:W1:Y:S01]  /*24b60*/  SHFL.IDX PT, R21, R45, RZ, 0x181f ;  /* 0x00181fff2d157589 */ /* 0x00046200000e0000 */
[----:B------:R-:W-:Y:S09]  /*24b70*/  @P2 BRA `(.L_x_8876) ;  /* 0x0000000000242947 */ /* 0x000ff20003800000 */
        /* <DEDUP_REMOVED lines=9> */
.L_x_8876:
[----:B------:R-:W-:Y:S05]  /*24c10*/  BSYNC B1 ;  /* 0x0000000000017941 */ /* 0x000fea0003800000 */
.L_x_8875:
        /* <DEDUP_REMOVED lines=13> */
.L_x_8878:
[----:B------:R-:W-:Y:S05]  /*24cf0*/  BSYNC B1 ;  /* 0x0000000000017941 */ /* 0x000fea0003800000 */
.L_x_8877:
        /* <DEDUP_REMOVED lines=13> */
.L_x_8880:
[----:B------:R-:W-:Y:S05]  /*24dd0*/  BSYNC B1 ;  /* 0x0000000000017941 */ /* 0x000fea0003800000 */
.L_x_8879:
[----:B--2---:R-:W-:Y:S01]  /*24de0*/  VIADD R0, R202, 0x60 ;  /* 0x00000060ca007836 */ /* 0x004fe20000000000 */
[----:B0--3--:R-:W0:Y:S04]  /*24df0*/  SHFL.IDX PT, R45, R45, 0x3, 0x181f ;  /* 0x00781f002d2d7f89 */ /* 0x009e2800000e0000 */
[----:B------:R-:W-:Y:S01]  /*24e00*/  ISETP.GE.AND P0, PT, R0, R53, PT ;  /* 0x000000350000720c */ /* 0x000fe20003f06270 */
[----:B----4-:R2:W3:-:S12]  /*24e10*/  SHFL.IDX PT, R5, R44, 0x3, 0x181f ;  /* 0x00781f002c057f89 */ /* 0x0104d800000e0000 */
[----:B--2---:R-:W-:Y:S05]  /*24e20*/  @P0 BRA `(.L_x_8881) ;  /* 0x0000000c00240947 */ /* 0x004fea0003800000 */
[----:B------:R-:W-:Y:S02]  /*24e30*/  ULDC UR4, c[0x0][0xac8] ;  /* 0x0002b20000047ab9 */ /* 0x000fe40000000800 */
[----:B------:R-:W-:-:S13]  /*24e40*/  ISETP.GE.AND P1, PT, R208, UR4, PT ;  /* 0x00000004d0007c0c */ /* 0x000fda000bf26270 */
[----:B---3--:R-:W-:-:S04]  /*24e50*/  @!P1 LEA R2, P0, R208, R5, 0x1 ;  /* 0x00000005d0029211 */ /* 0x008fc800078008ff */
[----:B0-----:R-:W-:Y:S02]  /*24e60*/  @!P1 LEA.HI.X R3, R208, R45, R52, 0x1, P0 ;  /* 0x0000002dd0039211 */ /* 0x001fe400000f0c34 */
[----:B------:R-:W-:-:S03]  /*24e70*/  ISETP.GE.AND P0, PT, R214, UR4, PT ;  /* 0x00000004d6007c0c */ /* 0x000fc6000bf06270 */
[----:B------:R2:W-:Y:S10]  /*24e80*/  @!P1 ST.E.128 desc[UR60][R2.64], R24 ;  /* 0x0000001802009985 */ /* 0x0005f4000c101d3c */
[----:B------:R-:W-:Y:S05]  /*24e90*/  @P0 BRA `(.L_x_8881) ;  /* 0x0000000c00080947 */ /* 0x000fea0003800000 */
[----:B--2---:R-:W-:-:S04]  /*24ea0*/  LEA R2, P0, R214, R5, 0x1 ;  /* 0x00000005d6027211 */ /* 0x004fc800078008ff */
[----:B------:R-:W-:-:S05]  /*24eb0*/  LEA.HI.X R3, R214, R45, R50, 0x1, P0 ;  /* 0x0000002dd6037211 */ /* 0x000fca00000f0c32 */
[----:B------:R4:W-:Y:S01]  /*24ec0*/  ST.E.128 desc[UR60][R2.64], R40 ;  /* 0x0000002802007985 */ /* 0x0009e2000c101d3c */
[----:B------:R-:W-:Y:S05]  /*24ed0*/  BRA `(.L_x_8881) ;  /* 0x0000000800f87947 */ /* 0x000fea0003800000 */
.L_x_8872:
        /* <DEDUP_REMOVED lines=17> */
[----:B---3--:R-:W-:Y:S01]  /*24ff0*/  ISETP.NE.AND P2, PT, R21, 0x1, PT ;  /* 0x000000011500780c */ /* 0x008fe20003f45270 */
[----:B0-----:R-:W-:-:S12]  /*25000*/  VIADD R7, R7, 0xffffff80 ;  /* 0xffffff8007077836 */ /* 0x001fd80000000000 */
[----:B------:R-:W0:Y:S01]  /*25010*/  @P2 LDC R20, c[0x0][0xbec] ;  /* 0x0002fb00ff142b82 */ /* 0x000e220000000800 */
[----:B------:R-:W-:Y:S02]  /*25020*/  ISETP.GE.AND P3, PT, R7, 0x80, PT ;  /* 0x000000800700780c */ /* 0x000fe40003f66270 */
[----:B------:R-:W-:-:S05]  /*25030*/  SHF.R.S32.HI R7, RZ, 0x1f, R225 ;  /* 0x0000001fff077819 */ /* 0x000fca00000114e1 */
[----:B------:R-:W2:Y:S01]  /*25040*/  @P2 LDC R25, c[0x0][0xbf0] ;  /* 0x0002fc00ff192b82 */ /* 0x000ea20000000800 */
[----:B----4-:R-:W-:Y:S05]  /*25050*/  @P1 BRA `(.L_x_8882) ;  /* 0x0000000000101947 */ /* 0x010fea0003800000 */
[----:B------:R-:W-:Y:S05]  /*25060*/  @!P0 BRA `(.L_x_8882) ;  /* 0x00000000000c8947 */ /* 0x000fea0003800000 */
[----:B------:R-:W3:Y:S04]  /*25070*/  LDG.E R5, desc[UR60][R2.64] ;  /* 0x0000003c02057981 */ /* 0x000ee8000c1e1900 */
[----:B-----5:R-:W3:Y:S02]  /*25080*/  LDG.E R6, desc[UR60][R2.64+0x4] ;  /* 0x0000043c02067981 */ /* 0x020ee4000c1e1900 */
[----:B---3--:R-:W-:-:S07]  /*25090*/  IMAD.IADD R6, R6, 0x1, -R5 ;  /* 0x0000000106067824 */ /* 0x008fce00078e0a05 */
.L_x_8882:
[----:B------:R-:W-:Y:S01]  /*250a0*/  BSSY B1, `(.L_x_8883) ;  /* 0x000002d000017945 */ /* 0x000fe20003800000 */
[----:B------:R-:W-:Y:S02]  /*250b0*/  SHF.R.S32.HI R10, RZ, 0x1f, R221 ;  /* 0x0000001fff0a7819 */ /* 0x000fe400000114dd */
[----:B------:R-:W-:Y:S02]  /*250c0*/  SEL R13, R225, RZ, !P0 ;  /* 0x000000ffe10d7207 */ /* 0x000fe40004000000 */
[----:B------:R-:W-:Y:S02]  /*250d0*/  SEL R12, R7, RZ, !P0 ;  /* 0x000000ff070c7207 */ /* 0x000fe40004000000 */
[----:B-----5:R-:W-:Y:S01]  /*250e0*/  SHF.R.S32.HI R11, RZ, 0x1f, R0 ;  /* 0x0000001fff0b7819 */ /* 0x020fe20000011400 */
[----:B------:R-:W-:Y:S06]  /*250f0*/  @P3 BRA `(.L_x_8884) ;  /* 0x00000000009c3947 */ /* 0x000fec0003800000 */
[----:B------:R-:W3:Y:S01]  /*25100*/  S2R R3, SR_TID.X ;  /* 0x0000000000037919 */ /* 0x000ee20000002100 */
[----:B------:R-:W4:Y:S02]  /*25110*/  LDC R14, c[0x0][0xbe8] ;  /* 0x0002fa00ff0e7b82 */ /* 0x000f240000000800 */
[----:B----4-:R-:W-:Y:S01]  /*25120*/  IMAD R2, R6, R14, RZ ;  /* 0x0000000e06027224 */ /* 0x010fe200078e02ff */
[----:B---3--:R-:W-:-:S04]  /*25130*/  IADD3 R9, R202, -0x80, R3 ;  /* 0xffffff80ca097810 */ /* 0x008fc80007ffe003 */
        /* <DEDUP_REMOVED lines=11> */
[----:B------:R-:W-:-:S03]  /*251f0*/  ULDC.64 UR4, c[0x0][0xb98] ;  /* 0x0002e60000047ab9 */ /* 0x000fc60000000a00 */
[----:B------:R-:W-:-:S03]  /*25200*/  IMAD.IADD R3, R3, 0x1, R7 ;  /* 0x0000000103037824 */ /* 0x000fc600078e0207 */
[----:B------:R-:W4:Y:S01]  /*25210*/  @P0 LDC R15, c[0x0][0xbf0] ;  /* 0x0002fc00ff0f0b82 */ /* 0x000f220000000800 */
[----:B------:R-:W-:-:S04]  /*25220*/  IMAD.WIDE.U32 R2, R13, UR4, R2 ;  /* 0x000000040d027c25 */ /* 0x000fc8000f8e0002 */
[----:B---3--:R-:W-:-:S05]  /*25230*/  @P0 IMAD.HI.U32 R4, R9, R4, RZ ;  /* 0x0000000409040227 */ /* 0x008fca00078e00ff */
[----:B----4-:R-:W-:Y:S01]  /*25240*/  @P0 SHF.R.U32.HI R5, RZ, R15, R4 ;  /* 0x0000000fff050219 */ /* 0x010fe20000011604 */
        /* <DEDUP_REMOVED lines=18> */
.L_x_8884:
[----:B------:R-:W-:Y:S05]  /*25370*/  BSYNC B1 ;  /* 0x0000000000017941 */ /* 0x000fea0003800000 */
.L_x_8883:
[----:B------:R-:W-:Y:S01]  /*25380*/  ULDC.64 UR4, c[0x0][0xaa0] ;  /* 0x0002a80000047ab9 */ /* 0x000fe20000000a00 */
[----:B------:R-:W-:Y:S02]  /*25390*/  IMAD R7, R218, 0x20, R227 ;  /* 0x00000020da077824 */ /* 0x000fe400078e02e3 */
[----:B---3--:R-:W-:Y:S02]  /*253a0*/  IMAD R3, R11, UR4, RZ ;  /* 0x000000040b037c24 */ /* 0x008fe4000f8e02ff */
        /* <DEDUP_REMOVED lines=11> */
[----:B--2---:R-:W-:Y:S01]  /*25460*/  @P2 SHF.R.U32.HI R5, RZ, R25, R0 ;  /* 0x00000019ff052219 */ /* 0x004fe20000011600 */
        /* <DEDUP_REMOVED lines=24> */
[----:B------:R0:W2:Y:S04]  /*255f0*/  SHFL.IDX PT, R3, R2, RZ, 0x181f ;  /* 0x00181fff02037589 */ /* 0x0000a800000e0000 */
[----:B------:R0:W3:Y:S02]  /*25600*/  SHFL.IDX PT, R14, R0, RZ, 0x181f ;  /* 0x00181fff000e7589 */ /* 0x0000e400000e0000 */
.L_x_9146:
[----:B------:R-:W-:Y:S01]  /*25610*/  IMAD R21, R6, R21, RZ ;  /* 0x0000001506157224 */ /* 0x000fe200078e02ff */
[----:B------:R-:W-:Y:S01]  /*25620*/  BSSY B1, `(.L_x_8886) ;  /* 0x000000f000017945 */ /* 0x000fe20003800000 */
[----:B------:R-:W-:-:S05]  /*25630*/  IMAD.IADD R202, R227, 0x1, R202 ;  /* 0x00000001e3ca7824 */ /* 0x000fca00078e02ca */
[----:B------:R-:W-:-:S13]  /*25640*/  ISETP.GE.AND P0, PT, R202, R21, PT ;  /* 0x00000015ca00720c */ /* 0x000fda0003f06270 */
[----:B------:R-:W-:Y:S05]  /*25650*/  @P0 BRA `(.L_x_8887) ;  /* 0x00000000002c0947 */ /* 0x000fea0003800000 */
[----:B------:R-:W-:Y:S01]  /*25660*/  ULDC UR4, c[0x0][0xac8] ;  /* 0x0002b20000047ab9 */ /* 0x000fe20000000800 */
[----:B------:R-:W-:Y:S02]  /*25670*/  SHF.R.S32.HI R8, RZ, 0x1f, R208 ;  /* 0x0000001fff087819 */ /* 0x000fe400000114d0 */
[----:B------:R-:W-:Y:S02]  /*25680*/  ISETP.GE.AND P2, PT, R208, UR4, PT ;  /* 0x00000004d0007c0c */ /* 0x000fe4000bf46270 */
[----:B------:R-:W-:Y:S02]  /*25690*/  ISETP.GE.AND P3, PT, R214, UR4, PT ;  /* 0x00000004d6007c0c */ /* 0x000fe4000bf66270 */
[----:B------:R-:W-:-:S09]  /*256a0*/  SHF.R.S32.HI R7, RZ, 0x1f, R214 ;  /* 0x0000001fff077819 */ /* 0x000fd200000114d6 */
[-C--:B---3--:R-:W-:Y:S02]  /*256b0*/  @!P2 LEA R4, P0, R208, R14.reuse, 0x1 ;  /* 0x0000000ed004a211 */ /* 0x088fe400078008ff */
[----:B------:R-:W-:Y:S02]  /*256c0*/  @!P3 LEA R14, P1, R214, R14, 0x1 ;  /* 0x0000000ed60eb211 */ /* 0x000fe400078208ff */
[-C--:B--2---:R-:W-:Y:S02]  /*256d0*/  @!P2 LEA.HI.X R5, R208, R3.reuse, R8, 0x1, P0 ;  /* 0x00000003d005a211 */ /* 0x084fe400000f0c08 */
[----:B------:R-:W-:-:S03]  /*256e0*/  @!P3 LEA.HI.X R15, R214, R3, R7, 0x1, P1 ;  /* 0x00000003d60fb211 */ /* 0x000fc600008f0c07 */
[----:B------:R4:W-:Y:S04]  /*256f0*/  @!P2 ST.E.128 desc[UR60][R4.64], RZ ;  /* 0x000000ff0400a985 */ /* 0x0009e8000c101d3c */
[----:B------:R4:W-:Y:S02]  /*25700*/  @!P3 ST.E.128 desc[UR60][R14.64], RZ ;  /* 0x000000ff0e00b985 */ /* 0x0009e4000c101d3c */
.L_x_8887:
[----:B------:R-:W-:Y:S05]  /*25710*/  BSYNC B1 ;  /* 0x0000000000017941 */ /* 0x000fea0003800000 */
.L_x_8886:
[----:B------:R-:W-:-:S03]  /*25720*/  UMOV UR4, 0xffffffff ;  /* 0xffffffff00047882 */ /* 0x000fc60000000000 */
[----:B------:R-:W-:Y:S05]  /*25730*/  BRA.DIV UR4, `(.L_x_8888) ;  /* 0x000000b6044c7947 */ /* 0x000fea000b800000 */
[----:B--2---:R2:W0:Y:S04]  /*25740*/  SHFL.IDX PT, R3, R2, 0x1, 0x181f ;  /* 0x00381f0002037f89 */ /* 0x00442800000e0000 */
[----:B---34-:R2:W3:Y:S02]  /*25750*/  SHFL.IDX PT, R14, R0, 0x1, 0x181f ;  /* 0x00381f00000e7f89 */ /* 0x0184e400000e0000 */
.L_x_9150:
        /* <DEDUP_REMOVED lines=11> */
[-C--:B0-----:R-:W-:Y:S02]  /*25810*/  @!P2 LEA.HI.X R5, R208, R3.reuse, R7, 0x1, P0 ;  /* 0x00000003d005a211 */ /* 0x081fe400000f0c07 */
[----:B------:R-:W-:-:S03]  /*25820*/  @!P3 LEA.HI.X R15, R214, R3, R6, 0x1, P1 ;  /* 0x00000003d60fb211 */ /* 0x000fc600008f0c06 */
[----:B------:R4:W-:Y:S04]  /*25830*/  @!P2 ST.E.128 desc[UR60][R4.64], RZ ;  /* 0x000000ff0400a985 */ /* 0x0009e8000c101d3c */
[----:B------:R4:W-:Y:S02]  /*25840*/  @!P3 ST.E.128 desc[UR60][R14.64], RZ ;  /* 0x000000ff0e00b985 */ /* 0x0009e4000c101d3c */
.L_x_8890:
[----:B------:R-:W-:Y:S05]  /*25850*/  BSYNC B1 ;  /* 0x0000000000017941 */ /* 0x000fea0003800000 */
.L_x_8889:
[----:B------:R-:W-:-:S03]  /*25860*/  UMOV UR4, 0xffffffff ;  /* 0xffffffff00047882 */ /* 0x000fc60000000000 */
[----:B------:R-:W-:Y:S05]  /*25870*/  BRA.DIV UR4, `(.L_x_8891) ;  /* 0x000000b604447947 */ /* 0x000fea000b800000 */
[----:B0-----:R0:W0:Y:S04]  /*25880*/  SHFL.IDX PT, R3, R2, 0x2, 0x181f ;  /* 0x00581f0002037f89 */ /* 0x00102800000e0000 */
[----:B---34-:R3:W4:Y:S02]  /*25890*/  SHFL.IDX PT, R14, R0, 0x2, 0x181f ;  /* 0x00581f00000e7f89 */ /* 0x01872400000e0000 */
.L_x_9154:
        /* <DEDUP_REMOVED lines=15> */
.L_x_8893:
[----:B------:R-:W-:Y:S05]  /*25990*/  BSYNC B1 ;  /* 0x0000000000017941 */ /* 0x000fea0003800000 */
.L_x_8892:
[----:B------:R-:W-:-:S03]  /*259a0*/  UMOV UR4, 0xffffffff ;  /* 0xffffffff00047882 */ /* 0x000fc60000000000 */
[----:B------:R-:W-:Y:S05]  /*259b0*/  BRA.DIV UR4, `(.L_x_8894) ;  /* 0x000000b6043c7947 */ /* 0x000fea000b800000 */
[----:B0-----:R0:W0:Y:S04]  /*259c0*/  SHFL.IDX PT, R3, R2, 0x3, 0x181f ;  /* 0x00781f0002037f89 */ /* 0x00102800000e0000 */
[----:B----4-:R4:W0:Y:S02]  /*259d0*/  SHFL.IDX PT, R14, R0, 0x3, 0x181f ;  /* 0x00781f00000e7f89 */ /* 0x01082400000e0000 */
.L_x_9158:
[----:B--234-:R-:W-:-:S05]  /*259e0*/  VIADD R0, R202, 0x60 ;  /* 0x00000060ca007836 */ /* 0x01cfca0000000000 */
[----:B------:R-:W-:-:S13]  /*259f0*/  ISETP.GE.AND P0, PT, R0, R21, PT ;  /* 0x000000150000720c */ /* 0x000fda0003f06270 */
[----:B------:R-:W-:Y:S05]  /*25a00*/  @P0 BRA `(.L_x_8881) ;  /* 0x00000000002c0947 */ /* 0x000fea0003800000 */
[----:B------:R-:W-:Y:S01]  /*25a10*/  ULDC UR4, c[0x0][0xac8] ;  /* 0x0002b20000047ab9 */ /* 0x000fe20000000800 */
[----:B------:R-:W-:Y:S02]  /*25a20*/  SHF.R.S32.HI R6, RZ, 0x1f, R208 ;  /* 0x0000001fff067819 */ /* 0x000fe400000114d0 */
[----:B------:R-:W-:Y:S02]  /*25a30*/  ISETP.GE.AND P2, PT, R208, UR4, PT ;  /* 0x00000004d0007c0c */ /* 0x000fe4000bf46270 */
[----:B------:R-:W-:Y:S02]  /*25a40*/  ISETP.GE.AND P3, PT, R214, UR4, PT ;  /* 0x00000004d6007c0c */ /* 0x000fe4000bf66270 */
[----:B0-----:R-:W-:-:S09]  /*25a50*/  SHF.R.S32.HI R2, RZ, 0x1f, R214 ;  /* 0x0000001fff027819 */ /* 0x001fd200000114d6 */
[-C--:B------:R-:W-:Y:S02]  /*25a60*/  @!P2 LEA R4, P0, R208, R14.reuse, 0x1 ;  /* 0x0000000ed004a211 */ /* 0x080fe400078008ff */
[----:B------:R-:W-:Y:S02]  /*25a70*/  @!P3 LEA R14, P1, R214, R14, 0x1 ;  /* 0x0000000ed60eb211 */ /* 0x000fe400078208ff */
[-C--:B------:R-:W-:Y:S02]  /*25a80*/  @!P2 LEA.HI.X R5, R208, R3.reuse, R6, 0x1, P0 ;  /* 0x00000003d005a211 */ /* 0x080fe400000f0c06 */
[----:B------:R-:W-:-:S03]  /*25a90*/  @!P3 LEA.HI.X R15, R214, R3, R2, 0x1, P1 ;  /* 0x00000003d60fb211 */ /* 0x000fc600008f0c02 */
[----:B------:R0:W-:Y:S04]  /*25aa0*/  @!P2 ST.E.128 desc[UR60][R4.64], RZ ;  /* 0x000000ff0400a985 */ /* 0x0001e8000c101d3c */
[----:B------:R0:W-:Y:S02]  /*25ab0*/  @!P3 ST.E.128 desc[UR60][R14.64], RZ ;  /* 0x000000ff0e00b985 */ /* 0x0001e4000c101d3c */
.L_x_8881:
[----:B------:R-:W-:Y:S05]  /*25ac0*/  BSYNC B0 ;  /* 0x0000000000007941 */ /* 0x000fea0003800000 */
.L_x_8871:
[----:B------:R-:W-:Y:S02]  /*25ad0*/  ULDC UR4, c[0x0][0xc3c] ;  /* 0x00030f0000047ab9 */ /* 0x000fe40000000800 */
[----:B-1----:R-:W-:-:S13]  /*25ae0*/  ISETP.GE.AND P0, PT, R191, UR4, PT ;  /* 0x00000004bf007c0c */ /* 0x002fda000bf06270 */
[----:B------:R-:W-:Y:S05]  /*25af0*/  @!P0 BRA `(.L_x_8895) ;  /* 0xfffffdb400548947 */ /* 0x000fea000383ffff */
[----:B------:R-:W-:Y:S05]  /*25b00*/  BRA `(.L_x_8654) ;  /* 0x0000008800347947 */ /* 0x000fea0003800000 */
.L_x_8652:
        /* <DEDUP_REMOVED lines=46> */
[----:B------:R-:W1:Y:S02]  /*25df0*/  SHFL.IDX PT, R4, R6, 0x1f, 0x1f ;  /* 0x03e01f0006047f89 */ /* 0x000e6400000e0000 */
[----:B-1----:R-:W-:-:S04]  /*25e00*/  IMAD R4, R4, UR5, RZ ;  /* 0x0000000504047c24 */ /* 0x002fc8000f8e02ff */
[----:B------:R-:W-:Y:S01]  /*25e10*/  IMAD.MOV.U32 R3, RZ, RZ, R4 ;  /* 0x000000ffff037224 */ /* 0x000fe200078e0004 */
[----:B0-----:R-:W-:-:S13]  /*25e20*/  ISETP.GT.AND P6, PT, R4, UR6, PT ;  /* 0x0000000604007c0c */ /* 0x001fda000bfc4270 */
[----:B------:R-:W-:Y:S05]  /*25e30*/  @P6 BRA `(.L_x_8897) ;  /* 0x0000000000986947 */ /* 0x000fea0003800000 */
[----:B------:R-:W0:Y:S01]  /*25e40*/  LDC R10, c[0x0][0xc3c] ;  /* 0x00030f00ff0a7b82 */ /* 0x000e220000000800 */
[----:B------:R-:W-:Y:S01]  /*25e50*/  IMAD.MOV.U32 R4, RZ, RZ, R3 ;  /* 0x000000ffff047224 */ /* 0x000fe200078e0003 */
[----:B------:R-:W-:Y:S01]  /*25e60*/  UMOV UR4, URZ ;  /* 0x0000003f00047c82 */ /* 0x000fe20008000000 */
[----:B------:R-:W-:Y:S01]  /*25e70*/  ULDC UR7, c[0x0][0xc3c] ;  /* 0x00030f0000077ab9 */ /* 0x000fe20000000800 */
[----:B------:R-:W-:-:S05]  /*25e80*/  ULDC UR5, c[0x0][0xc38] ;  /* 0x00030e0000057ab9 */ /* 0x000fca0000000800 */
.L_x_8901:
        /* <DEDUP_REMOVED lines=12> */
.L_x_8900:
[----:B------:R-:W-:Y:S05]  /*25f50*/  BSYNC B0 ;  /* 0x0000000000007941 */ /* 0x000fea0003800000 */
.L_x_8899:
        /* <DEDUP_REMOVED lines=20> */
.L_x_8897:
        /* <DEDUP_REMOVED lines=20> */
.L_x_8902:
        /* <DEDUP_REMOVED lines=57> */
[----:B------:R-:W-:-:S04]  /*26570*/  IMAD R26, R2, R26, R3 ;  /* 0x0000001a021a7224 */ /* 0x000fc800078e0203 */
[----:B------:R-:W-:Y:S01]  /*26580*/  IMAD.IADD R25, R0, 0x1, R25 ;  /* 0x0000000100197824 */ /* 0x000fe200078e0219 */
[----:B------:R-:W-:Y:S06]  /*26590*/  BRA `(.L_x_8903) ;  /* 0x00000000000c7947 */ /* 0x000fec0003800000 */
.L_x_8898:
[----:B------:R-:W-:Y:S02]  /*265a0*/  IMAD.MOV.U32 R25, RZ, RZ, RZ ;  /* 0x000000ffff197224 */ /* 0x000fe400078e00ff */
[----:B------:R-:W-:Y:S02]  /*265b0*/  IMAD.U32 R24, RZ, RZ, UR6 ;  /* 0x00000006ff187e24 */ /* 0x000fe4000f8e00ff */
[----:B------:R-:W-:-:S07]  /*265c0*/  IMAD.MOV.U32 R26, RZ, RZ, RZ ;  /* 0x000000ffff1a7224 */ /* 0x000fce00078e00ff */
.L_x_8903:
[----:B------:R-:W-:-:S13]  /*265d0*/  ISETP.NE.AND P0, PT, R5, RZ, PT ;  /* 0x000000ff0500720c */ /* 0x000fda0003f05270 */
[----:B------:R-:W0:Y:S01]  /*265e0*/  @!P0 S2R R3, SR_CgaCtaId ;  /* 0x0000000000038919 */ /* 0x000e220000008800 */
[----:B------:R-:W-:-:S04]  /*265f0*/  @!P0 MOV R0, 0x400 ;  /* 0x0000040000008802 */ /* 0x000fc80000000f00 */
[----:B0-----:R-:W-:-:S05]  /*26600*/  @!P0 LEA R0, R3, R0, 0x18 ;  /* 0x0000000003008211 */ /* 0x001fca00078ec0ff */
[----:B------:R2:W-:Y:S01]  /*26610*/  @!P0 STS.128 [R0+0x228d0], R24 ;  /* 0x0228d01800008388 */ /* 0x0005e20000000c00 */
[----:B------:R-:W-:Y:S06]  /*26620*/  BAR.ARV 0x5, 0x180 ;  /* 0x0146000000007b1d */ /* 0x000fec0000002000 */
.L_x_8896:
        /* <DEDUP_REMOVED lines=12> */
[C---:B------:R-:W-:Y:S02]  /*266f0*/  IMAD.SHL.U32 R29, R14.reuse, 0x80, RZ ;  /* 0x000000800e1d7824 */ /* 0x040fe400078e00ff */
[----:B------:R-:W-:Y:S02]  /*26700*/  IMAD.SHL.U32 R4, R14, 0x20, RZ ;  /* 0x000000200e047824 */ /* 0x000fe400078e00ff */
[----:B------:R-:W-:-:S02]  /*26710*/  IMAD.SHL.U32 R6, R13, 0x10, RZ ;  /* 0x000000100d067824 */ /* 0x000fc400078e00ff */
[C---:B0-----:R-:W-:Y:S01]  /*26720*/  IMAD.SHL.U32 R0, R14.reuse, 0x10, RZ ;  /* 0x000000100e007824 */ /* 0x041fe200078e00ff */
[----:B------:R-:W-:Y:S01]  /*26730*/  SHF.R.U32.HI R3, RZ, 0x1, R14 ;  /* 0x00000001ff037819 */ /* 0x000fe2000001160e */
[----:B------:R-:W-:Y:S01]  /*26740*/  IMAD.SHL.U32 R9, R14, 0x2, RZ ;  /* 0x000000020e097824 */ /* 0x000fe200078e00ff */
[----:B------:R-:W-:Y:S02]  /*26750*/  LOP3.LUT R2, R29, 0x380, RZ, 0xc0, !PT ;  /* 0x000003801d027812 */ /* 0x000fe400078ec0ff */
[----:B------:R-:W-:Y:S02]  /*26760*/  LOP3.LUT R5, R4, 0x80, RZ, 0xc0, !PT ;  /* 0x0000008004057812 */ /* 0x000fe400078ec0ff */
[----:B------:R-:W-:Y:S02]  /*26770*/  LOP3.LUT R7, R6, 0x600, RZ, 0xc0, !PT ;  /* 0x0000060006077812 */ /* 0x000fe400078ec0ff */
[----:B------:R-:W-:Y:S01]  /*26780*/  LOP3.LUT R8, R0, 0x3f0, RZ, 0xc0, !PT ;  /* 0x000003f000087812 */ /* 0x000fe200078ec0ff */
[----:B------:R-:W-:Y:S01]  /*26790*/  IMAD.SHL.U32 R10, R14, 0x4, RZ ;  /* 0x000000040e0a7824 */ /* 0x000fe200078e00ff */
[----:B------:R-:W-:-:S02]  /*267a0*/  LOP3.LUT R3, R2, 0x30, R3, 0xf8, !PT ;  /* 0x0000003002037812 */ /* 0x000fc400078ef803 */
[----:B------:R-:W-:Y:S02]  /*267b0*/  LOP3.LUT P0, RZ, R14, 0x4, RZ, 0xc0, !PT ;  /* 0x000000040eff7812 */ /* 0x000fe4000780c0ff */
        /* <DEDUP_REMOVED lines=8> */
[----:B------:R-:W-:Y:S01]  /*26840*/  LOP3.LUT R23, R4, R5, RZ, 0xfc, !PT ;  /* 0x0000000504177212 */ /* 0x000fe200078efcff */
[----:B------:R-:W-:Y:S01]  /*26850*/  STL [R1+0x2c], R11 ;  /* 0x00002c0b01007387 */ /* 0x000fe20000100800 */
[----:B---3--:R-:W-:Y:S01]  /*26860*/  IMAD.U32 R4, RZ, RZ, UR4 ;  /* 0x00000004ff047e24 */ /* 0x008fe2000f8e00ff */
[----:B------:R-:W-:Y:S02]  /*26870*/  SHF.R.U32.HI R2, RZ, 0x3, R13 ;  /* 0x00000003ff027819 */ /* 0x000fe4000001160d */
[----:B------:R-:W-:-:S02]  /*26880*/  LOP3.LUT R36, R0, 0x70, RZ, 0xc0, !PT ;  /* 0x0000007000247812 */ /* 0x000fc400078ec0ff */
[----:B------:R-:W-:Y:S01]  /*26890*/  LOP3.LUT R2, R2, 0x70, R0, 0xf8, !PT ;  /* 0x0000007002027812 */ /* 0x000fe200078ef800 */
[----:B------:R-:W-:Y:S01]  /*268a0*/  IMAD.MOV.U32 R0, RZ, RZ, 0x1 ;  /* 0x00000001ff007424 */ /* 0x000fe200078e00ff */
[----:B------:R-:W-:Y:S01]  /*268b0*/  LEA R17, R4, R17, 0x18 ;  /* 0x0000001104117211 */ /* 0x000fe200078ec0ff */
[----:B------:R-:W-:Y:S01]  /*268c0*/  BSSY B7, `(.L_x_8904) ;  /* 0x0000770000077945 */ /* 0x000fe20003800000 */
[----:B------:R-:W-:Y:S01]  /*268d0*/  IMAD.MOV.U32 R35, RZ, RZ, RZ ;  /* 0x000000ffff237224 */ /* 0x000fe200078e00ff */
[----:B------:R-:W-:Y:S01]  /*268e0*/  ULDC.64 UR36, c[0x0][0x198] ;  /* 0x0000660000247ab9 */ /* 0x000fe20000000a00 */
[----:B------:R-:W-:Y:S01]  /*268f0*/  ULDC UR38, c[0x0][0xc] ;  /* 0x0000030000267ab9 */ /* 0x000fe20000000800 */
[C---:B--2---:R-:W-:Y:S02]  /*26900*/  LOP3.LUT R3, R12.reuse, 0x2, RZ, 0xfc, !PT ;  /* 0x000000020c037812 */ /* 0x044fe400078efcff */
[----:B------:R-:W-:-:S03]  /*26910*/  LOP3.LUT R5, R12, 0x1, RZ, 0xfc, !PT ;  /* 0x000000010c057812 */ /* 0x000fc600078efcff */
[----:B------:R0:W-:Y:S04]  /*26920*/  STL [R1+0x48], R3 ;  /* 0x0000480301007387 */ /* 0x0001e80000100800 */
[----:B------:R-:W-:Y:S01]  /*26930*/  STL [R1+0x40], R5 ;  /* 0x0000400501007387 */ /* 0x000fe20000100800 */
[C---:B0-----:R-:W-:Y:S02]  /*26940*/  VIADD R3, R29.reuse, 0x40 ;  /* 0x000000401d037836 */ /* 0x041fe40000000000 */
[----:B------:R-:W-:Y:S01]  /*26950*/  @P0 VIADD R3, R29, 0xffffffc0 ;  /* 0xffffffc01d030836 */ /* 0x000fe20000000000 */
[----:B------:R-:W-:Y:S04]  /*26960*/  STL [R1+0x20], R4 ;  /* 0x0000200401007387 */ /* 0x000fe80000100800 */
[----:B------:R0:W-:Y:S04]  /*26970*/  STL [R1+0x24], R3 ;  /* 0x0000240301007387 */ /* 0x0001e80000100800 */
[----:B------:R-:W-:Y:S01]  /*26980*/  STL [R1+0xc], R0 ;  /* 0x00000c0001007387 */ /* 0x000fe20000100800 */
[----:B0-----:R-:W-:Y:S01]  /*26990*/  LOP3.LUT R3, R2, 0x80, RZ, 0xfc, !PT ;  /* 0x0000008002037812 */ /* 0x001fe200078efcff */
[----:B------:R-:W-:-:S02]  /*269a0*/  IMAD.IADD R2, R17, 0x1, R11 ;  /* 0x0000000111027824 */ /* 0x000fc400078e020b */
[----:B------:R-:W-:Y:S01]  /*269b0*/  STL [R1+0x44], RZ ;  /* 0x000044ff01007387 */ /* 0x000fe20000100800 */
[----:B------:R-:W-:-:S03]  /*269c0*/  LOP3.LUT R3, R23, 0x2800, RZ, 0xfc, !PT ;  /* 0x0000280017037812 */ /* 0x000fc600078efcff */
[----:B------:R-:W-:Y:S04]  /*269d0*/  STL [R1], RZ ;  /* 0x000000ff01007387 */ /* 0x000fe80000100800 */
[----:B------:R0:W-:Y:S04]  /*269e0*/  STL [R1+0x8], R0 ;  /* 0x0000080001007387 */ /* 0x0001e80000100800 */
[----:B------:R1:W-:Y:S01]  /*269f0*/  STL [R1+0x3c], R2 ;  /* 0x00003c0201007387 */ /* 0x0003e20000100800 */
[C---:B0-----:R-:W-:Y:S02]  /*26a00*/  LOP3.LUT R0, R23.reuse, 0x1800, RZ, 0xfc, !PT ;  /* 0x0000180017007812 */ /* 0x041fe400078efcff */
[----:B------:R-:W-:-:S02]  /*26a10*/  LOP3.LUT R0, R23, 0x4800, RZ, 0xfc, !PT ;  /* 0x0000480017007812 */ /* 0x000fc400078efcff */
[----:B-1----:R-:W-:-:S07]  /*26a20*/  LOP3.LUT R2, R23, 0x3800, RZ, 0xfc, !PT ;  /* 0x0000380017027812 */ /* 0x002fce00078efcff */
.L_x_9028:
[----:B------:R-:W-:Y:S05]  /*26a30*/  YIELD ;  /* 0x0000000000007946 */ /* 0x000fea0003800000 */
[----:B------:R-:W-:Y:S01]  /*26a40*/  ULDC.64 UR4, c[0x0][0xa28] ;  /* 0x00028a0000047ab9 */ /* 0x000fe20000000a00 */
[----:B------:R-:W-:Y:S01]  /*26a50*/  IMAD.MOV.U32 R8, RZ, RZ, RZ ;  /* 0x000000ffff087224 */ /* 0x000fe200078e00ff */
[----:B------:R-:W-:Y:S01]  /*26a60*/  ISETP.NE.U32.AND P0, PT, RZ, UR4, PT ;  /* 0x00000004ff007c0c */ /* 0x000fe2000bf05070 */
[----:B01----:R-:W0:Y:S01]  /*26a70*/  LDC.64 R4, c[0x0][0xa00] ;  /* 0x00028000ff047b82 */ /* 0x003e220000000a00 */
[----:B------:R-:W-:Y:S02]  /*26a80*/  ULDC.64 UR6, c[0x0][0xa10] ;  /* 0x0002840000067ab9 */ /* 0x000fe40000000a00 */
[----:B------:R-:W-:Y:S01]  /*26a90*/  ISETP.NE.AND.EX P0, PT, RZ, UR5, PT, P0 ;  /* 0x00000005ff007c0c */ /* 0x000fe2000bf05300 */
[----:B------:R-:W-:-:S12]  /*26aa0*/  ULDC.64 UR4, c[0x0][0xa18] ;  /* 0x0002860000047ab9 */ /* 0x000fd80000000a00 */
[----:B------:R-:W1:Y:S01]  /*26ab0*/  @P0 LDC.64 R2, c[0x0][0xa28] ;  /* 0x00028a00ff020b82 */ /* 0x000e620000000a00 */
[----:B------:R-:W-:Y:S01]  /*26ac0*/  ISETP.NE.U32.AND P1, PT, RZ, UR6, PT ;  /* 0x00000006ff007c0c */ /* 0x000fe2000bf25070 */
[----:B-1----:R-:W-:-:S05]  /*26ad0*/  @P0 IMAD.WIDE R2, R27, 0x4, R2 ;  /* 0x000000041b020825 */ /* 0x002fca00078e0202 */
[----:B--2---:R1:W2:Y:S01]  /*26ae0*/  @P0 LDG.E R8, desc[UR60][R2.64] ;  /* 0x0000003c02080981 */ /* 0x0042a2000c1e1900 */
[----:B------:R-:W-:Y:S01]  /*26af0*/  ISETP.NE.U32.AND P0, PT, RZ, UR4, PT ;  /* 0x00000004ff007c0c */ /* 0x000fe2000bf05070 */
[----:B------:R-:W-:Y:S01]  /*26b00*/  IMAD.MOV.U32 R33, RZ, RZ, RZ ;  /* 0x000000ffff217224 */ /* 0x000fe200078e00ff */
[----:B------:R-:W-:Y:S01]  /*26b10*/  ISETP.NE.AND.EX P1, PT, RZ, UR7, PT, P1 ;  /* 0x00000007ff007c0c */ /* 0x000fe2000bf25310 */
[----:B------:R-:W-:Y:S01]  /*26b20*/  IMAD.MOV.U32 R0, RZ, RZ, RZ ;  /* 0x000000ffff007224 */ /* 0x000fe200078e00ff */
[----:B------:R-:W-:Y:S01]  /*26b30*/  ISETP.NE.AND.EX P2, PT, RZ, UR5, PT, P0 ;  /* 0x00000005ff007c0c */ /* 0x000fe2000bf45300 */
[----:B------:R-:W-:Y:S01]  /*26b40*/  ULDC.64 UR4, c[0x0][0xa00] ;  /* 0x0002800000047ab9 */ /* 0x000fe20000000a00 */
[----:B0-----:R-:W-:Y:S01]  /*26b50*/  IMAD.WIDE R4, R27, 0x4, R4 ;  /* 0x000000041b047825 */ /* 0x001fe200078e0204 */
[----:B------:R-:W-:Y:S01]  /*26b60*/  ISETP.NE.U32.AND P0, PT, RZ, UR4, PT ;  /* 0x00000004ff007c0c */ /* 0x000fe2000bf05070 */
[----:B-1----:R-:W0:Y:S03]  /*26b70*/  LDC.64 R2, c[0x0][0xa10] ;  /* 0x00028400ff027b82 */ /* 0x002e260000000a00 */
[----:B------:R-:W-:-:S06]  /*26b80*/  ISETP.NE.AND.EX P0, PT, RZ, UR5, PT, P0 ;  /* 0x00000005ff007c0c */ /* 0x000fcc000bf05300 */
[----:B------:R-:W1:Y:S07]  /*26b90*/  @P2 LDC.64 R6, c[0x0][0xa18] ;  /* 0x00028600ff062b82 */ /* 0x000e6e0000000a00 */
[----:B-----5:R-:W5:Y:S01]  /*26ba0*/  @P0 LDG.E R33, desc[UR60][R4.64] ;  /* 0x0000003c04210981 */ /* 0x020f62000c1e1900 */
        /* <DEDUP_REMOVED lines=21> */
[----:B--2---:R-:W-:-:S07]  /*26d00*/  IMAD.IADD R28, R4, 0x1, -R28 ;  /* 0x00000001041c7824 */ /* 0x004fce00078e0a1c */
.L_x_8905:
        /* <DEDUP_REMOVED lines=8> */
.L_x_8906:
        /* <DEDUP_REMOVED lines=9> */
.L_x_8907:
[----:B-1----:R-:W2:Y:S04]  /*26e20*/  @P1 LDG.E R4, desc[UR60][R2.64] ;  /* 0x0000003c02041981 */ /* 0x002ea8000c1e1900 */
[----:B------:R1:W2:Y:S01]  /*26e30*/  @P1 LDG.E R5, desc[UR60][R2.64+0x4] ;  /* 0x0000043c02051981 */ /* 0x0002a2000c1e1900 */
[----:B-----5:R-:W-:Y:S02]  /*26e40*/  IMAD.IADD R7, R7, 0x1, -R8 ;  /* 0x0000000107077824 */ /* 0x020fe400078e0a08 */
[----:B------:R-:W-:-:S04]  /*26e50*/  IMAD.SHL.U32 R25, R25, 0x80, RZ ;  /* 0x0000008019197824 */ /* 0x000fc800078e00ff */
[----:B------:R-:W-:Y:S01]  /*26e60*/  VIADD R9, R25, 0x7f ;  /* 0x0000007f19097836 */ /* 0x000fe20000000000 */
[----:B-1----:R-:W1:Y:S02]  /*26e70*/  LDC R2, c[0x0][0x448] ;  /* 0x00011200ff027b82 */ /* 0x002e640000000800 */
[----:B-1----:R-:W-:-:S13]  /*26e80*/  ISETP.NE.AND P2, PT, R2, 0x1, PT ;  /* 0x000000010200780c */ /* 0x002fda0003f45270 */
[----:B------:R-:W1:Y:S08]  /*26e90*/  @P2 LDC R3, c[0x0][0x44c] ;  /* 0x00011300ff032b82 */ /* 0x000e700000000800 */
[----:B------:R-:W3:Y:S01]  /*26ea0*/  @P2 LDC R2, c[0x0][0x450] ;  /* 0x00011400ff022b82 */ /* 0x000ee20000000800 */
[----:B-1----:R-:W-:-:S05]  /*26eb0*/  @P2 IMAD.HI.U32 R3, R9, R3, RZ ;  /* 0x0000000309032227 */ /* 0x002fca00078e00ff */
[----:B---3--:R-:W-:Y:S01]  /*26ec0*/  @P2 SHF.R.U32.HI R9, RZ, R2, R3 ;  /* 0x00000002ff092219 */ /* 0x008fe20000011603 */
[----:B--2---:R-:W-:-:S04]  /*26ed0*/  @P1 IMAD.IADD R6, R5, 0x1, -R4 ;  /* 0x0000000105061824 */ /* 0x004fc800078e0a04 */
[----:B------:R-:W-:-:S04]  /*26ee0*/  IMAD.IADD R19, R7, 0x1, R6 ;  /* 0x0000000107137824 */ /* 0x000fc800078e0206 */
[C---:B------:R-:W-:Y:S01]  /*26ef0*/  VIADD R20, R19.reuse, 0x9f ;  /* 0x0000009f13147836 */ /* 0x040fe20000000000 */
[----:B0-----:R-:W-:-:S03]  /*26f00*/  IADD3 R8, R19, 0x1, -R28 ;  /* 0x0000000113087810 */ /* 0x001fc60007ffe81c */
[----:B------:R-:W-:-:S04]  /*26f10*/  IMAD.HI R20, R20, 0x66666667, RZ ;  /* 0x6666666714147827 */ /* 0x000fc800078e02ff */
[----:B------:R-:W-:Y:S01]  /*26f20*/  IMAD.IADD R9, R8, 0x1, R9 ;  /* 0x0000000108097824 */ /* 0x000fe200078e0209 */
[----:B------:R-:W-:-:S04]  /*26f30*/  SHF.R.U32.HI R2, RZ, 0x1f, R20 ;  /* 0x0000001fff027819 */ /* 0x000fc80000011614 */
[----:B------:R-:W-:Y:S02]  /*26f40*/  LEA.HI.SX32 R20, R20, R2, 0x1a ;  /* 0x0000000214147211 */ /* 0x000fe400078fd2ff */
        /* <DEDUP_REMOVED lines=15> */
.L_x_8910:
[----:B------:R-:W-:-:S13]  /*27040*/  ISETP.NE.AND P0, PT, R3, 0x1, PT ;  /* 0x000000010300780c */ /* 0x000fda0003f05270 */
[----:B------:R-:W0:Y:S02]  /*27050*/  @P0 LDC.64 R4, c[0x0][0x9e8] ;  /* 0x00027a00ff040b82 */ /* 0x000e240000000a00 */
[----:B0-----:R-:W-:-:S05]  /*27060*/  @P0 IMAD.HI.U32 R4, R10, R4, RZ ;  /* 0x000000040a040227 */ /* 0x001fca00078e00ff */
[----:B------:R-:W-:-:S07]  /*27070*/  @P0 SHF.R.U32.HI R10, RZ, R5, R4 ;  /* 0x00000005ff0a0219 */ /* 0x000fce0000011604 */
.L_x_8911:
[----:B------:R-:W-:Y:S05]  /*27080*/  BSYNC B0 ;  /* 0x0000000000007941 */ /* 0x000fea0003800000 */
.L_x_8909:
[----:B------:R-:W-:-:S05]  /*27090*/  IMAD R10, R10, R3, R3 ;  /* 0x000000030a0a7224 */ /* 0x000fca00078e0203 */
[----:B------:R-:W-:-:S07]  /*270a0*/  VIMNMX R2, R2, R10, PT ;  /* 0x0000000a02027248 */ /* 0x000fce0003fe0100 */
.L_x_8908:
        /* <DEDUP_REMOVED lines=20> */
.L_x_8914:
[----:B------:R-:W-:-:S13]  /*271f0*/  ISETP.NE.AND P0, PT, R3, 0x1, PT ;  /* 0x000000010300780c */ /* 0x000fda0003f05270 */
[----:B------:R-:W0:Y:S02]  /*27200*/  @P0 LDC.64 R4, c[0x0][0x9e8] ;  /* 0x00027a00ff040b82 */ /* 0x000e240000000a00 */
[----:B0-----:R-:W-:-:S05]  /*27210*/  @P0 IMAD.HI.U32 R4, R10, R4, RZ ;  /* 0x000000040a040227 */ /* 0x001fca00078e00ff */
[----:B------:R-:W-:-:S07]  /*27220*/  @P0 SHF.R.U32.HI R10, RZ, R5, R4 ;  /* 0x00000005ff0a0219 */ /* 0x000fce0000011604 */
.L_x_8915:
[----:B------:R-:W-:Y:S05]  /*27230*/  BSYNC B0 ;  /* 0x0000000000007941 */ /* 0x000fea0003800000 */
.L_x_8913:
[----:B------:R-:W-:-:S05]  /*27240*/  IMAD R3, R10, R3, RZ ;  /* 0x000000030a037224 */ /* 0x000fca00078e02ff */
[----:B------:R-:W-:-:S07]  /*27250*/  VIMNMX R9, R9, R3, !PT ;  /* 0x0000000309097248 */ /* 0x000fce0007fe0100 */
.L_x_8912:
[----:B------:R-:W-:Y:S01]  /*27260*/  VIADD R3, R2, 0x9f ;  /* 0x0000009f02037836 */ /* 0x000fe20000000000 */
[----:B------:R-:W-:Y:S01]  /*27270*/  BSSY B0, `(.L_x_8916) ;  /* 0x00000ea000007945 */ /* 0x000fe20003800000 */
[----:B------:R-:W-:-:S04]  /*27280*/  IMAD.HI R9, R9, 0x66666667, RZ ;  /* 0x6666666709097827 */ /* 0x000fc800078e02ff */
[----:B------:R-:W-:-:S05]  /*27290*/  IMAD.HI R3, R3, 0x66666667, RZ ;  /* 0x6666666703037827 */ /* 0x000fca00078e02ff */
[----:B------:R-:W-:-:S04]  /*272a0*/  SHF.R.U32.HI R2, RZ, 0x1f, R3 ;  /* 0x0000001fff027819 */ /* 0x000fc80000011603 */
[----:B------:R-:W-:Y:S02]  /*272b0*/  LEA.HI.SX32 R3, R3, R2, 0x1a ;  /* 0x0000000203037211 */ /* 0x000fe400078fd2ff */
[----:B------:R-:W-:Y:S02]  /*272c0*/  SHF.R.U32.HI R2, RZ, 0x1f, R9 ;  /* 0x0000001fff027819 */ /* 0x000fe40000011609 */
[----:B------:R-:W-:Y:S02]  /*272d0*/  VIMNMX R3, R20, R3, PT ;  /* 0x0000000314037248 */ /* 0x000fe40003fe0100 */
[----:B------:R-:W-:-:S03]  /*272e0*/  LEA.HI.SX32 R2, R9, R2, 0x1a ;  /* 0x0000000209027211 */ /* 0x000fc600078fd2ff */
[----:B------:R-:W-:Y:S01]  /*272f0*/  IMAD R3, R3, 0xa0, -R7 ;  /* 0x000000a003037824 */ /* 0x000fe200078e0a07 */
[----:B------:R-:W-:-:S04]  /*27300*/  VIMNMX R2, RZ, R2, !PT ;  /* 0x00000002ff027248 */ /* 0x000fc80007fe0100 */
[----:B------:R-:W-:Y:S01]  /*27310*/  VIMNMX R6, R3, R6, PT ;  /* 0x0000000603067248 */ /* 0x000fe20003fe0100 */
[----:B------:R-:W-:-:S05]  /*27320*/  IMAD R2, R2, 0xa0, -R7 ;  /* 0x000000a002027824 */ /* 0x000fca00078e0a07 */
        /* <DEDUP_REMOVED lines=19> */
.L_x_9161:
[----:B-1----:R-:W-:Y:S02]  /*27460*/  ISETP.NE.AND P0, PT, R14, RZ, PT ;  /* 0x000000ff0e00720c */ /* 0x002fe40003f05270 */
[----:B------:R-:W-:-:S11]  /*27470*/  PLOP3.LUT P6, PT, PT, PT, PT, 0x8, 0x0 ;  /* 0x000000000000781c */ /* 0x000fd60003fce170 */
[----:B------:R-:W-:Y:S05]  /*27480*/  @P0 BRA `(.L_x_8919) ;  /* 0x00000000000c0947 */ /* 0x000fea0003800000 */
[----:B------:R-:W-:-:S03]  /*27490*/  UMOV UR4, 0xffffffff ;  /* 0xffffffff00047882 */ /* 0x000fc60000000000 */
[----:B------:R-:W-:Y:S05]  /*274a0*/  BRA.DIV UR4, `(.L_x_8920) ;  /* 0x0000009a04fc7947 */ /* 0x000fea000b800000 */
[----:B------:R-:W-:-:S13]  /*274b0*/  ELECT P6, URZ, PT ;  /* 0x00000000003f782f */ /* 0x000fda00038c0000 */
.L_x_8919:
        /* <DEDUP_REMOVED lines=9> */
.L_x_9164:
[----:B------:R-:W-:Y:S05]  /*27550*/  BSYNC B1 ;  /* 0x0000000000017941 */ /* 0x000fea0003800000 */
.L_x_8921:
[----:B------:R-:W-:Y:S04]  /*27560*/  BSSY B1, `(.L_x_8923) ;  /* 0x0000050000017945 */ /* 0x000fe80003800000 */
[----:B------:R-:W-:Y:S05]  /*27570*/  @!P6 BRA `(.L_x_8924) ;  /* 0x000000040038e947 */ /* 0x000fea0003800000 */
[----:B------:R-:W0:Y:S04]  /*27580*/  LDL R9, [R1] ;  /* 0x0000000001097983 */ /* 0x000e280000100800 */
[----:B------:R-:W2:Y:S01]  /*27590*/  LDL R6, [R1+0xc] ;  /* 0x00000c0001067983 */ /* 0x000ea20000100800 */
[----:B------:R-:W1:Y:S01]  /*275a0*/  S2R R7, SR_TID.X ;  /* 0x0000000000077919 */ /* 0x000e620000002100 */
[----:B------:R-:W-:Y:S01]  /*275b0*/  BSSY B2, `(.L_x_8925) ;  /* 0x0000007000027945 */ /* 0x000fe20003800000 */
[----:B-1----:R-:W-:-:S04]  /*275c0*/  LOP3.LUT R7, R7, 0x7f, RZ, 0xc0, !PT ;  /* 0x0000007f07077812 */ /* 0x002fc800078ec0ff */
[----:B------:R-:W-:Y:S01]  /*275d0*/  ISETP.NE.AND P1, PT, R7, RZ, PT ;  /* 0x000000ff0700720c */ /* 0x000fe20003f25270 */
[----:B0-----:R-:W-:Y:S01]  /*275e0*/  IMAD R5, R9, 0x8, R17 ;  /* 0x0000000809057824 */ /* 0x001fe200078e0211 */
[----:B--2---:R-:W-:-:S04]  /*275f0*/  SHF.L.U32 R6, R6, 0x1f, RZ ;  /* 0x0000001f06067819 */ /* 0x004fc800000006ff */
[----:B------:R-:W0:Y:S02]  /*27600*/  SYNCS.PHASECHK.TRANS64.TRYWAIT P0, [R5+URZ+0x228a0], R6 ;  /* 0x0228a006050075a7 */ /* 0x000e24000800017f */
[----:B0-----:R-:W-:Y:S05]  /*27610*/  @!P0 BRA `(.L_x_8926) ;  /* 0x0000009800d48947 */ /* 0x001fea0003800000 */
.L_x_9165:
[----:B------:R-:W-:Y:S05]  /*27620*/  BSYNC B2 ;  /* 0x0000000000027941 */ /* 0x000fea0003800000 */
.L_x_8925:
        /* <DEDUP_REMOVED lines=9> */
.L_x_8928:
[----:B------:R-:W-:Y:S05]  /*276c0*/  BSYNC B2 ;  /* 0x0000000000027941 */ /* 0x000fea0003800000 */
.L_x_8927:
[----:B------:R-:W2:Y:S01]  /*276d0*/  LDL R7, [R1] ;  /* 0x0000000001077983 */ /* 0x000ea20000100800 */
[----:B------:R-:W-:Y:S01]  /*276e0*/  IMAD.MOV.U32 R12, RZ, RZ, RZ ;  /* 0x000000ffff0c7224 */ /* 0x000fe200078e00ff */
[----:B------:R-:W-:Y:S01]  /*276f0*/  UIADD3 UR4, UP0, UR36, 0x570, URZ ;  /* 0x0000057024047890 */ /* 0x000fe2000ff1e03f */
[----:B------:R-:W-:Y:S01]  /*27700*/  IMAD R9, R3, 0xa0, R0 ;  /* 0x000000a003097824 */ /* 0x000fe200078e0200 */
[----:B------:R-:W-:Y:S01]  /*27710*/  PLOP3.LUT P0, PT, PT, PT, PT, 0x80, 0x0 ;  /* 0x000000000000781c */ /* 0x000fe20003f0f070 */
[----:B------:R-:W-:Y:S01]  /*27720*/  VIADD R10, R5, 0x22890 ;  /* 0x00022890050a7836 */ /* 0x000fe20000000000 */
[----:B------:R-:W-:Y:S01]  /*27730*/  R2UR UR10, R12 ;  /* 0x000000000c0a72ca */ /* 0x000fe200000e0000 */
[----:B------:R-:W-:Y:S01]  /*27740*/  VIADD R9, R9, 0xffffff60 ;  /* 0xffffff6009097836 */ /* 0x000fe20000000000 */
[----:B------:R-:W-:Y:S01]  /*27750*/  UIADD3.X UR5, URZ, UR37, URZ, UP0, !UPT ;  /* 0x000000253f057290 */ /* 0x000fe200087fe43f */
[----:B------:R-:W-:Y:S01]  /*27760*/  UMOV UR6, 0x0 ;  /* 0x0000000000067882 */ /* 0x000fe20000000000 */
[----:B------:R-:W-:Y:S01]  /*27770*/  UMOV UR7, 0x12f00000 ;  /* 0x12f0000000077882 */ /* 0x000fe20000000000 */
[----:B--2---:R-:W-:-:S04]  /*27780*/  IMAD R7, R7, 0x5000, R17 ;  /* 0x0000500007077824 */ /* 0x004fc800078e0211 */
[----:B------:R-:W-:-:S07]  /*27790*/  VIADD R11, R7, 0x18400 ;  /* 0x00018400070b7836 */ /* 0x000fce0000000000 */
.L_x_8929:
        /* <DEDUP_REMOVED lines=13> */
.L_x_9166:
[----:B------:R-:W-:Y:S05]  /*27870*/  BSYNC B2 ;  /* 0x0000000000027941 */ /* 0x000fea0003800000 */
.L_x_8930:
[----:B------:R-:W-:Y:S01]  /*27880*/  BSSY B2, `(.L_x_8932) ;  /* 0x000000b000027945 */ /* 0x000fe20003800000 */
[----:B------:R-:W-:Y:S02]  /*27890*/  IMAD.MOV.U32 R10, RZ, RZ, 0x0 ;  /* 0x00000000ff0a7424 */ /* 0x000fe400078e00ff */
[----:B------:R-:W-:Y:S01]  /*278a0*/  IMAD.MOV.U32 R11, RZ, RZ, 0x12f00000 ;  /* 0x12f00000ff0b7424 */ /* 0x000fe200078e00ff */
[----:B------:R-:W-:Y:S06]  /*278b0*/  @P1 BRA `(.L_x_8933) ;  /* 0x00000000001c1947 */ /* 0x000fec0003800000 */
[----:B------:R-:W2:Y:S01]  /*278c0*/  S2R R13, SR_TID.X ;  /* 0x00000000000d7919 */ /* 0x000ea20000002100 */
[----:B01----:R-:W-:-:S04]  /*278d0*/  IMAD.MOV.U32 R6, RZ, RZ, 0x5000 ;  /* 0x00005000ff067424 */ /* 0x003fc800078e00ff */
[----:B------:R3:W-:Y:S01]  /*278e0*/  SYNCS.ARRIVE.TRANS64 RZ, [R5+URZ+0x228b0], R6 ;  /* 0x0228b00605ff79a7 */ /* 0x0007e2000800003f */
[----:B--2---:R-:W-:-:S04]  /*278f0*/  LOP3.LUT R13, R13, 0x1f, RZ, 0xc0, !PT ;  /* 0x0000001f0d0d7812 */ /* 0x004fc800078ec0ff */
[----:B------:R-:W-:-:S13]  /*27900*/  ISETP.NE.AND P0, PT, R13, RZ, PT ;  /* 0x000000ff0d00720c */ /* 0x000fda0003f05270 */
[----:B---3--:R-:W-:Y:S05]  /*27910*/  @!P0 BRA `(.L_x_8933) ;  /* 0x0000000000048947 */ /* 0x008fea0003800000 */
[----:B------:R-:W-:Y:S01]  /*27920*/  BPT.TRAP 0x1 ;  /* 0x000000040000795c */ /* 0x000fe20000300000 */
.L_x_8933:
[----:B------:R-:W-:Y:S05]  /*27930*/  BSYNC B2 ;  /* 0x0000000000027941 */ /* 0x000fea0003800000 */
.L_x_8932:
        /* <DEDUP_REMOVED lines=8> */
.L_x_8934:
        /* <DEDUP_REMOVED lines=10> */
.L_x_8924:
[----:B------:R-:W-:Y:S05]  /*27a60*/  BSYNC B1 ;  /* 0x0000000000017941 */ /* 0x000fea0003800000 */
.L_x_8923:
[----:B------:R-:W0:Y:S04]  /*27a70*/  LDL.LU R6, [R1] ;  /* 0x0000000001067983 */ /* 0x000e280000300800 */
[----:B------:R-:W2:Y:S01]  /*27a80*/  LDL.LU R10, [R1+0xc] ;  /* 0x00000c00010a7983 */ /* 0x000ea20000300800 */
[----:B------:R-:W-:Y:S01]  /*27a90*/  VIADD R3, R3, 0xfffffffe ;  /* 0xfffffffe03037836 */ /* 0x000fe20000000000 */
[----:B------:R-:W-:-:S04]  /*27aa0*/  PLOP3.LUT P0, PT, PT, PT, PT, 0x8, 0x0 ;  /* 0x000000000000781c */ /* 0x000fc80003f0e170 */
[----:B------:R-:W-:Y:S01]  /*27ab0*/  ISETP.GE.AND P2, PT, R3, R4, PT ;  /* 0x000000040300720c */ /* 0x000fe20003f46270 */
[----:B0-----:R-:W-:-:S05]  /*27ac0*/  VIADD R5, R6, 0x1 ;  /* 0x0000000106057836 */ /* 0x001fca0000000000 */
[----:B------:R-:W-:-:S04]  /*27ad0*/  ISETP.NE.AND P1, PT, R5, 0x2, PT ;  /* 0x000000020500780c */ /* 0x000fc80003f25270 */
[----:B------:R-:W-:Y:S02]  /*27ae0*/  SEL R6, RZ, 0x1, P1 ;  /* 0x00000001ff067807 */ /* 0x000fe40000800000 */
[----:B------:R-:W-:Y:S02]  /*27af0*/  SEL R5, R5, RZ, P1 ;  /* 0x000000ff05057207 */ /* 0x000fe40000800000 */
[----:B--2---:R-:W-:-:S03]  /*27b00*/  LOP3.LUT R10, R10, R6, RZ, 0x3c, !PT ;  /* 0x000000060a0a7212 */ /* 0x004fc600078e3cff */
[----:B------:R0:W-:Y:S04]  /*27b10*/  STL [R1], R5 ;  /* 0x0000000501007387 */ /* 0x0001e80000100800 */
[----:B------:R0:W-:Y:S01]  /*27b20*/  STL [R1+0xc], R10 ;  /* 0x00000c0a01007387 */ /* 0x0001e20000100800 */
[----:B------:R-:W-:Y:S05]  /*27b30*/  @!P2 BRA `(.L_x_8917) ;  /* 0x000000040074a947 */ /* 0x000fea0003800000 */
.L_x_8947:
[----:B------:R-:W-:Y:S05]  /*27b40*/  YIELD ;  /* 0x0000000000007946 */ /* 0x000fea0003800000 */
[----:B------:R-:W-:Y:S04]  /*27b50*/  BSSY B1, `(.L_x_8935) ;  /* 0x000004f000017945 */ /* 0x000fe80003800000 */
[----:B-1----:R-:W-:Y:S05]  /*27b60*/  @!P6 BRA `(.L_x_8936) ;  /* 0x000000040034e947 */ /* 0x002fea0003800000 */
[----:B0-----:R-:W2:Y:S04]  /*27b70*/  LDL R5, [R1] ;  /* 0x0000000001057983 */ /* 0x001ea80000100800 */
[----:B------:R-:W3:Y:S01]  /*27b80*/  LDL R6, [R1+0xc] ;  /* 0x00000c0001067983 */ /* 0x000ee20000100800 */
[----:B------:R-:W0:Y:S01]  /*27b90*/  S2R R7, SR_TID.X ;  /* 0x0000000000077919 */ /* 0x000e220000002100 */
[----:B------:R-:W-:Y:S01]  /*27ba0*/  BSSY B2, `(.L_x_8937) ;  /* 0x0000007000027945 */ /* 0x000fe20003800000 */
[----:B0-----:R-:W-:-:S04]  /*27bb0*/  LOP3.LUT R7, R7, 0x7f, RZ, 0xc0, !PT ;  /* 0x0000007f07077812 */ /* 0x001fc800078ec0ff */
[----:B------:R-:W-:Y:S01]  /*27bc0*/  ISETP.NE.AND P2, PT, R7, RZ, PT ;  /* 0x000000ff0700720c */ /* 0x000fe20003f45270 */
[----:B--2---:R-:W-:Y:S01]  /*27bd0*/  IMAD R5, R5, 0x8, R17 ;  /* 0x0000000805057824 */ /* 0x004fe200078e0211 */
[----:B---3--:R-:W-:-:S04]  /*27be0*/  SHF.L.U32 R6, R6, 0x1f, RZ ;  /* 0x0000001f06067819 */ /* 0x008fc800000006ff */
[----:B------:R-:W0:Y:S02]  /*27bf0*/  SYNCS.PHASECHK.TRANS64.TRYWAIT P1, [R5+URZ+0x228a0], R6 ;  /* 0x0228a006050075a7 */ /* 0x000e24000802017f */
[----:B0-----:R-:W-:Y:S05]  /*27c00*/  @!P1 BRA `(.L_x_8938) ;  /* 0x0000009400809947 */ /* 0x001fea0003800000 */
.L_x_9167:
[----:B------:R-:W-:Y:S05]  /*27c10*/  BSYNC B2 ;  /* 0x0000000000027941 */ /* 0x000fea0003800000 */
.L_x_8937:
        /* <DEDUP_REMOVED lines=9> */
.L_x_8940:
[----:B------:R-:W-:Y:S05]  /*27cb0*/  BSYNC B2 ;  /* 0x0000000000027941 */ /* 0x000fea0003800000 */
.L_x_8939:
[----:B------:R-:W2:Y:S01]  /*27cc0*/  LDL R7, [R1] ;  /* 0x0000000001077983 */ /* 0x000ea20000100800 */
[----:B------:R-:W-:Y:S01]  /*27cd0*/  IMAD.MOV.U32 R12, RZ, RZ, RZ ;  /* 0x000000ffff0c7224 */ /* 0x000fe200078e00ff */
[----:B------:R-:W-:Y:S01]  /*27ce0*/  UIADD3 UR4, UP0, UR36, 0x570, URZ ;  /* 0x0000057024047890 */ /* 0x000fe2000ff1e03f */
[----:B------:R-:W-:Y:S01]  /*27cf0*/  PLOP3.LUT P1, PT, PT, PT, PT, 0x80, 0x0 ;  /* 0x000000000000781c */ /* 0x000fe20003f2f070 */
[----:B------:R-:W-:Y:S01]  /*27d00*/  IMAD R9, R3, 0xa0, R0 ;  /* 0x000000a003097824 */ /* 0x000fe200078e0200 */
[----:B------:R-:W-:Y:S01]  /*27d10*/  UMOV UR6, 0x0 ;  /* 0x0000000000067882 */ /* 0x000fe20000000000 */
[----:B------:R-:W-:Y:S01]  /*27d20*/  R2UR UR10, R12 ;  /* 0x000000000c0a72ca */ /* 0x000fe200000e0000 */
[----:B------:R-:W-:Y:S01]  /*27d30*/  VIADD R10, R5, 0x22890 ;  /* 0x00022890050a7836 */ /* 0x000fe20000000000 */
[----:B------:R-:W-:Y:S01]  /*27d40*/  UIADD3.X UR5, URZ, UR37, URZ, UP0, !UPT ;  /* 0x000000253f057290 */ /* 0x000fe200087fe43f */
[----:B------:R-:W-:Y:S01]  /*27d50*/  UMOV UR7, 0x12f00000 ;  /* 0x12f0000000077882 */ /* 0x000fe20000000000 */
[----:B--2---:R-:W-:-:S04]  /*27d60*/  IMAD R7, R7, 0x5000, R17 ;  /* 0x0000500007077824 */ /* 0x004fc800078e0211 */
[----:B------:R-:W-:-:S07]  /*27d70*/  VIADD R11, R7, 0x18400 ;  /* 0x00018400070b7836 */ /* 0x000fce0000000000 */
.L_x_8941:
        /* <DEDUP_REMOVED lines=13> */
.L_x_9168:
[----:B------:R-:W-:Y:S05]  /*27e50*/  BSYNC B2 ;  /* 0x0000000000027941 */ /* 0x000fea0003800000 */
.L_x_8942:
        /* <DEDUP_REMOVED lines=11> */
.L_x_8945:
[----:B------:R-:W-:Y:S05]  /*27f10*/  BSYNC B2 ;  /* 0x0000000000027941 */ /* 0x000fea0003800000 */
.L_x_8944:
        /* <DEDUP_REMOVED lines=8> */
.L_x_8946:
        /* <DEDUP_REMOVED lines=10> */
.L_x_8936:
[----:B------:R-:W-:Y:S05]  /*28040*/  BSYNC B1 ;  /* 0x0000000000017941 */ /* 0x000fea0003800000 */
.L_x_8935:
[----:B------:R-:W2:Y:S04]  /*28050*/  LDL.LU R6, [R1] ;  /* 0x0000000001067983 */ /* 0x000ea80000300800 */
[----:B0-----:R-:W3:Y:S01]  /*28060*/  LDL.LU R10, [R1+0xc] ;  /* 0x00000c00010a7983 */ /* 0x001ee20000300800 */
[C---:B------:R-:W-:Y:S01]  /*28070*/  ISETP.GT.AND P2, PT, R3.reuse, R4, PT ;  /* 0x000000040300720c */ /* 0x040fe20003f44270 */
[----:B------:R-:W-:Y:S02]  /*28080*/  VIADD R3, R3, 0xffffffff ;  /* 0xffffffff03037836 */ /* 0x000fe40000000000 */
[----:B--2---:R-:W-:-:S05]  /*28090*/  VIADD R5, R6, 0x1 ;  /* 0x0000000106057836 */ /* 0x004fca0000000000 */
[----:B------:R-:W-:-:S04]  /*280a0*/  ISETP.NE.AND P1, PT, R5, 0x2, PT ;  /* 0x000000020500780c */ /* 0x000fc80003f25270 */
[----:B------:R-:W-:Y:S02]  /*280b0*/  SEL R6, RZ, 0x1, P1 ;  /* 0x00000001ff067807 */ /* 0x000fe40000800000 */
[----:B------:R-:W-:Y:S02]  /*280c0*/  SEL R5, R5, RZ, P1 ;  /* 0x000000ff05057207 */ /* 0x000fe40000800000 */
[----:B---3--:R-:W-:-:S05]  /*280d0*/  LOP3.LUT R10, R10, R6, RZ, 0x3c, !PT ;  /* 0x000000060a0a7212 */ /* 0x008fca00078e3cff */
[----:B------:R1:W-:Y:S04]  /*280e0*/  STL [R1+0xc], R10 ;  /* 0x00000c0a01007387 */ /* 0x0003e80000100800 */
[----:B------:R1:W-:Y:S01]  /*280f0*/  STL [R1], R5 ;  /* 0x0000000501007387 */ /* 0x0003e20000100800 */
[----:B------:R-:W-:Y:S05]  /*28100*/  @P2 BRA `(.L_x_8947) ;  /* 0xfffffff8008c2947 */ /* 0x000fea000383ffff */
.L_x_8917:
[----:B------:R-:W-:Y:S05]  /*28110*/  BSYNC B0 ;  /* 0x0000000000007941 */ /* 0x000fea0003800000 */
.L_x_8916:
[----:B------:R-:W2:Y:S01]  /*28120*/  LDC R0, c[0x0][0x448] ;  /* 0x00011200ff007b82 */ /* 0x000ea20000000800 */
[----:B------:R-:W-:Y:S01]  /*28130*/  VIADD R2, R25, 0x7f ;  /* 0x0000007f19027836 */ /* 0x000fe20000000000 */
[----:B------:R-:W-:Y:S06]  /*28140*/  @!P0 WARPSYNC.ALL ;  /* 0x0000000000008948 */ /* 0x000fec0003800000 */
[----:B------:R-:W-:Y:S01]  /*28150*/  @!P0 BAR.SYNC.DEFER_BLOCKING 0xc, 0x180 ;  /* 0x0306000000008b1d */ /* 0x000fe20000010000 */
[----:B--2---:R-:W-:-:S13]  /*28160*/  ISETP.NE.AND P1, PT, R0, 0x1, PT ;  /* 0x000000010000780c */ /* 0x004fda0003f25270 */
[----:B------:R-:W2:Y:S08]  /*28170*/  @P1 LDC R3, c[0x0][0x44c] ;  /* 0x00011300ff031b82 */ /* 0x000eb00000000800 */
[----:B------:R-:W3:Y:S01]  /*28180*/  @P1 LDC R0, c[0x0][0x450] ;  /* 0x00011400ff001b82 */ /* 0x000ee20000000800 */
[----:B--2---:R-:W-:-:S05]  /*28190*/  @P1 IMAD.HI.U32 R3, R2, R3, RZ ;  /* 0x0000000302031227 */ /* 0x004fca00078e00ff */
[----:B---3--:R-:W-:-:S05]  /*281a0*/  @P1 SHF.R.U32.HI R2, RZ, R0, R3 ;  /* 0x00000000ff021219 */ /* 0x008fca0000011603 */
[----:B------:R-:W-:Y:S02]  /*281b0*/  IMAD.IADD R8, R8, 0x1, R2 ;  /* 0x0000000108087824 */ /* 0x000fe400078e0202 */
[----:B------:R-:W2:Y:S02]  /*281c0*/  LDC.64 R2, c[0x0][0x9e0] ;  /* 0x00027800ff027b82 */ /* 0x000ea40000000a00 */
[----:B--2---:R-:W-:Y:S01]  /*281d0*/  ISETP.GE.AND P2, PT, R3, 0x1, PT ;  /* 0x000000010300780c */ /* 0x004fe20003f46270 */
        /* <DEDUP_REMOVED lines=8> */
[----:B01----:R-:W0:Y:S02]  /*28260*/  @P0 LDC.64 R4, c[0x0][0x9e8] ;  /* 0x00027a00ff040b82 */ /* 0x003e240000000a00 */
[----:B0-----:R-:W-:-:S05]  /*28270*/  @P0 IMAD.HI.U32 R4, R0, R4, RZ ;  /* 0x0000000400040227 */ /* 0x001fca00078e00ff */
[----:B------:R-:W-:-:S04]  /*28280*/  @P0 SHF.R.U32.HI R0, RZ, R5, R4 ;  /* 0x00000005ff000219 */ /* 0x000fc80000011604 */
[----:B------:R-:W-:Y:S01]  /*28290*/  LOP3.LUT R0, RZ, R0, RZ, 0x33, !PT ;  /* 0x00000000ff007212 */ /* 0x000fe200078e33ff */
[----:B------:R-:W-:Y:S06]  /*282a0*/  BRA `(.L_x_8951) ;  /* 0x0000000000107947 */ /* 0x000fec0003800000 */
.L_x_8950:
[----:B------:R-:W-:-:S13]  /*282b0*/  ISETP.NE.AND P0, PT, R3, 0x1, PT ;  /* 0x000000010300780c */ /* 0x000fda0003f05270 */
[----:B01----:R-:W0:Y:S02]  /*282c0*/  @P0 LDC.64 R4, c[0x0][0x9e8] ;  /* 0x00027a00ff040b82 */ /* 0x003e240000000a00 */
[----:B0-----:R-:W-:-:S05]  /*282d0*/  @P0 IMAD.HI.U32 R4, R0, R4, RZ ;  /* 0x0000000400040227 */ /* 0x001fca00078e00ff */
[----:B------:R-:W-:-:S07]  /*282e0*/  @P0 SHF.R.U32.HI R0, RZ, R5, R4 ;  /* 0x00000005ff000219 */ /* 0x000fce0000011604 */
.L_x_8951:
[----:B------:R-:W-:Y:S05]  /*282f0*/  BSYNC B0 ;  /* 0x0000000000007941 */ /* 0x000fea0003800000 */
.L_x_8949:
[----:B------:R-:W-:-:S05]  /*28300*/  IMAD R0, R0, R3, R3 ;  /* 0x0000000300007224 */ /* 0x000fca00078e0203 */
[----:B------:R-:W-:-:S07]  /*28310*/  VIMNMX R2, R2, R0, PT ;  /* 0x0000000002027248 */ /* 0x000fce0003fe0100 */
.L_x_8948:
[----:B------:R-:W-:Y:S01]  /*28320*/  VIADD R0, R2, 0x9f ;  /* 0x0000009f02007836 */ /* 0x000fe20000000000 */
[----:B------:R-:W-:Y:S01]  /*28330*/  ULDC UR4, c[0x0][0x9dc] ;  /* 0x0002770000047ab9 */ /* 0x000fe20000000800 */
[----:B------:R-:W-:Y:S02]  /*28340*/  IMAD.MOV.U32 R4, RZ, RZ, R25 ;  /* 0x000000ffff047224 */ /* 0x000fe400078e0019 */
[----:B------:R-:W-:-:S05]  /*28350*/  IMAD.HI R0, R0, 0x66666667, RZ ;  /* 0x6666666700007827 */ /* 0x000fca00078e02ff */
[----:B------:R-:W-:-:S04]  /*28360*/  SHF.R.U32.HI R2, RZ, 0x1f, R0 ;  /* 0x0000001fff027819 */ /* 0x000fc80000011600 */
[----:B------:R-:W-:Y:S02]  /*28370*/  LEA.HI.SX32 R2, R0, R2, 0x1a ;  /* 0x0000000200027211 */ /* 0x000fe400078fd2ff */
[----:B------:R-:W2:Y:S02]  /*28380*/  @P1 LDC R0, c[0x0][0x450] ;  /* 0x00011400ff001b82 */ /* 0x000ea40000000800 */
[----:B------:R-:W-:-:S06]  /*28390*/  VIMNMX R32, R20, R2, PT ;  /* 0x0000000214207248 */ /* 0x000fcc0003fe0100 */
[----:B------:R-:W3:Y:S02]  /*283a0*/  @P1 LDC R2, c[0x0][0x44c] ;  /* 0x00011300ff021b82 */ /* 0x000ee40000000800 */
[----:B---3--:R-:W-:-:S05]  /*283b0*/  @P1 IMAD.HI.U32 R2, R25, R2, RZ ;  /* 0x0000000219021227 */ /* 0x008fca00078e00ff */
        /* <DEDUP_REMOVED lines=9> */
[----:B01----:R-:W0:Y:S02]  /*28450*/  @P0 LDC.64 R4, c[0x0][0x9e8] ;  /* 0x00027a00ff040b82 */ /* 0x003e240000000a00 */
[----:B0-----:R-:W-:-:S05]  /*28460*/  @P0 IMAD.HI.U32 R4, R2, R4, RZ ;  /* 0x0000000402040227 */ /* 0x001fca00078e00ff */
[----:B------:R-:W-:-:S04]  /*28470*/  @P0 SHF.R.U32.HI R2, RZ, R5, R4 ;  /* 0x00000005ff020219 */ /* 0x000fc80000011604 */
[----:B------:R-:W-:Y:S01]  /*28480*/  LOP3.LUT R2, RZ, R2, RZ, 0x33, !PT ;  /* 0x00000002ff027212 */ /* 0x000fe200078e33ff */
[----:B------:R-:W-:Y:S06]  /*28490*/  BRA `(.L_x_8955) ;  /* 0x0000000000107947 */ /* 0x000fec0003800000 */
.L_x_8954:
[----:B------:R-:W-:-:S13]  /*284a0*/  ISETP.NE.AND P0, PT, R3, 0x1, PT ;  /* 0x000000010300780c */ /* 0x000fda0003f05270 */
[----:B01----:R-:W0:Y:S02]  /*284b0*/  @P0 LDC.64 R4, c[0x0][0x9e8] ;  /* 0x00027a00ff040b82 */ /* 0x003e240000000a00 */
[----:B0-----:R-:W-:-:S05]  /*284c0*/  @P0 IMAD.HI.U32 R4, R2, R4, RZ ;  /* 0x0000000402040227 */ /* 0x001fca00078e00ff */
[----:B------:R-:W-:-:S07]  /*284d0*/  @P0 SHF.R.U32.HI R2, RZ, R5, R4 ;  /* 0x00000005ff020219 */ /* 0x000fce0000011604 */
.L_x_8955:
[----:B------:R-:W-:Y:S05]  /*284e0*/  BSYNC B0 ;  /* 0x0000000000007941 */ /* 0x000fea0003800000 */
.L_x_8953:
[----:B------:R-:W-:-:S05]  /*284f0*/  IMAD R2, R2, R3, RZ ;  /* 0x0000000302027224 */ /* 0x000fca00078e02ff */
[----:B------:R-:W-:-:S07]  /*28500*/  VIMNMX R0, R0, R2, !PT ;  /* 0x0000000200007248 */ /* 0x000fce0007fe0100 */
.L_x_8952:
[----:B------:R-:W-:-:S05]  /*28510*/  IMAD.HI R0, R0, 0x66666667, RZ ;  /* 0x6666666700007827 */ /* 0x000fca00078e02ff */
[----:B------:R-:W-:-:S04]  /*28520*/  SHF.R.U32.HI R2, RZ, 0x1f, R0 ;  /* 0x0000001fff027819 */ /* 0x000fc80000011600 */
[----:B------:R-:W-:-:S04]  /*28530*/  LEA.HI.SX32 R2, R0, R2, 0x1a ;  /* 0x0000000200027211 */ /* 0x000fc800078fd2ff */
[----:B------:R-:W-:-:S04]  /*28540*/  VIMNMX R3, RZ, R2, !PT ;  /* 0x00000002ff037248 */ /* 0x000fc80007fe0100 */
[----:B------:R-:W-:Y:S01]  /*28550*/  ISETP.GT.AND P0, PT, R32, R3, PT ;  /* 0x000000032000720c */ /* 0x000fe20003f04270 */
[----:B------:R2:W-:-:S12]  /*28560*/  STL [R1+0x1c], R3 ;  /* 0x00001c0301007387 */ /* 0x0005d80000100800 */
[----:B--2---:R-:W-:Y:S05]  /*28570*/  @P0 BRA `(.L_x_8956) ;  /* 0x0000000000440947 */ /* 0x004fea0003800000 */
[----:B------:R-:W2:Y:S02]  /*28580*/  S2R R3, SR_TID.X ;  /* 0x0000000000037919 */ /* 0x000ea40000002100 */
[----:B--2---:R-:W-:-:S04]  /*28590*/  LOP3.LUT R3, R3, 0x7f, RZ, 0xc0, !PT ;  /* 0x0000007f03037812 */ /* 0x004fc800078ec0ff */
[----:B------:R-:W-:-:S13]  /*285a0*/  ISETP.NE.AND P0, PT, R3, RZ, PT ;  /* 0x000000ff0300720c */ /* 0x000fda0003f05270 */
[----:B------:R-:W-:Y:S05]  /*285b0*/  @P0 BRA `(.L_x_8957) ;  /* 0x0000004c00700947 */ /* 0x000fea0003800000 */
[----:B01----:R-:W0:Y:S01]  /*285c0*/  S2R R5, SR_LANEID ;  /* 0x0000000000057919 */ /* 0x003e220000000000 */
        /* <DEDUP_REMOVED lines=12> */
.L_x_8956:
        /* <DEDUP_REMOVED lines=9> */
[----:B------:R-:W2:Y:S01]  /*28720*/  LDC.64 R2, c[0x4][R2] ;  /* 0x0100000002027b82 */ /* 0x000ea20000000a00 */
[----:B01----:R-:W-:Y:S02]  /*28730*/  IMAD.U32 R5, RZ, RZ, UR7 ;  /* 0x00000007ff057e24 */ /* 0x003fe4000f8e00ff */
        /* <DEDUP_REMOVED lines=8> */
[----:B--2---:R-:W-:Y:S05]  /*287c0*/  CALL.ABS.NOINC R2 ;  /* 0x0000000002007343 */ /* 0x004fea0003c00000 */
.L_x_8959:
[----:B------:R-:W-:Y:S05]  /*287d0*/  BSYNC B6 ;  /* 0x0000000000067941 */ /* 0x000fea0003800000 */
.L_x_8958:
        /* <DEDUP_REMOVED lines=22> */
.L_x_8961:
[----:B------:R-:W-:Y:S05]  /*28940*/  BSYNC B6 ;  /* 0x0000000000067941 */ /* 0x000fea0003800000 */
.L_x_8960:
        /* <DEDUP_REMOVED lines=20> */
.L_x_8963:
[----:B------:R-:W-:Y:S05]  /*28a90*/  BSYNC B6 ;  /* 0x0000000000067941 */ /* 0x000fea0003800000 */
.L_x_8962:
        /* <DEDUP_REMOVED lines=19> */
.L_x_8965:
[----:B------:R-:W-:Y:S05]  /*28bd0*/  BSYNC B6 ;  /* 0x0000000000067941 */ /* 0x000fea0003800000 */
.L_x_8964:
[----:B------:R-:W-:Y:S01]  /*28be0*/  ULDC.64 UR4, c[0x0][0x9f8] ;  /* 0x00027e0000047ab9 */ /* 0x000fe20000000a00 */
[----:B------:R-:W2:Y:S01]  /*28bf0*/  LDL R21, [R1+0x14] ;  /* 0x0000140001157983 */ /* 0x000ea20000100800 */
[----:B------:R-:W-:Y:S01]  /*28c00*/  ISETP.NE.U32.AND P0, PT, RZ, UR4, PT ;  /* 0x00000004ff007c0c */ /* 0x000fe2000bf05070 */
[----:B------:R-:W-:Y:S01]  /*28c10*/  IMAD.MOV.U32 R14, RZ, RZ, R27 ;  /* 0x000000ffff0e7224 */ /* 0x000fe200078e001b */
[----:B------:R-:W3:Y:S01]  /*28c20*/  LDC R12, c[0x0][0x430] ;  /* 0x00010c00ff0c7b82 */ /* 0x000ee20000000800 */
[----:B------:R-:W4:Y:S01]  /*28c30*/  LDL R13, [R1+0x48] ;  /* 0x00004800010d7983 */ /* 0x000f220000100800 */
[----:B------:R-:W-:Y:S01]  /*28c40*/  ISETP.NE.AND.EX P0, PT, RZ, UR5, PT, P0 ;  /* 0x00000005ff007c0c */ /* 0x000fe2000bf05300 */
[----:B------:R-:W0:-:S12]  /*28c50*/  S2R R20, SR_TID.X ;  /* 0x0000000000147919 */ /* 0x000e180000002100 */
[----:B------:R-:W1:Y:S02]  /*28c60*/  @P0 LDC.64 R2, c[0x0][0x9f8] ;  /* 0x00027e00ff020b82 */ /* 0x000e640000000a00 */
[----:B-1----:R-:W-:-:S05]  /*28c70*/  @P0 IMAD.WIDE R2, R27, 0x4, R2 ;  /* 0x000000041b020825 */ /* 0x002fca00078e0202 */
[----:B------:R1:W4:Y:S01]  /*28c80*/  @P0 LDG.E R14, desc[UR60][R2.64] ;  /* 0x0000003c020e0981 */ /* 0x000322000c1e1900 */
[----:B0-----:R-:W-:Y:S01]  /*28c90*/  LOP3.LUT R20, R20, 0x7f, RZ, 0xc0, !PT ;  /* 0x0000007f14147812 */ /* 0x001fe200078ec0ff */
[----:B------:R-:W-:Y:S01]  /*28ca0*/  IMAD.MOV.U32 R4, RZ, RZ, 0xa0 ;  /* 0x000000a0ff047424 */ /* 0x000fe200078e00ff */
[----:B---3--:R-:W-:Y:S01]  /*28cb0*/  ISETP.NE.AND P0, PT, R12, 0x1, PT ;  /* 0x000000010c00780c */ /* 0x008fe20003f05270 */
[----:B------:R-:W0:Y:S01]  /*28cc0*/  S2R R30, SR_TID.X ;  /* 0x00000000001e7919 */ /* 0x000e220000002100 */
[----:B------:R-:W-:Y:S01]  /*28cd0*/  SHF.R.U32.HI R20, RZ, 0x3, R20 ;  /* 0x00000003ff147819 */ /* 0x000fe20000011614 */
[----:B------:R-:W-:-:S10]  /*28ce0*/  IMAD R4, R32, R4, -0xa0 ;  /* 0xffffff6020047424 */ /* 0x000fd400078e0204 */
[----:B------:R-:W3:Y:S08]  /*28cf0*/  @P0 LDC R0, c[0x0][0x434] ;  /* 0x00010d00ff000b82 */ /* 0x000ef00000000800 */
[----:B-1----:R-:W1:Y:S08]  /*28d00*/  @P0 LDC R2, c[0x0][0x438] ;  /* 0x00010e00ff020b82 */ /* 0x002e700000000800 */
[----:B------:R-:W1:Y:S01]  /*28d10*/  @P0 LDC R5, c[0x0][0x434] ;  /* 0x00010d00ff050b82 */ /* 0x000e620000000800 */
[----:B0-----:R-:W-:-:S07]  /*28d20*/  IMAD.SHL.U32 R30, R30, 0x10, RZ ;  /* 0x000000101e1e7824 */ /* 0x001fce00078e00ff */
[----:B------:R-:W0:Y:S01]  /*28d30*/  @P0 LDC R7, c[0x0][0x438] ;  /* 0x00010e00ff070b82 */ /* 0x000e220000000800 */
[----:B------:R-:W-:Y:S02]  /*28d40*/  LOP3.LUT R30, R20, 0x70, R30, 0xf8, !PT ;  /* 0x00000070141e7812 */ /* 0x000fe400078ef81e */
[----:B------:R-:W3:Y:S03]  /*28d50*/  S2R R20, SR_TID.X ;  /* 0x0000000000147919 */ /* 0x000ee60000002100 */
[----:B------:R-:W-:-:S05]  /*28d60*/  IMAD.IADD R8, R30, 0x1, R4 ;  /* 0x000000011e087824 */ /* 0x000fca00078e0204 */
[----:B------:R-:W-:Y:S02]  /*28d70*/  ISETP.GE.AND P1, PT, R8, R19, PT ;  /* 0x000000130800720c */ /* 0x000fe40003f26270 */
[C---:B---3--:R-:W-:Y:S01]  /*28d80*/  LOP3.LUT R30, R20.reuse, 0x7f, RZ, 0xc0, !PT ;  /* 0x0000007f141e7812 */ /* 0x048fe200078ec0ff */
[----:B------:R-:W-:-:S03]  /*28d90*/  IMAD.SHL.U32 R20, R20, 0x10, RZ ;  /* 0x0000001014147824 */ /* 0x000fc600078e00ff */
[----:B------:R-:W-:-:S04]  /*28da0*/  SHF.R.U32.HI R30, RZ, 0x3, R30 ;  /* 0x00000003ff1e7819 */ /* 0x000fc8000001161e */
[----:B------:R-:W-:-:S04]  /*28db0*/  LOP3.LUT R20, R30, 0x70, R20, 0xf8, !PT ;  /* 0x000000701e147812 */ /* 0x000fc800078ef814 */
[----:B------:R-:W-:-:S05]  /*28dc0*/  LOP3.LUT R20, R20, 0x80, RZ, 0xfc, !PT ;  /* 0x0000008014147812 */ /* 0x000fca00078efcff */
[----:B------:R-:W-:Y:S01]  /*28dd0*/  IMAD.IADD R4, R20, 0x1, R4 ;  /* 0x0000000114047824 */ /* 0x000fe200078e0204 */
[----:B------:R-:W-:Y:S01]  /*28de0*/  LOP3.LUT R16, R16, 0xfffffffd, RZ, 0xc0, !PT ;  /* 0xfffffffd10107812 */ /* 0x000fe200078ec0ff */
[----:B------:R-:W-:Y:S01]  /*28df0*/  UMOV UR4, 0xffffffff ;  /* 0xffffffff00047882 */ /* 0x000fe20000000000 */
[--C-:B--2---:R-:W-:Y:S02]  /*28e00*/  IMAD.IADD R8, R8, 0x1, R21.reuse ;  /* 0x0000000108087824 */ /* 0x104fe400078e0215 */
[----:B------:R-:W-:Y:S02]  /*28e10*/  IMAD.IADD R9, R4, 0x1, R21 ;  /* 0x0000000104097824 */ /* 0x000fe400078e0215 */
[----:B------:R-:W-:-:S04]  /*28e20*/  @P0 IMAD.HI.U32 R0, R8, R0, RZ ;  /* 0x0000000008000227 */ /* 0x000fc800078e00ff */
[----:B------:R-:W-:Y:S01]  /*28e30*/  IMAD.MOV.U32 R6, RZ, RZ, R8 ;  /* 0x000000ffff067224 */ /* 0x000fe200078e0008 */
[----:B-1----:R-:W-:Y:S02]  /*28e40*/  @P0 SHF.R.U32.HI R6, RZ, R2, R0 ;  /* 0x00000002ff060219 */ /* 0x002fe40000011600 */
[----:B------:R-:W1:Y:S01]  /*28e50*/  @!P1 LDC.64 R2, c[0x0][0x428] ;  /* 0x00010a00ff029b82 */ /* 0x000e620000000a00 */
[----:B------:R-:W-:-:S04]  /*28e60*/  @P0 IMAD.HI.U32 R5, R9, R5, RZ ;  /* 0x0000000509050227 */ /* 0x000fc800078e00ff */
[----:B------:R-:W-:Y:S01]  /*28e70*/  IMAD.MOV.U32 R0, RZ, RZ, R9 ;  /* 0x000000ffff007224 */ /* 0x000fe200078e0009 */
[----:B0-----:R-:W-:Y:S02]  /*28e80*/  @P0 SHF.R.U32.HI R0, RZ, R7, R5 ;  /* 0x00000007ff000219 */ /* 0x001fe40000011605 */
[----:B------:R-:W-:Y:S02]  /*28e90*/  ISETP.GE.AND P0, PT, R4, R19, PT ;  /* 0x000000130400720c */ /* 0x000fe40003f06270 */
[----:B------:R-:W0:Y:S02]  /*28ea0*/  @!P1 LDC.64 R4, c[0x0][0x418] ;  /* 0x00010600ff049b82 */ /* 0x000e240000000a00 */
[----:B------:R-:W-:Y:S02]  /*28eb0*/  ISETP.GT.U32.OR P0, PT, R20, 0x9f, P0 ;  /* 0x0000009f1400780c */ /* 0x000fe40000704470 */
[----:B----4-:R-:W-:-:S05]  /*28ec0*/  SHF.R.S32.HI R15, RZ, 0x1f, R14 ;  /* 0x0000001fff0f7819 */ /* 0x010fca000001140e */
[----:B-1----:R-:W-:-:S04]  /*28ed0*/  @!P1 IMAD R7, R15, R2, RZ ;  /* 0x000000020f079224 */ /* 0x002fc800078e02ff */
[----:B------:R-:W-:Y:S01]  /*28ee0*/  @!P1 IMAD R10, R14, R3, R7 ;  /* 0x000000030e0a9224 */ /* 0x000fe200078e0207 */
[----:B------:R-:W-:-:S03]  /*28ef0*/  @!P1 SHF.R.S32.HI R7, RZ, 0x1f, R6 ;  /* 0x0000001fff079819 */ /* 0x000fc60000011406 */
[----:B------:R-:W-:-:S03]  /*28f00*/  @!P1 IMAD.WIDE.U32 R2, R14, R2, R6 ;  /* 0x000000020e029225 */ /* 0x000fc600078e0006 */
[----:B------:R-:W1:Y:S01]  /*28f10*/  LDC R7, c[0x0][0x2f4] ;  /* 0x0000bd00ff077b82 */ /* 0x000e620000000800 */
[----:B------:R-:W-:Y:S01]  /*28f20*/  @!P1 IMAD.IADD R3, R3, 0x1, R10 ;  /* 0x0000000103039824 */ /* 0x000fe200078e020a */
[----:B0-----:R-:W-:-:S04]  /*28f30*/  @!P1 LEA R10, P2, R2, R4, 0x2 ;  /* 0x00000004020a9211 */ /* 0x001fc800078410ff */
[----:B------:R-:W-:Y:S02]  /*28f40*/  @!P1 LEA.HI.X R11, R2, R5, R3, 0x2, P2 ;  /* 0x00000005020b9211 */ /* 0x000fe400010f1403 */
[----:B------:R-:W0:Y:S01]  /*28f50*/  @!P0 LDC.64 R2, c[0x0][0x428] ;  /* 0x00010a00ff028b82 */ /* 0x000e220000000a00 */
[----:B------:R-:W-:-:S04]  /*28f60*/  IMAD.MOV R4, RZ, RZ, -R6 ;  /* 0x000000ffff047224 */ /* 0x000fc800078e0a06 */
[----:B------:R-:W-:Y:S01]  /*28f70*/  IMAD R8, R12, R4, R8 ;  /* 0x000000040c087224 */ /* 0x000fe200078e0208 */
[----:B------:R-:W-:Y:S01]  /*28f80*/  @!P0 SHF.R.S32.HI R5, RZ, 0x1f, R0 ;  /* 0x0000001fff058819 */ /* 0x000fe20000011400 */
[----:B0-----:R-:W-:-:S04]  /*28f90*/  @!P0 IMAD R4, R15, R2, RZ ;  /* 0x000000020f048224 */ /* 0x001fc800078e02ff */
[----:B------:R-:W-:Y:S02]  /*28fa0*/  @!P0 IMAD R6, R14, R3, R4 ;  /* 0x000000030e068224 */ /* 0x000fe400078e0204 */
[----:B------:R-:W-:-:S04]  /*28fb0*/  @!P0 IMAD.MOV.U32 R4, RZ, RZ, R0 ;  /* 0x000000ffff048224 */ /* 0x000fc800078e0000 */
[----:B------:R-:W-:Y:S02]  /*28fc0*/  @!P0 IMAD.WIDE.U32 R4, R14, R2, R4 ;  /* 0x000000020e048225 */ /* 0x000fe400078e0004 */
[----:B------:R-:W0:Y:S02]  /*28fd0*/  @!P0 LDC.64 R2, c[0x0][0x418] ;  /* 0x00010600ff028b82 */ /* 0x000e240000000a00 */
[----:B------:R-:W-:Y:S02]  /*28fe0*/  @!P0 IMAD.IADD R5, R6, 0x1, R5 ;  /* 0x0000000106058824 */ /* 0x000fe400078e0205 */
[----:B------:R-:W-:Y:S01]  /*28ff0*/  IMAD.MOV.U32 R6, RZ, RZ, RZ ;  /* 0x000000ffff067224 */ /* 0x000fe200078e00ff */
[----:B------:R2:W-:Y:S04]  /*29000*/  STL [R1+0x4], R14 ;  /* 0x0000040e01007387 */ /* 0x0005e80000100800 */
[----:B------:R2:W-:Y:S04]  /*29010*/  STL [R1+0x18], R15 ;  /* 0x0000180f01007387 */ /* 0x0005e80000100800 */
[----:B------:R2:W5:Y:S01]  /*29020*/  @!P1 LDG.E R6, desc[UR60][R10.64] ;  /* 0x0000003c0a069981 */ /* 0x000562000c1e1900 */
[----:B0-----:R-:W-:-:S04]  /*29030*/  @!P0 LEA R2, P2, R4, R2, 0x2 ;  /* 0x0000000204028211 */ /* 0x001fc800078410ff */
[----:B------:R-:W-:Y:S02]  /*29040*/  @!P0 LEA.HI.X R3, R4, R3, R5, 0x2, P2 ;  /* 0x0000000304038211 */ /* 0x000fe400010f1405 */
[----:B------:R-:W-:Y:S01]  /*29050*/  ISETP.GT.U32.AND P2, PT, R20, 0x9f, PT ;  /* 0x0000009f1400780c */ /* 0x000fe20003f44070 */
[----:B------:R-:W-:Y:S01]  /*29060*/  IMAD.MOV.U32 R5, RZ, RZ, RZ ;  /* 0x000000ffff057224 */ /* 0x000fe200078e00ff */
[----:B-1----:R-:W-:-:S05]  /*29070*/  ISETP.GE.AND P1, PT, R36, R7, PT ;  /* 0x000000072400720c */ /* 0x002fca0003f26270 */
[----:B------:R2:W5:Y:S01]  /*29080*/  @!P0 LDG.E R5, desc[UR60][R2.64] ;  /* 0x0000003c02058981 */ /* 0x000562000c1e1900 */
[----:B------:R-:W-:-:S05]  /*29090*/  ISETP.NE.AND P0, PT, R13, 0x3, PT ;  /* 0x000000030d00780c */ /* 0x000fca0003f05270 */
[----:B------:R-:W-:-:S04]  /*290a0*/  @P2 LOP3.LUT R16, R16, 0x2, RZ, 0xfc, !PT ;  /* 0x0000000210102812 */ /* 0x000fc800078efcff */
[----:B------:R-:W-:-:S04]  /*290b0*/  LOP3.LUT R16, R16, 0xfffffffb, RZ, 0xc0, !PT ;  /* 0xfffffffb10107812 */ /* 0x000fc800078ec0ff */
[----:B------:R-:W-:Y:S01]  /*290c0*/  LOP3.LUT R16, R16, 0xfffffffe, RZ, 0xc0, !PT ;  /* 0xfffffffe10107812 */ /* 0x000fe200078ec0ff */
[----:B------:R-:W-:-:S03]  /*290d0*/  IMAD.MOV R0, RZ, RZ, -R0 ;  /* 0x000000ffff007224 */ /* 0x000fc600078e0a00 */
[----:B------:R-:W-:Y:S01]  /*290e0*/  @P1 LOP3.LUT R16, R16, 0x1, RZ, 0xfc, !PT ;  /* 0x0000000110101812 */ /* 0x000fe200078efcff */
[----:B------:R-:W-:-:S03]  /*290f0*/  IMAD R9, R12, R0, R9 ;  /* 0x000000000c097224 */ /* 0x000fc600078e0209 */
[----:B------:R-:W-:Y:S01]  /*29100*/  @P0 LOP3.LUT R16, R16, 0x4, RZ, 0xfc, !PT ;  /* 0x0000000410100812 */ /* 0x000fe200078efcff */
[----:B--2---:R-:W-:Y:S06]  /*29110*/  BRA.DIV UR4, `(.L_x_8966) ;  /* 0x0000008204647947 */ /* 0x004fec000b800000 */
.L_x_9171:
[----:B------:R-:W-:Y:S01]  /*29120*/  SHF.R.S32.HI R0, RZ, 0x1f, R26 ;  /* 0x0000001fff007819 */ /* 0x000fe2000001141a */
[----:B------:R-:W-:-:S04]  /*29130*/  VIADD R7, R32, 0xffffffff ;  /* 0xffffffff20077836 */ /* 0x000fc80000000000 */
[----:B------:R0:W-:Y:S01]  /*29140*/  STL [R1+0x10], R0 ;  /* 0x0000100001007387 */ /* 0x0001e20000100800 */
[----:B------:R-:W-:Y:S05]  /*29150*/  @!P0 BRA `(.L_x_8967) ;  /* 0x0000000000048947 */ /* 0x000fea0003800000 */
[----:B------:R-:W-:Y:S01]  /*29160*/  BPT.TRAP 0x1 ;  /* 0x000000040000795c */ /* 0x000fe20000300000 */
.L_x_8967:
        /* <DEDUP_REMOVED lines=9> */
.L_x_9172:
[----:B------:R-:W-:Y:S05]  /*29200*/  BSYNC B0 ;  /* 0x0000000000007941 */ /* 0x000fea0003800000 */
.L_x_8968:
[----:B0-----:R-:W2:Y:S01]  /*29210*/  LDL R0, [R1+0x34] ;  /* 0x0000340001007983 */ /* 0x001ea20000100800 */
[----:B------:R-:W-:-:S03]  /*29220*/  ULDC.64 UR4, c[0x0][0x328] ;  /* 0x0000ca0000047ab9 */ /* 0x000fc60000000a00 */
[----:B------:R-:W3:Y:S04]  /*29230*/  LDL R10, [R1+0x10] ;  /* 0x00001000010a7983 */ /* 0x000ee80000100800 */
[----:B------:R-:W4:Y:S01]  /*29240*/  LDL R13, [R1+0x2c] ;  /* 0x00002c00010d7983 */ /* 0x000f220000100800 */
[----:B------:R-:W-:Y:S01]  /*29250*/  IMAD.WIDE.U32 R2, R8, UR4, RZ ;  /* 0x0000000408027c25 */ /* 0x000fe2000f8e00ff */
[----:B-----5:R-:W-:Y:S01]  /*29260*/  SHF.R.S32.HI R37, RZ, 0x1f, R6 ;  /* 0x0000001fff257819 */ /* 0x020fe20000011406 */
[----:B------:R-:W-:Y:S01]  /*29270*/  ULDC.64 UR6, c[0x0][0x338] ;  /* 0x0000ce0000067ab9 */ /* 0x000fe20000000a00 */
[----:B------:R-:W0:Y:S01]  /*29280*/  S2R R14, SR_TID.X ;  /* 0x00000000000e7919 */ /* 0x000e220000002100 */
[----:B------:R-:W1:Y:S01]  /*29290*/  LDC R11, c[0x0][0x2f4] ;  /* 0x0000bd00ff0b7b82 */ /* 0x000e620000000800 */
[----:B------:R-:W-:Y:S01]  /*292a0*/  ULDC.64 UR8, c[0x0][0x330] ;  /* 0x0000cc0000087ab9 */ /* 0x000fe20000000a00 */
[----:B------:R-:W-:Y:S01]  /*292b0*/  ULDC.64 UR10, c[0x0][0x318] ;  /* 0x0000c600000a7ab9 */ /* 0x000fe20000000a00 */
[----:B------:R-:W-:Y:S01]  /*292c0*/  SHF.R.S32.HI R34, RZ, 0x1f, R5 ;  /* 0x0000001fff227819 */ /* 0x000fe20000011405 */
[----:B------:R-:W-:Y:S01]  /*292d0*/  IMAD R7, R7, -0xa0, R19 ;  /* 0xffffff6007077824 */ /* 0x000fe200078e0213 */
[----:B-1----:R-:W-:-:S02]  /*292e0*/  ISETP.GE.AND P0, PT, R36, R11, PT ;  /* 0x0000000b2400720c */ /* 0x002fc40003f06270 */
[----:B0-----:R-:W-:-:S04]  /*292f0*/  LOP3.LUT R14, R14, 0x7f, RZ, 0xc0, !PT ;  /* 0x0000007f0e0e7812 */ /* 0x001fc800078ec0ff */
[----:B------:R-:W-:-:S05]  /*29300*/  SHF.R.U32.HI R14, RZ, 0x3, R14 ;  /* 0x00000003ff0e7819 */ /* 0x000fca000001160e */
[----:B------:R-:W-:-:S05]  /*29310*/  IMAD.IADD R7, R7, 0x1, -R14 ;  /* 0x0000000107077824 */ /* 0x000fca00078e0a0e */
[----:B------:R-:W-:Y:S02]  /*29320*/  ISETP.GE.AND P2, PT, R7, 0x1, PT ;  /* 0x000000010700780c */ /* 0x000fe40003f46270 */
[----:B------:R-:W-:-:S11]  /*29330*/  LOP3.LUT R16, R16, 0xffffffbf, RZ, 0xc0, !PT ;  /* 0xffffffbf10107812 */ /* 0x000fd600078ec0ff */
[----:B------:R-:W-:Y:S01]  /*29340*/  @P2 LOP3.LUT R16, R16, 0x40, RZ, 0xfc, !PT ;  /* 0x0000004010102812 */ /* 0x000fe200078efcff */
[----:B--2---:R-:W-:-:S04]  /*29350*/  IMAD R0, R0, UR4, RZ ;  /* 0x0000000400007c24 */ /* 0x004fc8000f8e02ff */
[----:B------:R-:W-:-:S04]  /*29360*/  IMAD R0, R8, UR5, R0 ;  /* 0x0000000508007c24 */ /* 0x000fc8000f8e0200 */
[----:B------:R-:W-:Y:S02]  /*29370*/  IMAD.IADD R3, R3, 0x1, R0 ;  /* 0x0000000103037824 */ /* 0x000fe400078e0200 */
[----:B------:R-:W-:Y:S02]  /*29380*/  IMAD R0, R37, UR6, RZ ;  /* 0x0000000625007c24 */ /* 0x000fe4000f8e02ff */
[----:B------:R-:W-:-:S04]  /*29390*/  IMAD.WIDE.U32 R2, R6, UR6, R2 ;  /* 0x0000000606027c25 */ /* 0x000fc8000f8e0002 */
[----:B------:R-:W-:-:S04]  /*293a0*/  IMAD R0, R6, UR7, R0 ;  /* 0x0000000706007c24 */ /* 0x000fc8000f8e0200 */
        /* <DEDUP_REMOVED lines=8> */
[----:B------:R0:W-:Y:S03]  /*29430*/  STL [R1+0x30], R10 ;  /* 0x0000300a01007387 */ /* 0x0001e60000100800 */
[C---:B------:R-:W-:Y:S02]  /*29440*/  IMAD R3, R9.reuse, UR5, R3 ;  /* 0x0000000509037c24 */ /* 0x040fe4000f8e0203 */
[----:B0-----:R-:W-:-:S04]  /*29450*/  IMAD.WIDE.U32 R10, R9, UR4, RZ ;  /* 0x00000004090a7c25 */ /* 0x001fc8000f8e00ff */
        /* <DEDUP_REMOVED lines=12> */
[C---:B------:R-:W-:Y:S02]  /*29520*/  ISETP.GE.AND P2, PT, R7.reuse, 0x21, PT ;  /* 0x000000210700780c */ /* 0x040fe40003f46270 */
        /* <DEDUP_REMOVED lines=36> */
[C---:B-1----:R-:W-:Y:S02]  /*29770*/  IADD3 R12, P1, R36.reuse, R11, RZ ;  /* 0x0000000b240c7210 */ /* 0x042fe40007f3e0ff */
[----:B------:R-:W1:Y:S03]  /*29780*/  SHFL.IDX PT, R11, R0, 0x6, 0x181f ;  /* 0x00d81f00000b7f89 */ /* 0x000e6600000e0000 */
[----:B0-----:R-:W-:Y:S01]  /*29790*/  IMAD.X R13, RZ, RZ, R20, P1 ;  /* 0x000000ffff0d7224 */ /* 0x001fe200008e0614 */
[----:B------:R-:W-:Y:S01]  /*297a0*/  ISETP.LT.OR P1, PT, R7, 0x51, P0 ;  /* 0x000000510700780c */ /* 0x000fe20000721670 */
[----:B------:R-:W0:Y:S04]  /*297b0*/  SHFL.IDX PT, R20, R2, 0x6, 0x181f ;  /* 0x00d81f0002147f89 */ /* 0x000e2800000e0000 */
[----:B------:R-:W2:Y:S04]  /*297c0*/  SHFL.IDX PT, R0, R0, 0x7, 0x181f ;  /* 0x00f81f0000007f89 */ /* 0x000ea800000e0000 */
[----:B------:R-:W3:Y:S04]  /*297d0*/  SHFL.IDX PT, R2, R2, 0x7, 0x181f ;  /* 0x00f81f0002027f89 */ /* 0x000ee800000e0000 */
[----:B------:R1:W-:Y:S02]  /*297e0*/  LDGSTS.E.BYPASS.LTC128B.128 [R3+0xcc00], desc[UR60][R12.64], !P1 ;  /* 0x0cc000000c037fae */ /* 0x0003e4000c901d7c */
[----:B-1----:R-:W-:-:S05]  /*297f0*/  IADD3 R12, P1, R36, R11, RZ ;  /* 0x0000000b240c7210 */ /* 0x002fca0007f3e0ff */
[----:B0-----:R-:W-:Y:S01]  /*29800*/  IMAD.X R13, RZ, RZ, R20, P1 ;  /* 0x000000ffff0d7224 */ /* 0x001fe200008e0614 */
        /* <DEDUP_REMOVED lines=28> */
.L_x_9194:
        /* <DEDUP_REMOVED lines=9> */
.L_x_8971:
        /* <DEDUP_REMOVED lines=11> */
.L_x_8972:
[----:B------:R1:W-:Y:S01]  /*29b10*/  SYNCS.ARRIVE.TRANS64.A1T0 RZ, [R4+URZ+0x22870], RZ ;  /* 0x022870ff04ff79a7 */ /* 0x0003e2000810003f */
[----:B------:R-:W-:Y:S05]  /*29b20*/  @!P6 BRA `(.L_x_8973) ;  /* 0x000000000004e947 */ /* 0x000fea0003800000 */
[----:B------:R-:W-:Y:S01]  /*29b30*/  BPT.TRAP 0x1 ;  /* 0x000000040000795c */ /* 0x000fe20000300000 */
.L_x_8973:
[----:B------:R-:W2:Y:S01]  /*29b40*/  LDL R0, [R1+0x38] ;  /* 0x0000380001007983 */ /* 0x000ea20000100800 */
[----:B------:R-:W-:Y:S01]  /*29b50*/  BSSY B0, `(.L_x_8974) ;  /* 0x0000003000007945 */ /* 0x000fe20003800000 */
[----:B--2---:R-:W2:Y:S03]  /*29b60*/  SYNCS.PHASECHK.TRANS64.TRYWAIT P0, [R4+URZ+0x22840], R0 ;  /* 0x02284000040075a7 */ /* 0x004ea6000800017f */
[----:B--2---:R-:W-:Y:S05]  /*29b70*/  @!P0 BRA `(.L_x_8975) ;  /* 0x0000008400508947 */ /* 0x004fea0003800000 */
.L_x_9195:
[----:B------:R-:W-:Y:S05]  /*29b80*/  BSYNC B0 ;  /* 0x0000000000007941 */ /* 0x000fea0003800000 */
.L_x_8974:
[----:B--2---:R-:W2:Y:S01]  /*29b90*/  LDL.LU R0, [R1+0x34] ;  /* 0x0000340001007983 */ /* 0x004ea20000300800 */
[----:B------:R-:W-:Y:S01]  /*29ba0*/  ULDC.64 UR4, c[0x0][0x310] ;  /* 0x0000c40000047ab9 */ /* 0x000fe20000000a00 */
[----:B------:R-:W-:Y:S02]  /*29bb0*/  ULDC.64 UR6, c[0x0][0x300] ;  /* 0x0000c00000067ab9 */ /* 0x000fe40000000a00 */
[----:B------:R-:W3:Y:S04]  /*29bc0*/  LDL.LU R12, [R1+0x30] ;  /* 0x00003000010c7983 */ /* 0x000ee80000300800 */
[----:B------:R-:W4:Y:S01]  /*29bd0*/  LDL R2, [R1+0x10] ;  /* 0x0000100001027983 */ /* 0x000f220000100800 */
[----:B------:R-:W-:Y:S02]  /*29be0*/  IMAD R37, R37, UR4, RZ ;  /* 0x0000000425257c24 */ /* 0x000fe4000f8e02ff */
[----:B------:R-:W-:-:S02]  /*29bf0*/  IMAD R34, R34, UR4, RZ ;  /* 0x0000000422227c24 */ /* 0x000fc4000f8e02ff */
[C---:B------:R-:W-:Y:S02]  /*29c00*/  IMAD R37, R6.reuse, UR5, R37 ;  /* 0x0000000506257c24 */ /* 0x040fe4000f8e0225 */
[----:B------:R-:W-:-:S04]  /*29c10*/  IMAD.WIDE.U32 R6, R6, UR4, RZ ;  /* 0x0000000406067c25 */ /* 0x000fc8000f8e00ff */
[----:B------:R-:W-:Y:S02]  /*29c20*/  IMAD.IADD R7, R7, 0x1, R37 ;  /* 0x0000000107077824 */ /* 0x000fe400078e0225 */
[----:B------:R-:W-:Y:S02]  /*29c30*/  IMAD R34, R5, UR5, R34 ;  /* 0x0000000505227c24 */ /* 0x000fe4000f8e0222 */
[----:B------:R-:W-:-:S04]  /*29c40*/  IMAD.WIDE.U32 R6, R8, UR6, R6 ;  /* 0x0000000608067c25 */ /* 0x000fc8000f8e0006 */
[----:B0-----:R-:W-:Y:S02]  /*29c50*/  IMAD.MOV.U32 R10, RZ, RZ, R6 ;  /* 0x000000ffff0a7224 */ /* 0x001fe400078e0006 */
[----:B--2---:R-:W-:-:S04]  /*29c60*/  IMAD R0, R0, UR6, RZ ;  /* 0x0000000600007c24 */ /* 0x004fc8000f8e02ff */
[----:B------:R-:W-:Y:S02]  /*29c70*/  IMAD R8, R8, UR7, R0 ;  /* 0x0000000708087c24 */ /* 0x000fe4000f8e0200 */
[----:B---3--:R-:W-:Y:S02]  /*29c80*/  IMAD R0, R12, UR6, RZ ;  /* 0x000000060c007c24 */ /* 0x008fe4000f8e02ff */
[----:B------:R-:W-:Y:S01]  /*29c90*/  IMAD.IADD R11, R7, 0x1, R8 ;  /* 0x00000001070b7824 */ /* 0x000fe200078e0208 */
[----:B------:R-:W0:Y:S01]  /*29ca0*/  LDC R12, c[0x0][0x2f4] ;  /* 0x0000bd00ff0c7b82 */ /* 0x000e220000000800 */
[----:B------:R-:W-:Y:S01]  /*29cb0*/  IMAD.WIDE.U32 R6, R5, UR4, RZ ;  /* 0x0000000405067c25 */ /* 0x000fe2000f8e00ff */
[----:B------:R-:W-:-:S03]  /*29cc0*/  ULDC.64 UR4, c[0x0][0x308] ;  /* 0x0000c20000047ab9 */ /* 0x000fc60000000a00 */
[----:B------:R-:W-:Y:S02]  /*29cd0*/  IMAD.IADD R7, R7, 0x1, R34 ;  /* 0x0000000107077824 */ /* 0x000fe400078e0222 */
[C---:B------:R-:W-:Y:S02]  /*29ce0*/  IMAD R8, R9.reuse, UR7, R0 ;  /* 0x0000000709087c24 */ /* 0x040fe4000f8e0200 */
[----:B------:R-:W-:Y:S01]  /*29cf0*/  IMAD.WIDE.U32 R6, R9, UR6, R6 ;  /* 0x0000000609067c25 */ /* 0x000fe2000f8e0006 */
[----:B------:R-:W-:-:S03]  /*29d00*/  ULDC.64 UR6, c[0x0][0x2e8] ;  /* 0x0000ba0000067ab9 */ /* 0x000fc60000000a00 */
[----:B------:R-:W-:-:S04]  /*29d10*/  IMAD.WIDE.U32 R10, R26, UR4, R10 ;  /* 0x000000041a0a7c25 */ /* 0x000fc8000f8e000a */
[----:B----4-:R-:W-:Y:S01]  /*29d20*/  IMAD R5, R2, UR4, RZ ;  /* 0x0000000402057c24 */ /* 0x010fe2000f8e02ff */
[----:B------:R-:W-:Y:S01]  /*29d30*/  IADD3 R2, P0, R10, UR6, RZ ;  /* 0x000000060a027c10 */ /* 0x000fe2000ff1e0ff */
[----:B------:R-:W-:Y:S02]  /*29d40*/  IMAD.IADD R7, R7, 0x1, R8 ;  /* 0x0000000107077824 */ /* 0x000fe400078e0208 */
[C---:B------:R-:W-:Y:S02]  /*29d50*/  IMAD R5, R26.reuse, UR5, R5 ;  /* 0x000000051a057c24 */ /* 0x040fe4000f8e0205 */
[----:B------:R-:W-:Y:S01]  /*29d60*/  IMAD.WIDE.U32 R6, R26, UR4, R6 ;  /* 0x000000041a067c25 */ /* 0x000fe2000f8e0006 */
[----:B------:R-:W-:Y:S01]  /*29d70*/  UMOV UR4, 0xffffffff ;  /* 0xffffffff00047882 */ /* 0x000fe20000000000 */
[----:B0-----:R-:W-:Y:S02]  /*29d80*/  ISETP.GE.AND P3, PT, R36, R12, PT ;  /* 0x0000000c2400720c */ /* 0x001fe40003f66270 */
[----:B------:R-:W-:-:S02]  /*29d90*/  IADD3.X R0, R11, UR7, R5, P0, !PT ;  /* 0x000000070b007c10 */ /* 0x000fc400087fe405 */
[----:B------:R-:W-:-:S04]  /*29da0*/  IADD3 R6, P0, R6, UR6, RZ ;  /* 0x0000000606067c10 */ /* 0x000fc8000ff1e0ff */
[----:B------:R-:W-:Y:S01]  /*29db0*/  IADD3.X R5, R5, UR7, R7, P0, !PT ;  /* 0x0000000705057c10 */ /* 0x000fe200087fe407 */
[----:B------:R-:W-:Y:S08]  /*29dc0*/  BRA.DIV UR4, `(.L_x_8976) ;  /* 0x0000008204d47947 */ /* 0x000ff0000b800000 */
[----:B------:R-:W0:Y:S01]  /*29dd0*/  SHFL.IDX PT, R8, R2, RZ, 0x181f ;  /* 0x00181fff02087589 */ /* 0x000e2200000e0000 */
[----:B------:R-:W-:Y:S02]  /*29de0*/  LOP3.LUT R22, R22, 0xfffffeff, RZ, 0xc0, !PT ;  /* 0xfffffeff16167812 */ /* 0x000fe400078ec0ff */
[----:B------:R-:W-:Y:S01]  /*29df0*/  LOP3.LUT P6, RZ, R16, 0x80, RZ, 0xc0, !PT ;  /* 0x0000008010ff7812 */ /* 0x000fe200078cc0ff */
[----:B------:R-:W2:Y:S01]  /*29e00*/  SHFL.IDX PT, R7, R0, RZ, 0x181f ;  /* 0x00181fff00077589 */ /* 0x000ea200000e0000 */
[----:B------:R-:W-:Y:S02]  /*29e10*/  @P4 LOP3.LUT R22, R22, 0x100, RZ, 0xfc, !PT ;  /* 0x0000010016164812 */ /* 0x000fe400078efcff */
[----:B------:R-:W-:Y:S02]  /*29e20*/  LOP3.LUT P4, RZ, R16, 0x40, RZ, 0xc0, !PT ;  /* 0x0000004010ff7812 */ /* 0x000fe4000788c0ff */
[----:B------:R-:W-:-:S04]  /*29e30*/  LOP3.LUT R22, R22, 0xffffff7f, RZ, 0xc0, !PT ;  /* 0xffffff7f16167812 */ /* 0x000fc800078ec0ff */
[----:B------:R-:W-:Y:S02]  /*29e40*/  @P1 LOP3.LUT R22, R22, 0x80, RZ, 0xfc, !PT ;  /* 0x0000008016161812 */ /* 0x000fe400078efcff */
[----:B------:R-:W-:Y:S02]  /*29e50*/  LOP3.LUT P1, RZ, R16, 0x10, RZ, 0xc0, !PT ;  /* 0x0000001010ff7812 */ /* 0x000fe4000782c0ff */
[----:B------:R-:W-:-:S04]  /*29e60*/  LOP3.LUT R22, R22, 0xffffffbf, RZ, 0xc0, !PT ;  /* 0xffffffbf16167812 */ /* 0x000fc800078ec0ff */
[----:B------:R-:W-:Y:S02]  /*29e70*/  @P2 LOP3.LUT R22, R22, 0x40, RZ, 0xfc, !PT ;  /* 0x0000004016162812 */ /* 0x000fe400078efcff */
[----:B------:R-:W-:Y:S02]  /*29e80*/  LOP3.LUT P2, RZ, R16, 0x8, RZ, 0xc0, !PT ;  /* 0x0000000810ff7812 */ /* 0x000fe4000784c0ff */
[----:B0-----:R-:W-:-:S05]  /*29e90*/  @P4 IADD3 R8, P0, R36, R8, RZ ;  /* 0x0000000824084210 */ /* 0x001fca0007f1e0ff */
[----:B--2---:R-:W-:-:S04]  /*29ea0*/  @P4 IMAD.X R7, RZ, RZ, R7, P0 ;  /* 0x000000ffff074224 */ /* 0x004fc800000e0607 */
        /* <DEDUP_REMOVED lines=26> */
[----:B0-----:R-:W-:-:S05]  /*2a050*/  @P5 IADD3 R8, P0, R36, R8, RZ ;  /* 0x0000000824085210 */ /* 0x001fca0007f1e0ff */
[----:B------:R-:W-:-:S04]  /*2a060*/  @P5 IMAD.X R7, RZ, RZ, R7, P0 ;  /* 0x000000ffff075224 */ /* 0x000fc800000e0607 */
        /* <DEDUP_REMOVED lines=11> */
[----:B0-----:R-:W-:-:S05]  /*2a120*/  @P4 IADD3 R8, P0, R36, R8, RZ ;  /* 0x0000000824084210 */ /* 0x001fca0007f1e0ff */
[----:B------:R-:W-:-:S04]  /*2a130*/  @P4 IMAD.X R7, RZ, RZ, R7, P0 ;  /* 0x000000ffff074224 */ /* 0x000fc800000e0607 */
        /* <DEDUP_REMOVED lines=11> */
[----:B--2---:R-:W-:-:S02]  /*2a1f0*/  @P2 IMAD.MOV.U32 R8, RZ, RZ, R2 ;  /* 0x000000ffff082224 */ /* 0x004fc400078e0002 */
[----:B0-----:R-:W-:-:S04]  /*2a200*/  @P2 IMAD.X R0, RZ, RZ, R0, P0 ;  /* 0x000000ffff002224 */ /* 0x001fc800000e0600 */
[----:B------:R-:W-:-:S05]  /*2a210*/  @P2 IMAD.MOV.U32 R9, RZ, RZ, R0 ;  /* 0x000000ffff092224 */ /* 0x000fca00078e0000 */
[----:B---3--:R0:W-:Y:S02]  /*2a220*/  @P2 LDGSTS.E.BYPASS.LTC128B.128 [R3+0x1c400], desc[UR60][R8.64], !P3 ;  /* 0x1c40000008032fae */ /* 0x0081e4000d901d7c */
.L_x_9217:
[----:B------:R-:W-:-:S13]  /*2a230*/  LOP3.LUT P1, RZ, R16, 0x100, RZ, 0xc0, !PT ;  /* 0x0000010010ff7812 */ /* 0x000fda000782c0ff */
[----:B------:R-:W-:-:S05]  /*2a240*/  @P1 IADD3 R6, P0, R36, R6, RZ ;  /* 0x0000000624061210 */ /* 0x000fca0007f1e0ff */
[----:B------:R-:W-:Y:S01]  /*2a250*/  @P1 IMAD.X R5, RZ, RZ, R5, P0 ;  /* 0x000000ffff051224 */ /* 0x000fe200000e0605 */
[----:B------:R-:W-:-:S03]  /*2a260*/  PLOP3.LUT P0, PT, PT, PT, PT, 0x80, 0x0 ;  /* 0x000000000000781c */ /* 0x000fc60003f0f070 */
[----:B------:R-:W-:-:S05]  /*2a270*/  @P1 IMAD.MOV.U32 R7, RZ, RZ, R5 ;  /* 0x000000ffff071224 */ /* 0x000fca00078e0005 */
[----:B------:R-:W-:Y:S01]  /*2a280*/  @!PT LDS RZ, [RZ] ;  /* 0x00000000fffff984 */ /* 0x000fe20000000800 */
[----:B------:R-:W-:Y:S01]  /*2a290*/  @!PT LDS RZ, [RZ] ;  /* 0x00000000fffff984 */ /* 0x000fe20000000800 */
[----:B------:R-:W-:Y:S01]  /*2a2a0*/  @!PT LDS RZ, [RZ] ;  /* 0x00000000fffff984 */ /* 0x000fe20000000800 */
[----:B------:R2:W-:Y:S01]  /*2a2b0*/  @P1 LDGSTS.E.BYPASS.LTC128B.128 [R3+0x1cc00], desc[UR60][R6.64], !P3 ;  /* 0x1cc0000006031fae */ /* 0x0005e2000d901d7c */
[----:B------:R-:W-:-:S04]  /*2a2c0*/  NOP ;  /* 0x0000000000007918 */ /* 0x000fc80000000000 */
.L_x_8977:
        /* <DEDUP_REMOVED lines=11> */
.L_x_8978:
[----:B------:R-:W-:Y:S01]  /*2a380*/  VIADD R0, R17, 0x14400 ;  /* 0x0001440011007836 */ /* 0x000fe20000000000 */
[----:B------:R-:W-:Y:S01]  /*2a390*/  SHF.R.S32.HI R2, RZ, 0x1f, R33 ;  /* 0x0000001fff027819 */ /* 0x000fe20000011421 */
[----:B------:R3:W-:Y:S06]  /*2a3a0*/  SYNCS.ARRIVE.TRANS64.A1T0 RZ, [R4+URZ+0x22830], RZ ;  /* 0x022830ff04ff79a7 */ /* 0x0007ec000810003f */
[----:B------:R-:W-:Y:S05]  /*2a3b0*/  WARPSYNC.ALL ;  /* 0x0000000000007948 */ /* 0x000fea0003800000 */
[----:B------:R-:W-:Y:S01]  /*2a3c0*/  BAR.SYNC.DEFER_BLOCKING 0x8, 0x180 ;  /* 0x0206000000007b1d */ /* 0x000fe20000010000 */
[----:B------:R-:W-:Y:S02]  /*2a3d0*/  LOP3.LUT P1, RZ, R0, 0x3ff, RZ, 0xc0, !PT ;  /* 0x000003ff00ff7812 */ /* 0x000fe4000782c0ff */
[----:B------:R-:W-:-:S03]  /*2a3e0*/  SHF.R.S32.HI R34, RZ, 0x1f, R27 ;  /* 0x0000001fff227819 */ /* 0x000fc6000001141b */
        /* <DEDUP_REMOVED lines=8> */
[----:B------:R-:W-:Y:S01]  /*2a470*/  SEL R34, R34, RZ, !P0 ;  /* 0x000000ff22227207 */ /* 0x000fe20004000000 */
[----:B------:R-:W-:Y:S01]  /*2a480*/  IMAD.IADD R33, R31, 0x1, R0 ;  /* 0x000000011f217824 */ /* 0x000fe200078e0200 */
[----:B------:R-:W-:Y:S01]  /*2a490*/  SEL R19, R27, RZ, !P0 ;  /* 0x000000ff1b137207 */ /* 0x000fe20004000000 */
[----:B------:R-:W-:Y:S06]  /*2a4a0*/  @!P1 BRA `(.L_x_8980) ;  /* 0x0000000000409947 */ /* 0x000fec0003800000 */
[----:B------:R-:W-:Y:S01]  /*2a4b0*/  MOV R2, 0x0 ;  /* 0x0000000000027802 */ /* 0x000fe20000000f00 */
[----:B------:R-:W-:Y:S01]  /*2a4c0*/  ULDC.64 UR4, c[0x4][0x1b0] ;  /* 0x01006c0000047ab9 */ /* 0x000fe20000000a00 */
[----:B------:R-:W-:Y:S01]  /*2a4d0*/  ULDC.64 UR6, c[0x4][0x1b8] ;  /* 0x01006e0000067ab9 */ /* 0x000fe20000000a00 */
[----:B------:R-:W-:Y:S01]  /*2a4e0*/  ULDC.64 UR8, c[0x4][0x98] ;  /* 0x0100260000087ab9 */ /* 0x000fe20000000a00 */
[----:B-1-3--:R-:W-:Y:S02]  /*2a4f0*/  IMAD.U32 R4, RZ, RZ, UR4 ;  /* 0x00000004ff047e24 */ /* 0x00afe4000f8e00ff */
[----:B0-2---:R-:W0:Y:S01]  /*2a500*/  LDC.64 R2, c[0x4][R2] ;  /* 0x0100000002027b82 */ /* 0x005e220000000a00 */
        /* <DEDUP_REMOVED lines=10> */
.L_x_8980:
[----:B------:R-:W-:Y:S05]  /*2a5b0*/  BSYNC B6 ;  /* 0x0000000000067941 */ /* 0x000fea0003800000 */
.L_x_8979:
[----:B------:R-:W4:Y:S01]  /*2a5c0*/  LDL R20, [R1+0x10] ;  /* 0x0000100001147983 */ /* 0x000f220000100800 */
[----:B--2---:R-:W2:Y:S01]  /*2a5d0*/  LDC R7, c[0x0][0x448] ;  /* 0x00011200ff077b82 */ /* 0x004ea20000000800 */
[----:B------:R-:W-:Y:S01]  /*2a5e0*/  ULDC.64 UR4, c[0x0][0x2d8] ;  /* 0x0000b60000047ab9 */ /* 0x000fe20000000a00 */
[----:B------:R-:W-:Y:S01]  /*2a5f0*/  IMAD.MOV.U32 R2, RZ, RZ, R30 ;  /* 0x000000ffff027224 */ /* 0x000fe200078e001e */
[----:B0-----:R0:W5:Y:S01]  /*2a600*/  LDL R8, [R1+0x3c] ;  /* 0x00003c0001087983 */ /* 0x0011620000100800 */
[----:B------:R-:W-:Y:S01]  /*2a610*/  IMAD.MOV.U32 R3, RZ, RZ, R33 ;  /* 0x000000ffff037224 */ /* 0x000fe200078e0021 */
[----:B------:R-:W-:Y:S01]  /*2a620*/  ULDC.64 UR6, c[0x0][0x280] ;  /* 0x0000a00000067ab9 */ /* 0x000fe20000000a00 */
[----:B------:R-:W-:Y:S01]  /*2a630*/  IMAD.WIDE.U32 R2, R26, UR4, R2 ;  /* 0x000000041a027c25 */ /* 0x000fe2000f8e0002 */
[----:B--2---:R-:W-:-:S13]  /*2a640*/  ISETP.NE.AND P0, PT, R7, 0x1, PT ;  /* 0x000000010700780c */ /* 0x004fda0003f05270 */
[----:B------:R-:W2:Y:S08]  /*2a650*/  @P0 LDC R5, c[0x0][0x44c] ;  /* 0x00011300ff050b82 */ /* 0x000eb00000000800 */
[----:B------:R-:W0:Y:S01]  /*2a660*/  @P0 LDC R6, c[0x0][0x450] ;  /* 0x00011400ff060b82 */ /* 0x000e220000000800 */
[----:B----4-:R-:W-:Y:S02]  /*2a670*/  IMAD R0, R20, UR4, RZ ;  /* 0x0000000414007c24 */ /* 0x010fe4000f8e02ff */
[----:B------:R-:W4:Y:S02]  /*2a680*/  S2R R20, SR_TID.X ;  /* 0x0000000000147919 */ /* 0x000f240000002100 */
[----:B------:R-:W-:Y:S01]  /*2a690*/  IMAD R0, R26, UR5, R0 ;  /* 0x000000051a007c24 */ /* 0x000fe2000f8e0200 */
[----:B------:R-:W-:-:S03]  /*2a6a0*/  ULDC.64 UR4, c[0x0][0x2e0] ;  /* 0x0000b80000047ab9 */ /* 0x000fc60000000a00 */
[----:B------:R-:W-:Y:S02]  /*2a6b0*/  IMAD.IADD R3, R3, 0x1, R0 ;  /* 0x0000000103037824 */ /* 0x000fe400078e0200 */
[----:B------:R-:W-:Y:S02]  /*2a6c0*/  IMAD R0, R34, UR4, RZ ;  /* 0x0000000422007c24 */ /* 0x000fe4000f8e02ff */
[----:B------:R-:W-:-:S04]  /*2a6d0*/  IMAD.WIDE.U32 R2, R19, UR4, R2 ;  /* 0x0000000413027c25 */ /* 0x000fc8000f8e0002 */
[----:B------:R-:W-:Y:S01]  /*2a6e0*/  IMAD R0, R19, UR5, R0 ;  /* 0x0000000513007c24 */ /* 0x000fe2000f8e0200 */
[----:B------:R-:W-:-:S03]  /*2a6f0*/  ULDC.64 UR4, c[0x0][0x2d0] ;  /* 0x0000b40000047ab9 */ /* 0x000fc60000000a00 */
[----:B------:R-:W-:Y:S01]  /*2a700*/  IMAD.IADD R3, R3, 0x1, R0 ;  /* 0x0000000103037824 */ /* 0x000fe200078e0200 */
[C---:B----4-:R-:W-:Y:S01]  /*2a710*/  LOP3.LUT R21, R20.reuse, 0x7f, RZ, 0xc0, !PT ;  /* 0x0000007f14157812 */ /* 0x050fe200078ec0ff */
[----:B------:R-:W-:-:S03]  /*2a720*/  IMAD.SHL.U32 R20, R20, 0x10, RZ ;  /* 0x0000001014147824 */ /* 0x000fc600078e00ff */
[----:B------:R-:W-:-:S04]  /*2a730*/  SHF.R.U32.HI R21, RZ, 0x3, R21 ;  /* 0x00000003ff157819 */ /* 0x000fc80000011615 */
[----:B------:R-:W-:-:S05]  /*2a740*/  LOP3.LUT R20, R21, 0x70, R20, 0xf8, !PT ;  /* 0x0000007015147812 */ /* 0x000fca00078ef814 */
[----:B------:R-:W-:-:S04]  /*2a750*/  IMAD.IADD R0, R20, 0x1, R25 ;  /* 0x0000000114007824 */ /* 0x000fc800078e0219 */
[----:B--2---:R-:W-:-:S04]  /*2a760*/  @P0 IMAD.HI.U32 R5, R0, R5, RZ ;  /* 0x0000000500050227 */ /* 0x004fc800078e00ff */
[----:B-1-3--:R-:W-:Y:S01]  /*2a770*/  IMAD.MOV.U32 R4, RZ, RZ, R0 ;  /* 0x000000ffff047224 */ /* 0x00afe200078e0000 */
[----:B0-----:R-:W-:Y:S01]  /*2a780*/  @P0 SHF.R.U32.HI R4, RZ, R6, R5 ;  /* 0x00000006ff040219 */ /* 0x001fe20000011605 */
        /* <DEDUP_REMOVED lines=17> */
[----:B0-----:R-:W-:Y:S02]  /*2a8a0*/  LOP3.LUT R20, R20, 0x7f, RZ, 0xc0, !PT ;  /* 0x0000007f14147812 */ /* 0x001fe400078ec0ff */
[----:B------:R-:W-:Y:S02]  /*2a8b0*/  IADD3.X R2, R3, UR7, R4, P1, !PT ;  /* 0x0000000703027c10 */ /* 0x000fe40008ffe404 */
[----:B------:R-:W-:Y:S01]  /*2a8c0*/  SHF.R.U32.HI R9, RZ, 0x3, R20 ;  /* 0x00000003ff097819 */ /* 0x000fe20000011614 */
[----:B------:R-:W-:Y:S06]  /*2a8d0*/  BRA.DIV UR4, `(.L_x_8981) ;  /* 0x0000008204f87947 */ /* 0x000fec000b800000 */
[----:B------:R-:W-:Y:S01]  /*2a8e0*/  IMAD.IADD R25, R9, 0x1, R25 ;  /* 0x0000000109197824 */ /* 0x000fe200078e0219 */
[----:B------:R-:W0:Y:S01]  /*2a8f0*/  SHFL.IDX PT, R4, R0, RZ, 0x181f ;  /* 0x00181fff00047589 */ /* 0x000e2200000e0000 */
[----:B------:R-:W-:Y:S02]  /*2a900*/  IMAD R28, R28, R7, RZ ;  /* 0x000000071c1c7224 */ /* 0x000fe400078e02ff */
[C---:B------:R-:W-:Y:S01]  /*2a910*/  VIADD R3, R25.reuse, 0x10 ;  /* 0x0000001019037836 */ /* 0x040fe20000000000 */
[----:B------:R-:W-:Y:S02]  /*2a920*/  SHFL.IDX PT, R6, R2, 0x1, 0x181f ;  /* 0x00381f0002067f89 */ /* 0x000fe400000e0000 */
[-C--:B------:R-:W-:Y:S02]  /*2a930*/  ISETP.GE.AND P2, PT, R25, R28.reuse, PT ;  /* 0x0000001c1900720c */ /* 0x080fe40003f46270 */
[----:B------:R-:W-:Y:S02]  /*2a940*/  ISETP.GE.AND P1, PT, R3, R28, PT ;  /* 0x0000001c0300720c */ /* 0x000fe40003f26270 */
[----:B------:R-:W1:Y:S09]  /*2a950*/  SHFL.IDX PT, R3, R2, RZ, 0x181f ;  /* 0x00181fff02037589 */ /* 0x000e7200000e0000 */
[----:B0-----:R-:W-:-:S05]  /*2a960*/  @!P2 IADD3 R4, P3, R36, R4, RZ ;  /* 0x000000042404a210 */ /* 0x001fca0007f7e0ff */
[----:B-1----:R-:W-:Y:S02]  /*2a970*/  @!P2 IMAD.X R5, RZ, RZ, R3, P3 ;  /* 0x000000ffff05a224 */ /* 0x002fe400018e0603 */
[----:B------:R-:W0:Y:S04]  /*2a980*/  SHFL.IDX PT, R3, R0, 0x1, 0x181f ;  /* 0x00381f0000037f89 */ /* 0x000e2800000e0000 */
[----:B-----5:R1:W-:Y:S01]  /*2a990*/  @!P2 LDGSTS.E.BYPASS.LTC128B.128 [R8+0x14400], desc[UR60][R4.64], !P0 ;  /* 0x144000000408afae */ /* 0x0203e2000c101d7c */
[----:B0-----:R-:W-:-:S05]  /*2a9a0*/  @!P1 IADD3 R3, P3, R36, R3, RZ ;  /* 0x0000000324039210 */ /* 0x001fca0007f7e0ff */
[----:B------:R-:W-:Y:S02]  /*2a9b0*/  @!P1 IMAD.X R6, RZ, RZ, R6, P3 ;  /* 0x000000ffff069224 */ /* 0x000fe400018e0606 */
[----:B-1----:R-:W-:Y:S02]  /*2a9c0*/  @!P1 IMAD.MOV.U32 R4, RZ, RZ, R3 ;  /* 0x000000ffff049224 */ /* 0x002fe400078e0003 */
[----:B------:R-:W-:Y:S02]  /*2a9d0*/  @!P1 IMAD.MOV.U32 R5, RZ, RZ, R6 ;  /* 0x000000ffff059224 */ /* 0x000fe400078e0006 */
[----:B------:R-:W-:-:S03]  /*2a9e0*/  VIADD R3, R25, 0x20 ;  /* 0x0000002019037836 */ /* 0x000fc60000000000 */
[----:B------:R0:W-:Y:S02]  /*2a9f0*/  @!P1 LDGSTS.E.BYPASS.LTC128B.128 [R8+0x14c00], desc[UR60][R4.64], !P0 ;  /* 0x14c0000004089fae */ /* 0x0001e4000c101d7c */
[----:B------:R-:W-:Y:S02]  /*2aa00*/  ISETP.GE.AND P1, PT, R3, R28, PT ;  /* 0x0000001c0300720c */ /* 0x000fe40003f26270 */
[----:B------:R-:W-:Y:S04]  /*2aa10*/  SHFL.IDX PT, R3, R2, 0x2, 0x181f ;  /* 0x00581f0002037f89 */ /* 0x000fe800000e0000 */
[----:B0-----:R-:W0:Y:S07]  /*2aa20*/  SHFL.IDX PT, R4, R0, 0x2, 0x181f ;  /* 0x00581f0000047f89 */ /* 0x001e2e00000e0000 */
[----:B0-----:R-:W-:-:S05]  /*2aa30*/  @!P1 IADD3 R4, P2, R36, R4, RZ ;  /* 0x0000000424049210 */ /* 0x001fca0007f5e0ff */
[----:B------:R-:W-:-:S04]  /*2aa40*/  @!P1 IMAD.X R3, RZ, RZ, R3, P2 ;  /* 0x000000ffff039224 */ /* 0x000fc800010e0603 */
        /* <DEDUP_REMOVED lines=29> */
[----:B0-----:R-:W0:Y:S04]  /*2ac20*/  SHFL.IDX PT, R4, R0, 0x6, 0x181f ;  /* 0x00d81f0000047f89 */ /* 0x001e2800000e0000 */
[----:B------:R-:W1:Y:S03]  /*2ac30*/  SHFL.IDX PT, R0, R0, 0x7, 0x181f ;  /* 0x00f81f0000007f89 */ /* 0x000e6600000e0000 */
[----:B0-----:R-:W-:-:S05]  /*2ac40*/  @!P2 IADD3 R4, P1, R36, R4, RZ ;  /* 0x000000042404a210 */ /* 0x001fca0007f3e0ff */
[----:B------:R-:W-:-:S04]  /*2ac50*/  @!P2 IMAD.X R3, RZ, RZ, R3, P1 ;  /* 0x000000ffff03a224 */ /* 0x000fc800008e0603 */
[----:B------:R-:W-:Y:S02]  /*2ac60*/  @!P2 IMAD.MOV.U32 R5, RZ, RZ, R3 ;  /* 0x000000ffff05a224 */ /* 0x000fe400078e0003 */
[----:B------:R0:W2:Y:S04]  /*2ac70*/  SHFL.IDX PT, R3, R2, 0x7, 0x181f ;  /* 0x00f81f0002037f89 */ /* 0x0000a800000e0000 */
[----:B-1----:R0:W-:Y:S02]  /*2ac80*/  @!P2 LDGSTS.E.BYPASS.LTC128B.128 [R8+0x17400], desc[UR60][R4.64], !P0 ;  /* 0x174000000408afae */ /* 0x0021e4000c101d7c */
.L_x_9234:
[----:B------:R-:W-:-:S05]  /*2ac90*/  VIADD R25, R25, 0x70 ;  /* 0x0000007019197836 */ /* 0x000fca0000000000 */
[----:B------:R-:W-:-:S13]  /*2aca0*/  ISETP.GE.AND P1, PT, R25, R28, PT ;  /* 0x0000001c1900720c */ /* 0x000fda0003f26270 */
[----:B0-----:R-:W-:-:S05]  /*2acb0*/  @!P1 IADD3 R2, P2, R36, R0, RZ ;  /* 0x0000000024029210 */ /* 0x001fca0007f5e0ff */
[----:B--2---:R-:W-:-:S05]  /*2acc0*/  @!P1 IMAD.X R3, RZ, RZ, R3, P2 ;  /* 0x000000ffff039224 */ /* 0x004fca00010e0603 */
[----:B------:R-:W-:Y:S01]  /*2acd0*/  @!PT LDS RZ, [RZ] ;  /* 0x00000000fffff984 */ /* 0x000fe20000000800 */
[----:B------:R-:W-:Y:S01]  /*2ace0*/  @!PT LDS RZ, [RZ] ;  /* 0x00000000fffff984 */ /* 0x000fe20000000800 */
[----:B------:R-:W-:Y:S01]  /*2acf0*/  @!PT LDS RZ, [RZ] ;  /* 0x00000000fffff984 */ /* 0x000fe20000000800 */
[----:B------:R0:W-:Y:S01]  /*2ad00*/  @!P1 LDGSTS.E.BYPASS.LTC128B.128 [R8+0x17c00], desc[UR60][R2.64], !P0 ;  /* 0x17c0000002089fae */ /* 0x0001e2000c101d7c */
[----:B------:R-:W-:Y:S01]  /*2ad10*/  PLOP3.LUT P0, PT, PT, PT, PT, 0x80, 0x0 ;  /* 0x000000000000781c */ /* 0x000fe20003f0f070 */
[----:B------:R-:W-:-:S12]  /*2ad20*/  NOP ;  /* 0x0000000000007918 */ /* 0x000fd80000000000 */
.L_x_8982:
        /* <DEDUP_REMOVED lines=18> */
.L_x_9235:
[----:B------:R-:W-:Y:S05]  /*2ae50*/  BSYNC B0 ;  /* 0x0000000000007941 */ /* 0x000fea0003800000 */
.L_x_8983:
[----:B------:R-:W2:Y:S01]  /*2ae60*/  LDL R2, [R1+0x1c] ;  /* 0x00001c0001027983 */ /* 0x000ea20000100800 */
[----:B------:R-:W-:-:S05]  /*2ae70*/  VIADD R32, R32, 0xfffffffe ;  /* 0xfffffffe20207836 */ /* 0x000fca0000000000 */
[----:B--2---:R-:W-:-:S13]  /*2ae80*/  ISETP.GE.AND P0, PT, R32, R2, PT ;  /* 0x000000022000720c */ /* 0x004fda0003f06270 */
[----:B------:R-:W-:Y:S05]  /*2ae90*/  @!P0 BRA `(.L_x_8985) ;  /* 0x0000001800b48947 */ /* 0x000fea0003800000 */
[----:B------:R1:W5:Y:S01]  /*2aea0*/  LDL.LU R28, [R1+0x8] ;  /* 0x00000800011c7983 */ /* 0x0003620000300800 */
[----:B------:R-:W-:Y:S02]  /*2aeb0*/  IMAD.MOV.U32 R37, RZ, RZ, R32 ;  /* 0x000000ffff257224 */ /* 0x000fe400078e0020 */
[----:B------:R-:W-:-:S07]  /*2aec0*/  IMAD.MOV.U32 R25, RZ, RZ, R35 ;  /* 0x000000ffff197224 */ /* 0x000fce00078e0023 */
.L_x_9005:
[----:B0-----:R-:W2:Y:S01]  /*2aed0*/  LDL R0, [R1+0x14] ;  /* 0x0000140001007983 */ /* 0x001ea20000100800 */
[----:B------:R-:W0:Y:S03]  /*2aee0*/  LDC R8, c[0x0][0x430] ;  /* 0x00010c00ff087b82 */ /* 0x000e260000000800 */
[----:B---3--:R-:W3:Y:S04]  /*2aef0*/  LDL R11, [R1+0x18] ;  /* 0x00001800010b7983 */ /* 0x008ee80000100800 */
[----:B------:R-:W4:Y:S01]  /*2af00*/  LDL R10, [R1+0x4] ;  /* 0x00000400010a7983 */ /* 0x000f220000100800 */
[----:B------:R-:W1:Y:S01]  /*2af10*/  S2R R2, SR_TID.X ;  /* 0x0000000000027919 */ /* 0x000e620000002100 */
[----:B------:R-:W1:Y:S01]  /*2af20*/  S2R R3, SR_TID.X ;  /* 0x0000000000037919 */ /* 0x000e620000002100 */
[----:B------:R-:W1:Y:S01]  /*2af30*/  S2R R7, SR_TID.X ;  /* 0x0000000000077919 */ /* 0x000e620000002100 */
[----:B------:R-:W4:Y:S01]  /*2af40*/  LDL R13, [R1+0x1c] ;  /* 0x00001c00010d7983 */ /* 0x000f220000100800 */
[----:B0-----:R-:W-:-:S03]  /*2af50*/  ISETP.NE.AND P0, PT, R8, 0x1, PT ;  /* 0x000000010800780c */ /* 0x001fc60003f05270 */
[----:B------:R-:W4:Y:S10]  /*2af60*/  LDL R12, [R1+0x48] ;  /* 0x00004800010c7983 */ /* 0x000f340000100800 */
[----:B------:R-:W0:Y:S01]  /*2af70*/  @P0 LDC R5, c[0x0][0x434] ;  /* 0x00010d00ff050b82 */ /* 0x000e220000000800 */
[----:B-1----:R-:W-:-:S07]  /*2af80*/  LOP3.LUT R2, R2, 0x7f, RZ, 0xc0, !PT ;  /* 0x0000007f02027812 */ /* 0x002fce00078ec0ff */
[----:B------:R-:W1:Y:S01]  /*2af90*/  @P0 LDC R4, c[0x0][0x438] ;  /* 0x00010e00ff040b82 */ /* 0x000e620000000800 */
[----:B------:R-:W-:Y:S01]  /*2afa0*/  SHF.R.U32.HI R2, RZ, 0x3, R2 ;  /* 0x00000003ff027819 */ /* 0x000fe20000011602 */
[----:B------:R-:W-:-:S05]  /*2afb0*/  IMAD.SHL.U32 R3, R3, 0x10, RZ ;  /* 0x0000001003037824 */ /* 0x000fca00078e00ff */
[----:B------:R-:W-:Y:S02]  /*2afc0*/  LOP3.LUT R3, R2, 0x70, R3, 0xf8, !PT ;  /* 0x0000007002037812 */ /* 0x000fe400078ef803 */
[----:B------:R-:W0:Y:S01]  /*2afd0*/  S2R R2, SR_TID.X ;  /* 0x0000000000027919 */ /* 0x000e220000002100 */
[----:B------:R-:W-:Y:S01]  /*2afe0*/  IMAD.SHL.U32 R9, R7, 0x10, RZ ;  /* 0x0000001007097824 */ /* 0x000fe200078e00ff */
[----:B0-----:R-:W-:-:S04]  /*2aff0*/  LOP3.LUT R2, R2, 0x7f, RZ, 0xc0, !PT ;  /* 0x0000007f02027812 */ /* 0x001fc800078ec0ff */
[----:B------:R-:W-:-:S04]  /*2b000*/  SHF.R.U32.HI R6, RZ, 0x3, R2 ;  /* 0x00000003ff067819 */ /* 0x000fc80000011602 */
[----:B------:R-:W-:Y:S02]  /*2b010*/  LOP3.LUT R9, R6, 0x70, R9, 0xf8, !PT ;  /* 0x0000007006097812 */ /* 0x000fe400078ef809 */
[----:B------:R-:W0:Y:S02]  /*2b020*/  @P0 LDC R6, c[0x0][0x434] ;  /* 0x00010d00ff060b82 */ /* 0x000e240000000800 */
[----:B------:R-:W-:Y:S01]  /*2b030*/  LOP3.LUT R9, R9, 0x80, RZ, 0xfc, !PT ;  /* 0x0000008009097812 */ /* 0x000fe200078efcff */
[----:B------:R-:W-:Y:S05]  /*2b040*/  YIELD ;  /* 0x0000000000007946 */ /* 0x000fea0003800000 */
[----:B------:R-:W-:Y:S01]  /*2b050*/  ULDC.64 UR4, c[0x0][0x428] ;  /* 0x00010a0000047ab9 */ /* 0x000fe20000000a00 */
[----:B------:R-:W-:Y:S01]  /*2b060*/  ISETP.GT.U32.AND P1, PT, R9, 0x9f, PT ;  /* 0x0000009f0900780c */ /* 0x000fe20003f24070 */
[----:B------:R-:W-:Y:S01]  /*2b070*/  ULDC.64 UR6, c[0x0][0x418] ;  /* 0x0001060000067ab9 */ /* 0x000fe20000000a00 */
[----:B--2---:R-:W-:-:S04]  /*2b080*/  IMAD R0, R37, 0xa0, R0 ;  /* 0x000000a025007824 */ /* 0x004fc800078e0200 */
[----:B------:R-:W-:-:S04]  /*2b090*/  IMAD.IADD R3, R3, 0x1, R0 ;  /* 0x0000000103037824 */ /* 0x000fc800078e0200 */
[----:B------:R-:W-:-:S04]  /*2b0a0*/  @P0 IMAD.HI.U32 R5, R3, R5, RZ ;  /* 0x0000000503050227 */ /* 0x000fc800078e00ff */
[----:B------:R-:W-:Y:S01]  /*2b0b0*/  IMAD.MOV.U32 R2, RZ, RZ, R3 ;  /* 0x000000ffff027224 */ /* 0x000fe200078e0003 */
[----:B-1----:R-:W-:Y:S02]  /*2b0c0*/  @P0 SHF.R.U32.HI R2, RZ, R4, R5 ;  /* 0x00000004ff020219 */ /* 0x002fe40000011605 */
[----:B------:R-:W1:Y:S01]  /*2b0d0*/  @P0 LDC R4, c[0x0][0x438] ;  /* 0x00010e00ff040b82 */ /* 0x000e620000000800 */
[----:B------:R-:W-:-:S04]  /*2b0e0*/  IMAD.IADD R0, R9, 0x1, R0 ;  /* 0x0000000109007824 */ /* 0x000fc800078e0200 */
[----:B0-----:R-:W-:-:S04]  /*2b0f0*/  @P0 IMAD.HI.U32 R6, R0, R6, RZ ;  /* 0x0000000600060227 */ /* 0x001fc800078e00ff */
[----:B------:R-:W-:Y:S01]  /*2b100*/  IMAD.MOV.U32 R5, RZ, RZ, R0 ;  /* 0x000000ffff057224 */ /* 0x000fe200078e0000 */
[----:B-1----:R-:W-:Y:S01]  /*2b110*/  @P0 SHF.R.U32.HI R5, RZ, R4, R6 ;  /* 0x00000004ff050219 */ /* 0x002fe20000011606 */
[----:B------:R-:W-:-:S04]  /*2b120*/  IMAD.MOV R4, RZ, RZ, -R2 ;  /* 0x000000ffff047224 */ /* 0x000fc800078e0a02 */
[----:B------:R-:W-:Y:S02]  /*2b130*/  IMAD.MOV R7, RZ, RZ, -R5 ;  /* 0x000000ffff077224 */ /* 0x000fe400078e0a05 */
[C---:B------:R-:W-:Y:S01]  /*2b140*/  IMAD R4, R8.reuse, R4, R3 ;  /* 0x0000000408047224 */ /* 0x040fe200078e0203 */
[----:B------:R-:W-:Y:S01]  /*2b150*/  SHF.R.S32.HI R3, RZ, 0x1f, R2 ;  /* 0x0000001fff037819 */ /* 0x000fe20000011402 */
[----:B------:R-:W-:Y:S02]  /*2b160*/  IMAD R7, R8, R7, R0 ;  /* 0x0000000708077224 */ /* 0x000fe400078e0200 */
[----:B---3--:R-:W-:Y:S02]  /*2b170*/  IMAD R0, R11, UR4, RZ ;  /* 0x000000040b007c24 */ /* 0x008fe4000f8e02ff */
[----:B----4-:R-:W-:-:S04]  /*2b180*/  IMAD.WIDE.U32 R2, R10, UR4, R2 ;  /* 0x000000040a027c25 */ /* 0x010fc8000f8e0002 */
[----:B------:R-:W-:Y:S01]  /*2b190*/  IMAD R0, R10, UR5, R0 ;  /* 0x000000050a007c24 */ /* 0x000fe2000f8e0200 */
[----:B------:R-:W-:-:S03]  /*2b1a0*/  LEA R8, P0, R2, UR6, 0x2 ;  /* 0x0000000602087c11 */ /* 0x000fc6000f8010ff */
[----:B------:R-:W-:-:S05]  /*2b1b0*/  IMAD.IADD R3, R0, 0x1, R3 ;  /* 0x0000000100037824 */ /* 0x000fca00078e0203 */
[----:B------:R-:W-:Y:S01]  /*2b1c0*/  LEA.HI.X R9, R2, UR7, R3, 0x2, P0 ;  /* 0x0000000702097c11 */ /* 0x000fe200080f1403 */
[--C-:B------:R-:W-:Y:S01]  /*2b1d0*/  @!P1 IMAD.MOV.U32 R2, RZ, RZ, R5.reuse ;  /* 0x000000ffff029224 */ /* 0x100fe200078e0005 */
[----:B------:R-:W-:-:S03]  /*2b1e0*/  @!P1 SHF.R.S32.HI R3, RZ, 0x1f, R5 ;  /* 0x0000001fff039819 */ /* 0x000fc60000011405 */
[----:B------:R0:W2:Y:S01]  /*2b1f0*/  LDG.E R5, desc[UR60][R8.64] ;  /* 0x0000003c08057981 */ /* 0x0000a2000c1e1900 */
[----:B------:R-:W-:-:S04]  /*2b200*/  @!P1 IMAD.WIDE.U32 R2, R10, UR4, R2 ;  /* 0x000000040a029c25 */ /* 0x000fc8000f8e0002 */
[----:B------:R-:W-:Y:S01]  /*2b210*/  @!P1 IMAD.IADD R0, R0, 0x1, R3 ;  /* 0x0000000100009824 */ /* 0x000fe200078e0203 */
[C---:B------:R-:W-:Y:S01]  /*2b220*/  @!P1 LEA R10, P0, R2.reuse, UR6, 0x2 ;  /* 0x00000006020a9c11 */ /* 0x040fe2000f8010ff */
[----:B------:R-:W-:Y:S02]  /*2b230*/  VIADD R35, R25, 0x1 ;  /* 0x0000000119237836 */ /* 0x000fe40000000000 */
[----:B0-----:R-:W-:Y:S01]  /*2b240*/  IMAD.MOV.U32 R8, RZ, RZ, RZ ;  /* 0x000000ffff087224 */ /* 0x001fe200078e00ff */
[----:B------:R-:W-:Y:S01]  /*2b250*/  @!P1 LEA.HI.X R11, R2, UR7, R0, 0x2, P0 ;  /* 0x00000007020b9c11 */ /* 0x000fe200080f1400 */
[----:B------:R-:W-:Y:S01]  /*2b260*/  IMAD.MOV.U32 R0, RZ, RZ, R37 ;  /* 0x000000ffff007224 */ /* 0x000fe200078e0025 */
[----:B------:R-:W-:-:S03]  /*2b270*/  ISETP.NE.AND P0, PT, R35, 0x2, PT ;  /* 0x000000022300780c */ /* 0x000fc60003f05270 */
[----:B-----5:R0:W5:Y:S01]  /*2b280*/  @!P1 LDG.E R8, desc[UR60][R10.64] ;  /* 0x0000003c0a089981 */ /* 0x020162000c1e1900 */
[----:B------:R-:W-:Y:S02]  /*2b290*/  ISETP.GT.AND P1, PT, R0, R13, PT ;  /* 0x0000000d0000720c */ /* 0x000fe40003f24270 */
        /* <DEDUP_REMOVED lines=9> */
.L_x_8986:
[----:B------:R-:W-:Y:S01]  /*2b330*/  IMAD R0, R35, 0x8, R17 ;  /* 0x0000000823007824 */ /* 0x000fe200078e0211 */
[----:B------:R-:W-:Y:S01]  /*2b340*/  SHF.L.U32 R34, R2, 0x1f, RZ ;  /* 0x0000001f02227819 */ /* 0x000fe200000006ff */
[----:B------:R-:W-:Y:S01]  /*2b350*/  BSSY B0, `(.L_x_8987) ;  /* 0x0000004000007945 */ /* 0x000fe20003800000 */
[----:B------:R-:W-:Y:S02]  /*2b360*/  SHF.R.S32.HI R33, RZ, 0x1f, R4 ;  /* 0x0000001fff217819 */ /* 0x000fe40000011404 */
[----:B------:R-:W0:Y:S02]  /*2b370*/  SYNCS.PHASECHK.TRANS64.TRYWAIT P0, [R0+URZ+0x22880], R34 ;  /* 0x02288022000075a7 */ /* 0x000e24000800017f */
[----:B0-----:R-:W-:Y:S05]  /*2b380*/  @!P0 BRA `(.L_x_8988) ;  /* 0x0000008000cc8947 */ /* 0x001fea0003800000 */
.L_x_9236:
[----:B------:R-:W-:Y:S05]  /*2b390*/  BSYNC B0 ;  /* 0x0000000000007941 */ /* 0x000fea0003800000 */
.L_x_8987:
        /* <DEDUP_REMOVED lines=20> */
[----:B-1----:R-:W-:Y:S01]  /*2b4e0*/  ISETP.GE.AND P2, PT, R36, R11, PT ;  /* 0x0000000b2400720c */ /* 0x002fe20003f46270 */
        /* <DEDUP_REMOVED lines=60> */
[----:B-1----:R-:W-:-:S05]  /*2b8b0*/  IADD3 R2, P0, R36, R12, RZ ;  /* 0x0000000c24027210 */ /* 0x002fca0007f1e0ff */
[----:B------:R-:W-:-:S05]  /*2b8c0*/  IMAD.X R3, RZ, RZ, R9, P0 ;  /* 0x000000ffff037224 */ /* 0x000fca00000e0609 */
[----:B------:R1:W-:Y:S04]  /*2b8d0*/  LDGSTS.E.BYPASS.LTC128B.128 [R6+0xe400], desc[UR60][R2.64], !P2 ;  /* 0x0e40000002067fae */ /* 0x0003e8000d101d7c */
[----:B-1----:R1:W2:Y:S02]  /*2b8e0*/  SHFL.IDX PT, R2, R10, 0x1, 0x181f ;  /* 0x00381f000a027f89 */ /* 0x0022a400000e0000 */
.L_x_9258:
        /* <DEDUP_REMOVED lines=8> */
.L_x_8990:
        /* <DEDUP_REMOVED lines=11> */
.L_x_8991:
[----:B------:R2:W-:Y:S01]  /*2ba20*/  SYNCS.ARRIVE.TRANS64.A1T0 RZ, [R0+URZ+0x22870], RZ ;  /* 0x022870ff00ff79a7 */ /* 0x0005e2000810003f */
[----:B------:R-:W-:Y:S05]  /*2ba30*/  @!P3 BRA `(.L_x_8992) ;  /* 0x000000000004b947 */ /* 0x000fea0003800000 */
[----:B------:R-:W-:Y:S01]  /*2ba40*/  BPT.TRAP 0x1 ;  /* 0x000000040000795c */ /* 0x000fe20000300000 */
.L_x_8992:
[----:B------:R-:W3:Y:S01]  /*2ba50*/  SYNCS.PHASECHK.TRANS64.TRYWAIT P0, [R0+URZ+0x22840], R34 ;  /* 0x02284022000075a7 */ /* 0x000ee2000800017f */
[----:B------:R-:W-:Y:S04]  /*2ba60*/  BSSY B0, `(.L_x_8993) ;  /* 0x0000002000007945 */ /* 0x000fe80003800000 */
[----:B---3--:R-:W-:Y:S05]  /*2ba70*/  @!P0 BRA `(.L_x_8994) ;  /* 0x0000008400e08947 */ /* 0x008fea0003800000 */
.L_x_9259:
[----:B------:R-:W-:Y:S05]  /*2ba80*/  BSYNC B0 ;  /* 0x0000000000007941 */ /* 0x000fea0003800000 */
.L_x_8993:
        /* <DEDUP_REMOVED lines=42> */
[----:B------:R-:W-:Y:S03]  /*2bd30*/  SHFL.IDX PT, R10, R4, 0x7, 0x181f ;  /* 0x00f81f00040a7f89 */ /* 0x000fe600000e0000 */
[----:B0-----:R-:W-:Y:S02]  /*2bd40*/  IMAD.X R3, RZ, RZ, R9, P0 ;  /* 0x000000ffff037224 */ /* 0x001fe400000e0609 */
        /* <DEDUP_REMOVED lines=37> */
.L_x_9281:
        /* <DEDUP_REMOVED lines=8> */
.L_x_8996:
        /* <DEDUP_REMOVED lines=11> */
.L_x_8997:
[----:B------:R-:W4:Y:S01]  /*2c0d0*/  LDL R2, [R1+0x40] ;  /* 0x0000400001027983 */ /* 0x000f220000100800 */
[----:B------:R1:W-:Y:S01]  /*2c0e0*/  SYNCS.ARRIVE.TRANS64.A1T0 RZ, [R0+URZ+0x22830], RZ ;  /* 0x022830ff00ff79a7 */ /* 0x0003e2000810003f */
[----:B----4-:R-:W-:-:S13]  /*2c0f0*/  ISETP.NE.AND P0, PT, R2, 0x3, PT ;  /* 0x000000030200780c */ /* 0x010fda0003f05270 */
[----:B-1----:R-:W-:Y:S05]  /*2c100*/  @!P0 BRA `(.L_x_8998) ;  /* 0x0000000000048947 */ /* 0x002fea0003800000 */
[----:B------:R-:W-:Y:S01]  /*2c110*/  BPT.TRAP 0x1 ;  /* 0x000000040000795c */ /* 0x000fe20000300000 */
.L_x_8998:
[----:B--23--:R-:W-:Y:S01]  /*2c120*/  LOP3.LUT R0, R28, 0x1, RZ, 0x3c, !PT ;  /* 0x000000011c007812 */ /* 0x00cfe200078e3cff */
[----:B------:R-:W-:Y:S01]  /*2c130*/  IMAD R2, R25, 0x8, R17 ;  /* 0x0000000819027824 */ /* 0x000fe200078e0211 */
[----:B------:R-:W-:Y:S02]  /*2c140*/  BSSY B0, `(.L_x_8999) ;  /* 0x0000004000007945 */ /* 0x000fe40003800000 */
[----:B------:R-:W-:-:S04]  /*2c150*/  SHF.L.U32 R0, R0, 0x1f, RZ ;  /* 0x0000001f00007819 */ /* 0x000fc800000006ff */
[----:B------:R-:W1:Y:S02]  /*2c160*/  SYNCS.PHASECHK.TRANS64.TRYWAIT P2, [R2+URZ+0x22870], R0 ;  /* 0x02287000020075a7 */ /* 0x000e64000804017f */
[----:B-1----:R-:W-:Y:S05]  /*2c170*/  @!P2 BRA `(.L_x_9000) ;  /* 0x0000008800e4a947 */ /* 0x002fea0003800000 */
.L_x_9282:
[----:B------:R-:W-:Y:S05]  /*2c180*/  BSYNC B0 ;  /* 0x0000000000007941 */ /* 0x000fea0003800000 */
.L_x_8999:
[----:B------:R-:W2:Y:S02]  /*2c190*/  LDL R3, [R1+0x48] ;  /* 0x0000480001037983 */ /* 0x000ea40000100800 */
[----:B--2---:R-:W-:-:S13]  /*2c1a0*/  ISETP.NE.AND P2, PT, R3, 0x3, PT ;  /* 0x000000030300780c */ /* 0x004fda0003f45270 */
[----:B------:R-:W-:Y:S05]  /*2c1b0*/  @!P2 BRA `(.L_x_9001) ;  /* 0x000000000004a947 */ /* 0x000fea0003800000 */
[----:B------:R-:W-:Y:S01]  /*2c1c0*/  BPT.TRAP 0x1 ;  /* 0x000000040000795c */ /* 0x000fe20000300000 */
.L_x_9001:
[----:B------:R-:W-:Y:S01]  /*2c1d0*/  SHF.L.U32 R3, R28, 0x1f, RZ ;  /* 0x0000001f1c037819 */ /* 0x000fe200000006ff */
[----:B-1----:R-:W-:-:S03]  /*2c1e0*/  IMAD R0, R25, 0x5000, RZ ;  /* 0x0000500019007824 */ /* 0x002fc600078e02ff */
[----:B------:R-:W1:Y:S02]  /*2c1f0*/  SYNCS.PHASECHK.TRANS64.TRYWAIT P2, [R2+URZ+0x22860], R3 ;  /* 0x02286003020075a7 */ /* 0x000e64000804017f */
[----:B-1----:R-:W-:Y:S05]  /*2c200*/  @!P2 BRA `(.L_x_9002) ;  /* 0x0000008800d4a947 */ /* 0x002fea0003800000 */
.L_x_9283:
[----:B------:R-:W2:Y:S01]  /*2c210*/  LDL R12, [R1+0x24] ;  /* 0x00002400010c7983 */ /* 0x000ea20000100800 */
[----:B-1----:R-:W-:Y:S01]  /*2c220*/  LOP3.LUT R3, R0, R29, RZ, 0xfc, !PT ;  /* 0x0000001d00037212 */ /* 0x002fe200078efcff */
[----:B------:R-:W-:Y:S05]  /*2c230*/  WARPSYNC.ALL ;  /* 0x0000000000007948 */ /* 0x000fea0003800000 */
[----:B------:R-:W-:Y:S01]  /*2c240*/  IMAD.IADD R3, R17, 0x1, R3 ;  /* 0x0000000111037824 */ /* 0x000fe200078e0203 */
[----:B------:R-:W-:Y:S01]  /*2c250*/  LOP3.LUT R19, R23, 0x1800, RZ, 0xfc, !PT ;  /* 0x0000180017137812 */ /* 0x000fe200078efcff */
[----:B------:R-:W3:Y:S04]  /*2c260*/  LDL R20, [R1+0x48] ;  /* 0x0000480001147983 */ /* 0x000ee80000100800 */
[----:B------:R-:W1:Y:S02]  /*2c270*/  LDSM.16.MT88.4 R8, [R3+0xa400] ;  /* 0x00a400000308783b */ /* 0x000e640000004200 */
[----:B-1----:R-:W-:-:S02]  /*2c280*/  PRMT R4, R8, 0x6420, R9 ;  /* 0x0000642008047816 */ /* 0x002fc40000000009 */
[----:B------:R-:W-:Y:S02]  /*2c290*/  PRMT R5, R8, 0x7531, R9 ;  /* 0x0000753108057816 */ /* 0x000fe40000000009 */
[C-C-:B------:R-:W-:Y:S02]  /*2c2a0*/  PRMT R6, R10.reuse, 0x6420, R11.reuse ;  /* 0x000064200a067816 */ /* 0x140fe4000000000b */
[----:B0-----:R-:W-:Y:S02]  /*2c2b0*/  PRMT R7, R10, 0x7531, R11 ;  /* 0x000075310a077816 */ /* 0x001fe4000000000b */
[----:B--2---:R-:W-:Y:S02]  /*2c2c0*/  IADD3 R3, R17, R12, R0 ;  /* 0x0000000c11037210 */ /* 0x004fe40007ffe000 */
[----:B------:R-:W-:-:S03]  /*2c2d0*/  LOP3.LUT R12, R0, R23, RZ, 0xfc, !PT ;  /* 0x00000017000c7212 */ /* 0x000fc600078efcff */
[----:B------:R-:W0:Y:S02]  /*2c2e0*/  LDSM.16.MT88.4 R8, [R3+0xa400] ;  /* 0x00a400000308783b */ /* 0x000e240000004200 */
[----:B------:R-:W-:-:S05]  /*2c2f0*/  IMAD.IADD R12, R18, 0x1, R12 ;  /* 0x00000001120c7824 */ /* 0x000fca00078e020c */
[----:B------:R1:W-:Y:S02]  /*2c300*/  STSM.16.M88.4 [R12], R4 ;  /* 0x000000040c007844 */ /* 0x0003e40000000200 */
[----:B-1----:R-:W-:-:S05]  /*2c310*/  LOP3.LUT R4, R0, 0x800, R23, 0xfe, !PT ;  /* 0x0000080000047812 */ /* 0x002fca00078efe17 */
[----:B------:R-:W-:Y:S01]  /*2c320*/  IMAD.IADD R4, R18, 0x1, R4 ;  /* 0x0000000112047824 */ /* 0x000fe200078e0204 */
[C-C-:B0-----:R-:W-:Y:S02]  /*2c330*/  PRMT R12, R8.reuse, 0x6420, R9.reuse ;  /* 0x00006420080c7816 */ /* 0x141fe40000000009 */
[----:B------:R-:W-:Y:S02]  /*2c340*/  PRMT R13, R8, 0x7531, R9 ;  /* 0x00007531080d7816 */ /* 0x000fe40000000009 */
[C-C-:B------:R-:W-:Y:S02]  /*2c350*/  PRMT R14, R10.reuse, 0x6420, R11.reuse ;  /* 0x000064200a0e7816 */ /* 0x140fe4000000000b */
[----:B------:R-:W-:-:S05]  /*2c360*/  PRMT R15, R10, 0x7531, R11 ;  /* 0x000075310a0f7816 */ /* 0x000fca000000000b */
        /* <DEDUP_REMOVED lines=43> */
[----:B------:R-:W-:Y:S02]  /*2c620*/  LOP3.LUT R19, R23, 0x3800, RZ, 0xfc, !PT ;  /* 0x0000380017137812 */ /* 0x000fe400078efcff */
[C-C-:B0-----:R-:W-:Y:S02]  /*2c630*/  PRMT R4, R8.reuse, 0x6420, R9.reuse ;  /* 0x0000642008047816 */ /* 0x141fe40000000009 */
[----:B------:R-:W-:Y:S02]  /*2c640*/  PRMT R5, R8, 0x7531, R9 ;  /* 0x0000753108057816 */ /* 0x000fe40000000009 */
[C-C-:B------:R-:W-:Y:S02]  /*2c650*/  PRMT R6, R10.reuse, 0x6420, R11.reuse ;  /* 0x000064200a067816 */ /* 0x140fe4000000000b */
[----:B------:R-:W-:-:S02]  /*2c660*/  PRMT R7, R10, 0x7531, R11 ;  /* 0x000075310a077816 */ /* 0x000fc4000000000b */
[----:B------:R-:W0:Y:S01]  /*2c670*/  LDSM.16.MT88.4 R8, [R3+0xd400] ;  /* 0x00d400000308783b */ /* 0x000e220000004200 */
[----:B------:R-:W-:-:S05]  /*2c680*/  IMAD.IADD R12, R18, 0x1, R12 ;  /* 0x00000001120c7824 */ /* 0x000fca00078e020c */
[----:B------:R1:W-:Y:S02]  /*2c690*/  STSM.16.M88.4 [R12], R4 ;  /* 0x000000040c007844 */ /* 0x0003e40000000200 */
[----:B-1----:R-:W-:Y:S02]  /*2c6a0*/  IADD3 R4, R18, R19, R0 ;  /* 0x0000001312047210 */ /* 0x002fe40007ffe000 */
        /* <DEDUP_REMOVED lines=10> */
[----:B---3--:R-:W-:Y:S02]  /*2c750*/  ISETP.NE.AND P2, PT, R20, 0x3, PT ;  /* 0x000000031400780c */ /* 0x008fe40003f45270 */
[C-C-:B0-----:R-:W-:Y:S02]  /*2c760*/  PRMT R4, R8.reuse, 0x6420, R9.reuse ;  /* 0x0000642008047816 */ /* 0x141fe40000000009 */
[----:B------:R-:W-:Y:S02]  /*2c770*/  PRMT R5, R8, 0x7531, R9 ;  /* 0x0000753108057816 */ /* 0x000fe40000000009 */
[C-C-:B------:R-:W-:Y:S02]  /*2c780*/  PRMT R6, R10.reuse, 0x6420, R11.reuse ;  /* 0x000064200a067816 */ /* 0x140fe4000000000b */
[----:B------:R-:W-:-:S02]  /*2c790*/  PRMT R7, R10, 0x7531, R11 ;  /* 0x000075310a077816 */ /* 0x000fc4000000000b */
[----:B------:R-:W0:Y:S01]  /*2c7a0*/  LDSM.16.MT88.4 R8, [R3+0xe400] ;  /* 0x00e400000308783b */ /* 0x000e220000004200 */
[----:B------:R-:W-:Y:S01]  /*2c7b0*/  IMAD.IADD R12, R18, 0x1, R12 ;  /* 0x00000001120c7824 */ /* 0x000fe200078e020c */
[----:B------:R-:W-:-:S04]  /*2c7c0*/  LOP3.LUT R19, R23, 0x4800, RZ, 0xfc, !PT ;  /* 0x0000480017137812 */ /* 0x000fc800078efcff */
        /* <DEDUP_REMOVED lines=15> */
.L_x_9003:
[----:B-1----:R1:W-:Y:S01]  /*2c8c0*/  SYNCS.ARRIVE.TRANS64.A1T0 RZ, [R2+URZ+0x22850], RZ ;  /* 0x022850ff02ff79a7 */ /* 0x0023e2000810003f */
[----:B------:R-:W-:Y:S06]  /*2c8d0*/  BAR.SYNC.DEFER_BLOCKING 0x2, 0x80 ;  /* 0x0082000000007b1d */ /* 0x000fec0000010000 */
[----:B------:R-:W-:Y:S05]  /*2c8e0*/  @!P0 BRA `(.L_x_9004) ;  /* 0x0000000000048947 */ /* 0x000fea0003800000 */
[----:B------:R-:W-:Y:S01]  /*2c8f0*/  BPT.TRAP 0x1 ;  /* 0x000000040000795c */ /* 0x000fe20000300000 */
.L_x_9004:
[----:B0-----:R-:W2:Y:S01]  /*2c900*/  LDL R0, [R1+0x20] ;  /* 0x0000200001007983 */ /* 0x001ea20000100800 */
[----:B-1----:R-:W-:Y:S02]  /*2c910*/  VIADD R2, R2, 0x22880 ;  /* 0x0002288002027836 */ /* 0x002fe40000000000 */
[----:B------:R-:W-:Y:S01]  /*2c920*/  IMAD.MOV.U32 R25, RZ, RZ, R35 ;  /* 0x000000ffff197224 */ /* 0x000fe200078e0023 */
[----:B------:R3:W5:Y:S02]  /*2c930*/  LDL R28, [R1+0x8] ;  /* 0x00000800011c7983 */ /* 0x0007640000100800 */
[----:B--2---:R-:W-:-:S04]  /*2c940*/  PRMT R2, R0, 0x654, R2 ;  /* 0x0000065400027816 */ /* 0x004fc80000000002 */
[----:B------:R3:W-:Y:S01]  /*2c950*/  SYNCS.ARRIVE.TRANS64.RED.A1T0 RZ, [R2+URZ], RZ ;  /* 0x000000ff02ff79a7 */ /* 0x0007e2000810043f */
[----:B------:R-:W-:Y:S05]  /*2c960*/  @P1 BRA `(.L_x_9005) ;  /* 0xffffffe400581947 */ /* 0x000fea000383ffff */
.L_x_8985:
[----:B0-----:R-:W3:Y:S02]  /*2c970*/  S2R R0, SR_TID.X ;  /* 0x0000000000007919 */ /* 0x001ee40000002100 */
[----:B---3--:R-:W-:Y:S02]  /*2c980*/  LOP3.LUT R2, R0, 0x7f, RZ, 0xc0, !PT ;  /* 0x0000007f00027812 */ /* 0x008fe400078ec0ff */
        /* <DEDUP_REMOVED lines=17> */
.L_x_9007:
[----:B------:R-:W-:Y:S05]  /*2caa0*/  BSYNC B0 ;  /* 0x0000000000007941 */ /* 0x000fea0003800000 */
.L_x_9006:
[----:B------:R-:W-:Y:S05]  /*2cab0*/  @!P0 BRA `(.L_x_9008) ;  /* 0x0000000000048947 */ /* 0x000fea0003800000 */
[----:B------:R-:W-:Y:S01]  /*2cac0*/  BPT.TRAP 0x1 ;  /* 0x000000040000795c */ /* 0x000fe20000300000 */
.L_x_9008:
[----:B------:R-:W2:Y:S01]  /*2cad0*/  LDL R0, [R1+0x8] ;  /* 0x0000080001007983 */ /* 0x000ea20000100800 */
[----:B------:R-:W-:Y:S01]  /*2cae0*/  BSSY B0, `(.L_x_9009) ;  /* 0x0000006000007945 */ /* 0x000fe20003800000 */
[----:B--2---:R-:W-:Y:S01]  /*2caf0*/  LOP3.LUT R3, R0, 0x1, RZ, 0x3c, !PT ;  /* 0x0000000100037812 */ /* 0x004fe200078e3cff */
[----:B------:R-:W-:-:S03]  /*2cb00*/  IMAD R0, R35, 0x8, R17 ;  /* 0x0000000823007824 */ /* 0x000fc600078e0211 */
[----:B------:R-:W-:-:S04]  /*2cb10*/  SHF.L.U32 R3, R3, 0x1f, RZ ;  /* 0x0000001f03037819 */ /* 0x000fc800000006ff */
[----:B------:R-:W0:Y:S02]  /*2cb20*/  SYNCS.PHASECHK.TRANS64.TRYWAIT P1, [R0+URZ+0x22870], R3 ;  /* 0x02287003000075a7 */ /* 0x000e24000802017f */
[----:B0-----:R-:W-:Y:S05]  /*2cb30*/  @!P1 BRA `(.L_x_9010) ;  /* 0x00000080009c9947 */ /* 0x001fea0003800000 */
.L_x_9284:
[----:B------:R-:W-:Y:S05]  /*2cb40*/  BSYNC B0 ;  /* 0x0000000000007941 */ /* 0x000fea0003800000 */
.L_x_9009:
[----:B------:R-:W2:Y:S02]  /*2cb50*/  LDL R2, [R1+0x48] ;  /* 0x0000480001027983 */ /* 0x000ea40000100800 */
[----:B--2---:R-:W-:-:S13]  /*2cb60*/  ISETP.NE.AND P1, PT, R2, 0x3, PT ;  /* 0x000000030200780c */ /* 0x004fda0003f25270 */
[----:B------:R-:W-:Y:S05]  /*2cb70*/  @!P1 BRA `(.L_x_9011) ;  /* 0x0000000000049947 */ /* 0x000fea0003800000 */
[----:B------:R-:W-:Y:S01]  /*2cb80*/  BPT.TRAP 0x1 ;  /* 0x000000040000795c */ /* 0x000fe20000300000 */
.L_x_9011:
[----:B------:R-:W0:Y:S02]  /*2cb90*/  LDL R2, [R1+0x8] ;  /* 0x0000080001027983 */ /* 0x000e240000100800 */
[----:B0-----:R-:W-:-:S04]  /*2cba0*/  SHF.L.U32 R3, R2, 0x1f, RZ ;  /* 0x0000001f02037819 */ /* 0x001fc800000006ff */
[----:B------:R-:W0:Y:S02]  /*2cbb0*/  SYNCS.PHASECHK.TRANS64.TRYWAIT P1, [R0+URZ+0x22860], R3 ;  /* 0x02286003000075a7 */ /* 0x000e24000802017f */
[----:B0-----:R-:W-:Y:S05]  /*2cbc0*/  @!P1 BRA `(.L_x_9012) ;  /* 0x00000080008c9947 */ /* 0x001fea0003800000 */
.L_x_9285:
[----:B------:R-:W2:Y:S01]  /*2cbd0*/  LDL R12, [R1+0x24] ;  /* 0x00002400010c7983 */ /* 0x000ea20000100800 */
[----:B0-----:R-:W-:Y:S01]  /*2cbe0*/  IMAD R3, R35, 0x5000, RZ ;  /* 0x0000500023037824 */ /* 0x001fe200078e02ff */
[----:B------:R-:W-:Y:S05]  /*2cbf0*/  WARPSYNC.ALL ;  /* 0x0000000000007948 */ /* 0x000fea0003800000 */
[----:B------:R-:W-:Y:S02]  /*2cc00*/  LOP3.LUT R2, R3, R29, RZ, 0xfc, !PT ;  /* 0x0000001d03027212 */ /* 0x000fe400078efcff */
[----:B------:R-:W-:-:S03]  /*2cc10*/  LOP3.LUT R20, R23, 0x1800, RZ, 0xfc, !PT ;  /* 0x0000180017147812 */ /* 0x000fc600078efcff */
[----:B------:R-:W-:-:S05]  /*2cc20*/  IMAD.IADD R13, R17, 0x1, R2 ;  /* 0x00000001110d7824 */ /* 0x000fca00078e0202 */
[----:B------:R-:W0:Y:S02]  /*2cc30*/  LDSM.16.MT88.4 R4, [R13+0xa400] ;  /* 0x00a400000d04783b */ /* 0x000e240000004200 */
        /* <DEDUP_REMOVED lines=13> */
[----:B------:R-:W-:Y:S01]  /*2cd10*/  PRMT R11, R6, 0x7531, R7 ;  /* 0x00007531060b7816 */ /* 0x000fe20000000007 */
[----:B------:R-:W-:-:S05]  /*2cd20*/  IMAD.IADD R4, R18, 0x1, R4 ;  /* 0x0000000112047824 */ /* 0x000fca00078e0204 */
        /* <DEDUP_REMOVED lines=16> */
[----:B------:R-:W-:Y:S02]  /*2ce30*/  PRMT R11, R6, 0x7531, R7 ;  /* 0x00007531060b7816 */ /* 0x000fe40000000007 */
[----:B------:R-:W-:Y:S02]  /*2ce40*/  IADD3 R4, R18, R20, R3 ;  /* 0x0000001412047210 */ /* 0x000fe40007ffe003 */
[----:B------:R-:W-:-:S03]  /*2ce50*/  LOP3.LUT R20, R23, 0x2800, RZ, 0xfc, !PT ;  /* 0x0000280017147812 */ /* 0x000fc600078efcff */
        /* <DEDUP_REMOVED lines=39> */
[----:B0-----:R-:W-:-:S05]  /*2d0d0*/  VIADD R8, R3, 0x4000 ;  /* 0x0000400003087836 */ /* 0x001fca0000000000 */
        /* <DEDUP_REMOVED lines=27> */
.L_x_9013:
[----:B------:R0:W-:Y:S01]  /*2d290*/  SYNCS.ARRIVE.TRANS64.A1T0 RZ, [R0+URZ+0x22850], RZ ;  /* 0x022850ff00ff79a7 */ /* 0x0001e2000810003f */
[----:B------:R-:W-:Y:S06]  /*2d2a0*/  BAR.SYNC.DEFER_BLOCKING 0x2, 0x80 ;  /* 0x0082000000007b1d */ /* 0x000fec0000010000 */
[----:B------:R-:W-:Y:S05]  /*2d2b0*/  @!P0 BRA `(.L_x_9014) ;  /* 0x0000000000048947 */ /* 0x000fea0003800000 */
[----:B------:R-:W-:Y:S01]  /*2d2c0*/  BPT.TRAP 0x1 ;  /* 0x000000040000795c */ /* 0x000fe20000300000 */
.L_x_9014:
[----:B------:R-:W2:Y:S04]  /*2d2d0*/  LDL R3, [R1+0x20] ;  /* 0x0000200001037983 */ /* 0x000ea80000100800 */
[----:B------:R-:W3:Y:S01]  /*2d2e0*/  LDL.LU R2, [R1+0x8] ;  /* 0x0000080001027983 */ /* 0x000ee20000300800 */
[----:B0-----:R-:W-:Y:S02]  /*2d2f0*/  VIADD R0, R0, 0x22880 ;  /* 0x0002288000007836 */ /* 0x001fe40000000000 */
[----:B------:R-:W-:-:S05]  /*2d300*/  VIADD R35, R35, 0x1 ;  /* 0x0000000123237836 */ /* 0x000fca0000000000 */
[----:B------:R-:W-:-:S04]  /*2d310*/  ISETP.NE.AND P0, PT, R35, 0x2, PT ;  /* 0x000000022300780c */ /* 0x000fc80003f05270 */
[----:B------:R-:W-:Y:S02]  /*2d320*/  SEL R35, R35, RZ, P0 ;  /* 0x000000ff23237207 */ /* 0x000fe40000000000 */
[----:B--2---:R-:W-:-:S04]  /*2d330*/  PRMT R0, R3, 0x654, R0 ;  /* 0x0000065403007816 */ /* 0x004fc80000000000 */
[----:B------:R0:W-:Y:S02]  /*2d340*/  SYNCS.ARRIVE.TRANS64.RED.A1T0 RZ, [R0+URZ], RZ ;  /* 0x000000ff00ff79a7 */ /* 0x0001e4000810043f */
[----:B0-----:R-:W-:-:S04]  /*2d350*/  SEL R0, RZ, 0x1, P0 ;  /* 0x00000001ff007807 */ /* 0x001fc80000000000 */
[----:B---3--:R-:W-:-:S05]  /*2d360*/  LOP3.LUT R2, R2, R0, RZ, 0x3c, !PT ;  /* 0x0000000002027212 */ /* 0x008fca00078e3cff */
[----:B------:R0:W-:Y:S02]  /*2d370*/  STL [R1+0x8], R2 ;  /* 0x0000080201007387 */ /* 0x0001e40000100800 */
.L_x_8957:
        /* <DEDUP_REMOVED lines=12> */
.L_x_9015:
[----:B------:R-:W2:Y:S01]  /*2d440*/  S2R R0, SR_TID.X ;  /* 0x0000000000007919 */ /* 0x000ea20000002100 */
[----:B------:R-:W-:Y:S01]  /*2d450*/  UMOV UR4, 0xffffffff ;  /* 0xffffffff00047882 */ /* 0x000fe20000000000 */
[----:B--2---:R-:W-:-:S04]  /*2d460*/  LOP3.LUT R4, R0, 0x1f, RZ, 0xc0, !PT ;  /* 0x0000001f00047812 */ /* 0x004fc800078ec0ff */
[----:B------:R-:W-:Y:S01]  /*2d470*/  ISETP.NE.AND P0, PT, R4, 0x1f, PT ;  /* 0x0000001f0400780c */ /* 0x000fe20003f05270 */
[----:B------:R-:W-:-:S12]  /*2d480*/  BRA.DIV UR4, `(.L_x_9017) ;  /* 0x0000007a04707947 */ /* 0x000fd8000b800000 */
[----:B01----:R-:W-:Y:S01]  /*2d490*/  IMAD.IADD R5, R27, 0x1, R4 ;  /* 0x000000011b057824 */ /* 0x003fe200078e0204 */
        /* <DEDUP_REMOVED lines=9> */
[C---:B------:R-:W-:Y:S01]  /*2d530*/  ISETP.GE.U32.AND P5, PT, R4.reuse, 0x10, PT ;  /* 0x000000100400780c */ /* 0x040fe20003fa6070 */
[----:B0-----:R-:W-:Y:S02]  /*2d540*/  IMAD.MOV.U32 R2, RZ, RZ, RZ ;  /* 0x000000ffff027224 */ /* 0x001fe400078e00ff */
[----:B--2---:R-:W-:Y:S01]  /*2d550*/  @!P1 IMAD.MOV.U32 R2, RZ, RZ, R3 ;  /* 0x000000ffff029224 */ /* 0x004fe200078e0003 */
[----:B------:R-:W-:-:S04]  /*2d560*/  ISETP.NE.AND P1, PT, R4, RZ, PT ;  /* 0x000000ff0400720c */ /* 0x000fc80003f25270 */
        /* <DEDUP_REMOVED lines=17> */
.L_x_9295:
[----:B------:R-:W-:Y:S02]  /*2d680*/  ULDC UR4, c[0x0][0xc38] ;  /* 0x00030e0000047ab9 */ /* 0x000fe40000000800 */
[----:B------:R-:W-:-:S04]  /*2d690*/  IMAD.U32 R4, RZ, RZ, UR4 ;  /* 0x00000004ff047e24 */ /* 0x000fc8000f8e00ff */
[----:B-1----:R-:W-:-:S04]  /*2d6a0*/  IMAD R14, R14, R4, RZ ;  /* 0x000000040e0e7224 */ /* 0x002fc800078e02ff */
[----:B------:R-:W-:-:S05]  /*2d6b0*/  IMAD.IADD R5, R5, 0x1, R14 ;  /* 0x0000000105057824 */ /* 0x000fca00078e020e */
[----:B------:R-:W-:-:S13]  /*2d6c0*/  ISETP.GT.AND P6, PT, R5, R0, PT ;  /* 0x000000000500720c */ /* 0x000fda0003fc4270 */
[----:B------:R-:W-:Y:S05]  /*2d6d0*/  @P6 BRA `(.L_x_9018) ;  /* 0x00000000009c6947 */ /* 0x000fea0003800000 */
.L_x_9023:
[----:B------:R-:W1:Y:S01]  /*2d6e0*/  LDC R4, c[0x0][0xc3c] ;  /* 0x00030f00ff047b82 */ /* 0x000e620000000800 */
[----:B------:R-:W-:-:S05]  /*2d6f0*/  VIADD R27, R27, 0x1f ;  /* 0x0000001f1b1b7836 */ /* 0x000fca0000000000 */
        /* <DEDUP_REMOVED lines=12> */
.L_x_9021:
[----:B------:R-:W-:Y:S05]  /*2d7c0*/  BSYNC B0 ;  /* 0x0000000000007941 */ /* 0x000fea0003800000 */
.L_x_9020:
[----:B------:R-:W-:-:S03]  /*2d7d0*/  UMOV UR4, 0xffffffff ;  /* 0xffffffff00047882 */ /* 0x000fc60000000000 */
[----:B------:R-:W-:Y:S05]  /*2d7e0*/  BRA.DIV UR4, `(.L_x_9022) ;  /* 0x0000007a04bc7947 */ /* 0x000fea000b800000 */
[----:B-----5:R-:W2:Y:S02]  /*2d7f0*/  SHFL.UP PT, R14, R2, 0x1, RZ ;  /* 0x04200000020e7989 */ /* 0x020ea400000e00ff */
[----:B--2---:R-:W-:-:S05]  /*2d800*/  SEL R13, R14, RZ, P1 ;  /* 0x000000ff0e0d7207 */ /* 0x004fca0000800000 */
[----:B------:R-:W-:-:S05]  /*2d810*/  IMAD.IADD R13, R2, 0x1, R13 ;  /* 0x00000001020d7824 */ /* 0x000fca00078e020d */
[----:B------:R-:W2:Y:S02]  /*2d820*/  SHFL.UP PT, R14, R13, 0x2, RZ ;  /* 0x044000000d0e7989 */ /* 0x000ea400000e00ff */
[----:B--2---:R-:W-:-:S05]  /*2d830*/  SEL R4, R14, RZ, P2 ;  /* 0x000000ff0e047207 */ /* 0x004fca0001000000 */
[----:B------:R-:W-:-:S05]  /*2d840*/  IMAD.IADD R4, R13, 0x1, R4 ;  /* 0x000000010d047824 */ /* 0x000fca00078e0204 */
[----:B------:R-:W0:Y:S02]  /*2d850*/  SHFL.UP PT, R14, R4, 0x4, RZ ;  /* 0x04800000040e7989 */ /* 0x000e2400000e00ff */
[----:B01----:R-:W-:-:S05]  /*2d860*/  SEL R3, R14, RZ, P3 ;  /* 0x000000ff0e037207 */ /* 0x003fca0001800000 */
        /* <DEDUP_REMOVED lines=8> */
.L_x_9303:
[----:B------:R-:W-:Y:S02]  /*2d8f0*/  ULDC UR4, c[0x0][0xc38] ;  /* 0x00030e0000047ab9 */ /* 0x000fe40000000800 */
[----:B------:R-:W-:-:S04]  /*2d900*/  IMAD.U32 R4, RZ, RZ, UR4 ;  /* 0x00000004ff047e24 */ /* 0x000fc8000f8e00ff */
[----:B-1----:R-:W-:-:S04]  /*2d910*/  IMAD R14, R14, R4, RZ ;  /* 0x000000040e0e7224 */ /* 0x002fc800078e02ff */
[----:B------:R-:W-:-:S05]  /*2d920*/  IMAD.IADD R5, R14, 0x1, R5 ;  /* 0x000000010e057824 */ /* 0x000fca00078e0205 */
[----:B------:R-:W-:-:S13]  /*2d930*/  ISETP.GT.AND P6, PT, R5, R0, PT ;  /* 0x000000000500720c */ /* 0x000fda0003fc4270 */
[----:B------:R-:W-:Y:S05]  /*2d940*/  @!P6 BRA `(.L_x_9023) ;  /* 0xfffffffc0064e947 */ /* 0x000fea000383ffff */
.L_x_9018:
        /* <DEDUP_REMOVED lines=8> */
.L_x_9307:
[----:B------:R-:W-:Y:S01]  /*2d9d0*/  ISETP.NE.AND P0, PT, R5, RZ, PT ;  /* 0x000000ff0500720c */ /* 0x000fe20003f05270 */
[----:B------:R-:W-:-:S12]  /*2d9e0*/  IMAD.MOV.U32 R5, RZ, RZ, RZ ;  /* 0x000000ffff057224 */ /* 0x000fd800078e00ff */
[----:B------:R-:W-:Y:S05]  /*2d9f0*/  @!P0 BRA `(.L_x_9025) ;  /* 0x0000000000108947 */ /* 0x000fea0003800000 */
[----:B------:R-:W-:Y:S01]  /*2da00*/  UMOV UR4, 0xffffffff ;  /* 0xffffffff00047882 */ /* 0x000fe20000000000 */
[----:B------:R-:W-:Y:S02]  /*2da10*/  VIADD R12, R6, 0xffffffff ;  /* 0xffffffff060c7836 */ /* 0x000fe40000000000 */
[----:B------:R-:W-:Y:S05]  /*2da20*/  BRA.DIV UR4, `(.L_x_9026) ;  /* 0x0000007e04307947 */ /* 0x000fea000b800000 */
[----:B------:R3:W4:Y:S02]  /*2da30*/  SHFL.IDX PT, R5, R3, R12, 0x1f ;  /* 0x00001f0c03057589 */ /* 0x00072400000e0000 */
.L_x_9025:
        /* <DEDUP_REMOVED lines=66> */
.L_x_9019:
[----:B------:R-:W-:Y:S01]  /*2de60*/  UMOV UR4, URZ ;  /* 0x0000003f00047c82 */ /* 0x000fe20008000000 */
[----:B------:R-:W-:Y:S01]  /*2de70*/  UMOV UR5, URZ ;  /* 0x0000003f00057c82 */ /* 0x000fe20008000000 */
[----:B------:R-:W-:Y:S01]  /*2de80*/  ULDC UR6, c[0x0][0xc3c] ;  /* 0x00030f0000067ab9 */ /* 0x000fe20000000800 */
[----:B------:R-:W-:Y:S02]  /*2de90*/  IMAD.MOV.U32 R24, RZ, RZ, R0 ;  /* 0x000000ffff187224 */ /* 0x000fe400078e0000 */
[----:B------:R-:W-:Y:S02]  /*2dea0*/  IMAD.U32 R25, RZ, RZ, UR4 ;  /* 0x00000004ff197e24 */ /* 0x000fe4000f8e00ff */
[----:B------:R-:W-:Y:S02]  /*2deb0*/  IMAD.U32 R26, RZ, RZ, UR5 ;  /* 0x00000005ff1a7e24 */ /* 0x000fe4000f8e00ff */
[----:B------:R-:W-:-:S07]  /*2dec0*/  IMAD.U32 R27, RZ, RZ, UR6 ;  /* 0x00000006ff1b7e24 */ /* 0x000fce000f8e00ff */
.L_x_9027:
        /* <DEDUP_REMOVED lines=12> */
.L_x_9016:
[----:B------:R-:W-:Y:S02]  /*2df90*/  ULDC UR4, c[0x0][0xc3c] ;  /* 0x00030f0000047ab9 */ /* 0x000fe40000000800 */
[----:B---3--:R-:W-:-:S13]  /*2dfa0*/  ISETP.GE.AND P0, PT, R27, UR4, PT ;  /* 0x000000041b007c0c */ /* 0x008fda000bf06270 */
[----:B------:R-:W-:Y:S05]  /*2dfb0*/  @!P0 BRA `(.L_x_9028) ;  /* 0xffffff88009c8947 */ /* 0x000fea000383ffff */
[----:B------:R-:W-:Y:S05]  /*2dfc0*/  BSYNC B7 ;  /* 0x0000000000077941 */ /* 0x000fea0003800000 */
.L_x_8904:
[----:B0-2---:R-:W2:Y:S01]  /*2dfd0*/  LDL.LU R0, [R1+0x44] ;  /* 0x0000440001007983 */ /* 0x005ea20000300800 */
[----:B------:R-:W-:Y:S01]  /*2dfe0*/  BSSY B0, `(.L_x_9029) ;  /* 0x000000b000007945 */ /* 0x000fe20003800000 */
[----:B-1----:R-:W0:Y:S01]  /*2dff0*/  S2R R5, SR_CgaCtaId ;  /* 0x0000000000057919 */ /* 0x002e220000008800 */
        /* <DEDUP_REMOVED lines=9> */
.L_x_9310:
[----:B------:R-:W-:Y:S05]  /*2e090*/  BSYNC B0 ;  /* 0x0000000000007941 */ /* 0x000fea0003800000 */
.L_x_9029:
[----:B------:R-:W-:-:S03]  /*2e0a0*/  UMOV UR4, 0xffffffff ;  /* 0xffffffff00047882 */ /* 0x000fc60000000000 */
[----:B------:R-:W-:Y:S05]  /*2e0b0*/  BRA.DIV UR4, `(.L_x_9031) ;  /* 0x0000007604c87947 */ /* 0x000fea000b800000 */
[----:B0-----:R-:W0:Y:S02]  /*2e0c0*/  S2R R0, SR_TID.X ;  /* 0x0000000000007919 */ /* 0x001e240000002100 */
[----:B0-----:R-:W-:-:S04]  /*2e0d0*/  SHF.R.U32.HI R0, RZ, 0x5, R0 ;  /* 0x00000005ff007819 */ /* 0x001fc80000011600 */
[----:B------:R-:W-:-:S05]  /*2e0e0*/  LOP3.LUT R0, R0, 0x3, RZ, 0xc0, !PT ;  /* 0x0000000300007812 */ /* 0x000fca00078ec0ff */
[----:B------:R0:W1:Y:S02]  /*2e0f0*/  SHFL.IDX PT, R14, R0, RZ, 0x1f ;  /* 0x00001fff000e7589 */ /* 0x00006400000e0000 */
.L_x_9313:
[----:B-1----:R-:W-:-:S13]  /*2e100*/  ISETP.NE.AND P0, PT, R14, RZ, PT ;  /* 0x000000ff0e00720c */ /* 0x002fda0003f05270 */
[----:B------:R-:W-:Y:S05]  /*2e110*/  @P0 BRA `(.L_x_8654) ;  /* 0x0000000000b00947 */ /* 0x000fea0003800000 */
[----:B------:R-:W-:-:S03]  /*2e120*/  UMOV UR4, 0xffffffff ;  /* 0xffffffff00047882 */ /* 0x000fc60000000000 */
[----:B------:R-:W-:Y:S05]  /*2e130*/  BRA.DIV UR4, `(.L_x_9032) ;  /* 0x0000007604dc7947 */ /* 0x000fea000b800000 */
[----:B------:R-:W-:-:S13]  /*2e140*/  ELECT P6, URZ, PT ;  /* 0x00000000003f782f */ /* 0x000fda00038c0000 */
.L_x_9316:
[----:B------:R-:W-:Y:S05]  /*2e150*/  @!P6 BRA `(.L_x_8654) ;  /* 0x0000000000a0e947 */ /* 0x000fea0003800000 */
[----:B0-----:R-:W2:Y:S02]  /*2e160*/  LDL.LU R0, [R1+0x28] ;  /* 0x0000280001007983 */ /* 0x001ea40000300800 */
[----:B--2---:R-:W-:-:S04]  /*2e170*/  LOP3.LUT R0, R0, 0x2, RZ, 0xfc, !PT ;  /* 0x0000000200007812 */ /* 0x004fc800078efcff */
[----:B------:R-:W-:-:S13]  /*2e180*/  ISETP.NE.AND P0, PT, R0, 0x3, PT ;  /* 0x000000030000780c */ /* 0x000fda0003f05270 */
[----:B------:R-:W-:Y:S05]  /*2e190*/  @!P0 BRA `(.L_x_9033) ;  /* 0x0000000000048947 */ /* 0x000fea0003800000 */
[----:B------:R-:W-:Y:S01]  /*2e1a0*/  BPT.TRAP 0x1 ;  /* 0x000000040000795c */ /* 0x000fe20000300000 */
.L_x_9033:
[----:B------:R-:W2:Y:S01]  /*2e1b0*/  LDL R0, [R1+0x8] ;  /* 0x0000080001007983 */ /* 0x000ea20000100800 */
[C---:B------:R-:W-:Y:S02]  /*2e1c0*/  IMAD R3, R35.reuse, 0x8, R5 ;  /* 0x0000000823037824 */ /* 0x040fe400078e0205 */
[----:B------:R-:W-:-:S05]  /*2e1d0*/  VIADD R35, R35, 0x1 ;  /* 0x0000000123237836 */ /* 0x000fca0000000000 */
[----:B------:R-:W-:Y:S02]  /*2e1e0*/  ISETP.NE.AND P2, PT, R35, 0x2, PT ;  /* 0x000000022300780c */ /* 0x000fe40003f45270 */
[----:B--2---:R-:W-:Y:S02]  /*2e1f0*/  SHF.L.U32 R2, R0, 0x1f, RZ ;  /* 0x0000001f00027819 */ /* 0x004fe400000006ff */
[----:B------:R-:W-:Y:S02]  /*2e200*/  SEL R0, RZ, 0x1, P2 ;  /* 0x00000001ff007807 */ /* 0x000fe40001000000 */
[----:B------:R-:W0:Y:S02]  /*2e210*/  SYNCS.PHASECHK.TRANS64.TRYWAIT P1, [R3+URZ+0x22840], R2 ;  /* 0x02284002030075a7 */ /* 0x000e24000802017f */
[----:B0-----:R-:W-:Y:S05]  /*2e220*/  @!P1 BRA `(.L_x_9034) ;  /* 0x0000007400c09947 */ /* 0x001fea0003800000 */
.L_x_9317:
[----:B------:R-:W2:Y:S01]  /*2e230*/  LDL.LU R4, [R1+0x8] ;  /* 0x0000080001047983 */ /* 0x000ea20000300800 */
[----:B------:R-:W-:Y:S02]  /*2e240*/  SEL R35, R35, RZ, P2 ;  /* 0x000000ff23237207 */ /* 0x000fe40001000000 */
[----:B--2---:R-:W-:Y:S01]  /*2e250*/  LOP3.LUT R0, R4, R0, RZ, 0x3c, !PT ;  /* 0x0000000004007212 */ /* 0x004fe200078e3cff */
[----:B------:R-:W-:Y:S06]  /*2e260*/  @!P0 BRA `(.L_x_9035) ;  /* 0x0000000000048947 */ /* 0x000fec0003800000 */
[----:B------:R-:W-:Y:S01]  /*2e270*/  BPT.TRAP 0x1 ;  /* 0x000000040000795c */ /* 0x000fe20000300000 */
.L_x_9035:
[----:B------:R-:W-:Y:S01]  /*2e280*/  IMAD R35, R35, 0x8, R5 ;  /* 0x0000000823237824 */ /* 0x000fe200078e0205 */
[----:B------:R-:W-:-:S04]  /*2e290*/  SHF.L.U32 R0, R0, 0x1f, RZ ;  /* 0x0000001f00007819 */ /* 0x000fc800000006ff */
[----:B------:R-:W1:Y:S02]  /*2e2a0*/  SYNCS.PHASECHK.TRANS64.TRYWAIT P1, [R35+URZ+0x22840], R0 ;  /* 0x02284000230075a7 */ /* 0x000e64000802017f */
[----:B-1----:R-:W-:Y:S05]  /*2e2b0*/  @!P1 BRA `(.L_x_9036) ;  /* 0x0000007400b09947 */ /* 0x002fea0003800000 */
.L_x_9318:
[----:B------:R-:W-:Y:S05]  /*2e2c0*/  @!P0 BRA `(.L_x_9037) ;  /* 0x0000000000048947 */ /* 0x000fea0003800000 */
[----:B------:R-:W-:Y:S01]  /*2e2d0*/  BPT.TRAP 0x1 ;  /* 0x000000040000795c */ /* 0x000fe20000300000 */
.L_x_9037:
[----:B------:R-:W2:Y:S02]  /*2e2e0*/  SYNCS.PHASECHK.TRANS64.TRYWAIT P1, [R3+URZ+0x22860], R2 ;  /* 0x02286002030075a7 */ /* 0x000ea4000802017f */
[----:B--2---:R-:W-:Y:S05]  /*2e2f0*/  @!P1 BRA `(.L_x_9038) ;  /* 0x0000007400b49947 */ /* 0x004fea0003800000 */
.L_x_9319:
[----:B------:R-:W-:Y:S05]  /*2e300*/  @!P0 BRA `(.L_x_9039) ;  /* 0x0000000000048947 */ /* 0x000fea0003800000 */
[----:B------:R-:W-:Y:S01]  /*2e310*/  BPT.TRAP 0x1 ;  /* 0x000000040000795c */ /* 0x000fe20000300000 */
.L_x_9039:
[----:B------:R-:W3:Y:S02]  /*2e320*/  SYNCS.PHASECHK.TRANS64.TRYWAIT P1, [R35+URZ+0x22860], R0 ;  /* 0x02286000230075a7 */ /* 0x000ee4000802017f */
[----:B---3--:R-:W-:Y:S05]  /*2e330*/  @!P1 BRA `(.L_x_9040) ;  /* 0x0000007400b89947 */ /* 0x008fea0003800000 */
.L_x_9320:
[----:B------:R-:W-:Y:S05]  /*2e340*/  @!P0 BRA `(.L_x_9041) ;  /* 0x0000000000048947 */ /* 0x000fea0003800000 */
[----:B------:R-:W-:Y:S01]  /*2e350*/  BPT.TRAP 0x1 ;  /* 0x000000040000795c */ /* 0x000fe20000300000 */
.L_x_9041:
[----:B------:R-:W4:Y:S02]  /*2e360*/  SYNCS.PHASECHK.TRANS64.TRYWAIT P1, [R3+URZ+0x22880], R2 ;  /* 0x02288002030075a7 */ /* 0x000f24000802017f */
[----:B----4-:R-:W-:Y:S05]  /*2e370*/  @!P1 BRA `(.L_x_9042) ;  /* 0x0000007400bc9947 */ /* 0x010fea0003800000 */
.L_x_9321:
[----:B------:R-:W-:Y:S05]  /*2e380*/  @!P0 BRA `(.L_x_9043) ;  /* 0x0000000000048947 */ /* 0x000fea0003800000 */
[----:B------:R-:W-:Y:S01]  /*2e390*/  BPT.TRAP 0x1 ;  /* 0x000000040000795c */ /* 0x000fe20000300000 */
.L_x_9043:
[----:B------:R0:W0:Y:S02]  /*2e3a0*/  SYNCS.PHASECHK.TRANS64.TRYWAIT P0, [R35+URZ+0x22880], R0 ;  /* 0x02288000230075a7 */ /* 0x000024000800017f */
[----:B0-----:R-:W-:Y:S05]  /*2e3b0*/  @!P0 NANOSLEEP.SYNCS 0x989680 ;  /* 0x009896800000895d */ /* 0x001fea0003900000 */
[----:B------:R-:W0:Y:S02]  /*2e3c0*/  @!P0 SYNCS.PHASECHK.TRANS64 P0, [R35+URZ+0x22880], R0 ;  /* 0x02288000230085a7 */ /* 0x000e24000800007f */
[----:B0-----:R-:W-:Y:S05]  /*2e3d0*/  @!P0 BRA `(.L_x_9043) ;  /* 0xfffffffc00f08947 */ /* 0x001fea000383ffff */
.L_x_8654:
[----:B------:R-:W-:Y:S05]  /*2e3e0*/  BSYNC B8 ;  /* 0x0000000000087941 */ /* 0x000fea0003800000 */
.L_x_8651:
[----:B------:R-:W-:Y:S05]  /*2e3f0*/  EXIT ;  /* 0x000000000000794d */ /* 0x000fea0003800000 */
.L_x_8682:
[----:B-1----:R1:W2:Y:S02]  /*2e400*/  SYNCS.PHASECHK.TRANS64.TRYWAIT P6, [R87+URZ+0x22890], R97 ;  /* 0x02289061570075a7 */ /* 0x0022a400080c017f */
[----:B--2---:R-:W-:Y:S05]  /*2e410*/  @!P6 NANOSLEEP.SYNCS 0x989680 ;  /* 0x009896800000e95d */ /* 0x004fea0003900000 */
[----:B------:R-:W2:Y:S02]  /*2e420*/  @!P6 SYNCS.PHASECHK.TRANS64 P6, [R87+URZ+0x22890], R97 ;  /* 0x022890615700e5a7 */ /* 0x000ea400080c007f */
[----:B--2---:R-:W-:Y:S05]  /*2e430*/  @!P6 BRA `(.L_x_8682) ;  /* 0xfffffffc00f0e947 */ /* 0x004fea000383ffff */
[----:B------:R-:W-:Y:S05]  /*2e440*/  BRA `(.L_x_9044) ;  /* 0xfffffd48004c7947 */ /* 0x000fea000383ffff */
.L_x_8683:
        /* <DEDUP_REMOVED lines=8> */
.L_x_9046:
[----:B------:R-:W-:Y:S05]  /*2e4d0*/  BSYNC B1 ;  /* 0x0000000000017941 */ /* 0x000fea0003800000 */
.L_x_9045:
        /* <DEDUP_REMOVED lines=8> */
.L_x_9047:
[----:B------:R-:W-:Y:S05]  /*2e560*/  BRA `(.L_x_9048) ;  /* 0xfffffd4800187947 */ /* 0x000fea000383ffff */
.L_x_8692:
[----:B------:R-:W-:Y:S01]  /*2e570*/  BSSY B1, `(.L_x_9049) ;  /* 0x0000008000017945 */ /* 0x000fe20003800000 */
[----:B------:R-:W-:Y:S02]  /*2e580*/  IMAD.MOV.U32 R13, RZ, RZ, R101 ;  /* 0x000000ffff0d7224 */ /* 0x000fe400078e0065 */
[----:B------:R-:W-:Y:S02]  /*2e590*/  IMAD.MOV.U32 R12, RZ, RZ, 0x1 ;  /* 0x00000001ff0c7424 */ /* 0x000fe400078e00ff */
[----:B0-----:R-:W-:Y:S02]  /*2e5a0*/  IMAD.MOV.U32 R11, RZ, RZ, 0x1c1f ;  /* 0x00001c1fff0b7424 */ /* 0x001fe400078e00ff */
[----:B------:R-:W-:-:S07]  /*2e5b0*/  IMAD.MOV.U32 R15, RZ, RZ, -0x1 ;  /* 0xffffffffff0f7424 */ /* 0x000fce00078e00ff */
[----:B-1234-:R-:W-:Y:S05]  /*2e5c0*/  WARPSYNC.COLLECTIVE R15, `(.L_x_9050) ;  /* 0x000000000f087348 */ /* 0x01efea0003c00000 */
[----:B----4-:R0:W4:Y:S02]  /*2e5d0*/  SHFL.IDX P6, R14, R13, R12, R11 ;  /* 0x0000000c0d0e7389 */ /* 0x01012400000c000b */
[----:B01234-:R-:W-:Y:S01]  /*2e5e0*/  ENDCOLLECTIVE ;  /* 0x000000000000791b */ /* 0x01ffe20003800000 */
.L_x_9050:
[----:B------:R-:W-:Y:S05]  /*2e5f0*/  BSYNC B1 ;  /* 0x0000000000017941 */ /* 0x000fea0003800000 */
.L_x_9049:
        /* <DEDUP_REMOVED lines=8> */
.L_x_9051:
[----:B------:R-:W-:Y:S05]  /*2e680*/  BRA `(.L_x_9052) ;  /* 0xfffffd5400987947 */ /* 0x000fea000383ffff */
.L_x_8701:
[----:B------:R-:W-:Y:S01]  /*2e690*/  BSSY B1, `(.L_x_9053) ;  /* 0x0000008000017945 */ /* 0x000fe20003800000 */
[----:B------:R-:W-:Y:S02]  /*2e6a0*/  IMAD.MOV.U32 R13, RZ, RZ, R101 ;  /* 0x000000ffff0d7224 */ /* 0x000fe400078e0065 */
[----:B------:R-:W-:Y:S02]  /*2e6b0*/  IMAD.MOV.U32 R12, RZ, RZ, 0x2 ;  /* 0x00000002ff0c7424 */ /* 0x000fe400078e00ff */
[----:B0-----:R-:W-:Y:S02]  /*2e6c0*/  IMAD.MOV.U32 R11, RZ, RZ, 0x1c1f ;  /* 0x00001c1fff0b7424 */ /* 0x001fe400078e00ff */
[----:B------:R-:W-:-:S07]  /*2e6d0*/  IMAD.MOV.U32 R15, RZ, RZ, -0x1 ;  /* 0xffffffffff0f7424 */ /* 0x000fce00078e00ff */
[----:B-1234-:R-:W-:Y:S05]  /*2e6e0*/  WARPSYNC.COLLECTIVE R15, `(.L_x_9054) ;  /* 0x000000000f087348 */ /* 0x01efea0003c00000 */
[----:B------:R0:W0:Y:S02]  /*2e6f0*/  SHFL.IDX P6, R14, R13, R12, R11 ;  /* 0x0000000c0d0e7389 */ /* 0x00002400000c000b */
[----:B01234-:R-:W-:Y:S01]  /*2e700*/  ENDCOLLECTIVE ;  /* 0x000000000000791b */ /* 0x01ffe20003800000 */
.L_x_9054:
[----:B------:R-:W-:Y:S05]  /*2e710*/  BSYNC B1 ;  /* 0x0000000000017941 */ /* 0x000fea0003800000 */
.L_x_9053:
        /* <DEDUP_REMOVED lines=8> */
.L_x_9055:
[----:B------:R-:W-:Y:S05]  /*2e7a0*/  BRA `(.L_x_9056) ;  /* 0xfffffd6400247947 */ /* 0x000fea000383ffff */
.L_x_8711:
[----:B-1----:R1:W2:Y:S02]  /*2e7b0*/  SYNCS.PHASECHK.TRANS64.TRYWAIT P3, [R87+URZ+0x22890], R97 ;  /* 0x02289061570075a7 */ /* 0x0022a4000806017f */
[----:B--2---:R-:W-:Y:S05]  /*2e7c0*/  @!P3 NANOSLEEP.SYNCS 0x989680 ;  /* 0x009896800000b95d */ /* 0x004fea0003900000 */
[----:B------:R-:W2:Y:S02]  /*2e7d0*/  @!P3 SYNCS.PHASECHK.TRANS64 P3, [R87+URZ+0x22890], R97 ;  /* 0x022890615700b5a7 */ /* 0x000ea4000806007f */
[----:B--2---:R-:W-:Y:S05]  /*2e7e0*/  @!P3 BRA `(.L_x_8711) ;  /* 0xfffffffc00f0b947 */ /* 0x004fea000383ffff */
[----:B------:R-:W-:Y:S05]  /*2e7f0*/  BRA `(.L_x_9057) ;  /* 0xfffffd7400f07947 */ /* 0x000fea000383ffff */
.L_x_8712:
        /* <DEDUP_REMOVED lines=8> */
.L_x_9059:
[----:B------:R-:W-:Y:S05]  /*2e880*/  BSYNC B1 ;  /* 0x0000000000017941 */ /* 0x000fea0003800000 */
.L_x_9058:
        /* <DEDUP_REMOVED lines=8> */
.L_x_9060:
[----:B------:R-:W-:Y:S01]  /*2e910*/  IMAD.MOV.U32 R103, RZ, RZ, R14 ;  /* 0x000000ffff677224 */ /* 0x000fe200078e000e */
[----:B------:R-:W-:Y:S06]  /*2e920*/  BRA `(.L_x_9061) ;  /* 0xfffffd7400bc7947 */ /* 0x000fec000383ffff */
.L_x_8717:
[----:B------:R-:W-:Y:S01]  /*2e930*/  BSSY B1, `(.L_x_9062) ;  /* 0x0000008000017945 */ /* 0x000fe20003800000 */
[----:B----4-:R-:W-:Y:S02]  /*2e940*/  IMAD.MOV.U32 R13, RZ, RZ, R101 ;  /* 0x000000ffff0d7224 */ /* 0x010fe400078e0065 */
[----:B------:R-:W-:Y:S02]  /*2e950*/  IMAD.MOV.U32 R12, RZ, RZ, 0x1 ;  /* 0x00000001ff0c7424 */ /* 0x000fe400078e00ff */
[----:B------:R-:W-:Y:S02]  /*2e960*/  IMAD.MOV.U32 R11, RZ, RZ, 0x1c1f ;  /* 0x00001c1fff0b7424 */ /* 0x000fe400078e00ff */
[----:B------:R-:W-:-:S07]  /*2e970*/  IMAD.MOV.U32 R15, RZ, RZ, -0x1 ;  /* 0xffffffffff0f7424 */ /* 0x000fce00078e00ff */
[----:B0123--:R-:W-:Y:S05]  /*2e980*/  WARPSYNC.COLLECTIVE R15, `(.L_x_9063) ;  /* 0x000000000f087348 */ /* 0x00ffea0003c00000 */
[----:B------:R4:W0:Y:S02]  /*2e990*/  SHFL.IDX P6, R14, R13, R12, R11 ;  /* 0x0000000c0d0e7389 */ /* 0x00082400000c000b */
[----:B01234-:R-:W-:Y:S01]  /*2e9a0*/  ENDCOLLECTIVE ;  /* 0x000000000000791b */ /* 0x01ffe20003800000 */
.L_x_9063:
[----:B------:R-:W-:Y:S05]  /*2e9b0*/  BSYNC B1 ;  /* 0x0000000000017941 */ /* 0x000fea0003800000 */
.L_x_9062:
        /* <DEDUP_REMOVED lines=8> */
.L_x_9064:
[----:B------:R-:W-:Y:S05]  /*2ea40*/  BRA `(.L_x_9065) ;  /* 0xfffffd84004c7947 */ /* 0x000fea000383ffff */
.L_x_8722:
        /* <DEDUP_REMOVED lines=8> */
.L_x_9067:
[----:B------:R-:W-:Y:S05]  /*2ead0*/  BSYNC B1 ;  /* 0x0000000000017941 */ /* 0x000fea0003800000 */
.L_x_9066:
        /* <DEDUP_REMOVED lines=8> */
.L_x_9068:
[----:B------:R-:W-:Y:S05]  /*2eb60*/  BRA `(.L_x_9069) ;  /* 0xfffffd9000fc7947 */ /* 0x000fea000383ffff */
.L_x_8727:
[----:B0-----:R0:W1:Y:S02]  /*2eb70*/  SYNCS.PHASECHK.TRANS64.TRYWAIT P2, [R87+URZ+0x22890], R97 ;  /* 0x02289061570075a7 */ /* 0x001064000804017f */
[----:B-1----:R-:W-:Y:S05]  /*2eb80*/  @!P2 NANOSLEEP.SYNCS 0x989680 ;  /* 0x009896800000a95d */ /* 0x002fea0003900000 */
[----:B------:R-:W1:Y:S02]  /*2eb90*/  @!P2 SYNCS.PHASECHK.TRANS64 P2, [R87+URZ+0x22890], R97 ;  /* 0x022890615700a5a7 */ /* 0x000e64000804007f */
[----:B-1----:R-:W-:Y:S05]  /*2eba0*/  @!P2 BRA `(.L_x_8727) ;  /* 0xfffffffc00f0a947 */ /* 0x002fea000383ffff */
[----:B------:R-:W-:Y:S05]  /*2ebb0*/  BRA `(.L_x_9070) ;  /* 0xfffffda000e87947 */ /* 0x000fea000383ffff */
.L_x_8728:
        /* <DEDUP_REMOVED lines=8> */
.L_x_9072:
[----:B------:R-:W-:Y:S05]  /*2ec40*/  BSYNC B1 ;  /* 0x0000000000017941 */ /* 0x000fea0003800000 */
.L_x_9071:
        /* <DEDUP_REMOVED lines=8> */
.L_x_9073:
[----:B------:R-:W-:Y:S05]  /*2ecd0*/  BRA `(.L_x_9074) ;  /* 0xfffffda4000c7947 */ /* 0x000fea000383ffff */
.L_x_8731:
[----:B------:R-:W-:Y:S01]  /*2ece0*/  BSSY B1, `(.L_x_9075) ;  /* 0x0000008000017945 */ /* 0x000fe20003800000 */
[----:B------:R-:W-:Y:S02]  /*2ecf0*/  IMAD.MOV.U32 R13, RZ, RZ, R9 ;  /* 0x000000ffff0d7224 */ /* 0x000fe400078e0009 */
[----:B------:R-:W-:Y:S02]  /*2ed00*/  IMAD.MOV.U32 R12, RZ, RZ, 0x1 ;  /* 0x00000001ff0c7424 */ /* 0x000fe400078e00ff */
[----:B------:R-:W-:Y:S02]  /*2ed10*/  IMAD.MOV.U32 R11, RZ, RZ, 0x1c1f ;  /* 0x00001c1fff0b7424 */ /* 0x000fe400078e00ff */
[----:B----4-:R-:W-:-:S07]  /*2ed20*/  IMAD.MOV.U32 R15, RZ, RZ, -0x1 ;  /* 0xffffffffff0f7424 */ /* 0x010fce00078e00ff */
[----:B0123--:R-:W-:Y:S05]  /*2ed30*/  WARPSYNC.COLLECTIVE R15, `(.L_x_9076) ;  /* 0x000000000f087348 */ /* 0x00ffea0003c00000 */
[----:B---3--:R3:W4:Y:S02]  /*2ed40*/  SHFL.IDX P6, R14, R13, R12, R11 ;  /* 0x0000000c0d0e7389 */ /* 0x00872400000c000b */
[----:B01234-:R-:W-:Y:S01]  /*2ed50*/  ENDCOLLECTIVE ;  /* 0x000000000000791b */ /* 0x01ffe20003800000 */
.L_x_9076:
[----:B------:R-:W-:Y:S05]  /*2ed60*/  BSYNC B1 ;  /* 0x0000000000017941 */ /* 0x000fea0003800000 */
.L_x_9075:
        /* <DEDUP_REMOVED lines=8> */
.L_x_9077:
[----:B------:R-:W-:Y:S05]  /*2edf0*/  BRA `(.L_x_9078) ;  /* 0xfffffda4000c7947 */ /* 0x000fea000383ffff */
.L_x_8734:
[----:B------:R-:W-:Y:S01]  /*2ee00*/  BSSY B1, `(.L_x_9079) ;  /* 0x0000008000017945 */ /* 0x000fe20003800000 */
[----:B------:R-:W-:Y:S02]  /*2ee10*/  IMAD.MOV.U32 R13, RZ, RZ, R9 ;  /* 0x000000ffff0d7224 */ /* 0x000fe400078e0009 */
[----:B------:R-:W-:Y:S02]  /*2ee20*/  IMAD.MOV.U32 R12, RZ, RZ, 0x2 ;  /* 0x00000002ff0c7424 */ /* 0x000fe400078e00ff */
[----:B------:R-:W-:Y:S02]  /*2ee30*/  IMAD.MOV.U32 R11, RZ, RZ, 0x1c1f ;  /* 0x00001c1fff0b7424 */ /* 0x000fe400078e00ff */
[----:B---3--:R-:W-:-:S07]  /*2ee40*/  IMAD.MOV.U32 R15, RZ, RZ, -0x1 ;  /* 0xffffffffff0f7424 */ /* 0x008fce00078e00ff */
[----:B012-4-:R-:W-:Y:S05]  /*2ee50*/  WARPSYNC.COLLECTIVE R15, `(.L_x_9080) ;  /* 0x000000000f087348 */ /* 0x017fea0003c00000 */
[----:B------:R3:W0:Y:S02]  /*2ee60*/  SHFL.IDX P6, R14, R13, R12, R11 ;  /* 0x0000000c0d0e7389 */ /* 0x00062400000c000b */
[----:B01234-:R-:W-:Y:S01]  /*2ee70*/  ENDCOLLECTIVE ;  /* 0x000000000000791b */ /* 0x01ffe20003800000 */
.L_x_9080:
[----:B------:R-:W-:Y:S05]  /*2ee80*/  BSYNC B1 ;  /* 0x0000000000017941 */ /* 0x000fea0003800000 */
.L_x_9079:
        /* <DEDUP_REMOVED lines=8> */
.L_x_9081:
[----:B------:R-:W-:Y:S05]  /*2ef10*/  BRA `(.L_x_9082) ;  /* 0xfffffda400107947 */ /* 0x000fea000383ffff */
.L_x_8738:
[----:B------:R0:W0:Y:S02]  /*2ef20*/  SYNCS.PHASECHK.TRANS64.TRYWAIT P3, [R87+URZ+0x228b0], R97 ;  /* 0x0228b061570075a7 */ /* 0x000024000806017f */
[----:B0-----:R-:W-:Y:S05]  /*2ef30*/  @!P3 NANOSLEEP.SYNCS 0x989680 ;  /* 0x009896800000b95d */ /* 0x001fea0003900000 */
[----:B------:R-:W0:Y:S02]  /*2ef40*/  @!P3 SYNCS.PHASECHK.TRANS64 P3, [R87+URZ+0x228b0], R97 ;  /* 0x0228b0615700b5a7 */ /* 0x000e24000806007f */
[----:B0-----:R-:W-:Y:S05]  /*2ef50*/  @!P3 BRA `(.L_x_8738) ;  /* 0xfffffffc00f0b947 */ /* 0x001fea000383ffff */
[----:B------:R-:W-:Y:S05]  /*2ef60*/  BRA `(.L_x_9083) ;  /* 0xfffffda400847947 */ /* 0x000fea000383ffff */
.L_x_8756:
        /* <DEDUP_REMOVED lines=13> */
.L_x_9085:
[----:B------:R-:W-:Y:S05]  /*2f040*/  BSYNC B0 ;  /* 0x0000000000007941 */ /* 0x000fea0003800000 */
.L_x_9084:
[----:B------:R-:W-:Y:S01]  /*2f050*/  IMAD.MOV.U32 R203, RZ, RZ, R14 ;  /* 0x000000ffffcb7224 */ /* 0x000fe200078e000e */
[----:B------:R-:W-:Y:S06]  /*2f060*/  BRA `(.L_x_9086) ;  /* 0xfffffdb000847947 */ /* 0x000fec000383ffff */
.L_x_8768:
        /* <DEDUP_REMOVED lines=8> */
.L_x_9088:
[----:B------:R-:W-:Y:S05]  /*2f0f0*/  BSYNC B1 ;  /* 0x0000000000017941 */ /* 0x000fea0003800000 */
.L_x_9087:
        /* <DEDUP_REMOVED lines=8> */
.L_x_9089:
[----:B------:R-:W-:Y:S02]  /*2f180*/  IMAD.MOV.U32 R13, RZ, RZ, R8 ;  /* 0x000000ffff0d7224 */ /* 0x000fe400078e0008 */
[----:B------:R-:W-:-:S07]  /*2f190*/  IMAD.MOV.U32 R0, RZ, RZ, R14 ;  /* 0x000000ffff007224 */ /* 0x000fce00078e000e */
[----:B------:R-:W-:Y:S05]  /*2f1a0*/  WARPSYNC.COLLECTIVE R15, `(.L_x_9090) ;  /* 0x000000000f087348 */ /* 0x000fea0003c00000 */
[----:B------:R0:W1:Y:S02]  /*2f1b0*/  SHFL.IDX P6, R14, R13, R12, R11 ;  /* 0x0000000c0d0e7389 */ /* 0x00006400000c000b */
[----:B01----:R-:W-:Y:S01]  /*2f1c0*/  ENDCOLLECTIVE ;  /* 0x000000000000791b */ /* 0x003fe20003800000 */
.L_x_9090:
[----:B------:R-:W-:Y:S02]  /*2f1d0*/  IMAD.MOV.U32 R13, RZ, RZ, R7 ;  /* 0x000000ffff0d7224 */ /* 0x000fe400078e0007 */
[----:B------:R-:W-:-:S07]  /*2f1e0*/  IMAD.MOV.U32 R5, RZ, RZ, R14 ;  /* 0x000000ffff057224 */ /* 0x000fce00078e000e */
[----:B------:R-:W-:Y:S05]  /*2f1f0*/  WARPSYNC.COLLECTIVE R15, `(.L_x_9091) ;  /* 0x000000000f087348 */ /* 0x000fea0003c00000 */
[----:B------:R0:W1:Y:S02]  /*2f200*/  SHFL.IDX P6, R14, R13, R12, R11 ;  /* 0x0000000c0d0e7389 */ /* 0x00006400000c000b */
[----:B01----:R-:W-:Y:S01]  /*2f210*/  ENDCOLLECTIVE ;  /* 0x000000000000791b */ /* 0x003fe20003800000 */
.L_x_9091:
[----:B------:R-:W-:Y:S05]  /*2f220*/  BRA `(.L_x_9092) ;  /* 0xfffffdb8007c7947 */ /* 0x000fea000383ffff */
.L_x_8771:
        /* <DEDUP_REMOVED lines=8> */
.L_x_9094:
[----:B------:R-:W-:Y:S05]  /*2f2b0*/  BSYNC B1 ;  /* 0x0000000000017941 */ /* 0x000fea0003800000 */
.L_x_9093:
        /* <DEDUP_REMOVED lines=8> */
.L_x_9095:
[----:B------:R-:W-:Y:S02]  /*2f340*/  IMAD.MOV.U32 R13, RZ, RZ, R8 ;  /* 0x000000ffff0d7224 */ /* 0x000fe400078e0008 */
[----:B------:R-:W-:-:S07]  /*2f350*/  IMAD.MOV.U32 R0, RZ, RZ, R14 ;  /* 0x000000ffff007224 */ /* 0x000fce00078e000e */
[----:B------:R-:W-:Y:S05]  /*2f360*/  WARPSYNC.COLLECTIVE R15, `(.L_x_9096) ;  /* 0x000000000f087348 */ /* 0x000fea0003c00000 */
[----:B------:R0:W1:Y:S02]  /*2f370*/  SHFL.IDX P6, R14, R13, R12, R11 ;  /* 0x0000000c0d0e7389 */ /* 0x00006400000c000b */
[----:B01----:R-:W-:Y:S01]  /*2f380*/  ENDCOLLECTIVE ;  /* 0x000000000000791b */ /* 0x003fe20003800000 */
.L_x_9096:
[----:B------:R-:W-:Y:S02]  /*2f390*/  IMAD.MOV.U32 R13, RZ, RZ, R7 ;  /* 0x000000ffff0d7224 */ /* 0x000fe400078e0007 */
[----:B------:R-:W-:-:S07]  /*2f3a0*/  IMAD.MOV.U32 R5, RZ, RZ, R14 ;  /* 0x000000ffff057224 */ /* 0x000fce00078e000e */
[----:B------:R-:W-:Y:S05]  /*2f3b0*/  WARPSYNC.COLLECTIVE R15, `(.L_x_9097) ;  /* 0x000000000f087348 */ /* 0x000fea0003c00000 */
[----:B------:R0:W1:Y:S02]  /*2f3c0*/  SHFL.IDX P6, R14, R13, R12, R11 ;  /* 0x0000000c0d0e7389 */ /* 0x00006400000c000b */
[----:B01----:R-:W-:Y:S01]  /*2f3d0*/  ENDCOLLECTIVE ;  /* 0x000000000000791b */ /* 0x003fe20003800000 */
.L_x_9097:
[----:B------:R-:W-:Y:S05]  /*2f3e0*/  BRA `(.L_x_9098) ;  /* 0xfffffdb8009c7947 */ /* 0x000fea000383ffff */
.L_x_8775:
[----:B0-----:R0:W1:Y:S02]  /*2f3f0*/  SYNCS.PHASECHK.TRANS64.TRYWAIT P0, [R17+URZ+0x22800], R38 ;  /* 0x02280026110075a7 */ /* 0x001064000800017f */
[----:B-1----:R-:W-:Y:S05]  /*2f400*/  @!P0 NANOSLEEP.SYNCS 0x989680 ;  /* 0x009896800000895d */ /* 0x002fea0003900000 */
[----:B------:R-:W1:Y:S02]  /*2f410*/  @!P0 SYNCS.PHASECHK.TRANS64 P0, [R17+URZ+0x22800], R38 ;  /* 0x02280026110085a7 */ /* 0x000e64000800007f */
[----:B-1----:R-:W-:Y:S05]  /*2f420*/  @!P0 BRA `(.L_x_8775) ;  /* 0xfffffffc00f08947 */ /* 0x002fea000383ffff */
[----:B------:R-:W-:Y:S05]  /*2f430*/  BRA `(.L_x_9099) ;  /* 0xfffffdbc00407947 */ /* 0x000fea000383ffff */
.L_x_8783:
[----:B------:R-:W0:Y:S01]  /*2f440*/  LDC R41, c[0x0][0x3f4] ;  /* 0x0000fd00ff297b82 */ /* 0x000e220000000800 */
        /* <DEDUP_REMOVED lines=8> */
.L_x_9101:
[----:B------:R-:W-:Y:S05]  /*2f4d0*/  BSYNC B1 ;  /* 0x0000000000017941 */ /* 0x000fea0003800000 */
.L_x_9100:
[----:B------:R-:W-:Y:S01]  /*2f4e0*/  IMAD.MOV.U32 R13, RZ, RZ, R35 ;  /* 0x000000ffff0d7224 */ /* 0x000fe200078e0023 */
[----:B------:R-:W-:Y:S01]  /*2f4f0*/  ISETP.GE.AND P0, PT, R18, R41, PT ;  /* 0x000000291200720c */ /* 0x000fe20003f06270 */
[----:B------:R-:W-:Y:S02]  /*2f500*/  IMAD.MOV.U32 R12, RZ, RZ, RZ ;  /* 0x000000ffff0c7224 */ /* 0x000fe400078e00ff */
[----:B------:R-:W-:Y:S02]  /*2f510*/  IMAD.MOV.U32 R11, RZ, RZ, 0x1c1f ;  /* 0x00001c1fff0b7424 */ /* 0x000fe400078e00ff */
[----:B------:R-:W-:Y:S02]  /*2f520*/  IMAD.MOV.U32 R15, RZ, RZ, -0x1 ;  /* 0xffffffffff0f7424 */ /* 0x000fe400078e00ff */
[----:B------:R-:W-:Y:S02]  /*2f530*/  IMAD.MOV.U32 R3, RZ, RZ, R14 ;  /* 0x000000ffff037224 */ /* 0x000fe400078e000e */
[----:B------:R-:W-:-:S07]  /*2f540*/  IMAD R39, R188, R39, RZ ;  /* 0x00000027bc277224 */ /* 0x000fce00078e02ff */
[----:B------:R-:W-:Y:S05]  /*2f550*/  WARPSYNC.COLLECTIVE R15, `(.L_x_9102) ;  /* 0x000000000f087348 */ /* 0x000fea0003c00000 */
[----:B------:R0:W1:Y:S02]  /*2f560*/  SHFL.IDX P6, R14, R13, R12, R11 ;  /* 0x0000000c0d0e7389 */ /* 0x00006400000c000b */
[----:B01----:R-:W-:Y:S01]  /*2f570*/  ENDCOLLECTIVE ;  /* 0x000000000000791b */ /* 0x003fe20003800000 */
.L_x_9102:
[----:B------:R-:W-:Y:S01]  /*2f580*/  ISETP.GE.OR P1, PT, R36, R39, P0 ;  /* 0x000000272400720c */ /* 0x000fe20000726670 */
[----:B------:R-:W-:Y:S02]  /*2f590*/  IMAD.MOV.U32 R13, RZ, RZ, R37 ;  /* 0x000000ffff0d7224 */ /* 0x000fe400078e0025 */
[----:B------:R-:W-:-:S10]  /*2f5a0*/  IMAD.MOV.U32 R5, RZ, RZ, R14 ;  /* 0x000000ffff057224 */ /* 0x000fd400078e000e */
[----:B------:R-:W-:Y:S05]  /*2f5b0*/  WARPSYNC.COLLECTIVE R15, `(.L_x_9103) ;  /* 0x000000000f087348 */ /* 0x000fea0003c00000 */
[----:B------:R0:W1:Y:S02]  /*2f5c0*/  SHFL.IDX P6, R14, R13, R12, R11 ;  /* 0x0000000c0d0e7389 */ /* 0x00006400000c000b */
[----:B01----:R-:W-:Y:S01]  /*2f5d0*/  ENDCOLLECTIVE ;  /* 0x000000000000791b */ /* 0x003fe20003800000 */
.L_x_9103:
        /* <DEDUP_REMOVED lines=8> */
.L_x_9104:
[----:B------:R-:W-:-:S05]  /*2f660*/  @!P1 IADD3 R14, P3, R18, R14, RZ ;  /* 0x0000000e120e9210 */ /* 0x000fca0007f7e0ff */
[----:B------:R-:W-:Y:S02]  /*2f670*/  @!P1 IMAD.X R3, R7, 0x1, R19, P3 ;  /* 0x0000000107039824 */ /* 0x000fe400018e0613 */
[----:B------:R-:W-:Y:S01]  /*2f680*/  @!P1 IMAD.MOV.U32 R24, RZ, RZ, R14 ;  /* 0x000000ffff189224 */ /* 0x000fe200078e000e */
[----:B------:R-:W5:Y:S01]  /*2f690*/  @!P1 LD.E.128 R4, desc[UR60][R4.64] ;  /* 0x0000003c04049980 */ /* 0x000f62000c101d00 */
        /* <DEDUP_REMOVED lines=11> */
.L_x_9105:
[----:B------:R-:W-:Y:S02]  /*2f750*/  IMAD.MOV.U32 R13, RZ, RZ, R35 ;  /* 0x000000ffff0d7224 */ /* 0x000fe400078e0023 */
[----:B------:R-:W-:-:S07]  /*2f760*/  IMAD.MOV.U32 R3, RZ, RZ, R14 ;  /* 0x000000ffff037224 */ /* 0x000fce00078e000e */
[----:B------:R-:W-:Y:S05]  /*2f770*/  WARPSYNC.COLLECTIVE R15, `(.L_x_9106) ;  /* 0x000000000f087348 */ /* 0x000fea0003c00000 */
[----:B------:R0:W1:Y:S02]  /*2f780*/  SHFL.IDX P6, R14, R13, R12, R11 ;  /* 0x0000000c0d0e7389 */ /* 0x00006400000c000b */
[----:B01----:R-:W-:Y:S01]  /*2f790*/  ENDCOLLECTIVE ;  /* 0x000000000000791b */ /* 0x003fe20003800000 */
.L_x_9106:
[----:B------:R-:W-:Y:S02]  /*2f7a0*/  IMAD.MOV.U32 R13, RZ, RZ, R37 ;  /* 0x000000ffff0d7224 */ /* 0x000fe400078e0025 */
[----:B------:R-:W-:-:S07]  /*2f7b0*/  IMAD.MOV.U32 R35, RZ, RZ, R14 ;  /* 0x000000ffff237224 */ /* 0x000fce00078e000e */
[----:B------:R-:W-:Y:S05]  /*2f7c0*/  WARPSYNC.COLLECTIVE R15, `(.L_x_9107) ;  /* 0x000000000f087348 */ /* 0x000fea0003c00000 */
[----:B------:R0:W1:Y:S02]  /*2f7d0*/  SHFL.IDX P6, R14, R13, R12, R11 ;  /* 0x0000000c0d0e7389 */ /* 0x00006400000c000b */
[----:B01----:R-:W-:Y:S01]  /*2f7e0*/  ENDCOLLECTIVE ;  /* 0x000000000000791b */ /* 0x003fe20003800000 */
.L_x_9107:
[----:B------:R-:W-:Y:S02]  /*2f7f0*/  IMAD.MOV.U32 R13, RZ, RZ, R9 ;  /* 0x000000ffff0d7224 */ /* 0x000fe400078e0009 */
[----:B------:R-:W-:-:S07]  /*2f800*/  IMAD.MOV.U32 R37, RZ, RZ, R14 ;  /* 0x000000ffff257224 */ /* 0x000fce00078e000e */
[----:B------:R-:W-:Y:S05]  /*2f810*/  WARPSYNC.COLLECTIVE R15, `(.L_x_9108) ;  /* 0x000000000f087348 */ /* 0x000fea0003c00000 */
[----:B------:R0:W1:Y:S02]  /*2f820*/  SHFL.IDX P6, R14, R13, R12, R11 ;  /* 0x0000000c0d0e7389 */ /* 0x00006400000c000b */
[----:B01----:R-:W-:Y:S01]  /*2f830*/  ENDCOLLECTIVE ;  /* 0x000000000000791b */ /* 0x003fe20003800000 */
.L_x_9108:
[----:B------:R-:W-:Y:S02]  /*2f840*/  @!P1 IMAD.MOV.U32 R32, RZ, RZ, R4 ;  /* 0x000000ffff209224 */ /* 0x000fe400078e0004 */
[----:B------:R-:W-:Y:S01]  /*2f850*/  @!P1 IMAD.MOV.U32 R33, RZ, RZ, R5 ;  /* 0x000000ffff219224 */ /* 0x000fe200078e0005 */
[----:B------:R-:W-:Y:S01]  /*2f860*/  CS2R R4, SRZ ;  /* 0x0000000000047805 */ /* 0x000fe2000001ff00 */
[----:B------:R-:W-:Y:S02]  /*2f870*/  @!P1 IMAD.MOV.U32 R30, RZ, RZ, R6 ;  /* 0x000000ffff1e9224 */ /* 0x000fe400078e0006 */
[----:B------:R-:W-:Y:S02]  /*2f880*/  @!P1 IMAD.MOV.U32 R31, RZ, RZ, R7 ;  /* 0x000000ffff1f9224 */ /* 0x000fe400078e0007 */
[----:B------:R-:W-:Y:S02]  /*2f890*/  @!P1 IMAD.MOV.U32 R28, RZ, RZ, R24 ;  /* 0x000000ffff1c9224 */ /* 0x000fe400078e0018 */
[----:B------:R-:W-:-:S02]  /*2f8a0*/  @!P1 IMAD.MOV.U32 R29, RZ, RZ, R25 ;  /* 0x000000ffff1d9224 */ /* 0x000fc400078e0019 */
[----:B------:R-:W-:Y:S02]  /*2f8b0*/  @!P1 IMAD.MOV.U32 R20, RZ, RZ, R26 ;  /* 0x000000ffff149224 */ /* 0x000fe400078e001a */
[----:B------:R-:W-:Y:S01]  /*2f8c0*/  @!P1 IMAD.MOV.U32 R21, RZ, RZ, R27 ;  /* 0x000000ffff159224 */ /* 0x000fe200078e001b */
[----:B------:R-:W-:Y:S06]  /*2f8d0*/  BRA `(.L_x_9109) ;  /* 0xfffffdd800ec7947 */ /* 0x000fec000383ffff */
.L_x_8787:
[----:B0-----:R0:W1:Y:S02]  /*2f8e0*/  SYNCS.PHASECHK.TRANS64.TRYWAIT P1, [R17+URZ+0x22800], R0 ;  /* 0x02280000110075a7 */ /* 0x001064000802017f */
[----:B-1----:R-:W-:Y:S05]  /*2f8f0*/  @!P1 NANOSLEEP.SYNCS 0x989680 ;  /* 0x009896800000995d */ /* 0x002fea0003900000 */
[----:B------:R-:W1:Y:S02]  /*2f900*/  @!P1 SYNCS.PHASECHK.TRANS64 P1, [R17+URZ+0x22800], R0 ;  /* 0x02280000110095a7 */ /* 0x000e64000802007f */
[----:B-1----:R-:W-:Y:S05]  /*2f910*/  @!P1 BRA `(.L_x_8787) ;  /* 0xfffffffc00f09947 */ /* 0x002fea000383ffff */
[----:B------:R-:W-:Y:S05]  /*2f920*/  BRA `(.L_x_9110) ;  /* 0xfffffddc004c7947 */ /* 0x000fea000383ffff */
.L_x_8793:
[----:B0-----:R0:W2:Y:S02]  /*2f930*/  SYNCS.PHASECHK.TRANS64.TRYWAIT P1, [R14+URZ+0x22830], R3 ;  /* 0x022830030e0075a7 */ /* 0x0010a4000802017f */
[----:B--2---:R-:W-:Y:S05]  /*2f940*/  @!P1 NANOSLEEP.SYNCS 0x989680 ;  /* 0x009896800000995d */ /* 0x004fea0003900000 */
[----:B------:R-:W2:Y:S02]  /*2f950*/  @!P1 SYNCS.PHASECHK.TRANS64 P1, [R14+URZ+0x22830], R3 ;  /* 0x022830030e0095a7 */ /* 0x000ea4000802007f */
[----:B--2---:R-:W-:Y:S05]  /*2f960*/  @!P1 BRA `(.L_x_8793) ;  /* 0xfffffffc00f09947 */ /* 0x004fea000383ffff */
[----:B------:R-:W-:Y:S05]  /*2f970*/  BRA `(.L_x_8792) ;  /* 0xfffffdfc00707947 */ /* 0x000fea000383ffff */
.L_x_8812:
[----:B-1----:R1:W2:Y:S02]  /*2f980*/  SYNCS.PHASECHK.TRANS64.TRYWAIT P2, [R21+URZ+0x22830], R20 ;  /* 0x02283014150075a7 */ /* 0x0022a4000804017f */
[----:B--2---:R-:W-:Y:S05]  /*2f990*/  @!P2 NANOSLEEP.SYNCS 0x989680 ;  /* 0x009896800000a95d */ /* 0x004fea0003900000 */
[----:B------:R-:W2:Y:S02]  /*2f9a0*/  @!P2 SYNCS.PHASECHK.TRANS64 P2, [R21+URZ+0x22830], R20 ;  /* 0x022830141500a5a7 */ /* 0x000ea4000804007f */
[----:B--2---:R-:W-:Y:S05]  /*2f9b0*/  @!P2 BRA `(.L_x_8812) ;  /* 0xfffffffc00f0a947 */ /* 0x004fea000383ffff */
[----:B------:R-:W-:Y:S05]  /*2f9c0*/  BRA `(.L_x_8811) ;  /* 0xfffffe4800b47947 */ /* 0x000fea000383ffff */
.L_x_8816:
[----:B-1----:R1:W2:Y:S02]  /*2f9d0*/  SYNCS.PHASECHK.TRANS64.TRYWAIT P1, [R21+URZ+0x22850], R20 ;  /* 0x02285014150075a7 */ /* 0x0022a4000802017f */
[----:B--2---:R-:W-:Y:S05]  /*2f9e0*/  @!P1 NANOSLEEP.SYNCS 0x989680 ;  /* 0x009896800000995d */ /* 0x004fea0003900000 */
[----:B------:R-:W2:Y:S02]  /*2f9f0*/  @!P1 SYNCS.PHASECHK.TRANS64 P1, [R21+URZ+0x22850], R20 ;  /* 0x02285014150095a7 */ /* 0x000ea4000802007f */
[----:B--2---:R-:W-:Y:S05]  /*2fa00*/  @!P1 BRA `(.L_x_8816) ;  /* 0xfffffffc00f09947 */ /* 0x004fea000383ffff */
[----:B------:R-:W-:Y:S05]  /*2fa10*/  BRA `(.L_x_8813) ;  /* 0xfffffe5400cc7947 */ /* 0x000fea000383ffff */
.L_x_8837:
[----:B-1----:R1:W2:Y:S02]  /*2fa20*/  SYNCS.PHASECHK.TRANS64.TRYWAIT P2, [R20+URZ+0x22830], R21 ;  /* 0x02283015140075a7 */ /* 0x0022a4000804017f */
[----:B--2---:R-:W-:Y:S05]  /*2fa30*/  @!P2 NANOSLEEP.SYNCS 0x989680 ;  /* 0x009896800000a95d */ /* 0x004fea0003900000 */
[----:B------:R-:W2:Y:S02]  /*2fa40*/  @!P2 SYNCS.PHASECHK.TRANS64 P2, [R20+URZ+0x22830], R21 ;  /* 0x022830151400a5a7 */ /* 0x000ea4000804007f */
[----:B--2---:R-:W-:Y:S05]  /*2fa50*/  @!P2 BRA `(.L_x_8837) ;  /* 0xfffffffc00f0a947 */ /* 0x004fea000383ffff */
[----:B------:R-:W-:Y:S05]  /*2fa60*/  BRA `(.L_x_8836) ;  /* 0xfffffea000707947 */ /* 0x000fea000383ffff */
.L_x_8841:
[----:B-1----:R1:W2:Y:S02]  /*2fa70*/  SYNCS.PHASECHK.TRANS64.TRYWAIT P1, [R21+URZ+0x22850], R20 ;  /* 0x02285014150075a7 */ /* 0x0022a4000802017f */
[----:B--2---:R-:W-:Y:S05]  /*2fa80*/  @!P1 NANOSLEEP.SYNCS 0x989680 ;  /* 0x009896800000995d */ /* 0x004fea0003900000 */
[----:B------:R-:W2:Y:S02]  /*2fa90*/  @!P1 SYNCS.PHASECHK.TRANS64 P1, [R21+URZ+0x22850], R20 ;  /* 0x02285014150095a7 */ /* 0x000ea4000802007f */
[----:B--2---:R-:W-:Y:S05]  /*2faa0*/  @!P1 BRA `(.L_x_8841) ;  /* 0xfffffffc00f09947 */ /* 0x004fea000383ffff */
[----:B------:R-:W-:Y:S05]  /*2fab0*/  BRA `(.L_x_8838) ;  /* 0xfffffeac00947947 */ /* 0x000fea000383ffff */
.L_x_8850:
[----:B-1----:R1:W2:Y:S02]  /*2fac0*/  SYNCS.PHASECHK.TRANS64.TRYWAIT P2, [R20+URZ+0x22830], R21 ;  /* 0x02283015140075a7 */ /* 0x0022a4000804017f */
[----:B--2---:R-:W-:Y:S05]  /*2fad0*/  @!P2 NANOSLEEP.SYNCS 0x989680 ;  /* 0x009896800000a95d */ /* 0x004fea0003900000 */
[----:B------:R-:W2:Y:S02]  /*2fae0*/  @!P2 SYNCS.PHASECHK.TRANS64 P2, [R20+URZ+0x22830], R21 ;  /* 0x022830151400a5a7 */ /* 0x000ea4000804007f */
[----:B--2---:R-:W-:Y:S05]  /*2faf0*/  @!P2 BRA `(.L_x_8850) ;  /* 0xfffffffc00f0a947 */ /* 0x004fea000383ffff */
[----:B------:R-:W-:Y:S05]  /*2fb00*/  BRA `(.L_x_8849) ;  /* 0xfffffed8004c7947 */ /* 0x000fea000383ffff */
.L_x_8854:
[----:B-1----:R1:W2:Y:S02]  /*2fb10*/  SYNCS.PHASECHK.TRANS64.TRYWAIT P1, [R21+URZ+0x22850], R20 ;  /* 0x02285014150075a7 */ /* 0x0022a4000802017f */
[----:B--2---:R-:W-:Y:S05]  /*2fb20*/  @!P1 NANOSLEEP.SYNCS 0x989680 ;  /* 0x009896800000995d */ /* 0x004fea0003900000 */
[----:B------:R-:W2:Y:S02]  /*2fb30*/  @!P1 SYNCS.PHASECHK.TRANS64 P1, [R21+URZ+0x22850], R20 ;  /* 0x02285014150095a7 */ /* 0x000ea4000802007f */
[----:B--2---:R-:W-:Y:S05]  /*2fb40*/  @!P1 BRA `(.L_x_8854) ;  /* 0xfffffffc00f09947 */ /* 0x004fea000383ffff */
[----:B------:R-:W-:Y:S05]  /*2fb50*/  BRA `(.L_x_8851) ;  /* 0xfffffee400707947 */ /* 0x000fea000383ffff */
.L_x_8869:
[----:B-1----:R1:W2:Y:S02]  /*2fb60*/  SYNCS.PHASECHK.TRANS64.TRYWAIT P1, [R11+URZ+0x22850], R0 ;  /* 0x022850000b0075a7 */ /* 0x0022a4000802017f */
[----:B--2---:R-:W-:Y:S05]  /*2fb70*/  @!P1 NANOSLEEP.SYNCS 0x989680 ;  /* 0x009896800000995d */ /* 0x004fea0003900000 */
[----:B------:R-:W2:Y:S02]  /*2fb80*/  @!P1 SYNCS.PHASECHK.TRANS64 P1, [R11+URZ+0x22850], R0 ;  /* 0x022850000b0095a7 */ /* 0x000ea4000802007f */
[----:B--2---:R-:W-:Y:S05]  /*2fb90*/  @!P1 BRA `(.L_x_8869) ;  /* 0xfffffffc00f09947 */ /* 0x004fea000383ffff */
[----:B------:R-:W-:Y:S05]  /*2fba0*/  BRA `(.L_x_8868) ;  /* 0xffffff2c00407947 */ /* 0x000fea000383ffff */
.L_x_8873:
[----:B------:R-:W-:Y:S01]  /*2fbb0*/  IMAD.MOV.U32 R12, RZ, RZ, R0 ;  /* 0x000000ffff0c7224 */ /* 0x000fe200078e0000 */
[----:B------:R-:W-:Y:S01]  /*2fbc0*/  SEL R5, R91, R90, P0 ;  /* 0x0000005a5b057207 */ /* 0x000fe20000000000 */
        /* <DEDUP_REMOVED lines=8> */
.L_x_9111:
        /* <DEDUP_REMOVED lines=19> */
.L_x_9112:
        /* <DEDUP_REMOVED lines=19> */
.L_x_9113:
        /* <DEDUP_REMOVED lines=8> */
.L_x_9114:
[----:B------:R-:W-:Y:S02]  /*2ff30*/  IMAD.MOV.U32 R13, RZ, RZ, R9 ;  /* 0x000000ffff0d7224 */ /* 0x000fe400078e0009 */
[----:B------:R-:W-:Y:S02]  /*2ff40*/  IMAD.MOV.U32 R12, RZ, RZ, R0 ;  /* 0x000000ffff0c7224 */ /* 0x000fe400078e0000 */
[----:B------:R-:W-:-:S07]  /*2ff50*/  IMAD.MOV.U32 R7, RZ, RZ, R14 ;  /* 0x000000ffff077224 */ /* 0x000fce00078e000e */
[----:B------:R-:W-:Y:S05]  /*2ff60*/  WARPSYNC.COLLECTIVE R15, `(.L_x_9115) ;  /* 0x000000000f087348 */ /* 0x000fea0003c00000 */
[----:B------:R0:W1:Y:S02]  /*2ff70*/  SHFL.IDX P6, R14, R13, R12, R11 ;  /* 0x0000000c0d0e7389 */ /* 0x00006400000c000b */
[----:B01----:R-:W-:Y:S01]  /*2ff80*/  ENDCOLLECTIVE ;  /* 0x000000000000791b */ /* 0x003fe20003800000 */
.L_x_9115:
        /* <DEDUP_REMOVED lines=8> */
.L_x_9116:
[----:B------:R-:W-:Y:S02]  /*30010*/  IMAD.MOV.U32 R13, RZ, RZ, R25 ;  /* 0x000000ffff0d7224 */ /* 0x000fe400078e0019 */
[----:B------:R-:W-:Y:S02]  /*30020*/  IMAD.MOV.U32 R12, RZ, RZ, R0 ;  /* 0x000000ffff0c7224 */ /* 0x000fe400078e0000 */
[----:B------:R-:W-:-:S07]  /*30030*/  IMAD.MOV.U32 R21, RZ, RZ, R14 ;  /* 0x000000ffff157224 */ /* 0x000fce00078e000e */
[----:B------:R-:W-:Y:S05]  /*30040*/  WARPSYNC.COLLECTIVE R15, `(.L_x_9117) ;  /* 0x000000000f087348 */ /* 0x000fea0003c00000 */
[----:B------:R0:W1:Y:S02]  /*30050*/  SHFL.IDX P6, R14, R13, R12, R11 ;  /* 0x0000000c0d0e7389 */ /* 0x00006400000c000b */
[----:B01----:R-:W-:Y:S01]  /*30060*/  ENDCOLLECTIVE ;  /* 0x000000000000791b */ /* 0x003fe20003800000 */
.L_x_9117:
        /* <DEDUP_REMOVED lines=8> */
.L_x_9118:
[----:B------:R-:W-:Y:S02]  /*300f0*/  IMAD.MOV.U32 R13, RZ, RZ, R29 ;  /* 0x000000ffff0d7224 */ /* 0x000fe400078e001d */
[----:B------:R-:W-:Y:S02]  /*30100*/  IMAD.MOV.U32 R12, RZ, RZ, R0 ;  /* 0x000000ffff0c7224 */ /* 0x000fe400078e0000 */
[----:B------:R-:W-:-:S07]  /*30110*/  IMAD.MOV.U32 R27, RZ, RZ, R14 ;  /* 0x000000ffff1b7224 */ /* 0x000fce00078e000e */
[----:B------:R-:W-:Y:S05]  /*30120*/  WARPSYNC.COLLECTIVE R15, `(.L_x_9119) ;  /* 0x000000000f087348 */ /* 0x000fea0003c00000 */
[----:B------:R0:W1:Y:S02]  /*30130*/  SHFL.IDX P6, R14, R13, R12, R11 ;  /* 0x0000000c0d0e7389 */ /* 0x00006400000c000b */
[----:B01----:R-:W-:Y:S01]  /*30140*/  ENDCOLLECTIVE ;  /* 0x000000000000791b */ /* 0x003fe20003800000 */
.L_x_9119:
        /* <DEDUP_REMOVED lines=8> */
.L_x_9120:
[----:B------:R-:W-:Y:S02]  /*301d0*/  IMAD.MOV.U32 R13, RZ, RZ, R33 ;  /* 0x000000ffff0d7224 */ /* 0x000fe400078e0021 */
[----:B------:R-:W-:Y:S02]  /*301e0*/  IMAD.MOV.U32 R12, RZ, RZ, R0 ;  /* 0x000000ffff0c7224 */ /* 0x000fe400078e0000 */
[----:B------:R-:W-:-:S07]  /*301f0*/  IMAD.MOV.U32 R31, RZ, RZ, R14 ;  /* 0x000000ffff1f7224 */ /* 0x000fce00078e000e */
[----:B------:R-:W-:Y:S05]  /*30200*/  WARPSYNC.COLLECTIVE R15, `(.L_x_9121) ;  /* 0x000000000f087348 */ /* 0x000fea0003c00000 */
[----:B------:R0:W1:Y:S02]  /*30210*/  SHFL.IDX P6, R14, R13, R12, R11 ;  /* 0x0000000c0d0e7389 */ /* 0x00006400000c000b */
[----:B01----:R-:W-:Y:S01]  /*30220*/  ENDCOLLECTIVE ;  /* 0x000000000000791b */ /* 0x003fe20003800000 */
.L_x_9121:
        /* <DEDUP_REMOVED lines=8> */
.L_x_9122:
[----:B------:R-:W-:Y:S02]  /*302b0*/  IMAD.MOV.U32 R13, RZ, RZ, R37 ;  /* 0x000000ffff0d7224 */ /* 0x000fe400078e0025 */
[----:B------:R-:W-:Y:S02]  /*302c0*/  IMAD.MOV.U32 R12, RZ, RZ, R0 ;  /* 0x000000ffff0c7224 */ /* 0x000fe400078e0000 */
[----:B------:R-:W-:-:S07]  /*302d0*/  IMAD.MOV.U32 R35, RZ, RZ, R14 ;  /* 0x000000ffff237224 */ /* 0x000fce00078e000e */
[----:B------:R-:W-:Y:S05]  /*302e0*/  WARPSYNC.COLLECTIVE R15, `(.L_x_9123) ;  /* 0x000000000f087348 */ /* 0x000fea0003c00000 */
[----:B------:R0:W1:Y:S02]  /*302f0*/  SHFL.IDX P6, R14, R13, R12, R11 ;  /* 0x0000000c0d0e7389 */ /* 0x00006400000c000b */
[----:B01----:R-:W-:Y:S01]  /*30300*/  ENDCOLLECTIVE ;  /* 0x000000000000791b */ /* 0x003fe20003800000 */
.L_x_9123:
        /* <DEDUP_REMOVED lines=8> */
.L_x_9124:
[----:B------:R-:W-:Y:S02]  /*30390*/  IMAD.MOV.U32 R13, RZ, RZ, R41 ;  /* 0x000000ffff0d7224 */ /* 0x000fe400078e0029 */
[----:B------:R-:W-:Y:S02]  /*303a0*/  IMAD.MOV.U32 R12, RZ, RZ, R0 ;  /* 0x000000ffff0c7224 */ /* 0x000fe400078e0000 */
[----:B------:R-:W-:-:S07]  /*303b0*/  IMAD.MOV.U32 R20, RZ, RZ, R14 ;  /* 0x000000ffff147224 */ /* 0x000fce00078e000e */
[----:B------:R-:W-:Y:S05]  /*303c0*/  WARPSYNC.COLLECTIVE R15, `(.L_x_9125) ;  /* 0x000000000f087348 */ /* 0x000fea0003c00000 */
[----:B------:R0:W1:Y:S02]  /*303d0*/  SHFL.IDX P6, R14, R13, R12, R11 ;  /* 0x0000000c0d0e7389 */ /* 0x00006400000c000b */
[----:B01----:R-:W-:Y:S01]  /*303e0*/  ENDCOLLECTIVE ;  /* 0x000000000000791b */ /* 0x003fe20003800000 */
.L_x_9125:
[----:B------:R-:W-:Y:S02]  /*303f0*/  IMAD.MOV.U32 R13, RZ, RZ, R43 ;  /* 0x000000ffff0d7224 */ /* 0x000fe400078e002b */
[----:B------:R-:W-:Y:S02]  /*30400*/  IMAD.MOV.U32 R12, RZ, RZ, R2 ;  /* 0x000000ffff0c7224 */ /* 0x000fe400078e0002 */
[----:B------:R-:W-:-:S07]  /*30410*/  IMAD.MOV.U32 R41, RZ, RZ, R14 ;  /* 0x000000ffff297224 */ /* 0x000fce00078e000e */
[----:B------:R-:W-:Y:S05]  /*30420*/  WARPSYNC.COLLECTIVE R15, `(.L_x_9126) ;  /* 0x000000000f087348 */ /* 0x000fea0003c00000 */
[----:B------:R0:W1:Y:S02]  /*30430*/  SHFL.IDX P6, R14, R13, R12, R11 ;  /* 0x0000000c0d0e7389 */ /* 0x00006400000c000b */
[----:B01----:R-:W-:Y:S01]  /*30440*/  ENDCOLLECTIVE ;  /* 0x000000000000791b */ /* 0x003fe20003800000 */
.L_x_9126:
[----:B------:R-:W-:Y:S02]  /*30450*/  IMAD.MOV.U32 R13, RZ, RZ, R45 ;  /* 0x000000ffff0d7224 */ /* 0x000fe400078e002d */
[----:B------:R-:W-:Y:S02]  /*30460*/  IMAD.MOV.U32 R12, RZ, RZ, R0 ;  /* 0x000000ffff0c7224 */ /* 0x000fe400078e0000 */
[----:B------:R-:W-:-:S07]  /*30470*/  IMAD.MOV.U32 R42, RZ, RZ, R14 ;  /* 0x000000ffff2a7224 */ /* 0x000fce00078e000e */
[----:B------:R-:W-:Y:S05]  /*30480*/  WARPSYNC.COLLECTIVE R15, `(.L_x_9127) ;  /* 0x000000000f087348 */ /* 0x000fea0003c00000 */
[----:B------:R0:W1:Y:S02]  /*30490*/  SHFL.IDX P6, R14, R13, R12, R11 ;  /* 0x0000000c0d0e7389 */ /* 0x00006400000c000b */
[----:B01----:R-:W-:Y:S01]  /*304a0*/  ENDCOLLECTIVE ;  /* 0x000000000000791b */ /* 0x003fe20003800000 */
.L_x_9127:
[----:B------:R-:W-:Y:S02]  /*304b0*/  SEL R40, R41, R42, P0 ;  /* 0x0000002a29287207 */ /* 0x000fe40000000000 */
[----:B------:R-:W-:Y:S01]  /*304c0*/  SEL R42, R42, R41, P0 ;  /* 0x000000292a2a7207 */ /* 0x000fe20000000000 */
[----:B------:R-:W-:Y:S02]  /*304d0*/  IMAD.MOV.U32 R13, RZ, RZ, R47 ;  /* 0x000000ffff0d7224 */ /* 0x000fe400078e002f */
[----:B------:R-:W-:Y:S02]  /*304e0*/  IMAD.MOV.U32 R12, RZ, RZ, R2 ;  /* 0x000000ffff0c7224 */ /* 0x000fe400078e0002 */
[----:B------:R-:W-:Y:S02]  /*304f0*/  IMAD.MOV.U32 R47, RZ, RZ, RZ ;  /* 0x000000ffff2f7224 */ /* 0x000fe400078e00ff */
[----:B------:R-:W-:-:S07]  /*30500*/  IMAD.MOV.U32 R45, RZ, RZ, R14 ;  /* 0x000000ffff2d7224 */ /* 0x000fce00078e000e */
[----:B------:R-:W-:Y:S05]  /*30510*/  WARPSYNC.COLLECTIVE R15, `(.L_x_9128) ;  /* 0x000000000f087348 */ /* 0x000fea0003c00000 */
[----:B------:R0:W1:Y:S02]  /*30520*/  SHFL.IDX P6, R14, R13, R12, R11 ;  /* 0x0000000c0d0e7389 */ /* 0x00006400000c000b */
[----:B01----:R-:W-:Y:S01]  /*30530*/  ENDCOLLECTIVE ;  /* 0x000000000000791b */ /* 0x003fe20003800000 */
.L_x_9128:
[----:B------:R-:W-:Y:S02]  /*30540*/  IMAD.MOV.U32 R13, RZ, RZ, R49 ;  /* 0x000000ffff0d7224 */ /* 0x000fe400078e0031 */
[----:B------:R-:W-:Y:S02]  /*30550*/  IMAD.MOV.U32 R12, RZ, RZ, R0 ;  /* 0x000000ffff0c7224 */ /* 0x000fe400078e0000 */
[----:B------:R-:W-:-:S07]  /*30560*/  IMAD.MOV.U32 R44, RZ, RZ, R14 ;  /* 0x000000ffff2c7224 */ /* 0x000fce00078e000e */
[----:B------:R-:W-:Y:S05]  /*30570*/  WARPSYNC.COLLECTIVE R15, `(.L_x_9129) ;  /* 0x000000000f087348 */ /* 0x000fea0003c00000 */
[----:B------:R0:W1:Y:S02]  /*30580*/  SHFL.IDX P6, R14, R13, R12, R11 ;  /* 0x0000000c0d0e7389 */ /* 0x00006400000c000b */
[----:B01----:R-:W-:Y:S01]  /*30590*/  ENDCOLLECTIVE ;  /* 0x000000000000791b */ /* 0x003fe20003800000 */
.L_x_9129:
        /* <DEDUP_REMOVED lines=8> */
.L_x_9130:
[----:B------:R-:W-:Y:S02]  /*30620*/  IMAD.MOV.U32 R13, RZ, RZ, R53 ;  /* 0x000000ffff0d7224 */ /* 0x000fe400078e0035 */
[----:B------:R-:W-:Y:S02]  /*30630*/  IMAD.MOV.U32 R12, RZ, RZ, R0 ;  /* 0x000000ffff0c7224 */ /* 0x000fe400078e0000 */
[----:B------:R-:W-:-:S07]  /*30640*/  IMAD.MOV.U32 R46, RZ, RZ, R14 ;  /* 0x000000ffff2e7224 */ /* 0x000fce00078e000e */
[----:B------:R-:W-:Y:S05]  /*30650*/  WARPSYNC.COLLECTIVE R15, `(.L_x_9131) ;  /* 0x000000000f087348 */ /* 0x000fea0003c00000 */
[----:B------:R0:W1:Y:S02]  /*30660*/  SHFL.IDX P6, R14, R13, R12, R11 ;  /* 0x0000000c0d0e7389 */ /* 0x00006400000c000b */
[----:B01----:R-:W-:Y:S01]  /*30670*/  ENDCOLLECTIVE ;  /* 0x000000000000791b */ /* 0x003fe20003800000 */
.L_x_9131:
[----:B------:R-:W-:Y:S01]  /*30680*/  SEL R9, R49, R46, P0 ;  /* 0x0000002e31097207 */ /* 0x000fe20000000000 */
[----:B------:R-:W-:Y:S02]  /*30690*/  IMAD.MOV.U32 R13, RZ, RZ, R55 ;  /* 0x000000ffff0d7224 */ /* 0x000fe400078e0037 */
[----:B------:R-:W-:Y:S02]  /*306a0*/  IMAD.MOV.U32 R12, RZ, RZ, R2 ;  /* 0x000000ffff0c7224 */ /* 0x000fe400078e0002 */
[----:B------:R-:W-:-:S07]  /*306b0*/  IMAD.MOV.U32 R53, RZ, RZ, R14 ;  /* 0x000000ffff357224 */ /* 0x000fce00078e000e */
[----:B------:R-:W-:Y:S05]  /*306c0*/  WARPSYNC.COLLECTIVE R15, `(.L_x_9132) ;  /* 0x000000000f087348 */ /* 0x000fea0003c00000 */
[----:B------:R0:W1:Y:S02]  /*306d0*/  SHFL.IDX P6, R14, R13, R12, R11 ;  /* 0x0000000c0d0e7389 */ /* 0x00006400000c000b */
[----:B01----:R-:W-:Y:S01]  /*306e0*/  ENDCOLLECTIVE ;  /* 0x000000000000791b */ /* 0x003fe20003800000 */
.L_x_9132:
[----:B------:R-:W-:Y:S02]  /*306f0*/  IMAD.MOV.U32 R13, RZ, RZ, R59 ;  /* 0x000000ffff0d7224 */ /* 0x000fe400078e003b */
[----:B------:R-:W-:Y:S02]  /*30700*/  IMAD.MOV.U32 R12, RZ, RZ, R0 ;  /* 0x000000ffff0c7224 */ /* 0x000fe400078e0000 */
[----:B------:R-:W-:-:S07]  /*30710*/  IMAD.MOV.U32 R48, RZ, RZ, R14 ;  /* 0x000000ffff307224 */ /* 0x000fce00078e000e */
[----:B------:R-:W-:Y:S05]  /*30720*/  WARPSYNC.COLLECTIVE R15, `(.L_x_9133) ;  /* 0x000000000f087348 */ /* 0x000fea0003c00000 */
[----:B------:R0:W1:Y:S02]  /*30730*/  SHFL.IDX P6, R14, R13, R12, R11 ;  /* 0x0000000c0d0e7389 */ /* 0x00006400000c000b */
[----:B01----:R-:W-:Y:S01]  /*30740*/  ENDCOLLECTIVE ;  /* 0x000000000000791b */ /* 0x003fe20003800000 */
.L_x_9133:
        /* <DEDUP_REMOVED lines=8> */
.L_x_9134:
[----:B------:R-:W-:Y:S02]  /*307d0*/  IMAD.MOV.U32 R13, RZ, RZ, R63 ;  /* 0x000000ffff0d7224 */ /* 0x000fe400078e003f */
[----:B------:R-:W-:Y:S02]  /*307e0*/  IMAD.MOV.U32 R12, RZ, RZ, R0 ;  /* 0x000000ffff0c7224 */ /* 0x000fe400078e0000 */
[----:B------:R-:W-:-:S07]  /*307f0*/  IMAD.MOV.U32 R50, RZ, RZ, R14 ;  /* 0x000000ffff327224 */ /* 0x000fce00078e000e */
[----:B------:R-:W-:Y:S05]  /*30800*/  WARPSYNC.COLLECTIVE R15, `(.L_x_9135) ;  /* 0x000000000f087348 */ /* 0x000fea0003c00000 */
[----:B------:R0:W1:Y:S02]  /*30810*/  SHFL.IDX P6, R14, R13, R12, R11 ;  /* 0x0000000c0d0e7389 */ /* 0x00006400000c000b */
[----:B01----:R-:W-:Y:S01]  /*30820*/  ENDCOLLECTIVE ;  /* 0x000000000000791b */ /* 0x003fe20003800000 */
.L_x_9135:
        /* <DEDUP_REMOVED lines=8> */
.L_x_9136:
[----:B------:R-:W-:Y:S02]  /*308b0*/  IMAD.MOV.U32 R13, RZ, RZ, R67 ;  /* 0x000000ffff0d7224 */ /* 0x000fe400078e0043 */
[----:B------:R-:W-:Y:S02]  /*308c0*/  IMAD.MOV.U32 R12, RZ, RZ, R0 ;  /* 0x000000ffff0c7224 */ /* 0x000fe400078e0000 */
[----:B------:R-:W-:-:S07]  /*308d0*/  IMAD.MOV.U32 R52, RZ, RZ, R14 ;  /* 0x000000ffff347224 */ /* 0x000fce00078e000e */
[----:B------:R-:W-:Y:S05]  /*308e0*/  WARPSYNC.COLLECTIVE R15, `(.L_x_9137) ;  /* 0x000000000f087348 */ /* 0x000fea0003c00000 */
[----:B------:R0:W1:Y:S02]  /*308f0*/  SHFL.IDX P6, R14, R13, R12, R11 ;  /* 0x0000000c0d0e7389 */ /* 0x00006400000c000b */
[----:B01----:R-:W-:Y:S01]  /*30900*/  ENDCOLLECTIVE ;  /* 0x000000000000791b */ /* 0x003fe20003800000 */
.L_x_9137:
        /* <DEDUP_REMOVED lines=8> */
.L_x_9138:
[----:B------:R-:W-:Y:S02]  /*30990*/  IMAD.MOV.U32 R13, RZ, RZ, R71 ;  /* 0x000000ffff0d7224 */ /* 0x000fe400078e0047 */
[----:B------:R-:W-:Y:S02]  /*309a0*/  IMAD.MOV.U32 R12, RZ, RZ, R0 ;  /* 0x000000ffff0c7224 */ /* 0x000fe400078e0000 */
[----:B------:R-:W-:-:S07]  /*309b0*/  IMAD.MOV.U32 R54, RZ, RZ, R14 ;  /* 0x000000ffff367224 */ /* 0x000fce00078e000e */
[----:B------:R-:W-:Y:S05]  /*309c0*/  WARPSYNC.COLLECTIVE R15, `(.L_x_9139) ;  /* 0x000000000f087348 */ /* 0x000fea0003c00000 */
[----:B------:R0:W1:Y:S02]  /*309d0*/  SHFL.IDX P6, R14, R13, R12, R11 ;  /* 0x0000000c0d0e7389 */ /* 0x00006400000c000b */
[----:B01----:R-:W-:Y:S01]  /*309e0*/  ENDCOLLECTIVE ;  /* 0x000000000000791b */ /* 0x003fe20003800000 */
.L_x_9139:
[----:B------:R-:W-:Y:S01]  /*309f0*/  SEL R39, R54, R67, P0 ;  /* 0x0000004336277207 */ /* 0x000fe20000000000 */
[----:B------:R-:W-:Y:S02]  /*30a00*/  IMAD.MOV.U32 R13, RZ, RZ, R73 ;  /* 0x000000ffff0d7224 */ /* 0x000fe400078e0049 */
[----:B------:R-:W-:Y:S02]  /*30a10*/  IMAD.MOV.U32 R12, RZ, RZ, R2 ;  /* 0x000000ffff0c7224 */ /* 0x000fe400078e0002 */
[----:B------:R-:W-:-:S07]  /*30a20*/  IMAD.MOV.U32 R71, RZ, RZ, R14 ;  /* 0x000000ffff477224 */ /* 0x000fce00078e000e */
[----:B------:R-:W-:Y:S05]  /*30a30*/  WARPSYNC.COLLECTIVE R15, `(.L_x_9140) ;  /* 0x000000000f087348 */ /* 0x000fea0003c00000 */
[----:B------:R0:W1:Y:S02]  /*30a40*/  SHFL.IDX P6, R14, R13, R12, R11 ;  /* 0x0000000c0d0e7389 */ /* 0x00006400000c000b */
[----:B01----:R-:W-:Y:S01]  /*30a50*/  ENDCOLLECTIVE ;  /* 0x000000000000791b */ /* 0x003fe20003800000 */
.L_x_9140:
[----:B------:R-:W-:Y:S02]  /*30a60*/  IMAD.MOV.U32 R13, RZ, RZ, R75 ;  /* 0x000000ffff0d7224 */ /* 0x000fe400078e004b */
[----:B------:R-:W-:Y:S02]  /*30a70*/  IMAD.MOV.U32 R12, RZ, RZ, R0 ;  /* 0x000000ffff0c7224 */ /* 0x000fe400078e0000 */
[----:B------:R-:W-:-:S07]  /*30a80*/  IMAD.MOV.U32 R58, RZ, RZ, R14 ;  /* 0x000000ffff3a7224 */ /* 0x000fce00078e000e */
[----:B------:R-:W-:Y:S05]  /*30a90*/  WARPSYNC.COLLECTIVE R15, `(.L_x_9141) ;  /* 0x000000000f087348 */ /* 0x000fea0003c00000 */
[----:B------:R0:W1:Y:S02]  /*30aa0*/  SHFL.IDX P6, R14, R13, R12, R11 ;  /* 0x0000000c0d0e7389 */ /* 0x00006400000c000b */
[----:B01----:R-:W-:Y:S01]  /*30ab0*/  ENDCOLLECTIVE ;  /* 0x000000000000791b */ /* 0x003fe20003800000 */
.L_x_9141:
[----:B------:R-:W-:Y:S02]  /*30ac0*/  IMAD.MOV.U32 R13, RZ, RZ, R77 ;  /* 0x000000ffff0d7224 */ /* 0x000fe400078e004d */
[----:B------:R-:W-:Y:S02]  /*30ad0*/  IMAD.MOV.U32 R12, RZ, RZ, R2 ;  /* 0x000000ffff0c7224 */ /* 0x000fe400078e0002 */
[----:B------:R-:W-:-:S07]  /*30ae0*/  IMAD.MOV.U32 R75, RZ, RZ, R14 ;  /* 0x000000ffff4b7224 */ /* 0x000fce00078e000e */
[----:B------:R-:W-:Y:S05]  /*30af0*/  WARPSYNC.COLLECTIVE R15, `(.L_x_9142) ;  /* 0x000000000f087348 */ /* 0x000fea0003c00000 */
[----:B------:R0:W1:Y:S02]  /*30b00*/  SHFL.IDX P6, R14, R13, R12, R11 ;  /* 0x0000000c0d0e7389 */ /* 0x00006400000c000b */
[----:B01----:R-:W-:Y:S01]  /*30b10*/  ENDCOLLECTIVE ;  /* 0x000000000000791b */ /* 0x003fe20003800000 */
.L_x_9142:
[----:B------:R-:W-:Y:S02]  /*30b20*/  SEL R12, R37, R20, P0 ;  /* 0x00000014250c7207 */ /* 0x000fe40000000000 */
[----:B------:R-:W-:Y:S02]  /*30b30*/  SEL R11, R46, R49, P0 ;  /* 0x000000312e0b7207 */ /* 0x000fe40000000000 */
[----:B------:R-:W-:Y:S02]  /*30b40*/  SEL R13, R71, R58, P0 ;  /* 0x0000003a470d7207 */ /* 0x000fe40000000000 */
[----:B------:R-:W-:Y:S01]  /*30b50*/  SEL R15, R58, R71, P0 ;  /* 0x000000473a0f7207 */ /* 0x000fe20000000000 */
[----:B------:R-:W-:Y:S01]  /*30b60*/  IMAD.MOV.U32 R60, RZ, RZ, R14 ;  /* 0x000000ffff3c7224 */ /* 0x000fe200078e000e */
[----:B------:R-:W-:Y:S02]  /*30b70*/  SEL R14, R20, R37, P0 ;  /* 0x00000025140e7207 */ /* 0x000fe40000000000 */
[----:B------:R-:W-:Y:S01]  /*30b80*/  SEL R37, R67, R54, P0 ;  /* 0x0000003643257207 */ /* 0x000fe20000000000 */
[----:B------:R-:W-:Y:S06]  /*30b90*/  BRA `(.L_x_9143) ;  /* 0xffffff3000e87947 */ /* 0x000fec000383ffff */
.L_x_8885:
[----:B------:R-:W-:Y:S02]  /*30ba0*/  IMAD.MOV.U32 R13, RZ, RZ, R2 ;  /* 0x000000ffff0d7224 */ /* 0x000fe400078e0002 */
[----:B------:R-:W-:Y:S02]  /*30bb0*/  IMAD.MOV.U32 R12, RZ, RZ, RZ ;  /* 0x000000ffff0c7224 */ /* 0x000fe400078e00ff */
[----:B------:R-:W-:Y:S02]  /*30bc0*/  IMAD.MOV.U32 R11, RZ, RZ, 0x181f ;  /* 0x0000181fff0b7424 */ /* 0x000fe400078e00ff */
[----:B------:R-:W-:-:S07]  /*30bd0*/  IMAD.MOV.U32 R15, RZ, RZ, -0x1 ;  /* 0xffffffffff0f7424 */ /* 0x000fce00078e00ff */
[----:B-1----:R-:W-:Y:S05]  /*30be0*/  WARPSYNC.COLLECTIVE R15, `(.L_x_9144) ;  /* 0x000000000f087348 */ /* 0x002fea0003c00000 */
[----:B------:R0:W2:Y:S02]  /*30bf0*/  SHFL.IDX P6, R14, R13, R12, R11 ;  /* 0x0000000c0d0e7389 */ /* 0x0000a400000c000b */
[----:B012---:R-:W-:Y:S01]  /*30c00*/  ENDCOLLECTIVE ;  /* 0x000000000000791b */ /* 0x007fe20003800000 */
.L_x_9144:
[----:B------:R-:W-:Y:S02]  /*30c10*/  IMAD.MOV.U32 R13, RZ, RZ, R0 ;  /* 0x000000ffff0d7224 */ /* 0x000fe400078e0000 */
[----:B------:R-:W-:-:S07]  /*30c20*/  IMAD.MOV.U32 R3, RZ, RZ, R14 ;  /* 0x000000ffff037224 */ /* 0x000fce00078e000e */
[----:B------:R-:W-:Y:S05]  /*30c30*/  WARPSYNC.COLLECTIVE R15, `(.L_x_9145) ;  /* 0x000000000f087348 */ /* 0x000fea0003c00000 */
[----:B------:R0:W1:Y:S02]  /*30c40*/  SHFL.IDX P6, R14, R13, R12, R11 ;  /* 0x0000000c0d0e7389 */ /* 0x00006400000c000b */
[----:B01----:R-:W-:Y:S01]  /*30c50*/  ENDCOLLECTIVE ;  /* 0x000000000000791b */ /* 0x003fe20003800000 */
.L_x_9145:
[----:B------:R-:W-:Y:S05]  /*30c60*/  BRA `(.L_x_9146) ;  /* 0xffffff4800687947 */ /* 0x000fea000383ffff */
.L_x_8888:
        /* <DEDUP_REMOVED lines=8> */
.L_x_9148:
[----:B------:R-:W-:Y:S05]  /*30cf0*/  BSYNC B1 ;  /* 0x0000000000017941 */ /* 0x000fea0003800000 */
.L_x_9147:
        /* <DEDUP_REMOVED lines=8> */
.L_x_9149:
[----:B------:R-:W-:Y:S05]  /*30d80*/  BRA `(.L_x_9150) ;  /* 0xffffff4800747947 */ /* 0x000fea000383ffff */
.L_x_8891:
        /* <DEDUP_REMOVED lines=8> */
.L_x_9152:
[----:B------:R-:W-:Y:S05]  /*30e10*/  BSYNC B1 ;  /* 0x0000000000017941 */ /* 0x000fea0003800000 */
.L_x_9151:
        /* <DEDUP_REMOVED lines=8> */
.L_x_9153:
[----:B------:R-:W-:Y:S05]  /*30ea0*/  BRA `(.L_x_9154) ;  /* 0xffffff48007c7947 */ /* 0x000fea000383ffff */
.L_x_8894:
[----:B------:R-:W-:Y:S01]  /*30eb0*/  BSSY B1, `(.L_x_9155) ;  /* 0x0000008000017945 */ /* 0x000fe20003800000 */
[----:B------:R-:W-:Y:S02]  /*30ec0*/  IMAD.MOV.U32 R13, RZ, RZ, R2 ;  /* 0x000000ffff0d7224 */ /* 0x000fe400078e0002 */
[----:B------:R-:W-:Y:S02]  /*30ed0*/  IMAD.MOV.U32 R12, RZ, RZ, 0x3 ;  /* 0x00000003ff0c7424 */ /* 0x000fe400078e00ff */
[----:B------:R-:W-:Y:S02]  /*30ee0*/  IMAD.MOV.U32 R11, RZ, RZ, 0x181f ;  /* 0x0000181fff0b7424 */ /* 0x000fe400078e00ff */
[----:B0-----:R-:W-:-:S07]  /*30ef0*/  IMAD.MOV.U32 R15, RZ, RZ, -0x1 ;  /* 0xffffffffff0f7424 */ /* 0x001fce00078e00ff */
[----:B-1234-:R-:W-:Y:S05]  /*30f00*/  WARPSYNC.COLLECTIVE R15, `(.L_x_9156) ;  /* 0x000000000f087348 */ /* 0x01efea0003c00000 */
[----:B----4-:R0:W4:Y:S02]  /*30f10*/  SHFL.IDX P6, R14, R13, R12, R11 ;  /* 0x0000000c0d0e7389 */ /* 0x01012400000c000b */
[----:B01234-:R-:W-:Y:S01]  /*30f20*/  ENDCOLLECTIVE ;  /* 0x000000000000791b */ /* 0x01ffe20003800000 */
.L_x_9156:
[----:B------:R-:W-:Y:S05]  /*30f30*/  BSYNC B1 ;  /* 0x0000000000017941 */ /* 0x000fea0003800000 */
.L_x_9155:
        /* <DEDUP_REMOVED lines=8> */
.L_x_9157:
[----:B------:R-:W-:Y:S05]  /*30fc0*/  BRA `(.L_x_9158) ;  /* 0xffffff4800847947 */ /* 0x000fea000383ffff */
.L_x_8918:
        /* <DEDUP_REMOVED lines=11> */
.L_x_9160:
[----:B------:R-:W-:Y:S05]  /*31080*/  BSYNC B1 ;  /* 0x0000000000017941 */ /* 0x000fea0003800000 */
.L_x_9159:
[----:B------:R-:W-:Y:S05]  /*31090*/  BRA `(.L_x_9161) ;  /* 0xffffff6000f07947 */ /* 0x000fea000383ffff */
.L_x_8920:
[----:B------:R-:W-:Y:S01]  /*310a0*/  BSSY B1, `(.L_x_9162) ;  /* 0x0000006000017945 */ /* 0x000fe20003800000 */
[----:B------:R-:W-:-:S07]  /*310b0*/  IMAD.MOV.U32 R15, RZ, RZ, -0x1 ;  /* 0xffffffffff0f7424 */ /* 0x000fce00078e00ff */
[----:B0-----:R-:W-:Y:S05]  /*310c0*/  WARPSYNC.COLLECTIVE R15, `(.L_x_9163) ;  /* 0x000000000f0c7348 */ /* 0x001fea0003c00000 */
[----:B------:R-:W-:Y:S02]  /*310d0*/  ELECT P6, UR62, PT ;  /* 0x00000000003e782f */ /* 0x000fe400038c0000 */
[----:B------:R-:W-:Y:S01]  /*310e0*/  MOV R14, UR62 ;  /* 0x0000003e000e7c02 */ /* 0x000fe20008000f00 */
[----:B0-----:R-:W-:Y:S10]  /*310f0*/  ENDCOLLECTIVE ;  /* 0x000000000000791b */ /* 0x001ff40003800000 */
.L_x_9163:
[----:B------:R-:W-:Y:S05]  /*31100*/  BSYNC B1 ;  /* 0x0000000000017941 */ /* 0x000fea0003800000 */
.L_x_9162:
[----:B------:R-:W-:Y:S05]  /*31110*/  BRA `(.L_x_8919) ;  /* 0xffffff6000e87947 */ /* 0x000fea000383ffff */
.L_x_8922:
[----:B0-----:R0:W1:Y:S02]  /*31120*/  SYNCS.PHASECHK.TRANS64.TRYWAIT P0, [R17+URZ+0x22820], R5 ;  /* 0x02282005110075a7 */ /* 0x001064000800017f */
[----:B-1----:R-:W-:Y:S05]  /*31130*/  @!P0 NANOSLEEP.SYNCS 0x989680 ;  /* 0x009896800000895d */ /* 0x002fea0003900000 */
[----:B------:R-:W1:Y:S02]  /*31140*/  @!P0 SYNCS.PHASECHK.TRANS64 P0, [R17+URZ+0x22820], R5 ;  /* 0x02282005110085a7 */ /* 0x000e64000800007f */
[----:B-1----:R-:W-:Y:S05]  /*31150*/  @!P0 BRA `(.L_x_8922) ;  /* 0xfffffffc00f08947 */ /* 0x002fea000383ffff */
[----:B------:R-:W-:Y:S05]  /*31160*/  BRA `(.L_x_9164) ;  /* 0xffffff6000f87947 */ /* 0x000fea000383ffff */
.L_x_8926:
[----:B0-----:R0:W1:Y:S02]  /*31170*/  SYNCS.PHASECHK.TRANS64.TRYWAIT P0, [R5+URZ+0x228a0], R6 ;  /* 0x0228a006050075a7 */ /* 0x001064000800017f */
[----:B-1----:R-:W-:Y:S05]  /*31180*/  @!P0 NANOSLEEP.SYNCS 0x989680 ;  /* 0x009896800000895d */ /* 0x002fea0003900000 */
[----:B------:R-:W1:Y:S02]  /*31190*/  @!P0 SYNCS.PHASECHK.TRANS64 P0, [R5+URZ+0x228a0], R6 ;  /* 0x0228a006050085a7 */ /* 0x000e64000800007f */
[----:B-1----:R-:W-:Y:S05]  /*311a0*/  @!P0 BRA `(.L_x_8926) ;  /* 0xfffffffc00f08947 */ /* 0x002fea000383ffff */
[----:B------:R-:W-:Y:S05]  /*311b0*/  BRA `(.L_x_9165) ;  /* 0xffffff6400187947 */ /* 0x000fea000383ffff */
.L_x_8931:
[----:B-1----:R1:W2:Y:S02]  /*311c0*/  SYNCS.PHASECHK.TRANS64.TRYWAIT P0, [R5+URZ+0x228c0], R6 ;  /* 0x0228c006050075a7 */ /* 0x0022a4000800017f */
[----:B--2---:R-:W-:Y:S05]  /*311d0*/  @!P0 NANOSLEEP.SYNCS 0x989680 ;  /* 0x009896800000895d */ /* 0x004fea0003900000 */
[----:B------:R-:W2:Y:S02]  /*311e0*/  @!P0 SYNCS.PHASECHK.TRANS64 P0, [R5+URZ+0x228c0], R6 ;  /* 0x0228c006050085a7 */ /* 0x000ea4000800007f */
[----:B--2---:R-:W-:Y:S05]  /*311f0*/  @!P0 BRA `(.L_x_8931) ;  /* 0xfffffffc00f08947 */ /* 0x004fea000383ffff */
[----:B------:R-:W-:Y:S05]  /*31200*/  BRA `(.L_x_9166) ;  /* 0xffffff6400987947 */ /* 0x000fea000383ffff */
.L_x_8938:
[----:B0-----:R0:W1:Y:S02]  /*31210*/  SYNCS.PHASECHK.TRANS64.TRYWAIT P1, [R5+URZ+0x228a0], R6 ;  /* 0x0228a006050075a7 */ /* 0x001064000802017f */
[----:B-1----:R-:W-:Y:S05]  /*31220*/  @!P1 NANOSLEEP.SYNCS 0x989680 ;  /* 0x009896800000995d */ /* 0x002fea0003900000 */
[----:B------:R-:W1:Y:S02]  /*31230*/  @!P1 SYNCS.PHASECHK.TRANS64 P1, [R5+URZ+0x228a0], R6 ;  /* 0x0228a006050095a7 */ /* 0x000e64000802007f */
[----:B-1----:R-:W-:Y:S05]  /*31240*/  @!P1 BRA `(.L_x_8938) ;  /* 0xfffffffc00f09947 */ /* 0x002fea000383ffff */
[----:B------:R-:W-:Y:S05]  /*31250*/  BRA `(.L_x_9167) ;  /* 0xffffff68006c7947 */ /* 0x000fea000383ffff */
.L_x_8943:
[----:B-1----:R1:W2:Y:S02]  /*31260*/  SYNCS.PHASECHK.TRANS64.TRYWAIT P1, [R5+URZ+0x228c0], R6 ;  /* 0x0228c006050075a7 */ /* 0x0022a4000802017f */
[----:B--2---:R-:W-:Y:S05]  /*31270*/  @!P1 NANOSLEEP.SYNCS 0x989680 ;  /* 0x009896800000995d */ /* 0x004fea0003900000 */
[----:B------:R-:W2:Y:S02]  /*31280*/  @!P1 SYNCS.PHASECHK.TRANS64 P1, [R5+URZ+0x228c0], R6 ;  /* 0x0228c006050095a7 */ /* 0x000ea4000802007f */
[----:B--2---:R-:W-:Y:S05]  /*31290*/  @!P1 BRA `(.L_x_8943) ;  /* 0xfffffffc00f09947 */ /* 0x004fea000383ffff */
[----:B------:R-:W-:Y:S05]  /*312a0*/  BRA `(.L_x_9168) ;  /* 0xffffff6800e87947 */ /* 0x000fea000383ffff */
.L_x_8966:
[----:B------:R-:W0:Y:S01]  /*312b0*/  S2R R20, SR_TID.X ;  /* 0x0000000000147919 */ /* 0x000e220000002100 */
[----:B------:R-:W-:Y:S01]  /*312c0*/  BSSY B0, `(.L_x_9169) ;  /* 0x0000009000007945 */ /* 0x000fe20003800000 */
[----:B------:R-:W-:Y:S02]  /*312d0*/  IMAD.MOV.U32 R12, RZ, RZ, RZ ;  /* 0x000000ffff0c7224 */ /* 0x000fe400078e00ff */
[----:B------:R-:W-:Y:S02]  /*312e0*/  IMAD.MOV.U32 R11, RZ, RZ, 0x1f ;  /* 0x0000001fff0b7424 */ /* 0x000fe400078e00ff */
[----:B------:R-:W-:Y:S01]  /*312f0*/  IMAD.MOV.U32 R15, RZ, RZ, -0x1 ;  /* 0xffffffffff0f7424 */ /* 0x000fe200078e00ff */
[----:B0-----:R-:W-:-:S04]  /*31300*/  SHF.R.U32.HI R13, RZ, 0x5, R20 ;  /* 0x00000005ff0d7819 */ /* 0x001fc80000011614 */
[----:B------:R-:W-:-:S07]  /*31310*/  LOP3.LUT R13, R13, 0x3, RZ, 0xc0, !PT ;  /* 0x000000030d0d7812 */ /* 0x000fce00078ec0ff */
[----:B-----5:R-:W-:Y:S05]  /*31320*/  WARPSYNC.COLLECTIVE R15, `(.L_x_9170) ;  /* 0x000000000f087348 */ /* 0x020fea0003c00000 */
[----:B------:R0:W1:Y:S02]  /*31330*/  SHFL.IDX P6, R14, R13, R12, R11 ;  /* 0x0000000c0d0e7389 */ /* 0x00006400000c000b */
[----:B01---5:R-:W-:Y:S01]  /*31340*/  ENDCOLLECTIVE ;  /* 0x000000000000791b */ /* 0x023fe20003800000 */
.L_x_9170:
[----:B------:R-:W-:Y:S05]  /*31350*/  BSYNC B0 ;  /* 0x0000000000007941 */ /* 0x000fea0003800000 */
.L_x_9169:
[----:B------:R-:W-:Y:S05]  /*31360*/  BRA `(.L_x_9171) ;  /* 0xffffff7c006c7947 */ /* 0x000fea000383ffff */
.L_x_8969:
[----:B0-----:R-:W2:Y:S02]  /*31370*/  LDL R0, [R1+0x38] ;  /* 0x0000380001007983 */ /* 0x001ea40000100800 */
[----:B--2---:R0:W1:Y:S02]  /*31380*/  SYNCS.PHASECHK.TRANS64.TRYWAIT P0, [R4+URZ+0x22880], R0 ;  /* 0x02288000040075a7 */ /* 0x004064000800017f */
[----:B-1----:R-:W-:Y:S05]  /*31390*/  @!P0 NANOSLEEP.SYNCS 0x989680 ;  /* 0x009896800000895d */ /* 0x002fea0003900000 */
[----:B------:R-:W1:Y:S02]  /*313a0*/  @!P0 SYNCS.PHASECHK.TRANS64 P0, [R4+URZ+0x22880], R0 ;  /* 0x02288000040085a7 */ /* 0x000e64000800007f */
[----:B-1----:R-:W-:Y:S05]  /*313b0*/  @!P0 BRA `(.L_x_8969) ;  /* 0xfffffffc00ec8947 */ /* 0x002fea000383ffff */
[----:B------:R-:W-:Y:S05]  /*313c0*/  BRA `(.L_x_9172) ;  /* 0xffffff7c008c7947 */ /* 0x000fea000383ffff */
.L_x_8970:
        /* <DEDUP_REMOVED lines=8> */
.L_x_9174:
[----:B------:R-:W-:Y:S05]  /*31450*/  BSYNC B0 ;  /* 0x0000000000007941 */ /* 0x000fea0003800000 */
.L_x_9173:
        /* <DEDUP_REMOVED lines=9> */
[----:B------:R-:W-:-:S13]  /*314f0*/  ISETP.GE.AND P4, PT, R7, 0x61, PT ;  /* 0x000000610700780c */ /* 0x000fda0003f86270 */
[----:B------:R-:W-:Y:S05]  /*31500*/  WARPSYNC.COLLECTIVE R15, `(.L_x_9175) ;  /* 0x000000000f087348 */ /* 0x000fea0003c00000 */
[----:B------:R0:W1:Y:S02]  /*31510*/  SHFL.IDX P6, R14, R13, R12, R11 ;  /* 0x0000000c0d0e7389 */ /* 0x00006400000c000b */
[----:B01----:R-:W-:Y:S01]  /*31520*/  ENDCOLLECTIVE ;  /* 0x000000000000791b */ /* 0x003fe20003800000 */
.L_x_9175:
[----:B------:R-:W-:Y:S02]  /*31530*/  IMAD.MOV.U32 R13, RZ, RZ, R2 ;  /* 0x000000ffff0d7224 */ /* 0x000fe400078e0002 */
[----:B------:R-:W-:Y:S02]  /*31540*/  IMAD.MOV.U32 R12, RZ, RZ, 0x1 ;  /* 0x00000001ff0c7424 */ /* 0x000fe400078e00ff */
[----:B------:R-:W-:-:S07]  /*31550*/  IMAD.MOV.U32 R3, RZ, RZ, R14 ;  /* 0x000000ffff037224 */ /* 0x000fce00078e000e */
[----:B------:R-:W-:Y:S05]  /*31560*/  WARPSYNC.COLLECTIVE R15, `(.L_x_9176) ;  /* 0x000000000f087348 */ /* 0x000fea0003c00000 */
[----:B------:R0:W1:Y:S02]  /*31570*/  SHFL.IDX P6, R14, R13, R12, R11 ;  /* 0x0000000c0d0e7389 */ /* 0x00006400000c000b */
[----:B01----:R-:W-:Y:S01]  /*31580*/  ENDCOLLECTIVE ;  /* 0x000000000000791b */ /* 0x003fe20003800000 */
.L_x_9176:
        /* <DEDUP_REMOVED lines=13> */
.L_x_9177:
        /* <DEDUP_REMOVED lines=9> */
.L_x_9178:
        /* <DEDUP_REMOVED lines=10> */
.L_x_9179:
        /* <DEDUP_REMOVED lines=9> */
.L_x_9180:
        /* <DEDUP_REMOVED lines=10> */
.L_x_9181:
        /* <DEDUP_REMOVED lines=9> */
.L_x_9182:
        /* <DEDUP_REMOVED lines=10> */
.L_x_9183:
        /* <DEDUP_REMOVED lines=9> */
.L_x_9184:
        /* <DEDUP_REMOVED lines=10> */
.L_x_9185:
        /* <DEDUP_REMOVED lines=9> */
.L_x_9186:
        /* <DEDUP_REMOVED lines=10> */
.L_x_9187:
        /* <DEDUP_REMOVED lines=9> */
.L_x_9188:
        /* <DEDUP_REMOVED lines=10> */
.L_x_9189:
[----:B------:R-:W-:Y:S02]  /*31d80*/  IMAD.MOV.U32 R13, RZ, RZ, R10 ;  /* 0x000000ffff0d7224 */ /* 0x000fe400078e000a */
[----:B------:R-:W-:Y:S02]  /*31d90*/  IMAD.MOV.U32 R12, RZ, RZ, RZ ;  /* 0x000000ffff0c7224 */ /* 0x000fe400078e00ff */
[----:B------:R-:W-:-:S07]  /*31da0*/  IMAD.MOV.U32 R0, RZ, RZ, R14 ;  /* 0x000000ffff007224 */ /* 0x000fce00078e000e */
[----:B------:R-:W-:Y:S05]  /*31db0*/  WARPSYNC.COLLECTIVE R15, `(.L_x_9190) ;  /* 0x000000000f087348 */ /* 0x000fea0003c00000 */
[----:B------:R0:W1:Y:S02]  /*31dc0*/  SHFL.IDX P6, R14, R13, R12, R11 ;  /* 0x0000000c0d0e7389 */ /* 0x00006400000c000b */
[----:B01----:R-:W-:Y:S01]  /*31dd0*/  ENDCOLLECTIVE ;  /* 0x000000000000791b */ /* 0x003fe20003800000 */
.L_x_9190:
        /* <DEDUP_REMOVED lines=12> */
.L_x_9191:
[----:B------:R-:W-:Y:S02]  /*31ea0*/  IMAD.MOV.U32 R13, RZ, RZ, R10 ;  /* 0x000000ffff0d7224 */ /* 0x000fe400078e000a */
[----:B------:R-:W-:Y:S02]  /*31eb0*/  IMAD.MOV.U32 R12, RZ, RZ, 0x1 ;  /* 0x00000001ff0c7424 */ /* 0x000fe400078e00ff */
[----:B------:R-:W-:-:S07]  /*31ec0*/  IMAD.MOV.U32 R0, RZ, RZ, R14 ;  /* 0x000000ffff007224 */ /* 0x000fce00078e000e */
[----:B------:R-:W-:Y:S05]  /*31ed0*/  WARPSYNC.COLLECTIVE R15, `(.L_x_9192) ;  /* 0x000000000f087348 */ /* 0x000fea0003c00000 */
[----:B------:R0:W1:Y:S02]  /*31ee0*/  SHFL.IDX P6, R14, R13, R12, R11 ;  /* 0x0000000c0d0e7389 */ /* 0x00006400000c000b */
[----:B01----:R-:W-:Y:S01]  /*31ef0*/  ENDCOLLECTIVE ;  /* 0x000000000000791b */ /* 0x003fe20003800000 */
.L_x_9192:
        /* <DEDUP_REMOVED lines=13> */
.L_x_9193:
        /* <DEDUP_REMOVED lines=15> */
.L_x_8975:
[----:B--2---:R-:W2:Y:S02]  /*320c0*/  LDL R0, [R1+0x38] ;  /* 0x0000380001007983 */ /* 0x004ea40000100800 */
[----:B--2---:R2:W3:Y:S02]  /*320d0*/  SYNCS.PHASECHK.TRANS64.TRYWAIT P0, [R4+URZ+0x22840], R0 ;  /* 0x02284000040075a7 */ /* 0x0044e4000800017f */
[----:B---3--:R-:W-:Y:S05]  /*320e0*/  @!P0 NANOSLEEP.SYNCS 0x989680 ;  /* 0x009896800000895d */ /* 0x008fea0003900000 */
[----:B------:R-:W3:Y:S02]  /*320f0*/  @!P0 SYNCS.PHASECHK.TRANS64 P0, [R4+URZ+0x22840], R0 ;  /* 0x02284000040085a7 */ /* 0x000ee4000800007f */
[----:B---3--:R-:W-:Y:S05]  /*32100*/  @!P0 BRA `(.L_x_8975) ;  /* 0xfffffffc00ec8947 */ /* 0x008fea000383ffff */
[----:B------:R-:W-:Y:S05]  /*32110*/  BRA `(.L_x_9195) ;  /* 0xffffff7800987947 */ /* 0x000fea000383ffff */
.L_x_8976:
        /* <DEDUP_REMOVED lines=8> */
.L_x_9197:
[----:B------:R-:W-:Y:S05]  /*321a0*/  BSYNC B0 ;  /* 0x0000000000007941 */ /* 0x000fea0003800000 */
.L_x_9196:
        /* <DEDUP_REMOVED lines=8> */
.L_x_9198:
[----:B------:R-:W-:Y:S02]  /*32230*/  IMAD.MOV.U32 R13, RZ, RZ, R0 ;  /* 0x000000ffff0d7224 */ /* 0x000fe400078e0000 */
[----:B------:R-:W-:Y:S01]  /*32240*/  IMAD.MOV.U32 R12, RZ, RZ, 0x1 ;  /* 0x00000001ff0c7424 */ /* 0x000fe200078e00ff */
[----:B------:R-:W-:Y:S01]  /*32250*/  LOP3.LUT P6, RZ, R16, 0x40, RZ, 0xc0, !PT ;  /* 0x0000004010ff7812 */ /* 0x000fe200078cc0ff */
[----:B------:R-:W-:-:S12]  /*32260*/  IMAD.MOV.U32 R8, RZ, RZ, R14 ;  /* 0x000000ffff087224 */ /* 0x000fd800078e000e */
        /* <DEDUP_REMOVED lines=10> */
.L_x_9199:
[----:B------:R-:W-:Y:S02]  /*32310*/  IMAD.MOV.U32 R13, RZ, RZ, R2 ;  /* 0x000000ffff0d7224 */ /* 0x000fe400078e0002 */
[----:B------:R-:W-:-:S07]  /*32320*/  IMAD.MOV.U32 R7, RZ, RZ, R14 ;  /* 0x000000ffff077224 */ /* 0x000fce00078e000e */
[----:B------:R-:W-:Y:S05]  /*32330*/  WARPSYNC.COLLECTIVE R15, `(.L_x_9200) ;  /* 0x000000000f087348 */ /* 0x000fea0003c00000 */
[----:B------:R0:W1:Y:S02]  /*32340*/  SHFL.IDX P6, R14, R13, R12, R11 ;  /* 0x0000000c0d0e7389 */ /* 0x00006400000c000b */
[----:B01----:R-:W-:Y:S01]  /*32350*/  ENDCOLLECTIVE ;  /* 0x000000000000791b */ /* 0x003fe20003800000 */
.L_x_9200:
        /* <DEDUP_REMOVED lines=14> */
.L_x_9201:
[----:B------:R-:W-:Y:S02]  /*32440*/  IMAD.MOV.U32 R13, RZ, RZ, R2 ;  /* 0x000000ffff0d7224 */ /* 0x000fe400078e0002 */
[----:B------:R-:W-:-:S07]  /*32450*/  IMAD.MOV.U32 R7, RZ, RZ, R14 ;  /* 0x000000ffff077224 */ /* 0x000fce00078e000e */
[----:B------:R-:W-:Y:S05]  /*32460*/  WARPSYNC.COLLECTIVE R15, `(.L_x_9202) ;  /* 0x000000000f087348 */ /* 0x000fea0003c00000 */
[----:B------:R0:W1:Y:S02]  /*32470*/  SHFL.IDX P6, R14, R13, R12, R11 ;  /* 0x0000000c0d0e7389 */ /* 0x00006400000c000b */
[----:B01----:R-:W-:Y:S01]  /*32480*/  ENDCOLLECTIVE ;  /* 0x000000000000791b */ /* 0x003fe20003800000 */
.L_x_9202:
        /* <DEDUP_REMOVED lines=14> */
.L_x_9203:
[----:B------:R-:W-:Y:S02]  /*32570*/  IMAD.MOV.U32 R13, RZ, RZ, R2 ;  /* 0x000000ffff0d7224 */ /* 0x000fe400078e0002 */
[----:B------:R-:W-:-:S07]  /*32580*/  IMAD.MOV.U32 R7, RZ, RZ, R14 ;  /* 0x000000ffff077224 */ /* 0x000fce00078e000e */
[----:B------:R-:W-:Y:S05]  /*32590*/  WARPSYNC.COLLECTIVE R15, `(.L_x_9204) ;  /* 0x000000000f087348 */ /* 0x000fea0003c00000 */
[----:B------:R0:W1:Y:S02]  /*325a0*/  SHFL.IDX P6, R14, R13, R12, R11 ;  /* 0x0000000c0d0e7389 */ /* 0x00006400000c000b */
[----:B01----:R-:W-:Y:S01]  /*325b0*/  ENDCOLLECTIVE ;  /* 0x000000000000791b */ /* 0x003fe20003800000 */
.L_x_9204:
[----:B------:R-:W-:Y:S02]  /*325c0*/  IMAD.MOV.U32 R13, RZ, RZ, R0 ;  /* 0x000000ffff0d7224 */ /* 0x000fe400078e0000 */
[----:B------:R-:W-:Y:S02]  /*325d0*/  IMAD.MOV.U32 R12, RZ, RZ, 0x4 ;  /* 0x00000004ff0c7424 */ /* 0x000fe400078e00ff */
[----:B------:R-:W-:-:S07]  /*325e0*/  IMAD.MOV.U32 R8, RZ, RZ, R14 ;  /* 0x000000ffff087224 */ /* 0x000fce00078e000e */
[----:B------:R-:W-:Y:S05]  /*325f0*/  WARPSYNC.COLLECTIVE R15, `(.L_x_9205) ;  /* 0x000000000f087348 */ /* 0x000fea0003c00000 */
[----:B------:R0:W1:Y:S02]  /*32600*/  SHFL.IDX P6, R14, R13, R12, R11 ;  /* 0x0000000c0d0e7389 */ /* 0x00006400000c000b */
[----:B01----:R-:W-:Y:S01]  /*32610*/  ENDCOLLECTIVE ;  /* 0x000000000000791b */ /* 0x003fe20003800000 */
.L_x_9205:
        /* <DEDUP_REMOVED lines=13> */
.L_x_9206:
        /* <DEDUP_REMOVED lines=14> */
.L_x_9207:
[----:B------:R-:W-:Y:S02]  /*327d0*/  IMAD.MOV.U32 R13, RZ, RZ, R2 ;  /* 0x000000ffff0d7224 */ /* 0x000fe400078e0002 */
[----:B------:R-:W-:-:S07]  /*327e0*/  IMAD.MOV.U32 R7, RZ, RZ, R14 ;  /* 0x000000ffff077224 */ /* 0x000fce00078e000e */
[----:B------:R-:W-:Y:S05]  /*327f0*/  WARPSYNC.COLLECTIVE R15, `(.L_x_9208) ;  /* 0x000000000f087348 */ /* 0x000fea0003c00000 */
[----:B------:R0:W1:Y:S02]  /*32800*/  SHFL.IDX P6, R14, R13, R12, R11 ;  /* 0x0000000c0d0e7389 */ /* 0x00006400000c000b */
[----:B01----:R-:W-:Y:S01]  /*32810*/  ENDCOLLECTIVE ;  /* 0x000000000000791b */ /* 0x003fe20003800000 */
.L_x_9208:
[----:B------:R-:W-:Y:S02]  /*32820*/  IMAD.MOV.U32 R13, RZ, RZ, R0 ;  /* 0x000000ffff0d7224 */ /* 0x000fe400078e0000 */
[----:B------:R-:W-:Y:S02]  /*32830*/  IMAD.MOV.U32 R12, RZ, RZ, 0x6 ;  /* 0x00000006ff0c7424 */ /* 0x000fe400078e00ff */
[----:B------:R-:W-:-:S07]  /*32840*/  IMAD.MOV.U32 R8, RZ, RZ, R14 ;  /* 0x000000ffff087224 */ /* 0x000fce00078e000e */
[----:B------:R-:W-:Y:S05]  /*32850*/  WARPSYNC.COLLECTIVE R15, `(.L_x_9209) ;  /* 0x000000000f087348 */ /* 0x000fea0003c00000 */
[----:B------:R0:W1:Y:S02]  /*32860*/  SHFL.IDX P6, R14, R13, R12, R11 ;  /* 0x0000000c0d0e7389 */ /* 0x00006400000c000b */
[----:B01----:R-:W-:Y:S01]  /*32870*/  ENDCOLLECTIVE ;  /* 0x000000000000791b */ /* 0x003fe20003800000 */
.L_x_9209:
        /* <DEDUP_REMOVED lines=12> */
.L_x_9210:
[----:B------:R-:W-:Y:S02]  /*32940*/  IMAD.MOV.U32 R13, RZ, RZ, R0 ;  /* 0x000000ffff0d7224 */ /* 0x000fe400078e0000 */
[----:B------:R-:W-:Y:S02]  /*32950*/  IMAD.MOV.U32 R12, RZ, RZ, 0x7 ;  /* 0x00000007ff0c7424 */ /* 0x000fe400078e00ff */
[----:B------:R-:W-:-:S07]  /*32960*/  IMAD.MOV.U32 R8, RZ, RZ, R14 ;  /* 0x000000ffff087224 */ /* 0x000fce00078e000e */
[----:B------:R-:W-:Y:S05]  /*32970*/  WARPSYNC.COLLECTIVE R15, `(.L_x_9211) ;  /* 0x000000000f087348 */ /* 0x000fea0003c00000 */
[----:B------:R0:W1:Y:S02]  /*32980*/  SHFL.IDX P6, R14, R13, R12, R11 ;  /* 0x0000000c0d0e7389 */ /* 0x00006400000c000b */
[----:B01----:R-:W-:Y:S01]  /*32990*/  ENDCOLLECTIVE ;  /* 0x000000000000791b */ /* 0x003fe20003800000 */
.L_x_9211:
        /* <DEDUP_REMOVED lines=12> */
.L_x_9212:
[----:B------:R-:W-:Y:S02]  /*32a60*/  IMAD.MOV.U32 R13, RZ, RZ, R5 ;  /* 0x000000ffff0d7224 */ /* 0x000fe400078e0005 */
[----:B------:R-:W-:Y:S02]  /*32a70*/  IMAD.MOV.U32 R12, RZ, RZ, RZ ;  /* 0x000000ffff0c7224 */ /* 0x000fe400078e00ff */
[----:B------:R-:W-:-:S07]  /*32a80*/  IMAD.MOV.U32 R8, RZ, RZ, R14 ;  /* 0x000000ffff087224 */ /* 0x000fce00078e000e */
[----:B------:R-:W-:Y:S05]  /*32a90*/  WARPSYNC.COLLECTIVE R15, `(.L_x_9213) ;  /* 0x000000000f087348 */ /* 0x000fea0003c00000 */
[----:B------:R0:W1:Y:S02]  /*32aa0*/  SHFL.IDX P6, R14, R13, R12, R11 ;  /* 0x0000000c0d0e7389 */ /* 0x00006400000c000b */
[----:B01----:R-:W-:Y:S01]  /*32ab0*/  ENDCOLLECTIVE ;  /* 0x000000000000791b */ /* 0x003fe20003800000 */
.L_x_9213:
        /* <DEDUP_REMOVED lines=11> */
.L_x_9214:
[----:B------:R-:W-:Y:S02]  /*32b70*/  IMAD.MOV.U32 R13, RZ, RZ, R5 ;  /* 0x000000ffff0d7224 */ /* 0x000fe400078e0005 */
[----:B------:R-:W-:Y:S02]  /*32b80*/  IMAD.MOV.U32 R12, RZ, RZ, 0x1 ;  /* 0x00000001ff0c7424 */ /* 0x000fe400078e00ff */
[----:B------:R-:W-:-:S07]  /*32b90*/  IMAD.MOV.U32 R2, RZ, RZ, R14 ;  /* 0x000000ffff027224 */ /* 0x000fce00078e000e */
[----:B------:R-:W-:Y:S05]  /*32ba0*/  WARPSYNC.COLLECTIVE R15, `(.L_x_9215) ;  /* 0x000000000f087348 */ /* 0x000fea0003c00000 */
[----:B------:R0:W1:Y:S02]  /*32bb0*/  SHFL.IDX P6, R14, R13, R12, R11 ;  /* 0x0000000c0d0e7389 */ /* 0x00006400000c000b */
[----:B01----:R-:W-:Y:S01]  /*32bc0*/  ENDCOLLECTIVE ;  /* 0x000000000000791b */ /* 0x003fe20003800000 */
.L_x_9215:
        /* <DEDUP_REMOVED lines=13> */
.L_x_9216:
[----:B------:R-:W-:Y:S01]  /*32ca0*/  IMAD.MOV.U32 R6, RZ, RZ, R14 ;  /* 0x000000ffff067224 */ /* 0x000fe200078e000e */
[----:B------:R-:W-:Y:S06]  /*32cb0*/  BRA `(.L_x_9217) ;  /* 0xffffff74005c7947 */ /* 0x000fec000383ffff */
.L_x_8981:
        /* <DEDUP_REMOVED lines=9> */
.L_x_9218:
[----:B------:R-:W-:Y:S01]  /*32d50*/  ISETP.GE.AND P1, PT, R25, R28, PT ;  /* 0x0000001c1900720c */ /* 0x000fe20003f26270 */
[----:B------:R-:W-:Y:S02]  /*32d60*/  IMAD.MOV.U32 R13, RZ, RZ, R0 ;  /* 0x000000ffff0d7224 */ /* 0x000fe400078e0000 */
[----:B------:R-:W-:-:S10]  /*32d70*/  IMAD.MOV.U32 R3, RZ, RZ, R14 ;  /* 0x000000ffff037224 */ /* 0x000fd400078e000e */
[----:B------:R-:W-:Y:S05]  /*32d80*/  WARPSYNC.COLLECTIVE R15, `(.L_x_9219) ;  /* 0x000000000f087348 */ /* 0x000fea0003c00000 */
[----:B------:R0:W1:Y:S02]  /*32d90*/  SHFL.IDX P6, R14, R13, R12, R11 ;  /* 0x0000000c0d0e7389 */ /* 0x00006400000c000b */
[----:B01----:R-:W-:Y:S01]  /*32da0*/  ENDCOLLECTIVE ;  /* 0x000000000000791b */ /* 0x003fe20003800000 */
.L_x_9219:
[----:B------:R-:W-:Y:S02]  /*32db0*/  IMAD.MOV.U32 R13, RZ, RZ, R2 ;  /* 0x000000ffff0d7224 */ /* 0x000fe400078e0002 */
[----:B------:R-:W-:Y:S02]  /*32dc0*/  IMAD.MOV.U32 R12, RZ, RZ, 0x1 ;  /* 0x00000001ff0c7424 */ /* 0x000fe400078e00ff */
[----:B------:R-:W-:-:S07]  /*32dd0*/  IMAD.MOV.U32 R4, RZ, RZ, R14 ;  /* 0x000000ffff047224 */ /* 0x000fce00078e000e */
[----:B------:R-:W-:Y:S05]  /*32de0*/  WARPSYNC.COLLECTIVE R15, `(.L_x_9220) ;  /* 0x000000000f087348 */ /* 0x000fea0003c00000 */
[----:B------:R0:W1:Y:S02]  /*32df0*/  SHFL.IDX P6, R14, R13, R12, R11 ;  /* 0x0000000c0d0e7389 */ /* 0x00006400000c000b */
[----:B01----:R-:W-:Y:S01]  /*32e00*/  ENDCOLLECTIVE ;  /* 0x000000000000791b */ /* 0x003fe20003800000 */
.L_x_9220:
[----:B------:R-:W-:-:S05]  /*32e10*/  @!P1 IADD3 R4, P3, R36, R4, RZ ;  /* 0x0000000424049210 */ /* 0x000fca0007f7e0ff */
[----:B------:R-:W-:Y:S02]  /*32e20*/  @!P1 IMAD.X R5, RZ, RZ, R3, P3 ;  /* 0x000000ffff059224 */ /* 0x000fe400018e0603 */
[----:B------:R-:W-:-:S03]  /*32e30*/  VIADD R3, R25, 0x10 ;  /* 0x0000001019037836 */ /* 0x000fc60000000000 */
[----:B------:R-:W-:Y:S01]  /*32e40*/  @!PT LDS RZ, [RZ] ;  /* 0x00000000fffff984 */ /* 0x000fe20000000800 */
[----:B------:R-:W-:Y:S01]  /*32e50*/  @!PT LDS RZ, [RZ] ;  /* 0x00000000fffff984 */ /* 0x000fe20000000800 */
[----:B------:R-:W-:Y:S01]  /*32e60*/  @!PT LDS RZ, [RZ] ;  /* 0x00000000fffff984 */ /* 0x000fe20000000800 */
[----:B------:R0:W-:Y:S01]  /*32e70*/  @!P1 LDGSTS.E.BYPASS.LTC128B.128 [R8+0x14400], desc[UR60][R4.64], !P0 ;  /* 0x1440000004089fae */ /* 0x0001e2000c101d7c */
[----:B------:R-:W-:Y:S01]  /*32e80*/  IMAD.MOV.U32 R13, RZ, RZ, R0 ;  /* 0x000000ffff0d7224 */ /* 0x000fe200078e0000 */
[----:B------:R-:W-:Y:S01]  /*32e90*/  ISETP.GE.AND P1, PT, R3, R28, PT ;  /* 0x0000001c0300720c */ /* 0x000fe20003f26270 */
[----:B------:R-:W-:-:S12]  /*32ea0*/  IMAD.MOV.U32 R6, RZ, RZ, R14 ;  /* 0x000000ffff067224 */ /* 0x000fd800078e000e */
[----:B0-----:R-:W-:Y:S05]  /*32eb0*/  WARPSYNC.COLLECTIVE R15, `(.L_x_9221) ;  /* 0x000000000f087348 */ /* 0x001fea0003c00000 */
[----:B------:R1:W2:Y:S02]  /*32ec0*/  SHFL.IDX P6, R14, R13, R12, R11 ;  /* 0x0000000c0d0e7389 */ /* 0x0002a400000c000b */
[----:B012---:R-:W-:Y:S01]  /*32ed0*/  ENDCOLLECTIVE ;  /* 0x000000000000791b */ /* 0x007fe20003800000 */
.L_x_9221:
[----:B------:R-:W-:Y:S02]  /*32ee0*/  IMAD.MOV.U32 R13, RZ, RZ, R2 ;  /* 0x000000ffff0d7224 */ /* 0x000fe400078e0002 */
[----:B------:R-:W-:Y:S02]  /*32ef0*/  IMAD.MOV.U32 R12, RZ, RZ, 0x2 ;  /* 0x00000002ff0c7424 */ /* 0x000fe400078e00ff */
[----:B------:R-:W-:-:S07]  /*32f00*/  IMAD.MOV.U32 R3, RZ, RZ, R14 ;  /* 0x000000ffff037224 */ /* 0x000fce00078e000e */
[----:B------:R-:W-:Y:S05]  /*32f10*/  WARPSYNC.COLLECTIVE R15, `(.L_x_9222) ;  /* 0x000000000f087348 */ /* 0x000fea0003c00000 */
[----:B------:R0:W1:Y:S02]  /*32f20*/  SHFL.IDX P6, R14, R13, R12, R11 ;  /* 0x0000000c0d0e7389 */ /* 0x00006400000c000b */
[----:B01----:R-:W-:Y:S01]  /*32f30*/  ENDCOLLECTIVE ;  /* 0x000000000000791b */ /* 0x003fe20003800000 */
.L_x_9222:
[----:B------:R-:W-:-:S05]  /*32f40*/  @!P1 IADD3 R3, P3, R36, R3, RZ ;  /* 0x0000000324039210 */ /* 0x000fca0007f7e0ff */
[----:B------:R-:W-:Y:S02]  /*32f50*/  @!P1 IMAD.X R6, RZ, RZ, R6, P3 ;  /* 0x000000ffff069224 */ /* 0x000fe400018e0606 */
[----:B------:R-:W-:Y:S02]  /*32f60*/  @!P1 IMAD.MOV.U32 R4, RZ, RZ, R3 ;  /* 0x000000ffff049224 */ /* 0x000fe400078e0003 */
[----:B------:R-:W-:Y:S02]  /*32f70*/  @!P1 IMAD.MOV.U32 R5, RZ, RZ, R6 ;  /* 0x000000ffff059224 */ /* 0x000fe400078e0006 */
[----:B------:R-:W-:Y:S02]  /*32f80*/  VIADD R3, R25, 0x20 ;  /* 0x0000002019037836 */ /* 0x000fe40000000000 */
[----:B------:R-:W-:Y:S01]  /*32f90*/  IMAD.MOV.U32 R13, RZ, RZ, R0 ;  /* 0x000000ffff0d7224 */ /* 0x000fe200078e0000 */
[----:B------:R-:W-:Y:S01]  /*32fa0*/  @!PT LDS RZ, [RZ] ;  /* 0x00000000fffff984 */ /* 0x000fe20000000800 */
[----:B------:R-:W-:Y:S01]  /*32fb0*/  @!PT LDS RZ, [RZ] ;  /* 0x00000000fffff984 */ /* 0x000fe20000000800 */
[----:B------:R-:W-:Y:S01]  /*32fc0*/  @!PT LDS RZ, [RZ] ;  /* 0x00000000fffff984 */ /* 0x000fe20000000800 */
[----:B------:R0:W-:Y:S02]  /*32fd0*/  @!P1 LDGSTS.E.BYPASS.LTC128B.128 [R8+0x14c00], desc[UR60][R4.64], !P0 ;  /* 0x14c0000004089fae */ /* 0x0001e4000c101d7c */
[----:B------:R-:W-:Y:S01]  /*32fe0*/  ISETP.GE.AND P1, PT, R3, R28, PT ;  /* 0x0000001c0300720c */ /* 0x000fe20003f26270 */
[----:B------:R-:W-:-:S12]  /*32ff0*/  IMAD.MOV.U32 R3, RZ, RZ, R14 ;  /* 0x000000ffff037224 */ /* 0x000fd800078e000e */
[----:B0-----:R-:W-:Y:S05]  /*33000*/  WARPSYNC.COLLECTIVE R15, `(.L_x_9223) ;  /* 0x000000000f087348 */ /* 0x001fea0003c00000 */
[----:B------:R1:W2:Y:S02]  /*33010*/  SHFL.IDX P6, R14, R13, R12, R11 ;  /* 0x0000000c0d0e7389 */ /* 0x0002a400000c000b */
[----:B012---:R-:W-:Y:S01]  /*33020*/  ENDCOLLECTIVE ;  /* 0x000000000000791b */ /* 0x007fe20003800000 */
.L_x_9223:
[----:B------:R-:W-:Y:S02]  /*33030*/  IMAD.MOV.U32 R13, RZ, RZ, R2 ;  /* 0x000000ffff0d7224 */ /* 0x000fe400078e0002 */
[----:B------:R-:W-:Y:S02]  /*33040*/  IMAD.MOV.U32 R12, RZ, RZ, 0x3 ;  /* 0x00000003ff0c7424 */ /* 0x000fe400078e00ff */
[----:B------:R-:W-:-:S07]  /*33050*/  IMAD.MOV.U32 R4, RZ, RZ, R14 ;  /* 0x000000ffff047224 */ /* 0x000fce00078e000e */
[----:B------:R-:W-:Y:S05]  /*33060*/  WARPSYNC.COLLECTIVE R15, `(.L_x_9224) ;  /* 0x000000000f087348 */ /* 0x000fea0003c00000 */
[----:B------:R0:W1:Y:S02]  /*33070*/  SHFL.IDX P6, R14, R13, R12, R11 ;  /* 0x0000000c0d0e7389 */ /* 0x00006400000c000b */
[----:B01----:R-:W-:Y:S01]  /*33080*/  ENDCOLLECTIVE ;  /* 0x000000000000791b */ /* 0x003fe20003800000 */
.L_x_9224:
[----:B------:R-:W-:-:S05]  /*33090*/  @!P1 IADD3 R4, P2, R36, R4, RZ ;  /* 0x0000000424049210 */ /* 0x000fca0007f5e0ff */
[----:B------:R-:W-:-:S04]  /*330a0*/  @!P1 IMAD.X R3, RZ, RZ, R3, P2 ;  /* 0x000000ffff039224 */ /* 0x000fc800010e0603 */
        /* <DEDUP_REMOVED lines=12> */
.L_x_9225:
[----:B------:R-:W-:Y:S02]  /*33170*/  IMAD.MOV.U32 R13, RZ, RZ, R2 ;  /* 0x000000ffff0d7224 */ /* 0x000fe400078e0002 */
[----:B------:R-:W-:Y:S02]  /*33180*/  IMAD.MOV.U32 R12, RZ, RZ, 0x4 ;  /* 0x00000004ff0c7424 */ /* 0x000fe400078e00ff */
[----:B------:R-:W-:-:S07]  /*33190*/  IMAD.MOV.U32 R4, RZ, RZ, R14 ;  /* 0x000000ffff047224 */ /* 0x000fce00078e000e */
[----:B------:R-:W-:Y:S05]  /*331a0*/  WARPSYNC.COLLECTIVE R15, `(.L_x_9226) ;  /* 0x000000000f087348 */ /* 0x000fea0003c00000 */
[----:B------:R0:W1:Y:S02]  /*331b0*/  SHFL.IDX P6, R14, R13, R12, R11 ;  /* 0x0000000c0d0e7389 */ /* 0x00006400000c000b */
[----:B01----:R-:W-:Y:S01]  /*331c0*/  ENDCOLLECTIVE ;  /* 0x000000000000791b */ /* 0x003fe20003800000 */
.L_x_9226:
        /* <DEDUP_REMOVED lines=14> */
.L_x_9227:
[----:B------:R-:W-:Y:S02]  /*332b0*/  IMAD.MOV.U32 R13, RZ, RZ, R2 ;  /* 0x000000ffff0d7224 */ /* 0x000fe400078e0002 */
[----:B------:R-:W-:Y:S02]  /*332c0*/  IMAD.MOV.U32 R12, RZ, RZ, 0x5 ;  /* 0x00000005ff0c7424 */ /* 0x000fe400078e00ff */
[----:B------:R-:W-:-:S07]  /*332d0*/  IMAD.MOV.U32 R4, RZ, RZ, R14 ;  /* 0x000000ffff047224 */ /* 0x000fce00078e000e */
[----:B------:R-:W-:Y:S05]  /*332e0*/  WARPSYNC.COLLECTIVE R15, `(.L_x_9228) ;  /* 0x000000000f087348 */ /* 0x000fea0003c00000 */
[----:B------:R0:W1:Y:S02]  /*332f0*/  SHFL.IDX P6, R14, R13, R12, R11 ;  /* 0x0000000c0d0e7389 */ /* 0x00006400000c000b */
[----:B01----:R-:W-:Y:S01]  /*33300*/  ENDCOLLECTIVE ;  /* 0x000000000000791b */ /* 0x003fe20003800000 */
.L_x_9228:
        /* <DEDUP_REMOVED lines=14> */
.L_x_9229:
[----:B------:R-:W-:Y:S02]  /*333f0*/  IMAD.MOV.U32 R13, RZ, RZ, R2 ;  /* 0x000000ffff0d7224 */ /* 0x000fe400078e0002 */
[----:B------:R-:W-:Y:S02]  /*33400*/  IMAD.MOV.U32 R12, RZ, RZ, 0x6 ;  /* 0x00000006ff0c7424 */ /* 0x000fe400078e00ff */
[----:B------:R-:W-:-:S07]  /*33410*/  IMAD.MOV.U32 R4, RZ, RZ, R14 ;  /* 0x000000ffff047224 */ /* 0x000fce00078e000e */
[----:B------:R-:W-:Y:S05]  /*33420*/  WARPSYNC.COLLECTIVE R15, `(.L_x_9230) ;  /* 0x000000000f087348 */ /* 0x000fea0003c00000 */
[----:B------:R0:W1:Y:S02]  /*33430*/  SHFL.IDX P6, R14, R13, R12, R11 ;  /* 0x0000000c0d0e7389 */ /* 0x00006400000c000b */
[----:B01----:R-:W-:Y:S01]  /*33440*/  ENDCOLLECTIVE ;  /* 0x000000000000791b */ /* 0x003fe20003800000 */
.L_x_9230:
[----:B------:R-:W-:-:S05]  /*33450*/  @!P1 IADD3 R4, P2, R36, R4, RZ ;  /* 0x0000000424049210 */ /* 0x000fca0007f5e0ff */
[----:B------:R-:W-:-:S04]  /*33460*/  @!P1 IMAD.X R3, RZ, RZ, R3, P2 ;  /* 0x000000ffff039224 */ /* 0x000fc800010e0603 */
[----:B------:R-:W-:Y:S02]  /*33470*/  @!P1 IMAD.MOV.U32 R5, RZ, RZ, R3 ;  /* 0x000000ffff059224 */ /* 0x000fe400078e0003 */
[----:B------:R-:W-:-:S03]  /*33480*/  IMAD.MOV.U32 R13, RZ, RZ, R0 ;  /* 0x000000ffff0d7224 */ /* 0x000fc600078e0000 */
[----:B------:R-:W-:Y:S01]  /*33490*/  @!PT LDS RZ, [RZ] ;  /* 0x00000000fffff984 */ /* 0x000fe20000000800 */
[----:B------:R-:W-:Y:S01]  /*334a0*/  @!PT LDS RZ, [RZ] ;  /* 0x00000000fffff984 */ /* 0x000fe20000000800 */
[----:B------:R-:W-:Y:S01]  /*334b0*/  @!PT LDS RZ, [RZ] ;  /* 0x00000000fffff984 */ /* 0x000fe20000000800 */
[----:B------:R0:W-:Y:S01]  /*334c0*/  @!P1 LDGSTS.E.BYPASS.LTC128B.128 [R8+0x16c00], desc[UR60][R4.64], !P0 ;  /* 0x16c0000004089fae */ /* 0x0001e2000c101d7c */
[----:B------:R-:W-:-:S07]  /*334d0*/  IMAD.MOV.U32 R3, RZ, RZ, R14 ;  /* 0x000000ffff037224 */ /* 0x000fce00078e000e */
[----:B0-----:R-:W-:Y:S05]  /*334e0*/  WARPSYNC.COLLECTIVE R15, `(.L_x_9231) ;  /* 0x000000000f087348 */ /* 0x001fea0003c00000 */
[----:B------:R1:W2:Y:S02]  /*334f0*/  SHFL.IDX P6, R14, R13, R12, R11 ;  /* 0x0000000c0d0e7389 */ /* 0x0002a400000c000b */
[----:B012---:R-:W-:Y:S01]  /*33500*/  ENDCOLLECTIVE ;  /* 0x000000000000791b */ /* 0x007fe20003800000 */
.L_x_9231:
[----:B------:R-:W-:-:S05]  /*33510*/  VIADD R5, R25, 0x60 ;  /* 0x0000006019057836 */ /* 0x000fca0000000000 */
[----:B------:R-:W-:Y:S01]  /*33520*/  ISETP.GE.AND P2, PT, R5, R28, PT ;  /* 0x0000001c0500720c */ /* 0x000fe20003f46270 */
[----:B------:R-:W-:Y:S02]  /*33530*/  IMAD.MOV.U32 R13, RZ, RZ, R2 ;  /* 0x000000ffff0d7224 */ /* 0x000fe400078e0002 */
[----:B------:R-:W-:Y:S02]  /*33540*/  IMAD.MOV.U32 R12, RZ, RZ, 0x7 ;  /* 0x00000007ff0c7424 */ /* 0x000fe400078e00ff */
[----:B------:R-:W-:-:S08]  /*33550*/  IMAD.MOV.U32 R4, RZ, RZ, R14 ;  /* 0x000000ffff047224 */ /* 0x000fd000078e000e */
[----:B------:R-:W-:Y:S05]  /*33560*/  WARPSYNC.COLLECTIVE R15, `(.L_x_9232) ;  /* 0x000000000f087348 */ /* 0x000fea0003c00000 */
[----:B------:R0:W1:Y:S02]  /*33570*/  SHFL.IDX P6, R14, R13, R12, R11 ;  /* 0x0000000c0d0e7389 */ /* 0x00006400000c000b */
[----:B01----:R-:W-:Y:S01]  /*33580*/  ENDCOLLECTIVE ;  /* 0x000000000000791b */ /* 0x003fe20003800000 */
.L_x_9232:
        /* <DEDUP_REMOVED lines=12> */
.L_x_9233:
[----:B------:R-:W-:Y:S01]  /*33650*/  IMAD.MOV.U32 R0, RZ, RZ, R14 ;  /* 0x000000ffff007224 */ /* 0x000fe200078e000e */
[----:B------:R-:W-:Y:S06]  /*33660*/  BRA `(.L_x_9234) ;  /* 0xffffff7400887947 */ /* 0x000fec000383ffff */
.L_x_8984:
[----:B0-----:R0:W1:Y:S02]  /*33670*/  SYNCS.PHASECHK.TRANS64.TRYWAIT P0, [R17+URZ+0x22820], R0 ;  /* 0x02282000110075a7 */ /* 0x001064000800017f */
[----:B-1----:R-:W-:Y:S05]  /*33680*/  @!P0 NANOSLEEP.SYNCS 0x989680 ;  /* 0x009896800000895d */ /* 0x002fea0003900000 */
[----:B------:R-:W1:Y:S02]  /*33690*/  @!P0 SYNCS.PHASECHK.TRANS64 P0, [R17+URZ+0x22820], R0 ;  /* 0x02282000110085a7 */ /* 0x000e64000800007f */
[----:B-1----:R-:W-:Y:S05]  /*336a0*/  @!P0 BRA `(.L_x_8984) ;  /* 0xfffffffc00f08947 */ /* 0x002fea000383ffff */
[----:B------:R-:W-:Y:S05]  /*336b0*/  BRA `(.L_x_9235) ;  /* 0xffffff7400e47947 */ /* 0x000fea000383ffff */
.L_x_8988:
[----:B0-----:R0:W1:Y:S02]  /*336c0*/  SYNCS.PHASECHK.TRANS64.TRYWAIT P0, [R0+URZ+0x22880], R34 ;  /* 0x02288022000075a7 */ /* 0x001064000800017f */
[----:B-1----:R-:W-:Y:S05]  /*336d0*/  @!P0 NANOSLEEP.SYNCS 0x989680 ;  /* 0x009896800000895d */ /* 0x002fea0003900000 */
[----:B------:R-:W1:Y:S02]  /*336e0*/  @!P0 SYNCS.PHASECHK.TRANS64 P0, [R0+URZ+0x22880], R34 ;  /* 0x02288022000085a7 */ /* 0x000e64000800007f */
[----:B-1----:R-:W-:Y:S05]  /*336f0*/  @!P0 BRA `(.L_x_8988) ;  /* 0xfffffffc00f08947 */ /* 0x002fea000383ffff */
[----:B------:R-:W-:Y:S05]  /*33700*/  BRA `(.L_x_9236) ;  /* 0xffffff7c00207947 */ /* 0x000fea000383ffff */
.L_x_8989:
        /* <DEDUP_REMOVED lines=8> */
.L_x_9238:
[----:B------:R-:W-:Y:S05]  /*33790*/  BSYNC B0 ;  /* 0x0000000000007941 */ /* 0x000fea0003800000 */
.L_x_9237:
        /* <DEDUP_REMOVED lines=9> */
.L_x_9239:
[----:B------:R-:W-:Y:S02]  /*33830*/  IMAD.MOV.U32 R13, RZ, RZ, R20 ;  /* 0x000000ffff0d7224 */ /* 0x000fe400078e0014 */
[----:B------:R-:W-:Y:S02]  /*33840*/  IMAD.MOV.U32 R12, RZ, RZ, 0x1 ;  /* 0x00000001ff0c7424 */ /* 0x000fe400078e00ff */
[----:B------:R-:W-:-:S07]  /*33850*/  IMAD.MOV.U32 R2, RZ, RZ, R14 ;  /* 0x000000ffff027224 */ /* 0x000fce00078e000e */
[----:B------:R-:W-:Y:S05]  /*33860*/  WARPSYNC.COLLECTIVE R15, `(.L_x_9240) ;  /* 0x000000000f087348 */ /* 0x000fea0003c00000 */
[----:B------:R0:W1:Y:S02]  /*33870*/  SHFL.IDX P6, R14, R13, R12, R11 ;  /* 0x0000000c0d0e7389 */ /* 0x00006400000c000b */
[----:B01----:R-:W-:Y:S01]  /*33880*/  ENDCOLLECTIVE ;  /* 0x000000000000791b */ /* 0x003fe20003800000 */
.L_x_9240:
        /* <DEDUP_REMOVED lines=11> */
.L_x_9241:
        /* <DEDUP_REMOVED lines=9> */
.L_x_9242:
        /* <DEDUP_REMOVED lines=9> */
.L_x_9243:
[----:B------:R-:W-:Y:S02]  /*33a60*/  IMAD.MOV.U32 R13, RZ, RZ, R20 ;  /* 0x000000ffff0d7224 */ /* 0x000fe400078e0014 */
[----:B------:R-:W-:Y:S02]  /*33a70*/  IMAD.MOV.U32 R12, RZ, RZ, 0x3 ;  /* 0x00000003ff0c7424 */ /* 0x000fe400078e00ff */
[----:B------:R-:W-:-:S07]  /*33a80*/  IMAD.MOV.U32 R2, RZ, RZ, R14 ;  /* 0x000000ffff027224 */ /* 0x000fce00078e000e */
[----:B------:R-:W-:Y:S05]  /*33a90*/  WARPSYNC.COLLECTIVE R15, `(.L_x_9244) ;  /* 0x000000000f087348 */ /* 0x000fea0003c00000 */
[----:B------:R0:W1:Y:S02]  /*33aa0*/  SHFL.IDX P6, R14, R13, R12, R11 ;  /* 0x0000000c0d0e7389 */ /* 0x00006400000c000b */
[----:B01----:R-:W-:Y:S01]  /*33ab0*/  ENDCOLLECTIVE ;  /* 0x000000000000791b */ /* 0x003fe20003800000 */
.L_x_9244:
        /* <DEDUP_REMOVED lines=11> */
.L_x_9245:
[----:B------:R-:W-:Y:S02]  /*33b70*/  IMAD.MOV.U32 R13, RZ, RZ, R20 ;  /* 0x000000ffff0d7224 */ /* 0x000fe400078e0014 */
[----:B------:R-:W-:Y:S02]  /*33b80*/  IMAD.MOV.U32 R12, RZ, RZ, 0x4 ;  /* 0x00000004ff0c7424 */ /* 0x000fe400078e00ff */
[----:B------:R-:W-:-:S07]  /*33b90*/  IMAD.MOV.U32 R2, RZ, RZ, R14 ;  /* 0x000000ffff027224 */ /* 0x000fce00078e000e */
[----:B------:R-:W-:Y:S05]  /*33ba0*/  WARPSYNC.COLLECTIVE R15, `(.L_x_9246) ;  /* 0x000000000f087348 */ /* 0x000fea0003c00000 */
[----:B------:R0:W1:Y:S02]  /*33bb0*/  SHFL.IDX P6, R14, R13, R12, R11 ;  /* 0x0000000c0d0e7389 */ /* 0x00006400000c000b */
[----:B01----:R-:W-:Y:S01]  /*33bc0*/  ENDCOLLECTIVE ;  /* 0x000000000000791b */ /* 0x003fe20003800000 */
.L_x_9246:
        /* <DEDUP_REMOVED lines=11> */
.L_x_9247:
[----:B------:R-:W-:Y:S02]  /*33c80*/  IMAD.MOV.U32 R13, RZ, RZ, R20 ;  /* 0x000000ffff0d7224 */ /* 0x000fe400078e0014 */
[----:B------:R-:W-:Y:S02]  /*33c90*/  IMAD.MOV.U32 R12, RZ, RZ, 0x5 ;  /* 0x00000005ff0c7424 */ /* 0x000fe400078e00ff */
[----:B------:R-:W-:-:S07]  /*33ca0*/  IMAD.MOV.U32 R2, RZ, RZ, R14 ;  /* 0x000000ffff027224 */ /* 0x000fce00078e000e */
[----:B------:R-:W-:Y:S05]  /*33cb0*/  WARPSYNC.COLLECTIVE R15, `(.L_x_9248) ;  /* 0x000000000f087348 */ /* 0x000fea0003c00000 */
[----:B------:R0:W1:Y:S02]  /*33cc0*/  SHFL.IDX P6, R14, R13, R12, R11 ;  /* 0x0000000c0d0e7389 */ /* 0x00006400000c000b */
[----:B01----:R-:W-:Y:S01]  /*33cd0*/  ENDCOLLECTIVE ;  /* 0x000000000000791b */ /* 0x003fe20003800000 */
.L_x_9248:
        /* <DEDUP_REMOVED lines=11> */
.L_x_9249:
[----:B------:R-:W-:Y:S02]  /*33d90*/  IMAD.MOV.U32 R13, RZ, RZ, R20 ;  /* 0x000000ffff0d7224 */ /* 0x000fe400078e0014 */
[----:B------:R-:W-:Y:S02]  /*33da0*/  IMAD.MOV.U32 R12, RZ, RZ, 0x6 ;  /* 0x00000006ff0c7424 */ /* 0x000fe400078e00ff */
[----:B------:R-:W-:-:S07]  /*33db0*/  IMAD.MOV.U32 R2, RZ, RZ, R14 ;  /* 0x000000ffff027224 */ /* 0x000fce00078e000e */
[----:B------:R-:W-:Y:S05]  /*33dc0*/  WARPSYNC.COLLECTIVE R15, `(.L_x_9250) ;  /* 0x000000000f087348 */ /* 0x000fea0003c00000 */
[----:B------:R0:W1:Y:S02]  /*33dd0*/  SHFL.IDX P6, R14, R13, R12, R11 ;  /* 0x0000000c0d0e7389 */ /* 0x00006400000c000b */
[----:B01----:R-:W-:Y:S01]  /*33de0*/  ENDCOLLECTIVE ;  /* 0x000000000000791b */ /* 0x003fe20003800000 */
.L_x_9250:
        /* <DEDUP_REMOVED lines=11> */
.L_x_9251:
[----:B------:R-:W-:Y:S02]  /*33ea0*/  IMAD.MOV.U32 R13, RZ, RZ, R20 ;  /* 0x000000ffff0d7224 */ /* 0x000fe400078e0014 */
[----:B------:R-:W-:Y:S02]  /*33eb0*/  IMAD.MOV.U32 R12, RZ, RZ, 0x7 ;  /* 0x00000007ff0c7424 */ /* 0x000fe400078e00ff */
[----:B------:R-:W-:-:S07]  /*33ec0*/  IMAD.MOV.U32 R2, RZ, RZ, R14 ;  /* 0x000000ffff027224 */ /* 0x000fce00078e000e */
[----:B------:R-:W-:Y:S05]  /*33ed0*/  WARPSYNC.COLLECTIVE R15, `(.L_x_9252) ;  /* 0x000000000f087348 */ /* 0x000fea0003c00000 */
[----:B------:R0:W1:Y:S02]  /*33ee0*/  SHFL.IDX P6, R14, R13, R12, R11 ;  /* 0x0000000c0d0e7389 */ /* 0x00006400000c000b */
[----:B01----:R-:W-:Y:S01]  /*33ef0*/  ENDCOLLECTIVE ;  /* 0x000000000000791b */ /* 0x003fe20003800000 */
.L_x_9252:
        /* <DEDUP_REMOVED lines=11> */
.L_x_9253:
        /* <DEDUP_REMOVED lines=9> */
.L_x_9254:
        /* <DEDUP_REMOVED lines=9> */
.L_x_9255:
        /* <DEDUP_REMOVED lines=8> */
.L_x_9256:
        /* <DEDUP_REMOVED lines=9> */
.L_x_9257:
[----:B------:R-:W-:Y:S01]  /*341e0*/  IMAD.MOV.U32 R2, RZ, RZ, R14 ;  /* 0x000000ffff027224 */ /* 0x000fe200078e000e */
[----:B------:R-:W-:Y:S06]  /*341f0*/  BRA `(.L_x_9258) ;  /* 0xffffff7400bc7947 */ /* 0x000fec000383ffff */
.L_x_8994:
[----:B---3--:R3:W4:Y:S02]  /*34200*/  SYNCS.PHASECHK.TRANS64.TRYWAIT P0, [R0+URZ+0x22840], R34 ;  /* 0x02284022000075a7 */ /* 0x008724000800017f */
[----:B----4-:R-:W-:Y:S05]  /*34210*/  @!P0 NANOSLEEP.SYNCS 0x989680 ;  /* 0x009896800000895d */ /* 0x010fea0003900000 */
[----:B------:R-:W4:Y:S02]  /*34220*/  @!P0 SYNCS.PHASECHK.TRANS64 P0, [R0+URZ+0x22840], R34 ;  /* 0x02284022000085a7 */ /* 0x000f24000800007f */
[----:B----4-:R-:W-:Y:S05]  /*34230*/  @!P0 BRA `(.L_x_8994) ;  /* 0xfffffffc00f08947 */ /* 0x010fea000383ffff */
[----:B------:R-:W-:Y:S05]  /*34240*/  BRA `(.L_x_9259) ;  /* 0xffffff78000c7947 */ /* 0x000fea000383ffff */
.L_x_8995:
        /* <DEDUP_REMOVED lines=8> */
.L_x_9261:
[----:B------:R-:W-:Y:S05]  /*342d0*/  BSYNC B0 ;  /* 0x0000000000007941 */ /* 0x000fea0003800000 */
.L_x_9260:
        /* <DEDUP_REMOVED lines=8> */
.L_x_9262:
[----:B------:R-:W-:Y:S02]  /*34360*/  IMAD.MOV.U32 R13, RZ, RZ, R5 ;  /* 0x000000ffff0d7224 */ /* 0x000fe400078e0005 */
[----:B------:R-:W-:Y:S02]  /*34370*/  IMAD.MOV.U32 R12, RZ, RZ, 0x1 ;  /* 0x00000001ff0c7424 */ /* 0x000fe400078e00ff */
[----:B------:R-:W-:-:S07]  /*34380*/  IMAD.MOV.U32 R2, RZ, RZ, R14 ;  /* 0x000000ffff027224 */ /* 0x000fce00078e000e */
[----:B------:R-:W-:Y:S05]  /*34390*/  WARPSYNC.COLLECTIVE R15, `(.L_x_9263) ;  /* 0x000000000f087348 */ /* 0x000fea0003c00000 */
[----:B------:R0:W1:Y:S02]  /*343a0*/  SHFL.IDX P6, R14, R13, R12, R11 ;  /* 0x0000000c0d0e7389 */ /* 0x00006400000c000b */
[----:B01----:R-:W-:Y:S01]  /*343b0*/  ENDCOLLECTIVE ;  /* 0x000000000000791b */ /* 0x003fe20003800000 */
.L_x_9263:
        /* <DEDUP_REMOVED lines=11> */
.L_x_9264:
[----:B------:R-:W-:Y:S02]  /*34470*/  IMAD.MOV.U32 R13, RZ, RZ, R5 ;  /* 0x000000ffff0d7224 */ /* 0x000fe400078e0005 */
[----:B------:R-:W-:Y:S02]  /*34480*/  IMAD.MOV.U32 R12, RZ, RZ, 0x2 ;  /* 0x00000002ff0c7424 */ /* 0x000fe400078e00ff */
[----:B------:R-:W-:-:S07]  /*34490*/  IMAD.MOV.U32 R10, RZ, RZ, R14 ;  /* 0x000000ffff0a7224 */ /* 0x000fce00078e000e */
[----:B------:R-:W-:Y:S05]  /*344a0*/  WARPSYNC.COLLECTIVE R15, `(.L_x_9265) ;  /* 0x000000000f087348 */ /* 0x000fea0003c00000 */
[----:B------:R0:W1:Y:S02]  /*344b0*/  SHFL.IDX P6, R14, R13, R12, R11 ;  /* 0x0000000c0d0e7389 */ /* 0x00006400000c000b */
[----:B01----:R-:W-:Y:S01]  /*344c0*/  ENDCOLLECTIVE ;  /* 0x000000000000791b */ /* 0x003fe20003800000 */
.L_x_9265:
        /* <DEDUP_REMOVED lines=11> */
.L_x_9266:
[----:B------:R-:W-:Y:S02]  /*34580*/  IMAD.MOV.U32 R13, RZ, RZ, R5 ;  /* 0x000000ffff0d7224 */ /* 0x000fe400078e0005 */
[----:B------:R-:W-:Y:S02]  /*34590*/  IMAD.MOV.U32 R12, RZ, RZ, 0x3 ;  /* 0x00000003ff0c7424 */ /* 0x000fe400078e00ff */
[----:B------:R-:W-:-:S07]  /*345a0*/  IMAD.MOV.U32 R2, RZ, RZ, R14 ;  /* 0x000000ffff027224 */ /* 0x000fce00078e000e */
[----:B------:R-:W-:Y:S05]  /*345b0*/  WARPSYNC.COLLECTIVE R15, `(.L_x_9267) ;  /* 0x000000000f087348 */ /* 0x000fea0003c00000 */
[----:B------:R0:W1:Y:S02]  /*345c0*/  SHFL.IDX P6, R14, R13, R12, R11 ;  /* 0x0000000c0d0e7389 */ /* 0x00006400000c000b */
[----:B01----:R-:W-:Y:S01]  /*345d0*/  ENDCOLLECTIVE ;  /* 0x000000000000791b */ /* 0x003fe20003800000 */
.L_x_9267:
        /* <DEDUP_REMOVED lines=11> */
.L_x_9268:
[----:B------:R-:W-:Y:S02]  /*34690*/  IMAD.MOV.U32 R13, RZ, RZ, R5 ;  /* 0x000000ffff0d7224 */ /* 0x000fe400078e0005 */
[----:B------:R-:W-:Y:S02]  /*346a0*/  IMAD.MOV.U32 R12, RZ, RZ, 0x4 ;  /* 0x00000004ff0c7424 */ /* 0x000fe400078e00ff */
[----:B------:R-:W-:-:S07]  /*346b0*/  IMAD.MOV.U32 R2, RZ, RZ, R14 ;  /* 0x000000ffff027224 */ /* 0x000fce00078e000e */
[----:B------:R-:W-:Y:S05]  /*346c0*/  WARPSYNC.COLLECTIVE R15, `(.L_x_9269) ;  /* 0x000000000f087348 */ /* 0x000fea0003c00000 */
[----:B------:R0:W1:Y:S02]  /*346d0*/  SHFL.IDX P6, R14, R13, R12, R11 ;  /* 0x0000000c0d0e7389 */ /* 0x00006400000c000b */
[----:B01----:R-:W-:Y:S01]  /*346e0*/  ENDCOLLECTIVE ;  /* 0x000000000000791b */ /* 0x003fe20003800000 */
.L_x_9269:
        /* <DEDUP_REMOVED lines=11> */
.L_x_9270:
[----:B------:R-:W-:Y:S02]  /*347a0*/  IMAD.MOV.U32 R13, RZ, RZ, R5 ;  /* 0x000000ffff0d7224 */ /* 0x000fe400078e0005 */
[----:B------:R-:W-:Y:S02]  /*347b0*/  IMAD.MOV.U32 R12, RZ, RZ, 0x5 ;  /* 0x00000005ff0c7424 */ /* 0x000fe400078e00ff */
[----:B------:R-:W-:-:S07]  /*347c0*/  IMAD.MOV.U32 R2, RZ, RZ, R14 ;  /* 0x000000ffff027224 */ /* 0x000fce00078e000e */
[----:B------:R-:W-:Y:S05]  /*347d0*/  WARPSYNC.COLLECTIVE R15, `(.L_x_9271) ;  /* 0x000000000f087348 */ /* 0x000fea0003c00000 */
[----:B------:R0:W1:Y:S02]  /*347e0*/  SHFL.IDX P6, R14, R13, R12, R11 ;  /* 0x0000000c0d0e7389 */ /* 0x00006400000c000b */
[----:B01----:R-:W-:Y:S01]  /*347f0*/  ENDCOLLECTIVE ;  /* 0x000000000000791b */ /* 0x003fe20003800000 */
.L_x_9271:
        /* <DEDUP_REMOVED lines=11> */
.L_x_9272:
[----:B------:R-:W-:Y:S02]  /*348b0*/  IMAD.MOV.U32 R13, RZ, RZ, R5 ;  /* 0x000000ffff0d7224 */ /* 0x000fe400078e0005 */
[----:B------:R-:W-:Y:S02]  /*348c0*/  IMAD.MOV.U32 R12, RZ, RZ, 0x6 ;  /* 0x00000006ff0c7424 */ /* 0x000fe400078e00ff */
[----:B------:R-:W-:-:S07]  /*348d0*/  IMAD.MOV.U32 R2, RZ, RZ, R14 ;  /* 0x000000ffff027224 */ /* 0x000fce00078e000e */
[----:B------:R-:W-:Y:S05]  /*348e0*/  WARPSYNC.COLLECTIVE R15, `(.L_x_9273) ;  /* 0x000000000f087348 */ /* 0x000fea0003c00000 */
[----:B------:R0:W1:Y:S02]  /*348f0*/  SHFL.IDX P6, R14, R13, R12, R11 ;  /* 0x0000000c0d0e7389 */ /* 0x00006400000c000b */
[----:B01----:R-:W-:Y:S01]  /*34900*/  ENDCOLLECTIVE ;  /* 0x000000000000791b */ /* 0x003fe20003800000 */
.L_x_9273:
        /* <DEDUP_REMOVED lines=11> */
.L_x_9274:
[----:B------:R-:W-:Y:S02]  /*349c0*/  IMAD.MOV.U32 R13, RZ, RZ, R5 ;  /* 0x000000ffff0d7224 */ /* 0x000fe400078e0005 */
[----:B------:R-:W-:Y:S02]  /*349d0*/  IMAD.MOV.U32 R12, RZ, RZ, 0x7 ;  /* 0x00000007ff0c7424 */ /* 0x000fe400078e00ff */
[----:B------:R-:W-:-:S07]  /*349e0*/  IMAD.MOV.U32 R2, RZ, RZ, R14 ;  /* 0x000000ffff027224 */ /* 0x000fce00078e000e */
[----:B------:R-:W-:Y:S05]  /*349f0*/  WARPSYNC.COLLECTIVE R15, `(.L_x_9275) ;  /* 0x000000000f087348 */ /* 0x000fea0003c00000 */
[----:B------:R0:W1:Y:S02]  /*34a00*/  SHFL.IDX P6, R14, R13, R12, R11 ;  /* 0x0000000c0d0e7389 */ /* 0x00006400000c000b */
[----:B01----:R-:W-:Y:S01]  /*34a10*/  ENDCOLLECTIVE ;  /* 0x000000000000791b */ /* 0x003fe20003800000 */
.L_x_9275:
[----:B------:R-:W-:Y:S01]  /*34a20*/  IMAD.MOV.U32 R13, RZ, RZ, R4 ;  /* 0x000000ffff0d7224 */ /* 0x000fe200078e0004 */
[----:B------:R-:W-:-:S05]  /*34a30*/  IADD3 R4, P0, R36, R2, RZ ;  /* 0x0000000224047210 */ /* 0x000fca0007f1e0ff */
[----:B------:R-:W-:Y:S02]  /*34a40*/  IMAD.X R5, RZ, RZ, R9, P0 ;  /* 0x000000ffff057224 */ /* 0x000fe400000e0609 */
[----:B------:R-:W-:-:S03]  /*34a50*/  IMAD.MOV.U32 R3, RZ, RZ, R14 ;  /* 0x000000ffff037224 */ /* 0x000fc600078e000e */
[----:B------:R-:W-:Y:S01]  /*34a60*/  @!PT LDS RZ, [RZ] ;  /* 0x00000000fffff984 */ /* 0x000fe20000000800 */
[----:B------:R-:W-:Y:S01]  /*34a70*/  @!PT LDS RZ, [RZ] ;  /* 0x00000000fffff984 */ /* 0x000fe20000000800 */
[----:B------:R-:W-:Y:S01]  /*34a80*/  @!PT LDS RZ, [RZ] ;  /* 0x00000000fffff984 */ /* 0x000fe20000000800 */
[----:B------:R0:W-:Y:S04]  /*34a90*/  LDGSTS.E.BYPASS.LTC128B.128 [R6+0x1b400], desc[UR60][R4.64], !P2 ;  /* 0x1b40000004067fae */ /* 0x0001e8000d101d7c */
[----:B0-----:R-:W-:Y:S05]  /*34aa0*/  WARPSYNC.COLLECTIVE R15, `(.L_x_9276) ;  /* 0x000000000f087348 */ /* 0x001fea0003c00000 */
[----:B------:R1:W2:Y:S02]  /*34ab0*/  SHFL.IDX P6, R14, R13, R12, R11 ;  /* 0x0000000c0d0e7389 */ /* 0x0002a400000c000b */
[----:B012---:R-:W-:Y:S01]  /*34ac0*/  ENDCOLLECTIVE ;  /* 0x000000000000791b */ /* 0x007fe20003800000 */
.L_x_9276:
[----:B------:R-:W-:Y:S02]  /*34ad0*/  IMAD.MOV.U32 R13, RZ, RZ, R8 ;  /* 0x000000ffff0d7224 */ /* 0x000fe400078e0008 */
[----:B------:R-:W-:Y:S02]  /*34ae0*/  IMAD.MOV.U32 R12, RZ, RZ, RZ ;  /* 0x000000ffff0c7224 */ /* 0x000fe400078e00ff */
[----:B------:R-:W-:-:S07]  /*34af0*/  IMAD.MOV.U32 R10, RZ, RZ, R14 ;  /* 0x000000ffff0a7224 */ /* 0x000fce00078e000e */
[----:B------:R-:W-:Y:S05]  /*34b00*/  WARPSYNC.COLLECTIVE R15, `(.L_x_9277) ;  /* 0x000000000f087348 */ /* 0x000fea0003c00000 */
[----:B------:R0:W1:Y:S02]  /*34b10*/  SHFL.IDX P6, R14, R13, R12, R11 ;  /* 0x0000000c0d0e7389 */ /* 0x00006400000c000b */
[----:B01----:R-:W-:Y:S01]  /*34b20*/  ENDCOLLECTIVE ;  /* 0x000000000000791b */ /* 0x003fe20003800000 */
.L_x_9277:
        /* <DEDUP_REMOVED lines=11> */
.L_x_9278:
[----:B------:R-:W-:Y:S02]  /*34be0*/  IMAD.MOV.U32 R13, RZ, RZ, R8 ;  /* 0x000000ffff0d7224 */ /* 0x000fe400078e0008 */
[----:B------:R-:W-:Y:S02]  /*34bf0*/  IMAD.MOV.U32 R12, RZ, RZ, 0x1 ;  /* 0x00000001ff0c7424 */ /* 0x000fe400078e00ff */
[----:B------:R-:W-:-:S07]  /*34c00*/  IMAD.MOV.U32 R5, RZ, RZ, R14 ;  /* 0x000000ffff057224 */ /* 0x000fce00078e000e */
[----:B------:R-:W-:Y:S05]  /*34c10*/  WARPSYNC.COLLECTIVE R15, `(.L_x_9279) ;  /* 0x000000000f087348 */ /* 0x000fea0003c00000 */
[----:B------:R0:W1:Y:S02]  /*34c20*/  SHFL.IDX P6, R14, R13, R12, R11 ;  /* 0x0000000c0d0e7389 */ /* 0x00006400000c000b */
[----:B01----:R-:W-:Y:S01]  /*34c30*/  ENDCOLLECTIVE ;  /* 0x000000000000791b */ /* 0x003fe20003800000 */
.L_x_9279:
        /* <DEDUP_REMOVED lines=11> */
.L_x_9280:
[----:B------:R-:W-:Y:S01]  /*34cf0*/  IMAD.MOV.U32 R2, RZ, RZ, R14 ;  /* 0x000000ffff027224 */ /* 0x000fe200078e000e */
[----:B------:R-:W-:Y:S06]  /*34d00*/  BRA `(.L_x_9281) ;  /* 0xffffff7000a47947 */ /* 0x000fec000383ffff */
.L_x_9000:
[----:B-1----:R1:W2:Y:S02]  /*34d10*/  SYNCS.PHASECHK.TRANS64.TRYWAIT P2, [R2+URZ+0x22870], R0 ;  /* 0x02287000020075a7 */ /* 0x0022a4000804017f */
[----:B--2---:R-:W-:Y:S05]  /*34d20*/  @!P2 NANOSLEEP.SYNCS 0x989680 ;  /* 0x009896800000a95d */ /* 0x004fea0003900000 */
[----:B------:R-:W2:Y:S02]  /*34d30*/  @!P2 SYNCS.PHASECHK.TRANS64 P2, [R2+URZ+0x22870], R0 ;  /* 0x022870000200a5a7 */ /* 0x000ea4000804007f */
[----:B--2---:R-:W-:Y:S05]  /*34d40*/  @!P2 BRA `(.L_x_9000) ;  /* 0xfffffffc00f0a947 */ /* 0x004fea000383ffff */
[----:B------:R-:W-:Y:S05]  /*34d50*/  BRA `(.L_x_9282) ;  /* 0xffffff7400087947 */ /* 0x000fea000383ffff */
.L_x_9002:
[----:B-1----:R1:W2:Y:S02]  /*34d60*/  SYNCS.PHASECHK.TRANS64.TRYWAIT P2, [R2+URZ+0x22860], R3 ;  /* 0x02286003020075a7 */ /* 0x0022a4000804017f */
[----:B--2---:R-:W-:Y:S05]  /*34d70*/  @!P2 NANOSLEEP.SYNCS 0x989680 ;  /* 0x009896800000a95d */ /* 0x004fea0003900000 */
[----:B------:R-:W2:Y:S02]  /*34d80*/  @!P2 SYNCS.PHASECHK.TRANS64 P2, [R2+URZ+0x22860], R3 ;  /* 0x022860030200a5a7 */ /* 0x000ea4000804007f */
[----:B--2---:R-:W-:Y:S05]  /*34d90*/  @!P2 BRA `(.L_x_9002) ;  /* 0xfffffffc00f0a947 */ /* 0x004fea000383ffff */
[----:B------:R-:W-:Y:S05]  /*34da0*/  BRA `(.L_x_9283) ;  /* 0xffffff7400187947 */ /* 0x000fea000383ffff */
.L_x_9010:
[----:B0-----:R0:W1:Y:S02]  /*34db0*/  SYNCS.PHASECHK.TRANS64.TRYWAIT P1, [R0+URZ+0x22870], R3 ;  /* 0x02287003000075a7 */ /* 0x001064000802017f */
[----:B-1----:R-:W-:Y:S05]  /*34dc0*/  @!P1 NANOSLEEP.SYNCS 0x989680 ;  /* 0x009896800000995d */ /* 0x002fea0003900000 */
[----:B------:R-:W1:Y:S02]  /*34dd0*/  @!P1 SYNCS.PHASECHK.TRANS64 P1, [R0+URZ+0x22870], R3 ;  /* 0x02287003000095a7 */ /* 0x000e64000802007f */
[----:B-1----:R-:W-:Y:S05]  /*34de0*/  @!P1 BRA `(.L_x_9010) ;  /* 0xfffffffc00f09947 */ /* 0x002fea000383ffff */
[----:B------:R-:W-:Y:S05]  /*34df0*/  BRA `(.L_x_9284) ;  /* 0xffffff7c00507947 */ /* 0x000fea000383ffff */
.L_x_9012:
[----:B0-----:R0:W1:Y:S02]  /*34e00*/  SYNCS.PHASECHK.TRANS64.TRYWAIT P1, [R0+URZ+0x22860], R3 ;  /* 0x02286003000075a7 */ /* 0x001064000802017f */
[----:B-1----:R-:W-:Y:S05]  /*34e10*/  @!P1 NANOSLEEP.SYNCS 0x989680 ;  /* 0x009896800000995d */ /* 0x002fea0003900000 */
[----:B------:R-:W1:Y:S02]  /*34e20*/  @!P1 SYNCS.PHASECHK.TRANS64 P1, [R0+URZ+0x22860], R3 ;  /* 0x02286003000095a7 */ /* 0x000e64000802007f */
[----:B-1----:R-:W-:Y:S05]  /*34e30*/  @!P1 BRA `(.L_x_9012) ;  /* 0xfffffffc00f09947 */ /* 0x002fea000383ffff */
[----:B------:R-:W-:Y:S05]  /*34e40*/  BRA `(.L_x_9285) ;  /* 0xffffff7c00607947 */ /* 0x000fea000383ffff */
.L_x_9017:
[----:B------:R-:W-:Y:S01]  /*34e50*/  BSSY B0, `(.L_x_9286) ;  /* 0x0000008000007945 */ /* 0x000fe20003800000 */
[----:B------:R-:W-:Y:S02]  /*34e60*/  IMAD.MOV.U32 R13, RZ, RZ, R24 ;  /* 0x000000ffff0d7224 */ /* 0x000fe400078e0018 */
[----:B------:R-:W-:Y:S02]  /*34e70*/  IMAD.MOV.U32 R12, RZ, RZ, RZ ;  /* 0x000000ffff0c7224 */ /* 0x000fe400078e00ff */
[----:B------:R-:W-:Y:S02]  /*34e80*/  IMAD.MOV.U32 R11, RZ, RZ, 0x1f ;  /* 0x0000001fff0b7424 */ /* 0x000fe400078e00ff */
[----:B------:R-:W-:-:S07]  /*34e90*/  IMAD.MOV.U32 R15, RZ, RZ, -0x1 ;  /* 0xffffffffff0f7424 */ /* 0x000fce00078e00ff */
[----:B01---5:R-:W-:Y:S05]  /*34ea0*/  WARPSYNC.COLLECTIVE R15, `(.L_x_9287) ;  /* 0x000000000f087348 */ /* 0x023fea0003c00000 */
[----:B------:R2:W3:Y:S02]  /*34eb0*/  SHFL.IDX P6, R14, R13, R12, R11 ;  /* 0x0000000c0d0e7389 */ /* 0x0004e400000c000b */
[----:B0123-5:R-:W-:Y:S01]  /*34ec0*/  ENDCOLLECTIVE ;  /* 0x000000000000791b */ /* 0x02ffe20003800000 */
.L_x_9287:
[----:B------:R-:W-:Y:S05]  /*34ed0*/  BSYNC B0 ;  /* 0x0000000000007941 */ /* 0x000fea0003800000 */
.L_x_9286:
[----:B------:R-:W-:Y:S02]  /*34ee0*/  IMAD.MOV.U32 R13, RZ, RZ, R24 ;  /* 0x000000ffff0d7224 */ /* 0x000fe400078e0018 */
        /* <DEDUP_REMOVED lines=8> */
.L_x_9288:
        /* <DEDUP_REMOVED lines=18> */
.L_x_9289:
[----:B------:R-:W-:Y:S01]  /*35090*/  IMAD.MOV.U32 R12, RZ, RZ, 0x2 ;  /* 0x00000002ff0c7424 */ /* 0x000fe200078e00ff */
[----:B------:R-:W-:-:S05]  /*350a0*/  SEL R7, R14, RZ, P1 ;  /* 0x000000ff0e077207 */ /* 0x000fca0000800000 */
[----:B------:R-:W-:-:S04]  /*350b0*/  IMAD.IADD R3, R2, 0x1, R7 ;  /* 0x0000000102037824 */ /* 0x000fc800078e0207 */
[----:B------:R-:W-:-:S07]  /*350c0*/  IMAD.MOV.U32 R13, RZ, RZ, R3 ;  /* 0x000000ffff0d7224 */ /* 0x000fce00078e0003 */
[----:B------:R-:W-:Y:S05]  /*350d0*/  WARPSYNC.COLLECTIVE R15, `(.L_x_9290) ;  /* 0x000000000f087348 */ /* 0x000fea0003c00000 */
[----:B------:R0:W1:Y:S02]  /*350e0*/  SHFL.UP P6, R14, R13, R12, R11 ;  /* 0x0400000c0d0e7389 */ /* 0x00006400000c000b */
[----:B01----:R-:W-:Y:S01]  /*350f0*/  ENDCOLLECTIVE ;  /* 0x000000000000791b */ /* 0x003fe20003800000 */
.L_x_9290:
[----:B------:R-:W-:Y:S01]  /*35100*/  IMAD.MOV.U32 R12, RZ, RZ, 0x4 ;  /* 0x00000004ff0c7424 */ /* 0x000fe200078e00ff */
[----:B------:R-:W-:-:S05]  /*35110*/  SEL R14, R14, RZ, P2 ;  /* 0x000000ff0e0e7207 */ /* 0x000fca0001000000 */
[----:B------:R-:W-:-:S04]  /*35120*/  IMAD.IADD R3, R3, 0x1, R14 ;  /* 0x0000000103037824 */ /* 0x000fc800078e020e */
[----:B------:R-:W-:-:S07]  /*35130*/  IMAD.MOV.U32 R13, RZ, RZ, R3 ;  /* 0x000000ffff0d7224 */ /* 0x000fce00078e0003 */
[----:B------:R-:W-:Y:S05]  /*35140*/  WARPSYNC.COLLECTIVE R15, `(.L_x_9291) ;  /* 0x000000000f087348 */ /* 0x000fea0003c00000 */
[----:B------:R0:W1:Y:S02]  /*35150*/  SHFL.UP P6, R14, R13, R12, R11 ;  /* 0x0400000c0d0e7389 */ /* 0x00006400000c000b */
[----:B01----:R-:W-:Y:S01]  /*35160*/  ENDCOLLECTIVE ;  /* 0x000000000000791b */ /* 0x003fe20003800000 */
.L_x_9291:
[----:B------:R-:W-:Y:S01]  /*35170*/  IMAD.MOV.U32 R12, RZ, RZ, 0x8 ;  /* 0x00000008ff0c7424 */ /* 0x000fe200078e00ff */
[----:B------:R-:W-:-:S05]  /*35180*/  SEL R14, R14, RZ, P3 ;  /* 0x000000ff0e0e7207 */ /* 0x000fca0001800000 */
[----:B------:R-:W-:-:S04]  /*35190*/  IMAD.IADD R3, R3, 0x1, R14 ;  /* 0x0000000103037824 */ /* 0x000fc800078e020e */
[----:B------:R-:W-:-:S07]  /*351a0*/  IMAD.MOV.U32 R13, RZ, RZ, R3 ;  /* 0x000000ffff0d7224 */ /* 0x000fce00078e0003 */
[----:B------:R-:W-:Y:S05]  /*351b0*/  WARPSYNC.COLLECTIVE R15, `(.L_x_9292) ;  /* 0x000000000f087348 */ /* 0x000fea0003c00000 */
[----:B------:R0:W1:Y:S02]  /*351c0*/  SHFL.UP P6, R14, R13, R12, R11 ;  /* 0x0400000c0d0e7389 */ /* 0x00006400000c000b */
[----:B01----:R-:W-:Y:S01]  /*351d0*/  ENDCOLLECTIVE ;  /* 0x000000000000791b */ /* 0x003fe20003800000 */
.L_x_9292:
[----:B------:R-:W-:Y:S01]  /*351e0*/  IMAD.MOV.U32 R12, RZ, RZ, 0x10 ;  /* 0x00000010ff0c7424 */ /* 0x000fe200078e00ff */
[----:B------:R-:W-:-:S05]  /*351f0*/  SEL R14, R14, RZ, P4 ;  /* 0x000000ff0e0e7207 */ /* 0x000fca0002000000 */
[----:B------:R-:W-:-:S04]  /*35200*/  IMAD.IADD R3, R3, 0x1, R14 ;  /* 0x0000000103037824 */ /* 0x000fc800078e020e */
[----:B------:R-:W-:-:S07]  /*35210*/  IMAD.MOV.U32 R13, RZ, RZ, R3 ;  /* 0x000000ffff0d7224 */ /* 0x000fce00078e0003 */
[----:B------:R-:W-:Y:S05]  /*35220*/  WARPSYNC.COLLECTIVE R15, `(.L_x_9293) ;  /* 0x000000000f087348 */ /* 0x000fea0003c00000 */
[----:B------:R0:W1:Y:S02]  /*35230*/  SHFL.UP P6, R14, R13, R12, R11 ;  /* 0x0400000c0d0e7389 */ /* 0x00006400000c000b */
[----:B01----:R-:W-:Y:S01]  /*35240*/  ENDCOLLECTIVE ;  /* 0x000000000000791b */ /* 0x003fe20003800000 */
.L_x_9293:
        /* <DEDUP_REMOVED lines=8> */
.L_x_9294:
[----:B------:R-:W-:Y:S05]  /*352d0*/  BRA `(.L_x_9295) ;  /* 0xffffff8000e87947 */ /* 0x000fea000383ffff */
.L_x_9022:
[----:B------:R-:W-:Y:S01]  /*352e0*/  BSSY B0, `(.L_x_9296) ;  /* 0x0000008000007945 */ /* 0x000fe20003800000 */
[----:B-----5:R-:W-:Y:S02]  /*352f0*/  IMAD.MOV.U32 R13, RZ, RZ, R2 ;  /* 0x000000ffff0d7224 */ /* 0x020fe400078e0002 */
[----:B------:R-:W-:Y:S02]  /*35300*/  IMAD.MOV.U32 R12, RZ, RZ, 0x1 ;  /* 0x00000001ff0c7424 */ /* 0x000fe400078e00ff */
[----:B------:R-:W-:Y:S02]  /*35310*/  IMAD.MOV.U32 R11, RZ, RZ, RZ ;  /* 0x000000ffff0b7224 */ /* 0x000fe400078e00ff */
[----:B------:R-:W-:-:S07]  /*35320*/  IMAD.MOV.U32 R15, RZ, RZ, -0x1 ;  /* 0xffffffffff0f7424 */ /* 0x000fce00078e00ff */
[----:B01----:R-:W-:Y:S05]  /*35330*/  WARPSYNC.COLLECTIVE R15, `(.L_x_9297) ;  /* 0x000000000f087348 */ /* 0x003fea0003c00000 */
[----:B------:R2:W3:Y:S02]  /*35340*/  SHFL.UP P6, R14, R13, R12, R11 ;  /* 0x0400000c0d0e7389 */ /* 0x0004e400000c000b */
[----:B0123--:R-:W-:Y:S01]  /*35350*/  ENDCOLLECTIVE ;  /* 0x000000000000791b */ /* 0x00ffe20003800000 */
.L_x_9297:
[----:B------:R-:W-:Y:S05]  /*35360*/  BSYNC B0 ;  /* 0x0000000000007941 */ /* 0x000fea0003800000 */
.L_x_9296:
        /* <DEDUP_REMOVED lines=8> */
.L_x_9298:
[----:B------:R-:W-:Y:S01]  /*353f0*/  IMAD.MOV.U32 R12, RZ, RZ, 0x4 ;  /* 0x00000004ff0c7424 */ /* 0x000fe200078e00ff */
[----:B------:R-:W-:-:S05]  /*35400*/  SEL R4, R14, RZ, P2 ;  /* 0x000000ff0e047207 */ /* 0x000fca0001000000 */
[----:B------:R-:W-:-:S04]  /*35410*/  IMAD.IADD R4, R13, 0x1, R4 ;  /* 0x000000010d047824 */ /* 0x000fc800078e0204 */
[----:B------:R-:W-:-:S07]  /*35420*/  IMAD.MOV.U32 R13, RZ, RZ, R4 ;  /* 0x000000ffff0d7224 */ /* 0x000fce00078e0004 */
[----:B------:R-:W-:Y:S05]  /*35430*/  WARPSYNC.COLLECTIVE R15, `(.L_x_9299) ;  /* 0x000000000f087348 */ /* 0x000fea0003c00000 */
[----:B------:R0:W1:Y:S02]  /*35440*/  SHFL.UP P6, R14, R13, R12, R11 ;  /* 0x0400000c0d0e7389 */ /* 0x00006400000c000b */
[----:B01----:R-:W-:Y:S01]  /*35450*/  ENDCOLLECTIVE ;  /* 0x000000000000791b */ /* 0x003fe20003800000 */
.L_x_9299:
[----:B------:R-:W-:Y:S01]  /*35460*/  IMAD.MOV.U32 R12, RZ, RZ, 0x8 ;  /* 0x00000008ff0c7424 */ /* 0x000fe200078e00ff */
[----:B------:R-:W-:-:S05]  /*35470*/  SEL R3, R14, RZ, P3 ;  /* 0x000000ff0e037207 */ /* 0x000fca0001800000 */
[----:B------:R-:W-:-:S04]  /*35480*/  IMAD.IADD R6, R4, 0x1, R3 ;  /* 0x0000000104067824 */ /* 0x000fc800078e0203 */
[----:B------:R-:W-:-:S07]  /*35490*/  IMAD.MOV.U32 R13, RZ, RZ, R6 ;  /* 0x000000ffff0d7224 */ /* 0x000fce00078e0006 */
[----:B------:R-:W-:Y:S05]  /*354a0*/  WARPSYNC.COLLECTIVE R15, `(.L_x_9300) ;  /* 0x000000000f087348 */ /* 0x000fea0003c00000 */
[----:B------:R0:W1:Y:S02]  /*354b0*/  SHFL.UP P6, R14, R13, R12, R11 ;  /* 0x0400000c0d0e7389 */ /* 0x00006400000c000b */
[----:B01----:R-:W-:Y:S01]  /*354c0*/  ENDCOLLECTIVE ;  /* 0x000000000000791b */ /* 0x003fe20003800000 */
.L_x_9300:
[----:B------:R-:W-:Y:S01]  /*354d0*/  IMAD.MOV.U32 R12, RZ, RZ, 0x10 ;  /* 0x00000010ff0c7424 */ /* 0x000fe200078e00ff */
[----:B------:R-:W-:-:S05]  /*354e0*/  SEL R7, R14, RZ, P4 ;  /* 0x000000ff0e077207 */ /* 0x000fca0002000000 */
[----:B------:R-:W-:-:S04]  /*354f0*/  IMAD.IADD R7, R6, 0x1, R7 ;  /* 0x0000000106077824 */ /* 0x000fc800078e0207 */
[----:B------:R-:W-:-:S07]  /*35500*/  IMAD.MOV.U32 R13, RZ, RZ, R7 ;  /* 0x000000ffff0d7224 */ /* 0x000fce00078e0007 */
[----:B------:R-:W-:Y:S05]  /*35510*/  WARPSYNC.COLLECTIVE R15, `(.L_x_9301) ;  /* 0x000000000f087348 */ /* 0x000fea0003c00000 */
[----:B------:R0:W1:Y:S02]  /*35520*/  SHFL.UP P6, R14, R13, R12, R11 ;  /* 0x0400000c0d0e7389 */ /* 0x00006400000c000b */
[----:B01----:R-:W-:Y:S01]  /*35530*/  ENDCOLLECTIVE ;  /* 0x000000000000791b */ /* 0x003fe20003800000 */
.L_x_9301:
        /* <DEDUP_REMOVED lines=8> */
.L_x_9302:
[----:B------:R-:W-:Y:S05]  /*355c0*/  BRA `(.L_x_9303) ;  /* 0xffffff8000c87947 */ /* 0x000fea000383ffff */
.L_x_9024:
[----:B------:R-:W-:Y:S01]  /*355d0*/  BSSY B0, `(.L_x_9304) ;  /* 0x0000006000007945 */ /* 0x000fe20003800000 */
[----:B------:R-:W-:Y:S01]  /*355e0*/  PLOP3.LUT P6, PT, P6, PT, PT, 0x8, 0x0 ;  /* 0x000000000000781c */ /* 0x000fe200037ce170 */
[----:B------:R-:W-:-:S12]  /*355f0*/  IMAD.MOV.U32 R15, RZ, RZ, -0x1 ;  /* 0xffffffffff0f7424 */ /* 0x000fd800078e00ff */
[----:B0----5:R-:W-:Y:S05]  /*35600*/  WARPSYNC.COLLECTIVE R15, `(.L_x_9305) ;  /* 0x000000000f087348 */ /* 0x021fea0003c00000 */
[----:B------:R-:W-:Y:S01]  /*35610*/  VOTE.ANY R14, PT, P6 ;  /* 0x00000000000e7806 */ /* 0x000fe200030e0100 */
[----:B0----5:R-:W-:Y:S06]  /*35620*/  ENDCOLLECTIVE ;  /* 0x000000000000791b */ /* 0x021fec0003800000 */
.L_x_9305:
[----:B------:R-:W-:Y:S05]  /*35630*/  BSYNC B0 ;  /* 0x0000000000007941 */ /* 0x000fea0003800000 */
.L_x_9304:
        /* <DEDUP_REMOVED lines=9> */
.L_x_9306:
[----:B------:R-:W-:Y:S01]  /*356d0*/  IMAD.MOV.U32 R25, RZ, RZ, R14 ;  /* 0x000000ffff197224 */ /* 0x000fe200078e000e */
[----:B------:R-:W-:Y:S06]  /*356e0*/  BRA `(.L_x_9307) ;  /* 0xffffff8000b87947 */ /* 0x000fec000383ffff */
.L_x_9026:
[----:B------:R-:W-:Y:S01]  /*356f0*/  BSSY B0, `(.L_x_9308) ;  /* 0x0000007000007945 */ /* 0x000fe20003800000 */
[----:B------:R-:W-:Y:S02]  /*35700*/  IMAD.MOV.U32 R13, RZ, RZ, R3 ;  /* 0x000000ffff0d7224 */ /* 0x000fe400078e0003 */
[----:B------:R-:W-:Y:S02]  /*35710*/  IMAD.MOV.U32 R11, RZ, RZ, 0x1f ;  /* 0x0000001fff0b7424 */ /* 0x000fe400078e00ff */
[----:B------:R-:W-:-:S07]  /*35720*/  IMAD.MOV.U32 R15, RZ, RZ, -0x1 ;  /* 0xffffffffff0f7424 */ /* 0x000fce00078e00ff */
[----:B012--5:R-:W-:Y:S05]  /*35730*/  WARPSYNC.COLLECTIVE R15, `(.L_x_9309) ;  /* 0x000000000f087348 */ /* 0x027fea0003c00000 */
[----:B------:R3:W4:Y:S02]  /*35740*/  SHFL.IDX P6, R14, R13, R12, R11 ;  /* 0x0000000c0d0e7389 */ /* 0x00072400000c000b */
[----:B012345:R-:W-:Y:S01]  /*35750*/  ENDCOLLECTIVE ;  /* 0x000000000000791b */ /* 0x03ffe20003800000 */
.L_x_9309:
[----:B------:R-:W-:Y:S05]  /*35760*/  BSYNC B0 ;  /* 0x0000000000007941 */ /* 0x000fea0003800000 */
.L_x_9308:
[----:B------:R-:W-:Y:S01]  /*35770*/  IMAD.MOV.U32 R5, RZ, RZ, R14 ;  /* 0x000000ffff057224 */ /* 0x000fe200078e000e */
[----:B------:R-:W-:Y:S06]  /*35780*/  BRA `(.L_x_9025) ;  /* 0xffffff8000ac7947 */ /* 0x000fec000383ffff */
.L_x_9030:
[----:B0-----:R0:W1:Y:S02]  /*35790*/  SYNCS.PHASECHK.TRANS64.TRYWAIT P0, [R5+URZ+0x22820], R0 ;  /* 0x02282000050075a7 */ /* 0x001064000800017f */
[----:B-1----:R-:W-:Y:S05]  /*357a0*/  @!P0 NANOSLEEP.SYNCS 0x989680 ;  /* 0x009896800000895d */ /* 0x002fea0003900000 */
[----:B------:R-:W1:Y:S02]  /*357b0*/  @!P0 SYNCS.PHASECHK.TRANS64 P0, [R5+URZ+0x22820], R0 ;  /* 0x02282000050085a7 */ /* 0x000e64000800007f */
[----:B-1----:R-:W-:Y:S05]  /*357c0*/  @!P0 BRA `(.L_x_9030) ;  /* 0xfffffffc00f08947 */ /* 0x002fea000383ffff */
[----:B------:R-:W-:Y:S05]  /*357d0*/  BRA `(.L_x_9310) ;  /* 0xffffff88002c7947 */ /* 0x000fea000383ffff */
.L_x_9031:
        /* <DEDUP_REMOVED lines=11> */
.L_x_9312:
[----:B------:R-:W-:Y:S05]  /*35890*/  BSYNC B0 ;  /* 0x0000000000007941 */ /* 0x000fea0003800000 */
.L_x_9311:
[----:B------:R-:W-:Y:S05]  /*358a0*/  BRA `(.L_x_9313) ;  /* 0xffffff8800147947 */ /* 0x000fea000383ffff */
.L_x_9032:
[----:B------:R-:W-:Y:S01]  /*358b0*/  BSSY B0, `(.L_x_9314) ;  /* 0x0000006000007945 */ /* 0x000fe20003800000 */
[----:B------:R-:W-:-:S07]  /*358c0*/  IMAD.MOV.U32 R15, RZ, RZ, -0x1 ;  /* 0xffffffffff0f7424 */ /* 0x000fce00078e00ff */
[----:B0----5:R-:W-:Y:S05]  /*358d0*/  WARPSYNC.COLLECTIVE R15, `(.L_x_9315) ;  /* 0x000000000f0c7348 */ /* 0x021fea0003c00000 */
[----:B------:R-:W-:Y:S02]  /*358e0*/  ELECT P6, UR62, PT ;  /* 0x00000000003e782f */ /* 0x000fe400038c0000 */
[----:B------:R-:W-:Y:S01]  /*358f0*/  MOV R14, UR62 ;  /* 0x0000003e000e7c02 */ /* 0x000fe20008000f00 */
[----:B0----5:R-:W-:Y:S10]  /*35900*/  ENDCOLLECTIVE ;  /* 0x000000000000791b */ /* 0x021ff40003800000 */
.L_x_9315:
[----:B------:R-:W-:Y:S05]  /*35910*/  BSYNC B0 ;  /* 0x0000000000007941 */ /* 0x000fea0003800000 */
.L_x_9314:
[----:B------:R-:W-:Y:S05]  /*35920*/  BRA `(.L_x_9316) ;  /* 0xffffff8800087947 */ /* 0x000fea000383ffff */
.L_x_9034:
[----:B0-----:R0:W1:Y:S02]  /*35930*/  SYNCS.PHASECHK.TRANS64.TRYWAIT P1, [R3+URZ+0x22840], R2 ;  /* 0x02284002030075a7 */ /* 0x001064000802017f */
[----:B-1----:R-:W-:Y:S05]  /*35940*/  @!P1 NANOSLEEP.SYNCS 0x989680 ;  /* 0x009896800000995d */ /* 0x002fea0003900000 */
[----:B------:R-:W1:Y:S02]  /*35950*/  @!P1 SYNCS.PHASECHK.TRANS64 P1, [R3+URZ+0x22840], R2 ;  /* 0x02284002030095a7 */ /* 0x000e64000802007f */
[----:B-1----:R-:W-:Y:S05]  /*35960*/  @!P1 BRA `(.L_x_9034) ;  /* 0xfffffffc00f09947 */ /* 0x002fea000383ffff */
[----:B------:R-:W-:Y:S05]  /*35970*/  BRA `(.L_x_9317) ;  /* 0xffffff88002c7947 */ /* 0x000fea000383ffff */
.L_x_9036:
[----:B-1----:R1:W2:Y:S02]  /*35980*/  SYNCS.PHASECHK.TRANS64.TRYWAIT P1, [R35+URZ+0x22840], R0 ;  /* 0x02284000230075a7 */ /* 0x0022a4000802017f */
[----:B--2---:R-:W-:Y:S05]  /*35990*/  @!P1 NANOSLEEP.SYNCS 0x989680 ;  /* 0x009896800000995d */ /* 0x004fea0003900000 */
[----:B------:R-:W2:Y:S02]  /*359a0*/  @!P1 SYNCS.PHASECHK.TRANS64 P1, [R35+URZ+0x22840], R0 ;  /* 0x02284000230095a7 */ /* 0x000ea4000802007f */
[----:B--2---:R-:W-:Y:S05]  /*359b0*/  @!P1 BRA `(.L_x_9036) ;  /* 0xfffffffc00f09947 */ /* 0x004fea000383ffff */
[----:B------:R-:W-:Y:S05]  /*359c0*/  BRA `(.L_x_9318) ;  /* 0xffffff88003c7947 */ /* 0x000fea000383ffff */
.L_x_9038:
[----:B--2---:R2:W3:Y:S02]  /*359d0*/  SYNCS.PHASECHK.TRANS64.TRYWAIT P1, [R3+URZ+0x22860], R2 ;  /* 0x02286002030075a7 */ /* 0x0044e4000802017f */
[----:B---3--:R-:W-:Y:S05]  /*359e0*/  @!P1 NANOSLEEP.SYNCS 0x989680 ;  /* 0x009896800000995d */ /* 0x008fea0003900000 */
[----:B------:R-:W3:Y:S02]  /*359f0*/  @!P1 SYNCS.PHASECHK.TRANS64 P1, [R3+URZ+0x22860], R2 ;  /* 0x02286002030095a7 */ /* 0x000ee4000802007f */
[----:B---3--:R-:W-:Y:S05]  /*35a00*/  @!P1 BRA `(.L_x_9038) ;  /* 0xfffffffc00f09947 */ /* 0x008fea000383ffff */
[----:B------:R-:W-:Y:S05]  /*35a10*/  BRA `(.L_x_9319) ;  /* 0xffffff8800387947 */ /* 0x000fea000383ffff */
.L_x_9040:
[----:B---3--:R3:W4:Y:S02]  /*35a20*/  SYNCS.PHASECHK.TRANS64.TRYWAIT P1, [R35+URZ+0x22860], R0 ;  /* 0x02286000230075a7 */ /* 0x008724000802017f */
[----:B----4-:R-:W-:Y:S05]  /*35a30*/  @!P1 NANOSLEEP.SYNCS 0x989680 ;  /* 0x009896800000995d */ /* 0x010fea0003900000 */
[----:B------:R-:W4:Y:S02]  /*35a40*/  @!P1 SYNCS.PHASECHK.TRANS64 P1, [R35+URZ+0x22860], R0 ;  /* 0x02286000230095a7 */ /* 0x000f24000802007f */
[----:B----4-:R-:W-:Y:S05]  /*35a50*/  @!P1 BRA `(.L_x_9040) ;  /* 0xfffffffc00f09947 */ /* 0x010fea000383ffff */
[----:B------:R-:W-:Y:S05]  /*35a60*/  BRA `(.L_x_9320) ;  /* 0xffffff8800347947 */ /* 0x000fea000383ffff */
.L_x_9042:
[----:B----4-:R4:W0:Y:S02]  /*35a70*/  SYNCS.PHASECHK.TRANS64.TRYWAIT P1, [R3+URZ+0x22880], R2 ;  /* 0x02288002030075a7 */ /* 0x010824000802017f */
[----:B0-----:R-:W-:Y:S05]  /*35a80*/  @!P1 NANOSLEEP.SYNCS 0x989680 ;  /* 0x009896800000995d */ /* 0x001fea0003900000 */
[----:B------:R-:W0:Y:S02]  /*35a90*/  @!P1 SYNCS.PHASECHK.TRANS64 P1, [R3+URZ+0x22880], R2 ;  /* 0x02288002030095a7 */ /* 0x000e24000802007f */
[----:B0-----:R-:W-:Y:S05]  /*35aa0*/  @!P1 BRA `(.L_x_9042) ;  /* 0xfffffffc00f09947 */ /* 0x001fea000383ffff */
[----:B------:R-:W-:Y:S05]  /*35ab0*/  BRA `(.L_x_9321) ;  /* 0xffffff8800307947 */ /* 0x000fea000383ffff */
.L_x_9322:
        /* <DEDUP_REMOVED lines=12> */
.L_x_15848:


//--------------------- .text._ZN7cutlass13device_kernelIN5flash11enable_sm90INS1_16FlashAttnFwdSm90INS1_25CollectiveMainloopFwdSm90ILi2EN4cute5tupleIJNS5_1CILi1EEES8_S8_EEENS6_IJNS7_ILi128EEENS7_ILi160EEESA_EEELi128ENS_12float_e4m3_tEfNS_4arch4Sm90ELb1ELb0ELb1ELb0ELb1ELb0ELb0ELb1ELb1ELb1ELb0ELb0EEENS1_21CollectiveEpilogueFwdINS6_IJSA_SA_SB_EEES9_NS_10bfloat16_tESF_Li256ELb0ELb1ELb0ELb1EEENS1_30DynamicPersistentTileSchedulerILi256ELi128ELb0ELb1ELb1EEEEEEEEEvNT_6ParamsE --------------------------
	.section	.text._ZN7cutlass13device_kernelIN5flash11enable_sm90INS1_16FlashAttnFwdSm90INS1_25CollectiveMainloopFwdSm90ILi2EN4cute5tupleIJNS5_1CILi1EEES8_S8_EEENS6_IJNS7_ILi128EEENS7_ILi160EEESA_EEELi128ENS_12float_e4m3_tEfNS_4arch4Sm90ELb1ELb0ELb1ELb0ELb1ELb0ELb0ELb1ELb1ELb1ELb0ELb0EEENS1_21CollectiveEpilogueFwdINS6_IJSA_SA_SB_EEES9_NS_10bfloat16_tESF_Li256ELb0ELb1ELb0ELb1EEENS1_30DynamicPersistentTileSchedulerILi256ELi128ELb0ELb1ELb1EEEEEEEEEvNT_6ParamsE,"ax",@progbits
	.align	128
.text._ZN7cutlass13device_kernelIN5flash11enable_sm90INS1_16FlashAttnFwdSm90INS1_25CollectiveMainloopFwdSm90ILi2EN4cute5tupleIJNS5_1CILi1EEES8_S8_EEENS6_IJNS7_ILi128EEENS7_ILi160EEESA_EEELi128ENS_12float_e4m3_tEfNS_4arch4Sm90ELb1ELb0ELb1ELb0ELb1ELb0ELb0ELb1ELb1ELb1ELb0ELb0EEENS1_21CollectiveEpilogueFwdINS6_IJSA_SA_SB_EEES9_NS_10bfloat16_tESF_Li256ELb0ELb1ELb0ELb1EEENS1_30DynamicPersistentTileSchedulerILi256ELi128ELb0ELb1ELb1EEEEEEEEEvNT_6ParamsE:
        .type           _ZN7cutlass13device_kernelIN5flash11enable_sm90INS1_16FlashAttnFwdSm90INS1_25CollectiveMainloopFwdSm90ILi2EN4cute5tupleIJNS5_1CILi1EEES8_S8_EEENS6_IJNS7_ILi128EEENS7_ILi160EEESA_EEELi128ENS_12float_e4m3_tEfNS_4arch4Sm90ELb1ELb0ELb1ELb0ELb1ELb0ELb0ELb1ELb1ELb1ELb0ELb0EEENS1_21CollectiveEpilogueFwdINS6_IJSA_SA_SB_EEES9_NS_10bfloat16_tESF_Li256ELb0ELb1ELb0ELb1EEENS1_30DynamicPersistentTileSchedulerILi256ELi128ELb0ELb1ELb1EEEEEEEEEvNT_6ParamsE,@function
        .size           _ZN7cutlass13device_kernelIN5flash11enable_sm90INS1_16FlashAttnFwdSm90INS1_25CollectiveMainloopFwdSm90ILi2EN4cute5tupleIJNS5_1CILi1EEES8_S8_EEENS6_IJNS7_ILi128EEENS7_ILi160EEESA_EEELi128ENS_12float_e4m3_tEfNS_4arch4Sm90ELb1ELb0ELb1ELb0ELb1ELb0ELb0ELb1ELb1ELb1ELb0ELb0EEENS1_21CollectiveEpilogueFwdINS6_IJSA_SA_SB_EEES9_NS_10bfloat16_tESF_Li256ELb0ELb1ELb0ELb1EEENS1_30DynamicPersistentTileSchedulerILi256ELi128ELb0ELb1ELb1EEEEEEEEEvNT_6ParamsE,(.L_x_15849 - _ZN7cutlass13device_kernelIN5flash11enable_sm90INS1_16FlashAttnFwdSm90INS1_25CollectiveMainloopFwdSm90ILi2EN4cute5tupleIJNS5_1CILi1EEES8_S8_EEENS6_IJNS7_ILi128EEENS7_ILi160EEESA_EEELi128ENS_12float_e4m3_tEfNS_4arch4Sm90ELb1ELb0ELb1ELb0ELb1ELb0ELb0ELb1ELb1ELb1ELb0ELb0EEENS1_21CollectiveEpilogueFwdINS6_IJSA_SA_SB_EEES9_NS_10bfloat16_tESF_Li256ELb0ELb1ELb0ELb1EEENS1_30DynamicPersistentTileSchedulerILi256ELi128ELb0ELb1ELb1EEEEEEEEEvNT_6ParamsE)
        .other          _ZN7cutlass13device_kernelIN5flash11enable_sm90INS1_16FlashAttnFwdSm90INS1_25CollectiveMainloopFwdSm90ILi2EN4cute5tupleIJNS5_1CILi1EEES8_S8_EEENS6_IJNS7_ILi128EEENS7_ILi160EEESA_EEELi128ENS_12float_e4m3_tEfNS_4arch4Sm90ELb1ELb0ELb1ELb0ELb1ELb0ELb0ELb1ELb1ELb1ELb0ELb0EEENS1_21CollectiveEpilogueFwdINS6_IJSA_SA_SB_EEES9_NS_10bfloat16_tESF_Li256ELb0ELb1ELb0ELb1EEENS1_30DynamicPersistentTileSchedulerILi256ELi128ELb0ELb1ELb1EEEEEEEEEvNT_6ParamsE,@"STO_CUDA_ENTRY STV_DEFAULT"
_ZN7cutlass13device_kernelIN5flash11enable_sm90INS1_16FlashAttnFwdSm90INS1_25CollectiveMainloopFwdSm90ILi2EN4cute5tupleIJNS5_1CILi1EEES8_S8_EEENS6_IJNS7_ILi128EEENS7_ILi160EEESA_EEELi128ENS_12float_e4m3_tEfNS_4arch4Sm90ELb1ELb0ELb1ELb0ELb1ELb0ELb0ELb1ELb1ELb1ELb0ELb0EEENS1_21CollectiveEpilogueFwdINS6_IJSA_SA_SB_EEES9_NS_10bfloat16_tESF_Li256ELb0ELb1ELb0ELb1EEENS1_30DynamicPersistentTileSchedulerILi256ELi128ELb0ELb1ELb1EEEEEEEEEvNT_6ParamsE:
        /* <DEDUP_REMOVED lines=45> */
.L_x_9323:
        /* <DEDUP_REMOVED lines=22> */
.L_x_9324:
        /* <DEDUP_REMOVED lines=18> */
.L_x_9325:
        /* <DEDUP_REMOVED lines=22> */
.L_x_9326:
        /* <DEDUP_REMOVED lines=24> */
.L_x_9327:
        /* <DEDUP_REMOVED lines=10> */
.L_x_9329:
        /* <DEDUP_REMOVED lines=27> */
[----:B------:R-:W-:-:S02]  /*0a80*/  SHF.R.S32.HI R7, RZ, 0x4, R2 ;  /* 0x00000004ff077819 */ /* 0x000fc40000011402 */
[----:B------:R-:W-:Y:S02]  /*0a90*/  LOP3.LUT R5, R2, 0x3fffff0, RZ, 0xc0, !PT ;  /* 0x03fffff002057812 */ /* 0x000fe400078ec0ff */
[----:B------:R-:W-:Y:S02]  /*0aa0*/  SHF.R.S32.HI R9, RZ, 0x1f, R188 ;  /* 0x0000001fff097819 */ /* 0x000fe400000114bc */
[----:B------:R-:W-:Y:S01]  /*0ab0*/  LOP3.LUT R4, R4, 0xfffffc00, RZ, 0xc0, !PT ;  /* 0xfffffc0004047812 */ /* 0x000fe200078ec0ff */
[----:B------:R-:W-:Y:S01]  /*0ac0*/  IMAD.IADD R5, R194, 0x1, -R5 ;  /* 0x00000001c2057824 */ /* 0x000fe200078e0a05 */
[----:B------:R-:W-:Y:S02]  /*0ad0*/  LEA.HI R2, R2, R7, RZ, 0x1 ;  /* 0x0000000702027211 */ /* 0x000fe400078f08ff */
[----:B------:R-:W-:Y:S01]  /*0ae0*/  LEA.HI R6, R9, R188, RZ, 0x2 ;  /* 0x000000bc09067211 */ /* 0x000fe200078f10ff */
[----:B------:R-:W-:Y:S01]  /*0af0*/  IMAD R5, R5, 0x40, R4 ;  /* 0x0000004005057824 */ /* 0x000fe200078e0204 */
[----:B------:R-:W-:-:S02]  /*0b00*/  LOP3.LUT R2, R2, 0x1ffffffe, RZ, 0xc0, !PT ;  /* 0x1ffffffe02027812 */ /* 0x000fc400078ec0ff */
[----:B------:R-:W-:Y:S02]  /*0b10*/  LEA.HI R4, R3, R194, RZ, 0x2 ;  /* 0x000000c203047211 */ /* 0x000fe400078f10ff */
[----:B------:R-:W-:Y:S01]  /*0b20*/  SHF.R.S32.HI R8, RZ, 0x2, R6 ;  /* 0x00000002ff087819 */ /* 0x000fe20000011406 */
[----:B------:R-:W-:Y:S01]  /*0b30*/  IMAD.IADD R2, R7, 0x1, -R2 ;  /* 0x0000000107027824 */ /* 0x000fe200078e0a02 */
[----:B------:R-:W-:Y:S02]  /*0b40*/  SHF.R.S32.HI R11, RZ, 0x1f, R6 ;  /* 0x0000001fff0b7819 */ /* 0x000fe40000011406 */
[----:B------:R-:W-:Y:S01]  /*0b50*/  LOP3.LUT R7, R4, 0xfffffffc, RZ, 0xc0, !PT ;  /* 0xfffffffc04077812 */ /* 0x000fe200078ec0ff */
[----:B------:R-:W-:Y:S01]  /*0b60*/  IMAD R191, R2, 0x8, R5 ;  /* 0x0000000802bf7824 */ /* 0x000fe200078e0205 */
[----:B------:R-:W-:Y:S02]  /*0b70*/  LEA.HI R11, R11, R8, RZ, 0x3 ;  /* 0x000000080b0b7211 */ /* 0x000fe400078f18ff */
[----:B------:R-:W-:Y:S01]  /*0b80*/  LEA.HI R3, R3, R194, RZ, 0x3 ;  /* 0x000000c203037211 */ /* 0x000fe200078f18ff */
[----:B------:R-:W-:Y:S01]  /*0b90*/  IMAD.IADD R7, R194, 0x1, -R7 ;  /* 0x00000001c2077824 */ /* 0x000fe200078e0a07 */
[----:B------:R-:W-:-:S02]  /*0ba0*/  LOP3.LUT R11, R11, 0xfffffff8, RZ, 0xc0, !PT ;  /* 0xfffffff80b0b7812 */ /* 0x000fc400078ec0ff */
[----:B------:R-:W-:Y:S02]  /*0bb0*/  LEA.HI R9, R9, R188, RZ, 0x5 ;  /* 0x000000bc09097211 */ /* 0x000fe400078f28ff */
[----:B------:R-:W-:Y:S02]  /*0bc0*/  LEA.HI R0, R0, R189, RZ, 0x1 ;  /* 0x000000bd00007211 */ /* 0x000fe400078f08ff */
[----:B------:R-:W-:Y:S02]  /*0bd0*/  LOP3.LUT R5, R3, 0xfffffff8, RZ, 0xc0, !PT ;  /* 0xfffffff803057812 */ /* 0x000fe400078ec0ff */
[----:B------:R-:W-:Y:S02]  /*0be0*/  IADD3 R8, R8, -R11, RZ ;  /* 0x8000000b08087210 */ /* 0x000fe40007ffe0ff */
[----:B------:R-:W-:Y:S01]  /*0bf0*/  LEA.HI R2, R7, R7, RZ, 0x1 ;  /* 0x0000000707027211 */ /* 0x000fe200078f08ff */
[----:B------:R-:W-:Y:S01]  /*0c00*/  IMAD.IADD R22, R194, 0x1, -R5 ;  /* 0x00000001c2167824 */ /* 0x000fe200078e0a05 */
[----:B------:R-:W-:-:S02]  /*0c10*/  SHF.R.S32.HI R9, RZ, 0x5, R9 ;  /* 0x00000005ff097819 */ /* 0x000fc40000011409 */
[----:B------:R-:W-:Y:S01]  /*0c20*/  LOP3.LUT R0, R0, 0x3fffffe, RZ, 0xc0, !PT ;  /* 0x03fffffe00007812 */ /* 0x000fe200078ec0ff */
[----:B------:R-:W-:Y:S01]  /*0c30*/  IMAD.SHL.U32 R16, R22, 0x8, RZ ;  /* 0x0000000816107824 */ /* 0x000fe200078e00ff */
[----:B------:R-:W-:Y:S01]  /*0c40*/  LOP3.LUT R2, R2, 0x1ffffffe, RZ, 0xc0, !PT ;  /* 0x1ffffffe02027812 */ /* 0x000fe200078ec0ff */
[----:B------:R-:W-:Y:S01]  /*0c50*/  IMAD R9, R9, 0x10, R8 ;  /* 0x0000001009097824 */ /* 0x000fe200078e0208 */
[----:B------:R-:W-:Y:S01]  /*0c60*/  LOP3.LUT R17, R6, 0x7ffffffc, RZ, 0xc0, !PT ;  /* 0x7ffffffc06117812 */ /* 0x000fe200078ec0ff */
[----:B------:R-:W-:Y:S01]  /*0c70*/  IMAD.IADD R0, R189, 0x1, -R0 ;  /* 0x00000001bd007824 */ /* 0x000fe200078e0a00 */
[----:B------:R-:W-:Y:S01]  /*0c80*/  SHF.R.S32.HI R23, RZ, 0x3, R3 ;  /* 0x00000003ff177819 */ /* 0x000fe20000011403 */
[----:B------:R-:W-:Y:S01]  /*0c90*/  IMAD.IADD R7, R7, 0x1, -R2 ;  /* 0x0000000107077824 */ /* 0x000fe200078e0a02 */
[----:B------:R-:W-:Y:S01]  /*0ca0*/  SHF.R.S32.HI R193, RZ, 0x1f, R16 ;  /* 0x0000001fffc17819 */ /* 0x000fe20000011410 */
[----:B------:R-:W-:Y:S02]  /*0cb0*/  IMAD R190, R0, 0x40, R9 ;  /* 0x0000004000be7824 */ /* 0x000fe400078e0209 */
[----:B------:R-:W-:-:S02]  /*0cc0*/  VIADD R19, R16, 0x40 ;  /* 0x0000004010137836 */ /* 0x000fc40000000000 */
[----:B------:R-:W-:Y:S01]  /*0cd0*/  IMAD.IADD R17, R188, 0x1, -R17 ;  /* 0x00000001bc117824 */ /* 0x000fe200078e0a11 */
[----:B------:R-:W-:Y:S02]  /*0ce0*/  LEA R18, R7, R190, 0x3 ;  /* 0x000000be07127211 */ /* 0x000fe400078e18ff */
[----:B------:R-:W-:-:S07]  /*0cf0*/  SHF.R.S32.HI R192, RZ, 0x1f, R19 ;  /* 0x0000001fffc07819 */ /* 0x000fce0000011413 */
.L_x_9386:
        /* <DEDUP_REMOVED lines=21> */
.L_x_9330:
[----:B------:R-:W-:Y:S01]  /*0e50*/  ULDC UR8, c[0x0][0xc54] ;  /* 0x0003150000087ab9 */ /* 0x000fe20000000800 */
[----:B------:R-:W-:Y:S01]  /*0e60*/  UMOV UR4, UR9 ;  /* 0x0000000900047c82 */ /* 0x000fe20008000000 */
[----:B------:R-:W-:-:S11]  /*0e70*/  UISETP.NE.AND UP0, UPT, UR8, 0x1, UPT ;  /* 0x000000010800788c */ /* 0x000fd6000bf05270 */
[----:B------:R-:W-:Y:S02]  /*0e80*/  @UP0 ULDC.64 UR10, c[0x0][0xc58] ;  /* 0x00031600000a0ab9 */ /* 0x000fe40000000a00 */
[----:B------:R-:W-:-:S04]  /*0e90*/  UIMAD.WIDE.U32 UR6, UR9, UR10, URZ ;  /* 0x0000000a090672a5 */ /* 0x000fc8000f8e003f */
[----:B------:R-:W-:-:S04]  /*0ea0*/  @UP0 USHF.R.U32.HI UR4, URZ, UR11, UR7 ;  /* 0x0000000b3f040299 */ /* 0x000fc80008011607 */
[----:B------:R-:W-:-:S12]  /*0eb0*/  UIMAD UR6, UR4, UR8, URZ ;  /* 0x00000008040672a4 */ /* 0x000fd8000f8e023f */
.L_x_9331:
        /* <DEDUP_REMOVED lines=65> */
[----:B------:R-:W-:Y:S01]  /*12d0*/  CS2R R38, SRZ ;  /* 0x0000000000267805 */ /* 0x000fe2000001ff00 */
[----:B------:R-:W-:Y:S01]  /*12e0*/  IMAD.MOV.U32 R34, RZ, RZ, RZ ;  /* 0x000000ffff227224 */ /* 0x000fe200078e00ff */
        /* <DEDUP_REMOVED lines=9> */
[----:B------:R-:W-:Y:S01]  /*1380*/  CS2R R92, SRZ ;  /* 0x00000000005c7805 */ /* 0x000fe2000001ff00 */
[----:B------:R-:W-:Y:S01]  /*1390*/  IMAD.MOV.U32 R57, RZ, RZ, RZ ;  /* 0x000000ffff397224 */ /* 0x000fe200078e00ff */
[----:B------:R-:W-:Y:S01]  /*13a0*/  UIADD3 UR4, -UR39, URZ, URZ ;  /* 0x0000003f27047290 */ /* 0x000fe2000fffe13f */
[----:B------:R-:W-:-:S03]  /*13b0*/  CS2R R94, SRZ ;  /* 0x00000000005e7805 */ /* 0x000fc6000001ff00 */
[----:B------:R-:W-:Y:S01]  /*13c0*/  UIMAD UR40, UR40, UR4, UR11 ;  /* 0x00000004282872a4 */ /* 0x000fe2000f8e020b */
[----:B------:R-:W-:Y:S11]  /*13d0*/  @!P1 BRA `(.L_x_9332) ;  /* 0x000000bc000c9947 */ /* 0x000ff60003800000 */
        /* <DEDUP_REMOVED lines=31> */
.L_x_9333:
        /* <DEDUP_REMOVED lines=49> */
[----:B------:R-:W-:Y:S01]  /*18e0*/  MOV R6, UR4 ;  /* 0x0000000400067c02 */ /* 0x000fe20008000f00 */
[----:B------:R-:W-:-:S03]  /*18f0*/  ULDC UR4, c[0x0][0x9d8] ;  /* 0x0002760000047ab9 */ /* 0x000fc60000000800 */
[----:B------:R-:W-:-:S04]  /*1900*/  SHF.L.U32 R6, R6, 0x1f, RZ ;  /* 0x0000001f06067819 */ /* 0x000fc800000006ff */
[----:B------:R-:W0:Y:S01]  /*1910*/  SYNCS.PHASECHK.TRANS64.TRYWAIT P1, [UR43+0x22800], R6 ;  /* 0x02280006ff0075a7 */ /* 0x000e22000802016b */
[----:B--2---:R-:W-:-:S04]  /*1920*/  FMUL.FTZ R0, R7, R0 ;  /* 0x0000000007007220 */ /* 0x004fc80000410000 */
[----:B------:R-:W-:Y:S01]  /*1930*/  FMUL.FTZ R0, R0, UR4 ;  /* 0x0000000400007c20 */ /* 0x000fe20008410000 */
[----:B0-----:R-:W-:Y:S06]  /*1940*/  @!P1 BRA `(.L_x_9334) ;  /* 0x0000013400049947 */ /* 0x001fec0003800000 */
.L_x_9470:
[----:B------:R-:W-:Y:S05]  /*1950*/  @!P0 BRA `(.L_x_9335) ;  /* 0x0000000000048947 */ /* 0x000fea0003800000 */
[----:B------:R-:W-:Y:S01]  /*1960*/  BPT.TRAP 0x1 ;  /* 0x000000040000795c */ /* 0x000fe20000300000 */
.L_x_9335:
[----:B------:R-:W-:Y:S02]  /*1970*/  IMAD.U32 R2, RZ, RZ, UR36 ;  /* 0x00000024ff027e24 */ /* 0x000fe4000f8e00ff */
[----:B0-----:R-:W-:-:S03]  /*1980*/  IMAD.U32 R3, RZ, RZ, UR44 ;  /* 0x0000002cff037e24 */ /* 0x001fc6000f8e00ff */
[----:B------:R-:W-:Y:S02]  /*1990*/  LEA R2, R2, UR43, 0x3 ;  /* 0x0000002b02027c11 */ /* 0x000fe4000f8e18ff */
[----:B------:R-:W-:-:S04]  /*19a0*/  SHF.L.U32 R3, R3, 0x1f, RZ ;  /* 0x0000001f03037819 */ /* 0x000fc800000006ff */
[----:B------:R0:W1:Y:S01]  /*19b0*/  SYNCS.PHASECHK.TRANS64.TRYWAIT P1, [R2+URZ+0x22830], R3 ;  /* 0x02283003020075a7 */ /* 0x000062000802017f */
[----:B------:R-:W-:Y:S05]  /*19c0*/  @!P0 BRA `(.L_x_9336) ;  /* 0x0000000000048947 */ /* 0x000fea0003800000 */
[----:B------:R-:W-:Y:S01]  /*19d0*/  BPT.TRAP 0x1 ;  /* 0x000000040000795c */ /* 0x000fe20000300000 */
.L_x_9336:
[----:B-1----:R-:W-:Y:S05]  /*19e0*/  @P1 BRA `(.L_x_9337) ;  /* 0x0000000000081947 */ /* 0x002fea0003800000 */
[----:B------:R-:W1:Y:S02]  /*19f0*/  SYNCS.PHASECHK.TRANS64.TRYWAIT P1, [R2+URZ+0x22830], R3 ;  /* 0x02283003020075a7 */ /* 0x000e64000802017f */
[----:B-1----:R-:W-:Y:S05]  /*1a00*/  @!P1 BRA `(.L_x_9338) ;  /* 0x0000013000ec9947 */ /* 0x002fea0003800000 */
.L_x_9337:
        /* <DEDUP_REMOVED lines=135> */
.L_x_9339:
[----:B------:R-:W-:Y:S01]  /*2280*/  UISETP.NE.AND UP0, UPT, UR48, URZ, UPT ;  /* 0x0000003f3000728c */ /* 0x000fe2000bf05270 */
[C---:B------:R-:W-:Y:S01]  /*2290*/  FMUL.FTZ R78, R0.reuse, R78 ;  /* 0x0000004e004e7220 */ /* 0x040fe20000410000 */
[C---:B------:R-:W-:Y:S01]  /*22a0*/  FMUL.FTZ R20, R0.reuse, R77 ;  /* 0x0000004d00147220 */ /* 0x040fe20000410000 */
[C---:B------:R-:W-:Y:S01]  /*22b0*/  FMUL.FTZ R7, R0.reuse, R58 ;  /* 0x0000003a00077220 */ /* 0x040fe20000410000 */
[----:B------:R-:W-:Y:S01]  /*22c0*/  ULDC UR11, c[0x0][0x2f0] ;  /* 0x0000bc00000b7ab9 */ /* 0x000fe20000000800 */
[----:B------:R2:W-:Y:S01]  /*22d0*/  MUFU.TANH R77, R78 ;  /* 0x0000004e004d7308 */ /* 0x0005e20000002400 */
[----:B------:R-:W-:Y:S01]  /*22e0*/  PLOP3.LUT P1, PT, PT, PT, UP0, 0x80, 0x0 ;  /* 0x000000000000781c */ /* 0x000fe20003f2f008 */
[C---:B------:R-:W-:Y:S01]  /*22f0*/  FMUL.FTZ R21, R0.reuse, R80 ;  /* 0x0000005000157220 */ /* 0x040fe20000410000 */
[----:B------:R-:W-:Y:S01]  /*2300*/  PLOP3.LUT P2, PT, PT, PT, UP0, 0x80, 0x0 ;  /* 0x000000000000781c */ /* 0x000fe20003f4f008 */
[C---:B------:R-:W-:Y:S01]  /*2310*/  FMUL.FTZ R63, R0.reuse, R63 ;  /* 0x0000003f003f7220 */ /* 0x040fe20000410000 */
[C---:B------:R-:W-:Y:S01]  /*2320*/  FMUL.FTZ R90, R0.reuse, R90 ;  /* 0x0000005a005a7220 */ /* 0x040fe20000410000 */
[----:B------:R-:W-:Y:S01]  /*2330*/  @UP0 ULDC UR6, c[0x0][0x44c] ;  /* 0x0001130000060ab9 */ /* 0x000fe20000000800 */
[----:B------:R-:W-:Y:S01]  /*2340*/  FMUL.FTZ R91, R0, R91 ;  /* 0x0000005b005b7220 */ /* 0x000fe20000410000 */
[----:B------:R3:W-:Y:S01]  /*2350*/  MUFU.TANH R105, R7 ;  /* 0x0000000700697308 */ /* 0x0007e20000002400 */
[----:B--2---:R-:W-:-:S02]  /*2360*/  VIADD R78, R18, UR38 ;  /* 0x00000026124e7c36 */ /* 0x004fc40008000000 */
[C---:B------:R-:W-:Y:S01]  /*2370*/  FMUL.FTZ R82, R0.reuse, R82 ;  /* 0x0000005200527220 */ /* 0x040fe20000410000 */
[C---:B------:R-:W-:Y:S01]  /*2380*/  FMUL.FTZ R94, R0.reuse, R94 ;  /* 0x0000005e005e7220 */ /* 0x040fe20000410000 */
[C---:B------:R-:W-:Y:S01]  /*2390*/  FMUL.FTZ R9, R0.reuse, R96 ;  /* 0x0000006000097220 */ /* 0x040fe20000410000 */
[C---:B------:R-:W-:Y:S01]  /*23a0*/  FMUL.FTZ R95, R0.reuse, R95 ;  /* 0x0000005f005f7220 */ /* 0x040fe20000410000 */
[----:B------:R-:W-:Y:S01]  /*23b0*/  FMUL.FTZ R74, R0, R74 ;  /* 0x0000004a004a7220 */ /* 0x000fe20000410000 */
[----:B------:R-:W-:Y:S01]  /*23c0*/  ULDC UR14, c[0x0][0x288] ;  /* 0x0000a200000e7ab9 */ /* 0x000fe20000000800 */
[----:B------:R2:W-:Y:S01]  /*23d0*/  MUFU.TANH R108, R63 ;  /* 0x0000003f006c7308 */ /* 0x0005e20000002400 */
[----:B---3--:R-:W-:Y:S01]  /*23e0*/  @P1 IMAD.HI.U32 R7, R78, UR6, RZ ;  /* 0x000000064e071c27 */ /* 0x008fe2000f8e00ff */
[----:B------:R-:W-:-:S03]  /*23f0*/  @UP0 ULDC UR6, c[0x0][0x450] ;  /* 0x0001140000060ab9 */ /* 0x000fc60000000800 */
[C---:B01----:R-:W-:Y:S01]  /*2400*/  FMUL.FTZ R3, R0.reuse, R88 ;  /* 0x0000005800037220 */ /* 0x043fe20000410000 */
[C---:B------:R-:W-:Y:S01]  /*2410*/  FMUL.FTZ R98, R0.reuse, R98 ;  /* 0x0000006200627220 */ /* 0x040fe20000410000 */
[C---:B------:R-:W-:Y:S01]  /*2420*/  FMUL.FTZ R99, R0.reuse, R99 ;  /* 0x0000006300637220 */ /* 0x040fe20000410000 */
[----:B------:R-:W-:Y:S01]  /*2430*/  @P2 SHF.R.U32.HI R78, RZ, UR6, R7 ;  /* 0x00000006ff4e2c19 */ /* 0x000fe20008011607 */
[----:B------:R-:W-:Y:S01]  /*2440*/  UIMAD UR6, UR49, -0xa0, URZ ;  /* 0xffffff60310678a4 */ /* 0x000fe2000f8e023f */
[----:B------:R0:W-:Y:S01]  /*2450*/  MUFU.TANH R96, R82 ;  /* 0x0000005200607308 */ /* 0x0001e20000002400 */
[----:B--2---:R-:W-:Y:S02]  /*2460*/  IMAD.U32 R63, RZ, RZ, UR11 ;  /* 0x0000000bff3f7e24 */ /* 0x004fe4000f8e00ff */
[C---:B------:R-:W-:Y:S01]  /*2470*/  FMUL.FTZ R103, R0.reuse, R103 ;  /* 0x0000006700677220 */ /* 0x040fe20000410000 */
[----:B------:R-:W1:Y:S01]  /*2480*/  SHFL.IDX PT, R7, R78, 0x1, 0x1c1f ;  /* 0x003c1f004e077f89 */ /* 0x000e6200000e0000 */
[----:B------:R-:W-:Y:S01]  /*2490*/  UIADD3 UR7, UR6, 0xa1, URZ ;  /* 0x000000a106077890 */ /* 0x000fe2000fffe03f */
[C---:B------:R-:W-:Y:S01]  /*24a0*/  FMUL.FTZ R102, R0.reuse, R102 ;  /* 0x0000006600667220 */ /* 0x040fe20000410000 */
[----:B------:R-:W-:Y:S01]  /*24b0*/  UIMAD UR6, UR47, UR11, UR6 ;  /* 0x0000000b2f0672a4 */ /* 0x000fe2000f8e0206 */
[C---:B------:R-:W-:Y:S01]  /*24c0*/  FMUL.FTZ R5, R0.reuse, R89 ;  /* 0x0000005900057220 */ /* 0x040fe20000410000 */
[----:B------:R-:W-:Y:S01]  /*24d0*/  MUFU.TANH R90, R90 ;  /* 0x0000005a005a7308 */ /* 0x000fe20000002400 */
[C---:B------:R-:W-:Y:S01]  /*24e0*/  FMUL.FTZ R8, R0.reuse, R93 ;  /* 0x0000005d00087220 */ /* 0x040fe20000410000 */
[----:B------:R-:W-:Y:S01]  /*24f0*/  IMAD.U32 R80, RZ, RZ, UR7 ;  /* 0x00000007ff507e24 */ /* 0x000fe2000f8e00ff */
[----:B------:R-:W-:Y:S01]  /*2500*/  UIADD3 UR6, UR6, 0xa0, URZ ;  /* 0x000000a006067890 */ /* 0x000fe2000fffe03f */
[C---:B------:R-:W-:Y:S01]  /*2510*/  FMUL.FTZ R11, R0.reuse, R101 ;  /* 0x00000065000b7220 */ /* 0x040fe20000410000 */
[----:B------:R-:W-:Y:S01]  /*2520*/  FMUL.FTZ R15, R0, R76 ;  /* 0x0000004c000f7220 */ /* 0x000fe20000410000 */
[----:B------:R-:W-:-:S02]  /*2530*/  IMAD R80, R17, -0x2, R80 ;  /* 0xfffffffe11507824 */ /* 0x000fc400078e0250 */
[C---:B------:R-:W-:Y:S01]  /*2540*/  FMUL.FTZ R76, R0.reuse, R59 ;  /* 0x0000003b004c7220 */ /* 0x040fe20000410000 */
[----:B------:R-:W2:Y:S01]  /*2550*/  MUFU.TANH R91, R91 ;  /* 0x0000005b005b7308 */ /* 0x000ea20000002400 */
[----:B0-----:R-:W-:Y:S02]  /*2560*/  IMAD.U32 R82, RZ, RZ, UR6 ;  /* 0x00000006ff527e24 */ /* 0x001fe4000f8e00ff */
[C---:B------:R-:W-:Y:S01]  /*2570*/  FMUL.FTZ R59, R0.reuse, R64 ;  /* 0x00000040003b7220 */ /* 0x040fe20000410000 */
[----:B------:R-:W-:Y:S02]  /*2580*/  IMAD R80, R63, UR47, R80 ;  /* 0x0000002f3f507c24 */ /* 0x000fe4000f8e0250 */
[C---:B------:R-:W-:Y:S01]  /*2590*/  FMUL.FTZ R10, R0.reuse, R97 ;  /* 0x00000061000a7220 */ /* 0x040fe20000410000 */
[----:B------:R-:W-:Y:S02]  /*25a0*/  IMAD R82, R17, -0x2, R82 ;  /* 0xfffffffe11527824 */ /* 0x000fe400078e0252 */
[C---:B------:R-:W-:Y:S01]  /*25b0*/  FMUL.FTZ R75, R0.reuse, R75 ;  /* 0x0000004b004b7220 */ /* 0x040fe20000410000 */
[C---:B------:R-:W-:Y:S01]  /*25c0*/  FMUL.FTZ R6, R0.reuse, R92 ;  /* 0x0000005c00067220 */ /* 0x040fe20000410000 */
[----:B------:R-:W0:Y:S01]  /*25d0*/  MUFU.TANH R94, R94 ;  /* 0x0000005e005e7308 */ /* 0x000e220000002400 */
[C---:B------:R-:W-:Y:S01]  /*25e0*/  FMUL.FTZ R79, R0.reuse, R79 ;  /* 0x0000004f004f7220 */ /* 0x040fe20000410000 */
[C---:B------:R-:W-:Y:S01]  /*25f0*/  FMUL.FTZ R87, R0.reuse, R87 ;  /* 0x0000005700577220 */ /* 0x040fe20000410000 */
[----:B-1----:R-:W-:Y:S01]  /*2600*/  IADD3 R7, R7, -UR14, R80 ;  /* 0x8000000e07077c10 */ /* 0x002fe2000fffe050 */
        /* <DEDUP_REMOVED lines=13> */
[----:B-1----:R-:W-:Y:S01]  /*26e0*/  FMUL.FTZ R74, R0, R84 ;  /* 0x00000054004a7220 */ /* 0x002fe20000410000 */
[----:B------:R-:W-:Y:S01]  /*26f0*/  VIMNMX R84, R82, R7, PT ;  /* 0x0000000752547248 */ /* 0x000fe20003fe0100 */
[C---:B------:R-:W-:Y:S01]  /*2700*/  FMUL.FTZ R70, R0.reuse, R70 ;  /* 0x0000004600467220 */ /* 0x040fe20000410000 */
[C---:B------:R-:W-:Y:S01]  /*2710*/  FMUL.FTZ R67, R0.reuse, R67 ;  /* 0x0000004300437220 */ /* 0x040fe20000410000 */
[----:B------:R-:W-:Y:S01]  /*2720*/  FMUL.FTZ R58, R0, R61 ;  /* 0x0000003d003a7220 */ /* 0x000fe20000410000 */
[----:B------:R-:W-:Y:S01]  /*2730*/  ISETP.GT.AND P1, PT, R84, RZ, PT ;  /* 0x000000ff5400720c */ /* 0x000fe20003f24270 */
[----:B------:R-:W-:Y:S01]  /*2740*/  FMUL.FTZ R61, R0, R69 ;  /* 0x00000045003d7220 */ /* 0x000fe20000410000 */
[----:B------:R-:W1:Y:S01]  /*2750*/  MUFU.TANH R98, R98 ;  /* 0x0000006200627308 */ /* 0x000e620000002400 */
[----:B------:R-:W-:Y:S01]  /*2760*/  ISETP.GT.AND P2, PT, R84, 0x1, PT ;  /* 0x000000015400780c */ /* 0x000fe20003f44270 */
[----:B------:R-:W-:Y:S01]  /*2770*/  FMUL.FTZ R51, R0, R51 ;  /* 0x0000003300337220 */ /* 0x000fe20000410000 */
[----:B------:R-:W-:Y:S01]  /*2780*/  ISETP.GT.AND P3, PT, R84, 0x8, PT ;  /* 0x000000085400780c */ /* 0x000fe20003f64270 */
[C---:B------:R-:W-:Y:S01]  /*2790*/  FMUL.FTZ R47, R0.reuse, R47 ;  /* 0x0000002f002f7220 */ /* 0x040fe20000410000 */
[----:B--2---:R-:W-:Y:S01]  /*27a0*/  FSEL R101, R91, -INF , P2 ;  /* 0xff8000005b657808 */ /* 0x004fe20001000000 */
[----:B------:R-:W-:Y:S01]  /*27b0*/  FMUL.FTZ R43, R0, R43 ;  /* 0x0000002b002b7220 */ /* 0x000fe20000410000 */
[----:B------:R-:W-:Y:S01]  /*27c0*/  ISETP.GT.AND P2, PT, R84, 0x10, PT ;  /* 0x000000105400780c */ /* 0x000fe20003f44270 */
        /* <DEDUP_REMOVED lines=9> */
[----:B0-----:R-:W-:Y:S01]  /*2860*/  FSEL R99, R94, -INF , P3 ;  /* 0xff8000005e637808 */ /* 0x001fe20001800000 */
[C---:B------:R-:W-:Y:S01]  /*2870*/  FMUL.FTZ R34, R0.reuse, R34 ;  /* 0x0000002200227220 */ /* 0x040fe20000410000 */
[C---:B------:R-:W-:Y:S01]  /*2880*/  FMUL.FTZ R35, R0.reuse, R35 ;  /* 0x0000002300237220 */ /* 0x040fe20000410000 */
[C---:B------:R-:W-:Y:S01]  /*2890*/  FMUL.FTZ R39, R0.reuse, R39 ;  /* 0x0000002700277220 */ /* 0x040fe20000410000 */
[----:B------:R-:W-:Y:S01]  /*28a0*/  SHFL.IDX PT, R78, R78, RZ, 0x1c1f ;  /* 0x001c1fff4e4e7589 */ /* 0x000fe200000e0000 */
[----:B------:R-:W-:Y:S01]  /*28b0*/  FMUL.FTZ R24, R0, R24 ;  /* 0x0000001800187220 */ /* 0x000fe20000410000 */
[----:B------:R-:W-:Y:S01]  /*28c0*/  ULDC UR28, c[0x0][0x988] ;  /* 0x00026200001c7ab9 */ /* 0x000fe20000000800 */
[----:B------:R-:W0:Y:S01]  /*28d0*/  MUFU.TANH R102, R102 ;  /* 0x0000006600667308 */ /* 0x000e220000002400 */
[----:B----4-:R-:W-:Y:S01]  /*28e0*/  FSEL R103, R90, -INF , P1 ;  /* 0xff8000005a677808 */ /* 0x010fe20000800000 */
[----:B------:R-:W-:Y:S01]  /*28f0*/  FMUL.FTZ R45, R0, R45 ;  /* 0x0000002d002d7220 */ /* 0x000fe20000410000 */
[----:B------:R-:W-:Y:S01]  /*2900*/  ISETP.GT.AND P1, PT, R84, 0x9, PT ;  /* 0x000000095400780c */ /* 0x000fe20003f24270 */
[C---:B------:R-:W-:Y:S01]  /*2910*/  FMUL.FTZ R48, R0.reuse, R48 ;  /* 0x0000003000307220 */ /* 0x040fe20000410000 */
[----:B------:R-:W-:Y:S01]  /*2920*/  FMNMX.FTZ R64, R103, R101, !PT ;  /* 0x0000006567407209 */ /* 0x000fe20007810000 */
[C---:B------:R-:W-:Y:S01]  /*2930*/  FMUL.FTZ R49, R0.reuse, R49 ;  /* 0x0000003100317220 */ /* 0x040fe20000410000 */
[----:B---3--:R-:W-:Y:S01]  /*2940*/  FSEL R97, R95, -INF , P1 ;  /* 0xff8000005f617808 */ /* 0x008fe20000800000 */
[----:B------:R3:W4:Y:S01]  /*2950*/  MUFU.TANH R92, R75 ;  /* 0x0000004b005c7308 */ /* 0x0007220000002400 */
[----:B------:R-:W-:Y:S01]  /*2960*/  FMNMX.FTZ R64, R99, R64, !PT ;  /* 0x0000004063407209 */ /* 0x000fe20007810000 */
[----:B------:R-:W-:Y:S01]  /*2970*/  FMUL.FTZ R52, R0, R52 ;  /* 0x0000003400347220 */ /* 0x000fe20000410000 */
[----:B------:R-:W-:Y:S01]  /*2980*/  ISETP.GT.AND P1, PT, R84, 0x11, PT ;  /* 0x000000115400780c */ /* 0x000fe20003f24270 */
[----:B------:R-:W-:Y:S01]  /*2990*/  FMUL.FTZ R53, R0, R53 ;  /* 0x0000003500357220 */ /* 0x000fe20000410000 */
[----:B-1----:R-:W-:Y:S01]  /*29a0*/  FSEL R95, R98, -INF , P2 ;  /* 0xff800000625f7808 */ /* 0x002fe20001000000 */
[----:B------:R-:W-:Y:S01]  /*29b0*/  FMUL.FTZ R25, R0, R25 ;  /* 0x0000001900197220 */ /* 0x000fe20000410000 */
[----:B------:R-:W-:Y:S01]  /*29c0*/  FMNMX.FTZ R64, R97, R64, !PT ;  /* 0x0000004061407209 */ /* 0x000fe20007810000 */
[----:B------:R-:W1:Y:S01]  /*29d0*/  MUFU.TANH R79, R79 ;  /* 0x0000004f004f7308 */ /* 0x000e620000002400 */
[----:B------:R-:W-:Y:S01]  /*29e0*/  ISETP.GT.AND P2, PT, R84, 0x18, PT ;  /* 0x000000185400780c */ /* 0x000fe20003f44270 */
[C---:B---3--:R-:W-:Y:S01]  /*29f0*/  FMUL.FTZ R75, R0.reuse, R56 ;  /* 0x00000038004b7220 */ /* 0x048fe20000410000 */
[----:B--2---:R-:W-:Y:S01]  /*2a00*/  FSEL R93, R93, -INF , P1 ;  /* 0xff8000005d5d7808 */ /* 0x004fe20000800000 */
[C---:B------:R-:W-:Y:S01]  /*2a10*/  FMUL.FTZ R56, R0.reuse, R57 ;  /* 0x0000003900387220 */ /* 0x040fe20000410000 */
[----:B------:R-:W-:Y:S01]  /*2a20*/  FMNMX.FTZ R64, R95, R64, !PT ;  /* 0x000000405f407209 */ /* 0x000fe20007810000 */
[----:B------:R-:W-:Y:S01]  /*2a30*/  FMUL.FTZ R57, R0, R60 ;  /* 0x0000003c00397220 */ /* 0x000fe20000410000 */
[----:B------:R-:W-:Y:S01]  /*2a40*/  ISETP.GT.AND P1, PT, R84, 0x19, PT ;  /* 0x000000195400780c */ /* 0x000fe20003f24270 */
[----:B------:R2:W-:Y:S01]  /*2a50*/  MUFU.TANH R104, R87 ;  /* 0x0000005700687308 */ /* 0x0005e20000002400 */
[----:B0-----:R-:W-:Y:S01]  /*2a60*/  FSEL R91, R102, -INF , P2 ;  /* 0xff800000665b7808 */ /* 0x001fe20001000000 */
[C---:B------:R-:W-:Y:S01]  /*2a70*/  FMUL.FTZ R60, R0.reuse, R65 ;  /* 0x00000041003c7220 */ /* 0x040fe20000410000 */
[----:B------:R-:W-:Y:S01]  /*2a80*/  FMNMX.FTZ R64, R93, R64, !PT ;  /* 0x000000405d407209 */ /* 0x000fe20007810000 */
[----:B------:R-:W-:Y:S01]  /*2a90*/  FMUL.FTZ R28, R0, R28 ;  /* 0x0000001c001c7220 */ /* 0x000fe20000410000 */
[----:B------:R-:W-:Y:S01]  /*2aa0*/  ISETP.GT.AND P2, PT, R84, 0x20, PT ;  /* 0x000000205400780c */ /* 0x000fe20003f44270 */
[----:B------:R-:W-:Y:S01]  /*2ab0*/  FMUL.FTZ R102, R0, R29 ;  /* 0x0000001d00667220 */ /* 0x000fe20000410000 */
[----:B------:R-:W-:Y:S01]  /*2ac0*/  FSEL R89, R89, -INF , P1 ;  /* 0xff80000059597808 */ /* 0x000fe20000800000 */
[----:B------:R4:W0:Y:S01]  /*2ad0*/  MUFU.TANH R100, R83 ;  /* 0x0000005300647308 */ /* 0x0008220000002400 */
[----:B------:R-:W-:Y:S01]  /*2ae0*/  FMNMX.FTZ R64, R91, R64, !PT ;  /* 0x000000405b407209 */ /* 0x000fe20007810000 */
[----:B------:R-:W-:Y:S01]  /*2af0*/  @UP0 ULDC UR6, c[0x0][0x44c] ;  /* 0x0001130000060ab9 */ /* 0x000fe20000000800 */
[----:B------:R-:W-:Y:S01]  /*2b00*/  ISETP.GT.AND P1, PT, R84, 0x21, PT ;  /* 0x000000215400780c */ /* 0x000fe20003f24270 */
[----:B------:R-:W-:Y:S01]  /*2b10*/  UIMAD.WIDE.U32 UR6, UR38, UR6, URZ ;  /* 0x00000006260672a5 */ /* 0x000fe2000f8e003f */
[----:B--2---:R-:W-:Y:S01]  /*2b20*/  FSEL R87, R88, -INF , P2 ;  /* 0xff80000058577808 */ /* 0x004fe20001000000 */
[----:B------:R-:W-:Y:S01]  /*2b30*/  @UP0 ULDC UR18, c[0x0][0x450] ;  /* 0x0001140000120ab9 */ /* 0x000fe20000000800 */
[----:B------:R-:W-:Y:S01]  /*2b40*/  FMNMX.FTZ R64, R89, R64, !PT ;  /* 0x0000004059407209 */ /* 0x000fe20007810000 */
[----:B------:R-:W2:Y:S01]  /*2b50*/  MUFU.TANH R86, R86 ;  /* 0x0000005600567308 */ /* 0x000ea20000002400 */
[----:B------:R-:W-:Y:S01]  /*2b60*/  ISETP.GT.AND P2, PT, R84, 0x28, PT ;  /* 0x000000285400780c */ /* 0x000fe20003f44270 */
[----:B------:R-:W-:Y:S01]  /*2b70*/  UMOV UR10, UR38 ;  /* 0x00000026000a7c82 */ /* 0x000fe20008000000 */
[----:B----4-:R-:W-:Y:S01]  /*2b80*/  FSEL R83, R92, -INF , P1 ;  /* 0xff8000005c537808 */ /* 0x010fe20000800000 */
[----:B------:R-:W-:Y:S01]  /*2b90*/  UIMAD UR11, UR47, UR11, -UR14 ;  /* 0x0000000b2f0b72a4 */ /* 0x000fe2000f8e0a0e */
[----:B------:R-:W-:Y:S01]  /*2ba0*/  FMNMX.FTZ R64, R87, R64, !PT ;  /* 0x0000004057407209 */ /* 0x000fe20007810000 */
[----:B------:R-:W-:Y:S01]  /*2bb0*/  @UP0 USHF.R.U32.HI UR10, URZ, UR18, UR7 ;  /* 0x000000123f0a0299 */ /* 0x000fe20008011607 */
[C---:B------:R-:W-:Y:S01]  /*2bc0*/  ISETP.GT.AND P1, PT, R84.reuse, 0x29, PT ;  /* 0x000000295400780c */ /* 0x040fe20003f24270 */
[----:B------:R-:W3:Y:S01]  /*2bd0*/  MUFU.TANH R106, R76 ;  /* 0x0000004c006a7308 */ /* 0x000ee20000002400 */
[----:B------:R-:W-:Y:S01]  /*2be0*/  FSEL R85, R77, -INF , P2 ;  /* 0xff8000004d557808 */ /* 0x000fe20001000000 */
[----:B------:R-:W-:Y:S01]  /*2bf0*/  UIADD3 UR6, UR11, UR10, URZ ;  /* 0x0000000a0b067290 */ /* 0x000fe2000fffe03f */
[----:B------:R-:W-:Y:S01]  /*2c00*/  FMNMX.FTZ R64, R83, R64, !PT ;  /* 0x0000004053407209 */ /* 0x000fe20007810000 */
[----:B------:R-:W-:Y:S01]  /*2c10*/  UIADD3 UR32, UR49, -0x2, URZ ;  /* 0xfffffffe31207890 */ /* 0x000fe2000fffe03f */
[C---:B------:R-:W-:Y:S01]  /*2c20*/  ISETP.GT.AND P2, PT, R84.reuse, 0x30, PT ;  /* 0x000000305400780c */ /* 0x040fe20003f44270 */
[----:B------:R-:W-:Y:S01]  /*2c30*/  UIMAD.WIDE UR6, UR6, 0x66666667, URZ ;  /* 0x66666667060678a5 */ /* 0x000fe2000f8e023f */
[----:B-1----:R-:W-:Y:S01]  /*2c40*/  FSEL R81, R79, -INF , P1 ;  /* 0xff8000004f517808 */ /* 0x002fe20000800000 */
[----:B------:R1:W4:Y:S01]  /*2c50*/  MUFU.TANH R107, R62 ;  /* 0x0000003e006b7308 */ /* 0x0003220000002400 */
[----:B------:R-:W-:Y:S01]  /*2c60*/  FMNMX.FTZ R64, R85, R64, !PT ;  /* 0x0000004055407209 */ /* 0x000fe20007810000 */
[----:B------:R-:W-:Y:S01]  /*2c70*/  USHF.R.U32.HI UR6, URZ, 0x1f, UR7 ;  /* 0x0000001f3f067899 */ /* 0x000fe20008011607 */
[----:B------:R-:W-:-:S02]  /*2c80*/  ISETP.GT.AND P1, PT, R84, 0x31, PT ;  /* 0x000000315400780c */ /* 0x000fc40003f24270 */
[----:B------:R-:W-:Y:S01]  /*2c90*/  FSEL R79, R96, -INF , P2 ;  /* 0xff800000604f7808 */ /* 0x000fe20001000000 */
[----:B------:R-:W-:Y:S01]  /*2ca0*/  ULEA.HI.SX32 UR7, UR7, UR6, 0x1a ;  /* 0x0000000607077291 */ /* 0x000fe2000f8fd23f */
[----:B------:R-:W-:Y:S01]  /*2cb0*/  FMNMX.FTZ R64, R81, R64, !PT ;  /* 0x0000004051407209 */ /* 0x000fe20007810000 */
[----:B------:R5:W-:Y:S01]  /*2cc0*/  MUFU.TANH R109, R71 ;  /* 0x00000047006d7308 */ /* 0x000be20000002400 */
[----:B------:R-:W-:Y:S01]  /*2cd0*/  ISETP.GT.AND P2, PT, R84, 0x38, PT ;  /* 0x000000385400780c */ /* 0x000fe20003f44270 */
[----:B-1----:R-:W-:Y:S01]  /*2ce0*/  FMUL.FTZ R62, R0, R68 ;  /* 0x00000044003e7220 */ /* 0x002fe20000410000 */
[----:B0-----:R-:W-:Y:S01]  /*2cf0*/  FSEL R77, R100, -INF , P1 ;  /* 0xff800000644d7808 */ /* 0x001fe20000800000 */
[----:B------:R-:W-:Y:S01]  /*2d00*/  UISETP.LT.AND UP0, UPT, URZ, UR7, UPT ;  /* 0x000000073f00728c */ /* 0x000fe2000bf01270 */
[----:B------:R-:W-:Y:S02]  /*2d10*/  FMNMX.FTZ R64, R79, R64, !PT ;  /* 0x000000404f407209 */ /* 0x000fe40007810000 */
[----:B------:R-:W-:Y:S01]  /*2d20*/  ISETP.GT.AND P1, PT, R84, 0x39, PT ;  /* 0x000000395400780c */ /* 0x000fe20003f24270 */
[----:B------:R0:W-:Y:S01]  /*2d30*/  MUFU.TANH R90, R42 ;  /* 0x0000002a005a7308 */ /* 0x0001e20000002400 */
[----:B--2---:R-:W-:Y:S01]  /*2d40*/  FSEL R76, R86, -INF , P2 ;  /* 0xff800000564c7808 */ /* 0x004fe20001000000 */
[----:B------:R-:W-:Y:S01]  /*2d50*/  USEL UR30, URZ, UR7, !UP0 ;  /* 0x000000073f1e7287 */ /* 0x000fe2000c000000 */
[----:B------:R-:W-:-:S02]  /*2d60*/  FMNMX.FTZ R7, R77, R64, !PT ;  /* 0x000000404d077209 */ /* 0x000fc40007810000 */
[----:B------:R-:W-:Y:S01]  /*2d70*/  ISETP.GT.AND P2, PT, R84, 0x40, PT ;  /* 0x000000405400780c */ /* 0x000fe20003f44270 */
[----:B------:R-:W-:Y:S01]  /*2d80*/  UISETP.GE.AND UP0, UPT, UR32, UR30, UPT ;  /* 0x0000001e2000728c */ /* 0x000fe2000bf06270 */
[----:B-----5:R-:W-:Y:S01]  /*2d90*/  FSEL R71, R104, -INF , P1 ;  /* 0xff80000068477808 */ /* 0x020fe20000800000 */
[----:B------:R-:W1:Y:S01]  /*2da0*/  MUFU.TANH R66, R66 ;  /* 0x0000004200427308 */ /* 0x000e620000002400 */
[----:B0-----:R-:W-:Y:S02]  /*2db0*/  FMNMX.FTZ R42, R76, R7, !PT ;  /* 0x000000074c2a7209 */ /* 0x001fe40007810000 */
[----:B------:R-:W-:Y:S02]  /*2dc0*/  ISETP.GT.AND P1, PT, R84, 0x41, PT ;  /* 0x000000415400780c */ /* 0x000fe40003f24270 */
[----:B------:R-:W-:Y:S02]  /*2dd0*/  FMNMX.FTZ R7, R71, R42, !PT ;  /* 0x0000002a47077209 */ /* 0x000fe40007810000 */
[----:B---3--:R-:W-:Y:S01]  /*2de0*/  FSEL R69, R106, -INF , P1 ;  /* 0xff8000006a457808 */ /* 0x008fe20000800000 */
[----:B------:R0:W-:Y:S01]  /*2df0*/  MUFU.TANH R65, R70 ;  /* 0x0000004600417308 */ /* 0x0001e20000002400 */
[----:B------:R-:W-:-:S02]  /*2e00*/  ISETP.GT.AND P1, PT, R84, 0x49, PT ;  /* 0x000000495400780c */ /* 0x000fc40003f24270 */
[----:B------:R-:W-:-:S05]  /*2e10*/  R2UR UR15, R2 ;  /* 0x00000000020f72ca */ /* 0x000fca00000e0000 */
[----:B------:R-:W2:Y:S01]  /*2e20*/  MUFU.TANH R67, R67 ;  /* 0x0000004300437308 */ /* 0x000ea20000002400 */
[----:B0-----:R-:W-:Y:S02]  /*2e30*/  FSEL R70, R105, -INF , P2 ;  /* 0xff80000069467808 */ /* 0x001fe40001000000 */
[----:B------:R-:W-:Y:S02]  /*2e40*/  ISETP.GT.AND P2, PT, R84, 0x48, PT ;  /* 0x000000485400780c */ /* 0x000fe40003f44270 */
[----:B------:R-:W-:Y:S02]  /*2e50*/  FMNMX.FTZ R42, R70, R7, !PT ;  /* 0x00000007462a7209 */ /* 0x000fe40007810000 */
[----:B----4-:R-:W-:Y:S01]  /*2e60*/  FSEL R68, R107, -INF , P2 ;  /* 0xff8000006b447808 */ /* 0x010fe20001000000 */
[----:B------:R0:W-:Y:S01]  /*2e70*/  MUFU.TANH R64, R51 ;  /* 0x0000003300407308 */ /* 0x0001e20000002400 */
[----:B------:R-:W-:Y:S01]  /*2e80*/  FMNMX.FTZ R7, R69, R42, !PT ;  /* 0x0000002a45077209 */ /* 0x000fe20007810000 */
[----:B------:R-:W-:Y:S01]  /*2e90*/  UIADD3 UR6, UR15, 0x22840, URZ ;  /* 0x000228400f067890 */ /* 0x000fe2000fffe03f */
[----:B------:R-:W-:-:S02]  /*2ea0*/  ISETP.GT.AND P2, PT, R84, 0x50, PT ;  /* 0x000000505400780c */ /* 0x000fc40003f44270 */
[----:B------:R-:W-:Y:S01]  /*2eb0*/  FMNMX.FTZ R42, R68, R7, !PT ;  /* 0x00000007442a7209 */ /* 0x000fe20007810000 */
[----:B------:R-:W-:Y:S01]  /*2ec0*/  FMUL.FTZ R7, R0, R27 ;  /* 0x0000001b00077220 */ /* 0x000fe20000410000 */
[----:B------:R-:W-:Y:S01]  /*2ed0*/  UPRMT UR6, UR41, 0x654, UR6 ;  /* 0x0000065429067896 */ /* 0x000fe20008000006 */
[----:B------:R1:W-:Y:S01]  /*2ee0*/  MUFU.TANH R92, R47 ;  /* 0x0000002f005c7308 */ /* 0x0003e20000002400 */
[----:B0-----:R-:W-:Y:S02]  /*2ef0*/  FSEL R51, R108, -INF , P1 ;  /* 0xff8000006c337808 */ /* 0x001fe40000800000 */
[----:B------:R-:W-:Y:S02]  /*2f00*/  ISETP.GT.AND P1, PT, R84, 0x51, PT ;  /* 0x000000515400780c */ /* 0x000fe40003f24270 */
[----:B------:R-:W-:-:S03]  /*2f10*/  FMNMX.FTZ R42, R51, R42, !PT ;  /* 0x0000002a332a7209 */ /* 0x000fc60007810000 */
[----:B------:R2:W0:Y:S01]  /*2f20*/  MUFU.TANH R94, R43 ;  /* 0x0000002b005e7308 */ /* 0x0004220000002400 */
[----:B-1----:R-:W-:Y:S01]  /*2f30*/  FSEL R47, R66, -INF , P2 ;  /* 0xff800000422f7808 */ /* 0x002fe20001000000 */
[----:B------:R-:W-:Y:S01]  /*2f40*/  SYNCS.ARRIVE.TRANS64.RED.A1T0 RZ, [UR6], RZ ;  /* 0x000000ffffff79a7 */ /* 0x000fe20008100406 */
[----:B------:R-:W-:-:S05]  /*2f50*/  ISETP.GT.AND P2, PT, R84, 0x58, PT ;  /* 0x000000585400780c */ /* 0x000fca0003f44270 */
[----:B------:R1:W3:Y:S01]  /*2f60*/  MUFU.TANH R88, R46 ;  /* 0x0000002e00587308 */ /* 0x0002e20000002400 */
[----:B--2---:R-:W-:Y:S02]  /*2f70*/  FSEL R43, R67, -INF , P1 ;  /* 0xff800000432b7808 */ /* 0x004fe40000800000 */
[----:B------:R-:W-:-:S04]  /*2f80*/  ISETP.GT.AND P1, PT, R84, 0x59, PT ;  /* 0x000000595400780c */ /* 0x000fc80003f24270 */
[----:B------:R-:W-:Y:S01]  /*2f90*/  FSEL R41, R109, -INF , P1 ;  /* 0xff8000006d297808 */ /* 0x000fe20000800000 */
[----:B------:R-:W2:Y:S01]  /*2fa0*/  MUFU.TANH R96, R50 ;  /* 0x0000003200607308 */ /* 0x000ea20000002400 */
[----:B-1----:R-:W-:Y:S02]  /*2fb0*/  FMNMX.FTZ R46, R47, R42, !PT ;  /* 0x0000002a2f2e7209 */ /* 0x002fe40007810000 */
[----:B------:R-:W-:Y:S02]  /*2fc0*/  FSEL R42, R65, -INF , P2 ;  /* 0xff800000412a7808 */ /* 0x000fe40001000000 */
[----:B------:R-:W-:Y:S02]  /*2fd0*/  FMNMX.FTZ R27, R43, R46, !PT ;  /* 0x0000002e2b1b7209 */ /* 0x000fe40007810000 */
[----:B------:R-:W-:Y:S01]  /*2fe0*/  ISETP.GT.AND P2, PT, R84, 0x60, PT ;  /* 0x000000605400780c */ /* 0x000fe20003f44270 */
[----:B------:R1:W-:Y:S01]  /*2ff0*/  MUFU.TANH R100, R26 ;  /* 0x0000001a00647308 */ /* 0x0003e20000002400 */
[----:B------:R-:W-:-:S02]  /*3000*/  FMNMX.FTZ R46, R42, R27, !PT ;  /* 0x0000001b2a2e7209 */ /* 0x000fc40007810000 */
[----:B------:R-:W-:Y:S02]  /*3010*/  ISETP.GT.AND P1, PT, R84, 0x61, PT ;  /* 0x000000615400780c */ /* 0x000fe40003f24270 */
[----:B------:R-:W-:Y:S02]  /*3020*/  FSEL R27, R90, -INF , P2 ;  /* 0xff8000005a1b7808 */ /* 0x000fe40001000000 */
[----:B------:R-:W-:Y:S01]  /*3030*/  FMNMX.FTZ R46, R41, R46, !PT ;  /* 0x0000002e292e7209 */ /* 0x000fe20007810000 */
[----:B------:R4:W-:Y:S01]  /*3040*/  MUFU.TANH R98, R55 ;  /* 0x0000003700627308 */ /* 0x0009e20000002400 */
[----:B-1----:R-:W-:Y:S01]  /*3050*/  FMUL.FTZ R26, R0, R30 ;  /* 0x0000001e001a7220 */ /* 0x002fe20000410000 */
[----:B------:R-:W-:Y:S02]  /*3060*/  ISETP.GT.AND P2, PT, R84, 0x68, PT ;  /* 0x000000685400780c */ /* 0x000fe40003f44270 */
[----:B0-----:R-:W-:Y:S02]  /*3070*/  FSEL R30, R94, -INF , P1 ;  /* 0xff8000005e1e7808 */ /* 0x001fe40000800000 */
[----:B------:R-:W-:-:S02]  /*3080*/  ISETP.GT.AND P1, PT, R84, 0x69, PT ;  /* 0x000000695400780c */ /* 0x000fc40003f24270 */
[----:B------:R0:W-:Y:S01]  /*3090*/  MUFU.TANH R65, R7 ;  /* 0x0000000700417308 */ /* 0x0001e20000002400 */
[----:B----4-:R-:W-:Y:S02]  /*30a0*/  FMNMX.FTZ R55, R27, R46, !PT ;  /* 0x0000002e1b377209 */ /* 0x010fe40007810000 */
[----:B------:R-:W-:Y:S02]  /*30b0*/  FSEL R46, R92, -INF , P1 ;  /* 0xff8000005c2e7808 */ /* 0x000fe40000800000 */
[----:B------:R-:W-:Y:S02]  /*30c0*/  FMNMX.FTZ R50, R30, R55, !PT ;  /* 0x000000371e327209 */ /* 0x000fe40007810000 */
[----:B------:R-:W-:Y:S01]  /*30d0*/  ISETP.GT.AND P1, PT, R84, 0x71, PT ;  /* 0x000000715400780c */ /* 0x000fe20003f24270 */
[----:B------:R1:W4:Y:S01]  /*30e0*/  MUFU.TANH R86, R54 ;  /* 0x0000003600567308 */ /* 0x0003220000002400 */
[----:B0-----:R-:W-:Y:S01]  /*30f0*/  FMUL.FTZ R7, R0, R31 ;  /* 0x0000001f00077220 */ /* 0x001fe20000410000 */
[----:B---3--:R-:W-:-:S02]  /*3100*/  FSEL R31, R88, -INF , P2 ;  /* 0xff800000581f7808 */ /* 0x008fc40001000000 */
[----:B------:R-:W-:Y:S02]  /*3110*/  ISETP.GT.AND P2, PT, R84, 0x70, PT ;  /* 0x000000705400780c */ /* 0x000fe40003f44270 */
[----:B------:R-:W-:Y:S02]  /*3120*/  FMNMX.FTZ R55, R31, R50, !PT ;  /* 0x000000321f377209 */ /* 0x000fe40007810000 */
[----:B--2---:R-:W-:Y:S01]  /*3130*/  FSEL R50, R96, -INF , P2 ;  /* 0xff80000060327808 */ /* 0x004fe20001000000 */
[----:B------:R-:W0:Y:S01]  /*3140*/  MUFU.TANH R90, R26 ;  /* 0x0000001a005a7308 */ /* 0x000e220000002400 */
[----:B------:R-:W-:Y:S01]  /*3150*/  FMNMX.FTZ R55, R46, R55, !PT ;  /* 0x000000372e377209 */ /* 0x000fe20007810000 */
[----:B------:R-:W-:Y:S01]  /*3160*/  FMUL.FTZ R96, R0, R32 ;  /* 0x0000002000607220 */ /* 0x000fe20000410000 */
[----:B------:R-:W-:Y:S02]  /*3170*/  ISETP.GT.AND P2, PT, R84, 0x78, PT ;  /* 0x000000785400780c */ /* 0x000fe40003f44270 */
[----:B-1----:R-:W-:-:S02]  /*3180*/  FSEL R54, R64, -INF , P1 ;  /* 0xff80000040367808 */ /* 0x002fc40000800000 */
[----:B------:R-:W-:Y:S01]  /*3190*/  FMNMX.FTZ R55, R50, R55, !PT ;  /* 0x0000003732377209 */ /* 0x000fe20007810000 */
[----:B------:R1:W2:Y:S01]  /*31a0*/  MUFU.TANH R88, R7 ;  /* 0x0000000700587308 */ /* 0x0002a20000002400 */
[----:B------:R-:W-:Y:S02]  /*31b0*/  ISETP.GT.AND P1, PT, R84, 0x79, PT ;  /* 0x000000795400780c */ /* 0x000fe40003f24270 */
[----:B----4-:R-:W-:Y:S02]  /*31c0*/  FSEL R66, R86, -INF , P2 ;  /* 0xff80000056427808 */ /* 0x010fe40001000000 */
[----:B------:R-:W-:-:S03]  /*31d0*/  ISETP.GT.AND P2, PT, R84, 0x80, PT ;  /* 0x000000805400780c */ /* 0x000fc60003f44270 */
[----:B------:R-:W3:Y:S01]  /*31e0*/  MUFU.TANH R34, R34 ;  /* 0x0000002200227308 */ /* 0x000ee20000002400 */
[----:B-1----:R-:W-:Y:S02]  /*31f0*/  FMNMX.FTZ R7, R54, R55, !PT ;  /* 0x0000003736077209 */ /* 0x002fe40007810000 */
[----:B------:R-:W-:Y:S01]  /*3200*/  FSEL R55, R98, -INF , P1 ;  /* 0xff80000062377808 */ /* 0x000fe20000800000 */
[----:B------:R-:W-:Y:S01]  /*3210*/  FMUL.FTZ R98, R0, R36 ;  /* 0x0000002400627220 */ /* 0x000fe20000410000 */
[----:B------:R-:W-:Y:S01]  /*3220*/  FMNMX.FTZ R26, R66, R7, !PT ;  /* 0x00000007421a7209 */ /* 0x000fe20007810000 */
[----:B------:R-:W-:Y:S01]  /*3230*/  FMUL.FTZ R7, R0, R38 ;  /* 0x0000002600077220 */ /* 0x000fe20000410000 */
[----:B------:R-:W-:Y:S01]  /*3240*/  ISETP.GT.AND P1, PT, R84, 0x81, PT ;  /* 0x000000815400780c */ /* 0x000fe20003f24270 */
[----:B------:R1:W4:Y:S01]  /*3250*/  MUFU.TANH R86, R35 ;  /* 0x0000002300567308 */ /* 0x0003220000002400 */
[----:B------:R-:W-:Y:S01]  /*3260*/  FSEL R67, R100, -INF , P2 ;  /* 0xff80000064437808 */ /* 0x000fe20001000000 */
[----:B------:R-:W-:Y:S01]  /*3270*/  FMUL.FTZ R100, R0, R44 ;  /* 0x0000002c00647220 */ /* 0x000fe20000410000 */
[----:B------:R-:W-:-:S02]  /*3280*/  FMNMX.FTZ R26, R55, R26, !PT ;  /* 0x0000001a371a7209 */ /* 0x000fc40007810000 */
[C---:B------:R-:W-:Y:S02]  /*3290*/  ISETP.GT.AND P2, PT, R84.reuse, 0x88, PT ;  /* 0x000000885400780c */ /* 0x040fe40003f44270 */
[----:B------:R-:W-:Y:S01]  /*32a0*/  FSEL R65, R65, -INF , P1 ;  /* 0xff80000041417808 */ /* 0x000fe20000800000 */
[----:B------:R5:W4:Y:S01]  /*32b0*/  MUFU.TANH R92, R7 ;  /* 0x00000007005c7308 */ /* 0x000b220000002400 */
[----:B------:R-:W-:Y:S02]  /*32c0*/  FMNMX.FTZ R26, R67, R26, !PT ;  /* 0x0000001a431a7209 */ /* 0x000fe40007810000 */
[----:B------:R-:W-:Y:S02]  /*32d0*/  ISETP.GT.AND P1, PT, R84, 0x89, PT ;  /* 0x000000895400780c */ /* 0x000fe40003f24270 */
[----:B0-----:R-:W-:Y:S02]  /*32e0*/  FSEL R64, R90, -INF , P2 ;  /* 0xff8000005a407808 */ /* 0x001fe40001000000 */
[----:B-1----:R-:W-:Y:S01]  /*32f0*/  FMNMX.FTZ R35, R65, R26, !PT ;  /* 0x0000001a41237209 */ /* 0x002fe20007810000 */
[----:B------:R-:W0:Y:S01]  /*3300*/  MUFU.TANH R90, R39 ;  /* 0x00000027005a7308 */ /* 0x000e220000002400 */
[----:B------:R-:W-:-:S02]  /*3310*/  ISETP.GT.AND P2, PT, R84, 0x90, PT ;  /* 0x000000905400780c */ /* 0x000fc40003f44270 */
[----:B--2---:R-:W-:Y:S01]  /*3320*/  FSEL R38, R88, -INF , P1 ;  /* 0xff80000058267808 */ /* 0x004fe20000800000 */
[----:B------:R-:W-:Y:S01]  /*3330*/  FMUL.FTZ R88, R0, R37 ;  /* 0x0000002500587220 */ /* 0x000fe20000410000 */
[----:B-----5:R-:W-:Y:S02]  /*3340*/  FMNMX.FTZ R7, R64, R35, !PT ;  /* 0x0000002340077209 */ /* 0x020fe40007810000 */
[----:B------:R-:W-:Y:S01]  /*3350*/  ISETP.GT.AND P1, PT, R84, 0x91, PT ;  /* 0x000000915400780c */ /* 0x000fe20003f24270 */
[----:B------:R1:W-:Y:S01]  /*3360*/  MUFU.TANH R109, R24 ;  /* 0x00000018006d7308 */ /* 0x0003e20000002400 */
[----:B---3--:R-:W-:Y:S02]  /*3370*/  FSEL R35, R34, -INF , P2 ;  /* 0xff80000022237808 */ /* 0x008fe40001000000 */
[----:B------:R-:W-:Y:S02]  /*3380*/  FMNMX.FTZ R26, R38, R7, !PT ;  /* 0x00000007261a7209 */ /* 0x000fe40007810000 */
[----:B------:R-:W-:-:S02]  /*3390*/  ISETP.GT.AND P2, PT, R84, 0x98, PT ;  /* 0x000000985400780c */ /* 0x000fc40003f44270 */
[----:B----4-:R-:W-:Y:S01]  /*33a0*/  FSEL R34, R86, -INF , P1 ;  /* 0xff80000056227808 */ /* 0x010fe20000800000 */
[----:B------:R-:W2:Y:S01]  /*33b0*/  MUFU.TANH R3, R3 ;  /* 0x0000000300037308 */ /* 0x000ea20000002400 */
[----:B------:R-:W-:Y:S01]  /*33c0*/  FMNMX.FTZ R7, R35, R26, !PT ;  /* 0x0000001a23077209 */ /* 0x000fe20007810000 */
[----:B-1----:R-:W-:Y:S01]  /*33d0*/  IMAD.U32 R24, RZ, RZ, UR28 ;  /* 0x0000001cff187e24 */ /* 0x002fe2000f8e00ff */
[----:B------:R-:W-:Y:S01]  /*33e0*/  ISETP.GT.AND P1, PT, R84, 0x99, PT ;  /* 0x000000995400780c */ /* 0x000fe20003f24270 */
[----:B------:R-:W-:Y:S01]  /*33f0*/  FMUL.FTZ R86, R0, R33 ;  /* 0x0000002100567220 */ /* 0x000fe20000410000 */
[----:B------:R-:W-:Y:S02]  /*3400*/  FSEL R39, R92, -INF , P2 ;  /* 0xff8000005c277808 */ /* 0x000fe40001000000 */
[----:B------:R-:W-:Y:S01]  /*3410*/  FMNMX.FTZ R44, R34, R7, !PT ;  /* 0x00000007222c7209 */ /* 0x000fe20007810000 */
[----:B------:R-:W1:Y:S01]  /*3420*/  MUFU.TANH R5, R5 ;  /* 0x0000000500057308 */ /* 0x000e620000002400 */
[----:B0-----:R-:W-:-:S02]  /*3430*/  FSEL R26, R90, -INF , P1 ;  /* 0xff8000005a1a7808 */ /* 0x001fc40000800000 */
[----:B------:R-:W-:Y:S02]  /*3440*/  FMNMX.FTZ R7, R39, R44, !PT ;  /* 0x0000002c27077209 */ /* 0x000fe40007810000 */
[----:B------:R-:W-:Y:S02]  /*3450*/  IADD3 R33, R80, -UR14, RZ ;  /* 0x8000000e50217c10 */ /* 0x000fe4000fffe0ff */
        /* <DEDUP_REMOVED lines=8> */
[----:B------:R-:W3:Y:S07]  /*34e0*/  SHFL.BFLY PT, R7, R44, 0x1, 0x1f ;  /* 0x0c201f002c077f89 */ /* 0x000eee00000e0000 */
[----:B------:R1:W-:Y:S08]  /*34f0*/  MUFU.TANH R105, R48 ;  /* 0x0000003000697308 */ /* 0x0003f00000002400 */
[----:B------:R-:W5:Y:S08]  /*3500*/  MUFU.TANH R12, R12 ;  /* 0x0000000c000c7308 */ /* 0x000f700000002400 */
[----:B------:R-:W5:Y:S01]  /*3510*/  MUFU.TANH R11, R11 ;  /* 0x0000000b000b7308 */ /* 0x000f620000002400 */
[----:B---3--:R-:W-:-:S04]  /*3520*/  FMNMX.FTZ R7, R44, R7, !PT ;  /* 0x000000072c077209 */ /* 0x008fc80007810000 */
[C---:B------:R-:W-:Y:S01]  /*3530*/  FSETP.NEU.FTZ.AND P1, PT, R7.reuse, -INF , PT ;  /* 0xff8000000700780b */ /* 0x040fe20003f3d000 */
[----:B------:R-:W-:-:S02]  /*3540*/  FFMA.FTZ R24, R7, R24, -8 ;  /* 0xc100000007187423 */ /* 0x000fc40000010018 */
[----:B------:R-:W3:Y:S03]  /*3550*/  MUFU.TANH R13, R13 ;  /* 0x0000000d000d7308 */ /* 0x000ee60000002400 */
        /* <DEDUP_REMOVED lines=8> */
[C---:B------:R-:W-:Y:S01]  /*35e0*/  ISETP.GT.AND P2, PT, R97.reuse, 0x1, PT ;  /* 0x000000016100780c */ /* 0x040fe20003f44270 */
[--C-:B------:R-:W-:Y:S01]  /*35f0*/  FFMA.FTZ R70, R70, UR28, -R24.reuse ;  /* 0x0000001c46467c23 */ /* 0x100fe20008010818 */
[----:B------:R-:W-:Y:S01]  /*3600*/  ISETP.GT.AND P3, PT, R97, 0x8, PT ;  /* 0x000000086100780c */ /* 0x000fe20003f64270 */
[----:B------:R-:W3:Y:S01]  /*3610*/  MUFU.TANH R14, R14 ;  /* 0x0000000e000e7308 */ /* 0x000ee20000002400 */
[----:B--2---:R-:W-:Y:S01]  /*3620*/  FSEL R45, R3, -INF , P1 ;  /* 0xff800000032d7808 */ /* 0x004fe20000800000 */
[--C-:B------:R-:W-:Y:S01]  /*3630*/  FFMA.FTZ R71, R71, UR28, -R24.reuse ;  /* 0x0000001c47477c23 */ /* 0x100fe20008010818 */
[----:B-1----:R-:W-:Y:S01]  /*3640*/  FSEL R48, R5, -INF , P2 ;  /* 0xff80000005307808 */ /* 0x002fe20001000000 */
[--C-:B------:R-:W-:Y:S01]  /*3650*/  FFMA.FTZ R77, R77, UR28, -R24.reuse ;  /* 0x0000001c4d4d7c23 */ /* 0x100fe20008010818 */
[----:B------:R-:W-:Y:S01]  /*3660*/  ISETP.GT.AND P1, PT, R97, 0x9, PT ;  /* 0x000000096100780c */ /* 0x000fe20003f24270 */
[--C-:B------:R-:W-:Y:S01]  /*3670*/  FFMA.FTZ R81, R81, UR28, -R24.reuse ;  /* 0x0000001c51517c23 */ /* 0x100fe20008010818 */
[----:B0-----:R-:W-:Y:S01]  /*3680*/  FSEL R44, R6, -INF , P3 ;  /* 0xff800000062c7808 */ /* 0x001fe20001800000 */
[----:B------:R0:W-:Y:S01]  /*3690*/  MUFU.TANH R107, R52 ;  /* 0x00000034006b7308 */ /* 0x0001e20000002400 */
[----:B------:R-:W-:Y:S01]  /*36a0*/  FMNMX.FTZ R3, R45, R48, !PT ;  /* 0x000000302d037209 */ /* 0x000fe20007810000 */
[--C-:B------:R-:W-:Y:S01]  /*36b0*/  FFMA.FTZ R33, R95, UR28, -R24.reuse ;  /* 0x0000001c5f217c23 */ /* 0x100fe20008010818 */
[----:B----4-:R-:W-:Y:S01]  /*36c0*/  FSEL R37, R8, -INF , P1 ;  /* 0xff80000008257808 */ /* 0x010fe20000800000 */
[--C-:B------:R-:W-:Y:S01]  /*36d0*/  FFMA.FTZ R29, R99, UR28, -R24.reuse ;  /* 0x0000001c631d7c23 */ /* 0x100fe20008010818 */
[----:B------:R-:W-:Y:S01]  /*36e0*/  ISETP.GT.AND P2, PT, R97, 0x10, PT ;  /* 0x000000106100780c */ /* 0x000fe20003f44270 */
        /* <DEDUP_REMOVED lines=11> */
[----:B0-----:R-:W-:Y:S01]  /*37a0*/  FSEL R52, R10, -INF , P1 ;  /* 0xff8000000a347808 */ /* 0x001fe20000800000 */
[--C-:B------:R-:W-:Y:S01]  /*37b0*/  FFMA.FTZ R30, R30, UR28, -R24.reuse ;  /* 0x0000001c1e1e7c23 */ /* 0x100fe20008010818 */
[----:B------:R-:W-:Y:S01]  /*37c0*/  FMNMX.FTZ R5, R49, R8, !PT ;  /* 0x0000000831057209 */ /* 0x000fe20007810000 */
[--C-:B------:R-:W-:Y:S01]  /*37d0*/  FFMA.FTZ R31, R31, UR28, -R24.reuse ;  /* 0x0000001c1f1f7c23 */ /* 0x100fe20008010818 */
[----:B------:R-:W-:Y:S01]  /*37e0*/  ISETP.GT.AND P1, PT, R97, 0x19, PT ;  /* 0x000000196100780c */ /* 0x000fe20003f24270 */
[--C-:B------:R-:W-:Y:S01]  /*37f0*/  FFMA.FTZ R55, R55, UR28, -R24.reuse ;  /* 0x0000001c37377c23 */ /* 0x100fe20008010818 */
[----:B------:R-:W-:Y:S01]  /*3800*/  FMNMX.FTZ R10, R52, R5, !PT ;  /* 0x00000005340a7209 */ /* 0x000fe20007810000 */
[----:B------:R-:W0:Y:S01]  /*3810*/  MUFU.TANH R20, R20 ;  /* 0x0000001400147308 */ /* 0x000e220000002400 */
[----:B--2---:R-:W-:Y:S01]  /*3820*/  FSEL R53, R12, -INF , P2 ;  /* 0xff8000000c357808 */ /* 0x004fe20001000000 */
[--C-:B------:R-:W-:Y:S01]  /*3830*/  FFMA.FTZ R5, R87, UR28, -R24.reuse ;  /* 0x0000001c57057c23 */ /* 0x100fe20008010818 */
[----:B------:R-:W-:Y:S01]  /*3840*/  ISETP.GT.AND P2, PT, R97, 0x20, PT ;  /* 0x000000206100780c */ /* 0x000fe20003f44270 */
[--C-:B------:R-:W-:Y:S01]  /*3850*/  FFMA.FTZ R87, R54, UR28, -R24.reuse ;  /* 0x0000001c36577c23 */ /* 0x100fe20008010818 */
[----:B------:R-:W-:Y:S01]  /*3860*/  FSEL R78, R11, -INF , P1 ;  /* 0xff8000000b4e7808 */ /* 0x000fe20000800000 */
[--C-:B------:R-:W-:Y:S01]  /*3870*/  FFMA.FTZ R54, R67, UR28, -R24.reuse ;  /* 0x0000001c43367c23 */ /* 0x100fe20008010818 */
[----:B------:R-:W-:Y:S01]  /*3880*/  FMNMX.FTZ R9, R53, R10, !PT ;  /* 0x0000000a35097209 */ /* 0x000fe20007810000 */
[----:B------:R-:W2:Y:S01]  /*3890*/  MUFU.TANH R21, R21 ;  /* 0x0000001500157308 */ /* 0x000ea20000002400 */
[----:B------:R-:W-:Y:S01]  /*38a0*/  ISETP.GT.AND P1, PT, R97, 0x21, PT ;  /* 0x000000216100780c */ /* 0x000fe20003f24270 */
[--C-:B------:R-:W-:Y:S01]  /*38b0*/  FFMA.FTZ R10, R83, UR28, -R24.reuse ;  /* 0x0000001c530a7c23 */ /* 0x100fe20008010818 */
[----:B---3--:R-:W-:Y:S01]  /*38c0*/  FSEL R80, R13, -INF , P2 ;  /* 0xff8000000d507808 */ /* 0x008fe20001000000 */
[--C-:B------:R-:W-:Y:S01]  /*38d0*/  FFMA.FTZ R13, R79, UR28, -R24.reuse ;  /* 0x0000001c4f0d7c23 */ /* 0x100fe20008010818 */
[----:B------:R-:W-:Y:S01]  /*38e0*/  FMNMX.FTZ R9, R78, R9, !PT ;  /* 0x000000094e097209 */ /* 0x000fe20007810000 */
[--C-:B------:R-:W-:Y:S01]  /*38f0*/  FFMA.FTZ R67, R38, UR28, -R24.reuse ;  /* 0x0000001c26437c23 */ /* 0x100fe20008010818 */
[----:B------:R-:W-:Y:S01]  /*3900*/  ISETP.GT.AND P2, PT, R97, 0x28, PT ;  /* 0x000000286100780c */ /* 0x000fe20003f44270 */
[----:B------:R-:W3:Y:S01]  /*3910*/  MUFU.TANH R72, R72 ;  /* 0x0000004800487308 */ /* 0x000ee20000002400 */
[----:B------:R-:W-:Y:S01]  /*3920*/  FSEL R82, R14, -INF , P1 ;  /* 0xff8000000e527808 */ /* 0x000fe20000800000 */
[--C-:B------:R-:W-:Y:S01]  /*3930*/  FFMA.FTZ R65, R65, UR28, -R24.reuse ;  /* 0x0000001c41417c23 */ /* 0x100fe20008010818 */
[----:B------:R-:W-:Y:S01]  /*3940*/  FMNMX.FTZ R9, R80, R9, !PT ;  /* 0x0000000950097209 */ /* 0x000fe20007810000 */
[--C-:B------:R-:W-:Y:S01]  /*3950*/  FFMA.FTZ R64, R64, UR28, -R24.reuse ;  /* 0x0000001c40407c23 */ /* 0x100fe20008010818 */
[----:B------:R-:W-:Y:S01]  /*3960*/  ISETP.GT.AND P1, PT, R97, 0x29, PT ;  /* 0x000000296100780c */ /* 0x000fe20003f24270 */
[--C-:B------:R-:W-:Y:S01]  /*3970*/  FFMA.FTZ R35, R35, UR28, -R24.reuse ;  /* 0x0000001c23237c23 */ /* 0x100fe20008010818 */
[----:B-1----:R-:W-:Y:S01]  /*3980*/  FSEL R83, R15, -INF , P2 ;  /* 0xff8000000f537808 */ /* 0x002fe20001000000 */
[----:B------:R-:W1:Y:S01]  /*3990*/  MUFU.TANH R74, R74 ;  /* 0x0000004a004a7308 */ /* 0x000e620000002400 */
[----:B------:R-:W-:Y:S01]  /*39a0*/  FMNMX.FTZ R12, R82, R9, !PT ;  /* 0x00000009520c7209 */ /* 0x000fe20007810000 */
[--C-:B------:R-:W-:Y:S01]  /*39b0*/  FFMA.FTZ R9, R85, UR28, -R24.reuse ;  /* 0x0000001c55097c23 */ /* 0x100fe20008010818 */
[----:B------:R-:W-:Y:S01]  /*39c0*/  ISETP.GT.AND P2, PT, R97, 0x30, PT ;  /* 0x000000306100780c */ /* 0x000fe20003f44270 */
[--C-:B------:R-:W-:Y:S01]  /*39d0*/  FFMA.FTZ R34, R34, UR28, -R24.reuse ;  /* 0x0000001c22227c23 */ /* 0x100fe20008010818 */
[----:B0-----:R-:W-:Y:S01]  /*39e0*/  FSEL R84, R20, -INF , P1 ;  /* 0xff80000014547808 */ /* 0x001fe20000800000 */
[----:B------:R-:W-:Y:S01]  /*39f0*/  FFMA.FTZ R26, R26, UR28, -R24 ;  /* 0x0000001c1a1a7c23 */ /* 0x000fe20008010818 */
[----:B------:R-:W-:Y:S01]  /*3a00*/  FMNMX.FTZ R11, R83, R12, !PT ;  /* 0x0000000c530b7209 */ /* 0x000fe20007810000 */
[----:B------:R-:W0:Y:S01]  /*3a10*/  MUFU.TANH R73, R73 ;  /* 0x0000004900497308 */ /* 0x000e220000002400 */
[----:B------:R-:W-:-:S02]  /*3a20*/  ISETP.GT.AND P1, PT, R97, 0x31, PT ;  /* 0x000000316100780c */ /* 0x000fc40003f24270 */
[----:B--2---:R-:W-:Y:S02]  /*3a30*/  FSEL R85, R21, -INF , P2 ;  /* 0xff80000015557808 */ /* 0x004fe40001000000 */
[----:B------:R-:W-:Y:S02]  /*3a40*/  FMNMX.FTZ R12, R84, R11, !PT ;  /* 0x0000000b540c7209 */ /* 0x000fe40007810000 */
[----:B------:R-:W-:Y:S01]  /*3a50*/  ISETP.GT.AND P2, PT, R97, 0x38, PT ;  /* 0x000000386100780c */ /* 0x000fe20003f44270 */
[----:B------:R-:W2:Y:S01]  /*3a60*/  MUFU.TANH R75, R75 ;  /* 0x0000004b004b7308 */ /* 0x000ea20000002400 */
[----:B---3--:R-:W-:Y:S02]  /*3a70*/  FSEL R72, R72, -INF , P1 ;  /* 0xff80000048487808 */ /* 0x008fe40000800000 */
[----:B------:R-:W-:Y:S02]  /*3a80*/  FMNMX.FTZ R11, R85, R12, !PT ;  /* 0x0000000c550b7209 */ /* 0x000fe40007810000 */
[----:B------:R-:W-:-:S02]  /*3a90*/  ISETP.GT.AND P1, PT, R97, 0x39, PT ;  /* 0x000000396100780c */ /* 0x000fc40003f24270 */
[----:B-1----:R-:W-:Y:S01]  /*3aa0*/  FSEL R74, R74, -INF , P2 ;  /* 0xff8000004a4a7808 */ /* 0x002fe20001000000 */
[----:B------:R-:W1:Y:S01]  /*3ab0*/  MUFU.TANH R56, R56 ;  /* 0x0000003800387308 */ /* 0x000e620000002400 */
[----:B------:R-:W-:Y:S02]  /*3ac0*/  FMNMX.FTZ R11, R72, R11, !PT ;  /* 0x0000000b480b7209 */ /* 0x000fe40007810000 */
[----:B------:R-:W-:Y:S02]  /*3ad0*/  ISETP.GT.AND P2, PT, R97, 0x40, PT ;  /* 0x000000406100780c */ /* 0x000fe40003f44270 */
[----:B0-----:R-:W-:Y:S02]  /*3ae0*/  FSEL R73, R73, -INF , P1 ;  /* 0xff80000049497808 */ /* 0x001fe40000800000 */
[----:B------:R-:W-:Y:S01]  /*3af0*/  FMNMX.FTZ R14, R74, R11, !PT ;  /* 0x0000000b4a0e7209 */ /* 0x000fe20007810000 */
[----:B------:R-:W0:Y:S01]  /*3b00*/  MUFU.TANH R57, R57 ;  /* 0x0000003900397308 */ /* 0x000e220000002400 */
[----:B------:R-:W-:-:S02]  /*3b10*/  ISETP.GT.AND P1, PT, R97, 0x41, PT ;  /* 0x000000416100780c */ /* 0x000fc40003f24270 */
[----:B--2---:R-:W-:Y:S02]  /*3b20*/  FSEL R75, R75, -INF , P2 ;  /* 0xff8000004b4b7808 */ /* 0x004fe40001000000 */
[----:B------:R-:W-:Y:S02]  /*3b30*/  FMNMX.FTZ R14, R73, R14, !PT ;  /* 0x0000000e490e7209 */ /* 0x000fe40007810000 */
[----:B------:R-:W-:Y:S01]  /*3b40*/  ISETP.GT.AND P2, PT, R97, 0x48, PT ;  /* 0x000000486100780c */ /* 0x000fe20003f44270 */
[----:B------:R-:W2:Y:S01]  /*3b50*/  MUFU.TANH R58, R58 ;  /* 0x0000003a003a7308 */ /* 0x000ea20000002400 */
[----:B-1----:R-:W-:Y:S01]  /*3b60*/  FSEL R79, R56, -INF , P1 ;  /* 0xff800000384f7808 */ /* 0x002fe20000800000 */
[----:B------:R-:W-:Y:S01]  /*3b70*/  FFMA.FTZ R56, R51, UR28, -R24 ;  /* 0x0000001c33387c23 */ /* 0x000fe20008010818 */
[----:B------:R-:W-:Y:S02]  /*3b80*/  FMNMX.FTZ R20, R75, R14, !PT ;  /* 0x0000000e4b147209 */ /* 0x000fe40007810000 */
[----:B------:R-:W-:-:S02]  /*3b90*/  ISETP.GT.AND P1, PT, R97, 0x49, PT ;  /* 0x000000496100780c */ /* 0x000fc40003f24270 */
[----:B------:R-:W-:Y:S01]  /*3ba0*/  FMNMX.FTZ R20, R79, R20, !PT ;  /* 0x000000144f147209 */ /* 0x000fe20007810000 */
        /* <DEDUP_REMOVED lines=9> */
[----:B------:R-:W-:Y:S01]  /*3c40*/  MUFU.TANH R61, R61 ;  /* 0x0000003d003d7308 */ /* 0x000fe20000002400 */
[----:B0-----:R-:W-:Y:S02]  /*3c50*/  FSEL R90, R60, -INF , P1 ;  /* 0xff8000003c5a7808 */ /* 0x001fe40000800000 */
[----:B------:R-:W-:-:S05]  /*3c60*/  ISETP.GT.AND P1, PT, R97, 0x59, PT ;  /* 0x000000596100780c */ /* 0x000fca0003f24270 */
[----:B------:R-:W0:Y:S08]  /*3c70*/  MUFU.TANH R63, R63 ;  /* 0x0000003f003f7308 */ /* 0x000e300000002400 */
[----:B------:R2:W-:Y:S08]  /*3c80*/  MUFU.EX2 R8, R89 ;  /* 0x0000005900087308 */ /* 0x0005f00000000800 */
[----:B------:R-:W-:Y:S01]  /*3c90*/  MUFU.TANH R40, R40 ;  /* 0x0000002800287308 */ /* 0x000fe20000002400 */
[----:B--2---:R-:W-:-:S02]  /*3ca0*/  FSEL R89, R59, -INF , P2 ;  /* 0xff8000003b597808 */ /* 0x004fc40001000000 */
[----:B------:R-:W-:Y:S02]  /*3cb0*/  ISETP.GT.AND P2, PT, R97, 0x58, PT ;  /* 0x000000586100780c */ /* 0x000fe40003f44270 */
[----:B------:R-:W-:Y:S02]  /*3cc0*/  FMNMX.FTZ R15, R89, R20, !PT ;  /* 0x00000014590f7209 */ /* 0x000fe40007810000 */
[----:B-1----:R-:W-:Y:S01]  /*3cd0*/  FSEL R92, R62, -INF , P2 ;  /* 0xff8000003e5c7808 */ /* 0x002fe20001000000 */
[----:B------:R-:W1:Y:S01]  /*3ce0*/  MUFU.TANH R100, R100 ;  /* 0x0000006400647308 */ /* 0x000e620000002400 */
[----:B------:R-:W-:Y:S02]  /*3cf0*/  FMNMX.FTZ R15, R90, R15, !PT ;  /* 0x0000000f5a0f7209 */ /* 0x000fe40007810000 */
[----:B------:R-:W-:Y:S02]  /*3d00*/  ISETP.GT.AND P2, PT, R97, 0x60, PT ;  /* 0x000000606100780c */ /* 0x000fe40003f44270 */
[----:B------:R-:W-:-:S02]  /*3d10*/  FMNMX.FTZ R36, R92, R15, !PT ;  /* 0x0000000f5c247209 */ /* 0x000fc40007810000 */
[----:B0-----:R-:W-:Y:S01]  /*3d20*/  FSEL R94, R63, -INF , P2 ;  /* 0xff8000003f5e7808 */ /* 0x001fe20001000000 */
[----:B------:R0:W-:Y:S01]  /*3d30*/  MUFU.EX2 R6, R93 ;  /* 0x0000005d00067308 */ /* 0x0001e20000000800 */
[----:B------:R-:W-:-:S07]  /*3d40*/  ISETP.GT.AND P2, PT, R97, 0x68, PT ;  /* 0x000000686100780c */ /* 0x000fce0003f44270 */
[----:B------:R2:W-:Y:S01]  /*3d50*/  MUFU.EX2 R3, R91 ;  /* 0x0000005b00037308 */ /* 0x0005e20000000800 */
[----:B0-----:R-:W-:Y:S02]  /*3d60*/  FSEL R93, R61, -INF , P1 ;  /* 0xff8000003d5d7808 */ /* 0x001fe40000800000 */
[----:B------:R-:W-:Y:S02]  /*3d70*/  ISETP.GT.AND P1, PT, R97, 0x61, PT ;  /* 0x000000616100780c */ /* 0x000fe40003f24270 */
[----:B------:R-:W-:Y:S01]  /*3d80*/  FMNMX.FTZ R21, R93, R36, !PT ;  /* 0x000000245d157209 */ /* 0x000fe20007810000 */
[--C-:B------:R-:W-:Y:S01]  /*3d90*/  FFMA.FTZ R36, R69, UR28, -R24.reuse ;  /* 0x0000001c45247c23 */ /* 0x100fe20008010818 */
[----:B-1----:R-:W-:Y:S01]  /*3da0*/  FSEL R61, R100, -INF , P2 ;  /* 0xff800000643d7808 */ /* 0x002fe20001000000 */
[----:B------:R0:W1:Y:S01]  /*3db0*/  MUFU.TANH R110, R25 ;  /* 0x00000019006e7308 */ /* 0x0000620000002400 */
[----:B--2---:R-:W-:Y:S02]  /*3dc0*/  FSEL R91, R40, -INF , P1 ;  /* 0xff800000285b7808 */ /* 0x004fe40000800000 */
[----:B------:R-:W-:Y:S01]  /*3dd0*/  FMNMX.FTZ R40, R94, R21, !PT ;  /* 0x000000155e287209 */ /* 0x000fe20007810000 */
[----:B------:R-:W-:-:S01]  /*3de0*/  FFMA.FTZ R21, R68, UR28, -R24 ;  /* 0x0000001c44157c23 */ /* 0x000fc20008010818 */
[----:B------:R-:W-:-:S02]  /*3df0*/  ISETP.GT.AND P1, PT, R97, 0x69, PT ;  /* 0x000000696100780c */ /* 0x000fc40003f24270 */
[----:B------:R-:W-:Y:S01]  /*3e00*/  FMNMX.FTZ R40, R91, R40, !PT ;  /* 0x000000285b287209 */ /* 0x000fe20007810000 */
[----:B------:R2:W3:Y:S01]  /*3e10*/  MUFU.TANH R111, R28 ;  /* 0x0000001c006f7308 */ /* 0x0004e20000002400 */
[----:B------:R-:W-:Y:S01]  /*3e20*/  ISETP.GT.AND P2, PT, R97, 0x70, PT ;  /* 0x000000706100780c */ /* 0x000fe20003f44270 */
[--C-:B0-----:R-:W-:Y:S01]  /*3e30*/  FFMA.FTZ R25, R103, UR28, -R24.reuse ;  /* 0x0000001c67197c23 */ /* 0x101fe20008010818 */
[----:B------:R-:W-:Y:S02]  /*3e40*/  FSEL R59, R104, -INF , P1 ;  /* 0xff800000683b7808 */ /* 0x000fe40000800000 */
[----:B------:R-:W-:Y:S02]  /*3e50*/  FMNMX.FTZ R40, R61, R40, !PT ;  /* 0x000000283d287209 */ /* 0x000fe40007810000 */
[----:B------:R-:W-:Y:S01]  /*3e60*/  ISETP.GT.AND P1, PT, R97, 0x71, PT ;  /* 0x000000716100780c */ /* 0x000fe20003f24270 */
[----:B------:R-:W0:Y:S01]  /*3e70*/  MUFU.TANH R102, R102 ;  /* 0x0000006600667308 */ /* 0x000e220000002400 */
[----:B------:R-:W-:Y:S01]  /*3e80*/  FSEL R60, R105, -INF , P2 ;  /* 0xff800000693c7808 */ /* 0x000fe20001000000 */
[----:B--2---:R-:W-:Y:S01]  /*3e90*/  FFMA.FTZ R28, R101, UR28, -R24 ;  /* 0x0000001c651c7c23 */ /* 0x004fe20008010818 */
[----:B------:R-:W-:-:S02]  /*3ea0*/  FMNMX.FTZ R63, R59, R40, !PT ;  /* 0x000000283b3f7209 */ /* 0x000fc40007810000 */
[C---:B------:R-:W-:Y:S02]  /*3eb0*/  ISETP.GT.AND P2, PT, R97.reuse, 0x78, PT ;  /* 0x000000786100780c */ /* 0x040fe40003f44270 */
[----:B------:R-:W-:Y:S01]  /*3ec0*/  FSEL R62, R106, -INF , P1 ;  /* 0xff8000006a3e7808 */ /* 0x000fe20000800000 */
[----:B------:R2:W-:Y:S01]  /*3ed0*/  MUFU.EX2 R15, R70 ;  /* 0x00000046000f7308 */ /* 0x0005e20000000800 */
[----:B------:R-:W-:Y:S02]  /*3ee0*/  FMNMX.FTZ R63, R60, R63, !PT ;  /* 0x0000003f3c3f7209 */ /* 0x000fe40007810000 */
[----:B------:R-:W-:Y:S02]  /*3ef0*/  ISETP.GT.AND P1, PT, R97, 0x79, PT ;  /* 0x000000796100780c */ /* 0x000fe40003f24270 */
[----:B------:R-:W-:Y:S02]  /*3f00*/  FSEL R51, R107, -INF , P2 ;  /* 0xff8000006b337808 */ /* 0x000fe40001000000 */
[----:B------:R-:W-:Y:S01]  /*3f10*/  FMNMX.FTZ R40, R62, R63, !PT ;  /* 0x0000003f3e287209 */ /* 0x000fe20007810000 */
[----:B------:R-:W-:Y:S01]  /*3f20*/  MUFU.TANH R96, R96 ;  /* 0x0000006000607308 */ /* 0x000fe20000002400 */
[----:B------:R-:W-:-:S02]  /*3f30*/  ISETP.GT.AND P2, PT, R97, 0x80, PT ;  /* 0x000000806100780c */ /* 0x000fc40003f44270 */
[----:B------:R-:W-:Y:S02]  /*3f40*/  FSEL R63, R108, -INF , P1 ;  /* 0xff8000006c3f7808 */ /* 0x000fe40000800000 */
[----:B--2---:R-:W-:Y:S02]  /*3f50*/  FMNMX.FTZ R70, R51, R40, !PT ;  /* 0x0000002833467209 */ /* 0x004fe40007810000 */
[----:B------:R-:W-:Y:S01]  /*3f60*/  ISETP.GT.AND P1, PT, R97, 0x81, PT ;  /* 0x000000816100780c */ /* 0x000fe20003f24270 */
[----:B------:R2:W-:Y:S01]  /*3f70*/  MUFU.EX2 R20, R71 ;  /* 0x0000004700147308 */ /* 0x0005e20000000800 */
[----:B------:R-:W-:Y:S02]  /*3f80*/  FSEL R68, R109, -INF , P2 ;  /* 0xff8000006d447808 */ /* 0x000fe40001000000 */
[----:B------:R-:W-:Y:S02]  /*3f90*/  FMNMX.FTZ R69, R63, R70, !PT ;  /* 0x000000463f457209 */ /* 0x000fe40007810000 */
[----:B------:R-:W-:-:S02]  /*3fa0*/  ISETP.GT.AND P2, PT, R97, 0x88, PT ;  /* 0x000000886100780c */ /* 0x000fc40003f44270 */
[----:B------:R-:W-:Y:S01]  /*3fb0*/  FMNMX.FTZ R70, R68, R69, !PT ;  /* 0x0000004544467209 */ /* 0x000fe20007810000 */
[----:B------:R-:W4:Y:S01]  /*3fc0*/  MUFU.TANH R86, R86 ;  /* 0x0000005600567308 */ /* 0x000f220000002400 */
[----:B--2---:R-:W-:-:S01]  /*3fd0*/  FFMA.FTZ R71, R47, UR28, -R24 ;  /* 0x0000001c2f477c23 */ /* 0x004fc20008010818 */
[----:B-1----:R-:W-:Y:S02]  /*3fe0*/  FSEL R47, R110, -INF , P1 ;  /* 0xff8000006e2f7808 */ /* 0x002fe40000800000 */
[----:B------:R-:W-:Y:S02]  /*3ff0*/  ISETP.GT.AND P1, PT, R97, 0x89, PT ;  /* 0x000000896100780c */ /* 0x000fe40003f24270 */
[----:B---3--:R-:W-:Y:S02]  /*4000*/  FSEL R69, R111, -INF , P2 ;  /* 0xff8000006f457808 */ /* 0x008fe40001000000 */
[----:B------:R1:W-:Y:S01]  /*4010*/  MUFU.EX2 R11, R13 ;  /* 0x0000000d000b7308 */ /* 0x0003e20000000800 */
[----:B------:R-:W-:-:S07]  /*4020*/  ISETP.GT.AND P2, PT, R97, 0x90, PT ;  /* 0x000000906100780c */ /* 0x000fce0003f44270 */
[----:B------:R-:W2:Y:S01]  /*4030*/  MUFU.TANH R98, R98 ;  /* 0x0000006200627308 */ /* 0x000ea20000002400 */
[----:B-1----:R-:W-:-:S01]  /*4040*/  FFMA.FTZ R13, R76, UR28, -R24 ;  /* 0x0000001c4c0d7c23 */ /* 0x002fc20008010818 */
[----:B------:R-:W-:Y:S02]  /*4050*/  FMNMX.FTZ R76, R47, R70, !PT ;  /* 0x000000462f4c7209 */ /* 0x000fe40007810000 */
[----:B0-----:R-:W-:Y:S02]  /*4060*/  FSEL R70, R102, -INF , P1 ;  /* 0xff80000066467808 */ /* 0x001fe40000800000 */
[----:B------:R-:W-:Y:S02]  /*4070*/  ISETP.GT.AND P1, PT, R97, 0x91, PT ;  /* 0x000000916100780c */ /* 0x000fe40003f24270 */
[----:B------:R-:W0:Y:S08]  /*4080*/  MUFU.TANH R88, R88 ;  /* 0x0000005800587308 */ /* 0x000e300000002400 */
[----:B------:R1:W-:Y:S08]  /*4090*/  MUFU.EX2 R14, R77 ;  /* 0x0000004d000e7308 */ /* 0x0003f00000000800 */
[----:B------:R3:W-:Y:S01]  /*40a0*/  MUFU.EX2 R40, R71 ;  /* 0x0000004700287308 */ /* 0x0007e20000000800 */
[----:B-1----:R-:W-:-:S02]  /*40b0*/  FMNMX.FTZ R77, R69, R76, !PT ;  /* 0x0000004c454d7209 */ /* 0x002fc40007810000 */
[----:B----4-:R-:W-:Y:S02]  /*40c0*/  FSEL R76, R86, -INF , P1 ;  /* 0xff800000564c7808 */ /* 0x010fe40000800000 */
[----:B------:R-:W-:-:S03]  /*40d0*/  ISETP.GT.AND P1, PT, R97, 0x99, PT ;  /* 0x000000996100780c */ /* 0x000fc60003f24270 */
[----:B------:R1:W-:Y:S01]  /*40e0*/  MUFU.EX2 R12, R81 ;  /* 0x00000051000c7308 */ /* 0x0003e20000000800 */
[----:B---3--:R-:W-:Y:S02]  /*40f0*/  FSEL R71, R96, -INF , P2 ;  /* 0xff80000060477808 */ /* 0x008fe40001000000 */
[----:B------:R-:W-:Y:S02]  /*4100*/  FMNMX.FTZ R96, R70, R77, !PT ;  /* 0x0000004d46607209 */ /* 0x000fe40007810000 */
[----:B------:R-:W-:-:S03]  /*4110*/  ISETP.GT.AND P2, PT, R97, 0x98, PT ;  /* 0x000000986100780c */ /* 0x000fc60003f44270 */
[----:B------:R-:W-:Y:S01]  /*4120*/  MUFU.EX2 R25, R25 ;  /* 0x0000001900197308 */ /* 0x000fe20000000800 */
[----:B-1----:R-:W-:Y:S02]  /*4130*/  FMNMX.FTZ R81, R71, R96, !PT ;  /* 0x0000006047517209 */ /* 0x002fe40007810000 */
[----:B--2---:R-:W-:Y:S02]  /*4140*/  FSEL R77, R98, -INF , P2 ;  /* 0xff800000624d7808 */ /* 0x004fe40001000000 */
[----:B------:R-:W-:Y:S02]  /*4150*/  FMNMX.FTZ R86, R76, R81, !PT ;  /* 0x000000514c567209 */ /* 0x000fe40007810000 */
[----:B0-----:R-:W-:Y:S01]  /*4160*/  FSEL R81, R88, -INF , P1 ;  /* 0xff80000058517808 */ /* 0x001fe20000800000 */
[----:B------:R-:W0:Y:S01]  /*4170*/  MUFU.EX2 R28, R28 ;  /* 0x0000001c001c7308 */ /* 0x000e220000000800 */
[----:B------:R-:W-:-:S04]  /*4180*/  FMNMX.FTZ R86, R77, R86, !PT ;  /* 0x000000564d567209 */ /* 0x000fc80007810000 */
[----:B------:R-:W-:Y:S01]  /*4190*/  FMNMX.FTZ R88, R81, R86, !PT ;  /* 0x0000005651587209 */ /* 0x000fe20007810000 */
[----:B------:R-:W-:-:S01]  /*41a0*/  FFMA.FTZ R86, R46, UR28, -R24 ;  /* 0x0000001c2e567c23 */ /* 0x000fc20008010818 */
[--C-:B------:R-:W-:Y:S01]  /*41b0*/  FFMA.FTZ R46, R50, UR28, -R24.reuse ;  /* 0x0000001c322e7c23 */ /* 0x100fe20008010818 */
[----:B------:R-:W-:-:S01]  /*41c0*/  FFMA.FTZ R50, R66, UR28, -R24 ;  /* 0x0000001c42327c23 */ /* 0x000fc20008010818 */
[----:B------:R-:W1:Y:S01]  /*41d0*/  MUFU.EX2 R29, R29 ;  /* 0x0000001d001d7308 */ /* 0x000e620000000800 */
[----:B------:R-:W2:Y:S07]  /*41e0*/  SHFL.BFLY PT, R95, R88, 0x2, 0x1f ;  /* 0x0c401f00585f7f89 */ /* 0x000eae00000e0000 */
[----:B------:R-:W3:Y:S01]  /*41f0*/  MUFU.EX2 R32, R32 ;  /* 0x0000002000207308 */ /* 0x000ee20000000800 */
[----:B0-----:R-:W-:-:S07]  /*4200*/  FADD.FTZ R98, R25, R28 ;  /* 0x0000001c19627221 */ /* 0x001fce0000010000 */
[----:B------:R-:W0:Y:S08]  /*4210*/  MUFU.EX2 R33, R33 ;  /* 0x0000002100217308 */ /* 0x000e300000000800 */
[----:B------:R-:W-:Y:S01]  /*4220*/  MUFU.EX2 R5, R5 ;  /* 0x0000000500057308 */ /* 0x000fe20000000800 */
[----:B--2---:R-:W-:-:S05]  /*4230*/  FMNMX.FTZ R95, R88, R95, !PT ;  /* 0x0000005f585f7209 */ /* 0x004fca0007810000 */
[----:B------:R-:W2:Y:S02]  /*4240*/  SHFL.BFLY PT, R88, R95, 0x1, 0x1f ;  /* 0x0c201f005f587f89 */ /* 0x000ea400000e0000 */
[----:B------:R-:W-:Y:S08]  /*4250*/  MUFU.EX2 R10, R10 ;  /* 0x0000000a000a7308 */ /* 0x000ff00000000800 */
[----:B------:R-:W-:Y:S08]  /*4260*/  MUFU.EX2 R9, R9 ;  /* 0x0000000900097308 */ /* 0x000ff00000000800 */
[----:B------:R-:W-:Y:S01]  /*4270*/  MUFU.EX2 R13, R13 ;  /* 0x0000000d000d7308 */ /* 0x000fe20000000800 */
[----:B--2---:R-:W-:Y:S01]  /*4280*/  FMNMX.FTZ R88, R95, R88, !PT ;  /* 0x000000585f587209 */ /* 0x004fe20007810000 */
[----:B------:R-:W-:-:S06]  /*4290*/  IMAD.U32 R95, RZ, RZ, UR28 ;  /* 0x0000001cff5f7e24 */ /* 0x000fcc000f8e00ff */
[----:B------:R-:W-:Y:S01]  /*42a0*/  MUFU.EX2 R36, R36 ;  /* 0x0000002400247308 */ /* 0x000fe20000000800 */
[C---:B------:R-:W-:Y:S01]  /*42b0*/  FSETP.NEU.FTZ.AND P1, PT, R88.reuse, -INF , PT ;  /* 0xff8000005800780b */ /* 0x040fe20003f3d000 */
[----:B------:R-:W-:-:S05]  /*42c0*/  FFMA.FTZ R38, R88, R95, -8 ;  /* 0xc100000058267423 */ /* 0x000fca000001005f */
[----:B------:R-:W-:Y:S01]  /*42d0*/  FSEL R66, R38, RZ, P1 ;  /* 0x000000ff26427208 */ /* 0x000fe20000800000 */
[----:B------:R-:W-:-:S01]  /*42e0*/  FFMA.FTZ R38, R39, UR28, -R24 ;  /* 0x0000001c27267c23 */ /* 0x000fc20008010818 */
        /* <DEDUP_REMOVED lines=22> */
[--C-:B------:R-:W-:Y:S01]  /*4450*/  FFMA.FTZ R57, R57, UR28, -R66.reuse ;  /* 0x0000001c39397c23 */ /* 0x100fe20008010842 */
[----:B------:R-:W-:-:S01]  /*4460*/  FFMA.FTZ R62, R62, UR28, -R66 ;  /* 0x0000001c3e3e7c23 */ /* 0x000fc20008010842 */
[----:B------:R4:W5:Y:S01]  /*4470*/  MUFU.EX2 R95, R45 ;  /* 0x0000002d005f7308 */ /* 0x0009620000000800 */
        /* <DEDUP_REMOVED lines=8> */
[----:B----4-:R-:W-:-:S01]  /*4500*/  FFMA.FTZ R45, R85, UR28, -R66 ;  /* 0x0000001c552d7c23 */ /* 0x010fc20008010842 */
[----:B-1----:R-:W-:Y:S01]  /*4510*/  FADD.FTZ R85, R29, R98 ;  /* 0x000000621d557221 */ /* 0x002fe20000010000 */
[----:B------:R-:W-:-:S01]  /*4520*/  FFMA.FTZ R61, R61, UR28, -R66 ;  /* 0x0000001c3d3d7c23 */ /* 0x000fc20008010842 */
[--C-:B------:R-:W-:Y:S01]  /*4530*/  FFMA.FTZ R60, R60, UR28, -R66.reuse ;  /* 0x0000001c3c3c7c23 */ /* 0x100fe20008010842 */
[----:B------:R-:W-:-:S01]  /*4540*/  FFMA.FTZ R51, R51, UR28, -R66 ;  /* 0x0000001c33337c23 */ /* 0x000fc20008010842 */
[----:B---3--:R-:W-:Y:S01]  /*4550*/  FADD.FTZ R98, R32, R85 ;  /* 0x0000005520627221 */ /* 0x008fe20000010000 */
[----:B------:R-:W-:-:S01]  /*4560*/  FFMA.FTZ R63, R63, UR28, -R66 ;  /* 0x0000001c3f3f7c23 */ /* 0x000fc20008010842 */
[----:B------:R-:W1:Y:S01]  /*4570*/  MUFU.EX2 R37, R37 ;  /* 0x0000002500257308 */ /* 0x000e620000000800 */
[----:B------:R-:W-:-:S01]  /*4580*/  FFMA.FTZ R68, R68, UR28, -R66 ;  /* 0x0000001c44447c23 */ /* 0x000fc20008010842 */
[----:B0-----:R-:W-:Y:S01]  /*4590*/  FADD.FTZ R85, R33, R98 ;  /* 0x0000006221557221 */ /* 0x001fe20000010000 */
[----:B------:R-:W-:-:S01]  /*45a0*/  FFMA.FTZ R69, R69, UR28, -R66 ;  /* 0x0000001c45457c23 */ /* 0x000fc20008010842 */
[--C-:B------:R-:W-:Y:S01]  /*45b0*/  FFMA.FTZ R70, R70, UR28, -R66.reuse ;  /* 0x0000001c46467c23 */ /* 0x100fe20008010842 */
[----:B------:R-:W-:-:S01]  /*45c0*/  FFMA.FTZ R71, R71, UR28, -R66 ;  /* 0x0000001c47477c23 */ /* 0x000fc20008010842 */
[--C-:B------:R-:W-:Y:S01]  /*45d0*/  FFMA.FTZ R76, R76, UR28, -R66.reuse ;  /* 0x0000001c4c4c7c23 */ /* 0x100fe20008010842 */
[----:B------:R-:W-:-:S01]  /*45e0*/  FFMA.FTZ R77, R77, UR28, -R66 ;  /* 0x0000001c4d4d7c23 */ /* 0x000fc20008010842 */
[----:B------:R-:W0:Y:S08]  /*45f0*/  MUFU.EX2 R44, R44 ;  /* 0x0000002c002c7308 */ /* 0x000e300000000800 */
[----:B------:R2:W-:Y:S08]  /*4600*/  MUFU.EX2 R97, R82 ;  /* 0x0000005200617308 */ /* 0x0005f00000000800 */
[----:B------:R-:W3:Y:S01]  /*4610*/  MUFU.EX2 R53, R53 ;  /* 0x0000003500357308 */ /* 0x000ee20000000800 */
[----:B--2---:R-:W-:-:S07]  /*4620*/  FADD.FTZ R82, R39, R48 ;  /* 0x0000003027527221 */ /* 0x004fce0000010000 */
[----:B------:R5:W-:Y:S08]  /*4630*/  MUFU.EX2 R52, R79 ;  /* 0x0000004f00347308 */ /* 0x000bf00000000800 */
[----:B------:R-:W2:Y:S01]  /*4640*/  MUFU.EX2 R78, R78 ;  /* 0x0000004e004e7308 */ /* 0x000ea20000000800 */
[----:B-----5:R-:W-:-:S01]  /*4650*/  FADD.FTZ R79, R95, R82 ;  /* 0x000000525f4f7221 */ /* 0x020fc20000010000 */
[----:B------:R-:W-:-:S03]  /*4660*/  F2FP.SATFINITE.E4M3.F32.PACK_AB_MERGE_C R95, R96, R95, RZ ;  /* 0x0000005f605f723e */ /* 0x000fc600048070ff */
[----:B------:R-:W-:Y:S01]  /*4670*/  FADD.FTZ R82, R96, R79 ;  /* 0x0000004f60527221 */ /* 0x000fe20000010000 */
[----:B------:R-:W-:Y:S02]  /*4680*/  F2FP.SATFINITE.E4M3.F32.PACK_AB_MERGE_C R184, R48, R39, R95 ;  /* 0x0000002730b8723e */ /* 0x000fe4000480705f */
[----:B------:R-:W4:Y:S01]  /*4690*/  MUFU.EX2 R80, R80 ;  /* 0x0000005000507308 */ /* 0x000f220000000800 */
[----:B-1----:R-:W-:-:S01]  /*46a0*/  FADD.FTZ R79, R37, R82 ;  /* 0x00000052254f7221 */ /* 0x002fc20000010000 */
[----:B------:R-:W-:-:S03]  /*46b0*/  FADD.FTZ R82, R6, R85 ;  /* 0x0000005506527221 */ /* 0x000fc60000010000 */
[----:B0-----:R-:W-:Y:S01]  /*46c0*/  FADD.FTZ R2, R44, R79 ;  /* 0x0000004f2c027221 */ /* 0x001fe20000010000 */
[----:B------:R-:W-:-:S02]  /*46d0*/  FADD.FTZ R85, R3, R82 ;  /* 0x0000005203557221 */ /* 0x000fc40000010000 */
[----:B------:R-:W0:Y:S01]  /*46e0*/  MUFU.EX2 R83, R83 ;  /* 0x0000005300537308 */ /* 0x000e220000000800 */
[----:B---3--:R-:W-:-:S01]  /*46f0*/  FADD.FTZ R79, R53, R2 ;  /* 0x00000002354f7221 */ /* 0x008fc20000010000 */
[----:B------:R-:W-:Y:S01]  /*4700*/  FADD.FTZ R24, R8, R85 ;  /* 0x0000005508187221 */ /* 0x000fe20000010000 */
[C---:B--2---:R-:W-:Y:S02]  /*4710*/  F2FP.SATFINITE.E4M3.F32.PACK_AB_MERGE_C R53, R78.reuse, R53, RZ ;  /* 0x000000354e35723e */ /* 0x044fe400048070ff */
[----:B------:R-:W-:Y:S01]  /*4720*/  FADD.FTZ R79, R78, R79 ;  /* 0x0000004f4e4f7221 */ /* 0x000fe20000010000 */
[----:B------:R-:W-:-:S01]  /*4730*/  FADD.FTZ R85, R5, R24 ;  /* 0x0000001805557221 */ /* 0x000fc20000010000 */
[----:B------:R-:W-:Y:S01]  /*4740*/  F2FP.SATFINITE.E4M3.F32.PACK_AB_MERGE_C R186, R44, R37, R53 ;  /* 0x000000252cba723e */ /* 0x000fe20004807035 */
[----:B------:R-:W1:Y:S01]  /*4750*/  MUFU.EX2 R84, R84 ;  /* 0x0000005400547308 */ /* 0x000e620000000800 */
[----:B----4-:R-:W-:-:S01]  /*4760*/  FADD.FTZ R24, R80, R79 ;  /* 0x0000004f50187221 */ /* 0x010fc20000010000 */
[----:B------:R-:W-:-:S03]  /*4770*/  FADD.FTZ R98, R10, R85 ;  /* 0x000000550a627221 */ /* 0x000fc60000010000 */
[----:B------:R-:W-:Y:S01]  /*4780*/  FADD.FTZ R82, R97, R24 ;  /* 0x0000001861527221 */ /* 0x000fe20000010000 */
[----:B------:R-:W-:-:S01]  /*4790*/  FADD.FTZ R79, R9, R98 ;  /* 0x00000062094f7221 */ /* 0x000fc20000010000 */
[----:B------:R-:W-:Y:S01]  /*47a0*/  FFMA.FTZ R24, R47, UR28, -R66 ;  /* 0x0000001c2f187c23 */ /* 0x000fe20008010842 */
[----:B------:R-:W2:Y:S01]  /*47b0*/  MUFU.EX2 R45, R45 ;  /* 0x0000002d002d7308 */ /* 0x000ea20000000800 */
[----:B0-----:R-:W-:-:S01]  /*47c0*/  FADD.FTZ R47, R83, R82 ;  /* 0x00000052532f7221 */ /* 0x001fc20000010000 */
[----:B------:R-:W-:Y:S01]  /*47d0*/  FADD.FTZ R98, R12, R79 ;  /* 0x0000004f0c627221 */ /* 0x000fe20000010000 */
[----:B------:R-:W-:-:S03]  /*47e0*/  FFMA.FTZ R66, R81, UR28, -R66 ;  /* 0x0000001c51427c23 */ /* 0x000fc60008010842 */
[----:B------:R-:W-:Y:S02]  /*47f0*/  FADD.FTZ R79, R11, R98 ;  /* 0x000000620b4f7221 */ /* 0x000fe40000010000 */
[----:B------:R-:W0:Y:S01]  /*4800*/  MUFU.EX2 R72, R72 ;  /* 0x0000004800487308 */ /* 0x000e220000000800 */
[----:B-1----:R-:W-:-:S01]  /*4810*/  FADD.FTZ R82, R84, R47 ;  /* 0x0000002f54527221 */ /* 0x002fc20000010000 */
[----:B------:R-:W-:Y:S02]  /*4820*/  F2FP.SATFINITE.E4M3.F32.PACK_AB_MERGE_C R83, R84, R83, RZ ;  /* 0x000000535453723e */ /* 0x000fe400048070ff */
[----:B------:R-:W-:Y:S02]  /*4830*/  CS2R R84, SRZ ;  /* 0x0000000000547805 */ /* 0x000fe4000001ff00 */
[----:B------:R-:W-:Y:S02]  /*4840*/  F2FP.SATFINITE.E4M3.F32.PACK_AB_MERGE_C R180, R97, R80, R83 ;  /* 0x0000005061b4723e */ /* 0x000fe40004807053 */
[----:B------:R-:W-:Y:S01]  /*4850*/  CS2R R80, SRZ ;  /* 0x0000000000507805 */ /* 0x000fe2000001ff00 */
[----:B------:R-:W1:Y:S08]  /*4860*/  MUFU.EX2 R74, R74 ;  /* 0x0000004a004a7308 */ /* 0x000e700000000800 */
[----:B------:R-:W3:Y:S08]  /*4870*/  MUFU.EX2 R73, R73 ;  /* 0x0000004900497308 */ /* 0x000ef00000000800 */
[----:B------:R-:W4:Y:S08]  /*4880*/  MUFU.EX2 R75, R75 ;  /* 0x0000004b004b7308 */ /* 0x000f300000000800 */
[----:B------:R2:W-:Y:S08]  /*4890*/  MUFU.EX2 R2, R59 ;  /* 0x0000003b00027308 */ /* 0x0005f00000000800 */
[----:B------:R-:W5:Y:S01]  /*48a0*/  MUFU.EX2 R57, R57 ;  /* 0x0000003900397308 */ /* 0x000f620000000800 */
[----:B--2---:R-:W-:-:S01]  /*48b0*/  FADD.FTZ R59, R45, R82 ;  /* 0x000000522d3b7221 */ /* 0x004fc20000010000 */
[----:B------:R-:W-:-:S03]  /*48c0*/  FADD.FTZ R82, R14, R79 ;  /* 0x0000004f0e527221 */ /* 0x000fc60000010000 */
[----:B0-----:R-:W-:Y:S01]  /*48d0*/  FADD.FTZ R59, R72, R59 ;  /* 0x0000003b483b7221 */ /* 0x001fe20000010000 */
[----:B------:R-:W-:-:S01]  /*48e0*/  FADD.FTZ R79, R13, R82 ;  /* 0x000000520d4f7221 */ /* 0x000fc20000010000 */
[----:B------:R-:W-:Y:S01]  /*48f0*/  CS2R R82, SRZ ;  /* 0x0000000000527805 */ /* 0x000fe2000001ff00 */
[----:B------:R1:W-:Y:S08]  /*4900*/  MUFU.EX2 R47, R62 ;  /* 0x0000003e002f7308 */ /* 0x0003f00000000800 */
[----:B------:R-:W0:Y:S01]  /*4910*/  MUFU.EX2 R56, R56 ;  /* 0x0000003800387308 */ /* 0x000e220000000800 */
[----:B-1----:R-:W-:-:S01]  /*4920*/  FADD.FTZ R62, R74, R59 ;  /* 0x0000003b4a3e7221 */ /* 0x002fc20000010000 */
[----:B------:R-:W-:Y:S01]  /*4930*/  F2FP.SATFINITE.E4M3.F32.PACK_AB_MERGE_C R59, R32, R29, RZ ;  /* 0x0000001d203b723e */ /* 0x000fe200048070ff */
[----:B------:R-:W-:-:S01]  /*4940*/  FADD.FTZ R32, R20, R79 ;  /* 0x0000004f14207221 */ /* 0x000fc20000010000 */
[----:B------:R-:W-:Y:S01]  /*4950*/  F2FP.SATFINITE.E4M3.F32.PACK_AB_MERGE_C R79, R8, R3, RZ ;  /* 0x00000003084f723e */ /* 0x000fe200048070ff */
[----:B---3--:R-:W-:-:S01]  /*4960*/  FADD.FTZ R62, R73, R62 ;  /* 0x0000003e493e7221 */ /* 0x008fc20000010000 */
[----:B------:R-:W-:Y:S01]  /*4970*/  F2FP.SATFINITE.E4M3.F32.PACK_AB_MERGE_C R73, R73, R74, RZ ;  /* 0x0000004a4949723e */ /* 0x000fe200048070ff */
[----:B------:R-:W-:-:S01]  /*4980*/  FADD.FTZ R29, R15, R32 ;  /* 0x000000200f1d7221 */ /* 0x000fc20000010000 */
[----:B------:R-:W1:Y:S01]  /*4990*/  MUFU.EX2 R58, R58 ;  /* 0x0000003a003a7308 */ /* 0x000e620000000800 */
[----:B----4-:R-:W-:-:S01]  /*49a0*/  FADD.FTZ R3, R75, R62 ;  /* 0x0000003e4b037221 */ /* 0x010fc20000010000 */
[----:B------:R-:W-:Y:S01]  /*49b0*/  F2FP.SATFINITE.E4M3.F32.PACK_AB_MERGE_C R187, R6, R33, R79 ;  /* 0x0000002106bb723e */ /* 0x000fe2000480704f */
[----:B------:R-:W-:-:S01]  /*49c0*/  FADD.FTZ R62, R36, R29 ;  /* 0x0000001d243e7221 */ /* 0x000fc20000010000 */
[----:B------:R-:W-:Y:S01]  /*49d0*/  F2FP.SATFINITE.E4M3.F32.PACK_AB_MERGE_C R185, R28, R25, R59 ;  /* 0x000000191cb9723e */ /* 0x000fe2000480703b */
[----:B------:R-:W-:-:S01]  /*49e0*/  FADD.FTZ R32, R52, R3 ;  /* 0x0000000334207221 */ /* 0x000fc20000010000 */
[----:B------:R-:W-:Y:S01]  /*49f0*/  F2FP.SATFINITE.E4M3.F32.PACK_AB_MERGE_C R182, R72, R45, R73 ;  /* 0x0000002d48b6723e */ /* 0x000fe20004807049 */
[----:B------:R-:W-:-:S01]  /*4a00*/  FADD.FTZ R29, R21, R62 ;  /* 0x0000003e151d7221 */ /* 0x000fc20000010000 */
[----:B------:R-:W2:Y:S01]  /*4a10*/  MUFU.EX2 R49, R49 ;  /* 0x0000003100317308 */ /* 0x000ea20000000800 */
[----:B-----5:R-:W-:-:S01]  /*4a20*/  FADD.FTZ R3, R57, R32 ;  /* 0x0000002039037221 */ /* 0x020fc20000010000 */
[----:B------:R-:W-:Y:S01]  /*4a30*/  F2FP.SATFINITE.E4M3.F32.PACK_AB_MERGE_C R62, R12, R9, RZ ;  /* 0x000000090c3e723e */ /* 0x000fe200048070ff */
[----:B0-----:R-:W-:-:S01]  /*4a40*/  FADD.FTZ R29, R56, R29 ;  /* 0x0000001d381d7221 */ /* 0x001fc20000010000 */
[----:B------:R-:W-:-:S02]  /*4a50*/  F2FP.SATFINITE.E4M3.F32.PACK_AB_MERGE_C R32, R20, R13, RZ ;  /* 0x0000000d1420723e */ /* 0x000fc400048070ff */
[----:B------:R-:W-:Y:S02]  /*4a60*/  CS2R R78, SRZ ;  /* 0x00000000004e7805 */ /* 0x000fe4000001ff00 */
[----:B------:R-:W-:Y:S01]  /*4a70*/  F2FP.SATFINITE.E4M3.F32.PACK_AB_MERGE_C R181, R10, R5, R62 ;  /* 0x000000050ab5723e */ /* 0x000fe2000480703e */
[----:B------:R-:W-:-:S01]  /*4a80*/  FADD.FTZ R20, R40, R29 ;  /* 0x0000001d28147221 */ /* 0x000fc20000010000 */
[----:B------:R-:W0:Y:S01]  /*4a90*/  MUFU.EX2 R43, R43 ;  /* 0x0000002b002b7308 */ /* 0x000e220000000800 */
[----:B-1----:R-:W-:-:S01]  /*4aa0*/  FADD.FTZ R12, R58, R3 ;  /* 0x000000033a0c7221 */ /* 0x002fc20000010000 */
[----:B------:R-:W-:Y:S02]  /*4ab0*/  F2FP.SATFINITE.E4M3.F32.PACK_AB_MERGE_C R183, R14, R11, R32 ;  /* 0x0000000b0eb7723e */ /* 0x000fe40004807020 */
[----:B------:R-:W-:Y:S02]  /*4ac0*/  CS2R R72, SRZ ;  /* 0x0000000000487805 */ /* 0x000fe4000001ff00 */
[----:B------:R-:W-:-:S02]  /*4ad0*/  F2FP.SATFINITE.E4M3.F32.PACK_AB_MERGE_C R57, R58, R57, RZ ;  /* 0x000000393a39723e */ /* 0x000fc400048070ff */
[----:B------:R-:W-:Y:S02]  /*4ae0*/  CS2R R58, SRZ ;  /* 0x00000000003a7805 */ /* 0x000fe4000001ff00 */
[----:B------:R-:W-:Y:S02]  /*4af0*/  F2FP.SATFINITE.E4M3.F32.PACK_AB_MERGE_C R21, R56, R21, RZ ;  /* 0x000000153815723e */ /* 0x000fe400048070ff */
[----:B------:R-:W-:Y:S01]  /*4b00*/  CS2R R44, SRZ ;  /* 0x00000000002c7805 */ /* 0x000fe2000001ff00 */
[----:B------:R-:W1:Y:S01]  /*4b10*/  MUFU.EX2 R90, R90 ;  /* 0x0000005a005a7308 */ /* 0x000e620000000800 */
[----:B--2---:R-:W-:-:S01]  /*4b20*/  FADD.FTZ R9, R49, R12 ;  /* 0x0000000c31097221 */ /* 0x004fc20000010000 */
[----:B------:R-:W-:Y:S02]  /*4b30*/  F2FP.SATFINITE.E4M3.F32.PACK_AB_MERGE_C R176, R52, R75, R57 ;  /* 0x0000004b34b0723e */ /* 0x000fe40004807039 */
[----:B------:R-:W-:Y:S02]  /*4b40*/  CS2R R74, SRZ ;  /* 0x00000000004a7805 */ /* 0x000fe4000001ff00 */
[----:B------:R-:W-:-:S02]  /*4b50*/  F2FP.SATFINITE.E4M3.F32.PACK_AB_MERGE_C R177, R36, R15, R21 ;  /* 0x0000000f24b1723e */ /* 0x000fc40004807015 */
[----:B------:R-:W-:Y:S02]  /*4b60*/  CS2R R56, SRZ ;  /* 0x0000000000387805 */ /* 0x000fe4000001ff00 */
[----:B------:R-:W-:Y:S02]  /*4b70*/  CS2R R52, SRZ ;  /* 0x0000000000347805 */ /* 0x000fe4000001ff00 */
[----:B------:R-:W-:Y:S01]  /*4b80*/  CS2R R36, SRZ ;  /* 0x0000000000247805 */ /* 0x000fe2000001ff00 */
[----:B------:R-:W2:Y:S01]  /*4b90*/  MUFU.EX2 R42, R42 ;  /* 0x0000002a002a7308 */ /* 0x000ea20000000800 */
[----:B0-----:R-:W-:-:S01]  /*4ba0*/  FADD.FTZ R13, R43, R20 ;  /* 0x000000142b0d7221 */ /* 0x001fc20000010000 */
[----:B------:R-:W-:Y:S02]  /*4bb0*/  CS2R R32, SRZ ;  /* 0x0000000000207805 */ /* 0x000fe4000001ff00 */
[----:B------:R-:W-:-:S04]  /*4bc0*/  CS2R R28, SRZ ;  /* 0x00000000001c7805 */ /* 0x000fc8000001ff00 */
        /* <DEDUP_REMOVED lines=13> */
[----:B------:R-:W-:Y:S01]  /*4ca0*/  FADD.FTZ R93, R93, R6 ;  /* 0x000000065d5d7221 */ /* 0x000fe20000010000 */
[----:B------:R-:W-:Y:S02]  /*4cb0*/  CS2R R40, SRZ ;  /* 0x0000000000287805 */ /* 0x000fe4000001ff00 */
[----:B------:R-:W-:Y:S02]  /*4cc0*/  F2FP.SATFINITE.E4M3.F32.PACK_AB_MERGE_C R178, R90, R49, R92 ;  /* 0x000000315ab2723e */ /* 0x000fe4000480705c */
        /* <DEDUP_REMOVED lines=20> */
[----:B------:R-:W-:Y:S01]  /*4e10*/  CS2R R30, SRZ ;  /* 0x00000000001e7805 */ /* 0x000fe2000001ff00 */
        /* <DEDUP_REMOVED lines=12> */
[C---:B0-----:R-:W-:Y:S01]  /*4ee0*/  F2FP.SATFINITE.E4M3.F32.PACK_AB_MERGE_C R50, R55.reuse, R50, RZ ;  /* 0x000000323732723e */ /* 0x041fe200048070ff */
[----:B------:R-:W-:Y:S01]  /*4ef0*/  FADD.FTZ R55, R55, R6 ;  /* 0x0000000637377221 */ /* 0x000fe20000010000 */
        /* <DEDUP_REMOVED lines=10> */
[----:B------:R-:W-:Y:S02]  /*4fa0*/  CS2R R50, SRZ ;  /* 0x0000000000327805 */ /* 0x000fe4000001ff00 */
[----:B------:R-:W-:-:S04]  /*4fb0*/  CS2R R46, SRZ ;  /* 0x00000000002e7805 */ /* 0x000fc8000001ff00 */
        /* <DEDUP_REMOVED lines=23> */
[----:B------:R-:W-:-:S06]  /*5130*/  CS2R R54, SRZ ;  /* 0x0000000000367805 */ /* 0x000fcc000001ff00 */
        /* <DEDUP_REMOVED lines=30> */
.L_x_9351:
[----:B------:R-:W-:Y:S01]  /*5320*/  ISETP.NE.AND P2, PT, RZ, UR42, PT ;  /* 0x0000002aff007c0c */ /* 0x000fe2000bf45270 */
[----:B------:R-:W-:-:S04]  /*5330*/  UISETP.NE.AND UP0, UPT, UR31, 0x1, UPT ;  /* 0x000000011f00788c */ /* 0x000fc8000bf05270 */
[----:B------:R-:W-:-:S04]  /*5340*/  USEL UR44, URZ, 0x1, UP0 ;  /* 0x000000013f2c7887 */ /* 0x000fc80008000000 */
[----:B------:R-:W-:-:S04]  /*5350*/  ULOP3.LUT UR44, UR33, UR44, URZ, 0x3c, !UPT ;  /* 0x0000002c212c7292 */ /* 0x000fc8000f8e3c3f */
[----:B------:R-:W-:Y:S08]  /*5360*/  @P2 BRA `(.L_x_9341) ;  /* 0x0000000000382947 */ /* 0x000ff00003800000 */
[----:B------:R-:W-:Y:S05]  /*5370*/  @!P0 BRA `(.L_x_9342) ;  /* 0x0000000000048947 */ /* 0x000fea0003800000 */
[----:B------:R-:W-:Y:S01]  /*5380*/  BPT.TRAP 0x1 ;  /* 0x000000040000795c */ /* 0x000fe20000300000 */
.L_x_9342:
        /* <DEDUP_REMOVED lines=9> */
.L_x_9343:
[----:B-1----:R-:W-:Y:S05]  /*5420*/  @P1 BRA `(.L_x_9341) ;  /* 0x0000000000081947 */ /* 0x002fea0003800000 */
[----:B------:R-:W1:Y:S02]  /*5430*/  SYNCS.PHASECHK.TRANS64.TRYWAIT P1, [UR6+0x22830], R7 ;  /* 0x02283007ff0075a7 */ /* 0x000e640008020146 */
[----:B-1----:R-:W-:Y:S05]  /*5440*/  @!P1 BRA `(.L_x_9344) ;  /* 0x000000f800709947 */ /* 0x002fea0003800000 */
.L_x_9341:
        /* <DEDUP_REMOVED lines=132> */
.L_x_9346:
[----:B------:R-:W-:Y:S01]  /*5c90*/  ULEA UR6, UR31, UR43, 0x3 ;  /* 0x0000002b1f067291 */ /* 0x000fe2000f8e183f */
[----:B------:R-:W-:-:S05]  /*5ca0*/  IMAD.U32 R7, RZ, RZ, UR33 ;  /* 0x00000021ff077e24 */ /* 0x000fca000f8e00ff */
[----:B------:R-:W-:-:S04]  /*5cb0*/  SHF.L.U32 R7, R7, 0x1f, RZ ;  /* 0x0000001f07077819 */ /* 0x000fc800000006ff */
[----:B------:R0:W1:Y:S01]  /*5cc0*/  SYNCS.PHASECHK.TRANS64.TRYWAIT P1, [UR6+0x22850], R7 ;  /* 0x02285007ff0075a7 */ /* 0x0000620008020146 */
[----:B------:R-:W-:Y:S05]  /*5cd0*/  @!P0 BRA `(.L_x_9347) ;  /* 0x0000000000048947 */ /* 0x000fea0003800000 */
[----:B------:R-:W-:Y:S01]  /*5ce0*/  BPT.TRAP 0x1 ;  /* 0x000000040000795c */ /* 0x000fe20000300000 */
.L_x_9347:
[----:B-1----:R-:W-:Y:S05]  /*5cf0*/  @P1 BRA `(.L_x_9345) ;  /* 0x0000000000081947 */ /* 0x002fea0003800000 */
[----:B------:R-:W1:Y:S02]  /*5d00*/  SYNCS.PHASECHK.TRANS64.TRYWAIT P1, [UR6+0x22850], R7 ;  /* 0x02285007ff0075a7 */ /* 0x000e640008020146 */
[----:B-1----:R-:W-:Y:S05]  /*5d10*/  @!P1 BRA `(.L_x_9348) ;  /* 0x000000f000549947 */ /* 0x002fea0003800000 */
.L_x_9345:
        /* <DEDUP_REMOVED lines=36> */
.L_x_9349:
[----:B------:R-:W-:Y:S01]  /*5f60*/  UISETP.NE.AND UP0, UPT, UR48, URZ, UPT ;  /* 0x0000003f3000728c */ /* 0x000fe2000bf05270 */
[C---:B0-----:R-:W-:Y:S01]  /*5f70*/  FMUL.FTZ R7, R0.reuse, R154 ;  /* 0x0000009a00077220 */ /* 0x041fe20000410000 */
[C---:B------:R-:W-:Y:S01]  /*5f80*/  FMUL.FTZ R154, R0.reuse, R156 ;  /* 0x0000009c009a7220 */ /* 0x040fe20000410000 */
[C---:B------:R-:W-:Y:S01]  /*5f90*/  FMUL.FTZ R156, R0.reuse, R161 ;  /* 0x000000a1009c7220 */ /* 0x040fe20000410000 */
[C---:B------:R-:W-:Y:S01]  /*5fa0*/  FMUL.FTZ R161, R0.reuse, R137 ;  /* 0x0000008900a17220 */ /* 0x040fe20000410000 */
[----:B------:R-:W-:Y:S01]  /*5fb0*/  FMUL.FTZ R137, R0, R146 ;  /* 0x0000009200897220 */ /* 0x000fe20000410000 */
[----:B------:R-:W-:Y:S01]  /*5fc0*/  PLOP3.LUT P1, PT, PT, PT, UP0, 0x80, 0x0 ;  /* 0x000000000000781c */ /* 0x000fe20003f2f008 */
[----:B------:R-:W-:Y:S01]  /*5fd0*/  VIADD R146, R18, UR38 ;  /* 0x0000002612927c36 */ /* 0x000fe20008000000 */
[----:B------:R-:W-:Y:S01]  /*5fe0*/  PLOP3.LUT P2, PT, PT, PT, UP0, 0x80, 0x0 ;  /* 0x000000000000781c */ /* 0x000fe20003f4f008 */
[C---:B------:R-:W-:Y:S01]  /*5ff0*/  FMUL.FTZ R168, R0.reuse, R124 ;  /* 0x0000007c00a87220 */ /* 0x040fe20000410000 */
[C---:B------:R-:W-:Y:S01]  /*6000*/  FMUL.FTZ R21, R0.reuse, R142 ;  /* 0x0000008e00157220 */ /* 0x040fe20000410000 */
        /* <DEDUP_REMOVED lines=23> */
[----:B------:R-:W-:Y:S01]  /*6180*/  IMAD.U32 R144, RZ, RZ, UR6 ;  /* 0x00000006ff907e24 */ /* 0x000fe2000f8e00ff */
[----:B------:R-:W3:Y:S01]  /*6190*/  MUFU.TANH R153, R153 ;  /* 0x0000009900997308 */ /* 0x000ee20000002400 */
[C---:B------:R-:W-:Y:S01]  /*61a0*/  FMUL.FTZ R125, R0.reuse, R130 ;  /* 0x00000082007d7220 */ /* 0x040fe20000410000 */
[----:B------:R-:W-:Y:S01]  /*61b0*/  FMUL.FTZ R130, R0, R132 ;  /* 0x0000008400827220 */ /* 0x000fe20000410000 */
[----:B------:R-:W-:-:S02]  /*61c0*/  IMAD R144, R17, -0x2, R144 ;  /* 0xfffffffe11907824 */ /* 0x000fc400078e0290 */
[C---:B------:R-:W-:Y:S01]  /*61d0*/  FMUL.FTZ R10, R0.reuse, R159 ;  /* 0x0000009f000a7220 */ /* 0x040fe20000410000 */
[C---:B------:R-:W-:Y:S01]  /*61e0*/  FMUL.FTZ R159, R0.reuse, R165 ;  /* 0x000000a5009f7220 */ /* 0x040fe20000410000 */
[C---:B------:R-:W-:Y:S01]  /*61f0*/  FMUL.FTZ R20, R0.reuse, R139 ;  /* 0x0000008b00147220 */ /* 0x040fe20000410000 */
[----:B0-----:R-:W-:Y:S01]  /*6200*/  IMAD R144, R145, UR47, R144 ;  /* 0x0000002f91907c24 */ /* 0x001fe2000f8e0290 */
        /* <DEDUP_REMOVED lines=10> */
[----:B--2---:R-:W-:Y:S01]  /*62b0*/  IADD3 R131, R131, -UR29, R144 ;  /* 0x8000001d83837c10 */ /* 0x004fe2000fffe090 */
[C---:B------:R-:W-:Y:S01]  /*62c0*/  FMUL.FTZ R138, R0.reuse, R147 ;  /* 0x00000093008a7220 */ /* 0x040fe20000410000 */
[C---:B------:R-:W-:Y:S01]  /*62d0*/  FMUL.FTZ R140, R0.reuse, R150 ;  /* 0x00000096008c7220 */ /* 0x040fe20000410000 */
[C---:B------:R-:W-:Y:S01]  /*62e0*/  FMUL.FTZ R150, R0.reuse, R120 ;  /* 0x0000007800967220 */ /* 0x040fe20000410000 */
[C---:B------:R-:W-:Y:S01]  /*62f0*/  ISETP.GT.AND P1, PT, R131.reuse, RZ, PT ;  /* 0x000000ff8300720c */ /* 0x040fe20003f24270 */
[C---:B------:R-:W-:Y:S01]  /*6300*/  FMUL.FTZ R13, R0.reuse, R166 ;  /* 0x000000a6000d7220 */ /* 0x040fe20000410000 */
[----:B------:R-:W2:Y:S01]  /*6310*/  MUFU.TANH R157, R157 ;  /* 0x0000009d009d7308 */ /* 0x000ea20000002400 */
[C---:B------:R-:W-:Y:S01]  /*6320*/  ISETP.GT.AND P2, PT, R131.reuse, 0x1, PT ;  /* 0x000000018300780c */ /* 0x040fe20003f44270 */
[----:B------:R-:W-:Y:S01]  /*6330*/  FMUL.FTZ R166, R0, R121 ;  /* 0x0000007900a67220 */ /* 0x000fe20000410000 */
[----:B-1----:R-:W-:Y:S01]  /*6340*/  FSEL R149, R152, -INF , P1 ;  /* 0xff80000098957808 */ /* 0x002fe20000800000 */
[C---:B------:R-:W-:Y:S01]  /*6350*/  FMUL.FTZ R105, R0.reuse, R105 ;  /* 0x0000006900697220 */ /* 0x040fe20000410000 */
[----:B------:R-:W-:Y:S01]  /*6360*/  ISETP.GT.AND P1, PT, R131, 0x8, PT ;  /* 0x000000088300780c */ /* 0x000fe20003f24270 */
[C---:B------:R-:W-:Y:S01]  /*6370*/  FMUL.FTZ R104, R0.reuse, R104 ;  /* 0x0000006800687220 */ /* 0x040fe20000410000 */
[----:B---3--:R-:W-:Y:S01]  /*6380*/  FSEL R153, R153, -INF , P2 ;  /* 0xff80000099997808 */ /* 0x008fe20001000000 */
[----:B------:R-:W1:Y:S01]  /*6390*/  MUFU.TANH R156, R156 ;  /* 0x0000009c009c7308 */ /* 0x000e620000002400 */
[----:B------:R-:W-:Y:S01]  /*63a0*/  FMNMX.FTZ R132, R149, R5, !PT ;  /* 0x0000000595847209 */ /* 0x000fe20007810000 */
[C---:B------:R-:W-:Y:S01]  /*63b0*/  FMUL.FTZ R120, R0.reuse, R123 ;  /* 0x0000007b00787220 */ /* 0x040fe20000410000 */
[----:B------:R-:W-:Y:S01]  /*63c0*/  ISETP.GT.AND P2, PT, R131, 0x9, PT ;  /* 0x000000098300780c */ /* 0x000fe20003f44270 */
[----:B------:R-:W-:Y:S01]  /*63d0*/  FMUL.FTZ R128, R0, R128 ;  /* 0x0000008000807220 */ /* 0x000fe20000410000 */
[----:B0-----:R-:W-:Y:S01]  /*63e0*/  FSEL R151, R154, -INF , P1 ;  /* 0xff8000009a977808 */ /* 0x001fe20000800000 */
[C---:B------:R-:W-:Y:S01]  /*63f0*/  FMUL.FTZ R123, R0.reuse, R126 ;  /* 0x0000007e007b7220 */ /* 0x040fe20000410000 */
[----:B------:R-:W-:Y:S01]  /*6400*/  FMNMX.FTZ R132, R153, R132, !PT ;  /* 0x0000008499847209 */ /* 0x000fe20007810000 */
[----:B------:R-:W0:Y:S01]  /*6410*/  MUFU.TANH R158, R158 ;  /* 0x0000009e009e7308 */ /* 0x000e220000002400 */
[----:B------:R-:W-:Y:S01]  /*6420*/  ISETP.GT.AND P1, PT, R131, 0x10, PT ;  /* 0x000000108300780c */ /* 0x000fe20003f24270 */
[C---:B------:R-:W-:Y:S01]  /*6430*/  FMUL.FTZ R126, R0.reuse, R135 ;  /* 0x00000087007e7220 */ /* 0x040fe20000410000 */
[----:B----4-:R-:W-:Y:S01]  /*6440*/  FSEL R163, R155, -INF , P2 ;  /* 0xff8000009ba37808 */ /* 0x010fe20001000000 */
[C---:B------:R-:W-:Y:S01]  /*6450*/  FMUL.FTZ R121, R0.reuse, R122 ;  /* 0x0000007a00797220 */ /* 0x040fe20000410000 */
[----:B------:R-:W-:Y:S01]  /*6460*/  FMNMX.FTZ R132, R151, R132, !PT ;  /* 0x0000008497847209 */ /* 0x000fe20007810000 */
[C---:B------:R-:W-:Y:S01]  /*6470*/  FMUL.FTZ R129, R0.reuse, R129 ;  /* 0x0000008100817220 */ /* 0x040fe20000410000 */
[----:B------:R-:W-:Y:S01]  /*6480*/  ISETP.GT.AND P2, PT, R131, 0x11, PT ;  /* 0x000000118300780c */ /* 0x000fe20003f44270 */
[----:B------:R-:W3:Y:S01]  /*6490*/  MUFU.TANH R159, R159 ;  /* 0x0000009f009f7308 */ /* 0x000ee20000002400 */
[----:B--2---:R-:W-:Y:S01]  /*64a0*/  FSEL R167, R157, -INF , P1 ;  /* 0xff8000009da77808 */ /* 0x004fe20000800000 */
[C---:B------:R-:W-:Y:S01]  /*64b0*/  FMUL.FTZ R122, R0.reuse, R127 ;  /* 0x0000007f007a7220 */ /* 0x040fe20000410000 */
[----:B------:R-:W-:Y:S01]  /*64c0*/  FMNMX.FTZ R132, R163, R132, !PT ;  /* 0x00000084a3847209 */ /* 0x000fe20007810000 */
[C---:B------:R-:W-:Y:S01]  /*64d0*/  FMUL.FTZ R127, R0.reuse, R134 ;  /* 0x00000086007f7220 */ /* 0x040fe20000410000 */
[----:B------:R-:W-:Y:S01]  /*64e0*/  ISETP.GT.AND P1, PT, R131, 0x18, PT ;  /* 0x000000188300780c */ /* 0x000fe20003f24270 */
[----:B------:R-:W-:Y:S01]  /*64f0*/  FMUL.FTZ R171, R0, R133 ;  /* 0x0000008500ab7220 */ /* 0x000fe20000410000 */
[----:B-1----:R-:W-:Y:S01]  /*6500*/  FSEL R169, R156, -INF , P2 ;  /* 0xff8000009ca97808 */ /* 0x002fe20001000000 */
        /* <DEDUP_REMOVED lines=11> */
[----:B---3--:R-:W-:Y:S01]  /*65c0*/  FSEL R159, R159, -INF , P2 ;  /* 0xff8000009f9f7808 */ /* 0x008fe20001000000 */
[C---:B------:R-:W-:Y:S01]  /*65d0*/  FMUL.FTZ R113, R0.reuse, R113 ;  /* 0x0000007100717220 */ /* 0x040fe20000410000 */
[----:B------:R-:W-:Y:S01]  /*65e0*/  FMNMX.FTZ R132, R165, R132, !PT ;  /* 0x00000084a5847209 */ /* 0x000fe20007810000 */
[----:B------:R-:W-:Y:S01]  /*65f0*/  FMUL.FTZ R116, R0, R116 ;  /* 0x0000007400747220 */ /* 0x000fe20000410000 */
[----:B------:R-:W-:Y:S01]  /*6600*/  ISETP.GT.AND P2, PT, R131, 0x21, PT ;  /* 0x000000218300780c */ /* 0x000fe20003f44270 */
[----:B------:R-:W2:Y:S01]  /*6610*/  MUFU.TANH R162, R162 ;  /* 0x000000a200a27308 */ /* 0x000ea20000002400 */
[----:B-1----:R-:W-:Y:S01]  /*6620*/  FSEL R157, R160, -INF , P1 ;  /* 0xff800000a09d7808 */ /* 0x002fe20000800000 */
[C---:B------:R-:W-:Y:S01]  /*6630*/  FMUL.FTZ R90, R0.reuse, R90 ;  /* 0x0000005a005a7220 */ /* 0x040fe20000410000 */
[----:B------:R-:W-:Y:S01]  /*6640*/  FMNMX.FTZ R132, R159, R132, !PT ;  /* 0x000000849f847209 */ /* 0x000fe20007810000 */
[C---:B------:R-:W-:Y:S01]  /*6650*/  FMUL.FTZ R91, R0.reuse, R91 ;  /* 0x0000005b005b7220 */ /* 0x040fe20000410000 */
[----:B------:R-:W-:Y:S01]  /*6660*/  ISETP.GT.AND P1, PT, R131, 0x28, PT ;  /* 0x000000288300780c */ /* 0x000fe20003f24270 */
[C---:B------:R-:W-:Y:S01]  /*6670*/  FMUL.FTZ R94, R0.reuse, R94 ;  /* 0x0000005e005e7220 */ /* 0x040fe20000410000 */
[----:B------:R-:W-:Y:S01]  /*6680*/  FMNMX.FTZ R132, R157, R132, !PT ;  /* 0x000000849d847209 */ /* 0x000fe20007810000 */
[----:B------:R-:W1:Y:S01]  /*6690*/  MUFU.TANH R141, R141 ;  /* 0x0000008d008d7308 */ /* 0x000e620000002400 */
[----:B0-----:R-:W-:Y:S01]  /*66a0*/  FSEL R155, R161, -INF , P2 ;  /* 0xff800000a19b7808 */ /* 0x001fe20001000000 */
[C---:B------:R-:W-:Y:S01]  /*66b0*/  FMUL.FTZ R95, R0.reuse, R95 ;  /* 0x0000005f005f7220 */ /* 0x040fe20000410000 */
[----:B------:R-:W-:Y:S01]  /*66c0*/  ISETP.GT.AND P2, PT, R131, 0x29, PT ;  /* 0x000000298300780c */ /* 0x000fe20003f44270 */
[C---:B------:R-:W-:Y:S01]  /*66d0*/  FMUL.FTZ R98, R0.reuse, R98 ;  /* 0x0000006200627220 */ /* 0x040fe20000410000 */
[----:B------:R-:W-:Y:S01]  /*66e0*/  FMNMX.FTZ R132, R155, R132, !PT ;  /* 0x000000849b847209 */ /* 0x000fe20007810000 */
[C---:B------:R-:W-:Y:S01]  /*66f0*/  FMUL.FTZ R99, R0.reuse, R99 ;  /* 0x0000006300637220 */ /* 0x040fe20000410000 */
[----:B------:R-:W-:Y:S01]  /*6700*/  FMUL.FTZ R103, R0, R103 ;  /* 0x0000006700677220 */ /* 0x000fe20000410000 */
[----:B------:R-:W0:Y:S01]  /*6710*/  MUFU.TANH R143, R143 ;  /* 0x0000008f008f7308 */ /* 0x000e220000002400 */
[----:B--2---:R-:W-:Y:S01]  /*6720*/  FSEL R147, R162, -INF , P1 ;  /* 0xff800000a2937808 */ /* 0x004fe20000800000 */
[----:B------:R-:W-:Y:S01]  /*6730*/  ULEA UR6, UR36, UR43, 0x3 ;  /* 0x0000002b24067291 */ /* 0x000fe2000f8e183f */
[----:B------:R-:W-:-:S02]  /*6740*/  ISETP.GT.AND P1, PT, R131, 0x30, PT ;  /* 0x000000308300780c */ /* 0x000fc40003f24270 */
[----:B------:R-:W-:Y:S01]  /*6750*/  FMNMX.FTZ R132, R147, R132, !PT ;  /* 0x0000008493847209 */ /* 0x000fe20007810000 */
[----:B------:R-:W-:Y:S02]  /*6760*/  UIADD3 UR6, UR6, 0x22840, URZ ;  /* 0x0002284006067890 */ /* 0x000fe4000fffe03f */
[----:B------:R-:W2:Y:S01]  /*6770*/  MUFU.TANH R142, R142 ;  /* 0x0000008e008e7308 */ /* 0x000ea20000002400 */
[----:B-1----:R-:W-:Y:S01]  /*6780*/  FSEL R145, R141, -INF , P2 ;  /* 0xff8000008d917808 */ /* 0x002fe20001000000 */
[----:B------:R-:W-:Y:S01]  /*6790*/  UPRMT UR6, UR41, 0x654, UR6 ;  /* 0x0000065429067896 */ /* 0x000fe20008000006 */
[----:B------:R-:W-:Y:S02]  /*67a0*/  ISETP.GT.AND P2, PT, R131, 0x31, PT ;  /* 0x000000318300780c */ /* 0x000fe40003f44270 */
[----:B------:R-:W-:-:S03]  /*67b0*/  FMNMX.FTZ R132, R145, R132, !PT ;  /* 0x0000008491847209 */ /* 0x000fc60007810000 */
[----:B------:R-:W1:Y:S01]  /*67c0*/  MUFU.TANH R148, R148 ;  /* 0x0000009400947308 */ /* 0x000e620000002400 */
[----:B0-----:R-:W-:Y:S02]  /*67d0*/  FSEL R143, R143, -INF , P1 ;  /* 0xff8000008f8f7808 */ /* 0x001fe40000800000 */
[C---:B------:R-:W-:Y:S01]  /*67e0*/  ISETP.GT.AND P1, PT, R131.reuse, 0x38, PT ;  /* 0x000000388300780c */ /* 0x040fe20003f24270 */
[----:B------:R-:W-:Y:S04]  /*67f0*/  SYNCS.ARRIVE.TRANS64.RED.A1T0 RZ, [UR6], RZ ;  /* 0x000000ffffff79a7 */ /* 0x000fe80008100406 */
[----:B------:R-:W0:Y:S01]  /*6800*/  MUFU.TANH R164, R164 ;  /* 0x000000a400a47308 */ /* 0x000e220000002400 */
[----:B--2---:R-:W-:Y:S02]  /*6810*/  FSEL R142, R142, -INF , P2 ;  /* 0xff8000008e8e7808 */ /* 0x004fe40001000000 */
[----:B------:R-:W-:-:S05]  /*6820*/  ISETP.GT.AND P2, PT, R131, 0x39, PT ;  /* 0x000000398300780c */ /* 0x000fca0003f44270 */
[----:B------:R-:W2:Y:S01]  /*6830*/  MUFU.TANH R150, R150 ;  /* 0x0000009600967308 */ /* 0x000ea20000002400 */
[----:B-1----:R-:W-:Y:S02]  /*6840*/  FSEL R141, R148, -INF , P1 ;  /* 0xff800000948d7808 */ /* 0x002fe40000800000 */
[----:B------:R-:W-:-:S05]  /*6850*/  ISETP.GT.AND P1, PT, R131, 0x40, PT ;  /* 0x000000408300780c */ /* 0x000fca0003f24270 */
[----:B------:R1:W-:Y:S01]  /*6860*/  MUFU.TANH R154, R105 ;  /* 0x00000069009a7308 */ /* 0x0003e20000002400 */
[----:B0-----:R-:W-:Y:S01]  /*6870*/  FSEL R135, R164, -INF , P2 ;  /* 0xff800000a4877808 */ /* 0x001fe20001000000 */
[C---:B------:R-:W-:Y:S01]  /*6880*/  FMUL.FTZ R164, R0.reuse, R115 ;  /* 0x0000007300a47220 */ /* 0x040fe20000410000 */
[----:B------:R-:W-:Y:S01]  /*6890*/  ISETP.GT.AND P2, PT, R131, 0x41, PT ;  /* 0x000000418300780c */ /* 0x000fe20003f44270 */
[----:B------:R-:W-:-:S04]  /*68a0*/  FMUL.FTZ R115, R0, R102 ;  /* 0x0000006600737220 */ /* 0x000fc80000410000 */
[----:B------:R-:W0:Y:S01]  /*68b0*/  MUFU.TANH R166, R166 ;  /* 0x000000a600a67308 */ /* 0x000e220000002400 */
[----:B-1----:R-:W-:Y:S01]  /*68c0*/  FMUL.FTZ R105, R0, R107 ;  /* 0x0000006b00697220 */ /* 0x002fe20000410000 */
[----:B------:R-:W-:Y:S02]  /*68d0*/  FMNMX.FTZ R107, R143, R132, !PT ;  /* 0x000000848f6b7209 */ /* 0x000fe40007810000 */
[----:B--2---:R-:W-:Y:S02]  /*68e0*/  FSEL R134, R150, -INF , P1 ;  /* 0xff80000096867808 */ /* 0x004fe40000800000 */
[----:B------:R-:W-:Y:S02]  /*68f0*/  ISETP.GT.AND P1, PT, R131, 0x48, PT ;  /* 0x000000488300780c */ /* 0x000fe40003f24270 */
[----:B------:R1:W-:Y:S08]  /*6900*/  MUFU.TANH R152, R104 ;  /* 0x0000006800987308 */ /* 0x0003f00000002400 */
[----:B------:R-:W2:Y:S01]  /*6910*/  MUFU.TANH R168, R168 ;  /* 0x000000a800a87308 */ /* 0x000ea20000002400 */
[----:B-1----:R-:W-:Y:S01]  /*6920*/  FMUL.FTZ R104, R0, R106 ;  /* 0x0000006a00687220 */ /* 0x002fe20000410000 */
[----:B------:R-:W-:-:S02]  /*6930*/  FMNMX.FTZ R106, R142, R107, !PT ;  /* 0x0000006b8e6a7209 */ /* 0x000fc40007810000 */
[----:B0-----:R-:W-:Y:S01]  /*6940*/  FSEL R133, R166, -INF , P2 ;  /* 0xff800000a6857808 */ /* 0x001fe20001000000 */
[----:B------:R-:W-:Y:S01]  /*6950*/  FMUL.FTZ R166, R0, R118 ;  /* 0x0000007600a67220 */ /* 0x000fe20000410000 */
[----:B------:R-:W-:Y:S02]  /*6960*/  FMNMX.FTZ R106, R141, R106, !PT ;  /* 0x0000006a8d6a7209 */ /* 0x000fe40007810000 */
[----:B------:R-:W0:Y:S01]  /*6970*/  MUFU.TANH R170, R170 ;  /* 0x000000aa00aa7308 */ /* 0x000e220000002400 */
[----:B------:R-:W-:Y:S02]  /*6980*/  ISETP.GT.AND P2, PT, R131, 0x49, PT ;  /* 0x000000498300780c */ /* 0x000fe40003f44270 */
[----:B------:R-:W-:-:S04]  /*6990*/  FMNMX.FTZ R107, R135, R106, !PT ;  /* 0x0000006a876b7209 */ /* 0x000fc80007810000 */
[----:B------:R-:W-:Y:S01]  /*69a0*/  FMNMX.FTZ R106, R134, R107, !PT ;  /* 0x0000006b866a7209 */ /* 0x000fe20007810000 */
[----:B------:R-:W-:Y:S01]  /*69b0*/  MUFU.TANH R128, R128 ;  /* 0x0000008000807308 */ /* 0x000fe20000002400 */
[----:B--2---:R-:W-:Y:S01]  /*69c0*/  FSEL R132, R168, -INF , P1 ;  /* 0xff800000a8847808 */ /* 0x004fe20000800000 */
[----:B------:R-:W-:Y:S01]  /*69d0*/  FMUL.FTZ R107, R0, R117 ;  /* 0x00000075006b7220 */ /* 0x000fe20000410000 */
[----:B------:R-:W-:-:S05]  /*69e0*/  ISETP.GT.AND P1, PT, R131, 0x50, PT ;  /* 0x000000508300780c */ /* 0x000fca0003f24270 */
[----:B------:R-:W1:Y:S01]  /*69f0*/  MUFU.TANH R129, R129 ;  /* 0x0000008100817308 */ /* 0x000e620000002400 */
[----:B0-----:R-:W-:Y:S02]  /*6a00*/  FSEL R117, R170, -INF , P2 ;  /* 0xff800000aa757808 */ /* 0x001fe40001000000 */
[----:B------:R-:W-:-:S05]  /*6a10*/  ISETP.GT.AND P2, PT, R131, 0x51, PT ;  /* 0x000000518300780c */ /* 0x000fca0003f44270 */
[----:B------:R-:W0:Y:S08]  /*6a20*/  MUFU.TANH R130, R130 ;  /* 0x0000008200827308 */ /* 0x000e300000002400 */
[----:B------:R2:W-:Y:S08]  /*6a30*/  MUFU.TANH R158, R109 ;  /* 0x0000006d009e7308 */ /* 0x0005f00000002400 */
[----:B------:R-:W3:Y:S01]  /*6a40*/  MUFU.TANH R171, R171 ;  /* 0x000000ab00ab7308 */ /* 0x000ee20000002400 */
[----:B--2---:R-:W-:-:S04]  /*6a50*/  FMNMX.FTZ R109, R133, R106, !PT ;  /* 0x0000006a856d7209 */ /* 0x004fc80007810000 */
[----:B------:R-:W-:-:S03]  /*6a60*/  FMNMX.FTZ R106, R132, R109, !PT ;  /* 0x0000006d846a7209 */ /* 0x000fc60007810000 */
[----:B------:R2:W-:Y:S01]  /*6a70*/  MUFU.TANH R160, R112 ;  /* 0x0000007000a07308 */ /* 0x0005e20000002400 */
[----:B------:R-:W-:Y:S02]  /*6a80*/  FMNMX.FTZ R109, R117, R106, !PT ;  /* 0x0000006a756d7209 */ /* 0x000fe40007810000 */
[----:B-1----:R-:W-:Y:S02]  /*6a90*/  FSEL R106, R129, -INF , P2 ;  /* 0xff800000816a7808 */ /* 0x002fe40001000000 */
[----:B------:R-:W-:-:S03]  /*6aa0*/  ISETP.GT.AND P2, PT, R131, 0x59, PT ;  /* 0x000000598300780c */ /* 0x000fc60003f44270 */
[----:B------:R1:W-:Y:S01]  /*6ab0*/  MUFU.TANH R161, R107 ;  /* 0x0000006b00a17308 */ /* 0x0003e20000002400 */
[----:B--2---:R-:W-:Y:S02]  /*6ac0*/  FSEL R112, R128, -INF , P1 ;  /* 0xff80000080707808 */ /* 0x004fe40000800000 */
[----:B------:R-:W-:-:S05]  /*6ad0*/  ISETP.GT.AND P1, PT, R131, 0x58, PT ;  /* 0x000000588300780c */ /* 0x000fca0003f24270 */
[----:B------:R2:W4:Y:S01]  /*6ae0*/  MUFU.TANH R156, R108 ;  /* 0x0000006c009c7308 */ /* 0x0005220000002400 */
[----:B-1----:R-:W-:Y:S01]  /*6af0*/  FMNMX.FTZ R107, R112, R109, !PT ;  /* 0x0000006d706b7209 */ /* 0x002fe20007810000 */
[----:B------:R-:W-:Y:S01]  /*6b00*/  FMUL.FTZ R109, R0, R89 ;  /* 0x00000059006d7220 */ /* 0x000fe20000410000 */
[----:B0-----:R-:W-:Y:S02]  /*6b10*/  FSEL R89, R130, -INF , P1 ;  /* 0xff80000082597808 */ /* 0x001fe40000800000 */
[----:B------:R-:W-:-:S03]  /*6b20*/  ISETP.GT.AND P1, PT, R131, 0x60, PT ;  /* 0x000000608300780c */ /* 0x000fc60003f24270 */
[----:B------:R0:W-:Y:S01]  /*6b30*/  MUFU.TANH R162, R88 ;  /* 0x0000005800a27308 */ /* 0x0001e20000002400 */
[----:B--2---:R-:W-:Y:S02]  /*6b40*/  FMNMX.FTZ R108, R106, R107, !PT ;  /* 0x0000006b6a6c7209 */ /* 0x004fe40007810000 */
[----:B---3--:R-:W-:Y:S02]  /*6b50*/  FSEL R107, R171, -INF , P2 ;  /* 0xff800000ab6b7808 */ /* 0x008fe40001000000 */
[----:B------:R-:W-:Y:S02]  /*6b60*/  FMNMX.FTZ R108, R89, R108, !PT ;  /* 0x0000006c596c7209 */ /* 0x000fe40007810000 */
[----:B------:R-:W-:Y:S01]  /*6b70*/  ISETP.GT.AND P2, PT, R131, 0x61, PT ;  /* 0x000000618300780c */ /* 0x000fe20003f44270 */
[----:B------:R1:W2:Y:S01]  /*6b80*/  MUFU.TANH R148, R113 ;  /* 0x0000007100947308 */ /* 0x0002a20000002400 */
[----:B0-----:R-:W-:Y:S01]  /*6b90*/  FMUL.FTZ R88, R0, R92 ;  /* 0x0000005c00587220 */ /* 0x001fe20000410000 */
[----:B------:R-:W-:-:S02]  /*6ba0*/  FSEL R92, R152, -INF , P1 ;  /* 0xff800000985c7808 */ /* 0x000fc40000800000 */
[----:B------:R-:W-:-:S04]  /*6bb0*/  ISETP.GT.AND P1, PT, R131, 0x68, PT ;  /* 0x000000688300780c */ /* 0x000fc80003f24270 */
[----:B------:R0:W3:Y:S01]  /*6bc0*/  MUFU.TANH R150, R116 ;  /* 0x0000007400967308 */ /* 0x0000e20000002400 */
[----:B-1----:R-:W-:Y:S02]  /*6bd0*/  FMNMX.FTZ R113, R107, R108, !PT ;  /* 0x0000006c6b717209 */ /* 0x002fe40007810000 */
[----:B------:R-:W-:Y:S02]  /*6be0*/  FSEL R108, R154, -INF , P2 ;  /* 0xff8000009a6c7808 */ /* 0x000fe40001000000 */
[----:B------:R-:W-:Y:S02]  /*6bf0*/  FMNMX.FTZ R113, R92, R113, !PT ;  /* 0x000000715c717209 */ /* 0x000fe40007810000 */
[----:B------:R-:W-:Y:S01]  /*6c00*/  ISETP.GT.AND P2, PT, R131, 0x69, PT ;  /* 0x000000698300780c */ /* 0x000fe20003f44270 */
[----:B------:R1:W5:Y:S01]  /*6c10*/  MUFU.TANH R130, R109 ;  /* 0x0000006d00827308 */ /* 0x0003620000002400 */
[----:B0-----:R-:W-:Y:S01]  /*6c20*/  FMUL.FTZ R116, R0, R93 ;  /* 0x0000005d00747220 */ /* 0x001fe20000410000 */
[----:B----4-:R-:W-:-:S02]  /*6c30*/  FSEL R93, R156, -INF , P1 ;  /* 0xff8000009c5d7808 */ /* 0x010fc40000800000 */
[----:B------:R-:W-:Y:S02]  /*6c40*/  FMNMX.FTZ R128, R108, R113, !PT ;  /* 0x000000716c807209 */ /* 0x000fe40007810000 */
[----:B------:R-:W-:Y:S02]  /*6c50*/  ISETP.GT.AND P1, PT, R131, 0x70, PT ;  /* 0x000000708300780c */ /* 0x000fe40003f24270 */
[----:B------:R-:W-:Y:S01]  /*6c60*/  FMNMX.FTZ R128, R93, R128, !PT ;  /* 0x000000805d807209 */ /* 0x000fe20007810000 */
[----:B------:R0:W4:Y:S01]  /*6c70*/  MUFU.TANH R152, R88 ;  /* 0x0000005800987308 */ /* 0x0001220000002400 */
[----:B-1----:R-:W-:Y:S02]  /*6c80*/  FSEL R109, R158, -INF , P2 ;  /* 0xff8000009e6d7808 */ /* 0x002fe40001000000 */
[----:B------:R-:W-:Y:S02]  /*6c90*/  ISETP.GT.AND P2, PT, R131, 0x71, PT ;  /* 0x000000718300780c */ /* 0x000fe40003f44270 */
[----:B------:R-:W-:-:S02]  /*6ca0*/  FMNMX.FTZ R129, R109, R128, !PT ;  /* 0x000000806d817209 */ /* 0x000fc40007810000 */
[----:B--2---:R-:W-:Y:S01]  /*6cb0*/  FSEL R113, R148, -INF , P2 ;  /* 0xff80000094717808 */ /* 0x004fe20001000000 */
[----:B------:R1:W2:Y:S01]  /*6cc0*/  MUFU.TANH R154, R116 ;  /* 0x00000074009a7308 */ /* 0x0002a20000002400 */
[----:B0-----:R-:W-:Y:S01]  /*6cd0*/  FMUL.FTZ R88, R0, R96 ;  /* 0x0000006000587220 */ /* 0x001fe20000410000 */
[----:B------:R-:W-:Y:S01]  /*6ce0*/  FSEL R96, R160, -INF , P1 ;  /* 0xff800000a0607808 */ /* 0x000fe20000800000 */
[C---:B------:R-:W-:Y:S01]  /*6cf0*/  FMUL.FTZ R148, R0.reuse, R101 ;  /* 0x0000006500947220 */ /* 0x040fe20000410000 */
[C---:B------:R-:W-:Y:S01]  /*6d00*/  ISETP.GT.AND P1, PT, R131.reuse, 0x78, PT ;  /* 0x000000788300780c */ /* 0x040fe20003f24270 */
[----:B------:R-:W-:Y:S01]  /*6d10*/  FMUL.FTZ R160, R0, R110 ;  /* 0x0000006e00a07220 */ /* 0x000fe20000410000 */
[----:B------:R-:W-:Y:S02]  /*6d20*/  ISETP.GT.AND P2, PT, R131, 0x79, PT ;  /* 0x000000798300780c */ /* 0x000fe40003f44270 */
[----:B------:R0:W2:Y:S01]  /*6d30*/  MUFU.TANH R156, R88 ;  /* 0x00000058009c7308 */ /* 0x0000a20000002400 */
[----:B-1----:R-:W-:Y:S01]  /*6d40*/  FMNMX.FTZ R116, R96, R129, !PT ;  /* 0x0000008160747209 */ /* 0x002fe20007810000 */
[----:B------:R-:W-:Y:S01]  /*6d50*/  FMUL.FTZ R129, R0, R97 ;  /* 0x0000006100817220 */ /* 0x000fe20000410000 */
[----:B---3--:R-:W-:-:S02]  /*6d60*/  FSEL R97, R150, -INF , P1 ;  /* 0xff80000096617808 */ /* 0x008fc40000800000 */
[----:B------:R-:W-:Y:S02]  /*6d70*/  FMNMX.FTZ R128, R113, R116, !PT ;  /* 0x0000007471807209 */ /* 0x000fe40007810000 */
[----:B------:R-:W-:Y:S01]  /*6d80*/  FSEL R116, R161, -INF , P2 ;  /* 0xff800000a1747808 */ /* 0x000fe20001000000 */
[----:B------:R2:W1:Y:S01]  /*6d90*/  MUFU.TANH R150, R129 ;  /* 0x0000008100967308 */ /* 0x0004620000002400 */
[----:B------:R-:W-:Y:S01]  /*6da0*/  ISETP.GT.AND P1, PT, R131, 0x80, PT ;  /* 0x000000808300780c */ /* 0x000fe20003f24270 */
[----:B0-----:R-:W-:Y:S01]  /*6db0*/  FMUL.FTZ R88, R0, R100 ;  /* 0x0000006400587220 */ /* 0x001fe20000410000 */
[----:B------:R-:W-:Y:S02]  /*6dc0*/  FMNMX.FTZ R161, R97, R128, !PT ;  /* 0x0000008061a17209 */ /* 0x000fe40007810000 */
[C---:B------:R-:W-:Y:S02]  /*6dd0*/  ISETP.GT.AND P2, PT, R131.reuse, 0x81, PT ;  /* 0x000000818300780c */ /* 0x040fe40003f44270 */
[----:B------:R-:W-:Y:S01]  /*6de0*/  FSEL R100, R162, -INF , P1 ;  /* 0xff800000a2647808 */ /* 0x000fe20000800000 */
[----:B------:R0:W3:Y:S01]  /*6df0*/  MUFU.TANH R158, R88 ;  /* 0x00000058009e7308 */ /* 0x0000e20000002400 */
[----:B------:R-:W-:Y:S01]  /*6e00*/  FMNMX.FTZ R161, R116, R161, !PT ;  /* 0x000000a174a17209 */ /* 0x000fe20007810000 */
[C---:B------:R-:W-:Y:S01]  /*6e10*/  FMUL.FTZ R162, R0.reuse, R114 ;  /* 0x0000007200a27220 */ /* 0x040fe20000410000 */
[----:B------:R-:W-:Y:S01]  /*6e20*/  ISETP.GT.AND P1, PT, R131, 0x88, PT ;  /* 0x000000888300780c */ /* 0x000fe20003f24270 */
[----:B------:R-:W-:Y:S01]  /*6e30*/  FMUL.FTZ R114, R0, R119 ;  /* 0x0000007700727220 */ /* 0x000fe20000410000 */
[----:B-----5:R-:W-:-:S02]  /*6e40*/  FSEL R128, R130, -INF , P2 ;  /* 0xff80000082807808 */ /* 0x020fc40001000000 */
[----:B------:R-:W-:Y:S01]  /*6e50*/  FMNMX.FTZ R161, R100, R161, !PT ;  /* 0x000000a164a17209 */ /* 0x000fe20007810000 */
[----:B------:R-:W5:Y:S01]  /*6e60*/  MUFU.TANH R148, R148 ;  /* 0x0000009400947308 */ /* 0x000f620000002400 */
[C---:B------:R-:W-:Y:S02]  /*6e70*/  ISETP.GT.AND P2, PT, R131.reuse, 0x89, PT ;  /* 0x000000898300780c */ /* 0x040fe40003f44270 */
[----:B----4-:R-:W-:Y:S02]  /*6e80*/  FSEL R101, R152, -INF , P1 ;  /* 0xff80000098657808 */ /* 0x010fe40000800000 */
[----:B------:R-:W-:Y:S02]  /*6e90*/  FMNMX.FTZ R130, R128, R161, !PT ;  /* 0x000000a180827209 */ /* 0x000fe40007810000 */
[----:B------:R-:W-:Y:S01]  /*6ea0*/  ISETP.GT.AND P1, PT, R131, 0x90, PT ;  /* 0x000000908300780c */ /* 0x000fe20003f24270 */
[----:B------:R-:W4:Y:S01]  /*6eb0*/  MUFU.TANH R7, R7 ;  /* 0x0000000700077308 */ /* 0x000f220000002400 */
[----:B--2---:R-:W-:-:S02]  /*6ec0*/  FSEL R129, R154, -INF , P2 ;  /* 0xff8000009a817808 */ /* 0x004fc40001000000 */
[----:B0-----:R-:W-:Y:S02]  /*6ed0*/  FMNMX.FTZ R88, R101, R130, !PT ;  /* 0x0000008265587209 */ /* 0x001fe40007810000 */
[----:B------:R-:W-:Y:S02]  /*6ee0*/  ISETP.GT.AND P2, PT, R131, 0x91, PT ;  /* 0x000000918300780c */ /* 0x000fe40003f44270 */
[----:B------:R-:W-:Y:S01]  /*6ef0*/  FSEL R130, R156, -INF , P1 ;  /* 0xff8000009c827808 */ /* 0x000fe20000800000 */
[----:B------:R-:W0:Y:S01]  /*6f00*/  MUFU.TANH R8, R8 ;  /* 0x0000000800087308 */ /* 0x000e220000002400 */
[----:B------:R-:W-:Y:S02]  /*6f10*/  FMNMX.FTZ R161, R129, R88, !PT ;  /* 0x0000005881a17209 */ /* 0x000fe40007810000 */
[----:B------:R-:W-:Y:S02]  /*6f20*/  ISETP.GT.AND P1, PT, R131, 0x98, PT ;  /* 0x000000988300780c */ /* 0x000fe40003f24270 */
[----:B-1----:R-:W-:-:S02]  /*6f30*/  FSEL R110, R150, -INF , P2 ;  /* 0xff800000966e7808 */ /* 0x002fc40001000000 */
[----:B------:R-:W-:Y:S01]  /*6f40*/  FMNMX.FTZ R171, R130, R161, !PT ;  /* 0x000000a182ab7209 */ /* 0x000fe20007810000 */
[----:B------:R-:W-:Y:S01]  /*6f50*/  FMUL.FTZ R161, R0, R111 ;  /* 0x0000006f00a17220 */ /* 0x000fe20000410000 */
[----:B------:R-:W-:Y:S01]  /*6f60*/  ISETP.GT.AND P2, PT, R131, 0x99, PT ;  /* 0x000000998300780c */ /* 0x000fe20003f44270 */
[----:B------:R-:W1:Y:S01]  /*6f70*/  MUFU.TANH R9, R9 ;  /* 0x0000000900097308 */ /* 0x000e620000002400 */
[----:B---3--:R-:W-:Y:S02]  /*6f80*/  FSEL R111, R158, -INF , P1 ;  /* 0xff8000009e6f7808 */ /* 0x008fe40000800000 */
[----:B------:R-:W-:Y:S02]  /*6f90*/  FMNMX.FTZ R88, R110, R171, !PT ;  /* 0x000000ab6e587209 */ /* 0x000fe40007810000 */
[----:B-----5:R-:W-:Y:S02]  /*6fa0*/  FSEL R131, R148, -INF , P2 ;  /* 0xff80000094837808 */ /* 0x020fe40001000000 */
[----:B------:R-:W-:Y:S01]  /*6fb0*/  FMNMX.FTZ R88, R111, R88, !PT ;  /* 0x000000586f587209 */ /* 0x000fe20007810000 */
[----:B------:R-:W2:Y:S01]  /*6fc0*/  MUFU.TANH R10, R10 ;  /* 0x0000000a000a7308 */ /* 0x000ea20000002400 */
[----:B------:R-:W-:-:S02]  /*6fd0*/  MOV R119, UR28 ;  /* 0x0000001c00777c02 */ /* 0x000fc40008000f00 */
[----:B------:R-:W-:-:S05]  /*6fe0*/  FMNMX.FTZ R88, R131, R88, !PT ;  /* 0x0000005883587209 */ /* 0x000fca0007810000 */
[----:B------:R-:W3:Y:S01]  /*6ff0*/  SHFL.BFLY PT, R171, R88, 0x2, 0x1f ;  /* 0x0c401f0058ab7f89 */ /* 0x000ee200000e0000 */
[----:B------:R-:W5:Y:S08]  /*7000*/  MUFU.TANH R11, R11 ;  /* 0x0000000b000b7308 */ /* 0x000f700000002400 */
[----:B------:R-:W5:Y:S08]  /*7010*/  MUFU.TANH R12, R12 ;  /* 0x0000000c000c7308 */ /* 0x000f700000002400 */
[----:B------:R-:W5:Y:S01]  /*7020*/  MUFU.TANH R13, R13 ;  /* 0x0000000d000d7308 */ /* 0x000f620000002400 */
[----:B---3--:R-:W-:-:S07]  /*7030*/  FMNMX.FTZ R171, R88, R171, !PT ;  /* 0x000000ab58ab7209 */ /* 0x008fce0007810000 */
[----:B------:R-:W3:Y:S01]  /*7040*/  MUFU.TANH R14, R14 ;  /* 0x0000000e000e7308 */ /* 0x000ee20000002400 */
[----:B------:R-:W4:Y:S07]  /*7050*/  SHFL.BFLY PT, R88, R171, 0x1, 0x1f ;  /* 0x0c201f00ab587f89 */ /* 0x000f2e00000e0000 */
[----:B------:R-:W3:Y:S08]  /*7060*/  MUFU.TANH R15, R15 ;  /* 0x0000000f000f7308 */ /* 0x000ef00000002400 */
[----:B------:R-:W3:Y:S08]  /*7070*/  MUFU.TANH R20, R20 ;  /* 0x0000001400147308 */ /* 0x000ef00000002400 */
[----:B------:R-:W3:Y:S01]  /*7080*/  MUFU.TANH R21, R21 ;  /* 0x0000001500157308 */ /* 0x000ee20000002400 */
[----:B----4-:R-:W-:-:S02]  /*7090*/  FMNMX.FTZ R88, R171, R88, !PT ;  /* 0x00000058ab587209 */ /* 0x010fc40007810000 */
[----:B------:R4:W0:Y:S02]  /*70a0*/  SHFL.IDX PT, R171, R146, 0x1, 0x1c1f ;  /* 0x003c1f0092ab7f89 */ /* 0x00082400000e0000 */
[C---:B------:R-:W-:Y:S01]  /*70b0*/  FSETP.NEU.FTZ.AND P1, PT, R88.reuse, -INF , PT ;  /* 0xff8000005800780b */ /* 0x040fe20003f3d000 */
[----:B------:R-:W-:-:S02]  /*70c0*/  FFMA.FTZ R102, R88, R119, -8 ;  /* 0xc100000058667423 */ /* 0x000fc40000010077 */
[----:B------:R-:W3:Y:S03]  /*70d0*/  MUFU.TANH R136, R136 ;  /* 0x0000008800887308 */ /* 0x000ee60000002400 */
[----:B------:R-:W-:-:S05]  /*70e0*/  FSEL R102, R102, RZ, P1 ;  /* 0x000000ff66667208 */ /* 0x000fca0000800000 */
        /* <DEDUP_REMOVED lines=10> */
[--C-:B----4-:R-:W-:Y:S01]  /*7190*/  FFMA.FTZ R146, R159, UR28, -R102.reuse ;  /* 0x0000001c9f927c23 */ /* 0x110fe20008010866 */
[----:B------:R-:W-:-:S01]  /*71a0*/  FFMA.FTZ R107, R107, UR28, -R102 ;  /* 0x0000001c6b6b7c23 */ /* 0x000fc20008010866 */
[----:B0-----:R-:W-:Y:S01]  /*71b0*/  IADD3 R163, R171, -UR29, R144 ;  /* 0x8000001daba37c10 */ /* 0x001fe2000fffe090 */
[----:B------:R-:W-:-:S01]  /*71c0*/  FFMA.FTZ R148, R151, UR28, -R102 ;  /* 0x0000001c97947c23 */ /* 0x000fc20008010866 */
[--C-:B------:R-:W-:Y:S01]  /*71d0*/  FFMA.FTZ R150, R167, UR28, -R102.reuse ;  /* 0x0000001ca7967c23 */ /* 0x100fe20008010866 */
[----:B------:R-:W-:-:S01]  /*71e0*/  FFMA.FTZ R151, R169, UR28, -R102 ;  /* 0x0000001ca9977c23 */ /* 0x000fc20008010866 */
[C---:B------:R-:W-:Y:S01]  /*71f0*/  ISETP.GT.AND P2, PT, R163.reuse, RZ, PT ;  /* 0x000000ffa300720c */ /* 0x040fe20003f44270 */
[----:B------:R-:W0:Y:S01]  /*7200*/  MUFU.TANH R140, R140 ;  /* 0x0000008c008c7308 */ /* 0x000e220000002400 */
[----:B------:R-:W-:Y:S01]  /*7210*/  ISETP.GT.AND P3, PT, R163, 0x1, PT ;  /* 0x00000001a300780c */ /* 0x000fe20003f64270 */
[--C-:B------:R-:W-:Y:S01]  /*7220*/  FFMA.FTZ R165, R165, UR28, -R102.reuse ;  /* 0x0000001ca5a57c23 */ /* 0x100fe20008010866 */
[----:B------:R-:W-:Y:S01]  /*7230*/  FSEL R153, R7, -INF , P2 ;  /* 0xff80000007997808 */ /* 0x000fe20001000000 */
[--C-:B------:R-:W-:Y:S01]  /*7240*/  FFMA.FTZ R132, R132, UR28, -R102.reuse ;  /* 0x0000001c84847c23 */ /* 0x100fe20008010866 */
[----:B------:R-:W-:Y:S01]  /*7250*/  ISETP.GT.AND P2, PT, R163, 0x8, PT ;  /* 0x00000008a300780c */ /* 0x000fe20003f44270 */
[--C-:B------:R-:W-:Y:S01]  /*7260*/  FFMA.FTZ R117, R117, UR28, -R102.reuse ;  /* 0x0000001c75757c23 */ /* 0x100fe20008010866 */
[----:B------:R-:W-:Y:S01]  /*7270*/  FSEL R8, R8, -INF , P3 ;  /* 0xff80000008087808 */ /* 0x000fe20001800000 */
[----:B------:R-:W4:Y:S01]  /*7280*/  MUFU.TANH R139, R139 ;  /* 0x0000008b008b7308 */ /* 0x000f220000002400 */
[----:B------:R-:W-:Y:S01]  /*7290*/  FMNMX.FTZ R7, R153, R6, !PT ;  /* 0x0000000699077209 */ /* 0x000fe20007810000 */
[--C-:B------:R-:W-:Y:S01]  /*72a0*/  FFMA.FTZ R112, R112, UR28, -R102.reuse ;  /* 0x0000001c70707c23 */ /* 0x100fe20008010866 */
[----:B------:R-:W-:Y:S01]  /*72b0*/  ISETP.GT.AND P3, PT, R163, 0x9, PT ;  /* 0x00000009a300780c */ /* 0x000fe20003f64270 */
[--C-:B------:R-:W-:Y:S01]  /*72c0*/  FFMA.FTZ R89, R89, UR28, -R102.reuse ;  /* 0x0000001c59597c23 */ /* 0x100fe20008010866 */
[----:B-1----:R-:W-:Y:S01]  /*72d0*/  FSEL R144, R9, -INF , P2 ;  /* 0xff80000009907808 */ /* 0x002fe20001000000 */
[--C-:B------:R-:W-:Y:S01]  /*72e0*/  FFMA.FTZ R92, R92, UR28, -R102.reuse ;  /* 0x0000001c5c5c7c23 */ /* 0x100fe20008010866 */
[----:B------:R-:W-:Y:S01]  /*72f0*/  FMNMX.FTZ R7, R8, R7, !PT ;  /* 0x0000000708077209 */ /* 0x000fe20007810000 */
[----:B------:R-:W1:Y:S01]  /*7300*/  MUFU.TANH R121, R121 ;  /* 0x0000007900797308 */ /* 0x000e620000002400 */
[----:B------:R-:W-:Y:S01]  /*7310*/  ISETP.GT.AND P2, PT, R163, 0x10, PT ;  /* 0x00000010a300780c */ /* 0x000fe20003f44270 */
[--C-:B------:R-:W-:Y:S01]  /*7320*/  FFMA.FTZ R93, R93, UR28, -R102.reuse ;  /* 0x0000001c5d5d7c23 */ /* 0x100fe20008010866 */
[----:B--2---:R-:W-:Y:S01]  /*7330*/  FSEL R10, R10, -INF , P3 ;  /* 0xff8000000a0a7808 */ /* 0x004fe20001800000 */
[--C-:B------:R-:W-:Y:S01]  /*7340*/  FFMA.FTZ R96, R96, UR28, -R102.reuse ;  /* 0x0000001c60607c23 */ /* 0x100fe20008010866 */
[----:B------:R-:W-:Y:S01]  /*7350*/  FMNMX.FTZ R7, R144, R7, !PT ;  /* 0x0000000790077209 */ /* 0x000fe20007810000 */
[--C-:B------:R-:W-:Y:S01]  /*7360*/  FFMA.FTZ R97, R97, UR28, -R102.reuse ;  /* 0x0000001c61617c23 */ /* 0x100fe20008010866 */
[----:B------:R-:W-:Y:S01]  /*7370*/  ISETP.GT.AND P3, PT, R163, 0x11, PT ;  /* 0x00000011a300780c */ /* 0x000fe20003f64270 */
[----:B------:R-:W2:Y:S01]  /*7380*/  MUFU.TANH R120, R120 ;  /* 0x0000007800787308 */ /* 0x000ea20000002400 */
[----:B-----5:R-:W-:Y:S01]  /*7390*/  FSEL R11, R11, -INF , P2 ;  /* 0xff8000000b0b7808 */ /* 0x020fe20001000000 */
[--C-:B------:R-:W-:Y:S01]  /*73a0*/  FFMA.FTZ R116, R116, UR28, -R102.reuse ;  /* 0x0000001c74747c23 */ /* 0x100fe20008010866 */
[----:B------:R-:W-:Y:S01]  /*73b0*/  FMNMX.FTZ R152, R10, R7, !PT ;  /* 0x000000070a987209 */ /* 0x000fe20007810000 */
[--C-:B------:R-:W-:Y:S01]  /*73c0*/  FFMA.FTZ R100, R100, UR28, -R102.reuse ;  /* 0x0000001c64647c23 */ /* 0x100fe20008010866 */
[----:B------:R-:W-:Y:S01]  /*73d0*/  ISETP.GT.AND P2, PT, R163, 0x18, PT ;  /* 0x00000018a300780c */ /* 0x000fe20003f44270 */
[--C-:B------:R-:W-:Y:S01]  /*73e0*/  FFMA.FTZ R101, R101, UR28, -R102.reuse ;  /* 0x0000001c65657c23 */ /* 0x100fe20008010866 */
[----:B------:R-:W-:Y:S01]  /*73f0*/  FSEL R12, R12, -INF , P3 ;  /* 0xff8000000c0c7808 */ /* 0x000fe20001800000 */
[----:B------:R-:W5:Y:S01]  /*7400*/  MUFU.TANH R123, R123 ;  /* 0x0000007b007b7308 */ /* 0x000f620000002400 */
[----:B------:R-:W-:Y:S01]  /*7410*/  FMNMX.FTZ R7, R11, R152, !PT ;  /* 0x000000980b077209 */ /* 0x000fe20007810000 */
[--C-:B------:R-:W-:Y:S01]  /*7420*/  FFMA.FTZ R110, R110, UR28, -R102.reuse ;  /* 0x0000001c6e6e7c23 */ /* 0x100fe20008010866 */
[----:B------:R-:W-:Y:S01]  /*7430*/  ISETP.GT.AND P3, PT, R163, 0x19, PT ;  /* 0x00000019a300780c */ /* 0x000fe20003f64270 */
[----:B------:R-:W-:Y:S01]  /*7440*/  FFMA.FTZ R111, R111, UR28, -R102 ;  /* 0x0000001c6f6f7c23 */ /* 0x000fe20008010866 */
[----:B------:R-:W-:-:S02]  /*7450*/  FSEL R152, R13, -INF , P2 ;  /* 0xff8000000d987808 */ /* 0x000fc40001000000 */
[----:B------:R-:W-:Y:S01]  /*7460*/  FMNMX.FTZ R7, R12, R7, !PT ;  /* 0x000000070c077209 */ /* 0x000fe20007810000 */
[----:B------:R-:W5:Y:S01]  /*7470*/  MUFU.TANH R122, R122 ;  /* 0x0000007a007a7308 */ /* 0x000f620000002400 */
[C---:B------:R-:W-:Y:S02]  /*7480*/  ISETP.GT.AND P2, PT, R163.reuse, 0x20, PT ;  /* 0x00000020a300780c */ /* 0x040fe40003f44270 */
[----:B---3--:R-:W-:Y:S02]  /*7490*/  FSEL R14, R14, -INF , P3 ;  /* 0xff8000000e0e7808 */ /* 0x008fe40001800000 */
[----:B------:R-:W-:Y:S02]  /*74a0*/  FMNMX.FTZ R7, R152, R7, !PT ;  /* 0x0000000798077209 */ /* 0x000fe40007810000 */
[----:B------:R-:W-:Y:S01]  /*74b0*/  ISETP.GT.AND P3, PT, R163, 0x21, PT ;  /* 0x00000021a300780c */ /* 0x000fe20003f64270 */
[----:B------:R-:W3:Y:S01]  /*74c0*/  MUFU.TANH R125, R125 ;  /* 0x0000007d007d7308 */ /* 0x000ee20000002400 */
[----:B------:R-:W-:-:S02]  /*74d0*/  FSEL R15, R15, -INF , P2 ;  /* 0xff8000000f0f7808 */ /* 0x000fc40001000000 */
        /* <DEDUP_REMOVED lines=8> */
[----:B------:R0:W-:Y:S01]  /*7560*/  MUFU.EX2 R21, R155 ;  /* 0x0000009b00157308 */ /* 0x0001e20000000800 */
[----:B------:R-:W-:Y:S02]  /*7570*/  ISETP.GT.AND P2, PT, R163, 0x30, PT ;  /* 0x00000030a300780c */ /* 0x000fe40003f44270 */
[----:B------:R-:W-:Y:S02]  /*7580*/  FSEL R136, R136, -INF , P3 ;  /* 0xff80000088887808 */ /* 0x000fe40001800000 */
[----:B------:R-:W-:Y:S02]  /*7590*/  FMNMX.FTZ R7, R147, R156, !PT ;  /* 0x0000009c93077209 */ /* 0x000fe40007810000 */
[----:B------:R-:W-:Y:S01]  /*75a0*/  ISETP.GT.AND P3, PT, R163, 0x31, PT ;  /* 0x00000031a300780c */ /* 0x000fe20003f64270 */
[----:B------:R4:W-:Y:S01]  /*75b0*/  MUFU.EX2 R156, R145 ;  /* 0x00000091009c7308 */ /* 0x0009e20000000800 */
[----:B------:R-:W-:Y:S01]  /*75c0*/  FSEL R137, R137, -INF , P2 ;  /* 0xff80000089897808 */ /* 0x000fe20001000000 */
[----:B0-----:R-:W-:Y:S01]  /*75d0*/  FFMA.FTZ R155, R143, UR28, -R102 ;  /* 0x0000001c8f9b7c23 */ /* 0x001fe20008010866 */
[----:B------:R-:W-:-:S02]  /*75e0*/  FMNMX.FTZ R158, R136, R7, !PT ;  /* 0x00000007889e7209 */ /* 0x000fc40007810000 */
[----:B------:R-:W-:Y:S02]  /*75f0*/  ISETP.GT.AND P2, PT, R163, 0x38, PT ;  /* 0x00000038a300780c */ /* 0x000fe40003f44270 */
[----:B------:R-:W-:Y:S01]  /*7600*/  FSEL R138, R138, -INF , P3 ;  /* 0xff8000008a8a7808 */ /* 0x000fe20001800000 */
[----:B------:R-:W0:Y:S01]  /*7610*/  MUFU.TANH R127, R127 ;  /* 0x0000007f007f7308 */ /* 0x000e220000002400 */
[----:B------:R-:W-:Y:S01]  /*7620*/  FMNMX.FTZ R7, R137, R158, !PT ;  /* 0x0000009e89077209 */ /* 0x000fe20007810000 */
[----:B----4-:R-:W-:Y:S01]  /*7630*/  FFMA.FTZ R145, R142, UR28, -R102 ;  /* 0x0000001c8e917c23 */ /* 0x010fe20008010866 */
[C---:B------:R-:W-:Y:S02]  /*7640*/  ISETP.GT.AND P3, PT, R163.reuse, 0x39, PT ;  /* 0x00000039a300780c */ /* 0x040fe40003f64270 */
[----:B------:R-:W-:Y:S02]  /*7650*/  FSEL R143, R140, -INF , P2 ;  /* 0xff8000008c8f7808 */ /* 0x000fe40001000000 */
[----:B------:R-:W-:Y:S01]  /*7660*/  FMNMX.FTZ R158, R138, R7, !PT ;  /* 0x000000078a9e7209 */ /* 0x000fe20007810000 */
[----:B------:R4:W-:Y:S01]  /*7670*/  MUFU.EX2 R140, R155 ;  /* 0x0000009b008c7308 */ /* 0x0009e20000000800 */
[----:B------:R-:W-:-:S02]  /*7680*/  ISETP.GT.AND P2, PT, R163, 0x40, PT ;  /* 0x00000040a300780c */ /* 0x000fc40003f44270 */
[----:B------:R-:W-:Y:S02]  /*7690*/  FSEL R139, R139, -INF , P3 ;  /* 0xff8000008b8b7808 */ /* 0x000fe40001800000 */
[----:B------:R-:W-:Y:S02]  /*76a0*/  FMNMX.FTZ R158, R143, R158, !PT ;  /* 0x0000009e8f9e7209 */ /* 0x000fe40007810000 */
[----:B------:R-:W-:Y:S01]  /*76b0*/  ISETP.GT.AND P3, PT, R163, 0x41, PT ;  /* 0x00000041a300780c */ /* 0x000fe20003f64270 */
[----:B------:R-:W0:Y:S01]  /*76c0*/  MUFU.TANH R126, R126 ;  /* 0x0000007e007e7308 */ /* 0x000e220000002400 */
[----:B-1----:R-:W-:Y:S01]  /*76d0*/  FSEL R142, R121, -INF , P2 ;  /* 0xff800000798e7808 */ /* 0x002fe20001000000 */
[----:B----4-:R-:W-:Y:S01]  /*76e0*/  FFMA.FTZ R155, R141, UR28, -R102 ;  /* 0x0000001c8d9b7c23 */ /* 0x010fe20008010866 */
[----:B------:R-:W-:Y:S02]  /*76f0*/  FMNMX.FTZ R7, R139, R158, !PT ;  /* 0x0000009e8b077209 */ /* 0x000fe40007810000 */
[----:B------:R-:W-:-:S02]  /*7700*/  ISETP.GT.AND P2, PT, R163, 0x48, PT ;  /* 0x00000048a300780c */ /* 0x000fc40003f44270 */
[----:B--2---:R-:W-:Y:S01]  /*7710*/  FSEL R120, R120, -INF , P3 ;  /* 0xff80000078787808 */ /* 0x004fe20001800000 */
[----:B------:R-:W-:Y:S01]  /*7720*/  MUFU.TANH R104, R104 ;  /* 0x0000006800687308 */ /* 0x000fe20000002400 */
[----:B------:R-:W-:Y:S02]  /*7730*/  FMNMX.FTZ R7, R142, R7, !PT ;  /* 0x000000078e077209 */ /* 0x000fe40007810000 */
[----:B------:R-:W-:Y:S02]  /*7740*/  ISETP.GT.AND P3, PT, R163, 0x49, PT ;  /* 0x00000049a300780c */ /* 0x000fe40003f64270 */
[----:B-----5:R-:W-:Y:S02]  /*7750*/  FSEL R141, R123, -INF , P2 ;  /* 0xff8000007b8d7808 */ /* 0x020fe40001000000 */
[----:B------:R-:W-:Y:S01]  /*7760*/  FMNMX.FTZ R158, R120, R7, !PT ;  /* 0x00000007789e7209 */ /* 0x000fe20007810000 */
[----:B------:R-:W1:Y:S01]  /*7770*/  MUFU.TANH R105, R105 ;  /* 0x0000006900697308 */ /* 0x000e620000002400 */
[----:B------:R-:W-:-:S02]  /*7780*/  ISETP.GT.AND P2, PT, R163, 0x50, PT ;  /* 0x00000050a300780c */ /* 0x000fc40003f44270 */
[----:B------:R-:W-:Y:S02]  /*7790*/  FSEL R122, R122, -INF , P3 ;  /* 0xff8000007a7a7808 */ /* 0x000fe40001800000 */
[----:B------:R-:W-:Y:S02]  /*77a0*/  FMNMX.FTZ R7, R141, R158, !PT ;  /* 0x0000009e8d077209 */ /* 0x000fe40007810000 */
[----:B------:R-:W-:Y:S01]  /*77b0*/  ISETP.GT.AND P3, PT, R163, 0x51, PT ;  /* 0x00000051a300780c */ /* 0x000fe20003f64270 */
[----:B------:R2:W-:Y:S01]  /*77c0*/  MUFU.EX2 R121, R145 ;  /* 0x0000009100797308 */ /* 0x0005e20000000800 */
[----:B---3--:R-:W-:Y:S02]  /*77d0*/  FSEL R125, R125, -INF , P2 ;  /* 0xff8000007d7d7808 */ /* 0x008fe40001000000 */
[----:B------:R-:W-:Y:S02]  /*77e0*/  FMNMX.FTZ R168, R122, R7, !PT ;  /* 0x000000077aa87209 */ /* 0x000fe40007810000 */
[----:B------:R-:W-:-:S02]  /*77f0*/  ISETP.GT.AND P2, PT, R163, 0x58, PT ;  /* 0x00000058a300780c */ /* 0x000fc40003f44270 */
[----:B------:R-:W-:Y:S01]  /*7800*/  FSEL R124, R124, -INF , P3 ;  /* 0xff8000007c7c7808 */ /* 0x000fe20001800000 */
[----:B------:R-:W3:Y:S01]  /*7810*/  MUFU.TANH R160, R160 ;  /* 0x000000a000a07308 */ /* 0x000ee20000002400 */
[----:B------:R-:W-:Y:S01]  /*7820*/  FMNMX.FTZ R7, R125, R168, !PT ;  /* 0x000000a87d077209 */ /* 0x000fe20007810000 */
[----:B--2---:R-:W-:Y:S01]  /*7830*/  FFMA.FTZ R145, R134, UR28, -R102 ;  /* 0x0000001c86917c23 */ /* 0x004fe20008010866 */
[----:B------:R-:W-:Y:S02]  /*7840*/  ISETP.GT.AND P3, PT, R163, 0x59, PT ;  /* 0x00000059a300780c */ /* 0x000fe40003f64270 */
[----:B0-----:R-:W-:Y:S02]  /*7850*/  FSEL R134, R127, -INF , P2 ;  /* 0xff8000007f867808 */ /* 0x001fe40001000000 */
[----:B------:R-:W-:Y:S01]  /*7860*/  FMNMX.FTZ R7, R124, R7, !PT ;  /* 0x000000077c077209 */ /* 0x000fe20007810000 */
[----:B------:R-:W0:Y:S01]  /*7870*/  MUFU.TANH R161, R161 ;  /* 0x000000a100a17308 */ /* 0x000e220000002400 */
[----:B------:R-:W-:-:S02]  /*7880*/  ISETP.GT.AND P2, PT, R163, 0x60, PT ;  /* 0x00000060a300780c */ /* 0x000fc40003f44270 */
[----:B------:R-:W-:Y:S02]  /*7890*/  FSEL R126, R126, -INF , P3 ;  /* 0xff8000007e7e7808 */ /* 0x000fe40001800000 */
[----:B------:R-:W-:Y:S02]  /*78a0*/  FMNMX.FTZ R7, R134, R7, !PT ;  /* 0x0000000786077209 */ /* 0x000fe40007810000 */
[----:B------:R-:W-:Y:S01]  /*78b0*/  ISETP.GT.AND P3, PT, R163, 0x61, PT ;  /* 0x00000061a300780c */ /* 0x000fe20003f64270 */
[----:B------:R2:W-:Y:S01]  /*78c0*/  MUFU.EX2 R123, R155 ;  /* 0x0000009b007b7308 */ /* 0x0005e20000000800 */
[----:B------:R-:W-:Y:S02]  /*78d0*/  FMNMX.FTZ R168, R126, R7, !PT ;  /* 0x000000077ea87209 */ /* 0x000fe40007810000 */
[----:B-1----:R-:W-:Y:S02]  /*78e0*/  FSEL R105, R105, -INF , P3 ;  /* 0xff80000069697808 */ /* 0x002fe40001800000 */
[----:B------:R-:W-:-:S03]  /*78f0*/  ISETP.GT.AND P3, PT, R163, 0x69, PT ;  /* 0x00000069a300780c */ /* 0x000fc60003f64270 */
[----:B------:R-:W1:Y:S01]  /*7900*/  MUFU.TANH R162, R162 ;  /* 0x000000a200a27308 */ /* 0x000e620000002400 */
[----:B--2---:R-:W-:-:S01]  /*7910*/  FFMA.FTZ R155, R133, UR28, -R102 ;  /* 0x0000001c859b7c23 */ /* 0x004fc20008010866 */
[----:B------:R-:W-:Y:S02]  /*7920*/  FSEL R133, R104, -INF , P2 ;  /* 0xff80000068857808 */ /* 0x000fe40001000000 */
[----:B------:R-:W-:Y:S02]  /*7930*/  ISETP.GT.AND P2, PT, R163, 0x68, PT ;  /* 0x00000068a300780c */ /* 0x000fe40003f44270 */
[----:B------:R-:W-:Y:S02]  /*7940*/  FMNMX.FTZ R168, R133, R168, !PT ;  /* 0x000000a885a87209 */ /* 0x000fe40007810000 */
[----:B------:R-:W-:Y:S02]  /*7950*/  MUFU.TANH R164, R164 ;  /* 0x000000a400a47308 */ /* 0x000fe40000002400 */
[----:B------:R-:W-:-:S06]  /*7960*/  FMNMX.FTZ R168, R105, R168, !PT ;  /* 0x000000a869a87209 */ /* 0x000fcc0007810000 */
[----:B------:R-:W2:Y:S08]  /*7970*/  MUFU.TANH R166, R166 ;  /* 0x000000a600a67308 */ /* 0x000eb00000002400 */
[----:B------:R3:W-:Y:S08]  /*7980*/  MUFU.EX2 R158, R135 ;  /* 0x00000087009e7308 */ /* 0x0007f00000000800 */
[----:B------:R-:W-:Y:S01]  /*7990*/  MUFU.TANH R114, R114 ;  /* 0x0000007200727308 */ /* 0x000fe20000002400 */
[----:B---3--:R-:W-:-:S02]  /*79a0*/  FSEL R135, R160, -INF , P2 ;  /* 0xff800000a0877808 */ /* 0x008fc40001000000 */
[----:B------:R-:W-:Y:S02]  /*79b0*/  ISETP.GT.AND P2, PT, R163, 0x70, PT ;  /* 0x00000070a300780c */ /* 0x000fe40003f44270 */
[----:B------:R-:W-:-:S03]  /*79c0*/  FMNMX.FTZ R168, R135, R168, !PT ;  /* 0x000000a887a87209 */ /* 0x000fc60007810000 */
[----:B------:R0:W-:Y:S08]  /*79d0*/  MUFU.EX2 R127, R145 ;  /* 0x00000091007f7308 */ /* 0x0001f00000000800 */
[----:B------:R-:W3:Y:S01]  /*79e0*/  MUFU.TANH R90, R90 ;  /* 0x0000005a005a7308 */ /* 0x000ee20000002400 */
[----:B0-----:R-:W-:Y:S01]  /*79f0*/  FSEL R145, R161, -INF , P3 ;  /* 0xff800000a1917808 */ /* 0x001fe20001800000 */
[----:B------:R-:W-:Y:S01]  /*7a00*/  FFMA.FTZ R161, R106, UR28, -R102 ;  /* 0x0000001c6aa17c23 */ /* 0x000fe20008010866 */
[----:B------:R-:W-:-:S02]  /*7a10*/  ISETP.GT.AND P3, PT, R163, 0x71, PT ;  /* 0x00000071a300780c */ /* 0x000fc40003f64270 */
[----:B------:R-:W-:-:S03]  /*7a20*/  FMNMX.FTZ R168, R145, R168, !PT ;  /* 0x000000a891a87209 */ /* 0x000fc60007810000 */
[----:B------:R1:W-:Y:S08]  /*7a30*/  MUFU.EX2 R104, R155 ;  /* 0x0000009b00687308 */ /* 0x0003f00000000800 */
[----:B------:R-:W0:Y:S01]  /*7a40*/  MUFU.TANH R91, R91 ;  /* 0x0000005b005b7308 */ /* 0x000e220000002400 */
[----:B-1----:R-:W-:Y:S02]  /*7a50*/  FSEL R155, R162, -INF , P2 ;  /* 0xff800000a29b7808 */ /* 0x002fe40001000000 */
[----:B------:R-:W-:-:S02]  /*7a60*/  ISETP.GT.AND P2, PT, R163, 0x78, PT ;  /* 0x00000078a300780c */ /* 0x000fc40003f44270 */
[----:B------:R-:W-:Y:S02]  /*7a70*/  FMNMX.FTZ R168, R155, R168, !PT ;  /* 0x000000a89ba87209 */ /* 0x000fe40007810000 */
[----:B--2---:R-:W-:Y:S01]  /*7a80*/  FSEL R159, R166, -INF , P2 ;  /* 0xff800000a69f7808 */ /* 0x004fe20001000000 */
[----:B------:R1:W-:Y:S01]  /*7a90*/  MUFU.EX2 R13, R157 ;  /* 0x0000009d000d7308 */ /* 0x0003e20000000800 */
[----:B------:R-:W-:-:S04]  /*7aa0*/  ISETP.GT.AND P2, PT, R163, 0x80, PT ;  /* 0x00000080a300780c */ /* 0x000fc80003f44270 */
[----:B---3--:R-:W-:Y:S02]  /*7ab0*/  FSEL R90, R90, -INF , P2 ;  /* 0xff8000005a5a7808 */ /* 0x008fe40001000000 */
[C---:B------:R-:W-:Y:S01]  /*7ac0*/  ISETP.GT.AND P2, PT, R163.reuse, 0x88, PT ;  /* 0x00000088a300780c */ /* 0x040fe20003f44270 */
[----:B------:R-:W2:Y:S01]  /*7ad0*/  MUFU.TANH R94, R94 ;  /* 0x0000005e005e7308 */ /* 0x000ea20000002400 */
[----:B-1----:R-:W-:Y:S02]  /*7ae0*/  FSEL R157, R164, -INF , P3 ;  /* 0xff800000a49d7808 */ /* 0x002fe40001800000 */
[----:B------:R-:W-:Y:S02]  /*7af0*/  ISETP.GT.AND P3, PT, R163, 0x79, PT ;  /* 0x00000079a300780c */ /* 0x000fe40003f64270 */
[----:B------:R-:W-:Y:S02]  /*7b00*/  FMNMX.FTZ R168, R157, R168, !PT ;  /* 0x000000a89da87209 */ /* 0x000fe40007810000 */
[----:B------:R-:W-:Y:S01]  /*7b10*/  FSEL R114, R114, -INF , P3 ;  /* 0xff80000072727808 */ /* 0x000fe20001800000 */
[----:B------:R-:W1:Y:S01]  /*7b20*/  MUFU.TANH R95, R95 ;  /* 0x0000005f005f7308 */ /* 0x000e620000002400 */
[----:B------:R-:W-:-:S02]  /*7b30*/  FMNMX.FTZ R7, R159, R168, !PT ;  /* 0x000000a89f077209 */ /* 0x000fc40007810000 */
[----:B------:R-:W-:Y:S02]  /*7b40*/  ISETP.GT.AND P3, PT, R163, 0x81, PT ;  /* 0x00000081a300780c */ /* 0x000fe40003f64270 */
[----:B------:R-:W-:Y:S02]  /*7b50*/  FMNMX.FTZ R7, R114, R7, !PT ;  /* 0x0000000772077209 */ /* 0x000fe40007810000 */
[----:B0-----:R-:W-:Y:S01]  /*7b60*/  FSEL R91, R91, -INF , P3 ;  /* 0xff8000005b5b7808 */ /* 0x001fe20001800000 */
[----:B------:R-:W0:Y:S01]  /*7b70*/  MUFU.TANH R98, R98 ;  /* 0x0000006200627308 */ /* 0x000e220000002400 */
[----:B------:R-:W-:Y:S02]  /*7b80*/  FMNMX.FTZ R106, R90, R7, !PT ;  /* 0x000000075a6a7209 */ /* 0x000fe40007810000 */
[----:B------:R-:W-:Y:S02]  /*7b90*/  ISETP.GT.AND P3, PT, R163, 0x89, PT ;  /* 0x00000089a300780c */ /* 0x000fe40003f64270 */
[----:B--2---:R-:W-:-:S02]  /*7ba0*/  FSEL R94, R94, -INF , P2 ;  /* 0xff8000005e5e7808 */ /* 0x004fc40001000000 */
[----:B------:R-:W-:Y:S01]  /*7bb0*/  FMNMX.FTZ R7, R91, R106, !PT ;  /* 0x0000006a5b077209 */ /* 0x000fe20007810000 */
[----:B------:R-:W2:Y:S01]  /*7bc0*/  MUFU.TANH R99, R99 ;  /* 0x0000006300637308 */ /* 0x000ea20000002400 */
[----:B------:R-:W-:Y:S02]  /*7bd0*/  ISETP.GT.AND P2, PT, R163, 0x90, PT ;  /* 0x00000090a300780c */ /* 0x000fe40003f44270 */
[----:B-1----:R-:W-:Y:S02]  /*7be0*/  FSEL R95, R95, -INF , P3 ;  /* 0xff8000005f5f7808 */ /* 0x002fe40001800000 */
[----:B------:R-:W-:Y:S02]  /*7bf0*/  FMNMX.FTZ R160, R94, R7, !PT ;  /* 0x000000075ea07209 */ /* 0x000fe40007810000 */
[----:B------:R-:W-:Y:S01]  /*7c00*/  ISETP.GT.AND P3, PT, R163, 0x91, PT ;  /* 0x00000091a300780c */ /* 0x000fe20003f64270 */
[----:B------:R-:W1:Y:S01]  /*7c10*/  MUFU.TANH R115, R115 ;  /* 0x0000007300737308 */ /* 0x000e620000002400 */
[----:B0-----:R-:W-:-:S02]  /*7c20*/  FSEL R106, R98, -INF , P2 ;  /* 0xff800000626a7808 */ /* 0x001fc40001000000 */
[----:B------:R-:W-:Y:S02]  /*7c30*/  FMNMX.FTZ R7, R95, R160, !PT ;  /* 0x000000a05f077209 */ /* 0x000fe40007810000 */
[----:B------:R-:W-:Y:S02]  /*7c40*/  ISETP.GT.AND P2, PT, R163, 0x98, PT ;  /* 0x00000098a300780c */ /* 0x000fe40003f44270 */
[----:B------:R-:W-:Y:S01]  /*7c50*/  FMNMX.FTZ R160, R106, R7, !PT ;  /* 0x000000076aa07209 */ /* 0x000fe20007810000 */
[----:B------:R-:W0:Y:S01]  /*7c60*/  MUFU.TANH R103, R103 ;  /* 0x0000006700677308 */ /* 0x000e220000002400 */
[----:B--2---:R-:W-:Y:S02]  /*7c70*/  FSEL R99, R99, -INF , P3 ;  /* 0xff80000063637808 */ /* 0x004fe40001800000 */
[----:B------:R-:W-:Y:S02]  /*7c80*/  ISETP.GT.AND P3, PT, R163, 0x99, PT ;  /* 0x00000099a300780c */ /* 0x000fe40003f64270 */
[----:B------:R-:W-:-:S03]  /*7c90*/  FMNMX.FTZ R160, R99, R160, !PT ;  /* 0x000000a063a07209 */ /* 0x000fc60007810000 */
[----:B------:R2:W-:Y:S01]  /*7ca0*/  MUFU.EX2 R98, R107 ;  /* 0x0000006b00627308 */ /* 0x0005e20000000800 */
[----:B-1----:R-:W-:-:S04]  /*7cb0*/  FSEL R115, R115, -INF , P2 ;  /* 0xff80000073737808 */ /* 0x002fc80001000000 */
[----:B------:R-:W-:-:S03]  /*7cc0*/  FMNMX.FTZ R160, R115, R160, !PT ;  /* 0x000000a073a07209 */ /* 0x000fc60007810000 */
[----:B------:R1:W-:Y:S01]  /*7cd0*/  MUFU.EX2 R9, R165 ;  /* 0x000000a500097308 */ /* 0x0003e20000000800 */
[----:B0-----:R-:W-:Y:S01]  /*7ce0*/  FSEL R103, R103, -INF , P3 ;  /* 0xff80000067677808 */ /* 0x001fe20001800000 */
[--C-:B--2---:R-:W-:Y:S01]  /*7cf0*/  FFMA.FTZ R107, R108, UR28, -R102.reuse ;  /* 0x0000001c6c6b7c23 */ /* 0x104fe20008010866 */
[----:B------:R-:W-:-:S01]  /*7d00*/  FFMA.FTZ R108, R109, UR28, -R102 ;  /* 0x0000001c6d6c7c23 */ /* 0x000fc20008010866 */
[--C-:B------:R-:W-:Y:S01]  /*7d10*/  FFMA.FTZ R109, R113, UR28, -R102.reuse ;  /* 0x0000001c716d7c23 */ /* 0x100fe20008010866 */
[----:B------:R-:W-:Y:S01]  /*7d20*/  FMNMX.FTZ R160, R103, R160, !PT ;  /* 0x000000a067a07209 */ /* 0x000fe20007810000 */
[--C-:B------:R-:W-:Y:S01]  /*7d30*/  FFMA.FTZ R113, R128, UR28, -R102.reuse ;  /* 0x0000001c80717c23 */ /* 0x100fe20008010866 */
[----:B------:R-:W-:-:S01]  /*7d40*/  FFMA.FTZ R128, R129, UR28, -R102 ;  /* 0x0000001c81807c23 */ /* 0x000fc20008010866 */
[--C-:B------:R-:W-:Y:S01]  /*7d50*/  FFMA.FTZ R129, R130, UR28, -R102.reuse ;  /* 0x0000001c82817c23 */ /* 0x100fe20008010866 */
[----:B------:R-:W-:-:S01]  /*7d60*/  FFMA.FTZ R130, R131, UR28, -R102 ;  /* 0x0000001c83827c23 */ /* 0x000fc20008010866 */
[----:B------:R-:W0:Y:S01]  /*7d70*/  SHFL.BFLY PT, R7, R160, 0x2, 0x1f ;  /* 0x0c401f00a0077f89 */ /* 0x000e2200000e0000 */
[----:B------:R-:W-:Y:S08]  /*7d80*/  MUFU.EX2 R118, R118 ;  /* 0x0000007600767308 */ /* 0x000ff00000000800 */
[----:B------:R-:W-:Y:S08]  /*7d90*/  MUFU.EX2 R119, R119 ;  /* 0x0000007700777308 */ /* 0x000ff00000000800 */
[----:B------:R-:W-:Y:S01]  /*7da0*/  MUFU.EX2 R148, R148 ;  /* 0x0000009400947308 */ /* 0x000fe20000000800 */
[----:B0-----:R-:W-:Y:S01]  /*7db0*/  FMNMX.FTZ R162, R160, R7, !PT ;  /* 0x00000007a0a27209 */ /* 0x001fe20007810000 */
[----:B------:R-:W-:-:S06]  /*7dc0*/  IMAD.U32 R160, RZ, RZ, UR28 ;  /* 0x0000001cffa07e24 */ /* 0x000fcc000f8e00ff */
[----:B------:R-:W-:Y:S01]  /*7dd0*/  MUFU.EX2 R149, R149 ;  /* 0x0000009500957308 */ /* 0x000fe20000000800 */
[----:B------:R-:W0:Y:S07]  /*7de0*/  SHFL.BFLY PT, R7, R162, 0x1, 0x1f ;  /* 0x0c201f00a2077f89 */ /* 0x000e2e00000e0000 */
[----:B------:R-:W-:Y:S08]  /*7df0*/  MUFU.EX2 R150, R150 ;  /* 0x0000009600967308 */ /* 0x000ff00000000800 */
[----:B------:R-:W-:Y:S08]  /*7e00*/  MUFU.EX2 R151, R151 ;  /* 0x0000009700977308 */ /* 0x000ff00000000800 */
[----:B------:R-:W-:Y:S01]  /*7e10*/  MUFU.EX2 R146, R146 ;  /* 0x0000009200927308 */ /* 0x000fe20000000800 */
[----:B0-----:R-:W-:-:S04]  /*7e20*/  FMNMX.FTZ R7, R162, R7, !PT ;  /* 0x00000007a2077209 */ /* 0x001fc80007810000 */
[C---:B------:R-:W-:Y:S01]  /*7e30*/  FSETP.NEU.FTZ.AND P2, PT, R7.reuse, -INF , PT ;  /* 0xff8000000700780b */ /* 0x040fe20003f5d000 */
[----:B------:R-:W-:-:S02]  /*7e40*/  FFMA.FTZ R160, R7, R160, -8 ;  /* 0xc100000007a07423 */ /* 0x000fc400000100a0 */
[----:B------:R-:W-:Y:S01]  /*7e50*/  MUFU.EX2 R154, R154 ;  /* 0x0000009a009a7308 */ /* 0x000fe20000000800 */
[----:B-1----:R-:W-:Y:S02]  /*7e60*/  FSEL R165, R7, RZ, P2 ;  /* 0x000000ff07a57208 */ /* 0x002fe40001000000 */
[----:B------:R-:W-:-:S03]  /*7e70*/  FSEL R102, R160, RZ, P2 ;  /* 0x000000ffa0667208 */ /* 0x000fc60001000000 */
[----:B------:R-:W-:Y:S02]  /*7e80*/  FADD.FTZ R165, -R165, R6 ;  /* 0x00000006a5a57221 */ /* 0x000fe40000010100 */
[----:B------:R-:W-:Y:S01]  /*7e90*/  MUFU.EX2 R132, R132 ;  /* 0x0000008400847308 */ /* 0x000fe20000000800 */
[----:B------:R-:W-:-:S01]  /*7ea0*/  FFMA.FTZ R131, R153, UR28, -R102 ;  /* 0x0000001c99837c23 */ /* 0x000fc20008010866 */
[--C-:B------:R-:W-:Y:S01]  /*7eb0*/  FFMA.FTZ R153, R10, UR28, -R102.reuse ;  /* 0x0000001c0a997c23 */ /* 0x100fe20008010866 */
[----:B------:R-:W-:-:S01]  /*7ec0*/  FFMA.FTZ R10, R11, UR28, -R102 ;  /* 0x0000001c0b0a7c23 */ /* 0x000fc20008010866 */
[--C-:B------:R-:W-:Y:S01]  /*7ed0*/  FFMA.FTZ R11, R12, UR28, -R102.reuse ;  /* 0x0000001c0c0b7c23 */ /* 0x100fe20008010866 */
[----:B------:R-:W-:-:S01]  /*7ee0*/  FFMA.FTZ R12, R152, UR28, -R102 ;  /* 0x0000001c980c7c23 */ /* 0x000fc20008010866 */
[----:B------:R-:W-:Y:S01]  /*7ef0*/  FSEL R152, R88, RZ, P1 ;  /* 0x000000ff58987208 */ /* 0x000fe20000800000 */
[----:B------:R-:W-:Y:S01]  /*7f00*/  FMUL.FTZ R6, R165, UR28 ;  /* 0x0000001ca5067c20 */ /* 0x000fe20008410000 */
        /* <DEDUP_REMOVED lines=35> */
[----:B------:R-:W-:Y:S01]  /*8140*/  FFMA.FTZ R3, R6, R2, R131 ;  /* 0x0000000206037223 */ /* 0x000fe20000010083 */
[----:B------:R-:W-:-:S02]  /*8150*/  FFMA.FTZ R115, R115, UR28, -R102 ;  /* 0x0000001c73737c23 */ /* 0x000fc40008010866 */
[----:B------:R-:W-:-:S03]  /*8160*/  FADD.FTZ R167, R119, R134 ;  /* 0x0000008677a77221 */ /* 0x000fc60000010000 */
        /* <DEDUP_REMOVED lines=9> */
[----:B------:R-:W-:Y:S01]  /*8200*/  FADD.FTZ R2, R151, R2 ;  /* 0x0000000297027221 */ /* 0x000fe20000010000 */
[----:B------:R-:W-:-:S03]  /*8210*/  FFMA.FTZ R126, R133, UR28, -R102 ;  /* 0x0000001c857e7c23 */ /* 0x000fc60008010866 */
[----:B------:R-:W-:Y:S02]  /*8220*/  FADD.FTZ R133, R9, R2 ;  /* 0x0000000209857221 */ /* 0x000fe40000010000 */
[----:B------:R-:W0:Y:S01]  /*8230*/  MUFU.EX2 R12, R12 ;  /* 0x0000000c000c7308 */ /* 0x000e220000000800 */
[----:B-1----:R-:W-:-:S07]  /*8240*/  FADD.FTZ R134, R10, R167 ;  /* 0x000000a70a867221 */ /* 0x002fce0000010000 */
[----:B------:R-:W1:Y:S01]  /*8250*/  MUFU.EX2 R163, R163 ;  /* 0x000000a300a37308 */ /* 0x000e620000000800 */
[----:B--2---:R-:W-:-:S01]  /*8260*/  FADD.FTZ R3, R11, R134 ;  /* 0x000000860b037221 */ /* 0x004fc20000010000 */
[----:B------:R-:W-:Y:S01]  /*8270*/  FADD.FTZ R134, R146, R133 ;  /* 0x0000008592867221 */ /* 0x000fe20000010000 */
[----:B------:R-:W-:-:S03]  /*8280*/  FFMA.FTZ R133, R135, UR28, -R102 ;  /* 0x0000001c87857c23 */ /* 0x000fc60008010866 */
[----:B------:R-:W-:Y:S01]  /*8290*/  FADD.FTZ R135, R13, R134 ;  /* 0x000000860d877221 */ /* 0x000fe20000010000 */
[----:B------:R-:W-:-:S01]  /*82a0*/  FFMA.FTZ R134, R145, UR28, -R102 ;  /* 0x0000001c91867c23 */ /* 0x000fc20008010866 */
        /* <DEDUP_REMOVED lines=22> */
[----:B------:R-:W-:-:S01]  /*8410*/  FFMA.FTZ R145, R159, UR28, -R102 ;  /* 0x0000001c9f917c23 */ /* 0x000fc20008010866 */
[----:B------:R-:W0:Y:S01]  /*8420*/  MUFU.EX2 R139, R139 ;  /* 0x0000008b008b7308 */ /* 0x000e220000000800 */
[----:B-1----:R-:W-:-:S01]  /*8430*/  FADD.FTZ R3, R137, R152 ;  /* 0x0000009889037221 */ /* 0x002fc20000010000 */
[----:B------:R-:W-:Y:S01]  /*8440*/  FADD.FTZ R155, R127, R160 ;  /* 0x000000a07f9b7221 */ /* 0x000fe20000010000 */
[----:B------:R-:W-:-:S01]  /*8450*/  FFMA.FTZ R152, R157, UR28, -R102 ;  /* 0x0000001c9d987c23 */ /* 0x000fc20008010866 */
[----:B------:R-:W-:Y:S02]  /*8460*/  FFMA.FTZ R102, R103, UR28, -R102 ;  /* 0x0000001c67667c23 */ /* 0x000fe40008010866 */
[----:B------:R-:W-:-:S02]  /*8470*/  FADD.FTZ R155, R104, R155 ;  /* 0x0000009b689b7221 */ /* 0x000fc40000010000 */
        /* <DEDUP_REMOVED lines=56> */
[----:B------:R-:W-:Y:S08]  /*8800*/  MUFU.EX2 R114, R114 ;  /* 0x0000007200727308 */ /* 0x000ff00000000800 */
[----:B------:R-:W1:Y:S01]  /*8810*/  MUFU.EX2 R100, R100 ;  /* 0x0000006400647308 */ /* 0x000e620000000800 */
[----:B0-----:R-:W-:-:S07]  /*8820*/  FADD.FTZ R3, R116, R3 ;  /* 0x0000000374037221 */ /* 0x001fce0000010000 */
[----:B------:R-:W-:Y:S08]  /*8830*/  MUFU.EX2 R90, R90 ;  /* 0x0000005a005a7308 */ /* 0x000ff00000000800 */
[----:B------:R-:W0:Y:S08]  /*8840*/  MUFU.EX2 R113, R113 ;  /* 0x0000007100717308 */ /* 0x000e300000000800 */
[----:B------:R-:W-:Y:S08]  /*8850*/  MUFU.EX2 R91, R91 ;  /* 0x0000005b005b7308 */ /* 0x000ff00000000800 */
[----:B------:R-:W2:Y:S08]  /*8860*/  MUFU.EX2 R101, R101 ;  /* 0x0000006500657308 */ /* 0x000eb00000000800 */
[----:B------:R-:W-:Y:S08]  /*8870*/  MUFU.EX2 R157, R94 ;  /* 0x0000005e009d7308 */ /* 0x000ff00000000800 */
[----:B------:R3:W-:Y:S08]  /*8880*/  MUFU.EX2 R159, R95 ;  /* 0x0000005f009f7308 */ /* 0x0007f00000000800 */
[----:B------:R-:W4:Y:S01]  /*8890*/  MUFU.EX2 R128, R128 ;  /* 0x0000008000807308 */ /* 0x000f220000000800 */
[----:B---3--:R-:W-:-:S01]  /*88a0*/  FADD.FTZ R95, R145, R2 ;  /* 0x00000002915f7221 */ /* 0x008fc20000010000 */
[----:B-1----:R-:W-:-:S03]  /*88b0*/  FADD.FTZ R2, R100, R3 ;  /* 0x0000000364027221 */ /* 0x002fc60000010000 */
[----:B------:R-:W-:Y:S01]  /*88c0*/  FADD.FTZ R95, R114, R95 ;  /* 0x0000005f725f7221 */ /* 0x000fe20000010000 */
[----:B0-----:R-:W-:-:S02]  /*88d0*/  FADD.FTZ R2, R113, R2 ;  /* 0x0000000271027221 */ /* 0x001fc40000010000 */
[----:B------:R-:W0:Y:S02]  /*88e0*/  MUFU.EX2 R129, R129 ;  /* 0x0000008100817308 */ /* 0x000e240000000800 */
[----:B--2---:R-:W-:-:S06]  /*88f0*/  FADD.FTZ R3, R101, R2 ;  /* 0x0000000265037221 */ /* 0x004fcc0000010000 */
[----:B------:R1:W2:Y:S01]  /*8900*/  MUFU.EX2 R94, R106 ;  /* 0x0000006a005e7308 */ /* 0x0002a20000000800 */
[----:B----4-:R-:W-:-:S07]  /*8910*/  FADD.FTZ R2, R128, R3 ;  /* 0x0000000380027221 */ /* 0x010fce0000010000 */
[----:B------:R-:W3:Y:S01]  /*8920*/  MUFU.EX2 R110, R110 ;  /* 0x0000006e006e7308 */ /* 0x000ee20000000800 */
[----:B-1----:R-:W-:-:S01]  /*8930*/  FADD.FTZ R106, R90, R95 ;  /* 0x0000005f5a6a7221 */ /* 0x002fc20000010000 */
[----:B0-----:R-:W-:-:S03]  /*8940*/  FADD.FTZ R95, R129, R2 ;  /* 0x00000002815f7221 */ /* 0x001fc60000010000 */
[----:B------:R-:W-:-:S03]  /*8950*/  FADD.FTZ R106, R91, R106 ;  /* 0x0000006a5b6a7221 */ /* 0x000fc60000010000 */
[----:B------:R-:W0:Y:S01]  /*8960*/  MUFU.EX2 R160, R99 ;  /* 0x0000006300a07308 */ /* 0x000e220000000800 */
[----:B------:R-:W-:-:S04]  /*8970*/  FADD.FTZ R106, R157, R106 ;  /* 0x0000006a9d6a7221 */ /* 0x000fc80000010000 */
[----:B------:R-:W-:-:S03]  /*8980*/  FADD.FTZ R3, R159, R106 ;  /* 0x0000006a9f037221 */ /* 0x000fc60000010000 */
[----:B------:R-:W1:Y:S01]  /*8990*/  MUFU.EX2 R111, R111 ;  /* 0x0000006f006f7308 */ /* 0x000e620000000800 */
[----:B--2---:R-:W-:-:S01]  /*89a0*/  FADD.FTZ R3, R94, R3 ;  /* 0x000000035e037221 */ /* 0x004fc20000010000 */
[----:B---3--:R-:W-:-:S06]  /*89b0*/  FADD.FTZ R2, R110, R95 ;  /* 0x0000005f6e027221 */ /* 0x008fcc0000010000 */
        /* <DEDUP_REMOVED lines=10> */
.L_x_9350:
        /* <DEDUP_REMOVED lines=116> */
.L_x_9340:
[----:B------:R-:W-:-:S13]  /*91a0*/  ISETP.LE.AND P1, PT, RZ, UR32, PT ;  /* 0x00000020ff007c0c */ /* 0x000fda000bf23270 */
[----:B------:R-:W-:Y:S05]  /*91b0*/  @!P1 BRA `(.L_x_9352) ;  /* 0x0000003000d49947 */ /* 0x000fea0003800000 */
[----:B------:R-:W-:Y:S01]  /*91c0*/  IMAD.MOV.U32 R6, RZ, RZ, R7 ;  /* 0x000000ffff067224 */ /* 0x000fe200078e0007 */
[----:B------:R-:W-:Y:S01]  /*91d0*/  UMOV UR30, UR44 ;  /* 0x0000002c001e7c82 */ /* 0x000fe20008000000 */
[----:B------:R-:W-:Y:S01]  /*91e0*/  IMAD.MOV.U32 R5, RZ, RZ, R88 ;  /* 0x000000ffff057224 */ /* 0x000fe200078e0058 */
[----:B------:R-:W-:Y:S01]  /*91f0*/  UMOV UR29, UR36 ;  /* 0x00000024001d7c82 */ /* 0x000fe20008000000 */
[----:B------:R-:W-:-:S05]  /*9200*/  ULDC UR28, c[0x0][0x988] ;  /* 0x00026200001c7ab9 */ /* 0x000fca0000000800 */
.L_x_9363:
[----:B------:R-:W-:Y:S01]  /*9210*/  ISETP.NE.AND P2, PT, RZ, UR42, PT ;  /* 0x0000002aff007c0c */ /* 0x000fe2000bf45270 */
[----:B------:R-:W-:-:S04]  /*9220*/  UISETP.NE.AND UP0, UPT, UR29, 0x1, UPT ;  /* 0x000000011d00788c */ /* 0x000fc8000bf05270 */
[----:B------:R-:W-:-:S04]  /*9230*/  USEL UR44, URZ, 0x1, UP0 ;  /* 0x000000013f2c7887 */ /* 0x000fc80008000000 */
[----:B------:R-:W-:-:S04]  /*9240*/  ULOP3.LUT UR44, UR30, UR44, URZ, 0x3c, !UPT ;  /* 0x0000002c1e2c7292 */ /* 0x000fc8000f8e3c3f */
[----:B------:R-:W-:Y:S08]  /*9250*/  @P2 BRA `(.L_x_9353) ;  /* 0x0000000000382947 */ /* 0x000ff00003800000 */
[----:B------:R-:W-:Y:S05]  /*9260*/  @!P0 BRA `(.L_x_9354) ;  /* 0x0000000000048947 */ /* 0x000fea0003800000 */
[----:B------:R-:W-:Y:S01]  /*9270*/  BPT.TRAP 0x1 ;  /* 0x000000040000795c */ /* 0x000fe20000300000 */
.L_x_9354:
        /* <DEDUP_REMOVED lines=9> */
.L_x_9355:
[----:B-1----:R-:W-:Y:S05]  /*9310*/  @P1 BRA `(.L_x_9353) ;  /* 0x0000000000081947 */ /* 0x002fea0003800000 */
[----:B------:R-:W1:Y:S02]  /*9320*/  SYNCS.PHASECHK.TRANS64.TRYWAIT P1, [UR6+0x22830], R7 ;  /* 0x02283007ff0075a7 */ /* 0x000e640008020146 */
[----:B-1----:R-:W-:Y:S05]  /*9330*/  @!P1 BRA `(.L_x_9356) ;  /* 0x000000b800e49947 */ /* 0x002fea0003800000 */
.L_x_9353:
        /* <DEDUP_REMOVED lines=132> */
.L_x_9358:
[----:B------:R-:W-:Y:S01]  /*9b80*/  ULEA UR6, UR29, UR43, 0x3 ;  /* 0x0000002b1d067291 */ /* 0x000fe2000f8e183f */
[----:B------:R-:W-:-:S05]  /*9b90*/  IMAD.U32 R7, RZ, RZ, UR30 ;  /* 0x0000001eff077e24 */ /* 0x000fca000f8e00ff */
[----:B------:R-:W-:-:S04]  /*9ba0*/  SHF.L.U32 R7, R7, 0x1f, RZ ;  /* 0x0000001f07077819 */ /* 0x000fc800000006ff */
[----:B------:R0:W1:Y:S01]  /*9bb0*/  SYNCS.PHASECHK.TRANS64.TRYWAIT P1, [UR6+0x22850], R7 ;  /* 0x02285007ff0075a7 */ /* 0x0000620008020146 */
[----:B------:R-:W-:Y:S05]  /*9bc0*/  @!P0 BRA `(.L_x_9359) ;  /* 0x0000000000048947 */ /* 0x000fea0003800000 */
[----:B------:R-:W-:Y:S01]  /*9bd0*/  BPT.TRAP 0x1 ;  /* 0x000000040000795c */ /* 0x000fe20000300000 */
.L_x_9359:
[----:B-1----:R-:W-:Y:S05]  /*9be0*/  @P1 BRA `(.L_x_9357) ;  /* 0x0000000000081947 */ /* 0x002fea0003800000 */
[----:B------:R-:W1:Y:S02]  /*9bf0*/  SYNCS.PHASECHK.TRANS64.TRYWAIT P1, [UR6+0x22850], R7 ;  /* 0x02285007ff0075a7 */ /* 0x000e640008020146 */
[----:B-1----:R-:W-:Y:S05]  /*9c00*/  @!P1 BRA `(.L_x_9360) ;  /* 0x000000b000c89947 */ /* 0x002fea0003800000 */
.L_x_9357:
        /* <DEDUP_REMOVED lines=36> */
.L_x_9361:
        /* <DEDUP_REMOVED lines=25> */
[----:B------:R-:W-:Y:S01]  /*9fe0*/  FMUL.FTZ R131, R0, R135 ;  /* 0x0000008700837220 */ /* 0x000fe20000410000 */
[----:B-1----:R-:W-:Y:S01]  /*9ff0*/  FMNMX.FTZ R112, R14, R5, !PT ;  /* 0x000000050e707209 */ /* 0x002fe20007810000 */
[C---:B------:R-:W-:Y:S01]  /*a000*/  FMUL.FTZ R156, R0.reuse, R164 ;  /* 0x000000a4009c7220 */ /* 0x040fe20000410000 */
[C---:B------:R-:W-:Y:S01]  /*a010*/  FMUL.FTZ R135, R0.reuse, R105 ;  /* 0x0000006900877220 */ /* 0x040fe20000410000 */
[C---:B------:R-:W-:Y:S01]  /*a020*/  FMUL.FTZ R105, R0.reuse, R107 ;  /* 0x0000006b00697220 */ /* 0x040fe20000410000 */
[----:B------:R-:W1:Y:S01]  /*a030*/  MUFU.TANH R8, R8 ;  /* 0x0000000800087308 */ /* 0x000e620000002400 */
[C---:B------:R-:W-:Y:S01]  /*a040*/  FMUL.FTZ R107, R0.reuse, R111 ;  /* 0x0000006f006b7220 */ /* 0x040fe20000410000 */
[----:B0-----:R-:W-:Y:S01]  /*a050*/  FMNMX.FTZ R7, R9, R6, !PT ;  /* 0x0000000609077209 */ /* 0x001fe20007810000 */
        /* <DEDUP_REMOVED lines=59> */
[----:B------:R-:W-:Y:S01]  /*a410*/  FMUL.FTZ R170, R0, R101 ;  /* 0x0000006500aa7220 */ /* 0x000fe20000410000 */
[----:B------:R-:W-:Y:S01]  /*a420*/  MOV R171, UR28 ;  /* 0x0000001c00ab7c02 */ /* 0x000fe20008000f00 */
[----:B------:R-:W2:Y:S01]  /*a430*/  MUFU.TANH R13, R13 ;  /* 0x0000000d000d7308 */ /* 0x000ea20000002400 */
[----:B-1----:R-:W-:Y:S01]  /*a440*/  FMNMX.FTZ R88, R12, R113, !PT ;  /* 0x000000710c587209 */ /* 0x002fe20007810000 */
[----:B------:R-:W-:-:S04]  /*a450*/  ULEA UR6, UR36, UR43, 0x3 ;  /* 0x0000002b24067291 */ /* 0x000fc8000f8e183f */
[----:B------:R-:W-:Y:S02]  /*a460*/  UIADD3 UR6, UR6, 0x22840, URZ ;  /* 0x0002284006067890 */ /* 0x000fe4000fffe03f */
[----:B------:R-:W1:Y:S01]  /*a470*/  MUFU.TANH R156, R156 ;  /* 0x0000009c009c7308 */ /* 0x000e620000002400 */
[----:B0-----:R-:W-:Y:S01]  /*a480*/  FMNMX.FTZ R7, R155, R112, !PT ;  /* 0x000000709b077209 */ /* 0x001fe20007810000 */
[----:B------:R-:W-:-:S06]  /*a490*/  UPRMT UR6, UR41, 0x654, UR6 ;  /* 0x0000065429067896 */ /* 0x000fcc0008000006 */
[----:B------:R-:W0:Y:S01]  /*a4a0*/  MUFU.TANH R20, R20 ;  /* 0x0000001400147308 */ /* 0x000e220000002400 */
[----:B--2---:R-:W-:Y:S02]  /*a4b0*/  FMNMX.FTZ R113, R13, R88, !PT ;  /* 0x000000580d717209 */ /* 0x004fe40007810000 */
[----:B------:R-:W-:Y:S05]  /*a4c0*/  SYNCS.ARRIVE.TRANS64.RED.A1T0 RZ, [UR6], RZ ;  /* 0x000000ffffff79a7 */ /* 0x000fea0008100406 */
        /* <DEDUP_REMOVED lines=151> */
[----:B------:R-:W-:Y:S01]  /*ae40*/  FFMA.FTZ R103, R158, UR28, -R171 ;  /* 0x0000001c9e677c23 */ /* 0x000fe200080108ab */
[----:B------:R-:W-:Y:S02]  /*ae50*/  IMAD.U32 R158, RZ, RZ, UR28 ;  /* 0x0000001cff9e7e24 */ /* 0x000fe4000f8e00ff */
[----:B------:R-:W-:Y:S01]  /*ae60*/  FMUL.FTZ R98, R5, UR28 ;  /* 0x0000001c05627c20 */ /* 0x000fe20008410000 */
[----:B------:R-:W-:-:S01]  /*ae70*/  FADD.FTZ R5, -R7, R6 ;  /* 0x0000000607057221 */ /* 0x000fc20000010100 */
[----:B------:R-:W-:Y:S01]  /*ae80*/  FFMA.FTZ R115, R142, UR28, -R171 ;  /* 0x0000001c8e737c23 */ /* 0x000fe200080108ab */
[----:B------:R-:W-:-:S01]  /*ae90*/  FFMA.FTZ R158, R7, R158, -8 ;  /* 0xc1000000079e7423 */ /* 0x000fc2000001009e */
[--C-:B------:R-:W-:Y:S01]  /*aea0*/  FFMA.FTZ R142, R150, UR28, -R171.reuse ;  /* 0x0000001c968e7c23 */ /* 0x100fe200080108ab */
[----:B------:R-:W-:-:S01]  /*aeb0*/  FFMA.FTZ R97, R14, UR28, -R171 ;  /* 0x0000001c0e617c23 */ /* 0x000fc200080108ab */
[--C-:B------:R-:W-:Y:S01]  /*aec0*/  FFMA.FTZ R150, R162, UR28, -R171.reuse ;  /* 0x0000001ca2967c23 */ /* 0x100fe200080108ab */
[----:B------:R-:W-:Y:S01]  /*aed0*/  FMUL.FTZ R5, R5, UR28 ;  /* 0x0000001c05057c20 */ /* 0x000fe20008410000 */
[----:B------:R-:W-:Y:S01]  /*aee0*/  FFMA.FTZ R162, R9, UR28, -R158 ;  /* 0x0000001c09a27c23 */ /* 0x000fe2000801089e */
[----:B------:R-:W-:-:S01]  /*aef0*/  FFMA.FTZ R14, R15, UR28, -R171 ;  /* 0x0000001c0f0e7c23 */ /* 0x000fc200080108ab */
[----:B------:R-:W-:Y:S01]  /*af00*/  FFMA.FTZ R9, R8, UR28, -R158 ;  /* 0x0000001c08097c23 */ /* 0x000fe2000801089e */
[----:B------:R-:W-:Y:S01]  /*af10*/  MUFU.EX2 R6, R98 ;  /* 0x0000006200067308 */ /* 0x000fe20000000800 */
[----:B------:R-:W-:-:S01]  /*af20*/  FFMA.FTZ R15, R152, UR28, -R171 ;  /* 0x0000001c980f7c23 */ /* 0x000fc200080108ab */
[--C-:B------:R-:W-:Y:S01]  /*af30*/  FFMA.FTZ R8, R10, UR28, -R158.reuse ;  /* 0x0000001c0a087c23 */ /* 0x100fe2000801089e */
[----:B------:R-:W-:-:S01]  /*af40*/  FFMA.FTZ R11, R11, UR28, -R158 ;  /* 0x0000001c0b0b7c23 */ /* 0x000fc2000801089e */
[--C-:B------:R-:W-:Y:S01]  /*af50*/  FFMA.FTZ R153, R153, UR28, -R171.reuse ;  /* 0x0000001c99997c23 */ /* 0x100fe200080108ab */
[----:B------:R-:W-:-:S01]  /*af60*/  FFMA.FTZ R99, R154, UR28, -R171 ;  /* 0x0000001c9a637c23 */ /* 0x000fc200080108ab */
[----:B------:R-:W-:Y:S01]  /*af70*/  FFMA.FTZ R10, R12, UR28, -R158 ;  /* 0x0000001c0c0a7c23 */ /* 0x000fe2000801089e */
[----:B------:R-:W-:-:S01]  /*af80*/  FFMA.FTZ R100, R155, UR28, -R171 ;  /* 0x0000001c9b647c23 */ /* 0x000fc200080108ab */
[----:B------:R-:W0:Y:S01]  /*af90*/  MUFU.EX2 R97, R97 ;  /* 0x0000006100617308 */ /* 0x000e220000000800 */
[----:B------:R-:W-:-:S01]  /*afa0*/  FFMA.FTZ R13, R13, UR28, -R158 ;  /* 0x0000001c0d0d7c23 */ /* 0x000fc2000801089e */
[--C-:B------:R-:W-:Y:S01]  /*afb0*/  FFMA.FTZ R12, R20, UR28, -R158.reuse ;  /* 0x0000001c140c7c23 */ /* 0x100fe2000801089e */
        /* <DEDUP_REMOVED lines=17> */
[--C-:B------:R-:W-:Y:S01]  /*b0d0*/  FFMA.FTZ R140, R146, UR28, -R171.reuse ;  /* 0x0000001c928c7c23 */ /* 0x100fe200080108ab */
        /* <DEDUP_REMOVED lines=31> */
[--C-:B------:R-:W-:Y:S01]  /*b2d0*/  FFMA.FTZ R107, R107, UR28, -R158.reuse ;  /* 0x0000001c6b6b7c23 */ /* 0x100fe2000801089e */
[----:B------:R-:W-:-:S01]  /*b2e0*/  FFMA.FTZ R108, R108, UR28, -R158 ;  /* 0x0000001c6c6c7c23 */ /* 0x000fc2000801089e */
[----:B------:R-:W-:Y:S01]  /*b2f0*/  FFMA.FTZ R151, R163, UR28, -R171 ;  /* 0x0000001ca3977c23 */ /* 0x000fe200080108ab */
[----:B------:R-:W-:-:S01]  /*b300*/  FFMA.FTZ R109, R109, UR28, -R158 ;  /* 0x0000001c6d6d7c23 */ /* 0x000fc2000801089e */
[----:B------:R2:W3:Y:S01]  /*b310*/  MUFU.EX2 R98, R153 ;  /* 0x0000009900627308 */ /* 0x0004e20000000800 */
        /* <DEDUP_REMOVED lines=11> */
[----:B--2---:R-:W-:Y:S01]  /*b3d0*/  FFMA.FTZ R153, R165, UR28, -R171 ;  /* 0x0000001ca5997c23 */ /* 0x004fe200080108ab */
[----:B------:R-:W-:-:S01]  /*b3e0*/  FFMA.FTZ R91, R91, UR28, -R158 ;  /* 0x0000001c5b5b7c23 */ /* 0x000fc2000801089e */
[----:B------:R-:W-:Y:S01]  /*b3f0*/  FFMA.FTZ R92, R92, UR28, -R158 ;  /* 0x0000001c5c5c7c23 */ /* 0x000fe2000801089e */
[----:B------:R-:W-:-:S01]  /*b400*/  FFMA.FTZ R154, R166, UR28, -R171 ;  /* 0x0000001ca69a7c23 */ /* 0x000fc200080108ab */
[----:B------:R-:W0:Y:S01]  /*b410*/  MUFU.EX2 R99, R99 ;  /* 0x0000006300637308 */ /* 0x000e220000000800 */
[----:B---3--:R-:W-:-:S01]  /*b420*/  FADD.FTZ R148, R98, R159 ;  /* 0x0000009f62947221 */ /* 0x008fc20000010000 */
        /* <DEDUP_REMOVED lines=112> */
[----:B------:R-:W-:Y:S01]  /*bb30*/  MUFU.EX2 R110, R110 ;  /* 0x0000006e006e7308 */ /* 0x000fe20000000800 */
[----:B0-----:R-:W-:-:S07]  /*bb40*/  FADD.FTZ R159, R109, R148 ;  /* 0x000000946d9f7221 */ /* 0x001fce0000010000 */
[----:B------:R-:W0:Y:S01]  /*bb50*/  MUFU.EX2 R117, R117 ;  /* 0x0000007500757308 */ /* 0x000e220000000800 */
[----:B--2---:R-:W-:-:S07]  /*bb60*/  FADD.FTZ R2, R152, R3 ;  /* 0x0000000398027221 */ /* 0x004fce0000010000 */
[----:B------:R-:W-:Y:S08]  /*bb70*/  MUFU.EX2 R111, R111 ;  /* 0x0000006f006f7308 */ /* 0x000ff00000000800 */
        /* <DEDUP_REMOVED lines=9> */
[----:B------:R2:W3:Y:S08]  /*bc10*/  MUFU.EX2 R161, R92 ;  /* 0x0000005c00a17308 */ /* 0x0004f00000000800 */
[----:B------:R-:W4:Y:S01]  /*bc20*/  MUFU.EX2 R154, R154 ;  /* 0x0000009a009a7308 */ /* 0x000f220000000800 */
[----:B--2---:R-:W-:-:S04]  /*bc30*/  FADD.FTZ R92, R110, R159 ;  /* 0x0000009f6e5c7221 */ /* 0x004fc80000010000 */
[----:B------:R-:W-:-:S03]  /*bc40*/  FADD.FTZ R92, R111, R92 ;  /* 0x0000005c6f5c7221 */ /* 0x000fc60000010000 */
[----:B------:R-:W2:Y:S01]  /*bc50*/  MUFU.EX2 R155, R155 ;  /* 0x0000009b009b7308 */ /* 0x000ea20000000800 */
[----:B------:R-:W-:-:S04]  /*bc60*/  FADD.FTZ R3, R89, R92 ;  /* 0x0000005c59037221 */ /* 0x000fc80000010000 */
[----:B-1----:R-:W-:-:S03]  /*bc70*/  FADD.FTZ R3, R90, R3 ;  /* 0x000000035a037221 */ /* 0x002fc60000010000 */
[----:B------:R1:W5:Y:S01]  /*bc80*/  MUFU.EX2 R91, R93 ;  /* 0x0000005d005b7308 */ /* 0x0003620000000800 */
[----:B0-----:R-:W-:-:S04]  /*bc90*/  FADD.FTZ R3, R164, R3 ;  /* 0x00000003a4037221 */ /* 0x001fc80000010000 */
[----:B---3--:R-:W-:-:S03]  /*bca0*/  FADD.FTZ R92, R161, R3 ;  /* 0x00000003a15c7221 */ /* 0x008fc60000010000 */
[----:B------:R-:W0:Y:S01]  /*bcb0*/  MUFU.EX2 R156, R156 ;  /* 0x0000009c009c7308 */ /* 0x000e220000000800 */
[----:B-1----:R-:W-:-:S04]  /*bcc0*/  FADD.FTZ R93, R153, R2 ;  /* 0x00000002995d7221 */ /* 0x002fc80000010000 */
[----:B----4-:R-:W-:-:S03]  /*bcd0*/  FADD.FTZ R2, R154, R93 ;  /* 0x0000005d9a027221 */ /* 0x010fc60000010000 */
[----:B------:R-:W1:Y:S01]  /*bce0*/  MUFU.EX2 R171, R94 ;  /* 0x0000005e00ab7308 */ /* 0x000e620000000800 */
[----:B--2---:R-:W-:-:S01]  /*bcf0*/  FADD.FTZ R3, R155, R2 ;  /* 0x000000029b037221 */ /* 0x004fc20000010000 */
[----:B-----5:R-:W-:-:S06]  /*bd00*/  FADD.FTZ R92, R91, R92 ;  /* 0x0000005c5b5c7221 */ /* 0x020fcc0000010000 */
        /* <DEDUP_REMOVED lines=12> */
.L_x_9362:
        /* <DEDUP_REMOVED lines=116> */
.L_x_9352:
[----:B------:R-:W-:Y:S06]  /*c510*/  BAR.ARV 0x8, 0x180 ;  /* 0x0206000000007b1d */ /* 0x000fec0000002000 */
[----:B------:R-:W-:Y:S05]  /*c520*/  @!P0 BRA `(.L_x_9364) ;  /* 0x0000000000048947 */ /* 0x000fea0003800000 */
[----:B------:R-:W-:Y:S01]  /*c530*/  BPT.TRAP 0x1 ;  /* 0x000000040000795c */ /* 0x000fe20000300000 */
.L_x_9364:
[----:B------:R-:W-:Y:S01]  /*c540*/  ULEA UR9, UR36, UR43, 0x3 ;  /* 0x0000002b24097291 */ /* 0x000fe2000f8e183f */
[----:B------:R-:W-:-:S05]  /*c550*/  IMAD.U32 R0, RZ, RZ, UR44 ;  /* 0x0000002cff007e24 */ /* 0x000fca000f8e00ff */
[----:B------:R-:W-:-:S04]  /*c560*/  SHF.L.U32 R0, R0, 0x1f, RZ ;  /* 0x0000001f00007819 */ /* 0x000fc800000006ff */
[----:B------:R0:W1:Y:S01]  /*c570*/  SYNCS.PHASECHK.TRANS64.TRYWAIT P1, [UR9+0x22850], R0 ;  /* 0x02285000ff0075a7 */ /* 0x0000620008020149 */
[----:B------:R-:W-:Y:S05]  /*c580*/  @!P0 BRA `(.L_x_9365) ;  /* 0x0000000000048947 */ /* 0x000fea0003800000 */
[----:B------:R-:W-:Y:S01]  /*c590*/  BPT.TRAP 0x1 ;  /* 0x000000040000795c */ /* 0x000fe20000300000 */
.L_x_9365:
[----:B-1----:R-:W-:Y:S05]  /*c5a0*/  @P1 BRA `(.L_x_9366) ;  /* 0x0000000000081947 */ /* 0x002fea0003800000 */
[----:B------:R-:W1:Y:S02]  /*c5b0*/  SYNCS.PHASECHK.TRANS64.TRYWAIT P1, [UR9+0x22850], R0 ;  /* 0x02285000ff0075a7 */ /* 0x000e640008020149 */
[----:B-1----:R-:W-:Y:S05]  /*c5c0*/  @!P1 BRA `(.L_x_9367) ;  /* 0x0000008800709947 */ /* 0x002fea0003800000 */
.L_x_9366:
        /* <DEDUP_REMOVED lines=67> */
[----:B------:R-:W-:Y:S02]  /*ca00*/  FSETP.NE.FTZ.AND P1, PT, R10, RZ, PT ;  /* 0x000000ff0a00720b */ /* 0x000fe40003f35000 */
[----:B------:R-:W-:Y:S01]  /*ca10*/  MOV R9, RZ ;  /* 0x000000ff00097202 */ /* 0x000fe20000000f00 */
        /* <DEDUP_REMOVED lines=21> */
.L_x_9368:
        /* <DEDUP_REMOVED lines=74> */
.L_x_9332:
        /* <DEDUP_REMOVED lines=44> */
[----:B------:R-:W-:Y:S01]  /*d2d0*/  USHF.R.S32.HI UR12, URZ, 0x1f, UR40 ;  /* 0x0000001f3f0c7899 */ /* 0x000fe20008011428 */
[----:B------:R-:W-:Y:S01]  /*d2e0*/  LOP3.LUT R24, R24, 0xc, RZ, 0xc0, !PT ;  /* 0x0000000c18187812 */ /* 0x000fe200078ec0ff */
[----:B------:R-:W-:Y:S01]  /*d2f0*/  ULDC.64 UR8, c[0x0][0xb90] ;  /* 0x0002e40000087ab9 */ /* 0x000fe20000000a00 */
[----:B------:R-:W-:Y:S01]  /*d300*/  USHF.R.S32.HI UR13, URZ, 0x1f, UR39 ;  /* 0x0000001f3f0d7899 */ /* 0x000fe20008011427 */
[----:B------:R-:W-:Y:S01]  /*d310*/  BAR.SYNC.DEFER_BLOCKING 0x1, 0x100 ;  /* 0x0044000000007b1d */ /* 0x000fe20000010000 */
[----:B------:R-:W-:-:S05]  /*d320*/  IADD3 R24, P0, R24, UR6, RZ ;  /* 0x0000000618187c10 */ /* 0x000fca000ff1e0ff */
[----:B------:R-:W-:Y:S01]  /*d330*/  IMAD.X R25, RZ, RZ, UR7, P0 ;  /* 0x00000007ff197e24 */ /* 0x000fe200080e06ff */
[----:B------:R-:W-:-:S04]  /*d340*/  ULDC.64 UR10, c[0x0][0xb98] ;  /* 0x0002e600000a7ab9 */ /* 0x000fc80000000a00 */
[----:B------:R0:W2:Y:S01]  /*d350*/  LDG.E.CONSTANT R24, desc[UR50][R24.64] ;  /* 0x0000003218187981 */ /* 0x0000a2000c1e9900 */
[----:B------:R-:W-:Y:S02]  /*d360*/  UIMAD UR5, UR12, UR8, URZ ;  /* 0x000000080c0572a4 */ /* 0x000fe4000f8e023f */
[----:B------:R-:W-:Y:S01]  /*d370*/  UIMAD.WIDE.U32 UR6, UR40, UR8, URZ ;  /* 0x00000008280672a5 */ /* 0x000fe2000f8e003f */
[----:B------:R-:W1:Y:S01]  /*d380*/  S2R R34, SR_SWINHI ;  /* 0x0000000000227919 */ /* 0x000e620000002f00 */
[----:B------:R-:W-:Y:S02]  /*d390*/  UIMAD UR5, UR40, UR9, UR5 ;  /* 0x00000009280572a4 */ /* 0x000fe4000f8e0205 */
[----:B------:R-:W-:Y:S02]  /*d3a0*/  UIMAD UR8, UR13, UR10, URZ ;  /* 0x0000000a0d0872a4 */ /* 0x000fe4000f8e023f */
[----:B------:R-:W-:Y:S01]  /*d3b0*/  UIADD3 UR7, UR7, UR5, URZ ;  /* 0x0000000507077290 */ /* 0x000fe2000fffe03f */
[----:B0-----:R-:W-:Y:S01]  /*d3c0*/  LOP3.LUT P0, R25, R35, 0x3, RZ, 0xc0, !PT ;  /* 0x0000000323197812 */ /* 0x001fe2000780c0ff */
[----:B------:R-:W-:-:S02]  /*d3d0*/  UIMAD UR8, UR39, UR11, UR8 ;  /* 0x0000000b270872a4 */ /* 0x000fc4000f8e0208 */
[----:B------:R-:W-:Y:S01]  /*d3e0*/  UIMAD.WIDE.U32 UR6, UR39, UR10, UR6 ;  /* 0x0000000a270672a5 */ /* 0x000fe2000f8e0006 */
[----:B------:R-:W-:Y:S01]  /*d3f0*/  ISETP.EQ.OR P0, PT, R25, 0x3, !P0 ;  /* 0x000000031900780c */ /* 0x000fe20004702670 */
[----:B------:R-:W-:Y:S01]  /*d400*/  ULDC UR5, c[0x0][0xa88] ;  /* 0x0002a20000057ab9 */ /* 0x000fe20000000800 */
[----:B------:R-:W-:Y:S02]  /*d410*/  ULDC.64 UR10, c[0x0][0xaf0] ;  /* 0x0002bc00000a7ab9 */ /* 0x000fe40000000a00 */
[----:B------:R-:W-:Y:S02]  /*d420*/  SEL R61, R7, R6, P0 ;  /* 0x00000006073d7207 */ /* 0x000fe40000000000 */
[----:B------:R-:W-:Y:S02]  /*d430*/  SEL R58, R6, R7, P0 ;  /* 0x00000007063a7207 */ /* 0x000fe40000000000 */
[----:B------:R-:W-:Y:S02]  /*d440*/  SEL R55, R29, R28, P0 ;  /* 0x0000001c1d377207 */ /* 0x000fe40000000000 */
[----:B------:R-:W-:Y:S01]  /*d450*/  SEL R52, R28, R29, P0 ;  /* 0x0000001d1c347207 */ /* 0x000fe20000000000 */
[----:B------:R-:W-:Y:S01]  /*d460*/  IMAD R29, R23, 0x40, R16 ;  /* 0x00000040171d7824 */ /* 0x000fe200078e0210 */
[----:B------:R-:W-:-:S02]  /*d470*/  SEL R65, R31, R30, P0 ;  /* 0x0000001e1f417207 */ /* 0x000fc40000000000 */
[----:B------:R-:W-:Y:S02]  /*d480*/  SEL R62, R30, R31, P0 ;  /* 0x0000001f1e3e7207 */ /* 0x000fe40000000000 */
[----:B------:R-:W0:Y:S01]  /*d490*/  LDC R30, c[0x0][0xbe8] ;  /* 0x0002fa00ff1e7b82 */ /* 0x000e220000000800 */
[----:B------:R-:W-:Y:S02]  /*d4a0*/  SEL R73, R9, R8, P0 ;  /* 0x0000000809497207 */ /* 0x000fe40000000000 */
[----:B------:R-:W-:Y:S02]  /*d4b0*/  SEL R70, R8, R9, P0 ;  /* 0x0000000908467207 */ /* 0x000fe40000000000 */
[----:B------:R-:W-:Y:S02]  /*d4c0*/  SEL R67, R27, R26, P0 ;  /* 0x0000001a1b437207 */ /* 0x000fe40000000000 */
[----:B------:R-:W-:Y:S02]  /*d4d0*/  MOV R4, R3 ;  /* 0x0000000300047202 */ /* 0x000fe40000000f00 */
[----:B-1----:R-:W-:-:S02]  /*d4e0*/  MOV R5, R34 ;  /* 0x0000002200057202 */ /* 0x002fc40000000f00 */
[----:B------:R-:W-:Y:S02]  /*d4f0*/  SEL R64, R26, R27, P0 ;  /* 0x0000001b1a407207 */ /* 0x000fe40000000000 */
[----:B------:R-:W-:Y:S01]  /*d500*/  SEL R57, R15, R14, P0 ;  /* 0x0000000e0f397207 */ /* 0x000fe20000000000 */
[--C-:B------:R-:W-:Y:S01]  /*d510*/  IMAD.WIDE R6, R191, 0x2, R4.reuse ;  /* 0x00000002bf067825 */ /* 0x100fe200078e0204 */
[----:B------:R-:W-:Y:S02]  /*d520*/  SEL R54, R14, R15, P0 ;  /* 0x0000000f0e367207 */ /* 0x000fe40000000000 */
[----:B------:R-:W-:Y:S01]  /*d530*/  SEL R69, R21, R20, P0 ;  /* 0x0000001415457207 */ /* 0x000fe20000000000 */
[----:B------:R-:W-:Y:S01]  /*d540*/  IMAD.WIDE R28, R29, 0x2, R4 ;  /* 0x000000021d1c7825 */ /* 0x000fe200078e0204 */
[C---:B------:R-:W-:Y:S02]  /*d550*/  IADD3 R43, P6, R6.reuse, 0x4060, RZ ;  /* 0x00004060062b7810 */ /* 0x040fe40007fde0ff */
[----:B------:R-:W-:-:S02]  /*d560*/  IADD3 R5, P2, R6, 0x20, RZ ;  /* 0x0000002006057810 */ /* 0x000fc40007f5e0ff */
[----:B------:R-:W-:Y:S02]  /*d570*/  LOP3.LUT R42, R43, 0x380, RZ, 0xc0, !PT ;  /* 0x000003802b2a7812 */ /* 0x000fe400078ec0ff */
[----:B------:R-:W-:Y:S01]  /*d580*/  SEL R66, R20, R21, P0 ;  /* 0x0000001514427207 */ /* 0x000fe20000000000 */
[--C-:B------:R-:W-:Y:S01]  /*d590*/  IMAD.X R35, RZ, RZ, R7.reuse, P2 ;  /* 0x000000ffff237224 */ /* 0x100fe200010e0607 */
[----:B------:R-:W-:Y:S02]  /*d5a0*/  SHF.R.U64 R42, R42, 0x3, RZ ;  /* 0x000000032a2a7819 */ /* 0x000fe400000012ff */
[----:B------:R-:W-:Y:S02]  /*d5b0*/  LOP3.LUT R4, R5, 0x380, RZ, 0xc0, !PT ;  /* 0x0000038005047812 */ /* 0x000fe400078ec0ff */
[----:B------:R-:W-:Y:S01]  /*d5c0*/  LOP3.LUT R42, R42, R43, RZ, 0x3c, !PT ;  /* 0x0000002b2a2a7212 */ /* 0x000fe200078e3cff */
[----:B------:R-:W-:Y:S01]  /*d5d0*/  IMAD.X R43, RZ, RZ, R7, P6 ;  /* 0x000000ffff2b7224 */ /* 0x000fe200030e0607 */
[----:B------:R-:W-:-:S02]  /*d5e0*/  IADD3 R9, P6, R6, 0x40, RZ ;  /* 0x0000004006097810 */ /* 0x000fc40007fde0ff */
[----:B------:R-:W-:Y:S02]  /*d5f0*/  IADD3 R15, P2, R28, 0x2000, RZ ;  /* 0x000020001c0f7810 */ /* 0x000fe40007f5e0ff */
[----:B------:R-:W-:Y:S01]  /*d600*/  LOP3.LUT R45, R6, 0x380, RZ, 0xc0, !PT ;  /* 0x00000380062d7812 */ /* 0x000fe200078ec0ff */
[----:B------:R-:W-:Y:S01]  /*d610*/  IMAD.X R27, RZ, RZ, R7, P6 ;  /* 0x000000ffff1b7224 */ /* 0x000fe200030e0607 */
[----:B------:R-:W-:Y:S02]  /*d620*/  IADD3 R21, P6, R28, 0x1000, RZ ;  /* 0x000010001c157810 */ /* 0x000fe40007fde0ff */
[----:B------:R-:W-:Y:S02]  /*d630*/  SHF.R.U64 R4, R4, 0x3, RZ ;  /* 0x0000000304047819 */ /* 0x000fe400000012ff */
[----:B------:R-:W-:Y:S02]  /*d640*/  LOP3.LUT R20, R21, 0x380, RZ, 0xc0, !PT ;  /* 0x0000038015147812 */ /* 0x000fe400078ec0ff */
[----:B------:R-:W-:-:S02]  /*d650*/  LOP3.LUT R14, R15, 0x380, RZ, 0xc0, !PT ;  /* 0x000003800f0e7812 */ /* 0x000fc400078ec0ff */
[----:B------:R-:W-:Y:S02]  /*d660*/  SEL R59, R11, R10, P0 ;  /* 0x0000000a0b3b7207 */ /* 0x000fe40000000000 */
[----:B------:R-:W-:Y:S02]  /*d670*/  SEL R56, R10, R11, P0 ;  /* 0x0000000b0a387207 */ /* 0x000fe40000000000 */
[----:B------:R-:W-:Y:S02]  /*d680*/  SHF.R.U64 R45, R45, 0x3, RZ ;  /* 0x000000032d2d7819 */ /* 0x000fe400000012ff */
[----:B------:R-:W-:Y:S02]  /*d690*/  IADD3 R11, P3, R6, 0x4000, RZ ;  /* 0x00004000060b7810 */ /* 0x000fe40007f7e0ff */
[----:B------:R-:W-:Y:S02]  /*d6a0*/  LOP3.LUT R34, R4, R5, RZ, 0x3c, !PT ;  /* 0x0000000504227212 */ /* 0x000fe400078e3cff */
[----:B------:R-:W-:-:S02]  /*d6b0*/  SHF.R.U64 R20, R20, 0x3, RZ ;  /* 0x0000000314147819 */ /* 0x000fc400000012ff */
[----:B------:R-:W-:Y:S02]  /*d6c0*/  SHF.R.U64 R14, R14, 0x3, RZ ;  /* 0x000000030e0e7819 */ /* 0x000fe400000012ff */
[----:B------:R-:W-:Y:S02]  /*d6d0*/  LOP3.LUT R4, R9, 0x380, RZ, 0xc0, !PT ;  /* 0x0000038009047812 */ /* 0x000fe400078ec0ff */
[----:B------:R-:W-:Y:S02]  /*d6e0*/  SEL R71, R13, R12, P0 ;  /* 0x0000000c0d477207 */ /* 0x000fe40000000000 */
[----:B------:R-:W-:Y:S02]  /*d6f0*/  SEL R68, R12, R13, P0 ;  /* 0x0000000d0c447207 */ /* 0x000fe40000000000 */
[C---:B------:R-:W-:Y:S02]  /*d700*/  IADD3 R13, P5, R6.reuse, 0x4040, RZ ;  /* 0x00004040060d7810 */ /* 0x040fe40007fbe0ff */
[----:B------:R-:W-:-:S02]  /*d710*/  IADD3 R10, P4, R6, 0x4020, RZ ;  /* 0x00004020060a7810 */ /* 0x000fc40007f9e0ff */
[----:B------:R-:W-:Y:S02]  /*d720*/  IADD3 R8, P1, R6, 0x60, RZ ;  /* 0x0000006006087810 */ /* 0x000fe40007f3e0ff */
[----:B------:R-:W-:Y:S01]  /*d730*/  LOP3.LUT R44, R45, R6, RZ, 0x3c, !PT ;  /* 0x000000062d2c7212 */ /* 0x000fe200078e3cff */
[----:B------:R-:W-:Y:S01]  /*d740*/  IMAD.MOV.U32 R45, RZ, RZ, R7 ;  /* 0x000000ffff2d7224 */ /* 0x000fe200078e0007 */
[----:B------:R-:W-:Y:S02]  /*d750*/  LOP3.LUT R6, R11, 0x380, RZ, 0xc0, !PT ;  /* 0x000003800b067812 */ /* 0x000fe400078ec0ff */
[----:B------:R-:W-:Y:S01]  /*d760*/  LOP3.LUT R20, R20, R21, RZ, 0x3c, !PT ;  /* 0x0000001514147212 */ /* 0x000fe200078e3cff */
[--C-:B------:R-:W-:Y:S01]  /*d770*/  IMAD.X R21, RZ, RZ, R29.reuse, P6 ;  /* 0x000000ffff157224 */ /* 0x100fe200030e061d */
[----:B------:R-:W-:Y:S01]  /*d780*/  LOP3.LUT R14, R14, R15, RZ, 0x3c, !PT ;  /* 0x0000000f0e0e7212 */ /* 0x000fe200078e3cff */
[----:B------:R-:W-:Y:S01]  /*d790*/  IMAD.X R15, RZ, RZ, R29, P2 ;  /* 0x000000ffff0f7224 */ /* 0x000fe200010e061d */
[----:B------:R-:W-:-:S02]  /*d7a0*/  SHF.R.U64 R4, R4, 0x3, RZ ;  /* 0x0000000304047819 */ /* 0x000fc400000012ff */
[----:B------:R-:W-:Y:S02]  /*d7b0*/  IADD3 R31, P6, R28, 0x7000, RZ ;  /* 0x000070001c1f7810 */ /* 0x000fe40007fde0ff */
[----:B0-----:R-:W-:Y:S02]  /*d7c0*/  ISETP.NE.AND P2, PT, R30, 0x1, PT ;  /* 0x000000011e00780c */ /* 0x001fe40003f45270 */
[----:B------:R-:W-:Y:S02]  /*d7d0*/  SHF.R.U64 R6, R6, 0x3, RZ ;  /* 0x0000000306067819 */ /* 0x000fe400000012ff */
[----:B------:R-:W-:Y:S02]  /*d7e0*/  SEL R63, R48, R49, P0 ;  /* 0x00000031303f7207 */ /* 0x000fe40000000000 */
[----:B------:R-:W-:Y:S02]  /*d7f0*/  LOP3.LUT R26, R4, R9, RZ, 0x3c, !PT ;  /* 0x00000009041a7212 */ /* 0x000fe400078e3cff */
[----:B------:R-:W-:-:S02]  /*d800*/  SEL R48, R49, R48, P0 ;  /* 0x0000003031307207 */ /* 0x000fc40000000000 */
[----:B------:R-:W-:Y:S02]  /*d810*/  LOP3.LUT R4, R31, 0x380, RZ, 0xc0, !PT ;  /* 0x000003801f047812 */ /* 0x000fe400078ec0ff */
[----:B------:R-:W-:Y:S02]  /*d820*/  SEL R49, R38, R39, P0 ;  /* 0x0000002726317207 */ /* 0x000fe40000000000 */
[----:B------:R-:W-:Y:S01]  /*d830*/  SEL R60, R39, R38, P0 ;  /* 0x00000026273c7207 */ /* 0x000fe20000000000 */
[----:B------:R-:W-:Y:S01]  /*d840*/  IMAD.X R39, RZ, RZ, R7, P3 ;  /* 0x000000ffff277224 */ /* 0x000fe200018e0607 */
[----:B------:R-:W-:Y:S02]  /*d850*/  LOP3.LUT R38, R6, R11, RZ, 0x3c, !PT ;  /* 0x0000000b06267212 */ /* 0x000fe400078e3cff */
[----:B------:R-:W-:Y:S02]  /*d860*/  LOP3.LUT R6, R8, 0x380, RZ, 0xc0, !PT ;  /* 0x0000038008067812 */ /* 0x000fe400078ec0ff */
[----:B------:R-:W-:-:S02]  /*d870*/  SHF.R.U64 R4, R4, 0x3, RZ ;  /* 0x0000000304047819 */ /* 0x000fc400000012ff */
[----:B------:R-:W-:Y:S02]  /*d880*/  SHF.R.U64 R5, R6, 0x3, RZ ;  /* 0x0000000306057819 */ /* 0x000fe400000012ff */
[----:B------:R-:W-:Y:S02]  /*d890*/  LOP3.LUT R4, R4, R31, RZ, 0x3c, !PT ;  /* 0x0000001f04047212 */ /* 0x000fe400078e3cff */
[----:B------:R-:W0:Y:S01]  /*d8a0*/  @P2 LDC R31, c[0x0][0xbec] ;  /* 0x0002fb00ff1f2b82 */ /* 0x000e220000000800 */
[----:B------:R-:W-:Y:S02]  /*d8b0*/  SEL R53, R33, R32, P0 ;  /* 0x0000002021357207 */ /* 0x000fe40000000000 */
[----:B------:R-:W-:Y:S01]  /*d8c0*/  SEL R50, R32, R33, P0 ;  /* 0x0000002120327207 */ /* 0x000fe20000000000 */
[----:B------:R-:W-:Y:S01]  /*d8d0*/  IMAD.X R33, RZ, RZ, R7, P1 ;  /* 0x000000ffff217224 */ /* 0x000fe200008e0607 */
[----:B------:R-:W-:Y:S02]  /*d8e0*/  LOP3.LUT R32, R5, R8, RZ, 0x3c, !PT ;  /* 0x0000000805207212 */ /* 0x000fe400078e3cff */
[----:B------:R-:W-:-:S02]  /*d8f0*/  MOV R83, R44 ;  /* 0x0000002c00537202 */ /* 0x000fc40000000f00 */
[----:B------:R-:W-:Y:S02]  /*d900*/  MOV R82, R32 ;  /* 0x0000002000527202 */ /* 0x000fe40000000f00 */
[----:B------:R-:W1:Y:S01]  /*d910*/  @P2 LDC R32, c[0x0][0xbf0] ;  /* 0x0002fc00ff202b82 */ /* 0x000e620000000800 */
[----:B------:R-:W-:Y:S01]  /*d920*/  MOV R44, R34 ;  /* 0x00000022002c7202 */ /* 0x000fe20000000f00 */
[----:B------:R-:W-:Y:S01]  /*d930*/  VIADD R34, R18, UR38 ;  /* 0x0000002612227c36 */ /* 0x000fe20008000000 */
[----:B------:R-:W-:Y:S02]  /*d940*/  LOP3.LUT R12, R13, 0x380, RZ, 0xc0, !PT ;  /* 0x000003800d0c7812 */ /* 0x000fe400078ec0ff */
[----:B------:R-:W-:Y:S02]  /*d950*/  SEL R51, R37, R36, P0 ;  /* 0x0000002425337207 */ /* 0x000fe40000000000 */
[----:B------:R-:W-:Y:S01]  /*d960*/  SEL R46, R36, R37, P0 ;  /* 0x00000025242e7207 */ /* 0x000fe20000000000 */
[----:B------:R-:W-:Y:S01]  /*d970*/  IMAD.X R37, RZ, RZ, R7, P4 ;  /* 0x000000ffff257224 */ /* 0x000fe200020e0607 */
[----:B------:R-:W-:-:S02]  /*d980*/  SEL R47, R90, R89, P0 ;  /* 0x000000595a2f7207 */ /* 0x000fc40000000000 */
[----:B------:R-:W-:Y:S02]  /*d990*/  IADD3.X R41, RZ, R7, RZ, P5, !PT ;  /* 0x00000007ff297210 */ /* 0x000fe40002ffe4ff */
[----:B------:R-:W-:Y:S01]  /*d9a0*/  MOV R45, R26 ;  /* 0x0000001a002d7202 */ /* 0x000fe20000000f00 */
[----:B0-----:R-:W-:Y:S01]  /*d9b0*/  @P2 IMAD.HI.U32 R27, R34, R31, RZ ;  /* 0x0000001f221b2227 */ /* 0x001fe200078e00ff */
[----:B------:R-:W-:Y:S02]  /*d9c0*/  SEL R25, R94, R93, P0 ;  /* 0x0000005d5e197207 */ /* 0x000fe40000000000 */
[----:B------:R-:W-:Y:S01]  /*d9d0*/  SEL R90, R89, R90, P0 ;  /* 0x0000005a595a7207 */ /* 0x000fe20000000000 */
[----:B------:R-:W-:Y:S01]  /*d9e0*/  IMAD.MOV.U32 R26, RZ, RZ, R34 ;  /* 0x000000ffff1a7224 */ /* 0x000fe200078e0022 */
[----:B------:R-:W-:Y:S02]  /*d9f0*/  LOP3.LUT R7, R10, 0x380, RZ, 0xc0, !PT ;  /* 0x000003800a077812 */ /* 0x000fe400078ec0ff */
[----:B------:R-:W-:-:S02]  /*da00*/  SEL R94, R93, R94, P0 ;  /* 0x0000005e5d5e7207 */ /* 0x000fc40000000000 */
[----:B------:R-:W-:Y:S02]  /*da10*/  SHF.R.U64 R12, R12, 0x3, RZ ;  /* 0x000000030c0c7819 */ /* 0x000fe400000012ff */
[----:B------:R-:W-:Y:S02]  /*da20*/  SHF.R.U64 R7, R7, 0x3, RZ ;  /* 0x0000000307077819 */ /* 0x000fe400000012ff */
[----:B------:R-:W-:Y:S02]  /*da30*/  LOP3.LUT R40, R12, R13, RZ, 0x3c, !PT ;  /* 0x0000000d0c287212 */ /* 0x000fe400078e3cff */
[----:B------:R-:W-:Y:S02]  /*da40*/  IADD3 R13, P1, R28, 0x3000, RZ ;  /* 0x000030001c0d7810 */ /* 0x000fe40007f3e0ff */
[----:B------:R-:W-:Y:S02]  /*da50*/  LOP3.LUT R36, R7, R10, RZ, 0x3c, !PT ;  /* 0x0000000a07247212 */ /* 0x000fe400078e3cff */
[----:B-1----:R-:W-:Y:S01]  /*da60*/  @P2 SHF.R.U32.HI R26, RZ, R32, R27 ;  /* 0x00000020ff1a2219 */ /* 0x002fe2000001161b */
[----:B------:R-:W-:Y:S01]  /*da70*/  IMAD.U32 R27, RZ, RZ, UR8 ;  /* 0x00000008ff1b7e24 */ /* 0x000fe2000f8e00ff */
[----:B------:R-:W-:Y:S01]  /*da80*/  LOP3.LUT R12, R13, 0x380, RZ, 0xc0, !PT ;  /* 0x000003800d0c7812 */ /* 0x000fe200078ec0ff */
[----:B------:R-:W-:Y:S01]  /*da90*/  ULDC.64 UR8, c[0x0][0xae8] ;  /* 0x0002ba0000087ab9 */ /* 0x000fe20000000a00 */
[----:B------:R-:W-:Y:S01]  /*daa0*/  MOV R80, R36 ;  /* 0x0000002400507202 */ /* 0x000fe20000000f00 */
[----:B------:R-:W-:Y:S01]  /*dab0*/  IMAD.MOV R37, RZ, RZ, -R26 ;  /* 0x000000ffff257224 */ /* 0x000fe200078e0a1a */
[----:B------:R-:W-:-:S02]  /*dac0*/  SEL R75, R86, R87, P0 ;  /* 0x00000057564b7207 */ /* 0x000fc40000000000 */
[----:B------:R-:W-:Y:S01]  /*dad0*/  SHF.R.U64 R12, R12, 0x3, RZ ;  /* 0x000000030c0c7819 */ /* 0x000fe200000012ff */
[----:B------:R-:W-:Y:S01]  /*dae0*/  IMAD R37, R30, R37, R34 ;  /* 0x000000251e257224 */ /* 0x000fe200078e0222 */
[----:B------:R-:W-:Y:S02]  /*daf0*/  SEL R86, R87, R86, P0 ;  /* 0x0000005657567207 */ /* 0x000fe40000000000 */
[----:B------:R-:W-:Y:S02]  /*db00*/  LOP3.LUT R12, R12, R13, RZ, 0x3c, !PT ;  /* 0x0000000d0c0c7212 */ /* 0x000fe400078e3cff */
[----:B------:R-:W-:Y:S02]  /*db10*/  MOV R77, R42 ;  /* 0x0000002a004d7202 */ /* 0x000fe40000000f00 */
[----:B------:R-:W-:Y:S02]  /*db20*/  IADD3.X R13, RZ, R29, RZ, P1, !PT ;  /* 0x0000001dff0d7210 */ /* 0x000fe40000ffe4ff */
[----:B------:R-:W-:-:S02]  /*db30*/  MOV R79, R40 ;  /* 0x00000028004f7202 */ /* 0x000fc40000000f00 */
[----:B------:R-:W-:Y:S02]  /*db40*/  IADD3 R40, P1, R26, UR6, RZ ;  /* 0x000000061a287c10 */ /* 0x000fe4000ff3e0ff */
[----:B------:R-:W-:Y:S02]  /*db50*/  SHF.R.S32.HI R36, RZ, 0x1f, R37 ;  /* 0x0000001fff247819 */ /* 0x000fe40000011425 */
[C---:B------:R-:W-:Y:S02]  /*db60*/  IADD3 R9, P4, R28.reuse, 0x5000, RZ ;  /* 0x000050001c097810 */ /* 0x040fe40007f9e0ff */
[----:B------:R-:W-:Y:S02]  /*db70*/  IADD3 R11, P3, R28, 0x4000, RZ ;  /* 0x000040001c0b7810 */ /* 0x000fe40007f7e0ff */
[----:B------:R-:W-:Y:S02]  /*db80*/  LOP3.LUT R8, R9, 0x380, RZ, 0xc0, !PT ;  /* 0x0000038009087812 */ /* 0x000fe400078ec0ff */
[----:B------:R-:W-:-:S02]  /*db90*/  MOV R81, R38 ;  /* 0x0000002600517202 */ /* 0x000fc40000000f00 */
[----:B------:R-:W-:Y:S02]  /*dba0*/  LOP3.LUT R10, R11, 0x380, RZ, 0xc0, !PT ;  /* 0x000003800b0a7812 */ /* 0x000fe400078ec0ff */
[----:B------:R-:W-:Y:S02]  /*dbb0*/  SHF.R.U64 R8, R8, 0x3, RZ ;  /* 0x0000000308087819 */ /* 0x000fe400000012ff */
[----:B------:R-:W-:Y:S02]  /*dbc0*/  SHF.R.U64 R10, R10, 0x3, RZ ;  /* 0x000000030a0a7819 */ /* 0x000fe400000012ff */
[----:B------:R-:W-:Y:S01]  /*dbd0*/  LOP3.LUT R8, R8, R9, RZ, 0x3c, !PT ;  /* 0x0000000908087212 */ /* 0x000fe200078e3cff */
[--C-:B------:R-:W-:Y:S01]  /*dbe0*/  IMAD.X R9, RZ, RZ, R29.reuse, P4 ;  /* 0x000000ffff097224 */ /* 0x100fe200020e061d */
        /* <DEDUP_REMOVED lines=13> */
[----:B------:R-:W0:Y:S04]  /*dcc0*/  SHFL.IDX PT, R90, R90, R31, 0x1c1f ;  /* 0x001c1f1f5a5a7589 */ /* 0x000e2800000e0000 */
[----:B------:R-:W-:Y:S04]  /*dcd0*/  SHFL.IDX PT, R25, R25, R24, 0x1c1f ;  /* 0x001c1f1819197589 */ /* 0x000fe800000e0000 */
[----:B------:R-:W-:Y:S04]  /*dce0*/  SHFL.IDX PT, R94, R94, R31, 0x1c1f ;  /* 0x001c1f1f5e5e7589 */ /* 0x000fe800000e0000 */
[----:B------:R-:W-:Y:S04]  /*dcf0*/  SHFL.IDX PT, R51, R51, R24, 0x1c1f ;  /* 0x001c1f1833337589 */ /* 0x000fe800000e0000 */
[----:B------:R-:W-:Y:S04]  /*dd00*/  SHFL.IDX PT, R63, R63, R24, 0x1c1f ;  /* 0x001c1f183f3f7589 */ /* 0x000fe800000e0000 */
[----:B------:R-:W-:Y:S04]  /*dd10*/  SHFL.IDX PT, R48, R48, R31, 0x1c1f ;  /* 0x001c1f1f30307589 */ /* 0x000fe800000e0000 */
[----:B------:R-:W1:Y:S01]  /*dd20*/  SHFL.IDX PT, R46, R46, R31, 0x1c1f ;  /* 0x001c1f1f2e2e7589 */ /* 0x000e6200000e0000 */
[----:B0-----:R-:W-:-:S02]  /*dd30*/  SEL R32, R47, R90, P0 ;  /* 0x0000005a2f207207 */ /* 0x001fc40000000000 */
[----:B------:R-:W-:Y:S01]  /*dd40*/  SEL R34, R90, R47, P0 ;  /* 0x0000002f5a227207 */ /* 0x000fe20000000000 */
[----:B------:R-:W-:Y:S04]  /*dd50*/  SHFL.IDX PT, R49, R49, R24, 0x1c1f ;  /* 0x001c1f1831317589 */ /* 0x000fe800000e0000 */
[----:B------:R-:W0:Y:S04]  /*dd60*/  SHFL.IDX PT, R60, R60, R31, 0x1c1f ;  /* 0x001c1f1f3c3c7589 */ /* 0x000e2800000e0000 */
[----:B------:R-:W-:Y:S04]  /*dd70*/  SHFL.IDX PT, R65, R65, R24, 0x1c1f ;  /* 0x001c1f1841417589 */ /* 0x000fe800000e0000 */
[----:B------:R-:W2:Y:S04]  /*dd80*/  SHFL.IDX PT, R62, R62, R31, 0x1c1f ;  /* 0x001c1f1f3e3e7589 */ /* 0x000ea800000e0000 */
[----:B------:R-:W-:Y:S04]  /*dd90*/  SHFL.IDX PT, R53, R53, R24, 0x1c1f ;  /* 0x001c1f1835357589 */ /* 0x000fe800000e0000 */
[----:B------:R-:W-:Y:S01]  /*dda0*/  SHFL.IDX PT, R55, R55, R24, 0x1c1f ;  /* 0x001c1f1837377589 */ /* 0x000fe200000e0000 */
[----:B-1----:R-:W-:-:S03]  /*ddb0*/  SEL R38, R46, R51, P0 ;  /* 0x000000332e267207 */ /* 0x002fc60000000000 */
[----:B------:R-:W-:Y:S04]  /*ddc0*/  SHFL.IDX PT, R57, R57, R24, 0x1c1f ;  /* 0x001c1f1839397589 */ /* 0x000fe800000e0000 */
[----:B------:R-:W-:Y:S01]  /*ddd0*/  SHFL.IDX PT, R59, R59, R24, 0x1c1f ;  /* 0x001c1f183b3b7589 */ /* 0x000fe200000e0000 */
[----:B0-----:R-:W-:Y:S02]  /*dde0*/  SEL R33, R49, R60, P0 ;  /* 0x0000003c31217207 */ /* 0x001fe40000000000 */
[----:B------:R-:W-:Y:S01]  /*ddf0*/  SEL R35, R60, R49, P0 ;  /* 0x000000313c237207 */ /* 0x000fe20000000000 */
[----:B------:R-:W-:Y:S04]  /*de00*/  SHFL.IDX PT, R42, R61, R24, 0x1c1f ;  /* 0x001c1f183d2a7589 */ /* 0x000fe800000e0000 */
[----:B------:R-:W-:Y:S01]  /*de10*/  SHFL.IDX PT, R67, R67, R24, 0x1c1f ;  /* 0x001c1f1843437589 */ /* 0x000fe200000e0000 */
[----:B--2---:R-:W-:-:S03]  /*de20*/  SEL R39, R62, R65, P0 ;  /* 0x000000413e277207 */ /* 0x004fc60000000000 */
[----:B------:R-:W-:Y:S04]  /*de30*/  SHFL.IDX PT, R69, R69, R24, 0x1c1f ;  /* 0x001c1f1845457589 */ /* 0x000fe800000e0000 */
[----:B------:R-:W-:Y:S04]  /*de40*/  SHFL.IDX PT, R71, R71, R24, 0x1c1f ;  /* 0x001c1f1847477589 */ /* 0x000fe800000e0000 */
[----:B------:R-:W-:Y:S04]  /*de50*/  SHFL.IDX PT, R73, R73, R24, 0x1c1f ;  /* 0x001c1f1849497589 */ /* 0x000fe800000e0000 */
[----:B------:R0:W-:Y:S04]  /*de60*/  SHFL.IDX PT, R75, R75, R24, 0x1c1f ;  /* 0x001c1f184b4b7589 */ /* 0x0001e800000e0000 */
[----:B------:R-:W-:Y:S04]  /*de70*/  SHFL.IDX PT, R50, R50, R31, 0x1c1f ;  /* 0x001c1f1f32327589 */ /* 0x000fe800000e0000 */
[----:B------:R-:W-:Y:S01]  /*de80*/  SHFL.IDX PT, R72, R64, R31, 0x1c1f ;  /* 0x001c1f1f40487589 */ /* 0x000fe200000e0000 */
[----:B0-----:R-:W-:-:S03]  /*de90*/  SHF.R.S32.HI R24, RZ, 0x1f, R26 ;  /* 0x0000001fff187819 */ /* 0x001fc6000001141a */
[----:B------:R-:W-:Y:S01]  /*dea0*/  SHFL.IDX PT, R52, R52, R31, 0x1c1f ;  /* 0x001c1f1f34347589 */ /* 0x000fe200000e0000 */
[----:B------:R-:W-:Y:S02]  /*deb0*/  SEL R26, R94, R25, P0 ;  /* 0x000000195e1a7207 */ /* 0x000fe40000000000 */
[----:B------:R-:W-:Y:S01]  /*dec0*/  IADD3.X R41, R24, UR7, R27, P1, !PT ;  /* 0x0000000718297c10 */ /* 0x000fe20008ffe41b */
[----:B------:R-:W-:Y:S01]  /*ded0*/  SHFL.IDX PT, R74, R66, R31, 0x1c1f ;  /* 0x001c1f1f424a7589 */ /* 0x000fe200000e0000 */
[----:B------:R-:W-:Y:S01]  /*dee0*/  ULDC.64 UR6, c[0x0][0xb88] ;  /* 0x0002e20000067ab9 */ /* 0x000fe20000000a00 */
[----:B------:R-:W-:Y:S01]  /*def0*/  SEL R24, R25, R94, P0 ;  /* 0x0000005e19187207 */ /* 0x000fe20000000000 */
[----:B------:R-:W-:Y:S01]  /*df00*/  IMAD R36, R36, UR6, RZ ;  /* 0x0000000624247c24 */ /* 0x000fe2000f8e02ff */
[----:B------:R-:W-:Y:S01]  /*df10*/  SHFL.IDX PT, R54, R54, R31, 0x1c1f ;  /* 0x001c1f1f36367589 */ /* 0x000fe200000e0000 */
[----:B------:R-:W-:Y:S01]  /*df20*/  SEL R25, R63, R48, P0 ;  /* 0x000000303f197207 */ /* 0x000fe20000000000 */
[C---:B------:R-:W-:Y:S01]  /*df30*/  IMAD.WIDE.U32 R40, R37.reuse, UR6, R40 ;  /* 0x0000000625287c25 */ /* 0x040fe2000f8e0028 */
[----:B------:R-:W-:Y:S01]  /*df40*/  SEL R27, R48, R63, P0 ;  /* 0x0000003f301b7207 */ /* 0x000fe20000000000 */
[----:B------:R-:W-:Y:S01]  /*df50*/  SHFL.IDX PT, R76, R68, R31, 0x1c1f ;  /* 0x001c1f1f444c7589 */ /* 0x000fe200000e0000 */
[----:B------:R-:W-:Y:S01]  /*df60*/  LOP3.LUT P1, RZ, R188, 0x3, RZ, 0xc0, !PT ;  /* 0x00000003bcff7812 */ /* 0x000fe2000782c0ff */
[----:B------:R-:W-:Y:S01]  /*df70*/  IMAD R47, R37, UR7, R36 ;  /* 0x00000007252f7c24 */ /* 0x000fe2000f8e0224 */
[----:B------:R-:W-:Y:S01]  /*df80*/  SEL R36, R51, R46, P0 ;  /* 0x0000002e33247207 */ /* 0x000fe20000000000 */
[----:B------:R-:W0:Y:S01]  /*df90*/  SHFL.IDX PT, R56, R56, R31, 0x1c1f ;  /* 0x001c1f1f38387589 */ /* 0x000e2200000e0000 */
[----:B------:R-:W-:Y:S01]  /*dfa0*/  IADD3 R46, R190, UR38, RZ ;  /* 0x00000026be2e7c10 */ /* 0x000fe2000fffe0ff */
[----:B------:R-:W-:Y:S01]  /*dfb0*/  ULDC.64 UR6, c[0x0][0xb50] ;  /* 0x0002d40000067ab9 */ /* 0x000fe20000000a00 */
[----:B------:R-:W-:Y:S01]  /*dfc0*/  SEL R37, R65, R62, P0 ;  /* 0x0000003e41257207 */ /* 0x000fe20000000000 */
[----:B------:R-:W1:Y:S04]  /*dfd0*/  SHFL.IDX PT, R78, R70, R31, 0x1c1f ;  /* 0x001c1f1f464e7589 */ /* 0x000e6800000e0000 */
[----:B------:R-:W2:Y:S04]  /*dfe0*/  SHFL.IDX PT, R43, R58, R31, 0x1c1f ;  /* 0x001c1f1f3a2b7589 */ /* 0x000ea800000e0000 */
[----:B------:R3:W4:Y:S04]  /*dff0*/  SHFL.IDX PT, R86, R86, R31, 0x1c1f ;  /* 0x001c1f1f56567589 */ /* 0x00072800000e0000 */
[----:B------:R2:W-:Y:S04]  /*e000*/  STSM.16.M88.4 [R83], R24 ;  /* 0x0000001853007844 */ /* 0x0005e80000000200 */
[----:B------:R4:W-:Y:S01]  /*e010*/  STSM.16.M88.4 [R44], R32 ;  /* 0x000000202c007844 */ /* 0x0009e20000000200 */
[----:B---3--:R-:W-:-:S03]  /*e020*/  IMAD R31, R30, UR5, RZ ;  /* 0x000000051e1f7c24 */ /* 0x008fc6000f8e02ff */
[----:B------:R3:W-:Y:S01]  /*e030*/  STSM.16.M88.4 [R45], R36 ;  /* 0x000000242d007844 */ /* 0x0007e20000000200 */
[----:B0-----:R-:W-:Y:S02]  /*e040*/  SEL R64, R59, R56, P0 ;  /* 0x000000383b407207 */ /* 0x001fe40000000000 */
[----:B------:R-:W-:Y:S02]  /*e050*/  ISETP.GE.OR P3, PT, R46, R31, P1 ;  /* 0x0000001f2e00720c */ /* 0x000fe40000f66670 */
[----:B------:R-:W-:Y:S02]  /*e060*/  SEL R66, R56, R59, P0 ;  /* 0x0000003b38427207 */ /* 0x000fe40000000000 */
[----:B-1----:R-:W-:Y:S01]  /*e070*/  SEL R65, R73, R78, P0 ;  /* 0x0000004e49417207 */ /* 0x002fe20000000000 */
[----:B--2---:R-:W-:Y:S01]  /*e080*/  VIADD R24, R46, 0x8 ;  /* 0x000000082e187836 */ /* 0x004fe20000000000 */
[----:B------:R-:W-:Y:S01]  /*e090*/  SEL R26, R50, R53, P0 ;  /* 0x00000035321a7207 */ /* 0x000fe20000000000 */
[----:B------:R-:W-:Y:S01]  /*e0a0*/  IMAD.IADD R25, R41, 0x1, R47 ;  /* 0x0000000129197824 */ /* 0x000fe200078e022f */
[----:B------:R-:W-:-:S02]  /*e0b0*/  LEA R41, P4, R40, UR6, 0x2 ;  /* 0x0000000628297c11 */ /* 0x000fc4000f8810ff */
[----:B------:R-:W-:Y:S02]  /*e0c0*/  ISETP.GE.OR P1, PT, R24, R31, P1 ;  /* 0x0000001f1800720c */ /* 0x000fe40000f26670 */
[----:B------:R-:W-:Y:S01]  /*e0d0*/  LEA.HI.X R40, R40, UR7, R25, 0x2, P4 ;  /* 0x0000000728287c11 */ /* 0x000fe2000a0f1419 */
[----:B------:R-:W-:Y:S01]  /*e0e0*/  SHFL.IDX PT, R60, R41, RZ, 0x1c1f ;  /* 0x001c1fff293c7589 */ /* 0x000fe200000e0000 */
[----:B------:R-:W-:Y:S02]  /*e0f0*/  SEL R24, R53, R50, P0 ;  /* 0x0000003235187207 */ /* 0x000fe40000000000 */
[----:B------:R-:W-:Y:S01]  /*e100*/  SEL R25, R67, R72, P0 ;  /* 0x0000004843197207 */ /* 0x000fe20000000000 */
[----:B------:R-:W0:Y:S01]  /*e110*/  SHFL.IDX PT, R61, R40, RZ, 0x1c1f ;  /* 0x001c1fff283d7589 */ /* 0x000e2200000e0000 */
[----:B------:R-:W-:Y:S02]  /*e120*/  SEL R27, R72, R67, P0 ;  /* 0x00000043481b7207 */ /* 0x000fe40000000000 */
[----:B----4-:R-:W-:Y:S01]  /*e130*/  SEL R32, R55, R52, P0 ;  /* 0x0000003437207207 */ /* 0x010fe20000000000 */
[----:B------:R-:W-:Y:S01]  /*e140*/  SHFL.IDX PT, R62, R41, 0x1, 0x1c1f ;  /* 0x003c1f00293e7f89 */ /* 0x000fe200000e0000 */
[----:B------:R-:W-:-:S02]  /*e150*/  SEL R34, R52, R55, P0 ;  /* 0x0000003734227207 */ /* 0x000fc40000000000 */
[----:B------:R-:W-:Y:S01]  /*e160*/  SEL R33, R69, R74, P0 ;  /* 0x0000004a45217207 */ /* 0x000fe20000000000 */
[----:B------:R-:W-:Y:S01]  /*e170*/  STSM.16.M88.4 [R82], R24 ;  /* 0x0000001852007844 */ /* 0x000fe20000000200 */
[----:B------:R-:W-:Y:S02]  /*e180*/  SEL R35, R74, R69, P0 ;  /* 0x000000454a237207 */ /* 0x000fe40000000000 */
[----:B------:R-:W-:Y:S01]  /*e190*/  SEL R44, R57, R54, P0 ;  /* 0x00000036392c7207 */ /* 0x000fe20000000000 */
[----:B------:R-:W1:Y:S01]  /*e1a0*/  SHFL.IDX PT, R63, R40, 0x1, 0x1c1f ;  /* 0x003c1f00283f7f89 */ /* 0x000e6200000e0000 */
[----:B------:R-:W-:Y:S02]  /*e1b0*/  SEL R46, R54, R57, P0 ;  /* 0x00000039362e7207 */ /* 0x000fe40000000000 */
[----:B---3--:R-:W-:Y:S01]  /*e1c0*/  SEL R45, R71, R76, P0 ;  /* 0x0000004c472d7207 */ /* 0x008fe20000000000 */
[----:B------:R-:W-:Y:S01]  /*e1d0*/  STSM.16.M88.4 [R81], R32 ;  /* 0x0000002051007844 */ /* 0x000fe20000000200 */
[----:B------:R-:W-:-:S02]  /*e1e0*/  SEL R47, R76, R71, P0 ;  /* 0x000000474c2f7207 */ /* 0x000fc40000000000 */
[----:B------:R-:W-:Y:S02]  /*e1f0*/  SEL R67, R78, R73, P0 ;  /* 0x000000494e437207 */ /* 0x000fe40000000000 */
[----:B------:R-:W-:Y:S01]  /*e200*/  SEL R68, R42, R43, P0 ;  /* 0x0000002b2a447207 */ /* 0x000fe20000000000 */
[----:B------:R-:W-:Y:S01]  /*e210*/  STSM.16.M88.4 [R80], R44 ;  /* 0x0000002c50007844 */ /* 0x000fe20000000200 */
[----:B------:R-:W-:Y:S02]  /*e220*/  SEL R70, R43, R42, P0 ;  /* 0x0000002a2b467207 */ /* 0x000fe40000000000 */
[----:B------:R-:W-:Y:S01]  /*e230*/  SEL R69, R75, R86, P0 ;  /* 0x000000564b457207 */ /* 0x000fe20000000000 */
[----:B------:R2:W-:Y:S01]  /*e240*/  STSM.16.M88.4 [R79], R64 ;  /* 0x000000404f007844 */ /* 0x0005e20000000200 */
[----:B------:R-:W-:-:S05]  /*e250*/  SEL R71, R86, R75, P0 ;  /* 0x0000004b56477207 */ /* 0x000fca0000000000 */
[----:B------:R-:W-:Y:S01]  /*e260*/  STSM.16.M88.4 [R77], R68 ;  /* 0x000000444d007844 */ /* 0x000fe20000000200 */
[----:B------:R-:W-:Y:S08]  /*e270*/  BAR.SYNC.DEFER_BLOCKING 0x1, 0x100 ;  /* 0x0044000000007b1d */ /* 0x000ff00000010000 */
[----:B--2---:R-:W2:Y:S01]  /*e280*/  @P2 LDC R65, c[0x0][0xbec] ;  /* 0x0002fb00ff412b82 */ /* 0x004ea20000000800 */
[----:B------:R-:W-:Y:S01]  /*e290*/  UIMAD UR5, UR12, UR8, URZ ;  /* 0x000000080c0572a4 */ /* 0x000fe2000f8e023f */
[----:B0-----:R0:W-:Y:S01]  /*e2a0*/  @!P3 ST.E desc[UR50][R60.64], R0 ;  /* 0x000000003c00b985 */ /* 0x0011e2000c101932 */
[----:B------:R-:W-:-:S03]  /*e2b0*/  UIMAD.WIDE.U32 UR6, UR40, UR8, URZ ;  /* 0x00000008280672a5 */ /* 0x000fc6000f8e003f */
[----:B-1----:R1:W-:Y:S02]  /*e2c0*/  @!P1 ST.E desc[UR50][R62.64], R2 ;  /* 0x000000023e009985 */ /* 0x0023e4000c101932 */
[----:B0-----:R-:W0:Y:S01]  /*e2d0*/  @P2 LDC R61, c[0x0][0xbf0] ;  /* 0x0002fc00ff3d2b82 */ /* 0x001e220000000800 */
[----:B------:R-:W-:Y:S01]  /*e2e0*/  IMAD R0, R22, 0x20, R23 ;  /* 0x0000002016007824 */ /* 0x000fe200078e0217 */
[----:B------:R-:W-:Y:S01]  /*e2f0*/  UIMAD UR5, UR40, UR9, UR5 ;  /* 0x00000009280572a4 */ /* 0x000fe2000f8e0205 */
[----:B------:R3:W5:Y:S02]  /*e300*/  LD.E.128 R44, desc[UR50][R6.64] ;  /* 0x00000032062c7980 */ /* 0x000764000c101d00 */
[----:B-1----:R-:W-:Y:S01]  /*e310*/  VIADD R2, R0, UR38 ;  /* 0x0000002600027c36 */ /* 0x002fe20008000000 */
[----:B------:R-:W-:Y:S01]  /*e320*/  UIMAD UR8, UR13, UR10, URZ ;  /* 0x0000000a0d0872a4 */ /* 0x000fe2000f8e023f */
[----:B------:R1:W5:Y:S01]  /*e330*/  LD.E.128 R52, desc[UR50][R8.64] ;  /* 0x0000003208347980 */ /* 0x000362000c101d00 */
[----:B------:R-:W-:Y:S01]  /*e340*/  UIADD3 UR7, UR7, UR5, URZ ;  /* 0x0000000507077290 */ /* 0x000fe2000fffe03f */
[----:B--2---:R-:W-:Y:S01]  /*e350*/  @P2 IMAD.HI.U32 R0, R2, R65, RZ ;  /* 0x0000004102002227 */ /* 0x004fe200078e00ff */
[----:B------:R-:W-:Y:S01]  /*e360*/  UIMAD UR5, UR39, UR11, UR8 ;  /* 0x0000000b270572a4 */ /* 0x000fe2000f8e0208 */
[----:B------:R2:W5:Y:S01]  /*e370*/  LD.E.128 R32, desc[UR50][R4.64] ;  /* 0x0000003204207980 */ /* 0x000562000c101d00 */
[----:B------:R-:W-:Y:S01]  /*e380*/  UIMAD.WIDE.U32 UR6, UR39, UR10, UR6 ;  /* 0x0000000a270672a5 */ /* 0x000fe2000f8e0006 */
[----:B---3--:R-:W-:Y:S01]  /*e390*/  IMAD.MOV.U32 R7, RZ, RZ, R2 ;  /* 0x000000ffff077224 */ /* 0x008fe200078e0002 */
[----:B------:R-:W-:Y:S01]  /*e3a0*/  ULDC.64 UR8, c[0x0][0xae0] ;  /* 0x0002b80000087ab9 */ /* 0x000fe20000000a00 */
[----:B------:R-:W5:Y:S01]  /*e3b0*/  LD.E.128 R48, desc[UR50][R28.64] ;  /* 0x000000321c307980 */ /* 0x000f62000c101d00 */
[----:B------:R-:W-:-:S03]  /*e3c0*/  UIADD3 UR5, UR7, UR5, URZ ;  /* 0x0000000507057290 */ /* 0x000fc6000fffe03f */
[----:B------:R-:W5:Y:S04]  /*e3d0*/  LD.E.128 R40, desc[UR50][R20.64] ;  /* 0x0000003214287980 */ /* 0x000f68000c101d00 */
[----:B------:R-:W5:Y:S01]  /*e3e0*/  LD.E.128 R36, desc[UR50][R14.64] ;  /* 0x000000320e247980 */ /* 0x000f62000c101d00 */
[----:B0-----:R-:W-:-:S03]  /*e3f0*/  @P2 SHF.R.U32.HI R7, RZ, R61, R0 ;  /* 0x0000003dff072219 */ /* 0x001fc60000011600 */
[----:B------:R-:W5:Y:S01]  /*e400*/  LD.E.128 R24, desc[UR50][R12.64] ;  /* 0x000000320c187980 */ /* 0x000f62000c101d00 */
[--C-:B------:R-:W-:Y:S01]  /*e410*/  SHF.R.S32.HI R0, RZ, 0x1f, R7.reuse ;  /* 0x0000001fff007819 */ /* 0x100fe20000011407 */
[----:B-1----:R-:W-:Y:S02]  /*e420*/  IMAD.MOV R9, RZ, RZ, -R7 ;  /* 0x000000ffff097224 */ /* 0x002fe400078e0a07 */
[----:B--2---:R-:W-:Y:S01]  /*e430*/  IMAD.U32 R5, RZ, RZ, UR7 ;  /* 0x00000007ff057e24 */ /* 0x004fe2000f8e00ff */
[----:B------:R-:W-:Y:S01]  /*e440*/  MOV R5, UR5 ;  /* 0x0000000500057c02 */ /* 0x000fe20008000f00 */
[----:B------:R-:W-:Y:S01]  /*e450*/  IMAD R0, R0, UR8, RZ ;  /* 0x0000000800007c24 */ /* 0x000fe2000f8e02ff */
[----:B------:R0:W5:Y:S01]  /*e460*/  LD.E.128 R56, desc[UR50][R10.64] ;  /* 0x000000320a387980 */ /* 0x000162000c101d00 */
[----:B------:R-:W-:Y:S02]  /*e470*/  IMAD R9, R30, R9, R2 ;  /* 0x000000091e097224 */ /* 0x000fe400078e0202 */
[----:B------:R-:W-:Y:S01]  /*e480*/  IMAD.U32 R4, RZ, RZ, UR6 ;  /* 0x00000006ff047e24 */ /* 0x000fe2000f8e00ff */
[----:B------:R-:W-:Y:S01]  /*e490*/  @!PT LDS RZ, [RZ] ;  /* 0x00000000fffff984 */ /* 0x000fe20000000800 */
[----:B------:R-:W-:Y:S01]  /*e4a0*/  @!PT LDS RZ, [RZ] ;  /* 0x00000000fffff984 */ /* 0x000fe20000000800 */
[----:B------:R-:W-:Y:S01]  /*e4b0*/  @!PT LDS RZ, [RZ] ;  /* 0x00000000fffff984 */ /* 0x000fe20000000800 */
[----:B------:R-:W-:Y:S01]  /*e4c0*/  @!PT LDS RZ, [RZ] ;  /* 0x00000000fffff984 */ /* 0x000fe20000000800 */
[----:B------:R1:W-:Y:S06]  /*e4d0*/  MEMBAR.ALL.CTA ;  /* 0x0000000000007992 */ /* 0x0003ec0000008000 */
[----:B-1----:R-:W1:Y:S01]  /*e4e0*/  FENCE.VIEW.ASYNC.S ;  /* 0x00000000000073c6 */ /* 0x002e620000000000 */
[----:B------:R-:W-:Y:S01]  /*e4f0*/  ULDC.64 UR6, c[0x0][0xad8] ;  /* 0x0002b60000067ab9 */ /* 0x000fe20000000a00 */
[----:B------:R-:W-:-:S04]  /*e500*/  IMAD.WIDE.U32 R4, R7, UR8, R4 ;  /* 0x0000000807047c25 */ /* 0x000fc8000f8e0004 */
[----:B0-----:R-:W-:Y:S01]  /*e510*/  IMAD R11, R7, UR9, R0 ;  /* 0x00000009070b7c24 */ /* 0x001fe2000f8e0200 */
[----:B------:R-:W-:Y:S01]  /*e520*/  SHF.R.S32.HI R0, RZ, 0x1f, R9 ;  /* 0x0000001fff007819 */ /* 0x000fe20000011409 */
[----:B------:R-:W-:Y:S02]  /*e530*/  VIADD R8, R23, UR38 ;  /* 0x0000002617087c36 */ /* 0x000fe40008000000 */
[----:B------:R-:W-:Y:S02]  /*e540*/  IMAD.IADD R5, R5, 0x1, R11 ;  /* 0x0000000105057824 */ /* 0x000fe400078e020b */
[----:B------:R-:W-:Y:S02]  /*e550*/  IMAD R2, R0, UR6, RZ ;  /* 0x0000000600027c24 */ /* 0x000fe4000f8e02ff */
[----:B------:R-:W-:Y:S01]  /*e560*/  IMAD.WIDE.U32 R4, R9, UR6, R4 ;  /* 0x0000000609047c25 */ /* 0x000fe2000f8e0004 */
[----:B------:R-:W-:-:S03]  /*e570*/  ISETP.GE.AND P2, PT, R8, R31, PT ;  /* 0x0000001f0800720c */ /* 0x000fc60003f46270 */
[----:B------:R-:W-:Y:S01]  /*e580*/  IMAD R7, R9, UR7, R2 ;  /* 0x0000000709077c24 */ /* 0x000fe2000f8e0202 */
[----:B------:R-:W-:Y:S01]  /*e590*/  ULDC.64 UR6, c[0x0][0xa80] ;  /* 0x0002a00000067ab9 */ /* 0x000fe20000000a00 */
        /* <DEDUP_REMOVED lines=23> */
.L_x_9372:
[----:B------:R-:W-:Y:S05]  /*e710*/  BSYNC B1 ;  /* 0x0000000000017941 */ /* 0x000fea0003800000 */
.L_x_9371:
        /* <DEDUP_REMOVED lines=13> */
.L_x_9374:
[----:B------:R-:W-:Y:S05]  /*e7f0*/  BSYNC B1 ;  /* 0x0000000000017941 */ /* 0x000fea0003800000 */
.L_x_9373:
        /* <DEDUP_REMOVED lines=11> */
[----:B-----5:R3:W-:Y:S04]  /*e8b0*/  @!P2 ST.E.128 desc[UR50][R2.64], R36 ;  /* 0x000000240200a985 */ /* 0x0207e8000c101d32 */
[----:B------:R3:W-:Y:S02]  /*e8c0*/  @!P3 ST.E.128 desc[UR50][R4.64], R44 ;  /* 0x0000002c0400b985 */ /* 0x0007e4000c101d32 */
.L_x_9376:
[----:B------:R-:W-:Y:S05]  /*e8d0*/  BSYNC B1 ;  /* 0x0000000000017941 */ /* 0x000fea0003800000 */
.L_x_9375:
        /* <DEDUP_REMOVED lines=16> */
.L_x_9370:
        /* <DEDUP_REMOVED lines=12> */
[----:B------:R-:W-:Y:S01]  /*eaa0*/  MOV R4, UR38 ;  /* 0x0000002600047c02 */ /* 0x000fe20008000f00 */
[----:B------:R-:W-:Y:S02]  /*eab0*/  ULDC UR5, c[0x0][0xa88] ;  /* 0x0002a20000057ab9 */ /* 0x000fe40000000800 */
[----:B---3--:R-:W-:Y:S01]  /*eac0*/  IMAD R5, R3, UR5, RZ ;  /* 0x0000000503057c24 */ /* 0x008fe2000f8e02ff */
        /* <DEDUP_REMOVED lines=35> */
.L_x_9379:
[----:B------:R-:W-:Y:S05]  /*ed00*/  BSYNC B1 ;  /* 0x0000000000017941 */ /* 0x000fea0003800000 */
.L_x_9378:
        /* <DEDUP_REMOVED lines=17> */
[----:B------:R-:W-:Y:S01]  /*ee20*/  UIADD3 UR5, UR7, UR5, URZ ;  /* 0x0000000507057290 */ /* 0x000fe2000fffe03f */
[----:B------:R-:W-:Y:S01]  /*ee30*/  MOV R2, UR6 ;  /* 0x0000000600027c02 */ /* 0x000fe20008000f00 */
[----:B------:R-:W-:-:S02]  /*ee40*/  IMAD R0, R0, UR8, RZ ;  /* 0x0000000800007c24 */ /* 0x000fc4000f8e02ff */
        /* <DEDUP_REMOVED lines=35> */
.L_x_9381:
[----:B------:R-:W-:Y:S05]  /*f080*/  BSYNC B1 ;  /* 0x0000000000017941 */ /* 0x000fea0003800000 */
.L_x_9380:
        /* <DEDUP_REMOVED lines=13> */
.L_x_9383:
[----:B------:R-:W-:Y:S05]  /*f160*/  BSYNC B1 ;  /* 0x0000000000017941 */ /* 0x000fea0003800000 */
.L_x_9382:
        /* <DEDUP_REMOVED lines=13> */
.L_x_9385:
[----:B------:R-:W-:Y:S05]  /*f240*/  BSYNC B1 ;  /* 0x0000000000017941 */ /* 0x000fea0003800000 */
.L_x_9384:
[----:B---3--:R-:W-:Y:S01]  /*f250*/  VIADD R3, R6, 0x60 ;  /* 0x0000006006037836 */ /* 0x008fe20000000000 */
[----:B0-----:R0:W3:Y:S04]  /*f260*/  SHFL.IDX PT, R0, R5, 0x3, 0x181f ;  /* 0x00781f0005007f89 */ /* 0x0010e800000e0000 */
[----:B------:R-:W-:Y:S01]  /*f270*/  ISETP.GE.AND P0, PT, R3, R9, PT ;  /* 0x000000090300720c */ /* 0x000fe20003f06270 */
[----:B-1----:R0:W1:-:S12]  /*f280*/  SHFL.IDX PT, R2, R4, 0x3, 0x181f ;  /* 0x00781f0004027f89 */ /* 0x00205800000e0000 */
[----:B0-----:R-:W-:Y:S05]  /*f290*/  @P0 BRA `(.L_x_9377) ;  /* 0x0000000000240947 */ /* 0x001fea0003800000 */
[----:B------:R-:W-:Y:S02]  /*f2a0*/  ULDC UR5, c[0x0][0xac8] ;  /* 0x0002b20000057ab9 */ /* 0x000fe40000000800 */
[----:B------:R-:W-:Y:S02]  /*f2b0*/  ISETP.GE.AND P2, PT, R16, UR5, PT ;  /* 0x0000000510007c0c */ /* 0x000fe4000bf46270 */
[----:B------:R-:W-:-:S11]  /*f2c0*/  ISETP.GE.AND P3, PT, R19, UR5, PT ;  /* 0x0000000513007c0c */ /* 0x000fd6000bf66270 */
[CC--:B-12-4-:R-:W-:Y:S02]  /*f2d0*/  @!P2 LEA R4, P0, R16.reuse, R2.reuse, 0x1 ;  /* 0x000000021004a211 */ /* 0x0d6fe400078008ff */
[C---:B------:R-:W-:Y:S02]  /*f2e0*/  @!P3 LEA R2, P1, R19.reuse, R2, 0x1 ;  /* 0x000000021302b211 */ /* 0x040fe400078208ff */
[-C--:B---3--:R-:W-:Y:S02]  /*f2f0*/  @!P2 LEA.HI.X R5, R16, R0.reuse, R193, 0x1, P0 ;  /* 0x000000001005a211 */ /* 0x088fe400000f0cc1 */
[----:B------:R-:W-:-:S03]  /*f300*/  @!P3 LEA.HI.X R3, R19, R0, R192, 0x1, P1 ;  /* 0x000000001303b211 */ /* 0x000fc600008f0cc0 */
[----:B------:R0:W-:Y:S04]  /*f310*/  @!P2 ST.E.128 desc[UR50][R4.64], RZ ;  /* 0x000000ff0400a985 */ /* 0x0001e8000c101d32 */
[----:B------:R0:W-:Y:S02]  /*f320*/  @!P3 ST.E.128 desc[UR50][R2.64], RZ ;  /* 0x000000ff0200b985 */ /* 0x0001e4000c101d32 */
.L_x_9377:
[----:B------:R-:W-:Y:S05]  /*f330*/  BSYNC B0 ;  /* 0x0000000000007941 */ /* 0x000fea0003800000 */
.L_x_9369:
[----:B------:R-:W-:Y:S02]  /*f340*/  ULDC UR5, c[0x0][0xc38] ;  /* 0x00030e0000057ab9 */ /* 0x000fe40000000800 */
[----:B------:R-:W-:-:S06]  /*f350*/  UISETP.GE.AND UP0, UPT, UR4, UR5, UPT ;  /* 0x000000050400728c */ /* 0x000fcc000bf06270 */
[----:B------:R-:W-:-:S13]  /*f360*/  PLOP3.LUT P0, PT, PT, PT, UP0, 0x80, 0x0 ;  /* 0x000000000000781c */ /* 0x000fda0003f0f008 */
[----:B------:R-:W-:Y:S05]  /*f370*/  @!P0 BRA `(.L_x_9386) ;  /* 0xffffff1800608947 */ /* 0x000fea000383ffff */
[----:B------:R-:W-:Y:S05]  /*f380*/  EXIT ;  /* 0x000000000000794d */ /* 0x000fea0003800000 */
.L_x_9328:
[----:B------:R-:W-:-:S08]  /*f390*/  NOP ;  /* 0x0000000000007918 */ /* 0x000fd00000000000 */
[----:B------:R-:W0:-:S00]  /*f3a0*/  USETMAXREG.DEALLOC.CTAPOOL 0x28 ;  /* 0x00000028000079c8 */ /* 0x000e0000080e0500 */
[----:B0-----:R-:W-:-:S06]  /*f3b0*/  LOP3.LUT R0, R0, 0x3, RZ, 0xc0, !PT ;  /* 0x0000000300007812 */ /* 0x001fcc00078ec0ff */
[----:B------:R-:W0:Y:S01]  /*f3c0*/  S2UR UR5, SR_CTAID.X ;  /* 0x00000000000579c3 */ /* 0x000e220000002500 */
[----:B------:R-:W-:Y:S01]  /*f3d0*/  LOP3.LUT R16, R16, 0xffffefff, RZ, 0xc0, !PT ;  /* 0xffffefff10107812 */ /* 0x000fe200078ec0ff */
[----:B------:R-:W-:Y:S01]  /*f3e0*/  STL [R1+0x24], RZ ;  /* 0x000024ff01007387 */ /* 0x000fe20000100800 */
[----:B------:R-:W-:Y:S01]  /*f3f0*/  MOV R31, RZ ;  /* 0x000000ff001f7202 */ /* 0x000fe20000000f00 */
[----:B------:R-:W-:Y:S02]  /*f400*/  IMAD.MOV.U32 R36, RZ, RZ, 0x1 ;  /* 0x00000001ff247424 */ /* 0x000fe400078e00ff */
        /* <DEDUP_REMOVED lines=9> */
[----:B------:R-:W-:Y:S01]  /*f4a0*/  ULDC UR4, c[0x0][0x424] ;  /* 0x0001090000047ab9 */ /* 0x000fe20000000800 */
[----:B------:R-:W0:Y:S01]  /*f4b0*/  S2R R7, SR_TID.X ;  /* 0x0000000000077919 */ /* 0x000e220000002100 */
[----:B------:R-:W-:Y:S01]  /*f4c0*/  UISETP.NE.U32.AND UP0, UPT, UR6, URZ, UPT ;  /* 0x0000003f0600728c */ /* 0x000fe2000bf05070 */
[----:B------:R-:W-:Y:S01]  /*f4d0*/  MOV R17, 0x400 ;  /* 0x0000040000117802 */ /* 0x000fe20000000f00 */
[----:B------:R-:W-:Y:S01]  /*f4e0*/  ULDC UR8, c[0x0][0x2b8] ;  /* 0x0000ae0000087ab9 */ /* 0x000fe20000000800 */
[----:B------:R-:W-:Y:S01]  /*f4f0*/  ULDC UR39, c[0x0][0x288] ;  /* 0x0000a20000277ab9 */ /* 0x000fe20000000800 */
[----:B------:R-:W-:Y:S01]  /*f500*/  UISETP.NE.AND.EX UP0, UPT, UR7, URZ, UPT, UP0 ;  /* 0x0000003f0700728c */ /* 0x000fe2000bf05300 */
[----:B------:R-:W-:Y:S02]  /*f510*/  ULDC UR38, c[0x0][0x448] ;  /* 0x0001120000267ab9 */ /* 0x000fe40000000800 */
[----:B------:R-:W-:Y:S01]  /*f520*/  ULDC.64 UR6, c[0x0][0x2f0] ;  /* 0x0000bc0000067ab9 */ /* 0x000fe20000000a00 */
        /* <DEDUP_REMOVED lines=22> */
[----:B------:R-:W-:-:S02]  /*f690*/  ISETP.GE.AND P2, PT, R34, UR7, PT ;  /* 0x0000000722007c0c */ /* 0x000fc4000bf46270 */
[----:B0-----:R-:W-:Y:S02]  /*f6a0*/  MOV R2, UR5 ;  /* 0x0000000500027c02 */ /* 0x001fe40008000f00 */
[----:B------:R-:W-:Y:S02]  /*f6b0*/  LOP3.LUT R24, R3, 0xc00, R24, 0xf8, !PT ;  /* 0x00000c0003187812 */ /* 0x000fe400078ef818 */
[----:B------:R-:W-:Y:S01]  /*f6c0*/  LOP3.LUT R3, R7, 0x400, R0, 0xf8, !PT ;  /* 0x0000040007037812 */ /* 0x000fe200078ef800 */
[----:B------:R0:W-:Y:S01]  /*f6d0*/  STL [R1+0x1c], R2 ;  /* 0x00001c0201007387 */ /* 0x0001e20000100800 */
[----:B------:R-:W-:Y:S02]  /*f6e0*/  ISETP.GE.AND P1, PT, R34, UR7, PT ;  /* 0x0000000722007c0c */ /* 0x000fe4000bf26270 */
[----:B------:R-:W-:Y:S02]  /*f6f0*/  LOP3.LUT R16, R16, 0xfffffffe, RZ, 0xc0, !PT ;  /* 0xfffffffe10107812 */ /* 0x000fe400078ec0ff */
[----:B0-----:R-:W-:-:S04]  /*f700*/  SHF.R.U32.HI R2, RZ, 0x3, R9 ;  /* 0x00000003ff027819 */ /* 0x001fc80000011609 */
[----:B------:R-:W-:Y:S01]  /*f710*/  LOP3.LUT R4, R2, 0x70, R0, 0xf8, !PT ;  /* 0x0000007002047812 */ /* 0x000fe200078ef800 */
[C---:B------:R-:W-:Y:S02]  /*f720*/  VIADD R2, R24.reuse, 0x40 ;  /* 0x0000004018027836 */ /* 0x040fe40000000000 */
[----:B------:R-:W-:Y:S01]  /*f730*/  @P0 VIADD R2, R24, 0xffffffc0 ;  /* 0xffffffc018020836 */ /* 0x000fe20000000000 */
[----:B------:R0:W-:Y:S01]  /*f740*/  STL [R1+0x24], RZ ;  /* 0x000024ff01007387 */ /* 0x0001e20000100800 */
[----:B------:R-:W-:-:S03]  /*f750*/  @P2 LOP3.LUT R16, R16, 0x1, RZ, 0xfc, !PT ;  /* 0x0000000110102812 */ /* 0x000fc600078efcff */
[----:B------:R0:W-:Y:S01]  /*f760*/  STL [R1+0x14], R3 ;  /* 0x0000140301007387 */ /* 0x0001e20000100800 */
[----:B------:R-:W-:Y:S01]  /*f770*/  LOP3.LUT R16, R16, 0xfffffdff, RZ, 0xc0, !PT ;  /* 0xfffffdff10107812 */ /* 0x000fe200078ec0ff */
[----:B------:R-:W-:-:S03]  /*f780*/  USEL UR4, UR4, 0x1, UP0 ;  /* 0x0000000104047887 */ /* 0x000fc60008000000 */
[----:B------:R-:W-:Y:S01]  /*f790*/  @P1 LOP3.LUT R16, R16, 0x200, RZ, 0xfc, !PT ;  /* 0x0000020010101812 */ /* 0x000fe200078efcff */
        /* <DEDUP_REMOVED lines=11> */
[----:B------:R-:W-:Y:S02]  /*f850*/  ULOP3.LUT UR45, UR37, 0x2, URZ, 0xfc, !UPT ;  /* 0x00000002252d7892 */ /* 0x000fe4000f8efc3f */
[----:B------:R-:W-:-:S02]  /*f860*/  ULOP3.LUT UR46, UR37, 0x1, URZ, 0xfc, !UPT ;  /* 0x00000001252e7892 */ /* 0x000fc4000f8efc3f */
[----:B------:R-:W-:Y:S02]  /*f870*/  UIADD3 UR39, UR36, 0xa0, -UR39 ;  /* 0x000000a024277890 */ /* 0x000fe4000fffe827 */
[----:B------:R-:W-:Y:S01]  /*f880*/  ULEA.HI.SX32 UR40, UR5, UR40, 0x1a ;  /* 0x0000002805287291 */ /* 0x000fe2000f8fd23f */
[----:B------:R-:W-:Y:S01]  /*f890*/  ULDC UR47, c[0x0][0xc] ;  /* 0x00000300002f7ab9 */ /* 0x000fe20000000800 */
[----:B--2---:R-:W-:-:S05]  /*f8a0*/  LEA R17, R10, R17, 0x18 ;  /* 0x000000110a117211 */ /* 0x004fca00078ec0ff */
[----:B------:R-:W-:-:S05]  /*f8b0*/  IMAD.IADD R0, R17, 0x1, R3 ;  /* 0x0000000111007824 */ /* 0x000fca00078e0203 */
[----:B------:R0:W-:Y:S04]  /*f8c0*/  STL [R1+0x20], R0 ;  /* 0x0000200001007387 */ /* 0x0001e80000100800 */
[----:B------:R0:W-:Y:S02]  /*f8d0*/  STL [R1+0x10], R2 ;  /* 0x0000100201007387 */ /* 0x0001e40000100800 */
.L_x_9452:
        /* <DEDUP_REMOVED lines=23> */
.L_x_9388:
[----:B------:R-:W-:Y:S01]  /*fa50*/  ULDC UR8, c[0x0][0xc54] ;  /* 0x0003150000087ab9 */ /* 0x000fe20000000800 */
[----:B------:R-:W-:Y:S01]  /*fa60*/  UMOV UR6, UR7 ;  /* 0x0000000700067c82 */ /* 0x000fe20008000000 */
[----:B------:R-:W-:-:S11]  /*fa70*/  UISETP.NE.AND UP0, UPT, UR8, 0x1, UPT ;  /* 0x000000010800788c */ /* 0x000fd6000bf05270 */
[----:B------:R-:W-:Y:S02]  /*fa80*/  @UP0 ULDC.64 UR10, c[0x0][0xc58] ;  /* 0x00031600000a0ab9 */ /* 0x000fe40000000a00 */
[----:B------:R-:W-:-:S04]  /*fa90*/  UIMAD.WIDE.U32 UR4, UR7, UR10, URZ ;  /* 0x0000000a070472a5 */ /* 0x000fc8000f8e003f */
[----:B------:R-:W-:-:S04]  /*faa0*/  @UP0 USHF.R.U32.HI UR6, URZ, UR11, UR5 ;  /* 0x0000000b3f060299 */ /* 0x000fc80008011605 */
[----:B------:R-:W-:-:S12]  /*fab0*/  UIMAD UR4, UR6, UR8, URZ ;  /* 0x00000008060472a4 */ /* 0x000fd8000f8e023f */
.L_x_9389:
        /* <DEDUP_REMOVED lines=60> */
.L_x_9391:
[----:B------:R-:W-:Y:S01]  /*fe80*/  IADD3 R0, R17, 0x18400, RZ ;  /* 0x0001840011007810 */ /* 0x000fe20007ffe0ff */
[----:B------:R-:W-:Y:S03]  /*fe90*/  BSSY B6, `(.L_x_9393) ;  /* 0x0000013000067945 */ /* 0x000fe60003800000 */
        /* <DEDUP_REMOVED lines=8> */
[----:B------:R-:W1:Y:S01]  /*ff20*/  LDC.64 R2, c[0x4][R2] ;  /* 0x0100000002027b82 */ /* 0x000e620000000a00 */
        /* <DEDUP_REMOVED lines=9> */
.L_x_9394:
[----:B------:R-:W-:Y:S05]  /*ffc0*/  BSYNC B6 ;  /* 0x0000000000067941 */ /* 0x000fea0003800000 */
.L_x_9393:
        /* <DEDUP_REMOVED lines=11> */
[----:B------:R-:W-:Y:S01]  /*10080*/  MOV R12, 0x1 ;  /* 0x00000001000c7802 */ /* 0x000fe20000000f00 */
[----:B------:R-:W1:Y:S01]  /*10090*/  LDC.64 R2, c[0x4][R2] ;  /* 0x0100000002027b82 */ /* 0x000e620000000a00 */
        /* <DEDUP_REMOVED lines=9> */
.L_x_9396:
[----:B------:R-:W-:Y:S05]  /*10130*/  BSYNC B6 ;  /* 0x0000000000067941 */ /* 0x000fea0003800000 */
.L_x_9395:
        /* <DEDUP_REMOVED lines=21> */
.L_x_9398:
[----:B------:R-:W-:Y:S05]  /*10290*/  BSYNC B6 ;  /* 0x0000000000067941 */ /* 0x000fea0003800000 */
.L_x_9397:
        /* <DEDUP_REMOVED lines=19> */
.L_x_9400:
[----:B------:R-:W-:Y:S05]  /*103d0*/  BSYNC B6 ;  /* 0x0000000000067941 */ /* 0x000fea0003800000 */
.L_x_9399:
        /* <DEDUP_REMOVED lines=18> */
.L_x_9472:
        /* <DEDUP_REMOVED lines=16> */
[C---:B------:R-:W-:Y:S02]  /*10600*/  ISETP.GE.AND P0, PT, R0.reuse, UR36, PT ;  /* 0x0000002400007c0c */ /* 0x040fe4000bf06270 */
[----:B------:R-:W-:Y:S02]  /*10610*/  IADD3 R0, R0, R22, RZ ;  /* 0x0000001600007210 */ /* 0x000fe40007ffe0ff */
[----:B------:R-:W-:-:S03]  /*10620*/  ISETP.GT.U32.OR P0, PT, R14, 0x9f, P0 ;  /* 0x0000009f0e00780c */ /* 0x000fc60000704470 */
[----:B--2---:R-:W-:-:S04]  /*10630*/  @P2 IMAD.HI.U32 R2, R0, R3, RZ ;  /* 0x0000000300022227 */ /* 0x004fc800078e00ff */
[----:B------:R-:W-:Y:S01]  /*10640*/  IMAD.MOV.U32 R10, RZ, RZ, R0 ;  /* 0x000000ffff0a7224 */ /* 0x000fe200078e0000 */
[----:B----4-:R-:W-:-:S05]  /*10650*/  @P2 SHF.R.U32.HI R10, RZ, R5, R2 ;  /* 0x00000005ff0a2219 */ /* 0x010fca0000011602 */
        /* <DEDUP_REMOVED lines=20> */
[----:B------:R-:W-:Y:S02]  /*107a0*/  IMAD.MOV.U32 R5, RZ, RZ, RZ ;  /* 0x000000ffff057224 */ /* 0x000fe400078e00ff */
[----:B---3--:R-:W-:Y:S01]  /*107b0*/  @!P1 IMAD R2, R15, R8, RZ ;  /* 0x000000080f029224 */ /* 0x008fe200078e02ff */
[----:B------:R-:W-:-:S03]  /*107c0*/  @!P1 SHF.R.S32.HI R3, RZ, 0x1f, R11 ;  /* 0x0000001fff039819 */ /* 0x000fc6000001140b */
[----:B------:R1:W5:Y:S01]  /*107d0*/  @!P0 LDG.E R5, desc[UR50][R12.64] ;  /* 0x000000320c058981 */ /* 0x000362000c1e1900 */
[----:B------:R-:W-:Y:S01]  /*107e0*/  @!P1 IMAD R9, R35, R9, R2 ;  /* 0x0000000923099224 */ /* 0x000fe200078e0202 */
[----:B------:R-:W-:-:S05]  /*107f0*/  @!P1 MOV R2, R11 ;  /* 0x0000000b00029202 */ /* 0x000fca0000000f00 */
        /* <DEDUP_REMOVED lines=24> */
.L_x_9402:
[----:B------:R-:W-:Y:S01]  /*10980*/  LEA R0, R31, R17, 0x3 ;  /* 0x000000111f007211 */ /* 0x000fe200078e18ff */
[----:B------:R-:W-:Y:S01]  /*10990*/  BSSY B0, `(.L_x_9403) ;  /* 0x0000005000007945 */ /* 0x000fe20003800000 */
[----:B------:R-:W-:Y:S02]  /*109a0*/  SHF.L.U32 R27, R36, 0x1f, RZ ;  /* 0x0000001f241b7819 */ /* 0x000fe400000006ff */
[----:B------:R-:W-:Y:S02]  /*109b0*/  SHF.R.S32.HI R22, RZ, 0x1f, R8 ;  /* 0x0000001fff167819 */ /* 0x000fe40000011408 */
[----:B------:R-:W0:Y:S02]  /*109c0*/  SYNCS.PHASECHK.TRANS64.TRYWAIT P0, [R0+URZ+0x22880], R27 ;  /* 0x0228801b000075a7 */ /* 0x000e24000800017f */
[----:B0-----:R-:W-:Y:S05]  /*109d0*/  @!P0 BRA `(.L_x_9404) ;  /* 0x0000004400b08947 */ /* 0x001fea0003800000 */
.L_x_9473:
[----:B------:R-:W-:Y:S05]  /*109e0*/  BSYNC B0 ;  /* 0x0000000000007941 */ /* 0x000fea0003800000 */
.L_x_9403:
        /* <DEDUP_REMOVED lines=122> */
.L_x_9495:
        /* <DEDUP_REMOVED lines=10> */
.L_x_9406:
        /* <DEDUP_REMOVED lines=11> */
.L_x_9407:
[----:B------:R1:W-:Y:S01]  /*112e0*/  SYNCS.ARRIVE.TRANS64.A1T0 RZ, [R0+URZ+0x22870], RZ ;  /* 0x022870ff00ff79a7 */ /* 0x0003e2000810003f */
[----:B------:R-:W-:Y:S05]  /*112f0*/  @!P6 BRA `(.L_x_9408) ;  /* 0x000000000004e947 */ /* 0x000fea0003800000 */
[----:B------:R-:W-:Y:S01]  /*11300*/  BPT.TRAP 0x1 ;  /* 0x000000040000795c */ /* 0x000fe20000300000 */
.L_x_9408:
[----:B------:R-:W2:Y:S01]  /*11310*/  SYNCS.PHASECHK.TRANS64.TRYWAIT P0, [R0+URZ+0x22840], R27 ;  /* 0x0228401b000075a7 */ /* 0x000ea2000800017f */
[----:B------:R-:W-:Y:S04]  /*11320*/  BSSY B0, `(.L_x_9409) ;  /* 0x0000002000007945 */ /* 0x000fe80003800000 */
[----:B--2---:R-:W-:Y:S05]  /*11330*/  @!P0 BRA `(.L_x_9410) ;  /* 0x0000004800948947 */ /* 0x004fea0003800000 */
.L_x_9496:
[----:B------:R-:W-:Y:S05]  /*11340*/  BSYNC B0 ;  /* 0x0000000000007941 */ /* 0x000fea0003800000 */
.L_x_9409:
        /* <DEDUP_REMOVED lines=52> */
[----:B---3--:R-:W-:-:S04]  /*11690*/  @P1 IADD3 R14, P0, R34, R14, RZ ;  /* 0x0000000e220e1210 */ /* 0x008fc80007f1e0ff */
[----:B----4-:R-:W-:Y:S01]  /*116a0*/  @P1 IADD3.X R19, RZ, R2, RZ, P0, !PT ;  /* 0x00000002ff131210 */ /* 0x010fe200007fe4ff */
[----:B------:R-:W-:Y:S02]  /*116b0*/  @P1 IMAD.MOV.U32 R2, RZ, RZ, R14 ;  /* 0x000000ffff021224 */ /* 0x000fe400078e000e */
[----:B------:R-:W3:Y:S02]  /*116c0*/  SHFL.IDX PT, R14, R8, 0x3, 0x181f ;  /* 0x00781f00080e7f89 */ /* 0x000ee400000e0000 */
[----:B------:R-:W-:-:S05]  /*116d0*/  @P1 IMAD.MOV.U32 R3, RZ, RZ, R19 ;  /* 0x000000ffff031224 */ /* 0x000fca00078e0013 */
        /* <DEDUP_REMOVED lines=18> */
[----:B---3--:R-:W-:-:S04]  /*11800*/  @P5 IADD3 R14, P0, R34, R14, RZ ;  /* 0x0000000e220e5210 */ /* 0x008fc80007f1e0ff */
[----:B----4-:R-:W-:Y:S01]  /*11810*/  @P5 IADD3.X R9, RZ, R2, RZ, P0, !PT ;  /* 0x00000002ff095210 */ /* 0x010fe200007fe4ff */
[----:B------:R-:W-:Y:S02]  /*11820*/  @P5 IMAD.MOV.U32 R2, RZ, RZ, R14 ;  /* 0x000000ffff025224 */ /* 0x000fe400078e000e */
[----:B------:R-:W3:Y:S02]  /*11830*/  SHFL.IDX PT, R14, R8, 0x6, 0x181f ;  /* 0x00d81f00080e7f89 */ /* 0x000ee400000e0000 */
[----:B------:R-:W-:-:S05]  /*11840*/  @P5 IMAD.MOV.U32 R3, RZ, RZ, R9 ;  /* 0x000000ffff035224 */ /* 0x000fca00078e0009 */
        /* <DEDUP_REMOVED lines=17> */
[----:B---3--:R-:W-:-:S04]  /*11960*/  @P1 IADD3 R14, P0, R34, R14, RZ ;  /* 0x0000000e220e1210 */ /* 0x008fc80007f1e0ff */
[----:B----4-:R-:W-:Y:S01]  /*11970*/  @P1 IADD3.X R9, RZ, R9, RZ, P0, !PT ;  /* 0x00000009ff091210 */ /* 0x010fe200007fe4ff */
[----:B-----5:R-:W-:Y:S02]  /*11980*/  @P1 IMAD.MOV.U32 R2, RZ, RZ, R14 ;  /* 0x000000ffff021224 */ /* 0x020fe400078e000e */
[----:B------:R3:W4:Y:S02]  /*11990*/  SHFL.IDX PT, R14, R6, 0x1, 0x181f ;  /* 0x00381f00060e7f89 */ /* 0x00072400000e0000 */
[----:B------:R-:W-:-:S05]  /*119a0*/  @P1 IMAD.MOV.U32 R3, RZ, RZ, R9 ;  /* 0x000000ffff031224 */ /* 0x000fca00078e0009 */
[----:B------:R3:W-:Y:S02]  /*119b0*/  @P1 LDGSTS.E.BYPASS.LTC128B.128 [R4+0x1c400], desc[UR50][R2.64], !P2 ;  /* 0x1c40000002041fae */ /* 0x0007e4000d101d72 */
.L_x_9518:
        /* <DEDUP_REMOVED lines=9> */
.L_x_9412:
        /* <DEDUP_REMOVED lines=11> */
.L_x_9413:
        /* <DEDUP_REMOVED lines=23> */
.L_x_9415:
[----:B------:R-:W-:Y:S05]  /*11c70*/  BSYNC B6 ;  /* 0x0000000000067941 */ /* 0x000fea0003800000 */
.L_x_9414:
[----:B------:R0:W5:Y:S01]  /*11c80*/  LDL R8, [R1+0x20] ;  /* 0x0000200001087983 */ /* 0x0001620000100800 */
[----:B------:R-:W-:Y:S01]  /*11c90*/  UISETP.NE.AND UP0, UPT, UR48, URZ, UPT ;  /* 0x0000003f3000728c */ /* 0x000fe2000bf05270 */
[----:B------:R-:W-:Y:S01]  /*11ca0*/  IMAD.U32 R4, RZ, RZ, UR43 ;  /* 0x0000002bff047e24 */ /* 0x000fe2000f8e00ff */
[----:B------:R-:W1:Y:S01]  /*11cb0*/  S2R R2, SR_TID.X ;  /* 0x0000000000027919 */ /* 0x000e620000002100 */
[----:B------:R-:W-:Y:S01]  /*11cc0*/  R2UR UR6, R37 ;  /* 0x00000000250672ca */ /* 0x000fe200000e0000 */
[----:B------:R-:W-:Y:S02]  /*11cd0*/  ULDC.64 UR8, c[0x0][0x2d8] ;  /* 0x0000b60000087ab9 */ /* 0x000fe40000000a00 */
[----:B------:R-:W-:Y:S02]  /*11ce0*/  PLOP3.LUT P0, PT, PT, PT, UP0, 0x80, 0x0 ;  /* 0x000000000000781c */ /* 0x000fe40003f0f008 */
[----:B------:R-:W-:-:S03]  /*11cf0*/  LOP3.LUT P5, RZ, R16, 0x800, RZ, 0xc0, !PT ;  /* 0x0000080010ff7812 */ /* 0x000fc600078ac0ff */
[----:B------:R-:W-:Y:S01]  /*11d00*/  @UP0 ULDC UR4, c[0x0][0x44c] ;  /* 0x0001130000040ab9 */ /* 0x000fe20000000800 */
[C---:B-1----:R-:W-:Y:S01]  /*11d10*/  LOP3.LUT R19, R2.reuse, 0x7f, RZ, 0xc0, !PT ;  /* 0x0000007f02137812 */ /* 0x042fe200078ec0ff */
[----:B------:R-:W-:-:S03]  /*11d20*/  IMAD.SHL.U32 R2, R2, 0x10, RZ ;  /* 0x0000001002027824 */ /* 0x000fc600078e00ff */
[----:B------:R-:W-:-:S04]  /*11d30*/  SHF.R.U32.HI R19, RZ, 0x3, R19 ;  /* 0x00000003ff137819 */ /* 0x000fc80000011613 */
[----:B------:R-:W-:-:S05]  /*11d40*/  LOP3.LUT R2, R19, 0x70, R2, 0xf8, !PT ;  /* 0x0000007013027812 */ /* 0x000fca00078ef802 */
[----:B------:R-:W-:-:S04]  /*11d50*/  IMAD R4, R4, 0x80, R2 ;  /* 0x0000008004047824 */ /* 0x000fc800078e0202 */
[----:B------:R-:W-:Y:S01]  /*11d60*/  @P0 IMAD.HI.U32 R2, R4, UR4, RZ ;  /* 0x0000000404020c27 */ /* 0x000fe2000f8e00ff */
[----:B------:R-:W-:Y:S01]  /*11d70*/  PLOP3.LUT P0, PT, PT, PT, UP0, 0x80, 0x0 ;  /* 0x000000000000781c */ /* 0x000fe20003f0f008 */
[----:B------:R-:W-:Y:S01]  /*11d80*/  @UP0 ULDC UR4, c[0x0][0x450] ;  /* 0x0001140000040ab9 */ /* 0x000fe20000000800 */
[----:B------:R-:W-:Y:S02]  /*11d90*/  MOV R0, R4 ;  /* 0x0000000400007202 */ /* 0x000fe40000000f00 */
[----:B------:R-:W-:-:S09]  /*11da0*/  R2UR UR7, R18 ;  /* 0x00000000120772ca */ /* 0x000fd200000e0000 */
[----:B------:R-:W-:Y:S02]  /*11db0*/  @P0 SHF.R.U32.HI R0, RZ, UR4, R2 ;  /* 0x00000004ff000c19 */ /* 0x000fe40008011602 */
[----:B------:R-:W-:Y:S01]  /*11dc0*/  R2UR UR4, R18 ;  /* 0x00000000120472ca */ /* 0x000fe200000e0000 */
[----:B------:R-:W-:-:S04]  /*11dd0*/  UIMAD UR6, UR6, UR8, URZ ;  /* 0x00000008060672a4 */ /* 0x000fc8000f8e023f */
[----:B------:R-:W-:Y:S02]  /*11de0*/  UIMAD UR7, UR7, UR9, UR6 ;  /* 0x00000009070772a4 */ /* 0x000fe4000f8e0206 */
[----:B------:R-:W-:-:S06]  /*11df0*/  USHF.R.S32.HI UR6, URZ, 0x1f, UR42 ;  /* 0x0000001f3f067899 */ /* 0x000fcc000801142a */
[----:B------:R-:W-:-:S03]  /*11e00*/  UIMAD.WIDE.U32 UR4, UR4, UR8, URZ ;  /* 0x00000008040472a5 */ /* 0x000fc6000f8e003f */
[----:B------:R-:W-:Y:S01]  /*11e10*/  ULDC.64 UR8, c[0x0][0x2e0] ;  /* 0x0000b80000087ab9 */ /* 0x000fe20000000a00 */
[----:B------:R-:W-:Y:S02]  /*11e20*/  UIADD3 UR5, UR5, UR7, URZ ;  /* 0x0000000705057290 */ /* 0x000fe4000fffe03f */
[----:B------:R-:W-:Y:S01]  /*11e30*/  UIMAD UR6, UR6, UR8, URZ ;  /* 0x00000008060672a4 */ /* 0x000fe2000f8e023f */
[----:B------:R-:W-:Y:S01]  /*11e40*/  SHF.R.S32.HI R2, RZ, 0x1f, R0 ;  /* 0x0000001fff027819 */ /* 0x000fe20000011400 */
[----:B------:R-:W-:Y:S01]  /*11e50*/  UIMAD.WIDE.U32 UR4, UR42, UR8, UR4 ;  /* 0x000000082a0472a5 */ /* 0x000fe2000f8e0004 */
[----:B------:R-:W1:Y:S01]  /*11e60*/  S2R R19, SR_TID.X ;  /* 0x0000000000137919 */ /* 0x000e620000002100 */
        /* <DEDUP_REMOVED lines=76> */
.L_x_9535:
        /* <DEDUP_REMOVED lines=10> */
.L_x_9417:
        /* <DEDUP_REMOVED lines=18> */
.L_x_9536:
[----:B------:R-:W-:Y:S05]  /*124f0*/  BSYNC B0 ;  /* 0x0000000000007941 */ /* 0x000fea0003800000 */
.L_x_9418:
[----:B------:R-:W-:-:S06]  /*12500*/  UISETP.GE.AND UP0, UPT, UR44, 0x2, UPT ;  /* 0x000000022c00788c */ /* 0x000fcc000bf06270 */
[----:B------:R-:W-:-:S13]  /*12510*/  PLOP3.LUT P0, PT, PT, PT, UP0, 0x40, 0x0 ;  /* 0x000000000000781c */ /* 0x000fda0003f0e808 */
[----:B------:R-:W-:Y:S05]  /*12520*/  @P0 BRA `(.L_x_9420) ;  /* 0x00000018005c0947 */ /* 0x000fea0003800000 */
[----:B------:R-:W-:Y:S01]  /*12530*/  UIADD3 UR4, UR44, -0x2, URZ ;  /* 0xfffffffe2c047890 */ /* 0x000fe2000fffe03f */
[----:B------:R-:W-:Y:S02]  /*12540*/  IMAD.MOV.U32 R23, RZ, RZ, R36 ;  /* 0x000000ffff177224 */ /* 0x000fe400078e0024 */
[----:B------:R-:W-:-:S03]  /*12550*/  IMAD.MOV.U32 R22, RZ, RZ, R31 ;  /* 0x000000ffff167224 */ /* 0x000fc600078e001f */
[----:B------:R-:W-:-:S07]  /*12560*/  IMAD.U32 R33, RZ, RZ, UR4 ;  /* 0x00000004ff217e24 */ /* 0x000fce000f8e00ff */
.L_x_9440:
        /* <DEDUP_REMOVED lines=8> */
[----:B0-----:R-:W-:-:S02]  /*125f0*/  LOP3.LUT R3, R0, 0x7f, RZ, 0xc0, !PT ;  /* 0x0000007f00037812 */ /* 0x001fc400078ec0ff */
[----:B------:R-:W-:Y:S02]  /*12600*/  SHF.L.U32 R0, R0, 0x4, RZ ;  /* 0x0000000400007819 */ /* 0x000fe400000006ff */
        /* <DEDUP_REMOVED lines=36> */
[----:B------:R-:W-:Y:S02]  /*12850*/  ULDC UR4, c[0x0][0x430] ;  /* 0x00010c0000047ab9 */ /* 0x000fe40000000800 */
[----:B------:R-:W-:Y:S02]  /*12860*/  ISETP.NE.AND P2, PT, R12, 0x3, PT ;  /* 0x000000030c00780c */ /* 0x000fe40003f45270 */
[----:B------:R-:W-:-:S02]  /*12870*/  @!P1 IADD3 R3, R4, R3, RZ ;  /* 0x0000000304039210 */ /* 0x000fc40007ffe0ff */
[----:B------:R-:W-:Y:S01]  /*12880*/  @!P1 LEA R4, P0, R2, UR6, 0x2 ;  /* 0x0000000602049c11 */ /* 0x000fe2000f8010ff */
[----:B------:R-:W-:Y:S02]  /*12890*/  VIADD R31, R22, 0x1 ;  /* 0x00000001161f7836 */ /* 0x000fe40000000000 */
[----:B-1----:R-:W-:Y:S01]  /*128a0*/  IMAD.MOV.U32 R7, RZ, RZ, RZ ;  /* 0x000000ffff077224 */ /* 0x002fe200078e00ff */
[----:B------:R-:W-:Y:S01]  /*128b0*/  @!P1 LEA.HI.X R5, R2, UR7, R3, 0x2, P0 ;  /* 0x0000000702059c11 */ /* 0x000fe200080f1403 */
[----:B------:R-:W-:Y:S01]  /*128c0*/  IMAD.MOV R3, RZ, RZ, -R8 ;  /* 0x000000ffff037224 */ /* 0x000fe200078e0a08 */
[----:B------:R-:W-:Y:S01]  /*128d0*/  ISETP.NE.AND P0, PT, R31, 0x2, PT ;  /* 0x000000021f00780c */ /* 0x000fe20003f05270 */
[----:B------:R-:W-:Y:S02]  /*128e0*/  IMAD.MOV R11, RZ, RZ, -R11 ;  /* 0x000000ffff0b7224 */ /* 0x000fe400078e0a0b */
[----:B------:R0:W5:Y:S01]  /*128f0*/  @!P1 LDG.E R7, desc[UR50][R4.64] ;  /* 0x0000003204079981 */ /* 0x000162000c1e1900 */
[----:B------:R-:W-:Y:S01]  /*12900*/  SEL R36, RZ, 0x1, P0 ;  /* 0x00000001ff247807 */ /* 0x000fe20000000000 */
[----:B------:R-:W-:Y:S01]  /*12910*/  IMAD R8, R11, UR4, R10 ;  /* 0x000000040b087c24 */ /* 0x000fe2000f8e020a */
[----:B------:R-:W-:Y:S01]  /*12920*/  SEL R31, R31, RZ, P0 ;  /* 0x000000ff1f1f7207 */ /* 0x000fe20000000000 */
[----:B0-----:R-:W-:-:S02]  /*12930*/  IMAD R4, R3, UR4, R0 ;  /* 0x0000000403047c24 */ /* 0x001fc4000f8e0200 */
[----:B------:R-:W-:Y:S01]  /*12940*/  IMAD.MOV.U32 R0, RZ, RZ, R33 ;  /* 0x000000ffff007224 */ /* 0x000fe200078e0021 */
[----:B------:R-:W-:Y:S01]  /*12950*/  LOP3.LUT R36, R23, R36, RZ, 0x3c, !PT ;  /* 0x0000002417247212 */ /* 0x000fe200078e3cff */
[----:B------:R-:W-:-:S03]  /*12960*/  VIADD R33, R33, 0xffffffff ;  /* 0xffffffff21217836 */ /* 0x000fc60000000000 */
[----:B------:R-:W-:Y:S02]  /*12970*/  ISETP.GT.AND P1, PT, R0, RZ, PT ;  /* 0x000000ff0000720c */ /* 0x000fe40003f24270 */
[----:B--2---:R-:W-:Y:S01]  /*12980*/  SHF.R.S32.HI R26, RZ, 0x1f, R9 ;  /* 0x0000001fff1a7819 */ /* 0x004fe20000011409 */
[----:B------:R-:W-:Y:S10]  /*12990*/  @!P2 BRA `(.L_x_9421) ;  /* 0x000000000004a947 */ /* 0x000ff40003800000 */
[----:B------:R-:W-:Y:S01]  /*129a0*/  BPT.TRAP 0x1 ;  /* 0x000000040000795c */ /* 0x000fe20000300000 */
.L_x_9421:
[----:B------:R-:W-:Y:S01]  /*129b0*/  IMAD R0, R31, 0x8, R17 ;  /* 0x000000081f007824 */ /* 0x000fe200078e0211 */
[----:B------:R-:W-:Y:S01]  /*129c0*/  SHF.L.U32 R29, R36, 0x1f, RZ ;  /* 0x0000001f241d7819 */ /* 0x000fe200000006ff */
[----:B------:R-:W-:Y:S01]  /*129d0*/  BSSY B0, `(.L_x_9422) ;  /* 0x0000004000007945 */ /* 0x000fe20003800000 */
[----:B------:R-:W-:Y:S02]  /*129e0*/  SHF.R.S32.HI R28, RZ, 0x1f, R4 ;  /* 0x0000001fff1c7819 */ /* 0x000fe40000011404 */
[----:B------:R-:W0:Y:S02]  /*129f0*/  SYNCS.PHASECHK.TRANS64.TRYWAIT P0, [R0+URZ+0x22880], R29 ;  /* 0x0228801d000075a7 */ /* 0x000e24000800017f */
[----:B0-----:R-:W-:Y:S05]  /*12a00*/  @!P0 BRA `(.L_x_9423) ;  /* 0x0000004800188947 */ /* 0x001fea0003800000 */
.L_x_9537:
[----:B------:R-:W-:Y:S05]  /*12a10*/  BSYNC B0 ;  /* 0x0000000000007941 */ /* 0x000fea0003800000 */
.L_x_9422:
        /* <DEDUP_REMOVED lines=12> */
[----:B------:R-:W-:Y:S01]  /*12ae0*/  IMAD R6, R27, UR4, RZ ;  /* 0x000000041b067c24 */ /* 0x000fe2000f8e02ff */
[----:B------:R-:W-:Y:S01]  /*12af0*/  IADD3 R3, R3, R5, RZ ;  /* 0x0000000503037210 */ /* 0x000fe20007ffe0ff */
[----:B------:R-:W-:Y:S02]  /*12b00*/  IMAD R5, R26, UR6, RZ ;  /* 0x000000061a057c24 */ /* 0x000fe4000f8e02ff */
[----:B------:R-:W-:Y:S02]  /*12b10*/  IMAD R21, R18, UR9, R21 ;  /* 0x0000000912157c24 */ /* 0x000fe4000f8e0215 */
[C---:B------:R-:W-:Y:S02]  /*12b20*/  IMAD R5, R9.reuse, UR7, R5 ;  /* 0x0000000709057c24 */ /* 0x040fe4000f8e0205 */
[----:B------:R-:W-:-:S04]  /*12b30*/  IMAD.WIDE.U32 R2, R9, UR6, R2 ;  /* 0x0000000609027c25 */ /* 0x000fc8000f8e0002 */
[----:B------:R-:W-:Y:S02]  /*12b40*/  IMAD.IADD R3, R3, 0x1, R5 ;  /* 0x0000000103037824 */ /* 0x000fe400078e0205 */
[----:B------:R-:W-:Y:S02]  /*12b50*/  IMAD R6, R8, UR5, R6 ;  /* 0x0000000508067c24 */ /* 0x000fe4000f8e0206 */
[----:B------:R-:W-:-:S03]  /*12b60*/  IMAD.WIDE.U32 R2, R18, UR8, R2 ;  /* 0x0000000812027c25 */ /* 0x000fc6000f8e0002 */
        /* <DEDUP_REMOVED lines=39> */
[----:B-1----:R-:W-:-:S04]  /*12de0*/  IADD3 R2, P0, R34, R2, RZ ;  /* 0x0000000222027210 */ /* 0x002fc80007f1e0ff */
[----:B--2---:R-:W-:Y:S02]  /*12df0*/  IADD3.X R3, RZ, R3, RZ, P0, !PT ;  /* 0x00000003ff037210 */ /* 0x004fe400007fe4ff */
[----:B---3--:R-:W-:-:S03]  /*12e00*/  IADD3 R14, P0, R34, R14, RZ ;  /* 0x0000000e220e7210 */ /* 0x008fc60007f1e0ff */
[----:B------:R1:W-:Y:S02]  /*12e10*/  LDGSTS.E.BYPASS.LTC128B.128 [R6+0xc400], desc[UR50][R2.64], !P2 ;  /* 0x0c40000002067fae */ /* 0x0003e4000d101d72 */
        /* <DEDUP_REMOVED lines=19> */
.L_x_9559:
        /* <DEDUP_REMOVED lines=8> */
.L_x_9425:
        /* <DEDUP_REMOVED lines=11> */
.L_x_9426:
[----:B------:R2:W-:Y:S01]  /*13080*/  SYNCS.ARRIVE.TRANS64.A1T0 RZ, [R0+URZ+0x22870], RZ ;  /* 0x022870ff00ff79a7 */ /* 0x0005e2000810003f */
[----:B------:R-:W-:Y:S05]  /*13090*/  @!P3 BRA `(.L_x_9427) ;  /* 0x000000000004b947 */ /* 0x000fea0003800000 */
[----:B------:R-:W-:Y:S01]  /*130a0*/  BPT.TRAP 0x1 ;  /* 0x000000040000795c */ /* 0x000fe20000300000 */
.L_x_9427:
[----:B------:R-:W3:Y:S01]  /*130b0*/  SYNCS.PHASECHK.TRANS64.TRYWAIT P0, [R0+URZ+0x22840], R29 ;  /* 0x0228401d000075a7 */ /* 0x000ee2000800017f */
[----:B------:R-:W-:Y:S04]  /*130c0*/  BSSY B0, `(.L_x_9428) ;  /* 0x0000002000007945 */ /* 0x000fe80003800000 */
[----:B---3--:R-:W-:Y:S05]  /*130d0*/  @!P0 BRA `(.L_x_9429) ;  /* 0x0000004c00248947 */ /* 0x008fea0003800000 */
.L_x_9560:
[----:B------:R-:W-:Y:S05]  /*130e0*/  BSYNC B0 ;  /* 0x0000000000007941 */ /* 0x000fea0003800000 */
.L_x_9428:
        /* <DEDUP_REMOVED lines=10> */
[----:B------:R-:W-:Y:S01]  /*13190*/  IMAD.IADD R5, R3, 0x1, R4 ;  /* 0x0000000103057824 */ /* 0x000fe200078e0204 */
[----:B------:R-:W-:Y:S01]  /*131a0*/  MOV R4, R2 ;  /* 0x0000000200047202 */ /* 0x000fe20000000f00 */
        /* <DEDUP_REMOVED lines=56> */
[----:B------:R-:W0:Y:S01]  /*13530*/  SHFL.IDX PT, R2, R7, RZ, 0x181f ;  /* 0x00181fff07027589 */ /* 0x000e2200000e0000 */
[----:B-1----:R-:W-:-:S03]  /*13540*/  IADD3.X R13, RZ, R3, RZ, P0, !PT ;  /* 0x00000003ff0d7210 */ /* 0x002fc600007fe4ff */
        /* <DEDUP_REMOVED lines=9> */
.L_x_9582:
        /* <DEDUP_REMOVED lines=8> */
.L_x_9431:
        /* <DEDUP_REMOVED lines=11> */
.L_x_9432:
[----:B------:R3:W-:Y:S02]  /*13710*/  SYNCS.ARRIVE.TRANS64.A1T0 RZ, [R0+URZ+0x22830], RZ ;  /* 0x022830ff00ff79a7 */ /* 0x0007e4000810003f */
[----:B---3--:R-:W-:-:S05]  /*13720*/  IMAD.U32 R0, RZ, RZ, UR46 ;  /* 0x0000002eff007e24 */ /* 0x008fca000f8e00ff */
[----:B------:R-:W-:-:S13]  /*13730*/  ISETP.NE.AND P0, PT, R0, 0x3, PT ;  /* 0x000000030000780c */ /* 0x000fda0003f05270 */
[----:B------:R-:W-:Y:S05]  /*13740*/  @!P0 BRA `(.L_x_9433) ;  /* 0x0000000000048947 */ /* 0x000fea0003800000 */
[----:B------:R-:W-:Y:S01]  /*13750*/  BPT.TRAP 0x1 ;  /* 0x000000040000795c */ /* 0x000fe20000300000 */
.L_x_9433:
[----:B------:R-:W-:Y:S01]  /*13760*/  LOP3.LUT R0, R23, 0x1, RZ, 0x3c, !PT ;  /* 0x0000000117007812 */ /* 0x000fe200078e3cff */
[----:B------:R-:W-:Y:S01]  /*13770*/  IMAD R3, R22, 0x8, R17 ;  /* 0x0000000816037824 */ /* 0x000fe200078e0211 */
[----:B------:R-:W-:Y:S02]  /*13780*/  BSSY B0, `(.L_x_9434) ;  /* 0x0000004000007945 */ /* 0x000fe40003800000 */
[----:B------:R-:W-:-:S04]  /*13790*/  SHF.L.U32 R0, R0, 0x1f, RZ ;  /* 0x0000001f00007819 */ /* 0x000fc800000006ff */
[----:B------:R-:W0:Y:S02]  /*137a0*/  SYNCS.PHASECHK.TRANS64.TRYWAIT P2, [R3+URZ+0x22870], R0 ;  /* 0x02287000030075a7 */ /* 0x000e24000804017f */
[----:B0-----:R-:W-:Y:S05]  /*137b0*/  @!P2 BRA `(.L_x_9435) ;  /* 0x000000500024a947 */ /* 0x001fea0003800000 */
.L_x_9583:
[----:B------:R-:W-:Y:S05]  /*137c0*/  BSYNC B0 ;  /* 0x0000000000007941 */ /* 0x000fea0003800000 */
.L_x_9434:
[----:B------:R-:W-:-:S05]  /*137d0*/  IMAD.U32 R2, RZ, RZ, UR45 ;  /* 0x0000002dff027e24 */ /* 0x000fca000f8e00ff */
[----:B------:R-:W-:-:S13]  /*137e0*/  ISETP.NE.AND P2, PT, R2, 0x3, PT ;  /* 0x000000030200780c */ /* 0x000fda0003f45270 */
[----:B------:R-:W-:Y:S05]  /*137f0*/  @!P2 BRA `(.L_x_9436) ;  /* 0x000000000004a947 */ /* 0x000fea0003800000 */
[----:B------:R-:W-:Y:S01]  /*13800*/  BPT.TRAP 0x1 ;  /* 0x000000040000795c */ /* 0x000fe20000300000 */
.L_x_9436:
[----:B0-----:R-:W-:Y:S01]  /*13810*/  SHF.L.U32 R0, R23, 0x1f, RZ ;  /* 0x0000001f17007819 */ /* 0x001fe200000006ff */
[----:B------:R-:W-:-:S03]  /*13820*/  IMAD R2, R22, 0x5000, RZ ;  /* 0x0000500016027824 */ /* 0x000fc600078e02ff */
[----:B------:R-:W0:Y:S02]  /*13830*/  SYNCS.PHASECHK.TRANS64.TRYWAIT P2, [R3+URZ+0x22860], R0 ;  /* 0x02286000030075a7 */ /* 0x000e24000804017f */
[----:B0-----:R-:W-:Y:S05]  /*13840*/  @!P2 BRA `(.L_x_9437) ;  /* 0x000000500014a947 */ /* 0x001fea0003800000 */
.L_x_9584:
        /* <DEDUP_REMOVED lines=18> */
[----:B------:R-:W-:Y:S02]  /*13970*/  PRMT R13, R4, 0x7531, R5 ;  /* 0x00007531040d7816 */ /* 0x000fe40000000005 */
[----:B------:R-:W-:Y:S02]  /*13980*/  IADD3 R5, R2, 0x1000, RZ ;  /* 0x0000100002057810 */ /* 0x000fe40007ffe0ff */
[C-C-:B------:R-:W-:Y:S02]  /*13990*/  PRMT R14, R6.reuse, 0x6420, R7.reuse ;  /* 0x00006420060e7816 */ /* 0x140fe40000000007 */
[----:B------:R-:W-:Y:S02]  /*139a0*/  LOP3.LUT R4, R5, R24, RZ, 0xfc, !PT ;  /* 0x0000001805047212 */ /* 0x000fe400078efcff */
[----:B------:R-:W-:-:S03]  /*139b0*/  PRMT R15, R6, 0x7531, R7 ;  /* 0x00007531060f7816 */ /* 0x000fc60000000007 */
[----:B------:R-:W-:Y:S02]  /*139c0*/  IMAD.IADD R20, R17, 0x1, R4 ;  /* 0x0000000111147824 */ /* 0x000fe400078e0204 */
[----:B------:R-:W-:Y:S04]  /*139d0*/  STSM.16.M88.4 [R0+0x800], R12 ;  /* 0x0008000c00007844 */ /* 0x000fe80000000200 */
[----:B------:R-:W0:Y:S02]  /*139e0*/  LDSM.16.MT88.4 R8, [R20+0xa400] ;  /* 0x00a400001408783b */ /* 0x000e240000004200 */
[C-C-:B0-----:R-:W-:Y:S02]  /*139f0*/  PRMT R4, R8.reuse, 0x6420, R9.reuse ;  /* 0x0000642008047816 */ /* 0x141fe40000000009 */
[----:B------:R-:W-:-:S02]  /*13a00*/  PRMT R5, R8, 0x7531, R9 ;  /* 0x0000753108057816 */ /* 0x000fc40000000009 */
[C-C-:B------:R-:W-:Y:S02]  /*13a10*/  PRMT R6, R10.reuse, 0x6420, R11.reuse ;  /* 0x000064200a067816 */ /* 0x140fe4000000000b */
        /* <DEDUP_REMOVED lines=61> */
.L_x_9438:
[----:B-1----:R1:W-:Y:S01]  /*13df0*/  SYNCS.ARRIVE.TRANS64.A1T0 RZ, [R3+URZ+0x22850], RZ ;  /* 0x022850ff03ff79a7 */ /* 0x0023e2000810003f */
[----:B------:R-:W-:Y:S06]  /*13e00*/  BAR.SYNC.DEFER_BLOCKING 0x2, 0x80 ;  /* 0x0082000000007b1d */ /* 0x000fec0000010000 */
[----:B------:R-:W-:Y:S05]  /*13e10*/  @!P0 BRA `(.L_x_9439) ;  /* 0x0000000000048947 */ /* 0x000fea0003800000 */
[----:B------:R-:W-:Y:S01]  /*13e20*/  BPT.TRAP 0x1 ;  /* 0x000000040000795c */ /* 0x000fe20000300000 */
.L_x_9439:
[----:B0-----:R-:W2:Y:S01]  /*13e30*/  LDL R0, [R1+0xc] ;  /* 0x00000c0001007983 */ /* 0x001ea20000100800 */
[----:B-1----:R-:W-:Y:S01]  /*13e40*/  IADD3 R3, R3, 0x22880, RZ ;  /* 0x0002288003037810 */ /* 0x002fe20007ffe0ff */
[----:B------:R-:W-:Y:S02]  /*13e50*/  IMAD.MOV.U32 R23, RZ, RZ, R36 ;  /* 0x000000ffff177224 */ /* 0x000fe400078e0024 */
[----:B------:R-:W-:Y:S01]  /*13e60*/  IMAD.MOV.U32 R22, RZ, RZ, R31 ;  /* 0x000000ffff167224 */ /* 0x000fe200078e001f */
[----:B--2---:R-:W-:-:S04]  /*13e70*/  PRMT R3, R0, 0x654, R3 ;  /* 0x0000065400037816 */ /* 0x004fc80000000003 */
[----:B------:R1:W-:Y:S01]  /*13e80*/  SYNCS.ARRIVE.TRANS64.RED.A1T0 RZ, [R3+URZ], RZ ;  /* 0x000000ff03ff79a7 */ /* 0x0003e2000810043f */
[----:B------:R-:W-:Y:S05]  /*13e90*/  @P1 BRA `(.L_x_9440) ;  /* 0xffffffe400b41947 */ /* 0x000fea000383ffff */
.L_x_9420:
        /* <DEDUP_REMOVED lines=19> */
.L_x_9442:
[----:B------:R-:W-:Y:S05]  /*13fd0*/  BSYNC B0 ;  /* 0x0000000000007941 */ /* 0x000fea0003800000 */
.L_x_9441:
[----:B------:R-:W-:-:S13]  /*13fe0*/  ISETP.NE.AND P1, PT, R6, 0x3, PT ;  /* 0x000000030600780c */ /* 0x000fda0003f25270 */
[----:B------:R-:W-:Y:S05]  /*13ff0*/  @!P1 BRA `(.L_x_9443) ;  /* 0x0000000000049947 */ /* 0x000fea0003800000 */
[----:B------:R-:W-:Y:S01]  /*14000*/  BPT.TRAP 0x1 ;  /* 0x000000040000795c */ /* 0x000fe20000300000 */
.L_x_9443:
[----:B0-----:R-:W-:Y:S01]  /*14010*/  LOP3.LUT R0, R36, 0x1, RZ, 0x3c, !PT ;  /* 0x0000000124007812 */ /* 0x001fe200078e3cff */
[----:B-1----:R-:W-:Y:S01]  /*14020*/  IMAD R3, R31, 0x8, R17 ;  /* 0x000000081f037824 */ /* 0x002fe200078e0211 */
[----:B------:R-:W-:Y:S02]  /*14030*/  BSSY B0, `(.L_x_9444) ;  /* 0x0000004000007945 */ /* 0x000fe40003800000 */
[----:B------:R-:W-:-:S04]  /*14040*/  SHF.L.U32 R0, R0, 0x1f, RZ ;  /* 0x0000001f00007819 */ /* 0x000fc800000006ff */
[----:B------:R-:W0:Y:S02]  /*14050*/  SYNCS.PHASECHK.TRANS64.TRYWAIT P2, [R3+URZ+0x22870], R0 ;  /* 0x02287000030075a7 */ /* 0x000e24000804017f */
[----:B0-----:R-:W-:Y:S05]  /*14060*/  @!P2 BRA `(.L_x_9445) ;  /* 0x000000480020a947 */ /* 0x001fea0003800000 */
.L_x_9585:
[----:B------:R-:W-:Y:S05]  /*14070*/  BSYNC B0 ;  /* 0x0000000000007941 */ /* 0x000fea0003800000 */
.L_x_9444:
[----:B------:R-:W-:-:S05]  /*14080*/  IMAD.U32 R2, RZ, RZ, UR45 ;  /* 0x0000002dff027e24 */ /* 0x000fca000f8e00ff */
[----:B------:R-:W-:-:S13]  /*14090*/  ISETP.NE.AND P2, PT, R2, 0x3, PT ;  /* 0x000000030200780c */ /* 0x000fda0003f45270 */
[----:B------:R-:W-:Y:S05]  /*140a0*/  @!P2 BRA `(.L_x_9446) ;  /* 0x000000000004a947 */ /* 0x000fea0003800000 */
[----:B------:R-:W-:Y:S01]  /*140b0*/  BPT.TRAP 0x1 ;  /* 0x000000040000795c */ /* 0x000fe20000300000 */
.L_x_9446:
[----:B0-----:R-:W-:Y:S01]  /*140c0*/  SHF.L.U32 R0, R36, 0x1f, RZ ;  /* 0x0000001f24007819 */ /* 0x001fe200000006ff */
[----:B------:R-:W-:-:S03]  /*140d0*/  IMAD R2, R31, 0x5000, RZ ;  /* 0x000050001f027824 */ /* 0x000fc600078e02ff */
[----:B------:R-:W0:Y:S02]  /*140e0*/  SYNCS.PHASECHK.TRANS64.TRYWAIT P2, [R3+URZ+0x22860], R0 ;  /* 0x02286000030075a7 */ /* 0x000e24000804017f */
[----:B0-----:R-:W-:Y:S05]  /*140f0*/  @!P2 BRA `(.L_x_9447) ;  /* 0x000000480010a947 */ /* 0x001fea0003800000 */
.L_x_9586:
        /* <DEDUP_REMOVED lines=30> */
[----:B------:R-:W-:Y:S02]  /*142e0*/  PRMT R9, R4, 0x7531, R5 ;  /* 0x0000753104097816 */ /* 0x000fe40000000005 */
[----:B------:R-:W-:Y:S02]  /*142f0*/  IADD3 R5, R2, 0x2000, RZ ;  /* 0x0000200002057810 */ /* 0x000fe40007ffe0ff */
[----:B------:R-:W-:Y:S02]  /*14300*/  PRMT R14, R10, 0x6420, R11 ;  /* 0x000064200a0e7816 */ /* 0x000fe4000000000b */
[----:B------:R-:W-:-:S02]  /*14310*/  LOP3.LUT R4, R5, R24, RZ, 0xfc, !PT ;  /* 0x0000001805047212 */ /* 0x000fc400078efcff */
[----:B------:R-:W-:Y:S02]  /*14320*/  PRMT R15, R10, 0x7531, R11 ;  /* 0x000075310a0f7816 */ /* 0x000fe4000000000b */
[C-C-:B------:R-:W-:Y:S01]  /*14330*/  PRMT R10, R6.reuse, 0x6420, R7.reuse ;  /* 0x00006420060a7816 */ /* 0x140fe20000000007 */
[----:B------:R-:W-:Y:S01]  /*14340*/  IMAD.IADD R19, R17, 0x1, R4 ;  /* 0x0000000111137824 */ /* 0x000fe200078e0204 */
[----:B------:R-:W-:Y:S01]  /*14350*/  PRMT R11, R6, 0x7531, R7 ;  /* 0x00007531060b7816 */ /* 0x000fe20000000007 */
[----:B------:R-:W-:Y:S04]  /*14360*/  STSM.16.M88.4 [R0+0x1000], R12 ;  /* 0x0010000c00007844 */ /* 0x000fe80000000200 */
[----:B------:R-:W-:Y:S04]  /*14370*/  STSM.16.M88.4 [R0+0x1800], R8 ;  /* 0x0018000800007844 */ /* 0x000fe80000000200 */
[----:B------:R-:W0:Y:S04]  /*14380*/  LDSM.16.MT88.4 R8, [R19+0xa400] ;  /* 0x00a400001308783b */ /* 0x000e280000004200 */
        /* <DEDUP_REMOVED lines=49> */
.L_x_9448:
[----:B-1----:R1:W-:Y:S01]  /*146a0*/  SYNCS.ARRIVE.TRANS64.A1T0 RZ, [R3+URZ+0x22850], RZ ;  /* 0x022850ff03ff79a7 */ /* 0x0023e2000810003f */
[----:B------:R-:W-:Y:S06]  /*146b0*/  BAR.SYNC.DEFER_BLOCKING 0x2, 0x80 ;  /* 0x0082000000007b1d */ /* 0x000fec0000010000 */
[----:B------:R-:W-:Y:S05]  /*146c0*/  @!P1 BRA `(.L_x_9449) ;  /* 0x0000000000049947 */ /* 0x000fea0003800000 */
[----:B------:R-:W-:Y:S01]  /*146d0*/  BPT.TRAP 0x1 ;  /* 0x000000040000795c */ /* 0x000fe20000300000 */
.L_x_9449:
        /* <DEDUP_REMOVED lines=9> */
.L_x_9392:
[----:B------:R-:W-:Y:S05]  /*14770*/  BSYNC B7 ;  /* 0x0000000000077941 */ /* 0x000fea0003800000 */
.L_x_9390:
[----:B-1----:R1:W5:Y:S04]  /*14780*/  LDL R0, [R1+0xc] ;  /* 0x00000c0001007983 */ /* 0x0023680000100800 */
[----:B------:R1:W5:Y:S01]  /*14790*/  LDL R2, [R1+0x1c] ;  /* 0x00001c0001027983 */ /* 0x0003620000100800 */
[----:B------:R-:W-:-:S13]  /*147a0*/  LOP3.LUT P1, RZ, R16, 0x1000, RZ, 0xc0, !PT ;  /* 0x0000100010ff7812 */ /* 0x000fda000782c0ff */
[----:B-1----:R-:W-:Y:S05]  /*147b0*/  @!P1 BRA `(.L_x_9450) ;  /* 0x0000000000289947 */ /* 0x002fea0003800000 */
[----:B------:R-:W1:Y:S08]  /*147c0*/  S2UR UR4, SR_CgaCtaId ;  /* 0x00000000000479c3 */ /* 0x000e700000008800 */
[----:B------:R-:W-:Y:S01]  /*147d0*/  BAR.SYNC.DEFER_BLOCKING 0x5, 0x180 ;  /* 0x0146000000007b1d */ /* 0x000fe20000010000 */
[----:B------:R-:W-:Y:S02]  /*147e0*/  MOV R17, 0x400 ;  /* 0x0000040000117802 */ /* 0x000fe40000000f00 */
[----:B-1---5:R-:W-:-:S04]  /*147f0*/  MOV R0, UR4 ;  /* 0x0000000400007c02 */ /* 0x022fc80008000f00 */
[----:B------:R-:W-:Y:S01]  /*14800*/  LEA R17, R0, R17, 0x18 ;  /* 0x0000001100117211 */ /* 0x000fe200078ec0ff */
[----:B------:R-:W-:Y:S04]  /*14810*/  STL [R1+0xc], R0 ;  /* 0x00000c0001007387 */ /* 0x000fe80000100800 */
[----:B------:R-:W1:Y:S04]  /*14820*/  LDS R2, [R17+0x228d0] ;  /* 0x0228d00011027984 */ /* 0x000e680000000800 */
[----:B-1----:R1:W-:Y:S01]  /*14830*/  STL [R1+0x1c], R2 ;  /* 0x00001c0201007387 */ /* 0x0023e20000100800 */
[----:B------:R-:W-:Y:S06]  /*14840*/  BAR.ARV 0x4, 0x180 ;  /* 0x0106000000007b1d */ /* 0x000fec0000002000 */
[----:B------:R-:W-:Y:S05]  /*14850*/  BRA `(.L_x_9451) ;  /* 0x0000000000287947 */ /* 0x000fea0003800000 */
.L_x_9450:
        /* <DEDUP_REMOVED lines=10> */
.L_x_9451:
[----:B--2---:R-:W2:Y:S01]  /*14900*/  LDL R0, [R1+0x1c] ;  /* 0x00001c0001007983 */ /* 0x004ea20000100800 */
[----:B------:R-:W-:Y:S02]  /*14910*/  ULDC UR4, c[0x0][0xc38] ;  /* 0x00030e0000047ab9 */ /* 0x000fe40000000800 */
[----:B--2---:R-:W-:-:S13]  /*14920*/  ISETP.GE.AND P0, PT, R0, UR4, PT ;  /* 0x0000000400007c0c */ /* 0x004fda000bf06270 */
[----:B------:R-:W-:Y:S05]  /*14930*/  @!P0 BRA `(.L_x_9452) ;  /* 0xffffffac00e88947 */ /* 0x000fea000383ffff */
.L_x_9387:
        /* <DEDUP_REMOVED lines=12> */
.L_x_9587:
[----:B------:R-:W-:Y:S05]  /*14a00*/  BSYNC B0 ;  /* 0x0000000000007941 */ /* 0x000fea0003800000 */
.L_x_9453:
[----:B------:R-:W-:-:S03]  /*14a10*/  UMOV UR4, 0xffffffff ;  /* 0xffffffff00047882 */ /* 0x000fc60000000000 */
[----:B------:R-:W-:Y:S05]  /*14a20*/  BRA.DIV UR4, `(.L_x_9455) ;  /* 0x0000003e04ec7947 */ /* 0x000fea000b800000 */
[----:B-1----:R-:W1:Y:S02]  /*14a30*/  S2R R0, SR_TID.X ;  /* 0x0000000000007919 */ /* 0x002e640000002100 */
[----:B-1----:R-:W-:-:S04]  /*14a40*/  SHF.R.U32.HI R0, RZ, 0x5, R0 ;  /* 0x00000005ff007819 */ /* 0x002fc80000011600 */
[----:B------:R-:W-:-:S05]  /*14a50*/  LOP3.LUT R0, R0, 0x3, RZ, 0xc0, !PT ;  /* 0x0000000300007812 */ /* 0x000fca00078ec0ff */
[----:B------:R1:W2:Y:S02]  /*14a60*/  SHFL.IDX PT, R14, R0, RZ, 0x1f ;  /* 0x00001fff000e7589 */ /* 0x0002a400000e0000 */
.L_x_9590:
[----:B--2---:R-:W-:Y:S01]  /*14a70*/  ISETP.NE.AND P0, PT, R14, RZ, PT ;  /* 0x000000ff0e00720c */ /* 0x004fe20003f05270 */
[----:B------:R-:W-:-:S12]  /*14a80*/  BSSY B0, `(.L_x_9456) ;  /* 0x000002c000007945 */ /* 0x000fd80003800000 */
[----:B------:R-:W-:Y:S05]  /*14a90*/  @P0 BRA `(.L_x_9457) ;  /* 0x0000000000a80947 */ /* 0x000fea0003800000 */
[----:B------:R-:W-:-:S03]  /*14aa0*/  UMOV UR4, 0xffffffff ;  /* 0xffffffff00047882 */ /* 0x000fc60000000000 */
[----:B------:R-:W-:Y:S05]  /*14ab0*/  BRA.DIV UR4, `(.L_x_9458) ;  /* 0x0000003e04fc7947 */ /* 0x000fea000b800000 */
[----:B------:R-:W-:-:S13]  /*14ac0*/  ELECT P6, URZ, PT ;  /* 0x00000000003f782f */ /* 0x000fda00038c0000 */
.L_x_9593:
[----:B------:R-:W-:Y:S05]  /*14ad0*/  @!P6 BRA `(.L_x_9457) ;  /* 0x000000000098e947 */ /* 0x000fea0003800000 */
[----:B------:R-:W-:-:S06]  /*14ae0*/  ULOP3.LUT UR4, UR37, 0x2, URZ, 0xfc, !UPT ;  /* 0x0000000225047892 */ /* 0x000fcc000f8efc3f */
[----:B-1----:R-:W-:-:S05]  /*14af0*/  IMAD.U32 R0, RZ, RZ, UR4 ;  /* 0x00000004ff007e24 */ /* 0x002fca000f8e00ff */
[----:B------:R-:W-:-:S13]  /*14b00*/  ISETP.NE.AND P0, PT, R0, 0x3, PT ;  /* 0x000000030000780c */ /* 0x000fda0003f05270 */
[----:B------:R-:W-:Y:S05]  /*14b10*/  @!P0 BRA `(.L_x_9459) ;  /* 0x0000000000048947 */ /* 0x000fea0003800000 */
[----:B------:R-:W-:Y:S01]  /*14b20*/  BPT.TRAP 0x1 ;  /* 0x000000040000795c */ /* 0x000fe20000300000 */
.L_x_9459:
[C---:B------:R-:W-:Y:S01]  /*14b30*/  IMAD R5, R31.reuse, 0x8, R4 ;  /* 0x000000081f057824 */ /* 0x040fe200078e0204 */
[----:B------:R-:W-:Y:S01]  /*14b40*/  SHF.L.U32 R0, R36, 0x1f, RZ ;  /* 0x0000001f24007819 */ /* 0x000fe200000006ff */
[----:B------:R-:W-:-:S03]  /*14b50*/  VIADD R31, R31, 0x1 ;  /* 0x000000011f1f7836 */ /* 0x000fc60000000000 */
[----:B------:R-:W1:Y:S02]  /*14b60*/  SYNCS.PHASECHK.TRANS64.TRYWAIT P1, [R5+URZ+0x22840], R0 ;  /* 0x02284000050075a7 */ /* 0x000e64000802017f */
[----:B------:R-:W-:-:S04]  /*14b70*/  ISETP.NE.AND P2, PT, R31, 0x2, PT ;  /* 0x000000021f00780c */ /* 0x000fc80003f45270 */
[----:B------:R-:W-:Y:S01]  /*14b80*/  SEL R3, RZ, 0x1, P2 ;  /* 0x00000001ff037807 */ /* 0x000fe20001000000 */
[----:B-1----:R-:W-:Y:S08]  /*14b90*/  @!P1 BRA `(.L_x_9460) ;  /* 0x0000003c00e49947 */ /* 0x002ff00003800000 */
.L_x_9594:
[----:B------:R-:W-:Y:S02]  /*14ba0*/  SEL R31, R31, RZ, P2 ;  /* 0x000000ff1f1f7207 */ /* 0x000fe40001000000 */
[----:B------:R-:W-:Y:S01]  /*14bb0*/  LOP3.LUT R2, R36, R3, RZ, 0x3c, !PT ;  /* 0x0000000324027212 */ /* 0x000fe200078e3cff */
[----:B------:R-:W-:Y:S06]  /*14bc0*/  @!P0 BRA `(.L_x_9461) ;  /* 0x0000000000048947 */ /* 0x000fec0003800000 */
[----:B------:R-:W-:Y:S01]  /*14bd0*/  BPT.TRAP 0x1 ;  /* 0x000000040000795c */ /* 0x000fe20000300000 */
.L_x_9461:
[----:B------:R-:W-:Y:S01]  /*14be0*/  IMAD R31, R31, 0x8, R4 ;  /* 0x000000081f1f7824 */ /* 0x000fe200078e0204 */
[----:B------:R-:W-:-:S04]  /*14bf0*/  SHF.L.U32 R2, R2, 0x1f, RZ ;  /* 0x0000001f02027819 */ /* 0x000fc800000006ff */
[----:B------:R-:W2:Y:S02]  /*14c00*/  SYNCS.PHASECHK.TRANS64.TRYWAIT P1, [R31+URZ+0x22840], R2 ;  /* 0x022840021f0075a7 */ /* 0x000ea4000802017f */
[----:B--2---:R-:W-:Y:S05]  /*14c10*/  @!P1 BRA `(.L_x_9462) ;  /* 0x0000003c00d89947 */ /* 0x004fea0003800000 */
.L_x_9595:
[----:B------:R-:W-:Y:S05]  /*14c20*/  @!P0 BRA `(.L_x_9463) ;  /* 0x0000000000048947 */ /* 0x000fea0003800000 */
[----:B------:R-:W-:Y:S01]  /*14c30*/  BPT.TRAP 0x1 ;  /* 0x000000040000795c */ /* 0x000fe20000300000 */
.L_x_9463:
[----:B------:R-:W3:Y:S02]  /*14c40*/  SYNCS.PHASECHK.TRANS64.TRYWAIT P1, [R5+URZ+0x22860], R0 ;  /* 0x02286000050075a7 */ /* 0x000ee4000802017f */
[----:B---3--:R-:W-:Y:S05]  /*14c50*/  @!P1 BRA `(.L_x_9464) ;  /* 0x0000003c00dc9947 */ /* 0x008fea0003800000 */
.L_x_9596:
[----:B------:R-:W-:Y:S05]  /*14c60*/  @!P0 BRA `(.L_x_9465) ;  /* 0x0000000000048947 */ /* 0x000fea0003800000 */
[----:B------:R-:W-:Y:S01]  /*14c70*/  BPT.TRAP 0x1 ;  /* 0x000000040000795c */ /* 0x000fe20000300000 */
.L_x_9465:
[----:B------:R-:W4:Y:S02]  /*14c80*/  SYNCS.PHASECHK.TRANS64.TRYWAIT P1, [R31+URZ+0x22860], R2 ;  /* 0x022860021f0075a7 */ /* 0x000f24000802017f */
[----:B----4-:R-:W-:Y:S05]  /*14c90*/  @!P1 BRA `(.L_x_9466) ;  /* 0x0000003c00e09947 */ /* 0x010fea0003800000 */
.L_x_9597:
[----:B------:R-:W-:Y:S05]  /*14ca0*/  @!P0 BRA `(.L_x_9467) ;  /* 0x0000000000048947 */ /* 0x000fea0003800000 */
[----:B------:R-:W-:Y:S01]  /*14cb0*/  BPT.TRAP 0x1 ;  /* 0x000000040000795c */ /* 0x000fe20000300000 */
.L_x_9467:
[----:B------:R-:W5:Y:S02]  /*14cc0*/  SYNCS.PHASECHK.TRANS64.TRYWAIT P1, [R5+URZ+0x22880], R0 ;  /* 0x02288000050075a7 */ /* 0x000f64000802017f */
[----:B-----5:R-:W-:Y:S05]  /*14cd0*/  @!P1 BRA `(.L_x_9468) ;  /* 0x0000003c00e49947 */ /* 0x020fea0003800000 */
.L_x_9598:
[----:B------:R-:W-:Y:S05]  /*14ce0*/  @!P0 BRA `(.L_x_9469) ;  /* 0x0000000000048947 */ /* 0x000fea0003800000 */
[----:B------:R-:W-:Y:S01]  /*14cf0*/  BPT.TRAP 0x1 ;  /* 0x000000040000795c */ /* 0x000fe20000300000 */
.L_x_9469:
[----:B------:R0:W0:Y:S02]  /*14d00*/  SYNCS.PHASECHK.TRANS64.TRYWAIT P0, [R31+URZ+0x22880], R2 ;  /* 0x022880021f0075a7 */ /* 0x000024000800017f */
[----:B0-----:R-:W-:Y:S05]  /*14d10*/  @!P0 NANOSLEEP.SYNCS 0x989680 ;  /* 0x009896800000895d */ /* 0x001fea0003900000 */
[----:B------:R-:W0:Y:S02]  /*14d20*/  @!P0 SYNCS.PHASECHK.TRANS64 P0, [R31+URZ+0x22880], R2 ;  /* 0x022880021f0085a7 */ /* 0x000e24000800007f */
[----:B0-----:R-:W-:Y:S05]  /*14d30*/  @!P0 BRA `(.L_x_9469) ;  /* 0xfffffffc00f08947 */ /* 0x001fea000383ffff */
.L_x_9457:
[----:B------:R-:W-:Y:S05]  /*14d40*/  BSYNC B0 ;  /* 0x0000000000007941 */ /* 0x000fea0003800000 */
.L_x_9456:
[----:B------:R-:W-:Y:S05]  /*14d50*/  EXIT ;  /* 0x000000000000794d */ /* 0x000fea0003800000 */
.L_x_9334:
[----:B0-----:R-:W-:-:S04]  /*14d60*/  IMAD.U32 R3, RZ, RZ, UR43 ;  /* 0x0000002bff037e24 */ /* 0x001fc8000f8e00ff */
[----:B------:R0:W1:Y:S03]  /*14d70*/  SYNCS.PHASECHK.TRANS64.TRYWAIT P1, [R3+URZ+0x22800], R6 ;  /* 0x02280006030075a7 */ /* 0x000066000802017f */
[----:B-1----:R-:W-:Y:S05]  /*14d80*/  @!P1 NANOSLEEP.SYNCS 0x989680 ;  /* 0x009896800000995d */ /* 0x002fea0003900000 */
[----:B------:R-:W1:Y:S02]  /*14d90*/  @!P1 SYNCS.PHASECHK.TRANS64 P1, [R3+URZ+0x22800], R6 ;  /* 0x02280006030095a7 */ /* 0x000e64000802007f */
[----:B-1----:R-:W-:Y:S05]  /*14da0*/  @!P1 BRA `(.L_x_9334) ;  /* 0xfffffffc00ec9947 */ /* 0x002fea000383ffff */
[----:B------:R-:W-:Y:S05]  /*14db0*/  BRA `(.L_x_9470) ;  /* 0xfffffec800e47947 */ /* 0x000fea000383ffff */
.L_x_9338:
[----:B-1----:R1:W2:Y:S02]  /*14dc0*/  SYNCS.PHASECHK.TRANS64.TRYWAIT P1, [R2+URZ+0x22830], R3 ;  /* 0x02283003020075a7 */ /* 0x0022a4000802017f */
[----:B--2---:R-:W-:Y:S05]  /*14dd0*/  @!P1 NANOSLEEP.SYNCS 0x989680 ;  /* 0x009896800000995d */ /* 0x004fea0003900000 */
[----:B------:R-:W2:Y:S02]  /*14de0*/  @!P1 SYNCS.PHASECHK.TRANS64 P1, [R2+URZ+0x22830], R3 ;  /* 0x02283003020095a7 */ /* 0x000ea4000802007f */
[----:B--2---:R-:W-:Y:S05]  /*14df0*/  @!P1 BRA `(.L_x_9338) ;  /* 0xfffffffc00f09947 */ /* 0x004fea000383ffff */
[----:B------:R-:W-:Y:S05]  /*14e00*/  BRA `(.L_x_9337) ;  /* 0xfffffecc00007947 */ /* 0x000fea000383ffff */
.L_x_9344:
[----:B-1----:R-:W-:-:S04]  /*14e10*/  MOV R8, UR6 ;  /* 0x0000000600087c02 */ /* 0x002fc80008000f00 */
[----:B------:R1:W2:Y:S03]  /*14e20*/  SYNCS.PHASECHK.TRANS64.TRYWAIT P1, [R8+URZ+0x22830], R7 ;  /* 0x02283007080075a7 */ /* 0x0002a6000802017f */
[----:B--2---:R-:W-:Y:S05]  /*14e30*/  @!P1 NANOSLEEP.SYNCS 0x989680 ;  /* 0x009896800000995d */ /* 0x004fea0003900000 */
[----:B------:R-:W2:Y:S02]  /*14e40*/  @!P1 SYNCS.PHASECHK.TRANS64 P1, [R8+URZ+0x22830], R7 ;  /* 0x02283007080095a7 */ /* 0x000ea4000802007f */
[----:B--2---:R-:W-:Y:S05]  /*14e50*/  @!P1 BRA `(.L_x_9344) ;  /* 0xfffffffc00ec9947 */ /* 0x004fea000383ffff */
[----:B------:R-:W-:Y:S05]  /*14e60*/  BRA `(.L_x_9341) ;  /* 0xffffff0400787947 */ /* 0x000fea000383ffff */
.L_x_9348:
[----:B-1----:R-:W-:-:S04]  /*14e70*/  IMAD.U32 R8, RZ, RZ, UR6 ;  /* 0x00000006ff087e24 */ /* 0x002fc8000f8e00ff */
[----:B------:R1:W2:Y:S03]  /*14e80*/  SYNCS.PHASECHK.TRANS64.TRYWAIT P1, [R8+URZ+0x22850], R7 ;  /* 0x02285007080075a7 */ /* 0x0002a6000802017f */
[----:B--2---:R-:W-:Y:S05]  /*14e90*/  @!P1 NANOSLEEP.SYNCS 0x989680 ;  /* 0x009896800000995d */ /* 0x004fea0003900000 */
[----:B------:R-:W2:Y:S02]  /*14ea0*/  @!P1 SYNCS.PHASECHK.TRANS64 P1, [R8+URZ+0x22850], R7 ;  /* 0x02285007080095a7 */ /* 0x000ea4000802007f */
[----:B--2---:R-:W-:Y:S05]  /*14eb0*/  @!P1 BRA `(.L_x_9348) ;  /* 0xfffffffc00ec9947 */ /* 0x004fea000383ffff */
[----:B------:R-:W-:Y:S05]  /*14ec0*/  BRA `(.L_x_9345) ;  /* 0xffffff0c00947947 */ /* 0x000fea000383ffff */
.L_x_9356:
[----:B-1----:R-:W-:-:S04]  /*14ed0*/  IMAD.U32 R8, RZ, RZ, UR6 ;  /* 0x00000006ff087e24 */ /* 0x002fc8000f8e00ff */
[----:B------:R1:W2:Y:S03]  /*14ee0*/  SYNCS.PHASECHK.TRANS64.TRYWAIT P1, [R8+URZ+0x22830], R7 ;  /* 0x02283007080075a7 */ /* 0x0002a6000802017f */
[----:B--2---:R-:W-:Y:S05]  /*14ef0*/  @!P1 NANOSLEEP.SYNCS 0x989680 ;  /* 0x009896800000995d */ /* 0x004fea0003900000 */
[----:B------:R-:W2:Y:S02]  /*14f00*/  @!P1 SYNCS.PHASECHK.TRANS64 P1, [R8+URZ+0x22830], R7 ;  /* 0x02283007080095a7 */ /* 0x000ea4000802007f */
[----:B--2---:R-:W-:Y:S05]  /*14f10*/  @!P1 BRA `(.L_x_9356) ;  /* 0xfffffffc00ec9947 */ /* 0x004fea000383ffff */
[----:B------:R-:W-:Y:S05]  /*14f20*/  BRA `(.L_x_9353) ;  /* 0xffffff4400047947 */ /* 0x000fea000383ffff */
.L_x_9360:
[----:B-1----:R-:W-:-:S04]  /*14f30*/  IMAD.U32 R8, RZ, RZ, UR6 ;  /* 0x00000006ff087e24 */ /* 0x002fc8000f8e00ff */
[----:B------:R1:W2:Y:S03]  /*14f40*/  SYNCS.PHASECHK.TRANS64.TRYWAIT P1, [R8+URZ+0x22850], R7 ;  /* 0x02285007080075a7 */ /* 0x0002a6000802017f */
[----:B--2---:R-:W-:Y:S05]  /*14f50*/  @!P1 NANOSLEEP.SYNCS 0x989680 ;  /* 0x009896800000995d */ /* 0x004fea0003900000 */
[----:B------:R-:W2:Y:S02]  /*14f60*/  @!P1 SYNCS.PHASECHK.TRANS64 P1, [R8+URZ+0x22850], R7 ;  /* 0x02285007080095a7 */ /* 0x000ea4000802007f */
[----:B--2---:R-:W-:Y:S05]  /*14f70*/  @!P1 BRA `(.L_x_9360) ;  /* 0xfffffffc00ec9947 */ /* 0x004fea000383ffff */
[----:B------:R-:W-:Y:S05]  /*14f80*/  BRA `(.L_x_9357) ;  /* 0xffffff4c00207947 */ /* 0x000fea000383ffff */
.L_x_9367:
[----:B-1----:R-:W-:-:S04]  /*14f90*/  IMAD.U32 R5, RZ, RZ, UR9 ;  /* 0x00000009ff057e24 */ /* 0x002fc8000f8e00ff */
[----:B------:R1:W2:Y:S03]  /*14fa0*/  SYNCS.PHASECHK.TRANS64.TRYWAIT P1, [R5+URZ+0x22850], R0 ;  /* 0x02285000050075a7 */ /* 0x0002a6000802017f */
[----:B--2---:R-:W-:Y:S05]  /*14fb0*/  @!P1 NANOSLEEP.SYNCS 0x989680 ;  /* 0x009896800000995d */ /* 0x004fea0003900000 */
[----:B------:R-:W2:Y:S02]  /*14fc0*/  @!P1 SYNCS.PHASECHK.TRANS64 P1, [R5+URZ+0x22850], R0 ;  /* 0x02285000050095a7 */ /* 0x000ea4000802007f */
[----:B--2---:R-:W-:Y:S05]  /*14fd0*/  @!P1 BRA `(.L_x_9367) ;  /* 0xfffffffc00ec9947 */ /* 0x004fea000383ffff */
[----:B------:R-:W-:Y:S05]  /*14fe0*/  BRA `(.L_x_9366) ;  /* 0xffffff7400787947 */ /* 0x000fea000383ffff */
.L_x_9401:
        /* <DEDUP_REMOVED lines=10> */
.L_x_9471:
[----:B------:R-:W-:Y:S05]  /*15090*/  BRA `(.L_x_9472) ;  /* 0xffffffb400187947 */ /* 0x000fea000383ffff */
.L_x_9404:
[----:B0-----:R0:W1:Y:S02]  /*150a0*/  SYNCS.PHASECHK.TRANS64.TRYWAIT P0, [R0+URZ+0x22880], R27 ;  /* 0x0228801b000075a7 */ /* 0x001064000800017f */
[----:B-1----:R-:W-:Y:S05]  /*150b0*/  @!P0 NANOSLEEP.SYNCS 0x989680 ;  /* 0x009896800000895d */ /* 0x002fea0003900000 */
[----:B------:R-:W1:Y:S02]  /*150c0*/  @!P0 SYNCS.PHASECHK.TRANS64 P0, [R0+URZ+0x22880], R27 ;  /* 0x0228801b000085a7 */ /* 0x000e64000800007f */
[----:B-1----:R-:W-:Y:S05]  /*150d0*/  @!P0 BRA `(.L_x_9404) ;  /* 0xfffffffc00f08947 */ /* 0x002fea000383ffff */
[----:B------:R-:W-:Y:S05]  /*150e0*/  BRA `(.L_x_9473) ;  /* 0xffffffb8003c7947 */ /* 0x000fea000383ffff */
.L_x_9405:
        /* <DEDUP_REMOVED lines=8> */
.L_x_9475:
[----:B------:R-:W-:Y:S05]  /*15170*/  BSYNC B0 ;  /* 0x0000000000007941 */ /* 0x000fea0003800000 */
.L_x_9474:
        /* <DEDUP_REMOVED lines=14> */
.L_x_9476:
[----:B------:R-:W-:Y:S02]  /*15260*/  IMAD.MOV.U32 R13, RZ, RZ, R10 ;  /* 0x000000ffff0d7224 */ /* 0x000fe400078e000a */
[----:B------:R-:W-:Y:S01]  /*15270*/  IMAD.MOV.U32 R12, RZ, RZ, 0x1 ;  /* 0x00000001ff0c7424 */ /* 0x000fe200078e00ff */
[----:B------:R-:W-:-:S07]  /*15280*/  MOV R2, R14 ;  /* 0x0000000e00027202 */ /* 0x000fce0000000f00 */
[----:B------:R-:W-:Y:S05]  /*15290*/  WARPSYNC.COLLECTIVE R15, `(.L_x_9477) ;  /* 0x000000000f087348 */ /* 0x000fea0003c00000 */
[----:B------:R0:W1:Y:S02]  /*152a0*/  SHFL.IDX P6, R14, R13, R12, R11 ;  /* 0x0000000c0d0e7389 */ /* 0x00006400000c000b */
[----:B01----:R-:W-:Y:S01]  /*152b0*/  ENDCOLLECTIVE ;  /* 0x000000000000791b */ /* 0x003fe20003800000 */
.L_x_9477:
        /* <DEDUP_REMOVED lines=12> */
.L_x_9478:
[----:B------:R-:W-:Y:S01]  /*15380*/  MOV R13, R10 ;  /* 0x0000000a000d7202 */ /* 0x000fe20000000f00 */
[----:B------:R-:W-:Y:S02]  /*15390*/  IMAD.MOV.U32 R12, RZ, RZ, 0x2 ;  /* 0x00000002ff0c7424 */ /* 0x000fe400078e00ff */
[----:B------:R-:W-:-:S07]  /*153a0*/  IMAD.MOV.U32 R2, RZ, RZ, R14 ;  /* 0x000000ffff027224 */ /* 0x000fce00078e000e */
[----:B------:R-:W-:Y:S05]  /*153b0*/  WARPSYNC.COLLECTIVE R15, `(.L_x_9479) ;  /* 0x000000000f087348 */ /* 0x000fea0003c00000 */
[----:B------:R0:W1:Y:S02]  /*153c0*/  SHFL.IDX P6, R14, R13, R12, R11 ;  /* 0x0000000c0d0e7389 */ /* 0x00006400000c000b */
[----:B01----:R-:W-:Y:S01]  /*153d0*/  ENDCOLLECTIVE ;  /* 0x000000000000791b */ /* 0x003fe20003800000 */
.L_x_9479:
        /* <DEDUP_REMOVED lines=12> */
.L_x_9480:
[----:B------:R-:W-:Y:S02]  /*154a0*/  IMAD.MOV.U32 R13, RZ, RZ, R10 ;  /* 0x000000ffff0d7224 */ /* 0x000fe400078e000a */
[----:B------:R-:W-:Y:S02]  /*154b0*/  IMAD.MOV.U32 R12, RZ, RZ, 0x3 ;  /* 0x00000003ff0c7424 */ /* 0x000fe400078e00ff */
[----:B------:R-:W-:-:S07]  /*154c0*/  IMAD.MOV.U32 R2, RZ, RZ, R14 ;  /* 0x000000ffff027224 */ /* 0x000fce00078e000e */
[----:B------:R-:W-:Y:S05]  /*154d0*/  WARPSYNC.COLLECTIVE R15, `(.L_x_9481) ;  /* 0x000000000f087348 */ /* 0x000fea0003c00000 */
[----:B------:R0:W1:Y:S02]  /*154e0*/  SHFL.IDX P6, R14, R13, R12, R11 ;  /* 0x0000000c0d0e7389 */ /* 0x00006400000c000b */
[----:B01----:R-:W-:Y:S01]  /*154f0*/  ENDCOLLECTIVE ;  /* 0x000000000000791b */ /* 0x003fe20003800000 */
.L_x_9481:
        /* <DEDUP_REMOVED lines=12> */
.L_x_9482:
[----:B------:R-:W-:Y:S02]  /*155c0*/  IMAD.MOV.U32 R13, RZ, RZ, R10 ;  /* 0x000000ffff0d7224 */ /* 0x000fe400078e000a */
[----:B------:R-:W-:Y:S02]  /*155d0*/  IMAD.MOV.U32 R12, RZ, RZ, 0x4 ;  /* 0x00000004ff0c7424 */ /* 0x000fe400078e00ff */
[----:B------:R-:W-:-:S07]  /*155e0*/  IMAD.MOV.U32 R2, RZ, RZ, R14 ;  /* 0x000000ffff027224 */ /* 0x000fce00078e000e */
[----:B------:R-:W-:Y:S05]  /*155f0*/  WARPSYNC.COLLECTIVE R15, `(.L_x_9483) ;  /* 0x000000000f087348 */ /* 0x000fea0003c00000 */
[----:B------:R0:W1:Y:S02]  /*15600*/  SHFL.IDX P6, R14, R13, R12, R11 ;  /* 0x0000000c0d0e7389 */ /* 0x00006400000c000b */
[----:B01----:R-:W-:Y:S01]  /*15610*/  ENDCOLLECTIVE ;  /* 0x000000000000791b */ /* 0x003fe20003800000 */
.L_x_9483:
        /* <DEDUP_REMOVED lines=12> */
.L_x_9484:
[----:B------:R-:W-:Y:S01]  /*156e0*/  MOV R13, R10 ;  /* 0x0000000a000d7202 */ /* 0x000fe20000000f00 */
[----:B------:R-:W-:Y:S02]  /*156f0*/  IMAD.MOV.U32 R12, RZ, RZ, 0x5 ;  /* 0x00000005ff0c7424 */ /* 0x000fe400078e00ff */
[----:B------:R-:W-:-:S07]  /*15700*/  IMAD.MOV.U32 R2, RZ, RZ, R14 ;  /* 0x000000ffff027224 */ /* 0x000fce00078e000e */
[----:B------:R-:W-:Y:S05]  /*15710*/  WARPSYNC.COLLECTIVE R15, `(.L_x_9485) ;  /* 0x000000000f087348 */ /* 0x000fea0003c00000 */
[----:B------:R0:W1:Y:S02]  /*15720*/  SHFL.IDX P6, R14, R13, R12, R11 ;  /* 0x0000000c0d0e7389 */ /* 0x00006400000c000b */
[----:B01----:R-:W-:Y:S01]  /*15730*/  ENDCOLLECTIVE ;  /* 0x000000000000791b */ /* 0x003fe20003800000 */
.L_x_9485:
        /* <DEDUP_REMOVED lines=12> */
.L_x_9486:
[----:B------:R-:W-:Y:S02]  /*15800*/  IMAD.MOV.U32 R13, RZ, RZ, R10 ;  /* 0x000000ffff0d7224 */ /* 0x000fe400078e000a */
[----:B------:R-:W-:Y:S02]  /*15810*/  IMAD.MOV.U32 R12, RZ, RZ, 0x6 ;  /* 0x00000006ff0c7424 */ /* 0x000fe400078e00ff */
[----:B------:R-:W-:-:S07]  /*15820*/  IMAD.MOV.U32 R2, RZ, RZ, R14 ;  /* 0x000000ffff027224 */ /* 0x000fce00078e000e */
[----:B------:R-:W-:Y:S05]  /*15830*/  WARPSYNC.COLLECTIVE R15, `(.L_x_9487) ;  /* 0x000000000f087348 */ /* 0x000fea0003c00000 */
[----:B------:R0:W1:Y:S02]  /*15840*/  SHFL.IDX P6, R14, R13, R12, R11 ;  /* 0x0000000c0d0e7389 */ /* 0x00006400000c000b */
[----:B01----:R-:W-:Y:S01]  /*15850*/  ENDCOLLECTIVE ;  /* 0x000000000000791b */ /* 0x003fe20003800000 */
.L_x_9487:
        /* <DEDUP_REMOVED lines=12> */
.L_x_9488:
[----:B------:R-:W-:Y:S02]  /*15920*/  IMAD.MOV.U32 R13, RZ, RZ, R10 ;  /* 0x000000ffff0d7224 */ /* 0x000fe400078e000a */
[----:B------:R-:W-:Y:S02]  /*15930*/  IMAD.MOV.U32 R12, RZ, RZ, 0x7 ;  /* 0x00000007ff0c7424 */ /* 0x000fe400078e00ff */
[----:B------:R-:W-:-:S07]  /*15940*/  IMAD.MOV.U32 R2, RZ, RZ, R14 ;  /* 0x000000ffff027224 */ /* 0x000fce00078e000e */
[----:B------:R-:W-:Y:S05]  /*15950*/  WARPSYNC.COLLECTIVE R15, `(.L_x_9489) ;  /* 0x000000000f087348 */ /* 0x000fea0003c00000 */
[----:B------:R0:W1:Y:S02]  /*15960*/  SHFL.IDX P6, R14, R13, R12, R11 ;  /* 0x0000000c0d0e7389 */ /* 0x00006400000c000b */
[----:B01----:R-:W-:Y:S01]  /*15970*/  ENDCOLLECTIVE ;  /* 0x000000000000791b */ /* 0x003fe20003800000 */
.L_x_9489:
        /* <DEDUP_REMOVED lines=12> */
.L_x_9490:
[----:B------:R-:W-:Y:S01]  /*15a40*/  MOV R13, R21 ;  /* 0x00000015000d7202 */ /* 0x000fe20000000f00 */
[----:B------:R-:W-:Y:S02]  /*15a50*/  IMAD.MOV.U32 R12, RZ, RZ, RZ ;  /* 0x000000ffff0c7224 */ /* 0x000fe400078e00ff */
[----:B------:R-:W-:-:S07]  /*15a60*/  IMAD.MOV.U32 R2, RZ, RZ, R14 ;  /* 0x000000ffff027224 */ /* 0x000fce00078e000e */
[----:B------:R-:W-:Y:S05]  /*15a70*/  WARPSYNC.COLLECTIVE R15, `(.L_x_9491) ;  /* 0x000000000f087348 */ /* 0x000fea0003c00000 */
[----:B------:R0:W1:Y:S02]  /*15a80*/  SHFL.IDX P6, R14, R13, R12, R11 ;  /* 0x0000000c0d0e7389 */ /* 0x00006400000c000b */
[----:B01----:R-:W-:Y:S01]  /*15a90*/  ENDCOLLECTIVE ;  /* 0x000000000000791b */ /* 0x003fe20003800000 */
.L_x_9491:
        /* <DEDUP_REMOVED lines=12> */
.L_x_9492:
[----:B------:R-:W-:Y:S02]  /*15b60*/  IMAD.MOV.U32 R13, RZ, RZ, R21 ;  /* 0x000000ffff0d7224 */ /* 0x000fe400078e0015 */
[----:B------:R-:W-:Y:S02]  /*15b70*/  IMAD.MOV.U32 R12, RZ, RZ, 0x1 ;  /* 0x00000001ff0c7424 */ /* 0x000fe400078e00ff */
[----:B------:R-:W-:-:S07]  /*15b80*/  IMAD.MOV.U32 R2, RZ, RZ, R14 ;  /* 0x000000ffff027224 */ /* 0x000fce00078e000e */
[----:B------:R-:W-:Y:S05]  /*15b90*/  WARPSYNC.COLLECTIVE R15, `(.L_x_9493) ;  /* 0x000000000f087348 */ /* 0x000fea0003c00000 */
[----:B------:R0:W1:Y:S02]  /*15ba0*/  SHFL.IDX P6, R14, R13, R12, R11 ;  /* 0x0000000c0d0e7389 */ /* 0x00006400000c000b */
[----:B01----:R-:W-:Y:S01]  /*15bb0*/  ENDCOLLECTIVE ;  /* 0x000000000000791b */ /* 0x003fe20003800000 */
.L_x_9493:
[----:B------:R-:W-:-:S05]  /*15bc0*/  IADD3 R2, P0, R34, R2, RZ ;  /* 0x0000000222027210 */ /* 0x000fca0007f1e0ff */
[----:B------:R-:W-:Y:S01]  /*15bd0*/  IMAD.X R3, RZ, RZ, R3, P0 ;  /* 0x000000ffff037224 */ /* 0x000fe200000e0603 */
[C---:B------:R-:W-:Y:S02]  /*15be0*/  ISETP.LT.OR P0, PT, R19.reuse, 0x81, P1 ;  /* 0x000000811300780c */ /* 0x040fe40000f01670 */
[----:B------:R-:W-:Y:S02]  /*15bf0*/  ISETP.GE.AND P1, PT, R19, 0x11, PT ;  /* 0x000000111300780c */ /* 0x000fe40003f26270 */
[----:B------:R-:W-:-:S09]  /*15c00*/  MOV R13, R20 ;  /* 0x00000014000d7202 */ /* 0x000fd20000000f00 */
        /* <DEDUP_REMOVED lines=10> */
.L_x_9494:
        /* <DEDUP_REMOVED lines=14> */
.L_x_9410:
[----:B--2---:R2:W3:Y:S02]  /*15d90*/  SYNCS.PHASECHK.TRANS64.TRYWAIT P0, [R0+URZ+0x22840], R27 ;  /* 0x0228401b000075a7 */ /* 0x0044e4000800017f */
[----:B---3--:R-:W-:Y:S05]  /*15da0*/  @!P0 NANOSLEEP.SYNCS 0x989680 ;  /* 0x009896800000895d */ /* 0x008fea0003900000 */
[----:B------:R-:W3:Y:S02]  /*15db0*/  @!P0 SYNCS.PHASECHK.TRANS64 P0, [R0+URZ+0x22840], R27 ;  /* 0x0228401b000085a7 */ /* 0x000ee4000800007f */
[----:B---3--:R-:W-:Y:S05]  /*15dc0*/  @!P0 BRA `(.L_x_9410) ;  /* 0xfffffffc00f08947 */ /* 0x008fea000383ffff */
[----:B------:R-:W-:Y:S05]  /*15dd0*/  BRA `(.L_x_9496) ;  /* 0xffffffb400587947 */ /* 0x000fea000383ffff */
.L_x_9411:
        /* <DEDUP_REMOVED lines=8> */
.L_x_9498:
[----:B------:R-:W-:Y:S05]  /*15e60*/  BSYNC B0 ;  /* 0x0000000000007941 */ /* 0x000fea0003800000 */
.L_x_9497:
        /* <DEDUP_REMOVED lines=8> */
.L_x_9499:
        /* <DEDUP_REMOVED lines=13> */
.L_x_9500:
[----:B------:R-:W-:Y:S02]  /*15fc0*/  IMAD.MOV.U32 R13, RZ, RZ, R8 ;  /* 0x000000ffff0d7224 */ /* 0x000fe400078e0008 */
[----:B------:R-:W-:-:S07]  /*15fd0*/  IMAD.MOV.U32 R2, RZ, RZ, R14 ;  /* 0x000000ffff027224 */ /* 0x000fce00078e000e */
[----:B------:R-:W-:Y:S05]  /*15fe0*/  WARPSYNC.COLLECTIVE R15, `(.L_x_9501) ;  /* 0x000000000f087348 */ /* 0x000fea0003c00000 */
[----:B------:R0:W1:Y:S02]  /*15ff0*/  SHFL.IDX P6, R14, R13, R12, R11 ;  /* 0x0000000c0d0e7389 */ /* 0x00006400000c000b */
[----:B01----:R-:W-:Y:S01]  /*16000*/  ENDCOLLECTIVE ;  /* 0x000000000000791b */ /* 0x003fe20003800000 */
.L_x_9501:
        /* <DEDUP_REMOVED lines=13> */
.L_x_9502:
[----:B------:R-:W-:Y:S02]  /*160e0*/  IMAD.MOV.U32 R13, RZ, RZ, R8 ;  /* 0x000000ffff0d7224 */ /* 0x000fe400078e0008 */
[----:B------:R-:W-:-:S07]  /*160f0*/  IMAD.MOV.U32 R2, RZ, RZ, R14 ;  /* 0x000000ffff027224 */ /* 0x000fce00078e000e */
[----:B------:R-:W-:Y:S05]  /*16100*/  WARPSYNC.COLLECTIVE R15, `(.L_x_9503) ;  /* 0x000000000f087348 */ /* 0x000fea0003c00000 */
[----:B------:R0:W1:Y:S02]  /*16110*/  SHFL.IDX P6, R14, R13, R12, R11 ;  /* 0x0000000c0d0e7389 */ /* 0x00006400000c000b */
[----:B01----:R-:W-:Y:S01]  /*16120*/  ENDCOLLECTIVE ;  /* 0x000000000000791b */ /* 0x003fe20003800000 */
.L_x_9503:
        /* <DEDUP_REMOVED lines=14> */
.L_x_9504:
[----:B------:R-:W-:Y:S02]  /*16210*/  IMAD.MOV.U32 R13, RZ, RZ, R8 ;  /* 0x000000ffff0d7224 */ /* 0x000fe400078e0008 */
[----:B------:R-:W-:-:S07]  /*16220*/  IMAD.MOV.U32 R2, RZ, RZ, R14 ;  /* 0x000000ffff027224 */ /* 0x000fce00078e000e */
[----:B------:R-:W-:Y:S05]  /*16230*/  WARPSYNC.COLLECTIVE R15, `(.L_x_9505) ;  /* 0x000000000f087348 */ /* 0x000fea0003c00000 */
[----:B------:R0:W1:Y:S02]  /*16240*/  SHFL.IDX P6, R14, R13, R12, R11 ;  /* 0x0000000c0d0e7389 */ /* 0x00006400000c000b */
[----:B01----:R-:W-:Y:S01]  /*16250*/  ENDCOLLECTIVE ;  /* 0x000000000000791b */ /* 0x003fe20003800000 */
.L_x_9505:
        /* <DEDUP_REMOVED lines=8> */
.L_x_9506:
        /* <DEDUP_REMOVED lines=11> */
.L_x_9507:
        /* <DEDUP_REMOVED lines=8> */
.L_x_9508:
        /* <DEDUP_REMOVED lines=11> */
.L_x_9509:
        /* <DEDUP_REMOVED lines=8> */
.L_x_9510:
        /* <DEDUP_REMOVED lines=10> */
.L_x_9511:
[----:B------:R-:W-:Y:S01]  /*165e0*/  MOV R13, R7 ;  /* 0x00000007000d7202 */ /* 0x000fe20000000f00 */
[----:B------:R-:W-:Y:S01]  /*165f0*/  IMAD.MOV.U32 R12, RZ, RZ, 0x7 ;  /* 0x00000007ff0c7424 */ /* 0x000fe200078e00ff */
[----:B------:R-:W-:-:S05]  /*16600*/  @P5 IADD3 R14, P0, R34, R14, RZ ;  /* 0x0000000e220e5210 */ /* 0x000fca0007f1e0ff */
[----:B------:R-:W-:Y:S02]  /*16610*/  @P5 IMAD.X R9, RZ, RZ, R2, P0 ;  /* 0x000000ffff095224 */ /* 0x000fe400000e0602 */
[----:B------:R-:W-:-:S07]  /*16620*/  @P5 IMAD.MOV.U32 R2, RZ, RZ, R14 ;  /* 0x000000ffff025224 */ /* 0x000fce00078e000e */
[----:B------:R-:W-:Y:S05]  /*16630*/  WARPSYNC.COLLECTIVE R15, `(.L_x_9512) ;  /* 0x000000000f087348 */ /* 0x000fea0003c00000 */
[----:B------:R0:W1:Y:S02]  /*16640*/  SHFL.IDX P6, R14, R13, R12, R11 ;  /* 0x0000000c0d0e7389 */ /* 0x00006400000c000b */
[----:B01----:R-:W-:Y:S01]  /*16650*/  ENDCOLLECTIVE ;  /* 0x000000000000791b */ /* 0x003fe20003800000 */
.L_x_9512:
        /* <DEDUP_REMOVED lines=10> */
.L_x_9513:
[----:B------:R-:W-:Y:S02]  /*16700*/  IMAD.MOV.U32 R13, RZ, RZ, R5 ;  /* 0x000000ffff0d7224 */ /* 0x000fe400078e0005 */
[----:B------:R-:W-:Y:S01]  /*16710*/  IMAD.MOV.U32 R12, RZ, RZ, RZ ;  /* 0x000000ffff0c7224 */ /* 0x000fe200078e00ff */
[----:B------:R-:W-:-:S05]  /*16720*/  @P3 IADD3 R14, P0, R34, R14, RZ ;  /* 0x0000000e220e3210 */ /* 0x000fca0007f1e0ff */
[----:B------:R-:W-:-:S08]  /*16730*/  @P3 IMAD.MOV.U32 R2, RZ, RZ, R14 ;  /* 0x000000ffff023224 */ /* 0x000fd000078e000e */
[----:B------:R-:W-:Y:S05]  /*16740*/  WARPSYNC.COLLECTIVE R15, `(.L_x_9514) ;  /* 0x000000000f087348 */ /* 0x000fea0003c00000 */
[----:B------:R0:W1:Y:S02]  /*16750*/  SHFL.IDX P6, R14, R13, R12, R11 ;  /* 0x0000000c0d0e7389 */ /* 0x00006400000c000b */
[----:B01----:R-:W-:Y:S01]  /*16760*/  ENDCOLLECTIVE ;  /* 0x000000000000791b */ /* 0x003fe20003800000 */
.L_x_9514:
[----:B------:R-:W-:-:S04]  /*16770*/  @P3 IMAD.X R9, RZ, RZ, R9, P0 ;  /* 0x000000ffff093224 */ /* 0x000fc800000e0609 */
[----:B------:R-:W-:-:S05]  /*16780*/  @P3 IMAD.MOV.U32 R3, RZ, RZ, R9 ;  /* 0x000000ffff033224 */ /* 0x000fca00078e0009 */
[----:B------:R-:W-:Y:S01]  /*16790*/  @!PT LDS RZ, [RZ] ;  /* 0x00000000fffff984 */ /* 0x000fe20000000800 */
[----:B------:R-:W-:Y:S01]  /*167a0*/  @!PT LDS RZ, [RZ] ;  /* 0x00000000fffff984 */ /* 0x000fe20000000800 */
[----:B------:R-:W-:Y:S01]  /*167b0*/  @!PT LDS RZ, [RZ] ;  /* 0x00000000fffff984 */ /* 0x000fe20000000800 */
[----:B------:R0:W-:Y:S01]  /*167c0*/  @P3 LDGSTS.E.BYPASS.LTC128B.128 [R4+0x1bc00], desc[UR50][R2.64], !P2 ;  /* 0x1bc0000002043fae */ /* 0x0001e2000d101d72 */
[----:B------:R-:W-:Y:S01]  /*167d0*/  IMAD.MOV.U32 R13, RZ, RZ, R6 ;  /* 0x000000ffff0d7224 */ /* 0x000fe200078e0006 */
[----:B------:R-:W-:-:S07]  /*167e0*/  MOV R9, R14 ;  /* 0x0000000e00097202 */ /* 0x000fce0000000f00 */
[----:B0-----:R-:W-:Y:S05]  /*167f0*/  WARPSYNC.COLLECTIVE R15, `(.L_x_9515) ;  /* 0x000000000f087348 */ /* 0x001fea0003c00000 */
[----:B------:R1:W2:Y:S02]  /*16800*/  SHFL.IDX P6, R14, R13, R12, R11 ;  /* 0x0000000c0d0e7389 */ /* 0x0002a400000c000b */
[----:B012---:R-:W-:Y:S01]  /*16810*/  ENDCOLLECTIVE ;  /* 0x000000000000791b */ /* 0x007fe20003800000 */
.L_x_9515:
[----:B------:R-:W-:Y:S02]  /*16820*/  IMAD.MOV.U32 R13, RZ, RZ, R5 ;  /* 0x000000ffff0d7224 */ /* 0x000fe400078e0005 */
[----:B------:R-:W-:Y:S01]  /*16830*/  IMAD.MOV.U32 R12, RZ, RZ, 0x1 ;  /* 0x00000001ff0c7424 */ /* 0x000fe200078e00ff */
[----:B------:R-:W-:-:S05]  /*16840*/  @P1 IADD3 R14, P0, R34, R14, RZ ;  /* 0x0000000e220e1210 */ /* 0x000fca0007f1e0ff */
[----:B------:R-:W-:-:S08]  /*16850*/  @P1 IMAD.MOV.U32 R2, RZ, RZ, R14 ;  /* 0x000000ffff021224 */ /* 0x000fd000078e000e */
[----:B------:R-:W-:Y:S05]  /*16860*/  WARPSYNC.COLLECTIVE R15, `(.L_x_9516) ;  /* 0x000000000f087348 */ /* 0x000fea0003c00000 */
[----:B------:R0:W1:Y:S02]  /*16870*/  SHFL.IDX P6, R14, R13, R12, R11 ;  /* 0x0000000c0d0e7389 */ /* 0x00006400000c000b */
[----:B01----:R-:W-:Y:S01]  /*16880*/  ENDCOLLECTIVE ;  /* 0x000000000000791b */ /* 0x003fe20003800000 */
.L_x_9516:
        /* <DEDUP_REMOVED lines=11> */
.L_x_9517:
[----:B------:R-:W-:Y:S05]  /*16940*/  BRA `(.L_x_9518) ;  /* 0xffffffb0001c7947 */ /* 0x000fea000383ffff */
.L_x_9416:
[----:B------:R-:W-:Y:S01]  /*16950*/  MOV R13, R5 ;  /* 0x00000005000d7202 */ /* 0x000fe20000000f00 */
[----:B------:R-:W-:Y:S02]  /*16960*/  IMAD.MOV.U32 R12, RZ, RZ, RZ ;  /* 0x000000ffff0c7224 */ /* 0x000fe400078e00ff */
[----:B------:R-:W-:Y:S02]  /*16970*/  IMAD.MOV.U32 R11, RZ, RZ, 0x181f ;  /* 0x0000181fff0b7424 */ /* 0x000fe400078e00ff */
[----:B------:R-:W-:Y:S02]  /*16980*/  IMAD.MOV.U32 R15, RZ, RZ, -0x1 ;  /* 0xffffffffff0f7424 */ /* 0x000fe400078e00ff */
[----:B------:R-:W-:-:S07]  /*16990*/  IMAD.U32 R4, RZ, RZ, UR43 ;  /* 0x0000002bff047e24 */ /* 0x000fce000f8e00ff */
[----:B-----5:R-:W-:Y:S05]  /*169a0*/  WARPSYNC.COLLECTIVE R15, `(.L_x_9519) ;  /* 0x000000000f087348 */ /* 0x020fea0003c00000 */
[----:B------:R0:W1:Y:S02]  /*169b0*/  SHFL.IDX P6, R14, R13, R12, R11 ;  /* 0x0000000c0d0e7389 */ /* 0x00006400000c000b */
[----:B01---5:R-:W-:Y:S01]  /*169c0*/  ENDCOLLECTIVE ;  /* 0x000000000000791b */ /* 0x023fe20003800000 */
.L_x_9519:
        /* <DEDUP_REMOVED lines=8> */
.L_x_9520:
[----:B------:R-:W-:Y:S02]  /*16a50*/  IMAD.MOV.U32 R13, RZ, RZ, R5 ;  /* 0x000000ffff0d7224 */ /* 0x000fe400078e0005 */
[----:B------:R-:W-:Y:S01]  /*16a60*/  IMAD.MOV.U32 R12, RZ, RZ, 0x1 ;  /* 0x00000001ff0c7424 */ /* 0x000fe200078e00ff */
[----:B------:R-:W-:-:S05]  /*16a70*/  @!P1 IADD3 R14, P0, R34, R14, RZ ;  /* 0x0000000e220e9210 */ /* 0x000fca0007f1e0ff */
[----:B------:R-:W-:Y:S01]  /*16a80*/  @!P1 IMAD.X R3, RZ, RZ, R2, P0 ;  /* 0x000000ffff039224 */ /* 0x000fe200000e0602 */
[----:B------:R-:W-:-:S07]  /*16a90*/  @!P1 MOV R2, R14 ;  /* 0x0000000e00029202 */ /* 0x000fce0000000f00 */
[----:B------:R-:W-:Y:S05]  /*16aa0*/  WARPSYNC.COLLECTIVE R15, `(.L_x_9521) ;  /* 0x000000000f087348 */ /* 0x000fea0003c00000 */
[----:B------:R0:W1:Y:S02]  /*16ab0*/  SHFL.IDX P6, R14, R13, R12, R11 ;  /* 0x0000000c0d0e7389 */ /* 0x00006400000c000b */
[----:B01----:R-:W-:Y:S01]  /*16ac0*/  ENDCOLLECTIVE ;  /* 0x000000000000791b */ /* 0x003fe20003800000 */
.L_x_9521:
        /* <DEDUP_REMOVED lines=10> */
.L_x_9522:
[----:B------:R-:W-:Y:S01]  /*16b70*/  IMAD.MOV.U32 R13, RZ, RZ, R5 ;  /* 0x000000ffff0d7224 */ /* 0x000fe200078e0005 */
[----:B------:R-:W-:Y:S02]  /*16b80*/  MOV R12, 0x2 ;  /* 0x00000002000c7802 */ /* 0x000fe40000000f00 */
[----:B------:R-:W-:-:S13]  /*16b90*/  @!P1 IADD3 R2, P0, R34, R14, RZ ;  /* 0x0000000e22029210 */ /* 0x000fda0007f1e0ff */
[----:B------:R-:W-:Y:S05]  /*16ba0*/  WARPSYNC.COLLECTIVE R15, `(.L_x_9523) ;  /* 0x000000000f087348 */ /* 0x000fea0003c00000 */
[----:B------:R0:W1:Y:S02]  /*16bb0*/  SHFL.IDX P6, R14, R13, R12, R11 ;  /* 0x0000000c0d0e7389 */ /* 0x00006400000c000b */
[----:B01----:R-:W-:Y:S01]  /*16bc0*/  ENDCOLLECTIVE ;  /* 0x000000000000791b */ /* 0x003fe20003800000 */
.L_x_9523:
        /* <DEDUP_REMOVED lines=12> */
.L_x_9524:
[----:B------:R-:W-:Y:S02]  /*16c90*/  IMAD.MOV.U32 R13, RZ, RZ, R5 ;  /* 0x000000ffff0d7224 */ /* 0x000fe400078e0005 */
[----:B------:R-:W-:Y:S01]  /*16ca0*/  IMAD.MOV.U32 R12, RZ, RZ, 0x3 ;  /* 0x00000003ff0c7424 */ /* 0x000fe200078e00ff */
[----:B------:R-:W-:-:S13]  /*16cb0*/  @!P1 IADD3 R2, P0, R34, R14, RZ ;  /* 0x0000000e22029210 */ /* 0x000fda0007f1e0ff */
[----:B------:R-:W-:Y:S05]  /*16cc0*/  WARPSYNC.COLLECTIVE R15, `(.L_x_9525) ;  /* 0x000000000f087348 */ /* 0x000fea0003c00000 */
[----:B------:R0:W1:Y:S02]  /*16cd0*/  SHFL.IDX P6, R14, R13, R12, R11 ;  /* 0x0000000c0d0e7389 */ /* 0x00006400000c000b */
[----:B01----:R-:W-:Y:S01]  /*16ce0*/  ENDCOLLECTIVE ;  /* 0x000000000000791b */ /* 0x003fe20003800000 */
.L_x_9525:
        /* <DEDUP_REMOVED lines=12> */
.L_x_9526:
[----:B------:R-:W-:Y:S02]  /*16db0*/  IMAD.MOV.U32 R13, RZ, RZ, R5 ;  /* 0x000000ffff0d7224 */ /* 0x000fe400078e0005 */
[----:B------:R-:W-:Y:S01]  /*16dc0*/  IMAD.MOV.U32 R12, RZ, RZ, 0x4 ;  /* 0x00000004ff0c7424 */ /* 0x000fe200078e00ff */
[----:B------:R-:W-:-:S13]  /*16dd0*/  @!P1 IADD3 R2, P0, R34, R14, RZ ;  /* 0x0000000e22029210 */ /* 0x000fda0007f1e0ff */
[----:B------:R-:W-:Y:S05]  /*16de0*/  WARPSYNC.COLLECTIVE R15, `(.L_x_9527) ;  /* 0x000000000f087348 */ /* 0x000fea0003c00000 */
[----:B------:R0:W1:Y:S02]  /*16df0*/  SHFL.IDX P6, R14, R13, R12, R11 ;  /* 0x0000000c0d0e7389 */ /* 0x00006400000c000b */
[----:B01----:R-:W-:Y:S01]  /*16e00*/  ENDCOLLECTIVE ;  /* 0x000000000000791b */ /* 0x003fe20003800000 */
.L_x_9527:
[----:B------:R-:W-:Y:S01]  /*16e10*/  @!P1 IADD3.X R3, RZ, R6, RZ, P0, !PT ;  /* 0x00000006ff039210 */ /* 0x000fe200007fe4ff */
[----:B------:R-:W-:-:S04]  /*16e20*/  VIADD R6, R4, 0x40 ;  /* 0x0000004004067836 */ /* 0x000fc80000000000 */
        /* <DEDUP_REMOVED lines=10> */
.L_x_9528:
[----:B------:R-:W-:Y:S01]  /*16ed0*/  IMAD.MOV.U32 R13, RZ, RZ, R5 ;  /* 0x000000ffff0d7224 */ /* 0x000fe200078e0005 */
[----:B------:R-:W-:Y:S02]  /*16ee0*/  MOV R12, 0x5 ;  /* 0x00000005000c7802 */ /* 0x000fe40000000f00 */
[----:B------:R-:W-:-:S13]  /*16ef0*/  @!P1 IADD3 R2, P0, R34, R14, RZ ;  /* 0x0000000e22029210 */ /* 0x000fda0007f1e0ff */
[----:B------:R-:W-:Y:S05]  /*16f00*/  WARPSYNC.COLLECTIVE R15, `(.L_x_9529) ;  /* 0x000000000f087348 */ /* 0x000fea0003c00000 */
[----:B------:R0:W1:Y:S02]  /*16f10*/  SHFL.IDX P6, R14, R13, R12, R11 ;  /* 0x0000000c0d0e7389 */ /* 0x00006400000c000b */
[----:B01----:R-:W-:Y:S01]  /*16f20*/  ENDCOLLECTIVE ;  /* 0x000000000000791b */ /* 0x003fe20003800000 */
.L_x_9529:
        /* <DEDUP_REMOVED lines=12> */
.L_x_9530:
[----:B------:R-:W-:Y:S02]  /*16ff0*/  IMAD.MOV.U32 R13, RZ, RZ, R5 ;  /* 0x000000ffff0d7224 */ /* 0x000fe400078e0005 */
[----:B------:R-:W-:Y:S01]  /*17000*/  IMAD.MOV.U32 R12, RZ, RZ, 0x6 ;  /* 0x00000006ff0c7424 */ /* 0x000fe200078e00ff */
[----:B------:R-:W-:-:S13]  /*17010*/  @!P1 IADD3 R2, P0, R34, R14, RZ ;  /* 0x0000000e22029210 */ /* 0x000fda0007f1e0ff */
[----:B------:R-:W-:Y:S05]  /*17020*/  WARPSYNC.COLLECTIVE R15, `(.L_x_9531) ;  /* 0x000000000f087348 */ /* 0x000fea0003c00000 */
[----:B------:R0:W1:Y:S02]  /*17030*/  SHFL.IDX P6, R14, R13, R12, R11 ;  /* 0x0000000c0d0e7389 */ /* 0x00006400000c000b */
[----:B01----:R-:W-:Y:S01]  /*17040*/  ENDCOLLECTIVE ;  /* 0x000000000000791b */ /* 0x003fe20003800000 */
.L_x_9531:
        /* <DEDUP_REMOVED lines=12> */
.L_x_9532:
[----:B------:R-:W-:Y:S02]  /*17110*/  IMAD.MOV.U32 R13, RZ, RZ, R5 ;  /* 0x000000ffff0d7224 */ /* 0x000fe400078e0005 */
[----:B------:R-:W-:Y:S01]  /*17120*/  IMAD.MOV.U32 R12, RZ, RZ, 0x7 ;  /* 0x00000007ff0c7424 */ /* 0x000fe200078e00ff */
[----:B------:R-:W-:-:S13]  /*17130*/  @!P1 IADD3 R2, P0, R34, R14, RZ ;  /* 0x0000000e22029210 */ /* 0x000fda0007f1e0ff */
[----:B------:R-:W-:Y:S05]  /*17140*/  WARPSYNC.COLLECTIVE R15, `(.L_x_9533) ;  /* 0x000000000f087348 */ /* 0x000fea0003c00000 */
[----:B------:R0:W1:Y:S02]  /*17150*/  SHFL.IDX P6, R14, R13, R12, R11 ;  /* 0x0000000c0d0e7389 */ /* 0x00006400000c000b */
[----:B01----:R-:W-:Y:S01]  /*17160*/  ENDCOLLECTIVE ;  /* 0x000000000000791b */ /* 0x003fe20003800000 */
.L_x_9533:
[----:B------:R-:W-:-:S05]  /*17170*/  @!P1 IADD3.X R3, RZ, R6, RZ, P0, !PT ;  /* 0x00000006ff039210 */ /* 0x000fca00007fe4ff */
        /* <DEDUP_REMOVED lines=9> */
.L_x_9534:
[----:B------:R-:W-:Y:S05]  /*17210*/  BRA `(.L_x_9535) ;  /* 0xffffffb000447947 */ /* 0x000fea000383ffff */
.L_x_9419:
[----:B0-----:R0:W1:Y:S02]  /*17220*/  SYNCS.PHASECHK.TRANS64.TRYWAIT P0, [R17+URZ+0x22820], R0 ;  /* 0x02282000110075a7 */ /* 0x001064000800017f */
[----:B-1----:R-:W-:Y:S05]  /*17230*/  @!P0 NANOSLEEP.SYNCS 0x989680 ;  /* 0x009896800000895d */ /* 0x002fea0003900000 */
[----:B------:R-:W1:Y:S02]  /*17240*/  @!P0 SYNCS.PHASECHK.TRANS64 P0, [R17+URZ+0x22820], R0 ;  /* 0x02282000110085a7 */ /* 0x000e64000800007f */
[----:B-1----:R-:W-:Y:S05]  /*17250*/  @!P0 BRA `(.L_x_9419) ;  /* 0xfffffffc00f08947 */ /* 0x002fea000383ffff */
[----:B------:R-:W-:Y:S05]  /*17260*/  BRA `(.L_x_9536) ;  /* 0xffffffb000a07947 */ /* 0x000fea000383ffff */
.L_x_9423:
[----:B0-----:R0:W1:Y:S02]  /*17270*/  SYNCS.PHASECHK.TRANS64.TRYWAIT P0, [R0+URZ+0x22880], R29 ;  /* 0x0228801d000075a7 */ /* 0x001064000800017f */
[----:B-1----:R-:W-:Y:S05]  /*17280*/  @!P0 NANOSLEEP.SYNCS 0x989680 ;  /* 0x009896800000895d */ /* 0x002fea0003900000 */
[----:B------:R-:W1:Y:S02]  /*17290*/  @!P0 SYNCS.PHASECHK.TRANS64 P0, [R0+URZ+0x22880], R29 ;  /* 0x0228801d000085a7 */ /* 0x000e64000800007f */
[----:B-1----:R-:W-:Y:S05]  /*172a0*/  @!P0 BRA `(.L_x_9423) ;  /* 0xfffffffc00f08947 */ /* 0x002fea000383ffff */
[----:B------:R-:W-:Y:S05]  /*172b0*/  BRA `(.L_x_9537) ;  /* 0xffffffb400d47947 */ /* 0x000fea000383ffff */
.L_x_9424:
        /* <DEDUP_REMOVED lines=8> */
.L_x_9539:
[----:B------:R-:W-:Y:S05]  /*17340*/  BSYNC B0 ;  /* 0x0000000000007941 */ /* 0x000fea0003800000 */
.L_x_9538:
        /* <DEDUP_REMOVED lines=8> */
.L_x_9540:
        /* <DEDUP_REMOVED lines=8> */
.L_x_9541:
        /* <DEDUP_REMOVED lines=10> */
.L_x_9542:
[----:B------:R-:W-:Y:S02]  /*174f0*/  IMAD.MOV.U32 R13, RZ, RZ, R20 ;  /* 0x000000ffff0d7224 */ /* 0x000fe400078e0014 */
[----:B------:R-:W-:Y:S02]  /*17500*/  IMAD.MOV.U32 R12, RZ, RZ, 0x2 ;  /* 0x00000002ff0c7424 */ /* 0x000fe400078e00ff */
[----:B------:R-:W-:-:S07]  /*17510*/  IMAD.MOV.U32 R2, RZ, RZ, R14 ;  /* 0x000000ffff027224 */ /* 0x000fce00078e000e */
[----:B------:R-:W-:Y:S05]  /*17520*/  WARPSYNC.COLLECTIVE R15, `(.L_x_9543) ;  /* 0x000000000f087348 */ /* 0x000fea0003c00000 */
[----:B------:R0:W1:Y:S02]  /*17530*/  SHFL.IDX P6, R14, R13, R12, R11 ;  /* 0x0000000c0d0e7389 */ /* 0x00006400000c000b */
[----:B01----:R-:W-:Y:S01]  /*17540*/  ENDCOLLECTIVE ;  /* 0x000000000000791b */ /* 0x003fe20003800000 */
.L_x_9543:
        /* <DEDUP_REMOVED lines=11> */
.L_x_9544:
[----:B------:R-:W-:Y:S02]  /*17600*/  IMAD.MOV.U32 R13, RZ, RZ, R20 ;  /* 0x000000ffff0d7224 */ /* 0x000fe400078e0014 */
[----:B------:R-:W-:Y:S01]  /*17610*/  IMAD.MOV.U32 R12, RZ, RZ, 0x3 ;  /* 0x00000003ff0c7424 */ /* 0x000fe200078e00ff */
[----:B------:R-:W-:-:S07]  /*17620*/  MOV R2, R14 ;  /* 0x0000000e00027202 */ /* 0x000fce0000000f00 */
[----:B------:R-:W-:Y:S05]  /*17630*/  WARPSYNC.COLLECTIVE R15, `(.L_x_9545) ;  /* 0x000000000f087348 */ /* 0x000fea0003c00000 */
[----:B------:R0:W1:Y:S02]  /*17640*/  SHFL.IDX P6, R14, R13, R12, R11 ;  /* 0x0000000c0d0e7389 */ /* 0x00006400000c000b */
[----:B01----:R-:W-:Y:S01]  /*17650*/  ENDCOLLECTIVE ;  /* 0x000000000000791b */ /* 0x003fe20003800000 */
.L_x_9545:
        /* <DEDUP_REMOVED lines=11> */
.L_x_9546:
[----:B------:R-:W-:Y:S02]  /*17710*/  IMAD.MOV.U32 R13, RZ, RZ, R20 ;  /* 0x000000ffff0d7224 */ /* 0x000fe400078e0014 */
[----:B------:R-:W-:Y:S01]  /*17720*/  IMAD.MOV.U32 R12, RZ, RZ, 0x4 ;  /* 0x00000004ff0c7424 */ /* 0x000fe200078e00ff */
[----:B------:R-:W-:-:S13]  /*17730*/  IADD3 R2, P0, R34, R14, RZ ;  /* 0x0000000e22027210 */ /* 0x000fda0007f1e0ff */
[----:B------:R-:W-:Y:S05]  /*17740*/  WARPSYNC.COLLECTIVE R15, `(.L_x_9547) ;  /* 0x000000000f087348 */ /* 0x000fea0003c00000 */
[----:B------:R0:W1:Y:S02]  /*17750*/  SHFL.IDX P6, R14, R13, R12, R11 ;  /* 0x0000000c0d0e7389 */ /* 0x00006400000c000b */
[----:B01----:R-:W-:Y:S01]  /*17760*/  ENDCOLLECTIVE ;  /* 0x000000000000791b */ /* 0x003fe20003800000 */
.L_x_9547:
        /* <DEDUP_REMOVED lines=10> */
.L_x_9548:
[----:B------:R-:W-:Y:S02]  /*17810*/  IMAD.MOV.U32 R13, RZ, RZ, R20 ;  /* 0x000000ffff0d7224 */ /* 0x000fe400078e0014 */
[----:B------:R-:W-:Y:S02]  /*17820*/  IMAD.MOV.U32 R12, RZ, RZ, 0x5 ;  /* 0x00000005ff0c7424 */ /* 0x000fe400078e00ff */
[----:B------:R-:W-:-:S07]  /*17830*/  IMAD.MOV.U32 R2, RZ, RZ, R14 ;  /* 0x000000ffff027224 */ /* 0x000fce00078e000e */
[----:B------:R-:W-:Y:S05]  /*17840*/  WARPSYNC.COLLECTIVE R15, `(.L_x_9549) ;  /* 0x000000000f087348 */ /* 0x000fea0003c00000 */
[----:B------:R0:W1:Y:S02]  /*17850*/  SHFL.IDX P6, R14, R13, R12, R11 ;  /* 0x0000000c0d0e7389 */ /* 0x00006400000c000b */
[----:B01----:R-:W-:Y:S01]  /*17860*/  ENDCOLLECTIVE ;  /* 0x000000000000791b */ /* 0x003fe20003800000 */
.L_x_9549:
        /* <DEDUP_REMOVED lines=11> */
.L_x_9550:
[----:B------:R-:W-:Y:S01]  /*17920*/  MOV R13, R20 ;  /* 0x00000014000d7202 */ /* 0x000fe20000000f00 */
[----:B------:R-:W-:Y:S01]  /*17930*/  IMAD.MOV.U32 R12, RZ, RZ, 0x6 ;  /* 0x00000006ff0c7424 */ /* 0x000fe200078e00ff */
[----:B------:R-:W-:-:S13]  /*17940*/  IADD3 R2, P0, R34, R14, RZ ;  /* 0x0000000e22027210 */ /* 0x000fda0007f1e0ff */
[----:B------:R-:W-:Y:S05]  /*17950*/  WARPSYNC.COLLECTIVE R15, `(.L_x_9551) ;  /* 0x000000000f087348 */ /* 0x000fea0003c00000 */
[----:B------:R0:W1:Y:S02]  /*17960*/  SHFL.IDX P6, R14, R13, R12, R11 ;  /* 0x0000000c0d0e7389 */ /* 0x00006400000c000b */
[----:B01----:R-:W-:Y:S01]  /*17970*/  ENDCOLLECTIVE ;  /* 0x000000000000791b */ /* 0x003fe20003800000 */
.L_x_9551:
        /* <DEDUP_REMOVED lines=10> */
.L_x_9552:
[----:B------:R-:W-:Y:S02]  /*17a20*/  IMAD.MOV.U32 R13, RZ, RZ, R20 ;  /* 0x000000ffff0d7224 */ /* 0x000fe400078e0014 */
[----:B------:R-:W-:Y:S02]  /*17a30*/  IMAD.MOV.U32 R12, RZ, RZ, 0x7 ;  /* 0x00000007ff0c7424 */ /* 0x000fe400078e00ff */
[----:B------:R-:W-:-:S07]  /*17a40*/  IMAD.MOV.U32 R2, RZ, RZ, R14 ;  /* 0x000000ffff027224 */ /* 0x000fce00078e000e */
[----:B------:R-:W-:Y:S05]  /*17a50*/  WARPSYNC.COLLECTIVE R15, `(.L_x_9553) ;  /* 0x000000000f087348 */ /* 0x000fea0003c00000 */
[----:B------:R0:W1:Y:S02]  /*17a60*/  SHFL.IDX P6, R14, R13, R12, R11 ;  /* 0x0000000c0d0e7389 */ /* 0x00006400000c000b */
[----:B01----:R-:W-:Y:S01]  /*17a70*/  ENDCOLLECTIVE ;  /* 0x000000000000791b */ /* 0x003fe20003800000 */
.L_x_9553:
        /* <DEDUP_REMOVED lines=11> */
.L_x_9554:
[----:B------:R-:W-:Y:S02]  /*17b30*/  IMAD.MOV.U32 R13, RZ, RZ, R21 ;  /* 0x000000ffff0d7224 */ /* 0x000fe400078e0015 */
[----:B------:R-:W-:Y:S02]  /*17b40*/  IMAD.MOV.U32 R12, RZ, RZ, RZ ;  /* 0x000000ffff0c7224 */ /* 0x000fe400078e00ff */
[----:B------:R-:W-:-:S07]  /*17b50*/  IMAD.MOV.U32 R5, RZ, RZ, R14 ;  /* 0x000000ffff057224 */ /* 0x000fce00078e000e */
[----:B------:R-:W-:Y:S05]  /*17b60*/  WARPSYNC.COLLECTIVE R15, `(.L_x_9555) ;  /* 0x000000000f087348 */ /* 0x000fea0003c00000 */
[----:B------:R0:W1:Y:S02]  /*17b70*/  SHFL.IDX P6, R14, R13, R12, R11 ;  /* 0x0000000c0d0e7389 */ /* 0x00006400000c000b */
[----:B01----:R-:W-:Y:S01]  /*17b80*/  ENDCOLLECTIVE ;  /* 0x000000000000791b */ /* 0x003fe20003800000 */
.L_x_9555:
        /* <DEDUP_REMOVED lines=11> */
.L_x_9556:
[----:B------:R-:W-:Y:S01]  /*17c40*/  MOV R13, R21 ;  /* 0x00000015000d7202 */ /* 0x000fe20000000f00 */
[----:B------:R-:W-:Y:S02]  /*17c50*/  IMAD.MOV.U32 R12, RZ, RZ, 0x1 ;  /* 0x00000001ff0c7424 */ /* 0x000fe400078e00ff */
[----:B------:R-:W-:-:S07]  /*17c60*/  IMAD.MOV.U32 R2, RZ, RZ, R14 ;  /* 0x000000ffff027224 */ /* 0x000fce00078e000e */
[----:B------:R-:W-:Y:S05]  /*17c70*/  WARPSYNC.COLLECTIVE R15, `(.L_x_9557) ;  /* 0x000000000f087348 */ /* 0x000fea0003c00000 */
[----:B------:R0:W1:Y:S02]  /*17c80*/  SHFL.IDX P6, R14, R13, R12, R11 ;  /* 0x0000000c0d0e7389 */ /* 0x00006400000c000b */
[----:B01----:R-:W-:Y:S01]  /*17c90*/  ENDCOLLECTIVE ;  /* 0x000000000000791b */ /* 0x003fe20003800000 */
.L_x_9557:
        /* <DEDUP_REMOVED lines=11> */
.L_x_9558:
[----:B------:R-:W-:Y:S01]  /*17d50*/  IMAD.MOV.U32 R2, RZ, RZ, R14 ;  /* 0x000000ffff027224 */ /* 0x000fe200078e000e */
[----:B------:R-:W-:Y:S06]  /*17d60*/  BRA `(.L_x_9559) ;  /* 0xffffffb000787947 */ /* 0x000fec000383ffff */
.L_x_9429:
[----:B---3--:R3:W4:Y:S02]  /*17d70*/  SYNCS.PHASECHK.TRANS64.TRYWAIT P0, [R0+URZ+0x22840], R29 ;  /* 0x0228401d000075a7 */ /* 0x008724000800017f */
[----:B----4-:R-:W-:Y:S05]  /*17d80*/  @!P0 NANOSLEEP.SYNCS 0x989680 ;  /* 0x009896800000895d */ /* 0x010fea0003900000 */
[----:B------:R-:W4:Y:S02]  /*17d90*/  @!P0 SYNCS.PHASECHK.TRANS64 P0, [R0+URZ+0x22840], R29 ;  /* 0x0228401d000085a7 */ /* 0x000f24000800007f */
[----:B----4-:R-:W-:Y:S05]  /*17da0*/  @!P0 BRA `(.L_x_9429) ;  /* 0xfffffffc00f08947 */ /* 0x010fea000383ffff */
[----:B------:R-:W-:Y:S05]  /*17db0*/  BRA `(.L_x_9560) ;  /* 0xffffffb000c87947 */ /* 0x000fea000383ffff */
.L_x_9430:
        /* <DEDUP_REMOVED lines=8> */
.L_x_9562:
[----:B------:R-:W-:Y:S05]  /*17e40*/  BSYNC B0 ;  /* 0x0000000000007941 */ /* 0x000fea0003800000 */
.L_x_9561:
        /* <DEDUP_REMOVED lines=8> */
.L_x_9563:
        /* <DEDUP_REMOVED lines=8> */
.L_x_9564:
        /* <DEDUP_REMOVED lines=9> */
.L_x_9565:
[----:B------:R-:W-:Y:S02]  /*17fe0*/  IMAD.MOV.U32 R13, RZ, RZ, R10 ;  /* 0x000000ffff0d7224 */ /* 0x000fe400078e000a */
[----:B------:R-:W-:Y:S01]  /*17ff0*/  IMAD.MOV.U32 R12, RZ, RZ, 0x2 ;  /* 0x00000002ff0c7424 */ /* 0x000fe200078e00ff */
[----:B------:R-:W-:-:S13]  /*18000*/  IADD3 R2, P0, R34, R14, RZ ;  /* 0x0000000e22027210 */ /* 0x000fda0007f1e0ff */
[----:B------:R-:W-:Y:S05]  /*18010*/  WARPSYNC.COLLECTIVE R15, `(.L_x_9566) ;  /* 0x000000000f087348 */ /* 0x000fea0003c00000 */
[----:B------:R0:W1:Y:S02]  /*18020*/  SHFL.IDX P6, R14, R13, R12, R11 ;  /* 0x0000000c0d0e7389 */ /* 0x00006400000c000b */
[----:B01----:R-:W-:Y:S01]  /*18030*/  ENDCOLLECTIVE ;  /* 0x000000000000791b */ /* 0x003fe20003800000 */
.L_x_9566:
        /* <DEDUP_REMOVED lines=10> */
.L_x_9567:
[----:B------:R-:W-:Y:S01]  /*180e0*/  MOV R13, R10 ;  /* 0x0000000a000d7202 */ /* 0x000fe20000000f00 */
[----:B------:R-:W-:Y:S02]  /*180f0*/  IMAD.MOV.U32 R12, RZ, RZ, 0x3 ;  /* 0x00000003ff0c7424 */ /* 0x000fe400078e00ff */
[----:B------:R-:W-:-:S07]  /*18100*/  IMAD.MOV.U32 R2, RZ, RZ, R14 ;  /* 0x000000ffff027224 */ /* 0x000fce00078e000e */
[----:B------:R-:W-:Y:S05]  /*18110*/  WARPSYNC.COLLECTIVE R15, `(.L_x_9568) ;  /* 0x000000000f087348 */ /* 0x000fea0003c00000 */
[----:B------:R0:W1:Y:S02]  /*18120*/  SHFL.IDX P6, R14, R13, R12, R11 ;  /* 0x0000000c0d0e7389 */ /* 0x00006400000c000b */
[----:B01----:R-:W-:Y:S01]  /*18130*/  ENDCOLLECTIVE ;  /* 0x000000000000791b */ /* 0x003fe20003800000 */
.L_x_9568:
        /* <DEDUP_REMOVED lines=11> */
.L_x_9569:
[----:B------:R-:W-:Y:S02]  /*181f0*/  IMAD.MOV.U32 R13, RZ, RZ, R10 ;  /* 0x000000ffff0d7224 */ /* 0x000fe400078e000a */
[----:B------:R-:W-:Y:S01]  /*18200*/  IMAD.MOV.U32 R12, RZ, RZ, 0x4 ;  /* 0x00000004ff0c7424 */ /* 0x000fe200078e00ff */
[----:B------:R-:W-:-:S13]  /*18210*/  IADD3 R2, P0, R34, R14, RZ ;  /* 0x0000000e22027210 */ /* 0x000fda0007f1e0ff */
[----:B------:R-:W-:Y:S05]  /*18220*/  WARPSYNC.COLLECTIVE R15, `(.L_x_9570) ;  /* 0x000000000f087348 */ /* 0x000fea0003c00000 */
[----:B------:R0:W1:Y:S02]  /*18230*/  SHFL.IDX P6, R14, R13, R12, R11 ;  /* 0x0000000c0d0e7389 */ /* 0x00006400000c000b */
[----:B01----:R-:W-:Y:S01]  /*18240*/  ENDCOLLECTIVE ;  /* 0x000000000000791b */ /* 0x003fe20003800000 */
.L_x_9570:
        /* <DEDUP_REMOVED lines=10> */
.L_x_9571:
[----:B------:R-:W-:Y:S02]  /*182f0*/  IMAD.MOV.U32 R13, RZ, RZ, R10 ;  /* 0x000000ffff0d7224 */ /* 0x000fe400078e000a */
[----:B------:R-:W-:Y:S01]  /*18300*/  IMAD.MOV.U32 R12, RZ, RZ, 0x5 ;  /* 0x00000005ff0c7424 */ /* 0x000fe200078e00ff */
[----:B------:R-:W-:-:S07]  /*18310*/  MOV R2, R14 ;  /* 0x0000000e00027202 */ /* 0x000fce0000000f00 */
[----:B------:R-:W-:Y:S05]  /*18320*/  WARPSYNC.COLLECTIVE R15, `(.L_x_9572) ;  /* 0x000000000f087348 */ /* 0x000fea0003c00000 */
[----:B------:R0:W1:Y:S02]  /*18330*/  SHFL.IDX P6, R14, R13, R12, R11 ;  /* 0x0000000c0d0e7389 */ /* 0x00006400000c000b */
[----:B01----:R-:W-:Y:S01]  /*18340*/  ENDCOLLECTIVE ;  /* 0x000000000000791b */ /* 0x003fe20003800000 */
.L_x_9572:
        /* <DEDUP_REMOVED lines=11> */
.L_x_9573:
[----:B------:R-:W-:Y:S02]  /*18400*/  IMAD.MOV.U32 R13, RZ, RZ, R10 ;  /* 0x000000ffff0d7224 */ /* 0x000fe400078e000a */
[----:B------:R-:W-:Y:S01]  /*18410*/  IMAD.MOV.U32 R12, RZ, RZ, 0x6 ;  /* 0x00000006ff0c7424 */ /* 0x000fe200078e00ff */
[----:B------:R-:W-:-:S13]  /*18420*/  IADD3 R2, P0, R34, R14, RZ ;  /* 0x0000000e22027210 */ /* 0x000fda0007f1e0ff */
[----:B------:R-:W-:Y:S05]  /*18430*/  WARPSYNC.COLLECTIVE R15, `(.L_x_9574) ;  /* 0x000000000f087348 */ /* 0x000fea0003c00000 */
[----:B------:R0:W1:Y:S02]  /*18440*/  SHFL.IDX P6, R14, R13, R12, R11 ;  /* 0x0000000c0d0e7389 */ /* 0x00006400000c000b */
[----:B01----:R-:W-:Y:S01]  /*18450*/  ENDCOLLECTIVE ;  /* 0x000000000000791b */ /* 0x003fe20003800000 */
.L_x_9574:
        /* <DEDUP_REMOVED lines=10> */
.L_x_9575:
[----:B------:R-:W-:Y:S02]  /*18500*/  IMAD.MOV.U32 R13, RZ, RZ, R10 ;  /* 0x000000ffff0d7224 */ /* 0x000fe400078e000a */
[----:B------:R-:W-:Y:S02]  /*18510*/  IMAD.MOV.U32 R12, RZ, RZ, 0x7 ;  /* 0x00000007ff0c7424 */ /* 0x000fe400078e00ff */
[----:B------:R-:W-:-:S07]  /*18520*/  IMAD.MOV.U32 R2, RZ, RZ, R14 ;  /* 0x000000ffff027224 */ /* 0x000fce00078e000e */
[----:B------:R-:W-:Y:S05]  /*18530*/  WARPSYNC.COLLECTIVE R15, `(.L_x_9576) ;  /* 0x000000000f087348 */ /* 0x000fea0003c00000 */
[----:B------:R0:W1:Y:S02]  /*18540*/  SHFL.IDX P6, R14, R13, R12, R11 ;  /* 0x0000000c0d0e7389 */ /* 0x00006400000c000b */
[----:B01----:R-:W-:Y:S01]  /*18550*/  ENDCOLLECTIVE ;  /* 0x000000000000791b */ /* 0x003fe20003800000 */
.L_x_9576:
        /* <DEDUP_REMOVED lines=11> */
.L_x_9577:
[----:B------:R-:W-:Y:S02]  /*18610*/  IMAD.MOV.U32 R13, RZ, RZ, R9 ;  /* 0x000000ffff0d7224 */ /* 0x000fe400078e0009 */
[----:B------:R-:W-:Y:S02]  /*18620*/  IMAD.MOV.U32 R12, RZ, RZ, RZ ;  /* 0x000000ffff0c7224 */ /* 0x000fe400078e00ff */
[----:B------:R-:W-:-:S07]  /*18630*/  IMAD.MOV.U32 R4, RZ, RZ, R14 ;  /* 0x000000ffff047224 */ /* 0x000fce00078e000e */
[----:B------:R-:W-:Y:S05]  /*18640*/  WARPSYNC.COLLECTIVE R15, `(.L_x_9578) ;  /* 0x000000000f087348 */ /* 0x000fea0003c00000 */
[----:B------:R0:W1:Y:S02]  /*18650*/  SHFL.IDX P6, R14, R13, R12, R11 ;  /* 0x0000000c0d0e7389 */ /* 0x00006400000c000b */
[----:B01----:R-:W-:Y:S01]  /*18660*/  ENDCOLLECTIVE ;  /* 0x000000000000791b */ /* 0x003fe20003800000 */
.L_x_9578:
        /* <DEDUP_REMOVED lines=11> */
.L_x_9579:
[----:B------:R-:W-:Y:S02]  /*18720*/  IMAD.MOV.U32 R13, RZ, RZ, R9 ;  /* 0x000000ffff0d7224 */ /* 0x000fe400078e0009 */
[----:B------:R-:W-:Y:S02]  /*18730*/  IMAD.MOV.U32 R12, RZ, RZ, 0x1 ;  /* 0x00000001ff0c7424 */ /* 0x000fe400078e00ff */
[----:B------:R-:W-:-:S07]  /*18740*/  IMAD.MOV.U32 R2, RZ, RZ, R14 ;  /* 0x000000ffff027224 */ /* 0x000fce00078e000e */
[----:B------:R-:W-:Y:S05]  /*18750*/  WARPSYNC.COLLECTIVE R15, `(.L_x_9580) ;  /* 0x000000000f087348 */ /* 0x000fea0003c00000 */
[----:B------:R0:W1:Y:S02]  /*18760*/  SHFL.IDX P6, R14, R13, R12, R11 ;  /* 0x0000000c0d0e7389 */ /* 0x00006400000c000b */
[----:B01----:R-:W-:Y:S01]  /*18770*/  ENDCOLLECTIVE ;  /* 0x000000000000791b */ /* 0x003fe20003800000 */
.L_x_9580:
        /* <DEDUP_REMOVED lines=11> */
.L_x_9581:
[----:B------:R-:W-:Y:S01]  /*18830*/  IMAD.MOV.U32 R19, RZ, RZ, R14 ;  /* 0x000000ffff137224 */ /* 0x000fe200078e000e */
[----:B------:R-:W-:Y:S06]  /*18840*/  BRA `(.L_x_9582) ;  /* 0xffffffac00647947 */ /* 0x000fec000383ffff */
.L_x_9435:
[----:B0-----:R0:W1:Y:S02]  /*18850*/  SYNCS.PHASECHK.TRANS64.TRYWAIT P2, [R3+URZ+0x22870], R0 ;  /* 0x02287000030075a7 */ /* 0x001064000804017f */
[----:B-1----:R-:W-:Y:S05]  /*18860*/  @!P2 NANOSLEEP.SYNCS 0x989680 ;  /* 0x009896800000a95d */ /* 0x002fea0003900000 */
[----:B------:R-:W1:Y:S02]  /*18870*/  @!P2 SYNCS.PHASECHK.TRANS64 P2, [R3+URZ+0x22870], R0 ;  /* 0x022870000300a5a7 */ /* 0x000e64000804007f */
[----:B-1----:R-:W-:Y:S05]  /*18880*/  @!P2 BRA `(.L_x_9435) ;  /* 0xfffffffc00f0a947 */ /* 0x002fea000383ffff */
[----:B------:R-:W-:Y:S05]  /*18890*/  BRA `(.L_x_9583) ;  /* 0xffffffac00c87947 */ /* 0x000fea000383ffff */
.L_x_9437:
[----:B0-----:R0:W1:Y:S02]  /*188a0*/  SYNCS.PHASECHK.TRANS64.TRYWAIT P2, [R3+URZ+0x22860], R0 ;  /* 0x02286000030075a7 */ /* 0x001064000804017f */
[----:B-1----:R-:W-:Y:S05]  /*188b0*/  @!P2 NANOSLEEP.SYNCS 0x989680 ;  /* 0x009896800000a95d */ /* 0x002fea0003900000 */
[----:B------:R-:W1:Y:S02]  /*188c0*/  @!P2 SYNCS.PHASECHK.TRANS64 P2, [R3+URZ+0x22860], R0 ;  /* 0x022860000300a5a7 */ /* 0x000e64000804007f */
[----:B-1----:R-:W-:Y:S05]  /*188d0*/  @!P2 BRA `(.L_x_9437) ;  /* 0xfffffffc00f0a947 */ /* 0x002fea000383ffff */
[----:B------:R-:W-:Y:S05]  /*188e0*/  BRA `(.L_x_9584) ;  /* 0xffffffac00d87947 */ /* 0x000fea000383ffff */
.L_x_9445:
[----:B0-----:R0:W1:Y:S02]  /*188f0*/  SYNCS.PHASECHK.TRANS64.TRYWAIT P2, [R3+URZ+0x22870], R0 ;  /* 0x02287000030075a7 */ /* 0x001064000804017f */
[----:B-1----:R-:W-:Y:S05]  /*18900*/  @!P2 NANOSLEEP.SYNCS 0x989680 ;  /* 0x009896800000a95d */ /* 0x002fea0003900000 */
[----:B------:R-:W1:Y:S02]  /*18910*/  @!P2 SYNCS.PHASECHK.TRANS64 P2, [R3+URZ+0x22870], R0 ;  /* 0x022870000300a5a7 */ /* 0x000e64000804007f */
[----:B-1----:R-:W-:Y:S05]  /*18920*/  @!P2 BRA `(.L_x_9445) ;  /* 0xfffffffc00f0a947 */ /* 0x002fea000383ffff */
[----:B------:R-:W-:Y:S05]  /*18930*/  BRA `(.L_x_9585) ;  /* 0xffffffb400cc7947 */ /* 0x000fea000383ffff */
.L_x_9447:
[----:B0-----:R0:W1:Y:S02]  /*18940*/  SYNCS.PHASECHK.TRANS64.TRYWAIT P2, [R3+URZ+0x22860], R0 ;  /* 0x02286000030075a7 */ /* 0x001064000804017f */
[----:B-1----:R-:W-:Y:S05]  /*18950*/  @!P2 NANOSLEEP.SYNCS 0x989680 ;  /* 0x009896800000a95d */ /* 0x002fea0003900000 */
[----:B------:R-:W1:Y:S02]  /*18960*/  @!P2 SYNCS.PHASECHK.TRANS64 P2, [R3+URZ+0x22860], R0 ;  /* 0x022860000300a5a7 */ /* 0x000e64000804007f */
[----:B-1----:R-:W-:Y:S05]  /*18970*/  @!P2 BRA `(.L_x_9447) ;  /* 0xfffffffc00f0a947 */ /* 0x002fea000383ffff */
[----:B------:R-:W-:Y:S05]  /*18980*/  BRA `(.L_x_9586) ;  /* 0xffffffb400dc7947 */ /* 0x000fea000383ffff */
.L_x_9454:
[----:B-1----:R1:W2:Y:S02]  /*18990*/  SYNCS.PHASECHK.TRANS64.TRYWAIT P0, [R4+URZ+0x22820], R0 ;  /* 0x02282000040075a7 */ /* 0x0022a4000800017f */
[----:B--2---:R-:W-:Y:S05]  /*189a0*/  @!P0 NANOSLEEP.SYNCS 0x989680 ;  /* 0x009896800000895d */ /* 0x004fea0003900000 */
[----:B------:R-:W2:Y:S02]  /*189b0*/  @!P0 SYNCS.PHASECHK.TRANS64 P0, [R4+URZ+0x22820], R0 ;  /* 0x02282000040085a7 */ /* 0x000ea4000800007f */
[----:B--2---:R-:W-:Y:S05]  /*189c0*/  @!P0 BRA `(.L_x_9454) ;  /* 0xfffffffc00f08947 */ /* 0x004fea000383ffff */
[----:B------:R-:W-:Y:S05]  /*189d0*/  BRA `(.L_x_9587) ;  /* 0xffffffc000087947 */ /* 0x000fea000383ffff */
.L_x_9455:
        /* <DEDUP_REMOVED lines=11> */
.L_x_9589:
[----:B------:R-:W-:Y:S05]  /*18a90*/  BSYNC B0 ;  /* 0x0000000000007941 */ /* 0x000fea0003800000 */
.L_x_9588:
[----:B------:R-:W-:Y:S05]  /*18aa0*/  BRA `(.L_x_9590) ;  /* 0xffffffbc00f07947 */ /* 0x000fea000383ffff */
.L_x_9458:
[----:B------:R-:W-:Y:S01]  /*18ab0*/  BSSY B1, `(.L_x_9591) ;  /* 0x0000006000017945 */ /* 0x000fe20003800000 */
[----:B------:R-:W-:-:S07]  /*18ac0*/  IMAD.MOV.U32 R15, RZ, RZ, -0x1 ;  /* 0xffffffffff0f7424 */ /* 0x000fce00078e00ff */
[----:B01----:R-:W-:Y:S05]  /*18ad0*/  WARPSYNC.COLLECTIVE R15, `(.L_x_9592) ;  /* 0x000000000f0c7348 */ /* 0x003fea0003c00000 */
[----:B------:R-:W-:Y:S02]  /*18ae0*/  ELECT P6, UR62, PT ;  /* 0x00000000003e782f */ /* 0x000fe400038c0000 */
[----:B------:R-:W-:Y:S01]  /*18af0*/  MOV R14, UR62 ;  /* 0x0000003e000e7c02 */ /* 0x000fe20008000f00 */
[----:B01----:R-:W-:Y:S10]  /*18b00*/  ENDCOLLECTIVE ;  /* 0x000000000000791b */ /* 0x003ff40003800000 */
.L_x_9592:
[----:B------:R-:W-:Y:S05]  /*18b10*/  BSYNC B1 ;  /* 0x0000000000017941 */ /* 0x000fea0003800000 */
.L_x_9591:
[----:B------:R-:W-:Y:S05]  /*18b20*/  BRA `(.L_x_9593) ;  /* 0xffffffbc00e87947 */ /* 0x000fea000383ffff */
.L_x_9460:
[----:B-1----:R1:W2:Y:S02]  /*18b30*/  SYNCS.PHASECHK.TRANS64.TRYWAIT P1, [R5+URZ+0x22840], R0 ;  /* 0x02284000050075a7 */ /* 0x0022a4000802017f */
[----:B--2---:R-:W-:Y:S05]  /*18b40*/  @!P1 NANOSLEEP.SYNCS 0x989680 ;  /* 0x009896800000995d */ /* 0x004fea0003900000 */
[----:B------:R-:W2:Y:S02]  /*18b50*/  @!P1 SYNCS.PHASECHK.TRANS64 P1, [R5+URZ+0x22840], R0 ;  /* 0x02284000050095a7 */ /* 0x000ea4000802007f */
[----:B--2---:R-:W-:Y:S05]  /*18b60*/  @!P1 BRA `(.L_x_9460) ;  /* 0xfffffffc00f09947 */ /* 0x004fea000383ffff */
[----:B------:R-:W-:Y:S05]  /*18b70*/  BRA `(.L_x_9594) ;  /* 0xffffffc000087947 */ /* 0x000fea000383ffff */
.L_x_9462:
[----:B--2---:R2:W3:Y:S02]  /*18b80*/  SYNCS.PHASECHK.TRANS64.TRYWAIT P1, [R31+URZ+0x22840], R2 ;  /* 0x022840021f0075a7 */ /* 0x0044e4000802017f */
[----:B---3--:R-:W-:Y:S05]  /*18b90*/  @!P1 NANOSLEEP.SYNCS 0x989680 ;  /* 0x009896800000995d */ /* 0x008fea0003900000 */
[----:B------:R-:W3:Y:S02]  /*18ba0*/  @!P1 SYNCS.PHASECHK.TRANS64 P1, [R31+URZ+0x22840], R2 ;  /* 0x022840021f0095a7 */ /* 0x000ee4000802007f */
[----:B---3--:R-:W-:Y:S05]  /*18bb0*/  @!P1 BRA `(.L_x_9462) ;  /* 0xfffffffc00f09947 */ /* 0x008fea000383ffff */
[----:B------:R-:W-:Y:S05]  /*18bc0*/  BRA `(.L_x_9595) ;  /* 0xffffffc000147947 */ /* 0x000fea000383ffff */
.L_x_9464:
[----:B---3--:R3:W4:Y:S02]  /*18bd0*/  SYNCS.PHASECHK.TRANS64.TRYWAIT P1, [R5+URZ+0x22860], R0 ;  /* 0x02286000050075a7 */ /* 0x008724000802017f */
[----:B----4-:R-:W-:Y:S05]  /*18be0*/  @!P1 NANOSLEEP.SYNCS 0x989680 ;  /* 0x009896800000995d */ /* 0x010fea0003900000 */
[----:B------:R-:W4:Y:S02]  /*18bf0*/  @!P1 SYNCS.PHASECHK.TRANS64 P1, [R5+URZ+0x22860], R0 ;  /* 0x02286000050095a7 */ /* 0x000f24000802007f */
[----:B----4-:R-:W-:Y:S05]  /*18c00*/  @!P1 BRA `(.L_x_9464) ;  /* 0xfffffffc00f09947 */ /* 0x010fea000383ffff */
[----:B------:R-:W-:Y:S05]  /*18c10*/  BRA `(.L_x_9596) ;  /* 0xffffffc000107947 */ /* 0x000fea000383ffff */
.L_x_9466:
[----:B----4-:R4:W0:Y:S02]  /*18c20*/  SYNCS.PHASECHK.TRANS64.TRYWAIT P1, [R31+URZ+0x22860], R2 ;  /* 0x022860021f0075a7 */ /* 0x010824000802017f */
[----:B0-----:R-:W-:Y:S05]  /*18c30*/  @!P1 NANOSLEEP.SYNCS 0x989680 ;  /* 0x009896800000995d */ /* 0x001fea0003900000 */
[----:B------:R-:W0:Y:S02]  /*18c40*/  @!P1 SYNCS.PHASECHK.TRANS64 P1, [R31+URZ+0x22860], R2 ;  /* 0x022860021f0095a7 */ /* 0x000e24000802007f */
[----:B0-----:R-:W-:Y:S05]  /*18c50*/  @!P1 BRA `(.L_x_9466) ;  /* 0xfffffffc00f09947 */ /* 0x001fea000383ffff */
[----:B------:R-:W-:Y:S05]  /*18c60*/  BRA `(.L_x_9597) ;  /* 0xffffffc0000c7947 */ /* 0x000fea000383ffff */
.L_x_9468:
[----:B------:R0:W0:Y:S02]  /*18c70*/  SYNCS.PHASECHK.TRANS64.TRYWAIT P1, [R5+URZ+0x22880], R0 ;  /* 0x02288000050075a7 */ /* 0x000024000802017f */
[----:B0-----:R-:W-:Y:S05]  /*18c80*/  @!P1 NANOSLEEP.SYNCS 0x989680 ;  /* 0x009896800000995d */ /* 0x001fea0003900000 */
[----:B------:R-:W0:Y:S02]  /*18c90*/  @!P1 SYNCS.PHASECHK.TRANS64 P1, [R5+URZ+0x22880], R0 ;  /* 0x02288000050095a7 */ /* 0x000e24000802007f */
[----:B0-----:R-:W-:Y:S05]  /*18ca0*/  @!P1 BRA `(.L_x_9468) ;  /* 0xfffffffc00f09947 */ /* 0x001fea000383ffff */
[----:B------:R-:W-:Y:S05]  /*18cb0*/  BRA `(.L_x_9598) ;  /* 0xffffffc000087947 */ /* 0x000fea000383ffff */
.L_x_9599:
        /* <DEDUP_REMOVED lines=12> */
.L_x_15849:


//--------------------- .text._ZN7cutlass13device_kernelIN5flash11enable_sm90INS1_16FlashAttnFwdSm90INS1_25CollectiveMainloopFwdSm90ILi2EN4cute5tupleIJNS5_1CILi1EEES8_S8_EEENS6_IJNS7_ILi128EEENS7_ILi160EEESA_EEELi128ENS_12float_e4m3_tEfNS_4arch4Sm90ELb1ELb0ELb1ELb1ELb1ELb0ELb0ELb1ELb1ELb1ELb0ELb0EEENS1_21CollectiveEpilogueFwdINS6_IJSA_SA_SB_EEES9_NS_10bfloat16_tESF_Li256ELb1ELb1ELb0ELb1EEENS1_36VarlenDynamicPersistentTileSchedulerILi128ELi160ELi256ELi128ELb0ELb1ELb1ELb1ELb1ELb1EEEEEEEEEvNT_6ParamsE --------------------------
	.section	.text._ZN7cutlass13device_kernelIN5flash11enable_sm90INS1_16FlashAttnFwdSm90INS1_25CollectiveMainloopFwdSm90ILi2EN4cute5tupleIJNS5_1CILi1EEES8_S8_EEENS6_IJNS7_ILi128EEENS7_ILi160EEESA_EEELi128ENS_12float_e4m3_tEfNS_4arch4Sm90ELb1ELb0ELb1ELb1ELb1ELb0ELb0ELb1ELb1ELb1ELb0ELb0EEENS1_21CollectiveEpilogueFwdINS6_IJSA_SA_SB_EEES9_NS_10bfloat16_tESF_Li256ELb1ELb1ELb0ELb1EEENS1_36VarlenDynamicPersistentTileSchedulerILi128ELi160ELi256ELi128ELb0ELb1ELb1ELb1ELb1ELb1EEEEEEEEEvNT_6ParamsE,"ax",@progbits
	.align	128
.text._ZN7cutlass13device_kernelIN5flash11enable_sm90INS1_16FlashAttnFwdSm90INS1_25CollectiveMainloopFwdSm90ILi2EN4cute5tupleIJNS5_1CILi1EEES8_S8_EEENS6_IJNS7_ILi128EEENS7_ILi160EEESA_EEELi128ENS_12float_e4m3_tEfNS_4arch4Sm90ELb1ELb0ELb1ELb1ELb1ELb0ELb0ELb1ELb1ELb1ELb0ELb0EEENS1_21CollectiveEpilogueFwdINS6_IJSA_SA_SB_EEES9_NS_10bfloat16_tESF_Li256ELb1ELb1ELb0ELb1EEENS1_36VarlenDynamicPersistentTileSchedulerILi128ELi160ELi256ELi128ELb0ELb1ELb1ELb1ELb1ELb1EEEEEEEEEvNT_6ParamsE:
        .type           _ZN7cutlass13device_kernelIN5flash11enable_sm90INS1_16FlashAttnFwdSm90INS1_25CollectiveMainloopFwdSm90ILi2EN4cute5tupleIJNS5_1CILi1EEES8_S8_EEENS6_IJNS7_ILi128EEENS7_ILi160EEESA_EEELi128ENS_12float_e4m3_tEfNS_4arch4Sm90ELb1ELb0ELb1ELb1ELb1ELb0ELb0ELb1ELb1ELb1ELb0ELb0EEENS1_21CollectiveEpilogueFwdINS6_IJSA_SA_SB_EEES9_NS_10bfloat16_tESF_Li256ELb1ELb1ELb0ELb1EEENS1_36VarlenDynamicPersistentTileSchedulerILi128ELi160ELi256ELi128ELb0ELb1ELb1ELb1ELb1ELb1EEEEEEEEEvNT_6ParamsE,@function
        .size           _ZN7cutlass13device_kernelIN5flash11enable_sm90INS1_16FlashAttnFwdSm90INS1_25CollectiveMainloopFwdSm90ILi2EN4cute5tupleIJNS5_1CILi1EEES8_S8_EEENS6_IJNS7_ILi128EEENS7_ILi160EEESA_EEELi128ENS_12float_e4m3_tEfNS_4arch4Sm90ELb1ELb0ELb1ELb1ELb1ELb0ELb0ELb1ELb1ELb1ELb0ELb0EEENS1_21CollectiveEpilogueFwdINS6_IJSA_SA_SB_EEES9_NS_10bfloat16_tESF_Li256ELb1ELb1ELb0ELb1EEENS1_36VarlenDynamicPersistentTileSchedulerILi128ELi160ELi256ELi128ELb0ELb1ELb1ELb1ELb1ELb1EEEEEEEEEvNT_6ParamsE,(.L_x_15850 - _ZN7cutlass13device_kernelIN5flash11enable_sm90INS1_16FlashAttnFwdSm90INS1_25CollectiveMainloopFwdSm90ILi2EN4cute5tupleIJNS5_1CILi1EEES8_S8_EEENS6_IJNS7_ILi128EEENS7_ILi160EEESA_EEELi128ENS_12float_e4m3_tEfNS_4arch4Sm90ELb1ELb0ELb1ELb1ELb1ELb0ELb0ELb1ELb1ELb1ELb0ELb0EEENS1_21CollectiveEpilogueFwdINS6_IJSA_SA_SB_EEES9_NS_10bfloat16_tESF_Li256ELb1ELb1ELb0ELb1EEENS1_36VarlenDynamicPersistentTileSchedulerILi128ELi160ELi256ELi128ELb0ELb1ELb1ELb1ELb1ELb1EEEEEEEEEvNT_6ParamsE)
        .other          _ZN7cutlass13device_kernelIN5flash11enable_sm90INS1_16FlashAttnFwdSm90INS1_25CollectiveMainloopFwdSm90ILi2EN4cute5tupleIJNS5_1CILi1EEES8_S8_EEENS6_IJNS7_ILi128EEENS7_ILi160EEESA_EEELi128ENS_12float_e4m3_tEfNS_4arch4Sm90ELb1ELb0ELb1ELb1ELb1ELb0ELb0ELb1ELb1ELb1ELb0ELb0EEENS1_21CollectiveEpilogueFwdINS6_IJSA_SA_SB_EEES9_NS_10bfloat16_tESF_Li256ELb1ELb1ELb0ELb1EEENS1_36VarlenDynamicPersistentTileSchedulerILi128ELi160ELi256ELi128ELb0ELb1ELb1ELb1ELb1ELb1EEEEEEEEEvNT_6ParamsE,@"STO_CUDA_ENTRY STV_DEFAULT"
_ZN7cutlass13device_kernelIN5flash11enable_sm90INS1_16FlashAttnFwdSm90INS1_25CollectiveMainloopFwdSm90ILi2EN4cute5tupleIJNS5_1CILi1EEES8_S8_EEENS6_IJNS7_ILi128EEENS7_ILi160EEESA_EEELi128ENS_12float_e4m3_tEfNS_4arch4Sm90ELb1ELb0ELb1ELb1ELb1ELb0ELb0ELb1ELb1ELb1ELb0ELb0EEENS1_21CollectiveEpilogueFwdINS6_IJSA_SA_SB_EEES9_NS_10bfloat16_tESF_Li256ELb1ELb1ELb0ELb1EEENS1_36VarlenDynamicPersistentTileSchedulerILi128ELi160ELi256ELi128ELb0ELb1ELb1ELb1ELb1ELb1EEEEEEEEEvNT_6ParamsE:
        /* <DEDUP_REMOVED lines=45> */
.L_x_9600:
        /* <DEDUP_REMOVED lines=22> */
.L_x_9601:
        /* <DEDUP_REMOVED lines=18> */
.L_x_9602:
        /* <DEDUP_REMOVED lines=22> */
.L_x_9603:
        /* <DEDUP_REMOVED lines=24> */
.L_x_9604:
        /* <DEDUP_REMOVED lines=8> */
.L_x_9606:
        /* <DEDUP_REMOVED lines=38> */
[----:B------:R-:W-:Y:S01]  /*0b10*/  LEA.HI R6, R9, R188, RZ, 0x2 ;  /* 0x000000bc09067211 */ /* 0x000fe200078f10ff */
[----:B------:R-:W-:Y:S01]  /*0b20*/  IMAD R191, R5, 0x40, R4 ;  /* 0x0000004005bf7824 */ /* 0x000fe200078e0204 */
[----:B------:R-:W-:Y:S02]  /*0b30*/  LEA.HI R2, R2, R7, RZ, 0x1 ;  /* 0x0000000702027211 */ /* 0x000fe400078f08ff */
[--C-:B------:R-:W-:Y:S02]  /*0b40*/  SHF.R.S32.HI R8, RZ, 0x2, R6.reuse ;  /* 0x00000002ff087819 */ /* 0x100fe40000011406 */
[----:B------:R-:W-:Y:S02]  /*0b50*/  SHF.R.S32.HI R11, RZ, 0x1f, R6 ;  /* 0x0000001fff0b7819 */ /* 0x000fe40000011406 */
[----:B------:R-:W-:Y:S02]  /*0b60*/  LOP3.LUT R5, R10, 0xfffffffc, RZ, 0xc0, !PT ;  /* 0xfffffffc0a057812 */ /* 0x000fe400078ec0ff */
[----:B------:R-:W-:-:S02]  /*0b70*/  LEA.HI R3, R3, R194, RZ, 0x3 ;  /* 0x000000c203037211 */ /* 0x000fc400078f18ff */
[----:B------:R-:W-:Y:S02]  /*0b80*/  LEA.HI R11, R11, R8, RZ, 0x3 ;  /* 0x000000080b0b7211 */ /* 0x000fe400078f18ff */
[----:B------:R-:W-:Y:S02]  /*0b90*/  SHF.R.S32.HI R189, RZ, 0x7, R0 ;  /* 0x00000007ffbd7819 */ /* 0x000fe40000011400 */
[----:B------:R-:W-:Y:S02]  /*0ba0*/  LOP3.LUT R2, R2, 0x1ffffffe, RZ, 0xc0, !PT ;  /* 0x1ffffffe02027812 */ /* 0x000fe400078ec0ff */
[----:B------:R-:W-:Y:S02]  /*0bb0*/  IADD3 R4, R194, -R5, RZ ;  /* 0x80000005c2047210 */ /* 0x000fe40007ffe0ff */
[----:B------:R-:W-:Y:S01]  /*0bc0*/  LOP3.LUT R5, R3, 0xfffffff8, RZ, 0xc0, !PT ;  /* 0xfffffff803057812 */ /* 0x000fe200078ec0ff */
[----:B------:R-:W-:Y:S01]  /*0bd0*/  IMAD.IADD R2, R7, 0x1, -R2 ;  /* 0x0000000107027824 */ /* 0x000fe200078e0a02 */
[----:B------:R-:W-:-:S02]  /*0be0*/  LOP3.LUT R11, R11, 0xfffffff8, RZ, 0xc0, !PT ;  /* 0xfffffff80b0b7812 */ /* 0x000fc400078ec0ff */
        /* <DEDUP_REMOVED lines=15> */
[----:B------:R-:W-:Y:S01]  /*0ce0*/  IMAD.IADD R7, R4, 0x1, -R7 ;  /* 0x0000000104077824 */ /* 0x000fe200078e0a07 */
[----:B------:R-:W-:Y:S01]  /*0cf0*/  SHF.R.S32.HI R193, RZ, 0x1f, R16 ;  /* 0x0000001fffc17819 */ /* 0x000fe20000011410 */
[----:B------:R-:W-:Y:S01]  /*0d00*/  IMAD R190, R0, 0x40, R9 ;  /* 0x0000004000be7824 */ /* 0x000fe200078e0209 */
[----:B------:R-:W-:-:S02]  /*0d10*/  SHF.R.S32.HI R192, RZ, 0x1f, R19 ;  /* 0x0000001fffc07819 */ /* 0x000fc40000011413 */
[----:B------:R-:W-:Y:S01]  /*0d20*/  IADD3 R17, R188, -R17, RZ ;  /* 0x80000011bc117210 */ /* 0x000fe20007ffe0ff */
[----:B------:R-:W-:-:S07]  /*0d30*/  IMAD R18, R7, 0x8, R190 ;  /* 0x0000000807127824 */ /* 0x000fce00078e02be */
.L_x_9666:
        /* <DEDUP_REMOVED lines=51> */
.L_x_9607:
[----:B------:R-:W-:Y:S01]  /*1070*/  UMOV UR39, UR48 ;  /* 0x0000003000277c82 */ /* 0x000fe20008000000 */
[----:B------:R-:W-:Y:S05]  /*1080*/  @!P1 BRA `(.L_x_9608) ;  /* 0x00000000001c9947 */ /* 0x000fea0003800000 */
[----:B------:R-:W-:-:S04]  /*1090*/  ULEA UR4, UP0, UR37, UR8, 0x2 ;  /* 0x0000000825047291 */ /* 0x000fc8000f80103f */
[----:B------:R-:W-:Y:S02]  /*10a0*/  ULEA.HI.X UR6, UR37, UR9, UR38, 0x2, UP0 ;  /* 0x0000000925067291 */ /* 0x000fe400080f1426 */
[----:B------:R-:W-:-:S04]  /*10b0*/  IMAD.U32 R2, RZ, RZ, UR4 ;  /* 0x00000004ff027e24 */ /* 0x000fc8000f8e00ff */
[----:B------:R-:W-:-:S05]  /*10c0*/  MOV R3, UR6 ;  /* 0x0000000600037c02 */ /* 0x000fca0008000f00 */
[----:B------:R-:W2:Y:S02]  /*10d0*/  LDG.E R2, desc[UR52][R2.64] ;  /* 0x0000003402027981 */ /* 0x000ea4000c1e1900 */
[----:B--2---:R-:W-:Y:S01]  /*10e0*/  R2UR UR4, R2 ;  /* 0x00000000020472ca */ /* 0x004fe200000e0000 */
[----:B------:R-:W-:-:S14]  /*10f0*/  BRA `(.L_x_9609) ;  /* 0x0000000000347947 */ /* 0x000fdc0003800000 */
.L_x_9608:
        /* <DEDUP_REMOVED lines=13> */
.L_x_9609:
        /* <DEDUP_REMOVED lines=49> */
[----:B------:R-:W-:Y:S01]  /*14e0*/  IMAD.MOV.U32 R34, RZ, RZ, RZ ;  /* 0x000000ffff227224 */ /* 0x000fe200078e00ff */
[----:B------:R-:W-:Y:S02]  /*14f0*/  CS2R R88, SRZ ;  /* 0x0000000000587805 */ /* 0x000fe4000001ff00 */
[----:B------:R-:W-:Y:S01]  /*1500*/  CS2R R48, SRZ ;  /* 0x0000000000307805 */ /* 0x000fe2000001ff00 */
[----:B------:R-:W-:Y:S01]  /*1510*/  UISETP.GE.AND UP0, UPT, UR54, 0x1, UPT ;  /* 0x000000013600788c */ /* 0x000fe2000bf06270 */
[----:B------:R-:W-:Y:S02]  /*1520*/  CS2R R90, SRZ ;  /* 0x00000000005a7805 */ /* 0x000fe4000001ff00 */
[----:B------:R-:W-:-:S02]  /*1530*/  CS2R R56, SRZ ;  /* 0x0000000000387805 */ /* 0x000fc4000001ff00 */
[----:B------:R-:W-:Y:S01]  /*1540*/  CS2R R92, SRZ ;  /* 0x00000000005c7805 */ /* 0x000fe2000001ff00 */
[----:B------:R-:W-:Y:S01]  /*1550*/  IMAD.MOV.U32 R65, RZ, RZ, RZ ;  /* 0x000000ffff417224 */ /* 0x000fe200078e00ff */
[----:B------:R-:W-:Y:S02]  /*1560*/  CS2R R94, SRZ ;  /* 0x00000000005e7805 */ /* 0x000fe4000001ff00 */
[----:B------:R-:W-:-:S13]  /*1570*/  PLOP3.LUT P1, PT, PT, PT, UP0, 0x80, 0x0 ;  /* 0x000000000000781c */ /* 0x000fda0003f2f008 */
[----:B------:R-:W-:Y:S05]  /*1580*/  @!P1 BRA `(.L_x_9610) ;  /* 0x000000b800d49947 */ /* 0x000fea0003800000 */
        /* <DEDUP_REMOVED lines=31> */
.L_x_9611:
        /* <DEDUP_REMOVED lines=35> */
[----:B------:R-:W-:Y:S01]  /*19b0*/  MOV R2, UR6 ;  /* 0x0000000600027c02 */ /* 0x000fe20008000f00 */
        /* <DEDUP_REMOVED lines=18> */
.L_x_9766:
[----:B------:R-:W-:Y:S05]  /*1ae0*/  @!P0 BRA `(.L_x_9613) ;  /* 0x0000000000048947 */ /* 0x000fea0003800000 */
[----:B------:R-:W-:Y:S01]  /*1af0*/  BPT.TRAP 0x1 ;  /* 0x000000040000795c */ /* 0x000fe20000300000 */
.L_x_9613:
[----:B------:R-:W-:Y:S02]  /*1b00*/  IMAD.U32 R2, RZ, RZ, UR44 ;  /* 0x0000002cff027e24 */ /* 0x000fe4000f8e00ff */
[----:B0-----:R-:W-:-:S03]  /*1b10*/  IMAD.U32 R3, RZ, RZ, UR45 ;  /* 0x0000002dff037e24 */ /* 0x001fc6000f8e00ff */
[----:B------:R-:W-:Y:S02]  /*1b20*/  LEA R2, R2, UR43, 0x3 ;  /* 0x0000002b02027c11 */ /* 0x000fe4000f8e18ff */
[----:B------:R-:W-:-:S04]  /*1b30*/  SHF.L.U32 R3, R3, 0x1f, RZ ;  /* 0x0000001f03037819 */ /* 0x000fc800000006ff */
[----:B------:R0:W1:Y:S01]  /*1b40*/  SYNCS.PHASECHK.TRANS64.TRYWAIT P1, [R2+URZ+0x22830], R3 ;  /* 0x02283003020075a7 */ /* 0x000062000802017f */
[----:B------:R-:W-:Y:S05]  /*1b50*/  @!P0 BRA `(.L_x_9614) ;  /* 0x0000000000048947 */ /* 0x000fea0003800000 */
[----:B------:R-:W-:Y:S01]  /*1b60*/  BPT.TRAP 0x1 ;  /* 0x000000040000795c */ /* 0x000fe20000300000 */
.L_x_9614:
[----:B-1----:R-:W-:Y:S05]  /*1b70*/  @P1 BRA `(.L_x_9615) ;  /* 0x0000000000081947 */ /* 0x002fea0003800000 */
[----:B------:R-:W1:Y:S02]  /*1b80*/  SYNCS.PHASECHK.TRANS64.TRYWAIT P1, [R2+URZ+0x22830], R3 ;  /* 0x02283003020075a7 */ /* 0x000e64000802017f */
[----:B-1----:R-:W-:Y:S05]  /*1b90*/  @!P1 BRA `(.L_x_9616) ;  /* 0x0000014c00609947 */ /* 0x002fea0003800000 */
.L_x_9615:
        /* <DEDUP_REMOVED lines=135> */
.L_x_9617:
[----:B------:R-:W-:Y:S01]  /*2410*/  UISETP.NE.AND UP0, UPT, UR51, URZ, UPT ;  /* 0x0000003f3300728c */ /* 0x000fe2000bf05270 */
[C---:B------:R-:W-:Y:S01]  /*2420*/  FMUL.FTZ R20, R0.reuse, R77 ;  /* 0x0000004d00147220 */ /* 0x040fe20000410000 */
[----:B------:R-:W-:Y:S01]  /*2430*/  FMUL.FTZ R7, R0, R58 ;  /* 0x0000003a00077220 */ /* 0x000fe20000410000 */
[----:B------:R-:W-:Y:S01]  /*2440*/  IADD3 R77, R18, UR40, RZ ;  /* 0x00000028124d7c10 */ /* 0x000fe2000fffe0ff */
[C---:B------:R-:W-:Y:S01]  /*2450*/  FMUL.FTZ R14, R0.reuse, R73 ;  /* 0x00000049000e7220 */ /* 0x040fe20000410000 */
[C---:B------:R-:W-:Y:S01]  /*2460*/  FMUL.FTZ R73, R0.reuse, R85 ;  /* 0x0000005500497220 */ /* 0x040fe20000410000 */
[----:B------:R-:W-:Y:S01]  /*2470*/  PLOP3.LUT P1, PT, PT, PT, UP0, 0x80, 0x0 ;  /* 0x000000000000781c */ /* 0x000fe20003f2f008 */
[----:B------:R2:W-:Y:S01]  /*2480*/  MUFU.TANH R85, R7 ;  /* 0x0000000700557308 */ /* 0x0005e20000002400 */
[----:B------:R-:W-:Y:S01]  /*2490*/  PLOP3.LUT P2, PT, PT, PT, UP0, 0x80, 0x0 ;  /* 0x000000000000781c */ /* 0x000fe20003f4f008 */
[C---:B------:R-:W-:Y:S01]  /*24a0*/  FMUL.FTZ R63, R0.reuse, R63 ;  /* 0x0000003f003f7220 */ /* 0x040fe20000410000 */
[----:B------:R-:W-:Y:S01]  /*24b0*/  UMOV UR7, 0xffffff60 ;  /* 0xffffff6000077882 */ /* 0x000fe20000000000 */
[----:B------:R-:W-:Y:S01]  /*24c0*/  @UP0 ULDC UR6, c[0x0][0x44c] ;  /* 0x0001130000060ab9 */ /* 0x000fe20000000800 */
[----:B------:R-:W-:Y:S01]  /*24d0*/  UIMAD UR7, UR54, UR7, 0xa1 ;  /* 0x000000a1360774a4 */ /* 0x000fe2000f8e0207 */
[C---:B------:R-:W-:Y:S01]  /*24e0*/  FMUL.FTZ R86, R0.reuse, R86 ;  /* 0x0000005600567220 */ /* 0x040fe20000410000 */
[C---:B------:R-:W-:Y:S01]  /*24f0*/  FMUL.FTZ R103, R0.reuse, R103 ;  /* 0x0000006700677220 */ /* 0x040fe20000410000 */
[----:B------:R3:W-:Y:S01]  /*2500*/  MUFU.TANH R105, R63 ;  /* 0x0000003f00697308 */ /* 0x0007e20000002400 */
[C---:B------:R-:W-:Y:S01]  /*2510*/  FMUL.FTZ R13, R0.reuse, R72 ;  /* 0x00000048000d7220 */ /* 0x040fe20000410000 */
[C---:B------:R-:W-:Y:S01]  /*2520*/  FMUL.FTZ R90, R0.reuse, R90 ;  /* 0x0000005a005a7220 */ /* 0x040fe20000410000 */
[----:B------:R-:W-:Y:S01]  /*2530*/  FMUL.FTZ R91, R0, R91 ;  /* 0x0000005b005b7220 */ /* 0x000fe20000410000 */
[----:B--2---:R-:W-:Y:S01]  /*2540*/  @P1 IMAD.HI.U32 R7, R77, UR6, RZ ;  /* 0x000000064d071c27 */ /* 0x004fe2000f8e00ff */
[----:B------:R-:W-:-:S03]  /*2550*/  @UP0 ULDC UR6, c[0x0][0x450] ;  /* 0x0001140000060ab9 */ /* 0x000fc60000000800 */
[C---:B------:R-:W-:Y:S01]  /*2560*/  FMUL.FTZ R72, R0.reuse, R81 ;  /* 0x0000005100487220 */ /* 0x040fe20000410000 */
[C---:B------:R-:W-:Y:S01]  /*2570*/  FMUL.FTZ R62, R0.reuse, R62 ;  /* 0x0000003e003e7220 */ /* 0x040fe20000410000 */
[----:B------:R2:W-:Y:S01]  /*2580*/  MUFU.TANH R81, R86 ;  /* 0x0000005600517308 */ /* 0x0005e20000002400 */
[----:B------:R-:W-:Y:S01]  /*2590*/  @P2 SHF.R.U32.HI R77, RZ, UR6, R7 ;  /* 0x00000006ff4d2c19 */ /* 0x000fe20008011607 */
[----:B------:R-:W-:Y:S01]  /*25a0*/  UIMAD UR6, UR54, -0xa0, UR49 ;  /* 0xffffff60360678a4 */ /* 0x000fe2000f8e0231 */
[C---:B------:R-:W-:Y:S01]  /*25b0*/  FMUL.FTZ R67, R0.reuse, R67 ;  /* 0x0000004300437220 */ /* 0x040fe20000410000 */
[C---:B------:R-:W-:Y:S01]  /*25c0*/  FMUL.FTZ R6, R0.reuse, R92 ;  /* 0x0000005c00067220 */ /* 0x040fe20000410000 */
[----:B------:R-:W-:Y:S01]  /*25d0*/  FMUL.FTZ R15, R0, R76 ;  /* 0x0000004c000f7220 */ /* 0x000fe20000410000 */
[----:B---3--:R-:W3:Y:S01]  /*25e0*/  SHFL.IDX PT, R63, R77, 0x1, 0x1c1f ;  /* 0x003c1f004d3f7f89 */ /* 0x008ee200000e0000 */
[----:B------:R-:W-:Y:S01]  /*25f0*/  UIADD3 UR6, UR6, 0xa0, URZ ;  /* 0x000000a006067890 */ /* 0x000fe2000fffe03f */
[----:B------:R-:W-:Y:S01]  /*2600*/  MUFU.TANH R92, R103 ;  /* 0x00000067005c7308 */ /* 0x000fe20000002400 */
[----:B--2---:R-:W-:-:S02]  /*2610*/  IMAD.U32 R86, RZ, RZ, UR7 ;  /* 0x00000007ff567e24 */ /* 0x004fc4000f8e00ff */
[C---:B------:R-:W-:Y:S01]  /*2620*/  FMUL.FTZ R76, R0.reuse, R59 ;  /* 0x0000003b004c7220 */ /* 0x040fe20000410000 */
[C---:B------:R-:W-:Y:S01]  /*2630*/  FMUL.FTZ R94, R0.reuse, R94 ;  /* 0x0000005e005e7220 */ /* 0x040fe20000410000 */
[C---:B------:R-:W-:Y:S01]  /*2640*/  FMUL.FTZ R59, R0.reuse, R64 ;  /* 0x00000040003b7220 */ /* 0x040fe20000410000 */
[----:B------:R-:W-:Y:S02]  /*2650*/  IMAD R86, R17, -0x2, R86 ;  /* 0xfffffffe11567824 */ /* 0x000fe400078e0256 */
[C---:B------:R-:W-:Y:S01]  /*2660*/  FMUL.FTZ R95, R0.reuse, R95 ;  /* 0x0000005f005f7220 */ /* 0x040fe20000410000 */
[C---:B------:R-:W-:Y:S01]  /*2670*/  FMUL.FTZ R99, R0.reuse, R99 ;  /* 0x0000006300637220 */ /* 0x040fe20000410000 */
[----:B------:R2:W-:Y:S01]  /*2680*/  MUFU.TANH R103, R62 ;  /* 0x0000003e00677308 */ /* 0x0005e20000002400 */
[C---:B------:R-:W-:Y:S01]  /*2690*/  FMUL.FTZ R7, R0.reuse, R71 ;  /* 0x0000004700077220 */ /* 0x040fe20000410000 */
[C---:B------:R-:W-:Y:S01]  /*26a0*/  FMUL.FTZ R79, R0.reuse, R79 ;  /* 0x0000004f004f7220 */ /* 0x040fe20000410000 */
[C---:B------:R-:W-:Y:S01]  /*26b0*/  FMUL.FTZ R9, R0.reuse, R96 ;  /* 0x0000006000097220 */ /* 0x040fe20000410000 */
[C---:B------:R-:W-:Y:S01]  /*26c0*/  FMUL.FTZ R98, R0.reuse, R98 ;  /* 0x0000006200627220 */ /* 0x040fe20000410000 */
[C---:B01----:R-:W-:Y:S01]  /*26d0*/  FMUL.FTZ R3, R0.reuse, R88 ;  /* 0x0000005800037220 */ /* 0x043fe20000410000 */
[C---:B------:R-:W-:Y:S01]  /*26e0*/  FMUL.FTZ R102, R0.reuse, R102 ;  /* 0x0000006600667220 */ /* 0x040fe20000410000 */
[C---:B------:R-:W-:Y:S01]  /*26f0*/  FMUL.FTZ R5, R0.reuse, R89 ;  /* 0x0000005900057220 */ /* 0x040fe20000410000 */
[----:B------:R0:W-:Y:S01]  /*2700*/  MUFU.TANH R64, R67 ;  /* 0x0000004300407308 */ /* 0x0001e20000002400 */
[----:B--2---:R-:W-:Y:S01]  /*2710*/  FMUL.FTZ R62, R0, R68 ;  /* 0x00000044003e7220 */ /* 0x004fe20000410000 */
[----:B------:R-:W-:-:S02]  /*2720*/  IMAD.U32 R68, RZ, RZ, UR6 ;  /* 0x00000006ff447e24 */ /* 0x000fc4000f8e00ff */
[C---:B------:R-:W-:Y:S01]  /*2730*/  FMUL.FTZ R74, R0.reuse, R74 ;  /* 0x0000004a004a7220 */ /* 0x040fe20000410000 */
[C---:B------:R-:W-:Y:S01]  /*2740*/  FMUL.FTZ R8, R0.reuse, R93 ;  /* 0x0000005d00087220 */ /* 0x040fe20000410000 */
[C---:B------:R-:W-:Y:S01]  /*2750*/  FMUL.FTZ R12, R0.reuse, R100 ;  /* 0x00000064000c7220 */ /* 0x040fe20000410000 */
[----:B------:R-:W-:Y:S02]  /*2760*/  IMAD R71, R17, -0x2, R68 ;  /* 0xfffffffe11477824 */ /* 0x000fe400078e0244 */
[C---:B------:R-:W-:Y:S01]  /*2770*/  FMUL.FTZ R75, R0.reuse, R75 ;  /* 0x0000004b004b7220 */ /* 0x040fe20000410000 */
[----:B------:R-:W1:Y:S01]  /*2780*/  MUFU.TANH R90, R90 ;  /* 0x0000005a005a7308 */ /* 0x000e620000002400 */
[----:B0-----:R-:W-:Y:S02]  /*2790*/  IMAD.U32 R67, RZ, RZ, UR50 ;  /* 0x00000032ff437e24 */ /* 0x001fe4000f8e00ff */
[C---:B------:R-:W-:Y:S01]  /*27a0*/  FMUL.FTZ R78, R0.reuse, R78 ;  /* 0x0000004e004e7220 */ /* 0x040fe20000410000 */
[C---:B------:R-:W-:Y:S01]  /*27b0*/  FMUL.FTZ R10, R0.reuse, R97 ;  /* 0x00000061000a7220 */ /* 0x040fe20000410000 */
[C---:B------:R-:W-:Y:S01]  /*27c0*/  FMUL.FTZ R82, R0.reuse, R82 ;  /* 0x0000005200527220 */ /* 0x040fe20000410000 */
[C---:B------:R-:W-:Y:S01]  /*27d0*/  FMUL.FTZ R83, R0.reuse, R83 ;  /* 0x0000005300537220 */ /* 0x040fe20000410000 */
[----:B------:R-:W-:Y:S01]  /*27e0*/  IADD3 R86, -R67, UR49, R86 ;  /* 0x0000003143567c10 */ /* 0x000fe2000fffe156 */
        /* <DEDUP_REMOVED lines=20> */
[----:B------:R-:W-:Y:S01]  /*2930*/  SHFL.IDX PT, R77, R77, RZ, 0x1c1f ;  /* 0x001c1fff4d4d7589 */ /* 0x000fe200000e0000 */
[C---:B------:R-:W-:Y:S01]  /*2940*/  FMUL.FTZ R24, R0.reuse, R24 ;  /* 0x0000001800187220 */ /* 0x040fe20000410000 */
[----:B------:R-:W-:Y:S01]  /*2950*/  ULDC UR28, c[0x0][0x988] ;  /* 0x00026200001c7ab9 */ /* 0x000fe20000000800 */
        /* <DEDUP_REMOVED lines=8> */
[----:B------:R-:W-:Y:S01]  /*29e0*/  FMUL.FTZ R29, R0, R29 ;  /* 0x0000001d001d7220 */ /* 0x000fe20000410000 */
[----:B------:R-:W-:Y:S01]  /*29f0*/  R2UR UR11, R2 ;  /* 0x00000000020b72ca */ /* 0x000fe200000e0000 */
[----:B------:R3:W-:Y:S01]  /*2a00*/  MUFU.TANH R99, R79 ;  /* 0x0000004f00637308 */ /* 0x0007e20000002400 */
[----:B------:R-:W-:Y:S01]  /*2a10*/  @UP0 ULDC UR6, c[0x0][0x44c] ;  /* 0x0001130000060ab9 */ /* 0x000fe20000000800 */
[----:B------:R-:W-:Y:S01]  /*2a20*/  @UP0 ULDC UR14, c[0x0][0x450] ;  /* 0x00011400000e0ab9 */ /* 0x000fe20000000800 */
[----:B------:R-:W-:-:S02]  /*2a30*/  UIMAD.WIDE.U32 UR6, UR40, UR6, URZ ;  /* 0x00000006280672a5 */ /* 0x000fc4000f8e003f */
[----:B------:R-:W-:Y:S01]  /*2a40*/  UMOV UR10, UR40 ;  /* 0x00000028000a7c82 */ /* 0x000fe20008000000 */
[----:B------:R-:W-:Y:S02]  /*2a50*/  UIADD3 UR31, UR54, -0x2, URZ ;  /* 0xfffffffe361f7890 */ /* 0x000fe4000fffe03f */
[----:B------:R-:W5:Y:S01]  /*2a60*/  MUFU.TANH R88, R98 ;  /* 0x0000006200587308 */ /* 0x000f620000002400 */
[----:B---3--:R-:W-:Y:S01]  /*2a70*/  VIADDMNMX R79, R63, R86, R71, PT ;  /* 0x000000563f4f7246 */ /* 0x008fe20003800147 */
[C---:B------:R-:W-:Y:S01]  /*2a80*/  FMUL.FTZ R63, R0.reuse, R40 ;  /* 0x00000028003f7220 */ /* 0x040fe20000410000 */
[----:B------:R-:W-:Y:S01]  /*2a90*/  FMUL.FTZ R40, R0, R41 ;  /* 0x0000002900287220 */ /* 0x000fe20000410000 */
[----:B------:R-:W-:Y:S01]  /*2aa0*/  @UP0 USHF.R.U32.HI UR10, URZ, UR14, UR7 ;  /* 0x0000000e3f0a0299 */ /* 0x000fe20008011607 */
[C---:B------:R-:W-:Y:S02]  /*2ab0*/  ISETP.GT.AND P1, PT, R79.reuse, RZ, PT ;  /* 0x000000ff4f00720c */ /* 0x040fe40003f24270 */
[C---:B------:R-:W-:Y:S01]  /*2ac0*/  ISETP.GT.AND P2, PT, R79.reuse, 0x1, PT ;  /* 0x000000014f00780c */ /* 0x040fe20003f44270 */
[----:B------:R2:W3:Y:S01]  /*2ad0*/  MUFU.TANH R89, R102 ;  /* 0x0000006600597308 */ /* 0x0004e20000002400 */
[----:B------:R-:W-:Y:S01]  /*2ae0*/  ISETP.GT.AND P3, PT, R79, 0x8, PT ;  /* 0x000000084f00780c */ /* 0x000fe20003f64270 */
[----:B------:R-:W-:Y:S01]  /*2af0*/  UIADD3 UR6, UR10, UR49, -UR50 ;  /* 0x000000310a067290 */ /* 0x000fe2000fffe832 */
[----:B-1----:R-:W-:-:S02]  /*2b00*/  FSEL R106, R90, -INF , P1 ;  /* 0xff8000005a6a7808 */ /* 0x002fc40000800000 */
[----:B0-----:R-:W-:Y:S01]  /*2b10*/  FSEL R104, R91, -INF , P2 ;  /* 0xff8000005b687808 */ /* 0x001fe20001000000 */
[----:B------:R-:W-:Y:S01]  /*2b20*/  UIMAD.WIDE UR6, UR6, 0x66666667, URZ ;  /* 0x66666667060678a5 */ /* 0x000fe2000f8e023f */
[C---:B------:R-:W-:Y:S01]  /*2b30*/  ISETP.GT.AND P1, PT, R79.reuse, 0x9, PT ;  /* 0x000000094f00780c */ /* 0x040fe20003f24270 */
[----:B------:R0:W-:Y:S01]  /*2b40*/  MUFU.TANH R107, R7 ;  /* 0x00000007006b7308 */ /* 0x0001e20000002400 */
[----:B--2---:R-:W-:Y:S01]  /*2b50*/  FSEL R102, R94, -INF , P3 ;  /* 0xff8000005e667808 */ /* 0x004fe20001800000 */
[----:B------:R-:W-:Y:S01]  /*2b60*/  USHF.R.U32.HI UR6, URZ, 0x1f, UR7 ;  /* 0x0000001f3f067899 */ /* 0x000fe20008011607 */
[----:B------:R-:W-:Y:S02]  /*2b70*/  ISETP.GT.AND P2, PT, R79, 0x10, PT ;  /* 0x000000104f00780c */ /* 0x000fe40003f44270 */
[----:B----4-:R-:W-:Y:S01]  /*2b80*/  FSEL R98, R95, -INF , P1 ;  /* 0xff8000005f627808 */ /* 0x010fe20000800000 */
[----:B------:R-:W-:Y:S01]  /*2b90*/  ULEA.HI.SX32 UR7, UR7, UR6, 0x1a ;  /* 0x0000000607077291 */ /* 0x000fe2000f8fd23f */
[C---:B------:R-:W-:Y:S01]  /*2ba0*/  ISETP.GT.AND P1, PT, R79.reuse, 0x11, PT ;  /* 0x000000114f00780c */ /* 0x040fe20003f24270 */
[----:B------:R1:W2:Y:S01]  /*2bb0*/  MUFU.TANH R93, R74 ;  /* 0x0000004a005d7308 */ /* 0x0002a20000002400 */
[----:B0-----:R-:W-:Y:S01]  /*2bc0*/  FMNMX.FTZ R7, R106, R104, !PT ;  /* 0x000000686a077209 */ /* 0x001fe20007810000 */
[----:B------:R-:W-:Y:S01]  /*2bd0*/  UISETP.LT.AND UP0, UPT, URZ, UR7, UPT ;  /* 0x000000073f00728c */ /* 0x000fe2000bf01270 */
[----:B-----5:R-:W-:Y:S01]  /*2be0*/  FSEL R100, R88, -INF , P2 ;  /* 0xff80000058647808 */ /* 0x020fe20001000000 */
[----:B------:R-:W-:Y:S01]  /*2bf0*/  UIADD3 UR6, UR11, 0x22840, URZ ;  /* 0x000228400b067890 */ /* 0x000fe2000fffe03f */
[----:B------:R-:W-:Y:S01]  /*2c00*/  FMNMX.FTZ R7, R102, R7, !PT ;  /* 0x0000000766077209 */ /* 0x000fe20007810000 */
[----:B------:R-:W-:Y:S01]  /*2c10*/  USEL UR29, URZ, UR7, !UP0 ;  /* 0x000000073f1d7287 */ /* 0x000fe2000c000000 */
[C---:B------:R-:W-:Y:S01]  /*2c20*/  ISETP.GT.AND P2, PT, R79.reuse, 0x18, PT ;  /* 0x000000184f00780c */ /* 0x040fe20003f44270 */
[----:B------:R0:W4:Y:S01]  /*2c30*/  MUFU.TANH R97, R75 ;  /* 0x0000004b00617308 */ /* 0x0001220000002400 */
[----:B------:R-:W-:Y:S01]  /*2c40*/  FMNMX.FTZ R7, R98, R7, !PT ;  /* 0x0000000762077209 */ /* 0x000fe20007810000 */
[----:B-1----:R-:W-:Y:S01]  /*2c50*/  FMUL.FTZ R74, R0, R84 ;  /* 0x00000054004a7220 */ /* 0x002fe20000410000 */
[----:B------:R-:W-:Y:S01]  /*2c60*/  FSEL R96, R96, -INF , P1 ;  /* 0xff80000060607808 */ /* 0x000fe20000800000 */
[----:B------:R-:W-:Y:S01]  /*2c70*/  UISETP.GE.AND UP0, UPT, UR31, UR29, UPT ;  /* 0x0000001d1f00728c */ /* 0x000fe2000bf06270 */
[----:B------:R-:W-:Y:S01]  /*2c80*/  FMNMX.FTZ R7, R100, R7, !PT ;  /* 0x0000000764077209 */ /* 0x000fe20007810000 */
[----:B------:R-:W-:Y:S01]  /*2c90*/  UPRMT UR6, UR41, 0x654, UR6 ;  /* 0x0000065429067896 */ /* 0x000fe20008000006 */
[----:B------:R-:W-:Y:S01]  /*2ca0*/  ISETP.GT.AND P1, PT, R79, 0x19, PT ;  /* 0x000000194f00780c */ /* 0x000fe20003f24270 */
[----:B------:R-:W1:Y:S01]  /*2cb0*/  MUFU.TANH R78, R78 ;  /* 0x0000004e004e7308 */ /* 0x000e620000002400 */
[----:B---3--:R-:W-:Y:S01]  /*2cc0*/  FSEL R94, R89, -INF , P2 ;  /* 0xff800000595e7808 */ /* 0x008fe20001000000 */
[----:B0-----:R-:W-:Y:S01]  /*2cd0*/  FMUL.FTZ R75, R0, R56 ;  /* 0x00000038004b7220 */ /* 0x001fe20000410000 */
[----:B------:R-:W-:Y:S01]  /*2ce0*/  FMNMX.FTZ R7, R96, R7, !PT ;  /* 0x0000000760077209 */ /* 0x000fe20007810000 */
[C---:B------:R-:W-:Y:S01]  /*2cf0*/  FMUL.FTZ R56, R0.reuse, R57 ;  /* 0x0000003900387220 */ /* 0x040fe20000410000 */
[C---:B------:R-:W-:Y:S01]  /*2d00*/  ISETP.GT.AND P2, PT, R79.reuse, 0x20, PT ;  /* 0x000000204f00780c */ /* 0x040fe20003f44270 */
[----:B------:R-:W-:Y:S01]  /*2d10*/  FMUL.FTZ R57, R0, R60 ;  /* 0x0000003c00397220 */ /* 0x000fe20000410000 */
[----:B------:R-:W-:Y:S01]  /*2d20*/  FSEL R92, R92, -INF , P1 ;  /* 0xff8000005c5c7808 */ /* 0x000fe20000800000 */
[----:B------:R0:W3:Y:S01]  /*2d30*/  MUFU.TANH R80, R82 ;  /* 0x0000005200507308 */ /* 0x0000e20000002400 */
[----:B------:R-:W-:Y:S01]  /*2d40*/  FMNMX.FTZ R7, R94, R7, !PT ;  /* 0x000000075e077209 */ /* 0x000fe20007810000 */
[----:B------:R-:W-:Y:S01]  /*2d50*/  FMUL.FTZ R60, R0, R65 ;  /* 0x00000041003c7220 */ /* 0x000fe20000410000 */
[----:B------:R-:W-:Y:S01]  /*2d60*/  ISETP.GT.AND P1, PT, R79, 0x21, PT ;  /* 0x000000214f00780c */ /* 0x000fe20003f24270 */
[----:B------:R-:W-:Y:S01]  /*2d70*/  SYNCS.ARRIVE.TRANS64.RED.A1T0 RZ, [UR6], RZ ;  /* 0x000000ffffff79a7 */ /* 0x000fe20008100406 */
[----:B--2---:R-:W-:-:S02]  /*2d80*/  FSEL R90, R93, -INF , P2 ;  /* 0xff8000005d5a7808 */ /* 0x004fc40001000000 */
[----:B------:R-:W-:Y:S01]  /*2d90*/  FMNMX.FTZ R7, R92, R7, !PT ;  /* 0x000000075c077209 */ /* 0x000fe20007810000 */
[----:B------:R-:W2:Y:S01]  /*2da0*/  MUFU.TANH R83, R83 ;  /* 0x0000005300537308 */ /* 0x000ea20000002400 */
[----:B------:R-:W-:Y:S02]  /*2db0*/  ISETP.GT.AND P2, PT, R79, 0x28, PT ;  /* 0x000000284f00780c */ /* 0x000fe40003f44270 */
[----:B----4-:R-:W-:Y:S02]  /*2dc0*/  FSEL R88, R97, -INF , P1 ;  /* 0xff80000061587808 */ /* 0x010fe40000800000 */
[----:B------:R-:W-:Y:S02]  /*2dd0*/  FMNMX.FTZ R7, R90, R7, !PT ;  /* 0x000000075a077209 */ /* 0x000fe40007810000 */
[----:B------:R-:W-:Y:S01]  /*2de0*/  ISETP.GT.AND P1, PT, R79, 0x29, PT ;  /* 0x000000294f00780c */ /* 0x000fe20003f24270 */
[----:B------:R-:W4:Y:S01]  /*2df0*/  MUFU.TANH R87, R87 ;  /* 0x0000005700577308 */ /* 0x000f220000002400 */
[----:B-1----:R-:W-:-:S02]  /*2e00*/  FSEL R84, R78, -INF , P2 ;  /* 0xff8000004e547808 */ /* 0x002fc40001000000 */
[----:B------:R-:W-:Y:S02]  /*2e10*/  FMNMX.FTZ R7, R88, R7, !PT ;  /* 0x0000000758077209 */ /* 0x000fe40007810000 */
[----:B------:R-:W-:Y:S02]  /*2e20*/  ISETP.GT.AND P2, PT, R79, 0x30, PT ;  /* 0x000000304f00780c */ /* 0x000fe40003f44270 */
[----:B0-----:R-:W-:Y:S01]  /*2e30*/  FSEL R82, R99, -INF , P1 ;  /* 0xff80000063527808 */ /* 0x001fe20000800000 */
[----:B------:R0:W1:Y:S01]  /*2e40*/  MUFU.TANH R101, R76 ;  /* 0x0000004c00657308 */ /* 0x0000620000002400 */
[----:B------:R-:W-:Y:S01]  /*2e50*/  FMNMX.FTZ R7, R84, R7, !PT ;  /* 0x0000000754077209 */ /* 0x000fe20007810000 */
[----:B------:R-:W-:Y:S01]  /*2e60*/  FMUL.FTZ R99, R0, R44 ;  /* 0x0000002c00637220 */ /* 0x000fe20000410000 */
[----:B------:R-:W-:Y:S02]  /*2e70*/  ISETP.GT.AND P1, PT, R79, 0x31, PT ;  /* 0x000000314f00780c */ /* 0x000fe40003f24270 */
[----:B---3--:R-:W-:-:S02]  /*2e80*/  FSEL R80, R80, -INF , P2 ;  /* 0xff80000050507808 */ /* 0x008fc40001000000 */
[----:B------:R-:W-:Y:S01]  /*2e90*/  FMNMX.FTZ R7, R82, R7, !PT ;  /* 0x0000000752077209 */ /* 0x000fe20007810000 */
[----:B------:R4:W-:Y:S01]  /*2ea0*/  MUFU.TANH R65, R70 ;  /* 0x0000004600417308 */ /* 0x0009e20000002400 */
[----:B------:R-:W-:Y:S02]  /*2eb0*/  ISETP.GT.AND P2, PT, R79, 0x38, PT ;  /* 0x000000384f00780c */ /* 0x000fe40003f44270 */
[----:B--2---:R-:W-:Y:S02]  /*2ec0*/  FSEL R78, R83, -INF , P1 ;  /* 0xff800000534e7808 */ /* 0x004fe40000800000 */
[----:B------:R-:W-:Y:S02]  /*2ed0*/  FMNMX.FTZ R7, R80, R7, !PT ;  /* 0x0000000750077209 */ /* 0x000fe40007810000 */
[----:B------:R-:W-:Y:S01]  /*2ee0*/  ISETP.GT.AND P1, PT, R79, 0x39, PT ;  /* 0x000000394f00780c */ /* 0x000fe20003f24270 */
[----:B------:R-:W2:Y:S01]  /*2ef0*/  MUFU.TANH R66, R66 ;  /* 0x0000004200427308 */ /* 0x000ea20000002400 */
[----:B0-----:R-:W-:-:S02]  /*2f00*/  FSEL R76, R81, -INF , P2 ;  /* 0xff800000514c7808 */ /* 0x001fc40001000000 */
[----:B------:R-:W-:Y:S02]  /*2f10*/  FMNMX.FTZ R7, R78, R7, !PT ;  /* 0x000000074e077209 */ /* 0x000fe40007810000 */
[----:B------:R-:W-:Y:S02]  /*2f20*/  ISETP.GT.AND P2, PT, R79, 0x40, PT ;  /* 0x000000404f00780c */ /* 0x000fe40003f44270 */
[----:B----4-:R-:W-:Y:S01]  /*2f30*/  FSEL R70, R87, -INF , P1 ;  /* 0xff80000057467808 */ /* 0x010fe20000800000 */
[----:B------:R0:W3:Y:S01]  /*2f40*/  MUFU.TANH R91, R42 ;  /* 0x0000002a005b7308 */ /* 0x0000e20000002400 */
[----:B------:R-:W-:Y:S01]  /*2f50*/  FMNMX.FTZ R41, R76, R7, !PT ;  /* 0x000000074c297209 */ /* 0x000fe20007810000 */
[----:B------:R-:W-:Y:S01]  /*2f60*/  FMUL.FTZ R7, R0, R54 ;  /* 0x0000003600077220 */ /* 0x000fe20000410000 */
[----:B------:R-:W-:Y:S02]  /*2f70*/  ISETP.GT.AND P1, PT, R79, 0x41, PT ;  /* 0x000000414f00780c */ /* 0x000fe40003f24270 */
[----:B------:R-:W-:-:S02]  /*2f80*/  FSEL R69, R85, -INF , P2 ;  /* 0xff80000055457808 */ /* 0x000fc40001000000 */
[----:B------:R-:W-:Y:S01]  /*2f90*/  ISETP.GT.AND P2, PT, R79, 0x48, PT ;  /* 0x000000484f00780c */ /* 0x000fe20003f44270 */
[----:B------:R4:W-:Y:S01]  /*2fa0*/  MUFU.TANH R83, R7 ;  /* 0x0000000700537308 */ /* 0x0009e20000002400 */
[----:B0-----:R-:W-:Y:S02]  /*2fb0*/  FMNMX.FTZ R42, R70, R41, !PT ;  /* 0x00000029462a7209 */ /* 0x001fe40007810000 */
[----:B-1----:R-:W-:Y:S01]  /*2fc0*/  FSEL R68, R101, -INF , P1 ;  /* 0xff80000065447808 */ /* 0x002fe20000800000 */
[----:B------:R-:W-:Y:S01]  /*2fd0*/  FMUL.FTZ R101, R0, R36 ;  /* 0x0000002400657220 */ /* 0x000fe20000410000 */
[----:B------:R-:W-:Y:S02]  /*2fe0*/  FMNMX.FTZ R41, R69, R42, !PT ;  /* 0x0000002a45297209 */ /* 0x000fe40007810000 */
[----:B------:R-:W-:Y:S01]  /*2ff0*/  ISETP.GT.AND P1, PT, R79, 0x49, PT ;  /* 0x000000494f00780c */ /* 0x000fe20003f24270 */
[----:B------:R2:W-:Y:S01]  /*3000*/  MUFU.TANH R95, R47 ;  /* 0x0000002f005f7308 */ /* 0x0005e20000002400 */
[----:B------:R-:W-:-:S02]  /*3010*/  FSEL R67, R103, -INF , P2 ;  /* 0xff80000067437808 */ /* 0x000fc40001000000 */
[----:B------:R-:W-:Y:S02]  /*3020*/  FMNMX.FTZ R42, R68, R41, !PT ;  /* 0x00000029442a7209 */ /* 0x000fe40007810000 */
[----:B------:R-:W-:Y:S02]  /*3030*/  ISETP.GT.AND P2, PT, R79, 0x50, PT ;  /* 0x000000504f00780c */ /* 0x000fe40003f44270 */
[----:B------:R-:W-:Y:S01]  /*3040*/  FSEL R54, R105, -INF , P1 ;  /* 0xff80000069367808 */ /* 0x000fe20000800000 */
[----:B------:R0:W1:Y:S01]  /*3050*/  MUFU.TANH R89, R43 ;  /* 0x0000002b00597308 */ /* 0x0000620000002400 */
[----:B----4-:R-:W-:Y:S02]  /*3060*/  FMNMX.FTZ R7, R67, R42, !PT ;  /* 0x0000002a43077209 */ /* 0x010fe40007810000 */
[----:B------:R-:W-:Y:S02]  /*3070*/  ISETP.GT.AND P1, PT, R79, 0x51, PT ;  /* 0x000000514f00780c */ /* 0x000fe40003f24270 */
[----:B--2---:R-:W-:-:S02]  /*3080*/  FSEL R47, R66, -INF , P2 ;  /* 0xff800000422f7808 */ /* 0x004fc40001000000 */
[----:B------:R-:W-:Y:S01]  /*3090*/  FMNMX.FTZ R42, R54, R7, !PT ;  /* 0x00000007362a7209 */ /* 0x000fe20007810000 */
[----:B------:R2:W4:Y:S01]  /*30a0*/  MUFU.TANH R93, R46 ;  /* 0x0000002e005d7308 */ /* 0x0005220000002400 */
[C---:B------:R-:W-:Y:S01]  /*30b0*/  ISETP.GT.AND P2, PT, R79.reuse, 0x58, PT ;  /* 0x000000584f00780c */ /* 0x040fe20003f44270 */
[----:B------:R-:W-:Y:S01]  /*30c0*/  FMUL.FTZ R7, R0, R27 ;  /* 0x0000001b00077220 */ /* 0x000fe20000410000 */
[----:B0-----:R-:W-:Y:S02]  /*30d0*/  FSEL R43, R64, -INF , P1 ;  /* 0xff800000402b7808 */ /* 0x001fe40000800000 */
[----:B------:R-:W-:-:S03]  /*30e0*/  ISETP.GT.AND P1, PT, R79, 0x59, PT ;  /* 0x000000594f00780c */ /* 0x000fc60003f24270 */
[----:B------:R-:W-:Y:S01]  /*30f0*/  MUFU.TANH R97, R50 ;  /* 0x0000003200617308 */ /* 0x000fe20000002400 */
[----:B--2---:R-:W-:Y:S02]  /*3100*/  FMNMX.FTZ R46, R47, R42, !PT ;  /* 0x0000002a2f2e7209 */ /* 0x004fe40007810000 */
[----:B------:R-:W-:Y:S02]  /*3110*/  FSEL R42, R65, -INF , P2 ;  /* 0xff800000412a7808 */ /* 0x000fe40001000000 */
[----:B------:R-:W-:Y:S02]  /*3120*/  FMNMX.FTZ R27, R43, R46, !PT ;  /* 0x0000002e2b1b7209 */ /* 0x000fe40007810000 */
[----:B------:R-:W-:Y:S01]  /*3130*/  ISETP.GT.AND P2, PT, R79, 0x60, PT ;  /* 0x000000604f00780c */ /* 0x000fe20003f44270 */
[----:B------:R0:W-:Y:S01]  /*3140*/  MUFU.TANH R66, R26 ;  /* 0x0000001a00427308 */ /* 0x0001e20000002400 */
[----:B------:R-:W-:Y:S02]  /*3150*/  FSEL R41, R107, -INF , P1 ;  /* 0xff8000006b297808 */ /* 0x000fe40000800000 */
[----:B------:R-:W-:-:S02]  /*3160*/  FMNMX.FTZ R46, R42, R27, !PT ;  /* 0x0000001b2a2e7209 */ /* 0x000fc40007810000 */
[----:B------:R-:W-:Y:S02]  /*3170*/  ISETP.GT.AND P1, PT, R79, 0x61, PT ;  /* 0x000000614f00780c */ /* 0x000fe40003f24270 */
[----:B---3--:R-:W-:Y:S01]  /*3180*/  FSEL R27, R91, -INF , P2 ;  /* 0xff8000005b1b7808 */ /* 0x008fe20001000000 */
[----:B------:R2:W3:Y:S01]  /*3190*/  MUFU.TANH R81, R51 ;  /* 0x0000003300517308 */ /* 0x0004e20000002400 */
[----:B------:R-:W-:Y:S01]  /*31a0*/  FMNMX.FTZ R46, R41, R46, !PT ;  /* 0x0000002e292e7209 */ /* 0x000fe20007810000 */
[----:B0-----:R-:W-:Y:S01]  /*31b0*/  FMUL.FTZ R26, R0, R30 ;  /* 0x0000001e001a7220 */ /* 0x001fe20000410000 */
[----:B------:R-:W-:Y:S02]  /*31c0*/  ISETP.GT.AND P2, PT, R79, 0x68, PT ;  /* 0x000000684f00780c */ /* 0x000fe40003f44270 */
[----:B-1----:R-:W-:Y:S02]  /*31d0*/  FSEL R30, R89, -INF , P1 ;  /* 0xff800000591e7808 */ /* 0x002fe40000800000 */
[----:B------:R-:W-:Y:S01]  /*31e0*/  ISETP.GT.AND P1, PT, R79, 0x69, PT ;  /* 0x000000694f00780c */ /* 0x000fe20003f24270 */
[----:B------:R0:W-:Y:S01]  /*31f0*/  MUFU.TANH R65, R7 ;  /* 0x0000000700417308 */ /* 0x0001e20000002400 */
[----:B--2---:R-:W-:-:S02]  /*3200*/  FMNMX.FTZ R51, R27, R46, !PT ;  /* 0x0000002e1b337209 */ /* 0x004fc40007810000 */
[----:B------:R-:W-:Y:S01]  /*3210*/  FSEL R46, R95, -INF , P1 ;  /* 0xff8000005f2e7808 */ /* 0x000fe20000800000 */
[----:B------:R-:W-:Y:S01]  /*3220*/  FMUL.FTZ R95, R0, R37 ;  /* 0x00000025005f7220 */ /* 0x000fe20000410000 */
[----:B------:R-:W-:Y:S02]  /*3230*/  FMNMX.FTZ R50, R30, R51, !PT ;  /* 0x000000331e327209 */ /* 0x000fe40007810000 */
[----:B------:R-:W-:Y:S01]  /*3240*/  ISETP.GT.AND P1, PT, R79, 0x71, PT ;  /* 0x000000714f00780c */ /* 0x000fe20003f24270 */
[----:B------:R-:W1:Y:S01]  /*3250*/  MUFU.TANH R55, R55 ;  /* 0x0000003700377308 */ /* 0x000e620000002400 */
[----:B0-----:R-:W-:Y:S01]  /*3260*/  FMUL.FTZ R7, R0, R31 ;  /* 0x0000001f00077220 */ /* 0x001fe20000410000 */
[----:B----4-:R-:W-:Y:S02]  /*3270*/  FSEL R31, R93, -INF , P2 ;  /* 0xff8000005d1f7808 */ /* 0x010fe40001000000 */
[----:B------:R-:W-:Y:S02]  /*3280*/  ISETP.GT.AND P2, PT, R79, 0x70, PT ;  /* 0x000000704f00780c */ /* 0x000fe40003f44270 */
[----:B------:R-:W-:-:S02]  /*3290*/  FMNMX.FTZ R51, R31, R50, !PT ;  /* 0x000000321f337209 */ /* 0x000fc40007810000 */
[----:B------:R0:W2:Y:S01]  /*32a0*/  MUFU.TANH R85, R26 ;  /* 0x0000001a00557308 */ /* 0x0000a20000002400 */
[----:B---3--:R-:W-:Y:S02]  /*32b0*/  FSEL R50, R81, -INF , P1 ;  /* 0xff80000051327808 */ /* 0x008fe40000800000 */
[----:B------:R-:W-:Y:S02]  /*32c0*/  FMNMX.FTZ R51, R46, R51, !PT ;  /* 0x000000332e337209 */ /* 0x000fe40007810000 */
[----:B------:R-:W-:-:S03]  /*32d0*/  ISETP.GT.AND P1, PT, R79, 0x79, PT ;  /* 0x000000794f00780c */ /* 0x000fc60003f24270 */
[----:B------:R3:W4:Y:S01]  /*32e0*/  MUFU.TANH R87, R7 ;  /* 0x0000000700577308 */ /* 0x0007220000002400 */
[C---:B0-----:R-:W-:Y:S01]  /*32f0*/  FMUL.FTZ R26, R0.reuse, R34 ;  /* 0x00000022001a7220 */ /* 0x041fe20000410000 */
[----:B------:R-:W-:Y:S01]  /*3300*/  FSEL R34, R97, -INF , P2 ;  /* 0xff80000061227808 */ /* 0x000fe20001000000 */
[----:B------:R-:W-:Y:S01]  /*3310*/  FMUL.FTZ R97, R0, R32 ;  /* 0x0000002000617220 */ /* 0x000fe20000410000 */
[----:B------:R-:W-:Y:S02]  /*3320*/  ISETP.GT.AND P2, PT, R79, 0x78, PT ;  /* 0x000000784f00780c */ /* 0x000fe40003f44270 */
[----:B-1----:R-:W-:Y:S02]  /*3330*/  FSEL R55, R55, -INF , P1 ;  /* 0xff80000037377808 */ /* 0x002fe40000800000 */
[----:B------:R0:W1:Y:S01]  /*3340*/  MUFU.TANH R89, R26 ;  /* 0x0000001a00597308 */ /* 0x0000620000002400 */
[----:B---3--:R-:W-:Y:S02]  /*3350*/  FMNMX.FTZ R7, R34, R51, !PT ;  /* 0x0000003322077209 */ /* 0x008fe40007810000 */
[----:B------:R-:W-:-:S02]  /*3360*/  FSEL R51, R83, -INF , P2 ;  /* 0xff80000053337808 */ /* 0x000fc40001000000 */
[----:B------:R-:W-:Y:S02]  /*3370*/  FMNMX.FTZ R64, R50, R7, !PT ;  /* 0x0000000732407209 */ /* 0x000fe40007810000 */
[----:B------:R-:W-:Y:S01]  /*3380*/  ISETP.GT.AND P2, PT, R79, 0x80, PT ;  /* 0x000000804f00780c */ /* 0x000fe20003f44270 */
[----:B------:R3:W5:Y:S01]  /*3390*/  MUFU.TANH R83, R35 ;  /* 0x0000002300537308 */ /* 0x0007620000002400 */
[----:B------:R-:W-:Y:S02]  /*33a0*/  FMNMX.FTZ R64, R51, R64, !PT ;  /* 0x0000004033407209 */ /* 0x000fe40007810000 */
[----:B------:R-:W-:Y:S02]  /*33b0*/  ISETP.GT.AND P1, PT, R79, 0x81, PT ;  /* 0x000000814f00780c */ /* 0x000fe40003f24270 */
[----:B------:R-:W-:Y:S02]  /*33c0*/  FSEL R66, R66, -INF , P2 ;  /* 0xff80000042427808 */ /* 0x000fe40001000000 */
[----:B------:R-:W-:Y:S01]  /*33d0*/  FMNMX.FTZ R7, R55, R64, !PT ;  /* 0x0000004037077209 */ /* 0x000fe20007810000 */
[----:B------:R-:W5:Y:S01]  /*33e0*/  MUFU.TANH R91, R38 ;  /* 0x00000026005b7308 */ /* 0x000f620000002400 */
[----:B------:R-:W-:-:S02]  /*33f0*/  ISETP.GT.AND P2, PT, R79, 0x88, PT ;  /* 0x000000884f00780c */ /* 0x000fc40003f44270 */
[----:B------:R-:W-:Y:S02]  /*3400*/  FSEL R65, R65, -INF , P1 ;  /* 0xff80000041417808 */ /* 0x000fe40000800000 */
[----:B0-----:R-:W-:Y:S01]  /*3410*/  FMNMX.FTZ R26, R66, R7, !PT ;  /* 0x00000007421a7209 */ /* 0x001fe20007810000 */
[----:B------:R-:W-:Y:S01]  /*3420*/  FMUL.FTZ R7, R0, R39 ;  /* 0x0000002700077220 */ /* 0x000fe20000410000 */
[----:B------:R-:W-:Y:S01]  /*3430*/  ISETP.GT.AND P1, PT, R79, 0x89, PT ;  /* 0x000000894f00780c */ /* 0x000fe20003f24270 */
[----:B------:R0:W-:Y:S01]  /*3440*/  MUFU.TANH R111, R24 ;  /* 0x00000018006f7308 */ /* 0x0001e20000002400 */
[----:B--2---:R-:W-:Y:S02]  /*3450*/  FSEL R64, R85, -INF , P2 ;  /* 0xff80000055407808 */ /* 0x004fe40001000000 */
[----:B---3--:R-:W-:Y:S02]  /*3460*/  FMNMX.FTZ R35, R65, R26, !PT ;  /* 0x0000001a41237209 */ /* 0x008fe40007810000 */
[----:B------:R-:W-:-:S02]  /*3470*/  ISETP.GT.AND P2, PT, R79, 0x90, PT ;  /* 0x000000904f00780c */ /* 0x000fc40003f44270 */
[----:B----4-:R-:W-:Y:S01]  /*3480*/  FSEL R39, R87, -INF , P1 ;  /* 0xff80000057277808 */ /* 0x010fe20000800000 */
[----:B------:R2:W3:Y:S01]  /*3490*/  MUFU.TANH R85, R7 ;  /* 0x0000000700557308 */ /* 0x0004e20000002400 */
[----:B------:R-:W-:Y:S01]  /*34a0*/  FMNMX.FTZ R26, R64, R35, !PT ;  /* 0x00000023401a7209 */ /* 0x000fe20007810000 */
[----:B0-----:R-:W-:Y:S01]  /*34b0*/  IMAD.U32 R24, RZ, RZ, UR28 ;  /* 0x0000001cff187e24 */ /* 0x001fe2000f8e00ff */
[----:B------:R-:W-:Y:S02]  /*34c0*/  ISETP.GT.AND P1, PT, R79, 0x91, PT ;  /* 0x000000914f00780c */ /* 0x000fe40003f24270 */
[----:B-1----:R-:W-:Y:S02]  /*34d0*/  FSEL R38, R89, -INF , P2 ;  /* 0xff80000059267808 */ /* 0x002fe40001000000 */
[----:B------:R-:W-:Y:S01]  /*34e0*/  FMNMX.FTZ R81, R39, R26, !PT ;  /* 0x0000001a27517209 */ /* 0x000fe20007810000 */
[----:B------:R0:W-:Y:S01]  /*34f0*/  MUFU.TANH R112, R25 ;  /* 0x0000001900707308 */ /* 0x0001e20000002400 */
[----:B------:R-:W-:-:S02]  /*3500*/  ISETP.GT.AND P2, PT, R79, 0x98, PT ;  /* 0x000000984f00780c */ /* 0x000fc40003f44270 */
[----:B-----5:R-:W-:Y:S02]  /*3510*/  FSEL R35, R83, -INF , P1 ;  /* 0xff80000053237808 */ /* 0x020fe40000800000 */
[----:B------:R-:W-:Y:S02]  /*3520*/  FMNMX.FTZ R26, R38, R81, !PT ;  /* 0x00000051261a7209 */ /* 0x000fe40007810000 */
[----:B------:R-:W-:Y:S01]  /*3530*/  ISETP.GT.AND P1, PT, R79, 0x99, PT ;  /* 0x000000994f00780c */ /* 0x000fe20003f24270 */
[----:B------:R-:W1:Y:S01]  /*3540*/  MUFU.TANH R3, R3 ;  /* 0x0000000300037308 */ /* 0x000e620000002400 */
[----:B------:R-:W-:Y:S02]  /*3550*/  FSEL R44, R91, -INF , P2 ;  /* 0xff8000005b2c7808 */ /* 0x000fe40001000000 */
[----:B--2---:R-:W-:Y:S02]  /*3560*/  FMNMX.FTZ R7, R35, R26, !PT ;  /* 0x0000001a23077209 */ /* 0x004fe40007810000 */
[----:B---3--:R-:W-:Y:S01]  /*3570*/  FSEL R26, R85, -INF , P1 ;  /* 0xff800000551a7808 */ /* 0x008fe20000800000 */
[----:B------:R-:W-:Y:S01]  /*3580*/  FMUL.FTZ R85, R0, R33 ;  /* 0x0000002100557220 */ /* 0x000fe20000410000 */
[----:B------:R-:W-:Y:S01]  /*3590*/  FMNMX.FTZ R7, R44, R7, !PT ;  /* 0x000000072c077209 */ /* 0x000fe20007810000 */
[----:B------:R-:W2:Y:S03]  /*35a0*/  MUFU.TANH R5, R5 ;  /* 0x0000000500057308 */ /* 0x000ea60000002400 */
[----:B------:R-:W-:-:S05]  /*35b0*/  FMNMX.FTZ R7, R26, R7, !PT ;  /* 0x000000071a077209 */ /* 0x000fca0007810000 */
[----:B------:R-:W3:Y:S01]  /*35c0*/  SHFL.BFLY PT, R108, R7, 0x2, 0x1f ;  /* 0x0c401f00076c7f89 */ /* 0x000ee200000e0000 */
[----:B------:R-:W4:Y:S08]  /*35d0*/  MUFU.TANH R6, R6 ;  /* 0x0000000600067308 */ /* 0x000f300000002400 */
[----:B------:R-:W5:Y:S08]  /*35e0*/  MUFU.TANH R8, R8 ;  /* 0x0000000800087308 */ /* 0x000f700000002400 */
[----:B------:R-:W5:Y:S01]  /*35f0*/  MUFU.TANH R9, R9 ;  /* 0x0000000900097308 */ /* 0x000f620000002400 */
[----:B---3--:R-:W-:-:S07]  /*3600*/  FMNMX.FTZ R108, R7, R108, !PT ;  /* 0x0000006c076c7209 */ /* 0x008fce0007810000 */
[----:B------:R-:W-:Y:S01]  /*3610*/  MUFU.TANH R10, R10 ;  /* 0x0000000a000a7308 */ /* 0x000fe20000002400 */
[----:B------:R-:W3:Y:S07]  /*3620*/  SHFL.BFLY PT, R7, R108, 0x1, 0x1f ;  /* 0x0c201f006c077f89 */ /* 0x000eee00000e0000 */
[----:B------:R1:W-:Y:S08]  /*3630*/  MUFU.TANH R103, R45 ;  /* 0x0000002d00677308 */ /* 0x0003f00000002400 */
[----:B------:R2:W-:Y:S08]  /*3640*/  MUFU.TANH R105, R48 ;  /* 0x0000003000697308 */ /* 0x0005f00000002400 */
[----:B------:R-:W5:Y:S01]  /*3650*/  MUFU.TANH R12, R12 ;  /* 0x0000000c000c7308 */ /* 0x000f620000002400 */
[----:B---3--:R-:W-:-:S04]  /*3660*/  FMNMX.FTZ R7, R108, R7, !PT ;  /* 0x000000076c077209 */ /* 0x008fc80007810000 */
[C---:B------:R-:W-:Y:S01]  /*3670*/  FSETP.NEU.FTZ.AND P1, PT, R7.reuse, -INF , PT ;  /* 0xff8000000700780b */ /* 0x040fe20003f3d000 */
[----:B0-----:R-:W-:-:S02]  /*3680*/  FFMA.FTZ R25, R7, R24, -8 ;  /* 0xc100000007197423 */ /* 0x001fc40000010018 */
[----:B------:R-:W0:Y:S03]  /*3690*/  MUFU.TANH R11, R11 ;  /* 0x0000000b000b7308 */ /* 0x000e260000002400 */
[----:B------:R-:W-:-:S05]  /*36a0*/  FSEL R25, R25, RZ, P1 ;  /* 0x000000ff19197208 */ /* 0x000fca0000800000 */
[----:B------:R3:W-:Y:S01]  /*36b0*/  MUFU.TANH R110, R53 ;  /* 0x00000035006e7308 */ /* 0x0007e20000002400 */
[----:B------:R-:W-:-:S01]  /*36c0*/  FFMA.FTZ R33, R98, UR28, -R25 ;  /* 0x0000001c62217c23 */ /* 0x000fc20008010819 */
[----:B------:R-:W-:Y:S01]  /*36d0*/  VIADDMNMX R98, R77, R86, R71, PT ;  /* 0x000000564d627246 */ /* 0x000fe20003800147 */
[----:B------:R-:W-:-:S01]  /*36e0*/  FFMA.FTZ R92, R92, UR28, -R25 ;  /* 0x0000001c5c5c7c23 */ /* 0x000fc20008010819 */
[--C-:B------:R-:W-:Y:S01]  /*36f0*/  FFMA.FTZ R90, R90, UR28, -R25.reuse ;  /* 0x0000001c5a5a7c23 */ /* 0x100fe20008010819 */
[----:B------:R-:W-:-:S01]  /*3700*/  FFMA.FTZ R82, R82, UR28, -R25 ;  /* 0x0000001c52527c23 */ /* 0x000fc20008010819 */
[----:B------:R-:W-:Y:S01]  /*3710*/  ISETP.GT.AND P1, PT, R98, RZ, PT ;  /* 0x000000ff6200720c */ /* 0x000fe20003f24270 */
[----:B------:R-:W-:-:S01]  /*3720*/  FFMA.FTZ R24, R106, UR28, -R25 ;  /* 0x0000001c6a187c23 */ /* 0x000fc20008010819 */
[C---:B------:R-:W-:Y:S01]  /*3730*/  ISETP.GT.AND P2, PT, R98.reuse, 0x1, PT ;  /* 0x000000016200780c */ /* 0x040fe20003f44270 */
[----:B------:R-:W0:Y:S01]  /*3740*/  MUFU.TANH R13, R13 ;  /* 0x0000000d000d7308 */ /* 0x000e220000002400 */
[----:B------:R-:W-:Y:S01]  /*3750*/  ISETP.GT.AND P3, PT, R98, 0x8, PT ;  /* 0x000000086200780c */ /* 0x000fe20003f64270 */
[--C-:B------:R-:W-:Y:S01]  /*3760*/  FFMA.FTZ R32, R100, UR28, -R25.reuse ;  /* 0x0000001c64207c23 */ /* 0x100fe20008010819 */
[----:B-1----:R-:W-:Y:S01]  /*3770*/  FSEL R45, R3, -INF , P1 ;  /* 0xff800000032d7808 */ /* 0x002fe20000800000 */
[--C-:B------:R-:W-:Y:S01]  /*3780*/  FFMA.FTZ R3, R96, UR28, -R25.reuse ;  /* 0x0000001c60037c23 */ /* 0x100fe20008010819 */
[----:B--2---:R-:W-:Y:S01]  /*3790*/  FSEL R48, R5, -INF , P2 ;  /* 0xff80000005307808 */ /* 0x004fe20001000000 */
[--C-:B------:R-:W-:Y:S01]  /*37a0*/  FFMA.FTZ R5, R94, UR28, -R25.reuse ;  /* 0x0000001c5e057c23 */ /* 0x100fe20008010819 */
[----:B----4-:R-:W-:Y:S01]  /*37b0*/  FSEL R37, R6, -INF , P3 ;  /* 0xff80000006257808 */ /* 0x010fe20001800000 */
[----:B------:R1:W-:Y:S01]  /*37c0*/  MUFU.TANH R107, R49 ;  /* 0x00000031006b7308 */ /* 0x0003e20000002400 */
[----:B------:R-:W-:Y:S01]  /*37d0*/  ISETP.GT.AND P1, PT, R98, 0x9, PT ;  /* 0x000000096200780c */ /* 0x000fe20003f24270 */
[--C-:B------:R-:W-:Y:S01]  /*37e0*/  FFMA.FTZ R47, R47, UR28, -R25.reuse ;  /* 0x0000001c2f2f7c23 */ /* 0x100fe20008010819 */
[----:B------:R-:W-:Y:S01]  /*37f0*/  FMNMX.FTZ R6, R45, R48, !PT ;  /* 0x000000302d067209 */ /* 0x000fe20007810000 */
[--C-:B------:R-:W-:Y:S01]  /*3800*/  FFMA.FTZ R42, R42, UR28, -R25.reuse ;  /* 0x0000001c2a2a7c23 */ /* 0x100fe20008010819 */
[----:B------:R-:W-:Y:S01]  /*3810*/  ISETP.GT.AND P2, PT, R98, 0x10, PT ;  /* 0x000000106200780c */ /* 0x000fe20003f44270 */
[--C-:B------:R-:W-:Y:S01]  /*3820*/  FFMA.FTZ R41, R41, UR28, -R25.reuse ;  /* 0x0000001c29297c23 */ /* 0x100fe20008010819 */
[----:B-----5:R-:W-:Y:S01]  /*3830*/  FSEL R36, R8, -INF , P1 ;  /* 0xff80000008247808 */ /* 0x020fe20000800000 */
[----:B------:R-:W2:Y:S01]  /*3840*/  MUFU.TANH R14, R14 ;  /* 0x0000000e000e7308 */ /* 0x000ea20000002400 */
[----:B---3--:R-:W-:Y:S01]  /*3850*/  FMNMX.FTZ R53, R37, R6, !PT ;  /* 0x0000000625357209 */ /* 0x008fe20007810000 */
[--C-:B------:R-:W-:Y:S01]  /*3860*/  FFMA.FTZ R27, R27, UR28, -R25.reuse ;  /* 0x0000001c1b1b7c23 */ /* 0x100fe20008010819 */
[----:B------:R-:W-:Y:S01]  /*3870*/  ISETP.GT.AND P1, PT, R98, 0x11, PT ;  /* 0x000000116200780c */ /* 0x000fe20003f24270 */
[--C-:B------:R-:W-:Y:S01]  /*3880*/  FFMA.FTZ R30, R30, UR28, -R25.reuse ;  /* 0x0000001c1e1e7c23 */ /* 0x100fe20008010819 */
[----:B-1----:R-:W-:Y:S01]  /*3890*/  FSEL R49, R9, -INF , P2 ;  /* 0xff80000009317808 */ /* 0x002fe20001000000 */
[--C-:B------:R-:W-:Y:S01]  /*38a0*/  FFMA.FTZ R31, R31, UR28, -R25.reuse ;  /* 0x0000001c1f1f7c23 */ /* 0x100fe20008010819 */
[----:B------:R-:W-:Y:S01]  /*38b0*/  FMNMX.FTZ R6, R36, R53, !PT ;  /* 0x0000003524067209 */ /* 0x000fe20007810000 */
[----:B------:R1:W-:Y:S01]  /*38c0*/  MUFU.TANH R109, R52 ;  /* 0x00000034006d7308 */ /* 0x0003e20000002400 */
[----:B------:R-:W-:Y:S01]  /*38d0*/  ISETP.GT.AND P2, PT, R98, 0x18, PT ;  /* 0x000000186200780c */ /* 0x000fe20003f44270 */
[--C-:B------:R-:W-:Y:S01]  /*38e0*/  FFMA.FTZ R46, R46, UR28, -R25.reuse ;  /* 0x0000001c2e2e7c23 */ /* 0x100fe20008010819 */
[----:B------:R-:W-:Y:S01]  /*38f0*/  FMNMX.FTZ R9, R49, R6, !PT ;  /* 0x0000000631097209 */ /* 0x000fe20007810000 */
[--C-:B------:R-:W-:Y:S01]  /*3900*/  FFMA.FTZ R34, R34, UR28, -R25.reuse ;  /* 0x0000001c22227c23 */ /* 0x100fe20008010819 */
[----:B------:R-:W-:Y:S01]  /*3910*/  FSEL R53, R12, -INF , P2 ;  /* 0xff8000000c357808 */ /* 0x000fe20001000000 */
[--C-:B------:R-:W-:Y:S01]  /*3920*/  FFMA.FTZ R55, R55, UR28, -R25.reuse ;  /* 0x0000001c37377c23 */ /* 0x100fe20008010819 */
[----:B------:R-:W-:Y:S01]  /*3930*/  ISETP.GT.AND P2, PT, R98, 0x20, PT ;  /* 0x000000206200780c */ /* 0x000fe20003f44270 */
[----:B------:R-:W3:Y:S01]  /*3940*/  MUFU.TANH R15, R15 ;  /* 0x0000000f000f7308 */ /* 0x000ee20000002400 */
[----:B-1----:R-:W-:Y:S01]  /*3950*/  FSEL R52, R10, -INF , P1 ;  /* 0xff8000000a347808 */ /* 0x002fe20000800000 */
[--C-:B------:R-:W-:Y:S01]  /*3960*/  FFMA.FTZ R64, R64, UR28, -R25.reuse ;  /* 0x0000001c40407c23 */ /* 0x100fe20008010819 */
[----:B------:R-:W-:Y:S01]  /*3970*/  ISETP.GT.AND P1, PT, R98, 0x19, PT ;  /* 0x000000196200780c */ /* 0x000fe20003f24270 */
[--C-:B------:R-:W-:Y:S01]  /*3980*/  FFMA.FTZ R39, R39, UR28, -R25.reuse ;  /* 0x0000001c27277c23 */ /* 0x100fe20008010819 */
[----:B------:R-:W-:Y:S01]  /*3990*/  FMNMX.FTZ R8, R52, R9, !PT ;  /* 0x0000000934087209 */ /* 0x000fe20007810000 */
[--C-:B------:R-:W-:Y:S01]  /*39a0*/  FFMA.FTZ R9, R88, UR28, -R25.reuse ;  /* 0x0000001c58097c23 */ /* 0x100fe20008010819 */
[----:B0-----:R-:W-:Y:S01]  /*39b0*/  FSEL R71, R11, -INF , P1 ;  /* 0xff8000000b477808 */ /* 0x001fe20000800000 */
[----:B------:R-:W0:Y:S01]  /*39c0*/  MUFU.TANH R20, R20 ;  /* 0x0000001400147308 */ /* 0x000e220000002400 */
[----:B------:R-:W-:Y:S01]  /*39d0*/  FMNMX.FTZ R10, R53, R8, !PT ;  /* 0x00000008350a7209 */ /* 0x000fe20007810000 */
[--C-:B------:R-:W-:Y:S01]  /*39e0*/  FFMA.FTZ R38, R38, UR28, -R25.reuse ;  /* 0x0000001c26267c23 */ /* 0x100fe20008010819 */
[----:B------:R-:W-:Y:S01]  /*39f0*/  ISETP.GT.AND P1, PT, R98, 0x21, PT ;  /* 0x000000216200780c */ /* 0x000fe20003f24270 */
[--C-:B------:R-:W-:Y:S01]  /*3a00*/  FFMA.FTZ R35, R35, UR28, -R25.reuse ;  /* 0x0000001c23237c23 */ /* 0x100fe20008010819 */
[----:B------:R-:W-:Y:S01]  /*3a10*/  FSEL R77, R13, -INF , P2 ;  /* 0xff8000000d4d7808 */ /* 0x000fe20001000000 */
[--C-:B------:R-:W-:Y:S01]  /*3a20*/  FFMA.FTZ R44, R44, UR28, -R25.reuse ;  /* 0x0000001c2c2c7c23 */ /* 0x100fe20008010819 */
[----:B------:R-:W-:Y:S01]  /*3a30*/  FMNMX.FTZ R10, R71, R10, !PT ;  /* 0x0000000a470a7209 */ /* 0x000fe20007810000 */
[----:B------:R-:W1:Y:S01]  /*3a40*/  MUFU.TANH R21, R21 ;  /* 0x0000001500157308 */ /* 0x000e620000002400 */
[----:B------:R-:W-:Y:S01]  /*3a50*/  ISETP.GT.AND P2, PT, R98, 0x28, PT ;  /* 0x000000286200780c */ /* 0x000fe20003f44270 */
[--C-:B------:R-:W-:Y:S01]  /*3a60*/  FFMA.FTZ R26, R26, UR28, -R25.reuse ;  /* 0x0000001c1a1a7c23 */ /* 0x100fe20008010819 */
[----:B--2---:R-:W-:Y:S01]  /*3a70*/  FSEL R79, R14, -INF , P1 ;  /* 0xff8000000e4f7808 */ /* 0x004fe20000800000 */
[----:B------:R-:W-:Y:S01]  /*3a80*/  FFMA.FTZ R14, R84, UR28, -R25 ;  /* 0x0000001c540e7c23 */ /* 0x000fe20008010819 */
[----:B------:R-:W-:-:S02]  /*3a90*/  FMNMX.FTZ R10, R77, R10, !PT ;  /* 0x0000000a4d0a7209 */ /* 0x000fc40007810000 */
[C---:B------:R-:W-:Y:S01]  /*3aa0*/  ISETP.GT.AND P1, PT, R98.reuse, 0x29, PT ;  /* 0x000000296200780c */ /* 0x040fe20003f24270 */
[----:B------:R-:W2:Y:S01]  /*3ab0*/  MUFU.TANH R72, R72 ;  /* 0x0000004800487308 */ /* 0x000ea20000002400 */
[----:B---3--:R-:W-:Y:S02]  /*3ac0*/  FSEL R81, R15, -INF , P2 ;  /* 0xff8000000f517808 */ /* 0x008fe40001000000 */
[----:B------:R-:W-:Y:S02]  /*3ad0*/  FMNMX.FTZ R10, R79, R10, !PT ;  /* 0x0000000a4f0a7209 */ /* 0x000fe40007810000 */
[----:B------:R-:W-:Y:S02]  /*3ae0*/  ISETP.GT.AND P2, PT, R98, 0x30, PT ;  /* 0x000000306200780c */ /* 0x000fe40003f44270 */
[----:B0-----:R-:W-:Y:S01]  /*3af0*/  FSEL R83, R20, -INF , P1 ;  /* 0xff80000014537808 */ /* 0x001fe20000800000 */
[----:B------:R-:W0:Y:S01]  /*3b00*/  MUFU.TANH R74, R74 ;  /* 0x0000004a004a7308 */ /* 0x000e220000002400 */
[----:B------:R-:W-:-:S02]  /*3b10*/  FMNMX.FTZ R12, R81, R10, !PT ;  /* 0x0000000a510c7209 */ /* 0x000fc40007810000 */
[----:B------:R-:W-:Y:S02]  /*3b20*/  ISETP.GT.AND P1, PT, R98, 0x31, PT ;  /* 0x000000316200780c */ /* 0x000fe40003f24270 */
[----:B-1----:R-:W-:Y:S01]  /*3b30*/  FSEL R84, R21, -INF , P2 ;  /* 0xff80000015547808 */ /* 0x002fe20001000000 */
[--C-:B------:R-:W-:Y:S01]  /*3b40*/  FFMA.FTZ R21, R70, UR28, -R25.reuse ;  /* 0x0000001c46157c23 */ /* 0x100fe20008010819 */
[----:B------:R-:W-:Y:S01]  /*3b50*/  FMNMX.FTZ R11, R83, R12, !PT ;  /* 0x0000000c530b7209 */ /* 0x000fe20007810000 */
[----:B------:R-:W1:Y:S01]  /*3b60*/  MUFU.TANH R73, R73 ;  /* 0x0000004900497308 */ /* 0x000e620000002400 */
[----:B------:R-:W-:Y:S01]  /*3b70*/  ISETP.GT.AND P2, PT, R98, 0x38, PT ;  /* 0x000000386200780c */ /* 0x000fe20003f44270 */
[----:B------:R-:W-:Y:S01]  /*3b80*/  FFMA.FTZ R12, R80, UR28, -R25 ;  /* 0x0000001c500c7c23 */ /* 0x000fe20008010819 */
[----:B--2---:R-:W-:Y:S02]  /*3b90*/  FSEL R72, R72, -INF , P1 ;  /* 0xff80000048487808 */ /* 0x004fe40000800000 */
[----:B------:R-:W-:-:S02]  /*3ba0*/  FMNMX.FTZ R13, R84, R11, !PT ;  /* 0x0000000b540d7209 */ /* 0x000fc40007810000 */
[----:B------:R-:W-:Y:S01]  /*3bb0*/  ISETP.GT.AND P1, PT, R98, 0x39, PT ;  /* 0x000000396200780c */ /* 0x000fe20003f24270 */
[----:B------:R-:W2:Y:S01]  /*3bc0*/  MUFU.TANH R75, R75 ;  /* 0x0000004b004b7308 */ /* 0x000ea20000002400 */
[----:B0-----:R-:W-:Y:S02]  /*3bd0*/  FSEL R74, R74, -INF , P2 ;  /* 0xff8000004a4a7808 */ /* 0x001fe40001000000 */
[----:B------:R-:W-:Y:S02]  /*3be0*/  FMNMX.FTZ R13, R72, R13, !PT ;  /* 0x0000000d480d7209 */ /* 0x000fe40007810000 */
[----:B------:R-:W-:-:S03]  /*3bf0*/  ISETP.GT.AND P2, PT, R98, 0x40, PT ;  /* 0x000000406200780c */ /* 0x000fc60003f44270 */
[----:B------:R-:W0:Y:S01]  /*3c00*/  MUFU.TANH R56, R56 ;  /* 0x0000003800387308 */ /* 0x000e220000002400 */
[----:B-1----:R-:W-:Y:S02]  /*3c10*/  FSEL R73, R73, -INF , P1 ;  /* 0xff80000049497808 */ /* 0x002fe40000800000 */
[----:B------:R-:W-:-:S05]  /*3c20*/  ISETP.GT.AND P1, PT, R98, 0x41, PT ;  /* 0x000000416200780c */ /* 0x000fca0003f24270 */
[----:B------:R-:W1:Y:S01]  /*3c30*/  MUFU.TANH R57, R57 ;  /* 0x0000003900397308 */ /* 0x000e620000002400 */
[----:B--2---:R-:W-:Y:S02]  /*3c40*/  FSEL R75, R75, -INF , P2 ;  /* 0xff8000004b4b7808 */ /* 0x004fe40001000000 */
[----:B------:R-:W-:-:S05]  /*3c50*/  ISETP.GT.AND P2, PT, R98, 0x48, PT ;  /* 0x000000486200780c */ /* 0x000fca0003f44270 */
[----:B------:R-:W2:Y:S01]  /*3c60*/  MUFU.TANH R58, R58 ;  /* 0x0000003a003a7308 */ /* 0x000ea20000002400 */
[----:B0-----:R-:W-:Y:S02]  /*3c70*/  FSEL R56, R56, -INF , P1 ;  /* 0xff80000038387808 */ /* 0x001fe40000800000 */
[----:B------:R-:W-:-:S05]  /*3c80*/  ISETP.GT.AND P1, PT, R98, 0x49, PT ;  /* 0x000000496200780c */ /* 0x000fca0003f24270 */
[----:B------:R0:W-:Y:S08]  /*3c90*/  MUFU.EX2 R10, R14 ;  /* 0x0000000e000a7308 */ /* 0x0001f00000000800 */
[----:B------:R-:W3:Y:S01]  /*3ca0*/  MUFU.TANH R59, R59 ;  /* 0x0000003b003b7308 */ /* 0x000ee20000002400 */
[----:B0-----:R-:W-:Y:S01]  /*3cb0*/  FMNMX.FTZ R14, R74, R13, !PT ;  /* 0x0000000d4a0e7209 */ /* 0x001fe20007810000 */
[----:B------:R-:W-:Y:S01]  /*3cc0*/  FFMA.FTZ R13, R78, UR28, -R25 ;  /* 0x0000001c4e0d7c23 */ /* 0x000fe20008010819 */
[----:B-1----:R-:W-:-:S02]  /*3cd0*/  FSEL R78, R57, -INF , P2 ;  /* 0xff800000394e7808 */ /* 0x002fc40001000000 */
[----:B------:R-:W-:Y:S02]  /*3ce0*/  FMNMX.FTZ R14, R73, R14, !PT ;  /* 0x0000000e490e7209 */ /* 0x000fe40007810000 */
[----:B------:R-:W-:Y:S01]  /*3cf0*/  ISETP.GT.AND P2, PT, R98, 0x50, PT ;  /* 0x000000506200780c */ /* 0x000fe20003f44270 */
[----:B------:R-:W0:Y:S01]  /*3d00*/  MUFU.TANH R60, R60 ;  /* 0x0000003c003c7308 */ /* 0x000e220000002400 */
[----:B------:R-:W-:Y:S01]  /*3d10*/  FMNMX.FTZ R15, R75, R14, !PT ;  /* 0x0000000e4b0f7209 */ /* 0x000fe20007810000 */
[----:B------:R-:W-:Y:S01]  /*3d20*/  FFMA.FTZ R14, R76, UR28, -R25 ;  /* 0x0000001c4c0e7c23 */ /* 0x000fe20008010819 */
[----:B--2---:R-:W-:Y:S02]  /*3d30*/  FSEL R86, R58, -INF , P1 ;  /* 0xff8000003a567808 */ /* 0x004fe40000800000 */
[----:B------:R-:W-:Y:S02]  /*3d40*/  FMNMX.FTZ R15, R56, R15, !PT ;  /* 0x0000000f380f7209 */ /* 0x000fe40007810000 */
[----:B------:R-:W-:Y:S01]  /*3d50*/  ISETP.GT.AND P1, PT, R98, 0x51, PT ;  /* 0x000000516200780c */ /* 0x000fe20003f24270 */
[----:B------:R-:W1:Y:S01]  /*3d60*/  MUFU.TANH R62, R62 ;  /* 0x0000003e003e7308 */ /* 0x000e620000002400 */
[----:B------:R-:W-:-:S02]  /*3d70*/  FMNMX.FTZ R15, R78, R15, !PT ;  /* 0x0000000f4e0f7209 */ /* 0x000fc40007810000 */
[----:B---3--:R-:W-:Y:S02]  /*3d80*/  FSEL R87, R59, -INF , P2 ;  /* 0xff8000003b577808 */ /* 0x008fe40001000000 */
[----:B------:R-:W-:Y:S01]  /*3d90*/  FMNMX.FTZ R20, R86, R15, !PT ;  /* 0x0000000f56147209 */ /* 0x000fe20007810000 */
[----:B------:R-:W-:Y:S01]  /*3da0*/  FFMA.FTZ R15, R69, UR28, -R25 ;  /* 0x0000001c450f7c23 */ /* 0x000fe20008010819 */
[----:B------:R-:W-:Y:S01]  /*3db0*/  ISETP.GT.AND P2, PT, R98, 0x58, PT ;  /* 0x000000586200780c */ /* 0x000fe20003f44270 */
[----:B------:R-:W-:Y:S01]  /*3dc0*/  MUFU.TANH R61, R61 ;  /* 0x0000003d003d7308 */ /* 0x000fe20000002400 */
[----:B0-----:R-:W-:Y:S02]  /*3dd0*/  FSEL R89, R60, -INF , P1 ;  /* 0xff8000003c597808 */ /* 0x001fe40000800000 */
[----:B------:R-:W-:Y:S02]  /*3de0*/  FMNMX.FTZ R20, R87, R20, !PT ;  /* 0x0000001457147209 */ /* 0x000fe40007810000 */
[----:B------:R-:W-:-:S02]  /*3df0*/  ISETP.GT.AND P1, PT, R98, 0x59, PT ;  /* 0x000000596200780c */ /* 0x000fc40003f24270 */
[----:B------:R-:W-:Y:S01]  /*3e00*/  FMNMX.FTZ R20, R89, R20, !PT ;  /* 0x0000001459147209 */ /* 0x000fe20007810000 */
[----:B------:R-:W0:Y:S01]  /*3e10*/  MUFU.TANH R63, R63 ;  /* 0x0000003f003f7308 */ /* 0x000e220000002400 */
[----:B-1----:R-:W-:Y:S02]  /*3e20*/  FSEL R91, R62, -INF , P2 ;  /* 0xff8000003e5b7808 */ /* 0x002fe40001000000 */
[----:B------:R-:W-:Y:S02]  /*3e30*/  ISETP.GT.AND P2, PT, R98, 0x60, PT ;  /* 0x000000606200780c */ /* 0x000fe40003f44270 */
[----:B------:R-:W-:-:S03]  /*3e40*/  FMNMX.FTZ R57, R91, R20, !PT ;  /* 0x000000145b397209 */ /* 0x000fc60007810000 */
[----:B------:R-:W-:Y:S08]  /*3e50*/  MUFU.TANH R40, R40 ;  /* 0x0000002800287308 */ /* 0x000ff00000002400 */
[----:B------:R-:W1:Y:S01]  /*3e60*/  MUFU.TANH R99, R99 ;  /* 0x0000006300637308 */ /* 0x000e620000002400 */
[----:B0-----:R-:W-:Y:S02]  /*3e70*/  FSEL R93, R63, -INF , P2 ;  /* 0xff8000003f5d7808 */ /* 0x001fe40001000000 */
[----:B------:R-:W-:-:S05]  /*3e80*/  ISETP.GT.AND P2, PT, R98, 0x68, PT ;  /* 0x000000686200780c */ /* 0x000fca0003f44270 */
[----:B------:R0:W-:Y:S08]  /*3e90*/  MUFU.EX2 R6, R92 ;  /* 0x0000005c00067308 */ /* 0x0001f00000000800 */
[----:B------:R2:W-:Y:S01]  /*3ea0*/  MUFU.EX2 R8, R90 ;  /* 0x0000005a00087308 */ /* 0x0005e20000000800 */
[----:B0-----:R-:W-:Y:S01]  /*3eb0*/  FSEL R92, R61, -INF , P1 ;  /* 0xff8000003d5c7808 */ /* 0x001fe20000800000 */
[----:B------:R-:W-:Y:S01]  /*3ec0*/  FFMA.FTZ R61, R68, UR28, -R25 ;  /* 0x0000001c443d7c23 */ /* 0x000fe20008010819 */
[----:B------:R-:W-:-:S02]  /*3ed0*/  ISETP.GT.AND P1, PT, R98, 0x61, PT ;  /* 0x000000616200780c */ /* 0x000fc40003f24270 */
[----:B------:R-:W-:Y:S02]  /*3ee0*/  FMNMX.FTZ R20, R92, R57, !PT ;  /* 0x000000395c147209 */ /* 0x000fe40007810000 */
[----:B-1----:R-:W-:Y:S01]  /*3ef0*/  FSEL R60, R99, -INF , P2 ;  /* 0xff800000633c7808 */ /* 0x002fe20001000000 */
[----:B------:R0:W1:Y:S01]  /*3f00*/  MUFU.TANH R113, R28 ;  /* 0x0000001c00717308 */ /* 0x0000620000002400 */
[----:B--2---:R-:W-:Y:S01]  /*3f10*/  FSEL R90, R40, -INF , P1 ;  /* 0xff800000285a7808 */ /* 0x004fe20000800000 */
[--C-:B------:R-:W-:Y:S01]  /*3f20*/  FFMA.FTZ R40, R67, UR28, -R25.reuse ;  /* 0x0000001c43287c23 */ /* 0x100fe20008010819 */
[----:B------:R-:W-:Y:S02]  /*3f30*/  FMNMX.FTZ R57, R93, R20, !PT ;  /* 0x000000145d397209 */ /* 0x000fe40007810000 */
[----:B------:R-:W-:Y:S02]  /*3f40*/  ISETP.GT.AND P1, PT, R98, 0x69, PT ;  /* 0x000000696200780c */ /* 0x000fe40003f24270 */
[----:B------:R-:W-:Y:S01]  /*3f50*/  FMNMX.FTZ R57, R90, R57, !PT ;  /* 0x000000395a397209 */ /* 0x000fe20007810000 */
[----:B------:R-:W-:Y:S01]  /*3f60*/  MUFU.EX2 R20, R61 ;  /* 0x0000003d00147308 */ /* 0x000fe20000000800 */
[----:B------:R-:W-:Y:S01]  /*3f70*/  ISETP.GT.AND P2, PT, R98, 0x70, PT ;  /* 0x000000706200780c */ /* 0x000fe20003f44270 */
[----:B0-----:R-:W-:Y:S01]  /*3f80*/  FFMA.FTZ R28, R102, UR28, -R25 ;  /* 0x0000001c661c7c23 */ /* 0x001fe20008010819 */
[----:B------:R-:W-:-:S02]  /*3f90*/  FSEL R58, R103, -INF , P1 ;  /* 0xff800000673a7808 */ /* 0x000fc40000800000 */
[----:B------:R-:W-:Y:S02]  /*3fa0*/  FMNMX.FTZ R57, R60, R57, !PT ;  /* 0x000000393c397209 */ /* 0x000fe40007810000 */
[----:B------:R-:W-:Y:S01]  /*3fb0*/  ISETP.GT.AND P1, PT, R98, 0x71, PT ;  /* 0x000000716200780c */ /* 0x000fe20003f24270 */
[----:B------:R0:W2:Y:S01]  /*3fc0*/  MUFU.TANH R114, R29 ;  /* 0x0000001d00727308 */ /* 0x0000a20000002400 */
[----:B------:R-:W-:Y:S02]  /*3fd0*/  FSEL R59, R105, -INF , P2 ;  /* 0xff800000693b7808 */ /* 0x000fe40001000000 */
[----:B------:R-:W-:Y:S01]  /*3fe0*/  FMNMX.FTZ R68, R58, R57, !PT ;  /* 0x000000393a447209 */ /* 0x000fe20007810000 */
[----:B------:R-:W-:-:S01]  /*3ff0*/  FFMA.FTZ R57, R54, UR28, -R25 ;  /* 0x0000001c36397c23 */ /* 0x000fc20008010819 */
[----:B------:R-:W-:Y:S02]  /*4000*/  ISETP.GT.AND P2, PT, R98, 0x78, PT ;  /* 0x000000786200780c */ /* 0x000fe40003f44270 */
[----:B------:R-:W-:Y:S01]  /*4010*/  FSEL R62, R107, -INF , P1 ;  /* 0xff8000006b3e7808 */ /* 0x000fe20000800000 */
[----:B------:R-:W3:Y:S01]  /*4020*/  MUFU.TANH R97, R97 ;  /* 0x0000006100617308 */ /* 0x000ee20000002400 */
[----:B------:R-:W-:Y:S01]  /*4030*/  FMNMX.FTZ R63, R59, R68, !PT ;  /* 0x000000443b3f7209 */ /* 0x000fe20007810000 */
[----:B0-----:R-:W-:Y:S01]  /*4040*/  FFMA.FTZ R29, R104, UR28, -R25 ;  /* 0x0000001c681d7c23 */ /* 0x001fe20008010819 */
[----:B------:R-:W-:-:S02]  /*4050*/  ISETP.GT.AND P1, PT, R98, 0x79, PT ;  /* 0x000000796200780c */ /* 0x000fc40003f24270 */
[----:B------:R-:W-:Y:S02]  /*4060*/  FSEL R61, R109, -INF , P2 ;  /* 0xff8000006d3d7808 */ /* 0x000fe40001000000 */
[----:B------:R-:W-:Y:S01]  /*4070*/  FMNMX.FTZ R54, R62, R63, !PT ;  /* 0x0000003f3e367209 */ /* 0x000fe20007810000 */
[----:B------:R-:W0:Y:S01]  /*4080*/  MUFU.TANH R85, R85 ;  /* 0x0000005500557308 */ /* 0x000e220000002400 */
[----:B------:R-:W-:Y:S02]  /*4090*/  ISETP.GT.AND P2, PT, R98, 0x80, PT ;  /* 0x000000806200780c */ /* 0x000fe40003f44270 */
[----:B------:R-:W-:Y:S02]  /*40a0*/  FSEL R63, R110, -INF , P1 ;  /* 0xff8000006e3f7808 */ /* 0x000fe40000800000 */
[----:B------:R-:W-:Y:S02]  /*40b0*/  FMNMX.FTZ R54, R61, R54, !PT ;  /* 0x000000363d367209 */ /* 0x000fe40007810000 */
[----:B------:R-:W-:Y:S01]  /*40c0*/  ISETP.GT.AND P1, PT, R98, 0x81, PT ;  /* 0x000000816200780c */ /* 0x000fe20003f24270 */
[----:B------:R-:W4:Y:S01]  /*40d0*/  MUFU.TANH R101, R101 ;  /* 0x0000006500657308 */ /* 0x000f220000002400 */
[----:B------:R-:W-:-:S02]  /*40e0*/  FSEL R68, R111, -INF , P2 ;  /* 0xff8000006f447808 */ /* 0x000fc40001000000 */
[----:B------:R-:W-:Y:S01]  /*40f0*/  FMNMX.FTZ R69, R63, R54, !PT ;  /* 0x000000363f457209 */ /* 0x000fe20007810000 */
[----:B------:R-:W-:-:S01]  /*4100*/  FFMA.FTZ R54, R43, UR28, -R25 ;  /* 0x0000001c2b367c23 */ /* 0x000fc20008010819 */
[----:B------:R-:W-:Y:S02]  /*4110*/  ISETP.GT.AND P2, PT, R98, 0x88, PT ;  /* 0x000000886200780c */ /* 0x000fe40003f44270 */
[----:B------:R-:W-:Y:S01]  /*4120*/  FSEL R67, R112, -INF , P1 ;  /* 0xff80000070437808 */ /* 0x000fe20000800000 */
[----:B------:R-:W5:Y:S01]  /*4130*/  MUFU.TANH R95, R95 ;  /* 0x0000005f005f7308 */ /* 0x000f620000002400 */
[----:B------:R-:W-:Y:S02]  /*4140*/  FMNMX.FTZ R70, R68, R69, !PT ;  /* 0x0000004544467209 */ /* 0x000fe40007810000 */
[----:B------:R-:W-:Y:S02]  /*4150*/  ISETP.GT.AND P1, PT, R98, 0x89, PT ;  /* 0x000000896200780c */ /* 0x000fe40003f24270 */
[----:B-1----:R-:W-:-:S02]  /*4160*/  FSEL R43, R113, -INF , P2 ;  /* 0xff800000712b7808 */ /* 0x002fc40001000000 */
[----:B------:R-:W-:Y:S01]  /*4170*/  FMNMX.FTZ R70, R67, R70, !PT ;  /* 0x0000004643467209 */ /* 0x000fe20007810000 */
[----:B------:R5:W-:Y:S01]  /*4180*/  MUFU.EX2 R11, R82 ;  /* 0x00000052000b7308 */ /* 0x000be20000000800 */
[----:B------:R-:W-:Y:S02]  /*4190*/  ISETP.GT.AND P2, PT, R98, 0x90, PT ;  /* 0x000000906200780c */ /* 0x000fe40003f44270 */
[----:B--2---:R-:W-:Y:S02]  /*41a0*/  FSEL R69, R114, -INF , P1 ;  /* 0xff80000072457808 */ /* 0x004fe40000800000 */
[----:B------:R-:W-:Y:S02]  /*41b0*/  FMNMX.FTZ R76, R43, R70, !PT ;  /* 0x000000462b4c7209 */ /* 0x000fe40007810000 */
[----:B---3--:R-:W-:Y:S01]  /*41c0*/  FSEL R70, R97, -INF , P2 ;  /* 0xff80000061467808 */ /* 0x008fe20001000000 */
[----:B------:R-:W-:Y:S01]  /*41d0*/  MUFU.EX2 R24, R24 ;  /* 0x0000001800187308 */ /* 0x000fe20000000800 */
[----:B------:R-:W-:-:S02]  /*41e0*/  ISETP.GT.AND P1, PT, R98, 0x91, PT ;  /* 0x000000916200780c */ /* 0x000fc40003f24270 */
[----:B------:R-:W-:Y:S02]  /*41f0*/  FMNMX.FTZ R97, R69, R76, !PT ;  /* 0x0000004c45617209 */ /* 0x000fe40007810000 */
[----:B------:R-:W-:Y:S02]  /*4200*/  ISETP.GT.AND P2, PT, R98, 0x98, PT ;  /* 0x000000986200780c */ /* 0x000fe40003f44270 */
[----:B0-----:R-:W-:Y:S01]  /*4210*/  FSEL R76, R85, -INF , P1 ;  /* 0xff800000554c7808 */ /* 0x001fe20000800000 */
[----:B------:R-:W-:-:S01]  /*4220*/  FFMA.FTZ R85, R50, UR28, -R25 ;  /* 0x0000001c32557c23 */ /* 0x000fc20008010819 */
[----:B------:R-:W-:Y:S01]  /*4230*/  FMNMX.FTZ R97, R70, R97, !PT ;  /* 0x0000006146617209 */ /* 0x000fe20007810000 */
[----:B------:R-:W-:-:S01]  /*4240*/  FFMA.FTZ R50, R51, UR28, -R25 ;  /* 0x0000001c33327c23 */ /* 0x000fc20008010819 */
[----:B------:R-:W-:Y:S01]  /*4250*/  ISETP.GT.AND P1, PT, R98, 0x99, PT ;  /* 0x000000996200780c */ /* 0x000fe20003f24270 */
[----:B------:R-:W-:-:S01]  /*4260*/  FFMA.FTZ R51, R66, UR28, -R25 ;  /* 0x0000001c42337c23 */ /* 0x000fc20008010819 */
[----:B----4-:R-:W-:Y:S01]  /*4270*/  FSEL R80, R101, -INF , P2 ;  /* 0xff80000065507808 */ /* 0x010fe20001000000 */
[----:B------:R-:W-:-:S01]  /*4280*/  FFMA.FTZ R66, R65, UR28, -R25 ;  /* 0x0000001c41427c23 */ /* 0x000fc20008010819 */
[----:B------:R-:W-:Y:S01]  /*4290*/  FMNMX.FTZ R97, R76, R97, !PT ;  /* 0x000000614c617209 */ /* 0x000fe20007810000 */
[----:B------:R-:W-:Y:S01]  /*42a0*/  IMAD.U32 R65, RZ, RZ, UR28 ;  /* 0x0000001cff417e24 */ /* 0x000fe2000f8e00ff */
[----:B-----5:R-:W-:Y:S01]  /*42b0*/  FSEL R82, R95, -INF , P1 ;  /* 0xff8000005f527808 */ /* 0x020fe20000800000 */
        /* <DEDUP_REMOVED lines=66> */
[----:B------:R3:W-:Y:S08]  /*46e0*/  MUFU.EX2 R100, R79 ;  /* 0x0000004f00647308 */ /* 0x0007f00000000800 */
[----:B------:R-:W4:Y:S01]  /*46f0*/  MUFU.EX2 R37, R37 ;  /* 0x0000002500257308 */ /* 0x000f220000000800 */
[----:B---3--:R-:W-:-:S07]  /*4700*/  FADD.FTZ R79, R24, R29 ;  /* 0x0000001d184f7221 */ /* 0x008fce0000010000 */
[----:B------:R-:W-:Y:S08]  /*4710*/  MUFU.EX2 R98, R71 ;  /* 0x0000004700627308 */ /* 0x000ff00000000800 */
[----:B------:R3:W-:Y:S08]  /*4720*/  MUFU.EX2 R71, R86 ;  /* 0x0000005600477308 */ /* 0x0007f00000000800 */
[----:B------:R-:W5:Y:S01]  /*4730*/  MUFU.EX2 R53, R53 ;  /* 0x0000003500357308 */ /* 0x000f620000000800 */
[----:B---3--:R-:W-:-:S01]  /*4740*/  FADD.FTZ R86, R28, R79 ;  /* 0x0000004f1c567221 */ /* 0x008fc20000010000 */
[----:B-1----:R-:W-:Y:S01]  /*4750*/  FADD.FTZ R79, R65, R84 ;  /* 0x00000054414f7221 */ /* 0x002fe20000010000 */
[----:B--2---:R-:W-:-:S03]  /*4760*/  F2FP.SATFINITE.E4M3.F32.PACK_AB_MERGE_C R65, R96, R65, RZ ;  /* 0x000000416041723e */ /* 0x004fc600048070ff */
[----:B------:R-:W-:Y:S01]  /*4770*/  FADD.FTZ R79, R96, R79 ;  /* 0x0000004f604f7221 */ /* 0x000fe20000010000 */
[----:B------:R-:W-:Y:S01]  /*4780*/  F2FP.SATFINITE.E4M3.F32.PACK_AB_MERGE_C R184, R48, R45, R65 ;  /* 0x0000002d30b8723e */ /* 0x000fe20004807041 */
[----:B------:R1:W-:Y:S02]  /*4790*/  MUFU.EX2 R102, R83 ;  /* 0x0000005300667308 */ /* 0x0003e40000000800 */
[----:B0-----:R-:W-:-:S04]  /*47a0*/  FADD.FTZ R2, R36, R79 ;  /* 0x0000004f24027221 */ /* 0x001fc80000010000 */
[----:B----4-:R-:W-:Y:S02]  /*47b0*/  FADD.FTZ R2, R37, R2 ;  /* 0x0000000225027221 */ /* 0x010fe40000010000 */
[----:B------:R-:W0:Y:S01]  /*47c0*/  MUFU.EX2 R77, R77 ;  /* 0x0000004d004d7308 */ /* 0x000e220000000800 */
[----:B-1----:R-:W-:-:S01]  /*47d0*/  FADD.FTZ R83, R33, R86 ;  /* 0x0000005621537221 */ /* 0x002fc20000010000 */
[----:B-----5:R-:W-:Y:S01]  /*47e0*/  FADD.FTZ R25, R53, R2 ;  /* 0x0000000235197221 */ /* 0x020fe20000010000 */
[----:B------:R-:W-:Y:S02]  /*47f0*/  F2FP.SATFINITE.E4M3.F32.PACK_AB_MERGE_C R53, R98, R53, RZ ;  /* 0x000000356235723e */ /* 0x000fe400048070ff */
[----:B------:R-:W-:Y:S01]  /*4800*/  CS2R R86, SRZ ;  /* 0x0000000000567805 */ /* 0x000fe2000001ff00 */
[----:B------:R-:W-:-:S01]  /*4810*/  FADD.FTZ R84, R32, R83 ;  /* 0x0000005320547221 */ /* 0x000fc20000010000 */
[----:B------:R-:W-:Y:S01]  /*4820*/  FADD.FTZ R2, R98, R25 ;  /* 0x0000001962027221 */ /* 0x000fe20000010000 */
[----:B------:R-:W-:Y:S01]  /*4830*/  F2FP.SATFINITE.E4M3.F32.PACK_AB_MERGE_C R186, R37, R36, R53 ;  /* 0x0000002425ba723e */ /* 0x000fe20004807035 */
[----:B------:R-:W1:Y:S01]  /*4840*/  MUFU.EX2 R81, R81 ;  /* 0x0000005100517308 */ /* 0x000e620000000800 */
[----:B------:R-:W-:-:S01]  /*4850*/  FADD.FTZ R84, R3, R84 ;  /* 0x0000005403547221 */ /* 0x000fc20000010000 */
[----:B------:R-:W-:-:S03]  /*4860*/  CS2R R36, SRZ ;  /* 0x0000000000247805 */ /* 0x000fc6000001ff00 */
[----:B------:R-:W-:-:S03]  /*4870*/  FADD.FTZ R79, R5, R84 ;  /* 0x00000054054f7221 */ /* 0x000fc60000010000 */
[----:B------:R-:W2:Y:S01]  /*4880*/  MUFU.EX2 R49, R49 ;  /* 0x0000003100317308 */ /* 0x000ea20000000800 */
[----:B------:R-:W-:-:S04]  /*4890*/  FADD.FTZ R79, R6, R79 ;  /* 0x0000004f064f7221 */ /* 0x000fc80000010000 */
[----:B------:R-:W-:Y:S01]  /*48a0*/  FADD.FTZ R84, R8, R79 ;  /* 0x0000004f08547221 */ /* 0x000fe20000010000 */
[----:B0-----:R-:W-:-:S02]  /*48b0*/  FADD.FTZ R79, R77, R2 ;  /* 0x000000024d4f7221 */ /* 0x001fc40000010000 */
[----:B------:R-:W0:Y:S01]  /*48c0*/  MUFU.EX2 R72, R72 ;  /* 0x0000004800487308 */ /* 0x000e220000000800 */
[----:B------:R-:W-:-:S01]  /*48d0*/  FADD.FTZ R83, R9, R84 ;  /* 0x0000005409537221 */ /* 0x000fc20000010000 */
[----:B------:R-:W-:-:S03]  /*48e0*/  FADD.FTZ R2, R100, R79 ;  /* 0x0000004f64027221 */ /* 0x000fc60000010000 */
[----:B------:R-:W-:Y:S01]  /*48f0*/  FADD.FTZ R84, R10, R83 ;  /* 0x000000530a547221 */ /* 0x000fe20000010000 */
[----:B-1----:R-:W-:-:S01]  /*4900*/  FADD.FTZ R79, R81, R2 ;  /* 0x00000002514f7221 */ /* 0x002fc20000010000 */
[----:B------:R-:W-:Y:S01]  /*4910*/  F2FP.SATFINITE.E4M3.F32.PACK_AB_MERGE_C R81, R102, R81, RZ ;  /* 0x000000516651723e */ /* 0x000fe200048070ff */
[----:B------:R-:W1:Y:S01]  /*4920*/  MUFU.EX2 R74, R74 ;  /* 0x0000004a004a7308 */ /* 0x000e620000000800 */
[----:B------:R-:W-:-:S01]  /*4930*/  FADD.FTZ R83, R11, R84 ;  /* 0x000000540b537221 */ /* 0x000fc20000010000 */
[----:B------:R-:W-:Y:S01]  /*4940*/  FADD.FTZ R2, R102, R79 ;  /* 0x0000004f66027221 */ /* 0x000fe20000010000 */
[----:B------:R-:W-:-:S03]  /*4950*/  F2FP.SATFINITE.E4M3.F32.PACK_AB_MERGE_C R180, R100, R77, R81 ;  /* 0x0000004d64b4723e */ /* 0x000fc60004807051 */
[----:B--2---:R-:W-:Y:S02]  /*4960*/  FADD.FTZ R79, R49, R2 ;  /* 0x00000002314f7221 */ /* 0x004fe40000010000 */
[----:B------:R-:W-:Y:S02]  /*4970*/  MUFU.EX2 R21, R21 ;  /* 0x0000001500157308 */ /* 0x000fe40000000800 */
[----:B0-----:R-:W-:-:S06]  /*4980*/  FADD.FTZ R79, R72, R79 ;  /* 0x0000004f484f7221 */ /* 0x001fcc0000010000 */
[----:B------:R-:W0:Y:S01]  /*4990*/  MUFU.EX2 R73, R73 ;  /* 0x0000004900497308 */ /* 0x000e220000000800 */
[----:B-1----:R-:W-:-:S01]  /*49a0*/  FADD.FTZ R2, R74, R79 ;  /* 0x0000004f4a027221 */ /* 0x002fc20000010000 */
[----:B------:R-:W-:-:S04]  /*49b0*/  F2FP.SATFINITE.E4M3.F32.PACK_AB_MERGE_C R79, R33, R28, RZ ;  /* 0x0000001c214f723e */ /* 0x000fc800048070ff */
[----:B------:R-:W-:Y:S02]  /*49c0*/  F2FP.SATFINITE.E4M3.F32.PACK_AB_MERGE_C R185, R29, R24, R79 ;  /* 0x000000181db9723e */ /* 0x000fe4000480704f */
[----:B------:R-:W1:Y:S08]  /*49d0*/  MUFU.EX2 R15, R15 ;  /* 0x0000000f000f7308 */ /* 0x000e700000000800 */
[----:B------:R2:W-:Y:S08]  /*49e0*/  MUFU.EX2 R25, R58 ;  /* 0x0000003a00197308 */ /* 0x0005f00000000800 */
[----:B------:R-:W3:Y:S01]  /*49f0*/  MUFU.EX2 R75, R75 ;  /* 0x0000004b004b7308 */ /* 0x000ee20000000800 */
[----:B--2---:R-:W-:-:S04]  /*4a00*/  FADD.FTZ R58, R12, R83 ;  /* 0x000000530c3a7221 */ /* 0x004fc80000010000 */
[----:B------:R-:W-:-:S03]  /*4a10*/  FADD.FTZ R83, R13, R58 ;  /* 0x0000003a0d537221 */ /* 0x000fc60000010000 */
[----:B------:R-:W2:Y:S01]  /*4a20*/  MUFU.EX2 R56, R56 ;  /* 0x0000003800387308 */ /* 0x000ea20000000800 */
[----:B------:R-:W-:-:S01]  /*4a30*/  FADD.FTZ R58, R14, R83 ;  /* 0x000000530e3a7221 */ /* 0x000fc20000010000 */
[----:B------:R-:W-:Y:S01]  /*4a40*/  F2FP.SATFINITE.E4M3.F32.PACK_AB_MERGE_C R83, R6, R5, RZ ;  /* 0x000000050653723e */ /* 0x000fe200048070ff */
[----:B0-----:R-:W-:-:S01]  /*4a50*/  FADD.FTZ R6, R73, R2 ;  /* 0x0000000249067221 */ /* 0x001fc20000010000 */
[C---:B------:R-:W-:Y:S01]  /*4a60*/  F2FP.SATFINITE.E4M3.F32.PACK_AB_MERGE_C R14, R21.reuse, R14, RZ ;  /* 0x0000000e150e723e */ /* 0x040fe200048070ff */
[----:B------:R-:W-:-:S01]  /*4a70*/  FADD.FTZ R58, R21, R58 ;  /* 0x0000003a153a7221 */ /* 0x000fc20000010000 */
[----:B------:R-:W-:Y:S02]  /*4a80*/  F2FP.SATFINITE.E4M3.F32.PACK_AB_MERGE_C R187, R3, R32, R83 ;  /* 0x0000002003bb723e */ /* 0x000fe40004807053 */
[----:B------:R-:W0:Y:S01]  /*4a90*/  MUFU.EX2 R40, R40 ;  /* 0x0000002800287308 */ /* 0x000e220000000800 */
[----:B-1----:R-:W-:-:S01]  /*4aa0*/  FADD.FTZ R33, R15, R58 ;  /* 0x0000003a0f217221 */ /* 0x002fc20000010000 */
[----:B---3--:R-:W-:Y:S01]  /*4ab0*/  FADD.FTZ R5, R75, R6 ;  /* 0x000000064b057221 */ /* 0x008fe20000010000 */
[----:B------:R-:W-:-:S02]  /*4ac0*/  F2FP.SATFINITE.E4M3.F32.PACK_AB_MERGE_C R183, R13, R12, R14 ;  /* 0x0000000c0db7723e */ /* 0x000fc4000480700e */
[----:B------:R-:W-:Y:S01]  /*4ad0*/  FADD.FTZ R33, R20, R33 ;  /* 0x0000002114217221 */ /* 0x000fe20000010000 */
[----:B------:R-:W-:Y:S02]  /*4ae0*/  F2FP.SATFINITE.E4M3.F32.PACK_AB_MERGE_C R73, R73, R74, RZ ;  /* 0x0000004a4949723e */ /* 0x000fe400048070ff */
[----:B------:R-:W1:Y:S01]  /*4af0*/  MUFU.EX2 R78, R78 ;  /* 0x0000004e004e7308 */ /* 0x000e620000000800 */
[----:B--2---:R-:W-:-:S01]  /*4b00*/  FADD.FTZ R5, R56, R5 ;  /* 0x0000000538057221 */ /* 0x004fc20000010000 */
[----:B------:R-:W-:Y:S02]  /*4b10*/  F2FP.SATFINITE.E4M3.F32.PACK_AB_MERGE_C R182, R72, R49, R73 ;  /* 0x0000003148b6723e */ /* 0x000fe40004807049 */
[----:B------:R-:W-:Y:S02]  /*4b20*/  CS2R R72, SRZ ;  /* 0x0000000000487805 */ /* 0x000fe4000001ff00 */
[----:B------:R-:W-:Y:S02]  /*4b30*/  CS2R R48, SRZ ;  /* 0x0000000000307805 */ /* 0x000fe4000001ff00 */
[----:B------:R-:W2:Y:S01]  /*4b40*/  MUFU.EX2 R57, R57 ;  /* 0x0000003900397308 */ /* 0x000ea20000000800 */
[----:B0-----:R-:W-:-:S01]  /*4b50*/  FADD.FTZ R28, R40, R33 ;  /* 0x00000021281c7221 */ /* 0x001fc20000010000 */
[----:B------:R-:W-:-:S04]  /*4b60*/  F2FP.SATFINITE.E4M3.F32.PACK_AB_MERGE_C R33, R11, R10, RZ ;  /* 0x0000000a0b21723e */ /* 0x000fc800048070ff */
[----:B------:R-:W-:Y:S02]  /*4b70*/  F2FP.SATFINITE.E4M3.F32.PACK_AB_MERGE_C R181, R9, R8, R33 ;  /* 0x0000000809b5723e */ /* 0x000fe40004807021 */
[----:B------:R-:W-:Y:S01]  /*4b80*/  CS2R R32, SRZ ;  /* 0x0000000000207805 */ /* 0x000fe2000001ff00 */
[----:B------:R-:W0:Y:S01]  /*4b90*/  MUFU.EX2 R47, R47 ;  /* 0x0000002f002f7308 */ /* 0x000e220000000800 */
[----:B-1----:R-:W-:-:S04]  /*4ba0*/  FADD.FTZ R6, R78, R5 ;  /* 0x000000054e067221 */ /* 0x002fc80000010000 */
[C---:B------:R-:W-:Y:S01]  /*4bb0*/  FADD.FTZ R5, R71.reuse, R6 ;  /* 0x0000000647057221 */ /* 0x040fe20000010000 */
[----:B------:R-:W-:Y:S02]  /*4bc0*/  F2FP.SATFINITE.E4M3.F32.PACK_AB_MERGE_C R71, R71, R78, RZ ;  /* 0x0000004e4747723e */ /* 0x000fe400048070ff */
[----:B------:R-:W-:Y:S01]  /*4bd0*/  CS2R R78, SRZ ;  /* 0x00000000004e7805 */ /* 0x000fe2000001ff00 */
[----:B------:R-:W1:Y:S01]  /*4be0*/  MUFU.EX2 R52, R52 ;  /* 0x0000003400347308 */ /* 0x000e620000000800 */
[----:B--2---:R-:W-:-:S01]  /*4bf0*/  FADD.FTZ R28, R57, R28 ;  /* 0x0000001c391c7221 */ /* 0x004fc20000010000 */
[----:B------:R-:W-:Y:S02]  /*4c00*/  F2FP.SATFINITE.E4M3.F32.PACK_AB_MERGE_C R40, R57, R40, RZ ;  /* 0x000000283928723e */ /* 0x000fe400048070ff */
[----:B------:R-:W-:Y:S02]  /*4c10*/  F2FP.SATFINITE.E4M3.F32.PACK_AB_MERGE_C R176, R56, R75, R71 ;  /* 0x0000004b38b0723e */ /* 0x000fe40004807047 */
[----:B------:R-:W-:-:S02]  /*4c20*/  CS2R R74, SRZ ;  /* 0x00000000004a7805 */ /* 0x000fc4000001ff00 */
[----:B------:R-:W-:Y:S02]  /*4c30*/  F2FP.SATFINITE.E4M3.F32.PACK_AB_MERGE_C R177, R20, R15, R40 ;  /* 0x0000000f14b1723e */ /* 0x000fe40004807028 */
[----:B------:R-:W-:Y:S01]  /*4c40*/  CS2R R56, SRZ ;  /* 0x0000000000387805 */ /* 0x000fe2000001ff00 */
[----:B------:R-:W2:Y:S01]  /*4c50*/  MUFU.EX2 R54, R54 ;  /* 0x0000003600367308 */ /* 0x000ea20000000800 */
[----:B0-----:R-:W-:-:S01]  /*4c60*/  FADD.FTZ R11, R47, R28 ;  /* 0x0000001c2f0b7221 */ /* 0x001fc20000010000 */
[----:B------:R-:W-:-:S06]  /*4c70*/  CS2R R28, SRZ ;  /* 0x00000000001c7805 */ /* 0x000fcc000001ff00 */
        /* <DEDUP_REMOVED lines=13> */
[----:B------:R-:W-:Y:S02]  /*4d50*/  CS2R R40, SRZ ;  /* 0x0000000000287805 */ /* 0x000fe4000001ff00 */
[----:B------:R-:W-:Y:S02]  /*4d60*/  F2FP.SATFINITE.E4M3.F32.PACK_AB_MERGE_C R179, R54, R47, R42 ;  /* 0x0000002f36b3723e */ /* 0x000fe4000480702a */
[----:B------:R-:W0:Y:S01]  /*4d70*/  MUFU.EX2 R93, R93 ;  /* 0x0000005d005d7308 */ /* 0x000e220000000800 */
[C---:B-1----:R-:W-:Y:S01]  /*4d80*/  F2FP.SATFINITE.E4M3.F32.PACK_AB_MERGE_C R91, R92.reuse, R91, RZ ;  /* 0x0000005b5c5b723e */ /* 0x042fe200048070ff */
[----:B------:R-:W-:-:S03]  /*4d90*/  FADD.FTZ R92, R92, R3 ;  /* 0x000000035c5c7221 */ /* 0x000fc60000010000 */
[----:B------:R-:W-:Y:S02]  /*4da0*/  F2FP.SATFINITE.E4M3.F32.PACK_AB_MERGE_C R178, R89, R52, R91 ;  /* 0x0000003459b2723e */ /* 0x000fe4000480705b */
[----:B------:R-:W-:Y:S01]  /*4db0*/  CS2R R52, SRZ ;  /* 0x0000000000347805 */ /* 0x000fe2000001ff00 */
        /* <DEDUP_REMOVED lines=12> */
[----:B------:R-:W-:-:S03]  /*4e80*/  F2FP.SATFINITE.E4M3.F32.PACK_AB_MERGE_C R60, R25, R60, RZ ;  /* 0x0000003c193c723e */ /* 0x000fc600048070ff */
[----:B------:R-:W-:Y:S01]  /*4e90*/  FADD.FTZ R8, R25, R8 ;  /* 0x0000000819087221 */ /* 0x000fe20000010000 */
[----:B------:R-:W-:Y:S02]  /*4ea0*/  F2FP.SATFINITE.E4M3.F32.PACK_AB_MERGE_C R172, R90, R93, R60 ;  /* 0x0000005d5aac723e */ /* 0x000fe4000480703c */
[----:B------:R-:W-:Y:S01]  /*4eb0*/  CS2R R24, SRZ ;  /* 0x0000000000187805 */ /* 0x000fe2000001ff00 */
[----:B------:R-:W1:Y:S01]  /*4ec0*/  MUFU.EX2 R59, R59 ;  /* 0x0000003b003b7308 */ /* 0x000e620000000800 */
[----:B--2---:R-:W-:-:S01]  /*4ed0*/  FADD.FTZ R5, R46, R5 ;  /* 0x000000052e057221 */ /* 0x004fc20000010000 */
[----:B------:R-:W-:Y:S02]  /*4ee0*/  F2FP.SATFINITE.E4M3.F32.PACK_AB_MERGE_C R31, R46, R31, RZ ;  /* 0x0000001f2e1f723e */ /* 0x000fe400048070ff */
[----:B------:R-:W-:Y:S02]  /*4ef0*/  CS2R R46, SRZ ;  /* 0x00000000002e7805 */ /* 0x000fe4000001ff00 */
[----:B------:R-:W-:-:S02]  /*4f00*/  F2FP.SATFINITE.E4M3.F32.PACK_AB_MERGE_C R173, R30, R27, R31 ;  /* 0x0000001b1ead723e */ /* 0x000fc4000480701f */
        /* <DEDUP_REMOVED lines=18> */
[----:B------:R-:W-:Y:S01]  /*5030*/  CS2R R84, SRZ ;  /* 0x0000000000547805 */ /* 0x000fe2000001ff00 */
[----:B------:R-:W0:Y:S01]  /*5040*/  MUFU.EX2 R68, R68 ;  /* 0x0000004400447308 */ /* 0x000e220000000800 */
[----:B-1----:R-:W-:-:S01]  /*5050*/  FADD.FTZ R9, R2, R5 ;  /* 0x0000000502097221 */ /* 0x002fc20000010000 */
[----:B------:R-:W-:-:S04]  /*5060*/  F2FP.SATFINITE.E4M3.F32.PACK_AB_MERGE_C R61, R2, R61, RZ ;  /* 0x0000003d023d723e */ /* 0x000fc800048070ff */
[----:B------:R-:W-:Y:S02]  /*5070*/  F2FP.SATFINITE.E4M3.F32.PACK_AB_MERGE_C R174, R62, R59, R61 ;  /* 0x0000003b3eae723e */ /* 0x000fe4000480703d */
[----:B------:R-:W-:Y:S01]  /*5080*/  CS2R R62, SRZ ;  /* 0x00000000003e7805 */ /* 0x000fe2000001ff00 */
[----:B------:R-:W1:Y:S01]  /*5090*/  MUFU.EX2 R66, R66 ;  /* 0x0000004200427308 */ /* 0x000e620000000800 */
[----:B--2---:R-:W-:-:S01]  /*50a0*/  FADD.FTZ R11, R51, R10 ;  /* 0x0000000a330b7221 */ /* 0x004fc20000010000 */
[----:B------:R-:W-:Y:S02]  /*50b0*/  CS2R R60, SRZ ;  /* 0x00000000003c7805 */ /* 0x000fe4000001ff00 */
[----:B------:R-:W-:-:S04]  /*50c0*/  CS2R R58, SRZ ;  /* 0x00000000003a7805 */ /* 0x000fc8000001ff00 */
        /* <DEDUP_REMOVED lines=14> */
[----:B------:R-:W-:Y:S02]  /*51b0*/  CS2R R64, SRZ ;  /* 0x0000000000407805 */ /* 0x000fe4000001ff00 */
[----:B------:R-:W-:Y:S01]  /*51c0*/  CS2R R50, SRZ ;  /* 0x0000000000327805 */ /* 0x000fe2000001ff00 */
[----:B------:R-:W2:Y:S01]  /*51d0*/  MUFU.EX2 R38, R38 ;  /* 0x0000002600267308 */ /* 0x000ea20000000800 */
[----:B0-----:R-:W-:-:S01]  /*51e0*/  FADD.FTZ R11, R6, R11 ;  /* 0x0000000b060b7221 */ /* 0x001fc20000010000 */
[----:B------:R-:W-:-:S04]  /*51f0*/  F2FP.SATFINITE.E4M3.F32.PACK_AB_MERGE_C R43, R6, R43, RZ ;  /* 0x0000002b062b723e */ /* 0x000fc800048070ff */
[----:B------:R-:W-:Y:S02]  /*5200*/  F2FP.SATFINITE.E4M3.F32.PACK_AB_MERGE_C R168, R67, R68, R43 ;  /* 0x0000004443a8723e */ /* 0x000fe4000480702b */
[----:B------:R-:W-:Y:S01]  /*5210*/  CS2R R68, SRZ ;  /* 0x0000000000447805 */ /* 0x000fe2000001ff00 */
[----:B------:R0:W3:Y:S01]  /*5220*/  MUFU.EX2 R3, R76 ;  /* 0x0000004c00037308 */ /* 0x0000e20000000800 */
[----:B-1----:R-:W-:-:S01]  /*5230*/  FADD.FTZ R2, R70, R11 ;  /* 0x0000000b46027221 */ /* 0x002fc20000010000 */
[----:B------:R-:W-:Y:S02]  /*5240*/  CS2R R66, SRZ ;  /* 0x0000000000427805 */ /* 0x000fe4000001ff00 */
[----:B------:R-:W-:-:S04]  /*5250*/  CS2R R42, SRZ ;  /* 0x00000000002a7805 */ /* 0x000fc8000001ff00 */
[----:B------:R-:W1:Y:S01]  /*5260*/  MUFU.EX2 R35, R35 ;  /* 0x0000002300237308 */ /* 0x000e620000000800 */
[----:B--2---:R-:W-:-:S01]  /*5270*/  FADD.FTZ R6, R38, R39 ;  /* 0x0000002726067221 */ /* 0x004fc20000010000 */
[----:B0-----:R-:W-:-:S06]  /*5280*/  CS2R R76, SRZ ;  /* 0x00000000004c7805 */ /* 0x001fcc000001ff00 */
[----:B------:R-:W-:Y:S01]  /*5290*/  MUFU.EX2 R80, R80 ;  /* 0x0000005000507308 */ /* 0x000fe20000000800 */
[----:B---3--:R-:W-:-:S07]  /*52a0*/  FADD.FTZ R11, R3, R2 ;  /* 0x00000002030b7221 */ /* 0x008fce0000010000 */
[----:B------:R0:W2:Y:S01]  /*52b0*/  MUFU.EX2 R5, R82 ;  /* 0x0000005200057308 */ /* 0x0000a20000000800 */
[----:B-1----:R-:W-:-:S07]  /*52c0*/  FADD.FTZ R13, R35, R6 ;  /* 0x00000006230d7221 */ /* 0x002fce0000010000 */
[----:B------:R-:W1:Y:S01]  /*52d0*/  MUFU.EX2 R44, R44 ;  /* 0x0000002c002c7308 */ /* 0x000e620000000800 */
[----:B0-----:R-:W-:-:S07]  /*52e0*/  CS2R R82, SRZ ;  /* 0x0000000000527805 */ /* 0x001fce000001ff00 */
[----:B------:R0:W3:Y:S01]  /*52f0*/  MUFU.EX2 R9, R26 ;  /* 0x0000001a00097308 */ /* 0x0000e20000000800 */
[----:B--2---:R-:W-:Y:S01]  /*5300*/  F2FP.SATFINITE.E4M3.F32.PACK_AB_MERGE_C R6, R5, R80, RZ ;  /* 0x000000500506723e */ /* 0x004fe200048070ff */
[----:B------:R-:W-:-:S03]  /*5310*/  FADD.FTZ R80, R80, R11 ;  /* 0x0000000b50507221 */ /* 0x000fc60000010000 */
[----:B------:R-:W-:Y:S01]  /*5320*/  F2FP.SATFINITE.E4M3.F32.PACK_AB_MERGE_C R170, R3, R70, R6 ;  /* 0x0000004603aa723e */ /* 0x000fe20004807006 */
[----:B------:R-:W-:-:S01]  /*5330*/  FADD.FTZ R3, R5, R80 ;  /* 0x0000005005037221 */ /* 0x000fc20000010000 */
[----:B------:R-:W-:Y:S02]  /*5340*/  CS2R R80, SRZ ;  /* 0x0000000000507805 */ /* 0x000fe4000001ff00 */
[----:B------:R-:W-:Y:S01]  /*5350*/  CS2R R70, SRZ ;  /* 0x0000000000467805 */ /* 0x000fe2000001ff00 */
[----:B-1----:R-:W-:Y:S01]  /*5360*/  FADD.FTZ R2, R44, R13 ;  /* 0x0000000d2c027221 */ /* 0x002fe20000010000 */
[----:B0-----:R-:W-:Y:S02]  /*5370*/  CS2R R26, SRZ ;  /* 0x00000000001a7805 */ /* 0x001fe4000001ff00 */
[C---:B---3--:R-:W-:Y:S01]  /*5380*/  F2FP.SATFINITE.E4M3.F32.PACK_AB_MERGE_C R8, R9.reuse, R44, RZ ;  /* 0x0000002c0908723e */ /* 0x048fe200048070ff */
[----:B------:R-:W-:-:S01]  /*5390*/  FADD.FTZ R2, R9, R2 ;  /* 0x0000000209027221 */ /* 0x000fc20000010000 */
[----:B------:R-:W-:-:S02]  /*53a0*/  CS2R R44, SRZ ;  /* 0x00000000002c7805 */ /* 0x000fc4000001ff00 */
[----:B------:R-:W-:Y:S02]  /*53b0*/  F2FP.SATFINITE.E4M3.F32.PACK_AB_MERGE_C R171, R35, R38, R8 ;  /* 0x0000002623ab723e */ /* 0x000fe40004807008 */
        /* <DEDUP_REMOVED lines=9> */
.L_x_9629:
[----:B------:R-:W-:Y:S01]  /*5450*/  ISETP.NE.AND P2, PT, RZ, UR42, PT ;  /* 0x0000002aff007c0c */ /* 0x000fe2000bf45270 */
[----:B------:R-:W-:-:S04]  /*5460*/  UISETP.NE.AND UP0, UPT, UR30, 0x1, UPT ;  /* 0x000000011e00788c */ /* 0x000fc8000bf05270 */
[----:B------:R-:W-:-:S04]  /*5470*/  USEL UR45, URZ, 0x1, UP0 ;  /* 0x000000013f2d7887 */ /* 0x000fc80008000000 */
[----:B------:R-:W-:-:S04]  /*5480*/  ULOP3.LUT UR45, UR32, UR45, URZ, 0x3c, !UPT ;  /* 0x0000002d202d7292 */ /* 0x000fc8000f8e3c3f */
[----:B------:R-:W-:Y:S08]  /*5490*/  @P2 BRA `(.L_x_9619) ;  /* 0x0000000000382947 */ /* 0x000ff00003800000 */
[----:B------:R-:W-:Y:S05]  /*54a0*/  @!P0 BRA `(.L_x_9620) ;  /* 0x0000000000048947 */ /* 0x000fea0003800000 */
[----:B------:R-:W-:Y:S01]  /*54b0*/  BPT.TRAP 0x1 ;  /* 0x000000040000795c */ /* 0x000fe20000300000 */
.L_x_9620:
[----:B------:R-:W-:Y:S01]  /*54c0*/  UIADD3 UR6, UR30, 0x1, URZ ;  /* 0x000000011e067890 */ /* 0x000fe2000fffe03f */
[----:B------:R-:W-:-:S03]  /*54d0*/  MOV R7, UR45 ;  /* 0x0000002d00077c02 */ /* 0x000fc60008000f00 */
[----:B------:R-:W-:Y:S01]  /*54e0*/  UISETP.NE.AND UP0, UPT, UR6, 0x2, UPT ;  /* 0x000000020600788c */ /* 0x000fe2000bf05270 */
[----:B------:R-:W-:-:S03]  /*54f0*/  SHF.L.U32 R7, R7, 0x1f, RZ ;  /* 0x0000001f07077819 */ /* 0x000fc600000006ff */
[----:B------:R-:W-:-:S04]  /*5500*/  USEL UR6, UR6, URZ, UP0 ;  /* 0x0000003f06067287 */ /* 0x000fc80008000000 */
[----:B------:R-:W-:-:S09]  /*5510*/  ULEA UR6, UR6, UR43, 0x3 ;  /* 0x0000002b06067291 */ /* 0x000fd2000f8e183f */
[----:B------:R0:W1:Y:S01]  /*5520*/  SYNCS.PHASECHK.TRANS64.TRYWAIT P1, [UR6+0x22830], R7 ;  /* 0x02283007ff0075a7 */ /* 0x0000620008020146 */
[----:B------:R-:W-:Y:S05]  /*5530*/  @!P0 BRA `(.L_x_9621) ;  /* 0x0000000000048947 */ /* 0x000fea0003800000 */
[----:B------:R-:W-:Y:S01]  /*5540*/  BPT.TRAP 0x1 ;  /* 0x000000040000795c */ /* 0x000fe20000300000 */
.L_x_9621:
[----:B-1----:R-:W-:Y:S05]  /*5550*/  @P1 BRA `(.L_x_9619) ;  /* 0x0000000000081947 */ /* 0x002fea0003800000 */
[----:B------:R-:W1:Y:S02]  /*5560*/  SYNCS.PHASECHK.TRANS64.TRYWAIT P1, [UR6+0x22830], R7 ;  /* 0x02283007ff0075a7 */ /* 0x000e640008020146 */
[----:B-1----:R-:W-:Y:S05]  /*5570*/  @!P1 BRA `(.L_x_9622) ;  /* 0x0000011000fc9947 */ /* 0x002fea0003800000 */
.L_x_9619:
        /* <DEDUP_REMOVED lines=132> */
.L_x_9624:
[----:B------:R-:W-:Y:S01]  /*5dc0*/  ULEA UR6, UR30, UR43, 0x3 ;  /* 0x0000002b1e067291 */ /* 0x000fe2000f8e183f */
[----:B------:R-:W-:-:S05]  /*5dd0*/  IMAD.U32 R7, RZ, RZ, UR32 ;  /* 0x00000020ff077e24 */ /* 0x000fca000f8e00ff */
[----:B------:R-:W-:-:S04]  /*5de0*/  SHF.L.U32 R7, R7, 0x1f, RZ ;  /* 0x0000001f07077819 */ /* 0x000fc800000006ff */
[----:B------:R0:W1:Y:S01]  /*5df0*/  SYNCS.PHASECHK.TRANS64.TRYWAIT P1, [UR6+0x22850], R7 ;  /* 0x02285007ff0075a7 */ /* 0x0000620008020146 */
[----:B------:R-:W-:Y:S05]  /*5e00*/  @!P0 BRA `(.L_x_9625) ;  /* 0x0000000000048947 */ /* 0x000fea0003800000 */
[----:B------:R-:W-:Y:S01]  /*5e10*/  BPT.TRAP 0x1 ;  /* 0x000000040000795c */ /* 0x000fe20000300000 */
.L_x_9625:
[----:B-1----:R-:W-:Y:S05]  /*5e20*/  @P1 BRA `(.L_x_9623) ;  /* 0x0000000000081947 */ /* 0x002fea0003800000 */
[----:B------:R-:W1:Y:S02]  /*5e30*/  SYNCS.PHASECHK.TRANS64.TRYWAIT P1, [UR6+0x22850], R7 ;  /* 0x02285007ff0075a7 */ /* 0x000e640008020146 */
[----:B-1----:R-:W-:Y:S05]  /*5e40*/  @!P1 BRA `(.L_x_9626) ;  /* 0x0000010800e09947 */ /* 0x002fea0003800000 */
.L_x_9623:
        /* <DEDUP_REMOVED lines=36> */
.L_x_9627:
[----:B------:R-:W-:Y:S01]  /*6090*/  UISETP.NE.AND UP0, UPT, UR51, URZ, UPT ;  /* 0x0000003f3300728c */ /* 0x000fe2000bf05270 */
[C---:B------:R-:W-:Y:S01]  /*60a0*/  FMUL.FTZ R168, R0.reuse, R152 ;  /* 0x0000009800a87220 */ /* 0x040fe20000410000 */
[C---:B------:R-:W-:Y:S01]  /*60b0*/  FMUL.FTZ R152, R0.reuse, R153 ;  /* 0x0000009900987220 */ /* 0x040fe20000410000 */
[C---:B------:R-:W-:Y:S01]  /*60c0*/  FMUL.FTZ R153, R0.reuse, R156 ;  /* 0x0000009c00997220 */ /* 0x040fe20000410000 */
[C---:B------:R-:W-:Y:S01]  /*60d0*/  FMUL.FTZ R156, R0.reuse, R160 ;  /* 0x000000a0009c7220 */ /* 0x040fe20000410000 */
[C---:B------:R-:W-:Y:S01]  /*60e0*/  FMUL.FTZ R160, R0.reuse, R137 ;  /* 0x0000008900a07220 */ /* 0x040fe20000410000 */
[----:B------:R-:W-:Y:S01]  /*60f0*/  PLOP3.LUT P1, PT, PT, PT, UP0, 0x80, 0x0 ;  /* 0x000000000000781c */ /* 0x000fe20003f2f008 */
[----:B------:R-:W-:Y:S01]  /*6100*/  FMUL.FTZ R137, R0, R146 ;  /* 0x0000009200897220 */ /* 0x000fe20000410000 */
[----:B------:R-:W-:Y:S01]  /*6110*/  PLOP3.LUT P2, PT, PT, PT, UP0, 0x80, 0x0 ;  /* 0x000000000000781c */ /* 0x000fe20003f4f008 */
[----:B------:R-:W-:Y:S02]  /*6120*/  VIADD R146, R18, UR40 ;  /* 0x0000002812927c36 */ /* 0x000fe40008000000 */
[C---:B------:R-:W-:Y:S01]  /*6130*/  FMUL.FTZ R13, R0.reuse, R166 ;  /* 0x000000a6000d7220 */ /* 0x040fe20000410000 */
[----:B------:R-:W-:Y:S01]  /*6140*/  @UP0 ULDC UR6, c[0x0][0x44c] ;  /* 0x0001130000060ab9 */ /* 0x000fe20000000800 */
        /* <DEDUP_REMOVED lines=8> */
[----:B------:R-:W-:Y:S01]  /*61d0*/  @UP0 ULDC UR6, c[0x0][0x450] ;  /* 0x0001140000060ab9 */ /* 0x000fe20000000800 */
[----:B------:R-:W1:Y:S02]  /*61e0*/  MUFU.TANH R168, R168 ;  /* 0x000000a800a87308 */ /* 0x000e640000002400 */
[C---:B0-----:R-:W-:Y:S01]  /*61f0*/  FMUL.FTZ R7, R0.reuse, R154 ;  /* 0x0000009a00077220 */ /* 0x041fe20000410000 */
[----:B------:R-:W-:Y:S01]  /*6200*/  IMAD.U32 R133, RZ, RZ, UR50 ;  /* 0x00000032ff857e24 */ /* 0x000fe2000f8e00ff */
[----:B------:R-:W-:Y:S01]  /*6210*/  @P2 SHF.R.U32.HI R146, RZ, UR6, R124 ;  /* 0x00000006ff922c19 */ /* 0x000fe2000801167c */
[C---:B------:R-:W-:Y:S01]  /*6220*/  FMUL.FTZ R124, R0.reuse, R131 ;  /* 0x00000083007c7220 */ /* 0x040fe20000410000 */
[----:B------:R-:W-:Y:S01]  /*6230*/  UMOV UR6, 0x1 ;  /* 0x0000000100067882 */ /* 0x000fe20000000000 */
[C---:B------:R-:W-:Y:S01]  /*6240*/  FMUL.FTZ R154, R0.reuse, R157 ;  /* 0x0000009d009a7220 */ /* 0x040fe20000410000 */
[----:B------:R-:W-:Y:S01]  /*6250*/  UIMAD UR6, UR31, -0xa0, UR6 ;  /* 0xffffff601f0678a4 */ /* 0x000fe2000f8e0206 */
[----:B------:R-:W0:Y:S01]  /*6260*/  SHFL.IDX PT, R131, R146, RZ, 0x1c1f ;  /* 0x001c1fff92837589 */ /* 0x000e2200000e0000 */
[----:B------:R-:W2:Y:S01]  /*6270*/  MUFU.TANH R152, R152 ;  /* 0x0000009800987308 */ /* 0x000ea20000002400 */
[C---:B------:R-:W-:Y:S01]  /*6280*/  FMUL.FTZ R8, R0.reuse, R155 ;  /* 0x0000009b00087220 */ /* 0x040fe20000410000 */
[C---:B------:R-:W-:Y:S01]  /*6290*/  FMUL.FTZ R155, R0.reuse, R161 ;  /* 0x000000a1009b7220 */ /* 0x040fe20000410000 */
[----:B------:R-:W-:Y:S01]  /*62a0*/  FMUL.FTZ R11, R0, R162 ;  /* 0x000000a2000b7220 */ /* 0x000fe20000410000 */
[----:B------:R-:W-:-:S02]  /*62b0*/  IMAD R144, R17, R144, UR6 ;  /* 0x0000000611907e24 */ /* 0x000fc4000f8e0290 */
[C---:B------:R-:W-:Y:S01]  /*62c0*/  FMUL.FTZ R162, R0.reuse, R149 ;  /* 0x0000009500a27220 */ /* 0x040fe20000410000 */
[C---:B------:R-:W-:Y:S01]  /*62d0*/  FMUL.FTZ R157, R0.reuse, R164 ;  /* 0x000000a4009d7220 */ /* 0x040fe20000410000 */
[C---:B------:R-:W-:Y:S01]  /*62e0*/  FMUL.FTZ R170, R0.reuse, R125 ;  /* 0x0000007d00aa7220 */ /* 0x040fe20000410000 */
[----:B------:R-:W3:Y:S01]  /*62f0*/  MUFU.TANH R153, R153 ;  /* 0x0000009900997308 */ /* 0x000ee20000002400 */
[----:B------:R-:W-:Y:S01]  /*6300*/  IADD3 R144, -R133, UR49, R144 ;  /* 0x0000003185907c10 */ /* 0x000fe2000fffe190 */
        /* <DEDUP_REMOVED lines=13> */
[----:B0-----:R-:W-:Y:S01]  /*63e0*/  IMAD.IADD R131, R144, 0x1, R131 ;  /* 0x0000000190837824 */ /* 0x001fe200078e0283 */
[----:B------:R-:W0:Y:S01]  /*63f0*/  MUFU.TANH R156, R156 ;  /* 0x0000009c009c7308 */ /* 0x000e220000002400 */
[C---:B------:R-:W-:Y:S01]  /*6400*/  FMUL.FTZ R148, R0.reuse, R148 ;  /* 0x0000009400947220 */ /* 0x040fe20000410000 */
[C---:B------:R-:W-:Y:S01]  /*6410*/  FMUL.FTZ R15, R0.reuse, R138 ;  /* 0x0000008a000f7220 */ /* 0x040fe20000410000 */
[C---:B------:R-:W-:Y:S01]  /*6420*/  FMUL.FTZ R138, R0.reuse, R147 ;  /* 0x00000093008a7220 */ /* 0x040fe20000410000 */
[C---:B------:R-:W-:Y:S01]  /*6430*/  ISETP.GT.AND P1, PT, R131.reuse, RZ, PT ;  /* 0x000000ff8300720c */ /* 0x040fe20003f24270 */
[C---:B------:R-:W-:Y:S01]  /*6440*/  FMUL.FTZ R140, R0.reuse, R150 ;  /* 0x00000096008c7220 */ /* 0x040fe20000410000 */
[C---:B------:R-:W-:Y:S01]  /*6450*/  ISETP.GT.AND P2, PT, R131.reuse, 0x1, PT ;  /* 0x000000018300780c */ /* 0x040fe20003f44270 */
[----:B------:R-:W-:Y:S01]  /*6460*/  FMUL.FTZ R150, R0, R120 ;  /* 0x0000007800967220 */ /* 0x000fe20000410000 */
[----:B-1----:R-:W-:Y:S01]  /*6470*/  FSEL R149, R168, -INF , P1 ;  /* 0xff800000a8957808 */ /* 0x002fe20000800000 */
[----:B------:R-:W1:Y:S01]  /*6480*/  MUFU.TANH R155, R155 ;  /* 0x0000009b009b7308 */ /* 0x000e620000002400 */
[----:B------:R-:W-:Y:S01]  /*6490*/  ISETP.GT.AND P1, PT, R131, 0x8, PT ;  /* 0x000000088300780c */ /* 0x000fe20003f24270 */
[----:B------:R-:W-:Y:S01]  /*64a0*/  FMUL.FTZ R164, R0, R121 ;  /* 0x0000007900a47220 */ /* 0x000fe20000410000 */
[----:B--2---:R-:W-:Y:S01]  /*64b0*/  FSEL R151, R152, -INF , P2 ;  /* 0xff80000098977808 */ /* 0x004fe20001000000 */
[C---:B------:R-:W-:Y:S01]  /*64c0*/  FMUL.FTZ R104, R0.reuse, R104 ;  /* 0x0000006800687220 */ /* 0x040fe20000410000 */
[----:B------:R-:W-:Y:S01]  /*64d0*/  FMNMX.FTZ R132, R149, R5, !PT ;  /* 0x0000000595847209 */ /* 0x000fe20007810000 */
[C---:B------:R-:W-:Y:S01]  /*64e0*/  FMUL.FTZ R152, R0.reuse, R105 ;  /* 0x0000006900987220 */ /* 0x040fe20000410000 */
[----:B------:R-:W-:Y:S01]  /*64f0*/  ISETP.GT.AND P2, PT, R131, 0x9, PT ;  /* 0x000000098300780c */ /* 0x000fe20003f44270 */
[----:B------:R-:W2:Y:S01]  /*6500*/  MUFU.TANH R157, R157 ;  /* 0x0000009d009d7308 */ /* 0x000ea20000002400 */
[----:B---3--:R-:W-:Y:S01]  /*6510*/  FSEL R153, R153, -INF , P1 ;  /* 0xff80000099997808 */ /* 0x008fe20000800000 */
[C---:B------:R-:W-:Y:S01]  /*6520*/  FMUL.FTZ R105, R0.reuse, R107 ;  /* 0x0000006b00697220 */ /* 0x040fe20000410000 */
[----:B------:R-:W-:Y:S01]  /*6530*/  FMNMX.FTZ R132, R151, R132, !PT ;  /* 0x0000008497847209 */ /* 0x000fe20007810000 */
[C---:B------:R-:W-:Y:S01]  /*6540*/  FMUL.FTZ R120, R0.reuse, R123 ;  /* 0x0000007b00787220 */ /* 0x040fe20000410000 */
[----:B------:R-:W-:Y:S01]  /*6550*/  ISETP.GT.AND P1, PT, R131, 0x10, PT ;  /* 0x000000108300780c */ /* 0x000fe20003f24270 */
[----:B------:R-:W-:Y:S01]  /*6560*/  FMUL.FTZ R128, R0, R128 ;  /* 0x0000008000807220 */ /* 0x000fe20000410000 */
[----:B----4-:R-:W-:Y:S01]  /*6570*/  FSEL R163, R154, -INF , P2 ;  /* 0xff8000009aa37808 */ /* 0x010fe20001000000 */
[----:B------:R-:W3:Y:S01]  /*6580*/  MUFU.TANH R158, R158 ;  /* 0x0000009e009e7308 */ /* 0x000ee20000002400 */
        /* <DEDUP_REMOVED lines=10> */
[----:B-1----:R-:W-:Y:S01]  /*6630*/  FSEL R169, R155, -INF , P2 ;  /* 0xff8000009ba97808 */ /* 0x002fe20001000000 */
[C---:B------:R-:W-:Y:S01]  /*6640*/  FMUL.FTZ R122, R0.reuse, R127 ;  /* 0x0000007f007a7220 */ /* 0x040fe20000410000 */
[----:B------:R-:W-:Y:S01]  /*6650*/  FMNMX.FTZ R132, R167, R132, !PT ;  /* 0x00000084a7847209 */ /* 0x000fe20007810000 */
[C---:B------:R-:W-:Y:S01]  /*6660*/  FMUL.FTZ R127, R0.reuse, R134 ;  /* 0x00000086007f7220 */ /* 0x040fe20000410000 */
[----:B------:R-:W-:Y:S01]  /*6670*/  ISETP.GT.AND P2, PT, R131, 0x19, PT ;  /* 0x000000198300780c */ /* 0x000fe20003f44270 */
[----:B------:R-:W1:Y:S01]  /*6680*/  MUFU.TANH R160, R160 ;  /* 0x000000a000a07308 */ /* 0x000e620000002400 */
[----:B--2---:R-:W-:Y:S01]  /*6690*/  FSEL R165, R157, -INF , P1 ;  /* 0xff8000009da57808 */ /* 0x004fe20000800000 */
[C---:B------:R-:W-:Y:S01]  /*66a0*/  FMUL.FTZ R109, R0.reuse, R109 ;  /* 0x0000006d006d7220 */ /* 0x040fe20000410000 */
[----:B------:R-:W-:Y:S01]  /*66b0*/  FMNMX.FTZ R132, R169, R132, !PT ;  /* 0x00000084a9847209 */ /* 0x000fe20007810000 */
[C---:B------:R-:W-:Y:S01]  /*66c0*/  FMUL.FTZ R112, R0.reuse, R112 ;  /* 0x0000007000707220 */ /* 0x040fe20000410000 */
[----:B------:R-:W-:Y:S01]  /*66d0*/  ISETP.GT.AND P1, PT, R131, 0x20, PT ;  /* 0x000000208300780c */ /* 0x000fe20003f24270 */
[----:B------:R-:W-:Y:S01]  /*66e0*/  FMUL.FTZ R108, R0, R108 ;  /* 0x0000006c006c7220 */ /* 0x000fe20000410000 */
[----:B---3--:R-:W-:Y:S01]  /*66f0*/  FSEL R157, R158, -INF , P2 ;  /* 0xff8000009e9d7808 */ /* 0x008fe20001000000 */
[----:B------:R-:W2:Y:S01]  /*6700*/  MUFU.TANH R161, R161 ;  /* 0x000000a100a17308 */ /* 0x000ea20000002400 */
[----:B------:R-:W-:Y:S01]  /*6710*/  FMNMX.FTZ R132, R165, R132, !PT ;  /* 0x00000084a5847209 */ /* 0x000fe20007810000 */
[C---:B------:R-:W-:Y:S01]  /*6720*/  FMUL.FTZ R88, R0.reuse, R88 ;  /* 0x0000005800587220 */ /* 0x040fe20000410000 */
[----:B------:R-:W-:Y:S01]  /*6730*/  ISETP.GT.AND P2, PT, R131, 0x21, PT ;  /* 0x000000218300780c */ /* 0x000fe20003f44270 */
[C---:B------:R-:W-:Y:S01]  /*6740*/  FMUL.FTZ R113, R0.reuse, R113 ;  /* 0x0000007100717220 */ /* 0x040fe20000410000 */
[----:B0-----:R-:W-:Y:S01]  /*6750*/  FSEL R159, R159, -INF , P1 ;  /* 0xff8000009f9f7808 */ /* 0x001fe20000800000 */
[C---:B------:R-:W-:Y:S01]  /*6760*/  FMUL.FTZ R116, R0.reuse, R116 ;  /* 0x0000007400747220 */ /* 0x040fe20000410000 */
[----:B------:R-:W-:Y:S01]  /*6770*/  FMNMX.FTZ R132, R157, R132, !PT ;  /* 0x000000849d847209 */ /* 0x000fe20007810000 */
[----:B------:R-:W0:Y:S01]  /*6780*/  MUFU.TANH R141, R141 ;  /* 0x0000008d008d7308 */ /* 0x000e220000002400 */
[----:B------:R-:W-:Y:S01]  /*6790*/  ISETP.GT.AND P1, PT, R131, 0x28, PT ;  /* 0x000000288300780c */ /* 0x000fe20003f24270 */
[----:B------:R-:W-:Y:S01]  /*67a0*/  FMUL.FTZ R90, R0, R90 ;  /* 0x0000005a005a7220 */ /* 0x000fe20000410000 */
        /* <DEDUP_REMOVED lines=11> */
[C---:B------:R-:W-:Y:S01]  /*6860*/  FMUL.FTZ R99, R0.reuse, R99 ;  /* 0x0000006300637220 */ /* 0x040fe20000410000 */
[----:B------:R-:W-:Y:S01]  /*6870*/  FMNMX.FTZ R132, R147, R132, !PT ;  /* 0x0000008493847209 */ /* 0x000fe20007810000 */
        /* <DEDUP_REMOVED lines=14> */
[----:B------:R-:W-:-:S04]  /*6960*/  ISETP.GT.AND P2, PT, R131, 0x39, PT ;  /* 0x000000398300780c */ /* 0x000fc80003f44270 */
[----:B------:R-:W-:Y:S01]  /*6970*/  SYNCS.ARRIVE.TRANS64.RED.A1T0 RZ, [UR6], RZ ;  /* 0x000000ffffff79a7 */ /* 0x000fe20008100406 */
[----:B------:R-:W2:Y:S01]  /*6980*/  MUFU.TANH R150, R150 ;  /* 0x0000009600967308 */ /* 0x000ea20000002400 */
[----:B0-----:R-:W-:Y:S02]  /*6990*/  FSEL R141, R148, -INF , P1 ;  /* 0xff800000948d7808 */ /* 0x001fe40000800000 */
[----:B------:R-:W-:-:S05]  /*69a0*/  ISETP.GT.AND P1, PT, R131, 0x40, PT ;  /* 0x000000408300780c */ /* 0x000fca0003f24270 */
[----:B------:R-:W0:Y:S01]  /*69b0*/  MUFU.TANH R164, R164 ;  /* 0x000000a400a47308 */ /* 0x000e220000002400 */
[----:B-1----:R-:W-:Y:S02]  /*69c0*/  FSEL R135, R162, -INF , P2 ;  /* 0xff800000a2877808 */ /* 0x002fe40001000000 */
[----:B------:R-:W-:-:S05]  /*69d0*/  ISETP.GT.AND P2, PT, R131, 0x41, PT ;  /* 0x000000418300780c */ /* 0x000fca0003f44270 */
[----:B------:R1:W-:Y:S01]  /*69e0*/  MUFU.TANH R168, R104 ;  /* 0x0000006800a87308 */ /* 0x0003e20000002400 */
[----:B--2---:R-:W-:Y:S02]  /*69f0*/  FSEL R134, R150, -INF , P1 ;  /* 0xff80000096867808 */ /* 0x004fe40000800000 */
[----:B------:R-:W-:-:S05]  /*6a00*/  ISETP.GT.AND P1, PT, R131, 0x48, PT ;  /* 0x000000488300780c */ /* 0x000fca0003f24270 */
[----:B------:R-:W2:Y:S01]  /*6a10*/  MUFU.TANH R166, R166 ;  /* 0x000000a600a67308 */ /* 0x000ea20000002400 */
[----:B-1----:R-:W-:Y:S01]  /*6a20*/  FMUL.FTZ R104, R0, R106 ;  /* 0x0000006a00687220 */ /* 0x002fe20000410000 */
[----:B------:R-:W-:Y:S02]  /*6a30*/  FMNMX.FTZ R106, R142, R107, !PT ;  /* 0x0000006b8e6a7209 */ /* 0x000fe40007810000 */
[----:B0-----:R-:W-:Y:S02]  /*6a40*/  FSEL R133, R164, -INF , P2 ;  /* 0xff800000a4857808 */ /* 0x001fe40001000000 */
[----:B------:R-:W-:Y:S02]  /*6a50*/  FMNMX.FTZ R106, R141, R106, !PT ;  /* 0x0000006a8d6a7209 */ /* 0x000fe40007810000 */
[----:B------:R-:W0:Y:S01]  /*6a60*/  MUFU.TANH R170, R170 ;  /* 0x000000aa00aa7308 */ /* 0x000e220000002400 */
[----:B------:R-:W-:Y:S02]  /*6a70*/  ISETP.GT.AND P2, PT, R131, 0x49, PT ;  /* 0x000000498300780c */ /* 0x000fe40003f44270 */
[----:B------:R-:W-:-:S04]  /*6a80*/  FMNMX.FTZ R107, R135, R106, !PT ;  /* 0x0000006a876b7209 */ /* 0x000fc80007810000 */
[----:B------:R-:W-:Y:S01]  /*6a90*/  FMNMX.FTZ R106, R134, R107, !PT ;  /* 0x0000006b866a7209 */ /* 0x000fe20007810000 */
[----:B------:R-:W-:Y:S01]  /*6aa0*/  MUFU.TANH R128, R128 ;  /* 0x0000008000807308 */ /* 0x000fe20000002400 */
[----:B--2---:R-:W-:Y:S01]  /*6ab0*/  FSEL R132, R166, -INF , P1 ;  /* 0xff800000a6847808 */ /* 0x004fe20000800000 */
[C---:B------:R-:W-:Y:S01]  /*6ac0*/  FMUL.FTZ R107, R0.reuse, R117 ;  /* 0x00000075006b7220 */ /* 0x040fe20000410000 */
[----:B------:R-:W-:Y:S01]  /*6ad0*/  ISETP.GT.AND P1, PT, R131, 0x50, PT ;  /* 0x000000508300780c */ /* 0x000fe20003f24270 */
[----:B------:R-:W-:-:S04]  /*6ae0*/  FMUL.FTZ R166, R0, R118 ;  /* 0x0000007600a67220 */ /* 0x000fc80000410000 */
        /* <DEDUP_REMOVED lines=12> */
[----:B------:R-:W1:Y:S01]  /*6bb0*/  MUFU.TANH R152, R152 ;  /* 0x0000009800987308 */ /* 0x000e620000002400 */
[----:B--2---:R-:W-:Y:S02]  /*6bc0*/  FSEL R112, R128, -INF , P1 ;  /* 0xff80000080707808 */ /* 0x004fe40000800000 */
[----:B------:R-:W-:-:S05]  /*6bd0*/  ISETP.GT.AND P1, PT, R131, 0x58, PT ;  /* 0x000000588300780c */ /* 0x000fca0003f24270 */
[----:B------:R2:W-:Y:S08]  /*6be0*/  MUFU.TANH R160, R107 ;  /* 0x0000006b00a07308 */ /* 0x0005f00000002400 */
[----:B------:R4:W5:Y:S01]  /*6bf0*/  MUFU.TANH R154, R108 ;  /* 0x0000006c009a7308 */ /* 0x0009620000002400 */
[----:B--2---:R-:W-:Y:S01]  /*6c00*/  FMNMX.FTZ R107, R112, R109, !PT ;  /* 0x0000006d706b7209 */ /* 0x004fe20007810000 */
[----:B------:R-:W-:Y:S01]  /*6c10*/  FMUL.FTZ R109, R0, R89 ;  /* 0x00000059006d7220 */ /* 0x000fe20000410000 */
[----:B0-----:R-:W-:-:S02]  /*6c20*/  FSEL R89, R130, -INF , P1 ;  /* 0xff80000082597808 */ /* 0x001fc40000800000 */
[----:B------:R-:W-:-:S03]  /*6c30*/  ISETP.GT.AND P1, PT, R131, 0x60, PT ;  /* 0x000000608300780c */ /* 0x000fc60003f24270 */
[----:B------:R0:W-:Y:S01]  /*6c40*/  MUFU.TANH R162, R88 ;  /* 0x0000005800a27308 */ /* 0x0001e20000002400 */
[----:B----4-:R-:W-:Y:S02]  /*6c50*/  FMNMX.FTZ R108, R106, R107, !PT ;  /* 0x0000006b6a6c7209 */ /* 0x010fe40007810000 */
[----:B---3--:R-:W-:Y:S02]  /*6c60*/  FSEL R107, R171, -INF , P2 ;  /* 0xff800000ab6b7808 */ /* 0x008fe40001000000 */
[----:B------:R-:W-:Y:S02]  /*6c70*/  FMNMX.FTZ R108, R89, R108, !PT ;  /* 0x0000006c596c7209 */ /* 0x000fe40007810000 */
[----:B------:R-:W-:Y:S01]  /*6c80*/  ISETP.GT.AND P2, PT, R131, 0x61, PT ;  /* 0x000000618300780c */ /* 0x000fe20003f44270 */
[----:B------:R2:W3:Y:S01]  /*6c90*/  MUFU.TANH R148, R113 ;  /* 0x0000007100947308 */ /* 0x0004e20000002400 */
[----:B0-----:R-:W-:Y:S01]  /*6ca0*/  FMUL.FTZ R88, R0, R92 ;  /* 0x0000005c00587220 */ /* 0x001fe20000410000 */
[----:B------:R-:W-:-:S02]  /*6cb0*/  FSEL R92, R168, -INF , P1 ;  /* 0xff800000a85c7808 */ /* 0x000fc40000800000 */
[----:B------:R-:W-:-:S04]  /*6cc0*/  ISETP.GT.AND P1, PT, R131, 0x68, PT ;  /* 0x000000688300780c */ /* 0x000fc80003f24270 */
[----:B------:R0:W4:Y:S01]  /*6cd0*/  MUFU.TANH R150, R116 ;  /* 0x0000007400967308 */ /* 0x0001220000002400 */
[----:B--2---:R-:W-:Y:S02]  /*6ce0*/  FMNMX.FTZ R113, R107, R108, !PT ;  /* 0x0000006c6b717209 */ /* 0x004fe40007810000 */
[----:B-1----:R-:W-:Y:S02]  /*6cf0*/  FSEL R108, R152, -INF , P2 ;  /* 0xff800000986c7808 */ /* 0x002fe40001000000 */
[----:B------:R-:W-:Y:S02]  /*6d00*/  FMNMX.FTZ R113, R92, R113, !PT ;  /* 0x000000715c717209 */ /* 0x000fe40007810000 */
[----:B------:R-:W-:Y:S01]  /*6d10*/  ISETP.GT.AND P2, PT, R131, 0x69, PT ;  /* 0x000000698300780c */ /* 0x000fe20003f44270 */
[----:B------:R1:W2:Y:S01]  /*6d20*/  MUFU.TANH R130, R109 ;  /* 0x0000006d00827308 */ /* 0x0002a20000002400 */
[----:B0-----:R-:W-:Y:S01]  /*6d30*/  FMUL.FTZ R116, R0, R93 ;  /* 0x0000005d00747220 */ /* 0x001fe20000410000 */
[----:B-----5:R-:W-:-:S02]  /*6d40*/  FSEL R93, R154, -INF , P1 ;  /* 0xff8000009a5d7808 */ /* 0x020fc40000800000 */
[----:B------:R-:W-:Y:S02]  /*6d50*/  FMNMX.FTZ R128, R108, R113, !PT ;  /* 0x000000716c807209 */ /* 0x000fe40007810000 */
[----:B------:R-:W-:Y:S02]  /*6d60*/  ISETP.GT.AND P1, PT, R131, 0x70, PT ;  /* 0x000000708300780c */ /* 0x000fe40003f24270 */
[----:B------:R-:W-:Y:S01]  /*6d70*/  FMNMX.FTZ R128, R93, R128, !PT ;  /* 0x000000805d807209 */ /* 0x000fe20007810000 */
[----:B------:R0:W5:Y:S01]  /*6d80*/  MUFU.TANH R164, R88 ;  /* 0x0000005800a47308 */ /* 0x0001620000002400 */
[----:B-1----:R-:W-:Y:S02]  /*6d90*/  FSEL R109, R156, -INF , P2 ;  /* 0xff8000009c6d7808 */ /* 0x002fe40001000000 */
[----:B------:R-:W-:Y:S02]  /*6da0*/  ISETP.GT.AND P2, PT, R131, 0x71, PT ;  /* 0x000000718300780c */ /* 0x000fe40003f44270 */
[----:B------:R-:W-:-:S02]  /*6db0*/  FMNMX.FTZ R129, R109, R128, !PT ;  /* 0x000000806d817209 */ /* 0x000fc40007810000 */
[----:B---3--:R-:W-:Y:S01]  /*6dc0*/  FSEL R113, R148, -INF , P2 ;  /* 0xff80000094717808 */ /* 0x008fe20001000000 */
[----:B------:R1:W3:Y:S01]  /*6dd0*/  MUFU.TANH R152, R116 ;  /* 0x0000007400987308 */ /* 0x0002e20000002400 */
[----:B0-----:R-:W-:Y:S01]  /*6de0*/  FMUL.FTZ R88, R0, R96 ;  /* 0x0000006000587220 */ /* 0x001fe20000410000 */
[----:B------:R-:W-:Y:S01]  /*6df0*/  FSEL R96, R158, -INF , P1 ;  /* 0xff8000009e607808 */ /* 0x000fe20000800000 */
[----:B------:R-:W-:Y:S01]  /*6e00*/  FMUL.FTZ R148, R0, R101 ;  /* 0x0000006500947220 */ /* 0x000fe20000410000 */
[C---:B------:R-:W-:Y:S02]  /*6e10*/  ISETP.GT.AND P1, PT, R131.reuse, 0x78, PT ;  /* 0x000000788300780c */ /* 0x040fe40003f24270 */
[----:B------:R-:W-:Y:S02]  /*6e20*/  ISETP.GT.AND P2, PT, R131, 0x79, PT ;  /* 0x000000798300780c */ /* 0x000fe40003f44270 */
[----:B------:R0:W3:Y:S01]  /*6e30*/  MUFU.TANH R154, R88 ;  /* 0x00000058009a7308 */ /* 0x0000e20000002400 */
[----:B-1----:R-:W-:Y:S01]  /*6e40*/  FMNMX.FTZ R116, R96, R129, !PT ;  /* 0x0000008160747209 */ /* 0x002fe20007810000 */
[----:B------:R-:W-:Y:S01]  /*6e50*/  FMUL.FTZ R129, R0, R97 ;  /* 0x0000006100817220 */ /* 0x000fe20000410000 */
[----:B----4-:R-:W-:-:S02]  /*6e60*/  FSEL R97, R150, -INF , P1 ;  /* 0xff80000096617808 */ /* 0x010fc40000800000 */
[----:B------:R-:W-:Y:S02]  /*6e70*/  FMNMX.FTZ R128, R113, R116, !PT ;  /* 0x0000007471807209 */ /* 0x000fe40007810000 */
[----:B------:R-:W-:Y:S01]  /*6e80*/  ISETP.GT.AND P1, PT, R131, 0x80, PT ;  /* 0x000000808300780c */ /* 0x000fe20003f24270 */
[----:B------:R3:W1:Y:S01]  /*6e90*/  MUFU.TANH R150, R129 ;  /* 0x0000008100967308 */ /* 0x0006620000002400 */
[----:B------:R-:W-:Y:S01]  /*6ea0*/  FSEL R116, R160, -INF , P2 ;  /* 0xff800000a0747808 */ /* 0x000fe20001000000 */
[C---:B0-----:R-:W-:Y:S01]  /*6eb0*/  FMUL.FTZ R88, R0.reuse, R100 ;  /* 0x0000006400587220 */ /* 0x041fe20000410000 */
[----:B------:R-:W-:Y:S01]  /*6ec0*/  FMNMX.FTZ R161, R97, R128, !PT ;  /* 0x0000008061a17209 */ /* 0x000fe20007810000 */
[----:B------:R-:W-:Y:S01]  /*6ed0*/  FMUL.FTZ R160, R0, R110 ;  /* 0x0000006e00a07220 */ /* 0x000fe20000410000 */
[C---:B------:R-:W-:Y:S02]  /*6ee0*/  ISETP.GT.AND P2, PT, R131.reuse, 0x81, PT ;  /* 0x000000818300780c */ /* 0x040fe40003f44270 */
[----:B------:R-:W-:Y:S01]  /*6ef0*/  FSEL R100, R162, -INF , P1 ;  /* 0xff800000a2647808 */ /* 0x000fe20000800000 */
[----:B------:R0:W4:Y:S01]  /*6f00*/  MUFU.TANH R156, R88 ;  /* 0x00000058009c7308 */ /* 0x0001220000002400 */
[----:B------:R-:W-:Y:S01]  /*6f10*/  FMNMX.FTZ R161, R116, R161, !PT ;  /* 0x000000a174a17209 */ /* 0x000fe20007810000 */
[C---:B------:R-:W-:Y:S01]  /*6f20*/  FMUL.FTZ R162, R0.reuse, R114 ;  /* 0x0000007200a27220 */ /* 0x040fe20000410000 */
[C---:B------:R-:W-:Y:S01]  /*6f30*/  ISETP.GT.AND P1, PT, R131.reuse, 0x88, PT ;  /* 0x000000888300780c */ /* 0x040fe20003f24270 */
[----:B------:R-:W-:Y:S01]  /*6f40*/  FMUL.FTZ R114, R0, R119 ;  /* 0x0000007700727220 */ /* 0x000fe20000410000 */
[----:B--2---:R-:W-:Y:S01]  /*6f50*/  FSEL R128, R130, -INF , P2 ;  /* 0xff80000082807808 */ /* 0x004fe20001000000 */
[----:B------:R-:W-:Y:S01]  /*6f60*/  IMAD.U32 R119, RZ, RZ, UR28 ;  /* 0x0000001cff777e24 */ /* 0x000fe2000f8e00ff */
[----:B------:R-:W-:Y:S01]  /*6f70*/  FMNMX.FTZ R161, R100, R161, !PT ;  /* 0x000000a164a17209 */ /* 0x000fe20007810000 */
[----:B------:R-:W2:Y:S01]  /*6f80*/  MUFU.TANH R148, R148 ;  /* 0x0000009400947308 */ /* 0x000ea20000002400 */
[----:B------:R-:W-:-:S02]  /*6f90*/  ISETP.GT.AND P2, PT, R131, 0x89, PT ;  /* 0x000000898300780c */ /* 0x000fc40003f44270 */
[----:B-----5:R-:W-:Y:S01]  /*6fa0*/  FSEL R101, R164, -INF , P1 ;  /* 0xff800000a4657808 */ /* 0x020fe20000800000 */
[----:B------:R-:W-:Y:S01]  /*6fb0*/  FMUL.FTZ R164, R0, R115 ;  /* 0x0000007300a47220 */ /* 0x000fe20000410000 */
[----:B------:R-:W-:Y:S01]  /*6fc0*/  FMNMX.FTZ R130, R128, R161, !PT ;  /* 0x000000a180827209 */ /* 0x000fe20007810000 */
[----:B------:R-:W-:Y:S01]  /*6fd0*/  FMUL.FTZ R115, R0, R102 ;  /* 0x0000006600737220 */ /* 0x000fe20000410000 */
[----:B------:R-:W-:Y:S01]  /*6fe0*/  ISETP.GT.AND P1, PT, R131, 0x90, PT ;  /* 0x000000908300780c */ /* 0x000fe20003f24270 */
[----:B------:R-:W5:Y:S01]  /*6ff0*/  MUFU.TANH R7, R7 ;  /* 0x0000000700077308 */ /* 0x000f620000002400 */
[----:B---3--:R-:W-:Y:S02]  /*7000*/  FSEL R129, R152, -INF , P2 ;  /* 0xff80000098817808 */ /* 0x008fe40001000000 */
[----:B0-----:R-:W-:Y:S02]  /*7010*/  FMNMX.FTZ R88, R101, R130, !PT ;  /* 0x0000008265587209 */ /* 0x001fe40007810000 */
[----:B------:R-:W-:-:S02]  /*7020*/  ISETP.GT.AND P2, PT, R131, 0x91, PT ;  /* 0x000000918300780c */ /* 0x000fc40003f44270 */
[----:B------:R-:W-:Y:S01]  /*7030*/  FSEL R130, R154, -INF , P1 ;  /* 0xff8000009a827808 */ /* 0x000fe20000800000 */
[----:B------:R-:W0:Y:S01]  /*7040*/  MUFU.TANH R8, R8 ;  /* 0x0000000800087308 */ /* 0x000e220000002400 */
[----:B------:R-:W-:Y:S02]  /*7050*/  FMNMX.FTZ R161, R129, R88, !PT ;  /* 0x0000005881a17209 */ /* 0x000fe40007810000 */
[C---:B------:R-:W-:Y:S02]  /*7060*/  ISETP.GT.AND P1, PT, R131.reuse, 0x98, PT ;  /* 0x000000988300780c */ /* 0x040fe40003f24270 */
[----:B-1----:R-:W-:Y:S02]  /*7070*/  FSEL R110, R150, -INF , P2 ;  /* 0xff800000966e7808 */ /* 0x002fe40001000000 */
[----:B------:R-:W-:Y:S01]  /*7080*/  FMNMX.FTZ R171, R130, R161, !PT ;  /* 0x000000a182ab7209 */ /* 0x000fe20007810000 */
[----:B------:R-:W-:Y:S01]  /*7090*/  FMUL.FTZ R161, R0, R111 ;  /* 0x0000006f00a17220 */ /* 0x000fe20000410000 */
[----:B------:R-:W-:Y:S01]  /*70a0*/  ISETP.GT.AND P2, PT, R131, 0x99, PT ;  /* 0x000000998300780c */ /* 0x000fe20003f44270 */
[----:B------:R-:W1:Y:S01]  /*70b0*/  MUFU.TANH R9, R9 ;  /* 0x0000000900097308 */ /* 0x000e620000002400 */
[----:B----4-:R-:W-:-:S02]  /*70c0*/  FSEL R111, R156, -INF , P1 ;  /* 0xff8000009c6f7808 */ /* 0x010fc40000800000 */
[----:B------:R-:W-:Y:S02]  /*70d0*/  FMNMX.FTZ R88, R110, R171, !PT ;  /* 0x000000ab6e587209 */ /* 0x000fe40007810000 */
[----:B--2---:R-:W-:Y:S02]  /*70e0*/  FSEL R131, R148, -INF , P2 ;  /* 0xff80000094837808 */ /* 0x004fe40001000000 */
[----:B------:R-:W-:Y:S01]  /*70f0*/  FMNMX.FTZ R88, R111, R88, !PT ;  /* 0x000000586f587209 */ /* 0x000fe20007810000 */
[----:B------:R-:W2:Y:S03]  /*7100*/  MUFU.TANH R10, R10 ;  /* 0x0000000a000a7308 */ /* 0x000ea60000002400 */
[----:B------:R-:W-:-:S05]  /*7110*/  FMNMX.FTZ R88, R131, R88, !PT ;  /* 0x0000005883587209 */ /* 0x000fca0007810000 */
[----:B------:R-:W3:Y:S01]  /*7120*/  SHFL.BFLY PT, R171, R88, 0x2, 0x1f ;  /* 0x0c401f0058ab7f89 */ /* 0x000ee200000e0000 */
[----:B------:R-:W4:Y:S08]  /*7130*/  MUFU.TANH R11, R11 ;  /* 0x0000000b000b7308 */ /* 0x000f300000002400 */
[----:B------:R-:W4:Y:S08]  /*7140*/  MUFU.TANH R12, R12 ;  /* 0x0000000c000c7308 */ /* 0x000f300000002400 */
[----:B------:R-:W4:Y:S01]  /*7150*/  MUFU.TANH R13, R13 ;  /* 0x0000000d000d7308 */ /* 0x000f220000002400 */
[----:B---3--:R-:W-:-:S07]  /*7160*/  FMNMX.FTZ R171, R88, R171, !PT ;  /* 0x000000ab58ab7209 */ /* 0x008fce0007810000 */
[----:B------:R-:W3:Y:S01]  /*7170*/  MUFU.TANH R14, R14 ;  /* 0x0000000e000e7308 */ /* 0x000ee20000002400 */
[----:B------:R-:W5:Y:S07]  /*7180*/  SHFL.BFLY PT, R88, R171, 0x1, 0x1f ;  /* 0x0c201f00ab587f89 */ /* 0x000f6e00000e0000 */
[----:B------:R-:W3:Y:S08]  /*7190*/  MUFU.TANH R15, R15 ;  /* 0x0000000f000f7308 */ /* 0x000ef00000002400 */
[----:B------:R-:W3:Y:S08]  /*71a0*/  MUFU.TANH R20, R20 ;  /* 0x0000001400147308 */ /* 0x000ef00000002400 */
[----:B------:R-:W3:Y:S01]  /*71b0*/  MUFU.TANH R21, R21 ;  /* 0x0000001500157308 */ /* 0x000ee20000002400 */
[----:B-----5:R-:W-:-:S02]  /*71c0*/  FMNMX.FTZ R88, R171, R88, !PT ;  /* 0x00000058ab587209 */ /* 0x020fc40007810000 */
        /* <DEDUP_REMOVED lines=14> */
[----:B-----5:R-:W-:-:S01]  /*72b0*/  FFMA.FTZ R146, R157, UR28, -R102 ;  /* 0x0000001c9d927c23 */ /* 0x020fc20008010866 */
[--C-:B------:R-:W-:Y:S01]  /*72c0*/  FFMA.FTZ R159, R159, UR28, -R102.reuse ;  /* 0x0000001c9f9f7c23 */ /* 0x100fe20008010866 */
[----:B------:R-:W-:-:S01]  /*72d0*/  FFMA.FTZ R107, R107, UR28, -R102 ;  /* 0x0000001c6b6b7c23 */ /* 0x000fc20008010866 */
[----:B0-----:R-:W-:-:S02]  /*72e0*/  IMAD.IADD R163, R144, 0x1, R171 ;  /* 0x0000000190a37824 */ /* 0x001fc400078e02ab */
[----:B------:R-:W-:-:S01]  /*72f0*/  FFMA.FTZ R119, R151, UR28, -R102 ;  /* 0x0000001c97777c23 */ /* 0x000fc20008010866 */
[--C-:B------:R-:W-:Y:S01]  /*7300*/  FFMA.FTZ R150, R167, UR28, -R102.reuse ;  /* 0x0000001ca7967c23 */ /* 0x100fe20008010866 */
[----:B------:R-:W-:-:S01]  /*7310*/  FFMA.FTZ R151, R169, UR28, -R102 ;  /* 0x0000001ca9977c23 */ /* 0x000fc20008010866 */
[----:B------:R-:W0:Y:S01]  /*7320*/  MUFU.TANH R140, R140 ;  /* 0x0000008c008c7308 */ /* 0x000e220000002400 */
[----:B------:R-:W-:Y:S01]  /*7330*/  ISETP.GT.AND P2, PT, R163, RZ, PT ;  /* 0x000000ffa300720c */ /* 0x000fe20003f44270 */
[--C-:B------:R-:W-:Y:S01]  /*7340*/  FFMA.FTZ R165, R165, UR28, -R102.reuse ;  /* 0x0000001ca5a57c23 */ /* 0x100fe20008010866 */
[----:B------:R-:W-:Y:S01]  /*7350*/  ISETP.GT.AND P3, PT, R163, 0x1, PT ;  /* 0x00000001a300780c */ /* 0x000fe20003f64270 */
[--C-:B------:R-:W-:Y:S01]  /*7360*/  FFMA.FTZ R132, R132, UR28, -R102.reuse ;  /* 0x0000001c84847c23 */ /* 0x100fe20008010866 */
[----:B------:R-:W-:Y:S01]  /*7370*/  FSEL R153, R7, -INF , P2 ;  /* 0xff80000007997808 */ /* 0x000fe20001000000 */
[--C-:B------:R-:W-:Y:S01]  /*7380*/  FFMA.FTZ R117, R117, UR28, -R102.reuse ;  /* 0x0000001c75757c23 */ /* 0x100fe20008010866 */
[----:B------:R-:W-:Y:S01]  /*7390*/  ISETP.GT.AND P2, PT, R163, 0x8, PT ;  /* 0x00000008a300780c */ /* 0x000fe20003f44270 */
[----:B------:R-:W5:Y:S01]  /*73a0*/  MUFU.TANH R139, R139 ;  /* 0x0000008b008b7308 */ /* 0x000f620000002400 */
        /* <DEDUP_REMOVED lines=12> */
[----:B--2---:R-:W-:Y:S01]  /*7470*/  FSEL R10, R10, -INF , P3 ;  /* 0xff8000000a0a7808 */ /* 0x004fe20001800000 */
[--C-:B------:R-:W-:Y:S01]  /*7480*/  FFMA.FTZ R97, R97, UR28, -R102.reuse ;  /* 0x0000001c61617c23 */ /* 0x100fe20008010866 */
[----:B------:R-:W-:Y:S01]  /*7490*/  FMNMX.FTZ R7, R144, R7, !PT ;  /* 0x0000000790077209 */ /* 0x000fe20007810000 */
[----:B------:R-:W2:Y:S01]  /*74a0*/  MUFU.TANH R120, R120 ;  /* 0x0000007800787308 */ /* 0x000ea20000002400 */
[----:B------:R-:W-:Y:S01]  /*74b0*/  ISETP.GT.AND P3, PT, R163, 0x11, PT ;  /* 0x00000011a300780c */ /* 0x000fe20003f64270 */
[--C-:B------:R-:W-:Y:S01]  /*74c0*/  FFMA.FTZ R116, R116, UR28, -R102.reuse ;  /* 0x0000001c74747c23 */ /* 0x100fe20008010866 */
[----:B----4-:R-:W-:Y:S01]  /*74d0*/  FSEL R11, R11, -INF , P2 ;  /* 0xff8000000b0b7808 */ /* 0x010fe20001000000 */
[--C-:B------:R-:W-:Y:S01]  /*74e0*/  FFMA.FTZ R100, R100, UR28, -R102.reuse ;  /* 0x0000001c64647c23 */ /* 0x100fe20008010866 */
[----:B------:R-:W-:Y:S01]  /*74f0*/  FMNMX.FTZ R152, R10, R7, !PT ;  /* 0x000000070a987209 */ /* 0x000fe20007810000 */
[--C-:B------:R-:W-:Y:S01]  /*7500*/  FFMA.FTZ R101, R101, UR28, -R102.reuse ;  /* 0x0000001c65657c23 */ /* 0x100fe20008010866 */
[----:B------:R-:W-:Y:S01]  /*7510*/  ISETP.GT.AND P2, PT, R163, 0x18, PT ;  /* 0x00000018a300780c */ /* 0x000fe20003f44270 */
[----:B------:R-:W4:Y:S01]  /*7520*/  MUFU.TANH R123, R123 ;  /* 0x0000007b007b7308 */ /* 0x000f220000002400 */
[----:B------:R-:W-:Y:S01]  /*7530*/  FSEL R12, R12, -INF , P3 ;  /* 0xff8000000c0c7808 */ /* 0x000fe20001800000 */
[--C-:B------:R-:W-:Y:S01]  /*7540*/  FFMA.FTZ R110, R110, UR28, -R102.reuse ;  /* 0x0000001c6e6e7c23 */ /* 0x100fe20008010866 */
[----:B------:R-:W-:Y:S01]  /*7550*/  FMNMX.FTZ R7, R11, R152, !PT ;  /* 0x000000980b077209 */ /* 0x000fe20007810000 */
[----:B------:R-:W-:Y:S01]  /*7560*/  FFMA.FTZ R111, R111, UR28, -R102 ;  /* 0x0000001c6f6f7c23 */ /* 0x000fe20008010866 */
[----:B------:R-:W-:-:S02]  /*7570*/  ISETP.GT.AND P3, PT, R163, 0x19, PT ;  /* 0x00000019a300780c */ /* 0x000fc40003f64270 */
[----:B------:R-:W-:Y:S01]  /*7580*/  FSEL R152, R13, -INF , P2 ;  /* 0xff8000000d987808 */ /* 0x000fe20001000000 */
[----:B------:R-:W4:Y:S01]  /*7590*/  MUFU.TANH R122, R122 ;  /* 0x0000007a007a7308 */ /* 0x000f220000002400 */
[----:B------:R-:W-:Y:S02]  /*75a0*/  FMNMX.FTZ R7, R12, R7, !PT ;  /* 0x000000070c077209 */ /* 0x000fe40007810000 */
[C---:B------:R-:W-:Y:S02]  /*75b0*/  ISETP.GT.AND P2, PT, R163.reuse, 0x20, PT ;  /* 0x00000020a300780c */ /* 0x040fe40003f44270 */
[----:B---3--:R-:W-:Y:S02]  /*75c0*/  FSEL R14, R14, -INF , P3 ;  /* 0xff8000000e0e7808 */ /* 0x008fe40001800000 */
[----:B------:R-:W-:Y:S01]  /*75d0*/  FMNMX.FTZ R7, R152, R7, !PT ;  /* 0x0000000798077209 */ /* 0x000fe20007810000 */
[----:B------:R-:W3:Y:S01]  /*75e0*/  MUFU.TANH R125, R125 ;  /* 0x0000007d007d7308 */ /* 0x000ee20000002400 */
[----:B------:R-:W-:-:S02]  /*75f0*/  ISETP.GT.AND P3, PT, R163, 0x21, PT ;  /* 0x00000021a300780c */ /* 0x000fc40003f64270 */
[----:B------:R-:W-:Y:S02]  /*7600*/  FSEL R15, R15, -INF , P2 ;  /* 0xff8000000f0f7808 */ /* 0x000fe40001000000 */
[----:B------:R-:W-:Y:S02]  /*7610*/  FMNMX.FTZ R156, R14, R7, !PT ;  /* 0x000000070e9c7209 */ /* 0x000fe40007810000 */
[----:B------:R-:W-:Y:S01]  /*7620*/  ISETP.GT.AND P2, PT, R163, 0x28, PT ;  /* 0x00000028a300780c */ /* 0x000fe20003f44270 */
[----:B------:R-:W3:Y:S01]  /*7630*/  MUFU.TANH R124, R124 ;  /* 0x0000007c007c7308 */ /* 0x000ee20000002400 */
[----:B------:R-:W-:Y:S02]  /*7640*/  FSEL R20, R20, -INF , P3 ;  /* 0xff80000014147808 */ /* 0x000fe40001800000 */
[----:B------:R-:W-:Y:S02]  /*7650*/  FMNMX.FTZ R7, R15, R156, !PT ;  /* 0x0000009c0f077209 */ /* 0x000fe40007810000 */
[----:B------:R-:W-:-:S02]  /*7660*/  ISETP.GT.AND P3, PT, R163, 0x29, PT ;  /* 0x00000029a300780c */ /* 0x000fc40003f64270 */
[----:B------:R-:W-:Y:S01]  /*7670*/  FSEL R147, R21, -INF , P2 ;  /* 0xff80000015937808 */ /* 0x000fe20001000000 */
[----:B------:R-:W3:Y:S01]  /*7680*/  MUFU.TANH R127, R127 ;  /* 0x0000007f007f7308 */ /* 0x000ee20000002400 */
[----:B------:R-:W-:Y:S02]  /*7690*/  FMNMX.FTZ R156, R20, R7, !PT ;  /* 0x00000007149c7209 */ /* 0x000fe40007810000 */
[----:B------:R-:W-:Y:S02]  /*76a0*/  ISETP.GT.AND P2, PT, R163, 0x30, PT ;  /* 0x00000030a300780c */ /* 0x000fe40003f44270 */
[----:B------:R-:W-:Y:S02]  /*76b0*/  FSEL R136, R136, -INF , P3 ;  /* 0xff80000088887808 */ /* 0x000fe40001800000 */
[----:B------:R-:W-:Y:S01]  /*76c0*/  FMNMX.FTZ R7, R147, R156, !PT ;  /* 0x0000009c93077209 */ /* 0x000fe20007810000 */
[----:B------:R0:W-:Y:S01]  /*76d0*/  MUFU.EX2 R21, R155 ;  /* 0x0000009b00157308 */ /* 0x0001e20000000800 */
[----:B------:R-:W-:-:S02]  /*76e0*/  ISETP.GT.AND P3, PT, R163, 0x31, PT ;  /* 0x00000031a300780c */ /* 0x000fc40003f64270 */
[----:B------:R-:W-:Y:S02]  /*76f0*/  FSEL R137, R137, -INF , P2 ;  /* 0xff80000089897808 */ /* 0x000fe40001000000 */
[----:B------:R-:W-:Y:S02]  /*7700*/  FMNMX.FTZ R158, R136, R7, !PT ;  /* 0x00000007889e7209 */ /* 0x000fe40007810000 */
[----:B------:R-:W-:Y:S01]  /*7710*/  ISETP.GT.AND P2, PT, R163, 0x38, PT ;  /* 0x00000038a300780c */ /* 0x000fe20003f44270 */
[----:B------:R5:W-:Y:S01]  /*7720*/  MUFU.EX2 R156, R145 ;  /* 0x00000091009c7308 */ /* 0x000be20000000800 */
[----:B------:R-:W-:Y:S01]  /*7730*/  FSEL R138, R138, -INF , P3 ;  /* 0xff8000008a8a7808 */ /* 0x000fe20001800000 */
[----:B0-----:R-:W-:Y:S01]  /*7740*/  FFMA.FTZ R155, R143, UR28, -R102 ;  /* 0x0000001c8f9b7c23 */ /* 0x001fe20008010866 */
[----:B------:R-:W-:Y:S02]  /*7750*/  FMNMX.FTZ R7, R137, R158, !PT ;  /* 0x0000009e89077209 */ /* 0x000fe40007810000 */
[----:B------:R-:W-:-:S02]  /*7760*/  ISETP.GT.AND P3, PT, R163, 0x39, PT ;  /* 0x00000039a300780c */ /* 0x000fc40003f64270 */
[----:B------:R-:W-:Y:S01]  /*7770*/  FSEL R143, R140, -INF , P2 ;  /* 0xff8000008c8f7808 */ /* 0x000fe20001000000 */
[----:B------:R-:W0:Y:S01]  /*7780*/  MUFU.TANH R126, R126 ;  /* 0x0000007e007e7308 */ /* 0x000e220000002400 */
[----:B------:R-:W-:Y:S01]  /*7790*/  FMNMX.FTZ R158, R138, R7, !PT ;  /* 0x000000078a9e7209 */ /* 0x000fe20007810000 */
[----:B-----5:R-:W-:Y:S01]  /*77a0*/  FFMA.FTZ R145, R142, UR28, -R102 ;  /* 0x0000001c8e917c23 */ /* 0x020fe20008010866 */
[----:B------:R-:W-:Y:S02]  /*77b0*/  ISETP.GT.AND P2, PT, R163, 0x40, PT ;  /* 0x00000040a300780c */ /* 0x000fe40003f44270 */
[----:B------:R-:W-:Y:S02]  /*77c0*/  FSEL R139, R139, -INF , P3 ;  /* 0xff8000008b8b7808 */ /* 0x000fe40001800000 */
[----:B------:R-:W-:Y:S01]  /*77d0*/  FMNMX.FTZ R158, R143, R158, !PT ;  /* 0x0000009e8f9e7209 */ /* 0x000fe20007810000 */
[----:B------:R5:W-:Y:S01]  /*77e0*/  MUFU.EX2 R140, R155 ;  /* 0x0000009b008c7308 */ /* 0x000be20000000800 */
[----:B------:R-:W-:-:S02]  /*77f0*/  ISETP.GT.AND P3, PT, R163, 0x41, PT ;  /* 0x00000041a300780c */ /* 0x000fc40003f64270 */
[----:B-1----:R-:W-:Y:S02]  /*7800*/  FSEL R142, R121, -INF , P2 ;  /* 0xff800000798e7808 */ /* 0x002fe40001000000 */
[----:B------:R-:W-:Y:S02]  /*7810*/  FMNMX.FTZ R7, R139, R158, !PT ;  /* 0x0000009e8b077209 */ /* 0x000fe40007810000 */
[----:B------:R-:W-:Y:S01]  /*7820*/  ISETP.GT.AND P2, PT, R163, 0x48, PT ;  /* 0x00000048a300780c */ /* 0x000fe20003f44270 */
[----:B------:R-:W-:Y:S01]  /*7830*/  MUFU.TANH R104, R104 ;  /* 0x0000006800687308 */ /* 0x000fe20000002400 */
[----:B--2---:R-:W-:Y:S01]  /*7840*/  FSEL R120, R120, -INF , P3 ;  /* 0xff80000078787808 */ /* 0x004fe20001800000 */
[----:B-----5:R-:W-:Y:S01]  /*7850*/  FFMA.FTZ R155, R141, UR28, -R102 ;  /* 0x0000001c8d9b7c23 */ /* 0x020fe20008010866 */
[----:B------:R-:W-:Y:S02]  /*7860*/  FMNMX.FTZ R7, R142, R7, !PT ;  /* 0x000000078e077209 */ /* 0x000fe40007810000 */
[----:B------:R-:W-:-:S02]  /*7870*/  ISETP.GT.AND P3, PT, R163, 0x49, PT ;  /* 0x00000049a300780c */ /* 0x000fc40003f64270 */
[----:B----4-:R-:W-:Y:S01]  /*7880*/  FSEL R141, R123, -INF , P2 ;  /* 0xff8000007b8d7808 */ /* 0x010fe20001000000 */
[----:B------:R-:W1:Y:S01]  /*7890*/  MUFU.TANH R105, R105 ;  /* 0x0000006900697308 */ /* 0x000e620000002400 */
[----:B------:R-:W-:Y:S02]  /*78a0*/  FMNMX.FTZ R158, R120, R7, !PT ;  /* 0x00000007789e7209 */ /* 0x000fe40007810000 */
[----:B------:R-:W-:Y:S02]  /*78b0*/  ISETP.GT.AND P2, PT, R163, 0x50, PT ;  /* 0x00000050a300780c */ /* 0x000fe40003f44270 */
[----:B------:R-:W-:Y:S02]  /*78c0*/  FSEL R122, R122, -INF , P3 ;  /* 0xff8000007a7a7808 */ /* 0x000fe40001800000 */
[----:B------:R-:W-:Y:S01]  /*78d0*/  FMNMX.FTZ R7, R141, R158, !PT ;  /* 0x0000009e8d077209 */ /* 0x000fe20007810000 */
[----:B------:R2:W-:Y:S01]  /*78e0*/  MUFU.EX2 R121, R145 ;  /* 0x0000009100797308 */ /* 0x0005e20000000800 */
[----:B------:R-:W-:-:S02]  /*78f0*/  ISETP.GT.AND P3, PT, R163, 0x51, PT ;  /* 0x00000051a300780c */ /* 0x000fc40003f64270 */
[----:B---3--:R-:W-:Y:S02]  /*7900*/  FSEL R125, R125, -INF , P2 ;  /* 0xff8000007d7d7808 */ /* 0x008fe40001000000 */
[----:B------:R-:W-:Y:S02]  /*7910*/  FMNMX.FTZ R168, R122, R7, !PT ;  /* 0x000000077aa87209 */ /* 0x000fe40007810000 */
[----:B------:R-:W-:Y:S01]  /*7920*/  ISETP.GT.AND P2, PT, R163, 0x58, PT ;  /* 0x00000058a300780c */ /* 0x000fe20003f44270 */
[----:B------:R-:W3:Y:S01]  /*7930*/  MUFU.TANH R160, R160 ;  /* 0x000000a000a07308 */ /* 0x000ee20000002400 */
[----:B------:R-:W-:Y:S01]  /*7940*/  FSEL R124, R124, -INF , P3 ;  /* 0xff8000007c7c7808 */ /* 0x000fe20001800000 */
[----:B--2---:R-:W-:Y:S01]  /*7950*/  FFMA.FTZ R145, R134, UR28, -R102 ;  /* 0x0000001c86917c23 */ /* 0x004fe20008010866 */
[----:B------:R-:W-:Y:S02]  /*7960*/  FMNMX.FTZ R7, R125, R168, !PT ;  /* 0x000000a87d077209 */ /* 0x000fe40007810000 */
[----:B------:R-:W-:-:S02]  /*7970*/  ISETP.GT.AND P3, PT, R163, 0x59, PT ;  /* 0x00000059a300780c */ /* 0x000fc40003f64270 */
[----:B------:R-:W-:Y:S01]  /*7980*/  FSEL R134, R127, -INF , P2 ;  /* 0xff8000007f867808 */ /* 0x000fe20001000000 */
[----:B------:R-:W2:Y:S01]  /*7990*/  MUFU.TANH R161, R161 ;  /* 0x000000a100a17308 */ /* 0x000ea20000002400 */
[----:B------:R-:W-:Y:S02]  /*79a0*/  FMNMX.FTZ R7, R124, R7, !PT ;  /* 0x000000077c077209 */ /* 0x000fe40007810000 */
[C---:B------:R-:W-:Y:S02]  /*79b0*/  ISETP.GT.AND P2, PT, R163.reuse, 0x60, PT ;  /* 0x00000060a300780c */ /* 0x040fe40003f44270 */
[----:B0-----:R-:W-:Y:S02]  /*79c0*/  FSEL R126, R126, -INF , P3 ;  /* 0xff8000007e7e7808 */ /* 0x001fe40001800000 */
[----:B------:R-:W-:Y:S01]  /*79d0*/  FMNMX.FTZ R7, R134, R7, !PT ;  /* 0x0000000786077209 */ /* 0x000fe20007810000 */
[----:B------:R0:W-:Y:S01]  /*79e0*/  MUFU.EX2 R123, R155 ;  /* 0x0000009b007b7308 */ /* 0x0001e20000000800 */
[----:B------:R-:W-:-:S02]  /*79f0*/  ISETP.GT.AND P3, PT, R163, 0x61, PT ;  /* 0x00000061a300780c */ /* 0x000fc40003f64270 */
[----:B------:R-:W-:Y:S02]  /*7a00*/  FMNMX.FTZ R168, R126, R7, !PT ;  /* 0x000000077ea87209 */ /* 0x000fe40007810000 */
[----:B-1----:R-:W-:Y:S02]  /*7a10*/  FSEL R105, R105, -INF , P3 ;  /* 0xff80000069697808 */ /* 0x002fe40001800000 */
[----:B------:R-:W-:Y:S01]  /*7a20*/  ISETP.GT.AND P3, PT, R163, 0x69, PT ;  /* 0x00000069a300780c */ /* 0x000fe20003f64270 */
[----:B------:R-:W-:Y:S01]  /*7a30*/  MUFU.TANH R162, R162 ;  /* 0x000000a200a27308 */ /* 0x000fe20000002400 */
[----:B0-----:R-:W-:-:S01]  /*7a40*/  FFMA.FTZ R155, R133, UR28, -R102 ;  /* 0x0000001c859b7c23 */ /* 0x001fc20008010866 */
[----:B------:R-:W-:Y:S02]  /*7a50*/  FSEL R133, R104, -INF , P2 ;  /* 0xff80000068857808 */ /* 0x000fe40001000000 */
[----:B------:R-:W-:Y:S02]  /*7a60*/  ISETP.GT.AND P2, PT, R163, 0x68, PT ;  /* 0x00000068a300780c */ /* 0x000fe40003f44270 */
[----:B------:R-:W-:-:S02]  /*7a70*/  FMNMX.FTZ R168, R133, R168, !PT ;  /* 0x000000a885a87209 */ /* 0x000fc40007810000 */
[----:B------:R-:W0:Y:S02]  /*7a80*/  MUFU.TANH R164, R164 ;  /* 0x000000a400a47308 */ /* 0x000e240000002400 */
[----:B------:R-:W-:-:S06]  /*7a90*/  FMNMX.FTZ R168, R105, R168, !PT ;  /* 0x000000a869a87209 */ /* 0x000fcc0007810000 */
[----:B------:R-:W-:Y:S08]  /*7aa0*/  MUFU.TANH R166, R166 ;  /* 0x000000a600a67308 */ /* 0x000ff00000002400 */
[----:B------:R3:W-:Y:S08]  /*7ab0*/  MUFU.EX2 R158, R135 ;  /* 0x00000087009e7308 */ /* 0x0007f00000000800 */
[----:B------:R-:W1:Y:S01]  /*7ac0*/  MUFU.TANH R114, R114 ;  /* 0x0000007200727308 */ /* 0x000e620000002400 */
[----:B---3--:R-:W-:-:S02]  /*7ad0*/  FSEL R135, R160, -INF , P2 ;  /* 0xff800000a0877808 */ /* 0x008fc40001000000 */
[----:B------:R-:W-:Y:S02]  /*7ae0*/  ISETP.GT.AND P2, PT, R163, 0x70, PT ;  /* 0x00000070a300780c */ /* 0x000fe40003f44270 */
[----:B------:R-:W-:-:S03]  /*7af0*/  FMNMX.FTZ R168, R135, R168, !PT ;  /* 0x000000a887a87209 */ /* 0x000fc60007810000 */
[----:B------:R2:W-:Y:S08]  /*7b00*/  MUFU.EX2 R127, R145 ;  /* 0x00000091007f7308 */ /* 0x0005f00000000800 */
[----:B------:R-:W-:Y:S01]  /*7b10*/  MUFU.TANH R90, R90 ;  /* 0x0000005a005a7308 */ /* 0x000fe20000002400 */
[----:B--2---:R-:W-:Y:S01]  /*7b20*/  FSEL R145, R161, -INF , P3 ;  /* 0xff800000a1917808 */ /* 0x004fe20001800000 */
[----:B------:R-:W-:Y:S01]  /*7b30*/  FFMA.FTZ R161, R106, UR28, -R102 ;  /* 0x0000001c6aa17c23 */ /* 0x000fe20008010866 */
[----:B------:R-:W-:-:S02]  /*7b40*/  ISETP.GT.AND P3, PT, R163, 0x71, PT ;  /* 0x00000071a300780c */ /* 0x000fc40003f64270 */
[----:B------:R-:W-:Y:S02]  /*7b50*/  FMNMX.FTZ R168, R145, R168, !PT ;  /* 0x000000a891a87209 */ /* 0x000fe40007810000 */
[----:B0-----:R-:W-:Y:S01]  /*7b60*/  FSEL R157, R164, -INF , P3 ;  /* 0xff800000a49d7808 */ /* 0x001fe20001800000 */
[----:B------:R0:W-:Y:S01]  /*7b70*/  MUFU.EX2 R104, R155 ;  /* 0x0000009b00687308 */ /* 0x0001e20000000800 */
[----:B------:R-:W-:-:S04]  /*7b80*/  ISETP.GT.AND P3, PT, R163, 0x79, PT ;  /* 0x00000079a300780c */ /* 0x000fc80003f64270 */
[----:B-1----:R-:W-:Y:S02]  /*7b90*/  FSEL R114, R114, -INF , P3 ;  /* 0xff80000072727808 */ /* 0x002fe40001800000 */
[C---:B------:R-:W-:Y:S01]  /*7ba0*/  ISETP.GT.AND P3, PT, R163.reuse, 0x81, PT ;  /* 0x00000081a300780c */ /* 0x040fe20003f64270 */
[----:B------:R-:W1:Y:S01]  /*7bb0*/  MUFU.TANH R91, R91 ;  /* 0x0000005b005b7308 */ /* 0x000e620000002400 */
[----:B0-----:R-:W-:Y:S02]  /*7bc0*/  FSEL R155, R162, -INF , P2 ;  /* 0xff800000a29b7808 */ /* 0x001fe40001000000 */
[----:B------:R-:W-:Y:S02]  /*7bd0*/  ISETP.GT.AND P2, PT, R163, 0x78, PT ;  /* 0x00000078a300780c */ /* 0x000fe40003f44270 */
[----:B------:R-:W-:-:S03]  /*7be0*/  FMNMX.FTZ R168, R155, R168, !PT ;  /* 0x000000a89ba87209 */ /* 0x000fc60007810000 */
[----:B------:R-:W0:Y:S01]  /*7bf0*/  MUFU.TANH R94, R94 ;  /* 0x0000005e005e7308 */ /* 0x000e220000002400 */
[----:B------:R-:W-:-:S07]  /*7c00*/  FMNMX.FTZ R168, R157, R168, !PT ;  /* 0x000000a89da87209 */ /* 0x000fce0007810000 */
        /* <DEDUP_REMOVED lines=8> */
[----:B------:R-:W2:Y:S01]  /*7c90*/  MUFU.TANH R98, R98 ;  /* 0x0000006200627308 */ /* 0x000ea20000002400 */
[----:B------:R-:W-:Y:S02]  /*7ca0*/  FMNMX.FTZ R7, R114, R7, !PT ;  /* 0x0000000772077209 */ /* 0x000fe40007810000 */
[----:B------:R-:W-:-:S02]  /*7cb0*/  ISETP.GT.AND P2, PT, R163, 0x88, PT ;  /* 0x00000088a300780c */ /* 0x000fc40003f44270 */
[----:B------:R-:W-:Y:S02]  /*7cc0*/  FMNMX.FTZ R106, R90, R7, !PT ;  /* 0x000000075a6a7209 */ /* 0x000fe40007810000 */
[----:B0-----:R-:W-:Y:S01]  /*7cd0*/  FSEL R94, R94, -INF , P2 ;  /* 0xff8000005e5e7808 */ /* 0x001fe20001000000 */
[----:B------:R-:W0:Y:S01]  /*7ce0*/  MUFU.TANH R99, R99 ;  /* 0x0000006300637308 */ /* 0x000e220000002400 */
[----:B------:R-:W-:Y:S02]  /*7cf0*/  FMNMX.FTZ R7, R91, R106, !PT ;  /* 0x0000006a5b077209 */ /* 0x000fe40007810000 */
[----:B------:R-:W-:Y:S02]  /*7d00*/  ISETP.GT.AND P2, PT, R163, 0x90, PT ;  /* 0x00000090a300780c */ /* 0x000fe40003f44270 */
[----:B-1----:R-:W-:Y:S02]  /*7d10*/  FSEL R95, R95, -INF , P3 ;  /* 0xff8000005f5f7808 */ /* 0x002fe40001800000 */
[----:B------:R-:W-:Y:S01]  /*7d20*/  FMNMX.FTZ R160, R94, R7, !PT ;  /* 0x000000075ea07209 */ /* 0x000fe20007810000 */
[----:B------:R-:W1:Y:S01]  /*7d30*/  MUFU.TANH R115, R115 ;  /* 0x0000007300737308 */ /* 0x000e620000002400 */
[----:B------:R-:W-:-:S02]  /*7d40*/  ISETP.GT.AND P3, PT, R163, 0x91, PT ;  /* 0x00000091a300780c */ /* 0x000fc40003f64270 */
[----:B--2---:R-:W-:Y:S02]  /*7d50*/  FSEL R106, R98, -INF , P2 ;  /* 0xff800000626a7808 */ /* 0x004fe40001000000 */
[----:B------:R-:W-:Y:S02]  /*7d60*/  FMNMX.FTZ R7, R95, R160, !PT ;  /* 0x000000a05f077209 */ /* 0x000fe40007810000 */
[----:B------:R-:W-:Y:S01]  /*7d70*/  ISETP.GT.AND P2, PT, R163, 0x98, PT ;  /* 0x00000098a300780c */ /* 0x000fe20003f44270 */
[----:B------:R-:W2:Y:S01]  /*7d80*/  MUFU.TANH R103, R103 ;  /* 0x0000006700677308 */ /* 0x000ea20000002400 */
[----:B0-----:R-:W-:Y:S02]  /*7d90*/  FSEL R99, R99, -INF , P3 ;  /* 0xff80000063637808 */ /* 0x001fe40001800000 */
[----:B------:R-:W-:Y:S02]  /*7da0*/  FMNMX.FTZ R160, R106, R7, !PT ;  /* 0x000000076aa07209 */ /* 0x000fe40007810000 */
[----:B------:R-:W-:-:S02]  /*7db0*/  ISETP.GT.AND P3, PT, R163, 0x99, PT ;  /* 0x00000099a300780c */ /* 0x000fc40003f64270 */
[----:B------:R-:W-:Y:S01]  /*7dc0*/  FMNMX.FTZ R160, R99, R160, !PT ;  /* 0x000000a063a07209 */ /* 0x000fe20007810000 */
[----:B------:R0:W-:Y:S01]  /*7dd0*/  MUFU.EX2 R98, R107 ;  /* 0x0000006b00627308 */ /* 0x0001e20000000800 */
[----:B-1----:R-:W-:-:S04]  /*7de0*/  FSEL R115, R115, -INF , P2 ;  /* 0xff80000073737808 */ /* 0x002fc80001000000 */
[----:B------:R-:W-:-:S03]  /*7df0*/  FMNMX.FTZ R160, R115, R160, !PT ;  /* 0x000000a073a07209 */ /* 0x000fc60007810000 */
[----:B------:R1:W-:Y:S01]  /*7e00*/  MUFU.EX2 R9, R165 ;  /* 0x000000a500097308 */ /* 0x0003e20000000800 */
[----:B--2---:R-:W-:Y:S01]  /*7e10*/  FSEL R103, R103, -INF , P3 ;  /* 0xff80000067677808 */ /* 0x004fe20001800000 */
[--C-:B0-----:R-:W-:Y:S01]  /*7e20*/  FFMA.FTZ R107, R108, UR28, -R102.reuse ;  /* 0x0000001c6c6b7c23 */ /* 0x101fe20008010866 */
        /* <DEDUP_REMOVED lines=11> */
[----:B0-----:R-:W-:-:S07]  /*7ee0*/  FMNMX.FTZ R162, R160, R7, !PT ;  /* 0x00000007a0a27209 */ /* 0x001fce0007810000 */
[----:B------:R-:W-:Y:S01]  /*7ef0*/  MUFU.EX2 R149, R149 ;  /* 0x0000009500957308 */ /* 0x000fe20000000800 */
[----:B------:R-:W-:Y:S01]  /*7f00*/  MOV R160, UR28 ;  /* 0x0000001c00a07c02 */ /* 0x000fe20008000f00 */
[----:B------:R-:W0:Y:S06]  /*7f10*/  SHFL.BFLY PT, R7, R162, 0x1, 0x1f ;  /* 0x0c201f00a2077f89 */ /* 0x000e2c00000e0000 */
        /* <DEDUP_REMOVED lines=199> */
.L_x_9628:
        /* <DEDUP_REMOVED lines=116> */
.L_x_9618:
[----:B------:R-:W-:-:S13]  /*92d0*/  ISETP.LE.AND P1, PT, RZ, UR31, PT ;  /* 0x0000001fff007c0c */ /* 0x000fda000bf23270 */
[----:B------:R-:W-:Y:S05]  /*92e0*/  @!P1 BRA `(.L_x_9630) ;  /* 0x0000003000c49947 */ /* 0x000fea0003800000 */
[----:B------:R-:W-:Y:S01]  /*92f0*/  IMAD.MOV.U32 R6, RZ, RZ, R7 ;  /* 0x000000ffff067224 */ /* 0x000fe200078e0007 */
[----:B------:R-:W-:Y:S01]  /*9300*/  UMOV UR30, UR45 ;  /* 0x0000002d001e7c82 */ /* 0x000fe20008000000 */
[----:B------:R-:W-:Y:S01]  /*9310*/  IMAD.MOV.U32 R5, RZ, RZ, R88 ;  /* 0x000000ffff057224 */ /* 0x000fe200078e0058 */
[----:B------:R-:W-:Y:S01]  /*9320*/  UMOV UR29, UR44 ;  /* 0x0000002c001d7c82 */ /* 0x000fe20008000000 */
[----:B------:R-:W-:-:S05]  /*9330*/  ULDC UR28, c[0x0][0x988] ;  /* 0x00026200001c7ab9 */ /* 0x000fca0000000800 */
.L_x_9641:
        /* <DEDUP_REMOVED lines=9> */
.L_x_9632:
[----:B------:R-:W-:Y:S01]  /*93d0*/  ULEA UR6, UR44, UR43, 0x3 ;  /* 0x0000002b2c067291 */ /* 0x000fe2000f8e183f */
[----:B------:R-:W-:-:S05]  /*93e0*/  IMAD.U32 R7, RZ, RZ, UR45 ;  /* 0x0000002dff077e24 */ /* 0x000fca000f8e00ff */
[----:B------:R-:W-:-:S04]  /*93f0*/  SHF.L.U32 R7, R7, 0x1f, RZ ;  /* 0x0000001f07077819 */ /* 0x000fc800000006ff */
[----:B------:R0:W1:Y:S01]  /*9400*/  SYNCS.PHASECHK.TRANS64.TRYWAIT P1, [UR6+0x22830], R7 ;  /* 0x02283007ff0075a7 */ /* 0x0000620008020146 */
[----:B------:R-:W-:Y:S05]  /*9410*/  @!P0 BRA `(.L_x_9633) ;  /* 0x0000000000048947 */ /* 0x000fea0003800000 */
[----:B------:R-:W-:Y:S01]  /*9420*/  BPT.TRAP 0x1 ;  /* 0x000000040000795c */ /* 0x000fe20000300000 */
.L_x_9633:
[----:B-1----:R-:W-:Y:S05]  /*9430*/  @P1 BRA `(.L_x_9631) ;  /* 0x0000000000081947 */ /* 0x002fea0003800000 */
[----:B------:R-:W1:Y:S02]  /*9440*/  SYNCS.PHASECHK.TRANS64.TRYWAIT P1, [UR6+0x22830], R7 ;  /* 0x02283007ff0075a7 */ /* 0x000e640008020146 */
[----:B-1----:R-:W-:Y:S05]  /*9450*/  @!P1 BRA `(.L_x_9634) ;  /* 0x000000d400749947 */ /* 0x002fea0003800000 */
.L_x_9631:
        /* <DEDUP_REMOVED lines=129> */
.L_x_9636:
[----:B------:R-:W-:Y:S01]  /*9c70*/  ULEA UR6, UR29, UR43, 0x3 ;  /* 0x0000002b1d067291 */ /* 0x000fe2000f8e183f */
[----:B------:R-:W-:-:S05]  /*9c80*/  IMAD.U32 R7, RZ, RZ, UR30 ;  /* 0x0000001eff077e24 */ /* 0x000fca000f8e00ff */
[----:B------:R-:W-:-:S04]  /*9c90*/  SHF.L.U32 R7, R7, 0x1f, RZ ;  /* 0x0000001f07077819 */ /* 0x000fc800000006ff */
[----:B------:R0:W1:Y:S01]  /*9ca0*/  SYNCS.PHASECHK.TRANS64.TRYWAIT P1, [UR6+0x22850], R7 ;  /* 0x02285007ff0075a7 */ /* 0x0000620008020146 */
[----:B------:R-:W-:Y:S05]  /*9cb0*/  @!P0 BRA `(.L_x_9637) ;  /* 0x0000000000048947 */ /* 0x000fea0003800000 */
[----:B------:R-:W-:Y:S01]  /*9cc0*/  BPT.TRAP 0x1 ;  /* 0x000000040000795c */ /* 0x000fe20000300000 */
.L_x_9637:
[----:B-1----:R-:W-:Y:S05]  /*9cd0*/  @P1 BRA `(.L_x_9635) ;  /* 0x0000000000081947 */ /* 0x002fea0003800000 */
[----:B------:R-:W1:Y:S02]  /*9ce0*/  SYNCS.PHASECHK.TRANS64.TRYWAIT P1, [UR6+0x22850], R7 ;  /* 0x02285007ff0075a7 */ /* 0x000e640008020146 */
[----:B-1----:R-:W-:Y:S05]  /*9cf0*/  @!P1 BRA `(.L_x_9638) ;  /* 0x000000cc00649947 */ /* 0x002fea0003800000 */
.L_x_9635:
        /* <DEDUP_REMOVED lines=36> */
.L_x_9639:
        /* <DEDUP_REMOVED lines=93> */
[----:B------:R-:W-:Y:S01]  /*a510*/  IMAD.U32 R171, RZ, RZ, UR28 ;  /* 0x0000001cffab7e24 */ /* 0x000fe2000f8e00ff */
        /* <DEDUP_REMOVED lines=162> */
[----:B------:R-:W-:Y:S01]  /*af40*/  MOV R158, UR28 ;  /* 0x0000001c009e7c02 */ /* 0x000fe20008000f00 */
[----:B------:R-:W-:Y:S01]  /*af50*/  FMUL.FTZ R98, R5, UR28 ;  /* 0x0000001c05627c20 */ /* 0x000fe20008410000 */
[----:B------:R-:W-:-:S01]  /*af60*/  FADD.FTZ R5, -R7, R6 ;  /* 0x0000000607057221 */ /* 0x000fc20000010100 */
[--C-:B------:R-:W-:Y:S01]  /*af70*/  FFMA.FTZ R115, R142, UR28, -R171.reuse ;  /* 0x0000001c8e737c23 */ /* 0x100fe200080108ab */
[----:B------:R-:W-:-:S01]  /*af80*/  FFMA.FTZ R142, R150, UR28, -R171 ;  /* 0x0000001c968e7c23 */ /* 0x000fc200080108ab */
[----:B------:R-:W-:Y:S01]  /*af90*/  FFMA.FTZ R158, R7, R158, -8 ;  /* 0xc1000000079e7423 */ /* 0x000fe2000001009e */
        /* <DEDUP_REMOVED lines=242> */
.L_x_9640:
        /* <DEDUP_REMOVED lines=116> */
.L_x_9630:
[----:B------:R-:W-:Y:S06]  /*c600*/  BAR.ARV 0x8, 0x180 ;  /* 0x0206000000007b1d */ /* 0x000fec0000002000 */
[----:B------:R-:W-:Y:S05]  /*c610*/  @!P0 BRA `(.L_x_9642) ;  /* 0x0000000000048947 */ /* 0x000fea0003800000 */
[----:B------:R-:W-:Y:S01]  /*c620*/  BPT.TRAP 0x1 ;  /* 0x000000040000795c */ /* 0x000fe20000300000 */
.L_x_9642:
[----:B------:R-:W-:Y:S01]  /*c630*/  ULEA UR9, UR44, UR43, 0x3 ;  /* 0x0000002b2c097291 */ /* 0x000fe2000f8e183f */
[----:B------:R-:W-:-:S05]  /*c640*/  IMAD.U32 R0, RZ, RZ, UR45 ;  /* 0x0000002dff007e24 */ /* 0x000fca000f8e00ff */
[----:B------:R-:W-:-:S04]  /*c650*/  SHF.L.U32 R0, R0, 0x1f, RZ ;  /* 0x0000001f00007819 */ /* 0x000fc800000006ff */
[----:B------:R0:W1:Y:S01]  /*c660*/  SYNCS.PHASECHK.TRANS64.TRYWAIT P1, [UR9+0x22850], R0 ;  /* 0x02285000ff0075a7 */ /* 0x0000620008020149 */
[----:B------:R-:W-:Y:S05]  /*c670*/  @!P0 BRA `(.L_x_9643) ;  /* 0x0000000000048947 */ /* 0x000fea0003800000 */
[----:B------:R-:W-:Y:S01]  /*c680*/  BPT.TRAP 0x1 ;  /* 0x000000040000795c */ /* 0x000fe20000300000 */
.L_x_9643:
[----:B-1----:R-:W-:Y:S05]  /*c690*/  @P1 BRA `(.L_x_9644) ;  /* 0x0000000000081947 */ /* 0x002fea0003800000 */
[----:B------:R-:W1:Y:S02]  /*c6a0*/  SYNCS.PHASECHK.TRANS64.TRYWAIT P1, [UR9+0x22850], R0 ;  /* 0x02285000ff0075a7 */ /* 0x000e640008020149 */
[----:B-1----:R-:W-:Y:S05]  /*c6b0*/  @!P1 BRA `(.L_x_9645) ;  /* 0x000000a4000c9947 */ /* 0x002fea0003800000 */
.L_x_9644:
        /* <DEDUP_REMOVED lines=38> */
[----:B------:R-:W-:Y:S01]  /*c920*/  UIADD3 UR4, UR8, 0x300, URZ ;  /* 0x0000030008047890 */ /* 0x000fe2000fffe03f */
[----:B------:R-:W-:Y:S02]  /*c930*/  WARPGROUP.DEPBAR.LE gsb0, 0x0 ;  /* 0x00008000000079c5 */ /* 0x000fe40000010000 */
[----:B------:R-:W-:-:S06]  /*c940*/  WARPGROUP.ARRIVE ;  /* 0x00000000000079c5 */ /* 0x000fcc0000000000 */
[----:B------:R-:W-:Y:S01]  /*c950*/  QGMMA.64x128x32.F32.E4M3.E4M3 R24, R176, gdesc[UR4], R24, gsb0 ;  /* 0x01e00004b0187df3 */ /* 0x000fe20008000818 */
[----:B------:R-:W-:Y:S01]  /*c960*/  UMOV UR6, UR4 ;  /* 0x0000000400067c82 */ /* 0x000fe20008000000 */
[----:B------:R-:W-:Y:S01]  /*c970*/  UMOV UR7, 0xc0000010 ;  /* 0xc000001000077882 */ /* 0x000fe20000000000 */
        /* <DEDUP_REMOVED lines=20> */
[----:B------:R0:W-:Y:S01]  /*cac0*/  @P1 MUFU.RCP R3, R5 ;  /* 0x0000000500031308 */ /* 0x0001e20000001000 */
[----:B------:R-:W-:Y:S01]  /*cad0*/  FSETP.NE.FTZ.AND P1, PT, R10, RZ, PT ;  /* 0x000000ff0a00720b */ /* 0x000fe20003f35000 */
[----:B------:R-:W-:Y:S01]  /*cae0*/  IMAD.MOV.U32 R9, RZ, RZ, RZ ;  /* 0x000000ffff097224 */ /* 0x000fe200078e00ff */
[----:B------:R-:W-:Y:S02]  /*caf0*/  WARPGROUP.DEPBAR.LE gsb0, 0x0 ;  /* 0x00008000000079c5 */ /* 0x000fe40000010000 */
[----:B------:R-:W-:-:S06]  /*cb00*/  WARPGROUP.ARRIVE ;  /* 0x00000000000079c5 */ /* 0x000fcc0000000000 */
[----:B------:R-:W-:Y:S01]  /*cb10*/  QGMMA.64x128x32.F32.E4M3.E4M3 R24, R168, gdesc[UR4], R24, gsb0 ;  /* 0x01e00004a8187df3 */ /* 0x000fe20008000818 */
[----:B------:R-:W1:Y:S08]  /*cb20*/  @P2 MUFU.LG2 R4, R11 ;  /* 0x0000000b00042308 */ /* 0x000e700000000c00 */
[----:B------:R-:W3:Y:S01]  /*cb30*/  @P3 MUFU.LG2 R8, R12 ;  /* 0x0000000c00083308 */ /* 0x000ee20000000c00 */
[----:B------:R-:W-:-:S07]  /*cb40*/  MOV R13, UR28 ;  /* 0x0000001c000d7c02 */ /* 0x000fce0008000f00 */
[----:B------:R-:W4:Y:S01]  /*cb50*/  @P1 MUFU.RCP R9, R10 ;  /* 0x0000000a00091308 */ /* 0x000f220000001000 */
[----:B------:R-:W-:Y:S02]  /*cb60*/  IMAD.U32 R14, RZ, RZ, UR28 ;  /* 0x0000001cff0e7e24 */ /* 0x000fe4000f8e00ff */
[----:B0-----:R-:W-:Y:S01]  /*cb70*/  @P2 FMUL.FTZ R5, R13, 0.69314718246459960938 ;  /* 0x3f3172180d052820 */ /* 0x001fe20000410000 */
[----:B-1----:R-:W-:Y:S01]  /*cb80*/  @P2 FMUL.FTZ R4, R4, 0.69314718246459960938 ;  /* 0x3f31721804042820 */ /* 0x002fe20000410000 */
[----:B------:R-:W-:Y:S01]  /*cb90*/  @P3 FMUL.FTZ R13, R14, 0.69314718246459960938 ;  /* 0x3f3172180e0d3820 */ /* 0x000fe20000410000 */
[----:B------:R-:W-:Y:S02]  /*cba0*/  IMAD.MOV.U32 R2, RZ, RZ, -0x800000 ;  /* 0xff800000ff027424 */ /* 0x000fe400078e00ff */
[----:B---3--:R-:W-:Y:S01]  /*cbb0*/  @P3 FMUL.FTZ R8, R8, 0.69314718246459960938 ;  /* 0x3f31721808083820 */ /* 0x008fe20000410000 */
[----:B------:R-:W-:Y:S02]  /*cbc0*/  IMAD.MOV.U32 R0, RZ, RZ, -0x800000 ;  /* 0xff800000ff007424 */ /* 0x000fe400078e00ff */
[----:B------:R-:W-:Y:S01]  /*cbd0*/  @P2 FFMA.FTZ R2, R5, R88, R4 ;  /* 0x0000005805022223 */ /* 0x000fe20000010004 */
[-C--:B--2---:R-:W-:Y:S01]  /*cbe0*/  FMUL.FTZ R3, R3, R6.reuse ;  /* 0x0000000603037220 */ /* 0x084fe20000410000 */
[----:B------:R-:W-:Y:S01]  /*cbf0*/  @P3 FFMA.FTZ R0, R13, R7, R8 ;  /* 0x000000070d003223 */ /* 0x000fe20000010008 */
[----:B----4-:R-:W-:Y:S01]  /*cc00*/  FMUL.FTZ R4, R9, R6 ;  /* 0x0000000609047220 */ /* 0x010fe20000410000 */
[----:B------:R-:W-:-:S02]  /*cc10*/  WARPGROUP.DEPBAR.LE gsb0, 0x0 ;  /* 0x00008000000079c5 */ /* 0x000fc40000010000 */
[----:B------:R-:W-:Y:S05]  /*cc20*/  @!P0 BRA `(.L_x_9646) ;  /* 0x0000000000048947 */ /* 0x000fea0003800000 */
[----:B------:R-:W-:Y:S01]  /*cc30*/  BPT.TRAP 0x1 ;  /* 0x000000040000795c */ /* 0x000fe20000300000 */
.L_x_9646:
        /* <DEDUP_REMOVED lines=74> */
.L_x_9610:
        /* <DEDUP_REMOVED lines=43> */
[----:B-1----:R-:W-:Y:S02]  /*d390*/  MOV R5, R52 ;  /* 0x0000003400057202 */ /* 0x002fe40000000f00 */
[----:B------:R-:W-:Y:S02]  /*d3a0*/  F2FP.BF16.F32.PACK_AB R37, R37, R40 ;  /* 0x000000282525723e */ /* 0x000fe400000010ff */
[----:B------:R-:W-:Y:S01]  /*d3b0*/  F2FP.BF16.F32.PACK_AB R31, R31, R42 ;  /* 0x0000002a1f1f723e */ /* 0x000fe200000010ff */
[----:B------:R-:W-:Y:S01]  /*d3c0*/  IMAD.WIDE R6, R191, 0x2, R4 ;  /* 0x00000002bf067825 */ /* 0x000fe200078e0204 */
[----:B------:R-:W-:Y:S02]  /*d3d0*/  F2FP.BF16.F32.PACK_AB R36, R36, R41 ;  /* 0x000000292424723e */ /* 0x000fe400000010ff */
[----:B------:R-:W-:Y:S02]  /*d3e0*/  F2FP.BF16.F32.PACK_AB R30, R30, R43 ;  /* 0x0000002b1e1e723e */ /* 0x000fe400000010ff */
[----:B------:R-:W-:-:S02]  /*d3f0*/  IADD3 R61, P1, R6, 0x40, RZ ;  /* 0x00000040063d7810 */ /* 0x000fc40007f3e0ff */
[----:B------:R-:W-:Y:S02]  /*d400*/  IADD3 R63, P2, R6, 0x60, RZ ;  /* 0x00000060063f7810 */ /* 0x000fe40007f5e0ff */
[----:B------:R-:W-:Y:S02]  /*d410*/  LOP3.LUT R10, R61, 0x380, RZ, 0xc0, !PT ;  /* 0x000003803d0a7812 */ /* 0x000fe400078ec0ff */
[----:B------:R-:W-:Y:S02]  /*d420*/  SEL R46, R9, R8, P0 ;  /* 0x00000008092e7207 */ /* 0x000fe40000000000 */
[----:B------:R-:W-:Y:S02]  /*d430*/  SHF.R.U64 R10, R10, 0x3, RZ ;  /* 0x000000030a0a7819 */ /* 0x000fe400000012ff */
[----:B------:R-:W-:Y:S02]  /*d440*/  SEL R45, R8, R9, P0 ;  /* 0x00000009082d7207 */ /* 0x000fe40000000000 */
[----:B------:R-:W-:-:S02]  /*d450*/  IADD3 R67, P4, R6, 0x4020, RZ ;  /* 0x0000402006437810 */ /* 0x000fc40007f9e0ff */
[----:B------:R-:W-:Y:S02]  /*d460*/  F2FP.BF16.F32.PACK_AB R27, R54, R27 ;  /* 0x0000001b361b723e */ /* 0x000fe400000010ff */
[----:B------:R-:W-:Y:S02]  /*d470*/  LOP3.LUT R9, R6, 0x380, RZ, 0xc0, !PT ;  /* 0x0000038006097812 */ /* 0x000fe400078ec0ff */
[----:B------:R-:W-:Y:S02]  /*d480*/  F2FP.BF16.F32.PACK_AB R32, R53, R32 ;  /* 0x000000203520723e */ /* 0x000fe400000010ff */
[----:B------:R-:W-:Y:S02]  /*d490*/  SEL R44, R13, R12, P0 ;  /* 0x0000000c0d2c7207 */ /* 0x000fe40000000000 */
[----:B------:R-:W-:Y:S01]  /*d4a0*/  SEL R43, R12, R13, P0 ;  /* 0x0000000d0c2b7207 */ /* 0x000fe20000000000 */
[----:B------:R-:W-:Y:S01]  /*d4b0*/  IMAD.X R13, RZ, RZ, R7, P4 ;  /* 0x000000ffff0d7224 */ /* 0x000fe200020e0607 */
[----:B------:R-:W-:-:S02]  /*d4c0*/  SEL R50, R38, R39, P0 ;  /* 0x0000002726327207 */ /* 0x000fc40000000000 */
[----:B------:R-:W-:Y:S02]  /*d4d0*/  SEL R54, R25, R24, P0 ;  /* 0x0000001819367207 */ /* 0x000fe40000000000 */
[----:B------:R-:W-:Y:S01]  /*d4e0*/  SEL R51, R24, R25, P0 ;  /* 0x0000001918337207 */ /* 0x000fe20000000000 */
[----:B------:R-:W-:Y:S01]  /*d4f0*/  IMAD.X R25, RZ, RZ, R7, P1 ;  /* 0x000000ffff197224 */ /* 0x000fe200008e0607 */
[----:B------:R-:W-:Y:S02]  /*d500*/  IADD3 R59, P6, R6, 0x20, RZ ;  /* 0x00000020063b7810 */ /* 0x000fe40007fde0ff */
[----:B------:R-:W-:Y:S02]  /*d510*/  SEL R39, R39, R38, P0 ;  /* 0x0000002627277207 */ /* 0x000fe40000000000 */
[----:B------:R-:W-:Y:S02]  /*d520*/  LOP3.LUT R12, R63, 0x380, RZ, 0xc0, !PT ;  /* 0x000003803f0c7812 */ /* 0x000fe400078ec0ff */
[----:B------:R-:W-:-:S02]  /*d530*/  LOP3.LUT R24, R10, R61, RZ, 0x3c, !PT ;  /* 0x0000003d0a187212 */ /* 0x000fc400078e3cff */
[----:B------:R-:W-:Y:S02]  /*d540*/  F2FP.BF16.F32.PACK_AB R29, R60, R29 ;  /* 0x0000001d3c1d723e */ /* 0x000fe400000010ff */
[----:B------:R-:W-:Y:S02]  /*d550*/  SEL R42, R37, R36, P0 ;  /* 0x00000024252a7207 */ /* 0x000fe40000000000 */
[----:B------:R-:W-:Y:S02]  /*d560*/  SEL R38, R31, R30, P0 ;  /* 0x0000001e1f267207 */ /* 0x000fe40000000000 */
[----:B------:R-:W-:Y:S02]  /*d570*/  LOP3.LUT R10, R67, 0x380, RZ, 0xc0, !PT ;  /* 0x00000380430a7812 */ /* 0x000fe400078ec0ff */
[----:B------:R-:W-:Y:S02]  /*d580*/  SEL R37, R36, R37, P0 ;  /* 0x0000002524257207 */ /* 0x000fe40000000000 */
[----:B------:R-:W-:-:S02]  /*d590*/  SEL R31, R30, R31, P0 ;  /* 0x0000001f1e1f7207 */ /* 0x000fc40000000000 */
[----:B------:R-:W-:Y:S02]  /*d5a0*/  SHF.R.U64 R9, R9, 0x3, RZ ;  /* 0x0000000309097819 */ /* 0x000fe400000012ff */
[----:B------:R-:W-:Y:S02]  /*d5b0*/  F2FP.BF16.F32.PACK_AB R21, R68, R21 ;  /* 0x000000154415723e */ /* 0x000fe400000010ff */
[----:B------:R-:W-:Y:S02]  /*d5c0*/  F2FP.BF16.F32.PACK_AB R20, R69, R20 ;  /* 0x000000144514723e */ /* 0x000fe400000010ff */
[----:B------:R-:W-:Y:S02]  /*d5d0*/  SEL R36, R33, R32, P0 ;  /* 0x0000002021247207 */ /* 0x000fe40000000000 */
[----:B------:R-:W-:Y:S02]  /*d5e0*/  SEL R30, R27, R26, P0 ;  /* 0x0000001a1b1e7207 */ /* 0x000fe40000000000 */
[----:B------:R-:W-:Y:S01]  /*d5f0*/  SEL R49, R26, R27, P0 ;  /* 0x0000001b1a317207 */ /* 0x000fe20000000000 */
[----:B------:R-:W-:Y:S01]  /*d600*/  IMAD.X R27, RZ, RZ, R7, P6 ;  /* 0x000000ffff1b7224 */ /* 0x000fe200030e0607 */
[----:B------:R-:W-:-:S02]  /*d610*/  F2FP.BF16.F32.PACK_AB R56, R56, R65 ;  /* 0x000000413838723e */ /* 0x000fc400000010ff */
[----:B------:R-:W-:Y:S02]  /*d620*/  SEL R33, R32, R33, P0 ;  /* 0x0000002120217207 */ /* 0x000fe40000000000 */
[----:B------:R-:W-:Y:S02]  /*d630*/  SHF.R.U64 R12, R12, 0x3, RZ ;  /* 0x000000030c0c7819 */ /* 0x000fe400000012ff */
[----:B------:R-:W-:Y:S02]  /*d640*/  F2FP.BF16.F32.PACK_AB R94, R94, R95 ;  /* 0x0000005f5e5e723e */ /* 0x000fe400000010ff */
[----:B------:R-:W-:Y:S02]  /*d650*/  F2FP.BF16.F32.PACK_AB R93, R92, R93 ;  /* 0x0000005d5c5d723e */ /* 0x000fe400000010ff */
[----:B------:R-:W-:Y:S02]  /*d660*/  F2FP.BF16.F32.PACK_AB R57, R48, R57 ;  /* 0x000000393039723e */ /* 0x000fe400000010ff */
[----:B------:R-:W-:-:S02]  /*d670*/  SEL R32, R29, R28, P0 ;  /* 0x0000001c1d207207 */ /* 0x000fc40000000000 */
[C---:B------:R-:W-:Y:S02]  /*d680*/  IADD3 R65, P3, R6.reuse, 0x4000, RZ ;  /* 0x0000400006417810 */ /* 0x040fe40007f7e0ff */
[C---:B------:R-:W-:Y:S02]  /*d690*/  IADD3 R69, P5, R6.reuse, 0x4040, RZ ;  /* 0x0000404006457810 */ /* 0x040fe40007fbe0ff */
[----:B------:R-:W-:Y:S02]  /*d6a0*/  IADD3 R62, P6, R6, 0x4060, RZ ;  /* 0x00004060063e7810 */ /* 0x000fe40007fde0ff */
[----:B------:R-:W-:Y:S01]  /*d6b0*/  SHF.R.U64 R10, R10, 0x3, RZ ;  /* 0x000000030a0a7819 */ /* 0x000fe200000012ff */
[----:B------:R-:W-:Y:S01]  /*d6c0*/  IMAD.X R11, RZ, RZ, R7, P5 ;  /* 0x000000ffff0b7224 */ /* 0x000fe200028e0607 */
[----:B------:R-:W-:Y:S02]  /*d6d0*/  F2FP.BF16.F32.PACK_AB R90, R90, R91 ;  /* 0x0000005b5a5a723e */ /* 0x000fe400000010ff */
[----:B------:R-:W-:-:S02]  /*d6e0*/  F2FP.BF16.F32.PACK_AB R89, R88, R89 ;  /* 0x000000595859723e */ /* 0x000fc400000010ff */
[----:B------:R-:W-:Y:S02]  /*d6f0*/  SEL R29, R28, R29, P0 ;  /* 0x0000001d1c1d7207 */ /* 0x000fe40000000000 */
[----:B------:R-:W-:Y:S01]  /*d700*/  LOP3.LUT R6, R9, R6, RZ, 0x3c, !PT ;  /* 0x0000000609067212 */ /* 0x000fe200078e3cff */
[--C-:B------:R-:W-:Y:S01]  /*d710*/  IMAD.X R9, RZ, RZ, R7.reuse, P6 ;  /* 0x000000ffff097224 */ /* 0x100fe200030e0607 */
[----:B------:R-:W-:Y:S02]  /*d720*/  SEL R28, R21, R20, P0 ;  /* 0x00000014151c7207 */ /* 0x000fe40000000000 */
[----:B------:R-:W-:Y:S01]  /*d730*/  SEL R41, R20, R21, P0 ;  /* 0x0000001514297207 */ /* 0x000fe20000000000 */
[----:B------:R-:W-:Y:S01]  /*d740*/  IMAD.X R21, RZ, RZ, R7, P2 ;  /* 0x000000ffff157224 */ /* 0x000fe200010e0607 */
[----:B------:R-:W-:Y:S02]  /*d750*/  LOP3.LUT R20, R12, R63, RZ, 0x3c, !PT ;  /* 0x0000003f0c147212 */ /* 0x000fe400078e3cff */
[----:B------:R-:W-:-:S02]  /*d760*/  SEL R34, R94, R93, P0 ;  /* 0x0000005d5e227207 */ /* 0x000fc40000000000 */
[----:B------:R-:W-:Y:S02]  /*d770*/  SEL R48, R56, R57, P0 ;  /* 0x0000003938307207 */ /* 0x000fe40000000000 */
[----:B------:R-:W-:Y:S02]  /*d780*/  LOP3.LUT R52, R69, 0x380, RZ, 0xc0, !PT ;  /* 0x0000038045347812 */ /* 0x000fe400078ec0ff */
[----:B------:R-:W-:Y:S02]  /*d790*/  LOP3.LUT R12, R10, R67, RZ, 0x3c, !PT ;  /* 0x000000430a0c7212 */ /* 0x000fe400078e3cff */
[----:B------:R-:W-:Y:S02]  /*d7a0*/  SEL R93, R93, R94, P0 ;  /* 0x0000005e5d5d7207 */ /* 0x000fe40000000000 */
[----:B------:R-:W-:Y:S02]  /*d7b0*/  SEL R40, R90, R89, P0 ;  /* 0x000000595a287207 */ /* 0x000fe40000000000 */
[----:B------:R-:W-:-:S02]  /*d7c0*/  SEL R57, R57, R56, P0 ;  /* 0x0000003839397207 */ /* 0x000fc40000000000 */
[----:B------:R-:W-:Y:S02]  /*d7d0*/  MOV R67, R6 ;  /* 0x0000000600437202 */ /* 0x000fe40000000f00 */
[----:B------:R-:W-:Y:S02]  /*d7e0*/  F2FP.BF16.F32.PACK_AB R15, R70, R15 ;  /* 0x0000000f460f723e */ /* 0x000fe400000010ff */
[----:B------:R-:W-:Y:S02]  /*d7f0*/  F2FP.BF16.F32.PACK_AB R14, R71, R14 ;  /* 0x0000000e470e723e */ /* 0x000fe400000010ff */
[----:B------:R-:W-:Y:S02]  /*d800*/  SEL R89, R89, R90, P0 ;  /* 0x0000005a59597207 */ /* 0x000fe40000000000 */
[----:B------:R-:W-:Y:S02]  /*d810*/  SHF.R.U64 R52, R52, 0x3, RZ ;  /* 0x0000000334347819 */ /* 0x000fe400000012ff */
[----:B------:R-:W-:-:S02]  /*d820*/  SEL R56, R15, R14, P0 ;  /* 0x0000000e0f387207 */ /* 0x000fc40000000000 */
[----:B------:R-:W-:Y:S02]  /*d830*/  SEL R53, R14, R15, P0 ;  /* 0x0000000f0e357207 */ /* 0x000fe40000000000 */
[----:B------:R-:W-:Y:S02]  /*d840*/  SEL R60, R86, R87, P0 ;  /* 0x00000057563c7207 */ /* 0x000fe40000000000 */
[----:B------:R-:W-:Y:S02]  /*d850*/  SEL R87, R87, R86, P0 ;  /* 0x0000005657577207 */ /* 0x000fe40000000000 */
[----:B------:R-:W-:Y:S02]  /*d860*/  LOP3.LUT R8, R59, 0x380, RZ, 0xc0, !PT ;  /* 0x000003803b087812 */ /* 0x000fe400078ec0ff */
[----:B------:R-:W-:Y:S02]  /*d870*/  LOP3.LUT R10, R52, R69, RZ, 0x3c, !PT ;  /* 0x00000045340a7212 */ /* 0x000fe400078e3cff */
[----:B------:R-:W-:-:S02]  /*d880*/  MOV R64, R20 ;  /* 0x0000001400407202 */ /* 0x000fc40000000f00 */
[----:B------:R-:W-:Y:S02]  /*d890*/  IADD3.X R15, RZ, R7, RZ, P3, !PT ;  /* 0x00000007ff0f7210 */ /* 0x000fe40001ffe4ff */
[----:B------:R-:W-:Y:S02]  /*d8a0*/  SHF.R.U64 R8, R8, 0x3, RZ ;  /* 0x0000000308087819 */ /* 0x000fe400000012ff */
[----:B------:R-:W-:Y:S02]  /*d8b0*/  MOV R61, R10 ;  /* 0x0000000a003d7202 */ /* 0x000fe40000000f00 */
[----:B------:R-:W-:Y:S02]  /*d8c0*/  LOP3.LUT R26, R8, R59, RZ, 0x3c, !PT ;  /* 0x0000003b081a7212 */ /* 0x000fe400078e3cff */
[----:B------:R-:W-:Y:S02]  /*d8d0*/  LOP3.LUT R8, R65, 0x380, RZ, 0xc0, !PT ;  /* 0x0000038041087812 */ /* 0x000fe400078ec0ff */
[----:B------:R-:W-:-:S02]  /*d8e0*/  LOP3.LUT R59, R62, 0x380, RZ, 0xc0, !PT ;  /* 0x000003803e3b7812 */ /* 0x000fc400078ec0ff */
[----:B------:R-:W-:Y:S02]  /*d8f0*/  SHF.R.U64 R8, R8, 0x3, RZ ;  /* 0x0000000308087819 */ /* 0x000fe400000012ff */
[----:B------:R-:W-:Y:S02]  /*d900*/  SHF.R.U64 R59, R59, 0x3, RZ ;  /* 0x000000033b3b7819 */ /* 0x000fe400000012ff */
[----:B------:R-:W-:Y:S02]  /*d910*/  LOP3.LUT R14, R8, R65, RZ, 0x3c, !PT ;  /* 0x00000041080e7212 */ /* 0x000fe400078e3cff */
[----:B------:R-:W-:Y:S02]  /*d920*/  LOP3.LUT R8, R59, R62, RZ, 0x3c, !PT ;  /* 0x0000003e3b087212 */ /* 0x000fe400078e3cff */
[----:B------:R-:W-:Y:S02]  /*d930*/  MOV R63, R14 ;  /* 0x0000000e003f7202 */ /* 0x000fe40000000f00 */
[----:B------:R-:W-:-:S02]  /*d940*/  MOV R59, R8 ;  /* 0x00000008003b7202 */ /* 0x000fc40000000f00 */
[----:B------:R-:W-:Y:S02]  /*d950*/  MOV R62, R12 ;  /* 0x0000000c003e7202 */ /* 0x000fe40000000f00 */
[----:B------:R-:W-:Y:S02]  /*d960*/  MOV R66, R26 ;  /* 0x0000001a00427202 */ /* 0x000fe40000000f00 */
[----:B------:R-:W-:Y:S02]  /*d970*/  MOV R65, R24 ;  /* 0x0000001800417202 */ /* 0x000fe40000000f00 */
[----:B------:R-:W-:Y:S01]  /*d980*/  PLOP3.LUT P2, PT, PT, PT, UP0, 0x80, 0x0 ;  /* 0x000000000000781c */ /* 0x000fe20003f4f008 */
        /* <DEDUP_REMOVED lines=9> */
[----:B------:R-:W3:Y:S01]  /*da20*/  SHFL.IDX PT, R39, R39, R6, 0x1c1f ;  /* 0x001c1f0627277589 */ /* 0x000ee200000e0000 */
[----:B0-----:R-:W-:-:S02]  /*da30*/  SEL R8, R34, R93, P0 ;  /* 0x0000005d22087207 */ /* 0x001fc40000000000 */
[----:B------:R-:W-:Y:S01]  /*da40*/  SEL R10, R93, R34, P0 ;  /* 0x000000225d0a7207 */ /* 0x000fe20000000000 */
[----:B------:R-:W-:Y:S04]  /*da50*/  SHFL.IDX PT, R42, R42, R35, 0x1c1f ;  /* 0x001c1f232a2a7589 */ /* 0x000fe800000e0000 */
[----:B------:R-:W0:Y:S01]  /*da60*/  SHFL.IDX PT, R37, R37, R6, 0x1c1f ;  /* 0x001c1f0625257589 */ /* 0x000e2200000e0000 */
[----:B-1----:R-:W-:Y:S02]  /*da70*/  SEL R9, R48, R57, P0 ;  /* 0x0000003930097207 */ /* 0x002fe40000000000 */
[----:B------:R-:W-:Y:S01]  /*da80*/  SEL R11, R57, R48, P0 ;  /* 0x00000030390b7207 */ /* 0x000fe20000000000 */
[----:B------:R-:W-:Y:S04]  /*da90*/  SHFL.IDX PT, R38, R38, R35, 0x1c1f ;  /* 0x001c1f2326267589 */ /* 0x000fe800000e0000 */
[----:B------:R-:W1:Y:S01]  /*daa0*/  SHFL.IDX PT, R31, R31, R6, 0x1c1f ;  /* 0x001c1f061f1f7589 */ /* 0x000e6200000e0000 */
[----:B--2---:R-:W-:-:S02]  /*dab0*/  SEL R12, R40, R89, P0 ;  /* 0x00000059280c7207 */ /* 0x004fc40000000000 */
[----:B------:R-:W-:Y:S01]  /*dac0*/  SEL R14, R89, R40, P0 ;  /* 0x00000028590e7207 */ /* 0x000fe20000000000 */
[----:B------:R-:W-:Y:S04]  /*dad0*/  SHFL.IDX PT, R36, R36, R35, 0x1c1f ;  /* 0x001c1f2324247589 */ /* 0x000fe800000e0000 */
[----:B------:R-:W2:Y:S01]  /*dae0*/  SHFL.IDX PT, R33, R33, R6, 0x1c1f ;  /* 0x001c1f0621217589 */ /* 0x000ea200000e0000 */
[----:B---3--:R-:W-:Y:S02]  /*daf0*/  SEL R13, R50, R39, P0 ;  /* 0x00000027320d7207 */ /* 0x008fe40000000000 */
[----:B------:R-:W-:Y:S01]  /*db00*/  SEL R15, R39, R50, P0 ;  /* 0x00000032270f7207 */ /* 0x000fe20000000000 */
[----:B------:R2:W-:Y:S04]  /*db10*/  SHFL.IDX PT, R21, R30, R35, 0x1c1f ;  /* 0x001c1f231e157589 */ /* 0x0005e800000e0000 */
[----:B------:R-:W3:Y:S01]  /*db20*/  SHFL.IDX PT, R52, R49, R6, 0x1c1f ;  /* 0x001c1f0631347589 */ /* 0x000ee200000e0000 */
[----:B0-----:R-:W-:-:S02]  /*db30*/  SEL R24, R42, R37, P0 ;  /* 0x000000252a187207 */ /* 0x001fc40000000000 */
[----:B------:R-:W-:Y:S01]  /*db40*/  SEL R26, R37, R42, P0 ;  /* 0x0000002a251a7207 */ /* 0x000fe20000000000 */
[----:B------:R-:W-:Y:S04]  /*db50*/  SHFL.IDX PT, R32, R32, R35, 0x1c1f ;  /* 0x001c1f2320207589 */ /* 0x000fe800000e0000 */
[----:B------:R-:W-:Y:S01]  /*db60*/  SHFL.IDX PT, R54, R54, R35, 0x1c1f ;  /* 0x001c1f2336367589 */ /* 0x000fe200000e0000 */
[----:B-1----:R-:W-:Y:S02]  /*db70*/  SEL R25, R38, R31, P0 ;  /* 0x0000001f26197207 */ /* 0x002fe40000000000 */
[----:B------:R-:W-:Y:S01]  /*db80*/  SEL R27, R31, R38, P0 ;  /* 0x000000261f1b7207 */ /* 0x000fe20000000000 */
[----:B------:R3:W0:Y:S04]  /*db90*/  SHFL.IDX PT, R7, R29, R6, 0x1c1f ;  /* 0x001c1f061d077589 */ /* 0x00062800000e0000 */
[----:B------:R-:W1:Y:S01]  /*dba0*/  SHFL.IDX PT, R51, R51, R6, 0x1c1f ;  /* 0x001c1f0633337589 */ /* 0x000e6200000e0000 */
[----:B--2---:R-:W-:-:S03]  /*dbb0*/  SEL R30, R33, R36, P0 ;  /* 0x00000024211e7207 */ /* 0x004fc60000000000 */
[----:B------:R2:W-:Y:S04]  /*dbc0*/  SHFL.IDX PT, R20, R28, R35, 0x1c1f ;  /* 0x001c1f231c147589 */ /* 0x0005e800000e0000 */
[----:B------:R-:W-:Y:S01]  /*dbd0*/  SHFL.IDX PT, R44, R44, R35, 0x1c1f ;  /* 0x001c1f232c2c7589 */ /* 0x000fe200000e0000 */
[----:B---3--:R-:W-:Y:S02]  /*dbe0*/  SEL R29, R21, R52, P0 ;  /* 0x00000034151d7207 */ /* 0x008fe40000000000 */
[----:B------:R-:W-:Y:S01]  /*dbf0*/  SEL R31, R52, R21, P0 ;  /* 0x00000015341f7207 */ /* 0x000fe20000000000 */
[----:B------:R-:W-:Y:S01]  /*dc00*/  SHFL.IDX PT, R56, R56, R35, 0x1c1f ;  /* 0x001c1f2338387589 */ /* 0x000fe200000e0000 */
[----:B--2---:R-:W-:-:S03]  /*dc10*/  SEL R28, R36, R33, P0 ;  /* 0x00000021241c7207 */ /* 0x004fc60000000000 */
[----:B------:R-:W2:Y:S04]  /*dc20*/  SHFL.IDX PT, R41, R41, R6, 0x1c1f ;  /* 0x001c1f0629297589 */ /* 0x000ea800000e0000 */
[----:B------:R-:W3:Y:S01]  /*dc30*/  SHFL.IDX PT, R43, R43, R6, 0x1c1f ;  /* 0x001c1f062b2b7589 */ /* 0x000ee200000e0000 */
[----:B0-----:R-:W-:Y:S02]  /*dc40*/  SEL R36, R32, R7, P0 ;  /* 0x0000000720247207 */ /* 0x001fe40000000000 */
[----:B------:R-:W-:Y:S01]  /*dc50*/  SEL R38, R7, R32, P0 ;  /* 0x0000002007267207 */ /* 0x000fe20000000000 */
[----:B------:R-:W0:Y:S01]  /*dc60*/  SHFL.IDX PT, R53, R53, R6, 0x1c1f ;  /* 0x001c1f0635357589 */ /* 0x000e2200000e0000 */
[----:B-1----:R-:W-:Y:S01]  /*dc70*/  SEL R37, R54, R51, P0 ;  /* 0x0000003336257207 */ /* 0x002fe20000000000 */
[----:B------:R-:W-:Y:S01]  /*dc80*/  IMAD.U32 R7, RZ, RZ, UR7 ;  /* 0x00000007ff077e24 */ /* 0x000fe2000f8e00ff */
[----:B------:R-:W-:Y:S01]  /*dc90*/  SEL R39, R51, R54, P0 ;  /* 0x0000003633277207 */ /* 0x000fe20000000000 */
[----:B------:R-:W-:Y:S06]  /*dca0*/  BAR.SYNC.DEFER_BLOCKING 0x1, 0x100 ;  /* 0x0044000000007b1d */ /* 0x000fec0000010000 */
[----:B------:R-:W-:Y:S04]  /*dcb0*/  SHFL.IDX PT, R58, R58, R35, 0x1c1f ;  /* 0x001c1f233a3a7589 */ /* 0x000fe800000e0000 */
[----:B------:R-:W1:Y:S01]  /*dcc0*/  SHFL.IDX PT, R55, R55, R6, 0x1c1f ;  /* 0x001c1f0637377589 */ /* 0x000e6200000e0000 */
[----:B--2---:R-:W-:-:S02]  /*dcd0*/  SEL R32, R20, R41, P0 ;  /* 0x0000002914207207 */ /* 0x004fc40000000000 */
[----:B------:R-:W-:Y:S01]  /*dce0*/  SEL R34, R41, R20, P0 ;  /* 0x0000001429227207 */ /* 0x000fe20000000000 */
[----:B------:R-:W-:Y:S01]  /*dcf0*/  SHFL.IDX PT, R46, R46, R35, 0x1c1f ;  /* 0x001c1f232e2e7589 */ /* 0x000fe200000e0000 */
[----:B---3--:R-:W-:Y:S02]  /*dd00*/  SEL R40, R44, R43, P0 ;  /* 0x0000002b2c287207 */ /* 0x008fe40000000000 */
[----:B------:R-:W-:Y:S01]  /*dd10*/  SEL R42, R43, R44, P0 ;  /* 0x0000002c2b2a7207 */ /* 0x000fe20000000000 */
[----:B------:R2:W-:Y:S01]  /*dd20*/  SHFL.IDX PT, R60, R60, R35, 0x1c1f ;  /* 0x001c1f233c3c7589 */ /* 0x0005e200000e0000 */
[----:B0-----:R-:W-:-:S03]  /*dd30*/  SEL R33, R56, R53, P0 ;  /* 0x0000003538217207 */ /* 0x001fc60000000000 */
[----:B------:R-:W0:Y:S04]  /*dd40*/  SHFL.IDX PT, R45, R45, R6, 0x1c1f ;  /* 0x001c1f062d2d7589 */ /* 0x000e2800000e0000 */
[----:B------:R3:W4:Y:S01]  /*dd50*/  SHFL.IDX PT, R87, R87, R6, 0x1c1f ;  /* 0x001c1f0657577589 */ /* 0x00072200000e0000 */
[----:B--2---:R-:W-:-:S03]  /*dd60*/  SEL R35, R53, R56, P0 ;  /* 0x0000003835237207 */ /* 0x004fc60000000000 */
[----:B------:R0:W-:Y:S04]  /*dd70*/  STSM.16.M88.4 [R67], R8 ;  /* 0x0000000843007844 */ /* 0x0001e80000000200 */
[----:B------:R-:W-:Y:S01]  /*dd80*/  STSM.16.M88.4 [R66], R12 ;  /* 0x0000000c42007844 */ /* 0x000fe20000000200 */
[----:B-1----:R-:W-:Y:S01]  /*dd90*/  SEL R41, R58, R55, P0 ;  /* 0x000000373a297207 */ /* 0x002fe20000000000 */
[----:B---3--:R-:W-:Y:S01]  /*dda0*/  IMAD.U32 R6, RZ, RZ, UR6 ;  /* 0x00000006ff067e24 */ /* 0x008fe2000f8e00ff */
[----:B------:R-:W-:Y:S01]  /*ddb0*/  SEL R43, R55, R58, P0 ;  /* 0x0000003a372b7207 */ /* 0x000fe20000000000 */
[----:B------:R-:W-:Y:S01]  /*ddc0*/  STSM.16.M88.4 [R65], R24 ;  /* 0x0000001841007844 */ /* 0x000fe20000000200 */
[----:B------:R-:W-:-:S03]  /*ddd0*/  ULDC.64 UR6, c[0x0][0xc08] ;  /* 0x0003020000067ab9 */ /* 0x000fc60000000a00 */
[----:B------:R-:W-:Y:S01]  /*dde0*/  STSM.16.M88.4 [R64], R28 ;  /* 0x0000001c40007844 */ /* 0x000fe20000000200 */
[----:B0-----:R-:W-:-:S03]  /*ddf0*/  SEL R8, R46, R45, P0 ;  /* 0x0000002d2e087207 */ /* 0x001fc60000000000 */
[----:B------:R-:W-:Y:S01]  /*de00*/  STSM.16.M88.4 [R63], R36 ;  /* 0x000000243f007844 */ /* 0x000fe20000000200 */
[----:B------:R-:W-:Y:S02]  /*de10*/  SEL R10, R45, R46, P0 ;  /* 0x0000002e2d0a7207 */ /* 0x000fe40000000000 */
[----:B----4-:R-:W-:Y:S01]  /*de20*/  SEL R9, R60, R87, P0 ;  /* 0x000000573c097207 */ /* 0x010fe20000000000 */
[----:B------:R-:W-:Y:S01]  /*de30*/  STSM.16.M88.4 [R62], R32 ;  /* 0x000000203e007844 */ /* 0x000fe20000000200 */
[----:B------:R-:W-:Y:S01]  /*de40*/  SEL R11, R87, R60, P0 ;  /* 0x0000003c570b7207 */ /* 0x000fe20000000000 */
[----:B------:R-:W-:Y:S01]  /*de50*/  UISETP.NE.U32.AND UP1, UPT, UR6, URZ, UPT ;  /* 0x0000003f0600728c */ /* 0x000fe2000bf25070 */
[----:B------:R-:W0:Y:S01]  /*de60*/  LDC R46, c[0x0][0xbe8] ;  /* 0x0002fa00ff2e7b82 */ /* 0x000e220000000800 */
[----:B------:R-:W-:Y:S04]  /*de70*/  STSM.16.M88.4 [R61], R40 ;  /* 0x000000283d007844 */ /* 0x000fe80000000200 */
[----:B------:R1:W-:Y:S03]  /*de80*/  STSM.16.M88.4 [R59], R8 ;  /* 0x000000083b007844 */ /* 0x0003e60000000200 */
        /* <DEDUP_REMOVED lines=9> */
[----:B0-----:R-:W-:Y:S01]  /*df20*/  ISETP.NE.AND P1, PT, R46, 0x1, PT ;  /* 0x000000012e00780c */ /* 0x001fe20003f25270 */
[----:B------:R-:W-:Y:S02]  /*df30*/  UMOV UR4, URZ ;  /* 0x0000003f00047c82 */ /* 0x000fe40008000000 */
        /* <DEDUP_REMOVED lines=8> */
[----:B--2---:R-:W-:-:S07]  /*dfc0*/  IADD3 R9, -R8, R9, RZ ;  /* 0x0000000908097210 */ /* 0x004fce0007ffe1ff */
.L_x_9649:
        /* <DEDUP_REMOVED lines=30> */
[----:B------:R-:W-:Y:S01]  /*e1b0*/  SHF.R.S32.HI R8, RZ, 0x1f, R11 ;  /* 0x0000001fff087819 */ /* 0x000fe2000001140b */
[----:B------:R-:W-:Y:S01]  /*e1c0*/  IMAD.X R9, RZ, RZ, R5, P3 ;  /* 0x000000ffff097224 */ /* 0x000fe200018e0605 */
[----:B------:R-:W-:-:S02]  /*e1d0*/  IADD3 R15, P0, R4, 0x1000, RZ ;  /* 0x00001000040f7810 */ /* 0x000fc40007f1e0ff */
[----:B------:R-:W-:Y:S01]  /*e1e0*/  IADD3.X R7, R7, UR7, R10, P2, !PT ;  /* 0x0000000707077c10 */ /* 0x000fe200097fe40a */
[----:B------:R-:W-:Y:S01]  /*e1f0*/  ULDC.64 UR6, c[0x0][0xb88] ;  /* 0x0002e20000067ab9 */ /* 0x000fe20000000a00 */
[----:B------:R-:W-:Y:S01]  /*e200*/  LOP3.LUT R10, R13, 0x380, RZ, 0xc0, !PT ;  /* 0x000003800d0a7812 */ /* 0x000fe200078ec0ff */
[----:B------:R-:W-:Y:S01]  /*e210*/  IMAD R14, R8, UR6, RZ ;  /* 0x00000006080e7c24 */ /* 0x000fe2000f8e02ff */
[----:B------:R-:W-:Y:S01]  /*e220*/  LOP3.LUT R12, R15, 0x380, RZ, 0xc0, !PT ;  /* 0x000003800f0c7812 */ /* 0x000fe200078ec0ff */
[C---:B------:R-:W-:Y:S01]  /*e230*/  IMAD.WIDE.U32 R6, R11.reuse, UR6, R6 ;  /* 0x000000060b067c25 */ /* 0x040fe2000f8e0006 */
[----:B------:R-:W-:Y:S02]  /*e240*/  SHF.R.U64 R8, R10, 0x3, RZ ;  /* 0x000000030a087819 */ /* 0x000fe400000012ff */
[----:B------:R-:W-:Y:S01]  /*e250*/  SHF.R.U64 R12, R12, 0x3, RZ ;  /* 0x000000030c0c7819 */ /* 0x000fe200000012ff */
[----:B------:R-:W-:Y:S01]  /*e260*/  IMAD R21, R11, UR7, R14 ;  /* 0x000000070b157c24 */ /* 0x000fe2000f8e020e */
[----:B------:R-:W-:Y:S01]  /*e270*/  LOP3.LUT R8, R8, R13, RZ, 0x3c, !PT ;  /* 0x0000000d08087212 */ /* 0x000fe200078e3cff */
[----:B------:R-:W-:Y:S01]  /*e280*/  ULDC.64 UR6, c[0x0][0xb50] ;  /* 0x0002d40000067ab9 */ /* 0x000fe20000000a00 */
[----:B------:R-:W-:Y:S01]  /*e290*/  LOP3.LUT R12, R12, R15, RZ, 0x3c, !PT ;  /* 0x0000000f0c0c7212 */ /* 0x000fe200078e3cff */
[----:B------:R-:W-:Y:S01]  /*e2a0*/  IMAD.IADD R13, R7, 0x1, R21 ;  /* 0x00000001070d7824 */ /* 0x000fe200078e0215 */
[----:B------:R-:W-:-:S02]  /*e2b0*/  LEA R14, P4, R6, UR6, 0x2 ;  /* 0x00000006060e7c11 */ /* 0x000fc4000f8810ff */
        /* <DEDUP_REMOVED lines=9> */
[CC--:B------:R-:W-:Y:S01]  /*e350*/  ISETP.GE.OR P2, PT, R24.reuse, R53.reuse, P0 ;  /* 0x000000351800720c */ /* 0x0c0fe20000746670 */
[----:B------:R-:W-:Y:S01]  /*e360*/  SHFL.IDX PT, R44, R14, 0x1, 0x1c1f ;  /* 0x003c1f000e2c7f89 */ /* 0x000fe200000e0000 */
[----:B------:R-:W-:Y:S01]  /*e370*/  IADD3 R10, R24, 0x8, RZ ;  /* 0x00000008180a7810 */ /* 0x000fe20007ffe0ff */
[----:B------:R-:W-:Y:S01]  /*e380*/  UIMAD UR8, UR9, UR10, URZ ;  /* 0x0000000a090872a4 */ /* 0x000fe2000f8e023f */
[----:B------:R-:W-:Y:S01]  /*e390*/  IADD3 R41, P6, R4, 0x4000, RZ ;  /* 0x0000400004297810 */ /* 0x000fe20007fde0ff */
[----:B------:R-:W2:Y:S01]  /*e3a0*/  SHFL.IDX PT, R45, R15, 0x1, 0x1c1f ;  /* 0x003c1f000f2d7f89 */ /* 0x000ea200000e0000 */
[----:B------:R-:W-:Y:S01]  /*e3b0*/  ISETP.GE.OR P0, PT, R10, R53, P0 ;  /* 0x000000350a00720c */ /* 0x000fe20000706670 */
        /* <DEDUP_REMOVED lines=25> */
[----:B------:R-:W-:Y:S01]  /*e550*/  LOP3.LUT R24, R25, R4, RZ, 0x3c, !PT ;  /* 0x0000000419187212 */ /* 0x000fe200078e3cff */
[----:B------:R-:W-:Y:S01]  /*e560*/  ULDC.64 UR8, c[0x0][0xaf0] ;  /* 0x0002bc0000087ab9 */ /* 0x000fe20000000a00 */
[----:B------:R-:W-:Y:S01]  /*e570*/  IADD3 R2, R0, UR40, RZ ;  /* 0x0000002800027c10 */ /* 0x000fe2000fffe0ff */
[----:B------:R-:W-:Y:S01]  /*e580*/  UIADD3 UR7, UR7, UR4, URZ ;  /* 0x0000000407077290 */ /* 0x000fe2000fffe03f */
[----:B------:R-:W-:Y:S01]  /*e590*/  SHF.R.U64 R4, R10, 0x3, RZ ;  /* 0x000000030a047819 */ /* 0x000fe200000012ff */
[----:B------:R-:W-:Y:S01]  /*e5a0*/  UIMAD UR4, UR38, UR8, URZ ;  /* 0x00000008260472a4 */ /* 0x000fe2000f8e023f */
[----:B------:R-:W-:Y:S01]  /*e5b0*/  LOP3.LUT R40, R40, R41, RZ, 0x3c, !PT ;  /* 0x0000002928287212 */ /* 0x000fe200078e3cff */
[----:B------:R-:W-:Y:S01]  /*e5c0*/  IMAD.MOV.U32 R45, RZ, RZ, R2 ;  /* 0x000000ffff2d7224 */ /* 0x000fe200078e0002 */
[----:B------:R-:W-:Y:S01]  /*e5d0*/  LOP3.LUT R36, R36, R37, RZ, 0x3c, !PT ;  /* 0x0000002524247212 */ /* 0x000fe200078e3cff */
[--C-:B------:R-:W-:Y:S01]  /*e5e0*/  IMAD.MOV.U32 R25, RZ, RZ, R5.reuse ;  /* 0x000000ffff197224 */ /* 0x100fe200078e0005 */
[----:B------:R-:W-:Y:S01]  /*e5f0*/  LOP3.LUT R32, R32, R33, RZ, 0x3c, !PT ;  /* 0x0000002120207212 */ /* 0x000fe200078e3cff */
[----:B------:R-:W5:Y:S01]  /*e600*/  LD.E.128 R12, desc[UR52][R12.64] ;  /* 0x000000340c0c7980 */ /* 0x000f62000c101d00 */
        /* <DEDUP_REMOVED lines=11> */
[----:B------:R-:W-:Y:S01]  /*e6c0*/  ULDC.64 UR8, c[0x0][0xae0] ;  /* 0x0002b80000087ab9 */ /* 0x000fe20000000a00 */
[----:B------:R-:W-:Y:S01]  /*e6d0*/  IMAD.U32 R21, RZ, RZ, UR7 ;  /* 0x00000007ff157e24 */ /* 0x000fe2000f8e00ff */
[----:B------:R-:W5:Y:S01]  /*e6e0*/  LD.E.128 R24, desc[UR52][R24.64] ;  /* 0x0000003418187980 */ /* 0x000f62000c101d00 */
[----:B------:R-:W-:-:S02]  /*e6f0*/  IMAD R0, R0, UR8, RZ ;  /* 0x0000000800007c24 */ /* 0x000fc4000f8e02ff */
[----:B------:R-:W-:Y:S01]  /*e700*/  IMAD R49, R46, R49, R2 ;  /* 0x000000312e317224 */ /* 0x000fe200078e0202 */
        /* <DEDUP_REMOVED lines=27> */
[----:B------:R-:W-:Y:S01]  /*e8c0*/  IMAD.IADD R21, R21, 0x1, R45 ;  /* 0x0000000115157824 */ /* 0x000fe200078e022d */
[----:B------:R-:W-:-:S02]  /*e8d0*/  IADD3 R3, R3, 0x22820, RZ ;  /* 0x0002282003037810 */ /* 0x000fc40007ffe0ff */
        /* <DEDUP_REMOVED lines=19> */
.L_x_9651:
[----:B------:R-:W-:Y:S05]  /*ea10*/  BSYNC B1 ;  /* 0x0000000000017941 */ /* 0x000fea0003800000 */
.L_x_9650:
        /* <DEDUP_REMOVED lines=13> */
.L_x_9653:
[----:B------:R-:W-:Y:S05]  /*eaf0*/  BSYNC B1 ;  /* 0x0000000000017941 */ /* 0x000fea0003800000 */
.L_x_9652:
        /* <DEDUP_REMOVED lines=13> */
.L_x_9655:
[----:B------:R-:W-:Y:S05]  /*ebd0*/  BSYNC B1 ;  /* 0x0000000000017941 */ /* 0x000fea0003800000 */
.L_x_9654:
        /* <DEDUP_REMOVED lines=16> */
.L_x_9648:
        /* <DEDUP_REMOVED lines=33> */
.L_x_9657:
        /* <DEDUP_REMOVED lines=45> */
.L_x_9659:
[----:B------:R-:W-:Y:S05]  /*f1c0*/  BSYNC B1 ;  /* 0x0000000000017941 */ /* 0x000fea0003800000 */
.L_x_9658:
        /* <DEDUP_REMOVED lines=11> */
[----:B------:R-:W-:Y:S01]  /*f280*/  UIMAD UR4, UR10, UR12, URZ ;  /* 0x0000000c0a0472a4 */ /* 0x000fe2000f8e023f */
[----:B------:R-:W-:Y:S01]  /*f290*/  MOV R5, R6 ;  /* 0x0000000600057202 */ /* 0x000fe20000000f00 */
[----:B------:R-:W-:Y:S02]  /*f2a0*/  UIMAD.WIDE.U32 UR6, UR39, UR12, UR6 ;  /* 0x0000000c270672a5 */ /* 0x000fe4000f8e0006 */
        /* <DEDUP_REMOVED lines=47> */
.L_x_9661:
[----:B------:R-:W-:Y:S05]  /*f5a0*/  BSYNC B1 ;  /* 0x0000000000017941 */ /* 0x000fea0003800000 */
.L_x_9660:
        /* <DEDUP_REMOVED lines=13> */
.L_x_9663:
[----:B------:R-:W-:Y:S05]  /*f680*/  BSYNC B1 ;  /* 0x0000000000017941 */ /* 0x000fea0003800000 */
.L_x_9662:
        /* <DEDUP_REMOVED lines=13> */
.L_x_9665:
[----:B------:R-:W-:Y:S05]  /*f760*/  BSYNC B1 ;  /* 0x0000000000017941 */ /* 0x000fea0003800000 */
.L_x_9664:
        /* <DEDUP_REMOVED lines=14> */
.L_x_9656:
[----:B------:R-:W-:Y:S05]  /*f850*/  BSYNC B0 ;  /* 0x0000000000007941 */ /* 0x000fea0003800000 */
.L_x_9647:
[----:B------:R-:W-:Y:S02]  /*f860*/  ULDC UR4, c[0x0][0xc3c] ;  /* 0x00030f0000047ab9 */ /* 0x000fe40000000800 */
[----:B------:R-:W-:-:S13]  /*f870*/  ISETP.GE.AND P0, PT, R47, UR4, PT ;  /* 0x000000042f007c0c */ /* 0x000fda000bf06270 */
[----:B------:R-:W-:Y:S05]  /*f880*/  @!P0 BRA `(.L_x_9666) ;  /* 0xffffff14002c8947 */ /* 0x000fea000383ffff */
[----:B------:R-:W-:Y:S05]  /*f890*/  EXIT ;  /* 0x000000000000794d */ /* 0x000fea0003800000 */
.L_x_9605:
        /* <DEDUP_REMOVED lines=48> */
[----:B-1----:R-:W-:-:S05]  /*fba0*/  IMAD R4, R4, R9, RZ ;  /* 0x0000000904047224 */ /* 0x002fca00078e02ff */
[----:B0-----:R-:W-:Y:S02]  /*fbb0*/  ISETP.GT.AND P6, PT, R4, R7, PT ;  /* 0x000000070400720c */ /* 0x001fe40003fc4270 */
[----:B------:R-:W-:-:S11]  /*fbc0*/  MOV R3, R4 ;  /* 0x0000000400037202 */ /* 0x000fd60000000f00 */
[----:B------:R-:W-:Y:S05]  /*fbd0*/  @P6 BRA `(.L_x_9668) ;  /* 0x0000000000946947 */ /* 0x000fea0003800000 */
[----:B------:R-:W-:Y:S01]  /*fbe0*/  IMAD.MOV.U32 R4, RZ, RZ, R3 ;  /* 0x000000ffff047224 */ /* 0x000fe200078e0003 */
[----:B------:R-:W-:Y:S01]  /*fbf0*/  UMOV UR4, URZ ;  /* 0x0000003f00047c82 */ /* 0x000fe20008000000 */
[----:B------:R-:W-:-:S05]  /*fc00*/  ULDC UR5, c[0x0][0xc3c] ;  /* 0x00030f0000057ab9 */ /* 0x000fca0000000800 */
.L_x_9672:
        /* <DEDUP_REMOVED lines=12> */
.L_x_9671:
[----:B------:R-:W-:Y:S05]  /*fcd0*/  BSYNC B0 ;  /* 0x0000000000007941 */ /* 0x000fea0003800000 */
.L_x_9670:
        /* <DEDUP_REMOVED lines=17> */
[----:B0-----:R-:W-:-:S05]  /*fdf0*/  IMAD R3, R10, R9, RZ ;  /* 0x000000090a037224 */ /* 0x001fca00078e02ff */
[----:B------:R-:W-:-:S04]  /*fe00*/  IADD3 R4, R3, R4, RZ ;  /* 0x0000000403047210 */ /* 0x000fc80007ffe0ff */
[----:B------:R-:W-:-:S13]  /*fe10*/  ISETP.GT.AND P6, PT, R4, R7, PT ;  /* 0x000000070400720c */ /* 0x000fda0003fc4270 */
[----:B------:R-:W-:Y:S05]  /*fe20*/  @!P6 BRA `(.L_x_9672) ;  /* 0xfffffffc0078e947 */ /* 0x000fea000383ffff */
.L_x_9668:
        /* <DEDUP_REMOVED lines=24> */
.L_x_9673:
        /* <DEDUP_REMOVED lines=25> */
[----:B------:R-:W-:-:S03]  /*10140*/  IMAD.MOV R7, RZ, RZ, -R2 ;  /* 0x000000ffff077224 */ /* 0x000fc600078e0a02 */
[----:B------:R-:W-:Y:S01]  /*10150*/  IADD3 R3, -R13, RZ, RZ ;  /* 0x000000ff0d037210 */ /* 0x000fe20007ffe1ff */
        /* <DEDUP_REMOVED lines=33> */
.L_x_9669:
[----:B------:R-:W-:Y:S01]  /*10370*/  IMAD.MOV.U32 R16, RZ, RZ, R7 ;  /* 0x000000ffff107224 */ /* 0x000fe200078e0007 */
[----:B------:R-:W-:Y:S01]  /*10380*/  ULDC UR40, c[0x0][0xc3c] ;  /* 0x00030f0000287ab9 */ /* 0x000fe20000000800 */
[----:B------:R-:W-:Y:S02]  /*10390*/  IMAD.MOV.U32 R17, RZ, RZ, RZ ;  /* 0x000000ffff117224 */ /* 0x000fe400078e00ff */
[----:B------:R-:W-:-:S07]  /*103a0*/  IMAD.MOV.U32 R18, RZ, RZ, RZ ;  /* 0x000000ffff127224 */ /* 0x000fce00078e00ff */
.L_x_9674:
[----:B------:R-:W-:Y:S01]  /*103b0*/  ISETP.NE.AND P0, PT, R5, RZ, PT ;  /* 0x000000ff0500720c */ /* 0x000fe20003f05270 */
[----:B------:R-:W-:-:S12]  /*103c0*/  IMAD.U32 R19, RZ, RZ, UR40 ;  /* 0x00000028ff137e24 */ /* 0x000fd8000f8e00ff */
[----:B------:R-:W0:Y:S01]  /*103d0*/  @!P0 S2R R3, SR_CgaCtaId ;  /* 0x0000000000038919 */ /* 0x000e220000008800 */
[----:B------:R-:W-:-:S04]  /*103e0*/  @!P0 MOV R0, 0x400 ;  /* 0x0000040000008802 */ /* 0x000fc80000000f00 */
[----:B0-----:R-:W-:-:S05]  /*103f0*/  @!P0 LEA R0, R3, R0, 0x18 ;  /* 0x0000000003008211 */ /* 0x001fca00078ec0ff */
[----:B------:R0:W-:Y:S01]  /*10400*/  @!P0 STS.128 [R0+0x228d0], R16 ;  /* 0x0228d01000008388 */ /* 0x0001e20000000c00 */
[----:B------:R-:W-:Y:S06]  /*10410*/  BAR.ARV 0x5, 0x180 ;  /* 0x0146000000007b1d */ /* 0x000fec0000002000 */
.L_x_9667:
[----:B------:R-:W-:Y:S01]  /*10420*/  ULDC UR4, c[0x0][0xc3c] ;  /* 0x00030f0000047ab9 */ /* 0x000fe20000000800 */
[----:B------:R1:W-:Y:S01]  /*10430*/  STL [R1+0x1c], RZ ;  /* 0x00001cff01007387 */ /* 0x0003e20000100800 */
[----:B------:R-:W-:Y:S01]  /*10440*/  UISETP.GE.AND UP0, UPT, UR40, UR4, UPT ;  /* 0x000000042800728c */ /* 0x000fe2000bf06270 */
[----:B------:R-:W-:Y:S01]  /*10450*/  MOV R36, 0x1 ;  /* 0x0000000100247802 */ /* 0x000fe20000000f00 */
[----:B------:R-:W-:-:S04]  /*10460*/  IMAD.MOV.U32 R33, RZ, RZ, RZ ;  /* 0x000000ffff217224 */ /* 0x000fc800078e00ff */
[----:B------:R-:W-:-:S13]  /*10470*/  PLOP3.LUT P0, PT, PT, PT, UP0, 0x80, 0x0 ;  /* 0x000000000000781c */ /* 0x000fda0003f0f008 */
[----:B-1----:R-:W-:Y:S05]  /*10480*/  @P0 BRA `(.L_x_9675) ;  /* 0x0000006000040947 */ /* 0x002fea0003800000 */
[----:B------:R-:W1:Y:S01]  /*10490*/  S2R R9, SR_TID.X ;  /* 0x0000000000097919 */ /* 0x000e620000002100 */
[----:B------:R-:W2:Y:S01]  /*104a0*/  S2UR UR4, SR_CgaCtaId ;  /* 0x00000000000479c3 */ /* 0x000ea20000008800 */
[----:B------:R-:W-:Y:S01]  /*104b0*/  MOV R22, 0x400 ;  /* 0x0000040000167802 */ /* 0x000fe20000000f00 */
[----:B------:R-:W-:Y:S01]  /*104c0*/  IMAD.MOV.U32 R33, RZ, RZ, RZ ;  /* 0x000000ffff217224 */ /* 0x000fe200078e00ff */
[----:B------:R-:W-:Y:S01]  /*104d0*/  MOV R36, 0x1 ;  /* 0x0000000100247802 */ /* 0x000fe20000000f00 */
[----:B------:R-:W-:Y:S02]  /*104e0*/  ULOP3.LUT UR46, UR36, 0x2, URZ, 0xfc, !UPT ;  /* 0x00000002242e7892 */ /* 0x000fe4000f8efc3f */
[----:B------:R-:W-:Y:S01]  /*104f0*/  ULOP3.LUT UR47, UR36, 0x1, URZ, 0xfc, !UPT ;  /* 0x00000001242f7892 */ /* 0x000fe2000f8efc3f */
[----:B------:R-:W-:Y:S01]  /*10500*/  ULDC UR48, c[0x0][0xc] ;  /* 0x0000030000307ab9 */ /* 0x000fe20000000800 */
[C---:B-1----:R-:W-:Y:S01]  /*10510*/  IMAD.SHL.U32 R2, R9.reuse, 0x20, RZ ;  /* 0x0000002009027824 */ /* 0x042fe200078e00ff */
[C---:B------:R-:W-:Y:S01]  /*10520*/  LOP3.LUT R8, R9.reuse, 0x7f, RZ, 0xc0, !PT ;  /* 0x0000007f09087812 */ /* 0x040fe200078ec0ff */
[C---:B------:R-:W-:Y:S01]  /*10530*/  IMAD.SHL.U32 R23, R9.reuse, 0x80, RZ ;  /* 0x0000008009177824 */ /* 0x040fe200078e00ff */
[C---:B------:R-:W-:Y:S01]  /*10540*/  LOP3.LUT P0, RZ, R9.reuse, 0x4, RZ, 0xc0, !PT ;  /* 0x0000000409ff7812 */ /* 0x040fe2000780c0ff */
[C---:B------:R-:W-:Y:S01]  /*10550*/  IMAD.SHL.U32 R7, R9.reuse, 0x4, RZ ;  /* 0x0000000409077824 */ /* 0x040fe200078e00ff */
        /* <DEDUP_REMOVED lines=12> */
[----:B------:R-:W-:Y:S02]  /*10620*/  IADD3 R2, R5, R6, R2 ;  /* 0x0000000605027210 */ /* 0x000fe40007ffe002 */
[----:B------:R-:W-:Y:S02]  /*10630*/  LOP3.LUT R4, R32, 0x3f0, RZ, 0xc0, !PT ;  /* 0x000003f020047812 */ /* 0x000fe400078ec0ff */
[----:B------:R-:W-:Y:S01]  /*10640*/  LOP3.LUT R23, R0, 0xc00, R23, 0xf8, !PT ;  /* 0x00000c0000177812 */ /* 0x000fe200078ef817 */
[----:B------:R2:W-:Y:S01]  /*10650*/  STL [R1+0x14], R2 ;  /* 0x0000140201007387 */ /* 0x0005e20000100800 */
[----:B------:R-:W-:Y:S02]  /*10660*/  SHF.R.U32.HI R0, RZ, 0x3, R8 ;  /* 0x00000003ff007819 */ /* 0x000fe40000011608 */
[----:B------:R-:W-:Y:S01]  /*10670*/  LOP3.LUT R7, R4, 0x70, R7, 0x78, !PT ;  /* 0x0000007004077812 */ /* 0x000fe200078e7807 */
[----:B------:R-:W-:Y:S01]  /*10680*/  STL [R1+0x1c], RZ ;  /* 0x00001cff01007387 */ /* 0x000fe20000100800 */
[----:B------:R-:W-:-:S02]  /*10690*/  LOP3.LUT R3, R0, 0x70, R32, 0xf8, !PT ;  /* 0x0000007000037812 */ /* 0x000fc400078ef820 */
[----:B------:R-:W-:Y:S02]  /*106a0*/  LOP3.LUT R0, R7, 0x400, R32, 0xf8, !PT ;  /* 0x0000040007007812 */ /* 0x000fe400078ef820 */
[----:B------:R-:W-:Y:S01]  /*106b0*/  LOP3.LUT R32, R32, 0x70, RZ, 0xc0, !PT ;  /* 0x0000007020207812 */ /* 0x000fe200078ec0ff */
[----:B--2---:R-:W-:Y:S01]  /*106c0*/  IMAD.U32 R2, RZ, RZ, UR4 ;  /* 0x00000004ff027e24 */ /* 0x004fe2000f8e00ff */
[----:B------:R-:W-:-:S04]  /*106d0*/  LOP3.LUT R3, R3, 0x80, RZ, 0xfc, !PT ;  /* 0x0000008003037812 */ /* 0x000fc800078efcff */
[----:B------:R-:W-:Y:S01]  /*106e0*/  LEA R22, R2, R22, 0x18 ;  /* 0x0000001602167211 */ /* 0x000fe200078ec0ff */
[----:B------:R0:W-:Y:S04]  /*106f0*/  STL [R1+0x8], R2 ;  /* 0x0000080201007387 */ /* 0x0001e80000100800 */
[----:B------:R1:W-:Y:S01]  /*10700*/  STL [R1+0x10], R0 ;  /* 0x0000100001007387 */ /* 0x0003e20000100800 */
[C---:B0-----:R-:W-:Y:S02]  /*10710*/  VIADD R2, R23.reuse, 0x40 ;  /* 0x0000004017027836 */ /* 0x041fe40000000000 */
[----:B------:R-:W-:Y:S02]  /*10720*/  @P0 VIADD R2, R23, 0xffffffc0 ;  /* 0xffffffc017020836 */ /* 0x000fe40000000000 */
[----:B-1----:R-:W-:-:S03]  /*10730*/  IMAD.IADD R0, R22, 0x1, R0 ;  /* 0x0000000116007824 */ /* 0x002fc600078e0200 */
[----:B------:R0:W-:Y:S04]  /*10740*/  STL [R1+0xc], R2 ;  /* 0x00000c0201007387 */ /* 0x0001e80000100800 */
[----:B------:R0:W-:Y:S02]  /*10750*/  STL [R1+0x18], R0 ;  /* 0x0000180001007387 */ /* 0x0001e40000100800 */
.L_x_9748:
[----:B------:R-:W-:Y:S01]  /*10760*/  ULDC.64 UR4, c[0x0][0xc88] ;  /* 0x0003220000047ab9 */ /* 0x000fe20000000a00 */
[----:B------:R-:W-:Y:S01]  /*10770*/  ULDC.64 UR6, c[0x0][0xa18] ;  /* 0x0002860000067ab9 */ /* 0x000fe20000000a00 */
[----:B------:R-:W-:Y:S01]  /*10780*/  UIMAD.WIDE UR4, UR40, 0x4, UR4 ;  /* 0x00000004280478a5 */ /* 0x000fe2000f8e0204 */
[----:B------:R-:W-:-:S05]  /*10790*/  ULDC.64 UR8, c[0x0][0xa00] ;  /* 0x0002800000087ab9 */ /* 0x000fca0000000a00 */
[----:B01----:R-:W-:Y:S02]  /*107a0*/  IMAD.U32 R2, RZ, RZ, UR4 ;  /* 0x00000004ff027e24 */ /* 0x003fe4000f8e00ff */
        /* <DEDUP_REMOVED lines=22> */
[----:B------:R-:W-:Y:S02]  /*10910*/  MOV R3, UR5 ;  /* 0x0000000500037c02 */ /* 0x000fe40008000f00 */
[----:B------:R-:W-:Y:S02]  /*10920*/  @UP0 UIADD3.X UR7, UR39, UR7, URZ, UP4, !UPT ;  /* 0x0000000727070290 */ /* 0x000fe4000a7fe43f */
[----:B------:R-:W-:Y:S01]  /*10930*/  UIADD3 UR8, UP0, UR45, UR8, URZ ;  /* 0x000000082d087290 */ /* 0x000fe2000ff1e03f */
[----:B------:R0:W5:Y:S03]  /*10940*/  @P0 LDG.E R0, desc[UR52][R2.64] ;  /* 0x0000003402000981 */ /* 0x000166000c1e1900 */
        /* <DEDUP_REMOVED lines=18> */
.L_x_9676:
        /* <DEDUP_REMOVED lines=21> */
.L_x_9677:
        /* <DEDUP_REMOVED lines=11> */
.L_x_9678:
        /* <DEDUP_REMOVED lines=42> */
.L_x_9680:
        /* <DEDUP_REMOVED lines=20> */
.L_x_9683:
[----:B------:R-:W-:Y:S05]  /*11050*/  BSYNC B6 ;  /* 0x0000000000067941 */ /* 0x000fea0003800000 */
.L_x_9682:
        /* <DEDUP_REMOVED lines=22> */
.L_x_9685:
[----:B------:R-:W-:Y:S05]  /*111c0*/  BSYNC B6 ;  /* 0x0000000000067941 */ /* 0x000fea0003800000 */
.L_x_9684:
        /* <DEDUP_REMOVED lines=21> */
.L_x_9687:
[----:B------:R-:W-:Y:S05]  /*11320*/  BSYNC B6 ;  /* 0x0000000000067941 */ /* 0x000fea0003800000 */
.L_x_9686:
        /* <DEDUP_REMOVED lines=19> */
.L_x_9689:
[----:B------:R-:W-:Y:S05]  /*11460*/  BSYNC B6 ;  /* 0x0000000000067941 */ /* 0x000fea0003800000 */
.L_x_9688:
        /* <DEDUP_REMOVED lines=15> */
.L_x_9768:
        /* <DEDUP_REMOVED lines=18> */
[C---:B------:R-:W-:Y:S01]  /*11680*/  ISETP.GE.AND P1, PT, R10.reuse, UR38, PT ;  /* 0x000000260a007c0c */ /* 0x040fe2000bf26270 */
[----:B------:R-:W-:Y:S01]  /*11690*/  VIADD R10, R10, UR37 ;  /* 0x000000250a0a7c36 */ /* 0x000fe20008000000 */
[----:B------:R-:W-:-:S03]  /*116a0*/  LOP3.LUT R12, R12, 0x80, RZ, 0xfc, !PT ;  /* 0x000000800c0c7812 */ /* 0x000fc600078efcff */
[----:B------:R-:W-:-:S08]  /*116b0*/  IMAD.MOV.U32 R11, RZ, RZ, R10 ;  /* 0x000000ffff0b7224 */ /* 0x000fd000078e000a */
[----:B------:R-:W2:Y:S01]  /*116c0*/  @!P1 LDC.64 R6, c[0x0][0x428] ;  /* 0x00010a00ff069b82 */ /* 0x000ea20000000a00 */
[----:B0-----:R-:W-:-:S05]  /*116d0*/  @P2 IMAD.HI.U32 R0, R10, R3, RZ ;  /* 0x000000030a002227 */ /* 0x001fca00078e00ff */
[----:B-1----:R-:W-:Y:S02]  /*116e0*/  @P2 SHF.R.U32.HI R11, RZ, R5, R0 ;  /* 0x00000005ff0b2219 */ /* 0x002fe40000011600 */
[----:B------:R-:W0:Y:S02]  /*116f0*/  @!P1 LDC.64 R4, c[0x0][0x418] ;  /* 0x00010600ff049b82 */ /* 0x000e240000000a00 */
[----:B------:R-:W-:Y:S02]  /*11700*/  @!P1 SHF.R.S32.HI R3, RZ, 0x1f, R11 ;  /* 0x0000001fff039819 */ /* 0x000fe4000001140b */
[----:B------:R-:W-:Y:S01]  /*11710*/  @!P1 MOV R2, R11 ;  /* 0x0000000b00029202 */ /* 0x000fe20000000f00 */
[----:B--2---:R-:W-:-:S04]  /*11720*/  @!P1 IMAD R0, R13, R6, RZ ;  /* 0x000000060d009224 */ /* 0x004fc800078e02ff */
        /* <DEDUP_REMOVED lines=8> */
[C---:B------:R-:W-:Y:S01]  /*117b0*/  ISETP.GE.AND P0, PT, R0.reuse, UR38, PT ;  /* 0x0000002600007c0c */ /* 0x040fe2000bf06270 */
[----:B------:R-:W-:-:S03]  /*117c0*/  VIADD R0, R0, UR37 ;  /* 0x0000002500007c36 */ /* 0x000fc60008000000 */
[----:B------:R-:W-:Y:S01]  /*117d0*/  ISETP.GT.U32.OR P0, PT, R12, 0x9f, P0 ;  /* 0x0000009f0c00780c */ /* 0x000fe20000704470 */
[----:B------:R-:W-:Y:S02]  /*117e0*/  IMAD.MOV.U32 R4, RZ, RZ, R0 ;  /* 0x000000ffff047224 */ /* 0x000fe400078e0000 */
[----:B0-----:R-:W-:-:S10]  /*117f0*/  @P2 IMAD.HI.U32 R2, R0, R3, RZ ;  /* 0x0000000300022227 */ /* 0x001fd400078e00ff */
        /* <DEDUP_REMOVED lines=11> */
[----:B------:R-:W0:Y:S03]  /*118b0*/  @!P0 LDC.64 R6, c[0x0][0x418] ;  /* 0x00010600ff068b82 */ /* 0x000e260000000a00 */
[----:B------:R-:W-:Y:S02]  /*118c0*/  @!P0 IADD3 R3, R9, R3, RZ ;  /* 0x0000000309038210 */ /* 0x000fe40007ffe0ff */
[----:B------:R-:W-:Y:S02]  /*118d0*/  LOP3.LUT R27, R27, 0xfffffffd, RZ, 0xc0, !PT ;  /* 0xfffffffd1b1b7812 */ /* 0x000fe400078ec0ff */
[----:B0-----:R-:W-:Y:S01]  /*118e0*/  @!P0 LEA R10, P1, R2, R6, 0x2 ;  /* 0x00000006020a8211 */ /* 0x001fe200078210ff */
[----:B------:R-:W-:-:S03]  /*118f0*/  IMAD.MOV.U32 R6, RZ, RZ, RZ ;  /* 0x000000ffff067224 */ /* 0x000fc600078e00ff */
        /* <DEDUP_REMOVED lines=15> */
.L_x_9691:
[----:B------:R-:W-:Y:S01]  /*119f0*/  IMAD R0, R33, 0x8, R22 ;  /* 0x0000000821007824 */ /* 0x000fe200078e0216 */
[----:B------:R-:W-:Y:S01]  /*11a00*/  SHF.L.U32 R30, R36, 0x1f, RZ ;  /* 0x0000001f241e7819 */ /* 0x000fe200000006ff */
[----:B------:R-:W-:Y:S01]  /*11a10*/  BSSY B0, `(.L_x_9692) ;  /* 0x0000004000007945 */ /* 0x000fe20003800000 */
[----:B------:R-:W-:Y:S02]  /*11a20*/  SHF.R.S32.HI R26, RZ, 0x1f, R8 ;  /* 0x0000001fff1a7819 */ /* 0x000fe40000011408 */
[----:B------:R-:W0:Y:S02]  /*11a30*/  SYNCS.PHASECHK.TRANS64.TRYWAIT P0, [R0+URZ+0x22880], R30 ;  /* 0x0228801e000075a7 */ /* 0x000e24000800017f */
[----:B0-----:R-:W-:Y:S05]  /*11a40*/  @!P0 BRA `(.L_x_9693) ;  /* 0x00000050006c8947 */ /* 0x001fea0003800000 */
.L_x_9769:
[----:B------:R-:W-:Y:S05]  /*11a50*/  BSYNC B0 ;  /* 0x0000000000007941 */ /* 0x000fea0003800000 */
.L_x_9692:
        /* <DEDUP_REMOVED lines=10> */
[----:B------:R-:W-:-:S04]  /*11b00*/  IMAD.WIDE.U32 R2, R8, UR4, RZ ;  /* 0x0000000408027c25 */ /* 0x000fc8000f8e00ff */
[----:B------:R-:W-:Y:S02]  /*11b10*/  IMAD.IADD R3, R3, 0x1, R4 ;  /* 0x0000000103037824 */ /* 0x000fe400078e0204 */
[----:B------:R-:W-:Y:S02]  /*11b20*/  IMAD R4, R28, UR6, RZ ;  /* 0x000000061c047c24 */ /* 0x000fe4000f8e02ff */
[----:B------:R-:W-:-:S04]  /*11b30*/  IMAD.WIDE.U32 R2, R5, UR6, R2 ;  /* 0x0000000605027c25 */ /* 0x000fc8000f8e0002 */
[----:B------:R-:W-:Y:S01]  /*11b40*/  IMAD R4, R5, UR7, R4 ;  /* 0x0000000705047c24 */ /* 0x000fe2000f8e0204 */
[----:B-1----:R-:W-:-:S03]  /*11b50*/  ISETP.GE.AND P1, PT, R32, R9, PT ;  /* 0x000000092000720c */ /* 0x002fc60003f26270 */
[----:B------:R-:W-:Y:S01]  /*11b60*/  IMAD.IADD R3, R3, 0x1, R4 ;  /* 0x0000000103037824 */ /* 0x000fe200078e0204 */
[----:B------:R-:W-:Y:S01]  /*11b70*/  SHF.R.S32.HI R25, RZ, 0x1f, R7 ;  /* 0x0000001fff197819 */ /* 0x000fe20000011407 */
[----:B------:R-:W-:Y:S01]  /*11b80*/  IMAD R21, R37, UR8, RZ ;  /* 0x0000000825157c24 */ /* 0x000fe2000f8e02ff */
[----:B------:R-:W1:Y:S01]  /*11b90*/  S2R R13, SR_TID.X ;  /* 0x00000000000d7919 */ /* 0x000e620000002100 */
        /* <DEDUP_REMOVED lines=9> */
[----:B------:R-:W-:-:S05]  /*11c30*/  IMAD.WIDE.U32 R2, R7, UR4, RZ ;  /* 0x0000000407027c25 */ /* 0x000fca000f8e00ff */
[----:B------:R-:W-:Y:S01]  /*11c40*/  IADD3 R3, R3, R4, RZ ;  /* 0x0000000403037210 */ /* 0x000fe20007ffe0ff */
[----:B------:R-:W-:-:S04]  /*11c50*/  IMAD R4, R29, UR6, RZ ;  /* 0x000000061d047c24 */ /* 0x000fc8000f8e02ff */
[C---:B------:R-:W-:Y:S02]  /*11c60*/  IMAD R4, R6.reuse, UR7, R4 ;  /* 0x0000000706047c24 */ /* 0x040fe4000f8e0204 */
[----:B------:R-:W-:-:S04]  /*11c70*/  IMAD.WIDE.U32 R2, R6, UR6, R2 ;  /* 0x0000000606027c25 */ /* 0x000fc8000f8e0002 */
        /* <DEDUP_REMOVED lines=92> */
.L_x_9791:
        /* <DEDUP_REMOVED lines=9> */
.L_x_9695:
        /* <DEDUP_REMOVED lines=11> */
.L_x_9696:
[----:B------:R1:W-:Y:S01]  /*12380*/  SYNCS.ARRIVE.TRANS64.A1T0 RZ, [R0+URZ+0x22870], RZ ;  /* 0x022870ff00ff79a7 */ /* 0x0003e2000810003f */
[----:B------:R-:W-:Y:S05]  /*12390*/  @!P6 BRA `(.L_x_9697) ;  /* 0x000000000004e947 */ /* 0x000fea0003800000 */
[----:B------:R-:W-:Y:S01]  /*123a0*/  BPT.TRAP 0x1 ;  /* 0x000000040000795c */ /* 0x000fe20000300000 */
.L_x_9697:
[----:B------:R-:W2:Y:S01]  /*123b0*/  SYNCS.PHASECHK.TRANS64.TRYWAIT P0, [R0+URZ+0x22840], R30 ;  /* 0x0228401e000075a7 */ /* 0x000ea2000800017f */
[----:B------:R-:W-:Y:S04]  /*123c0*/  BSSY B0, `(.L_x_9698) ;  /* 0x0000002000007945 */ /* 0x000fe80003800000 */
[----:B--2---:R-:W-:Y:S05]  /*123d0*/  @!P0 BRA `(.L_x_9699) ;  /* 0x0000005400408947 */ /* 0x004fea0003800000 */
.L_x_9792:
[----:B------:R-:W-:Y:S05]  /*123e0*/  BSYNC B0 ;  /* 0x0000000000007941 */ /* 0x000fea0003800000 */
.L_x_9698:
        /* <DEDUP_REMOVED lines=8> */
[----:B------:R-:W-:Y:S02]  /*12470*/  IMAD.IADD R3, R3, 0x1, R9 ;  /* 0x0000000103037824 */ /* 0x000fe400078e0209 */
[C---:B------:R-:W-:Y:S02]  /*12480*/  IMAD R28, R5.reuse, UR7, R28 ;  /* 0x00000007051c7c24 */ /* 0x040fe4000f8e021c */
[----:B------:R-:W-:-:S04]  /*12490*/  IMAD.WIDE.U32 R2, R5, UR6, R2 ;  /* 0x0000000605027c25 */ /* 0x000fc8000f8e0002 */
[----:B------:R-:W-:Y:S02]  /*124a0*/  IMAD R25, R25, UR4, RZ ;  /* 0x0000000419197c24 */ /* 0x000fe4000f8e02ff */
[----:B------:R-:W-:Y:S02]  /*124b0*/  IMAD.IADD R3, R3, 0x1, R28 ;  /* 0x0000000103037824 */ /* 0x000fe400078e021c */
[C---:B------:R-:W-:Y:S02]  /*124c0*/  IMAD R25, R7.reuse, UR5, R25 ;  /* 0x0000000507197c24 */ /* 0x040fe4000f8e0219 */
[----:B------:R-:W-:Y:S01]  /*124d0*/  IMAD.WIDE.U32 R10, R7, UR4, RZ ;  /* 0x00000004070a7c25 */ /* 0x000fe2000f8e00ff */
[----:B------:R-:W-:Y:S01]  /*124e0*/  ULDC.64 UR4, c[0x0][0x308] ;  /* 0x0000c20000047ab9 */ /* 0x000fe20000000a00 */
[----:B---3--:R-:W-:Y:S02]  /*124f0*/  ISETP.GE.AND P2, PT, R32, R12, PT ;  /* 0x0000000c2000720c */ /* 0x008fe40003f46270 */
[----:B------:R-:W-:Y:S01]  /*12500*/  IMAD.WIDE.U32 R2, R18, UR4, R2 ;  /* 0x0000000412027c25 */ /* 0x000fe2000f8e0002 */
[----:B------:R-:W-:-:S03]  /*12510*/  IADD3 R11, R11, R25, RZ ;  /* 0x000000190b0b7210 */ /* 0x000fc60007ffe0ff */
[----:B------:R-:W-:Y:S01]  /*12520*/  IMAD R9, R37, UR4, RZ ;  /* 0x0000000425097c24 */ /* 0x000fe2000f8e02ff */
[----:B------:R-:W-:Y:S01]  /*12530*/  IADD3 R8, P0, R2, UR8, RZ ;  /* 0x0000000802087c10 */ /* 0x000fe2000ff1e0ff */
[----:B------:R-:W-:Y:S02]  /*12540*/  IMAD R29, R29, UR6, RZ ;  /* 0x000000061d1d7c24 */ /* 0x000fe4000f8e02ff */
[----:B------:R-:W-:Y:S02]  /*12550*/  IMAD R9, R18, UR5, R9 ;  /* 0x0000000512097c24 */ /* 0x000fe4000f8e0209 */
[----:B------:R-:W-:-:S03]  /*12560*/  IMAD R29, R6, UR7, R29 ;  /* 0x00000007061d7c24 */ /* 0x000fc6000f8e021d */
[----:B------:R-:W-:Y:S01]  /*12570*/  IADD3.X R7, R3, UR9, R9, P0, !PT ;  /* 0x0000000903077c10 */ /* 0x000fe200087fe409 */
[----:B------:R-:W-:-:S04]  /*12580*/  IMAD.WIDE.U32 R2, R6, UR6, R10 ;  /* 0x0000000606027c25 */ /* 0x000fc8000f8e000a */
        /* <DEDUP_REMOVED lines=20> */
[----:B------:R-:W3:Y:S02]  /*126d0*/  SHFL.IDX PT, R14, R8, 0x2, 0x181f ;  /* 0x00581f00080e7f89 */ /* 0x000ee400000e0000 */
[----:B----4-:R-:W-:Y:S02]  /*126e0*/  @P1 IMAD.X R3, RZ, RZ, R2, P0 ;  /* 0x000000ffff031224 */ /* 0x010fe400000e0602 */
[----:B------:R-:W-:Y:S01]  /*126f0*/  @P1 IMAD.MOV.U32 R2, RZ, RZ, R9 ;  /* 0x000000ffff021224 */ /* 0x000fe200078e0009 */
[----:B---3--:R-:W-:Y:S02]  /*12700*/  @P5 IADD3 R9, P0, R32, R14, RZ ;  /* 0x0000000e20095210 */ /* 0x008fe40007f1e0ff */
[----:B------:R-:W-:Y:S04]  /*12710*/  SHFL.IDX PT, R14, R8, 0x3, 0x181f ;  /* 0x00781f00080e7f89 */ /* 0x000fe800000e0000 */
[----:B------:R3:W-:Y:S01]  /*12720*/  @P1 LDGSTS.E.BYPASS.LTC128B.128 [R4+0x18c00], desc[UR52][R2.64], !P2 ;  /* 0x18c0000002041fae */ /* 0x0007e2000d101d74 */
[----:B------:R-:W-:-:S03]  /*12730*/  LOP3.LUT P1, RZ, R27, 0x800, RZ, 0xc0, !PT ;  /* 0x000008001bff7812 */ /* 0x000fc6000782c0ff */
        /* <DEDUP_REMOVED lines=9> */
[----:B---3--:R-:W-:Y:S01]  /*127d0*/  @P4 IADD3.X R10, RZ, R2, RZ, P0, !PT ;  /* 0x00000002ff0a4210 */ /* 0x008fe200007fe4ff */
[----:B------:R-:W-:-:S04]  /*127e0*/  @P4 IMAD.MOV.U32 R2, RZ, RZ, R9 ;  /* 0x000000ffff024224 */ /* 0x000fc800078e0009 */
        /* <DEDUP_REMOVED lines=13> */
[----:B---3--:R-:W-:-:S02]  /*128c0*/  @P5 IMAD.X R10, RZ, RZ, R2, P0 ;  /* 0x000000ffff0a5224 */ /* 0x008fc400000e0602 */
[----:B------:R-:W-:Y:S01]  /*128d0*/  @P5 IMAD.MOV.U32 R2, RZ, RZ, R9 ;  /* 0x000000ffff025224 */ /* 0x000fe200078e0009 */
[C---:B------:R-:W-:Y:S02]  /*128e0*/  @P6 IADD3 R9, P0, R32.reuse, R14, RZ ;  /* 0x0000000e20096210 */ /* 0x040fe40007f1e0ff */
[----:B------:R-:W-:Y:S01]  /*128f0*/  @P5 MOV R3, R10 ;  /* 0x0000000a00035202 */ /* 0x000fe20000000f00 */
        /* <DEDUP_REMOVED lines=17> */
[----:B----4-:R-:W-:Y:S01]  /*12a10*/  @P1 IMAD.X R9, RZ, RZ, R2, P0 ;  /* 0x000000ffff091224 */ /* 0x010fe200000e0602 */
[----:B------:R-:W-:Y:S02]  /*12a20*/  @P1 MOV R2, R14 ;  /* 0x0000000e00021202 */ /* 0x000fe40000000f00 */
[----:B------:R3:W4:Y:S01]  /*12a30*/  SHFL.IDX PT, R14, R5, 0x1, 0x181f ;  /* 0x00381f00050e7f89 */ /* 0x00072200000e0000 */
[----:B------:R-:W-:-:S05]  /*12a40*/  @P1 IMAD.MOV.U32 R3, RZ, RZ, R9 ;  /* 0x000000ffff031224 */ /* 0x000fca00078e0009 */
[----:B0-----:R3:W-:Y:S02]  /*12a50*/  @P1 LDGSTS.E.BYPASS.LTC128B.128 [R4+0x1c400], desc[UR52][R2.64], !P2 ;  /* 0x1c40000002041fae */ /* 0x0017e4000d101d74 */
.L_x_9814:
        /* <DEDUP_REMOVED lines=9> */
.L_x_9701:
        /* <DEDUP_REMOVED lines=11> */
.L_x_9702:
        /* <DEDUP_REMOVED lines=34> */
.L_x_9704:
[----:B------:R-:W-:Y:S05]  /*12dc0*/  BSYNC B6 ;  /* 0x0000000000067941 */ /* 0x000fea0003800000 */
.L_x_9703:
[----:B------:R0:W5:Y:S01]  /*12dd0*/  LDL R8, [R1+0x18] ;  /* 0x0000180001087983 */ /* 0x0001620000100800 */
[----:B------:R-:W-:Y:S01]  /*12de0*/  R2UR UR6, R37 ;  /* 0x00000000250672ca */ /* 0x000fe200000e0000 */
[----:B------:R-:W-:Y:S01]  /*12df0*/  UISETP.NE.AND UP0, UPT, UR49, URZ, UPT ;  /* 0x0000003f3100728c */ /* 0x000fe2000bf05270 */
[C---:B------:R-:W-:Y:S01]  /*12e00*/  R2UR UR10, R18.reuse ;  /* 0x00000000120a72ca */ /* 0x040fe200000e0000 */
[----:B------:R-:W1:Y:S01]  /*12e10*/  S2R R2, SR_TID.X ;  /* 0x0000000000027919 */ /* 0x000e620000002100 */
[----:B------:R-:W-:Y:S01]  /*12e20*/  R2UR UR7, R18 ;  /* 0x00000000120772ca */ /* 0x000fe200000e0000 */
[----:B------:R-:W-:Y:S01]  /*12e30*/  ULDC.64 UR8, c[0x0][0x2d8] ;  /* 0x0000b60000087ab9 */ /* 0x000fe20000000a00 */
[----:B------:R-:W2:Y:S01]  /*12e40*/  LDC R4, c[0x0][0x448] ;  /* 0x00011200ff047b82 */ /* 0x000ea20000000800 */
        /* <DEDUP_REMOVED lines=17> */
[----:B------:R-:W-:Y:S01]  /*12f60*/  @P0 IMAD.HI.U32 R2, R5, UR10, RZ ;  /* 0x0000000a05020c27 */ /* 0x000fe2000f8e00ff */
[----:B------:R-:W-:Y:S01]  /*12f70*/  MOV R0, R5 ;  /* 0x0000000500007202 */ /* 0x000fe20000000f00 */
[----:B------:R-:W1:Y:S03]  /*12f80*/  S2R R19, SR_TID.X ;  /* 0x0000000000137919 */ /* 0x000e660000002100 */
[----:B------:R-:W-:Y:S01]  /*12f90*/  @P1 SHF.R.U32.HI R0, RZ, UR6, R2 ;  /* 0x00000006ff001c19 */ /* 0x000fe20008011602 */
[----:B------:R-:W-:Y:S02]  /*12fa0*/  UIMAD UR7, UR43, UR9, UR7 ;  /* 0x000000092b0772a4 */ /* 0x000fe4000f8e0207 */
[----:B------:R-:W-:Y:S01]  /*12fb0*/  UIMAD.WIDE.U32 UR4, UR43, UR8, UR4 ;  /* 0x000000082b0472a5 */ /* 0x000fe2000f8e0004 */
[--C-:B------:R-:W-:Y:S01]  /*12fc0*/  SHF.R.S32.HI R2, RZ, 0x1f, R0.reuse ;  /* 0x0000001fff027819 */ /* 0x100fe20000011400 */
[----:B------:R-:W-:Y:S01]  /*12fd0*/  IMAD.MOV R6, RZ, RZ, -R0 ;  /* 0x000000ffff067224 */ /* 0x000fe200078e0a00 */
[----:B------:R-:W-:Y:S01]  /*12fe0*/  ULDC.64 UR8, c[0x0][0x2d0] ;  /* 0x0000b40000087ab9 */ /* 0x000fe20000000a00 */
[----:B------:R-:W-:Y:S01]  /*12ff0*/  UIADD3 UR5, UR5, UR7, URZ ;  /* 0x0000000705057290 */ /* 0x000fe2000fffe03f */
[----:B------:R-:W-:-:S02]  /*13000*/  IMAD.U32 R9, RZ, RZ, UR8 ;  /* 0x00000008ff097e24 */ /* 0x000fc4000f8e00ff */
[----:B------:R-:W-:Y:S02]  /*13010*/  IMAD R3, R2, UR8, RZ ;  /* 0x0000000802037c24 */ /* 0x000fe4000f8e02ff */
[----:B--2---:R-:W-:Y:S02]  /*13020*/  IMAD R5, R4, R6, R5 ;  /* 0x0000000604057224 */ /* 0x004fe400078e0205 */
        /* <DEDUP_REMOVED lines=19> */
[----:B------:R-:W-:Y:S01]  /*13160*/  IMAD R17, R17, 0x80, R10 ;  /* 0x0000008011117824 */ /* 0x000fe200078e020a */
[----:B------:R-:W1:Y:S03]  /*13170*/  SHFL.IDX PT, R2, R5, RZ, 0x181f ;  /* 0x00181fff05027589 */ /* 0x000e6600000e0000 */
[C---:B------:R-:W-:Y:S01]  /*13180*/  VIADD R7, R17.reuse, 0x10 ;  /* 0x0000001011077836 */ /* 0x040fe20000000000 */
[----:B------:R-:W-:Y:S01]  /*13190*/  ISETP.GE.AND P2, PT, R17, R4, PT ;  /* 0x000000041100720c */ /* 0x000fe20003f46270 */
[----:B------:R-:W-:-:S12]  /*131a0*/  SHFL.IDX PT, R6, R5, 0x1, 0x181f ;  /* 0x00381f0005067f89 */ /* 0x000fd800000e0000 */
[----:B0-----:R-:W-:-:S05]  /*131b0*/  @!P2 IADD3 R14, P1, R32, R14, RZ ;  /* 0x0000000e200ea210 */ /* 0x001fca0007f3e0ff */
[----:B-1----:R-:W-:Y:S02]  /*131c0*/  @!P2 IMAD.X R3, RZ, RZ, R2, P1 ;  /* 0x000000ffff03a224 */ /* 0x002fe400008e0602 */
[----:B------:R-:W-:Y:S02]  /*131d0*/  @!P2 IMAD.MOV.U32 R2, RZ, RZ, R14 ;  /* 0x000000ffff02a224 */ /* 0x000fe400078e000e */
[----:B------:R-:W0:Y:S04]  /*131e0*/  SHFL.IDX PT, R14, R0, 0x1, 0x181f ;  /* 0x00381f00000e7f89 */ /* 0x000e2800000e0000 */
[----:B-----5:R0:W-:Y:S01]  /*131f0*/  @!P2 LDGSTS.E.BYPASS.LTC128B.128 [R8+0x14400], desc[UR52][R2.64], !P0 ;  /* 0x144000000208afae */ /* 0x0201e2000c101d74 */
[----:B------:R-:W-:Y:S01]  /*13200*/  ISETP.GE.AND P2, PT, R7, R4, PT ;  /* 0x000000040700720c */ /* 0x000fe20003f46270 */
[----:B------:R-:W-:-:S12]  /*13210*/  VIADD R7, R17, 0x20 ;  /* 0x0000002011077836 */ /* 0x000fd80000000000 */
[----:B0-----:R-:W-:Y:S02]  /*13220*/  @!P2 IADD3 R2, P1, R32, R14, RZ ;  /* 0x0000000e2002a210 */ /* 0x001fe40007f3e0ff */
[----:B------:R-:W0:Y:S02]  /*13230*/  SHFL.IDX PT, R14, R0, 0x2, 0x181f ;  /* 0x00581f00000e7f89 */ /* 0x000e2400000e0000 */
[----:B------:R-:W-:Y:S02]  /*13240*/  @!P2 IADD3.X R3, RZ, R6, RZ, P1, !PT ;  /* 0x00000006ff03a210 */ /* 0x000fe40000ffe4ff */
        /* <DEDUP_REMOVED lines=26> */
[----:B------:R-:W0:Y:S02]  /*133f0*/  SHFL.IDX PT, R14, R0, 0x6, 0x181f ;  /* 0x00d81f00000e7f89 */ /* 0x000e2400000e0000 */
[----:B-1----:R-:W-:Y:S02]  /*13400*/  @!P2 IADD3.X R3, RZ, R6, RZ, P1, !PT ;  /* 0x00000006ff03a210 */ /* 0x002fe40000ffe4ff */
        /* <DEDUP_REMOVED lines=8> */
.L_x_9831:
        /* <DEDUP_REMOVED lines=10> */
.L_x_9706:
        /* <DEDUP_REMOVED lines=18> */
.L_x_9832:
[----:B------:R-:W-:Y:S05]  /*13650*/  BSYNC B0 ;  /* 0x0000000000007941 */ /* 0x000fea0003800000 */
.L_x_9707:
[----:B------:R-:W-:-:S06]  /*13660*/  UISETP.GE.AND UP0, UPT, UR42, 0x2, UPT ;  /* 0x000000022a00788c */ /* 0x000fcc000bf06270 */
[----:B------:R-:W-:-:S13]  /*13670*/  PLOP3.LUT P0, PT, PT, PT, UP0, 0x80, 0x0 ;  /* 0x000000000000781c */ /* 0x000fda0003f0f008 */
[----:B------:R-:W-:Y:S05]  /*13680*/  @!P0 BRA `(.L_x_9709) ;  /* 0x0000001800548947 */ /* 0x000fea0003800000 */
[----:B------:R-:W-:Y:S01]  /*13690*/  UIADD3 UR4, UR42, -0x2, URZ ;  /* 0xfffffffe2a047890 */ /* 0x000fe2000fffe03f */
[----:B------:R-:W-:Y:S01]  /*136a0*/  IMAD.MOV.U32 R25, RZ, RZ, R36 ;  /* 0x000000ffff197224 */ /* 0x000fe200078e0024 */
[----:B------:R-:W-:-:S04]  /*136b0*/  MOV R24, R33 ;  /* 0x0000002100187202 */ /* 0x000fc80000000f00 */
[----:B------:R-:W-:-:S07]  /*136c0*/  IMAD.U32 R34, RZ, RZ, UR4 ;  /* 0x00000004ff227e24 */ /* 0x000fce000f8e00ff */
.L_x_9729:
        /* <DEDUP_REMOVED lines=10> */
[----:B----4-:R-:W-:Y:S02]  /*13770*/  IMAD.SHL.U32 R6, R6, 0x10, RZ ;  /* 0x0000001006067824 */ /* 0x010fe400078e00ff */
[----:B------:R-:W-:-:S05]  /*13780*/  IMAD.SHL.U32 R0, R0, 0x10, RZ ;  /* 0x0000001000007824 */ /* 0x000fca00078e00ff */
        /* <DEDUP_REMOVED lines=10> */
[----:B------:R-:W-:-:S03]  /*13830*/  MOV R11, R8 ;  /* 0x00000008000b7202 */ /* 0x000fc60000000f00 */
[----:B------:R-:W-:Y:S01]  /*13840*/  IMAD.MOV.U32 R10, RZ, RZ, R0 ;  /* 0x000000ffff0a7224 */ /* 0x000fe200078e0000 */
[----:B---3--:R-:W-:Y:S01]  /*13850*/  @P0 SHF.R.U32.HI R10, RZ, R7, R4 ;  /* 0x00000007ff0a0219 */ /* 0x008fe20000011604 */
[----:B------:R-:W-:Y:S05]  /*13860*/  YIELD ;  /* 0x0000000000007946 */ /* 0x000fea0003800000 */
[----:B----4-:R-:W-:Y:S01]  /*13870*/  @P0 SHF.R.U32.HI R11, RZ, R2, R3 ;  /* 0x00000002ff0b0219 */ /* 0x010fe20000011603 */
[----:B------:R-:W-:Y:S01]  /*13880*/  ULDC.64 UR4, c[0x0][0x428] ;  /* 0x00010a0000047ab9 */ /* 0x000fe20000000a00 */
[--C-:B------:R-:W-:Y:S01]  /*13890*/  SHF.R.S32.HI R3, RZ, 0x1f, R10.reuse ;  /* 0x0000001fff037819 */ /* 0x100fe2000001140a */
[----:B------:R-:W-:Y:S01]  /*138a0*/  IMAD.MOV.U32 R2, RZ, RZ, R10 ;  /* 0x000000ffff027224 */ /* 0x000fe200078e000a */
[----:B------:R-:W-:-:S03]  /*138b0*/  ULDC.64 UR6, c[0x0][0x418] ;  /* 0x0001060000067ab9 */ /* 0x000fc60000000a00 */
        /* <DEDUP_REMOVED lines=8> */
[--C-:B------:R-:W-:Y:S01]  /*13940*/  @!P1 SHF.R.S32.HI R3, RZ, 0x1f, R11.reuse ;  /* 0x0000001fff039819 */ /* 0x100fe2000001140b */
[----:B------:R-:W-:Y:S02]  /*13950*/  @!P1 IMAD.MOV.U32 R2, RZ, RZ, R11 ;  /* 0x000000ffff029224 */ /* 0x000fe400078e000b */
[----:B------:R-:W-:Y:S02]  /*13960*/  IMAD.U32 R12, RZ, RZ, UR46 ;  /* 0x0000002eff0c7e24 */ /* 0x000fe4000f8e00ff */
[----:B------:R-:W-:Y:S01]  /*13970*/  @!P1 IMAD.WIDE.U32 R2, R35, UR4, R2 ;  /* 0x0000000423029c25 */ /* 0x000fe2000f8e0002 */
[----:B------:R-:W-:Y:S01]  /*13980*/  IADD3 R33, R24, 0x1, RZ ;  /* 0x0000000118217810 */ /* 0x000fe20007ffe0ff */
[----:B------:R-:W-:Y:S01]  /*13990*/  ULDC UR4, c[0x0][0x430] ;  /* 0x00010c0000047ab9 */ /* 0x000fe20000000800 */
[----:B------:R-:W-:Y:S01]  /*139a0*/  ISETP.NE.AND P2, PT, R12, 0x3, PT ;  /* 0x000000030c00780c */ /* 0x000fe20003f45270 */
[----:B------:R-:W-:Y:S01]  /*139b0*/  @!P1 IMAD.IADD R3, R4, 0x1, R3 ;  /* 0x0000000104039824 */ /* 0x000fe200078e0203 */
[----:B------:R-:W-:Y:S01]  /*139c0*/  @!P1 LEA R4, P0, R2, UR6, 0x2 ;  /* 0x0000000602049c11 */ /* 0x000fe2000f8010ff */
[----:B0-----:R-:W-:-:S03]  /*139d0*/  IMAD.MOV.U32 R7, RZ, RZ, RZ ;  /* 0x000000ffff077224 */ /* 0x001fc600078e00ff */
[----:B------:R-:W-:Y:S01]  /*139e0*/  @!P1 LEA.HI.X R5, R2, UR7, R3, 0x2, P0 ;  /* 0x0000000702059c11 */ /* 0x000fe200080f1403 */
[----:B------:R-:W-:Y:S01]  /*139f0*/  IMAD.MOV R3, RZ, RZ, -R10 ;  /* 0x000000ffff037224 */ /* 0x000fe200078e0a0a */
[----:B------:R-:W-:Y:S01]  /*13a00*/  ISETP.NE.AND P0, PT, R33, 0x2, PT ;  /* 0x000000022100780c */ /* 0x000fe20003f05270 */
[----:B------:R-:W-:Y:S02]  /*13a10*/  IMAD.MOV R11, RZ, RZ, -R11 ;  /* 0x000000ffff0b7224 */ /* 0x000fe400078e0a0b */
[----:B------:R0:W5:Y:S01]  /*13a20*/  @!P1 LDG.E R7, desc[UR52][R4.64] ;  /* 0x0000003404079981 */ /* 0x000162000c1e1900 */
[----:B------:R-:W-:Y:S01]  /*13a30*/  SEL R36, RZ, 0x1, P0 ;  /* 0x00000001ff247807 */ /* 0x000fe20000000000 */
[----:B------:R-:W-:Y:S01]  /*13a40*/  IMAD R8, R11, UR4, R8 ;  /* 0x000000040b087c24 */ /* 0x000fe2000f8e0208 */
[C---:B------:R-:W-:Y:S01]  /*13a50*/  ISETP.GT.AND P1, PT, R34.reuse, RZ, PT ;  /* 0x000000ff2200720c */ /* 0x040fe20003f24270 */
[----:B------:R-:W-:Y:S01]  /*13a60*/  VIADD R34, R34, 0xffffffff ;  /* 0xffffffff22227836 */ /* 0x000fe20000000000 */
[----:B------:R-:W-:-:S02]  /*13a70*/  SEL R33, R33, RZ, P0 ;  /* 0x000000ff21217207 */ /* 0x000fc40000000000 */
[----:B------:R-:W-:Y:S01]  /*13a80*/  LOP3.LUT R36, R25, R36, RZ, 0x3c, !PT ;  /* 0x0000002419247212 */ /* 0x000fe200078e3cff */
[----:B0-----:R-:W-:Y:S01]  /*13a90*/  IMAD R4, R3, UR4, R0 ;  /* 0x0000000403047c24 */ /* 0x001fe2000f8e0200 */
[----:B--2---:R-:W-:Y:S01]  /*13aa0*/  SHF.R.S32.HI R28, RZ, 0x1f, R9 ;  /* 0x0000001fff1c7819 */ /* 0x004fe20000011409 */
[----:B------:R-:W-:Y:S06]  /*13ab0*/  @!P2 BRA `(.L_x_9710) ;  /* 0x000000000004a947 */ /* 0x000fec0003800000 */
[----:B------:R-:W-:Y:S01]  /*13ac0*/  BPT.TRAP 0x1 ;  /* 0x000000040000795c */ /* 0x000fe20000300000 */
.L_x_9710:
[----:B------:R-:W-:Y:S01]  /*13ad0*/  IMAD R0, R33, 0x8, R22 ;  /* 0x0000000821007824 */ /* 0x000fe200078e0216 */
[----:B------:R-:W-:Y:S01]  /*13ae0*/  SHF.L.U32 R31, R36, 0x1f, RZ ;  /* 0x0000001f241f7819 */ /* 0x000fe200000006ff */
[----:B------:R-:W-:Y:S01]  /*13af0*/  BSSY B0, `(.L_x_9711) ;  /* 0x0000004000007945 */ /* 0x000fe20003800000 */
[----:B------:R-:W-:Y:S02]  /*13b00*/  SHF.R.S32.HI R30, RZ, 0x1f, R4 ;  /* 0x0000001fff1e7819 */ /* 0x000fe40000011404 */
[----:B------:R-:W0:Y:S02]  /*13b10*/  SYNCS.PHASECHK.TRANS64.TRYWAIT P0, [R0+URZ+0x22880], R31 ;  /* 0x0228801f000075a7 */ /* 0x000e24000800017f */
[----:B0-----:R-:W-:Y:S05]  /*13b20*/  @!P0 BRA `(.L_x_9712) ;  /* 0x0000005000a48947 */ /* 0x001fea0003800000 */
.L_x_9833:
[----:B------:R-:W-:Y:S05]  /*13b30*/  BSYNC B0 ;  /* 0x0000000000007941 */ /* 0x000fea0003800000 */
.L_x_9711:
        /* <DEDUP_REMOVED lines=43> */
[----:B-1----:R-:W-:-:S04]  /*13df0*/  IADD3 R2, P0, R32, R2, RZ ;  /* 0x0000000220027210 */ /* 0x002fc80007f1e0ff */
[----:B--2---:R-:W-:-:S05]  /*13e00*/  IADD3.X R3, RZ, R3, RZ, P0, !PT ;  /* 0x00000003ff037210 */ /* 0x004fca00007fe4ff */
        /* <DEDUP_REMOVED lines=32> */
[----:B0-----:R-:W-:-:S04]  /*14010*/  IADD3 R2, P0, R32, R11, RZ ;  /* 0x0000000b20027210 */ /* 0x001fc80007f1e0ff */
[----:B--2---:R-:W-:-:S05]  /*14020*/  IADD3.X R3, RZ, R19, RZ, P0, !PT ;  /* 0x00000013ff037210 */ /* 0x004fca00007fe4ff */
[----:B------:R0:W-:Y:S02]  /*14030*/  LDGSTS.E.BYPASS.LTC128B.128 [R6+0xdc00], desc[UR52][R2.64], !P2 ;  /* 0x0dc0000002067fae */ /* 0x0001e4000d101d74 */
[----:B0-----:R-:W-:-:S05]  /*14040*/  IADD3 R2, P0, R32, R12, RZ ;  /* 0x0000000c20027210 */ /* 0x001fca0007f1e0ff */
[----:B---3--:R-:W-:-:S05]  /*14050*/  IMAD.X R3, RZ, RZ, R17, P0 ;  /* 0x000000ffff037224 */ /* 0x008fca00000e0611 */
[----:B------:R0:W-:Y:S04]  /*14060*/  LDGSTS.E.BYPASS.LTC128B.128 [R6+0xe400], desc[UR52][R2.64], !P2 ;  /* 0x0e40000002067fae */ /* 0x0001e8000d101d74 */
[----:B0---4-:R0:W1:Y:S02]  /*14070*/  SHFL.IDX PT, R2, R5, 0x1, 0x181f ;  /* 0x00381f0005027f89 */ /* 0x01106400000e0000 */
.L_x_9855:
        /* <DEDUP_REMOVED lines=8> */
.L_x_9714:
        /* <DEDUP_REMOVED lines=11> */
.L_x_9715:
[----:B------:R1:W-:Y:S01]  /*141b0*/  SYNCS.ARRIVE.TRANS64.A1T0 RZ, [R0+URZ+0x22870], RZ ;  /* 0x022870ff00ff79a7 */ /* 0x0003e2000810003f */
[----:B------:R-:W-:Y:S05]  /*141c0*/  @!P3 BRA `(.L_x_9716) ;  /* 0x000000000004b947 */ /* 0x000fea0003800000 */
[----:B------:R-:W-:Y:S01]  /*141d0*/  BPT.TRAP 0x1 ;  /* 0x000000040000795c */ /* 0x000fe20000300000 */
.L_x_9716:
[----:B------:R-:W2:Y:S01]  /*141e0*/  SYNCS.PHASECHK.TRANS64.TRYWAIT P0, [R0+URZ+0x22840], R31 ;  /* 0x0228401f000075a7 */ /* 0x000ea2000800017f */
[----:B------:R-:W-:Y:S04]  /*141f0*/  BSSY B0, `(.L_x_9717) ;  /* 0x0000002000007945 */ /* 0x000fe80003800000 */
[----:B--2---:R-:W-:Y:S05]  /*14200*/  @!P0 BRA `(.L_x_9718) ;  /* 0x0000005400bc8947 */ /* 0x004fea0003800000 */
.L_x_9856:
[----:B------:R-:W-:Y:S05]  /*14210*/  BSYNC B0 ;  /* 0x0000000000007941 */ /* 0x000fea0003800000 */
.L_x_9717:
        /* <DEDUP_REMOVED lines=24> */
[----:B------:R-:W-:Y:S01]  /*143a0*/  IMAD R7, R37, UR4, RZ ;  /* 0x0000000425077c24 */ /* 0x000fe2000f8e02ff */
[----:B------:R-:W-:-:S03]  /*143b0*/  IADD3 R9, P0, R4, UR6, RZ ;  /* 0x0000000604097c10 */ /* 0x000fc6000ff1e0ff */
[C---:B------:R-:W-:Y:S02]  /*143c0*/  IMAD R8, R18.reuse, UR5, R7 ;  /* 0x0000000512087c24 */ /* 0x040fe4000f8e0207 */
[----:B------:R-:W-:Y:S01]  /*143d0*/  IMAD.WIDE.U32 R2, R18, UR4, R2 ;  /* 0x0000000412027c25 */ /* 0x000fe2000f8e0002 */
[----:B------:R-:W-:Y:S02]  /*143e0*/  UMOV UR4, 0xffffffff ;  /* 0xffffffff00047882 */ /* 0x000fe40000000000 */
        /* <DEDUP_REMOVED lines=45> */
[----:B--2---:R-:W-:-:S04]  /*146c0*/  IADD3 R2, P0, R32, R9, RZ ;  /* 0x0000000920027210 */ /* 0x004fc80007f1e0ff */
[----:B------:R-:W-:-:S05]  /*146d0*/  IADD3.X R3, RZ, R10, RZ, P0, !PT ;  /* 0x0000000aff037210 */ /* 0x000fca00007fe4ff */
[----:B------:R0:W-:Y:S02]  /*146e0*/  LDGSTS.E.BYPASS.LTC128B.128 [R6+0x1bc00], desc[UR52][R2.64], !P2 ;  /* 0x1bc0000002067fae */ /* 0x0001e4000d101d74 */
[----:B0-----:R-:W-:-:S05]  /*146f0*/  IADD3 R2, P0, R32, R5, RZ ;  /* 0x0000000520027210 */ /* 0x001fca0007f1e0ff */
[----:B---3--:R-:W-:-:S05]  /*14700*/  IMAD.X R3, RZ, RZ, R4, P0 ;  /* 0x000000ffff037224 */ /* 0x008fca00000e0604 */
[----:B----4-:R0:W-:Y:S03]  /*14710*/  LDGSTS.E.BYPASS.LTC128B.128 [R6+0x1c400], desc[UR52][R2.64], !P2 ;  /* 0x1c40000002067fae */ /* 0x0101e6000d101d74 */
.L_x_9878:
        /* <DEDUP_REMOVED lines=8> */
.L_x_9720:
        /* <DEDUP_REMOVED lines=11> */
.L_x_9721:
[----:B------:R0:W-:Y:S02]  /*14850*/  SYNCS.ARRIVE.TRANS64.A1T0 RZ, [R0+URZ+0x22830], RZ ;  /* 0x022830ff00ff79a7 */ /* 0x0001e4000810003f */
[----:B0-----:R-:W-:-:S05]  /*14860*/  IMAD.U32 R0, RZ, RZ, UR47 ;  /* 0x0000002fff007e24 */ /* 0x001fca000f8e00ff */
[----:B------:R-:W-:-:S13]  /*14870*/  ISETP.NE.AND P0, PT, R0, 0x3, PT ;  /* 0x000000030000780c */ /* 0x000fda0003f05270 */
[----:B------:R-:W-:Y:S05]  /*14880*/  @!P0 BRA `(.L_x_9722) ;  /* 0x0000000000048947 */ /* 0x000fea0003800000 */
[----:B------:R-:W-:Y:S01]  /*14890*/  BPT.TRAP 0x1 ;  /* 0x000000040000795c */ /* 0x000fe20000300000 */
.L_x_9722:
[----:B------:R-:W-:Y:S01]  /*148a0*/  LOP3.LUT R3, R25, 0x1, RZ, 0x3c, !PT ;  /* 0x0000000119037812 */ /* 0x000fe200078e3cff */
[----:B------:R-:W-:Y:S01]  /*148b0*/  IMAD R0, R24, 0x8, R22 ;  /* 0x0000000818007824 */ /* 0x000fe200078e0216 */
[----:B------:R-:W-:Y:S02]  /*148c0*/  BSSY B0, `(.L_x_9723) ;  /* 0x0000004000007945 */ /* 0x000fe40003800000 */
[----:B------:R-:W-:-:S04]  /*148d0*/  SHF.L.U32 R3, R3, 0x1f, RZ ;  /* 0x0000001f03037819 */ /* 0x000fc800000006ff */
[----:B------:R-:W0:Y:S02]  /*148e0*/  SYNCS.PHASECHK.TRANS64.TRYWAIT P2, [R0+URZ+0x22870], R3 ;  /* 0x02287003000075a7 */ /* 0x000e24000804017f */
[----:B0-----:R-:W-:Y:S05]  /*148f0*/  @!P2 BRA `(.L_x_9724) ;  /* 0x0000005800c4a947 */ /* 0x001fea0003800000 */
.L_x_9879:
[----:B------:R-:W-:Y:S05]  /*14900*/  BSYNC B0 ;  /* 0x0000000000007941 */ /* 0x000fea0003800000 */
.L_x_9723:
[----:B------:R-:W-:-:S05]  /*14910*/  IMAD.U32 R2, RZ, RZ, UR46 ;  /* 0x0000002eff027e24 */ /* 0x000fca000f8e00ff */
[----:B------:R-:W-:-:S13]  /*14920*/  ISETP.NE.AND P2, PT, R2, 0x3, PT ;  /* 0x000000030200780c */ /* 0x000fda0003f45270 */
[----:B------:R-:W-:Y:S05]  /*14930*/  @!P2 BRA `(.L_x_9725) ;  /* 0x000000000004a947 */ /* 0x000fea0003800000 */
[----:B------:R-:W-:Y:S01]  /*14940*/  BPT.TRAP 0x1 ;  /* 0x000000040000795c */ /* 0x000fe20000300000 */
.L_x_9725:
[----:B0-----:R-:W-:Y:S01]  /*14950*/  SHF.L.U32 R3, R25, 0x1f, RZ ;  /* 0x0000001f19037819 */ /* 0x001fe200000006ff */
[----:B------:R-:W-:-:S03]  /*14960*/  IMAD R2, R24, 0x5000, RZ ;  /* 0x0000500018027824 */ /* 0x000fc600078e02ff */
[----:B------:R-:W0:Y:S02]  /*14970*/  SYNCS.PHASECHK.TRANS64.TRYWAIT P2, [R0+URZ+0x22860], R3 ;  /* 0x02286003000075a7 */ /* 0x000e24000804017f */
[----:B0-----:R-:W-:Y:S05]  /*14980*/  @!P2 BRA `(.L_x_9726) ;  /* 0x0000005800b4a947 */ /* 0x001fea0003800000 */
.L_x_9880:
[----:B------:R-:W2:Y:S04]  /*14990*/  LDL R15, [R1+0xc] ;  /* 0x00000c00010f7983 */ /* 0x000ea80000100800 */
[----:B------:R-:W3:Y:S04]  /*149a0*/  LDL R13, [R1+0x14] ;  /* 0x00001400010d7983 */ /* 0x000ee80000100800 */
[----:B------:R-:W3:Y:S01]  /*149b0*/  LDL R12, [R1+0x4] ;  /* 0x00000400010c7983 */ /* 0x000ee20000100800 */
[----:B0-----:R-:W-:Y:S01]  /*149c0*/  LOP3.LUT R3, R2, R23, RZ, 0xfc, !PT ;  /* 0x0000001702037212 */ /* 0x001fe200078efcff */
[----:B------:R-:W-:Y:S05]  /*149d0*/  WARPSYNC.ALL ;  /* 0x0000000000007948 */ /* 0x000fea0003800000 */
[----:B------:R-:W-:Y:S01]  /*149e0*/  IMAD.IADD R14, R22, 0x1, R3 ;  /* 0x00000001160e7824 */ /* 0x000fe200078e0203 */
[----:B------:R-:W-:-:S04]  /*149f0*/  MOV R20, UR46 ;  /* 0x0000002e00147c02 */ /* 0x000fc80008000f00 */
[----:B------:R-:W0:Y:S01]  /*14a00*/  LDSM.16.MT88.4 R4, [R14+0xa400] ;  /* 0x00a400000e04783b */ /* 0x000e220000004200 */
[----:B------:R-:W-:Y:S02]  /*14a10*/  ISETP.NE.AND P2, PT, R20, 0x3, PT ;  /* 0x000000031400780c */ /* 0x000fe40003f45270 */
        /* <DEDUP_REMOVED lines=9> */
[----:B------:R-:W-:Y:S02]  /*14ab0*/  PRMT R13, R4, 0x7531, R5 ;  /* 0x00007531040d7816 */ /* 0x000fe40000000005 */
[----:B------:R-:W-:Y:S02]  /*14ac0*/  IADD3 R4, R2, 0x1000, RZ ;  /* 0x0000100002047810 */ /* 0x000fe40007ffe0ff */
[--C-:B------:R-:W-:Y:S02]  /*14ad0*/  PRMT R14, R6, 0x6420, R7.reuse ;  /* 0x00006420060e7816 */ /* 0x100fe40000000007 */
        /* <DEDUP_REMOVED lines=69> */
.L_x_9727:
[----:B-1----:R1:W-:Y:S01]  /*14f30*/  SYNCS.ARRIVE.TRANS64.A1T0 RZ, [R0+URZ+0x22850], RZ ;  /* 0x022850ff00ff79a7 */ /* 0x0023e2000810003f */
[----:B------:R-:W-:Y:S06]  /*14f40*/  BAR.SYNC.DEFER_BLOCKING 0x2, 0x80 ;  /* 0x0082000000007b1d */ /* 0x000fec0000010000 */
[----:B------:R-:W-:Y:S05]  /*14f50*/  @!P0 BRA `(.L_x_9728) ;  /* 0x0000000000048947 */ /* 0x000fea0003800000 */
[----:B------:R-:W-:Y:S01]  /*14f60*/  BPT.TRAP 0x1 ;  /* 0x000000040000795c */ /* 0x000fe20000300000 */
.L_x_9728:
[----:B------:R-:W2:Y:S01]  /*14f70*/  LDL R2, [R1+0x8] ;  /* 0x0000080001027983 */ /* 0x000ea20000100800 */
[----:B-1----:R-:W-:Y:S02]  /*14f80*/  VIADD R0, R0, 0x22880 ;  /* 0x0002288000007836 */ /* 0x002fe40000000000 */
[----:B------:R-:W-:Y:S02]  /*14f90*/  IMAD.MOV.U32 R25, RZ, RZ, R36 ;  /* 0x000000ffff197224 */ /* 0x000fe400078e0024 */
[----:B------:R-:W-:Y:S01]  /*14fa0*/  IMAD.MOV.U32 R24, RZ, RZ, R33 ;  /* 0x000000ffff187224 */ /* 0x000fe200078e0021 */
[----:B--2---:R-:W-:-:S04]  /*14fb0*/  PRMT R0, R2, 0x654, R0 ;  /* 0x0000065402007816 */ /* 0x004fc80000000000 */
[----:B------:R1:W-:Y:S01]  /*14fc0*/  SYNCS.ARRIVE.TRANS64.RED.A1T0 RZ, [R0+URZ], RZ ;  /* 0x000000ff00ff79a7 */ /* 0x0003e2000810043f */
[----:B------:R-:W-:Y:S05]  /*14fd0*/  @P1 BRA `(.L_x_9729) ;  /* 0xffffffe400bc1947 */ /* 0x000fea000383ffff */
.L_x_9709:
        /* <DEDUP_REMOVED lines=19> */
.L_x_9731:
[----:B------:R-:W-:Y:S05]  /*15110*/  BSYNC B0 ;  /* 0x0000000000007941 */ /* 0x000fea0003800000 */
.L_x_9730:
[----:B------:R-:W-:Y:S05]  /*15120*/  @!P0 BRA `(.L_x_9732) ;  /* 0x0000000000048947 */ /* 0x000fea0003800000 */
[----:B------:R-:W-:Y:S01]  /*15130*/  BPT.TRAP 0x1 ;  /* 0x000000040000795c */ /* 0x000fe20000300000 */
.L_x_9732:
[----:B0-----:R-:W-:Y:S01]  /*15140*/  LOP3.LUT R3, R36, 0x1, RZ, 0x3c, !PT ;  /* 0x0000000124037812 */ /* 0x001fe200078e3cff */
[----:B------:R-:W-:Y:S01]  /*15150*/  IMAD R2, R33, 0x8, R22 ;  /* 0x0000000821027824 */ /* 0x000fe200078e0216 */
[----:B------:R-:W-:Y:S02]  /*15160*/  BSSY B0, `(.L_x_9733) ;  /* 0x0000004000007945 */ /* 0x000fe40003800000 */
[----:B------:R-:W-:-:S04]  /*15170*/  SHF.L.U32 R3, R3, 0x1f, RZ ;  /* 0x0000001f03037819 */ /* 0x000fc800000006ff */
[----:B------:R-:W0:Y:S02]  /*15180*/  SYNCS.PHASECHK.TRANS64.TRYWAIT P1, [R2+URZ+0x22870], R3 ;  /* 0x02287003020075a7 */ /* 0x000e24000802017f */
[----:B0-----:R-:W-:Y:S05]  /*15190*/  @!P1 BRA `(.L_x_9734) ;  /* 0x0000005000c49947 */ /* 0x001fea0003800000 */
.L_x_9881:
[----:B------:R-:W-:Y:S05]  /*151a0*/  BSYNC B0 ;  /* 0x0000000000007941 */ /* 0x000fea0003800000 */
.L_x_9733:
[----:B------:R-:W-:-:S05]  /*151b0*/  IMAD.U32 R0, RZ, RZ, UR46 ;  /* 0x0000002eff007e24 */ /* 0x000fca000f8e00ff */
[----:B------:R-:W-:-:S13]  /*151c0*/  ISETP.NE.AND P1, PT, R0, 0x3, PT ;  /* 0x000000030000780c */ /* 0x000fda0003f25270 */
[----:B------:R-:W-:Y:S05]  /*151d0*/  @!P1 BRA `(.L_x_9735) ;  /* 0x0000000000049947 */ /* 0x000fea0003800000 */
[----:B------:R-:W-:Y:S01]  /*151e0*/  BPT.TRAP 0x1 ;  /* 0x000000040000795c */ /* 0x000fe20000300000 */
.L_x_9735:
[----:B0-----:R-:W-:-:S04]  /*151f0*/  SHF.L.U32 R3, R36, 0x1f, RZ ;  /* 0x0000001f24037819 */ /* 0x001fc800000006ff */
[----:B------:R-:W0:Y:S02]  /*15200*/  SYNCS.PHASECHK.TRANS64.TRYWAIT P1, [R2+URZ+0x22860], R3 ;  /* 0x02286003020075a7 */ /* 0x000e24000802017f */
[----:B0-----:R-:W-:Y:S05]  /*15210*/  @!P1 BRA `(.L_x_9736) ;  /* 0x0000005000b89947 */ /* 0x001fea0003800000 */
.L_x_9882:
[----:B------:R-:W2:Y:S04]  /*15220*/  LDL R4, [R1+0xc] ;  /* 0x00000c0001047983 */ /* 0x000ea80000100800 */
[----:B------:R-:W3:Y:S04]  /*15230*/  LDL R18, [R1+0x14] ;  /* 0x0000140001127983 */ /* 0x000ee80000100800 */
[----:B------:R-:W3:Y:S01]  /*15240*/  LDL.LU R0, [R1+0x4] ;  /* 0x0000040001007983 */ /* 0x000ee20000300800 */
[----:B------:R-:W-:Y:S01]  /*15250*/  IMAD R17, R33, 0x5000, RZ ;  /* 0x0000500021117824 */ /* 0x000fe200078e02ff */
[----:B------:R-:W-:Y:S05]  /*15260*/  WARPSYNC.ALL ;  /* 0x0000000000007948 */ /* 0x000fea0003800000 */
[----:B0-----:R-:W-:-:S02]  /*15270*/  LOP3.LUT R3, R17, R23, RZ, 0xfc, !PT ;  /* 0x0000001711037212 */ /* 0x001fc400078efcff */
[----:B------:R-:W-:-:S03]  /*15280*/  MOV R19, UR46 ;  /* 0x0000002e00137c02 */ /* 0x000fc60008000f00 */
        /* <DEDUP_REMOVED lines=84> */
.L_x_9737:
[----:B-1----:R1:W-:Y:S01]  /*157d0*/  SYNCS.ARRIVE.TRANS64.A1T0 RZ, [R2+URZ+0x22850], RZ ;  /* 0x022850ff02ff79a7 */ /* 0x0023e2000810003f */
[----:B------:R-:W-:Y:S06]  /*157e0*/  BAR.SYNC.DEFER_BLOCKING 0x2, 0x80 ;  /* 0x0082000000007b1d */ /* 0x000fec0000010000 */
[----:B------:R-:W-:Y:S05]  /*157f0*/  @!P0 BRA `(.L_x_9738) ;  /* 0x0000000000048947 */ /* 0x000fea0003800000 */
[----:B------:R-:W-:Y:S01]  /*15800*/  BPT.TRAP 0x1 ;  /* 0x000000040000795c */ /* 0x000fe20000300000 */
.L_x_9738:
        /* <DEDUP_REMOVED lines=9> */
.L_x_9681:
[----:B------:R-:W-:Y:S05]  /*158a0*/  BSYNC B7 ;  /* 0x0000000000077941 */ /* 0x000fea0003800000 */
.L_x_9679:
        /* <DEDUP_REMOVED lines=12> */
.L_x_9739:
        /* <DEDUP_REMOVED lines=24> */
[----:B------:R-:W0:Y:S02]  /*15af0*/  LDC R6, c[0x0][0xc38] ;  /* 0x00030e00ff067b82 */ /* 0x000e240000000800 */
[----:B------:R-:W-:Y:S02]  /*15b00*/  IADD3 R3, R4, R3, RZ ;  /* 0x0000000304037210 */ /* 0x000fe40007ffe0ff */
[----:B------:R-:W-:Y:S04]  /*15b10*/  SHFL.IDX PT, R4, R16, 0x1, 0x1f ;  /* 0x00201f0010047f89 */ /* 0x000fe800000e0000 */
        /* <DEDUP_REMOVED lines=12> */
.L_x_9745:
        /* <DEDUP_REMOVED lines=14> */
.L_x_9744:
[----:B------:R-:W-:Y:S05]  /*15cc0*/  BSYNC B0 ;  /* 0x0000000000007941 */ /* 0x000fea0003800000 */
.L_x_9743:
[----:B0----5:R-:W0:Y:S02]  /*15cd0*/  SHFL.UP PT, R2, R0, 0x1, RZ ;  /* 0x0420000000027989 */ /* 0x021e2400000e00ff */
        /* <DEDUP_REMOVED lines=22> */
.L_x_9741:
        /* <DEDUP_REMOVED lines=8> */
[----:B------:R-:W-:Y:S01]  /*15ec0*/  IMAD.U32 R2, RZ, RZ, UR4 ;  /* 0x00000004ff027e24 */ /* 0x000fe2000f8e00ff */
[----:B------:R-:W-:-:S05]  /*15ed0*/  MOV R3, UR5 ;  /* 0x0000000500037c02 */ /* 0x000fca0008000f00 */
        /* <DEDUP_REMOVED lines=16> */
.L_x_9746:
[----:B0-----:R-:W-:Y:S02]  /*15fe0*/  IMAD R7, R15, R8, RZ ;  /* 0x000000080f077224 */ /* 0x001fe400078e02ff */
[----:B------:R-:W-:Y:S02]  /*15ff0*/  IMAD.MOV.U32 R2, RZ, RZ, RZ ;  /* 0x000000ffff027224 */ /* 0x000fe400078e00ff */
[----:B-1----:R-:W-:Y:S02]  /*16000*/  IMAD R16, R16, R6, R11 ;  /* 0x0000000610107224 */ /* 0x002fe400078e020b */
[----:B------:R-:W-:-:S04]  /*16010*/  IMAD.HI.U32 R3, R3, R7, R2 ;  /* 0x0000000703037227 */ /* 0x000fc800078e0002 */
[----:B------:R-:W-:Y:S01]  /*16020*/  IMAD.IADD R7, R5, 0x1, -R16 ;  /* 0x0000000105077824 */ /* 0x000fe200078e0a10 */
[----:B------:R-:W-:-:S04]  /*16030*/  IABS R5, R4 ;  /* 0x0000000400057213 */ /* 0x000fc80000000000 */
[----:B------:R-:W-:Y:S02]  /*16040*/  IABS R2, R7 ;  /* 0x0000000700027213 */ /* 0x000fe40000000000 */
[----:B------:R-:W-:-:S03]  /*16050*/  IADD3 R5, RZ, -R5, RZ ;  /* 0x80000005ff057210 */ /* 0x000fc60007ffe0ff */
        /* <DEDUP_REMOVED lines=13> */
[----:B------:R-:W-:Y:S01]  /*16130*/  IMAD R5, R9, R2, RZ ;  /* 0x0000000209057224 */ /* 0x000fe200078e02ff */
[----:B------:R-:W-:-:S03]  /*16140*/  IADD3 R2, -R2, RZ, RZ ;  /* 0x000000ff02027210 */ /* 0x000fc60007ffe1ff */
[----:B------:R-:W-:Y:S02]  /*16150*/  IMAD.MOV R3, RZ, RZ, -R5 ;  /* 0x000000ffff037224 */ /* 0x000fe400078e0a05 */
[----:B------:R-:W-:Y:S02]  /*16160*/  IMAD R4, R4, R2, R7 ;  /* 0x0000000204047224 */ /* 0x000fe400078e0207 */
[----:B------:R-:W-:Y:S01]  /*16170*/  IMAD.MOV.U32 R2, RZ, RZ, RZ ;  /* 0x000000ffff027224 */ /* 0x000fe200078e00ff */
[----:B------:R-:W-:Y:S02]  /*16180*/  VIADDMNMX R6, R3, R6, R9, PT ;  /* 0x0000000603067246 */ /* 0x000fe40003800109 */
[----:B------:R-:W-:Y:S02]  /*16190*/  IADD3 R5, R4, R5, RZ ;  /* 0x0000000504057210 */ /* 0x000fe40007ffe0ff */
[----:B------:R-:W-:-:S04]  /*161a0*/  IABS R8, R6 ;  /* 0x0000000600087213 */ /* 0x000fc80000000000 */
[----:B------:R-:W0:Y:S08]  /*161b0*/  I2F.RP R9, R8 ;  /* 0x0000000800097306 */ /* 0x000e300000209400 */
[----:B0-----:R-:W0:Y:S02]  /*161c0*/  MUFU.RCP R9, R9 ;  /* 0x0000000900097308 */ /* 0x001e240000001000 */
[----:B0-----:R-:W-:Y:S01]  /*161d0*/  VIADD R3, R9, 0xffffffe ;  /* 0x0ffffffe09037836 */ /* 0x001fe20000000000 */
[----:B------:R-:W-:-:S05]  /*161e0*/  IABS R9, R6 ;  /* 0x0000000600097213 */ /* 0x000fca0000000000 */
[----:B------:R-:W0:Y:S02]  /*161f0*/  F2I.FTZ.U32.TRUNC.NTZ R3, R3 ;  /* 0x0000000300037305 */ /* 0x000e24000021f000 */
[----:B0-----:R-:W-:-:S04]  /*16200*/  IMAD.MOV R7, RZ, RZ, -R3 ;  /* 0x000000ffff077224 */ /* 0x001fc800078e0a03 */
[----:B------:R-:W-:-:S04]  /*16210*/  IMAD R7, R7, R8, RZ ;  /* 0x0000000807077224 */ /* 0x000fc800078e02ff */
[----:B------:R-:W-:Y:S01]  /*16220*/  IMAD.HI.U32 R2, R3, R7, R2 ;  /* 0x0000000703027227 */ /* 0x000fe200078e0002 */
        /* <DEDUP_REMOVED lines=19> */
.L_x_9742:
[----:B------:R-:W-:Y:S01]  /*16360*/  IMAD.MOV.U32 R16, RZ, RZ, R5 ;  /* 0x000000ffff107224 */ /* 0x000fe200078e0005 */
[----:B------:R-:W-:Y:S01]  /*16370*/  ULDC UR40, c[0x0][0xc3c] ;  /* 0x00030f0000287ab9 */ /* 0x000fe20000000800 */
[----:B------:R-:W-:Y:S02]  /*16380*/  IMAD.MOV.U32 R17, RZ, RZ, RZ ;  /* 0x000000ffff117224 */ /* 0x000fe400078e00ff */
[----:B------:R-:W-:-:S07]  /*16390*/  IMAD.MOV.U32 R18, RZ, RZ, RZ ;  /* 0x000000ffff127224 */ /* 0x000fce00078e00ff */
.L_x_9747:
[----:B------:R1:W2:Y:S01]  /*163a0*/  LDL R2, [R1+0x8] ;  /* 0x0000080001027983 */ /* 0x0002a20000100800 */
[----:B------:R-:W0:Y:S02]  /*163b0*/  S2R R0, SR_TID.X ;  /* 0x0000000000007919 */ /* 0x000e240000002100 */
[----:B0-----:R-:W-:Y:S01]  /*163c0*/  LOP3.LUT R0, R0, 0x1f, RZ, 0xc0, !PT ;  /* 0x0000001f00007812 */ /* 0x001fe200078ec0ff */
[----:B------:R-:W-:Y:S03]  /*163d0*/  BAR.SYNC.DEFER_BLOCKING 0x4, 0x180 ;  /* 0x0106000000007b1d */ /* 0x000fe60000010000 */
[----:B------:R-:W-:Y:S01]  /*163e0*/  ISETP.NE.AND P0, PT, R0, RZ, PT ;  /* 0x000000ff0000720c */ /* 0x000fe20003f05270 */
[----:B------:R-:W-:-:S12]  /*163f0*/  IMAD.U32 R19, RZ, RZ, UR40 ;  /* 0x00000028ff137e24 */ /* 0x000fd8000f8e00ff */
[----:B------:R-:W-:Y:S01]  /*16400*/  @!P0 MOV R0, 0x400 ;  /* 0x0000040000008802 */ /* 0x000fe20000000f00 */
[----:B--2---:R-:W0:Y:S03]  /*16410*/  @!P0 S2R R2, SR_CgaCtaId ;  /* 0x0000000000028919 */ /* 0x004e260000008800 */
[----:B0-----:R-:W-:Y:S01]  /*16420*/  @!P0 LEA R22, R2, R0, 0x18 ;  /* 0x0000000002168211 */ /* 0x001fe200078ec0ff */
[----:B------:R1:W-:Y:S04]  /*16430*/  @!P0 STL [R1+0x8], R2 ;  /* 0x0000080201008387 */ /* 0x0003e80000100800 */
[----:B------:R1:W-:Y:S01]  /*16440*/  @!P0 STS.128 [R22+0x228d0], R16 ;  /* 0x0228d01016008388 */ /* 0x0003e20000000c00 */
[----:B------:R-:W-:Y:S06]  /*16450*/  BAR.ARV 0x5, 0x180 ;  /* 0x0146000000007b1d */ /* 0x000fec0000002000 */
.L_x_9740:
[----:B------:R-:W-:Y:S02]  /*16460*/  ULDC UR4, c[0x0][0xc3c] ;  /* 0x00030f0000047ab9 */ /* 0x000fe40000000800 */
[----:B------:R-:W-:-:S06]  /*16470*/  UISETP.GE.AND UP0, UPT, UR40, UR4, UPT ;  /* 0x000000042800728c */ /* 0x000fcc000bf06270 */
[----:B------:R-:W-:-:S13]  /*16480*/  PLOP3.LUT P0, PT, PT, PT, UP0, 0x80, 0x0 ;  /* 0x000000000000781c */ /* 0x000fda0003f0f008 */
[----:B------:R-:W-:Y:S05]  /*16490*/  @!P0 BRA `(.L_x_9748) ;  /* 0xffffffa000b08947 */ /* 0x000fea000383ffff */
.L_x_9675:
[----:B0-----:R-:W2:Y:S01]  /*164a0*/  LDL.LU R0, [R1+0x1c] ;  /* 0x00001c0001007983 */ /* 0x001ea20000300800 */
[----:B------:R-:W-:Y:S01]  /*164b0*/  BSSY B0, `(.L_x_9749) ;  /* 0x000000b000007945 */ /* 0x000fe20003800000 */
[----:B------:R-:W0:Y:S01]  /*164c0*/  S2R R5, SR_CgaCtaId ;  /* 0x0000000000057919 */ /* 0x000e220000008800 */
[----:B--2---:R-:W-:-:S05]  /*164d0*/  VIADD R0, R0, 0x1 ;  /* 0x0000000100007836 */ /* 0x004fca0000000000 */
[----:B-1----:R-:W-:-:S04]  /*164e0*/  LEA.HI R2, R0, R0, RZ, 0x1 ;  /* 0x0000000000027211 */ /* 0x002fc800078f08ff */
[----:B------:R-:W-:Y:S02]  /*164f0*/  LOP3.LUT R3, R2, 0xfffffffe, RZ, 0xc0, !PT ;  /* 0xfffffffe02037812 */ /* 0x000fe400078ec0ff */
[----:B------:R-:W-:Y:S02]  /*16500*/  MOV R2, 0x400 ;  /* 0x0000040000027802 */ /* 0x000fe40000000f00 */
[----:B------:R-:W-:Y:S02]  /*16510*/  IADD3 R0, R0, -R3, RZ ;  /* 0x8000000300007210 */ /* 0x000fe40007ffe0ff */
[----:B0-----:R-:W-:Y:S02]  /*16520*/  LEA R4, R5, R2, 0x18 ;  /* 0x0000000205047211 */ /* 0x001fe400078ec0ff */
[----:B------:R-:W-:-:S04]  /*16530*/  SHF.L.U32 R0, R0, 0x1f, RZ ;  /* 0x0000001f00007819 */ /* 0x000fc800000006ff */
[----:B------:R-:W0:Y:S02]  /*16540*/  SYNCS.PHASECHK.TRANS64.TRYWAIT P0, [R4+URZ+0x22820], R0 ;  /* 0x02282000040075a7 */ /* 0x000e24000800017f */
[----:B0-----:R-:W-:Y:S05]  /*16550*/  @!P0 BRA `(.L_x_9750) ;  /* 0x0000003c00fc8947 */ /* 0x001fea0003800000 */
.L_x_9883:
[----:B------:R-:W-:Y:S05]  /*16560*/  BSYNC B0 ;  /* 0x0000000000007941 */ /* 0x000fea0003800000 */
.L_x_9749:
[----:B------:R-:W-:-:S03]  /*16570*/  UMOV UR4, 0xffffffff ;  /* 0xffffffff00047882 */ /* 0x000fc60000000000 */
[----:B------:R-:W-:Y:S05]  /*16580*/  BRA.DIV UR4, `(.L_x_9751) ;  /* 0x0000004204047947 */ /* 0x000fea000b800000 */
[----:B0-----:R-:W0:Y:S02]  /*16590*/  S2R R0, SR_TID.X ;  /* 0x0000000000007919 */ /* 0x001e240000002100 */
[----:B0-----:R-:W-:-:S04]  /*165a0*/  SHF.R.U32.HI R0, RZ, 0x5, R0 ;  /* 0x00000005ff007819 */ /* 0x001fc80000011600 */
[----:B------:R-:W-:-:S05]  /*165b0*/  LOP3.LUT R0, R0, 0x3, RZ, 0xc0, !PT ;  /* 0x0000000300007812 */ /* 0x000fca00078ec0ff */
[----:B------:R0:W1:Y:S02]  /*165c0*/  SHFL.IDX PT, R14, R0, RZ, 0x1f ;  /* 0x00001fff000e7589 */ /* 0x00006400000e0000 */
.L_x_9886:
[----:B-1----:R-:W-:Y:S01]  /*165d0*/  ISETP.NE.AND P0, PT, R14, RZ, PT ;  /* 0x000000ff0e00720c */ /* 0x002fe20003f05270 */
[----:B------:R-:W-:-:S12]  /*165e0*/  BSSY B0, `(.L_x_9752) ;  /* 0x000002c000007945 */ /* 0x000fd80003800000 */
[----:B------:R-:W-:Y:S05]  /*165f0*/  @P0 BRA `(.L_x_9753) ;  /* 0x0000000000a80947 */ /* 0x000fea0003800000 */
[----:B------:R-:W-:-:S03]  /*16600*/  UMOV UR4, 0xffffffff ;  /* 0xffffffff00047882 */ /* 0x000fc60000000000 */
[----:B------:R-:W-:Y:S05]  /*16610*/  BRA.DIV UR4, `(.L_x_9754) ;  /* 0x0000004204147947 */ /* 0x000fea000b800000 */
[----:B------:R-:W-:-:S13]  /*16620*/  ELECT P6, URZ, PT ;  /* 0x00000000003f782f */ /* 0x000fda00038c0000 */
.L_x_9889:
[----:B------:R-:W-:Y:S05]  /*16630*/  @!P6 BRA `(.L_x_9753) ;  /* 0x000000000098e947 */ /* 0x000fea0003800000 */
[----:B------:R-:W-:-:S06]  /*16640*/  ULOP3.LUT UR4, UR36, 0x2, URZ, 0xfc, !UPT ;  /* 0x0000000224047892 */ /* 0x000fcc000f8efc3f */
[----:B0-----:R-:W-:-:S05]  /*16650*/  IMAD.U32 R0, RZ, RZ, UR4 ;  /* 0x00000004ff007e24 */ /* 0x001fca000f8e00ff */
[----:B------:R-:W-:-:S13]  /*16660*/  ISETP.NE.AND P0, PT, R0, 0x3, PT ;  /* 0x000000030000780c */ /* 0x000fda0003f05270 */
[----:B------:R-:W-:Y:S05]  /*16670*/  @!P0 BRA `(.L_x_9755) ;  /* 0x0000000000048947 */ /* 0x000fea0003800000 */
[----:B------:R-:W-:Y:S01]  /*16680*/  BPT.TRAP 0x1 ;  /* 0x000000040000795c */ /* 0x000fe20000300000 */
.L_x_9755:
[C---:B------:R-:W-:Y:S01]  /*16690*/  IMAD R5, R33.reuse, 0x8, R4 ;  /* 0x0000000821057824 */ /* 0x040fe200078e0204 */
[----:B------:R-:W-:Y:S01]  /*166a0*/  SHF.L.U32 R0, R36, 0x1f, RZ ;  /* 0x0000001f24007819 */ /* 0x000fe200000006ff */
[----:B------:R-:W-:-:S03]  /*166b0*/  VIADD R33, R33, 0x1 ;  /* 0x0000000121217836 */ /* 0x000fc60000000000 */
[----:B------:R-:W0:Y:S02]  /*166c0*/  SYNCS.PHASECHK.TRANS64.TRYWAIT P1, [R5+URZ+0x22840], R0 ;  /* 0x02284000050075a7 */ /* 0x000e24000802017f */
[----:B------:R-:W-:-:S04]  /*166d0*/  ISETP.NE.AND P2, PT, R33, 0x2, PT ;  /* 0x000000022100780c */ /* 0x000fc80003f45270 */
[----:B------:R-:W-:Y:S01]  /*166e0*/  SEL R3, RZ, 0x1, P2 ;  /* 0x00000001ff037807 */ /* 0x000fe20001000000 */
[----:B0-----:R-:W-:Y:S08]  /*166f0*/  @!P1 BRA `(.L_x_9756) ;  /* 0x0000003c00fc9947 */ /* 0x001ff00003800000 */
.L_x_9890:
[----:B------:R-:W-:Y:S02]  /*16700*/  SEL R33, R33, RZ, P2 ;  /* 0x000000ff21217207 */ /* 0x000fe40001000000 */
[----:B------:R-:W-:Y:S01]  /*16710*/  LOP3.LUT R2, R36, R3, RZ, 0x3c, !PT ;  /* 0x0000000324027212 */ /* 0x000fe200078e3cff */
[----:B------:R-:W-:Y:S06]  /*16720*/  @!P0 BRA `(.L_x_9757) ;  /* 0x0000000000048947 */ /* 0x000fec0003800000 */
[----:B------:R-:W-:Y:S01]  /*16730*/  BPT.TRAP 0x1 ;  /* 0x000000040000795c */ /* 0x000fe20000300000 */
.L_x_9757:
[----:B------:R-:W-:Y:S01]  /*16740*/  IMAD R33, R33, 0x8, R4 ;  /* 0x0000000821217824 */ /* 0x000fe200078e0204 */
[----:B------:R-:W-:-:S04]  /*16750*/  SHF.L.U32 R2, R2, 0x1f, RZ ;  /* 0x0000001f02027819 */ /* 0x000fc800000006ff */
[----:B------:R-:W1:Y:S02]  /*16760*/  SYNCS.PHASECHK.TRANS64.TRYWAIT P1, [R33+URZ+0x22840], R2 ;  /* 0x02284002210075a7 */ /* 0x000e64000802017f */
[----:B-1----:R-:W-:Y:S05]  /*16770*/  @!P1 BRA `(.L_x_9758) ;  /* 0x0000003c00f09947 */ /* 0x002fea0003800000 */
.L_x_9891:
[----:B------:R-:W-:Y:S05]  /*16780*/  @!P0 BRA `(.L_x_9759) ;  /* 0x0000000000048947 */ /* 0x000fea0003800000 */
[----:B------:R-:W-:Y:S01]  /*16790*/  BPT.TRAP 0x1 ;  /* 0x000000040000795c */ /* 0x000fe20000300000 */
.L_x_9759:
[----:B------:R-:W2:Y:S02]  /*167a0*/  SYNCS.PHASECHK.TRANS64.TRYWAIT P1, [R5+URZ+0x22860], R0 ;  /* 0x02286000050075a7 */ /* 0x000ea4000802017f */
[----:B--2---:R-:W-:Y:S05]  /*167b0*/  @!P1 BRA `(.L_x_9760) ;  /* 0x0000003c00f49947 */ /* 0x004fea0003800000 */
.L_x_9892:
[----:B------:R-:W-:Y:S05]  /*167c0*/  @!P0 BRA `(.L_x_9761) ;  /* 0x0000000000048947 */ /* 0x000fea0003800000 */
[----:B------:R-:W-:Y:S01]  /*167d0*/  BPT.TRAP 0x1 ;  /* 0x000000040000795c */ /* 0x000fe20000300000 */
.L_x_9761:
[----:B------:R-:W3:Y:S02]  /*167e0*/  SYNCS.PHASECHK.TRANS64.TRYWAIT P1, [R33+URZ+0x22860], R2 ;  /* 0x02286002210075a7 */ /* 0x000ee4000802017f */
[----:B---3--:R-:W-:Y:S05]  /*167f0*/  @!P1 BRA `(.L_x_9762) ;  /* 0x0000003c00f89947 */ /* 0x008fea0003800000 */
.L_x_9893:
[----:B------:R-:W-:Y:S05]  /*16800*/  @!P0 BRA `(.L_x_9763) ;  /* 0x0000000000048947 */ /* 0x000fea0003800000 */
[----:B------:R-:W-:Y:S01]  /*16810*/  BPT.TRAP 0x1 ;  /* 0x000000040000795c */ /* 0x000fe20000300000 */
.L_x_9763:
[----:B------:R-:W4:Y:S02]  /*16820*/  SYNCS.PHASECHK.TRANS64.TRYWAIT P1, [R5+URZ+0x22880], R0 ;  /* 0x02288000050075a7 */ /* 0x000f24000802017f */
[----:B----4-:R-:W-:Y:S05]  /*16830*/  @!P1 BRA `(.L_x_9764) ;  /* 0x0000003c00fc9947 */ /* 0x010fea0003800000 */
.L_x_9894:
[----:B------:R-:W-:Y:S05]  /*16840*/  @!P0 BRA `(.L_x_9765) ;  /* 0x0000000000048947 */ /* 0x000fea0003800000 */
[----:B------:R-:W-:Y:S01]  /*16850*/  BPT.TRAP 0x1 ;  /* 0x000000040000795c */ /* 0x000fe20000300000 */
.L_x_9765:
[----:B------:R0:W0:Y:S02]  /*16860*/  SYNCS.PHASECHK.TRANS64.TRYWAIT P0, [R33+URZ+0x22880], R2 ;  /* 0x02288002210075a7 */ /* 0x000024000800017f */
[----:B0-----:R-:W-:Y:S05]  /*16870*/  @!P0 NANOSLEEP.SYNCS 0x989680 ;  /* 0x009896800000895d */ /* 0x001fea0003900000 */
[----:B------:R-:W0:Y:S02]  /*16880*/  @!P0 SYNCS.PHASECHK.TRANS64 P0, [R33+URZ+0x22880], R2 ;  /* 0x02288002210085a7 */ /* 0x000e24000800007f */
[----:B0-----:R-:W-:Y:S05]  /*16890*/  @!P0 BRA `(.L_x_9765) ;  /* 0xfffffffc00f08947 */ /* 0x001fea000383ffff */
.L_x_9753:
[----:B------:R-:W-:Y:S05]  /*168a0*/  BSYNC B0 ;  /* 0x0000000000007941 */ /* 0x000fea0003800000 */
.L_x_9752:
[----:B------:R-:W-:Y:S05]  /*168b0*/  EXIT ;  /* 0x000000000000794d */ /* 0x000fea0003800000 */
.L_x_9612:
[----:B0-----:R-:W-:-:S04]  /*168c0*/  IMAD.U32 R3, RZ, RZ, UR43 ;  /* 0x0000002bff037e24 */ /* 0x001fc8000f8e00ff */
[----:B------:R0:W1:Y:S03]  /*168d0*/  SYNCS.PHASECHK.TRANS64.TRYWAIT P1, [R3+URZ+0x22800], R6 ;  /* 0x02280006030075a7 */ /* 0x000066000802017f */
[----:B-1----:R-:W-:Y:S05]  /*168e0*/  @!P1 NANOSLEEP.SYNCS 0x989680 ;  /* 0x009896800000995d */ /* 0x002fea0003900000 */
[----:B------:R-:W1:Y:S02]  /*168f0*/  @!P1 SYNCS.PHASECHK.TRANS64 P1, [R3+URZ+0x22800], R6 ;  /* 0x02280006030095a7 */ /* 0x000e64000802007f */
[----:B-1----:R-:W-:Y:S05]  /*16900*/  @!P1 BRA `(.L_x_9612) ;  /* 0xfffffffc00ec9947 */ /* 0x002fea000383ffff */
[----:B------:R-:W-:Y:S05]  /*16910*/  BRA `(.L_x_9766) ;  /* 0xfffffeb000707947 */ /* 0x000fea000383ffff */
.L_x_9616:
[----:B-1----:R1:W2:Y:S02]  /*16920*/  SYNCS.PHASECHK.TRANS64.TRYWAIT P1, [R2+URZ+0x22830], R3 ;  /* 0x02283003020075a7 */ /* 0x0022a4000802017f */
[----:B--2---:R-:W-:Y:S05]  /*16930*/  @!P1 NANOSLEEP.SYNCS 0x989680 ;  /* 0x009896800000995d */ /* 0x004fea0003900000 */
[----:B------:R-:W2:Y:S02]  /*16940*/  @!P1 SYNCS.PHASECHK.TRANS64 P1, [R2+URZ+0x22830], R3 ;  /* 0x02283003020095a7 */ /* 0x000ea4000802007f */
[----:B--2---:R-:W-:Y:S05]  /*16950*/  @!P1 BRA `(.L_x_9616) ;  /* 0xfffffffc00f09947 */ /* 0x004fea000383ffff */
[----:B------:R-:W-:Y:S05]  /*16960*/  BRA `(.L_x_9615) ;  /* 0xfffffeb0008c7947 */ /* 0x000fea000383ffff */
.L_x_9622:
[----:B-1----:R-:W-:-:S04]  /*16970*/  IMAD.U32 R8, RZ, RZ, UR6 ;  /* 0x00000006ff087e24 */ /* 0x002fc8000f8e00ff */
[----:B------:R1:W2:Y:S03]  /*16980*/  SYNCS.PHASECHK.TRANS64.TRYWAIT P1, [R8+URZ+0x22830], R7 ;  /* 0x02283007080075a7 */ /* 0x0002a6000802017f */
[----:B--2---:R-:W-:Y:S05]  /*16990*/  @!P1 NANOSLEEP.SYNCS 0x989680 ;  /* 0x009896800000995d */ /* 0x004fea0003900000 */
[----:B------:R-:W2:Y:S02]  /*169a0*/  @!P1 SYNCS.PHASECHK.TRANS64 P1, [R8+URZ+0x22830], R7 ;  /* 0x02283007080095a7 */ /* 0x000ea4000802007f */
[----:B--2---:R-:W-:Y:S05]  /*169b0*/  @!P1 BRA `(.L_x_9622) ;  /* 0xfffffffc00ec9947 */ /* 0x004fea000383ffff */
[----:B------:R-:W-:Y:S05]  /*169c0*/  BRA `(.L_x_9619) ;  /* 0xfffffee800ec7947 */ /* 0x000fea000383ffff */
.L_x_9626:
[----:B-1----:R-:W-:-:S04]  /*169d0*/  IMAD.U32 R8, RZ, RZ, UR6 ;  /* 0x00000006ff087e24 */ /* 0x002fc8000f8e00ff */
[----:B------:R1:W2:Y:S03]  /*169e0*/  SYNCS.PHASECHK.TRANS64.TRYWAIT P1, [R8+URZ+0x22850], R7 ;  /* 0x02285007080075a7 */ /* 0x0002a6000802017f */
[----:B--2---:R-:W-:Y:S05]  /*169f0*/  @!P1 NANOSLEEP.SYNCS 0x989680 ;  /* 0x009896800000995d */ /* 0x004fea0003900000 */
[----:B------:R-:W2:Y:S02]  /*16a00*/  @!P1 SYNCS.PHASECHK.TRANS64 P1, [R8+URZ+0x22850], R7 ;  /* 0x02285007080095a7 */ /* 0x000ea4000802007f */
[----:B--2---:R-:W-:Y:S05]  /*16a10*/  @!P1 BRA `(.L_x_9626) ;  /* 0xfffffffc00ec9947 */ /* 0x004fea000383ffff */
[----:B------:R-:W-:Y:S05]  /*16a20*/  BRA `(.L_x_9623) ;  /* 0xfffffef400087947 */ /* 0x000fea000383ffff */
.L_x_9634:
[----:B-1----:R-:W-:-:S04]  /*16a30*/  MOV R8, UR6 ;  /* 0x0000000600087c02 */ /* 0x002fc80008000f00 */
[----:B------:R1:W2:Y:S03]  /*16a40*/  SYNCS.PHASECHK.TRANS64.TRYWAIT P1, [R8+URZ+0x22830], R7 ;  /* 0x02283007080075a7 */ /* 0x0002a6000802017f */
[----:B--2---:R-:W-:Y:S05]  /*16a50*/  @!P1 NANOSLEEP.SYNCS 0x989680 ;  /* 0x009896800000995d */ /* 0x004fea0003900000 */
[----:B------:R-:W2:Y:S02]  /*16a60*/  @!P1 SYNCS.PHASECHK.TRANS64 P1, [R8+URZ+0x22830], R7 ;  /* 0x02283007080095a7 */ /* 0x000ea4000802007f */
[----:B--2---:R-:W-:Y:S05]  /*16a70*/  @!P1 BRA `(.L_x_9634) ;  /* 0xfffffffc00ec9947 */ /* 0x004fea000383ffff */
[----:B------:R-:W-:Y:S05]  /*16a80*/  BRA `(.L_x_9631) ;  /* 0xffffff2800747947 */ /* 0x000fea000383ffff */
.L_x_9638:
[----:B-1----:R-:W-:-:S04]  /*16a90*/  IMAD.U32 R8, RZ, RZ, UR6 ;  /* 0x00000006ff087e24 */ /* 0x002fc8000f8e00ff */
[----:B------:R1:W2:Y:S03]  /*16aa0*/  SYNCS.PHASECHK.TRANS64.TRYWAIT P1, [R8+URZ+0x22850], R7 ;  /* 0x02285007080075a7 */ /* 0x0002a6000802017f */
[----:B--2---:R-:W-:Y:S05]  /*16ab0*/  @!P1 NANOSLEEP.SYNCS 0x989680 ;  /* 0x009896800000995d */ /* 0x004fea0003900000 */
[----:B------:R-:W2:Y:S02]  /*16ac0*/  @!P1 SYNCS.PHASECHK.TRANS64 P1, [R8+URZ+0x22850], R7 ;  /* 0x02285007080095a7 */ /* 0x000ea4000802007f */
[----:B--2---:R-:W-:Y:S05]  /*16ad0*/  @!P1 BRA `(.L_x_9638) ;  /* 0xfffffffc00ec9947 */ /* 0x004fea000383ffff */
[----:B------:R-:W-:Y:S05]  /*16ae0*/  BRA `(.L_x_9635) ;  /* 0xffffff3000847947 */ /* 0x000fea000383ffff */
.L_x_9645:
[----:B-1----:R-:W-:-:S04]  /*16af0*/  IMAD.U32 R5, RZ, RZ, UR9 ;  /* 0x00000009ff057e24 */ /* 0x002fc8000f8e00ff */
[----:B------:R1:W2:Y:S03]  /*16b00*/  SYNCS.PHASECHK.TRANS64.TRYWAIT P1, [R5+URZ+0x22850], R0 ;  /* 0x02285000050075a7 */ /* 0x0002a6000802017f */
[----:B--2---:R-:W-:Y:S05]  /*16b10*/  @!P1 NANOSLEEP.SYNCS 0x989680 ;  /* 0x009896800000995d */ /* 0x004fea0003900000 */
[----:B------:R-:W2:Y:S02]  /*16b20*/  @!P1 SYNCS.PHASECHK.TRANS64 P1, [R5+URZ+0x22850], R0 ;  /* 0x02285000050095a7 */ /* 0x000ea4000802007f */
[----:B--2---:R-:W-:Y:S05]  /*16b30*/  @!P1 BRA `(.L_x_9645) ;  /* 0xfffffffc00ec9947 */ /* 0x004fea000383ffff */
[----:B------:R-:W-:Y:S05]  /*16b40*/  BRA `(.L_x_9644) ;  /* 0xffffff5800dc7947 */ /* 0x000fea000383ffff */
.L_x_9690:
        /* <DEDUP_REMOVED lines=10> */
.L_x_9767:
[----:B------:R-:W-:Y:S05]  /*16bf0*/  BRA `(.L_x_9768) ;  /* 0xffffffa800587947 */ /* 0x000fea000383ffff */
.L_x_9693:
[----:B0-----:R0:W1:Y:S02]  /*16c00*/  SYNCS.PHASECHK.TRANS64.TRYWAIT P0, [R0+URZ+0x22880], R30 ;  /* 0x0228801e000075a7 */ /* 0x001064000800017f */
[----:B-1----:R-:W-:Y:S05]  /*16c10*/  @!P0 NANOSLEEP.SYNCS 0x989680 ;  /* 0x009896800000895d */ /* 0x002fea0003900000 */
[----:B------:R-:W1:Y:S02]  /*16c20*/  @!P0 SYNCS.PHASECHK.TRANS64 P0, [R0+URZ+0x22880], R30 ;  /* 0x0228801e000085a7 */ /* 0x000e64000800007f */
[----:B-1----:R-:W-:Y:S05]  /*16c30*/  @!P0 BRA `(.L_x_9693) ;  /* 0xfffffffc00f08947 */ /* 0x002fea000383ffff */
[----:B------:R-:W-:Y:S05]  /*16c40*/  BRA `(.L_x_9769) ;  /* 0xffffffac00807947 */ /* 0x000fea000383ffff */
.L_x_9694:
        /* <DEDUP_REMOVED lines=8> */
.L_x_9771:
[----:B------:R-:W-:Y:S05]  /*16cd0*/  BSYNC B0 ;  /* 0x0000000000007941 */ /* 0x000fea0003800000 */
.L_x_9770:
        /* <DEDUP_REMOVED lines=14> */
.L_x_9772:
[----:B------:R-:W-:Y:S02]  /*16dc0*/  IMAD.MOV.U32 R13, RZ, RZ, R10 ;  /* 0x000000ffff0d7224 */ /* 0x000fe400078e000a */
[----:B------:R-:W-:Y:S01]  /*16dd0*/  IMAD.MOV.U32 R12, RZ, RZ, 0x1 ;  /* 0x00000001ff0c7424 */ /* 0x000fe200078e00ff */
[----:B------:R-:W-:-:S07]  /*16de0*/  MOV R2, R14 ;  /* 0x0000000e00027202 */ /* 0x000fce0000000f00 */
[----:B------:R-:W-:Y:S05]  /*16df0*/  WARPSYNC.COLLECTIVE R15, `(.L_x_9773) ;  /* 0x000000000f087348 */ /* 0x000fea0003c00000 */
[----:B------:R0:W1:Y:S02]  /*16e00*/  SHFL.IDX P6, R14, R13, R12, R11 ;  /* 0x0000000c0d0e7389 */ /* 0x00006400000c000b */
[----:B01----:R-:W-:Y:S01]  /*16e10*/  ENDCOLLECTIVE ;  /* 0x000000000000791b */ /* 0x003fe20003800000 */
.L_x_9773:
        /* <DEDUP_REMOVED lines=12> */
.L_x_9774:
[----:B------:R-:W-:Y:S02]  /*16ee0*/  IMAD.MOV.U32 R13, RZ, RZ, R10 ;  /* 0x000000ffff0d7224 */ /* 0x000fe400078e000a */
[----:B------:R-:W-:Y:S02]  /*16ef0*/  IMAD.MOV.U32 R12, RZ, RZ, 0x2 ;  /* 0x00000002ff0c7424 */ /* 0x000fe400078e00ff */
[----:B------:R-:W-:-:S07]  /*16f00*/  IMAD.MOV.U32 R2, RZ, RZ, R14 ;  /* 0x000000ffff027224 */ /* 0x000fce00078e000e */
[----:B------:R-:W-:Y:S05]  /*16f10*/  WARPSYNC.COLLECTIVE R15, `(.L_x_9775) ;  /* 0x000000000f087348 */ /* 0x000fea0003c00000 */
[----:B------:R0:W1:Y:S02]  /*16f20*/  SHFL.IDX P6, R14, R13, R12, R11 ;  /* 0x0000000c0d0e7389 */ /* 0x00006400000c000b */
[----:B01----:R-:W-:Y:S01]  /*16f30*/  ENDCOLLECTIVE ;  /* 0x000000000000791b */ /* 0x003fe20003800000 */
.L_x_9775:
[----:B------:R-:W-:-:S04]  /*16f40*/  IADD3 R2, P1, R32, R2, RZ ;  /* 0x0000000220027210 */ /* 0x000fc80007f3e0ff */
[----:B------:R-:W-:Y:S02]  /*16f50*/  IADD3.X R3, RZ, R3, RZ, P1, !PT ;  /* 0x00000003ff037210 */ /* 0x000fe40000ffe4ff */
        /* <DEDUP_REMOVED lines=10> */
.L_x_9776:
[----:B------:R-:W-:Y:S01]  /*17000*/  IMAD.MOV.U32 R13, RZ, RZ, R10 ;  /* 0x000000ffff0d7224 */ /* 0x000fe200078e000a */
[----:B------:R-:W-:Y:S01]  /*17010*/  MOV R12, 0x3 ;  /* 0x00000003000c7802 */ /* 0x000fe20000000f00 */
[----:B------:R-:W-:-:S07]  /*17020*/  IMAD.MOV.U32 R2, RZ, RZ, R14 ;  /* 0x000000ffff027224 */ /* 0x000fce00078e000e */
[----:B------:R-:W-:Y:S05]  /*17030*/  WARPSYNC.COLLECTIVE R15, `(.L_x_9777) ;  /* 0x000000000f087348 */ /* 0x000fea0003c00000 */
[----:B------:R0:W1:Y:S02]  /*17040*/  SHFL.IDX P6, R14, R13, R12, R11 ;  /* 0x0000000c0d0e7389 */ /* 0x00006400000c000b */
[----:B01----:R-:W-:Y:S01]  /*17050*/  ENDCOLLECTIVE ;  /* 0x000000000000791b */ /* 0x003fe20003800000 */
.L_x_9777:
        /* <DEDUP_REMOVED lines=12> */
.L_x_9778:
[----:B------:R-:W-:Y:S02]  /*17120*/  IMAD.MOV.U32 R13, RZ, RZ, R10 ;  /* 0x000000ffff0d7224 */ /* 0x000fe400078e000a */
[----:B------:R-:W-:Y:S02]  /*17130*/  IMAD.MOV.U32 R12, RZ, RZ, 0x4 ;  /* 0x00000004ff0c7424 */ /* 0x000fe400078e00ff */
[----:B------:R-:W-:-:S07]  /*17140*/  IMAD.MOV.U32 R2, RZ, RZ, R14 ;  /* 0x000000ffff027224 */ /* 0x000fce00078e000e */
[----:B------:R-:W-:Y:S05]  /*17150*/  WARPSYNC.COLLECTIVE R15, `(.L_x_9779) ;  /* 0x000000000f087348 */ /* 0x000fea0003c00000 */
[----:B------:R0:W1:Y:S02]  /*17160*/  SHFL.IDX P6, R14, R13, R12, R11 ;  /* 0x0000000c0d0e7389 */ /* 0x00006400000c000b */
[----:B01----:R-:W-:Y:S01]  /*17170*/  ENDCOLLECTIVE ;  /* 0x000000000000791b */ /* 0x003fe20003800000 */
.L_x_9779:
        /* <DEDUP_REMOVED lines=12> */
.L_x_9780:
[----:B------:R-:W-:Y:S02]  /*17240*/  IMAD.MOV.U32 R13, RZ, RZ, R10 ;  /* 0x000000ffff0d7224 */ /* 0x000fe400078e000a */
[----:B------:R-:W-:Y:S02]  /*17250*/  IMAD.MOV.U32 R12, RZ, RZ, 0x5 ;  /* 0x00000005ff0c7424 */ /* 0x000fe400078e00ff */
[----:B------:R-:W-:-:S07]  /*17260*/  IMAD.MOV.U32 R2, RZ, RZ, R14 ;  /* 0x000000ffff027224 */ /* 0x000fce00078e000e */
[----:B------:R-:W-:Y:S05]  /*17270*/  WARPSYNC.COLLECTIVE R15, `(.L_x_9781) ;  /* 0x000000000f087348 */ /* 0x000fea0003c00000 */
[----:B------:R0:W1:Y:S02]  /*17280*/  SHFL.IDX P6, R14, R13, R12, R11 ;  /* 0x0000000c0d0e7389 */ /* 0x00006400000c000b */
[----:B01----:R-:W-:Y:S01]  /*17290*/  ENDCOLLECTIVE ;  /* 0x000000000000791b */ /* 0x003fe20003800000 */
.L_x_9781:
        /* <DEDUP_REMOVED lines=12> */
.L_x_9782:
[----:B------:R-:W-:Y:S02]  /*17360*/  IMAD.MOV.U32 R13, RZ, RZ, R10 ;  /* 0x000000ffff0d7224 */ /* 0x000fe400078e000a */
[----:B------:R-:W-:Y:S02]  /*17370*/  IMAD.MOV.U32 R12, RZ, RZ, 0x6 ;  /* 0x00000006ff0c7424 */ /* 0x000fe400078e00ff */
[----:B------:R-:W-:-:S07]  /*17380*/  IMAD.MOV.U32 R2, RZ, RZ, R14 ;  /* 0x000000ffff027224 */ /* 0x000fce00078e000e */
[----:B------:R-:W-:Y:S05]  /*17390*/  WARPSYNC.COLLECTIVE R15, `(.L_x_9783) ;  /* 0x000000000f087348 */ /* 0x000fea0003c00000 */
[----:B------:R0:W1:Y:S02]  /*173a0*/  SHFL.IDX P6, R14, R13, R12, R11 ;  /* 0x0000000c0d0e7389 */ /* 0x00006400000c000b */
[----:B01----:R-:W-:Y:S01]  /*173b0*/  ENDCOLLECTIVE ;  /* 0x000000000000791b */ /* 0x003fe20003800000 */
.L_x_9783:
        /* <DEDUP_REMOVED lines=12> */
.L_x_9784:
[----:B------:R-:W-:Y:S01]  /*17480*/  IMAD.MOV.U32 R13, RZ, RZ, R10 ;  /* 0x000000ffff0d7224 */ /* 0x000fe200078e000a */
[----:B------:R-:W-:Y:S01]  /*17490*/  MOV R12, 0x7 ;  /* 0x00000007000c7802 */ /* 0x000fe20000000f00 */
[----:B------:R-:W-:-:S07]  /*174a0*/  IMAD.MOV.U32 R2, RZ, RZ, R14 ;  /* 0x000000ffff027224 */ /* 0x000fce00078e000e */
[----:B------:R-:W-:Y:S05]  /*174b0*/  WARPSYNC.COLLECTIVE R15, `(.L_x_9785) ;  /* 0x000000000f087348 */ /* 0x000fea0003c00000 */
[----:B------:R0:W1:Y:S02]  /*174c0*/  SHFL.IDX P6, R14, R13, R12, R11 ;  /* 0x0000000c0d0e7389 */ /* 0x00006400000c000b */
[----:B01----:R-:W-:Y:S01]  /*174d0*/  ENDCOLLECTIVE ;  /* 0x000000000000791b */ /* 0x003fe20003800000 */
.L_x_9785:
        /* <DEDUP_REMOVED lines=12> */
.L_x_9786:
[----:B------:R-:W-:Y:S02]  /*175a0*/  IMAD.MOV.U32 R13, RZ, RZ, R21 ;  /* 0x000000ffff0d7224 */ /* 0x000fe400078e0015 */
[----:B------:R-:W-:Y:S02]  /*175b0*/  IMAD.MOV.U32 R12, RZ, RZ, RZ ;  /* 0x000000ffff0c7224 */ /* 0x000fe400078e00ff */
[----:B------:R-:W-:-:S07]  /*175c0*/  IMAD.MOV.U32 R2, RZ, RZ, R14 ;  /* 0x000000ffff027224 */ /* 0x000fce00078e000e */
[----:B------:R-:W-:Y:S05]  /*175d0*/  WARPSYNC.COLLECTIVE R15, `(.L_x_9787) ;  /* 0x000000000f087348 */ /* 0x000fea0003c00000 */
[----:B------:R0:W1:Y:S02]  /*175e0*/  SHFL.IDX P6, R14, R13, R12, R11 ;  /* 0x0000000c0d0e7389 */ /* 0x00006400000c000b */
[----:B01----:R-:W-:Y:S01]  /*175f0*/  ENDCOLLECTIVE ;  /* 0x000000000000791b */ /* 0x003fe20003800000 */
.L_x_9787:
        /* <DEDUP_REMOVED lines=12> */
.L_x_9788:
[----:B------:R-:W-:Y:S02]  /*176c0*/  IMAD.MOV.U32 R13, RZ, RZ, R21 ;  /* 0x000000ffff0d7224 */ /* 0x000fe400078e0015 */
[----:B------:R-:W-:Y:S02]  /*176d0*/  IMAD.MOV.U32 R12, RZ, RZ, 0x1 ;  /* 0x00000001ff0c7424 */ /* 0x000fe400078e00ff */
[----:B------:R-:W-:-:S07]  /*176e0*/  IMAD.MOV.U32 R2, RZ, RZ, R14 ;  /* 0x000000ffff027224 */ /* 0x000fce00078e000e */
[----:B------:R-:W-:Y:S05]  /*176f0*/  WARPSYNC.COLLECTIVE R15, `(.L_x_9789) ;  /* 0x000000000f087348 */ /* 0x000fea0003c00000 */
[----:B------:R0:W1:Y:S02]  /*17700*/  SHFL.IDX P6, R14, R13, R12, R11 ;  /* 0x0000000c0d0e7389 */ /* 0x00006400000c000b */
[----:B01----:R-:W-:Y:S01]  /*17710*/  ENDCOLLECTIVE ;  /* 0x000000000000791b */ /* 0x003fe20003800000 */
.L_x_9789:
        /* <DEDUP_REMOVED lines=13> */
.L_x_9790:
        /* <DEDUP_REMOVED lines=15> */
.L_x_9699:
[----:B--2---:R2:W3:Y:S02]  /*178e0*/  SYNCS.PHASECHK.TRANS64.TRYWAIT P0, [R0+URZ+0x22840], R30 ;  /* 0x0228401e000075a7 */ /* 0x0044e4000800017f */
[----:B---3--:R-:W-:Y:S05]  /*178f0*/  @!P0 NANOSLEEP.SYNCS 0x989680 ;  /* 0x009896800000895d */ /* 0x008fea0003900000 */
[----:B------:R-:W3:Y:S02]  /*17900*/  @!P0 SYNCS.PHASECHK.TRANS64 P0, [R0+URZ+0x22840], R30 ;  /* 0x0228401e000085a7 */ /* 0x000ee4000800007f */
[----:B---3--:R-:W-:Y:S05]  /*17910*/  @!P0 BRA `(.L_x_9699) ;  /* 0xfffffffc00f08947 */ /* 0x008fea000383ffff */
[----:B------:R-:W-:Y:S05]  /*17920*/  BRA `(.L_x_9792) ;  /* 0xffffffa800ac7947 */ /* 0x000fea000383ffff */
.L_x_9700:
[----:B------:R-:W-:Y:S01]  /*17930*/  BSSY B0, `(.L_x_9793) ;  /* 0x0000008000007945 */ /* 0x000fe20003800000 */
[----:B------:R-:W-:Y:S01]  /*17940*/  MOV R13, R7 ;  /* 0x00000007000d7202 */ /* 0x000fe20000000f00 */
[----:B------:R-:W-:Y:S02]  /*17950*/  IMAD.MOV.U32 R12, RZ, RZ, RZ ;  /* 0x000000ffff0c7224 */ /* 0x000fe400078e00ff */
[----:B------:R-:W-:Y:S02]  /*17960*/  IMAD.MOV.U32 R11, RZ, RZ, 0x181f ;  /* 0x0000181fff0b7424 */ /* 0x000fe400078e00ff */
[----:B------:R-:W-:-:S07]  /*17970*/  IMAD.MOV.U32 R15, RZ, RZ, -0x1 ;  /* 0xffffffffff0f7424 */ /* 0x000fce00078e00ff */
[----:B012---:R-:W-:Y:S05]  /*17980*/  WARPSYNC.COLLECTIVE R15, `(.L_x_9794) ;  /* 0x000000000f087348 */ /* 0x007fea0003c00000 */
[----:B------:R3:W4:Y:S02]  /*17990*/  SHFL.IDX P6, R14, R13, R12, R11 ;  /* 0x0000000c0d0e7389 */ /* 0x00072400000c000b */
[----:B01234-:R-:W-:Y:S01]  /*179a0*/  ENDCOLLECTIVE ;  /* 0x000000000000791b */ /* 0x01ffe20003800000 */
.L_x_9794:
[----:B------:R-:W-:Y:S05]  /*179b0*/  BSYNC B0 ;  /* 0x0000000000007941 */ /* 0x000fea0003800000 */
.L_x_9793:
        /* <DEDUP_REMOVED lines=8> */
.L_x_9795:
        /* <DEDUP_REMOVED lines=13> */
.L_x_9796:
[----:B------:R-:W-:Y:S02]  /*17b10*/  IMAD.MOV.U32 R13, RZ, RZ, R8 ;  /* 0x000000ffff0d7224 */ /* 0x000fe400078e0008 */
[----:B------:R-:W-:-:S07]  /*17b20*/  IMAD.MOV.U32 R2, RZ, RZ, R14 ;  /* 0x000000ffff027224 */ /* 0x000fce00078e000e */
[----:B------:R-:W-:Y:S05]  /*17b30*/  WARPSYNC.COLLECTIVE R15, `(.L_x_9797) ;  /* 0x000000000f087348 */ /* 0x000fea0003c00000 */
[----:B------:R0:W1:Y:S02]  /*17b40*/  SHFL.IDX P6, R14, R13, R12, R11 ;  /* 0x0000000c0d0e7389 */ /* 0x00006400000c000b */
[----:B01----:R-:W-:Y:S01]  /*17b50*/  ENDCOLLECTIVE ;  /* 0x000000000000791b */ /* 0x003fe20003800000 */
.L_x_9797:
        /* <DEDUP_REMOVED lines=13> */
.L_x_9798:
[----:B------:R-:W-:Y:S02]  /*17c30*/  IMAD.MOV.U32 R13, RZ, RZ, R8 ;  /* 0x000000ffff0d7224 */ /* 0x000fe400078e0008 */
[----:B------:R-:W-:-:S07]  /*17c40*/  IMAD.MOV.U32 R2, RZ, RZ, R14 ;  /* 0x000000ffff027224 */ /* 0x000fce00078e000e */
[----:B------:R-:W-:Y:S05]  /*17c50*/  WARPSYNC.COLLECTIVE R15, `(.L_x_9799) ;  /* 0x000000000f087348 */ /* 0x000fea0003c00000 */
[----:B------:R0:W1:Y:S02]  /*17c60*/  SHFL.IDX P6, R14, R13, R12, R11 ;  /* 0x0000000c0d0e7389 */ /* 0x00006400000c000b */
[----:B01----:R-:W-:Y:S01]  /*17c70*/  ENDCOLLECTIVE ;  /* 0x000000000000791b */ /* 0x003fe20003800000 */
.L_x_9799:
[----:B------:R-:W-:Y:S01]  /*17c80*/  MOV R13, R7 ;  /* 0x00000007000d7202 */ /* 0x000fe20000000f00 */
[----:B------:R-:W-:Y:S01]  /*17c90*/  IMAD.MOV.U32 R12, RZ, RZ, 0x3 ;  /* 0x00000003ff0c7424 */ /* 0x000fe200078e00ff */
[----:B------:R-:W-:-:S13]  /*17ca0*/  @P5 IADD3 R9, P0, R32, R14, RZ ;  /* 0x0000000e20095210 */ /* 0x000fda0007f1e0ff */
[----:B------:R-:W-:Y:S05]  /*17cb0*/  WARPSYNC.COLLECTIVE R15, `(.L_x_9800) ;  /* 0x000000000f087348 */ /* 0x000fea0003c00000 */
[----:B------:R0:W1:Y:S02]  /*17cc0*/  SHFL.IDX P6, R14, R13, R12, R11 ;  /* 0x0000000c0d0e7389 */ /* 0x00006400000c000b */
[----:B01----:R-:W-:Y:S01]  /*17cd0*/  ENDCOLLECTIVE ;  /* 0x000000000000791b */ /* 0x003fe20003800000 */
.L_x_9800:
        /* <DEDUP_REMOVED lines=13> */
.L_x_9801:
[----:B------:R-:W-:Y:S01]  /*17db0*/  IMAD.MOV.U32 R13, RZ, RZ, R7 ;  /* 0x000000ffff0d7224 */ /* 0x000fe200078e0007 */
[----:B------:R-:W-:Y:S02]  /*17dc0*/  MOV R12, 0x4 ;  /* 0x00000004000c7802 */ /* 0x000fe40000000f00 */
[----:B------:R-:W-:-:S13]  /*17dd0*/  @P4 IADD3 R9, P0, R32, R14, RZ ;  /* 0x0000000e20094210 */ /* 0x000fda0007f1e0ff */
[----:B------:R-:W-:Y:S05]  /*17de0*/  WARPSYNC.COLLECTIVE R15, `(.L_x_9802) ;  /* 0x000000000f087348 */ /* 0x000fea0003c00000 */
[----:B------:R0:W1:Y:S02]  /*17df0*/  SHFL.IDX P6, R14, R13, R12, R11 ;  /* 0x0000000c0d0e7389 */ /* 0x00006400000c000b */
[----:B01----:R-:W-:Y:S01]  /*17e00*/  ENDCOLLECTIVE ;  /* 0x000000000000791b */ /* 0x003fe20003800000 */
.L_x_9802:
        /* <DEDUP_REMOVED lines=13> */
.L_x_9803:
[----:B------:R-:W-:Y:S02]  /*17ee0*/  IMAD.MOV.U32 R13, RZ, RZ, R7 ;  /* 0x000000ffff0d7224 */ /* 0x000fe400078e0007 */
[----:B------:R-:W-:Y:S01]  /*17ef0*/  IMAD.MOV.U32 R12, RZ, RZ, 0x5 ;  /* 0x00000005ff0c7424 */ /* 0x000fe200078e00ff */
[----:B------:R-:W-:-:S13]  /*17f00*/  @P4 IADD3 R9, P0, R32, R14, RZ ;  /* 0x0000000e20094210 */ /* 0x000fda0007f1e0ff */
[----:B------:R-:W-:Y:S05]  /*17f10*/  WARPSYNC.COLLECTIVE R15, `(.L_x_9804) ;  /* 0x000000000f087348 */ /* 0x000fea0003c00000 */
[----:B------:R0:W1:Y:S02]  /*17f20*/  SHFL.IDX P6, R14, R13, R12, R11 ;  /* 0x0000000c0d0e7389 */ /* 0x00006400000c000b */
[----:B01----:R-:W-:Y:S01]  /*17f30*/  ENDCOLLECTIVE ;  /* 0x000000000000791b */ /* 0x003fe20003800000 */
.L_x_9804:
        /* <DEDUP_REMOVED lines=13> */
.L_x_9805:
[----:B------:R-:W-:Y:S02]  /*18010*/  IMAD.MOV.U32 R13, RZ, RZ, R7 ;  /* 0x000000ffff0d7224 */ /* 0x000fe400078e0007 */
[----:B------:R-:W-:Y:S01]  /*18020*/  IMAD.MOV.U32 R12, RZ, RZ, 0x6 ;  /* 0x00000006ff0c7424 */ /* 0x000fe200078e00ff */
[----:B------:R-:W-:-:S13]  /*18030*/  @P5 IADD3 R9, P0, R32, R14, RZ ;  /* 0x0000000e20095210 */ /* 0x000fda0007f1e0ff */
[----:B------:R-:W-:Y:S05]  /*18040*/  WARPSYNC.COLLECTIVE R15, `(.L_x_9806) ;  /* 0x000000000f087348 */ /* 0x000fea0003c00000 */
[----:B------:R0:W1:Y:S02]  /*18050*/  SHFL.IDX P6, R14, R13, R12, R11 ;  /* 0x0000000c0d0e7389 */ /* 0x00006400000c000b */
[----:B01----:R-:W-:Y:S01]  /*18060*/  ENDCOLLECTIVE ;  /* 0x000000000000791b */ /* 0x003fe20003800000 */
.L_x_9806:
[----:B------:R-:W-:Y:S02]  /*18070*/  @P5 IMAD.X R10, RZ, RZ, R2, P0 ;  /* 0x000000ffff0a5224 */ /* 0x000fe400000e0602 */
[----:B------:R-:W-:Y:S02]  /*18080*/  @P5 IMAD.MOV.U32 R2, RZ, RZ, R9 ;  /* 0x000000ffff025224 */ /* 0x000fe400078e0009 */
[----:B------:R-:W-:-:S05]  /*18090*/  @P5 IMAD.MOV.U32 R3, RZ, RZ, R10 ;  /* 0x000000ffff035224 */ /* 0x000fca00078e000a */
[----:B------:R-:W-:Y:S01]  /*180a0*/  @!PT LDS RZ, [RZ] ;  /* 0x00000000fffff984 */ /* 0x000fe20000000800 */
[----:B------:R-:W-:Y:S01]  /*180b0*/  @!PT LDS RZ, [RZ] ;  /* 0x00000000fffff984 */ /* 0x000fe20000000800 */
[----:B------:R-:W-:Y:S01]  /*180c0*/  @!PT LDS RZ, [RZ] ;  /* 0x00000000fffff984 */ /* 0x000fe20000000800 */
[----:B------:R0:W-:Y:S01]  /*180d0*/  @P5 LDGSTS.E.BYPASS.LTC128B.128 [R4+0x1ac00], desc[UR52][R2.64], !P2 ;  /* 0x1ac0000002045fae */ /* 0x0001e2000d101d74 */
[----:B------:R-:W-:Y:S01]  /*180e0*/  MOV R13, R8 ;  /* 0x00000008000d7202 */ /* 0x000fe20000000f00 */
[----:B0-----:R-:W-:-:S07]  /*180f0*/  IMAD.MOV.U32 R2, RZ, RZ, R14 ;  /* 0x000000ffff027224 */ /* 0x001fce00078e000e */
[----:B------:R-:W-:Y:S05]  /*18100*/  WARPSYNC.COLLECTIVE R15, `(.L_x_9807) ;  /* 0x000000000f087348 */ /* 0x000fea0003c00000 */
[----:B------:R0:W1:Y:S02]  /*18110*/  SHFL.IDX P6, R14, R13, R12, R11 ;  /* 0x0000000c0d0e7389 */ /* 0x00006400000c000b */
[----:B01----:R-:W-:Y:S01]  /*18120*/  ENDCOLLECTIVE ;  /* 0x000000000000791b */ /* 0x003fe20003800000 */
.L_x_9807:
[----:B------:R-:W-:Y:S02]  /*18130*/  IMAD.MOV.U32 R13, RZ, RZ, R7 ;  /* 0x000000ffff0d7224 */ /* 0x000fe400078e0007 */
[----:B------:R-:W-:Y:S01]  /*18140*/  IMAD.MOV.U32 R12, RZ, RZ, 0x7 ;  /* 0x00000007ff0c7424 */ /* 0x000fe200078e00ff */
[----:B------:R-:W-:-:S13]  /*18150*/  @P4 IADD3 R9, P0, R32, R14, RZ ;  /* 0x0000000e20094210 */ /* 0x000fda0007f1e0ff */
[----:B------:R-:W-:Y:S05]  /*18160*/  WARPSYNC.COLLECTIVE R15, `(.L_x_9808) ;  /* 0x000000000f087348 */ /* 0x000fea0003c00000 */
[----:B------:R0:W1:Y:S02]  /*18170*/  SHFL.IDX P6, R14, R13, R12, R11 ;  /* 0x0000000c0d0e7389 */ /* 0x00006400000c000b */
[----:B01----:R-:W-:Y:S01]  /*18180*/  ENDCOLLECTIVE ;  /* 0x000000000000791b */ /* 0x003fe20003800000 */
.L_x_9808:
        /* <DEDUP_REMOVED lines=12> */
.L_x_9809:
[----:B------:R-:W-:Y:S02]  /*18250*/  IMAD.MOV.U32 R13, RZ, RZ, R6 ;  /* 0x000000ffff0d7224 */ /* 0x000fe400078e0006 */
[----:B------:R-:W-:Y:S01]  /*18260*/  IMAD.MOV.U32 R12, RZ, RZ, RZ ;  /* 0x000000ffff0c7224 */ /* 0x000fe200078e00ff */
[----:B------:R-:W-:-:S04]  /*18270*/  @P3 IADD3 R14, P0, R32, R14, RZ ;  /* 0x0000000e200e3210 */ /* 0x000fc80007f1e0ff */
[----:B------:R-:W-:Y:S01]  /*18280*/  @P3 IADD3.X R9, RZ, R7, RZ, P0, !PT ;  /* 0x00000007ff093210 */ /* 0x000fe200007fe4ff */
[----:B------:R-:W-:-:S08]  /*18290*/  @P3 IMAD.MOV.U32 R2, RZ, RZ, R14 ;  /* 0x000000ffff023224 */ /* 0x000fd000078e000e */
[----:B------:R-:W-:Y:S05]  /*182a0*/  WARPSYNC.COLLECTIVE R15, `(.L_x_9810) ;  /* 0x000000000f087348 */ /* 0x000fea0003c00000 */
[----:B------:R0:W1:Y:S02]  /*182b0*/  SHFL.IDX P6, R14, R13, R12, R11 ;  /* 0x0000000c0d0e7389 */ /* 0x00006400000c000b */
[----:B01----:R-:W-:Y:S01]  /*182c0*/  ENDCOLLECTIVE ;  /* 0x000000000000791b */ /* 0x003fe20003800000 */
.L_x_9810:
        /* <DEDUP_REMOVED lines=10> */
.L_x_9811:
        /* <DEDUP_REMOVED lines=8> */
.L_x_9812:
        /* <DEDUP_REMOVED lines=10> */
.L_x_9813:
[----:B------:R-:W-:Y:S05]  /*18490*/  BRA `(.L_x_9814) ;  /* 0xffffffa400707947 */ /* 0x000fea000383ffff */
.L_x_9705:
[----:B------:R-:W-:Y:S01]  /*184a0*/  IMAD.MOV.U32 R13, RZ, RZ, R5 ;  /* 0x000000ffff0d7224 */ /* 0x000fe200078e0005 */
[----:B------:R-:W-:Y:S01]  /*184b0*/  MOV R11, 0x181f ;  /* 0x0000181f000b7802 */ /* 0x000fe20000000f00 */
[----:B------:R-:W-:Y:S02]  /*184c0*/  IMAD.MOV.U32 R12, RZ, RZ, RZ ;  /* 0x000000ffff0c7224 */ /* 0x000fe400078e00ff */
[----:B------:R-:W-:Y:S02]  /*184d0*/  IMAD.MOV.U32 R15, RZ, RZ, -0x1 ;  /* 0xffffffffff0f7424 */ /* 0x000fe400078e00ff */
[----:B------:R-:W-:Y:S02]  /*184e0*/  IMAD R4, R4, UR41, RZ ;  /* 0x0000002904047c24 */ /* 0x000fe4000f8e02ff */
[----:B------:R-:W-:-:S07]  /*184f0*/  IMAD R17, R17, 0x80, R10 ;  /* 0x0000008011117824 */ /* 0x000fce00078e020a */
[----:B-----5:R-:W-:Y:S05]  /*18500*/  WARPSYNC.COLLECTIVE R15, `(.L_x_9815) ;  /* 0x000000000f087348 */ /* 0x020fea0003c00000 */
[----:B------:R0:W1:Y:S02]  /*18510*/  SHFL.IDX P6, R14, R13, R12, R11 ;  /* 0x0000000c0d0e7389 */ /* 0x00006400000c000b */
[----:B01---5:R-:W-:Y:S01]  /*18520*/  ENDCOLLECTIVE ;  /* 0x000000000000791b */ /* 0x023fe20003800000 */
.L_x_9815:
[C---:B------:R-:W-:Y:S01]  /*18530*/  VIADD R7, R17.reuse, 0x10 ;  /* 0x0000001011077836 */ /* 0x040fe20000000000 */
[----:B------:R-:W-:Y:S01]  /*18540*/  ISETP.GE.AND P2, PT, R17, R4, PT ;  /* 0x000000041100720c */ /* 0x000fe20003f46270 */
[----:B------:R-:W-:Y:S02]  /*18550*/  IMAD.MOV.U32 R13, RZ, RZ, R0 ;  /* 0x000000ffff0d7224 */ /* 0x000fe400078e0000 */
[----:B------:R-:W-:-:S10]  /*18560*/  IMAD.MOV.U32 R2, RZ, RZ, R14 ;  /* 0x000000ffff027224 */ /* 0x000fd400078e000e */
[----:B------:R-:W-:Y:S05]  /*18570*/  WARPSYNC.COLLECTIVE R15, `(.L_x_9816) ;  /* 0x000000000f087348 */ /* 0x000fea0003c00000 */
[----:B------:R0:W1:Y:S02]  /*18580*/  SHFL.IDX P6, R14, R13, R12, R11 ;  /* 0x0000000c0d0e7389 */ /* 0x00006400000c000b */
[----:B01----:R-:W-:Y:S01]  /*18590*/  ENDCOLLECTIVE ;  /* 0x000000000000791b */ /* 0x003fe20003800000 */
.L_x_9816:
[----:B------:R-:W-:Y:S01]  /*185a0*/  MOV R13, R5 ;  /* 0x00000005000d7202 */ /* 0x000fe20000000f00 */
[----:B------:R-:W-:Y:S01]  /*185b0*/  IMAD.MOV.U32 R12, RZ, RZ, 0x1 ;  /* 0x00000001ff0c7424 */ /* 0x000fe200078e00ff */
[----:B------:R-:W-:-:S05]  /*185c0*/  @!P2 IADD3 R14, P1, R32, R14, RZ ;  /* 0x0000000e200ea210 */ /* 0x000fca0007f3e0ff */
[----:B------:R-:W-:Y:S02]  /*185d0*/  @!P2 IMAD.X R3, RZ, RZ, R2, P1 ;  /* 0x000000ffff03a224 */ /* 0x000fe400008e0602 */
[----:B------:R-:W-:-:S07]  /*185e0*/  @!P2 IMAD.MOV.U32 R2, RZ, RZ, R14 ;  /* 0x000000ffff02a224 */ /* 0x000fce00078e000e */
[----:B------:R-:W-:Y:S05]  /*185f0*/  WARPSYNC.COLLECTIVE R15, `(.L_x_9817) ;  /* 0x000000000f087348 */ /* 0x000fea0003c00000 */
[----:B------:R0:W1:Y:S02]  /*18600*/  SHFL.IDX P6, R14, R13, R12, R11 ;  /* 0x0000000c0d0e7389 */ /* 0x00006400000c000b */
[----:B01----:R-:W-:Y:S01]  /*18610*/  ENDCOLLECTIVE ;  /* 0x000000000000791b */ /* 0x003fe20003800000 */
.L_x_9817:
[----:B------:R-:W-:Y:S01]  /*18620*/  @!PT LDS RZ, [RZ] ;  /* 0x00000000fffff984 */ /* 0x000fe20000000800 */
[----:B------:R-:W-:Y:S01]  /*18630*/  @!PT LDS RZ, [RZ] ;  /* 0x00000000fffff984 */ /* 0x000fe20000000800 */
[----:B------:R-:W-:Y:S01]  /*18640*/  @!PT LDS RZ, [RZ] ;  /* 0x00000000fffff984 */ /* 0x000fe20000000800 */
[----:B------:R0:W-:Y:S01]  /*18650*/  @!P2 LDGSTS.E.BYPASS.LTC128B.128 [R8+0x14400], desc[UR52][R2.64], !P0 ;  /* 0x144000000208afae */ /* 0x0001e2000c101d74 */
[----:B------:R-:W-:Y:S01]  /*18660*/  ISETP.GE.AND P2, PT, R7, R4, PT ;  /* 0x000000040700720c */ /* 0x000fe20003f46270 */
[----:B------:R-:W-:Y:S02]  /*18670*/  VIADD R7, R17, 0x20 ;  /* 0x0000002011077836 */ /* 0x000fe40000000000 */
[----:B------:R-:W-:Y:S02]  /*18680*/  IMAD.MOV.U32 R13, RZ, RZ, R0 ;  /* 0x000000ffff0d7224 */ /* 0x000fe400078e0000 */
[----:B------:R-:W-:-:S08]  /*18690*/  IMAD.MOV.U32 R6, RZ, RZ, R14 ;  /* 0x000000ffff067224 */ /* 0x000fd000078e000e */
[----:B0-----:R-:W-:Y:S05]  /*186a0*/  WARPSYNC.COLLECTIVE R15, `(.L_x_9818) ;  /* 0x000000000f087348 */ /* 0x001fea0003c00000 */
[----:B------:R1:W2:Y:S02]  /*186b0*/  SHFL.IDX P6, R14, R13, R12, R11 ;  /* 0x0000000c0d0e7389 */ /* 0x0002a400000c000b */
[----:B012---:R-:W-:Y:S01]  /*186c0*/  ENDCOLLECTIVE ;  /* 0x000000000000791b */ /* 0x007fe20003800000 */
.L_x_9818:
[----:B------:R-:W-:Y:S02]  /*186d0*/  IMAD.MOV.U32 R13, RZ, RZ, R5 ;  /* 0x000000ffff0d7224 */ /* 0x000fe400078e0005 */
[----:B------:R-:W-:Y:S01]  /*186e0*/  IMAD.MOV.U32 R12, RZ, RZ, 0x2 ;  /* 0x00000002ff0c7424 */ /* 0x000fe200078e00ff */
[----:B------:R-:W-:-:S13]  /*186f0*/  @!P2 IADD3 R2, P1, R32, R14, RZ ;  /* 0x0000000e2002a210 */ /* 0x000fda0007f3e0ff */
[----:B------:R-:W-:Y:S05]  /*18700*/  WARPSYNC.COLLECTIVE R15, `(.L_x_9819) ;  /* 0x000000000f087348 */ /* 0x000fea0003c00000 */
[----:B------:R0:W1:Y:S02]  /*18710*/  SHFL.IDX P6, R14, R13, R12, R11 ;  /* 0x0000000c0d0e7389 */ /* 0x00006400000c000b */
[----:B01----:R-:W-:Y:S01]  /*18720*/  ENDCOLLECTIVE ;  /* 0x000000000000791b */ /* 0x003fe20003800000 */
.L_x_9819:
        /* <DEDUP_REMOVED lines=12> */
.L_x_9820:
[----:B------:R-:W-:Y:S02]  /*187f0*/  IMAD.MOV.U32 R13, RZ, RZ, R5 ;  /* 0x000000ffff0d7224 */ /* 0x000fe400078e0005 */
[----:B------:R-:W-:Y:S01]  /*18800*/  IMAD.MOV.U32 R12, RZ, RZ, 0x3 ;  /* 0x00000003ff0c7424 */ /* 0x000fe200078e00ff */
[----:B------:R-:W-:-:S13]  /*18810*/  @!P2 IADD3 R2, P1, R32, R14, RZ ;  /* 0x0000000e2002a210 */ /* 0x000fda0007f3e0ff */
[----:B------:R-:W-:Y:S05]  /*18820*/  WARPSYNC.COLLECTIVE R15, `(.L_x_9821) ;  /* 0x000000000f087348 */ /* 0x000fea0003c00000 */
[----:B------:R0:W1:Y:S02]  /*18830*/  SHFL.IDX P6, R14, R13, R12, R11 ;  /* 0x0000000c0d0e7389 */ /* 0x00006400000c000b */
[----:B01----:R-:W-:Y:S01]  /*18840*/  ENDCOLLECTIVE ;  /* 0x000000000000791b */ /* 0x003fe20003800000 */
.L_x_9821:
[----:B------:R-:W-:-:S05]  /*18850*/  @!P2 IMAD.X R3, RZ, RZ, R6, P1 ;  /* 0x000000ffff03a224 */ /* 0x000fca00008e0606 */
        /* <DEDUP_REMOVED lines=11> */
.L_x_9822:
[----:B------:R-:W-:Y:S02]  /*18910*/  IMAD.MOV.U32 R13, RZ, RZ, R5 ;  /* 0x000000ffff0d7224 */ /* 0x000fe400078e0005 */
[----:B------:R-:W-:Y:S01]  /*18920*/  IMAD.MOV.U32 R12, RZ, RZ, 0x4 ;  /* 0x00000004ff0c7424 */ /* 0x000fe200078e00ff */
[----:B------:R-:W-:-:S13]  /*18930*/  @!P2 IADD3 R2, P1, R32, R14, RZ ;  /* 0x0000000e2002a210 */ /* 0x000fda0007f3e0ff */
[----:B------:R-:W-:Y:S05]  /*18940*/  WARPSYNC.COLLECTIVE R15, `(.L_x_9823) ;  /* 0x000000000f087348 */ /* 0x000fea0003c00000 */
[----:B------:R0:W1:Y:S02]  /*18950*/  SHFL.IDX P6, R14, R13, R12, R11 ;  /* 0x0000000c0d0e7389 */ /* 0x00006400000c000b */
[----:B01----:R-:W-:Y:S01]  /*18960*/  ENDCOLLECTIVE ;  /* 0x000000000000791b */ /* 0x003fe20003800000 */
.L_x_9823:
[----:B------:R-:W-:-:S05]  /*18970*/  @!P2 IADD3.X R3, RZ, R6, RZ, P1, !PT ;  /* 0x00000006ff03a210 */ /* 0x000fca0000ffe4ff */
        /* <DEDUP_REMOVED lines=11> */
.L_x_9824:
[----:B------:R-:W-:Y:S01]  /*18a30*/  MOV R13, R5 ;  /* 0x00000005000d7202 */ /* 0x000fe20000000f00 */
[----:B------:R-:W-:Y:S01]  /*18a40*/  IMAD.MOV.U32 R12, RZ, RZ, 0x5 ;  /* 0x00000005ff0c7424 */ /* 0x000fe200078e00ff */
[----:B------:R-:W-:-:S13]  /*18a50*/  @!P2 IADD3 R2, P1, R32, R14, RZ ;  /* 0x0000000e2002a210 */ /* 0x000fda0007f3e0ff */
[----:B------:R-:W-:Y:S05]  /*18a60*/  WARPSYNC.COLLECTIVE R15, `(.L_x_9825) ;  /* 0x000000000f087348 */ /* 0x000fea0003c00000 */
[----:B------:R0:W1:Y:S02]  /*18a70*/  SHFL.IDX P6, R14, R13, R12, R11 ;  /* 0x0000000c0d0e7389 */ /* 0x00006400000c000b */
[----:B01----:R-:W-:Y:S01]  /*18a80*/  ENDCOLLECTIVE ;  /* 0x000000000000791b */ /* 0x003fe20003800000 */
.L_x_9825:
[----:B------:R-:W-:-:S05]  /*18a90*/  @!P2 IMAD.X R3, RZ, RZ, R6, P1 ;  /* 0x000000ffff03a224 */ /* 0x000fca00008e0606 */
[----:B------:R-:W-:Y:S01]  /*18aa0*/  @!PT LDS RZ, [RZ] ;  /* 0x00000000fffff984 */ /* 0x000fe20000000800 */
[----:B------:R-:W-:Y:S01]  /*18ab0*/  @!PT LDS RZ, [RZ] ;  /* 0x00000000fffff984 */ /* 0x000fe20000000800 */
[----:B------:R-:W-:Y:S01]  /*18ac0*/  @!PT LDS RZ, [RZ] ;  /* 0x00000000fffff984 */ /* 0x000fe20000000800 */
[----:B------:R0:W-:Y:S01]  /*18ad0*/  @!P2 LDGSTS.E.BYPASS.LTC128B.128 [R8+0x16400], desc[UR52][R2.64], !P0 ;  /* 0x164000000208afae */ /* 0x0001e2000c101d74 */
[----:B------:R-:W-:Y:S01]  /*18ae0*/  ISETP.GE.AND P2, PT, R7, R4, PT ;  /* 0x000000040700720c */ /* 0x000fe20003f46270 */
[----:B------:R-:W-:Y:S02]  /*18af0*/  IMAD.MOV.U32 R13, RZ, RZ, R0 ;  /* 0x000000ffff0d7224 */ /* 0x000fe400078e0000 */
[----:B------:R-:W-:-:S10]  /*18b00*/  IMAD.MOV.U32 R6, RZ, RZ, R14 ;  /* 0x000000ffff067224 */ /* 0x000fd400078e000e */
[----:B0-----:R-:W-:Y:S05]  /*18b10*/  WARPSYNC.COLLECTIVE R15, `(.L_x_9826) ;  /* 0x000000000f087348 */ /* 0x001fea0003c00000 */
[----:B------:R1:W2:Y:S02]  /*18b20*/  SHFL.IDX P6, R14, R13, R12, R11 ;  /* 0x0000000c0d0e7389 */ /* 0x0002a400000c000b */
[----:B012---:R-:W-:Y:S01]  /*18b30*/  ENDCOLLECTIVE ;  /* 0x000000000000791b */ /* 0x007fe20003800000 */
.L_x_9826:
[----:B------:R-:W-:Y:S02]  /*18b40*/  IMAD.MOV.U32 R13, RZ, RZ, R5 ;  /* 0x000000ffff0d7224 */ /* 0x000fe400078e0005 */
[----:B------:R-:W-:Y:S01]  /*18b50*/  IMAD.MOV.U32 R12, RZ, RZ, 0x6 ;  /* 0x00000006ff0c7424 */ /* 0x000fe200078e00ff */
[----:B------:R-:W-:-:S13]  /*18b60*/  @!P2 IADD3 R2, P1, R32, R14, RZ ;  /* 0x0000000e2002a210 */ /* 0x000fda0007f3e0ff */
[----:B------:R-:W-:Y:S05]  /*18b70*/  WARPSYNC.COLLECTIVE R15, `(.L_x_9827) ;  /* 0x000000000f087348 */ /* 0x000fea0003c00000 */
[----:B------:R0:W1:Y:S02]  /*18b80*/  SHFL.IDX P6, R14, R13, R12, R11 ;  /* 0x0000000c0d0e7389 */ /* 0x00006400000c000b */
[----:B01----:R-:W-:Y:S01]  /*18b90*/  ENDCOLLECTIVE ;  /* 0x000000000000791b */ /* 0x003fe20003800000 */
.L_x_9827:
        /* <DEDUP_REMOVED lines=12> */
.L_x_9828:
[----:B------:R-:W-:Y:S02]  /*18c60*/  IMAD.MOV.U32 R13, RZ, RZ, R5 ;  /* 0x000000ffff0d7224 */ /* 0x000fe400078e0005 */
[----:B------:R-:W-:Y:S01]  /*18c70*/  IMAD.MOV.U32 R12, RZ, RZ, 0x7 ;  /* 0x00000007ff0c7424 */ /* 0x000fe200078e00ff */
[----:B------:R-:W-:-:S13]  /*18c80*/  @!P2 IADD3 R2, P1, R32, R14, RZ ;  /* 0x0000000e2002a210 */ /* 0x000fda0007f3e0ff */
[----:B------:R-:W-:Y:S05]  /*18c90*/  WARPSYNC.COLLECTIVE R15, `(.L_x_9829) ;  /* 0x000000000f087348 */ /* 0x000fea0003c00000 */
[----:B------:R0:W1:Y:S02]  /*18ca0*/  SHFL.IDX P6, R14, R13, R12, R11 ;  /* 0x0000000c0d0e7389 */ /* 0x00006400000c000b */
[----:B01----:R-:W-:Y:S01]  /*18cb0*/  ENDCOLLECTIVE ;  /* 0x000000000000791b */ /* 0x003fe20003800000 */
.L_x_9829:
        /* <DEDUP_REMOVED lines=10> */
.L_x_9830:
[----:B------:R-:W-:Y:S05]  /*18d60*/  BRA `(.L_x_9831) ;  /* 0xffffffa400c87947 */ /* 0x000fea000383ffff */
.L_x_9708:
[----:B0-----:R0:W1:Y:S02]  /*18d70*/  SYNCS.PHASECHK.TRANS64.TRYWAIT P0, [R22+URZ+0x22820], R3 ;  /* 0x02282003160075a7 */ /* 0x001064000800017f */
[----:B-1----:R-:W-:Y:S05]  /*18d80*/  @!P0 NANOSLEEP.SYNCS 0x989680 ;  /* 0x009896800000895d */ /* 0x002fea0003900000 */
[----:B------:R-:W1:Y:S02]  /*18d90*/  @!P0 SYNCS.PHASECHK.TRANS64 P0, [R22+URZ+0x22820], R3 ;  /* 0x02282003160085a7 */ /* 0x000e64000800007f */
[----:B-1----:R-:W-:Y:S05]  /*18da0*/  @!P0 BRA `(.L_x_9708) ;  /* 0xfffffffc00f08947 */ /* 0x002fea000383ffff */
[----:B------:R-:W-:Y:S05]  /*18db0*/  BRA `(.L_x_9832) ;  /* 0xffffffa800247947 */ /* 0x000fea000383ffff */
.L_x_9712:
[----:B0-----:R0:W1:Y:S02]  /*18dc0*/  SYNCS.PHASECHK.TRANS64.TRYWAIT P0, [R0+URZ+0x22880], R31 ;  /* 0x0228801f000075a7 */ /* 0x001064000800017f */
[----:B-1----:R-:W-:Y:S05]  /*18dd0*/  @!P0 NANOSLEEP.SYNCS 0x989680 ;  /* 0x009896800000895d */ /* 0x002fea0003900000 */
[----:B------:R-:W1:Y:S02]  /*18de0*/  @!P0 SYNCS.PHASECHK.TRANS64 P0, [R0+URZ+0x22880], R31 ;  /* 0x0228801f000085a7 */ /* 0x000e64000800007f */
[----:B-1----:R-:W-:Y:S05]  /*18df0*/  @!P0 BRA `(.L_x_9712) ;  /* 0xfffffffc00f08947 */ /* 0x002fea000383ffff */
[----:B------:R-:W-:Y:S05]  /*18e00*/  BRA `(.L_x_9833) ;  /* 0xffffffac00487947 */ /* 0x000fea000383ffff */
.L_x_9713:
        /* <DEDUP_REMOVED lines=8> */
.L_x_9835:
[----:B------:R-:W-:Y:S05]  /*18e90*/  BSYNC B0 ;  /* 0x0000000000007941 */ /* 0x000fea0003800000 */
.L_x_9834:
        /* <DEDUP_REMOVED lines=9> */
.L_x_9836:
[----:B------:R-:W-:Y:S02]  /*18f30*/  IMAD.MOV.U32 R13, RZ, RZ, R19 ;  /* 0x000000ffff0d7224 */ /* 0x000fe400078e0013 */
[----:B------:R-:W-:Y:S01]  /*18f40*/  IMAD.MOV.U32 R12, RZ, RZ, 0x1 ;  /* 0x00000001ff0c7424 */ /* 0x000fe200078e00ff */
[----:B------:R-:W-:-:S07]  /*18f50*/  MOV R2, R14 ;  /* 0x0000000e00027202 */ /* 0x000fce0000000f00 */
[----:B------:R-:W-:Y:S05]  /*18f60*/  WARPSYNC.COLLECTIVE R15, `(.L_x_9837) ;  /* 0x000000000f087348 */ /* 0x000fea0003c00000 */
[----:B------:R0:W1:Y:S02]  /*18f70*/  SHFL.IDX P6, R14, R13, R12, R11 ;  /* 0x0000000c0d0e7389 */ /* 0x00006400000c000b */
[----:B01----:R-:W-:Y:S01]  /*18f80*/  ENDCOLLECTIVE ;  /* 0x000000000000791b */ /* 0x003fe20003800000 */
.L_x_9837:
        /* <DEDUP_REMOVED lines=11> */
.L_x_9838:
        /* <DEDUP_REMOVED lines=8> */
.L_x_9839:
        /* <DEDUP_REMOVED lines=9> */
.L_x_9840:
        /* <DEDUP_REMOVED lines=9> */
.L_x_9841:
        /* <DEDUP_REMOVED lines=9> */
.L_x_9842:
[----:B------:R-:W-:Y:S02]  /*19270*/  IMAD.MOV.U32 R13, RZ, RZ, R19 ;  /* 0x000000ffff0d7224 */ /* 0x000fe400078e0013 */
[----:B------:R-:W-:Y:S02]  /*19280*/  IMAD.MOV.U32 R12, RZ, RZ, 0x4 ;  /* 0x00000004ff0c7424 */ /* 0x000fe400078e00ff */
[----:B------:R-:W-:-:S07]  /*19290*/  IMAD.MOV.U32 R2, RZ, RZ, R14 ;  /* 0x000000ffff027224 */ /* 0x000fce00078e000e */
[----:B------:R-:W-:Y:S05]  /*192a0*/  WARPSYNC.COLLECTIVE R15, `(.L_x_9843) ;  /* 0x000000000f087348 */ /* 0x000fea0003c00000 */
[----:B------:R0:W1:Y:S02]  /*192b0*/  SHFL.IDX P6, R14, R13, R12, R11 ;  /* 0x0000000c0d0e7389 */ /* 0x00006400000c000b */
[----:B01----:R-:W-:Y:S01]  /*192c0*/  ENDCOLLECTIVE ;  /* 0x000000000000791b */ /* 0x003fe20003800000 */
.L_x_9843:
        /* <DEDUP_REMOVED lines=11> */
.L_x_9844:
[----:B------:R-:W-:Y:S02]  /*19380*/  IMAD.MOV.U32 R13, RZ, RZ, R19 ;  /* 0x000000ffff0d7224 */ /* 0x000fe400078e0013 */
[----:B------:R-:W-:Y:S02]  /*19390*/  IMAD.MOV.U32 R12, RZ, RZ, 0x5 ;  /* 0x00000005ff0c7424 */ /* 0x000fe400078e00ff */
[----:B------:R-:W-:-:S07]  /*193a0*/  IMAD.MOV.U32 R2, RZ, RZ, R14 ;  /* 0x000000ffff027224 */ /* 0x000fce00078e000e */
[----:B------:R-:W-:Y:S05]  /*193b0*/  WARPSYNC.COLLECTIVE R15, `(.L_x_9845) ;  /* 0x000000000f087348 */ /* 0x000fea0003c00000 */
[----:B------:R0:W1:Y:S02]  /*193c0*/  SHFL.IDX P6, R14, R13, R12, R11 ;  /* 0x0000000c0d0e7389 */ /* 0x00006400000c000b */
[----:B01----:R-:W-:Y:S01]  /*193d0*/  ENDCOLLECTIVE ;  /* 0x000000000000791b */ /* 0x003fe20003800000 */
.L_x_9845:
        /* <DEDUP_REMOVED lines=11> */
.L_x_9846:
[----:B------:R-:W-:Y:S02]  /*19490*/  IMAD.MOV.U32 R13, RZ, RZ, R19 ;  /* 0x000000ffff0d7224 */ /* 0x000fe400078e0013 */
[----:B------:R-:W-:Y:S01]  /*194a0*/  IMAD.MOV.U32 R12, RZ, RZ, 0x6 ;  /* 0x00000006ff0c7424 */ /* 0x000fe200078e00ff */
[----:B------:R-:W-:-:S07]  /*194b0*/  MOV R2, R14 ;  /* 0x0000000e00027202 */ /* 0x000fce0000000f00 */
[----:B------:R-:W-:Y:S05]  /*194c0*/  WARPSYNC.COLLECTIVE R15, `(.L_x_9847) ;  /* 0x000000000f087348 */ /* 0x000fea0003c00000 */
[----:B------:R0:W1:Y:S02]  /*194d0*/  SHFL.IDX P6, R14, R13, R12, R11 ;  /* 0x0000000c0d0e7389 */ /* 0x00006400000c000b */
[----:B01----:R-:W-:Y:S01]  /*194e0*/  ENDCOLLECTIVE ;  /* 0x000000000000791b */ /* 0x003fe20003800000 */
.L_x_9847:
        /* <DEDUP_REMOVED lines=11> */
.L_x_9848:
[----:B------:R-:W-:Y:S01]  /*195a0*/  IMAD.MOV.U32 R13, RZ, RZ, R19 ;  /* 0x000000ffff0d7224 */ /* 0x000fe200078e0013 */
[----:B------:R-:W-:Y:S01]  /*195b0*/  MOV R12, 0x7 ;  /* 0x00000007000c7802 */ /* 0x000fe20000000f00 */
[----:B------:R-:W-:-:S07]  /*195c0*/  IMAD.MOV.U32 R2, RZ, RZ, R14 ;  /* 0x000000ffff027224 */ /* 0x000fce00078e000e */
[----:B------:R-:W-:Y:S05]  /*195d0*/  WARPSYNC.COLLECTIVE R15, `(.L_x_9849) ;  /* 0x000000000f087348 */ /* 0x000fea0003c00000 */
[----:B------:R0:W1:Y:S02]  /*195e0*/  SHFL.IDX P6, R14, R13, R12, R11 ;  /* 0x0000000c0d0e7389 */ /* 0x00006400000c000b */
[----:B01----:R-:W-:Y:S01]  /*195f0*/  ENDCOLLECTIVE ;  /* 0x000000000000791b */ /* 0x003fe20003800000 */
.L_x_9849:
        /* <DEDUP_REMOVED lines=11> */
.L_x_9850:
[----:B------:R-:W-:Y:S02]  /*196b0*/  IMAD.MOV.U32 R13, RZ, RZ, R10 ;  /* 0x000000ffff0d7224 */ /* 0x000fe400078e000a */
[----:B------:R-:W-:Y:S02]  /*196c0*/  IMAD.MOV.U32 R12, RZ, RZ, RZ ;  /* 0x000000ffff0c7224 */ /* 0x000fe400078e00ff */
[----:B------:R-:W-:-:S05]  /*196d0*/  IMAD.MOV.U32 R11, RZ, RZ, R14 ;  /* 0x000000ffff0b7224 */ /* 0x000fca00078e000e */
[----:B------:R-:W-:Y:S02]  /*196e0*/  IADD3 R2, P0, R32, R11, RZ ;  /* 0x0000000b20027210 */ /* 0x000fe40007f1e0ff */
[----:B------:R-:W-:-:S03]  /*196f0*/  MOV R11, 0x181f ;  /* 0x0000181f000b7802 */ /* 0x000fc60000000f00 */
[----:B------:R-:W-:-:S08]  /*19700*/  IMAD.X R3, RZ, RZ, R19, P0 ;  /* 0x000000ffff037224 */ /* 0x000fd000000e0613 */
[----:B------:R-:W-:Y:S05]  /*19710*/  WARPSYNC.COLLECTIVE R15, `(.L_x_9851) ;  /* 0x000000000f087348 */ /* 0x000fea0003c00000 */
[----:B------:R0:W1:Y:S02]  /*19720*/  SHFL.IDX P6, R14, R13, R12, R11 ;  /* 0x0000000c0d0e7389 */ /* 0x00006400000c000b */
[----:B01----:R-:W-:Y:S01]  /*19730*/  ENDCOLLECTIVE ;  /* 0x000000000000791b */ /* 0x003fe20003800000 */
.L_x_9851:
        /* <DEDUP_REMOVED lines=9> */
.L_x_9852:
        /* <DEDUP_REMOVED lines=8> */
.L_x_9853:
        /* <DEDUP_REMOVED lines=9> */
.L_x_9854:
[----:B------:R-:W-:Y:S01]  /*198e0*/  IMAD.MOV.U32 R2, RZ, RZ, R14 ;  /* 0x000000ffff027224 */ /* 0x000fe200078e000e */
[----:B------:R-:W-:Y:S06]  /*198f0*/  BRA `(.L_x_9855) ;  /* 0xffffffa400e07947 */ /* 0x000fec000383ffff */
.L_x_9718:
[----:B--2---:R2:W3:Y:S02]  /*19900*/  SYNCS.PHASECHK.TRANS64.TRYWAIT P0, [R0+URZ+0x22840], R31 ;  /* 0x0228401f000075a7 */ /* 0x0044e4000800017f */
[----:B---3--:R-:W-:Y:S05]  /*19910*/  @!P0 NANOSLEEP.SYNCS 0x989680 ;  /* 0x009896800000895d */ /* 0x008fea0003900000 */
[----:B------:R-:W3:Y:S02]  /*19920*/  @!P0 SYNCS.PHASECHK.TRANS64 P0, [R0+URZ+0x22840], R31 ;  /* 0x0228401f000085a7 */ /* 0x000ee4000800007f */
[----:B---3--:R-:W-:Y:S05]  /*19930*/  @!P0 BRA `(.L_x_9718) ;  /* 0xfffffffc00f08947 */ /* 0x008fea000383ffff */
[----:B------:R-:W-:Y:S05]  /*19940*/  BRA `(.L_x_9856) ;  /* 0xffffffa800307947 */ /* 0x000fea000383ffff */
.L_x_9719:
        /* <DEDUP_REMOVED lines=8> */
.L_x_9858:
[----:B------:R-:W-:Y:S05]  /*199d0*/  BSYNC B0 ;  /* 0x0000000000007941 */ /* 0x000fea0003800000 */
.L_x_9857:
        /* <DEDUP_REMOVED lines=8> */
.L_x_9859:
[----:B------:R-:W-:Y:S02]  /*19a60*/  IMAD.MOV.U32 R13, RZ, RZ, R4 ;  /* 0x000000ffff0d7224 */ /* 0x000fe400078e0004 */
[----:B------:R-:W-:Y:S02]  /*19a70*/  IMAD.MOV.U32 R12, RZ, RZ, 0x1 ;  /* 0x00000001ff0c7424 */ /* 0x000fe400078e00ff */
[----:B------:R-:W-:-:S07]  /*19a80*/  IMAD.MOV.U32 R2, RZ, RZ, R14 ;  /* 0x000000ffff027224 */ /* 0x000fce00078e000e */
[----:B------:R-:W-:Y:S05]  /*19a90*/  WARPSYNC.COLLECTIVE R15, `(.L_x_9860) ;  /* 0x000000000f087348 */ /* 0x000fea0003c00000 */
[----:B------:R0:W1:Y:S02]  /*19aa0*/  SHFL.IDX P6, R14, R13, R12, R11 ;  /* 0x0000000c0d0e7389 */ /* 0x00006400000c000b */
[----:B01----:R-:W-:Y:S01]  /*19ab0*/  ENDCOLLECTIVE ;  /* 0x000000000000791b */ /* 0x003fe20003800000 */
.L_x_9860:
        /* <DEDUP_REMOVED lines=11> */
.L_x_9861:
        /* <DEDUP_REMOVED lines=8> */
.L_x_9862:
        /* <DEDUP_REMOVED lines=9> */
.L_x_9863:
        /* <DEDUP_REMOVED lines=9> */
.L_x_9864:
        /* <DEDUP_REMOVED lines=9> */
.L_x_9865:
[----:B------:R-:W-:Y:S01]  /*19da0*/  MOV R13, R4 ;  /* 0x00000004000d7202 */ /* 0x000fe20000000f00 */
[----:B------:R-:W-:Y:S02]  /*19db0*/  IMAD.MOV.U32 R12, RZ, RZ, 0x4 ;  /* 0x00000004ff0c7424 */ /* 0x000fe400078e00ff */
[----:B------:R-:W-:-:S07]  /*19dc0*/  IMAD.MOV.U32 R2, RZ, RZ, R14 ;  /* 0x000000ffff027224 */ /* 0x000fce00078e000e */
[----:B------:R-:W-:Y:S05]  /*19dd0*/  WARPSYNC.COLLECTIVE R15, `(.L_x_9866) ;  /* 0x000000000f087348 */ /* 0x000fea0003c00000 */
[----:B------:R0:W1:Y:S02]  /*19de0*/  SHFL.IDX P6, R14, R13, R12, R11 ;  /* 0x0000000c0d0e7389 */ /* 0x00006400000c000b */
[----:B01----:R-:W-:Y:S01]  /*19df0*/  ENDCOLLECTIVE ;  /* 0x000000000000791b */ /* 0x003fe20003800000 */
.L_x_9866:
        /* <DEDUP_REMOVED lines=11> */
.L_x_9867:
[----:B------:R-:W-:Y:S02]  /*19eb0*/  IMAD.MOV.U32 R13, RZ, RZ, R4 ;  /* 0x000000ffff0d7224 */ /* 0x000fe400078e0004 */
[----:B------:R-:W-:Y:S02]  /*19ec0*/  IMAD.MOV.U32 R12, RZ, RZ, 0x5 ;  /* 0x00000005ff0c7424 */ /* 0x000fe400078e00ff */
[----:B------:R-:W-:-:S07]  /*19ed0*/  IMAD.MOV.U32 R2, RZ, RZ, R14 ;  /* 0x000000ffff027224 */ /* 0x000fce00078e000e */
[----:B------:R-:W-:Y:S05]  /*19ee0*/  WARPSYNC.COLLECTIVE R15, `(.L_x_9868) ;  /* 0x000000000f087348 */ /* 0x000fea0003c00000 */
[----:B------:R0:W1:Y:S02]  /*19ef0*/  SHFL.IDX P6, R14, R13, R12, R11 ;  /* 0x0000000c0d0e7389 */ /* 0x00006400000c000b */
[----:B01----:R-:W-:Y:S01]  /*19f00*/  ENDCOLLECTIVE ;  /* 0x000000000000791b */ /* 0x003fe20003800000 */
.L_x_9868:
        /* <DEDUP_REMOVED lines=11> */
.L_x_9869:
[----:B------:R-:W-:Y:S02]  /*19fc0*/  IMAD.MOV.U32 R13, RZ, RZ, R4 ;  /* 0x000000ffff0d7224 */ /* 0x000fe400078e0004 */
[----:B------:R-:W-:Y:S02]  /*19fd0*/  IMAD.MOV.U32 R12, RZ, RZ, 0x6 ;  /* 0x00000006ff0c7424 */ /* 0x000fe400078e00ff */
[----:B------:R-:W-:-:S07]  /*19fe0*/  IMAD.MOV.U32 R2, RZ, RZ, R14 ;  /* 0x000000ffff027224 */ /* 0x000fce00078e000e */
[----:B------:R-:W-:Y:S05]  /*19ff0*/  WARPSYNC.COLLECTIVE R15, `(.L_x_9870) ;  /* 0x000000000f087348 */ /* 0x000fea0003c00000 */
[----:B------:R0:W1:Y:S02]  /*1a000*/  SHFL.IDX P6, R14, R13, R12, R11 ;  /* 0x0000000c0d0e7389 */ /* 0x00006400000c000b */
[----:B01----:R-:W-:Y:S01]  /*1a010*/  ENDCOLLECTIVE ;  /* 0x000000000000791b */ /* 0x003fe20003800000 */
.L_x_9870:
        /* <DEDUP_REMOVED lines=11> */
.L_x_9871:
[----:B------:R-:W-:Y:S02]  /*1a0d0*/  IMAD.MOV.U32 R13, RZ, RZ, R4 ;  /* 0x000000ffff0d7224 */ /* 0x000fe400078e0004 */
[----:B------:R-:W-:Y:S01]  /*1a0e0*/  IMAD.MOV.U32 R12, RZ, RZ, 0x7 ;  /* 0x00000007ff0c7424 */ /* 0x000fe200078e00ff */
[----:B------:R-:W-:-:S07]  /*1a0f0*/  MOV R2, R14 ;  /* 0x0000000e00027202 */ /* 0x000fce0000000f00 */
[----:B------:R-:W-:Y:S05]  /*1a100*/  WARPSYNC.COLLECTIVE R15, `(.L_x_9872) ;  /* 0x000000000f087348 */ /* 0x000fea0003c00000 */
[----:B------:R0:W1:Y:S02]  /*1a110*/  SHFL.IDX P6, R14, R13, R12, R11 ;  /* 0x0000000c0d0e7389 */ /* 0x00006400000c000b */
[----:B01----:R-:W-:Y:S01]  /*1a120*/  ENDCOLLECTIVE ;  /* 0x000000000000791b */ /* 0x003fe20003800000 */
.L_x_9872:
        /* <DEDUP_REMOVED lines=11> */
.L_x_9873:
[----:B------:R-:W-:Y:S01]  /*1a1e0*/  MOV R13, R8 ;  /* 0x00000008000d7202 */ /* 0x000fe20000000f00 */
[----:B------:R-:W-:Y:S02]  /*1a1f0*/  IMAD.MOV.U32 R12, RZ, RZ, RZ ;  /* 0x000000ffff0c7224 */ /* 0x000fe400078e00ff */
[----:B------:R-:W-:-:S07]  /*1a200*/  IMAD.MOV.U32 R9, RZ, RZ, R14 ;  /* 0x000000ffff097224 */ /* 0x000fce00078e000e */
[----:B------:R-:W-:Y:S05]  /*1a210*/  WARPSYNC.COLLECTIVE R15, `(.L_x_9874) ;  /* 0x000000000f087348 */ /* 0x000fea0003c00000 */
[----:B------:R0:W1:Y:S02]  /*1a220*/  SHFL.IDX P6, R14, R13, R12, R11 ;  /* 0x0000000c0d0e7389 */ /* 0x00006400000c000b */
[----:B01----:R-:W-:Y:S01]  /*1a230*/  ENDCOLLECTIVE ;  /* 0x000000000000791b */ /* 0x003fe20003800000 */
.L_x_9874:
        /* <DEDUP_REMOVED lines=11> */
.L_x_9875:
[----:B------:R-:W-:Y:S02]  /*1a2f0*/  IMAD.MOV.U32 R13, RZ, RZ, R8 ;  /* 0x000000ffff0d7224 */ /* 0x000fe400078e0008 */
[----:B------:R-:W-:Y:S02]  /*1a300*/  IMAD.MOV.U32 R12, RZ, RZ, 0x1 ;  /* 0x00000001ff0c7424 */ /* 0x000fe400078e00ff */
[----:B------:R-:W-:-:S07]  /*1a310*/  IMAD.MOV.U32 R5, RZ, RZ, R14 ;  /* 0x000000ffff057224 */ /* 0x000fce00078e000e */
[----:B------:R-:W-:Y:S05]  /*1a320*/  WARPSYNC.COLLECTIVE R15, `(.L_x_9876) ;  /* 0x000000000f087348 */ /* 0x000fea0003c00000 */
[----:B------:R0:W1:Y:S02]  /*1a330*/  SHFL.IDX P6, R14, R13, R12, R11 ;  /* 0x0000000c0d0e7389 */ /* 0x00006400000c000b */
[----:B01----:R-:W-:Y:S01]  /*1a340*/  ENDCOLLECTIVE ;  /* 0x000000000000791b */ /* 0x003fe20003800000 */
.L_x_9876:
        /* <DEDUP_REMOVED lines=11> */
.L_x_9877:
[----:B------:R-:W-:Y:S05]  /*1a400*/  BRA `(.L_x_9878) ;  /* 0xffffffa000c47947 */ /* 0x000fea000383ffff */
.L_x_9724:
[----:B0-----:R0:W1:Y:S02]  /*1a410*/  SYNCS.PHASECHK.TRANS64.TRYWAIT P2, [R0+URZ+0x22870], R3 ;  /* 0x02287003000075a7 */ /* 0x001064000804017f */
[----:B-1----:R-:W-:Y:S05]  /*1a420*/  @!P2 NANOSLEEP.SYNCS 0x989680 ;  /* 0x009896800000a95d */ /* 0x002fea0003900000 */
[----:B------:R-:W1:Y:S02]  /*1a430*/  @!P2 SYNCS.PHASECHK.TRANS64 P2, [R0+URZ+0x22870], R3 ;  /* 0x022870030000a5a7 */ /* 0x000e64000804007f */
[----:B-1----:R-:W-:Y:S05]  /*1a440*/  @!P2 BRA `(.L_x_9724) ;  /* 0xfffffffc00f0a947 */ /* 0x002fea000383ffff */
[----:B------:R-:W-:Y:S05]  /*1a450*/  BRA `(.L_x_9879) ;  /* 0xffffffa400287947 */ /* 0x000fea000383ffff */
.L_x_9726:
[----:B0-----:R0:W1:Y:S02]  /*1a460*/  SYNCS.PHASECHK.TRANS64.TRYWAIT P2, [R0+URZ+0x22860], R3 ;  /* 0x02286003000075a7 */ /* 0x001064000804017f */
[----:B-1----:R-:W-:Y:S05]  /*1a470*/  @!P2 NANOSLEEP.SYNCS 0x989680 ;  /* 0x009896800000a95d */ /* 0x002fea0003900000 */
[----:B------:R-:W1:Y:S02]  /*1a480*/  @!P2 SYNCS.PHASECHK.TRANS64 P2, [R0+URZ+0x22860], R3 ;  /* 0x022860030000a5a7 */ /* 0x000e64000804007f */
[----:B-1----:R-:W-:Y:S05]  /*1a490*/  @!P2 BRA `(.L_x_9726) ;  /* 0xfffffffc00f0a947 */ /* 0x002fea000383ffff */
[----:B------:R-:W-:Y:S05]  /*1a4a0*/  BRA `(.L_x_9880) ;  /* 0xffffffa400387947 */ /* 0x000fea000383ffff */
.L_x_9734:
[----:B0-----:R0:W1:Y:S02]  /*1a4b0*/  SYNCS.PHASECHK.TRANS64.TRYWAIT P1, [R2+URZ+0x22870], R3 ;  /* 0x02287003020075a7 */ /* 0x001064000802017f */
[----:B-1----:R-:W-:Y:S05]  /*1a4c0*/  @!P1 NANOSLEEP.SYNCS 0x989680 ;  /* 0x009896800000995d */ /* 0x002fea0003900000 */
[----:B------:R-:W1:Y:S02]  /*1a4d0*/  @!P1 SYNCS.PHASECHK.TRANS64 P1, [R2+URZ+0x22870], R3 ;  /* 0x02287003020095a7 */ /* 0x000e64000802007f */
[----:B-1----:R-:W-:Y:S05]  /*1a4e0*/  @!P1 BRA `(.L_x_9734) ;  /* 0xfffffffc00f09947 */ /* 0x002fea000383ffff */
[----:B------:R-:W-:Y:S05]  /*1a4f0*/  BRA `(.L_x_9881) ;  /* 0xffffffac00287947 */ /* 0x000fea000383ffff */
.L_x_9736:
[----:B0-----:R0:W1:Y:S02]  /*1a500*/  SYNCS.PHASECHK.TRANS64.TRYWAIT P1, [R2+URZ+0x22860], R3 ;  /* 0x02286003020075a7 */ /* 0x001064000802017f */
[----:B-1----:R-:W-:Y:S05]  /*1a510*/  @!P1 NANOSLEEP.SYNCS 0x989680 ;  /* 0x009896800000995d */ /* 0x002fea0003900000 */
[----:B------:R-:W1:Y:S02]  /*1a520*/  @!P1 SYNCS.PHASECHK.TRANS64 P1, [R2+URZ+0x22860], R3 ;  /* 0x02286003020095a7 */ /* 0x000e64000802007f */
[----:B-1----:R-:W-:Y:S05]  /*1a530*/  @!P1 BRA `(.L_x_9736) ;  /* 0xfffffffc00f09947 */ /* 0x002fea000383ffff */
[----:B------:R-:W-:Y:S05]  /*1a540*/  BRA `(.L_x_9882) ;  /* 0xffffffac00347947 */ /* 0x000fea000383ffff */
.L_x_9750:
[----:B0-----:R0:W1:Y:S02]  /*1a550*/  SYNCS.PHASECHK.TRANS64.TRYWAIT P0, [R4+URZ+0x22820], R0 ;  /* 0x02282000040075a7 */ /* 0x001064000800017f */
[----:B-1----:R-:W-:Y:S05]  /*1a560*/  @!P0 NANOSLEEP.SYNCS 0x989680 ;  /* 0x009896800000895d */ /* 0x002fea0003900000 */
[----:B------:R-:W1:Y:S02]  /*1a570*/  @!P0 SYNCS.PHASECHK.TRANS64 P0, [R4+URZ+0x22820], R0 ;  /* 0x02282000040085a7 */ /* 0x000e64000800007f */
[----:B-1----:R-:W-:Y:S05]  /*1a580*/  @!P0 BRA `(.L_x_9750) ;  /* 0xfffffffc00f08947 */ /* 0x002fea000383ffff */
[----:B------:R-:W-:Y:S05]  /*1a590*/  BRA `(.L_x_9883) ;  /* 0xffffffbc00f07947 */ /* 0x000fea000383ffff */
.L_x_9751:
        /* <DEDUP_REMOVED lines=11> */
.L_x_9885:
[----:B------:R-:W-:Y:S05]  /*1a650*/  BSYNC B0 ;  /* 0x0000000000007941 */ /* 0x000fea0003800000 */
.L_x_9884:
[----:B------:R-:W-:Y:S05]  /*1a660*/  BRA `(.L_x_9886) ;  /* 0xffffffbc00d87947 */ /* 0x000fea000383ffff */
.L_x_9754:
[----:B------:R-:W-:Y:S01]  /*1a670*/  BSSY B1, `(.L_x_9887) ;  /* 0x0000006000017945 */ /* 0x000fe20003800000 */
[----:B------:R-:W-:-:S07]  /*1a680*/  IMAD.MOV.U32 R15, RZ, RZ, -0x1 ;  /* 0xffffffffff0f7424 */ /* 0x000fce00078e00ff */
[----:B0-----:R-:W-:Y:S05]  /*1a690*/  WARPSYNC.COLLECTIVE R15, `(.L_x_9888) ;  /* 0x000000000f0c7348 */ /* 0x001fea0003c00000 */
[----:B------:R-:W-:Y:S02]  /*1a6a0*/  ELECT P6, UR62, PT ;  /* 0x00000000003e782f */ /* 0x000fe400038c0000 */
[----:B------:R-:W-:Y:S01]  /*1a6b0*/  MOV R14, UR62 ;  /* 0x0000003e000e7c02 */ /* 0x000fe20008000f00 */
[----:B0-----:R-:W-:Y:S10]  /*1a6c0*/  ENDCOLLECTIVE ;  /* 0x000000000000791b */ /* 0x001ff40003800000 */
.L_x_9888:
[----:B------:R-:W-:Y:S05]  /*1a6d0*/  BSYNC B1 ;  /* 0x0000000000017941 */ /* 0x000fea0003800000 */
.L_x_9887:
[----:B------:R-:W-:Y:S05]  /*1a6e0*/  BRA `(.L_x_9889) ;  /* 0xffffffbc00d07947 */ /* 0x000fea000383ffff */
.L_x_9756:
[----:B0-----:R0:W1:Y:S02]  /*1a6f0*/  SYNCS.PHASECHK.TRANS64.TRYWAIT P1, [R5+URZ+0x22840], R0 ;  /* 0x02284000050075a7 */ /* 0x001064000802017f */
[----:B-1----:R-:W-:Y:S05]  /*1a700*/  @!P1 NANOSLEEP.SYNCS 0x989680 ;  /* 0x009896800000995d */ /* 0x002fea0003900000 */
[----:B------:R-:W1:Y:S02]  /*1a710*/  @!P1 SYNCS.PHASECHK.TRANS64 P1, [R5+URZ+0x22840], R0 ;  /* 0x02284000050095a7 */ /* 0x000e64000802007f */
[----:B-1----:R-:W-:Y:S05]  /*1a720*/  @!P1 BRA `(.L_x_9756) ;  /* 0xfffffffc00f09947 */ /* 0x002fea000383ffff */
[----:B------:R-:W-:Y:S05]  /*1a730*/  BRA `(.L_x_9890) ;  /* 0xffffffbc00f07947 */ /* 0x000fea000383ffff */
.L_x_9758:
[----:B-1----:R1:W2:Y:S02]  /*1a740*/  SYNCS.PHASECHK.TRANS64.TRYWAIT P1, [R33+URZ+0x22840], R2 ;  /* 0x02284002210075a7 */ /* 0x0022a4000802017f */
[----:B--2---:R-:W-:Y:S05]  /*1a750*/  @!P1 NANOSLEEP.SYNCS 0x989680 ;  /* 0x009896800000995d */ /* 0x004fea0003900000 */
[----:B------:R-:W2:Y:S02]  /*1a760*/  @!P1 SYNCS.PHASECHK.TRANS64 P1, [R33+URZ+0x22840], R2 ;  /* 0x02284002210095a7 */ /* 0x000ea4000802007f */
[----:B--2---:R-:W-:Y:S05]  /*1a770*/  @!P1 BRA `(.L_x_9758) ;  /* 0xfffffffc00f09947 */ /* 0x004fea000383ffff */
[----:B------:R-:W-:Y:S05]  /*1a780*/  BRA `(.L_x_9891) ;  /* 0xffffffbc00fc7947 */ /* 0x000fea000383ffff */
.L_x_9760:
[----:B--2---:R2:W3:Y:S02]  /*1a790*/  SYNCS.PHASECHK.TRANS64.TRYWAIT P1, [R5+URZ+0x22860], R0 ;  /* 0x02286000050075a7 */ /* 0x0044e4000802017f */
[----:B---3--:R-:W-:Y:S05]  /*1a7a0*/  @!P1 NANOSLEEP.SYNCS 0x989680 ;  /* 0x009896800000995d */ /* 0x008fea0003900000 */
[----:B------:R-:W3:Y:S02]  /*1a7b0*/  @!P1 SYNCS.PHASECHK.TRANS64 P1, [R5+URZ+0x22860], R0 ;  /* 0x02286000050095a7 */ /* 0x000ee4000802007f */
[----:B---3--:R-:W-:Y:S05]  /*1a7c0*/  @!P1 BRA `(.L_x_9760) ;  /* 0xfffffffc00f09947 */ /* 0x008fea000383ffff */
[----:B------:R-:W-:Y:S05]  /*1a7d0*/  BRA `(.L_x_9892) ;  /* 0xffffffbc00f87947 */ /* 0x000fea000383ffff */
.L_x_9762:
[----:B---3--:R3:W4:Y:S02]  /*1a7e0*/  SYNCS.PHASECHK.TRANS64.TRYWAIT P1, [R33+URZ+0x22860], R2 ;  /* 0x02286002210075a7 */ /* 0x008724000802017f */
[----:B----4-:R-:W-:Y:S05]  /*1a7f0*/  @!P1 NANOSLEEP.SYNCS 0x989680 ;  /* 0x009896800000995d */ /* 0x010fea0003900000 */
[----:B------:R-:W4:Y:S02]  /*1a800*/  @!P1 SYNCS.PHASECHK.TRANS64 P1, [R33+URZ+0x22860], R2 ;  /* 0x02286002210095a7 */ /* 0x000f24000802007f */
[----:B----4-:R-:W-:Y:S05]  /*1a810*/  @!P1 BRA `(.L_x_9762) ;  /* 0xfffffffc00f09947 */ /* 0x010fea000383ffff */
[----:B------:R-:W-:Y:S05]  /*1a820*/  BRA `(.L_x_9893) ;  /* 0xffffffbc00f47947 */ /* 0x000fea000383ffff */
.L_x_9764:
[----:B----4-:R4:W0:Y:S02]  /*1a830*/  SYNCS.PHASECHK.TRANS64.TRYWAIT P1, [R5+URZ+0x22880], R0 ;  /* 0x02288000050075a7 */ /* 0x010824000802017f */
[----:B0-----:R-:W-:Y:S05]  /*1a840*/  @!P1 NANOSLEEP.SYNCS 0x989680 ;  /* 0x009896800000995d */ /* 0x001fea0003900000 */
[----:B------:R-:W0:Y:S02]  /*1a850*/  @!P1 SYNCS.PHASECHK.TRANS64 P1, [R5+URZ+0x22880], R0 ;  /* 0x02288000050095a7 */ /* 0x000e24000802007f */
[----:B0-----:R-:W-:Y:S05]  /*1a860*/  @!P1 BRA `(.L_x_9764) ;  /* 0xfffffffc00f09947 */ /* 0x001fea000383ffff */
[----:B------:R-:W-:Y:S05]  /*1a870*/  BRA `(.L_x_9894) ;  /* 0xffffffbc00f07947 */ /* 0x000fea000383ffff */
.L_x_9895:
        /* <DEDUP_REMOVED lines=16> */
.L_x_15850:


//--------------------- .text._ZN7cutlass13device_kernelIN5flash11enable_sm90INS1_16FlashAttnFwdSm90INS1_25CollectiveMainloopFwdSm90ILi2EN4cute5tupleIJNS5_1CILi1EEES8_S8_EEENS6_IJNS7_ILi128EEENS7_ILi160EEESA_EEELi128ENS_12float_e4m3_tEfNS_4arch4Sm90ELb1ELb0ELb1ELb1ELb1ELb1ELb0ELb1ELb1ELb1ELb0ELb0EEENS1_21CollectiveEpilogueFwdINS6_IJSA_SA_SB_EEES9_NS_10bfloat16_tESF_Li256ELb1ELb1ELb0ELb1EEENS1_36VarlenDynamicPersistentTileSchedulerILi128ELi160ELi256ELi128ELb0ELb1ELb1ELb1ELb1ELb1EEEEEEEEEvNT_6ParamsE --------------------------
	.section	.text._ZN7cutlass13device_kernelIN5flash11enable_sm90INS1_16FlashAttnFwdSm90INS1_25CollectiveMainloopFwdSm90ILi2EN4cute5tupleIJNS5_1CILi1EEES8_S8_EEENS6_IJNS7_ILi128EEENS7_ILi160EEESA_EEELi128ENS_12float_e4m3_tEfNS_4arch4Sm90ELb1ELb0ELb1ELb1ELb1ELb1ELb0ELb1ELb1ELb1ELb0ELb0EEENS1_21CollectiveEpilogueFwdINS6_IJSA_SA_SB_EEES9_NS_10bfloat16_tESF_Li256ELb1ELb1ELb0ELb1EEENS1_36VarlenDynamicPersistentTileSchedulerILi128ELi160ELi256ELi128ELb0ELb1ELb1ELb1ELb1ELb1EEEEEEEEEvNT_6ParamsE,"ax",@progbits
	.align	128
.text._ZN7cutlass13device_kernelIN5flash11enable_sm90INS1_16FlashAttnFwdSm90INS1_25CollectiveMainloopFwdSm90ILi2EN4cute5tupleIJNS5_1CILi1EEES8_S8_EEENS6_IJNS7_ILi128EEENS7_ILi160EEESA_EEELi128ENS_12float_e4m3_tEfNS_4arch4Sm90ELb1ELb0ELb1ELb1ELb1ELb1ELb0ELb1ELb1ELb1ELb0ELb0EEENS1_21CollectiveEpilogueFwdINS6_IJSA_SA_SB_EEES9_NS_10bfloat16_tESF_Li256ELb1ELb1ELb0ELb1EEENS1_36VarlenDynamicPersistentTileSchedulerILi128ELi160ELi256ELi128ELb0ELb1ELb1ELb1ELb1ELb1EEEEEEEEEvNT_6ParamsE:
        .type           _ZN7cutlass13device_kernelIN5flash11enable_sm90INS1_16FlashAttnFwdSm90INS1_25CollectiveMainloopFwdSm90ILi2EN4cute5tupleIJNS5_1CILi1EEES8_S8_EEENS6_IJNS7_ILi128EEENS7_ILi160EEESA_EEELi128ENS_12float_e4m3_tEfNS_4arch4Sm90ELb1ELb0ELb1ELb1ELb1ELb1ELb0ELb1ELb1ELb1ELb0ELb0EEENS1_21CollectiveEpilogueFwdINS6_IJSA_SA_SB_EEES9_NS_10bfloat16_tESF_Li256ELb1ELb1ELb0ELb1EEENS1_36VarlenDynamicPersistentTileSchedulerILi128ELi160ELi256ELi128ELb0ELb1ELb1ELb1ELb1ELb1EEEEEEEEEvNT_6ParamsE,@function
        .size           _ZN7cutlass13device_kernelIN5flash11enable_sm90INS1_16FlashAttnFwdSm90INS1_25CollectiveMainloopFwdSm90ILi2EN4cute5tupleIJNS5_1CILi1EEES8_S8_EEENS6_IJNS7_ILi128EEENS7_ILi160EEESA_EEELi128ENS_12float_e4m3_tEfNS_4arch4Sm90ELb1ELb0ELb1ELb1ELb1ELb1ELb0ELb1ELb1ELb1ELb0ELb0EEENS1_21CollectiveEpilogueFwdINS6_IJSA_SA_SB_EEES9_NS_10bfloat16_tESF_Li256ELb1ELb1ELb0ELb1EEENS1_36VarlenDynamicPersistentTileSchedulerILi128ELi160ELi256ELi128ELb0ELb1ELb1ELb1ELb1ELb1EEEEEEEEEvNT_6ParamsE,(.L_x_15851 - _ZN7cutlass13device_kernelIN5flash11enable_sm90INS1_16FlashAttnFwdSm90INS1_25CollectiveMainloopFwdSm90ILi2EN4cute5tupleIJNS5_1CILi1EEES8_S8_EEENS6_IJNS7_ILi128EEENS7_ILi160EEESA_EEELi128ENS_12float_e4m3_tEfNS_4arch4Sm90ELb1ELb0ELb1ELb1ELb1ELb1ELb0ELb1ELb1ELb1ELb0ELb0EEENS1_21CollectiveEpilogueFwdINS6_IJSA_SA_SB_EEES9_NS_10bfloat16_tESF_Li256ELb1ELb1ELb0ELb1EEENS1_36VarlenDynamicPersistentTileSchedulerILi128ELi160ELi256ELi128ELb0ELb1ELb1ELb1ELb1ELb1EEEEEEEEEvNT_6ParamsE)
        .other          _ZN7cutlass13device_kernelIN5flash11enable_sm90INS1_16FlashAttnFwdSm90INS1_25CollectiveMainloopFwdSm90ILi2EN4cute5tupleIJNS5_1CILi1EEES8_S8_EEENS6_IJNS7_ILi128EEENS7_ILi160EEESA_EEELi128ENS_12float_e4m3_tEfNS_4arch4Sm90ELb1ELb0ELb1ELb1ELb1ELb1ELb0ELb1ELb1ELb1ELb0ELb0EEENS1_21CollectiveEpilogueFwdINS6_IJSA_SA_SB_EEES9_NS_10bfloat16_tESF_Li256ELb1ELb1ELb0ELb1EEENS1_36VarlenDynamicPersistentTileSchedulerILi128ELi160ELi256ELi128ELb0ELb1ELb1ELb1ELb1ELb1EEEEEEEEEvNT_6ParamsE,@"STO_CUDA_ENTRY STV_DEFAULT"
_ZN7cutlass13device_kernelIN5flash11enable_sm90INS1_16FlashAttnFwdSm90INS1_25CollectiveMainloopFwdSm90ILi2EN4cute5tupleIJNS5_1CILi1EEES8_S8_EEENS6_IJNS7_ILi128EEENS7_ILi160EEESA_EEELi128ENS_12float_e4m3_tEfNS_4arch4Sm90ELb1ELb0ELb1ELb1ELb1ELb1ELb0ELb1ELb1ELb1ELb0ELb0EEENS1_21CollectiveEpilogueFwdINS6_IJSA_SA_SB_EEES9_NS_10bfloat16_tESF_Li256ELb1ELb1ELb0ELb1EEENS1_36VarlenDynamicPersistentTileSchedulerILi128ELi160ELi256ELi128ELb0ELb1ELb1ELb1ELb1ELb1EEEEEEEEEvNT_6ParamsE:
        /* <DEDUP_REMOVED lines=18> */
.L_x_9897:
[----:B------:R-:W-:Y:S05]  /*0120*/  BSYNC B0 ;  /* 0x0000000000007941 */ /* 0x000fea0003800000 */
.L_x_9896:
        /* <DEDUP_REMOVED lines=41> */
.L_x_9898:
        /* <DEDUP_REMOVED lines=22> */
.L_x_9899:
        /* <DEDUP_REMOVED lines=18> */
.L_x_9900:
        /* <DEDUP_REMOVED lines=22> */
.L_x_9901:
        /* <DEDUP_REMOVED lines=23> */
.L_x_9902:
[----:B0-----:R-:W-:Y:S01]  /*0910*/  UMOV UR4, 0x1 ;  /* 0x0000000100047882 */ /* 0x001fe20000000000 */
[----:B------:R-:W-:Y:S01]  /*0920*/  PLOP3.LUT P0, PT, PT, PT, UP0, 0x80, 0x0 ;  /* 0x000000000000781c */ /* 0x000fe20003f0f008 */
[----:B------:R-:W-:Y:S01]  /*0930*/  USEL UR4, UR4, 0x2, !UP0 ;  /* 0x0000000204047887 */ /* 0x000fe2000c000000 */
[----:B------:R-:W-:Y:S01]  /*0940*/  NOP ;  /* 0x0000000000007918 */ /* 0x000fe20000000000 */
[----:B------:R-:W-:Y:S04]  /*0950*/  BSSY B8, `(.L_x_9903) ;  /* 0x0002598000087945 */ /* 0x000fe80003800000 */
[----:B------:R-:W-:-:S05]  /*0960*/  IMAD.U32 R3, RZ, RZ, UR4 ;  /* 0x00000004ff037e24 */ /* 0x000fca000f8e00ff */
[----:B------:R0:W-:Y:S01]  /*0970*/  STL [R1+0x40], R3 ;  /* 0x0000400301007387 */ /* 0x0001e20000100800 */
[----:B-1234-:R-:W-:Y:S06]  /*0980*/  BAR.SYNC.DEFER_BLOCKING 0x0 ;  /* 0x0000000000007b1d */ /* 0x01efec0000010000 */
[----:B------:R-:W-:Y:S05]  /*0990*/  @!P0 BRA `(.L_x_9904) ;  /* 0x000001d400808947 */ /* 0x000fea0003800000 */
.L_x_9905:
        /* <DEDUP_REMOVED lines=20> */
[----:B------:R-:W-:Y:S01]  /*0ae0*/  CS2R R192, SRZ ;  /* 0x0000000000c07805 */ /* 0x000fe2000001ff00 */
[----:B------:R-:W-:Y:S01]  /*0af0*/  IMAD.MOV.U32 R198, RZ, RZ, RZ ;  /* 0x000000ffffc67224 */ /* 0x000fe200078e00ff */
[----:B------:R-:W1:Y:S01]  /*0b00*/  S2R R0, SR_TID.X ;  /* 0x0000000000007919 */ /* 0x000e620000002100 */
[----:B------:R-:W-:Y:S02]  /*0b10*/  IMAD.MOV.U32 R197, RZ, RZ, RZ ;  /* 0x000000ffffc57224 */ /* 0x000fe400078e00ff */
[----:B-1----:R-:W-:-:S05]  /*0b20*/  VIADD R11, R0, 0xffffff80 ;  /* 0xffffff80000b7836 */ /* 0x002fca0000000000 */
[----:B------:R-:W-:-:S04]  /*0b30*/  SHF.R.S32.HI R0, RZ, 0x1f, R11 ;  /* 0x0000001fff007819 */ /* 0x000fc8000001140b */
[----:B------:R-:W-:-:S04]  /*0b40*/  LEA.HI R220, R0, R11, RZ, 0x3 ;  /* 0x0000000b00dc7211 */ /* 0x000fc800078f18ff */
[----:B------:R-:W-:Y:S02]  /*0b50*/  LOP3.LUT R211, R220, 0xfffffff8, RZ, 0xc0, !PT ;  /* 0xfffffff8dcd37812 */ /* 0x000fe400078ec0ff */
[----:B------:R-:W-:Y:S02]  /*0b60*/  SHF.R.S32.HI R220, RZ, 0x3, R220 ;  /* 0x00000003ffdc7819 */ /* 0x000fe400000114dc */
[----:B------:R-:W-:-:S05]  /*0b70*/  IADD3 R211, R11, -R211, RZ ;  /* 0x800000d30bd37210 */ /* 0x000fca0007ffe0ff */
[----:B------:R-:W-:-:S04]  /*0b80*/  IMAD.SHL.U32 R202, R211, 0x8, RZ ;  /* 0x00000008d3ca7824 */ /* 0x000fc800078e00ff */
[----:B------:R-:W-:Y:S01]  /*0b90*/  VIADD R210, R202, 0x40 ;  /* 0x00000040cad27836 */ /* 0x000fe20000000000 */
[----:B--2---:R-:W-:Y:S02]  /*0ba0*/  R2UR UR4, R2 ;  /* 0x00000000020472ca */ /* 0x004fe400000e0000 */
[----:B------:R-:W-:-:S04]  /*0bb0*/  LEA.HI R2, R0, R11, RZ, 0x7 ;  /* 0x0000000b00027211 */ /* 0x000fc800078f38ff */
[----:B------:R-:W-:Y:S02]  /*0bc0*/  LOP3.LUT R228, R2, 0xffffff80, RZ, 0xc0, !PT ;  /* 0xffffff8002e47812 */ /* 0x000fe400078ec0ff */
[----:B------:R-:W-:-:S03]  /*0bd0*/  SHF.R.S32.HI R12, RZ, 0x7, R2 ;  /* 0x00000007ff0c7819 */ /* 0x000fc60000011402 */
[----:B------:R-:W-:Y:S02]  /*0be0*/  IMAD.IADD R228, R11, 0x1, -R228 ;  /* 0x000000010be47824 */ /* 0x000fe400078e0ae4 */
[----:B------:R-:W-:-:S03]  /*0bf0*/  ULOP3.LUT UR4, UR4, 0x1, URZ, 0xfc, !UPT ;  /* 0x0000000104047892 */ /* 0x000fc6000f8efc3f */
[----:B------:R-:W-:-:S04]  /*0c00*/  SHF.R.S32.HI R9, RZ, 0x1f, R228 ;  /* 0x0000001fff097819 */ /* 0x000fc800000114e4 */
[CC--:B------:R-:W-:Y:S02]  /*0c10*/  LEA.HI R8, R9.reuse, R228.reuse, RZ, 0x2 ;  /* 0x000000e409087211 */ /* 0x0c0fe400078f10ff */
[----:B------:R-:W-:Y:S02]  /*0c20*/  LEA.HI R9, R9, R228, RZ, 0x5 ;  /* 0x000000e409097211 */ /* 0x000fe400078f28ff */
[--C-:B------:R-:W-:Y:S02]  /*0c30*/  SHF.R.S32.HI R5, RZ, 0x2, R8.reuse ;  /* 0x00000002ff057819 */ /* 0x100fe40000011408 */
[----:B------:R-:W-:Y:S02]  /*0c40*/  SHF.R.S32.HI R4, RZ, 0x1f, R8 ;  /* 0x0000001fff047819 */ /* 0x000fe40000011408 */
[----:B------:R-:W-:Y:S02]  /*0c50*/  SHF.R.S32.HI R9, RZ, 0x5, R9 ;  /* 0x00000005ff097819 */ /* 0x000fe40000011409 */
[----:B0-----:R-:W-:-:S02]  /*0c60*/  LEA.HI R3, R4, R5, RZ, 0x3 ;  /* 0x0000000504037211 */ /* 0x001fc400078f18ff */
[CC--:B------:R-:W-:Y:S02]  /*0c70*/  LEA.HI R4, R0.reuse, R11.reuse, RZ, 0x4 ;  /* 0x0000000b00047211 */ /* 0x0c0fe400078f20ff */
[----:B------:R-:W-:Y:S02]  /*0c80*/  LOP3.LUT R6, R3, 0xfffffff8, RZ, 0xc0, !PT ;  /* 0xfffffff803067812 */ /* 0x000fe400078ec0ff */
[----:B------:R-:W-:Y:S02]  /*0c90*/  LEA.HI R3, R0, R11, RZ, 0x5 ;  /* 0x0000000b00037211 */ /* 0x000fe400078f28ff */
[----:B------:R-:W-:Y:S02]  /*0ca0*/  SHF.R.S32.HI R7, RZ, 0x4, R4 ;  /* 0x00000004ff077819 */ /* 0x000fe40000011404 */
[----:B------:R-:W-:Y:S01]  /*0cb0*/  IADD3 R10, R5, -R6, RZ ;  /* 0x80000006050a7210 */ /* 0x000fe20007ffe0ff */
[----:B------:R-:W-:Y:S01]  /*0cc0*/  IMAD.SHL.U32 R3, R3, 0x20, RZ ;  /* 0x0000002003037824 */ /* 0x000fe200078e00ff */
[----:B------:R-:W-:-:S02]  /*0cd0*/  LOP3.LUT R5, R4, 0x3fffff0, RZ, 0xc0, !PT ;  /* 0x03fffff004057812 */ /* 0x000fc400078ec0ff */
[----:B------:R-:W-:Y:S01]  /*0ce0*/  LEA.HI R4, R4, R7, RZ, 0x1 ;  /* 0x0000000704047211 */ /* 0x000fe200078f08ff */
[----:B------:R-:W-:Y:S01]  /*0cf0*/  IMAD R9, R9, 0x10, R10 ;  /* 0x0000001009097824 */ /* 0x000fe200078e020a */
[----:B------:R-:W-:Y:S01]  /*0d00*/  LEA.HI R6, R2, R12, RZ, 0x1 ;  /* 0x0000000c02067211 */ /* 0x000fe200078f08ff */
[----:B------:R-:W-:Y:S01]  /*0d10*/  IMAD.IADD R2, R11, 0x1, -R5 ;  /* 0x000000010b027824 */ /* 0x000fe200078e0a05 */
[----:B------:R-:W-:Y:S02]  /*0d20*/  LOP3.LUT R203, R3, 0xfffffc00, RZ, 0xc0, !PT ;  /* 0xfffffc0003cb7812 */ /* 0x000fe400078ec0ff */
[----:B------:R-:W-:Y:S02]  /*0d30*/  LOP3.LUT R4, R4, 0x1ffffffe, RZ, 0xc0, !PT ;  /* 0x1ffffffe04047812 */ /* 0x000fe400078ec0ff */
[----:B------:R-:W-:Y:S01]  /*0d40*/  LOP3.LUT R6, R6, 0x3fffffe, RZ, 0xc0, !PT ;  /* 0x03fffffe06067812 */ /* 0x000fe200078ec0ff */
[----:B------:R-:W-:Y:S01]  /*0d50*/  IMAD R3, R2, 0x40, R203 ;  /* 0x0000004002037824 */ /* 0x000fe200078e02cb */
[----:B------:R-:W-:Y:S01]  /*0d60*/  LEA.HI R0, R0, R11, RZ, 0x2 ;  /* 0x0000000b00007211 */ /* 0x000fe200078f10ff */
[----:B------:R-:W-:Y:S01]  /*0d70*/  IMAD.IADD R4, R7, 0x1, -R4 ;  /* 0x0000000107047824 */ /* 0x000fe200078e0a04 */
[----:B------:R-:W-:-:S02]  /*0d80*/  IADD3 R6, R12, -R6, RZ ;  /* 0x800000060c067210 */ /* 0x000fc40007ffe0ff */
[----:B------:R-:W-:Y:S01]  /*0d90*/  LOP3.LUT R227, R0, 0xfffffffc, RZ, 0xc0, !PT ;  /* 0xfffffffc00e37812 */ /* 0x000fe200078ec0ff */
[----:B------:R-:W-:Y:S01]  /*0da0*/  IMAD R2, R4, 0x8, R3 ;  /* 0x0000000804027824 */ /* 0x000fe200078e0203 */
[----:B------:R-:W-:Y:S01]  /*0db0*/  SHF.R.S32.HI R195, RZ, 0x2, R0 ;  /* 0x00000002ffc37819 */ /* 0x000fe20000011400 */
[----:B------:R-:W-:Y:S02]  /*0dc0*/  IMAD R6, R6, 0x40, R9 ;  /* 0x0000004006067824 */ /* 0x000fe400078e0209 */
[----:B------:R-:W-:Y:S01]  /*0dd0*/  IMAD.IADD R227, R11, 0x1, -R227 ;  /* 0x000000010be37824 */ /* 0x000fe200078e0ae3 */
[----:B------:R0:W-:Y:S01]  /*0de0*/  STL [R1+0x1c], R2 ;  /* 0x00001c0201007387 */ /* 0x0001e20000100800 */
[C---:B------:R-:W-:Y:S02]  /*0df0*/  VIADD R7, R195.reuse, 0x40 ;  /* 0x00000040c3077836 */ /* 0x040fe40000000000 */
[----:B------:R-:W-:Y:S01]  /*0e00*/  VIADD R5, R195, 0x80 ;  /* 0x00000080c3057836 */ /* 0x000fe20000000000 */
[----:B------:R-:W-:Y:S01]  /*0e10*/  STL [R1+0x18], R6 ;  /* 0x0000180601007387 */ /* 0x000fe20000100800 */
[----:B------:R-:W-:Y:S01]  /*0e20*/  IMAD.SHL.U32 R200, R7, 0x80, RZ ;  /* 0x0000008007c87824 */ /* 0x000fe200078e00ff */
[----:B------:R-:W-:Y:S01]  /*0e30*/  SHF.R.S32.HI R3, RZ, 0x1f, R7 ;  /* 0x0000001fff037819 */ /* 0x000fe20000011407 */
[C---:B------:R-:W-:Y:S01]  /*0e40*/  IMAD.SHL.U32 R16, R227.reuse, 0x10, RZ ;  /* 0x00000010e3107824 */ /* 0x040fe200078e00ff */
[----:B------:R-:W-:Y:S01]  /*0e50*/  SHF.R.S32.HI R4, RZ, 0x1f, R5 ;  /* 0x0000001fff047819 */ /* 0x000fe20000011405 */
[----:B------:R-:W-:Y:S01]  /*0e60*/  IMAD.SHL.U32 R22, R227, 0x8, RZ ;  /* 0x00000008e3167824 */ /* 0x000fe200078e00ff */
[----:B------:R-:W-:Y:S01]  /*0e70*/  LEA.HI R3, R3, R7, RZ, 0x3 ;  /* 0x0000000703037211 */ /* 0x000fe200078f18ff */
[----:B0-----:R-:W-:Y:S01]  /*0e80*/  IMAD.U32 R2, RZ, RZ, UR4 ;  /* 0x00000004ff027e24 */ /* 0x001fe2000f8e00ff */
[----:B------:R-:W-:Y:S01]  /*0e90*/  UMOV UR4, URZ ;  /* 0x0000003f00047c82 */ /* 0x000fe20008000000 */
[----:B------:R-:W-:Y:S01]  /*0ea0*/  LOP3.LUT R200, R200, 0x380, RZ, 0xc0, !PT ;  /* 0x00000380c8c87812 */ /* 0x000fe200078ec0ff */
[----:B------:R-:W-:Y:S01]  /*0eb0*/  VIADD R19, R16, 0x40 ;  /* 0x0000004010137836 */ /* 0x000fe20000000000 */
[----:B------:R-:W-:Y:S01]  /*0ec0*/  LEA.HI R4, R4, R5, RZ, 0x3 ;  /* 0x0000000504047211 */ /* 0x000fe200078f18ff */
[----:B------:R0:W-:Y:S01]  /*0ed0*/  STL [R1], R2 ;  /* 0x0000000201007387 */ /* 0x0001e20000100800 */
[----:B------:R-:W-:Y:S01]  /*0ee0*/  IMAD.SHL.U32 R3, R3, 0x80, RZ ;  /* 0x0000008003037824 */ /* 0x000fe200078e00ff */
[----:B------:R-:W-:-:S02]  /*0ef0*/  SHF.R.U32.HI R7, RZ, 0x3, R200 ;  /* 0x00000003ff077819 */ /* 0x000fc400000116c8 */
[----:B------:R-:W-:Y:S01]  /*0f00*/  SHF.L.U32 R201, R5, 0x7, RZ ;  /* 0x0000000705c97819 */ /* 0x000fe200000006ff */
[----:B------:R-:W-:Y:S01]  /*0f10*/  IMAD.SHL.U32 R4, R4, 0x80, RZ ;  /* 0x0000008004047824 */ /* 0x000fe200078e00ff */
[----:B------:R-:W-:Y:S02]  /*0f20*/  LOP3.LUT R205, R3, 0xfffffc00, RZ, 0xc0, !PT ;  /* 0xfffffc0003cd7812 */ /* 0x000fe400078ec0ff */
[----:B------:R-:W-:Y:S02]  /*0f30*/  LOP3.LUT R5, R8, 0x7ffffffc, RZ, 0xc0, !PT ;  /* 0x7ffffffc08057812 */ /* 0x000fe400078ec0ff */
[----:B0-----:R-:W-:Y:S02]  /*0f40*/  SHF.R.S32.HI R2, RZ, 0x1f, R0 ;  /* 0x0000001fff027819 */ /* 0x001fe40000011400 */
[----:B------:R-:W-:Y:S01]  /*0f50*/  LEA.HI R0, R227, R227, RZ, 0x1 ;  /* 0x000000e3e3007211 */ /* 0x000fe200078f08ff */
[----:B------:R-:W-:Y:S01]  /*0f60*/  IMAD.IADD R206, R228, 0x1, -R5 ;  /* 0x00000001e4ce7824 */ /* 0x000fe200078e0a05 */
[----:B------:R-:W-:-:S02]  /*0f70*/  LEA.HI R2, R2, R195, RZ, 0x3 ;  /* 0x000000c302027211 */ /* 0x000fc400078f18ff */
[----:B------:R-:W-:Y:S02]  /*0f80*/  LOP3.LUT R0, R0, 0x1ffffffe, RZ, 0xc0, !PT ;  /* 0x1ffffffe00007812 */ /* 0x000fe400078ec0ff */
[----:B------:R-:W-:Y:S02]  /*0f90*/  LOP3.LUT R2, R2, 0xfffffff8, RZ, 0xc0, !PT ;  /* 0xfffffff802027812 */ /* 0x000fe400078ec0ff */
[----:B------:R-:W-:Y:S01]  /*0fa0*/  IADD3 R196, R22, 0x20, RZ ;  /* 0x0000002016c47810 */ /* 0x000fe20007ffe0ff */
[----:B------:R-:W-:Y:S01]  /*0fb0*/  IMAD.IADD R0, R227, 0x1, -R0 ;  /* 0x00000001e3007824 */ /* 0x000fe200078e0a00 */
[----:B------:R-:W-:Y:S01]  /*0fc0*/  LOP3.LUT R201, R201, 0x380, RZ, 0xc0, !PT ;  /* 0x00000380c9c97812 */ /* 0x000fe200078ec0ff */
[----:B------:R-:W-:Y:S01]  /*0fd0*/  IMAD.IADD R204, R195, 0x1, -R2 ;  /* 0x00000001c3cc7824 */ /* 0x000fe200078e0a02 */
[----:B------:R-:W-:Y:S02]  /*0fe0*/  SHF.R.S32.HI R2, RZ, 0x1f, R202 ;  /* 0x0000001fff027819 */ /* 0x000fe400000114ca */
[----:B------:R-:W-:Y:S01]  /*0ff0*/  LEA R207, R0, R6, 0x3 ;  /* 0x0000000600cf7211 */ /* 0x000fe200078e18ff */
[----:B------:R-:W-:Y:S01]  /*1000*/  IMAD.U32 R0, RZ, RZ, UR4 ;  /* 0x00000004ff007e24 */ /* 0x000fe2000f8e00ff */
[----:B------:R-:W-:-:S02]  /*1010*/  LOP3.LUT R2, R200, 0x70, R16, 0xf8, !PT ;  /* 0x00000070c8027812 */ /* 0x000fc400078ef810 */
[----:B------:R-:W-:Y:S02]  /*1020*/  SHF.R.S32.HI R17, RZ, 0x1f, R16 ;  /* 0x0000001fff117819 */ /* 0x000fe40000011410 */
[----:B------:R0:W-:Y:S01]  /*1030*/  STL [R1+0x8], R0 ;  /* 0x0000080001007387 */ /* 0x0001e20000100800 */
[----:B------:R-:W-:Y:S02]  /*1040*/  LOP3.LUT R229, R205, R2, R7, 0xf6, !PT ;  /* 0x00000002cde57212 */ /* 0x000fe400078ef607 */
[----:B------:R-:W-:Y:S02]  /*1050*/  SHF.R.S32.HI R194, RZ, 0x1f, R19 ;  /* 0x0000001fffc27819 */ /* 0x000fe40000011413 */
[----:B------:R-:W-:Y:S01]  /*1060*/  SHF.R.S32.HI R3, RZ, 0x1f, R210 ;  /* 0x0000001fff037819 */ /* 0x000fe200000114d2 */
[----:B------:R-:W-:Y:S01]  /*1070*/  IMAD.IADD R229, R18, 0x1, R229 ;  /* 0x0000000112e57824 */ /* 0x000fe200078e02e5 */
[----:B------:R-:W-:Y:S02]  /*1080*/  SHF.R.S32.HI R221, RZ, 0x1f, R196 ;  /* 0x0000001fffdd7819 */ /* 0x000fe400000114c4 */
[----:B------:R-:W-:-:S07]  /*1090*/  LOP3.LUT R208, R4, 0xfffffc00, RZ, 0xc0, !PT ;  /* 0xfffffc0004d07812 */ /* 0x000fce00078ec0ff */
.L_x_10086:
[----:B01--4-:R-:W1:Y:S01]  /*10a0*/  LDC.64 R2, c[0x0][0xc88] ;  /* 0x00032200ff027b82 */ /* 0x013e620000000a00 */
[----:B------:R-:W-:Y:S01]  /*10b0*/  ULDC.64 UR4, c[0x0][0x208] ;  /* 0x0000820000047ab9 */ /* 0x000fe20000000a00 */
[----:B-1----:R-:W-:-:S05]  /*10c0*/  IMAD.WIDE R2, R191, 0x4, R2 ;  /* 0x00000004bf027825 */ /* 0x002fca00078e0202 */
[----:B------:R1:W2:Y:S01]  /*10d0*/  LDG.E R209, desc[UR4][R2.64] ;  /* 0x0000000402d17981 */ /* 0x0002a2000c1e1900 */
[----:B------:R-:W-:Y:S05]  /*10e0*/  YIELD ;  /* 0x0000000000007946 */ /* 0x000fea0003800000 */
[----:B------:R-:W-:Y:S01]  /*10f0*/  ULDC.64 UR4, c[0x0][0xa28] ;  /* 0x00028a0000047ab9 */ /* 0x000fe20000000a00 */
[----:B------:R-:W-:Y:S01]  /*1100*/  ULDC.64 UR8, c[0x0][0xa18] ;  /* 0x0002860000087ab9 */ /* 0x000fe20000000a00 */
[----:B------:R-:W-:Y:S01]  /*1110*/  ISETP.NE.U32.AND P1, PT, RZ, UR4, PT ;  /* 0x00000004ff007c0c */ /* 0x000fe2000bf25070 */
[----:B------:R-:W-:Y:S01]  /*1120*/  ULDC.64 UR6, c[0x0][0xa08] ;  /* 0x0002820000067ab9 */ /* 0x000fe20000000a00 */
[----:B-1----:R-:W-:Y:S01]  /*1130*/  IMAD.MOV.U32 R3, RZ, RZ, RZ ;  /* 0x000000ffff037224 */ /* 0x002fe200078e00ff */
[----:B------:R-:W-:Y:S01]  /*1140*/  ISETP.NE.U32.AND P0, PT, RZ, UR6, PT ;  /* 0x00000006ff007c0c */ /* 0x000fe2000bf05070 */
[----:B------:R-:W-:Y:S01]  /*1150*/  ULDC.64 UR10, c[0x0][0x208] ;  /* 0x00008200000a7ab9 */ /* 0x000fe20000000a00 */
[----:B------:R-:W-:Y:S01]  /*1160*/  ISETP.NE.AND.EX P1, PT, RZ, UR5, PT, P1 ;  /* 0x00000005ff007c0c */ /* 0x000fe2000bf25310 */
[----:B------:R-:W-:Y:S01]  /*1170*/  IMAD.MOV.U32 R87, RZ, RZ, RZ ;  /* 0x000000ffff577224 */ /* 0x000fe200078e00ff */
[----:B------:R-:W-:-:S02]  /*1180*/  ISETP.NE.AND.EX P0, PT, RZ, UR7, PT, P0 ;  /* 0x00000007ff007c0c */ /* 0x000fc4000bf05300 */
[----:B--2---:R-:W-:Y:S01]  /*1190*/  SHF.R.S32.HI R215, RZ, 0x1f, R209 ;  /* 0x0000001fffd77819 */ /* 0x004fe200000114d1 */
[----:B------:R-:W-:-:S08]  /*11a0*/  IMAD.SHL.U32 R213, R209, 0x4, RZ ;  /* 0x00000004d1d57824 */ /* 0x000fd000078e00ff */
[C---:B------:R-:W-:Y:S02]  /*11b0*/  @P1 LEA R4, P2, R209.reuse, UR4, 0x2 ;  /* 0x00000004d1041c11 */ /* 0x040fe4000f8410ff */
[C-C-:B------:R-:W-:Y:S02]  /*11c0*/  SHF.L.U64.HI R214, R209.reuse, 0x2, R215.reuse ;  /* 0x00000002d1d67819 */ /* 0x140fe400000102d7 */
[----:B------:R-:W-:Y:S02]  /*11d0*/  @P1 LEA.HI.X R5, R209, UR5, R215, 0x2, P2 ;  /* 0x00000005d1051c11 */ /* 0x000fe400090f14d7 */
[----:B------:R-:W-:Y:S01]  /*11e0*/  ISETP.NE.U32.AND P2, PT, RZ, UR8, PT ;  /* 0x00000008ff007c0c */ /* 0x000fe2000bf45070 */
[----:B------:R-:W-:Y:S01]  /*11f0*/  ULDC UR4, c[0x0][0x288] ;  /* 0x0000a20000047ab9 */ /* 0x000fe20000000800 */
[----:B------:R-:W-:Y:S01]  /*1200*/  IADD3 R8, P3, R213, UR6, RZ ;  /* 0x00000006d5087c10 */ /* 0x000fe2000ff7e0ff */
[----:B------:R-:W-:Y:S01]  /*1210*/  IMAD.U32 R191, RZ, RZ, UR4 ;  /* 0x00000004ffbf7e24 */ /* 0x000fe2000f8e00ff */
[----:B------:R-:W-:Y:S01]  /*1220*/  ISETP.NE.AND.EX P2, PT, RZ, UR9, PT, P2 ;  /* 0x00000009ff007c0c */ /* 0x000fe2000bf45320 */
[----:B------:R-:W-:Y:S01]  /*1230*/  ULDC.64 UR4, c[0x0][0x418] ;  /* 0x0001060000047ab9 */ /* 0x000fe20000000a00 */
[----:B------:R1:W5:Y:S01]  /*1240*/  @P1 LDG.E R3, desc[UR10][R4.64] ;  /* 0x0000000a04031981 */ /* 0x000362000c1e1900 */
[----:B------:R-:W-:Y:S01]  /*1250*/  UISETP.NE.U32.AND UP0, UPT, UR4, URZ, UPT ;  /* 0x0000003f0400728c */ /* 0x000fe2000bf05070 */
[----:B------:R-:W-:-:S02]  /*1260*/  IADD3.X R9, R214, UR7, RZ, P3, !PT ;  /* 0x00000007d6097c10 */ /* 0x000fc40009ffe4ff */
[----:B------:R-:W-:Y:S01]  /*1270*/  ULDC UR4, c[0x0][0x424] ;  /* 0x0001090000047ab9 */ /* 0x000fe20000000800 */
[----:B------:R-:W-:Y:S02]  /*1280*/  UISETP.NE.AND.EX UP0, UPT, UR5, URZ, UPT, UP0 ;  /* 0x0000003f0500728c */ /* 0x000fe4000bf05300 */
[----:B------:R1:W5:Y:S01]  /*1290*/  @P0 LDG.E R87, desc[UR10][R8.64] ;  /* 0x0000000a08570981 */ /* 0x000362000c1e1900 */
[----:B------:R-:W-:Y:S01]  /*12a0*/  ULDC UR5, c[0x0][0x2f0] ;  /* 0x0000bc0000057ab9 */ /* 0x000fe20000000800 */
[----:B------:R-:W-:Y:S02]  /*12b0*/  USEL UR4, UR4, 0x1, UP0 ;  /* 0x0000000104047887 */ /* 0x000fe40008000000 */
[----:B------:R-:W-:Y:S02]  /*12c0*/  @P2 IADD3 R6, P1, R213, UR8, RZ ;  /* 0x00000008d5062c10 */ /* 0x000fe4000ff3e0ff */
[----:B------:R-:W-:Y:S02]  /*12d0*/  UIMAD UR4, UR4, UR5, URZ ;  /* 0x00000005040472a4 */ /* 0x000fe4000f8e023f */
[----:B------:R-:W-:Y:S01]  /*12e0*/  @P2 IADD3.X R7, R214, UR9, RZ, P1, !PT ;  /* 0x00000009d6072c10 */ /* 0x000fe20008ffe4ff */
[----:B------:R-:W-:-:S02]  /*12f0*/  ULDC UR5, c[0x0][0x348] ;  /* 0x0000d20000057ab9 */ /* 0x000fc40000000800 */
[----:B------:R-:W-:Y:S01]  /*1300*/  MOV R25, UR5 ;  /* 0x0000000500197c02 */ /* 0x000fe20008000f00 */
[----:B------:R-:W-:Y:S01]  /*1310*/  IMAD.U32 R28, RZ, RZ, UR4 ;  /* 0x00000004ff1c7e24 */ /* 0x000fe2000f8e00ff */
[----:B------:R1:W5:Y:S01]  /*1320*/  @P2 LDG.E R191, desc[UR10][R6.64] ;  /* 0x0000000a06bf2981 */ /* 0x000362000c1e1900 */
[----:B------:R-:W-:Y:S01]  /*1330*/  IMAD.MOV.U32 R2, RZ, RZ, R209 ;  /* 0x000000ffff027224 */ /* 0x000fe200078e00d1 */
[----:B---3--:R-:W-:Y:S06]  /*1340*/  @P2 BRA `(.L_x_9907) ;  /* 0x0000000000282947 */ /* 0x008fec0003800000 */
[----:B------:R-:W-:Y:S02]  /*1350*/  ULDC.64 UR4, c[0x0][0xa00] ;  /* 0x0002800000047ab9 */ /* 0x000fe40000000a00 */
[----:B------:R-:W-:-:S04]  /*1360*/  ISETP.NE.U32.AND P1, PT, RZ, UR4, PT ;  /* 0x00000004ff007c0c */ /* 0x000fc8000bf25070 */
[----:B------:R-:W-:-:S13]  /*1370*/  ISETP.NE.AND.EX P1, PT, RZ, UR5, PT, P1 ;  /* 0x00000005ff007c0c */ /* 0x000fda000bf25310 */
[----:B------:R-:W-:Y:S05]  /*1380*/  @!P1 BRA `(.L_x_9907) ;  /* 0x0000000000189947 */ /* 0x000fea0003800000 */
[----:B-1----:R-:W1:Y:S01]  /*1390*/  LDC.64 R4, c[0x0][0xa00] ;  /* 0x00028000ff047b82 */ /* 0x002e620000000a00 */
[----:B------:R-:W-:Y:S01]  /*13a0*/  ULDC.64 UR4, c[0x0][0x208] ;  /* 0x0000820000047ab9 */ /* 0x000fe20000000a00 */
[----:B-1----:R-:W-:-:S05]  /*13b0*/  IMAD.WIDE R4, R2, 0x4, R4 ;  /* 0x0000000402047825 */ /* 0x002fca00078e0204 */
[----:B-----5:R-:W2:Y:S04]  /*13c0*/  LDG.E R191, desc[UR4][R4.64] ;  /* 0x0000000404bf7981 */ /* 0x020ea8000c1e1900 */
[----:B0-----:R-:W2:Y:S02]  /*13d0*/  LDG.E R0, desc[UR4][R4.64+0x4] ;  /* 0x0000040404007981 */ /* 0x001ea4000c1e1900 */
[----:B--2---:R-:W-:-:S07]  /*13e0*/  IMAD.IADD R191, R0, 0x1, -R191 ;  /* 0x0000000100bf7824 */ /* 0x004fce00078e0abf */
.L_x_9907:
[----:B------:R-:W-:Y:S01]  /*13f0*/  ULDC.64 UR4, c[0x0][0xa20] ;  /* 0x0002880000047ab9 */ /* 0x000fe20000000a00 */
[----:B------:R-:W-:Y:S01]  /*1400*/  IMAD.MOV.U32 R212, RZ, RZ, R190 ;  /* 0x000000ffffd47224 */ /* 0x000fe200078e00be */
[----:B------:R-:W-:-:S04]  /*1410*/  ISETP.NE.U32.AND P1, PT, RZ, UR4, PT ;  /* 0x00000004ff007c0c */ /* 0x000fc8000bf25070 */
[----:B------:R-:W-:-:S13]  /*1420*/  ISETP.NE.AND.EX P1, PT, RZ, UR5, PT, P1 ;  /* 0x00000005ff007c0c */ /* 0x000fda000bf25310 */
[----:B------:R-:W-:Y:S05]  /*1430*/  @!P1 BRA `(.L_x_9908) ;  /* 0x0000000000149947 */ /* 0x000fea0003800000 */
[----:B-1----:R-:W-:Y:S01]  /*1440*/  IADD3 R4, P0, R213, UR4, RZ ;  /* 0x00000004d5047c10 */ /* 0x002fe2000ff1e0ff */
[----:B------:R-:W-:-:S03]  /*1450*/  ULDC.64 UR6, c[0x0][0x208] ;  /* 0x0000820000067ab9 */ /* 0x000fc60000000a00 */
[----:B------:R-:W-:-:S05]  /*1460*/  IADD3.X R5, R214, UR5, RZ, P0, !PT ;  /* 0x00000005d6057c10 */ /* 0x000fca00087fe4ff */
[----:B------:R2:W5:Y:S01]  /*1470*/  LDG.E R28, desc[UR6][R4.64] ;  /* 0x00000006041c7981 */ /* 0x000562000c1e1900 */
[----:B------:R-:W-:Y:S05]  /*1480*/  BRA `(.L_x_9909) ;  /* 0x0000000000147947 */ /* 0x000fea0003800000 */
.L_x_9908:
[----:B------:R-:W-:Y:S05]  /*1490*/  @!P0 BRA `(.L_x_9909) ;  /* 0x0000000000108947 */ /* 0x000fea0003800000 */
[----:B------:R-:W-:Y:S02]  /*14a0*/  ULDC.64 UR4, c[0x0][0x208] ;  /* 0x0000820000047ab9 */ /* 0x000fe40000000a00 */
[----:B-1----:R-:W2:Y:S04]  /*14b0*/  LDG.E R5, desc[UR4][R8.64] ;  /* 0x0000000408057981 */ /* 0x002ea8000c1e1900 */
[----:B------:R-:W2:Y:S02]  /*14c0*/  LDG.E R28, desc[UR4][R8.64+0x4] ;  /* 0x00000404081c7981 */ /* 0x000ea4000c1e1900 */
[----:B--2---:R-:W-:-:S07]  /*14d0*/  IMAD.IADD R28, R28, 0x1, -R5 ;  /* 0x000000011c1c7824 */ /* 0x004fce00078e0a05 */
.L_x_9909:
[----:B------:R-:W-:Y:S01]  /*14e0*/  ULDC.64 UR4, c[0x0][0xa10] ;  /* 0x0002840000047ab9 */ /* 0x000fe20000000a00 */
[----:B------:R-:W-:Y:S01]  /*14f0*/  ULDC.64 UR6, c[0x0][0x208] ;  /* 0x0000820000067ab9 */ /* 0x000fe20000000a00 */
[----:B------:R-:W-:Y:S01]  /*1500*/  ISETP.NE.U32.AND P0, PT, RZ, UR4, PT ;  /* 0x00000004ff007c0c */ /* 0x000fe2000bf05070 */
[----:B-1----:R-:W1:Y:S03]  /*1510*/  LDC R8, c[0x0][0x448] ;  /* 0x00011200ff087b82 */ /* 0x002e660000000800 */
[----:B------:R-:W-:Y:S01]  /*1520*/  ISETP.NE.AND.EX P0, PT, RZ, UR5, PT, P0 ;  /* 0x00000005ff007c0c */ /* 0x000fe2000bf05300 */
[----:B------:R-:W-:-:S12]  /*1530*/  ULDC.64 UR4, c[0x0][0xa30] ;  /* 0x00028c0000047ab9 */ /* 0x000fd80000000a00 */
[----:B--2---:R-:W2:Y:S02]  /*1540*/  @P0 LDC.64 R4, c[0x0][0xa10] ;  /* 0x00028400ff040b82 */ /* 0x004ea40000000a00 */
[----:B--2---:R-:W-:-:S05]  /*1550*/  @P0 IMAD.WIDE R4, R2, 0x4, R4 ;  /* 0x0000000402040825 */ /* 0x004fca00078e0204 */
[----:B0-----:R-:W2:Y:S04]  /*1560*/  @P0 LDG.E R0, desc[UR6][R4.64] ;  /* 0x0000000604000981 */ /* 0x001ea8000c1e1900 */
[----:B------:R0:W2:Y:S01]  /*1570*/  @P0 LDG.E R9, desc[UR6][R4.64+0x4] ;  /* 0x0000040604090981 */ /* 0x0000a2000c1e1900 */
[----:B------:R-:W-:Y:S02]  /*1580*/  ISETP.NE.U32.AND P1, PT, RZ, UR4, PT ;  /* 0x00000004ff007c0c */ /* 0x000fe4000bf25070 */
[----:B-----5:R-:W-:Y:S02]  /*1590*/  MOV R24, R28 ;  /* 0x0000001c00187202 */ /* 0x020fe40000000f00 */
[----:B------:R-:W-:-:S13]  /*15a0*/  ISETP.NE.AND.EX P1, PT, RZ, UR5, PT, P1 ;  /* 0x00000005ff007c0c */ /* 0x000fda000bf25310 */
[----:B------:R-:W-:-:S04]  /*15b0*/  @P1 IADD3 R6, P2, R213, UR4, RZ ;  /* 0x00000004d5061c10 */ /* 0x000fc8000ff5e0ff */
[----:B------:R-:W-:-:S05]  /*15c0*/  @P1 IADD3.X R7, R214, UR5, RZ, P2, !PT ;  /* 0x00000005d6071c10 */ /* 0x000fca00097fe4ff */
[----:B------:R3:W5:Y:S01]  /*15d0*/  @P1 LDG.E R24, desc[UR6][R6.64] ;  /* 0x0000000606181981 */ /* 0x000762000c1e1900 */
[----:B-1----:R-:W-:Y:S01]  /*15e0*/  ISETP.NE.AND P1, PT, R8, 0x1, PT ;  /* 0x000000010800780c */ /* 0x002fe20003f25270 */
[----:B------:R-:W-:Y:S02]  /*15f0*/  IMAD.SHL.U32 R199, R189, 0x80, RZ ;  /* 0x00000080bdc77824 */ /* 0x000fe400078e00ff */
[----:B------:R-:W-:Y:S02]  /*1600*/  IMAD.IADD R8, R28, 0x1, -R3 ;  /* 0x000000011c087824 */ /* 0x000fe400078e0a03 */
[----:B0-----:R-:W-:-:S08]  /*1610*/  VIADD R4, R199, 0x7f ;  /* 0x0000007fc7047836 */ /* 0x001fd00000000000 */
[----:B------:R-:W0:Y:S08]  /*1620*/  @P1 LDC R11, c[0x0][0x44c] ;  /* 0x00011300ff0b1b82 */ /* 0x000e300000000800 */
[----:B------:R-:W1:Y:S01]  /*1630*/  @P1 LDC R5, c[0x0][0x450] ;  /* 0x00011400ff051b82 */ /* 0x000e620000000800 */
[----:B--2---:R-:W-:Y:S02]  /*1640*/  @P0 IMAD.IADD R25, R9, 0x1, -R0 ;  /* 0x0000000109190824 */ /* 0x004fe400078e0a00 */
[----:B0-----:R-:W-:-:S04]  /*1650*/  @P1 IMAD.HI.U32 R0, R4, R11, RZ ;  /* 0x0000000b04001227 */ /* 0x001fc800078e00ff */
[----:B------:R-:W-:Y:S01]  /*1660*/  IMAD.IADD R189, R8, 0x1, R25 ;  /* 0x0000000108bd7824 */ /* 0x000fe200078e0219 */
[----:B-1----:R-:W-:-:S04]  /*1670*/  @P1 SHF.R.U32.HI R4, RZ, R5, R0 ;  /* 0x00000005ff041219 */ /* 0x002fc80000011600 */
[C---:B------:R-:W-:Y:S02]  /*1680*/  IADD3 R49, R189.reuse, 0xa0, -R191 ;  /* 0x000000a0bd317810 */ /* 0x040fe40007ffe8bf */
[----:B------:R-:W-:-:S03]  /*1690*/  IADD3 R0, R189, 0x9f, RZ ;  /* 0x0000009fbd007810 */ /* 0x000fc60007ffe0ff */
[----:B------:R-:W-:Y:S02]  /*16a0*/  IMAD.IADD R4, R49, 0x1, R4 ;  /* 0x0000000131047824 */ /* 0x000fe400078e0204 */
[----:B------:R-:W-:-:S04]  /*16b0*/  IMAD.HI R0, R0, 0x66666667, RZ ;  /* 0x6666666700007827 */ /* 0x000fc800078e02ff */
[----:B------:R-:W-:Y:S01]  /*16c0*/  IMAD.HI R4, R4, 0x66666667, RZ ;  /* 0x6666666704047827 */ /* 0x000fe200078e02ff */
[----:B------:R-:W-:-:S04]  /*16d0*/  SHF.R.U32.HI R3, RZ, 0x1f, R0 ;  /* 0x0000001fff037819 */ /* 0x000fc80000011600 */
[----:B------:R-:W-:Y:S02]  /*16e0*/  SHF.R.U32.HI R5, RZ, 0x1f, R4 ;  /* 0x0000001fff057819 */ /* 0x000fe40000011604 */
[----:B------:R-:W-:Y:S02]  /*16f0*/  LEA.HI.SX32 R48, R0, R3, 0x1a ;  /* 0x0000000300307211 */ /* 0x000fe400078fd2ff */
        /* <DEDUP_REMOVED lines=36> */
[----:B-1---5:R-:W-:Y:S05]  /*1940*/  CALL.ABS.NOINC R14 ;  /* 0x000000000e007343 */ /* 0x022fea0003c00000 */
.L_x_9912:
[----:B------:R-:W-:Y:S05]  /*1950*/  BSYNC B6 ;  /* 0x0000000000067941 */ /* 0x000fea0003800000 */
.L_x_9911:
        /* <DEDUP_REMOVED lines=20> */
.L_x_9914:
[----:B------:R-:W-:Y:S05]  /*1aa0*/  BSYNC B6 ;  /* 0x0000000000067941 */ /* 0x000fea0003800000 */
.L_x_9913:
[----:B------:R-:W-:Y:S01]  /*1ab0*/  ULDC.64 UR4, c[0x0][0x9f8] ;  /* 0x00027e0000047ab9 */ /* 0x000fe20000000a00 */
[----:B------:R-:W-:Y:S01]  /*1ac0*/  ULDC.64 UR6, c[0x0][0x208] ;  /* 0x0000820000067ab9 */ /* 0x000fe20000000a00 */
[----:B------:R-:W-:Y:S01]  /*1ad0*/  ISETP.NE.U32.AND P0, PT, RZ, UR4, PT ;  /* 0x00000004ff007c0c */ /* 0x000fe2000bf05070 */
[----:B------:R-:W0:Y:S03]  /*1ae0*/  LDC.64 R52, c[0x0][0x3f8] ;  /* 0x0000fe00ff347b82 */ /* 0x000e260000000a00 */
[----:B------:R-:W-:-:S05]  /*1af0*/  ISETP.NE.AND.EX P0, PT, RZ, UR5, PT, P0 ;  /* 0x00000005ff007c0c */ /* 0x000fca000bf05300 */
[----:B------:R-:W1:Y:S08]  /*1b00*/  LDC R29, c[0x0][0x3f4] ;  /* 0x0000fd00ff1d7b82 */ /* 0x000e700000000800 */
[----:B------:R-:W-:Y:S01]  /*1b10*/  @P0 IADD3 R4, P1, R213, UR4, RZ ;  /* 0x00000004d5040c10 */ /* 0x000fe2000ff3e0ff */
[----:B------:R-:W2:Y:S03]  /*1b20*/  LDC.64 R58, c[0x0][0x408] ;  /* 0x00010200ff3a7b82 */ /* 0x000ea60000000a00 */
[----:B------:R-:W-:-:S05]  /*1b30*/  @P0 IADD3.X R5, R214, UR5, RZ, P1, !PT ;  /* 0x00000005d6050c10 */ /* 0x000fca0008ffe4ff */
[----:B------:R3:W4:Y:S01]  /*1b40*/  @P0 LDG.E R2, desc[UR6][R4.64] ;  /* 0x0000000604020981 */ /* 0x000722000c1e1900 */
[----:B------:R-:W-:Y:S01]  /*1b50*/  SHF.R.S32.HI R3, RZ, 0x1f, R195 ;  /* 0x0000001fff037819 */ /* 0x000fe200000114c3 */
[-C--:B0-----:R-:W-:Y:S01]  /*1b60*/  IMAD.WIDE.U32 R8, R195, R52.reuse, R16 ;  /* 0x00000034c3087225 */ /* 0x081fe200078e0010 */
[--C-:B------:R-:W-:Y:S01]  /*1b70*/  SHF.R.S32.HI R23, RZ, 0x1f, R22.reuse ;  /* 0x0000001fff177819 */ /* 0x100fe20000011416 */
[----:B------:R-:W0:Y:S01]  /*1b80*/  S2R R30, SR_TID.X ;  /* 0x00000000001e7919 */ /* 0x000e220000002100 */
[----:B------:R-:W-:Y:S01]  /*1b90*/  SHF.R.U32.HI R77, RZ, 0x3, R201 ;  /* 0x00000003ff4d7819 */ /* 0x000fe200000116c9 */
[-C--:B------:R-:W-:Y:S01]  /*1ba0*/  IMAD R0, R3, R52.reuse, RZ ;  /* 0x0000003403007224 */ /* 0x080fe200078e02ff */
[----:B-1----:R-:W-:Y:S01]  /*1bb0*/  ISETP.GE.AND P0, PT, R16, R29, PT ;  /* 0x0000001d1000720c */ /* 0x002fe20003f06270 */
[C---:B------:R-:W-:Y:S01]  /*1bc0*/  IMAD.WIDE.U32 R6, R195.reuse, R52, R22 ;  /* 0x00000034c3067225 */ /* 0x040fe200078e0016 */
[C-C-:B------:R-:W-:Y:S02]  /*1bd0*/  SHF.L.U64.HI R86, R52.reuse, 0x6, R53.reuse ;  /* 0x0000000634567819 */ /* 0x140fe40000010235 */
[----:B------:R-:W-:Y:S01]  /*1be0*/  SHF.L.U64.HI R85, R52, 0x7, R53 ;  /* 0x0000000734557819 */ /* 0x000fe20000010235 */
[----:B------:R-:W-:Y:S01]  /*1bf0*/  IMAD R13, R195, R53, R0 ;  /* 0x00000035c30d7224 */ /* 0x000fe200078e0200 */
[C---:B------:R-:W-:Y:S01]  /*1c00*/  LOP3.LUT P1, RZ, R204.reuse, 0x4, RZ, 0xc0, !PT ;  /* 0x00000004ccff7812 */ /* 0x040fe2000782c0ff */
[----:B------:R-:W-:Y:S01]  /*1c10*/  IMAD.SHL.U32 R82, R204, 0x80, RZ ;  /* 0x00000080cc527824 */ /* 0x000fe200078e00ff */
[----:B------:R-:W-:Y:S01]  /*1c20*/  SHF.R.S32.HI R75, RZ, 0x1f, R190 ;  /* 0x0000001fff4b7819 */ /* 0x000fe200000114be */
[-C--:B--2---:R-:W-:Y:S01]  /*1c30*/  IMAD R0, R3, R58.reuse, RZ ;  /* 0x0000003a03007224 */ /* 0x084fe200078e02ff */
[----:B------:R-:W-:Y:S01]  /*1c40*/  SEL R3, R29, RZ, P0 ;  /* 0x000000ff1d037207 */ /* 0x000fe20000000000 */
[----:B---3--:R-:W-:Y:S01]  /*1c50*/  IMAD.WIDE.U32 R4, R195, R58, R22 ;  /* 0x0000003ac3047225 */ /* 0x008fe200078e0016 */
[----:B------:R-:W-:-:S02]  /*1c60*/  LOP3.LUT R82, R82, 0x380, RZ, 0xc0, !PT ;  /* 0x0000038052527812 */ /* 0x000fc400078ec0ff */
[----:B------:R-:W-:Y:S01]  /*1c70*/  SHF.L.U64.HI R81, R58, 0x6, R59 ;  /* 0x000000063a517819 */ /* 0x000fe2000001023b */
[----:B------:R-:W-:Y:S01]  /*1c80*/  IMAD.IADD R3, R16, 0x1, R3 ;  /* 0x0000000110037824 */ /* 0x000fe200078e0203 */
[----:B------:R-:W-:Y:S01]  /*1c90*/  SHF.R.U32.HI R76, RZ, 0x3, R82 ;  /* 0x00000003ff4c7819 */ /* 0x000fe20000011652 */
[----:B------:R-:W-:Y:S01]  /*1ca0*/  IMAD R15, R195, R59, R0 ;  /* 0x0000003bc30f7224 */ /* 0x000fe200078e0200 */
[----:B------:R-:W-:Y:S01]  /*1cb0*/  SHF.L.U64.HI R80, R58, 0x7, R59 ;  /* 0x000000073a507819 */ /* 0x000fe2000001023b */
[----:B------:R-:W-:Y:S01]  /*1cc0*/  IMAD.IADD R7, R7, 0x1, R13 ;  /* 0x0000000107077824 */ /* 0x000fe200078e020d */
[----:B------:R-:W-:Y:S01]  /*1cd0*/  SHF.R.S32.HI R0, RZ, 0x1f, R3 ;  /* 0x0000001fff007819 */ /* 0x000fe20000011403 */
[----:B------:R-:W-:Y:S01]  /*1ce0*/  IMAD.IADD R9, R13, 0x1, R9 ;  /* 0x000000010d097824 */ /* 0x000fe200078e0209 */
[----:B-----5:R-:W-:Y:S01]  /*1cf0*/  SHF.R.S32.HI R13, RZ, 0x1f, R24 ;  /* 0x0000001fff0d7819 */ /* 0x020fe20000011418 */
[----:B------:R-:W-:Y:S01]  /*1d00*/  IMAD.IADD R5, R5, 0x1, R15 ;  /* 0x0000000105057824 */ /* 0x000fe200078e020f */
[----:B------:R-:W-:Y:S01]  /*1d10*/  LEA.HI R3, R0, R3, RZ, 0x4 ;  /* 0x0000000300037211 */ /* 0x000fe200078f20ff */
[----:B------:R-:W-:-:S03]  /*1d20*/  IMAD.WIDE.U32 R10, R195, R58, R16 ;  /* 0x0000003ac30a7225 */ /* 0x000fc600078e0010 */
[----:B------:R-:W-:Y:S01]  /*1d30*/  LOP3.LUT R63, R3, 0xfffffff0, RZ, 0xc0, !PT ;  /* 0xfffffff0033f7812 */ /* 0x000fe200078ec0ff */
[----:B------:R-:W-:Y:S01]  /*1d40*/  IMAD R0, R13, R52, RZ ;  /* 0x000000340d007224 */ /* 0x000fe200078e02ff */
[----:B0-----:R-:W-:Y:S01]  /*1d50*/  SHF.R.U32.HI R30, RZ, 0x7, R30 ;  /* 0x00000007ff1e7819 */ /* 0x001fe2000001161e */
[----:B------:R-:W-:Y:S01]  /*1d60*/  IMAD.WIDE.U32 R54, R24, R58, R4 ;  /* 0x0000003a18367225 */ /* 0x000fe200078e0004 */
[----:B------:R-:W-:Y:S02]  /*1d70*/  LOP3.LUT R5, R82, 0x30, R16, 0xf8, !PT ;  /* 0x0000003052057812 */ /* 0x000fe400078ef810 */
[----:B------:R-:W-:Y:S01]  /*1d80*/  ISETP.NE.AND P6, PT, R30, 0x1, PT ;  /* 0x000000011e00780c */ /* 0x000fe20003fc5270 */
[----:B------:R-:W-:Y:S01]  /*1d90*/  IMAD R67, R24, R53, R0 ;  /* 0x0000003518437224 */ /* 0x000fe200078e0200 */
[----:B------:R-:W-:Y:S01]  /*1da0*/  LOP3.LUT R0, R5, R76, RZ, 0x3c, !PT ;  /* 0x0000004c05007212 */ /* 0x000fe200078e3cff */
[----:B------:R-:W-:Y:S01]  /*1db0*/  IMAD R13, R13, R58, RZ ;  /* 0x0000003a0d0d7224 */ /* 0x000fe200078e02ff */
[----:B------:R-:W-:Y:S01]  /*1dc0*/  IADD3 R74, R30, 0x8, RZ ;  /* 0x000000081e4a7810 */ /* 0x000fe20007ffe0ff */
[----:B------:R-:W-:Y:S01]  /*1dd0*/  IMAD.WIDE.U32 R20, R24, R52, R6 ;  /* 0x0000003418147225 */ /* 0x000fe200078e0006 */
[----:B------:R-:W-:-:S02]  /*1de0*/  IADD3 R11, R15, R11, RZ ;  /* 0x0000000b0f0b7210 */ /* 0x000fc40007ffe0ff */
[----:B------:R-:W-:Y:S01]  /*1df0*/  SHF.R.U32.HI R30, RZ, 0x3, R200 ;  /* 0x00000003ff1e7819 */ /* 0x000fe200000116c8 */
[----:B------:R-:W-:Y:S01]  /*1e00*/  IMAD.IADD R69, R203, 0x1, R0 ;  /* 0x00000001cb457824 */ /* 0x000fe200078e0200 */
[--C-:B------:R-:W-:Y:S01]  /*1e10*/  LOP3.LUT R0, R200, 0x70, R3.reuse, 0xf8, !PT ;  /* 0x00000070c8007812 */ /* 0x100fe200078ef803 */
[----:B------:R-:W-:Y:S01]  /*1e20*/  IMAD R71, R53, 0xa0, RZ ;  /* 0x000000a035477824 */ /* 0x000fe200078e02ff */
[--C-:B------:R-:W-:Y:S01]  /*1e30*/  LOP3.LUT R5, R82, 0x70, R3.reuse, 0xf8, !PT ;  /* 0x0000007052057812 */ /* 0x100fe200078ef803 */
[----:B------:R-:W-:Y:S05]  /*1e40*/  @!P6 WARPSYNC.ALL ;  /* 0x000000000000e948 */ /* 0x000fea0003800000 */
[----:B------:R-:W-:Y:S01]  /*1e50*/  LOP3.LUT R4, R201, 0x70, R3, 0xf8, !PT ;  /* 0x00000070c9047812 */ /* 0x000fe200078ef803 */
[----:B------:R-:W-:Y:S01]  /*1e60*/  ULDC UR4, c[0x0][0x2f4] ;  /* 0x0000bd0000047ab9 */ /* 0x000fe20000000800 */
[----:B------:R-:W-:Y:S01]  /*1e70*/  LOP3.LUT R0, R0, R30, RZ, 0x3c, !PT ;  /* 0x0000001e00007212 */ /* 0x000fe200078e3cff */
[C---:B------:R-:W-:Y:S01]  /*1e80*/  IMAD.SHL.U32 R84, R52.reuse, 0x40, RZ ;  /* 0x0000004034547824 */ /* 0x040fe200078e00ff */
[----:B------:R-:W-:Y:S01]  /*1e90*/  LOP3.LUT R60, R5, R76, RZ, 0x3c, !PT ;  /* 0x0000004c053c7212 */ /* 0x000fe200078e3cff */
[----:B------:R-:W-:Y:S01]  /*1ea0*/  IMAD.SHL.U32 R83, R52, 0x80, RZ ;  /* 0x0000008034537824 */ /* 0x000fe200078e00ff */
[----:B------:R-:W-:Y:S01]  /*1eb0*/  ISETP.GE.AND P2, PT, R19, UR4, PT ;  /* 0x0000000413007c0c */ /* 0x000fe2000bf46270 */
[----:B------:R-:W-:Y:S01]  /*1ec0*/  IMAD.WIDE.U32 R50, R24, R52, R8 ;  /* 0x0000003418327225 */ /* 0x000fe200078e0008 */
[----:B------:R-:W-:-:S02]  /*1ed0*/  LOP3.LUT R5, R4, R77, RZ, 0x3c, !PT ;  /* 0x0000004d04057212 */ /* 0x000fc400078e3cff */
[----:B------:R-:W-:Y:S01]  /*1ee0*/  SHF.R.S32.HI R64, RZ, 0x4, R3 ;  /* 0x00000004ff407819 */ /* 0x000fe20000011403 */
[----:B------:R-:W-:Y:S01]  /*1ef0*/  IMAD R13, R24, R59, R13 ;  /* 0x0000003b180d7224 */ /* 0x000fe200078e020d */
[----:B------:R-:W-:Y:S01]  /*1f00*/  IADD3 R68, R21, R67, RZ ;  /* 0x0000004315447210 */ /* 0x000fe20007ffe0ff */
[----:B------:R-:W-:Y:S01]  /*1f10*/  IMAD R7, R59, 0xa0, RZ ;  /* 0x000000a03b077824 */ /* 0x000fe200078e02ff */
[----:B------:R-:W-:Y:S01]  /*1f20*/  ISETP.GE.AND P1, PT, R16, UR4, PT ;  /* 0x0000000410007c0c */ /* 0x000fe2000bf26270 */
[C---:B------:R-:W-:Y:S01]  /*1f30*/  IMAD.SHL.U32 R79, R58.reuse, 0x40, RZ ;  /* 0x000000403a4f7824 */ /* 0x040fe200078e00ff */
[----:B------:R-:W-:Y:S01]  /*1f40*/  P2R R89, PR, RZ, 0x4 ;  /* 0x00000004ff597803 */ /* 0x000fe20000000000 */
[----:B------:R-:W-:Y:S01]  /*1f50*/  IMAD.SHL.U32 R78, R58, 0x80, RZ ;  /* 0x000000803a4e7824 */ /* 0x000fe200078e00ff */
[----:B------:R-:W-:Y:S01]  /*1f60*/  SHF.R.S32.HI R61, RZ, 0x1f, R63 ;  /* 0x0000001fff3d7819 */ /* 0x000fe2000001143f */
[----:B------:R-:W-:-:S04]  /*1f70*/  IMAD.WIDE.U32 R56, R24, R58, R10 ;  /* 0x0000003a18387225 */ /* 0x000fc800078e000a */
[----:B------:R-:W-:-:S04]  /*1f80*/  IMAD.WIDE.U32 R52, R52, 0xa0, RZ ;  /* 0x000000a034347825 */ /* 0x000fc800078e00ff */
[----:B------:R-:W-:-:S04]  /*1f90*/  IMAD.WIDE.U32 R58, R58, 0xa0, RZ ;  /* 0x000000a03a3a7825 */ /* 0x000fc800078e00ff */
[----:B------:R-:W-:Y:S01]  /*1fa0*/  IMAD.IADD R3, R205, 0x1, R0 ;  /* 0x00000001cd037824 */ /* 0x000fe200078e0200 */
[----:B------:R-:W-:Y:S01]  /*1fb0*/  IADD3 R0, R208, R5, RZ ;  /* 0x00000005d0007210 */ /* 0x000fe20007ffe0ff */
        /* <DEDUP_REMOVED lines=11> */
.L_x_9989:
[----:B0-----:R-:W0:Y:S01]  /*2070*/  LDC R94, c[0x0][0x430] ;  /* 0x00010c00ff5e7b82 */ /* 0x001e220000000800 */
[----:B------:R-:W-:Y:S01]  /*2080*/  VIADD R26, R26, 0xffffffff ;  /* 0xffffffff1a1a7836 */ /* 0x000fe20000000000 */
[----:B------:R-:W-:Y:S01]  /*2090*/  MOV R93, RZ ;  /* 0x000000ff005d7202 */ /* 0x000fe20000000f00 */
[----:B------:R-:W-:Y:S02]  /*20a0*/  ULDC.64 UR4, c[0x0][0x208] ;  /* 0x0000820000047ab9 */ /* 0x000fe40000000a00 */
        /* <DEDUP_REMOVED lines=45> */
[----:B------:R-:W-:Y:S02]  /*2380*/  VIMNMX R97, R97, 0xa0, PT ;  /* 0x000000a061617848 */ /* 0x000fe40003fe0100 */
[----:B------:R-:W-:Y:S01]  /*2390*/  IADD3 R5, R5, R7, RZ ;  /* 0x0000000705057210 */ /* 0x000fe20007ffe0ff */
        /* <DEDUP_REMOVED lines=12> */
[----:B------:R-:W-:Y:S02]  /*2460*/  IMAD R5, R70, R26, RZ ;  /* 0x0000001a46057224 */ /* 0x000fe400078e02ff */
[----:B------:R-:W-:Y:S01]  /*2470*/  IADD3.X R102, R103, UR5, R9, P2, !PT ;  /* 0x0000000567667c10 */ /* 0x000fe200097fe409 */
[C---:B------:R-:W-:Y:S01]  /*2480*/  IMAD R11, R7.reuse, R52, R4 ;  /* 0x00000034070b7224 */ /* 0x040fe200078e0204 */
[----:B------:R-:W-:Y:S01]  /*2490*/  ISETP.NE.AND P2, PT, RZ, UR4, PT ;  /* 0x00000004ff007c0c */ /* 0x000fe2000bf45270 */
[----:B------:R-:W-:-:S02]  /*24a0*/  IMAD R13, R7, R58, R5 ;  /* 0x0000003a070d7224 */ /* 0x000fc400078e0205 */
        /* <DEDUP_REMOVED lines=23> */
[----:B------:R-:W-:Y:S01]  /*2620*/  CS2R R46, SRZ ;  /* 0x00000000002e7805 */ /* 0x000fe2000001ff00 */
[----:B------:R-:W-:Y:S01]  /*2630*/  ULDC.64 UR6, c[0x0][0x208] ;  /* 0x0000820000067ab9 */ /* 0x000fe20000000a00 */
        /* <DEDUP_REMOVED lines=12> */
.L_x_9919:
[----:B------:R-:W-:Y:S05]  /*2700*/  BSYNC B1 ;  /* 0x0000000000017941 */ /* 0x000fea0003800000 */
.L_x_9918:
[----:B0-----:R-:W-:Y:S01]  /*2710*/  VIADD R10, R195, 0x40 ;  /* 0x00000040c30a7836 */ /* 0x001fe20000000000 */
[----:B------:R-:W-:Y:S01]  /*2720*/  BSSY B1, `(.L_x_9920) ;  /* 0x000001a000017945 */ /* 0x000fe20003800000 */
[----:B-----5:R-:W-:Y:S01]  /*2730*/  IMAD.MOV.U32 R111, RZ, RZ, R44 ;  /* 0x000000ffff6f7224 */ /* 0x020fe200078e002c */
[----:B------:R-:W-:Y:S02]  /*2740*/  MOV R115, R98 ;  /* 0x0000006200737202 */ /* 0x000fe40000000f00 */
[----:B------:R-:W-:-:S13]  /*2750*/  ISETP.GE.AND P3, PT, R10, R97, PT ;  /* 0x000000610a00720c */ /* 0x000fda0003f66270 */
[----:B------:R-:W-:Y:S05]  /*2760*/  @P3 BRA `(.L_x_9921) ;  /* 0x0000000000543947 */ /* 0x000fea0003800000 */
[----:B------:R-:W-:Y:S01]  /*2770*/  IADD3 R10, P4, P5, R20, R4, R84 ;  /* 0x00000004140a7210 */ /* 0x000fe20007d9e054 */
[----:B------:R-:W-:Y:S01]  /*2780*/  ULDC.64 UR4, c[0x0][0x3e8] ;  /* 0x0000fa0000047ab9 */ /* 0x000fe20000000a00 */
[----:B------:R-:W-:Y:S02]  /*2790*/  CS2R R38, SRZ ;  /* 0x0000000000267805 */ /* 0x000fe4000001ff00 */
[----:B------:R-:W-:Y:S02]  /*27a0*/  CS2R R40, SRZ ;  /* 0x0000000000287805 */ /* 0x000fe4000001ff00 */
[----:B------:R-:W-:Y:S01]  /*27b0*/  IADD3.X R11, R68, R88, R86, P4, P5 ;  /* 0x00000058440b7210 */ /* 0x000fe200027ea456 */
[----:B------:R-:W-:Y:S01]  /*27c0*/  ULDC.64 UR6, c[0x0][0x208] ;  /* 0x0000820000067ab9 */ /* 0x000fe20000000a00 */
        /* <DEDUP_REMOVED lines=15> */
.L_x_9921:
[----:B------:R-:W-:Y:S05]  /*28c0*/  BSYNC B1 ;  /* 0x0000000000017941 */ /* 0x000fea0003800000 */
.L_x_9920:
[----:B0-----:R-:W-:Y:S01]  /*28d0*/  VIADD R10, R195, 0x80 ;  /* 0x00000080c30a7836 */ /* 0x001fe20000000000 */
[----:B------:R-:W-:Y:S04]  /*28e0*/  BSSY B1, `(.L_x_9922) ;  /* 0x0000016000017945 */ /* 0x000fe80003800000 */
[----:B------:R-:W-:-:S13]  /*28f0*/  ISETP.GE.AND P4, PT, R10, R97, PT ;  /* 0x000000610a00720c */ /* 0x000fda0003f86270 */
[----:B------:R-:W-:Y:S05]  /*2900*/  @P4 BRA `(.L_x_9923) ;  /* 0x00000000004c4947 */ /* 0x000fea0003800000 */
[----:B------:R-:W-:Y:S01]  /*2910*/  IADD3 R4, P5, P6, R20, R83, R4 ;  /* 0x0000005314047210 */ /* 0x000fe20007ebe004 */
[----:B------:R-:W-:Y:S01]  /*2920*/  ULDC.64 UR4, c[0x0][0x3e8] ;  /* 0x0000fa0000047ab9 */ /* 0x000fe20000000a00 */
[----:B------:R-:W-:Y:S02]  /*2930*/  ULDC.64 UR6, c[0x0][0x208] ;  /* 0x0000820000067ab9 */ /* 0x000fe40000000a00 */
        /* <DEDUP_REMOVED lines=16> */
.L_x_9923:
[----:B------:R-:W-:Y:S05]  /*2a40*/  BSYNC B1 ;  /* 0x0000000000017941 */ /* 0x000fea0003800000 */
.L_x_9922:
[----:B0-----:R-:W2:Y:S01]  /*2a50*/  LDL R4, [R1] ;  /* 0x0000000001047983 */ /* 0x001ea20000100800 */
[----:B------:R-:W-:Y:S01]  /*2a60*/  IMAD.MOV.U32 R114, RZ, RZ, R42 ;  /* 0x000000ffff727224 */ /* 0x000fe200078e002a */
[----:B-----5:R-:W-:Y:S01]  /*2a70*/  MOV R110, R36 ;  /* 0x00000024006e7202 */ /* 0x020fe20000000f00 */
[----:B------:R-:W-:Y:S02]  /*2a80*/  IMAD.MOV.U32 R121, RZ, RZ, R46 ;  /* 0x000000ffff797224 */ /* 0x000fe400078e002e */
[----:B------:R-:W-:Y:S02]  /*2a90*/  IMAD.MOV.U32 R109, RZ, RZ, R34 ;  /* 0x000000ffff6d7224 */ /* 0x000fe400078e0022 */
[----:B------:R-:W-:Y:S02]  /*2aa0*/  IMAD.MOV.U32 R112, RZ, RZ, R38 ;  /* 0x000000ffff707224 */ /* 0x000fe400078e0026 */
[----:B------:R-:W-:Y:S02]  /*2ab0*/  IMAD.MOV.U32 R113, RZ, RZ, R40 ;  /* 0x000000ffff717224 */ /* 0x000fe400078e0028 */
[----:B------:R-:W-:-:S02]  /*2ac0*/  IMAD.MOV.U32 R104, RZ, RZ, R8 ;  /* 0x000000ffff687224 */ /* 0x000fc400078e0008 */
[----:B------:R-:W-:Y:S02]  /*2ad0*/  IMAD.MOV.U32 R107, RZ, RZ, R30 ;  /* 0x000000ffff6b7224 */ /* 0x000fe400078e001e */
[----:B------:R-:W-:Y:S02]  /*2ae0*/  IMAD.MOV.U32 R106, RZ, RZ, R28 ;  /* 0x000000ffff6a7224 */ /* 0x000fe400078e001c */
[----:B------:R-:W-:Y:S01]  /*2af0*/  IMAD.MOV.U32 R108, RZ, RZ, R32 ;  /* 0x000000ffff6c7224 */ /* 0x000fe200078e0020 */
[----:B--2---:R-:W-:-:S13]  /*2b00*/  R2UR UR4, R4 ;  /* 0x00000000040472ca */ /* 0x004fda00000e0000 */
[----:B------:R-:W-:-:S06]  /*2b10*/  UISETP.NE.AND UP0, UPT, UR4, 0x3, UPT ;  /* 0x000000030400788c */ /* 0x000fcc000bf05270 */
[----:B------:R-:W-:-:S13]  /*2b20*/  PLOP3.LUT P5, PT, PT, PT, UP0, 0x80, 0x0 ;  /* 0x000000000000781c */ /* 0x000fda0003faf008 */
[----:B------:R-:W-:Y:S05]  /*2b30*/  @!P5 BRA `(.L_x_9924) ;  /* 0x000000000004d947 */ /* 0x000fea0003800000 */
[----:B------:R-:W-:Y:S01]  /*2b40*/  BPT.TRAP 0x1 ;  /* 0x000000040000795c */ /* 0x000fe20000300000 */
.L_x_9924:
[----:B------:R-:W-:Y:S01]  /*2b50*/  LEA R88, R192, R18, 0x3 ;  /* 0x00000012c0587211 */ /* 0x000fe200078e18ff */
[----:B------:R-:W-:Y:S01]  /*2b60*/  BSSY B1, `(.L_x_9925) ;  /* 0x0000004000017945 */ /* 0x000fe20003800000 */
[----:B------:R-:W-:-:S04]  /*2b70*/  SHF.L.U32 R100, R198, 0x1f, RZ ;  /* 0x0000001fc6647819 */ /* 0x000fc800000006ff */
[----:B------:R-:W0:Y:S02]  /*2b80*/  SYNCS.PHASECHK.TRANS64.TRYWAIT P6, [R88+URZ+0x22890], R100 ;  /* 0x02289064580075a7 */ /* 0x000e2400080c017f */
[----:B0-----:R-:W-:Y:S05]  /*2b90*/  @!P6 BRA `(.L_x_9926) ;  /* 0x0000023400d4e947 */ /* 0x001fea0003800000 */
.L_x_10219:
[----:B------:R-:W-:Y:S05]  /*2ba0*/  BSYNC B1 ;  /* 0x0000000000017941 */ /* 0x000fea0003800000 */
.L_x_9925:
[----:B------:R-:W-:-:S03]  /*2bb0*/  UMOV UR4, 0xffffffff ;  /* 0xffffffff00047882 */ /* 0x000fc60000000000 */
[----:B------:R-:W-:Y:S05]  /*2bc0*/  BRA.DIV UR4, `(.L_x_9927) ;  /* 0x0000023604dc7947 */ /* 0x000fea000b800000 */
[----:B------:R1:W2:Y:S04]  /*2bd0*/  SHFL.IDX PT, R103, R102, RZ, 0x1c1f ;  /* 0x001c1fff66677589 */ /* 0x0002a800000e0000 */
[----:B------:R1:W3:Y:S02]  /*2be0*/  SHFL.IDX PT, R14, R101, RZ, 0x1c1f ;  /* 0x001c1fff650e7589 */ /* 0x0002e400000e0000 */
.L_x_10223:
[----:B------:R-:W-:Y:S04]  /*2bf0*/  BSSY B1, `(.L_x_9928) ;  /* 0x00000ef000017945 */ /* 0x000fe80003800000 */
[----:B------:R-:W-:Y:S05]  /*2c00*/  @P2 BRA `(.L_x_9929) ;  /* 0x0000000c00b42947 */ /* 0x000fea0003800000 */
[----:B------:R-:W-:Y:S04]  /*2c10*/  BSSY B2, `(.L_x_9930) ;  /* 0x0000076000027945 */ /* 0x000fe80003800000 */
[----:B------:R-:W-:Y:S05]  /*2c20*/  @P1 BRA `(.L_x_9931) ;  /* 0x0000000400d01947 */ /* 0x000fea0003800000 */
[----:B------:R4:W0:Y:S01]  /*2c30*/  LDS.128 R4, [R92+0x18400] ;  /* 0x018400005c047984 */ /* 0x0008220000000c00 */
[----:B---3--:R-:W-:Y:S01]  /*2c40*/  IADD3 R10, P2, R16, R14, RZ ;  /* 0x0000000e100a7210 */ /* 0x008fe20007f5e0ff */
[----:B------:R-:W-:Y:S04]  /*2c50*/  BSSY B3, `(.L_x_9932) ;  /* 0x000006f000037945 */ /* 0x000fe80003800000 */
[----:B--2---:R-:W-:Y:S01]  /*2c60*/  IMAD.X R11, R103, 0x1, R17, P2 ;  /* 0x00000001670b7824 */ /* 0x004fe200010e0611 */
[----:B------:R-:W-:-:S13]  /*2c70*/  ISETP.GE.AND P2, PT, R22, R105, PT ;  /* 0x000000691600720c */ /* 0x000fda0003f46270 */
[----:B----4-:R-:W-:Y:S05]  /*2c80*/  @P2 BRA `(.L_x_9933) ;  /* 0x0000000400ac2947 */ /* 0x010fea0003800000 */
        /* <DEDUP_REMOVED lines=15> */
[----:B------:R-:W-:-:S02]  /*2d80*/  LOP3.LUT R116, R98, 0xff00, R15, 0xf8, !PT ;  /* 0x0000ff0062747812 */ /* 0x000fc400078ef80f */
[----:B------:R-:W-:Y:S02]  /*2d90*/  F2FP.F16.E4M3.UNPACK_B R4, R5 ;  /* 0x00000005ff04723e */ /* 0x000fe400020006ff */
[----:B------:R-:W-:Y:S02]  /*2da0*/  SHF.L.U32 R47, R99, 0x10, RZ ;  /* 0x00000010632f7819 */ /* 0x000fe400000006ff */
        /* <DEDUP_REMOVED lines=89> */
.L_x_9933:
[----:B------:R-:W-:Y:S05]  /*3340*/  BSYNC B3 ;  /* 0x0000000000037941 */ /* 0x000fea0003800000 */
.L_x_9932:
[----:B------:R-:W-:Y:S02]  /*3350*/  ULDC.64 UR4, c[0x0][0x208] ;  /* 0x0000820000047ab9 */ /* 0x000fe40000000a00 */
[----:B0-----:R4:W-:Y:S03]  /*3360*/  ST.E.128 desc[UR4][R10.64], R4 ;  /* 0x000000040a007985 */ /* 0x0019e6000c101d04 */
.L_x_9931:
[----:B------:R-:W-:Y:S05]  /*3370*/  BSYNC B2 ;  /* 0x0000000000027941 */ /* 0x000fea0003800000 */
.L_x_9930:
[----:B------:R-:W-:-:S13]  /*3380*/  ISETP.NE.AND P2, PT, R89, RZ, PT ;  /* 0x000000ff5900720c */ /* 0x000fda0003f45270 */
[----:B------:R-:W-:Y:S05]  /*3390*/  @P2 BRA `(.L_x_9929) ;  /* 0x0000000400d02947 */ /* 0x000fea0003800000 */
[----:B----4-:R4:W0:Y:S01]  /*33a0*/  LDS.128 R4, [R91+0x18400] ;  /* 0x018400005b047984 */ /* 0x0108220000000c00 */
[----:B---3--:R-:W-:Y:S01]  /*33b0*/  IADD3 R10, P2, R19, R14, RZ ;  /* 0x0000000e130a7210 */ /* 0x008fe20007f5e0ff */
[----:B------:R-:W-:Y:S04]  /*33c0*/  BSSY B2, `(.L_x_9934) ;  /* 0x000006f000027945 */ /* 0x000fe80003800000 */
[----:B--2---:R-:W-:Y:S01]  /*33d0*/  IMAD.X R11, R103, 0x1, R194, P2 ;  /* 0x00000001670b7824 */ /* 0x004fe200010e06c2 */
[----:B------:R-:W-:-:S13]  /*33e0*/  ISETP.GE.AND P2, PT, R196, R105, PT ;  /* 0x00000069c400720c */ /* 0x000fda0003f46270 */
[----:B----4-:R-:W-:Y:S05]  /*33f0*/  @P2 BRA `(.L_x_9935) ;  /* 0x0000000400ac2947 */ /* 0x010fea0003800000 */
        /* <DEDUP_REMOVED lines=107> */
.L_x_9935:
[----:B------:R-:W-:Y:S05]  /*3ab0*/  BSYNC B2 ;  /* 0x0000000000027941 */ /* 0x000fea0003800000 */
.L_x_9934:
[----:B------:R-:W-:Y:S02]  /*3ac0*/  ULDC.64 UR4, c[0x0][0x208] ;  /* 0x0000820000047ab9 */ /* 0x000fe40000000a00 */
[----:B0-----:R0:W-:Y:S03]  /*3ad0*/  ST.E.128 desc[UR4][R10.64], R4 ;  /* 0x000000040a007985 */ /* 0x0011e6000c101d04 */
.L_x_9929:
[----:B------:R-:W-:Y:S05]  /*3ae0*/  BSYNC B1 ;  /* 0x0000000000017941 */ /* 0x000fea0003800000 */
.L_x_9928:
[----:B------:R-:W-:-:S03]  /*3af0*/  UMOV UR4, 0xffffffff ;  /* 0xffffffff00047882 */ /* 0x000fc60000000000 */
[----:B------:R-:W-:Y:S05]  /*3b00*/  BRA.DIV UR4, `(.L_x_9936) ;  /* 0x0000022a04547947 */ /* 0x000fea000b800000 */
[----:B------:R0:W0:Y:S04]  /*3b10*/  SHFL.IDX PT, R43, R102, 0x1, 0x1c1f ;  /* 0x003c1f00662b7f89 */ /* 0x00002800000e0000 */
[----:B---3--:R3:W0:Y:S02]  /*3b20*/  SHFL.IDX PT, R14, R101, 0x1, 0x1c1f ;  /* 0x003c1f00650e7f89 */ /* 0x00862400000e0000 */
.L_x_10227:
[----:B------:R-:W-:Y:S04]  /*3b30*/  BSSY B1, `(.L_x_9937) ;  /* 0x00000f2000017945 */ /* 0x000fe80003800000 */
[----:B------:R-:W-:Y:S05]  /*3b40*/  @P3 BRA `(.L_x_9938) ;  /* 0x0000000c00c03947 */ /* 0x000fea0003800000 */
[----:B------:R-:W-:Y:S04]  /*3b50*/  BSSY B2, `(.L_x_9939) ;  /* 0x0000077000027945 */ /* 0x000fe80003800000 */
[----:B------:R-:W-:Y:S05]  /*3b60*/  @P1 BRA `(.L_x_9940) ;  /* 0x0000000400d41947 */ /* 0x000fea0003800000 */
[----:B0---4-:R0:W4:Y:S01]  /*3b70*/  LDS.128 R4, [R92+0x1a400] ;  /* 0x01a400005c047984 */ /* 0x0111220000000c00 */
[----:B------:R-:W-:Y:S01]  /*3b80*/  IADD3 R10, P2, R16, R14, RZ ;  /* 0x0000000e100a7210 */ /* 0x000fe20007f5e0ff */
[----:B------:R-:W-:Y:S04]  /*3b90*/  BSSY B3, `(.L_x_9941) ;  /* 0x0000070000037945 */ /* 0x000fe80003800000 */
[----:B------:R-:W-:Y:S01]  /*3ba0*/  IMAD.X R11, R43, 0x1, R17, P2 ;  /* 0x000000012b0b7824 */ /* 0x000fe200010e0611 */
[----:B------:R-:W-:-:S13]  /*3bb0*/  ISETP.GE.AND P2, PT, R22, R105, PT ;  /* 0x000000691600720c */ /* 0x000fda0003f46270 */
[----:B0-----:R-:W-:Y:S05]  /*3bc0*/  @P2 BRA `(.L_x_9942) ;  /* 0x0000000400b02947 */ /* 0x001fea0003800000 */
[----:B------:R-:W-:Y:S01]  /*3bd0*/  SHF.R.U32.HI R47, RZ, 0x18, R39 ;  /* 0x00000018ff2f7819 */ /* 0x000fe20000011627 */
[----:B----4-:R-:W-:Y:S01]  /*3be0*/  IMAD.MOV.U32 R15, RZ, RZ, R7 ;  /* 0x000000ffff0f7224 */ /* 0x010fe200078e0007 */
        /* <DEDUP_REMOVED lines=60> */
[----:B--2---:R-:W-:Y:S01]  /*3fb0*/  F2FP.SATFINITE.E4M3.F32.PACK_AB_MERGE_C R103, R42, R39, RZ ;  /* 0x000000272a67723e */ /* 0x004fe200048070ff */
        /* <DEDUP_REMOVED lines=45> */
.L_x_9942:
[----:B------:R-:W-:Y:S05]  /*4290*/  BSYNC B3 ;  /* 0x0000000000037941 */ /* 0x000fea0003800000 */
.L_x_9941:
[----:B------:R-:W-:Y:S02]  /*42a0*/  ULDC.64 UR4, c[0x0][0x208] ;  /* 0x0000820000047ab9 */ /* 0x000fe40000000a00 */
[----:B----4-:R0:W-:Y:S03]  /*42b0*/  ST.E.128 desc[UR4][R10.64], R4 ;  /* 0x000000040a007985 */ /* 0x0101e6000c101d04 */
.L_x_9940:
[----:B------:R-:W-:Y:S05]  /*42c0*/  BSYNC B2 ;  /* 0x0000000000027941 */ /* 0x000fea0003800000 */
.L_x_9939:
[----:B------:R-:W-:-:S13]  /*42d0*/  ISETP.NE.AND P2, PT, R89, RZ, PT ;  /* 0x000000ff5900720c */ /* 0x000fda0003f45270 */
[----:B------:R-:W-:Y:S05]  /*42e0*/  @P2 BRA `(.L_x_9938) ;  /* 0x0000000400d82947 */ /* 0x000fea0003800000 */
[----:B0---4-:R0:W4:Y:S01]  /*42f0*/  LDS.128 R4, [R91+0x1a400] ;  /* 0x01a400005b047984 */ /* 0x0111220000000c00 */
[----:B------:R-:W-:Y:S01]  /*4300*/  IADD3 R10, P2, R19, R14, RZ ;  /* 0x0000000e130a7210 */ /* 0x000fe20007f5e0ff */
[----:B------:R-:W-:Y:S04]  /*4310*/  BSSY B2, `(.L_x_9943) ;  /* 0x0000071000027945 */ /* 0x000fe80003800000 */
[----:B------:R-:W-:Y:S01]  /*4320*/  IMAD.X R11, R43, 0x1, R194, P2 ;  /* 0x000000012b0b7824 */ /* 0x000fe200010e06c2 */
[----:B------:R-:W-:-:S13]  /*4330*/  ISETP.GE.AND P2, PT, R196, R105, PT ;  /* 0x00000069c400720c */ /* 0x000fda0003f46270 */
[----:B0-----:R-:W-:Y:S05]  /*4340*/  @P2 BRA `(.L_x_9944) ;  /* 0x0000000400b42947 */ /* 0x001fea0003800000 */
[--C-:B------:R-:W-:Y:S01]  /*4350*/  SHF.R.U32.HI R40, RZ, 0x10, R35.reuse ;  /* 0x00000010ff287819 */ /* 0x100fe20000011623 */
[----:B----4-:R-:W-:Y:S01]  /*4360*/  IMAD.MOV.U32 R13, RZ, RZ, R6 ;  /* 0x000000ffff0d7224 */ /* 0x010fe200078e0006 */
[----:B------:R-:W-:Y:S01]  /*4370*/  SHF.R.U32.HI R36, RZ, 0x8, R35 ;  /* 0x00000008ff247819 */ /* 0x000fe20000011623 */
[----:B------:R-:W-:Y:S01]  /*4380*/  IMAD.MOV.U32 R14, RZ, RZ, R7 ;  /* 0x000000ffff0e7224 */ /* 0x000fe200078e0007 */
[----:B------:R-:W-:Y:S02]  /*4390*/  LOP3.LUT R12, R35, 0xff, RZ, 0xc0, !PT ;  /* 0x000000ff230c7812 */ /* 0x000fe400078ec0ff */
[----:B------:R-:W-:Y:S01]  /*43a0*/  SHF.R.U32.HI R39, RZ, 0x18, R35 ;  /* 0x00000018ff277819 */ /* 0x000fe20000011623 */
[----:B------:R-:W-:Y:S01]  /*43b0*/  IMAD.SHL.U32 R6, R36, 0x100, RZ ;  /* 0x0000010024067824 */ /* 0x000fe200078e00ff */
[----:B------:R-:W-:Y:S02]  /*43c0*/  LOP3.LUT R15, R37, 0xff, RZ, 0xc0, !PT ;  /* 0x000000ff250f7812 */ /* 0x000fe400078ec0ff */
[----:B------:R-:W-:-:S02]  /*43d0*/  SHF.R.U32.HI R34, RZ, 0x18, R37 ;  /* 0x00000018ff227819 */ /* 0x000fc40000011625 */
[----:B------:R-:W-:Y:S02]  /*43e0*/  SHF.R.U32.HI R35, RZ, 0x8, R37 ;  /* 0x00000008ff237819 */ /* 0x000fe40000011625 */
[----:B------:R-:W-:Y:S02]  /*43f0*/  PRMT R34, R34, 0x654, R15 ;  /* 0x0000065422227816 */ /* 0x000fe4000000000f */
[----:B------:R-:W-:Y:S02]  /*4400*/  SHF.R.U32.HI R38, RZ, 0x10, R37 ;  /* 0x00000010ff267819 */ /* 0x000fe40000011625 */
[----:B------:R-:W-:Y:S02]  /*4410*/  SHF.L.U32 R15, R35, 0x8, RZ ;  /* 0x00000008230f7819 */ /* 0x000fe400000006ff */
[----:B------:R-:W-:Y:S02]  /*4420*/  PRMT R7, R39, 0x654, R12 ;  /* 0x0000065427077816 */ /* 0x000fe4000000000c */
[----:B------:R-:W-:Y:S01]  /*4430*/  LOP3.LUT R36, R34, 0xff00, R15, 0xf8, !PT ;  /* 0x0000ff0022247812 */ /* 0x000fe200078ef80f */
[----:B------:R-:W-:Y:S01]  /*4440*/  IMAD.U32 R15, R38, 0x10000, RZ ;  /* 0x00010000260f7824 */ /* 0x000fe200078e00ff */
[----:B------:R-:W-:Y:S01]  /*4450*/  LOP3.LUT R12, R7, 0xff00, R6, 0xf8, !PT ;  /* 0x0000ff00070c7812 */ /* 0x000fe200078ef806 */
[----:B------:R-:W-:Y:S01]  /*4460*/  IMAD.U32 R7, R40, 0x10000, RZ ;  /* 0x0001000028077824 */ /* 0x000fe200078e00ff */
[----:B------:R-:W-:-:S02]  /*4470*/  F2FP.F16.E4M3.UNPACK_B R34, R110.H1 ;  /* 0x0000006eff22723e */ /* 0x000fc400030006ff */
        /* <DEDUP_REMOVED lines=90> */
.L_x_9944:
[----:B------:R-:W-:Y:S05]  /*4a20*/  BSYNC B2 ;  /* 0x0000000000027941 */ /* 0x000fea0003800000 */
.L_x_9943:
[----:B------:R-:W-:Y:S02]  /*4a30*/  ULDC.64 UR4, c[0x0][0x208] ;  /* 0x0000820000047ab9 */ /* 0x000fe40000000a00 */
[----:B----4-:R0:W-:Y:S03]  /*4a40*/  ST.E.128 desc[UR4][R10.64], R4 ;  /* 0x000000040a007985 */ /* 0x0101e6000c101d04 */
.L_x_9938:
[----:B------:R-:W-:Y:S05]  /*4a50*/  BSYNC B1 ;  /* 0x0000000000017941 */ /* 0x000fea0003800000 */
.L_x_9937:
[----:B------:R-:W-:-:S03]  /*4a60*/  UMOV UR4, 0xffffffff ;  /* 0xffffffff00047882 */ /* 0x000fc60000000000 */
[----:B------:R-:W-:Y:S05]  /*4a70*/  BRA.DIV UR4, `(.L_x_9945) ;  /* 0x0000021a04c07947 */ /* 0x000fea000b800000 */
[----:B------:R1:W1:Y:S04]  /*4a80*/  SHFL.IDX PT, R35, R102, 0x2, 0x1c1f ;  /* 0x005c1f0066237f89 */ /* 0x00026800000e0000 */
[----:B0-----:R0:W0:Y:S02]  /*4a90*/  SHFL.IDX PT, R14, R101, 0x2, 0x1c1f ;  /* 0x005c1f00650e7f89 */ /* 0x00102400000e0000 */
.L_x_10231:
[----:B------:R-:W-:Y:S05]  /*4aa0*/  @P4 BRA `(.L_x_9946) ;  /* 0x00000048003c4947 */ /* 0x000fea0003800000 */
[----:B------:R-:W-:Y:S04]  /*4ab0*/  BSSY B1, `(.L_x_9947) ;  /* 0x0000077000017945 */ /* 0x000fe80003800000 */
[----:B------:R-:W-:Y:S05]  /*4ac0*/  @P1 BRA `(.L_x_9948) ;  /* 0x0000000400d41947 */ /* 0x000fea0003800000 */
[----:B----4-:R4:W2:Y:S01]  /*4ad0*/  LDS.128 R4, [R92+0x1c400] ;  /* 0x01c400005c047984 */ /* 0x0108a20000000c00 */
[----:B0-----:R-:W-:Y:S01]  /*4ae0*/  IADD3 R10, P2, R16, R14, RZ ;  /* 0x0000000e100a7210 */ /* 0x001fe20007f5e0ff */
[----:B------:R-:W-:Y:S04]  /*4af0*/  BSSY B2, `(.L_x_9949) ;  /* 0x0000070000027945 */ /* 0x000fe80003800000 */
[----:B-1----:R-:W-:Y:S01]  /*4b00*/  IMAD.X R11, R35, 0x1, R17, P2 ;  /* 0x00000001230b7824 */ /* 0x002fe200010e0611 */
[----:B------:R-:W-:-:S13]  /*4b10*/  ISETP.GE.AND P2, PT, R22, R105, PT ;  /* 0x000000691600720c */ /* 0x000fda0003f46270 */
[----:B----4-:R-:W-:Y:S05]  /*4b20*/  @P2 BRA `(.L_x_9950) ;  /* 0x0000000400b02947 */ /* 0x010fea0003800000 */
[----:B------:R-:W-:Y:S01]  /*4b30*/  SHF.R.U32.HI R38, RZ, 0x10, R31 ;  /* 0x00000010ff267819 */ /* 0x000fe2000001161f */
[----:B--2---:R-:W-:Y:S01]  /*4b40*/  IMAD.MOV.U32 R15, RZ, RZ, R7 ;  /* 0x000000ffff0f7224 */ /* 0x004fe200078e0007 */
[--C-:B------:R-:W-:Y:S02]  /*4b50*/  SHF.R.U32.HI R36, RZ, 0x8, R31.reuse ;  /* 0x00000008ff247819 */ /* 0x100fe4000001161f */
[----:B------:R-:W-:Y:S02]  /*4b60*/  LOP3.LUT R12, R31, 0xff, RZ, 0xc0, !PT ;  /* 0x000000ff1f0c7812 */ /* 0x000fe400078ec0ff */
[----:B------:R-:W-:Y:S02]  /*4b70*/  SHF.R.U32.HI R37, RZ, 0x18, R31 ;  /* 0x00000018ff257819 */ /* 0x000fe4000001161f */
[----:B------:R-:W-:Y:S02]  /*4b80*/  SHF.R.U32.HI R32, RZ, 0x8, R33 ;  /* 0x00000008ff207819 */ /* 0x000fe40000011621 */
[----:B------:R-:W-:-:S02]  /*4b90*/  LOP3.LUT R30, R33, 0xff, RZ, 0xc0, !PT ;  /* 0x000000ff211e7812 */ /* 0x000fc400078ec0ff */
[--C-:B------:R-:W-:Y:S02]  /*4ba0*/  SHF.R.U32.HI R31, RZ, 0x18, R33.reuse ;  /* 0x00000018ff1f7819 */ /* 0x100fe40000011621 */
        /* <DEDUP_REMOVED lines=100> */
.L_x_9950:
[----:B------:R-:W-:Y:S05]  /*51f0*/  BSYNC B2 ;  /* 0x0000000000027941 */ /* 0x000fea0003800000 */
.L_x_9949:
[----:B------:R-:W-:Y:S02]  /*5200*/  ULDC.64 UR4, c[0x0][0x208] ;  /* 0x0000820000047ab9 */ /* 0x000fe40000000a00 */
[----:B--2---:R0:W-:Y:S03]  /*5210*/  ST.E.128 desc[UR4][R10.64], R4 ;  /* 0x000000040a007985 */ /* 0x0041e6000c101d04 */
.L_x_9948:
[----:B------:R-:W-:Y:S05]  /*5220*/  BSYNC B1 ;  /* 0x0000000000017941 */ /* 0x000fea0003800000 */
.L_x_9947:
[----:B------:R-:W-:-:S13]  /*5230*/  ISETP.NE.AND P2, PT, R89, RZ, PT ;  /* 0x000000ff5900720c */ /* 0x000fda0003f45270 */
[----:B------:R-:W-:Y:S05]  /*5240*/  @P2 BRA `(.L_x_9946) ;  /* 0x0000004000542947 */ /* 0x000fea0003800000 */
[----:B0---4-:R0:W4:Y:S01]  /*5250*/  LDS.128 R4, [R91+0x1c400] ;  /* 0x01c400005b047984 */ /* 0x0111220000000c00 */
[----:B------:R-:W-:Y:S01]  /*5260*/  IADD3 R14, P2, R19, R14, RZ ;  /* 0x0000000e130e7210 */ /* 0x000fe20007f5e0ff */
[----:B------:R-:W-:Y:S04]  /*5270*/  BSSY B1, `(.L_x_9951) ;  /* 0x000006f000017945 */ /* 0x000fe80003800000 */
[----:B-1----:R-:W-:Y:S01]  /*5280*/  IMAD.X R15, R35, 0x1, R194, P2 ;  /* 0x00000001230f7824 */ /* 0x002fe200010e06c2 */
[----:B------:R-:W-:-:S13]  /*5290*/  ISETP.GE.AND P2, PT, R196, R105, PT ;  /* 0x00000069c400720c */ /* 0x000fda0003f46270 */
[----:B0-----:R-:W-:Y:S05]  /*52a0*/  @P2 BRA `(.L_x_9952) ;  /* 0x0000000400ac2947 */ /* 0x001fea0003800000 */
[----:B------:R-:W-:Y:S02]  /*52b0*/  SHF.R.U32.HI R30, RZ, 0x8, R9 ;  /* 0x00000008ff1e7819 */ /* 0x000fe40000011609 */
[----:B------:R-:W-:Y:S02]  /*52c0*/  SHF.R.U32.HI R12, RZ, 0x8, R29 ;  /* 0x00000008ff0c7819 */ /* 0x000fe4000001161d */
[--C-:B------:R-:W-:Y:S02]  /*52d0*/  SHF.R.U32.HI R31, RZ, 0x18, R9.reuse ;  /* 0x00000018ff1f7819 */ /* 0x100fe40000011609 */
[----:B------:R-:W-:Y:S02]  /*52e0*/  LOP3.LUT R8, R9, 0xff, RZ, 0xc0, !PT ;  /* 0x000000ff09087812 */ /* 0x000fe400078ec0ff */
[----:B------:R-:W-:Y:S01]  /*52f0*/  SHF.R.U32.HI R13, RZ, 0x10, R9 ;  /* 0x00000010ff0d7819 */ /* 0x000fe20000011609 */
[----:B----4-:R-:W-:Y:S01]  /*5300*/  IMAD.MOV.U32 R9, RZ, RZ, R6 ;  /* 0x000000ffff097224 */ /* 0x010fe200078e0006 */
[----:B------:R-:W-:Y:S01]  /*5310*/  MOV R10, R7 ;  /* 0x00000007000a7202 */ /* 0x000fe20000000f00 */
[----:B------:R-:W-:Y:S01]  /*5320*/  IMAD.SHL.U32 R7, R30, 0x100, RZ ;  /* 0x000001001e077824 */ /* 0x000fe200078e00ff */
        /* <DEDUP_REMOVED lines=97> */
[----:B------:R-:W-:Y:S02]  /*5940*/  F2FP.SATFINITE.E4M3.F32.PACK_AB_MERGE_C R4, R104, R31, R36 ;  /* 0x0000001f6804723e */ /* 0x000fe40004807024 */
[----:B------:R-:W-:-:S07]  /*5950*/  MOV R6, R28 ;  /* 0x0000001c00067202 */ /* 0x000fce0000000f00 */
.L_x_9952:
[----:B------:R-:W-:Y:S05]  /*5960*/  BSYNC B1 ;  /* 0x0000000000017941 */ /* 0x000fea0003800000 */
.L_x_9951:
[----:B------:R-:W-:Y:S02]  /*5970*/  ULDC.64 UR4, c[0x0][0x208] ;  /* 0x0000820000047ab9 */ /* 0x000fe40000000a00 */
[----:B----4-:R0:W-:Y:S01]  /*5980*/  ST.E.128 desc[UR4][R14.64], R4 ;  /* 0x000000040e007985 */ /* 0x0101e2000c101d04 */
[----:B------:R-:W-:Y:S05]  /*5990*/  BRA `(.L_x_9946) ;  /* 0x0000003800807947 */ /* 0x000fea0003800000 */
.L_x_9917:
[----:B------:R-:W2:Y:S01]  /*59a0*/  LDL R9, [R1] ;  /* 0x0000000001097983 */ /* 0x000ea20000100800 */
[C---:B------:R-:W-:Y:S01]  /*59b0*/  VIADD R8, R195.reuse, 0x40 ;  /* 0x00000040c3087836 */ /* 0x040fe20000000000 */
[----:B------:R-:W-:Y:S02]  /*59c0*/  CS2R R30, SRZ ;  /* 0x00000000001e7805 */ /* 0x000fe4000001ff00 */
[----:B------:R-:W-:Y:S01]  /*59d0*/  CS2R R28, SRZ ;  /* 0x00000000001c7805 */ /* 0x000fe2000001ff00 */
[----:B------:R-:W-:Y:S01]  /*59e0*/  ULDC.64 UR6, c[0x0][0x208] ;  /* 0x0000820000067ab9 */ /* 0x000fe20000000a00 */
        /* <DEDUP_REMOVED lines=9> */
[----:B------:R-:W3:Y:S01]  /*5a80*/  @!P4 LDC.64 R34, c[0x0][0x400] ;  /* 0x00010000ff22cb82 */ /* 0x000ee20000000a00 */
[----:B-1----:R-:W-:-:S04]  /*5a90*/  @!P4 IADD3 R32, P2, P5, R50, R32, R4 ;  /* 0x000000203220c210 */ /* 0x002fc80007d5e004 */
[----:B------:R-:W-:Y:S02]  /*5aa0*/  @!P4 IADD3.X R33, R67, R33, R88, P2, P5 ;  /* 0x000000214321c210 */ /* 0x000fe400017ea458 */
[----:B---3--:R-:W-:-:S04]  /*5ab0*/  @!P4 IADD3 R34, P2, P5, R56, R34, R6 ;  /* 0x000000223822c210 */ /* 0x008fc80007d5e006 */
[----:B------:R-:W-:Y:S02]  /*5ac0*/  @!P4 IADD3.X R35, R65, R35, R100, P2, P5 ;  /* 0x000000234123c210 */ /* 0x000fe400017ea464 */
[----:B------:R-:W-:Y:S02]  /*5ad0*/  ISETP.GE.AND P2, PT, R8, R97, PT ;  /* 0x000000610800720c */ /* 0x000fe40003f46270 */
[----:B------:R-:W-:Y:S02]  /*5ae0*/  CS2R R38, SRZ ;  /* 0x0000000000267805 */ /* 0x000fe4000001ff00 */
[----:B------:R-:W-:Y:S01]  /*5af0*/  CS2R R36, SRZ ;  /* 0x0000000000247805 */ /* 0x000fe2000001ff00 */
[----:B------:R1:W3:Y:S01]  /*5b00*/  @!P4 LDG.E.128 R28, desc[UR6][R34.64] ;  /* 0x00000006221cc981 */ /* 0x0002e2000c1e1d00 */
[----:B------:R-:W-:-:S13]  /*5b10*/  ISETP.GE.OR P2, PT, R16, R105, P2 ;  /* 0x000000691000720c */ /* 0x000fda0001746670 */
[----:B------:R-:W-:-:S04]  /*5b20*/  @!P2 IADD3 R5, P5, P6, R50, R83, R4 ;  /* 0x000000533205a210 */ /* 0x000fc80007ebe004 */
[----:B------:R-:W-:Y:S02]  /*5b30*/  @!P2 IADD3.X R10, R67, R85, R88, P5, P6 ;  /* 0x00000055430aa210 */ /* 0x000fe40002fec458 */
[----:B-1----:R-:W-:Y:S02]  /*5b40*/  CS2R R34, SRZ ;  /* 0x0000000000227805 */ /* 0x002fe4000001ff00 */
[----:B------:R-:W-:Y:S02]  /*5b50*/  CS2R R42, SRZ ;  /* 0x00000000002a7805 */ /* 0x000fe4000001ff00 */
[----:B------:R-:W-:Y:S02]  /*5b60*/  CS2R R40, SRZ ;  /* 0x0000000000287805 */ /* 0x000fe4000001ff00 */
[----:B------:R-:W-:Y:S02]  /*5b70*/  CS2R R46, SRZ ;  /* 0x00000000002e7805 */ /* 0x000fe4000001ff00 */
[----:B------:R-:W-:-:S02]  /*5b80*/  CS2R R44, SRZ ;  /* 0x00000000002c7805 */ /* 0x000fc4000001ff00 */
[----:B--2---:R-:W-:Y:S02]  /*5b90*/  R2UR UR4, R9 ;  /* 0x00000000090472ca */ /* 0x004fe400000e0000 */
        /* <DEDUP_REMOVED lines=9> */
[----:B------:R-:W0:Y:S03]  /*5c30*/  @!P2 LDC.64 R8, c[0x0][0x3e8] ;  /* 0x0000fa00ff08ab82 */ /* 0x000e260000000a00 */
[----:B------:R-:W2:Y:S01]  /*5c40*/  @!P3 LDG.E.128 R36, desc[UR6][R14.64] ;  /* 0x000000060e24b981 */ /* 0x000ea2000c1e1d00 */
[----:B0-----:R-:W-:-:S05]  /*5c50*/  @!P2 IADD3 R8, P5, R5, R8, RZ ;  /* 0x000000080508a210 */ /* 0x001fca0007fbe0ff */
[----:B------:R-:W-:Y:S02]  /*5c60*/  @!P2 IMAD.X R9, R10, 0x1, R9, P5 ;  /* 0x000000010a09a824 */ /* 0x000fe400028e0609 */
[----:B------:R-:W0:Y:S03]  /*5c70*/  @!P2 LDC.64 R10, c[0x0][0x400] ;  /* 0x00010000ff0aab82 */ /* 0x000e260000000a00 */
[----:B------:R-:W4:Y:S01]  /*5c80*/  @!P2 LDG.E.128 R40, desc[UR6][R8.64] ;  /* 0x000000060828a981 */ /* 0x000f22000c1e1d00 */
[----:B0-----:R-:W-:Y:S02]  /*5c90*/  @!P2 IADD3 R10, P5, R7, R10, RZ ;  /* 0x0000000a070aa210 */ /* 0x001fe40007fbe0ff */
[----:B------:R-:W-:Y:S02]  /*5ca0*/  CS2R R6, SRZ ;  /* 0x0000000000067805 */ /* 0x000fe4000001ff00 */
[----:B------:R-:W-:-:S02]  /*5cb0*/  @!P2 IADD3.X R11, R4, R11, RZ, P5, !PT ;  /* 0x0000000b040ba210 */ /* 0x000fc40002ffe4ff */
[----:B------:R-:W-:-:S03]  /*5cc0*/  CS2R R4, SRZ ;  /* 0x0000000000047805 */ /* 0x000fc6000001ff00 */
[----:B------:R-:W5:Y:S04]  /*5cd0*/  @!P2 LDG.E.128 R44, desc[UR6][R10.64] ;  /* 0x000000060a2ca981 */ /* 0x000f68000c1e1d00 */
[----:B------:R0:W5:Y:S02]  /*5ce0*/  @!P4 LDG.E.128 R4, desc[UR6][R32.64] ;  /* 0x000000062004c981 */ /* 0x000164000c1e1d00 */
[----:B0-----:R-:W-:-:S06]  /*5cf0*/  CS2R R32, SRZ ;  /* 0x0000000000207805 */ /* 0x001fcc000001ff00 */
[----:B------:R-:W5:Y:S01]  /*5d00*/  @!P3 LDG.E.128 R32, desc[UR6][R12.64] ;  /* 0x000000060c20b981 */ /* 0x000f62000c1e1d00 */
[----:B------:R-:W-:-:S06]  /*5d10*/  UISETP.NE.AND UP0, UPT, UR4, 0x3, UPT ;  /* 0x000000030400788c */ /* 0x000fcc000bf05270 */
[----:B------:R-:W-:Y:S01]  /*5d20*/  PLOP3.LUT P5, PT, PT, PT, UP0, 0x80, 0x0 ;  /* 0x000000000000781c */ /* 0x000fe20003faf008 */
[----:B---3--:R-:W-:Y:S01]  /*5d30*/  IMAD.MOV.U32 R117, RZ, RZ, R30 ;  /* 0x000000ffff757224 */ /* 0x008fe200078e001e */
[----:B------:R-:W-:Y:S01]  /*5d40*/  ISETP.GE.AND P2, PT, R16, R105, PT ;  /* 0x000000691000720c */ /* 0x000fe20003f46270 */
[----:B------:R-:W-:Y:S02]  /*5d50*/  IMAD.MOV.U32 R119, RZ, RZ, R28 ;  /* 0x000000ffff777224 */ /* 0x000fe400078e001c */
[----:B--2---:R-:W-:Y:S02]  /*5d60*/  IMAD.MOV.U32 R113, RZ, RZ, R38 ;  /* 0x000000ffff717224 */ /* 0x004fe400078e0026 */
[----:B------:R-:W-:Y:S02]  /*5d70*/  IMAD.MOV.U32 R114, RZ, RZ, R36 ;  /* 0x000000ffff727224 */ /* 0x000fe400078e0024 */
[----:B----4-:R-:W-:Y:S02]  /*5d80*/  IMAD.MOV.U32 R109, RZ, RZ, R42 ;  /* 0x000000ffff6d7224 */ /* 0x010fe400078e002a */
[----:B------:R-:W-:-:S02]  /*5d90*/  IMAD.MOV.U32 R108, RZ, RZ, R40 ;  /* 0x000000ffff6c7224 */ /* 0x000fc400078e0028 */
[----:B-----5:R-:W-:Y:S01]  /*5da0*/  IMAD.MOV.U32 R107, RZ, RZ, R46 ;  /* 0x000000ffff6b7224 */ /* 0x020fe200078e002e */
[----:B------:R-:W-:Y:S01]  /*5db0*/  MOV R105, R44 ;  /* 0x0000002c00697202 */ /* 0x000fe20000000f00 */
[----:B------:R-:W-:Y:S02]  /*5dc0*/  IMAD.MOV.U32 R116, RZ, RZ, R6 ;  /* 0x000000ffff747224 */ /* 0x000fe400078e0006 */
[----:B------:R-:W-:Y:S02]  /*5dd0*/  IMAD.MOV.U32 R118, RZ, RZ, R4 ;  /* 0x000000ffff767224 */ /* 0x000fe400078e0004 */
[----:B------:R-:W-:Y:S01]  /*5de0*/  IMAD.MOV.U32 R110, RZ, RZ, R34 ;  /* 0x000000ffff6e7224 */ /* 0x000fe200078e0022 */
[----:B------:R-:W-:Y:S01]  /*5df0*/  MOV R112, R32 ;  /* 0x0000002000707202 */ /* 0x000fe20000000f00 */
[----:B------:R-:W-:Y:S06]  /*5e00*/  @!P5 BRA `(.L_x_9953) ;  /* 0x000000000004d947 */ /* 0x000fec0003800000 */
[----:B------:R-:W-:Y:S01]  /*5e10*/  BPT.TRAP 0x1 ;  /* 0x000000040000795c */ /* 0x000fe20000300000 */
.L_x_9953:
[----:B------:R-:W-:Y:S01]  /*5e20*/  IMAD R88, R192, 0x8, R18 ;  /* 0x00000008c0587824 */ /* 0x000fe200078e0212 */
[----:B------:R-:W-:Y:S01]  /*5e30*/  SHF.L.U32 R100, R198, 0x1f, RZ ;  /* 0x0000001fc6647819 */ /* 0x000fe200000006ff */
[----:B------:R-:W0:Y:S01]  /*5e40*/  LDC R103, c[0x0][0x2f4] ;  /* 0x0000bd00ff677b82 */ /* 0x000e220000000800 */
[----:B------:R-:W-:Y:S02]  /*5e50*/  BSSY B1, `(.L_x_9954) ;  /* 0x0000003000017945 */ /* 0x000fe40003800000 */
[----:B------:R-:W1:Y:S02]  /*5e60*/  SYNCS.PHASECHK.TRANS64.TRYWAIT P3, [R88+URZ+0x22890], R100 ;  /* 0x02289064580075a7 */ /* 0x000e64000806017f */
[----:B-1----:R-:W-:Y:S05]  /*5e70*/  @!P3 BRA `(.L_x_9955) ;  /* 0x000002080008b947 */ /* 0x002fea0003800000 */
.L_x_10232:
[----:B------:R-:W-:Y:S05]  /*5e80*/  BSYNC B1 ;  /* 0x0000000000017941 */ /* 0x000fea0003800000 */
.L_x_9954:
[----:B------:R-:W-:Y:S01]  /*5e90*/  UMOV UR4, 0xffffffff ;  /* 0xffffffff00047882 */ /* 0x000fe20000000000 */
[----:B0-----:R-:W-:Y:S02]  /*5ea0*/  IMAD.IADD R111, R103, 0x1, -R72 ;  /* 0x00000001676f7824 */ /* 0x001fe400078e0a48 */
[----:B------:R-:W-:Y:S05]  /*5eb0*/  BRA.DIV UR4, `(.L_x_9956) ;  /* 0x0000020a040c7947 */ /* 0x000fea000b800000 */
[----:B------:R0:W2:Y:S04]  /*5ec0*/  SHFL.IDX PT, R104, R102, RZ, 0x1c1f ;  /* 0x001c1fff66687589 */ /* 0x0000a800000e0000 */
[----:B------:R0:W3:Y:S02]  /*5ed0*/  SHFL.IDX PT, R106, R101, RZ, 0x1c1f ;  /* 0x001c1fff656a7589 */ /* 0x0000e400000e0000 */
.L_x_10236:
        /* <DEDUP_REMOVED lines=14> */
[----:B------:R-:W-:Y:S01]  /*5fc0*/  IMAD.IADD R11, R203, 0x1, R8 ;  /* 0x00000001cb0b7824 */ /* 0x000fe200078e0208 */
[----:B------:R-:W-:-:S03]  /*5fd0*/  IADD3 R9, R18, R9, RZ ;  /* 0x0000000912097210 */ /* 0x000fc60007ffe0ff */
[----:B------:R-:W-:-:S04]  /*5fe0*/  IMAD R11, R192, 0x5000, R11 ;  /* 0x00005000c00b7824 */ /* 0x000fc800078e020b */
[----:B------:R-:W-:Y:S02]  /*5ff0*/  IMAD.IADD R12, R18, 0x1, R11 ;  /* 0x00000001120c7824 */ /* 0x000fe400078e020b */
        /* <DEDUP_REMOVED lines=18> */
[----:B------:R-:W-:Y:S01]  /*6120*/  SHF.R.U32.HI R128, RZ, 0x10, R5 ;  /* 0x00000010ff807819 */ /* 0x000fe20000011605 */
[----:B------:R-:W-:Y:S01]  /*6130*/  IMAD.SHL.U32 R5, R129, 0x100, RZ ;  /* 0x0000010081057824 */ /* 0x000fe200078e00ff */
[--C-:B------:R-:W-:Y:S02]  /*6140*/  SHF.R.U32.HI R121, RZ, 0x8, R31.reuse ;  /* 0x00000008ff797819 */ /* 0x100fe4000001161f */
[----:B------:R-:W-:Y:S01]  /*6150*/  SHF.R.U32.HI R126, RZ, 0x10, R31 ;  /* 0x00000010ff7e7819 */ /* 0x000fe2000001161f */
[----:B---3--:R-:W-:Y:S01]  /*6160*/  IMAD.MOV.U32 R31, RZ, RZ, R12 ;  /* 0x000000ffff1f7224 */ /* 0x008fe200078e000c */
[----:B------:R-:W-:Y:S01]  /*6170*/  PRMT R4, R131, 0x654, R4 ;  /* 0x0000065483047816 */ /* 0x000fe20000000004 */
[----:B------:R-:W-:Y:S01]  /*6180*/  IMAD.SHL.U32 R121, R121, 0x100, RZ ;  /* 0x0000010079797824 */ /* 0x000fe200078e00ff */
[----:B------:R-:W-:Y:S01]  /*6190*/  PRMT R12, R30, 0x654, R29 ;  /* 0x000006541e0c7816 */ /* 0x000fe2000000001d */
[----:B------:R-:W-:Y:S01]  /*61a0*/  IMAD.U32 R126, R126, 0x10000, RZ ;  /* 0x000100007e7e7824 */ /* 0x000fe200078e00ff */
[----:B------:R-:W-:Y:S01]  /*61b0*/  PRMT R8, R122, 0x654, R7 ;  /* 0x000006547a087816 */ /* 0x000fe20000000007 */
[----:B------:R-:W-:Y:S01]  /*61c0*/  IMAD.SHL.U32 R7, R123, 0x100, RZ ;  /* 0x000001007b077824 */ /* 0x000fe200078e00ff */
[----:B------:R-:W-:-:S02]  /*61d0*/  SHF.L.U32 R29, R120, 0x8, RZ ;  /* 0x00000008781d7819 */ /* 0x000fc400000006ff */
[----:B------:R-:W-:Y:S01]  /*61e0*/  LOP3.LUT R4, R4, 0xff00, R5, 0xf8, !PT ;  /* 0x0000ff0004047812 */ /* 0x000fe200078ef805 */
[----:B------:R-:W-:Y:S01]  /*61f0*/  IMAD.U32 R5, R128, 0x10000, RZ ;  /* 0x0001000080057824 */ /* 0x000fe200078e00ff */
[----:B------:R-:W-:Y:S02]  /*6200*/  PRMT R6, R125, 0x654, R6 ;  /* 0x000006547d067816 */ /* 0x000fe40000000006 */
[----:B------:R-:W-:Y:S02]  /*6210*/  LOP3.LUT R123, R8, 0xff00, R29, 0xf8, !PT ;  /* 0x0000ff00087b7812 */ /* 0x000fe400078ef81d */
[----:B------:R-:W-:Y:S02]  /*6220*/  F2FP.F16.E4M3.UNPACK_B R122, R119.H1 ;  /* 0x00000077ff7a723e */ /* 0x000fe400030006ff */
[----:B------:R-:W-:Y:S02]  /*6230*/  F2FP.F16.E4M3.UNPACK_B R120, R31.H1 ;  /* 0x0000001fff78723e */ /* 0x000fe400030006ff */
[----:B------:R-:W-:-:S02]  /*6240*/  F2FP.F16.E4M3.UNPACK_B R29, R28.H1 ;  /* 0x0000001cff1d723e */ /* 0x000fc400030006ff */
        /* <DEDUP_REMOVED lines=8> */
[----:B------:R-:W-:Y:S02]  /*62d0*/  IMAD.U32 R4, R127, 0x10000, RZ ;  /* 0x000100007f047824 */ /* 0x000fe400078e00ff */
        /* <DEDUP_REMOVED lines=67> */
[CC--:B------:R-:W-:Y:S01]  /*6710*/  FMUL.FTZ R119, R29.reuse, R118.reuse ;  /* 0x000000761d777220 */ /* 0x0c0fe20000410000 */
[----:B------:R-:W-:Y:S02]  /*6720*/  HADD2.F32 R30, -RZ, R116.H0_H0 ;  /* 0x20000074ff1e7230 */ /* 0x000fe40000004100 */
[----:B------:R-:W-:Y:S01]  /*6730*/  FMUL.FTZ R118, R14, R118 ;  /* 0x000000760e767220 */ /* 0x000fe20000410000 */
        /* <DEDUP_REMOVED lines=21> */
[----:B------:R-:W-:Y:S01]  /*6890*/  FMUL.FTZ R120, R28, R120 ;  /* 0x000000781c787220 */ /* 0x000fe20000410000 */
[----:B------:R-:W-:Y:S01]  /*68a0*/  HADD2.F32 R119, -RZ, R119.H1_H1 ;  /* 0x30000077ff777230 */ /* 0x000fe20000004100 */
[----:B------:R-:W-:Y:S01]  /*68b0*/  F2FP.F16.E4M3.UNPACK_B R9, R9.H1 ;  /* 0x00000009ff09723e */ /* 0x000fe200030006ff */
[----:B------:R-:W-:Y:S02]  /*68c0*/  HADD2.F32 R30, -RZ, R29.H1_H1 ;  /* 0x3000001dff1e7230 */ /* 0x000fe40000004100 */
[-C--:B------:R-:W-:Y:S01]  /*68d0*/  FFMA.FTZ R29, R31, R118.reuse, R120 ;  /* 0x000000761f1d7223 */ /* 0x080fe20000010078 */
[----:B------:R-:W-:Y:S02]  /*68e0*/  HADD2.F32 R117, -RZ, R117.H1_H1 ;  /* 0x30000075ff757230 */ /* 0x000fe40000004100 */
[----:B------:R-:W-:Y:S01]  /*68f0*/  FMUL.FTZ R31, R116, R119 ;  /* 0x00000077741f7220 */ /* 0x000fe20000410000 */
[----:B------:R-:W-:Y:S01]  /*6900*/  F2FP.F16.E4M3.UNPACK_B R13, R13.H1 ;  /* 0x0000000dff0d723e */ /* 0x000fe200030006ff */
[----:B------:R-:W-:Y:S01]  /*6910*/  FMUL.FTZ R119, R30, R119 ;  /* 0x000000771e777220 */ /* 0x000fe20000410000 */
[----:B------:R-:W-:Y:S01]  /*6920*/  FFMA.FTZ R28, R28, R118, -R121 ;  /* 0x000000761c1c7223 */ /* 0x000fe20000010879 */
[----:B------:R-:W-:Y:S01]  /*6930*/  FFMA.FTZ R123, R30, R117, -R31 ;  /* 0x000000751e7b7223 */ /* 0x000fe2000001081f */
[----:B------:R-:W-:Y:S01]  /*6940*/  F2FP.F16.E4M3.UNPACK_B R31, R7.H1 ;  /* 0x00000007ff1f723e */ /* 0x000fe200030006ff */
[----:B------:R-:W-:Y:S01]  /*6950*/  FFMA.FTZ R122, R116, R117, R119 ;  /* 0x00000075747a7223 */ /* 0x000fe20000010077 */
[----:B------:R-:W-:Y:S01]  /*6960*/  HADD2.F32 R7, -RZ, R9.H0_H0 ;  /* 0x20000009ff077230 */ /* 0x000fe20000004100 */
[----:B------:R-:W-:Y:S01]  /*6970*/  F2FP.F16.E4M3.UNPACK_B R6, R6.H1 ;  /* 0x00000006ff06723e */ /* 0x000fe200030006ff */
[----:B------:R-:W-:Y:S01]  /*6980*/  HADD2.F32 R30, -RZ, R13.H0_H0 ;  /* 0x2000000dff1e7230 */ /* 0x000fe20000004100 */
[----:B------:R-:W-:Y:S01]  /*6990*/  F2FP.SATFINITE.E4M3.F32.PACK_AB_MERGE_C R12, R129, R12, RZ ;  /* 0x0000000c810c723e */ /* 0x000fe200048070ff */
[----:B------:R-:W-:Y:S01]  /*69a0*/  HADD2.F32 R116, -RZ, R31.H0_H0 ;  /* 0x2000001fff747230 */ /* 0x000fe20000004100 */
[----:B------:R-:W-:Y:S01]  /*69b0*/  F2FP.F16.E4M3.UNPACK_B R119, R5.H1 ;  /* 0x00000005ff77723e */ /* 0x000fe200030006ff */
[----:B------:R-:W-:Y:S01]  /*69c0*/  HADD2.F32 R13, -RZ, R13.H1_H1 ;  /* 0x3000000dff0d7230 */ /* 0x000fe20000004100 */
[----:B------:R-:W-:Y:S01]  /*69d0*/  F2FP.SATFINITE.E4M3.F32.PACK_AB_MERGE_C R12, R125, R124, R12 ;  /* 0x0000007c7d0c723e */ /* 0x000fe2000480700c */
        /* <DEDUP_REMOVED lines=54> */
[----:B------:R-:W-:-:S02]  /*6d40*/  F2FP.SATFINITE.E4M3.F32.PACK_AB_MERGE_C R116, R116, R121, RZ ;  /* 0x000000797474723e */ /* 0x000fc400048070ff */
[----:B------:R-:W-:Y:S02]  /*6d50*/  F2FP.SATFINITE.E4M3.F32.PACK_AB_MERGE_C R123, R123, R28, R124 ;  /* 0x0000001c7b7b723e */ /* 0x000fe4000480707c */
[----:B------:R-:W-:Y:S02]  /*6d60*/  F2FP.SATFINITE.E4M3.F32.PACK_AB_MERGE_C R11, R9, R128, R11 ;  /* 0x00000080090b723e */ /* 0x000fe4000480700b */
[----:B------:R-:W-:Y:S02]  /*6d70*/  F2FP.SATFINITE.E4M3.F32.PACK_AB_MERGE_C R13, R122, R29, R125 ;  /* 0x0000001d7a0d723e */ /* 0x000fe4000480707d */
[----:B------:R-:W-:Y:S02]  /*6d80*/  F2FP.SATFINITE.E4M3.F32.PACK_AB_MERGE_C R15, R7, R120, R116 ;  /* 0x00000078070f723e */ /* 0x000fe40004807074 */
[----:B------:R-:W-:-:S07]  /*6d90*/  MOV R9, R123 ;  /* 0x0000007b00097202 */ /* 0x000fce0000000f00 */
.L_x_9960:
[----:B------:R-:W-:Y:S05]  /*6da0*/  BSYNC B2 ;  /* 0x0000000000027941 */ /* 0x000fea0003800000 */
.L_x_9959:
[----:B------:R-:W-:Y:S01]  /*6db0*/  ISETP.GE.AND P3, PT, R115, R103, PT ;  /* 0x000000677300720c */ /* 0x000fe20003f66270 */
[----:B------:R-:W-:Y:S02]  /*6dc0*/  ULDC.64 UR4, c[0x0][0x208] ;  /* 0x0000820000047ab9 */ /* 0x000fe40000000a00 */
[----:B--2---:R4:W-:Y:S10]  /*6dd0*/  ST.E.128 desc[UR4][R98.64], R8 ;  /* 0x0000000862007985 */ /* 0x0049f4000c101d04 */
[----:B------:R-:W-:-:S04]  /*6de0*/  @!P3 IADD3 R4, P4, R106, R115, RZ ;  /* 0x000000736a04b210 */ /* 0x000fc80007f9e0ff */
[----:B------:R-:W-:-:S05]  /*6df0*/  @!P3 LEA.HI.X.SX32 R5, R115, R104, 0x1, P4 ;  /* 0x000000687305b211 */ /* 0x000fca00020f0eff */
[----:B---3--:R4:W-:Y:S04]  /*6e00*/  @!P3 ST.E.128 desc[UR4][R4.64], R12 ;  /* 0x0000000c0400b985 */ /* 0x0089e8000c101d04 */
.L_x_9958:
[----:B------:R-:W-:Y:S05]  /*6e10*/  BSYNC B1 ;  /* 0x0000000000017941 */ /* 0x000fea0003800000 */
.L_x_9957:
[----:B------:R-:W-:-:S03]  /*6e20*/  UMOV UR4, 0xffffffff ;  /* 0xffffffff00047882 */ /* 0x000fc60000000000 */
[----:B------:R-:W-:Y:S05]  /*6e30*/  BRA.DIV UR4, `(.L_x_9961) ;  /* 0x000001fa04787947 */ /* 0x000fea000b800000 */
[----:B------:R0:W0:Y:S04]  /*6e40*/  SHFL.IDX PT, R28, R102, 0x1, 0x1c1f ;  /* 0x003c1f00661c7f89 */ /* 0x00002800000e0000 */
[----:B----4-:R4:W0:Y:S02]  /*6e50*/  SHFL.IDX PT, R14, R101, 0x1, 0x1c1f ;  /* 0x003c1f00650e7f89 */ /* 0x01082400000e0000 */
.L_x_10240:
        /* <DEDUP_REMOVED lines=12> */
[----:B------:R-:W-:Y:S02]  /*6f20*/  IMAD.SHL.U32 R15, R5, 0x10, RZ ;  /* 0x00000010050f7824 */ /* 0x000fe400078e00ff */
[----:B------:R-:W-:-:S03]  /*6f30*/  IMAD R5, R192, 0x5000, R3 ;  /* 0x00005000c0057824 */ /* 0x000fc600078e0203 */
[----:B------:R-:W-:Y:S01]  /*6f40*/  LOP3.LUT R4, R200, 0x70, R15, 0xf8, !PT ;  /* 0x00000070c8047812 */ /* 0x000fe200078ef80f */
[----:B------:R-:W-:-:S03]  /*6f50*/  IMAD.IADD R5, R18, 0x1, R5 ;  /* 0x0000000112057824 */ /* 0x000fc600078e0205 */
        /* <DEDUP_REMOVED lines=17> */
[----:B------:R-:W-:Y:S01]  /*7070*/  SHF.R.U32.HI R117, RZ, 0x8, R35 ;  /* 0x00000008ff757819 */ /* 0x000fe20000011623 */
[----:B------:R-:W-:Y:S01]  /*7080*/  IMAD.U32 R8, R120, 0x10000, RZ ;  /* 0x0001000078087824 */ /* 0x000fe200078e00ff */
[----:B------:R-:W-:-:S02]  /*7090*/  LOP3.LUT R36, R35, 0xff, RZ, 0xc0, !PT ;  /* 0x000000ff23247812 */ /* 0x000fc400078ec0ff */
[----:B------:R-:W-:Y:S02]  /*70a0*/  PRMT R33, R33, 0x654, R32 ;  /* 0x0000065421217816 */ /* 0x000fe40000000020 */
[----:B------:R-:W-:Y:S02]  /*70b0*/  SHF.R.U32.HI R35, RZ, 0x18, R35 ;  /* 0x00000018ff237819 */ /* 0x000fe40000011623 */
[--C-:B---3--:R-:W-:Y:S02]  /*70c0*/  SHF.R.U32.HI R106, RZ, 0x8, R37.reuse ;  /* 0x00000008ff6a7819 */ /* 0x108fe40000011625 */
[--C-:B------:R-:W-:Y:S02]  /*70d0*/  SHF.R.U32.HI R116, RZ, 0x10, R37.reuse ;  /* 0x00000010ff747819 */ /* 0x100fe40000011625 */
[----:B------:R-:W-:Y:S01]  /*70e0*/  LOP3.LUT R38, R37, 0xff, RZ, 0xc0, !PT ;  /* 0x000000ff25267812 */ /* 0x000fe200078ec0ff */
[----:B------:R-:W-:Y:S01]  /*70f0*/  IMAD.SHL.U32 R6, R106, 0x100, RZ ;  /* 0x000001006a067824 */ /* 0x000fe200078e00ff */
[----:B------:R-:W-:-:S02]  /*7100*/  SHF.R.U32.HI R115, RZ, 0x18, R37 ;  /* 0x00000018ff737819 */ /* 0x000fc40000011625 */
[----:B------:R-:W-:Y:S02]  /*7110*/  LOP3.LUT R37, R39, 0xff, RZ, 0xc0, !PT ;  /* 0x000000ff27257812 */ /* 0x000fe400078ec0ff */
[--C-:B------:R-:W-:Y:S02]  /*7120*/  SHF.R.U32.HI R98, RZ, 0x18, R39.reuse ;  /* 0x00000018ff627819 */ /* 0x100fe40000011627 */
[----:B------:R-:W-:Y:S02]  /*7130*/  LOP3.LUT R33, R33, 0xff00, R4, 0xf8, !PT ;  /* 0x0000ff0021217812 */ /* 0x000fe400078ef804 */
[--C-:B------:R-:W-:Y:S02]  /*7140*/  SHF.R.U32.HI R99, RZ, 0x8, R39.reuse ;  /* 0x00000008ff637819 */ /* 0x100fe40000011627 */
[----:B------:R-:W-:Y:S02]  /*7150*/  PRMT R35, R35, 0x654, R36 ;  /* 0x0000065423237816 */ /* 0x000fe40000000024 */
[----:B------:R-:W-:Y:S01]  /*7160*/  SHF.L.U32 R4, R117, 0x8, RZ ;  /* 0x0000000875047819 */ /* 0x000fe200000006ff */
[----:B------:R-:W-:Y:S01]  /*7170*/  IMAD.SHL.U32 R10, R99, 0x100, RZ ;  /* 0x00000100630a7824 */ /* 0x000fe200078e00ff */
[----:B--2---:R-:W-:-:S02]  /*7180*/  SHF.R.U32.HI R104, RZ, 0x10, R39 ;  /* 0x00000010ff687819 */ /* 0x004fc40000011627 */
[----:B------:R-:W-:Y:S02]  /*7190*/  PRMT R39, R115, 0x654, R38 ;  /* 0x0000065473277816 */ /* 0x000fe40000000026 */
[----:B------:R-:W-:Y:S02]  /*71a0*/  PRMT R115, R98, 0x654, R37 ;  /* 0x0000065462737816 */ /* 0x000fe40000000025 */
[----:B------:R-:W-:Y:S01]  /*71b0*/  LOP3.LUT R37, R35, 0xff00, R4, 0xf8, !PT ;  /* 0x0000ff0023257812 */ /* 0x000fe200078ef804 */
[----:B------:R-:W-:Y:S01]  /*71c0*/  IMAD.U32 R4, R118, 0x10000, RZ ;  /* 0x0001000076047824 */ /* 0x000fe200078e00ff */
[----:B------:R-:W-:Y:S02]  /*71d0*/  LOP3.LUT R99, R39, 0xff00, R6, 0xf8, !PT ;  /* 0x0000ff0027637812 */ /* 0x000fe400078ef806 */
[----:B------:R-:W-:Y:S02]  /*71e0*/  F2FP.F16.E4M3.UNPACK_B R39, R114.H1 ;  /* 0x00000072ff27723e */ /* 0x000fe400030006ff */
[----:B------:R-:W-:-:S02]  /*71f0*/  F2FP.F16.E4M3.UNPACK_B R32, R31.H1 ;  /* 0x0000001fff20723e */ /* 0x000fc400030006ff */
        /* <DEDUP_REMOVED lines=8> */
[----:B------:R-:W-:Y:S02]  /*7280*/  SHF.L.U32 R98, R104, 0x10, RZ ;  /* 0x0000001068627819 */ /* 0x000fe400000006ff */
[----:B------:R-:W-:Y:S01]  /*7290*/  FMUL.FTZ R117, R33, R6 ;  /* 0x0000000621757220 */ /* 0x000fe20000410000 */
[----:B------:R-:W-:-:S02]  /*72a0*/  HADD2.F32 R38, -RZ, R37.H0_H0 ;  /* 0x20000025ff267230 */ /* 0x000fc40000004100 */
        /* <DEDUP_REMOVED lines=18> */
[----:B------:R-:W-:Y:S02]  /*73d0*/  IMAD.U32 R10, R116, 0x10000, RZ ;  /* 0x00010000740a7824 */ /* 0x000fe400078e00ff */
        /* <DEDUP_REMOVED lines=12> */
[----:B------:R-:W-:Y:S01]  /*74a0*/  F2FP.F16.E4M3.UNPACK_B R33, R30.H1 ;  /* 0x0000001eff21723e */ /* 0x000fe200030006ff */
[----:B------:R-:W-:Y:S01]  /*74b0*/  FFMA.FTZ R104, R31, R112, -R36 ;  /* 0x000000701f687223 */ /* 0x000fe20000010824 */
[----:B------:R-:W-:Y:S01]  /*74c0*/  LOP3.LUT R10, R99, 0xff0000, R10, 0xf8, !PT ;  /* 0x00ff0000630a7812 */ /* 0x000fe200078ef80a */
[----:B------:R-:W-:Y:S01]  /*74d0*/  FMUL.FTZ R99, R31, R114 ;  /* 0x000000721f637220 */ /* 0x000fe20000410000 */
        /* <DEDUP_REMOVED lines=27> */
[----:B------:R-:W-:Y:S01]  /*7690*/  HADD2.F32 R30, -RZ, R29.H0_H0 ;  /* 0x2000001dff1e7230 */ /* 0x000fe20000004100 */
[----:B------:R-:W-:Y:S01]  /*76a0*/  F2FP.SATFINITE.E4M3.F32.PACK_AB_MERGE_C R121, R121, R38, RZ ;  /* 0x000000267979723e */ /* 0x000fe200048070ff */
        /* <DEDUP_REMOVED lines=8> */
[----:B------:R-:W-:Y:S01]  /*7730*/  F2FP.F16.E4M3.UNPACK_B R38, R10 ;  /* 0x0000000aff26723e */ /* 0x000fe200020006ff */
[-C--:B------:R-:W-:Y:S01]  /*7740*/  FFMA.FTZ R112, R32, R33.reuse, R35 ;  /* 0x0000002120707223 */ /* 0x080fe20000010023 */
[----:B------:R-:W-:Y:S01]  /*7750*/  FFMA.FTZ R30, R30, R33, -R37 ;  /* 0x000000211e1e7223 */ /* 0x000fe20000010825 */
[-C--:B------:R-:W-:Y:S01]  /*7760*/  FFMA.FTZ R113, R31, R110.reuse, R34 ;  /* 0x0000006e1f717223 */ /* 0x080fe20000010022 */
[----:B------:R-:W-:Y:S01]  /*7770*/  F2FP.SATFINITE.E4M3.F32.PACK_AB_MERGE_C R31, R116, R117, RZ ;  /* 0x00000075741f723e */ /* 0x000fe200048070ff */
[----:B------:R-:W-:Y:S01]  /*7780*/  FFMA.FTZ R29, R29, R110, -R36 ;  /* 0x0000006e1d1d7223 */ /* 0x000fe20000010824 */
[----:B------:R-:W-:Y:S02]  /*7790*/  F2FP.F16.E4M3.UNPACK_B R35, R9 ;  /* 0x00000009ff23723e */ /* 0x000fe400020006ff */
[----:B------:R-:W-:Y:S02]  /*77a0*/  F2FP.F16.E4M3.UNPACK_B R33, R5 ;  /* 0x00000005ff21723e */ /* 0x000fe400020006ff */
[----:B------:R-:W-:Y:S01]  /*77b0*/  F2FP.SATFINITE.E4M3.F32.PACK_AB_MERGE_C R31, R99, R98, R31 ;  /* 0x00000062631f723e */ /* 0x000fe2000480701f */
        /* <DEDUP_REMOVED lines=8> */
[----:B------:R-:W-:Y:S01]  /*7840*/  HADD2.F32 R39, -RZ, R37.H0_H0 ;  /* 0x20000025ff277230 */ /* 0x000fe20000004100 */
[----:B------:R-:W-:Y:S01]  /*7850*/  F2FP.SATFINITE.E4M3.F32.PACK_AB_MERGE_C R29, R113, R112, R121 ;  /* 0x00000070711d723e */ /* 0x000fe20004807079 */
[-C--:B------:R-:W-:Y:S01]  /*7860*/  FMUL.FTZ R113, R36, R99.reuse ;  /* 0x0000006324717220 */ /* 0x080fe20000410000 */
[----:B------:R-:W-:Y:S01]  /*7870*/  FMUL.FTZ R99, R34, R99 ;  /* 0x0000006322637220 */ /* 0x000fe20000410000 */
        /* <DEDUP_REMOVED lines=81> */
.L_x_9965:
[----:B------:R-:W-:Y:S05]  /*7d90*/  BSYNC B2 ;  /* 0x0000000000027941 */ /* 0x000fea0003800000 */
.L_x_9964:
[C---:B------:R-:W-:Y:S01]  /*7da0*/  ISETP.GE.AND P3, PT, R15.reuse, R103, PT ;  /* 0x000000670f00720c */ /* 0x040fe20003f66270 */
[----:B------:R-:W-:Y:S02]  /*7db0*/  ULDC.64 UR4, c[0x0][0x208] ;  /* 0x0000820000047ab9 */ /* 0x000fe40000000a00 */
[----:B0-----:R0:W-:Y:S10]  /*7dc0*/  ST.E.128 desc[UR4][R12.64], R4 ;  /* 0x000000040c007985 */ /* 0x0011f4000c101d04 */
[----:B------:R-:W-:-:S04]  /*7dd0*/  @!P3 IADD3 R14, P4, R15, R14, RZ ;  /* 0x0000000e0f0eb210 */ /* 0x000fc80007f9e0ff */
[----:B------:R-:W-:-:S05]  /*7de0*/  @!P3 LEA.HI.X.SX32 R15, R15, R28, 0x1, P4 ;  /* 0x0000001c0f0fb211 */ /* 0x000fca00020f0eff */
[----:B------:R0:W-:Y:S04]  /*7df0*/  @!P3 ST.E.128 desc[UR4][R14.64], R8 ;  /* 0x000000080e00b985 */ /* 0x0001e8000c101d04 */
.L_x_9963:
[----:B------:R-:W-:Y:S05]  /*7e00*/  BSYNC B1 ;  /* 0x0000000000017941 */ /* 0x000fea0003800000 */
.L_x_9962:
[----:B------:R-:W-:-:S03]  /*7e10*/  UMOV UR4, 0xffffffff ;  /* 0xffffffff00047882 */ /* 0x000fc60000000000 */
[----:B------:R-:W-:Y:S05]  /*7e20*/  BRA.DIV UR4, `(.L_x_9966) ;  /* 0x000001ea04c47947 */ /* 0x000fea000b800000 */
[----:B0-----:R-:W0:Y:S04]  /*7e30*/  SHFL.IDX PT, R102, R102, 0x2, 0x1c1f ;  /* 0x005c1f0066667f89 */ /* 0x001e2800000e0000 */
[----:B------:R0:W0:Y:S02]  /*7e40*/  SHFL.IDX PT, R14, R101, 0x2, 0x1c1f ;  /* 0x005c1f00650e7f89 */ /* 0x00002400000e0000 */
.L_x_10244:
[----:B------:R-:W-:-:S05]  /*7e50*/  VIADD R4, R195, 0x80 ;  /* 0x00000080c3047836 */ /* 0x000fca0000000000 */
[----:B------:R-:W-:-:S13]  /*7e60*/  ISETP.GE.OR P3, PT, R4, R97, P1 ;  /* 0x000000610400720c */ /* 0x000fda0000f66670 */
[----:B------:R-:W-:Y:S05]  /*7e70*/  @P3 BRA `(.L_x_9946) ;  /* 0x0000001400483947 */ /* 0x000fea0003800000 */
[----:B------:R-:W-:Y:S01]  /*7e80*/  SEL R111, R72, R111, !P0 ;  /* 0x0000006f486f7207 */ /* 0x000fe20004000000 */
[----:B------:R-:W-:Y:S01]  /*7e90*/  BSSY B1, `(.L_x_9967) ;  /* 0x00000eb000017945 */ /* 0x000fe20003800000 */
[----:B0-----:R-:W-:Y:S02]  /*7ea0*/  IADD3 R12, P3, R63, R14, RZ ;  /* 0x0000000e3f0c7210 */ /* 0x001fe40007f7e0ff */
[----:B------:R-:W-:Y:S02]  /*7eb0*/  SHF.R.S32.HI R4, RZ, 0x1f, R111 ;  /* 0x0000001fff047819 */ /* 0x000fe4000001146f */
[----:B------:R-:W-:Y:S02]  /*7ec0*/  IADD3.X R13, R102, R61, RZ, P3, !PT ;  /* 0x0000003d660d7210 */ /* 0x000fe40001ffe4ff */
        /* <DEDUP_REMOVED lines=23> */
[----:B------:R-:W-:Y:S01]  /*8040*/  IMAD.SHL.U32 R37, R37, 0x100, RZ ;  /* 0x0000010025257824 */ /* 0x000fe200078e00ff */
[----:B------:R-:W-:-:S02]  /*8050*/  LOP3.LUT R33, R45, 0xff, RZ, 0xc0, !PT ;  /* 0x000000ff2d217812 */ /* 0x000fc400078ec0ff */
[----:B------:R-:W-:Y:S02]  /*8060*/  SHF.R.U32.HI R42, RZ, 0x10, R41 ;  /* 0x00000010ff2a7819 */ /* 0x000fe40000011629 */
[----:B------:R-:W-:Y:S02]  /*8070*/  PRMT R29, R44, 0x654, R29 ;  /* 0x000006542c1d7816 */ /* 0x000fe4000000001d */
[----:B------:R-:W-:Y:S02]  /*8080*/  SHF.R.U32.HI R99, RZ, 0x18, R43 ;  /* 0x00000018ff637819 */ /* 0x000fe4000001162b */
[----:B------:R-:W-:Y:S02]  /*8090*/  LOP3.LUT R30, R43, 0xff, RZ, 0xc0, !PT ;  /* 0x000000ff2b1e7812 */ /* 0x000fe400078ec0ff */
[----:B------:R-:W-:Y:S01]  /*80a0*/  PRMT R6, R36, 0x654, R33 ;  /* 0x0000065424067816 */ /* 0x000fe20000000021 */
[----:B------:R-:W-:Y:S01]  /*80b0*/  IMAD.SHL.U32 R33, R40, 0x100, RZ ;  /* 0x0000010028217824 */ /* 0x000fe200078e00ff */
[----:B------:R-:W-:-:S02]  /*80c0*/  SHF.R.U32.HI R38, RZ, 0x10, R43 ;  /* 0x00000010ff267819 */ /* 0x000fc4000001162b */
[----:B------:R-:W-:Y:S01]  /*80d0*/  LOP3.LUT R4, R29, 0xff00, R4, 0xf8, !PT ;  /* 0x0000ff001d047812 */ /* 0x000fe200078ef804 */
[----:B------:R-:W-:Y:S01]  /*80e0*/  IMAD.U32 R29, R42, 0x10000, RZ ;  /* 0x000100002a1d7824 */ /* 0x000fe200078e00ff */
[----:B------:R-:W-:Y:S02]  /*80f0*/  PRMT R30, R99, 0x654, R30 ;  /* 0x00000654631e7816 */ /* 0x000fe4000000001e */
[----:B------:R-:W-:Y:S02]  /*8100*/  SHF.R.U32.HI R39, RZ, 0x8, R47 ;  /* 0x00000008ff277819 */ /* 0x000fe4000001162f */
[----:B------:R-:W-:Y:S02]  /*8110*/  MOV R32, R8 ;  /* 0x0000000800207202 */ /* 0x000fe40000000f00 */
[----:B------:R-:W-:Y:S01]  /*8120*/  LOP3.LUT R6, R6, 0xff00, R37, 0xf8, !PT ;  /* 0x0000ff0006067812 */ /* 0x000fe200078ef825 */
[----:B------:R-:W-:Y:S01]  /*8130*/  IMAD.U32 R37, R38, 0x10000, RZ ;  /* 0x0001000026257824 */ /* 0x000fe200078e00ff */
[----:B------:R-:W-:-:S02]  /*8140*/  LOP3.LUT R30, R30, 0xff00, R33, 0xf8, !PT ;  /* 0x0000ff001e1e7812 */ /* 0x000fc400078ef821 */
[----:B------:R-:W-:Y:S02]  /*8150*/  LOP3.LUT R34, R47, 0xff0000ff, RZ, 0xc0, !PT ;  /* 0xff0000ff2f227812 */ /* 0x000fe400078ec0ff */
[----:B------:R-:W-:Y:S02]  /*8160*/  SHF.L.U32 R39, R39, 0x8, RZ ;  /* 0x0000000827277819 */ /* 0x000fe400000006ff */
[----:B------:R-:W-:Y:S02]  /*8170*/  LOP3.LUT R8, R4, 0xff0000, R29, 0xf8, !PT ;  /* 0x00ff000004087812 */ /* 0x000fe400078ef81d */
[----:B------:R-:W-:Y:S02]  /*8180*/  F2FP.F16.E4M3.UNPACK_B R38, R105.H1 ;  /* 0x00000069ff26723e */ /* 0x000fe400030006ff */
[----:B------:R-:W-:Y:S02]  /*8190*/  F2FP.F16.E4M3.UNPACK_B R33, R32.H1 ;  /* 0x00000020ff21723e */ /* 0x000fe400030006ff */
[----:B------:R-:W-:-:S02]  /*81a0*/  F2FP.F16.E4M3.UNPACK_B R29, R28.H1 ;  /* 0x0000001cff1d723e */ /* 0x000fc400030006ff */
        /* <DEDUP_REMOVED lines=8> */
[----:B------:R-:W-:Y:S02]  /*8230*/  IMAD.U32 R41, R41, 0x10000, RZ ;  /* 0x0001000029297824 */ /* 0x000fe400078e00ff */
[----:B------:R-:W-:Y:S01]  /*8240*/  FMUL.FTZ R45, R34, R39 ;  /* 0x00000027222d7220 */ /* 0x000fe20000410000 */
[----:B------:R-:W-:-:S02]  /*8250*/  HADD2.F32 R37, -RZ, R36.H0_H0 ;  /* 0x20000024ff257230 */ /* 0x000fc40000004100 */
[----:B------:R-:W-:Y:S01]  /*8260*/  FMUL.FTZ R39, R30, R39 ;  /* 0x000000271e277220 */ /* 0x000fe20000410000 */
[----:B------:R-:W-:Y:S01]  /*8270*/  IMAD.U32 R43, R43, 0x10000, RZ ;  /* 0x000100002b2b7824 */ /* 0x000fe200078e00ff */
[----:B------:R-:W-:Y:S02]  /*8280*/  LOP3.LUT R10, R6, 0xff0000, R41, 0xf8, !PT ;  /* 0x00ff0000060a7812 */ /* 0x000fe400078ef829 */
        /* <DEDUP_REMOVED lines=48> */
[----:B------:R-:W-:Y:S01]  /*8590*/  FMUL.FTZ R99, R30, R37 ;  /* 0x000000251e637220 */ /* 0x000fe20000410000 */
[----:B------:R-:W-:Y:S01]  /*85a0*/  F2FP.F16.E4M3.UNPACK_B R35, R35 ;  /* 0x00000023ff23723e */ /* 0x000fe200020006ff */
[C---:B------:R-:W-:Y:S01]  /*85b0*/  FMUL.FTZ R37, R28.reuse, R37 ;  /* 0x000000251c257220 */ /* 0x040fe20000410000 */
[----:B------:R-:W-:Y:S01]  /*85c0*/  FFMA.FTZ R47, R33, R32, R38 ;  /* 0x00000020212f7223 */ /* 0x000fe20000010026 */
[----:B--2---:R-:W-:Y:S01]  /*85d0*/  FFMA.FTZ R104, R28, R29, -R99 ;  /* 0x0000001d1c687223 */ /* 0x004fe20000010863 */
[----:B------:R-:W-:Y:S01]  /*85e0*/  F2FP.F16.E4M3.UNPACK_B R109, R109 ;  /* 0x0000006dff6d723e */ /* 0x000fe200020006ff */
[----:B---3--:R-:W-:Y:S01]  /*85f0*/  FFMA.FTZ R106, R30, R29, R37 ;  /* 0x0000001d1e6a7223 */ /* 0x008fe20000010025 */
[----:B------:R-:W-:Y:S01]  /*8600*/  HADD2.F32 R33, -RZ, R107.H0_H0 ;  /* 0x2000006bff217230 */ /* 0x000fe20000004100 */
        /* <DEDUP_REMOVED lines=9> */
[----:B------:R-:W-:Y:S01]  /*86a0*/  HADD2.F32 R35, -RZ, R35.H1_H1 ;  /* 0x30000023ff237230 */ /* 0x000fe20000004100 */
[----:B------:R-:W-:Y:S01]  /*86b0*/  F2FP.F16.E4M3.UNPACK_B R33, R10 ;  /* 0x0000000aff21723e */ /* 0x000fe200020006ff */
[--C-:B------:R-:W-:Y:S02]  /*86c0*/  HADD2.F32 R30, -RZ, R109.reuse.H0_H0 ;  /* 0x2000006dff1e7230 */ /* 0x100fe40000004100 */
[-C--:B------:R-:W-:Y:S01]  /*86d0*/  FMUL.FTZ R98, R31, R34.reuse ;  /* 0x000000221f627220 */ /* 0x080fe20000410000 */
[----:B------:R-:W-:Y:S02]  /*86e0*/  HADD2.F32 R32, -RZ, R109.H1_H1 ;  /* 0x3000006dff207230 */ /* 0x000fe40000004100 */
[----:B------:R-:W-:Y:S01]  /*86f0*/  FMUL.FTZ R38, R35, R34 ;  /* 0x0000002223267220 */ /* 0x000fe20000410000 */
[----:B------:R-:W-:Y:S01]  /*8700*/  F2FP.SATFINITE.E4M3.F32.PACK_AB_MERGE_C R41, R46, R41, RZ ;  /* 0x000000292e29723e */ /* 0x000fe200048070ff */
[-C--:B------:R-:W-:Y:S01]  /*8710*/  FFMA.FTZ R37, R28, R30.reuse, -R37 ;  /* 0x0000001e1c257223 */ /* 0x080fe20000010825 */
[----:B------:R-:W-:Y:S01]  /*8720*/  FFMA.FTZ R34, R29, R30, R36 ;  /* 0x0000001e1d227223 */ /* 0x000fe20000010024 */
[----:B------:R-:W-:Y:S01]  /*8730*/  F2FP.F16.E4M3.UNPACK_B R30, R9 ;  /* 0x00000009ff1e723e */ /* 0x000fe200020006ff */
[-C--:B------:R-:W-:Y:S01]  /*8740*/  FFMA.FTZ R38, R31, R32.reuse, -R38 ;  /* 0x000000201f267223 */ /* 0x080fe20000010826 */
[----:B------:R-:W-:Y:S01]  /*8750*/  F2FP.F16.E4M3.UNPACK_B R28, R5 ;  /* 0x00000005ff1c723e */ /* 0x000fe200020006ff */
[----:B------:R-:W-:Y:S01]  /*8760*/  FFMA.FTZ R35, R35, R32, R98 ;  /* 0x0000002023237223 */ /* 0x000fe20000010062 */
[----:B------:R-:W-:Y:S01]  /*8770*/  F2FP.F16.E4M3.UNPACK_B R32, R8 ;  /* 0x00000008ff20723e */ /* 0x000fe200020006ff */
[----:B------:R-:W-:Y:S01]  /*8780*/  HADD2.F32 R31, -RZ, R30.H0_H0 ;  /* 0x2000001eff1f7230 */ /* 0x000fe20000004100 */
[----:B------:R-:W-:Y:S01]  /*8790*/  F2FP.SATFINITE.E4M3.F32.PACK_AB_MERGE_C R98, R38, R37, R43 ;  /* 0x000000252662723e */ /* 0x000fe2000480702b */
[----:B------:R-:W-:Y:S01]  /*87a0*/  HADD2.F32 R36, -RZ, R33.H0_H0 ;  /* 0x20000021ff247230 */ /* 0x000fe20000004100 */
[----:B------:R-:W-:Y:S01]  /*87b0*/  F2FP.SATFINITE.E4M3.F32.PACK_AB_MERGE_C R99, R35, R34, R47 ;  /* 0x000000222363723e */ /* 0x000fe2000480702f */
        /* <DEDUP_REMOVED lines=13> */
[----:B------:R-:W-:Y:S01]  /*8890*/  FMUL.FTZ R33, R28, R33 ;  /* 0x000000211c217220 */ /* 0x000fe20000410000 */
[----:B------:R-:W-:Y:S01]  /*88a0*/  F2FP.SATFINITE.E4M3.F32.PACK_AB_MERGE_C R46, R42, R39, R44 ;  /* 0x000000272a2e723e */ /* 0x000fe2000480702c */
[-C--:B------:R-:W-:Y:S01]  /*88b0*/  FFMA.FTZ R37, R28, R31.reuse, -R35 ;  /* 0x0000001f1c257223 */ /* 0x080fe20000010823 */
[----:B------:R-:W-:Y:S01]  /*88c0*/  F2FP.F16.E4M3.UNPACK_B R28, R10.H1 ;  /* 0x0000000aff1c723e */ /* 0x000fe200030006ff */
[----:B------:R-:W-:Y:S01]  /*88d0*/  FFMA.FTZ R39, R30, R31, R33 ;  /* 0x0000001f1e277223 */ /* 0x000fe20000010021 */
[----:B------:R-:W-:Y:S01]  /*88e0*/  HADD2.F32 R9, -RZ, R5.H0_H0 ;  /* 0x20000005ff097230 */ /* 0x000fe20000004100 */
[----:B------:R-:W-:Y:S01]  /*88f0*/  F2FP.F16.E4M3.UNPACK_B R8, R8.H1 ;  /* 0x00000008ff08723e */ /* 0x000fe200030006ff */
[--C-:B------:R-:W-:Y:S01]  /*8900*/  HADD2.F32 R10, -RZ, R29.reuse.H0_H0 ;  /* 0x2000001dff0a7230 */ /* 0x100fe20000004100 */
[----:B------:R-:W-:Y:S01]  /*8910*/  F2FP.SATFINITE.E4M3.F32.PACK_AB_MERGE_C R105, R105, R40, R41 ;  /* 0x000000286969723e */ /* 0x000fe20004807029 */
[----:B------:R-:W-:Y:S01]  /*8920*/  HADD2.F32 R30, -RZ, R28.H0_H0 ;  /* 0x2000001cff1e7230 */ /* 0x000fe20000004100 */
[----:B------:R-:W-:Y:S01]  /*8930*/  F2FP.F16.E4M3.UNPACK_B R33, R6.H1 ;  /* 0x00000006ff21723e */ /* 0x000fe200030006ff */
[----:B------:R-:W-:-:S02]  /*8940*/  HADD2.F32 R29, -RZ, R29.H1_H1 ;  /* 0x3000001dff1d7230 */ /* 0x000fc40000004100 */
[----:B------:R-:W-:Y:S02]  /*8950*/  HADD2.F32 R32, -RZ, R28.H1_H1 ;  /* 0x3000001cff207230 */ /* 0x000fe40000004100 */
        /* <DEDUP_REMOVED lines=61> */
[----:B------:R-:W-:-:S07]  /*8d30*/  MOV R8, R105 ;  /* 0x0000006900087202 */ /* 0x000fce0000000f00 */
.L_x_9968:
[----:B------:R-:W-:Y:S05]  /*8d40*/  BSYNC B1 ;  /* 0x0000000000017941 */ /* 0x000fea0003800000 */
.L_x_9967:
[----:B------:R-:W-:Y:S01]  /*8d50*/  ISETP.GE.AND P2, PT, R15, R103, PT ;  /* 0x000000670f00720c */ /* 0x000fe20003f46270 */
[----:B------:R-:W-:Y:S02]  /*8d60*/  ULDC.64 UR4, c[0x0][0x208] ;  /* 0x0000820000047ab9 */ /* 0x000fe40000000a00 */
[----:B0-----:R0:W-:Y:S10]  /*8d70*/  ST.E.128 desc[UR4][R12.64], R4 ;  /* 0x000000040c007985 */ /* 0x0011f4000c101d04 */
[----:B------:R-:W-:Y:S05]  /*8d80*/  @P2 BRA `(.L_x_9946) ;  /* 0x0000000400842947 */ /* 0x000fea0003800000 */
[----:B------:R-:W-:Y:S01]  /*8d90*/  IADD3 R14, P2, R15, R14, RZ ;  /* 0x0000000e0f0e7210 */ /* 0x000fe20007f5e0ff */
[----:B------:R-:W-:-:S03]  /*8da0*/  ULDC.64 UR4, c[0x0][0x208] ;  /* 0x0000820000047ab9 */ /* 0x000fc60000000a00 */
[----:B------:R-:W-:-:S05]  /*8db0*/  LEA.HI.X.SX32 R15, R15, R102, 0x1, P2 ;  /* 0x000000660f0f7211 */ /* 0x000fca00010f0eff */
[----:B------:R0:W-:Y:S01]  /*8dc0*/  ST.E.128 desc[UR4][R14.64], R8 ;  /* 0x000000080e007985 */ /* 0x0001e2000c101d04 */
[----:B------:R-:W-:Y:S05]  /*8dd0*/  BRA `(.L_x_9946) ;  /* 0x0000000400707947 */ /* 0x000fea0003800000 */
.L_x_9916:
[----:B------:R-:W2:Y:S02]  /*8de0*/  LDL R4, [R1] ;  /* 0x0000000001047983 */ /* 0x000ea40000100800 */
[----:B--2---:R-:W-:-:S13]  /*8df0*/  R2UR UR4, R4 ;  /* 0x00000000040472ca */ /* 0x004fda00000e0000 */
[----:B------:R-:W-:-:S06]  /*8e00*/  UISETP.NE.AND UP0, UPT, UR4, 0x3, UPT ;  /* 0x000000030400788c */ /* 0x000fcc000bf05270 */
[----:B------:R-:W-:-:S13]  /*8e10*/  PLOP3.LUT P5, PT, PT, PT, UP0, 0x80, 0x0 ;  /* 0x000000000000781c */ /* 0x000fda0003faf008 */
[----:B------:R-:W-:Y:S05]  /*8e20*/  @!P5 BRA `(.L_x_9969) ;  /* 0x000000000004d947 */ /* 0x000fea0003800000 */
[----:B------:R-:W-:Y:S01]  /*8e30*/  BPT.TRAP 0x1 ;  /* 0x000000040000795c */ /* 0x000fe20000300000 */
.L_x_9969:
[----:B------:R-:W-:Y:S01]  /*8e40*/  IMAD R88, R192, 0x8, R18 ;  /* 0x00000008c0587824 */ /* 0x000fe200078e0212 */
[----:B------:R-:W-:Y:S01]  /*8e50*/  SHF.L.U32 R100, R198, 0x1f, RZ ;  /* 0x0000001fc6647819 */ /* 0x000fe200000006ff */
[----:B------:R-:W-:Y:S01]  /*8e60*/  BSSY B1, `(.L_x_9970) ;  /* 0x0000004000017945 */ /* 0x000fe20003800000 */
[----:B------:R-:W-:Y:S02]  /*8e70*/  SHF.R.S32.HI R95, RZ, 0x1f, R94 ;  /* 0x0000001fff5f7819 */ /* 0x000fe4000001145e */
[----:B------:R-:W0:Y:S02]  /*8e80*/  SYNCS.PHASECHK.TRANS64.TRYWAIT P2, [R88+URZ+0x22890], R100 ;  /* 0x02289064580075a7 */ /* 0x000e24000804017f */
[----:B0-----:R-:W-:Y:S05]  /*8e90*/  @!P2 BRA `(.L_x_9971) ;  /* 0x000001d800f0a947 */ /* 0x001fea0003800000 */
.L_x_10245:
[----:B------:R-:W-:Y:S05]  /*8ea0*/  BSYNC B1 ;  /* 0x0000000000017941 */ /* 0x000fea0003800000 */
.L_x_9970:
        /* <DEDUP_REMOVED lines=26> */
.L_x_10249:
[----:B------:R-:W-:Y:S04]  /*9050*/  BSSY B1, `(.L_x_9973) ;  /* 0x000000e000017945 */ /* 0x000fe80003800000 */
[----:B------:R-:W-:Y:S05]  /*9060*/  @!P2 BRA `(.L_x_9974) ;  /* 0x000000000030a947 */ /* 0x000fea0003800000 */
[----:B------:R-:W-:Y:S01]  /*9070*/  ULDC UR4, c[0x0][0x2f4] ;  /* 0x0000bd0000047ab9 */ /* 0x000fe20000000800 */
[----:B------:R-:W-:Y:S01]  /*9080*/  ULDC.64 UR6, c[0x0][0x208] ;  /* 0x0000820000067ab9 */ /* 0x000fe20000000a00 */
        /* <DEDUP_REMOVED lines=10> */
.L_x_9974:
[----:B------:R-:W-:Y:S05]  /*9130*/  BSYNC B1 ;  /* 0x0000000000017941 */ /* 0x000fea0003800000 */
.L_x_9973:
[----:B------:R-:W-:-:S03]  /*9140*/  UMOV UR4, 0xffffffff ;  /* 0xffffffff00047882 */ /* 0x000fc60000000000 */
[----:B------:R-:W-:Y:S05]  /*9150*/  BRA.DIV UR4, `(.L_x_9975) ;  /* 0x000001da049c7947 */ /* 0x000fea000b800000 */
[----:B--2-4-:R2:W4:Y:S04]  /*9160*/  SHFL.IDX PT, R5, R9, 0x1, 0x1c1f ;  /* 0x003c1f0009057f89 */ /* 0x01452800000e0000 */
[----:B---3--:R2:W3:Y:S02]  /*9170*/  SHFL.IDX PT, R14, R8, 0x1, 0x1c1f ;  /* 0x003c1f00080e7f89 */ /* 0x0084e400000e0000 */
.L_x_10253:
[----:B------:R-:W-:Y:S01]  /*9180*/  ISETP.GE.AND P2, PT, R28, 0x41, PT ;  /* 0x000000411c00780c */ /* 0x000fe20003f46270 */
[----:B------:R-:W-:-:S12]  /*9190*/  BSSY B1, `(.L_x_9976) ;  /* 0x000000e000017945 */ /* 0x000fd80003800000 */
[----:B------:R-:W-:Y:S05]  /*91a0*/  @!P2 BRA `(.L_x_9977) ;  /* 0x000000000030a947 */ /* 0x000fea0003800000 */
[----:B------:R-:W-:Y:S01]  /*91b0*/  ULDC UR4, c[0x0][0x2f4] ;  /* 0x0000bd0000047ab9 */ /* 0x000fe20000000800 */
[----:B------:R-:W-:Y:S01]  /*91c0*/  ULDC.64 UR6, c[0x0][0x208] ;  /* 0x0000820000067ab9 */ /* 0x000fe20000000a00 */
        /* <DEDUP_REMOVED lines=10> */
.L_x_9977:
[----:B------:R-:W-:Y:S05]  /*9270*/  BSYNC B1 ;  /* 0x0000000000017941 */ /* 0x000fea0003800000 */
.L_x_9976:
[----:B------:R-:W-:-:S03]  /*9280*/  UMOV UR4, 0xffffffff ;  /* 0xffffffff00047882 */ /* 0x000fc60000000000 */
[----:B------:R-:W-:Y:S05]  /*9290*/  BRA.DIV UR4, `(.L_x_9978) ;  /* 0x000001da04947947 */ /* 0x000fea000b800000 */
[----:B---34-:R3:W4:Y:S04]  /*92a0*/  SHFL.IDX PT, R5, R9, 0x2, 0x1c1f ;  /* 0x005c1f0009057f89 */ /* 0x01872800000e0000 */
[----:B------:R3:W0:Y:S02]  /*92b0*/  SHFL.IDX PT, R14, R8, 0x2, 0x1c1f ;  /* 0x005c1f00080e7f89 */ /* 0x00062400000e0000 */
.L_x_10257:
[----:B------:R-:W-:-:S13]  /*92c0*/  ISETP.GE.AND P2, PT, R28, 0x81, PT ;  /* 0x000000811c00780c */ /* 0x000fda0003f46270 */
[----:B------:R-:W-:Y:S05]  /*92d0*/  @!P2 BRA `(.L_x_9946) ;  /* 0x000000000030a947 */ /* 0x000fea0003800000 */
[----:B------:R-:W-:Y:S01]  /*92e0*/  ULDC UR4, c[0x0][0x2f4] ;  /* 0x0000bd0000047ab9 */ /* 0x000fe20000000800 */
[----:B------:R-:W-:Y:S01]  /*92f0*/  ULDC.64 UR6, c[0x0][0x208] ;  /* 0x0000820000067ab9 */ /* 0x000fe20000000a00 */
[----:B------:R-:W-:-:S13]  /*9300*/  ISETP.GE.AND P2, PT, R16, UR4, PT ;  /* 0x0000000410007c0c */ /* 0x000fda000bf46270 */
[----:B0123--:R-:W-:-:S05]  /*9310*/  @!P2 IADD3 R8, P3, R16, R14, RZ ;  /* 0x0000000e1008a210 */ /* 0x00ffca0007f7e0ff */
[----:B----4-:R-:W-:Y:S01]  /*9320*/  @!P2 IMAD.X R9, R5, 0x1, R17, P3 ;  /* 0x000000010509a824 */ /* 0x010fe200018e0611 */
[----:B------:R-:W-:-:S13]  /*9330*/  ISETP.GE.AND P3, PT, R19, UR4, PT ;  /* 0x0000000413007c0c */ /* 0x000fda000bf66270 */
[----:B------:R-:W-:-:S04]  /*9340*/  @!P3 IADD3 R14, P4, R19, R14, RZ ;  /* 0x0000000e130eb210 */ /* 0x000fc80007f9e0ff */
[----:B------:R-:W-:Y:S02]  /*9350*/  @!P3 IADD3.X R15, R5, R194, RZ, P4, !PT ;  /* 0x000000c2050fb210 */ /* 0x000fe400027fe4ff */
[----:B------:R-:W0:Y:S04]  /*9360*/  @!P2 LDS.128 R4, [R92+0x1c400] ;  /* 0x01c400005c04a984 */ /* 0x000e280000000c00 */
[----:B0-----:R-:W-:Y:S04]  /*9370*/  @!P2 ST.E.128 desc[UR6][R8.64], R4 ;  /* 0x000000040800a985 */ /* 0x001fe8000c101d06 */
[----:B------:R-:W0:Y:S04]  /*9380*/  @!P3 LDS.128 R4, [R91+0x1c400] ;  /* 0x01c400005b04b984 */ /* 0x000e280000000c00 */
[----:B0-----:R0:W-:Y:S02]  /*9390*/  @!P3 ST.E.128 desc[UR6][R14.64], R4 ;  /* 0x000000040e00b985 */ /* 0x0011e4000c101d06 */
.L_x_9946:
[----:B------:R-:W-:Y:S05]  /*93a0*/  BSYNC B0 ;  /* 0x0000000000007941 */ /* 0x000fea0003800000 */
.L_x_9915:
        /* <DEDUP_REMOVED lines=16> */
.L_x_9980:
[----:B------:R-:W-:Y:S05]  /*94b0*/  BSYNC B0 ;  /* 0x0000000000007941 */ /* 0x000fea0003800000 */
.L_x_9979:
[----:B------:R-:W0:Y:S01]  /*94c0*/  SYNCS.PHASECHK.TRANS64.TRYWAIT P3, [R88+URZ+0x228b0], R100 ;  /* 0x0228b064580075a7 */ /* 0x000e22000806017f */
[----:B------:R-:W-:Y:S04]  /*94d0*/  BSSY B0, `(.L_x_9981) ;  /* 0x0000002000007945 */ /* 0x000fe80003800000 */
[----:B0-----:R-:W-:Y:S05]  /*94e0*/  @!P3 BRA `(.L_x_9982) ;  /* 0x000001d80048b947 */ /* 0x001fea0003800000 */
.L_x_10258:
[----:B------:R-:W-:Y:S05]  /*94f0*/  BSYNC B0 ;  /* 0x0000000000007941 */ /* 0x000fea0003800000 */
.L_x_9981:
        /* <DEDUP_REMOVED lines=27> */
[----:B------:R-:W-:Y:S01]  /*96b0*/  ISETP.GE.AND P4, PT, R19, UR4, PT ;  /* 0x0000000413007c0c */ /* 0x000fe2000bf86270 */
[----:B------:R-:W-:-:S12]  /*96c0*/  ULDC.64 UR4, c[0x0][0x208] ;  /* 0x0000820000047ab9 */ /* 0x000fd80000000a00 */
[----:B------:R-:W-:-:S04]  /*96d0*/  @!P4 IADD3 R10, P5, R19, R10, RZ ;  /* 0x0000000a130ac210 */ /* 0x000fc80007fbe0ff */
[----:B------:R-:W-:Y:S02]  /*96e0*/  @!P4 IADD3.X R11, R5, R194, RZ, P5, !PT ;  /* 0x000000c2050bc210 */ /* 0x000fe40002ffe4ff */
[----:B------:R-:W0:Y:S04]  /*96f0*/  @!P3 LDS.128 R4, [R92+0xa400] ;  /* 0x00a400005c04b984 */ /* 0x000e280000000c00 */
[----:B0-----:R-:W-:Y:S04]  /*9700*/  @!P3 ST.E.128 desc[UR4][R8.64], R4 ;  /* 0x000000040800b985 */ /* 0x001fe8000c101d04 */
[----:B------:R-:W0:Y:S04]  /*9710*/  @!P4 LDS.128 R4, [R91+0xa400] ;  /* 0x00a400005b04c984 */ /* 0x000e280000000c00 */
[----:B0-----:R0:W-:Y:S02]  /*9720*/  @!P4 ST.E.128 desc[UR4][R10.64], R4 ;  /* 0x000000040a00c985 */ /* 0x0011e4000c101d04 */
.L_x_9984:
[----:B------:R-:W-:Y:S05]  /*9730*/  BSYNC B0 ;  /* 0x0000000000007941 */ /* 0x000fea0003800000 */
.L_x_9983:
        /* <DEDUP_REMOVED lines=9> */
[----:B------:R-:W-:Y:S01]  /*97d0*/  ISETP.GE.AND P4, PT, R19, UR4, PT ;  /* 0x0000000413007c0c */ /* 0x000fe2000bf86270 */
[----:B------:R-:W-:-:S12]  /*97e0*/  ULDC.64 UR4, c[0x0][0x208] ;  /* 0x0000820000047ab9 */ /* 0x000fd80000000a00 */
[----:B------:R-:W-:-:S05]  /*97f0*/  @!P4 IADD3 R10, P5, R19, R10, RZ ;  /* 0x0000000a130ac210 */ /* 0x000fca0007fbe0ff */
[----:B------:R-:W-:Y:S02]  /*9800*/  @!P4 IMAD.X R11, R5, 0x1, R194, P5 ;  /* 0x00000001050bc824 */ /* 0x000fe400028e06c2 */
[----:B------:R-:W0:Y:S04]  /*9810*/  @!P3 LDS.128 R4, [R92+0xc400] ;  /* 0x00c400005c04b984 */ /* 0x000e280000000c00 */
[----:B0-----:R-:W-:Y:S04]  /*9820*/  @!P3 ST.E.128 desc[UR4][R8.64], R4 ;  /* 0x000000040800b985 */ /* 0x001fe8000c101d04 */
[----:B------:R-:W0:Y:S04]  /*9830*/  @!P4 LDS.128 R4, [R91+0xc400] ;  /* 0x00c400005b04c984 */ /* 0x000e280000000c00 */
[----:B0-----:R4:W-:Y:S02]  /*9840*/  @!P4 ST.E.128 desc[UR4][R10.64], R4 ;  /* 0x000000040a00c985 */ /* 0x0019e4000c101d04 */
.L_x_9986:
[----:B------:R-:W-:Y:S05]  /*9850*/  BSYNC B0 ;  /* 0x0000000000007941 */ /* 0x000fea0003800000 */
.L_x_9985:
        /* <DEDUP_REMOVED lines=10> */
[----:B------:R-:W-:Y:S01]  /*9900*/  ISETP.GE.AND P4, PT, R19, UR4, PT ;  /* 0x0000000413007c0c */ /* 0x000fe2000bf86270 */
[----:B------:R-:W-:-:S12]  /*9910*/  ULDC.64 UR4, c[0x0][0x208] ;  /* 0x0000820000047ab9 */ /* 0x000fd80000000a00 */
[----:B------:R-:W-:-:S05]  /*9920*/  @!P4 IADD3 R10, P5, R19, R10, RZ ;  /* 0x0000000a130ac210 */ /* 0x000fca0007fbe0ff */
[----:B------:R-:W-:Y:S01]  /*9930*/  @!P4 IMAD.X R11, R13, 0x1, R194, P5 ;  /* 0x000000010d0bc824 */ /* 0x000fe200028e06c2 */
[----:B----4-:R-:W-:Y:S04]  /*9940*/  @!P3 ST.E.128 desc[UR4][R8.64], R4 ;  /* 0x000000040800b985 */ /* 0x010fe8000c101d04 */
[----:B------:R-:W0:Y:S04]  /*9950*/  @!P4 LDS.128 R4, [R91+0xe400] ;  /* 0x00e400005b04c984 */ /* 0x000e280000000c00 */
[----:B0-----:R4:W-:Y:S02]  /*9960*/  @!P4 ST.E.128 desc[UR4][R10.64], R4 ;  /* 0x000000040a00c985 */ /* 0x0019e4000c101d04 */
.L_x_9988:
[----:B------:R-:W-:Y:S05]  /*9970*/  BSYNC B0 ;  /* 0x0000000000007941 */ /* 0x000fea0003800000 */
.L_x_9987:
        /* <DEDUP_REMOVED lines=8> */
[----:B------:R-:W-:-:S03]  /*9a00*/  ISETP.NE.AND P3, PT, R90, RZ, PT ;  /* 0x000000ff5a00720c */ /* 0x000fc60003f65270 */
[----:B------:R-:W-:Y:S02]  /*9a10*/  @!P2 PRMT R88, RZ, 0x654, R88 ;  /* 0x00000654ff58a816 */ /* 0x000fe40000000058 */
[----:B------:R-:W-:Y:S02]  /*9a20*/  IADD3 R192, R192, 0x1, RZ ;  /* 0x00000001c0c07810 */ /* 0x000fe40007ffe0ff */
[----:B------:R1:W-:Y:S02]  /*9a30*/  @!P2 SYNCS.ARRIVE.TRANS64.RED.A1T0 RZ, [R88+URZ], RZ ;  /* 0x000000ff58ffa9a7 */ /* 0x0003e4000810043f */
        /* <DEDUP_REMOVED lines=10> */
.L_x_9910:
[----:B------:R-:W1:Y:S01]  /*9ae0*/  LDC R0, c[0x0][0x448] ;  /* 0x00011200ff007b82 */ /* 0x000e620000000800 */
[----:B------:R-:W-:Y:S02]  /*9af0*/  CS2R R88, SRZ ;  /* 0x0000000000587805 */ /* 0x000fe4000001ff00 */
[----:B------:R-:W-:Y:S02]  /*9b00*/  CS2R R86, SRZ ;  /* 0x0000000000567805 */ /* 0x000fe4000001ff00 */
[----:B------:R-:W-:Y:S02]  /*9b10*/  CS2R R6, SRZ ;  /* 0x0000000000067805 */ /* 0x000fe4000001ff00 */
[----:B------:R-:W-:Y:S02]  /*9b20*/  CS2R R84, SRZ ;  /* 0x0000000000547805 */ /* 0x000fe4000001ff00 */
[----:B--23--:R-:W-:Y:S02]  /*9b30*/  CS2R R8, SRZ ;  /* 0x0000000000087805 */ /* 0x00cfe4000001ff00 */
[----:B------:R-:W-:-:S02]  /*9b40*/  CS2R R4, SRZ ;  /* 0x0000000000047805 */ /* 0x000fc4000001ff00 */
[----:B------:R-:W-:Y:S02]  /*9b50*/  CS2R R78, SRZ ;  /* 0x00000000004e7805 */ /* 0x000fe4000001ff00 */
[----:B------:R-:W-:Y:S02]  /*9b60*/  CS2R R76, SRZ ;  /* 0x00000000004c7805 */ /* 0x000fe4000001ff00 */
[----:B0-----:R-:W-:Y:S02]  /*9b70*/  CS2R R10, SRZ ;  /* 0x00000000000a7805 */ /* 0x001fe4000001ff00 */
        /* <DEDUP_REMOVED lines=14> */
[----:B-1----:R-:W-:Y:S01]  /*9c60*/  ISETP.NE.AND P1, PT, R0, 0x1, PT ;  /* 0x000000010000780c */ /* 0x002fe20003f25270 */
[----:B------:R-:W-:Y:S01]  /*9c70*/  VIADD R0, R199, 0x7f ;  /* 0x0000007fc7007836 */ /* 0x000fe20000000000 */
[----:B------:R-:W-:-:S02]  /*9c80*/  CS2R R30, SRZ ;  /* 0x00000000001e7805 */ /* 0x000fc4000001ff00 */
[----:B------:R-:W-:Y:S02]  /*9c90*/  CS2R R44, SRZ ;  /* 0x00000000002c7805 */ /* 0x000fe4000001ff00 */
[----:B------:R-:W-:Y:S02]  /*9ca0*/  CS2R R36, SRZ ;  /* 0x0000000000247805 */ /* 0x000fe4000001ff00 */
[----:B------:R-:W-:Y:S01]  /*9cb0*/  CS2R R38, SRZ ;  /* 0x0000000000267805 */ /* 0x000fe2000001ff00 */
[----:B------:R-:W-:Y:S01]  /*9cc0*/  IMAD.MOV.U32 R34, RZ, RZ, RZ ;  /* 0x000000ffff227224 */ /* 0x000fe200078e00ff */
[----:B------:R-:W-:Y:S02]  /*9cd0*/  CS2R R90, SRZ ;  /* 0x00000000005a7805 */ /* 0x000fe4000001ff00 */
[----:B------:R-:W-:Y:S02]  /*9ce0*/  CS2R R40, SRZ ;  /* 0x0000000000287805 */ /* 0x000fe4000001ff00 */
[----:B------:R-:W-:Y:S01]  /*9cf0*/  CS2R R92, SRZ ;  /* 0x00000000005c7805 */ /* 0x000fe2000001ff00 */
[----:B------:R-:W-:Y:S01]  /*9d00*/  IMAD.MOV.U32 R94, RZ, RZ, RZ ;  /* 0x000000ffff5e7224 */ /* 0x000fe200078e00ff */
[----:B------:R-:W-:Y:S01]  /*9d10*/  MOV R57, RZ ;  /* 0x000000ff00397202 */ /* 0x000fe20000000f00 */
[----:B------:R-:W0:Y:S08]  /*9d20*/  @P1 LDC R3, c[0x0][0x44c] ;  /* 0x00011300ff031b82 */ /* 0x000e300000000800 */
[----:B------:R-:W1:Y:S01]  /*9d30*/  @P1 LDC R2, c[0x0][0x450] ;  /* 0x00011400ff021b82 */ /* 0x000e620000000800 */
[----:B0-----:R-:W-:-:S05]  /*9d40*/  @P1 IMAD.HI.U32 R3, R0, R3, RZ ;  /* 0x0000000300031227 */ /* 0x001fca00078e00ff */
[----:B-1----:R-:W-:Y:S02]  /*9d50*/  @P1 SHF.R.U32.HI R0, RZ, R2, R3 ;  /* 0x00000002ff001219 */ /* 0x002fe40000011603 */
[----:B------:R-:W-:-:S03]  /*9d60*/  PLOP3.LUT P1, PT, PT, PT, PT, 0x80, 0x0 ;  /* 0x000000000000781c */ /* 0x000fc60003f2f070 */
[----:B------:R-:W-:-:S04]  /*9d70*/  IMAD.IADD R0, R49, 0x1, R0 ;  /* 0x0000000131007824 */ /* 0x000fc800078e0200 */
[----:B------:R-:W-:-:S05]  /*9d80*/  IMAD.HI R0, R0, 0x66666667, RZ ;  /* 0x6666666700007827 */ /* 0x000fca00078e02ff */
[----:B------:R-:W-:-:S04]  /*9d90*/  SHF.R.U32.HI R3, RZ, 0x1f, R0 ;  /* 0x0000001fff037819 */ /* 0x000fc80000011600 */
[----:B------:R-:W-:-:S04]  /*9da0*/  LEA.HI.SX32 R3, R0, R3, 0x1a ;  /* 0x0000000300037211 */ /* 0x000fc800078fd2ff */
[----:B------:R-:W-:Y:S02]  /*9db0*/  VIMNMX R218, R48, R3, PT ;  /* 0x0000000330da7248 */ /* 0x000fe40003fe0100 */
[----:B------:R-:W-:Y:S02]  /*9dc0*/  CS2R R48, SRZ ;  /* 0x0000000000307805 */ /* 0x000fe4000001ff00 */
[----:B------:R-:W-:Y:S01]  /*9dd0*/  ISETP.GE.AND P2, PT, R218, 0x1, PT ;  /* 0x00000001da00780c */ /* 0x000fe20003f46270 */
[----:B------:R-:W-:-:S12]  /*9de0*/  @P0 BRA `(.L_x_9990) ;  /* 0x00000000000c0947 */ /* 0x000fd80003800000 */
[----:B------:R-:W0:Y:S01]  /*9df0*/  FENCE.VIEW.ASYNC.G ;  /* 0x00000000000073c6 */ /* 0x000e220000000100 */
[----:B------:R-:W-:Y:S05]  /*9e00*/  WARPSYNC.ALL ;  /* 0x0000000000007948 */ /* 0x000fea0003800000 */
[----:B0-----:R-:W-:Y:S06]  /*9e10*/  BAR.ARV 0xc, 0x180 ;  /* 0x0306000000007b1d */ /* 0x001fec0000002000 */
.L_x_9990:
        /* <DEDUP_REMOVED lines=11> */
.L_x_10261:
[----:B01----:R-:W-:Y:S01]  /*9ed0*/  LEA.HI R0, R188, R188, RZ, 0x1 ;  /* 0x000000bcbc007211 */ /* 0x003fe200078f08ff */
        /* <DEDUP_REMOVED lines=25> */
.L_x_9994:
[----:B------:R-:W-:Y:S05]  /*a070*/  BSYNC B6 ;  /* 0x0000000000067941 */ /* 0x000fea0003800000 */
.L_x_9993:
[----:B------:R-:W-:Y:S01]  /*a080*/  ULDC.64 UR4, c[0x0][0x990] ;  /* 0x0002640000047ab9 */ /* 0x000fe20000000a00 */
[----:B------:R-:W-:Y:S01]  /*a090*/  ULDC.64 UR6, c[0x0][0x998] ;  /* 0x0002660000067ab9 */ /* 0x000fe20000000a00 */
[----:B------:R-:W-:Y:S01]  /*a0a0*/  ISETP.NE.U32.AND P0, PT, RZ, UR4, PT ;  /* 0x00000004ff007c0c */ /* 0x000fe2000bf05070 */
[----:B------:R-:W-:Y:S01]  /*a0b0*/  ULDC.64 UR8, c[0x0][0x208] ;  /* 0x0000820000087ab9 */ /* 0x000fe20000000a00 */
[----:B------:R-:W-:Y:S02]  /*a0c0*/  ISETP.NE.U32.AND P1, PT, RZ, UR6, PT ;  /* 0x00000006ff007c0c */ /* 0x000fe4000bf25070 */
[----:B------:R-:W-:Y:S02]  /*a0d0*/  ISETP.NE.AND.EX P0, PT, RZ, UR5, PT, P0 ;  /* 0x00000005ff007c0c */ /* 0x000fe4000bf05300 */
[----:B------:R-:W-:-:S11]  /*a0e0*/  ISETP.NE.AND.EX P1, PT, RZ, UR7, PT, P1 ;  /* 0x00000007ff007c0c */ /* 0x000fd6000bf25310 */
[----:B------:R-:W0:Y:S01]  /*a0f0*/  @P0 LDC.64 R6, c[0x0][0x9a8] ;  /* 0x00026a00ff060b82 */ /* 0x000e220000000a00 */
[----:B------:R-:W-:-:S07]  /*a100*/  @P0 SHF.R.S32.HI R15, RZ, 0x1f, R190 ;  /* 0x0000001fff0f0819 */ /* 0x000fce00000114be */
        /* <DEDUP_REMOVED lines=35> */
[----:B--2---:R-:W-:-:S13]  /*a340*/  R2UR UR5, R20 ;  /* 0x00000000140572ca */ /* 0x004fda00000e0000 */
        /* <DEDUP_REMOVED lines=10> */
.L_x_9998:
[----:B-1----:R1:W2:Y:S02]  /*a3f0*/  SYNCS.PHASECHK.TRANS64.TRYWAIT P0, [R18+URZ+0x22800], R3 ;  /* 0x02280003120075a7 */ /* 0x0022a4000800017f */
[----:B--2---:R-:W-:Y:S05]  /*a400*/  @!P0 NANOSLEEP.SYNCS 0x989680 ;  /* 0x009896800000895d */ /* 0x004fea0003900000 */
[----:B------:R-:W2:Y:S02]  /*a410*/  @!P0 SYNCS.PHASECHK.TRANS64 P0, [R18+URZ+0x22800], R3 ;  /* 0x02280003120085a7 */ /* 0x000ea4000800007f */
[----:B--2---:R-:W-:Y:S05]  /*a420*/  @!P0 BRA `(.L_x_9998) ;  /* 0xfffffffc00f08947 */ /* 0x004fea000383ffff */
.L_x_9997:
[----:B------:R-:W-:Y:S05]  /*a430*/  BSYNC B0 ;  /* 0x0000000000007941 */ /* 0x000fea0003800000 */
.L_x_9996:
[----:B------:R-:W-:Y:S05]  /*a440*/  BRA `(.L_x_9999) ;  /* 0x0000004c00bc7947 */ /* 0x000fea0003800000 */
.L_x_9995:
[----:B-----5:R-:W-:Y:S01]  /*a450*/  SHF.R.S32.HI R0, RZ, 0x1f, R24 ;  /* 0x0000001fff007819 */ /* 0x020fe20000011418 */
[----:B------:R-:W-:Y:S01]  /*a460*/  ULDC.64 UR4, c[0x0][0x3f8] ;  /* 0x0000fe0000047ab9 */ /* 0x000fe20000000a00 */
[----:B------:R-:W-:Y:S01]  /*a470*/  LOP3.LUT P0, RZ, R26, 0x3ff, RZ, 0xc0, !PT ;  /* 0x000003ff1aff7812 */ /* 0x000fe2000780c0ff */
        /* <DEDUP_REMOVED lines=8> */
[----:B------:R-:W-:Y:S01]  /*a500*/  IMAD.IADD R29, R3, 0x1, R27 ;  /* 0x00000001031d7824 */ /* 0x000fe200078e021b */
[----:B------:R-:W-:Y:S01]  /*a510*/  IADD3 R31, R5, R25, RZ ;  /* 0x00000019051f7210 */ /* 0x000fe20007ffe0ff */
        /* <DEDUP_REMOVED lines=17> */
.L_x_10001:
[----:B------:R-:W-:Y:S05]  /*a630*/  BSYNC B6 ;  /* 0x0000000000067941 */ /* 0x000fea0003800000 */
.L_x_10000:
[----:B------:R-:W-:Y:S01]  /*a640*/  ULDC.U8 UR4, c[0x0][0x410] ;  /* 0x0001040000047ab9 */ /* 0x000fe20000000000 */
[----:B------:R-:W-:Y:S01]  /*a650*/  BSSY B0, `(.L_x_10002) ;  /* 0x00004c6000007945 */ /* 0x000fe20003800000 */
[----:B------:R-:W-:Y:S01]  /*a660*/  ISETP.NE.AND P0, PT, RZ, UR4, PT ;  /* 0x00000004ff007c0c */ /* 0x000fe2000bf05270 */
[----:B------:R-:W-:-:S12]  /*a670*/  IMAD.IADD R38, R195, 0x1, R199 ;  /* 0x00000001c3267824 */ /* 0x000fd800078e02c7 */
[----:B------:R-:W-:Y:S05]  /*a680*/  @!P0 BRA `(.L_x_10003) ;  /* 0x0000002400b88947 */ /* 0x000fea0003800000 */
[----:B------:R-:W0:Y:S01]  /*a690*/  LDC R40, c[0x0][0x448] ;  /* 0x00011200ff287b82 */ /* 0x000e220000000800 */
[----:B------:R-:W-:Y:S01]  /*a6a0*/  IMAD R3, R227, 0x40, R38 ;  /* 0x00000040e3037824 */ /* 0x000fe200078e0226 */
        /* <DEDUP_REMOVED lines=30> */
.L_x_10267:
        /* <DEDUP_REMOVED lines=10> */
[----:B------:R-:W-:Y:S01]  /*a930*/  ISETP.GE.AND P4, PT, R196, UR4, PT ;  /* 0x00000004c4007c0c */ /* 0x000fe2000bf86270 */
[----:B------:R-:W-:Y:S01]  /*a940*/  ULDC.64 UR6, c[0x0][0x208] ;  /* 0x0000820000067ab9 */ /* 0x000fe20000000a00 */
        /* <DEDUP_REMOVED lines=10> */
[----:B------:R-:W-:Y:S01]  /*a9f0*/  @!P3 IMAD.X R11, R0, 0x1, R3, P0 ;  /* 0x00000001000bb824 */ /* 0x000fe200000e0603 */
[C---:B---3--:R-:W-:Y:S01]  /*aa00*/  @!P3 IADD3.X R13, R4.reuse, R3, RZ, P1, !PT ;  /* 0x00000003040db210 */ /* 0x048fe20000ffe4ff */
[----:B------:R-:W-:Y:S01]  /*aa10*/  @!P4 IMAD.X R15, R4, 0x1, R221, P2 ;  /* 0x00000001040fc824 */ /* 0x000fe200010e06dd */
[----:B------:R1:W5:Y:S04]  /*aa20*/  @!P4 LD.E.64 R20, desc[UR6][R24.64] ;  /* 0x000000061814c980 */ /* 0x000368000c101b00 */
[----:B------:R1:W5:Y:S04]  /*aa30*/  @!P3 LD.E.64 R30, desc[UR6][R10.64] ;  /* 0x000000060a1eb980 */ /* 0x000368000c101b00 */
[----:B------:R1:W5:Y:S04]  /*aa40*/  @!P3 LD.E.64 R28, desc[UR6][R12.64] ;  /* 0x000000060c1cb980 */ /* 0x000368000c101b00 */
[----:B------:R1:W5:Y:S02]  /*aa50*/  @!P4 LD.E.64 R26, desc[UR6][R14.64] ;  /* 0x000000060e1ac980 */ /* 0x000364000c101b00 */
.L_x_10006:
[----:B------:R-:W-:Y:S05]  /*aa60*/  BSYNC B1 ;  /* 0x0000000000017941 */ /* 0x000fea0003800000 */
.L_x_10005:
[----:B------:R-:W-:Y:S01]  /*aa70*/  UMOV UR4, 0xffffffff ;  /* 0xffffffff00047882 */ /* 0x000fe20000000000 */
[----:B-1----:R-:W-:Y:S02]  /*aa80*/  CS2R R24, SRZ ;  /* 0x0000000000187805 */ /* 0x002fe4000001ff00 */
[----:B------:R-:W-:Y:S05]  /*aa90*/  BRA.DIV UR4, `(.L_x_10007) ;  /* 0x000001c604a07947 */ /* 0x000fea000b800000 */
[----:B------:R1:W0:Y:S04]  /*aaa0*/  SHFL.IDX PT, R0, R6, 0x1, 0x1c1f ;  /* 0x003c1f0006007f89 */ /* 0x00022800000e0000 */
[----:B--2---:R1:W2:Y:S04]  /*aab0*/  SHFL.IDX PT, R3, R5, 0x1, 0x1c1f ;  /* 0x003c1f0005037f89 */ /* 0x0042a800000e0000 */
[----:B---3--:R1:W3:Y:S04]  /*aac0*/  SHFL.IDX PT, R4, R8, 0x1, 0x1c1f ;  /* 0x003c1f0008047f89 */ /* 0x0082e800000e0000 */
[----:B----4-:R1:W4:Y:S02]  /*aad0*/  SHFL.IDX PT, R14, R7, 0x1, 0x1c1f ;  /* 0x003c1f00070e7f89 */ /* 0x01032400000e0000 */
.L_x_10273:
[----:B01----:R-:W-:Y:S01]  /*aae0*/  VIADD R5, R38, 0x40 ;  /* 0x0000004026057836 */ /* 0x003fe20000000000 */
        /* <DEDUP_REMOVED lines=21> */
[C---:B---3--:R-:W-:Y:S01]  /*ac40*/  @!P4 IADD3.X R15, R4.reuse, R221, RZ, P2, !PT ;  /* 0x000000dd040fc210 */ /* 0x048fe200017fe4ff */
[----:B------:R-:W-:Y:S01]  /*ac50*/  @!P3 IMAD.X R33, R4, 0x1, R3, P1 ;  /* 0x000000010421b824 */ /* 0x000fe200008e0603 */
[----:B------:R0:W5:Y:S04]  /*ac60*/  @!P4 LD.E.64 R24, desc[UR6][R34.64] ;  /* 0x000000062218c980 */ /* 0x000168000c101b00 */
[----:B------:R0:W5:Y:S04]  /*ac70*/  @!P3 LD.E.64 R10, desc[UR6][R6.64] ;  /* 0x00000006060ab980 */ /* 0x000168000c101b00 */
[----:B------:R0:W5:Y:S04]  /*ac80*/  @!P3 LD.E.64 R12, desc[UR6][R32.64] ;  /* 0x00000006200cb980 */ /* 0x000168000c101b00 */
[----:B------:R0:W5:Y:S02]  /*ac90*/  @!P4 LD.E.64 R8, desc[UR6][R14.64] ;  /* 0x000000060e08c980 */ /* 0x000164000c101b00 */
.L_x_10009:
[----:B------:R-:W-:Y:S05]  /*aca0*/  BSYNC B1 ;  /* 0x0000000000017941 */ /* 0x000fea0003800000 */
.L_x_10008:
[----:B------:R-:W2:Y:S01]  /*acb0*/  LDL R0, [R1+0x8] ;  /* 0x0000080001007983 */ /* 0x000ea20000100800 */
[----:B0---4-:R-:W-:Y:S01]  /*acc0*/  VIADDMNMX R14, R40, -R199, 0x80, PT ;  /* 0x00000080280e7446 */ /* 0x011fe200038009c7 */
[----:B------:R-:W-:Y:S01]  /*acd0*/  BSSY B1, `(.L_x_10010) ;  /* 0x0000013000017945 */ /* 0x000fe20003800000 */
[----:B------:R-:W-:Y:S02]  /*ace0*/  LOP3.LUT P2, RZ, R204, 0x4, RZ, 0xc0, !PT ;  /* 0x00000004ccff7812 */ /* 0x000fe4000784c0ff */
[----:B------:R-:W-:Y:S02]  /*acf0*/  ISETP.GE.AND P1, PT, R195, R14, PT ;  /* 0x0000000ec300720c */ /* 0x000fe40003f26270 */
[----:B--2---:R-:W-:Y:S01]  /*ad00*/  R2UR UR5, R0 ;  /* 0x00000000000572ca */ /* 0x004fe200000e0000 */
[----:B------:R-:W-:-:S05]  /*ad10*/  IMAD.SHL.U32 R0, R204, 0x80, RZ ;  /* 0x00000080cc007824 */ /* 0x000fca00078e00ff */
[----:B------:R-:W-:-:S04]  /*ad20*/  LOP3.LUT R3, R0, 0x380, RZ, 0xc0, !PT ;  /* 0x0000038000037812 */ /* 0x000fc800078ec0ff */
[----:B------:R-:W-:Y:S02]  /*ad30*/  LOP3.LUT R0, R3, 0x30, R16, 0xf8, !PT ;  /* 0x0000003003007812 */ /* 0x000fe400078ef810 */
[----:B------:R-:W-:Y:S01]  /*ad40*/  SHF.R.U32.HI R3, RZ, 0x3, R3 ;  /* 0x00000003ff037819 */ /* 0x000fe20000011603 */
[----:B------:R-:W-:-:S03]  /*ad50*/  ULEA.HI UR4, UR5, UR5, URZ, 0x1 ;  /* 0x0000000505047291 */ /* 0x000fc6000f8f083f */
[----:B------:R-:W-:Y:S01]  /*ad60*/  LOP3.LUT R3, R0, R3, RZ, 0x3c, !PT ;  /* 0x0000000300037212 */ /* 0x000fe200078e3cff */
[----:B------:R-:W-:-:S03]  /*ad70*/  ULOP3.LUT UR4, UR4, 0xfffffffe, URZ, 0xc0, !UPT ;  /* 0xfffffffe04047892 */ /* 0x000fc6000f8ec03f */
[----:B------:R-:W-:Y:S01]  /*ad80*/  IADD3 R3, R18, R3, R203 ;  /* 0x0000000312037210 */ /* 0x000fe20007ffe0cb */
[----:B------:R-:W-:-:S04]  /*ad90*/  UIADD3 UR4, UR5, -UR4, URZ ;  /* 0x8000000405047290 */ /* 0x000fc8000fffe03f */
[C---:B---3--:R-:W-:Y:S02]  /*ada0*/  VIADD R4, R3.reuse, 0x14400 ;  /* 0x0001440003047836 */ /* 0x048fe40000000000 */
[----:B------:R-:W-:Y:S02]  /*adb0*/  IMAD.U32 R5, RZ, RZ, UR4 ;  /* 0x00000004ff057e24 */ /* 0x000fe4000f8e00ff */
[----:B------:R-:W-:-:S03]  /*adc0*/  VIADD R0, R3, 0x14440 ;  /* 0x0001444003007836 */ /* 0x000fc60000000000 */
[----:B------:R-:W-:-:S04]  /*add0*/  SHF.L.U32 R5, R5, 0x1f, RZ ;  /* 0x0000001f05057819 */ /* 0x000fc800000006ff */
[----:B------:R-:W0:Y:S02]  /*ade0*/  SYNCS.PHASECHK.TRANS64.TRYWAIT P0, [R18+URZ+0x22800], R5 ;  /* 0x02280005120075a7 */ /* 0x000e24000800017f */
[----:B0-----:R-:W-:Y:S05]  /*adf0*/  @!P0 BRA `(.L_x_10011) ;  /* 0x000001c400388947 */ /* 0x001fea0003800000 */
.L_x_10274:
[----:B------:R-:W-:Y:S05]  /*ae00*/  BSYNC B1 ;  /* 0x0000000000017941 */ /* 0x000fea0003800000 */
.L_x_10010:
[----:B------:R-:W-:Y:S01]  /*ae10*/  BSSY B1, `(.L_x_10012) ;  /* 0x00000fa000017945 */ /* 0x000fe20003800000 */
[----:B------:R-:W-:-:S03]  /*ae20*/  @P2 VIADD R0, R4, 0xffffffc0 ;  /* 0xffffffc004002836 */ /* 0x000fc60000000000 */
[----:B------:R-:W-:Y:S05]  /*ae30*/  @P1 BRA `(.L_x_10013) ;  /* 0x0000000c00dc1947 */ /* 0x000fea0003800000 */
[----:B0-----:R-:W0:Y:S01]  /*ae40*/  LDC R5, c[0x0][0x3f4] ;  /* 0x0000fd00ff057b82 */ /* 0x001e220000000800 */
[----:B------:R-:W-:Y:S01]  /*ae50*/  BSSY B2, `(.L_x_10014) ;  /* 0x000007a000027945 */ /* 0x000fe20003800000 */
[-C--:B0-----:R-:W-:Y:S02]  /*ae60*/  ISETP.GE.AND P0, PT, R22, R5.reuse, PT ;  /* 0x000000051600720c */ /* 0x081fe40003f06270 */
[----:B------:R-:W-:-:S11]  /*ae70*/  ISETP.GE.AND P1, PT, R196, R5, PT ;  /* 0x00000005c400720c */ /* 0x000fd60003f26270 */
[----:B------:R-:W-:Y:S05]  /*ae80*/  @P0 BRA `(.L_x_10015) ;  /* 0x0000000400d80947 */ /* 0x000fea0003800000 */
[----:B------:R-:W0:Y:S01]  /*ae90*/  LDS.128 R4, [R3+0x14400] ;  /* 0x0144000003047984 */ /* 0x000e220000000c00 */
[----:B-----5:R-:W-:Y:S02]  /*aea0*/  SHF.R.U32.HI R32, RZ, 0x8, R30 ;  /* 0x00000008ff207819 */ /* 0x020fe4000001161e */
        /* <DEDUP_REMOVED lines=24> */
[-C--:B0-----:R-:W-:Y:S02]  /*b030*/  F2FP.F16.E4M3.UNPACK_B R15, R6.reuse.H1 ;  /* 0x00000006ff0f723e */ /* 0x081fe400030006ff */
[----:B------:R-:W-:Y:S02]  /*b040*/  F2FP.F16.E4M3.UNPACK_B R38, R39 ;  /* 0x00000027ff26723e */ /* 0x000fe400020006ff */
[----:B------:R-:W-:Y:S02]  /*b050*/  F2FP.F16.E4M3.UNPACK_B R32, R35 ;  /* 0x00000023ff20723e */ /* 0x000fe400020006ff */
[----:B------:R-:W-:Y:S01]  /*b060*/  LOP3.LUT R33, R33, 0xff000000, R30, 0xf8, !PT ;  /* 0xff00000021217812 */ /* 0x000fe200078ef81e */
[--C-:B------:R-:W-:Y:S01]  /*b070*/  HADD2.F32 R30, -RZ, R15.reuse.H0_H0 ;  /* 0x2000000fff1e7230 */ /* 0x100fe20000004100 */
[--C-:B------:R-:W-:Y:S01]  /*b080*/  LOP3.LUT R37, R37, 0xff0000, R28.reuse, 0xf8, !PT ;  /* 0x00ff000025257812 */ /* 0x100fe200078ef81c */
[----:B------:R-:W-:Y:S01]  /*b090*/  HADD2.F32 R15, -RZ, R15.H1_H1 ;  /* 0x3000000fff0f7230 */ /* 0x000fe20000004100 */
[----:B------:R-:W-:Y:S01]  /*b0a0*/  F2FP.F16.E4M3.UNPACK_B R29, R6 ;  /* 0x00000006ff1d723e */ /* 0x000fe200020006ff */
[----:B------:R-:W-:Y:S01]  /*b0b0*/  HADD2.F32 R40, -RZ, R38.H1_H1 ;  /* 0x30000026ff287230 */ /* 0x000fe20000004100 */
[----:B------:R-:W-:Y:S01]  /*b0c0*/  LOP3.LUT R37, R37, 0xff000000, R28, 0xf8, !PT ;  /* 0xff00000025257812 */ /* 0x000fe200078ef81c */
[----:B------:R-:W-:Y:S01]  /*b0d0*/  HADD2.F32 R34, -RZ, R32.H1_H1 ;  /* 0x30000020ff227230 */ /* 0x000fe20000004100 */
[----:B------:R-:W-:Y:S01]  /*b0e0*/  F2FP.F16.E4M3.UNPACK_B R28, R5.H1 ;  /* 0x00000005ff1c723e */ /* 0x000fe200030006ff */
[----:B------:R-:W-:-:S02]  /*b0f0*/  HADD2.F32 R38, -RZ, R38.H0_H0 ;  /* 0x20000026ff267230 */ /* 0x000fc40000004100 */
[C---:B------:R-:W-:Y:S01]  /*b100*/  FMUL.FTZ R41, R15.reuse, R40 ;  /* 0x000000280f297220 */ /* 0x040fe20000410000 */
[----:B------:R-:W-:Y:S02]  /*b110*/  HADD2.F32 R32, -RZ, R32.H0_H0 ;  /* 0x20000020ff207230 */ /* 0x000fe40000004100 */
[-C--:B------:R-:W-:Y:S01]  /*b120*/  FMUL.FTZ R43, R15, R34.reuse ;  /* 0x000000220f2b7220 */ /* 0x080fe20000410000 */
[----:B------:R-:W-:Y:S01]  /*b130*/  F2FP.F16.E4M3.UNPACK_B R15, R5 ;  /* 0x00000005ff0f723e */ /* 0x000fe200020006ff */
[--C-:B------:R-:W-:Y:S01]  /*b140*/  HADD2.F32 R5, -RZ, R29.reuse.H1_H1 ;  /* 0x3000001dff057230 */ /* 0x100fe20000004100 */
[----:B------:R-:W-:Y:S01]  /*b150*/  F2FP.F16.E4M3.UNPACK_B R31, R7 ;  /* 0x00000007ff1f723e */ /* 0x000fe200020006ff */
[C---:B------:R-:W-:Y:S01]  /*b160*/  FFMA.FTZ R42, R30.reuse, R34, -R41 ;  /* 0x000000221e2a7223 */ /* 0x040fe20000010829 */
        /* <DEDUP_REMOVED lines=53> */
[----:B------:R-:W-:Y:S02]  /*b4c0*/  HADD2.F32 R4, -RZ, R15.H1_H1 ;  /* 0x3000000fff047230 */ /* 0x000fe40000004100 */
[-C--:B------:R-:W-:Y:S01]  /*b4d0*/  FMUL.FTZ R38, R5, R6.reuse ;  /* 0x0000000605267220 */ /* 0x080fe20000410000 */
[----:B------:R-:W-:Y:S02]  /*b4e0*/  HADD2.F32 R33, -RZ, R33.H0_H0 ;  /* 0x20000021ff217230 */ /* 0x000fe40000004100 */
[----:B------:R-:W-:Y:S01]  /*b4f0*/  FFMA.FTZ R31, R28, R6, -R31 ;  /* 0x000000061c1f7223 */ /* 0x000fe2000001081f */
[----:B------:R-:W-:Y:S02]  /*b500*/  HADD2.F32 R15, -RZ, R15.H0_H0 ;  /* 0x2000000fff0f7230 */ /* 0x000fe40000004100 */
[----:B------:R-:W-:Y:S01]  /*b510*/  FMUL.FTZ R32, R4, R37 ;  /* 0x0000002504207220 */ /* 0x000fe20000410000 */
        /* <DEDUP_REMOVED lines=13> */
.L_x_10015:
[----:B------:R-:W-:Y:S05]  /*b5f0*/  BSYNC B2 ;  /* 0x0000000000027941 */ /* 0x000fea0003800000 */
.L_x_10014:
[----:B------:R-:W-:Y:S05]  /*b600*/  @P1 BRA `(.L_x_10013) ;  /* 0x0000000400e81947 */ /* 0x000fea0003800000 */
[----:B0-----:R-:W0:Y:S01]  /*b610*/  LDS.128 R4, [R0] ;  /* 0x0000000000047984 */ /* 0x001e220000000c00 */
        /* <DEDUP_REMOVED lines=17> */
[----:B------:R-:W-:-:S02]  /*b730*/  PRMT R28, R15, 0x7604, R28 ;  /* 0x000076040f1c7816 */ /* 0x000fc4000000001c */
[----:B------:R-:W-:Y:S02]  /*b740*/  LOP3.LUT R33, R26, 0xff, RZ, 0xc0, !PT ;  /* 0x000000ff1a217812 */ /* 0x000fe400078ec0ff */
        /* <DEDUP_REMOVED lines=101> */
[----:B------:R1:W-:Y:S02]  /*bda0*/  STS.128 [R0], R4 ;  /* 0x0000000400007388 */ /* 0x0003e40000000c00 */
.L_x_10013:
[----:B------:R-:W-:Y:S05]  /*bdb0*/  BSYNC B1 ;  /* 0x0000000000017941 */ /* 0x000fea0003800000 */
.L_x_10012:
[----:B01----:R-:W-:-:S05]  /*bdc0*/  VIADD R4, R195, 0x40 ;  /* 0x00000040c3047836 */ /* 0x003fca0000000000 */
[----:B------:R-:W-:-:S13]  /*bdd0*/  ISETP.GE.AND P0, PT, R4, R14, PT ;  /* 0x0000000e0400720c */ /* 0x000fda0003f06270 */
[----:B------:R-:W-:Y:S05]  /*bde0*/  @P0 BRA `(.L_x_10016) ;  /* 0x0000003400300947 */ /* 0x000fea0003800000 */
[----:B------:R-:W0:Y:S01]  /*bdf0*/  LDC R5, c[0x0][0x3f4] ;  /* 0x0000fd00ff057b82 */ /* 0x000e220000000800 */
        /* <DEDUP_REMOVED lines=34> */
[----:B0-----:R-:W-:-:S02]  /*c020*/  F2FP.F16.E4M3.UNPACK_B R14, R6.H1 ;  /* 0x00000006ff0e723e */ /* 0x001fc400030006ff */
        /* <DEDUP_REMOVED lines=21> */
[----:B------:R-:W-:Y:S01]  /*c180*/  FFMA.FTZ R38, R13, R31, R14 ;  /* 0x0000001f0d267223 */ /* 0x000fe2000001000e */
        /* <DEDUP_REMOVED lines=69> */
.L_x_10018:
[----:B------:R-:W-:Y:S05]  /*c5e0*/  BSYNC B1 ;  /* 0x0000000000017941 */ /* 0x000fea0003800000 */
.L_x_10017:
[----:B------:R-:W-:Y:S05]  /*c5f0*/  @P1 BRA `(.L_x_10016) ;  /* 0x0000002c002c1947 */ /* 0x000fea0003800000 */
[----:B0-----:R-:W0:Y:S01]  /*c600*/  LDS.128 R4, [R0+0x2000] ;  /* 0x0020000000047984 */ /* 0x001e220000000c00 */
        /* <DEDUP_REMOVED lines=118> */
.L_x_10003:
[----:B------:R-:W0:Y:S01]  /*cd70*/  LDC R34, c[0x0][0x448] ;  /* 0x00011200ff227b82 */ /* 0x000e220000000800 */
[----:B------:R-:W-:Y:S01]  /*cd80*/  IMAD R3, R227, 0x40, R38 ;  /* 0x00000040e3037824 */ /* 0x000fe200078e0226 */
[----:B------:R-:W-:Y:S01]  /*cd90*/  MOV R4, R26 ;  /* 0x0000001a00047202 */ /* 0x000fe20000000f00 */
        /* <DEDUP_REMOVED lines=27> */
[----:B------:R-:W-:Y:S01]  /*cf50*/  IMAD R34, R191, R34, RZ ;  /* 0x00000022bf227224 */ /* 0x000fe200078e02ff */
[----:B------:R-:W-:Y:S02]  /*cf60*/  ULDC.64 UR4, c[0x0][0x208] ;  /* 0x0000820000047ab9 */ /* 0x000fe40000000a00 */
        /* <DEDUP_REMOVED lines=22> */
[----:B--2---:R-:W-:Y:S01]  /*d0d0*/  @!P1 IMAD.MOV.U32 R32, RZ, RZ, R4 ;  /* 0x000000ffff209224 */ /* 0x004fe200078e0004 */
[----:B------:R-:W-:Y:S01]  /*d0e0*/  @!P1 MOV R31, R7 ;  /* 0x00000007001f9202 */ /* 0x000fe20000000f00 */
[----:B------:R-:W-:Y:S01]  /*d0f0*/  @!P1 IMAD.MOV.U32 R33, RZ, RZ, R5 ;  /* 0x000000ffff219224 */ /* 0x000fe200078e0005 */
[----:B------:R-:W-:Y:S01]  /*d100*/  CS2R R4, SRZ ;  /* 0x0000000000047805 */ /* 0x000fe2000001ff00 */
[----:B------:R-:W-:-:S02]  /*d110*/  @!P1 IMAD.MOV.U32 R30, RZ, RZ, R6 ;  /* 0x000000ffff1e9224 */ /* 0x000fc400078e0006 */
[----:B---3--:R-:W-:Y:S02]  /*d120*/  @!P1 IMAD.MOV.U32 R28, RZ, RZ, R24 ;  /* 0x000000ffff1c9224 */ /* 0x008fe400078e0018 */
[----:B------:R-:W-:Y:S02]  /*d130*/  @!P1 IMAD.MOV.U32 R29, RZ, RZ, R25 ;  /* 0x000000ffff1d9224 */ /* 0x000fe400078e0019 */
[----:B------:R-:W-:Y:S02]  /*d140*/  @!P1 IMAD.MOV.U32 R20, RZ, RZ, R26 ;  /* 0x000000ffff149224 */ /* 0x000fe400078e001a */
[----:B01--4-:R-:W-:-:S07]  /*d150*/  @!P1 IMAD.MOV.U32 R21, RZ, RZ, R27 ;  /* 0x000000ffff159224 */ /* 0x013fce00078e001b */
.L_x_10284:
        /* <DEDUP_REMOVED lines=11> */
[C---:B------:R-:W-:Y:S01]  /*d210*/  IADD3 R4, P2, R16.reuse, R14, RZ ;  /* 0x0000000e10047210 */ /* 0x040fe20007f5e0ff */
[----:B------:R-:W-:Y:S01]  /*d220*/  ULDC.64 UR4, c[0x0][0x208] ;  /* 0x0000820000047ab9 */ /* 0x000fe20000000a00 */
[----:B------:R-:W-:-:S03]  /*d230*/  IADD3 R8, P1, R16, R35, RZ ;  /* 0x0000002310087210 */ /* 0x000fc60007f3e0ff */
[----:B------:R-:W-:Y:S01]  /*d240*/  IMAD.X R5, R37, 0x1, R17, P2 ;  /* 0x0000000125057824 */ /* 0x000fe200010e0611 */
[----:B------:R-:W-:-:S05]  /*d250*/  IADD3.X R9, R3, R17, RZ, P1, !PT ;  /* 0x0000001103097210 */ /* 0x000fca0000ffe4ff */
[----:B------:R-:W5:Y:S04]  /*d260*/  LD.E.128 R4, desc[UR4][R4.64] ;  /* 0x0000000404047980 */ /* 0x000f68000c101d00 */
[----:B------:R-:W5:Y:S02]  /*d270*/  LD.E.128 R8, desc[UR4][R8.64] ;  /* 0x0000000408087980 */ /* 0x000f64000c101d00 */
.L_x_10021:
[----:B------:R-:W-:Y:S05]  /*d280*/  BSYNC B1 ;  /* 0x0000000000017941 */ /* 0x000fea0003800000 */
.L_x_10020:
[----:B------:R-:W2:Y:S01]  /*d290*/  LDL R0, [R1+0x8] ;  /* 0x0000080001007983 */ /* 0x000ea20000100800 */
[----:B------:R-:W-:Y:S01]  /*d2a0*/  VIADDMNMX R34, R34, -R199, 0x80, PT ;  /* 0x0000008022227446 */ /* 0x000fe200038009c7 */
[----:B------:R-:W-:Y:S03]  /*d2b0*/  BSSY B1, `(.L_x_10022) ;  /* 0x000000c000017945 */ /* 0x000fe60003800000 */
[C---:B------:R-:W-:Y:S02]  /*d2c0*/  ISETP.GE.OR P2, PT, R195.reuse, R34, P0 ;  /* 0x00000022c300720c */ /* 0x040fe40000746670 */
[----:B--2---:R-:W-:Y:S01]  /*d2d0*/  R2UR UR5, R0 ;  /* 0x00000000000572ca */ /* 0x004fe200000e0000 */
[----:B------:R-:W-:-:S05]  /*d2e0*/  VIADD R0, R195, 0x40 ;  /* 0x00000040c3007836 */ /* 0x000fca0000000000 */
[----:B------:R-:W-:-:S07]  /*d2f0*/  ISETP.GE.OR P0, PT, R0, R34, P0 ;  /* 0x000000220000720c */ /* 0x000fce0000706670 */
[----:B------:R-:W-:-:S04]  /*d300*/  ULEA.HI UR4, UR5, UR5, URZ, 0x1 ;  /* 0x0000000505047291 */ /* 0x000fc8000f8f083f */
[----:B------:R-:W-:-:S04]  /*d310*/  ULOP3.LUT UR4, UR4, 0xfffffffe, URZ, 0xc0, !UPT ;  /* 0xfffffffe04047892 */ /* 0x000fc8000f8ec03f */
[----:B------:R-:W-:-:S06]  /*d320*/  UIADD3 UR4, UR5, -UR4, URZ ;  /* 0x8000000405047290 */ /* 0x000fcc000fffe03f */
[----:B------:R-:W-:-:S05]  /*d330*/  IMAD.U32 R3, RZ, RZ, UR4 ;  /* 0x00000004ff037e24 */ /* 0x000fca000f8e00ff */
[----:B------:R-:W-:-:S04]  /*d340*/  SHF.L.U32 R3, R3, 0x1f, RZ ;  /* 0x0000001f03037819 */ /* 0x000fc800000006ff */
[----:B------:R-:W0:Y:S02]  /*d350*/  SYNCS.PHASECHK.TRANS64.TRYWAIT P1, [R18+URZ+0x22800], R3 ;  /* 0x02280003120075a7 */ /* 0x000e24000802017f */
[----:B0-----:R-:W-:Y:S05]  /*d360*/  @!P1 BRA `(.L_x_10023) ;  /* 0x000001a4001c9947 */ /* 0x001fea0003800000 */
.L_x_10285:
[----:B------:R-:W-:Y:S05]  /*d370*/  BSYNC B1 ;  /* 0x0000000000017941 */ /* 0x000fea0003800000 */
.L_x_10022:
[----:B------:R-:W-:Y:S04]  /*d380*/  BSSY B1, `(.L_x_10024) ;  /* 0x0000100000017945 */ /* 0x000fe80003800000 */
[----:B------:R-:W-:Y:S05]  /*d390*/  @P2 BRA `(.L_x_10025) ;  /* 0x0000000c00f82947 */ /* 0x000fea0003800000 */
[----:B------:R-:W-:Y:S02]  /*d3a0*/  SHF.R.U32.HI R0, RZ, 0x8, R32 ;  /* 0x00000008ff007819 */ /* 0x000fe40000011620 */
[----:B0-----:R-:W-:Y:S02]  /*d3b0*/  LOP3.LUT R3, R32, 0xff, RZ, 0xc0, !PT ;  /* 0x000000ff20037812 */ /* 0x001fe400078ec0ff */
        /* <DEDUP_REMOVED lines=30> */
[--C-:B------:R-:W-:Y:S02]  /*d5a0*/  IADD3 R3, R18, R3, R203.reuse ;  /* 0x0000000312037210 */ /* 0x100fe40007ffe0cb */
        /* <DEDUP_REMOVED lines=16> */
[----:B------:R-:W-:Y:S02]  /*d6b0*/  PRMT R37, R37, 0x7054, R38 ;  /* 0x0000705425257816 */ /* 0x000fe40000000026 */
[----:B------:R-:W-:Y:S02]  /*d6c0*/  SHF.R.U32.HI R38, RZ, 0x10, R29 ;  /* 0x00000010ff267819 */ /* 0x000fe4000001161d */
[----:B------:R-:W-:-:S02]  /*d6d0*/  LOP3.LUT R40, R40, 0xff, RZ, 0xc0, !PT ;  /* 0x000000ff28287812 */ /* 0x000fc400078ec0ff */
[----:B------:R-:W-:Y:S02]  /*d6e0*/  LOP3.LUT R38, R38, 0xff, RZ, 0xc0, !PT ;  /* 0x000000ff26267812 */ /* 0x000fe400078ec0ff */
[----:B------:R-:W-:Y:S02]  /*d6f0*/  SHF.R.U32.HI R42, RZ, 0x10, R31 ;  /* 0x00000010ff2a7819 */ /* 0x000fe4000001161f */
[----:B------:R-:W-:Y:S02]  /*d700*/  PRMT R35, R34, 0x7054, R35 ;  /* 0x0000705422237816 */ /* 0x000fe40000000023 */
[----:B------:R-:W-:Y:S02]  /*d710*/  PRMT R43, R40, 0x7054, R41 ;  /* 0x00007054282b7816 */ /* 0x000fe40000000029 */
[----:B------:R-:W-:Y:S02]  /*d720*/  SHF.R.U32.HI R34, RZ, 0x10, R28 ;  /* 0x00000010ff227819 */ /* 0x000fe4000001161c */
[----:B------:R-:W-:-:S02]  /*d730*/  SHF.R.U32.HI R40, RZ, 0x10, R20 ;  /* 0x00000010ff287819 */ /* 0x000fc40000011614 */
[----:B------:R-:W-:Y:S02]  /*d740*/  PRMT R49, R38, 0x7054, R49 ;  /* 0x0000705426317816 */ /* 0x000fe40000000031 */
[----:B------:R-:W-:Y:S02]  /*d750*/  SHF.R.U32.HI R41, RZ, 0x10, R21 ;  /* 0x00000010ff297819 */ /* 0x000fe40000011615 */
[----:B------:R-:W-:Y:S02]  /*d760*/  LOP3.LUT R42, R42, 0xff, RZ, 0xc0, !PT ;  /* 0x000000ff2a2a7812 */ /* 0x000fe400078ec0ff */
[----:B------:R-:W-:Y:S02]  /*d770*/  LOP3.LUT R34, R34, 0xff, RZ, 0xc0, !PT ;  /* 0x000000ff22227812 */ /* 0x000fe400078ec0ff */
[----:B------:R-:W-:Y:S02]  /*d780*/  LOP3.LUT R40, R40, 0xff, RZ, 0xc0, !PT ;  /* 0x000000ff28287812 */ /* 0x000fe400078ec0ff */
[----:B------:R-:W-:-:S02]  /*d790*/  LOP3.LUT R49, R49, 0xff000000, R29, 0xf8, !PT ;  /* 0xff00000031317812 */ /* 0x000fc400078ef81d */
[----:B------:R-:W-:Y:S02]  /*d7a0*/  LOP3.LUT R41, R41, 0xff, RZ, 0xc0, !PT ;  /* 0x000000ff29297812 */ /* 0x000fe400078ec0ff */
[----:B------:R-:W-:Y:S02]  /*d7b0*/  PRMT R45, R42, 0x7054, R45 ;  /* 0x000070542a2d7816 */ /* 0x000fe4000000002d */
[----:B------:R-:W-:Y:S02]  /*d7c0*/  PRMT R47, R34, 0x7054, R47 ;  /* 0x00007054222f7816 */ /* 0x000fe4000000002f */
[----:B------:R-:W-:Y:S02]  /*d7d0*/  PRMT R51, R40, 0x7054, R51 ;  /* 0x0000705428337816 */ /* 0x000fe40000000033 */
[----:B------:R-:W-:Y:S02]  /*d7e0*/  LOP3.LUT R42, R37, 0xff000000, R33, 0xf8, !PT ;  /* 0xff000000252a7812 */ /* 0x000fe400078ef821 */
[----:B------:R-:W-:-:S02]  /*d7f0*/  F2FP.F16.E4M3.UNPACK_B R46, R49.H1 ;  /* 0x00000031ff2e723e */ /* 0x000fc400030006ff */
[----:B0-----:R-:W-:Y:S02]  /*d800*/  F2FP.F16.E4M3.UNPACK_B R34, R25.H1 ;  /* 0x00000019ff22723e */ /* 0x001fe400030006ff */
[----:B------:R-:W-:Y:S02]  /*d810*/  PRMT R53, R41, 0x7054, R44 ;  /* 0x0000705429357816 */ /* 0x000fe4000000002c */
[----:B------:R-:W-:Y:S02]  /*d820*/  LOP3.LUT R41, R35, 0xff000000, R32, 0xf8, !PT ;  /* 0xff00000023297812 */ /* 0x000fe400078ef820 */
[----:B------:R-:W-:Y:S02]  /*d830*/  LOP3.LUT R30, R43, 0xff000000, R30, 0xf8, !PT ;  /* 0xff0000002b1e7812 */ /* 0x000fe400078ef81e */
[----:B------:R-:W-:Y:S02]  /*d840*/  LOP3.LUT R44, R45, 0xff000000, R31, 0xf8, !PT ;  /* 0xff0000002d2c7812 */ /* 0x000fe400078ef81f */
[----:B------:R-:W-:-:S02]  /*d850*/  LOP3.LUT R47, R47, 0xff000000, R28, 0xf8, !PT ;  /* 0xff0000002f2f7812 */ /* 0x000fc400078ef81c */
[----:B------:R-:W-:Y:S01]  /*d860*/  LOP3.LUT R48, R51, 0xff000000, R20, 0xf8, !PT ;  /* 0xff00000033307812 */ /* 0x000fe200078ef814 */
[----:B------:R-:W-:Y:S01]  /*d870*/  HADD2.F32 R51, -RZ, R46.H0_H0 ;  /* 0x2000002eff337230 */ /* 0x000fe20000004100 */
[----:B------:R-:W-:Y:S02]  /*d880*/  F2FP.F16.E4M3.UNPACK_B R43, R42.H1 ;  /* 0x0000002aff2b723e */ /* 0x000fe400030006ff */
[-C--:B-1----:R-:W-:Y:S02]  /*d890*/  F2FP.F16.E4M3.UNPACK_B R31, R15.reuse ;  /* 0x0000000fff1f723e */ /* 0x082fe400020006ff */
[----:B------:R-:W-:Y:S01]  /*d8a0*/  F2FP.F16.E4M3.UNPACK_B R32, R15.H1 ;  /* 0x0000000fff20723e */ /* 0x000fe200030006ff */
[----:B------:R-:W-:Y:S01]  /*d8b0*/  HADD2.F32 R45, -RZ, R43.H0_H0 ;  /* 0x2000002bff2d7230 */ /* 0x000fe20000004100 */
[----:B------:R-:W-:Y:S02]  /*d8c0*/  F2FP.F16.E4M3.UNPACK_B R28, R13.H1 ;  /* 0x0000000dff1c723e */ /* 0x000fe400030006ff */
[----:B------:R-:W-:-:S02]  /*d8d0*/  F2FP.F16.E4M3.UNPACK_B R15, R12 ;  /* 0x0000000cff0f723e */ /* 0x000fc400020006ff */
[----:B------:R-:W-:Y:S01]  /*d8e0*/  F2FP.F16.E4M3.UNPACK_B R20, R12.H1 ;  /* 0x0000000cff14723e */ /* 0x000fe200030006ff */
[--C-:B------:R-:W-:Y:S01]  /*d8f0*/  HADD2.F32 R12, -RZ, R34.reuse.H0_H0 ;  /* 0x20000022ff0c7230 */ /* 0x100fe20000004100 */
[----:B------:R-:W-:Y:S01]  /*d900*/  LOP3.LUT R50, R53, 0xff000000, R21, 0xf8, !PT ;  /* 0xff00000035327812 */ /* 0x000fe200078ef815 */
[----:B------:R-:W-:Y:S01]  /*d910*/  HADD2.F32 R34, -RZ, R34.H1_H1 ;  /* 0x30000022ff227230 */ /* 0x000fe20000004100 */
[----:B------:R-:W-:Y:S02]  /*d920*/  F2FP.F16.E4M3.UNPACK_B R21, R13 ;  /* 0x0000000dff15723e */ /* 0x000fe400020006ff */
[-C--:B------:R-:W-:Y:S01]  /*d930*/  F2FP.F16.E4M3.UNPACK_B R13, R14.reuse ;  /* 0x0000000eff0d723e */ /* 0x080fe200020006ff */
[----:B------:R-:W-:Y:S01]  /*d940*/  FMUL.FTZ R53, R12, R51 ;  /* 0x000000330c357220 */ /* 0x000fe20000410000 */
[----:B------:R-:W-:Y:S01]  /*d950*/  F2FP.F16.E4M3.UNPACK_B R29, R14.H1 ;  /* 0x0000000eff1d723e */ /* 0x000fe200030006ff */
[--C-:B------:R-:W-:Y:S01]  /*d960*/  HADD2.F32 R14, -RZ, R28.reuse.H0_H0 ;  /* 0x2000001cff0e7230 */ /* 0x100fe20000004100 */
[----:B------:R-:W-:Y:S01]  /*d970*/  F2FP.F16.E4M3.UNPACK_B R33, R25 ;  /* 0x00000019ff21723e */ /* 0x000fe200020006ff */
[----:B------:R-:W-:Y:S01]  /*d980*/  HADD2.F32 R28, -RZ, R28.H1_H1 ;  /* 0x3000001cff1c7230 */ /* 0x000fe20000004100 */
[----:B------:R-:W-:-:S02]  /*d990*/  F2FP.F16.E4M3.UNPACK_B R38, R27 ;  /* 0x0000001bff26723e */ /* 0x000fc400020006ff */
[----:B------:R-:W-:Y:S02]  /*d9a0*/  F2FP.F16.E4M3.UNPACK_B R40, R27.H1 ;  /* 0x0000001bff28723e */ /* 0x000fe400030006ff */
[-C--:B------:R-:W-:Y:S02]  /*d9b0*/  F2FP.F16.E4M3.UNPACK_B R25, R24.reuse ;  /* 0x00000018ff19723e */ /* 0x080fe400020006ff */
[----:B------:R-:W-:Y:S01]  /*d9c0*/  F2FP.F16.E4M3.UNPACK_B R27, R24.H1 ;  /* 0x00000018ff1b723e */ /* 0x000fe200030006ff */
[-C--:B------:R-:W-:Y:S01]  /*d9d0*/  FMUL.FTZ R24, R12, R45.reuse ;  /* 0x0000002d0c187220 */ /* 0x080fe20000410000 */
[C---:B------:R-:W-:Y:S01]  /*d9e0*/  FFMA.FTZ R12, R14.reuse, R45, -R53 ;  /* 0x0000002d0e0c7223 */ /* 0x040fe20000010835 */
[----:B------:R-:W-:Y:S01]  /*d9f0*/  F2FP.F16.E4M3.UNPACK_B R49, R49 ;  /* 0x00000031ff31723e */ /* 0x000fe200020006ff */
[----:B------:R-:W-:Y:S01]  /*da00*/  HADD2.F32 R53, -RZ, R46.H1_H1 ;  /* 0x3000002eff357230 */ /* 0x000fe20000004100 */
[----:B------:R-:W-:Y:S01]  /*da10*/  F2FP.F16.E4M3.UNPACK_B R42, R42 ;  /* 0x0000002aff2a723e */ /* 0x000fe200020006ff */
[----:B------:R-:W-:Y:S01]  /*da20*/  HADD2.F32 R45, -RZ, R43.H1_H1 ;  /* 0x3000002bff2d7230 */ /* 0x000fe20000004100 */
[-C--:B------:R-:W-:Y:S01]  /*da30*/  F2FP.F16.E4M3.UNPACK_B R35, R26.reuse ;  /* 0x0000001aff23723e */ /* 0x080fe200020006ff */
[----:B------:R-:W-:Y:S01]  /*da40*/  FFMA.FTZ R14, R14, R51, R24 ;  /* 0x000000330e0e7223 */ /* 0x000fe20000010018 */
[----:B------:R-:W-:Y:S01]  /*da50*/  F2FP.F16.E4M3.UNPACK_B R37, R26.H1 ;  /* 0x0000001aff25723e */ /* 0x000fe200030006ff */
[----:B------:R-:W-:-:S02]  /*da60*/  HADD2.F32 R51, -RZ, R49.H0_H0 ;  /* 0x20000031ff337230 */ /* 0x000fc40000004100 */
[C---:B------:R-:W-:Y:S01]  /*da70*/  FMUL.FTZ R57, R34.reuse, R53 ;  /* 0x0000003522397220 */ /* 0x040fe20000410000 */
[----:B------:R-:W-:Y:S02]  /*da80*/  HADD2.F32 R26, -RZ, R33.H0_H0 ;  /* 0x20000021ff1a7230 */ /* 0x000fe40000004100 */
[-C--:B------:R-:W-:Y:S01]  /*da90*/  FMUL.FTZ R34, R34, R45.reuse ;  /* 0x0000002d22227220 */ /* 0x080fe20000410000 */
[----:B------:R-:W-:Y:S02]  /*daa0*/  HADD2.F32 R43, -RZ, R42.H0_H0 ;  /* 0x2000002aff2b7230 */ /* 0x000fe40000004100 */
[----:B------:R-:W-:Y:S01]  /*dab0*/  FFMA.FTZ R57, R28, R45, -R57 ;  /* 0x0000002d1c397223 */ /* 0x000fe20000010839 */
[----:B------:R-:W-:Y:S02]  /*dac0*/  HADD2.F32 R24, -RZ, R21.H0_H0 ;  /* 0x20000015ff187230 */ /* 0x000fe40000004100 */
[----:B------:R-:W-:Y:S01]  /*dad0*/  FMUL.FTZ R55, R26, R51 ;  /* 0x000000331a377220 */ /* 0x000fe20000410000 */
        /* <DEDUP_REMOVED lines=10> */
[----:B------:R-:W-:Y:S02]  /*db80*/  HADD2.F32 R49, -RZ, R45.H0_H0 ;  /* 0x2000002dff317230 */ /* 0x000fe40000004100 */
[C---:B------:R-:W-:Y:S01]  /*db90*/  FMUL.FTZ R46, R33.reuse, R34 ;  /* 0x00000022212e7220 */ /* 0x040fe20000410000 */
[----:B------:R-:W-:Y:S02]  /*dba0*/  HADD2.F32 R26, -RZ, R40.H0_H0 ;  /* 0x20000028ff1a7230 */ /* 0x000fe40000004100 */
[----:B------:R-:W-:Y:S01]  /*dbb0*/  FMUL.FTZ R33, R33, R42 ;  /* 0x0000002a21217220 */ /* 0x000fe20000410000 */
[----:B------:R-:W-:Y:S01]  /*dbc0*/  HADD2.F32 R43, -RZ, R28.H0_H0 ;  /* 0x2000001cff2b7230 */ /* 0x000fe20000004100 */
[----:B------:R-:W-:Y:S01]  /*dbd0*/  F2FP.F16.E4M3.UNPACK_B R44, R44 ;  /* 0x0000002cff2c723e */ /* 0x000fe200020006ff */
[----:B------:R-:W-:-:S02]  /*dbe0*/  HADD2.F32 R21, -RZ, R21.H1_H1 ;  /* 0x30000015ff157230 */ /* 0x000fc40000004100 */
[C---:B------:R-:W-:Y:S01]  /*dbf0*/  FMUL.FTZ R59, R26.reuse, R49 ;  /* 0x000000311a3b7220 */ /* 0x040fe20000410000 */
[----:B------:R-:W-:Y:S02]  /*dc00*/  HADD2.F32 R24, -RZ, R32.H0_H0 ;  /* 0x20000020ff187230 */ /* 0x000fe40000004100 */
[-C--:B------:R-:W-:Y:S01]  /*dc10*/  FMUL.FTZ R26, R26, R43.reuse ;  /* 0x0000002b1a1a7220 */ /* 0x080fe20000410000 */
[----:B------:R-:W-:Y:S02]  /*dc20*/  HADD2.F32 R45, -RZ, R45.H1_H1 ;  /* 0x3000002dff2d7230 */ /* 0x000fe40000004100 */
[C---:B------:R-:W-:Y:S01]  /*dc30*/  FFMA.FTZ R46, R21.reuse, R42, -R46 ;  /* 0x0000002a152e7223 */ /* 0x040fe2000001082e */
[----:B------:R-:W-:Y:S01]  /*dc40*/  FFMA.FTZ R42, R21, R34, R33 ;  /* 0x00000022152a7223 */ /* 0x000fe20000010021 */
[----:B------:R-:W-:Y:S02]  /*dc50*/  HADD2.F32 R40, -RZ, R40.H1_H1 ;  /* 0x30000028ff287230 */ /* 0x000fe40000004100 */
[C---:B------:R-:W-:Y:S01]  /*dc60*/  FFMA.FTZ R56, R24.reuse, R43, -R59 ;  /* 0x0000002b18387223 */ /* 0x040fe2000001083b */
[----:B------:R-:W-:Y:S01]  /*dc70*/  FFMA.FTZ R58, R24, R49, R26 ;  /* 0x00000031183a7223 */ /* 0x000fe2000001001a */
[----:B------:R-:W-:-:S02]  /*dc80*/  HADD2.F32 R33, -RZ, R28.H1_H1 ;  /* 0x3000001cff217230 */ /* 0x000fc40000004100 */
[----:B------:R-:W-:Y:S02]  /*dc90*/  HADD2.F32 R28, -RZ, R50.H0_H0 ;  /* 0x20000032ff1c7230 */ /* 0x000fe40000004100 */
[C---:B------:R-:W-:Y:S01]  /*dca0*/  FMUL.FTZ R49, R40.reuse, R45 ;  /* 0x0000002d28317220 */ /* 0x040fe20000410000 */
[----:B------:R-:W-:Y:S02]  /*dcb0*/  HADD2.F32 R24, -RZ, R38.H0_H0 ;  /* 0x20000026ff187230 */ /* 0x000fe40000004100 */
[----:B------:R-:W-:Y:S01]  /*dcc0*/  FMUL.FTZ R40, R40, R33 ;  /* 0x0000002128287220 */ /* 0x000fe20000410000 */
[----:B------:R-:W-:Y:S02]  /*dcd0*/  HADD2.F32 R32, -RZ, R32.H1_H1 ;  /* 0x30000020ff207230 */ /* 0x000fe40000004100 */
        /* <DEDUP_REMOVED lines=11> */
[----:B------:R-:W-:Y:S01]  /*dd90*/  F2FP.F16.E4M3.UNPACK_B R47, R47 ;  /* 0x0000002fff2f723e */ /* 0x000fe200020006ff */
[----:B------:R-:W-:Y:S01]  /*dda0*/  HADD2.F32 R38, -RZ, R38.H1_H1 ;  /* 0x30000026ff267230 */ /* 0x000fe20000004100 */
[----:B------:R-:W-:Y:S01]  /*ddb0*/  F2FP.F16.E4M3.UNPACK_B R41, R41 ;  /* 0x00000029ff29723e */ /* 0x000fe200020006ff */
[----:B------:R-:W-:Y:S01]  /*ddc0*/  HADD2.F32 R33, -RZ, R32.H0_H0 ;  /* 0x20000020ff217230 */ /* 0x000fe20000004100 */
[----:B------:R-:W-:Y:S01]  /*ddd0*/  F2FP.SATFINITE.E4M3.F32.PACK_AB_MERGE_C R58, R63, R58, RZ ;  /* 0x0000003a3f3a723e */ /* 0x000fe200048070ff */
[----:B------:R-:W-:-:S02]  /*dde0*/  HADD2.F32 R24, -RZ, R27.H0_H0 ;  /* 0x2000001bff187230 */ /* 0x000fc40000004100 */
[----:B------:R-:W-:Y:S01]  /*ddf0*/  FMUL.FTZ R40, R38, R50 ;  /* 0x0000003226287220 */ /* 0x000fe20000410000 */
[----:B------:R-:W-:Y:S02]  /*de00*/  HADD2.F32 R44, -RZ, R44.H1_H1 ;  /* 0x3000002cff2c7230 */ /* 0x000fe40000004100 */
[----:B------:R-:W-:Y:S02]  /*de10*/  HADD2.F32 R28, -RZ, R26.H0_H0 ;  /* 0x2000001aff1c7230 */ /* 0x000fe40000004100 */
[----:B------:R-:W-:Y:S01]  /*de20*/  FMUL.FTZ R34, R24, R33 ;  /* 0x0000002118227220 */ /* 0x000fe20000410000 */
[----:B------:R-:W-:Y:S02]  /*de30*/  HADD2.F32 R31, -RZ, R31.H1_H1 ;  /* 0x3000001fff1f7230 */ /* 0x000fe40000004100 */
[----:B------:R-:W-:Y:S01]  /*de40*/  FMUL.FTZ R43, R38, R44 ;  /* 0x0000002c262b7220 */ /* 0x000fe20000410000 */
[----:B------:R-:W-:Y:S02]  /*de50*/  HADD2.F32 R21, -RZ, R20.H0_H0 ;  /* 0x20000014ff157230 */ /* 0x000fe40000004100 */
[----:B------:R-:W-:Y:S01]  /*de60*/  FMUL.FTZ R24, R24, R28 ;  /* 0x0000001c18187220 */ /* 0x000fe20000410000 */
[----:B------:R-:W-:-:S02]  /*de70*/  HADD2.F32 R32, -RZ, R32.H1_H1 ;  /* 0x30000020ff207230 */ /* 0x000fc40000004100 */
[C---:B------:R-:W-:Y:S01]  /*de80*/  FFMA.FTZ R54, R31.reuse, R44, -R40 ;  /* 0x0000002c1f367223 */ /* 0x040fe20000010828 */
[----:B------:R-:W-:Y:S02]  /*de90*/  HADD2.F32 R27, -RZ, R27.H1_H1 ;  /* 0x3000001bff1b7230 */ /* 0x000fe40000004100 */
[----:B------:R-:W-:Y:S01]  /*dea0*/  FFMA.FTZ R59, R31, R50, R43 ;  /* 0x000000321f3b7223 */ /* 0x000fe2000001002b */
[----:B------:R-:W-:Y:S02]  /*deb0*/  HADD2.F32 R26, -RZ, R26.H1_H1 ;  /* 0x3000001aff1a7230 */ /* 0x000fe40000004100 */
[C---:B------:R-:W-:Y:S01]  /*dec0*/  FFMA.FTZ R40, R21.reuse, R33, R24 ;  /* 0x0000002115287223 */ /* 0x040fe20000010018 */
[----:B------:R-:W-:Y:S02]  /*ded0*/  HADD2.F32 R20, -RZ, R20.H1_H1 ;  /* 0x30000014ff147230 */ /* 0x000fe40000004100 */
[----:B------:R-:W-:Y:S01]  /*dee0*/  FFMA.FTZ R38, R21, R28, -R34 ;  /* 0x0000001c15267223 */ /* 0x000fe20000010822 */
[C---:B------:R-:W-:Y:S01]  /*def0*/  FMUL.FTZ R31, R27.reuse, R32 ;  /* 0x000000201b1f7220 */ /* 0x040fe20000410000 */
[----:B------:R-:W-:Y:S01]  /*df00*/  FMUL.FTZ R33, R27, R26 ;  /* 0x0000001a1b217220 */ /* 0x000fe20000410000 */
[----:B------:R-:W-:Y:S01]  /*df10*/  HADD2.F32 R27, -RZ, R47.H0_H0 ;  /* 0x2000002fff1b7230 */ /* 0x000fe20000004100 */
[----:B------:R-:W-:Y:S01]  /*df20*/  F2FP.F16.E4M3.UNPACK_B R28, R48.H1 ;  /* 0x00000030ff1c723e */ /* 0x000fe200030006ff */
[----:B------:R-:W-:-:S02]  /*df30*/  HADD2.F32 R21, -RZ, R25.H0_H0 ;  /* 0x20000019ff157230 */ /* 0x000fc40000004100 */
[C---:B------:R-:W-:Y:S01]  /*df40*/  FFMA.FTZ R43, R20.reuse, R26, -R31 ;  /* 0x0000001a142b7223 */ /* 0x040fe2000001081f */
        /* <DEDUP_REMOVED lines=11> */
[----:B------:R-:W-:Y:S02]  /*e000*/  HADD2.F32 R15, -RZ, R15.H1_H1 ;  /* 0x3000000fff0f7230 */ /* 0x000fe40000004100 */
[C---:B------:R-:W-:Y:S01]  /*e010*/  FMUL.FTZ R34, R25.reuse, R26 ;  /* 0x0000001a19227220 */ /* 0x040fe20000410000 */
[----:B------:R-:W-:Y:S01]  /*e020*/  F2FP.F16.E4M3.UNPACK_B R21, R30.H1 ;  /* 0x0000001eff15723e */ /* 0x000fe200030006ff */
[-C--:B------:R-:W-:Y:S01]  /*e030*/  FMUL.FTZ R27, R25, R24.reuse ;  /* 0x00000018191b7220 */ /* 0x080fe20000410000 */
[----:B------:R-:W-:Y:S02]  /*e040*/  HADD2.F32 R25, -RZ, R28.H0_H0 ;  /* 0x2000001cff197230 */ /* 0x000fe40000004100 */
        /* <DEDUP_REMOVED lines=13> */
[----:B------:R-:W-:Y:S02]  /*e120*/  HADD2.F32 R29, -RZ, R29.H1_H1 ;  /* 0x3000001dff1d7230 */ /* 0x000fe40000004100 */
[C---:B------:R-:W-:Y:S01]  /*e130*/  FMUL.FTZ R24, R37.reuse, R28 ;  /* 0x0000001c25187220 */ /* 0x040fe20000410000 */
[--C-:B------:R-:W-:Y:S02]  /*e140*/  HADD2.F32 R20, -RZ, R35.reuse.H0_H0 ;  /* 0x20000023ff147230 */ /* 0x100fe40000004100 */
[-C--:B------:R-:W-:Y:S01]  /*e150*/  FMUL.FTZ R21, R37, R26.reuse ;  /* 0x0000001a25157220 */ /* 0x080fe20000410000 */
[----:B------:R-:W-:Y:S02]  /*e160*/  HADD2.F32 R35, -RZ, R35.H1_H1 ;  /* 0x30000023ff237230 */ /* 0x000fe40000004100 */
[----:B------:R-:W-:Y:S01]  /*e170*/  FFMA.FTZ R37, R29, R26, -R24 ;  /* 0x0000001a1d257223 */ /* 0x000fe20000010818 */
[----:B------:R-:W-:-:S02]  /*e180*/  HADD2.F32 R24, -RZ, R48.H0_H0 ;  /* 0x20000030ff187230 */ /* 0x000fc40000004100 */
[----:B------:R-:W-:Y:S01]  /*e190*/  FFMA.FTZ R50, R29, R28, R21 ;  /* 0x0000001c1d327223 */ /* 0x000fe20000010015 */
[----:B------:R-:W-:Y:S02]  /*e1a0*/  HADD2.F32 R21, -RZ, R30.H0_H0 ;  /* 0x2000001eff157230 */ /* 0x000fe40000004100 */
[----:B------:R-:W-:Y:S02]  /*e1b0*/  HADD2.F32 R48, -RZ, R48.H1_H1 ;  /* 0x30000030ff307230 */ /* 0x000fe40000004100 */
[C---:B------:R-:W-:Y:S01]  /*e1c0*/  FMUL.FTZ R26, R20.reuse, R24 ;  /* 0x00000018141a7220 */ /* 0x040fe20000410000 */
[----:B------:R-:W-:Y:S02]  /*e1d0*/  HADD2.F32 R30, -RZ, R30.H1_H1 ;  /* 0x3000001eff1e7230 */ /* 0x000fe40000004100 */
[----:B------:R-:W-:Y:S01]  /*e1e0*/  FMUL.FTZ R25, R20, R21 ;  /* 0x0000001514197220 */ /* 0x000fe20000410000 */
[--C-:B------:R-:W-:Y:S02]  /*e1f0*/  HADD2.F32 R15, -RZ, R13.reuse.H0_H0 ;  /* 0x2000000dff0f7230 */ /* 0x100fe40000004100 */
[----:B------:R-:W-:Y:S01]  /*e200*/  FMUL.FTZ R28, R35, R48 ;  /* 0x00000030231c7220 */ /* 0x000fe20000410000 */
[----:B------:R-:W-:-:S02]  /*e210*/  HADD2.F32 R13, -RZ, R13.H1_H1 ;  /* 0x3000000dff0d7230 */ /* 0x000fc40000004100 */
[----:B------:R-:W-:Y:S01]  /*e220*/  FMUL.FTZ R35, R35, R30 ;  /* 0x0000001e23237220 */ /* 0x000fe20000410000 */
        /* <DEDUP_REMOVED lines=21> */
.L_x_10025:
[----:B------:R-:W-:Y:S05]  /*e380*/  BSYNC B1 ;  /* 0x0000000000017941 */ /* 0x000fea0003800000 */
.L_x_10024:
[----:B------:R-:W-:Y:S05]  /*e390*/  @P0 BRA `(.L_x_10016) ;  /* 0x0000000c00c40947 */ /* 0x000fea0003800000 */
[----:B-1---5:R-:W-:Y:S02]  /*e3a0*/  SHF.R.U32.HI R13, RZ, 0x8, R9 ;  /* 0x00000008ff0d7819 */ /* 0x022fe40000011609 */
[----:B0-----:R-:W-:Y:S02]  /*e3b0*/  SHF.R.U32.HI R3, RZ, 0x8, R8 ;  /* 0x00000008ff037819 */ /* 0x001fe40000011608 */
[----:B------:R-:W-:Y:S02]  /*e3c0*/  LOP3.LUT R12, R9, 0xff, RZ, 0xc0, !PT ;  /* 0x000000ff090c7812 */ /* 0x000fe400078ec0ff */
[----:B------:R-:W-:Y:S02]  /*e3d0*/  LOP3.LUT R13, R13, 0xff, RZ, 0xc0, !PT ;  /* 0x000000ff0d0d7812 */ /* 0x000fe400078ec0ff */
[----:B------:R-:W-:Y:S02]  /*e3e0*/  LOP3.LUT R0, R8, 0xff, RZ, 0xc0, !PT ;  /* 0x000000ff08007812 */ /* 0x000fe400078ec0ff */
[----:B------:R-:W-:-:S02]  /*e3f0*/  LOP3.LUT R3, R3, 0xff, RZ, 0xc0, !PT ;  /* 0x000000ff03037812 */ /* 0x000fc400078ec0ff */
[----:B------:R-:W-:Y:S02]  /*e400*/  PRMT R20, R13, 0x7604, R12 ;  /* 0x000076040d147816 */ /* 0x000fe4000000000c */
[----:B------:R-:W-:Y:S02]  /*e410*/  SHF.R.U32.HI R12, RZ, 0x8, R10 ;  /* 0x00000008ff0c7819 */ /* 0x000fe4000001160a */
[----:B------:R-:W-:Y:S02]  /*e420*/  PRMT R3, R3, 0x7604, R0 ;  /* 0x0000760403037816 */ /* 0x000fe40000000000 */
[----:B------:R-:W-:Y:S02]  /*e430*/  LOP3.LUT R0, R10, 0xff, RZ, 0xc0, !PT ;  /* 0x000000ff0a007812 */ /* 0x000fe400078ec0ff */
[----:B------:R-:W-:Y:S02]  /*e440*/  LOP3.LUT R13, R12, 0xff, RZ, 0xc0, !PT ;  /* 0x000000ff0c0d7812 */ /* 0x000fe400078ec0ff */
[----:B------:R-:W-:-:S02]  /*e450*/  IADD3 R39, R16, R39, RZ ;  /* 0x0000002710277210 */ /* 0x000fc40007ffe0ff */
[----:B------:R-:W-:Y:S02]  /*e460*/  PRMT R29, R13, 0x7604, R0 ;  /* 0x000076040d1d7816 */ /* 0x000fe40000000000 */
[----:B------:R-:W-:Y:S02]  /*e470*/  LOP3.LUT R0, R200, 0x70, R39, 0xf8, !PT ;  /* 0x00000070c8007812 */ /* 0x000fe400078ef827 */
[----:B------:R-:W-:Y:S02]  /*e480*/  SHF.R.U32.HI R24, RZ, 0x3, R200 ;  /* 0x00000003ff187819 */ /* 0x000fe400000116c8 */
[----:B------:R-:W-:Y:S02]  /*e490*/  SHF.R.U32.HI R15, RZ, 0x8, R11 ;  /* 0x00000008ff0f7819 */ /* 0x000fe4000001160b */
[----:B------:R-:W-:Y:S02]  /*e4a0*/  LOP3.LUT R0, R0, R24, RZ, 0x3c, !PT ;  /* 0x0000001800007212 */ /* 0x000fe400078e3cff */
[----:B------:R-:W-:-:S02]  /*e4b0*/  SHF.R.U32.HI R21, RZ, 0x8, R4 ;  /* 0x00000008ff157819 */ /* 0x000fc40000011604 */
[----:B------:R-:W-:Y:S02]  /*e4c0*/  IADD3 R0, R18, R0, R205 ;  /* 0x0000000012007210 */ /* 0x000fe40007ffe0cd */
[----:B------:R-:W-:Y:S02]  /*e4d0*/  LOP3.LUT R14, R11, 0xff, RZ, 0xc0, !PT ;  /* 0x000000ff0b0e7812 */ /* 0x000fe400078ec0ff */
[----:B------:R-:W-:Y:S01]  /*e4e0*/  LOP3.LUT R12, R4, 0xff, RZ, 0xc0, !PT ;  /* 0x000000ff040c7812 */ /* 0x000fe200078ec0ff */
[----:B------:R-:W0:Y:S01]  /*e4f0*/  LDS.128 R24, [R0+0x14400] ;  /* 0x0144000000187984 */ /* 0x000e220000000c00 */
[----:B------:R-:W-:Y:S02]  /*e500*/  LOP3.LUT R15, R15, 0xff, RZ, 0xc0, !PT ;  /* 0x000000ff0f0f7812 */ /* 0x000fe400078ec0ff */
[----:B------:R-:W-:Y:S02]  /*e510*/  LOP3.LUT R21, R21, 0xff, RZ, 0xc0, !PT ;  /* 0x000000ff15157812 */ /* 0x000fe400078ec0ff */
[----:B------:R-:W-:-:S02]  /*e520*/  PRMT R28, R15, 0x7604, R14 ;  /* 0x000076040f1c7816 */ /* 0x000fc4000000000e */
[----:B------:R-:W-:Y:S02]  /*e530*/  PRMT R35, R21, 0x7604, R12 ;  /* 0x0000760415237816 */ /* 0x000fe4000000000c */
[----:B------:R-:W1:Y:S01]  /*e540*/  LDS.128 R12, [R229+0x14400] ;  /* 0x01440000e50c7984 */ /* 0x000e620000000c00 */
[----:B------:R-:W-:Y:S02]  /*e550*/  SHF.R.U32.HI R30, RZ, 0x8, R5 ;  /* 0x00000008ff1e7819 */ /* 0x000fe40000011605 */
[----:B------:R-:W-:Y:S02]  /*e560*/  SHF.R.U32.HI R32, RZ, 0x8, R6 ;  /* 0x00000008ff207819 */ /* 0x000fe40000011606 */
[----:B------:R-:W-:Y:S02]  /*e570*/  LOP3.LUT R21, R5, 0xff, RZ, 0xc0, !PT ;  /* 0x000000ff05157812 */ /* 0x000fe400078ec0ff */
[----:B------:R-:W-:Y:S02]  /*e580*/  LOP3.LUT R30, R30, 0xff, RZ, 0xc0, !PT ;  /* 0x000000ff1e1e7812 */ /* 0x000fe400078ec0ff */
[----:B------:R-:W-:-:S02]  /*e590*/  LOP3.LUT R31, R6, 0xff, RZ, 0xc0, !PT ;  /* 0x000000ff061f7812 */ /* 0x000fc400078ec0ff */
[----:B------:R-:W-:Y:S02]  /*e5a0*/  LOP3.LUT R32, R32, 0xff, RZ, 0xc0, !PT ;  /* 0x000000ff20207812 */ /* 0x000fe400078ec0ff */
        /* <DEDUP_REMOVED lines=24> */
[----:B------:R-:W-:Y:S02]  /*e730*/  F2FP.F16.E4M3.UNPACK_B R34, R37 ;  /* 0x00000025ff22723e */ /* 0x000fe400020006ff */
[----:B0-----:R-:W-:Y:S02]  /*e740*/  F2FP.F16.E4M3.UNPACK_B R10, R25 ;  /* 0x00000019ff0a723e */ /* 0x001fe400020006ff */
[----:B------:R-:W-:Y:S01]  /*e750*/  F2FP.F16.E4M3.UNPACK_B R11, R29 ;  /* 0x0000001dff0b723e */ /* 0x000fe200020006ff */
[----:B------:R-:W-:Y:S01]  /*e760*/  HADD2.F32 R31, -RZ, R34.H0_H0 ;  /* 0x20000022ff1f7230 */ /* 0x000fe20000004100 */
[----:B------:R-:W-:Y:S01]  /*e770*/  LOP3.LUT R35, R35, 0xff000000, R4, 0xf8, !PT ;  /* 0xff00000023237812 */ /* 0x000fe200078ef804 */
[--C-:B------:R-:W-:Y:S01]  /*e780*/  HADD2.F32 R5, -RZ, R10.reuse.H0_H0 ;  /* 0x2000000aff057230 */ /* 0x100fe20000004100 */
[--C-:B------:R-:W-:Y:S01]  /*e790*/  LOP3.LUT R39, R39, 0xff0000, R6.reuse, 0xf8, !PT ;  /* 0x00ff000027277812 */ /* 0x100fe200078ef806 */
[----:B------:R-:W-:Y:S01]  /*e7a0*/  HADD2.F32 R30, -RZ, R11.H0_H0 ;  /* 0x2000000bff1e7230 */ /* 0x000fe20000004100 */
[----:B-1----:R-:W-:Y:S01]  /*e7b0*/  F2FP.F16.E4M3.UNPACK_B R4, R13 ;  /* 0x0000000dff04723e */ /* 0x002fe200020006ff */
[----:B------:R-:W-:Y:S01]  /*e7c0*/  HADD2.F32 R10, -RZ, R10.H1_H1 ;  /* 0x3000000aff0a7230 */ /* 0x000fe20000004100 */
[----:B------:R-:W-:Y:S01]  /*e7d0*/  LOP3.LUT R38, R39, 0xff000000, R6, 0xf8, !PT ;  /* 0xff00000027267812 */ /* 0x000fe200078ef806 */
[C---:B------:R-:W-:Y:S01]  /*e7e0*/  FMUL.FTZ R39, R5.reuse, R31 ;  /* 0x0000001f05277220 */ /* 0x040fe20000410000 */
[----:B------:R-:W-:Y:S01]  /*e7f0*/  FMUL.FTZ R40, R5, R30 ;  /* 0x0000001e05287220 */ /* 0x000fe20000410000 */
[--C-:B------:R-:W-:Y:S01]  /*e800*/  HADD2.F32 R6, -RZ, R4.reuse.H0_H0 ;  /* 0x20000004ff067230 */ /* 0x100fe20000004100 */
[----:B------:R-:W-:Y:S01]  /*e810*/  F2FP.F16.E4M3.UNPACK_B R25, R25.H1 ;  /* 0x00000019ff19723e */ /* 0x000fe200030006ff */
[----:B------:R-:W-:Y:S01]  /*e820*/  HADD2.F32 R4, -RZ, R4.H1_H1 ;  /* 0x30000004ff047230 */ /* 0x000fe20000004100 */
[----:B------:R-:W-:-:S02]  /*e830*/  F2FP.F16.E4M3.UNPACK_B R37, R37.H1 ;  /* 0x00000025ff25723e */ /* 0x000fc400030006ff */
[----:B------:R-:W-:Y:S01]  /*e840*/  F2FP.F16.E4M3.UNPACK_B R29, R29.H1 ;  /* 0x0000001dff1d723e */ /* 0x000fe200030006ff */
[C---:B------:R-:W-:Y:S01]  /*e850*/  FFMA.FTZ R5, R6.reuse, R30, -R39 ;  /* 0x0000001e06057223 */ /* 0x040fe20000010827 */
[----:B------:R-:W-:Y:S01]  /*e860*/  FFMA.FTZ R40, R6, R31, R40 ;  /* 0x0000001f06287223 */ /* 0x000fe20000010028 */
[----:B------:R-:W-:Y:S01]  /*e870*/  HADD2.F32 R31, -RZ, R11.H1_H1 ;  /* 0x3000000bff1f7230 */ /* 0x000fe20000004100 */
[----:B------:R-:W-:Y:S01]  /*e880*/  F2FP.F16.E4M3.UNPACK_B R13, R13.H1 ;  /* 0x0000000dff0d723e */ /* 0x000fe200030006ff */
[----:B------:R-:W-:Y:S01]  /*e890*/  HADD2.F32 R39, -RZ, R34.H1_H1 ;  /* 0x30000022ff277230 */ /* 0x000fe20000004100 */
[----:B------:R-:W-:Y:S01]  /*e8a0*/  LOP3.LUT R41, R41, 0xff000000, R7, 0xf8, !PT ;  /* 0xff00000029297812 */ /* 0x000fe200078ef807 */
[----:B------:R-:W-:Y:S01]  /*e8b0*/  HADD2.F32 R34, -RZ, R37.H0_H0 ;  /* 0x20000025ff227230 */ /* 0x000fe20000004100 */
[----:B------:R-:W-:Y:S01]  /*e8c0*/  LOP3.LUT R3, R3, 0xff0000, R8, 0xf8, !PT ;  /* 0x00ff000003037812 */ /* 0x000fe200078ef808 */
[----:B------:R-:W-:Y:S02]  /*e8d0*/  HADD2.F32 R11, -RZ, R25.H0_H0 ;  /* 0x20000019ff0b7230 */ /* 0x000fe40000004100 */
[----:B------:R-:W-:Y:S01]  /*e8e0*/  FMUL.FTZ R43, R10, R39 ;  /* 0x000000270a2b7220 */ /* 0x000fe20000410000 */
[----:B------:R-:W-:-:S02]  /*e8f0*/  HADD2.F32 R30, -RZ, R29.H0_H0 ;  /* 0x2000001dff1e7230 */ /* 0x000fc40000004100 */
[-C--:B------:R-:W-:Y:S01]  /*e900*/  FMUL.FTZ R10, R10, R31.reuse ;  /* 0x0000001f0a0a7220 */ /* 0x080fe20000410000 */
[----:B------:R-:W-:Y:S02]  /*e910*/  HADD2.F32 R6, -RZ, R13.H0_H0 ;  /* 0x2000000dff067230 */ /* 0x000fe40000004100 */
[C---:B------:R-:W-:Y:S01]  /*e920*/  FMUL.FTZ R45, R11.reuse, R34 ;  /* 0x000000220b2d7220 */ /* 0x040fe20000410000 */
[----:B------:R-:W-:Y:S01]  /*e930*/  FFMA.FTZ R42, R4, R31, -R43 ;  /* 0x0000001f042a7223 */ /* 0x000fe2000001082b */
[-C--:B------:R-:W-:Y:S01]  /*e940*/  FMUL.FTZ R11, R11, R30.reuse ;  /* 0x0000001e0b0b7220 */ /* 0x080fe20000410000 */
[----:B------:R-:W-:Y:S01]  /*e950*/  F2FP.F16.E4M3.UNPACK_B R21, R27 ;  /* 0x0000001bff15723e */ /* 0x000fe200020006ff */
[C---:B------:R-:W-:Y:S01]  /*e960*/  FFMA.FTZ R45, R6.reuse, R30, -R45 ;  /* 0x0000001e062d7223 */ /* 0x040fe2000001082d */
[----:B------:R-:W-:Y:S01]  /*e970*/  F2FP.F16.E4M3.UNPACK_B R31, R41 ;  /* 0x00000029ff1f723e */ /* 0x000fe200020006ff */
[----:B------:R-:W-:Y:S01]  /*e980*/  FFMA.FTZ R43, R6, R34, R11 ;  /* 0x00000022062b7223 */ /* 0x000fe2000001000b */
[----:B------:R-:W-:Y:S01]  /*e990*/  F2FP.F16.E4M3.UNPACK_B R11, R33 ;  /* 0x00000021ff0b723e */ /* 0x000fe200020006ff */
[----:B------:R-:W-:Y:S01]  /*e9a0*/  FFMA.FTZ R39, R4, R39, R10 ;  /* 0x0000002704277223 */ /* 0x000fe2000001000a */
[----:B------:R-:W-:Y:S01]  /*e9b0*/  LOP3.LUT R28, R3, 0xff000000, R8, 0xf8, !PT ;  /* 0xff000000031c7812 */ /* 0x000fe200078ef808 */
[----:B------:R-:W-:Y:S01]  /*e9c0*/  HADD2.F32 R30, -RZ, R37.H1_H1 ;  /* 0x30000025ff1e7230 */ /* 0x000fe20000004100 */
[----:B------:R-:W-:Y:S01]  /*e9d0*/  F2FP.F16.E4M3.UNPACK_B R8, R15 ;  /* 0x0000000fff08723e */ /* 0x000fe200020006ff */
[----:B------:R-:W-:Y:S01]  /*e9e0*/  HADD2.F32 R10, -RZ, R29.H1_H1 ;  /* 0x3000001dff0a7230 */ /* 0x000fe20000004100 */
[----:B------:R-:W-:Y:S01]  /*e9f0*/  F2FP.F16.E4M3.UNPACK_B R27, R27.H1 ;  /* 0x0000001bff1b723e */ /* 0x000fe200030006ff */
        /* <DEDUP_REMOVED lines=16> */
[----:B------:R-:W-:Y:S01]  /*eb00*/  F2FP.F16.E4M3.UNPACK_B R33, R33.H1 ;  /* 0x00000021ff21723e */ /* 0x000fe200030006ff */
[----:B------:R-:W-:Y:S02]  /*eb10*/  HADD2.F32 R21, -RZ, R21.H1_H1 ;  /* 0x30000015ff157230 */ /* 0x000fe40000004100 */
[----:B------:R-:W-:Y:S01]  /*eb20*/  FFMA.FTZ R44, R13, R10, -R34 ;  /* 0x0000000a0d2c7223 */ /* 0x000fe20000010822 */
[----:B------:R-:W-:Y:S02]  /*eb30*/  HADD2.F32 R25, -RZ, R41.H0_H0 ;  /* 0x20000029ff197230 */ /* 0x000fe40000004100 */
[----:B------:R-:W-:Y:S01]  /*eb40*/  FFMA.FTZ R47, R4, R29, -R47 ;  /* 0x0000001d042f7223 */ /* 0x000fe2000001082f */
[----:B------:R-:W-:-:S02]  /*eb50*/  HADD2.F32 R6, -RZ, R27.H0_H0 ;  /* 0x2000001bff067230 */ /* 0x000fc40000004100 */
[C---:B------:R-:W-:Y:S01]  /*eb60*/  FMUL.FTZ R29, R21.reuse, R31 ;  /* 0x0000001f151d7220 */ /* 0x040fe20000410000 */
[----:B------:R-:W-:Y:S02]  /*eb70*/  HADD2.F32 R13, -RZ, R33.H0_H0 ;  /* 0x20000021ff0d7230 */ /* 0x000fe40000004100 */
[----:B------:R-:W-:Y:S01]  /*eb80*/  FMUL.FTZ R10, R21, R11 ;  /* 0x0000000b150a7220 */ /* 0x000fe20000410000 */
[----:B------:R-:W-:Y:S02]  /*eb90*/  HADD2.F32 R4, -RZ, R15.H0_H0 ;  /* 0x2000000fff047230 */ /* 0x000fe40000004100 */
[C---:B------:R-:W-:Y:S01]  /*eba0*/  FMUL.FTZ R21, R6.reuse, R25 ;  /* 0x0000001906157220 */ /* 0x040fe20000410000 */
[----:B------:R-:W-:Y:S01]  /*ebb0*/  HADD2.F32 R8, -RZ, R8.H1_H1 ;  /* 0x30000008ff087230 */ /* 0x000fe20000004100 */
[-C--:B------:R-:W-:Y:S01]  /*ebc0*/  F2FP.F16.E4M3.UNPACK_B R9, R24.reuse ;  /* 0x00000018ff09723e */ /* 0x080fe200020006ff */
[-C--:B------:R-:W-:Y:S01]  /*ebd0*/  FMUL.FTZ R6, R6, R13.reuse ;  /* 0x0000000d06067220 */ /* 0x080fe20000410000 */
[----:B------:R-:W-:Y:S01]  /*ebe0*/  FFMA.FTZ R49, R4, R13, -R21 ;  /* 0x0000000d04317223 */ /* 0x000fe20000010815 */
[----:B------:R-:W-:Y:S01]  /*ebf0*/  F2FP.F16.E4M3.UNPACK_B R24, R24.H1 ;  /* 0x00000018ff18723e */ /* 0x000fe200030006ff */
[C---:B------:R-:W-:Y:S01]  /*ec00*/  FFMA.FTZ R48, R8.reuse, R11, -R29 ;  /* 0x0000000b08307223 */ /* 0x040fe2000001081d */
[----:B------:R-:W-:Y:S01]  /*ec10*/  FFMA.FTZ R50, R8, R31, R10 ;  /* 0x0000001f08327223 */ /* 0x000fe2000001000a */
[----:B------:R-:W-:Y:S01]  /*ec20*/  F2FP.F16.E4M3.UNPACK_B R13, R35.H1 ;  /* 0x00000023ff0d723e */ /* 0x000fe200030006ff */
[----:B------:R-:W-:Y:S01]  /*ec30*/  HADD2.F32 R30, -RZ, R41.H1_H1 ;  /* 0x30000029ff1e7230 */ /* 0x000fe20000004100 */
[----:B------:R-:W-:Y:S01]  /*ec40*/  F2FP.F16.E4M3.UNPACK_B R8, R28.H1 ;  /* 0x0000001cff08723e */ /* 0x000fe200030006ff */
[----:B------:R-:W-:Y:S01]  /*ec50*/  HADD2.F32 R27, -RZ, R27.H1_H1 ;  /* 0x3000001bff1b7230 */ /* 0x000fe20000004100 */
[-C--:B------:R-:W-:Y:S01]  /*ec60*/  F2FP.F16.E4M3.UNPACK_B R3, R12.reuse ;  /* 0x0000000cff03723e */ /* 0x080fe200020006ff */
[----:B------:R-:W-:Y:S01]  /*ec70*/  HADD2.F32 R10, -RZ, R33.H1_H1 ;  /* 0x30000021ff0a7230 */ /* 0x000fe20000004100 */
[----:B------:R-:W-:Y:S01]  /*ec80*/  F2FP.F16.E4M3.UNPACK_B R12, R12.H1 ;  /* 0x0000000cff0c723e */ /* 0x000fe200030006ff */
        /* <DEDUP_REMOVED lines=17> */
[----:B------:R-:W-:Y:S01]  /*eda0*/  HADD2.F32 R12, -RZ, R12.H1_H1 ;  /* 0x3000000cff0c7230 */ /* 0x000fe20000004100 */
[----:B------:R-:W-:Y:S01]  /*edb0*/  F2FP.F16.E4M3.UNPACK_B R35, R35 ;  /* 0x00000023ff23723e */ /* 0x000fe200020006ff */
[C---:B------:R-:W-:Y:S01]  /*edc0*/  FMUL.FTZ R21, R24.reuse, R15 ;  /* 0x0000000f18157220 */ /* 0x040fe20000410000 */
[----:B------:R-:W-:Y:S01]  /*edd0*/  F2FP.F16.E4M3.UNPACK_B R28, R28 ;  /* 0x0000001cff1c723e */ /* 0x000fe200020006ff */
[----:B------:R-:W-:Y:S01]  /*ede0*/  FMUL.FTZ R24, R24, R11 ;  /* 0x0000000b18187220 */ /* 0x000fe20000410000 */
[----:B------:R-:W-:-:S02]  /*edf0*/  HADD2.F32 R6, -RZ, R9.H0_H0 ;  /* 0x20000009ff067230 */ /* 0x000fc40000004100 */
[C---:B------:R-:W-:Y:S01]  /*ee00*/  FFMA.FTZ R30, R12.reuse, R11, -R21 ;  /* 0x0000000b0c1e7223 */ /* 0x040fe20000010815 */
[--C-:B------:R-:W-:Y:S01]  /*ee10*/  HADD2.F32 R13, -RZ, R35.reuse.H0_H0 ;  /* 0x20000023ff0d7230 */ /* 0x100fe20000004100 */
[-C--:B------:R-:W-:Y:S01]  /*ee20*/  F2FP.F16.E4M3.UNPACK_B R20, R26.reuse ;  /* 0x0000001aff14723e */ /* 0x080fe200020006ff */
[----:B------:R-:W-:Y:S02]  /*ee30*/  HADD2.F32 R11, -RZ, R28.H0_H0 ;  /* 0x2000001cff0b7230 */ /* 0x000fe40000004100 */
[----:B------:R-:W-:Y:S01]  /*ee40*/  FFMA.FTZ R34, R12, R15, R24 ;  /* 0x0000000f0c227223 */ /* 0x000fe20000010018 */
[----:B------:R-:W-:Y:S01]  /*ee50*/  HADD2.F32 R8, -RZ, R35.H1_H1 ;  /* 0x30000023ff087230 */ /* 0x000fe20000004100 */
[----:B------:R-:W-:Y:S01]  /*ee60*/  F2FP.F16.E4M3.UNPACK_B R26, R26.H1 ;  /* 0x0000001aff1a723e */ /* 0x000fe200030006ff */
[----:B------:R-:W-:Y:S02]  /*ee70*/  HADD2.F32 R9, -RZ, R9.H1_H1 ;  /* 0x30000009ff097230 */ /* 0x000fe40000004100 */
[----:B------:R-:W-:Y:S01]  /*ee80*/  FMUL.FTZ R15, R6, R13 ;  /* 0x0000000d060f7220 */ /* 0x000fe20000410000 */
[----:B------:R-:W-:-:S02]  /*ee90*/  HADD2.F32 R4, -RZ, R3.H0_H0 ;  /* 0x20000003ff047230 */ /* 0x000fc40000004100 */
[-C--:B------:R-:W-:Y:S01]  /*eea0*/  FMUL.FTZ R21, R6, R11.reuse ;  /* 0x0000000b06157220 */ /* 0x080fe20000410000 */
[----:B------:R-:W-:Y:S01]  /*eeb0*/  HADD2.F32 R28, -RZ, R28.H1_H1 ;  /* 0x3000001cff1c7230 */ /* 0x000fe20000004100 */
[----:B------:R-:W-:Y:S01]  /*eec0*/  F2FP.F16.E4M3.UNPACK_B R10, R38.H1 ;  /* 0x00000026ff0a723e */ /* 0x000fe200030006ff */
[----:B------:R-:W-:Y:S01]  /*eed0*/  HADD2.F32 R3, -RZ, R3.H1_H1 ;  /* 0x30000003ff037230 */ /* 0x000fe20000004100 */
[----:B------:R-:W-:Y:S01]  /*eee0*/  F2FP.F16.E4M3.UNPACK_B R7, R14 ;  /* 0x0000000eff07723e */ /* 0x000fe200020006ff */
[C---:B------:R-:W-:Y:S01]  /*eef0*/  FMUL.FTZ R12, R9.reuse, R8 ;  /* 0x00000008090c7220 */ /* 0x040fe20000410000 */
[----:B------:R-:W-:Y:S01]  /*ef00*/  F2FP.F16.E4M3.UNPACK_B R14, R14.H1 ;  /* 0x0000000eff0e723e */ /* 0x000fe200030006ff */
[C---:B------:R-:W-:Y:S01]  /*ef10*/  FFMA.FTZ R15, R4.reuse, R11, -R15 ;  /* 0x0000000b040f7223 */ /* 0x040fe2000001080f */
[----:B------:R-:W-:Y:S01]  /*ef20*/  FFMA.FTZ R21, R4, R13, R21 ;  /* 0x0000000d04157223 */ /* 0x000fe20000010015 */
[----:B------:R-:W-:Y:S01]  /*ef30*/  F2FP.F16.E4M3.UNPACK_B R6, R32.H1 ;  /* 0x00000020ff06723e */ /* 0x000fe200030006ff */
[----:B------:R-:W-:Y:S01]  /*ef40*/  FMUL.FTZ R9, R9, R28 ;  /* 0x0000001c09097220 */ /* 0x000fe20000410000 */
[----:B------:R-:W-:-:S02]  /*ef50*/  HADD2.F32 R11, -RZ, R10.H0_H0 ;  /* 0x2000000aff0b7230 */ /* 0x000fc40000004100 */
[C---:B------:R-:W-:Y:S01]  /*ef60*/  FFMA.FTZ R12, R3.reuse, R28, -R12 ;  /* 0x0000001c030c7223 */ /* 0x040fe2000001080c */
[----:B------:R-:W-:Y:S02]  /*ef70*/  HADD2.F32 R4, -RZ, R26.H0_H0 ;  /* 0x2000001aff047230 */ /* 0x000fe40000004100 */
        /* <DEDUP_REMOVED lines=14> */
[----:B------:R-:W-:Y:S01]  /*f060*/  FMUL.FTZ R29, R26, R13 ;  /* 0x0000000d1a1d7220 */ /* 0x000fe20000410000 */
[----:B------:R-:W-:Y:S01]  /*f070*/  FFMA.FTZ R26, R3, R11, R4 ;  /* 0x0000000b031a7223 */ /* 0x000fe20000010004 */
[C---:B------:R-:W-:Y:S01]  /*f080*/  FFMA.FTZ R31, R14.reuse, R13, R6 ;  /* 0x0000000d0e1f7223 */ /* 0x040fe20000010006 */
[----:B------:R-:W-:Y:S02]  /*f090*/  HADD2.F32 R4, -RZ, R20.H0_H0 ;  /* 0x20000014ff047230 */ /* 0x000fe40000004100 */
[----:B------:R-:W-:Y:S01]  /*f0a0*/  FFMA.FTZ R29, R14, R9, -R29 ;  /* 0x000000090e1d7223 */ /* 0x000fe2000001081d */
[--C-:B------:R-:W-:Y:S01]  /*f0b0*/  HADD2.F32 R6, -RZ, R32.reuse.H0_H0 ;  /* 0x20000020ff067230 */ /* 0x100fe20000004100 */
[----:B------:R-:W-:Y:S01]  /*f0c0*/  F2FP.SATFINITE.E4M3.F32.PACK_AB_MERGE_C R44, R44, R45, RZ ;  /* 0x0000002d2c2c723e */ /* 0x000fe200048070ff */
[----:B------:R-:W-:-:S02]  /*f0d0*/  HADD2.F32 R32, -RZ, R32.H1_H1 ;  /* 0x30000020ff207230 */ /* 0x000fc40000004100 */
[C---:B------:R-:W-:Y:S01]  /*f0e0*/  FMUL.FTZ R10, R4.reuse, R8 ;  /* 0x00000008040a7220 */ /* 0x040fe20000410000 */
[----:B------:R-:W-:Y:S02]  /*f0f0*/  HADD2.F32 R38, -RZ, R38.H1_H1 ;  /* 0x30000026ff267230 */ /* 0x000fe40000004100 */
[----:B------:R-:W-:Y:S01]  /*f100*/  FMUL.FTZ R9, R4, R6 ;  /* 0x0000000604097220 */ /* 0x000fe20000410000 */
[----:B------:R-:W-:Y:S01]  /*f110*/  HADD2.F32 R20, -RZ, R20.H1_H1 ;  /* 0x30000014ff147230 */ /* 0x000fe20000004100 */
[----:B------:R-:W-:Y:S01]  /*f120*/  F2FP.SATFINITE.E4M3.F32.PACK_AB_MERGE_C R28, R29, R28, RZ ;  /* 0x0000001c1d1c723e */ /* 0x000fe200048070ff */
        /* <DEDUP_REMOVED lines=21> */
[----:B------:R-:W-:Y:S02]  /*f280*/  F2FP.SATFINITE.E4M3.F32.PACK_AB_MERGE_C R8, R24, R21, R8 ;  /* 0x000000151808723e */ /* 0x000fe40004807008 */
[----:B------:R-:W-:-:S05]  /*f290*/  F2FP.SATFINITE.E4M3.F32.PACK_AB_MERGE_C R10, R13, R10, R26 ;  /* 0x0000000a0d0a723e */ /* 0x000fca000480701a */
[----:B------:R2:W-:Y:S02]  /*f2a0*/  STS.128 [R0+0x14400], R8 ;  /* 0x0144000800007388 */ /* 0x0005e40000000c00 */
.L_x_10016:
[----:B------:R-:W-:Y:S05]  /*f2b0*/  BSYNC B0 ;  /* 0x0000000000007941 */ /* 0x000fea0003800000 */
.L_x_10002:
        /* <DEDUP_REMOVED lines=8> */
.L_x_9999:
[----:B-123--:R-:W2:Y:S02]  /*f340*/  LDL R0, [R1] ;  /* 0x0000000001007983 */ /* 0x00eea40000100800 */
[----:B--2---:R-:W-:-:S13]  /*f350*/  R2UR UR4, R0 ;  /* 0x00000000000472ca */ /* 0x004fda00000e0000 */
[----:B------:R-:W-:-:S05]  /*f360*/  IMAD.U32 R0, RZ, RZ, UR4 ;  /* 0x00000004ff007e24 */ /* 0x000fca000f8e00ff */
[----:B------:R-:W-:-:S13]  /*f370*/  ISETP.NE.AND P1, PT, R0, 0x3, PT ;  /* 0x000000030000780c */ /* 0x000fda0003f25270 */
[----:B------:R-:W-:Y:S05]  /*f380*/  @!P1 BRA `(.L_x_10026) ;  /* 0x0000000000049947 */ /* 0x000fea0003800000 */
[----:B------:R-:W-:Y:S01]  /*f390*/  BPT.TRAP 0x1 ;  /* 0x000000040000795c */ /* 0x000fe20000300000 */
.L_x_10026:
[----:B------:R-:W-:Y:S02]  /*f3a0*/  LEA R0, R193, R18, 0x3 ;  /* 0x00000012c1007211 */ /* 0x000fe400078e18ff */
[----:B0----5:R-:W-:-:S04]  /*f3b0*/  SHF.L.U32 R5, R197, 0x1f, RZ ;  /* 0x0000001fc5057819 */ /* 0x021fc800000006ff */
[----:B------:R0:W1:Y:S01]  /*f3c0*/  SYNCS.PHASECHK.TRANS64.TRYWAIT P0, [R0+URZ+0x22830], R5 ;  /* 0x02283005000075a7 */ /* 0x000062000800017f */
[----:B------:R-:W-:Y:S05]  /*f3d0*/  @!P1 BRA `(.L_x_10027) ;  /* 0x0000000000049947 */ /* 0x000fea0003800000 */
[----:B------:R-:W-:Y:S01]  /*f3e0*/  BPT.TRAP 0x1 ;  /* 0x000000040000795c */ /* 0x000fe20000300000 */
.L_x_10027:
[----:B------:R-:W-:-:S05]  /*f3f0*/  VIADD R3, R18, 0x18400 ;  /* 0x0001840012037836 */ /* 0x000fca0000000000 */
[----:B------:R-:W-:-:S04]  /*f400*/  SHF.R.U32.HI R3, RZ, 0x4, R3 ;  /* 0x00000004ff037819 */ /* 0x000fc80000011603 */
[----:B------:R-:W-:-:S04]  /*f410*/  LOP3.LUT R3, R3, 0x3fff, RZ, 0xc0, !PT ;  /* 0x00003fff03037812 */ /* 0x000fc800078ec0ff */
[----:B------:R-:W-:-:S05]  /*f420*/  LOP3.LUT R12, R3, 0x10000, RZ, 0xfc, !PT ;  /* 0x00010000030c7812 */ /* 0x000fca00078efcff */
[----:B------:R-:W-:Y:S01]  /*f430*/  IMAD R14, R193, 0x500, R12 ;  /* 0x00000500c10e7824 */ /* 0x000fe200078e020c */
[----:B-1----:R-:W-:Y:S06]  /*f440*/  @P0 BRA `(.L_x_10028) ;  /* 0x0000000000080947 */ /* 0x002fec0003800000 */
[----:B------:R-:W1:Y:S02]  /*f450*/  SYNCS.PHASECHK.TRANS64.TRYWAIT P0, [R0+URZ+0x22830], R5 ;  /* 0x02283005000075a7 */ /* 0x000e64000800017f */
[----:B-1----:R-:W-:Y:S05]  /*f460*/  @!P0 BRA `(.L_x_10029) ;  /* 0x0000018000f08947 */ /* 0x002fea0003800000 */
.L_x_10028:
[----:B------:R-:W-:Y:S01]  /*f470*/  IMAD.MOV.U32 R4, RZ, RZ, R14 ;  /* 0x000000ffff047224 */ /* 0x000fe200078e000e */
[----:B------:R-:W-:Y:S05]  /*f480*/  WARPSYNC.ALL ;  /* 0x0000000000007948 */ /* 0x000fea0003800000 */
[----:B01----:R-:W-:Y:S01]  /*f490*/  IMAD.MOV.U32 R5, RZ, RZ, 0x40000040 ;  /* 0x40000040ff057424 */ /* 0x003fe200078e00ff */
[----:B------:R-:W-:Y:S01]  /*f4a0*/  R2UR UR6, R4 ;  /* 0x00000000040672ca */ /* 0x000fe200000e0000 */
[----:B------:R-:W-:Y:S01]  /*f4b0*/  WARPGROUP.ARRIVE ;  /* 0x00000000000079c5 */ /* 0x000fe20000000000 */
[----:B------:R-:W-:Y:S01]  /*f4c0*/  LOP3.LUT R4, R36, 0x10000, RZ, 0xfc, !PT ;  /* 0x0001000024047812 */ /* 0x000fe200078efcff */
[C---:B------:R-:W-:Y:S01]  /*f4d0*/  VIADD R6, R14.reuse, 0x100 ;  /* 0x000001000e067836 */ /* 0x040fe20000000000 */
[C---:B------:R-:W-:Y:S01]  /*f4e0*/  R2UR UR7, R5.reuse ;  /* 0x00000000050772ca */ /* 0x040fe200000e0000 */
[----:B------:R-:W-:Y:S01]  /*f4f0*/  VIADD R8, R14, 0x200 ;  /* 0x000002000e087836 */ /* 0x000fe20000000000 */
[----:B------:R-:W-:Y:S01]  /*f500*/  R2UR UR4, R4 ;  /* 0x00000000040472ca */ /* 0x000fe200000e0000 */
[----:B------:R-:W-:Y:S01]  /*f510*/  IMAD.MOV.U32 R9, RZ, RZ, 0x40000040 ;  /* 0x40000040ff097424 */ /* 0x000fe200078e00ff */
[----:B------:R-:W-:Y:S01]  /*f520*/  R2UR UR5, R5 ;  /* 0x00000000050572ca */ /* 0x000fe200000e0000 */
[----:B------:R-:W-:Y:S01]  /*f530*/  VIADD R10, R14, 0x400 ;  /* 0x000004000e0a7836 */ /* 0x000fe20000000000 */
[----:B------:R-:W-:Y:S01]  /*f540*/  MOV R7, 0x40000040 ;  /* 0x4000004000077802 */ /* 0x000fe20000000f00 */
[----:B------:R-:W-:Y:S01]  /*f550*/  IMAD.MOV.U32 R11, RZ, RZ, 0x40000040 ;  /* 0x40000040ff0b7424 */ /* 0x000fe200078e00ff */
[----:B------:R-:W-:Y:S01]  /*f560*/  R2UR UR10, R6 ;  /* 0x00000000060a72ca */ /* 0x000fe200000e0000 */
[C---:B------:R-:W-:Y:S01]  /*f570*/  VIADD R6, R14.reuse, 0x300 ;  /* 0x000003000e067836 */ /* 0x040fe20000000000 */
        /* <DEDUP_REMOVED lines=21> */
[C---:B------:R-:W-:Y:S01]  /*f6d0*/  VIADD R10, R4.reuse, 0x2 ;  /* 0x00000002040a7836 */ /* 0x040fe20000000000 */
[----:B------:R-:W-:Y:S01]  /*f6e0*/  R2UR UR23, R11 ;  /* 0x000000000b1772ca */ /* 0x000fe200000e0000 */
[----:B------:R-:W-:Y:S01]  /*f6f0*/  IMAD.MOV.U32 R11, RZ, RZ, 0x40000040 ;  /* 0x40000040ff0b7424 */ /* 0x000fe200078e00ff */
[----:B------:R-:W-:Y:S02]  /*f700*/  R2UR UR20, R4 ;  /* 0x00000000041472ca */ /* 0x000fe400000e0000 */
[----:B------:R-:W-:Y:S02]  /*f710*/  R2UR UR21, R5 ;  /* 0x00000000051572ca */ /* 0x000fe400000e0000 */
[----:B------:R-:W-:Y:S01]  /*f720*/  R2UR UR6, R6 ;  /* 0x00000000060672ca */ /* 0x000fe200000e0000 */
[----:B------:R-:W-:Y:S01]  /*f730*/  VIADD R6, R14, 0x202 ;  /* 0x000002020e067836 */ /* 0x000fe20000000000 */
[----:B------:R-:W-:-:S02]  /*f740*/  R2UR UR7, R7 ;  /* 0x00000000070772ca */ /* 0x000fc400000e0000 */
[----:B------:R-:W-:Y:S02]  /*f750*/  R2UR UR4, R10 ;  /* 0x000000000a0472ca */ /* 0x000fe400000e0000 */
[----:B------:R-:W-:Y:S02]  /*f760*/  R2UR UR5, R11 ;  /* 0x000000000b0572ca */ /* 0x000fe400000e0000 */
[----:B------:R-:W-:Y:S02]  /*f770*/  IADD3 R8, R14, 0x102, RZ ;  /* 0x000001020e087810 */ /* 0x000fe40007ffe0ff */
[----:B------:R-:W-:Y:S01]  /*f780*/  MOV R7, 0x40000040 ;  /* 0x4000004000077802 */ /* 0x000fe20000000f00 */
        /* <DEDUP_REMOVED lines=41> */
[----:B------:R-:W-:Y:S02]  /*fa20*/  R2UR UR7, R7 ;  /* 0x00000000070772ca */ /* 0x000fe400000e0000 */
        /* <DEDUP_REMOVED lines=48> */
[C---:B------:R-:W-:Y:S01]  /*fd30*/  VIADD R20, R14.reuse, 0x306 ;  /* 0x000003060e147836 */ /* 0x040fe20000000000 */
[----:B------:R-:W-:Y:S01]  /*fd40*/  R2UR UR11, R21 ;  /* 0x00000000150b72ca */ /* 0x000fe200000e0000 */
[----:B------:R-:W-:Y:S02]  /*fd50*/  IMAD.MOV.U32 R21, RZ, RZ, 0x40000040 ;  /* 0x40000040ff157424 */ /* 0x000fe400078e00ff */
[----:B------:R-:W-:Y:S01]  /*fd60*/  VIADD R14, R14, 0x406 ;  /* 0x000004060e0e7836 */ /* 0x000fe20000000000 */
        /* <DEDUP_REMOVED lines=45> */
.L_x_10030:
[C---:B------:R-:W-:Y:S01]  /*10040*/  FMUL.FTZ R113, R2.reuse, R99 ;  /* 0x0000006302717220 */ /* 0x040fe20000410000 */
[C---:B------:R-:W-:Y:S01]  /*10050*/  FMUL.FTZ R99, R2.reuse, R75 ;  /* 0x0000004b02637220 */ /* 0x040fe20000410000 */
[C---:B------:R-:W-:Y:S01]  /*10060*/  FMUL.FTZ R75, R2.reuse, R77 ;  /* 0x0000004d024b7220 */ /* 0x040fe20000410000 */
[C---:B------:R-:W-:Y:S01]  /*10070*/  FMUL.FTZ R77, R2.reuse, R81 ;  /* 0x00000051024d7220 */ /* 0x040fe20000410000 */
[C---:B------:R-:W-:Y:S01]  /*10080*/  FMUL.FTZ R81, R2.reuse, R83 ;  /* 0x0000005302517220 */ /* 0x040fe20000410000 */
[C---:B------:R-:W-:Y:S01]  /*10090*/  FMUL.FTZ R83, R2.reuse, R87 ;  /* 0x0000005702537220 */ /* 0x040fe20000410000 */
[C---:B------:R-:W-:Y:S01]  /*100a0*/  FMUL.FTZ R21, R2.reuse, R97 ;  /* 0x0000006102157220 */ /* 0x040fe20000410000 */
[----:B------:R-:W0:Y:S01]  /*100b0*/  LDC R87, c[0x0][0x448] ;  /* 0x00011200ff577b82 */ /* 0x000e220000000800 */
        /* <DEDUP_REMOVED lines=14> */
[----:B------:R-:W-:-:S02]  /*101a0*/  IMAD.IADD R64, R207, 0x1, R199 ;  /* 0x00000001cf407824 */ /* 0x000fc400078e02c7 */
        /* <DEDUP_REMOVED lines=8> */
[----:B0-----:R-:W-:Y:S01]  /*10230*/  ISETP.NE.AND P0, PT, R87, 0x1, PT ;  /* 0x000000015700780c */ /* 0x001fe20003f05270 */
[C---:B------:R-:W-:Y:S01]  /*10240*/  FMUL.FTZ R89, R2.reuse, R100 ;  /* 0x0000006402597220 */ /* 0x040fe20000410000 */
[C---:B------:R-:W-:Y:S01]  /*10250*/  FMUL.FTZ R3, R2.reuse, R88 ;  /* 0x0000005802037220 */ /* 0x040fe20000410000 */
[C---:B------:R-:W-:Y:S01]  /*10260*/  FMUL.FTZ R88, R2.reuse, R101 ;  /* 0x0000006502587220 */ /* 0x040fe20000410000 */
[C---:B------:R-:W-:Y:S01]  /*10270*/  FMUL.FTZ R101, R2.reuse, R74 ;  /* 0x0000004a02657220 */ /* 0x040fe20000410000 */
[----:B------:R-:W-:Y:S01]  /*10280*/  FMUL.FTZ R74, R2, R76 ;  /* 0x0000004c024a7220 */ /* 0x000fe20000410000 */
[----:B------:R0:W-:Y:S01]  /*10290*/  MUFU.TANH R100, R67 ;  /* 0x0000004300647308 */ /* 0x0001e20000002400 */
[----:B-1----:R-:W-:-:S02]  /*102a0*/  IMAD R66, R218, -0xa0, R189 ;  /* 0xffffff60da427824 */ /* 0x002fc400078e02bd */
[C---:B------:R-:W-:Y:S01]  /*102b0*/  FMUL.FTZ R76, R2.reuse, R80 ;  /* 0x00000050024c7220 */ /* 0x040fe20000410000 */
[C---:B------:R-:W-:Y:S01]  /*102c0*/  FMUL.FTZ R80, R2.reuse, R56 ;  /* 0x0000003802507220 */ /* 0x040fe20000410000 */
[C---:B------:R-:W-:Y:S01]  /*102d0*/  FMUL.FTZ R56, R2.reuse, R57 ;  /* 0x0000003902387220 */ /* 0x040fe20000410000 */
[C---:B------:R-:W-:Y:S01]  /*102e0*/  FMUL.FTZ R57, R2.reuse, R60 ;  /* 0x0000003c02397220 */ /* 0x040fe20000410000 */
[----:B------:R-:W-:Y:S01]  /*102f0*/  FMUL.FTZ R60, R2, R65 ;  /* 0x00000041023c7220 */ /* 0x000fe20000410000 */
[----:B------:R-:W1:Y:S01]  /*10300*/  @P0 LDC R61, c[0x0][0x44c] ;  /* 0x00011300ff3d0b82 */ /* 0x000e620000000800 */
[----:B------:R-:W2:Y:S01]  /*10310*/  MUFU.TANH R90, R90 ;  /* 0x0000005a005a7308 */ /* 0x000ea20000002400 */
[----:B0-----:R-:W-:Y:S02]  /*10320*/  VIADD R67, R66, 0xa0 ;  /* 0x000000a042437836 */ /* 0x001fe40000000000 */
[C---:B------:R-:W-:Y:S01]  /*10330*/  FMUL.FTZ R65, R2.reuse, R70 ;  /* 0x0000004602417220 */ /* 0x040fe20000410000 */
[C---:B------:R-:W-:Y:S01]  /*10340*/  FMUL.FTZ R105, R2.reuse, R102 ;  /* 0x0000006602697220 */ /* 0x040fe20000410000 */
[----:B------:R-:W-:Y:S01]  /*10350*/  FMUL.FTZ R103, R2, R103 ;  /* 0x0000006702677220 */ /* 0x000fe20000410000 */
[----:B------:R-:W-:-:S02]  /*10360*/  IMAD R66, R206, -0x2, R67 ;  /* 0xfffffffece427824 */ /* 0x000fc400078e0243 */
[C---:B------:R-:W-:Y:S01]  /*10370*/  FMUL.FTZ R82, R2.reuse, R82 ;  /* 0x0000005202527220 */ /* 0x040fe20000410000 */
[----:B------:R-:W0:Y:S01]  /*10380*/  @P0 LDC R62, c[0x0][0x450] ;  /* 0x00011400ff3e0b82 */ /* 0x000e220000000800 */
        /* <DEDUP_REMOVED lines=13> */
[----:B------:R-:W-:Y:S01]  /*10460*/  ULDC UR60, c[0x0][0x988] ;  /* 0x00026200003c7ab9 */ /* 0x000fe20000000800 */
[----:B------:R-:W-:Y:S01]  /*10470*/  FMUL.FTZ R72, R2, R72 ;  /* 0x0000004802487220 */ /* 0x000fe20000410000 */
[----:B-1----:R-:W-:Y:S01]  /*10480*/  @P0 IMAD.HI.U32 R61, R64, R61, RZ ;  /* 0x0000003d403d0227 */ /* 0x002fe200078e00ff */
[----:B------:R-:W1:Y:S03]  /*10490*/  MUFU.TANH R93, R93 ;  /* 0x0000005d005d7308 */ /* 0x000e660000002400 */
[C---:B------:R-:W-:Y:S01]  /*104a0*/  FMUL.FTZ R73, R2.reuse, R73 ;  /* 0x0000004902497220 */ /* 0x040fe20000410000 */
[C---:B------:R-:W-:Y:S01]  /*104b0*/  FMUL.FTZ R40, R2.reuse, R40 ;  /* 0x0000002802287220 */ /* 0x040fe20000410000 */
[C---:B------:R-:W-:Y:S01]  /*104c0*/  FMUL.FTZ R41, R2.reuse, R41 ;  /* 0x0000002902297220 */ /* 0x040fe20000410000 */
[----:B------:R-:W-:Y:S01]  /*104d0*/  FMUL.FTZ R110, R2, R36 ;  /* 0x00000024026e7220 */ /* 0x000fe20000410000 */
[----:B------:R-:W-:Y:S01]  /*104e0*/  VIADD R0, R0, 0x22840 ;  /* 0x0002284000007836 */ /* 0x000fe20000000000 */
[----:B0-----:R-:W-:Y:S01]  /*104f0*/  @P0 SHF.R.U32.HI R64, RZ, R62, R61 ;  /* 0x0000003eff400219 */ /* 0x001fe2000001163d */
[C---:B------:R-:W-:Y:S01]  /*10500*/  FMUL.FTZ R61, R2.reuse, R69 ;  /* 0x00000045023d7220 */ /* 0x040fe20000410000 */
[----:B------:R-:W-:Y:S01]  /*10510*/  MOV R69, 0xffffff60 ;  /* 0xffffff6000457802 */ /* 0x000fe20000000f00 */
[----:B------:R-:W-:Y:S01]  /*10520*/  FMUL.FTZ R62, R2, R68 ;  /* 0x00000044023e7220 */ /* 0x000fe20000410000 */
[----:B------:R-:W0:Y:S01]  /*10530*/  MUFU.TANH R117, R117 ;  /* 0x0000007500757308 */ /* 0x000e220000002400 */
[----:B------:R-:W5:Y:S02]  /*10540*/  SHFL.IDX PT, R96, R64, 0x1, 0x1c1f ;  /* 0x003c1f0040607f89 */ /* 0x000f6400000e0000 */
[----:B------:R-:W-:-:S02]  /*10550*/  IMAD R69, R218, R69, 0xa1 ;  /* 0x000000a1da457424 */ /* 0x000fc400078e0245 */
[----:B------:R-:W-:Y:S01]  /*10560*/  SHFL.IDX PT, R64, R64, RZ, 0x1c1f ;  /* 0x001c1fff40407589 */ /* 0x000fe200000e0000 */
[----:B------:R-:W-:Y:S02]  /*10570*/  VIADD R218, R218, 0xfffffffe ;  /* 0xfffffffedada7836 */ /* 0x000fe40000000000 */
[----:B------:R-:W-:Y:S01]  /*10580*/  IMAD R68, R206, -0x2, R69 ;  /* 0xfffffffece447824 */ /* 0x000fe200078e0245 */
[----:B------:R-:W0:Y:S04]  /*10590*/  MUFU.TANH R113, R113 ;  /* 0x0000007100717308 */ /* 0x000e280000002400 */
[----:B------:R-:W-:-:S04]  /*105a0*/  IADD3 R87, -R191, R68, R189 ;  /* 0x00000044bf577210 */ /* 0x000fc80007ffe1bd */
[----:B------:R-:W0:Y:S01]  /*105b0*/  MUFU.TANH R105, R105 ;  /* 0x0000006900697308 */ /* 0x000e220000002400 */
[----:B-----5:R-:W-:-:S07]  /*105c0*/  VIADDMNMX R70, R96, R87, R66, PT ;  /* 0x0000005760467246 */ /* 0x020fce0003800142 */
[----:B------:R-:W5:Y:S01]  /*105d0*/  MUFU.TANH R103, R103 ;  /* 0x0000006700677308 */ /* 0x000f620000002400 */
[C---:B------:R-:W-:Y:S02]  /*105e0*/  ISETP.GT.AND P2, PT, R70.reuse, RZ, PT ;  /* 0x000000ff4600720c */ /* 0x040fe40003f44270 */
[C---:B------:R-:W-:Y:S02]  /*105f0*/  ISETP.GT.AND P3, PT, R70.reuse, 0x1, PT ;  /* 0x000000014600780c */ /* 0x040fe40003f64270 */
[----:B------:R-:W-:-:S03]  /*10600*/  ISETP.GT.AND P4, PT, R70, 0x8, PT ;  /* 0x000000084600780c */ /* 0x000fc60003f84270 */
[----:B------:R-:W5:Y:S01]  /*10610*/  MUFU.TANH R101, R101 ;  /* 0x0000006500657308 */ /* 0x000f620000002400 */
[----:B--2---:R-:W-:Y:S02]  /*10620*/  FSEL R109, R90, -INF , P2 ;  /* 0xff8000005a6d7808 */ /* 0x004fe40001000000 */
[----:B---3--:R-:W-:Y:S02]  /*10630*/  FSEL R107, R91, -INF , P3 ;  /* 0xff8000005b6b7808 */ /* 0x008fe40001800000 */
[----:B------:R-:W-:Y:S02]  /*10640*/  ISETP.GT.AND P2, PT, R70, 0x9, PT ;  /* 0x000000094600780c */ /* 0x000fe40003f44270 */
[----:B----4-:R-:W-:Y:S01]  /*10650*/  FSEL R111, R92, -INF , P4 ;  /* 0xff8000005c6f7808 */ /* 0x010fe20002000000 */
[----:B------:R-:W2:Y:S01]  /*10660*/  MUFU.TANH R99, R99 ;  /* 0x0000006300637308 */ /* 0x000ea20000002400 */
[----:B------:R-:W-:Y:S02]  /*10670*/  FMNMX.FTZ R68, R109, R107, !PT ;  /* 0x0000006b6d447209 */ /* 0x000fe40007810000 */
[----:B------:R-:W-:-:S02]  /*10680*/  ISETP.GT.AND P3, PT, R70, 0x10, PT ;  /* 0x000000104600780c */ /* 0x000fc40003f64270 */
[----:B-1----:R-:W-:Y:S02]  /*10690*/  FSEL R115, R93, -INF , P2 ;  /* 0xff8000005d737808 */ /* 0x002fe40001000000 */
[----:B------:R-:W-:Y:S01]  /*106a0*/  FMNMX.FTZ R68, R111, R68, !PT ;  /* 0x000000446f447209 */ /* 0x000fe20007810000 */
[----:B------:R-:W1:Y:S01]  /*106b0*/  MUFU.TANH R97, R97 ;  /* 0x0000006100617308 */ /* 0x000e620000002400 */
[C---:B------:R-:W-:Y:S02]  /*106c0*/  ISETP.GT.AND P2, PT, R70.reuse, 0x11, PT ;  /* 0x000000114600780c */ /* 0x040fe40003f44270 */
[----:B0-----:R-:W-:Y:S02]  /*106d0*/  FSEL R117, R117, -INF , P3 ;  /* 0xff80000075757808 */ /* 0x001fe40001800000 */
[----:B------:R-:W-:Y:S02]  /*106e0*/  FMNMX.FTZ R68, R115, R68, !PT ;  /* 0x0000004473447209 */ /* 0x000fe40007810000 */
[----:B------:R-:W-:Y:S01]  /*106f0*/  ISETP.GT.AND P3, PT, R70, 0x18, PT ;  /* 0x000000184600780c */ /* 0x000fe20003f64270 */
[----:B------:R-:W0:Y:S01]  /*10700*/  MUFU.TANH R95, R95 ;  /* 0x0000005f005f7308 */ /* 0x000e220000002400 */
[----:B------:R-:W-:-:S02]  /*10710*/  FSEL R113, R113, -INF , P2 ;  /* 0xff80000071717808 */ /* 0x000fc40001000000 */
[----:B------:R-:W-:Y:S02]  /*10720*/  FMNMX.FTZ R68, R117, R68, !PT ;  /* 0x0000004475447209 */ /* 0x000fe40007810000 */
[C---:B------:R-:W-:Y:S02]  /*10730*/  ISETP.GT.AND P2, PT, R70.reuse, 0x19, PT ;  /* 0x000000194600780c */ /* 0x040fe40003f44270 */
[----:B------:R-:W-:Y:S01]  /*10740*/  FSEL R105, R105, -INF , P3 ;  /* 0xff80000069697808 */ /* 0x000fe20001800000 */
[----:B------:R-:W3:Y:S01]  /*10750*/  MUFU.TANH R82, R82 ;  /* 0x0000005200527308 */ /* 0x000ee20000002400 */
[----:B------:R-:W-:Y:S02]  /*10760*/  FMNMX.FTZ R68, R113, R68, !PT ;  /* 0x0000004471447209 */ /* 0x000fe40007810000 */
[----:B------:R-:W-:Y:S02]  /*10770*/  ISETP.GT.AND P3, PT, R70, 0x20, PT ;  /* 0x000000204600780c */ /* 0x000fe40003f64270 */
[----:B-----5:R-:W-:-:S02]  /*10780*/  FSEL R103, R103, -INF , P2 ;  /* 0xff80000067677808 */ /* 0x020fc40001000000 */
[----:B------:R-:W-:Y:S01]  /*10790*/  FMNMX.FTZ R68, R105, R68, !PT ;  /* 0x0000004469447209 */ /* 0x000fe20007810000 */
[----:B------:R-:W4:Y:S01]  /*107a0*/  MUFU.TANH R81, R81 ;  /* 0x0000005100517308 */ /* 0x000f220000002400 */
[C---:B------:R-:W-:Y:S02]  /*107b0*/  ISETP.GT.AND P2, PT, R70.reuse, 0x21, PT ;  /* 0x000000214600780c */ /* 0x040fe40003f44270 */
[----:B------:R-:W-:Y:S02]  /*107c0*/  FSEL R101, R101, -INF , P3 ;  /* 0xff80000065657808 */ /* 0x000fe40001800000 */
[----:B------:R-:W-:Y:S02]  /*107d0*/  FMNMX.FTZ R68, R103, R68, !PT ;  /* 0x0000004467447209 */ /* 0x000fe40007810000 */
[----:B------:R-:W-:Y:S01]  /*107e0*/  ISETP.GT.AND P3, PT, R70, 0x28, PT ;  /* 0x000000284600780c */ /* 0x000fe20003f64270 */
[----:B------:R-:W5:Y:S01]  /*107f0*/  MUFU.TANH R85, R85 ;  /* 0x0000005500557308 */ /* 0x000f620000002400 */
[----:B--2---:R-:W-:-:S02]  /*10800*/  FSEL R99, R99, -INF , P2 ;  /* 0xff80000063637808 */ /* 0x004fc40001000000 */
[----:B------:R-:W-:Y:S02]  /*10810*/  FMNMX.FTZ R68, R101, R68, !PT ;  /* 0x0000004465447209 */ /* 0x000fe40007810000 */
[C---:B------:R-:W-:Y:S02]  /*10820*/  ISETP.GT.AND P2, PT, R70.reuse, 0x29, PT ;  /* 0x000000294600780c */ /* 0x040fe40003f44270 */
[----:B-1----:R-:W-:Y:S01]  /*10830*/  FSEL R97, R97, -INF , P3 ;  /* 0xff80000061617808 */ /* 0x002fe20001800000 */
[----:B------:R-:W1:Y:S01]  /*10840*/  MUFU.TANH R83, R83 ;  /* 0x0000005300537308 */ /* 0x000e620000002400 */
[----:B------:R-:W-:Y:S02]  /*10850*/  FMNMX.FTZ R68, R99, R68, !PT ;  /* 0x0000004463447209 */ /* 0x000fe40007810000 */
[----:B------:R-:W-:Y:S02]  /*10860*/  ISETP.GT.AND P3, PT, R70, 0x30, PT ;  /* 0x000000304600780c */ /* 0x000fe40003f64270 */
[----:B0-----:R-:W-:-:S02]  /*10870*/  FSEL R95, R95, -INF , P2 ;  /* 0xff8000005f5f7808 */ /* 0x001fc40001000000 */
[----:B------:R-:W-:Y:S01]  /*10880*/  FMNMX.FTZ R68, R97, R68, !PT ;  /* 0x0000004461447209 */ /* 0x000fe20007810000 */
[----:B------:R-:W0:Y:S01]  /*10890*/  MUFU.TANH R86, R86 ;  /* 0x0000005600567308 */ /* 0x000e220000002400 */
[----:B------:R-:W-:Y:S02]  /*108a0*/  ISETP.GT.AND P2, PT, R70, 0x31, PT ;  /* 0x000000314600780c */ /* 0x000fe40003f44270 */
[----:B---3--:R-:W-:Y:S02]  /*108b0*/  FSEL R93, R82, -INF , P3 ;  /* 0xff800000525d7808 */ /* 0x008fe40001800000 */
[----:B------:R-:W-:Y:S02]  /*108c0*/  FMNMX.FTZ R68, R95, R68, !PT ;  /* 0x000000445f447209 */ /* 0x000fe40007810000 */
[----:B------:R-:W-:Y:S01]  /*108d0*/  ISETP.GT.AND P3, PT, R70, 0x38, PT ;  /* 0x000000384600780c */ /* 0x000fe20003f64270 */
[----:B------:R-:W-:Y:S01]  /*108e0*/  MUFU.TANH R84, R84 ;  /* 0x0000005400547308 */ /* 0x000fe20000002400 */
[----:B----4-:R-:W-:-:S02]  /*108f0*/  FSEL R91, R81, -INF , P2 ;  /* 0xff800000515b7808 */ /* 0x010fc40001000000 */
[----:B------:R-:W-:Y:S02]  /*10900*/  FMNMX.FTZ R68, R93, R68, !PT ;  /* 0x000000445d447209 */ /* 0x000fe40007810000 */
[C---:B------:R-:W-:Y:S02]  /*10910*/  ISETP.GT.AND P2, PT, R70.reuse, 0x39, PT ;  /* 0x000000394600780c */ /* 0x040fe40003f44270 */
[----:B-----5:R-:W-:Y:S01]  /*10920*/  FSEL R85, R85, -INF , P3 ;  /* 0xff80000055557808 */ /* 0x020fe20001800000 */
[----:B------:R-:W2:Y:S01]  /*10930*/  MUFU.TANH R94, R94 ;  /* 0x0000005e005e7308 */ /* 0x000ea20000002400 */
[----:B------:R-:W-:Y:S02]  /*10940*/  FMNMX.FTZ R68, R91, R68, !PT ;  /* 0x000000445b447209 */ /* 0x000fe40007810000 */
[----:B------:R-:W-:Y:S02]  /*10950*/  ISETP.GT.AND P3, PT, R70, 0x40, PT ;  /* 0x000000404600780c */ /* 0x000fe40003f64270 */
[----:B-1----:R-:W-:-:S02]  /*10960*/  FSEL R83, R83, -INF , P2 ;  /* 0xff80000053537808 */ /* 0x002fc40001000000 */
[----:B------:R-:W-:Y:S01]  /*10970*/  FMNMX.FTZ R68, R85, R68, !PT ;  /* 0x0000004455447209 */ /* 0x000fe20007810000 */
[----:B------:R-:W1:Y:S01]  /*10980*/  MUFU.TANH R63, R63 ;  /* 0x0000003f003f7308 */ /* 0x000e620000002400 */
[----:B------:R-:W-:Y:S02]  /*10990*/  ISETP.GT.AND P2, PT, R70, 0x41, PT ;  /* 0x000000414600780c */ /* 0x000fe40003f44270 */
[----:B0-----:R-:W-:Y:S02]  /*109a0*/  FSEL R81, R86, -INF , P3 ;  /* 0xff80000056517808 */ /* 0x001fe40001800000 */
[----:B------:R-:W-:Y:S02]  /*109b0*/  FMNMX.FTZ R68, R83, R68, !PT ;  /* 0x0000004453447209 */ /* 0x000fe40007810000 */
[----:B------:R-:W-:Y:S01]  /*109c0*/  ISETP.GT.AND P3, PT, R70, 0x48, PT ;  /* 0x000000484600780c */ /* 0x000fe20003f64270 */
[----:B------:R0:W3:Y:S01]  /*109d0*/  MUFU.TANH R104, R71 ;  /* 0x0000004700687308 */ /* 0x0000e20000002400 */
[----:B------:R-:W-:-:S02]  /*109e0*/  FMNMX.FTZ R68, R81, R68, !PT ;  /* 0x0000004451447209 */ /* 0x000fc40007810000 */
[----:B--2---:R-:W-:Y:S02]  /*109f0*/  FSEL R69, R94, -INF , P3 ;  /* 0xff8000005e457808 */ /* 0x004fe40001800000 */
[----:B------:R-:W-:-:S03]  /*10a00*/  ISETP.GT.AND P3, PT, R70, 0x50, PT ;  /* 0x000000504600780c */ /* 0x000fc60003f64270 */
[----:B------:R2:W4:Y:S01]  /*10a10*/  MUFU.TANH R102, R65 ;  /* 0x0000004100667308 */ /* 0x0005220000002400 */
[----:B0-----:R-:W-:Y:S02]  /*10a20*/  FSEL R71, R84, -INF , P2 ;  /* 0xff80000054477808 */ /* 0x001fe40001000000 */
[C---:B------:R-:W-:Y:S02]  /*10a30*/  ISETP.GT.AND P2, PT, R70.reuse, 0x49, PT ;  /* 0x000000494600780c */ /* 0x040fe40003f44270 */
[----:B------:R-:W-:Y:S02]  /*10a40*/  FMNMX.FTZ R68, R71, R68, !PT ;  /* 0x0000004447447209 */ /* 0x000fe40007810000 */
[----:B-1----:R-:W-:Y:S01]  /*10a50*/  FSEL R67, R63, -INF , P2 ;  /* 0xff8000003f437808 */ /* 0x002fe20001000000 */
[----:B------:R-:W0:Y:S01]  /*10a60*/  MUFU.TANH R90, R42 ;  /* 0x0000002a005a7308 */ /* 0x000e220000002400 */
[----:B------:R-:W-:Y:S02]  /*10a70*/  FMNMX.FTZ R68, R69, R68, !PT ;  /* 0x0000004445447209 */ /* 0x000fe40007810000 */
[----:B------:R-:W-:-:S02]  /*10a80*/  ISETP.GT.AND P2, PT, R70, 0x51, PT ;  /* 0x000000514600780c */ /* 0x000fc40003f44270 */
[----:B--2---:R-:W-:Y:S02]  /*10a90*/  FSEL R65, R98, -INF , P3 ;  /* 0xff80000062417808 */ /* 0x004fe40001800000 */
[----:B------:R-:W-:Y:S01]  /*10aa0*/  FMNMX.FTZ R68, R67, R68, !PT ;  /* 0x0000004443447209 */ /* 0x000fe20007810000 */
[----:B------:R1:W-:Y:S01]  /*10ab0*/  MUFU.TANH R92, R43 ;  /* 0x0000002b005c7308 */ /* 0x0003e20000002400 */
[----:B------:R-:W-:Y:S02]  /*10ac0*/  ISETP.GT.AND P3, PT, R70, 0x58, PT ;  /* 0x000000584600780c */ /* 0x000fe40003f64270 */
[----:B------:R-:W-:Y:S01]  /*10ad0*/  FSEL R63, R100, -INF , P2 ;  /* 0xff800000643f7808 */ /* 0x000fe20001000000 */
[----:B------:R-:W-:Y:S01]  /*10ae0*/  FMUL.FTZ R100, R2, R29 ;  /* 0x0000001d02647220 */ /* 0x000fe20000410000 */
[----:B------:R-:W-:Y:S02]  /*10af0*/  FMNMX.FTZ R68, R65, R68, !PT ;  /* 0x0000004441447209 */ /* 0x000fe40007810000 */
[----:B------:R-:W-:Y:S01]  /*10b00*/  ISETP.GT.AND P2, PT, R70, 0x59, PT ;  /* 0x000000594600780c */ /* 0x000fe20003f44270 */
[----:B------:R2:W5:Y:S01]  /*10b10*/  MUFU.TANH R96, R46 ;  /* 0x0000002e00607308 */ /* 0x0005620000002400 */
[----:B------:R-:W-:Y:S01]  /*10b20*/  FMNMX.FTZ R68, R63, R68, !PT ;  /* 0x000000443f447209 */ /* 0x000fe20007810000 */
[----:B-1----:R-:W-:Y:S01]  /*10b30*/  FMUL.FTZ R43, R2, R27 ;  /* 0x0000001b022b7220 */ /* 0x002fe20000410000 */
[----:B---3--:R-:W-:Y:S01]  /*10b40*/  FSEL R42, R104, -INF , P2 ;  /* 0xff800000682a7808 */ /* 0x008fe20001000000 */
[----:B------:R-:W-:Y:S01]  /*10b50*/  FMUL.FTZ R104, R2, R33 ;  /* 0x0000002102687220 */ /* 0x000fe20000410000 */
[----:B------:R-:W-:-:S03]  /*10b60*/  ISETP.GT.AND P2, PT, R70, 0x61, PT ;  /* 0x000000614600780c */ /* 0x000fc60003f44270 */
[----:B------:R4:W-:Y:S01]  /*10b70*/  MUFU.TANH R106, R47 ;  /* 0x0000002f006a7308 */ /* 0x0009e20000002400 */
[----:B--2---:R-:W-:-:S07]  /*10b80*/  FMUL.FTZ R46, R2, R30 ;  /* 0x0000001e022e7220 */ /* 0x004fce0000410000 */
[----:B------:R1:W-:Y:S01]  /*10b90*/  MUFU.TANH R108, R51 ;  /* 0x00000033006c7308 */ /* 0x0003e20000002400 */
[----:B----4-:R-:W-:Y:S01]  /*10ba0*/  FSEL R47, R102, -INF , P3 ;  /* 0xff800000662f7808 */ /* 0x010fe20001800000 */
[----:B------:R-:W-:Y:S01]  /*10bb0*/  FMUL.FTZ R102, R2, R28 ;  /* 0x0000001c02667220 */ /* 0x000fe20000410000 */
[----:B------:R-:W-:-:S04]  /*10bc0*/  ISETP.GT.AND P3, PT, R70, 0x60, PT ;  /* 0x000000604600780c */ /* 0x000fc80003f64270 */
[----:B0-----:R-:W-:Y:S01]  /*10bd0*/  FSEL R27, R90, -INF , P3 ;  /* 0xff8000005a1b7808 */ /* 0x001fe20001800000 */
[----:B------:R0:W2:Y:S01]  /*10be0*/  MUFU.TANH R82, R50 ;  /* 0x0000003200527308 */ /* 0x0000a20000002400 */
[----:B-1----:R-:W-:Y:S02]  /*10bf0*/  FMNMX.FTZ R51, R47, R68, !PT ;  /* 0x000000442f337209 */ /* 0x002fe40007810000 */
[----:B------:R-:W-:Y:S02]  /*10c00*/  ISETP.GT.AND P3, PT, R70, 0x68, PT ;  /* 0x000000684600780c */ /* 0x000fe40003f64270 */
[----:B------:R-:W-:Y:S01]  /*10c10*/  FMNMX.FTZ R30, R42, R51, !PT ;  /* 0x000000332a1e7209 */ /* 0x000fe20007810000 */
[C---:B------:R-:W-:Y:S02]  /*10c20*/  FMUL.FTZ R51, R2.reuse, R34 ;  /* 0x0000002202337220 */ /* 0x040fe40000410000 */
[----:B------:R1:W-:Y:S01]  /*10c30*/  MUFU.TANH R94, R26 ;  /* 0x0000001a005e7308 */ /* 0x0003e20000002400 */
[----:B0-----:R-:W-:Y:S01]  /*10c40*/  FMUL.FTZ R50, R2, R31 ;  /* 0x0000001f02327220 */ /* 0x001fe20000410000 */
[----:B-----5:R-:W-:-:S02]  /*10c50*/  FSEL R31, R96, -INF , P3 ;  /* 0xff800000601f7808 */ /* 0x020fc40001800000 */
[----:B------:R-:W-:-:S04]  /*10c60*/  ISETP.GT.AND P3, PT, R70, 0x70, PT ;  /* 0x000000704600780c */ /* 0x000fc80003f64270 */
[----:B------:R0:W-:Y:S01]  /*10c70*/  MUFU.TANH R98, R43 ;  /* 0x0000002b00627308 */ /* 0x0001e20000002400 */
[----:B-1----:R-:W-:Y:S02]  /*10c80*/  FSEL R26, R92, -INF , P2 ;  /* 0xff8000005c1a7808 */ /* 0x002fe40001000000 */
[----:B------:R-:W-:Y:S02]  /*10c90*/  ISETP.GT.AND P2, PT, R70, 0x69, PT ;  /* 0x000000694600780c */ /* 0x000fe40003f44270 */
[----:B--2---:R-:W-:Y:S01]  /*10ca0*/  FSEL R34, R82, -INF , P3 ;  /* 0xff80000052227808 */ /* 0x004fe20001800000 */
[----:B------:R-:W-:Y:S01]  /*10cb0*/  FMUL.FTZ R82, R2, R39 ;  /* 0x0000002702527220 */ /* 0x000fe20000410000 */
[----:B------:R-:W-:Y:S01]  /*10cc0*/  ISETP.GT.AND P3, PT, R70, 0x78, PT ;  /* 0x000000784600780c */ /* 0x000fe20003f64270 */
[----:B------:R1:W-:Y:S01]  /*10cd0*/  MUFU.TANH R86, R54 ;  /* 0x0000003600567308 */ /* 0x0003e20000002400 */
[----:B0-----:R-:W-:Y:S02]  /*10ce0*/  FMNMX.FTZ R43, R27, R30, !PT ;  /* 0x0000001e1b2b7209 */ /* 0x001fe40007810000 */
[----:B------:R-:W-:Y:S01]  /*10cf0*/  FSEL R30, R106, -INF , P2 ;  /* 0xff8000006a1e7808 */ /* 0x000fe20001000000 */
[----:B------:R-:W-:Y:S01]  /*10d00*/  FMUL.FTZ R106, R2, R32 ;  /* 0x00000020026a7220 */ /* 0x000fe20000410000 */
[----:B------:R-:W-:-:S03]  /*10d10*/  ISETP.GT.AND P2, PT, R70, 0x71, PT ;  /* 0x000000714600780c */ /* 0x000fc60003f44270 */
[----:B------:R0:W2:Y:S01]  /*10d20*/  MUFU.TANH R84, R55 ;  /* 0x0000003700547308 */ /* 0x0000a20000002400 */
[----:B-1----:R-:W-:-:S04]  /*10d30*/  FMNMX.FTZ R54, R26, R43, !PT ;  /* 0x0000002b1a367209 */ /* 0x002fc80007810000 */
[----:B------:R-:W-:Y:S01]  /*10d40*/  FMNMX.FTZ R43, R31, R54, !PT ;  /* 0x000000361f2b7209 */ /* 0x000fe20007810000 */
[----:B------:R-:W-:Y:S02]  /*10d50*/  FMUL.FTZ R54, R2, R35 ;  /* 0x0000002302367220 */ /* 0x000fe40000410000 */
[----:B------:R1:W-:Y:S01]  /*10d60*/  MUFU.TANH R92, R50 ;  /* 0x00000032005c7308 */ /* 0x0003e20000002400 */
[----:B0-----:R-:W-:Y:S02]  /*10d70*/  FMNMX.FTZ R55, R30, R43, !PT ;  /* 0x0000002b1e377209 */ /* 0x001fe40007810000 */
[----:B------:R-:W-:Y:S01]  /*10d80*/  FSEL R43, R108, -INF , P2 ;  /* 0xff8000006c2b7808 */ /* 0x000fe20001000000 */
[----:B------:R-:W-:Y:S01]  /*10d90*/  FMUL.FTZ R108, R2, R37 ;  /* 0x00000025026c7220 */ /* 0x000fe20000410000 */
[----:B------:R-:W-:-:S03]  /*10da0*/  ISETP.GT.AND P2, PT, R70, 0x79, PT ;  /* 0x000000794600780c */ /* 0x000fc60003f44270 */
[----:B------:R0:W3:Y:S01]  /*10db0*/  MUFU.TANH R90, R46 ;  /* 0x0000002e005a7308 */ /* 0x0000e20000002400 */
[----:B-1----:R-:W-:Y:S02]  /*10dc0*/  FMNMX.FTZ R50, R34, R55, !PT ;  /* 0x0000003722327209 */ /* 0x002fe40007810000 */
[----:B--2---:R-:W-:Y:S02]  /*10dd0*/  FSEL R35, R84, -INF , P2 ;  /* 0xff80000054237808 */ /* 0x004fe40001000000 */
[----:B------:R-:W-:Y:S02]  /*10de0*/  FMNMX.FTZ R55, R43, R50, !PT ;  /* 0x000000322b377209 */ /* 0x000fe40007810000 */
[----:B------:R-:W-:Y:S01]  /*10df0*/  ISETP.GT.AND P2, PT, R70, 0x81, PT ;  /* 0x000000814600780c */ /* 0x000fe20003f44270 */
[----:B------:R1:W2:Y:S01]  /*10e00*/  MUFU.TANH R96, R51 ;  /* 0x0000003300607308 */ /* 0x0002a20000002400 */
[----:B0-----:R-:W-:Y:S02]  /*10e10*/  FSEL R46, R86, -INF , P3 ;  /* 0xff800000562e7808 */ /* 0x001fe40001800000 */
[----:B------:R-:W-:-:S02]  /*10e20*/  ISETP.GT.AND P3, PT, R70, 0x80, PT ;  /* 0x000000804600780c */ /* 0x000fc40003f64270 */
[----:B------:R-:W-:Y:S01]  /*10e30*/  FMNMX.FTZ R68, R46, R55, !PT ;  /* 0x000000372e447209 */ /* 0x000fe20007810000 */
[----:B------:R-:W-:Y:S01]  /*10e40*/  FMUL.FTZ R55, R2, R38 ;  /* 0x0000002602377220 */ /* 0x000fe20000410000 */
[----:B------:R-:W-:Y:S01]  /*10e50*/  FSEL R50, R94, -INF , P3 ;  /* 0xff8000005e327808 */ /* 0x000fe20001800000 */
[----:B------:R0:W4:Y:S01]  /*10e60*/  MUFU.TANH R86, R54 ;  /* 0x0000003600567308 */ /* 0x0001220000002400 */
[----:B-1----:R-:W-:Y:S02]  /*10e70*/  FMNMX.FTZ R51, R35, R68, !PT ;  /* 0x0000004423337209 */ /* 0x002fe40007810000 */
[----:B------:R-:W-:Y:S02]  /*10e80*/  ISETP.GT.AND P3, PT, R70, 0x88, PT ;  /* 0x000000884600780c */ /* 0x000fe40003f64270 */
[----:B------:R-:W-:Y:S01]  /*10e90*/  FSEL R38, R98, -INF , P2 ;  /* 0xff80000062267808 */ /* 0x000fe20001000000 */
[----:B------:R-:W-:Y:S01]  /*10ea0*/  FMUL.FTZ R98, R2, R24 ;  /* 0x0000001802627220 */ /* 0x000fe20000410000 */
[----:B------:R-:W-:Y:S01]  /*10eb0*/  FMNMX.FTZ R119, R50, R51, !PT ;  /* 0x0000003332777209 */ /* 0x000fe20007810000 */
[----:B------:R1:W5:Y:S01]  /*10ec0*/  MUFU.TANH R94, R55 ;  /* 0x00000037005e7308 */ /* 0x0003620000002400 */
[----:B------:R-:W-:-:S02]  /*10ed0*/  ISETP.GT.AND P2, PT, R70, 0x89, PT ;  /* 0x000000894600780c */ /* 0x000fc40003f44270 */
[----:B---3--:R-:W-:Y:S02]  /*10ee0*/  FSEL R51, R90, -INF , P3 ;  /* 0xff8000005a337808 */ /* 0x008fe40001800000 */
[----:B------:R-:W-:Y:S02]  /*10ef0*/  FMNMX.FTZ R68, R38, R119, !PT ;  /* 0x0000007726447209 */ /* 0x000fe40007810000 */
[----:B------:R-:W-:Y:S01]  /*10f00*/  ISETP.GT.AND P3, PT, R70, 0x90, PT ;  /* 0x000000904600780c */ /* 0x000fe20003f64270 */
[----:B------:R3:W3:Y:S01]  /*10f10*/  MUFU.TANH R90, R82 ;  /* 0x00000052005a7308 */ /* 0x0006e20000002400 */
[----:B0-----:R-:W-:Y:S01]  /*10f20*/  FSEL R54, R92, -INF , P2 ;  /* 0xff8000005c367808 */ /* 0x001fe20001000000 */
[C---:B------:R-:W-:Y:S01]  /*10f30*/  FMUL.FTZ R92, R2.reuse, R53 ;  /* 0x00000035025c7220 */ /* 0x040fe20000410000 */
[----:B-1----:R-:W-:Y:S01]  /*10f40*/  FMNMX.FTZ R55, R51, R68, !PT ;  /* 0x0000004433377209 */ /* 0x002fe20007810000 */
[----:B------:R-:W-:Y:S01]  /*10f50*/  FMUL.FTZ R68, R2, R44 ;  /* 0x0000002c02447220 */ /* 0x000fe20000410000 */
[----:B------:R-:W-:-:S02]  /*10f60*/  ISETP.GT.AND P2, PT, R70, 0x91, PT ;  /* 0x000000914600780c */ /* 0x000fc40003f44270 */
[----:B--2---:R-:W-:Y:S01]  /*10f70*/  FSEL R39, R96, -INF , P3 ;  /* 0xff80000060277808 */ /* 0x004fe20001800000 */
[----:B------:R-:W-:Y:S01]  /*10f80*/  FMUL.FTZ R96, R2, R25 ;  /* 0x0000001902607220 */ /* 0x000fe20000410000 */
[----:B------:R-:W-:Y:S01]  /*10f90*/  FMNMX.FTZ R84, R54, R55, !PT ;  /* 0x0000003736547209 */ /* 0x000fe20007810000 */
[----:B------:R-:W-:Y:S01]  /*10fa0*/  IMAD.U32 R25, RZ, RZ, UR60 ;  /* 0x0000003cff197e24 */ /* 0x000fe2000f8e00ff */
[----:B------:R-:W-:Y:S01]  /*10fb0*/  ISETP.GT.AND P3, PT, R70, 0x98, PT ;  /* 0x000000984600780c */ /* 0x000fe20003f64270 */
[----:B------:R-:W0:Y:S01]  /*10fc0*/  MUFU.TANH R3, R3 ;  /* 0x0000000300037308 */ /* 0x000e220000002400 */
[----:B----4-:R-:W-:Y:S02]  /*10fd0*/  FSEL R44, R86, -INF , P2 ;  /* 0xff800000562c7808 */ /* 0x010fe40001000000 */
[----:B------:R-:W-:Y:S02]  /*10fe0*/  FMNMX.FTZ R55, R39, R84, !PT ;  /* 0x0000005427377209 */ /* 0x000fe40007810000 */
[----:B------:R-:W-:Y:S01]  /*10ff0*/  ISETP.GT.AND P2, PT, R70, 0x99, PT ;  /* 0x000000994600780c */ /* 0x000fe20003f44270 */
[----:B------:R-:W-:Y:S01]  /*11000*/  FMUL.FTZ R70, R2, R45 ;  /* 0x0000002d02467220 */ /* 0x000fe20000410000 */
[----:B-----5:R-:W-:Y:S01]  /*11010*/  FSEL R45, R94, -INF , P3 ;  /* 0xff8000005e2d7808 */ /* 0x020fe20001800000 */
[----:B------:R-:W1:Y:S01]  /*11020*/  MUFU.TANH R13, R13 ;  /* 0x0000000d000d7308 */ /* 0x000e620000002400 */
[----:B---3--:R-:W-:Y:S01]  /*11030*/  FMNMX.FTZ R82, R44, R55, !PT ;  /* 0x000000372c527209 */ /* 0x008fe20007810000 */
[----:B------:R-:W-:Y:S01]  /*11040*/  FMUL.FTZ R94, R2, R52 ;  /* 0x00000034025e7220 */ /* 0x000fe20000410000 */
[----:B------:R-:W-:-:S02]  /*11050*/  FSEL R55, R90, -INF , P2 ;  /* 0xff8000005a377808 */ /* 0x000fc40001000000 */
[----:B------:R-:W-:Y:S01]  /*11060*/  FMNMX.FTZ R84, R45, R82, !PT ;  /* 0x000000522d547209 */ /* 0x000fe20007810000 */
[C---:B------:R-:W-:Y:S02]  /*11070*/  FMUL.FTZ R82, R2.reuse, R48 ;  /* 0x0000003002527220 */ /* 0x040fe40000410000 */
[----:B------:R-:W2:Y:S01]  /*11080*/  MUFU.TANH R15, R15 ;  /* 0x0000000f000f7308 */ /* 0x000ea20000002400 */
[----:B------:R-:W-:Y:S01]  /*11090*/  FMNMX.FTZ R48, R55, R84, !PT ;  /* 0x0000005437307209 */ /* 0x000fe20007810000 */
[----:B------:R-:W-:-:S04]  /*110a0*/  FMUL.FTZ R84, R2, R49 ;  /* 0x0000003102547220 */ /* 0x000fc80000410000 */
[----:B------:R-:W3:Y:S02]  /*110b0*/  SHFL.BFLY PT, R119, R48, 0x2, 0x1f ;  /* 0x0c401f0030777f89 */ /* 0x000ee400000e0000 */
[----:B------:R-:W4:Y:S08]  /*110c0*/  MUFU.TANH R14, R14 ;  /* 0x0000000e000e7308 */ /* 0x000f300000002400 */
[----:B------:R-:W5:Y:S08]  /*110d0*/  MUFU.TANH R20, R20 ;  /* 0x0000001400147308 */ /* 0x000f700000002400 */
[----:B------:R-:W5:Y:S01]  /*110e0*/  MUFU.TANH R21, R21 ;  /* 0x0000001500157308 */ /* 0x000f620000002400 */
[----:B---3--:R-:W-:-:S07]  /*110f0*/  FMNMX.FTZ R119, R48, R119, !PT ;  /* 0x0000007730777209 */ /* 0x008fce0007810000 */
[----:B------:R-:W3:Y:S01]  /*11100*/  MUFU.TANH R89, R89 ;  /* 0x0000005900597308 */ /* 0x000ee20000002400 */
[----:B------:R-:W0:Y:S07]  /*11110*/  SHFL.BFLY PT, R90, R119, 0x1, 0x1f ;  /* 0x0c201f00775a7f89 */ /* 0x000e2e00000e0000 */
[----:B------:R-:W3:Y:S08]  /*11120*/  MUFU.TANH R88, R88 ;  /* 0x0000005800587308 */ /* 0x000ef00000002400 */
[----:B------:R-:W3:Y:S08]  /*11130*/  MUFU.TANH R72, R72 ;  /* 0x0000004800487308 */ /* 0x000ef00000002400 */
[----:B------:R-:W3:Y:S01]  /*11140*/  MUFU.TANH R73, R73 ;  /* 0x0000004900497308 */ /* 0x000ee20000002400 */
[----:B0-----:R-:W-:-:S04]  /*11150*/  FMNMX.FTZ R90, R119, R90, !PT ;  /* 0x0000005a775a7209 */ /* 0x001fc80007810000 */
[C---:B------:R-:W-:Y:S01]  /*11160*/  FSETP.NEU.FTZ.AND P2, PT, R90.reuse, -INF , PT ;  /* 0xff8000005a00780b */ /* 0x040fe20003f5d000 */
[----:B------:R-:W-:-:S02]  /*11170*/  FFMA.FTZ R24, R90, R25, -8 ;  /* 0xc10000005a187423 */ /* 0x000fc40000010019 */
[----:B------:R-:W0:Y:S03]  /*11180*/  MUFU.TANH R74, R74 ;  /* 0x0000004a004a7308 */ /* 0x000e260000002400 */
[----:B------:R-:W-:-:S05]  /*11190*/  FSEL R24, R24, RZ, P2 ;  /* 0x000000ff18187208 */ /* 0x000fca0001000000 */
[----:B------:R-:W0:Y:S01]  /*111a0*/  MUFU.TANH R75, R75 ;  /* 0x0000004b004b7308 */ /* 0x000e220000002400 */
        /* <DEDUP_REMOVED lines=11> */
[----:B------:R-:W-:Y:S01]  /*11260*/  FSEL R37, R3, -INF , P2 ;  /* 0xff80000003257808 */ /* 0x000fe20001000000 */
[--C-:B------:R-:W-:Y:S01]  /*11270*/  FFMA.FTZ R33, R117, UR60, -R24.reuse ;  /* 0x0000003c75217c23 */ /* 0x100fe20008010818 */
[----:B-1----:R-:W-:Y:S01]  /*11280*/  FSEL R66, R13, -INF , P3 ;  /* 0xff8000000d427808 */ /* 0x002fe20001800000 */
[--C-:B------:R-:W-:Y:S01]  /*11290*/  FFMA.FTZ R36, R113, UR60, -R24.reuse ;  /* 0x0000003c71247c23 */ /* 0x100fe20008010818 */
[----:B------:R-:W-:Y:S01]  /*112a0*/  ISETP.GT.AND P2, PT, R107, 0x9, PT ;  /* 0x000000096b00780c */ /* 0x000fe20003f44270 */
[----:B------:R-:W1:Y:S01]  /*112b0*/  MUFU.TANH R77, R77 ;  /* 0x0000004d004d7308 */ /* 0x000e620000002400 */
[----:B--2---:R-:W-:Y:S01]  /*112c0*/  FSEL R53, R15, -INF , P4 ;  /* 0xff8000000f357808 */ /* 0x004fe20002000000 */
[--C-:B------:R-:W-:Y:S01]  /*112d0*/  FFMA.FTZ R3, R105, UR60, -R24.reuse ;  /* 0x0000003c69037c23 */ /* 0x100fe20008010818 */
[----:B------:R-:W-:Y:S01]  /*112e0*/  FMNMX.FTZ R48, R37, R66, !PT ;  /* 0x0000004225307209 */ /* 0x000fe20007810000 */
[--C-:B------:R-:W-:Y:S01]  /*112f0*/  FFMA.FTZ R67, R67, UR60, -R24.reuse ;  /* 0x0000003c43437c23 */ /* 0x100fe20008010818 */
[----:B------:R-:W-:Y:S01]  /*11300*/  ISETP.GT.AND P3, PT, R107, 0x10, PT ;  /* 0x000000106b00780c */ /* 0x000fe20003f64270 */
[--C-:B------:R-:W-:Y:S01]  /*11310*/  FFMA.FTZ R65, R65, UR60, -R24.reuse ;  /* 0x0000003c41417c23 */ /* 0x100fe20008010818 */
[----:B----4-:R-:W-:Y:S01]  /*11320*/  FSEL R49, R14, -INF , P2 ;  /* 0xff8000000e317808 */ /* 0x010fe20001000000 */
[----:B------:R-:W2:Y:S01]  /*11330*/  MUFU.TANH R79, R79 ;  /* 0x0000004f004f7308 */ /* 0x000ea20000002400 */
[----:B------:R-:W-:Y:S01]  /*11340*/  FMNMX.FTZ R48, R53, R48, !PT ;  /* 0x0000003035307209 */ /* 0x000fe20007810000 */
[--C-:B------:R-:W-:Y:S01]  /*11350*/  FFMA.FTZ R47, R47, UR60, -R24.reuse ;  /* 0x0000003c2f2f7c23 */ /* 0x100fe20008010818 */
[----:B------:R-:W-:Y:S01]  /*11360*/  ISETP.GT.AND P2, PT, R107, 0x11, PT ;  /* 0x000000116b00780c */ /* 0x000fe20003f44270 */
[--C-:B------:R-:W-:Y:S01]  /*11370*/  FFMA.FTZ R42, R42, UR60, -R24.reuse ;  /* 0x0000003c2a2a7c23 */ /* 0x100fe20008010818 */
[----:B-----5:R-:W-:Y:S01]  /*11380*/  FSEL R86, R20, -INF , P3 ;  /* 0xff80000014567808 */ /* 0x020fe20001800000 */
[--C-:B------:R-:W-:Y:S01]  /*11390*/  FFMA.FTZ R20, R103, UR60, -R24.reuse ;  /* 0x0000003c67147c23 */ /* 0x100fe20008010818 */
[----:B------:R-:W-:Y:S01]  /*113a0*/  FMNMX.FTZ R13, R49, R48, !PT ;  /* 0x00000030310d7209 */ /* 0x000fe20007810000 */
[----:B------:R-:W4:Y:S01]  /*113b0*/  MUFU.TANH R78, R78 ;  /* 0x0000004e004e7308 */ /* 0x000f220000002400 */
[----:B------:R-:W-:Y:S01]  /*113c0*/  ISETP.GT.AND P3, PT, R107, 0x18, PT ;  /* 0x000000186b00780c */ /* 0x000fe20003f64270 */
[--C-:B------:R-:W-:Y:S01]  /*113d0*/  FFMA.FTZ R48, R99, UR60, -R24.reuse ;  /* 0x0000003c63307c23 */ /* 0x100fe20008010818 */
[----:B------:R-:W-:Y:S01]  /*113e0*/  FSEL R87, R21, -INF , P2 ;  /* 0xff80000015577808 */ /* 0x000fe20001000000 */
[--C-:B------:R-:W-:Y:S01]  /*113f0*/  FFMA.FTZ R21, R97, UR60, -R24.reuse ;  /* 0x0000003c61157c23 */ /* 0x100fe20008010818 */
[----:B------:R-:W-:Y:S01]  /*11400*/  FMNMX.FTZ R14, R86, R13, !PT ;  /* 0x0000000d560e7209 */ /* 0x000fe20007810000 */
[--C-:B------:R-:W-:Y:S01]  /*11410*/  FFMA.FTZ R13, R101, UR60, -R24.reuse ;  /* 0x0000003c650d7c23 */ /* 0x100fe20008010818 */
[----:B------:R-:W-:Y:S01]  /*11420*/  ISETP.GT.AND P2, PT, R107, 0x19, PT ;  /* 0x000000196b00780c */ /* 0x000fe20003f44270 */
[----:B------:R-:W5:Y:S01]  /*11430*/  MUFU.TANH R80, R80 ;  /* 0x0000005000507308 */ /* 0x000f620000002400 */
        /* <DEDUP_REMOVED lines=11> */
[--C-:B------:R-:W-:Y:S01]  /*114f0*/  FFMA.FTZ R35, R35, UR60, -R24.reuse ;  /* 0x0000003c23237c23 */ /* 0x100fe20008010818 */
[----:B------:R-:W-:Y:S01]  /*11500*/  FSEL R72, R72, -INF , P3 ;  /* 0xff80000048487808 */ /* 0x000fe20001800000 */
[--C-:B------:R-:W-:Y:S01]  /*11510*/  FFMA.FTZ R39, R39, UR60, -R24.reuse ;  /* 0x0000003c27277c23 */ /* 0x100fe20008010818 */
[----:B------:R-:W-:Y:S01]  /*11520*/  FMNMX.FTZ R15, R88, R15, !PT ;  /* 0x0000000f580f7209 */ /* 0x000fe20007810000 */
[----:B------:R-:W3:Y:S01]  /*11530*/  MUFU.TANH R57, R57 ;  /* 0x0000003900397308 */ /* 0x000ee20000002400 */
[----:B------:R-:W-:Y:S01]  /*11540*/  ISETP.GT.AND P3, PT, R107, 0x28, PT ;  /* 0x000000286b00780c */ /* 0x000fe20003f64270 */
[--C-:B------:R-:W-:Y:S01]  /*11550*/  FFMA.FTZ R44, R44, UR60, -R24.reuse ;  /* 0x0000003c2c2c7c23 */ /* 0x100fe20008010818 */
[----:B------:R-:W-:Y:S01]  /*11560*/  FSEL R73, R73, -INF , P2 ;  /* 0xff80000049497808 */ /* 0x000fe20001000000 */
[----:B------:R-:W-:Y:S01]  /*11570*/  FFMA.FTZ R45, R45, UR60, -R24 ;  /* 0x0000003c2d2d7c23 */ /* 0x000fe20008010818 */
[----:B------:R-:W-:-:S02]  /*11580*/  FMNMX.FTZ R14, R72, R15, !PT ;  /* 0x0000000f480e7209 */ /* 0x000fc40007810000 */
[----:B------:R-:W-:Y:S01]  /*11590*/  ISETP.GT.AND P2, PT, R107, 0x29, PT ;  /* 0x000000296b00780c */ /* 0x000fe20003f44270 */
[----:B------:R-:W3:Y:S01]  /*115a0*/  MUFU.TANH R58, R58 ;  /* 0x0000003a003a7308 */ /* 0x000ee20000002400 */
[----:B0-----:R-:W-:Y:S02]  /*115b0*/  FSEL R74, R74, -INF , P3 ;  /* 0xff8000004a4a7808 */ /* 0x001fe40001800000 */
[----:B------:R-:W-:Y:S02]  /*115c0*/  FMNMX.FTZ R15, R73, R14, !PT ;  /* 0x0000000e490f7209 */ /* 0x000fe40007810000 */
[----:B------:R-:W-:Y:S02]  /*115d0*/  ISETP.GT.AND P3, PT, R107, 0x30, PT ;  /* 0x000000306b00780c */ /* 0x000fe40003f64270 */
[----:B------:R-:W-:Y:S01]  /*115e0*/  FSEL R75, R75, -INF , P2 ;  /* 0xff8000004b4b7808 */ /* 0x000fe20001000000 */
[----:B------:R-:W0:Y:S01]  /*115f0*/  MUFU.TANH R59, R59 ;  /* 0x0000003b003b7308 */ /* 0x000e220000002400 */
[----:B------:R-:W-:-:S02]  /*11600*/  FMNMX.FTZ R14, R74, R15, !PT ;  /* 0x0000000f4a0e7209 */ /* 0x000fc40007810000 */
[----:B------:R-:W-:Y:S02]  /*11610*/  ISETP.GT.AND P2, PT, R107, 0x31, PT ;  /* 0x000000316b00780c */ /* 0x000fe40003f44270 */
[----:B------:R-:W-:Y:S02]  /*11620*/  FSEL R76, R76, -INF , P3 ;  /* 0xff8000004c4c7808 */ /* 0x000fe40001800000 */
[----:B------:R-:W-:Y:S01]  /*11630*/  FMNMX.FTZ R15, R75, R14, !PT ;  /* 0x0000000e4b0f7209 */ /* 0x000fe20007810000 */
[----:B------:R-:W0:Y:S01]  /*11640*/  MUFU.TANH R60, R60 ;  /* 0x0000003c003c7308 */ /* 0x000e220000002400 */
[----:B------:R-:W-:Y:S02]  /*11650*/  ISETP.GT.AND P3, PT, R107, 0x38, PT ;  /* 0x000000386b00780c */ /* 0x000fe40003f64270 */
[----:B-1----:R-:W-:Y:S02]  /*11660*/  FSEL R77, R77, -INF , P2 ;  /* 0xff8000004d4d7808 */ /* 0x002fe40001000000 */
[----:B------:R-:W-:Y:S01]  /*11670*/  FMNMX.FTZ R14, R76, R15, !PT ;  /* 0x0000000f4c0e7209 */ /* 0x000fe20007810000 */
[----:B------:R-:W-:Y:S01]  /*11680*/  FFMA.FTZ R15, R93, UR60, -R24 ;  /* 0x0000003c5d0f7c23 */ /* 0x000fe20008010818 */
[----:B------:R-:W-:Y:S01]  /*11690*/  ISETP.GT.AND P2, PT, R107, 0x39, PT ;  /* 0x000000396b00780c */ /* 0x000fe20003f44270 */
[----:B------:R-:W1:Y:S01]  /*116a0*/  MUFU.TANH R62, R62 ;  /* 0x0000003e003e7308 */ /* 0x000e620000002400 */
        /* <DEDUP_REMOVED lines=10> */
[----:B------:R-:W-:Y:S02]  /*11750*/  ISETP.GT.AND P3, PT, R107, 0x48, PT ;  /* 0x000000486b00780c */ /* 0x000fe40003f64270 */
[----:B---3--:R-:W-:Y:S01]  /*11760*/  FSEL R93, R56, -INF , P2 ;  /* 0xff800000385d7808 */ /* 0x008fe20001000000 */
[----:B------:R-:W-:-:S01]  /*11770*/  FFMA.FTZ R56, R85, UR60, -R24 ;  /* 0x0000003c55387c23 */ /* 0x000fc20008010818 */
[----:B------:R-:W-:Y:S02]  /*11780*/  FMNMX.FTZ R14, R80, R95, !PT ;  /* 0x0000005f500e7209 */ /* 0x000fe40007810000 */
[----:B------:R-:W-:Y:S01]  /*11790*/  ISETP.GT.AND P2, PT, R107, 0x49, PT ;  /* 0x000000496b00780c */ /* 0x000fe20003f44270 */
[----:B------:R-:W3:Y:S01]  /*117a0*/  MUFU.TANH R41, R41 ;  /* 0x0000002900297308 */ /* 0x000ee20000002400 */
[----:B------:R-:W-:-:S02]  /*117b0*/  FSEL R91, R57, -INF , P3 ;  /* 0xff800000395b7808 */ /* 0x000fc40001800000 */
[----:B------:R-:W-:Y:S02]  /*117c0*/  FMNMX.FTZ R14, R93, R14, !PT ;  /* 0x0000000e5d0e7209 */ /* 0x000fe40007810000 */
[----:B------:R-:W-:Y:S02]  /*117d0*/  ISETP.GT.AND P3, PT, R107, 0x50, PT ;  /* 0x000000506b00780c */ /* 0x000fe40003f64270 */
[----:B------:R-:W-:Y:S01]  /*117e0*/  FSEL R58, R58, -INF , P2 ;  /* 0xff8000003a3a7808 */ /* 0x000fe20001000000 */
[----:B------:R-:W5:Y:S01]  /*117f0*/  MUFU.TANH R68, R68 ;  /* 0x0000004400447308 */ /* 0x000f620000002400 */
[----:B------:R-:W-:Y:S02]  /*11800*/  FMNMX.FTZ R57, R91, R14, !PT ;  /* 0x0000000e5b397209 */ /* 0x000fe40007810000 */
[----:B------:R-:W-:Y:S02]  /*11810*/  ISETP.GT.AND P2, PT, R107, 0x51, PT ;  /* 0x000000516b00780c */ /* 0x000fe40003f44270 */
[----:B0-----:R-:W-:-:S02]  /*11820*/  FSEL R59, R59, -INF , P3 ;  /* 0xff8000003b3b7808 */ /* 0x001fc40001800000 */
[----:B------:R-:W-:Y:S01]  /*11830*/  FMNMX.FTZ R14, R58, R57, !PT ;  /* 0x000000393a0e7209 */ /* 0x000fe20007810000 */
[----:B------:R-:W-:-:S01]  /*11840*/  FFMA.FTZ R57, R83, UR60, -R24 ;  /* 0x0000003c53397c23 */ /* 0x000fc20008010818 */
[----:B------:R-:W-:Y:S01]  /*11850*/  ISETP.GT.AND P3, PT, R107, 0x58, PT ;  /* 0x000000586b00780c */ /* 0x000fe20003f64270 */
[----:B------:R-:W0:Y:S01]  /*11860*/  MUFU.TANH R70, R70 ;  /* 0x0000004600467308 */ /* 0x000e220000002400 */
[----:B------:R-:W-:Y:S01]  /*11870*/  FSEL R85, R60, -INF , P2 ;  /* 0xff8000003c557808 */ /* 0x000fe20001000000 */
[----:B------:R-:W-:Y:S01]  /*11880*/  FFMA.FTZ R60, R81, UR60, -R24 ;  /* 0x0000003c513c7c23 */ /* 0x000fe20008010818 */
[----:B------:R-:W-:Y:S02]  /*11890*/  FMNMX.FTZ R14, R59, R14, !PT ;  /* 0x0000000e3b0e7209 */ /* 0x000fe40007810000 */
[----:B------:R-:W-:Y:S02]  /*118a0*/  ISETP.GT.AND P2, PT, R107, 0x59, PT ;  /* 0x000000596b00780c */ /* 0x000fe40003f44270 */
[----:B-1----:R-:W-:Y:S01]  /*118b0*/  FSEL R62, R62, -INF , P3 ;  /* 0xff8000003e3e7808 */ /* 0x002fe20001800000 */
[----:B------:R-:W-:Y:S01]  /*118c0*/  MUFU.TANH R82, R82 ;  /* 0x0000005200527308 */ /* 0x000fe20000002400 */
[----:B------:R-:W-:-:S02]  /*118d0*/  FMNMX.FTZ R83, R85, R14, !PT ;  /* 0x0000000e55537209 */ /* 0x000fc40007810000 */
[----:B------:R-:W-:Y:S02]  /*118e0*/  ISETP.GT.AND P3, PT, R107, 0x60, PT ;  /* 0x000000606b00780c */ /* 0x000fe40003f64270 */
[----:B--2---:R-:W-:Y:S02]  /*118f0*/  FSEL R61, R61, -INF , P2 ;  /* 0xff8000003d3d7808 */ /* 0x004fe40001000000 */
[----:B------:R-:W-:Y:S01]  /*11900*/  FMNMX.FTZ R14, R62, R83, !PT ;  /* 0x000000533e0e7209 */ /* 0x000fe20007810000 */
[----:B------:R-:W1:Y:S01]  /*11910*/  MUFU.TANH R84, R84 ;  /* 0x0000005400547308 */ /* 0x000e620000002400 */
[----:B------:R-:W-:Y:S02]  /*11920*/  ISETP.GT.AND P2, PT, R107, 0x61, PT ;  /* 0x000000616b00780c */ /* 0x000fe40003f44270 */
[----:B----4-:R-:W-:Y:S02]  /*11930*/  FSEL R83, R40, -INF , P3 ;  /* 0xff80000028537808 */ /* 0x010fe40001800000 */
[----:B------:R-:W-:-:S02]  /*11940*/  FMNMX.FTZ R14, R61, R14, !PT ;  /* 0x0000000e3d0e7209 */ /* 0x000fc40007810000 */
[----:B------:R-:W-:Y:S01]  /*11950*/  ISETP.GT.AND P3, PT, R107, 0x68, PT ;  /* 0x000000686b00780c */ /* 0x000fe20003f64270 */
[----:B------:R-:W2:Y:S01]  /*11960*/  MUFU.TANH R94, R94 ;  /* 0x0000005e005e7308 */ /* 0x000ea20000002400 */
[----:B---3--:R-:W-:Y:S01]  /*11970*/  FSEL R81, R41, -INF , P2 ;  /* 0xff80000029517808 */ /* 0x008fe20001000000 */
[----:B------:R-:W-:Y:S01]  /*11980*/  FFMA.FTZ R41, R71, UR60, -R24 ;  /* 0x0000003c47297c23 */ /* 0x000fe20008010818 */
[----:B------:R-:W-:Y:S02]  /*11990*/  FMNMX.FTZ R14, R83, R14, !PT ;  /* 0x0000000e530e7209 */ /* 0x000fe40007810000 */
[----:B------:R-:W-:Y:S02]  /*119a0*/  ISETP.GT.AND P2, PT, R107, 0x69, PT ;  /* 0x000000696b00780c */ /* 0x000fe40003f44270 */
[----:B-----5:R-:W-:Y:S01]  /*119b0*/  FSEL R68, R68, -INF , P3 ;  /* 0xff80000044447808 */ /* 0x020fe20001800000 */
[----:B------:R-:W3:Y:S01]  /*119c0*/  MUFU.TANH R92, R92 ;  /* 0x0000005c005c7308 */ /* 0x000ee20000002400 */
[----:B------:R-:W-:-:S02]  /*119d0*/  FMNMX.FTZ R71, R81, R14, !PT ;  /* 0x0000000e51477209 */ /* 0x000fc40007810000 */
[C---:B------:R-:W-:Y:S02]  /*119e0*/  ISETP.GT.AND P3, PT, R107.reuse, 0x70, PT ;  /* 0x000000706b00780c */ /* 0x040fe40003f64270 */
[----:B0-----:R-:W-:Y:S02]  /*119f0*/  FSEL R70, R70, -INF , P2 ;  /* 0xff80000046467808 */ /* 0x001fe40001000000 */
[----:B------:R-:W-:Y:S01]  /*11a00*/  FMNMX.FTZ R71, R68, R71, !PT ;  /* 0x0000004744477209 */ /* 0x000fe20007810000 */
[----:B------:R0:W-:Y:S01]  /*11a10*/  MUFU.EX2 R40, R60 ;  /* 0x0000003c00287308 */ /* 0x0001e20000000800 */
[----:B------:R-:W-:Y:S02]  /*11a20*/  ISETP.GT.AND P2, PT, R107, 0x71, PT ;  /* 0x000000716b00780c */ /* 0x000fe40003f44270 */
[----:B------:R-:W-:Y:S02]  /*11a30*/  FMNMX.FTZ R14, R70, R71, !PT ;  /* 0x00000047460e7209 */ /* 0x000fe40007810000 */
[----:B-1----:R-:W-:-:S02]  /*11a40*/  FSEL R84, R84, -INF , P2 ;  /* 0xff80000054547808 */ /* 0x002fc40001000000 */
[----:B------:R-:W-:Y:S01]  /*11a50*/  ISETP.GT.AND P2, PT, R107, 0x79, PT ;  /* 0x000000796b00780c */ /* 0x000fe20003f44270 */
[----:B------:R-:W1:Y:S01]  /*11a60*/  MUFU.TANH R98, R98 ;  /* 0x0000006200627308 */ /* 0x000e620000002400 */
[----:B0-----:R-:W-:-:S01]  /*11a70*/  FFMA.FTZ R60, R69, UR60, -R24 ;  /* 0x0000003c453c7c23 */ /* 0x001fc20008010818 */
[----:B------:R-:W-:Y:S01]  /*11a80*/  FSEL R69, R82, -INF , P3 ;  /* 0xff80000052457808 */ /* 0x000fe20001800000 */
[----:B------:R-:W-:-:S01]  /*11a90*/  FFMA.FTZ R82, R63, UR60, -R24 ;  /* 0x0000003c3f527c23 */ /* 0x000fc20008010818 */
[----:B------:R-:W-:Y:S02]  /*11aa0*/  ISETP.GT.AND P3, PT, R107, 0x78, PT ;  /* 0x000000786b00780c */ /* 0x000fe40003f64270 */
[----:B------:R-:W-:Y:S02]  /*11ab0*/  FMNMX.FTZ R71, R69, R14, !PT ;  /* 0x0000000e45477209 */ /* 0x000fe40007810000 */
[----:B------:R-:W0:Y:S01]  /*11ac0*/  MUFU.TANH R96, R96 ;  /* 0x0000006000607308 */ /* 0x000e220000002400 */
[----:B--2---:R-:W-:-:S02]  /*11ad0*/  FSEL R94, R94, -INF , P3 ;  /* 0xff8000005e5e7808 */ /* 0x004fc40001800000 */
[----:B------:R-:W-:Y:S02]  /*11ae0*/  FMNMX.FTZ R71, R84, R71, !PT ;  /* 0x0000004754477209 */ /* 0x000fe40007810000 */
[C---:B------:R-:W-:Y:S02]  /*11af0*/  ISETP.GT.AND P3, PT, R107.reuse, 0x80, PT ;  /* 0x000000806b00780c */ /* 0x040fe40003f64270 */
[----:B---3--:R-:W-:Y:S01]  /*11b00*/  FSEL R92, R92, -INF , P2 ;  /* 0xff8000005c5c7808 */ /* 0x008fe20001000000 */
[----:B------:R-:W2:Y:S01]  /*11b10*/  MUFU.TANH R102, R102 ;  /* 0x0000006600667308 */ /* 0x000ea20000002400 */
[----:B------:R-:W-:Y:S02]  /*11b20*/  FMNMX.FTZ R71, R94, R71, !PT ;  /* 0x000000475e477209 */ /* 0x000fe40007810000 */
[----:B------:R-:W-:Y:S02]  /*11b30*/  ISETP.GT.AND P2, PT, R107, 0x81, PT ;  /* 0x000000816b00780c */ /* 0x000fe40003f44270 */
[----:B-1----:R-:W-:-:S02]  /*11b40*/  FSEL R98, R98, -INF , P3 ;  /* 0xff80000062627808 */ /* 0x002fc40001800000 */
[----:B------:R-:W-:Y:S01]  /*11b50*/  FMNMX.FTZ R71, R92, R71, !PT ;  /* 0x000000475c477209 */ /* 0x000fe20007810000 */
[----:B------:R-:W1:Y:S01]  /*11b60*/  MUFU.TANH R100, R100 ;  /* 0x0000006400647308 */ /* 0x000e620000002400 */
[C---:B------:R-:W-:Y:S02]  /*11b70*/  ISETP.GT.AND P3, PT, R107.reuse, 0x88, PT ;  /* 0x000000886b00780c */ /* 0x040fe40003f64270 */
[----:B0-----:R-:W-:Y:S02]  /*11b80*/  FSEL R96, R96, -INF , P2 ;  /* 0xff80000060607808 */ /* 0x001fe40001000000 */
[----:B------:R-:W-:Y:S02]  /*11b90*/  FMNMX.FTZ R71, R98, R71, !PT ;  /* 0x0000004762477209 */ /* 0x000fe40007810000 */
[----:B------:R-:W-:Y:S01]  /*11ba0*/  ISETP.GT.AND P2, PT, R107, 0x89, PT ;  /* 0x000000896b00780c */ /* 0x000fe20003f44270 */
[----:B------:R-:W0:Y:S01]  /*11bb0*/  MUFU.TANH R106, R106 ;  /* 0x0000006a006a7308 */ /* 0x000e220000002400 */
[----:B--2---:R-:W-:-:S02]  /*11bc0*/  FSEL R102, R102, -INF , P3 ;  /* 0xff80000066667808 */ /* 0x004fc40001800000 */
[----:B------:R-:W-:Y:S02]  /*11bd0*/  FMNMX.FTZ R71, R96, R71, !PT ;  /* 0x0000004760477209 */ /* 0x000fe40007810000 */
[C---:B------:R-:W-:Y:S02]  /*11be0*/  ISETP.GT.AND P3, PT, R107.reuse, 0x90, PT ;  /* 0x000000906b00780c */ /* 0x040fe40003f64270 */
[----:B------:R-:W-:Y:S01]  /*11bf0*/  FMNMX.FTZ R71, R102, R71, !PT ;  /* 0x0000004766477209 */ /* 0x000fe20007810000 */
[----:B------:R-:W2:Y:S01]  /*11c00*/  MUFU.TANH R104, R104 ;  /* 0x0000006800687308 */ /* 0x000ea20000002400 */
[----:B-1----:R-:W-:Y:S02]  /*11c10*/  FSEL R100, R100, -INF , P2 ;  /* 0xff80000064647808 */ /* 0x002fe40001000000 */
[----:B------:R-:W-:Y:S02]  /*11c20*/  ISETP.GT.AND P2, PT, R107, 0x91, PT ;  /* 0x000000916b00780c */ /* 0x000fe40003f44270 */
[----:B------:R-:W-:-:S03]  /*11c30*/  FMNMX.FTZ R71, R100, R71, !PT ;  /* 0x0000004764477209 */ /* 0x000fc60007810000 */
[----:B------:R-:W1:Y:S01]  /*11c40*/  MUFU.TANH R110, R110 ;  /* 0x0000006e006e7308 */ /* 0x000e620000002400 */
[----:B0-----:R-:W-:Y:S02]  /*11c50*/  FSEL R106, R106, -INF , P3 ;  /* 0xff8000006a6a7808 */ /* 0x001fe40001800000 */
[----:B------:R-:W-:Y:S02]  /*11c60*/  ISETP.GT.AND P3, PT, R107, 0x98, PT ;  /* 0x000000986b00780c */ /* 0x000fe40003f64270 */
[----:B------:R-:W-:-:S03]  /*11c70*/  FMNMX.FTZ R14, R106, R71, !PT ;  /* 0x000000476a0e7209 */ /* 0x000fc60007810000 */
[----:B------:R-:W0:Y:S01]  /*11c80*/  MUFU.TANH R108, R108 ;  /* 0x0000006c006c7308 */ /* 0x000e220000002400 */
[----:B--2---:R-:W-:Y:S01]  /*11c90*/  FSEL R63, R104, -INF , P2 ;  /* 0xff800000683f7808 */ /* 0x004fe20001000000 */
[--C-:B------:R-:W-:Y:S01]  /*11ca0*/  FFMA.FTZ R104, R30, UR60, -R24.reuse ;  /* 0x0000003c1e687c23 */ /* 0x100fe20008010818 */
[----:B------:R-:W-:Y:S01]  /*11cb0*/  ISETP.GT.AND P2, PT, R107, 0x99, PT ;  /* 0x000000996b00780c */ /* 0x000fe20003f44270 */
[--C-:B------:R-:W-:Y:S01]  /*11cc0*/  FFMA.FTZ R30, R34, UR60, -R24.reuse ;  /* 0x0000003c221e7c23 */ /* 0x100fe20008010818 */
[----:B------:R-:W-:Y:S01]  /*11cd0*/  FMNMX.FTZ R71, R63, R14, !PT ;  /* 0x0000000e3f477209 */ /* 0x000fe20007810000 */
[--C-:B------:R-:W-:Y:S01]  /*11ce0*/  FFMA.FTZ R34, R46, UR60, -R24.reuse ;  /* 0x0000003c2e227c23 */ /* 0x100fe20008010818 */
[----:B------:R-:W-:-:S01]  /*11cf0*/  FFMA.FTZ R46, R50, UR60, -R24 ;  /* 0x0000003c322e7c23 */ /* 0x000fc20008010818 */
[----:B------:R-:W-:Y:S01]  /*11d00*/  MUFU.EX2 R25, R25 ;  /* 0x0000001900197308 */ /* 0x000fe20000000800 */
[----:B-1----:R-:W-:-:S04]  /*11d10*/  FSEL R110, R110, -INF , P3 ;  /* 0xff8000006e6e7808 */ /* 0x002fc80001800000 */
[----:B------:R-:W-:-:S03]  /*11d20*/  FMNMX.FTZ R71, R110, R71, !PT ;  /* 0x000000476e477209 */ /* 0x000fc60007810000 */
[----:B------:R-:W-:Y:S01]  /*11d30*/  MUFU.EX2 R28, R28 ;  /* 0x0000001c001c7308 */ /* 0x000fe20000000800 */
[----:B0-----:R-:W-:-:S04]  /*11d40*/  FSEL R108, R108, -INF , P2 ;  /* 0xff8000006c6c7808 */ /* 0x001fc80001000000 */
[----:B------:R-:W-:-:S03]  /*11d50*/  FMNMX.FTZ R71, R108, R71, !PT ;  /* 0x000000476c477209 */ /* 0x000fc60007810000 */
[----:B------:R-:W-:Y:S02]  /*11d60*/  MUFU.EX2 R29, R29 ;  /* 0x0000001d001d7308 */ /* 0x000fe40000000800 */
[----:B------:R-:W0:Y:S06]  /*11d70*/  SHFL.BFLY PT, R14, R71, 0x2, 0x1f ;  /* 0x0c401f00470e7f89 */ /* 0x000e2c00000e0000 */
[----:B------:R-:W1:Y:S08]  /*11d80*/  MUFU.EX2 R32, R32 ;  /* 0x0000002000207308 */ /* 0x000e700000000800 */
[----:B------:R-:W-:Y:S08]  /*11d90*/  MUFU.EX2 R33, R33 ;  /* 0x0000002100217308 */ /* 0x000ff00000000800 */
[----:B------:R-:W-:Y:S01]  /*11da0*/  MUFU.EX2 R36, R36 ;  /* 0x0000002400247308 */ /* 0x000fe20000000800 */
[----:B-1----:R-:W-:-:S02]  /*11db0*/  F2FP.SATFINITE.E4M3.F32.PACK_AB_MERGE_C R185, R32, R29, RZ ;  /* 0x0000001d20b9723e */ /* 0x002fc400048070ff */
[----:B0-----:R-:W-:Y:S01]  /*11dc0*/  FMNMX.FTZ R95, R71, R14, !PT ;  /* 0x0000000e475f7209 */ /* 0x001fe20007810000 */
[----:B------:R-:W-:-:S01]  /*11dd0*/  FFMA.FTZ R71, R38, UR60, -R24 ;  /* 0x0000003c26477c23 */ /* 0x000fc20008010818 */
[--C-:B------:R-:W-:Y:S01]  /*11de0*/  FFMA.FTZ R38, R51, UR60, -R24.reuse ;  /* 0x0000003c33267c23 */ /* 0x100fe20008010818 */
[----:B------:R-:W-:-:S01]  /*11df0*/  FFMA.FTZ R51, R54, UR60, -R24 ;  /* 0x0000003c36337c23 */ /* 0x000fc20008010818 */
[----:B------:R-:W-:Y:S01]  /*11e00*/  FFMA.FTZ R24, R55, UR60, -R24 ;  /* 0x0000003c37187c23 */ /* 0x000fe20008010818 */
[----:B------:R-:W0:Y:S01]  /*11e10*/  SHFL.BFLY PT, R14, R95, 0x1, 0x1f ;  /* 0x0c201f005f0e7f89 */ /* 0x000e2200000e0000 */
[----:B------:R-:W-:Y:S01]  /*11e20*/  MUFU.EX2 R3, R3 ;  /* 0x0000000300037308 */ /* 0x000fe20000000800 */
[----:B------:R-:W-:-:S07]  /*11e30*/  F2FP.SATFINITE.E4M3.F32.PACK_AB_MERGE_C R185, R28, R25, R185 ;  /* 0x000000191cb9723e */ /* 0x000fce00048070b9 */
[----:B------:R-:W1:Y:S08]  /*11e40*/  MUFU.EX2 R20, R20 ;  /* 0x0000001400147308 */ /* 0x000e700000000800 */
[----:B------:R-:W-:Y:S01]  /*11e50*/  MUFU.EX2 R13, R13 ;  /* 0x0000000d000d7308 */ /* 0x000fe20000000800 */
[----:B0-----:R-:W-:Y:S01]  /*11e60*/  FMNMX.FTZ R14, R95, R14, !PT ;  /* 0x0000000e5f0e7209 */ /* 0x001fe20007810000 */
[----:B------:R-:W-:-:S06]  /*11e70*/  IMAD.U32 R95, RZ, RZ, UR60 ;  /* 0x0000003cff5f7e24 */ /* 0x000fcc000f8e00ff */
[----:B------:R-:W-:Y:S01]  /*11e80*/  MUFU.EX2 R48, R48 ;  /* 0x0000003000307308 */ /* 0x000fe20000000800 */
[----:B-1----:R-:W-:Y:S01]  /*11e90*/  F2FP.SATFINITE.E4M3.F32.PACK_AB_MERGE_C R187, R20, R3, RZ ;  /* 0x0000000314bb723e */ /* 0x002fe200048070ff */
[C---:B------:R-:W-:Y:S01]  /*11ea0*/  FFMA.FTZ R95, R14.reuse, R95, -8 ;  /* 0xc10000000e5f7423 */ /* 0x040fe2000001005f */
[----:B------:R-:W-:Y:S02]  /*11eb0*/  FSETP.NEU.FTZ.AND P2, PT, R14, -INF , PT ;  /* 0xff8000000e00780b */ /* 0x000fe40003f5d000 */
[----:B------:R-:W-:Y:S02]  /*11ec0*/  F2FP.SATFINITE.E4M3.F32.PACK_AB_MERGE_C R187, R36, R33, R187 ;  /* 0x0000002124bb723e */ /* 0x000fe400048070bb */
        /* <DEDUP_REMOVED lines=13> */
[----:B------:R-:W-:-:S02]  /*11fa0*/  IMAD.U32 R85, RZ, RZ, UR61 ;  /* 0x0000003dff557e24 */ /* 0x000fc4000f8e00ff */
[--C-:B------:R-:W-:Y:S01]  /*11fb0*/  FFMA.FTZ R49, R86, UR60, -R95.reuse ;  /* 0x0000003c56317c23 */ /* 0x100fe2000801085f */
[----:B------:R-:W-:-:S01]  /*11fc0*/  FFMA.FTZ R97, R74, UR60, -R95 ;  /* 0x0000003c4a617c23 */ /* 0x000fc2000801085f */
[----:B------:R-:W0:Y:S01]  /*11fd0*/  MUFU.EX2 R50, R50 ;  /* 0x0000003200327308 */ /* 0x000e220000000800 */
[----:B------:R-:W-:-:S01]  /*11fe0*/  FFMA.FTZ R74, R76, UR60, -R95 ;  /* 0x0000003c4c4a7c23 */ /* 0x000fc2000801085f */
[--C-:B------:R-:W-:Y:S01]  /*11ff0*/  FFMA.FTZ R76, R80, UR60, -R95.reuse ;  /* 0x0000003c504c7c23 */ /* 0x100fe2000801085f */
[----:B------:R-:W-:Y:S01]  /*12000*/  PRMT R80, R85, 0x654, R0 ;  /* 0x0000065455507816 */ /* 0x000fe20000000000 */
[--C-:B------:R-:W-:Y:S01]  /*12010*/  FFMA.FTZ R86, R89, UR60, -R95.reuse ;  /* 0x0000003c59567c23 */ /* 0x100fe2000801085f */
[----:B------:R-:W-:-:S01]  /*12020*/  FFMA.FTZ R55, R81, UR60, -R95 ;  /* 0x0000003c51377c23 */ /* 0x000fc2000801085f */
[--C-:B------:R-:W-:Y:S01]  /*12030*/  FFMA.FTZ R83, R83, UR60, -R95.reuse ;  /* 0x0000003c53537c23 */ /* 0x100fe2000801085f */
[----:B------:R1:W-:Y:S01]  /*12040*/  SYNCS.ARRIVE.TRANS64.RED.A1T0 RZ, [R80+URZ], RZ ;  /* 0x000000ff50ff79a7 */ /* 0x0003e2000810043f */
        /* <DEDUP_REMOVED lines=9> */
[----:B0-----:R-:W-:-:S01]  /*120e0*/  FADD.FTZ R70, R37, R50 ;  /* 0x0000003225467221 */ /* 0x001fc20000010000 */
        /* <DEDUP_REMOVED lines=18> */
[----:B-1----:R-:W-:-:S04]  /*12210*/  F2FP.SATFINITE.E4M3.F32.PACK_AB_MERGE_C R184, R66, R53, RZ ;  /* 0x0000003542b8723e */ /* 0x002fc800048070ff */
[----:B------:R-:W1:Y:S01]  /*12220*/  MUFU.EX2 R86, R86 ;  /* 0x0000005600567308 */ /* 0x000e620000000800 */
[----:B------:R-:W-:-:S07]  /*12230*/  F2FP.SATFINITE.E4M3.F32.PACK_AB_MERGE_C R184, R50, R37, R184 ;  /* 0x0000002532b8723e */ /* 0x000fce00048070b8 */
[----:B------:R3:W-:Y:S08]  /*12240*/  MUFU.EX2 R0, R83 ;  /* 0x0000005300007308 */ /* 0x0007f00000000800 */
[----:B------:R-:W4:Y:S01]  /*12250*/  MUFU.EX2 R87, R87 ;  /* 0x0000005700577308 */ /* 0x000f220000000800 */
[----:B---3--:R-:W-:-:S01]  /*12260*/  FADD.FTZ R83, R53, R70 ;  /* 0x0000004635537221 */ /* 0x008fc20000010000 */
[----:B------:R-:W-:Y:S01]  /*12270*/  FFMA.FTZ R70, R84, UR60, -R95 ;  /* 0x0000003c54467c23 */ /* 0x000fe2000801085f */
[----:B------:R-:W-:-:S01]  /*12280*/  FADD.FTZ R84, R32, R85 ;  /* 0x0000005520547221 */ /* 0x000fc20000010000 */
[----:B------:R-:W-:Y:S01]  /*12290*/  FFMA.FTZ R95, R108, UR60, -R95 ;  /* 0x0000003c6c5f7c23 */ /* 0x000fe2000801085f */
[----:B------:R-:W-:-:S02]  /*122a0*/  FADD.FTZ R80, R66, R83 ;  /* 0x0000005342507221 */ /* 0x000fc40000010000 */
[----:B------:R-:W-:Y:S01]  /*122b0*/  FADD.FTZ R85, R33, R84 ;  /* 0x0000005421557221 */ /* 0x000fe20000010000 */
[----:B------:R-:W3:Y:S01]  /*122c0*/  MUFU.EX2 R72, R72 ;  /* 0x0000004800487308 */ /* 0x000ee20000000800 */
[----:B0-----:R-:W-:-:S02]  /*122d0*/  FADD.FTZ R83, R49, R80 ;  /* 0x0000005031537221 */ /* 0x001fc40000010000 */
[----:B------:R-:W-:Y:S01]  /*122e0*/  FADD.FTZ R80, R36, R85 ;  /* 0x0000005524507221 */ /* 0x000fe20000010000 */
[----:B------:R-:W-:Y:S01]  /*122f0*/  CS2R R36, SRZ ;  /* 0x0000000000247805 */ /* 0x000fe2000001ff00 */
[----:B--2---:R-:W-:Y:S02]  /*12300*/  FADD.FTZ R83, R54, R83 ;  /* 0x0000005336537221 */ /* 0x004fe40000010000 */
[----:B------:R-:W-:-:S01]  /*12310*/  FADD.FTZ R85, R3, R80 ;  /* 0x0000005003557221 */ /* 0x000fc20000010000 */
[----:B------:R-:W0:Y:S01]  /*12320*/  MUFU.EX2 R73, R73 ;  /* 0x0000004900497308 */ /* 0x000e220000000800 */
[----:B-1----:R-:W-:-:S01]  /*12330*/  FADD.FTZ R80, R86, R83 ;  /* 0x0000005356507221 */ /* 0x002fc20000010000 */
[----:B----4-:R-:W-:Y:S01]  /*12340*/  F2FP.SATFINITE.E4M3.F32.PACK_AB_MERGE_C R186, R87, R86, RZ ;  /* 0x0000005657ba723e */ /* 0x010fe200048070ff */
[----:B------:R-:W-:-:S02]  /*12350*/  FADD.FTZ R84, R20, R85 ;  /* 0x0000005514547221 */ /* 0x000fc40000010000 */
[----:B------:R-:W-:Y:S01]  /*12360*/  FADD.FTZ R83, R87, R80 ;  /* 0x0000005057537221 */ /* 0x000fe20000010000 */
[----:B------:R-:W-:Y:S01]  /*12370*/  F2FP.SATFINITE.E4M3.F32.PACK_AB_MERGE_C R186, R54, R49, R186 ;  /* 0x0000003136ba723e */ /* 0x000fe200048070ba */
[----:B------:R-:W-:Y:S01]  /*12380*/  FADD.FTZ R85, R13, R84 ;  /* 0x000000540d557221 */ /* 0x000fe20000010000 */
[----:B------:R-:W1:Y:S01]  /*12390*/  MUFU.EX2 R97, R97 ;  /* 0x0000006100617308 */ /* 0x000e620000000800 */
[----:B---3--:R-:W-:-:S01]  /*123a0*/  FADD.FTZ R80, R72, R83 ;  /* 0x0000005348507221 */ /* 0x008fc20000010000 */
[----:B------:R-:W-:Y:S01]  /*123b0*/  CS2R R86, SRZ ;  /* 0x0000000000567805 */ /* 0x000fe2000001ff00 */
[----:B------:R-:W-:-:S04]  /*123c0*/  FADD.FTZ R84, R48, R85 ;  /* 0x0000005530547221 */ /* 0x000fc80000010000 */
[----:B------:R-:W-:Y:S01]  /*123d0*/  FADD.FTZ R83, R21, R84 ;  /* 0x0000005415537221 */ /* 0x000fe20000010000 */
[----:B------:R-:W2:Y:S01]  /*123e0*/  MUFU.EX2 R64, R64 ;  /* 0x0000004000407308 */ /* 0x000ea20000000800 */
[----:B0-----:R-:W-:-:S01]  /*123f0*/  FADD.FTZ R80, R73, R80 ;  /* 0x0000005049507221 */ /* 0x001fc20000010000 */
[----:B------:R-:W-:-:S06]  /*12400*/  CS2R R84, SRZ ;  /* 0x0000000000547805 */ /* 0x000fcc000001ff00 */
[----:B------:R-:W0:Y:S01]  /*12410*/  MUFU.EX2 R112, R99 ;  /* 0x0000006300707308 */ /* 0x000e220000000800 */
[----:B-1----:R-:W-:-:S07]  /*12420*/  FADD.FTZ R29, R97, R80 ;  /* 0x00000050611d7221 */ /* 0x002fce0000010000 */
[----:B------:R-:W1:Y:S01]  /*12430*/  MUFU.EX2 R15, R15 ;  /* 0x0000000f000f7308 */ /* 0x000e620000000800 */
[----:B--2---:R-:W-:-:S01]  /*12440*/  FADD.FTZ R20, R64, R83 ;  /* 0x0000005340147221 */ /* 0x004fc20000010000 */
[----:B------:R-:W-:-:S04]  /*12450*/  F2FP.SATFINITE.E4M3.F32.PACK_AB_MERGE_C R181, R64, R21, RZ ;  /* 0x0000001540b5723e */ /* 0x000fc800048070ff */
        /* <DEDUP_REMOVED lines=21> */
[----:B------:R-:W-:Y:S02]  /*125b0*/  FADD.FTZ R57, R57, R32 ;  /* 0x0000002039397221 */ /* 0x000fe40000010000 */
[----:B------:R-:W1:Y:S01]  /*125c0*/  @P0 LDC R32, c[0x0][0x44c] ;  /* 0x00011300ff200b82 */ /* 0x000e620000000800 */
[----:B------:R-:W-:Y:S01]  /*125d0*/  F2FP.SATFINITE.E4M3.F32.PACK_AB_MERGE_C R183, R52, R15, R183 ;  /* 0x0000000f34b7723e */ /* 0x000fe200048070b7 */
[----:B------:R-:W-:Y:S01]  /*125e0*/  FADD.FTZ R28, R40, R57 ;  /* 0x00000039281c7221 */ /* 0x000fe20000010000 */
[----:B------:R-:W-:Y:S01]  /*125f0*/  CS2R R56, SRZ ;  /* 0x0000000000387805 */ /* 0x000fe2000001ff00 */
[----:B------:R-:W3:Y:S01]  /*12600*/  MUFU.EX2 R41, R41 ;  /* 0x0000002900297308 */ /* 0x000ee20000000800 */
[C---:B--2---:R-:W-:Y:S01]  /*12610*/  F2FP.SATFINITE.E4M3.F32.PACK_AB_MERGE_C R182, R89.reuse, R88, RZ ;  /* 0x0000005859b6723e */ /* 0x044fe200048070ff */
[----:B------:R-:W-:Y:S01]  /*12620*/  FADD.FTZ R89, R89, R20 ;  /* 0x0000001459597221 */ /* 0x000fe20000010000 */
[----:B------:R-:W-:-:S02]  /*12630*/  CS2R R52, SRZ ;  /* 0x0000000000347805 */ /* 0x000fc4000001ff00 */
[----:B------:R-:W-:Y:S02]  /*12640*/  F2FP.SATFINITE.E4M3.F32.PACK_AB_MERGE_C R182, R75, R74, R182 ;  /* 0x0000004a4bb6723e */ /* 0x000fe400048070b6 */
[----:B------:R-:W-:Y:S01]  /*12650*/  CS2R R74, SRZ ;  /* 0x00000000004a7805 */ /* 0x000fe2000001ff00 */
        /* <DEDUP_REMOVED lines=11> */
[----:B--2---:R-:W-:-:S01]  /*12710*/  FADD.FTZ R28, R67, R28 ;  /* 0x0000001c431c7221 */ /* 0x004fc20000010000 */
[----:B------:R-:W-:Y:S02]  /*12720*/  F2FP.SATFINITE.E4M3.F32.PACK_AB_MERGE_C R177, R67, R60, RZ ;  /* 0x0000003c43b1723e */ /* 0x000fe400048070ff */
[----:B------:R-:W-:Y:S02]  /*12730*/  CS2R R66, SRZ ;  /* 0x0000000000427805 */ /* 0x000fe4000001ff00 */
[----:B------:R-:W-:Y:S02]  /*12740*/  F2FP.SATFINITE.E4M3.F32.PACK_AB_MERGE_C R177, R41, R40, R177 ;  /* 0x0000002829b1723e */ /* 0x000fe400048070b1 */
[----:B------:R-:W-:Y:S01]  /*12750*/  CS2R R40, SRZ ;  /* 0x0000000000287805 */ /* 0x000fe2000001ff00 */
[----:B------:R-:W2:Y:S01]  /*12760*/  MUFU.EX2 R58, R58 ;  /* 0x0000003a003a7308 */ /* 0x000ea20000000800 */
[C---:B0-----:R-:W-:Y:S01]  /*12770*/  F2FP.SATFINITE.E4M3.F32.PACK_AB_MERGE_C R176, R79.reuse, R78, RZ ;  /* 0x0000004e4fb0723e */ /* 0x041fe200048070ff */
[----:B------:R-:W-:-:S03]  /*12780*/  FADD.FTZ R79, R79, R20 ;  /* 0x000000144f4f7221 */ /* 0x000fc60000010000 */
[----:B------:R-:W-:Y:S02]  /*12790*/  F2FP.SATFINITE.E4M3.F32.PACK_AB_MERGE_C R176, R77, R76, R176 ;  /* 0x0000004c4db0723e */ /* 0x000fe400048070b0 */
[----:B------:R-:W-:Y:S01]  /*127a0*/  CS2R R76, SRZ ;  /* 0x00000000004c7805 */ /* 0x000fe2000001ff00 */
[----:B------:R-:W0:Y:S01]  /*127b0*/  MUFU.EX2 R82, R82 ;  /* 0x0000005200527308 */ /* 0x000e220000000800 */
[----:B---3--:R-:W-:-:S07]  /*127c0*/  FADD.FTZ R25, R65, R28 ;  /* 0x0000001c41197221 */ /* 0x008fce0000010000 */
[----:B------:R-:W3:Y:S01]  /*127d0*/  MUFU.EX2 R59, R59 ;  /* 0x0000003b003b7308 */ /* 0x000ee20000000800 */
[----:B--2---:R-:W-:-:S01]  /*127e0*/  FADD.FTZ R20, R58, R79 ;  /* 0x0000004f3a147221 */ /* 0x004fc20000010000 */
[----:B------:R-:W-:-:S06]  /*127f0*/  CS2R R78, SRZ ;  /* 0x00000000004e7805 */ /* 0x000fcc000001ff00 */
        /* <DEDUP_REMOVED lines=9> */
[C---:B---3--:R-:W-:Y:S01]  /*12890*/  F2FP.SATFINITE.E4M3.F32.PACK_AB_MERGE_C R179, R42.reuse, R47, RZ ;  /* 0x0000002f2ab3723e */ /* 0x048fe200048070ff */
[----:B------:R-:W-:-:S03]  /*128a0*/  FADD.FTZ R42, R42, R25 ;  /* 0x000000192a2a7221 */ /* 0x000fc60000010000 */
[----:B------:R-:W-:Y:S02]  /*128b0*/  F2FP.SATFINITE.E4M3.F32.PACK_AB_MERGE_C R179, R82, R65, R179 ;  /* 0x0000004152b3723e */ /* 0x000fe400048070b3 */
[----:B------:R-:W-:Y:S02]  /*128c0*/  CS2R R82, SRZ ;  /* 0x0000000000527805 */ /* 0x000fe4000001ff00 */
[----:B------:R-:W-:Y:S01]  /*128d0*/  CS2R R64, SRZ ;  /* 0x0000000000407805 */ /* 0x000fe2000001ff00 */
[----:B------:R-:W3:Y:S01]  /*128e0*/  MUFU.EX2 R26, R26 ;  /* 0x0000001a001a7308 */ /* 0x000ee20000000800 */
[C---:B--2---:R-:W-:Y:S01]  /*128f0*/  F2FP.SATFINITE.E4M3.F32.PACK_AB_MERGE_C R178, R61.reuse, R62, RZ ;  /* 0x0000003e3db2723e */ /* 0x044fe200048070ff */
[----:B------:R-:W-:-:S03]  /*12900*/  FADD.FTZ R61, R61, R20 ;  /* 0x000000143d3d7221 */ /* 0x000fc60000010000 */
[----:B------:R-:W-:Y:S01]  /*12910*/  F2FP.SATFINITE.E4M3.F32.PACK_AB_MERGE_C R178, R59, R58, R178 ;  /* 0x0000003a3bb2723e */ /* 0x000fe200048070b2 */
[----:B------:R-:W-:-:S01]  /*12920*/  FADD.FTZ R20, R0, R61 ;  /* 0x0000003d00147221 */ /* 0x000fc20000010000 */
[----:B------:R-:W-:Y:S01]  /*12930*/  CS2R R60, SRZ ;  /* 0x00000000003c7805 */ /* 0x000fe2000001ff00 */
[----:B------:R-:W2:Y:S01]  /*12940*/  MUFU.EX2 R55, R55 ;  /* 0x0000003700377308 */ /* 0x000ea20000000800 */
[----:B0-----:R-:W-:-:S01]  /*12950*/  FADD.FTZ R15, R27, R42 ;  /* 0x0000002a1b0f7221 */ /* 0x001fc20000010000 */
[----:B------:R-:W-:-:S06]  /*12960*/  CS2R R58, SRZ ;  /* 0x00000000003a7805 */ /* 0x000fcc000001ff00 */
[----:B------:R-:W0:Y:S01]  /*12970*/  MUFU.EX2 R31, R31 ;  /* 0x0000001f001f7308 */ /* 0x000e220000000800 */
[----:B---3--:R-:W-:-:S07]  /*12980*/  FADD.FTZ R28, R26, R15 ;  /* 0x0000000f1a1c7221 */ /* 0x008fce0000010000 */
[----:B------:R-:W3:Y:S01]  /*12990*/  MUFU.EX2 R68, R68 ;  /* 0x0000004400447308 */ /* 0x000ee20000000800 */
[----:B--2---:R-:W-:-:S07]  /*129a0*/  FADD.FTZ R15, R55, R20 ;  /* 0x00000014370f7221 */ /* 0x004fce0000010000 */
[----:B------:R-:W2:Y:S01]  /*129b0*/  MUFU.EX2 R81, R81 ;  /* 0x0000005100517308 */ /* 0x000ea20000000800 */
[----:B0-----:R-:W-:-:S02]  /*129c0*/  FADD.FTZ R25, R31, R28 ;  /* 0x0000001c1f197221 */ /* 0x001fc40000010000 */
[----:B------:R-:W0:Y:S05]  /*129d0*/  @P0 LDC R28, c[0x0][0x450] ;  /* 0x00011400ff1c0b82 */ /* 0x000e2a0000000800 */
[----:B------:R-:W4:Y:S01]  /*129e0*/  MUFU.EX2 R104, R104 ;  /* 0x0000006800687308 */ /* 0x000f220000000800 */
[----:B---3--:R-:W-:-:S07]  /*129f0*/  FADD.FTZ R20, R68, R15 ;  /* 0x0000000f44147221 */ /* 0x008fce0000010000 */
[----:B------:R-:W3:Y:S01]  /*12a00*/  MUFU.EX2 R30, R30 ;  /* 0x0000001e001e7308 */ /* 0x000ee20000000800 */
[C---:B--2---:R-:W-:Y:S01]  /*12a10*/  F2FP.SATFINITE.E4M3.F32.PACK_AB_MERGE_C R172, R81.reuse, R68, RZ ;  /* 0x0000004451ac723e */ /* 0x044fe200048070ff */
[----:B------:R-:W-:Y:S01]  /*12a20*/  FADD.FTZ R20, R81, R20 ;  /* 0x0000001451147221 */ /* 0x000fe20000010000 */
[----:B------:R-:W-:Y:S02]  /*12a30*/  CS2R R80, SRZ ;  /* 0x0000000000507805 */ /* 0x000fe4000001ff00 */
[----:B------:R-:W-:Y:S02]  /*12a40*/  F2FP.SATFINITE.E4M3.F32.PACK_AB_MERGE_C R172, R55, R0, R172 ;  /* 0x0000000037ac723e */ /* 0x000fe400048070ac */
[----:B------:R-:W-:Y:S01]  /*12a50*/  CS2R R54, SRZ ;  /* 0x0000000000367805 */ /* 0x000fe2000001ff00 */
[----:B------:R-:W2:Y:S01]  /*12a60*/  MUFU.EX2 R69, R69 ;  /* 0x0000004500457308 */ /* 0x000ea20000000800 */
[----:B----4-:R-:W-:-:S01]  /*12a70*/  FADD.FTZ R25, R104, R25 ;  /* 0x0000001968197221 */ /* 0x010fc20000010000 */
[----:B------:R-:W-:-:S04]  /*12a80*/  F2FP.SATFINITE.E4M3.F32.PACK_AB_MERGE_C R173, R104, R31, RZ ;  /* 0x0000001f68ad723e */ /* 0x000fc800048070ff */
[----:B------:R-:W-:Y:S01]  /*12a90*/  F2FP.SATFINITE.E4M3.F32.PACK_AB_MERGE_C R173, R26, R27, R173 ;  /* 0x0000001b1aad723e */ /* 0x000fe200048070ad */
[----:B-1----:R-:W-:Y:S01]  /*12aa0*/  @P0 IMAD.HI.U32 R27, R199, R32, RZ ;  /* 0x00000020c71b0227 */ /* 0x002fe200078e00ff */
[----:B------:R-:W1:Y:S03]  /*12ab0*/  MUFU.EX2 R43, R43 ;  /* 0x0000002b002b7308 */ /* 0x000e660000000800 */
[----:B---3--:R-:W-:-:S01]  /*12ac0*/  FADD.FTZ R0, R30, R25 ;  /* 0x000000191e007221 */ /* 0x008fc20000010000 */
[----:B------:R-:W-:Y:S02]  /*12ad0*/  MOV R26, R199 ;  /* 0x000000c7001a7202 */ /* 0x000fe40000000f00 */
[----:B------:R-:W-:Y:S02]  /*12ae0*/  CS2R R32, SRZ ;  /* 0x0000000000207805 */ /* 0x000fe4000001ff00 */
[----:B0-----:R-:W-:-:S02]  /*12af0*/  @P0 SHF.R.U32.HI R26, RZ, R28, R27 ;  /* 0x0000001cff1a0219 */ /* 0x001fc4000001161b */
[----:B------:R-:W-:Y:S01]  /*12b00*/  CS2R R28, SRZ ;  /* 0x00000000001c7805 */ /* 0x000fe2000001ff00 */
[----:B------:R-:W0:Y:S01]  /*12b10*/  MUFU.EX2 R70, R70 ;  /* 0x0000004600467308 */ /* 0x000e220000000800 */
[----:B--2---:R-:W-:-:S07]  /*12b20*/  FADD.FTZ R15, R69, R20 ;  /* 0x00000014450f7221 */ /* 0x004fce0000010000 */
[----:B------:R-:W-:Y:S01]  /*12b30*/  MUFU.EX2 R34, R34 ;  /* 0x0000002200227308 */ /* 0x000fe20000000800 */
[----:B-1----:R-:W-:-:S07]  /*12b40*/  FADD.FTZ R25, R43, R0 ;  /* 0x000000002b197221 */ /* 0x002fce0000010000 */
[----:B------:R-:W1:Y:S01]  /*12b50*/  MUFU.EX2 R35, R35 ;  /* 0x0000002300237308 */ /* 0x000e620000000800 */
[----:B0-----:R-:W-:-:S07]  /*12b60*/  FADD.FTZ R15, R70, R15 ;  /* 0x0000000f460f7221 */ /* 0x001fce0000010000 */
[----:B------:R-:W-:Y:S08]  /*12b70*/  MUFU.EX2 R94, R94 ;  /* 0x0000005e005e7308 */ /* 0x000ff00000000800 */
[----:B------:R-:W0:Y:S01]  /*12b80*/  MUFU.EX2 R3, R92 ;  /* 0x0000005c00037308 */ /* 0x000e220000000800 */
[----:B-1----:R-:W-:Y:S01]  /*12b90*/  F2FP.SATFINITE.E4M3.F32.PACK_AB_MERGE_C R20, R35, R34, RZ ;  /* 0x000000222314723e */ /* 0x002fe200048070ff */
[----:B------:R-:W-:-:S03]  /*12ba0*/  FADD.FTZ R34, R34, R25 ;  /* 0x0000001922227221 */ /* 0x000fc60000010000 */
[----:B------:R-:W-:Y:S01]  /*12bb0*/  F2FP.SATFINITE.E4M3.F32.PACK_AB_MERGE_C R175, R43, R30, R20 ;  /* 0x0000001e2baf723e */ /* 0x000fe20004807014 */
[----:B------:R-:W-:-:S01]  /*12bc0*/  FADD.FTZ R35, R35, R34 ;  /* 0x0000002223237221 */ /* 0x000fc20000010000 */
[----:B------:R-:W-:Y:S01]  /*12bd0*/  CS2R R42, SRZ ;  /* 0x00000000002a7805 */ /* 0x000fe2000001ff00 */
[----:B------:R-:W1:Y:S01]  /*12be0*/  MUFU.EX2 R46, R46 ;  /* 0x0000002e002e7308 */ /* 0x000e620000000800 */
[----:B------:R-:W-:-:S07]  /*12bf0*/  CS2R R30, SRZ ;  /* 0x00000000001e7805 */ /* 0x000fce000001ff00 */
[----:B------:R-:W2:Y:S01]  /*12c00*/  MUFU.EX2 R98, R98 ;  /* 0x0000006200627308 */ /* 0x000ea20000000800 */
[----:B0-----:R-:W-:Y:S01]  /*12c10*/  F2FP.SATFINITE.E4M3.F32.PACK_AB_MERGE_C R0, R3, R94, RZ ;  /* 0x0000005e0300723e */ /* 0x001fe200048070ff */
[----:B------:R-:W-:-:S03]  /*12c20*/  FADD.FTZ R94, R94, R15 ;  /* 0x0000000f5e5e7221 */ /* 0x000fc60000010000 */
[----:B------:R-:W-:Y:S01]  /*12c30*/  F2FP.SATFINITE.E4M3.F32.PACK_AB_MERGE_C R174, R70, R69, R0 ;  /* 0x0000004546ae723e */ /* 0x000fe20004807000 */
[----:B------:R-:W-:-:S01]  /*12c40*/  FADD.FTZ R3, R3, R94 ;  /* 0x0000005e03037221 */ /* 0x000fc20000010000 */
[----:B------:R-:W-:Y:S01]  /*12c50*/  CS2R R68, SRZ ;  /* 0x0000000000447805 */ /* 0x000fe2000001ff00 */
[----:B------:R-:W0:Y:S01]  /*12c60*/  MUFU.EX2 R71, R71 ;  /* 0x0000004700477308 */ /* 0x000e220000000800 */
[----:B-1----:R-:W-:-:S01]  /*12c70*/  FADD.FTZ R20, R46, R35 ;  /* 0x000000232e147221 */ /* 0x002fc20000010000 */
[----:B------:R-:W-:-:S06]  /*12c80*/  CS2R R34, SRZ ;  /* 0x0000000000227805 */ /* 0x000fcc000001ff00 */
[----:B------:R-:W1:Y:S01]  /*12c90*/  MUFU.EX2 R21, R96 ;  /* 0x0000006000157308 */ /* 0x000e620000000800 */
[----:B--2---:R-:W-:-:S07]  /*12ca0*/  FADD.FTZ R0, R98, R3 ;  /* 0x0000000362007221 */ /* 0x004fce0000010000 */
[----:B------:R-:W2:Y:S01]  /*12cb0*/  MUFU.EX2 R38, R38 ;  /* 0x0000002600267308 */ /* 0x000ea20000000800 */
[----:B0-----:R-:W-:-:S07]  /*12cc0*/  FADD.FTZ R15, R71, R20 ;  /* 0x00000014470f7221 */ /* 0x001fce0000010000 */
[----:B------:R-:W-:Y:S01]  /*12cd0*/  MUFU.EX2 R102, R102 ;  /* 0x0000006600667308 */ /* 0x000fe20000000800 */
[----:B-1----:R-:W-:-:S07]  /*12ce0*/  FADD.FTZ R3, R21, R0 ;  /* 0x0000000015037221 */ /* 0x002fce0000010000 */
[----:B------:R-:W0:Y:S01]  /*12cf0*/  MUFU.EX2 R13, R100 ;  /* 0x00000064000d7308 */ /* 0x000e220000000800 */
[----:B--2---:R-:W-:-:S01]  /*12d00*/  FADD.FTZ R0, R38, R15 ;  /* 0x0000000f26007221 */ /* 0x004fc20000010000 */
[----:B------:R-:W-:Y:S02]  /*12d10*/  IADD3 R15, R26, R189, -R191 ;  /* 0x000000bd1a0f7210 */ /* 0x000fe40007ffe8bf */
[----:B------:R-:W-:-:S03]  /*12d20*/  CS2R R26, SRZ ;  /* 0x00000000001a7805 */ /* 0x000fc6000001ff00 */
[----:B------:R-:W-:Y:S01]  /*12d30*/  IMAD.HI R15, R15, 0x66666667, RZ ;  /* 0x666666670f0f7827 */ /* 0x000fe200078e02ff */
[----:B------:R-:W1:Y:S08]  /*12d40*/  MUFU.EX2 R51, R51 ;  /* 0x0000003300337308 */ /* 0x000e700000000800 */
[----:B------:R-:W2:Y:S01]  /*12d50*/  MUFU.EX2 R39, R39 ;  /* 0x0000002700277308 */ /* 0x000ea20000000800 */
[----:B0-----:R-:W-:Y:S01]  /*12d60*/  F2FP.SATFINITE.E4M3.F32.PACK_AB_MERGE_C R25, R13, R102, RZ ;  /* 0x000000660d19723e */ /* 0x001fe200048070ff */
[----:B------:R-:W-:-:S03]  /*12d70*/  FADD.FTZ R102, R102, R3 ;  /* 0x0000000366667221 */ /* 0x000fc60000010000 */
[----:B------:R-:W-:Y:S01]  /*12d80*/  F2FP.SATFINITE.E4M3.F32.PACK_AB_MERGE_C R168, R21, R98, R25 ;  /* 0x0000006215a8723e */ /* 0x000fe20004807019 */
[----:B------:R-:W-:-:S02]  /*12d90*/  FADD.FTZ R13, R13, R102 ;  /* 0x000000660d0d7221 */ /* 0x000fc40000010000 */
[----:B------:R-:W0:Y:S01]  /*12da0*/  MUFU.EX2 R106, R106 ;  /* 0x0000006a006a7308 */ /* 0x000e220000000800 */
[----:B-1----:R-:W-:-:S01]  /*12db0*/  FADD.FTZ R0, R51, R0 ;  /* 0x0000000033007221 */ /* 0x002fc20000010000 */
[----:B------:R-:W-:Y:S02]  /*12dc0*/  F2FP.SATFINITE.E4M3.F32.PACK_AB_MERGE_C R38, R51, R38, RZ ;  /* 0x000000263326723e */ /* 0x000fe400048070ff */
[----:B------:R-:W-:Y:S02]  /*12dd0*/  CS2R R50, SRZ ;  /* 0x0000000000327805 */ /* 0x000fe4000001ff00 */
[----:B------:R-:W-:Y:S02]  /*12de0*/  F2FP.SATFINITE.E4M3.F32.PACK_AB_MERGE_C R169, R71, R46, R38 ;  /* 0x0000002e47a9723e */ /* 0x000fe40004807026 */
[----:B------:R-:W-:Y:S01]  /*12df0*/  CS2R R70, SRZ ;  /* 0x0000000000467805 */ /* 0x000fe2000001ff00 */
[----:B------:R-:W1:Y:S01]  /*12e00*/  MUFU.EX2 R44, R44 ;  /* 0x0000002c002c7308 */ /* 0x000e620000000800 */
[----:B--2---:R-:W-:-:S01]  /*12e10*/  FADD.FTZ R3, R39, R0 ;  /* 0x0000000027037221 */ /* 0x004fc20000010000 */
[----:B------:R-:W-:-:S06]  /*12e20*/  CS2R R46, SRZ ;  /* 0x00000000002e7805 */ /* 0x000fcc000001ff00 */
[----:B------:R-:W2:Y:S01]  /*12e30*/  MUFU.EX2 R63, R63 ;  /* 0x0000003f003f7308 */ /* 0x000ea20000000800 */
[----:B0-----:R-:W-:-:S07]  /*12e40*/  FADD.FTZ R0, R106, R13 ;  /* 0x0000000d6a007221 */ /* 0x001fce0000010000 */
[----:B------:R-:W-:Y:S01]  /*12e50*/  MUFU.EX2 R45, R45 ;  /* 0x0000002d002d7308 */ /* 0x000fe20000000800 */
[----:B-1----:R-:W-:-:S07]  /*12e60*/  FADD.FTZ R20, R44, R3 ;  /* 0x000000032c147221 */ /* 0x002fce0000010000 */
[----:B------:R-:W0:Y:S01]  /*12e70*/  MUFU.EX2 R24, R24 ;  /* 0x0000001800187308 */ /* 0x000e220000000800 */
[----:B--2---:R-:W-:-:S07]  /*12e80*/  FADD.FTZ R3, R63, R0 ;  /* 0x000000003f037221 */ /* 0x004fce0000010000 */
[----:B------:R-:W-:Y:S08]  /*12e90*/  MUFU.EX2 R110, R110 ;  /* 0x0000006e006e7308 */ /* 0x000ff00000000800 */
[----:B------:R-:W1:Y:S01]  /*12ea0*/  MUFU.EX2 R95, R95 ;  /* 0x0000005f005f7308 */ /* 0x000e620000000800 */
[----:B0-----:R-:W-:Y:S01]  /*12eb0*/  F2FP.SATFINITE.E4M3.F32.PACK_AB_MERGE_C R0, R24, R45, RZ ;  /* 0x0000002d1800723e */ /* 0x001fe200048070ff */
[----:B------:R-:W-:Y:S01]  /*12ec0*/  FADD.FTZ R45, R45, R20 ;  /* 0x000000142d2d7221 */ /* 0x000fe20000010000 */
[----:B------:R-:W-:-:S02]  /*12ed0*/  SHF.R.U32.HI R20, RZ, 0x1f, R15 ;  /* 0x0000001fff147819 */ /* 0x000fc4000001160f */
[----:B------:R-:W-:Y:S01]  /*12ee0*/  F2FP.SATFINITE.E4M3.F32.PACK_AB_MERGE_C R171, R44, R39, R0 ;  /* 0x000000272cab723e */ /* 0x000fe20004807000 */
[----:B------:R-:W-:-:S01]  /*12ef0*/  FADD.FTZ R0, R24, R45 ;  /* 0x0000002d18007221 */ /* 0x000fc20000010000 */
[----:B------:R-:W-:Y:S02]  /*12f00*/  CS2R R44, SRZ ;  /* 0x00000000002c7805 */ /* 0x000fe4000001ff00 */
[----:B------:R-:W-:Y:S02]  /*12f10*/  CS2R R38, SRZ ;  /* 0x0000000000267805 */ /* 0x000fe4000001ff00 */
[----:B------:R-:W-:Y:S02]  /*12f20*/  CS2R R24, SRZ ;  /* 0x0000000000187805 */ /* 0x000fe4000001ff00 */
[----:B-1----:R-:W-:Y:S01]  /*12f30*/  F2FP.SATFINITE.E4M3.F32.PACK_AB_MERGE_C R13, R95, R110, RZ ;  /* 0x0000006e5f0d723e */ /* 0x002fe200048070ff */
[----:B------:R-:W-:-:S03]  /*12f40*/  FADD.FTZ R110, R110, R3 ;  /* 0x000000036e6e7221 */ /* 0x000fc60000010000 */
[----:B------:R-:W-:Y:S01]  /*12f50*/  F2FP.SATFINITE.E4M3.F32.PACK_AB_MERGE_C R170, R63, R106, R13 ;  /* 0x0000006a3faa723e */ /* 0x000fe2000480700d */
[----:B------:R-:W-:-:S01]  /*12f60*/  FADD.FTZ R3, R95, R110 ;  /* 0x0000006e5f037221 */ /* 0x000fc20000010000 */
[----:B------:R-:W-:Y:S02]  /*12f70*/  LEA.HI.SX32 R13, R15, R20, 0x1a ;  /* 0x000000140f0d7211 */ /* 0x000fe400078fd2ff */
[----:B------:R-:W-:Y:S02]  /*12f80*/  CS2R R62, SRZ ;  /* 0x00000000003e7805 */ /* 0x000fe4000001ff00 */
[----:B------:R-:W-:-:S04]  /*12f90*/  VIMNMX R13, RZ, R13, !PT ;  /* 0x0000000dff0d7248 */ /* 0x000fc80007fe0100 */
[----:B------:R-:W-:-:S13]  /*12fa0*/  ISETP.GE.AND P2, PT, R218, R13, PT ;  /* 0x0000000dda00720c */ /* 0x000fda0003f46270 */
[----:B------:R-:W-:Y:S05]  /*12fb0*/  @!P2 BRA `(.L_x_10031) ;  /* 0x0000004000dca947 */ /* 0x000fea0003800000 */
[----:B------:R-:W-:Y:S01]  /*12fc0*/  IMAD.MOV.U32 R216, RZ, RZ, R90 ;  /* 0x000000ffffd87224 */ /* 0x000fe200078e005a */
[----:B------:R-:W-:Y:S01]  /*12fd0*/  MOV R87, RZ ;  /* 0x000000ff00577202 */ /* 0x000fe20000000f00 */
[----:B------:R-:W-:Y:S02]  /*12fe0*/  IMAD.MOV.U32 R217, RZ, RZ, R14 ;  /* 0x000000ffffd97224 */ /* 0x000fe400078e000e */
[----:B------:R-:W-:Y:S02]  /*12ff0*/  IMAD.MOV.U32 R222, RZ, RZ, R197 ;  /* 0x000000ffffde7224 */ /* 0x000fe400078e00c5 */
[----:B------:R-:W-:-:S07]  /*13000*/  IMAD.MOV.U32 R219, RZ, RZ, R193 ;  /* 0x000000ffffdb7224 */ /* 0x000fce00078e00c1 */
.L_x_10043:
        /* <DEDUP_REMOVED lines=8> */
.L_x_10033:
[----:B------:R-:W-:-:S05]  /*13090*/  VIADD R14, R219, 0x1 ;  /* 0x00000001db0e7836 */ /* 0x000fca0000000000 */
[----:B------:R-:W-:-:S04]  /*130a0*/  ISETP.NE.AND P3, PT, R14, 0x2, PT ;  /* 0x000000020e00780c */ /* 0x000fc80003f65270 */
[----:B------:R-:W-:Y:S02]  /*130b0*/  SEL R15, R14, RZ, P3 ;  /* 0x000000ff0e0f7207 */ /* 0x000fe40001800000 */
[----:B------:R-:W-:-:S03]  /*130c0*/  SHF.L.U32 R14, R197, 0x1f, RZ ;  /* 0x0000001fc50e7819 */ /* 0x000fc600000006ff */
[----:B------:R-:W-:-:S04]  /*130d0*/  IMAD R15, R15, 0x8, R18 ;  /* 0x000000080f0f7824 */ /* 0x000fc800078e0212 */
[----:B------:R0:W1:Y:S01]  /*130e0*/  SYNCS.PHASECHK.TRANS64.TRYWAIT P3, [R15+URZ+0x22830], R14 ;  /* 0x0228300e0f0075a7 */ /* 0x000062000806017f */
[----:B------:R-:W-:Y:S05]  /*130f0*/  @!P1 BRA `(.L_x_10034) ;  /* 0x0000000000049947 */ /* 0x000fea0003800000 */
[----:B------:R-:W-:Y:S01]  /*13100*/  BPT.TRAP 0x1 ;  /* 0x000000040000795c */ /* 0x000fe20000300000 */
.L_x_10034:
[----:B------:R-:W-:Y:S04]  /*13110*/  BSSY B0, `(.L_x_10032) ;  /* 0x0000004000007945 */ /* 0x000fe80003800000 */
[----:B-1----:R-:W-:Y:S05]  /*13120*/  @P3 BRA `(.L_x_10035) ;  /* 0x0000000000083947 */ /* 0x002fea0003800000 */
[----:B------:R-:W1:Y:S02]  /*13130*/  SYNCS.PHASECHK.TRANS64.TRYWAIT P3, [R15+URZ+0x22830], R14 ;  /* 0x0228300e0f0075a7 */ /* 0x000e64000806017f */
[----:B-1----:R-:W-:Y:S05]  /*13140*/  @!P3 BRA `(.L_x_10036) ;  /* 0x0000014400ccb947 */ /* 0x002fea0003800000 */
.L_x_10035:
[----:B------:R-:W-:Y:S05]  /*13150*/  BSYNC B0 ;  /* 0x0000000000007941 */ /* 0x000fea0003800000 */
.L_x_10032:
        /* <DEDUP_REMOVED lines=13> */
[----:B------:R-:W-:-:S02]  /*13230*/  R2UR UR29, R5 ;  /* 0x00000000051d72ca */ /* 0x000fc400000e0000 */
[----:B------:R-:W-:Y:S01]  /*13240*/  R2UR UR35, R15 ;  /* 0x000000000f2372ca */ /* 0x000fe200000e0000 */
[C---:B------:R-:W-:Y:S01]  /*13250*/  VIADD R88, R20.reuse, 0x200 ;  /* 0x0000020014587836 */ /* 0x040fe20000000000 */
[C---:B------:R-:W-:Y:S01]  /*13260*/  R2UR UR30, R20.reuse ;  /* 0x00000000141e72ca */ /* 0x040fe200000e0000 */
[----:B------:R-:W-:Y:S01]  /*13270*/  VIADD R90, R20, 0x300 ;  /* 0x00000300145a7836 */ /* 0x000fe20000000000 */
[----:B------:R-:W-:Y:S02]  /*13280*/  R2UR UR32, R4 ;  /* 0x00000000042072ca */ /* 0x000fe400000e0000 */
[----:B------:R-:W-:Y:S02]  /*13290*/  R2UR UR33, R5 ;  /* 0x00000000052172ca */ /* 0x000fe400000e0000 */
[----:B------:R-:W-:Y:S01]  /*132a0*/  R2UR UR38, R88 ;  /* 0x00000000582672ca */ /* 0x000fe200000e0000 */
[----:B------:R-:W-:Y:S01]  /*132b0*/  VIADD R88, R20, 0x2 ;  /* 0x0000000214587836 */ /* 0x000fe20000000000 */
[----:B------:R-:W-:-:S02]  /*132c0*/  R2UR UR39, R89 ;  /* 0x00000000592772ca */ /* 0x000fc400000e0000 */
[----:B------:R-:W-:Y:S02]  /*132d0*/  R2UR UR36, R4 ;  /* 0x00000000042472ca */ /* 0x000fe400000e0000 */
[----:B0-----:R-:W-:Y:S02]  /*132e0*/  SHF.R.U32.HI R14, RZ, 0x7, R14 ;  /* 0x00000007ff0e7819 */ /* 0x001fe4000001160e */
[----:B------:R-:W-:Y:S02]  /*132f0*/  R2UR UR37, R5 ;  /* 0x00000000052572ca */ /* 0x000fe400000e0000 */
[----:B------:R-:W-:Y:S01]  /*13300*/  MOV R91, 0x40000040 ;  /* 0x40000040005b7802 */ /* 0x000fe20000000f00 */
[----:B------:R-:W-:Y:S01]  /*13310*/  VIADD R92, R14, 0x8 ;  /* 0x000000080e5c7836 */ /* 0x000fe20000000000 */
[----:B------:R-:W-:Y:S01]  /*13320*/  R2UR UR47, R93 ;  /* 0x000000005d2f72ca */ /* 0x000fe200000e0000 */
[----:B------:R-:W-:Y:S01]  /*13330*/  VIADD R14, R20, 0x100 ;  /* 0x00000100140e7836 */ /* 0x000fe20000000000 */
[----:B------:R-:W-:Y:S01]  /*13340*/  R2UR UR6, R90 ;  /* 0x000000005a0672ca */ /* 0x000fe200000e0000 */
[----:B------:R-:W-:Y:S01]  /*13350*/  VIADD R90, R20, 0x102 ;  /* 0x00000102145a7836 */ /* 0x000fe20000000000 */
[----:B------:R0:W-:Y:S01]  /*13360*/  BAR.SYNC.DEFER_BLOCKING R92, 0x100 ;  /* 0x0004005c0000751d */ /* 0x0001e20000010000 */
[----:B------:R-:W-:-:S02]  /*13370*/  R2UR UR7, R91 ;  /* 0x000000005b0772ca */ /* 0x000fc400000e0000 */
[----:B------:R-:W-:Y:S01]  /*13380*/  R2UR UR34, R14 ;  /* 0x000000000e2272ca */ /* 0x000fe200000e0000 */
[----:B------:R-:W-:Y:S01]  /*13390*/  VIADD R14, R20, 0x400 ;  /* 0x00000400140e7836 */ /* 0x000fe20000000000 */
[----:B------:R-:W-:Y:S02]  /*133a0*/  R2UR UR44, R4 ;  /* 0x00000000042c72ca */ /* 0x000fe400000e0000 */
[----:B------:R-:W-:Y:S01]  /*133b0*/  R2UR UR45, R5 ;  /* 0x00000000052d72ca */ /* 0x000fe200000e0000 */
[----:B0-----:R-:W-:Y:S01]  /*133c0*/  VIADD R92, R20, 0x202 ;  /* 0x00000202145c7836 */ /* 0x001fe20000000000 */
[----:B------:R-:W-:Y:S02]  /*133d0*/  R2UR UR58, R90 ;  /* 0x000000005a3a72ca */ /* 0x000fe400000e0000 */
[----:B------:R-:W-:Y:S02]  /*133e0*/  R2UR UR59, R91 ;  /* 0x000000005b3b72ca */ /* 0x000fe400000e0000 */
[----:B------:R-:W-:Y:S01]  /*133f0*/  R2UR UR46, R92 ;  /* 0x000000005c2e72ca */ /* 0x000fe200000e0000 */
[----:B------:R-:W-:Y:S01]  /*13400*/  VIADD R92, R20, 0x4 ;  /* 0x00000004145c7836 */ /* 0x000fe20000000000 */
[----:B------:R-:W-:Y:S01]  /*13410*/  MOV R90, UR47 ;  /* 0x0000002f005a7c02 */ /* 0x000fe20008000f00 */
[----:B------:R-:W-:Y:S01]  /*13420*/  UMOV UR47, UR7 ;  /* 0x00000007002f7c82 */ /* 0x000fe20008000000 */
[----:B------:R-:W-:-:S02]  /*13430*/  R2UR UR4, R88 ;  /* 0x00000000580472ca */ /* 0x000fc400000e0000 */
[----:B------:R-:W-:Y:S02]  /*13440*/  IADD3 R88, R20, 0x402, RZ ;  /* 0x0000040214587810 */ /* 0x000fe40007ffe0ff */
[----:B------:R-:W-:Y:S01]  /*13450*/  R2UR UR8, R14 ;  /* 0x000000000e0872ca */ /* 0x000fe200000e0000 */
[----:B------:R-:W-:Y:S01]  /*13460*/  VIADD R14, R20, 0x302 ;  /* 0x00000302140e7836 */ /* 0x000fe20000000000 */
[----:B------:R-:W-:Y:S01]  /*13470*/  R2UR UR54, R88 ;  /* 0x00000000583672ca */ /* 0x000fe200000e0000 */
[----:B------:R-:W-:Y:S01]  /*13480*/  WARPGROUP.ARRIVE ;  /* 0x00000000000079c5 */ /* 0x000fe20000000000 */
[----:B------:R-:W-:Y:S01]  /*13490*/  VIADD R88, R20, 0x204 ;  /* 0x0000020414587836 */ /* 0x000fe20000000000 */
[----:B------:R-:W-:Y:S01]  /*134a0*/  MOV R91, UR46 ;  /* 0x0000002e005b7c02 */ /* 0x000fe20008000f00 */
[----:B------:R-:W-:Y:S01]  /*134b0*/  UMOV UR46, UR6 ;  /* 0x00000006002e7c82 */ /* 0x000fe20008000000 */
[----:B------:R-:W-:Y:S02]  /*134c0*/  R2UR UR9, R15 ;  /* 0x000000000f0972ca */ /* 0x000fe400000e0000 */
[----:B------:R-:W-:Y:S01]  /*134d0*/  QGMMA.64x32x32.F32.E4M3.E4M3 R152, gdesc[UR28], RZ, !UPT, gsb0 ;  /* 0x006000001c9879f3 */ /* 0x000fe2000c0008ff */
[----:B------:R-:W-:Y:S01]  /*134e0*/  R2UR UR14, R88 ;  /* 0x00000000580e72ca */ /* 0x000fe200000e0000 */
[----:B------:R-:W-:Y:S01]  /*134f0*/  VIADD R88, R20, 0x404 ;  /* 0x0000040414587836 */ /* 0x000fe20000000000 */
[----:B------:R-:W-:-:S02]  /*13500*/  R2UR UR5, R89 ;  /* 0x00000000590572ca */ /* 0x000fc400000e0000 */
[C---:B------:R-:W-:Y:S02]  /*13510*/  R2UR UR55, R89.reuse ;  /* 0x00000000593772ca */ /* 0x040fe400000e0000 */
[----:B------:R-:W-:Y:S02]  /*13520*/  R2UR UR6, R92 ;  /* 0x000000005c0672ca */ /* 0x000fe400000e0000 */
[C---:B------:R-:W-:Y:S02]  /*13530*/  R2UR UR15, R89.reuse ;  /* 0x00000000590f72ca */ /* 0x040fe400000e0000 */
[----:B------:R-:W-:Y:S01]  /*13540*/  R2UR UR22, R88 ;  /* 0x00000000581672ca */ /* 0x000fe200000e0000 */
[----:B------:R-:W-:Y:S01]  /*13550*/  VIADD R88, R20, 0x206 ;  /* 0x0000020614587836 */ /* 0x000fe20000000000 */
[----:B------:R-:W-:Y:S01]  /*13560*/  R2UR UR23, R89 ;  /* 0x00000000591772ca */ /* 0x000fe200000e0000 */
[----:B------:R-:W-:Y:S01]  /*13570*/  IMAD.MOV.U32 R89, RZ, RZ, 0x40000040 ;  /* 0x40000040ff597424 */ /* 0x000fe200078e00ff */
[----:B------:R-:W-:-:S02]  /*13580*/  R2UR UR56, R4 ;  /* 0x00000000043872ca */ /* 0x000fc400000e0000 */
[----:B------:R-:W-:Y:S02]  /*13590*/  R2UR UR57, R5 ;  /* 0x00000000053972ca */ /* 0x000fe400000e0000 */
[----:B------:R-:W-:Y:S02]  /*135a0*/  IADD3 R92, R20, 0x6, RZ ;  /* 0x00000006145c7810 */ /* 0x000fe40007ffe0ff */
[C---:B------:R-:W-:Y:S02]  /*135b0*/  R2UR UR7, R93.reuse ;  /* 0x000000005d0772ca */ /* 0x040fe400000e0000 */
[----:B------:R-:W-:Y:S02]  /*135c0*/  R2UR UR26, R92 ;  /* 0x000000005c1a72ca */ /* 0x000fe400000e0000 */
[----:B------:R-:W-:Y:S02]  /*135d0*/  R2UR UR27, R93 ;  /* 0x000000005d1b72ca */ /* 0x000fe400000e0000 */
[----:B------:R-:W-:Y:S01]  /*135e0*/  MOV R223, UR59 ;  /* 0x0000003b00df7c02 */ /* 0x000fe20008000f00 */
[----:B------:R-:W-:Y:S01]  /*135f0*/  UMOV UR59, UR9 ;  /* 0x00000009003b7c82 */ /* 0x000fe20008000000 */
[----:B------:R-:W-:Y:S01]  /*13600*/  MOV R224, UR58 ;  /* 0x0000003a00e07c02 */ /* 0x000fe20008000f00 */
[----:B------:R-:W-:Y:S01]  /*13610*/  UMOV UR58, UR8 ;  /* 0x00000008003a7c82 */ /* 0x000fe20008000000 */
[----:B------:R-:W-:Y:S01]  /*13620*/  MOV R226, UR6 ;  /* 0x0000000600e27c02 */ /* 0x000fe20008000f00 */
[----:B------:R-:W-:Y:S01]  /*13630*/  UMOV UR6, UR4 ;  /* 0x0000000400067c82 */ /* 0x000fe20008000000 */
[----:B------:R-:W-:-:S02]  /*13640*/  R2UR UR4, R10 ;  /* 0x000000000a0472ca */ /* 0x000fc400000e0000 */
[----:B------:R-:W-:Y:S01]  /*13650*/  MOV R225, UR7 ;  /* 0x0000000700e17c02 */ /* 0x000fe20008000f00 */
[----:B------:R-:W-:Y:S01]  /*13660*/  UMOV UR7, UR5 ;  /* 0x0000000500077c82 */ /* 0x000fe20008000000 */
[----:B------:R-:W-:Y:S02]  /*13670*/  R2UR UR5, R11 ;  /* 0x000000000b0572ca */ /* 0x000fe400000e0000 */
[----:B------:R-:W-:Y:S01]  /*13680*/  R2UR UR50, R14 ;  /* 0x000000000e3272ca */ /* 0x000fe200000e0000 */
[----:B------:R-:W-:Y:S01]  /*13690*/  VIADD R14, R20, 0x104 ;  /* 0x00000104140e7836 */ /* 0x000fe20000000000 */
[----:B------:R-:W-:Y:S02]  /*136a0*/  R2UR UR51, R15 ;  /* 0x000000000f3372ca */ /* 0x000fe400000e0000 */
[----:B------:R-:W-:Y:S02]  /*136b0*/  R2UR UR48, R10 ;  /* 0x000000000a3072ca */ /* 0x000fe400000e0000 */
[----:B------:R-:W-:-:S02]  /*136c0*/  R2UR UR49, R11 ;  /* 0x000000000b3172ca */ /* 0x000fc400000e0000 */
[----:B------:R-:W-:Y:S02]  /*136d0*/  R2UR UR52, R10 ;  /* 0x000000000a3472ca */ /* 0x000fe400000e0000 */
[----:B------:R-:W-:Y:S02]  /*136e0*/  R2UR UR53, R11 ;  /* 0x000000000b3572ca */ /* 0x000fe400000e0000 */
[----:B------:R-:W-:Y:S01]  /*136f0*/  R2UR UR10, R14 ;  /* 0x000000000e0a72ca */ /* 0x000fe200000e0000 */
[----:B------:R-:W-:Y:S01]  /*13700*/  VIADD R14, R20, 0x304 ;  /* 0x00000304140e7836 */ /* 0x000fe20000000000 */
[----:B------:R-:W-:Y:S02]  /*13710*/  R2UR UR11, R15 ;  /* 0x000000000f0b72ca */ /* 0x000fe400000e0000 */
[----:B------:R-:W-:Y:S02]  /*13720*/  R2UR UR8, R8 ;  /* 0x00000000080872ca */ /* 0x000fe400000e0000 */
[----:B------:R-:W-:-:S02]  /*13730*/  R2UR UR9, R9 ;  /* 0x00000000090972ca */ /* 0x000fc400000e0000 */
[----:B------:R-:W-:Y:S01]  /*13740*/  R2UR UR12, R8 ;  /* 0x00000000080c72ca */ /* 0x000fe200000e0000 */
[----:B------:R-:W-:Y:S02]  /*13750*/  WARPGROUP.DEPBAR.LE gsb0, 0x0 ;  /* 0x00008000000079c5 */ /* 0x000fe40000010000 */
[----:B------:R-:W-:Y:S01]  /*13760*/  WARPGROUP.ARRIVE ;  /* 0x00000000000079c5 */ /* 0x000fe20000000000 */
[----:B------:R-:W-:Y:S02]  /*13770*/  R2UR UR13, R9 ;  /* 0x00000000090d72ca */ /* 0x000fe400000e0000 */
[----:B------:R-:W-:Y:S01]  /*13780*/  R2UR UR18, R14 ;  /* 0x000000000e1272ca */ /* 0x000fe200000e0000 */
[----:B------:R-:W-:Y:S01]  /*13790*/  VIADD R14, R20, 0x106 ;  /* 0x00000106140e7836 */ /* 0x000fe20000000000 */
[----:B------:R-:W-:Y:S01]  /*137a0*/  R2UR UR19, R15 ;  /* 0x000000000f1372ca */ /* 0x000fe200000e0000 */
[----:B------:R-:W-:Y:S01]  /*137b0*/  QGMMA.64x32x32.F32.E4M3.E4M3 R136, gdesc[UR32], RZ, !UPT, gsb0 ;  /* 0x00600000208879f3 */ /* 0x000fe2000c0008ff */
[----:B------:R-:W-:-:S02]  /*137c0*/  R2UR UR34, R88 ;  /* 0x00000000582272ca */ /* 0x000fc400000e0000 */
[----:B------:R-:W-:Y:S02]  /*137d0*/  R2UR UR35, R89 ;  /* 0x00000000592372ca */ /* 0x000fe400000e0000 */
[C---:B------:R-:W-:Y:S02]  /*137e0*/  R2UR UR16, R8.reuse ;  /* 0x00000000081072ca */ /* 0x040fe400000e0000 */
[C---:B------:R-:W-:Y:S02]  /*137f0*/  R2UR UR17, R9.reuse ;  /* 0x00000000091172ca */ /* 0x040fe400000e0000 */
[----:B------:R-:W-:Y:S02]  /*13800*/  R2UR UR20, R8 ;  /* 0x00000000081472ca */ /* 0x000fe400000e0000 */
[----:B------:R-:W-:Y:S02]  /*13810*/  R2UR UR21, R9 ;  /* 0x00000000091572ca */ /* 0x000fe400000e0000 */
[----:B------:R-:W-:-:S02]  /*13820*/  R2UR UR24, R6 ;  /* 0x00000000061872ca */ /* 0x000fc400000e0000 */
[----:B------:R-:W-:Y:S02]  /*13830*/  R2UR UR25, R7 ;  /* 0x00000000071972ca */ /* 0x000fe400000e0000 */
[----:B------:R-:W-:Y:S01]  /*13840*/  R2UR UR30, R14 ;  /* 0x000000000e1e72ca */ /* 0x000fe200000e0000 */
[C---:B------:R-:W-:Y:S01]  /*13850*/  VIADD R14, R20.reuse, 0x306 ;  /* 0x00000306140e7836 */ /* 0x040fe20000000000 */
[----:B------:R-:W-:Y:S01]  /*13860*/  R2UR UR31, R15 ;  /* 0x000000000f1f72ca */ /* 0x000fe200000e0000 */
[----:B------:R-:W-:Y:S01]  /*13870*/  VIADD R20, R20, 0x406 ;  /* 0x0000040614147836 */ /* 0x000fe20000000000 */
[C---:B------:R-:W-:Y:S02]  /*13880*/  R2UR UR28, R6.reuse ;  /* 0x00000000061c72ca */ /* 0x040fe400000e0000 */
[----:B------:R-:W-:Y:S02]  /*13890*/  R2UR UR29, R7 ;  /* 0x00000000071d72ca */ /* 0x000fe400000e0000 */
[----:B------:R-:W-:-:S02]  /*138a0*/  R2UR UR32, R6 ;  /* 0x00000000062072ca */ /* 0x000fc400000e0000 */
[----:B------:R-:W-:Y:S02]  /*138b0*/  R2UR UR33, R7 ;  /* 0x00000000072172ca */ /* 0x000fe400000e0000 */
[----:B------:R-:W-:Y:S02]  /*138c0*/  MOV R15, 0x40000040 ;  /* 0x40000040000f7802 */ /* 0x000fe40000000f00 */
        /* <DEDUP_REMOVED lines=78> */
.L_x_10038:
[----:B------:R-:W-:Y:S01]  /*13db0*/  SHF.L.U32 R14, R222, 0x1f, RZ ;  /* 0x0000001fde0e7819 */ /* 0x000fe200000006ff */
[----:B------:R-:W-:-:S04]  /*13dc0*/  IMAD R15, R219, 0x8, R18 ;  /* 0x00000008db0f7824 */ /* 0x000fc800078e0212 */
[----:B------:R0:W1:Y:S01]  /*13dd0*/  SYNCS.PHASECHK.TRANS64.TRYWAIT P2, [R15+URZ+0x22850], R14 ;  /* 0x0228500e0f0075a7 */ /* 0x000062000804017f */
[----:B------:R-:W-:Y:S05]  /*13de0*/  @!P1 BRA `(.L_x_10039) ;  /* 0x0000000000049947 */ /* 0x000fea0003800000 */
[----:B------:R-:W-:Y:S01]  /*13df0*/  BPT.TRAP 0x1 ;  /* 0x000000040000795c */ /* 0x000fe20000300000 */
.L_x_10039:
[----:B-1----:R-:W-:Y:S05]  /*13e00*/  @P2 BRA `(.L_x_10037) ;  /* 0x0000000000082947 */ /* 0x002fea0003800000 */
[----:B------:R-:W1:Y:S02]  /*13e10*/  SYNCS.PHASECHK.TRANS64.TRYWAIT P2, [R15+URZ+0x22850], R14 ;  /* 0x0228500e0f0075a7 */ /* 0x000e64000804017f */
[----:B-1----:R-:W-:Y:S05]  /*13e20*/  @!P2 BRA `(.L_x_10040) ;  /* 0x0000013800a8a947 */ /* 0x002fea0003800000 */
.L_x_10037:
[----:B01----:R-:W-:Y:S01]  /*13e30*/  VIADD R14, R18, 0x400 ;  /* 0x00000400120e7836 */ /* 0x003fe20000000000 */
[----:B------:R-:W-:Y:S05]  /*13e40*/  WARPSYNC.ALL ;  /* 0x0000000000007948 */ /* 0x000fea0003800000 */
[----:B------:R-:W-:Y:S01]  /*13e50*/  SHF.R.U32.HI R14, RZ, 0x4, R14 ;  /* 0x00000004ff0e7819 */ /* 0x000fe2000001160e */
[----:B------:R-:W-:Y:S01]  /*13e60*/  IMAD.MOV.U32 R15, RZ, RZ, -0x3ffffff0 ;  /* 0xc0000010ff0f7424 */ /* 0x000fe200078e00ff */
[----:B------:R-:W-:Y:S01]  /*13e70*/  WARPGROUP.ARRIVE ;  /* 0x00000000000079c5 */ /* 0x000fe20000000000 */
[----:B------:R-:W-:-:S05]  /*13e80*/  MOV R21, 0xc0000010 ;  /* 0xc000001000157802 */ /* 0x000fca0000000f00 */
[----:B------:R-:W0:Y:S01]  /*13e90*/  S2R R222, SR_TID.X ;  /* 0x0000000000de7919 */ /* 0x000e220000002100 */
[----:B------:R-:W-:Y:S02]  /*13ea0*/  LOP3.LUT R14, R14, 0x3fff, RZ, 0xc0, !PT ;  /* 0x00003fff0e0e7812 */ /* 0x000fe400078ec0ff */
[----:B------:R-:W-:Y:S02]  /*13eb0*/  R2UR UR7, R15 ;  /* 0x000000000f0772ca */ /* 0x000fe400000e0000 */
[----:B------:R-:W-:Y:S02]  /*13ec0*/  LOP3.LUT R14, R14, 0x10000, RZ, 0xfc, !PT ;  /* 0x000100000e0e7812 */ /* 0x000fe400078efcff */
[----:B------:R-:W-:-:S03]  /*13ed0*/  MOV R15, 0xc0000010 ;  /* 0xc0000010000f7802 */ /* 0x000fc60000000f00 */
[----:B------:R-:W-:-:S04]  /*13ee0*/  IMAD R14, R219, 0x500, R14 ;  /* 0x00000500db0e7824 */ /* 0x000fc800078e020e */
[C---:B------:R-:W-:Y:S01]  /*13ef0*/  VIADD R20, R14.reuse, 0x100 ;  /* 0x000001000e147836 */ /* 0x040fe20000000000 */
[----:B------:R-:W-:-:S13]  /*13f00*/  R2UR UR6, R14 ;  /* 0x000000000e0672ca */ /* 0x000fda00000e0000 */
[----:B------:R-:W-:Y:S01]  /*13f10*/  QGMMA.64x128x32.F32.E4M3.E4M3 R24, R184, gdesc[UR4], R24, gsb0 ;  /* 0x01e00004b8187df3 */ /* 0x000fe20008000818 */
[----:B------:R-:W-:Y:S01]  /*13f20*/  R2UR UR6, R20 ;  /* 0x00000000140672ca */ /* 0x000fe200000e0000 */
[----:B------:R-:W-:Y:S01]  /*13f30*/  VIADD R20, R14, 0x200 ;  /* 0x000002000e147836 */ /* 0x000fe20000000000 */
[----:B------:R-:W-:Y:S01]  /*13f40*/  R2UR UR7, R21 ;  /* 0x00000000150772ca */ /* 0x000fe200000e0000 */
[----:B------:R-:W-:Y:S01]  /*13f50*/  IMAD.MOV.U32 R21, RZ, RZ, -0x3ffffff0 ;  /* 0xc0000010ff157424 */ /* 0x000fe200078e00ff */
[----:B0-----:R-:W-:Y:S01]  /*13f60*/  SHF.R.U32.HI R222, RZ, 0x7, R222 ;  /* 0x00000007ffde7819 */ /* 0x001fe200000116de */
[----:B------:R-:W-:Y:S02]  /*13f70*/  WARPGROUP.DEPBAR.LE gsb0, 0x0 ;  /* 0x00008000000079c5 */ /* 0x000fe40000010000 */
[----:B------:R-:W-:-:S08]  /*13f80*/  WARPGROUP.ARRIVE ;  /* 0x00000000000079c5 */ /* 0x000fd00000000000 */
[----:B------:R-:W-:Y:S01]  /*13f90*/  QGMMA.64x128x32.F32.E4M3.E4M3 R24, R180, gdesc[UR4], R24, gsb0 ;  /* 0x01e00004b4187df3 */ /* 0x000fe20008000818 */
[----:B------:R-:W-:Y:S01]  /*13fa0*/  R2UR UR6, R20 ;  /* 0x00000000140672ca */ /* 0x000fe200000e0000 */
[C---:B------:R-:W-:Y:S01]  /*13fb0*/  VIADD R20, R14.reuse, 0x300 ;  /* 0x000003000e147836 */ /* 0x040fe20000000000 */
[----:B------:R-:W-:Y:S01]  /*13fc0*/  R2UR UR7, R21 ;  /* 0x00000000150772ca */ /* 0x000fe200000e0000 */
[----:B------:R-:W-:Y:S02]  /*13fd0*/  IMAD.MOV.U32 R21, RZ, RZ, -0x3ffffff0 ;  /* 0xc0000010ff157424 */ /* 0x000fe400078e00ff */
[----:B------:R-:W-:Y:S01]  /*13fe0*/  VIADD R14, R14, 0x400 ;  /* 0x000004000e0e7836 */ /* 0x000fe20000000000 */
[----:B------:R-:W-:Y:S02]  /*13ff0*/  WARPGROUP.DEPBAR.LE gsb0, 0x0 ;  /* 0x00008000000079c5 */ /* 0x000fe40000010000 */
[----:B------:R-:W-:-:S07]  /*14000*/  WARPGROUP.ARRIVE ;  /* 0x00000000000079c5 */ /* 0x000fce0000000000 */
        /* <DEDUP_REMOVED lines=16> */
.L_x_10041:
        /* <DEDUP_REMOVED lines=24> */
[----:B-1----:R-:W-:Y:S01]  /*14290*/  @P0 IMAD.HI.U32 R15, R14, R15, RZ ;  /* 0x0000000f0e0f0227 */ /* 0x002fe200078e00ff */
[----:B------:R-:W-:Y:S03]  /*142a0*/  MUFU.TANH R136, R136 ;  /* 0x0000008800887308 */ /* 0x000fe60000002400 */
        /* <DEDUP_REMOVED lines=11> */
[----:B------:R-:W0:Y:S01]  /*14360*/  SHFL.IDX PT, R169, R14, RZ, 0x1c1f ;  /* 0x001c1fff0ea97589 */ /* 0x000e2200000e0000 */
[C---:B------:R-:W-:Y:S01]  /*14370*/  FMUL.FTZ R161, R2.reuse, R164 ;  /* 0x000000a402a17220 */ /* 0x040fe20000410000 */
[----:B------:R-:W-:Y:S01]  /*14380*/  FMUL.FTZ R164, R2, R167 ;  /* 0x000000a702a47220 */ /* 0x000fe20000410000 */
[----:B------:R-:W-:-:S02]  /*14390*/  IMAD.MOV.U32 R167, RZ, RZ, -0xa0 ;  /* 0xffffff60ffa77424 */ /* 0x000fc400078e00ff */
[C---:B------:R-:W-:Y:S01]  /*143a0*/  FMUL.FTZ R20, R2.reuse, R153 ;  /* 0x0000009902147220 */ /* 0x040fe20000410000 */
[C---:B------:R-:W-:Y:S01]  /*143b0*/  FMUL.FTZ R153, R2.reuse, R156 ;  /* 0x0000009c02997220 */ /* 0x040fe20000410000 */
[----:B------:R-:W-:Y:S01]  /*143c0*/  FMUL.FTZ R156, R2, R159 ;  /* 0x0000009f029c7220 */ /* 0x000fe20000410000 */
[----:B------:R-:W-:Y:S02]  /*143d0*/  IMAD R167, R218, R167, 0x1 ;  /* 0x00000001daa77424 */ /* 0x000fe400078e02a7 */
[C---:B------:R-:W-:Y:S01]  /*143e0*/  FMUL.FTZ R159, R2.reuse, R162 ;  /* 0x000000a2029f7220 */ /* 0x040fe20000410000 */
[C---:B------:R-:W-:Y:S01]  /*143f0*/  FMUL.FTZ R162, R2.reuse, R165 ;  /* 0x000000a502a27220 */ /* 0x040fe20000410000 */
[----:B------:R-:W-:Y:S01]  /*14400*/  FMUL.FTZ R165, R2, R92 ;  /* 0x0000005c02a57220 */ /* 0x000fe20000410000 */
[----:B------:R-:W-:Y:S01]  /*14410*/  IMAD R92, R206, -0x2, R167 ;  /* 0xfffffffece5c7824 */ /* 0x000fe200078e02a7 */
[----:B------:R-:W1:Y:S01]  /*14420*/  MUFU.TANH R15, R15 ;  /* 0x0000000f000f7308 */ /* 0x000e620000002400 */
[C---:B------:R-:W-:Y:S01]  /*14430*/  FMUL.FTZ R167, R2.reuse, R93 ;  /* 0x0000005d02a77220 */ /* 0x040fe20000410000 */
[C---:B------:R-:W-:Y:S01]  /*14440*/  FMUL.FTZ R116, R2.reuse, R116 ;  /* 0x0000007402747220 */ /* 0x040fe20000410000 */
[C---:B------:R-:W-:Y:S01]  /*14450*/  FMUL.FTZ R117, R2.reuse, R117 ;  /* 0x0000007502757220 */ /* 0x040fe20000410000 */
[----:B------:R-:W-:Y:S01]  /*14460*/  IADD3 R92, -R191, R92, R189 ;  /* 0x0000005cbf5c7210 */ /* 0x000fe20007ffe1bd */
[C---:B------:R-:W-:Y:S01]  /*14470*/  FMUL.FTZ R88, R2.reuse, R88 ;  /* 0x0000005802587220 */ /* 0x040fe20000410000 */
[C---:B------:R-:W-:Y:S01]  /*14480*/  FMUL.FTZ R89, R2.reuse, R89 ;  /* 0x0000005902597220 */ /* 0x040fe20000410000 */
[C---:B------:R-:W-:Y:S01]  /*14490*/  FMUL.FTZ R160, R2.reuse, R163 ;  /* 0x000000a302a07220 */ /* 0x040fe20000410000 */
[----:B------:R-:W2:Y:S01]  /*144a0*/  MUFU.TANH R20, R20 ;  /* 0x0000001400147308 */ /* 0x000ea20000002400 */
[C---:B------:R-:W-:Y:S01]  /*144b0*/  FMUL.FTZ R163, R2.reuse, R166 ;  /* 0x000000a602a37220 */ /* 0x040fe20000410000 */
[C---:B------:R-:W-:Y:S01]  /*144c0*/  FMUL.FTZ R166, R2.reuse, R147 ;  /* 0x0000009302a67220 */ /* 0x040fe20000410000 */
[----:B------:R-:W-:Y:S01]  /*144d0*/  FMUL.FTZ R96, R2, R96 ;  /* 0x0000006002607220 */ /* 0x000fe20000410000 */
[----:B0-----:R-:W-:-:S02]  /*144e0*/  IMAD.IADD R93, R92, 0x1, R169 ;  /* 0x000000015c5d7824 */ /* 0x001fc400078e02a9 */
[C---:B------:R-:W-:Y:S01]  /*144f0*/  FMUL.FTZ R169, R2.reuse, R101 ;  /* 0x0000006502a97220 */ /* 0x040fe20000410000 */
[C---:B------:R-:W-:Y:S01]  /*14500*/  FMUL.FTZ R142, R2.reuse, R142 ;  /* 0x0000008e028e7220 */ /* 0x040fe20000410000 */
[C---:B------:R-:W-:Y:S01]  /*14510*/  FMUL.FTZ R123, R2.reuse, R123 ;  /* 0x0000007b027b7220 */ /* 0x040fe20000410000 */
[----:B------:R-:W0:Y:S01]  /*14520*/  MUFU.TANH R153, R153 ;  /* 0x0000009900997308 */ /* 0x000e220000002400 */
[C---:B------:R-:W-:Y:S01]  /*14530*/  ISETP.GT.AND P4, PT, R93.reuse, RZ, PT ;  /* 0x000000ff5d00720c */ /* 0x040fe20003f84270 */
[C---:B------:R-:W-:Y:S01]  /*14540*/  FMUL.FTZ R130, R2.reuse, R130 ;  /* 0x0000008202827220 */ /* 0x040fe20000410000 */
[C---:B------:R-:W-:Y:S01]  /*14550*/  ISETP.GT.AND P5, PT, R93.reuse, 0x1, PT ;  /* 0x000000015d00780c */ /* 0x040fe20003fa4270 */
[C---:B------:R-:W-:Y:S01]  /*14560*/  FMUL.FTZ R143, R2.reuse, R143 ;  /* 0x0000008f028f7220 */ /* 0x040fe20000410000 */
[C---:B------:R-:W-:Y:S01]  /*14570*/  ISETP.GT.AND P2, PT, R93.reuse, 0x8, PT ;  /* 0x000000085d00780c */ /* 0x040fe20003f44270 */
[C---:B------:R-:W-:Y:S01]  /*14580*/  FMUL.FTZ R135, R2.reuse, R135 ;  /* 0x0000008702877220 */ /* 0x040fe20000410000 */
[----:B------:R-:W-:Y:S01]  /*14590*/  ISETP.GT.AND P3, PT, R93, 0x9, PT ;  /* 0x000000095d00780c */ /* 0x000fe20003f64270 */
[----:B------:R-:W3:Y:S01]  /*145a0*/  MUFU.TANH R158, R158 ;  /* 0x0000009e009e7308 */ /* 0x000ee20000002400 */
[----:B-1----:R-:W-:Y:S01]  /*145b0*/  FSEL R168, R15, -INF , P4 ;  /* 0xff8000000fa87808 */ /* 0x002fe20002000000 */
[----:B------:R-:W-:Y:S01]  /*145c0*/  FMUL.FTZ R15, R2, R150 ;  /* 0x00000096020f7220 */ /* 0x000fe20000410000 */
[----:B--2---:R-:W-:Y:S01]  /*145d0*/  FSEL R20, R20, -INF , P5 ;  /* 0xff80000014147808 */ /* 0x004fe20002800000 */
[----:B------:R-:W-:Y:S01]  /*145e0*/  FMUL.FTZ R110, R2, R110 ;  /* 0x0000006e026e7220 */ /* 0x000fe20000410000 */
[----:B------:R-:W-:Y:S01]  /*145f0*/  FSEL R154, R154, -INF , P3 ;  /* 0xff8000009a9a7808 */ /* 0x000fe20001800000 */
[C---:B------:R-:W-:Y:S01]  /*14600*/  FMUL.FTZ R115, R2.reuse, R115 ;  /* 0x0000007302737220 */ /* 0x040fe20000410000 */
[----:B------:R-:W-:Y:S01]  /*14610*/  ISETP.GT.AND P4, PT, R93, 0x10, PT ;  /* 0x000000105d00780c */ /* 0x000fe20003f84270 */
[----:B------:R-:W1:Y:S01]  /*14620*/  MUFU.TANH R161, R161 ;  /* 0x000000a100a17308 */ /* 0x000e620000002400 */
[----:B0-----:R-:W-:Y:S01]  /*14630*/  FSEL R153, R153, -INF , P2 ;  /* 0xff80000099997808 */ /* 0x001fe20001000000 */
[----:B------:R-:W-:Y:S01]  /*14640*/  ULDC UR4, c[0x0][0x988] ;  /* 0x0002620000047ab9 */ /* 0x000fe20000000800 */
[C---:B------:R-:W-:Y:S01]  /*14650*/  ISETP.GT.AND P5, PT, R93.reuse, 0x11, PT ;  /* 0x000000115d00780c */ /* 0x040fe20003fa4270 */
[----:B------:R-:W-:Y:S01]  /*14660*/  UMOV UR60, UR4 ;  /* 0x00000004003c7c82 */ /* 0x000fe20008000000 */
[C---:B------:R-:W-:Y:S01]  /*14670*/  ISETP.GT.AND P2, PT, R93.reuse, 0x18, PT ;  /* 0x000000185d00780c */ /* 0x040fe20003f44270 */
[C---:B------:R-:W-:Y:S01]  /*14680*/  FMUL.FTZ R90, R2.reuse, R90 ;  /* 0x0000005a025a7220 */ /* 0x040fe20000410000 */
[----:B------:R-:W-:Y:S01]  /*14690*/  ISETP.GT.AND P3, PT, R93, 0x19, PT ;  /* 0x000000195d00780c */ /* 0x000fe20003f64270 */
[----:B------:R-:W0:Y:S01]  /*146a0*/  MUFU.TANH R162, R162 ;  /* 0x000000a200a27308 */ /* 0x000e220000002400 */
[----:B------:R-:W-:Y:S01]  /*146b0*/  FSEL R157, R157, -INF , P4 ;  /* 0xff8000009d9d7808 */ /* 0x000fe20002000000 */
[----:B------:R-:W-:Y:S01]  /*146c0*/  FMUL.FTZ R138, R2, R138 ;  /* 0x0000008a028a7220 */ /* 0x000fe20000410000 */
[----:B---3--:R-:W-:Y:S01]  /*146d0*/  FSEL R158, R158, -INF , P5 ;  /* 0xff8000009e9e7808 */ /* 0x008fe20002800000 */
[C---:B------:R-:W-:Y:S01]  /*146e0*/  FMUL.FTZ R139, R2.reuse, R139 ;  /* 0x0000008b028b7220 */ /* 0x040fe20000410000 */
[C---:B------:R-:W-:Y:S01]  /*146f0*/  ISETP.GT.AND P4, PT, R93.reuse, 0x20, PT ;  /* 0x000000205d00780c */ /* 0x040fe20003f84270 */
[C---:B------:R-:W-:Y:S01]  /*14700*/  FMUL.FTZ R146, R2.reuse, R146 ;  /* 0x0000009202927220 */ /* 0x040fe20000410000 */
[----:B------:R-:W-:Y:S01]  /*14710*/  ISETP.GT.AND P5, PT, R93, 0x21, PT ;  /* 0x000000215d00780c */ /* 0x000fe20003fa4270 */
[----:B------:R-:W2:Y:S01]  /*14720*/  MUFU.TANH R137, R137 ;  /* 0x0000008900897308 */ /* 0x000ea20000002400 */
[----:B-1----:R-:W-:Y:S01]  /*14730*/  FSEL R161, R161, -INF , P2 ;  /* 0xff800000a1a17808 */ /* 0x002fe20001000000 */
[C---:B------:R-:W-:Y:S01]  /*14740*/  FMUL.FTZ R122, R2.reuse, R122 ;  /* 0x0000007a027a7220 */ /* 0x040fe20000410000 */
[C---:B------:R-:W-:Y:S01]  /*14750*/  ISETP.GT.AND P2, PT, R93.reuse, 0x28, PT ;  /* 0x000000285d00780c */ /* 0x040fe20003f44270 */
[----:B------:R-:W-:Y:S01]  /*14760*/  FMUL.FTZ R126, R2, R126 ;  /* 0x0000007e027e7220 */ /* 0x000fe20000410000 */
[----:B------:R-:W-:Y:S01]  /*14770*/  FSEL R136, R136, -INF , P4 ;  /* 0xff80000088887808 */ /* 0x000fe20002000000 */
[----:B------:R-:W-:Y:S01]  /*14780*/  FMUL.FTZ R127, R2, R127 ;  /* 0x0000007f027f7220 */ /* 0x000fe20000410000 */
[C---:B------:R-:W-:Y:S01]  /*14790*/  ISETP.GT.AND P4, PT, R93.reuse, 0x30, PT ;  /* 0x000000305d00780c */ /* 0x040fe20003f84270 */
[----:B------:R-:W1:Y:S01]  /*147a0*/  MUFU.TANH R140, R140 ;  /* 0x0000008c008c7308 */ /* 0x000e620000002400 */
[----:B0-----:R-:W-:Y:S01]  /*147b0*/  FSEL R162, R162, -INF , P3 ;  /* 0xff800000a2a27808 */ /* 0x001fe20001800000 */
[C---:B------:R-:W-:Y:S01]  /*147c0*/  FMUL.FTZ R131, R2.reuse, R131 ;  /* 0x0000008302837220 */ /* 0x040fe20000410000 */
[----:B------:R-:W-:Y:S01]  /*147d0*/  ISETP.GT.AND P3, PT, R93, 0x29, PT ;  /* 0x000000295d00780c */ /* 0x000fe20003f64270 */
[C---:B------:R-:W-:Y:S01]  /*147e0*/  FMUL.FTZ R134, R2.reuse, R134 ;  /* 0x0000008602867220 */ /* 0x040fe20000410000 */
[C---:B------:R-:W-:Y:S01]  /*147f0*/  FMUL.FTZ R106, R2.reuse, R106 ;  /* 0x0000006a026a7220 */ /* 0x040fe20000410000 */
[C---:B------:R-:W-:Y:S01]  /*14800*/  FMUL.FTZ R107, R2.reuse, R107 ;  /* 0x0000006b026b7220 */ /* 0x040fe20000410000 */
[C---:B------:R-:W-:Y:S01]  /*14810*/  FMUL.FTZ R114, R2.reuse, R114 ;  /* 0x0000007202727220 */ /* 0x040fe20000410000 */
[----:B------:R-:W0:Y:S01]  /*14820*/  MUFU.TANH R141, R141 ;  /* 0x0000008d008d7308 */ /* 0x000e220000002400 */
[----:B--2---:R-:W-:Y:S01]  /*14830*/  FSEL R137, R137, -INF , P5 ;  /* 0xff80000089897808 */ /* 0x004fe20002800000 */
[C---:B------:R-:W-:Y:S01]  /*14840*/  FMUL.FTZ R118, R2.reuse, R118 ;  /* 0x0000007602767220 */ /* 0x040fe20000410000 */
[C---:B------:R-:W-:Y:S01]  /*14850*/  ISETP.GT.AND P5, PT, R93.reuse, 0x31, PT ;  /* 0x000000315d00780c */ /* 0x040fe20003fa4270 */
[C---:B------:R-:W-:Y:S01]  /*14860*/  FMUL.FTZ R119, R2.reuse, R119 ;  /* 0x0000007702777220 */ /* 0x040fe20000410000 */
[C---:B------:R-:W-:Y:S01]  /*14870*/  FMUL.FTZ R91, R2.reuse, R91 ;  /* 0x0000005b025b7220 */ /* 0x040fe20000410000 */
[C---:B------:R-:W-:Y:S01]  /*14880*/  FMUL.FTZ R94, R2.reuse, R94 ;  /* 0x0000005e025e7220 */ /* 0x040fe20000410000 */
[----:B------:R-:W-:Y:S01]  /*14890*/  FMUL.FTZ R95, R2, R95 ;  /* 0x0000005f025f7220 */ /* 0x000fe20000410000 */
[----:B------:R-:W2:Y:S01]  /*148a0*/  MUFU.TANH R144, R144 ;  /* 0x0000009000907308 */ /* 0x000ea20000002400 */
[----:B-1----:R-:W-:Y:S01]  /*148b0*/  FSEL R140, R140, -INF , P2 ;  /* 0xff8000008c8c7808 */ /* 0x002fe20001000000 */
[C---:B------:R-:W-:Y:S01]  /*148c0*/  FMUL.FTZ R98, R2.reuse, R98 ;  /* 0x0000006202627220 */ /* 0x040fe20000410000 */
[----:B------:R-:W-:Y:S01]  /*148d0*/  ISETP.GT.AND P2, PT, R93, 0x38, PT ;  /* 0x000000385d00780c */ /* 0x000fe20003f44270 */
[C---:B------:R-:W-:Y:S01]  /*148e0*/  FMUL.FTZ R99, R2.reuse, R99 ;  /* 0x0000006302637220 */ /* 0x040fe20000410000 */
[C---:B------:R-:W-:Y:S01]  /*148f0*/  FMUL.FTZ R102, R2.reuse, R102 ;  /* 0x0000006602667220 */ /* 0x040fe20000410000 */
[----:B------:R-:W-:-:S02]  /*14900*/  FMUL.FTZ R103, R2, R103 ;  /* 0x0000006702677220 */ /* 0x000fc40000410000 */
[----:B------:R-:W1:Y:S01]  /*14910*/  MUFU.TANH R145, R145 ;  /* 0x0000009100917308 */ /* 0x000e620000002400 */
[----:B0-----:R-:W-:Y:S02]  /*14920*/  FSEL R141, R141, -INF , P3 ;  /* 0xff8000008d8d7808 */ /* 0x001fe40001800000 */
[----:B------:R-:W-:-:S05]  /*14930*/  ISETP.GT.AND P3, PT, R93, 0x39, PT ;  /* 0x000000395d00780c */ /* 0x000fca0003f64270 */
[----:B------:R-:W0:Y:S01]  /*14940*/  MUFU.TANH R148, R148 ;  /* 0x0000009400947308 */ /* 0x000e220000002400 */
[----:B--2---:R-:W-:Y:S02]  /*14950*/  FSEL R144, R144, -INF , P4 ;  /* 0xff80000090907808 */ /* 0x004fe40002000000 */
[----:B------:R-:W-:-:S05]  /*14960*/  ISETP.GT.AND P4, PT, R93, 0x40, PT ;  /* 0x000000405d00780c */ /* 0x000fca0003f84270 */
[----:B------:R-:W2:Y:S01]  /*14970*/  MUFU.TANH R149, R149 ;  /* 0x0000009500957308 */ /* 0x000ea20000002400 */
[----:B-1----:R-:W-:Y:S02]  /*14980*/  FSEL R145, R145, -INF , P5 ;  /* 0xff80000091917808 */ /* 0x002fe40002800000 */
[----:B------:R-:W-:-:S05]  /*14990*/  ISETP.GT.AND P5, PT, R93, 0x41, PT ;  /* 0x000000415d00780c */ /* 0x000fca0003fa4270 */
        /* <DEDUP_REMOVED lines=60> */
[----:B------:R-:W-:Y:S01]  /*14d60*/  MUFU.TANH R96, R96 ;  /* 0x0000006000607308 */ /* 0x000fe20000002400 */
[----:B-1----:R-:W-:Y:S02]  /*14d70*/  FSEL R165, R165, -INF , P2 ;  /* 0xff800000a5a57808 */ /* 0x002fe40001000000 */
[----:B------:R-:W-:-:S05]  /*14d80*/  ISETP.GT.AND P2, PT, R93, 0x98, PT ;  /* 0x000000985d00780c */ /* 0x000fca0003f44270 */
[----:B------:R-:W-:Y:S01]  /*14d90*/  MUFU.TANH R169, R169 ;  /* 0x000000a900a97308 */ /* 0x000fe20000002400 */
[----:B0-----:R-:W-:Y:S02]  /*14da0*/  FSEL R147, R147, -INF , P3 ;  /* 0xff80000093937808 */ /* 0x001fe40001800000 */
[----:B------:R-:W-:Y:S02]  /*14db0*/  ISETP.GT.AND P3, PT, R93, 0x99, PT ;  /* 0x000000995d00780c */ /* 0x000fe40003f64270 */
[----:B------:R-:W-:-:S03]  /*14dc0*/  FMNMX.FTZ R93, R168, R217, !PT ;  /* 0x000000d9a85d7209 */ /* 0x000fc60007810000 */
[----:B------:R-:W-:Y:S01]  /*14dd0*/  MUFU.TANH R155, R155 ;  /* 0x0000009b009b7308 */ /* 0x000fe20000002400 */
[----:B------:R-:W-:Y:S01]  /*14de0*/  FMNMX.FTZ R150, R20, R93, !PT ;  /* 0x0000005d14967209 */ /* 0x000fe20007810000 */
[----:B------:R-:W-:-:S03]  /*14df0*/  FMUL.FTZ R93, R2, R151 ;  /* 0x00000097025d7220 */ /* 0x000fc60000410000 */
[----:B------:R-:W-:-:S03]  /*14e00*/  FMNMX.FTZ R167, R153, R150, !PT ;  /* 0x0000009699a77209 */ /* 0x000fc60007810000 */
[----:B------:R-:W-:Y:S01]  /*14e10*/  MUFU.TANH R163, R163 ;  /* 0x000000a300a37308 */ /* 0x000fe20000002400 */
[----:B------:R-:W-:Y:S01]  /*14e20*/  FMNMX.FTZ R150, R154, R167, !PT ;  /* 0x000000a79a967209 */ /* 0x000fe20007810000 */
[----:B------:R-:W-:-:S03]  /*14e30*/  FMUL.FTZ R167, R2, R100 ;  /* 0x0000006402a77220 */ /* 0x000fc60000410000 */
[----:B------:R-:W-:-:S03]  /*14e40*/  FMNMX.FTZ R151, R157, R150, !PT ;  /* 0x000000969d977209 */ /* 0x000fc60007810000 */
[----:B------:R-:W0:Y:S01]  /*14e50*/  MUFU.TANH R167, R167 ;  /* 0x000000a700a77308 */ /* 0x000e220000002400 */
[----:B------:R-:W-:-:S04]  /*14e60*/  FMNMX.FTZ R150, R158, R151, !PT ;  /* 0x000000979e967209 */ /* 0x000fc80007810000 */
[----:B------:R-:W-:-:S03]  /*14e70*/  FMNMX.FTZ R151, R161, R150, !PT ;  /* 0x00000096a1977209 */ /* 0x000fc60007810000 */
[----:B------:R-:W-:Y:S01]  /*14e80*/  MUFU.TANH R142, R142 ;  /* 0x0000008e008e7308 */ /* 0x000fe20000002400 */
[----:B------:R-:W-:-:S04]  /*14e90*/  FMNMX.FTZ R151, R162, R151, !PT ;  /* 0x00000097a2977209 */ /* 0x000fc80007810000 */
[----:B------:R-:W-:-:S03]  /*14ea0*/  FMNMX.FTZ R150, R136, R151, !PT ;  /* 0x0000009788967209 */ /* 0x000fc60007810000 */
[----:B------:R-:W-:Y:S01]  /*14eb0*/  MUFU.TANH R15, R15 ;  /* 0x0000000f000f7308 */ /* 0x000fe20000002400 */
[----:B------:R-:W-:Y:S02]  /*14ec0*/  FMNMX.FTZ R151, R137, R150, !PT ;  /* 0x0000009689977209 */ /* 0x000fe40007810000 */
[----:B0-----:R-:W-:Y:S02]  /*14ed0*/  FSEL R101, R167, -INF , P2 ;  /* 0xff800000a7657808 */ /* 0x001fe40001000000 */
        /* <DEDUP_REMOVED lines=26> */
[----:B------:R-:W-:Y:S01]  /*15080*/  FMNMX.FTZ R151, R109, R150, !PT ;  /* 0x000000966d977209 */ /* 0x000fe20007810000 */
[----:B------:R-:W-:-:S03]  /*15090*/  FMUL.FTZ R150, R2, R97 ;  /* 0x0000006102967220 */ /* 0x000fc60000410000 */
[----:B------:R-:W-:Y:S01]  /*150a0*/  FMNMX.FTZ R170, R112, R151, !PT ;  /* 0x0000009770aa7209 */ /* 0x000fe20007810000 */
[----:B------:R-:W-:Y:S02]  /*150b0*/  FMUL.FTZ R151, R2, R111 ;  /* 0x0000006f02977220 */ /* 0x000fe40000410000 */
[----:B------:R-:W0:Y:S01]  /*150c0*/  MUFU.TANH R150, R150 ;  /* 0x0000009600967308 */ /* 0x000e220000002400 */
[----:B------:R-:W-:-:S04]  /*150d0*/  FMNMX.FTZ R97, R113, R170, !PT ;  /* 0x000000aa71617209 */ /* 0x000fc80007810000 */
[----:B------:R-:W-:-:S03]  /*150e0*/  FMNMX.FTZ R170, R116, R97, !PT ;  /* 0x0000006174aa7209 */ /* 0x000fc60007810000 */
[----:B------:R-:W1:Y:S01]  /*150f0*/  MUFU.TANH R152, R152 ;  /* 0x0000009800987308 */ /* 0x000e620000002400 */
[----:B------:R-:W-:-:S04]  /*15100*/  FMNMX.FTZ R97, R117, R170, !PT ;  /* 0x000000aa75617209 */ /* 0x000fc80007810000 */
[----:B------:R-:W-:Y:S02]  /*15110*/  FMNMX.FTZ R100, R88, R97, !PT ;  /* 0x0000006158647209 */ /* 0x000fe40007810000 */
[----:B------:R-:W-:Y:S01]  /*15120*/  FSEL R97, R96, -INF , P4 ;  /* 0xff80000060617808 */ /* 0x000fe20002000000 */
[----:B------:R-:W2:Y:S01]  /*15130*/  MUFU.TANH R90, R90 ;  /* 0x0000005a005a7308 */ /* 0x000ea20000002400 */
[----:B------:R-:W-:-:S04]  /*15140*/  FMNMX.FTZ R100, R89, R100, !PT ;  /* 0x0000006459647209 */ /* 0x000fc80007810000 */
[----:B------:R-:W-:-:S03]  /*15150*/  FMNMX.FTZ R100, R165, R100, !PT ;  /* 0x00000064a5647209 */ /* 0x000fc60007810000 */
[----:B------:R3:W-:Y:S01]  /*15160*/  MUFU.TANH R96, R151 ;  /* 0x0000009700607308 */ /* 0x0007e20000002400 */
[----:B------:R-:W-:Y:S02]  /*15170*/  FMNMX.FTZ R170, R147, R100, !PT ;  /* 0x0000006493aa7209 */ /* 0x000fe40007810000 */
[----:B0-----:R-:W-:Y:S02]  /*15180*/  FSEL R100, R150, -INF , P5 ;  /* 0xff80000096647808 */ /* 0x001fe40002800000 */
[----:B------:R-:W-:-:S03]  /*15190*/  FMNMX.FTZ R111, R97, R170, !PT ;  /* 0x000000aa616f7209 */ /* 0x000fc60007810000 */
[----:B------:R-:W0:Y:S01]  /*151a0*/  MUFU.TANH R159, R159 ;  /* 0x0000009f009f7308 */ /* 0x000e220000002400 */
[----:B------:R-:W-:Y:S01]  /*151b0*/  FMNMX.FTZ R150, R100, R111, !PT ;  /* 0x0000006f64967209 */ /* 0x000fe20007810000 */
[----:B---3--:R-:W3:Y:S01]  /*151c0*/  SHFL.IDX PT, R151, R14, 0x1, 0x1c1f ;  /* 0x003c1f000e977f89 */ /* 0x008ee200000e0000 */
[----:B------:R-:W-:Y:S02]  /*151d0*/  FSEL R111, R169, -INF , P3 ;  /* 0xff800000a96f7808 */ /* 0x000fe40001800000 */
[----:B------:R-:W-:-:S03]  /*151e0*/  FMNMX.FTZ R150, R101, R150, !PT ;  /* 0x0000009665967209 */ /* 0x000fc60007810000 */
[----:B------:R-:W4:Y:S01]  /*151f0*/  MUFU.TANH R160, R160 ;  /* 0x000000a000a07308 */ /* 0x000f220000002400 */
[----:B------:R-:W-:-:S05]  /*15200*/  FMNMX.FTZ R167, R111, R150, !PT ;  /* 0x000000966fa77209 */ /* 0x000fca0007810000 */
[----:B------:R-:W5:Y:S02]  /*15210*/  SHFL.BFLY PT, R150, R167, 0x2, 0x1f ;  /* 0x0c401f00a7967f89 */ /* 0x000f6400000e0000 */
[----:B------:R-:W4:Y:S08]  /*15220*/  MUFU.TANH R138, R138 ;  /* 0x0000008a008a7308 */ /* 0x000f300000002400 */
[----:B------:R-:W4:Y:S01]  /*15230*/  MUFU.TANH R139, R139 ;  /* 0x0000008b008b7308 */ /* 0x000f220000002400 */
[----:B---3--:R-:W-:-:S02]  /*15240*/  IMAD.IADD R92, R92, 0x1, R151 ;  /* 0x000000015c5c7824 */ /* 0x008fc400078e0297 */
[----:B------:R-:W-:-:S03]  /*15250*/  IMAD.U32 R151, RZ, RZ, UR60 ;  /* 0x0000003cff977e24 */ /* 0x000fc6000f8e00ff */
[C---:B------:R-:W-:Y:S02]  /*15260*/  ISETP.GT.AND P4, PT, R92.reuse, 0x8, PT ;  /* 0x000000085c00780c */ /* 0x040fe40003f84270 */
[----:B------:R-:W3:Y:S01]  /*15270*/  MUFU.TANH R146, R146 ;  /* 0x0000009200927308 */ /* 0x000ee20000002400 */
[C---:B------:R-:W-:Y:S02]  /*15280*/  ISETP.GT.AND P2, PT, R92.reuse, 0x9, PT ;  /* 0x000000095c00780c */ /* 0x040fe40003f44270 */
[----:B------:R-:W-:Y:S02]  /*15290*/  FSEL R155, R155, -INF , P4 ;  /* 0xff8000009b9b7808 */ /* 0x000fe40002000000 */
[----:B------:R-:W-:Y:S02]  /*152a0*/  ISETP.GT.AND P4, PT, R92, 0x18, PT ;  /* 0x000000185c00780c */ /* 0x000fe40003f84270 */
[----:B-----5:R-:W-:Y:S01]  /*152b0*/  FMNMX.FTZ R150, R167, R150, !PT ;  /* 0x00000096a7967209 */ /* 0x020fe20007810000 */
[----:B------:R-:W5:Y:S01]  /*152c0*/  MUFU.TANH R166, R166 ;  /* 0x000000a600a67308 */ /* 0x000f620000002400 */
[----:B------:R-:W-:-:S02]  /*152d0*/  FSEL R163, R163, -INF , P4 ;  /* 0xff800000a3a37808 */ /* 0x000fc40002000000 */
[----:B------:R-:W-:Y:S01]  /*152e0*/  ISETP.GT.AND P4, PT, R92, 0x28, PT ;  /* 0x000000285c00780c */ /* 0x000fe20003f84270 */
[----:B------:R-:W1:Y:S01]  /*152f0*/  SHFL.BFLY PT, R167, R150, 0x1, 0x1f ;  /* 0x0c201f0096a77f89 */ /* 0x000e6200000e0000 */
[----:B------:R-:W-:Y:S02]  /*15300*/  FSEL R156, R156, -INF , P2 ;  /* 0xff8000009c9c7808 */ /* 0x000fe40001000000 */
[----:B------:R-:W-:Y:S01]  /*15310*/  FSEL R142, R142, -INF , P4 ;  /* 0xff8000008e8e7808 */ /* 0x000fe20002000000 */
[----:B------:R-:W5:Y:S01]  /*15320*/  MUFU.TANH R93, R93 ;  /* 0x0000005d005d7308 */ /* 0x000f620000002400 */
[C---:B------:R-:W-:Y:S02]  /*15330*/  ISETP.GT.AND P4, PT, R92.reuse, 0x38, PT ;  /* 0x000000385c00780c */ /* 0x040fe40003f84270 */
[----:B------:R-:W-:Y:S02]  /*15340*/  ISETP.GT.AND P2, PT, R92, 0x19, PT ;  /* 0x000000195c00780c */ /* 0x000fe40003f44270 */
[----:B------:R-:W-:-:S02]  /*15350*/  FSEL R15, R15, -INF , P4 ;  /* 0xff8000000f0f7808 */ /* 0x000fc40002000000 */
[----:B------:R-:W-:Y:S01]  /*15360*/  ISETP.GT.AND P4, PT, R92, 0x41, PT ;  /* 0x000000415c00780c */ /* 0x000fe20003f84270 */
[----:B------:R-:W5:Y:S01]  /*15370*/  MUFU.TANH R122, R122 ;  /* 0x0000007a007a7308 */ /* 0x000f620000002400 */
[----:B------:R-:W-:Y:S02]  /*15380*/  FSEL R164, R164, -INF , P2 ;  /* 0xff800000a4a47808 */ /* 0x000fe40001000000 */
[----:B------:R-:W-:Y:S02]  /*15390*/  FSEL R123, R123, -INF , P4 ;  /* 0xff8000007b7b7808 */ /* 0x000fe40002000000 */
[C---:B------:R-:W-:Y:S02]  /*153a0*/  ISETP.GT.AND P4, PT, R92.reuse, 0x50, PT ;  /* 0x000000505c00780c */ /* 0x040fe40003f84270 */
[----:B------:R-:W-:Y:S01]  /*153b0*/  ISETP.GT.AND P2, PT, R92, 0x29, PT ;  /* 0x000000295c00780c */ /* 0x000fe20003f44270 */
[----:B------:R-:W5:Y:S01]  /*153c0*/  MUFU.TANH R126, R126 ;  /* 0x0000007e007e7308 */ /* 0x000f620000002400 */
[----:B------:R-:W-:-:S02]  /*153d0*/  FSEL R130, R130, -INF , P4 ;  /* 0xff80000082827808 */ /* 0x000fc40002000000 */
[----:B------:R-:W-:Y:S02]  /*153e0*/  ISETP.GT.AND P4, PT, R92, 0x59, PT ;  /* 0x000000595c00780c */ /* 0x000fe40003f84270 */
[----:B-1----:R-:W-:Y:S02]  /*153f0*/  FMNMX.FTZ R14, R150, R167, !PT ;  /* 0x000000a7960e7209 */ /* 0x002fe40007810000 */
[----:B------:R-:W-:Y:S01]  /*15400*/  FSEL R143, R143, -INF , P2 ;  /* 0xff8000008f8f7808 */ /* 0x000fe20001000000 */
[----:B------:R-:W1:Y:S01]  /*15410*/  MUFU.TANH R127, R127 ;  /* 0x0000007f007f7308 */ /* 0x000e620000002400 */
[C---:B------:R-:W-:Y:S01]  /*15420*/  FSETP.NEU.FTZ.AND P2, PT, R14.reuse, -INF , PT ;  /* 0xff8000000e00780b */ /* 0x040fe20003f5d000 */
[----:B------:R-:W-:-:S01]  /*15430*/  FFMA.FTZ R150, R14, R151, -8 ;  /* 0xc10000000e967423 */ /* 0x000fc20000010097 */
[----:B------:R-:W-:Y:S02]  /*15440*/  FSEL R135, R135, -INF , P4 ;  /* 0xff80000087877808 */ /* 0x000fe40002000000 */
[----:B------:R-:W-:-:S02]  /*15450*/  ISETP.GT.AND P4, PT, R92, 0x68, PT ;  /* 0x000000685c00780c */ /* 0x000fc40003f84270 */
[----:B------:R-:W-:Y:S01]  /*15460*/  FSEL R150, R150, RZ, P2 ;  /* 0x000000ff96967208 */ /* 0x000fe20001000000 */
[----:B------:R-:W1:Y:S01]  /*15470*/  MUFU.TANH R131, R131 ;  /* 0x0000008300837308 */ /* 0x000e620000002400 */
[----:B------:R-:W-:Y:S02]  /*15480*/  ISETP.GT.AND P5, PT, R92, RZ, PT ;  /* 0x000000ff5c00720c */ /* 0x000fe40003fa4270 */
[----:B------:R-:W-:Y:S01]  /*15490*/  FSEL R110, R110, -INF , P4 ;  /* 0xff8000006e6e7808 */ /* 0x000fe20002000000 */
[----:B------:R-:W-:-:S01]  /*154a0*/  FFMA.FTZ R151, R20, UR60, -R150 ;  /* 0x0000003c14977c23 */ /* 0x000fc20008010896 */
[----:B------:R-:W-:Y:S01]  /*154b0*/  ISETP.GT.AND P4, PT, R92, 0x71, PT ;  /* 0x000000715c00780c */ /* 0x000fe20003f84270 */
[----:B------:R-:W-:-:S01]  /*154c0*/  FFMA.FTZ R167, R157, UR60, -R150 ;  /* 0x0000003c9da77c23 */ /* 0x000fc20008010896 */
[----:B------:R-:W-:Y:S01]  /*154d0*/  ISETP.GT.AND P3, PT, R92, 0x1, PT ;  /* 0x000000015c00780c */ /* 0x000fe20003f64270 */
[----:B------:R-:W-:-:S01]  /*154e0*/  FFMA.FTZ R20, R153, UR60, -R150 ;  /* 0x0000003c99147c23 */ /* 0x000fc20008010896 */
[----:B------:R-:W-:Y:S01]  /*154f0*/  FSEL R21, R21, -INF , P5 ;  /* 0xff80000015157808 */ /* 0x000fe20002800000 */
[----:B------:R-:W-:-:S01]  /*15500*/  FFMA.FTZ R153, R154, UR60, -R150 ;  /* 0x0000003c9a997c23 */ /* 0x000fc20008010896 */
[----:B------:R-:W-:Y:S01]  /*15510*/  FSEL R154, R115, -INF , P4 ;  /* 0xff800000739a7808 */ /* 0x000fe20002000000 */
[----:B------:R-:W1:Y:S01]  /*15520*/  MUFU.TANH R134, R134 ;  /* 0x0000008600867308 */ /* 0x000e620000002400 */
[----:B------:R-:W-:Y:S01]  /*15530*/  ISETP.GT.AND P4, PT, R92, 0x80, PT ;  /* 0x000000805c00780c */ /* 0x000fe20003f84270 */
[--C-:B------:R-:W-:Y:S01]  /*15540*/  FFMA.FTZ R169, R161, UR60, -R150.reuse ;  /* 0x0000003ca1a97c23 */ /* 0x100fe20008010896 */
[----:B------:R-:W-:Y:S01]  /*15550*/  FSEL R152, R152, -INF , P3 ;  /* 0xff80000098987808 */ /* 0x000fe20001800000 */
[--C-:B------:R-:W-:Y:S01]  /*15560*/  FFMA.FTZ R168, R168, UR60, -R150.reuse ;  /* 0x0000003ca8a87c23 */ /* 0x100fe20008010896 */
[----:B--2---:R-:W-:Y:S01]  /*15570*/  FSEL R157, R90, -INF , P4 ;  /* 0xff8000005a9d7808 */ /* 0x004fe20002000000 */
[--C-:B------:R-:W-:Y:S01]  /*15580*/  FFMA.FTZ R158, R158, UR60, -R150.reuse ;  /* 0x0000003c9e9e7c23 */ /* 0x100fe20008010896 */
[C---:B------:R-:W-:Y:S01]  /*15590*/  ISETP.GT.AND P5, PT, R92.reuse, 0x10, PT ;  /* 0x000000105c00780c */ /* 0x040fe20003fa4270 */
[----:B------:R2:W-:Y:S01]  /*155a0*/  MUFU.EX2 R115, R167 ;  /* 0x000000a700737308 */ /* 0x0005e20000000800 */
[----:B------:R-:W-:Y:S01]  /*155b0*/  ISETP.GT.AND P3, PT, R92, 0x11, PT ;  /* 0x000000115c00780c */ /* 0x000fe20003f64270 */
[--C-:B------:R-:W-:Y:S01]  /*155c0*/  FFMA.FTZ R136, R136, UR60, -R150.reuse ;  /* 0x0000003c88887c23 */ /* 0x100fe20008010896 */
[----:B0-----:R-:W-:Y:S01]  /*155d0*/  FSEL R159, R159, -INF , P5 ;  /* 0xff8000009f9f7808 */ /* 0x001fe20002800000 */
[--C-:B------:R-:W-:Y:S01]  /*155e0*/  FFMA.FTZ R137, R137, UR60, -R150.reuse ;  /* 0x0000003c89897c23 */ /* 0x100fe20008010896 */
[----:B----4-:R-:W-:Y:S01]  /*155f0*/  FSEL R160, R160, -INF , P3 ;  /* 0xff800000a0a07808 */ /* 0x010fe20001800000 */
[--C-:B------:R-:W-:Y:S01]  /*15600*/  FFMA.FTZ R140, R140, UR60, -R150.reuse ;  /* 0x0000003c8c8c7c23 */ /* 0x100fe20008010896 */
[C---:B------:R-:W-:Y:S01]  /*15610*/  ISETP.GT.AND P5, PT, R92.reuse, 0x20, PT ;  /* 0x000000205c00780c */ /* 0x040fe20003fa4270 */
[----:B------:R-:W0:Y:S01]  /*15620*/  MUFU.TANH R106, R106 ;  /* 0x0000006a006a7308 */ /* 0x000e220000002400 */
[----:B--2---:R-:W-:Y:S01]  /*15630*/  FMNMX.FTZ R167, R21, R216, !PT ;  /* 0x000000d815a77209 */ /* 0x004fe20007810000 */
[--C-:B------:R-:W-:Y:S01]  /*15640*/  FFMA.FTZ R141, R141, UR60, -R150.reuse ;  /* 0x0000003c8d8d7c23 */ /* 0x100fe20008010896 */
[----:B------:R-:W-:Y:S01]  /*15650*/  ISETP.GT.AND P3, PT, R92, 0x21, PT ;  /* 0x000000215c00780c */ /* 0x000fe20003f64270 */
[--C-:B------:R-:W-:Y:S01]  /*15660*/  FFMA.FTZ R144, R144, UR60, -R150.reuse ;  /* 0x0000003c90907c23 */ /* 0x100fe20008010896 */
[----:B------:R-:W-:Y:S01]  /*15670*/  FMNMX.FTZ R90, R152, R167, !PT ;  /* 0x000000a7985a7209 */ /* 0x000fe20007810000 */
[--C-:B------:R-:W-:Y:S01]  /*15680*/  FFMA.FTZ R145, R145, UR60, -R150.reuse ;  /* 0x0000003c91917c23 */ /* 0x100fe20008010896 */
[----:B------:R-:W-:Y:S01]  /*15690*/  FSEL R138, R138, -INF , P5 ;  /* 0xff8000008a8a7808 */ /* 0x000fe20002800000 */
[----:B------:R-:W2:Y:S01]  /*156a0*/  MUFU.TANH R107, R107 ;  /* 0x0000006b006b7308 */ /* 0x000ea20000002400 */
[----:B------:R-:W-:Y:S01]  /*156b0*/  FMNMX.FTZ R167, R155, R90, !PT ;  /* 0x0000005a9ba77209 */ /* 0x000fe20007810000 */
[--C-:B------:R-:W-:Y:S01]  /*156c0*/  FFMA.FTZ R148, R148, UR60, -R150.reuse ;  /* 0x0000003c94947c23 */ /* 0x100fe20008010896 */
[----:B------:R-:W-:Y:S01]  /*156d0*/  FSEL R139, R139, -INF , P3 ;  /* 0xff8000008b8b7808 */ /* 0x000fe20001800000 */
[--C-:B------:R-:W-:Y:S01]  /*156e0*/  FFMA.FTZ R149, R149, UR60, -R150.reuse ;  /* 0x0000003c95957c23 */ /* 0x100fe20008010896 */
[----:B------:R-:W-:Y:S01]  /*156f0*/  FMNMX.FTZ R90, R156, R167, !PT ;  /* 0x000000a79c5a7209 */ /* 0x000fe20007810000 */
[--C-:B------:R-:W-:Y:S01]  /*15700*/  FFMA.FTZ R120, R120, UR60, -R150.reuse ;  /* 0x0000003c78787c23 */ /* 0x100fe20008010896 */
[C---:B------:R-:W-:Y:S01]  /*15710*/  ISETP.GT.AND P5, PT, R92.reuse, 0x30, PT ;  /* 0x000000305c00780c */ /* 0x040fe20003fa4270 */
[----:B------:R-:W4:Y:S01]  /*15720*/  MUFU.TANH R114, R114 ;  /* 0x0000007200727308 */ /* 0x000f220000002400 */
[----:B------:R-:W-:Y:S01]  /*15730*/  FMNMX.FTZ R167, R159, R90, !PT ;  /* 0x0000005a9fa77209 */ /* 0x000fe20007810000 */
[--C-:B------:R-:W-:Y:S01]  /*15740*/  FFMA.FTZ R121, R121, UR60, -R150.reuse ;  /* 0x0000003c79797c23 */ /* 0x100fe20008010896 */
[----:B------:R-:W-:Y:S01]  /*15750*/  ISETP.GT.AND P3, PT, R92, 0x31, PT ;  /* 0x000000315c00780c */ /* 0x000fe20003f64270 */
[--C-:B------:R-:W-:Y:S01]  /*15760*/  FFMA.FTZ R124, R124, UR60, -R150.reuse ;  /* 0x0000003c7c7c7c23 */ /* 0x100fe20008010896 */
[----:B------:R-:W-:Y:S01]  /*15770*/  FMNMX.FTZ R90, R160, R167, !PT ;  /* 0x000000a7a05a7209 */ /* 0x000fe20007810000 */
[--C-:B------:R-:W-:Y:S01]  /*15780*/  FFMA.FTZ R125, R125, UR60, -R150.reuse ;  /* 0x0000003c7d7d7c23 */ /* 0x100fe20008010896 */
[----:B---3--:R-:W-:Y:S01]  /*15790*/  FSEL R146, R146, -INF , P5 ;  /* 0xff80000092927808 */ /* 0x008fe20002800000 */
[----:B------:R-:W3:Y:S01]  /*157a0*/  MUFU.TANH R118, R118 ;  /* 0x0000007600767308 */ /* 0x000ee20000002400 */
[----:B------:R-:W-:Y:S01]  /*157b0*/  FMNMX.FTZ R167, R163, R90, !PT ;  /* 0x0000005aa3a77209 */ /* 0x000fe20007810000 */
[--C-:B------:R-:W-:Y:S01]  /*157c0*/  FFMA.FTZ R128, R128, UR60, -R150.reuse ;  /* 0x0000003c80807c23 */ /* 0x100fe20008010896 */
[----:B-----5:R-:W-:Y:S01]  /*157d0*/  FSEL R166, R166, -INF , P3 ;  /* 0xff800000a6a67808 */ /* 0x020fe20001800000 */
[--C-:B------:R-:W-:Y:S01]  /*157e0*/  FFMA.FTZ R129, R129, UR60, -R150.reuse ;  /* 0x0000003c81817c23 */ /* 0x100fe20008010896 */
[----:B------:R-:W-:Y:S01]  /*157f0*/  FMNMX.FTZ R167, R164, R167, !PT ;  /* 0x000000a7a4a77209 */ /* 0x000fe20007810000 */
[--C-:B------:R-:W-:Y:S01]  /*15800*/  FFMA.FTZ R132, R132, UR60, -R150.reuse ;  /* 0x0000003c84847c23 */ /* 0x100fe20008010896 */
[----:B------:R-:W-:Y:S01]  /*15810*/  ISETP.GT.AND P5, PT, R92, 0x39, PT ;  /* 0x000000395c00780c */ /* 0x000fe20003fa4270 */
[----:B------:R-:W5:Y:S01]  /*15820*/  MUFU.TANH R119, R119 ;  /* 0x0000007700777308 */ /* 0x000f620000002400 */
[----:B------:R-:W-:Y:S01]  /*15830*/  FMNMX.FTZ R90, R138, R167, !PT ;  /* 0x000000a78a5a7209 */ /* 0x000fe20007810000 */
[--C-:B------:R-:W-:Y:S01]  /*15840*/  FFMA.FTZ R133, R133, UR60, -R150.reuse ;  /* 0x0000003c85857c23 */ /* 0x100fe20008010896 */
[----:B------:R-:W-:Y:S01]  /*15850*/  ISETP.GT.AND P3, PT, R92, 0x40, PT ;  /* 0x000000405c00780c */ /* 0x000fe20003f64270 */
[--C-:B------:R-:W-:Y:S01]  /*15860*/  FFMA.FTZ R104, R104, UR60, -R150.reuse ;  /* 0x0000003c68687c23 */ /* 0x100fe20008010896 */
[----:B------:R-:W-:Y:S01]  /*15870*/  FMNMX.FTZ R167, R139, R90, !PT ;  /* 0x0000005a8ba77209 */ /* 0x000fe20007810000 */
[--C-:B------:R-:W-:Y:S01]  /*15880*/  FFMA.FTZ R105, R105, UR60, -R150.reuse ;  /* 0x0000003c69697c23 */ /* 0x100fe20008010896 */
[----:B------:R-:W-:Y:S01]  /*15890*/  FSEL R93, R93, -INF , P5 ;  /* 0xff8000005d5d7808 */ /* 0x000fe20002800000 */
[----:B------:R-:W5:Y:S01]  /*158a0*/  MUFU.TANH R91, R91 ;  /* 0x0000005b005b7308 */ /* 0x000f620000002400 */
[----:B------:R-:W-:Y:S01]  /*158b0*/  FMNMX.FTZ R90, R142, R167, !PT ;  /* 0x000000a78e5a7209 */ /* 0x000fe20007810000 */
[--C-:B------:R-:W-:Y:S01]  /*158c0*/  FFMA.FTZ R108, R108, UR60, -R150.reuse ;  /* 0x0000003c6c6c7c23 */ /* 0x100fe20008010896 */
[----:B------:R-:W-:Y:S01]  /*158d0*/  FSEL R122, R122, -INF , P3 ;  /* 0xff8000007a7a7808 */ /* 0x000fe20001800000 */
        /* <DEDUP_REMOVED lines=23> */
[----:B------:R-:W-:Y:S01]  /*15a50*/  ISETP.GT.AND P3, PT, R92, 0x58, PT ;  /* 0x000000585c00780c */ /* 0x000fe20003f64270 */
[--C-:B------:R-:W-:Y:S01]  /*15a60*/  FFMA.FTZ R100, R100, UR60, -R150.reuse ;  /* 0x0000003c64647c23 */ /* 0x100fe20008010896 */
[----:B------:R-:W-:Y:S01]  /*15a70*/  FMNMX.FTZ R167, R123, R90, !PT ;  /* 0x0000005a7ba77209 */ /* 0x000fe20007810000 */
[----:B------:R-:W-:Y:S01]  /*15a80*/  FFMA.FTZ R101, R101, UR60, -R150 ;  /* 0x0000003c65657c23 */ /* 0x000fe20008010896 */
[----:B------:R-:W-:Y:S01]  /*15a90*/  FSEL R131, R131, -INF , P5 ;  /* 0xff80000083837808 */ /* 0x000fe20002800000 */
[----:B------:R-:W1:Y:S01]  /*15aa0*/  MUFU.TANH R99, R99 ;  /* 0x0000006300637308 */ /* 0x000e620000002400 */
[----:B------:R-:W-:-:S02]  /*15ab0*/  FMNMX.FTZ R90, R126, R167, !PT ;  /* 0x000000a77e5a7209 */ /* 0x000fc40007810000 */
[----:B------:R-:W-:Y:S02]  /*15ac0*/  FSEL R134, R134, -INF , P3 ;  /* 0xff80000086867808 */ /* 0x000fe40001800000 */
[----:B------:R-:W-:Y:S02]  /*15ad0*/  FMNMX.FTZ R167, R127, R90, !PT ;  /* 0x0000005a7fa77209 */ /* 0x000fe40007810000 */
[----:B------:R-:W-:Y:S01]  /*15ae0*/  ISETP.GT.AND P5, PT, R92, 0x60, PT ;  /* 0x000000605c00780c */ /* 0x000fe20003fa4270 */
[----:B------:R-:W1:Y:S01]  /*15af0*/  MUFU.TANH R102, R102 ;  /* 0x0000006600667308 */ /* 0x000e620000002400 */
[----:B------:R-:W-:Y:S02]  /*15b00*/  FMNMX.FTZ R90, R130, R167, !PT ;  /* 0x000000a7825a7209 */ /* 0x000fe40007810000 */
[----:B------:R-:W-:Y:S02]  /*15b10*/  ISETP.GT.AND P3, PT, R92, 0x61, PT ;  /* 0x000000615c00780c */ /* 0x000fe40003f64270 */
[----:B------:R-:W-:-:S02]  /*15b20*/  FMNMX.FTZ R167, R131, R90, !PT ;  /* 0x0000005a83a77209 */ /* 0x000fc40007810000 */
[----:B0-----:R-:W-:Y:S01]  /*15b30*/  FSEL R106, R106, -INF , P5 ;  /* 0xff8000006a6a7808 */ /* 0x001fe20002800000 */
[----:B------:R-:W0:Y:S01]  /*15b40*/  MUFU.TANH R103, R103 ;  /* 0x0000006700677308 */ /* 0x000e220000002400 */
[----:B------:R-:W-:Y:S02]  /*15b50*/  FMNMX.FTZ R90, R134, R167, !PT ;  /* 0x000000a7865a7209 */ /* 0x000fe40007810000 */
[----:B--2---:R-:W-:Y:S02]  /*15b60*/  FSEL R107, R107, -INF , P3 ;  /* 0xff8000006b6b7808 */ /* 0x004fe40001800000 */
[----:B------:R-:W-:Y:S02]  /*15b70*/  FMNMX.FTZ R167, R135, R90, !PT ;  /* 0x0000005a87a77209 */ /* 0x000fe40007810000 */
[----:B------:R-:W-:Y:S01]  /*15b80*/  ISETP.GT.AND P5, PT, R92, 0x69, PT ;  /* 0x000000695c00780c */ /* 0x000fe20003fa4270 */
[----:B------:R-:W-:Y:S01]  /*15b90*/  MUFU.EX2 R168, R168 ;  /* 0x000000a800a87308 */ /* 0x000fe20000000800 */
[----:B------:R-:W-:-:S02]  /*15ba0*/  FMNMX.FTZ R90, R106, R167, !PT ;  /* 0x000000a76a5a7209 */ /* 0x000fc40007810000 */
[----:B------:R-:W-:Y:S02]  /*15bb0*/  ISETP.GT.AND P3, PT, R92, 0x70, PT ;  /* 0x000000705c00780c */ /* 0x000fe40003f64270 */
[----:B------:R-:W-:Y:S02]  /*15bc0*/  FMNMX.FTZ R167, R107, R90, !PT ;  /* 0x0000005a6ba77209 */ /* 0x000fe40007810000 */
[----:B------:R-:W-:Y:S01]  /*15bd0*/  FSEL R96, R96, -INF , P5 ;  /* 0xff80000060607808 */ /* 0x000fe20002800000 */
[----:B------:R-:W-:Y:S01]  /*15be0*/  MUFU.EX2 R151, R151 ;  /* 0x0000009700977308 */ /* 0x000fe20000000800 */
[----:B------:R-:W-:Y:S02]  /*15bf0*/  FMNMX.FTZ R167, R110, R167, !PT ;  /* 0x000000a76ea77209 */ /* 0x000fe40007810000 */
[----:B----4-:R-:W-:Y:S02]  /*15c00*/  FSEL R114, R114, -INF , P3 ;  /* 0xff80000072727808 */ /* 0x010fe40001800000 */
[----:B------:R-:W-:-:S02]  /*15c10*/  FMNMX.FTZ R167, R96, R167, !PT ;  /* 0x000000a760a77209 */ /* 0x000fc40007810000 */
[----:B------:R-:W-:Y:S01]  /*15c20*/  ISETP.GT.AND P5, PT, R92, 0x78, PT ;  /* 0x000000785c00780c */ /* 0x000fe20003fa4270 */
[----:B------:R-:W-:Y:S01]  /*15c30*/  MUFU.EX2 R20, R20 ;  /* 0x0000001400147308 */ /* 0x000fe20000000800 */
[----:B------:R-:W-:Y:S02]  /*15c40*/  FMNMX.FTZ R167, R114, R167, !PT ;  /* 0x000000a772a77209 */ /* 0x000fe40007810000 */
[----:B------:R-:W-:Y:S02]  /*15c50*/  ISETP.GT.AND P3, PT, R92, 0x79, PT ;  /* 0x000000795c00780c */ /* 0x000fe40003f64270 */
[----:B---3--:R-:W-:Y:S02]  /*15c60*/  FSEL R118, R118, -INF , P5 ;  /* 0xff80000076767808 */ /* 0x008fe40002800000 */
[----:B------:R-:W-:Y:S01]  /*15c70*/  FMNMX.FTZ R167, R154, R167, !PT ;  /* 0x000000a79aa77209 */ /* 0x000fe20007810000 */
[----:B------:R-:W-:Y:S01]  /*15c80*/  MUFU.EX2 R153, R153 ;  /* 0x0000009900997308 */ /* 0x000fe20000000800 */
[----:B-----5:R-:W-:-:S02]  /*15c90*/  FSEL R119, R119, -INF , P3 ;  /* 0xff80000077777808 */ /* 0x020fc40001800000 */
[----:B------:R-:W-:Y:S02]  /*15ca0*/  FMNMX.FTZ R90, R118, R167, !PT ;  /* 0x000000a7765a7209 */ /* 0x000fe40007810000 */
[C---:B------:R-:W-:Y:S02]  /*15cb0*/  ISETP.GT.AND P5, PT, R92.reuse, 0x81, PT ;  /* 0x000000815c00780c */ /* 0x040fe40003fa4270 */
[----:B------:R-:W-:Y:S01]  /*15cc0*/  FMNMX.FTZ R90, R119, R90, !PT ;  /* 0x0000005a775a7209 */ /* 0x000fe20007810000 */
[----:B------:R-:W-:Y:S01]  /*15cd0*/  MUFU.EX2 R158, R158 ;  /* 0x0000009e009e7308 */ /* 0x000fe20000000800 */
[----:B------:R-:W-:Y:S02]  /*15ce0*/  ISETP.GT.AND P3, PT, R92, 0x88, PT ;  /* 0x000000885c00780c */ /* 0x000fe40003f64270 */
[----:B------:R-:W-:Y:S02]  /*15cf0*/  FSEL R91, R91, -INF , P5 ;  /* 0xff8000005b5b7808 */ /* 0x000fe40002800000 */
[----:B------:R-:W-:-:S02]  /*15d00*/  FMNMX.FTZ R90, R157, R90, !PT ;  /* 0x0000005a9d5a7209 */ /* 0x000fc40007810000 */
[----:B------:R-:W-:Y:S01]  /*15d10*/  ISETP.GT.AND P4, PT, R92, 0x89, PT ;  /* 0x000000895c00780c */ /* 0x000fe20003f84270 */
[----:B------:R-:W-:Y:S01]  /*15d20*/  MUFU.EX2 R136, R136 ;  /* 0x0000008800887308 */ /* 0x000fe20000000800 */
[----:B------:R-:W-:Y:S02]  /*15d30*/  FSEL R94, R94, -INF , P3 ;  /* 0xff8000005e5e7808 */ /* 0x000fe40001800000 */
[----:B------:R-:W-:Y:S02]  /*15d40*/  FMNMX.FTZ R167, R91, R90, !PT ;  /* 0x0000005a5ba77209 */ /* 0x000fe40007810000 */
[----:B------:R-:W-:Y:S02]  /*15d50*/  ISETP.GT.AND P5, PT, R92, 0x90, PT ;  /* 0x000000905c00780c */ /* 0x000fe40003fa4270 */
[----:B------:R-:W-:Y:S01]  /*15d60*/  FSEL R161, R95, -INF , P4 ;  /* 0xff8000005fa17808 */ /* 0x000fe20002000000 */
[----:B------:R-:W-:Y:S01]  /*15d70*/  MUFU.EX2 R137, R137 ;  /* 0x0000008900897308 */ /* 0x000fe20000000800 */
[----:B------:R-:W-:-:S02]  /*15d80*/  FMNMX.FTZ R90, R94, R167, !PT ;  /* 0x000000a75e5a7209 */ /* 0x000fc40007810000 */
[----:B------:R-:W-:Y:S02]  /*15d90*/  ISETP.GT.AND P3, PT, R92, 0x91, PT ;  /* 0x000000915c00780c */ /* 0x000fe40003f64270 */
[----:B-1----:R-:W-:Y:S02]  /*15da0*/  FSEL R98, R98, -INF , P5 ;  /* 0xff80000062627808 */ /* 0x002fe40002800000 */
[----:B------:R-:W-:Y:S01]  /*15db0*/  FMNMX.FTZ R167, R161, R90, !PT ;  /* 0x0000005aa1a77209 */ /* 0x000fe20007810000 */
[----:B------:R1:W-:Y:S01]  /*15dc0*/  MUFU.EX2 R95, R169 ;  /* 0x000000a9005f7308 */ /* 0x0003e20000000800 */
[----:B------:R-:W-:Y:S02]  /*15dd0*/  ISETP.GT.AND P4, PT, R92, 0x98, PT ;  /* 0x000000985c00780c */ /* 0x000fe40003f84270 */
[----:B------:R-:W-:Y:S02]  /*15de0*/  FSEL R99, R99, -INF , P3 ;  /* 0xff80000063637808 */ /* 0x000fe40001800000 */
[----:B------:R-:W-:-:S02]  /*15df0*/  FMNMX.FTZ R90, R98, R167, !PT ;  /* 0x000000a7625a7209 */ /* 0x000fc40007810000 */
[----:B------:R-:W-:Y:S01]  /*15e00*/  ISETP.GT.AND P5, PT, R92, 0x99, PT ;  /* 0x000000995c00780c */ /* 0x000fe20003fa4270 */
[----:B------:R-:W-:-:S01]  /*15e10*/  FFMA.FTZ R92, R162, UR60, -R150 ;  /* 0x0000003ca25c7c23 */ /* 0x000fc20008010896 */
[----:B------:R-:W-:Y:S01]  /*15e20*/  FSEL R102, R102, -INF , P4 ;  /* 0xff80000066667808 */ /* 0x000fe20002000000 */
[----:B------:R-:W-:-:S01]  /*15e30*/  FFMA.FTZ R162, R165, UR60, -R150 ;  /* 0x0000003ca5a27c23 */ /* 0x000fc20008010896 */
[----:B------:R-:W-:Y:S01]  /*15e40*/  FMNMX.FTZ R167, R99, R90, !PT ;  /* 0x0000005a63a77209 */ /* 0x000fe20007810000 */
[----:B------:R-:W-:-:S01]  /*15e50*/  FFMA.FTZ R150, R111, UR60, -R150 ;  /* 0x0000003c6f967c23 */ /* 0x000fc20008010896 */
[----:B0-----:R-:W-:Y:S01]  /*15e60*/  FSEL R103, R103, -INF , P5 ;  /* 0xff80000067677808 */ /* 0x001fe20002800000 */
[----:B------:R-:W-:Y:S01]  /*15e70*/  MUFU.EX2 R92, R92 ;  /* 0x0000005c005c7308 */ /* 0x000fe20000000800 */
[----:B------:R-:W-:Y:S02]  /*15e80*/  FMNMX.FTZ R90, R102, R167, !PT ;  /* 0x000000a7665a7209 */ /* 0x000fe40007810000 */
[----:B------:R-:W-:-:S02]  /*15e90*/  MOV R165, UR60 ;  /* 0x0000003c00a57c02 */ /* 0x000fc40008000f00 */
[----:B------:R-:W-:Y:S02]  /*15ea0*/  FMNMX.FTZ R90, R103, R90, !PT ;  /* 0x0000005a675a7209 */ /* 0x000fe40007810000 */
[----:B------:R-:W-:Y:S01]  /*15eb0*/  FSEL R170, R14, RZ, P2 ;  /* 0x000000ff0eaa7208 */ /* 0x000fe20001000000 */
[----:B------:R-:W-:Y:S02]  /*15ec0*/  MUFU.EX2 R140, R140 ;  /* 0x0000008c008c7308 */ /* 0x000fe40000000800 */
[----:B------:R-:W0:Y:S02]  /*15ed0*/  SHFL.BFLY PT, R167, R90, 0x2, 0x1f ;  /* 0x0c401f005aa77f89 */ /* 0x000e2400000e0000 */
[----:B------:R-:W-:-:S04]  /*15ee0*/  FADD.FTZ R170, -R170, R217 ;  /* 0x000000d9aaaa7221 */ /* 0x000fc80000010100 */
        /* <DEDUP_REMOVED lines=12> */
[----:B------:R-:W-:-:S03]  /*15fb0*/  FFMA.FTZ R165, R90, R165, -8 ;  /* 0xc10000005aa57423 */ /* 0x000fc600000100a5 */
[----:B-1----:R-:W-:Y:S02]  /*15fc0*/  FSEL R169, R90, RZ, P3 ;  /* 0x000000ff5aa97208 */ /* 0x002fe40001800000 */
[----:B------:R-:W-:Y:S01]  /*15fd0*/  FSEL R111, R165, RZ, P3 ;  /* 0x000000ffa56f7208 */ /* 0x000fe20001800000 */
[----:B------:R-:W-:Y:S02]  /*15fe0*/  MUFU.EX2 R124, R124 ;  /* 0x0000007c007c7308 */ /* 0x000fe40000000800 */
[----:B------:R-:W-:-:S02]  /*15ff0*/  FADD.FTZ R169, -R169, R216 ;  /* 0x000000d8a9a97221 */ /* 0x000fc40000010100 */
[--C-:B------:R-:W-:Y:S01]  /*16000*/  FFMA.FTZ R171, R127, UR60, -R111.reuse ;  /* 0x0000003c7fab7c23 */ /* 0x100fe2000801086f */
[----:B------:R-:W-:Y:S01]  /*16010*/  FMUL.FTZ R127, R170, UR60 ;  /* 0x0000003caa7f7c20 */ /* 0x000fe20008410000 */
[--C-:B------:R-:W-:Y:S01]  /*16020*/  FFMA.FTZ R21, R21, UR60, -R111.reuse ;  /* 0x0000003c15157c23 */ /* 0x100fe2000801086f */
[----:B------:R-:W-:-:S01]  /*16030*/  FFMA.FTZ R165, R166, UR60, -R111 ;  /* 0x0000003ca6a57c23 */ /* 0x000fc2000801086f */
[--C-:B------:R-:W-:Y:S01]  /*16040*/  FFMA.FTZ R166, R93, UR60, -R111.reuse ;  /* 0x0000003c5da67c23 */ /* 0x100fe2000801086f */
[----:B------:R-:W-:Y:S01]  /*16050*/  FMUL.FTZ R169, R169, UR60 ;  /* 0x0000003ca9a97c20 */ /* 0x000fe20008410000 */
[--C-:B------:R-:W-:Y:S01]  /*16060*/  FFMA.FTZ R93, R122, UR60, -R111.reuse ;  /* 0x0000003c7a5d7c23 */ /* 0x100fe2000801086f */
[----:B------:R-:W-:-:S01]  /*16070*/  FFMA.FTZ R152, R152, UR60, -R111 ;  /* 0x0000003c98987c23 */ /* 0x000fc2000801086f */
[--C-:B------:R-:W-:Y:S01]  /*16080*/  FFMA.FTZ R122, R123, UR60, -R111.reuse ;  /* 0x0000003c7b7a7c23 */ /* 0x100fe2000801086f */
[----:B------:R-:W-:-:S01]  /*16090*/  FFMA.FTZ R123, R126, UR60, -R111 ;  /* 0x0000003c7e7b7c23 */ /* 0x000fc2000801086f */
[----:B------:R-:W0:Y:S01]  /*160a0*/  MUFU.EX2 R127, R127 ;  /* 0x0000007f007f7308 */ /* 0x000e220000000800 */
[----:B------:R-:W-:-:S01]  /*160b0*/  FFMA.FTZ R170, R130, UR60, -R111 ;  /* 0x0000003c82aa7c23 */ /* 0x000fc2000801086f */
[----:B------:R-:W-:-:S02]  /*160c0*/  IMAD R126, R193, 0x8, R18 ;  /* 0x00000008c17e7824 */ /* 0x000fc400078e0212 */
[----:B------:R-:W-:-:S01]  /*160d0*/  FFMA.FTZ R155, R155, UR60, -R111 ;  /* 0x0000003c9b9b7c23 */ /* 0x000fc2000801086f */
[--C-:B------:R-:W-:Y:S01]  /*160e0*/  FFMA.FTZ R156, R156, UR60, -R111.reuse ;  /* 0x0000003c9c9c7c23 */ /* 0x100fe2000801086f */
[----:B------:R-:W-:-:S01]  /*160f0*/  FFMA.FTZ R159, R159, UR60, -R111 ;  /* 0x0000003c9f9f7c23 */ /* 0x000fc2000801086f */
[----:B------:R-:W-:Y:S02]  /*16100*/  VIADD R126, R126, 0x22840 ;  /* 0x000228407e7e7836 */ /* 0x000fe40000000000 */
[----:B------:R-:W-:-:S01]  /*16110*/  FFMA.FTZ R160, R160, UR60, -R111 ;  /* 0x0000003ca0a07c23 */ /* 0x000fc2000801086f */
[----:B------:R-:W-:Y:S01]  /*16120*/  MUFU.EX2 R21, R21 ;  /* 0x0000001500157308 */ /* 0x000fe20000000800 */
[----:B------:R-:W-:-:S01]  /*16130*/  FFMA.FTZ R163, R163, UR60, -R111 ;  /* 0x0000003ca3a37c23 */ /* 0x000fc2000801086f */
[--C-:B------:R-:W-:Y:S01]  /*16140*/  FFMA.FTZ R164, R164, UR60, -R111.reuse ;  /* 0x0000003ca4a47c23 */ /* 0x100fe2000801086f */
[----:B------:R-:W-:Y:S01]  /*16150*/  PRMT R167, R167, 0x654, R126 ;  /* 0x00000654a7a77816 */ /* 0x000fe2000000007e */
[--C-:B------:R-:W-:Y:S01]  /*16160*/  FFMA.FTZ R138, R138, UR60, -R111.reuse ;  /* 0x0000003c8a8a7c23 */ /* 0x100fe2000801086f */
[----:B------:R-:W-:-:S01]  /*16170*/  FFMA.FTZ R139, R139, UR60, -R111 ;  /* 0x0000003c8b8b7c23 */ /* 0x000fc2000801086f */
[--C-:B------:R-:W-:Y:S01]  /*16180*/  FFMA.FTZ R142, R142, UR60, -R111.reuse ;  /* 0x0000003c8e8e7c23 */ /* 0x100fe2000801086f */
[----:B------:R1:W-:Y:S01]  /*16190*/  SYNCS.ARRIVE.TRANS64.RED.A1T0 RZ, [R167+URZ], RZ ;  /* 0x000000ffa7ff79a7 */ /* 0x0003e2000810043f */
[----:B------:R-:W2:Y:S01]  /*161a0*/  MUFU.EX2 R130, R169 ;  /* 0x000000a900827308 */ /* 0x000ea20000000800 */
[----:B------:R-:W-:-:S01]  /*161b0*/  FFMA.FTZ R143, R143, UR60, -R111 ;  /* 0x0000003c8f8f7c23 */ /* 0x000fc2000801086f */
[--C-:B------:R-:W-:Y:S01]  /*161c0*/  FFMA.FTZ R146, R146, UR60, -R111.reuse ;  /* 0x0000003c92927c23 */ /* 0x100fe2000801086f */
[----:B------:R-:W-:-:S01]  /*161d0*/  FFMA.FTZ R15, R15, UR60, -R111 ;  /* 0x0000003c0f0f7c23 */ /* 0x000fc2000801086f */
[--C-:B------:R-:W-:Y:S01]  /*161e0*/  FFMA.FTZ R131, R131, UR60, -R111.reuse ;  /* 0x0000003c83837c23 */ /* 0x100fe2000801086f */
[----:B------:R-:W-:-:S01]  /*161f0*/  FFMA.FTZ R134, R134, UR60, -R111 ;  /* 0x0000003c86867c23 */ /* 0x000fc2000801086f */
[--C-:B------:R-:W-:Y:S01]  /*16200*/  FFMA.FTZ R135, R135, UR60, -R111.reuse ;  /* 0x0000003c87877c23 */ /* 0x100fe2000801086f */
[----:B-1----:R-:W-:-:S01]  /*16210*/  FFMA.FTZ R167, R114, UR60, -R111 ;  /* 0x0000003c72a77c23 */ /* 0x002fc2000801086f */
        /* <DEDUP_REMOVED lines=17> */
[----:B------:R-:W-:-:S07]  /*16330*/  FFMA.FTZ R103, R103, UR60, -R111 ;  /* 0x0000003c67677c23 */ /* 0x000fce000801086f */
[----:B------:R0:W-:Y:S08]  /*16340*/  MUFU.EX2 R114, R170 ;  /* 0x000000aa00727308 */ /* 0x0001f00000000800 */
[----:B------:R-:W5:Y:S01]  /*16350*/  MUFU.EX2 R159, R159 ;  /* 0x0000009f009f7308 */ /* 0x000f620000000800 */
[----:B0-----:R-:W-:-:S01]  /*16360*/  FFMA.FTZ R170, R127, R3, R168 ;  /* 0x000000037faa7223 */ /* 0x001fc200000100a8 */
[----:B--2---:R-:W-:-:S03]  /*16370*/  FFMA.FTZ R3, R130, R0, R21 ;  /* 0x0000000082037223 */ /* 0x004fc60000010015 */
[----:B------:R-:W-:Y:S01]  /*16380*/  FADD.FTZ R111, R151, R170 ;  /* 0x000000aa976f7221 */ /* 0x000fe20000010000 */
[----:B-1----:R-:W-:-:S02]  /*16390*/  FADD.FTZ R0, R152, R3 ;  /* 0x0000000398007221 */ /* 0x002fc40000010000 */
[----:B------:R-:W0:Y:S01]  /*163a0*/  MUFU.EX2 R160, R160 ;  /* 0x000000a000a07308 */ /* 0x000e220000000800 */
[----:B------:R-:W-:-:S01]  /*163b0*/  FADD.FTZ R170, R20, R111 ;  /* 0x0000006f14aa7221 */ /* 0x000fc20000010000 */
[----:B---3--:R-:W-:-:S03]  /*163c0*/  FADD.FTZ R3, R155, R0 ;  /* 0x000000009b037221 */ /* 0x008fc60000010000 */
[----:B------:R-:W-:Y:S01]  /*163d0*/  FADD.FTZ R170, R153, R170 ;  /* 0x000000aa99aa7221 */ /* 0x000fe20000010000 */
[----:B----4-:R-:W-:-:S02]  /*163e0*/  FADD.FTZ R0, R156, R3 ;  /* 0x000000039c007221 */ /* 0x010fc40000010000 */
[----:B------:R-:W1:Y:S01]  /*163f0*/  MUFU.EX2 R163, R163 ;  /* 0x000000a300a37308 */ /* 0x000e620000000800 */
[----:B------:R-:W-:-:S01]  /*16400*/  FADD.FTZ R3, R115, R170 ;  /* 0x000000aa73037221 */ /* 0x000fc20000010000 */
[----:B-----5:R-:W-:-:S03]  /*16410*/  FADD.FTZ R111, R159, R0 ;  /* 0x000000009f6f7221 */ /* 0x020fc60000010000 */
        /* <DEDUP_REMOVED lines=47> */
[----:B------:R-:W-:Y:S01]  /*16710*/  FADD.FTZ R169, R125, R96 ;  /* 0x000000607da97221 */ /* 0x000fe20000010000 */
[----:B------:R-:W-:-:S02]  /*16720*/  FADD.FTZ R96, R114, R3 ;  /* 0x0000000372607221 */ /* 0x000fc40000010000 */
[----:B------:R-:W3:Y:S01]  /*16730*/  MUFU.EX2 R132, R132 ;  /* 0x0000008400847308 */ /* 0x000ee20000000800 */
[----:B-1----:R-:W-:-:S04]  /*16740*/  FADD.FTZ R0, R128, R169 ;  /* 0x000000a980007221 */ /* 0x002fc80000010000 */
[----:B0-----:R-:W-:-:S03]  /*16750*/  FADD.FTZ R3, R129, R0 ;  /* 0x0000000081037221 */ /* 0x001fc60000010000 */
        /* <DEDUP_REMOVED lines=36> */
[----:B------:R-:W2:Y:S01]  /*169a0*/  MUFU.EX2 R157, R157 ;  /* 0x0000009d009d7308 */ /* 0x000ea20000000800 */
[----:B0-----:R-:W-:-:S07]  /*169b0*/  FADD.FTZ R170, R119, R170 ;  /* 0x000000aa77aa7221 */ /* 0x001fce0000010000 */
[----:B------:R-:W0:Y:S08]  /*169c0*/  MUFU.EX2 R89, R89 ;  /* 0x0000005900597308 */ /* 0x000e300000000800 */
[----:B------:R3:W4:Y:S08]  /*169d0*/  MUFU.EX2 R96, R91 ;  /* 0x0000005b00607308 */ /* 0x0007300000000800 */
[----:B------:R-:W5:Y:S01]  /*169e0*/  MUFU.EX2 R162, R162 ;  /* 0x000000a200a27308 */ /* 0x000f620000000800 */
[----:B---3--:R-:W-:-:S04]  /*169f0*/  FADD.FTZ R91, R113, R0 ;  /* 0x00000000715b7221 */ /* 0x008fc80000010000 */
[----:B------:R-:W-:-:S03]  /*16a00*/  FADD.FTZ R0, R116, R91 ;  /* 0x0000005b74007221 */ /* 0x000fc60000010000 */
[----:B------:R-:W3:Y:S01]  /*16a10*/  MUFU.EX2 R94, R94 ;  /* 0x0000005e005e7308 */ /* 0x000ee20000000800 */
[----:B------:R-:W-:-:S04]  /*16a20*/  FADD.FTZ R3, R117, R0 ;  /* 0x0000000075037221 */ /* 0x000fc80000010000 */
[----:B-1----:R-:W-:Y:S01]  /*16a30*/  FADD.FTZ R0, R88, R3 ;  /* 0x0000000358007221 */ /* 0x002fe20000010000 */
[----:B--2---:R-:W-:-:S02]  /*16a40*/  FADD.FTZ R3, R157, R170 ;  /* 0x000000aa9d037221 */ /* 0x004fc40000010000 */
[----:B------:R-:W1:Y:S01]  /*16a50*/  MUFU.EX2 R147, R147 ;  /* 0x0000009300937308 */ /* 0x000e620000000800 */
[----:B0-----:R-:W-:-:S01]  /*16a60*/  FADD.FTZ R91, R89, R0 ;  /* 0x00000000595b7221 */ /* 0x001fc20000010000 */
[----:B----4-:R-:W-:-:S03]  /*16a70*/  FADD.FTZ R3, R96, R3 ;  /* 0x0000000360037221 */ /* 0x010fc60000010000 */
[----:B-----5:R-:W-:-:S03]  /*16a80*/  FADD.FTZ R0, R162, R91 ;  /* 0x0000005ba2007221 */ /* 0x020fc60000010000 */
[----:B------:R-:W0:Y:S01]  /*16a90*/  MUFU.EX2 R161, R161 ;  /* 0x000000a100a17308 */ /* 0x000e220000000800 */
[----:B---3--:R-:W-:-:S07]  /*16aa0*/  FADD.FTZ R170, R94, R3 ;  /* 0x000000035eaa7221 */ /* 0x008fce0000010000 */
        /* <DEDUP_REMOVED lines=20> */
.L_x_10042:
[----:B------:R-:W-:Y:S01]  /*16bf0*/  F2FP.SATFINITE.E4M3.F32.PACK_AB_MERGE_C R15, R166, R15, RZ ;  /* 0x0000000fa60f723e */ /* 0x000fe200048070ff */
[-C--:B------:R-:W-:Y:S01]  /*16c00*/  FMUL.FTZ R24, R24, R127.reuse ;  /* 0x0000007f18187220 */ /* 0x080fe20000410000 */
[----:B------:R-:W-:Y:S01]  /*16c10*/  F2FP.SATFINITE.E4M3.F32.PACK_AB_MERGE_C R20, R153, R20, RZ ;  /* 0x000000149914723e */ /* 0x000fe200048070ff */
[----:B------:R-:W-:Y:S01]  /*16c20*/  FMUL.FTZ R25, R25, R127 ;  /* 0x0000007f19197220 */ /* 0x000fe20000410000 */
[----:B------:R-:W-:Y:S01]  /*16c30*/  F2FP.SATFINITE.E4M3.F32.PACK_AB_MERGE_C R183, R165, R146, R15 ;  /* 0x00000092a5b7723e */ /* 0x000fe2000480700f */
[----:B------:R-:W-:Y:S01]  /*16c40*/  IMAD R15, R219, 0x8, R18 ;  /* 0x00000008db0f7824 */ /* 0x000fe200078e0212 */
[----:B------:R-:W-:Y:S01]  /*16c50*/  ISETP.GT.AND P2, PT, R218, R13, PT ;  /* 0x0000000dda00720c */ /* 0x000fe20003f44270 */
[-C--:B------:R-:W-:Y:S01]  /*16c60*/  FMUL.FTZ R28, R28, R127.reuse ;  /* 0x0000007f1c1c7220 */ /* 0x080fe20000410000 */
[----:B------:R-:W-:Y:S01]  /*16c70*/  F2FP.SATFINITE.E4M3.F32.PACK_AB_MERGE_C R184, R151, R168, R20 ;  /* 0x000000a897b8723e */ /* 0x000fe20004807014 */
[----:B------:R-:W-:Y:S01]  /*16c80*/  IMAD.U32 R20, RZ, RZ, UR61 ;  /* 0x0000003dff147e24 */ /* 0x000fe2000f8e00ff */
[----:B------:R-:W-:Y:S01]  /*16c90*/  IADD3 R15, R15, 0x22860, RZ ;  /* 0x000228600f0f7810 */ /* 0x000fe20007ffe0ff */
        /* <DEDUP_REMOVED lines=105> */
.L_x_10031:
[----:B------:R-:W-:-:S13]  /*17330*/  ISETP.GE.AND P0, PT, R218, RZ, PT ;  /* 0x000000ffda00720c */ /* 0x000fda0003f06270 */
[----:B------:R-:W-:Y:S05]  /*17340*/  @!P0 BRA `(.L_x_10044) ;  /* 0x0000003800008947 */ /* 0x000fea0003800000 */
[----:B------:R-:W-:Y:S01]  /*17350*/  MOV R13, R90 ;  /* 0x0000005a000d7202 */ /* 0x000fe20000000f00 */
[----:B------:R-:W-:Y:S02]  /*17360*/  IMAD.MOV.U32 R189, RZ, RZ, R14 ;  /* 0x000000ffffbd7224 */ /* 0x000fe400078e000e */
[----:B------:R-:W-:Y:S02]  /*17370*/  IMAD.MOV.U32 R216, RZ, RZ, R197 ;  /* 0x000000ffffd87224 */ /* 0x000fe400078e00c5 */
[----:B------:R-:W-:-:S07]  /*17380*/  IMAD.MOV.U32 R191, RZ, RZ, R193 ;  /* 0x000000ffffbf7224 */ /* 0x000fce00078e00c1 */
.L_x_10056:
        /* <DEDUP_REMOVED lines=10> */
.L_x_10046:
[----:B------:R-:W-:Y:S01]  /*17430*/  IMAD R14, R193, 0x8, R18 ;  /* 0x00000008c10e7824 */ /* 0x000fe200078e0212 */
[----:B------:R-:W-:-:S04]  /*17440*/  SHF.L.U32 R15, R197, 0x1f, RZ ;  /* 0x0000001fc50f7819 */ /* 0x000fc800000006ff */
[----:B------:R0:W1:Y:S01]  /*17450*/  SYNCS.PHASECHK.TRANS64.TRYWAIT P0, [R14+URZ+0x22830], R15 ;  /* 0x0228300f0e0075a7 */ /* 0x000062000800017f */
[----:B------:R-:W-:Y:S05]  /*17460*/  @!P1 BRA `(.L_x_10047) ;  /* 0x0000000000049947 */ /* 0x000fea0003800000 */
[----:B------:R-:W-:Y:S01]  /*17470*/  BPT.TRAP 0x1 ;  /* 0x000000040000795c */ /* 0x000fe20000300000 */
.L_x_10047:
[----:B------:R-:W-:Y:S04]  /*17480*/  BSSY B0, `(.L_x_10045) ;  /* 0x0000004000007945 */ /* 0x000fe80003800000 */
[----:B-1----:R-:W-:Y:S05]  /*17490*/  @P0 BRA `(.L_x_10048) ;  /* 0x0000000000080947 */ /* 0x002fea0003800000 */
[----:B------:R-:W1:Y:S02]  /*174a0*/  SYNCS.PHASECHK.TRANS64.TRYWAIT P0, [R14+URZ+0x22830], R15 ;  /* 0x0228300f0e0075a7 */ /* 0x000e64000800017f */
[----:B-1----:R-:W-:Y:S05]  /*174b0*/  @!P0 BRA `(.L_x_10049) ;  /* 0x0000010400188947 */ /* 0x002fea0003800000 */
.L_x_10048:
[----:B------:R-:W-:Y:S05]  /*174c0*/  BSYNC B0 ;  /* 0x0000000000007941 */ /* 0x000fea0003800000 */
.L_x_10045:
        /* <DEDUP_REMOVED lines=23> */
[----:B------:R-:W-:-:S02]  /*17640*/  R2UR UR53, R5 ;  /* 0x00000000053572ca */ /* 0x000fc400000e0000 */
[C---:B------:R-:W-:Y:S02]  /*17650*/  R2UR UR7, R15.reuse ;  /* 0x000000000f0772ca */ /* 0x040fe400000e0000 */
[----:B------:R-:W-:Y:S02]  /*17660*/  R2UR UR11, R15 ;  /* 0x000000000f0b72ca */ /* 0x000fe400000e0000 */
[----:B0-----:R-:W-:Y:S02]  /*17670*/  SHF.R.U32.HI R14, RZ, 0x7, R14 ;  /* 0x00000007ff0e7819 */ /* 0x001fe4000001160e */
[----:B------:R-:W-:Y:S01]  /*17680*/  R2UR UR8, R90 ;  /* 0x000000005a0872ca */ /* 0x000fe200000e0000 */
[----:B------:R-:W-:Y:S01]  /*17690*/  VIADD R90, R20, 0x202 ;  /* 0x00000202145a7836 */ /* 0x000fe20000000000 */
[----:B------:R-:W-:Y:S01]  /*176a0*/  IADD3 R92, R14, 0x8, RZ ;  /* 0x000000080e5c7810 */ /* 0x000fe20007ffe0ff */
[----:B------:R-:W-:Y:S01]  /*176b0*/  VIADD R14, R20, 0x100 ;  /* 0x00000100140e7836 */ /* 0x000fe20000000000 */
[----:B------:R-:W-:-:S02]  /*176c0*/  R2UR UR9, R91 ;  /* 0x000000005b0972ca */ /* 0x000fc400000e0000 */
[----:B------:R-:W-:Y:S01]  /*176d0*/  MOV R95, 0x40000040 ;  /* 0x40000040005f7802 */ /* 0x000fe20000000f00 */
[----:B------:R0:W-:Y:S01]  /*176e0*/  BAR.SYNC.DEFER_BLOCKING R92, 0x100 ;  /* 0x0004005c0000751d */ /* 0x0001e20000010000 */
[----:B------:R-:W-:Y:S02]  /*176f0*/  R2UR UR50, R14 ;  /* 0x000000000e3272ca */ /* 0x000fe400000e0000 */
[----:B------:R-:W-:Y:S02]  /*17700*/  IADD3 R14, R20, 0x400, RZ ;  /* 0x00000400140e7810 */ /* 0x000fe40007ffe0ff */
[----:B------:R-:W-:Y:S01]  /*17710*/  MOV R217, UR7 ;  /* 0x0000000700d97c02 */ /* 0x000fe20008000f00 */
[----:B------:R-:W-:Y:S01]  /*17720*/  UMOV UR7, UR11 ;  /* 0x0000000b00077c82 */ /* 0x000fe20008000000 */
[----:B------:R-:W-:Y:S01]  /*17730*/  R2UR UR10, R14 ;  /* 0x000000000e0a72ca */ /* 0x000fe200000e0000 */
[C---:B------:R-:W-:Y:S01]  /*17740*/  VIADD R14, R20.reuse, 0x102 ;  /* 0x00000102140e7836 */ /* 0x040fe20000000000 */
[----:B------:R-:W-:Y:S01]  /*17750*/  R2UR UR11, R91 ;  /* 0x000000005b0b72ca */ /* 0x000fe200000e0000 */
[----:B0-----:R-:W-:Y:S01]  /*17760*/  VIADD R92, R20, 0x402 ;  /* 0x00000402145c7836 */ /* 0x001fe20000000000 */
[----:B------:R-:W-:-:S02]  /*17770*/  R2UR UR4, R88 ;  /* 0x00000000580472ca */ /* 0x000fc400000e0000 */
[----:B------:R-:W-:Y:S01]  /*17780*/  R2UR UR6, R14 ;  /* 0x000000000e0672ca */ /* 0x000fe200000e0000 */
[C---:B------:R-:W-:Y:S01]  /*17790*/  VIADD R14, R20.reuse, 0x104 ;  /* 0x00000104140e7836 */ /* 0x040fe20000000000 */
[----:B------:R-:W-:Y:S02]  /*177a0*/  IADD3 R88, R20, 0x302, RZ ;  /* 0x0000030214587810 */ /* 0x000fe40007ffe0ff */
[----:B------:R-:W-:Y:S02]  /*177b0*/  R2UR UR22, R94 ;  /* 0x000000005e1672ca */ /* 0x000fe400000e0000 */
[----:B------:R-:W-:Y:S02]  /*177c0*/  R2UR UR23, R95 ;  /* 0x000000005f1772ca */ /* 0x000fe400000e0000 */
[----:B------:R-:W-:Y:S02]  /*177d0*/  R2UR UR5, R89 ;  /* 0x00000000590572ca */ /* 0x000fe400000e0000 */
[----:B------:R-:W-:Y:S01]  /*177e0*/  R2UR UR14, R88 ;  /* 0x00000000580e72ca */ /* 0x000fe200000e0000 */
[----:B------:R-:W-:Y:S01]  /*177f0*/  WARPGROUP.ARRIVE ;  /* 0x00000000000079c5 */ /* 0x000fe20000000000 */
[----:B------:R-:W-:Y:S01]  /*17800*/  VIADD R88, R20, 0x204 ;  /* 0x0000020414587836 */ /* 0x000fe20000000000 */
[----:B------:R-:W-:Y:S01]  /*17810*/  MOV R219, UR6 ;  /* 0x0000000600db7c02 */ /* 0x000fe20008000f00 */
[----:B------:R-:W-:Y:S01]  /*17820*/  UMOV UR6, UR10 ;  /* 0x0000000a00067c82 */ /* 0x000fe20008000000 */
[----:B------:R-:W-:-:S02]  /*17830*/  R2UR UR10, R90 ;  /* 0x000000005a0a72ca */ /* 0x000fc400000e0000 */
[----:B------:R-:W-:Y:S01]  /*17840*/  QGMMA.64x32x32.F32.E4M3.E4M3 R152, gdesc[UR44], RZ, !UPT, gsb0 ;  /* 0x006000002c9879f3 */ /* 0x000fe2000c0008ff */
        /* <DEDUP_REMOVED lines=27> */
[C---:B------:R-:W-:Y:S02]  /*17a00*/  R2UR UR12, R10.reuse ;  /* 0x000000000a0c72ca */ /* 0x040fe400000e0000 */
[C---:B------:R-:W-:Y:S02]  /*17a10*/  R2UR UR13, R11.reuse ;  /* 0x000000000b0d72ca */ /* 0x040fe400000e0000 */
[----:B------:R-:W-:Y:S02]  /*17a20*/  R2UR UR16, R10 ;  /* 0x000000000a1072ca */ /* 0x000fe400000e0000 */
[----:B------:R-:W-:Y:S02]  /*17a30*/  R2UR UR17, R11 ;  /* 0x000000000b1172ca */ /* 0x000fe400000e0000 */
[----:B------:R-:W-:Y:S01]  /*17a40*/  R2UR UR26, R14 ;  /* 0x000000000e1a72ca */ /* 0x000fe200000e0000 */
[----:B------:R-:W-:Y:S01]  /*17a50*/  VIADD R14, R20, 0x304 ;  /* 0x00000304140e7836 */ /* 0x000fe20000000000 */
[----:B------:R-:W-:-:S02]  /*17a60*/  R2UR UR27, R15 ;  /* 0x000000000f1b72ca */ /* 0x000fc400000e0000 */
[C---:B------:R-:W-:Y:S02]  /*17a70*/  R2UR UR24, R8.reuse ;  /* 0x00000000081872ca */ /* 0x040fe400000e0000 */
[C---:B------:R-:W-:Y:S02]  /*17a80*/  R2UR UR25, R9.reuse ;  /* 0x00000000091972ca */ /* 0x040fe400000e0000 */
[----:B------:R-:W-:Y:S02]  /*17a90*/  R2UR UR28, R8 ;  /* 0x00000000081c72ca */ /* 0x000fe400000e0000 */
[----:B------:R-:W-:Y:S02]  /*17aa0*/  R2UR UR29, R9 ;  /* 0x00000000091d72ca */ /* 0x000fe400000e0000 */
[----:B------:R-:W-:Y:S01]  /*17ab0*/  R2UR UR34, R14 ;  /* 0x000000000e2272ca */ /* 0x000fe200000e0000 */
[----:B------:R-:W-:Y:S02]  /*17ac0*/  WARPGROUP.DEPBAR.LE gsb0, 0x0 ;  /* 0x00008000000079c5 */ /* 0x000fe40000010000 */
[----:B------:R-:W-:Y:S01]  /*17ad0*/  WARPGROUP.ARRIVE ;  /* 0x00000000000079c5 */ /* 0x000fe20000000000 */
[----:B------:R-:W-:Y:S01]  /*17ae0*/  R2UR UR35, R15 ;  /* 0x000000000f2372ca */ /* 0x000fe200000e0000 */
[----:B------:R-:W-:Y:S01]  /*17af0*/  VIADD R14, R20, 0x106 ;  /* 0x00000106140e7836 */ /* 0x000fe20000000000 */
[----:B------:R-:W-:-:S02]  /*17b00*/  R2UR UR32, R8 ;  /* 0x00000000082072ca */ /* 0x000fc400000e0000 */
[----:B------:R-:W-:Y:S01]  /*17b10*/  R2UR UR33, R9 ;  /* 0x00000000092172ca */ /* 0x000fe200000e0000 */
[----:B------:R-:W-:Y:S01]  /*17b20*/  QGMMA.64x32x32.F32.E4M3.E4M3 R136, gdesc[UR48], RZ, !UPT, gsb0 ;  /* 0x00600000308879f3 */ /* 0x000fe2000c0008ff */
[----:B------:R-:W-:Y:S02]  /*17b30*/  R2UR UR50, R88 ;  /* 0x00000000583272ca */ /* 0x000fe400000e0000 */
[----:B------:R-:W-:Y:S02]  /*17b40*/  R2UR UR51, R89 ;  /* 0x00000000593372ca */ /* 0x000fe400000e0000 */
[----:B------:R-:W-:Y:S02]  /*17b50*/  R2UR UR36, R8 ;  /* 0x00000000082472ca */ /* 0x000fe400000e0000 */
[----:B------:R-:W-:Y:S02]  /*17b60*/  R2UR UR37, R9 ;  /* 0x00000000092572ca */ /* 0x000fe400000e0000 */
[----:B------:R-:W-:-:S02]  /*17b70*/  R2UR UR40, R6 ;  /* 0x00000000062872ca */ /* 0x000fc400000e0000 */
[----:B------:R-:W-:Y:S02]  /*17b80*/  R2UR UR41, R7 ;  /* 0x00000000072972ca */ /* 0x000fe400000e0000 */
[----:B------:R-:W-:Y:S02]  /*17b90*/  R2UR UR46, R14 ;  /* 0x000000000e2e72ca */ /* 0x000fe400000e0000 */
[----:B------:R-:W-:Y:S01]  /*17ba0*/  R2UR UR47, R15 ;  /* 0x000000000f2f72ca */ /* 0x000fe200000e0000 */
[----:B------:R-:W-:Y:S01]  /*17bb0*/  IMAD.MOV.U32 R15, RZ, RZ, 0x40000040 ;  /* 0x40000040ff0f7424 */ /* 0x000fe200078e00ff */
[C---:B------:R-:W-:Y:S02]  /*17bc0*/  R2UR UR44, R6.reuse ;  /* 0x00000000062c72ca */ /* 0x040fe400000e0000 */
[----:B------:R-:W-:Y:S02]  /*17bd0*/  R2UR UR45, R7 ;  /* 0x00000000072d72ca */ /* 0x000fe400000e0000 */
[----:B------:R-:W-:-:S02]  /*17be0*/  R2UR UR48, R6 ;  /* 0x00000000063072ca */ /* 0x000fc400000e0000 */
[----:B------:R-:W-:Y:S02]  /*17bf0*/  R2UR UR49, R7 ;  /* 0x00000000073172ca */ /* 0x000fe400000e0000 */
[C---:B------:R-:W-:Y:S01]  /*17c00*/  IADD3 R14, R20.reuse, 0x306, RZ ;  /* 0x00000306140e7810 */ /* 0x040fe20007ffe0ff */
[----:B------:R-:W-:Y:S01]  /*17c10*/  VIADD R20, R20, 0x406 ;  /* 0x0000040614147836 */ /* 0x000fe20000000000 */
        /* <DEDUP_REMOVED lines=78> */
.L_x_10051:
[----:B------:R-:W-:Y:S01]  /*18100*/  SHF.L.U32 R14, R216, 0x1f, RZ ;  /* 0x0000001fd80e7819 */ /* 0x000fe200000006ff */
[----:B------:R-:W-:-:S04]  /*18110*/  IMAD R15, R191, 0x8, R18 ;  /* 0x00000008bf0f7824 */ /* 0x000fc800078e0212 */
[----:B------:R0:W1:Y:S01]  /*18120*/  SYNCS.PHASECHK.TRANS64.TRYWAIT P0, [R15+URZ+0x22850], R14 ;  /* 0x0228500e0f0075a7 */ /* 0x000062000800017f */
[----:B------:R-:W-:Y:S05]  /*18130*/  @!P1 BRA `(.L_x_10052) ;  /* 0x0000000000049947 */ /* 0x000fea0003800000 */
[----:B------:R-:W-:Y:S01]  /*18140*/  BPT.TRAP 0x1 ;  /* 0x000000040000795c */ /* 0x000fe20000300000 */
.L_x_10052:
[----:B-1----:R-:W-:Y:S05]  /*18150*/  @P0 BRA `(.L_x_10050) ;  /* 0x0000000000080947 */ /* 0x002fea0003800000 */
[----:B------:R-:W1:Y:S02]  /*18160*/  SYNCS.PHASECHK.TRANS64.TRYWAIT P0, [R15+URZ+0x22850], R14 ;  /* 0x0228500e0f0075a7 */ /* 0x000e64000800017f */
[----:B-1----:R-:W-:Y:S05]  /*18170*/  @!P0 BRA `(.L_x_10053) ;  /* 0x000000f400fc8947 */ /* 0x002fea0003800000 */
.L_x_10050:
        /* <DEDUP_REMOVED lines=23> */
[----:B------:R-:W-:Y:S02]  /*182f0*/  R2UR UR6, R20 ;  /* 0x00000000140672ca */ /* 0x000fe400000e0000 */
[----:B------:R-:W-:Y:S01]  /*18300*/  R2UR UR7, R21 ;  /* 0x00000000150772ca */ /* 0x000fe200000e0000 */
[----:B------:R-:W-:Y:S01]  /*18310*/  IMAD.MOV.U32 R21, RZ, RZ, -0x3ffffff0 ;  /* 0xc0000010ff157424 */ /* 0x000fe200078e00ff */
[C---:B------:R-:W-:Y:S01]  /*18320*/  IADD3 R20, R14.reuse, 0x300, RZ ;  /* 0x000003000e147810 */ /* 0x040fe20007ffe0ff */
        /* <DEDUP_REMOVED lines=19> */
.L_x_10054:
        /* <DEDUP_REMOVED lines=101> */
[----:B------:R-:W-:Y:S01]  /*18ab0*/  ULDC UR4, c[0x0][0x988] ;  /* 0x0002620000047ab9 */ /* 0x000fe20000000800 */
[----:B------:R-:W0:Y:S01]  /*18ac0*/  MUFU.TANH R161, R161 ;  /* 0x000000a100a17308 */ /* 0x000e220000002400 */
[----:B-1----:R-:W-:Y:S01]  /*18ad0*/  FMNMX.FTZ R14, R158, R165, !PT ;  /* 0x000000a59e0e7209 */ /* 0x002fe20007810000 */
[----:B------:R-:W-:-:S06]  /*18ae0*/  UMOV UR60, UR4 ;  /* 0x00000004003c7c82 */ /* 0x000fcc0008000000 */
        /* <DEDUP_REMOVED lines=139> */
[----:B0-----:R-:W-:Y:S02]  /*193a0*/  FMNMX.FTZ R169, R166, R169, !PT ;  /* 0x000000a9a6a97209 */ /* 0x001fe40007810000 */
[----:B-1----:R-:W-:-:S03]  /*193b0*/  FMNMX.FTZ R168, R167, R14, !PT ;  /* 0x0000000ea7a87209 */ /* 0x002fc60007810000 */
[----:B------:R-:W0:Y:S04]  /*193c0*/  SHFL.BFLY PT, R14, R169, 0x1, 0x1f ;  /* 0x0c201f00a90e7f89 */ /* 0x000e2800000e0000 */
[----:B------:R-:W1:Y:S01]  /*193d0*/  SHFL.BFLY PT, R171, R168, 0x1, 0x1f ;  /* 0x0c201f00a8ab7f89 */ /* 0x000e6200000e0000 */
[----:B0-----:R-:W-:Y:S02]  /*193e0*/  FMNMX.FTZ R14, R169, R14, !PT ;  /* 0x0000000ea90e7209 */ /* 0x001fe40007810000 */
[----:B-1----:R-:W-:Y:S01]  /*193f0*/  FMNMX.FTZ R90, R168, R171, !PT ;  /* 0x000000aba85a7209 */ /* 0x002fe20007810000 */
[----:B------:R-:W-:Y:S02]  /*19400*/  IMAD.U32 R171, RZ, RZ, UR60 ;  /* 0x0000003cffab7e24 */ /* 0x000fe4000f8e00ff */
[----:B------:R-:W-:-:S02]  /*19410*/  FADD.FTZ R170, -R14, R189 ;  /* 0x000000bd0eaa7221 */ /* 0x000fc40000010100 */
[----:B------:R-:W-:Y:S01]  /*19420*/  FFMA.FTZ R167, R14, R171, -8 ;  /* 0xc10000000ea77423 */ /* 0x000fe200000100ab */
[----:B------:R-:W-:-:S01]  /*19430*/  FADD.FTZ R13, -R90, R13 ;  /* 0x0000000d5a0d7221 */ /* 0x000fc20000010100 */
[----:B------:R-:W-:Y:S02]  /*19440*/  FMUL.FTZ R166, R170, UR60 ;  /* 0x0000003caaa67c20 */ /* 0x000fe40008410000 */
[----:B------:R-:W-:-:S01]  /*19450*/  FFMA.FTZ R169, R20, UR60, -R167 ;  /* 0x0000003c14a97c23 */ /* 0x000fc200080108a7 */
[--C-:B------:R-:W-:Y:S01]  /*19460*/  FFMA.FTZ R20, R15, UR60, -R167.reuse ;  /* 0x0000003c0f147c23 */ /* 0x100fe200080108a7 */
[----:B------:R-:W-:-:S01]  /*19470*/  FFMA.FTZ R15, R153, UR60, -R167 ;  /* 0x0000003c990f7c23 */ /* 0x000fc200080108a7 */
[--C-:B------:R-:W-:Y:S01]  /*19480*/  FFMA.FTZ R153, R157, UR60, -R167.reuse ;  /* 0x0000003c9d997c23 */ /* 0x100fe200080108a7 */
[----:B------:R-:W-:-:S01]  /*19490*/  FFMA.FTZ R157, R161, UR60, -R167 ;  /* 0x0000003ca19d7c23 */ /* 0x000fc200080108a7 */
[----:B------:R-:W-:Y:S02]  /*194a0*/  IMAD.U32 R161, RZ, RZ, UR60 ;  /* 0x0000003cffa17e24 */ /* 0x000fe4000f8e00ff */
[----:B------:R-:W-:Y:S01]  /*194b0*/  FMUL.FTZ R13, R13, UR60 ;  /* 0x0000003c0d0d7c20 */ /* 0x000fe20008410000 */
[----:B------:R-:W-:Y:S01]  /*194c0*/  MUFU.EX2 R166, R166 ;  /* 0x000000a600a67308 */ /* 0x000fe20000000800 */
[----:B------:R-:W-:-:S01]  /*194d0*/  FFMA.FTZ R154, R154, UR60, -R167 ;  /* 0x0000003c9a9a7c23 */ /* 0x000fc200080108a7 */
[----:B------:R-:W-:Y:S01]  /*194e0*/  FFMA.FTZ R168, R90, R161, -8 ;  /* 0xc10000005aa87423 */ /* 0x000fe200000100a1 */
        /* <DEDUP_REMOVED lines=73> */
[----:B------:R-:W-:Y:S01]  /*19980*/  FFMA.FTZ R101, R101, UR60, -R167 ;  /* 0x0000003c65657c23 */ /* 0x000fe200080108a7 */
        /* <DEDUP_REMOVED lines=8> */
[----:B------:R-:W-:-:S03]  /*19a10*/  FFMA.FTZ R119, R119, UR60, -R168 ;  /* 0x0000003c77777c23 */ /* 0x000fc600080108a8 */
        /* <DEDUP_REMOVED lines=111> */
[----:B------:R-:W-:Y:S01]  /*1a110*/  FFMA.FTZ R98, R99, UR60, -R168 ;  /* 0x0000003c63627c23 */ /* 0x000fe200080108a8 */
[----:B------:R-:W-:-:S05]  /*1a120*/  LEA R99, R193, R18, 0x3 ;  /* 0x00000012c1637211 */ /* 0x000fca00078e18ff */
[----:B------:R-:W0:Y:S01]  /*1a130*/  MUFU.EX2 R117, R117 ;  /* 0x0000007500757308 */ /* 0x000e220000000800 */
[----:B--2---:R-:W-:-:S01]  /*1a140*/  FADD.FTZ R0, R116, R3 ;  /* 0x0000000374007221 */ /* 0x004fc20000010000 */
[----:B------:R-:W-:Y:S02]  /*1a150*/  VIADD R167, R99, 0x22840 ;  /* 0x0002284063a77836 */ /* 0x000fe40000000000 */
[----:B------:R-:W-:-:S01]  /*1a160*/  FFMA.FTZ R99, R102, UR60, -R168 ;  /* 0x0000003c66637c23 */ /* 0x000fc200080108a8 */
[----:B------:R-:W-:-:S03]  /*1a170*/  IMAD.U32 R102, RZ, RZ, UR61 ;  /* 0x0000003dff667e24 */ /* 0x000fc6000f8e00ff */
[----:B------:R-:W2:Y:S01]  /*1a180*/  MUFU.EX2 R119, R119 ;  /* 0x0000007700777308 */ /* 0x000ea20000000800 */
[----:B-1----:R-:W-:-:S01]  /*1a190*/  FADD.FTZ R172, R118, R165 ;  /* 0x000000a576ac7221 */ /* 0x002fc20000010000 */
[----:B------:R-:W-:Y:S01]  /*1a1a0*/  PRMT R167, R102, 0x654, R167 ;  /* 0x0000065466a77816 */ /* 0x000fe200000000a7 */
[----:B------:R-:W-:-:S03]  /*1a1b0*/  FFMA.FTZ R102, R103, UR60, -R168 ;  /* 0x0000003c67667c23 */ /* 0x000fc600080108a8 */
[----:B------:R1:W-:Y:S02]  /*1a1c0*/  SYNCS.ARRIVE.TRANS64.RED.A1T0 RZ, [R167+URZ], RZ ;  /* 0x000000ffa7ff79a7 */ /* 0x0003e4000810043f */
[----:B------:R-:W3:Y:S01]  /*1a1d0*/  MUFU.EX2 R88, R88 ;  /* 0x0000005800587308 */ /* 0x000ee20000000800 */
[----:B0-----:R-:W-:-:S07]  /*1a1e0*/  FADD.FTZ R3, R117, R0 ;  /* 0x0000000075037221 */ /* 0x001fce0000010000 */
[----:B------:R-:W0:Y:S01]  /*1a1f0*/  MUFU.EX2 R163, R163 ;  /* 0x000000a300a37308 */ /* 0x000e220000000800 */
[----:B--2---:R-:W-:-:S07]  /*1a200*/  FADD.FTZ R172, R119, R172 ;  /* 0x000000ac77ac7221 */ /* 0x004fce0000010000 */
[----:B------:R-:W2:Y:S01]  /*1a210*/  MUFU.EX2 R89, R89 ;  /* 0x0000005900597308 */ /* 0x000ea20000000800 */
[----:B---3--:R-:W-:-:S07]  /*1a220*/  FADD.FTZ R0, R88, R3 ;  /* 0x0000000358007221 */ /* 0x008fce0000010000 */
        /* <DEDUP_REMOVED lines=25> */
[----:B0-----:R-:W-:-:S01]  /*1a3c0*/  FADD.FTZ R103, R99, R0 ;  /* 0x0000000063677221 */ /* 0x001fc20000010000 */
[----:B--2---:R-:W-:-:S03]  /*1a3d0*/  FADD.FTZ R3, R101, R168 ;  /* 0x000000a865037221 */ /* 0x004fc60000010000 */
[----:B---3--:R-:W-:Y:S01]  /*1a3e0*/  FADD.FTZ R0, R102, R103 ;  /* 0x0000006766007221 */ /* 0x008fe20000010000 */
[----:B-1----:R-:W-:Y:S06]  /*1a3f0*/  @!P1 BRA `(.L_x_10055) ;  /* 0x0000000000049947 */ /* 0x002fec0003800000 */
[----:B------:R-:W-:Y:S01]  /*1a400*/  BPT.TRAP 0x1 ;  /* 0x000000040000795c */ /* 0x000fe20000300000 */
.L_x_10055:
[----:B------:R-:W-:Y:S01]  /*1a410*/  F2FP.SATFINITE.E4M3.F32.PACK_AB_MERGE_C R15, R154, R15, RZ ;  /* 0x0000000f9a0f723e */ /* 0x000fe200048070ff */
[-C--:B------:R-:W-:Y:S01]  /*1a420*/  FMUL.FTZ R26, R26, R13.reuse ;  /* 0x0000000d1a1a7220 */ /* 0x080fe20000410000 */
[----:B------:R-:W-:Y:S01]  /*1a430*/  ISETP.GT.AND P0, PT, R218, RZ, PT ;  /* 0x000000ffda00720c */ /* 0x000fe20003f04270 */
[----:B------:R-:W-:Y:S01]  /*1a440*/  FMUL.FTZ R27, R27, R13 ;  /* 0x0000000d1b1b7220 */ /* 0x000fe20000410000 */
[----:B------:R-:W-:Y:S01]  /*1a450*/  F2FP.SATFINITE.E4M3.F32.PACK_AB_MERGE_C R184, R20, R169, R15 ;  /* 0x000000a914b8723e */ /* 0x000fe2000480700f */
[----:B------:R-:W-:Y:S01]  /*1a460*/  IMAD R15, R191, 0x8, R18 ;  /* 0x00000008bf0f7824 */ /* 0x000fe200078e0212 */
[----:B------:R-:W-:Y:S01]  /*1a470*/  F2FP.SATFINITE.E4M3.F32.PACK_AB_MERGE_C R91, R94, R91, RZ ;  /* 0x0000005b5e5b723e */ /* 0x000fe200048070ff */
        /* <DEDUP_REMOVED lines=103> */
[----:B------:R-:W-:Y:S01]  /*1aaf0*/  IADD3 R218, R218, -0x1, RZ ;  /* 0xffffffffdada7810 */ /* 0x000fe20007ffe0ff */
[----:B------:R-:W-:-:S02]  /*1ab00*/  IMAD.MOV.U32 R13, RZ, RZ, R90 ;  /* 0x000000ffff0d7224 */ /* 0x000fc400078e005a */
[----:B------:R-:W-:Y:S02]  /*1ab10*/  IMAD.MOV.U32 R189, RZ, RZ, R14 ;  /* 0x000000ffffbd7224 */ /* 0x000fe400078e000e */
[----:B------:R-:W-:Y:S02]  /*1ab20*/  IMAD.MOV.U32 R216, RZ, RZ, R197 ;  /* 0x000000ffffd87224 */ /* 0x000fe400078e00c5 */
[----:B------:R-:W-:Y:S01]  /*1ab30*/  IMAD.MOV.U32 R191, RZ, RZ, R193 ;  /* 0x000000ffffbf7224 */ /* 0x000fe200078e00c1 */
[----:B0-----:R-:W-:Y:S06]  /*1ab40*/  @P0 BRA `(.L_x_10056) ;  /* 0xffffffc800100947 */ /* 0x001fec000383ffff */
.L_x_10044:
[----:B------:R-:W-:Y:S05]  /*1ab50*/  WARPSYNC.ALL ;  /* 0x0000000000007948 */ /* 0x000fea0003800000 */
[----:B------:R-:W-:Y:S06]  /*1ab60*/  BAR.ARV 0x8, 0x180 ;  /* 0x0206000000007b1d */ /* 0x000fec0000002000 */
[----:B------:R-:W-:Y:S05]  /*1ab70*/  @!P1 BRA `(.L_x_10057) ;  /* 0x0000000000049947 */ /* 0x000fea0003800000 */
[----:B------:R-:W-:Y:S01]  /*1ab80*/  BPT.TRAP 0x1 ;  /* 0x000000040000795c */ /* 0x000fe20000300000 */
.L_x_10057:
[----:B------:R-:W-:Y:S01]  /*1ab90*/  IMAD R11, R193, 0x8, R18 ;  /* 0x00000008c10b7824 */ /* 0x000fe200078e0212 */
[----:B------:R-:W-:-:S04]  /*1aba0*/  SHF.L.U32 R2, R197, 0x1f, RZ ;  /* 0x0000001fc5027819 */ /* 0x000fc800000006ff */
[----:B------:R0:W1:Y:S01]  /*1abb0*/  SYNCS.PHASECHK.TRANS64.TRYWAIT P0, [R11+URZ+0x22850], R2 ;  /* 0x022850020b0075a7 */ /* 0x000062000800017f */
[----:B------:R-:W-:Y:S05]  /*1abc0*/  @!P1 BRA `(.L_x_10058) ;  /* 0x0000000000049947 */ /* 0x000fea0003800000 */
[----:B------:R-:W-:Y:S01]  /*1abd0*/  BPT.TRAP 0x1 ;  /* 0x000000040000795c */ /* 0x000fe20000300000 */
.L_x_10058:
[----:B------:R-:W-:-:S04]  /*1abe0*/  IADD3 R18, R18, 0x400, RZ ;  /* 0x0000040012127810 */ /* 0x000fc80007ffe0ff */
[----:B------:R-:W-:-:S04]  /*1abf0*/  SHF.R.U32.HI R18, RZ, 0x4, R18 ;  /* 0x00000004ff127819 */ /* 0x000fc80000011612 */
[----:B------:R-:W-:-:S04]  /*1ac00*/  LOP3.LUT R18, R18, 0x3fff, RZ, 0xc0, !PT ;  /* 0x00003fff12127812 */ /* 0x000fc800078ec0ff */
[----:B------:R-:W-:Y:S01]  /*1ac10*/  LOP3.LUT R18, R18, 0x10000, RZ, 0xfc, !PT ;  /* 0x0001000012127812 */ /* 0x000fe200078efcff */
[----:B-1----:R-:W-:Y:S06]  /*1ac20*/  @P0 BRA `(.L_x_10059) ;  /* 0x0000000000080947 */ /* 0x002fec0003800000 */
[----:B------:R-:W1:Y:S02]  /*1ac30*/  SYNCS.PHASECHK.TRANS64.TRYWAIT P0, [R11+URZ+0x22850], R2 ;  /* 0x022850020b0075a7 */ /* 0x000e64000800017f */
[----:B-1----:R-:W-:Y:S05]  /*1ac40*/  @!P0 BRA `(.L_x_10060) ;  /* 0x000000cc005c8947 */ /* 0x002fea0003800000 */
.L_x_10059:
[----:B------:R-:W-:Y:S01]  /*1ac50*/  IMAD R4, R193, 0x500, R18 ;  /* 0x00000500c1047824 */ /* 0x000fe200078e0212 */
[----:B------:R-:W-:Y:S05]  /*1ac60*/  WARPSYNC.ALL ;  /* 0x0000000000007948 */ /* 0x000fea0003800000 */
[----:B------:R-:W-:Y:S01]  /*1ac70*/  IMAD.MOV.U32 R5, RZ, RZ, -0x3ffffff0 ;  /* 0xc0000010ff057424 */ /* 0x000fe200078e00ff */
[C---:B------:R-:W-:Y:S01]  /*1ac80*/  R2UR UR6, R4.reuse ;  /* 0x00000000040672ca */ /* 0x040fe200000e0000 */
[----:B------:R-:W-:Y:S01]  /*1ac90*/  WARPGROUP.ARRIVE ;  /* 0x00000000000079c5 */ /* 0x000fe20000000000 */
[----:B------:R-:W-:Y:S01]  /*1aca0*/  VIADD R6, R4, 0x100 ;  /* 0x0000010004067836 */ /* 0x000fe20000000000 */
[----:B------:R-:W-:Y:S01]  /*1acb0*/  ULDC.64 UR4, c[0x0][0x9a0] ;  /* 0x0002680000047ab9 */ /* 0x000fe20000000a00 */
[----:B------:R-:W-:Y:S01]  /*1acc0*/  R2UR UR7, R5 ;  /* 0x00000000050772ca */ /* 0x000fe200000e0000 */
[----:B------:R-:W-:Y:S01]  /*1acd0*/  IMAD.MOV.U32 R7, RZ, RZ, -0x3ffffff0 ;  /* 0xc0000010ff077424 */ /* 0x000fe200078e00ff */
[----:B------:R-:W-:Y:S01]  /*1ace0*/  ISETP.NE.U32.AND P0, PT, RZ, UR4, PT ;  /* 0x00000004ff007c0c */ /* 0x000fe2000bf05070 */
[----:B------:R-:W-:-:S03]  /*1acf0*/  ULDC.64 UR8, c[0x0][0x208] ;  /* 0x0000820000087ab9 */ /* 0x000fc60000000a00 */
        /* <DEDUP_REMOVED lines=11> */
[----:B------:R-:W-:Y:S02]  /*1adb0*/  @P0 IMAD.IADD R7, R7, 0x1, R5 ;  /* 0x0000000107070824 */ /* 0x000fe400078e0205 */
[C---:B------:R-:W-:Y:S01]  /*1adc0*/  @P0 IMAD R5, R190.reuse, R9, R2 ;  /* 0x00000009be050224 */ /* 0x040fe200078e0202 */
[----:B------:R-:W-:Y:S01]  /*1add0*/  MOV R2, 0x3f800000 ;  /* 0x3f80000000027802 */ /* 0x000fe20000000f00 */
[----:B------:R-:W-:-:S04]  /*1ade0*/  @P0 IMAD.WIDE.U32 R6, R190, R8, R6 ;  /* 0x00000008be060225 */ /* 0x000fc800078e0006 */
[----:B------:R-:W-:Y:S01]  /*1adf0*/  @P0 IMAD.IADD R5, R7, 0x1, R5 ;  /* 0x0000000107050824 */ /* 0x000fe200078e0205 */
[C---:B------:R-:W-:Y:S01]  /*1ae00*/  @P0 LEA R8, P2, R6.reuse, UR4, 0x2 ;  /* 0x0000000406080c11 */ /* 0x040fe2000f8410ff */
[----:B------:R-:W-:Y:S02]  /*1ae10*/  WARPGROUP.DEPBAR.LE gsb0, 0x0 ;  /* 0x00008000000079c5 */ /* 0x000fe40000010000 */
[----:B------:R-:W-:Y:S01]  /*1ae20*/  WARPGROUP.ARRIVE ;  /* 0x00000000000079c5 */ /* 0x000fe20000000000 */
[----:B------:R-:W-:Y:S01]  /*1ae30*/  @P0 LEA.HI.X R9, R6, UR5, R5, 0x2, P2 ;  /* 0x0000000506090c11 */ /* 0x000fe200090f1405 */
[----:B------:R-:W-:-:S04]  /*1ae40*/  VIADD R6, R4, 0x200 ;  /* 0x0000020004067836 */ /* 0x000fc80000000000 */
[----:B------:R-:W-:Y:S01]  /*1ae50*/  QGMMA.64x128x32.F32.E4M3.E4M3 R24, R180, gdesc[UR4], R24, gsb0 ;  /* 0x01e00004b4187df3 */ /* 0x000fe20008000818 */
[----:B------:R-:W-:Y:S01]  /*1ae60*/  IMAD.MOV.U32 R7, RZ, RZ, -0x3ffffff0 ;  /* 0xc0000010ff077424 */ /* 0x000fe200078e00ff */
[----:B------:R-:W-:Y:S01]  /*1ae70*/  R2UR UR6, R6 ;  /* 0x00000000060672ca */ /* 0x000fe200000e0000 */
[----:B------:R0:W2:Y:S03]  /*1ae80*/  @P0 LDG.E R2, desc[UR8][R8.64] ;  /* 0x0000000808020981 */ /* 0x0000a6000c1e1900 */
[----:B------:R-:W-:Y:S01]  /*1ae90*/  R2UR UR7, R7 ;  /* 0x00000000070772ca */ /* 0x000fe200000e0000 */
[----:B------:R-:W-:Y:S02]  /*1aea0*/  VIADD R6, R4, 0x300 ;  /* 0x0000030004067836 */ /* 0x000fe40000000000 */
[----:B------:R-:W-:Y:S01]  /*1aeb0*/  IMAD.MOV.U32 R7, RZ, RZ, -0x3ffffff0 ;  /* 0xc0000010ff077424 */ /* 0x000fe200078e00ff */
[----:B------:R-:W-:-:S02]  /*1aec0*/  WARPGROUP.DEPBAR.LE gsb0, 0x0 ;  /* 0x00008000000079c5 */ /* 0x000fc40000010000 */
[----:B------:R-:W-:-:S07]  /*1aed0*/  WARPGROUP.ARRIVE ;  /* 0x00000000000079c5 */ /* 0x000fce0000000000 */
[----:B------:R-:W-:Y:S01]  /*1aee0*/  QGMMA.64x128x32.F32.E4M3.E4M3 R24, R176, gdesc[UR4], R24, gsb0 ;  /* 0x01e00004b0187df3 */ /* 0x000fe20008000818 */
[----:B------:R-:W-:Y:S02]  /*1aef0*/  R2UR UR6, R6 ;  /* 0x00000000060672ca */ /* 0x000fe400000e0000 */
[----:B------:R-:W-:Y:S01]  /*1af00*/  R2UR UR7, R7 ;  /* 0x00000000070772ca */ /* 0x000fe200000e0000 */
[----:B------:R-:W-:Y:S01]  /*1af10*/  VIADD R4, R4, 0x400 ;  /* 0x0000040004047836 */ /* 0x000fe20000000000 */
[----:B------:R-:W-:Y:S01]  /*1af20*/  MOV R5, 0xc0000010 ;  /* 0xc000001000057802 */ /* 0x000fe20000000f00 */
        /* <DEDUP_REMOVED lines=34> */
[----:B------:R-:W-:Y:S01]  /*1b150*/  IMAD.MOV.U32 R89, RZ, RZ, -0x800000 ;  /* 0xff800000ff597424 */ /* 0x000fe200078e00ff */
[----:B------:R-:W-:Y:S01]  /*1b160*/  MOV R88, 0xff800000 ;  /* 0xff80000000587802 */ /* 0x000fe20000000f00 */
[----:B--2---:R-:W-:Y:S01]  /*1b170*/  FMUL.FTZ R3, R3, R2 ;  /* 0x0000000203037220 */ /* 0x004fe20000410000 */
[----:B------:R-:W-:Y:S01]  /*1b180*/  @P2 FFMA.FTZ R89, R5, R14, R0 ;  /* 0x0000000e05592223 */ /* 0x000fe20000010000 */
[----:B------:R-:W-:-:S01]  /*1b190*/  @P3 FFMA.FTZ R88, R6, R90, R9 ;  /* 0x0000005a06583223 */ /* 0x000fc20000010009 */
[----:B---3--:R-:W-:Y:S01]  /*1b1a0*/  FMUL.FTZ R2, R7, R2 ;  /* 0x0000000207027220 */ /* 0x008fe20000410000 */
[----:B------:R-:W-:-:S02]  /*1b1b0*/  WARPGROUP.DEPBAR.LE gsb0, 0x0 ;  /* 0x00008000000079c5 */ /* 0x000fc40000010000 */
[----:B------:R-:W-:Y:S05]  /*1b1c0*/  @!P1 BRA `(.L_x_10061) ;  /* 0x0000000000049947 */ /* 0x000fea0003800000 */
[----:B------:R-:W-:Y:S01]  /*1b1d0*/  BPT.TRAP 0x1 ;  /* 0x000000040000795c */ /* 0x000fe20000300000 */
.L_x_10061:
[----:B------:R-:W2:Y:S01]  /*1b1e0*/  LDL.LU R0, [R1+0x8] ;  /* 0x0000080001007983 */ /* 0x000ea20000300800 */
[----:B------:R-:W-:Y:S02]  /*1b1f0*/  IMAD.U32 R5, RZ, RZ, UR61 ;  /* 0x0000003dff057e24 */ /* 0x000fe4000f8e00ff */
        /* <DEDUP_REMOVED lines=65> */
[----:B------:R-:W-:-:S02]  /*1b610*/  SEL R193, R193, RZ, P0 ;  /* 0x000000ffc1c17207 */ /* 0x000fc40000000000 */
[----:B--2---:R-:W-:Y:S01]  /*1b620*/  R2UR UR4, R0 ;  /* 0x00000000000472ca */ /* 0x004fe200000e0000 */
[----:B------:R-:W-:Y:S02]  /*1b630*/  VIADD R0, R11, 0x22860 ;  /* 0x000228600b007836 */ /* 0x000fe40000000000 */
[----:B------:R-:W-:-:S03]  /*1b640*/  FMUL.FTZ R11, R72, R3 ;  /* 0x00000003480b7220 */ /* 0x000fc60000410000 */
[----:B------:R-:W-:Y:S01]  /*1b650*/  PRMT R0, R5, 0x654, R0 ;  /* 0x0000065405007816 */ /* 0x000fe20000000000 */
[----:B------:R-:W-:-:S03]  /*1b660*/  FMUL.FTZ R5, R80, R3 ;  /* 0x0000000350057220 */ /* 0x000fc60000410000 */
[----:B------:R0:W-:Y:S03]  /*1b670*/  SYNCS.ARRIVE.TRANS64.RED.A1T0 RZ, [R0+URZ], RZ ;  /* 0x000000ff00ff79a7 */ /* 0x0001e6000810043f */
[----:B------:R-:W-:Y:S01]  /*1b680*/  UIADD3 UR4, UR4, 0x1, URZ ;  /* 0x0000000104047890 */ /* 0x000fe2000fffe03f */
[----:B0-----:R-:W-:-:S05]  /*1b690*/  SEL R0, RZ, 0x1, P0 ;  /* 0x00000001ff007807 */ /* 0x001fca0000000000 */
[----:B------:R-:W-:Y:S01]  /*1b6a0*/  IMAD.U32 R3, RZ, RZ, UR4 ;  /* 0x00000004ff037e24 */ /* 0x000fe2000f8e00ff */
[----:B------:R-:W-:-:S04]  /*1b6b0*/  LOP3.LUT R197, R197, R0, RZ, 0x3c, !PT ;  /* 0x00000000c5c57212 */ /* 0x000fc800078e3cff */
[----:B------:R0:W-:Y:S03]  /*1b6c0*/  STL [R1+0x8], R3 ;  /* 0x0000080301007387 */ /* 0x0001e60000100800 */
.L_x_9991:
[----:B------:R-:W-:Y:S05]  /*1b6d0*/  WARPSYNC.ALL ;  /* 0x0000000000007948 */ /* 0x000fea0003800000 */
[----:B------:R-:W1:Y:S08]  /*1b6e0*/  S2UR UR61, SR_CgaCtaId ;  /* 0x00000000003d79c3 */ /* 0x000e700000008800 */
[----:B------:R-:W-:Y:S06]  /*1b6f0*/  BAR.SYNC.DEFER_BLOCKING 0x5, 0x180 ;  /* 0x0146000000007b1d */ /* 0x000fec0000010000 */
[----:B------:R-:W-:Y:S01]  /*1b700*/  UMOV UR4, 0x400 ;  /* 0x0000040000047882 */ /* 0x000fe20000000000 */
[----:B------:R-:W-:Y:S01]  /*1b710*/  BSSY B0, `(.L_x_10062) ;  /* 0x0000284000007945 */ /* 0x000fe20003800000 */
[----:B-1----:R-:W-:-:S06]  /*1b720*/  ULEA UR4, UR61, UR4, 0x18 ;  /* 0x000000043d047291 */ /* 0x002fcc000f8ec03f */
[----:B------:R-:W-:-:S05]  /*1b730*/  IMAD.U32 R18, RZ, RZ, UR4 ;  /* 0x00000004ff127e24 */ /* 0x000fca000f8e00ff */
[----:B------:R1:W2:Y:S01]  /*1b740*/  LDS.128 R188, [R18+0x228d0] ;  /* 0x0228d00012bc7984 */ /* 0x0002a20000000c00 */
[----:B------:R-:W-:Y:S06]  /*1b750*/  BAR.ARV 0x4, 0x180 ;  /* 0x0106000000007b1d */ /* 0x000fec0000002000 */
[----:B------:R-:W-:Y:S05]  /*1b760*/  @P1 BRA `(.L_x_10063) ;  /* 0x0000001800e81947 */ /* 0x000fea0003800000 */
[----:B------:R-:W3:Y:S01]  /*1b770*/  S2R R50, SR_TID.X ;  /* 0x0000000000327919 */ /* 0x000ee20000002100 */
[----:B------:R-:W-:Y:S01]  /*1b780*/  ULDC.64 UR4, c[0x4][0xa8] ;  /* 0x01002a0000047ab9 */ /* 0x000fe20000000a00 */
[----:B-----5:R-:W4:Y:S01]  /*1b790*/  LDL R24, [R1+0x1c] ;  /* 0x00001c0001187983 */ /* 0x020f220000100800 */
[----:B------:R-:W-:Y:S01]  /*1b7a0*/  ULDC.64 UR6, c[0x0][0x208] ;  /* 0x0000820000067ab9 */ /* 0x000fe20000000a00 */
[----:B---3--:R-:W-:-:S04]  /*1b7b0*/  SHF.L.U32 R0, R50, 0x2, RZ ;  /* 0x0000000232007819 */ /* 0x008fc800000006ff */
[----:B------:R-:W-:-:S04]  /*1b7c0*/  LOP3.LUT R0, R0, 0xc, RZ, 0xc0, !PT ;  /* 0x0000000c00007812 */ /* 0x000fc800078ec0ff */
[----:B------:R-:W-:-:S05]  /*1b7d0*/  IADD3 R2, P0, R0, UR4, RZ ;  /* 0x0000000400027c10 */ /* 0x000fca000ff1e0ff */
[----:B0-----:R-:W-:-:S05]  /*1b7e0*/  IMAD.X R3, RZ, RZ, UR5, P0 ;  /* 0x00000005ff037e24 */ /* 0x001fca00080e06ff */
[----:B------:R0:W3:Y:S01]  /*1b7f0*/  LDG.E.CONSTANT R0, desc[UR6][R2.64] ;  /* 0x0000000602007981 */ /* 0x0000e2000c1e9900 */
[----:B------:R-:W-:Y:S01]  /*1b800*/  F2FP.BF16.F32.PACK_AB R48, R48, R57 ;  /* 0x000000393030723e */ /* 0x000fe200000010ff */
[----:B------:R-:W-:Y:S01]  /*1b810*/  UMOV UR4, 0xffffffff ;  /* 0xffffffff00047882 */ /* 0x000fe20000000000 */
[----:B------:R-:W-:Y:S01]  /*1b820*/  F2FP.BF16.F32.PACK_AB R57, R47, R30 ;  /* 0x0000001e2f39723e */ /* 0x000fe200000010ff */
[----:B------:R-:W1:Y:S01]  /*1b830*/  S2R R43, SR_SWINHI ;  /* 0x00000000002b7919 */ /* 0x000e620000002f00 */
        /* <DEDUP_REMOVED lines=8> */
[----:B0-----:R-:W-:Y:S02]  /*1b8c0*/  LOP3.LUT P0, R2, R50, 0x3, RZ, 0xc0, !PT ;  /* 0x0000000332027812 */ /* 0x001fe4000780c0ff */
        /* <DEDUP_REMOVED lines=8> */
[----:B-1----:R-:W-:Y:S02]  /*1b950*/  MOV R55, R43 ;  /* 0x0000002b00377202 */ /* 0x002fe40000000f00 */
[----:B------:R-:W-:Y:S02]  /*1b960*/  F2FP.BF16.F32.PACK_AB R43, R84, R5 ;  /* 0x00000005542b723e */ /* 0x000fe400000010ff */
        /* <DEDUP_REMOVED lines=17> */
[----:B----4-:R-:W-:-:S03]  /*1ba80*/  IMAD.WIDE R4, R24, 0x2, R54 ;  /* 0x0000000218047825 */ /* 0x010fc600078e0236 */
        /* <DEDUP_REMOVED lines=8> */
[----:B------:R-:W-:Y:S01]  /*1bb10*/  LOP3.LUT R6, R6, R7, RZ, 0x3c, !PT ;  /* 0x0000000706067212 */ /* 0x000fe200078e3cff */
[--C-:B------:R-:W-:Y:S01]  /*1bb20*/  IMAD.X R7, RZ, RZ, R5.reuse, P5 ;  /* 0x000000ffff077224 */ /* 0x100fe200028e0605 */
[----:B------:R-:W-:Y:S01]  /*1bb30*/  LOP3.LUT R8, R8, R9, RZ, 0x3c, !PT ;  /* 0x0000000908087212 */ /* 0x000fe200078e3cff */
[----:B------:R-:W-:Y:S01]  /*1bb40*/  IMAD.X R9, RZ, RZ, R5, P1 ;  /* 0x000000ffff097224 */ /* 0x000fe200008e0605 */
[----:B------:R-:W-:Y:S02]  /*1bb50*/  SHF.R.U64 R14, R14, 0x3, RZ ;  /* 0x000000030e0e7819 */ /* 0x000fe400000012ff */
[----:B------:R-:W-:-:S02]  /*1bb60*/  IADD3 R11, P2, R4, 0x4020, RZ ;  /* 0x00004020040b7810 */ /* 0x000fc40007f5e0ff */
[C---:B------:R-:W-:Y:S02]  /*1bb70*/  IADD3 R25, P5, R4.reuse, 0x40, RZ ;  /* 0x0000004004197810 */ /* 0x040fe40007fbe0ff */
[C---:B------:R-:W-:Y:S02]  /*1bb80*/  IADD3 R27, P1, R4.reuse, 0x20, RZ ;  /* 0x00000020041b7810 */ /* 0x040fe40007f3e0ff */
[----:B------:R-:W-:Y:S02]  /*1bb90*/  IADD3 R21, P4, R4, 0x60, RZ ;  /* 0x0000006004157810 */ /* 0x000fe40007f9e0ff */
[----:B------:R-:W-:Y:S02]  /*1bba0*/  LOP3.LUT R14, R14, R15, RZ, 0x3c, !PT ;  /* 0x0000000f0e0e7212 */ /* 0x000fe400078e3cff */
        /* <DEDUP_REMOVED lines=28> */
[----:B---3--:R-:W-:Y:S01]  /*1bd70*/  LOP3.LUT R2, R0, 0x2, RZ, 0x3c, !PT ;  /* 0x0000000200027812 */ /* 0x008fe200078e3cff */
        /* <DEDUP_REMOVED lines=29> */
[----:B------:R-:W1:Y:S01]  /*1bf50*/  SHFL.IDX PT, R31, R31, R2, 0x1c1f ;  /* 0x001c1f021f1f7589 */ /* 0x000e6200000e0000 */
        /* <DEDUP_REMOVED lines=11> */
[----:B------:R-:W4:Y:S01]  /*1c010*/  SHFL.IDX PT, R38, R33, R0, 0x1c1f ;  /* 0x001c1f0021267589 */ /* 0x000f2200000e0000 */
[----:B------:R-:W-:Y:S02]  /*1c020*/  SEL R73, R42, R73, P0 ;  /* 0x000000492a497207 */ /* 0x000fe40000000000 */
[----:B------:R-:W-:Y:S01]  /*1c030*/  SEL R75, R77, R50, P0 ;  /* 0x000000324d4b7207 */ /* 0x000fe20000000000 */
[----:B------:R-:W-:Y:S01]  /*1c040*/  SHFL.IDX PT, R42, R41, R0, 0x1c1f ;  /* 0x001c1f00292a7589 */ /* 0x000fe200000e0000 */
[----:B------:R-:W-:-:S02]  /*1c050*/  SEL R77, R50, R77, P0 ;  /* 0x0000004d324d7207 */ /* 0x000fc40000000000 */
[----:B0-----:R-:W-:Y:S01]  /*1c060*/  SEL R8, R10, R7, P0 ;  /* 0x000000070a087207 */ /* 0x001fe20000000000 */
[----:B------:R-:W0:Y:S01]  /*1c070*/  SHFL.IDX PT, R43, R43, R2, 0x1c1f ;  /* 0x001c1f022b2b7589 */ /* 0x000e2200000e0000 */
[----:B------:R-:W-:Y:S02]  /*1c080*/  SEL R28, R30, R27, P0 ;  /* 0x0000001b1e1c7207 */ /* 0x000fe40000000000 */
[----:B-1----:R-:W-:Y:S01]  /*1c090*/  SEL R32, R34, R31, P0 ;  /* 0x0000001f22207207 */ /* 0x002fe20000000000 */
        /* <DEDUP_REMOVED lines=8> */
[----:B---3--:R-:W-:Y:S01]  /*1c120*/  SEL R12, R37, R20, P0 ;  /* 0x00000014250c7207 */ /* 0x008fe20000000000 */
[----:B------:R-:W-:Y:S01]  /*1c130*/  SHFL.IDX PT, R59, R59, R0, 0x1c1f ;  /* 0x001c1f003b3b7589 */ /* 0x000fe200000e0000 */
[----:B----4-:R-:W-:Y:S02]  /*1c140*/  SEL R36, R38, R35, P0 ;  /* 0x0000002326247207 */ /* 0x010fe40000000000 */
[----:B------:R-:W-:Y:S01]  /*1c150*/  SEL R38, R35, R38, P0 ;  /* 0x0000002623267207 */ /* 0x000fe20000000000 */
[----:B------:R-:W-:Y:S01]  /*1c160*/  SHFL.IDX PT, R63, R63, R0, 0x1c1f ;  /* 0x001c1f003f3f7589 */ /* 0x000fe200000e0000 */
[----:B------:R-:W-:-:S02]  /*1c170*/  SEL R14, R20, R37, P0 ;  /* 0x00000025140e7207 */ /* 0x000fc40000000000 */
[----:B------:R-:W-:Y:S01]  /*1c180*/  SEL R6, R3, R6, P0 ;  /* 0x0000000603067207 */ /* 0x000fe20000000000 */
[----:B------:R-:W-:Y:S01]  /*1c190*/  SHFL.IDX PT, R67, R67, R0, 0x1c1f ;  /* 0x001c1f0043437589 */ /* 0x000fe200000e0000 */
[----:B0-----:R-:W-:Y:S02]  /*1c1a0*/  SEL R40, R42, R43, P0 ;  /* 0x0000002b2a287207 */ /* 0x001fe40000000000 */
[----:B------:R-:W-:Y:S01]  /*1c1b0*/  SEL R26, R21, R26, P0 ;  /* 0x0000001a151a7207 */ /* 0x000fe20000000000 */
[----:B------:R-:W-:Y:S01]  /*1c1c0*/  SHFL.IDX PT, R71, R71, R0, 0x1c1f ;  /* 0x001c1f0047477589 */ /* 0x000fe200000e0000 */
[----:B------:R-:W-:-:S03]  /*1c1d0*/  SEL R42, R43, R42, P0 ;  /* 0x0000002a2b2a7207 */ /* 0x000fc60000000000 */
[----:B------:R0:W1:Y:S04]  /*1c1e0*/  SHFL.IDX PT, R44, R47, R2, 0x1c1f ;  /* 0x001c1f022f2c7589 */ /* 0x00006800000e0000 */
[----:B------:R-:W3:Y:S04]  /*1c1f0*/  SHFL.IDX PT, R46, R51, R2, 0x1c1f ;  /* 0x001c1f02332e7589 */ /* 0x000ee800000e0000 */
[----:B------:R-:W4:Y:S01]  /*1c200*/  SHFL.IDX PT, R48, R57, R2, 0x1c1f ;  /* 0x001c1f0239307589 */ /* 0x000f2200000e0000 */
[----:B0-----:R-:W-:-:S03]  /*1c210*/  IMAD.MOV.U32 R47, RZ, RZ, RZ ;  /* 0x000000ffff2f7224 */ /* 0x001fc600078e00ff */
[----:B------:R-:W0:Y:S04]  /*1c220*/  SHFL.IDX PT, R50, R61, R2, 0x1c1f ;  /* 0x001c1f023d327589 */ /* 0x000e2800000e0000 */
[----:B------:R-:W5:Y:S04]  /*1c230*/  SHFL.IDX PT, R52, R65, R2, 0x1c1f ;  /* 0x001c1f0241347589 */ /* 0x000f6800000e0000 */
[----:B------:R-:W2:Y:S04]  /*1c240*/  SHFL.IDX PT, R56, R69, R2, 0x1c1f ;  /* 0x001c1f0245387589 */ /* 0x000ea800000e0000 */
[----:B------:R-:W2:Y:S01]  /*1c250*/  SHFL.IDX PT, R58, R73, R2, 0x1c1f ;  /* 0x001c1f02493a7589 */ /* 0x000ea200000e0000 */
[----:B-1----:R-:W-:-:S02]  /*1c260*/  SEL R5, R45, R44, P0 ;  /* 0x0000002c2d057207 */ /* 0x002fc40000000000 */
[----:B------:R-:W-:Y:S01]  /*1c270*/  SEL R7, R44, R45, P0 ;  /* 0x0000002d2c077207 */ /* 0x000fe20000000000 */
[----:B------:R1:W1:Y:S01]  /*1c280*/  SHFL.IDX PT, R75, R75, R0, 0x1c1f ;  /* 0x001c1f004b4b7589 */ /* 0x00026200000e0000 */
[----:B---3--:R-:W-:Y:S02]  /*1c290*/  SEL R9, R49, R46, P0 ;  /* 0x0000002e31097207 */ /* 0x008fe40000000000 */
[----:B------:R-:W-:Y:S01]  /*1c2a0*/  SEL R11, R46, R49, P0 ;  /* 0x000000312e0b7207 */ /* 0x000fe20000000000 */
[----:B------:R3:W1:Y:S01]  /*1c2b0*/  SHFL.IDX PT, R60, R77, R2, 0x1c1f ;  /* 0x001c1f024d3c7589 */ /* 0x00066200000e0000 */
[----:B----4-:R-:W-:Y:S02]  /*1c2c0*/  SEL R25, R53, R48, P0 ;  /* 0x0000003035197207 */ /* 0x010fe40000000000 */
[----:B------:R-:W-:Y:S02]  /*1c2d0*/  SEL R27, R48, R53, P0 ;  /* 0x00000035301b7207 */ /* 0x000fe40000000000 */
[----:B0-----:R-:W-:-:S02]  /*1c2e0*/  SEL R29, R59, R50, P0 ;  /* 0x000000323b1d7207 */ /* 0x001fc40000000000 */
[----:B------:R-:W-:Y:S02]  /*1c2f0*/  SEL R31, R50, R59, P0 ;  /* 0x0000003b321f7207 */ /* 0x000fe40000000000 */
[----:B-----5:R-:W-:Y:S02]  /*1c300*/  SEL R33, R63, R52, P0 ;  /* 0x000000343f217207 */ /* 0x020fe40000000000 */
[----:B------:R-:W-:Y:S02]  /*1c310*/  SEL R35, R52, R63, P0 ;  /* 0x0000003f34237207 */ /* 0x000fe40000000000 */
[----:B--2---:R-:W-:Y:S02]  /*1c320*/  SEL R37, R67, R56, P0 ;  /* 0x0000003843257207 */ /* 0x004fe40000000000 */
[----:B------:R-:W-:Y:S02]  /*1c330*/  SEL R39, R56, R67, P0 ;  /* 0x0000004338277207 */ /* 0x000fe40000000000 */
[----:B------:R-:W-:-:S02]  /*1c340*/  SEL R13, R71, R58, P0 ;  /* 0x0000003a470d7207 */ /* 0x000fc40000000000 */
[----:B---3--:R-:W-:-:S07]  /*1c350*/  SEL R15, R58, R71, P0 ;  /* 0x000000473a0f7207 */ /* 0x008fce0000000000 */
.L_x_10318:
[----:B------:R-:W-:Y:S05]  /*1c360*/  WARPSYNC.ALL ;  /* 0x0000000000007948 */ /* 0x000fea0003800000 */
[----:B------:R-:W-:Y:S01]  /*1c370*/  BAR.SYNC.DEFER_BLOCKING 0x1, 0x100 ;  /* 0x0044000000007b1d */ /* 0x000fe20000010000 */
[----:B-1----:R-:W-:Y:S02]  /*1c380*/  SEL R41, R75, R60, P0 ;  /* 0x0000003c4b297207 */ /* 0x002fe40000000000 */
[----:B------:R-:W-:-:S05]  /*1c390*/  SEL R43, R60, R75, P0 ;  /* 0x0000004b3c2b7207 */ /* 0x000fca0000000000 */
[----:B------:R-:W0:Y:S01]  /*1c3a0*/  LDC R49, c[0x0][0xbe8] ;  /* 0x0002fa00ff317b82 */ /* 0x000e220000000800 */
[----:B------:R-:W-:Y:S01]  /*1c3b0*/  ULDC.64 UR4, c[0x0][0xc00] ;  /* 0x0003000000047ab9 */ /* 0x000fe20000000a00 */
[----:B------:R-:W-:Y:S01]  /*1c3c0*/  ULDC.64 UR6, c[0x0][0x208] ;  /* 0x0000820000067ab9 */ /* 0x000fe20000000a00 */
[----:B------:R-:W-:Y:S02]  /*1c3d0*/  IADD3 R20, P2, R213, UR4, RZ ;  /* 0x00000004d5147c10 */ /* 0x000fe4000ff5e0ff */
[----:B------:R-:W-:Y:S02]  /*1c3e0*/  ISETP.NE.U32.AND P1, PT, RZ, UR4, PT ;  /* 0x00000004ff007c0c */ /* 0x000fe4000bf25070 */
[----:B------:R-:W-:Y:S02]  /*1c3f0*/  IADD3.X R21, R214, UR5, RZ, P2, !PT ;  /* 0x00000005d6157c10 */ /* 0x000fe400097fe4ff */
[----:B------:R-:W-:Y:S01]  /*1c400*/  ISETP.NE.AND.EX P1, PT, RZ, UR5, PT, P1 ;  /* 0x00000005ff007c0c */ /* 0x000fe2000bf25310 */
[----:B------:R-:W-:-:S02]  /*1c410*/  ULDC.64 UR4, c[0x0][0xc08] ;  /* 0x0003020000047ab9 */ /* 0x000fc40000000a00 */
[----:B------:R-:W-:Y:S01]  /*1c420*/  ISETP.NE.U32.AND P0, PT, RZ, UR4, PT ;  /* 0x00000004ff007c0c */ /* 0x000fe2000bf05070 */
[----:B------:R1:W-:Y:S04]  /*1c430*/  STSM.16.M88.4 [R79], R4 ;  /* 0x000000044f007844 */ /* 0x0003e80000000200 */
[----:B------:R-:W-:Y:S01]  /*1c440*/  STSM.16.M88.4 [R78], R8 ;  /* 0x000000084e007844 */ /* 0x000fe20000000200 */
[----:B0-----:R-:W-:-:S03]  /*1c450*/  ISETP.NE.AND P2, PT, R49, 0x1, PT ;  /* 0x000000013100780c */ /* 0x001fc60003f45270 */
[----:B------:R-:W-:Y:S04]  /*1c460*/  STSM.16.M88.4 [R76], R24 ;  /* 0x000000184c007844 */ /* 0x000fe80000000200 */
[----:B------:R-:W-:Y:S04]  /*1c470*/  STSM.16.M88.4 [R74], R28 ;  /* 0x0000001c4a007844 */ /* 0x000fe80000000200 */
[----:B------:R-:W-:Y:S01]  /*1c480*/  STSM.16.M88.4 [R72], R32 ;  /* 0x0000002048007844 */ /* 0x000fe20000000200 */
[----:B------:R-:W-:Y:S01]  /*1c490*/  ISETP.NE.AND.EX P0, PT, RZ, UR5, PT, P0 ;  /* 0x00000005ff007c0c */ /* 0x000fe2000bf05300 */
[----:B-1----:R-:W0:Y:S02]  /*1c4a0*/  @P2 LDC R4, c[0x0][0xbec] ;  /* 0x0002fb00ff042b82 */ /* 0x002e240000000800 */
[----:B------:R-:W-:Y:S04]  /*1c4b0*/  STSM.16.M88.4 [R68], R36 ;  /* 0x0000002444007844 */ /* 0x000fe80000000200 */
[----:B------:R1:W-:Y:S02]  /*1c4c0*/  STSM.16.M88.4 [R66], R12 ;  /* 0x0000000c42007844 */ /* 0x0003e40000000200 */
[----:B------:R-:W2:Y:S02]  /*1c4d0*/  @P2 LDC R5, c[0x0][0xbf0] ;  /* 0x0002fc00ff052b82 */ /* 0x000ea40000000800 */
[----:B------:R3:W-:Y:S06]  /*1c4e0*/  STSM.16.M88.4 [R64], R40 ;  /* 0x0000002840007844 */ /* 0x0007ec0000000200 */
[----:B------:R-:W-:Y:S01]  /*1c4f0*/  BAR.SYNC.DEFER_BLOCKING 0x1, 0x100 ;  /* 0x0044000000007b1d */ /* 0x000fe20000010000 */
[----:B------:R-:W-:-:S05]  /*1c500*/  @P0 IADD3 R2, P3, R213, UR4, RZ ;  /* 0x00000004d5020c10 */ /* 0x000fca000ff7e0ff */
[----:B------:R-:W-:Y:S01]  /*1c510*/  ULDC UR4, c[0x0][0xa88] ;  /* 0x0002a20000047ab9 */ /* 0x000fe20000000800 */
[----:B------:R-:W-:Y:S01]  /*1c520*/  @P0 IADD3.X R3, R214, UR5, RZ, P3, !PT ;  /* 0x00000005d6030c10 */ /* 0x000fe20009ffe4ff */
[----:B------:R-:W-:Y:S02]  /*1c530*/  IMAD.U32 R0, RZ, RZ, UR4 ;  /* 0x00000004ff007e24 */ /* 0x000fe4000f8e00ff */
[----:B-1----:R-:W-:Y:S01]  /*1c540*/  IMAD.IADD R13, R207, 0x1, R199 ;  /* 0x00000001cf0d7824 */ /* 0x002fe200078e02c7 */
[----:B------:R3:W5:Y:S04]  /*1c550*/  @P1 LDG.E R47, desc[UR6][R20.64] ;  /* 0x00000006142f1981 */ /* 0x000768000c1e1900 */
[----:B------:R3:W5:Y:S01]  /*1c560*/  @P0 LDG.E R0, desc[UR6][R2.64] ;  /* 0x0000000602000981 */ /* 0x000762000c1e1900 */
[----:B------:R-:W-:Y:S05]  /*1c570*/  @P0 BRA `(.L_x_10065) ;  /* 0x0000000000140947 */ /* 0x000fea0003800000 */
[----:B------:R-:W-:Y:S05]  /*1c580*/  @!P1 BRA `(.L_x_10065) ;  /* 0x0000000000109947 */ /* 0x000fea0003800000 */
[----:B------:R-:W-:Y:S02]  /*1c590*/  ULDC.64 UR4, c[0x0][0x208] ;  /* 0x0000820000047ab9 */ /* 0x000fe40000000a00 */
[----:B---3--:R-:W3:Y:S04]  /*1c5a0*/  LDG.E R3, desc[UR4][R20.64] ;  /* 0x0000000414037981 */ /* 0x008ee8000c1e1900 */
[----:B-----5:R-:W3:Y:S02]  /*1c5b0*/  LDG.E R0, desc[UR4][R20.64+0x4] ;  /* 0x0000040414007981 */ /* 0x020ee4000c1e1900 */
[----:B---3--:R-:W-:-:S07]  /*1c5c0*/  IADD3 R0, -R3, R0, RZ ;  /* 0x0000000003007210 */ /* 0x008fce0007ffe1ff */
.L_x_10065:
[----:B------:R-:W4:Y:S01]  /*1c5d0*/  LDL R10, [R1+0x18] ;  /* 0x00001800010a7983 */ /* 0x000f220000100800 */
[----:B0--3--:R-:W-:Y:S01]  /*1c5e0*/  @P2 IMAD.HI.U32 R2, R13, R4, RZ ;  /* 0x000000040d022227 */ /* 0x009fe200078e00ff */
[----:B------:R-:W-:Y:S01]  /*1c5f0*/  SHF.R.S32.HI R46, RZ, 0x1f, R212 ;  /* 0x0000001fff2e7819 */ /* 0x000fe200000114d4 */
[----:B------:R-:W-:Y:S01]  /*1c600*/  ULDC.64 UR4, c[0x0][0xb90] ;  /* 0x0002e40000047ab9 */ /* 0x000fe20000000a00 */
[----:B-----5:R-:W-:Y:S01]  /*1c610*/  SHF.R.S32.HI R3, RZ, 0x1f, R47 ;  /* 0x0000001fff037819 */ /* 0x020fe2000001142f */
[----:B------:R-:W-:Y:S01]  /*1c620*/  IMAD.MOV.U32 R7, RZ, RZ, R13 ;  /* 0x000000ffff077224 */ /* 0x000fe200078e000d */
[----:B--2---:R-:W-:Y:S01]  /*1c630*/  @P2 SHF.R.U32.HI R7, RZ, R5, R2 ;  /* 0x00000005ff072219 */ /* 0x004fe20000011602 */
[----:B------:R-:W-:Y:S01]  /*1c640*/  IMAD R9, R46, UR4, RZ ;  /* 0x000000042e097c24 */ /* 0x000fe2000f8e02ff */
[----:B------:R-:W-:Y:S01]  /*1c650*/  SEL R215, R215, RZ, !P1 ;  /* 0x000000ffd7d77207 */ /* 0x000fe20004800000 */
[----:B------:R-:W-:Y:S01]  /*1c660*/  IMAD.MOV.U32 R2, RZ, RZ, R47 ;  /* 0x000000ffff027224 */ /* 0x000fe200078e002f */
[----:B------:R-:W-:Y:S01]  /*1c670*/  SEL R209, R209, RZ, !P1 ;  /* 0x000000ffd1d17207 */ /* 0x000fe20004800000 */
[C---:B------:R-:W-:Y:S01]  /*1c680*/  IMAD R9, R212.reuse, UR5, R9 ;  /* 0x00000005d4097c24 */ /* 0x040fe2000f8e0209 */
[----:B------:R-:W0:Y:S01]  /*1c690*/  @P2 LDC R53, c[0x0][0xbec] ;  /* 0x0002fb00ff352b82 */ /* 0x000e220000000800 */
[----:B------:R-:W-:Y:S01]  /*1c6a0*/  IMAD.WIDE.U32 R4, R212, UR4, R2 ;  /* 0x00000004d4047c25 */ /* 0x000fe2000f8e0002 */
[----:B------:R-:W-:Y:S01]  /*1c6b0*/  ULDC.64 UR4, c[0x0][0xb98] ;  /* 0x0002e60000047ab9 */ /* 0x000fe20000000a00 */
[----:B------:R-:W-:-:S02]  /*1c6c0*/  ULDC.64 UR6, c[0x0][0x208] ;  /* 0x0000820000067ab9 */ /* 0x000fc40000000a00 */
[----:B------:R-:W-:Y:S02]  /*1c6d0*/  IMAD.MOV R2, RZ, RZ, -R7 ;  /* 0x000000ffff027224 */ /* 0x000fe400078e0a07 */
        /* <DEDUP_REMOVED lines=21> */
[----:B------:R-:W-:Y:S02]  /*1c830*/  LOP3.LUT R12, R13, 0x380, RZ, 0xc0, !PT ;  /* 0x000003800d0c7812 */ /* 0x000fe400078ec0ff */
[----:B------:R-:W-:Y:S01]  /*1c840*/  IMAD.X R9, RZ, RZ, R55, P0 ;  /* 0x000000ffff097224 */ /* 0x000fe200000e0637 */
[----:B------:R-:W-:Y:S02]  /*1c850*/  IADD3 R5, R5, R11, RZ ;  /* 0x0000000b05057210 */ /* 0x000fe40007ffe0ff */
[----:B------:R-:W-:-:S02]  /*1c860*/  LEA R2, P1, R4, UR4, 0x2 ;  /* 0x0000000404027c11 */ /* 0x000fc4000f8210ff */
[----:B------:R-:W-:Y:S02]  /*1c870*/  LOP3.LUT P0, RZ, R228, 0x3, RZ, 0xc0, !PT ;  /* 0x00000003e4ff7812 */ /* 0x000fe4000780c0ff */
        /* <DEDUP_REMOVED lines=9> */
[----:B------:R-:W-:-:S02]  /*1c910*/  SHF.R.U64 R24, R24, 0x3, RZ ;  /* 0x0000000318187819 */ /* 0x000fc400000012ff */
[----:B------:R-:W-:Y:S01]  /*1c920*/  IADD3.X R29, RZ, R55, RZ, P3, !PT ;  /* 0x00000037ff1d7210 */ /* 0x000fe20001ffe4ff */
[----:B------:R-:W2:Y:S01]  /*1c930*/  SHFL.IDX PT, R45, R4, 0x1, 0x1c1f ;  /* 0x003c1f00042d7f89 */ /* 0x000ea200000e0000 */
[----:B------:R-:W-:Y:S01]  /*1c940*/  LOP3.LUT R24, R24, R25, RZ, 0x3c, !PT ;  /* 0x0000001918187212 */ /* 0x000fe200078e3cff */
[--C-:B------:R-:W-:Y:S01]  /*1c950*/  IMAD.X R25, RZ, RZ, R55.reuse, P1 ;  /* 0x000000ffff197224 */ /* 0x100fe200008e0637 */
[----:B------:R-:W-:Y:S02]  /*1c960*/  IADD3 R5, P3, R54, 0x7000, RZ ;  /* 0x0000700036057810 */ /* 0x000fe40007f7e0ff */
[----:B------:R-:W-:Y:S02]  /*1c970*/  SHF.R.U64 R12, R12, 0x3, RZ ;  /* 0x000000030c0c7819 */ /* 0x000fe400000012ff */
[----:B------:R-:W-:Y:S01]  /*1c980*/  LOP3.LUT R8, R7, 0x380, RZ, 0xc0, !PT ;  /* 0x0000038007087812 */ /* 0x000fe200078ec0ff */
[--C-:B------:R-:W-:Y:S01]  /*1c990*/  IMAD.X R41, RZ, RZ, R55.reuse, P3 ;  /* 0x000000ffff297224 */ /* 0x100fe200018e0637 */
[----:B------:R-:W-:Y:S01]  /*1c9a0*/  LOP3.LUT R12, R12, R13, RZ, 0x3c, !PT ;  /* 0x0000000d0c0c7212 */ /* 0x000fe200078e3cff */
[----:B------:R-:W-:Y:S01]  /*1c9b0*/  IMAD.X R13, RZ, RZ, R55, P4 ;  /* 0x000000ffff0d7224 */ /* 0x000fe200020e0637 */
[----:B------:R-:W-:-:S02]  /*1c9c0*/  IADD3 R33, P5, R54, 0x5000, RZ ;  /* 0x0000500036217810 */ /* 0x000fc40007fbe0ff */
[----:B------:R-:W-:Y:S02]  /*1c9d0*/  IADD3 R37, P4, R54, 0x6000, RZ ;  /* 0x0000600036257810 */ /* 0x000fe40007f9e0ff */
[----:B------:R-:W-:Y:S02]  /*1c9e0*/  SHF.R.U64 R8, R8, 0x3, RZ ;  /* 0x0000000308087819 */ /* 0x000fe400000012ff */
[----:B------:R-:W-:Y:S02]  /*1c9f0*/  LOP3.LUT R32, R33, 0x380, RZ, 0xc0, !PT ;  /* 0x0000038021207812 */ /* 0x000fe400078ec0ff */
[----:B------:R-:W-:Y:S02]  /*1ca00*/  LOP3.LUT R36, R37, 0x380, RZ, 0xc0, !PT ;  /* 0x0000038025247812 */ /* 0x000fe400078ec0ff */
[----:B------:R-:W-:Y:S02]  /*1ca10*/  LOP3.LUT R8, R8, R7, RZ, 0x3c, !PT ;  /* 0x0000000708087212 */ /* 0x000fe400078e3cff */
[----:B------:R-:W-:-:S02]  /*1ca20*/  LOP3.LUT R7, R54, 0x380, RZ, 0xc0, !PT ;  /* 0x0000038036077812 */ /* 0x000fc400078ec0ff */
        /* <DEDUP_REMOVED lines=11> */
[----:B----4-:R-:W-:-:S04]  /*1cae0*/  IMAD.IADD R6, R10, 0x1, R199 ;  /* 0x000000010a067824 */ /* 0x010fc800078e02c7 */
[C---:B------:R-:W-:Y:S01]  /*1caf0*/  VIADD R0, R6.reuse, 0x8 ;  /* 0x0000000806007836 */ /* 0x040fe20000000000 */
[----:B------:R-:W-:-:S04]  /*1cb00*/  ISETP.GE.OR P1, PT, R6, R51, P0 ;  /* 0x000000330600720c */ /* 0x000fc80000726670 */
[----:B------:R-:W-:Y:S02]  /*1cb10*/  ISETP.GE.OR P0, PT, R0, R51, P0 ;  /* 0x000000330000720c */ /* 0x000fe40000706670 */
[----:B------:R-:W-:-:S04]  /*1cb20*/  LOP3.LUT R0, R5, 0x380, RZ, 0xc0, !PT ;  /* 0x0000038005007812 */ /* 0x000fc800078ec0ff */
[----:B------:R-:W-:-:S03]  /*1cb30*/  SHF.R.U64 R0, R0, 0x3, RZ ;  /* 0x0000000300007819 */ /* 0x000fc600000012ff */
[----:B-1----:R-:W-:Y:S01]  /*1cb40*/  @!P1 ST.E desc[UR6][R20.64], R89 ;  /* 0x0000005914009985 */ /* 0x002fe2000c101906 */
[----:B------:R-:W-:-:S03]  /*1cb50*/  LOP3.LUT R40, R0, R5, RZ, 0x3c, !PT ;  /* 0x0000000500287212 */ /* 0x000fc600078e3cff */
[----:B--2---:R1:W-:Y:S01]  /*1cb60*/  @!P0 ST.E desc[UR6][R44.64], R88 ;  /* 0x000000582c008985 */ /* 0x0043e2000c101906 */
        /* <DEDUP_REMOVED lines=10> */
[----:B------:R-:W-:Y:S01]  /*1cc10*/  IADD3 R44, R199, R0, RZ ;  /* 0x00000000c72c7210 */ /* 0x000fe20007ffe0ff */
[C---:B------:R-:W-:Y:S01]  /*1cc20*/  IMAD.WIDE.U32 R2, R212.reuse, UR4, R2 ;  /* 0x00000004d4027c25 */ /* 0x040fe2000f8e0002 */
[----:B------:R-:W5:Y:S03]  /*1cc30*/  LD.E.128 R12, desc[UR6][R12.64] ;  /* 0x000000060c0c7980 */ /* 0x000f66000c101d00 */
[----:B------:R-:W-:Y:S01]  /*1cc40*/  IMAD R21, R212, UR5, R21 ;  /* 0x00000005d4157c24 */ /* 0x000fe2000f8e0215 */
[----:B------:R-:W-:Y:S01]  /*1cc50*/  ULDC.64 UR4, c[0x0][0xaf0] ;  /* 0x0002bc0000047ab9 */ /* 0x000fe20000000a00 */
[----:B0-----:R-:W-:Y:S01]  /*1cc60*/  @P2 IMAD.HI.U32 R0, R44, R53, RZ ;  /* 0x000000352c002227 */ /* 0x001fe200078e00ff */
[----:B------:R-:W5:Y:S03]  /*1cc70*/  LD.E.128 R24, desc[UR6][R24.64] ;  /* 0x0000000618187980 */ /* 0x000f66000c101d00 */
[----:B------:R-:W-:Y:S01]  /*1cc80*/  IMAD.IADD R3, R3, 0x1, R21 ;  /* 0x0000000103037824 */ /* 0x000fe200078e0215 */
[----:B------:R-:W5:Y:S01]  /*1cc90*/  LD.E.128 R28, desc[UR6][R28.64] ;  /* 0x000000061c1c7980 */ /* 0x000f62000c101d00 */
[----:B------:R-:W-:-:S02]  /*1cca0*/  IMAD.MOV.U32 R21, RZ, RZ, R44 ;  /* 0x000000ffff157224 */ /* 0x000fc400078e002c */
        /* <DEDUP_REMOVED lines=9> */
[----:B------:R-:W-:-:S02]  /*1cd40*/  IMAD.IADD R3, R3, 0x1, R45 ;  /* 0x0000000103037824 */ /* 0x000fc400078e022d */
[----:B------:R-:W-:Y:S01]  /*1cd50*/  IMAD R0, R0, UR4, RZ ;  /* 0x0000000400007c24 */ /* 0x000fe2000f8e02ff */
        /* <DEDUP_REMOVED lines=12> */
[----:B------:R-:W-:Y:S01]  /*1ce20*/  IMAD.IADD R46, R220, 0x1, R199 ;  /* 0x00000001dc2e7824 */ /* 0x000fe200078e02c7 */
[----:B------:R-:W-:Y:S01]  /*1ce30*/  IADD3 R3, R3, R47, RZ ;  /* 0x0000002f03037210 */ /* 0x000fe20007ffe0ff */
[----:B------:R-:W-:Y:S02]  /*1ce40*/  IMAD R20, R0, UR4, RZ ;  /* 0x0000000400147c24 */ /* 0x000fe4000f8e02ff */
[C---:B------:R-:W-:Y:S01]  /*1ce50*/  VIADD R0, R46.reuse, 0x20 ;  /* 0x000000202e007836 */ /* 0x040fe20000000000 */
[-C--:B------:R-:W-:Y:S01]  /*1ce60*/  ISETP.GE.AND P2, PT, R46, R51.reuse, PT ;  /* 0x000000332e00720c */ /* 0x080fe20003f46270 */
        /* <DEDUP_REMOVED lines=15> */
[----:B------:R-:W-:Y:S01]  /*1cf60*/  ULDC UR4, c[0x0][0xac8] ;  /* 0x0002b20000047ab9 */ /* 0x000fe20000000800 */
[----:B------:R-:W-:Y:S01]  /*1cf70*/  ULDC.64 UR6, c[0x0][0x208] ;  /* 0x0000820000067ab9 */ /* 0x000fe20000000a00 */
        /* <DEDUP_REMOVED lines=8> */
.L_x_10067:
[----:B------:R-:W-:Y:S05]  /*1d000*/  BSYNC B1 ;  /* 0x0000000000017941 */ /* 0x000fea0003800000 */
.L_x_10066:
[----:B---3-5:R3:W4:Y:S01]  /*1d010*/  SHFL.IDX PT, R5, R45, 0x1, 0x181f ;  /* 0x00381f002d057f89 */ /* 0x02872200000e0000 */
[----:B------:R-:W-:Y:S03]  /*1d020*/  BSSY B1, `(.L_x_10068) ;  /* 0x000000d000017945 */ /* 0x000fe60003800000 */
[----:B0-----:R3:W0:Y:S01]  /*1d030*/  SHFL.IDX PT, R3, R44, 0x1, 0x181f ;  /* 0x00381f002c037f89 */ /* 0x00162200000e0000 */
[----:B------:R-:W-:Y:S05]  /*1d040*/  @P0 BRA `(.L_x_10069) ;  /* 0x0000000000280947 */ /* 0x000fea0003800000 */
[----:B------:R-:W-:Y:S01]  /*1d050*/  ULDC UR4, c[0x0][0xac8] ;  /* 0x0002b20000047ab9 */ /* 0x000fe20000000800 */
[----:B------:R-:W-:Y:S01]  /*1d060*/  ULDC.64 UR6, c[0x0][0x208] ;  /* 0x0000820000067ab9 */ /* 0x000fe20000000a00 */
        /* <DEDUP_REMOVED lines=8> */
.L_x_10069:
[----:B------:R-:W-:Y:S05]  /*1d0f0*/  BSYNC B1 ;  /* 0x0000000000017941 */ /* 0x000fea0003800000 */
.L_x_10068:
[----:B0---4-:R0:W4:Y:S01]  /*1d100*/  SHFL.IDX PT, R5, R45, 0x2, 0x181f ;  /* 0x00581f002d057f89 */ /* 0x01112200000e0000 */
[----:B------:R-:W-:Y:S03]  /*1d110*/  BSSY B1, `(.L_x_10070) ;  /* 0x000000d000017945 */ /* 0x000fe60003800000 */
[----:B------:R0:W0:Y:S01]  /*1d120*/  SHFL.IDX PT, R3, R44, 0x2, 0x181f ;  /* 0x00581f002c037f89 */ /* 0x00002200000e0000 */
        /* <DEDUP_REMOVED lines=11> */
.L_x_10071:
[----:B------:R-:W-:Y:S05]  /*1d1e0*/  BSYNC B1 ;  /* 0x0000000000017941 */ /* 0x000fea0003800000 */
.L_x_10070:
[----:B--2---:R-:W-:Y:S01]  /*1d1f0*/  VIADD R0, R46, 0x60 ;  /* 0x000000602e007836 */ /* 0x004fe20000000000 */
[----:B0--3--:R-:W3:Y:S04]  /*1d200*/  SHFL.IDX PT, R45, R45, 0x3, 0x181f ;  /* 0x00781f002d2d7f89 */ /* 0x009ee800000e0000 */
[----:B------:R-:W-:Y:S01]  /*1d210*/  ISETP.GE.AND P0, PT, R0, R51, PT ;  /* 0x000000330000720c */ /* 0x000fe20003f06270 */
[----:B----4-:R4:W0:-:S12]  /*1d220*/  SHFL.IDX PT, R5, R44, 0x3, 0x181f ;  /* 0x00781f002c057f89 */ /* 0x01081800000e0000 */
[----:B----4-:R-:W-:Y:S05]  /*1d230*/  @P0 BRA `(.L_x_10072) ;  /* 0x0000000c00440947 */ /* 0x010fea0003800000 */
[----:B------:R-:W-:Y:S01]  /*1d240*/  ULDC UR4, c[0x0][0xac8] ;  /* 0x0002b20000047ab9 */ /* 0x000fe20000000800 */
[----:B------:R-:W-:Y:S01]  /*1d250*/  ULDC.64 UR6, c[0x0][0x208] ;  /* 0x0000820000067ab9 */ /* 0x000fe20000000a00 */
[----:B------:R-:W-:-:S13]  /*1d260*/  ISETP.GE.AND P1, PT, R202, UR4, PT ;  /* 0x00000004ca007c0c */ /* 0x000fda000bf26270 */
[----:B0-----:R-:W-:-:S04]  /*1d270*/  @!P1 LEA R2, P0, R202, R5, 0x1 ;  /* 0x00000005ca029211 */ /* 0x001fc800078008ff */
[----:B---3--:R-:W-:Y:S02]  /*1d280*/  @!P1 LEA.HI.X R3, R202, R45, R50, 0x1, P0 ;  /* 0x0000002dca039211 */ /* 0x008fe400000f0c32 */
[----:B------:R-:W-:-:S03]  /*1d290*/  ISETP.GE.AND P0, PT, R210, UR4, PT ;  /* 0x00000004d2007c0c */ /* 0x000fc6000bf06270 */
[----:B------:R4:W-:Y:S10]  /*1d2a0*/  @!P1 ST.E.128 desc[UR6][R2.64], R24 ;  /* 0x0000001802009985 */ /* 0x0009f4000c101d06 */
[----:B------:R-:W-:Y:S05]  /*1d2b0*/  @P0 BRA `(.L_x_10072) ;  /* 0x0000000c00240947 */ /* 0x000fea0003800000 */
[----:B----4-:R-:W-:Y:S01]  /*1d2c0*/  LEA R2, P0, R210, R5, 0x1 ;  /* 0x00000005d2027211 */ /* 0x010fe200078008ff */
[----:B------:R-:W-:-:S03]  /*1d2d0*/  ULDC.64 UR4, c[0x0][0x208] ;  /* 0x0000820000047ab9 */ /* 0x000fc60000000a00 */
[----:B------:R-:W-:-:S05]  /*1d2e0*/  LEA.HI.X R3, R210, R45, R48, 0x1, P0 ;  /* 0x0000002dd2037211 */ /* 0x000fca00000f0c30 */
[----:B------:R0:W-:Y:S01]  /*1d2f0*/  ST.E.128 desc[UR4][R2.64], R40 ;  /* 0x0000002802007985 */ /* 0x0001e2000c101d04 */
[----:B------:R-:W-:Y:S05]  /*1d300*/  BRA `(.L_x_10072) ;  /* 0x0000000c00107947 */ /* 0x000fea0003800000 */
.L_x_10063:
[----:B------:R-:W-:Y:S01]  /*1d310*/  ULDC.64 UR4, c[0x0][0xc00] ;  /* 0x0003000000047ab9 */ /* 0x000fe20000000a00 */
[----:B------:R-:W3:Y:S01]  /*1d320*/  LDC R21, c[0x0][0xbe8] ;  /* 0x0002fa00ff157b82 */ /* 0x000ee20000000800 */
[----:B------:R-:W-:Y:S01]  /*1d330*/  ISETP.NE.U32.AND P0, PT, RZ, UR4, PT ;  /* 0x00000004ff007c0c */ /* 0x000fe2000bf05070 */
[----:B------:R-:W-:Y:S01]  /*1d340*/  ULDC.64 UR6, c[0x0][0x208] ;  /* 0x0000820000067ab9 */ /* 0x000fe20000000a00 */
[----:B------:R-:W-:Y:S02]  /*1d350*/  IADD3 R2, P1, R213, UR4, RZ ;  /* 0x00000004d5027c10 */ /* 0x000fe4000ff3e0ff */
[----:B------:R-:W-:Y:S02]  /*1d360*/  ISETP.NE.AND.EX P0, PT, RZ, UR5, PT, P0 ;  /* 0x00000005ff007c0c */ /* 0x000fe4000bf05300 */
[----:B0-----:R-:W-:Y:S01]  /*1d370*/  IADD3.X R3, R214, UR5, RZ, P1, !PT ;  /* 0x00000005d6037c10 */ /* 0x001fe20008ffe4ff */
[----:B------:R-:W-:Y:S01]  /*1d380*/  ULDC.64 UR4, c[0x0][0xc08] ;  /* 0x0003020000047ab9 */ /* 0x000fe20000000a00 */
[----:B------:R-:W-:-:S02]  /*1d390*/  MOV R0, RZ ;  /* 0x000000ff00007202 */ /* 0x000fc40000000f00 */
[----:B------:R-:W-:-:S04]  /*1d3a0*/  ISETP.NE.U32.AND P1, PT, RZ, UR4, PT ;  /* 0x00000004ff007c0c */ /* 0x000fc8000bf25070 */
[----:B------:R-:W-:Y:S01]  /*1d3b0*/  ISETP.NE.AND.EX P1, PT, RZ, UR5, PT, P1 ;  /* 0x00000005ff007c0c */ /* 0x000fe2000bf25310 */
[----:B------:R-:W0:Y:S02]  /*1d3c0*/  S2R R7, SR_TID.X ;  /* 0x0000000000077919 */ /* 0x000e240000002100 */
[----:B------:R4:W5:Y:S10]  /*1d3d0*/  @P0 LDG.E R0, desc[UR6][R2.64] ;  /* 0x0000000602000981 */ /* 0x000974000c1e1900 */
[----:B------:R-:W-:Y:S01]  /*1d3e0*/  @P1 IADD3 R4, P2, R213, UR4, RZ ;  /* 0x00000004d5041c10 */ /* 0x000fe2000ff5e0ff */
[----:B------:R-:W-:-:S02]  /*1d3f0*/  ULDC UR4, c[0x0][0xa88] ;  /* 0x0002a20000047ab9 */ /* 0x000fc40000000800 */
[----:B------:R-:W-:Y:S01]  /*1d400*/  IMAD.U32 R6, RZ, RZ, UR4 ;  /* 0x00000004ff067e24 */ /* 0x000fe2000f8e00ff */
[----:B------:R-:W-:Y:S02]  /*1d410*/  @P1 IADD3.X R5, R214, UR5, RZ, P2, !PT ;  /* 0x00000005d6051c10 */ /* 0x000fe400097fe4ff */
[----:B---3--:R-:W-:-:S03]  /*1d420*/  ISETP.NE.AND P2, PT, R21, 0x1, PT ;  /* 0x000000011500780c */ /* 0x008fc60003f45270 */
[----:B------:R4:W5:Y:S10]  /*1d430*/  @P1 LDG.E R6, desc[UR6][R4.64] ;  /* 0x0000000604061981 */ /* 0x000974000c1e1900 */
[----:B------:R-:W3:Y:S01]  /*1d440*/  @P2 LDC R12, c[0x0][0xbec] ;  /* 0x0002fb00ff0c2b82 */ /* 0x000ee20000000800 */
[----:B0-----:R-:W-:-:S05]  /*1d450*/  VIADD R7, R7, 0xffffff80 ;  /* 0xffffff8007077836 */ /* 0x001fca0000000000 */
[----:B------:R-:W-:Y:S02]  /*1d460*/  ISETP.GE.AND P3, PT, R7, 0x80, PT ;  /* 0x000000800700780c */ /* 0x000fe40003f66270 */
[----:B------:R-:W0:Y:S01]  /*1d470*/  @P2 LDC R25, c[0x0][0xbf0] ;  /* 0x0002fc00ff192b82 */ /* 0x000e220000000800 */
[----:B----4-:R-:W-:Y:S10]  /*1d480*/  @P1 BRA `(.L_x_10073) ;  /* 0x0000000000141947 */ /* 0x010ff40003800000 */
[----:B------:R-:W-:Y:S05]  /*1d490*/  @!P0 BRA `(.L_x_10073) ;  /* 0x0000000000108947 */ /* 0x000fea0003800000 */
[----:B------:R-:W-:Y:S02]  /*1d4a0*/  ULDC.64 UR4, c[0x0][0x208] ;  /* 0x0000820000047ab9 */ /* 0x000fe40000000a00 */
[----:B------:R-:W4:Y:S04]  /*1d4b0*/  LDG.E R5, desc[UR4][R2.64] ;  /* 0x0000000402057981 */ /* 0x000f28000c1e1900 */
[----:B-----5:R-:W4:Y:S02]  /*1d4c0*/  LDG.E R6, desc[UR4][R2.64+0x4] ;  /* 0x0000040402067981 */ /* 0x020f24000c1e1900 */
[----:B----4-:R-:W-:-:S07]  /*1d4d0*/  IMAD.IADD R6, R6, 0x1, -R5 ;  /* 0x0000000106067824 */ /* 0x010fce00078e0a05 */
.L_x_10073:
[----:B------:R-:W-:Y:S01]  /*1d4e0*/  BSSY B1, `(.L_x_10074) ;  /* 0x000002e000017945 */ /* 0x000fe20003800000 */
[----:B------:R-:W-:Y:S02]  /*1d4f0*/  SHF.R.S32.HI R10, RZ, 0x1f, R212 ;  /* 0x0000001fff0a7819 */ /* 0x000fe400000114d4 */
[----:B------:R-:W-:Y:S02]  /*1d500*/  SEL R209, R209, RZ, !P0 ;  /* 0x000000ffd1d17207 */ /* 0x000fe40004000000 */
[----:B------:R-:W-:Y:S02]  /*1d510*/  SEL R215, R215, RZ, !P0 ;  /* 0x000000ffd7d77207 */ /* 0x000fe40004000000 */
[----:B-----5:R-:W-:Y:S01]  /*1d520*/  SHF.R.S32.HI R11, RZ, 0x1f, R0 ;  /* 0x0000001fff0b7819 */ /* 0x020fe20000011400 */
[----:B------:R-:W-:Y:S06]  /*1d530*/  @P3 BRA `(.L_x_10075) ;  /* 0x0000000000a03947 */ /* 0x000fec0003800000 */
[----:B------:R-:W4:Y:S01]  /*1d540*/  S2R R3, SR_TID.X ;  /* 0x0000000000037919 */ /* 0x000f220000002100 */
[----:B------:R-:W5:Y:S02]  /*1d550*/  LDC R9, c[0x0][0xbe8] ;  /* 0x0002fa00ff097b82 */ /* 0x000f640000000800 */
[----:B-----5:R-:W-:Y:S01]  /*1d560*/  IMAD R2, R6, R9, RZ ;  /* 0x0000000906027224 */ /* 0x020fe200078e02ff */
[----:B----4-:R-:W-:-:S04]  /*1d570*/  IADD3 R8, R199, -0x80, R3 ;  /* 0xffffff80c7087810 */ /* 0x010fc80007ffe003 */
[----:B------:R-:W-:-:S13]  /*1d580*/  ISETP.GE.AND P0, PT, R8, R2, PT ;  /* 0x000000020800720c */ /* 0x000fda0003f06270 */
[----:B------:R-:W-:Y:S05]  /*1d590*/  @P0 BRA `(.L_x_10075) ;  /* 0x0000000000880947 */ /* 0x000fea0003800000 */
[----:B------:R-:W-:Y:S01]  /*1d5a0*/  ISETP.NE.AND P0, PT, R9, 0x1, PT ;  /* 0x000000010900780c */ /* 0x000fe20003f05270 */
[----:B------:R-:W-:Y:S01]  /*1d5b0*/  ULDC.64 UR4, c[0x0][0xb90] ;  /* 0x0002e40000047ab9 */ /* 0x000fe20000000a00 */
[----:B------:R-:W-:Y:S01]  /*1d5c0*/  MOV R3, R11 ;  /* 0x0000000b00037202 */ /* 0x000fe20000000f00 */
[----:B------:R-:W-:Y:S01]  /*1d5d0*/  IMAD R7, R10, UR4, RZ ;  /* 0x000000040a077c24 */ /* 0x000fe2000f8e02ff */
[----:B------:R-:W-:Y:S01]  /*1d5e0*/  ULDC.64 UR6, c[0x0][0x208] ;  /* 0x0000820000067ab9 */ /* 0x000fe20000000a00 */
[----:B------:R-:W-:Y:S02]  /*1d5f0*/  IMAD.MOV.U32 R2, RZ, RZ, R0 ;  /* 0x000000ffff027224 */ /* 0x000fe400078e0000 */
[----:B------:R-:W-:Y:S02]  /*1d600*/  IMAD.MOV.U32 R5, RZ, RZ, R8 ;  /* 0x000000ffff057224 */ /* 0x000fe400078e0008 */
[----:B------:R-:W-:-:S04]  /*1d610*/  IMAD.WIDE.U32 R2, R212, UR4, R2 ;  /* 0x00000004d4027c25 */ /* 0x000fc8000f8e0002 */
[----:B------:R-:W4:Y:S01]  /*1d620*/  @P0 LDC R13, c[0x0][0xbec] ;  /* 0x0002fb00ff0d0b82 */ /* 0x000f220000000800 */
[----:B------:R-:W-:Y:S01]  /*1d630*/  IMAD R7, R212, UR5, R7 ;  /* 0x00000005d4077c24 */ /* 0x000fe2000f8e0207 */
[----:B------:R-:W-:-:S03]  /*1d640*/  ULDC.64 UR4, c[0x0][0xb98] ;  /* 0x0002e60000047ab9 */ /* 0x000fc60000000a00 */
[----:B------:R-:W-:-:S03]  /*1d650*/  IMAD.IADD R3, R3, 0x1, R7 ;  /* 0x0000000103037824 */ /* 0x000fc600078e0207 */
[----:B------:R-:W5:Y:S01]  /*1d660*/  @P0 LDC R15, c[0x0][0xbf0] ;  /* 0x0002fc00ff0f0b82 */ /* 0x000f620000000800 */
[----:B------:R-:W-:-:S04]  /*1d670*/  IMAD.WIDE.U32 R2, R209, UR4, R2 ;  /* 0x00000004d1027c25 */ /* 0x000fc8000f8e0002 */
[----:B----4-:R-:W-:-:S05]  /*1d680*/  @P0 IMAD.HI.U32 R4, R8, R13, RZ ;  /* 0x0000000d08040227 */ /* 0x010fca00078e00ff */
        /* <DEDUP_REMOVED lines=19> */
.L_x_10075:
[----:B------:R-:W-:Y:S05]  /*1d7c0*/  BSYNC B1 ;  /* 0x0000000000017941 */ /* 0x000fea0003800000 */
.L_x_10074:
[----:B------:R-:W-:Y:S02]  /*1d7d0*/  ULDC.64 UR4, c[0x0][0xaa0] ;  /* 0x0002a80000047ab9 */ /* 0x000fe40000000a00 */
[----:B----4-:R-:W-:-:S04]  /*1d7e0*/  IMAD R3, R11, UR4, RZ ;  /* 0x000000040b037c24 */ /* 0x010fc8000f8e02ff */
        /* <DEDUP_REMOVED lines=8> */
[----:B---3--:R-:W-:-:S04]  /*1d870*/  @P2 IMAD.HI.U32 R0, R9, R12, RZ ;  /* 0x0000000c09002227 */ /* 0x008fc800078e00ff */
[----:B------:R-:W-:Y:S01]  /*1d880*/  IMAD.WIDE.U32 R2, R212, UR4, R2 ;  /* 0x00000004d4027c25 */ /* 0x000fe2000f8e0002 */
[----:B------:R-:W-:-:S03]  /*1d890*/  ULDC.64 UR4, c[0x0][0xaf0] ;  /* 0x0002bc0000047ab9 */ /* 0x000fc60000000a00 */
[----:B------:R-:W-:Y:S01]  /*1d8a0*/  IMAD.MOV.U32 R5, RZ, RZ, R9 ;  /* 0x000000ffff057224 */ /* 0x000fe200078e0009 */
[----:B0-----:R-:W-:Y:S01]  /*1d8b0*/  @P2 SHF.R.U32.HI R5, RZ, R25, R0 ;  /* 0x00000019ff052219 */ /* 0x001fe20000011600 */
[----:B------:R-:W-:Y:S02]  /*1d8c0*/  IMAD R4, R215, UR4, RZ ;  /* 0x00000004d7047c24 */ /* 0x000fe4000f8e02ff */
[----:B------:R-:W-:Y:S01]  /*1d8d0*/  IMAD.IADD R3, R3, 0x1, R7 ;  /* 0x0000000103037824 */ /* 0x000fe200078e0207 */
[----:B------:R-:W-:Y:S01]  /*1d8e0*/  SHF.R.S32.HI R0, RZ, 0x1f, R5 ;  /* 0x0000001fff007819 */ /* 0x000fe20000011405 */
[C---:B------:R-:W-:Y:S02]  /*1d8f0*/  IMAD R7, R209.reuse, UR5, R4 ;  /* 0x00000005d1077c24 */ /* 0x040fe4000f8e0204 */
[----:B------:R-:W-:Y:S01]  /*1d900*/  IMAD.WIDE.U32 R2, R209, UR4, R2 ;  /* 0x00000004d1027c25 */ /* 0x000fe2000f8e0002 */
[----:B------:R-:W-:-:S03]  /*1d910*/  ULDC.64 UR4, c[0x0][0xae0] ;  /* 0x0002b80000047ab9 */ /* 0x000fc60000000a00 */
[----:B------:R-:W-:Y:S02]  /*1d920*/  IMAD.MOV R4, RZ, RZ, -R5 ;  /* 0x000000ffff047224 */ /* 0x000fe400078e0a05 */
[----:B------:R-:W-:Y:S02]  /*1d930*/  IMAD R0, R0, UR4, RZ ;  /* 0x0000000400007c24 */ /* 0x000fe4000f8e02ff */
[----:B------:R-:W-:Y:S02]  /*1d940*/  IMAD.IADD R3, R3, 0x1, R7 ;  /* 0x0000000103037824 */ /* 0x000fe400078e0207 */
[----:B------:R-:W-:Y:S02]  /*1d950*/  IMAD R7, R21, R4, R9 ;  /* 0x0000000415077224 */ /* 0x000fe400078e0209 */
[C---:B------:R-:W-:Y:S02]  /*1d960*/  IMAD R9, R5.reuse, UR5, R0 ;  /* 0x0000000505097c24 */ /* 0x040fe4000f8e0200 */
[----:B------:R-:W-:Y:S01]  /*1d970*/  IMAD.WIDE.U32 R2, R5, UR4, R2 ;  /* 0x0000000405027c25 */ /* 0x000fe2000f8e0002 */
[----:B------:R-:W-:Y:S01]  /*1d980*/  SHF.R.S32.HI R0, RZ, 0x1f, R7 ;  /* 0x0000001fff007819 */ /* 0x000fe20000011407 */
[----:B------:R-:W-:-:S03]  /*1d990*/  ULDC.64 UR4, c[0x0][0xad8] ;  /* 0x0002b60000047ab9 */ /* 0x000fc60000000a00 */
[----:B------:R-:W-:Y:S01]  /*1d9a0*/  IADD3 R3, R3, R9, RZ ;  /* 0x0000000903037210 */ /* 0x000fe20007ffe0ff */
        /* <DEDUP_REMOVED lines=9> */
[----:B------:R0:W3:Y:S04]  /*1da40*/  SHFL.IDX PT, R3, R2, RZ, 0x181f ;  /* 0x00181fff02037589 */ /* 0x0000e800000e0000 */
[----:B------:R0:W4:Y:S02]  /*1da50*/  SHFL.IDX PT, R14, R0, RZ, 0x181f ;  /* 0x00181fff000e7589 */ /* 0x00012400000e0000 */
.L_x_10321:
[----:B------:R-:W-:Y:S01]  /*1da60*/  IMAD R21, R6, R21, RZ ;  /* 0x0000001506157224 */ /* 0x000fe200078e02ff */
[----:B------:R-:W-:Y:S01]  /*1da70*/  BSSY B1, `(.L_x_10077) ;  /* 0x0000010000017945 */ /* 0x000fe20003800000 */
[----:B------:R-:W-:-:S05]  /*1da80*/  IMAD.IADD R6, R220, 0x1, R199 ;  /* 0x00000001dc067824 */ /* 0x000fca00078e02c7 */
[----:B------:R-:W-:-:S13]  /*1da90*/  ISETP.GE.AND P0, PT, R6, R21, PT ;  /* 0x000000150600720c */ /* 0x000fda0003f06270 */
[----:B------:R-:W-:Y:S05]  /*1daa0*/  @P0 BRA `(.L_x_10078) ;  /* 0x0000000000300947 */ /* 0x000fea0003800000 */
[----:B------:R-:W-:Y:S01]  /*1dab0*/  ULDC UR4, c[0x0][0xac8] ;  /* 0x0002b20000047ab9 */ /* 0x000fe20000000800 */
[----:B------:R-:W-:Y:S01]  /*1dac0*/  SHF.R.S32.HI R8, RZ, 0x1f, R202 ;  /* 0x0000001fff087819 */ /* 0x000fe200000114ca */
[----:B------:R-:W-:Y:S01]  /*1dad0*/  ULDC.64 UR6, c[0x0][0x208] ;  /* 0x0000820000067ab9 */ /* 0x000fe20000000a00 */
        /* <DEDUP_REMOVED lines=9> */
.L_x_10078:
[----:B------:R-:W-:Y:S05]  /*1db70*/  BSYNC B1 ;  /* 0x0000000000017941 */ /* 0x000fea0003800000 */
.L_x_10077:
[----:B------:R-:W-:-:S03]  /*1db80*/  UMOV UR4, 0xffffffff ;  /* 0xffffffff00047882 */ /* 0x000fc60000000000 */
[----:B------:R-:W-:Y:S05]  /*1db90*/  BRA.DIV UR4, `(.L_x_10079) ;  /* 0x000000ae04cc7947 */ /* 0x000fea000b800000 */
[----:B---3--:R3:W0:Y:S04]  /*1dba0*/  SHFL.IDX PT, R3, R2, 0x1, 0x181f ;  /* 0x00381f0002037f89 */ /* 0x00862800000e0000 */
[----:B----4-:R3:W4:Y:S02]  /*1dbb0*/  SHFL.IDX PT, R14, R0, 0x1, 0x181f ;  /* 0x00381f00000e7f89 */ /* 0x01072400000e0000 */
.L_x_10325:
[----:B------:R-:W-:Y:S01]  /*1dbc0*/  VIADD R4, R6, 0x20 ;  /* 0x0000002006047836 */ /* 0x000fe20000000000 */
[----:B------:R-:W-:Y:S04]  /*1dbd0*/  BSSY B1, `(.L_x_10080) ;  /* 0x000000f000017945 */ /* 0x000fe80003800000 */
        /* <DEDUP_REMOVED lines=14> */
.L_x_10081:
[----:B------:R-:W-:Y:S05]  /*1dcc0*/  BSYNC B1 ;  /* 0x0000000000017941 */ /* 0x000fea0003800000 */
.L_x_10080:
[----:B------:R-:W-:-:S03]  /*1dcd0*/  UMOV UR4, 0xffffffff ;  /* 0xffffffff00047882 */ /* 0x000fc60000000000 */
[----:B------:R-:W-:Y:S05]  /*1dce0*/  BRA.DIV UR4, `(.L_x_10082) ;  /* 0x000000ae04c07947 */ /* 0x000fea000b800000 */
[----:B0-----:R0:W0:Y:S04]  /*1dcf0*/  SHFL.IDX PT, R3, R2, 0x2, 0x181f ;  /* 0x00581f0002037f89 */ /* 0x00102800000e0000 */
[----:B----4-:R4:W0:Y:S02]  /*1dd00*/  SHFL.IDX PT, R14, R0, 0x2, 0x181f ;  /* 0x00581f00000e7f89 */ /* 0x01082400000e0000 */
.L_x_10329:
        /* <DEDUP_REMOVED lines=16> */
.L_x_10084:
[----:B------:R-:W-:Y:S05]  /*1de10*/  BSYNC B1 ;  /* 0x0000000000017941 */ /* 0x000fea0003800000 */
.L_x_10083:
[----:B------:R-:W-:-:S03]  /*1de20*/  UMOV UR4, 0xffffffff ;  /* 0xffffffff00047882 */ /* 0x000fc60000000000 */
[----:B------:R-:W-:Y:S05]  /*1de30*/  BRA.DIV UR4, `(.L_x_10085) ;  /* 0x000000ae04b47947 */ /* 0x000fea000b800000 */
[----:B0-----:R0:W0:Y:S04]  /*1de40*/  SHFL.IDX PT, R3, R2, 0x3, 0x181f ;  /* 0x00781f0002037f89 */ /* 0x00102800000e0000 */
[----:B------:R0:W0:Y:S02]  /*1de50*/  SHFL.IDX PT, R14, R0, 0x3, 0x181f ;  /* 0x00781f00000e7f89 */ /* 0x00002400000e0000 */
.L_x_10333:
[----:B0--34-:R-:W-:-:S05]  /*1de60*/  VIADD R0, R6, 0x60 ;  /* 0x0000006006007836 */ /* 0x019fca0000000000 */
        /* <DEDUP_REMOVED lines=14> */
.L_x_10072:
[----:B------:R-:W-:Y:S05]  /*1df50*/  BSYNC B0 ;  /* 0x0000000000007941 */ /* 0x000fea0003800000 */
.L_x_10062:
[----:B------:R-:W-:Y:S02]  /*1df60*/  ULDC UR4, c[0x0][0xc3c] ;  /* 0x00030f0000047ab9 */ /* 0x000fe40000000800 */
[----:B--2---:R-:W-:-:S13]  /*1df70*/  ISETP.GE.AND P0, PT, R191, UR4, PT ;  /* 0x00000004bf007c0c */ /* 0x004fda000bf06270 */
[----:B------:R-:W-:Y:S05]  /*1df80*/  @!P0 BRA `(.L_x_10086) ;  /* 0xfffffe3000448947 */ /* 0x000fea000383ffff */
[----:B------:R-:W-:Y:S05]  /*1df90*/  BRA `(.L_x_9906) ;  /* 0x0000008000cc7947 */ /* 0x000fea0003800000 */
.L_x_9904:
        /* <DEDUP_REMOVED lines=15> */
[----:B------:R-:W-:Y:S01]  /*1e090*/  MOV R0, RZ ;  /* 0x000000ff00007202 */ /* 0x000fe20000000f00 */
[----:B------:R-:W-:Y:S01]  /*1e0a0*/  ULDC.64 UR6, c[0x0][0x208] ;  /* 0x0000820000067ab9 */ /* 0x000fe20000000a00 */
        /* <DEDUP_REMOVED lines=8> */
[----:B------:R-:W0:Y:S01]  /*1e130*/  S2UR UR6, SR_CTAID.X ;  /* 0x00000000000679c3 */ /* 0x000e220000002500 */
[C---:B------:R-:W-:Y:S01]  /*1e140*/  ISETP.GE.U32.AND P2, PT, R5.reuse, 0x2, PT ;  /* 0x000000020500780c */ /* 0x040fe20003f46070 */
[----:B------:R-:W-:Y:S01]  /*1e150*/  UMOV UR4, URZ ;  /* 0x0000003f00047c82 */ /* 0x000fe20008000000 */
[C---:B------:R-:W-:Y:S02]  /*1e160*/  ISETP.GE.U32.AND P3, PT, R5.reuse, 0x4, PT ;  /* 0x000000040500780c */ /* 0x040fe40003f66070 */
[C---:B------:R-:W-:Y:S02]  /*1e170*/  ISETP.GE.U32.AND P4, PT, R5.reuse, 0x8, PT ;  /* 0x000000080500780c */ /* 0x040fe40003f86070 */
[----:B------:R-:W-:Y:S02]  /*1e180*/  ISETP.GE.U32.AND P5, PT, R5, 0x10, PT ;  /* 0x000000100500780c */ /* 0x000fe40003fa6070 */
[----:B-1----:R-:W-:Y:S01]  /*1e190*/  MOV R16, RZ ;  /* 0x000000ff00107202 */ /* 0x002fe20000000f00 */
        /* <DEDUP_REMOVED lines=25> */
.L_x_10092:
        /* <DEDUP_REMOVED lines=9> */
[----:B------:R-:W0:Y:S01]  /*1e3c0*/  LDC.64 R2, c[0x0][0xc80] ;  /* 0x00032000ff027b82 */ /* 0x000e220000000a00 */
[----:B------:R-:W-:Y:S01]  /*1e3d0*/  ULDC.64 UR8, c[0x0][0x208] ;  /* 0x0000820000087ab9 */ /* 0x000fe20000000a00 */
[----:B0-----:R-:W-:-:S05]  /*1e3e0*/  IMAD.WIDE R2, R7, 0x4, R2 ;  /* 0x0000000407027825 */ /* 0x001fca00078e0202 */
[----:B------:R0:W5:Y:S02]  /*1e3f0*/  LDG.E R0, desc[UR8][R2.64] ;  /* 0x0000000802007981 */ /* 0x000164000c1e1900 */
.L_x_10091:
[----:B------:R-:W-:Y:S05]  /*1e400*/  BSYNC B0 ;  /* 0x0000000000007941 */ /* 0x000fea0003800000 */
.L_x_10090:
        /* <DEDUP_REMOVED lines=20> */
.L_x_10088:
[----:B------:R-:W-:Y:S01]  /*1e550*/  IADD3 R11, -R3, R4, RZ ;  /* 0x00000004030b7210 */ /* 0x000fe20007ffe1ff */
[----:B------:R-:W-:-:S04]  /*1e560*/  ULDC.64 UR8, c[0x0][0x208] ;  /* 0x0000820000087ab9 */ /* 0x000fc80000000a00 */
        /* <DEDUP_REMOVED lines=19> */
.L_x_10093:
[----:B-1----:R-:W-:Y:S02]  /*1e6a0*/  IMAD.MOV R2, RZ, RZ, -R3 ;  /* 0x000000ffff027224 */ /* 0x002fe400078e0a03 */
[----:B---3--:R-:W-:Y:S02]  /*1e6b0*/  IMAD R16, R16, UR5, R11 ;  /* 0x0000000510107c24 */ /* 0x008fe4000f8e020b */
[----:B------:R-:W-:Y:S01]  /*1e6c0*/  IMAD.MOV.U32 R11, RZ, RZ, R2 ;  /* 0x000000ffff0b7224 */ /* 0x000fe200078e0002 */
[----:B------:R-:W-:Y:S02]  /*1e6d0*/  IABS R2, R4 ;  /* 0x0000000400027213 */ /* 0x000fe40000000000 */
[----:B--2---:R-:W-:Y:S01]  /*1e6e0*/  IADD3 R9, -R16, UR6, RZ ;  /* 0x0000000610097c10 */ /* 0x004fe2000fffe1ff */
        /* <DEDUP_REMOVED lines=32> */
[----:B0-----:R-:W-:-:S05]  /*1e8f0*/  IMAD.MOV R10, RZ, RZ, -R3 ;  /* 0x000000ffff0a7224 */ /* 0x001fca00078e0a03 */
[----:B------:R-:W-:-:S05]  /*1e900*/  MOV R9, R10 ;  /* 0x0000000a00097202 */ /* 0x000fca0000000f00 */
        /* <DEDUP_REMOVED lines=21> */
.L_x_10089:
[----:B------:R-:W-:Y:S01]  /*1ea60*/  IMAD.MOV.U32 R17, RZ, RZ, RZ ;  /* 0x000000ffff117224 */ /* 0x000fe200078e00ff */
[----:B------:R-:W-:Y:S01]  /*1ea70*/  MOV R16, UR6 ;  /* 0x0000000600107c02 */ /* 0x000fe20008000f00 */
[----:B------:R-:W-:-:S07]  /*1ea80*/  IMAD.MOV.U32 R18, RZ, RZ, RZ ;  /* 0x000000ffff127224 */ /* 0x000fce00078e00ff */
.L_x_10094:
[----:B------:R-:W-:-:S13]  /*1ea90*/  ISETP.NE.AND P0, PT, R5, RZ, PT ;  /* 0x000000ff0500720c */ /* 0x000fda0003f05270 */
[----:B------:R-:W0:Y:S01]  /*1eaa0*/  @!P0 S2R R3, SR_CgaCtaId ;  /* 0x0000000000038919 */ /* 0x000e220000008800 */
[----:B------:R-:W-:-:S04]  /*1eab0*/  @!P0 MOV R0, 0x400 ;  /* 0x0000040000008802 */ /* 0x000fc80000000f00 */
[----:B0-----:R-:W-:-:S05]  /*1eac0*/  @!P0 LEA R0, R3, R0, 0x18 ;  /* 0x0000000003008211 */ /* 0x001fca00078ec0ff */
[----:B------:R2:W-:Y:S01]  /*1ead0*/  @!P0 STS.128 [R0+0x228d0], R16 ;  /* 0x0228d01000008388 */ /* 0x0005e20000000c00 */
[----:B------:R-:W-:Y:S06]  /*1eae0*/  BAR.ARV 0x5, 0x180 ;  /* 0x0146000000007b1d */ /* 0x000fec0000002000 */
.L_x_10087:
[----:B--2---:R-:W-:Y:S01]  /*1eaf0*/  IMAD.MOV.U32 R0, RZ, RZ, 0x1 ;  /* 0x00000001ff007424 */ /* 0x004fe200078e00ff */
[----:B------:R-:W-:Y:S01]  /*1eb00*/  ULDC UR4, c[0x0][0xc3c] ;  /* 0x00030f0000047ab9 */ /* 0x000fe20000000800 */
[----:B------:R-:W-:Y:S01]  /*1eb10*/  IMAD.MOV.U32 R34, RZ, RZ, RZ ;  /* 0x000000ffff227224 */ /* 0x000fe200078e00ff */
[----:B-1----:R-:W-:Y:S02]  /*1eb20*/  ISETP.GE.AND P0, PT, R19, UR4, PT ;  /* 0x0000000413007c0c */ /* 0x002fe4000bf06270 */
[----:B------:R1:W-:Y:S04]  /*1eb30*/  STL [R1+0x4], R0 ;  /* 0x0000040001007387 */ /* 0x0003e80000100800 */
[----:B------:R1:W-:Y:S07]  /*1eb40*/  STL [R1+0x3c], RZ ;  /* 0x00003cff01007387 */ /* 0x0003ee0000100800 */
[----:B------:R-:W-:Y:S05]  /*1eb50*/  @P0 BRA `(.L_x_10095) ;  /* 0x0000007000d00947 */ /* 0x000fea0003800000 */
[----:B-1----:R-:W2:Y:S01]  /*1eb60*/  LDL R0, [R1+0x40] ;  /* 0x0000400001007983 */ /* 0x002ea20000100800 */
[----:B------:R-:W1:Y:S01]  /*1eb70*/  S2UR UR4, SR_CgaCtaId ;  /* 0x00000000000479c3 */ /* 0x000e620000008800 */
[----:B------:R-:W-:Y:S01]  /*1eb80*/  MOV R23, 0x400 ;  /* 0x0000040000177802 */ /* 0x000fe20000000f00 */
[----:B------:R-:W-:Y:S01]  /*1eb90*/  BSSY B7, `(.L_x_10095) ;  /* 0x0000730000077945 */ /* 0x000fe20003800000 */
[----:B------:R-:W3:Y:S01]  /*1eba0*/  S2R R13, SR_TID.X ;  /* 0x00000000000d7919 */ /* 0x000ee20000002100 */
[----:B------:R-:W-:Y:S01]  /*1ebb0*/  IMAD.MOV.U32 R37, RZ, RZ, RZ ;  /* 0x000000ffff257224 */ /* 0x000fe200078e00ff */
[----:B------:R-:W-:Y:S01]  /*1ebc0*/  MOV R34, RZ ;  /* 0x000000ff00227202 */ /* 0x000fe20000000f00 */
[----:B------:R-:W-:Y:S01]  /*1ebd0*/  ULDC.64 UR38, c[0x0][0x198] ;  /* 0x0000660000267ab9 */ /* 0x000fe20000000a00 */
[----:B------:R-:W-:Y:S01]  /*1ebe0*/  ULDC UR37, c[0x0][0xc] ;  /* 0x0000030000257ab9 */ /* 0x000fe20000000800 */
[C---:B---3--:R-:W-:Y:S01]  /*1ebf0*/  LOP3.LUT R12, R13.reuse, 0x7f, RZ, 0xc0, !PT ;  /* 0x0000007f0d0c7812 */ /* 0x048fe200078ec0ff */
[C---:B------:R-:W-:Y:S01]  /*1ec00*/  IMAD.SHL.U32 R28, R13.reuse, 0x80, RZ ;  /* 0x000000800d1c7824 */ /* 0x040fe200078e00ff */
[----:B------:R-:W-:Y:S01]  /*1ec10*/  SHF.R.U32.HI R3, RZ, 0x1, R13 ;  /* 0x00000001ff037819 */ /* 0x000fe2000001160d */
[C---:B------:R-:W-:Y:S01]  /*1ec20*/  IMAD.SHL.U32 R4, R13.reuse, 0x20, RZ ;  /* 0x000000200d047824 */ /* 0x040fe200078e00ff */
[C---:B------:R-:W-:Y:S01]  /*1ec30*/  LOP3.LUT P0, RZ, R13.reuse, 0x4, RZ, 0xc0, !PT ;  /* 0x000000040dff7812 */ /* 0x040fe2000780c0ff */
[----:B------:R-:W-:Y:S01]  /*1ec40*/  IMAD.SHL.U32 R6, R12, 0x10, RZ ;  /* 0x000000100c067824 */ /* 0x000fe200078e00ff */
[----:B0-----:R-:W-:Y:S01]  /*1ec50*/  LOP3.LUT R2, R28, 0x380, RZ, 0xc0, !PT ;  /* 0x000003801c027812 */ /* 0x001fe200078ec0ff */
[----:B------:R-:W-:Y:S01]  /*1ec60*/  IMAD.SHL.U32 R9, R13, 0x2, RZ ;  /* 0x000000020d097824 */ /* 0x000fe200078e00ff */
[----:B------:R-:W-:-:S02]  /*1ec70*/  LOP3.LUT R5, R4, 0x80, RZ, 0xc0, !PT ;  /* 0x0000008004057812 */ /* 0x000fc400078ec0ff */
[----:B------:R-:W-:Y:S02]  /*1ec80*/  LOP3.LUT R7, R6, 0x600, RZ, 0xc0, !PT ;  /* 0x0000060006077812 */ /* 0x000fe400078ec0ff */
[----:B------:R-:W-:Y:S02]  /*1ec90*/  LOP3.LUT R3, R2, 0x30, R3, 0xf8, !PT ;  /* 0x0000003002037812 */ /* 0x000fe400078ef803 */
[----:B------:R-:W-:Y:S02]  /*1eca0*/  SHF.L.U32 R10, R13, 0x2, RZ ;  /* 0x000000020d0a7819 */ /* 0x000fe400000006ff */
[----:B------:R-:W-:Y:S02]  /*1ecb0*/  LOP3.LUT R5, R5, 0x10, R13, 0xf8, !PT ;  /* 0x0000001005057812 */ /* 0x000fe400078ef80d */
[----:B------:R-:W-:Y:S02]  /*1ecc0*/  LOP3.LUT R7, R7, 0x60, R4, 0xf8, !PT ;  /* 0x0000006007077812 */ /* 0x000fe400078ef804 */
[----:B------:R-:W-:-:S02]  /*1ecd0*/  LOP3.LUT R5, R5, 0x10, R10, 0x78, !PT ;  /* 0x0000001005057812 */ /* 0x000fc400078e780a */
[----:B------:R-:W-:Y:S02]  /*1ece0*/  LOP3.LUT R4, R7, 0x100, R4, 0xf8, !PT ;  /* 0x0000010007047812 */ /* 0x000fe400078ef804 */
[----:B------:R-:W-:Y:S02]  /*1ecf0*/  SHF.R.U32.HI R2, RZ, 0x3, R12 ;  /* 0x00000003ff027819 */ /* 0x000fe4000001160c */
[----:B------:R-:W-:Y:S01]  /*1ed00*/  LOP3.LUT R25, R4, R5, RZ, 0xfc, !PT ;  /* 0x0000000504197212 */ /* 0x000fe200078efcff */
[----:B-1----:R-:W-:-:S05]  /*1ed10*/  IMAD.U32 R4, RZ, RZ, UR4 ;  /* 0x00000004ff047e24 */ /* 0x002fca000f8e00ff */
[----:B------:R-:W-:Y:S02]  /*1ed20*/  LEA R23, R4, R23, 0x18 ;  /* 0x0000001704177211 */ /* 0x000fe400078ec0ff */
[----:B--2---:R-:W-:Y:S01]  /*1ed30*/  R2UR UR5, R0 ;  /* 0x00000000000572ca */ /* 0x004fe200000e0000 */
[----:B------:R-:W-:-:S05]  /*1ed40*/  IMAD.SHL.U32 R0, R13, 0x10, RZ ;  /* 0x000000100d007824 */ /* 0x000fca00078e00ff */
[----:B------:R-:W-:Y:S02]  /*1ed50*/  LOP3.LUT R8, R0, 0x3f0, RZ, 0xc0, !PT ;  /* 0x000003f000087812 */ /* 0x000fe400078ec0ff */
[----:B------:R-:W-:Y:S02]  /*1ed60*/  LOP3.LUT R3, R3, 0x70, R0, 0x78, !PT ;  /* 0x0000007003037812 */ /* 0x000fe400078e7800 */
[----:B------:R-:W-:Y:S02]  /*1ed70*/  LOP3.LUT R9, R8, 0x70, R9, 0x78, !PT ;  /* 0x0000007008097812 */ /* 0x000fe400078e7809 */
[----:B------:R-:W-:Y:S01]  /*1ed80*/  LOP3.LUT R28, R3, 0xc00, R28, 0xf8, !PT ;  /* 0x00000c00031c7812 */ /* 0x000fe200078ef81c */
[----:B------:R-:W-:Y:S01]  /*1ed90*/  ULOP3.LUT UR40, UR5, 0x2, URZ, 0xfc, !UPT ;  /* 0x0000000205287892 */ /* 0x000fe2000f8efc3f */
[----:B------:R-:W-:Y:S01]  /*1eda0*/  LOP3.LUT R11, R9, 0x400, R6, 0xf8, !PT ;  /* 0x00000400090b7812 */ /* 0x000fe200078ef806 */
[----:B------:R-:W-:Y:S01]  /*1edb0*/  ULOP3.LUT UR36, UR5, 0x1, URZ, 0xfc, !UPT ;  /* 0x0000000105247892 */ /* 0x000fe2000f8efc3f */
[----:B------:R-:W-:-:S02]  /*1edc0*/  MOV R3, 0x1 ;  /* 0x0000000100037802 */ /* 0x000fc40000000f00 */
[----:B------:R-:W-:Y:S01]  /*1edd0*/  LOP3.LUT R2, R2, 0x70, R0, 0xf8, !PT ;  /* 0x0000007002027812 */ /* 0x000fe200078ef800 */
[----:B------:R-:W-:Y:S01]  /*1ede0*/  STL [R1+0x20], R11 ;  /* 0x0000200b01007387 */ /* 0x000fe20000100800 */
[----:B------:R-:W-:Y:S01]  /*1edf0*/  LOP3.LUT R35, R0, 0x70, RZ, 0xc0, !PT ;  /* 0x0000007000237812 */ /* 0x000fe200078ec0ff */
[----:B------:R-:W-:Y:S02]  /*1ee00*/  IMAD.MOV.U32 R0, RZ, RZ, 0x1 ;  /* 0x00000001ff007424 */ /* 0x000fe400078e00ff */
[----:B------:R-:W-:Y:S04]  /*1ee10*/  STL [R1+0x3c], RZ ;  /* 0x00003cff01007387 */ /* 0x000fe80000100800 */
[----:B------:R0:W-:Y:S04]  /*1ee20*/  STL [R1+0x8], R3 ;  /* 0x0000080301007387 */ /* 0x0001e80000100800 */
[----:B------:R-:W-:Y:S01]  /*1ee30*/  STL [R1+0x18], R4 ;  /* 0x0000180401007387 */ /* 0x000fe20000100800 */
[----:B0-----:R-:W-:-:S02]  /*1ee40*/  VIADD R3, R28, 0x40 ;  /* 0x000000401c037836 */ /* 0x001fc40000000000 */
[----:B------:R-:W-:-:S05]  /*1ee50*/  @P0 VIADD R3, R28, 0xffffffc0 ;  /* 0xffffffc01c030836 */ /* 0x000fca0000000000 */
[----:B------:R0:W-:Y:S04]  /*1ee60*/  STL [R1+0x1c], R3 ;  /* 0x00001c0301007387 */ /* 0x0001e80000100800 */
[----:B------:R1:W-:Y:S01]  /*1ee70*/  STL [R1+0x4], R0 ;  /* 0x0000040001007387 */ /* 0x0003e20000100800 */
[----:B0-----:R-:W-:Y:S01]  /*1ee80*/  LOP3.LUT R3, R2, 0x80, RZ, 0xfc, !PT ;  /* 0x0000008002037812 */ /* 0x001fe200078efcff */
[----:B------:R-:W-:Y:S01]  /*1ee90*/  IMAD.IADD R2, R23, 0x1, R11 ;  /* 0x0000000117027824 */ /* 0x000fe200078e020b */
[C---:B------:R-:W-:Y:S02]  /*1eea0*/  LOP3.LUT R3, R25.reuse, 0x2800, RZ, 0xfc, !PT ;  /* 0x0000280019037812 */ /* 0x040fe400078efcff */
[C---:B-1----:R-:W-:Y:S02]  /*1eeb0*/  LOP3.LUT R0, R25.reuse, 0x1800, RZ, 0xfc, !PT ;  /* 0x0000180019007812 */ /* 0x042fe400078efcff */
[----:B------:R0:W-:Y:S01]  /*1eec0*/  STL [R1+0x34], R2 ;  /* 0x0000340201007387 */ /* 0x0001e20000100800 */
[----:B------:R-:W-:-:S02]  /*1eed0*/  LOP3.LUT R0, R25, 0x4800, RZ, 0xfc, !PT ;  /* 0x0000480019007812 */ /* 0x000fc400078efcff */
[----:B0-----:R-:W-:-:S07]  /*1eee0*/  LOP3.LUT R2, R25, 0x3800, RZ, 0xfc, !PT ;  /* 0x0000380019027812 */ /* 0x001fce00078efcff */
.L_x_10203:
[----:B0----5:R-:W0:Y:S01]  /*1eef0*/  LDC.64 R26, c[0x0][0xc88] ;  /* 0x00032200ff1a7b82 */ /* 0x021e220000000a00 */
[----:B------:R-:W-:Y:S01]  /*1ef00*/  ULDC.64 UR4, c[0x0][0x208] ;  /* 0x0000820000047ab9 */ /* 0x000fe20000000a00 */
[----:B0-----:R-:W-:-:S06]  /*1ef10*/  IMAD.WIDE R26, R19, 0x4, R26 ;  /* 0x00000004131a7825 */ /* 0x001fcc00078e021a */
[----:B--2---:R-:W2:Y:S01]  /*1ef20*/  LDG.E R26, desc[UR4][R26.64] ;  /* 0x000000041a1a7981 */ /* 0x004ea2000c1e1900 */
[----:B------:R-:W-:Y:S05]  /*1ef30*/  YIELD ;  /* 0x0000000000007946 */ /* 0x000fea0003800000 */
[----:B------:R-:W-:Y:S01]  /*1ef40*/  ULDC.64 UR4, c[0x0][0xa28] ;  /* 0x00028a0000047ab9 */ /* 0x000fe20000000a00 */
[----:B------:R-:W-:Y:S01]  /*1ef50*/  IMAD.MOV.U32 R9, RZ, RZ, RZ ;  /* 0x000000ffff097224 */ /* 0x000fe200078e00ff */
[----:B------:R-:W-:Y:S01]  /*1ef60*/  ISETP.NE.U32.AND P0, PT, RZ, UR4, PT ;  /* 0x00000004ff007c0c */ /* 0x000fe2000bf05070 */
[----:B------:R-:W-:Y:S01]  /*1ef70*/  ULDC.64 UR10, c[0x0][0x208] ;  /* 0x00008200000a7ab9 */ /* 0x000fe20000000a00 */
[----:B------:R-:W-:Y:S01]  /*1ef80*/  ULDC.64 UR8, c[0x0][0xa18] ;  /* 0x0002860000087ab9 */ /* 0x000fe20000000a00 */
[----:B------:R-:W-:Y:S01]  /*1ef90*/  ULDC.64 UR6, c[0x0][0xa10] ;  /* 0x0002840000067ab9 */ /* 0x000fe20000000a00 */
[----:B------:R-:W-:-:S02]  /*1efa0*/  ISETP.NE.AND.EX P0, PT, RZ, UR5, PT, P0 ;  /* 0x00000005ff007c0c */ /* 0x000fc4000bf05300 */
[----:B--2---:R-:W-:-:S11]  /*1efb0*/  SHF.R.S32.HI R0, RZ, 0x1f, R26 ;  /* 0x0000001fff007819 */ /* 0x004fd6000001141a */
[C---:B-1----:R-:W-:Y:S01]  /*1efc0*/  @P0 LEA R2, P1, R26.reuse, UR4, 0x2 ;  /* 0x000000041a020c11 */ /* 0x042fe2000f8210ff */
[C---:B------:R-:W-:Y:S01]  /*1efd0*/  IMAD.SHL.U32 R27, R26.reuse, 0x4, RZ ;  /* 0x000000041a1b7824 */ /* 0x040fe200078e00ff */
[----:B------:R-:W-:Y:S01]  /*1efe0*/  ISETP.NE.U32.AND P2, PT, RZ, UR8, PT ;  /* 0x00000008ff007c0c */ /* 0x000fe2000bf45070 */
[----:B------:R0:W-:Y:S01]  /*1eff0*/  STL [R1+0x38], R0 ;  /* 0x0000380001007387 */ /* 0x0001e20000100800 */
[----:B------:R-:W-:Y:S01]  /*1f000*/  @P0 LEA.HI.X R3, R26, UR5, R0, 0x2, P1 ;  /* 0x000000051a030c11 */ /* 0x000fe200088f1400 */
[----:B------:R-:W-:-:S04]  /*1f010*/  ULDC.64 UR4, c[0x0][0xa00] ;  /* 0x0002800000047ab9 */ /* 0x000fc80000000a00 */
[----:B------:R1:W2:Y:S01]  /*1f020*/  @P0 LDG.E R9, desc[UR10][R2.64] ;  /* 0x0000000a02090981 */ /* 0x0002a2000c1e1900 */
[----:B------:R-:W-:Y:S02]  /*1f030*/  ISETP.NE.U32.AND P0, PT, RZ, UR4, PT ;  /* 0x00000004ff007c0c */ /* 0x000fe4000bf05070 */
[----:B------:R-:W-:Y:S01]  /*1f040*/  SHF.L.U64.HI R29, R26, 0x2, R0 ;  /* 0x000000021a1d7819 */ /* 0x000fe20000010200 */
[----:B0-----:R-:W-:Y:S01]  /*1f050*/  IMAD.MOV.U32 R0, RZ, RZ, RZ ;  /* 0x000000ffff007224 */ /* 0x001fe200078e00ff */
[----:B------:R-:W-:Y:S02]  /*1f060*/  ISETP.NE.AND.EX P2, PT, RZ, UR9, PT, P2 ;  /* 0x00000009ff007c0c */ /* 0x000fe4000bf45320 */
[----:B------:R-:W-:Y:S02]  /*1f070*/  ISETP.NE.AND.EX P0, PT, RZ, UR5, PT, P0 ;  /* 0x00000005ff007c0c */ /* 0x000fe4000bf05300 */
[----:B------:R-:W-:Y:S02]  /*1f080*/  ISETP.NE.U32.AND P1, PT, RZ, UR6, PT ;  /* 0x00000006ff007c0c */ /* 0x000fe4000bf25070 */
[----:B-1----:R-:W-:Y:S01]  /*1f090*/  IADD3 R2, P3, R27, UR4, RZ ;  /* 0x000000041b027c10 */ /* 0x002fe2000ff7e0ff */
[----:B------:R-:W-:Y:S01]  /*1f0a0*/  ULDC UR4, c[0x0][0x288] ;  /* 0x0000a20000047ab9 */ /* 0x000fe20000000800 */
[----:B------:R-:W-:Y:S01]  /*1f0b0*/  ISETP.NE.AND.EX P1, PT, RZ, UR7, PT, P1 ;  /* 0x00000007ff007c0c */ /* 0x000fe2000bf25310 */
[----:B------:R-:W-:Y:S01]  /*1f0c0*/  IMAD.U32 R33, RZ, RZ, UR4 ;  /* 0x00000004ff217e24 */ /* 0x000fe2000f8e00ff */
[----:B------:R-:W-:Y:S01]  /*1f0d0*/  IADD3.X R3, R29, UR5, RZ, P3, !PT ;  /* 0x000000051d037c10 */ /* 0x000fe20009ffe4ff */
[----:B------:R-:W-:Y:S01]  /*1f0e0*/  ULDC.64 UR4, c[0x0][0x418] ;  /* 0x0001060000047ab9 */ /* 0x000fe20000000a00 */
[C---:B------:R-:W-:Y:S01]  /*1f0f0*/  IADD3 R4, P4, R27.reuse, UR6, RZ ;  /* 0x000000061b047c10 */ /* 0x040fe2000ff9e0ff */
[----:B------:R-:W-:Y:S01]  /*1f100*/  UISETP.NE.U32.AND UP0, UPT, UR4, URZ, UPT ;  /* 0x0000003f0400728c */ /* 0x000fe2000bf05070 */
[----:B------:R-:W-:-:S02]  /*1f110*/  @P2 IADD3 R6, P3, R27, UR8, RZ ;  /* 0x000000081b062c10 */ /* 0x000fc4000ff7e0ff */
[----:B------:R-:W-:Y:S01]  /*1f120*/  ULDC UR4, c[0x0][0x424] ;  /* 0x0001090000047ab9 */ /* 0x000fe20000000800 */
[----:B------:R-:W-:Y:S01]  /*1f130*/  UISETP.NE.AND.EX UP0, UPT, UR5, URZ, UPT, UP0 ;  /* 0x0000003f0500728c */ /* 0x000fe2000bf05300 */
[----:B------:R-:W-:Y:S02]  /*1f140*/  MOV R32, RZ ;  /* 0x000000ff00207202 */ /* 0x000fe40000000f00 */
[----:B------:R-:W-:Y:S01]  /*1f150*/  ULDC UR5, c[0x0][0x2f0] ;  /* 0x0000bc0000057ab9 */ /* 0x000fe20000000800 */
[----:B------:R-:W-:Y:S01]  /*1f160*/  USEL UR4, UR4, 0x1, UP0 ;  /* 0x0000000104047887 */ /* 0x000fe20008000000 */
[C---:B------:R-:W-:Y:S02]  /*1f170*/  @P2 IADD3.X R7, R29.reuse, UR9, RZ, P3, !PT ;  /* 0x000000091d072c10 */ /* 0x040fe40009ffe4ff */
[----:B------:R-:W-:Y:S01]  /*1f180*/  IADD3.X R5, R29, UR7, RZ, P4, !PT ;  /* 0x000000071d057c10 */ /* 0x000fe2000a7fe4ff */
[----:B------:R-:W-:Y:S01]  /*1f190*/  UIMAD UR4, UR4, UR5, URZ ;  /* 0x00000005040472a4 */ /* 0x000fe2000f8e023f */
[----:B------:R-:W5:Y:S02]  /*1f1a0*/  @P0 LDG.E R32, desc[UR10][R2.64] ;  /* 0x0000000a02200981 */ /* 0x000f64000c1e1900 */
[----:B------:R-:W-:-:S02]  /*1f1b0*/  ULDC UR5, c[0x0][0x348] ;  /* 0x0000d20000057ab9 */ /* 0x000fc40000000800 */
[----:B------:R0:W5:Y:S04]  /*1f1c0*/  @P2 LDG.E R33, desc[UR10][R6.64] ;  /* 0x0000000a06212981 */ /* 0x000168000c1e1900 */
[----:B------:R1:W5:Y:S01]  /*1f1d0*/  @P1 LDG.E R0, desc[UR10][R4.64] ;  /* 0x0000000a04001981 */ /* 0x000362000c1e1900 */
[----:B0-----:R-:W-:Y:S02]  /*1f1e0*/  IMAD.U32 R6, RZ, RZ, UR5 ;  /* 0x00000005ff067e24 */ /* 0x001fe4000f8e00ff */
[----:B------:R-:W-:Y:S01]  /*1f1f0*/  IMAD.U32 R7, RZ, RZ, UR4 ;  /* 0x00000004ff077e24 */ /* 0x000fe2000f8e00ff */
[----:B--2---:R1:W-:Y:S01]  /*1f200*/  STL [R1+0x10], R9 ;  /* 0x0000100901007387 */ /* 0x0043e20000100800 */
[----:B------:R-:W-:Y:S05]  /*1f210*/  @P2 BRA `(.L_x_10096) ;  /* 0x0000000000142947 */ /* 0x000fea0003800000 */
[----:B------:R-:W-:Y:S05]  /*1f220*/  @!P0 BRA `(.L_x_10096) ;  /* 0x0000000000108947 */ /* 0x000fea0003800000 */
[----:B------:R-:W-:Y:S02]  /*1f230*/  ULDC.64 UR4, c[0x0][0x208] ;  /* 0x0000820000047ab9 */ /* 0x000fe40000000a00 */
[----:B-----5:R-:W2:Y:S04]  /*1f240*/  LDG.E R33, desc[UR4][R2.64] ;  /* 0x0000000402217981 */ /* 0x020ea8000c1e1900 */
[----:B------:R-:W2:Y:S02]  /*1f250*/  LDG.E R2, desc[UR4][R2.64+0x4] ;  /* 0x0000040402027981 */ /* 0x000ea4000c1e1900 */
[----:B--2---:R-:W-:-:S07]  /*1f260*/  IADD3 R33, -R33, R2, RZ ;  /* 0x0000000221217210 */ /* 0x004fce0007ffe1ff */
.L_x_10096:
[----:B------:R-:W-:Y:S01]  /*1f270*/  IMAD.MOV.U32 R8, RZ, RZ, R26 ;  /* 0x000000ffff087224 */ /* 0x000fe200078e001a */
[----:B------:R-:W-:Y:S02]  /*1f280*/  ULDC.64 UR4, c[0x0][0xa20] ;  /* 0x0002880000047ab9 */ /* 0x000fe40000000a00 */
[----:B------:R-:W-:Y:S02]  /*1f290*/  ISETP.NE.U32.AND P0, PT, RZ, UR4, PT ;  /* 0x00000004ff007c0c */ /* 0x000fe4000bf05070 */
[----:B------:R0:W-:Y:S02]  /*1f2a0*/  STL [R1], R8 ;  /* 0x0000000801007387 */ /* 0x0001e40000100800 */
[----:B------:R-:W-:-:S13]  /*1f2b0*/  ISETP.NE.AND.EX P0, PT, RZ, UR5, PT, P0 ;  /* 0x00000005ff007c0c */ /* 0x000fda000bf05300 */
[----:B0-----:R-:W-:Y:S05]  /*1f2c0*/  @!P0 BRA `(.L_x_10097) ;  /* 0x0000000000148947 */ /* 0x001fea0003800000 */
[----:B------:R-:W-:Y:S01]  /*1f2d0*/  IADD3 R2, P0, R27, UR4, RZ ;  /* 0x000000041b027c10 */ /* 0x000fe2000ff1e0ff */
[----:B------:R-:W-:-:S03]  /*1f2e0*/  ULDC.64 UR6, c[0x0][0x208] ;  /* 0x0000820000067ab9 */ /* 0x000fc60000000a00 */
[----:B------:R-:W-:-:S05]  /*1f2f0*/  IADD3.X R3, R29, UR5, RZ, P0, !PT ;  /* 0x000000051d037c10 */ /* 0x000fca00087fe4ff */
[----:B------:R0:W5:Y:S01]  /*1f300*/  LDG.E R7, desc[UR6][R2.64] ;  /* 0x0000000602077981 */ /* 0x000162000c1e1900 */
[----:B------:R-:W-:Y:S05]  /*1f310*/  BRA `(.L_x_10098) ;  /* 0x0000000000287947 */ /* 0x000fea0003800000 */
.L_x_10097:
[----:B------:R-:W-:Y:S02]  /*1f320*/  ULDC.64 UR4, c[0x0][0xa08] ;  /* 0x0002820000047ab9 */ /* 0x000fe40000000a00 */
[----:B------:R-:W-:-:S04]  /*1f330*/  ISETP.NE.U32.AND P0, PT, RZ, UR4, PT ;  /* 0x00000004ff007c0c */ /* 0x000fc8000bf05070 */
[----:B------:R-:W-:-:S13]  /*1f340*/  ISETP.NE.AND.EX P0, PT, RZ, UR5, PT, P0 ;  /* 0x00000005ff007c0c */ /* 0x000fda000bf05300 */
[----:B------:R-:W-:Y:S05]  /*1f350*/  @!P0 BRA `(.L_x_10098) ;  /* 0x0000000000188947 */ /* 0x000fea0003800000 */
[----:B------:R-:W0:Y:S01]  /*1f360*/  LDC.64 R2, c[0x0][0xa08] ;  /* 0x00028200ff027b82 */ /* 0x000e220000000a00 */
[----:B------:R-:W-:Y:S01]  /*1f370*/  ULDC.64 UR4, c[0x0][0x208] ;  /* 0x0000820000047ab9 */ /* 0x000fe20000000a00 */
[----:B0-----:R-:W-:-:S05]  /*1f380*/  IMAD.WIDE R2, R8, 0x4, R2 ;  /* 0x0000000408027825 */ /* 0x001fca00078e0202 */
[----:B------:R-:W2:Y:S04]  /*1f390*/  LDG.E R7, desc[UR4][R2.64] ;  /* 0x0000000402077981 */ /* 0x000ea8000c1e1900 */
[----:B------:R-:W2:Y:S02]  /*1f3a0*/  LDG.E R2, desc[UR4][R2.64+0x4] ;  /* 0x0000040402027981 */ /* 0x000ea4000c1e1900 */
[----:B--2---:R-:W-:-:S07]  /*1f3b0*/  IMAD.IADD R7, R2, 0x1, -R7 ;  /* 0x0000000102077824 */ /* 0x004fce00078e0a07 */
.L_x_10098:
[----:B------:R-:W-:Y:S01]  /*1f3c0*/  ULDC.64 UR4, c[0x0][0x208] ;  /* 0x0000820000047ab9 */ /* 0x000fe20000000a00 */
[----:B0-----:R-:W0:Y:S01]  /*1f3d0*/  LDC R3, c[0x0][0x448] ;  /* 0x00011200ff037b82 */ /* 0x001e220000000800 */
[----:B------:R-:W2:Y:S04]  /*1f3e0*/  @P1 LDG.E R2, desc[UR4][R4.64] ;  /* 0x0000000404021981 */ /* 0x000ea8000c1e1900 */
[----:B-1----:R1:W2:Y:S01]  /*1f3f0*/  @P1 LDG.E R4, desc[UR4][R4.64+0x4] ;  /* 0x0000040404041981 */ /* 0x0022a2000c1e1900 */
[----:B-----5:R-:W-:Y:S01]  /*1f400*/  IMAD.IADD R7, R7, 0x1, -R9 ;  /* 0x0000000107077824 */ /* 0x020fe200078e0a09 */
[----:B------:R-:W-:Y:S01]  /*1f410*/  BSSY B0, `(.L_x_10099) ;  /* 0x00000ee000007945 */ /* 0x000fe20003800000 */
[----:B0-----:R-:W-:-:S13]  /*1f420*/  ISETP.NE.AND P0, PT, R3, 0x1, PT ;  /* 0x000000010300780c */ /* 0x001fda0003f05270 */
[----:B------:R-:W0:Y:S08]  /*1f430*/  @P0 LDC R3, c[0x0][0x44c] ;  /* 0x00011300ff030b82 */ /* 0x000e300000000800 */
[----:B-1----:R-:W1:Y:S01]  /*1f440*/  @P0 LDC R5, c[0x0][0x450] ;  /* 0x00011400ff050b82 */ /* 0x002e620000000800 */
[----:B--2---:R-:W-:Y:S02]  /*1f450*/  @P1 IMAD.IADD R6, R4, 0x1, -R2 ;  /* 0x0000000104061824 */ /* 0x004fe400078e0a02 */
[----:B------:R-:W-:-:S02]  /*1f460*/  IMAD.SHL.U32 R2, R17, 0x80, RZ ;  /* 0x0000008011027824 */ /* 0x000fc400078e00ff */
[----:B------:R-:W-:-:S03]  /*1f470*/  IMAD.IADD R30, R7, 0x1, R6 ;  /* 0x00000001071e7824 */ /* 0x000fc600078e0206 */
[----:B------:R-:W-:Y:S01]  /*1f480*/  IADD3 R2, R2, 0x7f, RZ ;  /* 0x0000007f02027810 */ /* 0x000fe20007ffe0ff */
[----:B------:R-:W-:-:S04]  /*1f490*/  VIADD R36, R30, 0x9f ;  /* 0x0000009f1e247836 */ /* 0x000fc80000000000 */
[----:B------:R-:W-:-:S04]  /*1f4a0*/  IMAD.HI R36, R36, 0x66666667, RZ ;  /* 0x6666666724247827 */ /* 0x000fc800078e02ff */
[----:B0-----:R-:W-:-:S04]  /*1f4b0*/  @P0 IMAD.HI.U32 R4, R2, R3, RZ ;  /* 0x0000000302040227 */ /* 0x001fc800078e00ff */
[----:B------:R-:W-:Y:S01]  /*1f4c0*/  IMAD.MOV.U32 R3, RZ, RZ, R2 ;  /* 0x000000ffff037224 */ /* 0x000fe200078e0002 */
[----:B------:R-:W-:Y:S02]  /*1f4d0*/  SHF.R.U32.HI R2, RZ, 0x1f, R36 ;  /* 0x0000001fff027819 */ /* 0x000fe40000011624 */
[----:B-1----:R-:W-:Y:S02]  /*1f4e0*/  @P0 SHF.R.U32.HI R3, RZ, R5, R4 ;  /* 0x00000005ff030219 */ /* 0x002fe40000011604 */
        /* <DEDUP_REMOVED lines=29> */
.L_x_10336:
[----:B-1----:R-:W-:Y:S02]  /*1f6c0*/  ISETP.NE.AND P0, PT, R14, RZ, PT ;  /* 0x000000ff0e00720c */ /* 0x002fe40003f05270 */
[----:B------:R-:W-:-:S11]  /*1f6d0*/  PLOP3.LUT P6, PT, PT, PT, PT, 0x8, 0x0 ;  /* 0x000000000000781c */ /* 0x000fd60003fce170 */
[----:B------:R-:W-:Y:S05]  /*1f6e0*/  @P0 BRA `(.L_x_10102) ;  /* 0x00000000000c0947 */ /* 0x000fea0003800000 */
[----:B------:R-:W-:-:S03]  /*1f6f0*/  UMOV UR4, 0xffffffff ;  /* 0xffffffff00047882 */ /* 0x000fc60000000000 */
[----:B------:R-:W-:Y:S05]  /*1f700*/  BRA.DIV UR4, `(.L_x_10103) ;  /* 0x0000009604fc7947 */ /* 0x000fea000b800000 */
[----:B------:R-:W-:-:S13]  /*1f710*/  ELECT P6, URZ, PT ;  /* 0x00000000003f782f */ /* 0x000fda00038c0000 */
.L_x_10102:
[----:B0-----:R-:W2:Y:S01]  /*1f720*/  LDL R6, [R1+0x3c] ;  /* 0x00003c0001067983 */ /* 0x001ea20000100800 */
[----:B------:R-:W-:Y:S01]  /*1f730*/  BSSY B1, `(.L_x_10104) ;  /* 0x0000008000017945 */ /* 0x000fe20003800000 */
[----:B--2---:R-:W-:-:S05]  /*1f740*/  VIADD R6, R6, 0x1 ;  /* 0x0000000106067836 */ /* 0x004fca0000000000 */
[----:B------:R-:W-:-:S04]  /*1f750*/  LEA.HI R7, R6, R6, RZ, 0x1 ;  /* 0x0000000606077211 */ /* 0x000fc800078f08ff */
[----:B------:R-:W-:-:S04]  /*1f760*/  LOP3.LUT R7, R7, 0xfffffffe, RZ, 0xc0, !PT ;  /* 0xfffffffe07077812 */ /* 0x000fc800078ec0ff */
[----:B------:R-:W-:-:S04]  /*1f770*/  IADD3 R6, R6, -R7, RZ ;  /* 0x8000000706067210 */ /* 0x000fc80007ffe0ff */
[----:B------:R-:W-:-:S04]  /*1f780*/  SHF.L.U32 R6, R6, 0x1f, RZ ;  /* 0x0000001f06067819 */ /* 0x000fc800000006ff */
[----:B------:R-:W0:Y:S02]  /*1f790*/  SYNCS.PHASECHK.TRANS64.TRYWAIT P0, [R23+URZ+0x22820], R6 ;  /* 0x02282006170075a7 */ /* 0x000e24000800017f */
[----:B0-----:R-:W-:Y:S05]  /*1f7a0*/  @!P0 BRA `(.L_x_10105) ;  /* 0x0000009400f48947 */ /* 0x001fea0003800000 */
.L_x_10339:
[----:B------:R-:W-:Y:S05]  /*1f7b0*/  BSYNC B1 ;  /* 0x0000000000017941 */ /* 0x000fea0003800000 */
.L_x_10104:
[----:B------:R-:W-:Y:S04]  /*1f7c0*/  BSSY B1, `(.L_x_10106) ;  /* 0x000004e000017945 */ /* 0x000fe80003800000 */
[----:B------:R-:W-:Y:S05]  /*1f7d0*/  @!P6 BRA `(.L_x_10107) ;  /* 0x000000040030e947 */ /* 0x000fea0003800000 */
[----:B------:R-:W2:Y:S01]  /*1f7e0*/  LDL R7, [R1+0x8] ;  /* 0x0000080001077983 */ /* 0x000ea20000100800 */
        /* <DEDUP_REMOVED lines=8> */
.L_x_10340:
[----:B------:R-:W-:Y:S05]  /*1f870*/  BSYNC B2 ;  /* 0x0000000000027941 */ /* 0x000fea0003800000 */
.L_x_10108:
        /* <DEDUP_REMOVED lines=9> */
.L_x_10111:
[----:B------:R-:W-:Y:S05]  /*1f910*/  BSYNC B2 ;  /* 0x0000000000027941 */ /* 0x000fea0003800000 */
.L_x_10110:
        /* <DEDUP_REMOVED lines=12> */
.L_x_10112:
        /* <DEDUP_REMOVED lines=13> */
.L_x_10341:
[----:B------:R-:W-:Y:S05]  /*1fab0*/  BSYNC B2 ;  /* 0x0000000000027941 */ /* 0x000fea0003800000 */
.L_x_10113:
        /* <DEDUP_REMOVED lines=11> */
.L_x_10116:
[----:B------:R-:W-:Y:S05]  /*1fb70*/  BSYNC B2 ;  /* 0x0000000000027941 */ /* 0x000fea0003800000 */
.L_x_10115:
        /* <DEDUP_REMOVED lines=8> */
.L_x_10117:
        /* <DEDUP_REMOVED lines=10> */
.L_x_10107:
[----:B------:R-:W-:Y:S05]  /*1fca0*/  BSYNC B1 ;  /* 0x0000000000017941 */ /* 0x000fea0003800000 */
.L_x_10106:
[----:B------:R-:W2:Y:S01]  /*1fcb0*/  LDL.LU R7, [R1+0x8] ;  /* 0x0000080001077983 */ /* 0x000ea20000300800 */
[----:B------:R-:W-:Y:S01]  /*1fcc0*/  VIADD R37, R37, 0x1 ;  /* 0x0000000125257836 */ /* 0x000fe20000000000 */
[----:B------:R-:W-:Y:S01]  /*1fcd0*/  PLOP3.LUT P0, PT, PT, PT, PT, 0x8, 0x0 ;  /* 0x000000000000781c */ /* 0x000fe20003f0e170 */
[----:B------:R-:W-:-:S03]  /*1fce0*/  VIADD R4, R4, 0xfffffffe ;  /* 0xfffffffe04047836 */ /* 0x000fc60000000000 */
[C---:B------:R-:W-:Y:S02]  /*1fcf0*/  ISETP.NE.AND P1, PT, R37.reuse, 0x2, PT ;  /* 0x000000022500780c */ /* 0x040fe40003f25270 */
[----:B------:R-:W-:Y:S02]  /*1fd00*/  ISETP.GE.AND P2, PT, R4, R5, PT ;  /* 0x000000050400720c */ /* 0x000fe40003f46270 */
[----:B0-----:R-:W-:Y:S02]  /*1fd10*/  SEL R6, RZ, 0x1, P1 ;  /* 0x00000001ff067807 */ /* 0x001fe40000800000 */
[----:B------:R-:W-:Y:S02]  /*1fd20*/  SEL R37, R37, RZ, P1 ;  /* 0x000000ff25257207 */ /* 0x000fe40000800000 */
[----:B--2---:R-:W-:-:S05]  /*1fd30*/  LOP3.LUT R7, R7, R6, RZ, 0x3c, !PT ;  /* 0x0000000607077212 */ /* 0x004fca00078e3cff */
[----:B------:R0:W-:Y:S02]  /*1fd40*/  STL [R1+0x8], R7 ;  /* 0x0000080701007387 */ /* 0x0001e40000100800 */
[----:B------:R-:W-:Y:S05]  /*1fd50*/  @!P2 BRA `(.L_x_10100) ;  /* 0x000000040064a947 */ /* 0x000fea0003800000 */
.L_x_10130:
        /* <DEDUP_REMOVED lines=12> */
.L_x_10342:
[----:B------:R-:W-:Y:S05]  /*1fe20*/  BSYNC B2 ;  /* 0x0000000000027941 */ /* 0x000fea0003800000 */
.L_x_10120:
[----:B------:R-:W-:Y:S04]  /*1fe30*/  BSSY B2, `(.L_x_10122) ;  /* 0x0000009000027945 */ /* 0x000fe80003800000 */
[----:B------:R-:W-:Y:S05]  /*1fe40*/  @P2 BRA `(.L_x_10123) ;  /* 0x00000000001c2947 */ /* 0x000fea0003800000 */
[----:B------:R-:W1:Y:S02]  /*1fe50*/  S2R R8, SR_TID.X ;  /* 0x0000000000087919 */ /* 0x000e640000002100 */
[----:B-1----:R-:W-:Y:S02]  /*1fe60*/  LOP3.LUT R9, R8, 0x1f, RZ, 0xc0, !PT ;  /* 0x0000001f08097812 */ /* 0x002fe400078ec0ff */
[----:B------:R-:W-:Y:S02]  /*1fe70*/  MOV R8, 0x5000 ;  /* 0x0000500000087802 */ /* 0x000fe40000000f00 */
[----:B------:R-:W-:Y:S02]  /*1fe80*/  ISETP.NE.AND P1, PT, R9, RZ, PT ;  /* 0x000000ff0900720c */ /* 0x000fe40003f25270 */
[----:B------:R1:W-:Y:S11]  /*1fe90*/  SYNCS.ARRIVE.TRANS64 RZ, [R6+URZ+0x22890], R8 ;  /* 0x0228900806ff79a7 */ /* 0x0003f6000800003f */
[----:B-1----:R-:W-:Y:S05]  /*1fea0*/  @!P1 BRA `(.L_x_10123) ;  /* 0x0000000000049947 */ /* 0x002fea0003800000 */
[----:B------:R-:W-:Y:S01]  /*1feb0*/  BPT.TRAP 0x1 ;  /* 0x000000040000795c */ /* 0x000fe20000300000 */
.L_x_10123:
[----:B------:R-:W-:Y:S05]  /*1fec0*/  BSYNC B2 ;  /* 0x0000000000027941 */ /* 0x000fea0003800000 */
.L_x_10122:
        /* <DEDUP_REMOVED lines=11> */
.L_x_10124:
        /* <DEDUP_REMOVED lines=13> */
.L_x_10343:
[----:B------:R-:W-:Y:S05]  /*20050*/  BSYNC B2 ;  /* 0x0000000000027941 */ /* 0x000fea0003800000 */
.L_x_10125:
[----:B------:R-:W-:Y:S01]  /*20060*/  BSSY B2, `(.L_x_10127) ;  /* 0x000000b000027945 */ /* 0x000fe20003800000 */
[----:B------:R-:W-:Y:S01]  /*20070*/  IMAD.MOV.U32 R10, RZ, RZ, 0x0 ;  /* 0x00000000ff0a7424 */ /* 0x000fe200078e00ff */
[----:B------:R-:W-:Y:S02]  /*20080*/  MOV R11, 0x12f00000 ;  /* 0x12f00000000b7802 */ /* 0x000fe40000000f00 */
[----:B------:R-:W-:Y:S05]  /*20090*/  @P2 BRA `(.L_x_10128) ;  /* 0x00000000001c2947 */ /* 0x000fea0003800000 */
[----:B------:R-:W2:Y:S01]  /*200a0*/  S2R R13, SR_TID.X ;  /* 0x00000000000d7919 */ /* 0x000ea20000002100 */
[----:B01----:R-:W-:-:S04]  /*200b0*/  IMAD.MOV.U32 R7, RZ, RZ, 0x5000 ;  /* 0x00005000ff077424 */ /* 0x003fc800078e00ff */
[----:B------:R3:W-:Y:S01]  /*200c0*/  SYNCS.ARRIVE.TRANS64 RZ, [R6+URZ+0x228b0], R7 ;  /* 0x0228b00706ff79a7 */ /* 0x0007e2000800003f */
[----:B--2---:R-:W-:-:S04]  /*200d0*/  LOP3.LUT R13, R13, 0x1f, RZ, 0xc0, !PT ;  /* 0x0000001f0d0d7812 */ /* 0x004fc800078ec0ff */
[----:B------:R-:W-:-:S13]  /*200e0*/  ISETP.NE.AND P1, PT, R13, RZ, PT ;  /* 0x000000ff0d00720c */ /* 0x000fda0003f25270 */
[----:B---3--:R-:W-:Y:S05]  /*200f0*/  @!P1 BRA `(.L_x_10128) ;  /* 0x0000000000049947 */ /* 0x008fea0003800000 */
[----:B------:R-:W-:Y:S01]  /*20100*/  BPT.TRAP 0x1 ;  /* 0x000000040000795c */ /* 0x000fe20000300000 */
.L_x_10128:
[----:B------:R-:W-:Y:S05]  /*20110*/  BSYNC B2 ;  /* 0x0000000000027941 */ /* 0x000fea0003800000 */
.L_x_10127:
        /* <DEDUP_REMOVED lines=8> */
.L_x_10129:
        /* <DEDUP_REMOVED lines=10> */
.L_x_10119:
[----:B------:R-:W-:Y:S05]  /*20240*/  BSYNC B1 ;  /* 0x0000000000017941 */ /* 0x000fea0003800000 */
.L_x_10118:
        /* <DEDUP_REMOVED lines=10> */
.L_x_10100:
[----:B------:R-:W-:Y:S05]  /*202f0*/  BSYNC B0 ;  /* 0x0000000000007941 */ /* 0x000fea0003800000 */
.L_x_10099:
[----:B------:R-:W2:Y:S01]  /*20300*/  LDC R0, c[0x0][0x448] ;  /* 0x00011200ff007b82 */ /* 0x000ea20000000800 */
[----:B------:R-:W-:Y:S01]  /*20310*/  LEA R3, R17, 0x7f, 0x7 ;  /* 0x0000007f11037811 */ /* 0x000fe200078e38ff */
[----:B------:R-:W-:Y:S06]  /*20320*/  @!P0 WARPSYNC.ALL ;  /* 0x0000000000008948 */ /* 0x000fec0003800000 */
[----:B------:R-:W-:Y:S01]  /*20330*/  @!P0 BAR.SYNC.DEFER_BLOCKING 0xc, 0x180 ;  /* 0x0306000000008b1d */ /* 0x000fe20000010000 */
[----:B--2---:R-:W-:-:S13]  /*20340*/  ISETP.NE.AND P1, PT, R0, 0x1, PT ;  /* 0x000000010000780c */ /* 0x004fda0003f25270 */
[----:B------:R-:W2:Y:S08]  /*20350*/  @P1 LDC R4, c[0x0][0x44c] ;  /* 0x00011300ff041b82 */ /* 0x000eb00000000800 */
[----:B------:R-:W3:Y:S01]  /*20360*/  @P1 LDC R0, c[0x0][0x450] ;  /* 0x00011400ff001b82 */ /* 0x000ee20000000800 */
[----:B--2---:R-:W-:-:S05]  /*20370*/  @P1 IMAD.HI.U32 R4, R3, R4, RZ ;  /* 0x0000000403041227 */ /* 0x004fca00078e00ff */
[----:B---3--:R-:W-:-:S05]  /*20380*/  @P1 SHF.R.U32.HI R3, RZ, R0, R4 ;  /* 0x00000000ff031219 */ /* 0x008fca0000011604 */
[----:B------:R-:W-:-:S04]  /*20390*/  IMAD.IADD R0, R2, 0x1, R3 ;  /* 0x0000000102007824 */ /* 0x000fc800078e0203 */
[----:B------:R-:W-:-:S05]  /*203a0*/  IMAD.HI R0, R0, 0x66666667, RZ ;  /* 0x6666666700007827 */ /* 0x000fca00078e02ff */
[----:B------:R-:W-:-:S04]  /*203b0*/  SHF.R.U32.HI R2, RZ, 0x1f, R0 ;  /* 0x0000001fff027819 */ /* 0x000fc80000011600 */
[----:B------:R-:W-:-:S04]  /*203c0*/  LEA.HI.SX32 R2, R0, R2, 0x1a ;  /* 0x0000000200027211 */ /* 0x000fc800078fd2ff */
[----:B------:R-:W-:-:S04]  /*203d0*/  VIMNMX R36, R36, R2, PT ;  /* 0x0000000224247248 */ /* 0x000fc80003fe0100 */
        /* <DEDUP_REMOVED lines=9> */
[----:B------:R-:W2:Y:S01]  /*20470*/  FLO.U32 R0, UR4 ;  /* 0x0000000400007d00 */ /* 0x000ea200080e0000 */
[----:B------:R-:W-:Y:S01]  /*20480*/  ULDC.64 UR6, c[0x0][0x208] ;  /* 0x0000820000067ab9 */ /* 0x000fe20000000a00 */
[----:B--2---:R-:W-:-:S06]  /*20490*/  ISETP.EQ.U32.AND P0, PT, R0, R5, PT ;  /* 0x000000050000720c */ /* 0x004fcc0003f02070 */
[----:B------:R-:W3:Y:S07]  /*204a0*/  POPC R5, UR4 ;  /* 0x0000000400057d09 */ /* 0x000eee0008000000 */
[----:B---3--:R-:W2:Y:S01]  /*204b0*/  @P0 ATOMG.E.ADD.STRONG.GPU PT, R3, desc[UR6][R2.64], R5 ;  /* 0x00000005020309a8 */ /* 0x008ea200081ee1c6 */
[----:B------:R-:W3:Y:S02]  /*204c0*/  S2R R4, SR_LTMASK ;  /* 0x0000000000047919 */ /* 0x000ee40000003900 */
[----:B---3--:R-:W-:-:S04]  /*204d0*/  LOP3.LUT R4, R4, UR4, RZ, 0xc0, !PT ;  /* 0x0000000404047c12 */ /* 0x008fc8000f8ec0ff */
[----:B01----:R-:W0:Y:S01]  /*204e0*/  POPC R7, R4 ;  /* 0x0000000400077309 */ /* 0x003e220000000000 */
[----:B--2---:R-:W0:Y:S02]  /*204f0*/  SHFL.IDX PT, R0, R3, R0, 0x1f ;  /* 0x00001f0003007589 */ /* 0x004e2400000e0000 */
[----:B0-----:R-:W-:Y:S01]  /*20500*/  IADD3 R16, R0, UR37, R7 ;  /* 0x0000002500107c10 */ /* 0x001fe2000fffe007 */
[----:B------:R-:W-:Y:S06]  /*20510*/  BRA `(.L_x_10132) ;  /* 0x0000004c00407947 */ /* 0x000fec0003800000 */
.L_x_10131:
        /* <DEDUP_REMOVED lines=20> */
.L_x_10134:
[----:B------:R-:W-:Y:S05]  /*20660*/  BSYNC B6 ;  /* 0x0000000000067941 */ /* 0x000fea0003800000 */
.L_x_10133:
        /* <DEDUP_REMOVED lines=22> */
.L_x_10136:
[----:B------:R-:W-:Y:S05]  /*207d0*/  BSYNC B6 ;  /* 0x0000000000067941 */ /* 0x000fea0003800000 */
.L_x_10135:
        /* <DEDUP_REMOVED lines=20> */
.L_x_10138:
[----:B------:R-:W-:Y:S05]  /*20920*/  BSYNC B6 ;  /* 0x0000000000067941 */ /* 0x000fea0003800000 */
.L_x_10137:
        /* <DEDUP_REMOVED lines=19> */
.L_x_10140:
[----:B------:R-:W-:Y:S05]  /*20a60*/  BSYNC B6 ;  /* 0x0000000000067941 */ /* 0x000fea0003800000 */
.L_x_10139:
[----:B------:R2:W3:Y:S01]  /*20a70*/  LDL R21, [R1] ;  /* 0x0000000001157983 */ /* 0x0004e20000100800 */
[----:B------:R-:W-:Y:S01]  /*20a80*/  ULDC.64 UR4, c[0x0][0x9f8] ;  /* 0x00027e0000047ab9 */ /* 0x000fe20000000a00 */
[----:B------:R-:W-:Y:S01]  /*20a90*/  ULDC.64 UR6, c[0x0][0x208] ;  /* 0x0000820000067ab9 */ /* 0x000fe20000000a00 */
[----:B------:R-:W-:Y:S01]  /*20aa0*/  ISETP.NE.U32.AND P0, PT, RZ, UR4, PT ;  /* 0x00000004ff007c0c */ /* 0x000fe2000bf05070 */
[----:B------:R-:W4:Y:S01]  /*20ab0*/  LDL R31, [R1+0x10] ;  /* 0x00001000011f7983 */ /* 0x000f220000100800 */
[----:B------:R-:W2:Y:S02]  /*20ac0*/  LDC R14, c[0x0][0x430] ;  /* 0x00010c00ff0e7b82 */ /* 0x000ea40000000800 */
[----:B------:R-:W-:-:S13]  /*20ad0*/  ISETP.NE.AND.EX P0, PT, RZ, UR5, PT, P0 ;  /* 0x00000005ff007c0c */ /* 0x000fda000bf05300 */
[----:B------:R-:W-:-:S04]  /*20ae0*/  @P0 IADD3 R2, P1, R27, UR4, RZ ;  /* 0x000000041b020c10 */ /* 0x000fc8000ff3e0ff */
[----:B------:R-:W-:Y:S01]  /*20af0*/  @P0 IADD3.X R3, R29, UR5, RZ, P1, !PT ;  /* 0x000000051d030c10 */ /* 0x000fe20008ffe4ff */
[----:B------:R-:W0:Y:S01]  /*20b00*/  S2R R20, SR_TID.X ;  /* 0x0000000000147919 */ /* 0x000e220000002100 */
[----:B------:R-:W1:Y:S03]  /*20b10*/  S2R R0, SR_TID.X ;  /* 0x0000000000007919 */ /* 0x000e660000002100 */
[----:B---3--:R-:W3:Y:S01]  /*20b20*/  @P0 LDG.E R21, desc[UR6][R2.64] ;  /* 0x0000000602150981 */ /* 0x008ee2000c1e1900 */
[----:B0-----:R-:W-:Y:S01]  /*20b30*/  LOP3.LUT R20, R20, 0x7f, RZ, 0xc0, !PT ;  /* 0x0000007f14147812 */ /* 0x001fe200078ec0ff */
[----:B-1----:R-:W-:-:S03]  /*20b40*/  IMAD.SHL.U32 R0, R0, 0x10, RZ ;  /* 0x0000001000007824 */ /* 0x002fc600078e00ff */
[----:B------:R-:W-:-:S04]  /*20b50*/  SHF.R.U32.HI R20, RZ, 0x3, R20 ;  /* 0x00000003ff147819 */ /* 0x000fc80000011614 */
[----:B------:R-:W-:Y:S02]  /*20b60*/  LOP3.LUT R0, R20, 0x70, R0, 0xf8, !PT ;  /* 0x0000007014007812 */ /* 0x000fe400078ef800 */
[----:B------:R-:W0:Y:S01]  /*20b70*/  S2R R20, SR_TID.X ;  /* 0x0000000000147919 */ /* 0x000e220000002100 */
[----:B------:R-:W-:-:S04]  /*20b80*/  IMAD.MOV.U32 R7, RZ, RZ, 0xa0 ;  /* 0x000000a0ff077424 */ /* 0x000fc800078e00ff */
[----:B------:R-:W-:-:S04]  /*20b90*/  IMAD R7, R36, R7, -0xa0 ;  /* 0xffffff6024077424 */ /* 0x000fc800078e0207 */
[----:B------:R-:W-:-:S04]  /*20ba0*/  IMAD.IADD R0, R0, 0x1, R7 ;  /* 0x0000000100007824 */ /* 0x000fc800078e0207 */
[C---:B----4-:R-:W-:Y:S01]  /*20bb0*/  IMAD.IADD R10, R0.reuse, 0x1, R31 ;  /* 0x00000001000a7824 */ /* 0x050fe200078e021f */
[----:B------:R-:W-:Y:S02]  /*20bc0*/  ISETP.GE.AND P1, PT, R0, R30, PT ;  /* 0x0000001e0000720c */ /* 0x000fe40003f26270 */
[C---:B0-----:R-:W-:Y:S02]  /*20bd0*/  LOP3.LUT R5, R20.reuse, 0x7f, RZ, 0xc0, !PT ;  /* 0x0000007f14057812 */ /* 0x041fe400078ec0ff */
[----:B------:R-:W-:Y:S02]  /*20be0*/  SHF.L.U32 R20, R20, 0x4, RZ ;  /* 0x0000000414147819 */ /* 0x000fe400000006ff */
[----:B------:R-:W-:-:S04]  /*20bf0*/  SHF.R.U32.HI R6, RZ, 0x3, R5 ;  /* 0x00000003ff067819 */ /* 0x000fc80000011605 */
[----:B------:R-:W-:-:S04]  /*20c00*/  LOP3.LUT R20, R6, 0x70, R20, 0xf8, !PT ;  /* 0x0000007006147812 */ /* 0x000fc800078ef814 */
[----:B------:R-:W-:-:S05]  /*20c10*/  LOP3.LUT R20, R20, 0x80, RZ, 0xfc, !PT ;  /* 0x0000008014147812 */ /* 0x000fca00078efcff */
[----:B------:R-:W-:Y:S02]  /*20c20*/  IMAD.IADD R7, R20, 0x1, R7 ;  /* 0x0000000114077824 */ /* 0x000fe400078e0207 */
[----:B------:R-:W-:Y:S02]  /*20c30*/  IMAD.MOV.U32 R6, RZ, RZ, R10 ;  /* 0x000000ffff067224 */ /* 0x000fe400078e000a */
[----:B------:R-:W-:-:S04]  /*20c40*/  IMAD.IADD R11, R7, 0x1, R31 ;  /* 0x00000001070b7824 */ /* 0x000fc800078e021f */
[----:B------:R-:W-:Y:S01]  /*20c50*/  IMAD.MOV.U32 R0, RZ, RZ, R11 ;  /* 0x000000ffff007224 */ /* 0x000fe200078e000b */
[----:B------:R-:W-:Y:S01]  /*20c60*/  LOP3.LUT R22, R22, 0xfffffffd, RZ, 0xc0, !PT ;  /* 0xfffffffd16167812 */ /* 0x000fe200078ec0ff */
[----:B------:R-:W-:Y:S01]  /*20c70*/  UMOV UR4, 0xffffffff ;  /* 0xffffffff00047882 */ /* 0x000fe20000000000 */
[----:B---3--:R0:W-:Y:S01]  /*20c80*/  @P0 STL [R1], R21 ;  /* 0x0000001501000387 */ /* 0x0081e20000100800 */
[----:B--2---:R-:W-:-:S13]  /*20c90*/  ISETP.NE.AND P0, PT, R14, 0x1, PT ;  /* 0x000000010e00780c */ /* 0x004fda0003f05270 */
[----:B------:R-:W1:Y:S08]  /*20ca0*/  @P0 LDC R2, c[0x0][0x434] ;  /* 0x00010d00ff020b82 */ /* 0x000e700000000800 */
[----:B------:R-:W2:Y:S08]  /*20cb0*/  @P0 LDC R3, c[0x0][0x438] ;  /* 0x00010e00ff030b82 */ /* 0x000eb00000000800 */
[----:B------:R-:W3:Y:S08]  /*20cc0*/  @P0 LDC R4, c[0x0][0x434] ;  /* 0x00010d00ff040b82 */ /* 0x000ef00000000800 */
[----:B------:R-:W4:Y:S01]  /*20cd0*/  @P0 LDC R5, c[0x0][0x438] ;  /* 0x00010e00ff050b82 */ /* 0x000f220000000800 */
[----:B-1----:R-:W-:-:S05]  /*20ce0*/  @P0 IMAD.HI.U32 R2, R10, R2, RZ ;  /* 0x000000020a020227 */ /* 0x002fca00078e00ff */
[----:B--2---:R-:W-:Y:S01]  /*20cf0*/  @P0 SHF.R.U32.HI R6, RZ, R3, R2 ;  /* 0x00000003ff060219 */ /* 0x004fe20000011602 */
[----:B---3--:R-:W-:-:S05]  /*20d00*/  @P0 IMAD.HI.U32 R2, R11, R4, RZ ;  /* 0x000000040b020227 */ /* 0x008fca00078e00ff */
[----:B----4-:R-:W-:Y:S02]  /*20d10*/  @P0 SHF.R.U32.HI R0, RZ, R5, R2 ;  /* 0x00000005ff000219 */ /* 0x010fe40000011602 */
[----:B------:R-:W1:Y:S01]  /*20d20*/  @!P1 LDC.64 R2, c[0x0][0x428] ;  /* 0x00010a00ff029b82 */ /* 0x000e620000000a00 */
[----:B------:R-:W-:-:S07]  /*20d30*/  ISETP.GE.AND P0, PT, R7, R30, PT ;  /* 0x0000001e0700720c */ /* 0x000fce0003f06270 */
[----:B------:R-:W2:Y:S01]  /*20d40*/  @!P1 LDC.64 R4, c[0x0][0x418] ;  /* 0x00010600ff049b82 */ /* 0x000ea20000000a00 */
[--C-:B------:R-:W-:Y:S02]  /*20d50*/  @!P1 SHF.R.S32.HI R7, RZ, 0x1f, R6.reuse ;  /* 0x0000001fff079819 */ /* 0x100fe40000011406 */
[----:B------:R-:W-:Y:S02]  /*20d60*/  SHF.R.S32.HI R15, RZ, 0x1f, R21 ;  /* 0x0000001fff0f7819 */ /* 0x000fe40000011415 */
[----:B------:R-:W-:Y:S01]  /*20d70*/  ISETP.GT.U32.OR P0, PT, R20, 0x9f, P0 ;  /* 0x0000009f1400780c */ /* 0x000fe20000704470 */
[-C--:B-1----:R-:W-:Y:S02]  /*20d80*/  @!P1 IMAD.WIDE.U32 R8, R21, R2.reuse, R6 ;  /* 0x0000000215089225 */ /* 0x082fe400078e0006 */
[----:B------:R-:W1:Y:S02]  /*20d90*/  LDC R7, c[0x0][0x2f4] ;  /* 0x0000bd00ff077b82 */ /* 0x000e640000000800 */
[----:B------:R-:W-:-:S04]  /*20da0*/  @!P1 IMAD R2, R15, R2, RZ ;  /* 0x000000020f029224 */ /* 0x000fc800078e02ff */
[----:B------:R-:W-:Y:S01]  /*20db0*/  @!P1 IMAD R2, R21, R3, R2 ;  /* 0x0000000315029224 */ /* 0x000fe200078e0202 */
[----:B--2---:R-:W-:-:S04]  /*20dc0*/  @!P1 LEA R12, P2, R8, R4, 0x2 ;  /* 0x00000004080c9211 */ /* 0x004fc800078410ff */
[----:B------:R-:W-:-:S04]  /*20dd0*/  @!P1 IADD3 R2, R9, R2, RZ ;  /* 0x0000000209029210 */ /* 0x000fc80007ffe0ff */
[----:B------:R-:W-:Y:S02]  /*20de0*/  @!P1 LEA.HI.X R13, R8, R5, R2, 0x2, P2 ;  /* 0x00000005080d9211 */ /* 0x000fe400010f1402 */
[----:B------:R-:W2:Y:S01]  /*20df0*/  @!P0 LDC.64 R2, c[0x0][0x428] ;  /* 0x00010a00ff028b82 */ /* 0x000ea20000000a00 */
[----:B------:R-:W-:Y:S01]  /*20e00*/  IMAD.MOV R8, RZ, RZ, -R6 ;  /* 0x000000ffff087224 */ /* 0x000fe200078e0a06 */
[----:B------:R-:W-:Y:S01]  /*20e10*/  @!P0 SHF.R.S32.HI R5, RZ, 0x1f, R0 ;  /* 0x0000001fff058819 */ /* 0x000fe20000011400 */
[----:B--2---:R-:W-:-:S04]  /*20e20*/  @!P0 IMAD R4, R15, R2, RZ ;  /* 0x000000020f048224 */ /* 0x004fc800078e02ff */
[----:B------:R-:W-:Y:S02]  /*20e30*/  @!P0 IMAD R6, R21, R3, R4 ;  /* 0x0000000315068224 */ /* 0x000fe400078e0204 */
[----:B------:R-:W-:-:S04]  /*20e40*/  @!P0 IMAD.MOV.U32 R4, RZ, RZ, R0 ;  /* 0x000000ffff048224 */ /* 0x000fc800078e0000 */
[----:B------:R-:W-:Y:S02]  /*20e50*/  @!P0 IMAD.WIDE.U32 R4, R21, R2, R4 ;  /* 0x0000000215048225 */ /* 0x000fe400078e0004 */
[----:B------:R-:W2:Y:S02]  /*20e60*/  @!P0 LDC.64 R2, c[0x0][0x418] ;  /* 0x00010600ff028b82 */ /* 0x000ea40000000a00 */
[----:B------:R-:W-:Y:S01]  /*20e70*/  @!P0 IMAD.IADD R5, R6, 0x1, R5 ;  /* 0x0000000106058824 */ /* 0x000fe200078e0205 */
[----:B------:R0:W-:Y:S01]  /*20e80*/  STL [R1+0x14], R15 ;  /* 0x0000140f01007387 */ /* 0x0001e20000100800 */
[----:B--2---:R-:W-:-:S04]  /*20e90*/  @!P0 LEA R2, P2, R4, R2, 0x2 ;  /* 0x0000000204028211 */ /* 0x004fc800078410ff */
[----:B------:R-:W-:Y:S02]  /*20ea0*/  @!P0 LEA.HI.X R3, R4, R3, R5, 0x2, P2 ;  /* 0x0000000304038211 */ /* 0x000fe400010f1405 */
[----:B------:R-:W-:-:S06]  /*20eb0*/  CS2R R4, SRZ ;  /* 0x0000000000047805 */ /* 0x000fcc000001ff00 */
[----:B------:R0:W5:Y:S01]  /*20ec0*/  @!P1 LDG.E R4, desc[UR6][R12.64] ;  /* 0x000000060c049981 */ /* 0x000162000c1e1900 */
[----:B------:R-:W-:Y:S01]  /*20ed0*/  ISETP.GT.U32.AND P1, PT, R20, 0x9f, PT ;  /* 0x0000009f1400780c */ /* 0x000fe20003f24070 */
[----:B------:R-:W-:Y:S01]  /*20ee0*/  IMAD.MOV R9, RZ, RZ, -R0 ;  /* 0x000000ffff097224 */ /* 0x000fe200078e0a00 */
[----:B------:R-:W-:Y:S01]  /*20ef0*/  MOV R0, UR40 ;  /* 0x0000002800007c02 */ /* 0x000fe20008000f00 */
[----:B------:R0:W5:Y:S01]  /*20f00*/  @!P0 LDG.E R5, desc[UR6][R2.64] ;  /* 0x0000000602058981 */ /* 0x000162000c1e1900 */
[----:B-1----:R-:W-:Y:S02]  /*20f10*/  ISETP.GE.AND P0, PT, R35, R7, PT ;  /* 0x000000072300720c */ /* 0x002fe40003f06270 */
[----:B------:R-:W-:-:S07]  /*20f20*/  ISETP.NE.AND P3, PT, R0, 0x3, PT ;  /* 0x000000030000780c */ /* 0x000fce0003f65270 */
[----:B------:R-:W-:-:S04]  /*20f30*/  @P1 LOP3.LUT R22, R22, 0x2, RZ, 0xfc, !PT ;  /* 0x0000000216161812 */ /* 0x000fc800078efcff */
[----:B------:R-:W-:-:S04]  /*20f40*/  LOP3.LUT R22, R22, 0xfffffffb, RZ, 0xc0, !PT ;  /* 0xfffffffb16167812 */ /* 0x000fc800078ec0ff */
[----:B------:R-:W-:-:S04]  /*20f50*/  LOP3.LUT R22, R22, 0xfffffffe, RZ, 0xc0, !PT ;  /* 0xfffffffe16167812 */ /* 0x000fc800078ec0ff */
[----:B------:R-:W-:Y:S01]  /*20f60*/  @P0 LOP3.LUT R22, R22, 0x1, RZ, 0xfc, !PT ;  /* 0x0000000116160812 */ /* 0x000fe200078efcff */
[C---:B------:R-:W-:Y:S02]  /*20f70*/  IMAD R8, R14.reuse, R8, R10 ;  /* 0x000000080e087224 */ /* 0x040fe400078e020a */
[----:B------:R-:W-:Y:S01]  /*20f80*/  IMAD R9, R14, R9, R11 ;  /* 0x000000090e097224 */ /* 0x000fe200078e020b */
[----:B------:R-:W-:Y:S01]  /*20f90*/  @P3 LOP3.LUT R22, R22, 0x4, RZ, 0xfc, !PT ;  /* 0x0000000416163812 */ /* 0x000fe200078efcff */
[----:B0-----:R-:W-:Y:S06]  /*20fa0*/  BRA.DIV UR4, `(.L_x_10141) ;  /* 0x0000008204587947 */ /* 0x001fec000b800000 */
.L_x_10346:
[----:B------:R-:W-:Y:S01]  /*20fb0*/  SHF.R.S32.HI R0, RZ, 0x1f, R18 ;  /* 0x0000001fff007819 */ /* 0x000fe20000011412 */
[----:B------:R-:W-:-:S04]  /*20fc0*/  VIADD R7, R36, 0xffffffff ;  /* 0xffffffff24077836 */ /* 0x000fc80000000000 */
[----:B------:R0:W-:Y:S01]  /*20fd0*/  STL [R1+0xc], R0 ;  /* 0x00000c0001007387 */ /* 0x0001e20000100800 */
[----:B------:R-:W-:Y:S05]  /*20fe0*/  @!P3 BRA `(.L_x_10142) ;  /* 0x000000000004b947 */ /* 0x000fea0003800000 */
[----:B------:R-:W-:Y:S01]  /*20ff0*/  BPT.TRAP 0x1 ;  /* 0x000000040000795c */ /* 0x000fe20000300000 */
.L_x_10142:
        /* <DEDUP_REMOVED lines=9> */
.L_x_10347:
[----:B------:R-:W-:Y:S05]  /*21090*/  BSYNC B0 ;  /* 0x0000000000007941 */ /* 0x000fea0003800000 */
.L_x_10143:
        /* <DEDUP_REMOVED lines=15> */
[----:B------:R-:W-:-:S05]  /*21190*/  SHF.R.U32.HI R14, RZ, 0x3, R14 ;  /* 0x00000003ff0e7819 */ /* 0x000fca000001160e */
[----:B------:R-:W-:-:S05]  /*211a0*/  IMAD.IADD R7, R7, 0x1, -R14 ;  /* 0x0000000107077824 */ /* 0x000fca00078e0a0e */
[----:B------:R-:W-:-:S13]  /*211b0*/  ISETP.GE.AND P2, PT, R7, 0x1, PT ;  /* 0x000000010700780c */ /* 0x000fda0003f46270 */
[----:B------:R-:W-:Y:S01]  /*211c0*/  @P2 LOP3.LUT R22, R22, 0x40, RZ, 0xfc, !PT ;  /* 0x0000004016162812 */ /* 0x000fe200078efcff */
[----:B--2---:R-:W-:-:S04]  /*211d0*/  IMAD R0, R0, UR4, RZ ;  /* 0x0000000400007c24 */ /* 0x004fc8000f8e02ff */
[----:B------:R-:W-:-:S04]  /*211e0*/  IMAD R0, R8, UR5, R0 ;  /* 0x0000000508007c24 */ /* 0x000fc8000f8e0200 */
[----:B------:R-:W-:Y:S02]  /*211f0*/  IMAD.IADD R3, R3, 0x1, R0 ;  /* 0x0000000103037824 */ /* 0x000fe400078e0200 */
[----:B------:R-:W-:Y:S02]  /*21200*/  IMAD R0, R11, UR6, RZ ;  /* 0x000000060b007c24 */ /* 0x000fe4000f8e02ff */
[----:B0-----:R-:W0:Y:S01]  /*21210*/  LDC R11, c[0x0][0x2f4] ;  /* 0x0000bd00ff0b7b82 */ /* 0x001e220000000800 */
        /* <DEDUP_REMOVED lines=10> */
[----:B0-----:R-:W-:Y:S01]  /*212c0*/  ISETP.GE.AND P0, PT, R35, R11, PT ;  /* 0x0000000b2300720c */ /* 0x001fe20003f06270 */
[----:B------:R0:W-:Y:S02]  /*212d0*/  STL [R1+0x28], R10 ;  /* 0x0000280a01007387 */ /* 0x0001e40000100800 */
[C---:B------:R-:W-:Y:S02]  /*212e0*/  IMAD R3, R9.reuse, UR5, R3 ;  /* 0x0000000509037c24 */ /* 0x040fe4000f8e0203 */
[----:B0-----:R-:W-:-:S05]  /*212f0*/  IMAD.WIDE.U32 R10, R9, UR4, RZ ;  /* 0x00000004090a7c25 */ /* 0x001fca000f8e00ff */
[----:B------:R-:W-:Y:S01]  /*21300*/  IADD3 R11, R11, R3, RZ ;  /* 0x000000030b0b7210 */ /* 0x000fe20007ffe0ff */
[----:B------:R-:W-:-:S04]  /*21310*/  IMAD R3, R29, UR6, RZ ;  /* 0x000000061d037c24 */ /* 0x000fc8000f8e02ff */
[C---:B------:R-:W-:Y:S02]  /*21320*/  IMAD R3, R5.reuse, UR7, R3 ;  /* 0x0000000705037c24 */ /* 0x040fe4000f8e0203 */
[----:B------:R-:W-:-:S04]  /*21330*/  IMAD.WIDE.U32 R10, R5, UR6, R10 ;  /* 0x00000006050a7c25 */ /* 0x000fc8000f8e000a */
        /* <DEDUP_REMOVED lines=8> */
[----:B------:R-:W-:Y:S01]  /*213c0*/  ULDC.64 UR4, c[0x0][0x208] ;  /* 0x0000820000047ab9 */ /* 0x000fe20000000a00 */
[C---:B------:R-:W-:Y:S02]  /*213d0*/  ISETP.GE.AND P2, PT, R7.reuse, 0x21, PT ;  /* 0x000000210700780c */ /* 0x040fe40003f46270 */
[----:B------:R-:W1:Y:S01]  /*213e0*/  SHFL.IDX PT, R21, R2, RZ, 0x181f ;  /* 0x00181fff02157589 */ /* 0x000e6200000e0000 */
[----:B------:R-:W-:Y:S02]  /*213f0*/  LOP3.LUT R22, R22, 0xffffffef, RZ, 0xc0, !PT ;  /* 0xffffffef16167812 */ /* 0x000fe400078ec0ff */
[C---:B------:R-:W-:Y:S01]  /*21400*/  ISETP.GE.AND P3, PT, R7.reuse, 0x91, PT ;  /* 0x000000910700780c */ /* 0x040fe20003f66270 */
[----:B------:R-:W2:Y:S01]  /*21410*/  SHFL.IDX PT, R11, R0, 0x1, 0x181f ;  /* 0x00381f00000b7f89 */ /* 0x000ea200000e0000 */
[C---:B------:R-:W-:Y:S02]  /*21420*/  ISETP.GE.AND P5, PT, R7.reuse, 0x31, PT ;  /* 0x000000310700780c */ /* 0x040fe40003fa6270 */
[----:B------:R-:W-:-:S02]  /*21430*/  ISETP.GE.AND P4, PT, R7, 0x61, PT ;  /* 0x000000610700780c */ /* 0x000fc40003f86270 */
[----:B0-----:R-:W-:Y:S01]  /*21440*/  IADD3 R12, P1, R35, R3, RZ ;  /* 0x00000003230c7210 */ /* 0x001fe20007f3e0ff */
[----:B------:R-:W-:-:S04]  /*21450*/  IMAD.IADD R3, R23, 0x1, R27 ;  /* 0x0000000117037824 */ /* 0x000fc800078e021b */
[----:B-1----:R-:W-:Y:S01]  /*21460*/  IMAD.X R13, RZ, RZ, R21, P1 ;  /* 0x000000ffff0d7224 */ /* 0x002fe200008e0615 */
[----:B------:R-:W-:Y:S01]  /*21470*/  ISETP.LT.OR P1, PT, R7, 0x1, P0 ;  /* 0x000000010700780c */ /* 0x000fe20000721670 */
[----:B------:R-:W0:-:S12]  /*21480*/  SHFL.IDX PT, R21, R2, 0x1, 0x181f ;  /* 0x00381f0002157f89 */ /* 0x000e1800000e0000 */
[----:B------:R2:W-:Y:S02]  /*21490*/  LDGSTS.E.BYPASS.LTC128B.128 [R3+0xa400], desc[UR4][R12.64], !P1 ;  /* 0x0a4000000c037fae */ /* 0x0005e4000c901d44 */
[----:B--2---:R-:W-:Y:S02]  /*214a0*/  IADD3 R12, P1, R35, R11, RZ ;  /* 0x0000000b230c7210 */ /* 0x004fe40007f3e0ff */
        /* <DEDUP_REMOVED lines=61> */
.L_x_10369:
[----:B------:R-:W-:Y:S01]  /*21880*/  ISETP.LT.OR P0, PT, R7, 0x91, P0 ;  /* 0x000000910700780c */ /* 0x000fe20000701670 */
[----:B------:R-:W-:Y:S01]  /*21890*/  ULDC.64 UR4, c[0x0][0x208] ;  /* 0x0000820000047ab9 */ /* 0x000fe20000000a00 */
        /* <DEDUP_REMOVED lines=8> */
.L_x_10146:
        /* <DEDUP_REMOVED lines=10> */
.L_x_10147:
[----:B------:R1:W-:Y:S01]  /*219c0*/  SYNCS.ARRIVE.TRANS64.A1T0 RZ, [R6+URZ+0x22870], RZ ;  /* 0x022870ff06ff79a7 */ /* 0x0003e2000810003f */
[----:B------:R-:W-:Y:S05]  /*219d0*/  @!P6 BRA `(.L_x_10148) ;  /* 0x000000000004e947 */ /* 0x000fea0003800000 */
[----:B------:R-:W-:Y:S01]  /*219e0*/  BPT.TRAP 0x1 ;  /* 0x000000040000795c */ /* 0x000fe20000300000 */
.L_x_10148:
[----:B------:R-:W2:Y:S01]  /*219f0*/  LDL R0, [R1+0x30] ;  /* 0x0000300001007983 */ /* 0x000ea20000100800 */
[----:B------:R-:W-:Y:S01]  /*21a00*/  BSSY B0, `(.L_x_10149) ;  /* 0x0000003000007945 */ /* 0x000fe20003800000 */
[----:B--2---:R-:W2:Y:S03]  /*21a10*/  SYNCS.PHASECHK.TRANS64.TRYWAIT P0, [R6+URZ+0x22840], R0 ;  /* 0x02284000060075a7 */ /* 0x004ea6000800017f */
[----:B--2---:R-:W-:Y:S05]  /*21a20*/  @!P0 BRA `(.L_x_10150) ;  /* 0x0000008400648947 */ /* 0x004fea0003800000 */
.L_x_10370:
[----:B------:R-:W-:Y:S05]  /*21a30*/  BSYNC B0 ;  /* 0x0000000000007941 */ /* 0x000fea0003800000 */
.L_x_10149:
        /* <DEDUP_REMOVED lines=12> */
[----:B------:R-:W-:-:S03]  /*21b00*/  ULDC.64 UR4, c[0x0][0x308] ;  /* 0x0000c20000047ab9 */ /* 0x000fc60000000a00 */
[----:B------:R-:W-:Y:S02]  /*21b10*/  IMAD.IADD R11, R11, 0x1, R0 ;  /* 0x000000010b0b7824 */ /* 0x000fe400078e0200 */
[----:B---3--:R-:W-:Y:S02]  /*21b20*/  IMAD R0, R12, UR6, RZ ;  /* 0x000000060c007c24 */ /* 0x008fe4000f8e02ff */
[C---:B------:R-:W-:Y:S01]  /*21b30*/  IMAD.WIDE.U32 R10, R8.reuse, UR6, R10 ;  /* 0x00000006080a7c25 */ /* 0x040fe2000f8e000a */
[----:B------:R-:W0:Y:S03]  /*21b40*/  LDC R12, c[0x0][0x2f4] ;  /* 0x0000bd00ff0c7b82 */ /* 0x000e260000000800 */
[----:B------:R-:W-:Y:S02]  /*21b50*/  IMAD R8, R8, UR7, R0 ;  /* 0x0000000708087c24 */ /* 0x000fe4000f8e0200 */
[----:B------:R-:W-:-:S02]  /*21b60*/  IMAD.IADD R5, R5, 0x1, R29 ;  /* 0x0000000105057824 */ /* 0x000fc400078e021d */
[----:B----4-:R-:W-:Y:S01]  /*21b70*/  IMAD R0, R7, UR6, RZ ;  /* 0x0000000607007c24 */ /* 0x010fe2000f8e02ff */
[----:B------:R-:W-:Y:S01]  /*21b80*/  IADD3 R11, R11, R8, RZ ;  /* 0x000000080b0b7210 */ /* 0x000fe20007ffe0ff */
[----:B------:R-:W-:-:S04]  /*21b90*/  IMAD.WIDE.U32 R4, R9, UR6, R4 ;  /* 0x0000000609047c25 */ /* 0x000fc8000f8e0004 */
[----:B------:R-:W-:Y:S01]  /*21ba0*/  IMAD R8, R9, UR7, R0 ;  /* 0x0000000709087c24 */ /* 0x000fe2000f8e0200 */
[----:B------:R-:W-:Y:S01]  /*21bb0*/  ULDC.64 UR6, c[0x0][0x2e8] ;  /* 0x0000ba0000067ab9 */ /* 0x000fe20000000a00 */
[----:B------:R-:W-:-:S04]  /*21bc0*/  IMAD.WIDE.U32 R10, R18, UR4, R10 ;  /* 0x00000004120a7c25 */ /* 0x000fc8000f8e000a */
[----:B-----5:R-:W-:Y:S01]  /*21bd0*/  IMAD R7, R2, UR4, RZ ;  /* 0x0000000402077c24 */ /* 0x020fe2000f8e02ff */
[----:B------:R-:W-:Y:S01]  /*21be0*/  IADD3 R2, P0, R10, UR6, RZ ;  /* 0x000000060a027c10 */ /* 0x000fe2000ff1e0ff */
[----:B------:R-:W-:Y:S02]  /*21bf0*/  IMAD.IADD R5, R5, 0x1, R8 ;  /* 0x0000000105057824 */ /* 0x000fe400078e0208 */
[C---:B------:R-:W-:Y:S01]  /*21c00*/  IMAD R7, R18.reuse, UR5, R7 ;  /* 0x0000000512077c24 */ /* 0x040fe2000f8e0207 */
[----:B0-----:R-:W-:Y:S01]  /*21c10*/  ISETP.GE.AND P3, PT, R35, R12, PT ;  /* 0x0000000c2300720c */ /* 0x001fe20003f66270 */
[----:B------:R-:W-:Y:S01]  /*21c20*/  IMAD.WIDE.U32 R8, R18, UR4, R4 ;  /* 0x0000000412087c25 */ /* 0x000fe2000f8e0004 */
[----:B------:R-:W-:Y:S02]  /*21c30*/  UMOV UR4, 0xffffffff ;  /* 0xffffffff00047882 */ /* 0x000fe40000000000 */
[----:B------:R-:W-:Y:S02]  /*21c40*/  IADD3.X R0, R11, UR7, R7, P0, !PT ;  /* 0x000000070b007c10 */ /* 0x000fe400087fe407 */
[----:B------:R-:W-:-:S04]  /*21c50*/  IADD3 R5, P0, R8, UR6, RZ ;  /* 0x0000000608057c10 */ /* 0x000fc8000ff1e0ff */
[----:B------:R-:W-:Y:S01]  /*21c60*/  IADD3.X R4, R7, UR7, R9, P0, !PT ;  /* 0x0000000707047c10 */ /* 0x000fe200087fe409 */
[----:B------:R-:W-:Y:S08]  /*21c70*/  BRA.DIV UR4, `(.L_x_10151) ;  /* 0x0000008204e87947 */ /* 0x000ff0000b800000 */
[----:B------:R-:W0:Y:S01]  /*21c80*/  SHFL.IDX PT, R8, R2, RZ, 0x181f ;  /* 0x00181fff02087589 */ /* 0x000e2200000e0000 */
[----:B------:R-:W-:Y:S01]  /*21c90*/  LOP3.LUT R22, R22, 0xffffefff, RZ, 0xc0, !PT ;  /* 0xffffefff16167812 */ /* 0x000fe200078ec0ff */
[----:B------:R-:W-:Y:S02]  /*21ca0*/  ULDC.64 UR4, c[0x0][0x208] ;  /* 0x0000820000047ab9 */ /* 0x000fe40000000a00 */
        /* <DEDUP_REMOVED lines=9> */
[----:B--2---:R-:W-:Y:S01]  /*21d40*/  @P4 IMAD.X R7, RZ, RZ, R7, P0 ;  /* 0x000000ffff074224 */ /* 0x004fe200000e0607 */
[C---:B------:R-:W-:Y:S02]  /*21d50*/  LOP3.LUT P2, RZ, R22.reuse, 0x8, RZ, 0xc0, !PT ;  /* 0x0000000816ff7812 */ /* 0x040fe4000784c0ff */
[C---:B------:R-:W-:Y:S01]  /*21d60*/  LOP3.LUT P6, RZ, R22.reuse, 0x80, RZ, 0xc0, !PT ;  /* 0x0000008016ff7812 */ /* 0x040fe200078cc0ff */
        /* <DEDUP_REMOVED lines=20> */
[----:B------:R-:W-:-:S05]  /*21eb0*/  @P5 IMAD.X R7, RZ, RZ, R7, P0 ;  /* 0x000000ffff075224 */ /* 0x000fca00000e0607 */
[----:B------:R-:W-:Y:S02]  /*21ec0*/  @P5 MOV R9, R7 ;  /* 0x0000000700095202 */ /* 0x000fe40000000f00 */
        /* <DEDUP_REMOVED lines=31> */
[----:B0-----:R-:W-:-:S05]  /*220c0*/  @P2 IMAD.X R0, RZ, RZ, R0, P0 ;  /* 0x000000ffff002224 */ /* 0x001fca00000e0600 */
[----:B------:R-:W-:-:S05]  /*220d0*/  @P2 MOV R9, R0 ;  /* 0x0000000000092202 */ /* 0x000fca0000000f00 */
[----:B---3--:R0:W-:Y:S02]  /*220e0*/  @P2 LDGSTS.E.BYPASS.LTC128B.128 [R3+0x1c400], desc[UR4][R8.64], !P3 ;  /* 0x1c40000008032fae */ /* 0x0081e4000d901d44 */
.L_x_10392:
[----:B------:R-:W-:Y:S01]  /*220f0*/  LOP3.LUT P1, RZ, R22, 0x100, RZ, 0xc0, !PT ;  /* 0x0000010016ff7812 */ /* 0x000fe2000782c0ff */
[----:B------:R-:W-:-:S12]  /*22100*/  ULDC.64 UR4, c[0x0][0x208] ;  /* 0x0000820000047ab9 */ /* 0x000fd80000000a00 */
        /* <DEDUP_REMOVED lines=11> */
.L_x_10152:
        /* <DEDUP_REMOVED lines=10> */
.L_x_10153:
        /* <DEDUP_REMOVED lines=27> */
[----:B------:R-:W-:Y:S01]  /*22410*/  MOV R8, 0x70 ;  /* 0x0000007000087802 */ /* 0x000fe20000000f00 */
[----:B------:R-:W-:Y:S02]  /*22420*/  IMAD.U32 R7, RZ, RZ, UR7 ;  /* 0x00000007ff077e24 */ /* 0x000fe4000f8e00ff */
[----:B------:R-:W-:-:S02]  /*22430*/  IMAD.U32 R10, RZ, RZ, UR8 ;  /* 0x00000008ff0a7e24 */ /* 0x000fc4000f8e00ff */
[----:B------:R-:W-:Y:S02]  /*22440*/  IMAD.U32 R11, RZ, RZ, UR9 ;  /* 0x00000009ff0b7e24 */ /* 0x000fe4000f8e00ff */
[----:B------:R-:W-:Y:S02]  /*22450*/  IMAD.MOV.U32 R12, RZ, RZ, 0x1 ;  /* 0x00000001ff0c7424 */ /* 0x000fe400078e00ff */
[----:B------:R-:W-:-:S07]  /*22460*/  IMAD.MOV.U32 R13, RZ, RZ, RZ ;  /* 0x000000ffff0d7224 */ /* 0x000fce00078e00ff */
[----:B------:R-:W-:-:S07]  /*22470*/  LEPC R20, `(.L_x_10155) ;  /* 0x000000001014794e */ /* 0x000fce0000000000 */
[----:B--2---:R-:W-:Y:S05]  /*22480*/  CALL.ABS.NOINC R2 ;  /* 0x0000000002007343 */ /* 0x004fea0003c00000 */
.L_x_10155:
[----:B------:R-:W-:Y:S05]  /*22490*/  BSYNC B6 ;  /* 0x0000000000067941 */ /* 0x000fea0003800000 */
.L_x_10154:
[----:B------:R-:W2:Y:S01]  /*224a0*/  LDL R20, [R1+0xc] ;  /* 0x00000c0001147983 */ /* 0x000ea20000100800 */
[----:B------:R-:W3:Y:S01]  /*224b0*/  LDC R7, c[0x0][0x448] ;  /* 0x00011200ff077b82 */ /* 0x000ee20000000800 */
[----:B------:R-:W-:Y:S01]  /*224c0*/  ULDC.64 UR4, c[0x0][0x2d8] ;  /* 0x0000b60000047ab9 */ /* 0x000fe20000000a00 */
[----:B------:R-:W-:Y:S01]  /*224d0*/  IMAD.MOV.U32 R2, RZ, RZ, R30 ;  /* 0x000000ffff027224 */ /* 0x000fe200078e001e */
[----:B------:R4:W5:Y:S01]  /*224e0*/  LDL R8, [R1+0x34] ;  /* 0x0000340001087983 */ /* 0x0009620000100800 */
[----:B------:R-:W-:Y:S01]  /*224f0*/  IMAD.MOV.U32 R3, RZ, RZ, R27 ;  /* 0x000000ffff037224 */ /* 0x000fe200078e001b */
[----:B------:R-:W-:Y:S01]  /*22500*/  ULDC.64 UR6, c[0x0][0x280] ;  /* 0x0000a00000067ab9 */ /* 0x000fe20000000a00 */
[----:B------:R-:W-:Y:S01]  /*22510*/  IMAD.WIDE.U32 R2, R18, UR4, R2 ;  /* 0x0000000412027c25 */ /* 0x000fe2000f8e0002 */
[----:B---3--:R-:W-:-:S13]  /*22520*/  ISETP.NE.AND P0, PT, R7, 0x1, PT ;  /* 0x000000010700780c */ /* 0x008fda0003f05270 */
[----:B01----:R-:W0:Y:S01]  /*22530*/  @P0 LDC R6, c[0x0][0x44c] ;  /* 0x00011300ff060b82 */ /* 0x003e220000000800 */
        /* <DEDUP_REMOVED lines=39> */
[----:B----4-:R-:W-:Y:S06]  /*227b0*/  BRA.DIV UR4, `(.L_x_10156) ;  /* 0x0000008604247947 */ /* 0x010fec000b800000 */
[----:B------:R-:W-:Y:S01]  /*227c0*/  IMAD R17, R17, 0x80, R9 ;  /* 0x0000008011117824 */ /* 0x000fe200078e0209 */
[----:B------:R-:W0:Y:S01]  /*227d0*/  SHFL.IDX PT, R4, R0, RZ, 0x181f ;  /* 0x00181fff00047589 */ /* 0x000e2200000e0000 */
[----:B------:R-:W-:Y:S01]  /*227e0*/  IMAD R33, R33, R7, RZ ;  /* 0x0000000721217224 */ /* 0x000fe200078e02ff */
[----:B------:R-:W-:Y:S01]  /*227f0*/  ULDC.64 UR4, c[0x0][0x208] ;  /* 0x0000820000047ab9 */ /* 0x000fe20000000a00 */
[C---:B------:R-:W-:Y:S01]  /*22800*/  VIADD R3, R17.reuse, 0x10 ;  /* 0x0000001011037836 */ /* 0x040fe20000000000 */
[----:B------:R-:W-:Y:S02]  /*22810*/  SHFL.IDX PT, R6, R0, 0x1, 0x181f ;  /* 0x00381f0000067f89 */ /* 0x000fe400000e0000 */
[-C--:B------:R-:W-:Y:S02]  /*22820*/  ISETP.GE.AND P2, PT, R17, R33.reuse, PT ;  /* 0x000000211100720c */ /* 0x080fe40003f46270 */
[----:B------:R-:W-:Y:S02]  /*22830*/  ISETP.GE.AND P1, PT, R3, R33, PT ;  /* 0x000000210300720c */ /* 0x000fe40003f26270 */
[----:B------:R-:W1:Y:S09]  /*22840*/  SHFL.IDX PT, R3, R2, RZ, 0x181f ;  /* 0x00181fff02037589 */ /* 0x000e7200000e0000 */
[----:B0-----:R-:W-:-:S05]  /*22850*/  @!P2 IADD3 R4, P3, R35, R4, RZ ;  /* 0x000000042304a210 */ /* 0x001fca0007f7e0ff */
[----:B-1----:R-:W-:Y:S01]  /*22860*/  @!P2 IMAD.X R5, RZ, RZ, R3, P3 ;  /* 0x000000ffff05a224 */ /* 0x002fe200018e0603 */
[----:B------:R-:W-:Y:S01]  /*22870*/  @!P1 IADD3 R6, P3, R35, R6, RZ ;  /* 0x0000000623069210 */ /* 0x000fe20007f7e0ff */
[----:B------:R-:W0:Y:S04]  /*22880*/  SHFL.IDX PT, R3, R2, 0x1, 0x181f ;  /* 0x00381f0002037f89 */ /* 0x000e2800000e0000 */
[----:B-----5:R1:W-:Y:S02]  /*22890*/  @!P2 LDGSTS.E.BYPASS.LTC128B.128 [R8+0x14400], desc[UR4][R4.64], !P0 ;  /* 0x144000000408afae */ /* 0x0203e4000c101d44 */
[----:B-1----:R-:W-:Y:S01]  /*228a0*/  @!P1 IMAD.MOV.U32 R4, RZ, RZ, R6 ;  /* 0x000000ffff049224 */ /* 0x002fe200078e0006 */
[----:B0-----:R-:W-:-:S05]  /*228b0*/  @!P1 IADD3.X R3, RZ, R3, RZ, P3, !PT ;  /* 0x00000003ff039210 */ /* 0x001fca0001ffe4ff */
[----:B------:R-:W-:Y:S02]  /*228c0*/  @!P1 IMAD.MOV.U32 R5, RZ, RZ, R3 ;  /* 0x000000ffff059224 */ /* 0x000fe400078e0003 */
[----:B------:R-:W-:-:S03]  /*228d0*/  VIADD R3, R17, 0x20 ;  /* 0x0000002011037836 */ /* 0x000fc60000000000 */
[----:B------:R0:W-:Y:S02]  /*228e0*/  @!P1 LDGSTS.E.BYPASS.LTC128B.128 [R8+0x14c00], desc[UR4][R4.64], !P0 ;  /* 0x14c0000004089fae */ /* 0x0001e4000c101d44 */
[----:B------:R-:W-:Y:S02]  /*228f0*/  ISETP.GE.AND P1, PT, R3, R33, PT ;  /* 0x000000210300720c */ /* 0x000fe40003f26270 */
[----:B------:R-:W-:Y:S04]  /*22900*/  SHFL.IDX PT, R3, R2, 0x2, 0x181f ;  /* 0x00581f0002037f89 */ /* 0x000fe800000e0000 */
[----:B0-----:R-:W0:Y:S07]  /*22910*/  SHFL.IDX PT, R4, R0, 0x2, 0x181f ;  /* 0x00581f0000047f89 */ /* 0x001e2e00000e0000 */
[----:B0-----:R-:W-:-:S05]  /*22920*/  @!P1 IADD3 R4, P2, R35, R4, RZ ;  /* 0x0000000423049210 */ /* 0x001fca0007f5e0ff */
[----:B------:R-:W-:-:S05]  /*22930*/  @!P1 IMAD.X R3, RZ, RZ, R3, P2 ;  /* 0x000000ffff039224 */ /* 0x000fca00010e0603 */
[----:B------:R-:W-:Y:S01]  /*22940*/  @!P1 MOV R5, R3 ;  /* 0x0000000300059202 */ /* 0x000fe20000000f00 */
[----:B------:R-:W-:-:S04]  /*22950*/  VIADD R3, R17, 0x30 ;  /* 0x0000003011037836 */ /* 0x000fc80000000000 */
[----:B------:R0:W-:Y:S01]  /*22960*/  @!P1 LDGSTS.E.BYPASS.LTC128B.128 [R8+0x15400], desc[UR4][R4.64], !P0 ;  /* 0x1540000004089fae */ /* 0x0001e2000c101d44 */
[----:B------:R-:W-:-:S03]  /*22970*/  ISETP.GE.AND P1, PT, R3, R33, PT ;  /* 0x000000210300720c */ /* 0x000fc60003f26270 */
[----:B------:R-:W-:Y:S04]  /*22980*/  SHFL.IDX PT, R3, R2, 0x3, 0x181f ;  /* 0x00781f0002037f89 */ /* 0x000fe800000e0000 */
[----:B0-----:R-:W0:Y:S06]  /*22990*/  SHFL.IDX PT, R4, R0, 0x3, 0x181f ;  /* 0x00781f0000047f89 */ /* 0x001e2c00000e0000 */
        /* <DEDUP_REMOVED lines=8> */
[----:B0-----:R-:W-:-:S04]  /*22a20*/  @!P1 IADD3 R4, P2, R35, R4, RZ ;  /* 0x0000000423049210 */ /* 0x001fc80007f5e0ff */
[----:B------:R-:W-:-:S05]  /*22a30*/  @!P1 IADD3.X R3, RZ, R3, RZ, P2, !PT ;  /* 0x00000003ff039210 */ /* 0x000fca00017fe4ff */
        /* <DEDUP_REMOVED lines=8> */
[----:B------:R-:W-:Y:S01]  /*22ac0*/  @!P1 IMAD.MOV.U32 R5, RZ, RZ, R3 ;  /* 0x000000ffff059224 */ /* 0x000fe200078e0003 */
[----:B------:R-:W-:-:S04]  /*22ad0*/  IADD3 R3, R17, 0x60, RZ ;  /* 0x0000006011037810 */ /* 0x000fc80007ffe0ff */
[----:B------:R0:W-:Y:S01]  /*22ae0*/  @!P1 LDGSTS.E.BYPASS.LTC128B.128 [R8+0x16c00], desc[UR4][R4.64], !P0 ;  /* 0x16c0000004089fae */ /* 0x0001e2000c101d44 */
[----:B------:R-:W-:-:S03]  /*22af0*/  ISETP.GE.AND P2, PT, R3, R33, PT ;  /* 0x000000210300720c */ /* 0x000fc60003f46270 */
[----:B------:R-:W-:Y:S04]  /*22b00*/  SHFL.IDX PT, R3, R2, 0x6, 0x181f ;  /* 0x00d81f0002037f89 */ /* 0x000fe800000e0000 */
[----:B0-----:R-:W0:Y:S04]  /*22b10*/  SHFL.IDX PT, R4, R0, 0x6, 0x181f ;  /* 0x00d81f0000047f89 */ /* 0x001e2800000e0000 */
[----:B------:R-:W1:Y:S02]  /*22b20*/  SHFL.IDX PT, R0, R0, 0x7, 0x181f ;  /* 0x00f81f0000007f89 */ /* 0x000e6400000e0000 */
[----:B0-----:R-:W-:-:S05]  /*22b30*/  @!P2 IADD3 R4, P1, R35, R4, RZ ;  /* 0x000000042304a210 */ /* 0x001fca0007f3e0ff */
[----:B------:R-:W-:-:S04]  /*22b40*/  @!P2 IMAD.X R3, RZ, RZ, R3, P1 ;  /* 0x000000ffff03a224 */ /* 0x000fc800008e0603 */
[----:B------:R-:W-:Y:S02]  /*22b50*/  @!P2 IMAD.MOV.U32 R5, RZ, RZ, R3 ;  /* 0x000000ffff05a224 */ /* 0x000fe400078e0003 */
[----:B------:R0:W2:Y:S04]  /*22b60*/  SHFL.IDX PT, R3, R2, 0x7, 0x181f ;  /* 0x00f81f0002037f89 */ /* 0x0000a800000e0000 */
[----:B-1----:R0:W-:Y:S02]  /*22b70*/  @!P2 LDGSTS.E.BYPASS.LTC128B.128 [R8+0x17400], desc[UR4][R4.64], !P0 ;  /* 0x174000000408afae */ /* 0x0021e4000c101d44 */
.L_x_10409:
[----:B------:R-:W-:Y:S01]  /*22b80*/  VIADD R17, R17, 0x70 ;  /* 0x0000007011117836 */ /* 0x000fe20000000000 */
[----:B------:R-:W-:-:S04]  /*22b90*/  ULDC.64 UR4, c[0x0][0x208] ;  /* 0x0000820000047ab9 */ /* 0x000fc80000000a00 */
        /* <DEDUP_REMOVED lines=9> */
.L_x_10157:
[----:B------:R-:W-:Y:S02]  /*22c30*/  PLOP3.LUT P1, PT, P1, P0, PT, 0xa2, 0x0 ;  /* 0x000000000000781c */ /* 0x000fe40000f21472 */
[----:B------:R-:W-:-:S08]  /*22c40*/  @P0 R2UR P1, UR4, R23 ;  /* 0x00000000170402ca */ /* 0x000fd00000020000 */
[----:B------:R-:W-:-:S05]  /*22c50*/  @P0 PLOP3.LUT P0, PT, P1, PT, PT, 0x80, 0x0 ;  /* 0x000000000000081c */ /* 0x000fca0000f0f070 */
[----:B------:R-:W-:Y:S01]  /*22c60*/  @!P1 SYNCS.ARRIVE.TRANS64.RED.A0T1 RZ, [UR4+0x22800], RZ ;  /* 0x022800ffffff99a7 */ /* 0x000fe20008200404 */
[----:B------:R-:W-:Y:S07]  /*22c70*/  @!P1 ARRIVES.LDGSTSBAR.64.TRANSCNT [UR4+0x22800] ;  /* 0x02280000ff0099b0 */ /* 0x000fee0008000a84 */
[----:B------:R-:W-:Y:S05]  /*22c80*/  @P0 BRA.U.ANY `(.L_x_10157) ;  /* 0xfffffffd00e80947 */ /* 0x000fea000393ffff */
[----:B0-----:R-:W2:Y:S02]  /*22c90*/  LDL.LU R2, [R1+0x3c] ;  /* 0x00003c0001027983 */ /* 0x001ea40000300800 */
[----:B--2---:R-:W-:-:S04]  /*22ca0*/  IADD3 R2, R2, 0x1, RZ ;  /* 0x0000000102027810 */ /* 0x004fc80007ffe0ff */
[----:B------:R-:W-:Y:S01]  /*22cb0*/  LEA.HI R0, R2, R2, RZ, 0x1 ;  /* 0x0000000202007211 */ /* 0x000fe200078f08ff */
[----:B------:R0:W-:Y:S03]  /*22cc0*/  STL [R1+0x3c], R2 ;  /* 0x00003c0201007387 */ /* 0x0001e60000100800 */
[----:B------:R-:W-:-:S05]  /*22cd0*/  LOP3.LUT R0, R0, 0xfffffffe, RZ, 0xc0, !PT ;  /* 0xfffffffe00007812 */ /* 0x000fca00078ec0ff */
[----:B------:R-:W-:-:S05]  /*22ce0*/  IMAD.IADD R0, R2, 0x1, -R0 ;  /* 0x0000000102007824 */ /* 0x000fca00078e0a00 */
[----:B------:R-:W-:Y:S01]  /*22cf0*/  SHF.L.U32 R0, R0, 0x1f, RZ ;  /* 0x0000001f00007819 */ /* 0x000fe200000006ff */
[----:B------:R-:W-:Y:S01]  /*22d00*/  NOP ;  /* 0x0000000000007918 */ /* 0x000fe20000000000 */
[----:B------:R0:W-:Y:S01]  /*22d10*/  SYNCS.ARRIVE.TRANS64.A1T0 RZ, [R23+URZ+0x22800], RZ ;  /* 0x022800ff17ff79a7 */ /* 0x0001e2000810003f */
[----:B------:R-:W-:Y:S01]  /*22d20*/  BSSY B0, `(.L_x_10158) ;  /* 0x0000004000007945 */ /* 0x000fe20003800000 */
[----:B------:R-:W-:Y:S01]  /*22d30*/  ISETP.GE.AND P1, PT, R36, 0x2, PT ;  /* 0x000000022400780c */ /* 0x000fe20003f26270 */
[----:B------:R-:W1:Y:S02]  /*22d40*/  SYNCS.PHASECHK.TRANS64.TRYWAIT P0, [R23+URZ+0x22820], R0 ;  /* 0x02282000170075a7 */ /* 0x000e64000800017f */
[----:B01----:R-:W-:Y:S10]  /*22d50*/  @!P0 BRA `(.L_x_10159) ;  /* 0x0000008800448947 */ /* 0x003ff40003800000 */
.L_x_10410:
[----:B------:R-:W-:Y:S05]  /*22d60*/  BSYNC B0 ;  /* 0x0000000000007941 */ /* 0x000fea0003800000 */
.L_x_10158:
[----:B------:R-:W-:Y:S05]  /*22d70*/  @!P1 BRA `(.L_x_10160) ;  /* 0x0000001800a89947 */ /* 0x000fea0003800000 */
[----:B------:R1:W5:Y:S01]  /*22d80*/  LDL.LU R27, [R1+0x4] ;  /* 0x00000400011b7983 */ /* 0x0003620000300800 */
[----:B------:R-:W-:Y:S02]  /*22d90*/  VIADD R36, R36, 0xfffffffe ;  /* 0xfffffffe24247836 */ /* 0x000fe40000000000 */
[----:B------:R-:W-:-:S07]  /*22da0*/  IMAD.MOV.U32 R26, RZ, RZ, R34 ;  /* 0x000000ffff1a7224 */ /* 0x000fce00078e0022 */
.L_x_10180:
[----:B0-----:R-:W2:Y:S01]  /*22db0*/  LDL R0, [R1+0x10] ;  /* 0x0000100001007983 */ /* 0x001ea20000100800 */
[----:B------:R-:W0:Y:S03]  /*22dc0*/  LDC R7, c[0x0][0x430] ;  /* 0x00010c00ff077b82 */ /* 0x000e260000000800 */
[----:B---3--:R-:W3:Y:S04]  /*22dd0*/  LDL R9, [R1+0x14] ;  /* 0x0000140001097983 */ /* 0x008ee80000100800 */
[----:B------:R-:W4:Y:S01]  /*22de0*/  LDL R10, [R1] ;  /* 0x00000000010a7983 */ /* 0x000f220000100800 */
[----:B------:R-:W1:Y:S01]  /*22df0*/  S2R R2, SR_TID.X ;  /* 0x0000000000027919 */ /* 0x000e620000002100 */
[----:B------:R-:W1:Y:S01]  /*22e00*/  S2R R8, SR_TID.X ;  /* 0x0000000000087919 */ /* 0x000e620000002100 */
        /* <DEDUP_REMOVED lines=25> */
[----:B------:R-:W-:-:S04]  /*22fa0*/  @P0 IMAD.HI.U32 R6, R0, R6, RZ ;  /* 0x0000000600060227 */ /* 0x000fc800078e00ff */
        /* <DEDUP_REMOVED lines=12> */
[----:B------:R-:W-:Y:S01]  /*23070*/  LEA.HI.X R9, R2, UR7, R3, 0x2, P0 ;  /* 0x0000000702097c11 */ /* 0x000fe200080f1403 */
[--C-:B------:R-:W-:Y:S01]  /*23080*/  @!P1 IMAD.MOV.U32 R2, RZ, RZ, R5.reuse ;  /* 0x000000ffff029224 */ /* 0x100fe200078e0005 */
[----:B------:R-:W-:-:S03]  /*23090*/  @!P1 SHF.R.S32.HI R3, RZ, 0x1f, R5 ;  /* 0x0000001fff039819 */ /* 0x000fc60000011405 */
[----:B------:R0:W2:Y:S01]  /*230a0*/  LDG.E R5, desc[UR8][R8.64] ;  /* 0x0000000808057981 */ /* 0x0000a2000c1e1900 */
[----:B------:R-:W-:-:S04]  /*230b0*/  @!P1 IMAD.WIDE.U32 R2, R10, UR4, R2 ;  /* 0x000000040a029c25 */ /* 0x000fc8000f8e0002 */
[----:B------:R-:W-:Y:S01]  /*230c0*/  @!P1 IMAD.IADD R0, R0, 0x1, R3 ;  /* 0x0000000100009824 */ /* 0x000fe200078e0203 */
[----:B------:R-:W-:Y:S01]  /*230d0*/  @!P1 LEA R10, P0, R2, UR6, 0x2 ;  /* 0x00000006020a9c11 */ /* 0x000fe2000f8010ff */
[----:B------:R-:W-:Y:S01]  /*230e0*/  VIADD R34, R26, 0x1 ;  /* 0x000000011a227836 */ /* 0x000fe20000000000 */
[----:B0-----:R-:W-:Y:S02]  /*230f0*/  MOV R8, RZ ;  /* 0x000000ff00087202 */ /* 0x001fe40000000f00 */
[----:B------:R-:W-:Y:S01]  /*23100*/  @!P1 LEA.HI.X R11, R2, UR7, R0, 0x2, P0 ;  /* 0x00000007020b9c11 */ /* 0x000fe200080f1400 */
[----:B------:R-:W-:Y:S01]  /*23110*/  IMAD.MOV.U32 R0, RZ, RZ, R36 ;  /* 0x000000ffff007224 */ /* 0x000fe200078e0024 */
[----:B------:R-:W-:-:S03]  /*23120*/  ISETP.NE.AND P0, PT, R34, 0x2, PT ;  /* 0x000000022200780c */ /* 0x000fc60003f05270 */
[----:B-----5:R0:W5:Y:S01]  /*23130*/  @!P1 LDG.E R8, desc[UR8][R10.64] ;  /* 0x000000080a089981 */ /* 0x020162000c1e1900 */
[----:B------:R-:W-:Y:S02]  /*23140*/  ISETP.GT.AND P1, PT, R0, RZ, PT ;  /* 0x000000ff0000720c */ /* 0x000fe40003f24270 */
[----:B------:R-:W-:-:S04]  /*23150*/  SEL R0, RZ, 0x1, P0 ;  /* 0x00000001ff007807 */ /* 0x000fc80000000000 */
[----:B------:R-:W-:-:S05]  /*23160*/  LOP3.LUT R6, R27, R0, RZ, 0x3c, !PT ;  /* 0x000000001b067212 */ /* 0x000fca00078e3cff */
[----:B------:R0:W-:Y:S01]  /*23170*/  STL [R1+0x4], R6 ;  /* 0x0000040601007387 */ /* 0x0001e20000100800 */
[----:B------:R-:W-:Y:S01]  /*23180*/  LOP3.LUT P2, RZ, R22, 0x4, RZ, 0xc0, !PT ;  /* 0x0000000416ff7812 */ /* 0x000fe2000784c0ff */
[----:B------:R-:W-:Y:S01]  /*23190*/  VIADD R36, R36, 0xffffffff ;  /* 0xffffffff24247836 */ /* 0x000fe20000000000 */
[----:B------:R-:W-:Y:S02]  /*231a0*/  SEL R34, R34, RZ, P0 ;  /* 0x000000ff22227207 */ /* 0x000fe40000000000 */
[----:B--2---:R-:W-:-:S09]  /*231b0*/  SHF.R.S32.HI R31, RZ, 0x1f, R5 ;  /* 0x0000001fff1f7819 */ /* 0x004fd20000011405 */
[----:B0-----:R-:W-:Y:S05]  /*231c0*/  @!P2 BRA `(.L_x_10161) ;  /* 0x000000000004a947 */ /* 0x001fea0003800000 */
[----:B------:R-:W-:Y:S01]  /*231d0*/  BPT.TRAP 0x1 ;  /* 0x000000040000795c */ /* 0x000fe20000300000 */
.L_x_10161:
[----:B------:R-:W-:Y:S01]  /*231e0*/  IMAD R0, R34, 0x8, R23 ;  /* 0x0000000822007824 */ /* 0x000fe200078e0217 */
[----:B------:R-:W-:Y:S01]  /*231f0*/  SHF.L.U32 R33, R6, 0x1f, RZ ;  /* 0x0000001f06217819 */ /* 0x000fe200000006ff */
[----:B------:R-:W-:Y:S01]  /*23200*/  BSSY B0, `(.L_x_10162) ;  /* 0x0000004000007945 */ /* 0x000fe20003800000 */
[----:B------:R-:W-:Y:S02]  /*23210*/  SHF.R.S32.HI R32, RZ, 0x1f, R4 ;  /* 0x0000001fff207819 */ /* 0x000fe40000011404 */
[----:B------:R-:W0:Y:S02]  /*23220*/  SYNCS.PHASECHK.TRANS64.TRYWAIT P0, [R0+URZ+0x22880], R33 ;  /* 0x02288021000075a7 */ /* 0x000e24000800017f */
[----:B0-----:R-:W-:Y:S05]  /*23230*/  @!P0 BRA `(.L_x_10163) ;  /* 0x0000008400208947 */ /* 0x001fea0003800000 */
.L_x_10411:
[----:B------:R-:W-:Y:S05]  /*23240*/  BSYNC B0 ;  /* 0x0000000000007941 */ /* 0x000fea0003800000 */
.L_x_10162:
        /* <DEDUP_REMOVED lines=11> */
[----:B------:R-:W1:Y:S04]  /*23300*/  LDC R11, c[0x0][0x2f4] ;  /* 0x0000bd00ff0b7b82 */ /* 0x000e680000000800 */
[----:B------:R-:W-:Y:S01]  /*23310*/  IADD3 R3, R3, R6, RZ ;  /* 0x0000000603037210 */ /* 0x000fe20007ffe0ff */
[----:B------:R-:W-:-:S04]  /*23320*/  IMAD R6, R31, UR6, RZ ;  /* 0x000000061f067c24 */ /* 0x000fc8000f8e02ff */
[C---:B------:R-:W-:Y:S02]  /*23330*/  IMAD R6, R5.reuse, UR7, R6 ;  /* 0x0000000705067c24 */ /* 0x040fe4000f8e0206 */
[----:B------:R-:W-:-:S04]  /*23340*/  IMAD.WIDE.U32 R2, R5, UR6, R2 ;  /* 0x0000000605027c25 */ /* 0x000fc8000f8e0002 */
[----:B------:R-:W-:Y:S02]  /*23350*/  IMAD.IADD R3, R3, 0x1, R6 ;  /* 0x0000000103037824 */ /* 0x000fe400078e0206 */
[----:B------:R-:W-:Y:S02]  /*23360*/  IMAD R6, R29, UR6, RZ ;  /* 0x000000061d067c24 */ /* 0x000fe4000f8e02ff */
[----:B------:R-:W-:-:S04]  /*23370*/  IMAD.WIDE.U32 R2, R18, UR8, R2 ;  /* 0x0000000812027c25 */ /* 0x000fc8000f8e0002 */
[----:B------:R-:W-:Y:S01]  /*23380*/  IMAD R6, R8, UR7, R6 ;  /* 0x0000000708067c24 */ /* 0x000fe2000f8e0206 */
[----:B------:R-:W-:Y:S02]  /*23390*/  IADD3 R10, P0, R2, UR10, RZ ;  /* 0x0000000a020a7c10 */ /* 0x000fe4000ff1e0ff */
[----:B-1----:R-:W-:Y:S01]  /*233a0*/  ISETP.GE.AND P2, PT, R35, R11, PT ;  /* 0x0000000b2300720c */ /* 0x002fe20003f46270 */
[----:B--2---:R-:W-:-:S04]  /*233b0*/  IMAD R17, R9, UR8, RZ ;  /* 0x0000000809117c24 */ /* 0x004fc8000f8e02ff */
        /* <DEDUP_REMOVED lines=15> */
[----:B------:R-:W-:Y:S01]  /*234b0*/  IADD3 R6, R23, R6, RZ ;  /* 0x0000000617067210 */ /* 0x000fe20007ffe0ff */
[----:B------:R-:W-:Y:S02]  /*234c0*/  ULDC.64 UR4, c[0x0][0x208] ;  /* 0x0000820000047ab9 */ /* 0x000fe40000000a00 */
        /* <DEDUP_REMOVED lines=46> */
.L_x_10433:
[----:B--2---:R-:W-:Y:S01]  /*237b0*/  IADD3 R2, P0, R35, R2, RZ ;  /* 0x0000000223027210 */ /* 0x004fe20007f1e0ff */
[----:B------:R-:W-:-:S04]  /*237c0*/  ULDC.64 UR4, c[0x0][0x208] ;  /* 0x0000820000047ab9 */ /* 0x000fc80000000a00 */
[----:B------:R-:W-:Y:S01]  /*237d0*/  IMAD.X R3, RZ, RZ, R17, P0 ;  /* 0x000000ffff037224 */ /* 0x000fe200000e0611 */
[----:B------:R-:W-:-:S04]  /*237e0*/  PLOP3.LUT P0, PT, PT, PT, PT, 0x80, 0x0 ;  /* 0x000000000000781c */ /* 0x000fc80003f0f070 */
[----:B------:R-:W-:Y:S01]  /*237f0*/  @!PT LDS RZ, [RZ] ;  /* 0x00000000fffff984 */ /* 0x000fe20000000800 */
[----:B------:R-:W-:Y:S01]  /*23800*/  @!PT LDS RZ, [RZ] ;  /* 0x00000000fffff984 */ /* 0x000fe20000000800 */
[----:B------:R-:W-:Y:S01]  /*23810*/  @!PT LDS RZ, [RZ] ;  /* 0x00000000fffff984 */ /* 0x000fe20000000800 */
[----:B------:R2:W-:Y:S01]  /*23820*/  LDGSTS.E.BYPASS.LTC128B.128 [R6+0xec00], desc[UR4][R2.64], !P2 ;  /* 0x0ec0000002067fae */ /* 0x0005e2000d101d44 */
[----:B------:R-:W-:-:S08]  /*23830*/  NOP ;  /* 0x0000000000007918 */ /* 0x000fd00000000000 */
.L_x_10165:
        /* <DEDUP_REMOVED lines=10> */
.L_x_10166:
[----:B------:R3:W-:Y:S01]  /*238e0*/  SYNCS.ARRIVE.TRANS64.A1T0 RZ, [R0+URZ+0x22870], RZ ;  /* 0x022870ff00ff79a7 */ /* 0x0007e2000810003f */
[----:B------:R-:W-:Y:S05]  /*238f0*/  @!P3 BRA `(.L_x_10167) ;  /* 0x000000000004b947 */ /* 0x000fea0003800000 */
[----:B------:R-:W-:Y:S01]  /*23900*/  BPT.TRAP 0x1 ;  /* 0x000000040000795c */ /* 0x000fe20000300000 */
.L_x_10167:
[----:B------:R-:W4:Y:S01]  /*23910*/  SYNCS.PHASECHK.TRANS64.TRYWAIT P0, [R0+URZ+0x22840], R33 ;  /* 0x02284021000075a7 */ /* 0x000f22000800017f */
[----:B------:R-:W-:Y:S04]  /*23920*/  BSSY B0, `(.L_x_10168) ;  /* 0x0000002000007945 */ /* 0x000fe80003800000 */
[----:B----4-:R-:W-:Y:S05]  /*23930*/  @!P0 BRA `(.L_x_10169) ;  /* 0x0000008800448947 */ /* 0x010fea0003800000 */
.L_x_10434:
[----:B------:R-:W-:Y:S05]  /*23940*/  BSYNC B0 ;  /* 0x0000000000007941 */ /* 0x000fea0003800000 */
.L_x_10168:
[----:B------:R-:W5:Y:S01]  /*23950*/  LDL R10, [R1+0xc] ;  /* 0x00000c00010a7983 */ /* 0x000f620000100800 */
[----:B------:R-:W-:Y:S01]  /*23960*/  ULDC.64 UR4, c[0x0][0x310] ;  /* 0x0000c40000047ab9 */ /* 0x000fe20000000a00 */
[----:B------:R-:W-:Y:S01]  /*23970*/  ULDC.64 UR6, c[0x0][0x300] ;  /* 0x0000c00000067ab9 */ /* 0x000fe20000000a00 */
[----:B-1----:R-:W-:Y:S02]  /*23980*/  IMAD R9, R31, UR4, RZ ;  /* 0x000000041f097c24 */ /* 0x002fe4000f8e02ff */
[----:B--2---:R-:W-:-:S04]  /*23990*/  IMAD.WIDE.U32 R2, R5, UR4, RZ ;  /* 0x0000000405027c25 */ /* 0x004fc8000f8e00ff */
[----:B------:R-:W-:Y:S02]  /*239a0*/  IMAD R9, R5, UR5, R9 ;  /* 0x0000000505097c24 */ /* 0x000fe4000f8e0209 */
[----:B------:R-:W-:-:S03]  /*239b0*/  IMAD R32, R32, UR6, RZ ;  /* 0x0000000620207c24 */ /* 0x000fc6000f8e02ff */
[----:B------:R-:W-:Y:S01]  /*239c0*/  IADD3 R3, R3, R9, RZ ;  /* 0x0000000903037210 */ /* 0x000fe20007ffe0ff */
        /* <DEDUP_REMOVED lines=17> */
[----:B-----5:R-:W-:Y:S01]  /*23ae0*/  IMAD R8, R10, UR4, RZ ;  /* 0x000000040a087c24 */ /* 0x020fe2000f8e02ff */
        /* <DEDUP_REMOVED lines=8> */
[----:B------:R-:W1:Y:S01]  /*23b70*/  SHFL.IDX PT, R2, R4, RZ, 0x181f ;  /* 0x00181fff04027589 */ /* 0x000e6200000e0000 */
[----:B------:R-:W-:-:S03]  /*23b80*/  ULDC.64 UR4, c[0x0][0x208] ;  /* 0x0000820000047ab9 */ /* 0x000fc60000000a00 */
[----:B------:R-:W2:Y:S04]  /*23b90*/  SHFL.IDX PT, R3, R5, RZ, 0x181f ;  /* 0x00181fff05037589 */ /* 0x000ea800000e0000 */
[----:B------:R-:W5:Y:S04]  /*23ba0*/  SHFL.IDX PT, R10, R4, 0x1, 0x181f ;  /* 0x00381f00040a7f89 */ /* 0x000f6800000e0000 */
[----:B------:R-:W0:Y:S01]  /*23bb0*/  SHFL.IDX PT, R9, R5, 0x1, 0x181f ;  /* 0x00381f0005097f89 */ /* 0x000e2200000e0000 */
[----:B-1----:R-:W-:-:S04]  /*23bc0*/  IADD3 R2, P0, R35, R2, RZ ;  /* 0x0000000223027210 */ /* 0x002fc80007f1e0ff */
[----:B--2---:R-:W-:-:S05]  /*23bd0*/  IADD3.X R3, RZ, R3, RZ, P0, !PT ;  /* 0x00000003ff037210 */ /* 0x004fca00007fe4ff */
        /* <DEDUP_REMOVED lines=41> */
.L_x_10456:
[----:B-1----:R-:W-:Y:S01]  /*23e70*/  IADD3 R2, P0, R35, R2, RZ ;  /* 0x0000000223027210 */ /* 0x002fe20007f1e0ff */
        /* <DEDUP_REMOVED lines=8> */
.L_x_10171:
        /* <DEDUP_REMOVED lines=10> */
.L_x_10172:
[----:B------:R3:W-:Y:S02]  /*23fa0*/  SYNCS.ARRIVE.TRANS64.A1T0 RZ, [R0+URZ+0x22830], RZ ;  /* 0x022830ff00ff79a7 */ /* 0x0007e4000810003f */
[----:B---34-:R-:W-:-:S04]  /*23fb0*/  MOV R0, UR36 ;  /* 0x0000002400007c02 */ /* 0x018fc80008000f00 */
[----:B------:R-:W-:-:S13]  /*23fc0*/  ISETP.NE.AND P0, PT, R0, 0x3, PT ;  /* 0x000000030000780c */ /* 0x000fda0003f05270 */
[----:B------:R-:W-:Y:S05]  /*23fd0*/  @!P0 BRA `(.L_x_10173) ;  /* 0x0000000000048947 */ /* 0x000fea0003800000 */
[----:B------:R-:W-:Y:S01]  /*23fe0*/  BPT.TRAP 0x1 ;  /* 0x000000040000795c */ /* 0x000fe20000300000 */
.L_x_10173:
[----:B------:R-:W-:Y:S01]  /*23ff0*/  LOP3.LUT R0, R27, 0x1, RZ, 0x3c, !PT ;  /* 0x000000011b007812 */ /* 0x000fe200078e3cff */
[----:B-1----:R-:W-:Y:S01]  /*24000*/  IMAD R2, R26, 0x8, R23 ;  /* 0x000000081a027824 */ /* 0x002fe200078e0217 */
[----:B------:R-:W-:Y:S02]  /*24010*/  BSSY B0, `(.L_x_10174) ;  /* 0x0000004000007945 */ /* 0x000fe40003800000 */
[----:B------:R-:W-:-:S04]  /*24020*/  SHF.L.U32 R0, R0, 0x1f, RZ ;  /* 0x0000001f00007819 */ /* 0x000fc800000006ff */
[----:B------:R-:W1:Y:S02]  /*24030*/  SYNCS.PHASECHK.TRANS64.TRYWAIT P2, [R2+URZ+0x22870], R0 ;  /* 0x02287000020075a7 */ /* 0x000e64000804017f */
[----:B-1----:R-:W-:Y:S05]  /*24040*/  @!P2 BRA `(.L_x_10175) ;  /* 0x0000008c0058a947 */ /* 0x002fea0003800000 */
.L_x_10457:
[----:B------:R-:W-:Y:S05]  /*24050*/  BSYNC B0 ;  /* 0x0000000000007941 */ /* 0x000fea0003800000 */
.L_x_10174:
[----:B------:R-:W-:-:S13]  /*24060*/  LOP3.LUT P2, RZ, R22, 0x4, RZ, 0xc0, !PT ;  /* 0x0000000416ff7812 */ /* 0x000fda000784c0ff */
[----:B------:R-:W-:Y:S05]  /*24070*/  @!P2 BRA `(.L_x_10176) ;  /* 0x000000000004a947 */ /* 0x000fea0003800000 */
[----:B------:R-:W-:Y:S01]  /*24080*/  BPT.TRAP 0x1 ;  /* 0x000000040000795c */ /* 0x000fe20000300000 */
.L_x_10176:
[----:B------:R-:W-:Y:S01]  /*24090*/  SHF.L.U32 R3, R27, 0x1f, RZ ;  /* 0x0000001f1b037819 */ /* 0x000fe200000006ff */
[----:B-1----:R-:W-:-:S03]  /*240a0*/  IMAD R0, R26, 0x5000, RZ ;  /* 0x000050001a007824 */ /* 0x002fc600078e02ff */
[----:B------:R-:W1:Y:S02]  /*240b0*/  SYNCS.PHASECHK.TRANS64.TRYWAIT P2, [R2+URZ+0x22860], R3 ;  /* 0x02286003020075a7 */ /* 0x000e64000804017f */
[----:B-1----:R-:W-:Y:S05]  /*240c0*/  @!P2 BRA `(.L_x_10177) ;  /* 0x0000008c004ca947 */ /* 0x002fea0003800000 */
.L_x_10458:
[----:B------:R-:W2:Y:S01]  /*240d0*/  LDL R12, [R1+0x1c] ;  /* 0x00001c00010c7983 */ /* 0x000ea20000100800 */
[----:B-1----:R-:W-:Y:S01]  /*240e0*/  LOP3.LUT R3, R0, R28, RZ, 0xfc, !PT ;  /* 0x0000001c00037212 */ /* 0x002fe200078efcff */
[----:B------:R-:W-:Y:S05]  /*240f0*/  WARPSYNC.ALL ;  /* 0x0000000000007948 */ /* 0x000fea0003800000 */
[----:B------:R-:W-:Y:S01]  /*24100*/  IMAD.IADD R3, R23, 0x1, R3 ;  /* 0x0000000117037824 */ /* 0x000fe200078e0203 */
[----:B------:R-:W-:Y:S02]  /*24110*/  LOP3.LUT R17, R25, 0x1800, RZ, 0xfc, !PT ;  /* 0x0000180019117812 */ /* 0x000fe400078efcff */
[----:B------:R-:W-:-:S02]  /*24120*/  LOP3.LUT P2, RZ, R22, 0x4, RZ, 0xc0, !PT ;  /* 0x0000000416ff7812 */ /* 0x000fc4000784c0ff */
[----:B------:R-:W1:Y:S02]  /*24130*/  LDSM.16.MT88.4 R8, [R3+0xa400] ;  /* 0x00a400000308783b */ /* 0x000e640000004200 */
[C-C-:B-1----:R-:W-:Y:S02]  /*24140*/  PRMT R4, R8.reuse, 0x6420, R9.reuse ;  /* 0x0000642008047816 */ /* 0x142fe40000000009 */
[----:B------:R-:W-:Y:S02]  /*24150*/  PRMT R5, R8, 0x7531, R9 ;  /* 0x0000753108057816 */ /* 0x000fe40000000009 */
[C-C-:B------:R-:W-:Y:S02]  /*24160*/  PRMT R6, R10.reuse, 0x6420, R11.reuse ;  /* 0x000064200a067816 */ /* 0x140fe4000000000b */
[----:B0-----:R-:W-:Y:S02]  /*24170*/  PRMT R7, R10, 0x7531, R11 ;  /* 0x000075310a077816 */ /* 0x001fe4000000000b */
[----:B--2---:R-:W-:-:S02]  /*24180*/  IADD3 R3, R23, R12, R0 ;  /* 0x0000000c17037210 */ /* 0x004fc40007ffe000 */
        /* <DEDUP_REMOVED lines=68> */
[----:B0-----:R-:W-:Y:S01]  /*245d0*/  VIADD R12, R0, 0x4000 ;  /* 0x00004000000c7836 */ /* 0x001fe20000000000 */
[----:B------:R-:W-:-:S04]  /*245e0*/  IADD3 R0, R24, R17, R0 ;  /* 0x0000001118007210 */ /* 0x000fc80007ffe000 */
        /* <DEDUP_REMOVED lines=24> */
.L_x_10178:
[----:B-1----:R1:W-:Y:S01]  /*24770*/  SYNCS.ARRIVE.TRANS64.A1T0 RZ, [R2+URZ+0x22850], RZ ;  /* 0x022850ff02ff79a7 */ /* 0x0023e2000810003f */
[----:B------:R-:W-:Y:S06]  /*24780*/  BAR.SYNC.DEFER_BLOCKING 0x2, 0x80 ;  /* 0x0082000000007b1d */ /* 0x000fec0000010000 */
[----:B------:R-:W-:Y:S05]  /*24790*/  @!P0 BRA `(.L_x_10179) ;  /* 0x0000000000048947 */ /* 0x000fea0003800000 */
[----:B------:R-:W-:Y:S01]  /*247a0*/  BPT.TRAP 0x1 ;  /* 0x000000040000795c */ /* 0x000fe20000300000 */
.L_x_10179:
[----:B0-----:R-:W2:Y:S01]  /*247b0*/  LDL R0, [R1+0x18] ;  /* 0x0000180001007983 */ /* 0x001ea20000100800 */
[----:B-1----:R-:W-:Y:S02]  /*247c0*/  VIADD R2, R2, 0x22880 ;  /* 0x0002288002027836 */ /* 0x002fe40000000000 */
[----:B------:R-:W-:Y:S01]  /*247d0*/  IMAD.MOV.U32 R26, RZ, RZ, R34 ;  /* 0x000000ffff1a7224 */ /* 0x000fe200078e0022 */
[----:B------:R3:W5:Y:S02]  /*247e0*/  LDL R27, [R1+0x4] ;  /* 0x00000400011b7983 */ /* 0x0007640000100800 */
[----:B--2---:R-:W-:-:S04]  /*247f0*/  PRMT R2, R0, 0x654, R2 ;  /* 0x0000065400027816 */ /* 0x004fc80000000002 */
[----:B------:R3:W-:Y:S01]  /*24800*/  SYNCS.ARRIVE.TRANS64.RED.A1T0 RZ, [R2+URZ], RZ ;  /* 0x000000ff02ff79a7 */ /* 0x0007e2000810043f */
[----:B------:R-:W-:Y:S05]  /*24810*/  @P1 BRA `(.L_x_10180) ;  /* 0xffffffe400641947 */ /* 0x000fea000383ffff */
.L_x_10160:
[----:B0-----:R-:W3:Y:S01]  /*24820*/  S2R R0, SR_TID.X ;  /* 0x0000000000007919 */ /* 0x001ee20000002100 */
[----:B------:R-:W-:Y:S01]  /*24830*/  BSSY B0, `(.L_x_10181) ;  /* 0x0000013000007945 */ /* 0x000fe20003800000 */
[----:B---3--:R-:W-:Y:S01]  /*24840*/  LOP3.LUT R2, R0, 0x7f, RZ, 0xc0, !PT ;  /* 0x0000007f00027812 */ /* 0x008fe200078ec0ff */
[----:B------:R-:W-:-:S03]  /*24850*/  IMAD.U32 R0, RZ, RZ, UR36 ;  /* 0x00000024ff007e24 */ /* 0x000fc6000f8e00ff */
[----:B------:R-:W-:Y:S02]  /*24860*/  ISETP.NE.AND P1, PT, R2, RZ, PT ;  /* 0x000000ff0200720c */ /* 0x000fe40003f25270 */
[----:B------:R-:W-:-:S11]  /*24870*/  ISETP.NE.AND P0, PT, R0, 0x3, PT ;  /* 0x000000030000780c */ /* 0x000fd60003f05270 */
[----:B------:R-:W-:Y:S05]  /*24880*/  @P1 BRA `(.L_x_10182) ;  /* 0x0000000000341947 */ /* 0x000fea0003800000 */
[----:B------:R-:W0:Y:S01]  /*24890*/  S2R R5, SR_LANEID ;  /* 0x0000000000057919 */ /* 0x000e220000000000 */
[----:B------:R-:W-:Y:S01]  /*248a0*/  VOTEU.ANY UR4, UPT, PT ;  /* 0x0000000000047886 */ /* 0x000fe200038e0100 */
[----:B------:R-:W1:Y:S01]  /*248b0*/  LDC.64 R2, c[0x0][0xc60] ;  /* 0x00031800ff027b82 */ /* 0x000e620000000a00 */
[----:B------:R-:W0:Y:S01]  /*248c0*/  FLO.U32 R0, UR4 ;  /* 0x0000000400007d00 */ /* 0x000e2200080e0000 */
[----:B------:R-:W-:Y:S01]  /*248d0*/  ULDC.64 UR6, c[0x0][0x208] ;  /* 0x0000820000067ab9 */ /* 0x000fe20000000a00 */
        /* <DEDUP_REMOVED lines=8> */
.L_x_10182:
[----:B------:R-:W-:Y:S05]  /*24960*/  BSYNC B0 ;  /* 0x0000000000007941 */ /* 0x000fea0003800000 */
.L_x_10181:
[----:B------:R-:W-:Y:S05]  /*24970*/  @!P0 BRA `(.L_x_10183) ;  /* 0x0000000000048947 */ /* 0x000fea0003800000 */
[----:B------:R-:W-:Y:S01]  /*24980*/  BPT.TRAP 0x1 ;  /* 0x000000040000795c */ /* 0x000fe20000300000 */
.L_x_10183:
[----:B------:R-:W2:Y:S01]  /*24990*/  LDL R0, [R1+0x4] ;  /* 0x0000040001007983 */ /* 0x000ea20000100800 */
[----:B------:R-:W-:Y:S01]  /*249a0*/  BSSY B0, `(.L_x_10184) ;  /* 0x0000006000007945 */ /* 0x000fe20003800000 */
[----:B--2---:R-:W-:Y:S02]  /*249b0*/  LOP3.LUT R3, R0, 0x1, RZ, 0x3c, !PT ;  /* 0x0000000100037812 */ /* 0x004fe400078e3cff */
[----:B------:R-:W-:Y:S02]  /*249c0*/  LEA R0, R34, R23, 0x3 ;  /* 0x0000001722007211 */ /* 0x000fe400078e18ff */
[----:B------:R-:W-:-:S04]  /*249d0*/  SHF.L.U32 R3, R3, 0x1f, RZ ;  /* 0x0000001f03037819 */ /* 0x000fc800000006ff */
[----:B------:R-:W0:Y:S02]  /*249e0*/  SYNCS.PHASECHK.TRANS64.TRYWAIT P1, [R0+URZ+0x22870], R3 ;  /* 0x02287003000075a7 */ /* 0x000e24000802017f */
[----:B0-----:R-:W-:Y:S05]  /*249f0*/  @!P1 BRA `(.L_x_10185) ;  /* 0x0000008400149947 */ /* 0x001fea0003800000 */
.L_x_10459:
[----:B------:R-:W-:Y:S05]  /*24a00*/  BSYNC B0 ;  /* 0x0000000000007941 */ /* 0x000fea0003800000 */
.L_x_10184:
[----:B------:R-:W-:-:S13]  /*24a10*/  LOP3.LUT P1, RZ, R22, 0x4, RZ, 0xc0, !PT ;  /* 0x0000000416ff7812 */ /* 0x000fda000782c0ff */
[----:B------:R-:W-:Y:S05]  /*24a20*/  @!P1 BRA `(.L_x_10186) ;  /* 0x0000000000049947 */ /* 0x000fea0003800000 */
[----:B------:R-:W-:Y:S01]  /*24a30*/  BPT.TRAP 0x1 ;  /* 0x000000040000795c */ /* 0x000fe20000300000 */
.L_x_10186:
[----:B------:R-:W0:Y:S02]  /*24a40*/  LDL R2, [R1+0x4] ;  /* 0x0000040001027983 */ /* 0x000e240000100800 */
[----:B0-----:R-:W-:-:S04]  /*24a50*/  SHF.L.U32 R3, R2, 0x1f, RZ ;  /* 0x0000001f02037819 */ /* 0x001fc800000006ff */
[----:B------:R-:W0:Y:S02]  /*24a60*/  SYNCS.PHASECHK.TRANS64.TRYWAIT P1, [R0+URZ+0x22860], R3 ;  /* 0x02286003000075a7 */ /* 0x000e24000802017f */
[----:B0-----:R-:W-:Y:S05]  /*24a70*/  @!P1 BRA `(.L_x_10187) ;  /* 0x0000008400089947 */ /* 0x001fea0003800000 */
.L_x_10460:
[----:B------:R-:W2:Y:S01]  /*24a80*/  LDL R12, [R1+0x1c] ;  /* 0x00001c00010c7983 */ /* 0x000ea20000100800 */
[----:B0-----:R-:W-:Y:S01]  /*24a90*/  IMAD R3, R34, 0x5000, RZ ;  /* 0x0000500022037824 */ /* 0x001fe200078e02ff */
[----:B------:R-:W-:Y:S05]  /*24aa0*/  WARPSYNC.ALL ;  /* 0x0000000000007948 */ /* 0x000fea0003800000 */
[----:B------:R-:W-:Y:S02]  /*24ab0*/  LOP3.LUT R2, R3, R28, RZ, 0xfc, !PT ;  /* 0x0000001c03027212 */ /* 0x000fe400078efcff */
[C---:B------:R-:W-:Y:S02]  /*24ac0*/  LOP3.LUT R20, R25.reuse, 0x1800, RZ, 0xfc, !PT ;  /* 0x0000180019147812 */ /* 0x040fe400078efcff */
[----:B------:R-:W-:Y:S01]  /*24ad0*/  LOP3.LUT R21, R25, 0x4800, RZ, 0xfc, !PT ;  /* 0x0000480019157812 */ /* 0x000fe200078efcff */
[----:B------:R-:W-:Y:S01]  /*24ae0*/  IMAD.IADD R13, R23, 0x1, R2 ;  /* 0x00000001170d7824 */ /* 0x000fe200078e0202 */
[----:B------:R-:W-:-:S04]  /*24af0*/  LOP3.LUT P1, RZ, R22, 0x4, RZ, 0xc0, !PT ;  /* 0x0000000416ff7812 */ /* 0x000fc8000782c0ff */
        /* <DEDUP_REMOVED lines=17> */
[----:B0-----:R-:W-:Y:S01]  /*24c10*/  VIADD R8, R3, 0x1000 ;  /* 0x0000100003087836 */ /* 0x001fe20000000000 */
[----:B------:R-:W-:Y:S02]  /*24c20*/  IADD3 R17, R24, R20, R3 ;  /* 0x0000001418117210 */ /* 0x000fe40007ffe003 */
[----:B------:R-:W-:Y:S02]  /*24c30*/  LOP3.LUT R20, R25, 0x2800, RZ, 0xfc, !PT ;  /* 0x0000280019147812 */ /* 0x000fe400078efcff */
        /* <DEDUP_REMOVED lines=15> */
[----:B------:R0:W-:Y:S02]  /*24d30*/  STSM.16.M88.4 [R17], R8 ;  /* 0x0000000811007844 */ /* 0x0001e40000000200 */
[----:B0-----:R-:W-:Y:S01]  /*24d40*/  VIADD R8, R3, 0x2000 ;  /* 0x0000200003087836 */ /* 0x001fe20000000000 */
[----:B------:R-:W-:Y:S02]  /*24d50*/  IADD3 R17, R24, R20, R3 ;  /* 0x0000001418117210 */ /* 0x000fe40007ffe003 */
        /* <DEDUP_REMOVED lines=16> */
[----:B------:R0:W-:Y:S02]  /*24e60*/  STSM.16.M88.4 [R17], R8 ;  /* 0x0000000811007844 */ /* 0x0001e40000000200 */
[C---:B0-----:R-:W-:Y:S01]  /*24e70*/  IADD3 R8, R3.reuse, 0x3000, RZ ;  /* 0x0000300003087810 */ /* 0x041fe20007ffe0ff */
[----:B------:R-:W-:-:S03]  /*24e80*/  VIADD R17, R3, 0x4000 ;  /* 0x0000400003117836 */ /* 0x000fc60000000000 */
[C---:B------:R-:W-:Y:S02]  /*24e90*/  LOP3.LUT R4, R8.reuse, R28, RZ, 0xfc, !PT ;  /* 0x0000001c08047212 */ /* 0x040fe400078efcff */
[----:B------:R-:W-:-:S03]  /*24ea0*/  LOP3.LUT R8, R8, R25, RZ, 0xfc, !PT ;  /* 0x0000001908087212 */ /* 0x000fc600078efcff */
[----:B------:R-:W-:Y:S02]  /*24eb0*/  IMAD.IADD R18, R23, 0x1, R4 ;  /* 0x0000000117127824 */ /* 0x000fe400078e0204 */
[----:B------:R-:W-:-:S03]  /*24ec0*/  IMAD.IADD R8, R24, 0x1, R8 ;  /* 0x0000000118087824 */ /* 0x000fc600078e0208 */
[----:B------:R0:W1:Y:S02]  /*24ed0*/  LDSM.16.MT88.4 R4, [R18+0xa400] ;  /* 0x00a400001204783b */ /* 0x0000640000004200 */
[C-C-:B0-----:R-:W-:Y:S02]  /*24ee0*/  IADD3 R18, R24.reuse, R20, R3.reuse ;  /* 0x0000001418127210 */ /* 0x141fe40007ffe003 */
[----:B------:R-:W-:Y:S02]  /*24ef0*/  IADD3 R3, R24, R21, R3 ;  /* 0x0000001518037210 */ /* 0x000fe40007ffe003 */
[C-C-:B-1----:R-:W-:Y:S02]  /*24f00*/  PRMT R12, R4.reuse, 0x6420, R5.reuse ;  /* 0x00006420040c7816 */ /* 0x142fe40000000005 */
[----:B------:R-:W-:Y:S02]  /*24f10*/  PRMT R13, R4, 0x7531, R5 ;  /* 0x00007531040d7816 */ /* 0x000fe40000000005 */
[----:B------:R-:W-:-:S02]  /*24f20*/  PRMT R14, R6, 0x6420, R7 ;  /* 0x00006420060e7816 */ /* 0x000fc40000000007 */
[----:B------:R-:W-:Y:S02]  /*24f30*/  PRMT R15, R6, 0x7531, R7 ;  /* 0x00007531060f7816 */ /* 0x000fe40000000007 */
[----:B------:R-:W0:Y:S04]  /*24f40*/  LDSM.16.MT88.4 R4, [R2+0xd400] ;  /* 0x00d400000204783b */ /* 0x000e280000004200 */
[----:B------:R0:W-:Y:S02]  /*24f50*/  STSM.16.M88.4 [R8], R12 ;  /* 0x0000000c08007844 */ /* 0x0001e40000000200 */
[C-C-:B0-----:R-:W-:Y:S02]  /*24f60*/  PRMT R8, R4.reuse, 0x6420, R5.reuse ;  /* 0x0000642004087816 */ /* 0x141fe40000000005 */
[----:B------:R-:W-:-:S02]  /*24f70*/  PRMT R9, R4, 0x7531, R5 ;  /* 0x0000753104097816 */ /* 0x000fc40000000005 */
[----:B------:R-:W-:Y:S02]  /*24f80*/  LOP3.LUT R4, R17, R28, RZ, 0xfc, !PT ;  /* 0x0000001c11047212 */ /* 0x000fe400078efcff */
[C-C-:B------:R-:W-:Y:S02]  /*24f90*/  PRMT R10, R6.reuse, 0x6420, R7.reuse ;  /* 0x00006420060a7816 */ /* 0x140fe40000000007 */
        /* <DEDUP_REMOVED lines=25> */
.L_x_10188:
[----:B-1----:R1:W-:Y:S01]  /*25130*/  SYNCS.ARRIVE.TRANS64.A1T0 RZ, [R0+URZ+0x22850], RZ ;  /* 0x022850ff00ff79a7 */ /* 0x0023e2000810003f */
[----:B------:R-:W-:Y:S06]  /*25140*/  BAR.SYNC.DEFER_BLOCKING 0x2, 0x80 ;  /* 0x0082000000007b1d */ /* 0x000fec0000010000 */
[----:B------:R-:W-:Y:S05]  /*25150*/  @!P0 BRA `(.L_x_10189) ;  /* 0x0000000000048947 */ /* 0x000fea0003800000 */
[----:B------:R-:W-:Y:S01]  /*25160*/  BPT.TRAP 0x1 ;  /* 0x000000040000795c */ /* 0x000fe20000300000 */
.L_x_10189:
[----:B0-----:R-:W2:Y:S04]  /*25170*/  LDL R3, [R1+0x18] ;  /* 0x0000180001037983 */ /* 0x001ea80000100800 */
[----:B------:R-:W3:Y:S01]  /*25180*/  LDL.LU R2, [R1+0x4] ;  /* 0x0000040001027983 */ /* 0x000ee20000300800 */
[----:B-1----:R-:W-:Y:S02]  /*25190*/  VIADD R0, R0, 0x22880 ;  /* 0x0002288000007836 */ /* 0x002fe40000000000 */
        /* <DEDUP_REMOVED lines=8> */
.L_x_10132:
        /* <DEDUP_REMOVED lines=12> */
.L_x_10190:
[----:B------:R-:W0:Y:S01]  /*252e0*/  S2R R0, SR_TID.X ;  /* 0x0000000000007919 */ /* 0x000e220000002100 */
[----:B------:R-:W-:Y:S01]  /*252f0*/  UMOV UR4, 0xffffffff ;  /* 0xffffffff00047882 */ /* 0x000fe20000000000 */
[----:B01----:R-:W-:-:S04]  /*25300*/  LOP3.LUT R7, R0, 0x1f, RZ, 0xc0, !PT ;  /* 0x0000001f00077812 */ /* 0x003fc800078ec0ff */
[----:B------:R-:W-:Y:S01]  /*25310*/  ISETP.NE.AND P0, PT, R7, 0x1f, PT ;  /* 0x0000001f0700780c */ /* 0x000fe20003f05270 */
[----:B------:R-:W-:-:S12]  /*25320*/  BRA.DIV UR4, `(.L_x_10192) ;  /* 0x0000007a04f07947 */ /* 0x000fd8000b800000 */
[----:B------:R-:W-:Y:S01]  /*25330*/  IMAD.IADD R5, R19, 0x1, R7 ;  /* 0x0000000113057824 */ /* 0x000fe200078e0207 */
[----:B------:R-:W-:Y:S01]  /*25340*/  ULDC UR4, c[0x0][0xc3c] ;  /* 0x00030f0000047ab9 */ /* 0x000fe20000000800 */
[----:B------:R-:W-:-:S03]  /*25350*/  ULDC.64 UR6, c[0x0][0x208] ;  /* 0x0000820000067ab9 */ /* 0x000fc60000000a00 */
        /* <DEDUP_REMOVED lines=9> */
[----:B------:R-:W-:Y:S01]  /*253f0*/  SHFL.IDX PT, R16, R16, 0x1, 0x1f ;  /* 0x00201f0010107f89 */ /* 0x000fe200000e0000 */
[----:B0-----:R-:W-:Y:S01]  /*25400*/  MOV R2, RZ ;  /* 0x000000ff00027202 */ /* 0x001fe20000000f00 */
[----:B--2---:R-:W-:Y:S01]  /*25410*/  @!P1 IMAD.MOV.U32 R2, RZ, RZ, R3 ;  /* 0x000000ffff029224 */ /* 0x004fe200078e0003 */
[----:B------:R-:W-:-:S04]  /*25420*/  ISETP.NE.AND P1, PT, R7, RZ, PT ;  /* 0x000000ff0700720c */ /* 0x000fc80003f25270 */
        /* <DEDUP_REMOVED lines=16> */
.L_x_10470:
[----:B------:R-:W-:Y:S02]  /*25530*/  ULDC UR4, c[0x0][0xc38] ;  /* 0x00030e0000047ab9 */ /* 0x000fe40000000800 */
[----:B------:R-:W-:-:S04]  /*25540*/  IMAD.U32 R4, RZ, RZ, UR4 ;  /* 0x00000004ff047e24 */ /* 0x000fc8000f8e00ff */
[----:B-1----:R-:W-:-:S04]  /*25550*/  IMAD R5, R14, R4, RZ ;  /* 0x000000040e057224 */ /* 0x002fc800078e02ff */
[----:B------:R-:W-:-:S05]  /*25560*/  IMAD.IADD R16, R16, 0x1, R5 ;  /* 0x0000000110107824 */ /* 0x000fca00078e0205 */
[----:B------:R-:W-:-:S13]  /*25570*/  ISETP.GT.AND P6, PT, R16, R0, PT ;  /* 0x000000001000720c */ /* 0x000fda0003fc4270 */
[----:B------:R-:W-:Y:S05]  /*25580*/  @P6 BRA `(.L_x_10193) ;  /* 0x0000000000a06947 */ /* 0x000fea0003800000 */
.L_x_10198:
        /* <DEDUP_REMOVED lines=11> */
[----:B0-----:R-:W0:Y:S01]  /*25640*/  LDC.64 R2, c[0x0][0xc80] ;  /* 0x00032000ff027b82 */ /* 0x001e220000000a00 */
[----:B------:R-:W-:Y:S01]  /*25650*/  ULDC.64 UR4, c[0x0][0x208] ;  /* 0x0000820000047ab9 */ /* 0x000fe20000000a00 */
[----:B0-----:R-:W-:-:S06]  /*25660*/  IMAD.WIDE R2, R5, 0x4, R2 ;  /* 0x0000000405027825 */ /* 0x001fcc00078e0202 */
[----:B------:R1:W5:Y:S02]  /*25670*/  LDG.E R2, desc[UR4][R2.64] ;  /* 0x0000000402027981 */ /* 0x000364000c1e1900 */
.L_x_10196:
[----:B------:R-:W-:Y:S05]  /*25680*/  BSYNC B0 ;  /* 0x0000000000007941 */ /* 0x000fea0003800000 */
.L_x_10195:
[----:B------:R-:W-:-:S03]  /*25690*/  UMOV UR4, 0xffffffff ;  /* 0xffffffff00047882 */ /* 0x000fc60000000000 */
[----:B------:R-:W-:Y:S05]  /*256a0*/  BRA.DIV UR4, `(.L_x_10197) ;  /* 0x0000007e04387947 */ /* 0x000fea000b800000 */
[----:B-----5:R-:W2:Y:S02]  /*256b0*/  SHFL.UP PT, R14, R2, 0x1, RZ ;  /* 0x04200000020e7989 */ /* 0x020ea400000e00ff */
[----:B--2---:R-:W-:-:S05]  /*256c0*/  SEL R13, R14, RZ, P1 ;  /* 0x000000ff0e0d7207 */ /* 0x004fca0000800000 */
[----:B------:R-:W-:-:S05]  /*256d0*/  IMAD.IADD R13, R2, 0x1, R13 ;  /* 0x00000001020d7824 */ /* 0x000fca00078e020d */
[----:B------:R-:W2:Y:S02]  /*256e0*/  SHFL.UP PT, R14, R13, 0x2, RZ ;  /* 0x044000000d0e7989 */ /* 0x000ea400000e00ff */
[----:B--2---:R-:W-:-:S05]  /*256f0*/  SEL R14, R14, RZ, P2 ;  /* 0x000000ff0e0e7207 */ /* 0x004fca0001000000 */
[----:B01----:R-:W-:-:S05]  /*25700*/  IMAD.IADD R3, R13, 0x1, R14 ;  /* 0x000000010d037824 */ /* 0x003fca00078e020e */
        /* <DEDUP_REMOVED lines=10> */
.L_x_10478:
[----:B------:R-:W-:Y:S02]  /*257b0*/  ULDC UR4, c[0x0][0xc38] ;  /* 0x00030e0000047ab9 */ /* 0x000fe40000000800 */
[----:B------:R-:W-:-:S04]  /*257c0*/  IMAD.U32 R4, RZ, RZ, UR4 ;  /* 0x00000004ff047e24 */ /* 0x000fc8000f8e00ff */
[----:B-1----:R-:W-:-:S04]  /*257d0*/  IMAD R5, R14, R4, RZ ;  /* 0x000000040e057224 */ /* 0x002fc800078e02ff */
[----:B------:R-:W-:-:S05]  /*257e0*/  IMAD.IADD R16, R5, 0x1, R16 ;  /* 0x0000000105107824 */ /* 0x000fca00078e0210 */
[----:B------:R-:W-:-:S13]  /*257f0*/  ISETP.GT.AND P6, PT, R16, R0, PT ;  /* 0x000000001000720c */ /* 0x000fda0003fc4270 */
[----:B------:R-:W-:Y:S05]  /*25800*/  @!P6 BRA `(.L_x_10198) ;  /* 0xfffffffc0060e947 */ /* 0x000fea000383ffff */
.L_x_10193:
        /* <DEDUP_REMOVED lines=8> */
.L_x_10482:
[----:B------:R-:W-:Y:S02]  /*25890*/  ISETP.NE.AND P0, PT, R5, RZ, PT ;  /* 0x000000ff0500720c */ /* 0x000fe40003f05270 */
[----:B------:R-:W-:-:S11]  /*258a0*/  MOV R5, RZ ;  /* 0x000000ff00057202 */ /* 0x000fd60000000f00 */
[----:B------:R-:W-:Y:S05]  /*258b0*/  @!P0 BRA `(.L_x_10200) ;  /* 0x0000000000108947 */ /* 0x000fea0003800000 */
[----:B------:R-:W-:Y:S01]  /*258c0*/  UMOV UR4, 0xffffffff ;  /* 0xffffffff00047882 */ /* 0x000fe20000000000 */
[----:B------:R-:W-:Y:S02]  /*258d0*/  VIADD R12, R6, 0xffffffff ;  /* 0xffffffff060c7836 */ /* 0x000fe40000000000 */
[----:B------:R-:W-:Y:S05]  /*258e0*/  BRA.DIV UR4, `(.L_x_10201) ;  /* 0x0000007e04ac7947 */ /* 0x000fea000b800000 */
[----:B------:R3:W4:Y:S02]  /*258f0*/  SHFL.IDX PT, R5, R3, R12, 0x1f ;  /* 0x00001f0c03057589 */ /* 0x00072400000e0000 */
.L_x_10200:
[----:B01-3--:R-:W0:Y:S01]  /*25900*/  LDC.64 R2, c[0x0][0xc90] ;  /* 0x00032400ff027b82 */ /* 0x00be220000000a00 */
[----:B------:R-:W-:Y:S01]  /*25910*/  IMAD.IADD R19, R6, 0x1, R19 ;  /* 0x0000000106137824 */ /* 0x000fe200078e0213 */
[----:B------:R-:W-:-:S03]  /*25920*/  ULDC.64 UR4, c[0x0][0x208] ;  /* 0x0000820000047ab9 */ /* 0x000fc60000000a00 */
[----:B0-----:R-:W-:-:S05]  /*25930*/  IMAD.WIDE R2, R19, 0x4, R2 ;  /* 0x0000000413027825 */ /* 0x001fca00078e0202 */
[----:B------:R-:W2:Y:S01]  /*25940*/  LDG.E R7, desc[UR4][R2.64] ;  /* 0x0000000402077981 */ /* 0x000ea2000c1e1900 */
[----:B----4-:R-:W-:Y:S02]  /*25950*/  IMAD R16, R5, R4, R16 ;  /* 0x0000000405107224 */ /* 0x010fe400078e0210 */
[----:B--2---:R-:W-:-:S05]  /*25960*/  IMAD R6, R17, R7, RZ ;  /* 0x0000000711067224 */ /* 0x004fca00078e02ff */
[----:B------:R-:W-:-:S04]  /*25970*/  IABS R8, R6 ;  /* 0x0000000600087213 */ /* 0x000fc80000000000 */
[----:B------:R-:W0:Y:S08]  /*25980*/  I2F.RP R9, R8 ;  /* 0x0000000800097306 */ /* 0x000e300000209400 */
[----:B0-----:R-:W0:Y:S02]  /*25990*/  MUFU.RCP R9, R9 ;  /* 0x0000000900097308 */ /* 0x001e240000001000 */
[----:B0-----:R-:W-:-:S06]  /*259a0*/  VIADD R10, R9, 0xffffffe ;  /* 0x0ffffffe090a7836 */ /* 0x001fcc0000000000 */
[----:B------:R-:W0:Y:S02]  /*259b0*/  F2I.FTZ.U32.TRUNC.NTZ R3, R10 ;  /* 0x0000000a00037305 */ /* 0x000e24000021f000 */
[----:B0-----:R-:W-:-:S04]  /*259c0*/  IMAD.MOV R2, RZ, RZ, -R3 ;  /* 0x000000ffff027224 */ /* 0x001fc800078e0a03 */
[----:B------:R-:W-:Y:S01]  /*259d0*/  IMAD R5, R2, R8, RZ ;  /* 0x0000000802057224 */ /* 0x000fe200078e02ff */
[----:B------:R-:W-:-:S05]  /*259e0*/  MOV R2, RZ ;  /* 0x000000ff00027202 */ /* 0x000fca0000000f00 */
        /* <DEDUP_REMOVED lines=23> */
[-C--:B------:R-:W-:Y:S02]  /*25b60*/  IABS R7, R4.reuse ;  /* 0x0000000400077213 */ /* 0x080fe40000000000 */
[----:B------:R-:W-:Y:S02]  /*25b70*/  IABS R6, R4 ;  /* 0x0000000400067213 */ /* 0x000fe40000000000 */
[----:B------:R-:W0:Y:S03]  /*25b80*/  I2F.RP R8, R7 ;  /* 0x0000000700087306 */ /* 0x000e260000209400 */
[----:B------:R-:W-:-:S05]  /*25b90*/  IMAD.MOV R6, RZ, RZ, -R6 ;  /* 0x000000ffff067224 */ /* 0x000fca00078e0a06 */
[----:B0-----:R-:W0:Y:S02]  /*25ba0*/  MUFU.RCP R8, R8 ;  /* 0x0000000800087308 */ /* 0x001e240000001000 */
[----:B0-----:R-:W-:-:S06]  /*25bb0*/  VIADD R9, R8, 0xffffffe ;  /* 0x0ffffffe08097836 */ /* 0x001fcc0000000000 */
[----:B------:R-:W0:Y:S02]  /*25bc0*/  F2I.FTZ.U32.TRUNC.NTZ R3, R9 ;  /* 0x0000000900037305 */ /* 0x000e24000021f000 */
[----:B0-----:R-:W-:-:S05]  /*25bd0*/  IADD3 R2, RZ, -R3, RZ ;  /* 0x80000003ff027210 */ /* 0x001fca0007ffe0ff */
        /* <DEDUP_REMOVED lines=15> */
[----:B------:R-:W-:Y:S01]  /*25cd0*/  @!P1 LOP3.LUT R3, RZ, R4, RZ, 0x33, !PT ;  /* 0x00000004ff039212 */ /* 0x000fe200078e33ff */
[----:B------:R-:W-:-:S04]  /*25ce0*/  IMAD.MOV R4, RZ, RZ, -R4 ;  /* 0x000000ffff047224 */ /* 0x000fc800078e0a04 */
[----:B------:R-:W-:Y:S01]  /*25cf0*/  IMAD R18, R3, R4, R0 ;  /* 0x0000000403127224 */ /* 0x000fe200078e0200 */
[----:B------:R-:W-:-:S05]  /*25d00*/  LOP3.LUT R0, RZ, R3, RZ, 0x33, !PT ;  /* 0x00000003ff007212 */ /* 0x000fca00078e33ff */
[----:B------:R-:W-:Y:S01]  /*25d10*/  IMAD.IADD R17, R17, 0x1, R0 ;  /* 0x0000000111117824 */ /* 0x000fe200078e0200 */
[----:B------:R-:W-:Y:S06]  /*25d20*/  BRA `(.L_x_10202) ;  /* 0x00000000001c7947 */ /* 0x000fec0003800000 */
.L_x_10194:
[----:B------:R-:W-:Y:S01]  /*25d30*/  UMOV UR4, URZ ;  /* 0x0000003f00047c82 */ /* 0x000fe20008000000 */
[----:B------:R-:W-:Y:S01]  /*25d40*/  UMOV UR5, URZ ;  /* 0x0000003f00057c82 */ /* 0x000fe20008000000 */
[----:B------:R-:W-:Y:S01]  /*25d50*/  ULDC UR6, c[0x0][0xc3c] ;  /* 0x00030f0000067ab9 */ /* 0x000fe20000000800 */
[----:B------:R-:W-:Y:S01]  /*25d60*/  MOV R16, R0 ;  /* 0x0000000000107202 */ /* 0x000fe20000000f00 */
[----:B------:R-:W-:Y:S02]  /*25d70*/  IMAD.U32 R17, RZ, RZ, UR4 ;  /* 0x00000004ff117e24 */ /* 0x000fe4000f8e00ff */
[----:B------:R-:W-:Y:S02]  /*25d80*/  IMAD.U32 R18, RZ, RZ, UR5 ;  /* 0x00000005ff127e24 */ /* 0x000fe4000f8e00ff */
[----:B------:R-:W-:-:S07]  /*25d90*/  IMAD.U32 R19, RZ, RZ, UR6 ;  /* 0x00000006ff137e24 */ /* 0x000fce000f8e00ff */
.L_x_10202:
        /* <DEDUP_REMOVED lines=12> */
.L_x_10191:
[----:B------:R-:W-:Y:S02]  /*25e60*/  ULDC UR4, c[0x0][0xc3c] ;  /* 0x00030f0000047ab9 */ /* 0x000fe40000000800 */
[----:B---3--:R-:W-:-:S13]  /*25e70*/  ISETP.GE.AND P0, PT, R19, UR4, PT ;  /* 0x0000000413007c0c */ /* 0x008fda000bf06270 */
[----:B------:R-:W-:Y:S05]  /*25e80*/  @!P0 BRA `(.L_x_10203) ;  /* 0xffffff9000188947 */ /* 0x000fea000383ffff */
[----:B------:R-:W-:Y:S05]  /*25e90*/  BSYNC B7 ;  /* 0x0000000000077941 */ /* 0x000fea0003800000 */
.L_x_10095:
[----:B-12---:R-:W2:Y:S01]  /*25ea0*/  LDL.LU R0, [R1+0x3c] ;  /* 0x00003c0001007983 */ /* 0x006ea20000300800 */
[----:B------:R-:W-:Y:S01]  /*25eb0*/  BSSY B0, `(.L_x_10204) ;  /* 0x000000b000007945 */ /* 0x000fe20003800000 */
[----:B------:R-:W1:Y:S01]  /*25ec0*/  S2R R5, SR_CgaCtaId ;  /* 0x0000000000057919 */ /* 0x000e620000008800 */
[----:B--2---:R-:W-:-:S05]  /*25ed0*/  VIADD R0, R0, 0x1 ;  /* 0x0000000100007836 */ /* 0x004fca0000000000 */
[----:B0-----:R-:W-:-:S04]  /*25ee0*/  LEA.HI R2, R0, R0, RZ, 0x1 ;  /* 0x0000000000027211 */ /* 0x001fc800078f08ff */
[----:B------:R-:W-:Y:S02]  /*25ef0*/  LOP3.LUT R3, R2, 0xfffffffe, RZ, 0xc0, !PT ;  /* 0xfffffffe02037812 */ /* 0x000fe400078ec0ff */
[----:B------:R-:W-:Y:S02]  /*25f00*/  MOV R2, 0x400 ;  /* 0x0000040000027802 */ /* 0x000fe40000000f00 */
[----:B------:R-:W-:Y:S02]  /*25f10*/  IADD3 R0, R0, -R3, RZ ;  /* 0x8000000300007210 */ /* 0x000fe40007ffe0ff */
[----:B-1----:R-:W-:Y:S02]  /*25f20*/  LEA R5, R5, R2, 0x18 ;  /* 0x0000000205057211 */ /* 0x002fe400078ec0ff */
[----:B------:R-:W-:-:S04]  /*25f30*/  SHF.L.U32 R0, R0, 0x1f, RZ ;  /* 0x0000001f00007819 */ /* 0x000fc800000006ff */
[----:B------:R-:W0:Y:S02]  /*25f40*/  SYNCS.PHASECHK.TRANS64.TRYWAIT P0, [R5+URZ+0x22820], R0 ;  /* 0x02282000050075a7 */ /* 0x000e24000800017f */
[----:B0-----:R-:W-:Y:S05]  /*25f50*/  @!P0 BRA `(.L_x_10205) ;  /* 0x0000007800388947 */ /* 0x001fea0003800000 */
.L_x_10485:
[----:B------:R-:W-:Y:S05]  /*25f60*/  BSYNC B0 ;  /* 0x0000000000007941 */ /* 0x000fea0003800000 */
.L_x_10204:
[----:B------:R-:W-:-:S03]  /*25f70*/  UMOV UR4, 0xffffffff ;  /* 0xffffffff00047882 */ /* 0x000fc60000000000 */
[----:B------:R-:W-:Y:S05]  /*25f80*/  BRA.DIV UR4, `(.L_x_10206) ;  /* 0x0000007a04407947 */ /* 0x000fea000b800000 */
[----:B0-----:R-:W0:Y:S02]  /*25f90*/  S2R R0, SR_TID.X ;  /* 0x0000000000007919 */ /* 0x001e240000002100 */
[----:B0-----:R-:W-:-:S04]  /*25fa0*/  SHF.R.U32.HI R0, RZ, 0x5, R0 ;  /* 0x00000005ff007819 */ /* 0x001fc80000011600 */
[----:B------:R-:W-:-:S05]  /*25fb0*/  LOP3.LUT R0, R0, 0x3, RZ, 0xc0, !PT ;  /* 0x0000000300007812 */ /* 0x000fca00078ec0ff */
[----:B------:R0:W1:Y:S02]  /*25fc0*/  SHFL.IDX PT, R14, R0, RZ, 0x1f ;  /* 0x00001fff000e7589 */ /* 0x00006400000e0000 */
.L_x_10488:
[----:B-1----:R-:W-:-:S13]  /*25fd0*/  ISETP.NE.AND P0, PT, R14, RZ, PT ;  /* 0x000000ff0e00720c */ /* 0x002fda0003f05270 */
[----:B------:R-:W-:Y:S05]  /*25fe0*/  @P0 BRA `(.L_x_9906) ;  /* 0x0000000000b80947 */ /* 0x000fea0003800000 */
[----:B------:R-:W-:-:S03]  /*25ff0*/  UMOV UR4, 0xffffffff ;  /* 0xffffffff00047882 */ /* 0x000fc60000000000 */
[----:B------:R-:W-:Y:S05]  /*26000*/  BRA.DIV UR4, `(.L_x_10207) ;  /* 0x0000007a04547947 */ /* 0x000fea000b800000 */
[----:B------:R-:W-:-:S13]  /*26010*/  ELECT P6, URZ, PT ;  /* 0x00000000003f782f */ /* 0x000fda00038c0000 */
.L_x_10491:
        /* <DEDUP_REMOVED lines=8> */
.L_x_10208:
        /* <DEDUP_REMOVED lines=8> */
.L_x_10492:
[----:B------:R-:W2:Y:S01]  /*26120*/  LDL.LU R4, [R1+0x4] ;  /* 0x0000040001047983 */ /* 0x000ea20000300800 */
[----:B------:R-:W-:Y:S02]  /*26130*/  SEL R34, R34, RZ, P2 ;  /* 0x000000ff22227207 */ /* 0x000fe40001000000 */
[----:B--2---:R-:W-:Y:S01]  /*26140*/  LOP3.LUT R0, R4, R0, RZ, 0x3c, !PT ;  /* 0x0000000004007212 */ /* 0x004fe200078e3cff */
[----:B------:R-:W-:Y:S06]  /*26150*/  @!P0 BRA `(.L_x_10210) ;  /* 0x0000000000048947 */ /* 0x000fec0003800000 */
[----:B------:R-:W-:Y:S01]  /*26160*/  BPT.TRAP 0x1 ;  /* 0x000000040000795c */ /* 0x000fe20000300000 */
.L_x_10210:
[----:B------:R-:W-:Y:S01]  /*26170*/  IMAD R5, R34, 0x8, R5 ;  /* 0x0000000822057824 */ /* 0x000fe200078e0205 */
[----:B------:R-:W-:-:S04]  /*26180*/  SHF.L.U32 R0, R0, 0x1f, RZ ;  /* 0x0000001f00007819 */ /* 0x000fc800000006ff */
[----:B------:R-:W1:Y:S02]  /*26190*/  SYNCS.PHASECHK.TRANS64.TRYWAIT P1, [R5+URZ+0x22840], R0 ;  /* 0x02284000050075a7 */ /* 0x000e64000802017f */
[----:B-1----:R-:W-:Y:S05]  /*261a0*/  @!P1 BRA `(.L_x_10211) ;  /* 0x0000007800209947 */ /* 0x002fea0003800000 */
.L_x_10493:
[----:B------:R-:W-:Y:S05]  /*261b0*/  @!P0 BRA `(.L_x_10212) ;  /* 0x0000000000048947 */ /* 0x000fea0003800000 */
[----:B------:R-:W-:Y:S01]  /*261c0*/  BPT.TRAP 0x1 ;  /* 0x000000040000795c */ /* 0x000fe20000300000 */
.L_x_10212:
[----:B------:R-:W2:Y:S02]  /*261d0*/  SYNCS.PHASECHK.TRANS64.TRYWAIT P1, [R3+URZ+0x22860], R2 ;  /* 0x02286002030075a7 */ /* 0x000ea4000802017f */
[----:B--2---:R-:W-:Y:S05]  /*261e0*/  @!P1 BRA `(.L_x_10213) ;  /* 0x0000007800249947 */ /* 0x004fea0003800000 */
.L_x_10494:
[----:B------:R-:W-:Y:S05]  /*261f0*/  @!P0 BRA `(.L_x_10214) ;  /* 0x0000000000048947 */ /* 0x000fea0003800000 */
[----:B------:R-:W-:Y:S01]  /*26200*/  BPT.TRAP 0x1 ;  /* 0x000000040000795c */ /* 0x000fe20000300000 */
.L_x_10214:
[----:B------:R-:W3:Y:S02]  /*26210*/  SYNCS.PHASECHK.TRANS64.TRYWAIT P1, [R5+URZ+0x22860], R0 ;  /* 0x02286000050075a7 */ /* 0x000ee4000802017f */
[----:B---3--:R-:W-:Y:S05]  /*26220*/  @!P1 BRA `(.L_x_10215) ;  /* 0x0000007800289947 */ /* 0x008fea0003800000 */
.L_x_10495:
[----:B------:R-:W-:Y:S05]  /*26230*/  @!P0 BRA `(.L_x_10216) ;  /* 0x0000000000048947 */ /* 0x000fea0003800000 */
[----:B------:R-:W-:Y:S01]  /*26240*/  BPT.TRAP 0x1 ;  /* 0x000000040000795c */ /* 0x000fe20000300000 */
.L_x_10216:
[----:B------:R-:W4:Y:S02]  /*26250*/  SYNCS.PHASECHK.TRANS64.TRYWAIT P1, [R3+URZ+0x22880], R2 ;  /* 0x02288002030075a7 */ /* 0x000f24000802017f */
[----:B----4-:R-:W-:Y:S05]  /*26260*/  @!P1 BRA `(.L_x_10217) ;  /* 0x00000078002c9947 */ /* 0x010fea0003800000 */
.L_x_10496:
[----:B------:R-:W-:Y:S05]  /*26270*/  @!P0 BRA `(.L_x_10218) ;  /* 0x0000000000048947 */ /* 0x000fea0003800000 */
[----:B------:R-:W-:Y:S01]  /*26280*/  BPT.TRAP 0x1 ;  /* 0x000000040000795c */ /* 0x000fe20000300000 */
.L_x_10218:
[----:B------:R0:W0:Y:S02]  /*26290*/  SYNCS.PHASECHK.TRANS64.TRYWAIT P0, [R5+URZ+0x22880], R0 ;  /* 0x02288000050075a7 */ /* 0x000024000800017f */
[----:B0-----:R-:W-:Y:S05]  /*262a0*/  @!P0 NANOSLEEP.SYNCS 0x989680 ;  /* 0x009896800000895d */ /* 0x001fea0003900000 */
[----:B------:R-:W0:Y:S02]  /*262b0*/  @!P0 SYNCS.PHASECHK.TRANS64 P0, [R5+URZ+0x22880], R0 ;  /* 0x02288000050085a7 */ /* 0x000e24000800007f */
[----:B0-----:R-:W-:Y:S05]  /*262c0*/  @!P0 BRA `(.L_x_10218) ;  /* 0xfffffffc00f08947 */ /* 0x001fea000383ffff */
.L_x_9906:
[----:B------:R-:W-:Y:S05]  /*262d0*/  BSYNC B8 ;  /* 0x0000000000087941 */ /* 0x000fea0003800000 */
.L_x_9903:
[----:B------:R-:W-:Y:S05]  /*262e0*/  EXIT ;  /* 0x000000000000794d */ /* 0x000fea0003800000 */
.L_x_9926:
[----:B0-----:R0:W1:Y:S02]  /*262f0*/  SYNCS.PHASECHK.TRANS64.TRYWAIT P6, [R88+URZ+0x22890], R100 ;  /* 0x02289064580075a7 */ /* 0x00106400080c017f */
[----:B-1----:R-:W-:Y:S05]  /*26300*/  @!P6 NANOSLEEP.SYNCS 0x989680 ;  /* 0x009896800000e95d */ /* 0x002fea0003900000 */
[----:B------:R-:W1:Y:S02]  /*26310*/  @!P6 SYNCS.PHASECHK.TRANS64 P6, [R88+URZ+0x22890], R100 ;  /* 0x022890645800e5a7 */ /* 0x000e6400080c007f */
[----:B-1----:R-:W-:Y:S05]  /*26320*/  @!P6 BRA `(.L_x_9926) ;  /* 0xfffffffc00f0e947 */ /* 0x002fea000383ffff */
[----:B------:R-:W-:Y:S05]  /*26330*/  BRA `(.L_x_10219) ;  /* 0xfffffdc800187947 */ /* 0x000fea000383ffff */
.L_x_9927:
        /* <DEDUP_REMOVED lines=8> */
.L_x_10221:
[----:B------:R-:W-:Y:S05]  /*263c0*/  BSYNC B1 ;  /* 0x0000000000017941 */ /* 0x000fea0003800000 */
.L_x_10220:
        /* <DEDUP_REMOVED lines=8> */
.L_x_10222:
[----:B------:R-:W-:Y:S05]  /*26450*/  BRA `(.L_x_10223) ;  /* 0xfffffdc400e47947 */ /* 0x000fea000383ffff */
.L_x_9936:
[----:B------:R-:W-:Y:S01]  /*26460*/  BSSY B1, `(.L_x_10224) ;  /* 0x0000008000017945 */ /* 0x000fe20003800000 */
[----:B------:R-:W-:Y:S01]  /*26470*/  IMAD.MOV.U32 R13, RZ, RZ, R102 ;  /* 0x000000ffff0d7224 */ /* 0x000fe200078e0066 */
[----:B------:R-:W-:Y:S01]  /*26480*/  MOV R12, 0x1 ;  /* 0x00000001000c7802 */ /* 0x000fe20000000f00 */
[----:B0---4-:R-:W-:Y:S02]  /*26490*/  IMAD.MOV.U32 R11, RZ, RZ, 0x1c1f ;  /* 0x00001c1fff0b7424 */ /* 0x011fe400078e00ff */
[----:B------:R-:W-:-:S07]  /*264a0*/  IMAD.MOV.U32 R15, RZ, RZ, -0x1 ;  /* 0xffffffffff0f7424 */ /* 0x000fce00078e00ff */
[----:B-123--:R-:W-:Y:S05]  /*264b0*/  WARPSYNC.COLLECTIVE R15, `(.L_x_10225) ;  /* 0x000000000f087348 */ /* 0x00efea0003c00000 */
[----:B---3--:R0:W3:Y:S02]  /*264c0*/  SHFL.IDX P6, R14, R13, R12, R11 ;  /* 0x0000000c0d0e7389 */ /* 0x0080e400000c000b */
[----:B0123--:R-:W-:Y:S01]  /*264d0*/  ENDCOLLECTIVE ;  /* 0x000000000000791b */ /* 0x00ffe20003800000 */
.L_x_10225:
[----:B------:R-:W-:Y:S05]  /*264e0*/  BSYNC B1 ;  /* 0x0000000000017941 */ /* 0x000fea0003800000 */
.L_x_10224:
        /* <DEDUP_REMOVED lines=8> */
.L_x_10226:
[----:B------:R-:W-:Y:S05]  /*26570*/  BRA `(.L_x_10227) ;  /* 0xfffffdd4006c7947 */ /* 0x000fea000383ffff */
.L_x_9945:
[----:B------:R-:W-:Y:S01]  /*26580*/  BSSY B1, `(.L_x_10228) ;  /* 0x0000008000017945 */ /* 0x000fe20003800000 */
[----:B------:R-:W-:Y:S01]  /*26590*/  IMAD.MOV.U32 R13, RZ, RZ, R102 ;  /* 0x000000ffff0d7224 */ /* 0x000fe200078e0066 */
[----:B0---4-:R-:W-:Y:S01]  /*265a0*/  MOV R11, 0x1c1f ;  /* 0x00001c1f000b7802 */ /* 0x011fe20000000f00 */
[----:B------:R-:W-:Y:S02]  /*265b0*/  IMAD.MOV.U32 R12, RZ, RZ, 0x2 ;  /* 0x00000002ff0c7424 */ /* 0x000fe400078e00ff */
[----:B------:R-:W-:-:S07]  /*265c0*/  IMAD.MOV.U32 R15, RZ, RZ, -0x1 ;  /* 0xffffffffff0f7424 */ /* 0x000fce00078e00ff */
[----:B-123--:R-:W-:Y:S05]  /*265d0*/  WARPSYNC.COLLECTIVE R15, `(.L_x_10229) ;  /* 0x000000000f087348 */ /* 0x00efea0003c00000 */
[----:B------:R0:W4:Y:S02]  /*265e0*/  SHFL.IDX P6, R14, R13, R12, R11 ;  /* 0x0000000c0d0e7389 */ /* 0x00012400000c000b */
[----:B01234-:R-:W-:Y:S01]  /*265f0*/  ENDCOLLECTIVE ;  /* 0x000000000000791b */ /* 0x01ffe20003800000 */
.L_x_10229:
[----:B------:R-:W-:Y:S05]  /*26600*/  BSYNC B1 ;  /* 0x0000000000017941 */ /* 0x000fea0003800000 */
.L_x_10228:
        /* <DEDUP_REMOVED lines=8> */
.L_x_10230:
[----:B------:R-:W-:Y:S05]  /*26690*/  BRA `(.L_x_10231) ;  /* 0xfffffde400007947 */ /* 0x000fea000383ffff */
.L_x_9955:
[----:B-1----:R1:W2:Y:S02]  /*266a0*/  SYNCS.PHASECHK.TRANS64.TRYWAIT P3, [R88+URZ+0x22890], R100 ;  /* 0x02289064580075a7 */ /* 0x0022a4000806017f */
[----:B--2---:R-:W-:Y:S05]  /*266b0*/  @!P3 NANOSLEEP.SYNCS 0x989680 ;  /* 0x009896800000b95d */ /* 0x004fea0003900000 */
[----:B------:R-:W2:Y:S02]  /*266c0*/  @!P3 SYNCS.PHASECHK.TRANS64 P3, [R88+URZ+0x22890], R100 ;  /* 0x022890645800b5a7 */ /* 0x000ea4000806007f */
[----:B--2---:R-:W-:Y:S05]  /*266d0*/  @!P3 BRA `(.L_x_9955) ;  /* 0xfffffffc00f0b947 */ /* 0x004fea000383ffff */
[----:B------:R-:W-:Y:S05]  /*266e0*/  BRA `(.L_x_10232) ;  /* 0xfffffdf400e47947 */ /* 0x000fea000383ffff */
.L_x_9956:
        /* <DEDUP_REMOVED lines=8> */
.L_x_10234:
[----:B------:R-:W-:Y:S05]  /*26770*/  BSYNC B1 ;  /* 0x0000000000017941 */ /* 0x000fea0003800000 */
.L_x_10233:
        /* <DEDUP_REMOVED lines=8> */
.L_x_10235:
[----:B------:R-:W-:Y:S01]  /*26800*/  IMAD.MOV.U32 R106, RZ, RZ, R14 ;  /* 0x000000ffff6a7224 */ /* 0x000fe200078e000e */
[----:B------:R-:W-:Y:S06]  /*26810*/  BRA `(.L_x_10236) ;  /* 0xfffffdf400b07947 */ /* 0x000fec000383ffff */
.L_x_9961:
        /* <DEDUP_REMOVED lines=8> */
.L_x_10238:
[----:B------:R-:W-:Y:S05]  /*268a0*/  BSYNC B1 ;  /* 0x0000000000017941 */ /* 0x000fea0003800000 */
.L_x_10237:
        /* <DEDUP_REMOVED lines=8> */
.L_x_10239:
[----:B------:R-:W-:Y:S05]  /*26930*/  BRA `(.L_x_10240) ;  /* 0xfffffe0400487947 */ /* 0x000fea000383ffff */
.L_x_9966:
        /* <DEDUP_REMOVED lines=8> */
.L_x_10242:
[----:B------:R-:W-:Y:S05]  /*269c0*/  BSYNC B1 ;  /* 0x0000000000017941 */ /* 0x000fea0003800000 */
.L_x_10241:
        /* <DEDUP_REMOVED lines=8> */
.L_x_10243:
[----:B------:R-:W-:Y:S05]  /*26a50*/  BRA `(.L_x_10244) ;  /* 0xfffffe1000fc7947 */ /* 0x000fea000383ffff */
.L_x_9971:
[----:B0-----:R0:W1:Y:S02]  /*26a60*/  SYNCS.PHASECHK.TRANS64.TRYWAIT P2, [R88+URZ+0x22890], R100 ;  /* 0x02289064580075a7 */ /* 0x001064000804017f */
[----:B-1----:R-:W-:Y:S05]  /*26a70*/  @!P2 NANOSLEEP.SYNCS 0x989680 ;  /* 0x009896800000a95d */ /* 0x002fea0003900000 */
[----:B------:R-:W1:Y:S02]  /*26a80*/  @!P2 SYNCS.PHASECHK.TRANS64 P2, [R88+URZ+0x22890], R100 ;  /* 0x022890645800a5a7 */ /* 0x000e64000804007f */
[----:B-1----:R-:W-:Y:S05]  /*26a90*/  @!P2 BRA `(.L_x_9971) ;  /* 0xfffffffc00f0a947 */ /* 0x002fea000383ffff */
[----:B------:R-:W-:Y:S05]  /*26aa0*/  BRA `(.L_x_10245) ;  /* 0xfffffe2000fc7947 */ /* 0x000fea000383ffff */
.L_x_9972:
        /* <DEDUP_REMOVED lines=8> */
.L_x_10247:
[----:B------:R-:W-:Y:S05]  /*26b30*/  BSYNC B1 ;  /* 0x0000000000017941 */ /* 0x000fea0003800000 */
.L_x_10246:
        /* <DEDUP_REMOVED lines=8> */
.L_x_10248:
[----:B------:R-:W-:Y:S05]  /*26bc0*/  BRA `(.L_x_10249) ;  /* 0xfffffe2400207947 */ /* 0x000fea000383ffff */
.L_x_9975:
        /* <DEDUP_REMOVED lines=8> */
.L_x_10251:
[----:B------:R-:W-:Y:S05]  /*26c50*/  BSYNC B1 ;  /* 0x0000000000017941 */ /* 0x000fea0003800000 */
.L_x_10250:
        /* <DEDUP_REMOVED lines=8> */
.L_x_10252:
[----:B------:R-:W-:Y:S05]  /*26ce0*/  BRA `(.L_x_10253) ;  /* 0xfffffe2400247947 */ /* 0x000fea000383ffff */
.L_x_9978:
        /* <DEDUP_REMOVED lines=8> */
.L_x_10255:
[----:B------:R-:W-:Y:S05]  /*26d70*/  BSYNC B1 ;  /* 0x0000000000017941 */ /* 0x000fea0003800000 */
.L_x_10254:
        /* <DEDUP_REMOVED lines=8> */
.L_x_10256:
[----:B------:R-:W-:Y:S05]  /*26e00*/  BRA `(.L_x_10257) ;  /* 0xfffffe24002c7947 */ /* 0x000fea000383ffff */
.L_x_9982:
[----:B------:R0:W0:Y:S02]  /*26e10*/  SYNCS.PHASECHK.TRANS64.TRYWAIT P3, [R88+URZ+0x228b0], R100 ;  /* 0x0228b064580075a7 */ /* 0x000024000806017f */
[----:B0-----:R-:W-:Y:S05]  /*26e20*/  @!P3 NANOSLEEP.SYNCS 0x989680 ;  /* 0x009896800000b95d */ /* 0x001fea0003900000 */
[----:B------:R-:W0:Y:S02]  /*26e30*/  @!P3 SYNCS.PHASECHK.TRANS64 P3, [R88+URZ+0x228b0], R100 ;  /* 0x0228b0645800b5a7 */ /* 0x000e24000806007f */
[----:B0-----:R-:W-:Y:S05]  /*26e40*/  @!P3 BRA `(.L_x_9982) ;  /* 0xfffffffc00f0b947 */ /* 0x001fea000383ffff */
[----:B------:R-:W-:Y:S05]  /*26e50*/  BRA `(.L_x_10258) ;  /* 0xfffffe2400a47947 */ /* 0x000fea000383ffff */
.L_x_9992:
[----:B------:R-:W0:Y:S01]  /*26e60*/  S2R R0, SR_TID.X ;  /* 0x0000000000007919 */ /* 0x000e220000002100 */
[----:B------:R-:W-:Y:S01]  /*26e70*/  BSSY B0, `(.L_x_10259) ;  /* 0x000000c000007945 */ /* 0x000fe20003800000 */
[----:B------:R-:W-:Y:S01]  /*26e80*/  IMAD.MOV.U32 R12, RZ, RZ, RZ ;  /* 0x000000ffff0c7224 */ /* 0x000fe200078e00ff */
[----:B------:R-:W-:Y:S01]  /*26e90*/  MOV R11, 0x1f ;  /* 0x0000001f000b7802 */ /* 0x000fe20000000f00 */
        /* <DEDUP_REMOVED lines=9> */
.L_x_10260:
[----:B------:R-:W-:Y:S05]  /*26f30*/  BSYNC B0 ;  /* 0x0000000000007941 */ /* 0x000fea0003800000 */
.L_x_10259:
[----:B------:R-:W-:Y:S01]  /*26f40*/  IMAD.MOV.U32 R188, RZ, RZ, R14 ;  /* 0x000000ffffbc7224 */ /* 0x000fe200078e000e */
[----:B------:R-:W-:Y:S06]  /*26f50*/  BRA `(.L_x_10261) ;  /* 0xfffffe2c00dc7947 */ /* 0x000fec000383ffff */
.L_x_10004:
        /* <DEDUP_REMOVED lines=8> */
.L_x_10263:
[----:B------:R-:W-:Y:S05]  /*26fe0*/  BSYNC B1 ;  /* 0x0000000000017941 */ /* 0x000fea0003800000 */
.L_x_10262:
        /* <DEDUP_REMOVED lines=8> */
.L_x_10264:
[----:B------:R-:W-:Y:S02]  /*27070*/  IMAD.MOV.U32 R13, RZ, RZ, R8 ;  /* 0x000000ffff0d7224 */ /* 0x000fe400078e0008 */
[----:B------:R-:W-:-:S07]  /*27080*/  IMAD.MOV.U32 R3, RZ, RZ, R14 ;  /* 0x000000ffff037224 */ /* 0x000fce00078e000e */
[----:B------:R-:W-:Y:S05]  /*27090*/  WARPSYNC.COLLECTIVE R15, `(.L_x_10265) ;  /* 0x000000000f087348 */ /* 0x000fea0003c00000 */
[----:B------:R0:W1:Y:S02]  /*270a0*/  SHFL.IDX P6, R14, R13, R12, R11 ;  /* 0x0000000c0d0e7389 */ /* 0x00006400000c000b */
[----:B01----:R-:W-:Y:S01]  /*270b0*/  ENDCOLLECTIVE ;  /* 0x000000000000791b */ /* 0x003fe20003800000 */
.L_x_10265:
[----:B------:R-:W-:Y:S01]  /*270c0*/  MOV R13, R7 ;  /* 0x00000007000d7202 */ /* 0x000fe20000000f00 */
[----:B------:R-:W-:-:S07]  /*270d0*/  IMAD.MOV.U32 R4, RZ, RZ, R14 ;  /* 0x000000ffff047224 */ /* 0x000fce00078e000e */
[----:B------:R-:W-:Y:S05]  /*270e0*/  WARPSYNC.COLLECTIVE R15, `(.L_x_10266) ;  /* 0x000000000f087348 */ /* 0x000fea0003c00000 */
[----:B------:R0:W1:Y:S02]  /*270f0*/  SHFL.IDX P6, R14, R13, R12, R11 ;  /* 0x0000000c0d0e7389 */ /* 0x00006400000c000b */
[----:B01----:R-:W-:Y:S01]  /*27100*/  ENDCOLLECTIVE ;  /* 0x000000000000791b */ /* 0x003fe20003800000 */
.L_x_10266:
[----:B------:R-:W-:Y:S05]  /*27110*/  BRA `(.L_x_10267) ;  /* 0xfffffe3400dc7947 */ /* 0x000fea000383ffff */
.L_x_10007:
        /* <DEDUP_REMOVED lines=8> */
.L_x_10269:
[----:B------:R-:W-:Y:S05]  /*271a0*/  BSYNC B1 ;  /* 0x0000000000017941 */ /* 0x000fea0003800000 */
.L_x_10268:
        /* <DEDUP_REMOVED lines=8> */
.L_x_10270:
[----:B------:R-:W-:Y:S01]  /*27230*/  IMAD.MOV.U32 R13, RZ, RZ, R8 ;  /* 0x000000ffff0d7224 */ /* 0x000fe200078e0008 */
[----:B------:R-:W-:-:S07]  /*27240*/  MOV R3, R14 ;  /* 0x0000000e00037202 */ /* 0x000fce0000000f00 */
[----:B------:R-:W-:Y:S05]  /*27250*/  WARPSYNC.COLLECTIVE R15, `(.L_x_10271) ;  /* 0x000000000f087348 */ /* 0x000fea0003c00000 */
[----:B------:R0:W1:Y:S02]  /*27260*/  SHFL.IDX P6, R14, R13, R12, R11 ;  /* 0x0000000c0d0e7389 */ /* 0x00006400000c000b */
[----:B01----:R-:W-:Y:S01]  /*27270*/  ENDCOLLECTIVE ;  /* 0x000000000000791b */ /* 0x003fe20003800000 */
.L_x_10271:
[----:B------:R-:W-:Y:S02]  /*27280*/  IMAD.MOV.U32 R13, RZ, RZ, R7 ;  /* 0x000000ffff0d7224 */ /* 0x000fe400078e0007 */
[----:B------:R-:W-:-:S07]  /*27290*/  IMAD.MOV.U32 R4, RZ, RZ, R14 ;  /* 0x000000ffff047224 */ /* 0x000fce00078e000e */
[----:B------:R-:W-:Y:S05]  /*272a0*/  WARPSYNC.COLLECTIVE R15, `(.L_x_10272) ;  /* 0x000000000f087348 */ /* 0x000fea0003c00000 */
[----:B------:R0:W1:Y:S02]  /*272b0*/  SHFL.IDX P6, R14, R13, R12, R11 ;  /* 0x0000000c0d0e7389 */ /* 0x00006400000c000b */
[----:B01----:R-:W-:Y:S01]  /*272c0*/  ENDCOLLECTIVE ;  /* 0x000000000000791b */ /* 0x003fe20003800000 */
.L_x_10272:
[----:B------:R-:W-:Y:S05]  /*272d0*/  BRA `(.L_x_10273) ;  /* 0xfffffe3800007947 */ /* 0x000fea000383ffff */
.L_x_10011:
[----:B0-----:R0:W1:Y:S02]  /*272e0*/  SYNCS.PHASECHK.TRANS64.TRYWAIT P0, [R18+URZ+0x22800], R5 ;  /* 0x02280005120075a7 */ /* 0x001064000800017f */
[----:B-1----:R-:W-:Y:S05]  /*272f0*/  @!P0 NANOSLEEP.SYNCS 0x989680 ;  /* 0x009896800000895d */ /* 0x002fea0003900000 */
[----:B------:R-:W1:Y:S02]  /*27300*/  @!P0 SYNCS.PHASECHK.TRANS64 P0, [R18+URZ+0x22800], R5 ;  /* 0x02280005120085a7 */ /* 0x000e64000800007f */
[----:B-1----:R-:W-:Y:S05]  /*27310*/  @!P0 BRA `(.L_x_10011) ;  /* 0xfffffffc00f08947 */ /* 0x002fea000383ffff */
[----:B------:R-:W-:Y:S05]  /*27320*/  BRA `(.L_x_10274) ;  /* 0xfffffe3800b47947 */ /* 0x000fea000383ffff */
.L_x_10019:
[----:B------:R-:W0:Y:S01]  /*27330*/  LDC R39, c[0x0][0x3f4] ;  /* 0x0000fd00ff277b82 */ /* 0x000e220000000800 */
        /* <DEDUP_REMOVED lines=8> */
.L_x_10276:
[----:B------:R-:W-:Y:S05]  /*273c0*/  BSYNC B1 ;  /* 0x0000000000017941 */ /* 0x000fea0003800000 */
.L_x_10275:
[----:B------:R-:W-:Y:S01]  /*273d0*/  IMAD.MOV.U32 R13, RZ, RZ, R35 ;  /* 0x000000ffff0d7224 */ /* 0x000fe200078e0023 */
[----:B------:R-:W-:Y:S01]  /*273e0*/  MOV R12, RZ ;  /* 0x000000ff000c7202 */ /* 0x000fe20000000f00 */
[----:B------:R-:W-:Y:S01]  /*273f0*/  IMAD.MOV.U32 R11, RZ, RZ, 0x1c1f ;  /* 0x00001c1fff0b7424 */ /* 0x000fe200078e00ff */
[----:B------:R-:W-:Y:S01]  /*27400*/  ISETP.GE.AND P0, PT, R16, R39, PT ;  /* 0x000000271000720c */ /* 0x000fe20003f06270 */
[----:B------:R-:W-:Y:S02]  /*27410*/  IMAD.MOV.U32 R15, RZ, RZ, -0x1 ;  /* 0xffffffffff0f7424 */ /* 0x000fe400078e00ff */
[----:B------:R-:W-:Y:S02]  /*27420*/  IMAD.MOV.U32 R3, RZ, RZ, R14 ;  /* 0x000000ffff037224 */ /* 0x000fe400078e000e */
[----:B------:R-:W-:-:S08]  /*27430*/  IMAD R34, R191, R34, RZ ;  /* 0x00000022bf227224 */ /* 0x000fd000078e02ff */
[----:B------:R-:W-:Y:S05]  /*27440*/  WARPSYNC.COLLECTIVE R15, `(.L_x_10277) ;  /* 0x000000000f087348 */ /* 0x000fea0003c00000 */
[----:B------:R0:W1:Y:S02]  /*27450*/  SHFL.IDX P6, R14, R13, R12, R11 ;  /* 0x0000000c0d0e7389 */ /* 0x00006400000c000b */
[----:B01----:R-:W-:Y:S01]  /*27460*/  ENDCOLLECTIVE ;  /* 0x000000000000791b */ /* 0x003fe20003800000 */
.L_x_10277:
[----:B------:R-:W-:Y:S01]  /*27470*/  ISETP.GE.OR P1, PT, R38, R34, P0 ;  /* 0x000000222600720c */ /* 0x000fe20000726670 */
[----:B------:R-:W-:Y:S02]  /*27480*/  IMAD.MOV.U32 R13, RZ, RZ, R37 ;  /* 0x000000ffff0d7224 */ /* 0x000fe400078e0025 */
[----:B------:R-:W-:-:S10]  /*27490*/  IMAD.MOV.U32 R5, RZ, RZ, R14 ;  /* 0x000000ffff057224 */ /* 0x000fd400078e000e */
[----:B------:R-:W-:Y:S05]  /*274a0*/  WARPSYNC.COLLECTIVE R15, `(.L_x_10278) ;  /* 0x000000000f087348 */ /* 0x000fea0003c00000 */
[----:B------:R0:W1:Y:S02]  /*274b0*/  SHFL.IDX P6, R14, R13, R12, R11 ;  /* 0x0000000c0d0e7389 */ /* 0x00006400000c000b */
[----:B01----:R-:W-:Y:S01]  /*274c0*/  ENDCOLLECTIVE ;  /* 0x000000000000791b */ /* 0x003fe20003800000 */
.L_x_10278:
[----:B------:R-:W-:-:S05]  /*274d0*/  @!P1 IADD3 R0, P2, R16, R5, RZ ;  /* 0x0000000510009210 */ /* 0x000fca0007f5e0ff */
[----:B------:R-:W-:Y:S02]  /*274e0*/  @!P1 IMAD.X R5, R3, 0x1, R17, P2 ;  /* 0x0000000103059824 */ /* 0x000fe400010e0611 */
[----:B------:R-:W-:Y:S02]  /*274f0*/  @!P1 IMAD.MOV.U32 R4, RZ, RZ, R0 ;  /* 0x000000ffff049224 */ /* 0x000fe400078e0000 */
[----:B------:R-:W-:Y:S01]  /*27500*/  IMAD.MOV.U32 R13, RZ, RZ, R9 ;  /* 0x000000ffff0d7224 */ /* 0x000fe200078e0009 */
[----:B------:R-:W-:-:S07]  /*27510*/  MOV R7, R14 ;  /* 0x0000000e00077202 */ /* 0x000fce0000000f00 */
[----:B------:R-:W-:Y:S05]  /*27520*/  WARPSYNC.COLLECTIVE R15, `(.L_x_10279) ;  /* 0x000000000f087348 */ /* 0x000fea0003c00000 */
[----:B------:R0:W1:Y:S02]  /*27530*/  SHFL.IDX P6, R14, R13, R12, R11 ;  /* 0x0000000c0d0e7389 */ /* 0x00006400000c000b */
[----:B01----:R-:W-:Y:S01]  /*27540*/  ENDCOLLECTIVE ;  /* 0x000000000000791b */ /* 0x003fe20003800000 */
.L_x_10279:
[----:B------:R-:W-:Y:S01]  /*27550*/  ULDC.64 UR4, c[0x0][0x208] ;  /* 0x0000820000047ab9 */ /* 0x000fe20000000a00 */
[----:B------:R-:W-:-:S05]  /*27560*/  @!P1 IADD3 R14, P3, R16, R14, RZ ;  /* 0x0000000e100e9210 */ /* 0x000fca0007f7e0ff */
[----:B------:R-:W-:Y:S01]  /*27570*/  @!P1 IMAD.X R3, R7, 0x1, R17, P3 ;  /* 0x0000000107039824 */ /* 0x000fe200018e0611 */
[----:B------:R-:W-:Y:S01]  /*27580*/  @!P1 MOV R24, R14 ;  /* 0x0000000e00189202 */ /* 0x000fe20000000f00 */
[----:B------:R-:W5:Y:S02]  /*27590*/  @!P1 LD.E.128 R4, desc[UR4][R4.64] ;  /* 0x0000000404049980 */ /* 0x000f64000c101d00 */
        /* <DEDUP_REMOVED lines=11> */
.L_x_10280:
[----:B------:R-:W-:Y:S01]  /*27650*/  MOV R13, R35 ;  /* 0x00000023000d7202 */ /* 0x000fe20000000f00 */
[----:B------:R-:W-:-:S07]  /*27660*/  IMAD.MOV.U32 R3, RZ, RZ, R14 ;  /* 0x000000ffff037224 */ /* 0x000fce00078e000e */
[----:B------:R-:W-:Y:S05]  /*27670*/  WARPSYNC.COLLECTIVE R15, `(.L_x_10281) ;  /* 0x000000000f087348 */ /* 0x000fea0003c00000 */
[----:B------:R0:W1:Y:S02]  /*27680*/  SHFL.IDX P6, R14, R13, R12, R11 ;  /* 0x0000000c0d0e7389 */ /* 0x00006400000c000b */
[----:B01----:R-:W-:Y:S01]  /*27690*/  ENDCOLLECTIVE ;  /* 0x000000000000791b */ /* 0x003fe20003800000 */
.L_x_10281:
[----:B------:R-:W-:Y:S02]  /*276a0*/  IMAD.MOV.U32 R13, RZ, RZ, R37 ;  /* 0x000000ffff0d7224 */ /* 0x000fe400078e0025 */
[----:B------:R-:W-:-:S07]  /*276b0*/  IMAD.MOV.U32 R35, RZ, RZ, R14 ;  /* 0x000000ffff237224 */ /* 0x000fce00078e000e */
[----:B------:R-:W-:Y:S05]  /*276c0*/  WARPSYNC.COLLECTIVE R15, `(.L_x_10282) ;  /* 0x000000000f087348 */ /* 0x000fea0003c00000 */
[----:B------:R0:W1:Y:S02]  /*276d0*/  SHFL.IDX P6, R14, R13, R12, R11 ;  /* 0x0000000c0d0e7389 */ /* 0x00006400000c000b */
[----:B01----:R-:W-:Y:S01]  /*276e0*/  ENDCOLLECTIVE ;  /* 0x000000000000791b */ /* 0x003fe20003800000 */
.L_x_10282:
[----:B------:R-:W-:Y:S02]  /*276f0*/  IMAD.MOV.U32 R13, RZ, RZ, R9 ;  /* 0x000000ffff0d7224 */ /* 0x000fe400078e0009 */
[----:B------:R-:W-:-:S07]  /*27700*/  IMAD.MOV.U32 R37, RZ, RZ, R14 ;  /* 0x000000ffff257224 */ /* 0x000fce00078e000e */
[----:B------:R-:W-:Y:S05]  /*27710*/  WARPSYNC.COLLECTIVE R15, `(.L_x_10283) ;  /* 0x000000000f087348 */ /* 0x000fea0003c00000 */
[----:B------:R0:W1:Y:S02]  /*27720*/  SHFL.IDX P6, R14, R13, R12, R11 ;  /* 0x0000000c0d0e7389 */ /* 0x00006400000c000b */
[----:B01----:R-:W-:Y:S01]  /*27730*/  ENDCOLLECTIVE ;  /* 0x000000000000791b */ /* 0x003fe20003800000 */
.L_x_10283:
[----:B------:R-:W-:Y:S01]  /*27740*/  @!P1 MOV R32, R4 ;  /* 0x0000000400209202 */ /* 0x000fe20000000f00 */
[----:B------:R-:W-:Y:S01]  /*27750*/  @!P1 IMAD.MOV.U32 R33, RZ, RZ, R5 ;  /* 0x000000ffff219224 */ /* 0x000fe200078e0005 */
[----:B------:R-:W-:Y:S01]  /*27760*/  CS2R R4, SRZ ;  /* 0x0000000000047805 */ /* 0x000fe2000001ff00 */
[----:B------:R-:W-:Y:S02]  /*27770*/  @!P1 IMAD.MOV.U32 R30, RZ, RZ, R6 ;  /* 0x000000ffff1e9224 */ /* 0x000fe400078e0006 */
[----:B------:R-:W-:Y:S02]  /*27780*/  @!P1 IMAD.MOV.U32 R31, RZ, RZ, R7 ;  /* 0x000000ffff1f9224 */ /* 0x000fe400078e0007 */
[----:B------:R-:W-:Y:S01]  /*27790*/  @!P1 IMAD.MOV.U32 R28, RZ, RZ, R24 ;  /* 0x000000ffff1c9224 */ /* 0x000fe200078e0018 */
[----:B------:R-:W-:Y:S01]  /*277a0*/  @!P1 MOV R29, R25 ;  /* 0x00000019001d9202 */ /* 0x000fe20000000f00 */
[----:B------:R-:W-:Y:S02]  /*277b0*/  @!P1 IMAD.MOV.U32 R20, RZ, RZ, R26 ;  /* 0x000000ffff149224 */ /* 0x000fe400078e001a */
[----:B------:R-:W-:Y:S01]  /*277c0*/  @!P1 IMAD.MOV.U32 R21, RZ, RZ, R27 ;  /* 0x000000ffff159224 */ /* 0x000fe200078e001b */
[----:B------:R-:W-:Y:S06]  /*277d0*/  BRA `(.L_x_10284) ;  /* 0xfffffe5800607947 */ /* 0x000fec000383ffff */
.L_x_10023:
[----:B0-----:R0:W1:Y:S02]  /*277e0*/  SYNCS.PHASECHK.TRANS64.TRYWAIT P1, [R18+URZ+0x22800], R3 ;  /* 0x02280003120075a7 */ /* 0x001064000802017f */
[----:B-1----:R-:W-:Y:S05]  /*277f0*/  @!P1 NANOSLEEP.SYNCS 0x989680 ;  /* 0x009896800000995d */ /* 0x002fea0003900000 */
[----:B------:R-:W1:Y:S02]  /*27800*/  @!P1 SYNCS.PHASECHK.TRANS64 P1, [R18+URZ+0x22800], R3 ;  /* 0x02280003120095a7 */ /* 0x000e64000802007f */
[----:B-1----:R-:W-:Y:S05]  /*27810*/  @!P1 BRA `(.L_x_10023) ;  /* 0xfffffffc00f09947 */ /* 0x002fea000383ffff */
[----:B------:R-:W-:Y:S05]  /*27820*/  BRA `(.L_x_10285) ;  /* 0xfffffe5800d07947 */ /* 0x000fea000383ffff */
.L_x_10029:
[----:B-1----:R1:W2:Y:S02]  /*27830*/  SYNCS.PHASECHK.TRANS64.TRYWAIT P0, [R0+URZ+0x22830], R5 ;  /* 0x02283005000075a7 */ /* 0x0022a4000800017f */
[----:B--2---:R-:W-:Y:S05]  /*27840*/  @!P0 NANOSLEEP.SYNCS 0x989680 ;  /* 0x009896800000895d */ /* 0x004fea0003900000 */
[----:B------:R-:W2:Y:S02]  /*27850*/  @!P0 SYNCS.PHASECHK.TRANS64 P0, [R0+URZ+0x22830], R5 ;  /* 0x02283005000085a7 */ /* 0x000ea4000800007f */
[----:B--2---:R-:W-:Y:S05]  /*27860*/  @!P0 BRA `(.L_x_10029) ;  /* 0xfffffffc00f08947 */ /* 0x004fea000383ffff */
[----:B------:R-:W-:Y:S05]  /*27870*/  BRA `(.L_x_10028) ;  /* 0xfffffe7800fc7947 */ /* 0x000fea000383ffff */
.L_x_10036:
[----:B-1----:R1:W2:Y:S02]  /*27880*/  SYNCS.PHASECHK.TRANS64.TRYWAIT P3, [R15+URZ+0x22830], R14 ;  /* 0x0228300e0f0075a7 */ /* 0x0022a4000806017f */
[----:B--2---:R-:W-:Y:S05]  /*27890*/  @!P3 NANOSLEEP.SYNCS 0x989680 ;  /* 0x009896800000b95d */ /* 0x004fea0003900000 */
[----:B------:R-:W2:Y:S02]  /*278a0*/  @!P3 SYNCS.PHASECHK.TRANS64 P3, [R15+URZ+0x22830], R14 ;  /* 0x0228300e0f00b5a7 */ /* 0x000ea4000806007f */
[----:B--2---:R-:W-:Y:S05]  /*278b0*/  @!P3 BRA `(.L_x_10036) ;  /* 0xfffffffc00f0b947 */ /* 0x004fea000383ffff */
[----:B------:R-:W-:Y:S05]  /*278c0*/  BRA `(.L_x_10035) ;  /* 0xfffffeb800207947 */ /* 0x000fea000383ffff */
.L_x_10040:
[----:B-1----:R1:W2:Y:S02]  /*278d0*/  SYNCS.PHASECHK.TRANS64.TRYWAIT P2, [R15+URZ+0x22850], R14 ;  /* 0x0228500e0f0075a7 */ /* 0x0022a4000804017f */
[----:B--2---:R-:W-:Y:S05]  /*278e0*/  @!P2 NANOSLEEP.SYNCS 0x989680 ;  /* 0x009896800000a95d */ /* 0x004fea0003900000 */
[----:B------:R-:W2:Y:S02]  /*278f0*/  @!P2 SYNCS.PHASECHK.TRANS64 P2, [R15+URZ+0x22850], R14 ;  /* 0x0228500e0f00a5a7 */ /* 0x000ea4000804007f */
[----:B--2---:R-:W-:Y:S05]  /*27900*/  @!P2 BRA `(.L_x_10040) ;  /* 0xfffffffc00f0a947 */ /* 0x004fea000383ffff */
[----:B------:R-:W-:Y:S05]  /*27910*/  BRA `(.L_x_10037) ;  /* 0xfffffec400447947 */ /* 0x000fea000383ffff */
.L_x_10049:
[----:B-1----:R1:W2:Y:S02]  /*27920*/  SYNCS.PHASECHK.TRANS64.TRYWAIT P0, [R14+URZ+0x22830], R15 ;  /* 0x0228300f0e0075a7 */ /* 0x0022a4000800017f */
[----:B--2---:R-:W-:Y:S05]  /*27930*/  @!P0 NANOSLEEP.SYNCS 0x989680 ;  /* 0x009896800000895d */ /* 0x004fea0003900000 */
[----:B------:R-:W2:Y:S02]  /*27940*/  @!P0 SYNCS.PHASECHK.TRANS64 P0, [R14+URZ+0x22830], R15 ;  /* 0x0228300f0e0085a7 */ /* 0x000ea4000800007f */
[----:B--2---:R-:W-:Y:S05]  /*27950*/  @!P0 BRA `(.L_x_10049) ;  /* 0xfffffffc00f08947 */ /* 0x004fea000383ffff */
[----:B------:R-:W-:Y:S05]  /*27960*/  BRA `(.L_x_10048) ;  /* 0xfffffef800d47947 */ /* 0x000fea000383ffff */
.L_x_10053:
[----:B-1----:R1:W2:Y:S02]  /*27970*/  SYNCS.PHASECHK.TRANS64.TRYWAIT P0, [R15+URZ+0x22850], R14 ;  /* 0x0228500e0f0075a7 */ /* 0x0022a4000800017f */
[----:B--2---:R-:W-:Y:S05]  /*27980*/  @!P0 NANOSLEEP.SYNCS 0x989680 ;  /* 0x009896800000895d */ /* 0x004fea0003900000 */
[----:B------:R-:W2:Y:S02]  /*27990*/  @!P0 SYNCS.PHASECHK.TRANS64 P0, [R15+URZ+0x22850], R14 ;  /* 0x0228500e0f0085a7 */ /* 0x000ea4000800007f */
[----:B--2---:R-:W-:Y:S05]  /*279a0*/  @!P0 BRA `(.L_x_10053) ;  /* 0xfffffffc00f08947 */ /* 0x004fea000383ffff */
[----:B------:R-:W-:Y:S05]  /*279b0*/  BRA `(.L_x_10050) ;  /* 0xffffff0400f07947 */ /* 0x000fea000383ffff */
.L_x_10060:
[----:B-1----:R1:W2:Y:S02]  /*279c0*/  SYNCS.PHASECHK.TRANS64.TRYWAIT P0, [R11+URZ+0x22850], R2 ;  /* 0x022850020b0075a7 */ /* 0x0022a4000800017f */
[----:B--2---:R-:W-:Y:S05]  /*279d0*/  @!P0 NANOSLEEP.SYNCS 0x989680 ;  /* 0x009896800000895d */ /* 0x004fea0003900000 */
[----:B------:R-:W2:Y:S02]  /*279e0*/  @!P0 SYNCS.PHASECHK.TRANS64 P0, [R11+URZ+0x22850], R2 ;  /* 0x022850020b0085a7 */ /* 0x000ea4000800007f */
[----:B--2---:R-:W-:Y:S05]  /*279f0*/  @!P0 BRA `(.L_x_10060) ;  /* 0xfffffffc00f08947 */ /* 0x004fea000383ffff */
[----:B------:R-:W-:Y:S05]  /*27a00*/  BRA `(.L_x_10059) ;  /* 0xffffff3000907947 */ /* 0x000fea000383ffff */
.L_x_10064:
[----:B------:R-:W-:Y:S01]  /*27a10*/  IMAD.MOV.U32 R12, RZ, RZ, R0 ;  /* 0x000000ffff0c7224 */ /* 0x000fe200078e0000 */
[----:B------:R-:W-:Y:S01]  /*27a20*/  MOV R15, 0xffffffff ;  /* 0xffffffff000f7802 */ /* 0x000fe20000000f00 */
[----:B------:R-:W-:Y:S01]  /*27a30*/  IMAD.MOV.U32 R11, RZ, RZ, 0x1c1f ;  /* 0x00001c1fff0b7424 */ /* 0x000fe200078e00ff */
[----:B------:R-:W-:Y:S02]  /*27a40*/  SEL R5, R91, R90, P0 ;  /* 0x0000005a5b057207 */ /* 0x000fe40000000000 */
[----:B------:R-:W-:-:S07]  /*27a50*/  SEL R7, R90, R91, P0 ;  /* 0x0000005b5a077207 */ /* 0x000fce0000000000 */
[----:B--2---:R-:W-:Y:S05]  /*27a60*/  WARPSYNC.COLLECTIVE R15, `(.L_x_10286) ;  /* 0x000000000f087348 */ /* 0x004fea0003c00000 */
[----:B------:R0:W1:Y:S02]  /*27a70*/  SHFL.IDX P6, R14, R13, R12, R11 ;  /* 0x0000000c0d0e7389 */ /* 0x00006400000c000b */
[----:B012---:R-:W-:Y:S01]  /*27a80*/  ENDCOLLECTIVE ;  /* 0x000000000000791b */ /* 0x007fe20003800000 */
.L_x_10286:
        /* <DEDUP_REMOVED lines=19> */
.L_x_10287:
        /* <DEDUP_REMOVED lines=18> */
.L_x_10288:
        /* <DEDUP_REMOVED lines=11> */
.L_x_10289:
[----:B------:R-:W-:Y:S02]  /*27d90*/  IMAD.MOV.U32 R13, RZ, RZ, R9 ;  /* 0x000000ffff0d7224 */ /* 0x000fe400078e0009 */
[----:B------:R-:W-:Y:S01]  /*27da0*/  IMAD.MOV.U32 R12, RZ, RZ, R0 ;  /* 0x000000ffff0c7224 */ /* 0x000fe200078e0000 */
[----:B------:R-:W-:-:S07]  /*27db0*/  MOV R7, R14 ;  /* 0x0000000e00077202 */ /* 0x000fce0000000f00 */
[----:B------:R-:W-:Y:S05]  /*27dc0*/  WARPSYNC.COLLECTIVE R15, `(.L_x_10290) ;  /* 0x000000000f087348 */ /* 0x000fea0003c00000 */
[----:B------:R0:W1:Y:S02]  /*27dd0*/  SHFL.IDX P6, R14, R13, R12, R11 ;  /* 0x0000000c0d0e7389 */ /* 0x00006400000c000b */
[----:B01----:R-:W-:Y:S01]  /*27de0*/  ENDCOLLECTIVE ;  /* 0x000000000000791b */ /* 0x003fe20003800000 */
.L_x_10290:
        /* <DEDUP_REMOVED lines=8> */
.L_x_10291:
[----:B------:R-:W-:Y:S02]  /*27e70*/  IMAD.MOV.U32 R13, RZ, RZ, R25 ;  /* 0x000000ffff0d7224 */ /* 0x000fe400078e0019 */
[----:B------:R-:W-:Y:S02]  /*27e80*/  IMAD.MOV.U32 R12, RZ, RZ, R0 ;  /* 0x000000ffff0c7224 */ /* 0x000fe400078e0000 */
[----:B------:R-:W-:-:S07]  /*27e90*/  IMAD.MOV.U32 R21, RZ, RZ, R14 ;  /* 0x000000ffff157224 */ /* 0x000fce00078e000e */
[----:B------:R-:W-:Y:S05]  /*27ea0*/  WARPSYNC.COLLECTIVE R15, `(.L_x_10292) ;  /* 0x000000000f087348 */ /* 0x000fea0003c00000 */
[----:B------:R0:W1:Y:S02]  /*27eb0*/  SHFL.IDX P6, R14, R13, R12, R11 ;  /* 0x0000000c0d0e7389 */ /* 0x00006400000c000b */
[----:B01----:R-:W-:Y:S01]  /*27ec0*/  ENDCOLLECTIVE ;  /* 0x000000000000791b */ /* 0x003fe20003800000 */
.L_x_10292:
        /* <DEDUP_REMOVED lines=8> */
.L_x_10293:
[----:B------:R-:W-:Y:S02]  /*27f50*/  IMAD.MOV.U32 R13, RZ, RZ, R29 ;  /* 0x000000ffff0d7224 */ /* 0x000fe400078e001d */
[----:B------:R-:W-:Y:S02]  /*27f60*/  IMAD.MOV.U32 R12, RZ, RZ, R0 ;  /* 0x000000ffff0c7224 */ /* 0x000fe400078e0000 */
[----:B------:R-:W-:-:S07]  /*27f70*/  IMAD.MOV.U32 R27, RZ, RZ, R14 ;  /* 0x000000ffff1b7224 */ /* 0x000fce00078e000e */
[----:B------:R-:W-:Y:S05]  /*27f80*/  WARPSYNC.COLLECTIVE R15, `(.L_x_10294) ;  /* 0x000000000f087348 */ /* 0x000fea0003c00000 */
[----:B------:R0:W1:Y:S02]  /*27f90*/  SHFL.IDX P6, R14, R13, R12, R11 ;  /* 0x0000000c0d0e7389 */ /* 0x00006400000c000b */
[----:B01----:R-:W-:Y:S01]  /*27fa0*/  ENDCOLLECTIVE ;  /* 0x000000000000791b */ /* 0x003fe20003800000 */
.L_x_10294:
        /* <DEDUP_REMOVED lines=8> */
.L_x_10295:
[----:B------:R-:W-:Y:S01]  /*28030*/  IMAD.MOV.U32 R13, RZ, RZ, R33 ;  /* 0x000000ffff0d7224 */ /* 0x000fe200078e0021 */
[----:B------:R-:W-:Y:S01]  /*28040*/  MOV R12, R0 ;  /* 0x00000000000c7202 */ /* 0x000fe20000000f00 */
[----:B------:R-:W-:-:S07]  /*28050*/  IMAD.MOV.U32 R31, RZ, RZ, R14 ;  /* 0x000000ffff1f7224 */ /* 0x000fce00078e000e */
[----:B------:R-:W-:Y:S05]  /*28060*/  WARPSYNC.COLLECTIVE R15, `(.L_x_10296) ;  /* 0x000000000f087348 */ /* 0x000fea0003c00000 */
[----:B------:R0:W1:Y:S02]  /*28070*/  SHFL.IDX P6, R14, R13, R12, R11 ;  /* 0x0000000c0d0e7389 */ /* 0x00006400000c000b */
[----:B01----:R-:W-:Y:S01]  /*28080*/  ENDCOLLECTIVE ;  /* 0x000000000000791b */ /* 0x003fe20003800000 */
.L_x_10296:
        /* <DEDUP_REMOVED lines=8> */
.L_x_10297:
[----:B------:R-:W-:Y:S01]  /*28110*/  MOV R13, R37 ;  /* 0x00000025000d7202 */ /* 0x000fe20000000f00 */
[----:B------:R-:W-:Y:S02]  /*28120*/  IMAD.MOV.U32 R12, RZ, RZ, R0 ;  /* 0x000000ffff0c7224 */ /* 0x000fe400078e0000 */
[----:B------:R-:W-:-:S07]  /*28130*/  IMAD.MOV.U32 R35, RZ, RZ, R14 ;  /* 0x000000ffff237224 */ /* 0x000fce00078e000e */
[----:B------:R-:W-:Y:S05]  /*28140*/  WARPSYNC.COLLECTIVE R15, `(.L_x_10298) ;  /* 0x000000000f087348 */ /* 0x000fea0003c00000 */
[----:B------:R0:W1:Y:S02]  /*28150*/  SHFL.IDX P6, R14, R13, R12, R11 ;  /* 0x0000000c0d0e7389 */ /* 0x00006400000c000b */
[----:B01----:R-:W-:Y:S01]  /*28160*/  ENDCOLLECTIVE ;  /* 0x000000000000791b */ /* 0x003fe20003800000 */
.L_x_10298:
        /* <DEDUP_REMOVED lines=8> */
.L_x_10299:
[----:B------:R-:W-:Y:S02]  /*281f0*/  IMAD.MOV.U32 R13, RZ, RZ, R41 ;  /* 0x000000ffff0d7224 */ /* 0x000fe400078e0029 */
[----:B------:R-:W-:Y:S01]  /*28200*/  IMAD.MOV.U32 R12, RZ, RZ, R0 ;  /* 0x000000ffff0c7224 */ /* 0x000fe200078e0000 */
[----:B------:R-:W-:-:S07]  /*28210*/  MOV R20, R14 ;  /* 0x0000000e00147202 */ /* 0x000fce0000000f00 */
[----:B------:R-:W-:Y:S05]  /*28220*/  WARPSYNC.COLLECTIVE R15, `(.L_x_10300) ;  /* 0x000000000f087348 */ /* 0x000fea0003c00000 */
[----:B------:R0:W1:Y:S02]  /*28230*/  SHFL.IDX P6, R14, R13, R12, R11 ;  /* 0x0000000c0d0e7389 */ /* 0x00006400000c000b */
[----:B01----:R-:W-:Y:S01]  /*28240*/  ENDCOLLECTIVE ;  /* 0x000000000000791b */ /* 0x003fe20003800000 */
.L_x_10300:
[----:B------:R-:W-:Y:S01]  /*28250*/  IMAD.MOV.U32 R13, RZ, RZ, R43 ;  /* 0x000000ffff0d7224 */ /* 0x000fe200078e002b */
[----:B------:R-:W-:Y:S01]  /*28260*/  MOV R12, R2 ;  /* 0x00000002000c7202 */ /* 0x000fe20000000f00 */
[----:B------:R-:W-:-:S07]  /*28270*/  IMAD.MOV.U32 R42, RZ, RZ, R14 ;  /* 0x000000ffff2a7224 */ /* 0x000fce00078e000e */
[----:B------:R-:W-:Y:S05]  /*28280*/  WARPSYNC.COLLECTIVE R15, `(.L_x_10301) ;  /* 0x000000000f087348 */ /* 0x000fea0003c00000 */
[----:B------:R0:W1:Y:S02]  /*28290*/  SHFL.IDX P6, R14, R13, R12, R11 ;  /* 0x0000000c0d0e7389 */ /* 0x00006400000c000b */
[----:B01----:R-:W-:Y:S01]  /*282a0*/  ENDCOLLECTIVE ;  /* 0x000000000000791b */ /* 0x003fe20003800000 */
.L_x_10301:
[----:B------:R-:W-:Y:S02]  /*282b0*/  IMAD.MOV.U32 R13, RZ, RZ, R45 ;  /* 0x000000ffff0d7224 */ /* 0x000fe400078e002d */
[----:B------:R-:W-:Y:S02]  /*282c0*/  IMAD.MOV.U32 R12, RZ, RZ, R0 ;  /* 0x000000ffff0c7224 */ /* 0x000fe400078e0000 */
[----:B------:R-:W-:-:S07]  /*282d0*/  IMAD.MOV.U32 R43, RZ, RZ, R14 ;  /* 0x000000ffff2b7224 */ /* 0x000fce00078e000e */
[----:B------:R-:W-:Y:S05]  /*282e0*/  WARPSYNC.COLLECTIVE R15, `(.L_x_10302) ;  /* 0x000000000f087348 */ /* 0x000fea0003c00000 */
[----:B------:R0:W1:Y:S02]  /*282f0*/  SHFL.IDX P6, R14, R13, R12, R11 ;  /* 0x0000000c0d0e7389 */ /* 0x00006400000c000b */
[----:B01----:R-:W-:Y:S01]  /*28300*/  ENDCOLLECTIVE ;  /* 0x000000000000791b */ /* 0x003fe20003800000 */
.L_x_10302:
[----:B------:R-:W-:Y:S02]  /*28310*/  SEL R40, R42, R43, P0 ;  /* 0x0000002b2a287207 */ /* 0x000fe40000000000 */
[----:B------:R-:W-:Y:S02]  /*28320*/  SEL R42, R43, R42, P0 ;  /* 0x0000002a2b2a7207 */ /* 0x000fe40000000000 */
[----:B------:R-:W-:Y:S01]  /*28330*/  MOV R13, R47 ;  /* 0x0000002f000d7202 */ /* 0x000fe20000000f00 */
[----:B------:R-:W-:Y:S01]  /*28340*/  IMAD.MOV.U32 R12, RZ, RZ, R2 ;  /* 0x000000ffff0c7224 */ /* 0x000fe200078e0002 */
[----:B------:R-:W-:Y:S01]  /*28350*/  MOV R47, RZ ;  /* 0x000000ff002f7202 */ /* 0x000fe20000000f00 */
[----:B------:R-:W-:-:S07]  /*28360*/  IMAD.MOV.U32 R45, RZ, RZ, R14 ;  /* 0x000000ffff2d7224 */ /* 0x000fce00078e000e */
[----:B------:R-:W-:Y:S05]  /*28370*/  WARPSYNC.COLLECTIVE R15, `(.L_x_10303) ;  /* 0x000000000f087348 */ /* 0x000fea0003c00000 */
[----:B------:R0:W1:Y:S02]  /*28380*/  SHFL.IDX P6, R14, R13, R12, R11 ;  /* 0x0000000c0d0e7389 */ /* 0x00006400000c000b */
[----:B01----:R-:W-:Y:S01]  /*28390*/  ENDCOLLECTIVE ;  /* 0x000000000000791b */ /* 0x003fe20003800000 */
.L_x_10303:
[----:B------:R-:W-:Y:S02]  /*283a0*/  IMAD.MOV.U32 R13, RZ, RZ, R49 ;  /* 0x000000ffff0d7224 */ /* 0x000fe400078e0031 */
[----:B------:R-:W-:Y:S02]  /*283b0*/  IMAD.MOV.U32 R12, RZ, RZ, R0 ;  /* 0x000000ffff0c7224 */ /* 0x000fe400078e0000 */
[----:B------:R-:W-:-:S07]  /*283c0*/  IMAD.MOV.U32 R44, RZ, RZ, R14 ;  /* 0x000000ffff2c7224 */ /* 0x000fce00078e000e */
[----:B------:R-:W-:Y:S05]  /*283d0*/  WARPSYNC.COLLECTIVE R15, `(.L_x_10304) ;  /* 0x000000000f087348 */ /* 0x000fea0003c00000 */
[----:B------:R0:W1:Y:S02]  /*283e0*/  SHFL.IDX P6, R14, R13, R12, R11 ;  /* 0x0000000c0d0e7389 */ /* 0x00006400000c000b */
[----:B01----:R-:W-:Y:S01]  /*283f0*/  ENDCOLLECTIVE ;  /* 0x000000000000791b */ /* 0x003fe20003800000 */
.L_x_10304:
        /* <DEDUP_REMOVED lines=8> */
.L_x_10305:
[----:B------:R-:W-:Y:S01]  /*28480*/  IMAD.MOV.U32 R13, RZ, RZ, R53 ;  /* 0x000000ffff0d7224 */ /* 0x000fe200078e0035 */
[----:B------:R-:W-:Y:S01]  /*28490*/  MOV R12, R0 ;  /* 0x00000000000c7202 */ /* 0x000fe20000000f00 */
[----:B------:R-:W-:-:S07]  /*284a0*/  IMAD.MOV.U32 R46, RZ, RZ, R14 ;  /* 0x000000ffff2e7224 */ /* 0x000fce00078e000e */
[----:B------:R-:W-:Y:S05]  /*284b0*/  WARPSYNC.COLLECTIVE R15, `(.L_x_10306) ;  /* 0x000000000f087348 */ /* 0x000fea0003c00000 */
[----:B------:R0:W1:Y:S02]  /*284c0*/  SHFL.IDX P6, R14, R13, R12, R11 ;  /* 0x0000000c0d0e7389 */ /* 0x00006400000c000b */
[----:B01----:R-:W-:Y:S01]  /*284d0*/  ENDCOLLECTIVE ;  /* 0x000000000000791b */ /* 0x003fe20003800000 */
.L_x_10306:
[----:B------:R-:W-:Y:S01]  /*284e0*/  SEL R9, R49, R46, P0 ;  /* 0x0000002e31097207 */ /* 0x000fe20000000000 */
[----:B------:R-:W-:Y:S02]  /*284f0*/  IMAD.MOV.U32 R13, RZ, RZ, R57 ;  /* 0x000000ffff0d7224 */ /* 0x000fe400078e0039 */
[----:B------:R-:W-:Y:S02]  /*28500*/  IMAD.MOV.U32 R12, RZ, RZ, R2 ;  /* 0x000000ffff0c7224 */ /* 0x000fe400078e0002 */
[----:B------:R-:W-:-:S07]  /*28510*/  IMAD.MOV.U32 R53, RZ, RZ, R14 ;  /* 0x000000ffff357224 */ /* 0x000fce00078e000e */
[----:B------:R-:W-:Y:S05]  /*28520*/  WARPSYNC.COLLECTIVE R15, `(.L_x_10307) ;  /* 0x000000000f087348 */ /* 0x000fea0003c00000 */
[----:B------:R0:W1:Y:S02]  /*28530*/  SHFL.IDX P6, R14, R13, R12, R11 ;  /* 0x0000000c0d0e7389 */ /* 0x00006400000c000b */
[----:B01----:R-:W-:Y:S01]  /*28540*/  ENDCOLLECTIVE ;  /* 0x000000000000791b */ /* 0x003fe20003800000 */
.L_x_10307:
[----:B------:R-:W-:Y:S01]  /*28550*/  MOV R13, R59 ;  /* 0x0000003b000d7202 */ /* 0x000fe20000000f00 */
[----:B------:R-:W-:Y:S02]  /*28560*/  IMAD.MOV.U32 R12, RZ, RZ, R0 ;  /* 0x000000ffff0c7224 */ /* 0x000fe400078e0000 */
[----:B------:R-:W-:-:S07]  /*28570*/  IMAD.MOV.U32 R48, RZ, RZ, R14 ;  /* 0x000000ffff307224 */ /* 0x000fce00078e000e */
[----:B------:R-:W-:Y:S05]  /*28580*/  WARPSYNC.COLLECTIVE R15, `(.L_x_10308) ;  /* 0x000000000f087348 */ /* 0x000fea0003c00000 */
[----:B------:R0:W1:Y:S02]  /*28590*/  SHFL.IDX P6, R14, R13, R12, R11 ;  /* 0x0000000c0d0e7389 */ /* 0x00006400000c000b */
[----:B01----:R-:W-:Y:S01]  /*285a0*/  ENDCOLLECTIVE ;  /* 0x000000000000791b */ /* 0x003fe20003800000 */
.L_x_10308:
        /* <DEDUP_REMOVED lines=8> */
.L_x_10309:
[----:B------:R-:W-:Y:S02]  /*28630*/  IMAD.MOV.U32 R13, RZ, RZ, R63 ;  /* 0x000000ffff0d7224 */ /* 0x000fe400078e003f */
[----:B------:R-:W-:Y:S01]  /*28640*/  IMAD.MOV.U32 R12, RZ, RZ, R0 ;  /* 0x000000ffff0c7224 */ /* 0x000fe200078e0000 */
[----:B------:R-:W-:-:S07]  /*28650*/  MOV R50, R14 ;  /* 0x0000000e00327202 */ /* 0x000fce0000000f00 */
[----:B------:R-:W-:Y:S05]  /*28660*/  WARPSYNC.COLLECTIVE R15, `(.L_x_10310) ;  /* 0x000000000f087348 */ /* 0x000fea0003c00000 */
[----:B------:R0:W1:Y:S02]  /*28670*/  SHFL.IDX P6, R14, R13, R12, R11 ;  /* 0x0000000c0d0e7389 */ /* 0x00006400000c000b */
[----:B01----:R-:W-:Y:S01]  /*28680*/  ENDCOLLECTIVE ;  /* 0x000000000000791b */ /* 0x003fe20003800000 */
.L_x_10310:
        /* <DEDUP_REMOVED lines=8> */
.L_x_10311:
[----:B------:R-:W-:Y:S02]  /*28710*/  IMAD.MOV.U32 R13, RZ, RZ, R67 ;  /* 0x000000ffff0d7224 */ /* 0x000fe400078e0043 */
[----:B------:R-:W-:Y:S02]  /*28720*/  IMAD.MOV.U32 R12, RZ, RZ, R0 ;  /* 0x000000ffff0c7224 */ /* 0x000fe400078e0000 */
[----:B------:R-:W-:-:S07]  /*28730*/  IMAD.MOV.U32 R52, RZ, RZ, R14 ;  /* 0x000000ffff347224 */ /* 0x000fce00078e000e */
[----:B------:R-:W-:Y:S05]  /*28740*/  WARPSYNC.COLLECTIVE R15, `(.L_x_10312) ;  /* 0x000000000f087348 */ /* 0x000fea0003c00000 */
[----:B------:R0:W1:Y:S02]  /*28750*/  SHFL.IDX P6, R14, R13, R12, R11 ;  /* 0x0000000c0d0e7389 */ /* 0x00006400000c000b */
[----:B01----:R-:W-:Y:S01]  /*28760*/  ENDCOLLECTIVE ;  /* 0x000000000000791b */ /* 0x003fe20003800000 */
.L_x_10312:
        /* <DEDUP_REMOVED lines=8> */
.L_x_10313:
[----:B------:R-:W-:Y:S02]  /*287f0*/  IMAD.MOV.U32 R13, RZ, RZ, R71 ;  /* 0x000000ffff0d7224 */ /* 0x000fe400078e0047 */
[----:B------:R-:W-:Y:S02]  /*28800*/  IMAD.MOV.U32 R12, RZ, RZ, R0 ;  /* 0x000000ffff0c7224 */ /* 0x000fe400078e0000 */
[----:B------:R-:W-:-:S07]  /*28810*/  IMAD.MOV.U32 R56, RZ, RZ, R14 ;  /* 0x000000ffff387224 */ /* 0x000fce00078e000e */
[----:B------:R-:W-:Y:S05]  /*28820*/  WARPSYNC.COLLECTIVE R15, `(.L_x_10314) ;  /* 0x000000000f087348 */ /* 0x000fea0003c00000 */
[----:B------:R0:W1:Y:S02]  /*28830*/  SHFL.IDX P6, R14, R13, R12, R11 ;  /* 0x0000000c0d0e7389 */ /* 0x00006400000c000b */
[----:B01----:R-:W-:Y:S01]  /*28840*/  ENDCOLLECTIVE ;  /* 0x000000000000791b */ /* 0x003fe20003800000 */
.L_x_10314:
[----:B------:R-:W-:Y:S01]  /*28850*/  SEL R39, R56, R67, P0 ;  /* 0x0000004338277207 */ /* 0x000fe20000000000 */
[----:B------:R-:W-:Y:S02]  /*28860*/  IMAD.MOV.U32 R13, RZ, RZ, R73 ;  /* 0x000000ffff0d7224 */ /* 0x000fe400078e0049 */
[----:B------:R-:W-:Y:S01]  /*28870*/  IMAD.MOV.U32 R12, RZ, RZ, R2 ;  /* 0x000000ffff0c7224 */ /* 0x000fe200078e0002 */
[----:B------:R-:W-:-:S07]  /*28880*/  MOV R71, R14 ;  /* 0x0000000e00477202 */ /* 0x000fce0000000f00 */
[----:B------:R-:W-:Y:S05]  /*28890*/  WARPSYNC.COLLECTIVE R15, `(.L_x_10315) ;  /* 0x000000000f087348 */ /* 0x000fea0003c00000 */
[----:B------:R0:W1:Y:S02]  /*288a0*/  SHFL.IDX P6, R14, R13, R12, R11 ;  /* 0x0000000c0d0e7389 */ /* 0x00006400000c000b */
[----:B01----:R-:W-:Y:S01]  /*288b0*/  ENDCOLLECTIVE ;  /* 0x000000000000791b */ /* 0x003fe20003800000 */
.L_x_10315:
[----:B------:R-:W-:Y:S01]  /*288c0*/  IMAD.MOV.U32 R13, RZ, RZ, R75 ;  /* 0x000000ffff0d7224 */ /* 0x000fe200078e004b */
[----:B------:R-:W-:Y:S01]  /*288d0*/  MOV R12, R0 ;  /* 0x00000000000c7202 */ /* 0x000fe20000000f00 */
[----:B------:R-:W-:-:S07]  /*288e0*/  IMAD.MOV.U32 R58, RZ, RZ, R14 ;  /* 0x000000ffff3a7224 */ /* 0x000fce00078e000e */
[----:B------:R-:W-:Y:S05]  /*288f0*/  WARPSYNC.COLLECTIVE R15, `(.L_x_10316) ;  /* 0x000000000f087348 */ /* 0x000fea0003c00000 */
[----:B------:R0:W1:Y:S02]  /*28900*/  SHFL.IDX P6, R14, R13, R12, R11 ;  /* 0x0000000c0d0e7389 */ /* 0x00006400000c000b */
[----:B01----:R-:W-:Y:S01]  /*28910*/  ENDCOLLECTIVE ;  /* 0x000000000000791b */ /* 0x003fe20003800000 */
.L_x_10316:
[----:B------:R-:W-:Y:S02]  /*28920*/  IMAD.MOV.U32 R13, RZ, RZ, R77 ;  /* 0x000000ffff0d7224 */ /* 0x000fe400078e004d */
[----:B------:R-:W-:Y:S02]  /*28930*/  IMAD.MOV.U32 R12, RZ, RZ, R2 ;  /* 0x000000ffff0c7224 */ /* 0x000fe400078e0002 */
[----:B------:R-:W-:-:S07]  /*28940*/  IMAD.MOV.U32 R75, RZ, RZ, R14 ;  /* 0x000000ffff4b7224 */ /* 0x000fce00078e000e */
[----:B------:R-:W-:Y:S05]  /*28950*/  WARPSYNC.COLLECTIVE R15, `(.L_x_10317) ;  /* 0x000000000f087348 */ /* 0x000fea0003c00000 */
[----:B------:R0:W1:Y:S02]  /*28960*/  SHFL.IDX P6, R14, R13, R12, R11 ;  /* 0x0000000c0d0e7389 */ /* 0x00006400000c000b */
[----:B01----:R-:W-:Y:S01]  /*28970*/  ENDCOLLECTIVE ;  /* 0x000000000000791b */ /* 0x003fe20003800000 */
.L_x_10317:
        /* <DEDUP_REMOVED lines=8> */
.L_x_10076:
[----:B------:R-:W-:Y:S02]  /*28a00*/  IMAD.MOV.U32 R13, RZ, RZ, R2 ;  /* 0x000000ffff0d7224 */ /* 0x000fe400078e0002 */
[----:B------:R-:W-:Y:S02]  /*28a10*/  IMAD.MOV.U32 R12, RZ, RZ, RZ ;  /* 0x000000ffff0c7224 */ /* 0x000fe400078e00ff */
[----:B------:R-:W-:Y:S02]  /*28a20*/  IMAD.MOV.U32 R11, RZ, RZ, 0x181f ;  /* 0x0000181fff0b7424 */ /* 0x000fe400078e00ff */
[----:B------:R-:W-:-:S07]  /*28a30*/  IMAD.MOV.U32 R15, RZ, RZ, -0x1 ;  /* 0xffffffffff0f7424 */ /* 0x000fce00078e00ff */
[----:B-12---:R-:W-:Y:S05]  /*28a40*/  WARPSYNC.COLLECTIVE R15, `(.L_x_10319) ;  /* 0x000000000f087348 */ /* 0x006fea0003c00000 */
[----:B------:R0:W3:Y:S02]  /*28a50*/  SHFL.IDX P6, R14, R13, R12, R11 ;  /* 0x0000000c0d0e7389 */ /* 0x0000e400000c000b */
[----:B0123--:R-:W-:Y:S01]  /*28a60*/  ENDCOLLECTIVE ;  /* 0x000000000000791b */ /* 0x00ffe20003800000 */
.L_x_10319:
[----:B------:R-:W-:Y:S01]  /*28a70*/  IMAD.MOV.U32 R13, RZ, RZ, R0 ;  /* 0x000000ffff0d7224 */ /* 0x000fe200078e0000 */
[----:B------:R-:W-:-:S07]  /*28a80*/  MOV R3, R14 ;  /* 0x0000000e00037202 */ /* 0x000fce0000000f00 */
[----:B------:R-:W-:Y:S05]  /*28a90*/  WARPSYNC.COLLECTIVE R15, `(.L_x_10320) ;  /* 0x000000000f087348 */ /* 0x000fea0003c00000 */
[----:B------:R0:W1:Y:S02]  /*28aa0*/  SHFL.IDX P6, R14, R13, R12, R11 ;  /* 0x0000000c0d0e7389 */ /* 0x00006400000c000b */
[----:B01----:R-:W-:Y:S01]  /*28ab0*/  ENDCOLLECTIVE ;  /* 0x000000000000791b */ /* 0x003fe20003800000 */
.L_x_10320:
[----:B------:R-:W-:Y:S05]  /*28ac0*/  BRA `(.L_x_10321) ;  /* 0xffffff4c00e47947 */ /* 0x000fea000383ffff */
.L_x_10079:
[----:B------:R-:W-:Y:S01]  /*28ad0*/  BSSY B1, `(.L_x_10322) ;  /* 0x0000008000017945 */ /* 0x000fe20003800000 */
[----:B------:R-:W-:Y:S01]  /*28ae0*/  IMAD.MOV.U32 R13, RZ, RZ, R2 ;  /* 0x000000ffff0d7224 */ /* 0x000fe200078e0002 */
[----:B---3--:R-:W-:Y:S01]  /*28af0*/  MOV R15, 0xffffffff ;  /* 0xffffffff000f7802 */ /* 0x008fe20000000f00 */
[----:B------:R-:W-:Y:S02]  /*28b00*/  IMAD.MOV.U32 R12, RZ, RZ, 0x1 ;  /* 0x00000001ff0c7424 */ /* 0x000fe400078e00ff */
[----:B------:R-:W-:-:S07]  /*28b10*/  IMAD.MOV.U32 R11, RZ, RZ, 0x181f ;  /* 0x0000181fff0b7424 */ /* 0x000fce00078e00ff */
[----:B012-4-:R-:W-:Y:S05]  /*28b20*/  WARPSYNC.COLLECTIVE R15, `(.L_x_10323) ;  /* 0x000000000f087348 */ /* 0x017fea0003c00000 */
[----:B----4-:R3:W4:Y:S02]  /*28b30*/  SHFL.IDX P6, R14, R13, R12, R11 ;  /* 0x0000000c0d0e7389 */ /* 0x01072400000c000b */
[----:B01234-:R-:W-:Y:S01]  /*28b40*/  ENDCOLLECTIVE ;  /* 0x000000000000791b */ /* 0x01ffe20003800000 */
.L_x_10323:
[----:B------:R-:W-:Y:S05]  /*28b50*/  BSYNC B1 ;  /* 0x0000000000017941 */ /* 0x000fea0003800000 */
.L_x_10322:
        /* <DEDUP_REMOVED lines=8> */
.L_x_10324:
[----:B------:R-:W-:Y:S05]  /*28be0*/  BRA `(.L_x_10325) ;  /* 0xffffff4c00f47947 */ /* 0x000fea000383ffff */
.L_x_10082:
        /* <DEDUP_REMOVED lines=8> */
.L_x_10327:
[----:B------:R-:W-:Y:S05]  /*28c70*/  BSYNC B1 ;  /* 0x0000000000017941 */ /* 0x000fea0003800000 */
.L_x_10326:
        /* <DEDUP_REMOVED lines=8> */
.L_x_10328:
[----:B------:R-:W-:Y:S05]  /*28d00*/  BRA `(.L_x_10329) ;  /* 0xffffff5000007947 */ /* 0x000fea000383ffff */
.L_x_10085:
[----:B------:R-:W-:Y:S01]  /*28d10*/  BSSY B1, `(.L_x_10330) ;  /* 0x0000008000017945 */ /* 0x000fe20003800000 */
[----:B------:R-:W-:Y:S01]  /*28d20*/  MOV R13, R2 ;  /* 0x00000002000d7202 */ /* 0x000fe20000000f00 */
[----:B------:R-:W-:Y:S02]  /*28d30*/  IMAD.MOV.U32 R12, RZ, RZ, 0x3 ;  /* 0x00000003ff0c7424 */ /* 0x000fe400078e00ff */
[----:B------:R-:W-:Y:S02]  /*28d40*/  IMAD.MOV.U32 R11, RZ, RZ, 0x181f ;  /* 0x0000181fff0b7424 */ /* 0x000fe400078e00ff */
[----:B0-----:R-:W-:-:S07]  /*28d50*/  IMAD.MOV.U32 R15, RZ, RZ, -0x1 ;  /* 0xffffffffff0f7424 */ /* 0x001fce00078e00ff */
[----:B-1234-:R-:W-:Y:S05]  /*28d60*/  WARPSYNC.COLLECTIVE R15, `(.L_x_10331) ;  /* 0x000000000f087348 */ /* 0x01efea0003c00000 */
[----:B------:R0:W0:Y:S02]  /*28d70*/  SHFL.IDX P6, R14, R13, R12, R11 ;  /* 0x0000000c0d0e7389 */ /* 0x00002400000c000b */
[----:B01234-:R-:W-:Y:S01]  /*28d80*/  ENDCOLLECTIVE ;  /* 0x000000000000791b */ /* 0x01ffe20003800000 */
.L_x_10331:
[----:B------:R-:W-:Y:S05]  /*28d90*/  BSYNC B1 ;  /* 0x0000000000017941 */ /* 0x000fea0003800000 */
.L_x_10330:
        /* <DEDUP_REMOVED lines=8> */
.L_x_10332:
[----:B------:R-:W-:Y:S05]  /*28e20*/  BRA `(.L_x_10333) ;  /* 0xffffff50000c7947 */ /* 0x000fea000383ffff */
.L_x_10101:
        /* <DEDUP_REMOVED lines=11> */
.L_x_10335:
[----:B------:R-:W-:Y:S05]  /*28ee0*/  BSYNC B1 ;  /* 0x0000000000017941 */ /* 0x000fea0003800000 */
.L_x_10334:
[----:B------:R-:W-:Y:S05]  /*28ef0*/  BRA `(.L_x_10336) ;  /* 0xffffff6400f07947 */ /* 0x000fea000383ffff */
.L_x_10103:
[----:B------:R-:W-:Y:S01]  /*28f00*/  BSSY B1, `(.L_x_10337) ;  /* 0x0000006000017945 */ /* 0x000fe20003800000 */
[----:B------:R-:W-:-:S07]  /*28f10*/  IMAD.MOV.U32 R15, RZ, RZ, -0x1 ;  /* 0xffffffffff0f7424 */ /* 0x000fce00078e00ff */
[----:B0-----:R-:W-:Y:S05]  /*28f20*/  WARPSYNC.COLLECTIVE R15, `(.L_x_10338) ;  /* 0x000000000f0c7348 */ /* 0x001fea0003c00000 */
[----:B------:R-:W-:Y:S02]  /*28f30*/  ELECT P6, UR62, PT ;  /* 0x00000000003e782f */ /* 0x000fe400038c0000 */
[----:B------:R-:W-:Y:S01]  /*28f40*/  MOV R14, UR62 ;  /* 0x0000003e000e7c02 */ /* 0x000fe20008000f00 */
[----:B0-----:R-:W-:Y:S10]  /*28f50*/  ENDCOLLECTIVE ;  /* 0x000000000000791b */ /* 0x001ff40003800000 */
.L_x_10338:
[----:B------:R-:W-:Y:S05]  /*28f60*/  BSYNC B1 ;  /* 0x0000000000017941 */ /* 0x000fea0003800000 */
.L_x_10337:
[----:B------:R-:W-:Y:S05]  /*28f70*/  BRA `(.L_x_10102) ;  /* 0xffffff6400e87947 */ /* 0x000fea000383ffff */
.L_x_10105:
[----:B0-----:R0:W1:Y:S02]  /*28f80*/  SYNCS.PHASECHK.TRANS64.TRYWAIT P0, [R23+URZ+0x22820], R6 ;  /* 0x02282006170075a7 */ /* 0x001064000800017f */
[----:B-1----:R-:W-:Y:S05]  /*28f90*/  @!P0 NANOSLEEP.SYNCS 0x989680 ;  /* 0x009896800000895d */ /* 0x002fea0003900000 */
[----:B------:R-:W1:Y:S02]  /*28fa0*/  @!P0 SYNCS.PHASECHK.TRANS64 P0, [R23+URZ+0x22820], R6 ;  /* 0x02282006170085a7 */ /* 0x000e64000800007f */
[----:B-1----:R-:W-:Y:S05]  /*28fb0*/  @!P0 BRA `(.L_x_10105) ;  /* 0xfffffffc00f08947 */ /* 0x002fea000383ffff */
[----:B------:R-:W-:Y:S05]  /*28fc0*/  BRA `(.L_x_10339) ;  /* 0xffffff6400f87947 */ /* 0x000fea000383ffff */
.L_x_10109:
[----:B0-----:R0:W1:Y:S02]  /*28fd0*/  SYNCS.PHASECHK.TRANS64.TRYWAIT P0, [R6+URZ+0x228a0], R7 ;  /* 0x0228a007060075a7 */ /* 0x001064000800017f */
[----:B-1----:R-:W-:Y:S05]  /*28fe0*/  @!P0 NANOSLEEP.SYNCS 0x989680 ;  /* 0x009896800000895d */ /* 0x002fea0003900000 */
[----:B------:R-:W1:Y:S02]  /*28ff0*/  @!P0 SYNCS.PHASECHK.TRANS64 P0, [R6+URZ+0x228a0], R7 ;  /* 0x0228a007060085a7 */ /* 0x000e64000800007f */
[----:B-1----:R-:W-:Y:S05]  /*29000*/  @!P0 BRA `(.L_x_10109) ;  /* 0xfffffffc00f08947 */ /* 0x002fea000383ffff */
[----:B------:R-:W-:Y:S05]  /*29010*/  BRA `(.L_x_10340) ;  /* 0xffffff6800147947 */ /* 0x000fea000383ffff */
.L_x_10114:
[----:B-1----:R1:W2:Y:S02]  /*29020*/  SYNCS.PHASECHK.TRANS64.TRYWAIT P0, [R6+URZ+0x228c0], R7 ;  /* 0x0228c007060075a7 */ /* 0x0022a4000800017f */
[----:B--2---:R-:W-:Y:S05]  /*29030*/  @!P0 NANOSLEEP.SYNCS 0x989680 ;  /* 0x009896800000895d */ /* 0x004fea0003900000 */
[----:B------:R-:W2:Y:S02]  /*29040*/  @!P0 SYNCS.PHASECHK.TRANS64 P0, [R6+URZ+0x228c0], R7 ;  /* 0x0228c007060085a7 */ /* 0x000ea4000800007f */
[----:B--2---:R-:W-:Y:S05]  /*29050*/  @!P0 BRA `(.L_x_10114) ;  /* 0xfffffffc00f08947 */ /* 0x004fea000383ffff */
[----:B------:R-:W-:Y:S05]  /*29060*/  BRA `(.L_x_10341) ;  /* 0xffffff6800907947 */ /* 0x000fea000383ffff */
.L_x_10121:
[----:B0-----:R0:W1:Y:S02]  /*29070*/  SYNCS.PHASECHK.TRANS64.TRYWAIT P1, [R6+URZ+0x228a0], R7 ;  /* 0x0228a007060075a7 */ /* 0x001064000802017f */
[----:B-1----:R-:W-:Y:S05]  /*29080*/  @!P1 NANOSLEEP.SYNCS 0x989680 ;  /* 0x009896800000995d */ /* 0x002fea0003900000 */
[----:B------:R-:W1:Y:S02]  /*29090*/  @!P1 SYNCS.PHASECHK.TRANS64 P1, [R6+URZ+0x228a0], R7 ;  /* 0x0228a007060095a7 */ /* 0x000e64000802007f */
[----:B-1----:R-:W-:Y:S05]  /*290a0*/  @!P1 BRA `(.L_x_10121) ;  /* 0xfffffffc00f09947 */ /* 0x002fea000383ffff */
[----:B------:R-:W-:Y:S05]  /*290b0*/  BRA `(.L_x_10342) ;  /* 0xffffff6c00587947 */ /* 0x000fea000383ffff */
.L_x_10126:
[----:B-1----:R1:W2:Y:S02]  /*290c0*/  SYNCS.PHASECHK.TRANS64.TRYWAIT P1, [R6+URZ+0x228c0], R7 ;  /* 0x0228c007060075a7 */ /* 0x0022a4000802017f */
[----:B--2---:R-:W-:Y:S05]  /*290d0*/  @!P1 NANOSLEEP.SYNCS 0x989680 ;  /* 0x009896800000995d */ /* 0x004fea0003900000 */
[----:B------:R-:W2:Y:S02]  /*290e0*/  @!P1 SYNCS.PHASECHK.TRANS64 P1, [R6+URZ+0x228c0], R7 ;  /* 0x0228c007060095a7 */ /* 0x000ea4000802007f */
[----:B--2---:R-:W-:Y:S05]  /*290f0*/  @!P1 BRA `(.L_x_10126) ;  /* 0xfffffffc00f09947 */ /* 0x004fea000383ffff */
[----:B------:R-:W-:Y:S05]  /*29100*/  BRA `(.L_x_10343) ;  /* 0xffffff6c00d07947 */ /* 0x000fea000383ffff */
.L_x_10141:
[----:B------:R-:W0:Y:S01]  /*29110*/  S2R R20, SR_TID.X ;  /* 0x0000000000147919 */ /* 0x000e220000002100 */
[----:B------:R-:W-:Y:S01]  /*29120*/  BSSY B0, `(.L_x_10344) ;  /* 0x000000a000007945 */ /* 0x000fe20003800000 */
[----:B------:R-:W-:Y:S01]  /*29130*/  MOV R12, RZ ;  /* 0x000000ff000c7202 */ /* 0x000fe20000000f00 */
[----:B------:R-:W-:Y:S01]  /*29140*/  IMAD.MOV.U32 R11, RZ, RZ, 0x1f ;  /* 0x0000001fff0b7424 */ /* 0x000fe200078e00ff */
[----:B0-----:R-:W-:-:S04]  /*29150*/  SHF.R.U32.HI R15, RZ, 0x5, R20 ;  /* 0x00000005ff0f7819 */ /* 0x001fc80000011614 */
[----:B------:R-:W-:-:S05]  /*29160*/  LOP3.LUT R15, R15, 0x3, RZ, 0xc0, !PT ;  /* 0x000000030f0f7812 */ /* 0x000fca00078ec0ff */
[----:B------:R-:W-:Y:S02]  /*29170*/  IMAD.MOV.U32 R13, RZ, RZ, R15 ;  /* 0x000000ffff0d7224 */ /* 0x000fe400078e000f */
[----:B------:R-:W-:-:S07]  /*29180*/  IMAD.MOV.U32 R15, RZ, RZ, -0x1 ;  /* 0xffffffffff0f7424 */ /* 0x000fce00078e00ff */
[----:B-----5:R-:W-:Y:S05]  /*29190*/  WARPSYNC.COLLECTIVE R15, `(.L_x_10345) ;  /* 0x000000000f087348 */ /* 0x020fea0003c00000 */
[----:B------:R0:W1:Y:S02]  /*291a0*/  SHFL.IDX P6, R14, R13, R12, R11 ;  /* 0x0000000c0d0e7389 */ /* 0x00006400000c000b */
[----:B01---5:R-:W-:Y:S01]  /*291b0*/  ENDCOLLECTIVE ;  /* 0x000000000000791b */ /* 0x023fe20003800000 */
.L_x_10345:
[----:B------:R-:W-:Y:S05]  /*291c0*/  BSYNC B0 ;  /* 0x0000000000007941 */ /* 0x000fea0003800000 */
.L_x_10344:
[----:B------:R-:W-:Y:S05]  /*291d0*/  BRA `(.L_x_10346) ;  /* 0xffffff7c00747947 */ /* 0x000fea000383ffff */
.L_x_10144:
[----:B0-----:R-:W2:Y:S02]  /*291e0*/  LDL R0, [R1+0x30] ;  /* 0x0000300001007983 */ /* 0x001ea40000100800 */
[----:B--2---:R0:W1:Y:S02]  /*291f0*/  SYNCS.PHASECHK.TRANS64.TRYWAIT P0, [R6+URZ+0x22880], R0 ;  /* 0x02288000060075a7 */ /* 0x004064000800017f */
[----:B-1----:R-:W-:Y:S05]  /*29200*/  @!P0 NANOSLEEP.SYNCS 0x989680 ;  /* 0x009896800000895d */ /* 0x002fea0003900000 */
[----:B------:R-:W1:Y:S02]  /*29210*/  @!P0 SYNCS.PHASECHK.TRANS64 P0, [R6+URZ+0x22880], R0 ;  /* 0x02288000060085a7 */ /* 0x000e64000800007f */
[----:B-1----:R-:W-:Y:S05]  /*29220*/  @!P0 BRA `(.L_x_10144) ;  /* 0xfffffffc00ec8947 */ /* 0x002fea000383ffff */
[----:B------:R-:W-:Y:S05]  /*29230*/  BRA `(.L_x_10347) ;  /* 0xffffff7c00947947 */ /* 0x000fea000383ffff */
.L_x_10145:
        /* <DEDUP_REMOVED lines=8> */
.L_x_10349:
[----:B------:R-:W-:Y:S05]  /*292c0*/  BSYNC B0 ;  /* 0x0000000000007941 */ /* 0x000fea0003800000 */
.L_x_10348:
[----:B------:R-:W-:Y:S01]  /*292d0*/  IMAD.MOV.U32 R13, RZ, RZ, R0 ;  /* 0x000000ffff0d7224 */ /* 0x000fe200078e0000 */
[----:B------:R-:W-:Y:S01]  /*292e0*/  MOV R11, 0x181f ;  /* 0x0000181f000b7802 */ /* 0x000fe20000000f00 */
[----:B------:R-:W-:Y:S01]  /*292f0*/  IMAD.MOV.U32 R12, RZ, RZ, RZ ;  /* 0x000000ffff0c7224 */ /* 0x000fe200078e00ff */
[C---:B------:R-:W-:Y:S01]  /*29300*/  ISETP.GE.AND P2, PT, R7.reuse, 0x21, PT ;  /* 0x000000210700780c */ /* 0x040fe20003f46270 */
[----:B------:R-:W-:Y:S01]  /*29310*/  IMAD.MOV.U32 R15, RZ, RZ, -0x1 ;  /* 0xffffffffff0f7424 */ /* 0x000fe200078e00ff */
[----:B------:R-:W-:Y:S01]  /*29320*/  LOP3.LUT R22, R22, 0xffffffef, RZ, 0xc0, !PT ;  /* 0xffffffef16167812 */ /* 0x000fe200078ec0ff */
[----:B------:R-:W-:Y:S01]  /*29330*/  IMAD.MOV.U32 R21, RZ, RZ, R14 ;  /* 0x000000ffff157224 */ /* 0x000fe200078e000e */
[----:B------:R-:W-:-:S13]  /*29340*/  ISETP.GE.AND P3, PT, R7, 0x91, PT ;  /* 0x000000910700780c */ /* 0x000fda0003f66270 */
[----:B------:R-:W-:Y:S05]  /*29350*/  WARPSYNC.COLLECTIVE R15, `(.L_x_10350) ;  /* 0x000000000f087348 */ /* 0x000fea0003c00000 */
[----:B------:R0:W1:Y:S02]  /*29360*/  SHFL.IDX P6, R14, R13, R12, R11 ;  /* 0x0000000c0d0e7389 */ /* 0x00006400000c000b */
[----:B01----:R-:W-:Y:S01]  /*29370*/  ENDCOLLECTIVE ;  /* 0x000000000000791b */ /* 0x003fe20003800000 */
.L_x_10350:
[----:B------:R-:W-:Y:S01]  /*29380*/  ULDC.64 UR4, c[0x0][0x208] ;  /* 0x0000820000047ab9 */ /* 0x000fe20000000a00 */
[C---:B------:R-:W-:Y:S02]  /*29390*/  ISETP.GE.AND P5, PT, R7.reuse, 0x31, PT ;  /* 0x000000310700780c */ /* 0x040fe40003fa6270 */
[----:B------:R-:W-:Y:S02]  /*293a0*/  ISETP.GE.AND P4, PT, R7, 0x61, PT ;  /* 0x000000610700780c */ /* 0x000fe40003f86270 */
[----:B------:R-:W-:Y:S01]  /*293b0*/  MOV R13, R2 ;  /* 0x00000002000d7202 */ /* 0x000fe20000000f00 */
[----:B------:R-:W-:Y:S02]  /*293c0*/  IMAD.MOV.U32 R12, RZ, RZ, 0x1 ;  /* 0x00000001ff0c7424 */ /* 0x000fe400078e00ff */
[----:B------:R-:W-:-:S05]  /*293d0*/  IMAD.MOV.U32 R3, RZ, RZ, R14 ;  /* 0x000000ffff037224 */ /* 0x000fca00078e000e */
[----:B------:R-:W-:Y:S01]  /*293e0*/  IADD3 R30, P1, R35, R3, RZ ;  /* 0x00000003231e7210 */ /* 0x000fe20007f3e0ff */
[----:B------:R-:W-:-:S04]  /*293f0*/  IMAD.IADD R3, R23, 0x1, R27 ;  /* 0x0000000117037824 */ /* 0x000fc800078e021b */
[----:B------:R-:W-:Y:S01]  /*29400*/  IMAD.X R31, RZ, RZ, R21, P1 ;  /* 0x000000ffff1f7224 */ /* 0x000fe200008e0615 */
[----:B------:R-:W-:-:S13]  /*29410*/  ISETP.LT.OR P1, PT, R7, 0x1, P0 ;  /* 0x000000010700780c */ /* 0x000fda0000721670 */
[----:B------:R-:W-:Y:S01]  /*29420*/  @!PT LDS RZ, [RZ] ;  /* 0x00000000fffff984 */ /* 0x000fe20000000800 */
[----:B------:R-:W-:Y:S01]  /*29430*/  @!PT LDS RZ, [RZ] ;  /* 0x00000000fffff984 */ /* 0x000fe20000000800 */
[----:B------:R-:W-:Y:S01]  /*29440*/  @!PT LDS RZ, [RZ] ;  /* 0x00000000fffff984 */ /* 0x000fe20000000800 */
[----:B------:R0:W-:Y:S02]  /*29450*/  LDGSTS.E.BYPASS.LTC128B.128 [R3+0xa400], desc[UR4][R30.64], !P1 ;  /* 0x0a4000001e037fae */ /* 0x0001e4000c901d44 */
[----:B0-----:R-:W-:Y:S05]  /*29460*/  WARPSYNC.COLLECTIVE R15, `(.L_x_10351) ;  /* 0x000000000f087348 */ /* 0x001fea0003c00000 */
[----:B------:R1:W2:Y:S02]  /*29470*/  SHFL.IDX P6, R14, R13, R12, R11 ;  /* 0x0000000c0d0e7389 */ /* 0x0002a400000c000b */
[----:B012---:R-:W-:Y:S01]  /*29480*/  ENDCOLLECTIVE ;  /* 0x000000000000791b */ /* 0x007fe20003800000 */
.L_x_10351:
[----:B------:R-:W-:Y:S02]  /*29490*/  IMAD.MOV.U32 R13, RZ, RZ, R0 ;  /* 0x000000ffff0d7224 */ /* 0x000fe400078e0000 */
[----:B------:R-:W-:-:S07]  /*294a0*/  IMAD.MOV.U32 R21, RZ, RZ, R14 ;  /* 0x000000ffff157224 */ /* 0x000fce00078e000e */
[----:B------:R-:W-:Y:S05]  /*294b0*/  WARPSYNC.COLLECTIVE R15, `(.L_x_10352) ;  /* 0x000000000f087348 */ /* 0x000fea0003c00000 */
[----:B------:R0:W1:Y:S02]  /*294c0*/  SHFL.IDX P6, R14, R13, R12, R11 ;  /* 0x0000000c0d0e7389 */ /* 0x00006400000c000b */
[----:B01----:R-:W-:Y:S01]  /*294d0*/  ENDCOLLECTIVE ;  /* 0x000000000000791b */ /* 0x003fe20003800000 */
.L_x_10352:
[----:B------:R-:W-:Y:S01]  /*294e0*/  ULDC.64 UR4, c[0x0][0x208] ;  /* 0x0000820000047ab9 */ /* 0x000fe20000000a00 */
[----:B------:R-:W-:Y:S02]  /*294f0*/  IMAD.MOV.U32 R13, RZ, RZ, R2 ;  /* 0x000000ffff0d7224 */ /* 0x000fe400078e0002 */
[----:B------:R-:W-:Y:S02]  /*29500*/  IMAD.MOV.U32 R12, RZ, RZ, 0x2 ;  /* 0x00000002ff0c7424 */ /* 0x000fe400078e00ff */
[----:B------:R-:W-:-:S05]  /*29510*/  IMAD.MOV.U32 R11, RZ, RZ, R14 ;  /* 0x000000ffff0b7224 */ /* 0x000fca00078e000e */
[----:B------:R-:W-:Y:S01]  /*29520*/  IADD3 R30, P1, R35, R11, RZ ;  /* 0x0000000b231e7210 */ /* 0x000fe20007f3e0ff */
[----:B------:R-:W-:-:S03]  /*29530*/  IMAD.MOV.U32 R11, RZ, RZ, 0x181f ;  /* 0x0000181fff0b7424 */ /* 0x000fc600078e00ff */
[----:B------:R-:W-:Y:S02]  /*29540*/  IADD3.X R31, RZ, R21, RZ, P1, !PT ;  /* 0x00000015ff1f7210 */ /* 0x000fe40000ffe4ff */
        /* <DEDUP_REMOVED lines=8> */
.L_x_10353:
[----:B------:R-:W-:Y:S01]  /*295d0*/  MOV R13, R0 ;  /* 0x00000000000d7202 */ /* 0x000fe20000000f00 */
[----:B------:R-:W-:-:S07]  /*295e0*/  IMAD.MOV.U32 R21, RZ, RZ, R14 ;  /* 0x000000ffff157224 */ /* 0x000fce00078e000e */
[----:B------:R-:W-:Y:S05]  /*295f0*/  WARPSYNC.COLLECTIVE R15, `(.L_x_10354) ;  /* 0x000000000f087348 */ /* 0x000fea0003c00000 */
[----:B------:R0:W1:Y:S02]  /*29600*/  SHFL.IDX P6, R14, R13, R12, R11 ;  /* 0x0000000c0d0e7389 */ /* 0x00006400000c000b */
[----:B01----:R-:W-:Y:S01]  /*29610*/  ENDCOLLECTIVE ;  /* 0x000000000000791b */ /* 0x003fe20003800000 */
.L_x_10354:
[----:B------:R-:W-:Y:S01]  /*29620*/  ULDC.64 UR4, c[0x0][0x208] ;  /* 0x0000820000047ab9 */ /* 0x000fe20000000a00 */
[----:B------:R-:W-:Y:S02]  /*29630*/  IMAD.MOV.U32 R13, RZ, RZ, R2 ;  /* 0x000000ffff0d7224 */ /* 0x000fe400078e0002 */
[----:B------:R-:W-:Y:S02]  /*29640*/  IMAD.MOV.U32 R12, RZ, RZ, 0x3 ;  /* 0x00000003ff0c7424 */ /* 0x000fe400078e00ff */
[----:B------:R-:W-:-:S05]  /*29650*/  IMAD.MOV.U32 R11, RZ, RZ, R14 ;  /* 0x000000ffff0b7224 */ /* 0x000fca00078e000e */
[----:B------:R-:W-:Y:S02]  /*29660*/  IADD3 R30, P1, R35, R11, RZ ;  /* 0x0000000b231e7210 */ /* 0x000fe40007f3e0ff */
[----:B------:R-:W-:-:S03]  /*29670*/  MOV R11, 0x181f ;  /* 0x0000181f000b7802 */ /* 0x000fc60000000f00 */
        /* <DEDUP_REMOVED lines=9> */
.L_x_10355:
[----:B------:R-:W-:Y:S02]  /*29710*/  IMAD.MOV.U32 R13, RZ, RZ, R0 ;  /* 0x000000ffff0d7224 */ /* 0x000fe400078e0000 */
[----:B------:R-:W-:-:S07]  /*29720*/  IMAD.MOV.U32 R21, RZ, RZ, R14 ;  /* 0x000000ffff157224 */ /* 0x000fce00078e000e */
[----:B------:R-:W-:Y:S05]  /*29730*/  WARPSYNC.COLLECTIVE R15, `(.L_x_10356) ;  /* 0x000000000f087348 */ /* 0x000fea0003c00000 */
[----:B------:R0:W1:Y:S02]  /*29740*/  SHFL.IDX P6, R14, R13, R12, R11 ;  /* 0x0000000c0d0e7389 */ /* 0x00006400000c000b */
[----:B01----:R-:W-:Y:S01]  /*29750*/  ENDCOLLECTIVE ;  /* 0x000000000000791b */ /* 0x003fe20003800000 */
.L_x_10356:
[----:B------:R-:W-:Y:S01]  /*29760*/  ULDC.64 UR4, c[0x0][0x208] ;  /* 0x0000820000047ab9 */ /* 0x000fe20000000a00 */
[----:B------:R-:W-:Y:S01]  /*29770*/  MOV R13, R2 ;  /* 0x00000002000d7202 */ /* 0x000fe20000000f00 */
[----:B------:R-:W-:Y:S02]  /*29780*/  IMAD.MOV.U32 R12, RZ, RZ, 0x4 ;  /* 0x00000004ff0c7424 */ /* 0x000fe400078e00ff */
[----:B------:R-:W-:-:S05]  /*29790*/  IMAD.MOV.U32 R11, RZ, RZ, R14 ;  /* 0x000000ffff0b7224 */ /* 0x000fca00078e000e */
[----:B------:R-:W-:Y:S01]  /*297a0*/  IADD3 R30, P1, R35, R11, RZ ;  /* 0x0000000b231e7210 */ /* 0x000fe20007f3e0ff */
[----:B------:R-:W-:-:S04]  /*297b0*/  IMAD.MOV.U32 R11, RZ, RZ, 0x181f ;  /* 0x0000181fff0b7424 */ /* 0x000fc800078e00ff */
        /* <DEDUP_REMOVED lines=9> */
.L_x_10357:
[----:B------:R-:W-:Y:S02]  /*29850*/  IMAD.MOV.U32 R13, RZ, RZ, R0 ;  /* 0x000000ffff0d7224 */ /* 0x000fe400078e0000 */
[----:B------:R-:W-:-:S07]  /*29860*/  IMAD.MOV.U32 R21, RZ, RZ, R14 ;  /* 0x000000ffff157224 */ /* 0x000fce00078e000e */
[----:B------:R-:W-:Y:S05]  /*29870*/  WARPSYNC.COLLECTIVE R15, `(.L_x_10358) ;  /* 0x000000000f087348 */ /* 0x000fea0003c00000 */
[----:B------:R0:W1:Y:S02]  /*29880*/  SHFL.IDX P6, R14, R13, R12, R11 ;  /* 0x0000000c0d0e7389 */ /* 0x00006400000c000b */
[----:B01----:R-:W-:Y:S01]  /*29890*/  ENDCOLLECTIVE ;  /* 0x000000000000791b */ /* 0x003fe20003800000 */
.L_x_10358:
[----:B------:R-:W-:Y:S01]  /*298a0*/  ULDC.64 UR4, c[0x0][0x208] ;  /* 0x0000820000047ab9 */ /* 0x000fe20000000a00 */
[----:B------:R-:W-:Y:S02]  /*298b0*/  IMAD.MOV.U32 R13, RZ, RZ, R2 ;  /* 0x000000ffff0d7224 */ /* 0x000fe400078e0002 */
[----:B------:R-:W-:Y:S01]  /*298c0*/  IMAD.MOV.U32 R12, RZ, RZ, 0x5 ;  /* 0x00000005ff0c7424 */ /* 0x000fe200078e00ff */
[----:B------:R-:W-:-:S04]  /*298d0*/  MOV R11, R14 ;  /* 0x0000000e000b7202 */ /* 0x000fc80000000f00 */
        /* <DEDUP_REMOVED lines=11> */
.L_x_10359:
[----:B------:R-:W-:Y:S01]  /*29990*/  IMAD.MOV.U32 R13, RZ, RZ, R0 ;  /* 0x000000ffff0d7224 */ /* 0x000fe200078e0000 */
[----:B------:R-:W-:-:S07]  /*299a0*/  MOV R21, R14 ;  /* 0x0000000e00157202 */ /* 0x000fce0000000f00 */
[----:B------:R-:W-:Y:S05]  /*299b0*/  WARPSYNC.COLLECTIVE R15, `(.L_x_10360) ;  /* 0x000000000f087348 */ /* 0x000fea0003c00000 */
[----:B------:R0:W1:Y:S02]  /*299c0*/  SHFL.IDX P6, R14, R13, R12, R11 ;  /* 0x0000000c0d0e7389 */ /* 0x00006400000c000b */
[----:B01----:R-:W-:Y:S01]  /*299d0*/  ENDCOLLECTIVE ;  /* 0x000000000000791b */ /* 0x003fe20003800000 */
.L_x_10360:
[----:B------:R-:W-:Y:S01]  /*299e0*/  ULDC.64 UR4, c[0x0][0x208] ;  /* 0x0000820000047ab9 */ /* 0x000fe20000000a00 */
[----:B------:R-:W-:Y:S01]  /*299f0*/  IMAD.MOV.U32 R13, RZ, RZ, R2 ;  /* 0x000000ffff0d7224 */ /* 0x000fe200078e0002 */
[----:B------:R-:W-:Y:S01]  /*29a00*/  MOV R12, 0x6 ;  /* 0x00000006000c7802 */ /* 0x000fe20000000f00 */
        /* <DEDUP_REMOVED lines=12> */
.L_x_10361:
[----:B------:R-:W-:Y:S02]  /*29ad0*/  IMAD.MOV.U32 R13, RZ, RZ, R0 ;  /* 0x000000ffff0d7224 */ /* 0x000fe400078e0000 */
[----:B------:R-:W-:-:S07]  /*29ae0*/  IMAD.MOV.U32 R21, RZ, RZ, R14 ;  /* 0x000000ffff157224 */ /* 0x000fce00078e000e */
[----:B------:R-:W-:Y:S05]  /*29af0*/  WARPSYNC.COLLECTIVE R15, `(.L_x_10362) ;  /* 0x000000000f087348 */ /* 0x000fea0003c00000 */
[----:B------:R0:W1:Y:S02]  /*29b00*/  SHFL.IDX P6, R14, R13, R12, R11 ;  /* 0x0000000c0d0e7389 */ /* 0x00006400000c000b */
[----:B01----:R-:W-:Y:S01]  /*29b10*/  ENDCOLLECTIVE ;  /* 0x000000000000791b */ /* 0x003fe20003800000 */
.L_x_10362:
        /* <DEDUP_REMOVED lines=15> */
.L_x_10363:
[----:B------:R-:W-:Y:S01]  /*29c10*/  MOV R13, R0 ;  /* 0x00000000000d7202 */ /* 0x000fe20000000f00 */
[----:B------:R-:W-:-:S07]  /*29c20*/  IMAD.MOV.U32 R2, RZ, RZ, R14 ;  /* 0x000000ffff027224 */ /* 0x000fce00078e000e */
[----:B------:R-:W-:Y:S05]  /*29c30*/  WARPSYNC.COLLECTIVE R15, `(.L_x_10364) ;  /* 0x000000000f087348 */ /* 0x000fea0003c00000 */
[----:B------:R0:W1:Y:S02]  /*29c40*/  SHFL.IDX P6, R14, R13, R12, R11 ;  /* 0x0000000c0d0e7389 */ /* 0x00006400000c000b */
[----:B01----:R-:W-:Y:S01]  /*29c50*/  ENDCOLLECTIVE ;  /* 0x000000000000791b */ /* 0x003fe20003800000 */
.L_x_10364:
[----:B------:R-:W-:Y:S01]  /*29c60*/  ULDC.64 UR4, c[0x0][0x208] ;  /* 0x0000820000047ab9 */ /* 0x000fe20000000a00 */
[----:B------:R-:W-:Y:S02]  /*29c70*/  IMAD.MOV.U32 R13, RZ, RZ, R10 ;  /* 0x000000ffff0d7224 */ /* 0x000fe400078e000a */
[----:B------:R-:W-:Y:S02]  /*29c80*/  IMAD.MOV.U32 R12, RZ, RZ, RZ ;  /* 0x000000ffff0c7224 */ /* 0x000fe400078e00ff */
[----:B------:R-:W-:-:S05]  /*29c90*/  IMAD.MOV.U32 R0, RZ, RZ, R14 ;  /* 0x000000ffff007224 */ /* 0x000fca00078e000e */
[----:B------:R-:W-:-:S05]  /*29ca0*/  IADD3 R30, P1, R35, R0, RZ ;  /* 0x00000000231e7210 */ /* 0x000fca0007f3e0ff */
        /* <DEDUP_REMOVED lines=9> */
.L_x_10365:
[----:B------:R-:W-:Y:S01]  /*29d40*/  IMAD.MOV.U32 R13, RZ, RZ, R20 ;  /* 0x000000ffff0d7224 */ /* 0x000fe200078e0014 */
[----:B------:R-:W-:-:S07]  /*29d50*/  MOV R2, R14 ;  /* 0x0000000e00027202 */ /* 0x000fce0000000f00 */
[----:B------:R-:W-:Y:S05]  /*29d60*/  WARPSYNC.COLLECTIVE R15, `(.L_x_10366) ;  /* 0x000000000f087348 */ /* 0x000fea0003c00000 */
[----:B------:R0:W1:Y:S02]  /*29d70*/  SHFL.IDX P6, R14, R13, R12, R11 ;  /* 0x0000000c0d0e7389 */ /* 0x00006400000c000b */
[----:B01----:R-:W-:Y:S01]  /*29d80*/  ENDCOLLECTIVE ;  /* 0x000000000000791b */ /* 0x003fe20003800000 */
.L_x_10366:
[----:B------:R-:W-:Y:S01]  /*29d90*/  ULDC.64 UR4, c[0x0][0x208] ;  /* 0x0000820000047ab9 */ /* 0x000fe20000000a00 */
[----:B------:R-:W-:Y:S01]  /*29da0*/  IMAD.MOV.U32 R13, RZ, RZ, R10 ;  /* 0x000000ffff0d7224 */ /* 0x000fe200078e000a */
[----:B------:R-:W-:Y:S01]  /*29db0*/  MOV R12, 0x1 ;  /* 0x00000001000c7802 */ /* 0x000fe20000000f00 */
[----:B------:R-:W-:-:S05]  /*29dc0*/  IMAD.MOV.U32 R0, RZ, RZ, R14 ;  /* 0x000000ffff007224 */ /* 0x000fca00078e000e */
[----:B------:R-:W-:-:S05]  /*29dd0*/  IADD3 R30, P1, R35, R0, RZ ;  /* 0x00000000231e7210 */ /* 0x000fca0007f3e0ff */
[----:B------:R-:W-:Y:S01]  /*29de0*/  IMAD.X R31, RZ, RZ, R2, P1 ;  /* 0x000000ffff1f7224 */ /* 0x000fe200008e0602 */
[----:B------:R-:W-:-:S13]  /*29df0*/  ISETP.LT.OR P1, PT, R7, 0x81, P0 ;  /* 0x000000810700780c */ /* 0x000fda0000721670 */
[----:B------:R-:W-:Y:S01]  /*29e00*/  @!PT LDS RZ, [RZ] ;  /* 0x00000000fffff984 */ /* 0x000fe20000000800 */
[----:B------:R-:W-:Y:S01]  /*29e10*/  @!PT LDS RZ, [RZ] ;  /* 0x00000000fffff984 */ /* 0x000fe20000000800 */
[----:B------:R-:W-:Y:S01]  /*29e20*/  @!PT LDS RZ, [RZ] ;  /* 0x00000000fffff984 */ /* 0x000fe20000000800 */
[----:B------:R0:W-:Y:S01]  /*29e30*/  LDGSTS.E.BYPASS.LTC128B.128 [R3+0xe400], desc[UR4][R30.64], !P1 ;  /* 0x0e4000001e037fae */ /* 0x0001e2000c901d44 */
[----:B------:R-:W-:-:S13]  /*29e40*/  ISETP.GE.AND P1, PT, R7, 0x11, PT ;  /* 0x000000110700780c */ /* 0x000fda0003f26270 */
[----:B0-----:R-:W-:Y:S05]  /*29e50*/  WARPSYNC.COLLECTIVE R15, `(.L_x_10367) ;  /* 0x000000000f087348 */ /* 0x001fea0003c00000 */
[----:B------:R1:W2:Y:S02]  /*29e60*/  SHFL.IDX P6, R14, R13, R12, R11 ;  /* 0x0000000c0d0e7389 */ /* 0x0002a400000c000b */
[----:B012---:R-:W-:Y:S01]  /*29e70*/  ENDCOLLECTIVE ;  /* 0x000000000000791b */ /* 0x007fe20003800000 */
.L_x_10367:
[----:B------:R-:W-:Y:S02]  /*29e80*/  @P1 LOP3.LUT R22, R22, 0x10, RZ, 0xfc, !PT ;  /* 0x0000001016161812 */ /* 0x000fe400078efcff */
[----:B------:R-:W-:Y:S01]  /*29e90*/  ISETP.GE.AND P1, PT, R7, 0x41, PT ;  /* 0x000000410700780c */ /* 0x000fe20003f26270 */
[----:B------:R-:W-:Y:S01]  /*29ea0*/  IMAD.MOV.U32 R13, RZ, RZ, R20 ;  /* 0x000000ffff0d7224 */ /* 0x000fe200078e0014 */
[----:B------:R-:W-:-:S04]  /*29eb0*/  LOP3.LUT R22, R22, 0xfffffff7, RZ, 0xc0, !PT ;  /* 0xfffffff716167812 */ /* 0x000fc800078ec0ff */
[----:B------:R-:W-:Y:S02]  /*29ec0*/  @P2 LOP3.LUT R22, R22, 0x8, RZ, 0xfc, !PT ;  /* 0x0000000816162812 */ /* 0x000fe400078efcff */
[----:B------:R-:W-:Y:S02]  /*29ed0*/  ISETP.GE.AND P2, PT, R7, 0x51, PT ;  /* 0x000000510700780c */ /* 0x000fe40003f46270 */
[----:B------:R-:W-:Y:S01]  /*29ee0*/  LOP3.LUT R22, R22, 0xffffffdf, RZ, 0xc0, !PT ;  /* 0xffffffdf16167812 */ /* 0x000fe200078ec0ff */
[----:B------:R-:W-:-:S10]  /*29ef0*/  IMAD.MOV.U32 R0, RZ, RZ, R14 ;  /* 0x000000ffff007224 */ /* 0x000fd400078e000e */
[----:B------:R-:W-:Y:S05]  /*29f00*/  WARPSYNC.COLLECTIVE R15, `(.L_x_10368) ;  /* 0x000000000f087348 */ /* 0x000fea0003c00000 */
[----:B------:R0:W1:Y:S02]  /*29f10*/  SHFL.IDX P6, R14, R13, R12, R11 ;  /* 0x0000000c0d0e7389 */ /* 0x00006400000c000b */
[----:B01----:R-:W-:Y:S01]  /*29f20*/  ENDCOLLECTIVE ;  /* 0x000000000000791b */ /* 0x003fe20003800000 */
.L_x_10368:
[----:B------:R-:W-:Y:S02]  /*29f30*/  @P1 LOP3.LUT R22, R22, 0x20, RZ, 0xfc, !PT ;  /* 0x0000002016161812 */ /* 0x000fe400078efcff */
[----:B------:R-:W-:Y:S02]  /*29f40*/  ISETP.GE.AND P1, PT, R7, 0x71, PT ;  /* 0x000000710700780c */ /* 0x000fe40003f26270 */
[----:B------:R-:W-:-:S04]  /*29f50*/  LOP3.LUT R22, R22, 0xffffff7f, RZ, 0xc0, !PT ;  /* 0xffffff7f16167812 */ /* 0x000fc800078ec0ff */
[----:B------:R-:W-:Y:S02]  /*29f60*/  @P2 LOP3.LUT R22, R22, 0x80, RZ, 0xfc, !PT ;  /* 0x0000008016162812 */ /* 0x000fe400078efcff */
[----:B------:R-:W-:Y:S02]  /*29f70*/  ISETP.GE.AND P2, PT, R7, 0x81, PT ;  /* 0x000000810700780c */ /* 0x000fe40003f46270 */
[----:B------:R-:W-:-:S04]  /*29f80*/  LOP3.LUT R22, R22, 0xfffffeff, RZ, 0xc0, !PT ;  /* 0xfffffeff16167812 */ /* 0x000fc800078ec0ff */
[----:B------:R-:W-:Y:S01]  /*29f90*/  @P3 LOP3.LUT R22, R22, 0x100, RZ, 0xfc, !PT ;  /* 0x0000010016163812 */ /* 0x000fe200078efcff */
[----:B------:R-:W-:Y:S01]  /*29fa0*/  IMAD.MOV.U32 R10, RZ, RZ, R14 ;  /* 0x000000ffff0a7224 */ /* 0x000fe200078e000e */
[----:B------:R-:W-:Y:S06]  /*29fb0*/  BRA `(.L_x_10369) ;  /* 0xffffff7800307947 */ /* 0x000fec000383ffff */
.L_x_10150:
[----:B--2---:R-:W2:Y:S02]  /*29fc0*/  LDL R0, [R1+0x30] ;  /* 0x0000300001007983 */ /* 0x004ea40000100800 */
[----:B--2---:R2:W3:Y:S02]  /*29fd0*/  SYNCS.PHASECHK.TRANS64.TRYWAIT P0, [R6+URZ+0x22840], R0 ;  /* 0x02284000060075a7 */ /* 0x0044e4000800017f */
[----:B---3--:R-:W-:Y:S05]  /*29fe0*/  @!P0 NANOSLEEP.SYNCS 0x989680 ;  /* 0x009896800000895d */ /* 0x008fea0003900000 */
[----:B------:R-:W3:Y:S02]  /*29ff0*/  @!P0 SYNCS.PHASECHK.TRANS64 P0, [R6+URZ+0x22840], R0 ;  /* 0x02284000060085a7 */ /* 0x000ee4000800007f */
[----:B---3--:R-:W-:Y:S05]  /*2a000*/  @!P0 BRA `(.L_x_10150) ;  /* 0xfffffffc00ec8947 */ /* 0x008fea000383ffff */
[----:B------:R-:W-:Y:S05]  /*2a010*/  BRA `(.L_x_10370) ;  /* 0xffffff7800847947 */ /* 0x000fea000383ffff */
.L_x_10151:
        /* <DEDUP_REMOVED lines=8> */
.L_x_10372:
[----:B------:R-:W-:Y:S05]  /*2a0a0*/  BSYNC B0 ;  /* 0x0000000000007941 */ /* 0x000fea0003800000 */
.L_x_10371:
        /* <DEDUP_REMOVED lines=8> */
.L_x_10373:
[----:B------:R-:W-:Y:S01]  /*2a130*/  ULDC.64 UR4, c[0x0][0x208] ;  /* 0x0000820000047ab9 */ /* 0x000fe20000000a00 */
        /* <DEDUP_REMOVED lines=14> */
.L_x_10374:
[----:B------:R-:W-:Y:S02]  /*2a220*/  IMAD.MOV.U32 R13, RZ, RZ, R2 ;  /* 0x000000ffff0d7224 */ /* 0x000fe400078e0002 */
[----:B------:R-:W-:-:S07]  /*2a230*/  IMAD.MOV.U32 R7, RZ, RZ, R14 ;  /* 0x000000ffff077224 */ /* 0x000fce00078e000e */
[----:B------:R-:W-:Y:S05]  /*2a240*/  WARPSYNC.COLLECTIVE R15, `(.L_x_10375) ;  /* 0x000000000f087348 */ /* 0x000fea0003c00000 */
[----:B------:R0:W1:Y:S02]  /*2a250*/  SHFL.IDX P6, R14, R13, R12, R11 ;  /* 0x0000000c0d0e7389 */ /* 0x00006400000c000b */
[----:B01----:R-:W-:Y:S01]  /*2a260*/  ENDCOLLECTIVE ;  /* 0x000000000000791b */ /* 0x003fe20003800000 */
.L_x_10375:
[----:B------:R-:W-:Y:S01]  /*2a270*/  ULDC.64 UR4, c[0x0][0x208] ;  /* 0x0000820000047ab9 */ /* 0x000fe20000000a00 */
[----:B------:R-:W-:Y:S02]  /*2a280*/  IMAD.MOV.U32 R13, RZ, RZ, R0 ;  /* 0x000000ffff0d7224 */ /* 0x000fe400078e0000 */
[----:B------:R-:W-:Y:S01]  /*2a290*/  IMAD.MOV.U32 R12, RZ, RZ, 0x2 ;  /* 0x00000002ff0c7424 */ /* 0x000fe200078e00ff */
        /* <DEDUP_REMOVED lines=12> */
.L_x_10376:
[----:B------:R-:W-:Y:S01]  /*2a360*/  IMAD.MOV.U32 R13, RZ, RZ, R2 ;  /* 0x000000ffff0d7224 */ /* 0x000fe200078e0002 */
[----:B------:R-:W-:-:S07]  /*2a370*/  MOV R7, R14 ;  /* 0x0000000e00077202 */ /* 0x000fce0000000f00 */
[----:B------:R-:W-:Y:S05]  /*2a380*/  WARPSYNC.COLLECTIVE R15, `(.L_x_10377) ;  /* 0x000000000f087348 */ /* 0x000fea0003c00000 */
[----:B------:R0:W1:Y:S02]  /*2a390*/  SHFL.IDX P6, R14, R13, R12, R11 ;  /* 0x0000000c0d0e7389 */ /* 0x00006400000c000b */
[----:B01----:R-:W-:Y:S01]  /*2a3a0*/  ENDCOLLECTIVE ;  /* 0x000000000000791b */ /* 0x003fe20003800000 */
.L_x_10377:
[----:B------:R-:W-:Y:S01]  /*2a3b0*/  ULDC.64 UR4, c[0x0][0x208] ;  /* 0x0000820000047ab9 */ /* 0x000fe20000000a00 */
[----:B------:R-:W-:Y:S01]  /*2a3c0*/  MOV R13, R0 ;  /* 0x00000000000d7202 */ /* 0x000fe20000000f00 */
        /* <DEDUP_REMOVED lines=13> */
.L_x_10378:
[----:B------:R-:W-:Y:S02]  /*2a4a0*/  IMAD.MOV.U32 R13, RZ, RZ, R2 ;  /* 0x000000ffff0d7224 */ /* 0x000fe400078e0002 */
[----:B------:R-:W-:-:S07]  /*2a4b0*/  IMAD.MOV.U32 R7, RZ, RZ, R14 ;  /* 0x000000ffff077224 */ /* 0x000fce00078e000e */
[----:B------:R-:W-:Y:S05]  /*2a4c0*/  WARPSYNC.COLLECTIVE R15, `(.L_x_10379) ;  /* 0x000000000f087348 */ /* 0x000fea0003c00000 */
[----:B------:R0:W1:Y:S02]  /*2a4d0*/  SHFL.IDX P6, R14, R13, R12, R11 ;  /* 0x0000000c0d0e7389 */ /* 0x00006400000c000b */
[----:B01----:R-:W-:Y:S01]  /*2a4e0*/  ENDCOLLECTIVE ;  /* 0x000000000000791b */ /* 0x003fe20003800000 */
.L_x_10379:
[----:B------:R-:W-:Y:S01]  /*2a4f0*/  ULDC.64 UR4, c[0x0][0x208] ;  /* 0x0000820000047ab9 */ /* 0x000fe20000000a00 */
[----:B------:R-:W-:Y:S02]  /*2a500*/  IMAD.MOV.U32 R13, RZ, RZ, R0 ;  /* 0x000000ffff0d7224 */ /* 0x000fe400078e0000 */
[----:B------:R-:W-:Y:S02]  /*2a510*/  IMAD.MOV.U32 R12, RZ, RZ, 0x4 ;  /* 0x00000004ff0c7424 */ /* 0x000fe400078e00ff */
[----:B------:R-:W-:-:S05]  /*2a520*/  IMAD.MOV.U32 R8, RZ, RZ, R14 ;  /* 0x000000ffff087224 */ /* 0x000fca00078e000e */
[----:B------:R-:W-:-:S04]  /*2a530*/  @P5 IADD3 R8, P0, R35, R8, RZ ;  /* 0x0000000823085210 */ /* 0x000fc80007f1e0ff */
[----:B------:R-:W-:-:S05]  /*2a540*/  @P5 IADD3.X R7, RZ, R7, RZ, P0, !PT ;  /* 0x00000007ff075210 */ /* 0x000fca00007fe4ff */
[----:B------:R-:W-:-:S05]  /*2a550*/  @P5 IMAD.MOV.U32 R9, RZ, RZ, R7 ;  /* 0x000000ffff095224 */ /* 0x000fca00078e0007 */
[----:B------:R-:W-:Y:S01]  /*2a560*/  @!PT LDS RZ, [RZ] ;  /* 0x00000000fffff984 */ /* 0x000fe20000000800 */
[----:B------:R-:W-:Y:S01]  /*2a570*/  @!PT LDS RZ, [RZ] ;  /* 0x00000000fffff984 */ /* 0x000fe20000000800 */
[----:B------:R-:W-:Y:S01]  /*2a580*/  @!PT LDS RZ, [RZ] ;  /* 0x00000000fffff984 */ /* 0x000fe20000000800 */
[----:B------:R0:W-:Y:S01]  /*2a590*/  @P5 LDGSTS.E.BYPASS.LTC128B.128 [R3+0x19c00], desc[UR4][R8.64], !P3 ;  /* 0x19c0000008035fae */ /* 0x0001e2000d901d44 */
[----:B------:R-:W-:-:S13]  /*2a5a0*/  LOP3.LUT P5, RZ, R22, 0x80, RZ, 0xc0, !PT ;  /* 0x0000008016ff7812 */ /* 0x000fda00078ac0ff */
[----:B0-----:R-:W-:Y:S05]  /*2a5b0*/  WARPSYNC.COLLECTIVE R15, `(.L_x_10380) ;  /* 0x000000000f087348 */ /* 0x001fea0003c00000 */
[----:B------:R1:W2:Y:S02]  /*2a5c0*/  SHFL.IDX P6, R14, R13, R12, R11 ;  /* 0x0000000c0d0e7389 */ /* 0x0002a400000c000b */
[----:B012---:R-:W-:Y:S01]  /*2a5d0*/  ENDCOLLECTIVE ;  /* 0x000000000000791b */ /* 0x007fe20003800000 */
.L_x_10380:
[----:B------:R-:W-:Y:S01]  /*2a5e0*/  MOV R13, R2 ;  /* 0x00000002000d7202 */ /* 0x000fe20000000f00 */
[----:B------:R-:W-:-:S07]  /*2a5f0*/  IMAD.MOV.U32 R7, RZ, RZ, R14 ;  /* 0x000000ffff077224 */ /* 0x000fce00078e000e */
[----:B------:R-:W-:Y:S05]  /*2a600*/  WARPSYNC.COLLECTIVE R15, `(.L_x_10381) ;  /* 0x000000000f087348 */ /* 0x000fea0003c00000 */
[----:B------:R0:W1:Y:S02]  /*2a610*/  SHFL.IDX P6, R14, R13, R12, R11 ;  /* 0x0000000c0d0e7389 */ /* 0x00006400000c000b */
[----:B01----:R-:W-:Y:S01]  /*2a620*/  ENDCOLLECTIVE ;  /* 0x000000000000791b */ /* 0x003fe20003800000 */
.L_x_10381:
[----:B------:R-:W-:Y:S01]  /*2a630*/  ULDC.64 UR4, c[0x0][0x208] ;  /* 0x0000820000047ab9 */ /* 0x000fe20000000a00 */
[----:B------:R-:W-:Y:S01]  /*2a640*/  IMAD.MOV.U32 R13, RZ, RZ, R0 ;  /* 0x000000ffff0d7224 */ /* 0x000fe200078e0000 */
[----:B------:R-:W-:Y:S02]  /*2a650*/  MOV R12, 0x5 ;  /* 0x00000005000c7802 */ /* 0x000fe40000000f00 */
        /* <DEDUP_REMOVED lines=12> */
.L_x_10382:
[----:B------:R-:W-:Y:S02]  /*2a720*/  IMAD.MOV.U32 R13, RZ, RZ, R2 ;  /* 0x000000ffff0d7224 */ /* 0x000fe400078e0002 */
[----:B------:R-:W-:-:S07]  /*2a730*/  IMAD.MOV.U32 R7, RZ, RZ, R14 ;  /* 0x000000ffff077224 */ /* 0x000fce00078e000e */
[----:B------:R-:W-:Y:S05]  /*2a740*/  WARPSYNC.COLLECTIVE R15, `(.L_x_10383) ;  /* 0x000000000f087348 */ /* 0x000fea0003c00000 */
[----:B------:R0:W1:Y:S02]  /*2a750*/  SHFL.IDX P6, R14, R13, R12, R11 ;  /* 0x0000000c0d0e7389 */ /* 0x00006400000c000b */
[----:B01----:R-:W-:Y:S01]  /*2a760*/  ENDCOLLECTIVE ;  /* 0x000000000000791b */ /* 0x003fe20003800000 */
.L_x_10383:
[----:B------:R-:W-:Y:S01]  /*2a770*/  ULDC.64 UR4, c[0x0][0x208] ;  /* 0x0000820000047ab9 */ /* 0x000fe20000000a00 */
[----:B------:R-:W-:Y:S02]  /*2a780*/  IMAD.MOV.U32 R13, RZ, RZ, R0 ;  /* 0x000000ffff0d7224 */ /* 0x000fe400078e0000 */
[----:B------:R-:W-:Y:S02]  /*2a790*/  IMAD.MOV.U32 R12, RZ, RZ, 0x6 ;  /* 0x00000006ff0c7424 */ /* 0x000fe400078e00ff */
[----:B------:R-:W-:-:S05]  /*2a7a0*/  IMAD.MOV.U32 R8, RZ, RZ, R14 ;  /* 0x000000ffff087224 */ /* 0x000fca00078e000e */
        /* <DEDUP_REMOVED lines=10> */
.L_x_10384:
[----:B------:R-:W-:Y:S02]  /*2a850*/  IMAD.MOV.U32 R13, RZ, RZ, R2 ;  /* 0x000000ffff0d7224 */ /* 0x000fe400078e0002 */
[----:B------:R-:W-:-:S07]  /*2a860*/  IMAD.MOV.U32 R7, RZ, RZ, R14 ;  /* 0x000000ffff077224 */ /* 0x000fce00078e000e */
[----:B------:R-:W-:Y:S05]  /*2a870*/  WARPSYNC.COLLECTIVE R15, `(.L_x_10385) ;  /* 0x000000000f087348 */ /* 0x000fea0003c00000 */
[----:B------:R0:W1:Y:S02]  /*2a880*/  SHFL.IDX P6, R14, R13, R12, R11 ;  /* 0x0000000c0d0e7389 */ /* 0x00006400000c000b */
[----:B01----:R-:W-:Y:S01]  /*2a890*/  ENDCOLLECTIVE ;  /* 0x000000000000791b */ /* 0x003fe20003800000 */
.L_x_10385:
[----:B------:R-:W-:Y:S01]  /*2a8a0*/  ULDC.64 UR4, c[0x0][0x208] ;  /* 0x0000820000047ab9 */ /* 0x000fe20000000a00 */
[----:B------:R-:W-:Y:S02]  /*2a8b0*/  IMAD.MOV.U32 R13, RZ, RZ, R0 ;  /* 0x000000ffff0d7224 */ /* 0x000fe400078e0000 */
[----:B------:R-:W-:Y:S01]  /*2a8c0*/  IMAD.MOV.U32 R12, RZ, RZ, 0x7 ;  /* 0x00000007ff0c7424 */ /* 0x000fe200078e00ff */
[----:B------:R-:W-:-:S04]  /*2a8d0*/  MOV R8, R14 ;  /* 0x0000000e00087202 */ /* 0x000fc80000000f00 */
        /* <DEDUP_REMOVED lines=10> */
.L_x_10386:
[----:B------:R-:W-:Y:S01]  /*2a980*/  IMAD.MOV.U32 R13, RZ, RZ, R2 ;  /* 0x000000ffff0d7224 */ /* 0x000fe200078e0002 */
[----:B------:R-:W-:-:S07]  /*2a990*/  MOV R0, R14 ;  /* 0x0000000e00007202 */ /* 0x000fce0000000f00 */
[----:B------:R-:W-:Y:S05]  /*2a9a0*/  WARPSYNC.COLLECTIVE R15, `(.L_x_10387) ;  /* 0x000000000f087348 */ /* 0x000fea0003c00000 */
[----:B------:R0:W1:Y:S02]  /*2a9b0*/  SHFL.IDX P6, R14, R13, R12, R11 ;  /* 0x0000000c0d0e7389 */ /* 0x00006400000c000b */
[----:B01----:R-:W-:Y:S01]  /*2a9c0*/  ENDCOLLECTIVE ;  /* 0x000000000000791b */ /* 0x003fe20003800000 */
.L_x_10387:
[----:B------:R-:W-:Y:S01]  /*2a9d0*/  ULDC.64 UR4, c[0x0][0x208] ;  /* 0x0000820000047ab9 */ /* 0x000fe20000000a00 */
[----:B------:R-:W-:Y:S01]  /*2a9e0*/  IMAD.MOV.U32 R13, RZ, RZ, R4 ;  /* 0x000000ffff0d7224 */ /* 0x000fe200078e0004 */
[----:B------:R-:W-:Y:S01]  /*2a9f0*/  MOV R12, RZ ;  /* 0x000000ff000c7202 */ /* 0x000fe20000000f00 */
[----:B------:R-:W-:-:S05]  /*2aa00*/  IMAD.MOV.U32 R8, RZ, RZ, R14 ;  /* 0x000000ffff087224 */ /* 0x000fca00078e000e */
[----:B------:R-:W-:-:S05]  /*2aa10*/  @P1 IADD3 R8, P0, R35, R8, RZ ;  /* 0x0000000823081210 */ /* 0x000fca0007f1e0ff */
[----:B------:R-:W-:-:S05]  /*2aa20*/  @P1 IMAD.X R9, RZ, RZ, R0, P0 ;  /* 0x000000ffff091224 */ /* 0x000fca00000e0600 */
[----:B------:R-:W-:Y:S01]  /*2aa30*/  @!PT LDS RZ, [RZ] ;  /* 0x00000000fffff984 */ /* 0x000fe20000000800 */
[----:B------:R-:W-:Y:S01]  /*2aa40*/  @!PT LDS RZ, [RZ] ;  /* 0x00000000fffff984 */ /* 0x000fe20000000800 */
[----:B------:R-:W-:Y:S01]  /*2aa50*/  @!PT LDS RZ, [RZ] ;  /* 0x00000000fffff984 */ /* 0x000fe20000000800 */
[----:B------:R0:W-:Y:S03]  /*2aa60*/  @P1 LDGSTS.E.BYPASS.LTC128B.128 [R3+0x1bc00], desc[UR4][R8.64], !P3 ;  /* 0x1bc0000008031fae */ /* 0x0001e6000d901d44 */
[----:B0-----:R-:W-:Y:S05]  /*2aa70*/  WARPSYNC.COLLECTIVE R15, `(.L_x_10388) ;  /* 0x000000000f087348 */ /* 0x001fea0003c00000 */
[----:B------:R1:W2:Y:S02]  /*2aa80*/  SHFL.IDX P6, R14, R13, R12, R11 ;  /* 0x0000000c0d0e7389 */ /* 0x0002a400000c000b */
[----:B012---:R-:W-:Y:S01]  /*2aa90*/  ENDCOLLECTIVE ;  /* 0x000000000000791b */ /* 0x007fe20003800000 */
.L_x_10388:
[----:B------:R-:W-:Y:S02]  /*2aaa0*/  IMAD.MOV.U32 R13, RZ, RZ, R5 ;  /* 0x000000ffff0d7224 */ /* 0x000fe400078e0005 */
[----:B------:R-:W-:-:S07]  /*2aab0*/  IMAD.MOV.U32 R0, RZ, RZ, R14 ;  /* 0x000000ffff007224 */ /* 0x000fce00078e000e */
[----:B------:R-:W-:Y:S05]  /*2aac0*/  WARPSYNC.COLLECTIVE R15, `(.L_x_10389) ;  /* 0x000000000f087348 */ /* 0x000fea0003c00000 */
[----:B------:R0:W1:Y:S02]  /*2aad0*/  SHFL.IDX P6, R14, R13, R12, R11 ;  /* 0x0000000c0d0e7389 */ /* 0x00006400000c000b */
[----:B01----:R-:W-:Y:S01]  /*2aae0*/  ENDCOLLECTIVE ;  /* 0x000000000000791b */ /* 0x003fe20003800000 */
.L_x_10389:
[----:B------:R-:W-:Y:S01]  /*2aaf0*/  ULDC.64 UR4, c[0x0][0x208] ;  /* 0x0000820000047ab9 */ /* 0x000fe20000000a00 */
[----:B------:R-:W-:Y:S02]  /*2ab00*/  IMAD.MOV.U32 R13, RZ, RZ, R4 ;  /* 0x000000ffff0d7224 */ /* 0x000fe400078e0004 */
[----:B------:R-:W-:Y:S02]  /*2ab10*/  IMAD.MOV.U32 R12, RZ, RZ, 0x1 ;  /* 0x00000001ff0c7424 */ /* 0x000fe400078e00ff */
[----:B------:R-:W-:-:S05]  /*2ab20*/  IMAD.MOV.U32 R2, RZ, RZ, R14 ;  /* 0x000000ffff027224 */ /* 0x000fca00078e000e */
[----:B------:R-:W-:-:S04]  /*2ab30*/  @P2 IADD3 R2, P0, R35, R2, RZ ;  /* 0x0000000223022210 */ /* 0x000fc80007f1e0ff */
[----:B------:R-:W-:Y:S01]  /*2ab40*/  @P2 MOV R8, R2 ;  /* 0x0000000200082202 */ /* 0x000fe20000000f00 */
        /* <DEDUP_REMOVED lines=9> */
.L_x_10390:
[----:B------:R-:W-:Y:S01]  /*2abe0*/  MOV R13, R5 ;  /* 0x00000005000d7202 */ /* 0x000fe20000000f00 */
[----:B------:R-:W-:-:S07]  /*2abf0*/  IMAD.MOV.U32 R4, RZ, RZ, R14 ;  /* 0x000000ffff047224 */ /* 0x000fce00078e000e */
[----:B------:R-:W-:Y:S05]  /*2ac00*/  WARPSYNC.COLLECTIVE R15, `(.L_x_10391) ;  /* 0x000000000f087348 */ /* 0x000fea0003c00000 */
[----:B------:R0:W1:Y:S02]  /*2ac10*/  SHFL.IDX P6, R14, R13, R12, R11 ;  /* 0x0000000c0d0e7389 */ /* 0x00006400000c000b */
[----:B01----:R-:W-:Y:S01]  /*2ac20*/  ENDCOLLECTIVE ;  /* 0x000000000000791b */ /* 0x003fe20003800000 */
.L_x_10391:
[----:B------:R-:W-:Y:S01]  /*2ac30*/  IMAD.MOV.U32 R5, RZ, RZ, R14 ;  /* 0x000000ffff057224 */ /* 0x000fe200078e000e */
[----:B------:R-:W-:Y:S06]  /*2ac40*/  BRA `(.L_x_10392) ;  /* 0xffffff7400287947 */ /* 0x000fec000383ffff */
.L_x_10156:
[----:B------:R-:W-:Y:S01]  /*2ac50*/  IMAD.MOV.U32 R13, RZ, RZ, R2 ;  /* 0x000000ffff0d7224 */ /* 0x000fe200078e0002 */
[----:B------:R-:W-:Y:S01]  /*2ac60*/  MOV R15, 0xffffffff ;  /* 0xffffffff000f7802 */ /* 0x000fe20000000f00 */
[----:B------:R-:W-:Y:S02]  /*2ac70*/  IMAD.MOV.U32 R12, RZ, RZ, RZ ;  /* 0x000000ffff0c7224 */ /* 0x000fe400078e00ff */
[----:B------:R-:W-:Y:S02]  /*2ac80*/  IMAD.MOV.U32 R11, RZ, RZ, 0x181f ;  /* 0x0000181fff0b7424 */ /* 0x000fe400078e00ff */
[----:B------:R-:W-:Y:S02]  /*2ac90*/  IMAD R33, R33, R7, RZ ;  /* 0x0000000721217224 */ /* 0x000fe400078e02ff */
[----:B------:R-:W-:-:S07]  /*2aca0*/  IMAD R17, R17, 0x80, R9 ;  /* 0x0000008011117824 */ /* 0x000fce00078e0209 */
[----:B-----5:R-:W-:Y:S05]  /*2acb0*/  WARPSYNC.COLLECTIVE R15, `(.L_x_10393) ;  /* 0x000000000f087348 */ /* 0x020fea0003c00000 */
[----:B------:R0:W1:Y:S02]  /*2acc0*/  SHFL.IDX P6, R14, R13, R12, R11 ;  /* 0x0000000c0d0e7389 */ /* 0x00006400000c000b */
[----:B01---5:R-:W-:Y:S01]  /*2acd0*/  ENDCOLLECTIVE ;  /* 0x000000000000791b */ /* 0x023fe20003800000 */
.L_x_10393:
[----:B------:R-:W-:Y:S01]  /*2ace0*/  ISETP.GE.AND P1, PT, R17, R33, PT ;  /* 0x000000211100720c */ /* 0x000fe20003f26270 */
[----:B------:R-:W-:Y:S02]  /*2acf0*/  IMAD.MOV.U32 R13, RZ, RZ, R0 ;  /* 0x000000ffff0d7224 */ /* 0x000fe400078e0000 */
[----:B------:R-:W-:-:S10]  /*2ad00*/  IMAD.MOV.U32 R3, RZ, RZ, R14 ;  /* 0x000000ffff037224 */ /* 0x000fd400078e000e */
[----:B------:R-:W-:Y:S05]  /*2ad10*/  WARPSYNC.COLLECTIVE R15, `(.L_x_10394) ;  /* 0x000000000f087348 */ /* 0x000fea0003c00000 */
[----:B------:R0:W1:Y:S02]  /*2ad20*/  SHFL.IDX P6, R14, R13, R12, R11 ;  /* 0x0000000c0d0e7389 */ /* 0x00006400000c000b */
[----:B01----:R-:W-:Y:S01]  /*2ad30*/  ENDCOLLECTIVE ;  /* 0x000000000000791b */ /* 0x003fe20003800000 */
.L_x_10394:
[----:B------:R-:W-:Y:S01]  /*2ad40*/  ULDC.64 UR4, c[0x0][0x208] ;  /* 0x0000820000047ab9 */ /* 0x000fe20000000a00 */
[----:B------:R-:W-:Y:S02]  /*2ad50*/  IMAD.MOV.U32 R13, RZ, RZ, R2 ;  /* 0x000000ffff0d7224 */ /* 0x000fe400078e0002 */
[----:B------:R-:W-:Y:S02]  /*2ad60*/  IMAD.MOV.U32 R12, RZ, RZ, 0x1 ;  /* 0x00000001ff0c7424 */ /* 0x000fe400078e00ff */
[----:B------:R-:W-:-:S05]  /*2ad70*/  IMAD.MOV.U32 R4, RZ, RZ, R14 ;  /* 0x000000ffff047224 */ /* 0x000fca00078e000e */
[----:B------:R-:W-:-:S04]  /*2ad80*/  @!P1 IADD3 R4, P3, R35, R4, RZ ;  /* 0x0000000423049210 */ /* 0x000fc80007f7e0ff */
[----:B------:R-:W-:Y:S01]  /*2ad90*/  @!P1 IADD3.X R5, RZ, R3, RZ, P3, !PT ;  /* 0x00000003ff059210 */ /* 0x000fe20001ffe4ff */
[----:B------:R-:W-:-:S04]  /*2ada0*/  VIADD R3, R17, 0x10 ;  /* 0x0000001011037836 */ /* 0x000fc80000000000 */
[----:B------:R-:W-:Y:S01]  /*2adb0*/  @!PT LDS RZ, [RZ] ;  /* 0x00000000fffff984 */ /* 0x000fe20000000800 */
[----:B------:R-:W-:Y:S01]  /*2adc0*/  @!PT LDS RZ, [RZ] ;  /* 0x00000000fffff984 */ /* 0x000fe20000000800 */
[----:B------:R-:W-:Y:S01]  /*2add0*/  @!PT LDS RZ, [RZ] ;  /* 0x00000000fffff984 */ /* 0x000fe20000000800 */
[----:B------:R0:W-:Y:S01]  /*2ade0*/  @!P1 LDGSTS.E.BYPASS.LTC128B.128 [R8+0x14400], desc[UR4][R4.64], !P0 ;  /* 0x1440000004089fae */ /* 0x0001e2000c101d44 */
[----:B------:R-:W-:-:S13]  /*2adf0*/  ISETP.GE.AND P1, PT, R3, R33, PT ;  /* 0x000000210300720c */ /* 0x000fda0003f26270 */
[----:B0-----:R-:W-:Y:S05]  /*2ae00*/  WARPSYNC.COLLECTIVE R15, `(.L_x_10395) ;  /* 0x000000000f087348 */ /* 0x001fea0003c00000 */
[----:B------:R1:W2:Y:S02]  /*2ae10*/  SHFL.IDX P6, R14, R13, R12, R11 ;  /* 0x0000000c0d0e7389 */ /* 0x0002a400000c000b */
[----:B012---:R-:W-:Y:S01]  /*2ae20*/  ENDCOLLECTIVE ;  /* 0x000000000000791b */ /* 0x007fe20003800000 */
.L_x_10395:
[----:B------:R-:W-:Y:S01]  /*2ae30*/  MOV R13, R0 ;  /* 0x00000000000d7202 */ /* 0x000fe20000000f00 */
[----:B------:R-:W-:-:S07]  /*2ae40*/  IMAD.MOV.U32 R3, RZ, RZ, R14 ;  /* 0x000000ffff037224 */ /* 0x000fce00078e000e */
[----:B------:R-:W-:Y:S05]  /*2ae50*/  WARPSYNC.COLLECTIVE R15, `(.L_x_10396) ;  /* 0x000000000f087348 */ /* 0x000fea0003c00000 */
[----:B------:R0:W1:Y:S02]  /*2ae60*/  SHFL.IDX P6, R14, R13, R12, R11 ;  /* 0x0000000c0d0e7389 */ /* 0x00006400000c000b */
[----:B01----:R-:W-:Y:S01]  /*2ae70*/  ENDCOLLECTIVE ;  /* 0x000000000000791b */ /* 0x003fe20003800000 */
.L_x_10396:
[----:B------:R-:W-:Y:S01]  /*2ae80*/  ULDC.64 UR4, c[0x0][0x208] ;  /* 0x0000820000047ab9 */ /* 0x000fe20000000a00 */
[----:B------:R-:W-:Y:S02]  /*2ae90*/  IMAD.MOV.U32 R13, RZ, RZ, R2 ;  /* 0x000000ffff0d7224 */ /* 0x000fe400078e0002 */
[----:B------:R-:W-:Y:S02]  /*2aea0*/  IMAD.MOV.U32 R12, RZ, RZ, 0x2 ;  /* 0x00000002ff0c7424 */ /* 0x000fe400078e00ff */
[----:B------:R-:W-:-:S05]  /*2aeb0*/  IMAD.MOV.U32 R6, RZ, RZ, R14 ;  /* 0x000000ffff067224 */ /* 0x000fca00078e000e */
[----:B------:R-:W-:-:S05]  /*2aec0*/  @!P1 IADD3 R6, P3, R35, R6, RZ ;  /* 0x0000000623069210 */ /* 0x000fca0007f7e0ff */
[----:B------:R-:W-:Y:S02]  /*2aed0*/  @!P1 IMAD.X R3, RZ, RZ, R3, P3 ;  /* 0x000000ffff039224 */ /* 0x000fe400018e0603 */
[----:B------:R-:W-:Y:S02]  /*2aee0*/  @!P1 IMAD.MOV.U32 R4, RZ, RZ, R6 ;  /* 0x000000ffff049224 */ /* 0x000fe400078e0006 */
[----:B------:R-:W-:Y:S01]  /*2aef0*/  @!P1 IMAD.MOV.U32 R5, RZ, RZ, R3 ;  /* 0x000000ffff059224 */ /* 0x000fe200078e0003 */
[C---:B------:R-:W-:Y:S01]  /*2af00*/  IADD3 R3, R17.reuse, 0x20, RZ ;  /* 0x0000002011037810 */ /* 0x040fe20007ffe0ff */
[----:B------:R-:W-:-:S03]  /*2af10*/  VIADD R6, R17, 0x60 ;  /* 0x0000006011067836 */ /* 0x000fc60000000000 */
        /* <DEDUP_REMOVED lines=8> */
.L_x_10397:
[----:B------:R-:W-:Y:S02]  /*2afa0*/  IMAD.MOV.U32 R13, RZ, RZ, R0 ;  /* 0x000000ffff0d7224 */ /* 0x000fe400078e0000 */
[----:B------:R-:W-:-:S07]  /*2afb0*/  IMAD.MOV.U32 R3, RZ, RZ, R14 ;  /* 0x000000ffff037224 */ /* 0x000fce00078e000e */
[----:B------:R-:W-:Y:S05]  /*2afc0*/  WARPSYNC.COLLECTIVE R15, `(.L_x_10398) ;  /* 0x000000000f087348 */ /* 0x000fea0003c00000 */
[----:B------:R0:W1:Y:S02]  /*2afd0*/  SHFL.IDX P6, R14, R13, R12, R11 ;  /* 0x0000000c0d0e7389 */ /* 0x00006400000c000b */
[----:B01----:R-:W-:Y:S01]  /*2afe0*/  ENDCOLLECTIVE ;  /* 0x000000000000791b */ /* 0x003fe20003800000 */
.L_x_10398:
[----:B------:R-:W-:Y:S01]  /*2aff0*/  ULDC.64 UR4, c[0x0][0x208] ;  /* 0x0000820000047ab9 */ /* 0x000fe20000000a00 */
[----:B------:R-:W-:Y:S01]  /*2b000*/  IMAD.MOV.U32 R13, RZ, RZ, R2 ;  /* 0x000000ffff0d7224 */ /* 0x000fe200078e0002 */
[----:B------:R-:W-:Y:S02]  /*2b010*/  MOV R12, 0x3 ;  /* 0x00000003000c7802 */ /* 0x000fe40000000f00 */
[----:B------:R-:W-:-:S04]  /*2b020*/  MOV R4, R14 ;  /* 0x0000000e00047202 */ /* 0x000fc80000000f00 */
[----:B------:R-:W-:-:S05]  /*2b030*/  @!P1 IADD3 R4, P2, R35, R4, RZ ;  /* 0x0000000423049210 */ /* 0x000fca0007f5e0ff */
[----:B------:R-:W-:-:S04]  /*2b040*/  @!P1 IMAD.X R3, RZ, RZ, R3, P2 ;  /* 0x000000ffff039224 */ /* 0x000fc800010e0603 */
[----:B------:R-:W-:Y:S02]  /*2b050*/  @!P1 IMAD.MOV.U32 R5, RZ, RZ, R3 ;  /* 0x000000ffff059224 */ /* 0x000fe400078e0003 */
[----:B------:R-:W-:-:S03]  /*2b060*/  VIADD R3, R17, 0x30 ;  /* 0x0000003011037836 */ /* 0x000fc60000000000 */
[----:B------:R-:W-:Y:S01]  /*2b070*/  @!PT LDS RZ, [RZ] ;  /* 0x00000000fffff984 */ /* 0x000fe20000000800 */
[----:B------:R-:W-:Y:S01]  /*2b080*/  @!PT LDS RZ, [RZ] ;  /* 0x00000000fffff984 */ /* 0x000fe20000000800 */
[----:B------:R-:W-:Y:S01]  /*2b090*/  @!PT LDS RZ, [RZ] ;  /* 0x00000000fffff984 */ /* 0x000fe20000000800 */
[----:B------:R0:W-:Y:S02]  /*2b0a0*/  @!P1 LDGSTS.E.BYPASS.LTC128B.128 [R8+0x15400], desc[UR4][R4.64], !P0 ;  /* 0x1540000004089fae */ /* 0x0001e4000c101d44 */
[----:B------:R-:W-:-:S13]  /*2b0b0*/  ISETP.GE.AND P1, PT, R3, R33, PT ;  /* 0x000000210300720c */ /* 0x000fda0003f26270 */
[----:B0-----:R-:W-:Y:S05]  /*2b0c0*/  WARPSYNC.COLLECTIVE R15, `(.L_x_10399) ;  /* 0x000000000f087348 */ /* 0x001fea0003c00000 */
[----:B------:R1:W2:Y:S02]  /*2b0d0*/  SHFL.IDX P6, R14, R13, R12, R11 ;  /* 0x0000000c0d0e7389 */ /* 0x0002a400000c000b */
[----:B012---:R-:W-:Y:S01]  /*2b0e0*/  ENDCOLLECTIVE ;  /* 0x000000000000791b */ /* 0x007fe20003800000 */
.L_x_10399:
[----:B------:R-:W-:Y:S02]  /*2b0f0*/  IMAD.MOV.U32 R13, RZ, RZ, R0 ;  /* 0x000000ffff0d7224 */ /* 0x000fe400078e0000 */
[----:B------:R-:W-:-:S07]  /*2b100*/  IMAD.MOV.U32 R3, RZ, RZ, R14 ;  /* 0x000000ffff037224 */ /* 0x000fce00078e000e */
[----:B------:R-:W-:Y:S05]  /*2b110*/  WARPSYNC.COLLECTIVE R15, `(.L_x_10400) ;  /* 0x000000000f087348 */ /* 0x000fea0003c00000 */
[----:B------:R0:W1:Y:S02]  /*2b120*/  SHFL.IDX P6, R14, R13, R12, R11 ;  /* 0x0000000c0d0e7389 */ /* 0x00006400000c000b */
[----:B01----:R-:W-:Y:S01]  /*2b130*/  ENDCOLLECTIVE ;  /* 0x000000000000791b */ /* 0x003fe20003800000 */
.L_x_10400:
[----:B------:R-:W-:Y:S01]  /*2b140*/  ULDC.64 UR4, c[0x0][0x208] ;  /* 0x0000820000047ab9 */ /* 0x000fe20000000a00 */
[----:B------:R-:W-:Y:S02]  /*2b150*/  IMAD.MOV.U32 R13, RZ, RZ, R2 ;  /* 0x000000ffff0d7224 */ /* 0x000fe400078e0002 */
[----:B------:R-:W-:Y:S02]  /*2b160*/  IMAD.MOV.U32 R12, RZ, RZ, 0x4 ;  /* 0x00000004ff0c7424 */ /* 0x000fe400078e00ff */
[----:B------:R-:W-:-:S05]  /*2b170*/  IMAD.MOV.U32 R4, RZ, RZ, R14 ;  /* 0x000000ffff047224 */ /* 0x000fca00078e000e */
[----:B------:R-:W-:-:S05]  /*2b180*/  @!P1 IADD3 R4, P2, R35, R4, RZ ;  /* 0x0000000423049210 */ /* 0x000fca0007f5e0ff */
[----:B------:R-:W-:-:S05]  /*2b190*/  @!P1 IMAD.X R3, RZ, RZ, R3, P2 ;  /* 0x000000ffff039224 */ /* 0x000fca00010e0603 */
[----:B------:R-:W-:Y:S01]  /*2b1a0*/  @!P1 MOV R5, R3 ;  /* 0x0000000300059202 */ /* 0x000fe20000000f00 */
        /* <DEDUP_REMOVED lines=9> */
.L_x_10401:
[----:B------:R-:W-:Y:S01]  /*2b240*/  MOV R13, R0 ;  /* 0x00000000000d7202 */ /* 0x000fe20000000f00 */
[----:B------:R-:W-:-:S07]  /*2b250*/  IMAD.MOV.U32 R3, RZ, RZ, R14 ;  /* 0x000000ffff037224 */ /* 0x000fce00078e000e */
[----:B------:R-:W-:Y:S05]  /*2b260*/  WARPSYNC.COLLECTIVE R15, `(.L_x_10402) ;  /* 0x000000000f087348 */ /* 0x000fea0003c00000 */
[----:B------:R0:W1:Y:S02]  /*2b270*/  SHFL.IDX P6, R14, R13, R12, R11 ;  /* 0x0000000c0d0e7389 */ /* 0x00006400000c000b */
[----:B01----:R-:W-:Y:S01]  /*2b280*/  ENDCOLLECTIVE ;  /* 0x000000000000791b */ /* 0x003fe20003800000 */
.L_x_10402:
[----:B------:R-:W-:Y:S01]  /*2b290*/  ULDC.64 UR4, c[0x0][0x208] ;  /* 0x0000820000047ab9 */ /* 0x000fe20000000a00 */
[----:B------:R-:W-:Y:S01]  /*2b2a0*/  MOV R13, R2 ;  /* 0x00000002000d7202 */ /* 0x000fe20000000f00 */
[----:B------:R-:W-:Y:S02]  /*2b2b0*/  IMAD.MOV.U32 R12, RZ, RZ, 0x5 ;  /* 0x00000005ff0c7424 */ /* 0x000fe400078e00ff */
[----:B------:R-:W-:-:S05]  /*2b2c0*/  IMAD.MOV.U32 R4, RZ, RZ, R14 ;  /* 0x000000ffff047224 */ /* 0x000fca00078e000e */
        /* <DEDUP_REMOVED lines=12> */
.L_x_10403:
[----:B------:R-:W-:Y:S02]  /*2b390*/  IMAD.MOV.U32 R13, RZ, RZ, R0 ;  /* 0x000000ffff0d7224 */ /* 0x000fe400078e0000 */
[----:B------:R-:W-:-:S07]  /*2b3a0*/  IMAD.MOV.U32 R3, RZ, RZ, R14 ;  /* 0x000000ffff037224 */ /* 0x000fce00078e000e */
[----:B------:R-:W-:Y:S05]  /*2b3b0*/  WARPSYNC.COLLECTIVE R15, `(.L_x_10404) ;  /* 0x000000000f087348 */ /* 0x000fea0003c00000 */
[----:B------:R0:W1:Y:S02]  /*2b3c0*/  SHFL.IDX P6, R14, R13, R12, R11 ;  /* 0x0000000c0d0e7389 */ /* 0x00006400000c000b */
[----:B01----:R-:W-:Y:S01]  /*2b3d0*/  ENDCOLLECTIVE ;  /* 0x000000000000791b */ /* 0x003fe20003800000 */
.L_x_10404:
[----:B------:R-:W-:Y:S01]  /*2b3e0*/  ULDC.64 UR4, c[0x0][0x208] ;  /* 0x0000820000047ab9 */ /* 0x000fe20000000a00 */
[----:B------:R-:W-:Y:S02]  /*2b3f0*/  IMAD.MOV.U32 R13, RZ, RZ, R2 ;  /* 0x000000ffff0d7224 */ /* 0x000fe400078e0002 */
[----:B------:R-:W-:Y:S02]  /*2b400*/  IMAD.MOV.U32 R12, RZ, RZ, 0x6 ;  /* 0x00000006ff0c7424 */ /* 0x000fe400078e00ff */
[----:B------:R-:W-:-:S05]  /*2b410*/  IMAD.MOV.U32 R4, RZ, RZ, R14 ;  /* 0x000000ffff047224 */ /* 0x000fca00078e000e */
[----:B------:R-:W-:-:S04]  /*2b420*/  @!P1 IADD3 R4, P2, R35, R4, RZ ;  /* 0x0000000423049210 */ /* 0x000fc80007f5e0ff */
[----:B------:R-:W-:Y:S02]  /*2b430*/  @!P1 IADD3.X R3, RZ, R3, RZ, P2, !PT ;  /* 0x00000003ff039210 */ /* 0x000fe400017fe4ff */
[----:B------:R-:W-:-:S03]  /*2b440*/  ISETP.GE.AND P2, PT, R6, R33, PT ;  /* 0x000000210600720c */ /* 0x000fc60003f46270 */
[----:B------:R-:W-:-:S05]  /*2b450*/  @!P1 IMAD.MOV.U32 R5, RZ, RZ, R3 ;  /* 0x000000ffff059224 */ /* 0x000fca00078e0003 */
[----:B------:R-:W-:Y:S01]  /*2b460*/  @!PT LDS RZ, [RZ] ;  /* 0x00000000fffff984 */ /* 0x000fe20000000800 */
[----:B------:R-:W-:Y:S01]  /*2b470*/  @!PT LDS RZ, [RZ] ;  /* 0x00000000fffff984 */ /* 0x000fe20000000800 */
[----:B------:R-:W-:Y:S01]  /*2b480*/  @!PT LDS RZ, [RZ] ;  /* 0x00000000fffff984 */ /* 0x000fe20000000800 */
[----:B------:R0:W-:Y:S05]  /*2b490*/  @!P1 LDGSTS.E.BYPASS.LTC128B.128 [R8+0x16c00], desc[UR4][R4.64], !P0 ;  /* 0x16c0000004089fae */ /* 0x0001ea000c101d44 */
[----:B0-----:R-:W-:Y:S05]  /*2b4a0*/  WARPSYNC.COLLECTIVE R15, `(.L_x_10405) ;  /* 0x000000000f087348 */ /* 0x001fea0003c00000 */
[----:B------:R1:W2:Y:S02]  /*2b4b0*/  SHFL.IDX P6, R14, R13, R12, R11 ;  /* 0x0000000c0d0e7389 */ /* 0x0002a400000c000b */
[----:B012---:R-:W-:Y:S01]  /*2b4c0*/  ENDCOLLECTIVE ;  /* 0x000000000000791b */ /* 0x007fe20003800000 */
.L_x_10405:
[----:B------:R-:W-:Y:S01]  /*2b4d0*/  MOV R13, R0 ;  /* 0x00000000000d7202 */ /* 0x000fe20000000f00 */
[----:B------:R-:W-:-:S07]  /*2b4e0*/  IMAD.MOV.U32 R3, RZ, RZ, R14 ;  /* 0x000000ffff037224 */ /* 0x000fce00078e000e */
[----:B------:R-:W-:Y:S05]  /*2b4f0*/  WARPSYNC.COLLECTIVE R15, `(.L_x_10406) ;  /* 0x000000000f087348 */ /* 0x000fea0003c00000 */
[----:B------:R0:W1:Y:S02]  /*2b500*/  SHFL.IDX P6, R14, R13, R12, R11 ;  /* 0x0000000c0d0e7389 */ /* 0x00006400000c000b */
[----:B01----:R-:W-:Y:S01]  /*2b510*/  ENDCOLLECTIVE ;  /* 0x000000000000791b */ /* 0x003fe20003800000 */
.L_x_10406:
[----:B------:R-:W-:Y:S01]  /*2b520*/  ULDC.64 UR4, c[0x0][0x208] ;  /* 0x0000820000047ab9 */ /* 0x000fe20000000a00 */
[----:B------:R-:W-:Y:S01]  /*2b530*/  MOV R13, R2 ;  /* 0x00000002000d7202 */ /* 0x000fe20000000f00 */
[----:B------:R-:W-:Y:S02]  /*2b540*/  IMAD.MOV.U32 R12, RZ, RZ, 0x7 ;  /* 0x00000007ff0c7424 */ /* 0x000fe400078e00ff */
[----:B------:R-:W-:-:S05]  /*2b550*/  IMAD.MOV.U32 R4, RZ, RZ, R14 ;  /* 0x000000ffff047224 */ /* 0x000fca00078e000e */
[----:B------:R-:W-:-:S05]  /*2b560*/  @!P2 IADD3 R4, P1, R35, R4, RZ ;  /* 0x000000042304a210 */ /* 0x000fca0007f3e0ff */
[----:B------:R-:W-:-:S04]  /*2b570*/  @!P2 IMAD.X R3, RZ, RZ, R3, P1 ;  /* 0x000000ffff03a224 */ /* 0x000fc800008e0603 */
[----:B------:R-:W-:-:S05]  /*2b580*/  @!P2 IMAD.MOV.U32 R5, RZ, RZ, R3 ;  /* 0x000000ffff05a224 */ /* 0x000fca00078e0003 */
[----:B------:R-:W-:Y:S01]  /*2b590*/  @!PT LDS RZ, [RZ] ;  /* 0x00000000fffff984 */ /* 0x000fe20000000800 */
[----:B------:R-:W-:Y:S01]  /*2b5a0*/  @!PT LDS RZ, [RZ] ;  /* 0x00000000fffff984 */ /* 0x000fe20000000800 */
[----:B------:R-:W-:Y:S01]  /*2b5b0*/  @!PT LDS RZ, [RZ] ;  /* 0x00000000fffff984 */ /* 0x000fe20000000800 */
[----:B------:R0:W-:Y:S02]  /*2b5c0*/  @!P2 LDGSTS.E.BYPASS.LTC128B.128 [R8+0x17400], desc[UR4][R4.64], !P0 ;  /* 0x174000000408afae */ /* 0x0001e4000c101d44 */
[----:B0-----:R-:W-:Y:S05]  /*2b5d0*/  WARPSYNC.COLLECTIVE R15, `(.L_x_10407) ;  /* 0x000000000f087348 */ /* 0x001fea0003c00000 */
[----:B------:R1:W2:Y:S02]  /*2b5e0*/  SHFL.IDX P6, R14, R13, R12, R11 ;  /* 0x0000000c0d0e7389 */ /* 0x0002a400000c000b */
[----:B012---:R-:W-:Y:S01]  /*2b5f0*/  ENDCOLLECTIVE ;  /* 0x000000000000791b */ /* 0x007fe20003800000 */
.L_x_10407:
[----:B------:R-:W-:Y:S02]  /*2b600*/  IMAD.MOV.U32 R13, RZ, RZ, R0 ;  /* 0x000000ffff0d7224 */ /* 0x000fe400078e0000 */
[----:B------:R-:W-:-:S07]  /*2b610*/  IMAD.MOV.U32 R3, RZ, RZ, R14 ;  /* 0x000000ffff037224 */ /* 0x000fce00078e000e */
[----:B------:R-:W-:Y:S05]  /*2b620*/  WARPSYNC.COLLECTIVE R15, `(.L_x_10408) ;  /* 0x000000000f087348 */ /* 0x000fea0003c00000 */
[----:B------:R0:W1:Y:S02]  /*2b630*/  SHFL.IDX P6, R14, R13, R12, R11 ;  /* 0x0000000c0d0e7389 */ /* 0x00006400000c000b */
[----:B01----:R-:W-:Y:S01]  /*2b640*/  ENDCOLLECTIVE ;  /* 0x000000000000791b */ /* 0x003fe20003800000 */
.L_x_10408:
[----:B------:R-:W-:Y:S01]  /*2b650*/  IMAD.MOV.U32 R0, RZ, RZ, R14 ;  /* 0x000000ffff007224 */ /* 0x000fe200078e000e */
[----:B------:R-:W-:Y:S06]  /*2b660*/  BRA `(.L_x_10409) ;  /* 0xffffff7400447947 */ /* 0x000fec000383ffff */
.L_x_10159:
[----:B0-----:R0:W1:Y:S02]  /*2b670*/  SYNCS.PHASECHK.TRANS64.TRYWAIT P0, [R23+URZ+0x22820], R0 ;  /* 0x02282000170075a7 */ /* 0x001064000800017f */
[----:B-1----:R-:W-:Y:S05]  /*2b680*/  @!P0 NANOSLEEP.SYNCS 0x989680 ;  /* 0x009896800000895d */ /* 0x002fea0003900000 */
[----:B------:R-:W1:Y:S02]  /*2b690*/  @!P0 SYNCS.PHASECHK.TRANS64 P0, [R23+URZ+0x22820], R0 ;  /* 0x02282000170085a7 */ /* 0x000e64000800007f */
[----:B-1----:R-:W-:Y:S05]  /*2b6a0*/  @!P0 BRA `(.L_x_10159) ;  /* 0xfffffffc00f08947 */ /* 0x002fea000383ffff */
[----:B------:R-:W-:Y:S05]  /*2b6b0*/  BRA `(.L_x_10410) ;  /* 0xffffff7400a87947 */ /* 0x000fea000383ffff */
.L_x_10163:
[----:B0-----:R0:W1:Y:S02]  /*2b6c0*/  SYNCS.PHASECHK.TRANS64.TRYWAIT P0, [R0+URZ+0x22880], R33 ;  /* 0x02288021000075a7 */ /* 0x001064000800017f */
[----:B-1----:R-:W-:Y:S05]  /*2b6d0*/  @!P0 NANOSLEEP.SYNCS 0x989680 ;  /* 0x009896800000895d */ /* 0x002fea0003900000 */
[----:B------:R-:W1:Y:S02]  /*2b6e0*/  @!P0 SYNCS.PHASECHK.TRANS64 P0, [R0+URZ+0x22880], R33 ;  /* 0x02288021000085a7 */ /* 0x000e64000800007f */
[----:B-1----:R-:W-:Y:S05]  /*2b6f0*/  @!P0 BRA `(.L_x_10163) ;  /* 0xfffffffc00f08947 */ /* 0x002fea000383ffff */
[----:B------:R-:W-:Y:S05]  /*2b700*/  BRA `(.L_x_10411) ;  /* 0xffffff7800cc7947 */ /* 0x000fea000383ffff */
.L_x_10164:
        /* <DEDUP_REMOVED lines=8> */
.L_x_10413:
[----:B------:R-:W-:Y:S05]  /*2b790*/  BSYNC B0 ;  /* 0x0000000000007941 */ /* 0x000fea0003800000 */
.L_x_10412:
        /* <DEDUP_REMOVED lines=9> */
.L_x_10414:
[----:B------:R-:W-:Y:S01]  /*2b830*/  ULDC.64 UR4, c[0x0][0x208] ;  /* 0x0000820000047ab9 */ /* 0x000fe20000000a00 */
[----:B------:R-:W-:Y:S02]  /*2b840*/  IMAD.MOV.U32 R13, RZ, RZ, R20 ;  /* 0x000000ffff0d7224 */ /* 0x000fe400078e0014 */
[----:B------:R-:W-:Y:S02]  /*2b850*/  IMAD.MOV.U32 R12, RZ, RZ, 0x1 ;  /* 0x00000001ff0c7424 */ /* 0x000fe400078e00ff */
[----:B------:R-:W-:-:S05]  /*2b860*/  IMAD.MOV.U32 R2, RZ, RZ, R14 ;  /* 0x000000ffff027224 */ /* 0x000fca00078e000e */
[----:B------:R-:W-:-:S04]  /*2b870*/  IADD3 R2, P0, R35, R2, RZ ;  /* 0x0000000223027210 */ /* 0x000fc80007f1e0ff */
[----:B------:R-:W-:-:S05]  /*2b880*/  IADD3.X R3, RZ, R3, RZ, P0, !PT ;  /* 0x00000003ff037210 */ /* 0x000fca00007fe4ff */
[----:B------:R-:W-:Y:S01]  /*2b890*/  @!PT LDS RZ, [RZ] ;  /* 0x00000000fffff984 */ /* 0x000fe20000000800 */
[----:B------:R-:W-:Y:S01]  /*2b8a0*/  @!PT LDS RZ, [RZ] ;  /* 0x00000000fffff984 */ /* 0x000fe20000000800 */
[----:B------:R-:W-:Y:S01]  /*2b8b0*/  @!PT LDS RZ, [RZ] ;  /* 0x00000000fffff984 */ /* 0x000fe20000000800 */
[----:B------:R0:W-:Y:S04]  /*2b8c0*/  LDGSTS.E.BYPASS.LTC128B.128 [R6+0xa400], desc[UR4][R2.64], !P2 ;  /* 0x0a40000002067fae */ /* 0x0001e8000d101d44 */
[----:B0-----:R-:W-:Y:S05]  /*2b8d0*/  WARPSYNC.COLLECTIVE R15, `(.L_x_10415) ;  /* 0x000000000f087348 */ /* 0x001fea0003c00000 */
[----:B------:R1:W2:Y:S02]  /*2b8e0*/  SHFL.IDX P6, R14, R13, R12, R11 ;  /* 0x0000000c0d0e7389 */ /* 0x0002a400000c000b */
[----:B012---:R-:W-:Y:S01]  /*2b8f0*/  ENDCOLLECTIVE ;  /* 0x000000000000791b */ /* 0x007fe20003800000 */
.L_x_10415:
[----:B------:R-:W-:Y:S01]  /*2b900*/  MOV R13, R10 ;  /* 0x0000000a000d7202 */ /* 0x000fe20000000f00 */
[----:B------:R-:W-:-:S07]  /*2b910*/  IMAD.MOV.U32 R21, RZ, RZ, R14 ;  /* 0x000000ffff157224 */ /* 0x000fce00078e000e */
[----:B------:R-:W-:Y:S05]  /*2b920*/  WARPSYNC.COLLECTIVE R15, `(.L_x_10416) ;  /* 0x000000000f087348 */ /* 0x000fea0003c00000 */
[----:B------:R0:W1:Y:S02]  /*2b930*/  SHFL.IDX P6, R14, R13, R12, R11 ;  /* 0x0000000c0d0e7389 */ /* 0x00006400000c000b */
[----:B01----:R-:W-:Y:S01]  /*2b940*/  ENDCOLLECTIVE ;  /* 0x000000000000791b */ /* 0x003fe20003800000 */
.L_x_10416:
[----:B------:R-:W-:Y:S01]  /*2b950*/  ULDC.64 UR4, c[0x0][0x208] ;  /* 0x0000820000047ab9 */ /* 0x000fe20000000a00 */
[----:B------:R-:W-:Y:S02]  /*2b960*/  IMAD.MOV.U32 R13, RZ, RZ, R20 ;  /* 0x000000ffff0d7224 */ /* 0x000fe400078e0014 */
[----:B------:R-:W-:Y:S02]  /*2b970*/  IMAD.MOV.U32 R12, RZ, RZ, 0x2 ;  /* 0x00000002ff0c7424 */ /* 0x000fe400078e00ff */
[----:B------:R-:W-:-:S05]  /*2b980*/  IMAD.MOV.U32 R11, RZ, RZ, R14 ;  /* 0x000000ffff0b7224 */ /* 0x000fca00078e000e */
[----:B------:R-:W-:Y:S02]  /*2b990*/  IADD3 R2, P0, R35, R11, RZ ;  /* 0x0000000b23027210 */ /* 0x000fe40007f1e0ff */
[----:B------:R-:W-:-:S03]  /*2b9a0*/  MOV R11, 0x181f ;  /* 0x0000181f000b7802 */ /* 0x000fc60000000f00 */
[----:B------:R-:W-:-:S05]  /*2b9b0*/  IMAD.X R3, RZ, RZ, R21, P0 ;  /* 0x000000ffff037224 */ /* 0x000fca00000e0615 */
[----:B------:R-:W-:Y:S01]  /*2b9c0*/  @!PT LDS RZ, [RZ] ;  /* 0x00000000fffff984 */ /* 0x000fe20000000800 */
[----:B------:R-:W-:Y:S01]  /*2b9d0*/  @!PT LDS RZ, [RZ] ;  /* 0x00000000fffff984 */ /* 0x000fe20000000800 */
[----:B------:R-:W-:Y:S01]  /*2b9e0*/  @!PT LDS RZ, [RZ] ;  /* 0x00000000fffff984 */ /* 0x000fe20000000800 */
[----:B------:R0:W-:Y:S03]  /*2b9f0*/  LDGSTS.E.BYPASS.LTC128B.128 [R6+0xac00], desc[UR4][R2.64], !P2 ;  /* 0x0ac0000002067fae */ /* 0x0001e6000d101d44 */
[----:B0-----:R-:W-:Y:S05]  /*2ba00*/  WARPSYNC.COLLECTIVE R15, `(.L_x_10417) ;  /* 0x000000000f087348 */ /* 0x001fea0003c00000 */
[----:B------:R1:W2:Y:S02]  /*2ba10*/  SHFL.IDX P6, R14, R13, R12, R11 ;  /* 0x0000000c0d0e7389 */ /* 0x0002a400000c000b */
[----:B012---:R-:W-:Y:S01]  /*2ba20*/  ENDCOLLECTIVE ;  /* 0x000000000000791b */ /* 0x007fe20003800000 */
.L_x_10417:
[----:B------:R-:W-:Y:S02]  /*2ba30*/  IMAD.MOV.U32 R13, RZ, RZ, R10 ;  /* 0x000000ffff0d7224 */ /* 0x000fe400078e000a */
[----:B------:R-:W-:-:S07]  /*2ba40*/  IMAD.MOV.U32 R3, RZ, RZ, R14 ;  /* 0x000000ffff037224 */ /* 0x000fce00078e000e */
[----:B------:R-:W-:Y:S05]  /*2ba50*/  WARPSYNC.COLLECTIVE R15, `(.L_x_10418) ;  /* 0x000000000f087348 */ /* 0x000fea0003c00000 */
[----:B------:R0:W1:Y:S02]  /*2ba60*/  SHFL.IDX P6, R14, R13, R12, R11 ;  /* 0x0000000c0d0e7389 */ /* 0x00006400000c000b */
[----:B01----:R-:W-:Y:S01]  /*2ba70*/  ENDCOLLECTIVE ;  /* 0x000000000000791b */ /* 0x003fe20003800000 */
.L_x_10418:
[----:B------:R-:W-:Y:S01]  /*2ba80*/  ULDC.64 UR4, c[0x0][0x208] ;  /* 0x0000820000047ab9 */ /* 0x000fe20000000a00 */
[----:B------:R-:W-:Y:S01]  /*2ba90*/  MOV R13, R20 ;  /* 0x00000014000d7202 */ /* 0x000fe20000000f00 */
[----:B------:R-:W-:Y:S02]  /*2baa0*/  IMAD.MOV.U32 R12, RZ, RZ, 0x3 ;  /* 0x00000003ff0c7424 */ /* 0x000fe400078e00ff */
[----:B------:R-:W-:-:S05]  /*2bab0*/  IMAD.MOV.U32 R2, RZ, RZ, R14 ;  /* 0x000000ffff027224 */ /* 0x000fca00078e000e */
[----:B------:R-:W-:-:S05]  /*2bac0*/  IADD3 R2, P0, R35, R2, RZ ;  /* 0x0000000223027210 */ /* 0x000fca0007f1e0ff */
        /* <DEDUP_REMOVED lines=8> */
.L_x_10419:
[----:B------:R-:W-:Y:S02]  /*2bb50*/  IMAD.MOV.U32 R13, RZ, RZ, R10 ;  /* 0x000000ffff0d7224 */ /* 0x000fe400078e000a */
[----:B------:R-:W-:-:S07]  /*2bb60*/  IMAD.MOV.U32 R3, RZ, RZ, R14 ;  /* 0x000000ffff037224 */ /* 0x000fce00078e000e */
[----:B------:R-:W-:Y:S05]  /*2bb70*/  WARPSYNC.COLLECTIVE R15, `(.L_x_10420) ;  /* 0x000000000f087348 */ /* 0x000fea0003c00000 */
[----:B------:R0:W1:Y:S02]  /*2bb80*/  SHFL.IDX P6, R14, R13, R12, R11 ;  /* 0x0000000c0d0e7389 */ /* 0x00006400000c000b */
[----:B01----:R-:W-:Y:S01]  /*2bb90*/  ENDCOLLECTIVE ;  /* 0x000000000000791b */ /* 0x003fe20003800000 */
.L_x_10420:
        /* <DEDUP_REMOVED lines=13> */
.L_x_10421:
[----:B------:R-:W-:Y:S02]  /*2bc70*/  IMAD.MOV.U32 R13, RZ, RZ, R10 ;  /* 0x000000ffff0d7224 */ /* 0x000fe400078e000a */
[----:B------:R-:W-:-:S07]  /*2bc80*/  IMAD.MOV.U32 R3, RZ, RZ, R14 ;  /* 0x000000ffff037224 */ /* 0x000fce00078e000e */
[----:B------:R-:W-:Y:S05]  /*2bc90*/  WARPSYNC.COLLECTIVE R15, `(.L_x_10422) ;  /* 0x000000000f087348 */ /* 0x000fea0003c00000 */
[----:B------:R0:W1:Y:S02]  /*2bca0*/  SHFL.IDX P6, R14, R13, R12, R11 ;  /* 0x0000000c0d0e7389 */ /* 0x00006400000c000b */
[----:B01----:R-:W-:Y:S01]  /*2bcb0*/  ENDCOLLECTIVE ;  /* 0x000000000000791b */ /* 0x003fe20003800000 */
.L_x_10422:
[----:B------:R-:W-:Y:S01]  /*2bcc0*/  ULDC.64 UR4, c[0x0][0x208] ;  /* 0x0000820000047ab9 */ /* 0x000fe20000000a00 */
[----:B------:R-:W-:Y:S02]  /*2bcd0*/  IMAD.MOV.U32 R13, RZ, RZ, R20 ;  /* 0x000000ffff0d7224 */ /* 0x000fe400078e0014 */
[----:B------:R-:W-:Y:S01]  /*2bce0*/  IMAD.MOV.U32 R12, RZ, RZ, 0x5 ;  /* 0x00000005ff0c7424 */ /* 0x000fe200078e00ff */
[----:B------:R-:W-:-:S04]  /*2bcf0*/  MOV R2, R14 ;  /* 0x0000000e00027202 */ /* 0x000fc80000000f00 */
        /* <DEDUP_REMOVED lines=9> */
.L_x_10423:
[----:B------:R-:W-:Y:S01]  /*2bd90*/  MOV R13, R10 ;  /* 0x0000000a000d7202 */ /* 0x000fe20000000f00 */
[----:B------:R-:W-:-:S07]  /*2bda0*/  IMAD.MOV.U32 R3, RZ, RZ, R14 ;  /* 0x000000ffff037224 */ /* 0x000fce00078e000e */
[----:B------:R-:W-:Y:S05]  /*2bdb0*/  WARPSYNC.COLLECTIVE R15, `(.L_x_10424) ;  /* 0x000000000f087348 */ /* 0x000fea0003c00000 */
[----:B------:R0:W1:Y:S02]  /*2bdc0*/  SHFL.IDX P6, R14, R13, R12, R11 ;  /* 0x0000000c0d0e7389 */ /* 0x00006400000c000b */
[----:B01----:R-:W-:Y:S01]  /*2bdd0*/  ENDCOLLECTIVE ;  /* 0x000000000000791b */ /* 0x003fe20003800000 */
.L_x_10424:
[----:B------:R-:W-:Y:S01]  /*2bde0*/  ULDC.64 UR4, c[0x0][0x208] ;  /* 0x0000820000047ab9 */ /* 0x000fe20000000a00 */
[----:B------:R-:W-:Y:S02]  /*2bdf0*/  IMAD.MOV.U32 R13, RZ, RZ, R20 ;  /* 0x000000ffff0d7224 */ /* 0x000fe400078e0014 */
        /* <DEDUP_REMOVED lines=11> */
.L_x_10425:
[----:B------:R-:W-:Y:S01]  /*2beb0*/  IMAD.MOV.U32 R13, RZ, RZ, R10 ;  /* 0x000000ffff0d7224 */ /* 0x000fe200078e000a */
[----:B------:R-:W-:-:S07]  /*2bec0*/  MOV R21, R14 ;  /* 0x0000000e00157202 */ /* 0x000fce0000000f00 */
[----:B------:R-:W-:Y:S05]  /*2bed0*/  WARPSYNC.COLLECTIVE R15, `(.L_x_10426) ;  /* 0x000000000f087348 */ /* 0x000fea0003c00000 */
[----:B------:R0:W1:Y:S02]  /*2bee0*/  SHFL.IDX P6, R14, R13, R12, R11 ;  /* 0x0000000c0d0e7389 */ /* 0x00006400000c000b */
[----:B01----:R-:W-:Y:S01]  /*2bef0*/  ENDCOLLECTIVE ;  /* 0x000000000000791b */ /* 0x003fe20003800000 */
.L_x_10426:
[----:B------:R-:W-:Y:S02]  /*2bf00*/  IMAD.MOV.U32 R13, RZ, RZ, R20 ;  /* 0x000000ffff0d7224 */ /* 0x000fe400078e0014 */
[----:B------:R-:W-:Y:S02]  /*2bf10*/  IMAD.MOV.U32 R12, RZ, RZ, 0x7 ;  /* 0x00000007ff0c7424 */ /* 0x000fe400078e00ff */
[----:B------:R-:W-:-:S07]  /*2bf20*/  IMAD.MOV.U32 R2, RZ, RZ, R14 ;  /* 0x000000ffff027224 */ /* 0x000fce00078e000e */
[----:B------:R-:W-:Y:S05]  /*2bf30*/  WARPSYNC.COLLECTIVE R15, `(.L_x_10427) ;  /* 0x000000000f087348 */ /* 0x000fea0003c00000 */
[----:B------:R0:W1:Y:S02]  /*2bf40*/  SHFL.IDX P6, R14, R13, R12, R11 ;  /* 0x0000000c0d0e7389 */ /* 0x00006400000c000b */
[----:B01----:R-:W-:Y:S01]  /*2bf50*/  ENDCOLLECTIVE ;  /* 0x000000000000791b */ /* 0x003fe20003800000 */
.L_x_10427:
[----:B------:R-:W-:-:S05]  /*2bf60*/  IADD3 R20, P0, R35, R2, RZ ;  /* 0x0000000223147210 */ /* 0x000fca0007f1e0ff */
[----:B------:R-:W-:Y:S02]  /*2bf70*/  IMAD.X R21, RZ, RZ, R21, P0 ;  /* 0x000000ffff157224 */ /* 0x000fe400000e0615 */
[----:B------:R-:W-:Y:S01]  /*2bf80*/  IMAD.MOV.U32 R13, RZ, RZ, R10 ;  /* 0x000000ffff0d7224 */ /* 0x000fe200078e000a */
[----:B------:R-:W-:-:S07]  /*2bf90*/  MOV R3, R14 ;  /* 0x0000000e00037202 */ /* 0x000fce0000000f00 */
[----:B------:R-:W-:Y:S05]  /*2bfa0*/  WARPSYNC.COLLECTIVE R15, `(.L_x_10428) ;  /* 0x000000000f087348 */ /* 0x000fea0003c00000 */
[----:B------:R0:W1:Y:S02]  /*2bfb0*/  SHFL.IDX P6, R14, R13, R12, R11 ;  /* 0x0000000c0d0e7389 */ /* 0x00006400000c000b */
[----:B01----:R-:W-:Y:S01]  /*2bfc0*/  ENDCOLLECTIVE ;  /* 0x000000000000791b */ /* 0x003fe20003800000 */
.L_x_10428:
[----:B------:R-:W-:Y:S02]  /*2bfd0*/  ULDC.64 UR4, c[0x0][0x208] ;  /* 0x0000820000047ab9 */ /* 0x000fe40000000a00 */
[----:B------:R-:W-:Y:S01]  /*2bfe0*/  @!PT LDS RZ, [RZ] ;  /* 0x00000000fffff984 */ /* 0x000fe20000000800 */
[----:B------:R-:W-:Y:S01]  /*2bff0*/  @!PT LDS RZ, [RZ] ;  /* 0x00000000fffff984 */ /* 0x000fe20000000800 */
[----:B------:R-:W-:Y:S01]  /*2c000*/  @!PT LDS RZ, [RZ] ;  /* 0x00000000fffff984 */ /* 0x000fe20000000800 */
[----:B------:R0:W-:Y:S01]  /*2c010*/  LDGSTS.E.BYPASS.LTC128B.128 [R6+0xd400], desc[UR4][R20.64], !P2 ;  /* 0x0d40000014067fae */ /* 0x0001e2000d101d44 */
[----:B------:R-:W-:Y:S01]  /*2c020*/  MOV R13, R17 ;  /* 0x00000011000d7202 */ /* 0x000fe20000000f00 */
[----:B------:R-:W-:Y:S02]  /*2c030*/  IMAD.MOV.U32 R12, RZ, RZ, RZ ;  /* 0x000000ffff0c7224 */ /* 0x000fe400078e00ff */
[----:B------:R-:W-:-:S05]  /*2c040*/  IMAD.MOV.U32 R11, RZ, RZ, R14 ;  /* 0x000000ffff0b7224 */ /* 0x000fca00078e000e */
[----:B------:R-:W-:Y:S01]  /*2c050*/  IADD3 R2, P0, R35, R11, RZ ;  /* 0x0000000b23027210 */ /* 0x000fe20007f1e0ff */
[----:B------:R-:W-:-:S04]  /*2c060*/  IMAD.MOV.U32 R11, RZ, RZ, 0x181f ;  /* 0x0000181fff0b7424 */ /* 0x000fc800078e00ff */
[----:B------:R-:W-:-:S05]  /*2c070*/  IMAD.X R3, RZ, RZ, R3, P0 ;  /* 0x000000ffff037224 */ /* 0x000fca00000e0603 */
[----:B------:R0:W-:Y:S03]  /*2c080*/  LDGSTS.E.BYPASS.LTC128B.128 [R6+0xdc00], desc[UR4][R2.64], !P2 ;  /* 0x0dc0000002067fae */ /* 0x0001e6000d101d44 */
[----:B0-----:R-:W-:Y:S05]  /*2c090*/  WARPSYNC.COLLECTIVE R15, `(.L_x_10429) ;  /* 0x000000000f087348 */ /* 0x001fea0003c00000 */
[----:B------:R1:W2:Y:S02]  /*2c0a0*/  SHFL.IDX P6, R14, R13, R12, R11 ;  /* 0x0000000c0d0e7389 */ /* 0x0002a400000c000b */
[----:B012---:R-:W-:Y:S01]  /*2c0b0*/  ENDCOLLECTIVE ;  /* 0x000000000000791b */ /* 0x007fe20003800000 */
.L_x_10429:
[----:B------:R-:W-:Y:S02]  /*2c0c0*/  IMAD.MOV.U32 R13, RZ, RZ, R9 ;  /* 0x000000ffff0d7224 */ /* 0x000fe400078e0009 */
[----:B------:R-:W-:-:S07]  /*2c0d0*/  IMAD.MOV.U32 R10, RZ, RZ, R14 ;  /* 0x000000ffff0a7224 */ /* 0x000fce00078e000e */
[----:B------:R-:W-:Y:S05]  /*2c0e0*/  WARPSYNC.COLLECTIVE R15, `(.L_x_10430) ;  /* 0x000000000f087348 */ /* 0x000fea0003c00000 */
[----:B------:R0:W1:Y:S02]  /*2c0f0*/  SHFL.IDX P6, R14, R13, R12, R11 ;  /* 0x0000000c0d0e7389 */ /* 0x00006400000c000b */
[----:B01----:R-:W-:Y:S01]  /*2c100*/  ENDCOLLECTIVE ;  /* 0x000000000000791b */ /* 0x003fe20003800000 */
.L_x_10430:
[----:B------:R-:W-:Y:S01]  /*2c110*/  ULDC.64 UR4, c[0x0][0x208] ;  /* 0x0000820000047ab9 */ /* 0x000fe20000000a00 */
[----:B------:R-:W-:Y:S01]  /*2c120*/  IMAD.MOV.U32 R13, RZ, RZ, R17 ;  /* 0x000000ffff0d7224 */ /* 0x000fe200078e0011 */
[----:B------:R-:W-:-:S04]  /*2c130*/  MOV R12, R14 ;  /* 0x0000000e000c7202 */ /* 0x000fc80000000f00 */
[----:B------:R-:W-:Y:S01]  /*2c140*/  IADD3 R2, P0, R35, R12, RZ ;  /* 0x0000000c23027210 */ /* 0x000fe20007f1e0ff */
[----:B------:R-:W-:-:S04]  /*2c150*/  IMAD.MOV.U32 R12, RZ, RZ, 0x1 ;  /* 0x00000001ff0c7424 */ /* 0x000fc800078e00ff */
        /* <DEDUP_REMOVED lines=8> */
.L_x_10431:
[----:B------:R-:W-:Y:S01]  /*2c1e0*/  MOV R13, R9 ;  /* 0x00000009000d7202 */ /* 0x000fe20000000f00 */
[----:B------:R-:W-:-:S07]  /*2c1f0*/  IMAD.MOV.U32 R17, RZ, RZ, R14 ;  /* 0x000000ffff117224 */ /* 0x000fce00078e000e */
[----:B------:R-:W-:Y:S05]  /*2c200*/  WARPSYNC.COLLECTIVE R15, `(.L_x_10432) ;  /* 0x000000000f087348 */ /* 0x000fea0003c00000 */
[----:B------:R0:W1:Y:S02]  /*2c210*/  SHFL.IDX P6, R14, R13, R12, R11 ;  /* 0x0000000c0d0e7389 */ /* 0x00006400000c000b */
[----:B01----:R-:W-:Y:S01]  /*2c220*/  ENDCOLLECTIVE ;  /* 0x000000000000791b */ /* 0x003fe20003800000 */
.L_x_10432:
[----:B------:R-:W-:Y:S01]  /*2c230*/  IMAD.MOV.U32 R2, RZ, RZ, R14 ;  /* 0x000000ffff027224 */ /* 0x000fe200078e000e */
[----:B------:R-:W-:Y:S06]  /*2c240*/  BRA `(.L_x_10433) ;  /* 0xffffff7400587947 */ /* 0x000fec000383ffff */
.L_x_10169:
[----:B----4-:R4:W0:Y:S02]  /*2c250*/  SYNCS.PHASECHK.TRANS64.TRYWAIT P0, [R0+URZ+0x22840], R33 ;  /* 0x02284021000075a7 */ /* 0x010824000800017f */
[----:B0-----:R-:W-:Y:S05]  /*2c260*/  @!P0 NANOSLEEP.SYNCS 0x989680 ;  /* 0x009896800000895d */ /* 0x001fea0003900000 */
[----:B------:R-:W0:Y:S02]  /*2c270*/  @!P0 SYNCS.PHASECHK.TRANS64 P0, [R0+URZ+0x22840], R33 ;  /* 0x02284021000085a7 */ /* 0x000e24000800007f */
[----:B0-----:R-:W-:Y:S05]  /*2c280*/  @!P0 BRA `(.L_x_10169) ;  /* 0xfffffffc00f08947 */ /* 0x001fea000383ffff */
[----:B------:R-:W-:Y:S05]  /*2c290*/  BRA `(.L_x_10434) ;  /* 0xffffff7400a87947 */ /* 0x000fea000383ffff */
.L_x_10170:
[----:B------:R-:W-:Y:S01]  /*2c2a0*/  BSSY B0, `(.L_x_10435) ;  /* 0x0000008000007945 */ /* 0x000fe20003800000 */
[----:B------:R-:W-:Y:S01]  /*2c2b0*/  IMAD.MOV.U32 R13, RZ, RZ, R5 ;  /* 0x000000ffff0d7224 */ /* 0x000fe200078e0005 */
[----:B------:R-:W-:Y:S01]  /*2c2c0*/  MOV R15, 0xffffffff ;  /* 0xffffffff000f7802 */ /* 0x000fe20000000f00 */
[----:B------:R-:W-:Y:S02]  /*2c2d0*/  IMAD.MOV.U32 R12, RZ, RZ, RZ ;  /* 0x000000ffff0c7224 */ /* 0x000fe400078e00ff */
[----:B------:R-:W-:-:S07]  /*2c2e0*/  IMAD.MOV.U32 R11, RZ, RZ, 0x181f ;  /* 0x0000181fff0b7424 */ /* 0x000fce00078e00ff */
[----:B0--34-:R-:W-:Y:S05]  /*2c2f0*/  WARPSYNC.COLLECTIVE R15, `(.L_x_10436) ;  /* 0x000000000f087348 */ /* 0x019fea0003c00000 */
[----:B------:R1:W2:Y:S02]  /*2c300*/  SHFL.IDX P6, R14, R13, R12, R11 ;  /* 0x0000000c0d0e7389 */ /* 0x0002a400000c000b */
[----:B01234-:R-:W-:Y:S01]  /*2c310*/  ENDCOLLECTIVE ;  /* 0x000000000000791b */ /* 0x01ffe20003800000 */
.L_x_10436:
[----:B------:R-:W-:Y:S05]  /*2c320*/  BSYNC B0 ;  /* 0x0000000000007941 */ /* 0x000fea0003800000 */
.L_x_10435:
        /* <DEDUP_REMOVED lines=8> */
.L_x_10437:
        /* <DEDUP_REMOVED lines=13> */
.L_x_10438:
[----:B------:R-:W-:Y:S01]  /*2c480*/  IMAD.MOV.U32 R13, RZ, RZ, R4 ;  /* 0x000000ffff0d7224 */ /* 0x000fe200078e0004 */
[----:B------:R-:W-:-:S07]  /*2c490*/  MOV R9, R14 ;  /* 0x0000000e00097202 */ /* 0x000fce0000000f00 */
[----:B------:R-:W-:Y:S05]  /*2c4a0*/  WARPSYNC.COLLECTIVE R15, `(.L_x_10439) ;  /* 0x000000000f087348 */ /* 0x000fea0003c00000 */
[----:B------:R0:W1:Y:S02]  /*2c4b0*/  SHFL.IDX P6, R14, R13, R12, R11 ;  /* 0x0000000c0d0e7389 */ /* 0x00006400000c000b */
[----:B01----:R-:W-:Y:S01]  /*2c4c0*/  ENDCOLLECTIVE ;  /* 0x000000000000791b */ /* 0x003fe20003800000 */
.L_x_10439:
[----:B------:R-:W-:Y:S01]  /*2c4d0*/  ULDC.64 UR4, c[0x0][0x208] ;  /* 0x0000820000047ab9 */ /* 0x000fe20000000a00 */
[----:B------:R-:W-:Y:S01]  /*2c4e0*/  IMAD.MOV.U32 R13, RZ, RZ, R5 ;  /* 0x000000ffff0d7224 */ /* 0x000fe200078e0005 */
[----:B------:R-:W-:Y:S01]  /*2c4f0*/  MOV R12, 0x2 ;  /* 0x00000002000c7802 */ /* 0x000fe20000000f00 */
        /* <DEDUP_REMOVED lines=10> */
.L_x_10440:
[----:B------:R-:W-:Y:S02]  /*2c5a0*/  IMAD.MOV.U32 R13, RZ, RZ, R4 ;  /* 0x000000ffff0d7224 */ /* 0x000fe400078e0004 */
[----:B------:R-:W-:-:S07]  /*2c5b0*/  IMAD.MOV.U32 R3, RZ, RZ, R14 ;  /* 0x000000ffff037224 */ /* 0x000fce00078e000e */
[----:B------:R-:W-:Y:S05]  /*2c5c0*/  WARPSYNC.COLLECTIVE R15, `(.L_x_10441) ;  /* 0x000000000f087348 */ /* 0x000fea0003c00000 */
[----:B------:R0:W1:Y:S02]  /*2c5d0*/  SHFL.IDX P6, R14, R13, R12, R11 ;  /* 0x0000000c0d0e7389 */ /* 0x00006400000c000b */
[----:B01----:R-:W-:Y:S01]  /*2c5e0*/  ENDCOLLECTIVE ;  /* 0x000000000000791b */ /* 0x003fe20003800000 */
.L_x_10441:
        /* <DEDUP_REMOVED lines=13> */
.L_x_10442:
[----:B------:R-:W-:Y:S02]  /*2c6c0*/  IMAD.MOV.U32 R13, RZ, RZ, R4 ;  /* 0x000000ffff0d7224 */ /* 0x000fe400078e0004 */
[----:B------:R-:W-:-:S07]  /*2c6d0*/  IMAD.MOV.U32 R3, RZ, RZ, R14 ;  /* 0x000000ffff037224 */ /* 0x000fce00078e000e */
[----:B------:R-:W-:Y:S05]  /*2c6e0*/  WARPSYNC.COLLECTIVE R15, `(.L_x_10443) ;  /* 0x000000000f087348 */ /* 0x000fea0003c00000 */
[----:B------:R0:W1:Y:S02]  /*2c6f0*/  SHFL.IDX P6, R14, R13, R12, R11 ;  /* 0x0000000c0d0e7389 */ /* 0x00006400000c000b */
[----:B01----:R-:W-:Y:S01]  /*2c700*/  ENDCOLLECTIVE ;  /* 0x000000000000791b */ /* 0x003fe20003800000 */
.L_x_10443:
        /* <DEDUP_REMOVED lines=13> */
.L_x_10444:
[----:B------:R-:W-:Y:S02]  /*2c7e0*/  IMAD.MOV.U32 R13, RZ, RZ, R4 ;  /* 0x000000ffff0d7224 */ /* 0x000fe400078e0004 */
[----:B------:R-:W-:-:S07]  /*2c7f0*/  IMAD.MOV.U32 R3, RZ, RZ, R14 ;  /* 0x000000ffff037224 */ /* 0x000fce00078e000e */
[----:B------:R-:W-:Y:S05]  /*2c800*/  WARPSYNC.COLLECTIVE R15, `(.L_x_10445) ;  /* 0x000000000f087348 */ /* 0x000fea0003c00000 */
[----:B------:R0:W1:Y:S02]  /*2c810*/  SHFL.IDX P6, R14, R13, R12, R11 ;  /* 0x0000000c0d0e7389 */ /* 0x00006400000c000b */
[----:B01----:R-:W-:Y:S01]  /*2c820*/  ENDCOLLECTIVE ;  /* 0x000000000000791b */ /* 0x003fe20003800000 */
.L_x_10445:
        /* <DEDUP_REMOVED lines=13> */
.L_x_10446:
[----:B------:R-:W-:Y:S01]  /*2c900*/  MOV R13, R4 ;  /* 0x00000004000d7202 */ /* 0x000fe20000000f00 */
[----:B------:R-:W-:-:S07]  /*2c910*/  IMAD.MOV.U32 R3, RZ, RZ, R14 ;  /* 0x000000ffff037224 */ /* 0x000fce00078e000e */
[----:B------:R-:W-:Y:S05]  /*2c920*/  WARPSYNC.COLLECTIVE R15, `(.L_x_10447) ;  /* 0x000000000f087348 */ /* 0x000fea0003c00000 */
[----:B------:R0:W1:Y:S02]  /*2c930*/  SHFL.IDX P6, R14, R13, R12, R11 ;  /* 0x0000000c0d0e7389 */ /* 0x00006400000c000b */
[----:B01----:R-:W-:Y:S01]  /*2c940*/  ENDCOLLECTIVE ;  /* 0x000000000000791b */ /* 0x003fe20003800000 */
.L_x_10447:
        /* <DEDUP_REMOVED lines=13> */
.L_x_10448:
[----:B------:R-:W-:Y:S01]  /*2ca20*/  IMAD.MOV.U32 R13, RZ, RZ, R4 ;  /* 0x000000ffff0d7224 */ /* 0x000fe200078e0004 */
[----:B------:R-:W-:-:S07]  /*2ca30*/  MOV R9, R14 ;  /* 0x0000000e00097202 */ /* 0x000fce0000000f00 */
[----:B------:R-:W-:Y:S05]  /*2ca40*/  WARPSYNC.COLLECTIVE R15, `(.L_x_10449) ;  /* 0x000000000f087348 */ /* 0x000fea0003c00000 */
[----:B------:R0:W1:Y:S02]  /*2ca50*/  SHFL.IDX P6, R14, R13, R12, R11 ;  /* 0x0000000c0d0e7389 */ /* 0x00006400000c000b */
[----:B01----:R-:W-:Y:S01]  /*2ca60*/  ENDCOLLECTIVE ;  /* 0x000000000000791b */ /* 0x003fe20003800000 */
.L_x_10449:
[----:B------:R-:W-:Y:S02]  /*2ca70*/  IMAD.MOV.U32 R13, RZ, RZ, R5 ;  /* 0x000000ffff0d7224 */ /* 0x000fe400078e0005 */
[----:B------:R-:W-:Y:S02]  /*2ca80*/  IMAD.MOV.U32 R12, RZ, RZ, 0x7 ;  /* 0x00000007ff0c7424 */ /* 0x000fe400078e00ff */
[----:B------:R-:W-:-:S07]  /*2ca90*/  IMAD.MOV.U32 R2, RZ, RZ, R14 ;  /* 0x000000ffff027224 */ /* 0x000fce00078e000e */
[----:B------:R-:W-:Y:S05]  /*2caa0*/  WARPSYNC.COLLECTIVE R15, `(.L_x_10450) ;  /* 0x000000000f087348 */ /* 0x000fea0003c00000 */
[----:B------:R0:W1:Y:S02]  /*2cab0*/  SHFL.IDX P6, R14, R13, R12, R11 ;  /* 0x0000000c0d0e7389 */ /* 0x00006400000c000b */
[----:B01----:R-:W-:Y:S01]  /*2cac0*/  ENDCOLLECTIVE ;  /* 0x000000000000791b */ /* 0x003fe20003800000 */
.L_x_10450:
[----:B------:R-:W-:Y:S01]  /*2cad0*/  IMAD.MOV.U32 R13, RZ, RZ, R4 ;  /* 0x000000ffff0d7224 */ /* 0x000fe200078e0004 */
[----:B------:R-:W-:-:S05]  /*2cae0*/  IADD3 R4, P0, R35, R2, RZ ;  /* 0x0000000223047210 */ /* 0x000fca0007f1e0ff */
[----:B------:R-:W-:Y:S01]  /*2caf0*/  IMAD.X R5, RZ, RZ, R9, P0 ;  /* 0x000000ffff057224 */ /* 0x000fe200000e0609 */
[----:B------:R-:W-:-:S07]  /*2cb00*/  MOV R3, R14 ;  /* 0x0000000e00037202 */ /* 0x000fce0000000f00 */
[----:B------:R-:W-:Y:S05]  /*2cb10*/  WARPSYNC.COLLECTIVE R15, `(.L_x_10451) ;  /* 0x000000000f087348 */ /* 0x000fea0003c00000 */
[----:B------:R0:W1:Y:S02]  /*2cb20*/  SHFL.IDX P6, R14, R13, R12, R11 ;  /* 0x0000000c0d0e7389 */ /* 0x00006400000c000b */
[----:B01----:R-:W-:Y:S01]  /*2cb30*/  ENDCOLLECTIVE ;  /* 0x000000000000791b */ /* 0x003fe20003800000 */
.L_x_10451:
        /* <DEDUP_REMOVED lines=8> */
[----:B------:R-:W-:-:S05]  /*2cbc0*/  IADD3 R2, P0, R35, R10, RZ ;  /* 0x0000000a23027210 */ /* 0x000fca0007f1e0ff */
[----:B------:R-:W-:-:S05]  /*2cbd0*/  IMAD.X R3, RZ, RZ, R3, P0 ;  /* 0x000000ffff037224 */ /* 0x000fca00000e0603 */
[----:B------:R0:W-:Y:S03]  /*2cbe0*/  LDGSTS.E.BYPASS.LTC128B.128 [R6+0x1bc00], desc[UR4][R2.64], !P2 ;  /* 0x1bc0000002067fae */ /* 0x0001e6000d101d44 */
[----:B0-----:R-:W-:Y:S05]  /*2cbf0*/  WARPSYNC.COLLECTIVE R15, `(.L_x_10452) ;  /* 0x000000000f087348 */ /* 0x001fea0003c00000 */
[----:B------:R1:W2:Y:S02]  /*2cc00*/  SHFL.IDX P6, R14, R13, R12, R11 ;  /* 0x0000000c0d0e7389 */ /* 0x0002a400000c000b */
[----:B012---:R-:W-:Y:S01]  /*2cc10*/  ENDCOLLECTIVE ;  /* 0x000000000000791b */ /* 0x007fe20003800000 */
.L_x_10452:
[----:B------:R-:W-:Y:S02]  /*2cc20*/  IMAD.MOV.U32 R13, RZ, RZ, R7 ;  /* 0x000000ffff0d7224 */ /* 0x000fe400078e0007 */
[----:B------:R-:W-:-:S07]  /*2cc30*/  IMAD.MOV.U32 R4, RZ, RZ, R14 ;  /* 0x000000ffff047224 */ /* 0x000fce00078e000e */
[----:B------:R-:W-:Y:S05]  /*2cc40*/  WARPSYNC.COLLECTIVE R15, `(.L_x_10453) ;  /* 0x000000000f087348 */ /* 0x000fea0003c00000 */
[----:B------:R0:W1:Y:S02]  /*2cc50*/  SHFL.IDX P6, R14, R13, R12, R11 ;  /* 0x0000000c0d0e7389 */ /* 0x00006400000c000b */
[----:B01----:R-:W-:Y:S01]  /*2cc60*/  ENDCOLLECTIVE ;  /* 0x000000000000791b */ /* 0x003fe20003800000 */
.L_x_10453:
        /* <DEDUP_REMOVED lines=13> */
.L_x_10454:
[----:B------:R-:W-:Y:S02]  /*2cd40*/  IMAD.MOV.U32 R13, RZ, RZ, R7 ;  /* 0x000000ffff0d7224 */ /* 0x000fe400078e0007 */
[----:B------:R-:W-:-:S07]  /*2cd50*/  IMAD.MOV.U32 R8, RZ, RZ, R14 ;  /* 0x000000ffff087224 */ /* 0x000fce00078e000e */
[----:B------:R-:W-:Y:S05]  /*2cd60*/  WARPSYNC.COLLECTIVE R15, `(.L_x_10455) ;  /* 0x000000000f087348 */ /* 0x000fea0003c00000 */
[----:B------:R0:W1:Y:S02]  /*2cd70*/  SHFL.IDX P6, R14, R13, R12, R11 ;  /* 0x0000000c0d0e7389 */ /* 0x00006400000c000b */
[----:B01----:R-:W-:Y:S01]  /*2cd80*/  ENDCOLLECTIVE ;  /* 0x000000000000791b */ /* 0x003fe20003800000 */
.L_x_10455:
[----:B------:R-:W-:Y:S01]  /*2cd90*/  MOV R2, R14 ;  /* 0x0000000e00027202 */ /* 0x000fe20000000f00 */
[----:B------:R-:W-:Y:S06]  /*2cda0*/  BRA `(.L_x_10456) ;  /* 0xffffff7000307947 */ /* 0x000fec000383ffff */
.L_x_10175:
[----:B-1----:R1:W2:Y:S02]  /*2cdb0*/  SYNCS.PHASECHK.TRANS64.TRYWAIT P2, [R2+URZ+0x22870], R0 ;  /* 0x02287000020075a7 */ /* 0x0022a4000804017f */
[----:B--2---:R-:W-:Y:S05]  /*2cdc0*/  @!P2 NANOSLEEP.SYNCS 0x989680 ;  /* 0x009896800000a95d */ /* 0x004fea0003900000 */
[----:B------:R-:W2:Y:S02]  /*2cdd0*/  @!P2 SYNCS.PHASECHK.TRANS64 P2, [R2+URZ+0x22870], R0 ;  /* 0x022870000200a5a7 */ /* 0x000ea4000804007f */
[----:B--2---:R-:W-:Y:S05]  /*2cde0*/  @!P2 BRA `(.L_x_10175) ;  /* 0xfffffffc00f0a947 */ /* 0x004fea000383ffff */
[----:B------:R-:W-:Y:S05]  /*2cdf0*/  BRA `(.L_x_10457) ;  /* 0xffffff7000947947 */ /* 0x000fea000383ffff */
.L_x_10177:
[----:B-1----:R1:W2:Y:S02]  /*2ce00*/  SYNCS.PHASECHK.TRANS64.TRYWAIT P2, [R2+URZ+0x22860], R3 ;  /* 0x02286003020075a7 */ /* 0x0022a4000804017f */
[----:B--2---:R-:W-:Y:S05]  /*2ce10*/  @!P2 NANOSLEEP.SYNCS 0x989680 ;  /* 0x009896800000a95d */ /* 0x004fea0003900000 */
[----:B------:R-:W2:Y:S02]  /*2ce20*/  @!P2 SYNCS.PHASECHK.TRANS64 P2, [R2+URZ+0x22860], R3 ;  /* 0x022860030200a5a7 */ /* 0x000ea4000804007f */
[----:B--2---:R-:W-:Y:S05]  /*2ce30*/  @!P2 BRA `(.L_x_10177) ;  /* 0xfffffffc00f0a947 */ /* 0x004fea000383ffff */
[----:B------:R-:W-:Y:S05]  /*2ce40*/  BRA `(.L_x_10458) ;  /* 0xffffff7000a07947 */ /* 0x000fea000383ffff */
.L_x_10185:
[----:B0-----:R0:W1:Y:S02]  /*2ce50*/  SYNCS.PHASECHK.TRANS64.TRYWAIT P1, [R0+URZ+0x22870], R3 ;  /* 0x02287003000075a7 */ /* 0x001064000802017f */
[----:B-1----:R-:W-:Y:S05]  /*2ce60*/  @!P1 NANOSLEEP.SYNCS 0x989680 ;  /* 0x009896800000995d */ /* 0x002fea0003900000 */
[----:B------:R-:W1:Y:S02]  /*2ce70*/  @!P1 SYNCS.PHASECHK.TRANS64 P1, [R0+URZ+0x22870], R3 ;  /* 0x02287003000095a7 */ /* 0x000e64000802007f */
[----:B-1----:R-:W-:Y:S05]  /*2ce80*/  @!P1 BRA `(.L_x_10185) ;  /* 0xfffffffc00f09947 */ /* 0x002fea000383ffff */
[----:B------:R-:W-:Y:S05]  /*2ce90*/  BRA `(.L_x_10459) ;  /* 0xffffff7800d87947 */ /* 0x000fea000383ffff */
.L_x_10187:
[----:B0-----:R0:W1:Y:S02]  /*2cea0*/  SYNCS.PHASECHK.TRANS64.TRYWAIT P1, [R0+URZ+0x22860], R3 ;  /* 0x02286003000075a7 */ /* 0x001064000802017f */
[----:B-1----:R-:W-:Y:S05]  /*2ceb0*/  @!P1 NANOSLEEP.SYNCS 0x989680 ;  /* 0x009896800000995d */ /* 0x002fea0003900000 */
[----:B------:R-:W1:Y:S02]  /*2cec0*/  @!P1 SYNCS.PHASECHK.TRANS64 P1, [R0+URZ+0x22860], R3 ;  /* 0x02286003000095a7 */ /* 0x000e64000802007f */
[----:B-1----:R-:W-:Y:S05]  /*2ced0*/  @!P1 BRA `(.L_x_10187) ;  /* 0xfffffffc00f09947 */ /* 0x002fea000383ffff */
[----:B------:R-:W-:Y:S05]  /*2cee0*/  BRA `(.L_x_10460) ;  /* 0xffffff7800e47947 */ /* 0x000fea000383ffff */
.L_x_10192:
[----:B------:R-:W-:Y:S01]  /*2cef0*/  BSSY B0, `(.L_x_10461) ;  /* 0x0000008000007945 */ /* 0x000fe20003800000 */
[----:B------:R-:W-:Y:S02]  /*2cf00*/  IMAD.MOV.U32 R13, RZ, RZ, R16 ;  /* 0x000000ffff0d7224 */ /* 0x000fe400078e0010 */
[----:B------:R-:W-:Y:S02]  /*2cf10*/  IMAD.MOV.U32 R12, RZ, RZ, RZ ;  /* 0x000000ffff0c7224 */ /* 0x000fe400078e00ff */
[----:B------:R-:W-:Y:S02]  /*2cf20*/  IMAD.MOV.U32 R11, RZ, RZ, 0x1f ;  /* 0x0000001fff0b7424 */ /* 0x000fe400078e00ff */
[----:B------:R-:W-:-:S07]  /*2cf30*/  IMAD.MOV.U32 R15, RZ, RZ, -0x1 ;  /* 0xffffffffff0f7424 */ /* 0x000fce00078e00ff */
[----:B-----5:R-:W-:Y:S05]  /*2cf40*/  WARPSYNC.COLLECTIVE R15, `(.L_x_10462) ;  /* 0x000000000f087348 */ /* 0x020fea0003c00000 */
[----:B------:R0:W1:Y:S02]  /*2cf50*/  SHFL.IDX P6, R14, R13, R12, R11 ;  /* 0x0000000c0d0e7389 */ /* 0x00006400000c000b */
[----:B01---5:R-:W-:Y:S01]  /*2cf60*/  ENDCOLLECTIVE ;  /* 0x000000000000791b */ /* 0x023fe20003800000 */
.L_x_10462:
[----:B------:R-:W-:Y:S05]  /*2cf70*/  BSYNC B0 ;  /* 0x0000000000007941 */ /* 0x000fea0003800000 */
.L_x_10461:
        /* <DEDUP_REMOVED lines=9> */
.L_x_10463:
[----:B------:R-:W-:Y:S01]  /*2d010*/  ULDC UR4, c[0x0][0xc3c] ;  /* 0x00030f0000047ab9 */ /* 0x000fe20000000800 */
[----:B------:R-:W-:Y:S01]  /*2d020*/  ULDC.64 UR6, c[0x0][0x208] ;  /* 0x0000820000067ab9 */ /* 0x000fe20000000a00 */
        /* <DEDUP_REMOVED lines=17> */
.L_x_10464:
[----:B------:R-:W-:Y:S01]  /*2d140*/  IMAD.MOV.U32 R12, RZ, RZ, 0x2 ;  /* 0x00000002ff0c7424 */ /* 0x000fe200078e00ff */
[----:B------:R-:W-:-:S05]  /*2d150*/  SEL R5, R14, RZ, P1 ;  /* 0x000000ff0e057207 */ /* 0x000fca0000800000 */
[----:B------:R-:W-:-:S04]  /*2d160*/  IMAD.IADD R4, R2, 0x1, R5 ;  /* 0x0000000102047824 */ /* 0x000fc800078e0205 */
[----:B------:R-:W-:-:S07]  /*2d170*/  IMAD.MOV.U32 R13, RZ, RZ, R4 ;  /* 0x000000ffff0d7224 */ /* 0x000fce00078e0004 */
[----:B------:R-:W-:Y:S05]  /*2d180*/  WARPSYNC.COLLECTIVE R15, `(.L_x_10465) ;  /* 0x000000000f087348 */ /* 0x000fea0003c00000 */
[----:B------:R0:W1:Y:S02]  /*2d190*/  SHFL.UP P6, R14, R13, R12, R11 ;  /* 0x0400000c0d0e7389 */ /* 0x00006400000c000b */
[----:B01----:R-:W-:Y:S01]  /*2d1a0*/  ENDCOLLECTIVE ;  /* 0x000000000000791b */ /* 0x003fe20003800000 */
.L_x_10465:
[----:B------:R-:W-:Y:S01]  /*2d1b0*/  IMAD.MOV.U32 R12, RZ, RZ, 0x4 ;  /* 0x00000004ff0c7424 */ /* 0x000fe200078e00ff */
[----:B------:R-:W-:-:S05]  /*2d1c0*/  SEL R5, R14, RZ, P2 ;  /* 0x000000ff0e057207 */ /* 0x000fca0001000000 */
[----:B------:R-:W-:-:S05]  /*2d1d0*/  IMAD.IADD R5, R4, 0x1, R5 ;  /* 0x0000000104057824 */ /* 0x000fca00078e0205 */
[----:B------:R-:W-:-:S07]  /*2d1e0*/  MOV R13, R5 ;  /* 0x00000005000d7202 */ /* 0x000fce0000000f00 */
[----:B------:R-:W-:Y:S05]  /*2d1f0*/  WARPSYNC.COLLECTIVE R15, `(.L_x_10466) ;  /* 0x000000000f087348 */ /* 0x000fea0003c00000 */
[----:B------:R0:W1:Y:S02]  /*2d200*/  SHFL.UP P6, R14, R13, R12, R11 ;  /* 0x0400000c0d0e7389 */ /* 0x00006400000c000b */
[----:B01----:R-:W-:Y:S01]  /*2d210*/  ENDCOLLECTIVE ;  /* 0x000000000000791b */ /* 0x003fe20003800000 */
.L_x_10466:
[----:B------:R-:W-:Y:S01]  /*2d220*/  IMAD.MOV.U32 R12, RZ, RZ, 0x8 ;  /* 0x00000008ff0c7424 */ /* 0x000fe200078e00ff */
[----:B------:R-:W-:-:S05]  /*2d230*/  SEL R6, R14, RZ, P3 ;  /* 0x000000ff0e067207 */ /* 0x000fca0001800000 */
[----:B------:R-:W-:-:S04]  /*2d240*/  IMAD.IADD R6, R5, 0x1, R6 ;  /* 0x0000000105067824 */ /* 0x000fc800078e0206 */
[----:B------:R-:W-:-:S07]  /*2d250*/  IMAD.MOV.U32 R13, RZ, RZ, R6 ;  /* 0x000000ffff0d7224 */ /* 0x000fce00078e0006 */
[----:B------:R-:W-:Y:S05]  /*2d260*/  WARPSYNC.COLLECTIVE R15, `(.L_x_10467) ;  /* 0x000000000f087348 */ /* 0x000fea0003c00000 */
[----:B------:R0:W1:Y:S02]  /*2d270*/  SHFL.UP P6, R14, R13, R12, R11 ;  /* 0x0400000c0d0e7389 */ /* 0x00006400000c000b */
[----:B01----:R-:W-:Y:S01]  /*2d280*/  ENDCOLLECTIVE ;  /* 0x000000000000791b */ /* 0x003fe20003800000 */
.L_x_10467:
[----:B------:R-:W-:Y:S01]  /*2d290*/  IMAD.MOV.U32 R12, RZ, RZ, 0x10 ;  /* 0x00000010ff0c7424 */ /* 0x000fe200078e00ff */
[----:B------:R-:W-:-:S04]  /*2d2a0*/  SEL R3, R14, RZ, P4 ;  /* 0x000000ff0e037207 */ /* 0x000fc80002000000 */
[----:B------:R-:W-:-:S05]  /*2d2b0*/  IADD3 R4, R6, R3, RZ ;  /* 0x0000000306047210 */ /* 0x000fca0007ffe0ff */
[----:B------:R-:W-:-:S07]  /*2d2c0*/  IMAD.MOV.U32 R13, RZ, RZ, R4 ;  /* 0x000000ffff0d7224 */ /* 0x000fce00078e0004 */
[----:B------:R-:W-:Y:S05]  /*2d2d0*/  WARPSYNC.COLLECTIVE R15, `(.L_x_10468) ;  /* 0x000000000f087348 */ /* 0x000fea0003c00000 */
[----:B------:R0:W1:Y:S02]  /*2d2e0*/  SHFL.UP P6, R14, R13, R12, R11 ;  /* 0x0400000c0d0e7389 */ /* 0x00006400000c000b */
[----:B01----:R-:W-:Y:S01]  /*2d2f0*/  ENDCOLLECTIVE ;  /* 0x000000000000791b */ /* 0x003fe20003800000 */
.L_x_10468:
        /* <DEDUP_REMOVED lines=8> */
.L_x_10469:
[----:B------:R-:W-:Y:S05]  /*2d380*/  BRA `(.L_x_10470) ;  /* 0xffffff8000687947 */ /* 0x000fea000383ffff */
.L_x_10197:
[----:B------:R-:W-:Y:S01]  /*2d390*/  BSSY B0, `(.L_x_10471) ;  /* 0x0000008000007945 */ /* 0x000fe20003800000 */
[----:B-----5:R-:W-:Y:S01]  /*2d3a0*/  IMAD.MOV.U32 R13, RZ, RZ, R2 ;  /* 0x000000ffff0d7224 */ /* 0x020fe200078e0002 */
[----:B------:R-:W-:Y:S01]  /*2d3b0*/  MOV R15, 0xffffffff ;  /* 0xffffffff000f7802 */ /* 0x000fe20000000f00 */
[----:B------:R-:W-:Y:S02]  /*2d3c0*/  IMAD.MOV.U32 R12, RZ, RZ, 0x1 ;  /* 0x00000001ff0c7424 */ /* 0x000fe400078e00ff */
[----:B------:R-:W-:-:S07]  /*2d3d0*/  IMAD.MOV.U32 R11, RZ, RZ, RZ ;  /* 0x000000ffff0b7224 */ /* 0x000fce00078e00ff */
[----:B01----:R-:W-:Y:S05]  /*2d3e0*/  WARPSYNC.COLLECTIVE R15, `(.L_x_10472) ;  /* 0x000000000f087348 */ /* 0x003fea0003c00000 */
[----:B------:R2:W3:Y:S02]  /*2d3f0*/  SHFL.UP P6, R14, R13, R12, R11 ;  /* 0x0400000c0d0e7389 */ /* 0x0004e400000c000b */
[----:B0123--:R-:W-:Y:S01]  /*2d400*/  ENDCOLLECTIVE ;  /* 0x000000000000791b */ /* 0x00ffe20003800000 */
.L_x_10472:
[----:B------:R-:W-:Y:S05]  /*2d410*/  BSYNC B0 ;  /* 0x0000000000007941 */ /* 0x000fea0003800000 */
.L_x_10471:
        /* <DEDUP_REMOVED lines=8> */
.L_x_10473:
[----:B------:R-:W-:Y:S01]  /*2d4a0*/  IMAD.MOV.U32 R12, RZ, RZ, 0x4 ;  /* 0x00000004ff0c7424 */ /* 0x000fe200078e00ff */
[----:B------:R-:W-:-:S04]  /*2d4b0*/  SEL R14, R14, RZ, P2 ;  /* 0x000000ff0e0e7207 */ /* 0x000fc80001000000 */
[----:B------:R-:W-:-:S05]  /*2d4c0*/  IADD3 R3, R13, R14, RZ ;  /* 0x0000000e0d037210 */ /* 0x000fca0007ffe0ff */
[----:B------:R-:W-:-:S07]  /*2d4d0*/  IMAD.MOV.U32 R13, RZ, RZ, R3 ;  /* 0x000000ffff0d7224 */ /* 0x000fce00078e0003 */
[----:B------:R-:W-:Y:S05]  /*2d4e0*/  WARPSYNC.COLLECTIVE R15, `(.L_x_10474) ;  /* 0x000000000f087348 */ /* 0x000fea0003c00000 */
[----:B------:R0:W1:Y:S02]  /*2d4f0*/  SHFL.UP P6, R14, R13, R12, R11 ;  /* 0x0400000c0d0e7389 */ /* 0x00006400000c000b */
[----:B01----:R-:W-:Y:S01]  /*2d500*/  ENDCOLLECTIVE ;  /* 0x000000000000791b */ /* 0x003fe20003800000 */
.L_x_10474:
[----:B------:R-:W-:Y:S02]  /*2d510*/  MOV R12, 0x8 ;  /* 0x00000008000c7802 */ /* 0x000fe40000000f00 */
[----:B------:R-:W-:-:S05]  /*2d520*/  SEL R4, R14, RZ, P3 ;  /* 0x000000ff0e047207 */ /* 0x000fca0001800000 */
[----:B------:R-:W-:-:S04]  /*2d530*/  IMAD.IADD R4, R3, 0x1, R4 ;  /* 0x0000000103047824 */ /* 0x000fc800078e0204 */
[----:B------:R-:W-:-:S07]  /*2d540*/  IMAD.MOV.U32 R13, RZ, RZ, R4 ;  /* 0x000000ffff0d7224 */ /* 0x000fce00078e0004 */
[----:B------:R-:W-:Y:S05]  /*2d550*/  WARPSYNC.COLLECTIVE R15, `(.L_x_10475) ;  /* 0x000000000f087348 */ /* 0x000fea0003c00000 */
[----:B------:R0:W1:Y:S02]  /*2d560*/  SHFL.UP P6, R14, R13, R12, R11 ;  /* 0x0400000c0d0e7389 */ /* 0x00006400000c000b */
[----:B01----:R-:W-:Y:S01]  /*2d570*/  ENDCOLLECTIVE ;  /* 0x000000000000791b */ /* 0x003fe20003800000 */
.L_x_10475:
[----:B------:R-:W-:Y:S01]  /*2d580*/  IMAD.MOV.U32 R12, RZ, RZ, 0x10 ;  /* 0x00000010ff0c7424 */ /* 0x000fe200078e00ff */
[----:B------:R-:W-:-:S05]  /*2d590*/  SEL R5, R14, RZ, P4 ;  /* 0x000000ff0e057207 */ /* 0x000fca0002000000 */
[----:B------:R-:W-:-:S04]  /*2d5a0*/  IMAD.IADD R5, R4, 0x1, R5 ;  /* 0x0000000104057824 */ /* 0x000fc800078e0205 */
[----:B------:R-:W-:-:S07]  /*2d5b0*/  IMAD.MOV.U32 R13, RZ, RZ, R5 ;  /* 0x000000ffff0d7224 */ /* 0x000fce00078e0005 */
[----:B------:R-:W-:Y:S05]  /*2d5c0*/  WARPSYNC.COLLECTIVE R15, `(.L_x_10476) ;  /* 0x000000000f087348 */ /* 0x000fea0003c00000 */
[----:B------:R0:W1:Y:S02]  /*2d5d0*/  SHFL.UP P6, R14, R13, R12, R11 ;  /* 0x0400000c0d0e7389 */ /* 0x00006400000c000b */
[----:B01----:R-:W-:Y:S01]  /*2d5e0*/  ENDCOLLECTIVE ;  /* 0x000000000000791b */ /* 0x003fe20003800000 */
.L_x_10476:
        /* <DEDUP_REMOVED lines=8> */
.L_x_10477:
[----:B------:R-:W-:Y:S05]  /*2d670*/  BRA `(.L_x_10478) ;  /* 0xffffff80004c7947 */ /* 0x000fea000383ffff */
.L_x_10199:
[----:B------:R-:W-:Y:S01]  /*2d680*/  BSSY B0, `(.L_x_10479) ;  /* 0x0000006000007945 */ /* 0x000fe20003800000 */
[----:B------:R-:W-:Y:S01]  /*2d690*/  PLOP3.LUT P6, PT, P6, PT, PT, 0x8, 0x0 ;  /* 0x000000000000781c */ /* 0x000fe200037ce170 */
[----:B------:R-:W-:-:S12]  /*2d6a0*/  IMAD.MOV.U32 R15, RZ, RZ, -0x1 ;  /* 0xffffffffff0f7424 */ /* 0x000fd800078e00ff */
[----:B0----5:R-:W-:Y:S05]  /*2d6b0*/  WARPSYNC.COLLECTIVE R15, `(.L_x_10480) ;  /* 0x000000000f087348 */ /* 0x021fea0003c00000 */
[----:B------:R-:W-:Y:S01]  /*2d6c0*/  VOTE.ANY R14, PT, P6 ;  /* 0x00000000000e7806 */ /* 0x000fe200030e0100 */
[----:B0----5:R-:W-:Y:S06]  /*2d6d0*/  ENDCOLLECTIVE ;  /* 0x000000000000791b */ /* 0x021fec0003800000 */
.L_x_10480:
[----:B------:R-:W-:Y:S05]  /*2d6e0*/  BSYNC B0 ;  /* 0x0000000000007941 */ /* 0x000fea0003800000 */
.L_x_10479:
        /* <DEDUP_REMOVED lines=9> */
.L_x_10481:
[----:B------:R-:W-:Y:S01]  /*2d780*/  IMAD.MOV.U32 R17, RZ, RZ, R14 ;  /* 0x000000ffff117224 */ /* 0x000fe200078e000e */
[----:B------:R-:W-:Y:S06]  /*2d790*/  BRA `(.L_x_10482) ;  /* 0xffffff80003c7947 */ /* 0x000fec000383ffff */
.L_x_10201:
[----:B------:R-:W-:Y:S01]  /*2d7a0*/  BSSY B0, `(.L_x_10483) ;  /* 0x0000007000007945 */ /* 0x000fe20003800000 */
[----:B------:R-:W-:Y:S01]  /*2d7b0*/  MOV R13, R3 ;  /* 0x00000003000d7202 */ /* 0x000fe20000000f00 */
[----:B------:R-:W-:Y:S02]  /*2d7c0*/  IMAD.MOV.U32 R11, RZ, RZ, 0x1f ;  /* 0x0000001fff0b7424 */ /* 0x000fe400078e00ff */
[----:B------:R-:W-:-:S07]  /*2d7d0*/  IMAD.MOV.U32 R15, RZ, RZ, -0x1 ;  /* 0xffffffffff0f7424 */ /* 0x000fce00078e00ff */
[----:B012--5:R-:W-:Y:S05]  /*2d7e0*/  WARPSYNC.COLLECTIVE R15, `(.L_x_10484) ;  /* 0x000000000f087348 */ /* 0x027fea0003c00000 */
[----:B------:R3:W4:Y:S02]  /*2d7f0*/  SHFL.IDX P6, R14, R13, R12, R11 ;  /* 0x0000000c0d0e7389 */ /* 0x00072400000c000b */
[----:B012345:R-:W-:Y:S01]  /*2d800*/  ENDCOLLECTIVE ;  /* 0x000000000000791b */ /* 0x03ffe20003800000 */
.L_x_10484:
[----:B------:R-:W-:Y:S05]  /*2d810*/  BSYNC B0 ;  /* 0x0000000000007941 */ /* 0x000fea0003800000 */
.L_x_10483:
[----:B------:R-:W-:Y:S01]  /*2d820*/  IMAD.MOV.U32 R5, RZ, RZ, R14 ;  /* 0x000000ffff057224 */ /* 0x000fe200078e000e */
[----:B------:R-:W-:Y:S06]  /*2d830*/  BRA `(.L_x_10200) ;  /* 0xffffff8000307947 */ /* 0x000fec000383ffff */
.L_x_10205:
[----:B0-----:R0:W1:Y:S02]  /*2d840*/  SYNCS.PHASECHK.TRANS64.TRYWAIT P0, [R5+URZ+0x22820], R0 ;  /* 0x02282000050075a7 */ /* 0x001064000800017f */
[----:B-1----:R-:W-:Y:S05]  /*2d850*/  @!P0 NANOSLEEP.SYNCS 0x989680 ;  /* 0x009896800000895d */ /* 0x002fea0003900000 */
[----:B------:R-:W1:Y:S02]  /*2d860*/  @!P0 SYNCS.PHASECHK.TRANS64 P0, [R5+URZ+0x22820], R0 ;  /* 0x02282000050085a7 */ /* 0x000e64000800007f */
[----:B-1----:R-:W-:Y:S05]  /*2d870*/  @!P0 BRA `(.L_x_10205) ;  /* 0xfffffffc00f08947 */ /* 0x002fea000383ffff */
[----:B------:R-:W-:Y:S05]  /*2d880*/  BRA `(.L_x_10485) ;  /* 0xffffff8400b47947 */ /* 0x000fea000383ffff */
.L_x_10206:
[----:B------:R-:W1:Y:S01]  /*2d890*/  S2R R2, SR_TID.X ;  /* 0x0000000000027919 */ /* 0x000e620000002100 */
[----:B------:R-:W-:Y:S01]  /*2d8a0*/  BSSY B0, `(.L_x_10486) ;  /* 0x000000a000007945 */ /* 0x000fe20003800000 */
[----:B------:R-:W-:Y:S01]  /*2d8b0*/  MOV R12, RZ ;  /* 0x000000ff000c7202 */ /* 0x000fe20000000f00 */
        /* <DEDUP_REMOVED lines=8> */
.L_x_10487:
[----:B------:R-:W-:Y:S05]  /*2d940*/  BSYNC B0 ;  /* 0x0000000000007941 */ /* 0x000fea0003800000 */
.L_x_10486:
[----:B------:R-:W-:Y:S05]  /*2d950*/  BRA `(.L_x_10488) ;  /* 0xffffff84009c7947 */ /* 0x000fea000383ffff */
.L_x_10207:
[----:B------:R-:W-:Y:S01]  /*2d960*/  BSSY B0, `(.L_x_10489) ;  /* 0x0000006000007945 */ /* 0x000fe20003800000 */
[----:B------:R-:W-:-:S07]  /*2d970*/  IMAD.MOV.U32 R15, RZ, RZ, -0x1 ;  /* 0xffffffffff0f7424 */ /* 0x000fce00078e00ff */
[----:B0----5:R-:W-:Y:S05]  /*2d980*/  WARPSYNC.COLLECTIVE R15, `(.L_x_10490) ;  /* 0x000000000f0c7348 */ /* 0x021fea0003c00000 */
[----:B------:R-:W-:Y:S02]  /*2d990*/  ELECT P6, UR62, PT ;  /* 0x00000000003e782f */ /* 0x000fe400038c0000 */
[----:B------:R-:W-:Y:S01]  /*2d9a0*/  MOV R14, UR62 ;  /* 0x0000003e000e7c02 */ /* 0x000fe20008000f00 */
[----:B0----5:R-:W-:Y:S10]  /*2d9b0*/  ENDCOLLECTIVE ;  /* 0x000000000000791b */ /* 0x021ff40003800000 */
.L_x_10490:
[----:B------:R-:W-:Y:S05]  /*2d9c0*/  BSYNC B0 ;  /* 0x0000000000007941 */ /* 0x000fea0003800000 */
.L_x_10489:
[----:B------:R-:W-:Y:S05]  /*2d9d0*/  BRA `(.L_x_10491) ;  /* 0xffffff8400907947 */ /* 0x000fea000383ffff */
.L_x_10209:
[----:B0-----:R0:W1:Y:S02]  /*2d9e0*/  SYNCS.PHASECHK.TRANS64.TRYWAIT P1, [R3+URZ+0x22840], R2 ;  /* 0x02284002030075a7 */ /* 0x001064000802017f */
[----:B-1----:R-:W-:Y:S05]  /*2d9f0*/  @!P1 NANOSLEEP.SYNCS 0x989680 ;  /* 0x009896800000995d */ /* 0x002fea0003900000 */
[----:B------:R-:W1:Y:S02]  /*2da00*/  @!P1 SYNCS.PHASECHK.TRANS64 P1, [R3+URZ+0x22840], R2 ;  /* 0x02284002030095a7 */ /* 0x000e64000802007f */
[----:B-1----:R-:W-:Y:S05]  /*2da10*/  @!P1 BRA `(.L_x_10209) ;  /* 0xfffffffc00f09947 */ /* 0x002fea000383ffff */
[----:B------:R-:W-:Y:S05]  /*2da20*/  BRA `(.L_x_10492) ;  /* 0xffffff8400bc7947 */ /* 0x000fea000383ffff */
.L_x_10211:
[----:B-1----:R1:W2:Y:S02]  /*2da30*/  SYNCS.PHASECHK.TRANS64.TRYWAIT P1, [R5+URZ+0x22840], R0 ;  /* 0x02284000050075a7 */ /* 0x0022a4000802017f */
[----:B--2---:R-:W-:Y:S05]  /*2da40*/  @!P1 NANOSLEEP.SYNCS 0x989680 ;  /* 0x009896800000995d */ /* 0x004fea0003900000 */
[----:B------:R-:W2:Y:S02]  /*2da50*/  @!P1 SYNCS.PHASECHK.TRANS64 P1, [R5+URZ+0x22840], R0 ;  /* 0x02284000050095a7 */ /* 0x000ea4000802007f */
[----:B--2---:R-:W-:Y:S05]  /*2da60*/  @!P1 BRA `(.L_x_10211) ;  /* 0xfffffffc00f09947 */ /* 0x004fea000383ffff */
[----:B------:R-:W-:Y:S05]  /*2da70*/  BRA `(.L_x_10493) ;  /* 0xffffff8400cc7947 */ /* 0x000fea000383ffff */
.L_x_10213:
[----:B--2---:R2:W3:Y:S02]  /*2da80*/  SYNCS.PHASECHK.TRANS64.TRYWAIT P1, [R3+URZ+0x22860], R2 ;  /* 0x02286002030075a7 */ /* 0x0044e4000802017f */
[----:B---3--:R-:W-:Y:S05]  /*2da90*/  @!P1 NANOSLEEP.SYNCS 0x989680 ;  /* 0x009896800000995d */ /* 0x008fea0003900000 */
[----:B------:R-:W3:Y:S02]  /*2daa0*/  @!P1 SYNCS.PHASECHK.TRANS64 P1, [R3+URZ+0x22860], R2 ;  /* 0x02286002030095a7 */ /* 0x000ee4000802007f */
[----:B---3--:R-:W-:Y:S05]  /*2dab0*/  @!P1 BRA `(.L_x_10213) ;  /* 0xfffffffc00f09947 */ /* 0x008fea000383ffff */
[----:B------:R-:W-:Y:S05]  /*2dac0*/  BRA `(.L_x_10494) ;  /* 0xffffff8400c87947 */ /* 0x000fea000383ffff */
.L_x_10215:
[----:B---3--:R3:W4:Y:S02]  /*2dad0*/  SYNCS.PHASECHK.TRANS64.TRYWAIT P1, [R5+URZ+0x22860], R0 ;  /* 0x02286000050075a7 */ /* 0x008724000802017f */
[----:B----4-:R-:W-:Y:S05]  /*2dae0*/  @!P1 NANOSLEEP.SYNCS 0x989680 ;  /* 0x009896800000995d */ /* 0x010fea0003900000 */
[----:B------:R-:W4:Y:S02]  /*2daf0*/  @!P1 SYNCS.PHASECHK.TRANS64 P1, [R5+URZ+0x22860], R0 ;  /* 0x02286000050095a7 */ /* 0x000f24000802007f */
[----:B----4-:R-:W-:Y:S05]  /*2db00*/  @!P1 BRA `(.L_x_10215) ;  /* 0xfffffffc00f09947 */ /* 0x010fea000383ffff */
[----:B------:R-:W-:Y:S05]  /*2db10*/  BRA `(.L_x_10495) ;  /* 0xffffff8400c47947 */ /* 0x000fea000383ffff */
.L_x_10217:
[----:B----4-:R4:W0:Y:S02]  /*2db20*/  SYNCS.PHASECHK.TRANS64.TRYWAIT P1, [R3+URZ+0x22880], R2 ;  /* 0x02288002030075a7 */ /* 0x010824000802017f */
[----:B0-----:R-:W-:Y:S05]  /*2db30*/  @!P1 NANOSLEEP.SYNCS 0x989680 ;  /* 0x009896800000995d */ /* 0x001fea0003900000 */
[----:B------:R-:W0:Y:S02]  /*2db40*/  @!P1 SYNCS.PHASECHK.TRANS64 P1, [R3+URZ+0x22880], R2 ;  /* 0x02288002030095a7 */ /* 0x000e24000802007f */
[----:B0-----:R-:W-:Y:S05]  /*2db50*/  @!P1 BRA `(.L_x_10217) ;  /* 0xfffffffc00f09947 */ /* 0x001fea000383ffff */
[----:B------:R-:W-:Y:S05]  /*2db60*/  BRA `(.L_x_10496) ;  /* 0xffffff8400c07947 */ /* 0x000fea000383ffff */
.L_x_10497:
        /* <DEDUP_REMOVED lines=9> */
.L_x_15851:


//--------------------- .text._ZN7cutlass13device_kernelIN5flash11enable_sm90INS1_16FlashAttnFwdSm90INS1_25CollectiveMainloopFwdSm90ILi2EN4cute5tupleIJNS5_1CILi1EEES8_S8_EEENS6_IJNS7_ILi192EEENS7_ILi128EEENS7_ILi96EEEEEELi96ENS_12float_e4m3_tEfNS_4arch4Sm90ELb0ELb0ELb1ELb0ELb1ELb0ELb0ELb1ELb1ELb1ELb0ELb0EEENS1_21CollectiveEpilogueFwdINS6_IJSA_SC_SB_EEES9_NS_10bfloat16_tESG_Li384ELb0ELb1ELb0ELb1EEENS1_29StaticPersistentTileSchedulerILb0EEEEEEEEEvNT_6ParamsE --------------------------
	.section	.text._ZN7cutlass13device_kernelIN5flash11enable_sm90INS1_16FlashAttnFwdSm90INS1_25CollectiveMainloopFwdSm90ILi2EN4cute5tupleIJNS5_1CILi1EEES8_S8_EEENS6_IJNS7_ILi192EEENS7_ILi128EEENS7_ILi96EEEEEELi96ENS_12float_e4m3_tEfNS_4arch4Sm90ELb0ELb0ELb1ELb0ELb1ELb0ELb0ELb1ELb1ELb1ELb0ELb0EEENS1_21CollectiveEpilogueFwdINS6_IJSA_SC_SB_EEES9_NS_10bfloat16_tESG_Li384ELb0ELb1ELb0ELb1EEENS1_29StaticPersistentTileSchedulerILb0EEEEEEEEEvNT_6ParamsE,"ax",@progbits
	.align	128
.text._ZN7cutlass13device_kernelIN5flash11enable_sm90INS1_16FlashAttnFwdSm90INS1_25CollectiveMainloopFwdSm90ILi2EN4cute5tupleIJNS5_1CILi1EEES8_S8_EEENS6_IJNS7_ILi192EEENS7_ILi128EEENS7_ILi96EEEEEELi96ENS_12float_e4m3_tEfNS_4arch4Sm90ELb0ELb0ELb1ELb0ELb1ELb0ELb0ELb1ELb1ELb1ELb0ELb0EEENS1_21CollectiveEpilogueFwdINS6_IJSA_SC_SB_EEES9_NS_10bfloat16_tESG_Li384ELb0ELb1ELb0ELb1EEENS1_29StaticPersistentTileSchedulerILb0EEEEEEEEEvNT_6ParamsE:
        .type           _ZN7cutlass13device_kernelIN5flash11enable_sm90INS1_16FlashAttnFwdSm90INS1_25CollectiveMainloopFwdSm90ILi2EN4cute5tupleIJNS5_1CILi1EEES8_S8_EEENS6_IJNS7_ILi192EEENS7_ILi128EEENS7_ILi96EEEEEELi96ENS_12float_e4m3_tEfNS_4arch4Sm90ELb0ELb0ELb1ELb0ELb1ELb0ELb0ELb1ELb1ELb1ELb0ELb0EEENS1_21CollectiveEpilogueFwdINS6_IJSA_SC_SB_EEES9_NS_10bfloat16_tESG_Li384ELb0ELb1ELb0ELb1EEENS1_29StaticPersistentTileSchedulerILb0EEEEEEEEEvNT_6ParamsE,@function
        .size           _ZN7cutlass13device_kernelIN5flash11enable_sm90INS1_16FlashAttnFwdSm90INS1_25CollectiveMainloopFwdSm90ILi2EN4cute5tupleIJNS5_1CILi1EEES8_S8_EEENS6_IJNS7_ILi192EEENS7_ILi128EEENS7_ILi96EEEEEELi96ENS_12float_e4m3_tEfNS_4arch4Sm90ELb0ELb0ELb1ELb0ELb1ELb0ELb0ELb1ELb1ELb1ELb0ELb0EEENS1_21CollectiveEpilogueFwdINS6_IJSA_SC_SB_EEES9_NS_10bfloat16_tESG_Li384ELb0ELb1ELb0ELb1EEENS1_29StaticPersistentTileSchedulerILb0EEEEEEEEEvNT_6ParamsE,(.L_x_15852 - _ZN7cutlass13device_kernelIN5flash11enable_sm90INS1_16FlashAttnFwdSm90INS1_25CollectiveMainloopFwdSm90ILi2EN4cute5tupleIJNS5_1CILi1EEES8_S8_EEENS6_IJNS7_ILi192EEENS7_ILi128EEENS7_ILi96EEEEEELi96ENS_12float_e4m3_tEfNS_4arch4Sm90ELb0ELb0ELb1ELb0ELb1ELb0ELb0ELb1ELb1ELb1ELb0ELb0EEENS1_21CollectiveEpilogueFwdINS6_IJSA_SC_SB_EEES9_NS_10bfloat16_tESG_Li384ELb0ELb1ELb0ELb1EEENS1_29StaticPersistentTileSchedulerILb0EEEEEEEEEvNT_6ParamsE)
        .other          _ZN7cutlass13device_kernelIN5flash11enable_sm90INS1_16FlashAttnFwdSm90INS1_25CollectiveMainloopFwdSm90ILi2EN4cute5tupleIJNS5_1CILi1EEES8_S8_EEENS6_IJNS7_ILi192EEENS7_ILi128EEENS7_ILi96EEEEEELi96ENS_12float_e4m3_tEfNS_4arch4Sm90ELb0ELb0ELb1ELb0ELb1ELb0ELb0ELb1ELb1ELb1ELb0ELb0EEENS1_21CollectiveEpilogueFwdINS6_IJSA_SC_SB_EEES9_NS_10bfloat16_tESG_Li384ELb0ELb1ELb0ELb1EEENS1_29StaticPersistentTileSchedulerILb0EEEEEEEEEvNT_6ParamsE,@"STO_CUDA_ENTRY STV_DEFAULT"
_ZN7cutlass13device_kernelIN5flash11enable_sm90INS1_16FlashAttnFwdSm90INS1_25CollectiveMainloopFwdSm90ILi2EN4cute5tupleIJNS5_1CILi1EEES8_S8_EEENS6_IJNS7_ILi192EEENS7_ILi128EEENS7_ILi96EEEEEELi96ENS_12float_e4m3_tEfNS_4arch4Sm90ELb0ELb0ELb1ELb0ELb1ELb0ELb0ELb1ELb1ELb1ELb0ELb0EEENS1_21CollectiveEpilogueFwdINS6_IJSA_SC_SB_EEES9_NS_10bfloat16_tESG_Li384ELb0ELb1ELb0ELb1EEENS1_29StaticPersistentTileSchedulerILb0EEEEEEEEEvNT_6ParamsE:
[----:B------:R-:W0:Y:S02]  /*0000*/  LDC R1, c[0x0][0x28] ;  /* 0x00000a00ff017b82 */ /* 0x000e240000000800 */
[----:B0-----:R-:W-:Y:S01]  /*0010*/  VIADD R1, R1, 0xffffffe8 ;  /* 0xffffffe801017836 */ /* 0x001fe20000000000 */
[----:B------:R-:W0:Y:S01]  /*0020*/  S2R R3, SR_TID.X ;  /* 0x0000000000037919 */ /* 0x000e220000002100 */
[----:B------:R-:W-:Y:S01]  /*0030*/  ELECT P0, URZ, PT ;  /* 0x00000000003f782f */ /* 0x000fe20003800000 */
[----:B------:R-:W-:Y:S01]  /*0040*/  UMOV UR4, 0x80 ;  /* 0x0000008000047882 */ /* 0x000fe20000000000 */
[----:B------:R-:W-:Y:S01]  /*0050*/  UMOV UR7, 0x180 ;  /* 0x0000018000077882 */ /* 0x000fe20000000000 */
[----:B0-----:R-:W-:-:S05]  /*0060*/  SHF.R.U32.HI R0, RZ, 0x5, R3 ;  /* 0x00000005ff007819 */ /* 0x001fca0000011603 */
[----:B------:R-:W0:Y:S02]  /*0070*/  SHFL.IDX PT, R2, R0, RZ, 0x1f ;  /* 0x00001fff00027589 */ /* 0x000e2400000e0000 */
[C---:B0-----:R-:W-:Y:S02]  /*0080*/  ISETP.NE.OR P0, PT, R2.reuse, RZ, !P0 ;  /* 0x000000ff0200720c */ /* 0x041fe40004705670 */
[----:B------:R-:W-:Y:S02]  /*0090*/  ISETP.NE.AND P1, PT, R2, RZ, PT ;  /* 0x000000ff0200720c */ /* 0x000fe40003f25270 */
[----:B------:R-:W-:-:S06]  /*00a0*/  SHF.R.U32.HI R2, RZ, 0x7, R3 ;  /* 0x00000007ff027819 */ /* 0x000fcc0000011603 */
[----:B------:R-:W0:Y:S03]  /*00b0*/  SHFL.IDX PT, R2, R2, RZ, 0x1f ;  /* 0x00001fff02027589 */ /* 0x000e2600000e0000 */
[----:B------:R-:W-:Y:S01]  /*00c0*/  VOTEU.ALL UP0, P0 ;  /* 0x00000000003f7886 */ /* 0x000fe20000000000 */
[----:B------:R-:W-:-:S04]  /*00d0*/  VOTEU.ALL UP1, P0 ;  /* 0x00000000003f7886 */ /* 0x000fc80000020000 */
[----:B------:R-:W1:Y:S01]  /*00e0*/  @!UP0 S2UR UR8, SR_CgaCtaId ;  /* 0x00000000000889c3 */ /* 0x000e620000008800 */
[----:B------:R-:W-:Y:S01]  /*00f0*/  @!UP0 UMOV UR6, 0x400 ;  /* 0x0000040000068882 */ /* 0x000fe20000000000 */
[----:B------:R-:W-:-:S04]  /*0100*/  @!UP0 UIADD3 UR4, -UR4, 0x100000, URZ ;  /* 0x0010000004048890 */ /* 0x000fc8000fffe13f */
[----:B------:R-:W-:Y:S02]  /*0110*/  @!UP0 USHF.L.U32 UR5, UR4, 0xb, URZ ;  /* 0x0000000b04058899 */ /* 0x000fe4000800063f */
[----:B------:R-:W-:Y:S02]  /*0120*/  @!UP0 USHF.L.U32 UR4, UR4, 0x1, URZ ;  /* 0x0000000104048899 */ /* 0x000fe4000800063f */
[----:B-1----:R-:W-:Y:S02]  /*0130*/  @!UP0 ULEA UR8, UR8, UR6, 0x18 ;  /* 0x0000000608088291 */ /* 0x002fe4000f8ec03f */
        /* <DEDUP_REMOVED lines=25> */
.L_x_10498:
        /* <DEDUP_REMOVED lines=22> */
.L_x_10499:
        /* <DEDUP_REMOVED lines=18> */
.L_x_10500:
        /* <DEDUP_REMOVED lines=22> */
.L_x_10501:
        /* <DEDUP_REMOVED lines=24> */
.L_x_10502:
        /* <DEDUP_REMOVED lines=8> */
.L_x_10504:
[----:B------:R-:W-:-:S08]  /*08b0*/  NOP ;  /* 0x0000000000007918 */ /* 0x000fd00000000000 */
[----:B------:R-:W0:Y:S02]  /*08c0*/  USETMAXREG.TRY_ALLOC.CTAPOOL UP0, 0xa0 ;  /* 0x000000a0000079c8 */ /* 0x000e240008000600 */
[----:B0-----:R-:W-:-:S13]  /*08d0*/  PLOP3.LUT P0, PT, PT, PT, UP0, 0x80, 0x0 ;  /* 0x000000000000781c */ /* 0x001fda0003f0f008 */
[----:B------:R-:W-:Y:S05]  /*08e0*/  @!P0 BRA `(.L_x_10504) ;  /* 0xfffffffc00f08947 */ /* 0x000fea000383ffff */
[----:B------:R-:W0:Y:S08]  /*08f0*/  S2UR UR42, SR_CTAID.X ;  /* 0x00000000002a79c3 */ /* 0x000e300000002500 */
[----:B------:R-:W-:Y:S08]  /*0900*/  BAR.ARV 0x8, 0x200 ;  /* 0x0208000000007b1d */ /* 0x000ff00000002000 */
[----:B------:R-:W0:Y:S02]  /*0910*/  LDC R0, c[0x0][0xc34] ;  /* 0x00030d00ff007b82 */ /* 0x000e240000000800 */
[----:B0-----:R-:W-:-:S13]  /*0920*/  ISETP.LE.AND P0, PT, R0, UR42, PT ;  /* 0x0000002a00007c0c */ /* 0x001fda000bf03270 */
        /* <DEDUP_REMOVED lines=11> */
[----:B------:R-:W-:Y:S02]  /*09e0*/  LEA.HI R4, R3, R18, RZ, 0x5 ;  /* 0x0000001203047211 */ /* 0x000fe400078f28ff */
[----:B------:R-:W-:Y:S01]  /*09f0*/  SHF.R.S32.HI R9, RZ, 0x4, R0 ;  /* 0x00000004ff097819 */ /* 0x000fe20000011400 */
[----:B------:R-:W-:Y:S01]  /*0a00*/  IMAD.IADD R22, R18, 0x1, -R5 ;  /* 0x0000000112167824 */ /* 0x000fe200078e0a05 */
[----:B------:R-:W-:Y:S01]  /*0a10*/  LOP3.LUT R7, R0, 0x7fffff0, RZ, 0xc0, !PT ;  /* 0x07fffff000077812 */ /* 0x000fe200078ec0ff */
[----:B------:R-:W-:Y:S01]  /*0a20*/  IMAD.SHL.U32 R4, R4, 0x10, RZ ;  /* 0x0000001004047824 */ /* 0x000fe200078e00ff */
[----:B------:R-:W-:-:S02]  /*0a30*/  SHF.R.S32.HI R23, RZ, 0x7, R23 ;  /* 0x00000007ff177819 */ /* 0x000fc40000011417 */
[----:B------:R-:W-:Y:S01]  /*0a40*/  SHF.R.S32.HI R5, RZ, 0x1f, R22 ;  /* 0x0000001fff057819 */ /* 0x000fe20000011416 */
[----:B------:R-:W-:Y:S01]  /*0a50*/  IMAD.IADD R7, R18, 0x1, -R7 ;  /* 0x0000000112077824 */ /* 0x000fe200078e0a07 */
[----:B------:R-:W-:Y:S02]  /*0a60*/  LEA.HI R0, R0, R9, RZ, 0x1 ;  /* 0x0000000900007211 */ /* 0x000fe400078f08ff */
[----:B------:R-:W-:Y:S02]  /*0a70*/  LEA.HI R2, R5, R22, RZ, 0x2 ;  /* 0x0000001605027211 */ /* 0x000fe400078f10ff */
[----:B------:R-:W-:Y:S02]  /*0a80*/  LOP3.LUT R6, R4, 0xfffffe00, RZ, 0xc0, !PT ;  /* 0xfffffe0004067812 */ /* 0x000fe400078ec0ff */
[--C-:B------:R-:W-:Y:S02]  /*0a90*/  SHF.R.S32.HI R8, RZ, 0x2, R2.reuse ;  /* 0x00000002ff087819 */ /* 0x100fe40000011402 */
[----:B------:R-:W-:Y:S01]  /*0aa0*/  SHF.R.S32.HI R11, RZ, 0x1f, R2 ;  /* 0x0000001fff0b7819 */ /* 0x000fe20000011402 */
[----:B------:R-:W-:Y:S01]  /*0ab0*/  IMAD R7, R7, 0x20, R6 ;  /* 0x0000002007077824 */ /* 0x000fe200078e0206 */
[----:B------:R-:W-:Y:S01]  /*0ac0*/  LOP3.LUT R4, R0, 0x1ffffffe, RZ, 0xc0, !PT ;  /* 0x1ffffffe00047812 */ /* 0x000fe200078ec0ff */
[----:B------:R-:W-:Y:S01]  /*0ad0*/  IMAD.HI R0, R23, 0x55555556, RZ ;  /* 0x5555555617007827 */ /* 0x000fe200078e02ff */
[----:B------:R-:W-:-:S02]  /*0ae0*/  LEA.HI R11, R11, R8, RZ, 0x3 ;  /* 0x000000080b0b7211 */ /* 0x000fc400078f18ff */
[----:B------:R-:W-:Y:S01]  /*0af0*/  LEA.HI R19, R3, R18, RZ, 0x2 ;  /* 0x0000001203137211 */ /* 0x000fe200078f10ff */
[----:B------:R-:W-:Y:S01]  /*0b00*/  IMAD.IADD R4, R9, 0x1, -R4 ;  /* 0x0000000109047824 */ /* 0x000fe200078e0a04 */
[----:B------:R-:W-:Y:S02]  /*0b10*/  LOP3.LUT R11, R11, 0xfffffff8, RZ, 0xc0, !PT ;  /* 0xfffffff80b0b7812 */ /* 0x000fe400078ec0ff */
[----:B------:R-:W-:Y:S01]  /*0b20*/  LEA.HI R5, R5, R22, RZ, 0x5 ;  /* 0x0000001605057211 */ /* 0x000fe200078f28ff */
[----:B------:R-:W-:Y:S01]  /*0b30*/  IMAD R154, R4, 0x8, R7 ;  /* 0x00000008049a7824 */ /* 0x000fe200078e0207 */
[----:B------:R-:W-:Y:S01]  /*0b40*/  LEA.HI R0, R0, R0, RZ, 0x1 ;  /* 0x0000000000007211 */ /* 0x000fe200078f08ff */
[----:B------:R-:W-:Y:S01]  /*0b50*/  IMAD.IADD R8, R8, 0x1, -R11 ;  /* 0x0000000108087824 */ /* 0x000fe200078e0a0b */
[----:B------:R-:W-:Y:S02]  /*0b60*/  SHF.R.S32.HI R5, RZ, 0x5, R5 ;  /* 0x00000005ff057819 */ /* 0x000fe40000011405 */
[----:B------:R-:W-:Y:S01]  /*0b70*/  LOP3.LUT R9, R19, 0xfffffffc, RZ, 0xc0, !PT ;  /* 0xfffffffc13097812 */ /* 0x000fe200078ec0ff */
[----:B------:R-:W-:Y:S01]  /*0b80*/  IMAD R0, R0, -0x3, R23 ;  /* 0xfffffffd00007824 */ /* 0x000fe200078e0217 */
[----:B------:R-:W-:Y:S01]  /*0b90*/  LOP3.LUT R3, R2, 0x7ffffffc, RZ, 0xc0, !PT ;  /* 0x7ffffffc02037812 */ /* 0x000fe200078ec0ff */
[----:B------:R-:W-:Y:S01]  /*0ba0*/  IMAD R5, R5, 0x10, R8 ;  /* 0x0000001005057824 */ /* 0x000fe200078e0208 */
[----:B------:R-:W-:Y:S01]  /*0bb0*/  MOV R2, 0xfffffffe ;  /* 0xfffffffe00027802 */ /* 0x000fe20000000f00 */
[----:B------:R-:W-:Y:S01]  /*0bc0*/  IMAD.IADD R18, R18, 0x1, -R9 ;  /* 0x0000000112127824 */ /* 0x000fe200078e0a09 */
[----:B------:R-:W-:Y:S01]  /*0bd0*/  SHF.R.S32.HI R19, RZ, 0x2, R19 ;  /* 0x00000002ff137819 */ /* 0x000fe20000011413 */
[----:B------:R-:W-:-:S02]  /*0be0*/  IMAD.IADD R3, R22, 0x1, -R3 ;  /* 0x0000000116037824 */ /* 0x000fc400078e0a03 */
[----:B------:R-:W-:Y:S01]  /*0bf0*/  IMAD R152, R0, 0x40, R5 ;  /* 0x0000004000987824 */ /* 0x000fe200078e0205 */
[C---:B------:R-:W-:Y:S01]  /*0c00*/  LEA.HI R0, R18.reuse, R18, RZ, 0x1 ;  /* 0x0000001212007211 */ /* 0x040fe200078f08ff */
[----:B------:R-:W-:Y:S02]  /*0c10*/  IMAD R155, R3, R2, 0x80 ;  /* 0x00000080039b7424 */ /* 0x000fe400078e0202 */
[----:B------:R-:W-:Y:S01]  /*0c20*/  IMAD.SHL.U32 R2, R18, 0x8, RZ ;  /* 0x0000000812027824 */ /* 0x000fe200078e00ff */
[----:B------:R-:W-:-:S03]  /*0c30*/  LOP3.LUT R3, R0, 0x1ffffffe, RZ, 0xc0, !PT ;  /* 0x1ffffffe00037812 */ /* 0x000fc600078ec0ff */
[----:B------:R-:W-:Y:S01]  /*0c40*/  VIADD R17, R2, 0x20 ;  /* 0x0000002002117836 */ /* 0x000fe20000000000 */
[----:B------:R-:W-:Y:S01]  /*0c50*/  IADD3 R3, R18, -R3, RZ ;  /* 0x8000000312037210 */ /* 0x000fe20007ffe0ff */
[----:B------:R-:W-:-:S03]  /*0c60*/  VIADD R16, R2, 0x40 ;  /* 0x0000004002107836 */ /* 0x000fc60000000000 */
[----:B------:R-:W-:Y:S01]  /*0c70*/  SHF.R.S32.HI R157, RZ, 0x1f, R17 ;  /* 0x0000001fff9d7819 */ /* 0x000fe20000011411 */
[----:B------:R-:W-:Y:S01]  /*0c80*/  IMAD R153, R3, 0x8, R152 ;  /* 0x0000000803997824 */ /* 0x000fe200078e0298 */
[----:B------:R-:W-:-:S07]  /*0c90*/  SHF.R.S32.HI R156, RZ, 0x1f, R16 ;  /* 0x0000001fff9c7819 */ /* 0x000fce0000011410 */
.L_x_10533:
[----:B0-----:R-:W0:Y:S01]  /*0ca0*/  SHFL.IDX PT, R0, R23, RZ, 0x1f ;  /* 0x00001fff17007589 */ /* 0x001e2200000e0000 */
[----:B-1----:R-:W1:Y:S01]  /*0cb0*/  S2UR UR47, SR_CgaCtaId ;  /* 0x00000000002f79c3 */ /* 0x002e620000008800 */
[----:B------:R-:W-:Y:S01]  /*0cc0*/  ULDC UR4, c[0x0][0xc38] ;  /* 0x00030e0000047ab9 */ /* 0x000fe20000000800 */
[----:B------:R-:W-:Y:S01]  /*0cd0*/  ULDC.64 UR6, c[0x0][0x418] ;  /* 0x0001060000067ab9 */ /* 0x000fe20000000a00 */
[----:B------:R-:W-:Y:S02]  /*0ce0*/  UISETP.NE.AND UP1, UPT, UR4, 0x1, UPT ;  /* 0x000000010400788c */ /* 0x000fe4000bf25270 */
[----:B------:R-:W-:Y:S01]  /*0cf0*/  UISETP.NE.U32.AND UP0, UPT, UR6, URZ, UPT ;  /* 0x0000003f0600728c */ /* 0x000fe2000bf05070 */
[----:B------:R-:W-:Y:S01]  /*0d00*/  ULDC UR4, c[0x0][0xc44] ;  /* 0x0003110000047ab9 */ /* 0x000fe20000000800 */
[----:B------:R-:W-:Y:S01]  /*0d10*/  UMOV UR43, UR42 ;  /* 0x0000002a002b7c82 */ /* 0x000fe20008000000 */
[----:B------:R-:W-:Y:S01]  /*0d20*/  UISETP.NE.AND UP2, UPT, UR4, 0x1, UPT ;  /* 0x000000010400788c */ /* 0x000fe2000bf45270 */
[----:B------:R-:W-:Y:S01]  /*0d30*/  UMOV UR50, 0x400 ;  /* 0x0000040000327882 */ /* 0x000fe20000000000 */
[----:B------:R-:W-:-:S04]  /*0d40*/  UISETP.NE.AND.EX UP0, UPT, UR7, URZ, UPT, UP0 ;  /* 0x0000003f0700728c */ /* 0x000fc8000bf05300 */
[----:B------:R-:W-:Y:S01]  /*0d50*/  @UP1 ULDC UR4, c[0x0][0xc3c] ;  /* 0x00030f0000041ab9 */ /* 0x000fe20000000800 */
[----:B------:R-:W-:Y:S01]  /*0d60*/  @UP1 ULDC UR6, c[0x0][0xc40] ;  /* 0x0003100000061ab9 */ /* 0x000fe20000000800 */
[----:B------:R-:W-:Y:S01]  /*0d70*/  UIMAD.WIDE.U32 UR4, UR42, UR4, URZ ;  /* 0x000000042a0472a5 */ /* 0x000fe2000f8e003f */
[----:B------:R-:W-:-:S03]  /*0d80*/  ULDC UR46, c[0x0][0x424] ;  /* 0x00010900002e7ab9 */ /* 0x000fc60000000800 */
[----:B------:R-:W-:Y:S01]  /*0d90*/  @UP1 USHF.R.U32.HI UR43, URZ, UR6, UR5 ;  /* 0x000000063f2b1299 */ /* 0x000fe20008011605 */
[----:B------:R-:W-:Y:S01]  /*0da0*/  @UP2 ULDC.64 UR10, c[0x0][0xc48] ;  /* 0x00031200000a2ab9 */ /* 0x000fe20000000a00 */
[----:B0-----:R-:W-:Y:S01]  /*0db0*/  R2UR UR8, R0 ;  /* 0x00000000000872ca */ /* 0x001fe200000e0000 */
[----:B-1----:R-:W-:Y:S02]  /*0dc0*/  ULEA UR50, UR47, UR50, 0x18 ;  /* 0x000000322f327291 */ /* 0x002fe4000f8ec03f */
[----:B------:R-:W-:Y:S02]  /*0dd0*/  UIMAD.WIDE.U32 UR4, UR43, UR10, URZ ;  /* 0x0000000a2b0472a5 */ /* 0x000fe4000f8e003f */
[----:B------:R-:W-:Y:S02]  /*0de0*/  UIADD3 UR9, UR50, 0xf000, URZ ;  /* 0x0000f00032097890 */ /* 0x000fe4000fffe03f */
[----:B------:R-:W-:Y:S02]  /*0df0*/  USEL UR46, UR46, 0x1, UP0 ;  /* 0x000000012e2e7887 */ /* 0x000fe40008000000 */
[----:B------:R-:W-:Y:S01]  /*0e00*/  ULOP3.LUT UP0, URZ, UR9, 0x3ff, URZ, 0xc0, !UPT ;  /* 0x000003ff093f7892 */ /* 0x000fe2000f80c03f */
[----:B------:R-:W-:Y:S01]  /*0e10*/  ULDC UR4, c[0x0][0x2f0] ;  /* 0x0000bc0000047ab9 */ /* 0x000fe20000000800 */
[----:B------:R-:W-:-:S02]  /*0e20*/  UMOV UR44, UR43 ;  /* 0x0000002b002c7c82 */ /* 0x000fc40008000000 */
[----:B------:R-:W-:Y:S02]  /*0e30*/  UIMAD.WIDE UR6, UR8, 0x55555556, URZ ;  /* 0x55555556080678a5 */ /* 0x000fe4000f8e023f */
[----:B------:R-:W-:Y:S01]  /*0e40*/  UIMAD UR46, UR46, UR4, URZ ;  /* 0x000000042e2e72a4 */ /* 0x000fe2000f8e023f */
[----:B------:R-:W-:Y:S01]  /*0e50*/  PLOP3.LUT P0, PT, PT, PT, UP0, 0x80, 0x0 ;  /* 0x000000000000781c */ /* 0x000fe20003f0f008 */
[----:B------:R-:W-:Y:S02]  /*0e60*/  ULEA.HI UR7, UR7, UR7, URZ, 0x1 ;  /* 0x0000000707077291 */ /* 0x000fe4000f8f083f */
[----:B------:R-:W-:Y:S02]  /*0e70*/  UIADD3 UR4, UR46, 0x7f, URZ ;  /* 0x0000007f2e047890 */ /* 0x000fe4000fffe03f */
[----:B------:R-:W-:Y:S02]  /*0e80*/  UIMAD UR7, UR7, -0x3, UR8 ;  /* 0xfffffffd070778a4 */ /* 0x000fe4000f8e0208 */
[----:B------:R-:W-:-:S02]  /*0e90*/  @UP2 USHF.R.U32.HI UR44, URZ, UR11, UR5 ;  /* 0x0000000b3f2c2299 */ /* 0x000fc40008011605 */
[----:B------:R-:W-:Y:S02]  /*0ea0*/  USHF.R.S32.HI UR5, URZ, 0x1f, UR4 ;  /* 0x0000001f3f057899 */ /* 0x000fe40008011404 */
[----:B------:R-:W-:Y:S02]  /*0eb0*/  ULEA UR7, UR7, UR9, 0xb ;  /* 0x0000000907077291 */ /* 0x000fe4000f8e583f */
[----:B------:R-:W-:Y:S02]  /*0ec0*/  ULEA.HI UR5, UR5, UR4, URZ, 0x7 ;  /* 0x0000000405057291 */ /* 0x000fe4000f8f383f */
[----:B------:R-:W-:Y:S02]  /*0ed0*/  USHF.R.U32.HI UR7, URZ, 0x4, UR7 ;  /* 0x000000043f077899 */ /* 0x000fe40008011607 */
[----:B------:R-:W-:Y:S02]  /*0ee0*/  USHF.R.S32.HI UR45, URZ, 0x7, UR5 ;  /* 0x000000073f2d7899 */ /* 0x000fe40008011405 */
[----:B------:R-:W-:Y:S01]  /*0ef0*/  ULOP3.LUT UR49, UR7, 0x3fff, URZ, 0xc0, !UPT ;  /* 0x00003fff07317892 */ /* 0x000fe2000f8ec03f */
        /* <DEDUP_REMOVED lines=17> */
.L_x_10505:
        /* <DEDUP_REMOVED lines=51> */
[----:B------:R-:W-:-:S04]  /*1340*/  MOV R9, UR48 ;  /* 0x0000003000097c02 */ /* 0x000fc80008000f00 */
[----:B------:R-:W-:Y:S01]  /*1350*/  ISETP.NE.AND P0, PT, R9, 0x3, PT ;  /* 0x000000030900780c */ /* 0x000fe20003f05270 */
[----:B------:R-:W-:Y:S01]  /*1360*/  IMAD.U32 R8, RZ, RZ, UR4 ;  /* 0x00000004ff087e24 */ /* 0x000fe2000f8e00ff */
[----:B------:R-:W-:-:S04]  /*1370*/  ULDC UR4, c[0x0][0x9d8] ;  /* 0x0002760000047ab9 */ /* 0x000fc80000000800 */
[----:B------:R-:W-:-:S04]  /*1380*/  SHF.L.U32 R8, R8, 0x1f, RZ ;  /* 0x0000001f08087819 */ /* 0x000fc800000006ff */
[----:B------:R-:W0:Y:S01]  /*1390*/  SYNCS.PHASECHK.TRANS64.TRYWAIT P1, [UR50+0x19c00], R8 ;  /* 0x019c0008ff0075a7 */ /* 0x000e220008020172 */
[----:B--2---:R-:W-:-:S04]  /*13a0*/  FMUL.FTZ R0, R3, R0 ;  /* 0x0000000003007220 */ /* 0x004fc80000410000 */
[----:B------:R-:W-:Y:S01]  /*13b0*/  FMUL.FTZ R0, R0, UR4 ;  /* 0x0000000400007c20 */ /* 0x000fe20008410000 */
[----:B0-----:R-:W-:Y:S06]  /*13c0*/  @!P1 BRA `(.L_x_10506) ;  /* 0x000000a800549947 */ /* 0x001fec0003800000 */
.L_x_10601:
[----:B------:R-:W-:Y:S05]  /*13d0*/  @!P0 BRA `(.L_x_10507) ;  /* 0x0000000000048947 */ /* 0x000fea0003800000 */
[----:B------:R-:W-:Y:S01]  /*13e0*/  BPT.TRAP 0x1 ;  /* 0x000000040000795c */ /* 0x000fe20000300000 */
.L_x_10507:
[----:B0-----:R-:W-:Y:S02]  /*13f0*/  IMAD.U32 R3, RZ, RZ, UR40 ;  /* 0x00000028ff037e24 */ /* 0x001fe4000f8e00ff */
[----:B------:R-:W-:-:S03]  /*1400*/  IMAD.U32 R4, RZ, RZ, UR39 ;  /* 0x00000027ff047e24 */ /* 0x000fc6000f8e00ff */
[----:B------:R-:W-:Y:S02]  /*1410*/  LEA R3, R3, UR50, 0x3 ;  /* 0x0000003203037c11 */ /* 0x000fe4000f8e18ff */
[----:B------:R-:W-:-:S04]  /*1420*/  SHF.L.U32 R4, R4, 0x1f, RZ ;  /* 0x0000001f04047819 */ /* 0x000fc800000006ff */
[----:B------:R0:W1:Y:S01]  /*1430*/  SYNCS.PHASECHK.TRANS64.TRYWAIT P1, [R3+URZ+0x19c30], R4 ;  /* 0x019c3004030075a7 */ /* 0x000062000802017f */
[----:B------:R-:W-:Y:S05]  /*1440*/  @!P0 BRA `(.L_x_10508) ;  /* 0x0000000000048947 */ /* 0x000fea0003800000 */
[----:B------:R-:W-:Y:S01]  /*1450*/  BPT.TRAP 0x1 ;  /* 0x000000040000795c */ /* 0x000fe20000300000 */
.L_x_10508:
[----:B------:R-:W-:Y:S01]  /*1460*/  IMAD.MOV.U32 R135, RZ, RZ, RZ ;  /* 0x000000ffff877224 */ /* 0x000fe200078e00ff */
[----:B-1----:R-:W-:Y:S06]  /*1470*/  @P1 BRA `(.L_x_10509) ;  /* 0x0000000000081947 */ /* 0x002fec0003800000 */
[----:B------:R-:W1:Y:S02]  /*1480*/  SYNCS.PHASECHK.TRANS64.TRYWAIT P1, [R3+URZ+0x19c30], R4 ;  /* 0x019c3004030075a7 */ /* 0x000e64000802017f */
[----:B-1----:R-:W-:Y:S05]  /*1490*/  @!P1 BRA `(.L_x_10510) ;  /* 0x000000a800389947 */ /* 0x002fea0003800000 */
.L_x_10509:
[----:B------:R-:W-:Y:S05]  /*14a0*/  WARPSYNC.ALL ;  /* 0x0000000000007948 */ /* 0x000fea0003800000 */
[----:B------:R-:W-:Y:S01]  /*14b0*/  UIADD3 UR50, UR50, 0x13800, URZ ;  /* 0x0001380032327890 */ /* 0x000fe2000fffe03f */
[----:B------:R-:W-:Y:S01]  /*14c0*/  WARPGROUP.ARRIVE ;  /* 0x00000000000079c5 */ /* 0x000fe20000000000 */
[----:B------:R-:W-:Y:S02]  /*14d0*/  ULOP3.LUT UR4, UR49, 0x10000, URZ, 0xfc, !UPT ;  /* 0x0001000031047892 */ /* 0x000fe4000f8efc3f */
[----:B------:R-:W-:Y:S01]  /*14e0*/  USHF.R.U32.HI UR50, URZ, 0x4, UR50 ;  /* 0x000000043f327899 */ /* 0x000fe20008011632 */
[----:B------:R-:W-:Y:S01]  /*14f0*/  UMOV UR5, 0xc0000010 ;  /* 0xc000001000057882 */ /* 0x000fe20000000000 */
[----:B------:R-:W-:-:S02]  /*1500*/  UMOV UR7, 0xc0000010 ;  /* 0xc000001000077882 */ /* 0x000fc40000000000 */
[----:B------:R-:W-:Y:S02]  /*1510*/  ULOP3.LUT UR16, UR50, 0x3fff, URZ, 0xc0, !UPT ;  /* 0x00003fff32107892 */ /* 0x000fe4000f8ec03f */
[----:B------:R-:W-:Y:S02]  /*1520*/  UIADD3 UR8, UR4, 0x180, URZ ;  /* 0x0000018004087890 */ /* 0x000fe4000fffe03f */
[----:B------:R-:W-:Y:S01]  /*1530*/  ULOP3.LUT UR16, UR16, 0x10000, URZ, 0xfc, !UPT ;  /* 0x0001000010107892 */ /* 0x000fe2000f8efc3f */
[----:B------:R-:W-:Y:S01]  /*1540*/  UMOV UR9, 0xc0000010 ;  /* 0xc000001000097882 */ /* 0x000fe20000000000 */
[----:B------:R-:W-:Y:S02]  /*1550*/  UMOV UR11, 0xc0000010 ;  /* 0xc0000010000b7882 */ /* 0x000fe40000000000 */
[----:B------:R-:W-:Y:S02]  /*1560*/  UIMAD UR6, UR40, 0x300, UR16 ;  /* 0x00000300280678a4 */ /* 0x000fe4000f8e0210 */
[----:B------:R-:W-:-:S02]  /*1570*/  UIADD3 UR12, UR4, 0x300, URZ ;  /* 0x00000300040c7890 */ /* 0x000fc4000fffe03f */
[----:B------:R-:W-:Y:S02]  /*1580*/  UIADD3 UR10, UR6, 0x100, URZ ;  /* 0x00000100060a7890 */ /* 0x000fe4000fffe03f */
[----:B------:R-:W-:Y:S01]  /*1590*/  UIADD3 UR14, UR6, 0x200, URZ ;  /* 0x00000200060e7890 */ /* 0x000fe2000fffe03f */
[----:B------:R-:W-:Y:S02]  /*15a0*/  UMOV UR13, 0xc0000010 ;  /* 0xc0000010000d7882 */ /* 0x000fe40000000000 */
[----:B------:R-:W-:Y:S01]  /*15b0*/  QGMMA.64x128x32.F32.E4M3.E4M3 R24, gdesc[UR4], RZ, !UPT, gsb0 ;  /* 0x01e00000041879f3 */ /* 0x000fe2000c0008ff */
[----:B------:R-:W-:Y:S02]  /*15c0*/  UMOV UR15, 0xc0000010 ;  /* 0xc0000010000f7882 */ /* 0x000fe40000000000 */
        /* <DEDUP_REMOVED lines=9> */
.L_x_10511:
        /* <DEDUP_REMOVED lines=10> */
[----:B------:R-:W-:Y:S01]  /*1700*/  FMUL.FTZ R70, R0, R72 ;  /* 0x0000004800467220 */ /* 0x000fe20000410000 */
[----:B------:R-:W-:-:S02]  /*1710*/  VIADD R72, R155, UR46 ;  /* 0x0000002e9b487c36 */ /* 0x000fc40008000000 */
[C---:B------:R-:W-:Y:S01]  /*1720*/  FMUL.FTZ R20, R0.reuse, R32 ;  /* 0x0000002000147220 */ /* 0x040fe20000410000 */
[----:B------:R-:W-:Y:S01]  /*1730*/  IMAD.U32 R53, RZ, RZ, UR45 ;  /* 0x0000002dff357e24 */ /* 0x000fe2000f8e00ff */
[----:B------:R-:W3:Y:S01]  /*1740*/  MUFU.TANH R8, R8 ;  /* 0x0000000800087308 */ /* 0x000ee20000002400 */
[C---:B01----:R-:W-:Y:S01]  /*1750*/  FMUL.FTZ R4, R0.reuse, R26 ;  /* 0x0000001a00047220 */ /* 0x043fe20000410000 */
[C---:B------:R-:W-:Y:S01]  /*1760*/  FMUL.FTZ R21, R0.reuse, R33 ;  /* 0x0000002100157220 */ /* 0x040fe20000410000 */
[----:B------:R-:W-:Y:S02]  /*1770*/  IMAD R72, R53, -0x80, R72 ;  /* 0xffffff8035487824 */ /* 0x000fe400078e0248 */
[C---:B------:R-:W-:Y:S01]  /*1780*/  FMUL.FTZ R5, R0.reuse, R27 ;  /* 0x0000001b00057220 */ /* 0x040fe20000410000 */
[C---:B------:R-:W-:Y:S01]  /*1790*/  FMUL.FTZ R27, R0.reuse, R36 ;  /* 0x00000024001b7220 */ /* 0x040fe20000410000 */
[C---:B------:R-:W-:Y:S01]  /*17a0*/  FMUL.FTZ R24, R0.reuse, R43 ;  /* 0x0000002b00187220 */ /* 0x040fe20000410000 */
[----:B------:R-:W-:Y:S01]  /*17b0*/  FMUL.FTZ R43, R0, R52 ;  /* 0x00000034002b7220 */ /* 0x000fe20000410000 */
[----:B------:R-:W0:Y:S01]  /*17c0*/  MUFU.TANH R12, R12 ;  /* 0x0000000c000c7308 */ /* 0x000e220000002400 */
[----:B------:R-:W-:Y:S01]  /*17d0*/  ISETP.GT.AND P2, PT, R72, RZ, PT ;  /* 0x000000ff4800720c */ /* 0x000fe20003f44270 */
[----:B------:R-:W-:Y:S01]  /*17e0*/  FMUL.FTZ R7, R0, R30 ;  /* 0x0000001e00077220 */ /* 0x000fe20000410000 */
[----:B------:R-:W-:Y:S01]  /*17f0*/  ISETP.GT.AND P1, PT, R72, 0x1, PT ;  /* 0x000000014800780c */ /* 0x000fe20003f24270 */
[----:B------:R-:W-:Y:S01]  /*1800*/  FMUL.FTZ R11, R0, R34 ;  /* 0x00000022000b7220 */ /* 0x000fe20000410000 */
[----:B------:R-:W-:Y:S01]  /*1810*/  ISETP.GT.AND P6, PT, R72, 0x8, PT ;  /* 0x000000084800780c */ /* 0x000fe20003fc4270 */
[----:B------:R-:W-:Y:S01]  /*1820*/  FMUL.FTZ R26, R0, R37 ;  /* 0x00000025001a7220 */ /* 0x000fe20000410000 */
[----:B--2---:R-:W-:Y:S01]  /*1830*/  FSEL R52, R6, -INF , P2 ;  /* 0xff80000006347808 */ /* 0x004fe20001000000 */
[----:B------:R-:W1:Y:S01]  /*1840*/  MUFU.TANH R13, R13 ;  /* 0x0000000d000d7308 */ /* 0x000e620000002400 */
[----:B---3--:R-:W-:Y:S01]  /*1850*/  FSEL R53, R8, -INF , P1 ;  /* 0xff80000008357808 */ /* 0x008fe20000800000 */
[C---:B------:R-:W-:Y:S01]  /*1860*/  FMUL.FTZ R34, R0.reuse, R45 ;  /* 0x0000002d00227220 */ /* 0x040fe20000410000 */
[C---:B------:R-:W-:Y:S01]  /*1870*/  FMUL.FTZ R29, R0.reuse, R46 ;  /* 0x0000002e001d7220 */ /* 0x040fe20000410000 */
[C---:B------:R-:W-:Y:S01]  /*1880*/  FMUL.FTZ R46, R0.reuse, R56 ;  /* 0x00000038002e7220 */ /* 0x040fe20000410000 */
[C---:B------:R-:W-:Y:S01]  /*1890*/  FMUL.FTZ R45, R0.reuse, R63 ;  /* 0x0000003f002d7220 */ /* 0x040fe20000410000 */
[----:B------:R-:W-:Y:S01]  /*18a0*/  FMUL.FTZ R9, R0, R31 ;  /* 0x0000001f00097220 */ /* 0x000fe20000410000 */
[----:B------:R-:W-:Y:S01]  /*18b0*/  ISETP.GT.AND P5, PT, R72, 0x9, PT ;  /* 0x000000094800780c */ /* 0x000fe20003fa4270 */
[----:B------:R-:W2:Y:S01]  /*18c0*/  MUFU.TANH R20, R20 ;  /* 0x0000001400147308 */ /* 0x000ea20000002400 */
[----:B0-----:R-:W-:Y:S01]  /*18d0*/  FSEL R56, R12, -INF , P6 ;  /* 0xff8000000c387808 */ /* 0x001fe20003000000 */
[----:B------:R-:W-:Y:S01]  /*18e0*/  FMUL.FTZ R30, R0, R40 ;  /* 0x00000028001e7220 */ /* 0x000fe20000410000 */
[----:B------:R-:W-:Y:S01]  /*18f0*/  FMNMX.FTZ R63, R52, R53, !PT ;  /* 0x00000035343f7209 */ /* 0x000fe20007810000 */
[----:B------:R-:W-:Y:S01]  /*1900*/  FMUL.FTZ R37, R0, R55 ;  /* 0x0000003700257220 */ /* 0x000fe20000410000 */
[----:B------:R-:W-:Y:S01]  /*1910*/  ISETP.GT.AND P4, PT, R72, 0x10, PT ;  /* 0x000000104800780c */ /* 0x000fe20003f84270 */
[----:B------:R-:W-:Y:S01]  /*1920*/  FMUL.FTZ R31, R0, R41 ;  /* 0x00000029001f7220 */ /* 0x000fe20000410000 */
[----:B------:R-:W-:Y:S01]  /*1930*/  FMNMX.FTZ R6, R56, R63, !PT ;  /* 0x0000003f38067209 */ /* 0x000fe20007810000 */
[----:B------:R-:W0:Y:S01]  /*1940*/  MUFU.TANH R4, R4 ;  /* 0x0000000400047308 */ /* 0x000e220000002400 */
[----:B-1----:R-:W-:Y:S01]  /*1950*/  FSEL R55, R13, -INF , P5 ;  /* 0xff8000000d377808 */ /* 0x002fe20002800000 */
[C---:B------:R-:W-:Y:S01]  /*1960*/  FMUL.FTZ R40, R0.reuse, R58 ;  /* 0x0000003a00287220 */ /* 0x040fe20000410000 */
[----:B------:R-:W-:Y:S01]  /*1970*/  FMUL.FTZ R10, R0, R35 ;  /* 0x00000023000a7220 */ /* 0x000fe20000410000 */
[----:B------:R-:W-:Y:S01]  /*1980*/  ISETP.GT.AND P3, PT, R72, 0x11, PT ;  /* 0x000000114800780c */ /* 0x000fe20003f64270 */
[C---:B------:R-:W-:Y:S01]  /*1990*/  FMUL.FTZ R35, R0.reuse, R44 ;  /* 0x0000002c00237220 */ /* 0x040fe20000410000 */
[----:B------:R-:W-:Y:S01]  /*19a0*/  FMNMX.FTZ R13, R55, R6, !PT ;  /* 0x00000006370d7209 */ /* 0x000fe20007810000 */
[----:B------:R-:W-:Y:S01]  /*19b0*/  FMUL.FTZ R33, R0, R51 ;  /* 0x0000003300217220 */ /* 0x000fe20000410000 */
[----:B------:R-:W1:Y:S01]  /*19c0*/  MUFU.TANH R21, R21 ;  /* 0x0000001500157308 */ /* 0x000e620000002400 */
[----:B--2---:R-:W-:Y:S01]  /*19d0*/  FSEL R58, R20, -INF , P4 ;  /* 0xff800000143a7808 */ /* 0x004fe20002000000 */
[C---:B------:R-:W-:Y:S01]  /*19e0*/  FMUL.FTZ R51, R0.reuse, R60 ;  /* 0x0000003c00337220 */ /* 0x040fe20000410000 */
[C---:B------:R-:W-:Y:S01]  /*19f0*/  FMUL.FTZ R15, R0.reuse, R38 ;  /* 0x00000026000f7220 */ /* 0x040fe20000410000 */
[----:B------:R-:W-:Y:S01]  /*1a00*/  FMUL.FTZ R44, R0, R62 ;  /* 0x0000003e002c7220 */ /* 0x000fe20000410000 */
[----:B------:R-:W-:Y:S01]  /*1a10*/  FMNMX.FTZ R13, R58, R13, !PT ;  /* 0x0000000d3a0d7209 */ /* 0x000fe20007810000 */
[C---:B------:R-:W-:Y:S01]  /*1a20*/  FMUL.FTZ R14, R0.reuse, R39 ;  /* 0x00000027000e7220 */ /* 0x040fe20000410000 */
[----:B------:R-:W-:Y:S01]  /*1a30*/  FMUL.FTZ R38, R0, R48 ;  /* 0x0000003000267220 */ /* 0x000fe20000410000 */
[----:B------:R-:W2:Y:S01]  /*1a40*/  MUFU.TANH R5, R5 ;  /* 0x0000000500057308 */ /* 0x000ea20000002400 */
        /* <DEDUP_REMOVED lines=8> */
[----:B-1----:R-:W-:Y:S01]  /*1ad0*/  FSEL R60, R21, -INF , P3 ;  /* 0xff800000153c7808 */ /* 0x002fe20001800000 */
[C---:B------:R-:W-:Y:S01]  /*1ae0*/  FMUL.FTZ R32, R0.reuse, R50 ;  /* 0x0000003200207220 */ /* 0x040fe20000410000 */
[C---:B------:R-:W-:Y:S01]  /*1af0*/  FMUL.FTZ R36, R0.reuse, R54 ;  /* 0x0000003600247220 */ /* 0x040fe20000410000 */
[----:B------:R-:W-:Y:S01]  /*1b00*/  FMUL.FTZ R50, R0, R61 ;  /* 0x0000003d00327220 */ /* 0x000fe20000410000 */
[----:B------:R-:W-:Y:S01]  /*1b10*/  FMNMX.FTZ R13, R60, R13, !PT ;  /* 0x0000000d3c0d7209 */ /* 0x000fe20007810000 */
[C---:B------:R-:W-:Y:S01]  /*1b20*/  FMUL.FTZ R41, R0.reuse, R59 ;  /* 0x0000003b00297220 */ /* 0x040fe20000410000 */
[C---:B------:R-:W-:Y:S01]  /*1b30*/  FMUL.FTZ R59, R0.reuse, R64 ;  /* 0x00000040003b7220 */ /* 0x040fe20000410000 */
[----:B------:R-:W1:Y:S01]  /*1b40*/  MUFU.TANH R7, R7 ;  /* 0x0000000700077308 */ /* 0x000e620000002400 */
[----:B--2---:R-:W-:Y:S01]  /*1b50*/  FSEL R5, R5, -INF , P1 ;  /* 0xff80000005057808 */ /* 0x004fe20000800000 */
[----:B------:R-:W-:Y:S01]  /*1b60*/  FMUL.FTZ R61, R0, R65 ;  /* 0x00000041003d7220 */ /* 0x000fe20000410000 */
[----:B------:R-:W-:Y:S01]  /*1b70*/  ISETP.GT.AND P1, PT, R72, 0x19, PT ;  /* 0x000000194800780c */ /* 0x000fe20003f24270 */
[C---:B------:R-:W-:Y:S01]  /*1b80*/  FMUL.FTZ R54, R0.reuse, R71 ;  /* 0x0000004700367220 */ /* 0x040fe20000410000 */
[C---:B------:R-:W-:Y:S01]  /*1b90*/  FMUL.FTZ R71, R0.reuse, R73 ;  /* 0x0000004900477220 */ /* 0x040fe20000410000 */
[C---:B------:R-:W-:Y:S01]  /*1ba0*/  FMUL.FTZ R65, R0.reuse, R75 ;  /* 0x0000004b00417220 */ /* 0x040fe20000410000 */
[C---:B------:R-:W-:Y:S01]  /*1bb0*/  FMUL.FTZ R75, R0.reuse, R76 ;  /* 0x0000004c004b7220 */ /* 0x040fe20000410000 */
[----:B------:R-:W2:Y:S01]  /*1bc0*/  MUFU.TANH R26, R26 ;  /* 0x0000001a001a7308 */ /* 0x000ea20000002400 */
[----:B0-----:R-:W-:Y:S01]  /*1bd0*/  FSEL R62, R27, -INF , P2 ;  /* 0xff8000001b3e7808 */ /* 0x001fe20001000000 */
[C---:B------:R-:W-:Y:S01]  /*1be0*/  FMUL.FTZ R73, R0.reuse, R77 ;  /* 0x0000004d00497220 */ /* 0x040fe20000410000 */
[C---:B------:R-:W-:Y:S01]  /*1bf0*/  FMUL.FTZ R64, R0.reuse, R74 ;  /* 0x0000004a00407220 */ /* 0x040fe20000410000 */
[----:B------:R-:W-:Y:S01]  /*1c00*/  FMUL.FTZ R74, R0, R80 ;  /* 0x00000050004a7220 */ /* 0x000fe20000410000 */
[----:B------:R-:W-:Y:S01]  /*1c10*/  FMNMX.FTZ R8, R62, R13, !PT ;  /* 0x0000000d3e087209 */ /* 0x000fe20007810000 */
[C---:B------:R-:W-:Y:S01]  /*1c20*/  FMUL.FTZ R76, R0.reuse, R81 ;  /* 0x00000051004c7220 */ /* 0x040fe20000410000 */
[C---:B------:R-:W-:Y:S01]  /*1c30*/  FMUL.FTZ R77, R0.reuse, R84 ;  /* 0x00000054004d7220 */ /* 0x040fe20000410000 */
[----:B------:R-:W0:Y:S01]  /*1c40*/  MUFU.TANH R9, R9 ;  /* 0x0000000900097308 */ /* 0x000e220000002400 */
[----:B-1----:R-:W-:Y:S01]  /*1c50*/  FSEL R6, R7, -INF , P6 ;  /* 0xff80000007067808 */ /* 0x002fe20003000000 */
[----:B------:R-:W-:Y:S01]  /*1c60*/  FMUL.FTZ R80, R0, R85 ;  /* 0x0000005500507220 */ /* 0x000fe20000410000 */
[----:B------:R-:W-:Y:S01]  /*1c70*/  ISETP.GT.AND P6, PT, R72, 0x20, PT ;  /* 0x000000204800780c */ /* 0x000fe20003fc4270 */
[----:B------:R-:W-:Y:S01]  /*1c80*/  ULDC UR6, c[0x0][0x988] ;  /* 0x0002620000067ab9 */ /* 0x000fe20000000800 */
[----:B------:R-:W-:Y:S01]  /*1c90*/  P2R R88, PR, RZ, 0x1 ;  /* 0x00000001ff587803 */ /* 0x000fe20000000000 */
[C---:B------:R-:W-:Y:S01]  /*1ca0*/  FMUL.FTZ R78, R0.reuse, R78 ;  /* 0x0000004e004e7220 */ /* 0x040fe20000410000 */
[----:B------:R-:W-:Y:S01]  /*1cb0*/  FMUL.FTZ R79, R0, R79 ;  /* 0x0000004f004f7220 */ /* 0x000fe20000410000 */
[----:B------:R-:W1:Y:S01]  /*1cc0*/  MUFU.TANH R30, R30 ;  /* 0x0000001e001e7308 */ /* 0x000e620000002400 */
[----:B--2---:R-:W-:Y:S01]  /*1cd0*/  FSEL R63, R26, -INF , P1 ;  /* 0xff8000001a3f7808 */ /* 0x004fe20000800000 */
[C---:B------:R-:W-:Y:S01]  /*1ce0*/  FMUL.FTZ R82, R0.reuse, R82 ;  /* 0x0000005200527220 */ /* 0x040fe20000410000 */
[C---:B------:R-:W-:Y:S01]  /*1cf0*/  FMUL.FTZ R83, R0.reuse, R83 ;  /* 0x0000005300537220 */ /* 0x040fe20000410000 */
[C---:B------:R-:W-:Y:S01]  /*1d00*/  FMUL.FTZ R86, R0.reuse, R86 ;  /* 0x0000005600567220 */ /* 0x040fe20000410000 */
[----:B------:R-:W-:Y:S01]  /*1d10*/  FMUL.FTZ R87, R0, R87 ;  /* 0x0000005700577220 */ /* 0x000fe20000410000 */
[----:B------:R-:W-:Y:S01]  /*1d20*/  R2UR UR7, R3 ;  /* 0x00000000030772ca */ /* 0x000fe200000e0000 */
[----:B------:R-:W-:Y:S01]  /*1d30*/  UISETP.GE.AND UP0, UPT, UR46, 0x81, UPT ;  /* 0x000000812e00788c */ /* 0x000fe2000bf06270 */
[----:B------:R-:W2:Y:S01]  /*1d40*/  MUFU.TANH R11, R11 ;  /* 0x0000000b000b7308 */ /* 0x000ea20000002400 */
[----:B0-----:R-:W-:Y:S01]  /*1d50*/  FSEL R7, R9, -INF , P5 ;  /* 0xff80000009077808 */ /* 0x001fe20002800000 */
[--C-:B------:R-:W-:Y:S01]  /*1d60*/  IMAD.MOV.U32 R134, RZ, RZ, R135.reuse ;  /* 0x000000ffff867224 */ /* 0x100fe200078e0087 */
[----:B------:R-:W-:Y:S01]  /*1d70*/  ISETP.GT.AND P5, PT, R72, 0x21, PT ;  /* 0x000000214800780c */ /* 0x000fe20003fa4270 */
[--C-:B------:R-:W-:Y:S01]  /*1d80*/  IMAD.MOV.U32 R132, RZ, RZ, R135.reuse ;  /* 0x000000ffff847224 */ /* 0x100fe200078e0087 */
[----:B------:R-:W-:Y:S01]  /*1d90*/  FMNMX.FTZ R9, R63, R8, !PT ;  /* 0x000000083f097209 */ /* 0x000fe20007810000 */
[--C-:B------:R-:W-:Y:S01]  /*1da0*/  IMAD.MOV.U32 R131, RZ, RZ, R135.reuse ;  /* 0x000000ffff837224 */ /* 0x100fe200078e0087 */
[----:B------:R-:W-:Y:S01]  /*1db0*/  MOV R133, R135 ;  /* 0x0000008700857202 */ /* 0x000fe20000000f00 */
[----:B------:R-:W0:Y:S01]  /*1dc0*/  MUFU.TANH R31, R31 ;  /* 0x0000001f001f7308 */ /* 0x000e220000002400 */
[----:B-1----:R-:W-:Y:S01]  /*1dd0*/  FSEL R66, R30, -INF , P6 ;  /* 0xff8000001e427808 */ /* 0x002fe20003000000 */
[--C-:B------:R-:W-:Y:S01]  /*1de0*/  IMAD.MOV.U32 R130, RZ, RZ, R135.reuse ;  /* 0x000000ffff827224 */ /* 0x100fe200078e0087 */
[----:B------:R-:W-:Y:S01]  /*1df0*/  UIADD3 UR7, UR7, 0x19c40, URZ ;  /* 0x00019c4007077890 */ /* 0x000fe2000fffe03f */
[--C-:B------:R-:W-:Y:S01]  /*1e00*/  IMAD.MOV.U32 R129, RZ, RZ, R135.reuse ;  /* 0x000000ffff817224 */ /* 0x100fe200078e0087 */
[----:B------:R-:W-:Y:S01]  /*1e10*/  FMNMX.FTZ R12, R66, R9, !PT ;  /* 0x00000009420c7209 */ /* 0x000fe20007810000 */
[--C-:B------:R-:W-:Y:S01]  /*1e20*/  IMAD.MOV.U32 R128, RZ, RZ, R135.reuse ;  /* 0x000000ffff807224 */ /* 0x100fe200078e0087 */
[----:B------:R-:W-:Y:S01]  /*1e30*/  UPRMT UR7, UR47, 0x654, UR7 ;  /* 0x000006542f077896 */ /* 0x000fe20008000007 */
[----:B------:R-:W1:Y:S01]  /*1e40*/  MUFU.TANH R10, R10 ;  /* 0x0000000a000a7308 */ /* 0x000e620000002400 */
[----:B--2---:R-:W-:Y:S01]  /*1e50*/  FSEL R8, R11, -INF , P4 ;  /* 0xff8000000b087808 */ /* 0x004fe20002000000 */
[--C-:B------:R-:W-:Y:S01]  /*1e60*/  IMAD.MOV.U32 R127, RZ, RZ, R135.reuse ;  /* 0x000000ffff7f7224 */ /* 0x100fe200078e0087 */
[----:B------:R-:W-:Y:S01]  /*1e70*/  ISETP.GT.AND P4, PT, R72, 0x28, PT ;  /* 0x000000284800780c */ /* 0x000fe20003f84270 */
[--C-:B------:R-:W-:Y:S01]  /*1e80*/  IMAD.MOV.U32 R126, RZ, RZ, R135.reuse ;  /* 0x000000ffff7e7224 */ /* 0x100fe200078e0087 */
[-C--:B------:R-:W-:Y:S01]  /*1e90*/  MOV R124, R135.reuse ;  /* 0x00000087007c7202 */ /* 0x080fe20000000f00 */
[--C-:B------:R-:W-:Y:S01]  /*1ea0*/  IMAD.MOV.U32 R125, RZ, RZ, R135.reuse ;  /* 0x000000ffff7d7224 */ /* 0x100fe200078e0087 */
[-C--:B------:R-:W-:Y:S01]  /*1eb0*/  MOV R115, R135.reuse ;  /* 0x0000008700737202 */ /* 0x080fe20000000f00 */
[----:B------:R-:W2:Y:S01]  /*1ec0*/  MUFU.TANH R35, R35 ;  /* 0x0000002300237308 */ /* 0x000ea20000002400 */
[----:B0-----:R-:W-:Y:S01]  /*1ed0*/  FSEL R69, R31, -INF , P5 ;  /* 0xff8000001f457808 */ /* 0x001fe20002800000 */
[----:B------:R-:W-:Y:S01]  /*1ee0*/  SYNCS.ARRIVE.TRANS64.RED.A1T0 RZ, [UR7], RZ ;  /* 0x000000ffffff79a7 */ /* 0x000fe20008100407 */
[--C-:B------:R-:W-:Y:S01]  /*1ef0*/  IMAD.MOV.U32 R123, RZ, RZ, R135.reuse ;  /* 0x000000ffff7b7224 */ /* 0x100fe200078e0087 */
[-C--:B------:R-:W-:Y:S01]  /*1f00*/  MOV R106, R135.reuse ;  /* 0x00000087006a7202 */ /* 0x080fe20000000f00 */
[--C-:B------:R-:W-:Y:S01]  /*1f10*/  IMAD.MOV.U32 R122, RZ, RZ, R135.reuse ;  /* 0x000000ffff7a7224 */ /* 0x100fe200078e0087 */
[----:B------:R-:W-:Y:S01]  /*1f20*/  FMNMX.FTZ R12, R69, R12, !PT ;  /* 0x0000000c450c7209 */ /* 0x000fe20007810000 */
[--C-:B------:R-:W-:Y:S01]  /*1f30*/  IMAD.MOV.U32 R121, RZ, RZ, R135.reuse ;  /* 0x000000ffff797224 */ /* 0x100fe200078e0087 */
[----:B------:R-:W0:Y:S01]  /*1f40*/  MUFU.TANH R15, R15 ;  /* 0x0000000f000f7308 */ /* 0x000e220000002400 */
[----:B-1----:R-:W-:Y:S01]  /*1f50*/  FSEL R9, R10, -INF , P3 ;  /* 0xff8000000a097808 */ /* 0x002fe20001800000 */
[--C-:B------:R-:W-:Y:S01]  /*1f60*/  IMAD.MOV.U32 R120, RZ, RZ, R135.reuse ;  /* 0x000000ffff787224 */ /* 0x100fe200078e0087 */
[----:B------:R-:W-:Y:S01]  /*1f70*/  ISETP.GT.AND P3, PT, R72, 0x29, PT ;  /* 0x000000294800780c */ /* 0x000fe20003f64270 */
[--C-:B------:R-:W-:Y:S01]  /*1f80*/  IMAD.MOV.U32 R119, RZ, RZ, R135.reuse ;  /* 0x000000ffff777224 */ /* 0x100fe200078e0087 */
[----:B------:R-:W-:Y:S01]  /*1f90*/  MOV R97, R135 ;  /* 0x0000008700617202 */ /* 0x000fe20000000f00 */
[----:B------:R-:W-:-:S02]  /*1fa0*/  IMAD.MOV.U32 R118, RZ, RZ, R135 ;  /* 0x000000ffff767224 */ /* 0x000fc400078e0087 */
[----:B------:R-:W1:Y:S01]  /*1fb0*/  MUFU.TANH R34, R34 ;  /* 0x0000002200227308 */ /* 0x000e620000002400 */
[----:B--2---:R-:W-:Y:S01]  /*1fc0*/  FSEL R35, R35, -INF , P4 ;  /* 0xff80000023237808 */ /* 0x004fe20002000000 */
[--C-:B------:R-:W-:Y:S02]  /*1fd0*/  IMAD.MOV.U32 R117, RZ, RZ, R135.reuse ;  /* 0x000000ffff757224 */ /* 0x100fe400078e0087 */
[--C-:B------:R-:W-:Y:S01]  /*1fe0*/  IMAD.MOV.U32 R116, RZ, RZ, R135.reuse ;  /* 0x000000ffff747224 */ /* 0x100fe200078e0087 */
[----:B------:R-:W-:Y:S01]  /*1ff0*/  FMNMX.FTZ R13, R35, R12, !PT ;  /* 0x0000000c230d7209 */ /* 0x000fe20007810000 */
[--C-:B------:R-:W-:Y:S02]  /*2000*/  IMAD.MOV.U32 R114, RZ, RZ, R135.reuse ;  /* 0x000000ffff727224 */ /* 0x100fe400078e0087 */
[----:B------:R-:W2:Y:S01]  /*2010*/  MUFU.TANH R14, R14 ;  /* 0x0000000e000e7308 */ /* 0x000ea20000002400 */
[----:B0-----:R-:W-:Y:S01]  /*2020*/  FSEL R10, R15, -INF , P2 ;  /* 0xff8000000f0a7808 */ /* 0x001fe20001000000 */
[--C-:B------:R-:W-:Y:S01]  /*2030*/  IMAD.MOV.U32 R113, RZ, RZ, R135.reuse ;  /* 0x000000ffff717224 */ /* 0x100fe200078e0087 */
[----:B------:R-:W-:Y:S01]  /*2040*/  ISETP.GT.AND P2, PT, R72, 0x30, PT ;  /* 0x000000304800780c */ /* 0x000fe20003f44270 */
[----:B------:R-:W-:-:S02]  /*2050*/  IMAD.MOV.U32 R112, RZ, RZ, R135 ;  /* 0x000000ffff707224 */ /* 0x000fc400078e0087 */
[--C-:B------:R-:W-:Y:S02]  /*2060*/  IMAD.MOV.U32 R111, RZ, RZ, R135.reuse ;  /* 0x000000ffff6f7224 */ /* 0x100fe400078e0087 */
[----:B------:R-:W0:Y:S01]  /*2070*/  MUFU.TANH R38, R38 ;  /* 0x0000002600267308 */ /* 0x000e220000002400 */
[----:B-1----:R-:W-:Y:S01]  /*2080*/  FSEL R34, R34, -INF , P3 ;  /* 0xff80000022227808 */ /* 0x002fe20001800000 */
[--C-:B------:R-:W-:Y:S02]  /*2090*/  IMAD.MOV.U32 R110, RZ, RZ, R135.reuse ;  /* 0x000000ffff6e7224 */ /* 0x100fe400078e0087 */
[--C-:B------:R-:W-:Y:S01]  /*20a0*/  IMAD.MOV.U32 R109, RZ, RZ, R135.reuse ;  /* 0x000000ffff6d7224 */ /* 0x100fe200078e0087 */
[----:B------:R-:W-:Y:S01]  /*20b0*/  FMNMX.FTZ R13, R34, R13, !PT ;  /* 0x0000000d220d7209 */ /* 0x000fe20007810000 */
[--C-:B------:R-:W-:Y:S02]  /*20c0*/  IMAD.MOV.U32 R108, RZ, RZ, R135.reuse ;  /* 0x000000ffff6c7224 */ /* 0x100fe400078e0087 */
[----:B------:R-:W1:Y:S01]  /*20d0*/  MUFU.TANH R25, R25 ;  /* 0x0000001900197308 */ /* 0x000e620000002400 */
[----:B--2---:R-:W-:Y:S01]  /*20e0*/  FSEL R11, R14, -INF , P1 ;  /* 0xff8000000e0b7808 */ /* 0x004fe20000800000 */
[--C-:B------:R-:W-:Y:S01]  /*20f0*/  IMAD.MOV.U32 R107, RZ, RZ, R135.reuse ;  /* 0x000000ffff6b7224 */ /* 0x100fe200078e0087 */
[----:B------:R-:W-:Y:S01]  /*2100*/  ISETP.GT.AND P1, PT, R72, 0x31, PT ;  /* 0x000000314800780c */ /* 0x000fe20003f24270 */
[----:B------:R-:W-:-:S02]  /*2110*/  IMAD.MOV.U32 R105, RZ, RZ, R135 ;  /* 0x000000ffff697224 */ /* 0x000fc400078e0087 */
[--C-:B------:R-:W-:Y:S02]  /*2120*/  IMAD.MOV.U32 R104, RZ, RZ, R135.reuse ;  /* 0x000000ffff687224 */ /* 0x100fe400078e0087 */
[----:B------:R-:W2:Y:S01]  /*2130*/  MUFU.TANH R39, R39 ;  /* 0x0000002700277308 */ /* 0x000ea20000002400 */
[----:B0-----:R-:W-:Y:S01]  /*2140*/  FSEL R38, R38, -INF , P2 ;  /* 0xff80000026267808 */ /* 0x001fe20001000000 */
[--C-:B------:R-:W-:Y:S02]  /*2150*/  IMAD.MOV.U32 R103, RZ, RZ, R135.reuse ;  /* 0x000000ffff677224 */ /* 0x100fe400078e0087 */
[--C-:B------:R-:W-:Y:S01]  /*2160*/  IMAD.MOV.U32 R102, RZ, RZ, R135.reuse ;  /* 0x000000ffff667224 */ /* 0x100fe200078e0087 */
[----:B------:R-:W-:Y:S01]  /*2170*/  FMNMX.FTZ R14, R38, R13, !PT ;  /* 0x0000000d260e7209 */ /* 0x000fe20007810000 */
[--C-:B------:R-:W-:Y:S02]  /*2180*/  IMAD.MOV.U32 R101, RZ, RZ, R135.reuse ;  /* 0x000000ffff657224 */ /* 0x100fe400078e0087 */
[----:B------:R-:W0:Y:S01]  /*2190*/  MUFU.TANH R24, R24 ;  /* 0x0000001800187308 */ /* 0x000e220000002400 */
[----:B-1----:R-:W-:Y:S01]  /*21a0*/  FSEL R12, R25, -INF , P6 ;  /* 0xff800000190c7808 */ /* 0x002fe20003000000 */
[--C-:B------:R-:W-:Y:S01]  /*21b0*/  IMAD.MOV.U32 R100, RZ, RZ, R135.reuse ;  /* 0x000000ffff647224 */ /* 0x100fe200078e0087 */
[----:B------:R-:W-:Y:S01]  /*21c0*/  ISETP.GT.AND P6, PT, R72, 0x38, PT ;  /* 0x000000384800780c */ /* 0x000fe20003fc4270 */
[----:B------:R-:W-:-:S02]  /*21d0*/  IMAD.MOV.U32 R99, RZ, RZ, R135 ;  /* 0x000000ffff637224 */ /* 0x000fc400078e0087 */
[--C-:B------:R-:W-:Y:S02]  /*21e0*/  IMAD.MOV.U32 R98, RZ, RZ, R135.reuse ;  /* 0x000000ffff627224 */ /* 0x100fe400078e0087 */
        /* <DEDUP_REMOVED lines=15> */
[----:B------:R-:W-:Y:S01]  /*22e0*/  IMAD.MOV.U32 R89, RZ, RZ, R135 ;  /* 0x000000ffff597224 */ /* 0x000fe200078e0087 */
        /* <DEDUP_REMOVED lines=62> */
[----:B-1----:R-:W-:Y:S01]  /*26d0*/  FSEL R27, R49, -INF , P6 ;  /* 0xff800000311b7808 */ /* 0x002fe20003000000 */
[----:B------:R-:W-:Y:S01]  /*26e0*/  IMAD.U32 R49, RZ, RZ, UR6 ;  /* 0x00000006ff317e24 */ /* 0x000fe2000f8e00ff */
        /* <DEDUP_REMOVED lines=34> */
[----:B------:R-:W-:Y:S01]  /*2910*/  MUFU.TANH R79, R79 ;  /* 0x0000004f004f7308 */ /* 0x000fe20000002400 */
[----:B-1----:R-:W-:-:S04]  /*2920*/  FSEL R80, R80, -INF , P1 ;  /* 0xff80000050507808 */ /* 0x002fc80000800000 */
[----:B------:R-:W-:-:S03]  /*2930*/  FMNMX.FTZ R33, R80, R33, !PT ;  /* 0x0000002150217209 */ /* 0x000fc60007810000 */
[----:B------:R-:W-:Y:S02]  /*2940*/  MUFU.TANH R82, R82 ;  /* 0x0000005200527308 */ /* 0x000fe40000002400 */
[----:B------:R-:W0:Y:S06]  /*2950*/  SHFL.BFLY PT, R36, R33, 0x2, 0x1f ;  /* 0x0c401f0021247f89 */ /* 0x000e2c00000e0000 */
[----:B------:R-:W1:Y:S08]  /*2960*/  MUFU.TANH R64, R83 ;  /* 0x0000005300407308 */ /* 0x000e700000002400 */
[----:B------:R-:W-:Y:S08]  /*2970*/  MUFU.TANH R86, R86 ;  /* 0x0000005600567308 */ /* 0x000ff00000002400 */
[----:B------:R-:W-:Y:S01]  /*2980*/  MUFU.TANH R87, R87 ;  /* 0x0000005700577308 */ /* 0x000fe20000002400 */
[----:B-1----:R-:W-:-:S02]  /*2990*/  FSEL R64, R64, -INF , P3 ;  /* 0xff80000040407808 */ /* 0x002fc40001800000 */
[----:B0-----:R-:W-:-:S05]  /*29a0*/  FMNMX.FTZ R36, R33, R36, !PT ;  /* 0x0000002421247209 */ /* 0x001fca0007810000 */
[----:B------:R-:W0:Y:S02]  /*29b0*/  SHFL.BFLY PT, R37, R36, 0x1, 0x1f ;  /* 0x0c201f0024257f89 */ /* 0x000e2400000e0000 */
[----:B0-----:R-:W-:-:S04]  /*29c0*/  FMNMX.FTZ R54, R36, R37, !PT ;  /* 0x0000002524367209 */ /* 0x001fc80007810000 */
[C---:B------:R-:W-:Y:S01]  /*29d0*/  FSETP.NEU.FTZ.AND P0, PT, R54.reuse, -INF , PT ;  /* 0xff8000003600780b */ /* 0x040fe20003f1d000 */
[----:B------:R-:W-:-:S05]  /*29e0*/  FFMA.FTZ R49, R54, R49, -8 ;  /* 0xc100000036317423 */ /* 0x000fca0000010031 */
[----:B------:R-:W-:Y:S02]  /*29f0*/  FSEL R49, R49, RZ, P0 ;  /* 0x000000ff31317208 */ /* 0x000fe40000000000 */
[----:B------:R-:W-:Y:S02]  /*2a00*/  ISETP.NE.AND P0, PT, R88, RZ, PT ;  /* 0x000000ff5800720c */ /* 0x000fe40003f05270 */
[----:B------:R-:W-:Y:S01]  /*2a10*/  MOV R88, R135 ;  /* 0x0000008700587202 */ /* 0x000fe20000000f00 */
        /* <DEDUP_REMOVED lines=12> */
[----:B------:R-:W-:Y:S01]  /*2ae0*/  FSEL R42, R82, -INF , P4 ;  /* 0xff800000522a7808 */ /* 0x000fe20002000000 */
        /* <DEDUP_REMOVED lines=10> */
[----:B------:R-:W-:Y:S01]  /*2b90*/  IMAD.U32 R75, RZ, RZ, UR6 ;  /* 0x00000006ff4b7e24 */ /* 0x000fe2000f8e00ff */
[----:B------:R0:W-:Y:S01]  /*2ba0*/  MUFU.EX2 R53, R60 ;  /* 0x0000003c00357308 */ /* 0x0001e20000000800 */
        /* <DEDUP_REMOVED lines=15> */
[----:B------:R-:W-:Y:S02]  /*2ca0*/  MUFU.EX2 R33, R33 ;  /* 0x0000002100217308 */ /* 0x000fe40000000800 */
[----:B------:R-:W-:-:S04]  /*2cb0*/  FMNMX.FTZ R57, R15, R58, !PT ;  /* 0x0000003a0f397209 */ /* 0x000fc80007810000 */
[----:B------:R-:W-:Y:S02]  /*2cc0*/  FMNMX.FTZ R58, R20, R57, !PT ;  /* 0x00000039143a7209 */ /* 0x000fe40007810000 */
[----:B------:R1:W-:Y:S02]  /*2cd0*/  MUFU.EX2 R57, R66 ;  /* 0x0000004200397308 */ /* 0x0003e40000000800 */
[----:B------:R-:W-:Y:S01]  /*2ce0*/  FMNMX.FTZ R63, R21, R58, !PT ;  /* 0x0000003a153f7209 */ /* 0x000fe20007810000 */
[----:B------:R-:W-:-:S03]  /*2cf0*/  FFMA.FTZ R58, R69, UR6, -R49 ;  /* 0x00000006453a7c23 */ /* 0x000fc60008010831 */
[----:B0-----:R-:W-:Y:S02]  /*2d00*/  FMNMX.FTZ R60, R24, R63, !PT ;  /* 0x0000003f183c7209 */ /* 0x001fe40007810000 */
[----:B------:R-:W-:Y:S01]  /*2d10*/  MUFU.EX2 R36, R36 ;  /* 0x0000002400247308 */ /* 0x000fe20000000800 */
[----:B-1----:R-:W-:-:S01]  /*2d20*/  FFMA.FTZ R66, R43, UR6, -R49 ;  /* 0x000000062b427c23 */ /* 0x002fc20008010831 */
[----:B------:R-:W-:Y:S02]  /*2d30*/  FMNMX.FTZ R63, R25, R60, !PT ;  /* 0x0000003c193f7209 */ /* 0x000fe40007810000 */
[----:B------:R-:W-:Y:S01]  /*2d40*/  FSEL R43, R78, -INF , P6 ;  /* 0xff8000004e2b7808 */ /* 0x000fe20003000000 */
[--C-:B------:R-:W-:Y:S01]  /*2d50*/  FFMA.FTZ R78, R73, UR6, -R49.reuse ;  /* 0x00000006494e7c23 */ /* 0x100fe20008010831 */
[----:B------:R-:W-:Y:S01]  /*2d60*/  FMNMX.FTZ R60, R26, R63, !PT ;  /* 0x0000003f1a3c7209 */ /* 0x000fe20007810000 */
[--C-:B------:R-:W-:Y:S01]  /*2d70*/  FFMA.FTZ R73, R74, UR6, -R49.reuse ;  /* 0x000000064a497c23 */ /* 0x100fe20008010831 */
[----:B------:R-:W-:-:S01]  /*2d80*/  FFMA.FTZ R74, R76, UR6, -R49 ;  /* 0x000000064c4a7c23 */ /* 0x000fc20008010831 */
[----:B------:R-:W-:Y:S01]  /*2d90*/  MUFU.EX2 R37, R37 ;  /* 0x0000002500257308 */ /* 0x000fe20000000800 */
[----:B------:R-:W-:Y:S01]  /*2da0*/  FMNMX.FTZ R63, R41, R60, !PT ;  /* 0x0000003c293f7209 */ /* 0x000fe20007810000 */
[----:B------:R-:W-:-:S03]  /*2db0*/  FFMA.FTZ R49, R80, UR6, -R49 ;  /* 0x0000000650317c23 */ /* 0x000fc60008010831 */
[----:B------:R-:W-:-:S03]  /*2dc0*/  FMNMX.FTZ R60, R44, R63, !PT ;  /* 0x0000003f2c3c7209 */ /* 0x000fc60007810000 */
[----:B------:R-:W0:Y:S01]  /*2dd0*/  MUFU.EX2 R40, R40 ;  /* 0x0000002800287308 */ /* 0x000e220000000800 */
[----:B------:R-:W-:-:S04]  /*2de0*/  FMNMX.FTZ R60, R45, R60, !PT ;  /* 0x0000003c2d3c7209 */ /* 0x000fc80007810000 */
[----:B------:R-:W-:-:S03]  /*2df0*/  FMNMX.FTZ R63, R27, R60, !PT ;  /* 0x0000003c1b3f7209 */ /* 0x000fc60007810000 */
[----:B------:R-:W-:Y:S01]  /*2e00*/  MUFU.EX2 R52, R52 ;  /* 0x0000003400347308 */ /* 0x000fe20000000800 */
[----:B------:R-:W-:-:S04]  /*2e10*/  FMNMX.FTZ R60, R28, R63, !PT ;  /* 0x0000003f1c3c7209 */ /* 0x000fc80007810000 */
[----:B------:R-:W-:-:S03]  /*2e20*/  FMNMX.FTZ R63, R29, R60, !PT ;  /* 0x0000003c1d3f7209 */ /* 0x000fc60007810000 */
[----:B------:R-:W1:Y:S01]  /*2e30*/  MUFU.EX2 R56, R56 ;  /* 0x0000003800387308 */ /* 0x000e620000000800 */
[----:B------:R-:W-:Y:S02]  /*2e40*/  FMNMX.FTZ R60, R30, R63, !PT ;  /* 0x0000003f1e3c7209 */ /* 0x000fe40007810000 */
[----:B0-----:R-:W-:Y:S02]  /*2e50*/  F2FP.SATFINITE.E4M3.F32.PACK_AB_MERGE_C R148, R40, R37, RZ ;  /* 0x000000252894723e */ /* 0x001fe400048070ff */
[----:B------:R-:W-:Y:S02]  /*2e60*/  FMNMX.FTZ R63, R31, R60, !PT ;  /* 0x0000003c1f3f7209 */ /* 0x000fe40007810000 */
[----:B------:R-:W-:Y:S01]  /*2e70*/  F2FP.SATFINITE.E4M3.F32.PACK_AB_MERGE_C R148, R36, R33, R148 ;  /* 0x000000212494723e */ /* 0x000fe20004807094 */
[----:B------:R0:W-:Y:S01]  /*2e80*/  MUFU.EX2 R60, R66 ;  /* 0x00000042003c7308 */ /* 0x0001e20000000800 */
[----:B------:R-:W-:Y:S02]  /*2e90*/  FMNMX.FTZ R62, R32, R63, !PT ;  /* 0x0000003f203e7209 */ /* 0x000fe40007810000 */
[----:B------:R-:W-:-:S02]  /*2ea0*/  FSEL R63, R79, -INF , P5 ;  /* 0xff8000004f3f7808 */ /* 0x000fc40002800000 */
[----:B------:R-:W-:-:S03]  /*2eb0*/  FMNMX.FTZ R62, R43, R62, !PT ;  /* 0x0000003e2b3e7209 */ /* 0x000fc60007810000 */
[----:B------:R-:W-:Y:S01]  /*2ec0*/  MUFU.EX2 R58, R58 ;  /* 0x0000003a003a7308 */ /* 0x000fe20000000800 */
[----:B------:R-:W-:Y:S02]  /*2ed0*/  FMNMX.FTZ R69, R63, R62, !PT ;  /* 0x0000003e3f457209 */ /* 0x000fe40007810000 */
[----:B0-----:R-:W-:Y:S02]  /*2ee0*/  FSEL R66, R86, -INF , P2 ;  /* 0xff80000056427808 */ /* 0x001fe40001000000 */
[----:B------:R-:W-:Y:S02]  /*2ef0*/  FMNMX.FTZ R69, R42, R69, !PT ;  /* 0x000000452a457209 */ /* 0x000fe40007810000 */
[----:B-1----:R-:W-:Y:S01]  /*2f00*/  F2FP.SATFINITE.E4M3.F32.PACK_AB_MERGE_C R150, R56, R55, RZ ;  /* 0x000000373896723e */ /* 0x002fe200048070ff */
[----:B------:R-:W-:Y:S01]  /*2f10*/  MUFU.EX2 R35, R35 ;  /* 0x0000002300237308 */ /* 0x000fe20000000800 */
[----:B------:R-:W-:Y:S02]  /*2f20*/  FMNMX.FTZ R77, R64, R69, !PT ;  /* 0x00000045404d7209 */ /* 0x000fe40007810000 */
[----:B------:R-:W-:-:S02]  /*2f30*/  FSEL R69, R87, -INF , P1 ;  /* 0xff80000057457808 */ /* 0x000fc40000800000 */
[----:B------:R-:W-:Y:S02]  /*2f40*/  FMNMX.FTZ R62, R66, R77, !PT ;  /* 0x0000004d423e7209 */ /* 0x000fe40007810000 */
[----:B------:R-:W-:Y:S01]  /*2f50*/  F2FP.SATFINITE.E4M3.F32.PACK_AB_MERGE_C R150, R53, R52, R150 ;  /* 0x000000343596723e */ /* 0x000fe20004807096 */
[----:B------:R-:W0:Y:S01]  /*2f60*/  MUFU.EX2 R34, R34 ;  /* 0x0000002200227308 */ /* 0x000e220000000800 */
[----:B------:R-:W-:-:S05]  /*2f70*/  FMNMX.FTZ R62, R69, R62, !PT ;  /* 0x0000003e453e7209 */ /* 0x000fca0007810000 */
[----:B------:R-:W1:Y:S02]  /*2f80*/  SHFL.BFLY PT, R77, R62, 0x2, 0x1f ;  /* 0x0c401f003e4d7f89 */ /* 0x000e6400000e0000 */
[----:B------:R-:W-:Y:S08]  /*2f90*/  MUFU.EX2 R38, R38 ;  /* 0x0000002600267308 */ /* 0x000ff00000000800 */
[----:B------:R-:W-:Y:S01]  /*2fa0*/  MUFU.EX2 R39, R39 ;  /* 0x0000002700277308 */ /* 0x000fe20000000800 */
[----:B0-----:R-:W-:-:S04]  /*2fb0*/  F2FP.SATFINITE.E4M3.F32.PACK_AB_MERGE_C R136, R34, R35, RZ ;  /* 0x000000232288723e */ /* 0x001fc800048070ff */
[----:B------:R-:W-:-:S03]  /*2fc0*/  F2FP.SATFINITE.E4M3.F32.PACK_AB_MERGE_C R136, R58, R57, R136 ;  /* 0x000000393a88723e */ /* 0x000fc60004807088 */
[----:B------:R-:W0:Y:S01]  /*2fd0*/  MUFU.EX2 R65, R65 ;  /* 0x0000004100417308 */ /* 0x000e220000000800 */
[----:B-1----:R-:W-:-:S07]  /*2fe0*/  FMNMX.FTZ R77, R62, R77, !PT ;  /* 0x0000004d3e4d7209 */ /* 0x002fce0007810000 */
[----:B------:R-:W-:Y:S01]  /*2ff0*/  MUFU.EX2 R46, R46 ;  /* 0x0000002e002e7308 */ /* 0x000fe20000000800 */
[----:B------:R-:W1:Y:S07]  /*3000*/  SHFL.BFLY PT, R62, R77, 0x1, 0x1f ;  /* 0x0c201f004d3e7f89 */ /* 0x000e6e00000e0000 */
[----:B------:R-:W-:Y:S01]  /*3010*/  MUFU.EX2 R47, R47 ;  /* 0x0000002f002f7308 */ /* 0x000fe20000000800 */
[----:B0-----:R-:W-:-:S04]  /*3020*/  F2FP.SATFINITE.E4M3.F32.PACK_AB_MERGE_C R138, R65, R60, RZ ;  /* 0x0000003c418a723e */ /* 0x001fc800048070ff */
[----:B------:R-:W-:-:S03]  /*3030*/  F2FP.SATFINITE.E4M3.F32.PACK_AB_MERGE_C R138, R39, R38, R138 ;  /* 0x00000026278a723e */ /* 0x000fc6000480708a */
[----:B------:R-:W-:Y:S08]  /*3040*/  MUFU.EX2 R51, R51 ;  /* 0x0000003300337308 */ /* 0x000ff00000000800 */
[----:B------:R-:W-:Y:S01]  /*3050*/  MUFU.EX2 R72, R72 ;  /* 0x0000004800487308 */ /* 0x000fe20000000800 */
[----:B-1----:R-:W-:-:S04]  /*3060*/  FMNMX.FTZ R62, R77, R62, !PT ;  /* 0x0000003e4d3e7209 */ /* 0x002fc80007810000 */
        /* <DEDUP_REMOVED lines=44> */
[----:B--2---:R-:W-:-:S01]  /*3330*/  FADD.FTZ R21, R77, R26 ;  /* 0x0000001a4d157221 */ /* 0x004fc20000010000 */
[----:B------:R-:W-:-:S04]  /*3340*/  F2FP.SATFINITE.E4M3.F32.PACK_AB_MERGE_C R76, R77, R76, RZ ;  /* 0x0000004c4d4c723e */ /* 0x000fc800048070ff */
[----:B------:R-:W-:Y:S02]  /*3350*/  F2FP.SATFINITE.E4M3.F32.PACK_AB_MERGE_C R149, R5, R4, R76 ;  /* 0x000000040595723e */ /* 0x000fe4000480704c */
[----:B------:R2:W-:Y:S01]  /*3360*/  MUFU.EX2 R80, R15 ;  /* 0x0000000f00507308 */ /* 0x0005e20000000800 */
[----:B0-----:R-:W-:-:S07]  /*3370*/  FADD.FTZ R82, R6, R21 ;  /* 0x0000001506527221 */ /* 0x001fce0000010000 */
[----:B------:R-:W0:Y:S01]  /*3380*/  MUFU.EX2 R10, R10 ;  /* 0x0000000a000a7308 */ /* 0x000e220000000800 */
[----:B--2---:R-:W-:-:S01]  /*3390*/  FFMA.FTZ R15, R41, UR6, -R75 ;  /* 0x00000006290f7c23 */ /* 0x004fc2000801084b */
[----:B------:R-:W-:Y:S01]  /*33a0*/  FADD.FTZ R41, R37, R20 ;  /* 0x0000001425297221 */ /* 0x000fe20000010000 */
[----:B-1----:R-:W-:-:S01]  /*33b0*/  FADD.FTZ R21, R7, R82 ;  /* 0x0000005207157221 */ /* 0x002fc20000010000 */
[----:B------:R-:W-:Y:S02]  /*33c0*/  FFMA.FTZ R20, R27, UR6, -R75 ;  /* 0x000000061b147c23 */ /* 0x000fe4000801084b */
[----:B------:R-:W-:-:S02]  /*33d0*/  FADD.FTZ R41, R40, R41 ;  /* 0x0000002928297221 */ /* 0x000fc40000010000 */
[----:B------:R-:W1:Y:S02]  /*33e0*/  MUFU.EX2 R11, R11 ;  /* 0x0000000b000b7308 */ /* 0x000e640000000800 */
[----:B------:R-:W-:-:S04]  /*33f0*/  FADD.FTZ R26, R52, R41 ;  /* 0x00000029341a7221 */ /* 0x000fc80000010000 */
[----:B------:R-:W-:Y:S02]  /*3400*/  FADD.FTZ R26, R53, R26 ;  /* 0x0000001a351a7221 */ /* 0x000fe40000010000 */
[----:B------:R-:W2:Y:S02]  /*3410*/  MUFU.EX2 R8, R8 ;  /* 0x0000000800087308 */ /* 0x000ea40000000800 */
[----:B------:R-:W-:-:S01]  /*3420*/  FADD.FTZ R27, R55, R26 ;  /* 0x0000001a371b7221 */ /* 0x000fc20000010000 */
[----:B0-----:R-:W-:Y:S01]  /*3430*/  FADD.FTZ R26, R10, R21 ;  /* 0x000000150a1a7221 */ /* 0x001fe20000010000 */
[----:B------:R-:W-:-:S02]  /*3440*/  FFMA.FTZ R21, R31, UR6, -R75 ;  /* 0x000000061f157c23 */ /* 0x000fc4000801084b */
        /* <DEDUP_REMOVED lines=8> */
[----:B------:R-:W0:Y:S08]  /*34d0*/  MUFU.EX2 R13, R13 ;  /* 0x0000000d000d7308 */ /* 0x000e300000000800 */
[----:B------:R3:W-:Y:S08]  /*34e0*/  MUFU.EX2 R3, R28 ;  /* 0x0000001c00037308 */ /* 0x0007f00000000800 */
[----:B------:R-:W4:Y:S01]  /*34f0*/  MUFU.EX2 R24, R24 ;  /* 0x0000001800187308 */ /* 0x000f220000000800 */
[----:B---3--:R-:W-:-:S01]  /*3500*/  FADD.FTZ R28, R58, R31 ;  /* 0x0000001f3a1c7221 */ /* 0x008fc20000010000 */
[----:B-1----:R-:W-:Y:S01]  /*3510*/  FADD.FTZ R31, R79, R26 ;  /* 0x0000001a4f1f7221 */ /* 0x002fe20000010000 */
[----:B------:R-:W-:-:S02]  /*3520*/  F2FP.SATFINITE.E4M3.F32.PACK_AB_MERGE_C R79, R80, R79, RZ ;  /* 0x0000004f504f723e */ /* 0x000fc400048070ff */
[----:B------:R-:W-:Y:S01]  /*3530*/  FADD.FTZ R27, R35, R28 ;  /* 0x0000001c231b7221 */ /* 0x000fe20000010000 */
[----:B------:R-:W-:-:S01]  /*3540*/  FADD.FTZ R31, R80, R31 ;  /* 0x0000001f501f7221 */ /* 0x000fc20000010000 */
[----:B------:R-:W-:Y:S01]  /*3550*/  F2FP.SATFINITE.E4M3.F32.PACK_AB_MERGE_C R137, R9, R8, R79 ;  /* 0x000000080989723e */ /* 0x000fe2000480704f */
[----:B------:R-:W1:Y:S01]  /*3560*/  MUFU.EX2 R25, R25 ;  /* 0x0000001900197308 */ /* 0x000e620000000800 */
[----:B------:R-:W-:-:S01]  /*3570*/  FADD.FTZ R27, R34, R27 ;  /* 0x0000001b221b7221 */ /* 0x000fc20000010000 */
[----:B--2---:R-:W-:-:S03]  /*3580*/  FADD.FTZ R28, R12, R31 ;  /* 0x0000001f0c1c7221 */ /* 0x004fc60000010000 */
[----:B------:R-:W-:Y:S01]  /*3590*/  FADD.FTZ R26, R38, R27 ;  /* 0x0000001b261a7221 */ /* 0x000fe20000010000 */
[----:B0-----:R-:W-:-:S02]  /*35a0*/  FADD.FTZ R31, R13, R28 ;  /* 0x0000001c0d1f7221 */ /* 0x001fc40000010000 */
[----:B------:R-:W0:Y:S01]  /*35b0*/  MUFU.EX2 R14, R14 ;  /* 0x0000000e000e7308 */ /* 0x000e220000000800 */
[----:B------:R-:W-:-:S01]  /*35c0*/  FADD.FTZ R27, R39, R26 ;  /* 0x0000001a271b7221 */ /* 0x000fc20000010000 */
[----:B----4-:R-:W-:-:S03]  /*35d0*/  FADD.FTZ R28, R24, R31 ;  /* 0x0000001f181c7221 */ /* 0x010fc60000010000 */
[----:B------:R-:W-:-:S03]  /*35e0*/  FADD.FTZ R26, R60, R27 ;  /* 0x0000001b3c1a7221 */ /* 0x000fc60000010000 */
[----:B------:R-:W2:Y:S01]  /*35f0*/  MUFU.EX2 R15, R15 ;  /* 0x0000000f000f7308 */ /* 0x000ea20000000800 */
[----:B------:R-:W-:-:S01]  /*3600*/  FADD.FTZ R65, R65, R26 ;  /* 0x0000001a41417221 */ /* 0x000fc20000010000 */
[----:B-1----:R-:W-:Y:S01]  /*3610*/  FADD.FTZ R27, R25, R28 ;  /* 0x0000001c191b7221 */ /* 0x002fe20000010000 */
[----:B------:R-:W-:Y:S02]  /*3620*/  F2FP.SATFINITE.E4M3.F32.PACK_AB_MERGE_C R28, R11, R10, RZ ;  /* 0x0000000a0b1c723e */ /* 0x000fe400048070ff */
[----:B------:R-:W-:Y:S01]  /*3630*/  FADD.FTZ R26, R46, R65 ;  /* 0x000000412e1a7221 */ /* 0x000fe20000010000 */
[----:B------:R-:W-:Y:S02]  /*3640*/  F2FP.SATFINITE.E4M3.F32.PACK_AB_MERGE_C R31, R25, R24, RZ ;  /* 0x00000018191f723e */ /* 0x000fe400048070ff */
[----:B------:R-:W1:Y:S01]  /*3650*/  MUFU.EX2 R44, R44 ;  /* 0x0000002c002c7308 */ /* 0x000e620000000800 */
[----:B0-----:R-:W-:-:S01]  /*3660*/  FADD.FTZ R10, R14, R27 ;  /* 0x0000001b0e0a7221 */ /* 0x001fc20000010000 */
[----:B------:R-:W-:Y:S01]  /*3670*/  FADD.FTZ R26, R47, R26 ;  /* 0x0000001a2f1a7221 */ /* 0x000fe20000010000 */
[----:B------:R-:W-:-:S02]  /*3680*/  F2FP.SATFINITE.E4M3.F32.PACK_AB_MERGE_C R151, R7, R6, R28 ;  /* 0x000000060797723e */ /* 0x000fc4000480701c */
[----:B------:R-:W-:Y:S01]  /*3690*/  F2FP.SATFINITE.E4M3.F32.PACK_AB_MERGE_C R139, R13, R12, R31 ;  /* 0x0000000c0d8b723e */ /* 0x000fe2000480701f */
[----:B------:R-:W-:-:S01]  /*36a0*/  FADD.FTZ R25, R51, R26 ;  /* 0x0000001a33197221 */ /* 0x000fc20000010000 */
        /* <DEDUP_REMOVED lines=8> */
[C---:B0-----:R-:W-:Y:S01]  /*3730*/  F2FP.SATFINITE.E4M3.F32.PACK_AB_MERGE_C R44, R45.reuse, R44, RZ ;  /* 0x0000002c2d2c723e */ /* 0x041fe200048070ff */
[----:B------:R-:W-:Y:S01]  /*3740*/  FADD.FTZ R45, R45, R24 ;  /* 0x000000182d2d7221 */ /* 0x000fe20000010000 */
[----:B------:R-:W-:-:S02]  /*3750*/  FADD.FTZ R24, R50, R25 ;  /* 0x0000001932187221 */ /* 0x000fc40000010000 */
[----:B------:R-:W-:Y:S02]  /*3760*/  F2FP.SATFINITE.E4M3.F32.PACK_AB_MERGE_C R141, R15, R14, R44 ;  /* 0x0000000e0f8d723e */ /* 0x000fe4000480702c */
[----:B------:R-:W-:-:S01]  /*3770*/  FADD.FTZ R24, R59, R24 ;  /* 0x000000183b187221 */ /* 0x000fc20000010000 */
[----:B------:R-:W0:Y:S01]  /*3780*/  MUFU.EX2 R29, R29 ;  /* 0x0000001d001d7308 */ /* 0x000e220000000800 */
[----:B--2---:R-:W-:-:S04]  /*3790*/  FADD.FTZ R26, R20, R45 ;  /* 0x0000002d141a7221 */ /* 0x004fc80000010000 */
[----:B------:R-:W-:-:S03]  /*37a0*/  FADD.FTZ R26, R3, R26 ;  /* 0x0000001a031a7221 */ /* 0x000fc60000010000 */
[----:B------:R-:W2:Y:S01]  /*37b0*/  MUFU.EX2 R68, R68 ;  /* 0x0000004400447308 */ /* 0x000ea20000000800 */
[----:B-1----:R-:W-:-:S07]  /*37c0*/  FADD.FTZ R25, R61, R24 ;  /* 0x000000183d197221 */ /* 0x002fce0000010000 */
[----:B------:R-:W1:Y:S01]  /*37d0*/  MUFU.EX2 R30, R30 ;  /* 0x0000001e001e7308 */ /* 0x000e620000000800 */
[----:B0-----:R-:W-:-:S07]  /*37e0*/  FADD.FTZ R27, R29, R26 ;  /* 0x0000001a1d1b7221 */ /* 0x001fce0000010000 */
[----:B------:R-:W-:Y:S01]  /*37f0*/  MUFU.EX2 R71, R71 ;  /* 0x0000004700477308 */ /* 0x000fe20000000800 */
[C---:B--2---:R-:W-:Y:S01]  /*3800*/  F2FP.SATFINITE.E4M3.F32.PACK_AB_MERGE_C R61, R68.reuse, R61, RZ ;  /* 0x0000003d443d723e */ /* 0x044fe200048070ff */
[----:B------:R-:W-:-:S03]  /*3810*/  FADD.FTZ R68, R68, R25 ;  /* 0x0000001944447221 */ /* 0x000fc60000010000 */
[----:B------:R-:W-:-:S03]  /*3820*/  F2FP.SATFINITE.E4M3.F32.PACK_AB_MERGE_C R142, R59, R50, R61 ;  /* 0x000000323b8e723e */ /* 0x000fc6000480703d */
[----:B------:R-:W0:Y:S01]  /*3830*/  MUFU.EX2 R78, R78 ;  /* 0x0000004e004e7308 */ /* 0x000e220000000800 */
[C---:B-1----:R-:W-:Y:S01]  /*3840*/  F2FP.SATFINITE.E4M3.F32.PACK_AB_MERGE_C R29, R30.reuse, R29, RZ ;  /* 0x0000001d1e1d723e */ /* 0x042fe200048070ff */
[----:B------:R-:W-:-:S03]  /*3850*/  FADD.FTZ R30, R30, R27 ;  /* 0x0000001b1e1e7221 */ /* 0x000fc60000010000 */
[----:B------:R-:W-:-:S03]  /*3860*/  F2FP.SATFINITE.E4M3.F32.PACK_AB_MERGE_C R143, R3, R20, R29 ;  /* 0x00000014038f723e */ /* 0x000fc6000480701d */
[----:B------:R-:W1:Y:S08]  /*3870*/  MUFU.EX2 R67, R67 ;  /* 0x0000004300437308 */ /* 0x000e700000000800 */
        /* <DEDUP_REMOVED lines=24> */
[----:B------:R-:W2:Y:S01]  /*3a00*/  MUFU.EX2 R11, R64 ;  /* 0x00000040000b7308 */ /* 0x000ea20000000800 */
[----:B0-----:R-:W-:-:S07]  /*3a10*/  F2FP.SATFINITE.E4M3.F32.PACK_AB_MERGE_C R6, R49, R48, RZ ;  /* 0x000000303106723e */ /* 0x001fce00048070ff */
[----:B------:R-:W0:Y:S01]  /*3a20*/  MUFU.EX2 R66, R66 ;  /* 0x0000004200427308 */ /* 0x000e220000000800 */
[----:B-1----:R-:W-:-:S01]  /*3a30*/  FADD.FTZ R7, R74, R7 ;  /* 0x000000074a077221 */ /* 0x002fc20000010000 */
[----:B------:R-:W-:-:S06]  /*3a40*/  F2FP.SATFINITE.E4M3.F32.PACK_AB_MERGE_C R146, R74, R73, R6 ;  /* 0x000000494a92723e */ /* 0x000fcc0004807006 */
[----:B------:R-:W1:Y:S01]  /*3a50*/  MUFU.EX2 R69, R69 ;  /* 0x0000004500457308 */ /* 0x000e620000000800 */
[----:B--2---:R-:W-:-:S01]  /*3a60*/  FADD.FTZ R5, R11, R4 ;  /* 0x000000040b057221 */ /* 0x004fc20000010000 */
[----:B------:R-:W-:-:S04]  /*3a70*/  FADD.FTZ R4, R48, R7 ;  /* 0x0000000730047221 */ /* 0x000fc80000010000 */
[----:B------:R-:W-:Y:S01]  /*3a80*/  FADD.FTZ R4, R49, R4 ;  /* 0x0000000431047221 */ /* 0x000fe20000010000 */
[----:B0-----:R-:W-:-:S01]  /*3a90*/  FADD.FTZ R6, R66, R5 ;  /* 0x0000000542067221 */ /* 0x001fc20000010000 */
[----:B-1----:R-:W-:-:S03]  /*3aa0*/  F2FP.SATFINITE.E4M3.F32.PACK_AB_MERGE_C R3, R69, R66, RZ ;  /* 0x000000424503723e */ /* 0x002fc600048070ff */
[----:B------:R-:W-:Y:S01]  /*3ab0*/  FADD.FTZ R6, R69, R6 ;  /* 0x0000000645067221 */ /* 0x000fe20000010000 */
[----:B------:R-:W-:Y:S01]  /*3ac0*/  F2FP.SATFINITE.E4M3.F32.PACK_AB_MERGE_C R147, R11, R42, R3 ;  /* 0x0000002a0b93723e */ /* 0x000fe20004807003 */
        /* <DEDUP_REMOVED lines=31> */
.L_x_10523:
[----:B------:R-:W-:-:S04]  /*3cc0*/  UISETP.NE.AND UP0, UPT, UR20, 0x1, UPT ;  /* 0x000000011400788c */ /* 0x000fc8000bf05270 */
[----:B------:R-:W-:-:S04]  /*3cd0*/  USEL UR39, URZ, 0x1, UP0 ;  /* 0x000000013f277887 */ /* 0x000fc80008000000 */
[----:B------:R-:W-:Y:S01]  /*3ce0*/  ULOP3.LUT UR39, UR19, UR39, URZ, 0x3c, !UPT ;  /* 0x0000002713277292 */ /* 0x000fe2000f8e3c3f */
[----:B------:R-:W-:Y:S11]  /*3cf0*/  @!P0 BRA `(.L_x_10513) ;  /* 0x0000000000048947 */ /* 0x000ff60003800000 */
[----:B------:R-:W-:Y:S01]  /*3d00*/  BPT.TRAP 0x1 ;  /* 0x000000040000795c */ /* 0x000fe20000300000 */
.L_x_10513:
        /* <DEDUP_REMOVED lines=12> */
.L_x_10514:
[----:B-1----:R-:W-:Y:S05]  /*3dd0*/  @P1 BRA `(.L_x_10515) ;  /* 0x0000000000081947 */ /* 0x002fea0003800000 */
[----:B------:R-:W1:Y:S02]  /*3de0*/  SYNCS.PHASECHK.TRANS64.TRYWAIT P1, [UR21+0x19c30], R7 ;  /* 0x019c3007ff0075a7 */ /* 0x000e640008020155 */
[----:B-1----:R-:W-:Y:S05]  /*3df0*/  @!P1 BRA `(.L_x_10516) ;  /* 0x0000007c00f49947 */ /* 0x002fea0003800000 */
.L_x_10515:
[----:B------:R-:W-:Y:S01]  /*3e00*/  UIMAD UR6, UR40, 0x300, UR16 ;  /* 0x00000300280678a4 */ /* 0x000fe2000f8e0210 */
[----:B------:R-:W-:Y:S01]  /*3e10*/  WARPGROUP.ARRIVE ;  /* 0x00000000000079c5 */ /* 0x000fe20000000000 */
[----:B------:R-:W-:Y:S01]  /*3e20*/  UMOV UR7, 0xc0000010 ;  /* 0xc000001000077882 */ /* 0x000fe20000000000 */
[----:B------:R-:W-:Y:S01]  /*3e30*/  UMOV UR11, 0xc0000010 ;  /* 0xc0000010000b7882 */ /* 0x000fe20000000000 */
[----:B------:R-:W-:Y:S02]  /*3e40*/  UIADD3 UR10, UR6, 0x100, URZ ;  /* 0x00000100060a7890 */ /* 0x000fe4000fffe03f */
[----:B------:R-:W-:Y:S01]  /*3e50*/  UIADD3 UR14, UR6, 0x200, URZ ;  /* 0x00000200060e7890 */ /* 0x000fe2000fffe03f */
[----:B------:R-:W-:Y:S02]  /*3e60*/  UMOV UR15, 0xc0000010 ;  /* 0xc0000010000f7882 */ /* 0x000fe40000000000 */
[----:B------:R-:W-:Y:S03]  /*3e70*/  QGMMA.64x128x32.F32.E4M3.E4M3 R24, gdesc[UR4], RZ, !UPT, gsb0 ;  /* 0x01e00000041879f3 */ /* 0x000fe6000c0008ff */
[----:B------:R-:W-:-:S02]  /*3e80*/  WARPGROUP.DEPBAR.LE gsb0, 0x0 ;  /* 0x00008000000079c5 */ /* 0x000fc40000010000 */
        /* <DEDUP_REMOVED lines=8> */
.L_x_10517:
[----:B------:R-:W-:Y:S01]  /*3f10*/  ULEA UR11, UR20, UR22, 0x3 ;  /* 0x00000016140b7291 */ /* 0x000fe2000f8e183f */
[----:B01----:R-:W-:-:S05]  /*3f20*/  IMAD.U32 R7, RZ, RZ, UR19 ;  /* 0x00000013ff077e24 */ /* 0x003fca000f8e00ff */
[----:B------:R-:W-:-:S04]  /*3f30*/  SHF.L.U32 R7, R7, 0x1f, RZ ;  /* 0x0000001f07077819 */ /* 0x000fc800000006ff */
[----:B------:R0:W1:Y:S01]  /*3f40*/  SYNCS.PHASECHK.TRANS64.TRYWAIT P1, [UR11+0x19c50], R7 ;  /* 0x019c5007ff0075a7 */ /* 0x000062000802014b */
[----:B------:R-:W-:Y:S05]  /*3f50*/  @!P0 BRA `(.L_x_10518) ;  /* 0x0000000000048947 */ /* 0x000fea0003800000 */
[----:B------:R-:W-:Y:S01]  /*3f60*/  BPT.TRAP 0x1 ;  /* 0x000000040000795c */ /* 0x000fe20000300000 */
.L_x_10518:
[----:B-1----:R-:W-:Y:S05]  /*3f70*/  @P1 BRA `(.L_x_10519) ;  /* 0x0000000000081947 */ /* 0x002fea0003800000 */
[----:B------:R-:W1:Y:S02]  /*3f80*/  SYNCS.PHASECHK.TRANS64.TRYWAIT P1, [UR11+0x19c50], R7 ;  /* 0x019c5007ff0075a7 */ /* 0x000e64000802014b */
[----:B-1----:R-:W-:Y:S05]  /*3f90*/  @!P1 BRA `(.L_x_10520) ;  /* 0x0000007c00a49947 */ /* 0x002fea0003800000 */
.L_x_10519:
[----:B------:R-:W-:Y:S01]  /*3fa0*/  UIADD3 UR6, UR22, 0x3000, URZ ;  /* 0x0000300016067890 */ /* 0x000fe2000fffe03f */
[----:B------:R-:W-:Y:S01]  /*3fb0*/  WARPGROUP.ARRIVE ;  /* 0x00000000000079c5 */ /* 0x000fe20000000000 */
[----:B------:R-:W-:Y:S02]  /*3fc0*/  UMOV UR7, 0x40000040 ;  /* 0x4000004000077882 */ /* 0x000fe40000000000 */
[----:B------:R-:W-:-:S04]  /*3fd0*/  USHF.R.U32.HI UR6, URZ, 0x4, UR6 ;  /* 0x000000043f067899 */ /* 0x000fc80008011606 */
[----:B------:R-:W-:-:S04]  /*3fe0*/  ULOP3.LUT UR6, UR6, 0x3fff, URZ, 0xc0, !UPT ;  /* 0x00003fff06067892 */ /* 0x000fc8000f8ec03f */
[----:B------:R-:W-:-:S04]  /*3ff0*/  ULOP3.LUT UR6, UR6, 0x10000, URZ, 0xfc, !UPT ;  /* 0x0001000006067892 */ /* 0x000fc8000f8efc3f */
[----:B------:R-:W-:-:S07]  /*4000*/  UIMAD UR10, UR20, 0x300, UR6 ;  /* 0x00000300140a78a4 */ /* 0x000fce000f8e0206 */
[----:B------:R-:W-:Y:S02]  /*4010*/  UMOV UR6, UR10 ;  /* 0x0000000a00067c82 */ /* 0x000fe40008000000 */
[----:B------:R-:W-:Y:S01]  /*4020*/  QGMMA.64x96x32.F32.E4M3.E4M3 R88, R148, gdesc[UR4], R88, gsb0 ;  /* 0x0160000494587df3 */ /* 0x000fe20008000858 */
[----:B------:R-:W-:Y:S01]  /*4030*/  UIADD3 UR6, UR10, 0x2, URZ ;  /* 0x000000020a067890 */ /* 0x000fe2000fffe03f */
[----:B------:R-:W-:Y:S01]  /*4040*/  UMOV UR7, 0x40000040 ;  /* 0x4000004000077882 */ /* 0x000fe20000000000 */
[----:B------:R-:W-:Y:S02]  /*4050*/  WARPGROUP.DEPBAR.LE gsb0, 0x0 ;  /* 0x00008000000079c5 */ /* 0x000fe40000010000 */
[----:B------:R-:W-:-:S06]  /*4060*/  WARPGROUP.ARRIVE ;  /* 0x00000000000079c5 */ /* 0x000fcc0000000000 */
        /* <DEDUP_REMOVED lines=10> */
[----:B------:R-:W-:Y:S03]  /*4110*/  QGMMA.64x96x32.F32.E4M3.E4M3 R88, R144, gdesc[UR4], R88, gsb0 ;  /* 0x0160000490587df3 */ /* 0x000fe60008000858 */
[----:B------:R-:W-:Y:S02]  /*4120*/  WARPGROUP.DEPBAR.LE gsb0, 0x0 ;  /* 0x00008000000079c5 */ /* 0x000fe40000010000 */
[----:B------:R-:W-:Y:S05]  /*4130*/  @!P0 BRA `(.L_x_10521) ;  /* 0x0000000000048947 */ /* 0x000fea0003800000 */
[----:B------:R-:W-:Y:S01]  /*4140*/  BPT.TRAP 0x1 ;  /* 0x000000040000795c */ /* 0x000fe20000300000 */
.L_x_10521:
[C---:B-1----:R-:W-:Y:S01]  /*4150*/  FMUL.FTZ R8, R0.reuse, R24 ;  /* 0x0000001800087220 */ /* 0x042fe20000410000 */
        /* <DEDUP_REMOVED lines=72> */
[----:B------:R-:W-:Y:S01]  /*45e0*/  FMUL.FTZ R76, R0, R85 ;  /* 0x00000055004c7220 */ /* 0x000fe20000410000 */
[----:B------:R-:W-:Y:S01]  /*45f0*/  UMOV UR6, UR17 ;  /* 0x0000001100067c82 */ /* 0x000fe20008000000 */
[----:B------:R-:W-:-:S03]  /*4600*/  UIADD3 UR7, UR21, 0x19c40, URZ ;  /* 0x00019c4015077890 */ /* 0x000fc6000fffe03f */
        /* <DEDUP_REMOVED lines=118> */
[----:B------:R-:W1:Y:S01]  /*4d70*/  SHFL.BFLY PT, R54, R79, 0x2, 0x1f ;  /* 0x0c401f004f367f89 */ /* 0x000e6200000e0000 */
[----:B--2---:R-:W-:-:S04]  /*4d80*/  FMNMX.FTZ R81, R77, R62, !PT ;  /* 0x0000003e4d517209 */ /* 0x004fc80007810000 */
[----:B0-----:R-:W-:-:S05]  /*4d90*/  FMNMX.FTZ R81, R78, R81, !PT ;  /* 0x000000514e517209 */ /* 0x001fca0007810000 */
[----:B------:R-:W0:Y:S01]  /*4da0*/  SHFL.BFLY PT, R62, R81, 0x2, 0x1f ;  /* 0x0c401f00513e7f89 */ /* 0x000e2200000e0000 */
[----:B-1----:R-:W-:-:S05]  /*4db0*/  FMNMX.FTZ R80, R79, R54, !PT ;  /* 0x000000364f507209 */ /* 0x002fca0007810000 */
[----:B------:R-:W1:Y:S01]  /*4dc0*/  SHFL.BFLY PT, R83, R80, 0x1, 0x1f ;  /* 0x0c201f0050537f89 */ /* 0x000e6200000e0000 */
[----:B0-----:R-:W-:-:S05]  /*4dd0*/  FMNMX.FTZ R82, R81, R62, !PT ;  /* 0x0000003e51527209 */ /* 0x001fca0007810000 */
[----:B------:R-:W0:Y:S01]  /*4de0*/  SHFL.BFLY PT, R85, R82, 0x1, 0x1f ;  /* 0x0c201f0052557f89 */ /* 0x000e2200000e0000 */
[----:B-1----:R-:W-:Y:S01]  /*4df0*/  FMNMX.FTZ R54, R80, R83, !PT ;  /* 0x0000005350367209 */ /* 0x002fe20007810000 */
[----:B------:R-:W-:-:S04]  /*4e00*/  IMAD.U32 R83, RZ, RZ, UR6 ;  /* 0x00000006ff537e24 */ /* 0x000fc8000f8e00ff */
[C---:B------:R-:W-:Y:S01]  /*4e10*/  FFMA.FTZ R80, R54.reuse, R83, -8 ;  /* 0xc100000036507423 */ /* 0x040fe20000010053 */
[----:B------:R-:W-:-:S03]  /*4e20*/  FADD.FTZ R3, -R54, R3 ;  /* 0x0000000336037221 */ /* 0x000fc60000010100 */
[--C-:B------:R-:W-:Y:S01]  /*4e30*/  FFMA.FTZ R8, R8, UR6, -R80.reuse ;  /* 0x0000000608087c23 */ /* 0x100fe20008010850 */
[----:B------:R-:W-:Y:S01]  /*4e40*/  FMUL.FTZ R79, R3, UR6 ;  /* 0x00000006034f7c20 */ /* 0x000fe20008410000 */
[--C-:B------:R-:W-:Y:S01]  /*4e50*/  FFMA.FTZ R7, R7, UR6, -R80.reuse ;  /* 0x0000000607077c23 */ /* 0x100fe20008010850 */
[----:B------:R-:W-:-:S01]  /*4e60*/  FFMA.FTZ R11, R11, UR6, -R80 ;  /* 0x000000060b0b7c23 */ /* 0x000fc20008010850 */
[--C-:B------:R-:W-:Y:S01]  /*4e70*/  FFMA.FTZ R12, R12, UR6, -R80.reuse ;  /* 0x000000060c0c7c23 */ /* 0x100fe20008010850 */
[----:B------:R-:W-:-:S01]  /*4e80*/  FFMA.FTZ R15, R15, UR6, -R80 ;  /* 0x000000060f0f7c23 */ /* 0x000fc20008010850 */
[----:B------:R-:W-:Y:S01]  /*4e90*/  MUFU.EX2 R8, R8 ;  /* 0x0000000800087308 */ /* 0x000fe20000000800 */
[----:B0-----:R-:W-:Y:S01]  /*4ea0*/  FMNMX.FTZ R62, R82, R85, !PT ;  /* 0x00000055523e7209 */ /* 0x001fe20007810000 */
[--C-:B------:R-:W-:Y:S01]  /*4eb0*/  FFMA.FTZ R82, R55, UR6, -R80.reuse ;  /* 0x0000000637527c23 */ /* 0x100fe20008010850 */
[----:B------:R-:W-:-:S01]  /*4ec0*/  FFMA.FTZ R55, R58, UR6, -R80 ;  /* 0x000000063a377c23 */ /* 0x000fc20008010850 */
[--C-:B------:R-:W-:Y:S01]  /*4ed0*/  FFMA.FTZ R58, R59, UR6, -R80.reuse ;  /* 0x000000063b3a7c23 */ /* 0x100fe20008010850 */
[----:B------:R-:W-:-:S01]  /*4ee0*/  FFMA.FTZ R59, R63, UR6, -R80 ;  /* 0x000000063f3b7c23 */ /* 0x000fc20008010850 */
[--C-:B------:R-:W-:Y:S01]  /*4ef0*/  FFMA.FTZ R63, R67, UR6, -R80.reuse ;  /* 0x00000006433f7c23 */ /* 0x100fe20008010850 */
[----:B------:R-:W-:-:S01]  /*4f00*/  FFMA.FTZ R67, R71, UR6, -R80 ;  /* 0x0000000647437c23 */ /* 0x000fc20008010850 */
[----:B------:R-:W-:Y:S01]  /*4f10*/  FFMA.FTZ R71, R75, UR6, -R80 ;  /* 0x000000064b477c23 */ /* 0x000fe20008010850 */
[----:B------:R-:W-:-:S02]  /*4f20*/  IMAD.U32 R75, RZ, RZ, UR6 ;  /* 0x00000006ff4b7e24 */ /* 0x000fc4000f8e00ff */
[----:B------:R-:W-:Y:S01]  /*4f30*/  FADD.FTZ R3, -R62, R5 ;  /* 0x000000053e037221 */ /* 0x000fe20000010100 */
[----:B------:R-:W-:Y:S01]  /*4f40*/  MUFU.EX2 R7, R7 ;  /* 0x0000000700077308 */ /* 0x000fe20000000800 */
[----:B------:R-:W-:-:S01]  /*4f50*/  FFMA.FTZ R20, R20, UR6, -R80 ;  /* 0x0000000614147c23 */ /* 0x000fc20008010850 */
[----:B------:R-:W-:Y:S01]  /*4f60*/  FFMA.FTZ R75, R62, R75, -8 ;  /* 0xc10000003e4b7423 */ /* 0x000fe2000001004b */
[----:B------:R-:W-:Y:S01]  /*4f70*/  FMUL.FTZ R3, R3, UR6 ;  /* 0x0000000603037c20 */ /* 0x000fe20008410000 */
        /* <DEDUP_REMOVED lines=25> */
[----:B------:R-:W-:-:S01]  /*5110*/  FADD.FTZ R4, R7, R4 ;  /* 0x0000000407047221 */ /* 0x000fc20000010000 */
        /* <DEDUP_REMOVED lines=20> */
[--C-:B------:R-:W-:Y:S01]  /*5260*/  FFMA.FTZ R57, R57, UR6, -R75.reuse ;  /* 0x0000000639397c23 */ /* 0x100fe2000801084b */
[----:B------:R-:W-:-:S01]  /*5270*/  FFMA.FTZ R60, R60, UR6, -R75 ;  /* 0x000000063c3c7c23 */ /* 0x000fc2000801084b */
[--C-:B------:R-:W-:Y:S01]  /*5280*/  FFMA.FTZ R61, R61, UR6, -R75.reuse ;  /* 0x000000063d3d7c23 */ /* 0x100fe2000801084b */
        /* <DEDUP_REMOVED lines=11> */
[----:B------:R-:W2:Y:S01]  /*5340*/  MUFU.EX2 R14, R14 ;  /* 0x0000000e000e7308 */ /* 0x000ea20000000800 */
[----:B-1----:R-:W-:-:S01]  /*5350*/  FADD.FTZ R81, R13, R6 ;  /* 0x000000060d517221 */ /* 0x002fc20000010000 */
[----:B------:R-:W-:Y:S01]  /*5360*/  FFMA.FTZ R77, R77, UR6, -R75 ;  /* 0x000000064d4d7c23 */ /* 0x000fe2000801084b */
[----:B------:R-:W-:-:S01]  /*5370*/  FFMA.FTZ R76, R76, UR6, -R80 ;  /* 0x000000064c4c7c23 */ /* 0x000fc20008010850 */
[----:B------:R-:W-:-:S04]  /*5380*/  FFMA.FTZ R78, R78, UR6, -R75 ;  /* 0x000000064e4e7c23 */ /* 0x000fc8000801084b */
        /* <DEDUP_REMOVED lines=112> */
[----:B-1----:R-:W-:-:S03]  /*5a90*/  FADD.FTZ R4, R76, R75 ;  /* 0x0000004b4c047221 */ /* 0x002fc60000010000 */
[----:B0-----:R-:W-:Y:S01]  /*5aa0*/  FADD.FTZ R6, R78, R79 ;  /* 0x0000004f4e067221 */ /* 0x001fe20000010000 */
[----:B------:R-:W-:Y:S06]  /*5ab0*/  @!P0 BRA `(.L_x_10522) ;  /* 0x0000000000048947 */ /* 0x000fec0003800000 */
[----:B------:R-:W-:Y:S01]  /*5ac0*/  BPT.TRAP 0x1 ;  /* 0x000000040000795c */ /* 0x000fe20000300000 */
.L_x_10522:
[----:B------:R-:W-:Y:S01]  /*5ad0*/  UIADD3 UR7, UR11, 0x19c60, URZ ;  /* 0x00019c600b077890 */ /* 0x000fe2000fffe03f */
[----:B------:R-:W-:Y:S01]  /*5ae0*/  ISETP.LT.AND P1, PT, RZ, UR45, PT ;  /* 0x0000002dff007c0c */ /* 0x000fe2000bf21270 */
[----:B------:R-:W-:Y:S01]  /*5af0*/  UIADD3 UR10, UR45, -0x1, URZ ;  /* 0xffffffff2d0a7890 */ /* 0x000fe2000fffe03f */
[----:B------:R-:W-:Y:S01]  /*5b00*/  F2FP.SATFINITE.E4M3.F32.PACK_AB_MERGE_C R11, R12, R11, RZ ;  /* 0x0000000b0c0b723e */ /* 0x000fe200048070ff */
[----:B------:R-:W-:Y:S01]  /*5b10*/  UPRMT UR7, UR18, 0x654, UR7 ;  /* 0x0000065412077896 */ /* 0x000fe20008000007 */
[----:B------:R-:W-:Y:S01]  /*5b20*/  F2FP.SATFINITE.E4M3.F32.PACK_AB_MERGE_C R13, R14, R13, RZ ;  /* 0x0000000d0e0d723e */ /* 0x000fe200048070ff */
[----:B------:R-:W-:Y:S01]  /*5b30*/  UMOV UR19, UR39 ;  /* 0x0000002700137c82 */ /* 0x000fe20008000000 */
[----:B------:R-:W-:Y:S01]  /*5b40*/  F2FP.SATFINITE.E4M3.F32.PACK_AB_MERGE_C R25, R26, R25, RZ ;  /* 0x000000191a19723e */ /* 0x000fe200048070ff */
[----:B------:R-:W-:Y:S01]  /*5b50*/  UMOV UR20, UR40 ;  /* 0x0000002800147c82 */ /* 0x000fe20008000000 */
[----:B------:R-:W-:Y:S01]  /*5b60*/  F2FP.SATFINITE.E4M3.F32.PACK_AB_MERGE_C R27, R28, R27, RZ ;  /* 0x0000001b1c1b723e */ /* 0x000fe200048070ff */
[----:B------:R-:W-:Y:S01]  /*5b70*/  UMOV UR45, UR10 ;  /* 0x0000000a002d7c82 */ /* 0x000fe20008000000 */
        /* <DEDUP_REMOVED lines=79> */
[----:B------:R-:W-:Y:S06]  /*6070*/  @P1 BRA `(.L_x_10523) ;  /* 0xffffffdc00101947 */ /* 0x000fec000383ffff */
.L_x_10512:
[----:B------:R-:W-:Y:S06]  /*6080*/  BAR.ARV 0x8, 0x200 ;  /* 0x0208000000007b1d */ /* 0x000fec0000002000 */
[----:B------:R-:W-:Y:S05]  /*6090*/  @!P0 BRA `(.L_x_10524) ;  /* 0x0000000000048947 */ /* 0x000fea0003800000 */
[----:B------:R-:W-:Y:S01]  /*60a0*/  BPT.TRAP 0x1 ;  /* 0x000000040000795c */ /* 0x000fe20000300000 */
.L_x_10524:
[----:B------:R-:W0:Y:S01]  /*60b0*/  S2UR UR5, SR_CgaCtaId ;  /* 0x00000000000579c3 */ /* 0x000e220000008800 */
[----:B------:R-:W-:Y:S01]  /*60c0*/  UMOV UR4, 0x400 ;  /* 0x0000040000047882 */ /* 0x000fe20000000000 */
[----:B------:R-:W-:-:S04]  /*60d0*/  MOV R0, UR39 ;  /* 0x0000002700007c02 */ /* 0x000fc80008000f00 */
[----:B------:R-:W-:Y:S01]  /*60e0*/  SHF.L.U32 R0, R0, 0x1f, RZ ;  /* 0x0000001f00007819 */ /* 0x000fe200000006ff */
[----:B0-----:R-:W-:-:S04]  /*60f0*/  ULEA UR4, UR5, UR4, 0x18 ;  /* 0x0000000405047291 */ /* 0x001fc8000f8ec03f */
[----:B------:R-:W-:-:S09]  /*6100*/  ULEA UR7, UR40, UR4, 0x3 ;  /* 0x0000000428077291 */ /* 0x000fd2000f8e183f */
[----:B------:R0:W1:Y:S01]  /*6110*/  SYNCS.PHASECHK.TRANS64.TRYWAIT P1, [UR7+0x19c50], R0 ;  /* 0x019c5000ff0075a7 */ /* 0x0000620008020147 */
[----:B------:R-:W-:Y:S05]  /*6120*/  @!P0 BRA `(.L_x_10525) ;  /* 0x0000000000048947 */ /* 0x000fea0003800000 */
[----:B------:R-:W-:Y:S01]  /*6130*/  BPT.TRAP 0x1 ;  /* 0x000000040000795c */ /* 0x000fe20000300000 */
.L_x_10525:
[----:B-1----:R-:W-:Y:S05]  /*6140*/  @P1 BRA `(.L_x_10526) ;  /* 0x0000000000081947 */ /* 0x002fea0003800000 */
[----:B------:R-:W1:Y:S02]  /*6150*/  SYNCS.PHASECHK.TRANS64.TRYWAIT P1, [UR7+0x19c50], R0 ;  /* 0x019c5000ff0075a7 */ /* 0x000e640008020147 */
[----:B-1----:R-:W-:Y:S05]  /*6160*/  @!P1 BRA `(.L_x_10527) ;  /* 0x0000005c00489947 */ /* 0x002fea0003800000 */
.L_x_10526:
[----:B------:R-:W-:Y:S01]  /*6170*/  ULDC.64 UR8, c[0x0][0x9a0] ;  /* 0x0002680000087ab9 */ /* 0x000fe20000000a00 */
[----:B------:R-:W-:Y:S01]  /*6180*/  UIADD3 UR10, UR4, 0x3000, URZ ;  /* 0x00003000040a7890 */ /* 0x000fe2000fffe03f */
[----:B------:R-:W-:Y:S01]  /*6190*/  WARPGROUP.ARRIVE ;  /* 0x00000000000079c5 */ /* 0x000fe20000000000 */
[----:B------:R-:W-:Y:S01]  /*61a0*/  UISETP.NE.U32.AND UP0, UPT, UR8, URZ, UPT ;  /* 0x0000003f0800728c */ /* 0x000fe2000bf05070 */
[----:B------:R-:W-:Y:S01]  /*61b0*/  IMAD.MOV.U32 R5, RZ, RZ, 0x3f800000 ;  /* 0x3f800000ff057424 */ /* 0x000fe200078e00ff */
[----:B------:R-:W-:Y:S02]  /*61c0*/  USHF.R.U32.HI UR10, URZ, 0x4, UR10 ;  /* 0x000000043f0a7899 */ /* 0x000fe4000801160a */
[----:B------:R-:W-:Y:S02]  /*61d0*/  UISETP.NE.AND.EX UP0, UPT, UR9, URZ, UPT, UP0 ;  /* 0x0000003f0900728c */ /* 0x000fe4000bf05300 */
[----:B------:R-:W-:-:S04]  /*61e0*/  ULOP3.LUT UR10, UR10, 0x3fff, URZ, 0xc0, !UPT ;  /* 0x00003fff0a0a7892 */ /* 0x000fc8000f8ec03f */
[----:B------:R-:W-:Y:S01]  /*61f0*/  ULOP3.LUT UR14, UR10, 0x10000, URZ, 0xfc, !UPT ;  /* 0x000100000a0e7892 */ /* 0x000fe2000f8efc3f */
[----:B------:R-:W-:-:S03]  /*6200*/  PLOP3.LUT P1, PT, PT, PT, UP0, 0x80, 0x0 ;  /* 0x000000000000781c */ /* 0x000fc60003f2f008 */
[----:B------:R-:W-:Y:S02]  /*6210*/  UIMAD UR14, UR40, 0x300, UR14 ;  /* 0x00000300280e78a4 */ /* 0x000fe4000f8e020e */
[----:B------:R-:W-:Y:S01]  /*6220*/  @UP0 USHF.R.S32.HI UR15, URZ, 0x1f, UR44 ;  /* 0x0000001f3f0f0899 */ /* 0x000fe2000801142c */
[----:B------:R-:W-:Y:S01]  /*6230*/  @UP0 ULDC.64 UR10, c[0x0][0x9c8] ;  /* 0x00027200000a0ab9 */ /* 0x000fe20000000a00 */
[----:B------:R-:W-:Y:S02]  /*6240*/  @UP0 UIADD3 UR16, -UR44, URZ, URZ ;  /* 0x0000003f2c100290 */ /* 0x000fe4000fffe13f */
[----:B------:R-:W-:Y:S02]  /*6250*/  @UP0 UIMAD.WIDE.U32 UR12, UR44, UR10, URZ ;  /* 0x0000000a2c0c02a5 */ /* 0x000fe4000f8e003f */
[----:B------:R-:W-:Y:S01]  /*6260*/  @UP0 UIMAD UR10, UR15, UR10, URZ ;  /* 0x0000000a0f0a02a4 */ /* 0x000fe2000f8e023f */
[----:B------:R-:W-:-:S03]  /*6270*/  @UP0 ULDC UR17, c[0x0][0xc44] ;  /* 0x0003110000110ab9 */ /* 0x000fc60000000800 */
[----:B------:R-:W-:Y:S02]  /*6280*/  @UP0 UIMAD UR10, UR44, UR11, UR10 ;  /* 0x0000000b2c0a02a4 */ /* 0x000fe4000f8e020a */
[----:B------:R-:W-:Y:S02]  /*6290*/  @UP0 UIMAD UR18, UR17, UR16, UR43 ;  /* 0x00000010111202a4 */ /* 0x000fe4000f8e022b */
[----:B------:R-:W-:Y:S01]  /*62a0*/  @UP0 UIADD3 UR13, UR13, UR10, URZ ;  /* 0x0000000a0d0d0290 */ /* 0x000fe2000fffe03f */
[----:B------:R-:W-:Y:S02]  /*62b0*/  UMOV UR11, 0x40000040 ;  /* 0x40000040000b7882 */ /* 0x000fe40000000000 */
[----:B------:R-:W-:Y:S01]  /*62c0*/  UMOV UR10, UR14 ;  /* 0x0000000e000a7c82 */ /* 0x000fe20008000000 */
[----:B------:R-:W-:Y:S01]  /*62d0*/  @UP0 USHF.R.S32.HI UR15, URZ, 0x1f, UR18 ;  /* 0x0000001f3f0f0899 */ /* 0x000fe20008011412 */
[----:B------:R-:W-:Y:S01]  /*62e0*/  QGMMA.64x96x32.F32.E4M3.E4M3 R88, R148, gdesc[UR8], R88, gsb0 ;  /* 0x0160000894587df3 */ /* 0x000fe20008000858 */
[----:B------:R-:W-:-:S02]  /*62f0*/  @UP0 ULDC.64 UR16, c[0x0][0x9d0] ;  /* 0x0002740000100ab9 */ /* 0x000fc40000000a00 */
[----:B------:R-:W-:Y:S02]  /*6300*/  @UP0 UIMAD UR15, UR15, UR16, URZ ;  /* 0x000000100f0f02a4 */ /* 0x000fe4000f8e023f */
[----:B------:R-:W-:Y:S02]  /*6310*/  @UP0 UIMAD.WIDE.U32 UR12, UR18, UR16, UR12 ;  /* 0x00000010120c02a5 */ /* 0x000fe4000f8e000c */
        /* <DEDUP_REMOVED lines=11> */
[----:B------:R-:W-:Y:S01]  /*63d0*/  QGMMA.64x96x32.F32.E4M3.E4M3 R88, R136, gdesc[UR8], R88, gsb0 ;  /* 0x0160000888587df3 */ /* 0x000fe20008000858 */
[----:B------:R-:W-:Y:S01]  /*63e0*/  UIADD3 UR10, UR14, 0x4, URZ ;  /* 0x000000040e0a7890 */ /* 0x000fe2000fffe03f */
[----:B------:R-:W-:Y:S01]  /*63f0*/  UMOV UR11, 0x40000040 ;  /* 0x40000040000b7882 */ /* 0x000fe20000000000 */
[----:B-1----:R-:W1:Y:S04]  /*6400*/  SHFL.BFLY PT, R3, R4, 0x2, 0x1f ;  /* 0x0c401f0004037f89 */ /* 0x002e6800000e0000 */
[----:B------:R-:W4:Y:S01]  /*6410*/  SHFL.BFLY PT, R7, R6, 0x2, 0x1f ;  /* 0x0c401f0006077f89 */ /* 0x000f2200000e0000 */
[----:B------:R-:W-:Y:S02]  /*6420*/  WARPGROUP.DEPBAR.LE gsb0, 0x0 ;  /* 0x00008000000079c5 */ /* 0x000fe40000010000 */
[----:B------:R-:W-:-:S06]  /*6430*/  WARPGROUP.ARRIVE ;  /* 0x00000000000079c5 */ /* 0x000fcc0000000000 */
[----:B------:R-:W-:Y:S01]  /*6440*/  QGMMA.64x96x32.F32.E4M3.E4M3 R88, R140, gdesc[UR8], R88, gsb0 ;  /* 0x016000088c587df3 */ /* 0x000fe20008000858 */
[----:B------:R-:W-:Y:S01]  /*6450*/  UIADD3 UR10, UR14, 0x6, URZ ;  /* 0x000000060e0a7890 */ /* 0x000fe2000fffe03f */
[----:B------:R-:W-:Y:S01]  /*6460*/  UMOV UR11, 0x40000040 ;  /* 0x40000040000b7882 */ /* 0x000fe20000000000 */
        /* <DEDUP_REMOVED lines=11> */
[----:B------:R-:W-:Y:S01]  /*6520*/  FSETP.NE.FTZ.AND P3, PT, R13, RZ, PT ;  /* 0x000000ff0d00720b */ /* 0x000fe20003f75000 */
[----:B------:R-:W-:Y:S02]  /*6530*/  WARPGROUP.DEPBAR.LE gsb0, 0x0 ;  /* 0x00008000000079c5 */ /* 0x000fe40000010000 */
[----:B------:R-:W-:-:S06]  /*6540*/  WARPGROUP.ARRIVE ;  /* 0x00000000000079c5 */ /* 0x000fcc0000000000 */
[----:B------:R-:W-:Y:S01]  /*6550*/  QGMMA.64x96x32.F32.E4M3.E4M3 R88, R144, gdesc[UR8], R88, gsb0 ;  /* 0x0160000890587df3 */ /* 0x000fe20008000858 */
[----:B------:R-:W-:Y:S01]  /*6560*/  @P1 MUFU.RCP R4, R10 ;  /* 0x0000000a00041308 */ /* 0x000fe20000001000 */
[----:B------:R-:W-:Y:S01]  /*6570*/  FSETP.NE.FTZ.AND P1, PT, R11, RZ, PT ;  /* 0x000000ff0b00720b */ /* 0x000fe20003f35000 */
[----:B------:R-:W-:-:S06]  /*6580*/  IMAD.MOV.U32 R8, RZ, RZ, RZ ;  /* 0x000000ffff087224 */ /* 0x000fcc00078e00ff */
[----:B------:R-:W0:Y:S08]  /*6590*/  @P2 MUFU.LG2 R6, R12 ;  /* 0x0000000c00062308 */ /* 0x000e300000000c00 */
        /* <DEDUP_REMOVED lines=8> */
[----:B------:R-:W-:Y:S01]  /*6620*/  MOV R3, 0xff800000 ;  /* 0xff80000000037802 */ /* 0x000fe20000000f00 */
[----:B------:R-:W-:Y:S02]  /*6630*/  IMAD.MOV.U32 R0, RZ, RZ, -0x800000 ;  /* 0xff800000ff007424 */ /* 0x000fe400078e00ff */
[----:B------:R-:W-:-:S01]  /*6640*/  @P2 FFMA.FTZ R3, R7, R54, R6 ;  /* 0x0000003607032223 */ /* 0x000fc20000010006 */
[----:B------:R-:W-:Y:S01]  /*6650*/  @P3 FFMA.FTZ R0, R10, R62, R9 ;  /* 0x0000003e0a003223 */ /* 0x000fe20000010009 */
[-C--:B---3--:R-:W-:Y:S01]  /*6660*/  FMUL.FTZ R56, R4, R5.reuse ;  /* 0x0000000504387220 */ /* 0x088fe20000410000 */
[----:B--2---:R-:W-:Y:S01]  /*6670*/  FMUL.FTZ R58, R8, R5 ;  /* 0x00000005083a7220 */ /* 0x004fe20000410000 */
[----:B------:R-:W-:-:S02]  /*6680*/  WARPGROUP.DEPBAR.LE gsb0, 0x0 ;  /* 0x00008000000079c5 */ /* 0x000fc40000010000 */
[----:B------:R-:W-:Y:S05]  /*6690*/  @!P0 BRA `(.L_x_10528) ;  /* 0x0000000000048947 */ /* 0x000fea0003800000 */
[----:B------:R-:W-:Y:S01]  /*66a0*/  BPT.TRAP 0x1 ;  /* 0x000000040000795c */ /* 0x000fe20000300000 */
.L_x_10528:
[----:B------:R-:W0:Y:S01]  /*66b0*/  S2R R59, SR_TID.X ;  /* 0x00000000003b7919 */ /* 0x000e220000002100 */
[----:B------:R-:W-:Y:S01]  /*66c0*/  ULDC.64 UR8, c[0x4][0x70] ;  /* 0x01001c0000087ab9 */ /* 0x000fe20000000a00 */
[----:B------:R-:W1:Y:S01]  /*66d0*/  S2UR UR6, SR_SWINHI ;  /* 0x00000000000679c3 */ /* 0x000e620000002f00 */
        /* <DEDUP_REMOVED lines=40> */
[-C--:B------:R-:W-:Y:S01]  /*6960*/  FMUL.FTZ R42, R115, R58.reuse ;  /* 0x0000003a732a7220 */ /* 0x080fe20000410000 */
[-C--:B------:R-:W-:Y:S01]  /*6970*/  FMUL.FTZ R45, R126, R58.reuse ;  /* 0x0000003a7e2d7220 */ /* 0x080fe20000410000 */
[----:B------:R-:W-:Y:S01]  /*6980*/  FMUL.FTZ R46, R122, R58 ;  /* 0x0000003a7a2e7220 */ /* 0x000fe20000410000 */
[----:B------:R-:W-:-:S02]  /*6990*/  IMAD.X R5, RZ, RZ, UR9, P0 ;  /* 0x00000009ff057e24 */ /* 0x000fc400080e06ff */
[-C--:B------:R-:W-:Y:S01]  /*69a0*/  FMUL.FTZ R49, R127, R58.reuse ;  /* 0x0000003a7f317220 */ /* 0x080fe20000410000 */
[-C--:B------:R-:W-:Y:S01]  /*69b0*/  FMUL.FTZ R50, R123, R58.reuse ;  /* 0x0000003a7b327220 */ /* 0x080fe20000410000 */
[-C--:B------:R-:W-:Y:S01]  /*69c0*/  FMUL.FTZ R53, R134, R58.reuse ;  /* 0x0000003a86357220 */ /* 0x080fe20000410000 */
[----:B------:R-:W-:Y:S01]  /*69d0*/  FMUL.FTZ R54, R130, R58 ;  /* 0x0000003a82367220 */ /* 0x000fe20000410000 */
[----:B------:R0:W2:Y:S01]  /*69e0*/  LDG.E.CONSTANT R4, desc[UR36][R4.64] ;  /* 0x0000002404047981 */ /* 0x0000a2000c1e9900 */
[----:B------:R-:W-:Y:S01]  /*69f0*/  F2FP.BF16.F32.PACK_AB R34, R33, R34 ;  /* 0x000000222122723e */ /* 0x000fe200000010ff */
[----:B------:R-:W-:Y:S01]  /*6a00*/  FMUL.FTZ R56, R129, R56 ;  /* 0x0000003881387220 */ /* 0x000fe20000410000 */
[----:B------:R-:W-:Y:S01]  /*6a10*/  F2FP.BF16.F32.PACK_AB R29, R29, R30 ;  /* 0x0000001e1d1d723e */ /* 0x000fe200000010ff */
[----:B------:R-:W-:Y:S01]  /*6a20*/  FMUL.FTZ R57, R135, R58 ;  /* 0x0000003a87397220 */ /* 0x000fe20000410000 */
[----:B------:R-:W-:Y:S01]  /*6a30*/  F2FP.BF16.F32.PACK_AB R27, R27, R28 ;  /* 0x0000001c1b1b723e */ /* 0x000fe200000010ff */
[----:B------:R-:W-:Y:S01]  /*6a40*/  UMOV UR8, UR4 ;  /* 0x0000000400087c82 */ /* 0x000fe20008000000 */
[----:B-1----:R-:W-:Y:S01]  /*6a50*/  UMOV UR9, UR6 ;  /* 0x0000000600097c82 */ /* 0x002fe20008000000 */
[----:B------:R-:W-:Y:S01]  /*6a60*/  F2FP.BF16.F32.PACK_AB R32, R31, R32 ;  /* 0x000000201f20723e */ /* 0x000fe200000010ff */
[----:B------:R-:W-:Y:S01]  /*6a70*/  IMAD.U32 R33, RZ, RZ, UR9 ;  /* 0x00000009ff217e24 */ /* 0x000fe2000f8e00ff */
[----:B------:R-:W-:Y:S01]  /*6a80*/  F2FP.BF16.F32.PACK_AB R36, R35, R36 ;  /* 0x000000242324723e */ /* 0x000fe200000010ff */
[-C--:B0-----:R-:W-:Y:S01]  /*6a90*/  FMUL.FTZ R5, R94, R58.reuse ;  /* 0x0000003a5e057220 */ /* 0x081fe20000410000 */
[----:B------:R-:W-:Y:S01]  /*6aa0*/  FMUL.FTZ R58, R131, R58 ;  /* 0x0000003a833a7220 */ /* 0x000fe20000410000 */
[----:B------:R-:W-:Y:S01]  /*6ab0*/  F2FP.BF16.F32.PACK_AB R56, R55, R56 ;  /* 0x000000383738723e */ /* 0x000fe200000010ff */
[----:B------:R-:W0:Y:S01]  /*6ac0*/  LDC R81, c[0x0][0xc38] ;  /* 0x00030e00ff517b82 */ /* 0x000e220000000800 */
[----:B------:R-:W-:Y:S01]  /*6ad0*/  F2FP.BF16.F32.PACK_AB R39, R39, R40 ;  /* 0x000000282727723e */ /* 0x000fe200000010ff */
[----:B------:R-:W-:Y:S01]  /*6ae0*/  UIADD3 UR6, -UR44, URZ, URZ ;  /* 0x0000003f2c067290 */ /* 0x000fe2000fffe13f */
[----:B------:R-:W-:Y:S01]  /*6af0*/  F2FP.BF16.F32.PACK_AB R8, R5, R8 ;  /* 0x000000080508723e */ /* 0x000fe200000010ff */
[----:B------:R-:W-:Y:S01]  /*6b00*/  ULDC.64 UR10, c[0x0][0xb90] ;  /* 0x0002e400000a7ab9 */ /* 0x000fe20000000a00 */
[----:B------:R-:W-:Y:S01]  /*6b10*/  LOP3.LUT P0, R5, R59, 0x3, RZ, 0xc0, !PT ;  /* 0x000000033b057812 */ /* 0x000fe2000780c0ff */
[----:B------:R-:W-:Y:S01]  /*6b20*/  USHF.R.S32.HI UR16, URZ, 0x1f, UR44 ;  /* 0x0000001f3f107899 */ /* 0x000fe2000801142c */
[----:B------:R-:W-:Y:S01]  /*6b30*/  F2FP.BF16.F32.PACK_AB R6, R6, R7 ;  /* 0x000000070606723e */ /* 0x000fe200000010ff */
[----:B------:R-:W-:Y:S01]  /*6b40*/  ULDC.64 UR12, c[0x0][0xb98] ;  /* 0x0002e600000c7ab9 */ /* 0x000fe20000000a00 */
[----:B------:R-:W-:Y:S01]  /*6b50*/  ISETP.EQ.OR P0, PT, R5, 0x3, !P0 ;  /* 0x000000030500780c */ /* 0x000fe20004702670 */
[----:B------:R-:W-:Y:S01]  /*6b60*/  UIADD3 UR7, UR7, 0x19c60, URZ ;  /* 0x00019c6007077890 */ /* 0x000fe2000fffe03f */
[----:B------:R-:W-:-:S02]  /*6b70*/  F2FP.BF16.F32.PACK_AB R7, R37, R38 ;  /* 0x000000262507723e */ /* 0x000fc400000010ff */
[----:B------:R-:W-:Y:S01]  /*6b80*/  SEL R67, R29, R34, P0 ;  /* 0x000000221d437207 */ /* 0x000fe20000000000 */
[----:B------:R-:W-:Y:S01]  /*6b90*/  UPRMT UR7, UR5, 0x654, UR7 ;  /* 0x0000065405077896 */ /* 0x000fe20008000007 */
[----:B------:R-:W-:Y:S02]  /*6ba0*/  SEL R69, R34, R29, P0 ;  /* 0x0000001d22457207 */ /* 0x000fe40000000000 */
[----:B------:R-:W1:Y:S01]  /*6bb0*/  LDC R34, c[0x0][0xbe8] ;  /* 0x0002fa00ff227b82 */ /* 0x000e620000000800 */
[----:B------:R-:W-:Y:S01]  /*6bc0*/  SEL R55, R27, R32, P0 ;  /* 0x000000201b377207 */ /* 0x000fe20000000000 */
[----:B------:R-:W-:Y:S01]  /*6bd0*/  ULDC UR5, c[0x0][0xa88] ;  /* 0x0002a20000057ab9 */ /* 0x000fe20000000800 */
[----:B------:R-:W-:Y:S01]  /*6be0*/  SEL R35, R32, R27, P0 ;  /* 0x0000001b20237207 */ /* 0x000fe20000000000 */
[----:B------:R-:W-:Y:S01]  /*6bf0*/  IMAD.U32 R32, RZ, RZ, UR8 ;  /* 0x00000008ff207e24 */ /* 0x000fe2000f8e00ff */
[----:B------:R-:W-:Y:S01]  /*6c00*/  F2FP.BF16.F32.PACK_AB R58, R57, R58 ;  /* 0x0000003a393a723e */ /* 0x000fe200000010ff */
[----:B------:R-:W-:Y:S01]  /*6c10*/  ULDC UR8, c[0x0][0xc44] ;  /* 0x0003110000087ab9 */ /* 0x000fe20000000800 */
[----:B------:R-:W-:Y:S01]  /*6c20*/  SEL R57, R36, R39, P0 ;  /* 0x0000002724397207 */ /* 0x000fe20000000000 */
[----:B------:R-:W-:Y:S01]  /*6c30*/  UIMAD UR15, UR8, UR6, UR43 ;  /* 0x00000006080f72a4 */ /* 0x000fe2000f8e022b */
[----:B------:R-:W-:Y:S01]  /*6c40*/  SEL R38, R39, R36, P0 ;  /* 0x0000002427267207 */ /* 0x000fe20000000000 */
[----:B------:R-:W-:Y:S01]  /*6c50*/  IMAD.WIDE R36, R154, 0x2, R32 ;  /* 0x000000029a247825 */ /* 0x000fe200078e0220 */
[----:B------:R-:W-:Y:S01]  /*6c60*/  F2FP.BF16.F32.PACK_AB R42, R41, R42 ;  /* 0x0000002a292a723e */ /* 0x000fe200000010ff */
[----:B------:R-:W-:Y:S01]  /*6c70*/  USHF.R.S32.HI UR14, URZ, 0x1f, UR15 ;  /* 0x0000001f3f0e7899 */ /* 0x000fe2000801140f */
[----:B------:R-:W-:Y:S01]  /*6c80*/  F2FP.BF16.F32.PACK_AB R13, R13, R14 ;  /* 0x0000000e0d0d723e */ /* 0x000fe200000010ff */
[----:B------:R-:W-:Y:S01]  /*6c90*/  UIMAD.WIDE.U32 UR8, UR15, UR10, URZ ;  /* 0x0000000a0f0872a5 */ /* 0x000fe2000f8e003f */
[----:B------:R-:W-:Y:S01]  /*6ca0*/  IADD3 R29, P2, R36, 0x6000, RZ ;  /* 0x00006000241d7810 */ /* 0x000fe20007f5e0ff */
[----:B------:R-:W-:Y:S01]  /*6cb0*/  UIMAD UR6, UR14, UR10, URZ ;  /* 0x0000000a0e0672a4 */ /* 0x000fe2000f8e023f */
[----:B------:R-:W-:Y:S01]  /*6cc0*/  SEL R71, R7, R42, P0 ;  /* 0x0000002a07477207 */ /* 0x000fe20000000000 */
[----:B------:R-:W-:Y:S01]  /*6cd0*/  UIMAD UR10, UR16, UR12, URZ ;  /* 0x0000000c100a72a4 */ /* 0x000fe2000f8e023f */
[----:B------:R-:W-:Y:S01]  /*6ce0*/  SEL R73, R42, R7, P0 ;  /* 0x000000072a497207 */ /* 0x000fe20000000000 */
[----:B------:R-:W-:Y:S01]  /*6cf0*/  IMAD R7, R19, 0x20, R2 ;  /* 0x0000002013077824 */ /* 0x000fe200078e0202 */
[----:B------:R-:W-:Y:S01]  /*6d00*/  IADD3.X R27, RZ, R37, RZ, P2, !PT ;  /* 0x00000025ff1b7210 */ /* 0x000fe200017fe4ff */
[----:B------:R-:W-:Y:S01]  /*6d10*/  UIMAD UR6, UR15, UR11, UR6 ;  /* 0x0000000b0f0672a4 */ /* 0x000fe2000f8e0206 */
[----:B------:R-:W-:Y:S01]  /*6d20*/  F2FP.BF16.F32.PACK_AB R24, R21, R24 ;  /* 0x000000181518723e */ /* 0x000fe200000010ff */
[----:B------:R-:W-:Y:S01]  /*6d30*/  IMAD.WIDE R32, R7, 0x2, R32 ;  /* 0x0000000207207825 */ /* 0x000fe200078e0220 */
[----:B-1----:R-:W-:Y:S01]  /*6d40*/  ISETP.NE.AND P2, PT, R34, 0x1, PT ;  /* 0x000000012200780c */ /* 0x002fe20003f45270 */
[----:B------:R-:W-:Y:S01]  /*6d50*/  UIADD3 UR9, UR9, UR6, URZ ;  /* 0x0000000609097290 */ /* 0x000fe2000fffe03f */
[----:B------:R-:W-:Y:S01]  /*6d60*/  F2FP.BF16.F32.PACK_AB R26, R25, R26 ;  /* 0x0000001a191a723e */ /* 0x000fe200000010ff */
[----:B------:R-:W-:Y:S01]  /*6d70*/  UIMAD UR10, UR44, UR13, UR10 ;  /* 0x0000000d2c0a72a4 */ /* 0x000fe2000f8e020a */
[----:B------:R-:W-:Y:S01]  /*6d80*/  IADD3 R25, P1, R36, 0x6020, RZ ;  /* 0x0000602024197810 */ /* 0x000fe20007f3e0ff */
[----:B------:R-:W-:Y:S01]  /*6d90*/  UIMAD.WIDE.U32 UR8, UR44, UR12, UR8 ;  /* 0x0000000c2c0872a5 */ /* 0x000fe2000f8e0008 */
[----:B------:R-:W-:Y:S01]  /*6da0*/  F2FP.BF16.F32.PACK_AB R43, R43, R44 ;  /* 0x0000002c2b2b723e */ /* 0x000fe200000010ff */
[----:B------:R-:W-:Y:S01]  /*6db0*/  SYNCS.ARRIVE.TRANS64.RED.A1T0 RZ, [UR7], RZ ;  /* 0x000000ffffff79a7 */ /* 0x000fe20008100407 */
[----:B------:R-:W-:-:S02]  /*6dc0*/  F2FP.BF16.F32.PACK_AB R48, R47, R48 ;  /* 0x000000302f30723e */ /* 0x000fc400000010ff */
[----:B------:R-:W-:Y:S02]  /*6dd0*/  LOP3.LUT R7, R36, 0x180, RZ, 0xc0, !PT ;  /* 0x0000018024077812 */ /* 0x000fe400078ec0ff */
[----:B------:R-:W-:Y:S02]  /*6de0*/  F2FP.BF16.F32.PACK_AB R50, R49, R50 ;  /* 0x000000323132723e */ /* 0x000fe400000010ff */
[----:B------:R-:W-:Y:S01]  /*6df0*/  F2FP.BF16.F32.PACK_AB R51, R51, R52 ;  /* 0x000000343333723e */ /* 0x000fe200000010ff */
[----:B------:R-:W1:Y:S01]  /*6e00*/  @P2 LDC R42, c[0x0][0xbec] ;  /* 0x0002fb00ff2a2b82 */ /* 0x000e620000000800 */
[----:B------:R-:W-:Y:S02]  /*6e10*/  F2FP.BF16.F32.PACK_AB R9, R9, R10 ;  /* 0x0000000a0909723e */ /* 0x000fe400000010ff */
[----:B------:R-:W-:Y:S02]  /*6e20*/  F2FP.BF16.F32.PACK_AB R11, R11, R12 ;  /* 0x0000000c0b0b723e */ /* 0x000fe400000010ff */
[----:B------:R-:W-:-:S02]  /*6e30*/  SEL R49, R13, R24, P0 ;  /* 0x000000180d317207 */ /* 0x000fc40000000000 */
[----:B------:R-:W-:Y:S02]  /*6e40*/  SEL R5, R24, R13, P0 ;  /* 0x0000000d18057207 */ /* 0x000fe40000000000 */
[----:B------:R-:W-:Y:S02]  /*6e50*/  LOP3.LUT R24, R25, 0x180, RZ, 0xc0, !PT ;  /* 0x0000018019187812 */ /* 0x000fe400078ec0ff */
[----:B------:R-:W-:Y:S02]  /*6e60*/  SEL R59, R43, R48, P0 ;  /* 0x000000302b3b7207 */ /* 0x000fe40000000000 */
[----:B------:R-:W-:Y:S01]  /*6e70*/  SEL R39, R48, R43, P0 ;  /* 0x0000002b30277207 */ /* 0x000fe20000000000 */
[----:B------:R-:W-:Y:S01]  /*6e80*/  IMAD R48, RZ, RZ, -UR43 ;  /* 0x8000002bff307e24 */ /* 0x000fe2000f8e02ff */
[----:B------:R-:W-:Y:S02]  /*6e90*/  SHF.R.U64 R7, R7, 0x3, RZ ;  /* 0x0000000307077819 */ /* 0x000fe400000012ff */
[----:B------:R-:W-:Y:S01]  /*6ea0*/  SEL R43, R51, R56, P0 ;  /* 0x00000038332b7207 */ /* 0x000fe20000000000 */
[----:B0-----:R-:W-:Y:S01]  /*6eb0*/  IMAD R48, R81, R48, UR42 ;  /* 0x0000002a51307e24 */ /* 0x001fe2000f8e0230 */
[----:B------:R-:W-:-:S02]  /*6ec0*/  SEL R40, R56, R51, P0 ;  /* 0x0000003338287207 */ /* 0x000fc40000000000 */
[----:B------:R-:W-:Y:S02]  /*6ed0*/  SEL R47, R6, R9, P0 ;  /* 0x00000009062f7207 */ /* 0x000fe40000000000 */
[----:B------:R-:W-:Y:S02]  /*6ee0*/  SEL R41, R9, R6, P0 ;  /* 0x0000000609297207 */ /* 0x000fe40000000000 */
[----:B------:R-:W-:Y:S02]  /*6ef0*/  SEL R51, R8, R11, P0 ;  /* 0x0000000b08337207 */ /* 0x000fe40000000000 */
[----:B------:R-:W-:Y:S02]  /*6f00*/  SEL R61, R11, R8, P0 ;  /* 0x000000080b3d7207 */ /* 0x000fe40000000000 */
[----:B------:R-:W-:Y:S02]  /*6f10*/  F2FP.BF16.F32.PACK_AB R15, R15, R20 ;  /* 0x000000140f0f723e */ /* 0x000fe400000010ff */
[----:B------:R-:W-:-:S02]  /*6f20*/  SHF.R.U64 R24, R24, 0x3, RZ ;  /* 0x0000000318187819 */ /* 0x000fc400000012ff */
[C---:B------:R-:W-:Y:S02]  /*6f30*/  IADD3 R21, P3, R36.reuse, 0x3020, RZ ;  /* 0x0000302024157810 */ /* 0x040fe40007f7e0ff */
[C---:B------:R-:W-:Y:S02]  /*6f40*/  IADD3 R11, P4, R36.reuse, 0x3000, RZ ;  /* 0x00003000240b7810 */ /* 0x040fe40007f9e0ff */
[----:B------:R-:W-:Y:S02]  /*6f50*/  IADD3 R9, P5, R36, 0x20, RZ ;  /* 0x0000002024097810 */ /* 0x000fe40007fbe0ff */
[----:B------:R-:W-:Y:S01]  /*6f60*/  LOP3.LUT R36, R7, R36, RZ, 0x3c, !PT ;  /* 0x0000002407247212 */ /* 0x000fe200078e3cff */
[--C-:B------:R-:W-:Y:S01]  /*6f70*/  IMAD.X R13, RZ, RZ, R37.reuse, P4 ;  /* 0x000000ffff0d7224 */ /* 0x100fe200020e0625 */
[----:B------:R-:W-:Y:S01]  /*6f80*/  SEL R63, R15, R26, P0 ;  /* 0x0000001a0f3f7207 */ /* 0x000fe20000000000 */
[--C-:B------:R-:W-:Y:S01]  /*6f90*/  IMAD.X R7, RZ, RZ, R37.reuse, P5 ;  /* 0x000000ffff077224 */ /* 0x100fe200028e0625 */
[----:B------:R-:W-:Y:S01]  /*6fa0*/  SEL R65, R26, R15, P0 ;  /* 0x0000000f1a417207 */ /* 0x000fe20000000000 */
[--C-:B------:R-:W-:Y:S01]  /*6fb0*/  IMAD.X R15, RZ, RZ, R37.reuse, P3 ;  /* 0x000000ffff0f7224 */ /* 0x100fe200018e0625 */
[----:B------:R-:W-:Y:S01]  /*6fc0*/  LOP3.LUT R24, R24, R25, RZ, 0x3c, !PT ;  /* 0x0000001918187212 */ /* 0x000fe200078e3cff */
[----:B------:R-:W-:Y:S01]  /*6fd0*/  IMAD.X R25, RZ, RZ, R37, P1 ;  /* 0x000000ffff197224 */ /* 0x000fe200008e0625 */
[----:B------:R-:W-:-:S02]  /*6fe0*/  MOV R37, R36 ;  /* 0x0000002400257202 */ /* 0x000fc40000000f00 */
[----:B------:R-:W0:Y:S01]  /*6ff0*/  @P2 LDC R36, c[0x0][0xbf0] ;  /* 0x0002fc00ff242b82 */ /* 0x000e220000000800 */
[----:B------:R-:W-:Y:S02]  /*7000*/  LOP3.LUT R10, R21, 0x180, RZ, 0xc0, !PT ;  /* 0x00000180150a7812 */ /* 0x000fe400078ec0ff */
[----:B------:R-:W-:Y:S02]  /*7010*/  LOP3.LUT R12, R29, 0x180, RZ, 0xc0, !PT ;  /* 0x000001801d0c7812 */ /* 0x000fe400078ec0ff */
[----:B------:R-:W-:Y:S02]  /*7020*/  LOP3.LUT R8, R11, 0x180, RZ, 0xc0, !PT ;  /* 0x000001800b087812 */ /* 0x000fe400078ec0ff */
[----:B------:R-:W-:Y:S02]  /*7030*/  SHF.R.U64 R10, R10, 0x3, RZ ;  /* 0x000000030a0a7819 */ /* 0x000fe400000012ff */
[----:B------:R-:W-:Y:S02]  /*7040*/  SHF.R.U64 R12, R12, 0x3, RZ ;  /* 0x000000030c0c7819 */ /* 0x000fe400000012ff */
[----:B------:R-:W-:-:S02]  /*7050*/  SHF.R.U64 R8, R8, 0x3, RZ ;  /* 0x0000000308087819 */ /* 0x000fc400000012ff */
[----:B------:R-:W-:Y:S02]  /*7060*/  LOP3.LUT R14, R10, R21, RZ, 0x3c, !PT ;  /* 0x000000150a0e7212 */ /* 0x000fe400078e3cff */
[----:B------:R-:W-:Y:S02]  /*7070*/  LOP3.LUT R26, R12, R29, RZ, 0x3c, !PT ;  /* 0x0000001d0c1a7212 */ /* 0x000fe400078e3cff */
[----:B------:R-:W-:Y:S02]  /*7080*/  LOP3.LUT R12, R8, R11, RZ, 0x3c, !PT ;  /* 0x0000000b080c7212 */ /* 0x000fe400078e3cff */
[----:B------:R-:W-:Y:S01]  /*7090*/  MOV R70, R14 ;  /* 0x0000000e00467202 */ /* 0x000fe20000000f00 */
[----:B------:R-:W-:Y:S01]  /*70a0*/  IMAD R15, R48, 0xc0, R153 ;  /* 0x000000c0300f7824 */ /* 0x000fe200078e0299 */
[----:B------:R-:W-:Y:S02]  /*70b0*/  LOP3.LUT R6, R9, 0x180, RZ, 0xc0, !PT ;  /* 0x0000018009067812 */ /* 0x000fe400078ec0ff */
[----:B------:R-:W-:-:S02]  /*70c0*/  IADD3 R31, P1, R32, 0x1800, RZ ;  /* 0x00001800201f7810 */ /* 0x000fc40007f3e0ff */
[----:B------:R-:W-:Y:S01]  /*70d0*/  MOV R62, R12 ;  /* 0x0000000c003e7202 */ /* 0x000fe20000000f00 */
[----:B-1----:R-:W-:Y:S01]  /*70e0*/  @P2 IMAD.HI.U32 R13, R15, R42, RZ ;  /* 0x0000002a0f0d2227 */ /* 0x002fe200078e00ff */
[----:B------:R-:W-:Y:S02]  /*70f0*/  SHF.R.U64 R6, R6, 0x3, RZ ;  /* 0x0000000306067819 */ /* 0x000fe400000012ff */
[----:B------:R-:W-:Y:S01]  /*7100*/  LOP3.LUT R30, R31, 0x180, RZ, 0xc0, !PT ;  /* 0x000001801f1e7812 */ /* 0x000fe200078ec0ff */
[----:B------:R-:W-:Y:S01]  /*7110*/  IMAD.MOV.U32 R12, RZ, RZ, R15 ;  /* 0x000000ffff0c7224 */ /* 0x000fe200078e000f */
[----:B0-----:R-:W-:Y:S02]  /*7120*/  @P2 SHF.R.U32.HI R12, RZ, R36, R13 ;  /* 0x00000024ff0c2219 */ /* 0x001fe4000001160d */
[----:B------:R-:W-:Y:S02]  /*7130*/  LOP3.LUT R6, R6, R9, RZ, 0x3c, !PT ;  /* 0x0000000906067212 */ /* 0x000fe400078e3cff */
[----:B------:R-:W-:-:S02]  /*7140*/  SHF.R.U64 R30, R30, 0x3, RZ ;  /* 0x000000031e1e7819 */ /* 0x000fc400000012ff */
[----:B------:R-:W-:Y:S01]  /*7150*/  MOV R66, R24 ;  /* 0x0000001800427202 */ /* 0x000fe20000000f00 */
[----:B------:R-:W-:Y:S01]  /*7160*/  IMAD.U32 R24, RZ, RZ, UR10 ;  /* 0x0000000aff187e24 */ /* 0x000fe2000f8e00ff */
[----:B------:R-:W-:Y:S01]  /*7170*/  LOP3.LUT R30, R30, R31, RZ, 0x3c, !PT ;  /* 0x0000001f1e1e7212 */ /* 0x000fe200078e3cff */
[----:B------:R-:W-:Y:S01]  /*7180*/  IMAD.X R31, RZ, RZ, R33, P1 ;  /* 0x000000ffff1f7224 */ /* 0x000fe200008e0621 */
[----:B------:R-:W-:Y:S01]  /*7190*/  MOV R72, R6 ;  /* 0x0000000600487202 */ /* 0x000fe20000000f00 */
[--C-:B------:R-:W-:Y:S01]  /*71a0*/  IMAD.MOV R7, RZ, RZ, -R12.reuse ;  /* 0x000000ffff077224 */ /* 0x100fe200078e0a0c */
[----:B------:R-:W-:Y:S01]  /*71b0*/  F2FP.BF16.F32.PACK_AB R45, R45, R46 ;  /* 0x0000002e2d2d723e */ /* 0x000fe200000010ff */
[----:B------:R-:W-:Y:S01]  /*71c0*/  ULDC.64 UR10, c[0x0][0xaf0] ;  /* 0x0002bc00000a7ab9 */ /* 0x000fe20000000a00 */
[----:B------:R-:W-:Y:S01]  /*71d0*/  SHF.R.S32.HI R13, RZ, 0x1f, R12 ;  /* 0x0000001fff0d7819 */ /* 0x000fe2000001140c */
[----:B------:R-:W-:Y:S01]  /*71e0*/  IMAD R7, R34, R7, R15 ;  /* 0x0000000722077224 */ /* 0x000fe200078e020f */
[----:B------:R-:W-:-:S02]  /*71f0*/  F2FP.BF16.F32.PACK_AB R53, R53, R54 ;  /* 0x000000363535723e */ /* 0x000fc400000010ff */
[----:B------:R-:W-:Y:S02]  /*7200*/  IADD3 R12, P1, R12, UR8, RZ ;  /* 0x000000080c0c7c10 */ /* 0x000fe4000ff3e0ff */
[----:B------:R-:W-:Y:S02]  /*7210*/  SEL R75, R45, R50, P0 ;  /* 0x000000322d4b7207 */ /* 0x000fe40000000000 */
[----:B------:R-:W-:Y:S02]  /*7220*/  SEL R45, R50, R45, P0 ;  /* 0x0000002d322d7207 */ /* 0x000fe40000000000 */
[----:B------:R-:W-:Y:S02]  /*7230*/  SEL R77, R53, R58, P0 ;  /* 0x0000003a354d7207 */ /* 0x000fe40000000000 */
[----:B------:R-:W-:Y:S01]  /*7240*/  IADD3.X R13, R13, UR9, R24, P1, !PT ;  /* 0x000000090d0d7c10 */ /* 0x000fe20008ffe418 */
[----:B------:R-:W-:Y:S01]  /*7250*/  ULDC.64 UR8, c[0x0][0xb88] ;  /* 0x0002e20000087ab9 */ /* 0x000fe20000000a00 */
[----:B------:R-:W-:-:S02]  /*7260*/  SEL R53, R58, R53, P0 ;  /* 0x000000353a357207 */ /* 0x000fc40000000000 */
[----:B------:R-:W-:Y:S01]  /*7270*/  MOV R68, R26 ;  /* 0x0000001a00447202 */ /* 0x000fe20000000f00 */
[----:B------:R-:W-:Y:S01]  /*7280*/  IMAD.WIDE.U32 R12, R7, UR8, R12 ;  /* 0x00000008070c7c25 */ /* 0x000fe2000f8e000c */
[----:B------:R-:W-:Y:S02]  /*7290*/  SHF.R.S32.HI R15, RZ, 0x1f, R7 ;  /* 0x0000001fff0f7819 */ /* 0x000fe40000011407 */
[C---:B------:R-:W-:Y:S02]  /*72a0*/  IADD3 R21, P4, R32.reuse, 0x4800, RZ ;  /* 0x0000480020157810 */ /* 0x040fe40007f9e0ff */
[----:B------:R-:W-:Y:S02]  /*72b0*/  IADD3 R29, P3, R32, 0x3000, RZ ;  /* 0x00003000201d7810 */ /* 0x000fe40007f7e0ff */
[----:B------:R-:W-:Y:S02]  /*72c0*/  LOP3.LUT R20, R21, 0x180, RZ, 0xc0, !PT ;  /* 0x0000018015147812 */ /* 0x000fe400078ec0ff */
[----:B------:R-:W-:-:S02]  /*72d0*/  LOP3.LUT R28, R29, 0x180, RZ, 0xc0, !PT ;  /* 0x000001801d1c7812 */ /* 0x000fc400078ec0ff */
[----:B------:R-:W-:Y:S02]  /*72e0*/  SHF.R.U64 R20, R20, 0x3, RZ ;  /* 0x0000000314147819 */ /* 0x000fe400000012ff */
[----:B------:R-:W-:Y:S02]  /*72f0*/  SHF.R.U64 R28, R28, 0x3, RZ ;  /* 0x000000031c1c7819 */ /* 0x000fe400000012ff */
[----:B------:R-:W-:Y:S01]  /*7300*/  LOP3.LUT R20, R20, R21, RZ, 0x3c, !PT ;  /* 0x0000001514147212 */ /* 0x000fe200078e3cff */
[--C-:B------:R-:W-:Y:S01]  /*7310*/  IMAD.X R21, RZ, RZ, R33.reuse, P4 ;  /* 0x000000ffff157224 */ /* 0x100fe200020e0621 */
[----:B------:R-:W-:Y:S02]  /*7320*/  LOP3.LUT P1, RZ, R22, 0x3, RZ, 0xc0, !PT ;  /* 0x0000000316ff7812 */ /* 0x000fe4000782c0ff */
[----:B------:R-:W-:Y:S01]  /*7330*/  LOP3.LUT R28, R28, R29, RZ, 0x3c, !PT ;  /* 0x0000001d1c1c7212 */ /* 0x000fe200078e3cff */
[----:B------:R-:W-:Y:S01]  /*7340*/  IMAD.X R29, RZ, RZ, R33, P3 ;  /* 0x000000ffff1d7224 */ /* 0x000fe200018e0621 */
[----:B------:R-:W-:-:S02]  /*7350*/  IADD3 R11, P5, R32, 0x6000, RZ ;  /* 0x00006000200b7810 */ /* 0x000fc40007fbe0ff */
[C---:B------:R-:W-:Y:S02]  /*7360*/  IADD3 R79, P6, R32.reuse, 0x7800, RZ ;  /* 0x00007800204f7810 */ /* 0x040fe40007fde0ff */
[----:B------:R-:W-:Y:S02]  /*7370*/  LOP3.LUT R10, R11, 0x180, RZ, 0xc0, !PT ;  /* 0x000001800b0a7812 */ /* 0x000fe400078ec0ff */
[----:B------:R-:W-:Y:S02]  /*7380*/  LOP3.LUT R9, R32, 0x180, RZ, 0xc0, !PT ;  /* 0x0000018020097812 */ /* 0x000fe400078ec0ff */
[----:B------:R-:W-:Y:S02]  /*7390*/  SHF.R.U64 R10, R10, 0x3, RZ ;  /* 0x000000030a0a7819 */ /* 0x000fe400000012ff */
[----:B------:R-:W-:Y:S02]  /*73a0*/  LOP3.LUT R8, R79, 0x180, RZ, 0xc0, !PT ;  /* 0x000001804f087812 */ /* 0x000fe400078ec0ff */
[----:B------:R-:W-:Y:S01]  /*73b0*/  LOP3.LUT R10, R10, R11, RZ, 0x3c, !PT ;  /* 0x0000000b0a0a7212 */ /* 0x000fe200078e3cff */
[----:B------:R-:W-:Y:S01]  /*73c0*/  IMAD.X R11, RZ, RZ, R33, P5 ;  /* 0x000000ffff0b7224 */ /* 0x000fe200028e0621 */
[----:B------:R-:W-:-:S02]  /*73d0*/  SHF.R.U64 R9, R9, 0x3, RZ ;  /* 0x0000000309097819 */ /* 0x000fc400000012ff */
[----:B------:R-:W-:Y:S02]  /*73e0*/  SHF.R.U64 R8, R8, 0x3, RZ ;  /* 0x0000000308087819 */ /* 0x000fe400000012ff */
[----:B------:R-:W-:Y:S02]  /*73f0*/  LOP3.LUT R32, R9, R32, RZ, 0x3c, !PT ;  /* 0x0000002009207212 */ /* 0x000fe400078e3cff */
[----:B------:R-:W-:Y:S02]  /*7400*/  IADD3.X R9, RZ, R33, RZ, P6, !PT ;  /* 0x00000021ff097210 */ /* 0x000fe400037fe4ff */
[----:B------:R-:W-:Y:S02]  /*7410*/  LOP3.LUT R8, R8, R79, RZ, 0x3c, !PT ;  /* 0x0000004f08087212 */ /* 0x000fe400078e3cff */
[----:B--2---:R-:W-:Y:S01]  /*7420*/  LOP3.LUT R14, R4, 0x2, RZ, 0x3c, !PT ;  /* 0x00000002040e7812 */ /* 0x004fe200078e3cff */
[----:B------:R-:W-:Y:S04]  /*7430*/  SHFL.IDX PT, R51, R51, R4, 0x1c1f ;  /* 0x001c1f0433337589 */ /* 0x000fe800000e0000 */
[----:B------:R-:W0:Y:S04]  /*7440*/  SHFL.IDX PT, R36, R61, R14, 0x1c1f ;  /* 0x001c1f0e3d247589 */ /* 0x000e2800000e0000 */
[----:B------:R-:W-:Y:S04]  /*7450*/  SHFL.IDX PT, R47, R47, R4, 0x1c1f ;  /* 0x001c1f042f2f7589 */ /* 0x000fe800000e0000 */
[----:B------:R-:W-:Y:S04]  /*7460*/  SHFL.IDX PT, R6, R41, R14, 0x1c1f ;  /* 0x001c1f0e29067589 */ /* 0x000fe800000e0000 */
[----:B------:R-:W-:Y:S04]  /*7470*/  SHFL.IDX PT, R49, R49, R4, 0x1c1f ;  /* 0x001c1f0431317589 */ /* 0x000fe800000e0000 */
[----:B------:R0:W-:Y:S04]  /*7480*/  SHFL.IDX PT, R24, R5, R14, 0x1c1f ;  /* 0x001c1f0e05187589 */ /* 0x0001e800000e0000 */
[----:B------:R-:W-:Y:S04]  /*7490*/  SHFL.IDX PT, R55, R55, R4, 0x1c1f ;  /* 0x001c1f0437377589 */ /* 0x000fe800000e0000 */
[----:B------:R-:W-:Y:S01]  /*74a0*/  SHFL.IDX PT, R63, R63, R4, 0x1c1f ;  /* 0x001c1f043f3f7589 */ /* 0x000fe200000e0000 */
[----:B0-----:R-:W-:-:S03]  /*74b0*/  SEL R5, R51, R36, P0 ;  /* 0x0000002433057207 */ /* 0x001fc60000000000 */
[----:B------:R0:W-:Y:S04]  /*74c0*/  SHFL.IDX PT, R26, R35, R14, 0x1c1f ;  /* 0x001c1f0e231a7589 */ /* 0x0001e800000e0000 */
[----:B------:R-:W-:Y:S04]  /*74d0*/  SHFL.IDX PT, R52, R65, R14, 0x1c1f ;  /* 0x001c1f0e41347589 */ /* 0x000fe800000e0000 */
[----:B------:R-:W-:Y:S01]  /*74e0*/  SHFL.IDX PT, R57, R57, R4, 0x1c1f ;  /* 0x001c1f0439397589 */ /* 0x000fe200000e0000 */
[----:B0-----:R-:W-:-:S03]  /*74f0*/  IMAD R35, R34, UR5, RZ ;  /* 0x0000000522237c24 */ /* 0x001fc6000f8e02ff */
[----:B------:R-:W-:Y:S04]  /*7500*/  SHFL.IDX PT, R43, R43, R4, 0x1c1f ;  /* 0x001c1f042b2b7589 */ /* 0x000fe800000e0000 */
[----:B------:R-:W-:Y:S04]  /*7510*/  SHFL.IDX PT, R67, R67, R4, 0x1c1f ;  /* 0x001c1f0443437589 */ /* 0x000fe800000e0000 */
[----:B------:R-:W-:Y:S04]  /*7520*/  SHFL.IDX PT, R38, R38, R14, 0x1c1f ;  /* 0x001c1f0e26267589 */ /* 0x000fe800000e0000 */
[----:B------:R-:W0:Y:S04]  /*7530*/  SHFL.IDX PT, R46, R40, R14, 0x1c1f ;  /* 0x001c1f0e282e7589 */ /* 0x000e2800000e0000 */
[----:B------:R-:W1:Y:S04]  /*7540*/  SHFL.IDX PT, R54, R69, R14, 0x1c1f ;  /* 0x001c1f0e45367589 */ /* 0x000e6800000e0000 */
[----:B------:R-:W-:Y:S04]  /*7550*/  SHFL.IDX PT, R59, R59, R4, 0x1c1f ;  /* 0x001c1f043b3b7589 */ /* 0x000fe800000e0000 */
[----:B------:R-:W-:Y:S04]  /*7560*/  SHFL.IDX PT, R71, R71, R4, 0x1c1f ;  /* 0x001c1f0447477589 */ /* 0x000fe800000e0000 */
[----:B------:R-:W2:Y:S04]  /*7570*/  SHFL.IDX PT, R42, R39, R14, 0x1c1f ;  /* 0x001c1f0e272a7589 */ /* 0x000ea800000e0000 */
[----:B------:R-:W3:Y:S04]  /*7580*/  SHFL.IDX PT, R56, R73, R14, 0x1c1f ;  /* 0x001c1f0e49387589 */ /* 0x000ee800000e0000 */
[----:B------:R-:W-:Y:S01]  /*7590*/  SHFL.IDX PT, R75, R75, R4, 0x1c1f ;  /* 0x001c1f044b4b7589 */ /* 0x000fe200000e0000 */
[----:B0-----:R-:W-:-:S02]  /*75a0*/  SEL R44, R43, R46, P0 ;  /* 0x0000002e2b2c7207 */ /* 0x001fc40000000000 */
[----:B------:R-:W-:Y:S01]  /*75b0*/  SEL R46, R46, R43, P0 ;  /* 0x0000002b2e2e7207 */ /* 0x000fe20000000000 */
[----:B------:R-:W0:Y:S01]  /*75c0*/  SHFL.IDX PT, R58, R45, R14, 0x1c1f ;  /* 0x001c1f0e2d3a7589 */ /* 0x000e2200000e0000 */
[----:B-1----:R-:W-:Y:S02]  /*75d0*/  SEL R25, R67, R54, P0 ;  /* 0x0000003643197207 */ /* 0x002fe40000000000 */
[----:B------:R-:W-:Y:S01]  /*75e0*/  SEL R27, R54, R67, P0 ;  /* 0x00000043361b7207 */ /* 0x000fe20000000000 */
[----:B------:R1:W-:Y:S04]  /*75f0*/  SHFL.IDX PT, R77, R77, R4, 0x1c1f ;  /* 0x001c1f044d4d7589 */ /* 0x0003e800000e0000 */
[----:B------:R4:W0:Y:S01]  /*7600*/  SHFL.IDX PT, R60, R53, R14, 0x1c1f ;  /* 0x001c1f0e353c7589 */ /* 0x00082200000e0000 */
[----:B--2---:R-:W-:Y:S01]  /*7610*/  SEL R40, R59, R42, P0 ;  /* 0x0000002a3b287207 */ /* 0x004fe20000000000 */
[----:B-1----:R-:W-:Y:S01]  /*7620*/  IMAD R4, R15, UR8, RZ ;  /* 0x000000080f047c24 */ /* 0x002fe2000f8e02ff */
[----:B------:R-:W-:-:S03]  /*7630*/  SEL R42, R42, R59, P0 ;  /* 0x0000003b2a2a7207 */ /* 0x000fc60000000000 */
[----:B------:R-:W-:Y:S01]  /*7640*/  IMAD R15, R7, UR9, R4 ;  /* 0x00000009070f7c24 */ /* 0x000fe2000f8e0204 */
[----:B------:R-:W-:Y:S01]  /*7650*/  SEL R7, R36, R51, P0 ;  /* 0x0000003324077207 */ /* 0x000fe20000000000 */
[----:B------:R-:W-:Y:S01]  /*7660*/  IMAD R36, R48, 0xc0, R152 ;  /* 0x000000c030247824 */ /* 0x000fe200078e0298 */
[----:B------:R-:W-:Y:S01]  /*7670*/  ULDC.64 UR8, c[0x0][0xb50] ;  /* 0x0002d40000087ab9 */ /* 0x000fe20000000a00 */
[----:B------:R-:W-:Y:S01]  /*7680*/  IMAD.IADD R13, R13, 0x1, R15 ;  /* 0x000000010d0d7824 */ /* 0x000fe200078e020f */
[----:B------:R-:W-:Y:S01]  /*7690*/  LEA R39, P4, R12, UR8, 0x2 ;  /* 0x000000080c277c11 */ /* 0x000fe2000f8810ff */
[----:B----4-:R-:W-:Y:S01]  /*76a0*/  VIADD R14, R36, 0x8 ;  /* 0x00000008240e7836 */ /* 0x010fe20000000000 */
[----:B------:R-:W-:Y:S02]  /*76b0*/  SEL R4, R47, R6, P0 ;  /* 0x000000062f047207 */ /* 0x000fe40000000000 */
[----:B------:R-:W-:Y:S01]  /*76c0*/  SEL R6, R6, R47, P0 ;  /* 0x0000002f06067207 */ /* 0x000fe20000000000 */
[----:B------:R-:W-:Y:S01]  /*76d0*/  BAR.SYNC.DEFER_BLOCKING 0x1, 0x180 ;  /* 0x0046000000007b1d */ /* 0x000fe20000010000 */
[----:B------:R-:W-:-:S02]  /*76e0*/  ISETP.GE.OR P3, PT, R36, R35, P1 ;  /* 0x000000232400720c */ /* 0x000fc40000f66670 */
[----:B------:R-:W-:Y:S02]  /*76f0*/  LEA.HI.X R41, R12, UR9, R13, 0x2, P4 ;  /* 0x000000090c297c11 */ /* 0x000fe4000a0f140d */
[----:B------:R-:W-:Y:S01]  /*7700*/  ISETP.GE.OR P1, PT, R14, R35, P1 ;  /* 0x000000230e00720c */ /* 0x000fe20000f26670 */
[----:B------:R-:W-:Y:S01]  /*7710*/  ULDC.64 UR8, c[0x0][0xae8] ;  /* 0x0002ba0000087ab9 */ /* 0x000fe20000000a00 */
[----:B------:R-:W-:Y:S01]  /*7720*/  SEL R12, R49, R24, P0 ;  /* 0x00000018310c7207 */ /* 0x000fe20000000000 */
[----:B------:R-:W-:Y:S01]  /*7730*/  SHFL.IDX PT, R50, R39, RZ, 0x1c1f ;  /* 0x001c1fff27327589 */ /* 0x000fe200000e0000 */
[----:B------:R-:W-:Y:S02]  /*7740*/  SEL R14, R24, R49, P0 ;  /* 0x00000031180e7207 */ /* 0x000fe40000000000 */
[----:B------:R-:W-:Y:S01]  /*7750*/  SEL R24, R55, R26, P0 ;  /* 0x0000001a37187207 */ /* 0x000fe20000000000 */
[----:B------:R3:W-:Y:S01]  /*7760*/  SHFL.IDX PT, R64, R39, 0x1, 0x1c1f ;  /* 0x003c1f0027407f89 */ /* 0x0007e200000e0000 */
[----:B------:R-:W-:-:S02]  /*7770*/  SEL R13, R63, R52, P0 ;  /* 0x000000343f0d7207 */ /* 0x000fc40000000000 */
[----:B------:R-:W-:Y:S01]  /*7780*/  SEL R15, R52, R63, P0 ;  /* 0x0000003f340f7207 */ /* 0x000fe20000000000 */
[----:B------:R-:W1:Y:S01]  /*7790*/  SHFL.IDX PT, R51, R41, RZ, 0x1c1f ;  /* 0x001c1fff29337589 */ /* 0x000e6200000e0000 */
[----:B------:R-:W-:Y:S02]  /*77a0*/  SEL R26, R26, R55, P0 ;  /* 0x000000371a1a7207 */ /* 0x000fe40000000000 */
[----:B------:R-:W-:Y:S01]  /*77b0*/  SEL R36, R57, R38, P0 ;  /* 0x0000002639247207 */ /* 0x000fe20000000000 */
[----:B------:R2:W4:Y:S01]  /*77c0*/  SHFL.IDX PT, R65, R41, 0x1, 0x1c1f ;  /* 0x003c1f0029417f89 */ /* 0x00052200000e0000 */
[----:B------:R-:W-:Y:S02]  /*77d0*/  SEL R38, R38, R57, P0 ;  /* 0x0000003926267207 */ /* 0x000fe40000000000 */
[----:B---3--:R-:W-:Y:S01]  /*77e0*/  SEL R39, R56, R71, P0 ;  /* 0x0000004738277207 */ /* 0x008fe20000000000 */
[----:B------:R3:W-:Y:S01]  /*77f0*/  STSM.16.M88.4 [R37], R4 ;  /* 0x0000000425007844 */ /* 0x0007e20000000200 */
[----:B0-----:R-:W-:-:S02]  /*7800*/  SEL R43, R58, R75, P0 ;  /* 0x0000004b3a2b7207 */ /* 0x001fc40000000000 */
[----:B------:R-:W-:Y:S01]  /*7810*/  SEL R45, R77, R60, P0 ;  /* 0x0000003c4d2d7207 */ /* 0x000fe20000000000 */
[----:B------:R-:W-:Y:S01]  /*7820*/  STSM.16.M88.4 [R72], R12 ;  /* 0x0000000c48007844 */ /* 0x000fe20000000200 */
[----:B--2---:R-:W-:Y:S02]  /*7830*/  SEL R41, R75, R58, P0 ;  /* 0x0000003a4b297207 */ /* 0x004fe40000000000 */
[----:B------:R-:W-:Y:S01]  /*7840*/  SEL R47, R60, R77, P0 ;  /* 0x0000004d3c2f7207 */ /* 0x000fe20000000000 */
[----:B------:R-:W-:Y:S01]  /*7850*/  STSM.16.M88.4 [R62], R24 ;  /* 0x000000183e007844 */ /* 0x000fe20000000200 */
[----:B---3--:R-:W-:-:S05]  /*7860*/  SEL R37, R71, R56, P0 ;  /* 0x0000003847257207 */ /* 0x008fca0000000000 */
[----:B------:R0:W-:Y:S04]  /*7870*/  STSM.16.M88.4 [R70], R36 ;  /* 0x0000002446007844 */ /* 0x0001e80000000200 */
[----:B------:R-:W-:Y:S04]  /*7880*/  STSM.16.M88.4 [R68], R40 ;  /* 0x0000002844007844 */ /* 0x000fe80000000200 */
[----:B------:R-:W-:Y:S01]  /*7890*/  STSM.16.M88.4 [R66], R44 ;  /* 0x0000002c42007844 */ /* 0x000fe20000000200 */
[----:B------:R-:W-:Y:S08]  /*78a0*/  BAR.SYNC.DEFER_BLOCKING 0x1, 0x180 ;  /* 0x0046000000007b1d */ /* 0x000ff00000010000 */
[----:B0-----:R-:W0:Y:S08]  /*78b0*/  @P2 LDC R37, c[0x0][0xbec] ;  /* 0x0002fb00ff252b82 */ /* 0x001e300000000800 */
[----:B------:R-:W2:Y:S01]  /*78c0*/  @P2 LDC R39, c[0x0][0xbf0] ;  /* 0x0002fc00ff272b82 */ /* 0x000ea20000000800 */
[----:B------:R-:W-:Y:S01]  /*78d0*/  UIMAD UR5, UR14, UR8, URZ ;  /* 0x000000080e0572a4 */ /* 0x000fe2000f8e023f */
[----:B-1----:R1:W-:Y:S04]  /*78e0*/  @!P3 ST.E desc[UR36][R50.64], R3 ;  /* 0x000000033200b985 */ /* 0x0023e8000c101924 */
[----:B----4-:R0:W-:Y:S04]  /*78f0*/  @!P1 ST.E desc[UR36][R64.64], R0 ;  /* 0x0000000040009985 */ /* 0x0101e8000c101924 */
[----:B------:R3:W5:Y:S01]  /*7900*/  LD.E.128 R60, desc[UR36][R10.64] ;  /* 0x000000240a3c7980 */ /* 0x000762000c101d00 */
[----:B-1----:R-:W-:Y:S01]  /*7910*/  IMAD R3, R18, 0x60, R19 ;  /* 0x0000006012037824 */ /* 0x002fe200078e0213 */
[----:B------:R-:W-:-:S02]  /*7920*/  UIMAD.WIDE.U32 UR6, UR15, UR8, URZ ;  /* 0x000000080f0672a5 */ /* 0x000fc4000f8e003f */
[----:B------:R1:W5:Y:S01]  /*7930*/  LD.E.128 R24, desc[UR36][R8.64] ;  /* 0x0000002408187980 */ /* 0x000362000c101d00 */
[----:B------:R-:W-:Y:S01]  /*7940*/  UIMAD UR5, UR15, UR9, UR5 ;  /* 0x000000090f0572a4 */ /* 0x000fe2000f8e0205 */
[----:B---3--:R-:W-:Y:S01]  /*7950*/  IMAD R10, R48, 0xc0, R3 ;  /* 0x000000c0300a7824 */ /* 0x008fe200078e0203 */
[----:B------:R-:W-:Y:S01]  /*7960*/  UIMAD UR8, UR16, UR10, URZ ;  /* 0x0000000a100872a4 */ /* 0x000fe2000f8e023f */
[----:B------:R3:W5:Y:S02]  /*7970*/  LD.E.128 R12, desc[UR36][R20.64] ;  /* 0x00000024140c7980 */ /* 0x000764000c101d00 */
[----:B0-----:R-:W-:Y:S01]  /*7980*/  @P2 IMAD.HI.U32 R0, R10, R37, RZ ;  /* 0x000000250a002227 */ /* 0x001fe200078e00ff */
[----:B------:R-:W-:Y:S01]  /*7990*/  UIADD3 UR7, UR7, UR5, URZ ;  /* 0x0000000507077290 */ /* 0x000fe2000fffe03f */
[----:B------:R-:W5:Y:S02]  /*79a0*/  LD.E.128 R52, desc[UR36][R32.64] ;  /* 0x0000002420347980 */ /* 0x000f64000c101d00 */
[----:B------:R-:W-:Y:S01]  /*79b0*/  IMAD.MOV.U32 R3, RZ, RZ, R10 ;  /* 0x000000ffff037224 */ /* 0x000fe200078e000a */
[----:B--2---:R-:W-:Y:S01]  /*79c0*/  @P2 SHF.R.U32.HI R3, RZ, R39, R0 ;  /* 0x00000027ff032219 */ /* 0x004fe20000011600 */
[----:B------:R-:W-:Y:S01]  /*79d0*/  UIMAD UR5, UR44, UR11, UR8 ;  /* 0x0000000b2c0572a4 */ /* 0x000fe2000f8e0208 */
[----:B------:R0:W5:Y:S01]  /*79e0*/  LD.E.128 R4, desc[UR36][R30.64] ;  /* 0x000000241e047980 */ /* 0x000162000c101d00 */
[----:B------:R-:W-:Y:S01]  /*79f0*/  UIMAD.WIDE.U32 UR44, UR44, UR10, UR6 ;  /* 0x0000000a2c2c72a5 */ /* 0x000fe2000f8e0006 */
[--C-:B------:R-:W-:Y:S01]  /*7a00*/  SHF.R.S32.HI R0, RZ, 0x1f, R3.reuse ;  /* 0x0000001fff007819 */ /* 0x100fe20000011403 */
[----:B------:R-:W-:Y:S01]  /*7a10*/  IMAD.MOV R11, RZ, RZ, -R3 ;  /* 0x000000ffff0b7224 */ /* 0x000fe200078e0a03 */
[----:B------:R-:W-:Y:S01]  /*7a20*/  ULDC.64 UR6, c[0x0][0xae0] ;  /* 0x0002b80000067ab9 */ /* 0x000fe20000000a00 */
[----:B------:R-:W-:Y:S01]  /*7a30*/  UIADD3 UR5, UR45, UR5, URZ ;  /* 0x000000052d057290 */ /* 0x000fe2000fffe03f */
[----:B------:R2:W5:Y:S01]  /*7a40*/  LD.E.128 R56, desc[UR36][R28.64] ;  /* 0x000000241c387980 */ /* 0x000562000c101d00 */
[----:B------:R-:W-:-:S02]  /*7a50*/  IMAD R0, R0, UR6, RZ ;  /* 0x0000000600007c24 */ /* 0x000fc4000f8e02ff */
[----:B------:R-:W-:Y:S01]  /*7a60*/  IMAD R11, R34, R11, R10 ;  /* 0x0000000b220b7224 */ /* 0x000fe200078e020a */
[----:B-1----:R-:W-:Y:S01]  /*7a70*/  MOV R8, UR44 ;  /* 0x0000002c00087c02 */ /* 0x002fe20008000f00 */
[----:B------:R-:W-:Y:S01]  /*7a80*/  IMAD.U32 R9, RZ, RZ, UR45 ;  /* 0x0000002dff097e24 */ /* 0x000fe2000f8e00ff */
[----:B------:R-:W-:Y:S01]  /*7a90*/  @!PT LDS RZ, [RZ] ;  /* 0x00000000fffff984 */ /* 0x000fe20000000800 */
[----:B------:R-:W-:Y:S01]  /*7aa0*/  @!PT LDS RZ, [RZ] ;  /* 0x00000000fffff984 */ /* 0x000fe20000000800 */
[----:B------:R-:W-:Y:S01]  /*7ab0*/  @!PT LDS RZ, [RZ] ;  /* 0x00000000fffff984 */ /* 0x000fe20000000800 */
[----:B------:R-:W-:Y:S01]  /*7ac0*/  @!PT LDS RZ, [RZ] ;  /* 0x00000000fffff984 */ /* 0x000fe20000000800 */
[----:B------:R1:W-:Y:S06]  /*7ad0*/  MEMBAR.ALL.CTA ;  /* 0x0000000000007992 */ /* 0x0003ec0000008000 */
[----:B-1----:R-:W1:Y:S01]  /*7ae0*/  FENCE.VIEW.ASYNC.S ;  /* 0x00000000000073c6 */ /* 0x002e620000000000 */
[----:B------:R-:W-:-:S02]  /*7af0*/  IMAD.U32 R9, RZ, RZ, UR5 ;  /* 0x00000005ff097e24 */ /* 0x000fc4000f8e00ff */
[C---:B---3--:R-:W-:Y:S01]  /*7b00*/  IMAD R21, R3.reuse, UR7, R0 ;  /* 0x0000000703157c24 */ /* 0x048fe2000f8e0200 */
[----:B------:R-:W-:Y:S01]  /*7b10*/  SHF.R.S32.HI R0, RZ, 0x1f, R11 ;  /* 0x0000001fff007819 */ /* 0x000fe2000001140b */
[----:B------:R-:W-:Y:S01]  /*7b20*/  IMAD.WIDE.U32 R8, R3, UR6, R8 ;  /* 0x0000000603087c25 */ /* 0x000fe2000f8e0008 */
[----:B------:R-:W-:-:S03]  /*7b30*/  ULDC.64 UR6, c[0x0][0xad8] ;  /* 0x0002b60000067ab9 */ /* 0x000fc60000000a00 */
[----:B------:R-:W-:Y:S02]  /*7b40*/  IMAD R0, R0, UR6, RZ ;  /* 0x0000000600007c24 */ /* 0x000fe4000f8e02ff */
[----:B------:R-:W-:Y:S02]  /*7b50*/  IMAD.IADD R9, R9, 0x1, R21 ;  /* 0x0000000109097824 */ /* 0x000fe400078e0215 */
[C---:B------:R-:W-:Y:S02]  /*7b60*/  IMAD R3, R11.reuse, UR7, R0 ;  /* 0x000000070b037c24 */ /* 0x040fe4000f8e0200 */
[----:B------:R-:W-:Y:S01]  /*7b70*/  IMAD R0, R48, 0xc0, R19 ;  /* 0x000000c030007824 */ /* 0x000fe200078e0213 */
[----:B------:R-:W-:Y:S01]  /*7b80*/  UIADD3 UR4, UR4, 0x19c20, URZ ;  /* 0x00019c2004047890 */ /* 0x000fe2000fffe03f */
[----:B------:R-:W-:Y:S01]  /*7b90*/  IMAD.WIDE.U32 R8, R11, UR6, R8 ;  /* 0x000000060b087c25 */ /* 0x000fe2000f8e0008 */
[----:B------:R-:W-:Y:S02]  /*7ba0*/  UIADD3 UR40, UR40, 0x1, URZ ;  /* 0x0000000128287890 */ /* 0x000fe4000fffe03f */
[----:B------:R-:W-:Y:S01]  /*7bb0*/  ISETP.GE.AND P0, PT, R0, R35, PT ;  /* 0x000000230000720c */ /* 0x000fe20003f06270 */
[----:B------:R-:W-:Y:S01]  /*7bc0*/  ULDC.64 UR6, c[0x0][0xa80] ;  /* 0x0002a00000067ab9 */ /* 0x000fe20000000a00 */
[----:B------:R-:W-:Y:S01]  /*7bd0*/  IMAD.IADD R3, R9, 0x1, R3 ;  /* 0x0000000109037824 */ /* 0x000fe200078e0203 */
[----:B------:R-:W-:Y:S01]  /*7be0*/  UPRMT UR4, URZ, 0x654, UR4 ;  /* 0x000006543f047896 */ /* 0x000fe20008000004 */
[----:B0-----:R-:W-:Y:S01]  /*7bf0*/  LEA R30, P1, R8, UR6, 0x1 ;  /* 0x00000006081e7c11 */ /* 0x001fe2000f8208ff */
[----:B------:R-:W-:-:S03]  /*7c00*/  UISETP.NE.AND UP0, UPT, UR40, 0x2, UPT ;  /* 0x000000022800788c */ /* 0x000fc6000bf05270 */
[----:B------:R-:W-:Y:S01]  /*7c10*/  LEA.HI.X R3, R8, UR7, R3, 0x1, P1 ;  /* 0x0000000708037c11 */ /* 0x000fe200088f0c03 */
[----:B------:R-:W-:Y:S01]  /*7c20*/  USEL UR6, URZ, 0x1, UP0 ;  /* 0x000000013f067887 */ /* 0x000fe20008000000 */
[----:B------:R-:W-:Y:S01]  /*7c30*/  ULDC UR5, c[0x0][0xc] ;  /* 0x0000030000057ab9 */ /* 0x000fe20000000800 */
[----:B------:R-:W-:Y:S01]  /*7c40*/  USEL UR40, UR40, URZ, UP0 ;  /* 0x0000003f28287287 */ /* 0x000fe20008000000 */
[----:B-1----:R2:W0:Y:S01]  /*7c50*/  SHFL.IDX PT, R10, R30, RZ, 0x1c1f ;  /* 0x001c1fff1e0a7589 */ /* 0x00242200000e0000 */
[----:B------:R-:W-:Y:S01]  /*7c60*/  UIADD3 UR42, UR5, UR42, URZ ;  /* 0x0000002a052a7290 */ /* 0x000fe2000fffe03f */
[----:B------:R-:W-:Y:S01]  /*7c70*/  SYNCS.ARRIVE.TRANS64.RED.A1T0 RZ, [UR4], RZ ;  /* 0x000000ffffff79a7 */ /* 0x000fe20008100404 */
[----:B------:R-:W-:Y:S01]  /*7c80*/  ULOP3.LUT UR39, UR39, UR6, URZ, 0x3c, !UPT ;  /* 0x0000000627277292 */ /* 0x000fe2000f8e3c3f */
[----:B------:R2:W1:Y:S01]  /*7c90*/  SHFL.IDX PT, R11, R3, RZ, 0x1c1f ;  /* 0x001c1fff030b7589 */ /* 0x00046200000e0000 */
[----:B------:R-:W-:Y:S04]  /*7ca0*/  BSSY B0, `(.L_x_10529) ;  /* 0x000000e000007945 */ /* 0x000fe80003800000 */
[----:B------:R-:W-:Y:S06]  /*7cb0*/  @P0 BRA `(.L_x_10530) ;  /* 0x0000000000300947 */ /* 0x000fec0003800000 */
[----:B------:R-:W-:Y:S02]  /*7cc0*/  ULDC UR4, c[0x0][0xac8] ;  /* 0x0002b20000047ab9 */ /* 0x000fe40000000800 */
[----:B------:R-:W-:Y:S02]  /*7cd0*/  ISETP.GE.AND P1, PT, R17, UR4, PT ;  /* 0x0000000411007c0c */ /* 0x000fe4000bf26270 */
[----:B------:R-:W-:Y:S02]  /*7ce0*/  ISETP.GE.AND P2, PT, R16, UR4, PT ;  /* 0x0000000410007c0c */ /* 0x000fe4000bf46270 */
[----:B------:R-:W-:-:S09]  /*7cf0*/  ISETP.GE.AND P0, PT, R2, UR4, PT ;  /* 0x0000000402007c0c */ /* 0x000fd2000bf06270 */
[CC--:B0-----:R-:W-:Y:S02]  /*7d00*/  @!P1 LEA R20, P3, R17.reuse, R10.reuse, 0x1 ;  /* 0x0000000a11149211 */ /* 0x0c1fe400078608ff */
[----:B--2---:R-:W-:Y:S02]  /*7d10*/  @!P2 LEA R28, P4, R16, R10, 0x1 ;  /* 0x0000000a101ca211 */ /* 0x004fe400078808ff */
[----:B-1----:R-:W-:Y:S01]  /*7d20*/  @!P0 IMAD.WIDE R8, R2, 0x2, R10 ;  /* 0x0000000202088825 */ /* 0x002fe200078e020a */
[-C--:B------:R-:W-:Y:S02]  /*7d30*/  @!P1 LEA.HI.X R21, R17, R11.reuse, R157, 0x1, P3 ;  /* 0x0000000b11159211 */ /* 0x080fe400018f0c9d */
[----:B------:R-:W-:Y:S02]  /*7d40*/  @!P2 LEA.HI.X R29, R16, R11, R156, 0x1, P4 ;  /* 0x0000000b101da211 */ /* 0x000fe400020f0c9c */
[----:B-----5:R3:W-:Y:S04]  /*7d50*/  @!P0 ST.E.128 desc[UR36][R8.64], R52 ;  /* 0x0000003408008985 */ /* 0x0207e8000c101d24 */
[----:B------:R3:W-:Y:S04]  /*7d60*/  @!P1 ST.E.128 desc[UR36][R20.64], R56 ;  /* 0x0000003814009985 */ /* 0x0007e8000c101d24 */
[----:B------:R3:W-:Y:S02]  /*7d70*/  @!P2 ST.E.128 desc[UR36][R28.64], R60 ;  /* 0x0000003c1c00a985 */ /* 0x0007e4000c101d24 */
.L_x_10530:
[----:B------:R-:W-:Y:S05]  /*7d80*/  BSYNC B0 ;  /* 0x0000000000007941 */ /* 0x000fea0003800000 */
.L_x_10529:
[----:B------:R-:W-:Y:S01]  /*7d90*/  VIADD R0, R0, 0x60 ;  /* 0x0000006000007836 */ /* 0x000fe20000000000 */
[----:B-1----:R1:W4:Y:S01]  /*7da0*/  SHFL.IDX PT, R11, R3, 0x1, 0x1c1f ;  /* 0x003c1f00030b7f89 */ /* 0x00232200000e0000 */
[----:B------:R-:W-:Y:S01]  /*7db0*/  UIADD3 UR38, UR38, 0x1, URZ ;  /* 0x0000000126267890 */ /* 0x000fe2000fffe03f */
[----:B------:R-:W-:Y:S02]  /*7dc0*/  BSSY B0, `(.L_x_10531) ;  /* 0x0000010000007945 */ /* 0x000fe40003800000 */
[----:B------:R-:W-:Y:S01]  /*7dd0*/  ISETP.GE.AND P0, PT, R0, R35, PT ;  /* 0x000000230000720c */ /* 0x000fe20003f06270 */
[----:B0-----:R1:W0:-:S12]  /*7de0*/  SHFL.IDX PT, R10, R30, 0x1, 0x1c1f ;  /* 0x003c1f001e0a7f89 */ /* 0x00121800000e0000 */
[----:B-1----:R-:W-:Y:S05]  /*7df0*/  @P0 BRA `(.L_x_10532) ;  /* 0x0000000000300947 */ /* 0x002fea0003800000 */
[----:B------:R-:W-:Y:S02]  /*7e00*/  ULDC UR4, c[0x0][0xac8] ;  /* 0x0002b20000047ab9 */ /* 0x000fe40000000800 */
[----:B------:R-:W-:Y:S02]  /*7e10*/  ISETP.GE.AND P3, PT, R17, UR4, PT ;  /* 0x0000000411007c0c */ /* 0x000fe4000bf66270 */
[----:B------:R-:W-:Y:S02]  /*7e20*/  ISETP.GE.AND P4, PT, R16, UR4, PT ;  /* 0x0000000410007c0c */ /* 0x000fe4000bf86270 */
[----:B------:R-:W-:-:S09]  /*7e30*/  ISETP.GE.AND P2, PT, R2, UR4, PT ;  /* 0x0000000402007c0c */ /* 0x000fd2000bf46270 */
[CC--:B0--3--:R-:W-:Y:S02]  /*7e40*/  @!P3 LEA R20, P0, R17.reuse, R10.reuse, 0x1 ;  /* 0x0000000a1114b211 */ /* 0x0c9fe400078008ff */
[----:B--2---:R-:W-:Y:S02]  /*7e50*/  @!P4 LEA R28, P1, R16, R10, 0x1 ;  /* 0x0000000a101cc211 */ /* 0x004fe400078208ff */
[----:B----4-:R-:W-:Y:S01]  /*7e60*/  @!P2 IMAD.WIDE R8, R2, 0x2, R10 ;  /* 0x000000020208a825 */ /* 0x010fe200078e020a */
[-C--:B------:R-:W-:Y:S02]  /*7e70*/  @!P3 LEA.HI.X R21, R17, R11.reuse, R157, 0x1, P0 ;  /* 0x0000000b1115b211 */ /* 0x080fe400000f0c9d */
[----:B------:R-:W-:Y:S02]  /*7e80*/  @!P4 LEA.HI.X R29, R16, R11, R156, 0x1, P1 ;  /* 0x0000000b101dc211 */ /* 0x000fe400008f0c9c */
[----:B-----5:R1:W-:Y:S04]  /*7e90*/  @!P2 ST.E.128 desc[UR36][R8.64], R4 ;  /* 0x000000040800a985 */ /* 0x0203e8000c101d24 */
[----:B------:R1:W-:Y:S04]  /*7ea0*/  @!P3 ST.E.128 desc[UR36][R20.64], R12 ;  /* 0x0000000c1400b985 */ /* 0x0003e8000c101d24 */
[----:B------:R1:W-:Y:S02]  /*7eb0*/  @!P4 ST.E.128 desc[UR36][R28.64], R24 ;  /* 0x000000181c00c985 */ /* 0x0003e4000c101d24 */
.L_x_10532:
[----:B------:R-:W-:Y:S05]  /*7ec0*/  BSYNC B0 ;  /* 0x0000000000007941 */ /* 0x000fea0003800000 */
.L_x_10531:
[----:B------:R-:W2:Y:S02]  /*7ed0*/  LDC R0, c[0x0][0xc34] ;  /* 0x00030d00ff007b82 */ /* 0x000ea40000000800 */
[----:B--2---:R-:W-:-:S13]  /*7ee0*/  ISETP.LE.AND P0, PT, R0, UR42, PT ;  /* 0x0000002a00007c0c */ /* 0x004fda000bf03270 */
[----:B------:R-:W-:Y:S05]  /*7ef0*/  @!P0 BRA `(.L_x_10533) ;  /* 0xffffff8c00688947 */ /* 0x000fea000383ffff */
[----:B------:R-:W-:Y:S05]  /*7f00*/  EXIT ;  /* 0x000000000000794d */ /* 0x000fea0003800000 */
.L_x_10503:
[----:B------:R-:W-:-:S08]  /*7f10*/  NOP ;  /* 0x0000000000007918 */ /* 0x000fd00000000000 */
[----:B------:R-:W0:-:S00]  /*7f20*/  USETMAXREG.DEALLOC.CTAPOOL 0x20 ;  /* 0x00000020000079c8 */ /* 0x000e0000080e0500 */
[----:B------:R-:W1:Y:S01]  /*7f30*/  S2UR UR39, SR_CTAID.X ;  /* 0x00000000002779c3 */ /* 0x000e620000002500 */
[----:B------:R-:W-:Y:S01]  /*7f40*/  UMOV UR38, 0x1 ;  /* 0x0000000100267882 */ /* 0x000fe20000000000 */
[----:B0-----:R-:W-:Y:S01]  /*7f50*/  IMAD.MOV.U32 R19, RZ, RZ, RZ ;  /* 0x000000ffff137224 */ /* 0x001fe200078e00ff */
[----:B------:R-:W-:-:S05]  /*7f60*/  MOV R24, 0x1 ;  /* 0x0000000100187802 */ /* 0x000fca0000000f00 */
[----:B------:R-:W1:Y:S02]  /*7f70*/  LDC R2, c[0x0][0xc34] ;  /* 0x00030d00ff027b82 */ /* 0x000e640000000800 */
[----:B-1----:R-:W-:-:S13]  /*7f80*/  ISETP.LE.AND P0, PT, R2, UR39, PT ;  /* 0x0000002702007c0c */ /* 0x002fda000bf03270 */
[----:B------:R-:W-:Y:S05]  /*7f90*/  @P0 BRA `(.L_x_10534) ;  /* 0x0000003800800947 */ /* 0x000fea0003800000 */
[----:B------:R-:W0:Y:S01]  /*7fa0*/  S2R R10, SR_TID.X ;  /* 0x00000000000a7919 */ /* 0x000e220000002100 */
[----:B------:R-:W-:Y:S01]  /*7fb0*/  ULDC.64 UR4, c[0x0][0x418] ;  /* 0x0001060000047ab9 */ /* 0x000fe20000000a00 */
[----:B------:R-:W-:Y:S01]  /*7fc0*/  IMAD.SHL.U32 R7, R0, 0x800, RZ ;  /* 0x0000080000077824 */ /* 0x000fe200078e00ff */
[----:B------:R-:W-:Y:S01]  /*7fd0*/  UISETP.NE.U32.AND UP0, UPT, UR4, URZ, UPT ;  /* 0x0000003f0400728c */ /* 0x000fe2000bf05070 */
[----:B------:R-:W-:Y:S01]  /*7fe0*/  LOP3.LUT R16, R16, 0xfffffffb, RZ, 0xc0, !PT ;  /* 0xfffffffb10107812 */ /* 0x000fe200078ec0ff */
[----:B------:R-:W-:Y:S01]  /*7ff0*/  ULDC.64 UR6, c[0x0][0x2f0] ;  /* 0x0000bc0000067ab9 */ /* 0x000fe20000000a00 */
[----:B------:R-:W-:Y:S01]  /*8000*/  ULDC UR4, c[0x0][0x424] ;  /* 0x0001090000047ab9 */ /* 0x000fe20000000800 */
[----:B------:R-:W-:Y:S01]  /*8010*/  UISETP.NE.AND.EX UP0, UPT, UR5, URZ, UPT, UP0 ;  /* 0x0000003f0500728c */ /* 0x000fe2000bf05300 */
[----:B------:R-:W-:Y:S01]  /*8020*/  MOV R24, 0x1 ;  /* 0x0000000100187802 */ /* 0x000fe20000000f00 */
[----:B------:R-:W-:Y:S01]  /*8030*/  ULDC UR42, c[0x0][0x448] ;  /* 0x00011200002a7ab9 */ /* 0x000fe20000000800 */
[----:B------:R-:W-:Y:S01]  /*8040*/  ULDC UR8, c[0x0][0x2b8] ;  /* 0x0000ae0000087ab9 */ /* 0x000fe20000000800 */
[----:B------:R-:W-:Y:S01]  /*8050*/  USEL UR4, UR4, 0x1, UP0 ;  /* 0x0000000104047887 */ /* 0x000fe20008000000 */
[----:B------:R-:W-:Y:S01]  /*8060*/  IMAD.MOV.U32 R19, RZ, RZ, RZ ;  /* 0x000000ffff137224 */ /* 0x000fe200078e00ff */
[----:B------:R-:W-:Y:S01]  /*8070*/  UMOV UR43, 0x400 ;  /* 0x00000400002b7882 */ /* 0x000fe20000000000 */
[----:B------:R-:W-:-:S02]  /*8080*/  ULOP3.LUT UR48, UR41, 0x2, URZ, 0xfc, !UPT ;  /* 0x0000000229307892 */ /* 0x000fc4000f8efc3f */
[----:B------:R-:W-:Y:S02]  /*8090*/  UIMAD UR40, UR4, UR6, URZ ;  /* 0x00000006042872a4 */ /* 0x000fe4000f8e023f */
[----:B------:R-:W-:Y:S02]  /*80a0*/  ULEA UR43, UR47, UR43, 0x18 ;  /* 0x0000002b2f2b7291 */ /* 0x000fe4000f8ec03f */
[----:B------:R-:W-:Y:S01]  /*80b0*/  UIADD3 UR5, UR40, 0x7f, URZ ;  /* 0x0000007f28057890 */ /* 0x000fe2000fffe03f */
[----:B------:R-:W-:Y:S01]  /*80c0*/  ULDC UR4, c[0x0][0x288] ;  /* 0x0000a20000047ab9 */ /* 0x000fe20000000800 */
[----:B------:R-:W-:Y:S02]  /*80d0*/  ULOP3.LUT UR49, UR41, 0x1, URZ, 0xfc, !UPT ;  /* 0x0000000129317892 */ /* 0x000fe4000f8efc3f */
[----:B------:R-:W-:Y:S02]  /*80e0*/  USHF.R.S32.HI UR6, URZ, 0x1f, UR5 ;  /* 0x0000001f3f067899 */ /* 0x000fe40008011405 */
[----:B------:R-:W-:-:S02]  /*80f0*/  UIMAD UR42, UR42, UR4, URZ ;  /* 0x000000042a2a72a4 */ /* 0x000fc4000f8e023f */
[----:B------:R-:W-:Y:S01]  /*8100*/  ULEA.HI UR6, UR6, UR5, URZ, 0x7 ;  /* 0x0000000506067291 */ /* 0x000fe2000f8f383f */
[----:B------:R-:W-:Y:S01]  /*8110*/  ULDC UR50, c[0x0][0xc] ;  /* 0x0000030000327ab9 */ /* 0x000fe20000000800 */
[C---:B0-----:R-:W-:Y:S01]  /*8120*/  IMAD.SHL.U32 R4, R10.reuse, 0x80, RZ ;  /* 0x000000800a047824 */ /* 0x041fe200078e00ff */
[--C-:B------:R-:W-:Y:S01]  /*8130*/  SHF.R.U32.HI R0, RZ, 0x1, R10.reuse ;  /* 0x00000001ff007819 */ /* 0x100fe2000001160a */
[C---:B------:R-:W-:Y:S01]  /*8140*/  IMAD.SHL.U32 R5, R10.reuse, 0x10, RZ ;  /* 0x000000100a057824 */ /* 0x040fe200078e00ff */
[----:B------:R-:W-:Y:S01]  /*8150*/  ULOP3.LUT UR4, UR6, 0xffffff80, URZ, 0xc0, !UPT ;  /* 0xffffff8006047892 */ /* 0x000fe2000f8ec03f */
[----:B------:R-:W-:Y:S01]  /*8160*/  IMAD.SHL.U32 R8, R10, 0x4, RZ ;  /* 0x000000040a087824 */ /* 0x000fe200078e00ff */
[----:B------:R-:W-:Y:S01]  /*8170*/  LOP3.LUT R2, R4, 0x400, RZ, 0xc0, !PT ;  /* 0x0000040004027812 */ /* 0x000fe200078ec0ff */
[----:B------:R-:W-:Y:S01]  /*8180*/  IMAD.SHL.U32 R9, R10, 0x2, RZ ;  /* 0x000000020a097824 */ /* 0x000fe200078e00ff */
[----:B------:R-:W-:Y:S01]  /*8190*/  LOP3.LUT R3, R0, 0x20, RZ, 0xc0, !PT ;  /* 0x0000002000037812 */ /* 0x000fe200078ec0ff */
[----:B------:R-:W-:Y:S01]  /*81a0*/  UIADD3 UR4, UR4, -0x80, URZ ;  /* 0xffffff8004047890 */ /* 0x000fe2000fffe03f */
[----:B------:R-:W-:Y:S01]  /*81b0*/  LOP3.LUT R25, R2, 0x800, R7, 0xf8, !PT ;  /* 0x0000080002197812 */ /* 0x000fe200078ef807 */
[----:B------:R-:W-:Y:S01]  /*81c0*/  IMAD.SHL.U32 R2, R10, 0x20, RZ ;  /* 0x000000200a027824 */ /* 0x000fe200078e00ff */
[----:B------:R-:W-:Y:S01]  /*81d0*/  LOP3.LUT R7, R3, 0x10, R10, 0xf8, !PT ;  /* 0x0000001003077812 */ /* 0x000fe200078ef80a */
[----:B------:R-:W-:Y:S01]  /*81e0*/  UMOV UR38, URZ ;  /* 0x0000003f00267c82 */ /* 0x000fe20008000000 */
[----:B------:R-:W-:Y:S01]  /*81f0*/  LOP3.LUT R6, R5, 0x90, RZ, 0xc0, !PT ;  /* 0x0000009005067812 */ /* 0x000fe200078ec0ff */
[----:B------:R-:W-:Y:S01]  /*8200*/  ULEA.HI.SX32 UR44, UR6, 0xfffffffe, 0x19 ;  /* 0xfffffffe062c7891 */ /* 0x000fe2000f8fca3f */
[----:B------:R-:W-:-:S02]  /*8210*/  LOP3.LUT R3, R2, 0x80, RZ, 0xc0, !PT ;  /* 0x0000008002037812 */ /* 0x000fc400078ec0ff */
[----:B------:R-:W-:Y:S02]  /*8220*/  LOP3.LUT R2, R2, 0x360, RZ, 0xc0, !PT ;  /* 0x0000036002027812 */ /* 0x000fe400078ec0ff */
[----:B------:R-:W-:Y:S02]  /*8230*/  LOP3.LUT R3, R3, 0x10, R0, 0xf8, !PT ;  /* 0x0000001003037812 */ /* 0x000fe400078ef800 */
[----:B------:R-:W-:Y:S02]  /*8240*/  LOP3.LUT R4, R7, 0x380, R4, 0xf8, !PT ;  /* 0x0000038007047812 */ /* 0x000fe400078ef804 */
[----:B------:R-:W-:Y:S02]  /*8250*/  LOP3.LUT R3, R3, 0x10, R8, 0x78, !PT ;  /* 0x0000001003037812 */ /* 0x000fe400078e7808 */
[--C-:B------:R-:W-:Y:S02]  /*8260*/  LOP3.LUT R2, R2, 0x400, R5.reuse, 0xf8, !PT ;  /* 0x0000040002027812 */ /* 0x100fe400078ef805 */
[----:B------:R-:W-:-:S02]  /*8270*/  LOP3.LUT R4, R4, 0x70, R5, 0x78, !PT ;  /* 0x0000007004047812 */ /* 0x000fc400078e7805 */
[----:B------:R-:W-:Y:S01]  /*8280*/  LOP3.LUT R23, R2, R3, RZ, 0xfc, !PT ;  /* 0x0000000302177212 */ /* 0x000fe200078efcff */
[----:B------:R-:W-:Y:S01]  /*8290*/  IMAD.SHL.U32 R2, R10, 0x40, RZ ;  /* 0x000000400a027824 */ /* 0x000fe200078e00ff */
[----:B------:R-:W-:Y:S02]  /*82a0*/  LOP3.LUT R25, R25, R4, RZ, 0xfc, !PT ;  /* 0x0000000419197212 */ /* 0x000fe400078efcff */
[----:B------:R-:W-:Y:S02]  /*82b0*/  LOP3.LUT R4, R5, 0x10, RZ, 0xc0, !PT ;  /* 0x0000001005047812 */ /* 0x000fe400078ec0ff */
[----:B------:R-:W-:Y:S02]  /*82c0*/  LOP3.LUT R6, R6, 0x10, R9, 0x78, !PT ;  /* 0x0000001006067812 */ /* 0x000fe400078e7809 */
[----:B------:R-:W-:Y:S02]  /*82d0*/  LOP3.LUT R3, R2, 0x40, RZ, 0xc0, !PT ;  /* 0x0000004002037812 */ /* 0x000fe400078ec0ff */
[----:B------:R-:W-:-:S02]  /*82e0*/  LOP3.LUT R2, R4, 0x20, RZ, 0xfc, !PT ;  /* 0x0000002004027812 */ /* 0x000fc400078efcff */
[----:B------:R-:W-:Y:S01]  /*82f0*/  LOP3.LUT R8, R6, 0x760, R5, 0xf8, !PT ;  /* 0x0000076006087812 */ /* 0x000fe200078ef805 */
[----:B------:R-:W-:Y:S01]  /*8300*/  VIADD R6, R25, 0x40 ;  /* 0x0000004019067836 */ /* 0x000fe20000000000 */
[----:B------:R-:W-:Y:S02]  /*8310*/  LOP3.LUT R7, R0, 0x3f, RZ, 0xc0, !PT ;  /* 0x0000003f00077812 */ /* 0x000fe400078ec0ff */
[----:B------:R-:W-:Y:S01]  /*8320*/  LOP3.LUT R5, R3, 0x3f, R0, 0xf8, !PT ;  /* 0x0000003f03057812 */ /* 0x000fe200078ef800 */
[----:B------:R-:W-:Y:S01]  /*8330*/  IMAD.U32 R0, RZ, RZ, UR4 ;  /* 0x00000004ff007e24 */ /* 0x000fe2000f8e00ff */
[----:B------:R-:W-:Y:S01]  /*8340*/  ISETP.GE.AND P0, PT, R2, UR7, PT ;  /* 0x0000000702007c0c */ /* 0x000fe2000bf06270 */
[----:B------:R0:W-:Y:S01]  /*8350*/  STL [R1], R8 ;  /* 0x0000000801007387 */ /* 0x0001e20000100800 */
[----:B------:R-:W-:Y:S02]  /*8360*/  ISETP.GE.AND P2, PT, R4, UR7, PT ;  /* 0x0000000704007c0c */ /* 0x000fe4000bf46270 */
[----:B------:R-:W-:-:S02]  /*8370*/  IADD3 R0, -R7, UR40, -R0 ;  /* 0x0000002807007c10 */ /* 0x000fc4000fffe900 */
[----:B------:R-:W-:Y:S02]  /*8380*/  LOP3.LUT P3, RZ, R10, 0x4, RZ, 0xc0, !PT ;  /* 0x000000040aff7812 */ /* 0x000fe4000786c0ff */
[C---:B------:R-:W-:Y:S02]  /*8390*/  ISETP.LT.OR P5, PT, R0.reuse, 0x1, P2 ;  /* 0x000000010000780c */ /* 0x040fe400017a1670 */
[----:B------:R-:W-:Y:S01]  /*83a0*/  ISETP.LT.OR P4, PT, R0, 0x41, P2 ;  /* 0x000000410000780c */ /* 0x000fe20001781670 */
[----:B0-----:R-:W-:Y:S01]  /*83b0*/  VIADD R8, R8, UR43 ;  /* 0x0000002b08087c36 */ /* 0x001fe20008000000 */
[----:B------:R-:W-:Y:S02]  /*83c0*/  ISETP.GE.AND P1, PT, R2, UR7, PT ;  /* 0x0000000702007c0c */ /* 0x000fe4000bf26270 */
[----:B------:R-:W-:Y:S02]  /*83d0*/  @P0 LOP3.LUT R16, R16, 0x4, RZ, 0xfc, !PT ;  /* 0x0000000410100812 */ /* 0x000fe400078efcff */
[----:B------:R-:W-:Y:S01]  /*83e0*/  LOP3.LUT R3, R4, 0x40, RZ, 0xfc, !PT ;  /* 0x0000004004037812 */ /* 0x000fe200078efcff */
[----:B------:R-:W-:Y:S01]  /*83f0*/  STL [R1+0x14], R8 ;  /* 0x0000140801007387 */ /* 0x000fe20000100800 */
[----:B------:R-:W-:Y:S01]  /*8400*/  LOP3.LUT R16, R16, 0xffffefff, RZ, 0xc0, !PT ;  /* 0xffffefff10107812 */ /* 0x000fe200078ec0ff */
[----:B------:R-:W-:Y:S01]  /*8410*/  @P3 VIADD R6, R25, 0xffffffc0 ;  /* 0xffffffc019063836 */ /* 0x000fe20000000000 */
[----:B------:R-:W-:Y:S01]  /*8420*/  ISETP.LT.OR P3, PT, R0, 0x1, P1 ;  /* 0x000000010000780c */ /* 0x000fe20000f61670 */
[----:B------:R-:W-:Y:S01]  /*8430*/  STL [R1+0xc], R0 ;  /* 0x00000c0001007387 */ /* 0x000fe20000100800 */
[----:B------:R-:W-:-:S02]  /*8440*/  @P5 LOP3.LUT R16, R16, 0x1000, RZ, 0xfc, !PT ;  /* 0x0000100010105812 */ /* 0x000fc400078efcff */
[----:B------:R-:W-:Y:S01]  /*8450*/  ISETP.LT.OR P2, PT, R0, 0x41, P1 ;  /* 0x000000410000780c */ /* 0x000fe20000f41670 */
[----:B------:R0:W-:Y:S01]  /*8460*/  STL [R1+0x8], R6 ;  /* 0x0000080601007387 */ /* 0x0001e20000100800 */
[----:B------:R-:W-:Y:S02]  /*8470*/  LOP3.LUT R16, R16, 0xffff7fff, RZ, 0xc0, !PT ;  /* 0xffff7fff10107812 */ /* 0x000fe400078ec0ff */
[----:B------:R-:W-:Y:S02]  /*8480*/  ISETP.GE.AND P0, PT, R3, UR7, PT ;  /* 0x0000000703007c0c */ /* 0x000fe4000bf06270 */
[----:B------:R-:W-:Y:S02]  /*8490*/  @P4 LOP3.LUT R16, R16, 0x8000, RZ, 0xfc, !PT ;  /* 0x0000800010104812 */ /* 0x000fe400078efcff */
[----:B------:R-:W-:Y:S02]  /*84a0*/  ISETP.LT.OR P1, PT, R0, 0x1, P0 ;  /* 0x000000010000780c */ /* 0x000fe40000721670 */
[----:B------:R-:W-:-:S02]  /*84b0*/  LOP3.LUT R16, R16, 0xfffff7ff, RZ, 0xc0, !PT ;  /* 0xfffff7ff10107812 */ /* 0x000fc400078ec0ff */
[----:B------:R-:W-:Y:S02]  /*84c0*/  ISETP.LT.OR P0, PT, R0, 0x41, P0 ;  /* 0x000000410000780c */ /* 0x000fe40000701670 */
[----:B------:R-:W-:Y:S02]  /*84d0*/  @P3 LOP3.LUT R16, R16, 0x800, RZ, 0xfc, !PT ;  /* 0x0000080010103812 */ /* 0x000fe400078efcff */
[----:B------:R-:W-:Y:S02]  /*84e0*/  LOP3.LUT R5, R5, UR4, RZ, 0xfc, !PT ;  /* 0x0000000405057c12 */ /* 0x000fe4000f8efcff */
[----:B------:R-:W-:Y:S02]  /*84f0*/  LOP3.LUT R16, R16, 0xffffbfff, RZ, 0xc0, !PT ;  /* 0xffffbfff10107812 */ /* 0x000fe400078ec0ff */
[----:B------:R-:W-:Y:S01]  /*8500*/  LOP3.LUT R7, R23, 0x1800, RZ, 0xfc, !PT ;  /* 0x0000180017077812 */ /* 0x000fe200078efcff */
[----:B------:R1:W-:Y:S01]  /*8510*/  STL [R1+0x10], R5 ;  /* 0x0000100501007387 */ /* 0x0003e20000100800 */
[----:B------:R-:W-:-:S02]  /*8520*/  @P2 LOP3.LUT R16, R16, 0x4000, RZ, 0xfc, !PT ;  /* 0x0000400010102812 */ /* 0x000fc400078efcff */
[----:B------:R-:W-:Y:S02]  /*8530*/  ISETP.GE.AND P2, PT, R3, UR7, PT ;  /* 0x0000000703007c0c */ /* 0x000fe4000bf46270 */
[----:B------:R-:W-:Y:S02]  /*8540*/  LOP3.LUT R16, R16, 0xfffffbff, RZ, 0xc0, !PT ;  /* 0xfffffbff10107812 */ /* 0x000fe400078ec0ff */
[----:B0-----:R-:W-:Y:S02]  /*8550*/  LOP3.LUT R6, R23, 0x2800, RZ, 0xfc, !PT ;  /* 0x0000280017067812 */ /* 0x001fe400078efcff */
[----:B------:R-:W-:Y:S02]  /*8560*/  @P1 LOP3.LUT R16, R16, 0x400, RZ, 0xfc, !PT ;  /* 0x0000040010101812 */ /* 0x000fe400078efcff */
[----:B------:R-:W-:Y:S02]  /*8570*/  ISETP.GE.AND P1, PT, R3, UR8, PT ;  /* 0x0000000803007c0c */ /* 0x000fe4000bf26270 */
[----:B------:R-:W-:-:S04]  /*8580*/  LOP3.LUT R16, R16, 0xffffdfff, RZ, 0xc0, !PT ;  /* 0xffffdfff10107812 */ /* 0x000fc800078ec0ff */
[----:B------:R-:W-:Y:S02]  /*8590*/  @P0 LOP3.LUT R16, R16, 0x2000, RZ, 0xfc, !PT ;  /* 0x0000200010100812 */ /* 0x000fe400078efcff */
[----:B------:R-:W-:Y:S02]  /*85a0*/  ISETP.GE.AND P0, PT, R2, UR8, PT ;  /* 0x0000000802007c0c */ /* 0x000fe4000bf06270 */
[----:B------:R-:W-:-:S11]  /*85b0*/  LOP3.LUT R16, R16, 0xfffffeff, RZ, 0xc0, !PT ;  /* 0xfffffeff10107812 */ /* 0x000fd600078ec0ff */
        /* <DEDUP_REMOVED lines=17> */
.L_x_10586:
[----:B------:R-:W-:Y:S01]  /*86d0*/  ULDC UR4, c[0x0][0xc38] ;  /* 0x00030e0000047ab9 */ /* 0x000fe20000000800 */
[----:B------:R-:W-:Y:S01]  /*86e0*/  ULDC.64 UR8, c[0x0][0xa28] ;  /* 0x00028a0000087ab9 */ /* 0x000fe20000000a00 */
[----:B------:R-:W-:Y:S01]  /*86f0*/  UISETP.NE.AND UP0, UPT, UR4, 0x1, UPT ;  /* 0x000000010400788c */ /* 0x000fe2000bf05270 */
[----:B0-----:R0:W-:Y:S01]  /*8700*/  STL [R1+0x4], RZ ;  /* 0x000004ff01007387 */ /* 0x0011e20000100800 */
        /* <DEDUP_REMOVED lines=22> */
.L_x_10535:
[----:B------:R-:W-:-:S13]  /*8870*/  PLOP3.LUT P0, PT, PT, PT, UP0, 0x80, 0x0 ;  /* 0x000000000000781c */ /* 0x000fda0003f0f008 */
[----:B------:R-:W-:Y:S05]  /*8880*/  @!P0 BRA `(.L_x_10536) ;  /* 0x0000000000408947 */ /* 0x000fea0003800000 */
[----:B------:R-:W-:Y:S01]  /*8890*/  MOV R2, 0x0 ;  /* 0x0000000000027802 */ /* 0x000fe20000000f00 */
[----:B------:R-:W-:Y:S01]  /*88a0*/  ULDC.64 UR6, c[0x4][0x1b0] ;  /* 0x01006c0000067ab9 */ /* 0x000fe20000000a00 */
[----:B------:R-:W-:Y:S01]  /*88b0*/  ULDC.64 UR8, c[0x4][0x1b8] ;  /* 0x01006e0000087ab9 */ /* 0x000fe20000000a00 */
[----:B------:R-:W-:Y:S01]  /*88c0*/  ULDC.64 UR4, c[0x4][0x40] ;  /* 0x0100100000047ab9 */ /* 0x000fe20000000a00 */
[----:B------:R-:W-:Y:S01]  /*88d0*/  MOV R4, UR6 ;  /* 0x0000000600047c02 */ /* 0x000fe20008000f00 */
[----:B------:R-:W-:Y:S01]  /*88e0*/  IMAD.U32 R5, RZ, RZ, UR7 ;  /* 0x00000007ff057e24 */ /* 0x000fe2000f8e00ff */
[----:B------:R-:W1:Y:S01]  /*88f0*/  LDC.64 R2, c[0x4][R2] ;  /* 0x0100000002027b82 */ /* 0x000e620000000a00 */
        /* <DEDUP_REMOVED lines=8> */
[----:B01----:R-:W-:Y:S05]  /*8980*/  CALL.ABS.NOINC R2 ;  /* 0x0000000002007343 */ /* 0x003fea0003c00000 */
.L_x_10536:
        /* <DEDUP_REMOVED lines=22> */
.L_x_10537:
        /* <DEDUP_REMOVED lines=20> */
.L_x_10538:
        /* <DEDUP_REMOVED lines=18> */
.L_x_10539:
        /* <DEDUP_REMOVED lines=8> */
[----:B------:R-:W-:Y:S01]  /*8dd0*/  MOV R2, UR4 ;  /* 0x0000000400027c02 */ /* 0x000fe20008000f00 */
[----:B------:R-:W-:-:S05]  /*8de0*/  IMAD.U32 R3, RZ, RZ, UR5 ;  /* 0x00000005ff037e24 */ /* 0x000fca000f8e00ff */
[----:B------:R2:W5:Y:S01]  /*8df0*/  @P0 LDG.E R27, desc[UR36][R2.64] ;  /* 0x00000024021b0981 */ /* 0x000562000c1e1900 */
[----:B------:R-:W-:-:S03]  /*8e00*/  UMOV UR4, 0xffffffff ;  /* 0xffffffff00047882 */ /* 0x000fc60000000000 */
[----:B------:R-:W-:Y:S05]  /*8e10*/  BRA.DIV UR4, `(.L_x_10540) ;  /* 0x0000003204347947 */ /* 0x000fea000b800000 */
.L_x_10603:
[----:B--2---:R-:W2:Y:S04]  /*8e20*/  LDL R2, [R1+0x10] ;  /* 0x0000100001027983 */ /* 0x004ea80000100800 */
[----:B0-----:R-:W3:Y:S01]  /*8e30*/  LDL R0, [R1+0x4] ;  /* 0x0000040001007983 */ /* 0x001ee20000100800 */
[----:B-1----:R-:W-:-:S13]  /*8e40*/  ISETP.NE.AND P1, PT, R10, 0x1, PT ;  /* 0x000000010a00780c */ /* 0x002fda0003f25270 */
[----:B------:R-:W0:Y:S08]  /*8e50*/  @P1 LDC R5, c[0x0][0x434] ;  /* 0x00010d00ff051b82 */ /* 0x000e300000000800 */
[----:B------:R-:W1:Y:S01]  /*8e60*/  @P1 LDC R7, c[0x0][0x438] ;  /* 0x00010e00ff071b82 */ /* 0x000e620000000800 */
[----:B-----5:R-:W-:Y:S02]  /*8e70*/  SHF.R.S32.HI R29, RZ, 0x1f, R27 ;  /* 0x0000001fff1d7819 */ /* 0x020fe4000001141b */
[----:B------:R-:W-:-:S04]  /*8e80*/  LOP3.LUT R16, R16, 0xffffffef, RZ, 0xc0, !PT ;  /* 0xffffffef10107812 */ /* 0x000fc800078ec0ff */
[----:B------:R-:W-:Y:S01]  /*8e90*/  @P1 LOP3.LUT R16, R16, 0x10, RZ, 0xfc, !PT ;  /* 0x0000001010101812 */ /* 0x000fe200078efcff */
[----:B------:R-:W-:-:S03]  /*8ea0*/  IMAD R17, RZ, RZ, -UR46 ;  /* 0x8000002eff117e24 */ /* 0x000fc6000f8e02ff */
[----:B------:R-:W-:Y:S02]  /*8eb0*/  LOP3.LUT R16, R16, 0xfffffffe, RZ, 0xc0, !PT ;  /* 0xfffffffe10107812 */ /* 0x000fe400078ec0ff */
[C---:B--2---:R-:W-:Y:S01]  /*8ec0*/  ISETP.GE.AND P0, PT, R2.reuse, UR40, PT ;  /* 0x0000002802007c0c */ /* 0x044fe2000bf06270 */
[----:B---3--:R-:W-:-:S04]  /*8ed0*/  IMAD.IADD R0, R2, 0x1, R0 ;  /* 0x0000000102007824 */ /* 0x008fc800078e0200 */
[----:B0-----:R-:W-:-:S08]  /*8ee0*/  @P1 IMAD.HI.U32 R4, R0, R5, RZ ;  /* 0x0000000500041227 */ /* 0x001fd000078e00ff */
[----:B------:R-:W0:Y:S01]  /*8ef0*/  @!P0 LDC.64 R2, c[0x0][0x428] ;  /* 0x00010a00ff028b82 */ /* 0x000e220000000a00 */
[----:B------:R-:W-:Y:S01]  /*8f00*/  IMAD.MOV.U32 R8, RZ, RZ, R0 ;  /* 0x000000ffff087224 */ /* 0x000fe200078e0000 */
[----:B-1----:R-:W-:-:S06]  /*8f10*/  @P1 SHF.R.U32.HI R8, RZ, R7, R4 ;  /* 0x00000007ff081219 */ /* 0x002fcc0000011604 */
[----:B------:R-:W1:Y:S01]  /*8f20*/  @!P0 LDC.64 R4, c[0x0][0x418] ;  /* 0x00010600ff048b82 */ /* 0x000e620000000a00 */
[--C-:B------:R-:W-:Y:S01]  /*8f30*/  @!P0 SHF.R.S32.HI R7, RZ, 0x1f, R8.reuse ;  /* 0x0000001fff078819 */ /* 0x100fe20000011408 */
[----:B------:R-:W-:Y:S02]  /*8f40*/  @!P0 IMAD.MOV.U32 R6, RZ, RZ, R8 ;  /* 0x000000ffff068224 */ /* 0x000fe400078e0008 */
[----:B0-----:R-:W-:-:S04]  /*8f50*/  @!P0 IMAD R9, R29, R2, RZ ;  /* 0x000000021d098224 */ /* 0x001fc800078e02ff */
[C---:B------:R-:W-:Y:S02]  /*8f60*/  @!P0 IMAD R9, R27.reuse, R3, R9 ;  /* 0x000000031b098224 */ /* 0x040fe400078e0209 */
[----:B------:R-:W-:-:S04]  /*8f70*/  @!P0 IMAD.WIDE.U32 R2, R27, R2, R6 ;  /* 0x000000021b028225 */ /* 0x000fc800078e0006 */
[----:B------:R-:W-:Y:S01]  /*8f80*/  @!P0 IMAD.IADD R9, R3, 0x1, R9 ;  /* 0x0000000103098824 */ /* 0x000fe200078e0209 */
[----:B-1----:R-:W-:-:S04]  /*8f90*/  @!P0 LEA R6, P1, R2, R4, 0x2 ;  /* 0x0000000402068211 */ /* 0x002fc800078210ff */
[----:B------:R-:W-:Y:S02]  /*8fa0*/  @!P0 LEA.HI.X R7, R2, R5, R9, 0x2, P1 ;  /* 0x0000000502078211 */ /* 0x000fe400008f1409 */
[----:B------:R-:W0:Y:S01]  /*8fb0*/  LDC R2, c[0x0][0xc44] ;  /* 0x00031100ff027b82 */ /* 0x000e220000000800 */
[----:B------:R-:W-:Y:S01]  /*8fc0*/  IMAD.MOV.U32 R5, RZ, RZ, RZ ;  /* 0x000000ffff057224 */ /* 0x000fe200078e00ff */
[----:B------:R-:W-:-:S05]  /*8fd0*/  IADD3 R3, -R8, RZ, RZ ;  /* 0x000000ff08037210 */ /* 0x000fca0007ffe1ff */
[----:B------:R1:W5:Y:S01]  /*8fe0*/  @!P0 LDG.E R5, desc[UR36][R6.64] ;  /* 0x0000002406058981 */ /* 0x000362000c1e1900 */
[----:B0-----:R-:W-:Y:S02]  /*8ff0*/  IMAD R17, R2, R17, UR45 ;  /* 0x0000002d02117e24 */ /* 0x001fe4000f8e0211 */
[----:B------:R-:W-:-:S05]  /*9000*/  IMAD.U32 R2, RZ, RZ, UR48 ;  /* 0x00000030ff027e24 */ /* 0x000fca000f8e00ff */
[----:B------:R-:W-:Y:S01]  /*9010*/  ISETP.NE.AND P2, PT, R2, 0x3, PT ;  /* 0x000000030200780c */ /* 0x000fe20003f45270 */
[----:B-1----:R-:W-:Y:S01]  /*9020*/  IMAD R6, R10, R3, R0 ;  /* 0x000000030a067224 */ /* 0x002fe200078e0200 */
[----:B------:R-:W-:-:S11]  /*9030*/  SHF.R.S32.HI R28, RZ, 0x1f, R17 ;  /* 0x0000001fff1c7819 */ /* 0x000fd60000011411 */
[----:B------:R-:W-:Y:S01]  /*9040*/  @P2 LOP3.LUT R16, R16, 0x1, RZ, 0xfc, !PT ;  /* 0x0000000110102812 */ /* 0x000fe200078efcff */
[----:B------:R-:W-:Y:S06]  /*9050*/  @!P2 BRA `(.L_x_10541) ;  /* 0x000000000004a947 */ /* 0x000fec0003800000 */
[----:B------:R-:W-:Y:S01]  /*9060*/  BPT.TRAP 0x1 ;  /* 0x000000040000795c */ /* 0x000fe20000300000 */
.L_x_10541:
[----:B------:R-:W-:Y:S01]  /*9070*/  LEA R4, R19, UR43, 0x3 ;  /* 0x0000002b13047c11 */ /* 0x000fe2000f8e18ff */
[----:B------:R-:W-:Y:S01]  /*9080*/  BSSY B0, `(.L_x_10542) ;  /* 0x0000005000007945 */ /* 0x000fe20003800000 */
[----:B------:R-:W-:Y:S02]  /*9090*/  SHF.L.U32 R20, R24, 0x1f, RZ ;  /* 0x0000001f18147819 */ /* 0x000fe400000006ff */
[----:B------:R-:W-:Y:S02]  /*90a0*/  SHF.R.S32.HI R10, RZ, 0x1f, R6 ;  /* 0x0000001fff0a7819 */ /* 0x000fe40000011406 */
[----:B------:R-:W0:Y:S02]  /*90b0*/  SYNCS.PHASECHK.TRANS64.TRYWAIT P0, [R4+URZ+0x19c80], R20 ;  /* 0x019c8014040075a7 */ /* 0x000e24000800017f */
[----:B0-----:R-:W-:Y:S05]  /*90c0*/  @!P0 BRA `(.L_x_10543) ;  /* 0x0000002c00b48947 */ /* 0x001fea0003800000 */
.L_x_10604:
[----:B------:R-:W-:Y:S05]  /*90d0*/  BSYNC B0 ;  /* 0x0000000000007941 */ /* 0x000fea0003800000 */
.L_x_10542:
        /* <DEDUP_REMOVED lines=19> */
[----:B------:R-:W-:Y:S01]  /*9210*/  IADD3 R7, P0, R2, UR6, RZ ;  /* 0x0000000602077c10 */ /* 0x000fe2000ff1e0ff */
[----:B-1----:R-:W-:-:S03]  /*9220*/  IMAD.SHL.U32 R21, R11, 0x10, RZ ;  /* 0x000000100b157824 */ /* 0x002fc600078e00ff */
[----:B------:R-:W-:Y:S02]  /*9230*/  IADD3.X R8, R3, UR7, R8, P0, !PT ;  /* 0x0000000703087c10 */ /* 0x000fe400087fe408 */
[----:B------:R-:W-:Y:S01]  /*9240*/  LOP3.LUT R21, R21, 0x10, RZ, 0xc0, !PT ;  /* 0x0000001015157812 */ /* 0x000fe200078ec0ff */
[----:B--2---:R-:W-:Y:S01]  /*9250*/  IMAD R9, R19, 0x3000, R9 ;  /* 0x0000300013097824 */ /* 0x004fe200078e0209 */
[----:B------:R-:W-:Y:S06]  /*9260*/  BRA.DIV UR4, `(.L_x_10544) ;  /* 0x0000002e04607947 */ /* 0x000fec000b800000 */
[----:B------:R-:W1:Y:S01]  /*9270*/  SHFL.IDX PT, R2, R7, RZ, 0x1e1f ;  /* 0x001e1fff07027589 */ /* 0x000e6200000e0000 */
[C---:B------:R-:W-:Y:S02]  /*9280*/  LOP3.LUT P3, RZ, R16.reuse, 0x1000, RZ, 0xc0, !PT ;  /* 0x0000100010ff7812 */ /* 0x040fe4000786c0ff */
[C---:B------:R-:W-:Y:S01]  /*9290*/  LOP3.LUT P2, RZ, R16.reuse, 0x800, RZ, 0xc0, !PT ;  /* 0x0000080010ff7812 */ /* 0x040fe2000784c0ff */
[----:B------:R-:W2:Y:S01]  /*92a0*/  SHFL.IDX PT, R0, R8, RZ, 0x1e1f ;  /* 0x001e1fff08007589 */ /* 0x000ea200000e0000 */
[----:B------:R-:W-:-:S03]  /*92b0*/  LOP3.LUT P1, RZ, R16, 0x400, RZ, 0xc0, !PT ;  /* 0x0000040010ff7812 */ /* 0x000fc6000782c0ff */
[----:B------:R-:W3:Y:S01]  /*92c0*/  SHFL.IDX PT, R8, R8, 0x1, 0x1e1f ;  /* 0x003e1f0008087f89 */ /* 0x000ee200000e0000 */
[----:B-1----:R-:W-:-:S05]  /*92d0*/  IADD3 R2, P0, R21, R2, RZ ;  /* 0x0000000215027210 */ /* 0x002fca0007f1e0ff */
[----:B--2---:R-:W-:Y:S02]  /*92e0*/  IMAD.X R3, RZ, RZ, R0, P0 ;  /* 0x000000ffff037224 */ /* 0x004fe400000e0600 */
[----:B------:R-:W-:-:S05]  /*92f0*/  VIADD R0, R9, UR43 ;  /* 0x0000002b09007c36 */ /* 0x000fca0008000000 */
[----:B------:R-:W-:Y:S04]  /*9300*/  LDGSTS.E.BYPASS.LTC128B.128 [R0+0x9000], desc[UR36][R2.64], !P3 ;  /* 0x0900000002007fae */ /* 0x000fe8000d901d64 */
[----:B------:R-:W-:Y:S04]  /*9310*/  LDGSTS.E.BYPASS.LTC128B.128 [R0+0xa000], desc[UR36][R2.64+0x20], !P2 ;  /* 0x0a00002002007fae */ /* 0x000fe8000d101d64 */
[----:B------:R1:W-:Y:S04]  /*9320*/  LDGSTS.E.BYPASS.LTC128B.128 [R0+0xb000], desc[UR36][R2.64+0x40], !P1 ;  /* 0x0b00004002007fae */ /* 0x0003e8000c901d64 */
[----:B-1-3--:R1:W2:Y:S02]  /*9330*/  SHFL.IDX PT, R2, R7, 0x1, 0x1e1f ;  /* 0x003e1f0007027f89 */ /* 0x00a2a400000e0000 */
.L_x_10610:
[C---:B------:R-:W-:Y:S02]  /*9340*/  LOP3.LUT P3, RZ, R16.reuse, 0x8000, RZ, 0xc0, !PT ;  /* 0x0000800010ff7812 */ /* 0x040fe4000786c0ff */
[C---:B------:R-:W-:Y:S02]  /*9350*/  LOP3.LUT P2, RZ, R16.reuse, 0x4000, RZ, 0xc0, !PT ;  /* 0x0000400010ff7812 */ /* 0x040fe4000784c0ff */
[----:B------:R-:W-:Y:S02]  /*9360*/  LOP3.LUT P1, RZ, R16, 0x2000, RZ, 0xc0, !PT ;  /* 0x0000200010ff7812 */ /* 0x000fe4000782c0ff */
        /* <DEDUP_REMOVED lines=10> */
.L_x_10545:
        /* <DEDUP_REMOVED lines=11> */
.L_x_10546:
[----:B------:R2:W-:Y:S01]  /*94c0*/  SYNCS.ARRIVE.TRANS64.A1T0 RZ, [R4+URZ+0x19c70], RZ ;  /* 0x019c70ff04ff79a7 */ /* 0x0005e2000810003f */
[----:B------:R-:W-:Y:S05]  /*94d0*/  @!P2 BRA `(.L_x_10547) ;  /* 0x000000000004a947 */ /* 0x000fea0003800000 */
[----:B------:R-:W-:Y:S01]  /*94e0*/  BPT.TRAP 0x1 ;  /* 0x000000040000795c */ /* 0x000fe20000300000 */
.L_x_10547:
[----:B------:R-:W3:Y:S01]  /*94f0*/  SYNCS.PHASECHK.TRANS64.TRYWAIT P0, [R4+URZ+0x19c40], R20 ;  /* 0x019c4014040075a7 */ /* 0x000ee2000800017f */
[----:B------:R-:W-:Y:S04]  /*9500*/  BSSY B0, `(.L_x_10548) ;  /* 0x0000002000007945 */ /* 0x000fe80003800000 */
[----:B---3--:R-:W-:Y:S05]  /*9510*/  @!P0 BRA `(.L_x_10549) ;  /* 0x0000002c005c8947 */ /* 0x008fea0003800000 */
.L_x_10611:
[----:B------:R-:W-:Y:S05]  /*9520*/  BSYNC B0 ;  /* 0x0000000000007941 */ /* 0x000fea0003800000 */
.L_x_10548:
[----:B------:R4:W5:Y:S01]  /*9530*/  LDL R9, [R1+0xc] ;  /* 0x00000c0001097983 */ /* 0x0009620000100800 */
[----:B------:R-:W-:Y:S01]  /*9540*/  ULDC.64 UR4, c[0x0][0x300] ;  /* 0x0000c00000047ab9 */ /* 0x000fe20000000a00 */
[----:B------:R-:W-:Y:S01]  /*9550*/  ULDC.64 UR6, c[0x0][0x2e8] ;  /* 0x0000ba0000067ab9 */ /* 0x000fe20000000a00 */
[----:B-1----:R-:W-:Y:S01]  /*9560*/  IMAD R7, R10, UR4, RZ ;  /* 0x000000040a077c24 */ /* 0x002fe2000f8e02ff */
[----:B------:R-:W1:Y:S01]  /*9570*/  S2R R8, SR_TID.X ;  /* 0x0000000000087919 */ /* 0x000e620000002100 */
[----:B------:R-:W-:Y:S01]  /*9580*/  IMAD.WIDE.U32 R2, R6, UR4, RZ ;  /* 0x0000000406027c25 */ /* 0x000fe2000f8e00ff */
[C---:B------:R-:W-:Y:S02]  /*9590*/  LOP3.LUT P4, RZ, R16.reuse, 0x8, RZ, 0xc0, !PT ;  /* 0x0000000810ff7812 */ /* 0x040fe4000788c0ff */
[----:B------:R-:W-:Y:S01]  /*95a0*/  LOP3.LUT P3, RZ, R16, 0x4, RZ, 0xc0, !PT ;  /* 0x0000000410ff7812 */ /* 0x000fe2000786c0ff */
[----:B------:R-:W-:Y:S01]  /*95b0*/  IMAD R7, R6, UR5, R7 ;  /* 0x0000000506077c24 */ /* 0x000fe2000f8e0207 */
[----:B------:R-:W-:Y:S01]  /*95c0*/  ULDC.64 UR4, c[0x0][0x310] ;  /* 0x0000c40000047ab9 */ /* 0x000fe20000000a00 */
[----:B------:R-:W-:Y:S01]  /*95d0*/  LOP3.LUT P1, RZ, R16, 0x2, RZ, 0xc0, !PT ;  /* 0x0000000210ff7812 */ /* 0x000fe2000782c0ff */
        /* <DEDUP_REMOVED lines=12> */
[----:B-1----:R-:W-:-:S05]  /*96a0*/  IMAD.SHL.U32 R8, R8, 0x10, RZ ;  /* 0x0000001008087824 */ /* 0x002fca00078e00ff */
[----:B------:R-:W-:Y:S01]  /*96b0*/  LOP3.LUT R8, R8, 0x10, RZ, 0xc0, !PT ;  /* 0x0000001008087812 */ /* 0x000fe200078ec0ff */
[----:B----4-:R-:W-:Y:S06]  /*96c0*/  BRA.DIV UR4, `(.L_x_10550) ;  /* 0x0000002e04047947 */ /* 0x010fec000b800000 */
[----:B------:R-:W1:Y:S01]  /*96d0*/  SHFL.IDX PT, R3, R5, RZ, 0x1e1f ;  /* 0x001e1fff05037589 */ /* 0x000e6200000e0000 */
[----:B-----5:R-:W-:-:S03]  /*96e0*/  ISETP.GE.AND P2, PT, R9, 0x1, PT ;  /* 0x000000010900780c */ /* 0x020fc60003f46270 */
[----:B------:R-:W4:Y:S04]  /*96f0*/  SHFL.IDX PT, R2, R6, RZ, 0x1e1f ;  /* 0x001e1fff06027589 */ /* 0x000f2800000e0000 */
[----:B------:R-:W0:Y:S06]  /*9700*/  SHFL.IDX PT, R6, R6, 0x1, 0x1e1f ;  /* 0x003e1f0006067f89 */ /* 0x000e2c00000e0000 */
        /* <DEDUP_REMOVED lines=8> */
[----:B01----:R1:W4:Y:S02]  /*9790*/  SHFL.IDX PT, R2, R5, 0x1, 0x1e1f ;  /* 0x003e1f0005027f89 */ /* 0x00332400000e0000 */
.L_x_10617:
[----:B------:R-:W-:-:S13]  /*97a0*/  ISETP.GE.AND P2, PT, R9, 0x41, PT ;  /* 0x000000410900780c */ /* 0x000fda0003f46270 */
[----:B----4-:R-:W-:-:S05]  /*97b0*/  @P2 IADD3 R2, P0, R8, R2, RZ ;  /* 0x0000000208022210 */ /* 0x010fca0007f1e0ff */
        /* <DEDUP_REMOVED lines=9> */
.L_x_10551:
        /* <DEDUP_REMOVED lines=11> */
.L_x_10552:
        /* <DEDUP_REMOVED lines=11> */
[----:B0-23--:R-:W-:Y:S01]  /*99b0*/  IMAD.U32 R4, RZ, RZ, UR6 ;  /* 0x00000006ff047e24 */ /* 0x00dfe2000f8e00ff */
[----:B-1----:R-:W-:Y:S01]  /*99c0*/  MOV R5, UR7 ;  /* 0x0000000700057c02 */ /* 0x002fe20008000f00 */
        /* <DEDUP_REMOVED lines=10> */
.L_x_10553:
[----:B------:R4:W5:Y:S01]  /*9a70*/  LDL R10, [R1+0x14] ;  /* 0x00001400010a7983 */ /* 0x0009620000100800 */
[----:B------:R-:W0:Y:S01]  /*9a80*/  LDC R9, c[0x0][0x448] ;  /* 0x00011200ff097b82 */ /* 0x000e220000000800 */
[----:B------:R-:W-:Y:S01]  /*9a90*/  R2UR UR6, R28 ;  /* 0x000000001c0672ca */ /* 0x000fe200000e0000 */
[----:B------:R-:W-:Y:S01]  /*9aa0*/  IMAD R0, RZ, RZ, -UR45 ;  /* 0x8000002dff007e24 */ /* 0x000fe2000f8e02ff */
[----:B------:R-:W3:Y:S01]  /*9ab0*/  S2R R18, SR_TID.X ;  /* 0x0000000000127919 */ /* 0x000ee20000002100 */
[C---:B------:R-:W-:Y:S01]  /*9ac0*/  LOP3.LUT P3, RZ, R16.reuse, 0x200, RZ, 0xc0, !PT ;  /* 0x0000020010ff7812 */ /* 0x040fe2000786c0ff */
[----:B------:R-:W-:Y:S01]  /*9ad0*/  ULDC.64 UR8, c[0x0][0x2d8] ;  /* 0x0000b60000087ab9 */ /* 0x000fe20000000a00 */
[C---:B------:R-:W-:Y:S01]  /*9ae0*/  LOP3.LUT P4, RZ, R16.reuse, 0x100, RZ, 0xc0, !PT ;  /* 0x0000010010ff7812 */ /* 0x040fe2000788c0ff */
[----:B------:R-:W-:Y:S01]  /*9af0*/  ULDC.64 UR10, c[0x0][0x280] ;  /* 0x0000a000000a7ab9 */ /* 0x000fe20000000a00 */
[----:B------:R-:W1:Y:S01]  /*9b00*/  LDC R2, c[0x0][0xc38] ;  /* 0x00030e00ff027b82 */ /* 0x000e620000000800 */
[----:B------:R-:W-:-:S02]  /*9b10*/  LOP3.LUT P5, RZ, R16, 0x80, RZ, 0xc0, !PT ;  /* 0x0000008010ff7812 */ /* 0x000fc400078ac0ff */
[----:B0-----:R-:W-:Y:S02]  /*9b20*/  ISETP.NE.AND P0, PT, R9, 0x1, PT ;  /* 0x000000010900780c */ /* 0x001fe40003f05270 */
[C---:B------:R-:W-:Y:S02]  /*9b30*/  R2UR UR7, R17.reuse ;  /* 0x00000000110772ca */ /* 0x040fe400000e0000 */
[----:B------:R-:W-:Y:S02]  /*9b40*/  R2UR UR4, R17 ;  /* 0x00000000110472ca */ /* 0x000fe400000e0000 */
[----:B---3--:R-:W-:Y:S01]  /*9b50*/  SHF.L.U32 R20, R18, 0x6, RZ ;  /* 0x0000000612147819 */ /* 0x008fe200000006ff */
[----:B-1----:R-:W-:-:S06]  /*9b60*/  IMAD R0, R2, R0, UR39 ;  /* 0x0000002702007e24 */ /* 0x002fcc000f8e0200 */
[----:B--2---:R-:W0:Y:S01]  /*9b70*/  @P0 LDC R4, c[0x0][0x44c] ;  /* 0x00011300ff040b82 */ /* 0x004e220000000800 */
[----:B------:R-:W-:Y:S02]  /*9b80*/  SHF.R.U32.HI R18, RZ, 0x1, R18 ;  /* 0x00000001ff127819 */ /* 0x000fe40000011612 */
[----:B------:R-:W-:Y:S01]  /*9b90*/  LOP3.LUT R20, R20, 0x40, RZ, 0xc0, !PT ;  /* 0x0000004014147812 */ /* 0x000fe200078ec0ff */
[----:B------:R-:W-:-:S03]  /*9ba0*/  UIMAD UR6, UR6, UR8, URZ ;  /* 0x00000008060672a4 */ /* 0x000fc6000f8e023f */
[----:B------:R-:W-:Y:S01]  /*9bb0*/  LOP3.LUT R18, R20, 0x3f, R18, 0xf8, !PT ;  /* 0x0000003f14127812 */ /* 0x000fe200078ef812 */
[----:B------:R-:W1:Y:S01]  /*9bc0*/  @P0 LDC R3, c[0x0][0x450] ;  /* 0x00011400ff030b82 */ /* 0x000e620000000800 */
[----:B------:R-:W-:Y:S02]  /*9bd0*/  UIMAD UR7, UR7, UR9, UR6 ;  /* 0x00000009070772a4 */ /* 0x000fe4000f8e0206 */
[----:B------:R-:W-:Y:S01]  /*9be0*/  USHF.R.S32.HI UR6, URZ, 0x1f, UR46 ;  /* 0x0000001f3f067899 */ /* 0x000fe2000801142e */
[----:B------:R-:W-:Y:S01]  /*9bf0*/  IMAD R7, R0, 0xc0, R18 ;  /* 0x000000c000077824 */ /* 0x000fe200078e0212 */
[----:B------:R-:W-:-:S03]  /*9c00*/  UIMAD.WIDE.U32 UR4, UR4, UR8, URZ ;  /* 0x00000008040472a5 */ /* 0x000fc6000f8e003f */
[----:B------:R-:W-:Y:S02]  /*9c10*/  ULDC.64 UR8, c[0x0][0x2e0] ;  /* 0x0000b80000087ab9 */ /* 0x000fe40000000a00 */
[----:B------:R-:W-:Y:S01]  /*9c20*/  UIMAD UR6, UR6, UR8, URZ ;  /* 0x00000008060672a4 */ /* 0x000fe2000f8e023f */
[----:B------:R-:W-:Y:S01]  /*9c30*/  IMAD.MOV.U32 R2, RZ, RZ, R7 ;  /* 0x000000ffff027224 */ /* 0x000fe200078e0007 */
[----:B------:R-:W-:Y:S01]  /*9c40*/  UIADD3 UR5, UR5, UR7, URZ ;  /* 0x0000000705057290 */ /* 0x000fe2000fffe03f */
[----:B0-----:R-:W-:Y:S01]  /*9c50*/  @P0 IMAD.HI.U32 R4, R7, R4, RZ ;  /* 0x0000000407040227 */ /* 0x001fe200078e00ff */
[----:B------:R-:W-:Y:S02]  /*9c60*/  UIMAD UR6, UR46, UR9, UR6 ;  /* 0x000000092e0672a4 */ /* 0x000fe4000f8e0206 */
[----:B------:R-:W-:-:S03]  /*9c70*/  UIMAD.WIDE.U32 UR4, UR46, UR8, UR4 ;  /* 0x000000082e0472a5 */ /* 0x000fc6000f8e0004 */
[----:B------:R-:W-:Y:S01]  /*9c80*/  ULDC.64 UR8, c[0x0][0x2c8] ;  /* 0x0000b20000087ab9 */ /* 0x000fe20000000a00 */
[----:B-1----:R-:W-:Y:S01]  /*9c90*/  @P0 SHF.R.U32.HI R2, RZ, R3, R4 ;  /* 0x00000003ff020219 */ /* 0x002fe20000011604 */
[----:B------:R-:W-:-:S03]  /*9ca0*/  UIADD3 UR5, UR5, UR6, URZ ;  /* 0x0000000605057290 */ /* 0x000fc6000fffe03f */
[--C-:B------:R-:W-:Y:S01]  /*9cb0*/  SHF.R.S32.HI R5, RZ, 0x1f, R2.reuse ;  /* 0x0000001fff057819 */ /* 0x100fe20000011402 */
[----:B------:R-:W-:Y:S01]  /*9cc0*/  ULDC.64 UR6, c[0x0][0x2d0] ;  /* 0x0000b40000067ab9 */ /* 0x000fe20000000a00 */
[----:B------:R-:W-:Y:S02]  /*9cd0*/  IMAD.MOV R4, RZ, RZ, -R2 ;  /* 0x000000ffff047224 */ /* 0x000fe400078e0a02 */
[----:B------:R-:W-:Y:S02]  /*9ce0*/  IMAD.U32 R6, RZ, RZ, UR6 ;  /* 0x00000006ff067e24 */ /* 0x000fe4000f8e00ff */
[----:B------:R-:W-:Y:S02]  /*9cf0*/  IMAD R5, R5, UR6, RZ ;  /* 0x0000000605057c24 */ /* 0x000fe4000f8e02ff */
[----:B------:R-:W-:Y:S02]  /*9d00*/  IMAD R4, R9, R4, R7 ;  /* 0x0000000409047224 */ /* 0x000fe400078e0207 */
[----:B------:R-:W-:-:S02]  /*9d10*/  IMAD R5, R2, UR7, R5 ;  /* 0x0000000702057c24 */ /* 0x000fc4000f8e0205 */
[----:B------:R-:W-:-:S04]  /*9d20*/  IMAD.WIDE.U32 R2, R2, R6, UR4 ;  /* 0x0000000402027e25 */ /* 0x000fc8000f8e0006 */
[----:B------:R-:W-:Y:S01]  /*9d30*/  IMAD.IADD R3, R3, 0x1, R5 ;  /* 0x0000000103037824 */ /* 0x000fe200078e0205 */
[----:B------:R-:W-:Y:S01]  /*9d40*/  SHF.R.S32.HI R5, RZ, 0x1f, R4 ;  /* 0x0000001fff057819 */ /* 0x000fe20000011404 */
[----:B------:R-:W-:-:S04]  /*9d50*/  IMAD.WIDE.U32 R2, R4, UR8, R2 ;  /* 0x0000000804027c25 */ /* 0x000fc8000f8e0002 */
[----:B------:R-:W-:-:S04]  /*9d60*/  IMAD R5, R5, UR8, RZ ;  /* 0x0000000805057c24 */ /* 0x000fc8000f8e02ff */
[----:B------:R-:W-:Y:S01]  /*9d70*/  IMAD R4, R4, UR9, R5 ;  /* 0x0000000904047c24 */ /* 0x000fe2000f8e0205 */
[----:B------:R-:W-:Y:S02]  /*9d80*/  IADD3 R5, P1, R2, UR10, RZ ;  /* 0x0000000a02057c10 */ /* 0x000fe4000ff3e0ff */
[----:B------:R-:W0:Y:S02]  /*9d90*/  @P0 LDC R2, c[0x0][0x44c] ;  /* 0x00011300ff020b82 */ /* 0x000e240000000800 */
[----:B------:R-:W-:-:S06]  /*9da0*/  IADD3.X R4, R3, UR11, R4, P1, !PT ;  /* 0x0000000b03047c10 */ /* 0x000fcc0008ffe404 */
[----:B------:R-:W1:Y:S01]  /*9db0*/  @P0 LDC R3, c[0x0][0x450] ;  /* 0x00011400ff030b82 */ /* 0x000e620000000800 */
[----:B------:R-:W-:Y:S01]  /*9dc0*/  VIADD R7, R7, 0x80 ;  /* 0x0000008007077836 */ /* 0x000fe20000000000 */
[----:B------:R-:W2:Y:S03]  /*9dd0*/  S2R R20, SR_TID.X ;  /* 0x0000000000147919 */ /* 0x000ea60000002100 */
[----:B0-----:R-:W-:-:S04]  /*9de0*/  @P0 IMAD.HI.U32 R8, R7, R2, RZ ;  /* 0x0000000207080227 */ /* 0x001fc800078e00ff */
[----:B------:R-:W-:Y:S01]  /*9df0*/  IMAD.MOV.U32 R2, RZ, RZ, R7 ;  /* 0x000000ffff027224 */ /* 0x000fe200078e0007 */
[----:B-1----:R-:W-:-:S04]  /*9e00*/  @P0 SHF.R.U32.HI R2, RZ, R3, R8 ;  /* 0x00000003ff020219 */ /* 0x002fc80000011608 */
[----:B------:R-:W-:-:S05]  /*9e10*/  IADD3 R3, -R2, RZ, RZ ;  /* 0x000000ff02037210 */ /* 0x000fca0007ffe1ff */
[----:B------:R-:W-:Y:S01]  /*9e20*/  IMAD R7, R9, R3, R7 ;  /* 0x0000000309077224 */ /* 0x000fe200078e0207 */
[----:B------:R-:W-:-:S05]  /*9e30*/  SHF.R.S32.HI R3, RZ, 0x1f, R2 ;  /* 0x0000001fff037819 */ /* 0x000fca0000011402 */
[----:B------:R-:W-:-:S04]  /*9e40*/  IMAD R3, R3, UR6, RZ ;  /* 0x0000000603037c24 */ /* 0x000fc8000f8e02ff */
[C---:B------:R-:W-:Y:S02]  /*9e50*/  IMAD R8, R2.reuse, UR7, R3 ;  /* 0x0000000702087c24 */ /* 0x040fe4000f8e0203 */
[----:B------:R-:W-:Y:S01]  /*9e60*/  IMAD.WIDE.U32 R2, R2, R6, UR4 ;  /* 0x0000000402027e25 */ /* 0x000fe2000f8e0006 */
[----:B------:R-:W-:-:S03]  /*9e70*/  SHF.R.S32.HI R6, RZ, 0x1f, R7 ;  /* 0x0000001fff067819 */ /* 0x000fc60000011407 */
[----:B------:R-:W-:Y:S02]  /*9e80*/  IMAD.IADD R3, R3, 0x1, R8 ;  /* 0x0000000103037824 */ /* 0x000fe400078e0208 */
[----:B------:R-:W-:Y:S02]  /*9e90*/  IMAD R6, R6, UR8, RZ ;  /* 0x0000000806067c24 */ /* 0x000fe4000f8e02ff */
[----:B------:R-:W-:Y:S01]  /*9ea0*/  IMAD.WIDE.U32 R2, R7, UR8, R2 ;  /* 0x0000000807027c25 */ /* 0x000fe2000f8e0002 */
[----:B------:R-:W-:-:S03]  /*9eb0*/  UMOV UR4, 0xffffffff ;  /* 0xffffffff00047882 */ /* 0x000fc60000000000 */
[----:B------:R-:W-:Y:S01]  /*9ec0*/  IMAD R6, R7, UR9, R6 ;  /* 0x0000000907067c24 */ /* 0x000fe2000f8e0206 */
[----:B------:R-:W-:Y:S01]  /*9ed0*/  IADD3 R7, P0, R2, UR10, RZ ;  /* 0x0000000a02077c10 */ /* 0x000fe2000ff1e0ff */
[----:B--2---:R-:W-:Y:S01]  /*9ee0*/  IMAD.SHL.U32 R18, R20, 0x10, RZ ;  /* 0x0000001014127824 */ /* 0x004fe200078e00ff */
[----:B------:R-:W-:Y:S02]  /*9ef0*/  SHF.R.U32.HI R20, RZ, 0x1, R20 ;  /* 0x00000001ff147819 */ /* 0x000fe40000011614 */
[----:B------:R-:W-:Y:S02]  /*9f00*/  IADD3.X R6, R3, UR11, R6, P0, !PT ;  /* 0x0000000b03067c10 */ /* 0x000fe400087fe406 */
[----:B------:R-:W-:Y:S02]  /*9f10*/  LOP3.LUT R18, R18, 0x10, RZ, 0xc0, !PT ;  /* 0x0000001012127812 */ /* 0x000fe400078ec0ff */
[----:B------:R-:W-:Y:S01]  /*9f20*/  LOP3.LUT R20, R20, 0x3f, RZ, 0xc0, !PT ;  /* 0x0000003f14147812 */ /* 0x000fe200078ec0ff */
[----:B----4-:R-:W-:Y:S06]  /*9f30*/  BRA.DIV UR4, `(.L_x_10554) ;  /* 0x0000002604907947 */ /* 0x010fec000b800000 */
[----:B------:R-:W0:Y:S01]  /*9f40*/  SHFL.IDX PT, R3, R5, RZ, 0x1e1f ;  /* 0x001e1fff05037589 */ /* 0x000e2200000e0000 */
[----:B------:R-:W-:-:S03]  /*9f50*/  IMAD R0, R0, 0xc0, R20 ;  /* 0x000000c000007824 */ /* 0x000fc600078e0214 */
[----:B------:R-:W1:Y:S02]  /*9f60*/  SHFL.IDX PT, R2, R4, RZ, 0x1e1f ;  /* 0x001e1fff04027589 */ /* 0x000e6400000e0000 */
[----:B------:R-:W-:Y:S02]  /*9f70*/  ISETP.GE.AND P1, PT, R0, UR42, PT ;  /* 0x0000002a00007c0c */ /* 0x000fe4000bf26270 */
[----:B------:R-:W2:Y:S04]  /*9f80*/  SHFL.IDX PT, R5, R5, 0x1, 0x1e1f ;  /* 0x003e1f0005057f89 */ /* 0x000ea800000e0000 */
[----:B------:R-:W3:Y:S04]  /*9f90*/  SHFL.IDX PT, R4, R4, 0x1, 0x1e1f ;  /* 0x003e1f0004047f89 */ /* 0x000ee800000e0000 */
[----:B------:R-:W4:Y:S04]  /*9fa0*/  SHFL.IDX PT, R6, R6, RZ, 0x1e1f ;  /* 0x001e1fff06067589 */ /* 0x000f2800000e0000 */
[----:B------:R1:W2:Y:S01]  /*9fb0*/  SHFL.IDX PT, R14, R7, RZ, 0x1e1f ;  /* 0x001e1fff070e7589 */ /* 0x0002a200000e0000 */
[----:B0-----:R-:W-:-:S05]  /*9fc0*/  @!P1 IADD3 R3, P0, R18, R3, RZ ;  /* 0x0000000312039210 */ /* 0x001fca0007f1e0ff */
[----:B-1----:R-:W-:-:S05]  /*9fd0*/  @!P1 IMAD.X R2, RZ, RZ, R2, P0 ;  /* 0x000000ffff029224 */ /* 0x002fca00000e0602 */
[----:B------:R-:W-:-:S04]  /*9fe0*/  @!P1 LOP3.LUT R3, R3, R2, RZ, 0x3c, !PT ;  /* 0x0000000203039212 */ /* 0x000fc800078e3cff */
[----:B------:R-:W-:-:S04]  /*9ff0*/  @!P1 LOP3.LUT R2, R3, R2, RZ, 0x3c, !PT ;  /* 0x0000000203029212 */ /* 0x000fc800078e3cff */
[----:B------:R-:W-:-:S05]  /*a000*/  @!P1 LOP3.LUT R3, R3, R2, RZ, 0x3c, !PT ;  /* 0x0000000203039212 */ /* 0x000fca00078e3cff */
[----:B-----5:R-:W-:Y:S04]  /*a010*/  @!P1 LDGSTS.E.BYPASS.LTC128B.128 [R10+0xf000], desc[UR36][R2.64], !P3 ;  /* 0x0f000000020a9fae */ /* 0x020fe8000d901d64 */
[----:B------:R-:W-:Y:S04]  /*a020*/  @!P1 LDGSTS.E.BYPASS.LTC128B.128 [R10+0x10800], desc[UR36][R2.64+0x20], !P4 ;  /* 0x10800020020a9fae */ /* 0x000fe8000e101d64 */
[----:B------:R0:W-:Y:S02]  /*a030*/  @!P1 LDGSTS.E.BYPASS.LTC128B.128 [R10+0x12000], desc[UR36][R2.64+0x40], !P5 ;  /* 0x12000040020a9fae */ /* 0x0001e4000e901d64 */
[----:B0-----:R-:W-:-:S05]  /*a040*/  VIADD R2, R0, 0x40 ;  /* 0x0000004000027836 */ /* 0x001fca0000000000 */
[----:B------:R-:W-:-:S13]  /*a050*/  ISETP.GE.AND P1, PT, R2, UR42, PT ;  /* 0x0000002a02007c0c */ /* 0x000fda000bf26270 */
[----:B--2---:R-:W-:-:S05]  /*a060*/  @!P1 IADD3 R2, P0, R18, R5, RZ ;  /* 0x0000000512029210 */ /* 0x004fca0007f1e0ff */
[----:B---3--:R-:W-:-:S05]  /*a070*/  @!P1 IMAD.X R3, RZ, RZ, R4, P0 ;  /* 0x000000ffff039224 */ /* 0x008fca00000e0604 */
[----:B------:R0:W-:Y:S04]  /*a080*/  @!P1 LDGSTS.E.BYPASS.LTC128B.128 [R10+0xf800], desc[UR36][R2.64], !P3 ;  /* 0x0f800000020a9fae */ /* 0x0001e8000d901d64 */
[----:B------:R0:W-:Y:S04]  /*a090*/  @!P1 LDGSTS.E.BYPASS.LTC128B.128 [R10+0x11000], desc[UR36][R2.64+0x20], !P4 ;  /* 0x11000020020a9fae */ /* 0x0001e8000e101d64 */
[----:B----4-:R0:W-:Y:S02]  /*a0a0*/  @!P1 LDGSTS.E.BYPASS.LTC128B.128 [R10+0x12800], desc[UR36][R2.64+0x40], !P5 ;  /* 0x12800040020a9fae */ /* 0x0101e4000e901d64 */
.L_x_10624:
[----:B------:R-:W-:Y:S01]  /*a0b0*/  VIADD R0, R0, 0x80 ;  /* 0x0000008000007836 */ /* 0x000fe20000000000 */
[----:B------:R-:W-:Y:S04]  /*a0c0*/  BSSY B0, `(.L_x_10555) ;  /* 0x000000b000007945 */ /* 0x000fe80003800000 */
[----:B------:R-:W-:-:S13]  /*a0d0*/  ISETP.GE.AND P0, PT, R0, UR42, PT ;  /* 0x0000002a00007c0c */ /* 0x000fda000bf06270 */
        /* <DEDUP_REMOVED lines=9> */
.L_x_10556:
[----:B------:R-:W-:Y:S05]  /*a170*/  BSYNC B0 ;  /* 0x0000000000007941 */ /* 0x000fea0003800000 */
.L_x_10555:
[----:B------:R-:W-:Y:S01]  /*a180*/  NOP ;  /* 0x0000000000007918 */ /* 0x000fe20000000000 */
[----:B------:R-:W-:Y:S01]  /*a190*/  SYNCS.ARRIVE.TRANS64.RED.A0T1 RZ, [UR43+0x19c00], RZ ;  /* 0x019c00ffffff79a7 */ /* 0x000fe2000820042b */
[----:B------:R-:W-:Y:S01]  /*a1a0*/  ARRIVES.LDGSTSBAR.64.TRANSCNT [UR43+0x19c00] ;  /* 0x019c0000ff0079b0 */ /* 0x000fe20008000aab */
[----:B------:R-:W-:Y:S01]  /*a1b0*/  NOP ;  /* 0x0000000000007918 */ /* 0x000fe20000000000 */
[----:B------:R-:W-:Y:S01]  /*a1c0*/  ULOP3.LUT UR4, UR38, 0x1, URZ, 0xc, !UPT ;  /* 0x0000000126047892 */ /* 0x000fe2000f8e0c3f */
[----:B------:R-:W-:Y:S05]  /*a1d0*/  SYNCS.ARRIVE.TRANS64.A1T0 RZ, [UR43+0x19c00], RZ ;  /* 0x019c00ffffff79a7 */ /* 0x000fea000810002b */
[----:B01----:R-:W-:-:S04]  /*a1e0*/  MOV R3, UR4 ;  /* 0x0000000400037c02 */ /* 0x003fc80008000f00 */
[----:B------:R-:W-:-:S04]  /*a1f0*/  SHF.L.U32 R3, R3, 0x1f, RZ ;  /* 0x0000001f03037819 */ /* 0x000fc800000006ff */
[----:B------:R-:W0:Y:S02]  /*a200*/  SYNCS.PHASECHK.TRANS64.TRYWAIT P0, [UR43+0x19c20], R3 ;  /* 0x019c2003ff0075a7 */ /* 0x000e24000800016b */
[----:B0-----:R-:W-:Y:S05]  /*a210*/  @!P0 BRA `(.L_x_10557) ;  /* 0x0000002400cc8947 */ /* 0x001fea0003800000 */
.L_x_10625:
[----:B------:R-:W-:-:S05]  /*a220*/  IMAD.U32 R0, RZ, RZ, UR40 ;  /* 0x00000028ff007e24 */ /* 0x000fca000f8e00ff */
[----:B------:R-:W-:-:S13]  /*a230*/  ISETP.GE.AND P0, PT, R0, 0x81, PT ;  /* 0x000000810000780c */ /* 0x000fda0003f06270 */
[----:B------:R-:W-:Y:S05]  /*a240*/  @!P0 BRA `(.L_x_10558) ;  /* 0x0000001000388947 */ /* 0x000fea0003800000 */
[----:B------:R-:W-:Y:S02]  /*a250*/  IMAD.MOV.U32 R4, RZ, RZ, R24 ;  /* 0x000000ffff047224 */ /* 0x000fe400078e0018 */
[----:B------:R-:W-:Y:S02]  /*a260*/  IMAD.MOV.U32 R0, RZ, RZ, R19 ;  /* 0x000000ffff007224 */ /* 0x000fe400078e0013 */
[----:B------:R-:W-:-:S07]  /*a270*/  IMAD.U32 R20, RZ, RZ, UR44 ;  /* 0x0000002cff147e24 */ /* 0x000fce000f8e00ff */
.L_x_10578:
[----:B------:R-:W2:Y:S01]  /*a280*/  LDL R6, [R1+0x4] ;  /* 0x0000040001067983 */ /* 0x000ea20000100800 */
[----:B0-----:R-:W0:Y:S01]  /*a290*/  LDC R3, c[0x0][0x430] ;  /* 0x00010c00ff037b82 */ /* 0x001e220000000800 */
[----:B------:R-:W-:Y:S01]  /*a2a0*/  ULDC.64 UR4, c[0x0][0x428] ;  /* 0x00010a0000047ab9 */ /* 0x000fe20000000a00 */
[----:B-1----:R-:W1:Y:S01]  /*a2b0*/  S2R R2, SR_TID.X ;  /* 0x0000000000027919 */ /* 0x002e620000002100 */
[----:B0-----:R-:W-:-:S13]  /*a2c0*/  ISETP.NE.AND P0, PT, R3, 0x1, PT ;  /* 0x000000010300780c */ /* 0x001fda0003f05270 */
[----:B------:R-:W0:Y:S01]  /*a2d0*/  @P0 LDC R3, c[0x0][0x434] ;  /* 0x00010d00ff030b82 */ /* 0x000e220000000800 */
[----:B-1----:R-:W-:Y:S01]  /*a2e0*/  IMAD.SHL.U32 R5, R2, 0x40, RZ ;  /* 0x0000004002057824 */ /* 0x002fe200078e00ff */
[----:B------:R-:W-:-:S06]  /*a2f0*/  SHF.R.U32.HI R7, RZ, 0x1, R2 ;  /* 0x00000001ff077819 */ /* 0x000fcc0000011602 */
[----:B------:R-:W1:Y:S01]  /*a300*/  @P0 LDC R2, c[0x0][0x438] ;  /* 0x00010e00ff020b82 */ /* 0x000e620000000800 */
[----:B------:R-:W-:Y:S02]  /*a310*/  LOP3.LUT R7, R7, 0x3f, RZ, 0xc0, !PT ;  /* 0x0000003f07077812 */ /* 0x000fe400078ec0ff */
[----:B------:R-:W-:-:S03]  /*a320*/  LOP3.LUT R5, R5, 0x40, RZ, 0xc0, !PT ;  /* 0x0000004005057812 */ /* 0x000fc600078ec0ff */
[----:B------:R-:W-:-:S05]  /*a330*/  IMAD R8, R20, 0x80, R7 ;  /* 0x0000008014087824 */ /* 0x000fca00078e0207 */
[----:B--2---:R-:W-:-:S05]  /*a340*/  IADD3 R8, R5, R8, R6 ;  /* 0x0000000805087210 */ /* 0x004fca0007ffe006 */
[----:B0-----:R-:W-:-:S04]  /*a350*/  @P0 IMAD.HI.U32 R3, R8, R3, RZ ;  /* 0x0000000308030227 */ /* 0x001fc800078e00ff */
[----:B------:R-:W-:Y:S01]  /*a360*/  IMAD.MOV.U32 R5, RZ, RZ, R8 ;  /* 0x000000ffff057224 */ /* 0x000fe200078e0008 */
[----:B-1----:R-:W-:Y:S01]  /*a370*/  @P0 SHF.R.U32.HI R5, RZ, R2, R3 ;  /* 0x00000002ff050219 */ /* 0x002fe20000011603 */
[----:B------:R-:W-:-:S03]  /*a380*/  IMAD R6, R29, UR4, RZ ;  /* 0x000000041d067c24 */ /* 0x000fc6000f8e02ff */
[----:B------:R-:W-:Y:S02]  /*a390*/  SHF.R.S32.HI R3, RZ, 0x1f, R5 ;  /* 0x0000001fff037819 */ /* 0x000fe40000011405 */
[----:B------:R-:W-:Y:S01]  /*a3a0*/  MOV R2, R5 ;  /* 0x0000000500027202 */ /* 0x000fe20000000f00 */
[----:B------:R-:W-:-:S04]  /*a3b0*/  IMAD R6, R27, UR5, R6 ;  /* 0x000000051b067c24 */ /* 0x000fc8000f8e0206 */
[----:B------:R-:W-:Y:S01]  /*a3c0*/  IMAD.WIDE.U32 R2, R27, UR4, R2 ;  /* 0x000000041b027c25 */ /* 0x000fe2000f8e0002 */
[----:B------:R-:W-:-:S03]  /*a3d0*/  ULDC.64 UR4, c[0x0][0x418] ;  /* 0x0001060000047ab9 */ /* 0x000fc60000000a00 */
[----:B------:R-:W-:Y:S01]  /*a3e0*/  IMAD.IADD R3, R6, 0x1, R3 ;  /* 0x0000000106037824 */ /* 0x000fe200078e0203 */
[C---:B------:R-:W-:Y:S01]  /*a3f0*/  LEA R6, P0, R2.reuse, UR4, 0x2 ;  /* 0x0000000402067c11 */ /* 0x040fe2000f8010ff */
[----:B------:R-:W-:Y:S01]  /*a400*/  IMAD.U32 R9, RZ, RZ, UR48 ;  /* 0x00000030ff097e24 */ /* 0x000fe2000f8e00ff */
[----:B------:R-:W-:Y:S02]  /*a410*/  ULDC UR4, c[0x0][0x430] ;  /* 0x00010c0000047ab9 */ /* 0x000fe40000000800 */
[----:B------:R-:W-:-:S06]  /*a420*/  LEA.HI.X R7, R2, UR5, R3, 0x2, P0 ;  /* 0x0000000502077c11 */ /* 0x000fcc00080f1403 */
[----:B------:R-:W2:Y:S01]  /*a430*/  LDG.E R7, desc[UR36][R6.64] ;  /* 0x0000002406077981 */ /* 0x000ea2000c1e1900 */
[----:B------:R-:W-:Y:S01]  /*a440*/  ISETP.NE.AND P2, PT, R9, 0x3, PT ;  /* 0x000000030900780c */ /* 0x000fe20003f45270 */
[----:B------:R-:W-:Y:S02]  /*a450*/  VIADD R19, R0, 0x1 ;  /* 0x0000000100137836 */ /* 0x000fe40000000000 */
[----:B------:R-:W-:-:S03]  /*a460*/  IMAD.MOV R2, RZ, RZ, -R5 ;  /* 0x000000ffff027224 */ /* 0x000fc600078e0a05 */
[----:B------:R-:W-:Y:S01]  /*a470*/  ISETP.NE.AND P0, PT, R19, 0x2, PT ;  /* 0x000000021300780c */ /* 0x000fe20003f05270 */
[----:B------:R-:W-:-:S03]  /*a480*/  IMAD R8, R2, UR4, R8 ;  /* 0x0000000402087c24 */ /* 0x000fc6000f8e0208 */
        /* <DEDUP_REMOVED lines=8> */
.L_x_10559:
[----:B------:R-:W-:Y:S01]  /*a510*/  LEA R5, R19, UR43, 0x3 ;  /* 0x0000002b13057c11 */ /* 0x000fe2000f8e18ff */
[----:B------:R-:W-:Y:S01]  /*a520*/  BSSY B0, `(.L_x_10560) ;  /* 0x0000005000007945 */ /* 0x000fe20003800000 */
[----:B------:R-:W-:Y:S02]  /*a530*/  SHF.L.U32 R10, R24, 0x1f, RZ ;  /* 0x0000001f180a7819 */ /* 0x000fe400000006ff */
[----:B------:R-:W-:Y:S02]  /*a540*/  SHF.R.S32.HI R9, RZ, 0x1f, R8 ;  /* 0x0000001fff097819 */ /* 0x000fe40000011408 */
[----:B------:R-:W0:Y:S02]  /*a550*/  SYNCS.PHASECHK.TRANS64.TRYWAIT P0, [R5+URZ+0x19c80], R10 ;  /* 0x019c800a050075a7 */ /* 0x000e24000800017f */
[----:B0-----:R-:W-:Y:S05]  /*a560*/  @!P0 BRA `(.L_x_10561) ;  /* 0x00000024000c8947 */ /* 0x001fea0003800000 */
.L_x_10626:
[----:B------:R-:W-:Y:S05]  /*a570*/  BSYNC B0 ;  /* 0x0000000000007941 */ /* 0x000fea0003800000 */
.L_x_10560:
[----:B------:R-:W2:Y:S01]  /*a580*/  LDL R11, [R1] ;  /* 0x00000000010b7983 */ /* 0x000ea20000100800 */
[----:B------:R-:W-:Y:S01]  /*a590*/  ULDC.64 UR4, c[0x0][0x328] ;  /* 0x0000ca0000047ab9 */ /* 0x000fe20000000a00 */
[----:B------:R-:W-:Y:S01]  /*a5a0*/  ULDC.64 UR6, c[0x0][0x318] ;  /* 0x0000c60000067ab9 */ /* 0x000fe20000000a00 */
[----:B------:R-:W-:Y:S01]  /*a5b0*/  IMAD R6, R9, UR4, RZ ;  /* 0x0000000409067c24 */ /* 0x000fe2000f8e02ff */
[----:B------:R-:W-:Y:S01]  /*a5c0*/  LOP3.LUT P4, RZ, R16, 0x8, RZ, 0xc0, !PT ;  /* 0x0000000810ff7812 */ /* 0x000fe2000788c0ff */
[----:B------:R-:W-:Y:S01]  /*a5d0*/  IMAD.WIDE.U32 R2, R8, UR4, RZ ;  /* 0x0000000408027c25 */ /* 0x000fe2000f8e00ff */
[C---:B------:R-:W-:Y:S02]  /*a5e0*/  LOP3.LUT P3, RZ, R16.reuse, 0x4, RZ, 0xc0, !PT ;  /* 0x0000000410ff7812 */ /* 0x040fe4000786c0ff */
[----:B------:R-:W-:Y:S01]  /*a5f0*/  LOP3.LUT P2, RZ, R16, 0x2, RZ, 0xc0, !PT ;  /* 0x0000000210ff7812 */ /* 0x000fe2000784c0ff */
        /* <DEDUP_REMOVED lines=14> */
[----:B--2---:R-:W-:Y:S01]  /*a6e0*/  IMAD R6, R19, 0x3000, R11 ;  /* 0x0000300013067824 */ /* 0x004fe200078e020b */
[----:B------:R-:W-:Y:S07]  /*a6f0*/  BRA.DIV UR4, `(.L_x_10562) ;  /* 0x0000002204bc7947 */ /* 0x000fee000b800000 */
[----:B------:R-:W1:Y:S01]  /*a700*/  S2R R3, SR_TID.X ;  /* 0x0000000000037919 */ /* 0x000e620000002100 */
[----:B------:R-:W-:Y:S01]  /*a710*/  VIADD R6, R6, UR43 ;  /* 0x0000002b06067c36 */ /* 0x000fe20008000000 */
[----:B------:R-:W2:Y:S01]  /*a720*/  SHFL.IDX PT, R2, R21, RZ, 0x1e1f ;  /* 0x001e1fff15027589 */ /* 0x000ea200000e0000 */
[----:B-1----:R-:W-:-:S03]  /*a730*/  SHF.L.U32 R11, R3, 0x4, RZ ;  /* 0x00000004030b7819 */ /* 0x002fc600000006ff */
[----:B------:R-:W1:Y:S01]  /*a740*/  SHFL.IDX PT, R3, R26, RZ, 0x1e1f ;  /* 0x001e1fff1a037589 */ /* 0x000e6200000e0000 */
[----:B------:R-:W-:-:S03]  /*a750*/  LOP3.LUT R11, R11, 0x10, RZ, 0xc0, !PT ;  /* 0x000000100b0b7812 */ /* 0x000fc600078ec0ff */
[----:B------:R-:W3:Y:S01]  /*a760*/  SHFL.IDX PT, R26, R26, 0x1, 0x1e1f ;  /* 0x003e1f001a1a7f89 */ /* 0x000ee200000e0000 */
[----:B--2---:R-:W-:-:S05]  /*a770*/  IADD3 R2, P0, R11, R2, RZ ;  /* 0x000000020b027210 */ /* 0x004fca0007f1e0ff */
[----:B-1----:R-:W-:-:S05]  /*a780*/  IMAD.X R3, RZ, RZ, R3, P0 ;  /* 0x000000ffff037224 */ /* 0x002fca00000e0603 */
[----:B------:R-:W-:Y:S04]  /*a790*/  LDGSTS.E.BYPASS.LTC128B.128 [R6+0x9000], desc[UR36][R2.64], !P4 ;  /* 0x0900000002067fae */ /* 0x000fe8000e101d64 */
[----:B------:R-:W-:Y:S04]  /*a7a0*/  LDGSTS.E.BYPASS.LTC128B.128 [R6+0xa000], desc[UR36][R2.64+0x20], !P3 ;  /* 0x0a00002002067fae */ /* 0x000fe8000d901d64 */
[----:B------:R1:W-:Y:S04]  /*a7b0*/  LDGSTS.E.BYPASS.LTC128B.128 [R6+0xb000], desc[UR36][R2.64+0x40], !P2 ;  /* 0x0b00004002067fae */ /* 0x0003e8000d101d64 */
[----:B-1-3--:R1:W2:Y:S02]  /*a7c0*/  SHFL.IDX PT, R2, R21, 0x1, 0x1e1f ;  /* 0x003e1f0015027f89 */ /* 0x00a2a400000e0000 */
.L_x_10632:
        /* <DEDUP_REMOVED lines=13> */
.L_x_10563:
        /* <DEDUP_REMOVED lines=11> */
.L_x_10564:
[----:B------:R2:W-:Y:S01]  /*a950*/  SYNCS.ARRIVE.TRANS64.A1T0 RZ, [R5+URZ+0x19c70], RZ ;  /* 0x019c70ff05ff79a7 */ /* 0x0005e2000810003f */
[----:B------:R-:W-:Y:S05]  /*a960*/  @!P3 BRA `(.L_x_10565) ;  /* 0x000000000004b947 */ /* 0x000fea0003800000 */
[----:B------:R-:W-:Y:S01]  /*a970*/  BPT.TRAP 0x1 ;  /* 0x000000040000795c */ /* 0x000fe20000300000 */
.L_x_10565:
[----:B------:R-:W3:Y:S01]  /*a980*/  SYNCS.PHASECHK.TRANS64.TRYWAIT P0, [R5+URZ+0x19c40], R10 ;  /* 0x019c400a050075a7 */ /* 0x000ee2000800017f */
[----:B------:R-:W-:Y:S04]  /*a990*/  BSSY B0, `(.L_x_10566) ;  /* 0x0000002000007945 */ /* 0x000fe80003800000 */
[----:B---3--:R-:W-:Y:S05]  /*a9a0*/  @!P0 BRA `(.L_x_10567) ;  /* 0x0000002000bc8947 */ /* 0x008fea0003800000 */
.L_x_10633:
[----:B------:R-:W-:Y:S05]  /*a9b0*/  BSYNC B0 ;  /* 0x0000000000007941 */ /* 0x000fea0003800000 */
.L_x_10566:
[----:B------:R-:W1:Y:S01]  /*a9c0*/  S2R R11, SR_TID.X ;  /* 0x00000000000b7919 */ /* 0x000e620000002100 */
        /* <DEDUP_REMOVED lines=8> */
[----:B------:R-:W-:-:S02]  /*aa50*/  ULDC.64 UR4, c[0x0][0x310] ;  /* 0x0000c40000047ab9 */ /* 0x000fc40000000a00 */
        /* <DEDUP_REMOVED lines=10> */
[----:B------:R-:W-:Y:S02]  /*ab00*/  IADD3 R7, P0, R2, UR6, RZ ;  /* 0x0000000602077c10 */ /* 0x000fe4000ff1e0ff */
[----:B-1----:R-:W-:Y:S02]  /*ab10*/  SHF.L.U32 R21, R11, 0x4, RZ ;  /* 0x000000040b157819 */ /* 0x002fe400000006ff */
[----:B------:R-:W-:Y:S02]  /*ab20*/  IADD3.X R8, R8, UR7, R3, P0, !PT ;  /* 0x0000000708087c10 */ /* 0x000fe400087fe403 */
[----:B------:R-:W-:Y:S01]  /*ab30*/  LOP3.LUT R21, R21, 0x10, RZ, 0xc0, !PT ;  /* 0x0000001015157812 */ /* 0x000fe200078ec0ff */
[----:B------:R-:W-:Y:S06]  /*ab40*/  BRA.DIV UR4, `(.L_x_10568) ;  /* 0x0000002204687947 */ /* 0x000fec000b800000 */
[----:B------:R-:W1:Y:S04]  /*ab50*/  SHFL.IDX PT, R2, R7, RZ, 0x1e1f ;  /* 0x001e1fff07027589 */ /* 0x000e6800000e0000 */
[----:B------:R-:W4:Y:S04]  /*ab60*/  SHFL.IDX PT, R3, R8, RZ, 0x1e1f ;  /* 0x001e1fff08037589 */ /* 0x000f2800000e0000 */
[----:B------:R-:W0:Y:S01]  /*ab70*/  SHFL.IDX PT, R8, R8, 0x1, 0x1e1f ;  /* 0x003e1f0008087f89 */ /* 0x000e2200000e0000 */
[----:B-1----:R-:W-:-:S05]  /*ab80*/  IADD3 R2, P0, R21, R2, RZ ;  /* 0x0000000215027210 */ /* 0x002fca0007f1e0ff */
[----:B----4-:R-:W-:-:S05]  /*ab90*/  IMAD.X R3, RZ, RZ, R3, P0 ;  /* 0x000000ffff037224 */ /* 0x010fca00000e0603 */
[----:B------:R-:W-:Y:S04]  /*aba0*/  LDGSTS.E.BYPASS.LTC128B.128 [R6+0x13800], desc[UR36][R2.64], !P4 ;  /* 0x1380000002067fae */ /* 0x000fe8000e101d64 */
[----:B------:R-:W-:Y:S04]  /*abb0*/  LDGSTS.E.BYPASS.LTC128B.128 [R6+0x14800], desc[UR36][R2.64+0x20], !P3 ;  /* 0x1480002002067fae */ /* 0x000fe8000d901d64 */
[----:B------:R1:W-:Y:S04]  /*abc0*/  LDGSTS.E.BYPASS.LTC128B.128 [R6+0x15800], desc[UR36][R2.64+0x40], !P2 ;  /* 0x1580004002067fae */ /* 0x0003e8000d101d64 */
[----:B01----:R1:W4:Y:S02]  /*abd0*/  SHFL.IDX PT, R2, R7, 0x1, 0x1e1f ;  /* 0x003e1f0007027f89 */ /* 0x00332400000e0000 */
.L_x_10639:
        /* <DEDUP_REMOVED lines=10> */
.L_x_10569:
        /* <DEDUP_REMOVED lines=11> */
.L_x_10570:
[----:B------:R-:W-:Y:S01]  /*ad30*/  IMAD.U32 R2, RZ, RZ, UR49 ;  /* 0x00000031ff027e24 */ /* 0x000fe2000f8e00ff */
[----:B------:R0:W-:Y:S04]  /*ad40*/  SYNCS.ARRIVE.TRANS64.A1T0 RZ, [R5+URZ+0x19c30], RZ ;  /* 0x019c30ff05ff79a7 */ /* 0x0001e8000810003f */
[----:B------:R-:W-:-:S13]  /*ad50*/  ISETP.NE.AND P0, PT, R2, 0x3, PT ;  /* 0x000000030200780c */ /* 0x000fda0003f05270 */
[----:B0-----:R-:W-:Y:S05]  /*ad60*/  @!P0 BRA `(.L_x_10571) ;  /* 0x0000000000048947 */ /* 0x001fea0003800000 */
[----:B------:R-:W-:Y:S01]  /*ad70*/  BPT.TRAP 0x1 ;  /* 0x000000040000795c */ /* 0x000fe20000300000 */
.L_x_10571:
[----:B------:R-:W-:Y:S01]  /*ad80*/  LOP3.LUT R3, R4, 0x1, RZ, 0x3c, !PT ;  /* 0x0000000104037812 */ /* 0x000fe200078e3cff */
[----:B------:R-:W-:Y:S01]  /*ad90*/  BSSY B0, `(.L_x_10572) ;  /* 0x0000005000007945 */ /* 0x000fe20003800000 */
[----:B------:R-:W-:Y:S02]  /*ada0*/  LEA R2, R0, UR43, 0x3 ;  /* 0x0000002b00027c11 */ /* 0x000fe4000f8e18ff */
[----:B------:R-:W-:-:S04]  /*adb0*/  SHF.L.U32 R3, R3, 0x1f, RZ ;  /* 0x0000001f03037819 */ /* 0x000fc800000006ff */
[----:B------:R-:W0:Y:S02]  /*adc0*/  SYNCS.PHASECHK.TRANS64.TRYWAIT P2, [R2+URZ+0x19c70], R3 ;  /* 0x019c7003020075a7 */ /* 0x000e24000804017f */
[----:B0-----:R-:W-:Y:S05]  /*add0*/  @!P2 BRA `(.L_x_10573) ;  /* 0x00000020005ca947 */ /* 0x001fea0003800000 */
.L_x_10640:
[----:B------:R-:W-:Y:S05]  /*ade0*/  BSYNC B0 ;  /* 0x0000000000007941 */ /* 0x000fea0003800000 */
.L_x_10572:
[----:B--23--:R-:W-:-:S05]  /*adf0*/  IMAD.U32 R5, RZ, RZ, UR48 ;  /* 0x00000030ff057e24 */ /* 0x00cfca000f8e00ff */
[----:B------:R-:W-:-:S13]  /*ae00*/  ISETP.NE.AND P2, PT, R5, 0x3, PT ;  /* 0x000000030500780c */ /* 0x000fda0003f45270 */
[----:B------:R-:W-:Y:S05]  /*ae10*/  @!P2 BRA `(.L_x_10574) ;  /* 0x000000000004a947 */ /* 0x000fea0003800000 */
[----:B------:R-:W-:Y:S01]  /*ae20*/  BPT.TRAP 0x1 ;  /* 0x000000040000795c */ /* 0x000fe20000300000 */
.L_x_10574:
[----:B0-----:R-:W-:Y:S01]  /*ae30*/  SHF.L.U32 R3, R4, 0x1f, RZ ;  /* 0x0000001f04037819 */ /* 0x001fe200000006ff */
[----:B------:R-:W-:-:S03]  /*ae40*/  IMAD R0, R0, 0x3000, RZ ;  /* 0x0000300000007824 */ /* 0x000fc600078e02ff */
[----:B------:R-:W0:Y:S02]  /*ae50*/  SYNCS.PHASECHK.TRANS64.TRYWAIT P2, [R2+URZ+0x19c60], R3 ;  /* 0x019c6003020075a7 */ /* 0x000e24000804017f */
[----:B0-----:R-:W-:Y:S05]  /*ae60*/  @!P2 BRA `(.L_x_10575) ;  /* 0x00000020004ca947 */ /* 0x001fea0003800000 */
.L_x_10641:
[----:B------:R-:W2:Y:S01]  /*ae70*/  LDL R14, [R1+0x8] ;  /* 0x00000800010e7983 */ /* 0x000ea20000100800 */
[C---:B------:R-:W-:Y:S01]  /*ae80*/  LOP3.LUT R12, R0.reuse, R23, RZ, 0xfc, !PT ;  /* 0x00000017000c7212 */ /* 0x040fe200078efcff */
[----:B------:R-:W-:Y:S05]  /*ae90*/  WARPSYNC.ALL ;  /* 0x0000000000007948 */ /* 0x000fea0003800000 */
[----:B-1----:R1:W3:Y:S01]  /*aea0*/  LDSM.16.MT88.4 R4, [R12+UR43+0x9000] ;  /* 0x0090002b0c04783b */ /* 0x0022e20008004200 */
[----:B0-----:R-:W-:Y:S02]  /*aeb0*/  LOP3.LUT R3, R0, R25, RZ, 0xfc, !PT ;  /* 0x0000001900037212 */ /* 0x001fe400078efcff */
[----:B------:R-:W-:-:S03]  /*aec0*/  LOP3.LUT R13, R23, 0x1800, RZ, 0xfc, !PT ;  /* 0x00001800170d7812 */ /* 0x000fc600078efcff */
[----:B------:R-:W-:Y:S01]  /*aed0*/  IMAD.IADD R3, R22, 0x1, R3 ;  /* 0x0000000116037824 */ /* 0x000fe200078e0203 */
[----:B-1----:R-:W-:Y:S02]  /*aee0*/  LOP3.LUT R12, R0, 0x800, R23, 0xfe, !PT ;  /* 0x00000800000c7812 */ /* 0x002fe400078efe17 */
[C-C-:B---3--:R-:W-:Y:S02]  /*aef0*/  PRMT R8, R4.reuse, 0x6420, R5.reuse ;  /* 0x0000642004087816 */ /* 0x148fe40000000005 */
[----:B------:R-:W-:Y:S02]  /*af00*/  PRMT R9, R4, 0x7531, R5 ;  /* 0x0000753104097816 */ /* 0x000fe40000000005 */
[C-C-:B------:R-:W-:Y:S02]  /*af10*/  PRMT R10, R6.reuse, 0x6420, R7.reuse ;  /* 0x00006420060a7816 */ /* 0x140fe40000000007 */
[----:B------:R-:W-:-:S05]  /*af20*/  PRMT R11, R6, 0x7531, R7 ;  /* 0x00007531060b7816 */ /* 0x000fca0000000007 */
[----:B------:R0:W-:Y:S02]  /*af30*/  STSM.16.M88.4 [R3], R8 ;  /* 0x0000000803007844 */ /* 0x0001e40000000200 */
[----:B0-----:R-:W-:-:S05]  /*af40*/  VIADD R3, R0, 0x1000 ;  /* 0x0000100000037836 */ /* 0x001fca0000000000 */
[C---:B------:R-:W-:Y:S02]  /*af50*/  LOP3.LUT R4, R3.reuse, R23, RZ, 0xfc, !PT ;  /* 0x0000001703047212 */ /* 0x040fe400078efcff */
[----:B------:R-:W-:-:S04]  /*af60*/  LOP3.LUT R3, R3, R25, RZ, 0xfc, !PT ;  /* 0x0000001903037212 */ /* 0x000fc800078efcff */
[----:B------:R-:W0:Y:S01]  /*af70*/  LDSM.16.MT88.4 R4, [R4+UR43+0x9000] ;  /* 0x0090002b0404783b */ /* 0x000e220008004200 */
[----:B------:R-:W-:Y:S02]  /*af80*/  IADD3 R3, R22, R3, RZ ;  /* 0x0000000316037210 */ /* 0x000fe40007ffe0ff */
[C-C-:B0-----:R-:W-:Y:S02]  /*af90*/  PRMT R8, R4.reuse, 0x6420, R5.reuse ;  /* 0x0000642004087816 */ /* 0x141fe40000000005 */
        /* <DEDUP_REMOVED lines=8> */
[----:B------:R-:W-:Y:S01]  /*b020*/  IMAD.IADD R3, R22, 0x1, R3 ;  /* 0x0000000116037824 */ /* 0x000fe200078e0203 */
[C-C-:B0-----:R-:W-:Y:S02]  /*b030*/  PRMT R8, R4.reuse, 0x6420, R5.reuse ;  /* 0x0000642004087816 */ /* 0x141fe40000000005 */
[----:B------:R-:W-:Y:S02]  /*b040*/  PRMT R9, R4, 0x7531, R5 ;  /* 0x0000753104097816 */ /* 0x000fe40000000005 */
[C-C-:B------:R-:W-:Y:S02]  /*b050*/  PRMT R10, R6.reuse, 0x6420, R7.reuse ;  /* 0x00006420060a7816 */ /* 0x140fe40000000007 */
[----:B------:R-:W-:-:S05]  /*b060*/  PRMT R11, R6, 0x7531, R7 ;  /* 0x00007531060b7816 */ /* 0x000fca0000000007 */
[----:B------:R-:W-:Y:S04]  /*b070*/  STSM.16.M88.4 [R3], R8 ;  /* 0x0000000803007844 */ /* 0x000fe80000000200 */
[----:B------:R-:W0:Y:S02]  /*b080*/  LDSM.16.MT88.4 R4, [R12+UR43+0x9000] ;  /* 0x0090002b0c04783b */ /* 0x000e240008004200 */
[C-C-:B0-----:R-:W-:Y:S02]  /*b090*/  PRMT R8, R4.reuse, 0x6420, R5.reuse ;  /* 0x0000642004087816 */ /* 0x141fe40000000005 */
[----:B------:R-:W-:Y:S02]  /*b0a0*/  PRMT R9, R4, 0x7531, R5 ;  /* 0x0000753104097816 */ /* 0x000fe40000000005 */
[----:B------:R-:W-:-:S02]  /*b0b0*/  PRMT R10, R6, 0x6420, R7 ;  /* 0x00006420060a7816 */ /* 0x000fc40000000007 */
[----:B------:R-:W-:Y:S02]  /*b0c0*/  PRMT R11, R6, 0x7531, R7 ;  /* 0x00007531060b7816 */ /* 0x000fe40000000007 */
[--C-:B------:R-:W-:Y:S02]  /*b0d0*/  IADD3 R4, R13, UR43, R0.reuse ;  /* 0x0000002b0d047c10 */ /* 0x100fe4000fffe000 */
[----:B------:R-:W-:Y:S02]  /*b0e0*/  LOP3.LUT R13, R23, 0x2800, RZ, 0xfc, !PT ;  /* 0x00002800170d7812 */ /* 0x000fe400078efcff */
[----:B--2---:R-:W-:-:S05]  /*b0f0*/  IADD3 R3, R22, R14, R0 ;  /* 0x0000000e16037210 */ /* 0x004fca0007ffe000 */
[----:B------:R-:W-:Y:S04]  /*b100*/  STSM.16.M88.4 [R3], R8 ;  /* 0x0000000803007844 */ /* 0x000fe80000000200 */
[----:B------:R-:W0:Y:S02]  /*b110*/  LDSM.16.MT88.4 R4, [R4+0x9000] ;  /* 0x009000000404783b */ /* 0x000e240000004200 */
[C-C-:B0-----:R-:W-:Y:S02]  /*b120*/  PRMT R8, R4.reuse, 0x6420, R5.reuse ;  /* 0x0000642004087816 */ /* 0x141fe40000000005 */
[----:B------:R-:W-:Y:S02]  /*b130*/  PRMT R9, R4, 0x7531, R5 ;  /* 0x0000753104097816 */ /* 0x000fe40000000005 */
[----:B------:R-:W-:-:S02]  /*b140*/  PRMT R10, R6, 0x6420, R7 ;  /* 0x00006420060a7816 */ /* 0x000fc40000000007 */
[----:B------:R-:W-:Y:S02]  /*b150*/  PRMT R11, R6, 0x7531, R7 ;  /* 0x00007531060b7816 */ /* 0x000fe40000000007 */
[----:B------:R-:W-:Y:S01]  /*b160*/  IADD3 R5, R13, UR43, R0 ;  /* 0x0000002b0d057c10 */ /* 0x000fe2000fffe000 */
[----:B------:R-:W-:Y:S02]  /*b170*/  IMAD.U32 R13, RZ, RZ, UR48 ;  /* 0x00000030ff0d7e24 */ /* 0x000fe4000f8e00ff */
[----:B------:R-:W-:Y:S03]  /*b180*/  STSM.16.M88.4 [R3+0x1000], R8 ;  /* 0x0010000803007844 */ /* 0x000fe60000000200 */
[----:B------:R-:W-:Y:S01]  /*b190*/  ISETP.NE.AND P2, PT, R13, 0x3, PT ;  /* 0x000000030d00780c */ /* 0x000fe20003f45270 */
[----:B------:R-:W0:Y:S02]  /*b1a0*/  LDSM.16.MT88.4 R4, [R5+0x9000] ;  /* 0x009000000504783b */ /* 0x000e240000004200 */
        /* <DEDUP_REMOVED lines=13> */
.L_x_10576:
[----:B-1----:R1:W-:Y:S01]  /*b280*/  SYNCS.ARRIVE.TRANS64.A1T0 RZ, [R2+URZ+0x19c50], RZ ;  /* 0x019c50ff02ff79a7 */ /* 0x0023e2000810003f */
[----:B------:R-:W-:Y:S06]  /*b290*/  BAR.SYNC.DEFER_BLOCKING 0x2, 0x80 ;  /* 0x0082000000007b1d */ /* 0x000fec0000010000 */
[----:B------:R-:W-:Y:S05]  /*b2a0*/  @!P0 BRA `(.L_x_10577) ;  /* 0x0000000000048947 */ /* 0x000fea0003800000 */
[----:B------:R-:W-:Y:S01]  /*b2b0*/  BPT.TRAP 0x1 ;  /* 0x000000040000795c */ /* 0x000fe20000300000 */
.L_x_10577:
[----:B-1----:R-:W-:Y:S02]  /*b2c0*/  VIADD R2, R2, 0x19c80 ;  /* 0x00019c8002027836 */ /* 0x002fe40000000000 */
[----:B0-----:R-:W-:Y:S02]  /*b2d0*/  IMAD.U32 R3, RZ, RZ, UR47 ;  /* 0x0000002fff037e24 */ /* 0x001fe4000f8e00ff */
[----:B------:R-:W-:Y:S02]  /*b2e0*/  IMAD.MOV.U32 R4, RZ, RZ, R24 ;  /* 0x000000ffff047224 */ /* 0x000fe400078e0018 */
[----:B------:R-:W-:Y:S01]  /*b2f0*/  IMAD.MOV.U32 R0, RZ, RZ, R19 ;  /* 0x000000ffff007224 */ /* 0x000fe200078e0013 */
[----:B------:R-:W-:-:S04]  /*b300*/  PRMT R2, R3, 0x654, R2 ;  /* 0x0000065403027816 */ /* 0x000fc80000000002 */
[----:B------:R1:W-:Y:S01]  /*b310*/  SYNCS.ARRIVE.TRANS64.RED.A1T0 RZ, [R2+URZ], RZ ;  /* 0x000000ff02ff79a7 */ /* 0x0003e2000810043f */
[----:B------:R-:W-:Y:S05]  /*b320*/  @P1 BRA `(.L_x_10578) ;  /* 0xffffffec00d41947 */ /* 0x000fea000383ffff */
.L_x_10558:
[----:B------:R-:W-:-:S04]  /*b330*/  MOV R0, UR49 ;  /* 0x0000003100007c02 */ /* 0x000fc80008000f00 */
[----:B------:R-:W-:-:S13]  /*b340*/  ISETP.NE.AND P0, PT, R0, 0x3, PT ;  /* 0x000000030000780c */ /* 0x000fda0003f05270 */
[----:B------:R-:W-:Y:S05]  /*b350*/  @!P0 BRA `(.L_x_10579) ;  /* 0x0000000000048947 */ /* 0x000fea0003800000 */
[----:B------:R-:W-:Y:S01]  /*b360*/  BPT.TRAP 0x1 ;  /* 0x000000040000795c */ /* 0x000fe20000300000 */
.L_x_10579:
[----:B0-----:R-:W-:Y:S01]  /*b370*/  LOP3.LUT R3, R24, 0x1, RZ, 0x3c, !PT ;  /* 0x0000000118037812 */ /* 0x001fe200078e3cff */
[----:B------:R-:W-:Y:S01]  /*b380*/  BSSY B0, `(.L_x_10580) ;  /* 0x0000005000007945 */ /* 0x000fe20003800000 */
[----:B------:R-:W-:Y:S02]  /*b390*/  LEA R0, R19, UR43, 0x3 ;  /* 0x0000002b13007c11 */ /* 0x000fe4000f8e18ff */
[----:B------:R-:W-:-:S04]  /*b3a0*/  SHF.L.U32 R3, R3, 0x1f, RZ ;  /* 0x0000001f03037819 */ /* 0x000fc800000006ff */
[----:B------:R-:W0:Y:S02]  /*b3b0*/  SYNCS.PHASECHK.TRANS64.TRYWAIT P1, [R0+URZ+0x19c70], R3 ;  /* 0x019c7003000075a7 */ /* 0x000e24000802017f */
[----:B0-----:R-:W-:Y:S05]  /*b3c0*/  @!P1 BRA `(.L_x_10581) ;  /* 0x0000001c00089947 */ /* 0x001fea0003800000 */
.L_x_10642:
[----:B------:R-:W-:Y:S05]  /*b3d0*/  BSYNC B0 ;  /* 0x0000000000007941 */ /* 0x000fea0003800000 */
.L_x_10580:
[----:B-1----:R-:W-:-:S05]  /*b3e0*/  IMAD.U32 R2, RZ, RZ, UR48 ;  /* 0x00000030ff027e24 */ /* 0x002fca000f8e00ff */
[----:B------:R-:W-:-:S13]  /*b3f0*/  ISETP.NE.AND P1, PT, R2, 0x3, PT ;  /* 0x000000030200780c */ /* 0x000fda0003f25270 */
[----:B------:R-:W-:Y:S05]  /*b400*/  @!P1 BRA `(.L_x_10582) ;  /* 0x0000000000049947 */ /* 0x000fea0003800000 */
[----:B------:R-:W-:Y:S01]  /*b410*/  BPT.TRAP 0x1 ;  /* 0x000000040000795c */ /* 0x000fe20000300000 */
.L_x_10582:
[----:B0-----:R-:W-:-:S04]  /*b420*/  SHF.L.U32 R3, R24, 0x1f, RZ ;  /* 0x0000001f18037819 */ /* 0x001fc800000006ff */
[----:B------:R-:W0:Y:S02]  /*b430*/  SYNCS.PHASECHK.TRANS64.TRYWAIT P1, [R0+URZ+0x19c60], R3 ;  /* 0x019c6003000075a7 */ /* 0x000e24000802017f */
[----:B0-----:R-:W-:Y:S05]  /*b440*/  @!P1 BRA `(.L_x_10583) ;  /* 0x0000001800fc9947 */ /* 0x001fea0003800000 */
.L_x_10643:
[----:B------:R-:W2:Y:S01]  /*b450*/  LDL R17, [R1+0x8] ;  /* 0x0000080001117983 */ /* 0x000ea20000100800 */
[----:B------:R-:W-:Y:S01]  /*b460*/  IMAD R2, R19, 0x3000, RZ ;  /* 0x0000300013027824 */ /* 0x000fe200078e02ff */
[----:B------:R-:W-:Y:S05]  /*b470*/  WARPSYNC.ALL ;  /* 0x0000000000007948 */ /* 0x000fea0003800000 */
[C---:B0-----:R-:W-:Y:S01]  /*b480*/  LOP3.LUT R3, R2.reuse, R23, RZ, 0xfc, !PT ;  /* 0x0000001702037212 */ /* 0x041fe200078efcff */
[----:B------:R-:W-:Y:S01]  /*b490*/  VIADD R14, R2, 0x1000 ;  /* 0x00001000020e7836 */ /* 0x000fe20000000000 */
[----:B------:R-:W-:-:S03]  /*b4a0*/  LOP3.LUT R15, R23, 0x1800, RZ, 0xfc, !PT ;  /* 0x00001800170f7812 */ /* 0x000fc600078efcff */
[----:B------:R0:W1:Y:S01]  /*b4b0*/  LDSM.16.MT88.4 R4, [R3+UR43+0x9000] ;  /* 0x0090002b0304783b */ /* 0x0000620008004200 */
[C---:B------:R-:W-:Y:S02]  /*b4c0*/  LOP3.LUT R13, R14.reuse, R23, RZ, 0xfc, !PT ;  /* 0x000000170e0d7212 */ /* 0x040fe400078efcff */
[----:B0-----:R-:W-:-:S05]  /*b4d0*/  LOP3.LUT R3, R14, R25, RZ, 0xfc, !PT ;  /* 0x000000190e037212 */ /* 0x001fca00078efcff */
[----:B------:R-:W-:Y:S01]  /*b4e0*/  IMAD.IADD R3, R22, 0x1, R3 ;  /* 0x0000000116037824 */ /* 0x000fe200078e0203 */
[C-C-:B-1----:R-:W-:Y:S02]  /*b4f0*/  PRMT R8, R4.reuse, 0x6420, R5.reuse ;  /* 0x0000642004087816 */ /* 0x142fe40000000005 */
[----:B------:R-:W-:Y:S02]  /*b500*/  PRMT R9, R4, 0x7531, R5 ;  /* 0x0000753104097816 */ /* 0x000fe40000000005 */
[----:B------:R-:W-:Y:S02]  /*b510*/  LOP3.LUT R5, R2, R25, RZ, 0xfc, !PT ;  /* 0x0000001902057212 */ /* 0x000fe400078efcff */
[C-C-:B------:R-:W-:Y:S02]  /*b520*/  PRMT R10, R6.reuse, 0x6420, R7.reuse ;  /* 0x00006420060a7816 */ /* 0x140fe40000000007 */
[----:B------:R-:W-:Y:S01]  /*b530*/  PRMT R11, R6, 0x7531, R7 ;  /* 0x00007531060b7816 */ /* 0x000fe20000000007 */
[----:B------:R-:W-:-:S05]  /*b540*/  IMAD.IADD R12, R22, 0x1, R5 ;  /* 0x00000001160c7824 */ /* 0x000fca00078e0205 */
[----:B------:R-:W-:Y:S04]  /*b550*/  STSM.16.M88.4 [R12], R8 ;  /* 0x000000080c007844 */ /* 0x000fe80000000200 */
[----:B------:R0:W1:Y:S02]  /*b560*/  LDSM.16.MT88.4 R4, [R13+UR43+0x9000] ;  /* 0x0090002b0d04783b */ /* 0x0000640008004200 */
[----:B0-----:R-:W-:Y:S02]  /*b570*/  IADD3 R13, R15, UR43, R2 ;  /* 0x0000002b0f0d7c10 */ /* 0x001fe4000fffe002 */
[----:B------:R-:W-:Y:S01]  /*b580*/  LOP3.LUT R15, R23, 0x2800, RZ, 0xfc, !PT ;  /* 0x00002800170f7812 */ /* 0x000fe200078efcff */
[----:B------:R-:W-:-:S05]  /*b590*/  VIADD R12, R2, 0x2000 ;  /* 0x00002000020c7836 */ /* 0x000fca0000000000 */
[----:B------:R-:W-:Y:S02]  /*b5a0*/  LOP3.LUT R14, R12, R23, RZ, 0xfc, !PT ;  /* 0x000000170c0e7212 */ /* 0x000fe400078efcff */
[C-C-:B-1----:R-:W-:Y:S02]  /*b5b0*/  PRMT R8, R4.reuse, 0x6420, R5.reuse ;  /* 0x0000642004087816 */ /* 0x142fe40000000005 */
[----:B------:R-:W-:Y:S02]  /*b5c0*/  PRMT R9, R4, 0x7531, R5 ;  /* 0x0000753104097816 */ /* 0x000fe40000000005 */
[C-C-:B------:R-:W-:Y:S02]  /*b5d0*/  PRMT R10, R6.reuse, 0x6420, R7.reuse ;  /* 0x00006420060a7816 */ /* 0x140fe40000000007 */
[----:B------:R-:W-:-:S05]  /*b5e0*/  PRMT R11, R6, 0x7531, R7 ;  /* 0x00007531060b7816 */ /* 0x000fca0000000007 */
[----:B------:R0:W-:Y:S04]  /*b5f0*/  STSM.16.M88.4 [R3], R8 ;  /* 0x0000000803007844 */ /* 0x0001e80000000200 */
[----:B------:R-:W1:Y:S01]  /*b600*/  LDSM.16.MT88.4 R4, [R14+UR43+0x9000] ;  /* 0x0090002b0e04783b */ /* 0x000e620008004200 */
[----:B0-----:R-:W-:Y:S02]  /*b610*/  LOP3.LUT R3, R2, 0x800, R23, 0xfe, !PT ;  /* 0x0000080002037812 */ /* 0x001fe400078efe17 */
[C-C-:B-1----:R-:W-:Y:S02]  /*b620*/  PRMT R8, R4.reuse, 0x6420, R5.reuse ;  /* 0x0000642004087816 */ /* 0x142fe40000000005 */
        /* <DEDUP_REMOVED lines=36> */
.L_x_10584:
[----:B-1----:R1:W-:Y:S01]  /*b870*/  SYNCS.ARRIVE.TRANS64.A1T0 RZ, [R0+URZ+0x19c50], RZ ;  /* 0x019c50ff00ff79a7 */ /* 0x0023e2000810003f */
[----:B------:R-:W-:Y:S06]  /*b880*/  BAR.SYNC.DEFER_BLOCKING 0x2, 0x80 ;  /* 0x0082000000007b1d */ /* 0x000fec0000010000 */
[----:B------:R-:W-:Y:S05]  /*b890*/  @!P0 BRA `(.L_x_10585) ;  /* 0x0000000000048947 */ /* 0x000fea0003800000 */
[----:B------:R-:W-:Y:S01]  /*b8a0*/  BPT.TRAP 0x1 ;  /* 0x000000040000795c */ /* 0x000fe20000300000 */
.L_x_10585:
        /* <DEDUP_REMOVED lines=15> */
.L_x_10534:
[----:B------:R-:W1:Y:S01]  /*b9a0*/  S2R R3, SR_CgaCtaId ;  /* 0x0000000000037919 */ /* 0x000e620000008800 */
[----:B------:R-:W-:Y:S01]  /*b9b0*/  MOV R0, 0x400 ;  /* 0x0000040000007802 */ /* 0x000fe20000000f00 */
[----:B------:R-:W-:-:S03]  /*b9c0*/  IMAD.U32 R2, RZ, RZ, UR38 ;  /* 0x00000026ff027e24 */ /* 0x000fc6000f8e00ff */
[----:B-1----:R-:W-:Y:S02]  /*b9d0*/  LEA R4, R3, R0, 0x18 ;  /* 0x0000000003047211 */ /* 0x002fe400078ec0ff */
[----:B------:R-:W-:-:S04]  /*b9e0*/  SHF.L.U32 R0, R2, 0x1f, RZ ;  /* 0x0000001f02007819 */ /* 0x000fc800000006ff */
[----:B------:R-:W1:Y:S02]  /*b9f0*/  SYNCS.PHASECHK.TRANS64.TRYWAIT P0, [R4+URZ+0x19c20], R0 ;  /* 0x019c2000040075a7 */ /* 0x000e64000800017f */
[----:B-1----:R-:W-:Y:S05]  /*ba00*/  @!P0 BRA `(.L_x_10587) ;  /* 0x0000001400a08947 */ /* 0x002fea0003800000 */
.L_x_10644:
[----:B------:R-:W2:Y:S02]  /*ba10*/  S2R R2, SR_TID.X ;  /* 0x0000000000027919 */ /* 0x000ea40000002100 */
[----:B--2---:R-:W-:-:S04]  /*ba20*/  SHF.R.U32.HI R2, RZ, 0x5, R2 ;  /* 0x00000005ff027819 */ /* 0x004fc80000011602 */
[----:B------:R-:W-:-:S05]  /*ba30*/  LOP3.LUT R2, R2, 0x3, RZ, 0xc0, !PT ;  /* 0x0000000302027812 */ /* 0x000fca00078ec0ff */
[----:B-1----:R-:W1:Y:S02]  /*ba40*/  SHFL.IDX PT, R0, R2, RZ, 0x1f ;  /* 0x00001fff02007589 */ /* 0x002e6400000e0000 */
[----:B-1----:R-:W-:-:S13]  /*ba50*/  ISETP.NE.AND P0, PT, R0, RZ, PT ;  /* 0x000000ff0000720c */ /* 0x002fda0003f05270 */
        /* <DEDUP_REMOVED lines=9> */
.L_x_10590:
[C---:B------:R-:W-:Y:S01]  /*baf0*/  IMAD R5, R19.reuse, 0x8, R4 ;  /* 0x0000000813057824 */ /* 0x040fe200078e0204 */
[----:B------:R-:W-:Y:S01]  /*bb00*/  SHF.L.U32 R0, R24, 0x1f, RZ ;  /* 0x0000001f18007819 */ /* 0x000fe200000006ff */
[----:B------:R-:W-:-:S03]  /*bb10*/  VIADD R19, R19, 0x1 ;  /* 0x0000000113137836 */ /* 0x000fc60000000000 */
[----:B------:R-:W1:Y:S02]  /*bb20*/  SYNCS.PHASECHK.TRANS64.TRYWAIT P1, [R5+URZ+0x19c40], R0 ;  /* 0x019c4000050075a7 */ /* 0x000e64000802017f */
[----:B------:R-:W-:-:S04]  /*bb30*/  ISETP.NE.AND P2, PT, R19, 0x2, PT ;  /* 0x000000021300780c */ /* 0x000fc80003f45270 */
[----:B------:R-:W-:Y:S01]  /*bb40*/  SEL R3, RZ, 0x1, P2 ;  /* 0x00000001ff037807 */ /* 0x000fe20001000000 */
[----:B-1----:R-:W-:Y:S08]  /*bb50*/  @!P1 BRA `(.L_x_10591) ;  /* 0x0000001400609947 */ /* 0x002ff00003800000 */
.L_x_10645:
[----:B------:R-:W-:Y:S02]  /*bb60*/  SEL R19, R19, RZ, P2 ;  /* 0x000000ff13137207 */ /* 0x000fe40001000000 */
[----:B------:R-:W-:Y:S01]  /*bb70*/  LOP3.LUT R2, R24, R3, RZ, 0x3c, !PT ;  /* 0x0000000318027212 */ /* 0x000fe200078e3cff */
[----:B------:R-:W-:Y:S06]  /*bb80*/  @!P0 BRA `(.L_x_10592) ;  /* 0x0000000000048947 */ /* 0x000fec0003800000 */
[----:B------:R-:W-:Y:S01]  /*bb90*/  BPT.TRAP 0x1 ;  /* 0x000000040000795c */ /* 0x000fe20000300000 */
.L_x_10592:
[----:B------:R-:W-:Y:S01]  /*bba0*/  IMAD R19, R19, 0x8, R4 ;  /* 0x0000000813137824 */ /* 0x000fe200078e0204 */
[----:B------:R-:W-:-:S04]  /*bbb0*/  SHF.L.U32 R2, R2, 0x1f, RZ ;  /* 0x0000001f02027819 */ /* 0x000fc800000006ff */
[----:B------:R-:W2:Y:S02]  /*bbc0*/  SYNCS.PHASECHK.TRANS64.TRYWAIT P1, [R19+URZ+0x19c40], R2 ;  /* 0x019c4002130075a7 */ /* 0x000ea4000802017f */
[----:B--2---:R-:W-:Y:S05]  /*bbd0*/  @!P1 BRA `(.L_x_10593) ;  /* 0x0000001400549947 */ /* 0x004fea0003800000 */
.L_x_10646:
[----:B------:R-:W-:Y:S05]  /*bbe0*/  @!P0 BRA `(.L_x_10594) ;  /* 0x0000000000048947 */ /* 0x000fea0003800000 */
[----:B------:R-:W-:Y:S01]  /*bbf0*/  BPT.TRAP 0x1 ;  /* 0x000000040000795c */ /* 0x000fe20000300000 */
.L_x_10594:
[----:B------:R-:W3:Y:S02]  /*bc00*/  SYNCS.PHASECHK.TRANS64.TRYWAIT P1, [R5+URZ+0x19c60], R0 ;  /* 0x019c6000050075a7 */ /* 0x000ee4000802017f */
[----:B---3--:R-:W-:Y:S05]  /*bc10*/  @!P1 BRA `(.L_x_10595) ;  /* 0x0000001400589947 */ /* 0x008fea0003800000 */
.L_x_10647:
[----:B------:R-:W-:Y:S05]  /*bc20*/  @!P0 BRA `(.L_x_10596) ;  /* 0x0000000000048947 */ /* 0x000fea0003800000 */
[----:B------:R-:W-:Y:S01]  /*bc30*/  BPT.TRAP 0x1 ;  /* 0x000000040000795c */ /* 0x000fe20000300000 */
.L_x_10596:
[----:B------:R-:W4:Y:S02]  /*bc40*/  SYNCS.PHASECHK.TRANS64.TRYWAIT P1, [R19+URZ+0x19c60], R2 ;  /* 0x019c6002130075a7 */ /* 0x000f24000802017f */
[----:B----4-:R-:W-:Y:S05]  /*bc50*/  @!P1 BRA `(.L_x_10597) ;  /* 0x00000014005c9947 */ /* 0x010fea0003800000 */
.L_x_10648:
[----:B------:R-:W-:Y:S05]  /*bc60*/  @!P0 BRA `(.L_x_10598) ;  /* 0x0000000000048947 */ /* 0x000fea0003800000 */
[----:B------:R-:W-:Y:S01]  /*bc70*/  BPT.TRAP 0x1 ;  /* 0x000000040000795c */ /* 0x000fe20000300000 */
.L_x_10598:
[----:B------:R-:W5:Y:S02]  /*bc80*/  SYNCS.PHASECHK.TRANS64.TRYWAIT P1, [R5+URZ+0x19c80], R0 ;  /* 0x019c8000050075a7 */ /* 0x000f64000802017f */
[----:B-----5:R-:W-:Y:S05]  /*bc90*/  @!P1 BRA `(.L_x_10599) ;  /* 0x0000001400609947 */ /* 0x020fea0003800000 */
.L_x_10649:
[----:B------:R-:W-:Y:S05]  /*bca0*/  @!P0 BRA `(.L_x_10600) ;  /* 0x0000000000048947 */ /* 0x000fea0003800000 */
[----:B------:R-:W-:Y:S01]  /*bcb0*/  BPT.TRAP 0x1 ;  /* 0x000000040000795c */ /* 0x000fe20000300000 */
.L_x_10600:
[----:B------:R0:W0:Y:S02]  /*bcc0*/  SYNCS.PHASECHK.TRANS64.TRYWAIT P0, [R19+URZ+0x19c80], R2 ;  /* 0x019c8002130075a7 */ /* 0x000024000800017f */
[----:B0-----:R-:W-:Y:S05]  /*bcd0*/  @!P0 NANOSLEEP.SYNCS 0x989680 ;  /* 0x009896800000895d */ /* 0x001fea0003900000 */
[----:B------:R-:W0:Y:S02]  /*bce0*/  @!P0 SYNCS.PHASECHK.TRANS64 P0, [R19+URZ+0x19c80], R2 ;  /* 0x019c8002130085a7 */ /* 0x000e24000800007f */
[----:B0-----:R-:W-:Y:S05]  /*bcf0*/  @!P0 BRA `(.L_x_10600) ;  /* 0xfffffffc00f08947 */ /* 0x001fea000383ffff */
.L_x_10589:
[----:B------:R-:W-:Y:S05]  /*bd00*/  BSYNC B0 ;  /* 0x0000000000007941 */ /* 0x000fea0003800000 */
.L_x_10588:
[----:B------:R-:W-:Y:S05]  /*bd10*/  EXIT ;  /* 0x000000000000794d */ /* 0x000fea0003800000 */
.L_x_10506:
[----:B0-----:R-:W-:-:S04]  /*bd20*/  MOV R3, UR50 ;  /* 0x0000003200037c02 */ /* 0x001fc80008000f00 */
[----:B------:R0:W1:Y:S03]  /*bd30*/  SYNCS.PHASECHK.TRANS64.TRYWAIT P1, [R3+URZ+0x19c00], R8 ;  /* 0x019c0008030075a7 */ /* 0x000066000802017f */
[----:B-1----:R-:W-:Y:S05]  /*bd40*/  @!P1 NANOSLEEP.SYNCS 0x989680 ;  /* 0x009896800000995d */ /* 0x002fea0003900000 */
[----:B------:R-:W1:Y:S02]  /*bd50*/  @!P1 SYNCS.PHASECHK.TRANS64 P1, [R3+URZ+0x19c00], R8 ;  /* 0x019c0008030095a7 */ /* 0x000e64000802007f */
[----:B-1----:R-:W-:Y:S05]  /*bd60*/  @!P1 BRA `(.L_x_10506) ;  /* 0xfffffffc00ec9947 */ /* 0x002fea000383ffff */
[----:B------:R-:W-:Y:S05]  /*bd70*/  BRA `(.L_x_10601) ;  /* 0xffffff5400947947 */ /* 0x000fea000383ffff */
.L_x_10510:
[----:B-1----:R1:W2:Y:S02]  /*bd80*/  SYNCS.PHASECHK.TRANS64.TRYWAIT P1, [R3+URZ+0x19c30], R4 ;  /* 0x019c3004030075a7 */ /* 0x0022a4000802017f */
[----:B--2---:R-:W-:Y:S05]  /*bd90*/  @!P1 NANOSLEEP.SYNCS 0x989680 ;  /* 0x009896800000995d */ /* 0x004fea0003900000 */
[----:B------:R-:W2:Y:S02]  /*bda0*/  @!P1 SYNCS.PHASECHK.TRANS64 P1, [R3+URZ+0x19c30], R4 ;  /* 0x019c3004030095a7 */ /* 0x000ea4000802007f */
[----:B--2---:R-:W-:Y:S05]  /*bdb0*/  @!P1 BRA `(.L_x_10510) ;  /* 0xfffffffc00f09947 */ /* 0x004fea000383ffff */
[----:B------:R-:W-:Y:S05]  /*bdc0*/  BRA `(.L_x_10509) ;  /* 0xffffff5400b47947 */ /* 0x000fea000383ffff */
.L_x_10516:
[----:B-1----:R-:W-:-:S04]  /*bdd0*/  IMAD.U32 R8, RZ, RZ, UR21 ;  /* 0x00000015ff087e24 */ /* 0x002fc8000f8e00ff */
[----:B------:R1:W2:Y:S03]  /*bde0*/  SYNCS.PHASECHK.TRANS64.TRYWAIT P1, [R8+URZ+0x19c30], R7 ;  /* 0x019c3007080075a7 */ /* 0x0002a6000802017f */
[----:B--2---:R-:W-:Y:S05]  /*bdf0*/  @!P1 NANOSLEEP.SYNCS 0x989680 ;  /* 0x009896800000995d */ /* 0x004fea0003900000 */
[----:B------:R-:W2:Y:S02]  /*be00*/  @!P1 SYNCS.PHASECHK.TRANS64 P1, [R8+URZ+0x19c30], R7 ;  /* 0x019c3007080095a7 */ /* 0x000ea4000802007f */
[----:B--2---:R-:W-:Y:S05]  /*be10*/  @!P1 BRA `(.L_x_10516) ;  /* 0xfffffffc00ec9947 */ /* 0x004fea000383ffff */
[----:B------:R-:W-:Y:S05]  /*be20*/  BRA `(.L_x_10515) ;  /* 0xffffff7c00f47947 */ /* 0x000fea000383ffff */
.L_x_10520:
[----:B-1----:R-:W-:-:S04]  /*be30*/  IMAD.U32 R8, RZ, RZ, UR11 ;  /* 0x0000000bff087e24 */ /* 0x002fc8000f8e00ff */
[----:B------:R1:W2:Y:S03]  /*be40*/  SYNCS.PHASECHK.TRANS64.TRYWAIT P1, [R8+URZ+0x19c50], R7 ;  /* 0x019c5007080075a7 */ /* 0x0002a6000802017f */
[----:B--2---:R-:W-:Y:S05]  /*be50*/  @!P1 NANOSLEEP.SYNCS 0x989680 ;  /* 0x009896800000995d */ /* 0x004fea0003900000 */
[----:B------:R-:W2:Y:S02]  /*be60*/  @!P1 SYNCS.PHASECHK.TRANS64 P1, [R8+URZ+0x19c50], R7 ;  /* 0x019c5007080095a7 */ /* 0x000ea4000802007f */
[----:B--2---:R-:W-:Y:S05]  /*be70*/  @!P1 BRA `(.L_x_10520) ;  /* 0xfffffffc00ec9947 */ /* 0x004fea000383ffff */
[----:B------:R-:W-:Y:S05]  /*be80*/  BRA `(.L_x_10519) ;  /* 0xffffff8000447947 */ /* 0x000fea000383ffff */
.L_x_10527:
[----:B-1----:R-:W-:-:S04]  /*be90*/  IMAD.U32 R3, RZ, RZ, UR7 ;  /* 0x00000007ff037e24 */ /* 0x002fc8000f8e00ff */
[----:B------:R1:W2:Y:S03]  /*bea0*/  SYNCS.PHASECHK.TRANS64.TRYWAIT P1, [R3+URZ+0x19c50], R0 ;  /* 0x019c5000030075a7 */ /* 0x0002a6000802017f */
[----:B--2---:R-:W-:Y:S05]  /*beb0*/  @!P1 NANOSLEEP.SYNCS 0x989680 ;  /* 0x009896800000995d */ /* 0x004fea0003900000 */
[----:B------:R-:W2:Y:S02]  /*bec0*/  @!P1 SYNCS.PHASECHK.TRANS64 P1, [R3+URZ+0x19c50], R0 ;  /* 0x019c5000030095a7 */ /* 0x000ea4000802007f */
[----:B--2---:R-:W-:Y:S05]  /*bed0*/  @!P1 BRA `(.L_x_10527) ;  /* 0xfffffffc00ec9947 */ /* 0x004fea000383ffff */
[----:B------:R-:W-:Y:S05]  /*bee0*/  BRA `(.L_x_10526) ;  /* 0xffffffa000a07947 */ /* 0x000fea000383ffff */
.L_x_10540:
        /* <DEDUP_REMOVED lines=10> */
.L_x_10602:
[----:B------:R-:W-:Y:S05]  /*bf90*/  BRA `(.L_x_10603) ;  /* 0xffffffcc00a07947 */ /* 0x000fea000383ffff */
.L_x_10543:
[----:B0-----:R0:W1:Y:S02]  /*bfa0*/  SYNCS.PHASECHK.TRANS64.TRYWAIT P0, [R4+URZ+0x19c80], R20 ;  /* 0x019c8014040075a7 */ /* 0x001064000800017f */
[----:B-1----:R-:W-:Y:S05]  /*bfb0*/  @!P0 NANOSLEEP.SYNCS 0x989680 ;  /* 0x009896800000895d */ /* 0x002fea0003900000 */
[----:B------:R-:W1:Y:S02]  /*bfc0*/  @!P0 SYNCS.PHASECHK.TRANS64 P0, [R4+URZ+0x19c80], R20 ;  /* 0x019c8014040085a7 */ /* 0x000e64000800007f */
[----:B-1----:R-:W-:Y:S05]  /*bfd0*/  @!P0 BRA `(.L_x_10543) ;  /* 0xfffffffc00f08947 */ /* 0x002fea000383ffff */
[----:B------:R-:W-:Y:S05]  /*bfe0*/  BRA `(.L_x_10604) ;  /* 0xffffffd000387947 */ /* 0x000fea000383ffff */
.L_x_10544:
        /* <DEDUP_REMOVED lines=8> */
.L_x_10606:
[----:B------:R-:W-:Y:S05]  /*c070*/  BSYNC B0 ;  /* 0x0000000000007941 */ /* 0x000fea0003800000 */
.L_x_10605:
[----:B------:R-:W-:Y:S01]  /*c080*/  IMAD.MOV.U32 R13, RZ, RZ, R7 ;  /* 0x000000ffff0d7224 */ /* 0x000fe200078e0007 */
[----:B------:R-:W-:Y:S01]  /*c090*/  MOV R15, 0xffffffff ;  /* 0xffffffff000f7802 */ /* 0x000fe20000000f00 */
[----:B------:R-:W-:Y:S01]  /*c0a0*/  IMAD.MOV.U32 R12, RZ, RZ, RZ ;  /* 0x000000ffff0c7224 */ /* 0x000fe200078e00ff */
[C---:B------:R-:W-:Y:S01]  /*c0b0*/  LOP3.LUT P3, RZ, R16.reuse, 0x1000, RZ, 0xc0, !PT ;  /* 0x0000100010ff7812 */ /* 0x040fe2000786c0ff */
[----:B------:R-:W-:Y:S01]  /*c0c0*/  IMAD.MOV.U32 R11, RZ, RZ, 0x1e1f ;  /* 0x00001e1fff0b7424 */ /* 0x000fe200078e00ff */
[C---:B------:R-:W-:Y:S01]  /*c0d0*/  LOP3.LUT P2, RZ, R16.reuse, 0x800, RZ, 0xc0, !PT ;  /* 0x0000080010ff7812 */ /* 0x040fe2000784c0ff */
[----:B------:R-:W-:Y:S01]  /*c0e0*/  IMAD.MOV.U32 R0, RZ, RZ, R14 ;  /* 0x000000ffff007224 */ /* 0x000fe200078e000e */
[----:B------:R-:W-:-:S13]  /*c0f0*/  LOP3.LUT P1, RZ, R16, 0x400, RZ, 0xc0, !PT ;  /* 0x0000040010ff7812 */ /* 0x000fda000782c0ff */
[----:B------:R-:W-:Y:S05]  /*c100*/  WARPSYNC.COLLECTIVE R15, `(.L_x_10607) ;  /* 0x000000000f087348 */ /* 0x000fea0003c00000 */
[----:B------:R0:W1:Y:S02]  /*c110*/  SHFL.IDX P6, R14, R13, R12, R11 ;  /* 0x0000000c0d0e7389 */ /* 0x00006400000c000b */
[----:B01----:R-:W-:Y:S01]  /*c120*/  ENDCOLLECTIVE ;  /* 0x000000000000791b */ /* 0x003fe20003800000 */
.L_x_10607:
[----:B------:R-:W-:Y:S02]  /*c130*/  IMAD.MOV.U32 R13, RZ, RZ, R8 ;  /* 0x000000ffff0d7224 */ /* 0x000fe400078e0008 */
[----:B------:R-:W-:Y:S02]  /*c140*/  IMAD.MOV.U32 R12, RZ, RZ, 0x1 ;  /* 0x00000001ff0c7424 */ /* 0x000fe400078e00ff */
[----:B------:R-:W-:-:S07]  /*c150*/  IMAD.MOV.U32 R2, RZ, RZ, R14 ;  /* 0x000000ffff027224 */ /* 0x000fce00078e000e */
[----:B------:R-:W-:Y:S05]  /*c160*/  WARPSYNC.COLLECTIVE R15, `(.L_x_10608) ;  /* 0x000000000f087348 */ /* 0x000fea0003c00000 */
[----:B------:R0:W1:Y:S02]  /*c170*/  SHFL.IDX P6, R14, R13, R12, R11 ;  /* 0x0000000c0d0e7389 */ /* 0x00006400000c000b */
[----:B01----:R-:W-:Y:S01]  /*c180*/  ENDCOLLECTIVE ;  /* 0x000000000000791b */ /* 0x003fe20003800000 */
.L_x_10608:
[----:B------:R-:W-:-:S05]  /*c190*/  IADD3 R2, P0, R21, R2, RZ ;  /* 0x0000000215027210 */ /* 0x000fca0007f1e0ff */
[----:B------:R-:W-:Y:S02]  /*c1a0*/  IMAD.X R3, RZ, RZ, R0, P0 ;  /* 0x000000ffff037224 */ /* 0x000fe400000e0600 */
[----:B------:R-:W-:Y:S02]  /*c1b0*/  VIADD R0, R9, UR43 ;  /* 0x0000002b09007c36 */ /* 0x000fe40008000000 */
[----:B------:R-:W-:-:S03]  /*c1c0*/  IMAD.MOV.U32 R13, RZ, RZ, R7 ;  /* 0x000000ffff0d7224 */ /* 0x000fc600078e0007 */
[----:B------:R-:W-:Y:S01]  /*c1d0*/  @!PT LDS RZ, [RZ] ;  /* 0x00000000fffff984 */ /* 0x000fe20000000800 */
[----:B------:R-:W-:Y:S01]  /*c1e0*/  @!PT LDS RZ, [RZ] ;  /* 0x00000000fffff984 */ /* 0x000fe20000000800 */
[----:B------:R-:W-:Y:S01]  /*c1f0*/  @!PT LDS RZ, [RZ] ;  /* 0x00000000fffff984 */ /* 0x000fe20000000800 */
[----:B------:R0:W-:Y:S04]  /*c200*/  LDGSTS.E.BYPASS.LTC128B.128 [R0+0x9000], desc[UR36][R2.64], !P3 ;  /* 0x0900000002007fae */ /* 0x0001e8000d901d64 */
[----:B------:R0:W-:Y:S04]  /*c210*/  LDGSTS.E.BYPASS.LTC128B.128 [R0+0xa000], desc[UR36][R2.64+0x20], !P2 ;  /* 0x0a00002002007fae */ /* 0x0001e8000d101d64 */
[----:B------:R0:W-:Y:S01]  /*c220*/  LDGSTS.E.BYPASS.LTC128B.128 [R0+0xb000], desc[UR36][R2.64+0x40], !P1 ;  /* 0x0b00004002007fae */ /* 0x0001e2000c901d64 */
[----:B------:R-:W-:-:S07]  /*c230*/  IMAD.MOV.U32 R8, RZ, RZ, R14 ;  /* 0x000000ffff087224 */ /* 0x000fce00078e000e */
[----:B0-----:R-:W-:Y:S05]  /*c240*/  WARPSYNC.COLLECTIVE R15, `(.L_x_10609) ;  /* 0x000000000f087348 */ /* 0x001fea0003c00000 */
[----:B------:R1:W2:Y:S02]  /*c250*/  SHFL.IDX P6, R14, R13, R12, R11 ;  /* 0x0000000c0d0e7389 */ /* 0x0002a400000c000b */
[----:B012---:R-:W-:Y:S01]  /*c260*/  ENDCOLLECTIVE ;  /* 0x000000000000791b */ /* 0x007fe20003800000 */
.L_x_10609:
[----:B------:R-:W-:Y:S01]  /*c270*/  MOV R2, R14 ;  /* 0x0000000e00027202 */ /* 0x000fe20000000f00 */
[----:B------:R-:W-:Y:S06]  /*c280*/  BRA `(.L_x_10610) ;  /* 0xffffffd0002c7947 */ /* 0x000fec000383ffff */
.L_x_10549:
[----:B---3--:R3:W4:Y:S02]  /*c290*/  SYNCS.PHASECHK.TRANS64.TRYWAIT P0, [R4+URZ+0x19c40], R20 ;  /* 0x019c4014040075a7 */ /* 0x008724000800017f */
[----:B----4-:R-:W-:Y:S05]  /*c2a0*/  @!P0 NANOSLEEP.SYNCS 0x989680 ;  /* 0x009896800000895d */ /* 0x010fea0003900000 */
[----:B------:R-:W4:Y:S02]  /*c2b0*/  @!P0 SYNCS.PHASECHK.TRANS64 P0, [R4+URZ+0x19c40], R20 ;  /* 0x019c4014040085a7 */ /* 0x000f24000800007f */
[----:B----4-:R-:W-:Y:S05]  /*c2c0*/  @!P0 BRA `(.L_x_10549) ;  /* 0xfffffffc00f08947 */ /* 0x010fea000383ffff */
[----:B------:R-:W-:Y:S05]  /*c2d0*/  BRA `(.L_x_10611) ;  /* 0xffffffd000907947 */ /* 0x000fea000383ffff */
.L_x_10550:
[----:B------:R-:W-:Y:S01]  /*c2e0*/  BSSY B0, `(.L_x_10612) ;  /* 0x0000008000007945 */ /* 0x000fe20003800000 */
[----:B------:R-:W-:Y:S02]  /*c2f0*/  IMAD.MOV.U32 R13, RZ, RZ, R6 ;  /* 0x000000ffff0d7224 */ /* 0x000fe400078e0006 */
[----:B------:R-:W-:Y:S02]  /*c300*/  IMAD.MOV.U32 R12, RZ, RZ, RZ ;  /* 0x000000ffff0c7224 */ /* 0x000fe400078e00ff */
[----:B------:R-:W-:Y:S02]  /*c310*/  IMAD.MOV.U32 R11, RZ, RZ, 0x1e1f ;  /* 0x00001e1fff0b7424 */ /* 0x000fe400078e00ff */
[----:B------:R-:W-:-:S07]  /*c320*/  IMAD.MOV.U32 R15, RZ, RZ, -0x1 ;  /* 0xffffffffff0f7424 */ /* 0x000fce00078e00ff */
[----:B0-23-5:R-:W-:Y:S05]  /*c330*/  WARPSYNC.COLLECTIVE R15, `(.L_x_10613) ;  /* 0x000000000f087348 */ /* 0x02dfea0003c00000 */
[----:B------:R1:W4:Y:S02]  /*c340*/  SHFL.IDX P6, R14, R13, R12, R11 ;  /* 0x0000000c0d0e7389 */ /* 0x00032400000c000b */
[----:B012345:R-:W-:Y:S01]  /*c350*/  ENDCOLLECTIVE ;  /* 0x000000000000791b */ /* 0x03ffe20003800000 */
.L_x_10613:
[----:B------:R-:W-:Y:S05]  /*c360*/  BSYNC B0 ;  /* 0x0000000000007941 */ /* 0x000fea0003800000 */
.L_x_10612:
[----:B------:R-:W-:Y:S01]  /*c370*/  IMAD.MOV.U32 R13, RZ, RZ, R5 ;  /* 0x000000ffff0d7224 */ /* 0x000fe200078e0005 */
[----:B------:R-:W-:Y:S01]  /*c380*/  MOV R11, 0x1e1f ;  /* 0x00001e1f000b7802 */ /* 0x000fe20000000f00 */
[----:B------:R-:W-:Y:S01]  /*c390*/  IMAD.MOV.U32 R12, RZ, RZ, RZ ;  /* 0x000000ffff0c7224 */ /* 0x000fe200078e00ff */
[----:B------:R-:W-:Y:S01]  /*c3a0*/  ISETP.GE.AND P2, PT, R9, 0x1, PT ;  /* 0x000000010900780c */ /* 0x000fe20003f46270 */
[----:B------:R-:W-:Y:S02]  /*c3b0*/  IMAD.MOV.U32 R15, RZ, RZ, -0x1 ;  /* 0xffffffffff0f7424 */ /* 0x000fe400078e00ff */
[----:B------:R-:W-:-:S10]  /*c3c0*/  IMAD.MOV.U32 R2, RZ, RZ, R14 ;  /* 0x000000ffff027224 */ /* 0x000fd400078e000e */
[----:B------:R-:W-:Y:S05]  /*c3d0*/  WARPSYNC.COLLECTIVE R15, `(.L_x_10614) ;  /* 0x000000000f087348 */ /* 0x000fea0003c00000 */
[----:B------:R0:W1:Y:S02]  /*c3e0*/  SHFL.IDX P6, R14, R13, R12, R11 ;  /* 0x0000000c0d0e7389 */ /* 0x00006400000c000b */
[----:B01----:R-:W-:Y:S01]  /*c3f0*/  ENDCOLLECTIVE ;  /* 0x000000000000791b */ /* 0x003fe20003800000 */
.L_x_10614:
[----:B------:R-:W-:Y:S02]  /*c400*/  IMAD.MOV.U32 R13, RZ, RZ, R6 ;  /* 0x000000ffff0d7224 */ /* 0x000fe400078e0006 */
[----:B------:R-:W-:Y:S02]  /*c410*/  IMAD.MOV.U32 R12, RZ, RZ, 0x1 ;  /* 0x00000001ff0c7424 */ /* 0x000fe400078e00ff */
[----:B------:R-:W-:-:S07]  /*c420*/  IMAD.MOV.U32 R3, RZ, RZ, R14 ;  /* 0x000000ffff037224 */ /* 0x000fce00078e000e */
[----:B------:R-:W-:Y:S05]  /*c430*/  WARPSYNC.COLLECTIVE R15, `(.L_x_10615) ;  /* 0x000000000f087348 */ /* 0x000fea0003c00000 */
[----:B------:R0:W1:Y:S02]  /*c440*/  SHFL.IDX P6, R14, R13, R12, R11 ;  /* 0x0000000c0d0e7389 */ /* 0x00006400000c000b */
[----:B01----:R-:W-:Y:S01]  /*c450*/  ENDCOLLECTIVE ;  /* 0x000000000000791b */ /* 0x003fe20003800000 */
.L_x_10615:
        /* <DEDUP_REMOVED lines=10> */
.L_x_10616:
[----:B------:R-:W-:Y:S01]  /*c500*/  @!PT LDS RZ, [RZ] ;  /* 0x00000000fffff984 */ /* 0x000fe20000000800 */
[----:B------:R-:W-:Y:S01]  /*c510*/  @!PT LDS RZ, [RZ] ;  /* 0x00000000fffff984 */ /* 0x000fe20000000800 */
[----:B------:R-:W-:Y:S01]  /*c520*/  @!PT LDS RZ, [RZ] ;  /* 0x00000000fffff984 */ /* 0x000fe20000000800 */
[----:B------:R-:W-:Y:S04]  /*c530*/  @P2 LDGSTS.E.BYPASS.LTC128B.128 [R0+0x13800], desc[UR36][R2.64], !P4 ;  /* 0x1380000002002fae */ /* 0x000fe8000e101d64 */
[----:B------:R-:W-:Y:S04]  /*c540*/  @P2 LDGSTS.E.BYPASS.LTC128B.128 [R0+0x14800], desc[UR36][R2.64+0x20], !P3 ;  /* 0x1480002002002fae */ /* 0x000fe8000d901d64 */
[----:B------:R0:W-:Y:S02]  /*c550*/  @P2 LDGSTS.E.BYPASS.LTC128B.128 [R0+0x15800], desc[UR36][R2.64+0x40], !P1 ;  /* 0x1580004002002fae */ /* 0x0001e4000c901d64 */
[----:B0-----:R-:W-:Y:S01]  /*c560*/  MOV R2, R14 ;  /* 0x0000000e00027202 */ /* 0x001fe20000000f00 */
[----:B------:R-:W-:Y:S06]  /*c570*/  BRA `(.L_x_10617) ;  /* 0xffffffd000887947 */ /* 0x000fec000383ffff */
.L_x_10554:
[----:B------:R-:W-:Y:S02]  /*c580*/  IMAD.MOV.U32 R13, RZ, RZ, R4 ;  /* 0x000000ffff0d7224 */ /* 0x000fe400078e0004 */
[----:B------:R-:W-:Y:S02]  /*c590*/  IMAD.MOV.U32 R12, RZ, RZ, RZ ;  /* 0x000000ffff0c7224 */ /* 0x000fe400078e00ff */
[----:B------:R-:W-:Y:S02]  /*c5a0*/  IMAD.MOV.U32 R11, RZ, RZ, 0x1e1f ;  /* 0x00001e1fff0b7424 */ /* 0x000fe400078e00ff */
[----:B------:R-:W-:Y:S02]  /*c5b0*/  IMAD.MOV.U32 R15, RZ, RZ, -0x1 ;  /* 0xffffffffff0f7424 */ /* 0x000fe400078e00ff */
[----:B------:R-:W-:-:S07]  /*c5c0*/  IMAD R0, R0, 0xc0, R20 ;  /* 0x000000c000007824 */ /* 0x000fce00078e0214 */
[----:B-----5:R-:W-:Y:S05]  /*c5d0*/  WARPSYNC.COLLECTIVE R15, `(.L_x_10618) ;  /* 0x000000000f087348 */ /* 0x020fea0003c00000 */
[----:B------:R0:W1:Y:S02]  /*c5e0*/  SHFL.IDX P6, R14, R13, R12, R11 ;  /* 0x0000000c0d0e7389 */ /* 0x00006400000c000b */
[----:B01---5:R-:W-:Y:S01]  /*c5f0*/  ENDCOLLECTIVE ;  /* 0x000000000000791b */ /* 0x023fe20003800000 */
.L_x_10618:
[----:B------:R-:W-:Y:S01]  /*c600*/  ISETP.GE.AND P1, PT, R0, UR42, PT ;  /* 0x0000002a00007c0c */ /* 0x000fe2000bf26270 */
[----:B------:R-:W-:Y:S02]  /*c610*/  IMAD.MOV.U32 R13, RZ, RZ, R5 ;  /* 0x000000ffff0d7224 */ /* 0x000fe400078e0005 */
[----:B------:R-:W-:-:S10]  /*c620*/  IMAD.MOV.U32 R2, RZ, RZ, R14 ;  /* 0x000000ffff027224 */ /* 0x000fd400078e000e */
[----:B------:R-:W-:Y:S05]  /*c630*/  WARPSYNC.COLLECTIVE R15, `(.L_x_10619) ;  /* 0x000000000f087348 */ /* 0x000fea0003c00000 */
[----:B------:R0:W1:Y:S02]  /*c640*/  SHFL.IDX P6, R14, R13, R12, R11 ;  /* 0x0000000c0d0e7389 */ /* 0x00006400000c000b */
[----:B01----:R-:W-:Y:S01]  /*c650*/  ENDCOLLECTIVE ;  /* 0x000000000000791b */ /* 0x003fe20003800000 */
.L_x_10619:
[----:B------:R-:W-:Y:S02]  /*c660*/  IMAD.MOV.U32 R13, RZ, RZ, R4 ;  /* 0x000000ffff0d7224 */ /* 0x000fe400078e0004 */
[----:B------:R-:W-:Y:S02]  /*c670*/  IMAD.MOV.U32 R12, RZ, RZ, 0x1 ;  /* 0x00000001ff0c7424 */ /* 0x000fe400078e00ff */
[----:B------:R-:W-:-:S07]  /*c680*/  IMAD.MOV.U32 R3, RZ, RZ, R14 ;  /* 0x000000ffff037224 */ /* 0x000fce00078e000e */
[----:B------:R-:W-:Y:S05]  /*c690*/  WARPSYNC.COLLECTIVE R15, `(.L_x_10620) ;  /* 0x000000000f087348 */ /* 0x000fea0003c00000 */
[----:B------:R0:W1:Y:S02]  /*c6a0*/  SHFL.IDX P6, R14, R13, R12, R11 ;  /* 0x0000000c0d0e7389 */ /* 0x00006400000c000b */
[----:B01----:R-:W-:Y:S01]  /*c6b0*/  ENDCOLLECTIVE ;  /* 0x000000000000791b */ /* 0x003fe20003800000 */
.L_x_10620:
        /* <DEDUP_REMOVED lines=14> */
.L_x_10621:
[----:B------:R-:W-:Y:S01]  /*c7a0*/  @!PT LDS RZ, [RZ] ;  /* 0x00000000fffff984 */ /* 0x000fe20000000800 */
[----:B------:R-:W-:Y:S01]  /*c7b0*/  @!PT LDS RZ, [RZ] ;  /* 0x00000000fffff984 */ /* 0x000fe20000000800 */
[----:B------:R-:W-:Y:S01]  /*c7c0*/  @!PT LDS RZ, [RZ] ;  /* 0x00000000fffff984 */ /* 0x000fe20000000800 */
[----:B------:R-:W-:Y:S04]  /*c7d0*/  @!P1 LDGSTS.E.BYPASS.LTC128B.128 [R10+0x10800], desc[UR36][R2.64+0x20], !P4 ;  /* 0x10800020020a9fae */ /* 0x000fe8000e101d64 */
[----:B------:R0:W-:Y:S01]  /*c7e0*/  @!P1 LDGSTS.E.BYPASS.LTC128B.128 [R10+0x12000], desc[UR36][R2.64+0x40], !P5 ;  /* 0x12000040020a9fae */ /* 0x0001e2000e901d64 */
[----:B------:R-:W-:Y:S01]  /*c7f0*/  MOV R13, R6 ;  /* 0x00000006000d7202 */ /* 0x000fe20000000f00 */
[----:B------:R-:W-:Y:S02]  /*c800*/  IMAD.MOV.U32 R12, RZ, RZ, RZ ;  /* 0x000000ffff0c7224 */ /* 0x000fe400078e00ff */
[----:B0-----:R-:W-:Y:S02]  /*c810*/  VIADD R2, R0, 0x40 ;  /* 0x0000004000027836 */ /* 0x001fe40000000000 */
[----:B------:R-:W-:-:S03]  /*c820*/  IMAD.MOV.U32 R5, RZ, RZ, R14 ;  /* 0x000000ffff057224 */ /* 0x000fc600078e000e */
[----:B------:R-:W-:-:S13]  /*c830*/  ISETP.GE.AND P1, PT, R2, UR42, PT ;  /* 0x0000002a02007c0c */ /* 0x000fda000bf26270 */
[----:B------:R-:W-:Y:S05]  /*c840*/  WARPSYNC.COLLECTIVE R15, `(.L_x_10622) ;  /* 0x000000000f087348 */ /* 0x000fea0003c00000 */
[----:B------:R0:W1:Y:S02]  /*c850*/  SHFL.IDX P6, R14, R13, R12, R11 ;  /* 0x0000000c0d0e7389 */ /* 0x00006400000c000b */
[----:B01----:R-:W-:Y:S01]  /*c860*/  ENDCOLLECTIVE ;  /* 0x000000000000791b */ /* 0x003fe20003800000 */
.L_x_10622:
[----:B------:R-:W-:Y:S01]  /*c870*/  @!P1 IADD3 R2, P0, R18, R5, RZ ;  /* 0x0000000512029210 */ /* 0x000fe20007f1e0ff */
[----:B------:R-:W-:-:S04]  /*c880*/  IMAD.MOV.U32 R13, RZ, RZ, R7 ;  /* 0x000000ffff0d7224 */ /* 0x000fc800078e0007 */
[----:B------:R-:W-:-:S05]  /*c890*/  @!P1 IMAD.X R3, RZ, RZ, R4, P0 ;  /* 0x000000ffff039224 */ /* 0x000fca00000e0604 */
        /* <DEDUP_REMOVED lines=10> */
.L_x_10623:
[----:B------:R-:W-:Y:S05]  /*c940*/  BRA `(.L_x_10624) ;  /* 0xffffffd400d87947 */ /* 0x000fea000383ffff */
.L_x_10557:
[----:B0-----:R0:W1:Y:S02]  /*c950*/  SYNCS.PHASECHK.TRANS64.TRYWAIT P0, [R26+URZ+0x19c20], R3 ;  /* 0x019c20031a0075a7 */ /* 0x001064000800017f */
[----:B-1----:R-:W-:Y:S05]  /*c960*/  @!P0 NANOSLEEP.SYNCS 0x989680 ;  /* 0x009896800000895d */ /* 0x002fea0003900000 */
[----:B------:R-:W1:Y:S02]  /*c970*/  @!P0 SYNCS.PHASECHK.TRANS64 P0, [R26+URZ+0x19c20], R3 ;  /* 0x019c20031a0085a7 */ /* 0x000e64000800007f */
[----:B-1----:R-:W-:Y:S05]  /*c980*/  @!P0 BRA `(.L_x_10557) ;  /* 0xfffffffc00f08947 */ /* 0x002fea000383ffff */
[----:B------:R-:W-:Y:S05]  /*c990*/  BRA `(.L_x_10625) ;  /* 0xffffffd800207947 */ /* 0x000fea000383ffff */
.L_x_10561:
[----:B0-----:R0:W1:Y:S02]  /*c9a0*/  SYNCS.PHASECHK.TRANS64.TRYWAIT P0, [R5+URZ+0x19c80], R10 ;  /* 0x019c800a050075a7 */ /* 0x001064000800017f */
[----:B-1----:R-:W-:Y:S05]  /*c9b0*/  @!P0 NANOSLEEP.SYNCS 0x989680 ;  /* 0x009896800000895d */ /* 0x002fea0003900000 */
[----:B------:R-:W1:Y:S02]  /*c9c0*/  @!P0 SYNCS.PHASECHK.TRANS64 P0, [R5+URZ+0x19c80], R10 ;  /* 0x019c800a050085a7 */ /* 0x000e64000800007f */
[----:B-1----:R-:W-:Y:S05]  /*c9d0*/  @!P0 BRA `(.L_x_10561) ;  /* 0xfffffffc00f08947 */ /* 0x002fea000383ffff */
[----:B------:R-:W-:Y:S05]  /*c9e0*/  BRA `(.L_x_10626) ;  /* 0xffffffd800e07947 */ /* 0x000fea000383ffff */
.L_x_10562:
        /* <DEDUP_REMOVED lines=8> */
.L_x_10628:
[----:B------:R-:W-:Y:S05]  /*ca70*/  BSYNC B0 ;  /* 0x0000000000007941 */ /* 0x000fea0003800000 */
.L_x_10627:
[----:B------:R-:W0:Y:S01]  /*ca80*/  S2R R2, SR_TID.X ;  /* 0x0000000000027919 */ /* 0x000e220000002100 */
[----:B------:R-:W-:Y:S01]  /*ca90*/  IMAD.MOV.U32 R13, RZ, RZ, R21 ;  /* 0x000000ffff0d7224 */ /* 0x000fe200078e0015 */
[----:B------:R-:W-:Y:S01]  /*caa0*/  MOV R3, R14 ;  /* 0x0000000e00037202 */ /* 0x000fe20000000f00 */
[----:B------:R-:W-:Y:S01]  /*cab0*/  IMAD.MOV.U32 R12, RZ, RZ, RZ ;  /* 0x000000ffff0c7224 */ /* 0x000fe200078e00ff */
[----:B------:R-:W-:Y:S01]  /*cac0*/  IADD3 R6, R6, UR43, RZ ;  /* 0x0000002b06067c10 */ /* 0x000fe2000fffe0ff */
[----:B------:R-:W-:Y:S02]  /*cad0*/  IMAD.MOV.U32 R11, RZ, RZ, 0x1e1f ;  /* 0x00001e1fff0b7424 */ /* 0x000fe400078e00ff */
[----:B------:R-:W-:-:S07]  /*cae0*/  IMAD.MOV.U32 R15, RZ, RZ, -0x1 ;  /* 0xffffffffff0f7424 */ /* 0x000fce00078e00ff */
[----:B0-----:R-:W-:Y:S05]  /*caf0*/  WARPSYNC.COLLECTIVE R15, `(.L_x_10629) ;  /* 0x000000000f087348 */ /* 0x001fea0003c00000 */
[----:B------:R1:W2:Y:S02]  /*cb00*/  SHFL.IDX P6, R14, R13, R12, R11 ;  /* 0x0000000c0d0e7389 */ /* 0x0002a400000c000b */
[----:B012---:R-:W-:Y:S01]  /*cb10*/  ENDCOLLECTIVE ;  /* 0x000000000000791b */ /* 0x007fe20003800000 */
.L_x_10629:
[----:B------:R-:W-:Y:S02]  /*cb20*/  IMAD.MOV.U32 R13, RZ, RZ, R26 ;  /* 0x000000ffff0d7224 */ /* 0x000fe400078e001a */
[----:B------:R-:W-:Y:S02]  /*cb30*/  IMAD.MOV.U32 R12, RZ, RZ, 0x1 ;  /* 0x00000001ff0c7424 */ /* 0x000fe400078e00ff */
[----:B------:R-:W-:Y:S02]  /*cb40*/  IMAD.SHL.U32 R15, R2, 0x10, RZ ;  /* 0x00000010020f7824 */ /* 0x000fe400078e00ff */
[----:B------:R-:W-:-:S03]  /*cb50*/  IMAD.MOV.U32 R2, RZ, RZ, R14 ;  /* 0x000000ffff027224 */ /* 0x000fc600078e000e */
[----:B------:R-:W-:-:S04]  /*cb60*/  LOP3.LUT R15, R15, 0x10, RZ, 0xc0, !PT ;  /* 0x000000100f0f7812 */ /* 0x000fc800078ec0ff */
[----:B------:R-:W-:Y:S01]  /*cb70*/  IADD3 R2, P0, R15, R2, RZ ;  /* 0x000000020f027210 */ /* 0x000fe20007f1e0ff */
[----:B------:R-:W-:-:S04]  /*cb80*/  IMAD.MOV.U32 R15, RZ, RZ, -0x1 ;  /* 0xffffffffff0f7424 */ /* 0x000fc800078e00ff */
[----:B------:R-:W-:-:S08]  /*cb90*/  IMAD.X R3, RZ, RZ, R3, P0 ;  /* 0x000000ffff037224 */ /* 0x000fd000000e0603 */
[----:B------:R-:W-:Y:S05]  /*cba0*/  WARPSYNC.COLLECTIVE R15, `(.L_x_10630) ;  /* 0x000000000f087348 */ /* 0x000fea0003c00000 */
[----:B------:R0:W1:Y:S02]  /*cbb0*/  SHFL.IDX P6, R14, R13, R12, R11 ;  /* 0x0000000c0d0e7389 */ /* 0x00006400000c000b */
[----:B01----:R-:W-:Y:S01]  /*cbc0*/  ENDCOLLECTIVE ;  /* 0x000000000000791b */ /* 0x003fe20003800000 */
.L_x_10630:
[----:B------:R-:W-:Y:S01]  /*cbd0*/  @!PT LDS RZ, [RZ] ;  /* 0x00000000fffff984 */ /* 0x000fe20000000800 */
[----:B------:R-:W-:Y:S01]  /*cbe0*/  @!PT LDS RZ, [RZ] ;  /* 0x00000000fffff984 */ /* 0x000fe20000000800 */
[----:B------:R-:W-:Y:S01]  /*cbf0*/  @!PT LDS RZ, [RZ] ;  /* 0x00000000fffff984 */ /* 0x000fe20000000800 */
[----:B------:R0:W-:Y:S04]  /*cc00*/  LDGSTS.E.BYPASS.LTC128B.128 [R6+0x9000], desc[UR36][R2.64], !P4 ;  /* 0x0900000002067fae */ /* 0x0001e8000e101d64 */
[----:B------:R0:W-:Y:S04]  /*cc10*/  LDGSTS.E.BYPASS.LTC128B.128 [R6+0xa000], desc[UR36][R2.64+0x20], !P3 ;  /* 0x0a00002002067fae */ /* 0x0001e8000d901d64 */
[----:B------:R0:W-:Y:S01]  /*cc20*/  LDGSTS.E.BYPASS.LTC128B.128 [R6+0xb000], desc[UR36][R2.64+0x40], !P2 ;  /* 0x0b00004002067fae */ /* 0x0001e2000d101d64 */
[----:B------:R-:W-:Y:S02]  /*cc30*/  IMAD.MOV.U32 R13, RZ, RZ, R21 ;  /* 0x000000ffff0d7224 */ /* 0x000fe400078e0015 */
[----:B------:R-:W-:-:S07]  /*cc40*/  IMAD.MOV.U32 R26, RZ, RZ, R14 ;  /* 0x000000ffff1a7224 */ /* 0x000fce00078e000e */
[----:B0-----:R-:W-:Y:S05]  /*cc50*/  WARPSYNC.COLLECTIVE R15, `(.L_x_10631) ;  /* 0x000000000f087348 */ /* 0x001fea0003c00000 */
[----:B------:R1:W2:Y:S02]  /*cc60*/  SHFL.IDX P6, R14, R13, R12, R11 ;  /* 0x0000000c0d0e7389 */ /* 0x0002a400000c000b */
[----:B012---:R-:W-:Y:S01]  /*cc70*/  ENDCOLLECTIVE ;  /* 0x000000000000791b */ /* 0x007fe20003800000 */
.L_x_10631:
[----:B------:R-:W-:Y:S01]  /*cc80*/  IMAD.MOV.U32 R2, RZ, RZ, R14 ;  /* 0x000000ffff027224 */ /* 0x000fe200078e000e */
[----:B------:R-:W-:Y:S06]  /*cc90*/  BRA `(.L_x_10632) ;  /* 0xffffffd800cc7947 */ /* 0x000fec000383ffff */
.L_x_10567:
[----:B---3--:R3:W4:Y:S02]  /*cca0*/  SYNCS.PHASECHK.TRANS64.TRYWAIT P0, [R5+URZ+0x19c40], R10 ;  /* 0x019c400a050075a7 */ /* 0x008724000800017f */
[----:B----4-:R-:W-:Y:S05]  /*ccb0*/  @!P0 NANOSLEEP.SYNCS 0x989680 ;  /* 0x009896800000895d */ /* 0x010fea0003900000 */
[----:B------:R-:W4:Y:S02]  /*ccc0*/  @!P0 SYNCS.PHASECHK.TRANS64 P0, [R5+URZ+0x19c40], R10 ;  /* 0x019c400a050085a7 */ /* 0x000f24000800007f */
[----:B----4-:R-:W-:Y:S05]  /*ccd0*/  @!P0 BRA `(.L_x_10567) ;  /* 0xfffffffc00f08947 */ /* 0x010fea000383ffff */
[----:B------:R-:W-:Y:S05]  /*cce0*/  BRA `(.L_x_10633) ;  /* 0xffffffdc00307947 */ /* 0x000fea000383ffff */
.L_x_10568:
        /* <DEDUP_REMOVED lines=8> */
.L_x_10635:
[----:B------:R-:W-:Y:S05]  /*cd70*/  BSYNC B0 ;  /* 0x0000000000007941 */ /* 0x000fea0003800000 */
.L_x_10634:
        /* <DEDUP_REMOVED lines=8> */
.L_x_10636:
[----:B------:R-:W-:Y:S02]  /*ce00*/  IMAD.MOV.U32 R13, RZ, RZ, R8 ;  /* 0x000000ffff0d7224 */ /* 0x000fe400078e0008 */
[----:B------:R-:W-:Y:S01]  /*ce10*/  IMAD.MOV.U32 R12, RZ, RZ, 0x1 ;  /* 0x00000001ff0c7424 */ /* 0x000fe200078e00ff */
[----:B------:R-:W-:-:S07]  /*ce20*/  MOV R2, R14 ;  /* 0x0000000e00027202 */ /* 0x000fce0000000f00 */
[----:B------:R-:W-:Y:S05]  /*ce30*/  WARPSYNC.COLLECTIVE R15, `(.L_x_10637) ;  /* 0x000000000f087348 */ /* 0x000fea0003c00000 */
[----:B------:R0:W1:Y:S02]  /*ce40*/  SHFL.IDX P6, R14, R13, R12, R11 ;  /* 0x0000000c0d0e7389 */ /* 0x00006400000c000b */
[----:B01----:R-:W-:Y:S01]  /*ce50*/  ENDCOLLECTIVE ;  /* 0x000000000000791b */ /* 0x003fe20003800000 */
.L_x_10637:
        /* <DEDUP_REMOVED lines=13> */
.L_x_10638:
[----:B------:R-:W-:Y:S01]  /*cf30*/  IMAD.MOV.U32 R2, RZ, RZ, R14 ;  /* 0x000000ffff027224 */ /* 0x000fe200078e000e */
[----:B------:R-:W-:Y:S06]  /*cf40*/  BRA `(.L_x_10639) ;  /* 0xffffffdc00247947 */ /* 0x000fec000383ffff */
.L_x_10573:
[----:B0-----:R0:W4:Y:S02]  /*cf50*/  SYNCS.PHASECHK.TRANS64.TRYWAIT P2, [R2+URZ+0x19c70], R3 ;  /* 0x019c7003020075a7 */ /* 0x001124000804017f */
[----:B----4-:R-:W-:Y:S05]  /*cf60*/  @!P2 NANOSLEEP.SYNCS 0x989680 ;  /* 0x009896800000a95d */ /* 0x010fea0003900000 */
[----:B------:R-:W4:Y:S02]  /*cf70*/  @!P2 SYNCS.PHASECHK.TRANS64 P2, [R2+URZ+0x19c70], R3 ;  /* 0x019c70030200a5a7 */ /* 0x000f24000804007f */
[----:B----4-:R-:W-:Y:S05]  /*cf80*/  @!P2 BRA `(.L_x_10573) ;  /* 0xfffffffc00f0a947 */ /* 0x010fea000383ffff */
[----:B------:R-:W-:Y:S05]  /*cf90*/  BRA `(.L_x_10640) ;  /* 0xffffffdc00907947 */ /* 0x000fea000383ffff */
.L_x_10575:
[----:B0-----:R0:W2:Y:S02]  /*cfa0*/  SYNCS.PHASECHK.TRANS64.TRYWAIT P2, [R2+URZ+0x19c60], R3 ;  /* 0x019c6003020075a7 */ /* 0x0010a4000804017f */
[----:B--2---:R-:W-:Y:S05]  /*cfb0*/  @!P2 NANOSLEEP.SYNCS 0x989680 ;  /* 0x009896800000a95d */ /* 0x004fea0003900000 */
[----:B------:R-:W2:Y:S02]  /*cfc0*/  @!P2 SYNCS.PHASECHK.TRANS64 P2, [R2+URZ+0x19c60], R3 ;  /* 0x019c60030200a5a7 */ /* 0x000ea4000804007f */
[----:B--2---:R-:W-:Y:S05]  /*cfd0*/  @!P2 BRA `(.L_x_10575) ;  /* 0xfffffffc00f0a947 */ /* 0x004fea000383ffff */
[----:B------:R-:W-:Y:S05]  /*cfe0*/  BRA `(.L_x_10641) ;  /* 0xffffffdc00a07947 */ /* 0x000fea000383ffff */
.L_x_10581:
[----:B0-----:R0:W2:Y:S02]  /*cff0*/  SYNCS.PHASECHK.TRANS64.TRYWAIT P1, [R0+URZ+0x19c70], R3 ;  /* 0x019c7003000075a7 */ /* 0x0010a4000802017f */
[----:B--2---:R-:W-:Y:S05]  /*d000*/  @!P1 NANOSLEEP.SYNCS 0x989680 ;  /* 0x009896800000995d */ /* 0x004fea0003900000 */
[----:B------:R-:W2:Y:S02]  /*d010*/  @!P1 SYNCS.PHASECHK.TRANS64 P1, [R0+URZ+0x19c70], R3 ;  /* 0x019c7003000095a7 */ /* 0x000ea4000802007f */
[----:B--2---:R-:W-:Y:S05]  /*d020*/  @!P1 BRA `(.L_x_10581) ;  /* 0xfffffffc00f09947 */ /* 0x004fea000383ffff */
[----:B------:R-:W-:Y:S05]  /*d030*/  BRA `(.L_x_10642) ;  /* 0xffffffe000e47947 */ /* 0x000fea000383ffff */
.L_x_10583:
[----:B0-----:R0:W1:Y:S02]  /*d040*/  SYNCS.PHASECHK.TRANS64.TRYWAIT P1, [R0+URZ+0x19c60], R3 ;  /* 0x019c6003000075a7 */ /* 0x001064000802017f */
[----:B-1----:R-:W-:Y:S05]  /*d050*/  @!P1 NANOSLEEP.SYNCS 0x989680 ;  /* 0x009896800000995d */ /* 0x002fea0003900000 */
[----:B------:R-:W1:Y:S02]  /*d060*/  @!P1 SYNCS.PHASECHK.TRANS64 P1, [R0+URZ+0x19c60], R3 ;  /* 0x019c6003000095a7 */ /* 0x000e64000802007f */
[----:B-1----:R-:W-:Y:S05]  /*d070*/  @!P1 BRA `(.L_x_10583) ;  /* 0xfffffffc00f09947 */ /* 0x002fea000383ffff */
[----:B------:R-:W-:Y:S05]  /*d080*/  BRA `(.L_x_10643) ;  /* 0xffffffe000f07947 */ /* 0x000fea000383ffff */
.L_x_10587:
[----:B-1----:R1:W2:Y:S02]  /*d090*/  SYNCS.PHASECHK.TRANS64.TRYWAIT P0, [R4+URZ+0x19c20], R0 ;  /* 0x019c2000040075a7 */ /* 0x0022a4000800017f */
[----:B--2---:R-:W-:Y:S05]  /*d0a0*/  @!P0 NANOSLEEP.SYNCS 0x989680 ;  /* 0x009896800000895d */ /* 0x004fea0003900000 */
[----:B------:R-:W2:Y:S02]  /*d0b0*/  @!P0 SYNCS.PHASECHK.TRANS64 P0, [R4+URZ+0x19c20], R0 ;  /* 0x019c2000040085a7 */ /* 0x000ea4000800007f */
[----:B--2---:R-:W-:Y:S05]  /*d0c0*/  @!P0 BRA `(.L_x_10587) ;  /* 0xfffffffc00f08947 */ /* 0x004fea000383ffff */
[----:B------:R-:W-:Y:S05]  /*d0d0*/  BRA `(.L_x_10644) ;  /* 0xffffffe8004c7947 */ /* 0x000fea000383ffff */
.L_x_10591:
[----:B-1----:R1:W2:Y:S02]  /*d0e0*/  SYNCS.PHASECHK.TRANS64.TRYWAIT P1, [R5+URZ+0x19c40], R0 ;  /* 0x019c4000050075a7 */ /* 0x0022a4000802017f */
[----:B--2---:R-:W-:Y:S05]  /*d0f0*/  @!P1 NANOSLEEP.SYNCS 0x989680 ;  /* 0x009896800000995d */ /* 0x004fea0003900000 */
[----:B------:R-:W2:Y:S02]  /*d100*/  @!P1 SYNCS.PHASECHK.TRANS64 P1, [R5+URZ+0x19c40], R0 ;  /* 0x019c4000050095a7 */ /* 0x000ea4000802007f */
[----:B--2---:R-:W-:Y:S05]  /*d110*/  @!P1 BRA `(.L_x_10591) ;  /* 0xfffffffc00f09947 */ /* 0x004fea000383ffff */
[----:B------:R-:W-:Y:S05]  /*d120*/  BRA `(.L_x_10645) ;  /* 0xffffffe8008c7947 */ /* 0x000fea000383ffff */
.L_x_10593:
[----:B--2---:R2:W3:Y:S02]  /*d130*/  SYNCS.PHASECHK.TRANS64.TRYWAIT P1, [R19+URZ+0x19c40], R2 ;  /* 0x019c4002130075a7 */ /* 0x0044e4000802017f */
[----:B---3--:R-:W-:Y:S05]  /*d140*/  @!P1 NANOSLEEP.SYNCS 0x989680 ;  /* 0x009896800000995d */ /* 0x008fea0003900000 */
[----:B------:R-:W3:Y:S02]  /*d150*/  @!P1 SYNCS.PHASECHK.TRANS64 P1, [R19+URZ+0x19c40], R2 ;  /* 0x019c4002130095a7 */ /* 0x000ee4000802007f */
[----:B---3--:R-:W-:Y:S05]  /*d160*/  @!P1 BRA `(.L_x_10593) ;  /* 0xfffffffc00f09947 */ /* 0x008fea000383ffff */
[----:B------:R-:W-:Y:S05]  /*d170*/  BRA `(.L_x_10646) ;  /* 0xffffffe800987947 */ /* 0x000fea000383ffff */
.L_x_10595:
[----:B---3--:R3:W4:Y:S02]  /*d180*/  SYNCS.PHASECHK.TRANS64.TRYWAIT P1, [R5+URZ+0x19c60], R0 ;  /* 0x019c6000050075a7 */ /* 0x008724000802017f */
[----:B----4-:R-:W-:Y:S05]  /*d190*/  @!P1 NANOSLEEP.SYNCS 0x989680 ;  /* 0x009896800000995d */ /* 0x010fea0003900000 */
[----:B------:R-:W4:Y:S02]  /*d1a0*/  @!P1 SYNCS.PHASECHK.TRANS64 P1, [R5+URZ+0x19c60], R0 ;  /* 0x019c6000050095a7 */ /* 0x000f24000802007f */
[----:B----4-:R-:W-:Y:S05]  /*d1b0*/  @!P1 BRA `(.L_x_10595) ;  /* 0xfffffffc00f09947 */ /* 0x010fea000383ffff */
[----:B------:R-:W-:Y:S05]  /*d1c0*/  BRA `(.L_x_10647) ;  /* 0xffffffe800947947 */ /* 0x000fea000383ffff */
.L_x_10597:
[----:B----4-:R4:W0:Y:S02]  /*d1d0*/  SYNCS.PHASECHK.TRANS64.TRYWAIT P1, [R19+URZ+0x19c60], R2 ;  /* 0x019c6002130075a7 */ /* 0x010824000802017f */
[----:B0-----:R-:W-:Y:S05]  /*d1e0*/  @!P1 NANOSLEEP.SYNCS 0x989680 ;  /* 0x009896800000995d */ /* 0x001fea0003900000 */
[----:B------:R-:W0:Y:S02]  /*d1f0*/  @!P1 SYNCS.PHASECHK.TRANS64 P1, [R19+URZ+0x19c60], R2 ;  /* 0x019c6002130095a7 */ /* 0x000e24000802007f */
[----:B0-----:R-:W-:Y:S05]  /*d200*/  @!P1 BRA `(.L_x_10597) ;  /* 0xfffffffc00f09947 */ /* 0x001fea000383ffff */
[----:B------:R-:W-:Y:S05]  /*d210*/  BRA `(.L_x_10648) ;  /* 0xffffffe800907947 */ /* 0x000fea000383ffff */
.L_x_10599:
[----:B------:R0:W0:Y:S02]  /*d220*/  SYNCS.PHASECHK.TRANS64.TRYWAIT P1, [R5+URZ+0x19c80], R0 ;  /* 0x019c8000050075a7 */ /* 0x000024000802017f */
[----:B0-----:R-:W-:Y:S05]  /*d230*/  @!P1 NANOSLEEP.SYNCS 0x989680 ;  /* 0x009896800000995d */ /* 0x001fea0003900000 */
[----:B------:R-:W0:Y:S02]  /*d240*/  @!P1 SYNCS.PHASECHK.TRANS64 P1, [R5+URZ+0x19c80], R0 ;  /* 0x019c8000050095a7 */ /* 0x000e24000802007f */
[----:B0-----:R-:W-:Y:S05]  /*d250*/  @!P1 BRA `(.L_x_10599) ;  /* 0xfffffffc00f09947 */ /* 0x001fea000383ffff */
[----:B------:R-:W-:Y:S05]  /*d260*/  BRA `(.L_x_10649) ;  /* 0xffffffe8008c7947 */ /* 0x000fea000383ffff */
.L_x_10650:
        /* <DEDUP_REMOVED lines=9> */
.L_x_15852:


//--------------------- .text._ZN7cutlass13device_kernelIN5flash11enable_sm90INS1_16FlashAttnFwdSm90INS1_25CollectiveMainloopFwdSm90ILi2EN4cute5tupleIJNS5_1CILi1EEES8_S8_EEENS6_IJNS7_ILi192EEENS7_ILi128EEENS7_ILi96EEEEEELi96ENS_12float_e4m3_tEfNS_4arch4Sm90ELb0ELb0ELb1ELb1ELb1ELb0ELb0ELb1ELb1ELb1ELb0ELb0EEENS1_21CollectiveEpilogueFwdINS6_IJSA_SC_SB_EEES9_NS_10bfloat16_tESG_Li384ELb1ELb1ELb0ELb1EEENS1_36VarlenDynamicPersistentTileSchedulerILi192ELi128ELi384ELi128ELb0ELb1ELb1ELb0ELb1ELb1EEEEEEEEEvNT_6ParamsE --------------------------
	.section	.text._ZN7cutlass13device_kernelIN5flash11enable_sm90INS1_16FlashAttnFwdSm90INS1_25CollectiveMainloopFwdSm90ILi2EN4cute5tupleIJNS5_1CILi1EEES8_S8_EEENS6_IJNS7_ILi192EEENS7_ILi128EEENS7_ILi96EEEEEELi96ENS_12float_e4m3_tEfNS_4arch4Sm90ELb0ELb0ELb1ELb1ELb1ELb0ELb0ELb1ELb1ELb1ELb0ELb0EEENS1_21CollectiveEpilogueFwdINS6_IJSA_SC_SB_EEES9_NS_10bfloat16_tESG_Li384ELb1ELb1ELb0ELb1EEENS1_36VarlenDynamicPersistentTileSchedulerILi192ELi128ELi384ELi128ELb0ELb1ELb1ELb0ELb1ELb1EEEEEEEEEvNT_6ParamsE,"ax",@progbits
	.align	128
.text._ZN7cutlass13device_kernelIN5flash11enable_sm90INS1_16FlashAttnFwdSm90INS1_25CollectiveMainloopFwdSm90ILi2EN4cute5tupleIJNS5_1CILi1EEES8_S8_EEENS6_IJNS7_ILi192EEENS7_ILi128EEENS7_ILi96EEEEEELi96ENS_12float_e4m3_tEfNS_4arch4Sm90ELb0ELb0ELb1ELb1ELb1ELb0ELb0ELb1ELb1ELb1ELb0ELb0EEENS1_21CollectiveEpilogueFwdINS6_IJSA_SC_SB_EEES9_NS_10bfloat16_tESG_Li384ELb1ELb1ELb0ELb1EEENS1_36VarlenDynamicPersistentTileSchedulerILi192ELi128ELi384ELi128ELb0ELb1ELb1ELb0ELb1ELb1EEEEEEEEEvNT_6ParamsE:
        .type           _ZN7cutlass13device_kernelIN5flash11enable_sm90INS1_16FlashAttnFwdSm90INS1_25CollectiveMainloopFwdSm90ILi2EN4cute5tupleIJNS5_1CILi1EEES8_S8_EEENS6_IJNS7_ILi192EEENS7_ILi128EEENS7_ILi96EEEEEELi96ENS_12float_e4m3_tEfNS_4arch4Sm90ELb0ELb0ELb1ELb1ELb1ELb0ELb0ELb1ELb1ELb1ELb0ELb0EEENS1_21CollectiveEpilogueFwdINS6_IJSA_SC_SB_EEES9_NS_10bfloat16_tESG_Li384ELb1ELb1ELb0ELb1EEENS1_36VarlenDynamicPersistentTileSchedulerILi192ELi128ELi384ELi128ELb0ELb1ELb1ELb0ELb1ELb1EEEEEEEEEvNT_6ParamsE,@function
        .size           _ZN7cutlass13device_kernelIN5flash11enable_sm90INS1_16FlashAttnFwdSm90INS1_25CollectiveMainloopFwdSm90ILi2EN4cute5tupleIJNS5_1CILi1EEES8_S8_EEENS6_IJNS7_ILi192EEENS7_ILi128EEENS7_ILi96EEEEEELi96ENS_12float_e4m3_tEfNS_4arch4Sm90ELb0ELb0ELb1ELb1ELb1ELb0ELb0ELb1ELb1ELb1ELb0ELb0EEENS1_21CollectiveEpilogueFwdINS6_IJSA_SC_SB_EEES9_NS_10bfloat16_tESG_Li384ELb1ELb1ELb0ELb1EEENS1_36VarlenDynamicPersistentTileSchedulerILi192ELi128ELi384ELi128ELb0ELb1ELb1ELb0ELb1ELb1EEEEEEEEEvNT_6ParamsE,(.L_x_15853 - _ZN7cutlass13device_kernelIN5flash11enable_sm90INS1_16FlashAttnFwdSm90INS1_25CollectiveMainloopFwdSm90ILi2EN4cute5tupleIJNS5_1CILi1EEES8_S8_EEENS6_IJNS7_ILi192EEENS7_ILi128EEENS7_ILi96EEEEEELi96ENS_12float_e4m3_tEfNS_4arch4Sm90ELb0ELb0ELb1ELb1ELb1ELb0ELb0ELb1ELb1ELb1ELb0ELb0EEENS1_21CollectiveEpilogueFwdINS6_IJSA_SC_SB_EEES9_NS_10bfloat16_tESG_Li384ELb1ELb1ELb0ELb1EEENS1_36VarlenDynamicPersistentTileSchedulerILi192ELi128ELi384ELi128ELb0ELb1ELb1ELb0ELb1ELb1EEEEEEEEEvNT_6ParamsE)
        .other          _ZN7cutlass13device_kernelIN5flash11enable_sm90INS1_16FlashAttnFwdSm90INS1_25CollectiveMainloopFwdSm90ILi2EN4cute5tupleIJNS5_1CILi1EEES8_S8_EEENS6_IJNS7_ILi192EEENS7_ILi128EEENS7_ILi96EEEEEELi96ENS_12float_e4m3_tEfNS_4arch4Sm90ELb0ELb0ELb1ELb1ELb1ELb0ELb0ELb1ELb1ELb1ELb0ELb0EEENS1_21CollectiveEpilogueFwdINS6_IJSA_SC_SB_EEES9_NS_10bfloat16_tESG_Li384ELb1ELb1ELb0ELb1EEENS1_36VarlenDynamicPersistentTileSchedulerILi192ELi128ELi384ELi128ELb0ELb1ELb1ELb0ELb1ELb1EEEEEEEEEvNT_6ParamsE,@"STO_CUDA_ENTRY STV_DEFAULT"
_ZN7cutlass13device_kernelIN5flash11enable_sm90INS1_16FlashAttnFwdSm90INS1_25CollectiveMainloopFwdSm90ILi2EN4cute5tupleIJNS5_1CILi1EEES8_S8_EEENS6_IJNS7_ILi192EEENS7_ILi128EEENS7_ILi96EEEEEELi96ENS_12float_e4m3_tEfNS_4arch4Sm90ELb0ELb0ELb1ELb1ELb1ELb0ELb0ELb1ELb1ELb1ELb0ELb0EEENS1_21CollectiveEpilogueFwdINS6_IJSA_SC_SB_EEES9_NS_10bfloat16_tESG_Li384ELb1ELb1ELb0ELb1EEENS1_36VarlenDynamicPersistentTileSchedulerILi192ELi128ELi384ELi128ELb0ELb1ELb1ELb0ELb1ELb1EEEEEEEEEvNT_6ParamsE:
        /* <DEDUP_REMOVED lines=10> */
[----:B------:R-:W-:-:S05]  /*00a0*/  SHF.R.U32.HI R2, RZ, 0x7, R3 ;  /* 0x00000007ff027819 */ /* 0x000fca0000011603 */
[----:B------:R0:W1:Y:S04]  /*00b0*/  SHFL.IDX PT, R3, R2, RZ, 0x1f ;  /* 0x00001fff02037589 */ /* 0x00006800000e0000 */
[----:B------:R-:W-:Y:S01]  /*00c0*/  VOTEU.ALL UP0, P0 ;  /* 0x00000000003f7886 */ /* 0x000fe20000000000 */
[----:B------:R-:W-:-:S04]  /*00d0*/  VOTEU.ALL UP1, P0 ;  /* 0x00000000003f7886 */ /* 0x000fc80000020000 */
[----:B------:R-:W2:Y:S01]  /*00e0*/  @!UP0 S2UR UR8, SR_CgaCtaId ;  /* 0x00000000000889c3 */ /* 0x000ea20000008800 */
[----:B------:R-:W-:Y:S01]  /*00f0*/  @!UP0 UMOV UR6, 0x400 ;  /* 0x0000040000068882 */ /* 0x000fe20000000000 */
[----:B------:R-:W-:-:S04]  /*0100*/  @!UP0 UIADD3 UR4, -UR4, 0x100000, URZ ;  /* 0x0010000004048890 */ /* 0x000fc8000fffe13f */
[----:B------:R-:W-:Y:S02]  /*0110*/  @!UP0 USHF.L.U32 UR5, UR4, 0xb, URZ ;  /* 0x0000000b04058899 */ /* 0x000fe4000800063f */
[----:B------:R-:W-:Y:S02]  /*0120*/  @!UP0 USHF.L.U32 UR4, UR4, 0x1, URZ ;  /* 0x0000000104048899 */ /* 0x000fe4000800063f */
[----:B--2---:R-:W-:Y:S02]  /*0130*/  @!UP0 ULEA UR8, UR8, UR6, 0x18 ;  /* 0x0000000608088291 */ /* 0x004fe4000f8ec03f */
        /* <DEDUP_REMOVED lines=25> */
.L_x_10651:
        /* <DEDUP_REMOVED lines=22> */
.L_x_10652:
        /* <DEDUP_REMOVED lines=18> */
.L_x_10653:
        /* <DEDUP_REMOVED lines=22> */
.L_x_10654:
[----:B------:R-:W5:Y:S01]  /*06b0*/  SHFL.IDX PT, R4, R0, RZ, 0x1f ;  /* 0x00001fff00047589 */ /* 0x000f6200000e0000 */
[----:B------:R-:W-:Y:S01]  /*06c0*/  R2UR UR9, R3 ;  /* 0x00000000030972ca */ /* 0x000fe200000e0000 */
        /* <DEDUP_REMOVED lines=22> */
.L_x_10655:
        /* <DEDUP_REMOVED lines=8> */
.L_x_10657:
[----:B------:R-:W-:-:S08]  /*08b0*/  NOP ;  /* 0x0000000000007918 */ /* 0x000fd00000000000 */
[----:B------:R-:W0:Y:S02]  /*08c0*/  USETMAXREG.TRY_ALLOC.CTAPOOL UP0, 0xa0 ;  /* 0x000000a0000079c8 */ /* 0x000e240008000600 */
[----:B0-----:R-:W-:-:S13]  /*08d0*/  PLOP3.LUT P0, PT, PT, PT, UP0, 0x80, 0x0 ;  /* 0x000000000000781c */ /* 0x001fda0003f0f008 */
[----:B------:R-:W-:Y:S05]  /*08e0*/  @!P0 BRA `(.L_x_10657) ;  /* 0xfffffffc00f08947 */ /* 0x000fea000383ffff */
[----:B------:R-:W0:Y:S08]  /*08f0*/  S2UR UR5, SR_CgaCtaId ;  /* 0x00000000000579c3 */ /* 0x000e300000008800 */
[----:B------:R-:W-:Y:S06]  /*0900*/  BAR.ARV 0x8, 0x200 ;  /* 0x0208000000007b1d */ /* 0x000fec0000002000 */
[----:B------:R-:W-:-:S02]  /*0910*/  UMOV UR4, 0x400 ;  /* 0x0000040000047882 */ /* 0x000fc40000000000 */
[----:B------:R-:W-:Y:S01]  /*0920*/  BAR.SYNC.DEFER_BLOCKING 0x5, 0x200 ;  /* 0x0148000000007b1d */ /* 0x000fe20000010000 */
[----:B0-----:R-:W-:-:S09]  /*0930*/  ULEA UR4, UR5, UR4, 0x18 ;  /* 0x0000000405047291 */ /* 0x001fd2000f8ec03f */
        /* <DEDUP_REMOVED lines=17> */
[-C--:B------:R-:W-:Y:S02]  /*0a50*/  LEA.HI R3, R0, R10.reuse, RZ, 0x5 ;  /* 0x0000000a00037211 */ /* 0x080fe400078f28ff */
[----:B------:R-:W-:Y:S01]  /*0a60*/  SHF.R.S32.HI R5, RZ, 0x4, R2 ;  /* 0x00000004ff057819 */ /* 0x000fe20000011402 */
[----:B------:R-:W-:Y:S01]  /*0a70*/  IMAD.IADD R22, R10, 0x1, -R22 ;  /* 0x000000010a167824 */ /* 0x000fe200078e0a16 */
[----:B------:R-:W-:Y:S01]  /*0a80*/  LEA.HI R0, R0, R10, RZ, 0x2 ;  /* 0x0000000a00007211 */ /* 0x000fe200078f10ff */
[----:B------:R-:W-:Y:S01]  /*0a90*/  IMAD.SHL.U32 R4, R3, 0x10, RZ ;  /* 0x0000001003047824 */ /* 0x000fe200078e00ff */
[----:B------:R-:W-:-:S02]  /*0aa0*/  LOP3.LUT R3, R2, 0x7fffff0, RZ, 0xc0, !PT ;  /* 0x07fffff002037812 */ /* 0x000fc400078ec0ff */
[----:B------:R-:W-:Y:S02]  /*0ab0*/  SHF.R.S32.HI R7, RZ, 0x1f, R22 ;  /* 0x0000001fff077819 */ /* 0x000fe40000011416 */
[----:B------:R-:W-:Y:S01]  /*0ac0*/  LEA.HI R2, R2, R5, RZ, 0x1 ;  /* 0x0000000502027211 */ /* 0x000fe200078f08ff */
[----:B------:R-:W-:Y:S01]  /*0ad0*/  IMAD.IADD R3, R10, 0x1, -R3 ;  /* 0x000000010a037824 */ /* 0x000fe200078e0a03 */
[----:B------:R-:W-:Y:S02]  /*0ae0*/  LEA.HI R6, R7, R22, RZ, 0x2 ;  /* 0x0000001607067211 */ /* 0x000fe400078f10ff */
[----:B------:R-:W-:Y:S02]  /*0af0*/  LOP3.LUT R4, R4, 0xfffffe00, RZ, 0xc0, !PT ;  /* 0xfffffe0004047812 */ /* 0x000fe400078ec0ff */
[--C-:B------:R-:W-:Y:S02]  /*0b00*/  SHF.R.S32.HI R8, RZ, 0x2, R6.reuse ;  /* 0x00000002ff087819 */ /* 0x100fe40000011406 */
[----:B------:R-:W-:Y:S01]  /*0b10*/  SHF.R.S32.HI R9, RZ, 0x1f, R6 ;  /* 0x0000001fff097819 */ /* 0x000fe20000011406 */
[----:B------:R-:W-:Y:S01]  /*0b20*/  IMAD R3, R3, 0x20, R4 ;  /* 0x0000002003037824 */ /* 0x000fe200078e0204 */
[----:B------:R-:W-:-:S02]  /*0b30*/  SHF.R.S32.HI R23, RZ, 0x7, R23 ;  /* 0x00000007ff177819 */ /* 0x000fc40000011417 */
[----:B------:R-:W-:Y:S02]  /*0b40*/  LOP3.LUT R2, R2, 0x1ffffffe, RZ, 0xc0, !PT ;  /* 0x1ffffffe02027812 */ /* 0x000fe400078ec0ff */
[----:B------:R-:W-:Y:S01]  /*0b50*/  LEA.HI R9, R9, R8, RZ, 0x3 ;  /* 0x0000000809097211 */ /* 0x000fe200078f18ff */
[----:B------:R-:W-:Y:S01]  /*0b60*/  IMAD.HI R4, R23, 0x55555556, RZ ;  /* 0x5555555617047827 */ /* 0x000fe200078e02ff */
[----:B------:R-:W-:Y:S02]  /*0b70*/  LOP3.LUT R18, R0, 0xfffffffc, RZ, 0xc0, !PT ;  /* 0xfffffffc00127812 */ /* 0x000fe400078ec0ff */
[----:B------:R-:W-:Y:S01]  /*0b80*/  LOP3.LUT R9, R9, 0xfffffff8, RZ, 0xc0, !PT ;  /* 0xfffffff809097812 */ /* 0x000fe200078ec0ff */
[----:B------:R-:W-:Y:S01]  /*0b90*/  IMAD.IADD R2, R5, 0x1, -R2 ;  /* 0x0000000105027824 */ /* 0x000fe200078e0a02 */
[----:B------:R-:W-:Y:S02]  /*0ba0*/  LEA.HI R7, R7, R22, RZ, 0x5 ;  /* 0x0000001607077211 */ /* 0x000fe400078f28ff */
[----:B------:R-:W-:Y:S01]  /*0bb0*/  IADD3 R18, R10, -R18, RZ ;  /* 0x800000120a127210 */ /* 0x000fe20007ffe0ff */
[----:B------:R-:W-:Y:S01]  /*0bc0*/  IMAD R155, R2, 0x8, R3 ;  /* 0x00000008029b7824 */ /* 0x000fe200078e0203 */
[----:B------:R-:W-:Y:S01]  /*0bd0*/  LEA.HI R4, R4, R4, RZ, 0x1 ;  /* 0x0000000404047211 */ /* 0x000fe200078f08ff */
[----:B------:R-:W-:Y:S01]  /*0be0*/  IMAD.IADD R8, R8, 0x1, -R9 ;  /* 0x0000000108087824 */ /* 0x000fe200078e0a09 */
[----:B------:R-:W-:Y:S01]  /*0bf0*/  SHF.R.S32.HI R7, RZ, 0x5, R7 ;  /* 0x00000005ff077819 */ /* 0x000fe20000011407 */
[C---:B------:R-:W-:Y:S01]  /*0c00*/  IMAD.SHL.U32 R2, R18.reuse, 0x8, RZ ;  /* 0x0000000812027824 */ /* 0x040fe200078e00ff */
[----:B------:R-:W-:Y:S01]  /*0c10*/  LEA.HI R3, R18, R18, RZ, 0x1 ;  /* 0x0000001212037211 */ /* 0x000fe200078f08ff */
[----:B------:R-:W-:Y:S01]  /*0c20*/  IMAD R4, R4, -0x3, R23 ;  /* 0xfffffffd04047824 */ /* 0x000fe200078e0217 */
[----:B------:R-:W-:Y:S01]  /*0c30*/  LOP3.LUT R5, R6, 0x7ffffffc, RZ, 0xc0, !PT ;  /* 0x7ffffffc06057812 */ /* 0x000fe200078ec0ff */
[----:B------:R-:W-:Y:S01]  /*0c40*/  IMAD R7, R7, 0x10, R8 ;  /* 0x0000001007077824 */ /* 0x000fe200078e0208 */
[----:B------:R-:W-:Y:S01]  /*0c50*/  LOP3.LUT R3, R3, 0x1ffffffe, RZ, 0xc0, !PT ;  /* 0x1ffffffe03037812 */ /* 0x000fe200078ec0ff */
[C---:B------:R-:W-:Y:S01]  /*0c60*/  VIADD R16, R2.reuse, 0x20 ;  /* 0x0000002002107836 */ /* 0x040fe20000000000 */
[----:B------:R-:W-:Y:S01]  /*0c70*/  SHF.R.S32.HI R19, RZ, 0x2, R0 ;  /* 0x00000002ff137819 */ /* 0x000fe20000011400 */
[----:B------:R-:W-:-:S02]  /*0c80*/  VIADD R17, R2, 0x40 ;  /* 0x0000004002117836 */ /* 0x000fc40000000000 */
[----:B------:R-:W-:Y:S01]  /*0c90*/  IMAD.MOV.U32 R6, RZ, RZ, -0x2 ;  /* 0xfffffffeff067424 */ /* 0x000fe200078e00ff */
[----:B------:R-:W-:Y:S01]  /*0ca0*/  SHF.R.S32.HI R157, RZ, 0x1f, R16 ;  /* 0x0000001fff9d7819 */ /* 0x000fe20000011410 */
[----:B------:R-:W-:Y:S01]  /*0cb0*/  IMAD.IADD R5, R22, 0x1, -R5 ;  /* 0x0000000116057824 */ /* 0x000fe200078e0a05 */
[----:B------:R-:W-:Y:S01]  /*0cc0*/  SHF.R.S32.HI R156, RZ, 0x1f, R17 ;  /* 0x0000001fff9c7819 */ /* 0x000fe20000011411 */
[----:B------:R-:W-:Y:S02]  /*0cd0*/  IMAD R152, R4, 0x40, R7 ;  /* 0x0000004004987824 */ /* 0x000fe400078e0207 */
[----:B------:R-:W-:Y:S02]  /*0ce0*/  IMAD.IADD R3, R18, 0x1, -R3 ;  /* 0x0000000112037824 */ /* 0x000fe400078e0a03 */
[----:B------:R-:W-:Y:S02]  /*0cf0*/  IMAD R153, R5, R6, 0x80 ;  /* 0x0000008005997424 */ /* 0x000fe400078e0206 */
[----:B------:R-:W-:-:S07]  /*0d00*/  IMAD R154, R3, 0x8, R152 ;  /* 0x00000008039a7824 */ /* 0x000fce00078e0298 */
.L_x_10695:
[----:B012-45:R-:W0:Y:S01]  /*0d10*/  LDC.64 R4, c[0x0][0xc88] ;  /* 0x00032200ff047b82 */ /* 0x037e220000000a00 */
        /* <DEDUP_REMOVED lines=23> */
[----:B---3--:R-:W3:Y:S01]  /*0e90*/  @P1 LDG.E R6, desc[UR50][R6.64] ;  /* 0x0000003206061981 */ /* 0x008ee2000c1e1900 */
[----:B------:R-:W-:Y:S01]  /*0ea0*/  UISETP.NE.U32.AND UP0, UPT, UR6, URZ, UPT ;  /* 0x0000003f0600728c */ /* 0x000fe2000bf05070 */
[----:B------:R-:W-:Y:S01]  /*0eb0*/  MOV R3, RZ ;  /* 0x000000ff00037202 */ /* 0x000fe20000000f00 */
        /* <DEDUP_REMOVED lines=24> */
[----:B--2---:R-:W-:Y:S02]  /*1040*/  @P0 R2UR UR45, R4 ;  /* 0x00000000042d02ca */ /* 0x004fe400000e0000 */
[----:B------:R-:W-:Y:S02]  /*1050*/  PLOP3.LUT P0, PT, PT, PT, PT, 0x80, 0x0 ;  /* 0x000000000000781c */ /* 0x000fe40003f0f070 */
[----:B---3--:R-:W-:-:S02]  /*1060*/  @P1 R2UR UR4, R6 ;  /* 0x00000000060412ca */ /* 0x008fc400000e0000 */
[----:B------:R-:W-:Y:S01]  /*1070*/  CS2R R6, SRZ ;  /* 0x0000000000067805 */ /* 0x000fe2000001ff00 */
[----:B------:R-:W-:-:S12]  /*1080*/  @P1 BRA `(.L_x_10658) ;  /* 0x0000000000341947 */ /* 0x000fd80003800000 */
        /* <DEDUP_REMOVED lines=13> */
.L_x_10658:
[----:B------:R-:W-:Y:S01]  /*1160*/  UIADD3 UR45, -UR45, UR4, URZ ;  /* 0x000000042d2d7290 */ /* 0x000fe2000fffe13f */
[----:B------:R-:W-:Y:S01]  /*1170*/  CS2R R52, SRZ ;  /* 0x0000000000347805 */ /* 0x000fe2000001ff00 */
[----:B------:R-:W-:Y:S01]  /*1180*/  UMOV UR46, UR40 ;  /* 0x00000028002e7c82 */ /* 0x000fe20008000000 */
[----:B------:R-:W-:Y:S01]  /*1190*/  CS2R R54, SRZ ;  /* 0x0000000000367805 */ /* 0x000fe2000001ff00 */
[----:B------:R-:W-:Y:S01]  /*11a0*/  UISETP.GE.AND UP0, UPT, UR45, 0x1, UPT ;  /* 0x000000012d00788c */ /* 0x000fe2000bf06270 */
[----:B------:R-:W-:Y:S01]  /*11b0*/  CS2R R56, SRZ ;  /* 0x0000000000387805 */ /* 0x000fe2000001ff00 */
[----:B------:R-:W-:Y:S01]  /*11c0*/  UIADD3 UR4, UR45, 0x7f, URZ ;  /* 0x0000007f2d047890 */ /* 0x000fe2000fffe03f */
[----:B------:R-:W-:Y:S02]  /*11d0*/  CS2R R58, SRZ ;  /* 0x00000000003a7805 */ /* 0x000fe4000001ff00 */
[----:B------:R-:W-:Y:S02]  /*11e0*/  CS2R R60, SRZ ;  /* 0x00000000003c7805 */ /* 0x000fe4000001ff00 */
[----:B------:R-:W-:-:S02]  /*11f0*/  CS2R R62, SRZ ;  /* 0x00000000003e7805 */ /* 0x000fc4000001ff00 */
[----:B------:R-:W-:Y:S01]  /*1200*/  PLOP3.LUT P1, PT, PT, PT, UP0, 0x80, 0x0 ;  /* 0x000000000000781c */ /* 0x000fe20003f2f008 */
[----:B------:R-:W-:Y:S01]  /*1210*/  USHF.R.S32.HI UR5, URZ, 0x1f, UR4 ;  /* 0x0000001f3f057899 */ /* 0x000fe20008011404 */
[----:B------:R-:W-:-:S03]  /*1220*/  IMAD.MOV.U32 R64, RZ, RZ, RZ ;  /* 0x000000ffff407224 */ /* 0x000fc600078e00ff */
[----:B------:R-:W-:-:S08]  /*1230*/  ULEA.HI UR48, UR5, UR4, URZ, 0x7 ;  /* 0x0000000405307291 */ /* 0x000fd0000f8f383f */
[----:B------:R-:W-:Y:S05]  /*1240*/  @!P1 BRA `(.L_x_10659) ;  /* 0x0000005800e89947 */ /* 0x000fea0003800000 */
[----:B------:R-:W0:Y:S01]  /*1250*/  SHFL.IDX PT, R0, R23, RZ, 0x1f ;  /* 0x00001fff17007589 */ /* 0x000e2200000e0000 */
[----:B------:R-:W1:Y:S01]  /*1260*/  S2UR UR47, SR_CgaCtaId ;  /* 0x00000000002f79c3 */ /* 0x000e620000008800 */
[----:B------:R-:W-:Y:S01]  /*1270*/  UMOV UR49, 0x400 ;  /* 0x0000040000317882 */ /* 0x000fe20000000000 */
[----:B------:R-:W-:Y:S01]  /*1280*/  USHF.R.S32.HI UR48, URZ, 0x7, UR48 ;  /* 0x000000073f307899 */ /* 0x000fe20008011430 */
[----:B0-----:R-:W-:Y:S01]  /*1290*/  R2UR UR6, R0 ;  /* 0x00000000000672ca */ /* 0x001fe200000e0000 */
[----:B-1----:R-:W-:-:S12]  /*12a0*/  ULEA UR49, UR47, UR49, 0x18 ;  /* 0x000000312f317291 */ /* 0x002fd8000f8ec03f */
[----:B------:R-:W-:Y:S02]  /*12b0*/  UIMAD.WIDE UR4, UR6, 0x55555556, URZ ;  /* 0x55555556060478a5 */ /* 0x000fe4000f8e023f */
[----:B------:R-:W-:Y:S02]  /*12c0*/  UIADD3 UR4, UR49, 0xf000, URZ ;  /* 0x0000f00031047890 */ /* 0x000fe4000fffe03f */
[----:B------:R-:W-:Y:S02]  /*12d0*/  ULEA.HI UR5, UR5, UR5, URZ, 0x1 ;  /* 0x0000000505057291 */ /* 0x000fe4000f8f083f */
[----:B------:R-:W-:Y:S02]  /*12e0*/  ULOP3.LUT UP0, URZ, UR4, 0x3ff, URZ, 0xc0, !UPT ;  /* 0x000003ff043f7892 */ /* 0x000fe4000f80c03f */
[----:B------:R-:W-:-:S04]  /*12f0*/  UIMAD UR5, UR5, -0x3, UR6 ;  /* 0xfffffffd050578a4 */ /* 0x000fc8000f8e0206 */
[----:B------:R-:W-:Y:S01]  /*1300*/  PLOP3.LUT P0, PT, PT, PT, UP0, 0x80, 0x0 ;  /* 0x000000000000781c */ /* 0x000fe20003f0f008 */
[----:B------:R-:W-:-:S04]  /*1310*/  ULEA UR5, UR5, UR4, 0xb ;  /* 0x0000000405057291 */ /* 0x000fc8000f8e583f */
[----:B------:R-:W-:-:S04]  /*1320*/  USHF.R.U32.HI UR5, URZ, 0x4, UR5 ;  /* 0x000000043f057899 */ /* 0x000fc80008011605 */
[----:B------:R-:W-:-:S04]  /*1330*/  ULOP3.LUT UR52, UR5, 0x3fff, URZ, 0xc0, !UPT ;  /* 0x00003fff05347892 */ /* 0x000fc8000f8ec03f */
[----:B------:R-:W-:Y:S08]  /*1340*/  @!P0 BRA `(.L_x_10660) ;  /* 0x0000000000408947 */ /* 0x000ff00003800000 */
        /* <DEDUP_REMOVED lines=16> */
.L_x_10660:
        /* <DEDUP_REMOVED lines=54> */
.L_x_10797:
[----:B------:R-:W-:Y:S05]  /*17b0*/  @!P0 BRA `(.L_x_10662) ;  /* 0x0000000000048947 */ /* 0x000fea0003800000 */
[----:B------:R-:W-:Y:S01]  /*17c0*/  BPT.TRAP 0x1 ;  /* 0x000000040000795c */ /* 0x000fe20000300000 */
.L_x_10662:
[----:B0-----:R-:W-:Y:S01]  /*17d0*/  IMAD.U32 R3, RZ, RZ, UR38 ;  /* 0x00000026ff037e24 */ /* 0x001fe2000f8e00ff */
[----:B------:R-:W-:-:S04]  /*17e0*/  MOV R4, UR37 ;  /* 0x0000002500047c02 */ /* 0x000fc80008000f00 */
[----:B------:R-:W-:Y:S02]  /*17f0*/  LEA R3, R3, UR49, 0x3 ;  /* 0x0000003103037c11 */ /* 0x000fe4000f8e18ff */
[----:B------:R-:W-:-:S04]  /*1800*/  SHF.L.U32 R4, R4, 0x1f, RZ ;  /* 0x0000001f04047819 */ /* 0x000fc800000006ff */
[----:B------:R0:W1:Y:S01]  /*1810*/  SYNCS.PHASECHK.TRANS64.TRYWAIT P1, [R3+URZ+0x19c30], R4 ;  /* 0x019c3004030075a7 */ /* 0x000062000802017f */
[----:B------:R-:W-:Y:S05]  /*1820*/  @!P0 BRA `(.L_x_10663) ;  /* 0x0000000000048947 */ /* 0x000fea0003800000 */
[----:B------:R-:W-:Y:S01]  /*1830*/  BPT.TRAP 0x1 ;  /* 0x000000040000795c */ /* 0x000fe20000300000 */
.L_x_10663:
[----:B------:R-:W-:Y:S01]  /*1840*/  IMAD.MOV.U32 R135, RZ, RZ, RZ ;  /* 0x000000ffff877224 */ /* 0x000fe200078e00ff */
[----:B-1----:R-:W-:Y:S06]  /*1850*/  @P1 BRA `(.L_x_10664) ;  /* 0x0000000000081947 */ /* 0x002fec0003800000 */
[----:B------:R-:W1:Y:S02]  /*1860*/  SYNCS.PHASECHK.TRANS64.TRYWAIT P1, [R3+URZ+0x19c30], R4 ;  /* 0x019c3004030075a7 */ /* 0x000e64000802017f */
[----:B-1----:R-:W-:Y:S05]  /*1870*/  @!P1 BRA `(.L_x_10665) ;  /* 0x000000d0002c9947 */ /* 0x002fea0003800000 */
.L_x_10664:
        /* <DEDUP_REMOVED lines=28> */
.L_x_10666:
        /* <DEDUP_REMOVED lines=13> */
[----:B------:R-:W-:Y:S01]  /*1b10*/  VIADD R73, R153, UR45 ;  /* 0x0000002d99497c36 */ /* 0x000fe20008000000 */
[----:B------:R-:W3:Y:S01]  /*1b20*/  MUFU.TANH R8, R8 ;  /* 0x0000000800087308 */ /* 0x000ee20000002400 */
[----:B------:R-:W-:-:S02]  /*1b30*/  IMAD.U32 R52, RZ, RZ, UR48 ;  /* 0x00000030ff347e24 */ /* 0x000fc4000f8e00ff */
[C---:B------:R-:W-:Y:S01]  /*1b40*/  FMUL.FTZ R20, R0.reuse, R32 ;  /* 0x0000002000147220 */ /* 0x040fe20000410000 */
[C---:B01----:R-:W-:Y:S01]  /*1b50*/  FMUL.FTZ R4, R0.reuse, R26 ;  /* 0x0000001a00047220 */ /* 0x043fe20000410000 */
[----:B------:R-:W-:Y:S01]  /*1b60*/  FMUL.FTZ R21, R0, R33 ;  /* 0x0000002100157220 */ /* 0x000fe20000410000 */
[----:B------:R-:W-:Y:S02]  /*1b70*/  IMAD R73, R52, -0x80, R73 ;  /* 0xffffff8034497824 */ /* 0x000fe400078e0249 */
[C---:B------:R-:W-:Y:S01]  /*1b80*/  FMUL.FTZ R25, R0.reuse, R42 ;  /* 0x0000002a00197220 */ /* 0x040fe20000410000 */
[C---:B------:R-:W-:Y:S01]  /*1b90*/  FMUL.FTZ R42, R0.reuse, R53 ;  /* 0x00000035002a7220 */ /* 0x040fe20000410000 */
[----:B------:R-:W0:Y:S01]  /*1ba0*/  MUFU.TANH R12, R12 ;  /* 0x0000000c000c7308 */ /* 0x000e220000002400 */
[C---:B------:R-:W-:Y:S01]  /*1bb0*/  FMUL.FTZ R7, R0.reuse, R30 ;  /* 0x0000001e00077220 */ /* 0x040fe20000410000 */
[C---:B------:R-:W-:Y:S01]  /*1bc0*/  ISETP.GT.AND P2, PT, R73.reuse, RZ, PT ;  /* 0x000000ff4900720c */ /* 0x040fe20003f44270 */
[C---:B------:R-:W-:Y:S01]  /*1bd0*/  FMUL.FTZ R26, R0.reuse, R37 ;  /* 0x00000025001a7220 */ /* 0x040fe20000410000 */
[C---:B------:R-:W-:Y:S01]  /*1be0*/  ISETP.GT.AND P1, PT, R73.reuse, 0x1, PT ;  /* 0x000000014900780c */ /* 0x040fe20003f24270 */
[C---:B------:R-:W-:Y:S01]  /*1bf0*/  FMUL.FTZ R37, R0.reuse, R55 ;  /* 0x0000003700257220 */ /* 0x040fe20000410000 */
[C---:B------:R-:W-:Y:S01]  /*1c00*/  ISETP.GT.AND P6, PT, R73.reuse, 0x8, PT ;  /* 0x000000084900780c */ /* 0x040fe20003fc4270 */
[----:B------:R-:W-:Y:S01]  /*1c10*/  FMUL.FTZ R9, R0, R31 ;  /* 0x0000001f00097220 */ /* 0x000fe20000410000 */
[----:B------:R-:W1:Y:S01]  /*1c20*/  MUFU.TANH R13, R13 ;  /* 0x0000000d000d7308 */ /* 0x000e620000002400 */
[----:B--2---:R-:W-:Y:S01]  /*1c30*/  FSEL R53, R6, -INF , P2 ;  /* 0xff80000006357808 */ /* 0x004fe20001000000 */
[----:B------:R-:W-:Y:S01]  /*1c40*/  FMUL.FTZ R30, R0, R40 ;  /* 0x00000028001e7220 */ /* 0x000fe20000410000 */
[----:B---3--:R-:W-:Y:S01]  /*1c50*/  FSEL R52, R8, -INF , P1 ;  /* 0xff80000008347808 */ /* 0x008fe20000800000 */
[C---:B------:R-:W-:Y:S01]  /*1c60*/  FMUL.FTZ R29, R0.reuse, R46 ;  /* 0x0000002e001d7220 */ /* 0x040fe20000410000 */
[----:B------:R-:W-:Y:S01]  /*1c70*/  ISETP.GT.AND P5, PT, R73, 0x9, PT ;  /* 0x000000094900780c */ /* 0x000fe20003fa4270 */
[----:B------:R-:W-:Y:S01]  /*1c80*/  FMUL.FTZ R46, R0, R56 ;  /* 0x00000038002e7220 */ /* 0x000fe20000410000 */
[----:B------:R-:W-:Y:S01]  /*1c90*/  FMNMX.FTZ R6, R53, R52, !PT ;  /* 0x0000003435067209 */ /* 0x000fe20007810000 */
[----:B------:R-:W2:Y:S01]  /*1ca0*/  MUFU.TANH R20, R20 ;  /* 0x0000001400147308 */ /* 0x000ea20000002400 */
[----:B0-----:R-:W-:Y:S01]  /*1cb0*/  FSEL R55, R12, -INF , P6 ;  /* 0xff8000000c377808 */ /* 0x001fe20003000000 */
[C---:B------:R-:W-:Y:S01]  /*1cc0*/  FMUL.FTZ R11, R0.reuse, R34 ;  /* 0x00000022000b7220 */ /* 0x040fe20000410000 */
[C---:B------:R-:W-:Y:S01]  /*1cd0*/  ISETP.GT.AND P4, PT, R73.reuse, 0x10, PT ;  /* 0x000000104900780c */ /* 0x040fe20003f84270 */
[C---:B------:R-:W-:Y:S01]  /*1ce0*/  FMUL.FTZ R31, R0.reuse, R41 ;  /* 0x00000029001f7220 */ /* 0x040fe20000410000 */
[C---:B------:R-:W-:Y:S01]  /*1cf0*/  FMUL.FTZ R40, R0.reuse, R58 ;  /* 0x0000003a00287220 */ /* 0x040fe20000410000 */
[C---:B------:R-:W-:Y:S01]  /*1d00*/  FMUL.FTZ R10, R0.reuse, R35 ;  /* 0x00000023000a7220 */ /* 0x040fe20000410000 */
[----:B------:R-:W-:Y:S01]  /*1d10*/  ISETP.GT.AND P3, PT, R73, 0x11, PT ;  /* 0x000000114900780c */ /* 0x000fe20003f64270 */
[----:B------:R-:W0:Y:S01]  /*1d20*/  MUFU.TANH R4, R4 ;  /* 0x0000000400047308 */ /* 0x000e220000002400 */
[----:B-1----:R-:W-:Y:S01]  /*1d30*/  FSEL R56, R13, -INF , P5 ;  /* 0xff8000000d387808 */ /* 0x002fe20002800000 */
[C---:B------:R-:W-:Y:S01]  /*1d40*/  FMUL.FTZ R35, R0.reuse, R44 ;  /* 0x0000002c00237220 */ /* 0x040fe20000410000 */
        /* <DEDUP_REMOVED lines=25> */
[C---:B------:R-:W-:Y:S01]  /*1ee0*/  FMUL.FTZ R57, R0.reuse, R70 ;  /* 0x0000004600397220 */ /* 0x040fe20000410000 */
[----:B------:R-:W-:Y:S01]  /*1ef0*/  FMNMX.FTZ R13, R61, R6, !PT ;  /* 0x000000063d0d7209 */ /* 0x000fe20007810000 */
[C---:B------:R-:W-:Y:S01]  /*1f00*/  FMUL.FTZ R33, R0.reuse, R51 ;  /* 0x0000003300217220 */ /* 0x040fe20000410000 */
[C---:B------:R-:W-:Y:S01]  /*1f10*/  FMUL.FTZ R51, R0.reuse, R60 ;  /* 0x0000003c00337220 */ /* 0x040fe20000410000 */
[----:B------:R-:W1:Y:S01]  /*1f20*/  MUFU.TANH R7, R7 ;  /* 0x0000000700077308 */ /* 0x000e620000002400 */
[----:B--2---:R-:W-:Y:S01]  /*1f30*/  FSEL R5, R5, -INF , P1 ;  /* 0xff80000005057808 */ /* 0x004fe20000800000 */
[C---:B------:R-:W-:Y:S01]  /*1f40*/  FMUL.FTZ R41, R0.reuse, R59 ;  /* 0x0000003b00297220 */ /* 0x040fe20000410000 */
        /* <DEDUP_REMOVED lines=15> */
[C---:B------:R-:W-:Y:S01]  /*2040*/  FMUL.FTZ R81, R0.reuse, R85 ;  /* 0x0000005500517220 */ /* 0x040fe20000410000 */
        /* <DEDUP_REMOVED lines=41> */
[----:B------:R-:W-:Y:S01]  /*22e0*/  MOV R92, R135 ;  /* 0x00000087005c7202 */ /* 0x000fe20000000f00 */
[--C-:B------:R-:W-:Y:S01]  /*22f0*/  IMAD.MOV.U32 R123, RZ, RZ, R135.reuse ;  /* 0x000000ffff7b7224 */ /* 0x100fe200078e0087 */
[----:B------:R-:W-:Y:S01]  /*2300*/  FMNMX.FTZ R12, R69, R12, !PT ;  /* 0x0000000c450c7209 */ /* 0x000fe20007810000 */
[--C-:B------:R-:W-:Y:S01]  /*2310*/  IMAD.MOV.U32 R122, RZ, RZ, R135.reuse ;  /* 0x000000ffff7a7224 */ /* 0x100fe200078e0087 */
        /* <DEDUP_REMOVED lines=59> */
[----:B------:R-:W-:Y:S02]  /*26d0*/  IMAD.MOV.U32 R89, RZ, RZ, R135 ;  /* 0x000000ffff597224 */ /* 0x000fe400078e0087 */
[----:B------:R-:W1:Y:S01]  /*26e0*/  MUFU.TANH R28, R28 ;  /* 0x0000001c001c7308 */ /* 0x000e620000002400 */
[----:B--2---:R-:W-:-:S02]  /*26f0*/  FSEL R14, R29, -INF , P4 ;  /* 0xff8000001d0e7808 */ /* 0x004fc40002000000 */
        /* <DEDUP_REMOVED lines=101> */
[----:B------:R-:W2:Y:S08]  /*2d50*/  MUFU.TANH R86, R86 ;  /* 0x0000005600567308 */ /* 0x000eb00000002400 */
[----:B------:R-:W-:Y:S01]  /*2d60*/  MUFU.TANH R87, R87 ;  /* 0x0000005700577308 */ /* 0x000fe20000002400 */
[----:B-1----:R-:W-:-:S02]  /*2d70*/  FSEL R65, R65, -INF , P3 ;  /* 0xff80000041417808 */ /* 0x002fc40001800000 */
[----:B0-----:R-:W-:-:S05]  /*2d80*/  FMNMX.FTZ R37, R36, R37, !PT ;  /* 0x0000002524257209 */ /* 0x001fca0007810000 */
[----:B------:R-:W0:Y:S02]  /*2d90*/  SHFL.BFLY PT, R54, R37, 0x1, 0x1f ;  /* 0x0c201f0025367f89 */ /* 0x000e2400000e0000 */
[----:B0-----:R-:W-:-:S04]  /*2da0*/  FMNMX.FTZ R54, R37, R54, !PT ;  /* 0x0000003625367209 */ /* 0x001fc80007810000 */
[C---:B------:R-:W-:Y:S01]  /*2db0*/  FSETP.NEU.FTZ.AND P0, PT, R54.reuse, -INF , PT ;  /* 0xff8000003600780b */ /* 0x040fe20003f1d000 */
[----:B------:R-:W-:-:S01]  /*2dc0*/  FFMA.FTZ R48, R54, R41, -8 ;  /* 0xc100000036307423 */ /* 0x000fc20000010029 */
[----:B------:R-:W-:-:S04]  /*2dd0*/  FMNMX.FTZ R41, R4, R5, !PT ;  /* 0x0000000504297209 */ /* 0x000fc80007810000 */
        /* <DEDUP_REMOVED lines=11> */
[----:B------:R0:W-:Y:S01]  /*2e90*/  MUFU.EX2 R41, R56 ;  /* 0x0000003800297308 */ /* 0x0001e20000000800 */
[----:B------:R-:W-:Y:S01]  /*2ea0*/  FMNMX.FTZ R53, R9, R52, !PT ;  /* 0x0000003409357209 */ /* 0x000fe20007810000 */
[--C-:B------:R-:W-:Y:S01]  /*2eb0*/  FFMA.FTZ R63, R63, UR17, -R48.reuse ;  /* 0x000000113f3f7c23 */ /* 0x100fe20008010830 */
[----:B------:R-:W-:-:S01]  /*2ec0*/  FFMA.FTZ R69, R69, UR17, -R48 ;  /* 0x0000001145457c23 */ /* 0x000fc20008010830 */
[--C-:B------:R-:W-:Y:S01]  /*2ed0*/  FFMA.FTZ R64, R42, UR17, -R48.reuse ;  /* 0x000000112a407c23 */ /* 0x100fe20008010830 */
[----:B------:R-:W-:Y:S01]  /*2ee0*/  FMNMX.FTZ R52, R10, R53, !PT ;  /* 0x000000350a347209 */ /* 0x000fe20007810000 */
[--C-:B------:R-:W-:Y:S01]  /*2ef0*/  FFMA.FTZ R35, R35, UR17, -R48.reuse ;  /* 0x0000001123237c23 */ /* 0x100fe20008010830 */
[----:B------:R-:W-:Y:S01]  /*2f00*/  FSEL R42, R82, -INF , P4 ;  /* 0xff800000522a7808 */ /* 0x000fe20002000000 */
[----:B------:R1:W-:Y:S01]  /*2f10*/  MUFU.EX2 R53, R61 ;  /* 0x0000003d00357308 */ /* 0x0003e20000000800 */
[----:B------:R-:W-:Y:S01]  /*2f20*/  FMNMX.FTZ R55, R11, R52, !PT ;  /* 0x000000340b377209 */ /* 0x000fe20007810000 */
[--C-:B------:R-:W-:Y:S01]  /*2f30*/  FFMA.FTZ R52, R62, UR17, -R48.reuse ;  /* 0x000000113e347c23 */ /* 0x100fe20008010830 */
[----:B------:R-:W-:-:S01]  /*2f40*/  FFMA.FTZ R38, R38, UR17, -R48 ;  /* 0x0000001126267c23 */ /* 0x000fc20008010830 */
[--C-:B------:R-:W-:Y:S01]  /*2f50*/  FFMA.FTZ R39, R39, UR17, -R48.reuse ;  /* 0x0000001127277c23 */ /* 0x100fe20008010830 */
[----:B0-----:R-:W-:Y:S01]  /*2f60*/  FMNMX.FTZ R56, R12, R55, !PT ;  /* 0x000000370c387209 */ /* 0x001fe20007810000 */
[--C-:B------:R-:W-:Y:S01]  /*2f70*/  FFMA.FTZ R46, R46, UR17, -R48.reuse ;  /* 0x000000112e2e7c23 */ /* 0x100fe20008010830 */
[----:B------:R-:W-:-:S01]  /*2f80*/  FFMA.FTZ R47, R47, UR17, -R48 ;  /* 0x000000112f2f7c23 */ /* 0x000fc20008010830 */
[----:B------:R-:W-:Y:S01]  /*2f90*/  MUFU.EX2 R36, R36 ;  /* 0x0000002400247308 */ /* 0x000fe20000000800 */
[----:B------:R-:W-:Y:S01]  /*2fa0*/  FMNMX.FTZ R55, R13, R56, !PT ;  /* 0x000000380d377209 */ /* 0x000fe20007810000 */
[--C-:B------:R-:W-:Y:S01]  /*2fb0*/  FFMA.FTZ R51, R51, UR17, -R48.reuse ;  /* 0x0000001133337c23 */ /* 0x100fe20008010830 */
[----:B------:R-:W-:-:S01]  /*2fc0*/  FFMA.FTZ R49, R49, UR17, -R48 ;  /* 0x0000001131317c23 */ /* 0x000fc20008010830 */
[----:B------:R-:W-:Y:S01]  /*2fd0*/  IMAD.MOV.U32 R88, RZ, RZ, R135 ;  /* 0x000000ffff587224 */ /* 0x000fe200078e0087 */
[----:B------:R-:W-:-:S03]  /*2fe0*/  FMNMX.FTZ R56, R14, R55, !PT ;  /* 0x000000370e387209 */ /* 0x000fc60007810000 */
[----:B------:R-:W-:Y:S01]  /*2ff0*/  MUFU.EX2 R55, R63 ;  /* 0x0000003f00377308 */ /* 0x000fe20000000800 */
[----:B------:R-:W-:Y:S01]  /*3000*/  FMNMX.FTZ R57, R15, R56, !PT ;  /* 0x000000380f397209 */ /* 0x000fe20007810000 */
[----:B------:R-:W-:Y:S01]  /*3010*/  FFMA.FTZ R56, R66, UR17, -R48 ;  /* 0x0000001142387c23 */ /* 0x000fe20008010830 */
[----:B--2---:R-:W-:Y:S02]  /*3020*/  FSEL R66, R86, -INF , P2 ;  /* 0xff80000056427808 */ /* 0x004fe40001000000 */
[----:B------:R-:W-:-:S03]  /*3030*/  FMNMX.FTZ R58, R20, R57, !PT ;  /* 0x00000039143a7209 */ /* 0x000fc60007810000 */
[----:B------:R-:W-:Y:S01]  /*3040*/  MUFU.EX2 R37, R37 ;  /* 0x0000002500257308 */ /* 0x000fe20000000800 */
[----:B------:R-:W-:-:S04]  /*3050*/  FMNMX.FTZ R57, R21, R58, !PT ;  /* 0x0000003a15397209 */ /* 0x000fc80007810000 */
[----:B------:R-:W-:-:S03]  /*3060*/  FMNMX.FTZ R58, R24, R57, !PT ;  /* 0x00000039183a7209 */ /* 0x000fc60007810000 */
[----:B------:R-:W-:Y:S01]  /*3070*/  MUFU.EX2 R57, R69 ;  /* 0x0000004500397308 */ /* 0x000fe20000000800 */
[----:B-1----:R-:W-:-:S04]  /*3080*/  FMNMX.FTZ R61, R25, R58, !PT ;  /* 0x0000003a193d7209 */ /* 0x002fc80007810000 */
[----:B------:R-:W-:-:S03]  /*3090*/  FMNMX.FTZ R58, R26, R61, !PT ;  /* 0x0000003d1a3a7209 */ /* 0x000fc60007810000 */
        /* <DEDUP_REMOVED lines=12> */
[----:B------:R-:W-:Y:S01]  /*3160*/  FFMA.FTZ R72, R76, UR17, -R48 ;  /* 0x000000114c487c23 */ /* 0x000fe20008010830 */
[----:B------:R-:W-:Y:S01]  /*3170*/  FMNMX.FTZ R61, R29, R62, !PT ;  /* 0x0000003e1d3d7209 */ /* 0x000fe20007810000 */
[----:B------:R-:W-:Y:S03]  /*3180*/  MUFU.EX2 R44, R44 ;  /* 0x0000002c002c7308 */ /* 0x000fe60000000800 */
[----:B------:R-:W-:-:S02]  /*3190*/  FMNMX.FTZ R62, R30, R61, !PT ;  /* 0x0000003d1e3e7209 */ /* 0x000fc40007810000 */
[----:B0-----:R-:W-:Y:S02]  /*31a0*/  F2FP.SATFINITE.E4M3.F32.PACK_AB_MERGE_C R148, R41, R40, RZ ;  /* 0x000000282994723e */ /* 0x001fe400048070ff */
[----:B------:R-:W-:Y:S01]  /*31b0*/  FMNMX.FTZ R61, R31, R62, !PT ;  /* 0x0000003e1f3d7209 */ /* 0x000fe20007810000 */
[----:B------:R-:W0:Y:S01]  /*31c0*/  MUFU.EX2 R52, R52 ;  /* 0x0000003400347308 */ /* 0x000e220000000800 */
[----:B------:R-:W-:Y:S02]  /*31d0*/  F2FP.SATFINITE.E4M3.F32.PACK_AB_MERGE_C R148, R37, R36, R148 ;  /* 0x000000242594723e */ /* 0x000fe40004807094 */
[----:B------:R-:W-:Y:S01]  /*31e0*/  FMNMX.FTZ R62, R32, R61, !PT ;  /* 0x0000003d203e7209 */ /* 0x000fe20007810000 */
[----:B------:R-:W-:-:S01]  /*31f0*/  FFMA.FTZ R61, R43, UR17, -R48 ;  /* 0x000000112b3d7c23 */ /* 0x000fc20008010830 */
[----:B------:R-:W-:Y:S02]  /*3200*/  FSEL R43, R78, -INF , P6 ;  /* 0xff8000004e2b7808 */ /* 0x000fe40003000000 */
[----:B------:R-:W-:Y:S01]  /*3210*/  FMNMX.FTZ R63, R33, R62, !PT ;  /* 0x0000003e213f7209 */ /* 0x000fe20007810000 */
[----:B------:R-:W-:Y:S03]  /*3220*/  MUFU.EX2 R56, R56 ;  /* 0x0000003800387308 */ /* 0x000fe60000000800 */
[----:B------:R-:W-:-:S02]  /*3230*/  FMNMX.FTZ R62, R34, R63, !PT ;  /* 0x0000003f223e7209 */ /* 0x000fc40007810000 */
[----:B------:R-:W-:Y:S02]  /*3240*/  FSEL R63, R79, -INF , P5 ;  /* 0xff8000004f3f7808 */ /* 0x000fe40002800000 */
[----:B------:R-:W-:Y:S01]  /*3250*/  FMNMX.FTZ R62, R43, R62, !PT ;  /* 0x0000003e2b3e7209 */ /* 0x000fe20007810000 */
[----:B------:R-:W-:Y:S01]  /*3260*/  MUFU.EX2 R35, R35 ;  /* 0x0000002300237308 */ /* 0x000fe20000000800 */
[----:B0-----:R-:W-:Y:S02]  /*3270*/  F2FP.SATFINITE.E4M3.F32.PACK_AB_MERGE_C R150, R55, R52, RZ ;  /* 0x000000343796723e */ /* 0x001fe400048070ff */
[----:B------:R-:W-:Y:S02]  /*3280*/  FMNMX.FTZ R69, R63, R62, !PT ;  /* 0x0000003e3f457209 */ /* 0x000fe40007810000 */
[----:B------:R-:W-:Y:S02]  /*3290*/  F2FP.SATFINITE.E4M3.F32.PACK_AB_MERGE_C R150, R53, R44, R150 ;  /* 0x0000002c3596723e */ /* 0x000fe40004807096 */
[----:B------:R-:W-:Y:S01]  /*32a0*/  FMNMX.FTZ R62, R42, R69, !PT ;  /* 0x000000452a3e7209 */ /* 0x000fe20007810000 */
[----:B------:R-:W0:Y:S01]  /*32b0*/  MUFU.EX2 R58, R58 ;  /* 0x0000003a003a7308 */ /* 0x000e220000000800 */
[----:B------:R-:W-:-:S02]  /*32c0*/  FSEL R69, R87, -INF , P1 ;  /* 0xff80000057457808 */ /* 0x000fc40000800000 */
[----:B------:R-:W-:-:S04]  /*32d0*/  FMNMX.FTZ R73, R65, R62, !PT ;  /* 0x0000003e41497209 */ /* 0x000fc80007810000 */
[----:B------:R-:W-:Y:S01]  /*32e0*/  FMNMX.FTZ R62, R66, R73, !PT ;  /* 0x00000049423e7209 */ /* 0x000fe20007810000 */
[----:B------:R-:W-:Y:S03]  /*32f0*/  MUFU.EX2 R38, R38 ;  /* 0x0000002600267308 */ /* 0x000fe60000000800 */
[----:B------:R-:W-:-:S05]  /*3300*/  FMNMX.FTZ R62, R69, R62, !PT ;  /* 0x0000003e453e7209 */ /* 0x000fca0007810000 */
[----:B------:R-:W1:Y:S01]  /*3310*/  SHFL.BFLY PT, R73, R62, 0x2, 0x1f ;  /* 0x0c401f003e497f89 */ /* 0x000e6200000e0000 */
[----:B------:R-:W-:Y:S01]  /*3320*/  MUFU.EX2 R39, R39 ;  /* 0x0000002700277308 */ /* 0x000fe20000000800 */
[----:B0-----:R-:W-:-:S04]  /*3330*/  F2FP.SATFINITE.E4M3.F32.PACK_AB_MERGE_C R136, R58, R35, RZ ;  /* 0x000000233a88723e */ /* 0x001fc800048070ff */
[----:B------:R-:W-:-:S03]  /*3340*/  F2FP.SATFINITE.E4M3.F32.PACK_AB_MERGE_C R136, R57, R56, R136 ;  /* 0x000000383988723e */ /* 0x000fc60004807088 */
[----:B------:R-:W-:Y:S08]  /*3350*/  MUFU.EX2 R61, R61 ;  /* 0x0000003d003d7308 */ /* 0x000ff00000000800 */
[----:B------:R-:W0:Y:S01]  /*3360*/  MUFU.EX2 R64, R64 ;  /* 0x0000004000407308 */ /* 0x000e220000000800 */
[----:B-1----:R-:W-:Y:S01]  /*3370*/  FMNMX.FTZ R78, R62, R73, !PT ;  /* 0x000000493e4e7209 */ /* 0x002fe20007810000 */
[--C-:B------:R-:W-:Y:S01]  /*3380*/  FFMA.FTZ R73, R74, UR17, -R48.reuse ;  /* 0x000000114a497c23 */ /* 0x100fe20008010830 */
[----:B------:R-:W-:-:S01]  /*3390*/  FFMA.FTZ R74, R75, UR17, -R48 ;  /* 0x000000114b4a7c23 */ /* 0x000fc20008010830 */
[--C-:B------:R-:W-:Y:S01]  /*33a0*/  FFMA.FTZ R75, R77, UR17, -R48.reuse ;  /* 0x000000114d4b7c23 */ /* 0x100fe20008010830 */
[----:B------:R-:W-:Y:S01]  /*33b0*/  IMAD.U32 R77, RZ, RZ, UR17 ;  /* 0x00000011ff4d7e24 */ /* 0x000fe2000f8e00ff */
[----:B------:R-:W1:Y:S02]  /*33c0*/  SHFL.BFLY PT, R79, R78, 0x1, 0x1f ;  /* 0x0c201f004e4f7f89 */ /* 0x000e6400000e0000 */
[----:B------:R-:W-:Y:S01]  /*33d0*/  MUFU.EX2 R46, R46 ;  /* 0x0000002e002e7308 */ /* 0x000fe20000000800 */
[----:B------:R-:W-:-:S01]  /*33e0*/  FFMA.FTZ R48, R81, UR17, -R48 ;  /* 0x0000001151307c23 */ /* 0x000fc20008010830 */
[----:B0-----:R-:W-:-:S06]  /*33f0*/  F2FP.SATFINITE.E4M3.F32.PACK_AB_MERGE_C R138, R64, R61, RZ ;  /* 0x0000003d408a723e */ /* 0x001fcc00048070ff */
[----:B------:R-:W-:Y:S01]  /*3400*/  MUFU.EX2 R47, R47 ;  /* 0x0000002f002f7308 */ /* 0x000fe20000000800 */
[----:B------:R-:W-:-:S07]  /*3410*/  F2FP.SATFINITE.E4M3.F32.PACK_AB_MERGE_C R138, R39, R38, R138 ;  /* 0x00000026278a723e */ /* 0x000fce000480708a */
[----:B------:R-:W-:Y:S01]  /*3420*/  MUFU.EX2 R51, R51 ;  /* 0x0000003300337308 */ /* 0x000fe20000000800 */
[----:B-1----:R-:W-:-:S07]  /*3430*/  FMNMX.FTZ R62, R78, R79, !PT ;  /* 0x0000004f4e3e7209 */ /* 0x002fce0007810000 */
        /* <DEDUP_REMOVED lines=47> */
[----:B------:R-:W-:-:S05]  /*3730*/  FFMA.FTZ R69, R69, UR17, -R76 ;  /* 0x0000001145457c23 */ /* 0x000fca000801084c */
[----:B------:R-:W1:Y:S01]  /*3740*/  MUFU.EX2 R7, R7 ;  /* 0x0000000700077308 */ /* 0x000e620000000800 */
[----:B--2---:R-:W-:-:S01]  /*3750*/  FADD.FTZ R21, R78, R21 ;  /* 0x000000154e157221 */ /* 0x004fc20000010000 */
[----:B------:R-:W-:-:S04]  /*3760*/  F2FP.SATFINITE.E4M3.F32.PACK_AB_MERGE_C R77, R78, R77, RZ ;  /* 0x0000004d4e4d723e */ /* 0x000fc800048070ff */
[----:B------:R-:W-:Y:S02]  /*3770*/  F2FP.SATFINITE.E4M3.F32.PACK_AB_MERGE_C R149, R5, R4, R77 ;  /* 0x000000040595723e */ /* 0x000fe4000480704d */
        /* <DEDUP_REMOVED lines=15> */
[----:B------:R-:W0:Y:S02]  /*3870*/  MUFU.EX2 R79, R79 ;  /* 0x0000004f004f7308 */ /* 0x000e240000000800 */
[----:B------:R-:W-:-:S04]  /*3880*/  FADD.FTZ R27, R58, R27 ;  /* 0x0000001b3a1b7221 */ /* 0x000fc80000010000 */
[----:B------:R-:W-:Y:S02]  /*3890*/  FADD.FTZ R26, R38, R27 ;  /* 0x0000001b261a7221 */ /* 0x000fe40000010000 */
[----:B------:R-:W3:Y:S02]  /*38a0*/  MUFU.EX2 R80, R80 ;  /* 0x0000005000507308 */ /* 0x000ee40000000800 */
[----:B------:R-:W-:-:S06]  /*38b0*/  FADD.FTZ R26, R39, R26 ;  /* 0x0000001a271a7221 */ /* 0x000fcc0000010000 */
[----:B------:R-:W4:Y:S08]  /*38c0*/  MUFU.EX2 R12, R12 ;  /* 0x0000000c000c7308 */ /* 0x000f300000000800 */
[----:B------:R1:W-:Y:S08]  /*38d0*/  MUFU.EX2 R3, R30 ;  /* 0x0000001e00037308 */ /* 0x0003f00000000800 */
[----:B------:R-:W5:Y:S01]  /*38e0*/  MUFU.EX2 R13, R13 ;  /* 0x0000000d000d7308 */ /* 0x000f620000000800 */
[----:B-1----:R-:W-:-:S04]  /*38f0*/  FADD.FTZ R30, R8, R29 ;  /* 0x0000001d081e7221 */ /* 0x002fc80000010000 */
[----:B--2---:R-:W-:-:S03]  /*3900*/  FADD.FTZ R30, R9, R30 ;  /* 0x0000001e091e7221 */ /* 0x004fc60000010000 */
[----:B------:R-:W1:Y:S01]  /*3910*/  MUFU.EX2 R24, R24 ;  /* 0x0000001800187308 */ /* 0x000e620000000800 */
[----:B0-----:R-:W-:-:S01]  /*3920*/  FADD.FTZ R29, R79, R30 ;  /* 0x0000001e4f1d7221 */ /* 0x001fc20000010000 */
[----:B---3--:R-:W-:-:S03]  /*3930*/  F2FP.SATFINITE.E4M3.F32.PACK_AB_MERGE_C R79, R80, R79, RZ ;  /* 0x0000004f504f723e */ /* 0x008fc600048070ff */
[----:B------:R-:W-:Y:S01]  /*3940*/  FADD.FTZ R29, R80, R29 ;  /* 0x0000001d501d7221 */ /* 0x000fe20000010000 */
[----:B------:R-:W-:Y:S02]  /*3950*/  F2FP.SATFINITE.E4M3.F32.PACK_AB_MERGE_C R137, R9, R8, R79 ;  /* 0x000000080989723e */ /* 0x000fe4000480704f */
[----:B------:R-:W0:Y:S01]  /*3960*/  MUFU.EX2 R25, R25 ;  /* 0x0000001900197308 */ /* 0x000e220000000800 */
[----:B----4-:R-:W-:-:S01]  /*3970*/  FADD.FTZ R30, R12, R29 ;  /* 0x0000001d0c1e7221 */ /* 0x010fc20000010000 */
[----:B------:R-:W-:-:S03]  /*3980*/  FADD.FTZ R29, R61, R26 ;  /* 0x0000001a3d1d7221 */ /* 0x000fc60000010000 */
[----:B-----5:R-:W-:Y:S01]  /*3990*/  FADD.FTZ R27, R13, R30 ;  /* 0x0000001e0d1b7221 */ /* 0x020fe20000010000 */
[----:B------:R-:W-:-:S02]  /*39a0*/  FADD.FTZ R29, R64, R29 ;  /* 0x0000001d401d7221 */ /* 0x000fc40000010000 */
        /* <DEDUP_REMOVED lines=10> */
[----:B------:R-:W-:Y:S01]  /*3a50*/  F2FP.SATFINITE.E4M3.F32.PACK_AB_MERGE_C R27, R25, R24, RZ ;  /* 0x00000018191b723e */ /* 0x000fe200048070ff */
[----:B------:R-:W-:-:S01]  /*3a60*/  FADD.FTZ R25, R51, R26 ;  /* 0x0000001a33197221 */ /* 0x000fc20000010000 */
[C---:B------:R-:W-:Y:S02]  /*3a70*/  F2FP.SATFINITE.E4M3.F32.PACK_AB_MERGE_C R51, R70.reuse, R51, RZ ;  /* 0x000000334633723e */ /* 0x040fe400048070ff */
[----:B------:R-:W-:Y:S01]  /*3a80*/  F2FP.SATFINITE.E4M3.F32.PACK_AB_MERGE_C R139, R13, R12, R27 ;  /* 0x0000000c0d8b723e */ /* 0x000fe2000480701b */
[----:B------:R-:W-:Y:S01]  /*3a90*/  FADD.FTZ R25, R70, R25 ;  /* 0x0000001946197221 */ /* 0x000fe20000010000 */
[----:B------:R-:W2:Y:S01]  /*3aa0*/  MUFU.EX2 R45, R45 ;  /* 0x0000002d002d7308 */ /* 0x000ea20000000800 */
[----:B-1----:R-:W-:-:S01]  /*3ab0*/  FADD.FTZ R11, R15, R10 ;  /* 0x0000000a0f0b7221 */ /* 0x002fc20000010000 */
[----:B------:R-:W-:-:S06]  /*3ac0*/  F2FP.SATFINITE.E4M3.F32.PACK_AB_MERGE_C R140, R47, R46, R51 ;  /* 0x0000002e2f8c723e */ /* 0x000fcc0004807033 */
[----:B------:R-:W1:Y:S01]  /*3ad0*/  MUFU.EX2 R20, R20 ;  /* 0x0000001400147308 */ /* 0x000e620000000800 */
[----:B0-----:R-:W-:-:S07]  /*3ae0*/  FADD.FTZ R24, R28, R11 ;  /* 0x0000000b1c187221 */ /* 0x001fce0000010000 */
[----:B------:R-:W0:Y:S01]  /*3af0*/  MUFU.EX2 R59, R59 ;  /* 0x0000003b003b7308 */ /* 0x000e220000000800 */
[C---:B--2---:R-:W-:Y:S01]  /*3b00*/  F2FP.SATFINITE.E4M3.F32.PACK_AB_MERGE_C R28, R45.reuse, R28, RZ ;  /* 0x0000001c2d1c723e */ /* 0x044fe200048070ff */
[----:B------:R-:W-:Y:S01]  /*3b10*/  FADD.FTZ R45, R45, R24 ;  /* 0x000000182d2d7221 */ /* 0x000fe20000010000 */
[----:B------:R-:W-:-:S02]  /*3b20*/  FADD.FTZ R24, R50, R25 ;  /* 0x0000001932187221 */ /* 0x000fc40000010000 */
[----:B------:R-:W-:-:S03]  /*3b30*/  F2FP.SATFINITE.E4M3.F32.PACK_AB_MERGE_C R141, R15, R14, R28 ;  /* 0x0000000e0f8d723e */ /* 0x000fc6000480701c */
[----:B------:R-:W2:Y:S01]  /*3b40*/  MUFU.EX2 R60, R60 ;  /* 0x0000003c003c7308 */ /* 0x000ea20000000800 */
[----:B-1----:R-:W-:-:S04]  /*3b50*/  FADD.FTZ R26, R20, R45 ;  /* 0x0000002d141a7221 */ /* 0x002fc80000010000 */
[----:B------:R-:W-:-:S03]  /*3b60*/  FADD.FTZ R26, R3, R26 ;  /* 0x0000001a031a7221 */ /* 0x000fc60000010000 */
[----:B------:R-:W1:Y:S01]  /*3b70*/  MUFU.EX2 R31, R31 ;  /* 0x0000001f001f7308 */ /* 0x000e620000000800 */
[----:B0-----:R-:W-:-:S07]  /*3b80*/  FADD.FTZ R11, R59, R24 ;  /* 0x000000183b0b7221 */ /* 0x001fce0000010000 */
[----:B------:R-:W0:Y:S01]  /*3b90*/  MUFU.EX2 R67, R67 ;  /* 0x0000004300437308 */ /* 0x000e220000000800 */
[----:B--2---:R-:W-:-:S07]  /*3ba0*/  FADD.FTZ R24, R60, R11 ;  /* 0x0000000b3c187221 */ /* 0x004fce0000010000 */
[----:B------:R-:W2:Y:S01]  /*3bb0*/  MUFU.EX2 R32, R32 ;  /* 0x0000002000207308 */ /* 0x000ea20000000800 */
[----:B-1----:R-:W-:-:S07]  /*3bc0*/  FADD.FTZ R11, R31, R26 ;  /* 0x0000001a1f0b7221 */ /* 0x002fce0000010000 */
[----:B------:R-:W-:Y:S01]  /*3bd0*/  MUFU.EX2 R72, R72 ;  /* 0x0000004800487308 */ /* 0x000fe20000000800 */
[C---:B0-----:R-:W-:Y:S01]  /*3be0*/  F2FP.SATFINITE.E4M3.F32.PACK_AB_MERGE_C R60, R67.reuse, R60, RZ ;  /* 0x0000003c433c723e */ /* 0x041fe200048070ff */
[----:B------:R-:W-:-:S03]  /*3bf0*/  FADD.FTZ R67, R67, R24 ;  /* 0x0000001843437221 */ /* 0x000fc60000010000 */
[----:B------:R-:W-:-:S03]  /*3c00*/  F2FP.SATFINITE.E4M3.F32.PACK_AB_MERGE_C R142, R59, R50, R60 ;  /* 0x000000323b8e723e */ /* 0x000fc6000480703c */
[----:B------:R-:W0:Y:S01]  /*3c10*/  MUFU.EX2 R73, R73 ;  /* 0x0000004900497308 */ /* 0x000e220000000800 */
[C---:B--2---:R-:W-:Y:S01]  /*3c20*/  F2FP.SATFINITE.E4M3.F32.PACK_AB_MERGE_C R31, R32.reuse, R31, RZ ;  /* 0x0000001f201f723e */ /* 0x044fe200048070ff */
        /* <DEDUP_REMOVED lines=32> */
[----:B0-----:R-:W-:Y:S01]  /*3e30*/  F2FP.SATFINITE.E4M3.F32.PACK_AB_MERGE_C R7, R48, R49, RZ ;  /* 0x000000313007723e */ /* 0x001fe200048070ff */
[----:B------:R-:W-:-:S03]  /*3e40*/  FADD.FTZ R49, R49, R4 ;  /* 0x0000000431317221 */ /* 0x000fc60000010000 */
[----:B------:R-:W-:Y:S01]  /*3e50*/  F2FP.SATFINITE.E4M3.F32.PACK_AB_MERGE_C R146, R75, R74, R7 ;  /* 0x0000004a4b92723e */ /* 0x000fe20004807007 */
[----:B------:R-:W-:-:S01]  /*3e60*/  FADD.FTZ R4, R48, R49 ;  /* 0x0000003130047221 */ /* 0x000fc20000010000 */
[----:B-1----:R-:W-:Y:S01]  /*3e70*/  FADD.FTZ R6, R66, R5 ;  /* 0x0000000542067221 */ /* 0x002fe20000010000 */
[----:B--2---:R-:W-:-:S03]  /*3e80*/  F2FP.SATFINITE.E4M3.F32.PACK_AB_MERGE_C R3, R69, R66, RZ ;  /* 0x000000424503723e */ /* 0x004fc600048070ff */
        /* <DEDUP_REMOVED lines=33> */
.L_x_10678:
[----:B------:R-:W-:-:S04]  /*40a0*/  UISETP.NE.AND UP0, UPT, UR21, 0x1, UPT ;  /* 0x000000011500788c */ /* 0x000fc8000bf05270 */
[----:B------:R-:W-:-:S04]  /*40b0*/  USEL UR37, URZ, 0x1, UP0 ;  /* 0x000000013f257887 */ /* 0x000fc80008000000 */
[----:B------:R-:W-:Y:S01]  /*40c0*/  ULOP3.LUT UR37, UR20, UR37, URZ, 0x3c, !UPT ;  /* 0x0000002514257292 */ /* 0x000fe2000f8e3c3f */
[----:B------:R-:W-:Y:S11]  /*40d0*/  @!P0 BRA `(.L_x_10668) ;  /* 0x0000000000048947 */ /* 0x000ff60003800000 */
[----:B------:R-:W-:Y:S01]  /*40e0*/  BPT.TRAP 0x1 ;  /* 0x000000040000795c */ /* 0x000fe20000300000 */
.L_x_10668:
        /* <DEDUP_REMOVED lines=12> */
.L_x_10669:
[----:B-1----:R-:W-:Y:S05]  /*41b0*/  @P1 BRA `(.L_x_10670) ;  /* 0x0000000000081947 */ /* 0x002fea0003800000 */
[----:B------:R-:W1:Y:S02]  /*41c0*/  SYNCS.PHASECHK.TRANS64.TRYWAIT P1, [UR19+0x19c30], R7 ;  /* 0x019c3007ff0075a7 */ /* 0x000e640008020153 */
[----:B-1----:R-:W-:Y:S05]  /*41d0*/  @!P1 BRA `(.L_x_10671) ;  /* 0x000000a400e89947 */ /* 0x002fea0003800000 */
.L_x_10670:
        /* <DEDUP_REMOVED lines=17> */
.L_x_10672:
[----:B------:R-:W-:Y:S01]  /*42f0*/  ULEA UR11, UR21, UR22, 0x3 ;  /* 0x00000016150b7291 */ /* 0x000fe2000f8e183f */
[----:B01----:R-:W-:-:S05]  /*4300*/  IMAD.U32 R7, RZ, RZ, UR20 ;  /* 0x00000014ff077e24 */ /* 0x003fca000f8e00ff */
[----:B------:R-:W-:-:S04]  /*4310*/  SHF.L.U32 R7, R7, 0x1f, RZ ;  /* 0x0000001f07077819 */ /* 0x000fc800000006ff */
[----:B------:R0:W1:Y:S01]  /*4320*/  SYNCS.PHASECHK.TRANS64.TRYWAIT P1, [UR11+0x19c50], R7 ;  /* 0x019c5007ff0075a7 */ /* 0x000062000802014b */
[----:B------:R-:W-:Y:S05]  /*4330*/  @!P0 BRA `(.L_x_10673) ;  /* 0x0000000000048947 */ /* 0x000fea0003800000 */
[----:B------:R-:W-:Y:S01]  /*4340*/  BPT.TRAP 0x1 ;  /* 0x000000040000795c */ /* 0x000fe20000300000 */
.L_x_10673:
[----:B-1----:R-:W-:Y:S05]  /*4350*/  @P1 BRA `(.L_x_10674) ;  /* 0x0000000000081947 */ /* 0x002fea0003800000 */
[----:B------:R-:W1:Y:S02]  /*4360*/  SYNCS.PHASECHK.TRANS64.TRYWAIT P1, [UR11+0x19c50], R7 ;  /* 0x019c5007ff0075a7 */ /* 0x000e64000802014b */
[----:B-1----:R-:W-:Y:S05]  /*4370*/  @!P1 BRA `(.L_x_10675) ;  /* 0x000000a400989947 */ /* 0x002fea0003800000 */
.L_x_10674:
        /* <DEDUP_REMOVED lines=27> */
.L_x_10676:
        /* <DEDUP_REMOVED lines=74> */
[----:B------:R-:W-:-:S04]  /*49d0*/  UIADD3 UR19, UR19, 0x19c40, URZ ;  /* 0x00019c4013137890 */ /* 0x000fc8000fffe03f */
        /* <DEDUP_REMOVED lines=332> */
.L_x_10677:
        /* <DEDUP_REMOVED lines=89> */
[----:B------:R-:W-:Y:S01]  /*6430*/  MOV R3, R54 ;  /* 0x0000003600037202 */ /* 0x000fe20000000f00 */
[----:B------:R-:W-:Y:S06]  /*6440*/  @P1 BRA `(.L_x_10678) ;  /* 0xffffffdc00141947 */ /* 0x000fec000383ffff */
.L_x_10667:
[----:B------:R-:W-:Y:S06]  /*6450*/  BAR.ARV 0x8, 0x200 ;  /* 0x0208000000007b1d */ /* 0x000fec0000002000 */
[----:B------:R-:W-:Y:S05]  /*6460*/  @!P0 BRA `(.L_x_10679) ;  /* 0x0000000000048947 */ /* 0x000fea0003800000 */
[----:B------:R-:W-:Y:S01]  /*6470*/  BPT.TRAP 0x1 ;  /* 0x000000040000795c */ /* 0x000fe20000300000 */
.L_x_10679:
        /* <DEDUP_REMOVED lines=9> */
.L_x_10680:
[----:B-1----:R-:W-:Y:S05]  /*6510*/  @P1 BRA `(.L_x_10681) ;  /* 0x0000000000081947 */ /* 0x002fea0003800000 */
[----:B------:R-:W1:Y:S02]  /*6520*/  SYNCS.PHASECHK.TRANS64.TRYWAIT P1, [UR14+0x19c50], R0 ;  /* 0x019c5000ff0075a7 */ /* 0x000e64000802014e */
[----:B-1----:R-:W-:Y:S05]  /*6530*/  @!P1 BRA `(.L_x_10682) ;  /* 0x0000008400409947 */ /* 0x002fea0003800000 */
.L_x_10681:
        /* <DEDUP_REMOVED lines=9> */
[----:B------:R-:W-:-:S04]  /*65d0*/  PLOP3.LUT P1, PT, PT, PT, UP0, 0x80, 0x0 ;  /* 0x000000000000781c */ /* 0x000fc80003f2f008 */
[----:B------:R-:W-:Y:S01]  /*65e0*/  @UP0 ULDC.64 UR10, c[0x0][0x9c8] ;  /* 0x00027200000a0ab9 */ /* 0x000fe20000000a00 */
[----:B------:R-:W-:Y:S02]  /*65f0*/  @UP0 USHF.R.S32.HI UR18, URZ, 0x1f, UR40 ;  /* 0x0000001f3f120899 */ /* 0x000fe40008011428 */
[----:B------:R-:W-:Y:S02]  /*6600*/  @UP0 UIMAD UR6, UR43, UR10, URZ ;  /* 0x0000000a2b0602a4 */ /* 0x000fe4000f8e023f */
[----:B------:R-:W-:Y:S02]  /*6610*/  @UP0 UIMAD.WIDE.U32 UR8, UR42, UR10, URZ ;  /* 0x0000000a2a0802a5 */ /* 0x000fe4000f8e003f */
[----:B------:R-:W-:Y:S02]  /*6620*/  @UP0 UIMAD UR7, UR42, UR11, UR6 ;  /* 0x0000000b2a0702a4 */ /* 0x000fe4000f8e0206 */
[----:B------:R-:W-:Y:S02]  /*6630*/  UIMAD UR6, UR38, 0x300, UR16 ;  /* 0x00000300260678a4 */ /* 0x000fe4000f8e0210 */
[----:B------:R-:W-:Y:S01]  /*6640*/  @UP0 UIADD3 UR9, UR9, UR7, URZ ;  /* 0x0000000709090290 */ /* 0x000fe2000fffe03f */
[----:B------:R-:W-:-:S02]  /*6650*/  @UP0 ULDC.64 UR12, c[0x0][0x9d0] ;  /* 0x00027400000c0ab9 */ /* 0x000fc40000000a00 */
[----:B------:R-:W-:Y:S01]  /*6660*/  UMOV UR7, 0x40000040 ;  /* 0x4000004000077882 */ /* 0x000fe20000000000 */
[----:B------:R-:W-:Y:S02]  /*6670*/  @UP0 UIMAD UR10, UR18, UR12, URZ ;  /* 0x0000000c120a02a4 */ /* 0x000fe4000f8e023f */
[----:B------:R-:W-:Y:S01]  /*6680*/  @UP0 UIMAD.WIDE.U32 UR8, UR40, UR12, UR8 ;  /* 0x0000000c280802a5 */ /* 0x000fe2000f8e0008 */
[----:B------:R-:W-:Y:S01]  /*6690*/  QGMMA.64x96x32.F32.E4M3.E4M3 R88, R148, gdesc[UR4], R88, gsb0 ;  /* 0x0160000494587df3 */ /* 0x000fe20008000858 */
        /* <DEDUP_REMOVED lines=8> */
[----:B------:R-:W-:-:S06]  /*6720*/  UMOV UR11, 0x40000040 ;  /* 0x40000040000b7882 */ /* 0x000fcc0000000000 */
[----:B------:R-:W-:Y:S01]  /*6730*/  UMOV UR10, UR4 ;  /* 0x00000004000a7c82 */ /* 0x000fe20008000000 */
[----:B------:R-:W-:Y:S02]  /*6740*/  WARPGROUP.DEPBAR.LE gsb0, 0x0 ;  /* 0x00008000000079c5 */ /* 0x000fe40000010000 */
[----:B------:R-:W-:-:S06]  /*6750*/  WARPGROUP.ARRIVE ;  /* 0x00000000000079c5 */ /* 0x000fcc0000000000 */
[----:B------:R-:W-:Y:S01]  /*6760*/  QGMMA.64x96x32.F32.E4M3.E4M3 R88, R136, gdesc[UR8], R88, gsb0 ;  /* 0x0160000888587df3 */ /* 0x000fe20008000858 */
[----:B------:R-:W-:Y:S01]  /*6770*/  UIADD3 UR4, UR6, 0x4, URZ ;  /* 0x0000000406047890 */ /* 0x000fe2000fffe03f */
[----:B------:R-:W-:-:S06]  /*6780*/  UMOV UR11, 0x40000040 ;  /* 0x40000040000b7882 */ /* 0x000fcc0000000000 */
[----:B------:R-:W-:Y:S01]  /*6790*/  UMOV UR10, UR4 ;  /* 0x00000004000a7c82 */ /* 0x000fe20008000000 */
[----:B-1----:R-:W1:Y:S01]  /*67a0*/  SHFL.BFLY PT, R3, R4, 0x2, 0x1f ;  /* 0x0c401f0004037f89 */ /* 0x002e6200000e0000 */
[----:B------:R-:W-:-:S03]  /*67b0*/  UIADD3 UR6, UR6, 0x6, URZ ;  /* 0x0000000606067890 */ /* 0x000fc6000fffe03f */
[----:B------:R-:W4:Y:S01]  /*67c0*/  SHFL.BFLY PT, R7, R6, 0x2, 0x1f ;  /* 0x0c401f0006077f89 */ /* 0x000f2200000e0000 */
[----:B------:R-:W-:Y:S01]  /*67d0*/  UMOV UR7, 0x40000040 ;  /* 0x4000004000077882 */ /* 0x000fe20000000000 */
[----:B------:R-:W-:Y:S02]  /*67e0*/  WARPGROUP.DEPBAR.LE gsb0, 0x0 ;  /* 0x00008000000079c5 */ /* 0x000fe40000010000 */
[----:B------:R-:W-:-:S06]  /*67f0*/  WARPGROUP.ARRIVE ;  /* 0x00000000000079c5 */ /* 0x000fcc0000000000 */
[----:B------:R-:W-:Y:S01]  /*6800*/  QGMMA.64x96x32.F32.E4M3.E4M3 R88, R140, gdesc[UR8], R88, gsb0 ;  /* 0x016000088c587df3 */ /* 0x000fe20008000858 */
        /* <DEDUP_REMOVED lines=13> */
[----:B------:R-:W-:Y:S02]  /*68e0*/  WARPGROUP.DEPBAR.LE gsb0, 0x0 ;  /* 0x00008000000079c5 */ /* 0x000fe40000010000 */
[----:B------:R-:W-:-:S06]  /*68f0*/  WARPGROUP.ARRIVE ;  /* 0x00000000000079c5 */ /* 0x000fcc0000000000 */
[----:B------:R-:W-:Y:S01]  /*6900*/  QGMMA.64x96x32.F32.E4M3.E4M3 R88, R144, gdesc[UR4], R88, gsb0 ;  /* 0x0160000490587df3 */ /* 0x000fe20008000858 */
[----:B------:R-:W-:Y:S01]  /*6910*/  FSETP.NE.FTZ.AND P1, PT, R11, RZ, PT ;  /* 0x000000ff0b00720b */ /* 0x000fe20003f35000 */
[----:B------:R-:W-:Y:S01]  /*6920*/  IMAD.MOV.U32 R8, RZ, RZ, RZ ;  /* 0x000000ffff087224 */ /* 0x000fe200078e00ff */
        /* <DEDUP_REMOVED lines=18> */
.L_x_10683:
        /* <DEDUP_REMOVED lines=58> */
.L_x_10659:
        /* <DEDUP_REMOVED lines=14> */
[----:B------:R-:W-:-:S04]  /*6ed0*/  IADD3 R4, P0, R4, UR6, RZ ;  /* 0x0000000604047c10 */ /* 0x000fc8000ff1e0ff */
[----:B------:R-:W-:Y:S01]  /*6ee0*/  IADD3.X R5, RZ, UR7, RZ, P0, !PT ;  /* 0x00000007ff057c10 */ /* 0x000fe200087fe4ff */
[----:B------:R-:W-:-:S04]  /*6ef0*/  ULDC.64 UR6, c[0x0][0xc00] ;  /* 0x0003000000067ab9 */ /* 0x000fc80000000a00 */
        /* <DEDUP_REMOVED lines=26> */
[----:B------:R-:W-:Y:S02]  /*70a0*/  F2FP.BF16.F32.PACK_AB R38, R37, R38 ;  /* 0x000000262526723e */ /* 0x000fe400000010ff */
[----:B------:R-:W-:Y:S01]  /*70b0*/  SEL R55, R52, R55, P0 ;  /* 0x0000003734377207 */ /* 0x000fe20000000000 */
[----:B------:R-:W-:Y:S01]  /*70c0*/  IMAD.WIDE R12, R155, 0x2, R4 ;  /* 0x000000029b0c7825 */ /* 0x000fe200078e0204 */
[----:B------:R-:W-:Y:S02]  /*70d0*/  SEL R52, R11, R6, P0 ;  /* 0x000000060b347207 */ /* 0x000fe40000000000 */
[----:B------:R-:W-:Y:S02]  /*70e0*/  SEL R37, R6, R11, P0 ;  /* 0x0000000b06257207 */ /* 0x000fe40000000000 */
[----:B------:R-:W-:-:S02]  /*70f0*/  IADD3 R39, P5, R12, 0x20, RZ ;  /* 0x000000200c277810 */ /* 0x000fc40007fbe0ff */
[----:B------:R-:W-:Y:S02]  /*7100*/  F2FP.BF16.F32.PACK_AB R35, R35, R36 ;  /* 0x000000242323723e */ /* 0x000fe400000010ff */
[----:B------:R-:W-:Y:S02]  /*7110*/  F2FP.BF16.F32.PACK_AB R32, R31, R32 ;  /* 0x000000201f20723e */ /* 0x000fe400000010ff */
[----:B------:R-:W-:Y:S02]  /*7120*/  LOP3.LUT R6, R39, 0x180, RZ, 0xc0, !PT ;  /* 0x0000018027067812 */ /* 0x000fe400078ec0ff */
[----:B------:R-:W-:Y:S02]  /*7130*/  F2FP.BF16.F32.PACK_AB R24, R21, R24 ;  /* 0x000000181518723e */ /* 0x000fe400000010ff */
[----:B------:R-:W-:Y:S02]  /*7140*/  SEL R36, R35, R32, P0 ;  /* 0x0000002023247207 */ /* 0x000fe40000000000 */
[----:B------:R-:W-:-:S02]  /*7150*/  SHF.R.U64 R6, R6, 0x3, RZ ;  /* 0x0000000306067819 */ /* 0x000fc400000012ff */
[----:B------:R-:W-:Y:S02]  /*7160*/  SEL R35, R32, R35, P0 ;  /* 0x0000002320237207 */ /* 0x000fe40000000000 */
[----:B------:R-:W-:Y:S02]  /*7170*/  IADD3 R45, P4, R12, 0x3000, RZ ;  /* 0x000030000c2d7810 */ /* 0x000fe40007f9e0ff */
[----:B------:R-:W-:Y:S02]  /*7180*/  SEL R32, R27, R24, P0 ;  /* 0x000000181b207207 */ /* 0x000fe40000000000 */
[----:B------:R-:W-:Y:S01]  /*7190*/  SEL R27, R24, R27, P0 ;  /* 0x0000001b181b7207 */ /* 0x000fe20000000000 */
[----:B------:R-:W-:Y:S01]  /*71a0*/  IMAD.X R21, RZ, RZ, R13, P4 ;  /* 0x000000ffff157224 */ /* 0x000fe200020e060d */
[----:B------:R-:W-:Y:S02]  /*71b0*/  F2FP.BF16.F32.PACK_AB R53, R53, R54 ;  /* 0x000000363535723e */ /* 0x000fe400000010ff */
[----:B------:R-:W-:-:S02]  /*71c0*/  F2FP.BF16.F32.PACK_AB R50, R49, R50 ;  /* 0x000000323132723e */ /* 0x000fc400000010ff */
[----:B------:R-:W-:Y:S02]  /*71d0*/  LOP3.LUT R24, R6, R39, RZ, 0x3c, !PT ;  /* 0x0000002706187212 */ /* 0x000fe400078e3cff */
[----:B------:R-:W-:Y:S02]  /*71e0*/  LOP3.LUT R6, R45, 0x180, RZ, 0xc0, !PT ;  /* 0x000001802d067812 */ /* 0x000fe400078ec0ff */
[----:B------:R-:W-:Y:S02]  /*71f0*/  F2FP.BF16.F32.PACK_AB R41, R41, R42 ;  /* 0x0000002a2929723e */ /* 0x000fe400000010ff */
[----:B------:R-:W-:Y:S02]  /*7200*/  F2FP.BF16.F32.PACK_AB R25, R25, R26 ;  /* 0x0000001a1919723e */ /* 0x000fe400000010ff */
[----:B------:R-:W-:Y:S02]  /*7210*/  F2FP.BF16.F32.PACK_AB R20, R15, R20 ;  /* 0x000000140f14723e */ /* 0x000fe400000010ff */
[----:B------:R-:W-:-:S02]  /*7220*/  SEL R46, R53, R50, P0 ;  /* 0x00000032352e7207 */ /* 0x000fc40000000000 */
[----:B------:R-:W-:Y:S02]  /*7230*/  IADD3 R49, P3, R12, 0x3020, RZ ;  /* 0x000030200c317810 */ /* 0x000fe40007f7e0ff */
[----:B------:R-:W-:Y:S02]  /*7240*/  SEL R53, R50, R53, P0 ;  /* 0x0000003532357207 */ /* 0x000fe40000000000 */
[----:B------:R-:W-:Y:S01]  /*7250*/  IADD3 R51, P2, R12, 0x6000, RZ ;  /* 0x000060000c337810 */ /* 0x000fe20007f5e0ff */
[--C-:B------:R-:W-:Y:S01]  /*7260*/  IMAD.X R15, RZ, RZ, R13.reuse, P3 ;  /* 0x000000ffff0f7224 */ /* 0x100fe200018e060d */
[----:B------:R-:W-:Y:S02]  /*7270*/  SHF.R.U64 R6, R6, 0x3, RZ ;  /* 0x0000000306067819 */ /* 0x000fe400000012ff */
[----:B------:R-:W-:Y:S01]  /*7280*/  SEL R50, R33, R30, P0 ;  /* 0x0000001e21327207 */ /* 0x000fe20000000000 */
[----:B------:R-:W-:Y:S01]  /*7290*/  IMAD.X R11, RZ, RZ, R13, P2 ;  /* 0x000000ffff0b7224 */ /* 0x000fe200010e060d */
[----:B------:R-:W-:-:S02]  /*72a0*/  SEL R48, R41, R38, P0 ;  /* 0x0000002629307207 */ /* 0x000fc40000000000 */
[----:B------:R-:W-:Y:S02]  /*72b0*/  SEL R33, R30, R33, P0 ;  /* 0x000000211e217207 */ /* 0x000fe40000000000 */
[----:B------:R-:W-:Y:S02]  /*72c0*/  IADD3 R42, P1, R12, 0x6020, RZ ;  /* 0x000060200c2a7810 */ /* 0x000fe40007f3e0ff */
[----:B------:R-:W-:Y:S02]  /*72d0*/  F2FP.BF16.F32.PACK_AB R63, R63, R64 ;  /* 0x000000403f3f723e */ /* 0x000fe400000010ff */
[----:B------:R-:W-:Y:S02]  /*72e0*/  F2FP.BF16.F32.PACK_AB R60, R59, R60 ;  /* 0x0000003c3b3c723e */ /* 0x000fe400000010ff */
[----:B------:R-:W-:Y:S02]  /*72f0*/  SEL R41, R38, R41, P0 ;  /* 0x0000002926297207 */ /* 0x000fe40000000000 */
[----:B------:R-:W-:-:S02]  /*7300*/  SEL R30, R25, R20, P0 ;  /* 0x00000014191e7207 */ /* 0x000fc40000000000 */
[----:B------:R-:W-:Y:S01]  /*7310*/  SEL R31, R20, R25, P0 ;  /* 0x00000019141f7207 */ /* 0x000fe20000000000 */
[----:B------:R-:W-:Y:S01]  /*7320*/  IMAD.X R25, RZ, RZ, R13, P5 ;  /* 0x000000ffff197224 */ /* 0x000fe200028e060d */
[----:B------:R-:W-:Y:S02]  /*7330*/  LOP3.LUT R10, R49, 0x180, RZ, 0xc0, !PT ;  /* 0x00000180310a7812 */ /* 0x000fe400078ec0ff */
[----:B------:R-:W-:Y:S02]  /*7340*/  F2FP.BF16.F32.PACK_AB R61, R61, R62 ;  /* 0x0000003e3d3d723e */ /* 0x000fe400000010ff */
[----:B------:R-:W-:Y:S02]  /*7350*/  F2FP.BF16.F32.PACK_AB R58, R57, R58 ;  /* 0x0000003a393a723e */ /* 0x000fe400000010ff */
[----:B------:R-:W-:Y:S02]  /*7360*/  LOP3.LUT R38, R51, 0x180, RZ, 0xc0, !PT ;  /* 0x0000018033267812 */ /* 0x000fe400078ec0ff */
[----:B------:R-:W-:-:S02]  /*7370*/  LOP3.LUT R20, R6, R45, RZ, 0x3c, !PT ;  /* 0x0000002d06147212 */ /* 0x000fc400078e3cff */
[----:B------:R-:W-:Y:S02]  /*7380*/  LOP3.LUT R39, R42, 0x180, RZ, 0xc0, !PT ;  /* 0x000001802a277812 */ /* 0x000fe400078ec0ff */
[----:B------:R-:W-:Y:S02]  /*7390*/  SEL R26, R63, R60, P0 ;  /* 0x0000003c3f1a7207 */ /* 0x000fe40000000000 */
[----:B------:R-:W-:Y:S02]  /*73a0*/  SHF.R.U64 R10, R10, 0x3, RZ ;  /* 0x000000030a0a7819 */ /* 0x000fe400000012ff */
[----:B------:R-:W-:Y:S02]  /*73b0*/  SEL R63, R60, R63, P0 ;  /* 0x0000003f3c3f7207 */ /* 0x000fe40000000000 */
[----:B------:R-:W-:Y:S02]  /*73c0*/  SEL R44, R61, R58, P0 ;  /* 0x0000003a3d2c7207 */ /* 0x000fe40000000000 */
[----:B------:R-:W-:-:S02]  /*73d0*/  SHF.R.U64 R38, R38, 0x3, RZ ;  /* 0x0000000326267819 */ /* 0x000fc400000012ff */
[----:B------:R-:W-:Y:S02]  /*73e0*/  MOV R54, R20 ;  /* 0x0000001400367202 */ /* 0x000fe40000000f00 */
[----:B------:R-:W-:Y:S02]  /*73f0*/  SEL R61, R58, R61, P0 ;  /* 0x0000003d3a3d7207 */ /* 0x000fe40000000000 */
[----:B------:R-:W-:Y:S02]  /*7400*/  SHF.R.U64 R39, R39, 0x3, RZ ;  /* 0x0000000327277819 */ /* 0x000fe400000012ff */
[----:B------:R-:W-:Y:S02]  /*7410*/  LOP3.LUT R14, R10, R49, RZ, 0x3c, !PT ;  /* 0x000000310a0e7212 */ /* 0x000fe400078e3cff */
[----:B------:R-:W-:Y:S02]  /*7420*/  LOP3.LUT R10, R38, R51, RZ, 0x3c, !PT ;  /* 0x00000033260a7212 */ /* 0x000fe400078e3cff */
[----:B------:R-:W-:-:S02]  /*7430*/  LOP3.LUT R6, R39, R42, RZ, 0x3c, !PT ;  /* 0x0000002a27067212 */ /* 0x000fc400078e3cff */
[----:B------:R-:W-:Y:S02]  /*7440*/  MOV R49, R10 ;  /* 0x0000000a00317202 */ /* 0x000fe40000000f00 */
[----:B------:R-:W-:Y:S02]  /*7450*/  LOP3.LUT R7, R12, 0x180, RZ, 0xc0, !PT ;  /* 0x000001800c077812 */ /* 0x000fe400078ec0ff */
[----:B------:R-:W-:Y:S02]  /*7460*/  MOV R51, R14 ;  /* 0x0000000e00337202 */ /* 0x000fe40000000f00 */
[----:B------:R-:W-:Y:S02]  /*7470*/  SHF.R.U64 R7, R7, 0x3, RZ ;  /* 0x0000000307077819 */ /* 0x000fe400000012ff */
[----:B------:R-:W-:Y:S02]  /*7480*/  MOV R56, R24 ;  /* 0x0000001800387202 */ /* 0x000fe40000000f00 */
[----:B------:R-:W-:Y:S01]  /*7490*/  LOP3.LUT R12, R7, R12, RZ, 0x3c, !PT ;  /* 0x0000000c070c7212 */ /* 0x000fe200078e3cff */
[----:B------:R-:W-:Y:S01]  /*74a0*/  IMAD.X R7, RZ, RZ, R13, P1 ;  /* 0x000000ffff077224 */ /* 0x000fe200008e060d */
[----:B------:R-:W-:-:S02]  /*74b0*/  PLOP3.LUT P2, PT, PT, PT, UP0, 0x80, 0x0 ;  /* 0x000000000000781c */ /* 0x000fc40003f4f008 */
[----:B------:R-:W-:Y:S02]  /*74c0*/  MOV R57, R12 ;  /* 0x0000000c00397202 */ /* 0x000fe40000000f00 */
[----:B--2---:R-:W-:Y:S01]  /*74d0*/  LOP3.LUT R20, R9, 0x2, RZ, 0x3c, !PT ;  /* 0x0000000209147812 */ /* 0x004fe200078e3cff */
[----:B------:R-:W-:Y:S04]  /*74e0*/  SHFL.IDX PT, R26, R26, R9, 0x1c1f ;  /* 0x001c1f091a1a7589 */ /* 0x000fe800000e0000 */
[----:B------:R-:W0:Y:S04]  /*74f0*/  SHFL.IDX PT, R63, R63, R20, 0x1c1f ;  /* 0x001c1f143f3f7589 */ /* 0x000e2800000e0000 */
[----:B------:R-:W-:Y:S04]  /*7500*/  SHFL.IDX PT, R28, R28, R9, 0x1c1f ;  /* 0x001c1f091c1c7589 */ /* 0x000fe800000e0000 */
[----:B------:R-:W-:Y:S04]  /*7510*/  SHFL.IDX PT, R44, R44, R9, 0x1c1f ;  /* 0x001c1f092c2c7589 */ /* 0x000fe800000e0000 */
[----:B------:R-:W1:Y:S04]  /*7520*/  SHFL.IDX PT, R55, R55, R20, 0x1c1f ;  /* 0x001c1f1437377589 */ /* 0x000e6800000e0000 */
[----:B------:R-:W2:Y:S04]  /*7530*/  SHFL.IDX PT, R61, R61, R20, 0x1c1f ;  /* 0x001c1f143d3d7589 */ /* 0x000ea800000e0000 */
[----:B------:R-:W-:Y:S04]  /*7540*/  SHFL.IDX PT, R42, R40, R9, 0x1c1f ;  /* 0x001c1f09282a7589 */ /* 0x000fe800000e0000 */
[----:B------:R-:W3:Y:S01]  /*7550*/  SHFL.IDX PT, R29, R29, R20, 0x1c1f ;  /* 0x001c1f141d1d7589 */ /* 0x000ee200000e0000 */
[----:B0-----:R-:W-:-:S02]  /*7560*/  SEL R12, R26, R63, P0 ;  /* 0x0000003f1a0c7207 */ /* 0x001fc40000000000 */
[----:B------:R-:W-:Y:S01]  /*7570*/  SEL R14, R63, R26, P0 ;  /* 0x0000001a3f0e7207 */ /* 0x000fe20000000000 */
[----:B------:R-:W-:Y:S04]  /*7580*/  SHFL.IDX PT, R46, R46, R9, 0x1c1f ;  /* 0x001c1f092e2e7589 */ /* 0x000fe800000e0000 */
[----:B------:R-:W0:Y:S04]  /*7590*/  SHFL.IDX PT, R53, R53, R20, 0x1c1f ;  /* 0x001c1f1435357589 */ /* 0x000e2800000e0000 */
[----:B------:R-:W-:Y:S01]  /*75a0*/  SHFL.IDX PT, R34, R34, R9, 0x1c1f ;  /* 0x001c1f0922227589 */ /* 0x000fe200000e0000 */
[----:B-1----:R-:W-:-:S02]  /*75b0*/  SEL R24, R28, R55, P0 ;  /* 0x000000371c187207 */ /* 0x002fc40000000000 */
[----:B------:R-:W-:Y:S01]  /*75c0*/  SEL R26, R55, R28, P0 ;  /* 0x0000001c371a7207 */ /* 0x000fe20000000000 */
[----:B------:R-:W1:Y:S01]  /*75d0*/  SHFL.IDX PT, R43, R43, R20, 0x1c1f ;  /* 0x001c1f142b2b7589 */ /* 0x000e6200000e0000 */
[----:B--2---:R-:W-:Y:S02]  /*75e0*/  SEL R13, R44, R61, P0 ;  /* 0x0000003d2c0d7207 */ /* 0x004fe40000000000 */
[----:B------:R-:W-:Y:S01]  /*75f0*/  SEL R15, R61, R44, P0 ;  /* 0x0000002c3d0f7207 */ /* 0x000fe20000000000 */
[----:B------:R-:W-:Y:S01]  /*7600*/  SHFL.IDX PT, R36, R36, R9, 0x1c1f ;  /* 0x001c1f0924247589 */ /* 0x000fe200000e0000 */
[----:B------:R-:W-:Y:S01]  /*7610*/  MOV R44, R6 ;  /* 0x00000006002c7202 */ /* 0x000fe20000000f00 */
[----:B------:R-:W-:Y:S02]  /*7620*/  IMAD.U32 R6, RZ, RZ, UR6 ;  /* 0x00000006ff067e24 */ /* 0x000fe4000f8e00ff */
[----:B------:R-:W-:Y:S01]  /*7630*/  SHFL.IDX PT, R48, R48, R9, 0x1c1f ;  /* 0x001c1f0930307589 */ /* 0x000fe200000e0000 */
[----:B---3--:R-:W-:Y:S01]  /*7640*/  SEL R40, R42, R29, P0 ;  /* 0x0000001d2a287207 */ /* 0x008fe20000000000 */
[----:B------:R-:W-:Y:S01]  /*7650*/  IMAD.U32 R7, RZ, RZ, UR7 ;  /* 0x00000007ff077e24 */ /* 0x000fe2000f8e00ff */
[----:B------:R-:W-:Y:S01]  /*7660*/  SEL R42, R29, R42, P0 ;  /* 0x0000002a1d2a7207 */ /* 0x000fe20000000000 */
[----:B------:R-:W2:Y:S01]  /*7670*/  SHFL.IDX PT, R35, R35, R20, 0x1c1f ;  /* 0x001c1f1423237589 */ /* 0x000ea200000e0000 */
[----:B------:R-:W-:-:S03]  /*7680*/  ULDC.64 UR6, c[0x0][0xc08] ;  /* 0x0003020000067ab9 */ /* 0x000fc60000000a00 */
[----:B------:R-:W3:Y:S01]  /*7690*/  SHFL.IDX PT, R41, R41, R20, 0x1c1f ;  /* 0x001c1f1429297589 */ /* 0x000ee200000e0000 */
[----:B0-----:R-:W-:-:S03]  /*76a0*/  SEL R25, R46, R53, P0 ;  /* 0x000000352e197207 */ /* 0x001fc60000000000 */
[----:B------:R2:W-:Y:S04]  /*76b0*/  SHFL.IDX PT, R38, R32, R9, 0x1c1f ;  /* 0x001c1f0920267589 */ /* 0x0005e800000e0000 */
[----:B------:R-:W-:Y:S01]  /*76c0*/  SHFL.IDX PT, R50, R50, R9, 0x1c1f ;  /* 0x001c1f0932327589 */ /* 0x000fe200000e0000 */
[----:B-1----:R-:W-:-:S03]  /*76d0*/  SEL R28, R34, R43, P0 ;  /* 0x0000002b221c7207 */ /* 0x002fc60000000000 */
[----:B------:R0:W-:Y:S04]  /*76e0*/  SHFL.IDX PT, R39, R30, R9, 0x1c1f ;  /* 0x001c1f091e277589 */ /* 0x0001e800000e0000 */
[----:B------:R1:W4:Y:S04]  /*76f0*/  SHFL.IDX PT, R11, R27, R20, 0x1c1f ;  /* 0x001c1f141b0b7589 */ /* 0x00032800000e0000 */
[----:B------:R-:W4:Y:S01]  /*7700*/  SHFL.IDX PT, R21, R33, R20, 0x1c1f ;  /* 0x001c1f1421157589 */ /* 0x000f2200000e0000 */
[----:B--2---:R-:W-:Y:S02]  /*7710*/  SEL R32, R36, R35, P0 ;  /* 0x0000002324207207 */ /* 0x004fe40000000000 */
[----:B0-----:R-:W-:Y:S01]  /*7720*/  SEL R30, R43, R34, P0 ;  /* 0x000000222b1e7207 */ /* 0x001fe20000000000 */
[----:B------:R0:W2:Y:S01]  /*7730*/  SHFL.IDX PT, R10, R31, R20, 0x1c1f ;  /* 0x001c1f141f0a7589 */ /* 0x0000a200000e0000 */
[----:B------:R-:W-:-:S02]  /*7740*/  SEL R34, R35, R36, P0 ;  /* 0x0000002423227207 */ /* 0x000fc40000000000 */
[----:B-1----:R-:W-:Y:S01]  /*7750*/  SEL R27, R53, R46, P0 ;  /* 0x0000002e351b7207 */ /* 0x002fe20000000000 */
[----:B------:R-:W-:Y:S01]  /*7760*/  SHFL.IDX PT, R52, R52, R9, 0x1c1f ;  /* 0x001c1f0934347589 */ /* 0x000fe200000e0000 */
[----:B---3--:R-:W-:-:S03]  /*7770*/  SEL R29, R48, R41, P0 ;  /* 0x00000029301d7207 */ /* 0x008fc60000000000 */
[----:B------:R2:W1:Y:S01]  /*7780*/  SHFL.IDX PT, R45, R37, R20, 0x1c1f ;  /* 0x001c1f14252d7589 */ /* 0x00046200000e0000 */
[----:B------:R-:W-:Y:S01]  /*7790*/  BAR.SYNC.DEFER_BLOCKING 0x1, 0x180 ;  /* 0x0046000000007b1d */ /* 0x000fe20000010000 */
[----:B0-----:R-:W-:Y:S02]  /*77a0*/  SEL R31, R41, R48, P0 ;  /* 0x00000030291f7207 */ /* 0x001fe40000000000 */
[----:B----4-:R-:W-:Y:S02]  /*77b0*/  SEL R36, R38, R11, P0 ;  /* 0x0000000b26247207 */ /* 0x010fe40000000000 */
[----:B------:R-:W-:Y:S01]  /*77c0*/  SEL R38, R11, R38, P0 ;  /* 0x000000260b267207 */ /* 0x000fe20000000000 */
[----:B------:R-:W-:Y:S01]  /*77d0*/  UISETP.NE.U32.AND UP1, UPT, UR6, URZ, UPT ;  /* 0x0000003f0600728c */ /* 0x000fe2000bf25070 */
[----:B------:R-:W-:Y:S01]  /*77e0*/  SEL R33, R50, R21, P0 ;  /* 0x0000001532217207 */ /* 0x000fe20000000000 */
[----:B------:R-:W-:Y:S01]  /*77f0*/  UMOV UR4, URZ ;  /* 0x0000003f00047c82 */ /* 0x000fe20008000000 */
[----:B------:R-:W-:Y:S01]  /*7800*/  SEL R35, R21, R50, P0 ;  /* 0x0000003215237207 */ /* 0x000fe20000000000 */
[----:B------:R-:W-:Y:S01]  /*7810*/  ULDC UR8, c[0x0][0xa88] ;  /* 0x0002a20000087ab9 */ /* 0x000fe20000000800 */
[----:B--2---:R-:W-:Y:S01]  /*7820*/  SEL R37, R39, R10, P0 ;  /* 0x0000000a27257207 */ /* 0x004fe20000000000 */
[----:B------:R-:W0:Y:S01]  /*7830*/  LDC R46, c[0x0][0xbe8] ;  /* 0x0002fa00ff2e7b82 */ /* 0x000e220000000800 */
[----:B------:R-:W-:-:S02]  /*7840*/  SEL R39, R10, R39, P0 ;  /* 0x000000270a277207 */ /* 0x000fc40000000000 */
[----:B-1----:R-:W-:Y:S02]  /*7850*/  SEL R41, R52, R45, P0 ;  /* 0x0000002d34297207 */ /* 0x002fe40000000000 */
[----:B------:R-:W-:Y:S01]  /*7860*/  SEL R43, R45, R52, P0 ;  /* 0x000000342d2b7207 */ /* 0x000fe20000000000 */
[----:B------:R1:W-:Y:S04]  /*7870*/  STSM.16.M88.4 [R57], R12 ;  /* 0x0000000c39007844 */ /* 0x0003e80000000200 */
[----:B------:R2:W-:Y:S04]  /*7880*/  STSM.16.M88.4 [R56], R24 ;  /* 0x0000001838007844 */ /* 0x0005e80000000200 */
[----:B------:R2:W-:Y:S04]  /*7890*/  STSM.16.M88.4 [R54], R28 ;  /* 0x0000001c36007844 */ /* 0x0005e80000000200 */
[----:B------:R2:W-:Y:S04]  /*78a0*/  STSM.16.M88.4 [R51], R32 ;  /* 0x0000002033007844 */ /* 0x0005e80000000200 */
[----:B------:R2:W-:Y:S04]  /*78b0*/  STSM.16.M88.4 [R49], R36 ;  /* 0x0000002431007844 */ /* 0x0005e80000000200 */
[----:B------:R2:W-:Y:S01]  /*78c0*/  STSM.16.M88.4 [R44], R40 ;  /* 0x000000282c007844 */ /* 0x0005e20000000200 */
[----:B------:R-:W-:Y:S06]  /*78d0*/  BAR.SYNC.DEFER_BLOCKING 0x1, 0x180 ;  /* 0x0046000000007b1d */ /* 0x000fec0000010000 */
[----:B------:R-:W3:Y:S01]  /*78e0*/  @P2 LDG.E R9, desc[UR50][R6.64] ;  /* 0x0000003206092981 */ /* 0x000ee2000c1e1900 */
[----:B------:R-:W-:Y:S01]  /*78f0*/  UISETP.NE.AND.EX UP1, UPT, UR7, URZ, UPT, UP1 ;  /* 0x0000003f0700728c */ /* 0x000fe2000bf25310 */
[----:B0-----:R-:W-:-:S05]  /*7900*/  ISETP.NE.AND P1, PT, R46, 0x1, PT ;  /* 0x000000012e00780c */ /* 0x001fca0003f25270 */
[----:B------:R-:W-:-:S05]  /*7910*/  PLOP3.LUT P0, PT, PT, PT, UP1, 0x80, 0x0 ;  /* 0x000000000000781c */ /* 0x000fca0003f0f018 */
[----:B------:R-:W-:-:S03]  /*7920*/  @UP1 ULEA UR6, UP2, UR42, UR6, 0x2 ;  /* 0x000000062a061291 */ /* 0x000fc6000f84103f */
[----:B------:R-:W0:Y:S01]  /*7930*/  @P1 LDC R10, c[0x0][0xbec] ;  /* 0x0002fb00ff0a1b82 */ /* 0x000e220000000800 */
[----:B------:R-:W-:Y:S02]  /*7940*/  @UP1 ULEA.HI.X UR7, UR42, UR7, UR43, 0x2, UP2 ;  /* 0x000000072a071291 */ /* 0x000fe400090f142b */
[----:B-1----:R-:W-:-:S04]  /*7950*/  IMAD.U32 R14, RZ, RZ, UR6 ;  /* 0x00000006ff0e7e24 */ /* 0x002fc8000f8e00ff */
[----:B------:R-:W-:Y:S01]  /*7960*/  IMAD.U32 R15, RZ, RZ, UR7 ;  /* 0x00000007ff0f7e24 */ /* 0x000fe2000f8e00ff */
[----:B------:R-:W1:Y:S01]  /*7970*/  @P1 LDC R12, c[0x0][0xbf0] ;  /* 0x0002fc00ff0c1b82 */ /* 0x000e620000000800 */
        /* <DEDUP_REMOVED lines=8> */
.L_x_10686:
[----:B--2---:R-:W-:Y:S01]  /*7a00*/  MOV R15, UR44 ;  /* 0x0000002c000f7c02 */ /* 0x004fe20008000f00 */
[----:B------:R-:W-:Y:S01]  /*7a10*/  USHF.R.S32.HI UR14, URZ, 0x1f, UR46 ;  /* 0x0000001f3f0e7899 */ /* 0x000fe2000801142e */
[----:B------:R-:W-:Y:S01]  /*7a20*/  IMAD R11, R19, 0x20, R2 ;  /* 0x00000020130b7824 */ /* 0x000fe200078e0202 */
[----:B------:R-:W-:Y:S01]  /*7a30*/  ULDC.64 UR12, c[0x0][0xb90] ;  /* 0x0002e400000c7ab9 */ /* 0x000fe20000000a00 */
[----:B------:R-:W-:Y:S01]  /*7a40*/  USHF.R.S32.HI UR9, URZ, 0x1f, UR4 ;  /* 0x0000001f3f097899 */ /* 0x000fe20008011404 */
[----:B------:R-:W-:Y:S01]  /*7a50*/  IMAD R15, R15, 0xc0, R154 ;  /* 0x000000c00f0f7824 */ /* 0x000fe200078e029a */
[----:B------:R-:W-:Y:S01]  /*7a60*/  UIMAD UR10, UR14, UR12, URZ ;  /* 0x0000000c0e0a72a4 */ /* 0x000fe2000f8e023f */
[----:B------:R-:W-:Y:S01]  /*7a70*/  IMAD.WIDE R4, R11, 0x2, R4 ;  /* 0x000000020b047825 */ /* 0x000fe200078e0204 */
[----:B------:R-:W-:Y:S01]  /*7a80*/  UMOV UR8, UR4 ;  /* 0x0000000400087c82 */ /* 0x000fe20008000000 */
[----:B------:R-:W-:Y:S02]  /*7a90*/  USEL UR43, UR43, URZ, !UP0 ;  /* 0x0000003f2b2b7287 */ /* 0x000fe4000c000000 */
[----:B------:R-:W-:Y:S01]  /*7aa0*/  @P1 IMAD.HI.U32 R7, R15, R10, RZ ;  /* 0x0000000a0f071227 */ /* 0x000fe200078e00ff */
[----:B------:R-:W-:Y:S01]  /*7ab0*/  UIMAD.WIDE.U32 UR6, UR46, UR12, UR8 ;  /* 0x0000000c2e0672a5 */ /* 0x000fe2000f8e0008 */
[----:B------:R-:W-:Y:S01]  /*7ac0*/  IADD3 R13, P2, R4, 0x1800, RZ ;  /* 0x00001800040d7810 */ /* 0x000fe20007f5e0ff */
[----:B------:R-:W-:Y:S01]  /*7ad0*/  UIMAD UR10, UR46, UR13, UR10 ;  /* 0x0000000d2e0a72a4 */ /* 0x000fe2000f8e020a */
[----:B------:R-:W-:Y:S01]  /*7ae0*/  IMAD.MOV.U32 R6, RZ, RZ, R15 ;  /* 0x000000ffff067224 */ /* 0x000fe200078e000f */
[----:B------:R-:W-:Y:S01]  /*7af0*/  @P1 SHF.R.U32.HI R6, RZ, R12, R7 ;  /* 0x0000000cff061219 */ /* 0x000fe20000011607 */
[----:B------:R-:W-:Y:S01]  /*7b00*/  ULDC.64 UR12, c[0x0][0xb98] ;  /* 0x0002e600000c7ab9 */ /* 0x000fe20000000a00 */
[----:B------:R-:W-:Y:S01]  /*7b10*/  USEL UR42, UR42, URZ, !UP0 ;  /* 0x0000003f2a2a7287 */ /* 0x000fe2000c000000 */
[----:B------:R-:W-:Y:S01]  /*7b20*/  LOP3.LUT R12, R13, 0x180, RZ, 0xc0, !PT ;  /* 0x000001800d0c7812 */ /* 0x000fe200078ec0ff */
[----:B------:R-:W-:Y:S01]  /*7b30*/  UIMAD UR8, UR43, UR12, URZ ;  /* 0x0000000c2b0872a4 */ /* 0x000fe2000f8e023f */
[--C-:B------:R-:W-:Y:S01]  /*7b40*/  IMAD.MOV R11, RZ, RZ, -R6.reuse ;  /* 0x000000ffff0b7224 */ /* 0x100fe200078e0a06 */
[----:B------:R-:W-:Y:S01]  /*7b50*/  UIADD3 UR7, UR7, UR10, URZ ;  /* 0x0000000a07077290 */ /* 0x000fe2000fffe03f */
[----:B------:R-:W-:Y:S01]  /*7b60*/  SHF.R.S32.HI R7, RZ, 0x1f, R6 ;  /* 0x0000001fff077819 */ /* 0x000fe20000011406 */
[----:B------:R-:W-:Y:S01]  /*7b70*/  UIMAD UR8, UR42, UR13, UR8 ;  /* 0x0000000d2a0872a4 */ /* 0x000fe2000f8e0208 */
[----:B------:R-:W-:Y:S01]  /*7b80*/  IMAD R11, R46, R11, R15 ;  /* 0x0000000b2e0b7224 */ /* 0x000fe200078e020f */
[----:B------:R-:W-:Y:S01]  /*7b90*/  UIMAD.WIDE.U32 UR6, UR42, UR12, UR6 ;  /* 0x0000000c2a0672a5 */ /* 0x000fe2000f8e0006 */
[----:B------:R-:W-:Y:S01]  /*7ba0*/  SHF.R.U64 R12, R12, 0x3, RZ ;  /* 0x000000030c0c7819 */ /* 0x000fe200000012ff */
[----:B-----5:R-:W-:Y:S01]  /*7bb0*/  IMAD R43, R9, R46, RZ ;  /* 0x0000002e092b7224 */ /* 0x020fe200078e02ff */
[----:B------:R-:W-:Y:S01]  /*7bc0*/  ULDC.64 UR10, c[0x0][0xaa0] ;  /* 0x0002a800000a7ab9 */ /* 0x000fe20000000a00 */
[----:B------:R-:W-:Y:S01]  /*7bd0*/  IMAD.U32 R14, RZ, RZ, UR8 ;  /* 0x00000008ff0e7e24 */ /* 0x000fe2000f8e00ff */
[----:B------:R-:W-:Y:S01]  /*7be0*/  SHF.R.S32.HI R10, RZ, 0x1f, R11 ;  /* 0x0000001fff0a7819 */ /* 0x000fe2000001140b */
[----:B------:R-:W0:Y:S01]  /*7bf0*/  @P1 LDC R9, c[0x0][0xbec] ;  /* 0x0002fb00ff091b82 */ /* 0x000e220000000800 */
[----:B------:R-:W-:-:S02]  /*7c00*/  IADD3 R6, P0, R6, UR6, RZ ;  /* 0x0000000606067c10 */ /* 0x000fc4000ff1e0ff */
[----:B------:R-:W-:Y:S02]  /*7c10*/  IADD3 R33, P6, R4, 0x3000, RZ ;  /* 0x0000300004217810 */ /* 0x000fe40007fde0ff */
[----:B------:R-:W-:Y:S01]  /*7c20*/  IADD3.X R7, R7, UR7, R14, P0, !PT ;  /* 0x0000000707077c10 */ /* 0x000fe200087fe40e */
[----:B------:R-:W-:Y:S01]  /*7c30*/  ULDC.64 UR6, c[0x0][0xb88] ;  /* 0x0002e20000067ab9 */ /* 0x000fe20000000a00 */
[----:B------:R-:W-:Y:S01]  /*7c40*/  UIMAD UR8, UR9, UR10, URZ ;  /* 0x0000000a090872a4 */ /* 0x000fe2000f8e023f */
[----:B------:R-:W-:Y:S01]  /*7c50*/  IMAD R14, R10, UR6, RZ ;  /* 0x000000060a0e7c24 */ /* 0x000fe2000f8e02ff */
[----:B------:R-:W-:Y:S01]  /*7c60*/  LOP3.LUT R10, R12, R13, RZ, 0x3c, !PT ;  /* 0x0000000d0c0a7212 */ /* 0x000fe200078e3cff */
[C---:B------:R-:W-:Y:S01]  /*7c70*/  IMAD.WIDE.U32 R6, R11.reuse, UR6, R6 ;  /* 0x000000060b067c25 */ /* 0x040fe2000f8e0006 */
[C---:B------:R-:W-:Y:S02]  /*7c80*/  IADD3 R25, P5, R4.reuse, 0x4800, RZ ;  /* 0x0000480004197810 */ /* 0x040fe40007fbe0ff */
[----:B------:R-:W-:Y:S01]  /*7c90*/  IADD3 R37, P4, R4, 0x6000, RZ ;  /* 0x0000600004257810 */ /* 0x000fe20007f9e0ff */
[----:B------:R-:W-:Y:S01]  /*7ca0*/  IMAD R13, R11, UR7, R14 ;  /* 0x000000070b0d7c24 */ /* 0x000fe2000f8e020e */
[----:B------:R-:W-:Y:S01]  /*7cb0*/  ULDC.64 UR6, c[0x0][0xb50] ;  /* 0x0002d40000067ab9 */ /* 0x000fe20000000a00 */
[----:B------:R-:W-:Y:S01]  /*7cc0*/  IMAD.X R11, RZ, RZ, R5, P2 ;  /* 0x000000ffff0b7224 */ /* 0x000fe200010e0605 */
[----:B------:R-:W-:Y:S01]  /*7cd0*/  LEA R12, P0, R6, UR6, 0x2 ;  /* 0x00000006060c7c11 */ /* 0x000fe2000f8010ff */
[----:B------:R-:W-:Y:S01]  /*7ce0*/  IMAD.IADD R7, R7, 0x1, R13 ;  /* 0x0000000107077824 */ /* 0x000fe200078e020d */
[----:B------:R-:W-:Y:S01]  /*7cf0*/  UIMAD UR8, UR4, UR11, UR8 ;  /* 0x0000000b040872a4 */ /* 0x000fe2000f8e0208 */
[----:B------:R-:W-:-:S02]  /*7d00*/  LOP3.LUT R13, R4, 0x180, RZ, 0xc0, !PT ;  /* 0x00000180040d7812 */ /* 0x000fc400078ec0ff */
[----:B------:R-:W-:Y:S01]  /*7d10*/  SHFL.IDX PT, R20, R12, RZ, 0x1c1f ;  /* 0x001c1fff0c147589 */ /* 0x000fe200000e0000 */
[----:B------:R-:W-:Y:S01]  /*7d20*/  LEA.HI.X R14, R6, UR7, R7, 0x2, P0 ;  /* 0x00000007060e7c11 */ /* 0x000fe200080f1407 */
[----:B------:R-:W-:Y:S01]  /*7d30*/  IMAD.U32 R7, RZ, RZ, UR44 ;  /* 0x0000002cff077e24 */ /* 0x000fe2000f8e00ff */
[----:B------:R-:W-:Y:S01]  /*7d40*/  LOP3.LUT P0, RZ, R22, 0x3, RZ, 0xc0, !PT ;  /* 0x0000000316ff7812 */ /* 0x000fe2000780c0ff */
[----:B------:R-:W-:Y:S01]  /*7d50*/  SHFL.IDX PT, R40, R12, 0x1, 0x1c1f ;  /* 0x003c1f000c287f89 */ /* 0x000fe200000e0000 */
[----:B------:R-:W-:Y:S01]  /*7d60*/  LOP3.LUT R32, R33, 0x180, RZ, 0xc0, !PT ;  /* 0x0000018021207812 */ /* 0x000fe200078ec0ff */
[----:B------:R-:W-:Y:S01]  /*7d70*/  IMAD R26, R7, 0xc0, R152 ;  /* 0x000000c0071a7824 */ /* 0x000fe200078e0298 */
[----:B------:R-:W-:Y:S01]  /*7d80*/  UIMAD.WIDE.U32 UR6, UR4, UR10, URZ ;  /* 0x0000000a040672a5 */ /* 0x000fe2000f8e003f */
[----:B------:R-:W1:Y:S01]  /*7d90*/  SHFL.IDX PT, R21, R14, RZ, 0x1c1f ;  /* 0x001c1fff0e157589 */ /* 0x000e6200000e0000 */
[----:B------:R-:W-:Y:S01]  /*7da0*/  IADD3 R7, P3, R4, 0x7800, RZ ;  /* 0x0000780004077810 */ /* 0x000fe20007f7e0ff */
[C---:B------:R-:W-:Y:S01]  /*7db0*/  VIADD R6, R26.reuse, 0x8 ;  /* 0x000000081a067836 */ /* 0x040fe20000000000 */
[-C--:B------:R-:W-:Y:S01]  /*7dc0*/  ISETP.GE.OR P2, PT, R26, R43.reuse, P0 ;  /* 0x0000002b1a00720c */ /* 0x080fe20000746670 */
[----:B------:R-:W2:Y:S01]  /*7dd0*/  SHFL.IDX PT, R41, R14, 0x1, 0x1c1f ;  /* 0x003c1f000e297f89 */ /* 0x000ea200000e0000 */
[----:B------:R-:W-:Y:S01]  /*7de0*/  ULDC.64 UR10, c[0x0][0xae8] ;  /* 0x0002ba00000a7ab9 */ /* 0x000fe20000000a00 */
[----:B------:R-:W-:Y:S01]  /*7df0*/  UIADD3 UR7, UR7, UR8, URZ ;  /* 0x0000000807077290 */ /* 0x000fe2000fffe03f */
[----:B------:R-:W-:-:S02]  /*7e00*/  ISETP.GE.OR P0, PT, R6, R43, P0 ;  /* 0x0000002b0600720c */ /* 0x000fc40000706670 */
[----:B------:R-:W-:Y:S02]  /*7e10*/  LOP3.LUT R24, R25, 0x180, RZ, 0xc0, !PT ;  /* 0x0000018019187812 */ /* 0x000fe400078ec0ff */
[----:B------:R-:W-:Y:S02]  /*7e20*/  LOP3.LUT R36, R37, 0x180, RZ, 0xc0, !PT ;  /* 0x0000018025247812 */ /* 0x000fe400078ec0ff */
[----:B------:R-:W-:Y:S02]  /*7e30*/  SHF.R.U64 R13, R13, 0x3, RZ ;  /* 0x000000030d0d7819 */ /* 0x000fe400000012ff */
[----:B------:R-:W-:Y:S02]  /*7e40*/  SHF.R.U64 R32, R32, 0x3, RZ ;  /* 0x0000000320207819 */ /* 0x000fe400000012ff */
[----:B------:R-:W-:Y:S01]  /*7e50*/  IADD3.X R29, RZ, R5, RZ, P3, !PT ;  /* 0x00000005ff1d7210 */ /* 0x000fe20001ffe4ff */
[----:B-1----:R1:W-:Y:S01]  /*7e60*/  @!P2 ST.E desc[UR50][R20.64], R0 ;  /* 0x000000001400a985 */ /* 0x0023e2000c101932 */
[----:B------:R-:W-:Y:S01]  /*7e70*/  UIMAD UR4, UR14, UR10, URZ ;  /* 0x0000000a0e0472a4 */ /* 0x000fe2000f8e023f */
[----:B------:R-:W-:Y:S01]  /*7e80*/  LOP3.LUT R6, R7, 0x180, RZ, 0xc0, !PT ;  /* 0x0000018007067812 */ /* 0x000fe200078ec0ff */
[----:B------:R-:W-:Y:S01]  /*7e90*/  ULDC.64 UR8, c[0x0][0xaf0] ;  /* 0x0002bc0000087ab9 */ /* 0x000fe20000000a00 */
[----:B--2---:R2:W-:Y:S01]  /*7ea0*/  @!P0 ST.E desc[UR50][R40.64], R3 ;  /* 0x0000000328008985 */ /* 0x0045e2000c101932 */
[----:B------:R-:W-:Y:S01]  /*7eb0*/  UIMAD.WIDE.U32 UR6, UR46, UR10, UR6 ;  /* 0x0000000a2e0672a5 */ /* 0x000fe2000f8e0006 */
[----:B------:R-:W-:-:S02]  /*7ec0*/  SHF.R.U64 R24, R24, 0x3, RZ ;  /* 0x0000000318187819 */ /* 0x000fc400000012ff */
[----:B------:R-:W-:Y:S02]  /*7ed0*/  SHF.R.U64 R36, R36, 0x3, RZ ;  /* 0x0000000324247819 */ /* 0x000fe400000012ff */
[----:B------:R-:W-:Y:S01]  /*7ee0*/  LOP3.LUT R12, R13, R4, RZ, 0x3c, !PT ;  /* 0x000000040d0c7212 */ /* 0x000fe200078e3cff */
[----:B-1----:R-:W1:Y:S01]  /*7ef0*/  @P1 LDC R21, c[0x0][0xbf0] ;  /* 0x0002fc00ff151b82 */ /* 0x002e620000000800 */
[----:B------:R-:W-:Y:S01]  /*7f00*/  IMAD R0, R18, 0x60, R19 ;  /* 0x0000006012007824 */ /* 0x000fe200078e0213 */
[----:B------:R-:W-:Y:S01]  /*7f10*/  UIMAD UR4, UR46, UR11, UR4 ;  /* 0x0000000b2e0472a4 */ /* 0x000fe2000f8e0204 */
[----:B------:R-:W-:Y:S01]  /*7f20*/  SHF.R.U64 R4, R6, 0x3, RZ ;  /* 0x0000000306047819 */ /* 0x000fe200000012ff */
[----:B--2---:R-:W-:Y:S01]  /*7f30*/  IMAD.U32 R3, RZ, RZ, UR44 ;  /* 0x0000002cff037e24 */ /* 0x004fe2000f8e00ff */
[----:B------:R-:W-:Y:S01]  /*7f40*/  LOP3.LUT R32, R32, R33, RZ, 0x3c, !PT ;  /* 0x0000002120207212 */ /* 0x000fe200078e3cff */
[----:B------:R-:W-:Y:S01]  /*7f50*/  UIADD3 UR7, UR7, UR4, URZ ;  /* 0x0000000407077290 */ /* 0x000fe2000fffe03f */
[----:B------:R-:W-:Y:S01]  /*7f60*/  LOP3.LUT R24, R24, R25, RZ, 0x3c, !PT ;  /* 0x0000001918187212 */ /* 0x000fe200078e3cff */
[----:B------:R-:W-:Y:S01]  /*7f70*/  IMAD R20, R3, 0xc0, R0 ;  /* 0x000000c003147824 */ /* 0x000fe200078e0200 */
[----:B------:R-:W-:Y:S01]  /*7f80*/  UIMAD UR4, UR43, UR8, URZ ;  /* 0x000000082b0472a4 */ /* 0x000fe2000f8e023f */
[----:B------:R-:W-:Y:S01]  /*7f90*/  LOP3.LUT R36, R36, R37, RZ, 0x3c, !PT ;  /* 0x0000002524247212 */ /* 0x000fe200078e3cff */
[----:B------:R-:W-:Y:S01]  /*7fa0*/  UIMAD.WIDE.U32 UR6, UR42, UR8, UR6 ;  /* 0x000000082a0672a5 */ /* 0x000fe2000f8e0006 */
[----:B0-----:R-:W-:Y:S01]  /*7fb0*/  @P1 IMAD.HI.U32 R0, R20, R9, RZ ;  /* 0x0000000914001227 */ /* 0x001fe200078e00ff */
[----:B------:R-:W-:-:S03]  /*7fc0*/  LOP3.LUT R28, R4, R7, RZ, 0x3c, !PT ;  /* 0x00000007041c7212 */ /* 0x000fc600078e3cff */
[----:B------:R-:W-:Y:S01]  /*7fd0*/  IMAD.MOV.U32 R3, RZ, RZ, R20 ;  /* 0x000000ffff037224 */ /* 0x000fe200078e0014 */
[----:B------:R-:W-:Y:S01]  /*7fe0*/  UIMAD UR4, UR42, UR9, UR4 ;  /* 0x000000092a0472a4 */ /* 0x000fe2000f8e0204 */
[--C-:B------:R-:W-:Y:S01]  /*7ff0*/  IMAD.X R33, RZ, RZ, R5.reuse, P6 ;  /* 0x000000ffff217224 */ /* 0x100fe200030e0605 */
[----:B------:R-:W5:Y:S01]  /*8000*/  LD.E.128 R28, desc[UR50][R28.64] ;  /* 0x000000321c1c7980 */ /* 0x000f62000c101d00 */
[----:B------:R-:W-:Y:S01]  /*8010*/  ULDC.64 UR8, c[0x0][0xae0] ;  /* 0x0002b80000087ab9 */ /* 0x000fe20000000a00 */
[--C-:B------:R-:W-:Y:S02]  /*8020*/  IMAD.X R25, RZ, RZ, R5.reuse, P5 ;  /* 0x000000ffff197224 */ /* 0x100fe400028e0605 */
[--C-:B------:R-:W-:Y:S01]  /*8030*/  IMAD.X R37, RZ, RZ, R5.reuse, P4 ;  /* 0x000000ffff257224 */ /* 0x100fe200020e0605 */
[----:B-1----:R-:W-:Y:S01]  /*8040*/  @P1 SHF.R.U32.HI R3, RZ, R21, R0 ;  /* 0x00000015ff031219 */ /* 0x002fe20000011600 */
[----:B------:R-:W-:Y:S01]  /*8050*/  UIADD3 UR4, UR7, UR4, URZ ;  /* 0x0000000407047290 */ /* 0x000fe2000fffe03f */
[----:B------:R-:W-:Y:S01]  /*8060*/  IMAD.MOV.U32 R13, RZ, RZ, R5 ;  /* 0x000000ffff0d7224 */ /* 0x000fe200078e0005 */
[----:B------:R-:W5:Y:S01]  /*8070*/  LD.E.128 R32, desc[UR50][R32.64] ;  /* 0x0000003220207980 */ /* 0x000f62000c101d00 */
[--C-:B------:R-:W-:Y:S01]  /*8080*/  SHF.R.S32.HI R0, RZ, 0x1f, R3.reuse ;  /* 0x0000001fff007819 */ /* 0x100fe20000011403 */
[----:B------:R-:W-:-:S02]  /*8090*/  IMAD.MOV R9, RZ, RZ, -R3 ;  /* 0x000000ffff097224 */ /* 0x000fc400078e0a03 */
[----:B------:R0:W5:Y:S02]  /*80a0*/  LD.E.128 R4, desc[UR50][R10.64] ;  /* 0x000000320a047980 */ /* 0x000164000c101d00 */
[----:B------:R-:W-:Y:S02]  /*80b0*/  IMAD R0, R0, UR8, RZ ;  /* 0x0000000800007c24 */ /* 0x000fe4000f8e02ff */
[----:B------:R-:W-:Y:S01]  /*80c0*/  IMAD R9, R46, R9, R20 ;  /* 0x000000092e097224 */ /* 0x000fe200078e0214 */
[----:B------:R-:W5:Y:S01]  /*80d0*/  LD.E.128 R12, desc[UR50][R12.64] ;  /* 0x000000320c0c7980 */ /* 0x000f62000c101d00 */
[----:B------:R-:W-:-:S03]  /*80e0*/  IMAD R21, R3, UR9, R0 ;  /* 0x0000000903157c24 */ /* 0x000fc6000f8e0200 */
[----:B------:R-:W-:Y:S01]  /*80f0*/  SHF.R.S32.HI R0, RZ, 0x1f, R9 ;  /* 0x0000001fff007819 */ /* 0x000fe20000011409 */
[----:B0-----:R-:W-:Y:S01]  /*8100*/  IMAD.U32 R11, RZ, RZ, UR7 ;  /* 0x00000007ff0b7e24 */ /* 0x001fe2000f8e00ff */
[----:B------:R-:W5:Y:S01]  /*8110*/  LD.E.128 R24, desc[UR50][R24.64] ;  /* 0x0000003218187980 */ /* 0x000f62000c101d00 */
[----:B------:R-:W-:Y:S01]  /*8120*/  IMAD.U32 R10, RZ, RZ, UR6 ;  /* 0x00000006ff0a7e24 */ /* 0x000fe2000f8e00ff */
[----:B------:R-:W-:Y:S01]  /*8130*/  ULDC.64 UR6, c[0x0][0xad8] ;  /* 0x0002b60000067ab9 */ /* 0x000fe20000000a00 */
[----:B------:R-:W-:Y:S01]  /*8140*/  IMAD.U32 R11, RZ, RZ, UR4 ;  /* 0x00000004ff0b7e24 */ /* 0x000fe2000f8e00ff */
[----:B------:R-:W5:Y:S01]  /*8150*/  LD.E.128 R36, desc[UR50][R36.64] ;  /* 0x0000003224247980 */ /* 0x000f62000c101d00 */
[----:B------:R-:W-:Y:S01]  /*8160*/  IMAD R0, R0, UR6, RZ ;  /* 0x0000000600007c24 */ /* 0x000fe2000f8e02ff */
[----:B------:R-:W-:Y:S01]  /*8170*/  @!PT LDS RZ, [RZ] ;  /* 0x00000000fffff984 */ /* 0x000fe20000000800 */
[----:B------:R-:W-:Y:S01]  /*8180*/  @!PT LDS RZ, [RZ] ;  /* 0x00000000fffff984 */ /* 0x000fe20000000800 */
[----:B------:R-:W-:Y:S01]  /*8190*/  @!PT LDS RZ, [RZ] ;  /* 0x00000000fffff984 */ /* 0x000fe20000000800 */
[----:B------:R-:W-:Y:S01]  /*81a0*/  @!PT LDS RZ, [RZ] ;  /* 0x00000000fffff984 */ /* 0x000fe20000000800 */
[----:B------:R0:W-:Y:S06]  /*81b0*/  MEMBAR.ALL.CTA ;  /* 0x0000000000007992 */ /* 0x0001ec0000008000 */
[----:B0-----:R-:W0:Y:S01]  /*81c0*/  FENCE.VIEW.ASYNC.S ;  /* 0x00000000000073c6 */ /* 0x001e220000000000 */
[----:B------:R-:W-:-:S04]  /*81d0*/  IMAD.WIDE.U32 R10, R3, UR8, R10 ;  /* 0x00000008030a7c25 */ /* 0x000fc8000f8e000a */
[----:B------:R-:W-:Y:S02]  /*81e0*/  IMAD.U32 R20, RZ, RZ, UR44 ;  /* 0x0000002cff147e24 */ /* 0x000fe4000f8e00ff */
[----:B------:R-:W-:Y:S02]  /*81f0*/  IMAD.IADD R11, R11, 0x1, R21 ;  /* 0x000000010b0b7824 */ /* 0x000fe400078e0215 */
[C---:B------:R-:W-:Y:S02]  /*8200*/  IMAD R3, R9.reuse, UR7, R0 ;  /* 0x0000000709037c24 */ /* 0x040fe4000f8e0200 */
[----:B------:R-:W-:Y:S02]  /*8210*/  IMAD R0, R20, 0xc0, R19 ;  /* 0x000000c014007824 */ /* 0x000fe400078e0213 */
[----:B------:R-:W-:Y:S01]  /*8220*/  IMAD.WIDE.U32 R10, R9, UR6, R10 ;  /* 0x00000006090a7c25 */ /* 0x000fe2000f8e000a */
[----:B------:R-:W-:Y:S02]  /*8230*/  ULDC.64 UR6, c[0x0][0xa80] ;  /* 0x0002a00000067ab9 */ /* 0x000fe40000000a00 */
[----:B------:R-:W-:Y:S01]  /*8240*/  ISETP.GE.AND P0, PT, R0, R43, PT ;  /* 0x0000002b0000720c */ /* 0x000fe20003f06270 */
[----:B------:R-:W-:Y:S01]  /*8250*/  IMAD.IADD R3, R11, 0x1, R3 ;  /* 0x000000010b037824 */ /* 0x000fe200078e0203 */
[----:B------:R-:W-:Y:S01]  /*8260*/  LEA R42, P1, R10, UR6, 0x1 ;  /* 0x000000060a2a7c11 */ /* 0x000fe2000f8208ff */
[----:B------:R-:W-:-:S03]  /*8270*/  VIADD R8, R8, 0x19c20 ;  /* 0x00019c2008087836 */ /* 0x000fc60000000000 */
[----:B------:R-:W-:Y:S02]  /*8280*/  LEA.HI.X R3, R10, UR7, R3, 0x1, P1 ;  /* 0x000000070a037c11 */ /* 0x000fe400088f0c03 */
[----:B------:R-:W-:Y:S01]  /*8290*/  PRMT R8, RZ, 0x654, R8 ;  /* 0x00000654ff087816 */ /* 0x000fe20000000008 */
[----:B0-----:R0:W1:Y:S01]  /*82a0*/  SHFL.IDX PT, R10, R42, RZ, 0x1c1f ;  /* 0x001c1fff2a0a7589 */ /* 0x00106200000e0000 */
[----:B------:R-:W-:Y:S02]  /*82b0*/  BSSY B1, `(.L_x_10687) ;  /* 0x0000010000017945 */ /* 0x000fe40003800000 */
[----:B------:R0:W-:Y:S01]  /*82c0*/  SYNCS.ARRIVE.TRANS64.RED.A1T0 RZ, [R8+URZ], RZ ;  /* 0x000000ff08ff79a7 */ /* 0x0001e2000810043f */
[----:B------:R0:W2:Y:S01]  /*82d0*/  SHFL.IDX PT, R11, R3, RZ, 0x1c1f ;  /* 0x001c1fff030b7589 */ /* 0x0000a200000e0000 */
[----:B------:R-:W-:Y:S05]  /*82e0*/  @P0 BRA `(.L_x_10688) ;  /* 0x0000000000300947 */ /* 0x000fea0003800000 */
[----:B------:R-:W-:Y:S02]  /*82f0*/  ULDC UR4, c[0x0][0xac8] ;  /* 0x0002b20000047ab9 */ /* 0x000fe40000000800 */
[----:B------:R-:W-:Y:S02]  /*8300*/  ISETP.GE.AND P1, PT, R16, UR4, PT ;  /* 0x0000000410007c0c */ /* 0x000fe4000bf26270 */
[----:B------:R-:W-:Y:S02]  /*8310*/  ISETP.GE.AND P2, PT, R17, UR4, PT ;  /* 0x0000000411007c0c */ /* 0x000fe4000bf46270 */
[----:B------:R-:W-:-:S09]  /*8320*/  ISETP.GE.AND P0, PT, R2, UR4, PT ;  /* 0x0000000402007c0c */ /* 0x000fd2000bf06270 */
[-C--:B-1----:R-:W-:Y:S02]  /*8330*/  @!P1 LEA R20, P3, R16, R10.reuse, 0x1 ;  /* 0x0000000a10149211 */ /* 0x082fe400078608ff */
[C---:B------:R-:W-:Y:S02]  /*8340*/  @!P2 LEA R40, P4, R17.reuse, R10, 0x1 ;  /* 0x0000000a1128a211 */ /* 0x040fe400078808ff */
[----:B0-2---:R-:W-:Y:S01]  /*8350*/  @!P0 IMAD.WIDE R8, R2, 0x2, R10 ;  /* 0x0000000202088825 */ /* 0x005fe200078e020a */
[-C--:B------:R-:W-:Y:S02]  /*8360*/  @!P1 LEA.HI.X R21, R16, R11.reuse, R157, 0x1, P3 ;  /* 0x0000000b10159211 */ /* 0x080fe400018f0c9d */
[----:B------:R-:W-:Y:S02]  /*8370*/  @!P2 LEA.HI.X R41, R17, R11, R156, 0x1, P4 ;  /* 0x0000000b1129a211 */ /* 0x000fe400020f0c9c */
[----:B-----5:R3:W-:Y:S04]  /*8380*/  @!P0 ST.E.128 desc[UR50][R8.64], R12 ;  /* 0x0000000c08008985 */ /* 0x0207e8000c101d32 */
[----:B------:R3:W-:Y:S04]  /*8390*/  @!P1 ST.E.128 desc[UR50][R20.64], R32 ;  /* 0x0000002014009985 */ /* 0x0007e8000c101d32 */
[----:B------:R3:W-:Y:S02]  /*83a0*/  @!P2 ST.E.128 desc[UR50][R40.64], R36 ;  /* 0x000000242800a985 */ /* 0x0007e4000c101d32 */
.L_x_10688:
[----:B------:R-:W-:Y:S05]  /*83b0*/  BSYNC B1 ;  /* 0x0000000000017941 */ /* 0x000fea0003800000 */
.L_x_10687:
[----:B------:R-:W-:Y:S01]  /*83c0*/  IADD3 R0, R0, 0x60, RZ ;  /* 0x0000006000007810 */ /* 0x000fe20007ffe0ff */
[----:B--2---:R2:W4:Y:S03]  /*83d0*/  SHFL.IDX PT, R11, R3, 0x1, 0x1c1f ;  /* 0x003c1f00030b7f89 */ /* 0x00452600000e0000 */
[----:B------:R-:W-:Y:S01]  /*83e0*/  ISETP.GE.AND P0, PT, R0, R43, PT ;  /* 0x0000002b0000720c */ /* 0x000fe20003f06270 */
[----:B-1----:R2:W1:-:S12]  /*83f0*/  SHFL.IDX PT, R10, R42, 0x1, 0x1c1f ;  /* 0x003c1f002a0a7f89 */ /* 0x00245800000e0000 */
[----:B--2---:R-:W-:Y:S05]  /*8400*/  @P0 BRA `(.L_x_10689) ;  /* 0x0000000800c00947 */ /* 0x004fea0003800000 */
[----:B------:R-:W-:Y:S02]  /*8410*/  ULDC UR4, c[0x0][0xac8] ;  /* 0x0002b20000047ab9 */ /* 0x000fe40000000800 */
[----:B------:R-:W-:Y:S02]  /*8420*/  ISETP.GE.AND P2, PT, R16, UR4, PT ;  /* 0x0000000410007c0c */ /* 0x000fe4000bf46270 */
[----:B------:R-:W-:-:S11]  /*8430*/  ISETP.GE.AND P1, PT, R2, UR4, PT ;  /* 0x0000000402007c0c */ /* 0x000fd6000bf26270 */
[----:B-1-3-5:R-:W-:Y:S02]  /*8440*/  @!P2 LEA R12, P0, R16, R10, 0x1 ;  /* 0x0000000a100ca211 */ /* 0x02afe400078008ff */
[----:B0---4-:R-:W-:Y:S02]  /*8450*/  @!P1 IMAD.WIDE R8, R2, 0x2, R10 ;  /* 0x0000000202089825 */ /* 0x011fe400078e020a */
        /* <DEDUP_REMOVED lines=9> */
.L_x_10685:
        /* <DEDUP_REMOVED lines=24> */
[----:B------:R-:W0:Y:S10]  /*8670*/  S2R R8, SR_TID.X ;  /* 0x0000000000087919 */ /* 0x000e340000002100 */
[----:B------:R-:W3:Y:S01]  /*8680*/  @P0 LDC R9, c[0x0][0xbec] ;  /* 0x0002fb00ff090b82 */ /* 0x000ee20000000800 */
[----:B0-----:R-:W-:-:S05]  /*8690*/  VIADD R8, R8, 0xffffff80 ;  /* 0xffffff8008087836 */ /* 0x001fca0000000000 */
[----:B------:R-:W-:Y:S02]  /*86a0*/  ISETP.GE.AND P1, PT, R8, 0xc0, PT ;  /* 0x000000c00800780c */ /* 0x000fe40003f26270 */
[----:B--2---:R-:W-:-:S13]  /*86b0*/  @P2 R2UR UR4, R3 ;  /* 0x00000000030422ca */ /* 0x004fda00000e0000 */
[----:B------:R-:W-:Y:S01]  /*86c0*/  USHF.R.S32.HI UR9, URZ, 0x1f, UR4 ;  /* 0x0000001f3f097899 */ /* 0x000fe20008011404 */
[----:B-1-3--:R-:W-:Y:S11]  /*86d0*/  @P3 BRA `(.L_x_10690) ;  /* 0x0000000000103947 */ /* 0x00aff60003800000 */
[----:B------:R-:W-:Y:S05]  /*86e0*/  @!P2 BRA `(.L_x_10690) ;  /* 0x00000000000ca947 */ /* 0x000fea0003800000 */
[----:B------:R-:W2:Y:S04]  /*86f0*/  LDG.E R3, desc[UR50][R4.64] ;  /* 0x0000003204037981 */ /* 0x000ea8000c1e1900 */
[----:B-----5:R-:W2:Y:S02]  /*8700*/  LDG.E R0, desc[UR50][R4.64+0x4] ;  /* 0x0000043204007981 */ /* 0x020ea4000c1e1900 */
[----:B--2---:R-:W-:-:S07]  /*8710*/  IMAD.IADD R0, R0, 0x1, -R3 ;  /* 0x0000000100007824 */ /* 0x004fce00078e0a03 */
.L_x_10690:
        /* <DEDUP_REMOVED lines=29> */
[----:B-1----:R-:W-:Y:S02]  /*88f0*/  @P1 SHF.R.U32.HI R4, RZ, R8, R3 ;  /* 0x00000008ff041219 */ /* 0x002fe40000011603 */
[----:B------:R-:W-:-:S03]  /*8900*/  MOV R8, UR8 ;  /* 0x0000000800087c02 */ /* 0x000fc60008000f00 */
        /* <DEDUP_REMOVED lines=15> */
.L_x_10692:
[----:B------:R-:W-:Y:S05]  /*8a00*/  BSYNC B1 ;  /* 0x0000000000017941 */ /* 0x000fea0003800000 */
.L_x_10691:
[----:B------:R-:W1:Y:S01]  /*8a10*/  @P0 LDC R5, c[0x0][0xbf0] ;  /* 0x0002fc00ff050b82 */ /* 0x000e620000000800 */
[----:B------:R-:W-:Y:S01]  /*8a20*/  ULDC.64 UR12, c[0x0][0xaa0] ;  /* 0x0002a800000c7ab9 */ /* 0x000fe20000000a00 */
[----:B0-----:R-:W-:Y:S01]  /*8a30*/  IMAD.U32 R6, RZ, RZ, UR44 ;  /* 0x0000002cff067e24 */ /* 0x001fe2000f8e00ff */
[----:B------:R-:W-:Y:S01]  /*8a40*/  UIMAD UR8, UR9, UR12, URZ ;  /* 0x0000000c090872a4 */ /* 0x000fe2000f8e023f */
[----:B------:R-:W-:Y:S01]  /*8a50*/  IMAD R3, R18, 0x60, R19 ;  /* 0x0000006012037824 */ /* 0x000fe200078e0213 */
        /* <DEDUP_REMOVED lines=22> */
[----:B------:R-:W-:Y:S02]  /*8bc0*/  IMAD R7, R11, R7, R6 ;  /* 0x000000070b077224 */ /* 0x000fe400078e0206 */
[----:B------:R-:W-:Y:S02]  /*8bd0*/  IMAD R8, R4, UR8, RZ ;  /* 0x0000000804087c24 */ /* 0x000fe4000f8e02ff */
[----:B------:R-:W-:Y:S01]  /*8be0*/  IMAD.U32 R4, RZ, RZ, UR6 ;  /* 0x00000006ff047e24 */ /* 0x000fe2000f8e00ff */
[----:B------:R-:W-:Y:S01]  /*8bf0*/  SHF.R.S32.HI R6, RZ, 0x1f, R7 ;  /* 0x0000001fff067819 */ /* 0x000fe20000011407 */
[----:B------:R-:W-:Y:S01]  /*8c00*/  IMAD.U32 R5, RZ, RZ, UR4 ;  /* 0x00000004ff057e24 */ /* 0x000fe2000f8e00ff */
[----:B------:R-:W-:Y:S01]  /*8c10*/  ULDC.64 UR6, c[0x0][0xad8] ;  /* 0x0002b60000067ab9 */ /* 0x000fe20000000a00 */
[----:B------:R-:W-:-:S02]  /*8c20*/  IMAD R9, R3, UR9, R8 ;  /* 0x0000000903097c24 */ /* 0x000fc4000f8e0208 */
[----:B------:R-:W-:-:S04]  /*8c30*/  IMAD.WIDE.U32 R4, R3, UR8, R4 ;  /* 0x0000000803047c25 */ /* 0x000fc8000f8e0004 */
[----:B------:R-:W-:Y:S02]  /*8c40*/  IMAD.U32 R8, RZ, RZ, UR44 ;  /* 0x0000002cff087e24 */ /* 0x000fe4000f8e00ff */
[----:B------:R-:W-:Y:S02]  /*8c50*/  IMAD R6, R6, UR6, RZ ;  /* 0x0000000606067c24 */ /* 0x000fe4000f8e02ff */
[----:B------:R-:W-:Y:S02]  /*8c60*/  IMAD.IADD R5, R5, 0x1, R9 ;  /* 0x0000000105057824 */ /* 0x000fe400078e0209 */
[----:B-----5:R-:W-:Y:S02]  /*8c70*/  IMAD R11, R0, R11, RZ ;  /* 0x0000000b000b7224 */ /* 0x020fe400078e02ff */
[----:B------:R-:W-:Y:S02]  /*8c80*/  IMAD R0, R8, 0xc0, R19 ;  /* 0x000000c008007824 */ /* 0x000fe400078e0213 */
[----:B------:R-:W-:-:S02]  /*8c90*/  IMAD R3, R7, UR7, R6 ;  /* 0x0000000707037c24 */ /* 0x000fc4000f8e0206 */
[----:B------:R-:W-:Y:S01]  /*8ca0*/  IMAD.WIDE.U32 R4, R7, UR6, R4 ;  /* 0x0000000607047c25 */ /* 0x000fe2000f8e0004 */
[----:B------:R-:W-:Y:S01]  /*8cb0*/  ISETP.GE.AND P0, PT, R0, R11, PT ;  /* 0x0000000b0000720c */ /* 0x000fe20003f06270 */
[----:B------:R-:W-:Y:S02]  /*8cc0*/  ULDC.64 UR6, c[0x0][0xa80] ;  /* 0x0002a00000067ab9 */ /* 0x000fe40000000a00 */
[----:B------:R-:W-:Y:S01]  /*8cd0*/  IMAD.IADD R3, R5, 0x1, R3 ;  /* 0x0000000105037824 */ /* 0x000fe200078e0203 */
[----:B------:R-:W-:-:S04]  /*8ce0*/  LEA R6, P1, R4, UR6, 0x1 ;  /* 0x0000000604067c11 */ /* 0x000fc8000f8208ff */
[----:B------:R-:W-:Y:S02]  /*8cf0*/  LEA.HI.X R3, R4, UR7, R3, 0x1, P1 ;  /* 0x0000000704037c11 */ /* 0x000fe400088f0c03 */
[----:B------:R0:W1:Y:S04]  /*8d00*/  SHFL.IDX PT, R4, R6, RZ, 0x1c1f ;  /* 0x001c1fff06047589 */ /* 0x00006800000e0000 */
        /* <DEDUP_REMOVED lines=8> */
[----:B--2---:R-:W-:Y:S01]  /*8d90*/  @!P2 IMAD.WIDE R8, R2, 0x2, R4 ;  /* 0x000000020208a825 */ /* 0x004fe200078e0204 */
[-C--:B------:R-:W-:Y:S02]  /*8da0*/  @!P3 LEA.HI.X R13, R16, R5.reuse, R157, 0x1, P0 ;  /* 0x00000005100db211 */ /* 0x080fe400000f0c9d */
[----:B------:R-:W-:Y:S02]  /*8db0*/  @!P4 LEA.HI.X R15, R17, R5, R156, 0x1, P1 ;  /* 0x00000005110fc211 */ /* 0x000fe400008f0c9c */
[----:B------:R3:W-:Y:S04]  /*8dc0*/  @!P2 ST.E.128 desc[UR50][R8.64], RZ ;  /* 0x000000ff0800a985 */ /* 0x0007e8000c101d32 */
[----:B------:R3:W-:Y:S04]  /*8dd0*/  @!P3 ST.E.128 desc[UR50][R12.64], RZ ;  /* 0x000000ff0c00b985 */ /* 0x0007e8000c101d32 */
[----:B------:R3:W-:Y:S02]  /*8de0*/  @!P4 ST.E.128 desc[UR50][R14.64], RZ ;  /* 0x000000ff0e00c985 */ /* 0x0007e4000c101d32 */
.L_x_10694:
[----:B------:R-:W-:Y:S05]  /*8df0*/  BSYNC B1 ;  /* 0x0000000000017941 */ /* 0x000fea0003800000 */
.L_x_10693:
[----:B------:R-:W-:Y:S01]  /*8e00*/  IADD3 R0, R0, 0x60, RZ ;  /* 0x0000006000007810 */ /* 0x000fe20007ffe0ff */
[----:B--2---:R2:W4:Y:S03]  /*8e10*/  SHFL.IDX PT, R5, R3, 0x1, 0x1c1f ;  /* 0x003c1f0003057f89 */ /* 0x00452600000e0000 */
[----:B------:R-:W-:Y:S01]  /*8e20*/  ISETP.GE.AND P0, PT, R0, R11, PT ;  /* 0x0000000b0000720c */ /* 0x000fe20003f06270 */
[----:B-1----:R2:W1:-:S12]  /*8e30*/  SHFL.IDX PT, R4, R6, 0x1, 0x1c1f ;  /* 0x003c1f0006047f89 */ /* 0x00245800000e0000 */
[----:B--2---:R-:W-:Y:S05]  /*8e40*/  @P0 BRA `(.L_x_10689) ;  /* 0x0000000000300947 */ /* 0x004fea0003800000 */
[----:B------:R-:W-:Y:S02]  /*8e50*/  ULDC UR4, c[0x0][0xac8] ;  /* 0x0002b20000047ab9 */ /* 0x000fe40000000800 */
[----:B------:R-:W-:Y:S02]  /*8e60*/  ISETP.GE.AND P3, PT, R16, UR4, PT ;  /* 0x0000000410007c0c */ /* 0x000fe4000bf66270 */
[----:B------:R-:W-:Y:S02]  /*8e70*/  ISETP.GE.AND P4, PT, R17, UR4, PT ;  /* 0x0000000411007c0c */ /* 0x000fe4000bf86270 */
[----:B------:R-:W-:-:S09]  /*8e80*/  ISETP.GE.AND P2, PT, R2, UR4, PT ;  /* 0x0000000402007c0c */ /* 0x000fd2000bf46270 */
[-C--:B-1-3--:R-:W-:Y:S02]  /*8e90*/  @!P3 LEA R8, P0, R16, R4.reuse, 0x1 ;  /* 0x000000041008b211 */ /* 0x08afe400078008ff */
[C---:B------:R-:W-:Y:S02]  /*8ea0*/  @!P4 LEA R10, P1, R17.reuse, R4, 0x1 ;  /* 0x00000004110ac211 */ /* 0x040fe400078208ff */
[----:B0---4-:R-:W-:Y:S01]  /*8eb0*/  @!P2 IMAD.WIDE R6, R2, 0x2, R4 ;  /* 0x000000020206a825 */ /* 0x011fe200078e0204 */
[-C--:B------:R-:W-:Y:S02]  /*8ec0*/  @!P3 LEA.HI.X R9, R16, R5.reuse, R157, 0x1, P0 ;  /* 0x000000051009b211 */ /* 0x080fe400000f0c9d */
[----:B------:R-:W-:Y:S02]  /*8ed0*/  @!P4 LEA.HI.X R11, R17, R5, R156, 0x1, P1 ;  /* 0x00000005110bc211 */ /* 0x000fe400008f0c9c */
[----:B------:R0:W-:Y:S04]  /*8ee0*/  @!P2 ST.E.128 desc[UR50][R6.64], RZ ;  /* 0x000000ff0600a985 */ /* 0x0001e8000c101d32 */
[----:B------:R0:W-:Y:S04]  /*8ef0*/  @!P3 ST.E.128 desc[UR50][R8.64], RZ ;  /* 0x000000ff0800b985 */ /* 0x0001e8000c101d32 */
[----:B------:R0:W-:Y:S02]  /*8f00*/  @!P4 ST.E.128 desc[UR50][R10.64], RZ ;  /* 0x000000ff0a00c985 */ /* 0x0001e4000c101d32 */
.L_x_10689:
[----:B------:R-:W-:Y:S05]  /*8f10*/  BSYNC B0 ;  /* 0x0000000000007941 */ /* 0x000fea0003800000 */
.L_x_10684:
[----:B------:R-:W-:Y:S02]  /*8f20*/  ULDC UR4, c[0x0][0xc3c] ;  /* 0x00030f0000047ab9 */ /* 0x000fe40000000800 */
[----:B------:R-:W-:-:S13]  /*8f30*/  ISETP.GE.AND P0, PT, R47, UR4, PT ;  /* 0x000000042f007c0c */ /* 0x000fda000bf06270 */
[----:B------:R-:W-:Y:S05]  /*8f40*/  @!P0 BRA `(.L_x_10695) ;  /* 0xffffff7c00708947 */ /* 0x000fea000383ffff */
[----:B------:R-:W-:Y:S05]  /*8f50*/  EXIT ;  /* 0x000000000000794d */ /* 0x000fea0003800000 */
.L_x_10656:
[----:B------:R-:W-:-:S08]  /*8f60*/  NOP ;  /* 0x0000000000007918 */ /* 0x000fd00000000000 */
[----:B------:R-:W0:-:S00]  /*8f70*/  USETMAXREG.DEALLOC.CTAPOOL 0x20 ;  /* 0x00000020000079c8 */ /* 0x000e0000080e0500 */
[----:B0-----:R-:W2:Y:S01]  /*8f80*/  LDL.LU R4, [R1+0x4] ;  /* 0x0000040001047983 */ /* 0x001ea20000300800 */
[----:B------:R-:W-:-:S06]  /*8f90*/  LOP3.LUT R3, R0, 0x3, RZ, 0xc0, !PT ;  /* 0x0000000300037812 */ /* 0x000fcc00078ec0ff */
[----:B------:R-:W0:Y:S02]  /*8fa0*/  SHFL.IDX PT, R3, R3, RZ, 0x1f ;  /* 0x00001fff03037589 */ /* 0x000e2400000e0000 */
[----:B0-----:R-:W-:-:S13]  /*8fb0*/  ISETP.NE.AND P0, PT, R3, RZ, PT ;  /* 0x000000ff0300720c */ /* 0x001fda0003f05270 */
[----:B------:R-:W-:-:S04]  /*8fc0*/  @P0 MOV R3, 0x400 ;  /* 0x0000040000030802 */ /* 0x000fc80000000f00 */
[----:B------:R-:W-:Y:S01]  /*8fd0*/  @P0 LEA R2, R2, R3, 0x18 ;  /* 0x0000000302020211 */ /* 0x000fe200078ec0ff */
[----:B------:R-:W-:Y:S06]  /*8fe0*/  @P0 BAR.SYNC.DEFER_BLOCKING 0x5, 0x200 ;  /* 0x0148000000000b1d */ /* 0x000fec0000010000 */
[----:B------:R-:W0:Y:S02]  /*8ff0*/  @P0 LDS.128 R24, [R2+0x19cd0] ;  /* 0x019cd00002180984 */ /* 0x000e240000000c00 */
[----:B0-----:R-:W-:Y:S02]  /*9000*/  @P0 R2UR UR40, R27 ;  /* 0x000000001b2802ca */ /* 0x001fe400000e0000 */
[----:B--2---:R-:W-:-:S04]  /*9010*/  LOP3.LUT R4, R4, 0xffffffdf, RZ, 0xc0, !PT ;  /* 0xffffffdf04047812 */ /* 0x004fc800078ec0ff */
[----:B------:R-:W-:-:S05]  /*9020*/  @P0 LOP3.LUT R4, R4, 0x20, RZ, 0xfc, !PT ;  /* 0x0000002004040812 */ /* 0x000fca00078efcff */
[----:B------:R0:W-:Y:S01]  /*9030*/  STL [R1+0x4], R4 ;  /* 0x0000040401007387 */ /* 0x0001e20000100800 */
[----:B------:R-:W-:Y:S06]  /*9040*/  @P0 BAR.ARV 0x4, 0x200 ;  /* 0x0108000000000b1d */ /* 0x000fec0000002000 */
[----:B------:R-:W-:Y:S05]  /*9050*/  @P0 BRA `(.L_x_10696) ;  /* 0x0000000800100947 */ /* 0x000fea0003800000 */
[----:B0-----:R-:W0:Y:S01]  /*9060*/  S2R R4, SR_TID.X ;  /* 0x0000000000047919 */ /* 0x001e220000002100 */
[----:B------:R-:W-:Y:S01]  /*9070*/  ULDC UR4, c[0x0][0xc3c] ;  /* 0x00030f0000047ab9 */ /* 0x000fe20000000800 */
[----:B------:R-:W1:Y:S01]  /*9080*/  LDC R11, c[0x0][0xc38] ;  /* 0x00030e00ff0b7b82 */ /* 0x000e620000000800 */
[----:B0-----:R-:W-:Y:S01]  /*9090*/  LOP3.LUT R5, R4, 0x1f, RZ, 0xc0, !PT ;  /* 0x0000001f04057812 */ /* 0x001fe200078ec0ff */
[----:B------:R-:W-:-:S03]  /*90a0*/  IMAD.MOV.U32 R4, RZ, RZ, RZ ;  /* 0x000000ffff047224 */ /* 0x000fc600078e00ff */
        /* <DEDUP_REMOVED lines=36> */
.L_x_10701:
        /* <DEDUP_REMOVED lines=12> */
.L_x_10700:
[----:B------:R-:W-:Y:S05]  /*93b0*/  BSYNC B0 ;  /* 0x0000000000007941 */ /* 0x000fea0003800000 */
.L_x_10699:
        /* <DEDUP_REMOVED lines=21> */
.L_x_10697:
        /* <DEDUP_REMOVED lines=17> */
.L_x_10702:
[----:B01----:R-:W-:Y:S01]  /*9620*/  IMAD.MOV R2, RZ, RZ, -R3 ;  /* 0x000000ffff027224 */ /* 0x003fe200078e0a03 */
[----:B------:R-:W-:Y:S01]  /*9630*/  UIADD3 UR40, UR40, UR4, URZ ;  /* 0x0000000428287290 */ /* 0x000fe2000fffe03f */
[----:B---3--:R-:W-:Y:S02]  /*9640*/  IMAD R24, R24, R11, R10 ;  /* 0x0000000b18187224 */ /* 0x008fe400078e020a */
[----:B------:R-:W-:Y:S01]  /*9650*/  IMAD.MOV.U32 R11, RZ, RZ, R2 ;  /* 0x000000ffff0b7224 */ /* 0x000fe200078e0002 */
[----:B------:R-:W-:Y:S02]  /*9660*/  IABS R2, R4 ;  /* 0x0000000400027213 */ /* 0x000fe40000000000 */
[----:B--2---:R-:W-:Y:S01]  /*9670*/  IADD3 R9, -R24, R7, RZ ;  /* 0x0000000718097210 */ /* 0x004fe20007ffe1ff */
        /* <DEDUP_REMOVED lines=23> */
.L_x_10698:
[----:B------:R-:W-:Y:S01]  /*97f0*/  IMAD.MOV.U32 R24, RZ, RZ, R7 ;  /* 0x000000ffff187224 */ /* 0x000fe200078e0007 */
[----:B------:R-:W-:Y:S01]  /*9800*/  MOV R25, RZ ;  /* 0x000000ff00197202 */ /* 0x000fe20000000f00 */
[----:B------:R-:W-:Y:S01]  /*9810*/  IMAD.MOV.U32 R26, RZ, RZ, RZ ;  /* 0x000000ffff1a7224 */ /* 0x000fe200078e00ff */
[----:B------:R-:W-:-:S06]  /*9820*/  ULDC UR40, c[0x0][0xc3c] ;  /* 0x00030f0000287ab9 */ /* 0x000fcc0000000800 */
.L_x_10703:
[----:B------:R-:W-:Y:S01]  /*9830*/  ISETP.NE.AND P0, PT, R5, RZ, PT ;  /* 0x000000ff0500720c */ /* 0x000fe20003f05270 */
[----:B------:R-:W-:-:S12]  /*9840*/  IMAD.U32 R27, RZ, RZ, UR40 ;  /* 0x00000028ff1b7e24 */ /* 0x000fd8000f8e00ff */
[----:B------:R-:W0:Y:S01]  /*9850*/  @!P0 S2R R3, SR_CgaCtaId ;  /* 0x0000000000038919 */ /* 0x000e220000008800 */
[----:B------:R-:W-:-:S04]  /*9860*/  @!P0 MOV R2, 0x400 ;  /* 0x0000040000028802 */ /* 0x000fc80000000f00 */
[----:B0-----:R-:W-:-:S05]  /*9870*/  @!P0 LEA R2, R3, R2, 0x18 ;  /* 0x0000000203028211 */ /* 0x001fca00078ec0ff */
[----:B------:R1:W-:Y:S01]  /*9880*/  @!P0 STS.128 [R2+0x19cd0], R24 ;  /* 0x019cd01802008388 */ /* 0x0003e20000000c00 */
[----:B------:R-:W-:Y:S06]  /*9890*/  BAR.ARV 0x5, 0x200 ;  /* 0x0148000000007b1d */ /* 0x000fec0000002000 */
.L_x_10696:
[----:B------:R-:W-:Y:S01]  /*98a0*/  ULDC UR4, c[0x0][0xc3c] ;  /* 0x00030f0000047ab9 */ /* 0x000fe20000000800 */
[----:B------:R2:W-:Y:S01]  /*98b0*/  STL [R1+0x1c], RZ ;  /* 0x00001cff01007387 */ /* 0x0005e20000100800 */
[----:B------:R-:W-:Y:S01]  /*98c0*/  UISETP.GE.AND UP0, UPT, UR40, UR4, UPT ;  /* 0x000000042800728c */ /* 0x000fe2000bf06270 */
[----:B------:R-:W-:Y:S02]  /*98d0*/  IMAD.MOV.U32 R28, RZ, RZ, 0x1 ;  /* 0x00000001ff1c7424 */ /* 0x000fe400078e00ff */
[----:B------:R-:W-:-:S03]  /*98e0*/  IMAD.MOV.U32 R18, RZ, RZ, RZ ;  /* 0x000000ffff127224 */ /* 0x000fc600078e00ff */
[----:B------:R-:W-:-:S13]  /*98f0*/  PLOP3.LUT P0, PT, PT, PT, UP0, 0x80, 0x0 ;  /* 0x000000000000781c */ /* 0x000fda0003f0f008 */
[----:B--2---:R-:W-:Y:S05]  /*9900*/  @P0 BRA `(.L_x_10704) ;  /* 0x0000004800e80947 */ /* 0x004fea0003800000 */
[----:B------:R-:W1:Y:S01]  /*9910*/  S2R R8, SR_TID.X ;  /* 0x0000000000087919 */ /* 0x000e620000002100 */
[----:B------:R-:W2:Y:S01]  /*9920*/  S2UR UR4, SR_CgaCtaId ;  /* 0x00000000000479c3 */ /* 0x000ea20000008800 */
[----:B------:R-:W-:Y:S01]  /*9930*/  IMAD.SHL.U32 R7, R0, 0x800, RZ ;  /* 0x0000080000077824 */ /* 0x000fe200078e00ff */
[----:B------:R-:W-:Y:S01]  /*9940*/  MOV R16, 0x400 ;  /* 0x0000040000107802 */ /* 0x000fe20000000f00 */
[----:B------:R-:W-:Y:S01]  /*9950*/  IMAD.MOV.U32 R18, RZ, RZ, RZ ;  /* 0x000000ffff127224 */ /* 0x000fe200078e00ff */
[----:B------:R-:W-:Y:S01]  /*9960*/  MOV R28, 0x1 ;  /* 0x00000001001c7802 */ /* 0x000fe20000000f00 */
[----:B------:R-:W-:Y:S02]  /*9970*/  ULOP3.LUT UR46, UR39, 0x2, URZ, 0xfc, !UPT ;  /* 0x00000002272e7892 */ /* 0x000fe4000f8efc3f */
[----:B------:R-:W-:Y:S01]  /*9980*/  ULOP3.LUT UR48, UR39, 0x1, URZ, 0xfc, !UPT ;  /* 0x0000000127307892 */ /* 0x000fe2000f8efc3f */
[----:B------:R-:W-:Y:S01]  /*9990*/  ULDC UR49, c[0x0][0xc] ;  /* 0x0000030000317ab9 */ /* 0x000fe20000000800 */
[C---:B-1----:R-:W-:Y:S01]  /*99a0*/  IMAD.SHL.U32 R2, R8.reuse, 0x20, RZ ;  /* 0x0000002008027824 */ /* 0x042fe200078e00ff */
[----:B0-----:R-:W-:Y:S01]  /*99b0*/  SHF.R.U32.HI R4, RZ, 0x1, R8 ;  /* 0x00000001ff047819 */ /* 0x001fe20000011608 */
[C---:B------:R-:W-:Y:S01]  /*99c0*/  IMAD.SHL.U32 R6, R8.reuse, 0x4, RZ ;  /* 0x0000000408067824 */ /* 0x040fe200078e00ff */
[C---:B------:R-:W-:Y:S01]  /*99d0*/  LOP3.LUT P0, RZ, R8.reuse, 0x4, RZ, 0xc0, !PT ;  /* 0x0000000408ff7812 */ /* 0x040fe2000780c0ff */
[----:B------:R-:W-:Y:S01]  /*99e0*/  IMAD.SHL.U32 R5, R8, 0x80, RZ ;  /* 0x0000008008057824 */ /* 0x000fe200078e00ff */
[----:B------:R-:W-:-:S02]  /*99f0*/  LOP3.LUT R3, R2, 0x80, RZ, 0xc0, !PT ;  /* 0x0000008002037812 */ /* 0x000fc400078ec0ff */
[----:B------:R-:W-:Y:S02]  /*9a00*/  LOP3.LUT R2, R2, 0x360, RZ, 0xc0, !PT ;  /* 0x0000036002027812 */ /* 0x000fe400078ec0ff */
[----:B------:R-:W-:Y:S02]  /*9a10*/  LOP3.LUT R3, R3, 0x10, R4, 0xf8, !PT ;  /* 0x0000001003037812 */ /* 0x000fe400078ef804 */
[----:B------:R-:W-:Y:S02]  /*9a20*/  LOP3.LUT R4, R4, 0x20, RZ, 0xc0, !PT ;  /* 0x0000002004047812 */ /* 0x000fe400078ec0ff */
[----:B------:R-:W-:Y:S01]  /*9a30*/  LOP3.LUT R23, R3, 0x10, R6, 0x78, !PT ;  /* 0x0000001003177812 */ /* 0x000fe200078e7806 */
[----:B------:R-:W-:Y:S01]  /*9a40*/  IMAD.SHL.U32 R3, R8, 0x10, RZ ;  /* 0x0000001008037824 */ /* 0x000fe200078e00ff */
[----:B------:R-:W-:Y:S01]  /*9a50*/  LOP3.LUT R4, R4, 0x10, R8, 0xf8, !PT ;  /* 0x0000001004047812 */ /* 0x000fe200078ef808 */
[----:B------:R-:W-:Y:S01]  /*9a60*/  IMAD.SHL.U32 R6, R8, 0x2, RZ ;  /* 0x0000000208067824 */ /* 0x000fe200078e00ff */
[----:B------:R-:W-:-:S02]  /*9a70*/  LOP3.LUT R0, R5, 0x400, RZ, 0xc0, !PT ;  /* 0x0000040005007812 */ /* 0x000fc400078ec0ff */
[----:B------:R-:W-:Y:S02]  /*9a80*/  LOP3.LUT R4, R4, 0x380, R5, 0xf8, !PT ;  /* 0x0000038004047812 */ /* 0x000fe400078ef805 */
[----:B------:R-:W-:Y:S01]  /*9a90*/  LOP3.LUT R0, R0, 0x800, R7, 0xf8, !PT ;  /* 0x0000080000007812 */ /* 0x000fe200078ef807 */
[----:B--2---:R-:W-:Y:S01]  /*9aa0*/  IMAD.U32 R7, RZ, RZ, UR4 ;  /* 0x00000004ff077e24 */ /* 0x004fe2000f8e00ff */
[--C-:B------:R-:W-:Y:S02]  /*9ab0*/  LOP3.LUT R29, R4, 0x70, R3.reuse, 0x78, !PT ;  /* 0x00000070041d7812 */ /* 0x100fe400078e7803 */
[----:B------:R-:W-:Y:S02]  /*9ac0*/  LOP3.LUT R5, R3, 0x90, RZ, 0xc0, !PT ;  /* 0x0000009003057812 */ /* 0x000fe400078ec0ff */
[----:B------:R-:W-:Y:S02]  /*9ad0*/  LOP3.LUT R2, R2, 0x400, R3, 0xf8, !PT ;  /* 0x0000040002027812 */ /* 0x000fe400078ef803 */
[----:B------:R-:W-:Y:S01]  /*9ae0*/  LOP3.LUT R29, R0, R29, RZ, 0xfc, !PT ;  /* 0x0000001d001d7212 */ /* 0x000fe200078efcff */
[----:B------:R-:W-:Y:S01]  /*9af0*/  IMAD.SHL.U32 R0, R8, 0x40, RZ ;  /* 0x0000004008007824 */ /* 0x000fe200078e00ff */
[----:B------:R-:W-:-:S02]  /*9b00*/  LOP3.LUT R6, R5, 0x10, R6, 0x78, !PT ;  /* 0x0000001005067812 */ /* 0x000fc400078e7806 */
[----:B------:R-:W-:Y:S01]  /*9b10*/  LOP3.LUT R8, R8, 0x7f, RZ, 0xc0, !PT ;  /* 0x0000007f08087812 */ /* 0x000fe200078ec0ff */
[C---:B------:R-:W-:Y:S01]  /*9b20*/  VIADD R5, R29.reuse, 0x40 ;  /* 0x000000401d057836 */ /* 0x040fe20000000000 */
[----:B------:R-:W-:Y:S01]  /*9b30*/  LOP3.LUT R23, R2, R23, RZ, 0xfc, !PT ;  /* 0x0000001702177212 */ /* 0x000fe200078efcff */
[----:B------:R-:W-:Y:S01]  /*9b40*/  @P0 VIADD R5, R29, 0xffffffc0 ;  /* 0xffffffc01d050836 */ /* 0x000fe20000000000 */
[----:B------:R-:W-:Y:S02]  /*9b50*/  LOP3.LUT R2, R6, 0x760, R3, 0xf8, !PT ;  /* 0x0000076006027812 */ /* 0x000fe400078ef803 */
[----:B------:R-:W-:Y:S02]  /*9b60*/  LOP3.LUT R4, R3, 0x10, RZ, 0xc0, !PT ;  /* 0x0000001003047812 */ /* 0x000fe400078ec0ff */
[----:B------:R-:W-:Y:S01]  /*9b70*/  LOP3.LUT R0, R0, 0x40, RZ, 0xc0, !PT ;  /* 0x0000004000007812 */ /* 0x000fe200078ec0ff */
[----:B------:R0:W-:Y:S01]  /*9b80*/  STL [R1+0x14], R2 ;  /* 0x0000140201007387 */ /* 0x0001e20000100800 */
[----:B------:R-:W-:-:S02]  /*9b90*/  SHF.R.U32.HI R3, RZ, 0x1, R8 ;  /* 0x00000001ff037819 */ /* 0x000fc40000011608 */
[----:B------:R-:W-:Y:S01]  /*9ba0*/  LEA R16, R7, R16, 0x18 ;  /* 0x0000001007107211 */ /* 0x000fe200078ec0ff */
[----:B------:R-:W-:Y:S01]  /*9bb0*/  STL [R1+0xc], R7 ;  /* 0x00000c0701007387 */ /* 0x000fe20000100800 */
[----:B------:R-:W-:Y:S02]  /*9bc0*/  LOP3.LUT R3, R3, R0, RZ, 0xfc, !PT ;  /* 0x0000000003037212 */ /* 0x000fe400078efcff */
[----:B------:R-:W-:Y:S01]  /*9bd0*/  LOP3.LUT R0, R4, 0x40, RZ, 0xfc, !PT ;  /* 0x0000004004007812 */ /* 0x000fe200078efcff */
[----:B------:R-:W-:Y:S01]  /*9be0*/  IMAD.IADD R3, R16, 0x1, R2 ;  /* 0x0000000110037824 */ /* 0x000fe200078e0202 */
[----:B------:R-:W-:Y:S01]  /*9bf0*/  STL [R1+0x1c], RZ ;  /* 0x00001cff01007387 */ /* 0x000fe20000100800 */
[C---:B0-----:R-:W-:Y:S02]  /*9c00*/  LOP3.LUT R2, R23.reuse, 0x1800, RZ, 0xfc, !PT ;  /* 0x0000180017027812 */ /* 0x041fe400078efcff */
[----:B------:R-:W-:Y:S01]  /*9c10*/  LOP3.LUT R0, R23, 0x2800, RZ, 0xfc, !PT ;  /* 0x0000280017007812 */ /* 0x000fe200078efcff */
[----:B------:R0:W-:Y:S04]  /*9c20*/  STL [R1+0x10], R5 ;  /* 0x0000100501007387 */ /* 0x0001e80000100800 */
[----:B------:R1:W-:Y:S01]  /*9c30*/  STL [R1+0x18], R3 ;  /* 0x0000180301007387 */ /* 0x0003e20000100800 */
[----:B0-----:R-:W-:-:S07]  /*9c40*/  LOP3.LUT R5, R4, 0x20, RZ, 0xfc, !PT ;  /* 0x0000002004057812 */ /* 0x001fce00078efcff */
.L_x_10779:
[----:B------:R-:W-:Y:S01]  /*9c50*/  ULDC.64 UR4, c[0x0][0xc88] ;  /* 0x0003220000047ab9 */ /* 0x000fe20000000a00 */
[----:B------:R-:W-:Y:S01]  /*9c60*/  ULDC.64 UR6, c[0x0][0xa18] ;  /* 0x0002860000067ab9 */ /* 0x000fe20000000a00 */
[----:B------:R-:W-:Y:S01]  /*9c70*/  UIMAD.WIDE UR4, UR40, 0x4, UR4 ;  /* 0x00000004280478a5 */ /* 0x000fe2000f8e0204 */
[----:B------:R-:W-:-:S05]  /*9c80*/  ULDC.64 UR8, c[0x0][0xa00] ;  /* 0x0002800000087ab9 */ /* 0x000fca0000000a00 */
[----:B-1----:R-:W-:Y:S02]  /*9c90*/  IMAD.U32 R2, RZ, RZ, UR4 ;  /* 0x00000004ff027e24 */ /* 0x002fe4000f8e00ff */
[----:B-1----:R-:W-:Y:S01]  /*9ca0*/  IMAD.U32 R3, RZ, RZ, UR5 ;  /* 0x00000005ff037e24 */ /* 0x002fe2000f8e00ff */
        /* <DEDUP_REMOVED lines=10> */
[----:B-----5:R-:W-:Y:S01]  /*9d50*/  IMAD.MOV.U32 R17, RZ, RZ, RZ ;  /* 0x000000ffff117224 */ /* 0x020fe200078e00ff */
[----:B------:R-:W-:Y:S02]  /*9d60*/  UMOV UR38, URZ ;  /* 0x0000003f00267c82 */ /* 0x000fe40008000000 */
        /* <DEDUP_REMOVED lines=13> */
[----:B0-----:R0:W2:Y:S03]  /*9e40*/  @P0 LDG.E R0, desc[UR50][R2.64] ;  /* 0x0000003202000981 */ /* 0x0010a6000c1e1900 */
[----:B------:R-:W-:Y:S01]  /*9e50*/  UIADD3.X UR4, UR37, UR9, URZ, UP0, !UPT ;  /* 0x0000000925047290 */ /* 0x000fe200087fe43f */
[----:B0-----:R-:W-:Y:S02]  /*9e60*/  IMAD.U32 R2, RZ, RZ, UR6 ;  /* 0x00000006ff027e24 */ /* 0x001fe4000f8e00ff */
[----:B------:R-:W-:-:S05]  /*9e70*/  IMAD.U32 R3, RZ, RZ, UR7 ;  /* 0x00000007ff037e24 */ /* 0x000fca000f8e00ff */
[----:B------:R0:W3:Y:S02]  /*9e80*/  @P1 LDG.E R4, desc[UR50][R2.64] ;  /* 0x0000003202041981 */ /* 0x0000e4000c1e1900 */
[----:B0-----:R-:W-:Y:S01]  /*9e90*/  MOV R2, UR8 ;  /* 0x0000000800027c02 */ /* 0x001fe20008000f00 */
[----:B------:R-:W-:-:S05]  /*9ea0*/  IMAD.U32 R3, RZ, RZ, UR4 ;  /* 0x00000004ff037e24 */ /* 0x000fca000f8e00ff */
[----:B------:R0:W5:Y:S01]  /*9eb0*/  @P2 LDG.E R17, desc[UR50][R2.64] ;  /* 0x0000003202112981 */ /* 0x000162000c1e1900 */
[----:B--2---:R-:W-:Y:S02]  /*9ec0*/  @P0 R2UR UR38, R0 ;  /* 0x00000000002602ca */ /* 0x004fe400000e0000 */
[----:B---3--:R-:W-:Y:S01]  /*9ed0*/  @P1 R2UR UR41, R4 ;  /* 0x00000000042912ca */ /* 0x008fe200000e0000 */
        /* <DEDUP_REMOVED lines=10> */
.L_x_10705:
[----:B------:R-:W-:Y:S01]  /*9f80*/  ULDC.64 UR6, c[0x0][0xa20] ;  /* 0x0002880000067ab9 */ /* 0x000fe20000000a00 */
        /* <DEDUP_REMOVED lines=18> */
.L_x_10706:
        /* <DEDUP_REMOVED lines=11> */
.L_x_10707:
        /* <DEDUP_REMOVED lines=25> */
.L_x_10709:
        /* <DEDUP_REMOVED lines=20> */
.L_x_10712:
[----:B------:R-:W-:Y:S05]  /*a430*/  BSYNC B6 ;  /* 0x0000000000067941 */ /* 0x000fea0003800000 */
.L_x_10711:
[----:B------:R-:W2:Y:S01]  /*a440*/  LDL.LU R19, [R1+0x4] ;  /* 0x0000040001137983 */ /* 0x000ea20000300800 */
[----:B------:R-:W-:Y:S01]  /*a450*/  VIADD R0, R16, 0x9000 ;  /* 0x0000900010007836 */ /* 0x000fe20000000000 */
[----:B------:R-:W-:Y:S04]  /*a460*/  BSSY B6, `(.L_x_10713) ;  /* 0x0000016000067945 */ /* 0x000fe80003800000 */
[----:B------:R-:W-:Y:S02]  /*a470*/  LOP3.LUT P0, RZ, R0, 0x9f, RZ, 0xc0, !PT ;  /* 0x0000009f00ff7812 */ /* 0x000fe4000780c0ff */
[----:B--2---:R-:W-:-:S11]  /*a480*/  LOP3.LUT R19, R19, 0xfffffffe, RZ, 0xc0, !PT ;  /* 0xfffffffe13137812 */ /* 0x004fd600078ec0ff */
        /* <DEDUP_REMOVED lines=18> */
[----:B01---5:R-:W-:Y:S05]  /*a5b0*/  CALL.ABS.NOINC R2 ;  /* 0x0000000002007343 */ /* 0x023fea0003c00000 */
.L_x_10714:
[----:B------:R-:W-:Y:S05]  /*a5c0*/  BSYNC B6 ;  /* 0x0000000000067941 */ /* 0x000fea0003800000 */
.L_x_10713:
        /* <DEDUP_REMOVED lines=19> */
[----:B01---5:R-:W-:Y:S05]  /*a700*/  CALL.ABS.NOINC R2 ;  /* 0x0000000002007343 */ /* 0x023fea0003c00000 */
.L_x_10716:
[----:B------:R-:W-:Y:S05]  /*a710*/  BSYNC B6 ;  /* 0x0000000000067941 */ /* 0x000fea0003800000 */
.L_x_10715:
[----:B------:R-:W-:Y:S01]  /*a720*/  LOP3.LUT P6, RZ, R19, 0x1, RZ, 0xc0, !PT ;  /* 0x0000000113ff7812 */ /* 0x000fe200078cc0ff */
[----:B------:R-:W-:-:S12]  /*a730*/  BSSY B6, `(.L_x_10717) ;  /* 0x0000012000067945 */ /* 0x000fd80003800000 */
        /* <DEDUP_REMOVED lines=16> */
[----:B01---5:R-:W-:Y:S05]  /*a840*/  CALL.ABS.NOINC R2 ;  /* 0x0000000002007343 */ /* 0x023fea0003c00000 */
.L_x_10718:
[----:B------:R-:W-:Y:S05]  /*a850*/  BSYNC B6 ;  /* 0x0000000000067941 */ /* 0x000fea0003800000 */
.L_x_10717:
[----:B------:R-:W-:Y:S01]  /*a860*/  ULDC.64 UR4, c[0x0][0x9f8] ;  /* 0x00027e0000047ab9 */ /* 0x000fe20000000a00 */
[----:B------:R-:W1:Y:S01]  /*a870*/  LDC R5, c[0x0][0x430] ;  /* 0x00010c00ff057b82 */ /* 0x000e620000000800 */
[----:B------:R-:W-:-:S04]  /*a880*/  UISETP.NE.U32.AND UP0, UPT, UR4, URZ, UPT ;  /* 0x0000003f0400728c */ /* 0x000fc8000bf05070 */
[----:B------:R-:W-:Y:S01]  /*a890*/  UISETP.NE.AND.EX UP0, UPT, UR5, URZ, UPT, UP0 ;  /* 0x0000003f0500728c */ /* 0x000fe2000bf05300 */
[----:B------:R-:W2:Y:S01]  /*a8a0*/  S2R R21, SR_TID.X ;  /* 0x0000000000157919 */ /* 0x000ea20000002100 */
[----:B------:R-:W3:Y:S04]  /*a8b0*/  S2R R20, SR_TID.X ;  /* 0x0000000000147919 */ /* 0x000ee80000002100 */
[----:B------:R-:W-:Y:S01]  /*a8c0*/  PLOP3.LUT P0, PT, PT, PT, UP0, 0x80, 0x0 ;  /* 0x000000000000781c */ /* 0x000fe20003f0f008 */
[----:B------:R-:W4:Y:S04]  /*a8d0*/  LDC R9, c[0x0][0x2f4] ;  /* 0x0000bd00ff097b82 */ /* 0x000f280000000800 */
[----:B------:R-:W-:-:S04]  /*a8e0*/  @UP0 UIADD3 UR4, UP1, UR36, UR4, URZ ;  /* 0x0000000424040290 */ /* 0x000fc8000ff3e03f */
[----:B------:R-:W-:Y:S02]  /*a8f0*/  @UP0 UIADD3.X UR5, UR37, UR5, URZ, UP1, !UPT ;  /* 0x0000000525050290 */ /* 0x000fe40008ffe43f */
[----:B------:R-:W-:-:S04]  /*a900*/  IMAD.U32 R2, RZ, RZ, UR4 ;  /* 0x00000004ff027e24 */ /* 0x000fc8000f8e00ff */
[----:B------:R-:W-:-:S05]  /*a910*/  IMAD.U32 R3, RZ, RZ, UR5 ;  /* 0x00000005ff037e24 */ /* 0x000fca000f8e00ff */
[----:B------:R3:W4:Y:S01]  /*a920*/  @P0 LDG.E R27, desc[UR50][R2.64] ;  /* 0x00000032021b0981 */ /* 0x000722000c1e1900 */
[----:B-1----:R-:W-:Y:S02]  /*a930*/  ISETP.NE.AND P1, PT, R5, 0x1, PT ;  /* 0x000000010500780c */ /* 0x002fe40003f25270 */
[----:B------:R-:W-:Y:S02]  /*a940*/  MOV R10, UR43 ;  /* 0x0000002b000a7c02 */ /* 0x000fe40008000f00 */
[----:B0-----:R-:W-:Y:S01]  /*a950*/  LOP3.LUT R19, R19, 0xffffffef, RZ, 0xc0, !PT ;  /* 0xffffffef13137812 */ /* 0x001fe200078ec0ff */
[----:B--2---:R-:W-:Y:S01]  /*a960*/  IMAD.SHL.U32 R21, R21, 0x40, RZ ;  /* 0x0000004015157824 */ /* 0x004fe200078e00ff */
[----:B------:R-:W-:Y:S02]  /*a970*/  LEA R10, R10, 0xffffff80, 0x7 ;  /* 0xffffff800a0a7811 */ /* 0x000fe400078e38ff */
[----:B---3--:R-:W-:Y:S02]  /*a980*/  LOP3.LUT R20, R20, 0x7f, RZ, 0xc0, !PT ;  /* 0x0000007f14147812 */ /* 0x008fe400078ec0ff */
[----:B------:R-:W-:-:S03]  /*a990*/  LOP3.LUT R21, R21, 0x40, RZ, 0xc0, !PT ;  /* 0x0000004015157812 */ /* 0x000fc600078ec0ff */
[----:B------:R-:W0:Y:S01]  /*a9a0*/  @P1 LDC R3, c[0x0][0x434] ;  /* 0x00010d00ff031b82 */ /* 0x000e220000000800 */
[----:B------:R-:W-:Y:S02]  /*a9b0*/  SHF.R.U32.HI R20, RZ, 0x1, R20 ;  /* 0x00000001ff147819 */ /* 0x000fe40000011614 */
[----:B------:R-:W-:Y:S02]  /*a9c0*/  @P1 LOP3.LUT R19, R19, 0x10, RZ, 0xfc, !PT ;  /* 0x0000001013131812 */ /* 0x000fe400078efcff */
[----:B------:R-:W-:Y:S02]  /*a9d0*/  LOP3.LUT R4, R10, R20, R21, 0xfe, !PT ;  /* 0x000000140a047212 */ /* 0x000fe400078efe15 */
[----:B------:R-:W1:Y:S01]  /*a9e0*/  S2R R20, SR_TID.X ;  /* 0x0000000000147919 */ /* 0x000e620000002100 */
[----:B------:R-:W2:Y:S01]  /*a9f0*/  @P1 LDC R0, c[0x0][0x438] ;  /* 0x00010e00ff001b82 */ /* 0x000ea20000000800 */
[C---:B------:R-:W-:Y:S01]  /*aa00*/  ISETP.GE.AND P0, PT, R4.reuse, UR42, PT ;  /* 0x0000002a04007c0c */ /* 0x040fe2000bf06270 */
[----:B------:R-:W-:-:S04]  /*aa10*/  VIADD R2, R4, UR38 ;  /* 0x0000002604027c36 */ /* 0x000fc80008000000 */
[----:B------:R-:W-:Y:S02]  /*aa20*/  IMAD.MOV.U32 R6, RZ, RZ, R2 ;  /* 0x000000ffff067224 */ /* 0x000fe400078e0002 */
[----:B0-----:R-:W-:-:S05]  /*aa30*/  @P1 IMAD.HI.U32 R3, R2, R3, RZ ;  /* 0x0000000302031227 */ /* 0x001fca00078e00ff */
[----:B--2---:R-:W-:-:S04]  /*aa40*/  @P1 SHF.R.U32.HI R6, RZ, R0, R3 ;  /* 0x00000000ff061219 */ /* 0x004fc80000011603 */
[--C-:B------:R-:W-:Y:S01]  /*aa50*/  @!P0 SHF.R.S32.HI R7, RZ, 0x1f, R6.reuse ;  /* 0x0000001fff078819 */ /* 0x100fe20000011406 */
[----:B------:R-:W-:Y:S02]  /*aa60*/  IMAD.MOV R0, RZ, RZ, -R6 ;  /* 0x000000ffff007224 */ /* 0x000fe400078e0a06 */
[----:B-1----:R-:W-:Y:S02]  /*aa70*/  IMAD.SHL.U32 R20, R20, 0x10, RZ ;  /* 0x0000001014147824 */ /* 0x002fe400078e00ff */
[----:B------:R-:W-:Y:S02]  /*aa80*/  IMAD R0, R5, R0, R2 ;  /* 0x0000000005007224 */ /* 0x000fe400078e0202 */
[----:B------:R-:W0:Y:S01]  /*aa90*/  @!P0 LDC.64 R2, c[0x0][0x428] ;  /* 0x00010a00ff028b82 */ /* 0x000e220000000a00 */
[----:B------:R-:W-:-:S07]  /*aaa0*/  LOP3.LUT R20, R20, 0x10, RZ, 0xc0, !PT ;  /* 0x0000001014147812 */ /* 0x000fce00078ec0ff */
[----:B------:R-:W1:Y:S01]  /*aab0*/  @!P0 LDC.64 R4, c[0x0][0x418] ;  /* 0x00010600ff048b82 */ /* 0x000e620000000a00 */
[C---:B----4-:R-:W-:Y:S02]  /*aac0*/  ISETP.GE.AND P3, PT, R20.reuse, R9, PT ;  /* 0x000000091400720c */ /* 0x050fe40003f66270 */
[----:B------:R-:W-:Y:S02]  /*aad0*/  LOP3.LUT R11, R20, 0x20, RZ, 0xfc, !PT ;  /* 0x00000020140b7812 */ /* 0x000fe400078efcff */
[----:B------:R-:W-:-:S09]  /*aae0*/  LOP3.LUT R19, R19, 0xfffffff7, RZ, 0xc0, !PT ;  /* 0xfffffff713137812 */ /* 0x000fd200078ec0ff */
[----:B------:R-:W-:-:S04]  /*aaf0*/  @P3 LOP3.LUT R19, R19, 0x8, RZ, 0xfc, !PT ;  /* 0x0000000813133812 */ /* 0x000fc800078efcff */
[----:B------:R-:W-:-:S04]  /*ab00*/  LOP3.LUT R19, R19, 0xfffffffe, RZ, 0xc0, !PT ;  /* 0xfffffffe13137812 */ /* 0x000fc800078ec0ff */
[----:B------:R-:W-:Y:S01]  /*ab10*/  LOP3.LUT R19, R19, 0xfffffffb, RZ, 0xc0, !PT ;  /* 0xfffffffb13137812 */ /* 0x000fe200078ec0ff */
[----:B------:R-:W-:Y:S01]  /*ab20*/  UMOV UR4, 0xffffffff ;  /* 0xffffffff00047882 */ /* 0x000fe20000000000 */
[----:B------:R-:W-:Y:S01]  /*ab30*/  SHF.R.S32.HI R8, RZ, 0x1f, R27 ;  /* 0x0000001fff087819 */ /* 0x000fe2000001141b */
[----:B0-----:R-:W-:-:S04]  /*ab40*/  @!P0 IMAD.WIDE.U32 R6, R27, R2, R6 ;  /* 0x000000021b068225 */ /* 0x001fc800078e0006 */
[----:B------:R-:W-:Y:S01]  /*ab50*/  @!P0 IMAD R2, R8, R2, RZ ;  /* 0x0000000208028224 */ /* 0x000fe200078e02ff */
[----:B-1----:R-:W-:Y:S01]  /*ab60*/  @!P0 LEA R4, P1, R6, R4, 0x2 ;  /* 0x0000000406048211 */ /* 0x002fe200078210ff */
[----:B------:R0:W-:Y:S02]  /*ab70*/  STL [R1+0x8], R8 ;  /* 0x0000080801007387 */ /* 0x0001e40000100800 */
[----:B------:R-:W-:Y:S02]  /*ab80*/  @!P0 IMAD R3, R27, R3, R2 ;  /* 0x000000031b038224 */ /* 0x000fe400078e0202 */
[----:B------:R-:W-:Y:S02]  /*ab90*/  IMAD.MOV.U32 R2, RZ, RZ, RZ ;  /* 0x000000ffff027224 */ /* 0x000fe400078e00ff */
[----:B------:R-:W-:-:S05]  /*aba0*/  @!P0 IMAD.IADD R3, R7, 0x1, R3 ;  /* 0x0000000107038824 */ /* 0x000fca00078e0203 */
[----:B------:R-:W-:Y:S01]  /*abb0*/  @!P0 LEA.HI.X R5, R6, R5, R3, 0x2, P1 ;  /* 0x0000000506058211 */ /* 0x000fe200008f1403 */
[----:B------:R-:W-:Y:S01]  /*abc0*/  IMAD.U32 R3, RZ, RZ, UR46 ;  /* 0x0000002eff037e24 */ /* 0x000fe2000f8e00ff */
[-C--:B------:R-:W-:Y:S02]  /*abd0*/  ISETP.GE.AND P1, PT, R11, R9.reuse, PT ;  /* 0x000000090b00720c */ /* 0x080fe40003f26270 */
[----:B0-----:R-:W-:Y:S01]  /*abe0*/  LOP3.LUT R8, R20, 0x40, RZ, 0xfc, !PT ;  /* 0x0000004014087812 */ /* 0x001fe200078efcff */
[----:B------:R0:W5:Y:S01]  /*abf0*/  @!P0 LDG.E R2, desc[UR50][R4.64] ;  /* 0x0000003204028981 */ /* 0x000162000c1e1900 */
[----:B------:R-:W-:Y:S02]  /*ac00*/  ISETP.NE.AND P2, PT, R3, 0x3, PT ;  /* 0x000000030300780c */ /* 0x000fe40003f45270 */
[----:B------:R-:W-:-:S07]  /*ac10*/  ISETP.GE.AND P0, PT, R8, R9, PT ;  /* 0x000000090800720c */ /* 0x000fce0003f06270 */
[----:B------:R-:W-:-:S04]  /*ac20*/  @P1 LOP3.LUT R19, R19, 0x4, RZ, 0xfc, !PT ;  /* 0x0000000413131812 */ /* 0x000fc800078efcff */
[----:B------:R-:W-:-:S04]  /*ac30*/  @P2 LOP3.LUT R19, R19, 0x1, RZ, 0xfc, !PT ;  /* 0x0000000113132812 */ /* 0x000fc800078efcff */
[----:B------:R-:W-:-:S04]  /*ac40*/  LOP3.LUT R19, R19, 0xfffffffd, RZ, 0xc0, !PT ;  /* 0xfffffffd13137812 */ /* 0x000fc800078ec0ff */
[----:B------:R-:W-:-:S05]  /*ac50*/  @P0 LOP3.LUT R19, R19, 0x2, RZ, 0xfc, !PT ;  /* 0x0000000213130812 */ /* 0x000fca00078efcff */
[----:B------:R0:W-:Y:S01]  /*ac60*/  STL [R1+0x4], R19 ;  /* 0x0000041301007387 */ /* 0x0001e20000100800 */
[----:B------:R-:W-:Y:S05]  /*ac70*/  BRA.DIV UR4, `(.L_x_10719) ;  /* 0x0000003e04887947 */ /* 0x000fea000b800000 */
.L_x_10799:
[----:B------:R-:W-:-:S05]  /*ac80*/  SHF.R.S32.HI R3, RZ, 0x1f, R26 ;  /* 0x0000001fff037819 */ /* 0x000fca000001141a */
[----:B------:R1:W-:Y:S01]  /*ac90*/  STL [R1], R3 ;  /* 0x0000000301007387 */ /* 0x0003e20000100800 */
[----:B------:R-:W-:Y:S05]  /*aca0*/  @!P2 BRA `(.L_x_10720) ;  /* 0x000000000004a947 */ /* 0x000fea0003800000 */
[----:B------:R-:W-:Y:S01]  /*acb0*/  BPT.TRAP 0x1 ;  /* 0x000000040000795c */ /* 0x000fe20000300000 */
.L_x_10720:
[----:B0-----:R-:W-:Y:S01]  /*acc0*/  IMAD R5, R18, 0x8, R16 ;  /* 0x0000000812057824 */ /* 0x001fe200078e0210 */
[----:B------:R-:W-:Y:S01]  /*acd0*/  SHF.L.U32 R21, R28, 0x1f, RZ ;  /* 0x0000001f1c157819 */ /* 0x000fe200000006ff */
[----:B------:R-:W-:Y:S01]  /*ace0*/  BSSY B0, `(.L_x_10721) ;  /* 0x0000004000007945 */ /* 0x000fe20003800000 */
[----:B------:R-:W-:Y:S02]  /*acf0*/  SHF.R.S32.HI R19, RZ, 0x1f, R0 ;  /* 0x0000001fff137819 */ /* 0x000fe40000011400 */
[----:B------:R-:W0:Y:S02]  /*ad00*/  SYNCS.PHASECHK.TRANS64.TRYWAIT P0, [R5+URZ+0x19c80], R21 ;  /* 0x019c8015050075a7 */ /* 0x000e24000800017f */
[----:B0-----:R-:W-:Y:S05]  /*ad10*/  @!P0 BRA `(.L_x_10722) ;  /* 0x0000003c008c8947 */ /* 0x001fea0003800000 */
.L_x_10800:
[----:B------:R-:W-:Y:S05]  /*ad20*/  BSYNC B0 ;  /* 0x0000000000007941 */ /* 0x000fea0003800000 */
.L_x_10721:
[----:B------:R-:W2:Y:S01]  /*ad30*/  LDL R9, [R1] ;  /* 0x0000000001097983 */ /* 0x000ea20000100800 */
[----:B------:R-:W-:-:S03]  /*ad40*/  ULDC.64 UR4, c[0x0][0x328] ;  /* 0x0000ca0000047ab9 */ /* 0x000fc60000000a00 */
[----:B------:R-:W3:Y:S01]  /*ad50*/  LDL R4, [R1+0x14] ;  /* 0x0000140001047983 */ /* 0x000ee20000100800 */
[----:B-1----:R-:W-:Y:S01]  /*ad60*/  IMAD R3, R19, UR4, RZ ;  /* 0x0000000413037c24 */ /* 0x002fe2000f8e02ff */
[----:B-----5:R-:W-:Y:S01]  /*ad70*/  SHF.R.S32.HI R20, RZ, 0x1f, R2 ;  /* 0x0000001fff147819 */ /* 0x020fe20000011402 */
[C---:B------:R-:W-:Y:S01]  /*ad80*/  IMAD.WIDE.U32 R6, R0.reuse, UR4, RZ ;  /* 0x0000000400067c25 */ /* 0x040fe2000f8e00ff */
[----:B------:R-:W1:Y:S01]  /*ad90*/  S2R R8, SR_TID.X ;  /* 0x0000000000087919 */ /* 0x000e620000002100 */
[----:B------:R-:W-:Y:S02]  /*ada0*/  ULDC.64 UR6, c[0x0][0x318] ;  /* 0x0000c60000067ab9 */ /* 0x000fe40000000a00 */
        /* <DEDUP_REMOVED lines=8> */
[----:B------:R-:W-:Y:S01]  /*ae30*/  IMAD.WIDE.U32 R6, R26, UR4, R6 ;  /* 0x000000041a067c25 */ /* 0x000fe2000f8e0006 */
[----:B-1----:R-:W-:-:S04]  /*ae40*/  LOP3.LUT R8, R8, 0x7f, RZ, 0xc0, !PT ;  /* 0x0000007f08087812 */ /* 0x002fc800078ec0ff */
[----:B------:R-:W-:Y:S02]  /*ae50*/  SHF.R.U32.HI R11, RZ, 0x1, R8 ;  /* 0x00000001ff0b7819 */ /* 0x000fe40000011608 */
[----:B------:R-:W-:Y:S01]  /*ae60*/  IADD3 R8, P0, R6, UR6, RZ ;  /* 0x0000000606087c10 */ /* 0x000fe2000ff1e0ff */
[----:B--2---:R-:W-:Y:S01]  /*ae70*/  IMAD R3, R9, UR4, RZ ;  /* 0x0000000409037c24 */ /* 0x004fe2000f8e02ff */
[----:B------:R-:W-:-:S03]  /*ae80*/  UMOV UR4, 0xffffffff ;  /* 0xffffffff00047882 */ /* 0x000fc60000000000 */
[----:B------:R-:W-:-:S05]  /*ae90*/  IMAD R3, R26, UR5, R3 ;  /* 0x000000051a037c24 */ /* 0x000fca000f8e0203 */
[----:B------:R-:W-:Y:S02]  /*aea0*/  IADD3.X R9, R7, UR7, R3, P0, !PT ;  /* 0x0000000707097c10 */ /* 0x000fe400087fe403 */
[----:B------:R-:W-:Y:S01]  /*aeb0*/  IADD3 R3, -R11, UR42, -R10 ;  /* 0x0000002a0b037c10 */ /* 0x000fe2000fffe90a */
[----:B---3--:R-:W-:-:S03]  /*aec0*/  IMAD R10, R18, 0x3000, R4 ;  /* 0x00003000120a7824 */ /* 0x008fc600078e0204 */
[----:B------:R-:W-:Y:S01]  /*aed0*/  ISETP.GE.AND P0, PT, R3, 0x1, PT ;  /* 0x000000010300780c */ /* 0x000fe20003f06270 */
[----:B------:R-:W-:-:S12]  /*aee0*/  BRA.DIV UR4, `(.L_x_10723) ;  /* 0x0000003e042c7947 */ /* 0x000fd8000b800000 */
[----:B------:R-:W1:Y:S01]  /*aef0*/  S2R R7, SR_TID.X ;  /* 0x0000000000077919 */ /* 0x000e620000002100 */
[----:B------:R-:W2:Y:S01]  /*af00*/  LDC R12, c[0x0][0x2f4] ;  /* 0x0000bd00ff0c7b82 */ /* 0x000ea20000000800 */
[----:B------:R-:W3:Y:S04]  /*af10*/  SHFL.IDX PT, R6, R8, RZ, 0x1e1f ;  /* 0x001e1fff08067589 */ /* 0x000ee800000e0000 */
[----:B------:R-:W4:Y:S04]  /*af20*/  SHFL.IDX PT, R4, R9, RZ, 0x1e1f ;  /* 0x001e1fff09047589 */ /* 0x000f2800000e0000 */
[----:B------:R-:W0:Y:S01]  /*af30*/  SHFL.IDX PT, R9, R9, 0x1, 0x1e1f ;  /* 0x003e1f0009097f89 */ /* 0x000e2200000e0000 */
[----:B-1----:R-:W-:-:S05]  /*af40*/  IMAD.SHL.U32 R11, R7, 0x10, RZ ;  /* 0x00000010070b7824 */ /* 0x002fca00078e00ff */
[----:B------:R-:W-:-:S04]  /*af50*/  LOP3.LUT R11, R11, 0x10, RZ, 0xc0, !PT ;  /* 0x000000100b0b7812 */ /* 0x000fc800078ec0ff */
[C---:B---3--:R-:W-:Y:S02]  /*af60*/  IADD3 R6, P1, R11.reuse, R6, RZ ;  /* 0x000000060b067210 */ /* 0x048fe40007f3e0ff */
[----:B--2---:R-:W-:Y:S02]  /*af70*/  ISETP.GE.AND P3, PT, R11, R12, PT ;  /* 0x0000000c0b00720c */ /* 0x004fe40003f66270 */
[----:B----4-:R-:W-:Y:S01]  /*af80*/  IADD3.X R7, RZ, R4, RZ, P1, !PT ;  /* 0x00000004ff077210 */ /* 0x010fe20000ffe4ff */
[----:B------:R-:W-:Y:S01]  /*af90*/  IMAD.IADD R4, R16, 0x1, R10 ;  /* 0x0000000110047824 */ /* 0x000fe200078e020a */
[----:B------:R-:W-:Y:S02]  /*afa0*/  ISETP.LT.OR P1, PT, R3, 0x1, P3 ;  /* 0x000000010300780c */ /* 0x000fe40001f21670 */
[C---:B------:R-:W-:Y:S02]  /*afb0*/  LOP3.LUT R13, R11.reuse, 0x20, RZ, 0xfc, !PT ;  /* 0x000000200b0d7812 */ /* 0x040fe400078efcff */
[----:B------:R-:W-:-:S02]  /*afc0*/  LOP3.LUT R11, R11, 0x40, RZ, 0xfc, !PT ;  /* 0x000000400b0b7812 */ /* 0x000fc400078efcff */
[----:B------:R-:W-:-:S07]  /*afd0*/  ISETP.GE.AND P2, PT, R13, R12, PT ;  /* 0x0000000c0d00720c */ /* 0x000fce0003f46270 */
[----:B------:R-:W-:Y:S01]  /*afe0*/  LDGSTS.E.BYPASS.LTC128B.128 [R4+0x9000], desc[UR50][R6.64], !P1 ;  /* 0x0900000006047fae */ /* 0x000fe2000c901d72 */
[----:B------:R-:W-:-:S13]  /*aff0*/  ISETP.LT.OR P1, PT, R3, 0x1, P2 ;  /* 0x000000010300780c */ /* 0x000fda0001721670 */
[----:B------:R-:W-:Y:S01]  /*b000*/  LDGSTS.E.BYPASS.LTC128B.128 [R4+0xa000], desc[UR50][R6.64+0x20], !P1 ;  /* 0x0a00002006047fae */ /* 0x000fe2000c901d72 */
[----:B------:R-:W-:-:S04]  /*b010*/  ISETP.GE.AND P1, PT, R11, R12, PT ;  /* 0x0000000c0b00720c */ /* 0x000fc80003f26270 */
[----:B------:R-:W-:-:S13]  /*b020*/  ISETP.LT.OR P4, PT, R3, 0x1, P1 ;  /* 0x000000010300780c */ /* 0x000fda0000f81670 */
[----:B------:R1:W-:Y:S01]  /*b030*/  LDGSTS.E.BYPASS.LTC128B.128 [R4+0xb000], desc[UR50][R6.64+0x40], !P4 ;  /* 0x0b00004006047fae */ /* 0x0003e2000e101d72 */
[----:B------:R-:W-:-:S03]  /*b040*/  ISETP.GE.AND P4, PT, R3, 0x41, PT ;  /* 0x000000410300780c */ /* 0x000fc60003f86270 */
[----:B01----:R1:W2:Y:S10]  /*b050*/  SHFL.IDX PT, R6, R8, 0x1, 0x1e1f ;  /* 0x003e1f0008067f89 */ /* 0x0032b400000e0000 */
.L_x_10806:
[----:B------:R-:W0:Y:S01]  /*b060*/  S2R R7, SR_TID.X ;  /* 0x0000000000077919 */ /* 0x000e220000002100 */
[C---:B------:R-:W-:Y:S02]  /*b070*/  ISETP.LT.OR P3, PT, R3.reuse, 0x41, P3 ;  /* 0x000000410300780c */ /* 0x040fe40001f61670 */
[C---:B------:R-:W-:Y:S02]  /*b080*/  ISETP.LT.OR P2, PT, R3.reuse, 0x41, P2 ;  /* 0x000000410300780c */ /* 0x040fe40001741670 */
[----:B------:R-:W-:Y:S01]  /*b090*/  ISETP.LT.OR P1, PT, R3, 0x41, P1 ;  /* 0x000000410300780c */ /* 0x000fe20000f21670 */
[----:B0-----:R-:W-:-:S05]  /*b0a0*/  IMAD.SHL.U32 R7, R7, 0x10, RZ ;  /* 0x0000001007077824 */ /* 0x001fca00078e00ff */
[----:B------:R-:W-:-:S04]  /*b0b0*/  LOP3.LUT R7, R7, 0x10, RZ, 0xc0, !PT ;  /* 0x0000001007077812 */ /* 0x000fc800078ec0ff */
        /* <DEDUP_REMOVED lines=10> */
.L_x_10724:
        /* <DEDUP_REMOVED lines=11> */
.L_x_10725:
[----:B------:R2:W-:Y:S01]  /*b210*/  SYNCS.ARRIVE.TRANS64.A1T0 RZ, [R5+URZ+0x19c70], RZ ;  /* 0x019c70ff05ff79a7 */ /* 0x0005e2000810003f */
[----:B------:R-:W-:Y:S05]  /*b220*/  @!P3 BRA `(.L_x_10726) ;  /* 0x000000000004b947 */ /* 0x000fea0003800000 */
[----:B------:R-:W-:Y:S01]  /*b230*/  BPT.TRAP 0x1 ;  /* 0x000000040000795c */ /* 0x000fe20000300000 */
.L_x_10726:
[----:B------:R-:W3:Y:S01]  /*b240*/  SYNCS.PHASECHK.TRANS64.TRYWAIT P1, [R5+URZ+0x19c40], R21 ;  /* 0x019c4015050075a7 */ /* 0x000ee2000802017f */
[----:B------:R-:W-:Y:S04]  /*b250*/  BSSY B0, `(.L_x_10727) ;  /* 0x0000002000007945 */ /* 0x000fe80003800000 */
[----:B---3--:R-:W-:Y:S05]  /*b260*/  @!P1 BRA `(.L_x_10728) ;  /* 0x0000003c00309947 */ /* 0x008fea0003800000 */
.L_x_10807:
[----:B------:R-:W-:Y:S05]  /*b270*/  BSYNC B0 ;  /* 0x0000000000007941 */ /* 0x000fea0003800000 */
.L_x_10727:
[----:B-1----:R-:W4:Y:S01]  /*b280*/  LDL R8, [R1] ;  /* 0x0000000001087983 */ /* 0x002f220000100800 */
[----:B------:R-:W-:Y:S01]  /*b290*/  ULDC.64 UR4, c[0x0][0x300] ;  /* 0x0000c00000047ab9 */ /* 0x000fe20000000a00 */
[----:B------:R-:W1:Y:S01]  /*b2a0*/  LDC R9, c[0x0][0x2f4] ;  /* 0x0000bd00ff097b82 */ /* 0x000e620000000800 */
[----:B------:R-:W-:Y:S01]  /*b2b0*/  IMAD R3, R19, UR4, RZ ;  /* 0x0000000413037c24 */ /* 0x000fe2000f8e02ff */
[----:B------:R-:W-:Y:S01]  /*b2c0*/  ULDC.64 UR6, c[0x0][0x2e8] ;  /* 0x0000ba0000067ab9 */ /* 0x000fe20000000a00 */
[----:B0-----:R-:W-:-:S04]  /*b2d0*/  IMAD.WIDE.U32 R6, R0, UR4, RZ ;  /* 0x0000000400067c25 */ /* 0x001fc8000f8e00ff */
[----:B------:R-:W-:Y:S01]  /*b2e0*/  IMAD R3, R0, UR5, R3 ;  /* 0x0000000500037c24 */ /* 0x000fe2000f8e0203 */
[----:B------:R-:W-:Y:S02]  /*b2f0*/  ULDC.64 UR4, c[0x0][0x310] ;  /* 0x0000c40000047ab9 */ /* 0x000fe40000000a00 */
[----:B------:R-:W-:Y:S02]  /*b300*/  IMAD R20, R20, UR4, RZ ;  /* 0x0000000414147c24 */ /* 0x000fe4000f8e02ff */
[----:B------:R-:W-:Y:S02]  /*b310*/  IMAD.IADD R7, R7, 0x1, R3 ;  /* 0x0000000107077824 */ /* 0x000fe400078e0203 */
[----:B------:R-:W-:-:S04]  /*b320*/  IMAD.WIDE.U32 R6, R2, UR4, R6 ;  /* 0x0000000402067c25 */ /* 0x000fc8000f8e0006 */
[----:B------:R-:W-:Y:S01]  /*b330*/  IMAD R2, R2, UR5, R20 ;  /* 0x0000000502027c24 */ /* 0x000fe2000f8e0214 */
[----:B------:R-:W-:-:S03]  /*b340*/  ULDC.64 UR4, c[0x0][0x308] ;  /* 0x0000c20000047ab9 */ /* 0x000fc60000000a00 */
[----:B------:R-:W-:Y:S02]  /*b350*/  IMAD.IADD R3, R7, 0x1, R2 ;  /* 0x0000000107037824 */ /* 0x000fe400078e0202 */
[----:B------:R-:W-:-:S04]  /*b360*/  IMAD.MOV.U32 R2, RZ, RZ, R6 ;  /* 0x000000ffff027224 */ /* 0x000fc800078e0006 */
[----:B------:R-:W-:-:S03]  /*b370*/  IMAD.WIDE.U32 R2, R26, UR4, R2 ;  /* 0x000000041a027c25 */ /* 0x000fc6000f8e0002 */
[----:B------:R-:W-:Y:S01]  /*b380*/  IADD3 R0, P1, R2, UR6, RZ ;  /* 0x0000000602007c10 */ /* 0x000fe2000ff3e0ff */
[----:B----4-:R-:W-:Y:S01]  /*b390*/  IMAD R6, R8, UR4, RZ ;  /* 0x0000000408067c24 */ /* 0x010fe2000f8e02ff */
[----:B------:R-:W-:Y:S01]  /*b3a0*/  UMOV UR4, 0xffffffff ;  /* 0xffffffff00047882 */ /* 0x000fe20000000000 */
[----:B------:R-:W0:Y:S02]  /*b3b0*/  S2R R8, SR_TID.X ;  /* 0x0000000000087919 */ /* 0x000e240000002100 */
[----:B------:R-:W-:-:S05]  /*b3c0*/  IMAD R6, R26, UR5, R6 ;  /* 0x000000051a067c24 */ /* 0x000fca000f8e0206 */
[----:B------:R-:W-:Y:S01]  /*b3d0*/  IADD3.X R6, R3, UR7, R6, P1, !PT ;  /* 0x0000000703067c10 */ /* 0x000fe20008ffe406 */
[C---:B0-----:R-:W-:Y:S02]  /*b3e0*/  IMAD.SHL.U32 R10, R8.reuse, 0x10, RZ ;  /* 0x00000010080a7824 */ /* 0x041fe400078e00ff */
[----:B------:R-:W-:-:S03]  /*b3f0*/  IMAD.SHL.U32 R8, R8, 0x10, RZ ;  /* 0x0000001008087824 */ /* 0x000fc600078e00ff */
[----:B------:R-:W-:Y:S02]  /*b400*/  LOP3.LUT R10, R10, 0x10, RZ, 0xc0, !PT ;  /* 0x000000100a0a7812 */ /* 0x000fe400078ec0ff */
[----:B------:R-:W-:Y:S02]  /*b410*/  LOP3.LUT R8, R8, 0x10, RZ, 0xc0, !PT ;  /* 0x0000001008087812 */ /* 0x000fe400078ec0ff */
[C---:B------:R-:W-:Y:S02]  /*b420*/  LOP3.LUT R11, R10.reuse, 0x40, RZ, 0xfc, !PT ;  /* 0x000000400a0b7812 */ /* 0x040fe400078efcff */
[----:B------:R-:W-:Y:S02]  /*b430*/  LOP3.LUT R10, R10, 0x20, RZ, 0xfc, !PT ;  /* 0x000000200a0a7812 */ /* 0x000fe400078efcff */
[-C--:B-1----:R-:W-:Y:S02]  /*b440*/  ISETP.GE.AND P2, PT, R11, R9.reuse, PT ;  /* 0x000000090b00720c */ /* 0x082fe40003f46270 */
[----:B------:R-:W-:-:S02]  /*b450*/  ISETP.GE.AND P3, PT, R10, R9, PT ;  /* 0x000000090a00720c */ /* 0x000fc40003f66270 */
[----:B------:R-:W-:Y:S01]  /*b460*/  ISETP.GE.AND P5, PT, R8, R9, PT ;  /* 0x000000090800720c */ /* 0x000fe20003fa6270 */
[----:B------:R-:W-:-:S12]  /*b470*/  BRA.DIV UR4, `(.L_x_10729) ;  /* 0x0000003a04c07947 */ /* 0x000fd8000b800000 */
[----:B------:R-:W0:Y:S04]  /*b480*/  SHFL.IDX PT, R3, R0, RZ, 0x1e1f ;  /* 0x001e1fff00037589 */ /* 0x000e2800000e0000 */
[----:B------:R-:W1:Y:S04]  /*b490*/  SHFL.IDX PT, R2, R6, RZ, 0x1e1f ;  /* 0x001e1fff06027589 */ /* 0x000e6800000e0000 */
        /* <DEDUP_REMOVED lines=8> */
[----:B------:R1:W-:Y:S04]  /*b520*/  @P0 LDGSTS.E.BYPASS.LTC128B.128 [R4+0x14800], desc[UR50][R2.64+0x20], !P3 ;  /* 0x1480002002040fae */ /* 0x0003e8000d901d72 */
[----:B--2-4-:R1:W-:Y:S02]  /*b530*/  @P0 LDGSTS.E.BYPASS.LTC128B.128 [R4+0x15800], desc[UR50][R2.64+0x40], !P2 ;  /* 0x1580004002040fae */ /* 0x0143e4000d101d72 */
.L_x_10813:
[----:B------:R-:W-:-:S05]  /*b540*/  @P4 IADD3 R0, P0, R8, R0, RZ ;  /* 0x0000000008004210 */ /* 0x000fca0007f1e0ff */
[----:B01----:R-:W-:Y:S01]  /*b550*/  @P4 IMAD.X R2, RZ, RZ, R6, P0 ;  /* 0x000000ffff024224 */ /* 0x003fe200000e0606 */
[----:B------:R-:W-:-:S04]  /*b560*/  PLOP3.LUT P0, PT, PT, PT, PT, 0x80, 0x0 ;  /* 0x000000000000781c */ /* 0x000fc80003f0f070 */
[----:B------:R-:W-:Y:S01]  /*b570*/  @P4 MOV R3, R2 ;  /* 0x0000000200034202 */ /* 0x000fe20000000f00 */
[----:B------:R-:W-:-:S05]  /*b580*/  @P4 IMAD.MOV.U32 R2, RZ, RZ, R0 ;  /* 0x000000ffff024224 */ /* 0x000fca00078e0000 */
[----:B------:R-:W-:Y:S01]  /*b590*/  @!PT LDS RZ, [RZ] ;  /* 0x00000000fffff984 */ /* 0x000fe20000000800 */
[----:B------:R-:W-:Y:S01]  /*b5a0*/  @!PT LDS RZ, [RZ] ;  /* 0x00000000fffff984 */ /* 0x000fe20000000800 */
[----:B------:R-:W-:Y:S01]  /*b5b0*/  @!PT LDS RZ, [RZ] ;  /* 0x00000000fffff984 */ /* 0x000fe20000000800 */
[----:B------:R0:W-:Y:S04]  /*b5c0*/  @P4 LDGSTS.E.BYPASS.LTC128B.128 [R4+0x14000], desc[UR50][R2.64], !P5 ;  /* 0x1400000002044fae */ /* 0x0001e8000e901d72 */
[----:B------:R0:W-:Y:S04]  /*b5d0*/  @P4 LDGSTS.E.BYPASS.LTC128B.128 [R4+0x15000], desc[UR50][R2.64+0x20], !P3 ;  /* 0x1500002002044fae */ /* 0x0001e8000d901d72 */
[----:B------:R0:W-:Y:S01]  /*b5e0*/  @P4 LDGSTS.E.BYPASS.LTC128B.128 [R4+0x16000], desc[UR50][R2.64+0x40], !P2 ;  /* 0x1600004002044fae */ /* 0x0001e2000d101d72 */
[----:B------:R-:W-:Y:S01]  /*b5f0*/  NOP ;  /* 0x0000000000007918 */ /* 0x000fe20000000000 */
.L_x_10730:
        /* <DEDUP_REMOVED lines=11> */
.L_x_10731:
        /* <DEDUP_REMOVED lines=18> */
[----:B0-----:R-:W-:Y:S01]  /*b7d0*/  MOV R2, 0x0 ;  /* 0x0000000000027802 */ /* 0x001fe20000000f00 */
[----:B------:R-:W-:Y:S01]  /*b7e0*/  ULDC.64 UR6, c[0x4][0x1b0] ;  /* 0x01006c0000067ab9 */ /* 0x000fe20000000a00 */
[----:B------:R-:W-:Y:S01]  /*b7f0*/  ULDC.64 UR8, c[0x4][0x1b8] ;  /* 0x01006e0000087ab9 */ /* 0x000fe20000000a00 */
[----:B------:R-:W-:Y:S01]  /*b800*/  ULDC.64 UR4, c[0x4][0x60] ;  /* 0x0100180000047ab9 */ /* 0x000fe20000000a00 */
[----:B------:R-:W-:Y:S01]  /*b810*/  IMAD.U32 R4, RZ, RZ, UR6 ;  /* 0x00000006ff047e24 */ /* 0x000fe2000f8e00ff */
[----:B------:R-:W-:Y:S01]  /*b820*/  MOV R13, RZ ;  /* 0x000000ff000d7202 */ /* 0x000fe20000000f00 */
[----:B------:R-:W0:Y:S01]  /*b830*/  LDC.64 R2, c[0x4][R2] ;  /* 0x0100000002027b82 */ /* 0x000e220000000a00 */
[----:B-1-3--:R-:W-:Y:S02]  /*b840*/  IMAD.U32 R5, RZ, RZ, UR7 ;  /* 0x00000007ff057e24 */ /* 0x00afe4000f8e00ff */
        /* <DEDUP_REMOVED lines=8> */
.L_x_10733:
[----:B------:R-:W-:Y:S05]  /*b8d0*/  BSYNC B6 ;  /* 0x0000000000067941 */ /* 0x000fea0003800000 */
.L_x_10732:
[----:B------:R-:W2:Y:S01]  /*b8e0*/  S2R R17, SR_TID.X ;  /* 0x0000000000117919 */ /* 0x000ea20000002100 */
[----:B------:R-:W4:Y:S01]  /*b8f0*/  LDC R8, c[0x0][0x448] ;  /* 0x00011200ff087b82 */ /* 0x000f220000000800 */
[----:B------:R1:W5:Y:S01]  /*b900*/  LDL R9, [R1+0x18] ;  /* 0x0000180001097983 */ /* 0x0003620000100800 */
[----:B0-----:R-:W0:Y:S01]  /*b910*/  S2R R2, SR_TID.X ;  /* 0x0000000000027919 */ /* 0x001e220000002100 */
[----:B------:R-:W-:Y:S01]  /*b920*/  R2UR UR7, R26 ;  /* 0x000000001a0772ca */ /* 0x000fe200000e0000 */
[----:B------:R-:W-:Y:S01]  /*b930*/  ULDC.64 UR8, c[0x0][0x2d8] ;  /* 0x0000b60000087ab9 */ /* 0x000fe20000000a00 */
[----:B--2---:R-:W-:Y:S02]  /*b940*/  IMAD.SHL.U32 R19, R17, 0x40, RZ ;  /* 0x0000004011137824 */ /* 0x004fe400078e00ff */
[----:B------:R-:W2:Y:S01]  /*b950*/  LDL R17, [R1] ;  /* 0x0000000001117983 */ /* 0x000ea20000100800 */
[----:B----4-:R-:W-:Y:S02]  /*b960*/  ISETP.NE.AND P0, PT, R8, 0x1, PT ;  /* 0x000000010800780c */ /* 0x010fe40003f05270 */
[----:B------:R-:W-:-:S02]  /*b970*/  R2UR UR10, R26 ;  /* 0x000000001a0a72ca */ /* 0x000fc400000e0000 */
[----:B------:R-:W-:Y:S02]  /*b980*/  LOP3.LUT R19, R19, 0x40, RZ, 0xc0, !PT ;  /* 0x0000004013137812 */ /* 0x000fe400078ec0ff */
[----:B0-----:R-:W-:-:S04]  /*b990*/  LOP3.LUT R2, R2, 0x7f, RZ, 0xc0, !PT ;  /* 0x0000007f02027812 */ /* 0x001fc800078ec0ff */
[----:B------:R-:W-:-:S03]  /*b9a0*/  SHF.R.U32.HI R2, RZ, 0x1, R2 ;  /* 0x00000001ff027819 */ /* 0x000fc60000011602 */
[----:B------:R-:W0:Y:S08]  /*b9b0*/  @P0 LDC R4, c[0x0][0x44c] ;  /* 0x00011300ff040b82 */ /* 0x000e300000000800 */
[----:B------:R-:W4:Y:S01]  /*b9c0*/  @P0 LDC R3, c[0x0][0x450] ;  /* 0x00011400ff030b82 */ /* 0x000f220000000800 */
[----:B------:R-:W-:Y:S01]  /*b9d0*/  LOP3.LUT R2, R2, R19, RZ, 0xfc, !PT ;  /* 0x0000001302027212 */ /* 0x000fe200078efcff */
[----:B------:R-:W-:Y:S01]  /*b9e0*/  UMOV UR4, UR36 ;  /* 0x0000002400047c82 */ /* 0x000fe20008000000 */
[----:B------:R-:W-:-:S02]  /*b9f0*/  UMOV UR5, UR47 ;  /* 0x0000002f00057c82 */ /* 0x000fc40008000000 */
[----:B------:R-:W-:Y:S01]  /*ba00*/  UIMAD.WIDE.U32 UR4, UR7, UR8, UR4 ;  /* 0x00000008070472a5 */ /* 0x000fe2000f8e0004 */
[----:B------:R-:W-:Y:S02]  /*ba10*/  IMAD R0, R25, 0xc0, R2 ;  /* 0x000000c019007824 */ /* 0x000fe400078e0202 */
[----:B------:R-:W2:Y:S02]  /*ba20*/  @P0 LDC R7, c[0x0][0x450] ;  /* 0x00011400ff070b82 */ /* 0x000ea40000000800 */
[----:B------:R-:W-:Y:S02]  /*ba30*/  IMAD.MOV.U32 R2, RZ, RZ, R0 ;  /* 0x000000ffff027224 */ /* 0x000fe400078e0000 */
[----:B0-----:R-:W-:-:S05]  /*ba40*/  @P0 IMAD.HI.U32 R4, R0, R4, RZ ;  /* 0x0000000400040227 */ /* 0x001fca00078e00ff */
[----:B----4-:R-:W-:-:S04]  /*ba50*/  @P0 SHF.R.U32.HI R2, RZ, R3, R4 ;  /* 0x00000003ff020219 */ /* 0x010fc80000011604 */
[--C-:B-1-3--:R-:W-:Y:S01]  /*ba60*/  SHF.R.S32.HI R5, RZ, 0x1f, R2.reuse ;  /* 0x0000001fff057819 */ /* 0x10afe20000011402 */
[----:B------:R-:W-:-:S04]  /*ba70*/  IMAD.MOV R4, RZ, RZ, -R2 ;  /* 0x000000ffff047224 */ /* 0x000fc800078e0a02 */
[----:B------:R-:W-:Y:S02]  /*ba80*/  IMAD R4, R8, R4, R0 ;  /* 0x0000000408047224 */ /* 0x000fe400078e0200 */
[----:B------:R-:W-:Y:S01]  /*ba90*/  VIADD R0, R0, 0x80 ;  /* 0x0000008000007836 */ /* 0x000fe20000000000 */
[----:B--2---:R-:W-:-:S13]  /*baa0*/  R2UR UR6, R17 ;  /* 0x00000000110672ca */ /* 0x004fda00000e0000 */
[----:B------:R-:W-:-:S04]  /*bab0*/  UIMAD UR6, UR6, UR8, URZ ;  /* 0x00000008060672a4 */ /* 0x000fc8000f8e023f */
[----:B------:R-:W-:-:S03]  /*bac0*/  UIMAD UR6, UR10, UR9, UR6 ;  /* 0x000000090a0672a4 */ /* 0x000fc6000f8e0206 */
[----:B------:R-:W-:Y:S01]  /*bad0*/  ULDC.64 UR8, c[0x0][0x2e0] ;  /* 0x0000b80000087ab9 */ /* 0x000fe20000000a00 */
[----:B------:R-:W-:Y:S02]  /*bae0*/  UIADD3 UR5, UR5, UR6, URZ ;  /* 0x0000000605057290 */ /* 0x000fe4000fffe03f */
[----:B------:R-:W-:Y:S02]  /*baf0*/  UIMAD UR6, UR45, UR8, URZ ;  /* 0x000000082d0672a4 */ /* 0x000fe4000f8e023f */
[----:B------:R-:W-:Y:S02]  /*bb00*/  UIMAD.WIDE.U32 UR4, UR44, UR8, UR4 ;  /* 0x000000082c0472a5 */ /* 0x000fe4000f8e0004 */
[----:B------:R-:W-:Y:S01]  /*bb10*/  UIMAD UR6, UR44, UR9, UR6 ;  /* 0x000000092c0672a4 */ /* 0x000fe2000f8e0206 */
[----:B------:R-:W-:Y:S02]  /*bb20*/  ULDC.64 UR10, c[0x0][0x280] ;  /* 0x0000a000000a7ab9 */ /* 0x000fe40000000a00 */
[----:B------:R-:W-:Y:S01]  /*bb30*/  ULDC.64 UR8, c[0x0][0x2c8] ;  /* 0x0000b20000087ab9 */ /* 0x000fe20000000a00 */
[----:B------:R-:W-:-:S03]  /*bb40*/  UIADD3 UR5, UR5, UR6, URZ ;  /* 0x0000000605057290 */ /* 0x000fc6000fffe03f */
[----:B------:R-:W-:Y:S02]  /*bb50*/  ULDC.64 UR6, c[0x0][0x2d0] ;  /* 0x0000b40000067ab9 */ /* 0x000fe40000000a00 */
[----:B------:R-:W-:Y:S02]  /*bb60*/  IMAD R5, R5, UR6, RZ ;  /* 0x0000000605057c24 */ /* 0x000fe4000f8e02ff */
[----:B------:R-:W-:Y:S02]  /*bb70*/  IMAD.U32 R6, RZ, RZ, UR6 ;  /* 0x00000006ff067e24 */ /* 0x000fe4000f8e00ff */
[C---:B------:R-:W-:Y:S02]  /*bb80*/  IMAD R5, R2.reuse, UR7, R5 ;  /* 0x0000000702057c24 */ /* 0x040fe4000f8e0205 */
[----:B------:R-:W-:-:S04]  /*bb90*/  IMAD.WIDE.U32 R2, R2, R6, UR4 ;  /* 0x0000000402027e25 */ /* 0x000fc8000f8e0006 */
[----:B------:R-:W-:Y:S01]  /*bba0*/  IMAD.IADD R3, R3, 0x1, R5 ;  /* 0x0000000103037824 */ /* 0x000fe200078e0205 */
[----:B------:R-:W-:Y:S01]  /*bbb0*/  SHF.R.S32.HI R5, RZ, 0x1f, R4 ;  /* 0x0000001fff057819 */ /* 0x000fe20000011404 */
[----:B------:R-:W-:-:S04]  /*bbc0*/  IMAD.WIDE.U32 R2, R4, UR8, R2 ;  /* 0x0000000804027c25 */ /* 0x000fc8000f8e0002 */
[----:B------:R-:W-:-:S04]  /*bbd0*/  IMAD R5, R5, UR8, RZ ;  /* 0x0000000805057c24 */ /* 0x000fc8000f8e02ff */
[----:B------:R-:W-:Y:S01]  /*bbe0*/  IMAD R4, R4, UR9, R5 ;  /* 0x0000000904047c24 */ /* 0x000fe2000f8e0205 */
[----:B------:R-:W-:Y:S02]  /*bbf0*/  IADD3 R5, P1, R2, UR10, RZ ;  /* 0x0000000a02057c10 */ /* 0x000fe4000ff3e0ff */
[----:B------:R-:W0:Y:S01]  /*bc00*/  @P0 LDC R2, c[0x0][0x44c] ;  /* 0x00011300ff020b82 */ /* 0x000e220000000800 */
[----:B------:R-:W1:Y:S01]  /*bc10*/  S2R R17, SR_TID.X ;  /* 0x0000000000117919 */ /* 0x000e620000002100 */
[----:B------:R-:W-:Y:S01]  /*bc20*/  IADD3.X R4, R3, UR11, R4, P1, !PT ;  /* 0x0000000b03047c10 */ /* 0x000fe20008ffe404 */
[----:B0-----:R-:W-:-:S04]  /*bc30*/  @P0 IMAD.HI.U32 R3, R0, R2, RZ ;  /* 0x0000000200030227 */ /* 0x001fc800078e00ff */
[----:B------:R-:W-:Y:S01]  /*bc40*/  IMAD.MOV.U32 R2, RZ, RZ, R0 ;  /* 0x000000ffff027224 */ /* 0x000fe200078e0000 */
[----:B------:R-:W-:-:S05]  /*bc50*/  @P0 SHF.R.U32.HI R2, RZ, R7, R3 ;  /* 0x00000007ff020219 */ /* 0x000fca0000011603 */
[----:B------:R-:W-:-:S04]  /*bc60*/  IMAD.MOV R3, RZ, RZ, -R2 ;  /* 0x000000ffff037224 */ /* 0x000fc800078e0a02 */
[----:B------:R-:W-:Y:S01]  /*bc70*/  IMAD R0, R8, R3, R0 ;  /* 0x0000000308007224 */ /* 0x000fe200078e0200 */
[----:B------:R-:W-:-:S05]  /*bc80*/  SHF.R.S32.HI R3, RZ, 0x1f, R2 ;  /* 0x0000001fff037819 */ /* 0x000fca0000011402 */
[----:B------:R-:W-:-:S04]  /*bc90*/  IMAD R3, R3, UR6, RZ ;  /* 0x0000000603037c24 */ /* 0x000fc8000f8e02ff */
[C---:B------:R-:W-:Y:S02]  /*bca0*/  IMAD R7, R2.reuse, UR7, R3 ;  /* 0x0000000702077c24 */ /* 0x040fe4000f8e0203 */
[----:B------:R-:W-:Y:S01]  /*bcb0*/  IMAD.WIDE.U32 R2, R2, R6, UR4 ;  /* 0x0000000402027e25 */ /* 0x000fe2000f8e0006 */
[----:B------:R-:W-:Y:S01]  /*bcc0*/  SHF.R.S32.HI R6, RZ, 0x1f, R0 ;  /* 0x0000001fff067819 */ /* 0x000fe20000011400 */
[----:B------:R-:W-:Y:S02]  /*bcd0*/  ULDC UR4, c[0x0][0x2b8] ;  /* 0x0000ae0000047ab9 */ /* 0x000fe40000000800 */
[----:B------:R-:W-:Y:S02]  /*bce0*/  IMAD.IADD R3, R3, 0x1, R7 ;  /* 0x0000000103037824 */ /* 0x000fe400078e0207 */
[----:B-1----:R-:W-:Y:S02]  /*bcf0*/  IMAD.SHL.U32 R19, R17, 0x10, RZ ;  /* 0x0000001011137824 */ /* 0x002fe400078e00ff */
[----:B------:R-:W-:-:S02]  /*bd00*/  IMAD R6, R6, UR8, RZ ;  /* 0x0000000806067c24 */ /* 0x000fc4000f8e02ff */
[----:B------:R-:W-:Y:S01]  /*bd10*/  IMAD.WIDE.U32 R2, R0, UR8, R2 ;  /* 0x0000000800027c25 */ /* 0x000fe2000f8e0002 */
[----:B------:R-:W-:-:S03]  /*bd20*/  LOP3.LUT R19, R19, 0x10, RZ, 0xc0, !PT ;  /* 0x0000001013137812 */ /* 0x000fc600078ec0ff */
[----:B------:R-:W-:Y:S01]  /*bd30*/  IMAD.SHL.U32 R10, R17, 0x10, RZ ;  /* 0x00000010110a7824 */ /* 0x000fe200078e00ff */
[----:B------:R-:W-:Y:S01]  /*bd40*/  IADD3 R7, P0, R2, UR10, RZ ;  /* 0x0000000a02077c10 */ /* 0x000fe2000ff1e0ff */
[----:B------:R-:W-:Y:S01]  /*bd50*/  IMAD R6, R0, UR9, R6 ;  /* 0x0000000900067c24 */ /* 0x000fe2000f8e0206 */
[C---:B------:R-:W-:Y:S02]  /*bd60*/  LOP3.LUT R12, R19.reuse, 0x20, RZ, 0xfc, !PT ;  /* 0x00000020130c7812 */ /* 0x040fe400078efcff */
[----:B------:R-:W-:Y:S02]  /*bd70*/  LOP3.LUT R10, R10, 0x10, RZ, 0xc0, !PT ;  /* 0x000000100a0a7812 */ /* 0x000fe400078ec0ff */
[----:B------:R-:W-:Y:S01]  /*bd80*/  LOP3.LUT R11, R19, 0x40, RZ, 0xfc, !PT ;  /* 0x00000040130b7812 */ /* 0x000fe200078efcff */
[----:B------:R-:W-:Y:S01]  /*bd90*/  UMOV UR5, 0xffffffff ;  /* 0xffffffff00057882 */ /* 0x000fe20000000000 */
[----:B------:R-:W-:Y:S02]  /*bda0*/  IADD3.X R6, R3, UR11, R6, P0, !PT ;  /* 0x0000000b03067c10 */ /* 0x000fe400087fe406 */
[----:B------:R-:W-:-:S02]  /*bdb0*/  LOP3.LUT R17, R17, 0x7f, RZ, 0xc0, !PT ;  /* 0x0000007f11117812 */ /* 0x000fc400078ec0ff */
[----:B------:R-:W-:Y:S02]  /*bdc0*/  ISETP.GE.AND P3, PT, R10, UR4, PT ;  /* 0x000000040a007c0c */ /* 0x000fe4000bf66270 */
[----:B------:R-:W-:Y:S02]  /*bdd0*/  ISETP.GE.AND P2, PT, R12, UR4, PT ;  /* 0x000000040c007c0c */ /* 0x000fe4000bf46270 */
[----:B------:R-:W-:Y:S02]  /*bde0*/  ISETP.GE.AND P0, PT, R11, UR4, PT ;  /* 0x000000040b007c0c */ /* 0x000fe4000bf06270 */
[----:B------:R-:W-:Y:S01]  /*bdf0*/  SHF.R.U32.HI R17, RZ, 0x1, R17 ;  /* 0x00000001ff117819 */ /* 0x000fe20000011611 */
[----:B------:R-:W-:Y:S10]  /*be00*/  BRA.DIV UR5, `(.L_x_10734) ;  /* 0x00000036050c7947 */ /* 0x000ff4000b800000 */
[----:B------:R-:W0:Y:S01]  /*be10*/  SHFL.IDX PT, R3, R5, RZ, 0x1e1f ;  /* 0x001e1fff05037589 */ /* 0x000e2200000e0000 */
[----:B------:R-:W-:Y:S02]  /*be20*/  IMAD R25, R25, 0xc0, R17 ;  /* 0x000000c019197824 */ /* 0x000fe400078e0211 */
[----:B------:R-:W-:Y:S01]  /*be30*/  IMAD R0, R8, UR41, RZ ;  /* 0x0000002908007c24 */ /* 0x000fe2000f8e02ff */
[----:B------:R-:W1:Y:S04]  /*be40*/  SHFL.IDX PT, R2, R4, RZ, 0x1e1f ;  /* 0x001e1fff04027589 */ /* 0x000e6800000e0000 */
[----:B------:R-:W-:Y:S01]  /*be50*/  ISETP.GE.AND P1, PT, R25, R0, PT ;  /* 0x000000001900720c */ /* 0x000fe20003f26270 */
[----:B------:R-:W2:Y:S04]  /*be60*/  SHFL.IDX PT, R5, R5, 0x1, 0x1e1f ;  /* 0x003e1f0005057f89 */ /* 0x000ea800000e0000 */
[----:B------:R-:W3:Y:S04]  /*be70*/  SHFL.IDX PT, R4, R4, 0x1, 0x1e1f ;  /* 0x003e1f0004047f89 */ /* 0x000ee800000e0000 */
[----:B------:R-:W4:Y:S04]  /*be80*/  SHFL.IDX PT, R6, R6, RZ, 0x1e1f ;  /* 0x001e1fff06067589 */ /* 0x000f2800000e0000 */
[----:B0-----:R-:W-:-:S04]  /*be90*/  @!P1 IADD3 R3, P4, R10, R3, RZ ;  /* 0x000000030a039210 */ /* 0x001fc80007f9e0ff */
[----:B-1----:R-:W-:-:S04]  /*bea0*/  @!P1 IADD3.X R2, RZ, R2, RZ, P4, !PT ;  /* 0x00000002ff029210 */ /* 0x002fc800027fe4ff */
[----:B------:R-:W-:-:S04]  /*beb0*/  @!P1 LOP3.LUT R3, R3, R2, RZ, 0x3c, !PT ;  /* 0x0000000203039212 */ /* 0x000fc800078e3cff */
[----:B------:R-:W-:-:S04]  /*bec0*/  @!P1 LOP3.LUT R2, R3, R2, RZ, 0x3c, !PT ;  /* 0x0000000203029212 */ /* 0x000fc800078e3cff */
[----:B------:R-:W-:-:S05]  /*bed0*/  @!P1 LOP3.LUT R3, R3, R2, RZ, 0x3c, !PT ;  /* 0x0000000203039212 */ /* 0x000fca00078e3cff */
[----:B-----5:R-:W-:Y:S04]  /*bee0*/  @!P1 LDGSTS.E.BYPASS.LTC128B.128 [R9+0xf000], desc[UR50][R2.64], !P3 ;  /* 0x0f00000002099fae */ /* 0x020fe8000d901d72 */
[----:B------:R-:W-:Y:S04]  /*bef0*/  @!P1 LDGSTS.E.BYPASS.LTC128B.128 [R9+0x10800], desc[UR50][R2.64+0x20], !P2 ;  /* 0x1080002002099fae */ /* 0x000fe8000d101d72 */
[----:B------:R0:W-:Y:S02]  /*bf00*/  @!P1 LDGSTS.E.BYPASS.LTC128B.128 [R9+0x12000], desc[UR50][R2.64+0x40], !P0 ;  /* 0x1200004002099fae */ /* 0x0001e4000c101d72 */
[----:B0-----:R-:W-:-:S05]  /*bf10*/  VIADD R2, R25, 0x40 ;  /* 0x0000004019027836 */ /* 0x001fca0000000000 */
[----:B------:R-:W-:-:S13]  /*bf20*/  ISETP.GE.AND P1, PT, R2, R0, PT ;  /* 0x000000000200720c */ /* 0x000fda0003f26270 */
[----:B--2---:R-:W-:-:S05]  /*bf30*/  @!P1 IADD3 R2, P4, R10, R5, RZ ;  /* 0x000000050a029210 */ /* 0x004fca0007f9e0ff */
[----:B---3--:R-:W-:-:S05]  /*bf40*/  @!P1 IMAD.X R3, RZ, RZ, R4, P4 ;  /* 0x000000ffff039224 */ /* 0x008fca00020e0604 */
[----:B------:R-:W-:Y:S04]  /*bf50*/  @!P1 LDGSTS.E.BYPASS.LTC128B.128 [R9+0xf800], desc[UR50][R2.64], !P3 ;  /* 0x0f80000002099fae */ /* 0x000fe8000d901d72 */
[----:B------:R-:W-:Y:S04]  /*bf60*/  @!P1 LDGSTS.E.BYPASS.LTC128B.128 [R9+0x11000], desc[UR50][R2.64+0x20], !P2 ;  /* 0x1100002002099fae */ /* 0x000fe8000d101d72 */
[----:B------:R0:W-:Y:S04]  /*bf70*/  @!P1 LDGSTS.E.BYPASS.LTC128B.128 [R9+0x12800], desc[UR50][R2.64+0x40], !P0 ;  /* 0x1280004002099fae */ /* 0x0001e8000c101d72 */
[----:B0---4-:R0:W1:Y:S02]  /*bf80*/  SHFL.IDX PT, R2, R7, RZ, 0x1e1f ;  /* 0x001e1fff07027589 */ /* 0x01106400000e0000 */
.L_x_10820:
        /* <DEDUP_REMOVED lines=12> */
.L_x_10736:
[----:B------:R-:W-:Y:S05]  /*c050*/  BSYNC B0 ;  /* 0x0000000000007941 */ /* 0x000fea0003800000 */
.L_x_10735:
[----:B------:R-:W-:Y:S01]  /*c060*/  NOP ;  /* 0x0000000000007918 */ /* 0x000fe20000000000 */
[----:B------:R-:W-:-:S13]  /*c070*/  PLOP3.LUT P0, PT, PT, PT, PT, 0x80, 0x0 ;  /* 0x000000000000781c */ /* 0x000fda0003f0f070 */
.L_x_10737:
        /* <DEDUP_REMOVED lines=18> */
.L_x_10821:
[----:B------:R-:W-:Y:S05]  /*c1a0*/  BSYNC B0 ;  /* 0x0000000000007941 */ /* 0x000fea0003800000 */
.L_x_10738:
[----:B------:R-:W-:-:S06]  /*c1b0*/  UISETP.GE.AND UP0, UPT, UR42, 0x81, UPT ;  /* 0x000000812a00788c */ /* 0x000fcc000bf06270 */
[----:B------:R-:W-:-:S13]  /*c1c0*/  PLOP3.LUT P0, PT, PT, PT, UP0, 0x80, 0x0 ;  /* 0x000000000000781c */ /* 0x000fda0003f0f008 */
[----:B------:R-:W-:Y:S05]  /*c1d0*/  @!P0 BRA `(.L_x_10740) ;  /* 0x0000001000748947 */ /* 0x000fea0003800000 */
[----:B------:R-:W-:Y:S01]  /*c1e0*/  UIADD3 UR4, UR43, -0x2, URZ ;  /* 0xfffffffe2b047890 */ /* 0x000fe2000fffe03f */
[----:B------:R-:W-:Y:S02]  /*c1f0*/  IMAD.MOV.U32 R5, RZ, RZ, R28 ;  /* 0x000000ffff057224 */ /* 0x000fe400078e001c */
[----:B------:R-:W-:-:S03]  /*c200*/  IMAD.MOV.U32 R4, RZ, RZ, R18 ;  /* 0x000000ffff047224 */ /* 0x000fc600078e0012 */
[----:B------:R-:W-:-:S07]  /*c210*/  IMAD.U32 R19, RZ, RZ, UR4 ;  /* 0x00000004ff137e24 */ /* 0x000fce000f8e00ff */
.L_x_10760:
[----:B0-2---:R-:W2:Y:S01]  /*c220*/  LDL R7, [R1+0x8] ;  /* 0x0000080001077983 */ /* 0x005ea20000100800 */
[----:B------:R-:W0:Y:S01]  /*c230*/  LDC R3, c[0x0][0x430] ;  /* 0x00010c00ff037b82 */ /* 0x000e220000000800 */
[----:B------:R-:W1:Y:S01]  /*c240*/  S2R R2, SR_TID.X ;  /* 0x0000000000027919 */ /* 0x000e620000002100 */
[----:B0-----:R-:W-:Y:S02]  /*c250*/  ISETP.NE.AND P0, PT, R3, 0x1, PT ;  /* 0x000000010300780c */ /* 0x001fe40003f05270 */
[----:B-1----:R-:W-:-:S11]  /*c260*/  LOP3.LUT R0, R2, 0x7f, RZ, 0xc0, !PT ;  /* 0x0000007f02007812 */ /* 0x002fd600078ec0ff */
[----:B------:R-:W0:Y:S01]  /*c270*/  @P0 LDC R6, c[0x0][0x434] ;  /* 0x00010d00ff060b82 */ /* 0x000e220000000800 */
[----:B------:R-:W-:Y:S01]  /*c280*/  SHF.R.U32.HI R3, RZ, 0x1, R0 ;  /* 0x00000001ff037819 */ /* 0x000fe20000011600 */
[----:B------:R-:W-:-:S06]  /*c290*/  IMAD.SHL.U32 R2, R2, 0x40, RZ ;  /* 0x0000004002027824 */ /* 0x000fcc00078e00ff */
[----:B------:R-:W1:Y:S01]  /*c2a0*/  @P0 LDC R0, c[0x0][0x438] ;  /* 0x00010e00ff000b82 */ /* 0x000e620000000800 */
[----:B------:R-:W-:Y:S01]  /*c2b0*/  IMAD R3, R19, 0x80, R3 ;  /* 0x0000008013037824 */ /* 0x000fe200078e0203 */
[----:B------:R-:W-:-:S04]  /*c2c0*/  LOP3.LUT R2, R2, 0x40, RZ, 0xc0, !PT ;  /* 0x0000004002027812 */ /* 0x000fc800078ec0ff */
[----:B------:R-:W-:-:S04]  /*c2d0*/  IADD3 R3, R2, UR38, R3 ;  /* 0x0000002602037c10 */ /* 0x000fc8000fffe003 */
[----:B------:R-:W-:Y:S01]  /*c2e0*/  MOV R2, R3 ;  /* 0x0000000300027202 */ /* 0x000fe20000000f00 */
[----:B0-----:R-:W-:Y:S01]  /*c2f0*/  @P0 IMAD.HI.U32 R6, R3, R6, RZ ;  /* 0x0000000603060227 */ /* 0x001fe200078e00ff */
[----:B------:R-:W-:Y:S05]  /*c300*/  YIELD ;  /* 0x0000000000007946 */ /* 0x000fea0003800000 */
[----:B------:R-:W-:Y:S01]  /*c310*/  ULDC UR4, c[0x0][0x430] ;  /* 0x00010c0000047ab9 */ /* 0x000fe20000000800 */
[----:B-1----:R-:W-:-:S05]  /*c320*/  @P0 SHF.R.U32.HI R2, RZ, R0, R6 ;  /* 0x00000000ff020219 */ /* 0x002fca0000011606 */
[----:B------:R-:W-:-:S04]  /*c330*/  IMAD.MOV R8, RZ, RZ, -R2 ;  /* 0x000000ffff087224 */ /* 0x000fc800078e0a02 */
[----:B------:R-:W-:Y:S01]  /*c340*/  IMAD R8, R8, UR4, R3 ;  /* 0x0000000408087c24 */ /* 0x000fe2000f8e0203 */
[----:B------:R-:W-:Y:S01]  /*c350*/  ULDC.64 UR4, c[0x0][0x428] ;  /* 0x00010a0000047ab9 */ /* 0x000fe20000000a00 */
[----:B------:R-:W-:-:S03]  /*c360*/  SHF.R.S32.HI R3, RZ, 0x1f, R2 ;  /* 0x0000001fff037819 */ /* 0x000fc60000011402 */
[----:B------:R-:W-:-:S04]  /*c370*/  IMAD.WIDE.U32 R2, R27, UR4, R2 ;  /* 0x000000041b027c25 */ /* 0x000fc8000f8e0002 */
[----:B--2---:R-:W-:-:S04]  /*c380*/  IMAD R0, R7, UR4, RZ ;  /* 0x0000000407007c24 */ /* 0x004fc8000f8e02ff */
[----:B------:R-:W-:Y:S01]  /*c390*/  IMAD R0, R27, UR5, R0 ;  /* 0x000000051b007c24 */ /* 0x000fe2000f8e0200 */
[----:B------:R-:W-:Y:S02]  /*c3a0*/  ULDC.64 UR4, c[0x0][0x418] ;  /* 0x0001060000047ab9 */ /* 0x000fe40000000a00 */
[----:B------:R-:W-:Y:S01]  /*c3b0*/  LEA R6, P0, R2, UR4, 0x2 ;  /* 0x0000000402067c11 */ /* 0x000fe2000f8010ff */
[----:B------:R-:W-:-:S05]  /*c3c0*/  IMAD.IADD R0, R0, 0x1, R3 ;  /* 0x0000000100007824 */ /* 0x000fca00078e0203 */
[----:B------:R-:W-:-:S06]  /*c3d0*/  LEA.HI.X R7, R2, UR5, R0, 0x2, P0 ;  /* 0x0000000502077c11 */ /* 0x000fcc00080f1400 */
[----:B------:R-:W2:Y:S01]  /*c3e0*/  LDG.E R7, desc[UR50][R6.64] ;  /* 0x0000003206077981 */ /* 0x000ea2000c1e1900 */
[----:B------:R-:W-:Y:S02]  /*c3f0*/  IMAD.U32 R9, RZ, RZ, UR46 ;  /* 0x0000002eff097e24 */ /* 0x000fe4000f8e00ff */
[----:B------:R-:W-:-:S03]  /*c400*/  VIADD R18, R4, 0x1 ;  /* 0x0000000104127836 */ /* 0x000fc60000000000 */
[----:B------:R-:W-:Y:S02]  /*c410*/  ISETP.NE.AND P2, PT, R9, 0x3, PT ;  /* 0x000000030900780c */ /* 0x000fe40003f45270 */
[----:B------:R-:W-:Y:S01]  /*c420*/  ISETP.NE.AND P0, PT, R18, 0x2, PT ;  /* 0x000000021200780c */ /* 0x000fe20003f05270 */
[----:B------:R-:W-:-:S03]  /*c430*/  IMAD.MOV.U32 R0, RZ, RZ, R19 ;  /* 0x000000ffff007224 */ /* 0x000fc600078e0013 */
[----:B------:R-:W-:Y:S01]  /*c440*/  SEL R28, RZ, 0x1, P0 ;  /* 0x00000001ff1c7807 */ /* 0x000fe20000000000 */
[----:B------:R-:W-:Y:S01]  /*c450*/  VIADD R19, R19, 0xffffffff ;  /* 0xffffffff13137836 */ /* 0x000fe20000000000 */
[----:B------:R-:W-:Y:S02]  /*c460*/  ISETP.GT.AND P1, PT, R0, RZ, PT ;  /* 0x000000ff0000720c */ /* 0x000fe40003f24270 */
[----:B------:R-:W-:Y:S02]  /*c470*/  SEL R18, R18, RZ, P0 ;  /* 0x000000ff12127207 */ /* 0x000fe40000000000 */
[----:B------:R-:W-:Y:S02]  /*c480*/  LOP3.LUT R28, R5, R28, RZ, 0x3c, !PT ;  /* 0x0000001c051c7212 */ /* 0x000fe400078e3cff */
[----:B--2---:R-:W-:Y:S01]  /*c490*/  SHF.R.S32.HI R17, RZ, 0x1f, R7 ;  /* 0x0000001fff117819 */ /* 0x004fe20000011407 */
[----:B------:R-:W-:Y:S06]  /*c4a0*/  @!P2 BRA `(.L_x_10741) ;  /* 0x000000000004a947 */ /* 0x000fec0003800000 */
[----:B------:R-:W-:Y:S01]  /*c4b0*/  BPT.TRAP 0x1 ;  /* 0x000000040000795c */ /* 0x000fe20000300000 */
.L_x_10741:
[----:B------:R-:W-:Y:S01]  /*c4c0*/  IMAD R0, R18, 0x8, R16 ;  /* 0x0000000812007824 */ /* 0x000fe200078e0210 */
[----:B------:R-:W-:Y:S01]  /*c4d0*/  SHF.L.U32 R10, R28, 0x1f, RZ ;  /* 0x0000001f1c0a7819 */ /* 0x000fe200000006ff */
[----:B------:R-:W-:Y:S01]  /*c4e0*/  BSSY B0, `(.L_x_10742) ;  /* 0x0000004000007945 */ /* 0x000fe20003800000 */
[----:B------:R-:W-:Y:S02]  /*c4f0*/  SHF.R.S32.HI R9, RZ, 0x1f, R8 ;  /* 0x0000001fff097819 */ /* 0x000fe40000011408 */
[----:B------:R-:W0:Y:S02]  /*c500*/  SYNCS.PHASECHK.TRANS64.TRYWAIT P0, [R0+URZ+0x19c80], R10 ;  /* 0x019c800a000075a7 */ /* 0x000e24000800017f */
[----:B0-----:R-:W-:Y:S05]  /*c510*/  @!P0 BRA `(.L_x_10743) ;  /* 0x00000030004c8947 */ /* 0x001fea0003800000 */
.L_x_10822:
[----:B------:R-:W-:Y:S05]  /*c520*/  BSYNC B0 ;  /* 0x0000000000007941 */ /* 0x000fea0003800000 */
.L_x_10742:
[----:B------:R-:W2:Y:S01]  /*c530*/  LDL R11, [R1] ;  /* 0x00000000010b7983 */ /* 0x000ea20000100800 */
[----:B------:R-:W-:Y:S01]  /*c540*/  ULDC.64 UR4, c[0x0][0x328] ;  /* 0x0000ca0000047ab9 */ /* 0x000fe20000000a00 */
[----:B------:R-:W-:Y:S01]  /*c550*/  ULDC.64 UR6, c[0x0][0x318] ;  /* 0x0000c60000067ab9 */ /* 0x000fe20000000a00 */
[----:B------:R-:W-:Y:S02]  /*c560*/  IMAD R6, R9, UR4, RZ ;  /* 0x0000000409067c24 */ /* 0x000fe4000f8e02ff */
[----:B------:R-:W-:-:S04]  /*c570*/  IMAD.WIDE.U32 R2, R8, UR4, RZ ;  /* 0x0000000408027c25 */ /* 0x000fc8000f8e00ff */
[----:B------:R-:W-:Y:S01]  /*c580*/  IMAD R6, R8, UR5, R6 ;  /* 0x0000000508067c24 */ /* 0x000fe2000f8e0206 */
[----:B------:R-:W-:-:S03]  /*c590*/  ULDC.64 UR4, c[0x0][0x338] ;  /* 0x0000ce0000047ab9 */ /* 0x000fc60000000a00 */
[----:B------:R-:W-:Y:S02]  /*c5a0*/  IMAD.IADD R3, R3, 0x1, R6 ;  /* 0x0000000103037824 */ /* 0x000fe400078e0206 */
[----:B------:R-:W-:Y:S02]  /*c5b0*/  IMAD R6, R17, UR4, RZ ;  /* 0x0000000411067c24 */ /* 0x000fe4000f8e02ff */
[----:B------:R-:W-:-:S04]  /*c5c0*/  IMAD.WIDE.U32 R2, R7, UR4, R2 ;  /* 0x0000000407027c25 */ /* 0x000fc8000f8e0002 */
[----:B------:R-:W-:Y:S01]  /*c5d0*/  IMAD R6, R7, UR5, R6 ;  /* 0x0000000507067c24 */ /* 0x000fe2000f8e0206 */
[----:B------:R-:W1:Y:S01]  /*c5e0*/  S2R R13, SR_TID.X ;  /* 0x00000000000d7919 */ /* 0x000e620000002100 */
[----:B------:R-:W-:Y:S02]  /*c5f0*/  ULDC.64 UR4, c[0x0][0x330] ;  /* 0x0000cc0000047ab9 */ /* 0x000fe40000000a00 */
[----:B------:R-:W-:Y:S02]  /*c600*/  IMAD.IADD R3, R3, 0x1, R6 ;  /* 0x0000000103037824 */ /* 0x000fe400078e0206 */
[----:B------:R-:W3:Y:S01]  /*c610*/  LDL R6, [R1+0x14] ;  /* 0x0000140001067983 */ /* 0x000ee20000100800 */
[----:B------:R-:W-:-:S03]  /*c620*/  IMAD.WIDE.U32 R2, R26, UR4, R2 ;  /* 0x000000041a027c25 */ /* 0x000fc6000f8e0002 */
[----:B------:R-:W-:Y:S01]  /*c630*/  IADD3 R20, P0, R2, UR6, RZ ;  /* 0x0000000602147c10 */ /* 0x000fe2000ff1e0ff */
[C---:B-1----:R-:W-:Y:S02]  /*c640*/  IMAD.SHL.U32 R12, R13.reuse, 0x10, RZ ;  /* 0x000000100d0c7824 */ /* 0x042fe400078e00ff */
[----:B------:R-:W-:-:S03]  /*c650*/  IMAD.SHL.U32 R25, R13, 0x10, RZ ;  /* 0x000000100d197824 */ /* 0x000fc600078e00ff */
[----:B------:R-:W-:Y:S02]  /*c660*/  LOP3.LUT R12, R12, 0x10, RZ, 0xc0, !PT ;  /* 0x000000100c0c7812 */ /* 0x000fe400078ec0ff */
[----:B------:R-:W-:Y:S02]  /*c670*/  LOP3.LUT R25, R25, 0x10, RZ, 0xc0, !PT ;  /* 0x0000001019197812 */ /* 0x000fe400078ec0ff */
[C---:B------:R-:W-:Y:S02]  /*c680*/  LOP3.LUT R13, R12.reuse, 0x40, RZ, 0xfc, !PT ;  /* 0x000000400c0d7812 */ /* 0x040fe400078efcff */
[----:B------:R-:W-:Y:S01]  /*c690*/  LOP3.LUT R12, R12, 0x20, RZ, 0xfc, !PT ;  /* 0x000000200c0c7812 */ /* 0x000fe200078efcff */
[----:B--2---:R-:W-:Y:S02]  /*c6a0*/  IMAD R21, R11, UR4, RZ ;  /* 0x000000040b157c24 */ /* 0x004fe4000f8e02ff */
[----:B------:R-:W1:Y:S02]  /*c6b0*/  LDC R11, c[0x0][0x2f4] ;  /* 0x0000bd00ff0b7b82 */ /* 0x000e640000000800 */
[----:B------:R-:W-:Y:S01]  /*c6c0*/  IMAD R21, R26, UR5, R21 ;  /* 0x000000051a157c24 */ /* 0x000fe2000f8e0215 */
[----:B------:R-:W-:-:S04]  /*c6d0*/  UMOV UR4, 0xffffffff ;  /* 0xffffffff00047882 */ /* 0x000fc80000000000 */
[----:B------:R-:W-:Y:S02]  /*c6e0*/  IADD3.X R21, R21, UR7, R3, P0, !PT ;  /* 0x0000000715157c10 */ /* 0x000fe400087fe403 */
[-C--:B-1----:R-:W-:Y:S01]  /*c6f0*/  ISETP.GE.AND P2, PT, R13, R11.reuse, PT ;  /* 0x0000000b0d00720c */ /* 0x082fe20003f46270 */
[----:B---3--:R-:W-:Y:S01]  /*c700*/  IMAD R6, R18, 0x3000, R6 ;  /* 0x0000300012067824 */ /* 0x008fe200078e0206 */
[-C--:B------:R-:W-:Y:S02]  /*c710*/  ISETP.GE.AND P3, PT, R12, R11.reuse, PT ;  /* 0x0000000b0c00720c */ /* 0x080fe40003f66270 */
[----:B------:R-:W-:Y:S01]  /*c720*/  ISETP.GE.AND P4, PT, R25, R11, PT ;  /* 0x0000000b1900720c */ /* 0x000fe20003f86270 */
[----:B------:R-:W-:-:S12]  /*c730*/  BRA.DIV UR4, `(.L_x_10744) ;  /* 0x0000002e04d87947 */ /* 0x000fd8000b800000 */
[----:B------:R-:W1:Y:S01]  /*c740*/  SHFL.IDX PT, R2, R20, RZ, 0x1e1f ;  /* 0x001e1fff14027589 */ /* 0x000e6200000e0000 */
[----:B------:R-:W-:-:S03]  /*c750*/  IMAD.IADD R6, R16, 0x1, R6 ;  /* 0x0000000110067824 */ /* 0x000fc600078e0206 */
[----:B------:R-:W2:Y:S04]  /*c760*/  SHFL.IDX PT, R3, R21, RZ, 0x1e1f ;  /* 0x001e1fff15037589 */ /* 0x000ea800000e0000 */
[----:B------:R-:W3:Y:S01]  /*c770*/  SHFL.IDX PT, R21, R21, 0x1, 0x1e1f ;  /* 0x003e1f0015157f89 */ /* 0x000ee200000e0000 */
[----:B-1----:R-:W-:-:S04]  /*c780*/  IADD3 R2, P0, R25, R2, RZ ;  /* 0x0000000219027210 */ /* 0x002fc80007f1e0ff */
[----:B--2---:R-:W-:-:S05]  /*c790*/  IADD3.X R3, RZ, R3, RZ, P0, !PT ;  /* 0x00000003ff037210 */ /* 0x004fca00007fe4ff */
[----:B------:R-:W-:Y:S04]  /*c7a0*/  LDGSTS.E.BYPASS.LTC128B.128 [R6+0x9000], desc[UR50][R2.64], !P4 ;  /* 0x0900000002067fae */ /* 0x000fe8000e101d72 */
[----:B------:R-:W-:Y:S04]  /*c7b0*/  LDGSTS.E.BYPASS.LTC128B.128 [R6+0xa000], desc[UR50][R2.64+0x20], !P3 ;  /* 0x0a00002002067fae */ /* 0x000fe8000d901d72 */
[----:B------:R1:W-:Y:S04]  /*c7c0*/  LDGSTS.E.BYPASS.LTC128B.128 [R6+0xb000], desc[UR50][R2.64+0x40], !P2 ;  /* 0x0b00004002067fae */ /* 0x0003e8000d101d72 */
[----:B-1-3--:R1:W2:Y:S02]  /*c7d0*/  SHFL.IDX PT, R2, R20, 0x1, 0x1e1f ;  /* 0x003e1f0014027f89 */ /* 0x00a2a400000e0000 */
.L_x_10828:
        /* <DEDUP_REMOVED lines=10> */
.L_x_10745:
        /* <DEDUP_REMOVED lines=11> */
.L_x_10746:
[----:B------:R2:W-:Y:S01]  /*c930*/  SYNCS.ARRIVE.TRANS64.A1T0 RZ, [R0+URZ+0x19c70], RZ ;  /* 0x019c70ff00ff79a7 */ /* 0x0005e2000810003f */
[----:B------:R-:W-:Y:S05]  /*c940*/  @!P3 BRA `(.L_x_10747) ;  /* 0x000000000004b947 */ /* 0x000fea0003800000 */
[----:B------:R-:W-:Y:S01]  /*c950*/  BPT.TRAP 0x1 ;  /* 0x000000040000795c */ /* 0x000fe20000300000 */
.L_x_10747:
[----:B------:R-:W3:Y:S01]  /*c960*/  SYNCS.PHASECHK.TRANS64.TRYWAIT P0, [R0+URZ+0x19c40], R10 ;  /* 0x019c400a000075a7 */ /* 0x000ee2000800017f */
[----:B------:R-:W-:Y:S04]  /*c970*/  BSSY B0, `(.L_x_10748) ;  /* 0x0000002000007945 */ /* 0x000fe80003800000 */
[----:B---3--:R-:W-:Y:S05]  /*c980*/  @!P0 BRA `(.L_x_10749) ;  /* 0x0000002c00e08947 */ /* 0x008fea0003800000 */
.L_x_10829:
[----:B------:R-:W-:Y:S05]  /*c990*/  BSYNC B0 ;  /* 0x0000000000007941 */ /* 0x000fea0003800000 */
.L_x_10748:
[----:B------:R-:W4:Y:S01]  /*c9a0*/  LDL R11, [R1] ;  /* 0x00000000010b7983 */ /* 0x000f220000100800 */
[----:B------:R-:W-:Y:S01]  /*c9b0*/  ULDC.64 UR4, c[0x0][0x300] ;  /* 0x0000c00000047ab9 */ /* 0x000fe20000000a00 */
[----:B------:R-:W-:Y:S01]  /*c9c0*/  ULDC.64 UR6, c[0x0][0x2e8] ;  /* 0x0000ba0000067ab9 */ /* 0x000fe20000000a00 */
[----:B------:R-:W-:Y:S01]  /*c9d0*/  IMAD R9, R9, UR4, RZ ;  /* 0x0000000409097c24 */ /* 0x000fe2000f8e02ff */
[----:B------:R-:W5:Y:S01]  /*c9e0*/  S2R R13, SR_TID.X ;  /* 0x00000000000d7919 */ /* 0x000f620000002100 */
        /* <DEDUP_REMOVED lines=11> */
[C---:B-----5:R-:W-:Y:S02]  /*caa0*/  IMAD.SHL.U32 R12, R13.reuse, 0x10, RZ ;  /* 0x000000100d0c7824 */ /* 0x060fe400078e00ff */
[----:B-1----:R-:W-:-:S03]  /*cab0*/  IMAD.SHL.U32 R20, R13, 0x10, RZ ;  /* 0x000000100d147824 */ /* 0x002fc600078e00ff */
[----:B------:R-:W-:Y:S02]  /*cac0*/  LOP3.LUT R12, R12, 0x10, RZ, 0xc0, !PT ;  /* 0x000000100c0c7812 */ /* 0x000fe400078ec0ff */
[----:B------:R-:W-:Y:S02]  /*cad0*/  LOP3.LUT R20, R20, 0x10, RZ, 0xc0, !PT ;  /* 0x0000001014147812 */ /* 0x000fe400078ec0ff */
[C---:B------:R-:W-:Y:S02]  /*cae0*/  LOP3.LUT R13, R12.reuse, 0x40, RZ, 0xfc, !PT ;  /* 0x000000400c0d7812 */ /* 0x040fe400078efcff */
[----:B------:R-:W-:Y:S01]  /*caf0*/  LOP3.LUT R12, R12, 0x20, RZ, 0xfc, !PT ;  /* 0x000000200c0c7812 */ /* 0x000fe200078efcff */
[----:B----4-:R-:W-:Y:S01]  /*cb00*/  IMAD R8, R11, UR4, RZ ;  /* 0x000000040b087c24 */ /* 0x010fe2000f8e02ff */
[----:B------:R-:W-:Y:S01]  /*cb10*/  UMOV UR4, 0xffffffff ;  /* 0xffffffff00047882 */ /* 0x000fe20000000000 */
[----:B------:R-:W1:Y:S02]  /*cb20*/  LDC R11, c[0x0][0x2f4] ;  /* 0x0000bd00ff0b7b82 */ /* 0x000e640000000800 */
[----:B------:R-:W-:-:S05]  /*cb30*/  IMAD R8, R26, UR5, R8 ;  /* 0x000000051a087c24 */ /* 0x000fca000f8e0208 */
[----:B------:R-:W-:Y:S02]  /*cb40*/  IADD3.X R8, R8, UR7, R3, P0, !PT ;  /* 0x0000000708087c10 */ /* 0x000fe400087fe403 */
[-C--:B-1----:R-:W-:Y:S02]  /*cb50*/  ISETP.GE.AND P2, PT, R13, R11.reuse, PT ;  /* 0x0000000b0d00720c */ /* 0x082fe40003f46270 */
[-C--:B------:R-:W-:Y:S02]  /*cb60*/  ISETP.GE.AND P3, PT, R12, R11.reuse, PT ;  /* 0x0000000b0c00720c */ /* 0x080fe40003f66270 */
[----:B------:R-:W-:Y:S01]  /*cb70*/  ISETP.GE.AND P4, PT, R20, R11, PT ;  /* 0x0000000b1400720c */ /* 0x000fe20003f86270 */
[----:B------:R-:W-:-:S12]  /*cb80*/  BRA.DIV UR4, `(.L_x_10750) ;  /* 0x0000002e04747947 */ /* 0x000fd8000b800000 */
        /* <DEDUP_REMOVED lines=9> */
.L_x_10835:
        /* <DEDUP_REMOVED lines=10> */
.L_x_10751:
        /* <DEDUP_REMOVED lines=11> */
.L_x_10752:
[----:B------:R2:W-:Y:S02]  /*cd70*/  SYNCS.ARRIVE.TRANS64.A1T0 RZ, [R0+URZ+0x19c30], RZ ;  /* 0x019c30ff00ff79a7 */ /* 0x0005e4000810003f */
[----:B--23--:R-:W-:-:S04]  /*cd80*/  MOV R0, UR48 ;  /* 0x0000003000007c02 */ /* 0x00cfc80008000f00 */
[----:B------:R-:W-:-:S13]  /*cd90*/  ISETP.NE.AND P0, PT, R0, 0x3, PT ;  /* 0x000000030000780c */ /* 0x000fda0003f05270 */
[----:B------:R-:W-:Y:S05]  /*cda0*/  @!P0 BRA `(.L_x_10753) ;  /* 0x0000000000048947 */ /* 0x000fea0003800000 */
[----:B------:R-:W-:Y:S01]  /*cdb0*/  BPT.TRAP 0x1 ;  /* 0x000000040000795c */ /* 0x000fe20000300000 */
.L_x_10753:
[----:B------:R-:W-:Y:S01]  /*cdc0*/  LOP3.LUT R0, R5, 0x1, RZ, 0x3c, !PT ;  /* 0x0000000105007812 */ /* 0x000fe200078e3cff */
[----:B------:R-:W-:Y:S01]  /*cdd0*/  IMAD R2, R4, 0x8, R16 ;  /* 0x0000000804027824 */ /* 0x000fe200078e0210 */
[----:B------:R-:W-:Y:S02]  /*cde0*/  BSSY B0, `(.L_x_10754) ;  /* 0x0000004000007945 */ /* 0x000fe40003800000 */
[----:B------:R-:W-:-:S04]  /*cdf0*/  SHF.L.U32 R0, R0, 0x1f, RZ ;  /* 0x0000001f00007819 */ /* 0x000fc800000006ff */
[----:B------:R-:W0:Y:S02]  /*ce00*/  SYNCS.PHASECHK.TRANS64.TRYWAIT P2, [R2+URZ+0x19c70], R0 ;  /* 0x019c7000020075a7 */ /* 0x000e24000804017f */
[----:B0-----:R-:W-:Y:S05]  /*ce10*/  @!P2 BRA `(.L_x_10755) ;  /* 0x0000002c0068a947 */ /* 0x001fea0003800000 */
.L_x_10836:
[----:B------:R-:W-:Y:S05]  /*ce20*/  BSYNC B0 ;  /* 0x0000000000007941 */ /* 0x000fea0003800000 */
.L_x_10754:
[----:B------:R-:W-:-:S05]  /*ce30*/  IMAD.U32 R3, RZ, RZ, UR46 ;  /* 0x0000002eff037e24 */ /* 0x000fca000f8e00ff */
[----:B------:R-:W-:-:S13]  /*ce40*/  ISETP.NE.AND P2, PT, R3, 0x3, PT ;  /* 0x000000030300780c */ /* 0x000fda0003f45270 */
[----:B------:R-:W-:Y:S05]  /*ce50*/  @!P2 BRA `(.L_x_10756) ;  /* 0x000000000004a947 */ /* 0x000fea0003800000 */
[----:B------:R-:W-:Y:S01]  /*ce60*/  BPT.TRAP 0x1 ;  /* 0x000000040000795c */ /* 0x000fe20000300000 */
.L_x_10756:
[----:B------:R-:W-:Y:S01]  /*ce70*/  SHF.L.U32 R3, R5, 0x1f, RZ ;  /* 0x0000001f05037819 */ /* 0x000fe200000006ff */
[----:B0-----:R-:W-:-:S03]  /*ce80*/  IMAD R0, R4, 0x3000, RZ ;  /* 0x0000300004007824 */ /* 0x001fc600078e02ff */
[----:B------:R-:W0:Y:S02]  /*ce90*/  SYNCS.PHASECHK.TRANS64.TRYWAIT P2, [R2+URZ+0x19c60], R3 ;  /* 0x019c6003020075a7 */ /* 0x000e24000804017f */
[----:B0-----:R-:W-:Y:S05]  /*cea0*/  @!P2 BRA `(.L_x_10757) ;  /* 0x0000002c0058a947 */ /* 0x001fea0003800000 */
.L_x_10837:
[----:B------:R-:W2:Y:S01]  /*ceb0*/  LDL R13, [R1+0x10] ;  /* 0x00001000010d7983 */ /* 0x000ea20000100800 */
[----:B0-----:R-:W-:Y:S01]  /*cec0*/  LOP3.LUT R3, R0, R23, RZ, 0xfc, !PT ;  /* 0x0000001700037212 */ /* 0x001fe200078efcff */
[----:B------:R-:W-:Y:S05]  /*ced0*/  WARPSYNC.ALL ;  /* 0x0000000000007948 */ /* 0x000fea0003800000 */
[----:B------:R-:W-:Y:S01]  /*cee0*/  IMAD.IADD R3, R16, 0x1, R3 ;  /* 0x0000000110037824 */ /* 0x000fe200078e0203 */
[----:B------:R-:W-:-:S04]  /*cef0*/  LOP3.LUT R12, R23, 0x1800, RZ, 0xfc, !PT ;  /* 0x00001800170c7812 */ /* 0x000fc800078efcff */
[----:B-1----:R0:W1:Y:S02]  /*cf00*/  LDSM.16.MT88.4 R4, [R3+0x9000] ;  /* 0x009000000304783b */ /* 0x0020640000004200 */
[----:B0-----:R-:W-:-:S05]  /*cf10*/  LOP3.LUT R3, R0, R29, RZ, 0xfc, !PT ;  /* 0x0000001d00037212 */ /* 0x001fca00078efcff */
[----:B------:R-:W-:Y:S01]  /*cf20*/  IMAD.IADD R3, R22, 0x1, R3 ;  /* 0x0000000116037824 */ /* 0x000fe200078e0203 */
[C-C-:B-1----:R-:W-:Y:S02]  /*cf30*/  PRMT R8, R4.reuse, 0x6420, R5.reuse ;  /* 0x0000642004087816 */ /* 0x142fe40000000005 */
        /* <DEDUP_REMOVED lines=8> */
[----:B------:R-:W-:-:S04]  /*cfc0*/  IMAD.IADD R3, R22, 0x1, R3 ;  /* 0x0000000116037824 */ /* 0x000fc800078e0203 */
[----:B------:R-:W0:Y:S02]  /*cfd0*/  LDSM.16.MT88.4 R4, [R4+0x9000] ;  /* 0x009000000404783b */ /* 0x000e240000004200 */
        /* <DEDUP_REMOVED lines=16> */
[----:B0-----:R-:W-:-:S04]  /*d0e0*/  LOP3.LUT R3, R0, 0x800, R23, 0xfe, !PT ;  /* 0x0000080000037812 */ /* 0x001fc800078efe17 */
[----:B------:R-:W-:-:S05]  /*d0f0*/  IADD3 R3, R16, R3, RZ ;  /* 0x0000000310037210 */ /* 0x000fca0007ffe0ff */
[----:B------:R-:W0:Y:S02]  /*d100*/  LDSM.16.MT88.4 R4, [R3+0x9000] ;  /* 0x009000000304783b */ /* 0x000e240000004200 */
[C-C-:B0-----:R-:W-:Y:S02]  /*d110*/  PRMT R8, R4.reuse, 0x6420, R5.reuse ;  /* 0x0000642004087816 */ /* 0x141fe40000000005 */
[----:B------:R-:W-:Y:S02]  /*d120*/  PRMT R9, R4, 0x7531, R5 ;  /* 0x0000753104097816 */ /* 0x000fe40000000005 */
[C-C-:B------:R-:W-:Y:S02]  /*d130*/  PRMT R10, R6.reuse, 0x6420, R7.reuse ;  /* 0x00006420060a7816 */ /* 0x140fe40000000007 */
[----:B------:R-:W-:Y:S02]  /*d140*/  PRMT R11, R6, 0x7531, R7 ;  /* 0x00007531060b7816 */ /* 0x000fe40000000007 */
[----:B--2---:R-:W-:-:S02]  /*d150*/  IADD3 R3, R22, R13, R0 ;  /* 0x0000000d16037210 */ /* 0x004fc40007ffe000 */
        /* <DEDUP_REMOVED lines=8> */
[----:B------:R-:W-:Y:S01]  /*d1e0*/  IADD3 R4, R16, R12, R0 ;  /* 0x0000000c10047210 */ /* 0x000fe20007ffe000 */
        /* <DEDUP_REMOVED lines=17> */
.L_x_10758:
[----:B-1----:R1:W-:Y:S01]  /*d300*/  SYNCS.ARRIVE.TRANS64.A1T0 RZ, [R2+URZ+0x19c50], RZ ;  /* 0x019c50ff02ff79a7 */ /* 0x0023e2000810003f */
[----:B------:R-:W-:Y:S06]  /*d310*/  BAR.SYNC.DEFER_BLOCKING 0x2, 0x80 ;  /* 0x0082000000007b1d */ /* 0x000fec0000010000 */
[----:B------:R-:W-:Y:S05]  /*d320*/  @!P0 BRA `(.L_x_10759) ;  /* 0x0000000000048947 */ /* 0x000fea0003800000 */
[----:B------:R-:W-:Y:S01]  /*d330*/  BPT.TRAP 0x1 ;  /* 0x000000040000795c */ /* 0x000fe20000300000 */
.L_x_10759:
[----:B------:R-:W2:Y:S01]  /*d340*/  LDL R0, [R1+0xc] ;  /* 0x00000c0001007983 */ /* 0x000ea20000100800 */
[----:B-1----:R-:W-:Y:S02]  /*d350*/  VIADD R2, R2, 0x19c80 ;  /* 0x00019c8002027836 */ /* 0x002fe40000000000 */
[----:B------:R-:W-:Y:S02]  /*d360*/  IMAD.MOV.U32 R5, RZ, RZ, R28 ;  /* 0x000000ffff057224 */ /* 0x000fe400078e001c */
[----:B------:R-:W-:Y:S01]  /*d370*/  IMAD.MOV.U32 R4, RZ, RZ, R18 ;  /* 0x000000ffff047224 */ /* 0x000fe200078e0012 */
[----:B--2---:R-:W-:-:S04]  /*d380*/  PRMT R2, R0, 0x654, R2 ;  /* 0x0000065400027816 */ /* 0x004fc80000000002 */
[----:B------:R2:W-:Y:S01]  /*d390*/  SYNCS.ARRIVE.TRANS64.RED.A1T0 RZ, [R2+URZ], RZ ;  /* 0x000000ff02ff79a7 */ /* 0x0005e2000810043f */
[----:B------:R-:W-:Y:S05]  /*d3a0*/  @P1 BRA `(.L_x_10760) ;  /* 0xffffffec009c1947 */ /* 0x000fea000383ffff */
.L_x_10740:
[----:B-1----:R-:W2:Y:S01]  /*d3b0*/  S2R R0, SR_TID.X ;  /* 0x0000000000007919 */ /* 0x002ea20000002100 */
[----:B------:R-:W-:Y:S01]  /*d3c0*/  BSSY B0, `(.L_x_10761) ;  /* 0x0000012000007945 */ /* 0x000fe20003800000 */
[----:B--2---:R-:W-:Y:S01]  /*d3d0*/  LOP3.LUT R2, R0, 0x7f, RZ, 0xc0, !PT ;  /* 0x0000007f00027812 */ /* 0x004fe200078ec0ff */
[----:B------:R-:W-:-:S03]  /*d3e0*/  IMAD.U32 R0, RZ, RZ, UR48 ;  /* 0x00000030ff007e24 */ /* 0x000fc6000f8e00ff */
[----:B------:R-:W-:Y:S02]  /*d3f0*/  ISETP.NE.AND P1, PT, R2, RZ, PT ;  /* 0x000000ff0200720c */ /* 0x000fe40003f25270 */
[----:B------:R-:W-:-:S11]  /*d400*/  ISETP.NE.AND P0, PT, R0, 0x3, PT ;  /* 0x000000030000780c */ /* 0x000fd60003f05270 */
[----:B------:R-:W-:Y:S05]  /*d410*/  @P1 BRA `(.L_x_10762) ;  /* 0x0000000000301947 */ /* 0x000fea0003800000 */
[----:B------:R-:W1:Y:S01]  /*d420*/  S2R R5, SR_LANEID ;  /* 0x0000000000057919 */ /* 0x000e620000000000 */
[----:B------:R-:W-:Y:S01]  /*d430*/  VOTEU.ANY UR4, UPT, PT ;  /* 0x0000000000047886 */ /* 0x000fe200038e0100 */
[----:B0-----:R-:W0:Y:S01]  /*d440*/  LDC.64 R2, c[0x0][0xc60] ;  /* 0x00031800ff027b82 */ /* 0x001e220000000a00 */
        /* <DEDUP_REMOVED lines=9> */
.L_x_10762:
[----:B------:R-:W-:Y:S05]  /*d4e0*/  BSYNC B0 ;  /* 0x0000000000007941 */ /* 0x000fea0003800000 */
.L_x_10761:
[----:B------:R-:W-:Y:S05]  /*d4f0*/  @!P0 BRA `(.L_x_10763) ;  /* 0x0000000000048947 */ /* 0x000fea0003800000 */
[----:B------:R-:W-:Y:S01]  /*d500*/  BPT.TRAP 0x1 ;  /* 0x000000040000795c */ /* 0x000fe20000300000 */
.L_x_10763:
[----:B0-----:R-:W-:Y:S01]  /*d510*/  LOP3.LUT R3, R28, 0x1, RZ, 0x3c, !PT ;  /* 0x000000011c037812 */ /* 0x001fe200078e3cff */
[----:B------:R-:W-:Y:S01]  /*d520*/  IMAD R0, R18, 0x8, R16 ;  /* 0x0000000812007824 */ /* 0x000fe200078e0210 */
[----:B------:R-:W-:Y:S02]  /*d530*/  BSSY B0, `(.L_x_10764) ;  /* 0x0000004000007945 */ /* 0x000fe40003800000 */
[----:B------:R-:W-:-:S04]  /*d540*/  SHF.L.U32 R3, R3, 0x1f, RZ ;  /* 0x0000001f03037819 */ /* 0x000fc800000006ff */
[----:B------:R-:W0:Y:S02]  /*d550*/  SYNCS.PHASECHK.TRANS64.TRYWAIT P1, [R0+URZ+0x19c70], R3 ;  /* 0x019c7003000075a7 */ /* 0x000e24000802017f */
[----:B0-----:R-:W-:Y:S05]  /*d560*/  @!P1 BRA `(.L_x_10765) ;  /* 0x0000002400bc9947 */ /* 0x001fea0003800000 */
.L_x_10838:
[----:B------:R-:W-:Y:S05]  /*d570*/  BSYNC B0 ;  /* 0x0000000000007941 */ /* 0x000fea0003800000 */
.L_x_10764:
[----:B------:R-:W-:-:S05]  /*d580*/  IMAD.U32 R2, RZ, RZ, UR46 ;  /* 0x0000002eff027e24 */ /* 0x000fca000f8e00ff */
[----:B------:R-:W-:-:S13]  /*d590*/  ISETP.NE.AND P1, PT, R2, 0x3, PT ;  /* 0x000000030200780c */ /* 0x000fda0003f25270 */
[----:B------:R-:W-:Y:S05]  /*d5a0*/  @!P1 BRA `(.L_x_10766) ;  /* 0x0000000000049947 */ /* 0x000fea0003800000 */
[----:B------:R-:W-:Y:S01]  /*d5b0*/  BPT.TRAP 0x1 ;  /* 0x000000040000795c */ /* 0x000fe20000300000 */
.L_x_10766:
[----:B0-----:R-:W-:-:S04]  /*d5c0*/  SHF.L.U32 R3, R28, 0x1f, RZ ;  /* 0x0000001f1c037819 */ /* 0x001fc800000006ff */
[----:B------:R-:W0:Y:S02]  /*d5d0*/  SYNCS.PHASECHK.TRANS64.TRYWAIT P1, [R0+URZ+0x19c60], R3 ;  /* 0x019c6003000075a7 */ /* 0x000e24000802017f */
[----:B0-----:R-:W-:Y:S05]  /*d5e0*/  @!P1 BRA `(.L_x_10767) ;  /* 0x0000002400b09947 */ /* 0x001fea0003800000 */
.L_x_10839:
[----:B------:R-:W2:Y:S01]  /*d5f0*/  LDL R15, [R1+0x10] ;  /* 0x00001000010f7983 */ /* 0x000ea20000100800 */
[----:B------:R-:W-:Y:S01]  /*d600*/  IMAD R2, R18, 0x3000, RZ ;  /* 0x0000300012027824 */ /* 0x000fe200078e02ff */
[----:B------:R-:W-:Y:S05]  /*d610*/  WARPSYNC.ALL ;  /* 0x0000000000007948 */ /* 0x000fea0003800000 */
[----:B0-----:R-:W-:Y:S02]  /*d620*/  LOP3.LUT R3, R2, R23, RZ, 0xfc, !PT ;  /* 0x0000001702037212 */ /* 0x001fe400078efcff */
[----:B------:R-:W-:-:S03]  /*d630*/  LOP3.LUT R14, R23, 0x1800, RZ, 0xfc, !PT ;  /* 0x00001800170e7812 */ /* 0x000fc600078efcff */
[----:B------:R-:W-:Y:S01]  /*d640*/  IMAD.IADD R4, R16, 0x1, R3 ;  /* 0x0000000110047824 */ /* 0x000fe200078e0203 */
[----:B------:R-:W-:-:S05]  /*d650*/  LOP3.LUT R3, R2, R29, RZ, 0xfc, !PT ;  /* 0x0000001d02037212 */ /* 0x000fca00078efcff */
[----:B------:R-:W0:Y:S01]  /*d660*/  LDSM.16.MT88.4 R4, [R4+0x9000] ;  /* 0x009000000404783b */ /* 0x000e220000004200 */
        /* <DEDUP_REMOVED lines=22> */
[----:B------:R0:W1:Y:S02]  /*d7d0*/  LDSM.16.MT88.4 R4, [R12+0x9000] ;  /* 0x009000000c04783b */ /* 0x0000640000004200 */
[----:B0-----:R-:W-:Y:S02]  /*d7e0*/  IADD3 R12, R16, R14, R2 ;  /* 0x0000000e100c7210 */ /* 0x001fe40007ffe002 */
[----:B------:R-:W-:Y:S02]  /*d7f0*/  LOP3.LUT R14, R23, 0x2800, RZ, 0xfc, !PT ;  /* 0x00002800170e7812 */ /* 0x000fe400078efcff */
[C-C-:B-1----:R-:W-:Y:S02]  /*d800*/  PRMT R8, R4.reuse, 0x6420, R5.reuse ;  /* 0x0000642004087816 */ /* 0x142fe40000000005 */
[----:B------:R-:W-:Y:S02]  /*d810*/  PRMT R9, R4, 0x7531, R5 ;  /* 0x0000753104097816 */ /* 0x000fe40000000005 */
[----:B------:R-:W-:-:S02]  /*d820*/  LOP3.LUT R5, R2, 0x800, R23, 0xfe, !PT ;  /* 0x0000080002057812 */ /* 0x000fc400078efe17 */
        /* <DEDUP_REMOVED lines=34> */
.L_x_10768:
[----:B-1----:R1:W-:Y:S01]  /*da50*/  SYNCS.ARRIVE.TRANS64.A1T0 RZ, [R0+URZ+0x19c50], RZ ;  /* 0x019c50ff00ff79a7 */ /* 0x0023e2000810003f */
[----:B------:R-:W-:Y:S06]  /*da60*/  BAR.SYNC.DEFER_BLOCKING 0x2, 0x80 ;  /* 0x0082000000007b1d */ /* 0x000fec0000010000 */
[----:B------:R-:W-:Y:S05]  /*da70*/  @!P0 BRA `(.L_x_10769) ;  /* 0x0000000000048947 */ /* 0x000fea0003800000 */
[----:B------:R-:W-:Y:S01]  /*da80*/  BPT.TRAP 0x1 ;  /* 0x000000040000795c */ /* 0x000fe20000300000 */
.L_x_10769:
[----:B------:R-:W2:Y:S01]  /*da90*/  LDL R2, [R1+0xc] ;  /* 0x00000c0001027983 */ /* 0x000ea20000100800 */
        /* <DEDUP_REMOVED lines=8> */
.L_x_10710:
[----:B------:R-:W-:Y:S05]  /*db20*/  BSYNC B7 ;  /* 0x0000000000077941 */ /* 0x000fea0003800000 */
.L_x_10708:
[----:B-1----:R-:W2:Y:S02]  /*db30*/  LDL R0, [R1+0x4] ;  /* 0x0000040001007983 */ /* 0x002ea40000100800 */
[----:B--2---:R-:W-:-:S13]  /*db40*/  LOP3.LUT P0, RZ, R0, 0x20, RZ, 0xc0, !PT ;  /* 0x0000002000ff7812 */ /* 0x004fda000780c0ff */
        /* <DEDUP_REMOVED lines=11> */
.L_x_10770:
[----:B------:R-:W1:Y:S01]  /*dc00*/  S2R R0, SR_TID.X ;  /* 0x0000000000007919 */ /* 0x000e620000002100 */
[----:B------:R-:W-:Y:S01]  /*dc10*/  ULDC UR4, c[0x0][0xc3c] ;  /* 0x00030f0000047ab9 */ /* 0x000fe20000000800 */
[----:B------:R-:W-:Y:S02]  /*dc20*/  MOV R25, RZ ;  /* 0x000000ff00197202 */ /* 0x000fe40000000f00 */
[----:B-1----:R-:W-:-:S04]  /*dc30*/  LOP3.LUT R7, R0, 0x1f, RZ, 0xc0, !PT ;  /* 0x0000001f00077812 */ /* 0x002fc800078ec0ff */
[C---:B------:R-:W-:Y:S01]  /*dc40*/  ISETP.NE.AND P0, PT, R7.reuse, 0x1f, PT ;  /* 0x0000001f0700780c */ /* 0x040fe20003f05270 */
[----:B------:R-:W-:-:S05]  /*dc50*/  VIADD R5, R7, UR40 ;  /* 0x0000002807057c36 */ /* 0x000fca0008000000 */
[----:B------:R-:W-:Y:S01]  /*dc60*/  ISETP.GE.OR P1, PT, R5, UR4, !P0 ;  /* 0x0000000405007c0c */ /* 0x000fe2000c726670 */
[----:B------:R-:W-:-:S12]  /*dc70*/  ULDC UR4, c[0x0][0xc3c] ;  /* 0x00030f0000047ab9 */ /* 0x000fd80000000800 */
[----:B------:R-:W1:Y:S02]  /*dc80*/  @!P1 LDC.64 R2, c[0x0][0xc80] ;  /* 0x00032000ff029b82 */ /* 0x000e640000000a00 */
        /* <DEDUP_REMOVED lines=16> */
[----:B------:R-:W-:Y:S04]  /*dd90*/  SHFL.IDX PT, R5, R24, 0x1, 0x1f ;  /* 0x00201f0018057f89 */ /* 0x000fe800000e0000 */
[----:B------:R-:W1:Y:S02]  /*dda0*/  SHFL.UP PT, R2, R4, 0x8, RZ ;  /* 0x0500000004027989 */ /* 0x000e6400000e00ff */
[----:B-1----:R-:W-:-:S05]  /*ddb0*/  SEL R3, R2, RZ, P4 ;  /* 0x000000ff02037207 */ /* 0x002fca0002000000 */
[----:B------:R-:W-:-:S05]  /*ddc0*/  IMAD.IADD R6, R4, 0x1, R3 ;  /* 0x0000000104067824 */ /* 0x000fca00078e0203 */
[----:B------:R-:W1:Y:S02]  /*ddd0*/  SHFL.UP PT, R0, R6, 0x10, RZ ;  /* 0x0600000006007989 */ /* 0x000e6400000e00ff */
[----:B-1----:R-:W-:Y:S02]  /*dde0*/  SEL R3, R0, RZ, P5 ;  /* 0x000000ff00037207 */ /* 0x002fe40002800000 */
[----:B------:R-:W-:Y:S03]  /*ddf0*/  SHFL.IDX PT, R0, R24, RZ, 0x1f ;  /* 0x00001fff18007589 */ /* 0x000fe600000e0000 */
[----:B------:R-:W-:Y:S02]  /*de00*/  IMAD.IADD R2, R6, 0x1, R3 ;  /* 0x0000000106027824 */ /* 0x000fe400078e0203 */
[----:B------:R-:W1:Y:S03]  /*de10*/  LDC R3, c[0x0][0xc38] ;  /* 0x00030e00ff037b82 */ /* 0x000e660000000800 */
[----:B0-----:R-:W1:Y:S02]  /*de20*/  SHFL.IDX PT, R8, R2, 0x1f, 0x1f ;  /* 0x03e01f0002087f89 */ /* 0x001e6400000e0000 */
[----:B-1----:R-:W-:-:S04]  /*de30*/  IMAD R8, R8, R3, RZ ;  /* 0x0000000308087224 */ /* 0x002fc800078e02ff */
[----:B------:R-:W-:-:S05]  /*de40*/  IMAD.IADD R5, R5, 0x1, R8 ;  /* 0x0000000105057824 */ /* 0x000fca00078e0208 */
[----:B------:R-:W-:-:S13]  /*de50*/  ISETP.GT.AND P6, PT, R5, R0, PT ;  /* 0x000000000500720c */ /* 0x000fda0003fc4270 */
[----:B------:R-:W-:Y:S05]  /*de60*/  @P6 BRA `(.L_x_10772) ;  /* 0x0000000000906947 */ /* 0x000fea0003800000 */
.L_x_10776:
        /* <DEDUP_REMOVED lines=14> */
.L_x_10775:
[----:B------:R-:W-:Y:S05]  /*df50*/  BSYNC B0 ;  /* 0x0000000000007941 */ /* 0x000fea0003800000 */
.L_x_10774:
        /* <DEDUP_REMOVED lines=21> */
.L_x_10772:
[----:B------:R-:W-:Y:S02]  /*e0b0*/  IMAD.IADD R24, R5, 0x1, -R8 ;  /* 0x0000000105187824 */ /* 0x000fe400078e0a08 */
[----:B------:R-:W-:Y:S02]  /*e0c0*/  IMAD.MOV.U32 R4, RZ, RZ, RZ ;  /* 0x000000ffff047224 */ /* 0x000fe400078e00ff */
[----:B------:R-:W-:-:S05]  /*e0d0*/  IMAD R5, R2, R3, R24 ;  /* 0x0000000302057224 */ /* 0x000fca00078e0218 */
[----:B------:R-:W-:-:S13]  /*e0e0*/  ISETP.GT.AND P0, PT, R5, R0, PT ;  /* 0x000000000500720c */ /* 0x000fda0003f04270 */
[----:B------:R-:W-:Y:S02]  /*e0f0*/  VOTEU.ANY UR5, UPT, !P0 ;  /* 0x0000000000057886 */ /* 0x000fe400040e0100 */
[----:B------:R-:W-:Y:S01]  /*e100*/  ISETP.NE.AND P0, PT, RZ, UR5, PT ;  /* 0x00000005ff007c0c */ /* 0x000fe2000bf05270 */
[----:B------:R-:W-:-:S06]  /*e110*/  UPOPC UR4, UR5 ;  /* 0x00000005000472bf */ /* 0x000fcc0008000000 */
[----:B------:R-:W-:-:S05]  /*e120*/  IMAD.U32 R6, RZ, RZ, UR4 ;  /* 0x00000004ff067e24 */ /* 0x000fca000f8e00ff */
[----:B------:R0:W1:Y:S01]  /*e130*/  SHFL.IDX PT, R25, R25, R6, 0x1f ;  /* 0x00001f0619197589 */ /* 0x00006200000e0000 */
[----:B------:R-:W-:Y:S05]  /*e140*/  @!P0 BRA `(.L_x_10777) ;  /* 0x00000000000c8947 */ /* 0x000fea0003800000 */
[----:B------:R-:W-:-:S06]  /*e150*/  UIADD3 UR5, UR4, -0x1, URZ ;  /* 0xffffffff04057890 */ /* 0x000fcc000fffe03f */
[----:B------:R-:W-:-:S05]  /*e160*/  IMAD.U32 R5, RZ, RZ, UR5 ;  /* 0x00000005ff057e24 */ /* 0x000fca000f8e00ff */
[----:B------:R2:W3:Y:S02]  /*e170*/  SHFL.IDX PT, R4, R2, R5, 0x1f ;  /* 0x00001f0502047589 */ /* 0x0004e400000e0000 */
.L_x_10777:
[----:B---3--:R-:W-:Y:S01]  /*e180*/  IMAD R24, R4, R3, R24 ;  /* 0x0000000304187224 */ /* 0x008fe200078e0218 */
[-C--:B-1----:R-:W-:Y:S01]  /*e190*/  IABS R4, R25.reuse ;  /* 0x0000001900047213 */ /* 0x082fe20000000000 */
[----:B--2---:R-:W-:Y:S01]  /*e1a0*/  IMAD.MOV.U32 R2, RZ, RZ, RZ ;  /* 0x000000ffff027224 */ /* 0x004fe200078e00ff */
[----:B0-----:R-:W-:Y:S01]  /*e1b0*/  IABS R6, R25 ;  /* 0x0000001900067213 */ /* 0x001fe20000000000 */
[----:B------:R-:W-:Y:S01]  /*e1c0*/  UIADD3 UR40, UR4, UR40, URZ ;  /* 0x0000002804287290 */ /* 0x000fe2000fffe03f */
[----:B------:R-:W0:Y:S01]  /*e1d0*/  I2F.RP R5, R4 ;  /* 0x0000000400057306 */ /* 0x000e220000209400 */
[----:B------:R-:W-:Y:S02]  /*e1e0*/  IADD3 R0, R0, -R24, RZ ;  /* 0x8000001800007210 */ /* 0x000fe40007ffe0ff */
[----:B------:R-:W-:-:S05]  /*e1f0*/  IMAD.MOV R6, RZ, RZ, -R6 ;  /* 0x000000ffff067224 */ /* 0x000fca00078e0a06 */
[----:B0-----:R-:W0:Y:S02]  /*e200*/  MUFU.RCP R5, R5 ;  /* 0x0000000500057308 */ /* 0x001e240000001000 */
[----:B0-----:R-:W-:-:S06]  /*e210*/  VIADD R7, R5, 0xffffffe ;  /* 0x0ffffffe05077836 */ /* 0x001fcc0000000000 */
[----:B------:R-:W0:Y:S02]  /*e220*/  F2I.FTZ.U32.TRUNC.NTZ R3, R7 ;  /* 0x0000000700037305 */ /* 0x000e24000021f000 */
        /* <DEDUP_REMOVED lines=20> */
.L_x_10773:
[----:B------:R-:W-:Y:S01]  /*e370*/  IMAD.MOV.U32 R24, RZ, RZ, R0 ;  /* 0x000000ffff187224 */ /* 0x000fe200078e0000 */
[----:B------:R-:W-:Y:S01]  /*e380*/  ULDC UR40, c[0x0][0xc3c] ;  /* 0x00030f0000287ab9 */ /* 0x000fe20000000800 */
[----:B------:R-:W-:Y:S02]  /*e390*/  IMAD.MOV.U32 R25, RZ, RZ, RZ ;  /* 0x000000ffff197224 */ /* 0x000fe400078e00ff */
[----:B------:R-:W-:-:S07]  /*e3a0*/  IMAD.MOV.U32 R26, RZ, RZ, RZ ;  /* 0x000000ffff1a7224 */ /* 0x000fce00078e00ff */
.L_x_10778:
[----:B------:R1:W2:Y:S01]  /*e3b0*/  LDL R2, [R1+0xc] ;  /* 0x00000c0001027983 */ /* 0x0002a20000100800 */
[----:B------:R-:W0:Y:S02]  /*e3c0*/  S2R R0, SR_TID.X ;  /* 0x0000000000007919 */ /* 0x000e240000002100 */
[----:B0-----:R-:W-:Y:S01]  /*e3d0*/  LOP3.LUT R0, R0, 0x1f, RZ, 0xc0, !PT ;  /* 0x0000001f00007812 */ /* 0x001fe200078ec0ff */
[----:B------:R-:W-:Y:S03]  /*e3e0*/  BAR.SYNC.DEFER_BLOCKING 0x4, 0x200 ;  /* 0x0108000000007b1d */ /* 0x000fe60000010000 */
[----:B------:R-:W-:Y:S02]  /*e3f0*/  ISETP.NE.AND P0, PT, R0, RZ, PT ;  /* 0x000000ff0000720c */ /* 0x000fe40003f05270 */
[----:B------:R-:W-:-:S11]  /*e400*/  MOV R27, UR40 ;  /* 0x00000028001b7c02 */ /* 0x000fd60008000f00 */
[----:B------:R-:W-:Y:S01]  /*e410*/  @!P0 MOV R0, 0x400 ;  /* 0x0000040000008802 */ /* 0x000fe20000000f00 */
[----:B--2---:R-:W0:Y:S03]  /*e420*/  @!P0 S2R R2, SR_CgaCtaId ;  /* 0x0000000000028919 */ /* 0x004e260000008800 */
[----:B0-----:R-:W-:Y:S01]  /*e430*/  @!P0 LEA R16, R2, R0, 0x18 ;  /* 0x0000000002108211 */ /* 0x001fe200078ec0ff */
[----:B------:R1:W-:Y:S04]  /*e440*/  @!P0 STL [R1+0xc], R2 ;  /* 0x00000c0201008387 */ /* 0x0003e80000100800 */
[----:B------:R1:W-:Y:S01]  /*e450*/  @!P0 STS.128 [R16+0x19cd0], R24 ;  /* 0x019cd01810008388 */ /* 0x0003e20000000c00 */
[----:B------:R-:W-:Y:S06]  /*e460*/  BAR.ARV 0x5, 0x200 ;  /* 0x0148000000007b1d */ /* 0x000fec0000002000 */
.L_x_10771:
[----:B------:R-:W-:Y:S02]  /*e470*/  ULDC UR4, c[0x0][0xc3c] ;  /* 0x00030f0000047ab9 */ /* 0x000fe40000000800 */
[----:B------:R-:W-:-:S06]  /*e480*/  UISETP.GE.AND UP0, UPT, UR40, UR4, UPT ;  /* 0x000000042800728c */ /* 0x000fcc000bf06270 */
[----:B------:R-:W-:-:S13]  /*e490*/  PLOP3.LUT P0, PT, PT, PT, UP0, 0x80, 0x0 ;  /* 0x000000000000781c */ /* 0x000fda0003f0f008 */
[----:B------:R-:W-:Y:S05]  /*e4a0*/  @!P0 BRA `(.L_x_10779) ;  /* 0xffffffb400e88947 */ /* 0x000fea000383ffff */
.L_x_10704:
        /* <DEDUP_REMOVED lines=12> */
.L_x_10840:
[----:B------:R-:W-:Y:S05]  /*e570*/  BSYNC B0 ;  /* 0x0000000000007941 */ /* 0x000fea0003800000 */
.L_x_10780:
[----:B------:R-:W-:-:S03]  /*e580*/  UMOV UR4, 0xffffffff ;  /* 0xffffffff00047882 */ /* 0x000fc60000000000 */
[----:B------:R-:W-:Y:S05]  /*e590*/  BRA.DIV UR4, `(.L_x_10782) ;  /* 0x0000001604ec7947 */ /* 0x000fea000b800000 */
[----:B-1----:R-:W1:Y:S02]  /*e5a0*/  S2R R0, SR_TID.X ;  /* 0x0000000000007919 */ /* 0x002e640000002100 */
[----:B-1----:R-:W-:-:S04]  /*e5b0*/  SHF.R.U32.HI R0, RZ, 0x5, R0 ;  /* 0x00000005ff007819 */ /* 0x002fc80000011600 */
[----:B------:R-:W-:-:S05]  /*e5c0*/  LOP3.LUT R0, R0, 0x3, RZ, 0xc0, !PT ;  /* 0x0000000300007812 */ /* 0x000fca00078ec0ff */
[----:B------:R1:W2:Y:S02]  /*e5d0*/  SHFL.IDX PT, R14, R0, RZ, 0x1f ;  /* 0x00001fff000e7589 */ /* 0x0002a400000e0000 */
.L_x_10843:
[----:B--2---:R-:W-:Y:S01]  /*e5e0*/  ISETP.NE.AND P0, PT, R14, RZ, PT ;  /* 0x000000ff0e00720c */ /* 0x004fe20003f05270 */
[----:B------:R-:W-:-:S12]  /*e5f0*/  BSSY B0, `(.L_x_10783) ;  /* 0x000002c000007945 */ /* 0x000fd80003800000 */
[----:B------:R-:W-:Y:S05]  /*e600*/  @P0 BRA `(.L_x_10784) ;  /* 0x0000000000a80947 */ /* 0x000fea0003800000 */
[----:B------:R-:W-:-:S03]  /*e610*/  UMOV UR4, 0xffffffff ;  /* 0xffffffff00047882 */ /* 0x000fc60000000000 */
[----:B------:R-:W-:Y:S05]  /*e620*/  BRA.DIV UR4, `(.L_x_10785) ;  /* 0x0000001604fc7947 */ /* 0x000fea000b800000 */
[----:B------:R-:W-:-:S13]  /*e630*/  ELECT P6, URZ, PT ;  /* 0x00000000003f782f */ /* 0x000fda00038c0000 */
.L_x_10846:
[----:B------:R-:W-:Y:S05]  /*e640*/  @!P6 BRA `(.L_x_10784) ;  /* 0x000000000098e947 */ /* 0x000fea0003800000 */
[----:B------:R-:W-:-:S06]  /*e650*/  ULOP3.LUT UR4, UR39, 0x2, URZ, 0xfc, !UPT ;  /* 0x0000000227047892 */ /* 0x000fcc000f8efc3f */
[----:B-1----:R-:W-:-:S05]  /*e660*/  IMAD.U32 R0, RZ, RZ, UR4 ;  /* 0x00000004ff007e24 */ /* 0x002fca000f8e00ff */
[----:B------:R-:W-:-:S13]  /*e670*/  ISETP.NE.AND P0, PT, R0, 0x3, PT ;  /* 0x000000030000780c */ /* 0x000fda0003f05270 */
[----:B------:R-:W-:Y:S05]  /*e680*/  @!P0 BRA `(.L_x_10786) ;  /* 0x0000000000048947 */ /* 0x000fea0003800000 */
[----:B------:R-:W-:Y:S01]  /*e690*/  BPT.TRAP 0x1 ;  /* 0x000000040000795c */ /* 0x000fe20000300000 */
.L_x_10786:
[----:B------:R-:W-:Y:S01]  /*e6a0*/  IMAD R5, R18, 0x8, R7 ;  /* 0x0000000812057824 */ /* 0x000fe200078e0207 */
[----:B------:R-:W-:Y:S01]  /*e6b0*/  SHF.L.U32 R0, R28, 0x1f, RZ ;  /* 0x0000001f1c007819 */ /* 0x000fe200000006ff */
[----:B------:R-:W-:-:S03]  /*e6c0*/  VIADD R18, R18, 0x1 ;  /* 0x0000000112127836 */ /* 0x000fc60000000000 */
[----:B------:R-:W1:Y:S02]  /*e6d0*/  SYNCS.PHASECHK.TRANS64.TRYWAIT P1, [R5+URZ+0x19c40], R0 ;  /* 0x019c4000050075a7 */ /* 0x000e64000802017f */
[----:B------:R-:W-:-:S04]  /*e6e0*/  ISETP.NE.AND P2, PT, R18, 0x2, PT ;  /* 0x000000021200780c */ /* 0x000fc80003f45270 */
[----:B------:R-:W-:Y:S01]  /*e6f0*/  SEL R3, RZ, 0x1, P2 ;  /* 0x00000001ff037807 */ /* 0x000fe20001000000 */
[----:B-1----:R-:W-:Y:S08]  /*e700*/  @!P1 BRA `(.L_x_10787) ;  /* 0x0000001400e49947 */ /* 0x002ff00003800000 */
.L_x_10847:
[----:B------:R-:W-:Y:S02]  /*e710*/  SEL R18, R18, RZ, P2 ;  /* 0x000000ff12127207 */ /* 0x000fe40001000000 */
[----:B------:R-:W-:Y:S01]  /*e720*/  LOP3.LUT R2, R28, R3, RZ, 0x3c, !PT ;  /* 0x000000031c027212 */ /* 0x000fe200078e3cff */
[----:B------:R-:W-:Y:S06]  /*e730*/  @!P0 BRA `(.L_x_10788) ;  /* 0x0000000000048947 */ /* 0x000fec0003800000 */
[----:B------:R-:W-:Y:S01]  /*e740*/  BPT.TRAP 0x1 ;  /* 0x000000040000795c */ /* 0x000fe20000300000 */
.L_x_10788:
[----:B------:R-:W-:Y:S01]  /*e750*/  IMAD R3, R18, 0x8, R7 ;  /* 0x0000000812037824 */ /* 0x000fe200078e0207 */
[----:B------:R-:W-:-:S04]  /*e760*/  SHF.L.U32 R2, R2, 0x1f, RZ ;  /* 0x0000001f02027819 */ /* 0x000fc800000006ff */
[----:B------:R-:W2:Y:S02]  /*e770*/  SYNCS.PHASECHK.TRANS64.TRYWAIT P1, [R3+URZ+0x19c40], R2 ;  /* 0x019c4002030075a7 */ /* 0x000ea4000802017f */
[----:B--2---:R-:W-:Y:S05]  /*e780*/  @!P1 BRA `(.L_x_10789) ;  /* 0x0000001400d89947 */ /* 0x004fea0003800000 */
.L_x_10848:
[----:B------:R-:W-:Y:S05]  /*e790*/  @!P0 BRA `(.L_x_10790) ;  /* 0x0000000000048947 */ /* 0x000fea0003800000 */
[----:B------:R-:W-:Y:S01]  /*e7a0*/  BPT.TRAP 0x1 ;  /* 0x000000040000795c */ /* 0x000fe20000300000 */
.L_x_10790:
[----:B------:R-:W3:Y:S02]  /*e7b0*/  SYNCS.PHASECHK.TRANS64.TRYWAIT P1, [R5+URZ+0x19c60], R0 ;  /* 0x019c6000050075a7 */ /* 0x000ee4000802017f */
[----:B---3--:R-:W-:Y:S05]  /*e7c0*/  @!P1 BRA `(.L_x_10791) ;  /* 0x0000001400dc9947 */ /* 0x008fea0003800000 */
.L_x_10849:
[----:B------:R-:W-:Y:S05]  /*e7d0*/  @!P0 BRA `(.L_x_10792) ;  /* 0x0000000000048947 */ /* 0x000fea0003800000 */
[----:B------:R-:W-:Y:S01]  /*e7e0*/  BPT.TRAP 0x1 ;  /* 0x000000040000795c */ /* 0x000fe20000300000 */
.L_x_10792:
[----:B------:R-:W4:Y:S02]  /*e7f0*/  SYNCS.PHASECHK.TRANS64.TRYWAIT P1, [R3+URZ+0x19c60], R2 ;  /* 0x019c6002030075a7 */ /* 0x000f24000802017f */
[----:B----4-:R-:W-:Y:S05]  /*e800*/  @!P1 BRA `(.L_x_10793) ;  /* 0x0000001400e09947 */ /* 0x010fea0003800000 */
.L_x_10850:
[----:B------:R-:W-:Y:S05]  /*e810*/  @!P0 BRA `(.L_x_10794) ;  /* 0x0000000000048947 */ /* 0x000fea0003800000 */
[----:B------:R-:W-:Y:S01]  /*e820*/  BPT.TRAP 0x1 ;  /* 0x000000040000795c */ /* 0x000fe20000300000 */
.L_x_10794:
[----:B------:R-:W0:Y:S02]  /*e830*/  SYNCS.PHASECHK.TRANS64.TRYWAIT P1, [R5+URZ+0x19c80], R0 ;  /* 0x019c8000050075a7 */ /* 0x000e24000802017f */
[----:B0-----:R-:W-:Y:S05]  /*e840*/  @!P1 BRA `(.L_x_10795) ;  /* 0x0000001400e49947 */ /* 0x001fea0003800000 */
.L_x_10851:
[----:B------:R-:W-:Y:S05]  /*e850*/  @!P0 BRA `(.L_x_10796) ;  /* 0x0000000000048947 */ /* 0x000fea0003800000 */
[----:B------:R-:W-:Y:S01]  /*e860*/  BPT.TRAP 0x1 ;  /* 0x000000040000795c */ /* 0x000fe20000300000 */
.L_x_10796:
[----:B------:R0:W0:Y:S02]  /*e870*/  SYNCS.PHASECHK.TRANS64.TRYWAIT P0, [R3+URZ+0x19c80], R2 ;  /* 0x019c8002030075a7 */ /* 0x000024000800017f */
[----:B0-----:R-:W-:Y:S05]  /*e880*/  @!P0 NANOSLEEP.SYNCS 0x989680 ;  /* 0x009896800000895d */ /* 0x001fea0003900000 */
[----:B------:R-:W0:Y:S02]  /*e890*/  @!P0 SYNCS.PHASECHK.TRANS64 P0, [R3+URZ+0x19c80], R2 ;  /* 0x019c8002030085a7 */ /* 0x000e24000800007f */
[----:B0-----:R-:W-:Y:S05]  /*e8a0*/  @!P0 BRA `(.L_x_10796) ;  /* 0xfffffffc00f08947 */ /* 0x001fea000383ffff */
.L_x_10784:
[----:B------:R-:W-:Y:S05]  /*e8b0*/  BSYNC B0 ;  /* 0x0000000000007941 */ /* 0x000fea0003800000 */
.L_x_10783:
[----:B------:R-:W-:Y:S05]  /*e8c0*/  EXIT ;  /* 0x000000000000794d */ /* 0x000fea0003800000 */
.L_x_10661:
[----:B0-----:R-:W-:-:S04]  /*e8d0*/  IMAD.U32 R3, RZ, RZ, UR49 ;  /* 0x00000031ff037e24 */ /* 0x001fc8000f8e00ff */
[----:B------:R0:W1:Y:S03]  /*e8e0*/  SYNCS.PHASECHK.TRANS64.TRYWAIT P1, [R3+URZ+0x19c00], R8 ;  /* 0x019c0008030075a7 */ /* 0x000066000802017f */
[----:B-1----:R-:W-:Y:S05]  /*e8f0*/  @!P1 NANOSLEEP.SYNCS 0x989680 ;  /* 0x009896800000995d */ /* 0x002fea0003900000 */
[----:B------:R-:W1:Y:S02]  /*e900*/  @!P1 SYNCS.PHASECHK.TRANS64 P1, [R3+URZ+0x19c00], R8 ;  /* 0x019c0008030095a7 */ /* 0x000e64000802007f */
[----:B-1----:R-:W-:Y:S05]  /*e910*/  @!P1 BRA `(.L_x_10661) ;  /* 0xfffffffc00ec9947 */ /* 0x002fea000383ffff */
[----:B------:R-:W-:Y:S05]  /*e920*/  BRA `(.L_x_10797) ;  /* 0xffffff2c00a07947 */ /* 0x000fea000383ffff */
.L_x_10665:
[----:B-1----:R1:W2:Y:S02]  /*e930*/  SYNCS.PHASECHK.TRANS64.TRYWAIT P1, [R3+URZ+0x19c30], R4 ;  /* 0x019c3004030075a7 */ /* 0x0022a4000802017f */
[----:B--2---:R-:W-:Y:S05]  /*e940*/  @!P1 NANOSLEEP.SYNCS 0x989680 ;  /* 0x009896800000995d */ /* 0x004fea0003900000 */
[----:B------:R-:W2:Y:S02]  /*e950*/  @!P1 SYNCS.PHASECHK.TRANS64 P1, [R3+URZ+0x19c30], R4 ;  /* 0x019c3004030095a7 */ /* 0x000ea4000802007f */
[----:B--2---:R-:W-:Y:S05]  /*e960*/  @!P1 BRA `(.L_x_10665) ;  /* 0xfffffffc00f09947 */ /* 0x004fea000383ffff */
[----:B------:R-:W-:Y:S05]  /*e970*/  BRA `(.L_x_10664) ;  /* 0xffffff2c00c07947 */ /* 0x000fea000383ffff */
.L_x_10671:
[----:B-1----:R-:W-:-:S04]  /*e980*/  IMAD.U32 R8, RZ, RZ, UR19 ;  /* 0x00000013ff087e24 */ /* 0x002fc8000f8e00ff */
[----:B------:R1:W2:Y:S03]  /*e990*/  SYNCS.PHASECHK.TRANS64.TRYWAIT P1, [R8+URZ+0x19c30], R7 ;  /* 0x019c3007080075a7 */ /* 0x0002a6000802017f */
[----:B--2---:R-:W-:Y:S05]  /*e9a0*/  @!P1 NANOSLEEP.SYNCS 0x989680 ;  /* 0x009896800000995d */ /* 0x004fea0003900000 */
[----:B------:R-:W2:Y:S02]  /*e9b0*/  @!P1 SYNCS.PHASECHK.TRANS64 P1, [R8+URZ+0x19c30], R7 ;  /* 0x019c3007080095a7 */ /* 0x000ea4000802007f */
[----:B--2---:R-:W-:Y:S05]  /*e9c0*/  @!P1 BRA `(.L_x_10671) ;  /* 0xfffffffc00ec9947 */ /* 0x004fea000383ffff */
[----:B------:R-:W-:Y:S05]  /*e9d0*/  BRA `(.L_x_10670) ;  /* 0xffffff5800007947 */ /* 0x000fea000383ffff */
.L_x_10675:
[----:B-1----:R-:W-:-:S04]  /*e9e0*/  IMAD.U32 R8, RZ, RZ, UR11 ;  /* 0x0000000bff087e24 */ /* 0x002fc8000f8e00ff */
[----:B------:R1:W2:Y:S03]  /*e9f0*/  SYNCS.PHASECHK.TRANS64.TRYWAIT P1, [R8+URZ+0x19c50], R7 ;  /* 0x019c5007080075a7 */ /* 0x0002a6000802017f */
[----:B--2---:R-:W-:Y:S05]  /*ea00*/  @!P1 NANOSLEEP.SYNCS 0x989680 ;  /* 0x009896800000995d */ /* 0x004fea0003900000 */
[----:B------:R-:W2:Y:S02]  /*ea10*/  @!P1 SYNCS.PHASECHK.TRANS64 P1, [R8+URZ+0x19c50], R7 ;  /* 0x019c5007080095a7 */ /* 0x000ea4000802007f */
[----:B--2---:R-:W-:Y:S05]  /*ea20*/  @!P1 BRA `(.L_x_10675) ;  /* 0xfffffffc00ec9947 */ /* 0x004fea000383ffff */
[----:B------:R-:W-:Y:S05]  /*ea30*/  BRA `(.L_x_10674) ;  /* 0xffffff5800507947 */ /* 0x000fea000383ffff */
.L_x_10682:
[----:B-1----:R-:W-:-:S04]  /*ea40*/  IMAD.U32 R3, RZ, RZ, UR14 ;  /* 0x0000000eff037e24 */ /* 0x002fc8000f8e00ff */
[----:B------:R1:W2:Y:S03]  /*ea50*/  SYNCS.PHASECHK.TRANS64.TRYWAIT P1, [R3+URZ+0x19c50], R0 ;  /* 0x019c5000030075a7 */ /* 0x0002a6000802017f */
[----:B--2---:R-:W-:Y:S05]  /*ea60*/  @!P1 NANOSLEEP.SYNCS 0x989680 ;  /* 0x009896800000995d */ /* 0x004fea0003900000 */
[----:B------:R-:W2:Y:S02]  /*ea70*/  @!P1 SYNCS.PHASECHK.TRANS64 P1, [R3+URZ+0x19c50], R0 ;  /* 0x019c5000030095a7 */ /* 0x000ea4000802007f */
[----:B--2---:R-:W-:Y:S05]  /*ea80*/  @!P1 BRA `(.L_x_10682) ;  /* 0xfffffffc00ec9947 */ /* 0x004fea000383ffff */
[----:B------:R-:W-:Y:S05]  /*ea90*/  BRA `(.L_x_10681) ;  /* 0xffffff7800a87947 */ /* 0x000fea000383ffff */
.L_x_10719:
[----:B0-----:R-:W0:Y:S01]  /*eaa0*/  S2R R19, SR_TID.X ;  /* 0x0000000000137919 */ /* 0x001e220000002100 */
[----:B------:R-:W-:Y:S02]  /*eab0*/  IMAD.MOV.U32 R12, RZ, RZ, RZ ;  /* 0x000000ffff0c7224 */ /* 0x000fe400078e00ff */
[----:B------:R-:W-:Y:S02]  /*eac0*/  IMAD.MOV.U32 R11, RZ, RZ, 0x1f ;  /* 0x0000001fff0b7424 */ /* 0x000fe400078e00ff */
[----:B------:R-:W-:Y:S01]  /*ead0*/  IMAD.MOV.U32 R15, RZ, RZ, -0x1 ;  /* 0xffffffffff0f7424 */ /* 0x000fe200078e00ff */
[----:B0-----:R-:W-:-:S04]  /*eae0*/  SHF.R.U32.HI R8, RZ, 0x5, R19 ;  /* 0x00000005ff087819 */ /* 0x001fc80000011613 */
[----:B------:R-:W-:-:S04]  /*eaf0*/  LOP3.LUT R8, R8, 0x3, RZ, 0xc0, !PT ;  /* 0x0000000308087812 */ /* 0x000fc800078ec0ff */
[----:B------:R-:W-:-:S07]  /*eb00*/  MOV R13, R8 ;  /* 0x00000008000d7202 */ /* 0x000fce0000000f00 */
[----:B-----5:R-:W-:Y:S05]  /*eb10*/  WARPSYNC.COLLECTIVE R15, `(.L_x_10798) ;  /* 0x000000000f087348 */ /* 0x020fea0003c00000 */
[----:B------:R0:W1:Y:S02]  /*eb20*/  SHFL.IDX P6, R14, R13, R12, R11 ;  /* 0x0000000c0d0e7389 */ /* 0x00006400000c000b */
[----:B01---5:R-:W-:Y:S01]  /*eb30*/  ENDCOLLECTIVE ;  /* 0x000000000000791b */ /* 0x023fe20003800000 */
.L_x_10798:
[----:B------:R-:W-:Y:S05]  /*eb40*/  BRA `(.L_x_10799) ;  /* 0xffffffc0004c7947 */ /* 0x000fea000383ffff */
.L_x_10722:
[----:B0-----:R0:W2:Y:S02]  /*eb50*/  SYNCS.PHASECHK.TRANS64.TRYWAIT P0, [R5+URZ+0x19c80], R21 ;  /* 0x019c8015050075a7 */ /* 0x0010a4000800017f */
[----:B--2---:R-:W-:Y:S05]  /*eb60*/  @!P0 NANOSLEEP.SYNCS 0x989680 ;  /* 0x009896800000895d */ /* 0x004fea0003900000 */
[----:B------:R-:W2:Y:S02]  /*eb70*/  @!P0 SYNCS.PHASECHK.TRANS64 P0, [R5+URZ+0x19c80], R21 ;  /* 0x019c8015050085a7 */ /* 0x000ea4000800007f */
[----:B--2---:R-:W-:Y:S05]  /*eb80*/  @!P0 BRA `(.L_x_10722) ;  /* 0xfffffffc00f08947 */ /* 0x004fea000383ffff */
[----:B------:R-:W-:Y:S05]  /*eb90*/  BRA `(.L_x_10800) ;  /* 0xffffffc000607947 */ /* 0x000fea000383ffff */
.L_x_10723:
        /* <DEDUP_REMOVED lines=8> */
.L_x_10802:
[----:B------:R-:W-:Y:S05]  /*ec20*/  BSYNC B0 ;  /* 0x0000000000007941 */ /* 0x000fea0003800000 */
.L_x_10801:
        /* <DEDUP_REMOVED lines=9> */
.L_x_10803:
[----:B------:R-:W0:Y:S01]  /*ecc0*/  LDC R11, c[0x0][0x2f4] ;  /* 0x0000bd00ff0b7b82 */ /* 0x000e220000000800 */
[----:B------:R-:W-:Y:S02]  /*ecd0*/  IMAD.MOV.U32 R13, RZ, RZ, R9 ;  /* 0x000000ffff0d7224 */ /* 0x000fe400078e0009 */
[----:B------:R-:W-:Y:S02]  /*ece0*/  IMAD.SHL.U32 R15, R7, 0x10, RZ ;  /* 0x00000010070f7824 */ /* 0x000fe400078e00ff */
[----:B------:R-:W-:-:S03]  /*ecf0*/  IMAD.MOV.U32 R6, RZ, RZ, R14 ;  /* 0x000000ffff067224 */ /* 0x000fc600078e000e */
[----:B------:R-:W-:-:S04]  /*ed00*/  LOP3.LUT R15, R15, 0x10, RZ, 0xc0, !PT ;  /* 0x000000100f0f7812 */ /* 0x000fc800078ec0ff */
[C---:B------:R-:W-:Y:S02]  /*ed10*/  IADD3 R6, P1, R15.reuse, R6, RZ ;  /* 0x000000060f067210 */ /* 0x040fe40007f3e0ff */
[----:B------:R-:W-:-:S03]  /*ed20*/  LOP3.LUT R12, R15, 0x20, RZ, 0xfc, !PT ;  /* 0x000000200f0c7812 */ /* 0x000fc600078efcff */
[----:B------:R-:W-:Y:S01]  /*ed30*/  IMAD.X R7, RZ, RZ, R4, P1 ;  /* 0x000000ffff077224 */ /* 0x000fe200008e0604 */
[-C--:B0-----:R-:W-:Y:S01]  /*ed40*/  ISETP.GE.AND P3, PT, R15, R11.reuse, PT ;  /* 0x0000000b0f00720c */ /* 0x081fe20003f66270 */
[----:B------:R-:W-:Y:S01]  /*ed50*/  IMAD.IADD R4, R16, 0x1, R10 ;  /* 0x0000000110047824 */ /* 0x000fe200078e020a */
[----:B------:R-:W-:Y:S01]  /*ed60*/  ISETP.GE.AND P2, PT, R12, R11, PT ;  /* 0x0000000b0c00720c */ /* 0x000fe20003f46270 */
[----:B------:R-:W-:Y:S01]  /*ed70*/  IMAD.MOV.U32 R12, RZ, RZ, 0x1 ;  /* 0x00000001ff0c7424 */ /* 0x000fe200078e00ff */
[----:B------:R-:W-:Y:S02]  /*ed80*/  ISETP.LT.OR P1, PT, R3, 0x1, P3 ;  /* 0x000000010300780c */ /* 0x000fe40001f21670 */
[----:B------:R-:W-:-:S11]  /*ed90*/  LOP3.LUT R15, R15, 0x40, RZ, 0xfc, !PT ;  /* 0x000000400f0f7812 */ /* 0x000fd600078efcff */
[----:B------:R-:W-:Y:S01]  /*eda0*/  @!PT LDS RZ, [RZ] ;  /* 0x00000000fffff984 */ /* 0x000fe20000000800 */
[----:B------:R-:W-:Y:S01]  /*edb0*/  @!PT LDS RZ, [RZ] ;  /* 0x00000000fffff984 */ /* 0x000fe20000000800 */
[----:B------:R-:W-:Y:S01]  /*edc0*/  @!PT LDS RZ, [RZ] ;  /* 0x00000000fffff984 */ /* 0x000fe20000000800 */
[----:B------:R0:W-:Y:S01]  /*edd0*/  LDGSTS.E.BYPASS.LTC128B.128 [R4+0x9000], desc[UR50][R6.64], !P1 ;  /* 0x0900000006047fae */ /* 0x0001e2000c901d72 */
[----:B------:R-:W-:-:S13]  /*ede0*/  ISETP.LT.OR P1, PT, R3, 0x1, P2 ;  /* 0x000000010300780c */ /* 0x000fda0001721670 */
[----:B------:R0:W-:Y:S01]  /*edf0*/  LDGSTS.E.BYPASS.LTC128B.128 [R4+0xa000], desc[UR50][R6.64+0x20], !P1 ;  /* 0x0a00002006047fae */ /* 0x0001e2000c901d72 */
[----:B------:R-:W-:Y:S01]  /*ee00*/  ISETP.GE.AND P1, PT, R15, R11, PT ;  /* 0x0000000b0f00720c */ /* 0x000fe20003f26270 */
[----:B------:R-:W-:Y:S02]  /*ee10*/  IMAD.MOV.U32 R11, RZ, RZ, 0x1e1f ;  /* 0x00001e1fff0b7424 */ /* 0x000fe400078e00ff */
[----:B------:R-:W-:Y:S01]  /*ee20*/  IMAD.MOV.U32 R15, RZ, RZ, -0x1 ;  /* 0xffffffffff0f7424 */ /* 0x000fe200078e00ff */
[----:B------:R-:W-:-:S13]  /*ee30*/  ISETP.LT.OR P4, PT, R3, 0x1, P1 ;  /* 0x000000010300780c */ /* 0x000fda0000f81670 */
[----:B0-----:R-:W-:Y:S05]  /*ee40*/  WARPSYNC.COLLECTIVE R15, `(.L_x_10804) ;  /* 0x000000000f087348 */ /* 0x001fea0003c00000 */
[----:B------:R1:W2:Y:S02]  /*ee50*/  SHFL.IDX P6, R14, R13, R12, R11 ;  /* 0x0000000c0d0e7389 */ /* 0x0002a400000c000b */
[----:B012---:R-:W-:Y:S01]  /*ee60*/  ENDCOLLECTIVE ;  /* 0x000000000000791b */ /* 0x007fe20003800000 */
.L_x_10804:
[----:B------:R-:W-:Y:S01]  /*ee70*/  @!PT LDS RZ, [RZ] ;  /* 0x00000000fffff984 */ /* 0x000fe20000000800 */
[----:B------:R-:W-:Y:S01]  /*ee80*/  @!PT LDS RZ, [RZ] ;  /* 0x00000000fffff984 */ /* 0x000fe20000000800 */
[----:B------:R-:W-:Y:S01]  /*ee90*/  @!PT LDS RZ, [RZ] ;  /* 0x00000000fffff984 */ /* 0x000fe20000000800 */
[----:B------:R0:W-:Y:S01]  /*eea0*/  LDGSTS.E.BYPASS.LTC128B.128 [R4+0xb000], desc[UR50][R6.64+0x40], !P4 ;  /* 0x0b00004006047fae */ /* 0x0001e2000e101d72 */
[----:B------:R-:W-:Y:S02]  /*eeb0*/  ISETP.GE.AND P4, PT, R3, 0x41, PT ;  /* 0x000000410300780c */ /* 0x000fe40003f86270 */
[----:B------:R-:W-:Y:S01]  /*eec0*/  MOV R13, R8 ;  /* 0x00000008000d7202 */ /* 0x000fe20000000f00 */
[----:B------:R-:W-:-:S10]  /*eed0*/  IMAD.MOV.U32 R9, RZ, RZ, R14 ;  /* 0x000000ffff097224 */ /* 0x000fd400078e000e */
[----:B0-----:R-:W-:Y:S05]  /*eee0*/  WARPSYNC.COLLECTIVE R15, `(.L_x_10805) ;  /* 0x000000000f087348 */ /* 0x001fea0003c00000 */
[----:B------:R1:W2:Y:S02]  /*eef0*/  SHFL.IDX P6, R14, R13, R12, R11 ;  /* 0x0000000c0d0e7389 */ /* 0x0002a400000c000b */
[----:B012---:R-:W-:Y:S01]  /*ef00*/  ENDCOLLECTIVE ;  /* 0x000000000000791b */ /* 0x007fe20003800000 */
.L_x_10805:
[----:B------:R-:W-:Y:S01]  /*ef10*/  IMAD.MOV.U32 R6, RZ, RZ, R14 ;  /* 0x000000ffff067224 */ /* 0x000fe200078e000e */
[----:B------:R-:W-:Y:S06]  /*ef20*/  BRA `(.L_x_10806) ;  /* 0xffffffc0004c7947 */ /* 0x000fec000383ffff */
.L_x_10728:
[----:B---3--:R3:W4:Y:S02]  /*ef30*/  SYNCS.PHASECHK.TRANS64.TRYWAIT P1, [R5+URZ+0x19c40], R21 ;  /* 0x019c4015050075a7 */ /* 0x008724000802017f */
[----:B----4-:R-:W-:Y:S05]  /*ef40*/  @!P1 NANOSLEEP.SYNCS 0x989680 ;  /* 0x009896800000995d */ /* 0x010fea0003900000 */
[----:B------:R-:W4:Y:S02]  /*ef50*/  @!P1 SYNCS.PHASECHK.TRANS64 P1, [R5+URZ+0x19c40], R21 ;  /* 0x019c4015050095a7 */ /* 0x000f24000802007f */
[----:B----4-:R-:W-:Y:S05]  /*ef60*/  @!P1 BRA `(.L_x_10728) ;  /* 0xfffffffc00f09947 */ /* 0x010fea000383ffff */
[----:B------:R-:W-:Y:S05]  /*ef70*/  BRA `(.L_x_10807) ;  /* 0xffffffc000bc7947 */ /* 0x000fea000383ffff */
.L_x_10729:
[----:B------:R-:W-:Y:S01]  /*ef80*/  BSSY B0, `(.L_x_10808) ;  /* 0x0000008000007945 */ /* 0x000fe20003800000 */
[----:B------:R-:W-:Y:S02]  /*ef90*/  IMAD.MOV.U32 R13, RZ, RZ, R6 ;  /* 0x000000ffff0d7224 */ /* 0x000fe400078e0006 */
[----:B------:R-:W-:Y:S02]  /*efa0*/  IMAD.MOV.U32 R12, RZ, RZ, RZ ;  /* 0x000000ffff0c7224 */ /* 0x000fe400078e00ff */
[----:B------:R-:W-:Y:S02]  /*efb0*/  IMAD.MOV.U32 R11, RZ, RZ, 0x1e1f ;  /* 0x00001e1fff0b7424 */ /* 0x000fe400078e00ff */
[----:B------:R-:W-:-:S07]  /*efc0*/  IMAD.MOV.U32 R15, RZ, RZ, -0x1 ;  /* 0xffffffffff0f7424 */ /* 0x000fce00078e00ff */
[----:B--23--:R-:W-:Y:S05]  /*efd0*/  WARPSYNC.COLLECTIVE R15, `(.L_x_10809) ;  /* 0x000000000f087348 */ /* 0x00cfea0003c00000 */
[----:B------:R0:W1:Y:S02]  /*efe0*/  SHFL.IDX P6, R14, R13, R12, R11 ;  /* 0x0000000c0d0e7389 */ /* 0x00006400000c000b */
[----:B0123--:R-:W-:Y:S01]  /*eff0*/  ENDCOLLECTIVE ;  /* 0x000000000000791b */ /* 0x00ffe20003800000 */
.L_x_10809:
[----:B------:R-:W-:Y:S05]  /*f000*/  BSYNC B0 ;  /* 0x0000000000007941 */ /* 0x000fea0003800000 */
.L_x_10808:
        /* <DEDUP_REMOVED lines=8> */
.L_x_10810:
[----:B------:R-:W-:Y:S02]  /*f090*/  IMAD.MOV.U32 R13, RZ, RZ, R6 ;  /* 0x000000ffff0d7224 */ /* 0x000fe400078e0006 */
[----:B------:R-:W-:Y:S01]  /*f0a0*/  IMAD.MOV.U32 R12, RZ, RZ, 0x1 ;  /* 0x00000001ff0c7424 */ /* 0x000fe200078e00ff */
[----:B------:R-:W-:-:S07]  /*f0b0*/  MOV R3, R14 ;  /* 0x0000000e00037202 */ /* 0x000fce0000000f00 */
[----:B------:R-:W-:Y:S05]  /*f0c0*/  WARPSYNC.COLLECTIVE R15, `(.L_x_10811) ;  /* 0x000000000f087348 */ /* 0x000fea0003c00000 */
[----:B------:R0:W1:Y:S02]  /*f0d0*/  SHFL.IDX P6, R14, R13, R12, R11 ;  /* 0x0000000c0d0e7389 */ /* 0x00006400000c000b */
[----:B01----:R-:W-:Y:S01]  /*f0e0*/  ENDCOLLECTIVE ;  /* 0x000000000000791b */ /* 0x003fe20003800000 */
.L_x_10811:
        /* <DEDUP_REMOVED lines=14> */
.L_x_10812:
[----:B------:R-:W-:Y:S01]  /*f1d0*/  @!PT LDS RZ, [RZ] ;  /* 0x00000000fffff984 */ /* 0x000fe20000000800 */
[----:B------:R-:W-:Y:S01]  /*f1e0*/  @!PT LDS RZ, [RZ] ;  /* 0x00000000fffff984 */ /* 0x000fe20000000800 */
[----:B------:R-:W-:Y:S01]  /*f1f0*/  @!PT LDS RZ, [RZ] ;  /* 0x00000000fffff984 */ /* 0x000fe20000000800 */
[----:B------:R0:W-:Y:S04]  /*f200*/  @P0 LDGSTS.E.BYPASS.LTC128B.128 [R4+0x14800], desc[UR50][R2.64+0x20], !P3 ;  /* 0x1480002002040fae */ /* 0x0001e8000d901d72 */
[----:B------:R0:W-:Y:S01]  /*f210*/  @P0 LDGSTS.E.BYPASS.LTC128B.128 [R4+0x15800], desc[UR50][R2.64+0x40], !P2 ;  /* 0x1580004002040fae */ /* 0x0001e2000d101d72 */
[----:B------:R-:W-:Y:S01]  /*f220*/  IMAD.MOV.U32 R0, RZ, RZ, R14 ;  /* 0x000000ffff007224 */ /* 0x000fe200078e000e */
[----:B------:R-:W-:Y:S06]  /*f230*/  BRA `(.L_x_10813) ;  /* 0xffffffc000c07947 */ /* 0x000fec000383ffff */
.L_x_10734:
[----:B------:R-:W-:Y:S02]  /*f240*/  IMAD.MOV.U32 R13, RZ, RZ, R4 ;  /* 0x000000ffff0d7224 */ /* 0x000fe400078e0004 */
[----:B------:R-:W-:Y:S02]  /*f250*/  IMAD.MOV.U32 R12, RZ, RZ, RZ ;  /* 0x000000ffff0c7224 */ /* 0x000fe400078e00ff */
[----:B------:R-:W-:Y:S02]  /*f260*/  IMAD.MOV.U32 R11, RZ, RZ, 0x1e1f ;  /* 0x00001e1fff0b7424 */ /* 0x000fe400078e00ff */
[----:B------:R-:W-:Y:S02]  /*f270*/  IMAD.MOV.U32 R15, RZ, RZ, -0x1 ;  /* 0xffffffffff0f7424 */ /* 0x000fe400078e00ff */
[----:B------:R-:W-:Y:S02]  /*f280*/  IMAD R25, R25, 0xc0, R17 ;  /* 0x000000c019197824 */ /* 0x000fe400078e0211 */
[----:B------:R-:W-:-:S07]  /*f290*/  IMAD R0, R8, UR41, RZ ;  /* 0x0000002908007c24 */ /* 0x000fce000f8e02ff */
[----:B-----5:R-:W-:Y:S05]  /*f2a0*/  WARPSYNC.COLLECTIVE R15, `(.L_x_10814) ;  /* 0x000000000f087348 */ /* 0x020fea0003c00000 */
[----:B------:R0:W1:Y:S02]  /*f2b0*/  SHFL.IDX P6, R14, R13, R12, R11 ;  /* 0x0000000c0d0e7389 */ /* 0x00006400000c000b */
[----:B01---5:R-:W-:Y:S01]  /*f2c0*/  ENDCOLLECTIVE ;  /* 0x000000000000791b */ /* 0x023fe20003800000 */
.L_x_10814:
[----:B------:R-:W-:Y:S01]  /*f2d0*/  ISETP.GE.AND P1, PT, R25, R0, PT ;  /* 0x000000001900720c */ /* 0x000fe20003f26270 */
[----:B------:R-:W-:Y:S01]  /*f2e0*/  IMAD.MOV.U32 R13, RZ, RZ, R5 ;  /* 0x000000ffff0d7224 */ /* 0x000fe200078e0005 */
[----:B------:R-:W-:-:S11]  /*f2f0*/  MOV R2, R14 ;  /* 0x0000000e00027202 */ /* 0x000fd60000000f00 */
[----:B------:R-:W-:Y:S05]  /*f300*/  WARPSYNC.COLLECTIVE R15, `(.L_x_10815) ;  /* 0x000000000f087348 */ /* 0x000fea0003c00000 */
[----:B------:R0:W1:Y:S02]  /*f310*/  SHFL.IDX P6, R14, R13, R12, R11 ;  /* 0x0000000c0d0e7389 */ /* 0x00006400000c000b */
[----:B01----:R-:W-:Y:S01]  /*f320*/  ENDCOLLECTIVE ;  /* 0x000000000000791b */ /* 0x003fe20003800000 */
.L_x_10815:
[----:B------:R-:W-:Y:S02]  /*f330*/  IMAD.MOV.U32 R13, RZ, RZ, R4 ;  /* 0x000000ffff0d7224 */ /* 0x000fe400078e0004 */
[----:B------:R-:W-:Y:S02]  /*f340*/  IMAD.MOV.U32 R12, RZ, RZ, 0x1 ;  /* 0x00000001ff0c7424 */ /* 0x000fe400078e00ff */
[----:B------:R-:W-:-:S07]  /*f350*/  IMAD.MOV.U32 R3, RZ, RZ, R14 ;  /* 0x000000ffff037224 */ /* 0x000fce00078e000e */
[----:B------:R-:W-:Y:S05]  /*f360*/  WARPSYNC.COLLECTIVE R15, `(.L_x_10816) ;  /* 0x000000000f087348 */ /* 0x000fea0003c00000 */
[----:B------:R0:W1:Y:S02]  /*f370*/  SHFL.IDX P6, R14, R13, R12, R11 ;  /* 0x0000000c0d0e7389 */ /* 0x00006400000c000b */
[----:B01----:R-:W-:Y:S01]  /*f380*/  ENDCOLLECTIVE ;  /* 0x000000000000791b */ /* 0x003fe20003800000 */
.L_x_10816:
        /* <DEDUP_REMOVED lines=10> */
.L_x_10817:
[----:B------:R-:W-:Y:S01]  /*f430*/  @!PT LDS RZ, [RZ] ;  /* 0x00000000fffff984 */ /* 0x000fe20000000800 */
[----:B------:R-:W-:Y:S01]  /*f440*/  @!PT LDS RZ, [RZ] ;  /* 0x00000000fffff984 */ /* 0x000fe20000000800 */
[----:B------:R-:W-:Y:S01]  /*f450*/  @!PT LDS RZ, [RZ] ;  /* 0x00000000fffff984 */ /* 0x000fe20000000800 */
[----:B------:R0:W-:Y:S04]  /*f460*/  @!P1 LDGSTS.E.BYPASS.LTC128B.128 [R9+0xf000], desc[UR50][R2.64], !P3 ;  /* 0x0f00000002099fae */ /* 0x0001e8000d901d72 */
[----:B------:R0:W-:Y:S04]  /*f470*/  @!P1 LDGSTS.E.BYPASS.LTC128B.128 [R9+0x10800], desc[UR50][R2.64+0x20], !P2 ;  /* 0x1080002002099fae */ /* 0x0001e8000d101d72 */
[----:B------:R0:W-:Y:S01]  /*f480*/  @!P1 LDGSTS.E.BYPASS.LTC128B.128 [R9+0x12000], desc[UR50][R2.64+0x40], !P0 ;  /* 0x1200004002099fae */ /* 0x0001e2000c101d72 */
[----:B------:R-:W-:Y:S01]  /*f490*/  MOV R13, R6 ;  /* 0x00000006000d7202 */ /* 0x000fe20000000f00 */
[----:B------:R-:W-:-:S02]  /*f4a0*/  IMAD.MOV.U32 R12, RZ, RZ, RZ ;  /* 0x000000ffff0c7224 */ /* 0x000fc400078e00ff */
[----:B------:R-:W-:-:S07]  /*f4b0*/  IMAD.MOV.U32 R5, RZ, RZ, R14 ;  /* 0x000000ffff057224 */ /* 0x000fce00078e000e */
[----:B0-----:R-:W-:Y:S05]  /*f4c0*/  WARPSYNC.COLLECTIVE R15, `(.L_x_10818) ;  /* 0x000000000f087348 */ /* 0x001fea0003c00000 */
[----:B------:R1:W2:Y:S02]  /*f4d0*/  SHFL.IDX P6, R14, R13, R12, R11 ;  /* 0x0000000c0d0e7389 */ /* 0x0002a400000c000b */
[----:B012---:R-:W-:Y:S01]  /*f4e0*/  ENDCOLLECTIVE ;  /* 0x000000000000791b */ /* 0x007fe20003800000 */
.L_x_10818:
[----:B------:R-:W-:-:S05]  /*f4f0*/  VIADD R3, R25, 0x40 ;  /* 0x0000004019037836 */ /* 0x000fca0000000000 */
[----:B------:R-:W-:Y:S01]  /*f500*/  ISETP.GE.AND P1, PT, R3, R0, PT ;  /* 0x000000000300720c */ /* 0x000fe20003f26270 */
[----:B------:R-:W-:-:S12]  /*f510*/  IMAD.MOV.U32 R13, RZ, RZ, R7 ;  /* 0x000000ffff0d7224 */ /* 0x000fd800078e0007 */
[----:B------:R-:W-:Y:S01]  /*f520*/  @!P1 IADD3 R2, P4, R10, R5, RZ ;  /* 0x000000050a029210 */ /* 0x000fe20007f9e0ff */
[----:B------:R-:W-:-:S12]  /*f530*/  IMAD.MOV.U32 R6, RZ, RZ, R14 ;  /* 0x000000ffff067224 */ /* 0x000fd800078e000e */
[----:B------:R-:W-:Y:S05]  /*f540*/  WARPSYNC.COLLECTIVE R15, `(.L_x_10819) ;  /* 0x000000000f087348 */ /* 0x000fea0003c00000 */
[----:B------:R0:W1:Y:S02]  /*f550*/  SHFL.IDX P6, R14, R13, R12, R11 ;  /* 0x0000000c0d0e7389 */ /* 0x00006400000c000b */
[----:B01----:R-:W-:Y:S01]  /*f560*/  ENDCOLLECTIVE ;  /* 0x000000000000791b */ /* 0x003fe20003800000 */
.L_x_10819:
[----:B------:R-:W-:-:S05]  /*f570*/  @!P1 IMAD.X R3, RZ, RZ, R4, P4 ;  /* 0x000000ffff039224 */ /* 0x000fca00020e0604 */
        /* <DEDUP_REMOVED lines=8> */
.L_x_10739:
[----:B-1----:R1:W2:Y:S02]  /*f600*/  SYNCS.PHASECHK.TRANS64.TRYWAIT P0, [R16+URZ+0x19c20], R0 ;  /* 0x019c2000100075a7 */ /* 0x0022a4000800017f */
[----:B--2---:R-:W-:Y:S05]  /*f610*/  @!P0 NANOSLEEP.SYNCS 0x989680 ;  /* 0x009896800000895d */ /* 0x004fea0003900000 */
[----:B------:R-:W2:Y:S02]  /*f620*/  @!P0 SYNCS.PHASECHK.TRANS64 P0, [R16+URZ+0x19c20], R0 ;  /* 0x019c2000100085a7 */ /* 0x000ea4000800007f */
[----:B--2---:R-:W-:Y:S05]  /*f630*/  @!P0 BRA `(.L_x_10739) ;  /* 0xfffffffc00f08947 */ /* 0x004fea000383ffff */
[----:B------:R-:W-:Y:S05]  /*f640*/  BRA `(.L_x_10821) ;  /* 0xffffffc800d47947 */ /* 0x000fea000383ffff */
.L_x_10743:
[----:B0-----:R0:W1:Y:S02]  /*f650*/  SYNCS.PHASECHK.TRANS64.TRYWAIT P0, [R0+URZ+0x19c80], R10 ;  /* 0x019c800a000075a7 */ /* 0x001064000800017f */
[----:B-1----:R-:W-:Y:S05]  /*f660*/  @!P0 NANOSLEEP.SYNCS 0x989680 ;  /* 0x009896800000895d */ /* 0x002fea0003900000 */
[----:B------:R-:W1:Y:S02]  /*f670*/  @!P0 SYNCS.PHASECHK.TRANS64 P0, [R0+URZ+0x19c80], R10 ;  /* 0x019c800a000085a7 */ /* 0x000e64000800007f */
[----:B-1----:R-:W-:Y:S05]  /*f680*/  @!P0 BRA `(.L_x_10743) ;  /* 0xfffffffc00f08947 */ /* 0x002fea000383ffff */
[----:B------:R-:W-:Y:S05]  /*f690*/  BRA `(.L_x_10822) ;  /* 0xffffffcc00a07947 */ /* 0x000fea000383ffff */
.L_x_10744:
        /* <DEDUP_REMOVED lines=8> */
.L_x_10824:
[----:B------:R-:W-:Y:S05]  /*f720*/  BSYNC B0 ;  /* 0x0000000000007941 */ /* 0x000fea0003800000 */
.L_x_10823:
        /* <DEDUP_REMOVED lines=9> */
.L_x_10825:
[----:B------:R-:W-:Y:S02]  /*f7c0*/  IMAD.MOV.U32 R13, RZ, RZ, R21 ;  /* 0x000000ffff0d7224 */ /* 0x000fe400078e0015 */
[----:B------:R-:W-:Y:S02]  /*f7d0*/  IMAD.MOV.U32 R12, RZ, RZ, 0x1 ;  /* 0x00000001ff0c7424 */ /* 0x000fe400078e00ff */
[----:B------:R-:W-:-:S07]  /*f7e0*/  IMAD.MOV.U32 R2, RZ, RZ, R14 ;  /* 0x000000ffff027224 */ /* 0x000fce00078e000e */
[----:B------:R-:W-:Y:S05]  /*f7f0*/  WARPSYNC.COLLECTIVE R15, `(.L_x_10826) ;  /* 0x000000000f087348 */ /* 0x000fea0003c00000 */
[----:B------:R0:W1:Y:S02]  /*f800*/  SHFL.IDX P6, R14, R13, R12, R11 ;  /* 0x0000000c0d0e7389 */ /* 0x00006400000c000b */
[----:B01----:R-:W-:Y:S01]  /*f810*/  ENDCOLLECTIVE ;  /* 0x000000000000791b */ /* 0x003fe20003800000 */
.L_x_10826:
        /* <DEDUP_REMOVED lines=13> */
.L_x_10827:
[----:B------:R-:W-:Y:S01]  /*f8f0*/  IMAD.MOV.U32 R2, RZ, RZ, R14 ;  /* 0x000000ffff027224 */ /* 0x000fe200078e000e */
[----:B------:R-:W-:Y:S06]  /*f900*/  BRA `(.L_x_10828) ;  /* 0xffffffcc00b47947 */ /* 0x000fec000383ffff */
.L_x_10749:
[----:B---3--:R3:W4:Y:S02]  /*f910*/  SYNCS.PHASECHK.TRANS64.TRYWAIT P0, [R0+URZ+0x19c40], R10 ;  /* 0x019c400a000075a7 */ /* 0x008724000800017f */
[----:B----4-:R-:W-:Y:S05]  /*f920*/  @!P0 NANOSLEEP.SYNCS 0x989680 ;  /* 0x009896800000895d */ /* 0x010fea0003900000 */
[----:B------:R-:W4:Y:S02]  /*f930*/  @!P0 SYNCS.PHASECHK.TRANS64 P0, [R0+URZ+0x19c40], R10 ;  /* 0x019c400a000085a7 */ /* 0x000f24000800007f */
[----:B----4-:R-:W-:Y:S05]  /*f940*/  @!P0 BRA `(.L_x_10749) ;  /* 0xfffffffc00f08947 */ /* 0x010fea000383ffff */
[----:B------:R-:W-:Y:S05]  /*f950*/  BRA `(.L_x_10829) ;  /* 0xffffffd0000c7947 */ /* 0x000fea000383ffff */
.L_x_10750:
[----:B------:R-:W-:Y:S01]  /*f960*/  BSSY B0, `(.L_x_10830) ;  /* 0x0000008000007945 */ /* 0x000fe20003800000 */
[----:B------:R-:W-:Y:S01]  /*f970*/  MOV R13, R8 ;  /* 0x00000008000d7202 */ /* 0x000fe20000000f00 */
[----:B------:R-:W-:Y:S02]  /*f980*/  IMAD.MOV.U32 R12, RZ, RZ, RZ ;  /* 0x000000ffff0c7224 */ /* 0x000fe400078e00ff */
[----:B------:R-:W-:Y:S02]  /*f990*/  IMAD.MOV.U32 R11, RZ, RZ, 0x1e1f ;  /* 0x00001e1fff0b7424 */ /* 0x000fe400078e00ff */
[----:B------:R-:W-:-:S07]  /*f9a0*/  IMAD.MOV.U32 R15, RZ, RZ, -0x1 ;  /* 0xffffffffff0f7424 */ /* 0x000fce00078e00ff */
[----:B0-23--:R-:W-:Y:S05]  /*f9b0*/  WARPSYNC.COLLECTIVE R15, `(.L_x_10831) ;  /* 0x000000000f087348 */ /* 0x00dfea0003c00000 */
[----:B------:R1:W4:Y:S02]  /*f9c0*/  SHFL.IDX P6, R14, R13, R12, R11 ;  /* 0x0000000c0d0e7389 */ /* 0x00032400000c000b */
[----:B01234-:R-:W-:Y:S01]  /*f9d0*/  ENDCOLLECTIVE ;  /* 0x000000000000791b */ /* 0x01ffe20003800000 */
.L_x_10831:
[----:B------:R-:W-:Y:S05]  /*f9e0*/  BSYNC B0 ;  /* 0x0000000000007941 */ /* 0x000fea0003800000 */
.L_x_10830:
        /* <DEDUP_REMOVED lines=8> */
.L_x_10832:
[----:B------:R-:W-:Y:S01]  /*fa70*/  MOV R13, R8 ;  /* 0x00000008000d7202 */ /* 0x000fe20000000f00 */
[----:B------:R-:W-:Y:S02]  /*fa80*/  IMAD.MOV.U32 R12, RZ, RZ, 0x1 ;  /* 0x00000001ff0c7424 */ /* 0x000fe400078e00ff */
[----:B------:R-:W-:-:S07]  /*fa90*/  IMAD.MOV.U32 R2, RZ, RZ, R14 ;  /* 0x000000ffff027224 */ /* 0x000fce00078e000e */
[----:B------:R-:W-:Y:S05]  /*faa0*/  WARPSYNC.COLLECTIVE R15, `(.L_x_10833) ;  /* 0x000000000f087348 */ /* 0x000fea0003c00000 */
[----:B------:R0:W1:Y:S02]  /*fab0*/  SHFL.IDX P6, R14, R13, R12, R11 ;  /* 0x0000000c0d0e7389 */ /* 0x00006400000c000b */
[----:B01----:R-:W-:Y:S01]  /*fac0*/  ENDCOLLECTIVE ;  /* 0x000000000000791b */ /* 0x003fe20003800000 */
.L_x_10833:
        /* <DEDUP_REMOVED lines=13> */
.L_x_10834:
[----:B------:R-:W-:Y:S01]  /*fba0*/  IMAD.MOV.U32 R2, RZ, RZ, R14 ;  /* 0x000000ffff027224 */ /* 0x000fe200078e000e */
[----:B------:R-:W-:Y:S06]  /*fbb0*/  BRA `(.L_x_10835) ;  /* 0xffffffd000187947 */ /* 0x000fec000383ffff */
.L_x_10755:
[----:B0-----:R0:W2:Y:S02]  /*fbc0*/  SYNCS.PHASECHK.TRANS64.TRYWAIT P2, [R2+URZ+0x19c70], R0 ;  /* 0x019c7000020075a7 */ /* 0x0010a4000804017f */
[----:B--2---:R-:W-:Y:S05]  /*fbd0*/  @!P2 NANOSLEEP.SYNCS 0x989680 ;  /* 0x009896800000a95d */ /* 0x004fea0003900000 */
[----:B------:R-:W2:Y:S02]  /*fbe0*/  @!P2 SYNCS.PHASECHK.TRANS64 P2, [R2+URZ+0x19c70], R0 ;  /* 0x019c70000200a5a7 */ /* 0x000ea4000804007f */
[----:B--2---:R-:W-:Y:S05]  /*fbf0*/  @!P2 BRA `(.L_x_10755) ;  /* 0xfffffffc00f0a947 */ /* 0x004fea000383ffff */
[----:B------:R-:W-:Y:S05]  /*fc00*/  BRA `(.L_x_10836) ;  /* 0xffffffd000847947 */ /* 0x000fea000383ffff */
.L_x_10757:
[----:B0-----:R0:W2:Y:S02]  /*fc10*/  SYNCS.PHASECHK.TRANS64.TRYWAIT P2, [R2+URZ+0x19c60], R3 ;  /* 0x019c6003020075a7 */ /* 0x0010a4000804017f */
[----:B--2---:R-:W-:Y:S05]  /*fc20*/  @!P2 NANOSLEEP.SYNCS 0x989680 ;  /* 0x009896800000a95d */ /* 0x004fea0003900000 */
[----:B------:R-:W2:Y:S02]  /*fc30*/  @!P2 SYNCS.PHASECHK.TRANS64 P2, [R2+URZ+0x19c60], R3 ;  /* 0x019c60030200a5a7 */ /* 0x000ea4000804007f */
[----:B--2---:R-:W-:Y:S05]  /*fc40*/  @!P2 BRA `(.L_x_10757) ;  /* 0xfffffffc00f0a947 */ /* 0x004fea000383ffff */
[----:B------:R-:W-:Y:S05]  /*fc50*/  BRA `(.L_x_10837) ;  /* 0xffffffd000947947 */ /* 0x000fea000383ffff */
.L_x_10765:
[----:B0-----:R0:W1:Y:S02]  /*fc60*/  SYNCS.PHASECHK.TRANS64.TRYWAIT P1, [R0+URZ+0x19c70], R3 ;  /* 0x019c7003000075a7 */ /* 0x001064000802017f */
[----:B-1----:R-:W-:Y:S05]  /*fc70*/  @!P1 NANOSLEEP.SYNCS 0x989680 ;  /* 0x009896800000995d */ /* 0x002fea0003900000 */
[----:B------:R-:W1:Y:S02]  /*fc80*/  @!P1 SYNCS.PHASECHK.TRANS64 P1, [R0+URZ+0x19c70], R3 ;  /* 0x019c7003000095a7 */ /* 0x000e64000802007f */
[----:B-1----:R-:W-:Y:S05]  /*fc90*/  @!P1 BRA `(.L_x_10765) ;  /* 0xfffffffc00f09947 */ /* 0x002fea000383ffff */
[----:B------:R-:W-:Y:S05]  /*fca0*/  BRA `(.L_x_10838) ;  /* 0xffffffd800307947 */ /* 0x000fea000383ffff */
.L_x_10767:
[----:B0-----:R0:W1:Y:S02]  /*fcb0*/  SYNCS.PHASECHK.TRANS64.TRYWAIT P1, [R0+URZ+0x19c60], R3 ;  /* 0x019c6003000075a7 */ /* 0x001064000802017f */
[----:B-1----:R-:W-:Y:S05]  /*fcc0*/  @!P1 NANOSLEEP.SYNCS 0x989680 ;  /* 0x009896800000995d */ /* 0x002fea0003900000 */
[----:B------:R-:W1:Y:S02]  /*fcd0*/  @!P1 SYNCS.PHASECHK.TRANS64 P1, [R0+URZ+0x19c60], R3 ;  /* 0x019c6003000095a7 */ /* 0x000e64000802007f */
[----:B-1----:R-:W-:Y:S05]  /*fce0*/  @!P1 BRA `(.L_x_10767) ;  /* 0xfffffffc00f09947 */ /* 0x002fea000383ffff */
[----:B------:R-:W-:Y:S05]  /*fcf0*/  BRA `(.L_x_10839) ;  /* 0xffffffd8003c7947 */ /* 0x000fea000383ffff */
.L_x_10781:
[----:B-1----:R1:W2:Y:S02]  /*fd00*/  SYNCS.PHASECHK.TRANS64.TRYWAIT P0, [R7+URZ+0x19c20], R0 ;  /* 0x019c2000070075a7 */ /* 0x0022a4000800017f */
[----:B--2---:R-:W-:Y:S05]  /*fd10*/  @!P0 NANOSLEEP.SYNCS 0x989680 ;  /* 0x009896800000895d */ /* 0x004fea0003900000 */
[----:B------:R-:W2:Y:S02]  /*fd20*/  @!P0 SYNCS.PHASECHK.TRANS64 P0, [R7+URZ+0x19c20], R0 ;  /* 0x019c2000070085a7 */ /* 0x000ea4000800007f */
[----:B--2---:R-:W-:Y:S05]  /*fd30*/  @!P0 BRA `(.L_x_10781) ;  /* 0xfffffffc00f08947 */ /* 0x004fea000383ffff */
[----:B------:R-:W-:Y:S05]  /*fd40*/  BRA `(.L_x_10840) ;  /* 0xffffffe800087947 */ /* 0x000fea000383ffff */
.L_x_10782:
[----:B------:R-:W2:Y:S01]  /*fd50*/  S2R R2, SR_TID.X ;  /* 0x0000000000027919 */ /* 0x000ea20000002100 */
[----:B------:R-:W-:Y:S01]  /*fd60*/  BSSY B0, `(.L_x_10841) ;  /* 0x000000a000007945 */ /* 0x000fe20003800000 */
[----:B------:R-:W-:Y:S02]  /*fd70*/  IMAD.MOV.U32 R12, RZ, RZ, RZ ;  /* 0x000000ffff0c7224 */ /* 0x000fe400078e00ff */
[----:B0-----:R-:W-:Y:S02]  /*fd80*/  IMAD.MOV.U32 R11, RZ, RZ, 0x1f ;  /* 0x0000001fff0b7424 */ /* 0x001fe400078e00ff */
[----:B------:R-:W-:Y:S01]  /*fd90*/  IMAD.MOV.U32 R15, RZ, RZ, -0x1 ;  /* 0xffffffffff0f7424 */ /* 0x000fe200078e00ff */
[----:B--2---:R-:W-:-:S04]  /*fda0*/  SHF.R.U32.HI R2, RZ, 0x5, R2 ;  /* 0x00000005ff027819 */ /* 0x004fc80000011602 */
[----:B------:R-:W-:-:S05]  /*fdb0*/  LOP3.LUT R2, R2, 0x3, RZ, 0xc0, !PT ;  /* 0x0000000302027812 */ /* 0x000fca00078ec0ff */
[----:B------:R-:W-:-:S07]  /*fdc0*/  IMAD.MOV.U32 R13, RZ, RZ, R2 ;  /* 0x000000ffff0d7224 */ /* 0x000fce00078e0002 */
[----:B-1---5:R-:W-:Y:S05]  /*fdd0*/  WARPSYNC.COLLECTIVE R15, `(.L_x_10842) ;  /* 0x000000000f087348 */ /* 0x022fea0003c00000 */
[----:B------:R0:W2:Y:S02]  /*fde0*/  SHFL.IDX P6, R14, R13, R12, R11 ;  /* 0x0000000c0d0e7389 */ /* 0x0000a400000c000b */
[----:B012--5:R-:W-:Y:S01]  /*fdf0*/  ENDCOLLECTIVE ;  /* 0x000000000000791b */ /* 0x027fe20003800000 */
.L_x_10842:
[----:B------:R-:W-:Y:S05]  /*fe00*/  BSYNC B0 ;  /* 0x0000000000007941 */ /* 0x000fea0003800000 */
.L_x_10841:
[----:B------:R-:W-:Y:S05]  /*fe10*/  BRA `(.L_x_10843) ;  /* 0xffffffe400f07947 */ /* 0x000fea000383ffff */
.L_x_10785:
[----:B------:R-:W-:Y:S01]  /*fe20*/  BSSY B1, `(.L_x_10844) ;  /* 0x0000006000017945 */ /* 0x000fe20003800000 */
[----:B------:R-:W-:-:S07]  /*fe30*/  IMAD.MOV.U32 R15, RZ, RZ, -0x1 ;  /* 0xffffffffff0f7424 */ /* 0x000fce00078e00ff */
[----:B01---5:R-:W-:Y:S05]  /*fe40*/  WARPSYNC.COLLECTIVE R15, `(.L_x_10845) ;  /* 0x000000000f0c7348 */ /* 0x023fea0003c00000 */
[----:B------:R-:W-:Y:S02]  /*fe50*/  ELECT P6, UR62, PT ;  /* 0x00000000003e782f */ /* 0x000fe400038c0000 */
[----:B------:R-:W-:Y:S01]  /*fe60*/  MOV R14, UR62 ;  /* 0x0000003e000e7c02 */ /* 0x000fe20008000f00 */
[----:B01---5:R-:W-:Y:S10]  /*fe70*/  ENDCOLLECTIVE ;  /* 0x000000000000791b */ /* 0x023ff40003800000 */
.L_x_10845:
[----:B------:R-:W-:Y:S05]  /*fe80*/  BSYNC B1 ;  /* 0x0000000000017941 */ /* 0x000fea0003800000 */
.L_x_10844:
[----:B------:R-:W-:Y:S05]  /*fe90*/  BRA `(.L_x_10846) ;  /* 0xffffffe400e87947 */ /* 0x000fea000383ffff */
.L_x_10787:
[----:B-1----:R1:W2:Y:S02]  /*fea0*/  SYNCS.PHASECHK.TRANS64.TRYWAIT P1, [R5+URZ+0x19c40], R0 ;  /* 0x019c4000050075a7 */ /* 0x0022a4000802017f */
[----:B--2---:R-:W-:Y:S05]  /*feb0*/  @!P1 NANOSLEEP.SYNCS 0x989680 ;  /* 0x009896800000995d */ /* 0x004fea0003900000 */
[----:B------:R-:W2:Y:S02]  /*fec0*/  @!P1 SYNCS.PHASECHK.TRANS64 P1, [R5+URZ+0x19c40], R0 ;  /* 0x019c4000050095a7 */ /* 0x000ea4000802007f */
[----:B--2---:R-:W-:Y:S05]  /*fed0*/  @!P1 BRA `(.L_x_10787) ;  /* 0xfffffffc00f09947 */ /* 0x004fea000383ffff */
[----:B------:R-:W-:Y:S05]  /*fee0*/  BRA `(.L_x_10847) ;  /* 0xffffffe800087947 */ /* 0x000fea000383ffff */
.L_x_10789:
[----:B--2---:R2:W3:Y:S02]  /*fef0*/  SYNCS.PHASECHK.TRANS64.TRYWAIT P1, [R3+URZ+0x19c40], R2 ;  /* 0x019c4002030075a7 */ /* 0x0044e4000802017f */
[----:B---3--:R-:W-:Y:S05]  /*ff00*/  @!P1 NANOSLEEP.SYNCS 0x989680 ;  /* 0x009896800000995d */ /* 0x008fea0003900000 */
[----:B------:R-:W3:Y:S02]  /*ff10*/  @!P1 SYNCS.PHASECHK.TRANS64 P1, [R3+URZ+0x19c40], R2 ;  /* 0x019c4002030095a7 */ /* 0x000ee4000802007f */
[----:B---3--:R-:W-:Y:S05]  /*ff20*/  @!P1 BRA `(.L_x_10789) ;  /* 0xfffffffc00f09947 */ /* 0x008fea000383ffff */
[----:B------:R-:W-:Y:S05]  /*ff30*/  BRA `(.L_x_10848) ;  /* 0xffffffe800147947 */ /* 0x000fea000383ffff */
.L_x_10791:
[----:B---3--:R3:W4:Y:S02]  /*ff40*/  SYNCS.PHASECHK.TRANS64.TRYWAIT P1, [R5+URZ+0x19c60], R0 ;  /* 0x019c6000050075a7 */ /* 0x008724000802017f */
[----:B----4-:R-:W-:Y:S05]  /*ff50*/  @!P1 NANOSLEEP.SYNCS 0x989680 ;  /* 0x009896800000995d */ /* 0x010fea0003900000 */
[----:B------:R-:W4:Y:S02]  /*ff60*/  @!P1 SYNCS.PHASECHK.TRANS64 P1, [R5+URZ+0x19c60], R0 ;  /* 0x019c6000050095a7 */ /* 0x000f24000802007f */
[----:B----4-:R-:W-:Y:S05]  /*ff70*/  @!P1 BRA `(.L_x_10791) ;  /* 0xfffffffc00f09947 */ /* 0x010fea000383ffff */
[----:B------:R-:W-:Y:S05]  /*ff80*/  BRA `(.L_x_10849) ;  /* 0xffffffe800107947 */ /* 0x000fea000383ffff */
.L_x_10793:
[----:B----4-:R4:W0:Y:S02]  /*ff90*/  SYNCS.PHASECHK.TRANS64.TRYWAIT P1, [R3+URZ+0x19c60], R2 ;  /* 0x019c6002030075a7 */ /* 0x010824000802017f */
[----:B0-----:R-:W-:Y:S05]  /*ffa0*/  @!P1 NANOSLEEP.SYNCS 0x989680 ;  /* 0x009896800000995d */ /* 0x001fea0003900000 */
[----:B------:R-:W0:Y:S02]  /*ffb0*/  @!P1 SYNCS.PHASECHK.TRANS64 P1, [R3+URZ+0x19c60], R2 ;  /* 0x019c6002030095a7 */ /* 0x000e24000802007f */
[----:B0-----:R-:W-:Y:S05]  /*ffc0*/  @!P1 BRA `(.L_x_10793) ;  /* 0xfffffffc00f09947 */ /* 0x001fea000383ffff */
[----:B------:R-:W-:Y:S05]  /*ffd0*/  BRA `(.L_x_10850) ;  /* 0xffffffe8000c7947 */ /* 0x000fea000383ffff */
.L_x_10795:
[----:B------:R0:W0:Y:S02]  /*ffe0*/  SYNCS.PHASECHK.TRANS64.TRYWAIT P1, [R5+URZ+0x19c80], R0 ;  /* 0x019c8000050075a7 */ /* 0x000024000802017f */
[----:B0-----:R-:W-:Y:S05]  /*fff0*/  @!P1 NANOSLEEP.SYNCS 0x989680 ;  /* 0x009896800000995d */ /* 0x001fea0003900000 */
[----:B------:R-:W0:Y:S02]  /*10000*/  @!P1 SYNCS.PHASECHK.TRANS64 P1, [R5+URZ+0x19c80], R0 ;  /* 0x019c8000050095a7 */ /* 0x000e24000802007f */
[----:B0-----:R-:W-:Y:S05]  /*10010*/  @!P1 BRA `(.L_x_10795) ;  /* 0xfffffffc00f09947 */ /* 0x001fea000383ffff */
[----:B------:R-:W-:Y:S05]  /*10020*/  BRA `(.L_x_10851) ;  /* 0xffffffe800087947 */ /* 0x000fea000383ffff */
.L_x_10852:
        /* <DEDUP_REMOVED lines=13> */
.L_x_15853:


//--------------------- .text._ZN7cutlass13device_kernelIN5flash11enable_sm90INS1_16FlashAttnFwdSm90INS1_25CollectiveMainloopFwdSm90ILi2EN4cute5tupleIJNS5_1CILi1EEES8_S8_EEENS6_IJNS7_ILi192EEENS7_ILi128EEENS7_ILi96EEEEEELi96ENS_12float_e4m3_tEfNS_4arch4Sm90ELb0ELb0ELb1ELb1ELb1ELb1ELb0ELb1ELb1ELb1ELb0ELb0EEENS1_21CollectiveEpilogueFwdINS6_IJSA_SC_SB_EEES9_NS_10bfloat16_tESG_Li384ELb1ELb1ELb0ELb1EEENS1_36VarlenDynamicPersistentTileSchedulerILi192ELi128ELi384ELi128ELb0ELb1ELb1ELb0ELb1ELb1EEEEEEEEEvNT_6ParamsE --------------------------
	.section	.text._ZN7cutlass13device_kernelIN5flash11enable_sm90INS1_16FlashAttnFwdSm90INS1_25CollectiveMainloopFwdSm90ILi2EN4cute5tupleIJNS5_1CILi1EEES8_S8_EEENS6_IJNS7_ILi192EEENS7_ILi128EEENS7_ILi96EEEEEELi96ENS_12float_e4m3_tEfNS_4arch4Sm90ELb0ELb0ELb1ELb1ELb1ELb1ELb0ELb1ELb1ELb1ELb0ELb0EEENS1_21CollectiveEpilogueFwdINS6_IJSA_SC_SB_EEES9_NS_10bfloat16_tESG_Li384ELb1ELb1ELb0ELb1EEENS1_36VarlenDynamicPersistentTileSchedulerILi192ELi128ELi384ELi128ELb0ELb1ELb1ELb0ELb1ELb1EEEEEEEEEvNT_6ParamsE,"ax",@progbits
	.align	128
.text._ZN7cutlass13device_kernelIN5flash11enable_sm90INS1_16FlashAttnFwdSm90INS1_25CollectiveMainloopFwdSm90ILi2EN4cute5tupleIJNS5_1CILi1EEES8_S8_EEENS6_IJNS7_ILi192EEENS7_ILi128EEENS7_ILi96EEEEEELi96ENS_12float_e4m3_tEfNS_4arch4Sm90ELb0ELb0ELb1ELb1ELb1ELb1ELb0ELb1ELb1ELb1ELb0ELb0EEENS1_21CollectiveEpilogueFwdINS6_IJSA_SC_SB_EEES9_NS_10bfloat16_tESG_Li384ELb1ELb1ELb0ELb1EEENS1_36VarlenDynamicPersistentTileSchedulerILi192ELi128ELi384ELi128ELb0ELb1ELb1ELb0ELb1ELb1EEEEEEEEEvNT_6ParamsE:
        .type           _ZN7cutlass13device_kernelIN5flash11enable_sm90INS1_16FlashAttnFwdSm90INS1_25CollectiveMainloopFwdSm90ILi2EN4cute5tupleIJNS5_1CILi1EEES8_S8_EEENS6_IJNS7_ILi192EEENS7_ILi128EEENS7_ILi96EEEEEELi96ENS_12float_e4m3_tEfNS_4arch4Sm90ELb0ELb0ELb1ELb1ELb1ELb1ELb0ELb1ELb1ELb1ELb0ELb0EEENS1_21CollectiveEpilogueFwdINS6_IJSA_SC_SB_EEES9_NS_10bfloat16_tESG_Li384ELb1ELb1ELb0ELb1EEENS1_36VarlenDynamicPersistentTileSchedulerILi192ELi128ELi384ELi128ELb0ELb1ELb1ELb0ELb1ELb1EEEEEEEEEvNT_6ParamsE,@function
        .size           _ZN7cutlass13device_kernelIN5flash11enable_sm90INS1_16FlashAttnFwdSm90INS1_25CollectiveMainloopFwdSm90ILi2EN4cute5tupleIJNS5_1CILi1EEES8_S8_EEENS6_IJNS7_ILi192EEENS7_ILi128EEENS7_ILi96EEEEEELi96ENS_12float_e4m3_tEfNS_4arch4Sm90ELb0ELb0ELb1ELb1ELb1ELb1ELb0ELb1ELb1ELb1ELb0ELb0EEENS1_21CollectiveEpilogueFwdINS6_IJSA_SC_SB_EEES9_NS_10bfloat16_tESG_Li384ELb1ELb1ELb0ELb1EEENS1_36VarlenDynamicPersistentTileSchedulerILi192ELi128ELi384ELi128ELb0ELb1ELb1ELb0ELb1ELb1EEEEEEEEEvNT_6ParamsE,(.L_x_15854 - _ZN7cutlass13device_kernelIN5flash11enable_sm90INS1_16FlashAttnFwdSm90INS1_25CollectiveMainloopFwdSm90ILi2EN4cute5tupleIJNS5_1CILi1EEES8_S8_EEENS6_IJNS7_ILi192EEENS7_ILi128EEENS7_ILi96EEEEEELi96ENS_12float_e4m3_tEfNS_4arch4Sm90ELb0ELb0ELb1ELb1ELb1ELb1ELb0ELb1ELb1ELb1ELb0ELb0EEENS1_21CollectiveEpilogueFwdINS6_IJSA_SC_SB_EEES9_NS_10bfloat16_tESG_Li384ELb1ELb1ELb0ELb1EEENS1_36VarlenDynamicPersistentTileSchedulerILi192ELi128ELi384ELi128ELb0ELb1ELb1ELb0ELb1ELb1EEEEEEEEEvNT_6ParamsE)
        .other          _ZN7cutlass13device_kernelIN5flash11enable_sm90INS1_16FlashAttnFwdSm90INS1_25CollectiveMainloopFwdSm90ILi2EN4cute5tupleIJNS5_1CILi1EEES8_S8_EEENS6_IJNS7_ILi192EEENS7_ILi128EEENS7_ILi96EEEEEELi96ENS_12float_e4m3_tEfNS_4arch4Sm90ELb0ELb0ELb1ELb1ELb1ELb1ELb0ELb1ELb1ELb1ELb0ELb0EEENS1_21CollectiveEpilogueFwdINS6_IJSA_SC_SB_EEES9_NS_10bfloat16_tESG_Li384ELb1ELb1ELb0ELb1EEENS1_36VarlenDynamicPersistentTileSchedulerILi192ELi128ELi384ELi128ELb0ELb1ELb1ELb0ELb1ELb1EEEEEEEEEvNT_6ParamsE,@"STO_CUDA_ENTRY STV_DEFAULT"
_ZN7cutlass13device_kernelIN5flash11enable_sm90INS1_16FlashAttnFwdSm90INS1_25CollectiveMainloopFwdSm90ILi2EN4cute5tupleIJNS5_1CILi1EEES8_S8_EEENS6_IJNS7_ILi192EEENS7_ILi128EEENS7_ILi96EEEEEELi96ENS_12float_e4m3_tEfNS_4arch4Sm90ELb0ELb0ELb1ELb1ELb1ELb1ELb0ELb1ELb1ELb1ELb0ELb0EEENS1_21CollectiveEpilogueFwdINS6_IJSA_SC_SB_EEES9_NS_10bfloat16_tESG_Li384ELb1ELb1ELb0ELb1EEENS1_36VarlenDynamicPersistentTileSchedulerILi192ELi128ELi384ELi128ELb0ELb1ELb1ELb0ELb1ELb1EEEEEEEEEvNT_6ParamsE:
        /* <DEDUP_REMOVED lines=18> */
.L_x_10854:
[----:B------:R-:W-:Y:S05]  /*0120*/  BSYNC B0 ;  /* 0x0000000000007941 */ /* 0x000fea0003800000 */
.L_x_10853:
        /* <DEDUP_REMOVED lines=41> */
.L_x_10855:
        /* <DEDUP_REMOVED lines=22> */
.L_x_10856:
        /* <DEDUP_REMOVED lines=18> */
.L_x_10857:
        /* <DEDUP_REMOVED lines=22> */
.L_x_10858:
        /* <DEDUP_REMOVED lines=23> */
.L_x_10859:
        /* <DEDUP_REMOVED lines=8> */
.L_x_10862:
[----:B------:R-:W-:-:S08]  /*0990*/  NOP ;  /* 0x0000000000007918 */ /* 0x000fd00000000000 */
[----:B------:R-:W0:Y:S02]  /*09a0*/  USETMAXREG.TRY_ALLOC.CTAPOOL UP0, 0xa0 ;  /* 0x000000a0000079c8 */ /* 0x000e240008000600 */
[----:B0-----:R-:W-:-:S13]  /*09b0*/  PLOP3.LUT P0, PT, PT, PT, UP0, 0x80, 0x0 ;  /* 0x000000000000781c */ /* 0x001fda0003f0f008 */
[----:B------:R-:W-:Y:S05]  /*09c0*/  @!P0 BRA `(.L_x_10862) ;  /* 0xfffffffc00f08947 */ /* 0x000fea000383ffff */
[----:B------:R-:W0:Y:S08]  /*09d0*/  S2UR UR4, SR_CgaCtaId ;  /* 0x00000000000479c3 */ /* 0x000e300000008800 */
[----:B------:R-:W-:Y:S06]  /*09e0*/  BAR.ARV 0x8, 0x200 ;  /* 0x0208000000007b1d */ /* 0x000fec0000002000 */
[----:B------:R-:W-:-:S02]  /*09f0*/  MOV R18, 0x400 ;  /* 0x0000040000127802 */ /* 0x000fc40000000f00 */
[----:B------:R-:W-:Y:S01]  /*0a00*/  BAR.SYNC.DEFER_BLOCKING 0x5, 0x200 ;  /* 0x0148000000007b1d */ /* 0x000fe20000010000 */
[----:B0-----:R-:W-:-:S05]  /*0a10*/  IMAD.U32 R0, RZ, RZ, UR4 ;  /* 0x00000004ff007e24 */ /* 0x001fca000f8e00ff */
[----:B------:R-:W-:Y:S01]  /*0a20*/  ULDC UR4, c[0x0][0xc3c] ;  /* 0x00030f0000047ab9 */ /* 0x000fe20000000800 */
[----:B------:R-:W-:Y:S01]  /*0a30*/  LEA R18, R0, R18, 0x18 ;  /* 0x0000001200127211 */ /* 0x000fe200078ec0ff */
[----:B------:R-:W-:Y:S04]  /*0a40*/  STL [R1+0x24], R0 ;  /* 0x0000240001007387 */ /* 0x000fe80000100800 */
[----:B------:R-:W0:Y:S01]  /*0a50*/  LDS.128 R152, [R18+0x19cd0] ;  /* 0x019cd00012987984 */ /* 0x000e220000000c00 */
[----:B------:R-:W-:Y:S06]  /*0a60*/  BAR.ARV 0x4, 0x200 ;  /* 0x0108000000007b1d */ /* 0x000fec0000002000 */
[----:B0-----:R-:W-:-:S13]  /*0a70*/  ISETP.GE.AND P0, PT, R155, UR4, PT ;  /* 0x000000049b007c0c */ /* 0x001fda000bf06270 */
[----:B------:R-:W-:Y:S05]  /*0a80*/  @P0 BRA `(.L_x_10863) ;  /* 0x0000019400f80947 */ /* 0x000fea0003800000 */
[----:B------:R-:W0:Y:S01]  /*0a90*/  S2R R0, SR_TID.X ;  /* 0x0000000000007919 */ /* 0x000e220000002100 */
[----:B------:R-:W-:Y:S01]  /*0aa0*/  IMAD.MOV.U32 R157, RZ, RZ, RZ ;  /* 0x000000ffff9d7224 */ /* 0x000fe200078e00ff */
[----:B------:R-:W-:Y:S01]  /*0ab0*/  ULOP3.LUT UR36, UR37, 0x1, URZ, 0xfc, !UPT ;  /* 0x0000000125247892 */ /* 0x000fe2000f8efc3f */
[----:B0-----:R-:W-:-:S05]  /*0ac0*/  VIADD R21, R0, 0xffffff80 ;  /* 0xffffff8000157836 */ /* 0x001fca0000000000 */
[----:B------:R-:W-:Y:S02]  /*0ad0*/  SHF.R.S32.HI R0, RZ, 0x1f, R21 ;  /* 0x0000001fff007819 */ /* 0x000fe40000011415 */
[-C--:B------:R-:W-:Y:S02]  /*0ae0*/  LEA.HI R6, R21, R21.reuse, RZ, 0x1 ;  /* 0x0000001515067211 */ /* 0x080fe400078f08ff */
[CC--:B------:R-:W-:Y:S02]  /*0af0*/  LEA.HI R2, R0.reuse, R21.reuse, RZ, 0x5 ;  /* 0x0000001500027211 */ /* 0x0c0fe400078f28ff */
[----:B------:R-:W-:Y:S02]  /*0b00*/  LEA.HI R3, R0, R21, RZ, 0x4 ;  /* 0x0000001500037211 */ /* 0x000fe400078f20ff */
[----:B------:R-:W-:Y:S01]  /*0b10*/  LOP3.LUT R7, R6, 0xfffffffe, RZ, 0xc0, !PT ;  /* 0xfffffffe06077812 */ /* 0x000fe200078ec0ff */
[----:B------:R-:W-:Y:S01]  /*0b20*/  IMAD.SHL.U32 R4, R2, 0x10, RZ ;  /* 0x0000001002047824 */ /* 0x000fe200078e00ff */
[----:B------:R-:W-:-:S02]  /*0b30*/  LOP3.LUT R2, R3, 0x7fffff0, RZ, 0xc0, !PT ;  /* 0x07fffff003027812 */ /* 0x000fc400078ec0ff */
[----:B------:R-:W-:Y:S01]  /*0b40*/  SHF.R.S32.HI R10, RZ, 0x1, R6 ;  /* 0x00000001ff0a7819 */ /* 0x000fe20000011406 */
[C---:B------:R-:W-:Y:S01]  /*0b50*/  IMAD.IADD R16, R21.reuse, 0x1, -R7 ;  /* 0x0000000115107824 */ /* 0x040fe200078e0a07 */
[----:B------:R-:W-:Y:S01]  /*0b60*/  LOP3.LUT R5, R4, 0xfffffe00, RZ, 0xc0, !PT ;  /* 0xfffffe0004057812 */ /* 0x000fe200078ec0ff */
[C---:B------:R-:W-:Y:S01]  /*0b70*/  IMAD.IADD R4, R21.reuse, 0x1, -R2 ;  /* 0x0000000115047824 */ /* 0x040fe200078e0a02 */
[----:B------:R-:W-:Y:S01]  /*0b80*/  LEA.HI R2, R0, R21, RZ, 0x7 ;  /* 0x0000001500027211 */ /* 0x000fe200078f38ff */
[----:B------:R-:W-:Y:S01]  /*0b90*/  IMAD.SHL.U32 R22, R16, 0x8, RZ ;  /* 0x0000000810167824 */ /* 0x000fe200078e00ff */
[----:B------:R-:W-:Y:S01]  /*0ba0*/  SHF.R.S32.HI R6, RZ, 0x1f, R6 ;  /* 0x0000001fff067819 */ /* 0x000fe20000011406 */
[----:B------:R-:W-:Y:S01]  /*0bb0*/  IMAD R4, R4, 0x20, R5 ;  /* 0x0000002004047824 */ /* 0x000fe200078e0205 */
[----:B------:R-:W-:Y:S01]  /*0bc0*/  LOP3.LUT R8, R2, 0xffffff80, RZ, 0xc0, !PT ;  /* 0xffffff8002087812 */ /* 0x000fe200078ec0ff */
[----:B------:R-:W-:Y:S01]  /*0bd0*/  VIADD R15, R22, 0x20 ;  /* 0x00000020160f7836 */ /* 0x000fe20000000000 */
[----:B------:R-:W-:Y:S01]  /*0be0*/  SHF.R.S32.HI R14, RZ, 0x7, R2 ;  /* 0x00000007ff0e7819 */ /* 0x000fe20000011402 */
[----:B------:R-:W-:Y:S01]  /*0bf0*/  IMAD.SHL.U32 R16, R16, 0x10, RZ ;  /* 0x0000001010107824 */ /* 0x000fe200078e00ff */
[----:B------:R-:W-:-:S02]  /*0c00*/  IADD3 R19, R21, -R8, RZ ;  /* 0x8000000815137210 */ /* 0x000fc40007ffe0ff */
[----:B------:R-:W-:Y:S01]  /*0c10*/  SHF.R.S32.HI R2, RZ, 0x4, R3 ;  /* 0x00000004ff027819 */ /* 0x000fe20000011403 */
[----:B------:R-:W-:Y:S01]  /*0c20*/  STL [R1+0x1c], R15 ;  /* 0x00001c0f01007387 */ /* 0x000fe20000100800 */
[----:B------:R-:W-:Y:S01]  /*0c30*/  LEA.HI R6, R6, R10, RZ, 0x2 ;  /* 0x0000000a06067211 */ /* 0x000fe200078f10ff */
[----:B------:R-:W-:Y:S01]  /*0c40*/  VIADD R156, R16, 0x40 ;  /* 0x00000040109c7836 */ /* 0x000fe20000000000 */
[----:B------:R-:W-:Y:S02]  /*0c50*/  SHF.R.S32.HI R8, RZ, 0x1f, R19 ;  /* 0x0000001fff087819 */ /* 0x000fe40000011413 */
[----:B------:R-:W-:Y:S02]  /*0c60*/  LEA.HI R3, R3, R2, RZ, 0x1 ;  /* 0x0000000203037211 */ /* 0x000fe400078f08ff */
[----:B------:R-:W-:Y:S02]  /*0c70*/  LOP3.LUT R6, R6, 0x7fffffc, RZ, 0xc0, !PT ;  /* 0x07fffffc06067812 */ /* 0x000fe400078ec0ff */
[----:B------:R-:W-:-:S02]  /*0c80*/  LEA.HI R9, R8, R19, RZ, 0x2 ;  /* 0x0000001308097211 */ /* 0x000fc400078f10ff */
[----:B------:R-:W-:Y:S01]  /*0c90*/  LOP3.LUT R3, R3, 0x1ffffffe, RZ, 0xc0, !PT ;  /* 0x1ffffffe03037812 */ /* 0x000fe200078ec0ff */
[----:B------:R-:W-:Y:S01]  /*0ca0*/  IMAD.IADD R7, R10, 0x1, -R6 ;  /* 0x000000010a077824 */ /* 0x000fe200078e0a06 */
[----:B------:R-:W-:Y:S01]  /*0cb0*/  LEA.HI R5, R0, R21, RZ, 0x3 ;  /* 0x0000001500057211 */ /* 0x000fe200078f18ff */
[----:B------:R-:W-:Y:S01]  /*0cc0*/  IMAD.IADD R10, R22, 0x1, R15 ;  /* 0x00000001160a7824 */ /* 0x000fe200078e020f */
[----:B------:R-:W-:Y:S01]  /*0cd0*/  SHF.R.S32.HI R6, RZ, 0x2, R9 ;  /* 0x00000002ff067819 */ /* 0x000fe20000011409 */
[C---:B------:R-:W-:Y:S01]  /*0ce0*/  IMAD.IADD R3, R2.reuse, 0x1, -R3 ;  /* 0x0000000102037824 */ /* 0x040fe200078e0a03 */
[----:B------:R-:W-:Y:S01]  /*0cf0*/  SHF.R.S32.HI R11, RZ, 0x1f, R9 ;  /* 0x0000001fff0b7819 */ /* 0x000fe20000011409 */
[----:B------:R-:W-:Y:S01]  /*0d00*/  IMAD R13, R2, 0x8, R7 ;  /* 0x00000008020d7824 */ /* 0x000fe200078e0207 */
[----:B------:R-:W-:Y:S01]  /*0d10*/  SHF.R.S32.HI R5, RZ, 0x3, R5 ;  /* 0x00000003ff057819 */ /* 0x000fe20000011405 */
[----:B------:R-:W-:Y:S01]  /*0d20*/  IMAD.HI R2, R14, 0x55555556, RZ ;  /* 0x555555560e027827 */ /* 0x000fe200078e02ff */
[----:B------:R-:W-:-:S02]  /*0d30*/  LEA.HI R11, R11, R6, RZ, 0x3 ;  /* 0x000000060b0b7211 */ /* 0x000fc400078f18ff */
[----:B------:R-:W-:Y:S01]  /*0d40*/  SHF.R.S32.HI R7, RZ, 0x1f, R10 ;  /* 0x0000001fff077819 */ /* 0x000fe2000001140a */
[----:B------:R-:W-:Y:S01]  /*0d50*/  IMAD R3, R3, 0x8, R4 ;  /* 0x0000000803037824 */ /* 0x000fe200078e0204 */
[----:B------:R-:W-:Y:S02]  /*0d60*/  SHF.L.U32 R5, R5, 0x7, RZ ;  /* 0x0000000705057819 */ /* 0x000fe400000006ff */
[----:B------:R-:W-:Y:S02]  /*0d70*/  LOP3.LUT R11, R11, 0xfffffff8, RZ, 0xc0, !PT ;  /* 0xfffffff80b0b7812 */ /* 0x000fe400078ec0ff */
[----:B------:R-:W-:Y:S02]  /*0d80*/  LEA.HI R8, R8, R19, RZ, 0x5 ;  /* 0x0000001308087211 */ /* 0x000fe400078f28ff */
[----:B------:R-:W-:Y:S01]  /*0d90*/  LEA.HI R2, R2, R2, RZ, 0x1 ;  /* 0x0000000202027211 */ /* 0x000fe200078f08ff */
[----:B------:R-:W-:Y:S01]  /*0da0*/  IMAD.IADD R11, R6, 0x1, -R11 ;  /* 0x00000001060b7824 */ /* 0x000fe200078e0a0b */
[-C--:B------:R-:W-:Y:S01]  /*0db0*/  LEA.HI R12, R7, R10.reuse, RZ, 0x4 ;  /* 0x0000000a070c7211 */ /* 0x080fe200078f20ff */
[----:B------:R-:W-:Y:S01]  /*0dc0*/  IMAD.MOV.U32 R6, RZ, RZ, -0x2 ;  /* 0xfffffffeff067424 */ /* 0x000fe200078e00ff */
[----:B------:R-:W-:Y:S01]  /*0dd0*/  LOP3.LUT R20, R5, 0x80, RZ, 0xc0, !PT ;  /* 0x0000008005147812 */ /* 0x000fe200078ec0ff */
[----:B------:R-:W-:Y:S01]  /*0de0*/  IMAD R2, R2, -0x3, R14 ;  /* 0xfffffffd02027824 */ /* 0x000fe200078e020e */
[----:B------:R-:W-:Y:S01]  /*0df0*/  LEA.HI R7, R7, R10, RZ, 0x5 ;  /* 0x0000000a07077211 */ /* 0x000fe200078f28ff */
[----:B------:R-:W-:Y:S01]  /*0e00*/  IMAD.SHL.U32 R10, R13, 0x20, RZ ;  /* 0x000000200d0a7824 */ /* 0x000fe200078e00ff */
[----:B------:R-:W-:Y:S01]  /*0e10*/  SHF.R.S32.HI R8, RZ, 0x5, R8 ;  /* 0x00000005ff087819 */ /* 0x000fe20000011408 */
[----:B------:R-:W-:Y:S01]  /*0e20*/  STL [R1+0x10], R20 ;  /* 0x0000101401007387 */ /* 0x000fe20000100800 */
[----:B------:R-:W-:-:S02]  /*0e30*/  LOP3.LUT R9, R9, 0x7ffffffc, RZ, 0xc0, !PT ;  /* 0x7ffffffc09097812 */ /* 0x000fc400078ec0ff */
[----:B------:R-:W-:Y:S01]  /*0e40*/  SHF.R.U32.HI R14, RZ, 0x3, R20 ;  /* 0x00000003ff0e7819 */ /* 0x000fe20000011614 */
[----:B------:R-:W-:Y:S01]  /*0e50*/  IMAD R11, R8, 0x10, R11 ;  /* 0x00000010080b7824 */ /* 0x000fe200078e020b */
[----:B------:R-:W-:Y:S01]  /*0e60*/  SHF.R.S32.HI R7, RZ, 0x5, R7 ;  /* 0x00000005ff077819 */ /* 0x000fe20000011407 */
[----:B------:R-:W-:Y:S01]  /*0e70*/  IMAD.IADD R9, R19, 0x1, -R9 ;  /* 0x0000000113097824 */ /* 0x000fe200078e0a09 */
[----:B------:R-:W-:Y:S01]  /*0e80*/  LOP3.LUT R5, R20, 0x10, R12, 0xf8, !PT ;  /* 0x0000001014057812 */ /* 0x000fe200078ef80c */
[----:B------:R-:W-:Y:S01]  /*0e90*/  STL [R1+0x20], R10 ;  /* 0x0000200a01007387 */ /* 0x000fe20000100800 */
[----:B------:R-:W-:Y:S01]  /*0ea0*/  LEA.HI R0, R0, R21, RZ, 0x2 ;  /* 0x0000001500007211 */ /* 0x000fe200078f10ff */
[----:B------:R-:W-:Y:S01]  /*0eb0*/  IMAD R7, R7, 0x1800, R10 ;  /* 0x0000180007077824 */ /* 0x000fe200078e020a */
[----:B------:R-:W-:Y:S01]  /*0ec0*/  LOP3.LUT R5, R5, R14, RZ, 0x3c, !PT ;  /* 0x0000000e05057212 */ /* 0x000fe200078e3cff */
[----:B------:R-:W-:Y:S01]  /*0ed0*/  STL [R1+0x64], R14 ;  /* 0x0000640e01007387 */ /* 0x000fe20000100800 */
[----:B------:R-:W-:Y:S01]  /*0ee0*/  IMAD R6, R9, R6, 0x80 ;  /* 0x0000008009067424 */ /* 0x000fe200078e0206 */
[----:B------:R-:W-:Y:S01]  /*0ef0*/  SHF.R.S32.HI R9, RZ, 0x1f, R156 ;  /* 0x0000001fff097819 */ /* 0x000fe2000001149c */
[----:B------:R-:W-:Y:S01]  /*0f00*/  IMAD.MOV.U32 R19, RZ, RZ, RZ ;  /* 0x000000ffff137224 */ /* 0x000fe200078e00ff */
[----:B------:R0:W-:Y:S01]  /*0f10*/  STL [R1+0x74], R3 ;  /* 0x0000740301007387 */ /* 0x0001e20000100800 */
[----:B------:R-:W-:-:S02]  /*0f20*/  IADD3 R4, R18, R7, R5 ;  /* 0x0000000712047210 */ /* 0x000fc40007ffe005 */
[----:B------:R-:W-:Y:S01]  /*0f30*/  IADD3 R7, R22, 0x10, RZ ;  /* 0x0000001016077810 */ /* 0x000fe20007ffe0ff */
[----:B------:R1:W-:Y:S03]  /*0f40*/  STL [R1+0x6c], R6 ;  /* 0x00006c0601007387 */ /* 0x0003e60000100800 */
[----:B------:R-:W-:Y:S01]  /*0f50*/  SHF.R.S32.HI R8, RZ, 0x1f, R7 ;  /* 0x0000001fff087819 */ /* 0x000fe20000011407 */
[----:B------:R2:W-:Y:S01]  /*0f60*/  STL [R1+0x60], R4 ;  /* 0x0000600401007387 */ /* 0x0005e20000100800 */
[----:B0-----:R-:W-:Y:S02]  /*0f70*/  LEA R3, R2, R11, 0x6 ;  /* 0x0000000b02037211 */ /* 0x001fe400078e30ff */
[----:B------:R-:W-:-:S03]  /*0f80*/  LOP3.LUT R2, R0, 0xfffffffc, RZ, 0xc0, !PT ;  /* 0xfffffffc00027812 */ /* 0x000fc600078ec0ff */
[----:B------:R-:W-:Y:S02]  /*0f90*/  STL [R1+0x68], R3 ;  /* 0x0000680301007387 */ /* 0x000fe40000100800 */
[----:B-1----:R-:W-:Y:S01]  /*0fa0*/  IMAD.IADD R6, R21, 0x1, -R2 ;  /* 0x0000000115067824 */ /* 0x002fe200078e0a02 */
[----:B------:R-:W-:Y:S01]  /*0fb0*/  SHF.R.S32.HI R2, RZ, 0x2, R0 ;  /* 0x00000002ff027819 */ /* 0x000fe20000011400 */
[----:B------:R-:W-:Y:S02]  /*0fc0*/  STL [R1+0x40], RZ ;  /* 0x000040ff01007387 */ /* 0x000fe40000100800 */
[C---:B--2---:R-:W-:Y:S01]  /*0fd0*/  IMAD.SHL.U32 R4, R6.reuse, 0x8, RZ ;  /* 0x0000000806047824 */ /* 0x044fe200078e00ff */
[----:B------:R-:W-:Y:S01]  /*0fe0*/  LEA.HI R0, R6, R6, RZ, 0x1 ;  /* 0x0000000606007211 */ /* 0x000fe200078f08ff */
[----:B------:R-:W-:Y:S02]  /*0ff0*/  STL [R1+0xc], RZ ;  /* 0x00000cff01007387 */ /* 0x000fe40000100800 */
[----:B------:R-:W-:Y:S01]  /*1000*/  VIADD R5, R4, 0x20 ;  /* 0x0000002004057836 */ /* 0x000fe20000000000 */
[----:B------:R-:W-:Y:S01]  /*1010*/  LOP3.LUT R2, R0, 0x1ffffffe, RZ, 0xc0, !PT ;  /* 0x1ffffffe00027812 */ /* 0x000fe200078ec0ff */
[----:B------:R-:W-:Y:S01]  /*1020*/  STL [R1+0x4], RZ ;  /* 0x000004ff01007387 */ /* 0x000fe20000100800 */
[----:B------:R-:W-:-:S03]  /*1030*/  LOP3.LUT R0, R20, 0x10, R16, 0xf8, !PT ;  /* 0x0000001014007812 */ /* 0x000fc600078ef810 */
[----:B------:R0:W-:Y:S01]  /*1040*/  STL [R1+0x30], R4 ;  /* 0x0000300401007387 */ /* 0x0001e20000100800 */
[----:B------:R-:W-:Y:S01]  /*1050*/  LOP3.LUT R0, R0, R14, RZ, 0x3c, !PT ;  /* 0x0000000e00007212 */ /* 0x000fe200078e3cff */
[----:B------:R-:W-:Y:S02]  /*1060*/  IMAD.IADD R2, R6, 0x1, -R2 ;  /* 0x0000000106027824 */ /* 0x000fe400078e0a02 */
[----:B------:R1:W-:Y:S04]  /*1070*/  STL [R1+0x18], R7 ;  /* 0x0000180701007387 */ /* 0x0003e80000100800 */
[----:B------:R-:W-:Y:S01]  /*1080*/  STL [R1+0x14], R9 ;  /* 0x0000140901007387 */ /* 0x000fe20000100800 */
[----:B0-----:R-:W-:-:S03]  /*1090*/  VIADD R4, R4, 0x40 ;  /* 0x0000004004047836 */ /* 0x001fc60000000000 */
[----:B------:R-:W-:Y:S01]  /*10a0*/  STL [R1+0x5c], R8 ;  /* 0x00005c0801007387 */ /* 0x000fe20000100800 */
[----:B-1----:R-:W-:-:S03]  /*10b0*/  SHF.R.S32.HI R7, RZ, 0x1f, R15 ;  /* 0x0000001fff077819 */ /* 0x002fc6000001140f */
[----:B------:R-:W-:Y:S01]  /*10c0*/  STL [R1+0x4c], R5 ;  /* 0x00004c0501007387 */ /* 0x000fe20000100800 */
[----:B------:R-:W-:-:S03]  /*10d0*/  SHF.R.S32.HI R6, RZ, 0x1f, R4 ;  /* 0x0000001fff067819 */ /* 0x000fc60000011404 */
[----:B------:R0:W-:Y:S04]  /*10e0*/  STL [R1+0x58], R7 ;  /* 0x0000580701007387 */ /* 0x0001e80000100800 */
[----:B------:R1:W-:Y:S01]  /*10f0*/  STL [R1+0x50], R4 ;  /* 0x0000500401007387 */ /* 0x0003e20000100800 */
[----:B0-----:R-:W-:Y:S01]  /*1100*/  SHF.R.S32.HI R7, RZ, 0x1f, R5 ;  /* 0x0000001fff077819 */ /* 0x001fe20000011405 */
[----:B------:R-:W-:Y:S02]  /*1110*/  IMAD.IADD R5, R10, 0x1, R0 ;  /* 0x000000010a057824 */ /* 0x000fe400078e0200 */
[----:B------:R-:W-:Y:S01]  /*1120*/  IMAD R0, R2, 0x8, R3 ;  /* 0x0000000802007824 */ /* 0x000fe200078e0203 */
[----:B-1----:R-:W-:Y:S01]  /*1130*/  SHF.R.S32.HI R4, RZ, 0x4, R12 ;  /* 0x00000004ff047819 */ /* 0x002fe2000001140c */
[----:B------:R0:W-:Y:S04]  /*1140*/  STL [R1+0x7c], R7 ;  /* 0x00007c0701007387 */ /* 0x0001e80000100800 */
[----:B------:R0:W-:Y:S04]  /*1150*/  STL [R1+0x78], R6 ;  /* 0x0000780601007387 */ /* 0x0001e80000100800 */
[----:B------:R0:W-:Y:S04]  /*1160*/  STL [R1+0x28], R5 ;  /* 0x0000280501007387 */ /* 0x0001e80000100800 */
[----:B------:R0:W-:Y:S04]  /*1170*/  STL [R1+0x70], R0 ;  /* 0x0000700001007387 */ /* 0x0001e80000100800 */
[----:B------:R0:W-:Y:S02]  /*1180*/  STL [R1+0x8], R4 ;  /* 0x0000080401007387 */ /* 0x0001e40000100800 */
.L_x_10983:
[----:B0-----:R-:W1:Y:S01]  /*1190*/  LDC.64 R2, c[0x0][0xc88] ;  /* 0x00032200ff027b82 */ /* 0x001e620000000a00 */
[----:B------:R-:W-:Y:S01]  /*11a0*/  ULDC.64 UR4, c[0x0][0xa28] ;  /* 0x00028a0000047ab9 */ /* 0x000fe20000000a00 */
[----:B------:R-:W-:Y:S01]  /*11b0*/  ULDC.64 UR8, c[0x0][0xa18] ;  /* 0x0002860000087ab9 */ /* 0x000fe20000000a00 */
[----:B------:R-:W-:Y:S01]  /*11c0*/  ULDC.64 UR6, c[0x0][0xa08] ;  /* 0x0002820000067ab9 */ /* 0x000fe20000000a00 */
[----:B-1----:R-:W-:-:S05]  /*11d0*/  IMAD.WIDE R2, R155, 0x4, R2 ;  /* 0x000000049b027825 */ /* 0x002fca00078e0202 */
[----:B0-2---:R-:W2:Y:S01]  /*11e0*/  LDG.E R0, desc[UR42][R2.64] ;  /* 0x0000002a02007981 */ /* 0x005ea2000c1e1900 */
[----:B------:R-:W-:Y:S01]  /*11f0*/  ISETP.NE.U32.AND P2, PT, RZ, UR4, PT ;  /* 0x00000004ff007c0c */ /* 0x000fe2000bf45070 */
[----:B------:R-:W-:Y:S01]  /*1200*/  IMAD.MOV.U32 R29, RZ, RZ, RZ ;  /* 0x000000ffff1d7224 */ /* 0x000fe200078e00ff */
[----:B------:R-:W-:Y:S02]  /*1210*/  ISETP.NE.U32.AND P1, PT, RZ, UR8, PT ;  /* 0x00000008ff007c0c */ /* 0x000fe4000bf25070 */
[----:B------:R-:W-:Y:S02]  /*1220*/  ISETP.NE.AND.EX P2, PT, RZ, UR5, PT, P2 ;  /* 0x00000005ff007c0c */ /* 0x000fe4000bf45320 */
[----:B------:R-:W-:Y:S02]  /*1230*/  ISETP.NE.AND.EX P1, PT, RZ, UR9, PT, P1 ;  /* 0x00000009ff007c0c */ /* 0x000fe4000bf25310 */
[----:B------:R-:W-:Y:S02]  /*1240*/  ISETP.NE.U32.AND P0, PT, RZ, UR6, PT ;  /* 0x00000006ff007c0c */ /* 0x000fe4000bf05070 */
[----:B---34-:R-:W-:-:S02]  /*1250*/  MOV R9, RZ ;  /* 0x000000ff00097202 */ /* 0x018fc40000000f00 */
[----:B------:R-:W-:Y:S02]  /*1260*/  ISETP.NE.AND.EX P0, PT, RZ, UR7, PT, P0 ;  /* 0x00000007ff007c0c */ /* 0x000fe4000bf05300 */
[----:B--2---:R-:W-:Y:S01]  /*1270*/  SHF.R.S32.HI R4, RZ, 0x1f, R0 ;  /* 0x0000001fff047819 */ /* 0x004fe20000011400 */
[C---:B------:R-:W-:Y:S02]  /*1280*/  IMAD.SHL.U32 R31, R0.reuse, 0x4, RZ ;  /* 0x00000004001f7824 */ /* 0x040fe400078e00ff */
[C---:B------:R-:W-:Y:S01]  /*1290*/  @P2 LEA R2, P3, R0.reuse, UR4, 0x2 ;  /* 0x0000000400022c11 */ /* 0x040fe2000f8610ff */
[----:B------:R-:W-:Y:S01]  /*12a0*/  STL [R1+0x2c], R0 ;  /* 0x00002c0001007387 */ /* 0x000fe20000100800 */
[C-C-:B------:R-:W-:Y:S02]  /*12b0*/  SHF.L.U64.HI R30, R0.reuse, 0x2, R4.reuse ;  /* 0x00000002001e7819 */ /* 0x140fe40000010204 */
[----:B------:R-:W-:Y:S01]  /*12c0*/  @P2 LEA.HI.X R3, R0, UR5, R4, 0x2, P3 ;  /* 0x0000000500032c11 */ /* 0x000fe200098f1404 */
[----:B------:R0:W-:Y:S01]  /*12d0*/  STL [R1+0x44], R4 ;  /* 0x0000440401007387 */ /* 0x0001e20000100800 */
[----:B------:R-:W-:Y:S01]  /*12e0*/  IADD3 R6, P4, R31, UR6, RZ ;  /* 0x000000061f067c10 */ /* 0x000fe2000ff9e0ff */
[----:B------:R-:W-:-:S02]  /*12f0*/  ULDC UR4, c[0x0][0x288] ;  /* 0x0000a20000047ab9 */ /* 0x000fc40000000800 */
[----:B-----5:R1:W5:Y:S01]  /*1300*/  @P2 LDG.E R9, desc[UR42][R2.64] ;  /* 0x0000002a02092981 */ /* 0x020362000c1e1900 */
[----:B------:R-:W-:Y:S01]  /*1310*/  IMAD.U32 R25, RZ, RZ, UR4 ;  /* 0x00000004ff197e24 */ /* 0x000fe2000f8e00ff */
[----:B------:R-:W-:Y:S01]  /*1320*/  IADD3.X R7, R30, UR7, RZ, P4, !PT ;  /* 0x000000071e077c10 */ /* 0x000fe2000a7fe4ff */
[----:B------:R-:W-:Y:S01]  /*1330*/  ULDC.64 UR4, c[0x0][0x418] ;  /* 0x0001060000047ab9 */ /* 0x000fe20000000a00 */
[----:B------:R1:W-:Y:S01]  /*1340*/  STL [R1+0x38], R31 ;  /* 0x0000381f01007387 */ /* 0x0003e20000100800 */
[----:B0-----:R-:W-:-:S03]  /*1350*/  @P1 IADD3 R4, P2, R31, UR8, RZ ;  /* 0x000000081f041c10 */ /* 0x001fc6000ff5e0ff */
[----:B------:R1:W5:Y:S01]  /*1360*/  @P0 LDG.E R29, desc[UR42][R6.64] ;  /* 0x0000002a061d0981 */ /* 0x000362000c1e1900 */
[----:B------:R-:W-:Y:S01]  /*1370*/  @P1 IADD3.X R5, R30, UR9, RZ, P2, !PT ;  /* 0x000000091e051c10 */ /* 0x000fe200097fe4ff */
[----:B------:R-:W-:Y:S02]  /*1380*/  UISETP.NE.U32.AND UP0, UPT, UR4, URZ, UPT ;  /* 0x0000003f0400728c */ /* 0x000fe4000bf05070 */
[----:B------:R1:W-:Y:S01]  /*1390*/  STL [R1+0x3c], R30 ;  /* 0x00003c1e01007387 */ /* 0x0003e20000100800 */
[----:B------:R-:W-:Y:S01]  /*13a0*/  ULDC.64 UR8, c[0x0][0xa20] ;  /* 0x0002880000087ab9 */ /* 0x000fe20000000a00 */
[----:B------:R-:W-:Y:S02]  /*13b0*/  ULDC UR4, c[0x0][0x424] ;  /* 0x0001090000047ab9 */ /* 0x000fe40000000800 */
[----:B------:R1:W5:Y:S04]  /*13c0*/  @P1 LDG.E R25, desc[UR42][R4.64] ;  /* 0x0000002a04191981 */ /* 0x000368000c1e1900 */
[----:B------:R1:W-:Y:S04]  /*13d0*/  STL [R1+0x48], R153 ;  /* 0x0000489901007387 */ /* 0x0003e80000100800 */
[----:B------:R1:W-:Y:S01]  /*13e0*/  STL [R1+0x34], R154 ;  /* 0x0000349a01007387 */ /* 0x0003e20000100800 */
[----:B------:R-:W-:Y:S01]  /*13f0*/  UISETP.NE.AND.EX UP0, UPT, UR5, URZ, UPT, UP0 ;  /* 0x0000003f0500728c */ /* 0x000fe2000bf05300 */
[----:B------:R-:W-:-:S02]  /*1400*/  ISETP.NE.U32.AND P2, PT, RZ, UR8, PT ;  /* 0x00000008ff007c0c */ /* 0x000fc4000bf45070 */
[----:B------:R-:W-:Y:S01]  /*1410*/  ULDC UR5, c[0x0][0x2f0] ;  /* 0x0000bc0000057ab9 */ /* 0x000fe20000000800 */
[----:B------:R-:W-:Y:S01]  /*1420*/  USEL UR4, UR4, 0x1, UP0 ;  /* 0x0000000104047887 */ /* 0x000fe20008000000 */
[----:B------:R-:W-:-:S03]  /*1430*/  ISETP.NE.AND.EX P2, PT, RZ, UR9, PT, P2 ;  /* 0x00000009ff007c0c */ /* 0x000fc6000bf45320 */
[----:B------:R-:W-:-:S03]  /*1440*/  UIMAD UR4, UR4, UR5, URZ ;  /* 0x00000005040472a4 */ /* 0x000fc6000f8e023f */
[----:B------:R-:W-:Y:S01]  /*1450*/  ULDC UR5, c[0x0][0x348] ;  /* 0x0000d20000057ab9 */ /* 0x000fe20000000800 */
[----:B------:R-:W-:Y:S01]  /*1460*/  IMAD.MOV.U32 R40, RZ, RZ, R0 ;  /* 0x000000ffff287224 */ /* 0x000fe200078e0000 */
[----:B-1----:R-:W-:Y:S07]  /*1470*/  @P1 BRA `(.L_x_10864) ;  /* 0x0000000000241947 */ /* 0x002fee0003800000 */
        /* <DEDUP_REMOVED lines=9> */
.L_x_10864:
[----:B------:R-:W-:Y:S02]  /*1510*/  IMAD.U32 R27, RZ, RZ, UR5 ;  /* 0x00000005ff1b7e24 */ /* 0x000fe4000f8e00ff */
[----:B------:R-:W-:Y:S01]  /*1520*/  IMAD.U32 R28, RZ, RZ, UR4 ;  /* 0x00000004ff1c7e24 */ /* 0x000fe2000f8e00ff */
[----:B------:R-:W-:Y:S06]  /*1530*/  @!P2 BRA `(.L_x_10865) ;  /* 0x000000000010a947 */ /* 0x000fec0003800000 */
[----:B------:R-:W-:-:S04]  /*1540*/  IADD3 R2, P0, R31, UR8, RZ ;  /* 0x000000081f027c10 */ /* 0x000fc8000ff1e0ff */
[----:B------:R-:W-:-:S05]  /*1550*/  IADD3.X R3, R30, UR9, RZ, P0, !PT ;  /* 0x000000091e037c10 */ /* 0x000fca00087fe4ff */
[----:B------:R0:W5:Y:S01]  /*1560*/  LDG.E R28, desc[UR42][R2.64] ;  /* 0x0000002a021c7981 */ /* 0x000162000c1e1900 */
[----:B------:R-:W-:Y:S05]  /*1570*/  BRA `(.L_x_10866) ;  /* 0x0000000000107947 */ /* 0x000fea0003800000 */
.L_x_10865:
[----:B------:R-:W-:Y:S05]  /*1580*/  @!P0 BRA `(.L_x_10866) ;  /* 0x00000000000c8947 */ /* 0x000fea0003800000 */
[----:B------:R-:W2:Y:S04]  /*1590*/  LDG.E R3, desc[UR42][R6.64] ;  /* 0x0000002a06037981 */ /* 0x000ea8000c1e1900 */
[----:B------:R-:W2:Y:S02]  /*15a0*/  LDG.E R28, desc[UR42][R6.64+0x4] ;  /* 0x0000042a061c7981 */ /* 0x000ea4000c1e1900 */
[----:B--2---:R-:W-:-:S07]  /*15b0*/  IADD3 R28, -R3, R28, RZ ;  /* 0x0000001c031c7210 */ /* 0x004fce0007ffe1ff */
.L_x_10866:
        /* <DEDUP_REMOVED lines=9> */
[----:B------:R-:W-:Y:S01]  /*1650*/  ISETP.NE.U32.AND P1, PT, RZ, UR4, PT ;  /* 0x00000004ff007c0c */ /* 0x000fe2000bf25070 */
[----:B------:R-:W-:Y:S02]  /*1660*/  IMAD.MOV R26, RZ, RZ, -R6 ;  /* 0x000000ffff1a7224 */ /* 0x000fe400078e0a06 */
[----:B------:R-:W-:Y:S01]  /*1670*/  IMAD.MOV.U32 R24, RZ, RZ, R28 ;  /* 0x000000ffff187224 */ /* 0x000fe200078e001c */
[----:B------:R-:W-:Y:S02]  /*1680*/  ISETP.NE.AND.EX P1, PT, RZ, UR5, PT, P1 ;  /* 0x00000005ff007c0c */ /* 0x000fe4000bf25310 */
[----:B------:R-:W-:-:S11]  /*1690*/  VIMNMX R26, RZ, R26, !PT ;  /* 0x0000001aff1a7248 */ /* 0x000fd60007fe0100 */
[----:B------:R-:W-:-:S04]  /*16a0*/  @P1 IADD3 R4, P2, R31, UR4, RZ ;  /* 0x000000041f041c10 */ /* 0x000fc8000ff5e0ff */
[----:B------:R-:W-:-:S05]  /*16b0*/  @P1 IADD3.X R5, R30, UR5, RZ, P2, !PT ;  /* 0x000000051e051c10 */ /* 0x000fca00097fe4ff */
[----:B------:R0:W5:Y:S01]  /*16c0*/  @P1 LDG.E R24, desc[UR42][R4.64] ;  /* 0x0000002a04181981 */ /* 0x000162000c1e1900 */
[----:B--2---:R-:W-:-:S04]  /*16d0*/  @P0 IMAD.IADD R27, R7, 0x1, -R0 ;  /* 0x00000001071b0824 */ /* 0x004fc800078e0a00 */
        /* <DEDUP_REMOVED lines=11> */
[----:B0-----:R-:W-:-:S04]  /*1790*/  @P0 SHF.R.S32.HI R5, RZ, 0x1f, R0 ;  /* 0x0000001fff050819 */ /* 0x001fc80000011400 */
        /* <DEDUP_REMOVED lines=25> */
.L_x_10869:
[----:B------:R-:W-:Y:S05]  /*1930*/  BSYNC B6 ;  /* 0x0000000000067941 */ /* 0x000fea0003800000 */
.L_x_10868:
        /* <DEDUP_REMOVED lines=20> */
.L_x_10871:
[----:B------:R-:W-:Y:S05]  /*1a80*/  BSYNC B6 ;  /* 0x0000000000067941 */ /* 0x000fea0003800000 */
.L_x_10870:
[----:B------:R-:W-:Y:S01]  /*1a90*/  ULDC.64 UR4, c[0x0][0x9f8] ;  /* 0x00027e0000047ab9 */ /* 0x000fe20000000a00 */
[----:B------:R-:W2:Y:S01]  /*1aa0*/  LDL R11, [R1+0x10] ;  /* 0x00001000010b7983 */ /* 0x000ea20000100800 */
[----:B------:R-:W-:Y:S01]  /*1ab0*/  ISETP.NE.U32.AND P0, PT, RZ, UR4, PT ;  /* 0x00000004ff007c0c */ /* 0x000fe2000bf05070 */
[----:B------:R-:W0:Y:S02]  /*1ac0*/  LDC.64 R60, c[0x0][0x3f8] ;  /* 0x0000fe00ff3c7b82 */ /* 0x000e240000000a00 */
[----:B------:R-:W3:Y:S01]  /*1ad0*/  LDL R8, [R1+0x64] ;  /* 0x0000640001087983 */ /* 0x000ee20000100800 */
[----:B------:R-:W-:-:S03]  /*1ae0*/  ISETP.NE.AND.EX P0, PT, RZ, UR5, PT, P0 ;  /* 0x00000005ff007c0c */ /* 0x000fc6000bf05300 */
[----:B------:R-:W4:Y:S02]  /*1af0*/  LDL R10, [R1+0x20] ;  /* 0x00002000010a7983 */ /* 0x000f240000100800 */
[----:B------:R-:W1:Y:S08]  /*1b00*/  LDC R54, c[0x0][0x3f4] ;  /* 0x0000fd00ff367b82 */ /* 0x000e700000000800 */
[----:B------:R-:W-:Y:S01]  /*1b10*/  @P0 IADD3 R4, P1, R31, UR4, RZ ;  /* 0x000000041f040c10 */ /* 0x000fe2000ff3e0ff */
[----:B------:R-:W0:Y:S01]  /*1b20*/  S2R R20, SR_TID.X ;  /* 0x0000000000147919 */ /* 0x000e220000002100 */
[----:B------:R-:W1:Y:S01]  /*1b30*/  LDC.64 R58, c[0x0][0x408] ;  /* 0x00010200ff3a7b82 */ /* 0x000e620000000a00 */
[----:B------:R-:W-:Y:S01]  /*1b40*/  VIADD R67, R16, 0x20 ;  /* 0x0000002010437836 */ /* 0x000fe20000000000 */
[----:B------:R-:W-:Y:S01]  /*1b50*/  @P0 IADD3.X R5, R30, UR5, RZ, P1, !PT ;  /* 0x000000051e050c10 */ /* 0x000fe20008ffe4ff */
[----:B------:R-:W-:-:S04]  /*1b60*/  ULDC UR4, c[0x0][0x2f4] ;  /* 0x0000bd0000047ab9 */ /* 0x000fc80000000800 */
[----:B------:R0:W4:Y:S01]  /*1b70*/  @P0 LDG.E R40, desc[UR42][R4.64] ;  /* 0x0000002a04280981 */ /* 0x000122000c1e1900 */
[----:B------:R-:W-:-:S04]  /*1b80*/  ISETP.GE.AND P1, PT, R67, UR4, PT ;  /* 0x0000000443007c0c */ /* 0x000fc8000bf26270 */
[----:B------:R-:W-:Y:S02]  /*1b90*/  SEL R3, RZ, 0xffffffff, P1 ;  /* 0xffffffffff037807 */ /* 0x000fe40000800000 */
[----:B------:R-:W-:-:S03]  /*1ba0*/  ISETP.GE.AND P0, PT, R16, UR4, PT ;  /* 0x0000000410007c0c */ /* 0x000fc6000bf06270 */
[----:B0-----:R-:W-:Y:S02]  /*1bb0*/  IMAD.SHL.U32 R5, R3, 0x2, RZ ;  /* 0x0000000203057824 */ /* 0x001fe400078e00ff */
[----:B------:R-:W-:-:S05]  /*1bc0*/  VIADD R32, R20, 0xffffff80 ;  /* 0xffffff8014207836 */ /* 0x000fca0000000000 */
[----:B------:R-:W-:-:S04]  /*1bd0*/  LEA.HI R30, R32, R32, RZ, 0x1 ;  /* 0x00000020201e7211 */ /* 0x000fc800078f08ff */
[----:B------:R-:W-:-:S04]  /*1be0*/  SHF.R.S32.HI R30, RZ, 0x1, R30 ;  /* 0x00000001ff1e7819 */ /* 0x000fc8000001141e */
[----:B------:R-:W-:Y:S02]  /*1bf0*/  SHF.R.S32.HI R3, RZ, 0x1f, R30 ;  /* 0x0000001fff037819 */ /* 0x000fe4000001141e */
[----:B------:R-:W-:Y:S02]  /*1c00*/  SEL R0, RZ, 0x1, P0 ;  /* 0x00000001ff007807 */ /* 0x000fe40000000000 */
[----:B------:R-:W-:Y:S01]  /*1c10*/  SHF.R.S32.HI R23, RZ, 0x1f, R22 ;  /* 0x0000001fff177819 */ /* 0x000fe20000011416 */
[----:B------:R-:W-:Y:S01]  /*1c20*/  IMAD R4, R3, R60, RZ ;  /* 0x0000003c03047224 */ /* 0x000fe200078e02ff */
[----:B------:R-:W-:Y:S02]  /*1c30*/  SHF.R.S32.HI R17, RZ, 0x1f, R16 ;  /* 0x0000001fff117819 */ /* 0x000fe40000011410 */
[-C--:B-1----:R-:W-:Y:S02]  /*1c40*/  ISETP.GE.AND P3, PT, R16, R54.reuse, PT ;  /* 0x000000361000720c */ /* 0x082fe40003f66270 */
[----:B------:R-:W-:Y:S01]  /*1c50*/  ISETP.GE.AND P2, PT, R67, R54, PT ;  /* 0x000000364300720c */ /* 0x000fe20003f46270 */
[----:B------:R-:W-:Y:S01]  /*1c60*/  IMAD R6, R3, R58, RZ ;  /* 0x0000003a03067224 */ /* 0x000fe200078e02ff */
[----:B------:R-:W-:Y:S01]  /*1c70*/  LOP3.LUT R0, R5, 0x2, R0, 0xe2, !PT ;  /* 0x0000000205007812 */ /* 0x000fe200078ee200 */
[C---:B------:R-:W-:Y:S01]  /*1c80*/  IMAD R5, R30.reuse, R61, R4 ;  /* 0x0000003d1e057224 */ /* 0x040fe200078e0204 */
[----:B------:R-:W0:Y:S01]  /*1c90*/  S2R R31, SR_TID.X ;  /* 0x00000000001f7919 */ /* 0x000e220000002100 */
[----:B------:R-:W-:Y:S01]  /*1ca0*/  IMAD.WIDE.U32 R46, R30, R60, R22 ;  /* 0x0000003c1e2e7225 */ /* 0x000fe200078e0016 */
[----:B------:R-:W-:-:S02]  /*1cb0*/  SEL R3, R54, RZ, P3 ;  /* 0x000000ff36037207 */ /* 0x000fc40001800000 */
[----:B------:R-:W-:Y:S01]  /*1cc0*/  SEL R4, R54, RZ, P2 ;  /* 0x000000ff36047207 */ /* 0x000fe20001000000 */
[----:B------:R-:W-:-:S04]  /*1cd0*/  IMAD.WIDE.U32 R44, R30, R60, R16 ;  /* 0x0000003c1e2c7225 */ /* 0x000fc800078e0010 */
[----:B------:R-:W-:Y:S02]  /*1ce0*/  IMAD.IADD R47, R47, 0x1, R5 ;  /* 0x000000012f2f7824 */ /* 0x000fe400078e0205 */
[----:B------:R-:W-:Y:S02]  /*1cf0*/  IMAD.IADD R45, R5, 0x1, R45 ;  /* 0x00000001052d7824 */ /* 0x000fe400078e022d */
[----:B------:R-:W-:Y:S02]  /*1d00*/  IMAD.IADD R3, R16, 0x1, R3 ;  /* 0x0000000110037824 */ /* 0x000fe400078e0203 */
[----:B------:R-:W-:Y:S02]  /*1d10*/  IMAD.IADD R5, R67, 0x1, R4 ;  /* 0x0000000143057824 */ /* 0x000fe400078e0204 */
[----:B------:R-:W-:Y:S01]  /*1d20*/  IMAD R9, R30, R59, R6 ;  /* 0x0000003b1e097224 */ /* 0x000fe200078e0206 */
[----:B------:R-:W-:Y:S02]  /*1d30*/  SHF.R.S32.HI R4, RZ, 0x1f, R3 ;  /* 0x0000001fff047819 */ /* 0x000fe40000011403 */
[----:B------:R-:W-:-:S02]  /*1d40*/  SHF.R.S32.HI R6, RZ, 0x1f, R5 ;  /* 0x0000001fff067819 */ /* 0x000fc40000011405 */
[----:B------:R-:W-:Y:S02]  /*1d50*/  LEA.HI R65, R4, R3, RZ, 0x4 ;  /* 0x0000000304417211 */ /* 0x000fe400078f20ff */
[----:B------:R-:W-:Y:S02]  /*1d60*/  LEA.HI R64, R6, R5, RZ, 0x4 ;  /* 0x0000000506407211 */ /* 0x000fe400078f20ff */
[----:B------:R-:W-:Y:S02]  /*1d70*/  LEA.HI R3, R4, R3, RZ, 0x5 ;  /* 0x0000000304037211 */ /* 0x000fe400078f28ff */
[----:B------:R-:W-:Y:S01]  /*1d80*/  LEA.HI R5, R6, R5, RZ, 0x5 ;  /* 0x0000000506057211 */ /* 0x000fe200078f28ff */
[----:B------:R-:W-:Y:S01]  /*1d90*/  IMAD.WIDE.U32 R42, R30, R58, R22 ;  /* 0x0000003a1e2a7225 */ /* 0x000fe200078e0016 */
[----:B-----5:R-:W-:-:S03]  /*1da0*/  SHF.R.S32.HI R7, RZ, 0x1f, R24 ;  /* 0x0000001fff077819 */ /* 0x020fc60000011418 */
[----:B------:R-:W-:Y:S02]  /*1db0*/  IMAD.SHL.U32 R4, R3, 0x80, RZ ;  /* 0x0000008003047824 */ /* 0x000fe400078e00ff */
[----:B------:R-:W-:Y:S02]  /*1dc0*/  IMAD.SHL.U32 R6, R5, 0x80, RZ ;  /* 0x0000008005067824 */ /* 0x000fe400078e00ff */
[----:B------:R-:W-:Y:S01]  /*1dd0*/  IMAD.WIDE.U32 R20, R30, R58, R16 ;  /* 0x0000003a1e147225 */ /* 0x000fe200078e0010 */
[----:B------:R-:W-:Y:S02]  /*1de0*/  LOP3.LUT R4, R4, 0xfffff000, RZ, 0xc0, !PT ;  /* 0xfffff00004047812 */ /* 0x000fe400078ec0ff */
[----:B------:R-:W-:Y:S01]  /*1df0*/  LOP3.LUT R6, R6, 0xfffff000, RZ, 0xc0, !PT ;  /* 0xfffff00006067812 */ /* 0x000fe200078ec0ff */
[----:B------:R-:W-:Y:S01]  /*1e00*/  IMAD.IADD R21, R9, 0x1, R21 ;  /* 0x0000000109157824 */ /* 0x000fe200078e0215 */
[----:B------:R-:W-:Y:S01]  /*1e10*/  IADD3 R43, R43, R9, RZ ;  /* 0x000000092b2b7210 */ /* 0x000fe20007ffe0ff */
[----:B------:R-:W-:-:S04]  /*1e20*/  IMAD.WIDE.U32 R46, R24, R60, R46 ;  /* 0x0000003c182e7225 */ /* 0x000fc800078e002e */
[----:B------:R-:W-:-:S04]  /*1e30*/  IMAD.WIDE.U32 R44, R24, R60, R44 ;  /* 0x0000003c182c7225 */ /* 0x000fc800078e002c */
[----:B------:R-:W-:Y:S01]  /*1e40*/  IMAD.WIDE.U32 R20, R24, R58, R20 ;  /* 0x0000003a18147225 */ /* 0x000fe200078e0014 */
[----:B------:R-:W-:-:S03]  /*1e50*/  LOP3.LUT R53, R0, 0x1, RZ, 0xc0, !PT ;  /* 0x0000000100357812 */ /* 0x000fc600078ec0ff */
[----:B------:R-:W-:Y:S01]  /*1e60*/  IMAD.WIDE.U32 R42, R24, R58, R42 ;  /* 0x0000003a182a7225 */ /* 0x000fe200078e002a */
[----:B------:R-:W-:Y:S02]  /*1e70*/  LOP3.LUT R52, R0, 0x2, RZ, 0xc0, !PT ;  /* 0x0000000200347812 */ /* 0x000fe400078ec0ff */
[----:B------:R-:W-:Y:S01]  /*1e80*/  SHF.R.S32.HI R57, RZ, 0x1f, R154 ;  /* 0x0000001fff397819 */ /* 0x000fe2000001149a */
[----:B------:R-:W-:Y:S01]  /*1e90*/  IMAD.IADD R66, R29, 0x1, R28 ;  /* 0x000000011d427824 */ /* 0x000fe200078e021c */
[----:B------:R-:W-:Y:S01]  /*1ea0*/  ISETP.GE.AND P1, PT, R156, UR4, PT ;  /* 0x000000049c007c0c */ /* 0x000fe2000bf26270 */
[----:B------:R-:W-:Y:S01]  /*1eb0*/  IMAD.SHL.U32 R54, R54, 0x2, RZ ;  /* 0x0000000236367824 */ /* 0x000fe200078e00ff */
[----:B------:R-:W-:Y:S02]  /*1ec0*/  LOP3.LUT R41, R65, 0xfffffff0, RZ, 0xc0, !PT ;  /* 0xfffffff041297812 */ /* 0x000fe400078ec0ff */
[C---:B--2---:R-:W-:Y:S02]  /*1ed0*/  LOP3.LUT R3, R11.reuse, 0x10, R65, 0xf8, !PT ;  /* 0x000000100b037812 */ /* 0x044fe400078ef841 */
[----:B------:R-:W-:-:S02]  /*1ee0*/  LOP3.LUT R5, R11, 0x10, R64, 0xf8, !PT ;  /* 0x000000100b057812 */ /* 0x000fc400078ef840 */
[----:B------:R-:W-:Y:S02]  /*1ef0*/  LEA.HI R11, R32, R32, RZ, 0x1 ;  /* 0x00000020200b7211 */ /* 0x000fe400078f08ff */
[-C--:B---3--:R-:W-:Y:S02]  /*1f00*/  LOP3.LUT R3, R3, R8.reuse, RZ, 0x3c, !PT ;  /* 0x0000000803037212 */ /* 0x088fe400078e3cff */
[----:B------:R-:W-:Y:S01]  /*1f10*/  LOP3.LUT R5, R5, R8, RZ, 0x3c, !PT ;  /* 0x0000000805057212 */ /* 0x000fe200078e3cff */
[----:B------:R-:W-:Y:S01]  /*1f20*/  IMAD R8, R7, R60, RZ ;  /* 0x0000003c07087224 */ /* 0x000fe200078e02ff */
[----:B------:R-:W-:Y:S01]  /*1f30*/  LOP3.LUT R11, R11, 0xfffffffe, RZ, 0xc0, !PT ;  /* 0xfffffffe0b0b7812 */ /* 0x000fe200078ec0ff */
[----:B------:R-:W-:Y:S01]  /*1f40*/  IMAD R7, R7, R58, RZ ;  /* 0x0000003a07077224 */ /* 0x000fe200078e02ff */
[----:B----4-:R-:W-:Y:S01]  /*1f50*/  IADD3 R63, R3, R4, R10 ;  /* 0x00000004033f7210 */ /* 0x010fe20007ffe00a */
[C---:B------:R-:W-:Y:S01]  /*1f60*/  IMAD R3, R24.reuse, R61, R8 ;  /* 0x0000003d18037224 */ /* 0x040fe200078e0208 */
[----:B------:R-:W-:Y:S01]  /*1f70*/  IADD3 R62, R5, R6, R10 ;  /* 0x00000006053e7210 */ /* 0x000fe20007ffe00a */
[----:B------:R-:W-:Y:S01]  /*1f80*/  IMAD R7, R24, R59, R7 ;  /* 0x0000003b18077224 */ /* 0x000fe200078e0207 */
[----:B------:R-:W-:-:S02]  /*1f90*/  IADD3 R11, R32, -R11, RZ ;  /* 0x8000000b200b7210 */ /* 0x000fc40007ffe0ff */
[----:B0-----:R-:W-:Y:S01]  /*1fa0*/  SHF.R.U32.HI R10, RZ, 0x7, R31 ;  /* 0x00000007ff0a7819 */ /* 0x001fe2000001161f */
[----:B------:R-:W-:Y:S01]  /*1fb0*/  IMAD.IADD R51, R47, 0x1, R3 ;  /* 0x000000012f337824 */ /* 0x000fe200078e0203 */
[----:B------:R-:W-:Y:S01]  /*1fc0*/  SHF.L.U64.HI R61, R60, 0x7, R61 ;  /* 0x000000073c3d7819 */ /* 0x000fe2000001023d */
[----:B------:R-:W-:Y:S01]  /*1fd0*/  IMAD.IADD R50, R3, 0x1, R45 ;  /* 0x0000000103327824 */ /* 0x000fe200078e022d */
[----:B------:R-:W-:Y:S01]  /*1fe0*/  SHF.L.U64.HI R59, R58, 0x7, R59 ;  /* 0x000000073a3b7819 */ /* 0x000fe2000001023b */
[----:B------:R-:W-:Y:S01]  /*1ff0*/  IMAD.SHL.U32 R60, R60, 0x80, RZ ;  /* 0x000000803c3c7824 */ /* 0x000fe200078e00ff */
[----:B------:R-:W-:Y:S01]  /*2000*/  IADD3 R48, R7, R21, RZ ;  /* 0x0000001507307210 */ /* 0x000fe20007ffe0ff */
[----:B------:R-:W-:Y:S01]  /*2010*/  IMAD.SHL.U32 R58, R58, 0x80, RZ ;  /* 0x000000803a3a7824 */ /* 0x000fe200078e00ff */
[----:B------:R-:W-:Y:S01]  /*2020*/  LOP3.LUT R3, R64, 0xfffffff0, RZ, 0xc0, !PT ;  /* 0xfffffff040037812 */ /* 0x000fe200078ec0ff */
[----:B------:R-:W-:Y:S01]  /*2030*/  IMAD R56, R11, 0xc0, R30 ;  /* 0x000000c00b387824 */ /* 0x000fe200078e021e */
[----:B------:R-:W-:Y:S01]  /*2040*/  SHF.R.S32.HI R0, RZ, 0x1f, R40 ;  /* 0x0000001fff007819 */ /* 0x000fe20000011428 */
[----:B------:R-:W-:-:S02]  /*2050*/  VIADD R55, R10, 0x8 ;  /* 0x000000080a377836 */ /* 0x000fc40000000000 */
[----:B------:R-:W-:-:S07]  /*2060*/  IMAD.IADD R49, R43, 0x1, R7 ;  /* 0x000000012b317824 */ /* 0x000fce00078e0207 */
.L_x_10914:
[----:B--2---:R-:W2:Y:S01]  /*2070*/  LDL R12, [R1+0x28] ;  /* 0x00002800010c7983 */ /* 0x004ea20000100800 */
[----:B------:R-:W0:Y:S01]  /*2080*/  LDC R77, c[0x0][0x430] ;  /* 0x00010c00ff4d7b82 */ /* 0x000e220000000800 */
        /* <DEDUP_REMOVED lines=9> */
[----:B------:R-:W0:Y:S08]  /*2120*/  @!P0 LDC.64 R6, c[0x0][0x428] ;  /* 0x00010a00ff068b82 */ /* 0x000e300000000a00 */
[----:B---3--:R-:W3:Y:S08]  /*2130*/  @!P0 LDC.64 R4, c[0x0][0x418] ;  /* 0x00010600ff048b82 */ /* 0x008ef00000000a00 */
[----:B----4-:R-:W4:Y:S08]  /*2140*/  @P4 LDC R2, c[0x0][0x434] ;  /* 0x00010d00ff024b82 */ /* 0x010f300000000800 */
[----:B------:R-:W1:Y:S01]  /*2150*/  @P4 LDC R9, c[0x0][0x438] ;  /* 0x00010e00ff094b82 */ /* 0x000e620000000800 */
[----:B----4-:R-:W-:-:S05]  /*2160*/  @P4 IMAD.HI.U32 R2, R13, R2, RZ ;  /* 0x000000020d024227 */ /* 0x010fca00078e00ff */
[----:B-1----:R-:W-:Y:S01]  /*2170*/  @P4 SHF.R.U32.HI R8, RZ, R9, R2 ;  /* 0x00000009ff084219 */ /* 0x002fe20000011602 */
[----:B0-----:R-:W-:-:S03]  /*2180*/  @!P0 IMAD R2, R0, R6, RZ ;  /* 0x0000000600028224 */ /* 0x001fc600078e02ff */
[----:B------:R-:W-:Y:S01]  /*2190*/  @!P0 SHF.R.S32.HI R9, RZ, 0x1f, R8 ;  /* 0x0000001fff098819 */ /* 0x000fe20000011408 */
[C---:B------:R-:W-:Y:S02]  /*21a0*/  @!P0 IMAD R11, R40.reuse, R7, R2 ;  /* 0x00000007280b8224 */ /* 0x040fe400078e0202 */
[----:B------:R-:W-:-:S04]  /*21b0*/  @!P0 IMAD.WIDE.U32 R6, R40, R6, R8 ;  /* 0x0000000628068225 */ /* 0x000fc800078e0008 */
[----:B------:R-:W-:Y:S01]  /*21c0*/  @!P0 IMAD.IADD R2, R7, 0x1, R11 ;  /* 0x0000000107028824 */ /* 0x000fe200078e020b */
[----:B---3--:R-:W-:-:S04]  /*21d0*/  @!P0 LEA R4, P4, R6, R4, 0x2 ;  /* 0x0000000406048211 */ /* 0x008fc800078810ff */
[----:B------:R-:W-:-:S05]  /*21e0*/  @!P0 LEA.HI.X R5, R6, R5, R2, 0x2, P4 ;  /* 0x0000000506058211 */ /* 0x000fca00020f1402 */
[----:B------:R0:W5:Y:S01]  /*21f0*/  @!P0 LDG.E R78, desc[UR42][R4.64] ;  /* 0x0000002a044e8981 */ /* 0x000162000c1e1900 */
[----:B------:R-:W-:Y:S01]  /*2200*/  ISETP.GE.AND P0, PT, R80, 0x1, PT ;  /* 0x000000015000780c */ /* 0x000fe20003f06270 */
[----:B------:R-:W-:Y:S05]  /*2210*/  YIELD ;  /* 0x0000000000007946 */ /* 0x000fea0003800000 */
[----:B------:R-:W-:Y:S01]  /*2220*/  IADD3 R2, -R8, RZ, RZ ;  /* 0x000000ff08027210 */ /* 0x000fe20007ffe1ff */
[----:B------:R-:W-:Y:S01]  /*2230*/  BSSY B0, `(.L_x_10872) ;  /* 0x0000433000007945 */ /* 0x000fe20003800000 */
[----:B------:R-:W-:-:S03]  /*2240*/  ISETP.GT.AND P4, PT, R10, R26, PT ;  /* 0x0000001a0a00720c */ /* 0x000fc60003f84270 */
[----:B------:R-:W-:Y:S02]  /*2250*/  IMAD R77, R77, R2, R13 ;  /* 0x000000024d4d7224 */ /* 0x000fe400078e020d */
[----:B------:R-:W-:Y:S02]  /*2260*/  IMAD.MOV.U32 R2, RZ, RZ, R10 ;  /* 0x000000ffff027224 */ /* 0x000fe400078e000a */
[----:B--2---:R-:W-:-:S04]  /*2270*/  IMAD R69, R19, 0x3000, R12 ;  /* 0x0000300013457824 */ /* 0x004fc800078e020c */
        /* <DEDUP_REMOVED lines=26> */
[----:B------:R-:W-:Y:S02]  /*2420*/  IMAD R74, R10, -0x80, R27 ;  /* 0xffffff800a4a7824 */ /* 0x000fe400078e021b */
[----:B------:R-:W-:Y:S01]  /*2430*/  IMAD R7, R7, R58, R8 ;  /* 0x0000003a07077224 */ /* 0x000fe200078e0208 */
[----:B------:R-:W-:Y:S01]  /*2440*/  IADD3.X R82, R5, UR5, R9, P5, !PT ;  /* 0x0000000505527c10 */ /* 0x000fe2000affe409 */
[----:B------:R-:W-:Y:S01]  /*2450*/  IMAD.WIDE.U32 R10, R60, R2, RZ ;  /* 0x000000023c0a7225 */ /* 0x000fe200078e00ff */
[----:B------:R-:W-:-:S03]  /*2460*/  VIMNMX R74, R74, 0x80, PT ;  /* 0x000000804a4a7848 */ /* 0x000fc60003fe0100 */
[----:B------:R-:W-:-:S04]  /*2470*/  IMAD.WIDE.U32 R12, R58, R2, RZ ;  /* 0x000000023a0c7225 */ /* 0x000fc800078e00ff */
[----:B------:R-:W-:Y:S02]  /*2480*/  IMAD.IADD R15, R11, 0x1, R15 ;  /* 0x000000010b0f7824 */ /* 0x000fe400078e020f */
[----:B------:R-:W-:Y:S01]  /*2490*/  IMAD.IADD R14, R13, 0x1, R7 ;  /* 0x000000010d0e7824 */ /* 0x000fe200078e0207 */
[----:B------:R-:W-:Y:S06]  /*24a0*/  @!P0 BRA `(.L_x_10874) ;  /* 0x0000001800808947 */ /* 0x000fec0003800000 */
[----:B------:R-:W0:Y:S01]  /*24b0*/  S2R R28, SR_TID.X ;  /* 0x00000000001c7919 */ /* 0x000e220000002100 */
[----:B------:R-:W-:Y:S01]  /*24c0*/  BSSY B1, `(.L_x_10875) ;  /* 0x0000023000017945 */ /* 0x000fe20003800000 */
[----:B------:R-:W-:Y:S02]  /*24d0*/  CS2R R8, SRZ ;  /* 0x0000000000087805 */ /* 0x000fe4000001ff00 */
[----:B------:R-:W-:Y:S02]  /*24e0*/  CS2R R30, SRZ ;  /* 0x00000000001e7805 */ /* 0x000fe4000001ff00 */
[----:B------:R-:W-:Y:S02]  /*24f0*/  CS2R R34, SRZ ;  /* 0x0000000000227805 */ /* 0x000fe4000001ff00 */
[----:B------:R-:W-:Y:S02]  /*2500*/  CS2R R32, SRZ ;  /* 0x0000000000207805 */ /* 0x000fe4000001ff00 */
[----:B------:R-:W-:-:S02]  /*2510*/  CS2R R36, SRZ ;  /* 0x0000000000247805 */ /* 0x000fc4000001ff00 */
[----:B0-----:R-:W-:-:S04]  /*2520*/  IADD3 R28, R28, -0x80, RZ ;  /* 0xffffff801c1c7810 */ /* 0x001fc80007ffe0ff */
[----:B------:R-:W-:-:S04]  /*2530*/  LEA.HI R28, R28, R28, RZ, 0x1 ;  /* 0x0000001c1c1c7211 */ /* 0x000fc800078f08ff */
[----:B------:R-:W-:-:S04]  /*2540*/  SHF.R.S32.HI R28, RZ, 0x1, R28 ;  /* 0x00000001ff1c7819 */ /* 0x000fc8000001141c */
[----:B------:R-:W-:Y:S02]  /*2550*/  ISETP.GE.AND P5, PT, R28, R74, PT ;  /* 0x0000004a1c00720c */ /* 0x000fe40003fa6270 */
[----:B------:R-:W-:-:S11]  /*2560*/  CS2R R28, SRZ ;  /* 0x00000000001c7805 */ /* 0x000fd6000001ff00 */
[----:B------:R-:W-:Y:S05]  /*2570*/  @P5 BRA `(.L_x_10876) ;  /* 0x00000000005c5947 */ /* 0x000fea0003800000 */
[----:B------:R-:W2:Y:S01]  /*2580*/  LDL R39, [R1+0x18] ;  /* 0x0000180001277983 */ /* 0x000ea20000100800 */
[----:B------:R-:W-:Y:S01]  /*2590*/  ULDC.64 UR4, c[0x0][0x3e8] ;  /* 0x0000fa0000047ab9 */ /* 0x000fe20000000a00 */
[----:B------:R-:W-:Y:S02]  /*25a0*/  ULDC.64 UR6, c[0x0][0x400] ;  /* 0x0001000000067ab9 */ /* 0x000fe40000000a00 */
[----:B------:R-:W3:Y:S01]  /*25b0*/  LDL R38, [R1+0x1c] ;  /* 0x00001c0001267983 */ /* 0x000ee20000100800 */
[----:B------:R-:W-:Y:S02]  /*25c0*/  IADD3 R10, P0, P6, R46, UR4, R10 ;  /* 0x000000042e0a7c10 */ /* 0x000fe4000fe1e00a */
[----:B------:R-:W-:Y:S02]  /*25d0*/  CS2R R34, SRZ ;  /* 0x0000000000227805 */ /* 0x000fe4000001ff00 */
[----:B------:R-:W-:Y:S02]  /*25e0*/  CS2R R36, SRZ ;  /* 0x0000000000247805 */ /* 0x000fe4000001ff00 */
[----:B------:R-:W-:-:S02]  /*25f0*/  IADD3.X R11, R51, UR5, R15, P0, P6 ;  /* 0x00000005330b7c10 */ /* 0x000fc400087ec40f */
[----:B------:R-:W-:-:S04]  /*2600*/  IADD3 R12, P0, P6, R42, UR6, R12 ;  /* 0x000000062a0c7c10 */ /* 0x000fc8000fe1e00c */
[----:B------:R-:W-:Y:S02]  /*2610*/  IADD3.X R13, R49, UR7, R14, P0, P6 ;  /* 0x00000007310d7c10 */ /* 0x000fe400087ec40e */
[----:B------:R-:W-:Y:S02]  /*2620*/  ISETP.GE.AND P6, PT, R22, R80, PT ;  /* 0x000000501600720c */ /* 0x000fe40003fc6270 */
[----:B------:R-:W-:Y:S02]  /*2630*/  CS2R R30, SRZ ;  /* 0x00000000001e7805 */ /* 0x000fe4000001ff00 */
[----:B------:R-:W-:Y:S02]  /*2640*/  CS2R R8, SRZ ;  /* 0x0000000000087805 */ /* 0x000fe4000001ff00 */
[----:B------:R-:W-:Y:S02]  /*2650*/  CS2R R32, SRZ ;  /* 0x0000000000207805 */ /* 0x000fe4000001ff00 */
[----:B------:R-:W-:-:S05]  /*2660*/  CS2R R28, SRZ ;  /* 0x00000000001c7805 */ /* 0x000fca000001ff00 */
[----:B------:R0:W5:Y:S04]  /*2670*/  @!P6 LDG.E.64 R34, desc[UR42][R10.64] ;  /* 0x0000002a0a22e981 */ /* 0x000168000c1e1b00 */
[----:B------:R0:W5:Y:S01]  /*2680*/  @!P6 LDG.E.64 R36, desc[UR42][R12.64] ;  /* 0x0000002a0c24e981 */ /* 0x000162000c1e1b00 */
[-C--:B--2---:R-:W-:Y:S02]  /*2690*/  ISETP.GE.AND P0, PT, R39, R80.reuse, PT ;  /* 0x000000502700720c */ /* 0x084fe40003f06270 */
[----:B---3--:R-:W-:-:S11]  /*26a0*/  ISETP.GE.AND P6, PT, R38, R80, PT ;  /* 0x000000502600720c */ /* 0x008fd60003fc6270 */
[----:B------:R0:W5:Y:S04]  /*26b0*/  @!P0 LDG.E.64 R30, desc[UR42][R10.64+0x10] ;  /* 0x0000102a0a1e8981 */ /* 0x000168000c1e1b00 */
[----:B------:R0:W5:Y:S04]  /*26c0*/  @!P6 LDG.E.64 R8, desc[UR42][R10.64+0x20] ;  /* 0x0000202a0a08e981 */ /* 0x000168000c1e1b00 */
[----:B------:R0:W5:Y:S04]  /*26d0*/  @!P0 LDG.E.64 R32, desc[UR42][R12.64+0x10] ;  /* 0x0000102a0c208981 */ /* 0x000168000c1e1b00 */
[----:B------:R0:W5:Y:S02]  /*26e0*/  @!P6 LDG.E.64 R28, desc[UR42][R12.64+0x20] ;  /* 0x0000202a0c1ce981 */ /* 0x000164000c1e1b00 */
.L_x_10876:
[----:B------:R-:W-:Y:S05]  /*26f0*/  BSYNC B1 ;  /* 0x0000000000017941 */ /* 0x000fea0003800000 */
.L_x_10875:
[----:B------:R-:W-:Y:S01]  /*2700*/  UISETP.NE.AND UP0, UPT, UR36, 0x3, UPT ;  /* 0x000000032400788c */ /* 0x000fe2000bf05270 */
[----:B-----5:R-:W-:Y:S02]  /*2710*/  IMAD.MOV.U32 R38, RZ, RZ, R8 ;  /* 0x000000ffff267224 */ /* 0x020fe400078e0008 */
[----:B------:R-:W-:Y:S02]  /*2720*/  IMAD.MOV.U32 R71, RZ, RZ, R30 ;  /* 0x000000ffff477224 */ /* 0x000fe400078e001e */
[----:B------:R-:W-:Y:S01]  /*2730*/  IMAD.MOV.U32 R73, RZ, RZ, R34 ;  /* 0x000000ffff497224 */ /* 0x000fe200078e0022 */
[----:B------:R-:W-:Y:S01]  /*2740*/  PLOP3.LUT P0, PT, PT, PT, UP0, 0x80, 0x0 ;  /* 0x000000000000781c */ /* 0x000fe20003f0f008 */
[----:B------:R-:W-:Y:S02]  /*2750*/  IMAD.MOV.U32 R70, RZ, RZ, R28 ;  /* 0x000000ffff467224 */ /* 0x000fe400078e001c */
[----:B------:R-:W-:Y:S02]  /*2760*/  IMAD.MOV.U32 R72, RZ, RZ, R32 ;  /* 0x000000ffff487224 */ /* 0x000fe400078e0020 */
[----:B------:R-:W-:-:S08]  /*2770*/  IMAD.MOV.U32 R81, RZ, RZ, R36 ;  /* 0x000000ffff517224 */ /* 0x000fd000078e0024 */
[----:B------:R-:W-:Y:S05]  /*2780*/  @!P0 BRA `(.L_x_10877) ;  /* 0x0000000000048947 */ /* 0x000fea0003800000 */
[----:B------:R-:W-:Y:S01]  /*2790*/  BPT.TRAP 0x1 ;  /* 0x000000040000795c */ /* 0x000fe20000300000 */
.L_x_10877:
[----:B------:R-:W-:Y:S01]  /*27a0*/  LEA R68, R19, R18, 0x3 ;  /* 0x0000001213447211 */ /* 0x000fe200078e18ff */
[----:B------:R-:W-:Y:S01]  /*27b0*/  BSSY B1, `(.L_x_10878) ;  /* 0x0000004000017945 */ /* 0x000fe20003800000 */
[----:B------:R-:W-:-:S04]  /*27c0*/  SHF.L.U32 R79, R157, 0x1f, RZ ;  /* 0x0000001f9d4f7819 */ /* 0x000fc800000006ff */
[----:B------:R-:W1:Y:S02]  /*27d0*/  SYNCS.PHASECHK.TRANS64.TRYWAIT P6, [R68+URZ+0x19c90], R79 ;  /* 0x019c904f440075a7 */ /* 0x000e6400080c017f */
[----:B-1----:R-:W-:Y:S05]  /*27e0*/  @!P6 BRA `(.L_x_10879) ;  /* 0x0000017800a8e947 */ /* 0x002fea0003800000 */
.L_x_11126:
[----:B------:R-:W-:Y:S05]  /*27f0*/  BSYNC B1 ;  /* 0x0000000000017941 */ /* 0x000fea0003800000 */
.L_x_10878:
[----:B------:R-:W-:-:S03]  /*2800*/  UMOV UR4, 0xffffffff ;  /* 0xffffffff00047882 */ /* 0x000fc60000000000 */
[----:B------:R-:W-:Y:S05]  /*2810*/  BRA.DIV UR4, `(.L_x_10880) ;  /* 0x0000017a04b07947 */ /* 0x000fea000b800000 */
[----:B------:R2:W3:Y:S04]  /*2820*/  SHFL.IDX PT, R39, R82, RZ, 0x1e1f ;  /* 0x001e1fff52277589 */ /* 0x0004e800000e0000 */
[----:B------:R2:W4:Y:S02]  /*2830*/  SHFL.IDX PT, R14, R84, RZ, 0x1e1f ;  /* 0x001e1fff540e7589 */ /* 0x00052400000e0000 */
.L_x_11130:
[----:B------:R-:W-:Y:S05]  /*2840*/  @P5 BRA `(.L_x_10881) ;  /* 0x0000003c00445947 */ /* 0x000fea0003800000 */
[----:B------:R-:W-:Y:S01]  /*2850*/  ISETP.NE.AND P5, PT, R53, RZ, PT ;  /* 0x000000ff3500720c */ /* 0x000fe20003fa5270 */
[----:B------:R-:W-:-:S12]  /*2860*/  BSSY B1, `(.L_x_10882) ;  /* 0x0000075000017945 */ /* 0x000fd80003800000 */
[----:B------:R-:W-:Y:S05]  /*2870*/  @!P5 BRA `(.L_x_10883) ;  /* 0x0000000400ccd947 */ /* 0x000fea0003800000 */
[----:B------:R1:W1:Y:S01]  /*2880*/  LDS.128 R4, [R69+0x13800] ;  /* 0x0138000045047984 */ /* 0x0002620000000c00 */
[----:B------:R-:W-:Y:S01]  /*2890*/  ISETP.GE.AND P6, PT, R22, R80, PT ;  /* 0x000000501600720c */ /* 0x000fe20003fc6270 */
[----:B------:R-:W-:Y:S01]  /*28a0*/  BSSY B2, `(.L_x_10884) ;  /* 0x000006f000027945 */ /* 0x000fe20003800000 */
[----:B0---4-:R-:W-:-:S05]  /*28b0*/  IADD3 R10, P5, R16, R14, RZ ;  /* 0x0000000e100a7210 */ /* 0x011fca0007fbe0ff */
[----:B---3--:R-:W-:-:S06]  /*28c0*/  IMAD.X R11, R39, 0x1, R17, P5 ;  /* 0x00000001270b7824 */ /* 0x008fcc00028e0611 */
[----:B------:R-:W-:Y:S05]  /*28d0*/  @P6 BRA `(.L_x_10885) ;  /* 0x0000000400ac6947 */ /* 0x000fea0003800000 */
[--C-:B------:R-:W-:Y:S02]  /*28e0*/  SHF.R.U32.HI R83, RZ, 0x8, R35.reuse ;  /* 0x00000008ff537819 */ /* 0x100fe40000011623 */
[----:B------:R-:W-:Y:S02]  /*28f0*/  LOP3.LUT R12, R35, 0xff, RZ, 0xc0, !PT ;  /* 0x000000ff230c7812 */ /* 0x000fe400078ec0ff */
[----:B------:R-:W-:Y:S02]  /*2900*/  SHF.R.U32.HI R13, RZ, 0x18, R35 ;  /* 0x00000018ff0d7819 */ /* 0x000fe40000011623 */
[--C-:B------:R-:W-:Y:S02]  /*2910*/  SHF.R.U32.HI R36, RZ, 0x8, R37.reuse ;  /* 0x00000008ff247819 */ /* 0x100fe40000011625 */
[----:B------:R-:W-:Y:S02]  /*2920*/  LOP3.LUT R15, R37, 0xff, RZ, 0xc0, !PT ;  /* 0x000000ff250f7812 */ /* 0x000fe400078ec0ff */
[----:B------:R-:W-:-:S02]  /*2930*/  SHF.R.U32.HI R34, RZ, 0x18, R37 ;  /* 0x00000018ff227819 */ /* 0x000fc40000011625 */
[----:B--2---:R-:W-:Y:S02]  /*2940*/  SHF.R.U32.HI R84, RZ, 0x10, R35 ;  /* 0x00000010ff547819 */ /* 0x004fe40000011623 */
[----:B------:R-:W-:Y:S01]  /*2950*/  PRMT R13, R13, 0x654, R12 ;  /* 0x000006540d0d7816 */ /* 0x000fe2000000000c */
[----:B------:R-:W-:Y:S01]  /*2960*/  IMAD.SHL.U32 R12, R83, 0x100, RZ ;  /* 0x00000100530c7824 */ /* 0x000fe200078e00ff */
[----:B------:R-:W-:Y:S01]  /*2970*/  PRMT R35, R34, 0x654, R15 ;  /* 0x0000065422237816 */ /* 0x000fe2000000000f */
[----:B------:R-:W-:Y:S01]  /*2980*/  IMAD.SHL.U32 R34, R36, 0x100, RZ ;  /* 0x0000010024227824 */ /* 0x000fe200078e00ff */
[----:B------:R-:W-:Y:S01]  /*2990*/  SHF.R.U32.HI R82, RZ, 0x10, R37 ;  /* 0x00000010ff527819 */ /* 0x000fe20000011625 */
[----:B-1----:R-:W-:Y:S01]  /*29a0*/  IMAD.MOV.U32 R15, RZ, RZ, R4 ;  /* 0x000000ffff0f7224 */ /* 0x002fe200078e0004 */
[----:B------:R-:W-:Y:S01]  /*29b0*/  LOP3.LUT R13, R13, 0xff00, R12, 0xf8, !PT ;  /* 0x0000ff000d0d7812 */ /* 0x000fe200078ef80c */
[----:B------:R-:W-:Y:S01]  /*29c0*/  IMAD.U32 R12, R84, 0x10000, RZ ;  /* 0x00010000540c7824 */ /* 0x000fe200078e00ff */
[----:B------:R-:W-:Y:S01]  /*29d0*/  LOP3.LUT R37, R35, 0xff00, R34, 0xf8, !PT ;  /* 0x0000ff0023257812 */ /* 0x000fe200078ef822 */
[----:B------:R-:W-:Y:S01]  /*29e0*/  IMAD.U32 R34, R82, 0x10000, RZ ;  /* 0x0001000052227824 */ /* 0x000fe200078e00ff */
[----:B------:R-:W-:-:S02]  /*29f0*/  F2FP.F16.E4M3.UNPACK_B R4, R5 ;  /* 0x00000005ff04723e */ /* 0x000fc400020006ff */
[----:B------:R-:W-:Y:S02]  /*2a00*/  F2FP.F16.E4M3.UNPACK_B R35, R81.H1 ;  /* 0x00000051ff23723e */ /* 0x000fe400030006ff */
[----:B------:R-:W-:Y:S02]  /*2a10*/  LOP3.LUT R12, R13, 0xff0000, R12, 0xf8, !PT ;  /* 0x00ff00000d0c7812 */ /* 0x000fe400078ef80c */
[----:B------:R-:W-:Y:S01]  /*2a20*/  LOP3.LUT R13, R37, 0xff0000, R34, 0xf8, !PT ;  /* 0x00ff0000250d7812 */ /* 0x000fe200078ef822 */
[--C-:B------:R-:W-:Y:S01]  /*2a30*/  HADD2.F32 R34, -RZ, R4.reuse.H1_H1 ;  /* 0x30000004ff227230 */ /* 0x100fe20000004100 */
[----:B------:R-:W-:Y:S01]  /*2a40*/  F2FP.F16.E4M3.UNPACK_B R37, R73.H1 ;  /* 0x00000049ff25723e */ /* 0x000fe200030006ff */
[--C-:B------:R-:W-:Y:S01]  /*2a50*/  HADD2.F32 R85, -RZ, R35.reuse.H0_H0 ;  /* 0x20000023ff557230 */ /* 0x100fe20000004100 */
[----:B------:R-:W-:Y:S01]  /*2a60*/  F2FP.F16.E4M3.UNPACK_B R5, R5.H1 ;  /* 0x00000005ff05723e */ /* 0x000fe200030006ff */
[----:B------:R-:W-:Y:S01]  /*2a70*/  HADD2.F32 R4, -RZ, R4.H0_H0 ;  /* 0x20000004ff047230 */ /* 0x000fe20000004100 */
[----:B------:R-:W-:Y:S01]  /*2a80*/  F2FP.F16.E4M3.UNPACK_B R81, R81 ;  /* 0x00000051ff51723e */ /* 0x000fe200020006ff */
[----:B------:R-:W-:-:S02]  /*2a90*/  HADD2.F32 R82, -RZ, R35.H1_H1 ;  /* 0x30000023ff527230 */ /* 0x000fc40000004100 */
[----:B------:R-:W-:Y:S01]  /*2aa0*/  FMUL.FTZ R87, R34, R85 ;  /* 0x0000005522577220 */ /* 0x000fe20000410000 */
[----:B------:R-:W-:Y:S01]  /*2ab0*/  HADD2.F32 R83, -RZ, R37.H0_H0 ;  /* 0x20000025ff537230 */ /* 0x000fe20000004100 */
[----:B------:R-:W-:Y:S01]  /*2ac0*/  F2FP.F16.E4M3.UNPACK_B R73, R73 ;  /* 0x00000049ff49723e */ /* 0x000fe200020006ff */
[--C-:B------:R-:W-:Y:S02]  /*2ad0*/  HADD2.F32 R36, -RZ, R5.reuse.H1_H1 ;  /* 0x30000005ff247230 */ /* 0x100fe40000004100 */
[----:B------:R-:W-:Y:S02]  /*2ae0*/  HADD2.F32 R35, -RZ, R5.H0_H0 ;  /* 0x20000005ff237230 */ /* 0x000fe40000004100 */
[----:B------:R-:W-:Y:S01]  /*2af0*/  FMUL.FTZ R5, R4, R85 ;  /* 0x0000005504057220 */ /* 0x000fe20000410000 */
[----:B------:R-:W-:Y:S02]  /*2b00*/  HADD2.F32 R37, -RZ, R37.H1_H1 ;  /* 0x30000025ff257230 */ /* 0x000fe40000004100 */
[-C--:B------:R-:W-:Y:S01]  /*2b10*/  FMUL.FTZ R84, R36, R82.reuse ;  /* 0x0000005224547220 */ /* 0x080fe20000410000 */
[-C--:B------:R-:W-:Y:S01]  /*2b20*/  FFMA.FTZ R4, R4, R83.reuse, -R87 ;  /* 0x0000005304047223 */ /* 0x080fe20000010857 */
[----:B------:R-:W-:Y:S01]  /*2b30*/  FFMA.FTZ R5, R34, R83, R5 ;  /* 0x0000005322057223 */ /* 0x000fe20000010005 */
[C---:B------:R-:W-:Y:S01]  /*2b40*/  FMUL.FTZ R85, R35.reuse, R82 ;  /* 0x0000005223557220 */ /* 0x040fe20000410000 */
[----:B------:R-:W-:Y:S01]  /*2b50*/  F2FP.F16.E4M3.UNPACK_B R34, R15.H1 ;  /* 0x0000000fff22723e */ /* 0x000fe200030006ff */
[----:B------:R-:W-:Y:S01]  /*2b60*/  FFMA.FTZ R86, R35, R37, -R84 ;  /* 0x0000002523567223 */ /* 0x000fe20000010854 */
[----:B------:R-:W-:Y:S01]  /*2b70*/  F2FP.F16.E4M3.UNPACK_B R15, R15 ;  /* 0x0000000fff0f723e */ /* 0x000fe200020006ff */
[----:B------:R-:W-:Y:S01]  /*2b80*/  FFMA.FTZ R87, R36, R37, R85 ;  /* 0x0000002524577223 */ /* 0x000fe20000010055 */
[----:B------:R-:W-:-:S02]  /*2b90*/  HADD2.F32 R82, -RZ, R81.H1_H1 ;  /* 0x30000051ff527230 */ /* 0x000fc40000004100 */
[--C-:B------:R-:W-:Y:S02]  /*2ba0*/  HADD2.F32 R36, -RZ, R34.reuse.H0_H0 ;  /* 0x20000022ff247230 */ /* 0x100fe40000004100 */
[----:B------:R-:W-:Y:S02]  /*2bb0*/  HADD2.F32 R37, -RZ, R34.H1_H1 ;  /* 0x30000022ff257230 */ /* 0x000fe40000004100 */
[----:B------:R-:W-:Y:S02]  /*2bc0*/  HADD2.F32 R81, -RZ, R81.H0_H0 ;  /* 0x20000051ff517230 */ /* 0x000fe40000004100 */
[-C--:B------:R-:W-:Y:S01]  /*2bd0*/  FMUL.FTZ R84, R36, R82.reuse ;  /* 0x0000005224547220 */ /* 0x080fe20000410000 */
[--C-:B------:R-:W-:Y:S02]  /*2be0*/  HADD2.F32 R35, -RZ, R15.reuse.H1_H1 ;  /* 0x3000000fff237230 */ /* 0x100fe40000004100 */
[----:B------:R-:W-:Y:S01]  /*2bf0*/  FMUL.FTZ R85, R37, R82 ;  /* 0x0000005225557220 */ /* 0x000fe20000410000 */
[----:B------:R-:W-:-:S02]  /*2c00*/  HADD2.F32 R34, -RZ, R15.H0_H0 ;  /* 0x2000000fff227230 */ /* 0x000fc40000004100 */
[--C-:B------:R-:W-:Y:S02]  /*2c10*/  HADD2.F32 R15, -RZ, R73.reuse.H1_H1 ;  /* 0x30000049ff0f7230 */ /* 0x100fe40000004100 */
[-C--:B------:R-:W-:Y:S01]  /*2c20*/  FMUL.FTZ R83, R35, R81.reuse ;  /* 0x0000005123537220 */ /* 0x080fe20000410000 */
[----:B------:R-:W-:Y:S02]  /*2c30*/  HADD2.F32 R73, -RZ, R73.H0_H0 ;  /* 0x20000049ff497230 */ /* 0x000fe40000004100 */
        /* <DEDUP_REMOVED lines=8> */
[--C-:B------:R-:W-:Y:S01]  /*2cc0*/  HADD2.F32 R81, -RZ, R73.reuse.H0_H0 ;  /* 0x20000049ff517230 */ /* 0x100fe20000004100 */
[----:B------:R-:W-:Y:S01]  /*2cd0*/  F2FP.F16.E4M3.UNPACK_B R83, R12.H1 ;  /* 0x0000000cff53723e */ /* 0x000fe200030006ff */
        /* <DEDUP_REMOVED lines=20> */
[----:B------:R-:W-:Y:S01]  /*2e20*/  FFMA.FTZ R92, R37, R12, -R92 ;  /* 0x0000000c255c7223 */ /* 0x000fe2000001085c */
[----:B------:R-:W-:Y:S01]  /*2e30*/  FFMA.FTZ R94, R73, R84, R94 ;  /* 0x00000054495e7223 */ /* 0x000fe2000001005e */
[----:B------:R-:W-:Y:S01]  /*2e40*/  FFMA.FTZ R37, R13, R12, R90 ;  /* 0x0000000c0d257223 */ /* 0x000fe2000001005a */
[--C-:B------:R-:W-:Y:S01]  /*2e50*/  HADD2.F32 R12, -RZ, R7.reuse.H0_H0 ;  /* 0x20000007ff0c7230 */ /* 0x100fe20000004100 */
[----:B------:R-:W-:Y:S01]  /*2e60*/  F2FP.SATFINITE.E4M3.F32.PACK_AB_MERGE_C R5, R5, R4, R35 ;  /* 0x000000040505723e */ /* 0x000fe20004807023 */
[----:B------:R-:W-:Y:S01]  /*2e70*/  HADD2.F32 R13, -RZ, R7.H1_H1 ;  /* 0x30000007ff0d7230 */ /* 0x000fe20000004100 */
[----:B------:R-:W-:Y:S01]  /*2e80*/  F2FP.SATFINITE.E4M3.F32.PACK_AB_MERGE_C R81, R94, R81, RZ ;  /* 0x000000515e51723e */ /* 0x000fe200048070ff */
[--C-:B------:R-:W-:Y:S01]  /*2e90*/  HADD2.F32 R7, -RZ, R6.reuse.H0_H0 ;  /* 0x20000006ff077230 */ /* 0x100fe20000004100 */
[----:B------:R-:W-:Y:S01]  /*2ea0*/  F2FP.SATFINITE.E4M3.F32.PACK_AB_MERGE_C R37, R37, R92, RZ ;  /* 0x0000005c2525723e */ /* 0x000fe200048070ff */
[----:B------:R-:W-:Y:S02]  /*2eb0*/  HADD2.F32 R6, -RZ, R6.H1_H1 ;  /* 0x30000006ff067230 */ /* 0x000fe40000004100 */
        /* <DEDUP_REMOVED lines=13> */
.L_x_10885:
[----:B------:R-:W-:Y:S05]  /*2f90*/  BSYNC B2 ;  /* 0x0000000000027941 */ /* 0x000fea0003800000 */
.L_x_10884:
[----:B-1----:R0:W-:Y:S02]  /*2fa0*/  ST.E.128 desc[UR42][R10.64], R4 ;  /* 0x000000040a007985 */ /* 0x0021e4000c101d2a */
.L_x_10883:
[----:B------:R-:W-:Y:S05]  /*2fb0*/  BSYNC B1 ;  /* 0x0000000000017941 */ /* 0x000fea0003800000 */
.L_x_10882:
[----:B------:R-:W-:Y:S01]  /*2fc0*/  ISETP.NE.AND P5, PT, R52, RZ, PT ;  /* 0x000000ff3400720c */ /* 0x000fe20003fa5270 */
[----:B------:R-:W-:-:S12]  /*2fd0*/  BSSY B1, `(.L_x_10886) ;  /* 0x0000078000017945 */ /* 0x000fd80003800000 */
[----:B------:R-:W-:Y:S05]  /*2fe0*/  @!P5 BRA `(.L_x_10887) ;  /* 0x0000000400d8d947 */ /* 0x000fea0003800000 */
[----:B0-----:R-:W5:Y:S04]  /*2ff0*/  LDL R5, [R1+0x18] ;  /* 0x0000180001057983 */ /* 0x001f680000100800 */
[----:B------:R-:W2:Y:S01]  /*3000*/  LDL R4, [R1+0x8] ;  /* 0x0000080001047983 */ /* 0x000ea20000100800 */
[----:B------:R-:W-:Y:S01]  /*3010*/  BSSY B2, `(.L_x_10888) ;  /* 0x0000072000027945 */ /* 0x000fe20003800000 */
[----:B-----5:R-:W-:Y:S02]  /*3020*/  ISETP.GE.AND P6, PT, R5, R80, PT ;  /* 0x000000500500720c */ /* 0x020fe40003fc6270 */
[----:B--2---:R-:W-:Y:S02]  /*3030*/  SHF.L.U32 R11, R4, 0x4, RZ ;  /* 0x00000004040b7819 */ /* 0x004fe400000006ff */
[----:B------:R0:W2:Y:S02]  /*3040*/  LDS.128 R4, [R69+0x14800] ;  /* 0x0148000045047984 */ /* 0x0000a40000000c00 */
[----:B----4-:R-:W-:-:S04]  /*3050*/  IADD3 R10, P5, R14, R11, RZ ;  /* 0x0000000b0e0a7210 */ /* 0x010fc80007fbe0ff */
[----:B---3--:R-:W-:-:S03]  /*3060*/  LEA.HI.X.SX32 R11, R11, R39, 0x1, P5 ;  /* 0x000000270b0b7211 */ /* 0x008fc600028f0eff */
[----:B------:R-:W-:Y:S06]  /*3070*/  @P6 BRA `(.L_x_10889) ;  /* 0x0000000400ac6947 */ /* 0x000fec0003800000 */
[----:B------:R-:W-:Y:S02]  /*3080*/  SHF.R.U32.HI R15, RZ, 0x8, R31 ;  /* 0x00000008ff0f7819 */ /* 0x000fe4000001161f */
        /* <DEDUP_REMOVED lines=8> */
[----:B------:R-:W-:Y:S01]  /*3110*/  PRMT R12, R35, 0x654, R12 ;  /* 0x00000654230c7816 */ /* 0x000fe2000000000c */
[----:B------:R-:W-:Y:S01]  /*3120*/  IMAD.SHL.U32 R31, R31, 0x100, RZ ;  /* 0x000001001f1f7824 */ /* 0x000fe200078e00ff */
[----:B------:R-:W-:Y:S01]  /*3130*/  SHF.R.U32.HI R33, RZ, 0x10, R33 ;  /* 0x00000010ff217819 */ /* 0x000fe20000011621 */
[----:B--2---:R-:W-:Y:S01]  /*3140*/  IMAD.MOV.U32 R15, RZ, RZ, R4 ;  /* 0x000000ffff0f7224 */ /* 0x004fe200078e0004 */
[----:B------:R-:W-:Y:S01]  /*3150*/  LOP3.LUT R12, R12, 0xff00, R13, 0xf8, !PT ;  /* 0x0000ff000c0c7812 */ /* 0x000fe200078ef80d */
[----:B------:R-:W-:Y:S01]  /*3160*/  IMAD.U32 R13, R32, 0x10000, RZ ;  /* 0x00010000200d7824 */ /* 0x000fe200078e00ff */
[----:B------:R-:W-:Y:S01]  /*3170*/  LOP3.LUT R30, R30, 0xff00, R31, 0xf8, !PT ;  /* 0x0000ff001e1e7812 */ /* 0x000fe200078ef81f */
[----:B------:R-:W-:Y:S01]  /*3180*/  IMAD.U32 R33, R33, 0x10000, RZ ;  /* 0x0001000021217824 */ /* 0x000fe200078e00ff */
[----:B------:R-:W-:-:S02]  /*3190*/  F2FP.F16.E4M3.UNPACK_B R4, R5 ;  /* 0x00000005ff04723e */ /* 0x000fc400020006ff */
[-C--:B------:R-:W-:Y:S02]  /*31a0*/  F2FP.F16.E4M3.UNPACK_B R31, R72.reuse.H1 ;  /* 0x00000048ff1f723e */ /* 0x080fe400030006ff */
        /* <DEDUP_REMOVED lines=25> */
[--C-:B------:R-:W-:Y:S02]  /*3340*/  HADD2.F32 R33, -RZ, R30.reuse.H1_H1 ;  /* 0x3000001eff217230 */ /* 0x100fe40000004100 */
[----:B------:R-:W-:Y:S02]  /*3350*/  HADD2.F32 R32, -RZ, R30.H0_H0 ;  /* 0x2000001eff207230 */ /* 0x000fe40000004100 */
        /* <DEDUP_REMOVED lines=17> */
[----:B------:R-:W-:Y:S01]  /*3470*/  F2FP.SATFINITE.E4M3.F32.PACK_AB_MERGE_C R32, R33, R32, RZ ;  /* 0x000000202120723e */ /* 0x000fe200048070ff */
[----:B------:R-:W-:Y:S01]  /*3480*/  HADD2.F32 R34, -RZ, R34.H1_H1 ;  /* 0x30000022ff227230 */ /* 0x000fe20000004100 */
[----:B------:R-:W-:Y:S01]  /*3490*/  F2FP.F16.E4M3.UNPACK_B R37, R12.H1 ;  /* 0x0000000cff25723e */ /* 0x000fe200030006ff */
[--C-:B------:R-:W-:Y:S01]  /*34a0*/  HADD2.F32 R81, -RZ, R73.reuse.H1_H1 ;  /* 0x30000049ff517230 */ /* 0x100fe20000004100 */
        /* <DEDUP_REMOVED lines=27> */
[----:B------:R-:W-:-:S02]  /*3660*/  HADD2.F32 R37, -RZ, R37.H0_H0 ;  /* 0x20000025ff257230 */ /* 0x000fc40000004100 */
        /* <DEDUP_REMOVED lines=11> */
[----:B------:R-:W-:-:S07]  /*3720*/  F2FP.SATFINITE.E4M3.F32.PACK_AB_MERGE_C R7, R82, R71, R81 ;  /* 0x000000475207723e */ /* 0x000fce0004807051 */
.L_x_10889:
[----:B------:R-:W-:Y:S05]  /*3730*/  BSYNC B2 ;  /* 0x0000000000027941 */ /* 0x000fea0003800000 */
.L_x_10888:
[----:B--2---:R2:W-:Y:S02]  /*3740*/  ST.E.128 desc[UR42][R10.64], R4 ;  /* 0x000000040a007985 */ /* 0x0045e4000c101d2a */
.L_x_10887:
[----:B------:R-:W-:Y:S05]  /*3750*/  BSYNC B1 ;  /* 0x0000000000017941 */ /* 0x000fea0003800000 */
.L_x_10886:
[----:B------:R-:W-:Y:S05]  /*3760*/  @P1 BRA `(.L_x_10881) ;  /* 0x0000002c007c1947 */ /* 0x000fea0003800000 */
[----:B0-----:R-:W5:Y:S04]  /*3770*/  LDL R13, [R1+0x1c] ;  /* 0x00001c00010d7983 */ /* 0x001f680000100800 */
[----:B------:R-:W3:Y:S01]  /*3780*/  LDL R12, [R1+0x14] ;  /* 0x00001400010c7983 */ /* 0x000ee20000100800 */
[----:B--2-4-:R-:W-:Y:S01]  /*3790*/  IADD3 R10, P5, R156, R14, RZ ;  /* 0x0000000e9c0a7210 */ /* 0x014fe20007fbe0ff */
[----:B------:R-:W-:Y:S02]  /*37a0*/  BSSY B1, `(.L_x_10890) ;  /* 0x000006e000017945 */ /* 0x000fe40003800000 */
[----:B------:R0:W2:Y:S01]  /*37b0*/  LDS.128 R4, [R69+0x15800] ;  /* 0x0158000045047984 */ /* 0x0000a20000000c00 */
[----:B-----5:R-:W-:Y:S01]  /*37c0*/  ISETP.GE.AND P6, PT, R13, R80, PT ;  /* 0x000000500d00720c */ /* 0x020fe20003fc6270 */
[----:B---3--:R-:W-:-:S12]  /*37d0*/  IMAD.X R11, R39, 0x1, R12, P5 ;  /* 0x00000001270b7824 */ /* 0x008fd800028e060c */
[----:B0-2---:R-:W-:Y:S05]  /*37e0*/  @P6 BRA `(.L_x_10891) ;  /* 0x0000000400a46947 */ /* 0x005fea0003800000 */
[----:B------:R-:W-:Y:S02]  /*37f0*/  SHF.R.U32.HI R12, RZ, 0x8, R29 ;  /* 0x00000008ff0c7819 */ /* 0x000fe4000001161d */
        /* <DEDUP_REMOVED lines=12> */
[----:B------:R-:W-:Y:S02]  /*38c0*/  F2FP.F16.E4M3.UNPACK_B R4, R5 ;  /* 0x00000005ff04723e */ /* 0x000fe400020006ff */
[----:B------:R-:W-:-:S02]  /*38d0*/  F2FP.F16.E4M3.UNPACK_B R14, R70.H1 ;  /* 0x00000046ff0e723e */ /* 0x000fc400030006ff */
[----:B------:R-:W-:Y:S01]  /*38e0*/  LOP3.LUT R13, R13, 0xff00, R8, 0xf8, !PT ;  /* 0x0000ff000d0d7812 */ /* 0x000fe200078ef808 */
[----:B------:R-:W-:Y:S01]  /*38f0*/  IMAD.U32 R8, R30, 0x10000, RZ ;  /* 0x000100001e087824 */ /* 0x000fe200078e00ff */
[----:B------:R-:W-:Y:S01]  /*3900*/  LOP3.LUT R30, R15, 0xff0000, R12, 0xf8, !PT ;  /* 0x00ff00000f1e7812 */ /* 0x000fe200078ef80c */
[----:B------:R-:W-:Y:S01]  /*3910*/  HADD2.F32 R12, -RZ, R4.H1_H1 ;  /* 0x30000004ff0c7230 */ /* 0x000fe20000004100 */
[----:B------:R-:W-:Y:S01]  /*3920*/  F2FP.F16.E4M3.UNPACK_B R15, R38.H1 ;  /* 0x00000026ff0f723e */ /* 0x000fe200030006ff */
[----:B------:R-:W-:Y:S01]  /*3930*/  HADD2.F32 R31, -RZ, R14.H0_H0 ;  /* 0x2000000eff1f7230 */ /* 0x000fe20000004100 */
[----:B------:R-:W-:Y:S01]  /*3940*/  F2FP.F16.E4M3.UNPACK_B R5, R5.H1 ;  /* 0x00000005ff05723e */ /* 0x000fe200030006ff */
[----:B------:R-:W-:Y:S01]  /*3950*/  HADD2.F32 R4, -RZ, R4.H0_H0 ;  /* 0x20000004ff047230 */ /* 0x000fe20000004100 */
[----:B------:R-:W-:Y:S01]  /*3960*/  LOP3.LUT R8, R13, 0xff0000, R8, 0xf8, !PT ;  /* 0x00ff00000d087812 */ /* 0x000fe200078ef808 */
[----:B------:R-:W-:Y:S02]  /*3970*/  HADD2.F32 R28, -RZ, R14.H1_H1 ;  /* 0x3000000eff1c7230 */ /* 0x000fe40000004100 */
[----:B------:R-:W-:Y:S01]  /*3980*/  FMUL.FTZ R33, R12, R31 ;  /* 0x0000001f0c217220 */ /* 0x000fe20000410000 */
[----:B------:R-:W-:Y:S01]  /*3990*/  HADD2.F32 R29, -RZ, R15.H0_H0 ;  /* 0x2000000fff1d7230 */ /* 0x000fe20000004100 */
[----:B------:R-:W-:Y:S01]  /*39a0*/  F2FP.F16.E4M3.UNPACK_B R70, R70 ;  /* 0x00000046ff46723e */ /* 0x000fe200020006ff */
[--C-:B------:R-:W-:Y:S01]  /*39b0*/  HADD2.F32 R14, -RZ, R5.reuse.H1_H1 ;  /* 0x30000005ff0e7230 */ /* 0x100fe20000004100 */
[----:B------:R-:W-:Y:S01]  /*39c0*/  F2FP.F16.E4M3.UNPACK_B R38, R38 ;  /* 0x00000026ff26723e */ /* 0x000fe200020006ff */
[----:B------:R-:W-:-:S02]  /*39d0*/  HADD2.F32 R13, -RZ, R5.H0_H0 ;  /* 0x20000005ff0d7230 */ /* 0x000fc40000004100 */
        /* <DEDUP_REMOVED lines=11> */
[----:B------:R-:W-:Y:S02]  /*3a90*/  HADD2.F32 R15, -RZ, R12.H1_H1 ;  /* 0x3000000cff0f7230 */ /* 0x000fe40000004100 */
[----:B------:R-:W-:Y:S02]  /*3aa0*/  HADD2.F32 R70, -RZ, R70.H0_H0 ;  /* 0x20000046ff467230 */ /* 0x000fe40000004100 */
[----:B------:R-:W-:Y:S02]  /*3ab0*/  HADD2.F32 R14, -RZ, R12.H0_H0 ;  /* 0x2000000cff0e7230 */ /* 0x000fe40000004100 */
[-C--:B------:R-:W-:Y:S01]  /*3ac0*/  FMUL.FTZ R31, R15, R28.reuse ;  /* 0x0000001c0f1f7220 */ /* 0x080fe20000410000 */
[--C-:B------:R-:W-:Y:S02]  /*3ad0*/  HADD2.F32 R13, -RZ, R9.reuse.H1_H1 ;  /* 0x30000009ff0d7230 */ /* 0x100fe40000004100 */
[----:B------:R-:W-:Y:S02]  /*3ae0*/  HADD2.F32 R12, -RZ, R9.H0_H0 ;  /* 0x20000009ff0c7230 */ /* 0x000fe40000004100 */
[----:B------:R-:W-:Y:S01]  /*3af0*/  FMUL.FTZ R28, R14, R28 ;  /* 0x0000001c0e1c7220 */ /* 0x000fe20000410000 */
        /* <DEDUP_REMOVED lines=8> */
[----:B------:R-:W-:Y:S02]  /*3b80*/  F2FP.SATFINITE.E4M3.F32.PACK_AB_MERGE_C R38, R33, R32, RZ ;  /* 0x000000202126723e */ /* 0x000fe400048070ff */
[----:B------:R-:W-:-:S02]  /*3b90*/  F2FP.F16.E4M3.UNPACK_B R13, R7.H1 ;  /* 0x00000007ff0d723e */ /* 0x000fc400030006ff */
[----:B------:R-:W-:Y:S02]  /*3ba0*/  F2FP.F16.E4M3.UNPACK_B R32, R30.H1 ;  /* 0x0000001eff20723e */ /* 0x000fe400030006ff */
        /* <DEDUP_REMOVED lines=20> */
[----:B------:R-:W-:Y:S01]  /*3cf0*/  FFMA.FTZ R33, R15, R30, R36 ;  /* 0x0000001e0f217223 */ /* 0x000fe20000010024 */
[-C--:B------:R-:W-:Y:S01]  /*3d00*/  FFMA.FTZ R35, R12, R8.reuse, -R35 ;  /* 0x000000080c237223 */ /* 0x080fe20000010823 */
        /* <DEDUP_REMOVED lines=10> */
[----:B------:R-:W-:Y:S02]  /*3db0*/  HADD2.F32 R31, -RZ, R31.H0_H0 ;  /* 0x2000001fff1f7230 */ /* 0x000fe40000004100 */
[-C--:B------:R-:W-:Y:S01]  /*3dc0*/  FMUL.FTZ R15, R12, R13.reuse ;  /* 0x0000000d0c0f7220 */ /* 0x080fe20000410000 */
[----:B------:R-:W-:Y:S02]  /*3dd0*/  HADD2.F32 R29, -RZ, R29.H0_H0 ;  /* 0x2000001dff1d7230 */ /* 0x000fe40000004100 */
        /* <DEDUP_REMOVED lines=10> */
.L_x_10891:
[----:B------:R-:W-:Y:S05]  /*3e80*/  BSYNC B1 ;  /* 0x0000000000017941 */ /* 0x000fea0003800000 */
.L_x_10890:
[----:B------:R0:W-:Y:S01]  /*3e90*/  ST.E.128 desc[UR42][R10.64], R4 ;  /* 0x000000040a007985 */ /* 0x0001e2000c101d2a */
[----:B------:R-:W-:Y:S05]  /*3ea0*/  BRA `(.L_x_10881) ;  /* 0x0000002400ac7947 */ /* 0x000fea0003800000 */
.L_x_10874:
        /* <DEDUP_REMOVED lines=8> */
[----:B------:R-:W-:Y:S01]  /*3f30*/  CS2R R36, SRZ ;  /* 0x0000000000247805 */ /* 0x000fe2000001ff00 */
[----:B0-----:R-:W-:-:S05]  /*3f40*/  VIADD R4, R4, 0xffffff80 ;  /* 0xffffff8004047836 */ /* 0x001fca0000000000 */
[----:B------:R-:W-:-:S04]  /*3f50*/  LEA.HI R4, R4, R4, RZ, 0x1 ;  /* 0x0000000404047211 */ /* 0x000fc800078f08ff */
[----:B------:R-:W-:-:S04]  /*3f60*/  SHF.R.S32.HI R4, RZ, 0x1, R4 ;  /* 0x00000001ff047819 */ /* 0x000fc80000011404 */
[----:B------:R-:W-:Y:S02]  /*3f70*/  ISETP.GE.AND P5, PT, R4, R74, PT ;  /* 0x0000004a0400720c */ /* 0x000fe40003fa6270 */
[----:B------:R-:W-:-:S11]  /*3f80*/  CS2R R4, SRZ ;  /* 0x0000000000047805 */ /* 0x000fd6000001ff00 */
[----:B------:R-:W-:Y:S05]  /*3f90*/  @P5 BRA `(.L_x_10893) ;  /* 0x0000000000405947 */ /* 0x000fea0003800000 */
[----:B------:R-:W-:Y:S01]  /*3fa0*/  ULDC.64 UR4, c[0x0][0x3e8] ;  /* 0x0000fa0000047ab9 */ /* 0x000fe20000000a00 */
[----:B------:R-:W-:Y:S01]  /*3fb0*/  ULDC.64 UR6, c[0x0][0x400] ;  /* 0x0001000000067ab9 */ /* 0x000fe20000000a00 */
[----:B------:R-:W-:Y:S02]  /*3fc0*/  IADD3 R10, P0, P6, R44, UR4, R10 ;  /* 0x000000042c0a7c10 */ /* 0x000fe4000fe1e00a */
[----:B------:R-:W-:Y:S02]  /*3fd0*/  CS2R R6, SRZ ;  /* 0x0000000000067805 */ /* 0x000fe4000001ff00 */
[----:B------:R-:W-:Y:S02]  /*3fe0*/  CS2R R4, SRZ ;  /* 0x0000000000047805 */ /* 0x000fe4000001ff00 */
[----:B------:R-:W-:Y:S02]  /*3ff0*/  CS2R R34, SRZ ;  /* 0x0000000000227805 */ /* 0x000fe4000001ff00 */
[----:B------:R-:W-:-:S02]  /*4000*/  IADD3.X R11, R50, UR5, R15, P0, P6 ;  /* 0x00000005320b7c10 */ /* 0x000fc400087ec40f */
[----:B------:R-:W-:Y:S02]  /*4010*/  CS2R R32, SRZ ;  /* 0x0000000000207805 */ /* 0x000fe4000001ff00 */
[----:B------:R-:W-:-:S04]  /*4020*/  IADD3 R12, P0, P6, R20, UR6, R12 ;  /* 0x00000006140c7c10 */ /* 0x000fc8000fe1e00c */
[----:B------:R-:W-:Y:S02]  /*4030*/  IADD3.X R13, R48, UR7, R14, P0, P6 ;  /* 0x00000007300d7c10 */ /* 0x000fe400087ec40e */
[-C--:B------:R-:W-:Y:S02]  /*4040*/  ISETP.GE.AND P0, PT, R16, R80.reuse, PT ;  /* 0x000000501000720c */ /* 0x080fe40003f06270 */
[----:B------:R-:W-:-:S11]  /*4050*/  ISETP.GE.AND P6, PT, R67, R80, PT ;  /* 0x000000504300720c */ /* 0x000fd60003fc6270 */
[----:B------:R0:W5:Y:S04]  /*4060*/  @!P0 LDG.E.128 R28, desc[UR42][R10.64] ;  /* 0x0000002a0a1c8981 */ /* 0x000168000c1e1d00 */
[----:B------:R0:W5:Y:S04]  /*4070*/  @!P6 LDG.E.128 R4, desc[UR42][R10.64+0x20] ;  /* 0x0000202a0a04e981 */ /* 0x000168000c1e1d00 */
[----:B------:R0:W5:Y:S04]  /*4080*/  @!P0 LDG.E.128 R36, desc[UR42][R12.64] ;  /* 0x0000002a0c248981 */ /* 0x000168000c1e1d00 */
[----:B------:R0:W5:Y:S02]  /*4090*/  @!P6 LDG.E.128 R32, desc[UR42][R12.64+0x20] ;  /* 0x0000202a0c20e981 */ /* 0x000164000c1e1d00 */
.L_x_10893:
[----:B------:R-:W-:Y:S05]  /*40a0*/  BSYNC B1 ;  /* 0x0000000000017941 */ /* 0x000fea0003800000 */
.L_x_10892:
[----:B------:R-:W-:Y:S01]  /*40b0*/  UISETP.NE.AND UP0, UPT, UR36, 0x3, UPT ;  /* 0x000000032400788c */ /* 0x000fe2000bf05270 */
[----:B-----5:R-:W-:Y:S01]  /*40c0*/  IMAD.MOV.U32 R81, RZ, RZ, R6 ;  /* 0x000000ffff517224 */ /* 0x020fe200078e0006 */
[----:B------:R-:W-:Y:S01]  /*40d0*/  MOV R83, R4 ;  /* 0x0000000400537202 */ /* 0x000fe20000000f00 */
[----:B------:R-:W-:Y:S02]  /*40e0*/  IMAD.MOV.U32 R89, RZ, RZ, R30 ;  /* 0x000000ffff597224 */ /* 0x000fe400078e001e */
[----:B------:R-:W-:Y:S01]  /*40f0*/  IMAD.MOV.U32 R92, RZ, RZ, R28 ;  /* 0x000000ffff5c7224 */ /* 0x000fe200078e001c */
[----:B------:R-:W-:Y:S01]  /*4100*/  PLOP3.LUT P0, PT, PT, PT, UP0, 0x80, 0x0 ;  /* 0x000000000000781c */ /* 0x000fe20003f0f008 */
[----:B------:R-:W-:Y:S02]  /*4110*/  IMAD.MOV.U32 R85, RZ, RZ, R34 ;  /* 0x000000ffff557224 */ /* 0x000fe400078e0022 */
[----:B------:R-:W-:Y:S02]  /*4120*/  IMAD.MOV.U32 R86, RZ, RZ, R32 ;  /* 0x000000ffff567224 */ /* 0x000fe400078e0020 */
[----:B------:R-:W-:-:S02]  /*4130*/  IMAD.MOV.U32 R90, RZ, RZ, R38 ;  /* 0x000000ffff5a7224 */ /* 0x000fc400078e0026 */
[----:B------:R-:W-:-:S06]  /*4140*/  IMAD.MOV.U32 R93, RZ, RZ, R36 ;  /* 0x000000ffff5d7224 */ /* 0x000fcc00078e0024 */
[----:B------:R-:W-:Y:S05]  /*4150*/  @!P0 BRA `(.L_x_10894) ;  /* 0x0000000000048947 */ /* 0x000fea0003800000 */
[----:B------:R-:W-:Y:S01]  /*4160*/  BPT.TRAP 0x1 ;  /* 0x000000040000795c */ /* 0x000fe20000300000 */
.L_x_10894:
[----:B------:R-:W-:Y:S01]  /*4170*/  LEA R68, R19, R18, 0x3 ;  /* 0x0000001213447211 */ /* 0x000fe200078e18ff */
[----:B------:R-:W-:Y:S01]  /*4180*/  BSSY B1, `(.L_x_10895) ;  /* 0x0000004000017945 */ /* 0x000fe20003800000 */
[----:B------:R-:W-:-:S04]  /*4190*/  SHF.L.U32 R79, R157, 0x1f, RZ ;  /* 0x0000001f9d4f7819 */ /* 0x000fc800000006ff */
[----:B------:R-:W1:Y:S02]  /*41a0*/  SYNCS.PHASECHK.TRANS64.TRYWAIT P6, [R68+URZ+0x19c90], R79 ;  /* 0x019c904f440075a7 */ /* 0x000e6400080c017f */
[----:B-1----:R-:W-:Y:S05]  /*41b0*/  @!P6 BRA `(.L_x_10896) ;  /* 0x000001600090e947 */ /* 0x002fea0003800000 */
.L_x_11131:
[----:B------:R-:W-:Y:S05]  /*41c0*/  BSYNC B1 ;  /* 0x0000000000017941 */ /* 0x000fea0003800000 */
.L_x_10895:
[----:B------:R-:W-:-:S03]  /*41d0*/  UMOV UR4, 0xffffffff ;  /* 0xffffffff00047882 */ /* 0x000fc60000000000 */
[----:B------:R-:W-:Y:S05]  /*41e0*/  BRA.DIV UR4, `(.L_x_10897) ;  /* 0x0000016204987947 */ /* 0x000fea000b800000 */
[----:B------:R-:W2:Y:S04]  /*41f0*/  SHFL.IDX PT, R82, R82, RZ, 0x1e1f ;  /* 0x001e1fff52527589 */ /* 0x000ea800000e0000 */
[----:B------:R-:W3:Y:S02]  /*4200*/  SHFL.IDX PT, R84, R84, RZ, 0x1e1f ;  /* 0x001e1fff54547589 */ /* 0x000ee400000e0000 */
.L_x_11135:
[----:B------:R-:W-:Y:S05]  /*4210*/  @P5 BRA `(.L_x_10881) ;  /* 0x0000002000d05947 */ /* 0x000fea0003800000 */
[----:B------:R-:W4:Y:S01]  /*4220*/  LDC R87, c[0x0][0x2f4] ;  /* 0x0000bd00ff577b82 */ /* 0x000f220000000800 */
[----:B------:R-:W-:Y:S01]  /*4230*/  ISETP.NE.AND P5, PT, R53, RZ, PT ;  /* 0x000000ff3500720c */ /* 0x000fe20003fa5270 */
[----:B------:R-:W-:Y:S01]  /*4240*/  BSSY B1, `(.L_x_10898) ;  /* 0x00000fd000017945 */ /* 0x000fe20003800000 */
[----:B----4-:R-:W-:-:S11]  /*4250*/  IMAD.IADD R91, R87, 0x1, -R54 ;  /* 0x00000001575b7824 */ /* 0x010fd600078e0a36 */
[----:B------:R-:W-:Y:S05]  /*4260*/  @!P5 BRA `(.L_x_10899) ;  /* 0x0000000c00e8d947 */ /* 0x000fea0003800000 */
[----:B0-----:R-:W4:Y:S04]  /*4270*/  LDL R13, [R1+0x10] ;  /* 0x00001000010d7983 */ /* 0x001f280000100800 */
[----:B------:R-:W5:Y:S04]  /*4280*/  LDL R12, [R1+0x64] ;  /* 0x00006400010c7983 */ /* 0x000f680000100800 */
[----:B------:R-:W5:Y:S01]  /*4290*/  LDL R10, [R1+0x20] ;  /* 0x00002000010a7983 */ /* 0x000f620000100800 */
[----:B------:R-:W-:Y:S01]  /*42a0*/  SEL R8, R54, R91, !P3 ;  /* 0x0000005b36087207 */ /* 0x000fe20005800000 */
[----:B------:R-:W-:Y:S01]  /*42b0*/  BSSY B2, `(.L_x_10900) ;  /* 0x00000f3000027945 */ /* 0x000fe20003800000 */
[----:B---3--:R-:W-:-:S02]  /*42c0*/  IADD3 R70, P6, R41, R84, RZ ;  /* 0x0000005429467210 */ /* 0x008fc40007fde0ff */
[----:B------:R-:W-:Y:S02]  /*42d0*/  SHF.R.S32.HI R9, RZ, 0x1f, R8 ;  /* 0x0000001fff097819 */ /* 0x000fe40000011408 */
[----:B--2---:R-:W-:Y:S02]  /*42e0*/  LEA.HI.X.SX32 R71, R41, R82, 0x1, P6 ;  /* 0x0000005229477211 */ /* 0x004fe400030f0eff */
[----:B------:R-:W-:-:S04]  /*42f0*/  LEA.HI R9, R9, R8, RZ, 0x5 ;  /* 0x0000000809097211 */ /* 0x000fc800078f28ff */
[----:B------:R-:W-:-:S04]  /*4300*/  SHF.R.S32.HI R8, RZ, 0x5, R9 ;  /* 0x00000005ff087819 */ /* 0x000fc80000011409 */
[----:B------:R-:W-:-:S04]  /*4310*/  LEA.HI.SX32 R8, R65, R8, 0x1c ;  /* 0x0000000841087211 */ /* 0x000fc800078fe2ff */
[C---:B------:R-:W-:Y:S01]  /*4320*/  LEA.HI R9, R8.reuse, R8, RZ, 0x1 ;  /* 0x0000000808097211 */ /* 0x040fe200078f08ff */
[----:B------:R-:W-:-:S04]  /*4330*/  IMAD.SHL.U32 R11, R8, 0x10, RZ ;  /* 0x00000010080b7824 */ /* 0x000fc800078e00ff */
[----:B------:R-:W-:Y:S01]  /*4340*/  IMAD.SHL.U32 R9, R9, 0x800, RZ ;  /* 0x0000080009097824 */ /* 0x000fe200078e00ff */
[----:B------:R-:W-:-:S04]  /*4350*/  ISETP.GE.AND P5, PT, R11, R87, PT ;  /* 0x000000570b00720c */ /* 0x000fc80003fa6270 */
[----:B------:R-:W-:-:S09]  /*4360*/  LOP3.LUT R9, R9, 0xfffff000, RZ, 0xc0, !PT ;  /* 0xfffff00009097812 */ /* 0x000fd200078ec0ff */
[----:B------:R-:W-:-:S04]  /*4370*/  @!P5 IADD3 R72, P6, R84, R11, RZ ;  /* 0x0000000b5448d210 */ /* 0x000fc80007fde0ff */
[----:B------:R-:W-:Y:S02]  /*4380*/  @!P5 LEA.HI.X.SX32 R73, R11, R82, 0x1, P6 ;  /* 0x000000520b49d211 */ /* 0x000fe400030f0eff */
[----:B------:R-:W-:Y:S02]  /*4390*/  ISETP.GE.AND P6, PT, R16, R80, PT ;  /* 0x000000501000720c */ /* 0x000fe40003fc6270 */
[----:B----4-:R-:W-:-:S04]  /*43a0*/  LOP3.LUT R8, R13, 0x10, R11, 0xf8, !PT ;  /* 0x000000100d087812 */ /* 0x010fc800078ef80b */
[----:B-----5:R-:W-:-:S04]  /*43b0*/  LOP3.LUT R8, R8, R12, RZ, 0x3c, !PT ;  /* 0x0000000c08087212 */ /* 0x020fc800078e3cff */
        /* <DEDUP_REMOVED lines=8> */
[----:B--2---:R-:W-:Y:S01]  /*4440*/  IMAD.MOV.U32 R28, RZ, RZ, R12 ;  /* 0x000000ffff1c7224 */ /* 0x004fe200078e000c */
[----:B0-----:R-:W-:Y:S02]  /*4450*/  MOV R12, R8 ;  /* 0x00000008000c7202 */ /* 0x001fe40000000f00 */
[-C--:B------:R-:W-:Y:S02]  /*4460*/  F2FP.F16.E4M3.UNPACK_B R96, R93.reuse.H1 ;  /* 0x0000005dff60723e */ /* 0x080fe400030006ff */
[----:B------:R-:W-:Y:S02]  /*4470*/  F2FP.F16.E4M3.UNPACK_B R36, R28.H1 ;  /* 0x0000001cff24723e */ /* 0x000fe400030006ff */
[----:B------:R-:W-:Y:S01]  /*4480*/  F2FP.F16.E4M3.UNPACK_B R30, R12.H1 ;  /* 0x0000000cff1e723e */ /* 0x000fe200030006ff */
[----:B------:R-:W-:Y:S01]  /*4490*/  HADD2.F32 R97, -RZ, R96.H0_H0 ;  /* 0x20000060ff617230 */ /* 0x000fe20000004100 */
[----:B------:R-:W-:Y:S01]  /*44a0*/  F2FP.F16.E4M3.UNPACK_B R94, R92.H1 ;  /* 0x0000005cff5e723e */ /* 0x000fe200030006ff */
[----:B------:R-:W-:Y:S01]  /*44b0*/  HADD2.F32 R38, -RZ, R36.H0_H0 ;  /* 0x20000024ff267230 */ /* 0x000fe20000004100 */
[----:B------:R-:W-:Y:S01]  /*44c0*/  F2FP.F16.E4M3.UNPACK_B R93, R93 ;  /* 0x0000005dff5d723e */ /* 0x000fe200020006ff */
[----:B------:R-:W-:Y:S01]  /*44d0*/  HADD2.F32 R8, -RZ, R30.H0_H0 ;  /* 0x2000001eff087230 */ /* 0x000fe20000004100 */
[----:B------:R-:W-:Y:S01]  /*44e0*/  SHF.R.U32.HI R100, RZ, 0x18, R31 ;  /* 0x00000018ff647819 */ /* 0x000fe2000001161f */
        /* <DEDUP_REMOVED lines=8> */
[----:B------:R-:W-:Y:S01]  /*4570*/  HADD2.F32 R97, -RZ, R94.H1_H1 ;  /* 0x3000005eff617230 */ /* 0x000fe20000004100 */
[----:B------:R-:W-:Y:S01]  /*4580*/  SHF.R.U32.HI R96, RZ, 0x8, R31 ;  /* 0x00000008ff607819 */ /* 0x000fe2000001161f */
[----:B------:R-:W-:-:S02]  /*4590*/  HADD2.F32 R94, -RZ, R93.H0_H0 ;  /* 0x2000005dff5e7230 */ /* 0x000fc40000004100 */
[-C--:B------:R-:W-:Y:S01]  /*45a0*/  FMUL.FTZ R95, R36, R99.reuse ;  /* 0x00000063245f7220 */ /* 0x080fe20000410000 */
[C---:B------:R-:W-:Y:S01]  /*45b0*/  FMUL.FTZ R101, R30.reuse, R99 ;  /* 0x000000631e657220 */ /* 0x040fe20000410000 */
[----:B------:R-:W-:Y:S01]  /*45c0*/  HADD2.F32 R93, -RZ, R93.H1_H1 ;  /* 0x3000005dff5d7230 */ /* 0x000fe20000004100 */
[----:B------:R-:W-:Y:S01]  /*45d0*/  SHF.R.U32.HI R98, RZ, 0x10, R37 ;  /* 0x00000010ff627819 */ /* 0x000fe20000011625 */
[-C--:B------:R-:W-:Y:S01]  /*45e0*/  FFMA.FTZ R99, R30, R97.reuse, -R95 ;  /* 0x000000611e637223 */ /* 0x080fe2000001085f */
[----:B------:R-:W-:Y:S01]  /*45f0*/  F2FP.F16.E4M3.UNPACK_B R30, R28 ;  /* 0x0000001cff1e723e */ /* 0x000fe200020006ff */
[----:B------:R-:W-:Y:S01]  /*4600*/  FFMA.FTZ R97, R36, R97, R101 ;  /* 0x0000006124617223 */ /* 0x000fe20000010065 */
[----:B------:R-:W-:Y:S01]  /*4610*/  F2FP.F16.E4M3.UNPACK_B R28, R12 ;  /* 0x0000000cff1c723e */ /* 0x000fe200020006ff */
[----:B------:R-:W-:Y:S01]  /*4620*/  IMAD.U32 R98, R98, 0x10000, RZ ;  /* 0x0001000062627824 */ /* 0x000fe200078e00ff */
[----:B------:R-:W-:Y:S01]  /*4630*/  F2FP.F16.E4M3.UNPACK_B R36, R92 ;  /* 0x0000005cff24723e */ /* 0x000fe200020006ff */
[----:B------:R-:W-:Y:S01]  /*4640*/  HADD2.F32 R95, -RZ, R30.H0_H0 ;  /* 0x2000001eff5f7230 */ /* 0x000fe20000004100 */
[----:B------:R-:W-:Y:S01]  /*4650*/  LOP3.LUT R102, R37, 0xff, RZ, 0xc0, !PT ;  /* 0x000000ff25667812 */ /* 0x000fe200078ec0ff */
[----:B------:R-:W-:Y:S01]  /*4660*/  HADD2.F32 R12, -RZ, R28.H0_H0 ;  /* 0x2000001cff0c7230 */ /* 0x000fe20000004100 */
[----:B------:R-:W-:Y:S01]  /*4670*/  SHF.R.U32.HI R104, RZ, 0x8, R39 ;  /* 0x00000008ff687819 */ /* 0x000fe20000011627 */
[----:B------:R-:W-:-:S02]  /*4680*/  HADD2.F32 R92, -RZ, R36.H0_H0 ;  /* 0x20000024ff5c7230 */ /* 0x000fc40000004100 */
[CC--:B------:R-:W-:Y:S01]  /*4690*/  FMUL.FTZ R101, R95.reuse, R94.reuse ;  /* 0x0000005e5f657220 */ /* 0x0c0fe20000410000 */
[----:B------:R-:W-:Y:S02]  /*46a0*/  HADD2.F32 R30, -RZ, R30.H1_H1 ;  /* 0x3000001eff1e7230 */ /* 0x000fe40000004100 */
[C---:B------:R-:W-:Y:S01]  /*46b0*/  FMUL.FTZ R94, R12.reuse, R94 ;  /* 0x0000005e0c5e7220 */ /* 0x040fe20000410000 */
[----:B------:R-:W-:Y:S02]  /*46c0*/  HADD2.F32 R28, -RZ, R28.H1_H1 ;  /* 0x3000001cff1c7230 */ /* 0x000fe40000004100 */
[-C--:B------:R-:W-:Y:S01]  /*46d0*/  FFMA.FTZ R12, R12, R92.reuse, -R101 ;  /* 0x0000005c0c0c7223 */ /* 0x080fe20000010865 */
[----:B------:R-:W-:Y:S02]  /*46e0*/  HADD2.F32 R101, -RZ, R36.H1_H1 ;  /* 0x30000024ff657230 */ /* 0x000fe40000004100 */
[-C--:B------:R-:W-:Y:S01]  /*46f0*/  FMUL.FTZ R103, R30, R93.reuse ;  /* 0x0000005d1e677220 */ /* 0x080fe20000410000 */
[----:B------:R-:W-:Y:S01]  /*4700*/  FFMA.FTZ R95, R95, R92, R94 ;  /* 0x0000005c5f5f7223 */ /* 0x000fe2000001005e */
[C---:B------:R-:W-:Y:S01]  /*4710*/  FMUL.FTZ R105, R28.reuse, R93 ;  /* 0x0000005d1c697220 */ /* 0x040fe20000410000 */
[----:B------:R-:W-:Y:S01]  /*4720*/  SHF.R.U32.HI R36, RZ, 0x10, R29 ;  /* 0x00000010ff247819 */ /* 0x000fe2000001161d */
[-C--:B------:R-:W-:Y:S01]  /*4730*/  FFMA.FTZ R93, R28, R101.reuse, -R103 ;  /* 0x000000651c5d7223 */ /* 0x080fe20000010867 */
[----:B------:R-:W-:Y:S01]  /*4740*/  SHF.R.U32.HI R92, RZ, 0x8, R29 ;  /* 0x00000008ff5c7819 */ /* 0x000fe2000001161d */
[----:B------:R-:W-:Y:S01]  /*4750*/  FFMA.FTZ R28, R30, R101, R105 ;  /* 0x000000651e1c7223 */ /* 0x000fe20000010069 */
[----:B------:R-:W-:Y:S01]  /*4760*/  LOP3.LUT R30, R29, 0xff, RZ, 0xc0, !PT ;  /* 0x000000ff1d1e7812 */ /* 0x000fe200078ec0ff */
[----:B------:R-:W-:Y:S01]  /*4770*/  IMAD.SHL.U32 R104, R104, 0x100, RZ ;  /* 0x0000010068687824 */ /* 0x000fe200078e00ff */
[----:B------:R-:W-:Y:S01]  /*4780*/  SHF.R.U32.HI R101, RZ, 0x18, R29 ;  /* 0x00000018ff657819 */ /* 0x000fe2000001161d */
[----:B------:R-:W-:Y:S01]  /*4790*/  IMAD.SHL.U32 R92, R92, 0x100, RZ ;  /* 0x000001005c5c7824 */ /* 0x000fe200078e00ff */
[----:B------:R-:W-:-:S02]  /*47a0*/  SHF.R.U32.HI R94, RZ, 0x10, R31 ;  /* 0x00000010ff5e7819 */ /* 0x000fc4000001161f */
[----:B------:R-:W-:Y:S02]  /*47b0*/  LOP3.LUT R29, R31, 0xff, RZ, 0xc0, !PT ;  /* 0x000000ff1f1d7812 */ /* 0x000fe400078ec0ff */
[--C-:B------:R-:W-:Y:S02]  /*47c0*/  SHF.R.U32.HI R31, RZ, 0x8, R37.reuse ;  /* 0x00000008ff1f7819 */ /* 0x100fe40000011625 */
[----:B------:R-:W-:Y:S02]  /*47d0*/  SHF.R.U32.HI R37, RZ, 0x18, R37 ;  /* 0x00000018ff257819 */ /* 0x000fe40000011625 */
[----:B------:R-:W-:Y:S01]  /*47e0*/  PRMT R101, R101, 0x654, R30 ;  /* 0x0000065465657816 */ /* 0x000fe2000000001e */
[----:B------:R-:W-:Y:S01]  /*47f0*/  IMAD.SHL.U32 R31, R31, 0x100, RZ ;  /* 0x000001001f1f7824 */ /* 0x000fe200078e00ff */
[----:B------:R-:W-:Y:S02]  /*4800*/  PRMT R102, R37, 0x654, R102 ;  /* 0x0000065425667816 */ /* 0x000fe40000000066 */
[----:B------:R-:W-:Y:S01]  /*4810*/  PRMT R100, R100, 0x654, R29 ;  /* 0x0000065464647816 */ /* 0x000fe2000000001d */
[----:B------:R-:W-:Y:S01]  /*4820*/  IMAD.SHL.U32 R29, R96, 0x100, RZ ;  /* 0x00000100601d7824 */ /* 0x000fe200078e00ff */
[----:B------:R-:W-:Y:S01]  /*4830*/  LOP3.LUT R37, R102, 0xff00, R31, 0xf8, !PT ;  /* 0x0000ff0066257812 */ /* 0x000fe200078ef81f */
[----:B------:R-:W-:Y:S01]  /*4840*/  IMAD.U32 R31, R36, 0x10000, RZ ;  /* 0x00010000241f7824 */ /* 0x000fe200078e00ff */
[----:B------:R-:W-:-:S02]  /*4850*/  SHF.R.U32.HI R103, RZ, 0x10, R39 ;  /* 0x00000010ff677819 */ /* 0x000fc40000011627 */
[----:B------:R-:W-:Y:S02]  /*4860*/  LOP3.LUT R105, R39, 0xff, RZ, 0xc0, !PT ;  /* 0x000000ff27697812 */ /* 0x000fe400078ec0ff */
[----:B------:R-:W-:Y:S01]  /*4870*/  SHF.R.U32.HI R106, RZ, 0x18, R39 ;  /* 0x00000018ff6a7819 */ /* 0x000fe20000011627 */
[----:B------:R-:W-:Y:S01]  /*4880*/  IMAD.MOV.U32 R39, RZ, RZ, R10 ;  /* 0x000000ffff277224 */ /* 0x000fe200078e000a */
[----:B------:R-:W-:Y:S02]  /*4890*/  LOP3.LUT R92, R101, 0xff00, R92, 0xf8, !PT ;  /* 0x0000ff00655c7812 */ /* 0x000fe400078ef85c */
[----:B------:R-:W-:Y:S02]  /*48a0*/  F2FP.F16.E4M3.UNPACK_B R107, R90.H1 ;  /* 0x0000005aff6b723e */ /* 0x000fe400030006ff */
[----:B------:R-:W-:Y:S02]  /*48b0*/  F2FP.F16.E4M3.UNPACK_B R108, R14.H1 ;  /* 0x0000000eff6c723e */ /* 0x000fe400030006ff */
[----:B------:R-:W-:Y:S01]  /*48c0*/  LOP3.LUT R29, R100, 0xff00, R29, 0xf8, !PT ;  /* 0x0000ff00641d7812 */ /* 0x000fe200078ef81d */
[--C-:B------:R-:W-:Y:S01]  /*48d0*/  HADD2.F32 R113, -RZ, R107.reuse.H0_H0 ;  /* 0x2000006bff717230 */ /* 0x100fe20000004100 */
[----:B------:R-:W-:Y:S01]  /*48e0*/  LOP3.LUT R31, R92, 0xff0000, R31, 0xf8, !PT ;  /* 0x00ff00005c1f7812 */ /* 0x000fe200078ef81f */
[--C-:B------:R-:W-:Y:S01]  /*48f0*/  HADD2.F32 R30, -RZ, R108.reuse.H0_H0 ;  /* 0x2000006cff1e7230 */ /* 0x100fe20000004100 */
[-C--:B------:R-:W-:Y:S01]  /*4900*/  F2FP.F16.E4M3.UNPACK_B R109, R39.reuse.H1 ;  /* 0x00000027ff6d723e */ /* 0x080fe200030006ff */
[----:B------:R-:W-:Y:S01]  /*4910*/  HADD2.F32 R107, -RZ, R107.H1_H1 ;  /* 0x3000006bff6b7230 */ /* 0x000fe20000004100 */
[----:B------:R-:W-:Y:S01]  /*4920*/  F2FP.F16.E4M3.UNPACK_B R100, R90 ;  /* 0x0000005aff64723e */ /* 0x000fe200020006ff */
[----:B------:R-:W-:Y:S01]  /*4930*/  HADD2.F32 R108, -RZ, R108.H1_H1 ;  /* 0x3000006cff6c7230 */ /* 0x000fe20000004100 */
[----:B------:R-:W-:Y:S01]  /*4940*/  F2FP.F16.E4M3.UNPACK_B R92, R14 ;  /* 0x0000000eff5c723e */ /* 0x000fe200020006ff */
[----:B------:R-:W-:Y:S01]  /*4950*/  HADD2.F32 R10, -RZ, R109.H0_H0 ;  /* 0x2000006dff0a7230 */ /* 0x000fe20000004100 */
[----:B------:R-:W-:Y:S01]  /*4960*/  F2FP.F16.E4M3.UNPACK_B R96, R39 ;  /* 0x00000027ff60723e */ /* 0x000fe200020006ff */
[----:B------:R-:W-:Y:S01]  /*4970*/  HADD2.F32 R102, -RZ, R100.H0_H0 ;  /* 0x20000064ff667230 */ /* 0x000fe20000004100 */
[----:B------:R-:W-:Y:S01]  /*4980*/  F2FP.F16.E4M3.UNPACK_B R110, R89.H1 ;  /* 0x00000059ff6e723e */ /* 0x000fe200030006ff */
[----:B------:R-:W-:Y:S01]  /*4990*/  FMUL.FTZ R115, R30, R113 ;  /* 0x000000711e737220 */ /* 0x000fe20000410000 */
[----:B------:R-:W-:Y:S01]  /*49a0*/  F2FP.F16.E4M3.UNPACK_B R90, R89 ;  /* 0x00000059ff5a723e */ /* 0x000fe200020006ff */
[----:B------:R-:W-:Y:S01]  /*49b0*/  HADD2.F32 R89, -RZ, R92.H0_H0 ;  /* 0x2000005cff597230 */ /* 0x000fe20000004100 */
[----:B------:R-:W-:Y:S01]  /*49c0*/  PRMT R105, R106, 0x654, R105 ;  /* 0x000006546a697816 */ /* 0x000fe20000000069 */
[----:B------:R-:W-:Y:S01]  /*49d0*/  HADD2.F32 R39, -RZ, R96.H0_H0 ;  /* 0x20000060ff277230 */ /* 0x000fe20000004100 */
[----:B------:R-:W-:Y:S01]  /*49e0*/  SHF.L.U32 R14, R94, 0x10, RZ ;  /* 0x000000105e0e7819 */ /* 0x000fe200000006ff */
[----:B------:R-:W-:Y:S01]  /*49f0*/  HADD2.F32 R111, -RZ, R110.H0_H0 ;  /* 0x2000006eff6f7230 */ /* 0x000fe20000004100 */
[----:B------:R-:W-:Y:S01]  /*4a00*/  LOP3.LUT R36, R105, 0xff00, R104, 0xf8, !PT ;  /* 0x0000ff0069247812 */ /* 0x000fe200078ef868 */
[----:B------:R-:W-:Y:S01]  /*4a10*/  FMUL.FTZ R113, R10, R113 ;  /* 0x000000710a717220 */ /* 0x000fe20000410000 */
[----:B------:R-:W-:-:S02]  /*4a20*/  HADD2.F32 R94, -RZ, R90.H0_H0 ;  /* 0x2000005aff5e7230 */ /* 0x000fc40000004100 */
[-C--:B------:R-:W-:Y:S01]  /*4a30*/  FMUL.FTZ R104, R89, R102.reuse ;  /* 0x0000006659687220 */ /* 0x080fe20000410000 */
[----:B------:R-:W-:Y:S01]  /*4a40*/  FMUL.FTZ R102, R39, R102 ;  /* 0x0000006627667220 */ /* 0x000fe20000410000 */
[-C--:B------:R-:W-:Y:S01]  /*4a50*/  FFMA.FTZ R10, R10, R111.reuse, -R115 ;  /* 0x0000006f0a0a7223 */ /* 0x080fe20000010873 */
[----:B------:R-:W-:Y:S01]  /*4a60*/  FFMA.FTZ R30, R30, R111, R113 ;  /* 0x0000006f1e1e7223 */ /* 0x000fe20000010071 */
[----:B------:R-:W-:Y:S01]  /*4a70*/  LOP3.LUT R14, R29, 0xff0000, R14, 0xf8, !PT ;  /* 0x00ff00001d0e7812 */ /* 0x000fe200078ef80e */
[----:B------:R-:W-:Y:S02]  /*4a80*/  HADD2.F32 R112, -RZ, R109.H1_H1 ;  /* 0x3000006dff707230 */ /* 0x000fe40000004100 */
[----:B------:R-:W-:Y:S01]  /*4a90*/  FFMA.FTZ R29, R89, R94, R102 ;  /* 0x0000005e591d7223 */ /* 0x000fe20000010066 */
[----:B------:R-:W-:Y:S02]  /*4aa0*/  HADD2.F32 R111, -RZ, R110.H1_H1 ;  /* 0x3000006eff6f7230 */ /* 0x000fe40000004100 */
[----:B------:R-:W-:Y:S01]  /*4ab0*/  FMUL.FTZ R109, R108, R107 ;  /* 0x0000006b6c6d7220 */ /* 0x000fe20000410000 */
[----:B------:R-:W-:Y:S01]  /*4ac0*/  HADD2.F32 R105, -RZ, R100.H1_H1 ;  /* 0x30000064ff697230 */ /* 0x000fe20000004100 */
[----:B------:R-:W-:Y:S01]  /*4ad0*/  LOP3.LUT R89, R37, 0xff0000, R98, 0xf8, !PT ;  /* 0x00ff000025597812 */ /* 0x000fe200078ef862 */
[----:B------:R-:W-:Y:S01]  /*4ae0*/  HADD2.F32 R92, -RZ, R92.H1_H1 ;  /* 0x3000005cff5c7230 */ /* 0x000fe20000004100 */
[----:B------:R-:W-:Y:S01]  /*4af0*/  F2FP.SATFINITE.E4M3.F32.PACK_AB_MERGE_C R8, R99, R8, RZ ;  /* 0x000000086308723e */ /* 0x000fe200048070ff */
[----:B------:R-:W-:Y:S01]  /*4b00*/  HADD2.F32 R96, -RZ, R96.H1_H1 ;  /* 0x30000060ff607230 */ /* 0x000fe20000004100 */
[----:B------:R-:W-:Y:S01]  /*4b10*/  F2FP.SATFINITE.E4M3.F32.PACK_AB_MERGE_C R97, R97, R38, RZ ;  /* 0x000000266161723e */ /* 0x000fe200048070ff */
[----:B------:R-:W-:Y:S01]  /*4b20*/  FFMA.FTZ R39, R39, R94, -R104 ;  /* 0x0000005e27277223 */ /* 0x000fe20000010868 */
[----:B------:R-:W-:-:S02]  /*4b30*/  HADD2.F32 R101, -RZ, R90.H1_H1 ;  /* 0x3000005aff657230 */ /* 0x000fc40000004100 */
[----:B------:R-:W-:Y:S01]  /*4b40*/  FFMA.FTZ R109, R112, R111, -R109 ;  /* 0x0000006f706d7223 */ /* 0x000fe2000001086d */
[----:B------:R-:W-:Y:S02]  /*4b50*/  IMAD.U32 R37, R103, 0x10000, RZ ;  /* 0x0001000067257824 */ /* 0x000fe400078e00ff */
[----:B------:R-:W-:Y:S01]  /*4b60*/  FMUL.FTZ R103, R92, R105 ;  /* 0x000000695c677220 */ /* 0x000fe20000410000 */
[----:B------:R-:W-:Y:S01]  /*4b70*/  F2FP.F16.E4M3.UNPACK_B R38, R13 ;  /* 0x0000000dff26723e */ /* 0x000fe200020006ff */
[C---:B------:R-:W-:Y:S01]  /*4b80*/  FMUL.FTZ R105, R96.reuse, R105 ;  /* 0x0000006960697220 */ /* 0x040fe20000410000 */
[----:B------:R-:W-:Y:S01]  /*4b90*/  F2FP.F16.E4M3.UNPACK_B R94, R89 ;  /* 0x00000059ff5e723e */ /* 0x000fe200020006ff */
[----:B------:R-:W-:Y:S01]  /*4ba0*/  FFMA.FTZ R96, R96, R101, -R103 ;  /* 0x0000006560607223 */ /* 0x000fe20000010867 */
[----:B------:R-:W-:Y:S01]  /*4bb0*/  F2FP.SATFINITE.E4M3.F32.PACK_AB_MERGE_C R8, R93, R12, R8 ;  /* 0x0000000c5d08723e */ /* 0x000fe20004807008 */
[----:B------:R-:W-:Y:S01]  /*4bc0*/  HADD2.F32 R90, -RZ, R38.H0_H0 ;  /* 0x20000026ff5a7230 */ /* 0x000fe20000004100 */
[----:B------:R-:W-:Y:S01]  /*4bd0*/  F2FP.SATFINITE.E4M3.F32.PACK_AB_MERGE_C R12, R28, R95, R97 ;  /* 0x0000005f1c0c723e */ /* 0x000fe20004807061 */
[--C-:B------:R-:W-:Y:S01]  /*4be0*/  HADD2.F32 R97, -RZ, R94.reuse.H0_H0 ;  /* 0x2000005eff617230 */ /* 0x100fe20000004100 */
[----:B------:R-:W-:Y:S01]  /*4bf0*/  F2FP.F16.E4M3.UNPACK_B R28, R9 ;  /* 0x00000009ff1c723e */ /* 0x000fe200020006ff */
[----:B------:R-:W-:Y:S01]  /*4c00*/  HADD2.F32 R94, -RZ, R94.H1_H1 ;  /* 0x3000005eff5e7230 */ /* 0x000fe20000004100 */
[----:B------:R-:W-:Y:S01]  /*4c10*/  F2FP.F16.E4M3.UNPACK_B R93, R31 ;  /* 0x0000001fff5d723e */ /* 0x000fe200020006ff */
[----:B------:R-:W-:Y:S01]  /*4c20*/  FMUL.FTZ R107, R112, R107 ;  /* 0x0000006b706b7220 */ /* 0x000fe20000410000 */
[----:B------:R-:W-:Y:S01]  /*4c30*/  LOP3.LUT R37, R36, 0xff0000, R37, 0xf8, !PT ;  /* 0x00ff000024257812 */ /* 0x000fe200078ef825 */
[----:B------:R-:W-:Y:S01]  /*4c40*/  FFMA.FTZ R36, R92, R101, R105 ;  /* 0x000000655c247223 */ /* 0x000fe20000010069 */
[----:B------:R-:W-:Y:S01]  /*4c50*/  F2FP.SATFINITE.E4M3.F32.PACK_AB_MERGE_C R10, R109, R10, RZ ;  /* 0x0000000a6d0a723e */ /* 0x000fe200048070ff */
[----:B------:R-:W-:-:S02]  /*4c60*/  HADD2.F32 R92, -RZ, R38.H1_H1 ;  /* 0x30000026ff5c7230 */ /* 0x000fc40000004100 */
[----:B------:R-:W-:Y:S01]  /*4c70*/  FMUL.FTZ R99, R90, R97 ;  /* 0x000000615a637220 */ /* 0x000fe20000410000 */
[--C-:B------:R-:W-:Y:S01]  /*4c80*/  HADD2.F32 R38, -RZ, R28.reuse.H0_H0 ;  /* 0x2000001cff267230 */ /* 0x100fe20000004100 */
[----:B------:R-:W-:Y:S01]  /*4c90*/  F2FP.SATFINITE.E4M3.F32.PACK_AB_MERGE_C R10, R96, R39, R10 ;  /* 0x00000027600a723e */ /* 0x000fe2000480700a */
[--C-:B------:R-:W-:Y:S02]  /*4ca0*/  HADD2.F32 R95, -RZ, R93.reuse.H0_H0 ;  /* 0x2000005dff5f7230 */ /* 0x100fe40000004100 */
[-C--:B------:R-:W-:Y:S01]  /*4cb0*/  FMUL.FTZ R96, R92, R94.reuse ;  /* 0x0000005e5c607220 */ /* 0x080fe20000410000 */
[----:B------:R-:W-:Y:S02]  /*4cc0*/  HADD2.F32 R39, -RZ, R28.H1_H1 ;  /* 0x3000001cff277230 */ /* 0x000fe40000004100 */
[C---:B------:R-:W-:Y:S01]  /*4cd0*/  FMUL.FTZ R97, R38.reuse, R97 ;  /* 0x0000006126617220 */ /* 0x040fe20000410000 */
[----:B------:R-:W-:Y:S02]  /*4ce0*/  HADD2.F32 R93, -RZ, R93.H1_H1 ;  /* 0x3000005dff5d7230 */ /* 0x000fe40000004100 */
[----:B------:R-:W-:Y:S01]  /*4cf0*/  FFMA.FTZ R28, R38, R95, -R99 ;  /* 0x0000005f261c7223 */ /* 0x000fe20000010863 */
[----:B------:R-:W-:Y:S01]  /*4d00*/  FFMA.FTZ R107, R108, R111, R107 ;  /* 0x0000006f6c6b7223 */ /* 0x000fe2000001006b */
[C---:B------:R-:W-:Y:S01]  /*4d10*/  FMUL.FTZ R99, R39.reuse, R94 ;  /* 0x0000005e27637220 */ /* 0x040fe20000410000 */
[----:B------:R-:W-:Y:S01]  /*4d20*/  FFMA.FTZ R38, R90, R95, R97 ;  /* 0x0000005f5a267223 */ /* 0x000fe20000010061 */
[----:B------:R-:W-:Y:S01]  /*4d30*/  F2FP.F16.E4M3.UNPACK_B R90, R9.H1 ;  /* 0x00000009ff5a723e */ /* 0x000fe200030006ff */
[-C--:B------:R-:W-:Y:S01]  /*4d40*/  FFMA.FTZ R39, R39, R93.reuse, -R96 ;  /* 0x0000005d27277223 */ /* 0x080fe20000010860 */
[----:B------:R-:W-:Y:S01]  /*4d50*/  FFMA.FTZ R9, R92, R93, R99 ;  /* 0x0000005d5c097223 */ /* 0x000fe20000010063 */
[----:B------:R-:W-:-:S02]  /*4d60*/  F2FP.F16.E4M3.UNPACK_B R92, R13.H1 ;  /* 0x0000000dff5c723e */ /* 0x000fc400030006ff */
[----:B------:R-:W-:Y:S01]  /*4d70*/  F2FP.F16.E4M3.UNPACK_B R93, R89.H1 ;  /* 0x00000059ff5d723e */ /* 0x000fe200030006ff */
[----:B------:R-:W-:Y:S01]  /*4d80*/  HADD2.F32 R13, -RZ, R90.H0_H0 ;  /* 0x2000005aff0d7230 */ /* 0x000fe20000004100 */
[----:B------:R-:W-:Y:S01]  /*4d90*/  F2FP.F16.E4M3.UNPACK_B R89, R31.H1 ;  /* 0x0000001fff59723e */ /* 0x000fe200030006ff */
[--C-:B------:R-:W-:Y:S01]  /*4da0*/  HADD2.F32 R31, -RZ, R92.reuse.H0_H0 ;  /* 0x2000005cff1f7230 */ /* 0x100fe20000004100 */
[----:B------:R-:W-:Y:S01]  /*4db0*/  F2FP.F16.E4M3.UNPACK_B R99, R37.H1 ;  /* 0x00000025ff63723e */ /* 0x000fe200030006ff */
[--C-:B------:R-:W-:Y:S01]  /*4dc0*/  HADD2.F32 R96, -RZ, R93.reuse.H0_H0 ;  /* 0x2000005dff607230 */ /* 0x100fe20000004100 */
[----:B------:R-:W-:Y:S01]  /*4dd0*/  F2FP.SATFINITE.E4M3.F32.PACK_AB_MERGE_C R30, R107, R30, RZ ;  /* 0x0000001e6b1e723e */ /* 0x000fe200048070ff */
[----:B------:R-:W-:Y:S02]  /*4de0*/  HADD2.F32 R92, -RZ, R92.H1_H1 ;  /* 0x3000005cff5c7230 */ /* 0x000fe40000004100 */
[----:B------:R-:W-:Y:S02]  /*4df0*/  HADD2.F32 R93, -RZ, R93.H1_H1 ;  /* 0x3000005dff5d7230 */ /* 0x000fe40000004100 */
[----:B------:R-:W-:Y:S01]  /*4e00*/  FMUL.FTZ R98, R31, R96 ;  /* 0x000000601f627220 */ /* 0x000fe20000410000 */
[----:B------:R-:W-:-:S02]  /*4e10*/  HADD2.F32 R90, -RZ, R90.H1_H1 ;  /* 0x3000005aff5a7230 */ /* 0x000fc40000004100 */
[C---:B------:R-:W-:Y:S01]  /*4e20*/  FMUL.FTZ R96, R13.reuse, R96 ;  /* 0x000000600d607220 */ /* 0x040fe20000410000 */
[--C-:B------:R-:W-:Y:S02]  /*4e30*/  HADD2.F32 R94, -RZ, R89.reuse.H0_H0 ;  /* 0x20000059ff5e7230 */ /* 0x100fe40000004100 */
[-C--:B------:R-:W-:Y:S01]  /*4e40*/  FMUL.FTZ R95, R92, R93.reuse ;  /* 0x0000005d5c5f7220 */ /* 0x080fe20000410000 */
[----:B------:R-:W-:Y:S02]  /*4e50*/  HADD2.F32 R89, -RZ, R89.H1_H1 ;  /* 0x30000059ff597230 */ /* 0x000fe40000004100 */
[C---:B------:R-:W-:Y:S01]  /*4e60*/  FMUL.FTZ R93, R90.reuse, R93 ;  /* 0x0000005d5a5d7220 */ /* 0x040fe20000410000 */
[--C-:B------:R-:W-:Y:S02]  /*4e70*/  HADD2.F32 R102, -RZ, R99.reuse.H0_H0 ;  /* 0x20000063ff667230 */ /* 0x100fe40000004100 */
[-C--:B------:R-:W-:Y:S01]  /*4e80*/  FFMA.FTZ R13, R13, R94.reuse, -R98 ;  /* 0x0000005e0d0d7223 */ /* 0x080fe20000010862 */
[----:B------:R-:W-:Y:S01]  /*4e90*/  FFMA.FTZ R31, R31, R94, R96 ;  /* 0x0000005e1f1f7223 */ /* 0x000fe20000010060 */
[-C--:B------:R-:W-:Y:S01]  /*4ea0*/  FFMA.FTZ R90, R90, R89.reuse, -R95 ;  /* 0x000000595a5a7223 */ /* 0x080fe2000001085f */
[----:B------:R-:W-:Y:S01]  /*4eb0*/  FFMA.FTZ R92, R92, R89, R93 ;  /* 0x000000595c5c7223 */ /* 0x000fe2000001005d */
[----:B------:R-:W-:Y:S01]  /*4ec0*/  F2FP.F16.E4M3.UNPACK_B R94, R15 ;  /* 0x0000000fff5e723e */ /* 0x000fe200020006ff */
[----:B------:R-:W-:Y:S01]  /*4ed0*/  HADD2.F32 R99, -RZ, R99.H1_H1 ;  /* 0x30000063ff637230 */ /* 0x000fe20000004100 */
[----:B------:R-:W-:-:S02]  /*4ee0*/  F2FP.F16.E4M3.UNPACK_B R89, R37 ;  /* 0x00000025ff59723e */ /* 0x000fc400020006ff */
[-C--:B------:R-:W-:Y:S01]  /*4ef0*/  F2FP.F16.E4M3.UNPACK_B R93, R11.reuse ;  /* 0x0000000bff5d723e */ /* 0x080fe200020006ff */
[--C-:B------:R-:W-:Y:S01]  /*4f00*/  HADD2.F32 R100, -RZ, R94.reuse.H0_H0 ;  /* 0x2000005eff647230 */ /* 0x100fe20000004100 */
[----:B------:R-:W-:Y:S01]  /*4f10*/  F2FP.F16.E4M3.UNPACK_B R95, R11.H1 ;  /* 0x0000000bff5f723e */ /* 0x000fe200030006ff */
[----:B------:R-:W-:Y:S01]  /*4f20*/  HADD2.F32 R101, -RZ, R89.H0_H0 ;  /* 0x20000059ff657230 */ /* 0x000fe20000004100 */
[-C--:B------:R-:W-:Y:S01]  /*4f30*/  F2FP.F16.E4M3.UNPACK_B R11, R14.reuse ;  /* 0x0000000eff0b723e */ /* 0x080fe200020006ff */
[----:B------:R-:W-:Y:S01]  /*4f40*/  HADD2.F32 R96, -RZ, R93.H0_H0 ;  /* 0x2000005dff607230 */ /* 0x000fe20000004100 */
[----:B------:R-:W-:Y:S01]  /*4f50*/  F2FP.F16.E4M3.UNPACK_B R98, R15.H1 ;  /* 0x0000000fff62723e */ /* 0x000fe200030006ff */
[----:B------:R-:W-:Y:S02]  /*4f60*/  HADD2.F32 R94, -RZ, R94.H1_H1 ;  /* 0x3000005eff5e7230 */ /* 0x000fe40000004100 */
[----:B------:R-:W-:Y:S01]  /*4f70*/  FMUL.FTZ R103, R100, R101 ;  /* 0x0000006564677220 */ /* 0x000fe20000410000 */
[----:B------:R-:W-:Y:S01]  /*4f80*/  HADD2.F32 R37, -RZ, R11.H0_H0 ;  /* 0x2000000bff257230 */ /* 0x000fe20000004100 */
[----:B------:R-:W-:Y:S01]  /*4f90*/  F2FP.F16.E4M3.UNPACK_B R15, R14.H1 ;  /* 0x0000000eff0f723e */ /* 0x000fe200030006ff */
[----:B------:R-:W-:-:S02]  /*4fa0*/  HADD2.F32 R97, -RZ, R98.H0_H0 ;  /* 0x20000062ff617230 */ /* 0x000fc40000004100 */
[C---:B------:R-:W-:Y:S01]  /*4fb0*/  FMUL.FTZ R105, R96.reuse, R101 ;  /* 0x0000006560697220 */ /* 0x040fe20000410000 */
[----:B------:R-:W-:Y:S02]  /*4fc0*/  HADD2.F32 R98, -RZ, R98.H1_H1 ;  /* 0x30000062ff627230 */ /* 0x000fe40000004100 */
[-C--:B------:R-:W-:Y:S01]  /*4fd0*/  FFMA.FTZ R14, R96, R37.reuse, -R103 ;  /* 0x00000025600e7223 */ /* 0x080fe20000010867 */
[--C-:B------:R-:W-:Y:S02]  /*4fe0*/  HADD2.F32 R96, -RZ, R95.reuse.H0_H0 ;  /* 0x2000005fff607230 */ /* 0x100fe40000004100 */
[----:B------:R-:W-:Y:S01]  /*4ff0*/  FFMA.FTZ R37, R100, R37, R105 ;  /* 0x0000002564257223 */ /* 0x000fe20000010069 */
[----:B------:R-:W-:Y:S02]  /*5000*/  HADD2.F32 R95, -RZ, R95.H1_H1 ;  /* 0x3000005fff5f7230 */ /* 0x000fe40000004100 */
[----:B------:R-:W-:Y:S01]  /*5010*/  FMUL.FTZ R100, R98, R99 ;  /* 0x0000006362647220 */ /* 0x000fe20000410000 */
[----:B------:R-:W-:-:S02]  /*5020*/  HADD2.F32 R101, -RZ, R15.H0_H0 ;  /* 0x2000000fff657230 */ /* 0x000fc40000004100 */
[-C--:B------:R-:W-:Y:S01]  /*5030*/  FMUL.FTZ R103, R97, R102.reuse ;  /* 0x0000006661677220 */ /* 0x080fe20000410000 */
[----:B------:R-:W-:Y:S02]  /*5040*/  HADD2.F32 R15, -RZ, R15.H1_H1 ;  /* 0x3000000fff0f7230 */ /* 0x000fe40000004100 */
[----:B------:R-:W-:Y:S01]  /*5050*/  FMUL.FTZ R102, R96, R102 ;  /* 0x0000006660667220 */ /* 0x000fe20000410000 */
[----:B------:R-:W-:Y:S02]  /*5060*/  HADD2.F32 R89, -RZ, R89.H1_H1 ;  /* 0x30000059ff597230 */ /* 0x000fe40000004100 */
[C---:B------:R-:W-:Y:S01]  /*5070*/  FMUL.FTZ R99, R95.reuse, R99 ;  /* 0x000000635f637220 */ /* 0x040fe20000410000 */
[----:B------:R-:W-:Y:S02]  /*5080*/  HADD2.F32 R93, -RZ, R93.H1_H1 ;  /* 0x3000005dff5d7230 */ /* 0x000fe40000004100 */
[----:B------:R-:W-:Y:S01]  /*5090*/  FFMA.FTZ R95, R95, R15, -R100 ;  /* 0x0000000f5f5f7223 */ /* 0x000fe20000010864 */
[----:B------:R-:W-:-:S02]  /*50a0*/  HADD2.F32 R11, -RZ, R11.H1_H1 ;  /* 0x3000000bff0b7230 */ /* 0x000fc40000004100 */
[----:B------:R-:W-:Y:S01]  /*50b0*/  FFMA.FTZ R96, R96, R101, -R103 ;  /* 0x0000006560607223 */ /* 0x000fe20000010867 */
[----:B------:R-:W-:Y:S01]  /*50c0*/  FMUL.FTZ R100, R94, R89 ;  /* 0x000000595e647220 */ /* 0x000fe20000410000 */
[----:B------:R-:W-:Y:S01]  /*50d0*/  F2FP.SATFINITE.E4M3.F32.PACK_AB_MERGE_C R13, R90, R13, RZ ;  /* 0x0000000d5a0d723e */ /* 0x000fe200048070ff */
[----:B------:R-:W-:Y:S01]  /*50e0*/  FFMA.FTZ R97, R97, R101, R102 ;  /* 0x0000006561617223 */ /* 0x000fe20000010066 */
[C---:B------:R-:W-:Y:S01]  /*50f0*/  FMUL.FTZ R89, R93.reuse, R89 ;  /* 0x000000595d597220 */ /* 0x040fe20000410000 */
[----:B------:R-:W-:Y:S01]  /*5100*/  FFMA.FTZ R98, R98, R15, R99 ;  /* 0x0000000f62627223 */ /* 0x000fe20000010063 */
[----:B------:R-:W-:Y:S01]  /*5110*/  F2FP.SATFINITE.E4M3.F32.PACK_AB_MERGE_C R31, R92, R31, RZ ;  /* 0x0000001f5c1f723e */ /* 0x000fe200048070ff */
[-C--:B------:R-:W-:Y:S01]  /*5120*/  FFMA.FTZ R93, R93, R11.reuse, -R100 ;  /* 0x0000000b5d5d7223 */ /* 0x080fe20000010864 */
[----:B------:R-:W-:Y:S01]  /*5130*/  F2FP.SATFINITE.E4M3.F32.PACK_AB_MERGE_C R13, R39, R28, R13 ;  /* 0x0000001c270d723e */ /* 0x000fe2000480700d */
[----:B------:R-:W-:Y:S01]  /*5140*/  FFMA.FTZ R94, R94, R11, R89 ;  /* 0x0000000b5e5e7223 */ /* 0x000fe20000010059 */
[----:B------:R-:W-:-:S02]  /*5150*/  F2FP.SATFINITE.E4M3.F32.PACK_AB_MERGE_C R29, R36, R29, R30 ;  /* 0x0000001d241d723e */ /* 0x000fc4000480701e */
[----:B------:R-:W-:Y:S02]  /*5160*/  F2FP.SATFINITE.E4M3.F32.PACK_AB_MERGE_C R95, R95, R96, RZ ;  /* 0x000000605f5f723e */ /* 0x000fe400048070ff */
[----:B------:R-:W-:Y:S01]  /*5170*/  F2FP.SATFINITE.E4M3.F32.PACK_AB_MERGE_C R31, R9, R38, R31 ;  /* 0x00000026091f723e */ /* 0x000fe2000480701f */
[----:B------:R-:W-:Y:S01]  /*5180*/  IMAD.MOV.U32 R9, RZ, RZ, R13 ;  /* 0x000000ffff097224 */ /* 0x000fe200078e000d */
[----:B------:R-:W-:Y:S02]  /*5190*/  F2FP.SATFINITE.E4M3.F32.PACK_AB_MERGE_C R97, R98, R97, RZ ;  /* 0x000000616261723e */ /* 0x000fe400048070ff */
[----:B------:R-:W-:Y:S01]  /*51a0*/  F2FP.SATFINITE.E4M3.F32.PACK_AB_MERGE_C R11, R93, R14, R95 ;  /* 0x0000000e5d0b723e */ /* 0x000fe2000480705f */
[----:B------:R-:W-:Y:S01]  /*51b0*/  IMAD.MOV.U32 R13, RZ, RZ, R31 ;  /* 0x000000ffff0d7224 */ /* 0x000fe200078e001f */
[----:B------:R-:W-:Y:S01]  /*51c0*/  F2FP.SATFINITE.E4M3.F32.PACK_AB_MERGE_C R15, R94, R37, R97 ;  /* 0x000000255e0f723e */ /* 0x000fe20004807061 */
[----:B------:R-:W-:-:S07]  /*51d0*/  IMAD.MOV.U32 R14, RZ, RZ, R29 ;  /* 0x000000ffff0e7224 */ /* 0x000fce00078e001d */
.L_x_10901:
[----:B------:R-:W-:Y:S05]  /*51e0*/  BSYNC B2 ;  /* 0x0000000000027941 */ /* 0x000fea0003800000 */
.L_x_10900:
[----:B0-----:R4:W-:Y:S04]  /*51f0*/  ST.E.128 desc[UR42][R70.64], R8 ;  /* 0x0000000846007985 */ /* 0x0019e8000c101d2a */
[----:B--2---:R4:W-:Y:S02]  /*5200*/  @!P5 ST.E.128 desc[UR42][R72.64], R12 ;  /* 0x0000000c4800d985 */ /* 0x0049e4000c101d2a */
.L_x_10899:
[----:B------:R-:W-:Y:S05]  /*5210*/  BSYNC B1 ;  /* 0x0000000000017941 */ /* 0x000fea0003800000 */
.L_x_10898:
[----:B------:R-:W-:-:S13]  /*5220*/  ISETP.NE.AND P5, PT, R52, RZ, PT ;  /* 0x000000ff3400720c */ /* 0x000fda0003fa5270 */
[----:B------:R-:W-:Y:S05]  /*5230*/  @!P5 BRA `(.L_x_10881) ;  /* 0x0000001000c8d947 */ /* 0x000fea0003800000 */
[----:B0---4-:R-:W4:Y:S04]  /*5240*/  LDL R12, [R1+0x10] ;  /* 0x00001000010c7983 */ /* 0x011f280000100800 */
[----:B------:R-:W5:Y:S04]  /*5250*/  LDL R11, [R1+0x64] ;  /* 0x00006400010b7983 */ /* 0x000f680000100800 */
[----:B------:R-:W5:Y:S01]  /*5260*/  LDL R10, [R1+0x20] ;  /* 0x00002000010a7983 */ /* 0x000f620000100800 */
[----:B------:R-:W-:Y:S01]  /*5270*/  SEL R91, R54, R91, !P2 ;  /* 0x0000005b365b7207 */ /* 0x000fe20005000000 */
[----:B------:R-:W-:Y:S01]  /*5280*/  BSSY B1, `(.L_x_10902) ;  /* 0x00000ea000017945 */ /* 0x000fe20003800000 */
[----:B------:R-:W-:-:S02]  /*5290*/  ISETP.GE.AND P6, PT, R67, R80, PT ;  /* 0x000000504300720c */ /* 0x000fc40003fc6270 */
[----:B------:R-:W-:Y:S02]  /*52a0*/  SHF.R.S32.HI R8, RZ, 0x1f, R91 ;  /* 0x0000001fff087819 */ /* 0x000fe4000001145b */
[C---:B---3--:R-:W-:Y:S02]  /*52b0*/  IADD3 R28, P5, R3.reuse, R84, RZ ;  /* 0x00000054031c7210 */ /* 0x048fe40007fbe0ff */
[----:B------:R-:W-:Y:S02]  /*52c0*/  LEA.HI R8, R8, R91, RZ, 0x5 ;  /* 0x0000005b08087211 */ /* 0x000fe400078f28ff */
[----:B--2---:R-:W-:Y:S02]  /*52d0*/  LEA.HI.X.SX32 R29, R3, R82, 0x1, P5 ;  /* 0x00000052031d7211 */ /* 0x004fe400028f0eff */
[----:B------:R-:W-:-:S04]  /*52e0*/  SHF.R.S32.HI R9, RZ, 0x5, R8 ;  /* 0x00000005ff097819 */ /* 0x000fc80000011408 */
[----:B------:R-:W-:-:S04]  /*52f0*/  LEA.HI.SX32 R9, R64, R9, 0x1c ;  /* 0x0000000940097211 */ /* 0x000fc800078fe2ff */
[C---:B------:R-:W-:Y:S01]  /*5300*/  LEA.HI R8, R9.reuse, R9, RZ, 0x1 ;  /* 0x0000000909087211 */ /* 0x040fe200078f08ff */
[----:B------:R-:W-:-:S03]  /*5310*/  IMAD.SHL.U32 R31, R9, 0x10, RZ ;  /* 0x00000010091f7824 */ /* 0x000fc600078e00ff */
[----:B------:R-:W-:-:S04]  /*5320*/  SHF.L.U32 R9, R8, 0xb, RZ ;  /* 0x0000000b08097819 */ /* 0x000fc800000006ff */
[----:B------:R-:W-:Y:S02]  /*5330*/  LOP3.LUT R9, R9, 0xfffff000, RZ, 0xc0, !PT ;  /* 0xfffff00009097812 */ /* 0x000fe400078ec0ff */
        /* <DEDUP_REMOVED lines=12> */
[--C-:B------:R-:W-:Y:S01]  /*5400*/  SHF.R.U32.HI R89, RZ, 0x18, R5.reuse ;  /* 0x00000018ff597819 */ /* 0x100fe20000011605 */
[----:B0-----:R-:W-:Y:S01]  /*5410*/  IMAD.MOV.U32 R30, RZ, RZ, R8 ;  /* 0x000000ffff1e7224 */ /* 0x001fe200078e0008 */
[----:B------:R-:W-:Y:S02]  /*5420*/  LOP3.LUT R4, R5, 0xff, RZ, 0xc0, !PT ;  /* 0x000000ff05047812 */ /* 0x000fe400078ec0ff */
[----:B------:R-:W-:Y:S02]  /*5430*/  SHF.R.U32.HI R70, RZ, 0x10, R5 ;  /* 0x00000010ff467819 */ /* 0x000fe40000011605 */
[----:B------:R-:W-:Y:S02]  /*5440*/  SHF.R.U32.HI R71, RZ, 0x18, R33 ;  /* 0x00000018ff477819 */ /* 0x000fe40000011621 */
[----:B------:R-:W-:-:S02]  /*5450*/  LOP3.LUT R34, R33, 0xff, RZ, 0xc0, !PT ;  /* 0x000000ff21227812 */ /* 0x000fc400078ec0ff */
[--C-:B------:R-:W-:Y:S02]  /*5460*/  SHF.R.U32.HI R37, RZ, 0x8, R33.reuse ;  /* 0x00000008ff257819 */ /* 0x100fe40000011621 */
[----:B------:R-:W-:Y:S01]  /*5470*/  SHF.R.U32.HI R5, RZ, 0x10, R33 ;  /* 0x00000010ff057819 */ /* 0x000fe20000011621 */
[----:B------:R-:W-:Y:S01]  /*5480*/  IMAD.SHL.U32 R33, R80, 0x100, RZ ;  /* 0x0000010050217824 */ /* 0x000fe200078e00ff */
[--C-:B------:R-:W-:Y:S02]  /*5490*/  SHF.R.U32.HI R38, RZ, 0x8, R7.reuse ;  /* 0x00000008ff267819 */ /* 0x100fe40000011607 */
[----:B------:R-:W-:Y:S01]  /*54a0*/  PRMT R4, R89, 0x654, R4 ;  /* 0x0000065459047816 */ /* 0x000fe20000000004 */
[----:B------:R-:W-:Y:S01]  /*54b0*/  IMAD.U32 R5, R5, 0x10000, RZ ;  /* 0x0001000005057824 */ /* 0x000fe200078e00ff */
[----:B------:R-:W-:Y:S02]  /*54c0*/  SHF.R.U32.HI R73, RZ, 0x18, R7 ;  /* 0x00000018ff497819 */ /* 0x000fe40000011607 */
[----:B------:R-:W-:-:S02]  /*54d0*/  LOP3.LUT R6, R7, 0xff, RZ, 0xc0, !PT ;  /* 0x000000ff07067812 */ /* 0x000fc400078ec0ff */
[----:B------:R-:W-:Y:S02]  /*54e0*/  SHF.R.U32.HI R72, RZ, 0x10, R7 ;  /* 0x00000010ff487819 */ /* 0x000fe40000011607 */
[--C-:B------:R-:W-:Y:S02]  /*54f0*/  SHF.R.U32.HI R39, RZ, 0x8, R35.reuse ;  /* 0x00000008ff277819 */ /* 0x100fe40000011623 */
[----:B------:R-:W-:Y:S02]  /*5500*/  LOP3.LUT R36, R35, 0xff0000ff, RZ, 0xc0, !PT ;  /* 0xff0000ff23247812 */ /* 0x000fe400078ec0ff */
[----:B------:R-:W-:Y:S01]  /*5510*/  SHF.R.U32.HI R7, RZ, 0x10, R35 ;  /* 0x00000010ff077819 */ /* 0x000fe20000011623 */
[----:B------:R-:W-:Y:S01]  /*5520*/  IMAD.SHL.U32 R35, R38, 0x100, RZ ;  /* 0x0000010026237824 */ /* 0x000fe200078e00ff */
[----:B------:R-:W-:Y:S01]  /*5530*/  LOP3.LUT R4, R4, 0xff00, R33, 0xf8, !PT ;  /* 0x0000ff0004047812 */ /* 0x000fe200078ef821 */
[----:B------:R-:W-:Y:S01]  /*5540*/  IMAD.U32 R33, R70, 0x10000, RZ ;  /* 0x0001000046217824 */ /* 0x000fe200078e00ff */
[----:B------:R-:W-:Y:S01]  /*5550*/  PRMT R6, R73, 0x654, R6 ;  /* 0x0000065449067816 */ /* 0x000fe20000000006 */
[----:B------:R-:W-:Y:S01]  /*5560*/  IMAD.SHL.U32 R39, R39, 0x100, RZ ;  /* 0x0000010027277824 */ /* 0x000fe200078e00ff */
[----:B------:R-:W-:Y:S01]  /*5570*/  PRMT R34, R71, 0x654, R34 ;  /* 0x0000065447227816 */ /* 0x000fe20000000022 */
[----:B------:R-:W-:Y:S01]  /*5580*/  IMAD.U32 R71, R7, 0x10000, RZ ;  /* 0x0001000007477824 */ /* 0x000fe200078e00ff */
[----:B------:R-:W-:-:S02]  /*5590*/  SHF.L.U32 R37, R37, 0x8, RZ ;  /* 0x0000000825257819 */ /* 0x000fc400000006ff */
        /* <DEDUP_REMOVED lines=13> */
[----:B------:R-:W-:Y:S01]  /*5670*/  LOP3.LUT R7, R38, 0xff0000, R5, 0xf8, !PT ;  /* 0x00ff000026077812 */ /* 0x000fe200078ef805 */
[----:B------:R-:W-:Y:S02]  /*5680*/  HADD2.F32 R36, -RZ, R36.H1_H1 ;  /* 0x30000024ff247230 */ /* 0x000fe40000004100 */
[----:B------:R-:W-:Y:S01]  /*5690*/  FMUL.FTZ R73, R12, R39 ;  /* 0x000000270c497220 */ /* 0x000fe20000410000 */
[----:B------:R-:W-:-:S02]  /*56a0*/  HADD2.F32 R37, -RZ, R35.H0_H0 ;  /* 0x20000023ff257230 */ /* 0x000fc40000004100 */
[----:B------:R-:W-:Y:S01]  /*56b0*/  FMUL.FTZ R39, R8, R39 ;  /* 0x0000002708277220 */ /* 0x000fe20000410000 */
[----:B------:R-:W-:Y:S01]  /*56c0*/  HADD2.F32 R38, -RZ, R35.H1_H1 ;  /* 0x30000023ff267230 */ /* 0x000fe20000004100 */
[----:B------:R-:W-:Y:S01]  /*56d0*/  F2FP.F16.E4M3.UNPACK_B R86, R86 ;  /* 0x00000056ff56723e */ /* 0x000fe200020006ff */
[----:B------:R-:W-:Y:S01]  /*56e0*/  HADD2.F32 R33, -RZ, R33.H1_H1 ;  /* 0x30000021ff217230 */ /* 0x000fe20000004100 */
[----:B------:R-:W-:Y:S01]  /*56f0*/  F2FP.F16.E4M3.UNPACK_B R32, R32 ;  /* 0x00000020ff20723e */ /* 0x000fe200020006ff */
[----:B------:R-:W-:Y:S01]  /*5700*/  HADD2.F32 R35, -RZ, R34.H1_H1 ;  /* 0x30000022ff237230 */ /* 0x000fe20000004100 */
[----:B------:R-:W-:Y:S01]  /*5710*/  F2FP.F16.E4M3.UNPACK_B R34, R30 ;  /* 0x0000001eff22723e */ /* 0x000fe200020006ff */
[----:B------:R-:W-:Y:S01]  /*5720*/  FFMA.FTZ R12, R12, R37, R39 ;  /* 0x000000250c0c7223 */ /* 0x000fe20000010027 */
[----:B------:R-:W-:Y:S01]  /*5730*/  LOP3.LUT R5, R70, 0xff0000, R71, 0xf8, !PT ;  /* 0x00ff000046057812 */ /* 0x000fe200078ef847 */
[-C--:B------:R-:W-:Y:S01]  /*5740*/  FMUL.FTZ R72, R33, R36.reuse ;  /* 0x0000002421487220 */ /* 0x080fe20000410000 */
[----:B------:R-:W-:Y:S01]  /*5750*/  FMUL.FTZ R70, R35, R36 ;  /* 0x0000002423467220 */ /* 0x000fe20000410000 */
[----:B------:R-:W-:Y:S01]  /*5760*/  F2FP.F16.E4M3.UNPACK_B R83, R83 ;  /* 0x00000053ff53723e */ /* 0x000fe200020006ff */
[----:B------:R-:W-:-:S02]  /*5770*/  HADD2.F32 R39, -RZ, R86.H0_H0 ;  /* 0x20000056ff277230 */ /* 0x000fc40000004100 */
[----:B------:R-:W-:Y:S01]  /*5780*/  FFMA.FTZ R8, R8, R37, -R73 ;  /* 0x0000002508087223 */ /* 0x000fe20000010849 */
        /* <DEDUP_REMOVED lines=36> */
[----:B------:R-:W-:Y:S01]  /*59d0*/  FMUL.FTZ R80, R38, R80 ;  /* 0x0000005026507220 */ /* 0x000fe20000410000 */
[----:B------:R-:W-:Y:S01]  /*59e0*/  FFMA.FTZ R70, R70, R73, R89 ;  /* 0x0000004946467223 */ /* 0x000fe20000010059 */
[----:B------:R-:W-:Y:S01]  /*59f0*/  FFMA.FTZ R91, R38, R72, -R83 ;  /* 0x00000048265b7223 */ /* 0x000fe20000010853 */
[--C-:B------:R-:W-:Y:S01]  /*5a00*/  HADD2.F32 R73, -RZ, R85.reuse.H0_H0 ;  /* 0x20000055ff497230 */ /* 0x100fe20000004100 */
[----:B------:R-:W-:Y:S01]  /*5a10*/  F2FP.F16.E4M3.UNPACK_B R81, R81 ;  /* 0x00000051ff51723e */ /* 0x000fe200020006ff */
[----:B------:R-:W-:Y:S01]  /*5a20*/  HADD2.F32 R38, -RZ, R36.H0_H0 ;  /* 0x20000024ff267230 */ /* 0x000fe20000004100 */
[----:B------:R-:W-:Y:S01]  /*5a30*/  F2FP.SATFINITE.E4M3.F32.PACK_AB_MERGE_C R12, R35, R12, RZ ;  /* 0x0000000c230c723e */ /* 0x000fe200048070ff */
[----:B------:R-:W-:-:S02]  /*5a40*/  HADD2.F32 R85, -RZ, R85.H1_H1 ;  /* 0x30000055ff557230 */ /* 0x000fc40000004100 */
[----:B------:R-:W-:Y:S01]  /*5a50*/  FFMA.FTZ R93, R71, R72, R80 ;  /* 0x00000048475d7223 */ /* 0x000fe20000010050 */
[----:B------:R-:W-:Y:S02]  /*5a60*/  HADD2.F32 R14, -RZ, R10.H0_H0 ;  /* 0x2000000aff0e7230 */ /* 0x000fe40000004100 */
[----:B------:R-:W-:Y:S01]  /*5a70*/  FMUL.FTZ R83, R38, R73 ;  /* 0x0000004926537220 */ /* 0x000fe20000410000 */
[----:B------:R-:W-:Y:S01]  /*5a80*/  HADD2.F32 R36, -RZ, R36.H1_H1 ;  /* 0x30000024ff247230 */ /* 0x000fe20000004100 */
[----:B------:R-:W-:Y:S01]  /*5a90*/  F2FP.SATFINITE.E4M3.F32.PACK_AB_MERGE_C R8, R33, R8, RZ ;  /* 0x000000082108723e */ /* 0x000fe200048070ff */
[----:B------:R-:W-:Y:S01]  /*5aa0*/  HADD2.F32 R10, -RZ, R10.H1_H1 ;  /* 0x3000000aff0a7230 */ /* 0x000fe20000004100 */
[----:B------:R-:W-:Y:S01]  /*5ab0*/  F2FP.SATFINITE.E4M3.F32.PACK_AB_MERGE_C R91, R91, R34, RZ ;  /* 0x000000225b5b723e */ /* 0x000fe200048070ff */
[--C-:B------:R-:W-:Y:S02]  /*5ac0*/  HADD2.F32 R71, -RZ, R81.reuse.H0_H0 ;  /* 0x20000051ff477230 */ /* 0x100fe40000004100 */
[----:B------:R-:W-:Y:S01]  /*5ad0*/  FMUL.FTZ R89, R36, R85 ;  /* 0x0000005524597220 */ /* 0x000fe20000410000 */
[----:B------:R-:W-:Y:S01]  /*5ae0*/  HADD2.F32 R81, -RZ, R81.H1_H1 ;  /* 0x30000051ff517230 */ /* 0x000fe20000004100 */
[----:B------:R-:W-:Y:S01]  /*5af0*/  F2FP.SATFINITE.E4M3.F32.PACK_AB_MERGE_C R12, R39, R32, R12 ;  /* 0x00000020270c723e */ /* 0x000fe2000480700c */
[----:B------:R-:W-:Y:S01]  /*5b00*/  FMUL.FTZ R73, R14, R73 ;  /* 0x000000490e497220 */ /* 0x000fe20000410000 */
[----:B------:R-:W-:Y:S01]  /*5b10*/  FMUL.FTZ R85, R10, R85 ;  /* 0x000000550a557220 */ /* 0x000fe20000410000 */
[----:B------:R-:W-:Y:S01]  /*5b20*/  F2FP.F16.E4M3.UNPACK_B R33, R13 ;  /* 0x0000000dff21723e */ /* 0x000fe200020006ff */
[----:B------:R-:W-:Y:S01]  /*5b30*/  FFMA.FTZ R83, R14, R71, -R83 ;  /* 0x000000470e537223 */ /* 0x000fe20000010853 */
[----:B------:R-:W-:Y:S01]  /*5b40*/  F2FP.F16.E4M3.UNPACK_B R34, R7 ;  /* 0x00000007ff22723e */ /* 0x000fe200020006ff */
[----:B------:R-:W-:Y:S01]  /*5b50*/  FFMA.FTZ R14, R38, R71, R73 ;  /* 0x00000047260e7223 */ /* 0x000fe20000010049 */
[----:B------:R-:W-:Y:S01]  /*5b60*/  F2FP.F16.E4M3.UNPACK_B R32, R9 ;  /* 0x00000009ff20723e */ /* 0x000fe200020006ff */
[----:B------:R-:W-:Y:S01]  /*5b70*/  FFMA.FTZ R85, R36, R81, R85 ;  /* 0x0000005124557223 */ /* 0x000fe20000010055 */
[----:B------:R-:W-:Y:S01]  /*5b80*/  F2FP.SATFINITE.E4M3.F32.PACK_AB_MERGE_C R8, R37, R30, R8 ;  /* 0x0000001e2508723e */ /* 0x000fe20004807008 */
[--C-:B------:R-:W-:Y:S01]  /*5b90*/  HADD2.F32 R35, -RZ, R33.reuse.H0_H0 ;  /* 0x20000021ff237230 */ /* 0x100fe20000004100 */
[----:B------:R-:W-:Y:S01]  /*5ba0*/  F2FP.SATFINITE.E4M3.F32.PACK_AB_MERGE_C R70, R93, R70, RZ ;  /* 0x000000465d46723e */ /* 0x000fe200048070ff */
[----:B------:R-:W-:Y:S01]  /*5bb0*/  HADD2.F32 R39, -RZ, R34.H0_H0 ;  /* 0x20000022ff277230 */ /* 0x000fe20000004100 */
[----:B------:R-:W-:Y:S01]  /*5bc0*/  F2FP.F16.E4M3.UNPACK_B R37, R6 ;  /* 0x00000006ff25723e */ /* 0x000fe200020006ff */
[----:B------:R-:W-:Y:S01]  /*5bd0*/  HADD2.F32 R30, -RZ, R32.H0_H0 ;  /* 0x20000020ff1e7230 */ /* 0x000fe20000004100 */
[----:B------:R-:W-:Y:S01]  /*5be0*/  F2FP.SATFINITE.E4M3.F32.PACK_AB_MERGE_C R14, R85, R14, R70 ;  /* 0x0000000e550e723e */ /* 0x000fe20004807046 */
[----:B------:R-:W-:-:S02]  /*5bf0*/  HADD2.F32 R36, -RZ, R33.H1_H1 ;  /* 0x30000021ff247230 */ /* 0x000fc40000004100 */
[CC--:B------:R-:W-:Y:S01]  /*5c00*/  FMUL.FTZ R71, R35.reuse, R39.reuse ;  /* 0x0000002723477220 */ /* 0x0c0fe20000410000 */
[--C-:B------:R-:W-:Y:S02]  /*5c10*/  HADD2.F32 R38, -RZ, R37.reuse.H0_H0 ;  /* 0x20000025ff267230 */ /* 0x100fe40000004100 */
[C---:B------:R-:W-:Y:S01]  /*5c20*/  FMUL.FTZ R70, R30.reuse, R39 ;  /* 0x000000271e467220 */ /* 0x040fe20000410000 */
[----:B------:R-:W-:Y:S01]  /*5c30*/  HADD2.F32 R39, -RZ, R34.H1_H1 ;  /* 0x30000022ff277230 */ /* 0x000fe20000004100 */
[----:B------:R-:W-:Y:S01]  /*5c40*/  F2FP.F16.E4M3.UNPACK_B R33, R9.H1 ;  /* 0x00000009ff21723e */ /* 0x000fe200030006ff */
[----:B------:R-:W-:Y:S02]  /*5c50*/  HADD2.F32 R34, -RZ, R32.H1_H1 ;  /* 0x30000020ff227230 */ /* 0x000fe40000004100 */
[-C--:B------:R-:W-:Y:S01]  /*5c60*/  FFMA.FTZ R30, R30, R38.reuse, -R71 ;  /* 0x000000261e1e7223 */ /* 0x080fe20000010847 */
[----:B------:R-:W-:Y:S01]  /*5c70*/  FFMA.FTZ R32, R35, R38, R70 ;  /* 0x0000002623207223 */ /* 0x000fe20000010046 */
[----:B------:R-:W-:-:S02]  /*5c80*/  HADD2.F32 R37, -RZ, R37.H1_H1 ;  /* 0x30000025ff257230 */ /* 0x000fc40000004100 */
[-C--:B------:R-:W-:Y:S01]  /*5c90*/  FMUL.FTZ R71, R36, R39.reuse ;  /* 0x0000002724477220 */ /* 0x080fe20000410000 */
[C---:B------:R-:W-:Y:S01]  /*5ca0*/  FMUL.FTZ R39, R34.reuse, R39 ;  /* 0x0000002722277220 */ /* 0x040fe20000410000 */
[----:B------:R-:W-:Y:S01]  /*5cb0*/  F2FP.F16.E4M3.UNPACK_B R35, R13.H1 ;  /* 0x0000000dff23723e */ /* 0x000fe200030006ff */
[----:B------:R-:W-:Y:S01]  /*5cc0*/  HADD2.F32 R13, -RZ, R33.H0_H0 ;  /* 0x20000021ff0d7230 */ /* 0x000fe20000004100 */
[----:B------:R-:W-:Y:S01]  /*5cd0*/  F2FP.F16.E4M3.UNPACK_B R38, R7.H1 ;  /* 0x00000007ff26723e */ /* 0x000fe200030006ff */
[-C--:B------:R-:W-:Y:S01]  /*5ce0*/  FFMA.FTZ R9, R34, R37.reuse, -R71 ;  /* 0x0000002522097223 */ /* 0x080fe20000010847 */
[----:B------:R-:W-:Y:S01]  /*5cf0*/  FFMA.FTZ R7, R36, R37, R39 ;  /* 0x0000002524077223 */ /* 0x000fe20000010027 */
[----:B------:R-:W-:Y:S01]  /*5d00*/  F2FP.F16.E4M3.UNPACK_B R6, R6.H1 ;  /* 0x00000006ff06723e */ /* 0x000fe200030006ff */
[--C-:B------:R-:W-:Y:S01]  /*5d10*/  HADD2.F32 R34, -RZ, R35.reuse.H0_H0 ;  /* 0x20000023ff227230 */ /* 0x100fe20000004100 */
[-C--:B------:R-:W-:Y:S01]  /*5d20*/  F2FP.F16.E4M3.UNPACK_B R80, R5.reuse.H1 ;  /* 0x00000005ff50723e */ /* 0x080fe200030006ff */
[----:B------:R-:W-:Y:S01]  /*5d30*/  HADD2.F32 R37, -RZ, R38.H0_H0 ;  /* 0x20000026ff257230 */ /* 0x000fe20000004100 */
[----:B------:R-:W-:Y:S01]  /*5d40*/  F2FP.F16.E4M3.UNPACK_B R73, R5 ;  /* 0x00000005ff49723e */ /* 0x000fe200020006ff */
[----:B------:R-:W-:-:S02]  /*5d50*/  HADD2.F32 R36, -RZ, R35.H1_H1 ;  /* 0x30000023ff247230 */ /* 0x000fc40000004100 */
[----:B------:R-:W-:Y:S01]  /*5d60*/  FFMA.FTZ R10, R10, R81, -R89 ;  /* 0x000000510a0a7223 */ /* 0x000fe20000010859 */
        /* <DEDUP_REMOVED lines=9> */
[-C--:B------:R-:W-:Y:S01]  /*5e00*/  FFMA.FTZ R6, R13, R35.reuse, -R70 ;  /* 0x000000230d067223 */ /* 0x080fe20000010846 */
[----:B------:R-:W-:Y:S01]  /*5e10*/  FFMA.FTZ R13, R34, R35, R37 ;  /* 0x00000023220d7223 */ /* 0x000fe20000010025 */
[-C--:B------:R-:W-:Y:S01]  /*5e20*/  FFMA.FTZ R33, R33, R38.reuse, -R72 ;  /* 0x0000002621217223 */ /* 0x080fe20000010848 */
[----:B------:R-:W-:Y:S01]  /*5e30*/  FFMA.FTZ R34, R36, R38, R39 ;  /* 0x0000002624227223 */ /* 0x000fe20000010027 */
[----:B------:R-:W-:Y:S01]  /*5e40*/  F2FP.F16.E4M3.UNPACK_B R35, R11 ;  /* 0x0000000bff23723e */ /* 0x000fe200020006ff */
[--C-:B------:R-:W-:Y:S01]  /*5e50*/  HADD2.F32 R81, -RZ, R80.reuse.H0_H0 ;  /* 0x20000050ff517230 */ /* 0x100fe20000004100 */
[----:B------:R-:W-:Y:S01]  /*5e60*/  F2FP.F16.E4M3.UNPACK_B R38, R15.H1 ;  /* 0x0000000fff26723e */ /* 0x000fe200030006ff */
[----:B------:R-:W-:Y:S01]  /*5e70*/  HADD2.F32 R86, -RZ, R73.H0_H0 ;  /* 0x20000049ff567230 */ /* 0x000fe20000004100 */
[----:B------:R-:W-:Y:S01]  /*5e80*/  F2FP.F16.E4M3.UNPACK_B R11, R11.H1 ;  /* 0x0000000bff0b723e */ /* 0x000fe200030006ff */
[----:B------:R-:W-:Y:S01]  /*5e90*/  HADD2.F32 R80, -RZ, R80.H1_H1 ;  /* 0x30000050ff507230 */ /* 0x000fe20000004100 */
[----:B------:R-:W-:Y:S01]  /*5ea0*/  F2FP.F16.E4M3.UNPACK_B R37, R15 ;  /* 0x0000000fff25723e */ /* 0x000fe200020006ff */
[----:B------:R-:W-:Y:S01]  /*5eb0*/  HADD2.F32 R15, -RZ, R35.H0_H0 ;  /* 0x20000023ff0f7230 */ /* 0x000fe20000004100 */
[----:B------:R-:W-:Y:S01]  /*5ec0*/  F2FP.F16.E4M3.UNPACK_B R70, R4.H1 ;  /* 0x00000004ff46723e */ /* 0x000fe200030006ff */
[----:B------:R-:W-:Y:S01]  /*5ed0*/  HADD2.F32 R4, -RZ, R38.H0_H0 ;  /* 0x20000026ff047230 */ /* 0x000fe20000004100 */
[----:B------:R-:W-:Y:S01]  /*5ee0*/  F2FP.SATFINITE.E4M3.F32.PACK_AB_MERGE_C R10, R10, R83, R91 ;  /* 0x000000530a0a723e */ /* 0x000fe2000480705b */
[----:B------:R-:W-:Y:S01]  /*5ef0*/  HADD2.F32 R36, -RZ, R11.H0_H0 ;  /* 0x2000000bff247230 */ /* 0x000fe20000004100 */
[----:B------:R-:W-:Y:S01]  /*5f00*/  F2FP.SATFINITE.E4M3.F32.PACK_AB_MERGE_C R6, R33, R6, RZ ;  /* 0x000000062106723e */ /* 0x000fe200048070ff */
[----:B------:R-:W-:-:S02]  /*5f10*/  HADD2.F32 R39, -RZ, R37.H0_H0 ;  /* 0x20000025ff277230 */ /* 0x000fc40000004100 */
[-C--:B------:R-:W-:Y:S01]  /*5f20*/  FMUL.FTZ R83, R4, R81.reuse ;  /* 0x0000005104537220 */ /* 0x080fe20000410000 */
[----:B------:R-:W-:Y:S02]  /*5f30*/  HADD2.F32 R71, -RZ, R70.H0_H0 ;  /* 0x20000046ff477230 */ /* 0x000fe40000004100 */
[C---:B------:R-:W-:Y:S01]  /*5f40*/  FMUL.FTZ R81, R36.reuse, R81 ;  /* 0x0000005124517220 */ /* 0x040fe20000410000 */
[----:B------:R-:W-:Y:S02]  /*5f50*/  HADD2.F32 R38, -RZ, R38.H1_H1 ;  /* 0x30000026ff267230 */ /* 0x000fe40000004100 */
[----:B------:R-:W-:Y:S01]  /*5f60*/  FMUL.FTZ R90, R39, R86 ;  /* 0x00000056275a7220 */ /* 0x000fe20000410000 */
[----:B------:R-:W-:Y:S02]  /*5f70*/  HADD2.F32 R11, -RZ, R11.H1_H1 ;  /* 0x3000000bff0b7230 */ /* 0x000fe40000004100 */
[----:B------:R-:W-:Y:S01]  /*5f80*/  FFMA.FTZ R83, R36, R71, -R83 ;  /* 0x0000004724537223 */ /* 0x000fe20000010853 */
[----:B------:R-:W-:-:S02]  /*5f90*/  HADD2.F32 R72, -RZ, R5.H0_H0 ;  /* 0x20000005ff487230 */ /* 0x000fc40000004100 */
[C---:B------:R-:W-:Y:S01]  /*5fa0*/  FMUL.FTZ R86, R15.reuse, R86 ;  /* 0x000000560f567220 */ /* 0x040fe20000410000 */
[----:B------:R-:W-:Y:S01]  /*5fb0*/  FFMA.FTZ R81, R4, R71, R81 ;  /* 0x0000004704517223 */ /* 0x000fe20000010051 */
[----:B------:R-:W-:Y:S02]  /*5fc0*/  HADD2.F32 R37, -RZ, R37.H1_H1 ;  /* 0x30000025ff257230 */ /* 0x000fe40000004100 */
[----:B------:R-:W-:Y:S01]  /*5fd0*/  FMUL.FTZ R92, R38, R80 ;  /* 0x00000050265c7220 */ /* 0x000fe20000410000 */
[----:B------:R-:W-:Y:S02]  /*5fe0*/  HADD2.F32 R36, -RZ, R73.H1_H1 ;  /* 0x30000049ff247230 */ /* 0x000fe40000004100 */
[-C--:B------:R-:W-:Y:S01]  /*5ff0*/  FFMA.FTZ R90, R15, R72.reuse, -R90 ;  /* 0x000000480f5a7223 */ /* 0x080fe2000001085a */
[----:B------:R-:W-:Y:S02]  /*6000*/  HADD2.F32 R35, -RZ, R35.H1_H1 ;  /* 0x30000023ff237230 */ /* 0x000fe40000004100 */
[----:B------:R-:W-:Y:S01]  /*6010*/  FFMA.FTZ R86, R39, R72, R86 ;  /* 0x0000004827567223 */ /* 0x000fe20000010056 */
[----:B------:R-:W-:-:S02]  /*6020*/  HADD2.F32 R4, -RZ, R5.H1_H1 ;  /* 0x30000005ff047230 */ /* 0x000fc40000004100 */
[----:B------:R-:W-:Y:S01]  /*6030*/  FMUL.FTZ R5, R11, R80 ;  /* 0x000000500b057220 */ /* 0x000fe20000410000 */
[----:B------:R-:W-:Y:S02]  /*6040*/  HADD2.F32 R70, -RZ, R70.H1_H1 ;  /* 0x30000046ff467230 */ /* 0x000fe40000004100 */
[-C--:B------:R-:W-:Y:S01]  /*6050*/  FMUL.FTZ R72, R37, R36.reuse ;  /* 0x0000002425487220 */ /* 0x080fe20000410000 */
[----:B------:R-:W-:Y:S01]  /*6060*/  FMUL.FTZ R36, R35, R36 ;  /* 0x0000002423247220 */ /* 0x000fe20000410000 */
[----:B------:R-:W-:Y:S01]  /*6070*/  F2FP.SATFINITE.E4M3.F32.PACK_AB_MERGE_C R13, R34, R13, RZ ;  /* 0x0000000d220d723e */ /* 0x000fe200048070ff */
[-C--:B------:R-:W-:Y:S01]  /*6080*/  FFMA.FTZ R92, R11, R70.reuse, -R92 ;  /* 0x000000460b5c7223 */ /* 0x080fe2000001085c */
[----:B------:R-:W-:Y:S01]  /*6090*/  FFMA.FTZ R38, R38, R70, R5 ;  /* 0x0000004626267223 */ /* 0x000fe20000010005 */
[-C--:B------:R-:W-:Y:S01]  /*60a0*/  FFMA.FTZ R35, R35, R4.reuse, -R72 ;  /* 0x0000000423237223 */ /* 0x080fe20000010848 */
[----:B------:R-:W-:Y:S01]  /*60b0*/  FFMA.FTZ R37, R37, R4, R36 ;  /* 0x0000000425257223 */ /* 0x000fe20000010024 */
[----:B------:R-:W-:-:S02]  /*60c0*/  F2FP.SATFINITE.E4M3.F32.PACK_AB_MERGE_C R9, R9, R30, R6 ;  /* 0x0000001e0909723e */ /* 0x000fc40004807006 */
[----:B------:R-:W-:Y:S02]  /*60d0*/  F2FP.SATFINITE.E4M3.F32.PACK_AB_MERGE_C R83, R92, R83, RZ ;  /* 0x000000535c53723e */ /* 0x000fe400048070ff */
[----:B------:R-:W-:Y:S02]  /*60e0*/  F2FP.SATFINITE.E4M3.F32.PACK_AB_MERGE_C R38, R38, R81, RZ ;  /* 0x000000512626723e */ /* 0x000fe400048070ff */
[----:B------:R-:W-:Y:S02]  /*60f0*/  F2FP.SATFINITE.E4M3.F32.PACK_AB_MERGE_C R11, R35, R90, R83 ;  /* 0x0000005a230b723e */ /* 0x000fe40004807053 */
[----:B------:R-:W-:Y:S02]  /*6100*/  F2FP.SATFINITE.E4M3.F32.PACK_AB_MERGE_C R13, R7, R32, R13 ;  /* 0x00000020070d723e */ /* 0x000fe4000480700d */
[----:B------:R-:W-:-:S07]  /*6110*/  F2FP.SATFINITE.E4M3.F32.PACK_AB_MERGE_C R15, R37, R86, R38 ;  /* 0x00000056250f723e */ /* 0x000fce0004807026 */
.L_x_10903:
[----:B------:R-:W-:Y:S05]  /*6120*/  BSYNC B1 ;  /* 0x0000000000017941 */ /* 0x000fea0003800000 */
.L_x_10902:
[----:B0-----:R0:W-:Y:S01]  /*6130*/  ST.E.128 desc[UR42][R28.64], R8 ;  /* 0x000000081c007985 */ /* 0x0011e2000c101d2a */
[----:B------:R-:W-:-:S13]  /*6140*/  ISETP.GE.AND P5, PT, R31, R87, PT ;  /* 0x000000571f00720c */ /* 0x000fda0003fa6270 */
[----:B------:R-:W-:Y:S05]  /*6150*/  @P5 BRA `(.L_x_10881) ;  /* 0x0000000400005947 */ /* 0x000fea0003800000 */
[----:B------:R-:W-:-:S04]  /*6160*/  IADD3 R4, P5, R84, R31, RZ ;  /* 0x0000001f54047210 */ /* 0x000fc80007fbe0ff */
[----:B------:R-:W-:-:S05]  /*6170*/  LEA.HI.X.SX32 R5, R31, R82, 0x1, P5 ;  /* 0x000000521f057211 */ /* 0x000fca00028f0eff */
[----:B--2---:R2:W-:Y:S01]  /*6180*/  ST.E.128 desc[UR42][R4.64], R12 ;  /* 0x0000000c04007985 */ /* 0x0045e2000c101d2a */
[----:B------:R-:W-:Y:S05]  /*6190*/  BRA `(.L_x_10881) ;  /* 0x0000000000f07947 */ /* 0x000fea0003800000 */
.L_x_10873:
[----:B------:R-:W-:-:S06]  /*61a0*/  UISETP.NE.AND UP0, UPT, UR36, 0x3, UPT ;  /* 0x000000032400788c */ /* 0x000fcc000bf05270 */
[----:B------:R-:W-:-:S13]  /*61b0*/  PLOP3.LUT P0, PT, PT, PT, UP0, 0x80, 0x0 ;  /* 0x000000000000781c */ /* 0x000fda0003f0f008 */
[----:B------:R-:W-:Y:S05]  /*61c0*/  @!P0 BRA `(.L_x_10904) ;  /* 0x0000000000048947 */ /* 0x000fea0003800000 */
[----:B------:R-:W-:Y:S01]  /*61d0*/  BPT.TRAP 0x1 ;  /* 0x000000040000795c */ /* 0x000fe20000300000 */
.L_x_10904:
[----:B------:R-:W-:Y:S01]  /*61e0*/  IMAD R68, R19, 0x8, R18 ;  /* 0x0000000813447824 */ /* 0x000fe200078e0212 */
[----:B------:R-:W-:Y:S01]  /*61f0*/  SHF.L.U32 R79, R157, 0x1f, RZ ;  /* 0x0000001f9d4f7819 */ /* 0x000fe200000006ff */
[----:B------:R-:W-:Y:S01]  /*6200*/  BSSY B1, `(.L_x_10905) ;  /* 0x0000004000017945 */ /* 0x000fe20003800000 */
[----:B------:R-:W-:Y:S02]  /*6210*/  SHF.R.S32.HI R76, RZ, 0x1f, R77 ;  /* 0x0000001fff4c7819 */ /* 0x000fe4000001144d */
[----:B------:R-:W0:Y:S02]  /*6220*/  SYNCS.PHASECHK.TRANS64.TRYWAIT P5, [R68+URZ+0x19c90], R79 ;  /* 0x019c904f440075a7 */ /* 0x000e2400080a017f */
[----:B0-----:R-:W-:Y:S05]  /*6230*/  @!P5 BRA `(.L_x_10906) ;  /* 0x0000014000d0d947 */ /* 0x001fea0003800000 */
.L_x_11136:
[----:B------:R-:W-:Y:S05]  /*6240*/  BSYNC B1 ;  /* 0x0000000000017941 */ /* 0x000fea0003800000 */
.L_x_10905:
        /* <DEDUP_REMOVED lines=21> */
[----:B-1----:R-:W-:-:S03]  /*63a0*/  VIADD R8, R8, 0xffffff80 ;  /* 0xffffff8008087836 */ /* 0x002fc60000000000 */
[----:B------:R-:W-:Y:S02]  /*63b0*/  IADD3.X R13, R5, UR7, R7, P6, !PT ;  /* 0x00000007050d7c10 */ /* 0x000fe4000b7fe407 */
[----:B------:R-:W-:-:S04]  /*63c0*/  LEA.HI R8, R8, R8, RZ, 0x1 ;  /* 0x0000000808087211 */ /* 0x000fc800078f08ff */
[----:B------:R-:W-:-:S04]  /*63d0*/  SHF.R.S32.HI R8, RZ, 0x1, R8 ;  /* 0x00000001ff087819 */ /* 0x000fc80000011408 */
[----:B------:R-:W-:Y:S01]  /*63e0*/  ISETP.GT.AND P5, PT, R74, R8, PT ;  /* 0x000000084a00720c */ /* 0x000fe20003fa4270 */
[----:B------:R-:W-:-:S12]  /*63f0*/  BRA.DIV UR4, `(.L_x_10907) ;  /* 0x0000014204747947 */ /* 0x000fd8000b800000 */
[----:B------:R1:W2:Y:S04]  /*6400*/  SHFL.IDX PT, R29, R13, RZ, 0x1e1f ;  /* 0x001e1fff0d1d7589 */ /* 0x0002a800000e0000 */
[----:B------:R1:W3:Y:S02]  /*6410*/  SHFL.IDX PT, R14, R4, RZ, 0x1e1f ;  /* 0x001e1fff040e7589 */ /* 0x0002e400000e0000 */
.L_x_11140:
[----:B------:R-:W-:Y:S05]  /*6420*/  @!P5 BRA `(.L_x_10881) ;  /* 0x00000000004cd947 */ /* 0x000fea0003800000 */
[----:B------:R-:W4:Y:S01]  /*6430*/  LDL R10, [R1+0x8] ;  /* 0x00000800010a7983 */ /* 0x000f220000100800 */
[----:B------:R-:W-:-:S03]  /*6440*/  ULDC UR4, c[0x0][0x2f4] ;  /* 0x0000bd0000047ab9 */ /* 0x000fc60000000800 */
[----:B------:R-:W5:Y:S01]  /*6450*/  LDL R11, [R1+0x14] ;  /* 0x00001400010b7983 */ /* 0x000f620000100800 */
[----:B------:R-:W-:-:S13]  /*6460*/  ISETP.GE.AND P6, PT, R16, UR4, PT ;  /* 0x0000000410007c0c */ /* 0x000fda000bfc6270 */
[----:B-1----:R-:W1:Y:S01]  /*6470*/  @!P6 LDS.128 R4, [R69+0x13800] ;  /* 0x013800004504e984 */ /* 0x002e620000000c00 */
[----:B---3--:R-:W-:-:S05]  /*6480*/  @!P6 IADD3 R8, P5, R16, R14, RZ ;  /* 0x0000000e1008e210 */ /* 0x008fca0007fbe0ff */
[----:B--2---:R-:W-:Y:S01]  /*6490*/  @!P6 IMAD.X R9, R29, 0x1, R17, P5 ;  /* 0x000000011d09e824 */ /* 0x004fe200028e0611 */
[----:B------:R-:W-:-:S04]  /*64a0*/  ISETP.GE.AND P5, PT, R67, UR4, PT ;  /* 0x0000000443007c0c */ /* 0x000fc8000bfa6270 */
[----:B-1----:R1:W-:Y:S09]  /*64b0*/  @!P6 ST.E.128 desc[UR42][R8.64], R4 ;  /* 0x000000040800e985 */ /* 0x0023f2000c101d2a */
[----:B------:R-:W2:Y:S01]  /*64c0*/  @!P5 LDS.128 R4, [R69+0x14800] ;  /* 0x014800004504d984 */ /* 0x000ea20000000c00 */
[----:B----4-:R-:W-:-:S05]  /*64d0*/  @!P5 IMAD.SHL.U32 R10, R10, 0x10, RZ ;  /* 0x000000100a0ad824 */ /* 0x010fca00078e00ff */
[----:B-1----:R-:W-:-:S04]  /*64e0*/  @!P5 IADD3 R8, P6, R10, R14, RZ ;  /* 0x0000000e0a08d210 */ /* 0x002fc80007fde0ff */
[----:B------:R-:W-:Y:S02]  /*64f0*/  @!P5 LEA.HI.X.SX32 R9, R10, R29, 0x1, P6 ;  /* 0x0000001d0a09d211 */ /* 0x000fe400030f0eff */
[----:B------:R-:W-:-:S03]  /*6500*/  ISETP.GE.AND P6, PT, R156, UR4, PT ;  /* 0x000000049c007c0c */ /* 0x000fc6000bfc6270 */
[----:B--2---:R1:W-:Y:S10]  /*6510*/  @!P5 ST.E.128 desc[UR42][R8.64], R4 ;  /* 0x000000040800d985 */ /* 0x0043f4000c101d2a */
[----:B------:R-:W2:Y:S01]  /*6520*/  @!P6 LDS.128 R4, [R69+0x15800] ;  /* 0x015800004504e984 */ /* 0x000ea20000000c00 */
[----:B-1----:R-:W-:-:S05]  /*6530*/  @!P6 IADD3 R8, P5, R156, R14, RZ ;  /* 0x0000000e9c08e210 */ /* 0x002fca0007fbe0ff */
[----:B-----5:R-:W-:-:S05]  /*6540*/  @!P6 IMAD.X R9, R29, 0x1, R11, P5 ;  /* 0x000000011d09e824 */ /* 0x020fca00028e060b */
[----:B--2---:R4:W-:Y:S03]  /*6550*/  @!P6 ST.E.128 desc[UR42][R8.64], R4 ;  /* 0x000000040800e985 */ /* 0x0049e6000c101d2a */
.L_x_10881:
[----:B------:R-:W-:Y:S05]  /*6560*/  BSYNC B0 ;  /* 0x0000000000007941 */ /* 0x000fea0003800000 */
.L_x_10872:
[----:B012-4-:R-:W0:Y:S01]  /*6570*/  S2R R4, SR_TID.X ;  /* 0x0000000000047919 */ /* 0x017e220000002100 */
        /* <DEDUP_REMOVED lines=9> */
[----:B0-----:R-:W-:-:S13]  /*6610*/  LOP3.LUT P5, RZ, R4, 0x7f, RZ, 0xc0, !PT ;  /* 0x0000007f04ff7812 */ /* 0x001fda00078ac0ff */
[----:B------:R-:W-:-:S05]  /*6620*/  @!P5 VIADD R4, R68, 0x19ca0 ;  /* 0x00019ca04404d836 */ /* 0x000fca0000000000 */
[----:B------:R-:W-:-:S04]  /*6630*/  @!P5 PRMT R4, RZ, 0x654, R4 ;  /* 0x00000654ff04d816 */ /* 0x000fc80000000004 */
[----:B------:R1:W-:Y:S01]  /*6640*/  @!P5 SYNCS.ARRIVE.TRANS64.RED.A1T0 RZ, [R4+URZ], RZ ;  /* 0x000000ff04ffd9a7 */ /* 0x0003e2000810043f */
[----:B------:R-:W-:Y:S05]  /*6650*/  @!P0 BRA `(.L_x_10909) ;  /* 0x0000000000048947 */ /* 0x000fea0003800000 */
[----:B------:R-:W-:Y:S01]  /*6660*/  BPT.TRAP 0x1 ;  /* 0x000000040000795c */ /* 0x000fe20000300000 */
.L_x_10909:
[----:B------:R-:W-:Y:S05]  /*6670*/  BSYNC B0 ;  /* 0x0000000000007941 */ /* 0x000fea0003800000 */
.L_x_10908:
[----:B------:R-:W0:Y:S01]  /*6680*/  SYNCS.PHASECHK.TRANS64.TRYWAIT P0, [R68+URZ+0x19cb0], R79 ;  /* 0x019cb04f440075a7 */ /* 0x000e22000800017f */
[----:B------:R-:W-:Y:S04]  /*6690*/  BSSY B0, `(.L_x_10910) ;  /* 0x0000002000007945 */ /* 0x000fe80003800000 */
[----:B0-----:R-:W-:Y:S05]  /*66a0*/  @!P0 BRA `(.L_x_10911) ;  /* 0x00000140000c8947 */ /* 0x001fea0003800000 */
.L_x_11141:
[----:B------:R-:W-:Y:S05]  /*66b0*/  BSYNC B0 ;  /* 0x0000000000007941 */ /* 0x000fea0003800000 */
.L_x_10910:
[----:B------:R-:W2:Y:S01]  /*66c0*/  S2R R6, SR_TID.X ;  /* 0x0000000000067919 */ /* 0x000ea20000002100 */
[----:B------:R-:W-:Y:S01]  /*66d0*/  ULDC.64 UR4, c[0x0][0x328] ;  /* 0x0000ca0000047ab9 */ /* 0x000fe20000000a00 */
[----:B------:R-:W-:Y:S01]  /*66e0*/  ULDC.64 UR6, c[0x0][0x318] ;  /* 0x0000c60000067ab9 */ /* 0x000fe20000000a00 */
[----:B------:R-:W-:Y:S01]  /*66f0*/  IMAD R76, R76, UR4, RZ ;  /* 0x000000044c4c7c24 */ /* 0x000fe2000f8e02ff */
[----:B------:R-:W-:Y:S01]  /*6700*/  BSSY B0, `(.L_x_10912) ;  /* 0x0000029000007945 */ /* 0x000fe20003800000 */
[----:B-1----:R-:W-:-:S04]  /*6710*/  IMAD.WIDE.U32 R4, R77, UR4, RZ ;  /* 0x000000044d047c25 */ /* 0x002fc8000f8e00ff */
[----:B------:R-:W-:Y:S01]  /*6720*/  IMAD R77, R77, UR5, R76 ;  /* 0x000000054d4d7c24 */ /* 0x000fe2000f8e024c */
[----:B------:R-:W-:Y:S02]  /*6730*/  ULDC.64 UR4, c[0x0][0x338] ;  /* 0x0000ce0000047ab9 */ /* 0x000fe40000000a00 */
[----:B------:R-:W-:Y:S02]  /*6740*/  IMAD R75, R75, UR4, RZ ;  /* 0x000000044b4b7c24 */ /* 0x000fe4000f8e02ff */
[----:B------:R-:W-:Y:S02]  /*6750*/  IADD3 R5, R5, R77, RZ ;  /* 0x0000004d05057210 */ /* 0x000fe40007ffe0ff */
[C---:B------:R-:W-:Y:S02]  /*6760*/  IMAD R75, R78.reuse, UR5, R75 ;  /* 0x000000054e4b7c24 */ /* 0x040fe4000f8e024b */
[----:B------:R-:W-:Y:S01]  /*6770*/  IMAD.WIDE.U32 R4, R78, UR4, R4 ;  /* 0x000000044e047c25 */ /* 0x000fe2000f8e0004 */
[----:B------:R-:W-:-:S03]  /*6780*/  ULDC.64 UR4, c[0x0][0x330] ;  /* 0x0000cc0000047ab9 */ /* 0x000fc60000000a00 */
[----:B------:R-:W-:Y:S02]  /*6790*/  IMAD.IADD R5, R5, 0x1, R75 ;  /* 0x0000000105057824 */ /* 0x000fe400078e024b */
[----:B------:R-:W-:Y:S02]  /*67a0*/  IMAD R7, R57, UR4, RZ ;  /* 0x0000000439077c24 */ /* 0x000fe4000f8e02ff */
[----:B------:R-:W-:-:S04]  /*67b0*/  IMAD.WIDE.U32 R4, R154, UR4, R4 ;  /* 0x000000049a047c25 */ /* 0x000fc8000f8e0004 */
[----:B------:R-:W-:Y:S01]  /*67c0*/  IMAD R7, R154, UR5, R7 ;  /* 0x000000059a077c24 */ /* 0x000fe2000f8e0207 */
[----:B------:R-:W-:Y:S01]  /*67d0*/  IADD3 R4, P0, R4, UR6, RZ ;  /* 0x0000000604047c10 */ /* 0x000fe2000ff1e0ff */
[----:B--2---:R-:W-:-:S03]  /*67e0*/  VIADD R6, R6, 0xffffff80 ;  /* 0xffffff8006067836 */ /* 0x004fc60000000000 */
[----:B------:R-:W-:Y:S01]  /*67f0*/  IADD3.X R5, R5, UR7, R7, P0, !PT ;  /* 0x0000000705057c10 */ /* 0x000fe200087fe407 */
[----:B------:R1:W2:Y:S01]  /*6800*/  SHFL.IDX PT, R13, R4, RZ, 0x1e1f ;  /* 0x001e1fff040d7589 */ /* 0x0002a200000e0000 */
[----:B------:R-:W-:-:S03]  /*6810*/  LEA.HI R6, R6, R6, RZ, 0x1 ;  /* 0x0000000606067211 */ /* 0x000fc600078f08ff */
[----:B------:R1:W4:Y:S01]  /*6820*/  SHFL.IDX PT, R11, R5, RZ, 0x1e1f ;  /* 0x001e1fff050b7589 */ /* 0x00032200000e0000 */
[----:B------:R-:W-:-:S04]  /*6830*/  SHF.R.S32.HI R6, RZ, 0x1, R6 ;  /* 0x00000001ff067819 */ /* 0x000fc80000011406 */
[----:B------:R-:W-:-:S13]  /*6840*/  ISETP.GT.AND P0, PT, R74, R6, PT ;  /* 0x000000064a00720c */ /* 0x000fda0003f04270 */
[----:B-1----:R-:W-:Y:S05]  /*6850*/  @!P0 BRA `(.L_x_10913) ;  /* 0x00000000004c8947 */ /* 0x002fea0003800000 */
[----:B------:R-:W5:Y:S01]  /*6860*/  LDL R10, [R1+0x8] ;  /* 0x00000800010a7983 */ /* 0x000f620000100800 */
[----:B------:R-:W-:-:S03]  /*6870*/  ULDC UR4, c[0x0][0x2f4] ;  /* 0x0000bd0000047ab9 */ /* 0x000fc60000000800 */
[----:B------:R-:W3:Y:S01]  /*6880*/  LDL R12, [R1+0x14] ;  /* 0x00001400010c7983 */ /* 0x000ee20000100800 */
[----:B------:R-:W-:-:S13]  /*6890*/  ISETP.GE.AND P6, PT, R16, UR4, PT ;  /* 0x0000000410007c0c */ /* 0x000fda000bfc6270 */
[----:B------:R-:W1:Y:S01]  /*68a0*/  @!P6 LDS.128 R4, [R69+0x9000] ;  /* 0x009000004504e984 */ /* 0x000e620000000c00 */
[----:B--2---:R-:W-:-:S05]  /*68b0*/  @!P6 IADD3 R8, P0, R16, R13, RZ ;  /* 0x0000000d1008e210 */ /* 0x004fca0007f1e0ff */
[----:B----4-:R-:W-:Y:S01]  /*68c0*/  @!P6 IMAD.X R9, R11, 0x1, R17, P0 ;  /* 0x000000010b09e824 */ /* 0x010fe200000e0611 */
[----:B------:R-:W-:-:S04]  /*68d0*/  ISETP.GE.AND P0, PT, R67, UR4, PT ;  /* 0x0000000443007c0c */ /* 0x000fc8000bf06270 */
[----:B-1----:R1:W-:Y:S09]  /*68e0*/  @!P6 ST.E.128 desc[UR42][R8.64], R4 ;  /* 0x000000040800e985 */ /* 0x0023f2000c101d2a */
[----:B------:R-:W2:Y:S01]  /*68f0*/  @!P0 LDS.128 R4, [R69+0xa000] ;  /* 0x00a0000045048984 */ /* 0x000ea20000000c00 */
[----:B-----5:R-:W-:-:S05]  /*6900*/  @!P0 IMAD.SHL.U32 R10, R10, 0x10, RZ ;  /* 0x000000100a0a8824 */ /* 0x020fca00078e00ff */
[----:B-1----:R-:W-:-:S04]  /*6910*/  @!P0 IADD3 R8, P6, R10, R13, RZ ;  /* 0x0000000d0a088210 */ /* 0x002fc80007fde0ff */
[----:B------:R-:W-:Y:S02]  /*6920*/  @!P0 LEA.HI.X.SX32 R9, R10, R11, 0x1, P6 ;  /* 0x0000000b0a098211 */ /* 0x000fe400030f0eff */
[----:B------:R-:W-:-:S03]  /*6930*/  ISETP.GE.AND P6, PT, R156, UR4, PT ;  /* 0x000000049c007c0c */ /* 0x000fc6000bfc6270 */
[----:B--2---:R1:W-:Y:S10]  /*6940*/  @!P0 ST.E.128 desc[UR42][R8.64], R4 ;  /* 0x0000000408008985 */ /* 0x0043f4000c101d2a */
[----:B------:R-:W2:Y:S01]  /*6950*/  @!P6 LDS.128 R4, [R69+0xb000] ;  /* 0x00b000004504e984 */ /* 0x000ea20000000c00 */
[----:B-1----:R-:W-:-:S05]  /*6960*/  @!P6 IADD3 R8, P0, R156, R13, RZ ;  /* 0x0000000d9c08e210 */ /* 0x002fca0007f1e0ff */
[----:B---3--:R-:W-:-:S05]  /*6970*/  @!P6 IMAD.X R9, R11, 0x1, R12, P0 ;  /* 0x000000010b09e824 */ /* 0x008fca00000e060c */
[----:B--2---:R1:W-:Y:S03]  /*6980*/  @!P6 ST.E.128 desc[UR42][R8.64], R4 ;  /* 0x000000040800e985 */ /* 0x0043e6000c101d2a */
.L_x_10913:
[----:B------:R-:W-:Y:S05]  /*6990*/  BSYNC B0 ;  /* 0x0000000000007941 */ /* 0x000fea0003800000 */
.L_x_10912:
[----:B------:R-:W-:Y:S01]  /*69a0*/  @!PT LDS RZ, [RZ] ;  /* 0x00000000fffff984 */ /* 0x000fe20000000800 */
[----:B------:R-:W-:Y:S01]  /*69b0*/  @!PT LDS RZ, [RZ] ;  /* 0x00000000fffff984 */ /* 0x000fe20000000800 */
[----:B------:R-:W-:Y:S01]  /*69c0*/  @!PT LDS RZ, [RZ] ;  /* 0x00000000fffff984 */ /* 0x000fe20000000800 */
[----:B------:R-:W-:Y:S01]  /*69d0*/  @!PT LDS RZ, [RZ] ;  /* 0x00000000fffff984 */ /* 0x000fe20000000800 */
[----:B------:R5:W-:Y:S06]  /*69e0*/  MEMBAR.ALL.CTA ;  /* 0x0000000000007992 */ /* 0x000bec0000008000 */
[----:B-----5:R-:W5:Y:S01]  /*69f0*/  FENCE.VIEW.ASYNC.S ;  /* 0x00000000000073c6 */ /* 0x020f620000000000 */
[----:B0-----:R-:W-:Y:S01]  /*6a00*/  @!P5 VIADD R68, R68, 0x19cc0 ;  /* 0x00019cc04444d836 */ /* 0x001fe20000000000 */
[----:B------:R-:W-:Y:S01]  /*6a10*/  IADD3 R19, R19, 0x1, RZ ;  /* 0x0000000113137810 */ /* 0x000fe20007ffe0ff */
[----:B-----5:R0:W-:Y:S03]  /*6a20*/  BAR.SYNC.DEFER_BLOCKING R55, 0x80 ;  /* 0x000200370000751d */ /* 0x0201e60000010000 */
[----:B------:R-:W-:-:S02]  /*6a30*/  @!P5 PRMT R68, RZ, 0x654, R68 ;  /* 0x00000654ff44d816 */ /* 0x000fc40000000044 */
[----:B------:R-:W-:Y:S02]  /*6a40*/  PLOP3.LUT P0, PT, PT, PT, PT, 0x8, 0x0 ;  /* 0x000000000000781c */ /* 0x000fe40003f0e170 */
[----:B------:R0:W-:Y:S01]  /*6a50*/  @!P5 SYNCS.ARRIVE.TRANS64.RED.A1T0 RZ, [R68+URZ], RZ ;  /* 0x000000ff44ffd9a7 */ /* 0x0001e2000810043f */
[----:B------:R-:W-:-:S04]  /*6a60*/  ISETP.NE.AND P5, PT, R19, 0x2, PT ;  /* 0x000000021300780c */ /* 0x000fc80003fa5270 */
[----:B-1----:R-:W-:Y:S02]  /*6a70*/  SEL R4, RZ, 0x1, P5 ;  /* 0x00000001ff047807 */ /* 0x002fe40002800000 */
[----:B------:R-:W-:Y:S02]  /*6a80*/  SEL R19, R19, RZ, P5 ;  /* 0x000000ff13137207 */ /* 0x000fe40002800000 */
[----:B------:R-:W-:Y:S01]  /*6a90*/  LOP3.LUT R157, R157, R4, RZ, 0x3c, !PT ;  /* 0x000000049d9d7212 */ /* 0x000fe200078e3cff */
[----:B0-----:R-:W-:Y:S06]  /*6aa0*/  @P4 BRA `(.L_x_10914) ;  /* 0xffffffb400704947 */ /* 0x001fec000383ffff */
.L_x_10867:
[----:B------:R-:W-:Y:S01]  /*6ab0*/  BSSY B0, `(.L_x_10915) ;  /* 0x0000021000007945 */ /* 0x000fe20003800000 */
[----:B------:R-:W-:Y:S01]  /*6ac0*/  ISETP.GE.AND P2, PT, R88, 0x1, PT ;  /* 0x000000015800780c */ /* 0x000fe20003f46270 */
[----:B------:R-:W-:Y:S01]  /*6ad0*/  IMAD.MOV.U32 R0, RZ, RZ, RZ ;  /* 0x000000ffff007224 */ /* 0x000fe200078e00ff */
[----:B------:R-:W-:Y:S01]  /*6ae0*/  PLOP3.LUT P1, PT, PT, PT, PT, 0x80, 0x0 ;  /* 0x000000000000781c */ /* 0x000fe20003f2f070 */
[----:B------:R-:W-:Y:S01]  /*6af0*/  IMAD.MOV.U32 R2, RZ, RZ, RZ ;  /* 0x000000ffff027224 */ /* 0x000fe200078e00ff */
[----:B---3--:R-:W-:Y:S01]  /*6b00*/  CS2R R38, SRZ ;  /* 0x0000000000267805 */ /* 0x008fe2000001ff00 */
[----:B------:R-:W-:Y:S01]  /*6b10*/  IMAD.MOV.U32 R135, RZ, RZ, RZ ;  /* 0x000000ffff877224 */ /* 0x000fe200078e00ff */
        /* <DEDUP_REMOVED lines=11> */
[----:B------:R-:W-:Y:S02]  /*6bd0*/  CS2R R48, SRZ ;  /* 0x0000000000307805 */ /* 0x000fe4000001ff00 */
[----:B----4-:R-:W-:Y:S02]  /*6be0*/  CS2R R10, SRZ ;  /* 0x00000000000a7805 */ /* 0x010fe4000001ff00 */
[----:B------:R-:W-:Y:S02]  /*6bf0*/  CS2R R50, SRZ ;  /* 0x0000000000327805 */ /* 0x000fe4000001ff00 */
[----:B------:R-:W-:-:S02]  /*6c00*/  CS2R R52, SRZ ;  /* 0x0000000000347805 */ /* 0x000fc4000001ff00 */
[----:B------:R-:W-:Y:S02]  /*6c10*/  CS2R R8, SRZ ;  /* 0x0000000000087805 */ /* 0x000fe4000001ff00 */
[----:B------:R-:W-:Y:S01]  /*6c20*/  CS2R R54, SRZ ;  /* 0x0000000000367805 */ /* 0x000fe2000001ff00 */
[----:B------:R-:W-:Y:S01]  /*6c30*/  IMAD.MOV.U32 R33, RZ, RZ, RZ ;  /* 0x000000ffff217224 */ /* 0x000fe200078e00ff */
[----:B------:R-:W-:Y:S02]  /*6c40*/  CS2R R56, SRZ ;  /* 0x0000000000387805 */ /* 0x000fe4000001ff00 */
[----:B------:R-:W-:Y:S02]  /*6c50*/  CS2R R34, SRZ ;  /* 0x0000000000227805 */ /* 0x000fe4000001ff00 */
[----:B------:R-:W-:Y:S01]  /*6c60*/  CS2R R6, SRZ ;  /* 0x0000000000067805 */ /* 0x000fe2000001ff00 */
[----:B------:R-:W-:Y:S02]  /*6c70*/  IMAD.MOV.U32 R58, RZ, RZ, RZ ;  /* 0x000000ffff3a7224 */ /* 0x000fe400078e00ff */
[----:B------:R-:W-:Y:S01]  /*6c80*/  IMAD.MOV.U32 R60, RZ, RZ, RZ ;  /* 0x000000ffff3c7224 */ /* 0x000fe200078e00ff */
[----:B------:R-:W-:Y:S06]  /*6c90*/  @P0 BRA `(.L_x_10916) ;  /* 0x0000000000080947 */ /* 0x000fec0003800000 */
[----:B------:R-:W0:Y:S02]  /*6ca0*/  FENCE.VIEW.ASYNC.G ;  /* 0x00000000000073c6 */ /* 0x000e240000000100 */
[----:B0-----:R-:W-:Y:S06]  /*6cb0*/  BAR.ARV 0xc, 0x200 ;  /* 0x0308000000007b1d */ /* 0x001fec0000002000 */
.L_x_10916:
[----:B------:R-:W-:Y:S05]  /*6cc0*/  BSYNC B0 ;  /* 0x0000000000007941 */ /* 0x000fea0003800000 */
.L_x_10915:
[----:B------:R-:W-:Y:S01]  /*6cd0*/  MOV R32, RZ ;  /* 0x000000ff00207202 */ /* 0x000fe20000000f00 */
[----:B------:R-:W-:Y:S01]  /*6ce0*/  IMAD.MOV.U32 R3, RZ, RZ, RZ ;  /* 0x000000ffff037224 */ /* 0x000fe200078e00ff */
[----:B------:R-:W-:Y:S06]  /*6cf0*/  @!P2 BRA `(.L_x_10917) ;  /* 0x000000a0007ca947 */ /* 0x000fec0003800000 */
[----:B------:R-:W0:Y:S01]  /*6d00*/  S2R R4, SR_TID.X ;  /* 0x0000000000047919 */ /* 0x000e220000002100 */
[----:B------:R-:W-:Y:S01]  /*6d10*/  VIADD R30, R18, 0xf000 ;  /* 0x0000f000121e7836 */ /* 0x000fe20000000000 */
[----:B------:R-:W-:Y:S04]  /*6d20*/  BSSY B6, `(.L_x_10918) ;  /* 0x000001e000067945 */ /* 0x000fe80003800000 */
[----:B------:R-:W-:Y:S01]  /*6d30*/  LOP3.LUT P0, RZ, R30, 0x3ff, RZ, 0xc0, !PT ;  /* 0x000003ff1eff7812 */ /* 0x000fe2000780c0ff */
[----:B0-----:R-:W-:-:S05]  /*6d40*/  VIADD R5, R4, 0xffffff80 ;  /* 0xffffff8004057836 */ /* 0x001fca0000000000 */
[----:B------:R-:W-:-:S04]  /*6d50*/  SHF.R.S32.HI R4, RZ, 0x1f, R5 ;  /* 0x0000001fff047819 */ /* 0x000fc80000011405 */
[----:B------:R-:W-:-:S04]  /*6d60*/  LEA.HI R4, R4, R5, RZ, 0x7 ;  /* 0x0000000504047211 */ /* 0x000fc800078f38ff */
[----:B------:R-:W-:-:S05]  /*6d70*/  SHF.R.S32.HI R4, RZ, 0x7, R4 ;  /* 0x00000007ff047819 */ /* 0x000fca0000011404 */
[----:B------:R-:W0:Y:S02]  /*6d80*/  SHFL.IDX PT, R0, R4, RZ, 0x1f ;  /* 0x00001fff04007589 */ /* 0x000e2400000e0000 */
[----:B0-----:R-:W-:-:S05]  /*6d90*/  IMAD.HI R2, R0, 0x55555556, RZ ;  /* 0x5555555600027827 */ /* 0x001fca00078e02ff */
[----:B------:R-:W-:-:S05]  /*6da0*/  LEA.HI R3, R2, R2, RZ, 0x1 ;  /* 0x0000000202037211 */ /* 0x000fca00078f08ff */
[----:B------:R-:W-:-:S04]  /*6db0*/  IMAD R3, R3, -0x3, R0 ;  /* 0xfffffffd03037824 */ /* 0x000fc800078e0200 */
        /* <DEDUP_REMOVED lines=20> */
.L_x_10919:
[----:B------:R-:W-:Y:S05]  /*6f00*/  BSYNC B6 ;  /* 0x0000000000067941 */ /* 0x000fea0003800000 */
.L_x_10918:
        /* <DEDUP_REMOVED lines=10> */
[----:B------:R-:W0:Y:S08]  /*6fb0*/  @P1 LDC.64 R8, c[0x0][0x9b8] ;  /* 0x00026e00ff081b82 */ /* 0x000e300000000a00 */
[----:B------:R-:W1:Y:S08]  /*6fc0*/  @P0 LDC.64 R10, c[0x0][0x9b0] ;  /* 0x00026c00ff0a0b82 */ /* 0x000e700000000a00 */
[----:B------:R-:W4:Y:S01]  /*6fd0*/  @P1 LDC.64 R12, c[0x0][0x9c0] ;  /* 0x00027000ff0c1b82 */ /* 0x000f220000000a00 */
[----:B--2---:R-:W-:-:S02]  /*6fe0*/  @P0 IMAD R0, R2, R6, RZ ;  /* 0x0000000602000224 */ /* 0x004fc400078e02ff */
[----:B0-----:R-:W-:Y:S02]  /*6ff0*/  @P1 IMAD R4, R2, R8, RZ ;  /* 0x0000000802041224 */ /* 0x001fe400078e02ff */
[C---:B---3--:R-:W-:Y:S02]  /*7000*/  @P0 IMAD R7, R20.reuse, R7, R0 ;  /* 0x0000000714070224 */ /* 0x048fe400078e0200 */
[----:B------:R-:W-:-:S04]  /*7010*/  @P0 IMAD.WIDE.U32 R2, R20, R6, RZ ;  /* 0x0000000614020225 */ /* 0x000fc800078e00ff */
[C---:B------:R-:W-:Y:S01]  /*7020*/  @P1 IMAD R9, R20.reuse, R9, R4 ;  /* 0x0000000914091224 */ /* 0x040fe200078e0204 */
[----:B------:R-:W-:Y:S01]  /*7030*/  @P0 IADD3 R3, R3, R7, RZ ;  /* 0x0000000703030210 */ /* 0x000fe20007ffe0ff */
[----:B------:R-:W-:Y:S01]  /*7040*/  @P1 IMAD.WIDE.U32 R4, R20, R8, RZ ;  /* 0x0000000814041225 */ /* 0x000fe200078e00ff */
[----:B------:R-:W-:-:S03]  /*7050*/  @P1 SHF.R.S32.HI R7, RZ, 0x1f, R154 ;  /* 0x0000001fff071819 */ /* 0x000fc6000001149a */
[----:B-1----:R-:W-:Y:S02]  /*7060*/  @P0 IMAD R0, R15, R10, RZ ;  /* 0x0000000a0f000224 */ /* 0x002fe400078e02ff */
[----:B----4-:R-:W-:Y:S02]  /*7070*/  @P1 IMAD R6, R7, R12, RZ ;  /* 0x0000000c07061224 */ /* 0x010fe400078e02ff */
        /* <DEDUP_REMOVED lines=31> */
.L_x_10923:
[----:B-1----:R1:W2:Y:S02]  /*7270*/  SYNCS.PHASECHK.TRANS64.TRYWAIT P0, [R18+URZ+0x19c00], R3 ;  /* 0x019c0003120075a7 */ /* 0x0022a4000800017f */
[----:B--2---:R-:W-:Y:S05]  /*7280*/  @!P0 NANOSLEEP.SYNCS 0x989680 ;  /* 0x009896800000895d */ /* 0x004fea0003900000 */
[----:B------:R-:W2:Y:S02]  /*7290*/  @!P0 SYNCS.PHASECHK.TRANS64 P0, [R18+URZ+0x19c00], R3 ;  /* 0x019c0003120085a7 */ /* 0x000ea4000800007f */
[----:B--2---:R-:W-:Y:S05]  /*72a0*/  @!P0 BRA `(.L_x_10923) ;  /* 0xfffffffc00f08947 */ /* 0x004fea000383ffff */
.L_x_10922:
[----:B------:R-:W-:Y:S05]  /*72b0*/  BSYNC B0 ;  /* 0x0000000000007941 */ /* 0x000fea0003800000 */
.L_x_10921:
[----:B------:R-:W-:Y:S05]  /*72c0*/  BRA `(.L_x_10924) ;  /* 0x0000004000b07947 */ /* 0x000fea0003800000 */
.L_x_10920:
[----:B------:R-:W0:Y:S01]  /*72d0*/  LDC.64 R28, c[0x0][0x3e8] ;  /* 0x0000fa00ff1c7b82 */ /* 0x000e220000000a00 */
[----:B------:R-:W-:Y:S01]  /*72e0*/  LOP3.LUT P0, RZ, R30, 0x9f, RZ, 0xc0, !PT ;  /* 0x0000009f1eff7812 */ /* 0x000fe2000780c0ff */
[----:B------:R-:W-:Y:S01]  /*72f0*/  ULDC.64 UR4, c[0x0][0x3f8] ;  /* 0x0000fe0000047ab9 */ /* 0x000fe20000000a00 */
[----:B-----5:R-:W-:Y:S01]  /*7300*/  SHF.R.S32.HI R0, RZ, 0x1f, R24 ;  /* 0x0000001fff007819 */ /* 0x020fe20000011418 */
[----:B------:R-:W-:Y:S01]  /*7310*/  ULDC.64 UR6, c[0x0][0x408] ;  /* 0x0001020000067ab9 */ /* 0x000fe20000000a00 */
[----:B------:R-:W-:Y:S03]  /*7320*/  BSSY B6, `(.L_x_10925) ;  /* 0x000001b000067945 */ /* 0x000fe60003800000 */
[----:B------:R-:W1:Y:S01]  /*7330*/  LDC.64 R26, c[0x0][0x400] ;  /* 0x00010000ff1a7b82 */ /* 0x000e620000000a00 */
[C---:B------:R-:W-:Y:S02]  /*7340*/  IMAD R3, R0.reuse, UR4, RZ ;  /* 0x0000000400037c24 */ /* 0x040fe4000f8e02ff */
[----:B------:R-:W-:-:S02]  /*7350*/  IMAD R5, R0, UR6, RZ ;  /* 0x0000000600057c24 */ /* 0x000fc4000f8e02ff */
[C---:B------:R-:W-:Y:S02]  /*7360*/  IMAD R3, R24.reuse, UR5, R3 ;  /* 0x0000000518037c24 */ /* 0x040fe4000f8e0203 */
[C---:B------:R-:W-:Y:S02]  /*7370*/  IMAD R5, R24.reuse, UR7, R5 ;  /* 0x0000000718057c24 */ /* 0x040fe4000f8e0205 */
[----:B0-----:R-:W-:-:S04]  /*7380*/  IMAD.WIDE.U32 R28, R24, UR4, R28 ;  /* 0x00000004181c7c25 */ /* 0x001fc8000f8e001c */
[----:B-1----:R-:W-:Y:S01]  /*7390*/  IMAD.WIDE.U32 R26, R24, UR6, R26 ;  /* 0x00000006181a7c25 */ /* 0x002fe2000f8e001a */
        /* <DEDUP_REMOVED lines=19> */
.L_x_10926:
[----:B------:R-:W-:Y:S05]  /*74d0*/  BSYNC B6 ;  /* 0x0000000000067941 */ /* 0x000fea0003800000 */
.L_x_10925:
[----:B------:R-:W0:Y:S01]  /*74e0*/  S2R R20, SR_TID.X ;  /* 0x0000000000147919 */ /* 0x000e220000002100 */
[----:B------:R-:W-:Y:S01]  /*74f0*/  ULDC.U8 UR4, c[0x0][0x410] ;  /* 0x0001040000047ab9 */ /* 0x000fe20000000000 */
[----:B0-----:R-:W-:Y:S02]  /*7500*/  VIADD R21, R20, 0xffffff80 ;  /* 0xffffff8014157836 */ /* 0x001fe40000000000 */
[----:B------:R-:W2:Y:S01]  /*7510*/  LDL R20, [R1+0x28] ;  /* 0x0000280001147983 */ /* 0x000ea20000100800 */
[----:B------:R-:W-:Y:S01]  /*7520*/  ISETP.NE.AND P0, PT, RZ, UR4, PT ;  /* 0x00000004ff007c0c */ /* 0x000fe2000bf05270 */
[----:B------:R-:W-:Y:S01]  /*7530*/  BSSY B0, `(.L_x_10927) ;  /* 0x00003fd000007945 */ /* 0x000fe20003800000 */
[----:B------:R-:W-:-:S04]  /*7540*/  LEA.HI R38, R21, R21, RZ, 0x1 ;  /* 0x0000001515267211 */ /* 0x000fc800078f08ff */
[----:B------:R-:W-:-:S05]  /*7550*/  SHF.R.S32.HI R38, RZ, 0x1, R38 ;  /* 0x00000001ff267819 */ /* 0x000fca0000011426 */
[----:B------:R-:W-:Y:S02]  /*7560*/  IMAD R6, R153, 0xc0, R38 ;  /* 0x000000c099067824 */ /* 0x000fe400078e0226 */
[----:B--2---:R-:W-:Y:S01]  /*7570*/  IMAD.IADD R20, R18, 0x1, R20 ;  /* 0x0000000112147824 */ /* 0x004fe200078e0214 */
[----:B------:R-:W-:Y:S06]  /*7580*/  @!P0 BRA `(.L_x_10928) ;  /* 0x0000001800d08947 */ /* 0x000fec0003800000 */
[----:B------:R-:W-:-:S03]  /*7590*/  UMOV UR4, 0xffffffff ;  /* 0xffffffff00047882 */ /* 0x000fc60000000000 */
[----:B------:R-:W-:Y:S05]  /*75a0*/  BRA.DIV UR4, `(.L_x_10929) ;  /* 0x0000013204607947 */ /* 0x000fea000b800000 */
[----:B------:R0:W1:Y:S04]  /*75b0*/  SHFL.IDX PT, R29, R28, RZ, 0x1e1f ;  /* 0x001e1fff1c1d7589 */ /* 0x00006800000e0000 */
[----:B------:R0:W2:Y:S04]  /*75c0*/  SHFL.IDX PT, R14, R26, RZ, 0x1e1f ;  /* 0x001e1fff1a0e7589 */ /* 0x0000a800000e0000 */
[----:B------:R0:W3:Y:S04]  /*75d0*/  SHFL.IDX PT, R0, R24, RZ, 0x1e1f ;  /* 0x001e1fff18007589 */ /* 0x0000e800000e0000 */
[----:B------:R0:W4:Y:S02]  /*75e0*/  SHFL.IDX PT, R3, R30, RZ, 0x1e1f ;  /* 0x001e1fff1e037589 */ /* 0x00012400000e0000 */
.L_x_11147:
[----:B------:R-:W5:Y:S01]  /*75f0*/  LDL R5, [R1+0x40] ;  /* 0x0000400001057983 */ /* 0x000f620000100800 */
[----:B------:R-:W-:Y:S01]  /*7600*/  ULDC UR4, c[0x0][0x448] ;  /* 0x0001120000047ab9 */ /* 0x000fe20000000800 */
[----:B------:R-:W-:Y:S01]  /*7610*/  BSSY B1, `(.L_x_10930) ;  /* 0x000002f000017945 */ /* 0x000fe20003800000 */
[----:B------:R-:W-:Y:S01]  /*7620*/  IMAD R37, R25, UR4, RZ ;  /* 0x0000000419257c24 */ /* 0x000fe2000f8e02ff */
[----:B------:R-:W-:Y:S02]  /*7630*/  CS2R R8, SRZ ;  /* 0x0000000000087805 */ /* 0x000fe4000001ff00 */
[----:B------:R-:W-:Y:S02]  /*7640*/  CS2R R12, SRZ ;  /* 0x00000000000c7805 */ /* 0x000fe4000001ff00 */
[----:B0-----:R-:W-:Y:S02]  /*7650*/  CS2R R26, SRZ ;  /* 0x00000000001a7805 */ /* 0x001fe4000001ff00 */
[----:B------:R-:W-:-:S02]  /*7660*/  CS2R R10, SRZ ;  /* 0x00000000000a7805 */ /* 0x000fc4000001ff00 */
[----:B------:R-:W-:Y:S02]  /*7670*/  ISETP.GE.AND P0, PT, R6, R37, PT ;  /* 0x000000250600720c */ /* 0x000fe40003f06270 */
[----:B------:R-:W-:Y:S02]  /*7680*/  CS2R R24, SRZ ;  /* 0x0000000000187805 */ /* 0x000fe4000001ff00 */
[----:B------:R-:W-:Y:S02]  /*7690*/  CS2R R30, SRZ ;  /* 0x00000000001e7805 */ /* 0x000fe4000001ff00 */
[----:B-----5:R-:W-:-:S04]  /*76a0*/  LEA.HI R4, R5, R5, RZ, 0x1 ;  /* 0x0000000505047211 */ /* 0x020fc800078f08ff */
[----:B------:R-:W-:-:S05]  /*76b0*/  LOP3.LUT R4, R4, 0xfffffffe, RZ, 0xc0, !PT ;  /* 0xfffffffe04047812 */ /* 0x000fca00078ec0ff */
[----:B------:R-:W-:-:S05]  /*76c0*/  IMAD.IADD R4, R5, 0x1, -R4 ;  /* 0x0000000105047824 */ /* 0x000fca00078e0a04 */
[----:B------:R-:W-:Y:S01]  /*76d0*/  SHF.L.U32 R21, R4, 0x1f, RZ ;  /* 0x0000001f04157819 */ /* 0x000fe200000006ff */
[----:B------:R-:W-:Y:S06]  /*76e0*/  @P0 BRA `(.L_x_10931) ;  /* 0x0000000000840947 */ /* 0x000fec0003800000 */
[----:B------:R-:W4:Y:S01]  /*76f0*/  LDL R28, [R1+0x18] ;  /* 0x00001800011c7983 */ /* 0x000f220000100800 */
[----:B------:R-:W-:-:S03]  /*7700*/  ULDC UR4, c[0x0][0x3f4] ;  /* 0x0000fd0000047ab9 */ /* 0x000fc60000000800 */
[----:B------:R-:W4:Y:S04]  /*7710*/  LDL R15, [R1+0x1c] ;  /* 0x00001c00010f7983 */ /* 0x000f280000100800 */
[----:B------:R-:W4:Y:S04]  /*7720*/  LDL R40, [R1+0x5c] ;  /* 0x00005c0001287983 */ /* 0x000f280000100800 */
[----:B------:R-:W4:Y:S01]  /*7730*/  LDL R39, [R1+0x58] ;  /* 0x0000580001277983 */ /* 0x000f220000100800 */
[----:B------:R-:W-:Y:S02]  /*7740*/  ISETP.GE.AND P5, PT, R22, UR4, PT ;  /* 0x0000000416007c0c */ /* 0x000fe4000bfa6270 */
[----:B------:R-:W-:-:S02]  /*7750*/  CS2R R26, SRZ ;  /* 0x00000000001a7805 */ /* 0x000fc4000001ff00 */
[----:B------:R-:W-:Y:S02]  /*7760*/  CS2R R30, SRZ ;  /* 0x00000000001e7805 */ /* 0x000fe4000001ff00 */
[----:B------:R-:W-:-:S07]  /*7770*/  CS2R R12, SRZ ;  /* 0x00000000000c7805 */ /* 0x000fce000001ff00 */
[----:B------:R-:W-:Y:S02]  /*7780*/  @!P5 SHF.R.S32.HI R7, RZ, 0x1f, R22 ;  /* 0x0000001fff07d819 */ /* 0x000fe40000011416 */
[C---:B-1----:R-:W-:Y:S02]  /*7790*/  @!P5 IADD3 R4, P2, R22.reuse, R29, RZ ;  /* 0x0000001d1604d210 */ /* 0x042fe40007f5e0ff */
[----:B--2---:R-:W-:Y:S02]  /*77a0*/  @!P5 IADD3 R6, P3, R22, R14, RZ ;  /* 0x0000000e1606d210 */ /* 0x004fe40007f7e0ff */
[----:B---3--:R-:W-:-:S03]  /*77b0*/  @!P5 IADD3.X R5, R0, R7, RZ, P2, !PT ;  /* 0x000000070005d210 */ /* 0x008fc600017fe4ff */
[----:B----4-:R-:W-:Y:S01]  /*77c0*/  @!P5 IMAD.X R7, R3, 0x1, R7, P3 ;  /* 0x000000010307d824 */ /* 0x010fe200018e0607 */
[----:B------:R-:W-:Y:S02]  /*77d0*/  CS2R R24, SRZ ;  /* 0x0000000000187805 */ /* 0x000fe4000001ff00 */
[----:B------:R-:W-:Y:S02]  /*77e0*/  CS2R R8, SRZ ;  /* 0x0000000000087805 */ /* 0x000fe4000001ff00 */
[----:B------:R-:W-:Y:S01]  /*77f0*/  CS2R R10, SRZ ;  /* 0x00000000000a7805 */ /* 0x000fe2000001ff00 */
[----:B------:R0:W5:Y:S04]  /*7800*/  @!P5 LD.E.64 R26, desc[UR42][R4.64] ;  /* 0x0000002a041ad980 */ /* 0x000168000c101b00 */
[----:B------:R0:W5:Y:S01]  /*7810*/  @!P5 LD.E.64 R30, desc[UR42][R6.64] ;  /* 0x0000002a061ed980 */ /* 0x000162000c101b00 */
[----:B------:R-:W-:-:S02]  /*7820*/  ISETP.GE.AND P1, PT, R28, UR4, PT ;  /* 0x000000041c007c0c */ /* 0x000fc4000bf26270 */
[----:B------:R-:W-:-:S11]  /*7830*/  ISETP.GE.AND P0, PT, R15, UR4, PT ;  /* 0x000000040f007c0c */ /* 0x000fd6000bf06270 */
[CC--:B------:R-:W-:Y:S02]  /*7840*/  @!P1 IADD3 R32, P4, R28.reuse, R29.reuse, RZ ;  /* 0x0000001d1c209210 */ /* 0x0c0fe40007f9e0ff */
[-C--:B------:R-:W-:Y:S02]  /*7850*/  @!P1 IADD3 R28, P2, R28, R14.reuse, RZ ;  /* 0x0000000e1c1c9210 */ /* 0x080fe40007f5e0ff */
[C---:B------:R-:W-:Y:S01]  /*7860*/  @!P0 IADD3 R34, P3, R15.reuse, R29, RZ ;  /* 0x0000001d0f228210 */ /* 0x040fe20007f7e0ff */
[C-C-:B------:R-:W-:Y:S01]  /*7870*/  @!P1 IMAD.X R33, R0.reuse, 0x1, R40.reuse, P4 ;  /* 0x0000000100219824 */ /* 0x140fe200020e0628 */
[----:B------:R-:W-:Y:S01]  /*7880*/  @!P0 IADD3 R14, P4, R15, R14, RZ ;  /* 0x0000000e0f0e8210 */ /* 0x000fe20007f9e0ff */
[C---:B------:R-:W-:Y:S02]  /*7890*/  @!P1 IMAD.X R29, R3.reuse, 0x1, R40, P2 ;  /* 0x00000001031d9824 */ /* 0x040fe400010e0628 */
[--C-:B------:R-:W-:Y:S01]  /*78a0*/  @!P0 IMAD.X R35, R0, 0x1, R39.reuse, P3 ;  /* 0x0000000100238824 */ /* 0x100fe200018e0627 */
[----:B------:R0:W5:Y:S01]  /*78b0*/  @!P1 LD.E.64 R12, desc[UR42][R32.64] ;  /* 0x0000002a200c9980 */ /* 0x000162000c101b00 */
[----:B------:R-:W-:-:S03]  /*78c0*/  @!P0 IMAD.X R15, R3, 0x1, R39, P4 ;  /* 0x00000001030f8824 */ /* 0x000fc600020e0627 */
[----:B------:R0:W5:Y:S04]  /*78d0*/  @!P1 LD.E.64 R24, desc[UR42][R28.64] ;  /* 0x0000002a1c189980 */ /* 0x000168000c101b00 */
[----:B------:R0:W5:Y:S04]  /*78e0*/  @!P0 LD.E.64 R8, desc[UR42][R34.64] ;  /* 0x0000002a22088980 */ /* 0x000168000c101b00 */
[----:B------:R0:W5:Y:S02]  /*78f0*/  @!P0 LD.E.64 R10, desc[UR42][R14.64] ;  /* 0x0000002a0e0a8980 */ /* 0x000164000c101b00 */
.L_x_10931:
[----:B------:R-:W-:Y:S05]  /*7900*/  BSYNC B1 ;  /* 0x0000000000017941 */ /* 0x000fea0003800000 */
.L_x_10930:
[----:B------:R-:W1:Y:S01]  /*7910*/  SYNCS.PHASECHK.TRANS64.TRYWAIT P0, [R18+URZ+0x19c00], R21 ;  /* 0x019c0015120075a7 */ /* 0x000e62000800017f */
[----:B---3--:R-:W-:Y:S01]  /*7920*/  IMAD R0, R153, -0xc0, R37 ;  /* 0xffffff4099007824 */ /* 0x008fe200078e0225 */
[----:B------:R-:W-:Y:S04]  /*7930*/  BSSY B1, `(.L_x_10932) ;  /* 0x0000004000017945 */ /* 0x000fe80003800000 */
[----:B------:R-:W-:-:S04]  /*7940*/  VIMNMX R0, R0, 0xc0, PT ;  /* 0x000000c000007848 */ /* 0x000fc80003fe0100 */
[----:B------:R-:W-:Y:S01]  /*7950*/  ISETP.GE.AND P1, PT, R38, R0, PT ;  /* 0x000000002600720c */ /* 0x000fe20003f26270 */
[----:B-1----:R-:W-:-:S12]  /*7960*/  @!P0 BRA `(.L_x_10933) ;  /* 0x0000012c00e08947 */ /* 0x002fd80003800000 */
.L_x_11148:
[----:B------:R-:W-:Y:S05]  /*7970*/  BSYNC B1 ;  /* 0x0000000000017941 */ /* 0x000fea0003800000 */
.L_x_10932:
[----:B------:R-:W-:Y:S05]  /*7980*/  @P1 BRA `(.L_x_10934) ;  /* 0x0000003800dc1947 */ /* 0x000fea0003800000 */
[----:B0-----:R-:W3:Y:S01]  /*7990*/  LDL R4, [R1+0x18] ;  /* 0x0000180001047983 */ /* 0x001ee20000100800 */
[----:B----4-:R-:W0:Y:S03]  /*79a0*/  LDC R3, c[0x0][0x3f4] ;  /* 0x0000fd00ff037b82 */ /* 0x010e260000000800 */
[----:B------:R-:W4:Y:S01]  /*79b0*/  LDL R0, [R1+0x1c] ;  /* 0x00001c0001007983 */ /* 0x000f220000100800 */
[----:B------:R-:W-:Y:S01]  /*79c0*/  BSSY B1, `(.L_x_10935) ;  /* 0x000007b000017945 */ /* 0x000fe20003800000 */
[-C--:B0-----:R-:W-:Y:S02]  /*79d0*/  ISETP.GE.AND P0, PT, R22, R3.reuse, PT ;  /* 0x000000031600720c */ /* 0x081fe40003f06270 */
[-C--:B---3--:R-:W-:Y:S02]  /*79e0*/  ISETP.GE.AND P1, PT, R4, R3.reuse, PT ;  /* 0x000000030400720c */ /* 0x088fe40003f26270 */
[----:B----4-:R-:W-:-:S09]  /*79f0*/  ISETP.GE.AND P2, PT, R0, R3, PT ;  /* 0x000000030000720c */ /* 0x010fd20003f46270 */
[----:B------:R-:W-:Y:S05]  /*7a00*/  @P0 BRA `(.L_x_10936) ;  /* 0x0000000400d80947 */ /* 0x000fea0003800000 */
[----:B------:R-:W0:Y:S01]  /*7a10*/  LDS.128 R4, [R20+0xf000] ;  /* 0x00f0000014047984 */ /* 0x000e220000000c00 */
[----:B-----5:R-:W-:Y:S02]  /*7a20*/  SHF.R.U32.HI R15, RZ, 0x8, R27 ;  /* 0x00000008ff0f7819 */ /* 0x020fe4000001161b */
[----:B--2---:R-:W-:Y:S02]  /*7a30*/  LOP3.LUT R14, R27, 0xff, RZ, 0xc0, !PT ;  /* 0x000000ff1b0e7812 */ /* 0x004fe400078ec0ff */
        /* <DEDUP_REMOVED lines=9> */
[----:B-1----:R-:W-:Y:S01]  /*7ad0*/  LOP3.LUT R21, R15, 0xff, RZ, 0xc0, !PT ;  /* 0x000000ff0f157812 */ /* 0x002fe200078ec0ff */
[----:B------:R-:W-:Y:S01]  /*7ae0*/  IMAD.U32 R15, R33, 0x10000, RZ ;  /* 0x00010000210f7824 */ /* 0x000fe200078e00ff */
[----:B------:R-:W-:-:S02]  /*7af0*/  PRMT R28, R29, 0x7604, R28 ;  /* 0x000076041d1c7816 */ /* 0x000fc4000000001c */
[----:B------:R-:W-:Y:S02]  /*7b00*/  LOP3.LUT R0, R26, 0xff, RZ, 0xc0, !PT ;  /* 0x000000ff1a007812 */ /* 0x000fe400078ec0ff */
[----:B------:R-:W-:Y:S02]  /*7b10*/  LOP3.LUT R3, R3, 0xff, RZ, 0xc0, !PT ;  /* 0x000000ff03037812 */ /* 0x000fe400078ec0ff */
[----:B------:R-:W-:Y:S02]  /*7b20*/  SHF.L.U32 R29, R32, 0x10, RZ ;  /* 0x00000010201d7819 */ /* 0x000fe400000006ff */
[----:B------:R-:W-:Y:S02]  /*7b30*/  PRMT R3, R3, 0x7604, R0 ;  /* 0x0000760403037816 */ /* 0x000fe40000000000 */
[----:B------:R-:W-:Y:S02]  /*7b40*/  LOP3.LUT R29, R28, 0xff0000, R29, 0xf8, !PT ;  /* 0x00ff00001c1d7812 */ /* 0x000fe400078ef81d */
[----:B------:R-:W-:-:S02]  /*7b50*/  LOP3.LUT R0, R30, 0xff, RZ, 0xc0, !PT ;  /* 0x000000ff1e007812 */ /* 0x000fc400078ec0ff */
[----:B------:R-:W-:Y:S02]  /*7b60*/  LOP3.LUT R15, R14, 0xff0000, R15, 0xf8, !PT ;  /* 0x00ff00000e0f7812 */ /* 0x000fe400078ef80f */
[----:B------:R-:W-:Y:S02]  /*7b70*/  LOP3.LUT R32, R29, 0xff000000, R31, 0xf8, !PT ;  /* 0xff0000001d207812 */ /* 0x000fe400078ef81f */
[----:B------:R-:W-:Y:S02]  /*7b80*/  PRMT R21, R21, 0x7604, R0 ;  /* 0x0000760415157816 */ /* 0x000fe40000000000 */
[----:B------:R-:W-:Y:S02]  /*7b90*/  LOP3.LUT R27, R15, 0xff000000, R27, 0xf8, !PT ;  /* 0xff0000000f1b7812 */ /* 0x000fe400078ef81b */
[----:B0-----:R-:W-:Y:S02]  /*7ba0*/  F2FP.F16.E4M3.UNPACK_B R0, R6.H1 ;  /* 0x00000006ff00723e */ /* 0x001fe400030006ff */
[----:B------:R-:W-:-:S02]  /*7bb0*/  F2FP.F16.E4M3.UNPACK_B R33, R32 ;  /* 0x00000020ff21723e */ /* 0x000fc400020006ff */
[----:B------:R-:W-:Y:S01]  /*7bc0*/  LOP3.LUT R21, R21, 0xff0000, R30, 0xf8, !PT ;  /* 0x00ff000015157812 */ /* 0x000fe200078ef81e */
[--C-:B------:R-:W-:Y:S01]  /*7bd0*/  HADD2.F32 R15, -RZ, R0.reuse.H1_H1 ;  /* 0x30000000ff0f7230 */ /* 0x100fe20000004100 */
[----:B------:R-:W-:Y:S01]  /*7be0*/  F2FP.F16.E4M3.UNPACK_B R29, R27 ;  /* 0x0000001bff1d723e */ /* 0x000fe200020006ff */
[----:B------:R-:W-:Y:S01]  /*7bf0*/  HADD2.F32 R34, -RZ, R33.H1_H1 ;  /* 0x30000021ff227230 */ /* 0x000fe20000004100 */
[----:B------:R-:W-:Y:S01]  /*7c00*/  LOP3.LUT R3, R3, 0xff0000, R26, 0xf8, !PT ;  /* 0x00ff000003037812 */ /* 0x000fe200078ef81a */
[----:B------:R-:W-:Y:S01]  /*7c10*/  HADD2.F32 R14, -RZ, R0.H0_H0 ;  /* 0x20000000ff0e7230 */ /* 0x000fe20000004100 */
[----:B------:R-:W-:Y:S01]  /*7c20*/  LOP3.LUT R31, R21, 0xff000000, R30, 0xf8, !PT ;  /* 0xff000000151f7812 */ /* 0x000fe200078ef81e */
[----:B------:R-:W-:Y:S01]  /*7c30*/  HADD2.F32 R30, -RZ, R29.H1_H1 ;  /* 0x3000001dff1e7230 */ /* 0x000fe20000004100 */
[----:B------:R-:W-:Y:S01]  /*7c40*/  LOP3.LUT R28, R3, 0xff000000, R26, 0xf8, !PT ;  /* 0xff000000031c7812 */ /* 0x000fe200078ef81a */
[----:B------:R-:W-:Y:S01]  /*7c50*/  FMUL.FTZ R35, R15, R34 ;  /* 0x000000220f237220 */ /* 0x000fe20000410000 */
[----:B------:R-:W-:-:S02]  /*7c60*/  F2FP.F16.E4M3.UNPACK_B R3, R6 ;  /* 0x00000006ff03723e */ /* 0x000fc400020006ff */
[-C--:B------:R-:W-:Y:S01]  /*7c70*/  FMUL.FTZ R15, R15, R30.reuse ;  /* 0x0000001e0f0f7220 */ /* 0x080fe20000410000 */
[-C--:B------:R-:W-:Y:S01]  /*7c80*/  F2FP.F16.E4M3.UNPACK_B R21, R7.reuse ;  /* 0x00000007ff15723e */ /* 0x080fe200020006ff */
[C---:B------:R-:W-:Y:S01]  /*7c90*/  FFMA.FTZ R37, R14.reuse, R30, -R35 ;  /* 0x0000001e0e257223 */ /* 0x040fe20000010823 */
[----:B------:R-:W-:Y:S01]  /*7ca0*/  F2FP.F16.E4M3.UNPACK_B R26, R7.H1 ;  /* 0x00000007ff1a723e */ /* 0x000fe200030006ff */
[----:B------:R-:W-:Y:S01]  /*7cb0*/  FFMA.FTZ R40, R14, R34, R15 ;  /* 0x000000220e287223 */ /* 0x000fe2000001000f */
[-C--:B------:R-:W-:Y:S01]  /*7cc0*/  F2FP.F16.E4M3.UNPACK_B R6, R5.reuse ;  /* 0x00000005ff06723e */ /* 0x080fe200020006ff */
[----:B------:R-:W-:Y:S01]  /*7cd0*/  HADD2.F32 R30, -RZ, R33.H0_H0 ;  /* 0x20000021ff1e7230 */ /* 0x000fe20000004100 */
        /* <DEDUP_REMOVED lines=16> */
[----:B------:R-:W-:Y:S01]  /*7de0*/  FMUL.FTZ R42, R5, R14 ;  /* 0x0000000e052a7220 */ /* 0x000fe20000410000 */
[--C-:B------:R-:W-:Y:S01]  /*7df0*/  HADD2.F32 R3, -RZ, R26.reuse.H1_H1 ;  /* 0x3000001aff037230 */ /* 0x100fe20000004100 */
[----:B------:R-:W-:Y:S01]  /*7e00*/  F2FP.F16.E4M3.UNPACK_B R0, R4 ;  /* 0x00000004ff00723e */ /* 0x000fe200020006ff */
[----:B------:R-:W-:Y:S02]  /*7e10*/  HADD2.F32 R27, -RZ, R27.H1_H1 ;  /* 0x3000001bff1b7230 */ /* 0x000fe40000004100 */
[----:B------:R-:W-:Y:S01]  /*7e20*/  FFMA.FTZ R39, R21, R14, -R30 ;  /* 0x0000000e15277223 */ /* 0x000fe2000001081e */
[----:B------:R-:W-:Y:S02]  /*7e30*/  HADD2.F32 R26, -RZ, R26.H0_H0 ;  /* 0x2000001aff1a7230 */ /* 0x000fe40000004100 */
[C---:B------:R-:W-:Y:S01]  /*7e40*/  FMUL.FTZ R5, R3.reuse, R32 ;  /* 0x0000002003057220 */ /* 0x040fe20000410000 */
[----:B------:R-:W-:Y:S01]  /*7e50*/  F2FP.F16.E4M3.UNPACK_B R15, R31 ;  /* 0x0000001fff0f723e */ /* 0x000fe200020006ff */
[-C--:B------:R-:W-:Y:S01]  /*7e60*/  FMUL.FTZ R3, R3, R27.reuse ;  /* 0x0000001b03037220 */ /* 0x080fe20000410000 */
[----:B------:R-:W-:Y:S01]  /*7e70*/  F2FP.F16.E4M3.UNPACK_B R4, R4.H1 ;  /* 0x00000004ff04723e */ /* 0x000fe200030006ff */
[----:B------:R-:W-:Y:S01]  /*7e80*/  FFMA.FTZ R42, R21, R34, R42 ;  /* 0x00000022152a7223 */ /* 0x000fe2000001002a */
[----:B------:R-:W-:Y:S01]  /*7e90*/  F2FP.F16.E4M3.UNPACK_B R14, R28 ;  /* 0x0000001cff0e723e */ /* 0x000fe200020006ff */
[----:B------:R-:W-:Y:S01]  /*7ea0*/  FFMA.FTZ R34, R26, R27, -R5 ;  /* 0x0000001b1a227223 */ /* 0x000fe20000010805 */
[----:B------:R-:W-:-:S02]  /*7eb0*/  HADD2.F32 R27, -RZ, R15.H1_H1 ;  /* 0x3000000fff1b7230 */ /* 0x000fc40000004100 */
[----:B------:R-:W-:Y:S01]  /*7ec0*/  FFMA.FTZ R41, R26, R32, R3 ;  /* 0x000000201a297223 */ /* 0x000fe20000010003 */
[----:B------:R-:W-:Y:S01]  /*7ed0*/  HADD2.F32 R21, -RZ, R15.H0_H0 ;  /* 0x2000000fff157230 */ /* 0x000fe20000004100 */
[----:B------:R-:W-:Y:S01]  /*7ee0*/  F2FP.F16.E4M3.UNPACK_B R28, R28.H1 ;  /* 0x0000001cff1c723e */ /* 0x000fe200030006ff */
[----:B------:R-:W-:Y:S01]  /*7ef0*/  HADD2.F32 R5, -RZ, R4.H1_H1 ;  /* 0x30000004ff057230 */ /* 0x000fe20000004100 */
[----:B------:R-:W-:Y:S01]  /*7f00*/  F2FP.F16.E4M3.UNPACK_B R31, R31.H1 ;  /* 0x0000001fff1f723e */ /* 0x000fe200030006ff */
[----:B------:R-:W-:Y:S02]  /*7f10*/  HADD2.F32 R15, -RZ, R14.H1_H1 ;  /* 0x3000000eff0f7230 */ /* 0x000fe40000004100 */
[----:B------:R-:W-:Y:S02]  /*7f20*/  HADD2.F32 R3, -RZ, R0.H1_H1 ;  /* 0x30000000ff037230 */ /* 0x000fe40000004100 */
[----:B------:R-:W-:Y:S01]  /*7f30*/  FMUL.FTZ R29, R5, R27 ;  /* 0x0000001b051d7220 */ /* 0x000fe20000410000 */
[----:B------:R-:W-:-:S02]  /*7f40*/  HADD2.F32 R4, -RZ, R4.H0_H0 ;  /* 0x20000004ff047230 */ /* 0x000fc40000004100 */
[----:B------:R-:W-:Y:S01]  /*7f50*/  FMUL.FTZ R33, R5, R15 ;  /* 0x0000000f05217220 */ /* 0x000fe20000410000 */
[----:B------:R-:W-:Y:S02]  /*7f60*/  HADD2.F32 R14, -RZ, R14.H0_H0 ;  /* 0x2000000eff0e7230 */ /* 0x000fe40000004100 */
[C---:B------:R-:W-:Y:S01]  /*7f70*/  FMUL.FTZ R5, R3.reuse, R21 ;  /* 0x0000001503057220 */ /* 0x040fe20000410000 */
[----:B------:R-:W-:Y:S02]  /*7f80*/  HADD2.F32 R0, -RZ, R0.H0_H0 ;  /* 0x20000000ff007230 */ /* 0x000fe40000004100 */
[C---:B------:R-:W-:Y:S01]  /*7f90*/  FFMA.FTZ R29, R4.reuse, R15, -R29 ;  /* 0x0000000f041d7223 */ /* 0x040fe2000001081d */
[----:B------:R-:W-:Y:S01]  /*7fa0*/  FFMA.FTZ R30, R4, R27, R33 ;  /* 0x0000001b041e7223 */ /* 0x000fe20000010021 */
[-C--:B------:R-:W-:Y:S01]  /*7fb0*/  FMUL.FTZ R26, R3, R14.reuse ;  /* 0x0000000e031a7220 */ /* 0x080fe20000410000 */
[----:B------:R-:W-:Y:S02]  /*7fc0*/  HADD2.F32 R4, -RZ, R28.H1_H1 ;  /* 0x3000001cff047230 */ /* 0x000fe40000004100 */
[----:B------:R-:W-:Y:S01]  /*7fd0*/  FFMA.FTZ R15, R0, R14, -R5 ;  /* 0x0000000e000f7223 */ /* 0x000fe20000010805 */
[----:B------:R-:W-:-:S02]  /*7fe0*/  HADD2.F32 R3, -RZ, R7.H1_H1 ;  /* 0x30000007ff037230 */ /* 0x000fc40000004100 */
[----:B------:R-:W-:Y:S01]  /*7ff0*/  FFMA.FTZ R26, R0, R21, R26 ;  /* 0x00000015001a7223 */ /* 0x000fe2000001001a */
        /* <DEDUP_REMOVED lines=23> */
.L_x_10936:
[----:B------:R-:W-:Y:S05]  /*8170*/  BSYNC B1 ;  /* 0x0000000000017941 */ /* 0x000fea0003800000 */
.L_x_10935:
[----:B------:R-:W-:Y:S04]  /*8180*/  BSSY B1, `(.L_x_10937) ;  /* 0x000007c000017945 */ /* 0x000fe80003800000 */
[----:B------:R-:W-:Y:S05]  /*8190*/  @P1 BRA `(.L_x_10938) ;  /* 0x0000000400e81947 */ /* 0x000fea0003800000 */
[----:B0-----:R-:W0:Y:S01]  /*81a0*/  LDS.128 R4, [R20+0x10800] ;  /* 0x0108000014047984 */ /* 0x001e220000000c00 */
[----:B-----5:R-:W-:Y:S02]  /*81b0*/  SHF.R.U32.HI R27, RZ, 0x8, R25 ;  /* 0x00000008ff1b7819 */ /* 0x020fe40000011619 */
[----:B--2---:R-:W-:Y:S02]  /*81c0*/  SHF.R.U32.HI R14, RZ, 0x8, R13 ;  /* 0x00000008ff0e7819 */ /* 0x004fe4000001160d */
[----:B-1----:R-:W-:Y:S02]  /*81d0*/  SHF.R.U32.HI R21, RZ, 0x8, R24 ;  /* 0x00000008ff157819 */ /* 0x002fe40000011618 */
        /* <DEDUP_REMOVED lines=27> */
[-C--:B0-----:R-:W-:Y:S02]  /*8390*/  F2FP.F16.E4M3.UNPACK_B R0, R6.reuse.H1 ;  /* 0x00000006ff00723e */ /* 0x081fe400030006ff */
[----:B------:R-:W-:Y:S02]  /*83a0*/  LOP3.LUT R27, R27, 0xff000000, R24, 0xf8, !PT ;  /* 0xff0000001b1b7812 */ /* 0x000fe400078ef818 */
[----:B------:R-:W-:Y:S01]  /*83b0*/  F2FP.F16.E4M3.UNPACK_B R28, R29 ;  /* 0x0000001dff1c723e */ /* 0x000fe200020006ff */
[----:B------:R-:W-:Y:S01]  /*83c0*/  HADD2.F32 R13, -RZ, R0.H1_H1 ;  /* 0x30000000ff0d7230 */ /* 0x000fe20000004100 */
[----:B------:R-:W-:Y:S02]  /*83d0*/  F2FP.F16.E4M3.UNPACK_B R24, R25 ;  /* 0x00000019ff18723e */ /* 0x000fe400020006ff */
[----:B------:R-:W-:Y:S01]  /*83e0*/  LOP3.LUT R21, R3, 0xff000000, R12, 0xf8, !PT ;  /* 0xff00000003157812 */ /* 0x000fe200078ef80c */
[----:B------:R-:W-:Y:S01]  /*83f0*/  HADD2.F32 R30, -RZ, R28.H1_H1 ;  /* 0x3000001cff1e7230 */ /* 0x000fe20000004100 */
[----:B------:R-:W-:Y:S01]  /*8400*/  F2FP.F16.E4M3.UNPACK_B R3, R6 ;  /* 0x00000006ff03723e */ /* 0x000fe200020006ff */
[----:B------:R-:W-:Y:S01]  /*8410*/  HADD2.F32 R26, -RZ, R24.H1_H1 ;  /* 0x30000018ff1a7230 */ /* 0x000fe20000004100 */
[-C--:B------:R-:W-:Y:S01]  /*8420*/  F2FP.F16.E4M3.UNPACK_B R14, R7.reuse ;  /* 0x00000007ff0e723e */ /* 0x080fe200020006ff */
[----:B------:R-:W-:Y:S01]  /*8430*/  HADD2.F32 R12, -RZ, R0.H0_H0 ;  /* 0x20000000ff0c7230 */ /* 0x000fe20000004100 */
[----:B------:R-:W-:Y:S01]  /*8440*/  F2FP.F16.E4M3.UNPACK_B R15, R7.H1 ;  /* 0x00000007ff0f723e */ /* 0x000fe200030006ff */
[C---:B------:R-:W-:Y:S01]  /*8450*/  FMUL.FTZ R31, R13.reuse, R30 ;  /* 0x0000001e0d1f7220 */ /* 0x040fe20000410000 */
[-C--:B------:R-:W-:Y:S01]  /*8460*/  F2FP.F16.E4M3.UNPACK_B R6, R5.reuse ;  /* 0x00000005ff06723e */ /* 0x080fe200020006ff */
[----:B------:R-:W-:Y:S01]  /*8470*/  FMUL.FTZ R13, R13, R26 ;  /* 0x0000001a0d0d7220 */ /* 0x000fe20000410000 */
[----:B------:R-:W-:Y:S01]  /*8480*/  F2FP.F16.E4M3.UNPACK_B R7, R5.H1 ;  /* 0x00000005ff07723e */ /* 0x000fe200030006ff */
        /* <DEDUP_REMOVED lines=45> */
[----:B------:R-:W-:Y:S01]  /*8760*/  FMUL.FTZ R3, R3, R12 ;  /* 0x0000000c03037220 */ /* 0x000fe20000410000 */
        /* <DEDUP_REMOVED lines=29> */
.L_x_10938:
[----:B------:R-:W-:Y:S05]  /*8940*/  BSYNC B1 ;  /* 0x0000000000017941 */ /* 0x000fea0003800000 */
.L_x_10937:
[----:B------:R-:W-:Y:S05]  /*8950*/  @P2 BRA `(.L_x_10934) ;  /* 0x0000002800e82947 */ /* 0x000fea0003800000 */
[----:B0--3--:R-:W0:Y:S01]  /*8960*/  LDS.128 R4, [R20+0x12000] ;  /* 0x0120000014047984 */ /* 0x009e220000000c00 */
[----:B-----5:R-:W-:Y:S02]  /*8970*/  SHF.R.U32.HI R13, RZ, 0x8, R9 ;  /* 0x00000008ff0d7819 */ /* 0x020fe40000011609 */
[----:B------:R-:W-:Y:S02]  /*8980*/  LOP3.LUT R12, R9, 0xff, RZ, 0xc0, !PT ;  /* 0x000000ff090c7812 */ /* 0x000fe400078ec0ff */
[----:B------:R-:W-:Y:S02]  /*8990*/  LOP3.LUT R13, R13, 0xff, RZ, 0xc0, !PT ;  /* 0x000000ff0d0d7812 */ /* 0x000fe400078ec0ff */
[----:B-1----:R-:W-:Y:S02]  /*89a0*/  SHF.R.U32.HI R21, RZ, 0x8, R11 ;  /* 0x00000008ff157819 */ /* 0x002fe4000001160b */
[----:B------:R-:W-:Y:S02]  /*89b0*/  PRMT R12, R13, 0x7604, R12 ;  /* 0x000076040d0c7816 */ /* 0x000fe4000000000c */
[----:B--2---:R-:W-:-:S02]  /*89c0*/  LOP3.LUT R14, R11, 0xff, RZ, 0xc0, !PT ;  /* 0x000000ff0b0e7812 */ /* 0x004fc400078ec0ff */
[----:B------:R-:W-:Y:S02]  /*89d0*/  LOP3.LUT R21, R21, 0xff, RZ, 0xc0, !PT ;  /* 0x000000ff15157812 */ /* 0x000fe400078ec0ff */
[----:B------:R-:W-:Y:S02]  /*89e0*/  SHF.R.U32.HI R24, RZ, 0x10, R11 ;  /* 0x00000010ff187819 */ /* 0x000fe4000001160b */
[----:B------:R-:W-:Y:S02]  /*89f0*/  SHF.R.U32.HI R25, RZ, 0x10, R9 ;  /* 0x00000010ff197819 */ /* 0x000fe40000011609 */
[----:B------:R-:W-:Y:S02]  /*8a00*/  SHF.R.U32.HI R13, RZ, 0x8, R10 ;  /* 0x00000008ff0d7819 */ /* 0x000fe4000001160a */
[----:B------:R-:W-:Y:S02]  /*8a10*/  SHF.R.U32.HI R3, RZ, 0x8, R8 ;  /* 0x00000008ff037819 */ /* 0x000fe40000011608 */
[----:B------:R-:W-:Y:S01]  /*8a20*/  PRMT R14, R21, 0x7604, R14 ;  /* 0x00007604150e7816 */ /* 0x000fe2000000000e */
[----:B------:R-:W-:Y:S01]  /*8a30*/  IMAD.U32 R21, R24, 0x10000, RZ ;  /* 0x0001000018157824 */ /* 0x000fe200078e00ff */
[----:B------:R-:W-:Y:S01]  /*8a40*/  LOP3.LUT R15, R13, 0xff, RZ, 0xc0, !PT ;  /* 0x000000ff0d0f7812 */ /* 0x000fe200078ec0ff */
[----:B------:R-:W-:Y:S01]  /*8a50*/  IMAD.U32 R13, R25, 0x10000, RZ ;  /* 0x00010000190d7824 */ /* 0x000fe200078e00ff */
[----:B------:R-:W-:-:S02]  /*8a60*/  LOP3.LUT R0, R8, 0xff, RZ, 0xc0, !PT ;  /* 0x000000ff08007812 */ /* 0x000fc400078ec0ff */
[----:B------:R-:W-:Y:S02]  /*8a70*/  LOP3.LUT R3, R3, 0xff, RZ, 0xc0, !PT ;  /* 0x000000ff03037812 */ /* 0x000fe400078ec0ff */
[----:B------:R-:W-:Y:S02]  /*8a80*/  LOP3.LUT R21, R14, 0xff0000, R21, 0xf8, !PT ;  /* 0x00ff00000e157812 */ /* 0x000fe400078ef815 */
[----:B------:R-:W-:Y:S02]  /*8a90*/  PRMT R3, R3, 0x7604, R0 ;  /* 0x0000760403037816 */ /* 0x000fe40000000000 */
[----:B------:R-:W-:Y:S02]  /*8aa0*/  LOP3.LUT R0, R10, 0xff, RZ, 0xc0, !PT ;  /* 0x000000ff0a007812 */ /* 0x000fe400078ec0ff */
[----:B------:R-:W-:Y:S02]  /*8ab0*/  LOP3.LUT R13, R12, 0xff0000, R13, 0xf8, !PT ;  /* 0x00ff00000c0d7812 */ /* 0x000fe400078ef80d */
[----:B------:R-:W-:-:S02]  /*8ac0*/  LOP3.LUT R24, R21, 0xff000000, R11, 0xf8, !PT ;  /* 0xff00000015187812 */ /* 0x000fc400078ef80b */
[----:B------:R-:W-:Y:S02]  /*8ad0*/  PRMT R15, R15, 0x7604, R0 ;  /* 0x000076040f0f7816 */ /* 0x000fe40000000000 */
[----:B------:R-:W-:Y:S02]  /*8ae0*/  LOP3.LUT R13, R13, 0xff000000, R9, 0xf8, !PT ;  /* 0xff0000000d0d7812 */ /* 0x000fe400078ef809 */
[----:B0-----:R-:W-:Y:S02]  /*8af0*/  F2FP.F16.E4M3.UNPACK_B R0, R6.H1 ;  /* 0x00000006ff00723e */ /* 0x001fe400030006ff */
[----:B------:R-:W-:Y:S02]  /*8b00*/  F2FP.F16.E4M3.UNPACK_B R25, R24 ;  /* 0x00000018ff19723e */ /* 0x000fe400020006ff */
[----:B------:R-:W-:Y:S01]  /*8b10*/  LOP3.LUT R15, R15, 0xff0000, R10, 0xf8, !PT ;  /* 0x00ff00000f0f7812 */ /* 0x000fe200078ef80a */
[----:B------:R-:W-:Y:S01]  /*8b20*/  HADD2.F32 R9, -RZ, R0.H1_H1 ;  /* 0x30000000ff097230 */ /* 0x000fe20000004100 */
[----:B------:R-:W-:Y:S01]  /*8b30*/  F2FP.F16.E4M3.UNPACK_B R14, R13 ;  /* 0x0000000dff0e723e */ /* 0x000fe200020006ff */
[----:B------:R-:W-:Y:S01]  /*8b40*/  HADD2.F32 R26, -RZ, R25.H1_H1 ;  /* 0x30000019ff1a7230 */ /* 0x000fe20000004100 */
[----:B------:R-:W-:-:S02]  /*8b50*/  LOP3.LUT R3, R3, 0xff0000, R8, 0xf8, !PT ;  /* 0x00ff000003037812 */ /* 0x000fc400078ef808 */
[----:B------:R-:W-:Y:S01]  /*8b60*/  LOP3.LUT R21, R15, 0xff000000, R10, 0xf8, !PT ;  /* 0xff0000000f157812 */ /* 0x000fe200078ef80a */
[----:B------:R-:W-:Y:S01]  /*8b70*/  HADD2.F32 R15, -RZ, R14.H1_H1 ;  /* 0x3000000eff0f7230 */ /* 0x000fe20000004100 */
[----:B------:R-:W-:Y:S01]  /*8b80*/  LOP3.LUT R12, R3, 0xff000000, R8, 0xf8, !PT ;  /* 0xff000000030c7812 */ /* 0x000fe200078ef808 */
[----:B------:R-:W-:Y:S02]  /*8b90*/  HADD2.F32 R8, -RZ, R0.H0_H0 ;  /* 0x20000000ff087230 */ /* 0x000fe40000004100 */
[C---:B------:R-:W-:Y:S01]  /*8ba0*/  FMUL.FTZ R27, R9.reuse, R26 ;  /* 0x0000001a091b7220 */ /* 0x040fe20000410000 */
[----:B------:R-:W-:Y:S01]  /*8bb0*/  F2FP.F16.E4M3.UNPACK_B R3, R6 ;  /* 0x00000006ff03723e */ /* 0x000fe200020006ff */
[----:B------:R-:W-:Y:S01]  /*8bc0*/  FMUL.FTZ R9, R9, R15 ;  /* 0x0000000f09097220 */ /* 0x000fe20000410000 */
[----:B------:R-:W-:Y:S01]  /*8bd0*/  F2FP.F16.E4M3.UNPACK_B R10, R7 ;  /* 0x00000007ff0a723e */ /* 0x000fe200020006ff */
[C---:B------:R-:W-:Y:S01]  /*8be0*/  FFMA.FTZ R27, R8.reuse, R15, -R27 ;  /* 0x0000000f081b7223 */ /* 0x040fe2000001081b */
[----:B------:R-:W-:Y:S01]  /*8bf0*/  F2FP.F16.E4M3.UNPACK_B R11, R7.H1 ;  /* 0x00000007ff0b723e */ /* 0x000fe200030006ff */
[----:B------:R-:W-:Y:S01]  /*8c00*/  FFMA.FTZ R28, R8, R26, R9 ;  /* 0x0000001a081c7223 */ /* 0x000fe20000010009 */
[-C--:B------:R-:W-:Y:S01]  /*8c10*/  F2FP.F16.E4M3.UNPACK_B R6, R5.reuse ;  /* 0x00000005ff06723e */ /* 0x080fe200020006ff */
[----:B------:R-:W-:Y:S01]  /*8c20*/  HADD2.F32 R8, -RZ, R25.H0_H0 ;  /* 0x20000019ff087230 */ /* 0x000fe20000004100 */
[----:B------:R-:W-:Y:S01]  /*8c30*/  F2FP.F16.E4M3.UNPACK_B R7, R5.H1 ;  /* 0x00000005ff07723e */ /* 0x000fe200030006ff */
[--C-:B------:R-:W-:Y:S01]  /*8c40*/  HADD2.F32 R5, -RZ, R3.reuse.H1_H1 ;  /* 0x30000003ff057230 */ /* 0x100fe20000004100 */
[----:B------:R-:W-:Y:S01]  /*8c50*/  F2FP.F16.E4M3.UNPACK_B R24, R24.H1 ;  /* 0x00000018ff18723e */ /* 0x000fe200030006ff */
[----:B------:R-:W-:Y:S01]  /*8c60*/  HADD2.F32 R14, -RZ, R14.H0_H0 ;  /* 0x2000000eff0e7230 */ /* 0x000fe20000004100 */
[----:B------:R-:W-:Y:S01]  /*8c70*/  F2FP.F16.E4M3.UNPACK_B R13, R13.H1 ;  /* 0x0000000dff0d723e */ /* 0x000fe200030006ff */
[----:B------:R-:W-:-:S02]  /*8c80*/  HADD2.F32 R3, -RZ, R3.H0_H0 ;  /* 0x20000003ff037230 */ /* 0x000fc40000004100 */
        /* <DEDUP_REMOVED lines=8> */
[CC--:B------:R-:W-:Y:S01]  /*8d10*/  FMUL.FTZ R15, R5.reuse, R9.reuse ;  /* 0x00000009050f7220 */ /* 0x0c0fe20000410000 */
[----:B------:R-:W-:Y:S01]  /*8d20*/  HADD2.F32 R24, -RZ, R24.H1_H1 ;  /* 0x30000018ff187230 */ /* 0x000fe20000004100 */
[----:B------:R-:W-:Y:S01]  /*8d30*/  F2FP.F16.E4M3.UNPACK_B R0, R4 ;  /* 0x00000004ff00723e */ /* 0x000fe200020006ff */
[----:B------:R-:W-:Y:S02]  /*8d40*/  HADD2.F32 R3, -RZ, R11.H1_H1 ;  /* 0x3000000bff037230 */ /* 0x000fe40000004100 */
[-C--:B------:R-:W-:Y:S01]  /*8d50*/  FMUL.FTZ R5, R5, R8.reuse ;  /* 0x0000000805057220 */ /* 0x080fe20000410000 */
[C---:B------:R-:W-:Y:S01]  /*8d60*/  FFMA.FTZ R29, R10.reuse, R8, -R15 ;  /* 0x000000080a1d7223 */ /* 0x040fe2000001080f */
[----:B------:R-:W-:Y:S01]  /*8d70*/  HADD2.F32 R8, -RZ, R13.H1_H1 ;  /* 0x3000000dff087230 */ /* 0x000fe20000004100 */
[----:B------:R-:W-:Y:S01]  /*8d80*/  F2FP.F16.E4M3.UNPACK_B R4, R4.H1 ;  /* 0x00000004ff04723e */ /* 0x000fe200030006ff */
[----:B------:R-:W-:Y:S02]  /*8d90*/  HADD2.F32 R11, -RZ, R11.H0_H0 ;  /* 0x2000000bff0b7230 */ /* 0x000fe40000004100 */
[C---:B------:R-:W-:Y:S01]  /*8da0*/  FMUL.FTZ R14, R3.reuse, R24 ;  /* 0x00000018030e7220 */ /* 0x040fe20000410000 */
[----:B------:R-:W-:Y:S01]  /*8db0*/  FFMA.FTZ R30, R10, R9, R5 ;  /* 0x000000090a1e7223 */ /* 0x000fe20000010005 */
[----:B------:R-:W-:Y:S01]  /*8dc0*/  F2FP.F16.E4M3.UNPACK_B R9, R21 ;  /* 0x00000015ff09723e */ /* 0x000fe200020006ff */
[-C--:B------:R-:W-:Y:S01]  /*8dd0*/  FMUL.FTZ R10, R3, R8.reuse ;  /* 0x00000008030a7220 */ /* 0x080fe20000410000 */
[----:B------:R-:W-:Y:S01]  /*8de0*/  FFMA.FTZ R31, R11, R8, -R14 ;  /* 0x000000080b1f7223 */ /* 0x000fe2000001080e */
[----:B------:R-:W-:Y:S01]  /*8df0*/  F2FP.F16.E4M3.UNPACK_B R8, R12 ;  /* 0x0000000cff08723e */ /* 0x000fe200020006ff */
[----:B------:R-:W-:-:S02]  /*8e00*/  HADD2.F32 R5, -RZ, R4.H1_H1 ;  /* 0x30000004ff057230 */ /* 0x000fc40000004100 */
[----:B------:R-:W-:Y:S01]  /*8e10*/  FFMA.FTZ R24, R11, R24, R10 ;  /* 0x000000180b187223 */ /* 0x000fe2000001000a */
[--C-:B------:R-:W-:Y:S01]  /*8e20*/  HADD2.F32 R13, -RZ, R9.reuse.H1_H1 ;  /* 0x30000009ff0d7230 */ /* 0x100fe20000004100 */
[----:B------:R-:W-:Y:S01]  /*8e30*/  F2FP.F16.E4M3.UNPACK_B R12, R12.H1 ;  /* 0x0000000cff0c723e */ /* 0x000fe200030006ff */
[----:B------:R-:W-:Y:S01]  /*8e40*/  HADD2.F32 R10, -RZ, R9.H0_H0 ;  /* 0x20000009ff0a7230 */ /* 0x000fe20000004100 */
[----:B------:R-:W-:Y:S01]  /*8e50*/  F2FP.F16.E4M3.UNPACK_B R21, R21.H1 ;  /* 0x00000015ff15723e */ /* 0x000fe200030006ff */
[----:B------:R-:W-:Y:S02]  /*8e60*/  HADD2.F32 R9, -RZ, R8.H1_H1 ;  /* 0x30000008ff097230 */ /* 0x000fe40000004100 */
[----:B------:R-:W-:Y:S01]  /*8e70*/  FMUL.FTZ R11, R5, R13 ;  /* 0x0000000d050b7220 */ /* 0x000fe20000410000 */
[----:B------:R-:W-:Y:S02]  /*8e80*/  HADD2.F32 R3, -RZ, R0.H1_H1 ;  /* 0x30000000ff037230 */ /* 0x000fe40000004100 */
        /* <DEDUP_REMOVED lines=11> */
[----:B------:R-:W-:Y:S02]  /*8f40*/  HADD2.F32 R3, -RZ, R7.H1_H1 ;  /* 0x30000007ff037230 */ /* 0x000fe40000004100 */
        /* <DEDUP_REMOVED lines=24> */
.L_x_10928:
[----:B------:R-:W-:-:S03]  /*90d0*/  UMOV UR4, 0xffffffff ;  /* 0xffffffff00047882 */ /* 0x000fc60000000000 */
[----:B------:R-:W-:Y:S05]  /*90e0*/  BRA.DIV UR4, `(.L_x_10939) ;  /* 0x0000011a04147947 */ /* 0x000fea000b800000 */
[----:B------:R0:W1:Y:S04]  /*90f0*/  SHFL.IDX PT, R29, R28, RZ, 0x1e1f ;  /* 0x001e1fff1c1d7589 */ /* 0x00006800000e0000 */
[----:B------:R0:W2:Y:S04]  /*9100*/  SHFL.IDX PT, R21, R26, RZ, 0x1e1f ;  /* 0x001e1fff1a157589 */ /* 0x0000a800000e0000 */
[----:B------:R0:W3:Y:S04]  /*9110*/  SHFL.IDX PT, R0, R24, RZ, 0x1e1f ;  /* 0x001e1fff18007589 */ /* 0x0000e800000e0000 */
[----:B------:R0:W4:Y:S02]  /*9120*/  SHFL.IDX PT, R3, R30, RZ, 0x1e1f ;  /* 0x001e1fff1e037589 */ /* 0x00012400000e0000 */
.L_x_11154:
[----:B------:R-:W5:Y:S01]  /*9130*/  LDL R13, [R1+0x40] ;  /* 0x00004000010d7983 */ /* 0x000f620000100800 */
[----:B------:R-:W-:Y:S01]  /*9140*/  ULDC UR4, c[0x0][0x448] ;  /* 0x0001120000047ab9 */ /* 0x000fe20000000800 */
[----:B------:R-:W-:Y:S01]  /*9150*/  BSSY B1, `(.L_x_10940) ;  /* 0x000002c000017945 */ /* 0x000fe20003800000 */
[----:B------:R-:W-:Y:S01]  /*9160*/  IMAD R38, R25, UR4, RZ ;  /* 0x0000000419267c24 */ /* 0x000fe2000f8e02ff */
[----:B------:R-:W-:Y:S02]  /*9170*/  CS2R R4, SRZ ;  /* 0x0000000000047805 */ /* 0x000fe4000001ff00 */
[----:B------:R-:W-:Y:S02]  /*9180*/  CS2R R8, SRZ ;  /* 0x0000000000087805 */ /* 0x000fe4000001ff00 */
[----:B------:R-:W-:Y:S02]  /*9190*/  CS2R R10, SRZ ;  /* 0x00000000000a7805 */ /* 0x000fe4000001ff00 */
[----:B------:R-:W-:-:S02]  /*91a0*/  CS2R R14, SRZ ;  /* 0x00000000000e7805 */ /* 0x000fc4000001ff00 */
[----:B------:R-:W-:Y:S02]  /*91b0*/  ISETP.GE.AND P0, PT, R6, R38, PT ;  /* 0x000000260600720c */ /* 0x000fe40003f06270 */
[----:B0-----:R-:W-:Y:S02]  /*91c0*/  CS2R R24, SRZ ;  /* 0x0000000000187805 */ /* 0x001fe4000001ff00 */
[----:B------:R-:W-:Y:S02]  /*91d0*/  CS2R R26, SRZ ;  /* 0x00000000001a7805 */ /* 0x000fe4000001ff00 */
[----:B-----5:R-:W-:-:S04]  /*91e0*/  LEA.HI R7, R13, R13, RZ, 0x1 ;  /* 0x0000000d0d077211 */ /* 0x020fc800078f08ff */
[----:B------:R-:W-:Y:S02]  /*91f0*/  LOP3.LUT R12, R7, 0xfffffffe, RZ, 0xc0, !PT ;  /* 0xfffffffe070c7812 */ /* 0x000fe400078ec0ff */
[----:B------:R-:W-:-:S03]  /*9200*/  CS2R R6, SRZ ;  /* 0x0000000000067805 */ /* 0x000fc6000001ff00 */
[----:B------:R-:W-:Y:S01]  /*9210*/  IMAD.IADD R37, R13, 0x1, -R12 ;  /* 0x000000010d257824 */ /* 0x000fe200078e0a0c */
[----:B------:R-:W-:-:S04]  /*9220*/  CS2R R12, SRZ ;  /* 0x00000000000c7805 */ /* 0x000fc8000001ff00 */
[----:B------:R-:W-:Y:S01]  /*9230*/  SHF.L.U32 R37, R37, 0x1f, RZ ;  /* 0x0000001f25257819 */ /* 0x000fe200000006ff */
[----:B------:R-:W-:Y:S06]  /*9240*/  @P0 BRA `(.L_x_10941) ;  /* 0x0000000000700947 */ /* 0x000fec0003800000 */
[----:B------:R-:W3:Y:S01]  /*9250*/  LDL R28, [R1+0x8] ;  /* 0x00000800011c7983 */ /* 0x000ee20000100800 */
[C---:B------:R-:W-:Y:S01]  /*9260*/  VIADD R4, R16.reuse, 0x20 ;  /* 0x0000002010047836 */ /* 0x040fe20000000000 */
[----:B------:R-:W-:Y:S01]  /*9270*/  ULDC UR4, c[0x0][0x3f4] ;  /* 0x0000fd0000047ab9 */ /* 0x000fe20000000800 */
[----:B------:R-:W-:Y:S02]  /*9280*/  CS2R R12, SRZ ;  /* 0x00000000000c7805 */ /* 0x000fe4000001ff00 */
[----:B------:R-:W-:Y:S02]  /*9290*/  ISETP.GE.AND P4, PT, R16, UR4, PT ;  /* 0x0000000410007c0c */ /* 0x000fe4000bf86270 */
[----:B------:R-:W-:Y:S02]  /*92a0*/  CS2R R14, SRZ ;  /* 0x00000000000e7805 */ /* 0x000fe4000001ff00 */
[----:B------:R-:W-:Y:S02]  /*92b0*/  ISETP.GE.AND P5, PT, R4, UR4, PT ;  /* 0x0000000404007c0c */ /* 0x000fe4000bfa6270 */
[----:B------:R-:W-:-:S02]  /*92c0*/  CS2R R24, SRZ ;  /* 0x0000000000187805 */ /* 0x000fc4000001ff00 */
[----:B------:R-:W-:Y:S02]  /*92d0*/  CS2R R26, SRZ ;  /* 0x00000000001a7805 */ /* 0x000fe4000001ff00 */
[----:B------:R-:W-:Y:S02]  /*92e0*/  CS2R R8, SRZ ;  /* 0x0000000000087805 */ /* 0x000fe4000001ff00 */
[----:B------:R-:W-:Y:S02]  /*92f0*/  CS2R R10, SRZ ;  /* 0x00000000000a7805 */ /* 0x000fe4000001ff00 */
[----:B------:R-:W-:Y:S02]  /*9300*/  @!P4 SHF.R.S32.HI R4, RZ, 0x1f, R16 ;  /* 0x0000001fff04c819 */ /* 0x000fe40000011410 */
[----:B--2---:R-:W-:-:S04]  /*9310*/  @!P4 IADD3 R30, P1, R16, R21, RZ ;  /* 0x00000015101ec210 */ /* 0x004fc80007f3e0ff */
[----:B----4-:R-:W-:Y:S01]  /*9320*/  @!P4 IADD3.X R31, R3, R4, RZ, P1, !PT ;  /* 0x00000004031fc210 */ /* 0x010fe20000ffe4ff */
[----:B---3--:R-:W-:Y:S01]  /*9330*/  @!P5 IMAD.SHL.U32 R6, R28, 0x10, RZ ;  /* 0x000000101c06d824 */ /* 0x008fe200078e00ff */
[----:B-1----:R-:W-:-:S04]  /*9340*/  @!P4 IADD3 R28, P0, R16, R29, RZ ;  /* 0x0000001d101cc210 */ /* 0x002fc80007f1e0ff */
[----:B------:R-:W-:Y:S01]  /*9350*/  @!P5 IADD3 R32, P2, R6, R29, RZ ;  /* 0x0000001d0620d210 */ /* 0x000fe20007f5e0ff */
[----:B------:R-:W-:Y:S01]  /*9360*/  @!P4 IMAD.X R29, R0, 0x1, R4, P0 ;  /* 0x00000001001dc824 */ /* 0x000fe200000e0604 */
[----:B------:R-:W-:Y:S02]  /*9370*/  @!P5 IADD3 R34, P3, R6, R21, RZ ;  /* 0x000000150622d210 */ /* 0x000fe40007f7e0ff */
[----:B------:R-:W-:Y:S02]  /*9380*/  @!P5 SHF.R.S32.HI R6, RZ, 0x1f, R6 ;  /* 0x0000001fff06d819 */ /* 0x000fe40000011406 */
[----:B------:R-:W-:Y:S01]  /*9390*/  CS2R R4, SRZ ;  /* 0x0000000000047805 */ /* 0x000fe2000001ff00 */
[----:B------:R0:W5:Y:S02]  /*93a0*/  @!P4 LD.E.128 R12, desc[UR42][R28.64] ;  /* 0x0000002a1c0cc980 */ /* 0x000164000c101d00 */
[--C-:B------:R-:W-:Y:S02]  /*93b0*/  @!P5 IMAD.X R33, R0, 0x1, R6.reuse, P2 ;  /* 0x000000010021d824 */ /* 0x100fe400010e0606 */
[----:B------:R-:W-:Y:S01]  /*93c0*/  @!P5 IMAD.X R35, R3, 0x1, R6, P3 ;  /* 0x000000010323d824 */ /* 0x000fe200018e0606 */
[----:B------:R-:W-:-:S02]  /*93d0*/  CS2R R6, SRZ ;  /* 0x0000000000067805 */ /* 0x000fc4000001ff00 */
[----:B------:R0:W5:Y:S04]  /*93e0*/  @!P5 LD.E.128 R24, desc[UR42][R32.64] ;  /* 0x0000002a2018d980 */ /* 0x000168000c101d00 */
[----:B------:R0:W5:Y:S04]  /*93f0*/  @!P4 LD.E.128 R4, desc[UR42][R30.64] ;  /* 0x0000002a1e04c980 */ /* 0x000168000c101d00 */
[----:B------:R0:W5:Y:S02]  /*9400*/  @!P5 LD.E.128 R8, desc[UR42][R34.64] ;  /* 0x0000002a2208d980 */ /* 0x000164000c101d00 */
.L_x_10941:
[----:B------:R-:W-:Y:S05]  /*9410*/  BSYNC B1 ;  /* 0x0000000000017941 */ /* 0x000fea0003800000 */
.L_x_10940:
[----:B---3--:R-:W3:Y:S01]  /*9420*/  S2R R0, SR_TID.X ;  /* 0x0000000000007919 */ /* 0x008ee20000002100 */
[----:B------:R-:W1:Y:S01]  /*9430*/  SYNCS.PHASECHK.TRANS64.TRYWAIT P0, [R18+URZ+0x19c00], R37 ;  /* 0x019c0025120075a7 */ /* 0x000e62000800017f */
[----:B------:R-:W-:Y:S01]  /*9440*/  BSSY B1, `(.L_x_10942) ;  /* 0x0000008000017945 */ /* 0x000fe20003800000 */
[----:B---3--:R-:W-:-:S05]  /*9450*/  VIADD R0, R0, 0xffffff80 ;  /* 0xffffff8000007836 */ /* 0x008fca0000000000 */
[----:B----4-:R-:W-:Y:S01]  /*9460*/  LEA.HI R3, R0, R0, RZ, 0x1 ;  /* 0x0000000000037211 */ /* 0x010fe200078f08ff */
[----:B------:R-:W-:-:S03]  /*9470*/  IMAD R0, R153, -0xc0, R38 ;  /* 0xffffff4099007824 */ /* 0x000fc600078e0226 */
[----:B------:R-:W-:Y:S02]  /*9480*/  SHF.R.S32.HI R3, RZ, 0x1, R3 ;  /* 0x00000001ff037819 */ /* 0x000fe40000011403 */
[----:B------:R-:W-:-:S04]  /*9490*/  VIMNMX R0, R0, 0xc0, PT ;  /* 0x000000c000007848 */ /* 0x000fc80003fe0100 */
[----:B------:R-:W-:Y:S01]  /*94a0*/  ISETP.GE.AND P1, PT, R3, R0, PT ;  /* 0x000000000300720c */ /* 0x000fe20003f26270 */
[----:B-1----:R-:W-:-:S12]  /*94b0*/  @!P0 BRA `(.L_x_10943) ;  /* 0x0000011400948947 */ /* 0x002fd80003800000 */
.L_x_11155:
[----:B------:R-:W-:Y:S05]  /*94c0*/  BSYNC B1 ;  /* 0x0000000000017941 */ /* 0x000fea0003800000 */
.L_x_10942:
[----:B------:R-:W-:Y:S05]  /*94d0*/  @P1 BRA `(.L_x_10934) ;  /* 0x0000002000081947 */ /* 0x000fea0003800000 */
[----:B------:R3:W5:Y:S01]  /*94e0*/  LDL R63, [R1+0x10] ;  /* 0x00001000013f7983 */ /* 0x0007620000100800 */
[----:B------:R-:W4:Y:S03]  /*94f0*/  LDC R3, c[0x0][0x3f4] ;  /* 0x0000fd00ff037b82 */ /* 0x000f260000000800 */
[----:B------:R3:W5:Y:S04]  /*9500*/  LDL R62, [R1+0x20] ;  /* 0x00002000013e7983 */ /* 0x0007680000100800 */
[----:B------:R3:W5:Y:S01]  /*9510*/  LDL R61, [R1+0x64] ;  /* 0x00006400013d7983 */ /* 0x0007620000100800 */
[C---:B------:R-:W-:Y:S01]  /*9520*/  VIADD R0, R16.reuse, 0x20 ;  /* 0x0000002010007836 */ /* 0x040fe20000000000 */
[----:B------:R-:W-:Y:S01]  /*9530*/  BSSY B1, `(.L_x_10944) ;  /* 0x00000fd000017945 */ /* 0x000fe20003800000 */
[----:B----4-:R-:W-:-:S03]  /*9540*/  ISETP.GE.AND P0, PT, R16, R3, PT ;  /* 0x000000031000720c */ /* 0x010fc60003f06270 */
[----:B------:R-:W-:-:S10]  /*9550*/  ISETP.GE.AND P1, PT, R0, R3, PT ;  /* 0x000000030000720c */ /* 0x000fd40003f26270 */
[----:B---3--:R-:W-:Y:S05]  /*9560*/  @P0 BRA `(.L_x_10945) ;  /* 0x0000000c00e40947 */ /* 0x008fea0003800000 */
[----:B0-----:R-:W0:Y:S01]  /*9570*/  S2R R30, SR_TID.X ;  /* 0x00000000001e7919 */ /* 0x001e220000002100 */
[----:B--2--5:R-:W-:Y:S02]  /*9580*/  SHF.R.U32.HI R21, RZ, 0x8, R12 ;  /* 0x00000008ff157819 */ /* 0x024fe4000001160c */
[----:B------:R-:W-:Y:S02]  /*9590*/  LOP3.LUT R0, R12, 0xff, RZ, 0xc0, !PT ;  /* 0x000000ff0c007812 */ /* 0x000fe400078ec0ff */
[----:B------:R-:W-:Y:S02]  /*95a0*/  LOP3.LUT R21, R21, 0xff, RZ, 0xc0, !PT ;  /* 0x000000ff15157812 */ /* 0x000fe400078ec0ff */
[----:B------:R-:W-:Y:S02]  /*95b0*/  SHF.R.U32.HI R29, RZ, 0x8, R13 ;  /* 0x00000008ff1d7819 */ /* 0x000fe4000001160d */
[----:B-1----:R-:W-:Y:S02]  /*95c0*/  PRMT R37, R21, 0x7604, R0 ;  /* 0x0000760415257816 */ /* 0x002fe40000000000 */
[----:B------:R-:W-:-:S02]  /*95d0*/  SHF.R.U32.HI R31, RZ, 0x8, R14 ;  /* 0x00000008ff1f7819 */ /* 0x000fc4000001160e */
[----:B------:R-:W-:Y:S02]  /*95e0*/  LOP3.LUT R28, R13, 0xff, RZ, 0xc0, !PT ;  /* 0x000000ff0d1c7812 */ /* 0x000fe400078ec0ff */
        /* <DEDUP_REMOVED lines=8> */
[----:B------:R-:W-:Y:S01]  /*9670*/  SHF.R.U32.HI R43, RZ, 0x8, R6 ;  /* 0x00000008ff2b7819 */ /* 0x000fe20000011606 */
[----:B0-----:R-:W-:Y:S01]  /*9680*/  VIADD R33, R30, 0xffffff80 ;  /* 0xffffff801e217836 */ /* 0x001fe20000000000 */
[----:B------:R-:W-:Y:S02]  /*9690*/  LOP3.LUT R30, R14, 0xff, RZ, 0xc0, !PT ;  /* 0x000000ff0e1e7812 */ /* 0x000fe400078ec0ff */
[----:B------:R-:W-:-:S02]  /*96a0*/  SHF.R.U32.HI R47, RZ, 0x8, R7 ;  /* 0x00000008ff2f7819 */ /* 0x000fc40000011607 */
[----:B------:R-:W-:Y:S02]  /*96b0*/  LEA.HI R32, R33, R33, RZ, 0x1 ;  /* 0x0000002121207211 */ /* 0x000fe400078f08ff */
[----:B------:R-:W-:Y:S02]  /*96c0*/  PRMT R41, R31, 0x7604, R30 ;  /* 0x000076041f297816 */ /* 0x000fe4000000001e */
[----:B------:R-:W-:Y:S02]  /*96d0*/  LOP3.LUT R32, R32, 0xfffffffe, RZ, 0xc0, !PT ;  /* 0xfffffffe20207812 */ /* 0x000fe400078ec0ff */
[----:B------:R-:W-:Y:S02]  /*96e0*/  SHF.R.U32.HI R30, RZ, 0x8, R4 ;  /* 0x00000008ff1e7819 */ /* 0x000fe40000011604 */
[----:B------:R-:W-:Y:S01]  /*96f0*/  LOP3.LUT R42, R42, 0xff, RZ, 0xc0, !PT ;  /* 0x000000ff2a2a7812 */ /* 0x000fe200078ec0ff */
[----:B------:R-:W-:Y:S01]  /*9700*/  IMAD.IADD R32, R33, 0x1, -R32 ;  /* 0x0000000121207824 */ /* 0x000fe200078e0a20 */
[----:B------:R-:W-:-:S02]  /*9710*/  LOP3.LUT R33, R30, 0xff, RZ, 0xc0, !PT ;  /* 0x000000ff1e217812 */ /* 0x000fc400078ec0ff */
[----:B------:R-:W0:Y:S01]  /*9720*/  LDS.128 R28, [R20+0xf000] ;  /* 0x00f00000141c7984 */ /* 0x000e220000000c00 */
[----:B------:R-:W-:Y:S02]  /*9730*/  LOP3.LUT R44, R43, 0xff, RZ, 0xc0, !PT ;  /* 0x000000ff2b2c7812 */ /* 0x000fe400078ec0ff */
[----:B------:R-:W-:Y:S02]  /*9740*/  LEA.HI R0, R3, R32, RZ, 0x1c ;  /* 0x0000002003007211 */ /* 0x000fe400078fe0ff */
[----:B------:R-:W-:Y:S02]  /*9750*/  LOP3.LUT R32, R4, 0xff, RZ, 0xc0, !PT ;  /* 0x000000ff04207812 */ /* 0x000fe400078ec0ff */
[C---:B------:R-:W-:Y:S02]  /*9760*/  LEA.HI R21, R0.reuse, R0, RZ, 0x1 ;  /* 0x0000000000157211 */ /* 0x040fe400078f08ff */
[----:B------:R-:W-:Y:S02]  /*9770*/  SHF.L.U32 R0, R0, 0x4, RZ ;  /* 0x0000000400007819 */ /* 0x000fe400000006ff */
[----:B------:R-:W-:-:S02]  /*9780*/  SHF.R.S32.HI R21, RZ, 0x1, R21 ;  /* 0x00000001ff157819 */ /* 0x000fc40000011415 */
[----:B------:R-:W-:Y:S02]  /*9790*/  LOP3.LUT R0, R63, 0x10, R0, 0xf8, !PT ;  /* 0x000000103f007812 */ /* 0x000fe400078ef800 */
[----:B------:R-:W-:Y:S01]  /*97a0*/  PRMT R45, R33, 0x7604, R32 ;  /* 0x00007604212d7816 */ /* 0x000fe20000000020 */
[----:B------:R-:W-:Y:S01]  /*97b0*/  IMAD R21, R21, 0x1800, R62 ;  /* 0x0000180015157824 */ /* 0x000fe200078e023e */
[----:B------:R-:W-:Y:S02]  /*97c0*/  LOP3.LUT R0, R0, R61, RZ, 0x3c, !PT ;  /* 0x0000003d00007212 */ /* 0x000fe400078e3cff */
[----:B------:R-:W-:Y:S02]  /*97d0*/  LOP3.LUT R46, R7, 0xff, RZ, 0xc0, !PT ;  /* 0x000000ff072e7812 */ /* 0x000fe400078ec0ff */
[----:B------:R-:W-:Y:S02]  /*97e0*/  IADD3 R0, R18, R21, R0 ;  /* 0x0000001512007210 */ /* 0x000fe40007ffe000 */
[----:B------:R-:W-:-:S02]  /*97f0*/  LOP3.LUT R21, R5, 0xff, RZ, 0xc0, !PT ;  /* 0x000000ff05157812 */ /* 0x000fc400078ec0ff */
[----:B------:R-:W-:Y:S01]  /*9800*/  LOP3.LUT R43, R47, 0xff, RZ, 0xc0, !PT ;  /* 0x000000ff2f2b7812 */ /* 0x000fe200078ec0ff */
[----:B------:R-:W1:Y:S01]  /*9810*/  LDS.128 R32, [R0+0xf000] ;  /* 0x00f0000000207984 */ /* 0x000e620000000c00 */
[----:B------:R-:W-:Y:S02]  /*9820*/  PRMT R42, R42, 0x7604, R21 ;  /* 0x000076042a2a7816 */ /* 0x000fe40000000015 */
[----:B------:R-:W-:Y:S02]  /*9830*/  SHF.R.U32.HI R21, RZ, 0x10, R13 ;  /* 0x00000010ff157819 */ /* 0x000fe4000001160d */
[----:B------:R-:W-:Y:S02]  /*9840*/  PRMT R46, R43, 0x7604, R46 ;  /* 0x000076042b2e7816 */ /* 0x000fe4000000002e */
[----:B------:R-:W-:Y:S01]  /*9850*/  SHF.R.U32.HI R47, RZ, 0x10, R5 ;  /* 0x00000010ff2f7819 */ /* 0x000fe20000011605 */
[----:B------:R-:W-:Y:S01]  /*9860*/  IMAD.U32 R21, R21, 0x10000, RZ ;  /* 0x0001000015157824 */ /* 0x000fe200078e00ff */
[----:B------:R-:W-:-:S02]  /*9870*/  SHF.R.U32.HI R43, RZ, 0x10, R15 ;  /* 0x00000010ff2b7819 */ /* 0x000fc4000001160f */
[----:B------:R-:W-:Y:S01]  /*9880*/  LOP3.LUT R39, R6, 0xff, RZ, 0xc0, !PT ;  /* 0x000000ff06277812 */ /* 0x000fe200078ec0ff */
[----:B------:R-:W-:Y:S01]  /*9890*/  IMAD.U32 R47, R47, 0x10000, RZ ;  /* 0x000100002f2f7824 */ /* 0x000fe200078e00ff */
[----:B------:R-:W-:Y:S01]  /*98a0*/  SHF.R.U32.HI R51, RZ, 0x10, R7 ;  /* 0x00000010ff337819 */ /* 0x000fe20000011607 */
[----:B------:R-:W-:Y:S01]  /*98b0*/  IMAD.U32 R43, R43, 0x10000, RZ ;  /* 0x000100002b2b7824 */ /* 0x000fe200078e00ff */
[----:B------:R-:W-:Y:S02]  /*98c0*/  PRMT R49, R44, 0x7604, R39 ;  /* 0x000076042c317816 */ /* 0x000fe40000000027 */
        /* <DEDUP_REMOVED lines=15> */
[----:B0-----:R-:W-:-:S02]  /*99c0*/  F2FP.F16.E4M3.UNPACK_B R14, R28 ;  /* 0x0000001cff0e723e */ /* 0x001fc400020006ff */
[----:B------:R-:W-:Y:S02]  /*99d0*/  F2FP.F16.E4M3.UNPACK_B R37, R28.H1 ;  /* 0x0000001cff25723e */ /* 0x000fe400030006ff */
[-C--:B------:R-:W-:Y:S02]  /*99e0*/  F2FP.F16.E4M3.UNPACK_B R38, R29.reuse ;  /* 0x0000001dff26723e */ /* 0x080fe400020006ff */
[----:B------:R-:W-:Y:S02]  /*99f0*/  F2FP.F16.E4M3.UNPACK_B R39, R29.H1 ;  /* 0x0000001dff27723e */ /* 0x000fe400030006ff */
[----:B------:R-:W-:Y:S01]  /*9a00*/  F2FP.F16.E4M3.UNPACK_B R49, R48 ;  /* 0x00000030ff31723e */ /* 0x000fe200020006ff */
[--C-:B------:R-:W-:Y:S01]  /*9a10*/  HADD2.F32 R13, -RZ, R38.reuse.H0_H0 ;  /* 0x20000026ff0d7230 */ /* 0x100fe20000004100 */
[----:B-1----:R-:W-:Y:S01]  /*9a20*/  F2FP.F16.E4M3.UNPACK_B R28, R33 ;  /* 0x00000021ff1c723e */ /* 0x002fe200020006ff */
[----:B------:R-:W-:Y:S01]  /*9a30*/  HADD2.F32 R38, -RZ, R38.H1_H1 ;  /* 0x30000026ff267230 */ /* 0x000fe20000004100 */
[----:B------:R-:W-:Y:S01]  /*9a40*/  F2FP.F16.E4M3.UNPACK_B R29, R44 ;  /* 0x0000002cff1d723e */ /* 0x000fe200020006ff */
[--C-:B------:R-:W-:Y:S01]  /*9a50*/  HADD2.F32 R50, -RZ, R49.reuse.H0_H0 ;  /* 0x20000031ff327230 */ /* 0x100fe20000004100 */
[----:B------:R-:W-:Y:S01]  /*9a60*/  LOP3.LUT R51, R46, 0xff0000, R51, 0xf8, !PT ;  /* 0x00ff00002e337812 */ /* 0x000fe200078ef833 */
[--C-:B------:R-:W-:Y:S01]  /*9a70*/  HADD2.F32 R6, -RZ, R28.reuse.H0_H0 ;  /* 0x2000001cff067230 */ /* 0x100fe20000004100 */
[-C--:B------:R-:W-:Y:S01]  /*9a80*/  F2FP.F16.E4M3.UNPACK_B R40, R31.reuse ;  /* 0x0000001fff28723e */ /* 0x080fe200020006ff */
[----:B------:R-:W-:Y:S01]  /*9a90*/  HADD2.F32 R49, -RZ, R49.H1_H1 ;  /* 0x30000031ff317230 */ /* 0x000fe20000004100 */
[----:B------:R-:W-:Y:S01]  /*9aa0*/  F2FP.F16.E4M3.UNPACK_B R46, R31.H1 ;  /* 0x0000001fff2e723e */ /* 0x000fe200030006ff */
[----:B------:R-:W-:Y:S01]  /*9ab0*/  HADD2.F32 R31, -RZ, R29.H0_H0 ;  /* 0x2000001dff1f7230 */ /* 0x000fe20000004100 */
[----:B------:R-:W-:Y:S01]  /*9ac0*/  F2FP.F16.E4M3.UNPACK_B R41, R33.H1 ;  /* 0x00000021ff29723e */ /* 0x000fe200030006ff */
[----:B------:R-:W-:Y:S01]  /*9ad0*/  HADD2.F32 R28, -RZ, R28.H1_H1 ;  /* 0x3000001cff1c7230 */ /* 0x000fe20000004100 */
[----:B------:R-:W-:-:S02]  /*9ae0*/  F2FP.F16.E4M3.UNPACK_B R33, R32 ;  /* 0x00000020ff21723e */ /* 0x000fc400020006ff */
[----:B------:R-:W-:Y:S01]  /*9af0*/  F2FP.F16.E4M3.UNPACK_B R43, R32.H1 ;  /* 0x00000020ff2b723e */ /* 0x000fe200030006ff */
[----:B------:R-:W-:Y:S01]  /*9b00*/  FMUL.FTZ R32, R6, R50 ;  /* 0x0000003206207220 */ /* 0x000fe20000410000 */
[----:B------:R-:W-:Y:S01]  /*9b10*/  F2FP.F16.E4M3.UNPACK_B R42, R35 ;  /* 0x00000023ff2a723e */ /* 0x000fe200020006ff */
[----:B------:R-:W-:Y:S01]  /*9b20*/  FMUL.FTZ R53, R28, R49 ;  /* 0x000000311c357220 */ /* 0x000fe20000410000 */
[----:B------:R-:W-:Y:S01]  /*9b30*/  F2FP.F16.E4M3.UNPACK_B R47, R35.H1 ;  /* 0x00000023ff2f723e */ /* 0x000fe200030006ff */
[-C--:B------:R-:W-:Y:S01]  /*9b40*/  FMUL.FTZ R35, R6, R31.reuse ;  /* 0x0000001f06237220 */ /* 0x080fe20000410000 */
[----:B------:R-:W-:Y:S01]  /*9b50*/  F2FP.F16.E4M3.UNPACK_B R48, R48.H1 ;  /* 0x00000030ff30723e */ /* 0x000fe200030006ff */
[C---:B------:R-:W-:Y:S01]  /*9b60*/  FFMA.FTZ R6, R13.reuse, R31, -R32 ;  /* 0x0000001f0d067223 */ /* 0x040fe20000010820 */
[----:B------:R-:W-:Y:S01]  /*9b70*/  F2FP.F16.E4M3.UNPACK_B R44, R44.H1 ;  /* 0x0000002cff2c723e */ /* 0x000fe200030006ff */
[----:B------:R-:W-:Y:S01]  /*9b80*/  FFMA.FTZ R13, R13, R50, R35 ;  /* 0x000000320d0d7223 */ /* 0x000fe20000010023 */
[----:B------:R-:W-:Y:S01]  /*9b90*/  HADD2.F32 R31, -RZ, R29.H1_H1 ;  /* 0x3000001dff1f7230 */ /* 0x000fe20000004100 */
[----:B------:R-:W-:Y:S01]  /*9ba0*/  LOP3.LUT R51, R51, 0xff000000, R7, 0xf8, !PT ;  /* 0xff00000033337812 */ /* 0x000fe200078ef807 */
[----:B------:R-:W-:Y:S01]  /*9bb0*/  HADD2.F32 R50, -RZ, R48.H0_H0 ;  /* 0x20000030ff327230 */ /* 0x000fe20000004100 */
[----:B------:R-:W-:Y:S01]  /*9bc0*/  F2FP.F16.E4M3.UNPACK_B R7, R34 ;  /* 0x00000022ff07723e */ /* 0x000fe200020006ff */
[----:B------:R-:W-:-:S02]  /*9bd0*/  HADD2.F32 R29, -RZ, R41.H0_H0 ;  /* 0x20000029ff1d7230 */ /* 0x000fc40000004100 */
[----:B------:R-:W-:Y:S01]  /*9be0*/  FMUL.FTZ R28, R28, R31 ;  /* 0x0000001f1c1c7220 */ /* 0x000fe20000410000 */
[----:B------:R-:W-:Y:S01]  /*9bf0*/  HADD2.F32 R35, -RZ, R44.H0_H0 ;  /* 0x2000002cff237230 */ /* 0x000fe20000004100 */
[----:B------:R-:W-:Y:S01]  /*9c00*/  F2FP.F16.E4M3.UNPACK_B R52, R51 ;  /* 0x00000033ff34723e */ /* 0x000fe200020006ff */
[----:B------:R-:W-:Y:S02]  /*9c10*/  HADD2.F32 R32, -RZ, R39.H0_H0 ;  /* 0x20000027ff207230 */ /* 0x000fe40000004100 */
[CC--:B------:R-:W-:Y:S01]  /*9c20*/  FMUL.FTZ R55, R29.reuse, R50.reuse ;  /* 0x000000321d377220 */ /* 0x0c0fe20000410000 */
[----:B------:R-:W-:Y:S02]  /*9c30*/  HADD2.F32 R41, -RZ, R41.H1_H1 ;  /* 0x30000029ff297230 */ /* 0x000fe40000004100 */
[----:B------:R-:W-:Y:S01]  /*9c40*/  FMUL.FTZ R57, R29, R35 ;  /* 0x000000231d397220 */ /* 0x000fe20000410000 */
[----:B------:R-:W-:Y:S01]  /*9c50*/  FFMA.FTZ R29, R38, R31, -R53 ;  /* 0x0000001f261d7223 */ /* 0x000fe20000010835 */
[----:B------:R-:W-:Y:S01]  /*9c60*/  FFMA.FTZ R31, R32, R35, -R55 ;  /* 0x00000023201f7223 */ /* 0x000fe20000010837 */
[----:B------:R-:W-:Y:S01]  /*9c70*/  FFMA.FTZ R28, R38, R49, R28 ;  /* 0x00000031261c7223 */ /* 0x000fe2000001001c */
[----:B------:R-:W-:Y:S01]  /*9c80*/  FFMA.FTZ R32, R32, R50, R57 ;  /* 0x0000003220207223 */ /* 0x000fe20000010039 */
[----:B------:R-:W-:Y:S01]  /*9c90*/  HADD2.F32 R50, -RZ, R48.H1_H1 ;  /* 0x30000030ff327230 */ /* 0x000fe20000004100 */
[----:B------:R-:W-:Y:S01]  /*9ca0*/  F2FP.F16.E4M3.UNPACK_B R48, R45 ;  /* 0x0000002dff30723e */ /* 0x000fe200020006ff */
        /* <DEDUP_REMOVED lines=16> */
[----:B------:R-:W-:Y:S01]  /*9db0*/  F2FP.F16.E4M3.UNPACK_B R54, R51.H1 ;  /* 0x00000033ff36723e */ /* 0x000fe200030006ff */
[----:B------:R-:W-:Y:S01]  /*9dc0*/  HADD2.F32 R49, -RZ, R48.H1_H1 ;  /* 0x30000030ff317230 */ /* 0x000fe20000004100 */
[----:B------:R-:W-:Y:S01]  /*9dd0*/  F2FP.F16.E4M3.UNPACK_B R48, R45.H1 ;  /* 0x0000002dff30723e */ /* 0x000fe200030006ff */
[----:B------:R-:W-:Y:S02]  /*9de0*/  HADD2.F32 R51, -RZ, R52.H1_H1 ;  /* 0x30000034ff337230 */ /* 0x000fe40000004100 */
[----:B------:R-:W-:Y:S01]  /*9df0*/  FFMA.FTZ R35, R35, R53, R58 ;  /* 0x0000003523237223 */ /* 0x000fe2000001003a */
[----:B------:R-:W-:Y:S02]  /*9e00*/  HADD2.F32 R52, -RZ, R54.H0_H0 ;  /* 0x20000036ff347230 */ /* 0x000fe40000004100 */
[----:B------:R-:W-:Y:S01]  /*9e10*/  FMUL.FTZ R56, R42, R49 ;  /* 0x000000312a387220 */ /* 0x000fe20000410000 */
[----:B------:R-:W-:-:S02]  /*9e20*/  HADD2.F32 R44, -RZ, R47.H0_H0 ;  /* 0x2000002fff2c7230 */ /* 0x000fc40000004100 */
[----:B------:R-:W-:Y:S01]  /*9e30*/  FMUL.FTZ R53, R42, R51 ;  /* 0x000000332a357220 */ /* 0x000fe20000410000 */
[----:B------:R-:W-:Y:S01]  /*9e40*/  HADD2.F32 R50, -RZ, R48.H0_H0 ;  /* 0x20000030ff327230 */ /* 0x000fe20000004100 */
[----:B------:R-:W-:Y:S01]  /*9e50*/  F2FP.F16.E4M3.UNPACK_B R30, R30.H1 ;  /* 0x0000001eff1e723e */ /* 0x000fe200030006ff */
[----:B------:R-:W-:Y:S02]  /*9e60*/  HADD2.F32 R40, -RZ, R40.H1_H1 ;  /* 0x30000028ff287230 */ /* 0x000fe40000004100 */
[C---:B------:R-:W-:Y:S01]  /*9e70*/  FMUL.FTZ R58, R44.reuse, R52 ;  /* 0x000000342c3a7220 */ /* 0x040fe20000410000 */
[--C-:B------:R-:W-:Y:S02]  /*9e80*/  HADD2.F32 R45, -RZ, R46.reuse.H0_H0 ;  /* 0x2000002eff2d7230 */ /* 0x100fe40000004100 */
[-C--:B------:R-:W-:Y:S01]  /*9e90*/  FMUL.FTZ R55, R44, R50.reuse ;  /* 0x000000322c377220 */ /* 0x080fe20000410000 */
[----:B------:R-:W-:Y:S02]  /*9ea0*/  HADD2.F32 R46, -RZ, R46.H1_H1 ;  /* 0x3000002eff2e7230 */ /* 0x000fe40000004100 */
[C---:B------:R-:W-:Y:S01]  /*9eb0*/  FFMA.FTZ R42, R40.reuse, R49, -R53 ;  /* 0x00000031282a7223 */ /* 0x040fe20000010835 */
[----:B------:R-:W-:Y:S01]  /*9ec0*/  FFMA.FTZ R40, R40, R51, R56 ;  /* 0x0000003328287223 */ /* 0x000fe20000010038 */
[C---:B------:R-:W-:Y:S01]  /*9ed0*/  FFMA.FTZ R44, R45.reuse, R50, -R58 ;  /* 0x000000322d2c7223 */ /* 0x040fe2000001083a */
[----:B------:R-:W-:Y:S01]  /*9ee0*/  F2FP.F16.E4M3.UNPACK_B R53, R15.H1 ;  /* 0x0000000fff35723e */ /* 0x000fe200030006ff */
[----:B------:R-:W-:Y:S01]  /*9ef0*/  FFMA.FTZ R45, R45, R52, R55 ;  /* 0x000000342d2d7223 */ /* 0x000fe20000010037 */
[----:B------:R-:W-:Y:S01]  /*9f00*/  F2FP.F16.E4M3.UNPACK_B R50, R21.H1 ;  /* 0x00000015ff32723e */ /* 0x000fe200030006ff */
[----:B------:R-:W-:Y:S01]  /*9f10*/  HADD2.F32 R51, -RZ, R48.H1_H1 ;  /* 0x30000030ff337230 */ /* 0x000fe20000004100 */
[----:B------:R-:W-:Y:S01]  /*9f20*/  F2FP.SATFINITE.E4M3.F32.PACK_AB_MERGE_C R32, R41, R32, RZ ;  /* 0x000000202920723e */ /* 0x000fe200048070ff */
[----:B------:R-:W-:-:S02]  /*9f30*/  HADD2.F32 R55, -RZ, R54.H1_H1 ;  /* 0x30000036ff377230 */ /* 0x000fc40000004100 */
[----:B------:R-:W-:Y:S01]  /*9f40*/  HADD2.F32 R48, -RZ, R47.H1_H1 ;  /* 0x3000002fff307230 */ /* 0x000fe20000004100 */
[----:B------:R-:W-:Y:S01]  /*9f50*/  F2FP.SATFINITE.E4M3.F32.PACK_AB_MERGE_C R13, R28, R13, R32 ;  /* 0x0000000d1c0d723e */ /* 0x000fe20004807020 */
        /* <DEDUP_REMOVED lines=9> */
[C---:B------:R-:W-:Y:S01]  /*9ff0*/  FFMA.FTZ R47, R46.reuse, R51, -R59 ;  /* 0x000000332e2f7223 */ /* 0x040fe2000001083b */
[----:B------:R-:W-:Y:S01]  /*a000*/  FFMA.FTZ R46, R46, R55, R56 ;  /* 0x000000372e2e7223 */ /* 0x000fe20000010038 */
[----:B------:R-:W-:Y:S02]  /*a010*/  HADD2.F32 R56, -RZ, R53.H1_H1 ;  /* 0x30000035ff387230 */ /* 0x000fe40000004100 */
[----:B------:R-:W-:Y:S01]  /*a020*/  FFMA.FTZ R48, R49, R52, -R48 ;  /* 0x0000003431307223 */ /* 0x000fe20000010830 */
[----:B------:R-:W-:Y:S01]  /*a030*/  HADD2.F32 R52, -RZ, R50.H1_H1 ;  /* 0x30000032ff347230 */ /* 0x000fe20000004100 */
[----:B------:R-:W-:Y:S01]  /*a040*/  F2FP.F16.E4M3.UNPACK_B R51, R15 ;  /* 0x0000000fff33723e */ /* 0x000fe200020006ff */
[----:B------:R-:W-:Y:S01]  /*a050*/  HADD2.F32 R37, -RZ, R37.H1_H1 ;  /* 0x30000025ff257230 */ /* 0x000fe20000004100 */
[----:B------:R-:W-:Y:S01]  /*a060*/  F2FP.F16.E4M3.UNPACK_B R50, R21 ;  /* 0x00000015ff32723e */ /* 0x000fe200020006ff */
[----:B------:R-:W-:Y:S01]  /*a070*/  FMUL.FTZ R58, R43, R56 ;  /* 0x000000382b3a7220 */ /* 0x000fe20000410000 */
[----:B------:R-:W-:Y:S01]  /*a080*/  FFMA.FTZ R49, R49, R54, R57 ;  /* 0x0000003631317223 */ /* 0x000fe20000010039 */
[----:B------:R-:W-:Y:S01]  /*a090*/  FMUL.FTZ R43, R43, R52 ;  /* 0x000000342b2b7220 */ /* 0x000fe20000410000 */
[----:B------:R-:W-:-:S02]  /*a0a0*/  HADD2.F32 R54, -RZ, R51.H0_H0 ;  /* 0x20000033ff367230 */ /* 0x000fc40000004100 */
[C---:B------:R-:W-:Y:S01]  /*a0b0*/  FFMA.FTZ R55, R37.reuse, R52, -R58 ;  /* 0x0000003425377223 */ /* 0x040fe2000001083a */
[----:B------:R-:W-:Y:S02]  /*a0c0*/  HADD2.F32 R21, -RZ, R33.H0_H0 ;  /* 0x20000021ff157230 */ /* 0x000fe40000004100 */
        /* <DEDUP_REMOVED lines=10> */
[-C--:B------:R-:W-:Y:S01]  /*a170*/  FMUL.FTZ R43, R33, R51.reuse ;  /* 0x00000033212b7220 */ /* 0x080fe20000410000 */
        /* <DEDUP_REMOVED lines=18> */
[----:B------:R-:W-:Y:S02]  /*a2a0*/  HADD2.F32 R30, -RZ, R30.H1_H1 ;  /* 0x3000001eff1e7230 */ /* 0x000fe40000004100 */
[----:B------:R-:W-:Y:S01]  /*a2b0*/  FMUL.FTZ R33, R34, R37 ;  /* 0x0000002522217220 */ /* 0x000fe20000410000 */
[----:B------:R-:W-:Y:S01]  /*a2c0*/  FFMA.FTZ R43, R14, R43, R15 ;  /* 0x0000002b0e2b7223 */ /* 0x000fe2000001000f */
[----:B------:R-:W-:Y:S01]  /*a2d0*/  FMUL.FTZ R34, R34, R21 ;  /* 0x0000001522227220 */ /* 0x000fe20000410000 */
[----:B------:R-:W-:-:S02]  /*a2e0*/  HADD2.F32 R15, -RZ, R12.H0_H0 ;  /* 0x2000000cff0f7230 */ /* 0x000fc40000004100 */
[C---:B------:R-:W-:Y:S01]  /*a2f0*/  FFMA.FTZ R50, R30.reuse, R21, -R33 ;  /* 0x000000151e327223 */ /* 0x040fe20000010821 */
[----:B------:R-:W-:Y:S02]  /*a300*/  HADD2.F32 R14, -RZ, R12.H1_H1 ;  /* 0x3000000cff0e7230 */ /* 0x000fe40000004100 */
[----:B------:R-:W-:Y:S01]  /*a310*/  FFMA.FTZ R52, R30, R37, R34 ;  /* 0x000000251e347223 */ /* 0x000fe20000010022 */
[--C-:B------:R-:W-:Y:S02]  /*a320*/  HADD2.F32 R12, -RZ, R7.reuse.H0_H0 ;  /* 0x20000007ff0c7230 */ /* 0x100fe40000004100 */
[--C-:B------:R-:W-:Y:S01]  /*a330*/  HADD2.F32 R30, -RZ, R4.reuse.H1_H1 ;  /* 0x30000004ff1e7230 */ /* 0x100fe20000004100 */
[----:B------:R-:W-:Y:S01]  /*a340*/  F2FP.SATFINITE.E4M3.F32.PACK_AB_MERGE_C R50, R50, R57, RZ ;  /* 0x000000393232723e */ /* 0x000fe200048070ff */
[----:B------:R-:W-:Y:S01]  /*a350*/  HADD2.F32 R7, -RZ, R7.H1_H1 ;  /* 0x30000007ff077230 */ /* 0x000fe20000004100 */
[----:B------:R-:W-:Y:S01]  /*a360*/  F2FP.SATFINITE.E4M3.F32.PACK_AB_MERGE_C R43, R52, R43, RZ ;  /* 0x0000002b342b723e */ /* 0x000fe200048070ff */
[----:B------:R-:W-:-:S02]  /*a370*/  HADD2.F32 R21, -RZ, R4.H0_H0 ;  /* 0x20000004ff157230 */ /* 0x000fc40000004100 */
[--C-:B------:R-:W-:Y:S02]  /*a380*/  HADD2.F32 R4, -RZ, R5.reuse.H0_H0 ;  /* 0x20000005ff047230 */ /* 0x100fe40000004100 */
[C---:B------:R-:W-:Y:S01]  /*a390*/  FMUL.FTZ R34, R7.reuse, R30 ;  /* 0x0000001e07227220 */ /* 0x040fe20000410000 */
[----:B------:R-:W-:Y:S02]  /*a3a0*/  HADD2.F32 R5, -RZ, R5.H1_H1 ;  /* 0x30000005ff057230 */ /* 0x000fe40000004100 */
[C---:B------:R-:W-:Y:S01]  /*a3b0*/  FMUL.FTZ R33, R12.reuse, R21 ;  /* 0x000000150c217220 */ /* 0x040fe20000410000 */
[-C--:B------:R-:W-:Y:S01]  /*a3c0*/  FMUL.FTZ R7, R7, R14.reuse ;  /* 0x0000000e07077220 */ /* 0x080fe20000410000 */
[-C--:B------:R-:W-:Y:S01]  /*a3d0*/  FMUL.FTZ R12, R12, R15.reuse ;  /* 0x0000000f0c0c7220 */ /* 0x080fe20000410000 */
[C---:B------:R-:W-:Y:S02]  /*a3e0*/  FFMA.FTZ R34, R5.reuse, R14, -R34 ;  /* 0x0000000e05227223 */ /* 0x040fe40000010822 */
        /* <DEDUP_REMOVED lines=17> */
.L_x_10945:
[----:B------:R-:W-:Y:S05]  /*a500*/  BSYNC B1 ;  /* 0x0000000000017941 */ /* 0x000fea0003800000 */
.L_x_10944:
[----:B------:R-:W-:Y:S05]  /*a510*/  @P1 BRA `(.L_x_10934) ;  /* 0x0000000c00f81947 */ /* 0x000fea0003800000 */
[----:B--2---:R-:W2:Y:S04]  /*a520*/  LDL R21, [R1+0x8] ;  /* 0x0000080001157983 */ /* 0x004ea80000100800 */
[----:B------:R-:W4:Y:S01]  /*a530*/  LDL R49, [R1+0x60] ;  /* 0x0000600001317983 */ /* 0x000f220000100800 */
[----:B---3-5:R-:W-:Y:S02]  /*a540*/  SHF.R.U32.HI R0, RZ, 0x8, R24 ;  /* 0x00000008ff007819 */ /* 0x028fe40000011618 */
[----:B------:R-:W-:Y:S02]  /*a550*/  LOP3.LUT R5, R24, 0xff, RZ, 0xc0, !PT ;  /* 0x000000ff18057812 */ /* 0x000fe400078ec0ff */
[----:B------:R-:W-:Y:S02]  /*a560*/  LOP3.LUT R0, R0, 0xff, RZ, 0xc0, !PT ;  /* 0x000000ff00007812 */ /* 0x000fe400078ec0ff */
[----:B------:R-:W-:-:S02]  /*a570*/  SHF.R.U32.HI R14, RZ, 0x8, R25 ;  /* 0x00000008ff0e7819 */ /* 0x000fc40000011619 */
[----:B------:R-:W-:Y:S02]  /*a580*/  PRMT R20, R0, 0x7604, R5 ;  /* 0x0000760400147816 */ /* 0x000fe40000000005 */
[----:B------:R-:W-:Y:S02]  /*a590*/  LOP3.LUT R7, R25, 0xff, RZ, 0xc0, !PT ;  /* 0x000000ff19077812 */ /* 0x000fe400078ec0ff */
[----:B------:R-:W-:Y:S02]  /*a5a0*/  SHF.R.U32.HI R6, RZ, 0x8, R27 ;  /* 0x00000008ff067819 */ /* 0x000fe4000001161b */
[----:B------:R-:W-:Y:S02]  /*a5b0*/  LOP3.LUT R0, R14, 0xff, RZ, 0xc0, !PT ;  /* 0x000000ff0e007812 */ /* 0x000fe400078ec0ff */
[----:B------:R-:W-:Y:S02]  /*a5c0*/  LOP3.LUT R13, R27, 0xff, RZ, 0xc0, !PT ;  /* 0x000000ff1b0d7812 */ /* 0x000fe400078ec0ff */
[----:B------:R-:W-:-:S02]  /*a5d0*/  LOP3.LUT R6, R6, 0xff, RZ, 0xc0, !PT ;  /* 0x000000ff06067812 */ /* 0x000fc400078ec0ff */
[----:B0-----:R-:W-:Y:S02]  /*a5e0*/  PRMT R28, R0, 0x7604, R7 ;  /* 0x00007604001c7816 */ /* 0x001fe40000000007 */
[----:B------:R-:W-:Y:S02]  /*a5f0*/  SHF.R.U32.HI R12, RZ, 0x8, R8 ;  /* 0x00000008ff0c7819 */ /* 0x000fe40000011608 */
[----:B------:R-:W-:Y:S02]  /*a600*/  PRMT R32, R6, 0x7604, R13 ;  /* 0x0000760406207816 */ /* 0x000fe4000000000d */
[----:B------:R-:W-:Y:S02]  /*a610*/  LOP3.LUT R15, R8, 0xff, RZ, 0xc0, !PT ;  /* 0x000000ff080f7812 */ /* 0x000fe400078ec0ff */
[----:B------:R-:W-:Y:S02]  /*a620*/  LOP3.LUT R12, R12, 0xff, RZ, 0xc0, !PT ;  /* 0x000000ff0c0c7812 */ /* 0x000fe400078ec0ff */
[----:B------:R-:W-:-:S02]  /*a630*/  SHF.R.U32.HI R13, RZ, 0x8, R10 ;  /* 0x00000008ff0d7819 */ /* 0x000fc4000001160a */
[----:B------:R-:W-:Y:S02]  /*a640*/  PRMT R33, R12, 0x7604, R15 ;  /* 0x000076040c217816 */ /* 0x000fe4000000000f */
[----:B------:R-:W-:Y:S02]  /*a650*/  LOP3.LUT R14, R13, 0xff, RZ, 0xc0, !PT ;  /* 0x000000ff0d0e7812 */ /* 0x000fe400078ec0ff */
[----:B------:R-:W-:Y:S02]  /*a660*/  SHF.R.U32.HI R12, RZ, 0x8, R9 ;  /* 0x00000008ff0c7819 */ /* 0x000fe40000011609 */
[----:B------:R-:W-:Y:S02]  /*a670*/  SHF.R.U32.HI R4, RZ, 0x8, R26 ;  /* 0x00000008ff047819 */ /* 0x000fe4000001161a */
[----:B------:R-:W-:Y:S02]  /*a680*/  LOP3.LUT R15, R9, 0xff, RZ, 0xc0, !PT ;  /* 0x000000ff090f7812 */ /* 0x000fe400078ec0ff */
[----:B------:R-:W-:-:S02]  /*a690*/  LOP3.LUT R12, R12, 0xff, RZ, 0xc0, !PT ;  /* 0x000000ff0c0c7812 */ /* 0x000fc400078ec0ff */
[----:B------:R-:W-:Y:S02]  /*a6a0*/  LOP3.LUT R5, R26, 0xff, RZ, 0xc0, !PT ;  /* 0x000000ff1a057812 */ /* 0x000fe400078ec0ff */
[----:B------:R-:W-:Y:S02]  /*a6b0*/  LOP3.LUT R4, R4, 0xff, RZ, 0xc0, !PT ;  /* 0x000000ff04047812 */ /* 0x000fe400078ec0ff */
[----:B------:R-:W-:Y:S02]  /*a6c0*/  PRMT R35, R12, 0x7604, R15 ;  /* 0x000076040c237816 */ /* 0x000fe4000000000f */
[----:B------:R-:W-:Y:S02]  /*a6d0*/  PRMT R30, R4, 0x7604, R5 ;  /* 0x00007604041e7816 */ /* 0x000fe40000000005 */
[----:B------:R-:W-:Y:S02]  /*a6e0*/  SHF.R.U32.HI R29, RZ, 0x8, R11 ;  /* 0x00000008ff1d7819 */ /* 0x000fe4000001160b */
[----:B------:R-:W-:-:S02]  /*a6f0*/  LOP3.LUT R34, R11, 0xff, RZ, 0xc0, !PT ;  /* 0x000000ff0b227812 */ /* 0x000fc400078ec0ff */
[----:B------:R-:W-:-:S04]  /*a700*/  SHF.R.U32.HI R31, RZ, 0x10, R27 ;  /* 0x00000010ff1f7819 */ /* 0x000fc8000001161b */
[----:B------:R-:W-:-:S04]  /*a710*/  LOP3.LUT R31, R31, 0xff, RZ, 0xc0, !PT ;  /* 0x000000ff1f1f7812 */ /* 0x000fc800078ec0ff */
[----:B------:R-:W-:Y:S02]  /*a720*/  PRMT R31, R31, 0x7054, R32 ;  /* 0x000070541f1f7816 */ /* 0x000fe40000000020 */
[----:B------:R-:W-:-:S04]  /*a730*/  SHF.R.U32.HI R32, RZ, 0x10, R11 ;  /* 0x00000010ff207819 */ /* 0x000fc8000001160b */
[----:B------:R-:W-:Y:S02]  /*a740*/  LOP3.LUT R32, R32, 0xff, RZ, 0xc0, !PT ;  /* 0x000000ff20207812 */ /* 0x000fe400078ec0ff */
[----:B--2---:R-:W-:Y:S02]  /*a750*/  LEA.HI R3, R3, R21, RZ, 0x1c ;  /* 0x0000001503037211 */ /* 0x004fe400078fe0ff */
[----:B------:R-:W-:Y:S02]  /*a760*/  LOP3.LUT R21, R10, 0xff, RZ, 0xc0, !PT ;  /* 0x000000ff0a157812 */ /* 0x000fe400078ec0ff */
[C---:B------:R-:W-:Y:S01]  /*a770*/  LEA.HI R0, R3.reuse, R3, RZ, 0x1 ;  /* 0x0000000303007211 */ /* 0x040fe200078f08ff */
[----:B------:R-:W-:Y:S01]  /*a780*/  IMAD.SHL.U32 R3, R3, 0x10, RZ ;  /* 0x0000001003037824 */ /* 0x000fe200078e00ff */
[----:B-1----:R-:W-:Y:S01]  /*a790*/  PRMT R37, R14, 0x7604, R21 ;  /* 0x000076040e257816 */ /* 0x002fe20000000015 */
[----:B----4-:R-:W-:Y:S01]  /*a7a0*/  LDS.128 R4, [R49+0xf000] ;  /* 0x00f0000031047984 */ /* 0x010fe20000000c00 */
[----:B------:R-:W-:-:S02]  /*a7b0*/  SHF.R.S32.HI R0, RZ, 0x1, R0 ;  /* 0x00000001ff007819 */ /* 0x000fc40000011400 */
[----:B------:R-:W-:Y:S02]  /*a7c0*/  LOP3.LUT R3, R63, 0x10, R3, 0xf8, !PT ;  /* 0x000000103f037812 */ /* 0x000fe400078ef803 */
[----:B------:R-:W-:Y:S01]  /*a7d0*/  SHF.R.U32.HI R21, RZ, 0x10, R25 ;  /* 0x00000010ff157819 */ /* 0x000fe20000011619 */
[----:B------:R-:W-:Y:S01]  /*a7e0*/  IMAD R13, R0, 0x1800, R62 ;  /* 0x00001800000d7824 */ /* 0x000fe200078e023e */
[----:B------:R-:W-:Y:S02]  /*a7f0*/  LOP3.LUT R0, R3, R61, RZ, 0x3c, !PT ;  /* 0x0000003d03007212 */ /* 0x000fe400078e3cff */
[----:B------:R-:W-:Y:S02]  /*a800*/  LOP3.LUT R3, R29, 0xff, RZ, 0xc0, !PT ;  /* 0x000000ff1d037812 */ /* 0x000fe400078ec0ff */
[----:B------:R-:W-:Y:S02]  /*a810*/  IADD3 R0, R18, R13, R0 ;  /* 0x0000000d12007210 */ /* 0x000fe40007ffe000 */
[----:B------:R-:W-:-:S02]  /*a820*/  PRMT R41, R3, 0x7604, R34 ;  /* 0x0000760403297816 */ /* 0x000fc40000000022 */
[----:B------:R-:W-:Y:S01]  /*a830*/  SHF.R.U32.HI R3, RZ, 0x10, R24 ;  /* 0x00000010ff037819 */ /* 0x000fe20000011618 */
[----:B------:R-:W0:Y:S01]  /*a840*/  LDS.128 R12, [R0+0xf000] ;  /* 0x00f00000000c7984 */ /* 0x000e220000000c00 */
[----:B------:R-:W-:Y:S02]  /*a850*/  SHF.R.U32.HI R29, RZ, 0x10, R26 ;  /* 0x00000010ff1d7819 */ /* 0x000fe4000001161a */
[----:B------:R-:W-:Y:S02]  /*a860*/  LOP3.LUT R3, R3, 0xff, RZ, 0xc0, !PT ;  /* 0x000000ff03037812 */ /* 0x000fe400078ec0ff */
[----:B------:R-:W-:Y:S02]  /*a870*/  LOP3.LUT R21, R21, 0xff, RZ, 0xc0, !PT ;  /* 0x000000ff15157812 */ /* 0x000fe400078ec0ff */
[----:B------:R-:W-:Y:S02]  /*a880*/  LOP3.LUT R29, R29, 0xff, RZ, 0xc0, !PT ;  /* 0x000000ff1d1d7812 */ /* 0x000fe400078ec0ff */
[----:B------:R-:W-:-:S02]  /*a890*/  PRMT R3, R3, 0x7054, R20 ;  /* 0x0000705403037816 */ /* 0x000fc40000000014 */
[----:B------:R-:W-:Y:S02]  /*a8a0*/  PRMT R21, R21, 0x7054, R28 ;  /* 0x0000705415157816 */ /* 0x000fe4000000001c */
[----:B------:R-:W-:Y:S02]  /*a8b0*/  SHF.R.U32.HI R20, RZ, 0x10, R8 ;  /* 0x00000010ff147819 */ /* 0x000fe40000011608 */
[----:B------:R-:W-:Y:S02]  /*a8c0*/  SHF.R.U32.HI R28, RZ, 0x10, R9 ;  /* 0x00000010ff1c7819 */ /* 0x000fe40000011609 */
[----:B------:R-:W-:Y:S02]  /*a8d0*/  PRMT R29, R29, 0x7054, R30 ;  /* 0x000070541d1d7816 */ /* 0x000fe4000000001e */
[----:B------:R-:W-:Y:S02]  /*a8e0*/  SHF.R.U32.HI R30, RZ, 0x10, R10 ;  /* 0x00000010ff1e7819 */ /* 0x000fe4000001160a */
[----:B------:R-:W-:-:S02]  /*a8f0*/  LOP3.LUT R20, R20, 0xff, RZ, 0xc0, !PT ;  /* 0x000000ff14147812 */ /* 0x000fc400078ec0ff */
[----:B------:R-:W-:Y:S02]  /*a900*/  LOP3.LUT R28, R28, 0xff, RZ, 0xc0, !PT ;  /* 0x000000ff1c1c7812 */ /* 0x000fe400078ec0ff */
[----:B------:R-:W-:Y:S02]  /*a910*/  LOP3.LUT R30, R30, 0xff, RZ, 0xc0, !PT ;  /* 0x000000ff1e1e7812 */ /* 0x000fe400078ec0ff */
[----:B------:R-:W-:Y:S02]  /*a920*/  PRMT R33, R20, 0x7054, R33 ;  /* 0x0000705414217816 */ /* 0x000fe40000000021 */
[----:B------:R-:W-:Y:S02]  /*a930*/  PRMT R35, R28, 0x7054, R35 ;  /* 0x000070541c237816 */ /* 0x000fe40000000023 */
[----:B------:R-:W-:Y:S02]  /*a940*/  LOP3.LUT R28, R21, 0xff000000, R25, 0xf8, !PT ;  /* 0xff000000151c7812 */ /* 0x000fe400078ef819 */
[----:B------:R-:W-:-:S02]  /*a950*/  PRMT R39, R30, 0x7054, R37 ;  /* 0x000070541e277816 */ /* 0x000fc40000000025 */
[----:B------:R-:W-:Y:S02]  /*a960*/  LOP3.LUT R21, R33, 0xff000000, R8, 0xf8, !PT ;  /* 0xff00000021157812 */ /* 0x000fe400078ef808 */
[----:B------:R-:W-:Y:S02]  /*a970*/  LOP3.LUT R33, R35, 0xff000000, R9, 0xf8, !PT ;  /* 0xff00000023217812 */ /* 0x000fe400078ef809 */
[----:B------:R-:W-:Y:S02]  /*a980*/  LOP3.LUT R8, R39, 0xff000000, R10, 0xf8, !PT ;  /* 0xff00000027087812 */ /* 0x000fe400078ef80a */
[----:B------:R-:W-:Y:S02]  /*a990*/  F2FP.F16.E4M3.UNPACK_B R39, R33 ;  /* 0x00000021ff27723e */ /* 0x000fe400020006ff */
[----:B0-----:R-:W-:Y:S02]  /*a9a0*/  F2FP.F16.E4M3.UNPACK_B R25, R13 ;  /* 0x0000000dff19723e */ /* 0x001fe400020006ff */
[----:B------:R-:W-:Y:S01]  /*a9b0*/  PRMT R41, R32, 0x7054, R41 ;  /* 0x0000705420297816 */ /* 0x000fe20000000029 */
[--C-:B------:R-:W-:Y:S01]  /*a9c0*/  HADD2.F32 R42, -RZ, R39.reuse.H0_H0 ;  /* 0x20000027ff2a7230 */ /* 0x100fe20000004100 */
[----:B------:R-:W-:Y:S01]  /*a9d0*/  LOP3.LUT R20, R3, 0xff000000, R24, 0xf8, !PT ;  /* 0xff00000003147812 */ /* 0x000fe200078ef818 */
[----:B------:R-:W-:Y:S01]  /*a9e0*/  HADD2.F32 R39, -RZ, R39.H1_H1 ;  /* 0x30000027ff277230 */ /* 0x000fe20000004100 */
[----:B------:R-:W-:-:S02]  /*a9f0*/  F2FP.F16.E4M3.UNPACK_B R32, R28 ;  /* 0x0000001cff20723e */ /* 0x000fc400020006ff */
[-C--:B------:R-:W-:Y:S02]  /*aa00*/  F2FP.F16.E4M3.UNPACK_B R10, R5.reuse ;  /* 0x00000005ff0a723e */ /* 0x080fe400020006ff */
[----:B------:R-:W-:Y:S01]  /*aa10*/  F2FP.F16.E4M3.UNPACK_B R24, R5.H1 ;  /* 0x00000005ff18723e */ /* 0x000fe200030006ff */
[--C-:B------:R-:W-:Y:S01]  /*aa20*/  HADD2.F32 R5, -RZ, R25.reuse.H0_H0 ;  /* 0x20000019ff057230 */ /* 0x100fe20000004100 */
[----:B------:R-:W-:Y:S01]  /*aa30*/  LOP3.LUT R37, R31, 0xff000000, R27, 0xf8, !PT ;  /* 0xff0000001f257812 */ /* 0x000fe200078ef81b */
[----:B------:R-:W-:Y:S01]  /*aa40*/  HADD2.F32 R40, -RZ, R32.H0_H0 ;  /* 0x20000020ff287230 */ /* 0x000fe20000004100 */
[-C--:B------:R-:W-:Y:S01]  /*aa50*/  F2FP.F16.E4M3.UNPACK_B R27, R12.reuse ;  /* 0x0000000cff1b723e */ /* 0x080fe200020006ff */
[----:B------:R-:W-:Y:S01]  /*aa60*/  HADD2.F32 R9, -RZ, R10.H0_H0 ;  /* 0x2000000aff097230 */ /* 0x000fe20000004100 */
[----:B------:R-:W-:Y:S01]  /*aa70*/  F2FP.F16.E4M3.UNPACK_B R34, R12.H1 ;  /* 0x0000000cff22723e */ /* 0x000fe200030006ff */
[----:B------:R-:W-:Y:S01]  /*aa80*/  FMUL.FTZ R12, R5, R42 ;  /* 0x0000002a050c7220 */ /* 0x000fe20000410000 */
[----:B------:R-:W-:Y:S01]  /*aa90*/  LOP3.LUT R3, R29, 0xff000000, R26, 0xf8, !PT ;  /* 0xff0000001d037812 */ /* 0x000fe200078ef81a */
[----:B------:R-:W-:Y:S01]  /*aaa0*/  HADD2.F32 R25, -RZ, R25.H1_H1 ;  /* 0x30000019ff197230 */ /* 0x000fe20000004100 */
[----:B------:R-:W-:Y:S01]  /*aab0*/  F2FP.F16.E4M3.UNPACK_B R26, R13.H1 ;  /* 0x0000000dff1a723e */ /* 0x000fe200030006ff */
[-C--:B------:R-:W-:Y:S01]  /*aac0*/  FMUL.FTZ R13, R5, R40.reuse ;  /* 0x00000028050d7220 */ /* 0x080fe20000410000 */
[C---:B------:R-:W-:Y:S01]  /*aad0*/  FFMA.FTZ R5, R9.reuse, R40, -R12 ;  /* 0x0000002809057223 */ /* 0x040fe2000001080c */
[----:B------:R-:W-:Y:S01]  /*aae0*/  F2FP.F16.E4M3.UNPACK_B R40, R33.H1 ;  /* 0x00000021ff28723e */ /* 0x000fe200030006ff */
[----:B------:R-:W-:Y:S01]  /*aaf0*/  HADD2.F32 R32, -RZ, R32.H1_H1 ;  /* 0x30000020ff207230 */ /* 0x000fe20000004100 */
[----:B------:R-:W-:Y:S01]  /*ab00*/  F2FP.F16.E4M3.UNPACK_B R28, R28.H1 ;  /* 0x0000001cff1c723e */ /* 0x000fe200030006ff */
[----:B------:R-:W-:Y:S01]  /*ab10*/  FFMA.FTZ R9, R9, R42, R13 ;  /* 0x0000002a09097223 */ /* 0x000fe2000001000d */
[----:B------:R-:W-:Y:S01]  /*ab20*/  HADD2.F32 R12, -RZ, R26.H0_H0 ;  /* 0x2000001aff0c7230 */ /* 0x000fe20000004100 */
[----:B------:R-:W-:Y:S01]  /*ab30*/  LOP3.LUT R43, R41, 0xff000000, R11, 0xf8, !PT ;  /* 0xff000000292b7812 */ /* 0x000fe200078ef80b */
[----:B------:R-:W-:-:S02]  /*ab40*/  HADD2.F32 R33, -RZ, R40.H0_H0 ;  /* 0x20000028ff217230 */ /* 0x000fc40000004100 */
[C---:B------:R-:W-:Y:S01]  /*ab50*/  FMUL.FTZ R41, R25.reuse, R39 ;  /* 0x0000002719297220 */ /* 0x040fe20000410000 */
[----:B------:R-:W-:Y:S01]  /*ab60*/  HADD2.F32 R13, -RZ, R28.H0_H0 ;  /* 0x2000001cff0d7230 */ /* 0x000fe20000004100 */
[-C--:B------:R-:W-:Y:S01]  /*ab70*/  F2FP.F16.E4M3.UNPACK_B R31, R15.reuse ;  /* 0x0000000fff1f723e */ /* 0x080fe200020006ff */
[----:B------:R-:W-:Y:S01]  /*ab80*/  HADD2.F32 R10, -RZ, R10.H1_H1 ;  /* 0x3000000aff0a7230 */ /* 0x000fe20000004100 */
[----:B------:R-:W-:Y:S01]  /*ab90*/  F2FP.F16.E4M3.UNPACK_B R38, R15.H1 ;  /* 0x0000000fff26723e */ /* 0x000fe200030006ff */
[-C--:B------:R-:W-:Y:S01]  /*aba0*/  FMUL.FTZ R42, R25, R32.reuse ;  /* 0x00000020192a7220 */ /* 0x080fe20000410000 */
[----:B------:R-:W-:Y:S02]  /*abb0*/  HADD2.F32 R15, -RZ, R24.H0_H0 ;  /* 0x20000018ff0f7230 */ /* 0x000fe40000004100 */
[C---:B------:R-:W-:Y:S01]  /*abc0*/  FMUL.FTZ R44, R12.reuse, R33 ;  /* 0x000000210c2c7220 */ /* 0x040fe20000410000 */
[----:B------:R-:W-:Y:S01]  /*abd0*/  FMUL.FTZ R46, R12, R13 ;  /* 0x0000000d0c2e7220 */ /* 0x000fe20000410000 */
[C---:B------:R-:W-:Y:S01]  /*abe0*/  FFMA.FTZ R12, R10.reuse, R32, -R41 ;  /* 0x000000200a0c7223 */ /* 0x040fe20000010829 */
[----:B------:R-:W-:Y:S01]  /*abf0*/  FFMA.FTZ R10, R10, R39, R42 ;  /* 0x000000270a0a7223 */ /* 0x000fe2000001002a */
[----:B------:R-:W-:Y:S01]  /*ac00*/  F2FP.F16.E4M3.UNPACK_B R42, R43 ;  /* 0x0000002bff2a723e */ /* 0x000fe200020006ff */
[C---:B------:R-:W-:Y:S01]  /*ac10*/  FFMA.FTZ R13, R15.reuse, R13, -R44 ;  /* 0x0000000d0f0d7223 */ /* 0x040fe2000001082c */
[----:B------:R-:W-:Y:S01]  /*ac20*/  F2FP.F16.E4M3.UNPACK_B R32, R37 ;  /* 0x00000025ff20723e */ /* 0x000fe200020006ff */
[----:B------:R-:W-:Y:S01]  /*ac30*/  FFMA.FTZ R15, R15, R33, R46 ;  /* 0x000000210f0f7223 */ /* 0x000fe2000001002e */
[----:B------:R-:W-:Y:S01]  /*ac40*/  HADD2.F32 R41, -RZ, R40.H1_H1 ;  /* 0x30000028ff297230 */ /* 0x000fe20000004100 */
[----:B------:R-:W-:Y:S01]  /*ac50*/  F2FP.F16.E4M3.UNPACK_B R30, R7 ;  /* 0x00000007ff1e723e */ /* 0x000fe200020006ff */
[----:B------:R-:W-:Y:S01]  /*ac60*/  HADD2.F32 R26, -RZ, R26.H1_H1 ;  /* 0x3000001aff1a7230 */ /* 0x000fe20000004100 */
[----:B------:R-:W-:Y:S01]  /*ac70*/  F2FP.F16.E4M3.UNPACK_B R37, R37.H1 ;  /* 0x00000025ff25723e */ /* 0x000fe200030006ff */
[----:B------:R-:W-:Y:S01]  /*ac80*/  HADD2.F32 R33, -RZ, R28.H1_H1 ;  /* 0x3000001cff217230 */ /* 0x000fe20000004100 */
[----:B------:R-:W-:Y:S01]  /*ac90*/  F2FP.F16.E4M3.UNPACK_B R35, R7.H1 ;  /* 0x00000007ff23723e */ /* 0x000fe200030006ff */
[----:B------:R-:W-:-:S02]  /*aca0*/  HADD2.F32 R28, -RZ, R24.H1_H1 ;  /* 0x30000018ff1c7230 */ /* 0x000fc40000004100 */
[C---:B------:R-:W-:Y:S01]  /*acb0*/  FMUL.FTZ R45, R26.reuse, R41 ;  /* 0x000000291a2d7220 */ /* 0x040fe20000410000 */
[----:B------:R-:W-:Y:S02]  /*acc0*/  HADD2.F32 R40, -RZ, R42.H0_H0 ;  /* 0x2000002aff287230 */ /* 0x000fe40000004100 */
[----:B------:R-:W-:Y:S01]  /*acd0*/  FMUL.FTZ R26, R26, R33 ;  /* 0x000000211a1a7220 */ /* 0x000fe20000410000 */
[----:B------:R-:W-:Y:S01]  /*ace0*/  HADD2.F32 R24, -RZ, R31.H0_H0 ;  /* 0x2000001fff187230 */ /* 0x000fe20000004100 */
[-C--:B------:R-:W-:Y:S01]  /*acf0*/  F2FP.F16.E4M3.UNPACK_B R29, R4.reuse.H1 ;  /* 0x00000004ff1d723e */ /* 0x080fe200030006ff */
[----:B------:R-:W-:Y:S01]  /*ad00*/  HADD2.F32 R39, -RZ, R32.H0_H0 ;  /* 0x20000020ff277230 */ /* 0x000fe20000004100 */
[----:B------:R-:W-:Y:S01]  /*ad10*/  F2FP.F16.E4M3.UNPACK_B R11, R4 ;  /* 0x00000004ff0b723e */ /* 0x000fe200020006ff */
[----:B------:R-:W-:Y:S02]  /*ad20*/  HADD2.F32 R25, -RZ, R30.H0_H0 ;  /* 0x2000001eff197230 */ /* 0x000fe40000004100 */
[----:B------:R-:W-:Y:S01]  /*ad30*/  FMUL.FTZ R44, R24, R40 ;  /* 0x00000028182c7220 */ /* 0x000fe20000410000 */
[----:B------:R-:W-:-:S02]  /*ad40*/  HADD2.F32 R42, -RZ, R42.H1_H1 ;  /* 0x3000002aff2a7230 */ /* 0x000fc40000004100 */
[----:B------:R-:W-:Y:S01]  /*ad50*/  FMUL.FTZ R47, R24, R39 ;  /* 0x00000027182f7220 */ /* 0x000fe20000410000 */
[C---:B------:R-:W-:Y:S01]  /*ad60*/  FFMA.FTZ R24, R28.reuse, R33, -R45 ;  /* 0x000000211c187223 */ /* 0x040fe2000001082d */
[----:B------:R-:W-:Y:S01]  /*ad70*/  FFMA.FTZ R28, R28, R41, R26 ;  /* 0x000000291c1c7223 */ /* 0x000fe2000001001a */
[----:B------:R-:W-:Y:S01]  /*ad80*/  F2FP.F16.E4M3.UNPACK_B R41, R43.H1 ;  /* 0x0000002bff29723e */ /* 0x000fe200030006ff */
[C---:B------:R-:W-:Y:S01]  /*ad90*/  FFMA.FTZ R26, R25.reuse, R39, -R44 ;  /* 0x00000027191a7223 */ /* 0x040fe2000001082c */
[----:B------:R-:W-:Y:S02]  /*ada0*/  HADD2.F32 R39, -RZ, R32.H1_H1 ;  /* 0x30000020ff277230 */ /* 0x000fe40000004100 */
[----:B------:R-:W-:Y:S01]  /*adb0*/  FFMA.FTZ R25, R25, R40, R47 ;  /* 0x0000002819197223 */ /* 0x000fe2000001002f */
[----:B------:R-:W-:Y:S01]  /*adc0*/  HADD2.F32 R32, -RZ, R38.H0_H0 ;  /* 0x20000026ff207230 */ /* 0x000fe20000004100 */
[-C--:B------:R-:W-:Y:S01]  /*add0*/  F2FP.F16.E4M3.UNPACK_B R4, R6.reuse ;  /* 0x00000006ff04723e */ /* 0x080fe200020006ff */
[----:B------:R-:W-:Y:S01]  /*ade0*/  HADD2.F32 R43, -RZ, R41.H0_H0 ;  /* 0x20000029ff2b7230 */ /* 0x000fe20000004100 */
[----:B------:R-:W-:Y:S01]  /*adf0*/  F2FP.F16.E4M3.UNPACK_B R7, R6.H1 ;  /* 0x00000006ff07723e */ /* 0x000fe200030006ff */
[----:B------:R-:W-:Y:S01]  /*ae00*/  HADD2.F32 R40, -RZ, R37.H0_H0 ;  /* 0x20000025ff287230 */ /* 0x000fe20000004100 */
[----:B------:R-:W-:Y:S01]  /*ae10*/  F2FP.F16.E4M3.UNPACK_B R6, R14 ;  /* 0x0000000eff06723e */ /* 0x000fe200020006ff */
[----:B------:R-:W-:-:S02]  /*ae20*/  HADD2.F32 R31, -RZ, R31.H1_H1 ;  /* 0x3000001fff1f7230 */ /* 0x000fc40000004100 */
[C---:B------:R-:W-:Y:S01]  /*ae30*/  FMUL.FTZ R44, R32.reuse, R43 ;  /* 0x0000002b202c7220 */ /* 0x040fe20000410000 */
[----:B------:R-:W-:Y:S02]  /*ae40*/  HADD2.F32 R33, -RZ, R35.H0_H0 ;  /* 0x20000023ff217230 */ /* 0x000fe40000004100 */
[----:B------:R-:W-:Y:S01]  /*ae50*/  FMUL.FTZ R46, R32, R40 ;  /* 0x00000028202e7220 */ /* 0x000fe20000410000 */
[----:B------:R-:W-:Y:S02]  /*ae60*/  HADD2.F32 R30, -RZ, R30.H1_H1 ;  /* 0x3000001eff1e7230 */ /* 0x000fe40000004100 */
[C---:B------:R-:W-:Y:S01]  /*ae70*/  FMUL.FTZ R45, R31.reuse, R42 ;  /* 0x0000002a1f2d7220 */ /* 0x040fe20000410000 */
[----:B------:R-:W-:Y:S01]  /*ae80*/  FMUL.FTZ R47, R31, R39 ;  /* 0x000000271f2f7220 */ /* 0x000fe20000410000 */
[C---:B------:R-:W-:Y:S01]  /*ae90*/  FFMA.FTZ R32, R33.reuse, R40, -R44 ;  /* 0x0000002821207223 */ /* 0x040fe2000001082c */
[----:B------:R-:W-:Y:S01]  /*aea0*/  FFMA.FTZ R33, R33, R43, R46 ;  /* 0x0000002b21217223 */ /* 0x000fe2000001002e */
[----:B------:R-:W-:Y:S01]  /*aeb0*/  F2FP.F16.E4M3.UNPACK_B R43, R21.H1 ;  /* 0x00000015ff2b723e */ /* 0x000fe200030006ff */
[C---:B------:R-:W-:Y:S01]  /*aec0*/  FFMA.FTZ R31, R30.reuse, R39, -R45 ;  /* 0x000000271e1f7223 */ /* 0x040fe2000001082d */
[----:B------:R-:W-:Y:S01]  /*aed0*/  F2FP.F16.E4M3.UNPACK_B R40, R20.H1 ;  /* 0x00000014ff28723e */ /* 0x000fe200030006ff */
[----:B------:R-:W-:Y:S01]  /*aee0*/  FFMA.FTZ R30, R30, R42, R47 ;  /* 0x0000002a1e1e7223 */ /* 0x000fe2000001002f */
[----:B------:R-:W-:Y:S01]  /*aef0*/  HADD2.F32 R42, -RZ, R37.H1_H1 ;  /* 0x30000025ff2a7230 */ /* 0x000fe20000004100 */
[----:B------:R-:W-:Y:S01]  /*af00*/  F2FP.F16.E4M3.UNPACK_B R14, R14.H1 ;  /* 0x0000000eff0e723e */ /* 0x000fe200030006ff */
[----:B------:R-:W-:Y:S01]  /*af10*/  HADD2.F32 R46, -RZ, R41.H1_H1 ;  /* 0x30000029ff2e7230 */ /* 0x000fe20000004100 */
[----:B------:R-:W-:Y:S01]  /*af20*/  F2FP.SATFINITE.E4M3.F32.PACK_AB_MERGE_C R13, R24, R13, RZ ;  /* 0x0000000d180d723e */ /* 0x000fe200048070ff */
[----:B------:R-:W-:Y:S01]  /*af30*/  HADD2.F32 R39, -RZ, R38.H1_H1 ;  /* 0x30000026ff277230 */ /* 0x000fe20000004100 */
[----:B------:R-:W-:Y:S01]  /*af40*/  F2FP.SATFINITE.E4M3.F32.PACK_AB_MERGE_C R15, R28, R15, RZ ;  /* 0x0000000f1c0f723e */ /* 0x000fe200048070ff */
[----:B------:R-:W-:Y:S01]  /*af50*/  HADD2.F32 R44, -RZ, R43.H0_H0 ;  /* 0x2000002bff2c7230 */ /* 0x000fe20000004100 */
[----:B------:R-:W-:Y:S01]  /*af60*/  F2FP.SATFINITE.E4M3.F32.PACK_AB_MERGE_C R5, R12, R5, R13 ;  /* 0x000000050c05723e */ /* 0x000fe2000480700d */
        /* <DEDUP_REMOVED lines=15> */
[----:B------:R-:W-:Y:S01]  /*b060*/  F2FP.F16.E4M3.UNPACK_B R35, R20 ;  /* 0x00000014ff23723e */ /* 0x000fe200020006ff */
[----:B------:R-:W-:Y:S01]  /*b070*/  HADD2.F32 R29, -RZ, R29.H1_H1 ;  /* 0x3000001dff1d7230 */ /* 0x000fe20000004100 */
[----:B------:R-:W-:Y:S01]  /*b080*/  F2FP.F16.E4M3.UNPACK_B R37, R21 ;  /* 0x00000015ff25723e */ /* 0x000fe200020006ff */
[C---:B------:R-:W-:Y:S01]  /*b090*/  FMUL.FTZ R20, R34.reuse, R43 ;  /* 0x0000002b22147220 */ /* 0x040fe20000410000 */
[----:B------:R-:W-:Y:S01]  /*b0a0*/  FMUL.FTZ R34, R34, R40 ;  /* 0x0000002822227220 */ /* 0x000fe20000410000 */
[----:B------:R-:W-:Y:S01]  /*b0b0*/  HADD2.F32 R21, -RZ, R27.H0_H0 ;  /* 0x2000001bff157230 */ /* 0x000fe20000004100 */
[----:B------:R-:W-:Y:S01]  /*b0c0*/  F2FP.SATFINITE.E4M3.F32.PACK_AB_MERGE_C R9, R10, R9, R15 ;  /* 0x000000090a09723e */ /* 0x000fe2000480700f */
[----:B------:R-:W-:-:S02]  /*b0d0*/  HADD2.F32 R38, -RZ, R37.H0_H0 ;  /* 0x20000025ff267230 */ /* 0x000fc40000004100 */
        /* <DEDUP_REMOVED lines=15> */
[----:B------:R-:W-:Y:S01]  /*b1d0*/  F2FP.F16.E4M3.UNPACK_B R21, R3.H1 ;  /* 0x00000003ff15723e */ /* 0x000fe200030006ff */
[----:B------:R-:W-:Y:S01]  /*b1e0*/  FFMA.FTZ R42, R11, R34, -R42 ;  /* 0x000000220b2a7223 */ /* 0x000fe2000001082a */
[----:B------:R-:W-:-:S02]  /*b1f0*/  HADD2.F32 R20, -RZ, R14.H0_H0 ;  /* 0x2000000eff147230 */ /* 0x000fc40000004100 */
[----:B------:R-:W-:Y:S01]  /*b200*/  FFMA.FTZ R35, R11, R40, R27 ;  /* 0x000000280b237223 */ /* 0x000fe2000001001b */
[----:B------:R-:W-:Y:S01]  /*b210*/  HADD2.F32 R34, -RZ, R29.H0_H0 ;  /* 0x2000001dff227230 */ /* 0x000fe20000004100 */
[----:B------:R-:W-:Y:S01]  /*b220*/  F2FP.F16.E4M3.UNPACK_B R3, R3 ;  /* 0x00000003ff03723e */ /* 0x000fe200020006ff */
[--C-:B------:R-:W-:Y:S02]  /*b230*/  HADD2.F32 R27, -RZ, R21.reuse.H0_H0 ;  /* 0x20000015ff1b7230 */ /* 0x100fe40000004100 */
[----:B------:R-:W-:Y:S02]  /*b240*/  HADD2.F32 R21, -RZ, R21.H1_H1 ;  /* 0x30000015ff157230 */ /* 0x000fe40000004100 */
[C---:B------:R-:W-:Y:S01]  /*b250*/  FMUL.FTZ R40, R20.reuse, R34 ;  /* 0x0000002214287220 */ /* 0x040fe20000410000 */
[----:B------:R-:W-:Y:S02]  /*b260*/  HADD2.F32 R29, -RZ, R29.H1_H1 ;  /* 0x3000001dff1d7230 */ /* 0x000fe40000004100 */
[----:B------:R-:W-:Y:S01]  /*b270*/  FMUL.FTZ R20, R20, R27 ;  /* 0x0000001b14147220 */ /* 0x000fe20000410000 */
[----:B------:R-:W-:-:S02]  /*b280*/  HADD2.F32 R14, -RZ, R14.H1_H1 ;  /* 0x3000000eff0e7230 */ /* 0x000fc40000004100 */
[--C-:B------:R-:W-:Y:S02]  /*b290*/  HADD2.F32 R11, -RZ, R7.reuse.H0_H0 ;  /* 0x20000007ff0b7230 */ /* 0x100fe40000004100 */
[----:B------:R-:W-:Y:S02]  /*b2a0*/  HADD2.F32 R7, -RZ, R7.H1_H1 ;  /* 0x30000007ff077230 */ /* 0x000fe40000004100 */
[C---:B------:R-:W-:Y:S01]  /*b2b0*/  FMUL.FTZ R46, R14.reuse, R29 ;  /* 0x0000001d0e2e7220 */ /* 0x040fe20000410000 */
[-C--:B------:R-:W-:Y:S01]  /*b2c0*/  FMUL.FTZ R50, R14, R21.reuse ;  /* 0x000000150e327220 */ /* 0x080fe20000410000 */
[----:B------:R-:W-:Y:S01]  /*b2d0*/  F2FP.F16.E4M3.UNPACK_B R14, R8 ;  /* 0x00000008ff0e723e */ /* 0x000fe200020006ff */
[----:B------:R-:W-:Y:S01]  /*b2e0*/  FFMA.FTZ R37, R11, R34, R20 ;  /* 0x000000220b257223 */ /* 0x000fe20000010014 */
[C---:B------:R-:W-:Y:S01]  /*b2f0*/  FFMA.FTZ R45, R7.reuse, R21, -R46 ;  /* 0x00000015072d7223 */ /* 0x040fe2000001082e */
[----:B------:R-:W-:Y:S01]  /*b300*/  FFMA.FTZ R50, R7, R29, R50 ;  /* 0x0000001d07327223 */ /* 0x000fe20000010032 */
[----:B------:R-:W-:Y:S01]  /*b310*/  FFMA.FTZ R40, R11, R27, -R40 ;  /* 0x0000001b0b287223 */ /* 0x000fe20000010828 */
[----:B------:R-:W-:-:S02]  /*b320*/  HADD2.F32 R20, -RZ, R14.H0_H0 ;  /* 0x2000000eff147230 */ /* 0x000fc40000004100 */
[----:B------:R-:W-:Y:S01]  /*b330*/  HADD2.F32 R7, -RZ, R6.H0_H0 ;  /* 0x20000006ff077230 */ /* 0x000fe20000004100 */
[----:B------:R-:W-:Y:S01]  /*b340*/  F2FP.SATFINITE.E4M3.F32.PACK_AB_MERGE_C R37, R50, R37, RZ ;  /* 0x000000253225723e */ /* 0x000fe200048070ff */
[--C-:B------:R-:W-:Y:S01]  /*b350*/  HADD2.F32 R8, -RZ, R3.reuse.H0_H0 ;  /* 0x20000003ff087230 */ /* 0x100fe20000004100 */
[----:B------:R-:W-:Y:S01]  /*b360*/  F2FP.SATFINITE.E4M3.F32.PACK_AB_MERGE_C R40, R45, R40, RZ ;  /* 0x000000282d28723e */ /* 0x000fe200048070ff */
[----:B------:R-:W-:Y:S02]  /*b370*/  HADD2.F32 R11, -RZ, R3.H1_H1 ;  /* 0x30000003ff0b7230 */ /* 0x000fe40000004100 */
[----:B------:R-:W-:Y:S02]  /*b380*/  HADD2.F32 R21, -RZ, R14.H1_H1 ;  /* 0x3000000eff157230 */ /* 0x000fe40000004100 */
[C---:B------:R-:W-:Y:S01]  /*b390*/  FMUL.FTZ R14, R7.reuse, R20 ;  /* 0x00000014070e7220 */ /* 0x040fe20000410000 */
[----:B------:R-:W-:Y:S02]  /*b3a0*/  HADD2.F32 R6, -RZ, R6.H1_H1 ;  /* 0x30000006ff067230 */ /* 0x000fe40000004100 */
[----:B------:R-:W-:Y:S01]  /*b3b0*/  FMUL.FTZ R7, R7, R8 ;  /* 0x0000000807077220 */ /* 0x000fe20000410000 */
[----:B------:R-:W-:-:S02]  /*b3c0*/  HADD2.F32 R3, -RZ, R4.H0_H0 ;  /* 0x20000004ff037230 */ /* 0x000fc40000004100 */
        /* <DEDUP_REMOVED lines=19> */
.L_x_10934:
[----:B------:R-:W-:Y:S05]  /*b500*/  BSYNC B0 ;  /* 0x0000000000007941 */ /* 0x000fea0003800000 */
.L_x_10927:
        /* <DEDUP_REMOVED lines=8> */
.L_x_10924:
[----:B---34-:R-:W-:-:S05]  /*b590*/  IMAD.U32 R0, RZ, RZ, UR36 ;  /* 0x00000024ff007e24 */ /* 0x018fca000f8e00ff */
[----:B------:R-:W-:-:S13]  /*b5a0*/  ISETP.NE.AND P0, PT, R0, 0x3, PT ;  /* 0x000000030000780c */ /* 0x000fda0003f05270 */
[----:B------:R-:W-:Y:S05]  /*b5b0*/  @!P0 BRA `(.L_x_10946) ;  /* 0x0000000000048947 */ /* 0x000fea0003800000 */
[----:B------:R-:W-:Y:S01]  /*b5c0*/  BPT.TRAP 0x1 ;  /* 0x000000040000795c */ /* 0x000fe20000300000 */
.L_x_10946:
[----:B------:R-:W3:Y:S04]  /*b5d0*/  LDL R0, [R1+0x4] ;  /* 0x0000040001007983 */ /* 0x000ee80000100800 */
[----:B01----:R-:W4:Y:S01]  /*b5e0*/  LDL R3, [R1+0xc] ;  /* 0x00000c0001037983 */ /* 0x003f220000100800 */
[----:B---3--:R-:W-:Y:S02]  /*b5f0*/  LEA R0, R0, R18, 0x3 ;  /* 0x0000001200007211 */ /* 0x008fe400078e18ff */
[----:B----45:R-:W-:-:S04]  /*b600*/  SHF.L.U32 R5, R3, 0x1f, RZ ;  /* 0x0000001f03057819 */ /* 0x030fc800000006ff */
[----:B------:R0:W1:Y:S01]  /*b610*/  SYNCS.PHASECHK.TRANS64.TRYWAIT P1, [R0+URZ+0x19c30], R5 ;  /* 0x019c3005000075a7 */ /* 0x000062000802017f */
[----:B------:R-:W-:Y:S05]  /*b620*/  @!P0 BRA `(.L_x_10947) ;  /* 0x0000000000048947 */ /* 0x000fea0003800000 */
[----:B------:R-:W-:Y:S01]  /*b630*/  BPT.TRAP 0x1 ;  /* 0x000000040000795c */ /* 0x000fe20000300000 */
.L_x_10947:
[----:B------:R-:W-:Y:S01]  /*b640*/  VIADD R3, R18, 0x13800 ;  /* 0x0001380012037836 */ /* 0x000fe20000000000 */
[----:B--2---:R-:W-:Y:S01]  /*b650*/  LOP3.LUT R14, R36, 0x10000, RZ, 0xfc, !PT ;  /* 0x00010000240e7812 */ /* 0x004fe200078efcff */
[----:B------:R-:W-:-:S03]  /*b660*/  IMAD.MOV.U32 R15, RZ, RZ, -0x3ffffff0 ;  /* 0xc0000010ff0f7424 */ /* 0x000fc600078e00ff */
[----:B------:R-:W-:-:S04]  /*b670*/  SHF.R.U32.HI R3, RZ, 0x4, R3 ;  /* 0x00000004ff037819 */ /* 0x000fc80000011603 */
[----:B------:R-:W-:-:S04]  /*b680*/  LOP3.LUT R3, R3, 0x3fff, RZ, 0xc0, !PT ;  /* 0x00003fff03037812 */ /* 0x000fc800078ec0ff */
[----:B------:R-:W-:Y:S01]  /*b690*/  LOP3.LUT R13, R3, 0x10000, RZ, 0xfc, !PT ;  /* 0x00010000030d7812 */ /* 0x000fe200078efcff */
[----:B-1----:R-:W-:Y:S06]  /*b6a0*/  @P1 BRA `(.L_x_10948) ;  /* 0x0000000000081947 */ /* 0x002fec0003800000 */
[----:B------:R-:W1:Y:S02]  /*b6b0*/  SYNCS.PHASECHK.TRANS64.TRYWAIT P1, [R0+URZ+0x19c30], R5 ;  /* 0x019c3005000075a7 */ /* 0x000e64000802017f */
[----:B-1----:R-:W-:Y:S05]  /*b6c0*/  @!P1 BRA `(.L_x_10949) ;  /* 0x000000f400249947 */ /* 0x002fea0003800000 */
.L_x_10948:
[----:B------:R-:W2:Y:S01]  /*b6d0*/  LDL R3, [R1+0x4] ;  /* 0x0000040001037983 */ /* 0x000ea20000100800 */
[----:B01----:R-:W-:Y:S01]  /*b6e0*/  IMAD.MOV.U32 R5, RZ, RZ, -0x3ffffff0 ;  /* 0xc0000010ff057424 */ /* 0x003fe200078e00ff */
[----:B------:R-:W-:Y:S05]  /*b6f0*/  WARPSYNC.ALL ;  /* 0x0000000000007948 */ /* 0x000fea0003800000 */
[C---:B------:R-:W-:Y:S01]  /*b700*/  R2UR UR4, R14.reuse ;  /* 0x000000000e0472ca */ /* 0x040fe200000e0000 */
[----:B------:R-:W-:Y:S01]  /*b710*/  WARPGROUP.ARRIVE ;  /* 0x00000000000079c5 */ /* 0x000fe20000000000 */
[----:B------:R-:W-:Y:S01]  /*b720*/  R2UR UR5, R15 ;  /* 0x000000000f0572ca */ /* 0x000fe200000e0000 */
[C---:B------:R-:W-:Y:S01]  /*b730*/  VIADD R152, R14.reuse, 0x180 ;  /* 0x000001800e987836 */ /* 0x040fe20000000000 */
[----:B------:R-:W-:Y:S01]  /*b740*/  R2UR UR7, R5 ;  /* 0x00000000050772ca */ /* 0x000fe200000e0000 */
[----:B------:R-:W-:Y:S01]  /*b750*/  IMAD.MOV.U32 R153, RZ, RZ, -0x3ffffff0 ;  /* 0xc0000010ff997424 */ /* 0x000fe200078e00ff */
[----:B------:R-:W-:Y:S01]  /*b760*/  MOV R7, 0xc0000010 ;  /* 0xc000001000077802 */ /* 0x000fe20000000f00 */
[----:B------:R-:W-:-:S02]  /*b770*/  VIADD R20, R14, 0x300 ;  /* 0x000003000e147836 */ /* 0x000fc40000000000 */
[----:B------:R-:W-:Y:S02]  /*b780*/  IMAD.MOV.U32 R21, RZ, RZ, -0x3ffffff0 ;  /* 0xc0000010ff157424 */ /* 0x000fe400078e00ff */
[----:B------:R-:W-:Y:S02]  /*b790*/  IMAD.MOV.U32 R5, RZ, RZ, -0x3ffffff0 ;  /* 0xc0000010ff057424 */ /* 0x000fe400078e00ff */
[----:B------:R-:W-:Y:S02]  /*b7a0*/  IMAD.MOV.U32 R135, RZ, RZ, RZ ;  /* 0x000000ffff877224 */ /* 0x000fe400078e00ff */
[----:B--2---:R-:W-:-:S04]  /*b7b0*/  IMAD R4, R3, 0x300, R13 ;  /* 0x0000030003047824 */ /* 0x004fc800078e020d */
[C---:B------:R-:W-:Y:S01]  /*b7c0*/  VIADD R6, R4.reuse, 0x100 ;  /* 0x0000010004067836 */ /* 0x040fe20000000000 */
[C---:B------:R-:W-:Y:S01]  /*b7d0*/  R2UR UR6, R4.reuse ;  /* 0x00000000040672ca */ /* 0x040fe200000e0000 */
[----:B------:R-:W-:-:S12]  /*b7e0*/  VIADD R4, R4, 0x200 ;  /* 0x0000020004047836 */ /* 0x000fd80000000000 */
[----:B------:R-:W-:Y:S01]  /*b7f0*/  QGMMA.64x128x32.F32.E4M3.E4M3 R24, gdesc[UR4], RZ, !UPT, gsb0 ;  /* 0x01e00000041879f3 */ /* 0x000fe2000c0008ff */
[----:B------:R-:W-:Y:S02]  /*b800*/  R2UR UR4, R152 ;  /* 0x00000000980472ca */ /* 0x000fe400000e0000 */
[----:B------:R-:W-:Y:S02]  /*b810*/  R2UR UR5, R153 ;  /* 0x00000000990572ca */ /* 0x000fe400000e0000 */
[----:B------:R-:W-:Y:S02]  /*b820*/  R2UR UR6, R6 ;  /* 0x00000000060672ca */ /* 0x000fe400000e0000 */
[----:B------:R-:W-:Y:S01]  /*b830*/  R2UR UR7, R7 ;  /* 0x00000000070772ca */ /* 0x000fe200000e0000 */
[----:B------:R-:W-:Y:S02]  /*b840*/  WARPGROUP.DEPBAR.LE gsb0, 0x0 ;  /* 0x00008000000079c5 */ /* 0x000fe40000010000 */
[----:B------:R-:W-:-:S10]  /*b850*/  WARPGROUP.ARRIVE ;  /* 0x00000000000079c5 */ /* 0x000fd40000000000 */
[----:B------:R-:W-:Y:S01]  /*b860*/  QGMMA.64x128x32.F32.E4M3.E4M3 R24, gdesc[UR4], R24, gsb0 ;  /* 0x01e00000041879f3 */ /* 0x000fe20008000818 */
[----:B------:R-:W-:Y:S02]  /*b870*/  R2UR UR4, R20 ;  /* 0x00000000140472ca */ /* 0x000fe400000e0000 */
[----:B------:R-:W-:Y:S02]  /*b880*/  R2UR UR5, R21 ;  /* 0x00000000150572ca */ /* 0x000fe400000e0000 */
[----:B------:R-:W-:Y:S02]  /*b890*/  R2UR UR6, R4 ;  /* 0x00000000040672ca */ /* 0x000fe400000e0000 */
[----:B------:R-:W-:Y:S01]  /*b8a0*/  R2UR UR7, R5 ;  /* 0x00000000050772ca */ /* 0x000fe200000e0000 */
[----:B------:R-:W-:Y:S02]  /*b8b0*/  WARPGROUP.DEPBAR.LE gsb0, 0x0 ;  /* 0x00008000000079c5 */ /* 0x000fe40000010000 */
[----:B------:R-:W-:-:S10]  /*b8c0*/  WARPGROUP.ARRIVE ;  /* 0x00000000000079c5 */ /* 0x000fd40000000000 */
[----:B------:R-:W-:Y:S03]  /*b8d0*/  QGMMA.64x128x32.F32.E4M3.E4M3 R24, gdesc[UR4], R24, gsb0 ;  /* 0x01e00000041879f3 */ /* 0x000fe60008000818 */
[----:B------:R-:W-:Y:S02]  /*b8e0*/  WARPGROUP.DEPBAR.LE gsb0, 0x0 ;  /* 0x00008000000079c5 */ /* 0x000fe40000010000 */
[----:B------:R-:W-:Y:S05]  /*b8f0*/  @!P0 BRA `(.L_x_10950) ;  /* 0x0000000000048947 */ /* 0x000fea0003800000 */
[----:B------:R-:W-:Y:S01]  /*b900*/  BPT.TRAP 0x1 ;  /* 0x000000040000795c */ /* 0x000fe20000300000 */
.L_x_10950:
        /* <DEDUP_REMOVED lines=54> */
[----:B------:R-:W-:Y:S01]  /*bc70*/  P2R R89, PR, RZ, 0x1 ;  /* 0x00000001ff597803 */ /* 0x000fe20000000000 */
[----:B------:R-:W5:Y:S01]  /*bc80*/  MUFU.TANH R12, R12 ;  /* 0x0000000c000c7308 */ /* 0x000f620000002400 */
[C---:B------:R-:W-:Y:S01]  /*bc90*/  FMUL.FTZ R83, R2.reuse, R83 ;  /* 0x0000005302537220 */ /* 0x040fe20000410000 */
[----:B------:R-:W-:Y:S01]  /*bca0*/  FMUL.FTZ R87, R2, R87 ;  /* 0x0000005702577220 */ /* 0x000fe20000410000 */
[----:B------:R-:W-:-:S05]  /*bcb0*/  ULDC UR38, c[0x0][0x988] ;  /* 0x0002620000267ab9 */ /* 0x000fca0000000800 */
        /* <DEDUP_REMOVED lines=8> */
[C---:B------:R-:W-:Y:S01]  /*bd40*/  FMUL.FTZ R69, R2.reuse, R81 ;  /* 0x0000005102457220 */ /* 0x040fe20000410000 */
[C---:B------:R-:W-:Y:S01]  /*bd50*/  FMUL.FTZ R46, R2.reuse, R56 ;  /* 0x00000038022e7220 */ /* 0x040fe20000410000 */
[C---:B------:R-:W-:Y:S01]  /*bd60*/  FMUL.FTZ R48, R2.reuse, R58 ;  /* 0x0000003a02307220 */ /* 0x040fe20000410000 */
[C---:B------:R-:W-:Y:S01]  /*bd70*/  FMUL.FTZ R58, R2.reuse, R68 ;  /* 0x00000044023a7220 */ /* 0x040fe20000410000 */
[C---:B------:R-:W-:Y:S01]  /*bd80*/  FMUL.FTZ R68, R2.reuse, R80 ;  /* 0x0000005002447220 */ /* 0x040fe20000410000 */
[C---:B------:R-:W-:Y:S01]  /*bd90*/  FMUL.FTZ R51, R2.reuse, R61 ;  /* 0x0000003d02337220 */ /* 0x040fe20000410000 */
[----:B------:R-:W5:Y:S01]  /*bda0*/  LDL R80, [R1+0x24] ;  /* 0x0000240001507983 */ /* 0x000f620000100800 */
[----:B------:R-:W5:Y:S01]  /*bdb0*/  MUFU.TANH R25, R25 ;  /* 0x0000001900197308 */ /* 0x000f620000002400 */
[C---:B------:R-:W-:Y:S01]  /*bdc0*/  FMUL.FTZ R54, R2.reuse, R64 ;  /* 0x0000004002367220 */ /* 0x040fe20000410000 */
[C---:B------:R-:W-:Y:S01]  /*bdd0*/  FMUL.FTZ R56, R2.reuse, R66 ;  /* 0x0000004202387220 */ /* 0x040fe20000410000 */
[C---:B------:R-:W-:Y:S01]  /*bde0*/  FMUL.FTZ R66, R2.reuse, R76 ;  /* 0x0000004c02427220 */ /* 0x040fe20000410000 */
[C---:B------:R-:W-:Y:S01]  /*bdf0*/  FMUL.FTZ R61, R2.reuse, R71 ;  /* 0x00000047023d7220 */ /* 0x040fe20000410000 */
[----:B------:R-:W-:-:S03]  /*be00*/  FMUL.FTZ R64, R2, R74 ;  /* 0x0000004a02407220 */ /* 0x000fc60000410000 */
        /* <DEDUP_REMOVED lines=21> */
[----:B--2---:R-:W-:-:S07]  /*bf60*/  IMAD.IADD R70, R90, 0x1, R88 ;  /* 0x000000015a467824 */ /* 0x004fce00078e0258 */
        /* <DEDUP_REMOVED lines=12> */
[----:B------:R-:W-:Y:S02]  /*c030*/  ISETP.GT.AND P4, PT, R70, 0x10, PT ;  /* 0x000000104600780c */ /* 0x000fe40003f84270 */
[----:B----4-:R-:W-:Y:S01]  /*c040*/  FSEL R73, R8, -INF , P5 ;  /* 0xff80000008497808 */ /* 0x010fe20002800000 */
[----:B------:R-:W1:Y:S01]  /*c050*/  MUFU.TANH R58, R58 ;  /* 0x0000003a003a7308 */ /* 0x000e620000002400 */
[----:B------:R-:W-:Y:S02]  /*c060*/  FMNMX.FTZ R72, R7, R72, !PT ;  /* 0x0000004807487209 */ /* 0x000fe40007810000 */
[----:B------:R-:W-:Y:S02]  /*c070*/  ISETP.GT.AND P3, PT, R70, 0x11, PT ;  /* 0x000000114600780c */ /* 0x000fe40003f64270 */
[----:B-----5:R-:W-:-:S02]  /*c080*/  FSEL R11, R11, -INF , P4 ;  /* 0xff8000000b0b7808 */ /* 0x020fc40002000000 */
[----:B------:R-:W-:Y:S01]  /*c090*/  FMNMX.FTZ R72, R73, R72, !PT ;  /* 0x0000004849487209 */ /* 0x000fe20007810000 */
[----:B------:R-:W3:Y:S01]  /*c0a0*/  MUFU.TANH R52, R52 ;  /* 0x0000003400347308 */ /* 0x000ee20000002400 */
[----:B------:R-:W-:Y:S02]  /*c0b0*/  FSEL R5, R5, -INF , P2 ;  /* 0xff80000005057808 */ /* 0x000fe40001000000 */
[----:B------:R-:W-:Y:S02]  /*c0c0*/  ISETP.GT.AND P2, PT, R70, 0x18, PT ;  /* 0x000000184600780c */ /* 0x000fe40003f44270 */
[----:B------:R-:W-:Y:S02]  /*c0d0*/  FSEL R75, R12, -INF , P3 ;  /* 0xff8000000c4b7808 */ /* 0x000fe40001800000 */
[----:B------:R-:W-:Y:S01]  /*c0e0*/  FMNMX.FTZ R72, R11, R72, !PT ;  /* 0x000000480b487209 */ /* 0x000fe20007810000 */
[----:B------:R-:W4:Y:S01]  /*c0f0*/  MUFU.TANH R59, R59 ;  /* 0x0000003b003b7308 */ /* 0x000f220000002400 */
[----:B------:R-:W-:-:S02]  /*c100*/  FSEL R6, R6, -INF , P1 ;  /* 0xff80000006067808 */ /* 0x000fc40000800000 */
[----:B------:R-:W-:Y:S02]  /*c110*/  ISETP.GT.AND P1, PT, R70, 0x19, PT ;  /* 0x000000194600780c */ /* 0x000fe40003f24270 */
[----:B------:R-:W-:Y:S02]  /*c120*/  FSEL R77, R26, -INF , P2 ;  /* 0xff8000001a4d7808 */ /* 0x000fe40001000000 */
[----:B------:R-:W-:Y:S01]  /*c130*/  FMNMX.FTZ R72, R75, R72, !PT ;  /* 0x000000484b487209 */ /* 0x000fe20007810000 */
[----:B------:R-:W5:Y:S01]  /*c140*/  MUFU.TANH R53, R53 ;  /* 0x0000003500357308 */ /* 0x000f620000002400 */
[----:B------:R-:W-:Y:S02]  /*c150*/  FSEL R9, R9, -INF , P6 ;  /* 0xff80000009097808 */ /* 0x000fe40003000000 */
[----:B------:R-:W-:Y:S02]  /*c160*/  ISETP.GT.AND P6, PT, R70, 0x20, PT ;  /* 0x000000204600780c */ /* 0x000fe40003fc4270 */
[----:B------:R-:W-:-:S02]  /*c170*/  FSEL R81, R27, -INF , P1 ;  /* 0xff8000001b517808 */ /* 0x000fc40000800000 */
[----:B------:R-:W-:Y:S01]  /*c180*/  FMNMX.FTZ R72, R77, R72, !PT ;  /* 0x000000484d487209 */ /* 0x000fe20007810000 */
[----:B------:R2:W-:Y:S01]  /*c190*/  MUFU.TANH R8, R85 ;  /* 0x0000005500087308 */ /* 0x0005e20000002400 */
[----:B------:R-:W-:Y:S02]  /*c1a0*/  FSEL R27, R10, -INF , P5 ;  /* 0xff8000000a1b7808 */ /* 0x000fe40002800000 */
[----:B------:R-:W-:Y:S02]  /*c1b0*/  ISETP.GT.AND P5, PT, R70, 0x21, PT ;  /* 0x000000214600780c */ /* 0x000fe40003fa4270 */
[----:B------:R-:W-:-:S03]  /*c1c0*/  FMNMX.FTZ R72, R81, R72, !PT ;  /* 0x0000004851487209 */ /* 0x000fc60007810000 */
[----:B------:R-:W5:Y:S01]  /*c1d0*/  MUFU.TANH R62, R62 ;  /* 0x0000003e003e7308 */ /* 0x000f620000002400 */
[----:B--2---:R-:W-:Y:S02]  /*c1e0*/  FSEL R85, R30, -INF , P6 ;  /* 0xff8000001e557808 */ /* 0x004fe40003000000 */
[----:B------:R-:W-:Y:S02]  /*c1f0*/  FSEL R91, R24, -INF , P4 ;  /* 0xff800000185b7808 */ /* 0x000fe40002000000 */
[----:B------:R-:W-:Y:S02]  /*c200*/  ISETP.GT.AND P4, PT, R70, 0x28, PT ;  /* 0x000000284600780c */ /* 0x000fe40003f84270 */
[----:B------:R-:W-:Y:S01]  /*c210*/  FSEL R31, R31, -INF , P5 ;  /* 0xff8000001f1f7808 */ /* 0x000fe20002800000 */
[----:B------:R-:W2:Y:S01]  /*c220*/  MUFU.TANH R56, R56 ;  /* 0x0000003800387308 */ /* 0x000ea20000002400 */
[----:B------:R-:W-:Y:S02]  /*c230*/  FMNMX.FTZ R72, R85, R72, !PT ;  /* 0x0000004855487209 */ /* 0x000fe40007810000 */
[----:B------:R-:W-:-:S02]  /*c240*/  FSEL R25, R25, -INF , P3 ;  /* 0xff80000019197808 */ /* 0x000fc40001800000 */
[----:B------:R-:W-:Y:S02]  /*c250*/  ISETP.GT.AND P3, PT, R70, 0x29, PT ;  /* 0x000000294600780c */ /* 0x000fe40003f64270 */
[----:B------:R-:W-:Y:S01]  /*c260*/  FSEL R93, R34, -INF , P4 ;  /* 0xff800000225d7808 */ /* 0x000fe20002000000 */
[----:B------:R-:W2:Y:S01]  /*c270*/  MUFU.TANH R63, R63 ;  /* 0x0000003f003f7308 */ /* 0x000ea20000002400 */
[----:B------:R-:W-:Y:S02]  /*c280*/  FMNMX.FTZ R72, R31, R72, !PT ;  /* 0x000000481f487209 */ /* 0x000fe40007810000 */
[----:B------:R-:W-:Y:S02]  /*c290*/  FSEL R95, R28, -INF , P2 ;  /* 0xff8000001c5f7808 */ /* 0x000fe40001000000 */
[----:B------:R-:W-:Y:S02]  /*c2a0*/  ISETP.GT.AND P2, PT, R70, 0x30, PT ;  /* 0x000000304600780c */ /* 0x000fe40003f44270 */
[----:B------:R-:W-:Y:S01]  /*c2b0*/  FSEL R35, R35, -INF , P3 ;  /* 0xff80000023237808 */ /* 0x000fe20001800000 */
[----:B------:R-:W2:Y:S01]  /*c2c0*/  MUFU.TANH R57, R57 ;  /* 0x0000003900397308 */ /* 0x000ea20000002400 */
[----:B------:R-:W-:-:S02]  /*c2d0*/  FMNMX.FTZ R72, R93, R72, !PT ;  /* 0x000000485d487209 */ /* 0x000fc40007810000 */
[----:B------:R-:W-:Y:S02]  /*c2e0*/  FSEL R29, R29, -INF , P1 ;  /* 0xff8000001d1d7808 */ /* 0x000fe40000800000 */
[----:B------:R-:W-:Y:S02]  /*c2f0*/  ISETP.GT.AND P1, PT, R70, 0x31, PT ;  /* 0x000000314600780c */ /* 0x000fe40003f24270 */
[----:B------:R-:W-:Y:S01]  /*c300*/  FSEL R97, R38, -INF , P2 ;  /* 0xff80000026617808 */ /* 0x000fe20001000000 */
[----:B------:R-:W2:Y:S01]  /*c310*/  MUFU.TANH R66, R66 ;  /* 0x0000004200427308 */ /* 0x000ea20000002400 */
[----:B------:R-:W-:Y:S02]  /*c320*/  FMNMX.FTZ R72, R35, R72, !PT ;  /* 0x0000004823487209 */ /* 0x000fe40007810000 */
[----:B------:R-:W-:Y:S02]  /*c330*/  FSEL R99, R32, -INF , P6 ;  /* 0xff80000020637808 */ /* 0x000fe40003000000 */
[----:B------:R-:W-:-:S02]  /*c340*/  ISETP.GT.AND P6, PT, R70, 0x38, PT ;  /* 0x000000384600780c */ /* 0x000fc40003fc4270 */
        /* <DEDUP_REMOVED lines=9> */
[C---:B------:R-:W-:Y:S02]  /*c3e0*/  ISETP.GT.AND P4, PT, R70.reuse, 0x40, PT ;  /* 0x000000404600780c */ /* 0x040fe40003f84270 */
        /* <DEDUP_REMOVED lines=11> */
[----:B------:R-:W-:Y:S01]  /*c4a0*/  FMUL.FTZ R71, R2, R84 ;  /* 0x0000005402477220 */ /* 0x000fe20000410000 */
[----:B------:R-:W-:Y:S01]  /*c4b0*/  FMNMX.FTZ R72, R105, R72, !PT ;  /* 0x0000004869487209 */ /* 0x000fe20007810000 */
[----:B------:R-:W2:Y:S01]  /*c4c0*/  MUFU.TANH R64, R64 ;  /* 0x0000004000407308 */ /* 0x000ea20000002400 */
[----:B------:R-:W-:-:S02]  /*c4d0*/  FSEL R41, R41, -INF , P1 ;  /* 0xff80000029297808 */ /* 0x000fc40000800000 */
[----:B------:R-:W-:Y:S02]  /*c4e0*/  ISETP.GT.AND P1, PT, R70, 0x49, PT ;  /* 0x000000494600780c */ /* 0x000fe40003f24270 */
[----:B------:R-:W-:Y:S02]  /*c4f0*/  FSEL R111, R50, -INF , P2 ;  /* 0xff800000326f7808 */ /* 0x000fe40001000000 */
[----:B------:R-:W-:Y:S01]  /*c500*/  FMNMX.FTZ R72, R47, R72, !PT ;  /* 0x000000482f487209 */ /* 0x000fe20007810000 */
[----:B------:R-:W-:Y:S01]  /*c510*/  MUFU.TANH R65, R65 ;  /* 0x0000004100417308 */ /* 0x000fe20000002400 */
[----:B------:R-:W-:Y:S02]  /*c520*/  FSEL R109, R44, -INF , P6 ;  /* 0xff8000002c6d7808 */ /* 0x000fe40003000000 */
[----:B------:R-:W-:Y:S02]  /*c530*/  ISETP.GT.AND P6, PT, R70, 0x50, PT ;  /* 0x000000504600780c */ /* 0x000fe40003fc4270 */
[----:B------:R-:W-:-:S02]  /*c540*/  FSEL R51, R51, -INF , P1 ;  /* 0xff80000033337808 */ /* 0x000fc40000800000 */
[----:B------:R-:W-:Y:S02]  /*c550*/  FMNMX.FTZ R72, R111, R72, !PT ;  /* 0x000000486f487209 */ /* 0x000fe40007810000 */
[----:B------:R-:W-:Y:S02]  /*c560*/  FSEL R45, R45, -INF , P5 ;  /* 0xff8000002d2d7808 */ /* 0x000fe40002800000 */
[----:B------:R-:W-:Y:S02]  /*c570*/  ISETP.GT.AND P5, PT, R70, 0x51, PT ;  /* 0x000000514600780c */ /* 0x000fe40003fa4270 */
[----:B------:R-:W-:Y:S02]  /*c580*/  FSEL R113, R54, -INF , P6 ;  /* 0xff80000036717808 */ /* 0x000fe40003000000 */
[----:B------:R-:W-:Y:S02]  /*c590*/  FMNMX.FTZ R72, R51, R72, !PT ;  /* 0x0000004833487209 */ /* 0x000fe40007810000 */
[----:B------:R-:W-:-:S02]  /*c5a0*/  FSEL R115, R48, -INF , P4 ;  /* 0xff80000030737808 */ /* 0x000fc40002000000 */
[C---:B------:R-:W-:Y:S02]  /*c5b0*/  ISETP.GT.AND P4, PT, R70.reuse, 0x58, PT ;  /* 0x000000584600780c */ /* 0x040fe40003f84270 */
[----:B------:R-:W-:Y:S02]  /*c5c0*/  FSEL R55, R55, -INF , P5 ;  /* 0xff80000037377808 */ /* 0x000fe40002800000 */
[----:B------:R-:W-:Y:S02]  /*c5d0*/  FMNMX.FTZ R72, R113, R72, !PT ;  /* 0x0000004871487209 */ /* 0x000fe40007810000 */
[----:B0-----:R-:W-:Y:S02]  /*c5e0*/  FSEL R49, R49, -INF , P3 ;  /* 0xff80000031317808 */ /* 0x001fe40001800000 */
[----:B------:R-:W-:Y:S02]  /*c5f0*/  ISETP.GT.AND P3, PT, R70, 0x59, PT ;  /* 0x000000594600780c */ /* 0x000fe40003f64270 */
[----:B-1----:R-:W-:-:S02]  /*c600*/  FSEL R119, R58, -INF , P4 ;  /* 0xff8000003a777808 */ /* 0x002fc40002000000 */
[----:B------:R-:W-:Y:S02]  /*c610*/  FMNMX.FTZ R72, R55, R72, !PT ;  /* 0x0000004837487209 */ /* 0x000fe40007810000 */
[----:B---3--:R-:W-:Y:S02]  /*c620*/  FSEL R117, R52, -INF , P2 ;  /* 0xff80000034757808 */ /* 0x008fe40001000000 */
[----:B------:R-:W-:Y:S02]  /*c630*/  ISETP.GT.AND P2, PT, R70, 0x60, PT ;  /* 0x000000604600780c */ /* 0x000fe40003f44270 */
[----:B----4-:R-:W-:Y:S02]  /*c640*/  FSEL R59, R59, -INF , P3 ;  /* 0xff8000003b3b7808 */ /* 0x010fe40001800000 */
[----:B------:R-:W-:Y:S02]  /*c650*/  FMNMX.FTZ R72, R119, R72, !PT ;  /* 0x0000004877487209 */ /* 0x000fe40007810000 */
[----:B-----5:R-:W-:-:S02]  /*c660*/  FSEL R53, R53, -INF , P1 ;  /* 0xff80000035357808 */ /* 0x020fc40000800000 */
[----:B------:R-:W-:Y:S02]  /*c670*/  ISETP.GT.AND P1, PT, R70, 0x61, PT ;  /* 0x000000614600780c */ /* 0x000fe40003f24270 */
[----:B------:R-:W-:Y:S02]  /*c680*/  FSEL R123, R62, -INF , P2 ;  /* 0xff8000003e7b7808 */ /* 0x000fe40001000000 */
[----:B------:R-:W-:Y:S01]  /*c690*/  FMNMX.FTZ R72, R59, R72, !PT ;  /* 0x000000483b487209 */ /* 0x000fe20007810000 */
[----:B------:R-:W0:Y:S01]  /*c6a0*/  MUFU.TANH R69, R69 ;  /* 0x0000004500457308 */ /* 0x000e220000002400 */
[----:B--2---:R-:W-:Y:S02]  /*c6b0*/  FSEL R121, R56, -INF , P6 ;  /* 0xff80000038797808 */ /* 0x004fe40003000000 */
[----:B------:R-:W-:Y:S02]  /*c6c0*/  ISETP.GT.AND P6, PT, R70, 0x68, PT ;  /* 0x000000684600780c */ /* 0x000fe40003fc4270 */
[----:B------:R-:W-:-:S02]  /*c6d0*/  FSEL R63, R63, -INF , P1 ;  /* 0xff8000003f3f7808 */ /* 0x000fc40000800000 */
[----:B------:R-:W-:Y:S01]  /*c6e0*/  FMNMX.FTZ R72, R123, R72, !PT ;  /* 0x000000487b487209 */ /* 0x000fe20007810000 */
[----:B------:R-:W1:Y:S01]  /*c6f0*/  MUFU.TANH R71, R71 ;  /* 0x0000004700477308 */ /* 0x000e620000002400 */
        /* <DEDUP_REMOVED lines=8> */
[----:B------:R-:W-:Y:S02]  /*c780*/  FMNMX.FTZ R12, R5, R6, !PT ;  /* 0x00000006050c7209 */ /* 0x000fe40007810000 */
[----:B------:R-:W-:Y:S02]  /*c790*/  FSEL R61, R61, -INF , P3 ;  /* 0xff8000003d3d7808 */ /* 0x000fe40001800000 */
[----:B------:R-:W-:-:S02]  /*c7a0*/  ISETP.GT.AND P3, PT, R70, 0x71, PT ;  /* 0x000000714600780c */ /* 0x000fc40003f64270 */
[----:B------:R-:W-:Y:S02]  /*c7b0*/  FSEL R131, R68, -INF , P4 ;  /* 0xff80000044837808 */ /* 0x000fe40002000000 */
[----:B------:R-:W-:Y:S02]  /*c7c0*/  FMNMX.FTZ R72, R67, R72, !PT ;  /* 0x0000004843487209 */ /* 0x000fe40007810000 */
[----:B------:R-:W-:Y:S02]  /*c7d0*/  FMNMX.FTZ R12, R9, R12, !PT ;  /* 0x0000000c090c7209 */ /* 0x000fe40007810000 */
[----:B------:R-:W-:Y:S02]  /*c7e0*/  FSEL R129, R64, -INF , P2 ;  /* 0xff80000040817808 */ /* 0x000fe40001000000 */
[----:B------:R-:W-:Y:S02]  /*c7f0*/  ISETP.GT.AND P2, PT, R70, 0x78, PT ;  /* 0x000000784600780c */ /* 0x000fe40003f44270 */
[----:B0-----:R-:W-:-:S02]  /*c800*/  FSEL R69, R69, -INF , P3 ;  /* 0xff80000045457808 */ /* 0x001fc40001800000 */
[----:B------:R-:W-:Y:S02]  /*c810*/  FMNMX.FTZ R72, R131, R72, !PT ;  /* 0x0000004883487209 */ /* 0x000fe40007810000 */
[----:B------:R-:W-:Y:S02]  /*c820*/  FMNMX.FTZ R12, R27, R12, !PT ;  /* 0x0000000c1b0c7209 */ /* 0x000fe40007810000 */
[----:B------:R-:W-:Y:S02]  /*c830*/  FSEL R65, R65, -INF , P1 ;  /* 0xff80000041417808 */ /* 0x000fe40000800000 */
[----:B------:R-:W-:Y:S02]  /*c840*/  ISETP.GT.AND P1, PT, R70, 0x79, PT ;  /* 0x000000794600780c */ /* 0x000fe40003f24270 */
[----:B-1----:R-:W-:Y:S02]  /*c850*/  FSEL R71, R71, -INF , P2 ;  /* 0xff80000047477808 */ /* 0x002fe40001000000 */
[----:B------:R-:W-:-:S02]  /*c860*/  FMNMX.FTZ R72, R69, R72, !PT ;  /* 0x0000004845487209 */ /* 0x000fc40007810000 */
[----:B------:R-:W-:Y:S02]  /*c870*/  FMNMX.FTZ R12, R91, R12, !PT ;  /* 0x0000000c5b0c7209 */ /* 0x000fe40007810000 */
[----:B------:R-:W-:Y:S02]  /*c880*/  FSEL R133, R8, -INF , P1 ;  /* 0xff80000008857808 */ /* 0x000fe40000800000 */
[----:B------:R-:W-:Y:S02]  /*c890*/  FMNMX.FTZ R72, R71, R72, !PT ;  /* 0x0000004847487209 */ /* 0x000fe40007810000 */
[----:B------:R-:W-:Y:S02]  /*c8a0*/  FMNMX.FTZ R24, R25, R12, !PT ;  /* 0x0000000c19187209 */ /* 0x000fe40007810000 */
[----:B------:R-:W-:Y:S02]  /*c8b0*/  FMNMX.FTZ R72, R133, R72, !PT ;  /* 0x0000004885487209 */ /* 0x000fe40007810000 */
[----:B------:R-:W-:-:S03]  /*c8c0*/  FMNMX.FTZ R24, R95, R24, !PT ;  /* 0x000000185f187209 */ /* 0x000fc60007810000 */
[----:B------:R-:W0:Y:S01]  /*c8d0*/  SHFL.BFLY PT, R137, R72, 0x2, 0x1f ;  /* 0x0c401f0048897f89 */ /* 0x000e2200000e0000 */
[----:B------:R-:W-:-:S04]  /*c8e0*/  FMNMX.FTZ R26, R29, R24, !PT ;  /* 0x000000181d1a7209 */ /* 0x000fc80007810000 */
[----:B------:R-:W-:-:S04]  /*c8f0*/  FMNMX.FTZ R26, R99, R26, !PT ;  /* 0x0000001a631a7209 */ /* 0x000fc80007810000 */
[----:B------:R-:W-:-:S04]  /*c900*/  FMNMX.FTZ R26, R33, R26, !PT ;  /* 0x0000001a211a7209 */ /* 0x000fc80007810000 */
[----:B------:R-:W-:-:S04]  /*c910*/  FMNMX.FTZ R26, R103, R26, !PT ;  /* 0x0000001a671a7209 */ /* 0x000fc80007810000 */
[----:B------:R-:W-:-:S04]  /*c920*/  FMNMX.FTZ R28, R37, R26, !PT ;  /* 0x0000001a251c7209 */ /* 0x000fc80007810000 */
[----:B------:R-:W-:Y:S02]  /*c930*/  FMNMX.FTZ R28, R107, R28, !PT ;  /* 0x0000001c6b1c7209 */ /* 0x000fe40007810000 */
[----:B0-----:R-:W-:Y:S02]  /*c940*/  FMNMX.FTZ R137, R72, R137, !PT ;  /* 0x0000008948897209 */ /* 0x001fe40007810000 */
[----:B------:R-:W-:-:S03]  /*c950*/  FMNMX.FTZ R28, R41, R28, !PT ;  /* 0x0000001c291c7209 */ /* 0x000fc60007810000 */
[----:B------:R-:W0:Y:S01]  /*c960*/  SHFL.BFLY PT, R38, R137, 0x1, 0x1f ;  /* 0x0c201f0089267f89 */ /* 0x000e2200000e0000 */
[----:B------:R-:W-:-:S04]  /*c970*/  FMNMX.FTZ R28, R109, R28, !PT ;  /* 0x0000001c6d1c7209 */ /* 0x000fc80007810000 */
[----:B------:R-:W-:-:S04]  /*c980*/  FMNMX.FTZ R28, R45, R28, !PT ;  /* 0x0000001c2d1c7209 */ /* 0x000fc80007810000 */
[----:B------:R-:W-:-:S04]  /*c990*/  FMNMX.FTZ R28, R115, R28, !PT ;  /* 0x0000001c731c7209 */ /* 0x000fc80007810000 */
[----:B------:R-:W-:-:S04]  /*c9a0*/  FMNMX.FTZ R28, R49, R28, !PT ;  /* 0x0000001c311c7209 */ /* 0x000fc80007810000 */
[----:B------:R-:W-:Y:S01]  /*c9b0*/  FMNMX.FTZ R28, R117, R28, !PT ;  /* 0x0000001c751c7209 */ /* 0x000fe20007810000 */
[----:B------:R-:W-:-:S03]  /*c9c0*/  FMUL.FTZ R32, R2, R78 ;  /* 0x0000004e02207220 */ /* 0x000fc60000410000 */
[----:B------:R-:W-:Y:S01]  /*c9d0*/  FMNMX.FTZ R34, R53, R28, !PT ;  /* 0x0000001c35227209 */ /* 0x000fe20007810000 */
[C---:B------:R-:W-:Y:S01]  /*c9e0*/  FMUL.FTZ R40, R2.reuse, R79 ;  /* 0x0000004f02287220 */ /* 0x040fe20000410000 */
[----:B------:R-:W-:Y:S02]  /*c9f0*/  MOV R42, UR4 ;  /* 0x00000004002a7c02 */ /* 0x000fe40008000f00 */
[----:B0-----:R-:W-:Y:S02]  /*ca00*/  FMNMX.FTZ R38, R137, R38, !PT ;  /* 0x0000002689267209 */ /* 0x001fe40007810000 */
[----:B------:R-:W-:Y:S01]  /*ca10*/  FMNMX.FTZ R34, R121, R34, !PT ;  /* 0x0000002279227209 */ /* 0x000fe20007810000 */
[----:B------:R-:W-:Y:S01]  /*ca20*/  MUFU.TANH R32, R32 ;  /* 0x0000002000207308 */ /* 0x000fe20000002400 */
[----:B------:R-:W-:Y:S01]  /*ca30*/  FMUL.FTZ R36, R2, R82 ;  /* 0x0000005202247220 */ /* 0x000fe20000410000 */
[----:B------:R-:W-:-:S01]  /*ca40*/  FFMA.FTZ R8, R38, R42, -8 ;  /* 0xc100000026087423 */ /* 0x000fc2000001002a */
[----:B------:R-:W-:-:S02]  /*ca50*/  FMNMX.FTZ R34, R57, R34, !PT ;  /* 0x0000002239227209 */ /* 0x000fc40007810000 */
[----:B------:R-:W-:Y:S02]  /*ca60*/  FSETP.NEU.FTZ.AND P0, PT, R38, -INF , PT ;  /* 0xff8000002600780b */ /* 0x000fe40003f1d000 */
[----:B------:R-:W-:Y:S01]  /*ca70*/  FMNMX.FTZ R34, R125, R34, !PT ;  /* 0x000000227d227209 */ /* 0x000fe20007810000 */
[----:B------:R-:W0:Y:S01]  /*ca80*/  MUFU.TANH R40, R40 ;  /* 0x0000002800287308 */ /* 0x000e220000002400 */
[----:B------:R-:W-:Y:S01]  /*ca90*/  FSEL R8, R8, RZ, P0 ;  /* 0x000000ff08087208 */ /* 0x000fe20000000000 */
[----:B------:R-:W-:Y:S01]  /*caa0*/  FMUL.FTZ R44, R2, R86 ;  /* 0x00000056022c7220 */ /* 0x000fe20000410000 */
[----:B------:R-:W-:-:S05]  /*cab0*/  FMNMX.FTZ R46, R61, R34, !PT ;  /* 0x000000223d2e7209 */ /* 0x000fca0007810000 */
[----:B------:R-:W1:Y:S01]  /*cac0*/  MUFU.TANH R36, R36 ;  /* 0x0000002400247308 */ /* 0x000e620000002400 */
[----:B------:R-:W-:-:S01]  /*cad0*/  FFMA.FTZ R77, R77, R42, -R8 ;  /* 0x0000002a4d4d7223 */ /* 0x000fc20000010808 */
[----:B------:R-:W-:-:S06]  /*cae0*/  FMNMX.FTZ R46, R129, R46, !PT ;  /* 0x0000002e812e7209 */ /* 0x000fcc0007810000 */
[----:B------:R-:W2:Y:S01]  /*caf0*/  MUFU.TANH R83, R83 ;  /* 0x0000005300537308 */ /* 0x000ea20000002400 */
[----:B------:R-:W-:Y:S01]  /*cb00*/  FMNMX.FTZ R46, R65, R46, !PT ;  /* 0x0000002e412e7209 */ /* 0x000fe20007810000 */
[----:B------:R-:W-:Y:S01]  /*cb10*/  FFMA.FTZ R79, R43, R42, -R8 ;  /* 0x0000002a2b4f7223 */ /* 0x000fe20000010808 */
[----:B0-----:R-:W-:-:S05]  /*cb20*/  FSEL R43, R40, -INF , P5 ;  /* 0xff800000282b7808 */ /* 0x001fca0002800000 */
[----:B------:R-:W-:Y:S01]  /*cb30*/  MUFU.TANH R44, R44 ;  /* 0x0000002c002c7308 */ /* 0x000fe20000002400 */
[----:B------:R-:W-:-:S07]  /*cb40*/  FFMA.FTZ R10, R73, R42, -R8 ;  /* 0x0000002a490a7223 */ /* 0x000fce0000010808 */
[----:B------:R0:W-:Y:S01]  /*cb50*/  MUFU.EX2 R24, R77 ;  /* 0x0000004d00187308 */ /* 0x0001e20000000800 */
[----:B------:R-:W-:-:S01]  /*cb60*/  FFMA.FTZ R73, R81, R42, -R8 ;  /* 0x0000002a51497223 */ /* 0x000fc20000010808 */
[----:B0-----:R-:W-:-:S06]  /*cb70*/  FSEL R77, R32, -INF , P6 ;  /* 0xff800000204d7808 */ /* 0x001fcc0003000000 */
[----:B------:R-:W0:Y:S01]  /*cb80*/  MUFU.TANH R87, R87 ;  /* 0x0000005700577308 */ /* 0x000e220000002400 */
[----:B------:R-:W-:Y:S02]  /*cb90*/  FMNMX.FTZ R46, R77, R46, !PT ;  /* 0x0000002e4d2e7209 */ /* 0x000fe40007810000 */
[----:B-1----:R-:W-:Y:S02]  /*cba0*/  FSEL R81, R36, -INF , P4 ;  /* 0xff80000024517808 */ /* 0x002fe40002000000 */
[----:B------:R-:W-:Y:S01]  /*cbb0*/  FMNMX.FTZ R46, R43, R46, !PT ;  /* 0x0000002e2b2e7209 */ /* 0x000fe20007810000 */
[----:B------:R-:W-:Y:S01]  /*cbc0*/  FFMA.FTZ R85, R85, R42, -R8 ;  /* 0x0000002a55557223 */ /* 0x000fe20000010808 */
[----:B--2---:R-:W-:Y:S02]  /*cbd0*/  FSEL R83, R83, -INF , P3 ;  /* 0xff80000053537808 */ /* 0x004fe40001800000 */
[----:B------:R-:W-:Y:S01]  /*cbe0*/  FMNMX.FTZ R46, R81, R46, !PT ;  /* 0x0000002e512e7209 */ /* 0x000fe20007810000 */
[----:B------:R1:W-:Y:S03]  /*cbf0*/  MUFU.EX2 R26, R85 ;  /* 0x00000055001a7308 */ /* 0x0003e60000000800 */
[----:B------:R-:W-:-:S02]  /*cc00*/  FMNMX.FTZ R46, R83, R46, !PT ;  /* 0x0000002e532e7209 */ /* 0x000fc40007810000 */
[----:B0-----:R-:W-:Y:S02]  /*cc10*/  FSEL R87, R87, -INF , P1 ;  /* 0xff80000057577808 */ /* 0x001fe40000800000 */
[----:B-1----:R-:W-:-:S04]  /*cc20*/  FSEL R85, R44, -INF , P2 ;  /* 0xff8000002c557808 */ /* 0x002fc80001000000 */
[----:B------:R-:W-:-:S04]  /*cc30*/  FMNMX.FTZ R46, R85, R46, !PT ;  /* 0x0000002e552e7209 */ /* 0x000fc80007810000 */
[----:B------:R-:W-:Y:S01]  /*cc40*/  FMNMX.FTZ R46, R87, R46, !PT ;  /* 0x0000002e572e7209 */ /* 0x000fe20007810000 */
[----:B------:R-:W-:-:S04]  /*cc50*/  FFMA.FTZ R30, R93, R42, -R8 ;  /* 0x0000002a5d1e7223 */ /* 0x000fc80000010808 */
[----:B------:R-:W0:Y:S02]  /*cc60*/  SHFL.BFLY PT, R93, R46, 0x2, 0x1f ;  /* 0x0c401f002e5d7f89 */ /* 0x000e2400000e0000 */
[----:B0-----:R-:W-:-:S05]  /*cc70*/  FMNMX.FTZ R93, R46, R93, !PT ;  /* 0x0000005d2e5d7209 */ /* 0x001fca0007810000 */
[----:B------:R-:W0:Y:S01]  /*cc80*/  SHFL.BFLY PT, R54, R93, 0x1, 0x1f ;  /* 0x0c201f005d367f89 */ /* 0x000e2200000e0000 */
[----:B------:R-:W-:-:S01]  /*cc90*/  FFMA.FTZ R75, R75, R42, -R8 ;  /* 0x0000002a4b4b7223 */ /* 0x000fc20000010808 */
[-CC-:B------:R-:W-:Y:S01]  /*cca0*/  FFMA.FTZ R3, R3, R42.reuse, -R8.reuse ;  /* 0x0000002a03037223 */ /* 0x180fe20000010808 */
[----:B------:R-:W-:-:S02]  /*ccb0*/  FFMA.FTZ R4, R4, R42, -R8 ;  /* 0x0000002a04047223 */ /* 0x000fc40000010808 */
[----:B------:R1:W-:Y:S01]  /*ccc0*/  MUFU.EX2 R12, R75 ;  /* 0x0000004b000c7308 */ /* 0x0003e20000000800 */
[----:B------:R-:W-:-:S01]  /*ccd0*/  FFMA.FTZ R7, R7, R42, -R8 ;  /* 0x0000002a07077223 */ /* 0x000fc20000010808 */
[----:B0-----:R-:W-:-:S04]  /*cce0*/  FMNMX.FTZ R54, R93, R54, !PT ;  /* 0x000000365d367209 */ /* 0x001fc80007810000 */
[C---:B------:R-:W-:Y:S01]  /*ccf0*/  FSETP.NEU.FTZ.AND P1, PT, R54.reuse, -INF , PT ;  /* 0xff8000003600780b */ /* 0x040fe20003f3d000 */
[----:B------:R-:W-:-:S05]  /*cd00*/  FFMA.FTZ R62, R54, R42, -8 ;  /* 0xc1000000363e7423 */ /* 0x000fca000001002a */
[----:B------:R-:W-:Y:S01]  /*cd10*/  FSEL R62, R62, RZ, P1 ;  /* 0x000000ff3e3e7208 */ /* 0x000fe20000800000 */
[----:B-1----:R-:W-:-:S01]  /*cd20*/  FFMA.FTZ R75, R35, R42, -R8 ;  /* 0x0000002a234b7223 */ /* 0x002fc20000010808 */
[----:B------:R-:W-:-:S03]  /*cd30*/  FFMA.FTZ R35, R39, R42, -R8 ;  /* 0x0000002a27237223 */ /* 0x000fc60000010808 */
[-CC-:B------:R-:W-:Y:S01]  /*cd40*/  FFMA.FTZ R5, R5, R42.reuse, -R62.reuse ;  /* 0x0000002a05057223 */ /* 0x180fe2000001083e */
[----:B------:R-:W-:-:S01]  /*cd50*/  FFMA.FTZ R6, R6, R42, -R62 ;  /* 0x0000002a06067223 */ /* 0x000fc2000001083e */
[-C--:B------:R-:W-:Y:S01]  /*cd60*/  FFMA.FTZ R39, R47, R42.reuse, -R8 ;  /* 0x0000002a2f277223 */ /* 0x080fe20000010808 */
[----:B------:R-:W-:-:S01]  /*cd70*/  FFMA.FTZ R64, R9, R42, -R62 ;  /* 0x0000002a09407223 */ /* 0x000fc2000001083e */
[----:B------:R-:W-:Y:S01]  /*cd80*/  MUFU.EX2 R3, R3 ;  /* 0x0000000300037308 */ /* 0x000fe20000000800 */
[----:B------:R-:W-:-:S01]  /*cd90*/  FFMA.FTZ R47, R55, R42, -R8 ;  /* 0x0000002a372f7223 */ /* 0x000fc20000010808 */
[-CC-:B------:R-:W-:Y:S01]  /*cda0*/  FFMA.FTZ R55, R63, R42.reuse, -R8.reuse ;  /* 0x0000002a3f377223 */ /* 0x180fe20000010808 */
[----:B------:R-:W-:Y:S01]  /*cdb0*/  ISETP.NE.AND P0, PT, R89, RZ, PT ;  /* 0x000000ff5900720c */ /* 0x000fe20003f05270 */
[-CC-:B------:R-:W-:Y:S01]  /*cdc0*/  FFMA.FTZ R63, R69, R42.reuse, -R8.reuse ;  /* 0x0000002a453f7223 */ /* 0x180fe20000010808 */
[----:B------:R-:W-:-:S03]  /*cdd0*/  FFMA.FTZ R89, R51, R42, -R8 ;  /* 0x0000002a33597223 */ /* 0x000fc60000010808 */
[----:B------:R-:W0:Y:S01]  /*cde0*/  MUFU.EX2 R4, R4 ;  /* 0x0000000400047308 */ /* 0x000e220000000800 */
[----:B------:R-:W-:-:S01]  /*cdf0*/  FFMA.FTZ R69, R27, R42, -R62 ;  /* 0x0000002a1b457223 */ /* 0x000fc2000001083e */
[-CC-:B------:R-:W-:Y:S01]  /*ce00*/  FFMA.FTZ R51, R59, R42.reuse, -R8.reuse ;  /* 0x0000002a3b337223 */ /* 0x180fe20000010808 */
[----:B------:R-:W-:-:S05]  /*ce10*/  FFMA.FTZ R59, R67, R42, -R8 ;  /* 0x0000002a433b7223 */ /* 0x000fca0000010808 */
[----:B------:R-:W-:Y:S01]  /*ce20*/  MUFU.EX2 R5, R5 ;  /* 0x0000000500057308 */ /* 0x000fe20000000800 */
[----:B------:R-:W-:-:S01]  /*ce30*/  FFMA.FTZ R11, R11, R42, -R8 ;  /* 0x0000002a0b0b7223 */ /* 0x000fc20000010808 */
[-CC-:B------:R-:W-:Y:S01]  /*ce40*/  FFMA.FTZ R31, R31, R42.reuse, -R8.reuse ;  /* 0x0000002a1f1f7223 */ /* 0x180fe20000010808 */
[----:B------:R-:W-:-:S05]  /*ce50*/  FFMA.FTZ R97, R97, R42, -R8 ;  /* 0x0000002a61617223 */ /* 0x000fca0000010808 */
[----:B------:R-:W1:Y:S01]  /*ce60*/  MUFU.EX2 R6, R6 ;  /* 0x0000000600067308 */ /* 0x000e620000000800 */
[----:B------:R-:W-:-:S01]  /*ce70*/  FFMA.FTZ R101, R101, R42, -R8 ;  /* 0x0000002a65657223 */ /* 0x000fc20000010808 */
[-CC-:B------:R-:W-:Y:S01]  /*ce80*/  FFMA.FTZ R32, R105, R42.reuse, -R8.reuse ;  /* 0x0000002a69207223 */ /* 0x180fe20000010808 */
[----:B------:R-:W-:-:S01]  /*ce90*/  FFMA.FTZ R40, R111, R42, -R8 ;  /* 0x0000002a6f287223 */ /* 0x000fc20000010808 */
[-CC-:B------:R-:W-:Y:S01]  /*cea0*/  FFMA.FTZ R36, R113, R42.reuse, -R8.reuse ;  /* 0x0000002a71247223 */ /* 0x180fe20000010808 */
[----:B------:R-:W-:-:S01]  /*ceb0*/  FFMA.FTZ R44, R119, R42, -R8 ;  /* 0x0000002a772c7223 */ /* 0x000fc20000010808 */
[-CC-:B------:R-:W-:Y:S02]  /*cec0*/  FFMA.FTZ R46, R123, R42.reuse, -R8.reuse ;  /* 0x0000002a7b2e7223 */ /* 0x180fe40000010808 */
[----:B------:R-:W2:Y:S01]  /*ced0*/  MUFU.EX2 R7, R7 ;  /* 0x0000000700077308 */ /* 0x000ea20000000800 */
[----:B------:R-:W-:-:S01]  /*cee0*/  FFMA.FTZ R48, R127, R42, -R8 ;  /* 0x0000002a7f307223 */ /* 0x000fc20000010808 */
[-CC-:B------:R-:W-:Y:S01]  /*cef0*/  FFMA.FTZ R50, R131, R42.reuse, -R8.reuse ;  /* 0x0000002a83327223 */ /* 0x180fe20000010808 */
[----:B------:R-:W-:-:S01]  /*cf00*/  FFMA.FTZ R52, R71, R42, -R8 ;  /* 0x0000002a47347223 */ /* 0x000fc20000010808 */
[-C--:B------:R-:W-:Y:S01]  /*cf10*/  FFMA.FTZ R67, R133, R42.reuse, -R8 ;  /* 0x0000002a85437223 */ /* 0x080fe20000010808 */
[----:B------:R-:W-:-:S03]  /*cf20*/  FFMA.FTZ R8, R91, R42, -R62 ;  /* 0x0000002a5b087223 */ /* 0x000fc6000001083e */
[----:B------:R-:W3:Y:S01]  /*cf30*/  MUFU.EX2 R64, R64 ;  /* 0x0000004000407308 */ /* 0x000ee20000000800 */
[----:B------:R-:W-:-:S07]  /*cf40*/  FFMA.FTZ R9, R25, R42, -R62 ;  /* 0x0000002a19097223 */ /* 0x000fce000001083e */
[----:B------:R-:W4:Y:S01]  /*cf50*/  MUFU.EX2 R10, R10 ;  /* 0x0000000a000a7308 */ /* 0x000f220000000800 */
[----:B------:R-:W-:-:S07]  /*cf60*/  FFMA.FTZ R66, R95, R42, -R62 ;  /* 0x0000002a5f427223 */ /* 0x000fce000001083e */
[----:B------:R-:W5:Y:S01]  /*cf70*/  MUFU.EX2 R69, R69 ;  /* 0x0000004500457308 */ /* 0x000f620000000800 */
[----:B------:R-:W-:-:S01]  /*cf80*/  FFMA.FTZ R58, R41, R42, -R62 ;  /* 0x0000002a293a7223 */ /* 0x000fc2000001083e */
[----:B0-----:R-:W-:-:S06]  /*cf90*/  FADD.FTZ R74, R3, R4 ;  /* 0x00000004034a7221 */ /* 0x001fcc0000010000 */
[----:B------:R-:W0:Y:S01]  /*cfa0*/  MUFU.EX2 R11, R11 ;  /* 0x0000000b000b7308 */ /* 0x000e220000000800 */
[----:B-1----:R-:W-:-:S01]  /*cfb0*/  FADD.FTZ R41, R5, R6 ;  /* 0x0000000605297221 */ /* 0x002fc20000010000 */
[----:B------:R-:W-:-:S06]  /*cfc0*/  FFMA.FTZ R71, R29, R42, -R62 ;  /* 0x0000002a1d477223 */ /* 0x000fcc000001083e */
[----:B------:R-:W1:Y:S01]  /*cfd0*/  MUFU.EX2 R8, R8 ;  /* 0x0000000800087308 */ /* 0x000e620000000800 */
[----:B------:R-:W-:-:S01]  /*cfe0*/  FFMA.FTZ R60, R49, R42, -R62 ;  /* 0x0000002a313c7223 */ /* 0x000fc2000001083e */
[----:B--2---:R-:W-:Y:S01]  /*cff0*/  FADD.FTZ R49, R7, R74 ;  /* 0x0000004a07317221 */ /* 0x004fe20000010000 */
[----:B---3--:R-:W-:-:S05]  /*d000*/  FADD.FTZ R74, R64, R41 ;  /* 0x00000029404a7221 */ /* 0x008fca0000010000 */
[----:B------:R-:W2:Y:S01]  /*d010*/  MUFU.EX2 R9, R9 ;  /* 0x0000000900097308 */ /* 0x000ea20000000800 */
[----:B------:R-:W-:-:S01]  /*d020*/  FFMA.FTZ R25, R99, R42, -R62 ;  /* 0x0000002a63197223 */ /* 0x000fc2000001083e */
[----:B----4-:R-:W-:Y:S01]  /*d030*/  FADD.FTZ R76, R10, R49 ;  /* 0x000000310a4c7221 */ /* 0x010fe20000010000 */
[----:B-----5:R-:W-:-:S05]  /*d040*/  FADD.FTZ R49, R69, R74 ;  /* 0x0000004a45317221 */ /* 0x020fca0000010000 */
[----:B------:R-:W3:Y:S01]  /*d050*/  MUFU.EX2 R66, R66 ;  /* 0x0000004200427308 */ /* 0x000ee20000000800 */
[----:B------:R-:W-:-:S01]  /*d060*/  FFMA.FTZ R56, R33, R42, -R62 ;  /* 0x0000002a21387223 */ /* 0x000fc2000001083e */
[----:B------:R-:W-:Y:S01]  /*d070*/  FFMA.FTZ R72, R53, R42, -R62 ;  /* 0x0000002a35487223 */ /* 0x000fe2000001083e */
[----:B0-----:R-:W-:-:S05]  /*d080*/  FADD.FTZ R53, R11, R76 ;  /* 0x0000004c0b357221 */ /* 0x001fca0000010000 */
[----:B------:R-:W0:Y:S01]  /*d090*/  MUFU.EX2 R73, R73 ;  /* 0x0000004900497308 */ /* 0x000e220000000800 */
[----:B-1----:R-:W-:-:S01]  /*d0a0*/  FADD.FTZ R74, R8, R49 ;  /* 0x00000031084a7221 */ /* 0x002fc20000010000 */
[----:B------:R-:W-:-:S06]  /*d0b0*/  FFMA.FTZ R33, R103, R42, -R62 ;  /* 0x0000002a67217223 */ /* 0x000fcc000001083e */
[----:B------:R-:W1:Y:S01]  /*d0c0*/  MUFU.EX2 R71, R71 ;  /* 0x0000004700477308 */ /* 0x000e620000000800 */
[----:B------:R-:W-:-:S01]  /*d0d0*/  FADD.FTZ R53, R12, R53 ;  /* 0x000000350c357221 */ /* 0x000fc20000010000 */
[----:B------:R-:W-:Y:S02]  /*d0e0*/  VIADD R41, R0, 0x19c40 ;  /* 0x00019c4000297836 */ /* 0x000fe40000000000 */
[----:B--2---:R-:W-:-:S04]  /*d0f0*/  FADD.FTZ R91, R9, R74 ;  /* 0x0000004a095b7221 */ /* 0x004fc80000010000 */
[----:B------:R-:W-:Y:S01]  /*d100*/  MUFU.EX2 R25, R25 ;  /* 0x0000001900197308 */ /* 0x000fe20000000800 */
[----:B------:R-:W-:-:S01]  /*d110*/  FFMA.FTZ R68, R37, R42, -R62 ;  /* 0x0000002a25447223 */ /* 0x000fc2000001083e */
[----:B------:R-:W-:-:S06]  /*d120*/  FADD.FTZ R76, R24, R53 ;  /* 0x00000035184c7221 */ /* 0x000fcc0000010000 */
[----:B------:R-:W2:Y:S01]  /*d130*/  MUFU.EX2 R31, R31 ;  /* 0x0000001f001f7308 */ /* 0x000ea20000000800 */
[----:B---3--:R-:W-:-:S01]  /*d140*/  FADD.FTZ R78, R66, R91 ;  /* 0x0000005b424e7221 */ /* 0x008fc20000010000 */
[----:B------:R-:W-:-:S06]  /*d150*/  FFMA.FTZ R27, R107, R42, -R62 ;  /* 0x0000002a6b1b7223 */ /* 0x000fcc000001083e */
[----:B------:R-:W3:Y:S01]  /*d160*/  MUFU.EX2 R56, R56 ;  /* 0x0000003800387308 */ /* 0x000ee20000000800 */
[----:B------:R-:W-:Y:S01]  /*d170*/  PRMT R41, R80, 0x654, R41 ;  /* 0x0000065450297816 */ /* 0x000fe20000000029 */
[----:B------:R-:W-:Y:S01]  /*d180*/  FFMA.FTZ R57, R57, R42, -R62 ;  /* 0x0000002a39397223 */ /* 0x000fe2000001083e */
[----:B0-----:R-:W-:-:S05]  /*d190*/  FADD.FTZ R53, R73, R76 ;  /* 0x0000004c49357221 */ /* 0x001fca0000010000 */
[----:B------:R-:W0:Y:S01]  /*d1a0*/  MUFU.EX2 R30, R30 ;  /* 0x0000001e001e7308 */ /* 0x000e220000000800 */
[----:B-1----:R-:W-:-:S01]  /*d1b0*/  FADD.FTZ R78, R71, R78 ;  /* 0x0000004e474e7221 */ /* 0x002fc20000010000 */
[----:B------:R1:W-:Y:S06]  /*d1c0*/  SYNCS.ARRIVE.TRANS64.RED.A1T0 RZ, [R41+URZ], RZ ;  /* 0x000000ff29ff79a7 */ /* 0x0003ec000810043f */
[----:B------:R-:W4:Y:S01]  /*d1d0*/  MUFU.EX2 R33, R33 ;  /* 0x0000002100217308 */ /* 0x000f220000000800 */
[----:B------:R-:W-:-:S07]  /*d1e0*/  FADD.FTZ R76, R26, R53 ;  /* 0x000000351a4c7221 */ /* 0x000fce0000010000 */
[----:B------:R-:W5:Y:S01]  /*d1f0*/  MUFU.EX2 R75, R75 ;  /* 0x0000004b004b7308 */ /* 0x000f620000000800 */
[----:B------:R-:W-:-:S07]  /*d200*/  FFMA.FTZ R37, R109, R42, -R62 ;  /* 0x0000002a6d257223 */ /* 0x000fce000001083e */
[----:B------:R-:W5:Y:S01]  /*d210*/  MUFU.EX2 R68, R68 ;  /* 0x0000004400447308 */ /* 0x000f620000000800 */
[----:B------:R-:W-:-:S01]  /*d220*/  FFMA.FTZ R74, R61, R42, -R62 ;  /* 0x0000002a3d4a7223 */ /* 0x000fc2000001083e */
[----:B--2---:R-:W-:-:S06]  /*d230*/  FADD.FTZ R61, R31, R76 ;  /* 0x0000004c1f3d7221 */ /* 0x004fcc0000010000 */
[----:B------:R-:W2:Y:S01]  /*d240*/  MUFU.EX2 R28, R97 ;  /* 0x00000061001c7308 */ /* 0x000ea20000000800 */
[----:B------:R-:W-:-:S07]  /*d250*/  FFMA.FTZ R70, R45, R42, -R62 ;  /* 0x0000002a2d467223 */ /* 0x000fce000001083e */
[----:B------:R-:W2:Y:S08]  /*d260*/  MUFU.EX2 R27, R27 ;  /* 0x0000001b001b7308 */ /* 0x000eb00000000800 */
[----:B-1----:R1:W-:Y:S01]  /*d270*/  MUFU.EX2 R41, R57 ;  /* 0x0000003900297308 */ /* 0x0023e20000000800 */
[----:B------:R-:W-:-:S01]  /*d280*/  FFMA.FTZ R53, R43, R42, -R62 ;  /* 0x0000002a2b357223 */ /* 0x000fc2000001083e */
[----:B-1----:R-:W-:-:S06]  /*d290*/  FADD.FTZ R57, R25, R78 ;  /* 0x0000004e19397221 */ /* 0x002fcc0000010000 */
[----:B------:R-:W1:Y:S01]  /*d2a0*/  MUFU.EX2 R35, R35 ;  /* 0x0000002300237308 */ /* 0x000e620000000800 */
[----:B---3--:R-:W-:-:S01]  /*d2b0*/  FADD.FTZ R76, R56, R57 ;  /* 0x00000039384c7221 */ /* 0x008fc20000010000 */
[----:B0-----:R-:W-:-:S06]  /*d2c0*/  FADD.FTZ R78, R30, R61 ;  /* 0x0000003d1e4e7221 */ /* 0x001fcc0000010000 */
[----:B------:R-:W0:Y:S01]  /*d2d0*/  MUFU.EX2 R58, R58 ;  /* 0x0000003a003a7308 */ /* 0x000e220000000800 */
[----:B----4-:R-:W-:-:S01]  /*d2e0*/  FADD.FTZ R43, R33, R76 ;  /* 0x0000004c212b7221 */ /* 0x010fc20000010000 */
[----:B------:R-:W-:Y:S01]  /*d2f0*/  FFMA.FTZ R29, R115, R42, -R62 ;  /* 0x0000002a731d7223 */ /* 0x000fe2000001083e */
[----:B-----5:R-:W-:-:S05]  /*d300*/  FADD.FTZ R57, R75, R78 ;  /* 0x0000004e4b397221 */ /* 0x020fca0000010000 */
[----:B------:R-:W3:Y:S01]  /*d310*/  MUFU.EX2 R34, R101 ;  /* 0x0000006500227308 */ /* 0x000ee20000000800 */
[----:B------:R-:W-:-:S07]  /*d320*/  FADD.FTZ R76, R68, R43 ;  /* 0x0000002b444c7221 */ /* 0x000fce0000010000 */
[----:B------:R-:W4:Y:S01]  /*d330*/  MUFU.EX2 R37, R37 ;  /* 0x0000002500257308 */ /* 0x000f220000000800 */
[----:B--2---:R-:W-:-:S07]  /*d340*/  FADD.FTZ R78, R28, R57 ;  /* 0x000000391c4e7221 */ /* 0x004fce0000010000 */
[----:B------:R-:W2:Y:S01]  /*d350*/  MUFU.EX2 R79, R79 ;  /* 0x0000004f004f7308 */ /* 0x000ea20000000800 */
[----:B------:R-:W-:-:S01]  /*d360*/  FADD.FTZ R57, R27, R76 ;  /* 0x0000004c1b397221 */ /* 0x000fc20000010000 */
[----:B------:R-:W-:-:S06]  /*d370*/  FFMA.FTZ R45, R117, R42, -R62 ;  /* 0x0000002a752d7223 */ /* 0x000fcc000001083e */
[----:B------:R-:W5:Y:S01]  /*d380*/  MUFU.EX2 R70, R70 ;  /* 0x0000004600467308 */ /* 0x000f620000000800 */
[----:B------:R-:W-:Y:S01]  /*d390*/  F2FP.SATFINITE.E4M3.F32.PACK_AB_MERGE_C R148, R10, R7, RZ ;  /* 0x000000070a94723e */ /* 0x000fe200048070ff */
[----:B-1----:R-:W-:Y:S01]  /*d3a0*/  FADD.FTZ R7, R35, R78 ;  /* 0x0000004e23077221 */ /* 0x002fe20000010000 */
[----:B------:R-:W-:-:S05]  /*d3b0*/  F2FP.SATFINITE.E4M3.F32.PACK_AB_MERGE_C R150, R73, R24, RZ ;  /* 0x000000184996723e */ /* 0x000fca00048070ff */
[----:B------:R-:W1:Y:S01]  /*d3c0*/  MUFU.EX2 R32, R32 ;  /* 0x0000002000207308 */ /* 0x000e620000000800 */
[----:B0-----:R-:W-:-:S07]  /*d3d0*/  FADD.FTZ R24, R58, R57 ;  /* 0x000000393a187221 */ /* 0x001fce0000010000 */
[----:B------:R-:W0:Y:S01]  /*d3e0*/  MUFU.EX2 R29, R29 ;  /* 0x0000001d001d7308 */ /* 0x000e220000000800 */
[----:B---3--:R-:W-:-:S01]  /*d3f0*/  FADD.FTZ R76, R34, R7 ;  /* 0x00000007224c7221 */ /* 0x008fc20000010000 */
[----:B----4-:R-:W-:-:S06]  /*d400*/  FADD.FTZ R7, R37, R24 ;  /* 0x0000001825077221 */ /* 0x010fcc0000010000 */
[----:B------:R-:W3:Y:S01]  /*d410*/  MUFU.EX2 R39, R39 ;  /* 0x0000002700277308 */ /* 0x000ee20000000800 */
[----:B--2---:R-:W-:-:S07]  /*d420*/  F2FP.SATFINITE.E4M3.F32.PACK_AB_MERGE_C R138, R79, R34, RZ ;  /* 0x000000224f8a723e */ /* 0x004fce00048070ff */
[----:B------:R-:W2:Y:S01]  /*d430*/  MUFU.EX2 R60, R60 ;  /* 0x0000003c003c7308 */ /* 0x000ea20000000800 */
[----:B------:R-:W-:-:S01]  /*d440*/  FFMA.FTZ R121, R121, R42, -R62 ;  /* 0x0000002a79797223 */ /* 0x000fc2000001083e */
[----:B------:R-:W-:-:S06]  /*d450*/  FADD.FTZ R79, R79, R76 ;  /* 0x0000004c4f4f7221 */ /* 0x000fcc0000010000 */
[----:B------:R-:W4:Y:S01]  /*d460*/  MUFU.EX2 R40, R40 ;  /* 0x0000002800287308 */ /* 0x000f220000000800 */
[----:B-----5:R-:W-:-:S07]  /*d470*/  FADD.FTZ R24, R70, R7 ;  /* 0x0000000746187221 */ /* 0x020fce0000010000 */
[----:B------:R-:W5:Y:S01]  /*d480*/  MUFU.EX2 R45, R45 ;  /* 0x0000002d002d7308 */ /* 0x000f620000000800 */
[----:B------:R-:W-:Y:S01]  /*d490*/  F2FP.SATFINITE.E4M3.F32.PACK_AB_MERGE_C R136, R75, R30, RZ ;  /* 0x0000001e4b88723e */ /* 0x000fe200048070ff */
[----:B-1----:R-:W-:-:S06]  /*d4a0*/  FADD.FTZ R30, R32, R79 ;  /* 0x0000004f201e7221 */ /* 0x002fcc0000010000 */
[----:B------:R-:W1:Y:S01]  /*d4b0*/  MUFU.EX2 R89, R89 ;  /* 0x0000005900597308 */ /* 0x000e620000000800 */
[----:B0-----:R-:W-:-:S01]  /*d4c0*/  FADD.FTZ R57, R29, R24 ;  /* 0x000000181d397221 */ /* 0x001fc20000010000 */
[----:B------:R-:W-:-:S06]  /*d4d0*/  FFMA.FTZ R49, R125, R42, -R62 ;  /* 0x0000002a7d317223 */ /* 0x000fcc000001083e */
[----:B------:R-:W0:Y:S01]  /*d4e0*/  MUFU.EX2 R72, R72 ;  /* 0x0000004800487308 */ /* 0x000e220000000800 */
[----:B------:R-:W-:Y:S01]  /*d4f0*/  F2FP.SATFINITE.E4M3.F32.PACK_AB_MERGE_C R137, R68, R33, RZ ;  /* 0x000000214489723e */ /* 0x000fe200048070ff */
[----:B---3--:R-:W-:-:S06]  /*d500*/  FADD.FTZ R33, R39, R30 ;  /* 0x0000001e27217221 */ /* 0x008fcc0000010000 */
[----:B------:R-:W3:Y:S01]  /*d510*/  MUFU.EX2 R36, R36 ;  /* 0x0000002400247308 */ /* 0x000ee20000000800 */
[----:B--2---:R-:W-:-:S07]  /*d520*/  FADD.FTZ R30, R60, R57 ;  /* 0x000000393c1e7221 */ /* 0x004fce0000010000 */
[----:B------:R-:W2:Y:S01]  /*d530*/  MUFU.EX2 R0, R121 ;  /* 0x0000007900007308 */ /* 0x000ea20000000800 */
[----:B----4-:R-:W-:-:S01]  /*d540*/  FADD.FTZ R34, R40, R33 ;  /* 0x0000002128227221 */ /* 0x010fc20000010000 */
[----:B------:R-:W-:-:S06]  /*d550*/  F2FP.SATFINITE.E4M3.F32.PACK_AB_MERGE_C R148, R4, R3, R148 ;  /* 0x000000030494723e */ /* 0x000fcc0004807094 */
[----:B------:R-:W4:Y:S01]  /*d560*/  MUFU.EX2 R47, R47 ;  /* 0x0000002f002f7308 */ /* 0x000f220000000800 */
[----:B-----5:R-:W-:-:S01]  /*d570*/  FADD.FTZ R3, R45, R30 ;  /* 0x0000001e2d037221 */ /* 0x020fc20000010000 */
[----:B-1----:R-:W-:Y:S01]  /*d580*/  F2FP.SATFINITE.E4M3.F32.PACK_AB_MERGE_C R140, R89, R40, RZ ;  /* 0x00000028598c723e */ /* 0x002fe200048070ff */
[----:B------:R-:W-:-:S05]  /*d590*/  FFMA.FTZ R129, R129, R42, -R62 ;  /* 0x0000002a81817223 */ /* 0x000fca000001083e */
[----:B------:R-:W1:Y:S01]  /*d5a0*/  MUFU.EX2 R44, R44 ;  /* 0x0000002c002c7308 */ /* 0x000e620000000800 */
[----:B------:R-:W-:-:S01]  /*d5b0*/  FADD.FTZ R89, R89, R34 ;  /* 0x0000002259597221 */ /* 0x000fc20000010000 */
[----:B0-----:R-:W-:-:S06]  /*d5c0*/  FADD.FTZ R3, R72, R3 ;  /* 0x0000000348037221 */ /* 0x001fcc0000010000 */
[----:B------:R-:W0:Y:S01]  /*d5d0*/  MUFU.EX2 R49, R49 ;  /* 0x0000003100317308 */ /* 0x000e220000000800 */
[----:B------:R-:W-:-:S01]  /*d5e0*/  FFMA.FTZ R65, R65, R42, -R62 ;  /* 0x0000002a41417223 */ /* 0x000fc2000001083e */
[----:B---3--:R-:W-:-:S06]  /*d5f0*/  FADD.FTZ R4, R36, R89 ;  /* 0x0000005924047221 */ /* 0x008fcc0000010000 */
[----:B------:R-:W3:Y:S01]  /*d600*/  MUFU.EX2 R51, R51 ;  /* 0x0000003300337308 */ /* 0x000ee20000000800 */
[----:B------:R-:W-:Y:S01]  /*d610*/  F2FP.SATFINITE.E4M3.F32.PACK_AB_MERGE_C R150, R12, R11, R150 ;  /* 0x0000000b0c96723e */ /* 0x000fe20004807096 */
[----:B--2---:R-:W-:-:S06]  /*d620*/  FADD.FTZ R12, R0, R3 ;  /* 0x00000003000c7221 */ /* 0x004fcc0000010000 */
[----:B------:R-:W2:Y:S01]  /*d630*/  MUFU.EX2 R74, R74 ;  /* 0x0000004a004a7308 */ /* 0x000ea20000000800 */
[----:B------:R-:W-:-:S01]  /*d640*/  FFMA.FTZ R77, R77, R42, -R62 ;  /* 0x0000002a4d4d7223 */ /* 0x000fc2000001083e */
[----:B----4-:R-:W-:-:S06]  /*d650*/  FADD.FTZ R3, R47, R4 ;  /* 0x000000042f037221 */ /* 0x010fcc0000010000 */
[----:B------:R-:W-:Y:S01]  /*d660*/  MUFU.EX2 R48, R48 ;  /* 0x0000003000307308 */ /* 0x000fe20000000800 */
[----:B------:R-:W-:-:S07]  /*d670*/  FADD.FTZ R12, R41, R12 ;  /* 0x0000000c290c7221 */ /* 0x000fce0000010000 */
[----:B------:R-:W4:Y:S08]  /*d680*/  MUFU.EX2 R59, R59 ;  /* 0x0000003b003b7308 */ /* 0x000f300000000800 */
[----:B------:R-:W5:Y:S01]  /*d690*/  MUFU.EX2 R46, R46 ;  /* 0x0000002e002e7308 */ /* 0x000f620000000800 */
[----:B------:R-:W-:-:S07]  /*d6a0*/  F2FP.SATFINITE.E4M3.F32.PACK_AB_MERGE_C R136, R31, R26, R136 ;  /* 0x0000001a1f88723e */ /* 0x000fce0004807088 */
[----:B------:R-:W5:Y:S01]  /*d6b0*/  MUFU.EX2 R43, R129 ;  /* 0x00000081002b7308 */ /* 0x000f620000000800 */
[----:B-1----:R-:W-:-:S07]  /*d6c0*/  FADD.FTZ R26, R44, R3 ;  /* 0x000000032c1a7221 */ /* 0x002fce0000010000 */
[----:B------:R-:W1:Y:S01]  /*d6d0*/  MUFU.EX2 R55, R55 ;  /* 0x0000003700377308 */ /* 0x000e620000000800 */
[----:B0-----:R-:W-:-:S01]  /*d6e0*/  FADD.FTZ R3, R49, R12 ;  /* 0x0000000c31037221 */ /* 0x001fc20000010000 */
[----:B------:R-:W-:-:S06]  /*d6f0*/  FFMA.FTZ R81, R81, R42, -R62 ;  /* 0x0000002a51517223 */ /* 0x000fcc000001083e */
[----:B------:R-:W0:Y:S01]  /*d700*/  MUFU.EX2 R10, R65 ;  /* 0x00000041000a7308 */ /* 0x000e220000000800 */
[C---:B---3--:R-:W-:Y:S01]  /*d710*/  F2FP.SATFINITE.E4M3.F32.PACK_AB_MERGE_C R142, R51.reuse, R44, RZ ;  /* 0x0000002c338e723e */ /* 0x048fe200048070ff */
[----:B------:R-:W-:Y:S01]  /*d720*/  FADD.FTZ R51, R51, R26 ;  /* 0x0000001a33337221 */ /* 0x000fe20000010000 */
[----:B--2---:R-:W-:-:S05]  /*d730*/  F2FP.SATFINITE.E4M3.F32.PACK_AB_MERGE_C R49, R74, R49, RZ ;  /* 0x000000314a31723e */ /* 0x004fca00048070ff */
[----:B------:R-:W2:Y:S01]  /*d740*/  MUFU.EX2 R7, R77 ;  /* 0x0000004d00077308 */ /* 0x000ea20000000800 */
[----:B------:R-:W-:-:S01]  /*d750*/  FADD.FTZ R74, R74, R3 ;  /* 0x000000034a4a7221 */ /* 0x000fc20000010000 */
[----:B----4-:R-:W-:Y:S01]  /*d760*/  F2FP.SATFINITE.E4M3.F32.PACK_AB_MERGE_C R144, R59, R48, RZ ;  /* 0x000000303b90723e */ /* 0x010fe200048070ff */
[----:B------:R-:W-:-:S05]  /*d770*/  FFMA.FTZ R83, R83, R42, -R62 ;  /* 0x0000002a53537223 */ /* 0x000fca000001083e */
[----:B------:R-:W3:Y:S01]  /*d780*/  MUFU.EX2 R24, R53 ;  /* 0x0000003500187308 */ /* 0x000ee20000000800 */
[----:B------:R-:W-:Y:S01]  /*d790*/  F2FP.SATFINITE.E4M3.F32.PACK_AB_MERGE_C R149, R69, R64, RZ ;  /* 0x000000404595723e */ /* 0x000fe200048070ff */
[----:B-----5:R-:W-:Y:S01]  /*d7a0*/  FADD.FTZ R12, R46, R51 ;  /* 0x000000332e0c7221 */ /* 0x020fe20000010000 */
[----:B------:R-:W-:-:S01]  /*d7b0*/  FFMA.FTZ R85, R85, R42, -R62 ;  /* 0x0000002a55557223 */ /* 0x000fc2000001083e */
[----:B------:R-:W-:-:S04]  /*d7c0*/  FADD.FTZ R3, R43, R74 ;  /* 0x0000004a2b037221 */ /* 0x000fc80000010000 */
[----:B------:R-:W-:Y:S01]  /*d7d0*/  MUFU.EX2 R52, R52 ;  /* 0x0000003400347308 */ /* 0x000fe20000000800 */
[----:B------:R-:W-:-:S01]  /*d7e0*/  FFMA.FTZ R62, R87, R42, -R62 ;  /* 0x0000002a573e7223 */ /* 0x000fc2000001083e */
[----:B-1----:R-:W-:-:S06]  /*d7f0*/  F2FP.SATFINITE.E4M3.F32.PACK_AB_MERGE_C R144, R55, R46, R144 ;  /* 0x0000002e3790723e */ /* 0x002fcc0004807090 */
[----:B------:R-:W1:Y:S01]  /*d800*/  MUFU.EX2 R67, R67 ;  /* 0x0000004300437308 */ /* 0x000e620000000800 */
[----:B------:R-:W-:-:S01]  /*d810*/  FADD.FTZ R55, R55, R12 ;  /* 0x0000000c37377221 */ /* 0x000fc20000010000 */
[----:B------:R-:W-:-:S06]  /*d820*/  F2FP.SATFINITE.E4M3.F32.PACK_AB_MERGE_C R149, R6, R5, R149 ;  /* 0x000000050695723e */ /* 0x000fcc0004807095 */
[----:B------:R-:W4:Y:S01]  /*d830*/  MUFU.EX2 R50, R50 ;  /* 0x0000003200327308 */ /* 0x000f220000000800 */
[----:B0-----:R-:W-:-:S07]  /*d840*/  FADD.FTZ R6, R10, R3 ;  /* 0x000000030a067221 */ /* 0x001fce0000010000 */
[----:B------:R-:W0:Y:S01]  /*d850*/  MUFU.EX2 R81, R81 ;  /* 0x0000005100517308 */ /* 0x000e220000000800 */
[----:B------:R-:W-:-:S07]  /*d860*/  FADD.FTZ R48, R48, R55 ;  /* 0x0000003730307221 */ /* 0x000fce0000010000 */
[----:B------:R-:W5:Y:S01]  /*d870*/  MUFU.EX2 R63, R63 ;  /* 0x0000003f003f7308 */ /* 0x000f620000000800 */
[----:B--2---:R-:W-:-:S07]  /*d880*/  FADD.FTZ R3, R7, R6 ;  /* 0x0000000607037221 */ /* 0x004fce0000010000 */
[----:B------:R-:W2:Y:S01]  /*d890*/  MUFU.EX2 R4, R83 ;  /* 0x0000005300047308 */ /* 0x000ea20000000800 */
[----:B------:R-:W-:-:S01]  /*d8a0*/  FADD.FTZ R59, R59, R48 ;  /* 0x000000303b3b7221 */ /* 0x000fc20000010000 */
[C---:B---3--:R-:W-:Y:S01]  /*d8b0*/  F2FP.SATFINITE.E4M3.F32.PACK_AB_MERGE_C R7, R24.reuse, R7, RZ ;  /* 0x000000071807723e */ /* 0x048fe200048070ff */
[----:B------:R-:W-:-:S05]  /*d8c0*/  FADD.FTZ R24, R24, R3 ;  /* 0x0000000318187221 */ /* 0x000fca0000010000 */
[----:B------:R-:W3:Y:S01]  /*d8d0*/  MUFU.EX2 R85, R85 ;  /* 0x0000005500557308 */ /* 0x000ee20000000800 */
[----:B------:R-:W-:-:S07]  /*d8e0*/  ISETP.GE.AND P1, PT, R88, 0x81, PT ;  /* 0x000000815800780c */ /* 0x000fce0003f26270 */
[----:B------:R-:W3:Y:S01]  /*d8f0*/  MUFU.EX2 R62, R62 ;  /* 0x0000003e003e7308 */ /* 0x000ee20000000800 */
[----:B-1----:R-:W-:Y:S01]  /*d900*/  F2FP.SATFINITE.E4M3.F32.PACK_AB_MERGE_C R5, R67, R52, RZ ;  /* 0x000000344305723e */ /* 0x002fe200048070ff */
[----:B----4-:R-:W-:Y:S01]  /*d910*/  FADD.FTZ R6, R50, R59 ;  /* 0x0000003b32067221 */ /* 0x010fe20000010000 */
[----:B0-----:R-:W-:-:S02]  /*d920*/  FADD.FTZ R3, R81, R24 ;  /* 0x0000001851037221 */ /* 0x001fc40000010000 */
[C---:B-----5:R-:W-:Y:S01]  /*d930*/  F2FP.SATFINITE.E4M3.F32.PACK_AB_MERGE_C R146, R63.reuse, R50, R5 ;  /* 0x000000323f92723e */ /* 0x060fe20004807005 */
[----:B------:R-:W-:-:S01]  /*d940*/  FADD.FTZ R63, R63, R6 ;  /* 0x000000063f3f7221 */ /* 0x000fc20000010000 */
[----:B--2---:R-:W-:Y:S01]  /*d950*/  FADD.FTZ R6, R4, R3 ;  /* 0x0000000304067221 */ /* 0x004fe20000010000 */
[----:B------:R-:W-:Y:S01]  /*d960*/  F2FP.SATFINITE.E4M3.F32.PACK_AB_MERGE_C R143, R41, R0, R49 ;  /* 0x00000000298f723e */ /* 0x000fe20004807031 */
[----:B------:R-:W-:Y:S01]  /*d970*/  BSSY B0, `(.L_x_10951) ;  /* 0x00002b3000007945 */ /* 0x000fe20003800000 */
[----:B------:R-:W-:Y:S01]  /*d980*/  F2FP.SATFINITE.E4M3.F32.PACK_AB_MERGE_C R151, R71, R66, RZ ;  /* 0x000000424797723e */ /* 0x000fe200048070ff */
[----:B------:R-:W-:Y:S01]  /*d990*/  FADD.FTZ R0, R52, R63 ;  /* 0x0000003f34007221 */ /* 0x000fe20000010000 */
[----:B------:R-:W-:Y:S01]  /*d9a0*/  F2FP.SATFINITE.E4M3.F32.PACK_AB_MERGE_C R37, R70, R37, RZ ;  /* 0x000000254625723e */ /* 0x000fe200048070ff */
[----:B---3--:R-:W-:Y:S01]  /*d9b0*/  FADD.FTZ R3, R85, R6 ;  /* 0x0000000655037221 */ /* 0x008fe20000010000 */
[----:B------:R-:W-:-:S02]  /*d9c0*/  F2FP.SATFINITE.E4M3.F32.PACK_AB_MERGE_C R141, R72, R45, RZ ;  /* 0x0000002d488d723e */ /* 0x000fc400048070ff */
[----:B------:R-:W-:Y:S01]  /*d9d0*/  F2FP.SATFINITE.E4M3.F32.PACK_AB_MERGE_C R5, R62, R85, RZ ;  /* 0x000000553e05723e */ /* 0x000fe200048070ff */
[----:B------:R-:W-:-:S01]  /*d9e0*/  FADD.FTZ R0, R67, R0 ;  /* 0x0000000043007221 */ /* 0x000fc20000010000 */
[----:B------:R-:W-:Y:S01]  /*d9f0*/  F2FP.SATFINITE.E4M3.F32.PACK_AB_MERGE_C R138, R35, R28, R138 ;  /* 0x0000001c238a723e */ /* 0x000fe2000480708a */
[----:B------:R-:W-:-:S01]  /*da00*/  FADD.FTZ R3, R62, R3 ;  /* 0x000000033e037221 */ /* 0x000fc20000010000 */
[----:B------:R-:W-:Y:S01]  /*da10*/  F2FP.SATFINITE.E4M3.F32.PACK_AB_MERGE_C R140, R39, R32, R140 ;  /* 0x00000020278c723e */ /* 0x000fe2000480708c */
[--C-:B------:R-:W-:Y:S01]  /*da20*/  IMAD.MOV.U32 R134, RZ, RZ, R135.reuse ;  /* 0x000000ffff867224 */ /* 0x100fe200078e0087 */
        /* <DEDUP_REMOVED lines=13> */
[--C-:B------:R-:W-:Y:S01]  /*db00*/  IMAD.MOV.U32 R126, RZ, RZ, R135.reuse ;  /* 0x000000ffff7e7224 */ /* 0x100fe200078e0087 */
[-C--:B------:R-:W-:Y:S01]  /*db10*/  MOV R129, R135.reuse ;  /* 0x0000008700817202 */ /* 0x080fe20000000f00 */
        /* <DEDUP_REMOVED lines=9> */
[----:B------:R-:W-:Y:S01]  /*dbb0*/  MOV R94, R135 ;  /* 0x00000087005e7202 */ /* 0x000fe20000000f00 */
[----:B------:R-:W-:-:S02]  /*dbc0*/  IMAD.MOV.U32 R119, RZ, RZ, R135 ;  /* 0x000000ffff777224 */ /* 0x000fc400078e0087 */
[--C-:B------:R-:W-:Y:S02]  /*dbd0*/  IMAD.MOV.U32 R118, RZ, RZ, R135.reuse ;  /* 0x000000ffff767224 */ /* 0x100fe400078e0087 */
[--C-:B------:R-:W-:Y:S02]  /*dbe0*/  IMAD.MOV.U32 R117, RZ, RZ, R135.reuse ;  /* 0x000000ffff757224 */ /* 0x100fe400078e0087 */
[--C-:B------:R-:W-:Y:S02]  /*dbf0*/  IMAD.MOV.U32 R116, RZ, RZ, R135.reuse ;  /* 0x000000ffff747224 */ /* 0x100fe400078e0087 */
[--C-:B------:R-:W-:Y:S02]  /*dc00*/  IMAD.MOV.U32 R114, RZ, RZ, R135.reuse ;  /* 0x000000ffff727224 */ /* 0x100fe400078e0087 */
[--C-:B------:R-:W-:Y:S02]  /*dc10*/  IMAD.MOV.U32 R113, RZ, RZ, R135.reuse ;  /* 0x000000ffff717224 */ /* 0x100fe400078e0087 */
        /* <DEDUP_REMOVED lines=21> */
[----:B------:R-:W-:Y:S01]  /*dd70*/  IMAD.MOV.U32 R88, RZ, RZ, R135 ;  /* 0x000000ffff587224 */ /* 0x000fe200078e0087 */
[----:B------:R-:W-:Y:S06]  /*dd80*/  @!P1 BRA `(.L_x_10952) ;  /* 0x0000002400c49947 */ /* 0x000fec0003800000 */
[----:B------:R-:W2:Y:S01]  /*dd90*/  LDL.LU R80, [R1+0x4] ;  /* 0x0000040001507983 */ /* 0x000ea20000300800 */
[----:B------:R-:W-:Y:S01]  /*dda0*/  IADD3 R8, R155, -0x2, RZ ;  /* 0xfffffffe9b087810 */ /* 0x000fe20007ffe0ff */
[----:B------:R-:W-:Y:S02]  /*ddb0*/  IMAD.MOV.U32 R9, RZ, RZ, R54 ;  /* 0x000000ffff097224 */ /* 0x000fe400078e0036 */
[----:B------:R0:W5:Y:S01]  /*ddc0*/  LDL.LU R5, [R1+0xc] ;  /* 0x00000c0001057983 */ /* 0x0001620000300800 */
        /* <DEDUP_REMOVED lines=25> */
[----:B0-2---:R-:W-:-:S07]  /*df60*/  IMAD.MOV.U32 R4, RZ, RZ, R80 ;  /* 0x000000ffff047224 */ /* 0x005fce00078e0050 */
.L_x_10965:
[----:B-----5:R-:W-:-:S04]  /*df70*/  ISETP.NE.AND P1, PT, R4, 0x1, PT ;  /* 0x000000010400780c */ /* 0x020fc80003f25270 */
[----:B------:R-:W-:-:S04]  /*df80*/  SEL R6, RZ, 0x1, P1 ;  /* 0x00000001ff067807 */ /* 0x000fc80000800000 */
[----:B-----5:R-:W-:-:S05]  /*df90*/  LOP3.LUT R11, R5, R6, RZ, 0x3c, !PT ;  /* 0x00000006050b7212 */ /* 0x020fca00078e3cff */
[----:B------:R0:W-:Y:S01]  /*dfa0*/  STL [R1+0xc], R11 ;  /* 0x00000c0b01007387 */ /* 0x0001e20000100800 */
[----:B------:R-:W-:Y:S05]  /*dfb0*/  @!P0 BRA `(.L_x_10953) ;  /* 0x0000000000048947 */ /* 0x000fea0003800000 */
[----:B------:R-:W-:Y:S01]  /*dfc0*/  BPT.TRAP 0x1 ;  /* 0x000000040000795c */ /* 0x000fe20000300000 */
.L_x_10953:
[----:B------:R-:W-:-:S05]  /*dfd0*/  VIADD R6, R4, 0x1 ;  /* 0x0000000104067836 */ /* 0x000fca0000000000 */
[----:B------:R-:W-:-:S04]  /*dfe0*/  ISETP.NE.AND P1, PT, R6, 0x2, PT ;  /* 0x000000020600780c */ /* 0x000fc80003f25270 */
[----:B------:R-:W-:Y:S02]  /*dff0*/  SEL R7, R6, RZ, P1 ;  /* 0x000000ff06077207 */ /* 0x000fe40000800000 */
[----:B------:R-:W-:-:S03]  /*e000*/  SHF.L.U32 R6, R11, 0x1f, RZ ;  /* 0x0000001f0b067819 */ /* 0x000fc600000006ff */
[----:B------:R1:W-:Y:S01]  /*e010*/  STL [R1+0x4], R7 ;  /* 0x0000040701007387 */ /* 0x0003e20000100800 */
[----:B0-----:R-:W-:-:S04]  /*e020*/  IMAD R11, R7, 0x8, R18 ;  /* 0x00000008070b7824 */ /* 0x001fc800078e0212 */
[----:B------:R1:W0:Y:S01]  /*e030*/  SYNCS.PHASECHK.TRANS64.TRYWAIT P1, [R11+URZ+0x19c30], R6 ;  /* 0x019c30060b0075a7 */ /* 0x000222000802017f */
[----:B------:R-:W-:Y:S05]  /*e040*/  @!P0 BRA `(.L_x_10954) ;  /* 0x0000000000048947 */ /* 0x000fea0003800000 */
[----:B------:R-:W-:Y:S01]  /*e050*/  BPT.TRAP 0x1 ;  /* 0x000000040000795c */ /* 0x000fe20000300000 */
.L_x_10954:
[----:B------:R-:W-:Y:S01]  /*e060*/  BSSY B1, `(.L_x_10955) ;  /* 0x0000006000017945 */ /* 0x000fe20003800000 */
[----:B------:R-:W-:Y:S02]  /*e070*/  IMAD R24, R7, 0x300, R13 ;  /* 0x0000030007187824 */ /* 0x000fe400078e020d */
[----:B------:R-:W-:Y:S01]  /*e080*/  IMAD.MOV.U32 R25, RZ, RZ, -0x3ffffff0 ;  /* 0xc0000010ff197424 */ /* 0x000fe200078e00ff */
[----:B0-----:R-:W-:Y:S06]  /*e090*/  @P1 BRA `(.L_x_10956) ;  /* 0x0000000000081947 */ /* 0x001fec0003800000 */
[----:B------:R-:W0:Y:S02]  /*e0a0*/  SYNCS.PHASECHK.TRANS64.TRYWAIT P1, [R11+URZ+0x19c30], R6 ;  /* 0x019c30060b0075a7 */ /* 0x000e24000802017f */
[----:B0-----:R-:W-:Y:S05]  /*e0b0*/  @!P1 BRA `(.L_x_10957) ;  /* 0x000000c800bc9947 */ /* 0x001fea0003800000 */
.L_x_10956:
[----:B------:R-:W-:Y:S05]  /*e0c0*/  BSYNC B1 ;  /* 0x0000000000017941 */ /* 0x000fea0003800000 */
.L_x_10955:
[----:B------:R-:W-:Y:S01]  /*e0d0*/  R2UR UR6, R24 ;  /* 0x00000000180672ca */ /* 0x000fe200000e0000 */
[----:B-1----:R-:W-:Y:S01]  /*e0e0*/  IMAD.MOV.U32 R7, RZ, RZ, -0x3ffffff0 ;  /* 0xc0000010ff077424 */ /* 0x002fe200078e00ff */
[----:B------:R-:W-:Y:S01]  /*e0f0*/  R2UR UR7, R25 ;  /* 0x00000000190772ca */ /* 0x000fe200000e0000 */
[----:B------:R-:W-:Y:S01]  /*e100*/  IMAD.MOV.U32 R25, RZ, RZ, -0x3ffffff0 ;  /* 0xc0000010ff197424 */ /* 0x000fe200078e00ff */
[----:B------:R-:W-:Y:S02]  /*e110*/  R2UR UR4, R14 ;  /* 0x000000000e0472ca */ /* 0x000fe400000e0000 */
[----:B------:R-:W-:Y:S02]  /*e120*/  R2UR UR5, R15 ;  /* 0x000000000f0572ca */ /* 0x000fe400000e0000 */
[C---:B0-----:R-:W-:Y:S01]  /*e130*/  IADD3 R6, R24.reuse, 0x100, RZ ;  /* 0x0000010018067810 */ /* 0x041fe20007ffe0ff */
[----:B------:R-:W-:Y:S01]  /*e140*/  VIADD R24, R24, 0x200 ;  /* 0x0000020018187836 */ /* 0x000fe20000000000 */
[----:B------:R-:W-:-:S02]  /*e150*/  R2UR UR15, R25 ;  /* 0x00000000190f72ca */ /* 0x000fc400000e0000 */
[----:B------:R-:W-:Y:S02]  /*e160*/  R2UR UR10, R6 ;  /* 0x00000000060a72ca */ /* 0x000fe400000e0000 */
[----:B------:R-:W-:Y:S02]  /*e170*/  R2UR UR14, R24 ;  /* 0x00000000180e72ca */ /* 0x000fe400000e0000 */
[----:B------:R-:W-:Y:S01]  /*e180*/  WARPGROUP.ARRIVE ;  /* 0x00000000000079c5 */ /* 0x000fe20000000000 */
[----:B------:R-:W-:Y:S02]  /*e190*/  R2UR UR11, R7 ;  /* 0x00000000070b72ca */ /* 0x000fe400000e0000 */
[----:B------:R-:W-:Y:S02]  /*e1a0*/  R2UR UR8, R152 ;  /* 0x00000000980872ca */ /* 0x000fe400000e0000 */
[----:B------:R-:W-:Y:S01]  /*e1b0*/  R2UR UR9, R153 ;  /* 0x00000000990972ca */ /* 0x000fe200000e0000 */
[----:B------:R-:W-:Y:S01]  /*e1c0*/  QGMMA.64x128x32.F32.E4M3.E4M3 R24, gdesc[UR4], RZ, !UPT, gsb0 ;  /* 0x01e00000041879f3 */ /* 0x000fe2000c0008ff */
[----:B------:R-:W-:-:S02]  /*e1d0*/  R2UR UR12, R20 ;  /* 0x00000000140c72ca */ /* 0x000fc400000e0000 */
        /* <DEDUP_REMOVED lines=8> */
[----:B------:R-:W-:Y:S05]  /*e260*/  @!P0 BRA `(.L_x_10958) ;  /* 0x0000000000048947 */ /* 0x000fea0003800000 */
[----:B------:R-:W-:Y:S01]  /*e270*/  BPT.TRAP 0x1 ;  /* 0x000000040000795c */ /* 0x000fe20000300000 */
.L_x_10958:
[----:B------:R-:W-:Y:S01]  /*e280*/  SHF.L.U32 R5, R5, 0x1f, RZ ;  /* 0x0000001f05057819 */ /* 0x000fe200000006ff */
[----:B------:R-:W-:-:S04]  /*e290*/  IMAD R12, R4, 0x8, R18 ;  /* 0x00000008040c7824 */ /* 0x000fc800078e0212 */
[----:B------:R0:W1:Y:S01]  /*e2a0*/  SYNCS.PHASECHK.TRANS64.TRYWAIT P1, [R12+URZ+0x19c50], R5 ;  /* 0x019c50050c0075a7 */ /* 0x000062000802017f */
[----:B------:R-:W-:Y:S05]  /*e2b0*/  @!P0 BRA `(.L_x_10959) ;  /* 0x0000000000048947 */ /* 0x000fea0003800000 */
[----:B------:R-:W-:Y:S01]  /*e2c0*/  BPT.TRAP 0x1 ;  /* 0x000000040000795c */ /* 0x000fe20000300000 */
.L_x_10959:
[----:B------:R-:W-:Y:S04]  /*e2d0*/  BSSY B1, `(.L_x_10960) ;  /* 0x0000004000017945 */ /* 0x000fe80003800000 */
[----:B-1----:R-:W-:Y:S05]  /*e2e0*/  @P1 BRA `(.L_x_10961) ;  /* 0x0000000000081947 */ /* 0x002fea0003800000 */
[----:B------:R-:W1:Y:S02]  /*e2f0*/  SYNCS.PHASECHK.TRANS64.TRYWAIT P1, [R12+URZ+0x19c50], R5 ;  /* 0x019c50050c0075a7 */ /* 0x000e64000802017f */
[----:B-1----:R-:W-:Y:S05]  /*e300*/  @!P1 BRA `(.L_x_10962) ;  /* 0x000000c8003c9947 */ /* 0x002fea0003800000 */
.L_x_10961:
[----:B------:R-:W-:Y:S05]  /*e310*/  BSYNC B1 ;  /* 0x0000000000017941 */ /* 0x000fea0003800000 */
.L_x_10960:
[----:B01----:R-:W-:Y:S01]  /*e320*/  VIADD R5, R18, 0x3000 ;  /* 0x0000300012057836 */ /* 0x003fe20000000000 */
[----:B------:R-:W-:Y:S01]  /*e330*/  WARPGROUP.ARRIVE ;  /* 0x00000000000079c5 */ /* 0x000fe20000000000 */
[----:B------:R-:W-:-:S03]  /*e340*/  IMAD.MOV.U32 R7, RZ, RZ, 0x40000040 ;  /* 0x40000040ff077424 */ /* 0x000fc600078e00ff */
[----:B------:R-:W-:-:S04]  /*e350*/  SHF.R.U32.HI R5, RZ, 0x4, R5 ;  /* 0x00000004ff057819 */ /* 0x000fc80000011605 */
[----:B------:R-:W-:-:S04]  /*e360*/  LOP3.LUT R5, R5, 0x3fff, RZ, 0xc0, !PT ;  /* 0x00003fff05057812 */ /* 0x000fc800078ec0ff */
[----:B------:R-:W-:-:S05]  /*e370*/  LOP3.LUT R5, R5, 0x10000, RZ, 0xfc, !PT ;  /* 0x0001000005057812 */ /* 0x000fca00078efcff */
[----:B------:R-:W-:Y:S02]  /*e380*/  IMAD R4, R4, 0x300, R5 ;  /* 0x0000030004047824 */ /* 0x000fe400078e0205 */
[----:B------:R-:W-:-:S03]  /*e390*/  IMAD.MOV.U32 R5, RZ, RZ, 0x40000040 ;  /* 0x40000040ff057424 */ /* 0x000fc600078e00ff */
[C---:B------:R-:W-:Y:S02]  /*e3a0*/  R2UR UR6, R4.reuse ;  /* 0x00000000040672ca */ /* 0x040fe400000e0000 */
[----:B------:R-:W-:Y:S01]  /*e3b0*/  R2UR UR7, R5 ;  /* 0x00000000050772ca */ /* 0x000fe200000e0000 */
[----:B------:R-:W-:Y:S01]  /*e3c0*/  IMAD.MOV.U32 R5, RZ, RZ, 0x40000040 ;  /* 0x40000040ff057424 */ /* 0x000fe200078e00ff */
[----:B------:R-:W-:-:S11]  /*e3d0*/  IADD3 R6, R4, 0x2, RZ ;  /* 0x0000000204067810 */ /* 0x000fd60007ffe0ff */
[----:B------:R-:W-:Y:S01]  /*e3e0*/  QGMMA.64x96x32.F32.E4M3.E4M3 R88, R148, gdesc[UR4], R88, gsb0 ;  /* 0x0160000494587df3 */ /* 0x000fe20008000858 */
[----:B------:R-:W-:Y:S01]  /*e3f0*/  R2UR UR6, R6 ;  /* 0x00000000060672ca */ /* 0x000fe200000e0000 */
[C---:B------:R-:W-:Y:S01]  /*e400*/  VIADD R6, R4.reuse, 0x4 ;  /* 0x0000000404067836 */ /* 0x040fe20000000000 */
[----:B------:R-:W-:Y:S01]  /*e410*/  R2UR UR7, R7 ;  /* 0x00000000070772ca */ /* 0x000fe200000e0000 */
[----:B------:R-:W-:Y:S02]  /*e420*/  IMAD.MOV.U32 R7, RZ, RZ, 0x40000040 ;  /* 0x40000040ff077424 */ /* 0x000fe400078e00ff */
[----:B------:R-:W-:Y:S01]  /*e430*/  VIADD R4, R4, 0x6 ;  /* 0x0000000604047836 */ /* 0x000fe20000000000 */
[----:B------:R-:W-:Y:S02]  /*e440*/  WARPGROUP.DEPBAR.LE gsb0, 0x0 ;  /* 0x00008000000079c5 */ /* 0x000fe40000010000 */
[----:B------:R-:W-:-:S07]  /*e450*/  WARPGROUP.ARRIVE ;  /* 0x00000000000079c5 */ /* 0x000fce0000000000 */
[----:B------:R-:W-:Y:S01]  /*e460*/  QGMMA.64x96x32.F32.E4M3.E4M3 R88, R136, gdesc[UR4], R88, gsb0 ;  /* 0x0160000488587df3 */ /* 0x000fe20008000858 */
[----:B------:R-:W-:Y:S02]  /*e470*/  R2UR UR6, R6 ;  /* 0x00000000060672ca */ /* 0x000fe400000e0000 */
[----:B------:R-:W-:Y:S01]  /*e480*/  R2UR UR7, R7 ;  /* 0x00000000070772ca */ /* 0x000fe200000e0000 */
[----:B------:R-:W-:Y:S02]  /*e490*/  WARPGROUP.DEPBAR.LE gsb0, 0x0 ;  /* 0x00008000000079c5 */ /* 0x000fe40000010000 */
[----:B------:R-:W-:-:S10]  /*e4a0*/  WARPGROUP.ARRIVE ;  /* 0x00000000000079c5 */ /* 0x000fd40000000000 */
[----:B------:R-:W-:Y:S01]  /*e4b0*/  QGMMA.64x96x32.F32.E4M3.E4M3 R88, R140, gdesc[UR4], R88, gsb0 ;  /* 0x016000048c587df3 */ /* 0x000fe20008000858 */
[----:B------:R-:W-:Y:S02]  /*e4c0*/  R2UR UR6, R4 ;  /* 0x00000000040672ca */ /* 0x000fe400000e0000 */
[----:B------:R-:W-:Y:S01]  /*e4d0*/  R2UR UR7, R5 ;  /* 0x00000000050772ca */ /* 0x000fe200000e0000 */
[----:B------:R-:W-:Y:S02]  /*e4e0*/  WARPGROUP.DEPBAR.LE gsb0, 0x0 ;  /* 0x00008000000079c5 */ /* 0x000fe40000010000 */
[----:B------:R-:W-:-:S10]  /*e4f0*/  WARPGROUP.ARRIVE ;  /* 0x00000000000079c5 */ /* 0x000fd40000000000 */
[----:B------:R-:W-:Y:S03]  /*e500*/  QGMMA.64x96x32.F32.E4M3.E4M3 R88, R144, gdesc[UR4], R88, gsb0 ;  /* 0x0160000490587df3 */ /* 0x000fe60008000858 */
[----:B------:R-:W-:Y:S02]  /*e510*/  WARPGROUP.DEPBAR.LE gsb0, 0x0 ;  /* 0x00008000000079c5 */ /* 0x000fe40000010000 */
[----:B------:R-:W-:Y:S05]  /*e520*/  @!P0 BRA `(.L_x_10963) ;  /* 0x0000000000048947 */ /* 0x000fea0003800000 */
[----:B------:R-:W-:Y:S01]  /*e530*/  BPT.TRAP 0x1 ;  /* 0x000000040000795c */ /* 0x000fe20000300000 */
.L_x_10963:
        /* <DEDUP_REMOVED lines=24> */
[----:B0-----:R-:W-:Y:S01]  /*e6c0*/  FMNMX.FTZ R52, R4, R10, !PT ;  /* 0x0000000a04347209 */ /* 0x001fe20007810000 */
[C---:B------:R-:W-:Y:S01]  /*e6d0*/  FMUL.FTZ R31, R2.reuse, R35 ;  /* 0x00000023021f7220 */ /* 0x040fe20000410000 */
[C---:B------:R-:W-:Y:S01]  /*e6e0*/  FMUL.FTZ R35, R2.reuse, R41 ;  /* 0x0000002902237220 */ /* 0x040fe20000410000 */
[C---:B------:R-:W-:Y:S01]  /*e6f0*/  FMUL.FTZ R41, R2.reuse, R49 ;  /* 0x0000003102297220 */ /* 0x040fe20000410000 */
[----:B------:R-:W-:Y:S01]  /*e700*/  FMUL.FTZ R57, R2, R57 ;  /* 0x0000003902397220 */ /* 0x000fe20000410000 */
[----:B------:R-:W-:-:S02]  /*e710*/  VIADD R49, R11, 0x19c40 ;  /* 0x00019c400b317836 */ /* 0x000fc40000000000 */
        /* <DEDUP_REMOVED lines=45> */
[----:B------:R-:W-:-:S04]  /*e9f0*/  FMUL.FTZ R83, R2, R83 ;  /* 0x0000005302537220 */ /* 0x000fc80000410000 */
[----:B------:R-:W5:Y:S08]  /*ea00*/  MUFU.TANH R35, R35 ;  /* 0x0000002300237308 */ /* 0x000f700000002400 */
[----:B------:R3:W-:Y:S08]  /*ea10*/  MUFU.TANH R11, R57 ;  /* 0x00000039000b7308 */ /* 0x0007f00000002400 */
[----:B------:R-:W5:Y:S01]  /*ea20*/  MUFU.TANH R36, R36 ;  /* 0x0000002400247308 */ /* 0x000f620000002400 */
[----:B---3--:R-:W-:-:S04]  /*ea30*/  FMNMX.FTZ R57, R29, R56, !PT ;  /* 0x000000381d397209 */ /* 0x008fc80007810000 */
[----:B0-----:R-:W-:-:S03]  /*ea40*/  FMNMX.FTZ R57, R32, R57, !PT ;  /* 0x0000003920397209 */ /* 0x001fc60007810000 */
[----:B------:R-:W0:Y:S08]  /*ea50*/  MUFU.TANH R37, R37 ;  /* 0x0000002500257308 */ /* 0x000e300000002400 */
[----:B------:R-:W3:Y:S08]  /*ea60*/  MUFU.TANH R40, R40 ;  /* 0x0000002800287308 */ /* 0x000ef00000002400 */
[----:B------:R-:W3:Y:S08]  /*ea70*/  MUFU.TANH R41, R41 ;  /* 0x0000002900297308 */ /* 0x000ef00000002400 */
[----:B------:R-:W-:Y:S08]  /*ea80*/  MUFU.TANH R52, R61 ;  /* 0x0000003d00347308 */ /* 0x000ff00000002400 */
[----:B------:R-:W3:Y:S08]  /*ea90*/  MUFU.TANH R44, R44 ;  /* 0x0000002c002c7308 */ /* 0x000ef00000002400 */
[----:B------:R-:W3:Y:S08]  /*eaa0*/  MUFU.TANH R45, R45 ;  /* 0x0000002d002d7308 */ /* 0x000ef00000002400 */
[----:B------:R-:W-:Y:S08]  /*eab0*/  MUFU.TANH R53, R64 ;  /* 0x0000004000357308 */ /* 0x000ff00000002400 */
[----:B------:R-:W3:Y:S08]  /*eac0*/  MUFU.TANH R48, R48 ;  /* 0x0000003000307308 */ /* 0x000ef00000002400 */
        /* <DEDUP_REMOVED lines=17> */
[----:B--2---:R-:W-:-:S07]  /*ebe0*/  PRMT R49, R136, 0x654, R49 ;  /* 0x0000065488317816 */ /* 0x004fce0000000031 */
[----:B------:R-:W-:Y:S01]  /*ebf0*/  MUFU.TANH R63, R63 ;  /* 0x0000003f003f7308 */ /* 0x000fe20000002400 */
[----:B------:R2:W-:Y:S07]  /*ec00*/  SYNCS.ARRIVE.TRANS64.RED.A1T0 RZ, [R49+URZ], RZ ;  /* 0x000000ff31ff79a7 */ /* 0x0005ee000810043f */
[----:B------:R-:W-:Y:S08]  /*ec10*/  MUFU.TANH R66, R66 ;  /* 0x0000004200427308 */ /* 0x000ff00000002400 */
[----:B--2---:R1:W2:Y:S08]  /*ec20*/  MUFU.TANH R49, R60 ;  /* 0x0000003c00317308 */ /* 0x0042b00000002400 */
[----:B------:R-:W-:Y:S01]  /*ec30*/  MUFU.TANH R67, R67 ;  /* 0x0000004300437308 */ /* 0x000fe20000002400 */
[----:B-1----:R-:W-:-:S04]  /*ec40*/  FMNMX.FTZ R60, R33, R57, !PT ;  /* 0x00000039213c7209 */ /* 0x002fc80007810000 */
[----:B----4-:R-:W-:-:S03]  /*ec50*/  FMNMX.FTZ R60, R34, R60, !PT ;  /* 0x0000003c223c7209 */ /* 0x010fc60007810000 */
[----:B------:R1:W4:Y:S01]  /*ec60*/  MUFU.TANH R57, R68 ;  /* 0x0000004400397308 */ /* 0x0003220000002400 */
[----:B-----5:R-:W-:-:S04]  /*ec70*/  FMNMX.FTZ R61, R35, R60, !PT ;  /* 0x0000003c233d7209 */ /* 0x020fc80007810000 */
[----:B------:R-:W-:-:S03]  /*ec80*/  FMNMX.FTZ R61, R36, R61, !PT ;  /* 0x0000003d243d7209 */ /* 0x000fc60007810000 */
[----:B------:R5:W4:Y:S01]  /*ec90*/  MUFU.TANH R60, R69 ;  /* 0x00000045003c7308 */ /* 0x000b220000002400 */
[----:B0-----:R-:W-:-:S04]  /*eca0*/  FMNMX.FTZ R64, R37, R61, !PT ;  /* 0x0000003d25407209 */ /* 0x001fc80007810000 */
[----:B---3--:R-:W-:-:S03]  /*ecb0*/  FMNMX.FTZ R64, R40, R64, !PT ;  /* 0x0000004028407209 */ /* 0x008fc60007810000 */
[----:B------:R0:W3:Y:S01]  /*ecc0*/  MUFU.TANH R61, R72 ;  /* 0x00000048003d7308 */ /* 0x0000e20000002400 */
[----:B------:R-:W-:-:S04]  /*ecd0*/  FMNMX.FTZ R65, R41, R64, !PT ;  /* 0x0000004029417209 */ /* 0x000fc80007810000 */
[----:B------:R-:W-:-:S03]  /*ece0*/  FMNMX.FTZ R65, R44, R65, !PT ;  /* 0x000000412c417209 */ /* 0x000fc60007810000 */
[----:B------:R4:W3:Y:S01]  /*ecf0*/  MUFU.TANH R64, R73 ;  /* 0x0000004900407308 */ /* 0x0008e20000002400 */
[----:B-1----:R-:W-:-:S04]  /*ed00*/  FMNMX.FTZ R68, R45, R65, !PT ;  /* 0x000000412d447209 */ /* 0x002fc80007810000 */
[----:B------:R-:W-:-:S03]  /*ed10*/  FMNMX.FTZ R68, R48, R68, !PT ;  /* 0x0000004430447209 */ /* 0x000fc60007810000 */
[----:B------:R1:W3:Y:S01]  /*ed20*/  MUFU.TANH R65, R76 ;  /* 0x0000004c00417308 */ /* 0x0002e20000002400 */
[----:B-----5:R-:W-:-:S04]  /*ed30*/  FMNMX.FTZ R69, R11, R68, !PT ;  /* 0x000000440b457209 */ /* 0x020fc80007810000 */
[----:B--2---:R-:W-:-:S03]  /*ed40*/  FMNMX.FTZ R69, R49, R69, !PT ;  /* 0x0000004531457209 */ /* 0x004fc60007810000 */
[----:B------:R2:W5:Y:S01]  /*ed50*/  MUFU.TANH R68, R77 ;  /* 0x0000004d00447308 */ /* 0x0005620000002400 */
[----:B0-----:R-:W-:-:S04]  /*ed60*/  FMNMX.FTZ R72, R52, R69, !PT ;  /* 0x0000004534487209 */ /* 0x001fc80007810000 */
[----:B------:R-:W-:-:S03]  /*ed70*/  FMNMX.FTZ R72, R53, R72, !PT ;  /* 0x0000004835487209 */ /* 0x000fc60007810000 */
[----:B------:R-:W0:Y:S01]  /*ed80*/  MUFU.TANH R69, R80 ;  /* 0x0000005000457308 */ /* 0x000e220000002400 */
[----:B----4-:R-:W-:-:S04]  /*ed90*/  FMNMX.FTZ R73, R56, R72, !PT ;  /* 0x0000004838497209 */ /* 0x010fc80007810000 */
[----:B------:R-:W-:-:S03]  /*eda0*/  FMNMX.FTZ R73, R57, R73, !PT ;  /* 0x0000004939497209 */ /* 0x000fc60007810000 */
[----:B------:R4:W0:Y:S01]  /*edb0*/  MUFU.TANH R72, R81 ;  /* 0x0000005100487308 */ /* 0x0008220000002400 */
[----:B-1----:R-:W-:-:S04]  /*edc0*/  FMNMX.FTZ R76, R60, R73, !PT ;  /* 0x000000493c4c7209 */ /* 0x002fc80007810000 */
[----:B---3--:R-:W-:-:S03]  /*edd0*/  FMNMX.FTZ R76, R61, R76, !PT ;  /* 0x0000004c3d4c7209 */ /* 0x008fc60007810000 */
[----:B------:R1:W3:Y:S01]  /*ede0*/  MUFU.TANH R73, R84 ;  /* 0x0000005400497308 */ /* 0x0002e20000002400 */
[----:B--2---:R-:W-:Y:S01]  /*edf0*/  FMNMX.FTZ R77, R64, R76, !PT ;  /* 0x0000004c404d7209 */ /* 0x004fe20007810000 */
[----:B----4-:R-:W-:-:S03]  /*ee00*/  FMUL.FTZ R81, R2, R54 ;  /* 0x0000003602517220 */ /* 0x010fc60000410000 */
[----:B------:R-:W-:-:S03]  /*ee10*/  FMNMX.FTZ R77, R65, R77, !PT ;  /* 0x0000004d414d7209 */ /* 0x000fc60007810000 */
[----:B------:R2:W4:Y:S01]  /*ee20*/  MUFU.TANH R76, R85 ;  /* 0x00000055004c7308 */ /* 0x0005220000002400 */
[----:B-----5:R-:W-:Y:S01]  /*ee30*/  FMNMX.FTZ R80, R68, R77, !PT ;  /* 0x0000004d44507209 */ /* 0x020fe20007810000 */
[----:B-1----:R-:W-:-:S03]  /*ee40*/  FMUL.FTZ R84, R2, R86 ;  /* 0x0000005602547220 */ /* 0x002fc60000410000 */
[----:B0-----:R-:W-:-:S03]  /*ee50*/  FMNMX.FTZ R80, R69, R80, !PT ;  /* 0x0000005045507209 */ /* 0x001fc60007810000 */
[----:B------:R3:W0:Y:S01]  /*ee60*/  MUFU.TANH R77, R38 ;  /* 0x00000026004d7308 */ /* 0x0006220000002400 */
[----:B------:R-:W-:Y:S01]  /*ee70*/  FMNMX.FTZ R80, R72, R80, !PT ;  /* 0x0000005048507209 */ /* 0x000fe20007810000 */
[----:B--2---:R-:W-:-:S06]  /*ee80*/  FMUL.FTZ R85, R2, R87 ;  /* 0x0000005702557220 */ /* 0x004fcc0000410000 */
[----:B------:R-:W-:Y:S01]  /*ee90*/  MUFU.TANH R81, R81 ;  /* 0x0000005100517308 */ /* 0x000fe20000002400 */
[----:B---3--:R-:W-:Y:S01]  /*eea0*/  FMNMX.FTZ R38, R73, R80, !PT ;  /* 0x0000005049267209 */ /* 0x008fe20007810000 */
[----:B------:R-:W-:-:S03]  /*eeb0*/  FMUL.FTZ R80, R2, R42 ;  /* 0x0000002a02507220 */ /* 0x000fc60000410000 */
[----:B----4-:R-:W-:-:S03]  /*eec0*/  FMNMX.FTZ R38, R76, R38, !PT ;  /* 0x000000264c267209 */ /* 0x010fc60007810000 */
[----:B------:R-:W1:Y:S02]  /*eed0*/  MUFU.TANH R80, R80 ;  /* 0x0000005000507308 */ /* 0x000e640000002400 */
[----:B------:R-:W2:Y:S06]  /*eee0*/  SHFL.BFLY PT, R42, R38, 0x2, 0x1f ;  /* 0x0c401f00262a7f89 */ /* 0x000eac00000e0000 */
[----:B------:R-:W3:Y:S08]  /*eef0*/  MUFU.TANH R70, R70 ;  /* 0x0000004600467308 */ /* 0x000ef00000002400 */
[----:B------:R-:W4:Y:S08]  /*ef00*/  MUFU.TANH R71, R71 ;  /* 0x0000004700477308 */ /* 0x000f300000002400 */
[----:B------:R-:W5:Y:S01]  /*ef10*/  MUFU.TANH R74, R74 ;  /* 0x0000004a004a7308 */ /* 0x000f620000002400 */
[----:B--2---:R-:W-:-:S05]  /*ef20*/  FMNMX.FTZ R38, R38, R42, !PT ;  /* 0x0000002a26267209 */ /* 0x004fca0007810000 */
[----:B------:R-:W2:Y:S02]  /*ef30*/  SHFL.BFLY PT, R42, R38, 0x1, 0x1f ;  /* 0x0c201f00262a7f89 */ /* 0x000ea400000e0000 */
[----:B------:R-:W5:Y:S08]  /*ef40*/  MUFU.TANH R75, R75 ;  /* 0x0000004b004b7308 */ /* 0x000f700000002400 */
[----:B------:R-:W5:Y:S08]  /*ef50*/  MUFU.TANH R78, R78 ;  /* 0x0000004e004e7308 */ /* 0x000f700000002400 */
[----:B------:R-:W5:Y:S01]  /*ef60*/  MUFU.TANH R79, R79 ;  /* 0x0000004f004f7308 */ /* 0x000f620000002400 */
[----:B--2---:R-:W-:-:S07]  /*ef70*/  FMNMX.FTZ R38, R38, R42, !PT ;  /* 0x0000002a26267209 */ /* 0x004fce0007810000 */
[----:B------:R-:W2:Y:S01]  /*ef80*/  MUFU.TANH R82, R82 ;  /* 0x0000005200527308 */ /* 0x000ea20000002400 */
[----:B------:R-:W-:Y:S01]  /*ef90*/  FMNMX.FTZ R42, R6, R9, !PT ;  /* 0x00000009062a7209 */ /* 0x000fe20007810000 */
[----:B------:R-:W-:-:S03]  /*efa0*/  FADD.FTZ R10, -R38, R10 ;  /* 0x0000000a260a7221 */ /* 0x000fc60000010100 */
[----:B------:R-:W-:-:S03]  /*efb0*/  FMNMX.FTZ R42, R7, R42, !PT ;  /* 0x0000002a072a7209 */ /* 0x000fc60007810000 */
[----:B------:R-:W2:Y:S01]  /*efc0*/  MUFU.TANH R83, R83 ;  /* 0x0000005300537308 */ /* 0x000ea20000002400 */
[----:B------:R-:W-:-:S04]  /*efd0*/  FMNMX.FTZ R42, R26, R42, !PT ;  /* 0x0000002a1a2a7209 */ /* 0x000fc80007810000 */
[----:B------:R-:W-:-:S03]  /*efe0*/  FMNMX.FTZ R42, R27, R42, !PT ;  /* 0x0000002a1b2a7209 */ /* 0x000fc60007810000 */
[----:B------:R-:W2:Y:S01]  /*eff0*/  MUFU.TANH R84, R84 ;  /* 0x0000005400547308 */ /* 0x000ea20000002400 */
[----:B------:R-:W-:-:S04]  /*f000*/  FMNMX.FTZ R42, R30, R42, !PT ;  /* 0x0000002a1e2a7209 */ /* 0x000fc80007810000 */
[----:B------:R-:W-:-:S03]  /*f010*/  FMNMX.FTZ R42, R31, R42, !PT ;  /* 0x0000002a1f2a7209 */ /* 0x000fc60007810000 */
[----:B------:R-:W2:Y:S01]  /*f020*/  MUFU.TANH R85, R85 ;  /* 0x0000005500557308 */ /* 0x000ea20000002400 */
[----:B0-----:R-:W-:-:S04]  /*f030*/  FMNMX.FTZ R42, R77, R42, !PT ;  /* 0x0000002a4d2a7209 */ /* 0x001fc80007810000 */
[----:B------:R-:W-:-:S04]  /*f040*/  FMNMX.FTZ R42, R39, R42, !PT ;  /* 0x0000002a272a7209 */ /* 0x000fc80007810000 */
[----:B-1----:R-:W-:-:S04]  /*f050*/  FMNMX.FTZ R42, R80, R42, !PT ;  /* 0x0000002a502a7209 */ /* 0x002fc80007810000 */
        /* <DEDUP_REMOVED lines=13> */
[----:B---3--:R-:W-:-:S04]  /*f130*/  FMNMX.FTZ R42, R70, R42, !PT ;  /* 0x0000002a462a7209 */ /* 0x008fc80007810000 */
[----:B----4-:R-:W-:-:S04]  /*f140*/  FMNMX.FTZ R42, R71, R42, !PT ;  /* 0x0000002a472a7209 */ /* 0x010fc80007810000 */
[----:B-----5:R-:W-:-:S04]  /*f150*/  FMNMX.FTZ R42, R74, R42, !PT ;  /* 0x0000002a4a2a7209 */ /* 0x020fc80007810000 */
[----:B------:R-:W-:-:S04]  /*f160*/  FMNMX.FTZ R42, R75, R42, !PT ;  /* 0x0000002a4b2a7209 */ /* 0x000fc80007810000 */
[----:B------:R-:W-:-:S04]  /*f170*/  FMNMX.FTZ R42, R78, R42, !PT ;  /* 0x0000002a4e2a7209 */ /* 0x000fc80007810000 */
[----:B------:R-:W-:-:S04]  /*f180*/  FMNMX.FTZ R42, R79, R42, !PT ;  /* 0x0000002a4f2a7209 */ /* 0x000fc80007810000 */
[----:B--2---:R-:W-:-:S04]  /*f190*/  FMNMX.FTZ R42, R82, R42, !PT ;  /* 0x0000002a522a7209 */ /* 0x004fc80007810000 */
[----:B------:R-:W-:-:S04]  /*f1a0*/  FMNMX.FTZ R42, R83, R42, !PT ;  /* 0x0000002a532a7209 */ /* 0x000fc80007810000 */
[----:B------:R-:W-:-:S04]  /*f1b0*/  FMNMX.FTZ R42, R84, R42, !PT ;  /* 0x0000002a542a7209 */ /* 0x000fc80007810000 */
[----:B------:R-:W-:-:S05]  /*f1c0*/  FMNMX.FTZ R42, R85, R42, !PT ;  /* 0x0000002a552a7209 */ /* 0x000fca0007810000 */
[----:B------:R-:W0:Y:S02]  /*f1d0*/  SHFL.BFLY PT, R54, R42, 0x2, 0x1f ;  /* 0x0c401f002a367f89 */ /* 0x000e2400000e0000 */
[----:B0-----:R-:W-:-:S05]  /*f1e0*/  FMNMX.FTZ R54, R42, R54, !PT ;  /* 0x000000362a367209 */ /* 0x001fca0007810000 */
[----:B------:R-:W0:Y:S02]  /*f1f0*/  SHFL.BFLY PT, R42, R54, 0x1, 0x1f ;  /* 0x0c201f00362a7f89 */ /* 0x000e2400000e0000 */
[----:B0-----:R-:W-:Y:S02]  /*f200*/  FMNMX.FTZ R54, R54, R42, !PT ;  /* 0x0000002a36367209 */ /* 0x001fe40007810000 */
[----:B------:R-:W-:-:S03]  /*f210*/  MOV R42, UR38 ;  /* 0x00000026002a7c02 */ /* 0x000fc60008000f00 */
[----:B------:R-:W-:Y:S02]  /*f220*/  FADD.FTZ R86, -R54, R9 ;  /* 0x0000000936567221 */ /* 0x000fe40000010100 */
[----:B------:R-:W-:-:S01]  /*f230*/  FFMA.FTZ R9, R38, R42, -8 ;  /* 0xc100000026097423 */ /* 0x000fc2000001002a */
[-C--:B------:R-:W-:Y:S01]  /*f240*/  FFMA.FTZ R87, R54, R42.reuse, -8 ;  /* 0xc100000036577423 */ /* 0x080fe2000001002a */
[-C--:B------:R-:W-:Y:S01]  /*f250*/  FMUL.FTZ R10, R10, R42.reuse ;  /* 0x0000002a0a0a7220 */ /* 0x080fe20000410000 */
[-C--:B------:R-:W-:Y:S01]  /*f260*/  FMUL.FTZ R86, R86, R42.reuse ;  /* 0x0000002a56567220 */ /* 0x080fe20000410000 */
[----:B------:R-:W-:-:S01]  /*f270*/  FFMA.FTZ R4, R4, R42, -R9 ;  /* 0x0000002a04047223 */ /* 0x000fc20000010809 */
[-C--:B------:R-:W-:Y:S01]  /*f280*/  FFMA.FTZ R6, R6, R42.reuse, -R87 ;  /* 0x0000002a06067223 */ /* 0x080fe20000010857 */
[----:B------:R-:W-:-:S01]  /*f290*/  FFMA.FTZ R5, R5, R42, -R9 ;  /* 0x0000002a05057223 */ /* 0x000fc20000010809 */
[-C--:B------:R-:W-:Y:S01]  /*f2a0*/  FFMA.FTZ R7, R7, R42.reuse, -R87 ;  /* 0x0000002a07077223 */ /* 0x080fe20000010857 */
[----:B------:R-:W-:Y:S01]  /*f2b0*/  MUFU.EX2 R10, R10 ;  /* 0x0000000a000a7308 */ /* 0x000fe20000000800 */
[----:B------:R-:W-:-:S01]  /*f2c0*/  FFMA.FTZ R24, R24, R42, -R9 ;  /* 0x0000002a18187223 */ /* 0x000fc20000010809 */
[-C--:B------:R-:W-:Y:S01]  /*f2d0*/  FFMA.FTZ R26, R26, R42.reuse, -R87 ;  /* 0x0000002a1a1a7223 */ /* 0x080fe20000010857 */
[----:B------:R-:W-:-:S01]  /*f2e0*/  FFMA.FTZ R25, R25, R42, -R9 ;  /* 0x0000002a19197223 */ /* 0x000fc20000010809 */
[-C--:B------:R-:W-:Y:S01]  /*f2f0*/  FFMA.FTZ R27, R27, R42.reuse, -R87 ;  /* 0x0000002a1b1b7223 */ /* 0x080fe20000010857 */
        /* <DEDUP_REMOVED lines=11> */
[----:B------:R-:W0:Y:S01]  /*f3b0*/  MUFU.EX2 R4, R4 ;  /* 0x0000000400047308 */ /* 0x000e220000000800 */
[----:B------:R-:W-:-:S01]  /*f3c0*/  FFMA.FTZ R35, R35, R42, -R9 ;  /* 0x0000002a23237223 */ /* 0x000fc20000010809 */
[-C--:B------:R-:W-:Y:S01]  /*f3d0*/  FFMA.FTZ R43, R43, R42.reuse, -R87 ;  /* 0x0000002a2b2b7223 */ /* 0x080fe20000010857 */
[----:B------:R-:W-:-:S01]  /*f3e0*/  FFMA.FTZ R36, R36, R42, -R9 ;  /* 0x0000002a24247223 */ /* 0x000fc20000010809 */
[-C--:B------:R-:W-:Y:S01]  /*f3f0*/  FFMA.FTZ R46, R46, R42.reuse, -R87 ;  /* 0x0000002a2e2e7223 */ /* 0x080fe20000010857 */
[----:B------:R-:W-:-:S01]  /*f400*/  FFMA.FTZ R37, R37, R42, -R9 ;  /* 0x0000002a25257223 */ /* 0x000fc20000010809 */
[-C--:B------:R-:W-:Y:S01]  /*f410*/  FFMA.FTZ R47, R47, R42.reuse, -R87 ;  /* 0x0000002a2f2f7223 */ /* 0x080fe20000010857 */
[----:B------:R-:W-:-:S01]  /*f420*/  FFMA.FTZ R40, R40, R42, -R9 ;  /* 0x0000002a28287223 */ /* 0x000fc20000010809 */
[----:B------:R-:W1:Y:S01]  /*f430*/  MUFU.EX2 R6, R6 ;  /* 0x0000000600067308 */ /* 0x000e620000000800 */
[----:B------:R-:W-:-:S01]  /*f440*/  FFMA.FTZ R50, R50, R42, -R87 ;  /* 0x0000002a32327223 */ /* 0x000fc20000010857 */
[-C--:B------:R-:W-:Y:S01]  /*f450*/  FFMA.FTZ R41, R41, R42.reuse, -R9 ;  /* 0x0000002a29297223 */ /* 0x080fe20000010809 */
[----:B------:R-:W-:-:S01]  /*f460*/  FFMA.FTZ R51, R51, R42, -R87 ;  /* 0x0000002a33337223 */ /* 0x000fc20000010857 */
[-C--:B------:R-:W-:Y:S01]  /*f470*/  FFMA.FTZ R44, R44, R42.reuse, -R9 ;  /* 0x0000002a2c2c7223 */ /* 0x080fe20000010809 */
[----:B------:R-:W-:-:S01]  /*f480*/  FFMA.FTZ R81, R81, R42, -R87 ;  /* 0x0000002a51517223 */ /* 0x000fc20000010857 */
[-C--:B------:R-:W-:Y:S01]  /*f490*/  FFMA.FTZ R45, R45, R42.reuse, -R9 ;  /* 0x0000002a2d2d7223 */ /* 0x080fe20000010809 */
[----:B------:R-:W-:-:S01]  /*f4a0*/  FFMA.FTZ R55, R55, R42, -R87 ;  /* 0x0000002a37377223 */ /* 0x000fc20000010857 */
[----:B------:R-:W2:Y:S01]  /*f4b0*/  MUFU.EX2 R5, R5 ;  /* 0x0000000500057308 */ /* 0x000ea20000000800 */
[----:B0-----:R-:W-:-:S01]  /*f4c0*/  FFMA.FTZ R0, R10, R0, R4 ;  /* 0x000000000a007223 */ /* 0x001fc20000010004 */
[-C--:B------:R-:W-:Y:S01]  /*f4d0*/  FFMA.FTZ R48, R48, R42.reuse, -R9 ;  /* 0x0000002a30307223 */ /* 0x080fe20000010809 */
[----:B------:R-:W-:-:S01]  /*f4e0*/  FFMA.FTZ R58, R58, R42, -R87 ;  /* 0x0000002a3a3a7223 */ /* 0x000fc20000010857 */
[-C--:B------:R-:W-:Y:S01]  /*f4f0*/  FFMA.FTZ R11, R11, R42.reuse, -R9 ;  /* 0x0000002a0b0b7223 */ /* 0x080fe20000010809 */
[----:B------:R-:W-:-:S01]  /*f500*/  FFMA.FTZ R59, R59, R42, -R87 ;  /* 0x0000002a3b3b7223 */ /* 0x000fc20000010857 */
[-C--:B------:R-:W-:Y:S01]  /*f510*/  FFMA.FTZ R49, R49, R42.reuse, -R9 ;  /* 0x0000002a31317223 */ /* 0x080fe20000010809 */
[----:B------:R-:W-:-:S01]  /*f520*/  FFMA.FTZ R62, R62, R42, -R87 ;  /* 0x0000002a3e3e7223 */ /* 0x000fc20000010857 */
[----:B------:R-:W0:Y:S01]  /*f530*/  MUFU.EX2 R7, R7 ;  /* 0x0000000700077308 */ /* 0x000e220000000800 */
[----:B-1----:R-:W-:-:S01]  /*f540*/  FFMA.FTZ R3, R86, R3, R6 ;  /* 0x0000000356037223 */ /* 0x002fc20000010006 */
[-C--:B------:R-:W-:Y:S01]  /*f550*/  FFMA.FTZ R52, R52, R42.reuse, -R9 ;  /* 0x0000002a34347223 */ /* 0x080fe20000010809 */
[----:B------:R-:W-:-:S01]  /*f560*/  FFMA.FTZ R63, R63, R42, -R87 ;  /* 0x0000002a3f3f7223 */ /* 0x000fc20000010857 */
[-C--:B------:R-:W-:Y:S01]  /*f570*/  FFMA.FTZ R53, R53, R42.reuse, -R9 ;  /* 0x0000002a35357223 */ /* 0x080fe20000010809 */
[----:B------:R-:W-:-:S01]  /*f580*/  FFMA.FTZ R66, R66, R42, -R87 ;  /* 0x0000002a42427223 */ /* 0x000fc20000010857 */
[-C--:B------:R-:W-:Y:S01]  /*f590*/  FFMA.FTZ R56, R56, R42.reuse, -R9 ;  /* 0x0000002a38387223 */ /* 0x080fe20000010809 */
[----:B------:R-:W-:-:S01]  /*f5a0*/  FFMA.FTZ R67, R67, R42, -R87 ;  /* 0x0000002a43437223 */ /* 0x000fc20000010857 */
[----:B------:R-:W1:Y:S01]  /*f5b0*/  MUFU.EX2 R24, R24 ;  /* 0x0000001800187308 */ /* 0x000e620000000800 */
[----:B--2---:R-:W-:-:S01]  /*f5c0*/  FADD.FTZ R0, R5, R0 ;  /* 0x0000000005007221 */ /* 0x004fc20000010000 */
[-C--:B------:R-:W-:Y:S01]  /*f5d0*/  FFMA.FTZ R57, R57, R42.reuse, -R9 ;  /* 0x0000002a39397223 */ /* 0x080fe20000010809 */
[----:B------:R-:W-:-:S01]  /*f5e0*/  FFMA.FTZ R70, R70, R42, -R87 ;  /* 0x0000002a46467223 */ /* 0x000fc20000010857 */
[-C--:B------:R-:W-:Y:S01]  /*f5f0*/  FFMA.FTZ R60, R60, R42.reuse, -R9 ;  /* 0x0000002a3c3c7223 */ /* 0x080fe20000010809 */
[----:B------:R-:W-:-:S01]  /*f600*/  FFMA.FTZ R71, R71, R42, -R87 ;  /* 0x0000002a47477223 */ /* 0x000fc20000010857 */
[-C--:B------:R-:W-:Y:S01]  /*f610*/  FFMA.FTZ R61, R61, R42.reuse, -R9 ;  /* 0x0000002a3d3d7223 */ /* 0x080fe20000010809 */
[----:B------:R-:W-:-:S01]  /*f620*/  FFMA.FTZ R74, R74, R42, -R87 ;  /* 0x0000002a4a4a7223 */ /* 0x000fc20000010857 */
[----:B------:R-:W2:Y:S01]  /*f630*/  MUFU.EX2 R26, R26 ;  /* 0x0000001a001a7308 */ /* 0x000ea20000000800 */
[----:B0-----:R-:W-:-:S01]  /*f640*/  FADD.FTZ R3, R7, R3 ;  /* 0x0000000307037221 */ /* 0x001fc20000010000 */
[-C--:B------:R-:W-:Y:S01]  /*f650*/  FFMA.FTZ R64, R64, R42.reuse, -R9 ;  /* 0x0000002a40407223 */ /* 0x080fe20000010809 */
[----:B------:R-:W-:-:S01]  /*f660*/  FFMA.FTZ R75, R75, R42, -R87 ;  /* 0x0000002a4b4b7223 */ /* 0x000fc20000010857 */
[-C--:B------:R-:W-:Y:S01]  /*f670*/  FFMA.FTZ R65, R65, R42.reuse, -R9 ;  /* 0x0000002a41417223 */ /* 0x080fe20000010809 */
[----:B------:R-:W-:-:S01]  /*f680*/  FFMA.FTZ R78, R78, R42, -R87 ;  /* 0x0000002a4e4e7223 */ /* 0x000fc20000010857 */
[-C--:B------:R-:W-:Y:S01]  /*f690*/  FFMA.FTZ R68, R68, R42.reuse, -R9 ;  /* 0x0000002a44447223 */ /* 0x080fe20000010809 */
[----:B------:R-:W-:-:S01]  /*f6a0*/  FFMA.FTZ R79, R79, R42, -R87 ;  /* 0x0000002a4f4f7223 */ /* 0x000fc20000010857 */
[----:B------:R-:W0:Y:S01]  /*f6b0*/  MUFU.EX2 R25, R25 ;  /* 0x0000001900197308 */ /* 0x000e220000000800 */
[----:B-1----:R-:W-:-:S01]  /*f6c0*/  FADD.FTZ R0, R24, R0 ;  /* 0x0000000018007221 */ /* 0x002fc20000010000 */
        /* <DEDUP_REMOVED lines=126> */
.L_x_10964:
[----:B------:R-:W-:Y:S01]  /*feb0*/  F2FP.SATFINITE.E4M3.F32.PACK_AB_MERGE_C R24, R25, R24, RZ ;  /* 0x000000181918723e */ /* 0x000fe200048070ff */
[----:B------:R-:W-:Y:S01]  /*fec0*/  VIADD R12, R12, 0x19c60 ;  /* 0x00019c600c0c7836 */ /* 0x000fe20000000000 */
[----:B------:R-:W-:Y:S01]  /*fed0*/  ISETP.GT.AND P1, PT, R8, RZ, PT ;  /* 0x000000ff0800720c */ /* 0x000fe20003f24270 */
[----:B------:R-:W-:Y:S01]  /*fee0*/  FMUL.FTZ R88, R88, R10 ;  /* 0x0000000a58587220 */ /* 0x000fe20000410000 */
[----:B------:R-:W-:Y:S01]  /*fef0*/  F2FP.SATFINITE.E4M3.F32.PACK_AB_MERGE_C R24, R5, R4, R24 ;  /* 0x000000040518723e */ /* 0x000fe20004807018 */
[----:B------:R-:W-:Y:S01]  /*ff00*/  FMUL.FTZ R89, R89, R10 ;  /* 0x0000000a59597220 */ /* 0x000fe20000410000 */
[----:B------:R0:W5:Y:S01]  /*ff10*/  LDL R5, [R1+0xc] ;  /* 0x00000c0001057983 */ /* 0x0001620000100800 */
[----:B------:R-:W-:Y:S01]  /*ff20*/  F2FP.SATFINITE.E4M3.F32.PACK_AB_MERGE_C R26, R27, R26, RZ ;  /* 0x0000001a1b1a723e */ /* 0x000fe200048070ff */
[----:B------:R-:W-:Y:S01]  /*ff30*/  FMUL.FTZ R92, R92, R10 ;  /* 0x0000000a5c5c7220 */ /* 0x000fe20000410000 */
[----:B------:R-:W-:Y:S01]  /*ff40*/  F2FP.SATFINITE.E4M3.F32.PACK_AB_MERGE_C R39, R39, R77, RZ ;  /* 0x0000004d2727723e */ /* 0x000fe200048070ff */
[----:B------:R0:W5:Y:S01]  /*ff50*/  LDL R4, [R1+0x4] ;  /* 0x0000040001047983 */ /* 0x0001620000100800 */
        /* <DEDUP_REMOVED lines=8> */
[----:B------:R-:W-:Y:S01]  /*ffe0*/  F2FP.SATFINITE.E4M3.F32.PACK_AB_MERGE_C R26, R7, R6, R26 ;  /* 0x00000006071a723e */ /* 0x000fe2000480701a */
[----:B------:R0:W-:Y:S01]  /*fff0*/  SYNCS.ARRIVE.TRANS64.RED.A1T0 RZ, [R12+URZ], RZ ;  /* 0x000000ff0cff79a7 */ /* 0x0001e2000810043f */
[----:B------:R-:W-:Y:S01]  /*10000*/  F2FP.SATFINITE.E4M3.F32.PACK_AB_MERGE_C R39, R31, R30, R39 ;  /* 0x0000001e1f27723e */ /* 0x000fe20004807027 */
[----:B------:R-:W-:Y:S01]  /*10010*/  FMUL.FTZ R101, R101, R10 ;  /* 0x0000000a65657220 */ /* 0x000fe20000410000 */
[----:B------:R-:W-:Y:S01]  /*10020*/  F2FP.SATFINITE.E4M3.F32.PACK_AB_MERGE_C R36, R35, R34, R36 ;  /* 0x000000222324723e */ /* 0x000fe20004807024 */
        /* <DEDUP_REMOVED lines=25> */
[-C--:B------:R-:W-:Y:S01]  /*101c0*/  FMUL.FTZ R129, R129, R10.reuse ;  /* 0x0000000a81817220 */ /* 0x080fe20000410000 */
[-C--:B------:R-:W-:Y:S01]  /*101d0*/  FMUL.FTZ R132, R132, R10.reuse ;  /* 0x0000000a84847220 */ /* 0x080fe20000410000 */
        /* <DEDUP_REMOVED lines=40> */
[----:B------:R-:W-:Y:S02]  /*10460*/  IMAD.MOV.U32 R149, RZ, RZ, R26 ;  /* 0x000000ffff957224 */ /* 0x000fe400078e001a */
[----:B------:R-:W-:Y:S02]  /*10470*/  IMAD.MOV.U32 R151, RZ, RZ, R39 ;  /* 0x000000ffff977224 */ /* 0x000fe400078e0027 */
[----:B------:R-:W-:Y:S01]  /*10480*/  IMAD.MOV.U32 R136, RZ, RZ, R36 ;  /* 0x000000ffff887224 */ /* 0x000fe200078e0024 */
[----:B0-----:R-:W-:Y:S06]  /*10490*/  @P1 BRA `(.L_x_10965) ;  /* 0xffffffd800b41947 */ /* 0x001fec000383ffff */
.L_x_10952:
[----:B------:R-:W-:Y:S05]  /*104a0*/  BSYNC B0 ;  /* 0x0000000000007941 */ /* 0x000fea0003800000 */
.L_x_10951:
[----:B------:R-:W-:Y:S06]  /*104b0*/  BAR.ARV 0x8, 0x200 ;  /* 0x0208000000007b1d */ /* 0x000fec0000002000 */
[----:B------:R-:W-:Y:S05]  /*104c0*/  @!P0 BRA `(.L_x_10966) ;  /* 0x0000000000048947 */ /* 0x000fea0003800000 */
[----:B------:R-:W-:Y:S01]  /*104d0*/  BPT.TRAP 0x1 ;  /* 0x000000040000795c */ /* 0x000fe20000300000 */
.L_x_10966:
[----:B------:R-:W2:Y:S04]  /*104e0*/  LDL R2, [R1+0xc] ;  /* 0x00000c0001027983 */ /* 0x000ea80000100800 */
[----:B-----5:R-:W3:Y:S01]  /*104f0*/  LDL R4, [R1+0x4] ;  /* 0x0000040001047983 */ /* 0x020ee20000100800 */
[----:B--2---:R-:W-:Y:S01]  /*10500*/  SHF.L.U32 R5, R2, 0x1f, RZ ;  /* 0x0000001f02057819 */ /* 0x004fe200000006ff */
[----:B---3--:R-:W-:-:S04]  /*10510*/  IMAD R10, R4, 0x8, R18 ;  /* 0x00000008040a7824 */ /* 0x008fc800078e0212 */
[----:B------:R0:W1:Y:S01]  /*10520*/  SYNCS.PHASECHK.TRANS64.TRYWAIT P1, [R10+URZ+0x19c50], R5 ;  /* 0x019c50050a0075a7 */ /* 0x000062000802017f */
[----:B------:R-:W-:Y:S05]  /*10530*/  @!P0 BRA `(.L_x_10967) ;  /* 0x0000000000048947 */ /* 0x000fea0003800000 */
[----:B------:R-:W-:Y:S01]  /*10540*/  BPT.TRAP 0x1 ;  /* 0x000000040000795c */ /* 0x000fe20000300000 */
.L_x_10967:
[----:B------:R-:W-:Y:S04]  /*10550*/  BSSY B0, `(.L_x_10968) ;  /* 0x0000004000007945 */ /* 0x000fe80003800000 */
[----:B-1----:R-:W-:Y:S05]  /*10560*/  @P1 BRA `(.L_x_10969) ;  /* 0x0000000000081947 */ /* 0x002fea0003800000 */
[----:B------:R-:W1:Y:S02]  /*10570*/  SYNCS.PHASECHK.TRANS64.TRYWAIT P1, [R10+URZ+0x19c50], R5 ;  /* 0x019c50050a0075a7 */ /* 0x000e64000802017f */
[----:B-1----:R-:W-:Y:S05]  /*10580*/  @!P1 BRA `(.L_x_10970) ;  /* 0x000000a400b09947 */ /* 0x002fea0003800000 */
.L_x_10969:
[----:B------:R-:W-:Y:S05]  /*10590*/  BSYNC B0 ;  /* 0x0000000000007941 */ /* 0x000fea0003800000 */
.L_x_10968:
[----:B------:R-:W2:Y:S04]  /*105a0*/  LDL R37, [R1+0x4] ;  /* 0x0000040001257983 */ /* 0x000ea80000100800 */
[----:B------:R-:W3:Y:S04]  /*105b0*/  LDL R2, [R1+0x44] ;  /* 0x0000440001027983 */ /* 0x000ee80000100800 */
[----:B------:R-:W4:Y:S01]  /*105c0*/  LDL R12, [R1+0x2c] ;  /* 0x00002c00010c7983 */ /* 0x000f220000100800 */
[----:B------:R-:W-:Y:S01]  /*105d0*/  VIADD R18, R18, 0x3000 ;  /* 0x0000300012127836 */ /* 0x000fe20000000000 */
[----:B------:R-:W-:-:S04]  /*105e0*/  ULDC.64 UR4, c[0x0][0x9a0] ;  /* 0x0002680000047ab9 */ /* 0x000fc80000000a00 */
[----:B------:R-:W-:-:S04]  /*105f0*/  SHF.R.U32.HI R18, RZ, 0x4, R18 ;  /* 0x00000004ff127819 */ /* 0x000fc80000011612 */
[----:B------:R-:W-:-:S04]  /*10600*/  LOP3.LUT R18, R18, 0x3fff, RZ, 0xc0, !PT ;  /* 0x00003fff12127812 */ /* 0x000fc800078ec0ff */
[----:B------:R-:W-:Y:S01]  /*10610*/  LOP3.LUT R18, R18, 0x10000, RZ, 0xfc, !PT ;  /* 0x0001000012127812 */ /* 0x000fe200078efcff */
[----:B01----:R-:W-:Y:S01]  /*10620*/  IMAD.MOV.U32 R5, RZ, RZ, 0x40000040 ;  /* 0x40000040ff057424 */ /* 0x003fe200078e00ff */
[----:B------:R-:W-:-:S04]  /*10630*/  ISETP.NE.U32.AND P1, PT, RZ, UR4, PT ;  /* 0x00000004ff007c0c */ /* 0x000fc8000bf25070 */
[----:B------:R-:W-:Y:S02]  /*10640*/  R2UR UR7, R5 ;  /* 0x00000000050772ca */ /* 0x000fe400000e0000 */
[----:B------:R-:W-:Y:S01]  /*10650*/  ISETP.NE.AND.EX P1, PT, RZ, UR5, PT, P1 ;  /* 0x00000005ff007c0c */ /* 0x000fe2000bf25310 */
[----:B------:R-:W-:-:S12]  /*10660*/  WARPGROUP.ARRIVE ;  /* 0x00000000000079c5 */ /* 0x000fd80000000000 */
[----:B------:R-:W3:Y:S08]  /*10670*/  @P1 LDC.64 R8, c[0x0][0x9c8] ;  /* 0x00027200ff081b82 */ /* 0x000ef00000000a00 */
[----:B------:R-:W0:Y:S01]  /*10680*/  @P1 LDC.64 R6, c[0x0][0x9d0] ;  /* 0x00027400ff061b82 */ /* 0x000e220000000a00 */
[----:B------:R-:W-:Y:S01]  /*10690*/  @P1 SHF.R.S32.HI R11, RZ, 0x1f, R154 ;  /* 0x0000001fff0b1819 */ /* 0x000fe2000001149a */
[----:B--2---:R-:W-:-:S05]  /*106a0*/  IMAD R4, R37, 0x300, R18 ;  /* 0x0000030025047824 */ /* 0x004fca00078e0212 */
[----:B------:R-:W-:-:S13]  /*106b0*/  R2UR UR6, R4 ;  /* 0x00000000040672ca */ /* 0x000fda00000e0000 */
[----:B------:R-:W-:Y:S01]  /*106c0*/  QGMMA.64x96x32.F32.E4M3.E4M3 R88, R148, gdesc[UR4], R88, gsb0 ;  /* 0x0160000494587df3 */ /* 0x000fe20008000858 */
        /* <DEDUP_REMOVED lines=11> */
[----:B------:R0:W2:Y:S01]  /*10780*/  @P1 LDG.E R11, desc[UR42][R8.64] ;  /* 0x0000002a080b1981 */ /* 0x0000a2000c1e1900 */
[----:B------:R-:W-:Y:S02]  /*10790*/  VIADD R6, R4, 0x2 ;  /* 0x0000000204067836 */ /* 0x000fe40000000000 */
[----:B------:R-:W-:-:S03]  /*107a0*/  IMAD.MOV.U32 R7, RZ, RZ, 0x40000040 ;  /* 0x40000040ff077424 */ /* 0x000fc600078e00ff */
[----:B------:R-:W-:Y:S02]  /*107b0*/  R2UR UR6, R6 ;  /* 0x00000000060672ca */ /* 0x000fe400000e0000 */
[----:B------:R-:W-:Y:S01]  /*107c0*/  R2UR UR7, R7 ;  /* 0x00000000070772ca */ /* 0x000fe200000e0000 */
[----:B------:R-:W-:Y:S02]  /*107d0*/  WARPGROUP.DEPBAR.LE gsb0, 0x0 ;  /* 0x00008000000079c5 */ /* 0x000fe40000010000 */
[----:B------:R-:W-:-:S10]  /*107e0*/  WARPGROUP.ARRIVE ;  /* 0x00000000000079c5 */ /* 0x000fd40000000000 */
[----:B------:R-:W-:Y:S01]  /*107f0*/  QGMMA.64x96x32.F32.E4M3.E4M3 R88, R136, gdesc[UR4], R88, gsb0 ;  /* 0x0160000488587df3 */ /* 0x000fe20008000858 */
[----:B------:R-:W-:Y:S02]  /*10800*/  VIADD R6, R4, 0x4 ;  /* 0x0000000404067836 */ /* 0x000fe40000000000 */
[----:B------:R-:W-:-:S03]  /*10810*/  IMAD.MOV.U32 R7, RZ, RZ, 0x40000040 ;  /* 0x40000040ff077424 */ /* 0x000fc600078e00ff */
[----:B------:R-:W-:Y:S02]  /*10820*/  R2UR UR6, R6 ;  /* 0x00000000060672ca */ /* 0x000fe400000e0000 */
[----:B------:R-:W-:Y:S01]  /*10830*/  R2UR UR7, R7 ;  /* 0x00000000070772ca */ /* 0x000fe200000e0000 */
[----:B------:R-:W-:Y:S01]  /*10840*/  VIADD R4, R4, 0x6 ;  /* 0x0000000604047836 */ /* 0x000fe20000000000 */
[----:B------:R-:W1:Y:S01]  /*10850*/  SHFL.BFLY PT, R7, R0, 0x2, 0x1f ;  /* 0x0c401f0000077f89 */ /* 0x000e6200000e0000 */
[----:B------:R-:W-:-:S03]  /*10860*/  MOV R5, 0x40000040 ;  /* 0x4000004000057802 */ /* 0x000fc60000000f00 */
[----:B------:R-:W3:Y:S01]  /*10870*/  SHFL.BFLY PT, R6, R3, 0x2, 0x1f ;  /* 0x0c401f0003067f89 */ /* 0x000ee200000e0000 */
[----:B------:R-:W-:Y:S02]  /*10880*/  WARPGROUP.DEPBAR.LE gsb0, 0x0 ;  /* 0x00008000000079c5 */ /* 0x000fe40000010000 */
[----:B------:R-:W-:-:S06]  /*10890*/  WARPGROUP.ARRIVE ;  /* 0x00000000000079c5 */ /* 0x000fcc0000000000 */
[----:B------:R-:W-:Y:S01]  /*108a0*/  QGMMA.64x96x32.F32.E4M3.E4M3 R88, R140, gdesc[UR4], R88, gsb0 ;  /* 0x016000048c587df3 */ /* 0x000fe20008000858 */
[----:B------:R-:W-:Y:S02]  /*108b0*/  R2UR UR6, R4 ;  /* 0x00000000040672ca */ /* 0x000fe400000e0000 */
[----:B------:R-:W-:Y:S01]  /*108c0*/  R2UR UR7, R5 ;  /* 0x00000000050772ca */ /* 0x000fe200000e0000 */
[----:B-1----:R-:W-:-:S01]  /*108d0*/  FADD.FTZ R7, R7, R0 ;  /* 0x0000000007077221 */ /* 0x002fc20000010000 */
[----:B---3--:R-:W-:-:S04]  /*108e0*/  FADD.FTZ R6, R6, R3 ;  /* 0x0000000306067221 */ /* 0x008fc80000010000 */
[----:B------:R-:W0:Y:S04]  /*108f0*/  SHFL.BFLY PT, R2, R7, 0x1, 0x1f ;  /* 0x0c201f0007027f89 */ /* 0x000e2800000e0000 */
        /* <DEDUP_REMOVED lines=17> */
[----:B------:R-:W3:Y:S01]  /*10a10*/  @P1 MUFU.RCP R8, R12 ;  /* 0x0000000c00081308 */ /* 0x000ee20000001000 */
[C---:B------:R-:W-:Y:S01]  /*10a20*/  @P2 FMUL.FTZ R3, R42.reuse, 0.69314718246459960938 ;  /* 0x3f3172182a032820 */ /* 0x040fe20000410000 */
[----:B------:R-:W-:Y:S01]  /*10a30*/  @P3 FMUL.FTZ R42, R42, 0.69314718246459960938 ;  /* 0x3f3172182a2a3820 */ /* 0x000fe20000410000 */
[----:B0-----:R-:W-:Y:S01]  /*10a40*/  @P2 FMUL.FTZ R6, R5, 0.69314718246459960938 ;  /* 0x3f31721805062820 */ /* 0x001fe20000410000 */
        /* <DEDUP_REMOVED lines=10> */
.L_x_10971:
[----:B------:R-:W2:Y:S01]  /*10af0*/  LDL.LU R4, [R1+0x24] ;  /* 0x0000240001047983 */ /* 0x000ea20000300800 */
[----:B------:R-:W-:Y:S02]  /*10b00*/  VIADD R10, R10, 0x19c60 ;  /* 0x00019c600a0a7836 */ /* 0x000fe40000000000 */
[-C--:B------:R-:W-:Y:S01]  /*10b10*/  FMUL.FTZ R3, R88, R31.reuse ;  /* 0x0000001f58037220 */ /* 0x080fe20000410000 */
[-C--:B------:R-:W-:Y:S01]  /*10b20*/  FMUL.FTZ R6, R89, R31.reuse ;  /* 0x0000001f59067220 */ /* 0x080fe20000410000 */
[----:B------:R-:W3:Y:S04]  /*10b30*/  LDL.LU R25, [R1+0xc] ;  /* 0x00000c0001197983 */ /* 0x000ee80000300800 */
[----:B------:R-:W4:Y:S01]  /*10b40*/  LDL.LU R24, [R1+0x40] ;  /* 0x0000400001187983 */ /* 0x000f220000300800 */
        /* <DEDUP_REMOVED lines=43> */
[----:B------:R-:W-:Y:S01]  /*10e00*/  FMUL.FTZ R135, R135, R18 ;  /* 0x0000001287877220 */ /* 0x000fe20000410000 */
[----:B--2---:R-:W-:-:S04]  /*10e10*/  PRMT R4, R4, 0x654, R10 ;  /* 0x0000065404047816 */ /* 0x004fc8000000000a */
[----:B------:R0:W-:Y:S02]  /*10e20*/  SYNCS.ARRIVE.TRANS64.RED.A1T0 RZ, [R4+URZ], RZ ;  /* 0x000000ff04ff79a7 */ /* 0x0001e4000810043f */
[----:B0-----:R-:W-:-:S05]  /*10e30*/  VIADD R4, R37, 0x1 ;  /* 0x0000000125047836 */ /* 0x001fca0000000000 */
[----:B------:R-:W-:-:S04]  /*10e40*/  ISETP.NE.AND P0, PT, R4, 0x2, PT ;  /* 0x000000020400780c */ /* 0x000fc80003f05270 */
[----:B------:R-:W-:Y:S02]  /*10e50*/  SEL R5, RZ, 0x1, P0 ;  /* 0x00000001ff057807 */ /* 0x000fe40000000000 */
[----:B------:R-:W-:Y:S02]  /*10e60*/  SEL R4, R4, RZ, P0 ;  /* 0x000000ff04047207 */ /* 0x000fe40000000000 */
[----:B---3--:R-:W-:Y:S02]  /*10e70*/  LOP3.LUT R25, R25, R5, RZ, 0x3c, !PT ;  /* 0x0000000519197212 */ /* 0x008fe400078e3cff */
[----:B----4-:R-:W-:Y:S01]  /*10e80*/  IADD3 R24, R24, 0x1, RZ ;  /* 0x0000000118187810 */ /* 0x010fe20007ffe0ff */
[----:B------:R0:W-:Y:S04]  /*10e90*/  STL [R1+0x4], R4 ;  /* 0x0000040401007387 */ /* 0x0001e80000100800 */
[----:B------:R0:W-:Y:S04]  /*10ea0*/  STL [R1+0xc], R25 ;  /* 0x00000c1901007387 */ /* 0x0001e80000100800 */
[----:B------:R0:W-:Y:S01]  /*10eb0*/  STL [R1+0x40], R24 ;  /* 0x0000401801007387 */ /* 0x0001e20000100800 */
[-C--:B------:R-:W-:Y:S01]  /*10ec0*/  FMUL.FTZ R10, R105, R31.reuse ;  /* 0x0000001f690a7220 */ /* 0x080fe20000410000 */
[----:B------:R-:W-:Y:S01]  /*10ed0*/  FMUL.FTZ R31, R133, R31 ;  /* 0x0000001f851f7220 */ /* 0x000fe20000410000 */
[----:B------:R-:W-:-:S07]  /*10ee0*/  FMUL.FTZ R37, R134, R18 ;  /* 0x0000001286257220 */ /* 0x000fce0000410000 */
.L_x_10917:
[----:B------:R-:W0:Y:S08]  /*10ef0*/  S2UR UR4, SR_CgaCtaId ;  /* 0x00000000000479c3 */ /* 0x000e300000008800 */
[----:B------:R-:W-:Y:S01]  /*10f00*/  BAR.SYNC.DEFER_BLOCKING 0x5, 0x200 ;  /* 0x0148000000007b1d */ /* 0x000fe20000010000 */
[----:B------:R-:W-:-:S05]  /*10f10*/  MOV R18, 0x400 ;  /* 0x0000040000127802 */ /* 0x000fca0000000f00 */
[----:B------:R-:W-:Y:S01]  /*10f20*/  BSSY B0, `(.L_x_10972) ;  /* 0x0000220000007945 */ /* 0x000fe20003800000 */
[----:B0-----:R-:W-:-:S05]  /*10f30*/  IMAD.U32 R4, RZ, RZ, UR4 ;  /* 0x00000004ff047e24 */ /* 0x001fca000f8e00ff */
[----:B------:R0:W-:Y:S01]  /*10f40*/  STL [R1+0x24], R4 ;  /* 0x0000240401007387 */ /* 0x0001e20000100800 */
[----:B------:R-:W-:-:S05]  /*10f50*/  LEA R18, R4, R18, 0x18 ;  /* 0x0000001204127211 */ /* 0x000fca00078ec0ff */
[----:B------:R0:W1:Y:S01]  /*10f60*/  LDS.128 R152, [R18+0x19cd0] ;  /* 0x019cd00012987984 */ /* 0x0000620000000c00 */
[----:B------:R-:W-:Y:S06]  /*10f70*/  BAR.ARV 0x4, 0x200 ;  /* 0x0108000000007b1d */ /* 0x000fec0000002000 */
[----:B------:R-:W-:Y:S05]  /*10f80*/  @P1 BRA `(.L_x_10973) ;  /* 0x0000001400d01947 */ /* 0x000fea0003800000 */
[----:B------:R-:W2:Y:S01]  /*10f90*/  LDL R59, [R1+0x74] ;  /* 0x00007400013b7983 */ /* 0x000ea20000100800 */
[----:B------:R-:W-:Y:S01]  /*10fa0*/  ULDC.64 UR4, c[0x4][0x70] ;  /* 0x01001c0000047ab9 */ /* 0x000fe20000000a00 */
[----:B-----5:R-:W0:Y:S01]  /*10fb0*/  S2R R24, SR_TID.X ;  /* 0x0000000000187919 */ /* 0x020e220000002100 */
[----:B------:R-:W-:Y:S02]  /*10fc0*/  F2FP.BF16.F32.PACK_AB R10, R29, R10 ;  /* 0x0000000a1d0a723e */ /* 0x000fe400000010ff */
[----:B------:R-:W3:Y:S01]  /*10fd0*/  S2R R29, SR_SWINHI ;  /* 0x00000000001d7919 */ /* 0x000ee20000002f00 */
[----:B0-----:R-:W-:-:S05]  /*10fe0*/  IMAD.SHL.U32 R4, R24, 0x4, RZ ;  /* 0x0000000418047824 */ /* 0x001fca00078e00ff */
[----:B------:R-:W-:-:S04]  /*10ff0*/  LOP3.LUT R4, R4, 0xc, RZ, 0xc0, !PT ;  /* 0x0000000c04047812 */ /* 0x000fc800078ec0ff */
[----:B------:R-:W-:-:S05]  /*11000*/  IADD3 R4, P0, R4, UR4, RZ ;  /* 0x0000000404047c10 */ /* 0x000fca000ff1e0ff */
[----:B------:R-:W-:Y:S01]  /*11010*/  IMAD.X R5, RZ, RZ, UR5, P0 ;  /* 0x00000005ff057e24 */ /* 0x000fe200080e06ff */
[----:B------:R-:W-:Y:S01]  /*11020*/  F2FP.BF16.F32.PACK_AB R7, R34, R7 ;  /* 0x000000072207723e */ /* 0x000fe200000010ff */
[----:B------:R-:W-:-:S04]  /*11030*/  ULDC.64 UR4, c[0x0][0xc00] ;  /* 0x0003000000047ab9 */ /* 0x000fc80000000a00 */
[----:B------:R0:W4:Y:S01]  /*11040*/  LDG.E.CONSTANT R5, desc[UR42][R4.64] ;  /* 0x0000002a04057981 */ /* 0x000122000c1e9900 */
[----:B------:R-:W-:Y:S02]  /*11050*/  F2FP.BF16.F32.PACK_AB R8, R33, R8 ;  /* 0x000000082108723e */ /* 0x000fe400000010ff */
[----:B------:R-:W-:Y:S02]  /*11060*/  F2FP.BF16.F32.PACK_AB R9, R36, R9 ;  /* 0x000000092409723e */ /* 0x000fe400000010ff */
[----:B0-----:R-:W-:Y:S02]  /*11070*/  LOP3.LUT P0, R4, R24, 0x3, RZ, 0xc0, !PT ;  /* 0x0000000318047812 */ /* 0x001fe4000780c0ff */
[----:B------:R-:W-:Y:S02]  /*11080*/  MOV R24, R18 ;  /* 0x0000001200187202 */ /* 0x000fe40000000f00 */
[----:B---3--:R-:W-:Y:S02]  /*11090*/  MOV R25, R29 ;  /* 0x0000001d00197202 */ /* 0x008fe40000000f00 */
[----:B------:R-:W-:-:S02]  /*110a0*/  ISETP.EQ.OR P0, PT, R4, 0x3, !P0 ;  /* 0x000000030400780c */ /* 0x000fc40004702670 */
        /* <DEDUP_REMOVED lines=14> */
[----:B------:R-:W-:Y:S01]  /*11190*/  F2FP.BF16.F32.PACK_AB R45, R45, R48 ;  /* 0x000000302d2d723e */ /* 0x000fe200000010ff */
[----:B--2---:R-:W-:Y:S02]  /*111a0*/  IMAD.WIDE R8, R59, 0x2, R24 ;  /* 0x000000023b087825 */ /* 0x004fe400078e0218 */
[----:B------:R-:W2:Y:S04]  /*111b0*/  LDL.LU R59, [R1+0x38] ;  /* 0x00003800013b7983 */ /* 0x000ea80000300800 */
[----:B------:R-:W3:Y:S01]  /*111c0*/  LDL.LU R57, [R1+0x3c] ;  /* 0x00003c0001397983 */ /* 0x000ee20000300800 */
[----:B------:R-:W-:-:S02]  /*111d0*/  SEL R4, R3, R6, P0 ;  /* 0x0000000603047207 */ /* 0x000fc40000000000 */
[----:B------:R-:W-:Y:S01]  /*111e0*/  SEL R26, R6, R3, P0 ;  /* 0x00000003061a7207 */ /* 0x000fe20000000000 */
[----:B------:R-:W3:Y:S01]  /*111f0*/  LDL R55, [R1+0x70] ;  /* 0x0000700001377983 */ /* 0x000ee20000100800 */
[C---:B------:R-:W-:Y:S02]  /*11200*/  LOP3.LUT R3, R8.reuse, 0x180, RZ, 0xc0, !PT ;  /* 0x0000018008037812 */ /* 0x040fe400078ec0ff */
[----:B------:R-:W-:Y:S02]  /*11210*/  IADD3 R10, P5, R8, 0x20, RZ ;  /* 0x00000020080a7810 */ /* 0x000fe40007fbe0ff */
[----:B------:R-:W-:Y:S02]  /*11220*/  SHF.R.U64 R3, R3, 0x3, RZ ;  /* 0x0000000303037819 */ /* 0x000fe400000012ff */
[----:B------:R-:W-:Y:S02]  /*11230*/  F2FP.BF16.F32.PACK_AB R41, R41, R44 ;  /* 0x0000002c2929723e */ /* 0x000fe400000010ff */
[----:B------:R-:W-:-:S02]  /*11240*/  LOP3.LUT R6, R10, 0x180, RZ, 0xc0, !PT ;  /* 0x000001800a067812 */ /* 0x000fc400078ec0ff */
[----:B------:R-:W-:Y:S02]  /*11250*/  SEL R44, R13, R14, P0 ;  /* 0x0000000e0d2c7207 */ /* 0x000fe40000000000 */
[----:B------:R-:W-:Y:S02]  /*11260*/  SEL R48, R14, R13, P0 ;  /* 0x0000000d0e307207 */ /* 0x000fe40000000000 */
[C---:B------:R-:W-:Y:S02]  /*11270*/  IADD3 R14, P4, R8.reuse, 0x3000, RZ ;  /* 0x00003000080e7810 */ /* 0x040fe40007f9e0ff */
[C---:B------:R-:W-:Y:S02]  /*11280*/  IADD3 R27, P3, R8.reuse, 0x3020, RZ ;  /* 0x00003020081b7810 */ /* 0x040fe40007f7e0ff */
[C---:B------:R-:W-:Y:S02]  /*11290*/  IADD3 R29, P2, R8.reuse, 0x6000, RZ ;  /* 0x00006000081d7810 */ /* 0x040fe40007f5e0ff */
[----:B------:R-:W-:-:S02]  /*112a0*/  IADD3 R72, P1, R8, 0x6020, RZ ;  /* 0x0000602008487810 */ /* 0x000fc40007f3e0ff */
[----:B------:R-:W-:Y:S02]  /*112b0*/  F2FP.BF16.F32.PACK_AB R12, R21, R12 ;  /* 0x0000000c150c723e */ /* 0x000fe400000010ff */
[----:B------:R-:W-:Y:S02]  /*112c0*/  LOP3.LUT R8, R3, R8, RZ, 0x3c, !PT ;  /* 0x0000000803087212 */ /* 0x000fe400078e3cff */
[----:B------:R-:W-:Y:S02]  /*112d0*/  SHF.R.U64 R3, R6, 0x3, RZ ;  /* 0x0000000306037819 */ /* 0x000fe400000012ff */
[----:B------:R-:W-:Y:S02]  /*112e0*/  F2FP.BF16.F32.PACK_AB R37, R37, R40 ;  /* 0x000000282525723e */ /* 0x000fe400000010ff */
[----:B------:R-:W-:Y:S02]  /*112f0*/  SEL R36, R11, R12, P0 ;  /* 0x0000000c0b247207 */ /* 0x000fe40000000000 */
[----:B------:R-:W-:-:S02]  /*11300*/  SEL R40, R12, R11, P0 ;  /* 0x0000000b0c287207 */ /* 0x000fc40000000000 */
[----:B------:R-:W-:Y:S02]  /*11310*/  LOP3.LUT R12, R3, R10, RZ, 0x3c, !PT ;  /* 0x0000000a030c7212 */ /* 0x000fe400078e3cff */
[----:B------:R-:W-:Y:S02]  /*11320*/  LOP3.LUT R3, R14, 0x180, RZ, 0xc0, !PT ;  /* 0x000001800e037812 */ /* 0x000fe400078ec0ff */
[----:B------:R-:W-:Y:S02]  /*11330*/  LOP3.LUT R6, R27, 0x180, RZ, 0xc0, !PT ;  /* 0x000001801b067812 */ /* 0x000fe400078ec0ff */
[----:B------:R-:W-:Y:S02]  /*11340*/  F2FP.BF16.F32.PACK_AB R20, R31, R20 ;  /* 0x000000141f14723e */ /* 0x000fe400000010ff */
[----:B------:R-:W-:Y:S02]  /*11350*/  SHF.R.U64 R3, R3, 0x3, RZ ;  /* 0x0000000303037819 */ /* 0x000fe400000012ff */
[----:B------:R-:W-:-:S02]  /*11360*/  F2FP.BF16.F32.PACK_AB R53, R53, R56 ;  /* 0x000000383535723e */ /* 0x000fc400000010ff */
[----:B------:R-:W-:Y:S02]  /*11370*/  F2FP.BF16.F32.PACK_AB R54, R51, R54 ;  /* 0x000000363336723e */ /* 0x000fe400000010ff */
[----:B------:R-:W-:Y:S02]  /*11380*/  SHF.R.U64 R6, R6, 0x3, RZ ;  /* 0x0000000306067819 */ /* 0x000fe400000012ff */
[----:B------:R-:W-:Y:S02]  /*11390*/  F2FP.BF16.F32.PACK_AB R49, R49, R52 ;  /* 0x000000343131723e */ /* 0x000fe400000010ff */
[----:B------:R-:W-:Y:S01]  /*113a0*/  F2FP.BF16.F32.PACK_AB R50, R47, R50 ;  /* 0x000000322f32723e */ /* 0x000fe200000010ff */
[----:B------:R-:W-:Y:S01]  /*113b0*/  IMAD.X R11, RZ, RZ, R9, P3 ;  /* 0x000000ffff0b7224 */ /* 0x000fe200018e0609 */
[----:B------:R-:W-:Y:S02]  /*113c0*/  F2FP.BF16.F32.PACK_AB R46, R43, R46 ;  /* 0x0000002e2b2e723e */ /* 0x000fe400000010ff */
[----:B------:R-:W-:-:S02]  /*113d0*/  SEL R52, R15, R20, P0 ;  /* 0x000000140f347207 */ /* 0x000fc40000000000 */
[----:B------:R-:W-:Y:S01]  /*113e0*/  SEL R56, R20, R15, P0 ;  /* 0x0000000f14387207 */ /* 0x000fe20000000000 */
[--C-:B------:R-:W-:Y:S01]  /*113f0*/  IMAD.X R15, RZ, RZ, R9.reuse, P4 ;  /* 0x000000ffff0f7224 */ /* 0x100fe200020e0609 */
[----:B------:R-:W-:Y:S01]  /*11400*/  LOP3.LUT R14, R3, R14, RZ, 0x3c, !PT ;  /* 0x0000000e030e7212 */ /* 0x000fe200078e3cff */
[----:B------:R-:W-:Y:S01]  /*11410*/  IMAD.X R13, RZ, RZ, R9, P5 ;  /* 0x000000ffff0d7224 */ /* 0x000fe200028e0609 */
[----:B----4-:R-:W-:Y:S02]  /*11420*/  LOP3.LUT R3, R5, 0x2, RZ, 0x3c, !PT ;  /* 0x0000000205037812 */ /* 0x010fe400078e3cff */
[----:B------:R-:W-:Y:S02]  /*11430*/  SEL R62, R53, R54, P0 ;  /* 0x00000036353e7207 */ /* 0x000fe40000000000 */
[----:B------:R-:W-:Y:S02]  /*11440*/  LOP3.LUT R10, R6, R27, RZ, 0x3c, !PT ;  /* 0x0000001b060a7212 */ /* 0x000fe400078e3cff */
[----:B------:R-:W-:-:S02]  /*11450*/  SEL R54, R54, R53, P0 ;  /* 0x0000003536367207 */ /* 0x000fc40000000000 */
[----:B------:R-:W-:Y:S01]  /*11460*/  SEL R64, R49, R50, P0 ;  /* 0x0000003231407207 */ /* 0x000fe20000000000 */
[----:B------:R-:W-:Y:S01]  /*11470*/  IMAD.X R21, RZ, RZ, R9, P1 ;  /* 0x000000ffff157224 */ /* 0x000fe200008e0609 */
[----:B------:R-:W-:Y:S02]  /*11480*/  F2FP.BF16.F32.PACK_AB R42, R39, R42 ;  /* 0x0000002a272a723e */ /* 0x000fe400000010ff */
[----:B------:R-:W-:Y:S02]  /*11490*/  SEL R66, R45, R46, P0 ;  /* 0x0000002e2d427207 */ /* 0x000fe40000000000 */
[----:B------:R-:W-:Y:S02]  /*114a0*/  F2FP.BF16.F32.PACK_AB R38, R135, R38 ;  /* 0x000000268726723e */ /* 0x000fe400000010ff */
[----:B------:R-:W-:Y:S02]  /*114b0*/  IADD3.X R7, RZ, R9, RZ, P2, !PT ;  /* 0x00000009ff077210 */ /* 0x000fe400017fe4ff */
[----:B------:R-:W-:-:S02]  /*114c0*/  LOP3.LUT R20, R29, 0x180, RZ, 0xc0, !PT ;  /* 0x000001801d147812 */ /* 0x000fc400078ec0ff */
[----:B------:R-:W-:Y:S02]  /*114d0*/  LOP3.LUT R31, R72, 0x180, RZ, 0xc0, !PT ;  /* 0x00000180481f7812 */ /* 0x000fe400078ec0ff */
[----:B------:R-:W-:Y:S01]  /*114e0*/  MOV R51, R8 ;  /* 0x0000000800337202 */ /* 0x000fe20000000f00 */
[----:B------:R-:W-:Y:S01]  /*114f0*/  SHFL.IDX PT, R28, R28, R5, 0x1c1f ;  /* 0x001c1f051c1c7589 */ /* 0x000fe200000e0000 */
[----:B------:R-:W-:Y:S02]  /*11500*/  SEL R50, R50, R49, P0 ;  /* 0x0000003132327207 */ /* 0x000fe40000000000 */
[----:B------:R-:W-:Y:S01]  /*11510*/  SEL R46, R46, R45, P0 ;  /* 0x0000002d2e2e7207 */ /* 0x000fe20000000000 */
[----:B------:R-:W-:Y:S01]  /*11520*/  SHFL.IDX PT, R8, R4, R5, 0x1c1f ;  /* 0x001c1f0504087589 */ /* 0x000fe200000e0000 */
[----:B------:R-:W-:Y:S02]  /*11530*/  MOV R47, R14 ;  /* 0x0000000e002f7202 */ /* 0x000fe40000000f00 */
[----:B------:R-:W-:Y:S01]  /*11540*/  MOV R45, R10 ;  /* 0x0000000a002d7202 */ /* 0x000fe20000000f00 */
[----:B------:R-:W0:Y:S01]  /*11550*/  SHFL.IDX PT, R9, R26, R3, 0x1c1f ;  /* 0x001c1f031a097589 */ /* 0x000e2200000e0000 */
[----:B------:R-:W-:-:S02]  /*11560*/  MOV R49, R12 ;  /* 0x0000000c00317202 */ /* 0x000fc40000000f00 */
[----:B------:R-:W-:Y:S01]  /*11570*/  SEL R68, R41, R42, P0 ;  /* 0x0000002a29447207 */ /* 0x000fe20000000000 */
[----:B------:R-:W4:Y:S01]  /*11580*/  SHFL.IDX PT, R11, R30, R3, 0x1c1f ;  /* 0x001c1f031e0b7589 */ /* 0x000f2200000e0000 */
[----:B------:R-:W-:-:S03]  /*11590*/  SEL R42, R42, R41, P0 ;  /* 0x000000292a2a7207 */ /* 0x000fc60000000000 */
[----:B------:R-:W-:Y:S01]  /*115a0*/  SHFL.IDX PT, R60, R60, R5, 0x1c1f ;  /* 0x001c1f053c3c7589 */ /* 0x000fe200000e0000 */
[----:B------:R-:W-:-:S03]  /*115b0*/  SEL R70, R37, R38, P0 ;  /* 0x0000002625467207 */ /* 0x000fc60000000000 */
[----:B------:R-:W1:Y:S01]  /*115c0*/  SHFL.IDX PT, R15, R58, R3, 0x1c1f ;  /* 0x001c1f033a0f7589 */ /* 0x000e6200000e0000 */
[----:B------:R-:W-:Y:S02]  /*115d0*/  SHF.R.U64 R20, R20, 0x3, RZ ;  /* 0x0000000314147819 */ /* 0x000fe400000012ff */
[----:B------:R-:W-:Y:S01]  /*115e0*/  SHF.R.U64 R31, R31, 0x3, RZ ;  /* 0x000000031f1f7819 */ /* 0x000fe200000012ff */
[----:B------:R-:W-:Y:S01]  /*115f0*/  SHFL.IDX PT, R32, R32, R5, 0x1c1f ;  /* 0x001c1f0520207589 */ /* 0x000fe200000e0000 */
[----:B------:R-:W-:-:S03]  /*11600*/  SEL R38, R38, R37, P0 ;  /* 0x0000002526267207 */ /* 0x000fc60000000000 */
[----:B------:R-:W1:Y:S04]  /*11610*/  SHFL.IDX PT, R13, R34, R3, 0x1c1f ;  /* 0x001c1f03220d7589 */ /* 0x000e6800000e0000 */
[----:B------:R-:W-:Y:S04]  /*11620*/  SHFL.IDX PT, R62, R62, R5, 0x1c1f ;  /* 0x001c1f053e3e7589 */ /* 0x000fe800000e0000 */
[----:B------:R-:W1:Y:S04]  /*11630*/  SHFL.IDX PT, R33, R54, R3, 0x1c1f ;  /* 0x001c1f0336217589 */ /* 0x000e6800000e0000 */
[----:B------:R-:W-:Y:S04]  /*11640*/  SHFL.IDX PT, R64, R64, R5, 0x1c1f ;  /* 0x001c1f0540407589 */ /* 0x000fe800000e0000 */
[----:B------:R-:W1:Y:S01]  /*11650*/  SHFL.IDX PT, R35, R50, R3, 0x1c1f ;  /* 0x001c1f0332237589 */ /* 0x000e6200000e0000 */
[----:B------:R-:W-:-:S02]  /*11660*/  LOP3.LUT R6, R20, R29, RZ, 0x3c, !PT ;  /* 0x0000001d14067212 */ /* 0x000fc400078e3cff */
[----:B------:R-:W-:Y:S01]  /*11670*/  LOP3.LUT R20, R31, R72, RZ, 0x3c, !PT ;  /* 0x000000481f147212 */ /* 0x000fe200078e3cff */
[----:B------:R-:W-:Y:S04]  /*11680*/  SHFL.IDX PT, R36, R36, R5, 0x1c1f ;  /* 0x001c1f0524247589 */ /* 0x000fe800000e0000 */
[----:B------:R-:W-:Y:S04]  /*11690*/  SHFL.IDX PT, R66, R66, R5, 0x1c1f ;  /* 0x001c1f0542427589 */ /* 0x000fe800000e0000 */
[----:B------:R-:W1:Y:S04]  /*116a0*/  SHFL.IDX PT, R27, R40, R3, 0x1c1f ;  /* 0x001c1f03281b7589 */ /* 0x000e6800000e0000 */
[----:B------:R-:W1:Y:S04]  /*116b0*/  SHFL.IDX PT, R37, R46, R3, 0x1c1f ;  /* 0x001c1f032e257589 */ /* 0x000e6800000e0000 */
[----:B------:R-:W-:Y:S04]  /*116c0*/  SHFL.IDX PT, R44, R44, R5, 0x1c1f ;  /* 0x001c1f052c2c7589 */ /* 0x000fe800000e0000 */
[----:B------:R-:W-:Y:S04]  /*116d0*/  SHFL.IDX PT, R68, R68, R5, 0x1c1f ;  /* 0x001c1f0544447589 */ /* 0x000fe800000e0000 */
[----:B------:R-:W1:Y:S04]  /*116e0*/  SHFL.IDX PT, R29, R48, R3, 0x1c1f ;  /* 0x001c1f03301d7589 */ /* 0x000e6800000e0000 */
[----:B------:R-:W1:Y:S04]  /*116f0*/  SHFL.IDX PT, R39, R42, R3, 0x1c1f ;  /* 0x001c1f032a277589 */ /* 0x000e6800000e0000 */
[----:B------:R-:W-:Y:S04]  /*11700*/  SHFL.IDX PT, R52, R52, R5, 0x1c1f ;  /* 0x001c1f0534347589 */ /* 0x000fe800000e0000 */
[----:B------:R-:W-:Y:S04]  /*11710*/  SHFL.IDX PT, R70, R70, R5, 0x1c1f ;  /* 0x001c1f0546467589 */ /* 0x000fe800000e0000 */
[----:B------:R-:W1:Y:S04]  /*11720*/  SHFL.IDX PT, R31, R56, R3, 0x1c1f ;  /* 0x001c1f03381f7589 */ /* 0x000e6800000e0000 */
[----:B------:R1:W1:Y:S01]  /*11730*/  SHFL.IDX PT, R41, R38, R3, 0x1c1f ;  /* 0x001c1f0326297589 */ /* 0x00026200000e0000 */
[----:B------:R-:W-:-:S02]  /*11740*/  MOV R43, R6 ;  /* 0x00000006002b7202 */ /* 0x000fc40000000f00 */
[----:B0-----:R-:W-:Y:S01]  /*11750*/  SEL R4, R8, R9, P0 ;  /* 0x0000000908047207 */ /* 0x001fe20000000000 */
[----:B------:R-:W3:Y:S01]  /*11760*/  LDL R53, [R1+0x48] ;  /* 0x0000480001357983 */ /* 0x000ee20000100800 */
[----:B------:R-:W-:Y:S02]  /*11770*/  SEL R6, R9, R8, P0 ;  /* 0x0000000809067207 */ /* 0x000fe40000000000 */
[----:B----4-:R-:W-:Y:S02]  /*11780*/  SEL R8, R28, R11, P0 ;  /* 0x0000000b1c087207 */ /* 0x010fe40000000000 */
[----:B------:R-:W-:Y:S01]  /*11790*/  SEL R10, R11, R28, P0 ;  /* 0x0000001c0b0a7207 */ /* 0x000fe20000000000 */
[----:B-1----:R-:W0:Y:S01]  /*117a0*/  LDC R3, c[0x0][0xbe8] ;  /* 0x0002fa00ff037b82 */ /* 0x002e220000000800 */
[----:B------:R-:W-:Y:S02]  /*117b0*/  SEL R5, R60, R15, P0 ;  /* 0x0000000f3c057207 */ /* 0x000fe40000000000 */
[----:B------:R-:W-:-:S05]  /*117c0*/  SEL R7, R15, R60, P0 ;  /* 0x0000003c0f077207 */ /* 0x000fca0000000000 */
[----:B------:R-:W-:Y:S01]  /*117d0*/  BAR.SYNC.DEFER_BLOCKING 0x1, 0x180 ;  /* 0x0046000000007b1d */ /* 0x000fe20000010000 */
[----:B------:R-:W-:Y:S02]  /*117e0*/  SEL R12, R32, R13, P0 ;  /* 0x0000000d200c7207 */ /* 0x000fe40000000000 */
[----:B------:R-:W-:Y:S02]  /*117f0*/  SEL R14, R13, R32, P0 ;  /* 0x000000200d0e7207 */ /* 0x000fe40000000000 */
[----:B------:R-:W-:Y:S02]  /*11800*/  SEL R9, R62, R33, P0 ;  /* 0x000000213e097207 */ /* 0x000fe40000000000 */
[----:B------:R-:W-:Y:S02]  /*11810*/  SEL R11, R33, R62, P0 ;  /* 0x0000003e210b7207 */ /* 0x000fe40000000000 */
[----:B------:R-:W-:Y:S02]  /*11820*/  SEL R13, R64, R35, P0 ;  /* 0x00000023400d7207 */ /* 0x000fe40000000000 */
[----:B------:R-:W-:-:S02]  /*11830*/  SEL R15, R35, R64, P0 ;  /* 0x00000040230f7207 */ /* 0x000fc40000000000 */
[----:B------:R-:W-:Y:S02]  /*11840*/  ISETP.NE.U32.AND P2, PT, RZ, UR4, PT ;  /* 0x00000004ff007c0c */ /* 0x000fe4000bf45070 */
[----:B------:R-:W-:Y:S02]  /*11850*/  MOV R21, R20 ;  /* 0x0000001400157202 */ /* 0x000fe40000000f00 */
[----:B------:R-:W-:Y:S01]  /*11860*/  ISETP.NE.AND.EX P2, PT, RZ, UR5, PT, P2 ;  /* 0x00000005ff007c0c */ /* 0x000fe2000bf45320 */
[----:B------:R1:W-:Y:S04]  /*11870*/  STSM.16.M88.4 [R51], R4 ;  /* 0x0000000433007844 */ /* 0x0003e80000000200 */
[----:B------:R4:W-:Y:S04]  /*11880*/  STSM.16.M88.4 [R49], R8 ;  /* 0x0000000831007844 */ /* 0x0009e80000000200 */
[----:B------:R0:W-:Y:S01]  /*11890*/  STSM.16.M88.4 [R47], R12 ;  /* 0x0000000c2f007844 */ /* 0x0001e20000000200 */
[----:B-1----:R-:W-:-:S02]  /*118a0*/  SEL R4, R36, R27, P0 ;  /* 0x0000001b24047207 */ /* 0x002fc40000000000 */
[----:B------:R-:W-:Y:S02]  /*118b0*/  SEL R6, R27, R36, P0 ;  /* 0x000000241b067207 */ /* 0x000fe40000000000 */
[----:B------:R-:W-:Y:S02]  /*118c0*/  SEL R5, R66, R37, P0 ;  /* 0x0000002542057207 */ /* 0x000fe40000000000 */
[----:B------:R-:W-:Y:S02]  /*118d0*/  SEL R7, R37, R66, P0 ;  /* 0x0000004225077207 */ /* 0x000fe40000000000 */
[----:B----4-:R-:W-:Y:S02]  /*118e0*/  SEL R8, R44, R29, P0 ;  /* 0x0000001d2c087207 */ /* 0x010fe40000000000 */
[----:B------:R-:W-:Y:S02]  /*118f0*/  SEL R10, R29, R44, P0 ;  /* 0x0000002c1d0a7207 */ /* 0x000fe40000000000 */
[----:B------:R-:W-:-:S02]  /*11900*/  SEL R9, R68, R39, P0 ;  /* 0x0000002744097207 */ /* 0x000fc40000000000 */
[----:B------:R-:W-:Y:S02]  /*11910*/  SEL R11, R39, R68, P0 ;  /* 0x00000044270b7207 */ /* 0x000fe40000000000 */
[----:B0-----:R-:W-:Y:S02]  /*11920*/  SEL R12, R52, R31, P0 ;  /* 0x0000001f340c7207 */ /* 0x001fe40000000000 */
[----:B------:R-:W-:Y:S02]  /*11930*/  SEL R14, R31, R52, P0 ;  /* 0x000000341f0e7207 */ /* 0x000fe40000000000 */
[----:B------:R-:W-:Y:S02]  /*11940*/  SEL R13, R70, R41, P0 ;  /* 0x00000029460d7207 */ /* 0x000fe40000000000 */
[----:B------:R-:W-:Y:S01]  /*11950*/  SEL R15, R41, R70, P0 ;  /* 0x00000046290f7207 */ /* 0x000fe20000000000 */
[----:B------:R0:W-:Y:S04]  /*11960*/  STSM.16.M88.4 [R45], R4 ;  /* 0x000000042d007844 */ /* 0x0001e80000000200 */
[----:B------:R-:W-:Y:S04]  /*11970*/  STSM.16.M88.4 [R43], R8 ;  /* 0x000000082b007844 */ /* 0x000fe80000000200 */
[----:B------:R1:W-:Y:S01]  /*11980*/  STSM.16.M88.4 [R21], R12 ;  /* 0x0000000c15007844 */ /* 0x0003e20000000200 */
[----:B------:R-:W-:Y:S01]  /*11990*/  IMAD.MOV.U32 R20, RZ, RZ, RZ ;  /* 0x000000ffff147224 */ /* 0x000fe200078e00ff */
[----:B------:R-:W-:Y:S01]  /*119a0*/  BAR.SYNC.DEFER_BLOCKING 0x1, 0x180 ;  /* 0x0046000000007b1d */ /* 0x000fe20000010000 */
[----:B--2---:R-:W-:-:S04]  /*119b0*/  IADD3 R26, P1, R59, UR4, RZ ;  /* 0x000000043b1a7c10 */ /* 0x004fc8000ff3e0ff */
[----:B---3--:R-:W-:Y:S01]  /*119c0*/  IADD3.X R27, R57, UR5, RZ, P1, !PT ;  /* 0x00000005391b7c10 */ /* 0x008fe20008ffe4ff */
[----:B------:R-:W-:Y:S02]  /*119d0*/  ULDC.64 UR4, c[0x0][0xc08] ;  /* 0x0003020000047ab9 */ /* 0x000fe40000000a00 */
[----:B------:R-:W-:Y:S02]  /*119e0*/  ISETP.NE.U32.AND P0, PT, RZ, UR4, PT ;  /* 0x00000004ff007c0c */ /* 0x000fe4000bf05070 */
[----:B------:R2:W5:Y:S02]  /*119f0*/  @P2 LDG.E R20, desc[UR42][R26.64] ;  /* 0x0000002a1a142981 */ /* 0x000564000c1e1900 */
[----:B------:R-:W-:-:S13]  /*11a00*/  ISETP.NE.AND.EX P0, PT, RZ, UR5, PT, P0 ;  /* 0x00000005ff007c0c */ /* 0x000fda000bf05300 */
[----:B0-----:R-:W-:Y:S01]  /*11a10*/  @P0 IADD3 R4, P3, R59, UR4, RZ ;  /* 0x000000043b040c10 */ /* 0x001fe2000ff7e0ff */
[----:B------:R-:W-:Y:S02]  /*11a20*/  ULDC UR4, c[0x0][0xa88] ;  /* 0x0002a20000047ab9 */ /* 0x000fe40000000800 */
[----:B------:R-:W-:Y:S01]  /*11a30*/  IMAD.U32 R38, RZ, RZ, UR4 ;  /* 0x00000004ff267e24 */ /* 0x000fe2000f8e00ff */
[----:B------:R-:W-:-:S05]  /*11a40*/  @P0 IADD3.X R5, R57, UR5, RZ, P3, !PT ;  /* 0x0000000539050c10 */ /* 0x000fca0009ffe4ff */
[----:B------:R2:W5:Y:S01]  /*11a50*/  @P0 LDG.E R38, desc[UR42][R4.64] ;  /* 0x0000002a04260981 */ /* 0x000562000c1e1900 */
[----:B------:R-:W-:-:S13]  /*11a60*/  ISETP.NE.AND P1, PT, R3, 0x1, PT ;  /* 0x000000010300780c */ /* 0x000fda0003f25270 */
[----:B------:R-:W0:Y:S08]  /*11a70*/  @P1 LDC R6, c[0x0][0xbec] ;  /* 0x0002fb00ff061b82 */ /* 0x000e300000000800 */
[----:B------:R-:W3:Y:S01]  /*11a80*/  @P1 LDC R29, c[0x0][0xbf0] ;  /* 0x0002fc00ff1d1b82 */ /* 0x000ee20000000800 */
[----:B-1----:R-:W-:Y:S01]  /*11a90*/  IMAD R13, R53, 0xc0, R55 ;  /* 0x000000c0350d7824 */ /* 0x002fe200078e0237 */
[----:B0-23--:R-:W-:Y:S06]  /*11aa0*/  @P0 BRA `(.L_x_10974) ;  /* 0x0000000000100947 */ /* 0x00dfec0003800000 */
[----:B------:R-:W-:Y:S05]  /*11ab0*/  @!P2 BRA `(.L_x_10974) ;  /* 0x00000000000ca947 */ /* 0x000fea0003800000 */
[----:B------:R-:W2:Y:S04]  /*11ac0*/  LDG.E R5, desc[UR42][R26.64] ;  /* 0x0000002a1a057981 */ /* 0x000ea8000c1e1900 */
[----:B-----5:R-:W2:Y:S02]  /*11ad0*/  LDG.E R38, desc[UR42][R26.64+0x4] ;  /* 0x0000042a1a267981 */ /* 0x020ea4000c1e1900 */
[----:B--2---:R-:W-:-:S07]  /*11ae0*/  IMAD.IADD R38, R38, 0x1, -R5 ;  /* 0x0000000126267824 */ /* 0x004fce00078e0a05 */
.L_x_10974:
[----:B------:R-:W2:Y:S01]  /*11af0*/  LDL.LU R5, [R1+0x2c] ;  /* 0x00002c0001057983 */ /* 0x000ea20000300800 */
[----:B------:R-:W-:Y:S01]  /*11b00*/  ULDC.64 UR4, c[0x0][0xb90] ;  /* 0x0002e40000047ab9 */ /* 0x000fe20000000a00 */
[----:B------:R-:W0:Y:S01]  /*11b10*/  S2R R4, SR_TID.X ;  /* 0x0000000000047919 */ /* 0x000e220000002100 */
[----:B------:R-:W1:Y:S01]  /*11b20*/  S2R R14, SR_TID.X ;  /* 0x00000000000e7919 */ /* 0x000e620000002100 */
[----:B-----5:R-:W-:Y:S02]  /*11b30*/  SHF.R.S32.HI R21, RZ, 0x1f, R20 ;  /* 0x0000001fff157819 */ /* 0x020fe40000011414 */
[----:B------:R-:W-:Y:S01]  /*11b40*/  MOV R7, R13 ;  /* 0x0000000d00077202 */ /* 0x000fe20000000f00 */
[----:B------:R-:W3:Y:S01]  /*11b50*/  LDL.LU R10, [R1+0x44] ;  /* 0x00004400010a7983 */ /* 0x000ee20000300800 */
[----:B------:R-:W-:Y:S01]  /*11b60*/  IMAD R38, R38, R3, RZ ;  /* 0x0000000326267224 */ /* 0x000fe200078e02ff */
[----:B------:R-:W4:Y:S02]  /*11b70*/  @P1 LDC R45, c[0x0][0xbec] ;  /* 0x0002fb00ff2d1b82 */ /* 0x000f240000000800 */
[----:B------:R-:W4:Y:S04]  /*11b80*/  LDL.LU R44, [R1+0x34] ;  /* 0x00003400012c7983 */ /* 0x000f280000300800 */
[----:B------:R-:W3:Y:S04]  /*11b90*/  LDL R49, [R1+0x30] ;  /* 0x0000300001317983 */ /* 0x000ee80000100800 */
[----:B------:R-:W3:Y:S04]  /*11ba0*/  LDL R15, [R1+0x68] ;  /* 0x00006800010f7983 */ /* 0x000ee80000100800 */
[----:B------:R0:W5:Y:S02]  /*11bb0*/  LDL R48, [R1+0x7c] ;  /* 0x00007c0001307983 */ /* 0x0001640000100800 */
[----:B0-----:R-:W-:-:S05]  /*11bc0*/  VIADD R47, R4, 0xffffff80 ;  /* 0xffffff80042f7836 */ /* 0x001fca0000000000 */
[----:B------:R-:W-:Y:S01]  /*11bd0*/  SHF.R.S32.HI R50, RZ, 0x1f, R47 ;  /* 0x0000001fff327819 */ /* 0x000fe2000001142f */
[----:B------:R-:W-:-:S03]  /*11be0*/  @P1 IMAD.HI.U32 R4, R13, R6, RZ ;  /* 0x000000060d041227 */ /* 0x000fc600078e00ff */
[----:B------:R-:W-:Y:S02]  /*11bf0*/  LEA.HI R50, R50, R47, RZ, 0x2 ;  /* 0x0000002f32327211 */ /* 0x000fe400078f10ff */
[----:B------:R-:W-:Y:S02]  /*11c00*/  @P1 SHF.R.U32.HI R7, RZ, R29, R4 ;  /* 0x0000001dff071219 */ /* 0x000fe40000011604 */
[----:B------:R-:W-:-:S03]  /*11c10*/  SHF.R.S32.HI R50, RZ, 0x2, R50 ;  /* 0x00000002ff327819 */ /* 0x000fc60000011432 */
[----:B------:R-:W-:Y:S02]  /*11c20*/  IMAD.MOV R6, RZ, RZ, -R7 ;  /* 0x000000ffff067224 */ /* 0x000fe400078e0a07 */
[----:B-1----:R-:W-:-:S05]  /*11c30*/  VIADD R30, R14, 0xffffff80 ;  /* 0xffffff800e1e7836 */ /* 0x002fca0000000000 */
[----:B------:R-:W-:-:S04]  /*11c40*/  SHF.R.S32.HI R14, RZ, 0x1f, R30 ;  /* 0x0000001fff0e7819 */ /* 0x000fc8000001141e */
[----:B------:R-:W-:-:S04]  /*11c50*/  LEA.HI R14, R14, R30, RZ, 0x7 ;  /* 0x0000001e0e0e7211 */ /* 0x000fc800078f38ff */
[----:B------:R-:W-:-:S05]  /*11c60*/  LOP3.LUT R14, R14, 0xffffff80, RZ, 0xc0, !PT ;  /* 0xffffff800e0e7812 */ /* 0x000fca00078ec0ff */
[----:B------:R-:W-:Y:S01]  /*11c70*/  IMAD.IADD R14, R30, 0x1, -R14 ;  /* 0x000000011e0e7824 */ /* 0x000fe200078e0a0e */
[----:B------:R-:W-:-:S04]  /*11c80*/  SHF.R.S32.HI R46, RZ, 0x1f, R47 ;  /* 0x0000001fff2e7819 */ /* 0x000fc8000001142f */
[----:B------:R-:W-:-:S04]  /*11c90*/  LEA.HI R46, R46, R47, RZ, 0x2 ;  /* 0x0000002f2e2e7211 */ /* 0x000fc800078f10ff */
[----:B------:R-:W-:-:S04]  /*11ca0*/  LOP3.LUT R46, R46, 0xfffffffc, RZ, 0xc0, !PT ;  /* 0xfffffffc2e2e7812 */ /* 0x000fc800078ec0ff */
[----:B------:R-:W-:Y:S02]  /*11cb0*/  IADD3 R46, R47, -R46, RZ ;  /* 0x8000002e2f2e7210 */ /* 0x000fe40007ffe0ff */
[----:B------:R0:W5:Y:S01]  /*11cc0*/  LDL R47, [R1+0x4c] ;  /* 0x00004c00012f7983 */ /* 0x0001620000100800 */
[----:B--2---:R-:W-:Y:S01]  /*11cd0*/  IMAD.MOV.U32 R8, RZ, RZ, R5 ;  /* 0x000000ffff087224 */ /* 0x004fe200078e0005 */
[----:B----4-:R-:W-:-:S05]  /*11ce0*/  SHF.R.S32.HI R39, RZ, 0x1f, R44 ;  /* 0x0000001fff277819 */ /* 0x010fca000001142c */
[----:B------:R-:W-:-:S04]  /*11cf0*/  IMAD R5, R39, UR4, RZ ;  /* 0x0000000427057c24 */ /* 0x000fc8000f8e02ff */
[C---:B------:R-:W-:Y:S02]  /*11d00*/  IMAD R11, R44.reuse, UR5, R5 ;  /* 0x000000052c0b7c24 */ /* 0x040fe4000f8e0205 */
[----:B------:R-:W-:Y:S01]  /*11d10*/  IMAD.WIDE.U32 R4, R44, UR4, R20 ;  /* 0x000000042c047c25 */ /* 0x000fe2000f8e0014 */
[----:B---3--:R-:W-:Y:S01]  /*11d20*/  SEL R37, R10, RZ, !P2 ;  /* 0x000000ff0a257207 */ /* 0x008fe20005000000 */
[----:B------:R-:W-:Y:S01]  /*11d30*/  ULDC.64 UR4, c[0x0][0xb98] ;  /* 0x0002e60000047ab9 */ /* 0x000fe20000000a00 */
[----:B------:R-:W-:Y:S01]  /*11d40*/  SEL R36, R8, RZ, !P2 ;  /* 0x000000ff08247207 */ /* 0x000fe20005000000 */
[----:B------:R-:W-:Y:S02]  /*11d50*/  IMAD R9, R50, 0x20, R49 ;  /* 0x0000002032097824 */ /* 0x000fe400078e0231 */
[----:B------:R-:W-:Y:S02]  /*11d60*/  IMAD.IADD R5, R5, 0x1, R11 ;  /* 0x0000000105057824 */ /* 0x000fe400078e020b */
[----:B------:R-:W-:-:S04]  /*11d70*/  IMAD.WIDE R24, R9, 0x2, R24 ;  /* 0x0000000209187825 */ /* 0x000fc800078e0218 */
[----:B------:R-:W-:Y:S02]  /*11d80*/  IMAD R9, R3, R6, R13 ;  /* 0x0000000603097224 */ /* 0x000fe400078e020d */
[----:B------:R-:W-:Y:S02]  /*11d90*/  IMAD R11, R37, UR4, RZ ;  /* 0x00000004250b7c24 */ /* 0x000fe4000f8e02ff */
[----:B------:R-:W-:Y:S01]  /*11da0*/  IMAD.WIDE.U32 R4, R36, UR4, R4 ;  /* 0x0000000424047c25 */ /* 0x000fe2000f8e0004 */
[----:B------:R-:W-:-:S03]  /*11db0*/  SHF.R.S32.HI R6, RZ, 0x1f, R9 ;  /* 0x0000001fff067819 */ /* 0x000fc60000011409 */
[----:B------:R-:W-:Y:S01]  /*11dc0*/  IMAD R10, R36, UR5, R11 ;  /* 0x00000005240a7c24 */ /* 0x000fe2000f8e020b */
[----:B------:R-:W-:Y:S01]  /*11dd0*/  SHF.R.S32.HI R11, RZ, 0x1f, R7 ;  /* 0x0000001fff0b7819 */ /* 0x000fe20000011407 */
[----:B------:R-:W-:Y:S01]  /*11de0*/  ULDC.64 UR4, c[0x0][0xb88] ;  /* 0x0002e20000047ab9 */ /* 0x000fe20000000a00 */
[----:B------:R-:W-:Y:S02]  /*11df0*/  IADD3 R4, P0, R7, R4, RZ ;  /* 0x0000000407047210 */ /* 0x000fe40007f1e0ff */
[----:B------:R-:W-:Y:S01]  /*11e00*/  IADD3 R13, P2, R24, 0x1800, RZ ;  /* 0x00001800180d7810 */ /* 0x000fe20007f5e0ff */
[----:B------:R-:W-:Y:S01]  /*11e10*/  IMAD R6, R6, UR4, RZ ;  /* 0x0000000406067c24 */ /* 0x000fe2000f8e02ff */
[----:B------:R-:W-:Y:S02]  /*11e20*/  IADD3.X R5, R11, R5, R10, P0, !PT ;  /* 0x000000050b057210 */ /* 0x000fe400007fe40a */
[----:B------:R-:W-:Y:S01]  /*11e30*/  LOP3.LUT R8, R13, 0x180, RZ, 0xc0, !PT ;  /* 0x000001800d087812 */ /* 0x000fe200078ec0ff */
[----:B------:R-:W-:-:S02]  /*11e40*/  IMAD R7, R9, UR5, R6 ;  /* 0x0000000509077c24 */ /* 0x000fc4000f8e0206 */
[----:B------:R-:W-:Y:S01]  /*11e50*/  IMAD.WIDE.U32 R4, R9, UR4, R4 ;  /* 0x0000000409047c25 */ /* 0x000fe2000f8e0004 */
[----:B------:R-:W-:Y:S01]  /*11e60*/  SHF.R.U64 R8, R8, 0x3, RZ ;  /* 0x0000000308087819 */ /* 0x000fe200000012ff */
[----:B------:R-:W-:Y:S02]  /*11e70*/  ULDC.64 UR4, c[0x0][0xb50] ;  /* 0x0002d40000047ab9 */ /* 0x000fe40000000a00 */
[----:B------:R-:W-:Y:S01]  /*11e80*/  IMAD.IADD R5, R5, 0x1, R7 ;  /* 0x0000000105057824 */ /* 0x000fe200078e0207 */
[----:B------:R-:W-:Y:S02]  /*11e90*/  LEA R6, P0, R4, UR4, 0x2 ;  /* 0x0000000404067c11 */ /* 0x000fe4000f8010ff */
[----:B------:R-:W-:Y:S02]  /*11ea0*/  LOP3.LUT R8, R8, R13, RZ, 0x3c, !PT ;  /* 0x0000000d08087212 */ /* 0x000fe400078e3cff */
[----:B------:R-:W-:Y:S02]  /*11eb0*/  IADD3 R13, P6, R24, 0x3000, RZ ;  /* 0x00003000180d7810 */ /* 0x000fe40007fde0ff */
[----:B------:R-:W-:Y:S01]  /*11ec0*/  LEA.HI.X R4, R4, UR5, R5, 0x2, P0 ;  /* 0x0000000504047c11 */ /* 0x000fe200080f1405 */
[----:B------:R-:W-:Y:S01]  /*11ed0*/  SHFL.IDX PT, R40, R6, RZ, 0x1c1f ;  /* 0x001c1fff06287589 */ /* 0x000fe200000e0000 */
[----:B------:R-:W-:Y:S01]  /*11ee0*/  LOP3.LUT R12, R13, 0x180, RZ, 0xc0, !PT ;  /* 0x000001800d0c7812 */ /* 0x000fe200078ec0ff */
[----:B------:R-:W-:Y:S01]  /*11ef0*/  IMAD.X R9, RZ, RZ, R25, P2 ;  /* 0x000000ffff097224 */ /* 0x000fe200010e0619 */
[----:B------:R-:W-:Y:S01]  /*11f00*/  ULDC.64 UR4, c[0x0][0xaa0] ;  /* 0x0002a80000047ab9 */ /* 0x000fe20000000a00 */
[----:B------:R-:W1:Y:S01]  /*11f10*/  SHFL.IDX PT, R41, R4, RZ, 0x1c1f ;  /* 0x001c1fff04297589 */ /* 0x000e6200000e0000 */
[----:B------:R-:W-:-:S02]  /*11f20*/  SHF.R.U64 R12, R12, 0x3, RZ ;  /* 0x000000030c0c7819 */ /* 0x000fc400000012ff */
[----:B------:R-:W-:Y:S02]  /*11f30*/  LOP3.LUT P0, RZ, R14, 0x3, RZ, 0xc0, !PT ;  /* 0x000000030eff7812 */ /* 0x000fe4000780c0ff */
[----:B------:R-:W-:Y:S01]  /*11f40*/  LOP3.LUT R12, R12, R13, RZ, 0x3c, !PT ;  /* 0x0000000d0c0c7212 */ /* 0x000fe200078e3cff */
[----:B------:R-:W-:Y:S01]  /*11f50*/  IMAD R13, R53, 0xc0, R15 ;  /* 0x000000c0350d7824 */ /* 0x000fe200078e020f */
[----:B------:R-:W-:Y:S04]  /*11f60*/  SHFL.IDX PT, R42, R6, 0x1, 0x1c1f ;  /* 0x003c1f00062a7f89 */ /* 0x000fe800000e0000 */
[----:B------:R-:W2:Y:S01]  /*11f70*/  SHFL.IDX PT, R43, R4, 0x1, 0x1c1f ;  /* 0x003c1f00042b7f89 */ /* 0x000ea200000e0000 */
[C---:B------:R-:W-:Y:S02]  /*11f80*/  ISETP.GE.OR P2, PT, R13.reuse, R38, P0 ;  /* 0x000000260d00720c */ /* 0x040fe40000746670 */
[----:B------:R-:W-:Y:S01]  /*11f90*/  IADD3 R5, R13, 0x8, RZ ;  /* 0x000000080d057810 */ /* 0x000fe20007ffe0ff */
[----:B------:R-:W-:-:S03]  /*11fa0*/  IMAD R21, R21, UR4, RZ ;  /* 0x0000000415157c24 */ /* 0x000fc6000f8e02ff */
[----:B------:R-:W-:-:S07]  /*11fb0*/  ISETP.GE.OR P0, PT, R5, R38, P0 ;  /* 0x000000260500720c */ /* 0x000fce0000706670 */
[----:B-1----:R1:W-:Y:S02]  /*11fc0*/  @!P2 ST.E desc[UR42][R40.64], R2 ;  /* 0x000000022800a985 */ /* 0x0023e4000c10192a */
[C---:B-1----:R-:W-:Y:S02]  /*11fd0*/  IMAD R41, R20.reuse, UR5, R21 ;  /* 0x0000000514297c24 */ /* 0x042fe4000f8e0215 */
[----:B------:R-:W-:Y:S01]  /*11fe0*/  IMAD.WIDE.U32 R20, R20, UR4, RZ ;  /* 0x0000000414147c25 */ /* 0x000fe2000f8e00ff */
[----:B------:R-:W-:-:S03]  /*11ff0*/  ULDC.64 UR4, c[0x0][0xae8] ;  /* 0x0002ba0000047ab9 */ /* 0x000fc60000000a00 */
[----:B------:R-:W-:Y:S02]  /*12000*/  IMAD.IADD R21, R21, 0x1, R41 ;  /* 0x0000000115157824 */ /* 0x000fe400078e0229 */
[----:B------:R-:W-:Y:S01]  /*12010*/  IMAD R39, R39, UR4, RZ ;  /* 0x0000000427277c24 */ /* 0x000fe2000f8e02ff */
[----:B--2---:R1:W-:Y:S01]  /*12020*/  @!P0 ST.E desc[UR42][R42.64], R0 ;  /* 0x000000002a008985 */ /* 0x0043e2000c10192a */
[----:B------:R-:W-:-:S04]  /*12030*/  IMAD.WIDE.U32 R20, R44, UR4, R20 ;  /* 0x000000042c147c25 */ /* 0x000fc8000f8e0014 */
[----:B------:R-:W-:Y:S01]  /*12040*/  IMAD R39, R44, UR5, R39 ;  /* 0x000000052c277c24 */ /* 0x000fe2000f8e0227 */
[C---:B------:R-:W-:Y:S01]  /*12050*/  IADD3 R27, P5, R24.reuse, 0x4800, RZ ;  /* 0x00004800181b7810 */ /* 0x040fe20007fbe0ff */
[----:B------:R0:W5:Y:S01]  /*12060*/  LDL R44, [R1+0x50] ;  /* 0x00005000012c7983 */ /* 0x0001620000100800 */
[----:B------:R-:W-:Y:S01]  /*12070*/  IADD3 R29, P4, R24, 0x6000, RZ ;  /* 0x00006000181d7810 */ /* 0x000fe20007f9e0ff */
[----:B-1----:R-:W-:Y:S01]  /*12080*/  IMAD R0, R46, 0x60, R50 ;  /* 0x000000602e007824 */ /* 0x002fe200078e0232 */
[----:B------:R-:W1:Y:S01]  /*12090*/  @P1 LDC R43, c[0x0][0xbf0] ;  /* 0x0002fc00ff2b1b82 */ /* 0x000e620000000800 */
[----:B------:R0:W5:Y:S01]  /*120a0*/  LDL R46, [R1+0x78] ;  /* 0x00007800012e7983 */ /* 0x0001620000100800 */
[----:B------:R-:W-:Y:S01]  /*120b0*/  IADD3 R7, P3, R24, 0x7800, RZ ;  /* 0x0000780018077810 */ /* 0x000fe20007f7e0ff */
[----:B------:R-:W-:Y:S01]  /*120c0*/  IMAD R40, R53, 0xc0, R0 ;  /* 0x000000c035287824 */ /* 0x000fe200078e0200 */
[----:B------:R-:W-:Y:S01]  /*120d0*/  LOP3.LUT R26, R27, 0x180, RZ, 0xc0, !PT ;  /* 0x000001801b1a7812 */ /* 0x000fe200078ec0ff */
[----:B------:R-:W-:-:S02]  /*120e0*/  ULDC.64 UR4, c[0x0][0xaf0] ;  /* 0x0002bc0000047ab9 */ /* 0x000fc40000000a00 */
[----:B------:R-:W-:Y:S01]  /*120f0*/  @P1 IMAD.HI.U32 R0, R40, R45, RZ ;  /* 0x0000002d28001227 */ /* 0x000fe200078e00ff */
[----:B------:R-:W-:Y:S02]  /*12100*/  LOP3.LUT R28, R29, 0x180, RZ, 0xc0, !PT ;  /* 0x000001801d1c7812 */ /* 0x000fe400078ec0ff */
[----:B------:R-:W-:Y:S01]  /*12110*/  LOP3.LUT R11, R24, 0x180, RZ, 0xc0, !PT ;  /* 0x00000180180b7812 */ /* 0x000fe200078ec0ff */
[----:B------:R-:W-:Y:S01]  /*12120*/  IMAD.IADD R21, R21, 0x1, R39 ;  /* 0x0000000115157824 */ /* 0x000fe200078e0227 */
[----:B------:R-:W-:Y:S01]  /*12130*/  LOP3.LUT R6, R7, 0x180, RZ, 0xc0, !PT ;  /* 0x0000018007067812 */ /* 0x000fe200078ec0ff */
[----:B------:R-:W-:Y:S01]  /*12140*/  IMAD.MOV.U32 R39, RZ, RZ, R40 ;  /* 0x000000ffff277224 */ /* 0x000fe200078e0028 */
[----:B------:R-:W-:Y:S01]  /*12150*/  SHF.R.U64 R26, R26, 0x3, RZ ;  /* 0x000000031a1a7819 */ /* 0x000fe200000012ff */
[----:B------:R-:W-:Y:S01]  /*12160*/  IMAD R37, R37, UR4, RZ ;  /* 0x0000000425257c24 */ /* 0x000fe2000f8e02ff */
[----:B------:R-:W-:Y:S02]  /*12170*/  SHF.R.U64 R28, R28, 0x3, RZ ;  /* 0x000000031c1c7819 */ /* 0x000fe400000012ff */
[----:B------:R-:W-:-:S02]  /*12180*/  SHF.R.U64 R11, R11, 0x3, RZ ;  /* 0x000000030b0b7819 */ /* 0x000fc400000012ff */
[----:B------:R-:W-:Y:S02]  /*12190*/  SHF.R.U64 R6, R6, 0x3, RZ ;  /* 0x0000000306067819 */ /* 0x000fe400000012ff */
[----:B-1----:R-:W-:Y:S01]  /*121a0*/  @P1 SHF.R.U32.HI R39, RZ, R43, R0 ;  /* 0x0000002bff271219 */ /* 0x002fe20000011600 */
[----:B------:R-:W-:Y:S01]  /*121b0*/  IMAD R41, R36, UR5, R37 ;  /* 0x0000000524297c24 */ /* 0x000fe2000f8e0225 */
[----:B------:R-:W-:Y:S02]  /*121c0*/  LOP3.LUT R26, R26, R27, RZ, 0x3c, !PT ;  /* 0x0000001b1a1a7212 */ /* 0x000fe400078e3cff */
        /* <DEDUP_REMOVED lines=8> */
[----:B------:R-:W5:Y:S01]  /*12250*/  LD.E.128 R8, desc[UR42][R8.64] ;  /* 0x0000002a08087980 */ /* 0x000f62000c101d00 */
[----:B------:R-:W-:-:S02]  /*12260*/  IMAD.X R33, RZ, RZ, R25, P3 ;  /* 0x000000ffff217224 */ /* 0x000fc400018e0619 */
[----:B------:R-:W-:Y:S01]  /*12270*/  IMAD.MOV.U32 R5, RZ, RZ, R25 ;  /* 0x000000ffff057224 */ /* 0x000fe200078e0019 */
[----:B------:R-:W5:Y:S01]  /*12280*/  LD.E.128 R12, desc[UR42][R12.64] ;  /* 0x0000002a0c0c7980 */ /* 0x000f62000c101d00 */
[----:B------:R-:W-:Y:S01]  /*12290*/  IMAD.WIDE.U32 R36, R36, UR4, R20 ;  /* 0x0000000424247c25 */ /* 0x000fe2000f8e0014 */
[----:B------:R-:W-:Y:S02]  /*122a0*/  ULDC.64 UR4, c[0x0][0xae0] ;  /* 0x0002b80000047ab9 */ /* 0x000fe40000000a00 */
[----:B------:R-:W5:Y:S01]  /*122b0*/  LD.E.128 R24, desc[UR42][R26.64] ;  /* 0x0000002a1a187980 */ /* 0x000f62000c101d00 */
[----:B------:R-:W-:Y:S02]  /*122c0*/  IMAD R0, R0, UR4, RZ ;  /* 0x0000000400007c24 */ /* 0x000fe4000f8e02ff */
[----:B------:R-:W-:Y:S01]  /*122d0*/  IMAD R21, R3, R2, R40 ;  /* 0x0000000203157224 */ /* 0x000fe200078e0228 */
[----:B------:R-:W5:Y:S01]  /*122e0*/  LD.E.128 R4, desc[UR42][R4.64] ;  /* 0x0000002a04047980 */ /* 0x000f62000c101d00 */
[----:B------:R-:W-:-:S02]  /*122f0*/  IMAD.IADD R37, R37, 0x1, R41 ;  /* 0x0000000125257824 */ /* 0x000fc400078e0229 */
[----:B------:R-:W-:Y:S01]  /*12300*/  IMAD R41, R39, UR5, R0 ;  /* 0x0000000527297c24 */ /* 0x000fe2000f8e0200 */
        /* <DEDUP_REMOVED lines=10> */
[----:B-1----:R-:W1:Y:S01]  /*123b0*/  FENCE.VIEW.ASYNC.S ;  /* 0x00000000000073c6 */ /* 0x002e620000000000 */
        /* <DEDUP_REMOVED lines=8> */
[----:B------:R-:W-:-:S02]  /*12440*/  LEA R39, P1, R2, UR4, 0x1 ;  /* 0x0000000402277c11 */ /* 0x000fc4000f8208ff */
[----:B------:R-:W-:Y:S02]  /*12450*/  IADD3 R0, R18, 0x19c20, RZ ;  /* 0x00019c2012007810 */ /* 0x000fe40007ffe0ff */
[----:B------:R-:W-:Y:S02]  /*12460*/  LEA.HI.X R42, R2, UR5, R3, 0x1, P1 ;  /* 0x00000005022a7c11 */ /* 0x000fe400088f0c03 */
[----:B------:R-:W-:Y:S01]  /*12470*/  PRMT R0, RZ, 0x654, R0 ;  /* 0x00000654ff007816 */ /* 0x000fe20000000000 */
[----:B-1----:R0:W1:Y:S01]  /*12480*/  SHFL.IDX PT, R20, R39, RZ, 0x1c1f ;  /* 0x001c1fff27147589 */ /* 0x00206200000e0000 */
[----:B------:R-:W-:Y:S02]  /*12490*/  BSSY B1, `(.L_x_10975) ;  /* 0x0000010000017945 */ /* 0x000fe40003800000 */
[----:B------:R0:W-:Y:S01]  /*124a0*/  SYNCS.ARRIVE.TRANS64.RED.A1T0 RZ, [R0+URZ], RZ ;  /* 0x000000ff00ff79a7 */ /* 0x0001e2000810043f */
[----:B------:R0:W2:Y:S01]  /*124b0*/  SHFL.IDX PT, R21, R42, RZ, 0x1c1f ;  /* 0x001c1fff2a157589 */ /* 0x0000a200000e0000 */
[----:B------:R-:W-:Y:S05]  /*124c0*/  @P0 BRA `(.L_x_10976) ;  /* 0x0000000000300947 */ /* 0x000fea0003800000 */
[----:B------:R-:W-:Y:S02]  /*124d0*/  ULDC UR4, c[0x0][0xac8] ;  /* 0x0002b20000047ab9 */ /* 0x000fe40000000800 */
[----:B-----5:R-:W-:Y:S02]  /*124e0*/  ISETP.GE.AND P1, PT, R47, UR4, PT ;  /* 0x000000042f007c0c */ /* 0x020fe4000bf26270 */
[----:B------:R-:W-:Y:S02]  /*124f0*/  ISETP.GE.AND P2, PT, R44, UR4, PT ;  /* 0x000000042c007c0c */ /* 0x000fe4000bf46270 */
[----:B------:R-:W-:-:S09]  /*12500*/  ISETP.GE.AND P0, PT, R49, UR4, PT ;  /* 0x0000000431007c0c */ /* 0x000fd2000bf06270 */
[-C--:B-1----:R-:W-:Y:S02]  /*12510*/  @!P1 LEA R36, P3, R47, R20.reuse, 0x1 ;  /* 0x000000142f249211 */ /* 0x082fe400078608ff */
[C---:B------:R-:W-:Y:S02]  /*12520*/  @!P2 LEA R40, P4, R44.reuse, R20, 0x1 ;  /* 0x000000142c28a211 */ /* 0x040fe400078808ff */
[----:B--2---:R-:W-:Y:S01]  /*12530*/  @!P0 IMAD.WIDE R2, R49, 0x2, R20 ;  /* 0x0000000231028825 */ /* 0x004fe200078e0214 */
[-C--:B------:R-:W-:Y:S02]  /*12540*/  @!P1 LEA.HI.X R37, R47, R21.reuse, R48, 0x1, P3 ;  /* 0x000000152f259211 */ /* 0x080fe400018f0c30 */
[----:B------:R-:W-:Y:S02]  /*12550*/  @!P2 LEA.HI.X R41, R44, R21, R46, 0x1, P4 ;  /* 0x000000152c29a211 */ /* 0x000fe400020f0c2e */
[----:B------:R3:W-:Y:S04]  /*12560*/  @!P0 ST.E.128 desc[UR42][R2.64], R4 ;  /* 0x0000000402008985 */ /* 0x0007e8000c101d2a */
[----:B------:R3:W-:Y:S04]  /*12570*/  @!P1 ST.E.128 desc[UR42][R36.64], R12 ;  /* 0x0000000c24009985 */ /* 0x0007e8000c101d2a */
[----:B------:R3:W-:Y:S02]  /*12580*/  @!P2 ST.E.128 desc[UR42][R40.64], R28 ;  /* 0x0000001c2800a985 */ /* 0x0007e4000c101d2a */
.L_x_10976:
[----:B------:R-:W-:Y:S05]  /*12590*/  BSYNC B1 ;  /* 0x0000000000017941 */ /* 0x000fea0003800000 */
.L_x_10975:
[----:B---3--:R-:W-:Y:S01]  /*125a0*/  VIADD R3, R43, 0x60 ;  /* 0x000000602b037836 */ /* 0x008fe20000000000 */
[----:B-----5:R3:W4:Y:S04]  /*125b0*/  SHFL.IDX PT, R5, R42, 0x1, 0x1c1f ;  /* 0x003c1f002a057f89 */ /* 0x02072800000e0000 */
[----:B------:R-:W-:Y:S01]  /*125c0*/  ISETP.GE.AND P0, PT, R3, R38, PT ;  /* 0x000000260300720c */ /* 0x000fe20003f06270 */
[----:B------:R3:W0:-:S12]  /*125d0*/  SHFL.IDX PT, R4, R39, 0x1, 0x1c1f ;  /* 0x003c1f0027047f89 */ /* 0x00061800000e0000 */
[----:B---3--:R-:W-:Y:S05]  /*125e0*/  @P0 BRA `(.L_x_10977) ;  /* 0x0000000800cc0947 */ /* 0x008fea0003800000 */
[----:B------:R-:W-:Y:S02]  /*125f0*/  ULDC UR4, c[0x0][0xac8] ;  /* 0x0002b20000047ab9 */ /* 0x000fe40000000800 */
[----:B------:R-:W-:Y:S02]  /*12600*/  ISETP.GE.AND P2, PT, R47, UR4, PT ;  /* 0x000000042f007c0c */ /* 0x000fe4000bf46270 */
[----:B------:R-:W-:-:S11]  /*12610*/  ISETP.GE.AND P1, PT, R49, UR4, PT ;  /* 0x0000000431007c0c */ /* 0x000fd6000bf26270 */
[----:B0-----:R-:W-:Y:S02]  /*12620*/  @!P2 LEA R6, P0, R47, R4, 0x1 ;  /* 0x000000042f06a211 */ /* 0x001fe400078008ff */
[----:B----4-:R-:W-:Y:S02]  /*12630*/  @!P1 IMAD.WIDE R2, R49, 0x2, R4 ;  /* 0x0000000231029825 */ /* 0x010fe400078e0204 */
        /* <DEDUP_REMOVED lines=9> */
.L_x_10973:
[----:B0-----:R-:W2:Y:S01]  /*126d0*/  LDL.LU R4, [R1+0x38] ;  /* 0x0000380001047983 */ /* 0x001ea20000300800 */
[----:B------:R-:W-:Y:S01]  /*126e0*/  ULDC.64 UR4, c[0x0][0xc00] ;  /* 0x0003000000047ab9 */ /* 0x000fe20000000a00 */
[----:B------:R-:W-:Y:S01]  /*126f0*/  IMAD.MOV.U32 R6, RZ, RZ, RZ ;  /* 0x000000ffff067224 */ /* 0x000fe200078e00ff */
[----:B------:R-:W0:Y:S01]  /*12700*/  LDC R25, c[0x0][0xbe8] ;  /* 0x0002fa00ff197b82 */ /* 0x000e220000000800 */
[----:B------:R-:W3:Y:S01]  /*12710*/  LDL.LU R0, [R1+0x3c] ;  /* 0x00003c0001007983 */ /* 0x000ee20000300800 */
[----:B------:R-:W-:-:S04]  /*12720*/  ISETP.NE.U32.AND P0, PT, RZ, UR4, PT ;  /* 0x00000004ff007c0c */ /* 0x000fc8000bf05070 */
[----:B------:R-:W-:Y:S02]  /*12730*/  ISETP.NE.AND.EX P0, PT, RZ, UR5, PT, P0 ;  /* 0x00000005ff007c0c */ /* 0x000fe4000bf05300 */
[----:B--2---:R-:W-:-:S04]  /*12740*/  IADD3 R2, P1, R4, UR4, RZ ;  /* 0x0000000404027c10 */ /* 0x004fc8000ff3e0ff */
[----:B---3--:R-:W-:Y:S01]  /*12750*/  IADD3.X R3, R0, UR5, RZ, P1, !PT ;  /* 0x0000000500037c10 */ /* 0x008fe20008ffe4ff */
[----:B------:R-:W-:Y:S02]  /*12760*/  ULDC.64 UR4, c[0x0][0xc08] ;  /* 0x0003020000047ab9 */ /* 0x000fe40000000a00 */
[----:B------:R-:W-:-:S04]  /*12770*/  ISETP.NE.U32.AND P1, PT, RZ, UR4, PT ;  /* 0x00000004ff007c0c */ /* 0x000fc8000bf25070 */
[----:B------:R2:W5:Y:S01]  /*12780*/  @P0 LDG.E R6, desc[UR42][R2.64] ;  /* 0x0000002a02060981 */ /* 0x000562000c1e1900 */
[----:B------:R-:W-:Y:S01]  /*12790*/  ISETP.NE.AND.EX P1, PT, RZ, UR5, PT, P1 ;  /* 0x00000005ff007c0c */ /* 0x000fe2000bf25310 */
[----:B------:R-:W3:-:S12]  /*127a0*/  S2R R7, SR_TID.X ;  /* 0x0000000000077919 */ /* 0x000ed80000002100 */
[----:B------:R-:W-:Y:S01]  /*127b0*/  @P1 IADD3 R4, P2, R4, UR4, RZ ;  /* 0x0000000404041c10 */ /* 0x000fe2000ff5e0ff */
[----:B------:R-:W-:-:S03]  /*127c0*/  ULDC UR4, c[0x0][0xa88] ;  /* 0x0002a20000047ab9 */ /* 0x000fc60000000800 */
[----:B------:R-:W-:Y:S01]  /*127d0*/  @P1 IADD3.X R5, R0, UR5, RZ, P2, !PT ;  /* 0x0000000500051c10 */ /* 0x000fe200097fe4ff */
[----:B------:R-:W-:-:S06]  /*127e0*/  IMAD.U32 R0, RZ, RZ, UR4 ;  /* 0x00000004ff007e24 */ /* 0x000fcc000f8e00ff */
[----:B------:R2:W5:Y:S01]  /*127f0*/  @P1 LDG.E R0, desc[UR42][R4.64] ;  /* 0x0000002a04001981 */ /* 0x000562000c1e1900 */
[----:B0-----:R-:W-:Y:S01]  /*12800*/  ISETP.NE.AND P2, PT, R25, 0x1, PT ;  /* 0x000000011900780c */ /* 0x001fe20003f45270 */
[----:B---3--:R-:W-:-:S12]  /*12810*/  VIADD R30, R7, 0xffffff80 ;  /* 0xffffff80071e7836 */ /* 0x008fd80000000000 */
[----:B------:R-:W0:Y:S01]  /*12820*/  @P2 LDC R27, c[0x0][0xbec] ;  /* 0x0002fb00ff1b2b82 */ /* 0x000e220000000800 */
[----:B------:R-:W-:Y:S01]  /*12830*/  ISETP.GE.AND P3, PT, R30, 0xc0, PT ;  /* 0x000000c01e00780c */ /* 0x000fe20003f66270 */
[----:B--2---:R-:W-:-:S12]  /*12840*/  @P1 BRA `(.L_x_10978) ;  /* 0x0000000000101947 */ /* 0x004fd80003800000 */
[----:B------:R-:W-:Y:S05]  /*12850*/  @!P0 BRA `(.L_x_10978) ;  /* 0x00000000000c8947 */ /* 0x000fea0003800000 */
[----:B------:R-:W2:Y:S04]  /*12860*/  LDG.E R5, desc[UR42][R2.64] ;  /* 0x0000002a02057981 */ /* 0x000ea8000c1e1900 */
[----:B-----5:R-:W2:Y:S02]  /*12870*/  LDG.E R0, desc[UR42][R2.64+0x4] ;  /* 0x0000042a02007981 */ /* 0x020ea4000c1e1900 */
[----:B--2---:R-:W-:-:S07]  /*12880*/  IMAD.IADD R0, R0, 0x1, -R5 ;  /* 0x0000000100007824 */ /* 0x004fce00078e0a05 */
.L_x_10978:
[----:B------:R-:W2:Y:S04]  /*12890*/  LDL.LU R3, [R1+0x2c] ;  /* 0x00002c0001037983 */ /* 0x000ea80000300800 */
[----:B------:R-:W3:Y:S04]  /*128a0*/  LDL.LU R2, [R1+0x44] ;  /* 0x0000440001027983 */ /* 0x000ee80000300800 */
[----:B------:R-:W4:Y:S04]  /*128b0*/  LDL R29, [R1+0x34] ;  /* 0x00003400011d7983 */ /* 0x000f280000100800 */
[----:B------:R0:W5:Y:S01]  /*128c0*/  LDL R26, [R1+0x48] ;  /* 0x00004800011a7983 */ /* 0x0001620000100800 */
[----:B------:R-:W-:Y:S01]  /*128d0*/  BSSY B1, `(.L_x_10979) ;  /* 0x000002d000017945 */ /* 0x000fe20003800000 */
[----:B-----5:R-:W-:-:S02]  /*128e0*/  SHF.R.S32.HI R11, RZ, 0x1f, R6 ;  /* 0x0000001fff0b7819 */ /* 0x020fc40000011406 */
[----:B--2---:R-:W-:Y:S02]  /*128f0*/  SEL R13, R3, RZ, !P0 ;  /* 0x000000ff030d7207 */ /* 0x004fe40004000000 */
[----:B---3--:R-:W-:Y:S02]  /*12900*/  SEL R12, R2, RZ, !P0 ;  /* 0x000000ff020c7207 */ /* 0x008fe40004000000 */
[----:B----4-:R-:W-:Y:S01]  /*12910*/  SHF.R.S32.HI R10, RZ, 0x1f, R29 ;  /* 0x0000001fff0a7819 */ /* 0x010fe2000001141d */
[----:B0-----:R-:W-:Y:S06]  /*12920*/  @P3 BRA `(.L_x_10980) ;  /* 0x00000000009c3947 */ /* 0x001fec0003800000 */
[----:B------:R-:W0:Y:S01]  /*12930*/  LDC R9, c[0x0][0xbe8] ;  /* 0x0002fa00ff097b82 */ /* 0x000e220000000800 */
[----:B------:R-:W-:-:S05]  /*12940*/  IMAD R2, R26, 0xc0, R7 ;  /* 0x000000c01a027824 */ /* 0x000fca00078e0207 */
[----:B------:R-:W-:Y:S01]  /*12950*/  IADD3 R8, R2, -0x80, RZ ;  /* 0xffffff8002087810 */ /* 0x000fe20007ffe0ff */
[----:B0-----:R-:W-:-:S05]  /*12960*/  IMAD R3, R0, R9, RZ ;  /* 0x0000000900037224 */ /* 0x001fca00078e02ff */
        /* <DEDUP_REMOVED lines=9> */
[----:B------:R-:W0:Y:S01]  /*12a00*/  @P0 LDC R15, c[0x0][0xbec] ;  /* 0x0002fb00ff0f0b82 */ /* 0x000e220000000800 */
[----:B------:R-:W-:Y:S01]  /*12a10*/  IMAD R7, R29, UR5, R7 ;  /* 0x000000051d077c24 */ /* 0x000fe2000f8e0207 */
[----:B------:R-:W-:-:S03]  /*12a20*/  ULDC.64 UR4, c[0x0][0xb98] ;  /* 0x0002e60000047ab9 */ /* 0x000fc60000000a00 */
[----:B------:R-:W-:-:S03]  /*12a30*/  IMAD.IADD R3, R3, 0x1, R7 ;  /* 0x0000000103037824 */ /* 0x000fc600078e0207 */
[----:B------:R-:W2:Y:S01]  /*12a40*/  @P0 LDC R21, c[0x0][0xbf0] ;  /* 0x0002fc00ff150b82 */ /* 0x000ea20000000800 */
[----:B------:R-:W-:-:S04]  /*12a50*/  IMAD.WIDE.U32 R2, R13, UR4, R2 ;  /* 0x000000040d027c25 */ /* 0x000fc8000f8e0002 */
[----:B0-----:R-:W-:-:S05]  /*12a60*/  @P0 IMAD.HI.U32 R4, R8, R15, RZ ;  /* 0x0000000f08040227 */ /* 0x001fca00078e00ff */
        /* <DEDUP_REMOVED lines=19> */
.L_x_10980:
[----:B------:R-:W-:Y:S05]  /*12ba0*/  BSYNC B1 ;  /* 0x0000000000017941 */ /* 0x000fea0003800000 */
.L_x_10979:
[----:B------:R2:W5:Y:S04]  /*12bb0*/  LDL R14, [R1+0x50] ;  /* 0x00005000010e7983 */ /* 0x0005680000100800 */
[----:B------:R2:W5:Y:S04]  /*12bc0*/  LDL R15, [R1+0x78] ;  /* 0x00007800010f7983 */ /* 0x0005680000100800 */
[----:B------:R2:W5:Y:S04]  /*12bd0*/  LDL R20, [R1+0x4c] ;  /* 0x00004c0001147983 */ /* 0x0005680000100800 */
[----:B------:R2:W5:Y:S04]  /*12be0*/  LDL R21, [R1+0x7c] ;  /* 0x00007c0001157983 */ /* 0x0005680000100800 */
[----:B------:R2:W5:Y:S01]  /*12bf0*/  LDL R24, [R1+0x30] ;  /* 0x0000300001187983 */ /* 0x0005620000100800 */
[--C-:B0-----:R-:W-:Y:S01]  /*12c00*/  SHF.R.S32.HI R4, RZ, 0x1f, R30.reuse ;  /* 0x0000001fff047819 */ /* 0x101fe2000001141e */
[----:B------:R-:W0:Y:S01]  /*12c10*/  @P2 LDC R9, c[0x0][0xbf0] ;  /* 0x0002fc00ff092b82 */ /* 0x000e220000000800 */
[----:B------:R-:W-:Y:S01]  /*12c20*/  SHF.R.S32.HI R28, RZ, 0x1f, R30 ;  /* 0x0000001fff1c7819 */ /* 0x000fe2000001141e */
[----:B------:R-:W-:Y:S01]  /*12c30*/  ULDC.64 UR4, c[0x0][0xaa0] ;  /* 0x0002a80000047ab9 */ /* 0x000fe20000000a00 */
[-C--:B------:R-:W-:Y:S01]  /*12c40*/  LEA.HI R4, R4, R30.reuse, RZ, 0x2 ;  /* 0x0000001e04047211 */ /* 0x080fe200078f10ff */
[----:B------:R-:W-:Y:S01]  /*12c50*/  IMAD R3, R11, UR4, RZ ;  /* 0x000000040b037c24 */ /* 0x000fe2000f8e02ff */
[----:B------:R-:W-:Y:S01]  /*12c60*/  LEA.HI R28, R28, R30, RZ, 0x2 ;  /* 0x0000001e1c1c7211 */ /* 0x000fe200078f10ff */
[----:B------:R-:W-:Y:S01]  /*12c70*/  BSSY B1, `(.L_x_10981) ;  /* 0x0000039000017945 */ /* 0x000fe20003800000 */
[----:B------:R-:W-:Y:S01]  /*12c80*/  LOP3.LUT R4, R4, 0xfffffffc, RZ, 0xc0, !PT ;  /* 0xfffffffc04047812 */ /* 0x000fe200078ec0ff */
[C---:B------:R-:W-:Y:S01]  /*12c90*/  IMAD R5, R6.reuse, UR5, R3 ;  /* 0x0000000506057c24 */ /* 0x040fe2000f8e0203 */
[----:B------:R-:W-:Y:S01]  /*12ca0*/  SHF.R.S32.HI R28, RZ, 0x2, R28 ;  /* 0x00000002ff1c7819 */ /* 0x000fe2000001141c */
[----:B------:R-:W-:Y:S01]  /*12cb0*/  IMAD.WIDE.U32 R2, R6, UR4, RZ ;  /* 0x0000000406027c25 */ /* 0x000fe2000f8e00ff */
[----:B------:R-:W-:-:S03]  /*12cc0*/  ULDC.64 UR4, c[0x0][0xae8] ;  /* 0x0002ba0000047ab9 */ /* 0x000fc60000000a00 */
[----:B------:R-:W-:Y:S02]  /*12cd0*/  IMAD.IADD R4, R30, 0x1, -R4 ;  /* 0x000000011e047824 */ /* 0x000fe400078e0a04 */
[----:B------:R-:W-:Y:S02]  /*12ce0*/  IMAD.IADD R3, R3, 0x1, R5 ;  /* 0x0000000103037824 */ /* 0x000fe400078e0205 */
[----:B------:R-:W-:Y:S02]  /*12cf0*/  IMAD R6, R4, 0x60, R28 ;  /* 0x0000006004067824 */ /* 0x000fe400078e021c */
[----:B------:R-:W-:Y:S02]  /*12d00*/  IMAD R4, R10, UR4, RZ ;  /* 0x000000040a047c24 */ /* 0x000fe4000f8e02ff */
[----:B------:R-:W-:Y:S02]  /*12d10*/  IMAD R8, R26, 0xc0, R6 ;  /* 0x000000c01a087824 */ /* 0x000fe400078e0206 */
[----:B------:R-:W-:-:S02]  /*12d20*/  IMAD R7, R29, UR5, R4 ;  /* 0x000000051d077c24 */ /* 0x000fc4000f8e0204 */
[----:B------:R-:W-:-:S04]  /*12d30*/  @P2 IMAD.HI.U32 R4, R8, R27, RZ ;  /* 0x0000001b08042227 */ /* 0x000fc800078e00ff */
[----:B------:R-:W-:Y:S01]  /*12d40*/  IMAD.WIDE.U32 R2, R29, UR4, R2 ;  /* 0x000000041d027c25 */ /* 0x000fe2000f8e0002 */
[----:B------:R-:W-:-:S03]  /*12d50*/  ULDC.64 UR4, c[0x0][0xaf0] ;  /* 0x0002bc0000047ab9 */ /* 0x000fc60000000a00 */
[----:B------:R-:W-:Y:S01]  /*12d60*/  IMAD.MOV.U32 R5, RZ, RZ, R8 ;  /* 0x000000ffff057224 */ /* 0x000fe200078e0008 */
[----:B0-----:R-:W-:Y:S01]  /*12d70*/  @P2 SHF.R.U32.HI R5, RZ, R9, R4 ;  /* 0x00000009ff052219 */ /* 0x001fe20000011604 */
[----:B------:R-:W-:Y:S02]  /*12d80*/  IMAD.IADD R3, R3, 0x1, R7 ;  /* 0x0000000103037824 */ /* 0x000fe400078e0207 */
[----:B------:R-:W-:Y:S01]  /*12d90*/  IMAD R6, R12, UR4, RZ ;  /* 0x000000040c067c24 */ /* 0x000fe2000f8e02ff */
[--C-:B------:R-:W-:Y:S01]  /*12da0*/  SHF.R.S32.HI R4, RZ, 0x1f, R5.reuse ;  /* 0x0000001fff047819 */ /* 0x100fe20000011405 */
[----:B------:R-:W-:Y:S02]  /*12db0*/  IMAD.MOV R7, RZ, RZ, -R5 ;  /* 0x000000ffff077224 */ /* 0x000fe400078e0a05 */
[C---:B------:R-:W-:Y:S02]  /*12dc0*/  IMAD R9, R13.reuse, UR5, R6 ;  /* 0x000000050d097c24 */ /* 0x040fe4000f8e0206 */
        /* <DEDUP_REMOVED lines=9> */
[----:B------:R-:W-:Y:S01]  /*12e60*/  IMAD R4, R4, UR4, RZ ;  /* 0x0000000404047c24 */ /* 0x000fe2000f8e02ff */
[----:B------:R-:W-:Y:S01]  /*12e70*/  IADD3 R3, R3, R9, RZ ;  /* 0x0000000903037210 */ /* 0x000fe20007ffe0ff */
[----:B------:R-:W-:Y:S02]  /*12e80*/  IMAD R25, R0, R25, RZ ;  /* 0x0000001900197224 */ /* 0x000fe400078e02ff */
[----:B------:R-:W-:Y:S02]  /*12e90*/  IMAD R0, R26, 0xc0, R28 ;  /* 0x000000c01a007824 */ /* 0x000fe400078e021c */
[C---:B------:R-:W-:Y:S02]  /*12ea0*/  IMAD R5, R7.reuse, UR5, R4 ;  /* 0x0000000507057c24 */ /* 0x040fe4000f8e0204 */
[----:B------:R-:W-:Y:S01]  /*12eb0*/  IMAD.WIDE.U32 R2, R7, UR4, R2 ;  /* 0x0000000407027c25 */ /* 0x000fe2000f8e0002 */
[----:B------:R-:W-:Y:S01]  /*12ec0*/  ISETP.GE.AND P0, PT, R0, R25, PT ;  /* 0x000000190000720c */ /* 0x000fe20003f06270 */
[----:B------:R-:W-:-:S02]  /*12ed0*/  ULDC.64 UR4, c[0x0][0xa80] ;  /* 0x0002a00000047ab9 */ /* 0x000fc40000000a00 */
[----:B------:R-:W-:Y:S01]  /*12ee0*/  IMAD.IADD R3, R3, 0x1, R5 ;  /* 0x0000000103037824 */ /* 0x000fe200078e0205 */
[----:B------:R-:W-:-:S04]  /*12ef0*/  LEA R4, P1, R2, UR4, 0x1 ;  /* 0x0000000402047c11 */ /* 0x000fc8000f8208ff */
[----:B------:R-:W-:Y:S02]  /*12f00*/  LEA.HI.X R5, R2, UR5, R3, 0x1, P1 ;  /* 0x0000000502057c11 */ /* 0x000fe400088f0c03 */
[----:B------:R2:W0:Y:S04]  /*12f10*/  SHFL.IDX PT, R2, R4, RZ, 0x1c1f ;  /* 0x001c1fff04027589 */ /* 0x00042800000e0000 */
[----:B------:R2:W3:Y:S01]  /*12f20*/  SHFL.IDX PT, R3, R5, RZ, 0x1c1f ;  /* 0x001c1fff05037589 */ /* 0x0004e200000e0000 */
[----:B------:R-:W-:Y:S05]  /*12f30*/  @P0 BRA `(.L_x_10982) ;  /* 0x0000000000300947 */ /* 0x000fea0003800000 */
[----:B------:R-:W-:Y:S02]  /*12f40*/  ULDC UR4, c[0x0][0xac8] ;  /* 0x0002b20000047ab9 */ /* 0x000fe40000000800 */
[----:B-----5:R-:W-:Y:S02]  /*12f50*/  ISETP.GE.AND P3, PT, R20, UR4, PT ;  /* 0x0000000414007c0c */ /* 0x020fe4000bf66270 */
[----:B------:R-:W-:Y:S02]  /*12f60*/  ISETP.GE.AND P4, PT, R14, UR4, PT ;  /* 0x000000040e007c0c */ /* 0x000fe4000bf86270 */
[----:B------:R-:W-:-:S09]  /*12f70*/  ISETP.GE.AND P2, PT, R24, UR4, PT ;  /* 0x0000000418007c0c */ /* 0x000fd2000bf46270 */
[-C--:B0-----:R-:W-:Y:S02]  /*12f80*/  @!P3 LEA R8, P0, R20, R2.reuse, 0x1 ;  /* 0x000000021408b211 */ /* 0x081fe400078008ff */
[----:B------:R-:W-:Y:S02]  /*12f90*/  @!P4 LEA R10, P1, R14, R2, 0x1 ;  /* 0x000000020e0ac211 */ /* 0x000fe400078208ff */
[----:B---3--:R-:W-:Y:S01]  /*12fa0*/  @!P2 IMAD.WIDE R6, R24, 0x2, R2 ;  /* 0x000000021806a825 */ /* 0x008fe200078e0202 */
[-C--:B------:R-:W-:Y:S02]  /*12fb0*/  @!P3 LEA.HI.X R9, R20, R3.reuse, R21, 0x1, P0 ;  /* 0x000000031409b211 */ /* 0x080fe400000f0c15 */
[----:B------:R-:W-:Y:S02]  /*12fc0*/  @!P4 LEA.HI.X R11, R14, R3, R15, 0x1, P1 ;  /* 0x000000030e0bc211 */ /* 0x000fe400008f0c0f */
[----:B------:R4:W-:Y:S04]  /*12fd0*/  @!P2 ST.E.128 desc[UR42][R6.64], RZ ;  /* 0x000000ff0600a985 */ /* 0x0009e8000c101d2a */
[----:B------:R4:W-:Y:S04]  /*12fe0*/  @!P3 ST.E.128 desc[UR42][R8.64], RZ ;  /* 0x000000ff0800b985 */ /* 0x0009e8000c101d2a */
[----:B------:R4:W-:Y:S02]  /*12ff0*/  @!P4 ST.E.128 desc[UR42][R10.64], RZ ;  /* 0x000000ff0a00c985 */ /* 0x0009e4000c101d2a */
.L_x_10982:
[----:B------:R-:W-:Y:S05]  /*13000*/  BSYNC B1 ;  /* 0x0000000000017941 */ /* 0x000fea0003800000 */
.L_x_10981:
[----:B------:R-:W-:Y:S01]  /*13010*/  VIADD R0, R0, 0x60 ;  /* 0x0000006000007836 */ /* 0x000fe20000000000 */
[----:B---3--:R3:W1:Y:S04]  /*13020*/  SHFL.IDX PT, R3, R5, 0x1, 0x1c1f ;  /* 0x003c1f0005037f89 */ /* 0x00866800000e0000 */
[----:B------:R-:W-:Y:S01]  /*13030*/  ISETP.GE.AND P0, PT, R0, R25, PT ;  /* 0x000000190000720c */ /* 0x000fe20003f06270 */
[----:B0-----:R3:W0:-:S12]  /*13040*/  SHFL.IDX PT, R2, R4, 0x1, 0x1c1f ;  /* 0x003c1f0004027f89 */ /* 0x00161800000e0000 */
[----:B---3--:R-:W-:Y:S05]  /*13050*/  @P0 BRA `(.L_x_10977) ;  /* 0x0000000000300947 */ /* 0x008fea0003800000 */
[----:B------:R-:W-:Y:S02]  /*13060*/  ULDC UR4, c[0x0][0xac8] ;  /* 0x0002b20000047ab9 */ /* 0x000fe40000000800 */
[----:B-----5:R-:W-:Y:S02]  /*13070*/  ISETP.GE.AND P3, PT, R20, UR4, PT ;  /* 0x0000000414007c0c */ /* 0x020fe4000bf66270 */
[----:B------:R-:W-:Y:S02]  /*13080*/  ISETP.GE.AND P4, PT, R14, UR4, PT ;  /* 0x000000040e007c0c */ /* 0x000fe4000bf86270 */
[----:B------:R-:W-:-:S09]  /*13090*/  ISETP.GE.AND P2, PT, R24, UR4, PT ;  /* 0x0000000418007c0c */ /* 0x000fd2000bf46270 */
[-C--:B0---4-:R-:W-:Y:S02]  /*130a0*/  @!P3 LEA R6, P0, R20, R2.reuse, 0x1 ;  /* 0x000000021406b211 */ /* 0x091fe400078008ff */
[----:B------:R-:W-:Y:S02]  /*130b0*/  @!P4 LEA R8, P1, R14, R2, 0x1 ;  /* 0x000000020e08c211 */ /* 0x000fe400078208ff */
[----:B-12---:R-:W-:Y:S01]  /*130c0*/  @!P2 IMAD.WIDE R4, R24, 0x2, R2 ;  /* 0x000000021804a825 */ /* 0x006fe200078e0202 */
[-C--:B------:R-:W-:Y:S02]  /*130d0*/  @!P3 LEA.HI.X R7, R20, R3.reuse, R21, 0x1, P0 ;  /* 0x000000031407b211 */ /* 0x080fe400000f0c15 */
[----:B------:R-:W-:Y:S02]  /*130e0*/  @!P4 LEA.HI.X R9, R14, R3, R15, 0x1, P1 ;  /* 0x000000030e09c211 */ /* 0x000fe400008f0c0f */
[----:B------:R3:W-:Y:S04]  /*130f0*/  @!P2 ST.E.128 desc[UR42][R4.64], RZ ;  /* 0x000000ff0400a985 */ /* 0x0007e8000c101d2a */
[----:B------:R3:W-:Y:S04]  /*13100*/  @!P3 ST.E.128 desc[UR42][R6.64], RZ ;  /* 0x000000ff0600b985 */ /* 0x0007e8000c101d2a */
[----:B------:R3:W-:Y:S02]  /*13110*/  @!P4 ST.E.128 desc[UR42][R8.64], RZ ;  /* 0x000000ff0800c985 */ /* 0x0007e4000c101d2a */
.L_x_10977:
[----:B------:R-:W-:Y:S05]  /*13120*/  BSYNC B0 ;  /* 0x0000000000007941 */ /* 0x000fea0003800000 */
.L_x_10972:
[----:B------:R-:W-:Y:S02]  /*13130*/  ULDC UR4, c[0x0][0xc3c] ;  /* 0x00030f0000047ab9 */ /* 0x000fe40000000800 */
[----:B-1----:R-:W-:-:S13]  /*13140*/  ISETP.GE.AND P0, PT, R155, UR4, PT ;  /* 0x000000049b007c0c */ /* 0x002fda000bf06270 */
[----:B------:R-:W-:Y:S05]  /*13150*/  @!P0 BRA `(.L_x_10983) ;  /* 0xfffffee0000c8947 */ /* 0x000fea000383ffff */
[----:B------:R-:W-:Y:S05]  /*13160*/  BRA `(.L_x_10863) ;  /* 0x0000007000407947 */ /* 0x000fea0003800000 */
.L_x_10861:
        /* <DEDUP_REMOVED lines=9> */
[----:B------:R0:W1:Y:S02]  /*13200*/  @P0 LDS.128 R16, [R2+0x19cd0] ;  /* 0x019cd00002100984 */ /* 0x0000640000000c00 */
[----:B------:R-:W-:Y:S06]  /*13210*/  @P0 BAR.ARV 0x4, 0x200 ;  /* 0x0108000000000b1d */ /* 0x000fec0000002000 */
[----:B--2---:R-:W-:-:S04]  /*13220*/  LOP3.LUT R4, R4, 0xffffffef, RZ, 0xc0, !PT ;  /* 0xffffffef04047812 */ /* 0x004fc800078ec0ff */
[----:B------:R-:W-:-:S05]  /*13230*/  @P0 LOP3.LUT R4, R4, 0x10, RZ, 0xfc, !PT ;  /* 0x0000001004040812 */ /* 0x000fca00078efcff */
[----:B------:R0:W-:Y:S01]  /*13240*/  STL [R1+0x18], R4 ;  /* 0x0000180401007387 */ /* 0x0001e20000100800 */
[----:B-1----:R-:W-:Y:S05]  /*13250*/  @P0 BRA `(.L_x_10984) ;  /* 0x0000000800040947 */ /* 0x002fea0003800000 */
[----:B0-----:R-:W0:Y:S01]  /*13260*/  S2R R4, SR_TID.X ;  /* 0x0000000000047919 */ /* 0x001e220000002100 */
[----:B------:R-:W-:Y:S01]  /*13270*/  ULDC UR4, c[0x0][0xc3c] ;  /* 0x00030f0000047ab9 */ /* 0x000fe20000000800 */
[----:B------:R-:W1:Y:S01]  /*13280*/  S2UR UR6, SR_CTAID.X ;  /* 0x00000000000679c3 */ /* 0x000e620000002500 */
[----:B------:R-:W-:Y:S01]  /*13290*/  ULDC UR5, c[0x0][0xc38] ;  /* 0x00030e0000057ab9 */ /* 0x000fe20000000800 */
        /* <DEDUP_REMOVED lines=31> */
[----:B------:R-:W-:Y:S01]  /*13490*/  IMAD.MOV.U32 R3, RZ, RZ, R6 ;  /* 0x000000ffff037224 */ /* 0x000fe200078e0006 */
[----:B-1----:R-:W-:-:S13]  /*134a0*/  ISETP.GT.AND P6, PT, R6, UR6, PT ;  /* 0x0000000606007c0c */ /* 0x002fda000bfc4270 */
[----:B------:R-:W-:Y:S05]  /*134b0*/  @P6 BRA `(.L_x_10985) ;  /* 0x00000000009c6947 */ /* 0x000fea0003800000 */
[----:B------:R-:W0:Y:S01]  /*134c0*/  LDC R7, c[0x0][0xc3c] ;  /* 0x00030f00ff077b82 */ /* 0x000e220000000800 */
[----:B------:R-:W-:Y:S01]  /*134d0*/  IMAD.MOV.U32 R6, RZ, RZ, R3 ;  /* 0x000000ffff067224 */ /* 0x000fe200078e0003 */
[----:B------:R-:W-:Y:S01]  /*134e0*/  UMOV UR4, URZ ;  /* 0x0000003f00047c82 */ /* 0x000fe20008000000 */
[----:B------:R-:W-:Y:S01]  /*134f0*/  ULDC UR7, c[0x0][0xc3c] ;  /* 0x00030f0000077ab9 */ /* 0x000fe20000000800 */
[----:B------:R-:W-:-:S05]  /*13500*/  ULDC UR5, c[0x0][0xc38] ;  /* 0x00030e0000057ab9 */ /* 0x000fca0000000800 */
.L_x_10989:
        /* <DEDUP_REMOVED lines=12> */
.L_x_10988:
[----:B------:R-:W-:Y:S05]  /*135d0*/  BSYNC B0 ;  /* 0x0000000000007941 */ /* 0x000fea0003800000 */
.L_x_10987:
        /* <DEDUP_REMOVED lines=20> */
[----:B------:R-:W-:-:S07]  /*13720*/  MOV R7, R11 ;  /* 0x0000000b00077202 */ /* 0x000fce0000000f00 */
.L_x_10985:
        /* <DEDUP_REMOVED lines=15> */
.L_x_10990:
[----:B---3--:R-:W-:Y:S01]  /*13820*/  IMAD R16, R16, UR5, R10 ;  /* 0x0000000510107c24 */ /* 0x008fe2000f8e020a */
[----:B0-----:R-:W-:Y:S01]  /*13830*/  IABS R2, R4 ;  /* 0x0000000400027213 */ /* 0x001fe20000000000 */
[----:B-12---:R-:W-:Y:S01]  /*13840*/  IMAD.MOV R7, RZ, RZ, -R3 ;  /* 0x000000ffff077224 */ /* 0x006fe200078e0a03 */
[----:B------:R-:W-:Y:S02]  /*13850*/  IADD3 R19, R19, UR4, RZ ;  /* 0x0000000413137c10 */ /* 0x000fe4000fffe0ff */
        /* <DEDUP_REMOVED lines=24> */
.L_x_10986:
[----:B------:R-:W-:Y:S02]  /*139e0*/  IMAD.MOV.U32 R17, RZ, RZ, RZ ;  /* 0x000000ffff117224 */ /* 0x000fe400078e00ff */
[----:B------:R-:W-:Y:S02]  /*139f0*/  IMAD.U32 R16, RZ, RZ, UR6 ;  /* 0x00000006ff107e24 */ /* 0x000fe4000f8e00ff */
[----:B------:R-:W-:-:S07]  /*13a00*/  IMAD.MOV.U32 R18, RZ, RZ, RZ ;  /* 0x000000ffff127224 */ /* 0x000fce00078e00ff */
.L_x_10991:
[----:B------:R-:W-:-:S13]  /*13a10*/  ISETP.NE.AND P0, PT, R5, RZ, PT ;  /* 0x000000ff0500720c */ /* 0x000fda0003f05270 */
[----:B------:R-:W0:Y:S01]  /*13a20*/  @!P0 S2R R3, SR_CgaCtaId ;  /* 0x0000000000038919 */ /* 0x000e220000008800 */
[----:B------:R-:W-:-:S04]  /*13a30*/  @!P0 MOV R2, 0x400 ;  /* 0x0000040000028802 */ /* 0x000fc80000000f00 */
[----:B0-----:R-:W-:-:S05]  /*13a40*/  @!P0 LEA R2, R3, R2, 0x18 ;  /* 0x0000000203028211 */ /* 0x001fca00078ec0ff */
[----:B------:R1:W-:Y:S01]  /*13a50*/  @!P0 STS.128 [R2+0x19cd0], R16 ;  /* 0x019cd01002008388 */ /* 0x0003e20000000c00 */
[----:B------:R-:W-:Y:S06]  /*13a60*/  BAR.ARV 0x5, 0x200 ;  /* 0x0148000000007b1d */ /* 0x000fec0000002000 */
.L_x_10984:
[----:B------:R2:W-:Y:S01]  /*13a70*/  STL [R1+0x50], RZ ;  /* 0x000050ff01007387 */ /* 0x0005e20000100800 */
[----:B------:R-:W-:Y:S01]  /*13a80*/  ULDC UR4, c[0x0][0xc3c] ;  /* 0x00030f0000047ab9 */ /* 0x000fe20000000800 */
[----:B------:R-:W-:Y:S01]  /*13a90*/  IMAD.MOV.U32 R28, RZ, RZ, 0x1 ;  /* 0x00000001ff1c7424 */ /* 0x000fe200078e00ff */
[----:B------:R-:W-:Y:S01]  /*13aa0*/  ISETP.GE.AND P0, PT, R19, UR4, PT ;  /* 0x0000000413007c0c */ /* 0x000fe2000bf06270 */
[----:B------:R-:W-:-:S12]  /*13ab0*/  IMAD.MOV.U32 R23, RZ, RZ, RZ ;  /* 0x000000ffff177224 */ /* 0x000fd800078e00ff */
[----:B--2---:R-:W-:Y:S05]  /*13ac0*/  @P0 BRA `(.L_x_10992) ;  /* 0x0000006000ec0947 */ /* 0x004fea0003800000 */
[----:B------:R-:W0:Y:S01]  /*13ad0*/  S2R R12, SR_TID.X ;  /* 0x00000000000c7919 */ /* 0x000e220000002100 */
[----:B------:R-:W2:Y:S01]  /*13ae0*/  S2UR UR4, SR_CgaCtaId ;  /* 0x00000000000479c3 */ /* 0x000ea20000008800 */
        /* <DEDUP_REMOVED lines=9> */
[C---:B01----:R-:W-:Y:S01]  /*13b80*/  IMAD.SHL.U32 R2, R12.reuse, 0x10, RZ ;  /* 0x000000100c027824 */ /* 0x043fe200078e00ff */
[C---:B------:R-:W-:Y:S01]  /*13b90*/  SHF.L.U32 R3, R12.reuse, 0x5, RZ ;  /* 0x000000050c037819 */ /* 0x040fe200000006ff */
[C---:B------:R-:W-:Y:S01]  /*13ba0*/  IMAD.SHL.U32 R8, R12.reuse, 0x2, RZ ;  /* 0x000000020c087824 */ /* 0x040fe200078e00ff */
[----:B------:R-:W-:-:S02]  /*13bb0*/  LOP3.LUT R11, R12, 0x7f, RZ, 0xc0, !PT ;  /* 0x0000007f0c0b7812 */ /* 0x000fc400078ec0ff */
[----:B------:R-:W-:Y:S02]  /*13bc0*/  LOP3.LUT R5, R2, 0x90, RZ, 0xc0, !PT ;  /* 0x0000009002057812 */ /* 0x000fe400078ec0ff */
[----:B------:R-:W-:Y:S01]  /*13bd0*/  SHF.R.U32.HI R4, RZ, 0x1, R12 ;  /* 0x00000001ff047819 */ /* 0x000fe2000001160c */
[----:B------:R-:W-:Y:S01]  /*13be0*/  IMAD.SHL.U32 R6, R11, 0x10, RZ ;  /* 0x000000100b067824 */ /* 0x000fe200078e00ff */
[C---:B------:R-:W-:Y:S02]  /*13bf0*/  LOP3.LUT R25, R3.reuse, 0x360, RZ, 0xc0, !PT ;  /* 0x0000036003197812 */ /* 0x040fe400078ec0ff */
[----:B------:R-:W-:Y:S02]  /*13c00*/  LOP3.LUT R3, R3, 0x80, RZ, 0xc0, !PT ;  /* 0x0000008003037812 */ /* 0x000fe400078ec0ff */
[----:B------:R-:W-:Y:S02]  /*13c10*/  LOP3.LUT R8, R5, 0x10, R8, 0x78, !PT ;  /* 0x0000001005087812 */ /* 0x000fe400078e7808 */
[----:B------:R-:W-:-:S02]  /*13c20*/  LOP3.LUT R5, R4, 0x20, RZ, 0xc0, !PT ;  /* 0x0000002004057812 */ /* 0x000fc400078ec0ff */
[----:B------:R-:W-:Y:S02]  /*13c30*/  LOP3.LUT R7, R2, 0x60, RZ, 0xc0, !PT ;  /* 0x0000006002077812 */ /* 0x000fe400078ec0ff */
[----:B------:R-:W-:Y:S01]  /*13c40*/  LOP3.LUT R3, R3, 0x10, R4, 0xf8, !PT ;  /* 0x0000001003037812 */ /* 0x000fe200078ef804 */
[----:B------:R-:W-:Y:S01]  /*13c50*/  IMAD.SHL.U32 R4, R12, 0x80, RZ ;  /* 0x000000800c047824 */ /* 0x000fe200078e00ff */
[----:B------:R-:W-:Y:S02]  /*13c60*/  LOP3.LUT R5, R5, 0x10, R12, 0xf8, !PT ;  /* 0x0000001005057812 */ /* 0x000fe400078ef80c */
[--C-:B------:R-:W-:Y:S01]  /*13c70*/  LOP3.LUT R9, R7, 0x700, R6.reuse, 0xf8, !PT ;  /* 0x0000070007097812 */ /* 0x100fe200078ef806 */
[----:B------:R-:W-:Y:S01]  /*13c80*/  IMAD.SHL.U32 R7, R0, 0x800, RZ ;  /* 0x0000080000077824 */ /* 0x000fe200078e00ff */
[----:B------:R-:W-:Y:S01]  /*13c90*/  LOP3.LUT R25, R25, 0x400, R6, 0xf8, !PT ;  /* 0x0000040019197812 */ /* 0x000fe200078ef806 */
[----:B------:R-:W-:Y:S01]  /*13ca0*/  IMAD.SHL.U32 R0, R12, 0x4, RZ ;  /* 0x000000040c007824 */ /* 0x000fe200078e00ff */
[----:B------:R-:W-:-:S02]  /*13cb0*/  LOP3.LUT R6, R4, 0x400, RZ, 0xc0, !PT ;  /* 0x0000040004067812 */ /* 0x000fc400078ec0ff */
[----:B------:R-:W-:Y:S02]  /*13cc0*/  LOP3.LUT R5, R5, 0x380, R4, 0xf8, !PT ;  /* 0x0000038005057812 */ /* 0x000fe400078ef804 */
[----:B------:R-:W-:Y:S02]  /*13cd0*/  LOP3.LUT P0, RZ, R12, 0x4, RZ, 0xc0, !PT ;  /* 0x000000040cff7812 */ /* 0x000fe4000780c0ff */
[----:B------:R-:W-:Y:S02]  /*13ce0*/  LOP3.LUT R6, R6, 0x800, R7, 0xf8, !PT ;  /* 0x0000080006067812 */ /* 0x000fe400078ef807 */
[----:B------:R-:W-:Y:S02]  /*13cf0*/  LOP3.LUT R5, R5, 0x70, R2, 0x78, !PT ;  /* 0x0000007005057812 */ /* 0x000fe400078e7802 */
[----:B------:R-:W-:Y:S02]  /*13d00*/  LOP3.LUT R0, R3, 0x10, R0, 0x78, !PT ;  /* 0x0000001003007812 */ /* 0x000fe400078e7800 */
[----:B------:R-:W-:Y:S01]  /*13d10*/  LOP3.LUT R29, R6, R5, RZ, 0xfc, !PT ;  /* 0x00000005061d7212 */ /* 0x000fe200078efcff */
[----:B--2---:R-:W-:Y:S01]  /*13d20*/  IMAD.U32 R5, RZ, RZ, UR4 ;  /* 0x00000004ff057e24 */ /* 0x004fe2000f8e00ff */
[----:B------:R-:W-:-:S02]  /*13d30*/  LOP3.LUT R25, R25, R0, RZ, 0xfc, !PT ;  /* 0x0000000019197212 */ /* 0x000fc400078efcff */
[----:B------:R-:W-:Y:S01]  /*13d40*/  LOP3.LUT R10, R9, R8, RZ, 0xfc, !PT ;  /* 0x00000008090a7212 */ /* 0x000fe200078efcff */
[C---:B------:R-:W-:Y:S01]  /*13d50*/  VIADD R4, R29.reuse, 0x40 ;  /* 0x000000401d047836 */ /* 0x040fe20000000000 */
[----:B------:R-:W-:Y:S01]  /*13d60*/  SHF.L.U32 R0, R12, 0x6, RZ ;  /* 0x000000060c007819 */ /* 0x000fe200000006ff */
[----:B------:R-:W-:Y:S01]  /*13d70*/  @P0 VIADD R4, R29, 0xffffffc0 ;  /* 0xffffffc01d040836 */ /* 0x000fe20000000000 */
[----:B------:R-:W-:Y:S01]  /*13d80*/  SHF.R.U32.HI R3, RZ, 0x1, R11 ;  /* 0x00000001ff037819 */ /* 0x000fe2000001160b */
[----:B------:R-:W-:Y:S01]  /*13d90*/  STL [R1+0x24], R10 ;  /* 0x0000240a01007387 */ /* 0x000fe20000100800 */
[----:B------:R-:W-:Y:S02]  /*13da0*/  LOP3.LUT R0, R0, 0x40, RZ, 0xc0, !PT ;  /* 0x0000004000007812 */ /* 0x000fe400078ec0ff */
[----:B------:R-:W-:Y:S01]  /*13db0*/  LEA R22, R5, R22, 0x18 ;  /* 0x0000001605167211 */ /* 0x000fe200078ec0ff */
[----:B------:R-:W-:Y:S01]  /*13dc0*/  STL [R1+0x1c], R5 ;  /* 0x00001c0501007387 */ /* 0x000fe20000100800 */
[----:B------:R-:W-:-:S02]  /*13dd0*/  LOP3.LUT R3, R3, R0, RZ, 0xfc, !PT ;  /* 0x0000000003037212 */ /* 0x000fc400078efcff */
[----:B------:R-:W-:Y:S01]  /*13de0*/  LOP3.LUT R2, R2, 0x10, RZ, 0xc0, !PT ;  /* 0x0000001002027812 */ /* 0x000fe200078ec0ff */
[----:B------:R0:W-:Y:S01]  /*13df0*/  STL [R1+0x20], R4 ;  /* 0x0000200401007387 */ /* 0x0001e20000100800 */
[----:B------:R-:W-:Y:S02]  /*13e00*/  IMAD.IADD R3, R22, 0x1, R10 ;  /* 0x0000000116037824 */ /* 0x000fe400078e020a */
[----:B------:R-:W-:Y:S01]  /*13e10*/  LOP3.LUT R0, R2, 0x40, RZ, 0xfc, !PT ;  /* 0x0000004002007812 */ /* 0x000fe200078efcff */
[----:B------:R-:W-:Y:S01]  /*13e20*/  STL [R1+0x50], RZ ;  /* 0x000050ff01007387 */ /* 0x000fe20000100800 */
[----:B------:R-:W-:Y:S01]  /*13e30*/  LOP3.LUT R0, R25, 0x2800, RZ, 0xfc, !PT ;  /* 0x0000280019007812 */ /* 0x000fe200078efcff */
[----:B0-----:R-:W-:-:S05]  /*13e40*/  IMAD.MOV.U32 R4, RZ, RZ, 0x1 ;  /* 0x00000001ff047424 */ /* 0x001fca00078e00ff */
[----:B------:R0:W-:Y:S04]  /*13e50*/  STL [R1], R4 ;  /* 0x0000000401007387 */ /* 0x0001e80000100800 */
[----:B------:R1:W-:Y:S01]  /*13e60*/  STL [R1+0x40], R3 ;  /* 0x0000400301007387 */ /* 0x0003e20000100800 */
[----:B0-----:R-:W-:Y:S02]  /*13e70*/  LOP3.LUT R4, R2, 0x20, RZ, 0xfc, !PT ;  /* 0x0000002002047812 */ /* 0x001fe400078efcff */
[----:B------:R-:W-:-:S07]  /*13e80*/  LOP3.LUT R2, R25, 0x1800, RZ, 0xfc, !PT ;  /* 0x0000180019027812 */ /* 0x000fce00078efcff */
.L_x_11110:
[----:B01-3--:R-:W0:Y:S02]  /*13e90*/  LDC.64 R2, c[0x0][0xc88] ;  /* 0x00032200ff027b82 */ /* 0x00be240000000a00 */
[----:B0-----:R-:W-:-:S05]  /*13ea0*/  IMAD.WIDE R2, R19, 0x4, R2 ;  /* 0x0000000413027825 */ /* 0x001fca00078e0202 */
[----:B------:R-:W2:Y:S01]  /*13eb0*/  LDG.E R26, desc[UR42][R2.64] ;  /* 0x0000002a021a7981 */ /* 0x000ea2000c1e1900 */
[----:B------:R-:W-:Y:S05]  /*13ec0*/  YIELD ;  /* 0x0000000000007946 */ /* 0x000fea0003800000 */
[----:B------:R-:W-:Y:S01]  /*13ed0*/  ULDC.64 UR4, c[0x0][0xa28] ;  /* 0x00028a0000047ab9 */ /* 0x000fe20000000a00 */
[----:B------:R-:W-:Y:S01]  /*13ee0*/  IMAD.MOV.U32 R11, RZ, RZ, RZ ;  /* 0x000000ffff0b7224 */ /* 0x000fe200078e00ff */
[----:B------:R-:W-:Y:S01]  /*13ef0*/  ISETP.NE.U32.AND P0, PT, RZ, UR4, PT ;  /* 0x00000004ff007c0c */ /* 0x000fe2000bf05070 */
[----:B------:R-:W-:Y:S01]  /*13f00*/  ULDC.64 UR8, c[0x0][0xa18] ;  /* 0x0002860000087ab9 */ /* 0x000fe20000000a00 */
[----:B------:R-:W-:-:S02]  /*13f10*/  ULDC.64 UR6, c[0x0][0xa10] ;  /* 0x0002840000067ab9 */ /* 0x000fc40000000a00 */
[----:B------:R-:W-:Y:S02]  /*13f20*/  ISETP.NE.AND.EX P0, PT, RZ, UR5, PT, P0 ;  /* 0x00000005ff007c0c */ /* 0x000fe4000bf05300 */
[----:B--2---:R-:W-:-:S11]  /*13f30*/  SHF.R.S32.HI R0, RZ, 0x1f, R26 ;  /* 0x0000001fff007819 */ /* 0x004fd6000001141a */
        /* <DEDUP_REMOVED lines=8> */
[----:B------:R-:W-:Y:S01]  /*13fc0*/  IADD3 R4, P3, R13, UR4, RZ ;  /* 0x000000040d047c10 */ /* 0x000fe2000ff7e0ff */
[----:B0-----:R-:W-:Y:S01]  /*13fd0*/  IMAD.MOV.U32 R0, RZ, RZ, RZ ;  /* 0x000000ffff007224 */ /* 0x001fe200078e00ff */
[----:B------:R-:W-:Y:S01]  /*13fe0*/  ISETP.NE.AND.EX P0, PT, RZ, UR5, PT, P0 ;  /* 0x00000005ff007c0c */ /* 0x000fe2000bf05300 */
[----:B------:R-:W-:Y:S01]  /*13ff0*/  STL [R1+0x8], R13 ;  /* 0x0000080d01007387 */ /* 0x000fe20000100800 */
[----:B------:R-:W-:Y:S02]  /*14000*/  IADD3.X R5, R12, UR5, RZ, P3, !PT ;  /* 0x000000050c057c10 */ /* 0x000fe40009ffe4ff */
[----:B------:R-:W-:Y:S01]  /*14010*/  ISETP.NE.U32.AND P2, PT, RZ, UR8, PT ;  /* 0x00000008ff007c0c */ /* 0x000fe2000bf45070 */
[----:B------:R-:W-:Y:S01]  /*14020*/  STL [R1+0x14], R12 ;  /* 0x0000140c01007387 */ /* 0x000fe20000100800 */
[----:B------:R-:W-:Y:S01]  /*14030*/  ISETP.NE.U32.AND P1, PT, RZ, UR6, PT ;  /* 0x00000006ff007c0c */ /* 0x000fe2000bf25070 */
[----:B-1----:R-:W-:Y:S01]  /*14040*/  IMAD.MOV.U32 R3, RZ, RZ, RZ ;  /* 0x000000ffff037224 */ /* 0x002fe200078e00ff */
[----:B------:R-:W-:Y:S01]  /*14050*/  ISETP.NE.AND.EX P2, PT, RZ, UR9, PT, P2 ;  /* 0x00000009ff007c0c */ /* 0x000fe2000bf45320 */
[----:B------:R-:W-:Y:S01]  /*14060*/  ULDC UR4, c[0x0][0x288] ;  /* 0x0000a20000047ab9 */ /* 0x000fe20000000800 */
[----:B------:R-:W-:-:S02]  /*14070*/  ISETP.NE.AND.EX P1, PT, RZ, UR7, PT, P1 ;  /* 0x00000007ff007c0c */ /* 0x000fc4000bf25310 */
[----:B------:R-:W-:Y:S01]  /*14080*/  IADD3 R6, P4, R13, UR6, RZ ;  /* 0x000000060d067c10 */ /* 0x000fe2000ff9e0ff */
[----:B------:R-:W3:Y:S03]  /*14090*/  @P0 LDG.E R0, desc[UR42][R4.64] ;  /* 0x0000002a04000981 */ /* 0x000ee6000c1e1900 */
[----:B------:R-:W-:-:S05]  /*140a0*/  IADD3.X R7, R12, UR7, RZ, P4, !PT ;  /* 0x000000070c077c10 */ /* 0x000fca000a7fe4ff */
[----:B------:R-:W-:Y:S02]  /*140b0*/  @P2 IADD3 R8, P3, R13, UR8, RZ ;  /* 0x000000080d082c10 */ /* 0x000fe4000ff7e0ff */
[----:B------:R0:W5:Y:S02]  /*140c0*/  @P1 LDG.E R3, desc[UR42][R6.64] ;  /* 0x0000002a06031981 */ /* 0x000164000c1e1900 */
[----:B------:R-:W-:Y:S02]  /*140d0*/  @P2 IADD3.X R9, R12, UR9, RZ, P3, !PT ;  /* 0x000000090c092c10 */ /* 0x000fe40009ffe4ff */
[----:B---3--:R1:W-:Y:S02]  /*140e0*/  STL [R1+0x34], R0 ;  /* 0x0000340001007387 */ /* 0x0083e40000100800 */
[----:B-1----:R-:W-:Y:S01]  /*140f0*/  IMAD.U32 R0, RZ, RZ, UR4 ;  /* 0x00000004ff007e24 */ /* 0x002fe2000f8e00ff */
[----:B------:R-:W-:-:S05]  /*14100*/  ULDC.64 UR4, c[0x0][0x418] ;  /* 0x0001060000047ab9 */ /* 0x000fca0000000a00 */
[----:B------:R-:W3:Y:S01]  /*14110*/  @P2 LDG.E R0, desc[UR42][R8.64] ;  /* 0x0000002a08002981 */ /* 0x000ee2000c1e1900 */
[----:B------:R-:W-:-:S03]  /*14120*/  UISETP.NE.U32.AND UP0, UPT, UR4, URZ, UPT ;  /* 0x0000003f0400728c */ /* 0x000fc6000bf05070 */
[----:B------:R-:W-:Y:S01]  /*14130*/  ULDC UR4, c[0x0][0x424] ;  /* 0x0001090000047ab9 */ /* 0x000fe20000000800 */
[----:B------:R-:W-:-:S03]  /*14140*/  UISETP.NE.AND.EX UP0, UPT, UR5, URZ, UPT, UP0 ;  /* 0x0000003f0500728c */ /* 0x000fc6000bf05300 */
[----:B------:R-:W-:Y:S01]  /*14150*/  ULDC UR5, c[0x0][0x2f0] ;  /* 0x0000bc0000057ab9 */ /* 0x000fe20000000800 */
[----:B------:R-:W-:-:S04]  /*14160*/  USEL UR4, UR4, 0x1, UP0 ;  /* 0x0000000104047887 */ /* 0x000fc80008000000 */
[----:B------:R-:W-:-:S03]  /*14170*/  UIMAD UR4, UR4, UR5, URZ ;  /* 0x00000005040472a4 */ /* 0x000fc6000f8e023f */
[----:B------:R-:W-:-:S03]  /*14180*/  ULDC UR5, c[0x0][0x348] ;  /* 0x0000d20000057ab9 */ /* 0x000fc60000000800 */
[----:B------:R-:W-:Y:S01]  /*14190*/  IMAD.U32 R2, RZ, RZ, UR4 ;  /* 0x00000004ff027e24 */ /* 0x000fe2000f8e00ff */
[----:B---3--:R1:W-:Y:S04]  /*141a0*/  STL [R1+0x48], R0 ;  /* 0x0000480001007387 */ /* 0x0083e80000100800 */
[----:B--2---:R0:W-:Y:S01]  /*141b0*/  STL [R1+0x10], R11 ;  /* 0x0000100b01007387 */ /* 0x0041e20000100800 */
[----:B-1----:R-:W-:Y:S01]  /*141c0*/  MOV R0, UR5 ;  /* 0x0000000500007c02 */ /* 0x002fe20008000f00 */
[----:B------:R-:W-:Y:S06]  /*141d0*/  @P2 BRA `(.L_x_10993) ;  /* 0x0000000000142947 */ /* 0x000fec0003800000 */
[----:B------:R-:W-:Y:S05]  /*141e0*/  @!P0 BRA `(.L_x_10993) ;  /* 0x0000000000108947 */ /* 0x000fea0003800000 */
[----:B------:R-:W2:Y:S04]  /*141f0*/  LDG.E R8, desc[UR42][R4.64] ;  /* 0x0000002a04087981 */ /* 0x000ea8000c1e1900 */
[----:B------:R-:W2:Y:S02]  /*14200*/  LDG.E R4, desc[UR42][R4.64+0x4] ;  /* 0x0000042a04047981 */ /* 0x000ea4000c1e1900 */
[----:B--2---:R-:W-:-:S05]  /*14210*/  IMAD.IADD R4, R4, 0x1, -R8 ;  /* 0x0000000104047824 */ /* 0x004fca00078e0a08 */
[----:B------:R1:W-:Y:S02]  /*14220*/  STL [R1+0x48], R4 ;  /* 0x0000480401007387 */ /* 0x0003e40000100800 */
.L_x_10993:
[----:B------:R-:W-:Y:S01]  /*14230*/  IMAD.MOV.U32 R10, RZ, RZ, R26 ;  /* 0x000000ffff0a7224 */ /* 0x000fe200078e001a */
[----:B------:R-:W-:Y:S02]  /*14240*/  ULDC.64 UR4, c[0x0][0xa20] ;  /* 0x0002880000047ab9 */ /* 0x000fe40000000a00 */
[----:B------:R-:W-:Y:S02]  /*14250*/  ISETP.NE.U32.AND P0, PT, RZ, UR4, PT ;  /* 0x00000004ff007c0c */ /* 0x000fe4000bf05070 */
[----:B------:R2:W-:Y:S02]  /*14260*/  STL [R1+0x4], R10 ;  /* 0x0000040a01007387 */ /* 0x0005e40000100800 */
[----:B------:R-:W-:-:S13]  /*14270*/  ISETP.NE.AND.EX P0, PT, RZ, UR5, PT, P0 ;  /* 0x00000005ff007c0c */ /* 0x000fda000bf05300 */
[----:B--2---:R-:W-:Y:S05]  /*14280*/  @!P0 BRA `(.L_x_10994) ;  /* 0x0000000000108947 */ /* 0x004fea0003800000 */
[----:B-1----:R-:W-:-:S04]  /*14290*/  IADD3 R4, P0, R13, UR4, RZ ;  /* 0x000000040d047c10 */ /* 0x002fc8000ff1e0ff */
[----:B------:R-:W-:-:S05]  /*142a0*/  IADD3.X R5, R12, UR5, RZ, P0, !PT ;  /* 0x000000050c057c10 */ /* 0x000fca00087fe4ff */
[----:B------:R1:W5:Y:S01]  /*142b0*/  LDG.E R2, desc[UR42][R4.64] ;  /* 0x0000002a04027981 */ /* 0x000362000c1e1900 */
[----:B------:R-:W-:Y:S05]  /*142c0*/  BRA `(.L_x_10995) ;  /* 0x0000000000247947 */ /* 0x000fea0003800000 */
.L_x_10994:
        /* <DEDUP_REMOVED lines=9> */
.L_x_10995:
[----:B-1----:R-:W2:Y:S04]  /*14360*/  @P1 LDG.E R4, desc[UR42][R6.64] ;  /* 0x0000002a06041981 */ /* 0x002ea8000c1e1900 */
[----:B0-----:R-:W2:Y:S01]  /*14370*/  @P1 LDG.E R6, desc[UR42][R6.64+0x4] ;  /* 0x0000042a06061981 */ /* 0x001ea2000c1e1900 */
[----:B-----5:R-:W-:Y:S01]  /*14380*/  IMAD.IADD R2, R2, 0x1, -R11 ;  /* 0x0000000102027824 */ /* 0x020fe200078e0a0b */
[----:B------:R-:W-:Y:S01]  /*14390*/  BSSY B0, `(.L_x_10996) ;  /* 0x000015d000007945 */ /* 0x000fe20003800000 */
[----:B--2---:R-:W-:-:S05]  /*143a0*/  @P1 IMAD.IADD R0, R6, 0x1, -R4 ;  /* 0x0000000106001824 */ /* 0x004fca00078e0a04 */
[----:B------:R-:W-:-:S05]  /*143b0*/  IADD3 R4, R2, R0, RZ ;  /* 0x0000000002047210 */ /* 0x000fca0007ffe0ff */
[----:B------:R0:W-:Y:S02]  /*143c0*/  STL [R1+0x30], R4 ;  /* 0x0000300401007387 */ /* 0x0001e40000100800 */
[----:B0-----:R-:W-:-:S05]  /*143d0*/  VIADD R4, R4, 0x7f ;  /* 0x0000007f04047836 */ /* 0x001fca0000000000 */
[----:B------:R-:W-:-:S04]  /*143e0*/  SHF.R.S32.HI R5, RZ, 0x1f, R4 ;  /* 0x0000001fff057819 */ /* 0x000fc80000011404 */
[----:B------:R-:W-:Y:S01]  /*143f0*/  LEA.HI R6, R5, R4, RZ, 0x7 ;  /* 0x0000000405067211 */ /* 0x000fe200078f38ff */
[----:B------:R-:W-:-:S04]  /*14400*/  IMAD.MOV R4, RZ, RZ, -R2 ;  /* 0x000000ffff047224 */ /* 0x000fc800078e0a02 */
[----:B------:R0:W-:Y:S02]  /*14410*/  STL [R1+0x54], R6 ;  /* 0x0000540601007387 */ /* 0x0001e40000100800 */
[----:B0-----:R-:W-:-:S04]  /*14420*/  LOP3.LUT R6, R6, 0xffffff80, RZ, 0xc0, !PT ;  /* 0xffffff8006067812 */ /* 0x001fc800078ec0ff */
[----:B------:R-:W-:Y:S01]  /*14430*/  VIADDMNMX R0, R6, -R2, R0, PT ;  /* 0x8000000206007246 */ /* 0x000fe20003800100 */
[----:B------:R0:W-:Y:S01]  /*14440*/  STL [R1+0x38], R6 ;  /* 0x0000380601007387 */ /* 0x0001e20000100800 */
[----:B------:R-:W-:-:S04]  /*14450*/  VIMNMX R2, RZ, R4, !PT ;  /* 0x00000004ff027248 */ /* 0x000fc80007fe0100 */
        /* <DEDUP_REMOVED lines=9> */
[----:B0-----:R-:W-:Y:S05]  /*144f0*/  @!P2 BRA `(.L_x_10997) ;  /* 0x000000140018a947 */ /* 0x001fea0003800000 */
[----:B------:R-:W-:Y:S01]  /*14500*/  UMOV UR4, 0xffffffff ;  /* 0xffffffff00047882 */ /* 0x000fe20000000000 */
[----:B------:R-:W-:Y:S02]  /*14510*/  SEL R0, R10, RZ, !P1 ;  /* 0x000000ff0a007207 */ /* 0x000fe40004800000 */
[----:B------:R-:W-:Y:S05]  /*14520*/  BRA.DIV UR4, `(.L_x_10998) ;  /* 0x0000006604dc7947 */ /* 0x000fea000b800000 */
[----:B------:R-:W0:Y:S02]  /*14530*/  S2R R4, SR_TID.X ;  /* 0x0000000000047919 */ /* 0x000e240000002100 */
[----:B0-----:R-:W-:-:S04]  /*14540*/  SHF.R.U32.HI R4, RZ, 0x5, R4 ;  /* 0x00000005ff047819 */ /* 0x001fc80000011604 */
[----:B------:R-:W-:-:S05]  /*14550*/  LOP3.LUT R4, R4, 0x3, RZ, 0xc0, !PT ;  /* 0x0000000304047812 */ /* 0x000fca00078ec0ff */
[----:B------:R0:W1:Y:S02]  /*14560*/  SHFL.IDX PT, R14, R4, RZ, 0x1f ;  /* 0x00001fff040e7589 */ /* 0x00006400000e0000 */
.L_x_11158:
[----:B-1----:R-:W-:Y:S02]  /*14570*/  ISETP.NE.AND P0, PT, R14, RZ, PT ;  /* 0x000000ff0e00720c */ /* 0x002fe40003f05270 */
[----:B------:R-:W-:-:S11]  /*14580*/  PLOP3.LUT P6, PT, PT, PT, PT, 0x8, 0x0 ;  /* 0x000000000000781c */ /* 0x000fd60003fce170 */
[----:B------:R-:W-:Y:S05]  /*14590*/  @P0 BRA `(.L_x_10999) ;  /* 0x00000000000c0947 */ /* 0x000fea0003800000 */
[----:B------:R-:W-:-:S03]  /*145a0*/  UMOV UR4, 0xffffffff ;  /* 0xffffffff00047882 */ /* 0x000fc60000000000 */
[----:B------:R-:W-:Y:S05]  /*145b0*/  BRA.DIV UR4, `(.L_x_11000) ;  /* 0x0000006604ec7947 */ /* 0x000fea000b800000 */
[----:B------:R-:W-:-:S13]  /*145c0*/  ELECT P6, URZ, PT ;  /* 0x00000000003f782f */ /* 0x000fda00038c0000 */
.L_x_10999:
        /* <DEDUP_REMOVED lines=9> */
.L_x_11161:
[----:B------:R-:W-:Y:S05]  /*14660*/  BSYNC B1 ;  /* 0x0000000000017941 */ /* 0x000fea0003800000 */
.L_x_11001:
[----:B------:R-:W-:Y:S04]  /*14670*/  BSSY B1, `(.L_x_11003) ;  /* 0x000008c000017945 */ /* 0x000fe80003800000 */
[----:B------:R-:W-:Y:S05]  /*14680*/  @!P6 BRA `(.L_x_11004) ;  /* 0x000000080028e947 */ /* 0x000fea0003800000 */
[----:B------:R-:W2:Y:S01]  /*14690*/  LDL R6, [R1] ;  /* 0x0000000001067983 */ /* 0x000ea20000100800 */
[----:B------:R-:W-:Y:S01]  /*146a0*/  LEA R7, R27, R22, 0x3 ;  /* 0x000000161b077211 */ /* 0x000fe200078e18ff */
[----:B------:R-:W1:Y:S01]  /*146b0*/  S2R R5, SR_TID.X ;  /* 0x0000000000057919 */ /* 0x000e620000002100 */
[----:B------:R-:W-:Y:S01]  /*146c0*/  BSSY B2, `(.L_x_11005) ;  /* 0x0000006000027945 */ /* 0x000fe20003800000 */
[----:B-1----:R-:W-:-:S04]  /*146d0*/  LOP3.LUT R5, R5, 0x7f, RZ, 0xc0, !PT ;  /* 0x0000007f05057812 */ /* 0x002fc800078ec0ff */
[----:B------:R-:W-:Y:S02]  /*146e0*/  ISETP.NE.AND P1, PT, R5, RZ, PT ;  /* 0x000000ff0500720c */ /* 0x000fe40003f25270 */
[----:B--2---:R-:W-:-:S04]  /*146f0*/  SHF.L.U32 R10, R6, 0x1f, RZ ;  /* 0x0000001f060a7819 */ /* 0x004fc800000006ff */
[----:B------:R-:W1:Y:S02]  /*14700*/  SYNCS.PHASECHK.TRANS64.TRYWAIT P0, [R7+URZ+0x19ca0], R10 ;  /* 0x019ca00a070075a7 */ /* 0x000e64000800017f */
[----:B-1----:R-:W-:Y:S05]  /*14710*/  @!P0 BRA `(.L_x_11006) ;  /* 0x0000006400c88947 */ /* 0x002fea0003800000 */
.L_x_11162:
[----:B------:R-:W-:Y:S05]  /*14720*/  BSYNC B2 ;  /* 0x0000000000027941 */ /* 0x000fea0003800000 */
.L_x_11005:
        /* <DEDUP_REMOVED lines=9> */
.L_x_11008:
[----:B------:R-:W-:Y:S05]  /*147c0*/  BSYNC B2 ;  /* 0x0000000000027941 */ /* 0x000fea0003800000 */
.L_x_11007:
        /* <DEDUP_REMOVED lines=12> */
.L_x_11009:
        /* <DEDUP_REMOVED lines=16> */
.L_x_11010:
        /* <DEDUP_REMOVED lines=16> */
.L_x_11011:
        /* <DEDUP_REMOVED lines=13> */
.L_x_11163:
[----:B------:R-:W-:Y:S05]  /*14b60*/  BSYNC B2 ;  /* 0x0000000000027941 */ /* 0x000fea0003800000 */
.L_x_11012:
[----:B------:R-:W-:Y:S01]  /*14b70*/  BSSY B2, `(.L_x_11014) ;  /* 0x000000b000027945 */ /* 0x000fe20003800000 */
[----:B01----:R-:W-:Y:S02]  /*14b80*/  IMAD.MOV.U32 R10, RZ, RZ, 0x0 ;  /* 0x00000000ff0a7424 */ /* 0x003fe400078e00ff */
[----:B------:R-:W-:Y:S01]  /*14b90*/  IMAD.MOV.U32 R11, RZ, RZ, 0x12f00000 ;  /* 0x12f00000ff0b7424 */ /* 0x000fe200078e00ff */
        /* <DEDUP_REMOVED lines=8> */
.L_x_11015:
[----:B------:R-:W-:Y:S05]  /*14c20*/  BSYNC B2 ;  /* 0x0000000000027941 */ /* 0x000fea0003800000 */
.L_x_11014:
        /* <DEDUP_REMOVED lines=8> */
.L_x_11016:
        /* <DEDUP_REMOVED lines=15> */
.L_x_11017:
        /* <DEDUP_REMOVED lines=15> */
.L_x_11018:
        /* <DEDUP_REMOVED lines=10> */
.L_x_11004:
[----:B------:R-:W-:Y:S05]  /*14f30*/  BSYNC B1 ;  /* 0x0000000000017941 */ /* 0x000fea0003800000 */
.L_x_11003:
[----:B------:R-:W2:Y:S01]  /*14f40*/  LDL.LU R8, [R1] ;  /* 0x0000000001087983 */ /* 0x000ea20000300800 */
[----:B------:R-:W-:Y:S01]  /*14f50*/  VIADD R27, R27, 0x1 ;  /* 0x000000011b1b7836 */ /* 0x000fe20000000000 */
[----:B------:R-:W-:Y:S01]  /*14f60*/  PLOP3.LUT P0, PT, PT, PT, PT, 0x8, 0x0 ;  /* 0x000000000000781c */ /* 0x000fe20003f0e170 */
[----:B------:R-:W-:-:S03]  /*14f70*/  VIADD R9, R9, 0xfffffffe ;  /* 0xfffffffe09097836 */ /* 0x000fc60000000000 */
[----:B------:R-:W-:Y:S02]  /*14f80*/  ISETP.NE.AND P1, PT, R27, 0x2, PT ;  /* 0x000000021b00780c */ /* 0x000fe40003f25270 */
[----:B------:R-:W-:Y:S02]  /*14f90*/  ISETP.GE.AND P2, PT, R9, R2, PT ;  /* 0x000000020900720c */ /* 0x000fe40003f46270 */
[----:B0-----:R-:W-:Y:S02]  /*14fa0*/  SEL R4, RZ, 0x1, P1 ;  /* 0x00000001ff047807 */ /* 0x001fe40000800000 */
[----:B------:R-:W-:Y:S02]  /*14fb0*/  SEL R27, R27, RZ, P1 ;  /* 0x000000ff1b1b7207 */ /* 0x000fe40000800000 */
[----:B--2---:R-:W-:-:S05]  /*14fc0*/  LOP3.LUT R8, R8, R4, RZ, 0x3c, !PT ;  /* 0x0000000408087212 */ /* 0x004fca00078e3cff */
[----:B------:R0:W-:Y:S02]  /*14fd0*/  STL [R1], R8 ;  /* 0x0000000801007387 */ /* 0x0001e40000100800 */
[----:B------:R-:W-:Y:S05]  /*14fe0*/  @!P2 BRA `(.L_x_10997) ;  /* 0x00000008005ca947 */ /* 0x000fea0003800000 */
.L_x_11035:
[----:B------:R-:W-:Y:S05]  /*14ff0*/  YIELD ;  /* 0x0000000000007946 */ /* 0x000fea0003800000 */
[----:B------:R-:W-:Y:S04]  /*15000*/  BSSY B1, `(.L_x_11019) ;  /* 0x000008b000017945 */ /* 0x000fe80003800000 */
[----:B-1----:R-:W-:Y:S05]  /*15010*/  @!P6 BRA `(.L_x_11020) ;  /* 0x000000080024e947 */ /* 0x002fea0003800000 */
        /* <DEDUP_REMOVED lines=9> */
.L_x_11164:
[----:B------:R-:W-:Y:S05]  /*150b0*/  BSYNC B2 ;  /* 0x0000000000027941 */ /* 0x000fea0003800000 */
.L_x_11021:
        /* <DEDUP_REMOVED lines=9> */
.L_x_11024:
[----:B------:R-:W-:Y:S05]  /*15150*/  BSYNC B2 ;  /* 0x0000000000027941 */ /* 0x000fea0003800000 */
.L_x_11023:
        /* <DEDUP_REMOVED lines=11> */
.L_x_11025:
        /* <DEDUP_REMOVED lines=16> */
.L_x_11026:
        /* <DEDUP_REMOVED lines=16> */
.L_x_11027:
        /* <DEDUP_REMOVED lines=13> */
.L_x_11165:
[----:B------:R-:W-:Y:S05]  /*154e0*/  BSYNC B2 ;  /* 0x0000000000027941 */ /* 0x000fea0003800000 */
.L_x_11028:
        /* <DEDUP_REMOVED lines=11> */
.L_x_11031:
[----:B------:R-:W-:Y:S05]  /*155a0*/  BSYNC B2 ;  /* 0x0000000000027941 */ /* 0x000fea0003800000 */
.L_x_11030:
        /* <DEDUP_REMOVED lines=8> */
.L_x_11032:
        /* <DEDUP_REMOVED lines=15> */
.L_x_11033:
        /* <DEDUP_REMOVED lines=15> */
.L_x_11034:
        /* <DEDUP_REMOVED lines=10> */
.L_x_11020:
[----:B------:R-:W-:Y:S05]  /*158b0*/  BSYNC B1 ;  /* 0x0000000000017941 */ /* 0x000fea0003800000 */
.L_x_11019:
[----:B------:R-:W2:Y:S01]  /*158c0*/  LDL.LU R7, [R1] ;  /* 0x0000000001077983 */ /* 0x000ea20000300800 */
        /* <DEDUP_REMOVED lines=9> */
.L_x_10997:
[----:B------:R-:W-:Y:S05]  /*15960*/  BSYNC B0 ;  /* 0x0000000000007941 */ /* 0x000fea0003800000 */
.L_x_10996:
[----:B------:R-:W2:Y:S01]  /*15970*/  LDL R4, [R1+0x30] ;  /* 0x0000300001047983 */ /* 0x000ea20000100800 */
[----:B------:R-:W-:Y:S05]  /*15980*/  @!P0 WARPSYNC.ALL ;  /* 0x0000000000008948 */ /* 0x000fea0003800000 */
[----:B------:R-:W-:Y:S01]  /*15990*/  @!P0 BAR.SYNC.DEFER_BLOCKING 0xc, 0x200 ;  /* 0x0308000000008b1d */ /* 0x000fe20000010000 */
[----:B--2---:R-:W-:-:S13]  /*159a0*/  ISETP.GT.AND P0, PT, R4, RZ, PT ;  /* 0x000000ff0400720c */ /* 0x004fda0003f04270 */
[----:B------:R-:W-:Y:S05]  /*159b0*/  @P0 BRA `(.L_x_11036) ;  /* 0x0000000000440947 */ /* 0x000fea0003800000 */
[----:B------:R-:W2:Y:S02]  /*159c0*/  S2R R4, SR_TID.X ;  /* 0x0000000000047919 */ /* 0x000ea40000002100 */
[----:B--2---:R-:W-:-:S04]  /*159d0*/  LOP3.LUT R4, R4, 0x7f, RZ, 0xc0, !PT ;  /* 0x0000007f04047812 */ /* 0x004fc800078ec0ff */
[----:B------:R-:W-:-:S13]  /*159e0*/  ISETP.NE.AND P0, PT, R4, RZ, PT ;  /* 0x000000ff0400720c */ /* 0x000fda0003f05270 */
[----:B------:R-:W-:Y:S05]  /*159f0*/  @P0 BRA `(.L_x_11037) ;  /* 0x0000003800940947 */ /* 0x000fea0003800000 */
[----:B------:R-:W2:Y:S01]  /*15a00*/  S2R R3, SR_LANEID ;  /* 0x0000000000037919 */ /* 0x000ea20000000000 */
[----:B------:R-:W-:Y:S02]  /*15a10*/  VOTEU.ANY UR4, UPT, PT ;  /* 0x0000000000047886 */ /* 0x000fe400038e0100 */
[----:B------:R-:W2:Y:S08]  /*15a20*/  FLO.U32 R0, UR4 ;  /* 0x0000000400007d00 */ /* 0x000eb000080e0000 */
[----:B------:R-:W3:Y:S01]  /*15a30*/  POPC R5, UR4 ;  /* 0x0000000400057d09 */ /* 0x000ee20008000000 */
[----:B--2---:R-:W-:-:S02]  /*15a40*/  ISETP.EQ.U32.AND P0, PT, R0, R3, PT ;  /* 0x000000030000720c */ /* 0x004fc40003f02070 */
[----:B------:R-:W3:Y:S11]  /*15a50*/  LDC.64 R2, c[0x0][0xc60] ;  /* 0x00031800ff027b82 */ /* 0x000ef60000000a00 */
[----:B---3--:R-:W2:Y:S01]  /*15a60*/  @P0 ATOMG.E.ADD.STRONG.GPU PT, R3, desc[UR42][R2.64], R5 ;  /* 0x00000005020309a8 */ /* 0x008ea200081ee1ea */
[----:B------:R-:W3:Y:S02]  /*15a70*/  S2R R4, SR_LTMASK ;  /* 0x0000000000047919 */ /* 0x000ee40000003900 */
[----:B---3--:R-:W-:-:S04]  /*15a80*/  LOP3.LUT R4, R4, UR4, RZ, 0xc0, !PT ;  /* 0x0000000404047c12 */ /* 0x008fc8000f8ec0ff */
[----:B-1----:R-:W1:Y:S01]  /*15a90*/  POPC R7, R4 ;  /* 0x0000000400077309 */ /* 0x002e620000000000 */
[----:B--2---:R-:W1:Y:S02]  /*15aa0*/  SHFL.IDX PT, R0, R3, R0, 0x1f ;  /* 0x00001f0003007589 */ /* 0x004e6400000e0000 */
[----:B-1----:R-:W-:Y:S01]  /*15ab0*/  IADD3 R16, R0, UR38, R7 ;  /* 0x0000002600107c10 */ /* 0x002fe2000fffe007 */
[----:B------:R-:W-:Y:S06]  /*15ac0*/  BRA `(.L_x_11037) ;  /* 0x0000003800607947 */ /* 0x000fec0003800000 */
.L_x_11036:
        /* <DEDUP_REMOVED lines=11> */
[----:B------:R-:W-:Y:S02]  /*15b80*/  IMAD.U32 R5, RZ, RZ, UR7 ;  /* 0x00000007ff057e24 */ /* 0x000fe4000f8e00ff */
[----:B-1----:R-:W-:Y:S02]  /*15b90*/  IMAD.U32 R7, RZ, RZ, UR9 ;  /* 0x00000009ff077e24 */ /* 0x002fe4000f8e00ff */
[----:B------:R-:W-:-:S02]  /*15ba0*/  IMAD.U32 R10, RZ, RZ, UR4 ;  /* 0x00000004ff0a7e24 */ /* 0x000fc4000f8e00ff */
[----:B------:R-:W-:Y:S02]  /*15bb0*/  IMAD.U32 R11, RZ, RZ, UR5 ;  /* 0x00000005ff0b7e24 */ /* 0x000fe4000f8e00ff */
[----:B0-----:R-:W-:Y:S02]  /*15bc0*/  IMAD.MOV.U32 R8, RZ, RZ, 0x70 ;  /* 0x00000070ff087424 */ /* 0x001fe400078e00ff */
[----:B------:R-:W-:Y:S02]  /*15bd0*/  IMAD.MOV.U32 R12, RZ, RZ, 0x1 ;  /* 0x00000001ff0c7424 */ /* 0x000fe400078e00ff */
[----:B------:R-:W-:-:S07]  /*15be0*/  IMAD.MOV.U32 R13, RZ, RZ, RZ ;  /* 0x000000ffff0d7224 */ /* 0x000fce00078e00ff */
[----:B------:R-:W-:-:S07]  /*15bf0*/  LEPC R20, `(.L_x_11039) ;  /* 0x000000001014794e */ /* 0x000fce0000000000 */
[----:B--2---:R-:W-:Y:S05]  /*15c00*/  CALL.ABS.NOINC R2 ;  /* 0x0000000002007343 */ /* 0x004fea0003c00000 */
.L_x_11039:
[----:B------:R-:W-:Y:S05]  /*15c10*/  BSYNC B6 ;  /* 0x0000000000067941 */ /* 0x000fea0003800000 */
.L_x_11038:
[----:B------:R-:W2:Y:S01]  /*15c20*/  LDL.LU R2, [R1+0x18] ;  /* 0x0000180001027983 */ /* 0x000ea20000300800 */
[----:B------:R-:W-:Y:S01]  /*15c30*/  IADD3 R0, R22, 0x9000, RZ ;  /* 0x0000900016007810 */ /* 0x000fe20007ffe0ff */
[----:B------:R-:W-:Y:S03]  /*15c40*/  BSSY B6, `(.L_x_11040) ;  /* 0x0000016000067945 */ /* 0x000fe60003800000 */
[----:B------:R-:W-:Y:S02]  /*15c50*/  LOP3.LUT P0, RZ, R0, 0x9f, RZ, 0xc0, !PT ;  /* 0x0000009f00ff7812 */ /* 0x000fe4000780c0ff */
[----:B--2---:R-:W-:-:S11]  /*15c60*/  LOP3.LUT R2, R2, 0xfffffffe, RZ, 0xc0, !PT ;  /* 0xfffffffe02027812 */ /* 0x004fd600078ec0ff */
[----:B------:R-:W-:-:S05]  /*15c70*/  @P0 LOP3.LUT R2, R2, 0x1, RZ, 0xfc, !PT ;  /* 0x0000000102020812 */ /* 0x000fca00078efcff */
[----:B------:R2:W-:Y:S01]  /*15c80*/  STL [R1+0x18], R2 ;  /* 0x0000180201007387 */ /* 0x0005e20000100800 */
[----:B------:R-:W-:Y:S05]  /*15c90*/  @!P0 BRA `(.L_x_11041) ;  /* 0x0000000000408947 */ /* 0x000fea0003800000 */
[----:B--2---:R-:W-:Y:S01]  /*15ca0*/  MOV R2, 0x0 ;  /* 0x0000000000027802 */ /* 0x004fe20000000f00 */
[----:B------:R-:W-:Y:S01]  /*15cb0*/  ULDC.64 UR6, c[0x4][0x1b0] ;  /* 0x01006c0000067ab9 */ /* 0x000fe20000000a00 */
[----:B------:R-:W-:Y:S01]  /*15cc0*/  ULDC.64 UR8, c[0x4][0x1b8] ;  /* 0x01006e0000087ab9 */ /* 0x000fe20000000a00 */
[----:B------:R-:W-:Y:S01]  /*15cd0*/  ULDC.64 UR4, c[0x4][0x48] ;  /* 0x0100120000047ab9 */ /* 0x000fe20000000a00 */
[----:B------:R-:W-:Y:S01]  /*15ce0*/  IMAD.U32 R4, RZ, RZ, UR6 ;  /* 0x00000006ff047e24 */ /* 0x000fe2000f8e00ff */
[----:B0-----:R-:W-:Y:S01]  /*15cf0*/  MOV R8, 0x70 ;  /* 0x0000007000087802 */ /* 0x001fe20000000f00 */
[----:B------:R-:W0:Y:S01]  /*15d00*/  LDC.64 R2, c[0x4][R2] ;  /* 0x0100000002027b82 */ /* 0x000e220000000a00 */
[----:B------:R-:W-:Y:S02]  /*15d10*/  IMAD.U32 R5, RZ, RZ, UR7 ;  /* 0x00000007ff057e24 */ /* 0x000fe4000f8e00ff */
[----:B------:R-:W-:Y:S02]  /*15d20*/  IMAD.U32 R6, RZ, RZ, UR8 ;  /* 0x00000008ff067e24 */ /* 0x000fe4000f8e00ff */
[----:B-1----:R-:W-:-:S02]  /*15d30*/  IMAD.U32 R7, RZ, RZ, UR9 ;  /* 0x00000009ff077e24 */ /* 0x002fc4000f8e00ff */
[----:B------:R-:W-:Y:S02]  /*15d40*/  IMAD.U32 R10, RZ, RZ, UR4 ;  /* 0x00000004ff0a7e24 */ /* 0x000fe4000f8e00ff */
[----:B------:R-:W-:Y:S02]  /*15d50*/  IMAD.U32 R11, RZ, RZ, UR5 ;  /* 0x00000005ff0b7e24 */ /* 0x000fe4000f8e00ff */
[----:B------:R-:W-:Y:S02]  /*15d60*/  IMAD.MOV.U32 R12, RZ, RZ, 0x1 ;  /* 0x00000001ff0c7424 */ /* 0x000fe400078e00ff */
[----:B------:R-:W-:-:S07]  /*15d70*/  IMAD.MOV.U32 R13, RZ, RZ, RZ ;  /* 0x000000ffff0d7224 */ /* 0x000fce00078e00ff */
[----:B------:R-:W-:-:S07]  /*15d80*/  LEPC R20, `(.L_x_11041) ;  /* 0x000000001014794e */ /* 0x000fce0000000000 */
[----:B0-----:R-:W-:Y:S05]  /*15d90*/  CALL.ABS.NOINC R2 ;  /* 0x0000000002007343 */ /* 0x001fea0003c00000 */
.L_x_11041:
[----:B------:R-:W-:Y:S05]  /*15da0*/  BSYNC B6 ;  /* 0x0000000000067941 */ /* 0x000fea0003800000 */
.L_x_11040:
[----:B------:R-:W-:Y:S01]  /*15db0*/  VIADD R24, R22, 0x3000 ;  /* 0x0000300016187836 */ /* 0x000fe20000000000 */
[----:B------:R-:W-:Y:S04]  /*15dc0*/  BSSY B6, `(.L_x_11042) ;  /* 0x0000013000067945 */ /* 0x000fe80003800000 */
[----:B------:R-:W-:-:S13]  /*15dd0*/  LOP3.LUT P0, RZ, R24, 0x3ff, RZ, 0xc0, !PT ;  /* 0x000003ff18ff7812 */ /* 0x000fda000780c0ff */
[----:B------:R-:W-:Y:S05]  /*15de0*/  @!P0 BRA `(.L_x_11043) ;  /* 0x0000000000408947 */ /* 0x000fea0003800000 */
[----:B--2---:R-:W-:Y:S01]  /*15df0*/  MOV R2, 0x0 ;  /* 0x0000000000027802 */ /* 0x004fe20000000f00 */
[----:B------:R-:W-:Y:S01]  /*15e00*/  ULDC.64 UR6, c[0x4][0x1b0] ;  /* 0x01006c0000067ab9 */ /* 0x000fe20000000a00 */
[----:B------:R-:W-:Y:S01]  /*15e10*/  ULDC.64 UR8, c[0x4][0x1b8] ;  /* 0x01006e0000087ab9 */ /* 0x000fe20000000a00 */
[----:B------:R-:W-:Y:S01]  /*15e20*/  ULDC.64 UR4, c[0x4][0x50] ;  /* 0x0100140000047ab9 */ /* 0x000fe20000000a00 */
[----:B------:R-:W-:Y:S01]  /*15e30*/  IMAD.U32 R4, RZ, RZ, UR6 ;  /* 0x00000006ff047e24 */ /* 0x000fe2000f8e00ff */
[----:B-1----:R-:W-:Y:S01]  /*15e40*/  MOV R7, UR9 ;  /* 0x0000000900077c02 */ /* 0x002fe20008000f00 */
[----:B------:R-:W1:Y:S01]  /*15e50*/  LDC.64 R2, c[0x4][R2] ;  /* 0x0100000002027b82 */ /* 0x000e620000000a00 */
        /* <DEDUP_REMOVED lines=8> */
[----:B-1----:R-:W-:Y:S05]  /*15ee0*/  CALL.ABS.NOINC R2 ;  /* 0x0000000002007343 */ /* 0x002fea0003c00000 */
.L_x_11043:
[----:B------:R-:W-:Y:S05]  /*15ef0*/  BSYNC B6 ;  /* 0x0000000000067941 */ /* 0x000fea0003800000 */
.L_x_11042:
[----:B--2---:R-:W2:Y:S01]  /*15f00*/  LDL R2, [R1+0x18] ;  /* 0x0000180001027983 */ /* 0x004ea20000100800 */
[----:B------:R-:W-:Y:S01]  /*15f10*/  BSSY B6, `(.L_x_11044) ;  /* 0x0000013000067945 */ /* 0x000fe20003800000 */
[----:B--2---:R-:W-:-:S13]  /*15f20*/  LOP3.LUT P6, RZ, R2, 0x1, RZ, 0xc0, !PT ;  /* 0x0000000102ff7812 */ /* 0x004fda00078cc0ff */
        /* <DEDUP_REMOVED lines=9> */
[----:B------:R-:W-:Y:S01]  /*15fc0*/  MOV R13, RZ ;  /* 0x000000ff000d7202 */ /* 0x000fe20000000f00 */
[----:B-1----:R-:W-:Y:S02]  /*15fd0*/  IMAD.U32 R7, RZ, RZ, UR7 ;  /* 0x00000007ff077e24 */ /* 0x002fe4000f8e00ff */
[----:B------:R-:W-:-:S02]  /*15fe0*/  IMAD.U32 R10, RZ, RZ, UR8 ;  /* 0x00000008ff0a7e24 */ /* 0x000fc4000f8e00ff */
[----:B------:R-:W-:Y:S02]  /*15ff0*/  IMAD.U32 R11, RZ, RZ, UR9 ;  /* 0x00000009ff0b7e24 */ /* 0x000fe4000f8e00ff */
[----:B0-----:R-:W-:Y:S02]  /*16000*/  IMAD.MOV.U32 R8, RZ, RZ, 0x70 ;  /* 0x00000070ff087424 */ /* 0x001fe400078e00ff */
[----:B------:R-:W-:-:S07]  /*16010*/  IMAD.MOV.U32 R12, RZ, RZ, 0x1 ;  /* 0x00000001ff0c7424 */ /* 0x000fce00078e00ff */
[----:B------:R-:W-:-:S07]  /*16020*/  LEPC R20, `(.L_x_11045) ;  /* 0x000000001014794e */ /* 0x000fce0000000000 */
[----:B--2---:R-:W-:Y:S05]  /*16030*/  CALL.ABS.NOINC R2 ;  /* 0x0000000002007343 */ /* 0x004fea0003c00000 */
.L_x_11045:
[----:B------:R-:W-:Y:S05]  /*16040*/  BSYNC B6 ;  /* 0x0000000000067941 */ /* 0x000fea0003800000 */
.L_x_11044:
[----:B------:R-:W2:Y:S01]  /*16050*/  LDL.LU R2, [R1+0x8] ;  /* 0x0000080001027983 */ /* 0x000ea20000300800 */
[----:B------:R-:W-:Y:S01]  /*16060*/  ULDC.64 UR4, c[0x0][0x9f8] ;  /* 0x00027e0000047ab9 */ /* 0x000fe20000000a00 */
[----:B------:R-:W3:Y:S02]  /*16070*/  LDC R6, c[0x0][0x430] ;  /* 0x00010c00ff067b82 */ /* 0x000ee40000000800 */
[----:B------:R-:W4:Y:S04]  /*16080*/  LDL.LU R20, [R1+0x14] ;  /* 0x0000140001147983 */ /* 0x000f280000300800 */
[----:B------:R-:W3:Y:S04]  /*16090*/  LDL.LU R9, [R1+0x38] ;  /* 0x0000380001097983 */ /* 0x000ee80000300800 */
[----:B------:R-:W3:Y:S01]  /*160a0*/  LDL R21, [R1+0x4] ;  /* 0x0000040001157983 */ /* 0x000ee20000100800 */
[----:B------:R-:W-:-:S03]  /*160b0*/  ISETP.NE.U32.AND P0, PT, RZ, UR4, PT ;  /* 0x00000004ff007c0c */ /* 0x000fc6000bf05070 */
[----:B-1----:R-:W3:Y:S01]  /*160c0*/  LDL R7, [R1+0x10] ;  /* 0x0000100001077983 */ /* 0x002ee20000100800 */
[----:B------:R-:W-:-:S03]  /*160d0*/  ISETP.NE.AND.EX P0, PT, RZ, UR5, PT, P0 ;  /* 0x00000005ff007c0c */ /* 0x000fc6000bf05300 */
[----:B------:R-:W3:Y:S01]  /*160e0*/  LDL R5, [R1+0x30] ;  /* 0x0000300001057983 */ /* 0x000ee20000100800 */
[----:B------:R-:W1:Y:S01]  /*160f0*/  S2R R4, SR_TID.X ;  /* 0x0000000000047919 */ /* 0x000e620000002100 */
[----:B------:R-:W0:Y:S08]  /*16100*/  S2R R0, SR_TID.X ;  /* 0x0000000000007919 */ /* 0x000e300000002100 */
[----:B--2---:R-:W-:-:S04]  /*16110*/  @P0 IADD3 R2, P1, R2, UR4, RZ ;  /* 0x0000000402020c10 */ /* 0x004fc8000ff3e0ff */
[----:B----4-:R-:W-:Y:S02]  /*16120*/  @P0 IADD3.X R3, R20, UR5, RZ, P1, !PT ;  /* 0x0000000514030c10 */ /* 0x010fe40008ffe4ff */
[----:B------:R-:W2:Y:S04]  /*16130*/  LDL.LU R20, [R1+0x18] ;  /* 0x0000180001147983 */ /* 0x000ea80000300800 */
[----:B---3--:R3:W4:Y:S01]  /*16140*/  @P0 LDG.E R21, desc[UR42][R2.64] ;  /* 0x0000002a02150981 */ /* 0x008722000c1e1900 */
[----:B------:R-:W-:Y:S01]  /*16150*/  ISETP.NE.AND P1, PT, R6, 0x1, PT ;  /* 0x000000010600780c */ /* 0x000fe20003f25270 */
[----:B-1----:R-:W-:Y:S01]  /*16160*/  IMAD.SHL.U32 R4, R4, 0x40, RZ ;  /* 0x0000004004047824 */ /* 0x002fe200078e00ff */
[----:B0-----:R-:W-:-:S04]  /*16170*/  LOP3.LUT R0, R0, 0x7f, RZ, 0xc0, !PT ;  /* 0x0000007f00007812 */ /* 0x001fc800078ec0ff */
[----:B------:R-:W-:Y:S02]  /*16180*/  LOP3.LUT R4, R4, 0x40, RZ, 0xc0, !PT ;  /* 0x0000004004047812 */ /* 0x000fe400078ec0ff */
[----:B------:R-:W-:-:S05]  /*16190*/  SHF.R.U32.HI R0, RZ, 0x1, R0 ;  /* 0x00000001ff007819 */ /* 0x000fca0000011600 */
[----:B---3--:R-:W0:Y:S01]  /*161a0*/  @P1 LDC R3, c[0x0][0x434] ;  /* 0x00010d00ff031b82 */ /* 0x008e220000000800 */
[----:B------:R-:W-:-:S07]  /*161b0*/  LOP3.LUT R0, R0, R4, RZ, 0xfc, !PT ;  /* 0x0000000400007212 */ /* 0x000fce00078efcff */
[----:B------:R-:W1:Y:S01]  /*161c0*/  @P1 LDC R4, c[0x0][0x438] ;  /* 0x00010e00ff041b82 */ /* 0x000e620000000800 */
[----:B------:R-:W-:-:S04]  /*161d0*/  VIADD R10, R9, 0xffffff80 ;  /* 0xffffff80090a7836 */ /* 0x000fc80000000000 */
[----:B------:R-:W-:-:S04]  /*161e0*/  IMAD.IADD R0, R0, 0x1, R10 ;  /* 0x0000000100007824 */ /* 0x000fc800078e020a */
[----:B------:R-:W-:-:S04]  /*161f0*/  IMAD.IADD R2, R0, 0x1, R7 ;  /* 0x0000000100027824 */ /* 0x000fc800078e0207 */
[----:B0-----:R-:W-:Y:S01]  /*16200*/  @P1 IMAD.HI.U32 R3, R2, R3, RZ ;  /* 0x0000000302031227 */ /* 0x001fe200078e00ff */
[----:B------:R-:W-:Y:S01]  /*16210*/  UMOV UR4, 0xffffffff ;  /* 0xffffffff00047882 */ /* 0x000fe20000000000 */
[----:B----4-:R0:W-:Y:S01]  /*16220*/  @P0 STL [R1+0x4], R21 ;  /* 0x0000041501000387 */ /* 0x0101e20000100800 */
[----:B------:R-:W-:Y:S01]  /*16230*/  ISETP.GE.AND P0, PT, R0, R5, PT ;  /* 0x000000050000720c */ /* 0x000fe20003f06270 */
[----:B------:R-:W-:Y:S01]  /*16240*/  IMAD.MOV.U32 R0, RZ, RZ, R2 ;  /* 0x000000ffff007224 */ /* 0x000fe200078e0002 */
[----:B-1----:R-:W-:Y:S02]  /*16250*/  @P1 SHF.R.U32.HI R0, RZ, R4, R3 ;  /* 0x00000004ff001219 */ /* 0x002fe40000011603 */
[----:B------:R-:W-:Y:S01]  /*16260*/  SHF.R.S32.HI R11, RZ, 0x1f, R21 ;  /* 0x0000001fff0b7819 */ /* 0x000fe20000011415 */
[----:B------:R-:W1:Y:S02]  /*16270*/  LDC R4, c[0x0][0x2f4] ;  /* 0x0000bd00ff047b82 */ /* 0x000e640000000800 */
[----:B------:R-:W-:-:S04]  /*16280*/  IMAD.MOV R5, RZ, RZ, -R0 ;  /* 0x000000ffff057224 */ /* 0x000fc800078e0a00 */
[----:B------:R-:W-:Y:S02]  /*16290*/  IMAD R5, R6, R5, R2 ;  /* 0x0000000506057224 */ /* 0x000fe400078e0202 */
[----:B------:R-:W3:Y:S01]  /*162a0*/  @!P0 LDC.64 R2, c[0x0][0x428] ;  /* 0x00010a00ff028b82 */ /* 0x000ee20000000a00 */
[----:B------:R-:W-:Y:S02]  /*162b0*/  @!P0 SHF.R.S32.HI R9, RZ, 0x1f, R0 ;  /* 0x0000001fff098819 */ /* 0x000fe40000011400 */
[----:B------:R-:W-:-:S05]  /*162c0*/  @!P0 MOV R8, R0 ;  /* 0x0000000000088202 */ /* 0x000fca0000000f00 */
[----:B------:R-:W4:Y:S01]  /*162d0*/  @!P0 LDC.64 R6, c[0x0][0x418] ;  /* 0x00010600ff068b82 */ /* 0x000f220000000a00 */
[----:B---3--:R-:W-:-:S04]  /*162e0*/  @!P0 IMAD.WIDE.U32 R8, R21, R2, R8 ;  /* 0x0000000215088225 */ /* 0x008fc800078e0008 */
[----:B------:R-:W-:-:S04]  /*162f0*/  @!P0 IMAD R2, R11, R2, RZ ;  /* 0x000000020b028224 */ /* 0x000fc800078e02ff */
[----:B------:R-:W-:Y:S02]  /*16300*/  @!P0 IMAD R0, R21, R3, R2 ;  /* 0x0000000315008224 */ /* 0x000fe400078e0202 */
[----:B0-----:R-:W0:Y:S01]  /*16310*/  S2R R21, SR_TID.X ;  /* 0x0000000000157919 */ /* 0x001e220000002100 */
[----:B----4-:R-:W-:Y:S01]  /*16320*/  @!P0 LEA R6, P1, R8, R6, 0x2 ;  /* 0x0000000608068211 */ /* 0x010fe200078210ff */
[----:B------:R-:W-:Y:S01]  /*16330*/  @!P0 IMAD.IADD R0, R9, 0x1, R0 ;  /* 0x0000000109008824 */ /* 0x000fe200078e0200 */
[----:B--2---:R-:W-:-:S04]  /*16340*/  LOP3.LUT R20, R20, 0xfffffffb, RZ, 0xc0, !PT ;  /* 0xfffffffb14147812 */ /* 0x004fc800078ec0ff */
[----:B------:R-:W-:Y:S01]  /*16350*/  @!P0 LEA.HI.X R7, R8, R7, R0, 0x2, P1 ;  /* 0x0000000708078211 */ /* 0x000fe200008f1400 */
[----:B------:R-:W-:Y:S02]  /*16360*/  IMAD.U32 R0, RZ, RZ, UR39 ;  /* 0x00000027ff007e24 */ /* 0x000fe4000f8e00ff */
[----:B0-----:R-:W-:-:S05]  /*16370*/  IMAD.SHL.U32 R21, R21, 0x10, RZ ;  /* 0x0000001015157824 */ /* 0x001fca00078e00ff */
[----:B------:R-:W-:-:S04]  /*16380*/  LOP3.LUT R21, R21, 0x10, RZ, 0xc0, !PT ;  /* 0x0000001015157812 */ /* 0x000fc800078ec0ff */
[C---:B-1----:R-:W-:Y:S02]  /*16390*/  ISETP.GE.AND P3, PT, R21.reuse, R4, PT ;  /* 0x000000041500720c */ /* 0x042fe40003f66270 */
[----:B------:R-:W-:-:S04]  /*163a0*/  LOP3.LUT R12, R21, 0x20, RZ, 0xfc, !PT ;  /* 0x00000020150c7812 */ /* 0x000fc800078efcff */
[----:B------:R-:W-:Y:S01]  /*163b0*/  ISETP.GE.AND P1, PT, R12, R4, PT ;  /* 0x000000040c00720c */ /* 0x000fe20003f26270 */
[----:B------:R-:W-:Y:S01]  /*163c0*/  IMAD.MOV.U32 R3, RZ, RZ, RZ ;  /* 0x000000ffff037224 */ /* 0x000fe200078e00ff */
[----:B------:R-:W-:-:S05]  /*163d0*/  ISETP.NE.AND P2, PT, R0, 0x3, PT ;  /* 0x000000030000780c */ /* 0x000fca0003f45270 */
[----:B------:R-:W-:Y:S01]  /*163e0*/  @P3 LOP3.LUT R20, R20, 0x4, RZ, 0xfc, !PT ;  /* 0x0000000414143812 */ /* 0x000fe200078efcff */
[----:B------:R0:W-:Y:S03]  /*163f0*/  STL [R1+0x14], R11 ;  /* 0x0000140b01007387 */ /* 0x0001e60000100800 */
[----:B------:R-:W-:Y:S01]  /*16400*/  LOP3.LUT R20, R20, 0xfffffff7, RZ, 0xc0, !PT ;  /* 0xfffffff714147812 */ /* 0x000fe200078ec0ff */
[----:B------:R1:W5:Y:S03]  /*16410*/  @!P0 LDG.E R3, desc[UR42][R6.64] ;  /* 0x0000002a06038981 */ /* 0x000366000c1e1900 */
[----:B------:R-:W-:Y:S02]  /*16420*/  LOP3.LUT R20, R20, 0xfffffffd, RZ, 0xc0, !PT ;  /* 0xfffffffd14147812 */ /* 0x000fe400078ec0ff */
[----:B0-----:R-:W-:-:S02]  /*16430*/  LOP3.LUT R11, R21, 0x40, RZ, 0xfc, !PT ;  /* 0x00000040150b7812 */ /* 0x001fc400078efcff */
[----:B------:R-:W-:Y:S02]  /*16440*/  @P1 LOP3.LUT R20, R20, 0x2, RZ, 0xfc, !PT ;  /* 0x0000000214141812 */ /* 0x000fe400078efcff */
[----:B------:R-:W-:Y:S02]  /*16450*/  ISETP.GE.AND P0, PT, R11, R4, PT ;  /* 0x000000040b00720c */ /* 0x000fe40003f06270 */
[----:B------:R-:W-:-:S04]  /*16460*/  @P2 LOP3.LUT R20, R20, 0x8, RZ, 0xfc, !PT ;  /* 0x0000000814142812 */ /* 0x000fc800078efcff */
[----:B------:R-:W-:-:S07]  /*16470*/  LOP3.LUT R20, R20, 0xfffffffe, RZ, 0xc0, !PT ;  /* 0xfffffffe14147812 */ /* 0x000fce00078ec0ff */
[----:B------:R-:W-:-:S05]  /*16480*/  @P0 LOP3.LUT R20, R20, 0x1, RZ, 0xfc, !PT ;  /* 0x0000000114140812 */ /* 0x000fca00078efcff */
[----:B------:R1:W-:Y:S01]  /*16490*/  STL [R1+0x18], R20 ;  /* 0x0000181401007387 */ /* 0x0003e20000100800 */
[----:B------:R-:W-:Y:S05]  /*164a0*/  BRA.DIV UR4, `(.L_x_11046) ;  /* 0x0000004a04b47947 */ /* 0x000fea000b800000 */
.L_x_11168:
[----:B------:R-:W-:-:S05]  /*164b0*/  SHF.R.S32.HI R0, RZ, 0x1f, R18 ;  /* 0x0000001fff007819 */ /* 0x000fca0000011412 */
[----:B------:R0:W-:Y:S01]  /*164c0*/  STL [R1+0x8], R0 ;  /* 0x0000080001007387 */ /* 0x0001e20000100800 */
[----:B------:R-:W-:Y:S05]  /*164d0*/  @!P2 BRA `(.L_x_11047) ;  /* 0x000000000004a947 */ /* 0x000fea0003800000 */
[----:B------:R-:W-:Y:S01]  /*164e0*/  BPT.TRAP 0x1 ;  /* 0x000000040000795c */ /* 0x000fe20000300000 */
.L_x_11047:
[----:B------:R-:W-:Y:S01]  /*164f0*/  IMAD R4, R23, 0x8, R22 ;  /* 0x0000000817047824 */ /* 0x000fe200078e0216 */
[----:B0-----:R-:W-:Y:S01]  /*16500*/  SHF.L.U32 R0, R28, 0x1f, RZ ;  /* 0x0000001f1c007819 */ /* 0x001fe200000006ff */
[----:B------:R-:W-:Y:S01]  /*16510*/  BSSY B0, `(.L_x_11048) ;  /* 0x0000005000007945 */ /* 0x000fe20003800000 */
[----:B-1----:R-:W-:Y:S02]  /*16520*/  SHF.R.S32.HI R20, RZ, 0x1f, R5 ;  /* 0x0000001fff147819 */ /* 0x002fe40000011405 */
[----:B------:R-:W0:Y:S01]  /*16530*/  SYNCS.PHASECHK.TRANS64.TRYWAIT P0, [R4+URZ+0x19c80], R0 ;  /* 0x019c8000040075a7 */ /* 0x000e22000800017f */
[----:B------:R1:W-:Y:S02]  /*16540*/  STL [R1+0x38], R0 ;  /* 0x0000380001007387 */ /* 0x0003e40000100800 */
[----:B01----:R-:W-:Y:S05]  /*16550*/  @!P0 BRA `(.L_x_11049) ;  /* 0x0000004800bc8947 */ /* 0x003fea0003800000 */
.L_x_11169:
[----:B------:R-:W-:Y:S05]  /*16560*/  BSYNC B0 ;  /* 0x0000000000007941 */ /* 0x000fea0003800000 */
.L_x_11048:
[----:B------:R-:W2:Y:S01]  /*16570*/  LDL R9, [R1+0x30] ;  /* 0x0000300001097983 */ /* 0x000ea20000100800 */
[----:B------:R-:W-:-:S03]  /*16580*/  ULDC.64 UR4, c[0x0][0x328] ;  /* 0x0000ca0000047ab9 */ /* 0x000fc60000000a00 */
[----:B------:R-:W3:Y:S04]  /*16590*/  LDL R8, [R1+0x8] ;  /* 0x0000080001087983 */ /* 0x000ee80000100800 */
[----:B------:R-:W4:Y:S01]  /*165a0*/  LDL R11, [R1+0x24] ;  /* 0x00002400010b7983 */ /* 0x000f220000100800 */
[----:B0-----:R-:W-:Y:S01]  /*165b0*/  IMAD R0, R20, UR4, RZ ;  /* 0x0000000414007c24 */ /* 0x001fe2000f8e02ff */
[----:B-----5:R-:W-:Y:S01]  /*165c0*/  SHF.R.S32.HI R21, RZ, 0x1f, R3 ;  /* 0x0000001fff157819 */ /* 0x020fe20000011403 */
[C---:B------:R-:W-:Y:S01]  /*165d0*/  IMAD.WIDE.U32 R6, R5.reuse, UR4, RZ ;  /* 0x0000000405067c25 */ /* 0x040fe2000f8e00ff */
[----:B------:R-:W0:Y:S03]  /*165e0*/  S2R R2, SR_TID.X ;  /* 0x0000000000027919 */ /* 0x000e260000002100 */
[----:B------:R-:W-:Y:S01]  /*165f0*/  IMAD R0, R5, UR5, R0 ;  /* 0x0000000505007c24 */ /* 0x000fe2000f8e0200 */
[----:B------:R-:W-:-:S03]  /*16600*/  ULDC.64 UR4, c[0x0][0x338] ;  /* 0x0000ce0000047ab9 */ /* 0x000fc60000000a00 */
[----:B------:R-:W-:Y:S02]  /*16610*/  IMAD.IADD R7, R7, 0x1, R0 ;  /* 0x0000000107077824 */ /* 0x000fe400078e0200 */
[----:B------:R-:W-:Y:S02]  /*16620*/  IMAD R0, R21, UR4, RZ ;  /* 0x0000000415007c24 */ /* 0x000fe4000f8e02ff */
[----:B------:R-:W-:-:S04]  /*16630*/  IMAD.WIDE.U32 R6, R3, UR4, R6 ;  /* 0x0000000403067c25 */ /* 0x000fc8000f8e0006 */
[----:B------:R-:W-:Y:S01]  /*16640*/  IMAD R0, R3, UR5, R0 ;  /* 0x0000000503007c24 */ /* 0x000fe2000f8e0200 */
[----:B------:R-:W-:-:S04]  /*16650*/  ULDC.64 UR4, c[0x0][0x330] ;  /* 0x0000cc0000047ab9 */ /* 0x000fc80000000a00 */
[----:B------:R-:W-:-:S03]  /*16660*/  IADD3 R7, R7, R0, RZ ;  /* 0x0000000007077210 */ /* 0x000fc60007ffe0ff */
[----:B------:R-:W-:Y:S01]  /*16670*/  IMAD.WIDE.U32 R6, R18, UR4, R6 ;  /* 0x0000000412067c25 */ /* 0x000fe2000f8e0006 */
[----:B0-----:R-:W-:-:S04]  /*16680*/  LOP3.LUT R2, R2, 0x7f, RZ, 0xc0, !PT ;  /* 0x0000007f02027812 */ /* 0x001fc800078ec0ff */
[----:B------:R-:W-:-:S04]  /*16690*/  SHF.R.U32.HI R2, RZ, 0x1, R2 ;  /* 0x00000001ff027819 */ /* 0x000fc80000011602 */
[----:B--2---:R-:W-:Y:S01]  /*166a0*/  IADD3 R2, -R2, R9, -R10 ;  /* 0x0000000902027210 */ /* 0x004fe20007ffe90a */
[----:B---3--:R-:W-:-:S03]  /*166b0*/  IMAD R9, R8, UR4, RZ ;  /* 0x0000000408097c24 */ /* 0x008fc6000f8e02ff */
[----:B------:R-:W-:Y:S01]  /*166c0*/  ISETP.GE.AND P1, PT, R2, 0x1, PT ;  /* 0x000000010200780c */ /* 0x000fe20003f26270 */
[----:B------:R-:W-:Y:S01]  /*166d0*/  IMAD R9, R18, UR5, R9 ;  /* 0x0000000512097c24 */ /* 0x000fe2000f8e0209 */
[----:B------:R-:W-:Y:S01]  /*166e0*/  ULDC.64 UR4, c[0x0][0x318] ;  /* 0x0000c60000047ab9 */ /* 0x000fe20000000a00 */
[----:B----4-:R-:W-:Y:S01]  /*166f0*/  IMAD R10, R23, 0x3000, R11 ;  /* 0x00003000170a7824 */ /* 0x010fe200078e020b */
[----:B------:R-:W-:Y:S01]  /*16700*/  IADD3 R8, P0, R6, UR4, RZ ;  /* 0x0000000406087c10 */ /* 0x000fe2000ff1e0ff */
[----:B------:R-:W-:-:S03]  /*16710*/  UMOV UR4, 0xffffffff ;  /* 0xffffffff00047882 */ /* 0x000fc60000000000 */
[----:B------:R-:W-:Y:S01]  /*16720*/  IADD3.X R9, R7, UR5, R9, P0, !PT ;  /* 0x0000000507097c10 */ /* 0x000fe200087fe409 */
[----:B------:R-:W-:Y:S08]  /*16730*/  BRA.DIV UR4, `(.L_x_11050) ;  /* 0x0000004a045c7947 */ /* 0x000ff0000b800000 */
[----:B------:R-:W0:Y:S01]  /*16740*/  S2R R7, SR_TID.X ;  /* 0x0000000000077919 */ /* 0x000e220000002100 */
[----:B------:R-:W1:Y:S01]  /*16750*/  LDC R12, c[0x0][0x2f4] ;  /* 0x0000bd00ff0c7b82 */ /* 0x000e620000000800 */
[----:B------:R-:W2:Y:S04]  /*16760*/  SHFL.IDX PT, R6, R8, RZ, 0x1e1f ;  /* 0x001e1fff08067589 */ /* 0x000ea800000e0000 */
[----:B------:R-:W3:Y:S04]  /*16770*/  SHFL.IDX PT, R0, R9, RZ, 0x1e1f ;  /* 0x001e1fff09007589 */ /* 0x000ee800000e0000 */
[----:B------:R-:W4:Y:S01]  /*16780*/  SHFL.IDX PT, R9, R9, 0x1, 0x1e1f ;  /* 0x003e1f0009097f89 */ /* 0x000f2200000e0000 */
[----:B0-----:R-:W-:-:S05]  /*16790*/  IMAD.SHL.U32 R11, R7, 0x10, RZ ;  /* 0x00000010070b7824 */ /* 0x001fca00078e00ff */
[----:B------:R-:W-:-:S04]  /*167a0*/  LOP3.LUT R11, R11, 0x10, RZ, 0xc0, !PT ;  /* 0x000000100b0b7812 */ /* 0x000fc800078ec0ff */
[C---:B--2---:R-:W-:Y:S02]  /*167b0*/  IADD3 R6, P0, R11.reuse, R6, RZ ;  /* 0x000000060b067210 */ /* 0x044fe40007f1e0ff */
[CC--:B-1----:R-:W-:Y:S02]  /*167c0*/  ISETP.GE.AND P4, PT, R11.reuse, R12.reuse, PT ;  /* 0x0000000c0b00720c */ /* 0x0c2fe40003f86270 */
[----:B------:R-:W-:Y:S01]  /*167d0*/  LOP3.LUT R13, R11, 0x20, RZ, 0xfc, !PT ;  /* 0x000000200b0d7812 */ /* 0x000fe200078efcff */
[----:B---3--:R-:W-:Y:S01]  /*167e0*/  IMAD.X R7, RZ, RZ, R0, P0 ;  /* 0x000000ffff077224 */ /* 0x008fe200000e0600 */
[----:B------:R-:W-:Y:S01]  /*167f0*/  ISETP.LT.OR P0, PT, R2, 0x1, P4 ;  /* 0x000000010200780c */ /* 0x000fe20002701670 */
[----:B------:R-:W-:Y:S01]  /*16800*/  IMAD.IADD R0, R22, 0x1, R10 ;  /* 0x0000000116007824 */ /* 0x000fe200078e020a */
[----:B------:R-:W-:Y:S02]  /*16810*/  ISETP.GE.AND P2, PT, R13, R12, PT ;  /* 0x0000000c0d00720c */ /* 0x000fe40003f46270 */
[----:B------:R-:W-:-:S09]  /*16820*/  LOP3.LUT R11, R11, 0x40, RZ, 0xfc, !PT ;  /* 0x000000400b0b7812 */ /* 0x000fd200078efcff */
[----:B------:R-:W-:Y:S01]  /*16830*/  LDGSTS.E.BYPASS.LTC128B.128 [R0+0x9000], desc[UR42][R6.64], !P0 ;  /* 0x0900000006007fae */ /* 0x000fe2000c101d6a */
[----:B------:R-:W-:-:S13]  /*16840*/  ISETP.LT.OR P0, PT, R2, 0x1, P2 ;  /* 0x000000010200780c */ /* 0x000fda0001701670 */
[----:B------:R-:W-:Y:S01]  /*16850*/  LDGSTS.E.BYPASS.LTC128B.128 [R0+0xa000], desc[UR42][R6.64+0x20], !P0 ;  /* 0x0a00002006007fae */ /* 0x000fe2000c101d6a */
[----:B------:R-:W-:-:S04]  /*16860*/  ISETP.GE.AND P0, PT, R11, R12, PT ;  /* 0x0000000c0b00720c */ /* 0x000fc80003f06270 */
[----:B------:R-:W-:-:S13]  /*16870*/  ISETP.LT.OR P3, PT, R2, 0x1, P0 ;  /* 0x000000010200780c */ /* 0x000fda0000761670 */
[----:B------:R0:W-:Y:S01]  /*16880*/  LDGSTS.E.BYPASS.LTC128B.128 [R0+0xb000], desc[UR42][R6.64+0x40], !P3 ;  /* 0x0b00004006007fae */ /* 0x0001e2000d901d6a */
[----:B------:R-:W-:-:S03]  /*16890*/  ISETP.GE.AND P3, PT, R2, 0x41, PT ;  /* 0x000000410200780c */ /* 0x000fc60003f66270 */
[----:B0---4-:R0:W1:Y:S10]  /*168a0*/  SHFL.IDX PT, R6, R8, 0x1, 0x1e1f ;  /* 0x003e1f0008067f89 */ /* 0x01107400000e0000 */
.L_x_11175:
[----:B------:R-:W2:Y:S01]  /*168b0*/  S2R R7, SR_TID.X ;  /* 0x0000000000077919 */ /* 0x000ea20000002100 */
[C---:B------:R-:W-:Y:S02]  /*168c0*/  ISETP.LT.OR P4, PT, R2.reuse, 0x41, P4 ;  /* 0x000000410200780c */ /* 0x040fe40002781670 */
[C---:B------:R-:W-:Y:S02]  /*168d0*/  ISETP.LT.OR P2, PT, R2.reuse, 0x41, P2 ;  /* 0x000000410200780c */ /* 0x040fe40001741670 */
[----:B------:R-:W-:Y:S01]  /*168e0*/  ISETP.LT.OR P0, PT, R2, 0x41, P0 ;  /* 0x000000410200780c */ /* 0x000fe20000701670 */
[----:B--2---:R-:W-:-:S05]  /*168f0*/  IMAD.SHL.U32 R7, R7, 0x10, RZ ;  /* 0x0000001007077824 */ /* 0x004fca00078e00ff */
[----:B------:R-:W-:-:S04]  /*16900*/  LOP3.LUT R7, R7, 0x10, RZ, 0xc0, !PT ;  /* 0x0000001007077812 */ /* 0x000fc800078ec0ff */
        /* <DEDUP_REMOVED lines=10> */
.L_x_11051:
        /* <DEDUP_REMOVED lines=11> */
.L_x_11052:
[----:B------:R2:W-:Y:S01]  /*16a60*/  SYNCS.ARRIVE.TRANS64.A1T0 RZ, [R4+URZ+0x19c70], RZ ;  /* 0x019c70ff04ff79a7 */ /* 0x0005e2000810003f */
[----:B------:R-:W-:Y:S05]  /*16a70*/  @!P4 BRA `(.L_x_11053) ;  /* 0x000000000004c947 */ /* 0x000fea0003800000 */
[----:B------:R-:W-:Y:S01]  /*16a80*/  BPT.TRAP 0x1 ;  /* 0x000000040000795c */ /* 0x000fe20000300000 */
.L_x_11053:
[----:B------:R-:W3:Y:S01]  /*16a90*/  LDL R2, [R1+0x38] ;  /* 0x0000380001027983 */ /* 0x000ee20000100800 */
[----:B------:R-:W-:Y:S01]  /*16aa0*/  BSSY B0, `(.L_x_11054) ;  /* 0x0000003000007945 */ /* 0x000fe20003800000 */
[----:B---3--:R-:W3:Y:S03]  /*16ab0*/  SYNCS.PHASECHK.TRANS64.TRYWAIT P0, [R4+URZ+0x19c40], R2 ;  /* 0x019c4002040075a7 */ /* 0x008ee6000800017f */
[----:B---3--:R-:W-:Y:S05]  /*16ac0*/  @!P0 BRA `(.L_x_11055) ;  /* 0x00000048005c8947 */ /* 0x008fea0003800000 */
.L_x_11176:
[----:B------:R-:W-:Y:S05]  /*16ad0*/  BSYNC B0 ;  /* 0x0000000000007941 */ /* 0x000fea0003800000 */
.L_x_11054:
[----:B------:R-:W4:Y:S01]  /*16ae0*/  LDL R9, [R1+0x8] ;  /* 0x0000080001097983 */ /* 0x000f220000100800 */
[----:B------:R-:W-:Y:S01]  /*16af0*/  ULDC.64 UR4, c[0x0][0x300] ;  /* 0x0000c00000047ab9 */ /* 0x000fe20000000a00 */
[----:B------:R-:W-:Y:S01]  /*16b00*/  ULDC.64 UR6, c[0x0][0x2e8] ;  /* 0x0000ba0000067ab9 */ /* 0x000fe20000000a00 */
[----:B------:R-:W-:Y:S01]  /*16b10*/  IMAD R20, R20, UR4, RZ ;  /* 0x0000000414147c24 */ /* 0x000fe2000f8e02ff */
[----:B0-----:R-:W0:Y:S01]  /*16b20*/  S2R R8, SR_TID.X ;  /* 0x0000000000087919 */ /* 0x001e220000002100 */
        /* <DEDUP_REMOVED lines=8> */
[----:B---3--:R-:W-:Y:S02]  /*16bb0*/  IMAD.MOV.U32 R2, RZ, RZ, R6 ;  /* 0x000000ffff027224 */ /* 0x008fe400078e0006 */
[----:B------:R-:W-:Y:S02]  /*16bc0*/  IMAD.IADD R3, R7, 0x1, R3 ;  /* 0x0000000107037824 */ /* 0x000fe400078e0203 */
[----:B------:R-:W-:-:S04]  /*16bd0*/  IMAD.WIDE.U32 R2, R18, UR4, R2 ;  /* 0x0000000412027c25 */ /* 0x000fc8000f8e0002 */
[C---:B0-----:R-:W-:Y:S02]  /*16be0*/  IMAD.SHL.U32 R10, R8.reuse, 0x10, RZ ;  /* 0x00000010080a7824 */ /* 0x041fe400078e00ff */
[----:B------:R-:W-:-:S03]  /*16bf0*/  IMAD.SHL.U32 R8, R8, 0x10, RZ ;  /* 0x0000001008087824 */ /* 0x000fc600078e00ff */
[----:B------:R-:W-:Y:S02]  /*16c00*/  LOP3.LUT R10, R10, 0x10, RZ, 0xc0, !PT ;  /* 0x000000100a0a7812 */ /* 0x000fe400078ec0ff */
[----:B------:R-:W-:Y:S02]  /*16c10*/  LOP3.LUT R8, R8, 0x10, RZ, 0xc0, !PT ;  /* 0x0000001008087812 */ /* 0x000fe400078ec0ff */
[C---:B------:R-:W-:Y:S02]  /*16c20*/  LOP3.LUT R11, R10.reuse, 0x40, RZ, 0xfc, !PT ;  /* 0x000000400a0b7812 */ /* 0x040fe400078efcff */
[----:B------:R-:W-:Y:S01]  /*16c30*/  LOP3.LUT R10, R10, 0x20, RZ, 0xfc, !PT ;  /* 0x000000200a0a7812 */ /* 0x000fe200078efcff */
[----:B----4-:R-:W-:Y:S01]  /*16c40*/  IMAD R5, R9, UR4, RZ ;  /* 0x0000000409057c24 */ /* 0x010fe2000f8e02ff */
[----:B------:R-:W-:Y:S01]  /*16c50*/  UMOV UR4, 0xffffffff ;  /* 0xffffffff00047882 */ /* 0x000fe20000000000 */
[----:B------:R-:W0:Y:S02]  /*16c60*/  LDC R9, c[0x0][0x2f4] ;  /* 0x0000bd00ff097b82 */ /* 0x000e240000000800 */
[----:B------:R-:W-:Y:S01]  /*16c70*/  IMAD R6, R18, UR5, R5 ;  /* 0x0000000512067c24 */ /* 0x000fe2000f8e0205 */
[----:B------:R-:W-:-:S04]  /*16c80*/  IADD3 R5, P0, R2, UR6, RZ ;  /* 0x0000000602057c10 */ /* 0x000fc8000ff1e0ff */
[----:B------:R-:W-:Y:S02]  /*16c90*/  IADD3.X R6, R3, UR7, R6, P0, !PT ;  /* 0x0000000703067c10 */ /* 0x000fe400087fe406 */
[-C--:B0-----:R-:W-:Y:S02]  /*16ca0*/  ISETP.GE.AND P2, PT, R11, R9.reuse, PT ;  /* 0x000000090b00720c */ /* 0x081fe40003f46270 */
[-C--:B------:R-:W-:Y:S02]  /*16cb0*/  ISETP.GE.AND P4, PT, R10, R9.reuse, PT ;  /* 0x000000090a00720c */ /* 0x080fe40003f86270 */
[----:B------:R-:W-:Y:S01]  /*16cc0*/  ISETP.GE.AND P5, PT, R8, R9, PT ;  /* 0x000000090800720c */ /* 0x000fe20003fa6270 */
[----:B------:R-:W-:-:S12]  /*16cd0*/  BRA.DIV UR4, `(.L_x_11056) ;  /* 0x0000004604f07947 */ /* 0x000fd8000b800000 */
[----:B------:R-:W0:Y:S04]  /*16ce0*/  SHFL.IDX PT, R3, R5, RZ, 0x1e1f ;  /* 0x001e1fff05037589 */ /* 0x000e2800000e0000 */
[----:B------:R-:W1:Y:S04]  /*16cf0*/  SHFL.IDX PT, R2, R6, RZ, 0x1e1f ;  /* 0x001e1fff06027589 */ /* 0x000e6800000e0000 */
[----:B------:R-:W3:Y:S04]  /*16d00*/  SHFL.IDX PT, R5, R5, 0x1, 0x1e1f ;  /* 0x003e1f0005057f89 */ /* 0x000ee800000e0000 */
[----:B------:R-:W4:Y:S01]  /*16d10*/  SHFL.IDX PT, R6, R6, 0x1, 0x1e1f ;  /* 0x003e1f0006067f89 */ /* 0x000f2200000e0000 */
[----:B0-----:R-:W-:-:S05]  /*16d20*/  @P1 IADD3 R3, P0, R8, R3, RZ ;  /* 0x0000000308031210 */ /* 0x001fca0007f1e0ff */
[----:B-1----:R-:W-:-:S05]  /*16d30*/  @P1 IMAD.X R2, RZ, RZ, R2, P0 ;  /* 0x000000ffff021224 */ /* 0x002fca00000e0602 */
[----:B------:R-:W-:-:S04]  /*16d40*/  @P1 LOP3.LUT R3, R3, R2, RZ, 0x3c, !PT ;  /* 0x0000000203031212 */ /* 0x000fc800078e3cff */
[----:B------:R-:W-:-:S04]  /*16d50*/  @P1 LOP3.LUT R2, R3, R2, RZ, 0x3c, !PT ;  /* 0x0000000203021212 */ /* 0x000fc800078e3cff */
[----:B------:R-:W-:-:S05]  /*16d60*/  @P1 LOP3.LUT R3, R3, R2, RZ, 0x3c, !PT ;  /* 0x0000000203031212 */ /* 0x000fca00078e3cff */
[----:B------:R0:W-:Y:S04]  /*16d70*/  @P1 LDGSTS.E.BYPASS.LTC128B.128 [R0+0x13800], desc[UR42][R2.64], !P5 ;  /* 0x1380000002001fae */ /* 0x0001e8000e901d6a */
[----:B------:R0:W-:Y:S04]  /*16d80*/  @P1 LDGSTS.E.BYPASS.LTC128B.128 [R0+0x14800], desc[UR42][R2.64+0x20], !P4 ;  /* 0x1480002002001fae */ /* 0x0001e8000e101d6a */
[----:B---34-:R0:W-:Y:S02]  /*16d90*/  @P1 LDGSTS.E.BYPASS.LTC128B.128 [R0+0x15800], desc[UR42][R2.64+0x40], !P2 ;  /* 0x1580004002001fae */ /* 0x0181e4000d101d6a */
.L_x_11182:
[----:B01----:R-:W-:-:S05]  /*16da0*/  @P3 IADD3 R3, P0, R8, R5, RZ ;  /* 0x0000000508033210 */ /* 0x003fca0007f1e0ff */
        /* <DEDUP_REMOVED lines=10> */
[----:B------:R0:W-:Y:S01]  /*16e50*/  @P3 LDGSTS.E.BYPASS.LTC128B.128 [R0+0x16000], desc[UR42][R2.64+0x40], !P2 ;  /* 0x1600004002003fae */ /* 0x0001e2000d101d6a */
[----:B------:R-:W-:Y:S01]  /*16e60*/  NOP ;  /* 0x0000000000007918 */ /* 0x000fe20000000000 */
.L_x_11057:
        /* <DEDUP_REMOVED lines=11> */
.L_x_11058:
[----:B------:R0:W5:Y:S01]  /*16f20*/  LDL.LU R5, [R1+0x34] ;  /* 0x0000340001057983 */ /* 0x0001620000300800 */
[----:B------:R0:W-:Y:S03]  /*16f30*/  SYNCS.ARRIVE.TRANS64.A1T0 RZ, [R4+URZ+0x19c30], RZ ;  /* 0x019c30ff04ff79a7 */ /* 0x0001e6000810003f */
[----:B------:R0:W5:Y:S02]  /*16f40*/  LDL.LU R3, [R1+0x44] ;  /* 0x0000440001037983 */ /* 0x0001640000300800 */
[----:B------:R-:W-:Y:S05]  /*16f50*/  WARPSYNC.ALL ;  /* 0x0000000000007948 */ /* 0x000fea0003800000 */
[----:B------:R-:W-:Y:S01]  /*16f60*/  ULDC.64 UR4, c[0x0][0x298] ;  /* 0x0000a60000047ab9 */ /* 0x000fe20000000a00 */
[----:B------:R-:W-:Y:S01]  /*16f70*/  ULDC.64 UR6, c[0x0][0xa00] ;  /* 0x0002800000067ab9 */ /* 0x000fe20000000a00 */
[----:B------:R-:W-:Y:S01]  /*16f80*/  VIADD R0, R22, 0xf000 ;  /* 0x0000f00016007836 */ /* 0x000fe20000000000 */
[----:B------:R-:W-:Y:S01]  /*16f90*/  BAR.SYNC.DEFER_BLOCKING 0x8, 0x200 ;  /* 0x0208000000007b1d */ /* 0x000fe20000010000 */
[----:B------:R-:W-:-:S03]  /*16fa0*/  ISETP.NE.U32.AND P0, PT, RZ, UR6, PT ;  /* 0x00000006ff007c0c */ /* 0x000fc6000bf05070 */
[----:B------:R-:W-:Y:S02]  /*16fb0*/  LOP3.LUT P1, RZ, R0, 0x9f, RZ, 0xc0, !PT ;  /* 0x0000009f00ff7812 */ /* 0x000fe4000782c0ff */
[----:B------:R-:W-:Y:S01]  /*16fc0*/  ISETP.NE.AND.EX P0, PT, RZ, UR7, PT, P0 ;  /* 0x00000007ff007c0c */ /* 0x000fe2000bf05300 */
[----:B------:R-:W-:Y:S03]  /*16fd0*/  BSSY B6, `(.L_x_11059) ;  /* 0x000001c000067945 */ /* 0x000fe60003800000 */
[----:B------:R-:W-:Y:S02]  /*16fe0*/  SEL R26, R26, RZ, !P0 ;  /* 0x000000ff1a1a7207 */ /* 0x000fe40004000000 */
[----:B-----5:R-:W-:-:S05]  /*16ff0*/  SHF.R.S32.HI R2, RZ, 0x1f, R5 ;  /* 0x0000001fff027819 */ /* 0x020fca0000011405 */
[----:B------:R-:W-:-:S04]  /*17000*/  IMAD R2, R2, UR4, RZ ;  /* 0x0000000402027c24 */ /* 0x000fc8000f8e02ff */
[----:B------:R-:W-:Y:S01]  /*17010*/  IMAD R0, R5, UR5, R2 ;  /* 0x0000000505007c24 */ /* 0x000fe2000f8e0202 */
[----:B------:R-:W-:Y:S01]  /*17020*/  SEL R2, R3, RZ, !P0 ;  /* 0x000000ff03027207 */ /* 0x000fe20004000000 */
[----:B0-2---:R-:W-:-:S04]  /*17030*/  IMAD.WIDE.U32 R4, R5, UR4, RZ ;  /* 0x0000000405047c25 */ /* 0x005fc8000f8e00ff */
[----:B------:R-:W-:Y:S01]  /*17040*/  IMAD.IADD R0, R5, 0x1, R0 ;  /* 0x0000000105007824 */ /* 0x000fe200078e0200 */
[----:B------:R0:W-:Y:S04]  /*17050*/  STL.64 [R1+0x38], R4 ;  /* 0x0000380401007387 */ /* 0x0001e80000100a00 */
[----:B------:R0:W-:Y:S04]  /*17060*/  STL [R1+0x44], R2 ;  /* 0x0000440201007387 */ /* 0x0001e80000100800 */
[----:B------:R0:W-:Y:S01]  /*17070*/  STL [R1+0x34], R0 ;  /* 0x0000340001007387 */ /* 0x0001e20000100800 */
        /* <DEDUP_REMOVED lines=17> */
.L_x_11060:
[----:B------:R-:W-:Y:S05]  /*17190*/  BSYNC B6 ;  /* 0x0000000000067941 */ /* 0x000fea0003800000 */
.L_x_11059:
[----:B0-----:R-:W2:Y:S01]  /*171a0*/  LDL.LU R0, [R1+0x44] ;  /* 0x0000440001007983 */ /* 0x001ea20000300800 */
[----:B------:R-:W0:Y:S01]  /*171b0*/  LDC R9, c[0x0][0x448] ;  /* 0x00011200ff097b82 */ /* 0x000e220000000800 */
[----:B------:R-:W-:Y:S01]  /*171c0*/  ULDC.64 UR4, c[0x0][0x2d8] ;  /* 0x0000b60000047ab9 */ /* 0x000fe20000000a00 */
[----:B------:R-:W-:Y:S01]  /*171d0*/  ULDC.64 UR6, c[0x0][0x2c8] ;  /* 0x0000b20000067ab9 */ /* 0x000fe20000000a00 */
[----:B------:R-:W3:Y:S01]  /*171e0*/  LDL.LU R21, [R1+0x34] ;  /* 0x0000340001157983 */ /* 0x000ee20000300800 */
[----:B------:R-:W-:-:S03]  /*171f0*/  ULDC.64 UR8, c[0x0][0x280] ;  /* 0x0000a00000087ab9 */ /* 0x000fc60000000a00 */
[----:B------:R-:W3:Y:S04]  /*17200*/  LDL.LU.64 R2, [R1+0x38] ;  /* 0x0000380001027983 */ /* 0x000ee80000300a00 */
[----:B------:R-:W4:Y:S01]  /*17210*/  LDL R20, [R1+0x8] ;  /* 0x0000080001147983 */ /* 0x000f220000100800 */
[----:B0-----:R-:W-:-:S13]  /*17220*/  ISETP.NE.AND P0, PT, R9, 0x1, PT ;  /* 0x000000010900780c */ /* 0x001fda0003f05270 */
[----:B------:R-:W0:Y:S08]  /*17230*/  @P0 LDC R5, c[0x0][0x44c] ;  /* 0x00011300ff050b82 */ /* 0x000e300000000800 */
[----:B------:R-:W1:Y:S08]  /*17240*/  @P0 LDC R6, c[0x0][0x450] ;  /* 0x00011400ff060b82 */ /* 0x000e700000000800 */
[----:B------:R-:W1:Y:S01]  /*17250*/  @P0 LDC R8, c[0x0][0x450] ;  /* 0x00011400ff080b82 */ /* 0x000e620000000800 */
[----:B--2---:R-:W-:-:S02]  /*17260*/  IMAD.MOV.U32 R4, RZ, RZ, R0 ;  /* 0x000000ffff047224 */ /* 0x004fc400078e0000 */
[----:B---3--:R-:W-:Y:S02]  /*17270*/  IMAD.MOV.U32 R3, RZ, RZ, R21 ;  /* 0x000000ffff037224 */ /* 0x008fe400078e0015 */
[----:B------:R-:W2:Y:S01]  /*17280*/  S2R R21, SR_TID.X ;  /* 0x0000000000157919 */ /* 0x000ea20000002100 */
[----:B----4-:R-:W-:Y:S02]  /*17290*/  IMAD R0, R20, UR4, RZ ;  /* 0x0000000414007c24 */ /* 0x010fe4000f8e02ff */
[----:B------:R-:W3:Y:S01]  /*172a0*/  S2R R20, SR_TID.X ;  /* 0x0000000000147919 */ /* 0x000ee20000002100 */
[----:B------:R-:W-:-:S04]  /*172b0*/  IMAD.WIDE.U32 R2, R18, UR4, R2 ;  /* 0x0000000412027c25 */ /* 0x000fc8000f8e0002 */
        /* <DEDUP_REMOVED lines=8> */
[----:B--2---:R-:W-:Y:S01]  /*17340*/  IMAD.SHL.U32 R21, R21, 0x40, RZ ;  /* 0x0000004015157824 */ /* 0x004fe200078e00ff */
[----:B---3--:R-:W-:-:S04]  /*17350*/  LOP3.LUT R20, R20, 0x7f, RZ, 0xc0, !PT ;  /* 0x0000007f14147812 */ /* 0x008fc800078ec0ff */
[----:B------:R-:W-:Y:S02]  /*17360*/  LOP3.LUT R21, R21, 0x40, RZ, 0xc0, !PT ;  /* 0x0000004015157812 */ /* 0x000fe400078ec0ff */
[----:B------:R-:W-:-:S04]  /*17370*/  SHF.R.U32.HI R20, RZ, 0x1, R20 ;  /* 0x00000001ff147819 */ /* 0x000fc80000011614 */
[----:B------:R-:W-:Y:S02]  /*17380*/  LOP3.LUT R20, R20, R21, RZ, 0xfc, !PT ;  /* 0x0000001514147212 */ /* 0x000fe400078efcff */
[----:B------:R2:W5:Y:S03]  /*17390*/  LDL R21, [R1+0x48] ;  /* 0x0000480001157983 */ /* 0x0005660000100800 */
[----:B------:R-:W-:-:S04]  /*173a0*/  IMAD R0, R17, 0xc0, R20 ;  /* 0x000000c011007824 */ /* 0x000fc800078e0214 */
[----:B0-----:R-:W-:-:S04]  /*173b0*/  @P0 IMAD.HI.U32 R5, R0, R5, RZ ;  /* 0x0000000500050227 */ /* 0x001fc800078e00ff */
[----:B------:R-:W-:Y:S01]  /*173c0*/  IMAD.MOV.U32 R4, RZ, RZ, R0 ;  /* 0x000000ffff047224 */ /* 0x000fe200078e0000 */
[----:B-1----:R-:W-:-:S04]  /*173d0*/  @P0 SHF.R.U32.HI R4, RZ, R6, R5 ;  /* 0x00000006ff040219 */ /* 0x002fc80000011605 */
[--C-:B------:R-:W-:Y:S01]  /*173e0*/  SHF.R.S32.HI R5, RZ, 0x1f, R4.reuse ;  /* 0x0000001fff057819 */ /* 0x100fe20000011404 */
[----:B------:R-:W-:-:S04]  /*173f0*/  IMAD.MOV R7, RZ, RZ, -R4 ;  /* 0x000000ffff077224 */ /* 0x000fc800078e0a04 */
[----:B------:R-:W-:-:S04]  /*17400*/  IMAD R5, R5, UR4, RZ ;  /* 0x0000000405057c24 */ /* 0x000fc8000f8e02ff */
[C---:B------:R-:W-:Y:S02]  /*17410*/  IMAD R6, R4.reuse, UR5, R5 ;  /* 0x0000000504067c24 */ /* 0x040fe4000f8e0205 */
[----:B------:R-:W-:-:S04]  /*17420*/  IMAD.WIDE.U32 R4, R4, UR4, R2 ;  /* 0x0000000404047c25 */ /* 0x000fc8000f8e0002 */
[----:B------:R-:W-:Y:S02]  /*17430*/  IMAD.IADD R5, R5, 0x1, R6 ;  /* 0x0000000105057824 */ /* 0x000fe400078e0206 */
[----:B------:R-:W-:-:S05]  /*17440*/  IMAD R6, R9, R7, R0 ;  /* 0x0000000709067224 */ /* 0x000fca00078e0200 */
[----:B------:R-:W-:Y:S01]  /*17450*/  SHF.R.S32.HI R7, RZ, 0x1f, R6 ;  /* 0x0000001fff077819 */ /* 0x000fe20000011406 */
[----:B------:R-:W-:-:S04]  /*17460*/  IMAD.WIDE.U32 R4, R6, UR6, R4 ;  /* 0x0000000606047c25 */ /* 0x000fc8000f8e0004 */
[----:B------:R-:W-:-:S04]  /*17470*/  IMAD R7, R7, UR6, RZ ;  /* 0x0000000607077c24 */ /* 0x000fc8000f8e02ff */
[----:B------:R-:W-:Y:S01]  /*17480*/  IMAD R7, R6, UR7, R7 ;  /* 0x0000000706077c24 */ /* 0x000fe2000f8e0207 */
[----:B------:R-:W-:-:S04]  /*17490*/  IADD3 R6, P1, R4, UR8, RZ ;  /* 0x0000000804067c10 */ /* 0x000fc8000ff3e0ff */
[----:B------:R-:W-:Y:S02]  /*174a0*/  IADD3.X R5, R5, UR9, R7, P1, !PT ;  /* 0x0000000905057c10 */ /* 0x000fe40008ffe407 */
[----:B------:R-:W0:Y:S01]  /*174b0*/  @P0 LDC R7, c[0x0][0x44c] ;  /* 0x00011300ff070b82 */ /* 0x000e220000000800 */
[----:B------:R-:W-:-:S05]  /*174c0*/  VIADD R0, R0, 0x80 ;  /* 0x0000008000007836 */ /* 0x000fca0000000000 */
[----:B------:R-:W-:Y:S01]  /*174d0*/  MOV R4, R0 ;  /* 0x0000000000047202 */ /* 0x000fe20000000f00 */
[----:B0-----:R-:W-:-:S05]  /*174e0*/  @P0 IMAD.HI.U32 R7, R0, R7, RZ ;  /* 0x0000000700070227 */ /* 0x001fca00078e00ff */
[----:B------:R-:W-:Y:S02]  /*174f0*/  @P0 SHF.R.U32.HI R4, RZ, R8, R7 ;  /* 0x00000008ff040219 */ /* 0x000fe40000011607 */
[----:B------:R2:W5:Y:S01]  /*17500*/  LDL R8, [R1+0x40] ;  /* 0x0000400001087983 */ /* 0x0005620000100800 */
[----:B------:R-:W0:Y:S02]  /*17510*/  S2R R20, SR_TID.X ;  /* 0x0000000000147919 */ /* 0x000e240000002100 */
[----:B------:R-:W-:-:S04]  /*17520*/  IMAD.MOV R7, RZ, RZ, -R4 ;  /* 0x000000ffff077224 */ /* 0x000fc800078e0a04 */
[----:B------:R-:W-:Y:S01]  /*17530*/  IMAD R0, R9, R7, R0 ;  /* 0x0000000709007224 */ /* 0x000fe200078e0200 */
[----:B------:R-:W-:Y:S01]  /*17540*/  SHF.R.S32.HI R7, RZ, 0x1f, R4 ;  /* 0x0000001fff077819 */ /* 0x000fe20000011404 */
[----:B------:R-:W-:-:S04]  /*17550*/  IMAD.WIDE.U32 R2, R4, UR4, R2 ;  /* 0x0000000404027c25 */ /* 0x000fc8000f8e0002 */
[----:B------:R-:W-:Y:S01]  /*17560*/  IMAD R7, R7, UR4, RZ ;  /* 0x0000000407077c24 */ /* 0x000fe2000f8e02ff */
[----:B------:R-:W-:-:S03]  /*17570*/  ULDC UR4, c[0x0][0x2b8] ;  /* 0x0000ae0000047ab9 */ /* 0x000fc60000000800 */
[----:B------:R-:W-:-:S04]  /*17580*/  IMAD R4, R4, UR5, R7 ;  /* 0x0000000504047c24 */ /* 0x000fc8000f8e0207 */
[----:B------:R-:W-:Y:S01]  /*17590*/  IMAD.IADD R3, R3, 0x1, R4 ;  /* 0x0000000103037824 */ /* 0x000fe200078e0204 */
[----:B------:R-:W-:Y:S01]  /*175a0*/  SHF.R.S32.HI R4, RZ, 0x1f, R0 ;  /* 0x0000001fff047819 */ /* 0x000fe20000011400 */
[----:B------:R-:W-:-:S04]  /*175b0*/  IMAD.WIDE.U32 R2, R0, UR6, R2 ;  /* 0x0000000600027c25 */ /* 0x000fc8000f8e0002 */
[----:B------:R-:W-:Y:S02]  /*175c0*/  IMAD R4, R4, UR6, RZ ;  /* 0x0000000604047c24 */ /* 0x000fe4000f8e02ff */
[C---:B0-----:R-:W-:Y:S02]  /*175d0*/  IMAD.SHL.U32 R11, R20.reuse, 0x10, RZ ;  /* 0x00000010140b7824 */ /* 0x041fe400078e00ff */
[----:B------:R-:W-:-:S03]  /*175e0*/  IMAD.SHL.U32 R10, R20, 0x10, RZ ;  /* 0x00000010140a7824 */ /* 0x000fc600078e00ff */
[----:B------:R-:W-:Y:S01]  /*175f0*/  LOP3.LUT R11, R11, 0x10, RZ, 0xc0, !PT ;  /* 0x000000100b0b7812 */ /* 0x000fe200078ec0ff */
[----:B------:R-:W-:Y:S01]  /*17600*/  IMAD R0, R0, UR7, R4 ;  /* 0x0000000700007c24 */ /* 0x000fe2000f8e0204 */
[----:B------:R-:W-:Y:S02]  /*17610*/  IADD3 R7, P0, R2, UR8, RZ ;  /* 0x0000000802077c10 */ /* 0x000fe4000ff1e0ff */
[C---:B------:R-:W-:Y:S02]  /*17620*/  LOP3.LUT R12, R11.reuse, 0x20, RZ, 0xfc, !PT ;  /* 0x000000200b0c7812 */ /* 0x040fe400078efcff */
[----:B------:R-:W-:Y:S02]  /*17630*/  LOP3.LUT R10, R10, 0x10, RZ, 0xc0, !PT ;  /* 0x000000100a0a7812 */ /* 0x000fe400078ec0ff */
[----:B------:R-:W-:Y:S01]  /*17640*/  LOP3.LUT R11, R11, 0x40, RZ, 0xfc, !PT ;  /* 0x000000400b0b7812 */ /* 0x000fe200078efcff */
[----:B------:R-:W-:Y:S01]  /*17650*/  UMOV UR5, 0xffffffff ;  /* 0xffffffff00057882 */ /* 0x000fe20000000000 */
[----:B------:R-:W-:-:S02]  /*17660*/  IADD3.X R4, R3, UR9, R0, P0, !PT ;  /* 0x0000000903047c10 */ /* 0x000fc400087fe400 */
[----:B------:R-:W-:Y:S02]  /*17670*/  LOP3.LUT R20, R20, 0x7f, RZ, 0xc0, !PT ;  /* 0x0000007f14147812 */ /* 0x000fe400078ec0ff */
[----:B------:R-:W-:Y:S02]  /*17680*/  ISETP.GE.AND P3, PT, R10, UR4, PT ;  /* 0x000000040a007c0c */ /* 0x000fe4000bf66270 */
[----:B------:R-:W-:Y:S02]  /*17690*/  ISETP.GE.AND P0, PT, R12, UR4, PT ;  /* 0x000000040c007c0c */ /* 0x000fe4000bf06270 */
[----:B------:R-:W-:Y:S02]  /*176a0*/  ISETP.GE.AND P1, PT, R11, UR4, PT ;  /* 0x000000040b007c0c */ /* 0x000fe4000bf26270 */
[----:B------:R-:W-:Y:S01]  /*176b0*/  SHF.R.U32.HI R20, RZ, 0x1, R20 ;  /* 0x00000001ff147819 */ /* 0x000fe20000011614 */
[----:B--2---:R-:W-:Y:S10]  /*176c0*/  BRA.DIV UR5, `(.L_x_11061) ;  /* 0x0000004205247947 */ /* 0x004ff4000b800000 */
[----:B------:R-:W0:Y:S01]  /*176d0*/  SHFL.IDX PT, R3, R6, RZ, 0x1e1f ;  /* 0x001e1fff06037589 */ /* 0x000e2200000e0000 */
[----:B-----5:R-:W-:Y:S02]  /*176e0*/  IMAD R0, R21, R9, RZ ;  /* 0x0000000915007224 */ /* 0x020fe400078e02ff */
[----:B------:R-:W-:Y:S01]  /*176f0*/  IMAD R17, R17, 0xc0, R20 ;  /* 0x000000c011117824 */ /* 0x000fe200078e0214 */
[----:B------:R-:W1:Y:S04]  /*17700*/  SHFL.IDX PT, R2, R5, RZ, 0x1e1f ;  /* 0x001e1fff05027589 */ /* 0x000e6800000e0000 */
[----:B------:R-:W-:Y:S01]  /*17710*/  ISETP.GE.AND P2, PT, R17, R0, PT ;  /* 0x000000001100720c */ /* 0x000fe20003f46270 */
[----:B------:R-:W2:Y:S04]  /*17720*/  SHFL.IDX PT, R6, R6, 0x1, 0x1e1f ;  /* 0x003e1f0006067f89 */ /* 0x000ea800000e0000 */
[----:B------:R-:W3:Y:S08]  /*17730*/  SHFL.IDX PT, R5, R5, 0x1, 0x1e1f ;  /* 0x003e1f0005057f89 */ /* 0x000ef000000e0000 */
        /* <DEDUP_REMOVED lines=8> */
[----:B0-----:R-:W-:-:S05]  /*177c0*/  VIADD R2, R17, 0x40 ;  /* 0x0000004011027836 */ /* 0x001fca0000000000 */
[----:B------:R-:W-:-:S13]  /*177d0*/  ISETP.GE.AND P2, PT, R2, R0, PT ;  /* 0x000000000200720c */ /* 0x000fda0003f46270 */
[----:B--2---:R-:W-:-:S04]  /*177e0*/  @!P2 IADD3 R2, P4, R10, R6, RZ ;  /* 0x000000060a02a210 */ /* 0x004fc80007f9e0ff */
[----:B---3--:R-:W-:-:S05]  /*177f0*/  @!P2 IADD3.X R3, RZ, R5, RZ, P4, !PT ;  /* 0x00000005ff03a210 */ /* 0x008fca00027fe4ff */
[----:B------:R-:W-:Y:S04]  /*17800*/  @!P2 LDGSTS.E.BYPASS.LTC128B.128 [R8+0xf800], desc[UR42][R2.64], !P3 ;  /* 0x0f8000000208afae */ /* 0x000fe8000d901d6a */
[----:B------:R-:W-:Y:S04]  /*17810*/  @!P2 LDGSTS.E.BYPASS.LTC128B.128 [R8+0x11000], desc[UR42][R2.64+0x20], !P0 ;  /* 0x110000200208afae */ /* 0x000fe8000c101d6a */
[----:B------:R0:W-:Y:S04]  /*17820*/  @!P2 LDGSTS.E.BYPASS.LTC128B.128 [R8+0x12800], desc[UR42][R2.64+0x40], !P1 ;  /* 0x128000400208afae */ /* 0x0001e8000c901d6a */
[----:B0-----:R0:W1:Y:S04]  /*17830*/  SHFL.IDX PT, R3, R4, RZ, 0x1e1f ;  /* 0x001e1fff04037589 */ /* 0x00106800000e0000 */
[----:B------:R0:W2:Y:S02]  /*17840*/  SHFL.IDX PT, R2, R7, RZ, 0x1e1f ;  /* 0x001e1fff07027589 */ /* 0x0000a400000e0000 */
.L_x_11189:
[----:B------:R-:W-:Y:S01]  /*17850*/  VIADD R17, R17, 0x80 ;  /* 0x0000008011117836 */ /* 0x000fe20000000000 */
[----:B------:R-:W-:Y:S04]  /*17860*/  BSSY B0, `(.L_x_11062) ;  /* 0x000000b000007945 */ /* 0x000fe80003800000 */
[----:B------:R-:W-:-:S13]  /*17870*/  ISETP.GE.AND P2, PT, R17, R0, PT ;  /* 0x000000001100720c */ /* 0x000fda0003f46270 */
[----:B------:R-:W-:Y:S05]  /*17880*/  @P2 BRA `(.L_x_11063) ;  /* 0x0000000000202947 */ /* 0x000fea0003800000 */
[----:B--2---:R-:W-:-:S05]  /*17890*/  IADD3 R2, P2, R10, R2, RZ ;  /* 0x000000020a027210 */ /* 0x004fca0007f5e0ff */
[----:B-1----:R-:W-:-:S05]  /*178a0*/  IMAD.X R3, RZ, RZ, R3, P2 ;  /* 0x000000ffff037224 */ /* 0x002fca00010e0603 */
[----:B------:R-:W-:Y:S01]  /*178b0*/  @!PT LDS RZ, [RZ] ;  /* 0x00000000fffff984 */ /* 0x000fe20000000800 */
[----:B------:R-:W-:Y:S01]  /*178c0*/  @!PT LDS RZ, [RZ] ;  /* 0x00000000fffff984 */ /* 0x000fe20000000800 */
[----:B------:R-:W-:Y:S01]  /*178d0*/  @!PT LDS RZ, [RZ] ;  /* 0x00000000fffff984 */ /* 0x000fe20000000800 */
[----:B------:R3:W-:Y:S04]  /*178e0*/  LDGSTS.E.BYPASS.LTC128B.128 [R8+0x10000], desc[UR42][R2.64], !P3 ;  /* 0x1000000002087fae */ /* 0x0007e8000d901d6a */
[----:B------:R3:W-:Y:S04]  /*178f0*/  LDGSTS.E.BYPASS.LTC128B.128 [R8+0x11800], desc[UR42][R2.64+0x20], !P0 ;  /* 0x1180002002087fae */ /* 0x0007e8000c101d6a */
[----:B------:R3:W-:Y:S02]  /*17900*/  LDGSTS.E.BYPASS.LTC128B.128 [R8+0x13000], desc[UR42][R2.64+0x40], !P1 ;  /* 0x1300004002087fae */ /* 0x0007e4000c901d6a */
.L_x_11063:
[----:B------:R-:W-:Y:S05]  /*17910*/  BSYNC B0 ;  /* 0x0000000000007941 */ /* 0x000fea0003800000 */
.L_x_11062:
[----:B------:R-:W-:Y:S01]  /*17920*/  NOP ;  /* 0x0000000000007918 */ /* 0x000fe20000000000 */
[----:B------:R-:W-:-:S13]  /*17930*/  PLOP3.LUT P0, PT, PT, PT, PT, 0x80, 0x0 ;  /* 0x000000000000781c */ /* 0x000fda0003f0f070 */
.L_x_11064:
[----:B------:R-:W-:Y:S02]  /*17940*/  PLOP3.LUT P1, PT, P1, P0, PT, 0xa2, 0x0 ;  /* 0x000000000000781c */ /* 0x000fe40000f21472 */
[----:B------:R-:W-:-:S08]  /*17950*/  @P0 R2UR P1, UR4, R22 ;  /* 0x00000000160402ca */ /* 0x000fd00000020000 */
[----:B------:R-:W-:-:S05]  /*17960*/  @P0 PLOP3.LUT P0, PT, P1, PT, PT, 0x80, 0x0 ;  /* 0x000000000000081c */ /* 0x000fca0000f0f070 */
[----:B------:R-:W-:Y:S01]  /*17970*/  @!P1 SYNCS.ARRIVE.TRANS64.RED.A0T1 RZ, [UR4+0x19c00], RZ ;  /* 0x019c00ffffff99a7 */ /* 0x000fe20008200404 */
[----:B------:R-:W-:Y:S07]  /*17980*/  @!P1 ARRIVES.LDGSTSBAR.64.TRANSCNT [UR4+0x19c00] ;  /* 0x019c0000ff0099b0 */ /* 0x000fee0008000a84 */
[----:B------:R-:W-:Y:S05]  /*17990*/  @P0 BRA.U.ANY `(.L_x_11064) ;  /* 0xfffffffd00e80947 */ /* 0x000fea000393ffff */
[----:B--23--:R-:W2:Y:S02]  /*179a0*/  LDL.LU R2, [R1+0x50] ;  /* 0x0000500001027983 */ /* 0x00cea40000300800 */
        /* <DEDUP_REMOVED lines=9> */
[----:B------:R-:W3:Y:S03]  /*17a40*/  SYNCS.PHASECHK.TRANS64.TRYWAIT P0, [R22+URZ+0x19c20], R0 ;  /* 0x019c2000160075a7 */ /* 0x000ee6000800017f */
[----:B--23--:R-:W-:Y:S05]  /*17a50*/  @!P0 BRA `(.L_x_11066) ;  /* 0x00000040003c8947 */ /* 0x00cfea0003800000 */
.L_x_11190:
[----:B------:R-:W-:Y:S05]  /*17a60*/  BSYNC B0 ;  /* 0x0000000000007941 */ /* 0x000fea0003800000 */
.L_x_11065:
[----:B------:R-:W3:Y:S02]  /*17a70*/  LDL.LU R2, [R1+0x30] ;  /* 0x0000300001027983 */ /* 0x000ee40000300800 */
[----:B---3--:R-:W-:-:S13]  /*17a80*/  ISETP.GE.AND P0, PT, R2, 0x81, PT ;  /* 0x000000810200780c */ /* 0x008fda0003f06270 */
[----:B------:R-:W-:Y:S05]  /*17a90*/  @!P0 BRA `(.L_x_11067) ;  /* 0x0000001000908947 */ /* 0x000fea0003800000 */
[----:B------:R-:W3:Y:S01]  /*17aa0*/  LDL.LU R2, [R1+0x54] ;  /* 0x0000540001027983 */ /* 0x000ee20000300800 */
[----:B------:R-:W-:Y:S02]  /*17ab0*/  IMAD.MOV.U32 R5, RZ, RZ, R28 ;  /* 0x000000ffff057224 */ /* 0x000fe400078e001c */
[----:B0-----:R-:W-:Y:S01]  /*17ac0*/  IMAD.MOV.U32 R4, RZ, RZ, R23 ;  /* 0x000000ffff047224 */ /* 0x001fe200078e0017 */
[----:B---3--:R-:W-:-:S07]  /*17ad0*/  LEA.HI.SX32 R20, R2, 0xfffffffe, 0x19 ;  /* 0xfffffffe02147811 */ /* 0x008fce00078fcaff */
.L_x_11087:
[----:B---3--:R-:W3:Y:S01]  /*17ae0*/  LDL R7, [R1+0x10] ;  /* 0x0000100001077983 */ /* 0x008ee20000100800 */
[----:B0-----:R-:W0:Y:S03]  /*17af0*/  LDC R8, c[0x0][0x430] ;  /* 0x00010c00ff087b82 */ /* 0x001e260000000800 */
[----:B------:R-:W4:Y:S04]  /*17b00*/  LDL R10, [R1+0x14] ;  /* 0x00001400010a7983 */ /* 0x000f280000100800 */
[----:B------:R-:W5:Y:S01]  /*17b10*/  LDL R9, [R1+0x4] ;  /* 0x0000040001097983 */ /* 0x000f620000100800 */
[----:B------:R-:W2:Y:S01]  /*17b20*/  S2R R2, SR_TID.X ;  /* 0x0000000000027919 */ /* 0x000ea20000002100 */
[----:B0-----:R-:W-:-:S13]  /*17b30*/  ISETP.NE.AND P0, PT, R8, 0x1, PT ;  /* 0x000000010800780c */ /* 0x001fda0003f05270 */
[----:B------:R-:W0:Y:S01]  /*17b40*/  @P0 LDC R6, c[0x0][0x434] ;  /* 0x00010d00ff060b82 */ /* 0x000e220000000800 */
[----:B--2---:R-:W-:-:S04]  /*17b50*/  LOP3.LUT R0, R2, 0x7f, RZ, 0xc0, !PT ;  /* 0x0000007f02007812 */ /* 0x004fc800078ec0ff */
[----:B-1----:R-:W-:-:S03]  /*17b60*/  SHF.R.U32.HI R3, RZ, 0x1, R0 ;  /* 0x00000001ff037819 */ /* 0x002fc60000011600 */
[----:B------:R-:W1:Y:S01]  /*17b70*/  @P0 LDC R0, c[0x0][0x438] ;  /* 0x00010e00ff000b82 */ /* 0x000e620000000800 */
[----:B------:R-:W-:Y:S01]  /*17b80*/  SHF.L.U32 R2, R2, 0x6, RZ ;  /* 0x0000000602027819 */ /* 0x000fe200000006ff */
[----:B------:R-:W-:-:S03]  /*17b90*/  IMAD R3, R20, 0x80, R3 ;  /* 0x0000008014037824 */ /* 0x000fc600078e0203 */
[----:B------:R-:W-:Y:S01]  /*17ba0*/  LOP3.LUT R2, R2, 0x40, RZ, 0xc0, !PT ;  /* 0x0000004002027812 */ /* 0x000fe200078ec0ff */
[----:B------:R-:W-:Y:S05]  /*17bb0*/  YIELD ;  /* 0x0000000000007946 */ /* 0x000fea0003800000 */
[----:B------:R-:W-:Y:S01]  /*17bc0*/  ULDC.64 UR4, c[0x0][0x428] ;  /* 0x00010a0000047ab9 */ /* 0x000fe20000000a00 */
[----:B---3--:R-:W-:-:S05]  /*17bd0*/  IADD3 R3, R2, R3, R7 ;  /* 0x0000000302037210 */ /* 0x008fca0007ffe007 */
[----:B0-----:R-:W-:-:S04]  /*17be0*/  @P0 IMAD.HI.U32 R6, R3, R6, RZ ;  /* 0x0000000603060227 */ /* 0x001fc800078e00ff */
[----:B------:R-:W-:Y:S01]  /*17bf0*/  IMAD.MOV.U32 R2, RZ, RZ, R3 ;  /* 0x000000ffff027224 */ /* 0x000fe200078e0003 */
[----:B-1----:R-:W-:-:S05]  /*17c00*/  @P0 SHF.R.U32.HI R2, RZ, R0, R6 ;  /* 0x00000000ff020219 */ /* 0x002fca0000011606 */
[--C-:B------:R-:W-:Y:S02]  /*17c10*/  IMAD.MOV R7, RZ, RZ, -R2.reuse ;  /* 0x000000ffff077224 */ /* 0x100fe400078e0a02 */
[----:B----4-:R-:W-:Y:S02]  /*17c20*/  IMAD R0, R10, UR4, RZ ;  /* 0x000000040a007c24 */ /* 0x010fe4000f8e02ff */
[----:B------:R-:W-:Y:S01]  /*17c30*/  IMAD R7, R8, R7, R3 ;  /* 0x0000000708077224 */ /* 0x000fe200078e0203 */
[----:B------:R-:W-:Y:S01]  /*17c40*/  SHF.R.S32.HI R3, RZ, 0x1f, R2 ;  /* 0x0000001fff037819 */ /* 0x000fe20000011402 */
[C---:B-----5:R-:W-:Y:S02]  /*17c50*/  IMAD R0, R9.reuse, UR5, R0 ;  /* 0x0000000509007c24 */ /* 0x060fe4000f8e0200 */
[----:B------:R-:W-:Y:S01]  /*17c60*/  IMAD.WIDE.U32 R2, R9, UR4, R2 ;  /* 0x0000000409027c25 */ /* 0x000fe2000f8e0002 */
[----:B------:R-:W-:-:S03]  /*17c70*/  ULDC.64 UR4, c[0x0][0x418] ;  /* 0x0001060000047ab9 */ /* 0x000fc60000000a00 */
[----:B------:R-:W-:Y:S01]  /*17c80*/  IMAD.IADD R0, R0, 0x1, R3 ;  /* 0x0000000100007824 */ /* 0x000fe200078e0203 */
[----:B------:R-:W-:-:S04]  /*17c90*/  LEA R8, P0, R2, UR4, 0x2 ;  /* 0x0000000402087c11 */ /* 0x000fc8000f8010ff */
[----:B------:R-:W-:-:S05]  /*17ca0*/  LEA.HI.X R9, R2, UR5, R0, 0x2, P0 ;  /* 0x0000000502097c11 */ /* 0x000fca00080f1400 */
[----:B------:R-:W2:Y:S01]  /*17cb0*/  LDG.E R8, desc[UR42][R8.64] ;  /* 0x0000002a08087981 */ /* 0x000ea2000c1e1900 */
[----:B------:R-:W-:Y:S01]  /*17cc0*/  MOV R10, UR39 ;  /* 0x00000027000a7c02 */ /* 0x000fe20008000f00 */
        /* <DEDUP_REMOVED lines=12> */
.L_x_11068:
[----:B------:R-:W-:Y:S01]  /*17d90*/  IMAD R0, R23, 0x8, R22 ;  /* 0x0000000817007824 */ /* 0x000fe200078e0216 */
[----:B------:R-:W-:Y:S01]  /*17da0*/  SHF.L.U32 R10, R28, 0x1f, RZ ;  /* 0x0000001f1c0a7819 */ /* 0x000fe200000006ff */
[----:B------:R-:W-:Y:S01]  /*17db0*/  BSSY B0, `(.L_x_11069) ;  /* 0x0000004000007945 */ /* 0x000fe20003800000 */
[----:B------:R-:W-:Y:S02]  /*17dc0*/  SHF.R.S32.HI R9, RZ, 0x1f, R7 ;  /* 0x0000001fff097819 */ /* 0x000fe40000011407 */
[----:B------:R-:W0:Y:S02]  /*17dd0*/  SYNCS.PHASECHK.TRANS64.TRYWAIT P0, [R0+URZ+0x19c80], R10 ;  /* 0x019c800a000075a7 */ /* 0x000e24000800017f */
[----:B0-----:R-:W-:Y:S05]  /*17de0*/  @!P0 BRA `(.L_x_11070) ;  /* 0x0000003c006c8947 */ /* 0x001fea0003800000 */
.L_x_11191:
[----:B------:R-:W-:Y:S05]  /*17df0*/  BSYNC B0 ;  /* 0x0000000000007941 */ /* 0x000fea0003800000 */
.L_x_11069:
[----:B------:R-:W2:Y:S01]  /*17e00*/  LDL R11, [R1+0x8] ;  /* 0x00000800010b7983 */ /* 0x000ea20000100800 */
[----:B------:R-:W-:Y:S01]  /*17e10*/  ULDC.64 UR4, c[0x0][0x328] ;  /* 0x0000ca0000047ab9 */ /* 0x000fe20000000a00 */
[----:B------:R-:W1:Y:S02]  /*17e20*/  LDC R12, c[0x0][0x2f4] ;  /* 0x0000bd00ff0c7b82 */ /* 0x000e640000000800 */
[----:B------:R-:W3:Y:S01]  /*17e30*/  LDL R15, [R1+0x24] ;  /* 0x00002400010f7983 */ /* 0x000ee20000100800 */
[----:B------:R-:W-:Y:S01]  /*17e40*/  IMAD R6, R9, UR4, RZ ;  /* 0x0000000409067c24 */ /* 0x000fe2000f8e02ff */
[----:B------:R-:W-:Y:S01]  /*17e50*/  ULDC.64 UR6, c[0x0][0x318] ;  /* 0x0000c60000067ab9 */ /* 0x000fe20000000a00 */
        /* <DEDUP_REMOVED lines=9> */
[----:B------:R-:W-:-:S03]  /*17ef0*/  IMAD.WIDE.U32 R2, R18, UR4, R2 ;  /* 0x0000000412027c25 */ /* 0x000fc6000f8e0002 */
[----:B------:R-:W-:Y:S01]  /*17f00*/  IADD3 R21, P0, R2, UR6, RZ ;  /* 0x0000000602157c10 */ /* 0x000fe2000ff1e0ff */
[----:B--2---:R-:W-:Y:S01]  /*17f10*/  IMAD R26, R11, UR4, RZ ;  /* 0x000000040b1a7c24 */ /* 0x004fe2000f8e02ff */
[----:B------:R-:W-:Y:S01]  /*17f20*/  UMOV UR4, 0xffffffff ;  /* 0xffffffff00047882 */ /* 0x000fe20000000000 */
[----:B------:R-:W2:Y:S02]  /*17f30*/  S2R R11, SR_TID.X ;  /* 0x00000000000b7919 */ /* 0x000ea40000002100 */
[----:B------:R-:W-:Y:S02]  /*17f40*/  IMAD R26, R18, UR5, R26 ;  /* 0x00000005121a7c24 */ /* 0x000fe4000f8e021a */
[----:B---3--:R-:W-:-:S03]  /*17f50*/  IMAD R6, R23, 0x3000, R15 ;  /* 0x0000300017067824 */ /* 0x008fc600078e020f */
[----:B------:R-:W-:Y:S01]  /*17f60*/  IADD3.X R26, R26, UR7, R3, P0, !PT ;  /* 0x000000071a1a7c10 */ /* 0x000fe200087fe403 */
[C---:B--2---:R-:W-:Y:S02]  /*17f70*/  IMAD.SHL.U32 R13, R11.reuse, 0x10, RZ ;  /* 0x000000100b0d7824 */ /* 0x044fe400078e00ff */
        /* <DEDUP_REMOVED lines=9> */
[----:B------:R-:W1:Y:S01]  /*18010*/  S2R R3, SR_TID.X ;  /* 0x0000000000037919 */ /* 0x000e620000002100 */
[----:B------:R-:W-:Y:S01]  /*18020*/  IMAD.IADD R6, R22, 0x1, R6 ;  /* 0x0000000116067824 */ /* 0x000fe200078e0206 */
        /* <DEDUP_REMOVED lines=11> */
.L_x_11197:
        /* <DEDUP_REMOVED lines=13> */
.L_x_11072:
        /* <DEDUP_REMOVED lines=11> */
.L_x_11073:
[----:B------:R2:W-:Y:S01]  /*18260*/  SYNCS.ARRIVE.TRANS64.A1T0 RZ, [R0+URZ+0x19c70], RZ ;  /* 0x019c70ff00ff79a7 */ /* 0x0005e2000810003f */
[----:B------:R-:W-:Y:S05]  /*18270*/  @!P3 BRA `(.L_x_11074) ;  /* 0x000000000004b947 */ /* 0x000fea0003800000 */
[----:B------:R-:W-:Y:S01]  /*18280*/  BPT.TRAP 0x1 ;  /* 0x000000040000795c */ /* 0x000fe20000300000 */
.L_x_11074:
[----:B------:R-:W3:Y:S01]  /*18290*/  SYNCS.PHASECHK.TRANS64.TRYWAIT P0, [R0+URZ+0x19c40], R10 ;  /* 0x019c400a000075a7 */ /* 0x000ee2000800017f */
[----:B------:R-:W-:Y:S04]  /*182a0*/  BSSY B0, `(.L_x_11075) ;  /* 0x0000002000007945 */ /* 0x000fe80003800000 */
[----:B---3--:R-:W-:Y:S05]  /*182b0*/  @!P0 BRA `(.L_x_11076) ;  /* 0x0000003800f88947 */ /* 0x008fea0003800000 */
.L_x_11198:
[----:B------:R-:W-:Y:S05]  /*182c0*/  BSYNC B0 ;  /* 0x0000000000007941 */ /* 0x000fea0003800000 */
.L_x_11075:
[----:B------:R-:W4:Y:S01]  /*182d0*/  LDL R11, [R1+0x8] ;  /* 0x00000800010b7983 */ /* 0x000f220000100800 */
        /* <DEDUP_REMOVED lines=11> */
[----:B------:R-:W-:-:S04]  /*18390*/  ULDC.64 UR4, c[0x0][0x308] ;  /* 0x0000c20000047ab9 */ /* 0x000fc80000000a00 */
[----:B------:R-:W-:-:S03]  /*183a0*/  IADD3 R3, R3, R17, RZ ;  /* 0x0000001103037210 */ /* 0x000fc60007ffe0ff */
        /* <DEDUP_REMOVED lines=26> */
.L_x_11204:
        /* <DEDUP_REMOVED lines=10> */
.L_x_11078:
        /* <DEDUP_REMOVED lines=11> */
.L_x_11079:
[----:B------:R2:W-:Y:S02]  /*186a0*/  SYNCS.ARRIVE.TRANS64.A1T0 RZ, [R0+URZ+0x19c30], RZ ;  /* 0x019c30ff00ff79a7 */ /* 0x0005e4000810003f */
[----:B--23--:R-:W-:-:S05]  /*186b0*/  IMAD.U32 R0, RZ, RZ, UR36 ;  /* 0x00000024ff007e24 */ /* 0x00cfca000f8e00ff */
[----:B------:R-:W-:-:S13]  /*186c0*/  ISETP.NE.AND P0, PT, R0, 0x3, PT ;  /* 0x000000030000780c */ /* 0x000fda0003f05270 */
[----:B------:R-:W-:Y:S05]  /*186d0*/  @!P0 BRA `(.L_x_11080) ;  /* 0x0000000000048947 */ /* 0x000fea0003800000 */
[----:B------:R-:W-:Y:S01]  /*186e0*/  BPT.TRAP 0x1 ;  /* 0x000000040000795c */ /* 0x000fe20000300000 */
.L_x_11080:
[----:B------:R-:W-:Y:S01]  /*186f0*/  LOP3.LUT R0, R5, 0x1, RZ, 0x3c, !PT ;  /* 0x0000000105007812 */ /* 0x000fe200078e3cff */
[----:B------:R-:W-:Y:S01]  /*18700*/  BSSY B0, `(.L_x_11081) ;  /* 0x0000005000007945 */ /* 0x000fe20003800000 */
[----:B------:R-:W-:Y:S02]  /*18710*/  LEA R2, R4, R22, 0x3 ;  /* 0x0000001604027211 */ /* 0x000fe400078e18ff */
[----:B------:R-:W-:-:S04]  /*18720*/  SHF.L.U32 R0, R0, 0x1f, RZ ;  /* 0x0000001f00007819 */ /* 0x000fc800000006ff */
[----:B------:R-:W0:Y:S02]  /*18730*/  SYNCS.PHASECHK.TRANS64.TRYWAIT P2, [R2+URZ+0x19c70], R0 ;  /* 0x019c7000020075a7 */ /* 0x000e24000804017f */
[----:B0-----:R-:W-:Y:S05]  /*18740*/  @!P2 BRA `(.L_x_11082) ;  /* 0x000000380080a947 */ /* 0x001fea0003800000 */
.L_x_11205:
[----:B------:R-:W-:Y:S05]  /*18750*/  BSYNC B0 ;  /* 0x0000000000007941 */ /* 0x000fea0003800000 */
.L_x_11081:
[----:B------:R-:W-:-:S05]  /*18760*/  IMAD.U32 R3, RZ, RZ, UR39 ;  /* 0x00000027ff037e24 */ /* 0x000fca000f8e00ff */
[----:B------:R-:W-:-:S13]  /*18770*/  ISETP.NE.AND P2, PT, R3, 0x3, PT ;  /* 0x000000030300780c */ /* 0x000fda0003f45270 */
[----:B------:R-:W-:Y:S05]  /*18780*/  @!P2 BRA `(.L_x_11083) ;  /* 0x000000000004a947 */ /* 0x000fea0003800000 */
[----:B------:R-:W-:Y:S01]  /*18790*/  BPT.TRAP 0x1 ;  /* 0x000000040000795c */ /* 0x000fe20000300000 */
.L_x_11083:
[----:B------:R-:W-:Y:S01]  /*187a0*/  SHF.L.U32 R3, R5, 0x1f, RZ ;  /* 0x0000001f05037819 */ /* 0x000fe200000006ff */
[----:B0-----:R-:W-:-:S03]  /*187b0*/  IMAD R0, R4, 0x3000, RZ ;  /* 0x0000300004007824 */ /* 0x001fc600078e02ff */
[----:B------:R-:W0:Y:S02]  /*187c0*/  SYNCS.PHASECHK.TRANS64.TRYWAIT P2, [R2+URZ+0x19c60], R3 ;  /* 0x019c6003020075a7 */ /* 0x000e24000804017f */
[----:B0-----:R-:W-:Y:S05]  /*187d0*/  @!P2 BRA `(.L_x_11084) ;  /* 0x000000380070a947 */ /* 0x001fea0003800000 */
.L_x_11206:
        /* <DEDUP_REMOVED lines=35> */
[----:B0-----:R-:W-:-:S05]  /*18a10*/  LOP3.LUT R3, R0, 0x800, R25, 0xfe, !PT ;  /* 0x0000080000037812 */ /* 0x001fca00078efe19 */
[----:B------:R-:W-:-:S05]  /*18a20*/  IMAD.IADD R3, R22, 0x1, R3 ;  /* 0x0000000116037824 */ /* 0x000fca00078e0203 */
        /* <DEDUP_REMOVED lines=32> */
.L_x_11085:
[----:B-1----:R1:W-:Y:S01]  /*18c30*/  SYNCS.ARRIVE.TRANS64.A1T0 RZ, [R2+URZ+0x19c50], RZ ;  /* 0x019c50ff02ff79a7 */ /* 0x0023e2000810003f */
[----:B------:R-:W-:Y:S06]  /*18c40*/  BAR.SYNC.DEFER_BLOCKING 0x2, 0x80 ;  /* 0x0082000000007b1d */ /* 0x000fec0000010000 */
[----:B------:R-:W-:Y:S05]  /*18c50*/  @!P0 BRA `(.L_x_11086) ;  /* 0x0000000000048947 */ /* 0x000fea0003800000 */
[----:B------:R-:W-:Y:S01]  /*18c60*/  BPT.TRAP 0x1 ;  /* 0x000000040000795c */ /* 0x000fe20000300000 */
.L_x_11086:
[----:B------:R-:W2:Y:S01]  /*18c70*/  LDL R0, [R1+0x1c] ;  /* 0x00001c0001007983 */ /* 0x000ea20000100800 */
[----:B-1----:R-:W-:Y:S01]  /*18c80*/  VIADD R2, R2, 0x19c80 ;  /* 0x00019c8002027836 */ /* 0x002fe20000000000 */
[----:B------:R-:W-:Y:S01]  /*18c90*/  MOV R4, R23 ;  /* 0x0000001700047202 */ /* 0x000fe20000000f00 */
[----:B------:R-:W-:-:S03]  /*18ca0*/  IMAD.MOV.U32 R5, RZ, RZ, R28 ;  /* 0x000000ffff057224 */ /* 0x000fc600078e001c */
[----:B--2---:R-:W-:-:S04]  /*18cb0*/  PRMT R2, R0, 0x654, R2 ;  /* 0x0000065400027816 */ /* 0x004fc80000000002 */
[----:B------:R3:W-:Y:S01]  /*18cc0*/  SYNCS.ARRIVE.TRANS64.RED.A1T0 RZ, [R2+URZ], RZ ;  /* 0x000000ff02ff79a7 */ /* 0x0007e2000810043f */
[----:B------:R-:W-:Y:S05]  /*18cd0*/  @P1 BRA `(.L_x_11087) ;  /* 0xffffffec00801947 */ /* 0x000fea000383ffff */
.L_x_11067:
[----:B--2---:R-:W3:Y:S01]  /*18ce0*/  S2R R0, SR_TID.X ;  /* 0x0000000000007919 */ /* 0x004ee20000002100 */
[----:B------:R-:W-:Y:S01]  /*18cf0*/  BSSY B0, `(.L_x_11088) ;  /* 0x0000012000007945 */ /* 0x000fe20003800000 */
[----:B---3--:R-:W-:Y:S01]  /*18d00*/  LOP3.LUT R2, R0, 0x7f, RZ, 0xc0, !PT ;  /* 0x0000007f00027812 */ /* 0x008fe200078ec0ff */
[----:B------:R-:W-:-:S03]  /*18d10*/  IMAD.U32 R0, RZ, RZ, UR36 ;  /* 0x00000024ff007e24 */ /* 0x000fc6000f8e00ff */
[----:B------:R-:W-:Y:S02]  /*18d20*/  ISETP.NE.AND P1, PT, R2, RZ, PT ;  /* 0x000000ff0200720c */ /* 0x000fe40003f25270 */
[----:B------:R-:W-:-:S11]  /*18d30*/  ISETP.NE.AND P0, PT, R0, 0x3, PT ;  /* 0x000000030000780c */ /* 0x000fd60003f05270 */
[----:B------:R-:W-:Y:S05]  /*18d40*/  @P1 BRA `(.L_x_11089) ;  /* 0x0000000000301947 */ /* 0x000fea0003800000 */
[----:B01----:R-:W0:Y:S01]  /*18d50*/  S2R R3, SR_LANEID ;  /* 0x0000000000037919 */ /* 0x003e220000000000 */
[----:B------:R-:W-:Y:S02]  /*18d60*/  VOTEU.ANY UR4, UPT, PT ;  /* 0x0000000000047886 */ /* 0x000fe400038e0100 */
[----:B------:R-:W0:Y:S08]  /*18d70*/  FLO.U32 R0, UR4 ;  /* 0x0000000400007d00 */ /* 0x000e3000080e0000 */
[----:B------:R-:W1:Y:S01]  /*18d80*/  POPC R4, UR4 ;  /* 0x0000000400047d09 */ /* 0x000e620008000000 */
[----:B0-----:R-:W-:-:S02]  /*18d90*/  ISETP.EQ.U32.AND P1, PT, R0, R3, PT ;  /* 0x000000030000720c */ /* 0x001fc40003f22070 */
[----:B------:R-:W1:Y:S11]  /*18da0*/  LDC.64 R2, c[0x0][0xc60] ;  /* 0x00031800ff027b82 */ /* 0x000e760000000a00 */
[----:B-1----:R-:W2:Y:S01]  /*18db0*/  @P1 ATOMG.E.ADD.STRONG.GPU PT, R3, desc[UR42][R2.64], R4 ;  /* 0x00000004020319a8 */ /* 0x002ea200081ee1ea */
[----:B------:R-:W0:Y:S02]  /*18dc0*/  S2R R5, SR_LTMASK ;  /* 0x0000000000057919 */ /* 0x000e240000003900 */
[----:B0-----:R-:W-:-:S06]  /*18dd0*/  LOP3.LUT R5, R5, UR4, RZ, 0xc0, !PT ;  /* 0x0000000405057c12 */ /* 0x001fcc000f8ec0ff */
[----:B------:R-:W0:Y:S01]  /*18de0*/  POPC R5, R5 ;  /* 0x0000000500057309 */ /* 0x000e220000000000 */
[----:B--2---:R-:W0:Y:S02]  /*18df0*/  SHFL.IDX PT, R0, R3, R0, 0x1f ;  /* 0x00001f0003007589 */ /* 0x004e2400000e0000 */
[----:B0-----:R-:W-:-:S07]  /*18e00*/  IADD3 R16, R0, UR38, R5 ;  /* 0x0000002600107c10 */ /* 0x001fce000fffe005 */
.L_x_11089:
[----:B------:R-:W-:Y:S05]  /*18e10*/  BSYNC B0 ;  /* 0x0000000000007941 */ /* 0x000fea0003800000 */
.L_x_11088:
[----:B------:R-:W-:Y:S05]  /*18e20*/  @!P0 BRA `(.L_x_11090) ;  /* 0x0000000000048947 */ /* 0x000fea0003800000 */
[----:B------:R-:W-:Y:S01]  /*18e30*/  BPT.TRAP 0x1 ;  /* 0x000000040000795c */ /* 0x000fe20000300000 */
.L_x_11090:
[----:B------:R-:W-:Y:S01]  /*18e40*/  LOP3.LUT R2, R28, 0x1, RZ, 0x3c, !PT ;  /* 0x000000011c027812 */ /* 0x000fe200078e3cff */
[----:B------:R-:W-:Y:S01]  /*18e50*/  IMAD R0, R23, 0x8, R22 ;  /* 0x0000000817007824 */ /* 0x000fe200078e0216 */
[----:B------:R-:W-:Y:S02]  /*18e60*/  BSSY B0, `(.L_x_11091) ;  /* 0x0000004000007945 */ /* 0x000fe40003800000 */
[----:B------:R-:W-:-:S04]  /*18e70*/  SHF.L.U32 R2, R2, 0x1f, RZ ;  /* 0x0000001f02027819 */ /* 0x000fc800000006ff */
[----:B------:R-:W2:Y:S02]  /*18e80*/  SYNCS.PHASECHK.TRANS64.TRYWAIT P1, [R0+URZ+0x19c70], R2 ;  /* 0x019c7002000075a7 */ /* 0x000ea4000802017f */
[----:B--2---:R-:W-:Y:S05]  /*18e90*/  @!P1 BRA `(.L_x_11092) ;  /* 0x0000003000d49947 */ /* 0x004fea0003800000 */
.L_x_11207:
[----:B------:R-:W-:Y:S05]  /*18ea0*/  BSYNC B0 ;  /* 0x0000000000007941 */ /* 0x000fea0003800000 */
.L_x_11091:
[----:B01----:R-:W-:-:S05]  /*18eb0*/  IMAD.U32 R3, RZ, RZ, UR39 ;  /* 0x00000027ff037e24 */ /* 0x003fca000f8e00ff */
[----:B------:R-:W-:-:S13]  /*18ec0*/  ISETP.NE.AND P1, PT, R3, 0x3, PT ;  /* 0x000000030300780c */ /* 0x000fda0003f25270 */
[----:B------:R-:W-:Y:S05]  /*18ed0*/  @!P1 BRA `(.L_x_11093) ;  /* 0x0000000000049947 */ /* 0x000fea0003800000 */
[----:B------:R-:W-:Y:S01]  /*18ee0*/  BPT.TRAP 0x1 ;  /* 0x000000040000795c */ /* 0x000fe20000300000 */
.L_x_11093:
[----:B--2---:R-:W-:-:S04]  /*18ef0*/  SHF.L.U32 R2, R28, 0x1f, RZ ;  /* 0x0000001f1c027819 */ /* 0x004fc800000006ff */
[----:B------:R-:W0:Y:S02]  /*18f00*/  SYNCS.PHASECHK.TRANS64.TRYWAIT P1, [R0+URZ+0x19c60], R2 ;  /* 0x019c6002000075a7 */ /* 0x000e24000802017f */
[----:B0-----:R-:W-:Y:S05]  /*18f10*/  @!P1 BRA `(.L_x_11094) ;  /* 0x0000003000c89947 */ /* 0x001fea0003800000 */
.L_x_11208:
[----:B------:R-:W2:Y:S01]  /*18f20*/  LDL R13, [R1+0x20] ;  /* 0x00002000010d7983 */ /* 0x000ea20000100800 */
[----:B0-----:R-:W-:Y:S01]  /*18f30*/  IMAD R2, R23, 0x3000, RZ ;  /* 0x0000300017027824 */ /* 0x001fe200078e02ff */
[----:B------:R-:W-:Y:S05]  /*18f40*/  WARPSYNC.ALL ;  /* 0x0000000000007948 */ /* 0x000fea0003800000 */
[----:B------:R-:W-:Y:S02]  /*18f50*/  LOP3.LUT R3, R2, R25, RZ, 0xfc, !PT ;  /* 0x0000001902037212 */ /* 0x000fe400078efcff */
[----:B------:R-:W-:-:S03]  /*18f60*/  LOP3.LUT R12, R25, 0x1800, RZ, 0xfc, !PT ;  /* 0x00001800190c7812 */ /* 0x000fc600078efcff */
[----:B------:R-:W-:-:S05]  /*18f70*/  IMAD.IADD R3, R22, 0x1, R3 ;  /* 0x0000000116037824 */ /* 0x000fca00078e0203 */
[----:B------:R0:W1:Y:S02]  /*18f80*/  LDSM.16.MT88.4 R4, [R3+0x9000] ;  /* 0x009000000304783b */ /* 0x0000640000004200 */
        /* <DEDUP_REMOVED lines=63> */
.L_x_11095:
[----:B-1----:R1:W-:Y:S01]  /*19380*/  SYNCS.ARRIVE.TRANS64.A1T0 RZ, [R0+URZ+0x19c50], RZ ;  /* 0x019c50ff00ff79a7 */ /* 0x0023e2000810003f */
[----:B------:R-:W-:Y:S06]  /*19390*/  BAR.SYNC.DEFER_BLOCKING 0x2, 0x80 ;  /* 0x0082000000007b1d */ /* 0x000fec0000010000 */
[----:B------:R-:W-:Y:S05]  /*193a0*/  @!P0 BRA `(.L_x_11096) ;  /* 0x0000000000048947 */ /* 0x000fea0003800000 */
[----:B------:R-:W-:Y:S01]  /*193b0*/  BPT.TRAP 0x1 ;  /* 0x000000040000795c */ /* 0x000fe20000300000 */
.L_x_11096:
[----:B------:R-:W2:Y:S01]  /*193c0*/  LDL R2, [R1+0x1c] ;  /* 0x00001c0001027983 */ /* 0x000ea20000100800 */
[----:B-1----:R-:W-:Y:S01]  /*193d0*/  IADD3 R0, R0, 0x19c80, RZ ;  /* 0x00019c8000007810 */ /* 0x002fe20007ffe0ff */
[----:B------:R-:W-:-:S05]  /*193e0*/  VIADD R23, R23, 0x1 ;  /* 0x0000000117177836 */ /* 0x000fca0000000000 */
[----:B------:R-:W-:-:S04]  /*193f0*/  ISETP.NE.AND P0, PT, R23, 0x2, PT ;  /* 0x000000021700780c */ /* 0x000fc80003f05270 */
[----:B------:R-:W-:Y:S02]  /*19400*/  SEL R3, RZ, 0x1, P0 ;  /* 0x00000001ff037807 */ /* 0x000fe40000000000 */
[----:B------:R-:W-:Y:S02]  /*19410*/  SEL R23, R23, RZ, P0 ;  /* 0x000000ff17177207 */ /* 0x000fe40000000000 */
[----:B------:R-:W-:Y:S02]  /*19420*/  LOP3.LUT R28, R28, R3, RZ, 0x3c, !PT ;  /* 0x000000031c1c7212 */ /* 0x000fe400078e3cff */
[----:B--2---:R-:W-:-:S04]  /*19430*/  PRMT R0, R2, 0x654, R0 ;  /* 0x0000065402007816 */ /* 0x004fc80000000000 */
[----:B------:R1:W-:Y:S03]  /*19440*/  SYNCS.ARRIVE.TRANS64.RED.A1T0 RZ, [R0+URZ], RZ ;  /* 0x000000ff00ff79a7 */ /* 0x0003e6000810043f */
.L_x_11037:
[----:B-1----:R-:W2:Y:S02]  /*19450*/  LDL R0, [R1+0x18] ;  /* 0x0000180001007983 */ /* 0x002ea40000100800 */
[----:B--2---:R-:W-:-:S13]  /*19460*/  LOP3.LUT P0, RZ, R0, 0x10, RZ, 0xc0, !PT ;  /* 0x0000001000ff7812 */ /* 0x004fda000780c0ff */
[----:B------:R-:W-:Y:S05]  /*19470*/  @!P0 BRA `(.L_x_11097) ;  /* 0x0000000000288947 */ /* 0x000fea0003800000 */
[----:B------:R-:W-:Y:S05]  /*19480*/  WARPSYNC.ALL ;  /* 0x0000000000007948 */ /* 0x000fea0003800000 */
[----:B------:R-:W1:Y:S08]  /*19490*/  S2UR UR4, SR_CgaCtaId ;  /* 0x00000000000479c3 */ /* 0x000e700000008800 */
[----:B------:R-:W-:Y:S01]  /*194a0*/  BAR.SYNC.DEFER_BLOCKING 0x5, 0x200 ;  /* 0x0148000000007b1d */ /* 0x000fe20000010000 */
[----:B------:R-:W-:Y:S01]  /*194b0*/  MOV R22, 0x400 ;  /* 0x0000040000167802 */ /* 0x000fe20000000f00 */
[----:B-1----:R-:W-:-:S05]  /*194c0*/  IMAD.U32 R0, RZ, RZ, UR4 ;  /* 0x00000004ff007e24 */ /* 0x002fca000f8e00ff */
[----:B------:R-:W-:Y:S01]  /*194d0*/  LEA R22, R0, R22, 0x18 ;  /* 0x0000001600167211 */ /* 0x000fe200078ec0ff */
[----:B------:R1:W-:Y:S04]  /*194e0*/  STL [R1+0x1c], R0 ;  /* 0x00001c0001007387 */ /* 0x0003e80000100800 */
[----:B------:R1:W2:Y:S01]  /*194f0*/  LDS.128 R16, [R22+0x19cd0] ;  /* 0x019cd00016107984 */ /* 0x0002a20000000c00 */
[----:B------:R-:W-:Y:S06]  /*19500*/  BAR.ARV 0x4, 0x200 ;  /* 0x0108000000007b1d */ /* 0x000fec0000002000 */
[----:B------:R-:W-:Y:S05]  /*19510*/  BRA `(.L_x_11098) ;  /* 0x0000000800487947 */ /* 0x000fea0003800000 */
.L_x_11097:
[----:B------:R-:W1:Y:S01]  /*19520*/  S2R R0, SR_TID.X ;  /* 0x0000000000007919 */ /* 0x000e620000002100 */
[----:B------:R-:W-:Y:S01]  /*19530*/  UMOV UR4, 0xffffffff ;  /* 0xffffffff00047882 */ /* 0x000fe20000000000 */
[----:B-1----:R-:W-:-:S04]  /*19540*/  LOP3.LUT R7, R0, 0x1f, RZ, 0xc0, !PT ;  /* 0x0000001f00077812 */ /* 0x002fc800078ec0ff */
[----:B------:R-:W-:Y:S01]  /*19550*/  ISETP.NE.AND P0, PT, R7, 0x1f, PT ;  /* 0x0000001f0700780c */ /* 0x000fe20003f05270 */
[----:B------:R-:W-:-:S12]  /*19560*/  BRA.DIV UR4, `(.L_x_11099) ;  /* 0x0000002e04487947 */ /* 0x000fd8000b800000 */
[----:B------:R-:W-:Y:S01]  /*19570*/  IMAD.IADD R5, R19, 0x1, R7 ;  /* 0x0000000113057824 */ /* 0x000fe200078e0207 */
[----:B------:R-:W-:-:S04]  /*19580*/  ULDC UR4, c[0x0][0xc3c] ;  /* 0x00030f0000047ab9 */ /* 0x000fc80000000800 */
[----:B------:R-:W-:-:S13]  /*19590*/  ISETP.GE.OR P1, PT, R5, UR4, !P0 ;  /* 0x0000000405007c0c */ /* 0x000fda000c726670 */
[----:B------:R-:W1:Y:S02]  /*195a0*/  @!P1 LDC.64 R2, c[0x0][0xc80] ;  /* 0x00032000ff029b82 */ /* 0x000e640000000a00 */
[----:B-1----:R-:W-:-:S06]  /*195b0*/  @!P1 IMAD.WIDE R2, R5, 0x4, R2 ;  /* 0x0000000405029825 */ /* 0x002fcc00078e0202 */
[----:B------:R1:W2:Y:S01]  /*195c0*/  @!P1 LDG.E R3, desc[UR42][R2.64] ;  /* 0x0000002a02039981 */ /* 0x0002a2000c1e1900 */
[C---:B------:R-:W-:Y:S02]  /*195d0*/  ISETP.GE.U32.AND P2, PT, R7.reuse, 0x2, PT ;  /* 0x000000020700780c */ /* 0x040fe40003f46070 */
[C---:B------:R-:W-:Y:S01]  /*195e0*/  ISETP.GE.U32.AND P3, PT, R7.reuse, 0x4, PT ;  /* 0x000000040700780c */ /* 0x040fe20003f66070 */
[----:B------:R-:W-:Y:S01]  /*195f0*/  SHFL.IDX PT, R4, R16, 0x1, 0x1f ;  /* 0x00201f0010047f89 */ /* 0x000fe200000e0000 */
[C---:B------:R-:W-:Y:S02]  /*19600*/  ISETP.GE.U32.AND P4, PT, R7.reuse, 0x8, PT ;  /* 0x000000080700780c */ /* 0x040fe40003f86070 */
[C---:B------:R-:W-:Y:S01]  /*19610*/  ISETP.GE.U32.AND P5, PT, R7.reuse, 0x10, PT ;  /* 0x000000100700780c */ /* 0x040fe20003fa6070 */
[----:B-1----:R-:W-:Y:S02]  /*19620*/  IMAD.MOV.U32 R2, RZ, RZ, RZ ;  /* 0x000000ffff027224 */ /* 0x002fe400078e00ff */
[----:B--2---:R-:W-:Y:S01]  /*19630*/  @!P1 IMAD.MOV.U32 R2, RZ, RZ, R3 ;  /* 0x000000ffff029224 */ /* 0x004fe200078e0003 */
[----:B------:R-:W-:-:S04]  /*19640*/  ISETP.NE.AND P1, PT, R7, RZ, PT ;  /* 0x000000ff0700720c */ /* 0x000fc80003f25270 */
        /* <DEDUP_REMOVED lines=15> */
[----:B------:R1:W2:Y:S04]  /*19740*/  SHFL.IDX PT, R0, R16, RZ, 0x1f ;  /* 0x00001fff10007589 */ /* 0x0002a800000e0000 */
[----:B------:R1:W3:Y:S02]  /*19750*/  SHFL.IDX PT, R6, R3, 0x1f, 0x1f ;  /* 0x03e01f0003067f89 */ /* 0x0002e400000e0000 */
.L_x_11218:
[----:B------:R-:W-:Y:S02]  /*19760*/  ULDC UR4, c[0x0][0xc38] ;  /* 0x00030e0000047ab9 */ /* 0x000fe40000000800 */
[----:B-1----:R-:W-:-:S04]  /*19770*/  IMAD.U32 R16, RZ, RZ, UR4 ;  /* 0x00000004ff107e24 */ /* 0x002fc8000f8e00ff */
[----:B---3--:R-:W-:-:S04]  /*19780*/  IMAD R6, R6, R16, RZ ;  /* 0x0000001006067224 */ /* 0x008fc800078e02ff */
[----:B------:R-:W-:-:S05]  /*19790*/  IMAD.IADD R4, R4, 0x1, R6 ;  /* 0x0000000104047824 */ /* 0x000fca00078e0206 */
[----:B--2---:R-:W-:-:S13]  /*197a0*/  ISETP.GT.AND P6, PT, R4, R0, PT ;  /* 0x000000000400720c */ /* 0x004fda0003fc4270 */
[----:B------:R-:W-:Y:S05]  /*197b0*/  @P6 BRA `(.L_x_11100) ;  /* 0x00000000009c6947 */ /* 0x000fea0003800000 */
.L_x_11105:
[----:B-1----:R-:W1:Y:S01]  /*197c0*/  LDC R2, c[0x0][0xc3c] ;  /* 0x00030f00ff027b82 */ /* 0x002e620000000800 */
[----:B------:R-:W-:-:S05]  /*197d0*/  VIADD R19, R19, 0x1f ;  /* 0x0000001f13137836 */ /* 0x000fca0000000000 */
[----:B-1----:R-:W-:-:S13]  /*197e0*/  ISETP.GE.AND P6, PT, R19, R2, PT ;  /* 0x000000021300720c */ /* 0x002fda0003fc6270 */
[----:B------:R-:W-:Y:S05]  /*197f0*/  @P6 BRA `(.L_x_11101) ;  /* 0x0000000400446947 */ /* 0x000fea0003800000 */
[----:B------:R-:W1:Y:S01]  /*19800*/  S2R R3, SR_TID.X ;  /* 0x0000000000037919 */ /* 0x000e620000002100 */
[----:B------:R-:W-:Y:S01]  /*19810*/  BSSY B0, `(.L_x_11102) ;  /* 0x0000009000007945 */ /* 0x000fe20003800000 */
[----:B-1----:R-:W-:-:S04]  /*19820*/  LOP3.LUT R3, R3, 0x1f, RZ, 0xc0, !PT ;  /* 0x0000001f03037812 */ /* 0x002fc800078ec0ff */
[----:B------:R-:W-:-:S04]  /*19830*/  IADD3 R5, R19, R3, RZ ;  /* 0x0000000313057210 */ /* 0x000fc80007ffe0ff */
[----:B------:R-:W-:Y:S01]  /*19840*/  ISETP.GE.OR P6, PT, R5, R2, !P0 ;  /* 0x000000020500720c */ /* 0x000fe200047c6670 */
[----:B------:R-:W-:-:S12]  /*19850*/  IMAD.MOV.U32 R2, RZ, RZ, RZ ;  /* 0x000000ffff027224 */ /* 0x000fd800078e00ff */
[----:B------:R-:W-:Y:S05]  /*19860*/  @P6 BRA `(.L_x_11103) ;  /* 0x00000000000c6947 */ /* 0x000fea0003800000 */
[----:B------:R-:W1:Y:S02]  /*19870*/  LDC.64 R2, c[0x0][0xc80] ;  /* 0x00032000ff027b82 */ /* 0x000e640000000a00 */
[----:B-1----:R-:W-:-:S06]  /*19880*/  IMAD.WIDE R2, R5, 0x4, R2 ;  /* 0x0000000405027825 */ /* 0x002fcc00078e0202 */
[----:B------:R1:W5:Y:S02]  /*19890*/  LDG.E R2, desc[UR42][R2.64] ;  /* 0x0000002a02027981 */ /* 0x000364000c1e1900 */
.L_x_11103:
[----:B------:R-:W-:Y:S05]  /*198a0*/  BSYNC B0 ;  /* 0x0000000000007941 */ /* 0x000fea0003800000 */
.L_x_11102:
        /* <DEDUP_REMOVED lines=18> */
.L_x_11226:
[----:B------:R-:W-:Y:S02]  /*199d0*/  ULDC UR4, c[0x0][0xc38] ;  /* 0x00030e0000047ab9 */ /* 0x000fe40000000800 */
[----:B------:R-:W-:-:S05]  /*199e0*/  MOV R16, UR4 ;  /* 0x0000000400107c02 */ /* 0x000fca0008000f00 */
[----:B--2---:R-:W-:-:S04]  /*199f0*/  IMAD R6, R6, R16, RZ ;  /* 0x0000001006067224 */ /* 0x004fc800078e02ff */
[----:B------:R-:W-:-:S05]  /*19a00*/  IMAD.IADD R4, R6, 0x1, R4 ;  /* 0x0000000106047824 */ /* 0x000fca00078e0204 */
[----:B------:R-:W-:-:S13]  /*19a10*/  ISETP.GT.AND P6, PT, R4, R0, PT ;  /* 0x000000000400720c */ /* 0x000fda0003fc4270 */
[----:B------:R-:W-:Y:S05]  /*19a20*/  @!P6 BRA `(.L_x_11105) ;  /* 0xfffffffc0064e947 */ /* 0x000fea000383ffff */
.L_x_11100:
        /* <DEDUP_REMOVED lines=8> */
.L_x_11230:
[----:B------:R-:W-:Y:S01]  /*19ab0*/  ISETP.NE.AND P0, PT, R5, RZ, PT ;  /* 0x000000ff0500720c */ /* 0x000fe20003f05270 */
[----:B--2---:R-:W-:-:S12]  /*19ac0*/  IMAD.MOV.U32 R2, RZ, RZ, RZ ;  /* 0x000000ffff027224 */ /* 0x004fd800078e00ff */
[----:B------:R-:W-:Y:S05]  /*19ad0*/  @!P0 BRA `(.L_x_11107) ;  /* 0x0000000000108947 */ /* 0x000fea0003800000 */
[----:B------:R-:W-:Y:S01]  /*19ae0*/  UMOV UR4, 0xffffffff ;  /* 0xffffffff00047882 */ /* 0x000fe20000000000 */
[----:B------:R-:W-:Y:S02]  /*19af0*/  VIADD R12, R4, 0xffffffff ;  /* 0xffffffff040c7836 */ /* 0x000fe40000000000 */
[----:B------:R-:W-:Y:S05]  /*19b00*/  BRA.DIV UR4, `(.L_x_11108) ;  /* 0x0000003204387947 */ /* 0x000fea000b800000 */
[----:B------:R2:W4:Y:S02]  /*19b10*/  SHFL.IDX PT, R2, R3, R12, 0x1f ;  /* 0x00001f0c03027589 */ /* 0x00052400000e0000 */
.L_x_11107:
[----:B---3--:R-:W-:Y:S01]  /*19b20*/  IABS R5, R17 ;  /* 0x0000001100057213 */ /* 0x008fe20000000000 */
[----:B----4-:R-:W-:Y:S02]  /*19b30*/  IMAD R16, R2, R16, R6 ;  /* 0x0000001002107224 */ /* 0x010fe400078e0206 */
[----:B------:R-:W-:Y:S01]  /*19b40*/  IMAD.IADD R19, R4, 0x1, R19 ;  /* 0x0000000104137824 */ /* 0x000fe200078e0213 */
[----:B------:R-:W3:Y:S01]  /*19b50*/  I2F.RP R2, R5 ;  /* 0x0000000500027306 */ /* 0x000ee20000209400 */
[----:B------:R-:W-:-:S07]  /*19b60*/  IMAD.IADD R0, R0, 0x1, -R16 ;  /* 0x0000000100007824 */ /* 0x000fce00078e0a10 */
[----:B---3--:R-:W3:Y:S02]  /*19b70*/  MUFU.RCP R2, R2 ;  /* 0x0000000200027308 */ /* 0x008ee40000001000 */
[----:B---3--:R-:W-:-:S06]  /*19b80*/  VIADD R2, R2, 0xffffffe ;  /* 0x0ffffffe02027836 */ /* 0x008fcc0000000000 */
[----:B-12---:R-:W1:Y:S02]  /*19b90*/  F2I.FTZ.U32.TRUNC.NTZ R3, R2 ;  /* 0x0000000200037305 */ /* 0x006e64000021f000 */
[----:B-1----:R-:W-:-:S04]  /*19ba0*/  IMAD.MOV R2, RZ, RZ, -R3 ;  /* 0x000000ffff027224 */ /* 0x002fc800078e0a03 */
[----:B------:R-:W-:Y:S01]  /*19bb0*/  IMAD R6, R2, R5, RZ ;  /* 0x0000000502067224 */ /* 0x000fe200078e02ff */
[----:B------:R-:W-:-:S05]  /*19bc0*/  MOV R2, RZ ;  /* 0x000000ff00027202 */ /* 0x000fca0000000f00 */
        /* <DEDUP_REMOVED lines=20> */
.L_x_11101:
[----:B------:R-:W-:Y:S01]  /*19d10*/  UMOV UR4, URZ ;  /* 0x0000003f00047c82 */ /* 0x000fe20008000000 */
[----:B------:R-:W-:Y:S01]  /*19d20*/  UMOV UR5, URZ ;  /* 0x0000003f00057c82 */ /* 0x000fe20008000000 */
[----:B------:R-:W-:Y:S01]  /*19d30*/  ULDC UR6, c[0x0][0xc3c] ;  /* 0x00030f0000067ab9 */ /* 0x000fe20000000800 */
[----:B------:R-:W-:Y:S02]  /*19d40*/  IMAD.MOV.U32 R16, RZ, RZ, R0 ;  /* 0x000000ffff107224 */ /* 0x000fe400078e0000 */
[----:B------:R-:W-:Y:S02]  /*19d50*/  IMAD.U32 R17, RZ, RZ, UR4 ;  /* 0x00000004ff117e24 */ /* 0x000fe4000f8e00ff */
[----:B------:R-:W-:Y:S02]  /*19d60*/  IMAD.U32 R18, RZ, RZ, UR5 ;  /* 0x00000005ff127e24 */ /* 0x000fe4000f8e00ff */
[----:B------:R-:W-:-:S07]  /*19d70*/  IMAD.U32 R19, RZ, RZ, UR6 ;  /* 0x00000006ff137e24 */ /* 0x000fce000f8e00ff */
.L_x_11109:
[----:B------:R3:W2:Y:S01]  /*19d80*/  LDL R2, [R1+0x1c] ;  /* 0x00001c0001027983 */ /* 0x0006a20000100800 */
[----:B------:R-:W1:Y:S01]  /*19d90*/  S2R R0, SR_TID.X ;  /* 0x0000000000007919 */ /* 0x000e620000002100 */
[----:B------:R-:W-:Y:S05]  /*19da0*/  WARPSYNC.ALL ;  /* 0x0000000000007948 */ /* 0x000fea0003800000 */
[----:B-1----:R-:W-:Y:S01]  /*19db0*/  LOP3.LUT R0, R0, 0x1f, RZ, 0xc0, !PT ;  /* 0x0000001f00007812 */ /* 0x002fe200078ec0ff */
[----:B------:R-:W-:Y:S03]  /*19dc0*/  BAR.SYNC.DEFER_BLOCKING 0x4, 0x200 ;  /* 0x0108000000007b1d */ /* 0x000fe60000010000 */
[----:B------:R-:W-:-:S13]  /*19dd0*/  ISETP.NE.AND P0, PT, R0, RZ, PT ;  /* 0x000000ff0000720c */ /* 0x000fda0003f05270 */
[----:B------:R-:W-:Y:S01]  /*19de0*/  @!P0 MOV R0, 0x400 ;  /* 0x0000040000008802 */ /* 0x000fe20000000f00 */
[----:B--2---:R-:W1:Y:S03]  /*19df0*/  @!P0 S2R R2, SR_CgaCtaId ;  /* 0x0000000000028919 */ /* 0x004e660000008800 */
[----:B-1----:R-:W-:Y:S01]  /*19e00*/  @!P0 LEA R22, R2, R0, 0x18 ;  /* 0x0000000002168211 */ /* 0x002fe200078ec0ff */
[----:B------:R3:W-:Y:S04]  /*19e10*/  @!P0 STL [R1+0x1c], R2 ;  /* 0x00001c0201008387 */ /* 0x0007e80000100800 */
[----:B------:R3:W-:Y:S01]  /*19e20*/  @!P0 STS.128 [R22+0x19cd0], R16 ;  /* 0x019cd01016008388 */ /* 0x0007e20000000c00 */
[----:B------:R-:W-:Y:S06]  /*19e30*/  BAR.ARV 0x5, 0x200 ;  /* 0x0148000000007b1d */ /* 0x000fec0000002000 */
.L_x_11098:
[----:B------:R-:W-:Y:S02]  /*19e40*/  ULDC UR4, c[0x0][0xc3c] ;  /* 0x00030f0000047ab9 */ /* 0x000fe40000000800 */
[----:B--2---:R-:W-:-:S13]  /*19e50*/  ISETP.GE.AND P0, PT, R19, UR4, PT ;  /* 0x0000000413007c0c */ /* 0x004fda000bf06270 */
[----:B------:R-:W-:Y:S05]  /*19e60*/  @!P0 BRA `(.L_x_11110) ;  /* 0xffffffa000088947 */ /* 0x000fea000383ffff */
[----:B------:R-:W-:Y:S05]  /*19e70*/  BSYNC B7 ;  /* 0x0000000000077941 */ /* 0x000fea0003800000 */
.L_x_10992:
[----:B-1----:R-:W2:Y:S01]  /*19e80*/  LDL.LU R0, [R1+0x50] ;  /* 0x0000500001007983 */ /* 0x002ea20000300800 */
[----:B------:R-:W-:Y:S01]  /*19e90*/  BSSY B0, `(.L_x_11111) ;  /* 0x000000b000007945 */ /* 0x000fe20003800000 */
[----:B------:R-:W1:Y:S01]  /*19ea0*/  S2R R5, SR_CgaCtaId ;  /* 0x0000000000057919 */ /* 0x000e620000008800 */
[----:B--2---:R-:W-:-:S04]  /*19eb0*/  IADD3 R0, R0, 0x1, RZ ;  /* 0x0000000100007810 */ /* 0x004fc80007ffe0ff */
[----:B0--3--:R-:W-:-:S04]  /*19ec0*/  LEA.HI R2, R0, R0, RZ, 0x1 ;  /* 0x0000000000027211 */ /* 0x009fc800078f08ff */
[----:B------:R-:W-:Y:S02]  /*19ed0*/  LOP3.LUT R3, R2, 0xfffffffe, RZ, 0xc0, !PT ;  /* 0xfffffffe02037812 */ /* 0x000fe400078ec0ff */
[----:B------:R-:W-:-:S03]  /*19ee0*/  MOV R2, 0x400 ;  /* 0x0000040000027802 */ /* 0x000fc60000000f00 */
[----:B------:R-:W-:Y:S01]  /*19ef0*/  IMAD.IADD R0, R0, 0x1, -R3 ;  /* 0x0000000100007824 */ /* 0x000fe200078e0a03 */
[----:B-1----:R-:W-:-:S04]  /*19f00*/  LEA R4, R5, R2, 0x18 ;  /* 0x0000000205047211 */ /* 0x002fc800078ec0ff */
[----:B------:R-:W-:-:S04]  /*19f10*/  SHF.L.U32 R0, R0, 0x1f, RZ ;  /* 0x0000001f00007819 */ /* 0x000fc800000006ff */
[----:B------:R-:W0:Y:S02]  /*19f20*/  SYNCS.PHASECHK.TRANS64.TRYWAIT P0, [R4+URZ+0x19c20], R0 ;  /* 0x019c2000040075a7 */ /* 0x000e24000800017f */
[----:B0-----:R-:W-:Y:S05]  /*19f30*/  @!P0 BRA `(.L_x_11112) ;  /* 0x0000002c00548947 */ /* 0x001fea0003800000 */
.L_x_11233:
[----:B------:R-:W-:Y:S05]  /*19f40*/  BSYNC B0 ;  /* 0x0000000000007941 */ /* 0x000fea0003800000 */
.L_x_11111:
[----:B------:R-:W-:-:S03]  /*19f50*/  UMOV UR4, 0xffffffff ;  /* 0xffffffff00047882 */ /* 0x000fc60000000000 */
[----:B------:R-:W-:Y:S05]  /*19f60*/  BRA.DIV UR4, `(.L_x_11113) ;  /* 0x0000002e045c7947 */ /* 0x000fea000b800000 */
[----:B0-----:R-:W0:Y:S02]  /*19f70*/  S2R R0, SR_TID.X ;  /* 0x0000000000007919 */ /* 0x001e240000002100 */
[----:B0-----:R-:W-:-:S04]  /*19f80*/  SHF.R.U32.HI R0, RZ, 0x5, R0 ;  /* 0x00000005ff007819 */ /* 0x001fc80000011600 */
[----:B------:R-:W-:-:S05]  /*19f90*/  LOP3.LUT R0, R0, 0x3, RZ, 0xc0, !PT ;  /* 0x0000000300007812 */ /* 0x000fca00078ec0ff */
[----:B------:R0:W1:Y:S02]  /*19fa0*/  SHFL.IDX PT, R14, R0, RZ, 0x1f ;  /* 0x00001fff000e7589 */ /* 0x00006400000e0000 */
.L_x_11236:
[----:B-1----:R-:W-:-:S13]  /*19fb0*/  ISETP.NE.AND P0, PT, R14, RZ, PT ;  /* 0x000000ff0e00720c */ /* 0x002fda0003f05270 */
[----:B------:R-:W-:Y:S05]  /*19fc0*/  @P0 BRA `(.L_x_10863) ;  /* 0x0000000000a80947 */ /* 0x000fea0003800000 */
[----:B------:R-:W-:-:S03]  /*19fd0*/  UMOV UR4, 0xffffffff ;  /* 0xffffffff00047882 */ /* 0x000fc60000000000 */
[----:B------:R-:W-:Y:S05]  /*19fe0*/  BRA.DIV UR4, `(.L_x_11114) ;  /* 0x0000002e04707947 */ /* 0x000fea000b800000 */
[----:B------:R-:W-:-:S13]  /*19ff0*/  ELECT P6, URZ, PT ;  /* 0x00000000003f782f */ /* 0x000fda00038c0000 */
.L_x_11239:
[----:B------:R-:W-:Y:S05]  /*1a000*/  @!P6 BRA `(.L_x_10863) ;  /* 0x000000000098e947 */ /* 0x000fea0003800000 */
[----:B------:R-:W-:-:S06]  /*1a010*/  ULOP3.LUT UR4, UR37, 0x2, URZ, 0xfc, !UPT ;  /* 0x0000000225047892 */ /* 0x000fcc000f8efc3f */
[----:B0-----:R-:W-:-:S05]  /*1a020*/  IMAD.U32 R0, RZ, RZ, UR4 ;  /* 0x00000004ff007e24 */ /* 0x001fca000f8e00ff */
[----:B------:R-:W-:-:S13]  /*1a030*/  ISETP.NE.AND P0, PT, R0, 0x3, PT ;  /* 0x000000030000780c */ /* 0x000fda0003f05270 */
[----:B------:R-:W-:Y:S05]  /*1a040*/  @!P0 BRA `(.L_x_11115) ;  /* 0x0000000000048947 */ /* 0x000fea0003800000 */
[----:B------:R-:W-:Y:S01]  /*1a050*/  BPT.TRAP 0x1 ;  /* 0x000000040000795c */ /* 0x000fe20000300000 */
.L_x_11115:
[C---:B------:R-:W-:Y:S01]  /*1a060*/  IMAD R5, R23.reuse, 0x8, R4 ;  /* 0x0000000817057824 */ /* 0x040fe200078e0204 */
[----:B------:R-:W-:Y:S01]  /*1a070*/  SHF.L.U32 R0, R28, 0x1f, RZ ;  /* 0x0000001f1c007819 */ /* 0x000fe200000006ff */
[----:B------:R-:W-:-:S03]  /*1a080*/  VIADD R23, R23, 0x1 ;  /* 0x0000000117177836 */ /* 0x000fc60000000000 */
[----:B------:R-:W0:Y:S02]  /*1a090*/  SYNCS.PHASECHK.TRANS64.TRYWAIT P1, [R5+URZ+0x19c40], R0 ;  /* 0x019c4000050075a7 */ /* 0x000e24000802017f */
[----:B------:R-:W-:-:S04]  /*1a0a0*/  ISETP.NE.AND P2, PT, R23, 0x2, PT ;  /* 0x000000021700780c */ /* 0x000fc80003f45270 */
[----:B------:R-:W-:Y:S01]  /*1a0b0*/  SEL R3, RZ, 0x1, P2 ;  /* 0x00000001ff037807 */ /* 0x000fe20001000000 */
[----:B0-----:R-:W-:Y:S08]  /*1a0c0*/  @!P1 BRA `(.L_x_11116) ;  /* 0x0000002c00589947 */ /* 0x001ff00003800000 */
.L_x_11240:
[----:B------:R-:W-:Y:S02]  /*1a0d0*/  SEL R23, R23, RZ, P2 ;  /* 0x000000ff17177207 */ /* 0x000fe40001000000 */
[----:B------:R-:W-:Y:S01]  /*1a0e0*/  LOP3.LUT R2, R28, R3, RZ, 0x3c, !PT ;  /* 0x000000031c027212 */ /* 0x000fe200078e3cff */
[----:B------:R-:W-:Y:S06]  /*1a0f0*/  @!P0 BRA `(.L_x_11117) ;  /* 0x0000000000048947 */ /* 0x000fec0003800000 */
[----:B------:R-:W-:Y:S01]  /*1a100*/  BPT.TRAP 0x1 ;  /* 0x000000040000795c */ /* 0x000fe20000300000 */
.L_x_11117:
[----:B------:R-:W-:Y:S01]  /*1a110*/  IMAD R23, R23, 0x8, R4 ;  /* 0x0000000817177824 */ /* 0x000fe200078e0204 */
[----:B------:R-:W-:-:S04]  /*1a120*/  SHF.L.U32 R2, R2, 0x1f, RZ ;  /* 0x0000001f02027819 */ /* 0x000fc800000006ff */
[----:B------:R-:W1:Y:S02]  /*1a130*/  SYNCS.PHASECHK.TRANS64.TRYWAIT P1, [R23+URZ+0x19c40], R2 ;  /* 0x019c4002170075a7 */ /* 0x000e64000802017f */
[----:B-1----:R-:W-:Y:S05]  /*1a140*/  @!P1 BRA `(.L_x_11118) ;  /* 0x0000002c004c9947 */ /* 0x002fea0003800000 */
.L_x_11241:
[----:B------:R-:W-:Y:S05]  /*1a150*/  @!P0 BRA `(.L_x_11119) ;  /* 0x0000000000048947 */ /* 0x000fea0003800000 */
[----:B------:R-:W-:Y:S01]  /*1a160*/  BPT.TRAP 0x1 ;  /* 0x000000040000795c */ /* 0x000fe20000300000 */
.L_x_11119:
[----:B------:R-:W2:Y:S02]  /*1a170*/  SYNCS.PHASECHK.TRANS64.TRYWAIT P1, [R5+URZ+0x19c60], R0 ;  /* 0x019c6000050075a7 */ /* 0x000ea4000802017f */
[----:B--2---:R-:W-:Y:S05]  /*1a180*/  @!P1 BRA `(.L_x_11120) ;  /* 0x0000002c00509947 */ /* 0x004fea0003800000 */
.L_x_11242:
[----:B------:R-:W-:Y:S05]  /*1a190*/  @!P0 BRA `(.L_x_11121) ;  /* 0x0000000000048947 */ /* 0x000fea0003800000 */
[----:B------:R-:W-:Y:S01]  /*1a1a0*/  BPT.TRAP 0x1 ;  /* 0x000000040000795c */ /* 0x000fe20000300000 */
.L_x_11121:
[----:B------:R-:W3:Y:S02]  /*1a1b0*/  SYNCS.PHASECHK.TRANS64.TRYWAIT P1, [R23+URZ+0x19c60], R2 ;  /* 0x019c6002170075a7 */ /* 0x000ee4000802017f */
[----:B---3--:R-:W-:Y:S05]  /*1a1c0*/  @!P1 BRA `(.L_x_11122) ;  /* 0x0000002c00549947 */ /* 0x008fea0003800000 */
.L_x_11243:
[----:B------:R-:W-:Y:S05]  /*1a1d0*/  @!P0 BRA `(.L_x_11123) ;  /* 0x0000000000048947 */ /* 0x000fea0003800000 */
[----:B------:R-:W-:Y:S01]  /*1a1e0*/  BPT.TRAP 0x1 ;  /* 0x000000040000795c */ /* 0x000fe20000300000 */
.L_x_11123:
[----:B------:R-:W4:Y:S02]  /*1a1f0*/  SYNCS.PHASECHK.TRANS64.TRYWAIT P1, [R5+URZ+0x19c80], R0 ;  /* 0x019c8000050075a7 */ /* 0x000f24000802017f */
[----:B----4-:R-:W-:Y:S05]  /*1a200*/  @!P1 BRA `(.L_x_11124) ;  /* 0x0000002c00589947 */ /* 0x010fea0003800000 */
.L_x_11244:
[----:B------:R-:W-:Y:S05]  /*1a210*/  @!P0 BRA `(.L_x_11125) ;  /* 0x0000000000048947 */ /* 0x000fea0003800000 */
[----:B------:R-:W-:Y:S01]  /*1a220*/  BPT.TRAP 0x1 ;  /* 0x000000040000795c */ /* 0x000fe20000300000 */
.L_x_11125:
[----:B------:R0:W0:Y:S02]  /*1a230*/  SYNCS.PHASECHK.TRANS64.TRYWAIT P0, [R23+URZ+0x19c80], R2 ;  /* 0x019c8002170075a7 */ /* 0x000024000800017f */
[----:B0-----:R-:W-:Y:S05]  /*1a240*/  @!P0 NANOSLEEP.SYNCS 0x989680 ;  /* 0x009896800000895d */ /* 0x001fea0003900000 */
[----:B------:R-:W0:Y:S02]  /*1a250*/  @!P0 SYNCS.PHASECHK.TRANS64 P0, [R23+URZ+0x19c80], R2 ;  /* 0x019c8002170085a7 */ /* 0x000e24000800007f */
[----:B0-----:R-:W-:Y:S05]  /*1a260*/  @!P0 BRA `(.L_x_11125) ;  /* 0xfffffffc00f08947 */ /* 0x001fea000383ffff */
.L_x_10863:
[----:B------:R-:W-:Y:S05]  /*1a270*/  BSYNC B8 ;  /* 0x0000000000087941 */ /* 0x000fea0003800000 */
.L_x_10860:
[----:B------:R-:W-:Y:S05]  /*1a280*/  EXIT ;  /* 0x000000000000794d */ /* 0x000fea0003800000 */
.L_x_10879:
[----:B-1----:R1:W2:Y:S02]  /*1a290*/  SYNCS.PHASECHK.TRANS64.TRYWAIT P6, [R68+URZ+0x19c90], R79 ;  /* 0x019c904f440075a7 */ /* 0x0022a400080c017f */
[----:B--2---:R-:W-:Y:S05]  /*1a2a0*/  @!P6 NANOSLEEP.SYNCS 0x989680 ;  /* 0x009896800000e95d */ /* 0x004fea0003900000 */
[----:B------:R-:W2:Y:S02]  /*1a2b0*/  @!P6 SYNCS.PHASECHK.TRANS64 P6, [R68+URZ+0x19c90], R79 ;  /* 0x019c904f4400e5a7 */ /* 0x000ea400080c007f */
[----:B--2---:R-:W-:Y:S05]  /*1a2c0*/  @!P6 BRA `(.L_x_10879) ;  /* 0xfffffffc00f0e947 */ /* 0x004fea000383ffff */
[----:B------:R-:W-:Y:S05]  /*1a2d0*/  BRA `(.L_x_11126) ;  /* 0xfffffe8400447947 */ /* 0x000fea000383ffff */
.L_x_10880:
[----:B------:R-:W-:Y:S01]  /*1a2e0*/  BSSY B1, `(.L_x_11127) ;  /* 0x0000008000017945 */ /* 0x000fe20003800000 */
[----:B0-----:R-:W-:Y:S01]  /*1a2f0*/  IMAD.MOV.U32 R13, RZ, RZ, R82 ;  /* 0x000000ffff0d7224 */ /* 0x001fe200078e0052 */
[----:B------:R-:W-:Y:S01]  /*1a300*/  MOV R12, RZ ;  /* 0x000000ff000c7202 */ /* 0x000fe20000000f00 */
[----:B------:R-:W-:Y:S02]  /*1a310*/  IMAD.MOV.U32 R11, RZ, RZ, 0x1e1f ;  /* 0x00001e1fff0b7424 */ /* 0x000fe400078e00ff */
[----:B------:R-:W-:-:S07]  /*1a320*/  IMAD.MOV.U32 R15, RZ, RZ, -0x1 ;  /* 0xffffffffff0f7424 */ /* 0x000fce00078e00ff */
[----:B-1----:R-:W-:Y:S05]  /*1a330*/  WARPSYNC.COLLECTIVE R15, `(.L_x_11128) ;  /* 0x000000000f087348 */ /* 0x002fea0003c00000 */
[----:B------:R0:W2:Y:S02]  /*1a340*/  SHFL.IDX P6, R14, R13, R12, R11 ;  /* 0x0000000c0d0e7389 */ /* 0x0000a400000c000b */
[----:B012---:R-:W-:Y:S01]  /*1a350*/  ENDCOLLECTIVE ;  /* 0x000000000000791b */ /* 0x007fe20003800000 */
.L_x_11128:
[----:B------:R-:W-:Y:S05]  /*1a360*/  BSYNC B1 ;  /* 0x0000000000017941 */ /* 0x000fea0003800000 */
.L_x_11127:
        /* <DEDUP_REMOVED lines=8> */
.L_x_11129:
[----:B------:R-:W-:Y:S05]  /*1a3f0*/  BRA `(.L_x_11130) ;  /* 0xfffffe8400107947 */ /* 0x000fea000383ffff */
.L_x_10896:
[----:B-1----:R1:W2:Y:S02]  /*1a400*/  SYNCS.PHASECHK.TRANS64.TRYWAIT P6, [R68+URZ+0x19c90], R79 ;  /* 0x019c904f440075a7 */ /* 0x0022a400080c017f */
[----:B--2---:R-:W-:Y:S05]  /*1a410*/  @!P6 NANOSLEEP.SYNCS 0x989680 ;  /* 0x009896800000e95d */ /* 0x004fea0003900000 */
[----:B------:R-:W2:Y:S02]  /*1a420*/  @!P6 SYNCS.PHASECHK.TRANS64 P6, [R68+URZ+0x19c90], R79 ;  /* 0x019c904f4400e5a7 */ /* 0x000ea400080c007f */
[----:B--2---:R-:W-:Y:S05]  /*1a430*/  @!P6 BRA `(.L_x_10896) ;  /* 0xfffffffc00f0e947 */ /* 0x004fea000383ffff */
[----:B------:R-:W-:Y:S05]  /*1a440*/  BRA `(.L_x_11131) ;  /* 0xfffffe9c005c7947 */ /* 0x000fea000383ffff */
.L_x_10897:
        /* <DEDUP_REMOVED lines=8> */
.L_x_11133:
[----:B------:R-:W-:Y:S05]  /*1a4d0*/  BSYNC B1 ;  /* 0x0000000000017941 */ /* 0x000fea0003800000 */
.L_x_11132:
        /* <DEDUP_REMOVED lines=8> */
.L_x_11134:
[----:B------:R-:W-:Y:S01]  /*1a560*/  IMAD.MOV.U32 R84, RZ, RZ, R14 ;  /* 0x000000ffff547224 */ /* 0x000fe200078e000e */
[----:B------:R-:W-:Y:S06]  /*1a570*/  BRA `(.L_x_11135) ;  /* 0xfffffe9c00247947 */ /* 0x000fec000383ffff */
.L_x_10906:
[----:B0-----:R0:W1:Y:S02]  /*1a580*/  SYNCS.PHASECHK.TRANS64.TRYWAIT P5, [R68+URZ+0x19c90], R79 ;  /* 0x019c904f440075a7 */ /* 0x00106400080a017f */
[----:B-1----:R-:W-:Y:S05]  /*1a590*/  @!P5 NANOSLEEP.SYNCS 0x989680 ;  /* 0x009896800000d95d */ /* 0x002fea0003900000 */
[----:B------:R-:W1:Y:S02]  /*1a5a0*/  @!P5 SYNCS.PHASECHK.TRANS64 P5, [R68+URZ+0x19c90], R79 ;  /* 0x019c904f4400d5a7 */ /* 0x000e6400080a007f */
[----:B-1----:R-:W-:Y:S05]  /*1a5b0*/  @!P5 BRA `(.L_x_10906) ;  /* 0xfffffffc00f0d947 */ /* 0x002fea000383ffff */
[----:B------:R-:W-:Y:S05]  /*1a5c0*/  BRA `(.L_x_11136) ;  /* 0xfffffebc001c7947 */ /* 0x000fea000383ffff */
.L_x_10907:
[----:B------:R-:W-:Y:S01]  /*1a5d0*/  BSSY B1, `(.L_x_11137) ;  /* 0x0000007000017945 */ /* 0x000fe20003800000 */
[----:B------:R-:W-:Y:S02]  /*1a5e0*/  IMAD.MOV.U32 R12, RZ, RZ, RZ ;  /* 0x000000ffff0c7224 */ /* 0x000fe400078e00ff */
[----:B------:R-:W-:Y:S02]  /*1a5f0*/  IMAD.MOV.U32 R11, RZ, RZ, 0x1e1f ;  /* 0x00001e1fff0b7424 */ /* 0x000fe400078e00ff */
[----:B------:R-:W-:-:S07]  /*1a600*/  IMAD.MOV.U32 R15, RZ, RZ, -0x1 ;  /* 0xffffffffff0f7424 */ /* 0x000fce00078e00ff */
[----:B0-----:R-:W-:Y:S05]  /*1a610*/  WARPSYNC.COLLECTIVE R15, `(.L_x_11138) ;  /* 0x000000000f087348 */ /* 0x001fea0003c00000 */
[----:B------:R1:W2:Y:S02]  /*1a620*/  SHFL.IDX P6, R14, R13, R12, R11 ;  /* 0x0000000c0d0e7389 */ /* 0x0002a400000c000b */
[----:B012---:R-:W-:Y:S01]  /*1a630*/  ENDCOLLECTIVE ;  /* 0x000000000000791b */ /* 0x007fe20003800000 */
.L_x_11138:
[----:B------:R-:W-:Y:S05]  /*1a640*/  BSYNC B1 ;  /* 0x0000000000017941 */ /* 0x000fea0003800000 */
.L_x_11137:
        /* <DEDUP_REMOVED lines=8> */
.L_x_11139:
[----:B------:R-:W-:Y:S05]  /*1a6d0*/  BRA `(.L_x_11140) ;  /* 0xfffffebc00507947 */ /* 0x000fea000383ffff */
.L_x_10911:
[----:B0-----:R0:W2:Y:S02]  /*1a6e0*/  SYNCS.PHASECHK.TRANS64.TRYWAIT P0, [R68+URZ+0x19cb0], R79 ;  /* 0x019cb04f440075a7 */ /* 0x0010a4000800017f */
[----:B--2---:R-:W-:Y:S05]  /*1a6f0*/  @!P0 NANOSLEEP.SYNCS 0x989680 ;  /* 0x009896800000895d */ /* 0x004fea0003900000 */
[----:B------:R-:W2:Y:S02]  /*1a700*/  @!P0 SYNCS.PHASECHK.TRANS64 P0, [R68+URZ+0x19cb0], R79 ;  /* 0x019cb04f440085a7 */ /* 0x000ea4000800007f */
[----:B--2---:R-:W-:Y:S05]  /*1a710*/  @!P0 BRA `(.L_x_10911) ;  /* 0xfffffffc00f08947 */ /* 0x004fea000383ffff */
[----:B------:R-:W-:Y:S05]  /*1a720*/  BRA `(.L_x_11141) ;  /* 0xfffffebc00e07947 */ /* 0x000fea000383ffff */
.L_x_10929:
        /* <DEDUP_REMOVED lines=8> */
.L_x_11143:
[----:B------:R-:W-:Y:S05]  /*1a7b0*/  BSYNC B1 ;  /* 0x0000000000017941 */ /* 0x000fea0003800000 */
.L_x_11142:
        /* <DEDUP_REMOVED lines=8> */
.L_x_11144:
[----:B------:R-:W-:Y:S01]  /*1a840*/  IMAD.MOV.U32 R13, RZ, RZ, R30 ;  /* 0x000000ffff0d7224 */ /* 0x000fe200078e001e */
[----:B------:R-:W-:-:S07]  /*1a850*/  MOV R29, R14 ;  /* 0x0000000e001d7202 */ /* 0x000fce0000000f00 */
[----:B------:R-:W-:Y:S05]  /*1a860*/  WARPSYNC.COLLECTIVE R15, `(.L_x_11145) ;  /* 0x000000000f087348 */ /* 0x000fea0003c00000 */
[----:B------:R0:W1:Y:S02]  /*1a870*/  SHFL.IDX P6, R14, R13, R12, R11 ;  /* 0x0000000c0d0e7389 */ /* 0x00006400000c000b */
[----:B01----:R-:W-:Y:S01]  /*1a880*/  ENDCOLLECTIVE ;  /* 0x000000000000791b */ /* 0x003fe20003800000 */
.L_x_11145:
[----:B------:R-:W-:Y:S02]  /*1a890*/  IMAD.MOV.U32 R13, RZ, RZ, R26 ;  /* 0x000000ffff0d7224 */ /* 0x000fe400078e001a */
[----:B------:R-:W-:-:S07]  /*1a8a0*/  IMAD.MOV.U32 R3, RZ, RZ, R14 ;  /* 0x000000ffff037224 */ /* 0x000fce00078e000e */
[----:B------:R-:W-:Y:S05]  /*1a8b0*/  WARPSYNC.COLLECTIVE R15, `(.L_x_11146) ;  /* 0x000000000f087348 */ /* 0x000fea0003c00000 */
[----:B------:R0:W1:Y:S02]  /*1a8c0*/  SHFL.IDX P6, R14, R13, R12, R11 ;  /* 0x0000000c0d0e7389 */ /* 0x00006400000c000b */
[----:B01----:R-:W-:Y:S01]  /*1a8d0*/  ENDCOLLECTIVE ;  /* 0x000000000000791b */ /* 0x003fe20003800000 */
.L_x_11146:
[----:B------:R-:W-:Y:S05]  /*1a8e0*/  BRA `(.L_x_11147) ;  /* 0xfffffecc00407947 */ /* 0x000fea000383ffff */
.L_x_10933:
[----:B-1----:R1:W3:Y:S02]  /*1a8f0*/  SYNCS.PHASECHK.TRANS64.TRYWAIT P0, [R18+URZ+0x19c00], R21 ;  /* 0x019c0015120075a7 */ /* 0x0022e4000800017f */
[----:B---3--:R-:W-:Y:S05]  /*1a900*/  @!P0 NANOSLEEP.SYNCS 0x989680 ;  /* 0x009896800000895d */ /* 0x008fea0003900000 */
[----:B------:R-:W3:Y:S02]  /*1a910*/  @!P0 SYNCS.PHASECHK.TRANS64 P0, [R18+URZ+0x19c00], R21 ;  /* 0x019c0015120085a7 */ /* 0x000ee4000800007f */
[----:B---3--:R-:W-:Y:S05]  /*1a920*/  @!P0 BRA `(.L_x_10933) ;  /* 0xfffffffc00f08947 */ /* 0x008fea000383ffff */
[----:B------:R-:W-:Y:S05]  /*1a930*/  BRA `(.L_x_11148) ;  /* 0xfffffed0000c7947 */ /* 0x000fea000383ffff */
.L_x_10939:
        /* <DEDUP_REMOVED lines=8> */
.L_x_11150:
[----:B------:R-:W-:Y:S05]  /*1a9c0*/  BSYNC B1 ;  /* 0x0000000000017941 */ /* 0x000fea0003800000 */
.L_x_11149:
        /* <DEDUP_REMOVED lines=8> */
.L_x_11151:
[----:B------:R-:W-:Y:S01]  /*1aa50*/  MOV R13, R30 ;  /* 0x0000001e000d7202 */ /* 0x000fe20000000f00 */
[----:B------:R-:W-:-:S07]  /*1aa60*/  IMAD.MOV.U32 R29, RZ, RZ, R14 ;  /* 0x000000ffff1d7224 */ /* 0x000fce00078e000e */
[----:B------:R-:W-:Y:S05]  /*1aa70*/  WARPSYNC.COLLECTIVE R15, `(.L_x_11152) ;  /* 0x000000000f087348 */ /* 0x000fea0003c00000 */
[----:B------:R0:W1:Y:S02]  /*1aa80*/  SHFL.IDX P6, R14, R13, R12, R11 ;  /* 0x0000000c0d0e7389 */ /* 0x00006400000c000b */
[----:B01----:R-:W-:Y:S01]  /*1aa90*/  ENDCOLLECTIVE ;  /* 0x000000000000791b */ /* 0x003fe20003800000 */
.L_x_11152:
[----:B------:R-:W-:Y:S02]  /*1aaa0*/  IMAD.MOV.U32 R13, RZ, RZ, R26 ;  /* 0x000000ffff0d7224 */ /* 0x000fe400078e001a */
[----:B------:R-:W-:-:S07]  /*1aab0*/  IMAD.MOV.U32 R3, RZ, RZ, R14 ;  /* 0x000000ffff037224 */ /* 0x000fce00078e000e */
[----:B------:R-:W-:Y:S05]  /*1aac0*/  WARPSYNC.COLLECTIVE R15, `(.L_x_11153) ;  /* 0x000000000f087348 */ /* 0x000fea0003c00000 */
[----:B------:R0:W1:Y:S02]  /*1aad0*/  SHFL.IDX P6, R14, R13, R12, R11 ;  /* 0x0000000c0d0e7389 */ /* 0x00006400000c000b */
[----:B01----:R-:W-:Y:S01]  /*1aae0*/  ENDCOLLECTIVE ;  /* 0x000000000000791b */ /* 0x003fe20003800000 */
.L_x_11153:
[----:B------:R-:W-:Y:S01]  /*1aaf0*/  IMAD.MOV.U32 R21, RZ, RZ, R14 ;  /* 0x000000ffff157224 */ /* 0x000fe200078e000e */
[----:B------:R-:W-:Y:S06]  /*1ab00*/  BRA `(.L_x_11154) ;  /* 0xfffffee400887947 */ /* 0x000fec000383ffff */
.L_x_10943:
[----:B-1----:R1:W3:Y:S02]  /*1ab10*/  SYNCS.PHASECHK.TRANS64.TRYWAIT P0, [R18+URZ+0x19c00], R37 ;  /* 0x019c0025120075a7 */ /* 0x0022e4000800017f */
[----:B---3--:R-:W-:Y:S05]  /*1ab20*/  @!P0 NANOSLEEP.SYNCS 0x989680 ;  /* 0x009896800000895d */ /* 0x008fea0003900000 */
[----:B------:R-:W3:Y:S02]  /*1ab30*/  @!P0 SYNCS.PHASECHK.TRANS64 P0, [R18+URZ+0x19c00], R37 ;  /* 0x019c0025120085a7 */ /* 0x000ee4000800007f */
[----:B---3--:R-:W-:Y:S05]  /*1ab40*/  @!P0 BRA `(.L_x_10943) ;  /* 0xfffffffc00f08947 */ /* 0x008fea000383ffff */
[----:B------:R-:W-:Y:S05]  /*1ab50*/  BRA `(.L_x_11155) ;  /* 0xfffffee800587947 */ /* 0x000fea000383ffff */
.L_x_10949:
[----:B-1----:R1:W2:Y:S02]  /*1ab60*/  SYNCS.PHASECHK.TRANS64.TRYWAIT P1, [R0+URZ+0x19c30], R5 ;  /* 0x019c3005000075a7 */ /* 0x0022a4000802017f */
[----:B--2---:R-:W-:Y:S05]  /*1ab70*/  @!P1 NANOSLEEP.SYNCS 0x989680 ;  /* 0x009896800000995d */ /* 0x004fea0003900000 */
[----:B------:R-:W2:Y:S02]  /*1ab80*/  @!P1 SYNCS.PHASECHK.TRANS64 P1, [R0+URZ+0x19c30], R5 ;  /* 0x019c3005000095a7 */ /* 0x000ea4000802007f */
[----:B--2---:R-:W-:Y:S05]  /*1ab90*/  @!P1 BRA `(.L_x_10949) ;  /* 0xfffffffc00f09947 */ /* 0x004fea000383ffff */
[----:B------:R-:W-:Y:S05]  /*1aba0*/  BRA `(.L_x_10948) ;  /* 0xffffff0800c87947 */ /* 0x000fea000383ffff */
.L_x_10957:
[----:B0-----:R0:W2:Y:S02]  /*1abb0*/  SYNCS.PHASECHK.TRANS64.TRYWAIT P1, [R11+URZ+0x19c30], R6 ;  /* 0x019c30060b0075a7 */ /* 0x0010a4000802017f */
[----:B--2---:R-:W-:Y:S05]  /*1abc0*/  @!P1 NANOSLEEP.SYNCS 0x989680 ;  /* 0x009896800000995d */ /* 0x004fea0003900000 */
[----:B------:R-:W2:Y:S02]  /*1abd0*/  @!P1 SYNCS.PHASECHK.TRANS64 P1, [R11+URZ+0x19c30], R6 ;  /* 0x019c30060b0095a7 */ /* 0x000ea4000802007f */
[----:B--2---:R-:W-:Y:S05]  /*1abe0*/  @!P1 BRA `(.L_x_10957) ;  /* 0xfffffffc00f09947 */ /* 0x004fea000383ffff */
[----:B------:R-:W-:Y:S05]  /*1abf0*/  BRA `(.L_x_10956) ;  /* 0xffffff3400307947 */ /* 0x000fea000383ffff */
.L_x_10962:
[----:B-1----:R1:W2:Y:S02]  /*1ac00*/  SYNCS.PHASECHK.TRANS64.TRYWAIT P1, [R12+URZ+0x19c50], R5 ;  /* 0x019c50050c0075a7 */ /* 0x0022a4000802017f */
[----:B--2---:R-:W-:Y:S05]  /*1ac10*/  @!P1 NANOSLEEP.SYNCS 0x989680 ;  /* 0x009896800000995d */ /* 0x004fea0003900000 */
[----:B------:R-:W2:Y:S02]  /*1ac20*/  @!P1 SYNCS.PHASECHK.TRANS64 P1, [R12+URZ+0x19c50], R5 ;  /* 0x019c50050c0095a7 */ /* 0x000ea4000802007f */
[----:B--2---:R-:W-:Y:S05]  /*1ac30*/  @!P1 BRA `(.L_x_10962) ;  /* 0xfffffffc00f09947 */ /* 0x004fea000383ffff */
[----:B------:R-:W-:Y:S05]  /*1ac40*/  BRA `(.L_x_10961) ;  /* 0xffffff3400b07947 */ /* 0x000fea000383ffff */
.L_x_10970:
[----:B-1----:R1:W2:Y:S02]  /*1ac50*/  SYNCS.PHASECHK.TRANS64.TRYWAIT P1, [R10+URZ+0x19c50], R5 ;  /* 0x019c50050a0075a7 */ /* 0x0022a4000802017f */
[----:B--2---:R-:W-:Y:S05]  /*1ac60*/  @!P1 NANOSLEEP.SYNCS 0x989680 ;  /* 0x009896800000995d */ /* 0x004fea0003900000 */
[----:B------:R-:W2:Y:S02]  /*1ac70*/  @!P1 SYNCS.PHASECHK.TRANS64 P1, [R10+URZ+0x19c50], R5 ;  /* 0x019c50050a0095a7 */ /* 0x000ea4000802007f */
[----:B--2---:R-:W-:Y:S05]  /*1ac80*/  @!P1 BRA `(.L_x_10970) ;  /* 0xfffffffc00f09947 */ /* 0x004fea000383ffff */
[----:B------:R-:W-:Y:S05]  /*1ac90*/  BRA `(.L_x_10969) ;  /* 0xffffff58003c7947 */ /* 0x000fea000383ffff */
.L_x_10998:
[----:B------:R-:W0:Y:S01]  /*1aca0*/  S2R R8, SR_TID.X ;  /* 0x0000000000087919 */ /* 0x000e220000002100 */
[----:B------:R-:W-:Y:S01]  /*1acb0*/  BSSY B1, `(.L_x_11156) ;  /* 0x000000a000017945 */ /* 0x000fe20003800000 */
[----:B------:R-:W-:Y:S01]  /*1acc0*/  IMAD.MOV.U32 R12, RZ, RZ, RZ ;  /* 0x000000ffff0c7224 */ /* 0x000fe200078e00ff */
[----:B------:R-:W-:Y:S01]  /*1acd0*/  MOV R15, 0xffffffff ;  /* 0xffffffff000f7802 */ /* 0x000fe20000000f00 */
[----:B------:R-:W-:Y:S01]  /*1ace0*/  IMAD.MOV.U32 R11, RZ, RZ, 0x1f ;  /* 0x0000001fff0b7424 */ /* 0x000fe200078e00ff */
[----:B0-----:R-:W-:-:S04]  /*1acf0*/  SHF.R.U32.HI R8, RZ, 0x5, R8 ;  /* 0x00000005ff087819 */ /* 0x001fc80000011608 */
[----:B------:R-:W-:-:S05]  /*1ad00*/  LOP3.LUT R8, R8, 0x3, RZ, 0xc0, !PT ;  /* 0x0000000308087812 */ /* 0x000fca00078ec0ff */
[----:B------:R-:W-:-:S07]  /*1ad10*/  IMAD.MOV.U32 R13, RZ, RZ, R8 ;  /* 0x000000ffff0d7224 */ /* 0x000fce00078e0008 */
[----:B------:R-:W-:Y:S05]  /*1ad20*/  WARPSYNC.COLLECTIVE R15, `(.L_x_11157) ;  /* 0x000000000f087348 */ /* 0x000fea0003c00000 */
[----:B------:R0:W1:Y:S02]  /*1ad30*/  SHFL.IDX P6, R14, R13, R12, R11 ;  /* 0x0000000c0d0e7389 */ /* 0x00006400000c000b */
[----:B01----:R-:W-:Y:S01]  /*1ad40*/  ENDCOLLECTIVE ;  /* 0x000000000000791b */ /* 0x003fe20003800000 */
.L_x_11157:
[----:B------:R-:W-:Y:S05]  /*1ad50*/  BSYNC B1 ;  /* 0x0000000000017941 */ /* 0x000fea0003800000 */
.L_x_11156:
[----:B------:R-:W-:Y:S05]  /*1ad60*/  BRA `(.L_x_11158) ;  /* 0xffffff9800007947 */ /* 0x000fea000383ffff */
.L_x_11000:
[----:B------:R-:W-:Y:S01]  /*1ad70*/  BSSY B1, `(.L_x_11159) ;  /* 0x0000006000017945 */ /* 0x000fe20003800000 */
[----:B------:R-:W-:-:S07]  /*1ad80*/  IMAD.MOV.U32 R15, RZ, RZ, -0x1 ;  /* 0xffffffffff0f7424 */ /* 0x000fce00078e00ff */
[----:B0-----:R-:W-:Y:S05]  /*1ad90*/  WARPSYNC.COLLECTIVE R15, `(.L_x_11160) ;  /* 0x000000000f0c7348 */ /* 0x001fea0003c00000 */
[----:B------:R-:W-:Y:S02]  /*1ada0*/  ELECT P6, UR62, PT ;  /* 0x00000000003e782f */ /* 0x000fe400038c0000 */
[----:B------:R-:W-:Y:S01]  /*1adb0*/  MOV R14, UR62 ;  /* 0x0000003e000e7c02 */ /* 0x000fe20008000f00 */
[----:B0-----:R-:W-:Y:S10]  /*1adc0*/  ENDCOLLECTIVE ;  /* 0x000000000000791b */ /* 0x001ff40003800000 */
.L_x_11160:
[----:B------:R-:W-:Y:S05]  /*1add0*/  BSYNC B1 ;  /* 0x0000000000017941 */ /* 0x000fea0003800000 */
.L_x_11159:
[----:B------:R-:W-:Y:S05]  /*1ade0*/  BRA `(.L_x_10999) ;  /* 0xffffff9400f87947 */ /* 0x000fea000383ffff */
.L_x_11002:
[----:B0-----:R0:W1:Y:S02]  /*1adf0*/  SYNCS.PHASECHK.TRANS64.TRYWAIT P0, [R22+URZ+0x19c20], R4 ;  /* 0x019c2004160075a7 */ /* 0x001064000800017f */
[----:B-1----:R-:W-:Y:S05]  /*1ae00*/  @!P0 NANOSLEEP.SYNCS 0x989680 ;  /* 0x009896800000895d */ /* 0x002fea0003900000 */
[----:B------:R-:W1:Y:S02]  /*1ae10*/  @!P0 SYNCS.PHASECHK.TRANS64 P0, [R22+URZ+0x19c20], R4 ;  /* 0x019c2004160085a7 */ /* 0x000e64000800007f */
[----:B-1----:R-:W-:Y:S05]  /*1ae20*/  @!P0 BRA `(.L_x_11002) ;  /* 0xfffffffc00f08947 */ /* 0x002fea000383ffff */
[----:B------:R-:W-:Y:S05]  /*1ae30*/  BRA `(.L_x_11161) ;  /* 0xffffff9800087947 */ /* 0x000fea000383ffff */
.L_x_11006:
[----:B-1----:R1:W2:Y:S02]  /*1ae40*/  SYNCS.PHASECHK.TRANS64.TRYWAIT P0, [R7+URZ+0x19ca0], R10 ;  /* 0x019ca00a070075a7 */ /* 0x0022a4000800017f */
[----:B--2---:R-:W-:Y:S05]  /*1ae50*/  @!P0 NANOSLEEP.SYNCS 0x989680 ;  /* 0x009896800000895d */ /* 0x004fea0003900000 */
[----:B------:R-:W2:Y:S02]  /*1ae60*/  @!P0 SYNCS.PHASECHK.TRANS64 P0, [R7+URZ+0x19ca0], R10 ;  /* 0x019ca00a070085a7 */ /* 0x000ea4000800007f */
[----:B--2---:R-:W-:Y:S05]  /*1ae70*/  @!P0 BRA `(.L_x_11006) ;  /* 0xfffffffc00f08947 */ /* 0x004fea000383ffff */
[----:B------:R-:W-:Y:S05]  /*1ae80*/  BRA `(.L_x_11162) ;  /* 0xffffff9800247947 */ /* 0x000fea000383ffff */
.L_x_11013:
[----:B0-----:R0:W2:Y:S02]  /*1ae90*/  SYNCS.PHASECHK.TRANS64.TRYWAIT P0, [R7+URZ+0x19cc0], R10 ;  /* 0x019cc00a070075a7 */ /* 0x0010a4000800017f */
[----:B--2---:R-:W-:Y:S05]  /*1aea0*/  @!P0 NANOSLEEP.SYNCS 0x989680 ;  /* 0x009896800000895d */ /* 0x004fea0003900000 */
[----:B------:R-:W2:Y:S02]  /*1aeb0*/  @!P0 SYNCS.PHASECHK.TRANS64 P0, [R7+URZ+0x19cc0], R10 ;  /* 0x019cc00a070085a7 */ /* 0x000ea4000800007f */
[----:B--2---:R-:W-:Y:S05]  /*1aec0*/  @!P0 BRA `(.L_x_11013) ;  /* 0xfffffffc00f08947 */ /* 0x004fea000383ffff */
[----:B------:R-:W-:Y:S05]  /*1aed0*/  BRA `(.L_x_11163) ;  /* 0xffffff9c00207947 */ /* 0x000fea000383ffff */
.L_x_11022:
[----:B0-----:R0:W1:Y:S02]  /*1aee0*/  SYNCS.PHASECHK.TRANS64.TRYWAIT P1, [R8+URZ+0x19ca0], R7 ;  /* 0x019ca007080075a7 */ /* 0x001064000802017f */
[----:B-1----:R-:W-:Y:S05]  /*1aef0*/  @!P1 NANOSLEEP.SYNCS 0x989680 ;  /* 0x009896800000995d */ /* 0x002fea0003900000 */
[----:B------:R-:W1:Y:S02]  /*1af00*/  @!P1 SYNCS.PHASECHK.TRANS64 P1, [R8+URZ+0x19ca0], R7 ;  /* 0x019ca007080095a7 */ /* 0x000e64000802007f */
[----:B-1----:R-:W-:Y:S05]  /*1af10*/  @!P1 BRA `(.L_x_11022) ;  /* 0xfffffffc00f09947 */ /* 0x002fea000383ffff */
[----:B------:R-:W-:Y:S05]  /*1af20*/  BRA `(.L_x_11164) ;  /* 0xffffffa000607947 */ /* 0x000fea000383ffff */
.L_x_11029:
[----:B-1----:R1:W2:Y:S02]  /*1af30*/  SYNCS.PHASECHK.TRANS64.TRYWAIT P1, [R8+URZ+0x19cc0], R7 ;  /* 0x019cc007080075a7 */ /* 0x0022a4000802017f */
[----:B--2---:R-:W-:Y:S05]  /*1af40*/  @!P1 NANOSLEEP.SYNCS 0x989680 ;  /* 0x009896800000995d */ /* 0x004fea0003900000 */
[----:B------:R-:W2:Y:S02]  /*1af50*/  @!P1 SYNCS.PHASECHK.TRANS64 P1, [R8+URZ+0x19cc0], R7 ;  /* 0x019cc007080095a7 */ /* 0x000ea4000802007f */
[----:B--2---:R-:W-:Y:S05]  /*1af60*/  @!P1 BRA `(.L_x_11029) ;  /* 0xfffffffc00f09947 */ /* 0x004fea000383ffff */
[----:B------:R-:W-:Y:S05]  /*1af70*/  BRA `(.L_x_11165) ;  /* 0xffffffa400587947 */ /* 0x000fea000383ffff */
.L_x_11046:
[----:B-1----:R-:W0:Y:S01]  /*1af80*/  S2R R20, SR_TID.X ;  /* 0x0000000000147919 */ /* 0x002e220000002100 */
        /* <DEDUP_REMOVED lines=10> */
.L_x_11167:
[----:B------:R-:W-:Y:S05]  /*1b030*/  BSYNC B0 ;  /* 0x0000000000007941 */ /* 0x000fea0003800000 */
.L_x_11166:
[----:B------:R-:W-:Y:S05]  /*1b040*/  BRA `(.L_x_11168) ;  /* 0xffffffb400187947 */ /* 0x000fea000383ffff */
.L_x_11049:
[----:B0-----:R-:W2:Y:S02]  /*1b050*/  LDL R0, [R1+0x38] ;  /* 0x0000380001007983 */ /* 0x001ea40000100800 */
[----:B--2---:R0:W1:Y:S02]  /*1b060*/  SYNCS.PHASECHK.TRANS64.TRYWAIT P0, [R4+URZ+0x19c80], R0 ;  /* 0x019c8000040075a7 */ /* 0x004064000800017f */
[----:B-1----:R-:W-:Y:S05]  /*1b070*/  @!P0 NANOSLEEP.SYNCS 0x989680 ;  /* 0x009896800000895d */ /* 0x002fea0003900000 */
[----:B------:R-:W1:Y:S02]  /*1b080*/  @!P0 SYNCS.PHASECHK.TRANS64 P0, [R4+URZ+0x19c80], R0 ;  /* 0x019c8000040085a7 */ /* 0x000e64000800007f */
[----:B-1----:R-:W-:Y:S05]  /*1b090*/  @!P0 BRA `(.L_x_11049) ;  /* 0xfffffffc00ec8947 */ /* 0x002fea000383ffff */
[----:B------:R-:W-:Y:S05]  /*1b0a0*/  BRA `(.L_x_11169) ;  /* 0xffffffb4002c7947 */ /* 0x000fea000383ffff */
.L_x_11050:
        /* <DEDUP_REMOVED lines=8> */
.L_x_11171:
[----:B------:R-:W-:Y:S05]  /*1b130*/  BSYNC B0 ;  /* 0x0000000000007941 */ /* 0x000fea0003800000 */
.L_x_11170:
[----:B------:R-:W0:Y:S01]  /*1b140*/  S2R R7, SR_TID.X ;  /* 0x0000000000077919 */ /* 0x000e220000002100 */
[----:B------:R-:W-:Y:S01]  /*1b150*/  IMAD.MOV.U32 R13, RZ, RZ, R8 ;  /* 0x000000ffff0d7224 */ /* 0x000fe200078e0008 */
[----:B------:R-:W-:Y:S01]  /*1b160*/  MOV R15, 0xffffffff ;  /* 0xffffffff000f7802 */ /* 0x000fe20000000f00 */
[----:B------:R-:W-:Y:S02]  /*1b170*/  IMAD.MOV.U32 R12, RZ, RZ, RZ ;  /* 0x000000ffff0c7224 */ /* 0x000fe400078e00ff */
[----:B------:R-:W-:Y:S02]  /*1b180*/  IMAD.MOV.U32 R11, RZ, RZ, 0x1e1f ;  /* 0x00001e1fff0b7424 */ /* 0x000fe400078e00ff */
[----:B------:R-:W-:-:S07]  /*1b190*/  IMAD.MOV.U32 R0, RZ, RZ, R14 ;  /* 0x000000ffff007224 */ /* 0x000fce00078e000e */
[----:B0-----:R-:W-:Y:S05]  /*1b1a0*/  WARPSYNC.COLLECTIVE R15, `(.L_x_11172) ;  /* 0x000000000f087348 */ /* 0x001fea0003c00000 */
[----:B------:R1:W2:Y:S02]  /*1b1b0*/  SHFL.IDX P6, R14, R13, R12, R11 ;  /* 0x0000000c0d0e7389 */ /* 0x0002a400000c000b */
[----:B012---:R-:W-:Y:S01]  /*1b1c0*/  ENDCOLLECTIVE ;  /* 0x000000000000791b */ /* 0x007fe20003800000 */
.L_x_11172:
        /* <DEDUP_REMOVED lines=8> */
[CC--:B0-----:R-:W-:Y:S01]  /*1b250*/  ISETP.GE.AND P4, PT, R15.reuse, R11.reuse, PT ;  /* 0x0000000b0f00720c */ /* 0x0c1fe20003f86270 */
        /* <DEDUP_REMOVED lines=12> */
[----:B------:R-:W-:Y:S01]  /*1b320*/  IMAD.MOV.U32 R15, RZ, RZ, -0x1 ;  /* 0xffffffffff0f7424 */ /* 0x000fe200078e00ff */
[----:B------:R-:W-:Y:S02]  /*1b330*/  MOV R11, 0x1e1f ;  /* 0x00001e1f000b7802 */ /* 0x000fe40000000f00 */
[----:B------:R-:W-:-:S13]  /*1b340*/  ISETP.LT.OR P3, PT, R2, 0x1, P0 ;  /* 0x000000010200780c */ /* 0x000fda0000761670 */
[----:B0-----:R-:W-:Y:S05]  /*1b350*/  WARPSYNC.COLLECTIVE R15, `(.L_x_11173) ;  /* 0x000000000f087348 */ /* 0x001fea0003c00000 */
[----:B------:R1:W2:Y:S02]  /*1b360*/  SHFL.IDX P6, R14, R13, R12, R11 ;  /* 0x0000000c0d0e7389 */ /* 0x0002a400000c000b */
[----:B012---:R-:W-:Y:S01]  /*1b370*/  ENDCOLLECTIVE ;  /* 0x000000000000791b */ /* 0x007fe20003800000 */
.L_x_11173:
[----:B------:R-:W-:Y:S01]  /*1b380*/  @!PT LDS RZ, [RZ] ;  /* 0x00000000fffff984 */ /* 0x000fe20000000800 */
[----:B------:R-:W-:Y:S01]  /*1b390*/  @!PT LDS RZ, [RZ] ;  /* 0x00000000fffff984 */ /* 0x000fe20000000800 */
[----:B------:R-:W-:Y:S01]  /*1b3a0*/  @!PT LDS RZ, [RZ] ;  /* 0x00000000fffff984 */ /* 0x000fe20000000800 */
[----:B------:R0:W-:Y:S01]  /*1b3b0*/  LDGSTS.E.BYPASS.LTC128B.128 [R0+0xb000], desc[UR42][R6.64+0x40], !P3 ;  /* 0x0b00004006007fae */ /* 0x0001e2000d901d6a */
[----:B------:R-:W-:Y:S01]  /*1b3c0*/  ISETP.GE.AND P3, PT, R2, 0x41, PT ;  /* 0x000000410200780c */ /* 0x000fe20003f66270 */
[----:B------:R-:W-:Y:S02]  /*1b3d0*/  IMAD.MOV.U32 R13, RZ, RZ, R8 ;  /* 0x000000ffff0d7224 */ /* 0x000fe400078e0008 */
[----:B------:R-:W-:-:S10]  /*1b3e0*/  IMAD.MOV.U32 R9, RZ, RZ, R14 ;  /* 0x000000ffff097224 */ /* 0x000fd400078e000e */
[----:B0-----:R-:W-:Y:S05]  /*1b3f0*/  WARPSYNC.COLLECTIVE R15, `(.L_x_11174) ;  /* 0x000000000f087348 */ /* 0x001fea0003c00000 */
[----:B------:R1:W2:Y:S02]  /*1b400*/  SHFL.IDX P6, R14, R13, R12, R11 ;  /* 0x0000000c0d0e7389 */ /* 0x0002a400000c000b */
[----:B012---:R-:W-:Y:S01]  /*1b410*/  ENDCOLLECTIVE ;  /* 0x000000000000791b */ /* 0x007fe20003800000 */
.L_x_11174:
[----:B------:R-:W-:Y:S01]  /*1b420*/  IMAD.MOV.U32 R6, RZ, RZ, R14 ;  /* 0x000000ffff067224 */ /* 0x000fe200078e000e */
[----:B------:R-:W-:Y:S06]  /*1b430*/  BRA `(.L_x_11175) ;  /* 0xffffffb4001c7947 */ /* 0x000fec000383ffff */
.L_x_11055:
[----:B---3--:R-:W3:Y:S02]  /*1b440*/  LDL R2, [R1+0x38] ;  /* 0x0000380001027983 */ /* 0x008ee40000100800 */
[----:B---3--:R3:W4:Y:S02]  /*1b450*/  SYNCS.PHASECHK.TRANS64.TRYWAIT P0, [R4+URZ+0x19c40], R2 ;  /* 0x019c4002040075a7 */ /* 0x008724000800017f */
[----:B----4-:R-:W-:Y:S05]  /*1b460*/  @!P0 NANOSLEEP.SYNCS 0x989680 ;  /* 0x009896800000895d */ /* 0x010fea0003900000 */
[----:B------:R-:W4:Y:S02]  /*1b470*/  @!P0 SYNCS.PHASECHK.TRANS64 P0, [R4+URZ+0x19c40], R2 ;  /* 0x019c4002040085a7 */ /* 0x000f24000800007f */
[----:B----4-:R-:W-:Y:S05]  /*1b480*/  @!P0 BRA `(.L_x_11055) ;  /* 0xfffffffc00ec8947 */ /* 0x010fea000383ffff */
[----:B------:R-:W-:Y:S05]  /*1b490*/  BRA `(.L_x_11176) ;  /* 0xffffffb4008c7947 */ /* 0x000fea000383ffff */
.L_x_11056:
[----:B------:R-:W-:Y:S01]  /*1b4a0*/  BSSY B0, `(.L_x_11177) ;  /* 0x0000008000007945 */ /* 0x000fe20003800000 */
[----:B------:R-:W-:Y:S01]  /*1b4b0*/  IMAD.MOV.U32 R13, RZ, RZ, R6 ;  /* 0x000000ffff0d7224 */ /* 0x000fe200078e0006 */
[----:B------:R-:W-:Y:S01]  /*1b4c0*/  MOV R11, 0x1e1f ;  /* 0x00001e1f000b7802 */ /* 0x000fe20000000f00 */
[----:B------:R-:W-:Y:S02]  /*1b4d0*/  IMAD.MOV.U32 R12, RZ, RZ, RZ ;  /* 0x000000ffff0c7224 */ /* 0x000fe400078e00ff */
[----:B------:R-:W-:-:S07]  /*1b4e0*/  IMAD.MOV.U32 R15, RZ, RZ, -0x1 ;  /* 0xffffffffff0f7424 */ /* 0x000fce00078e00ff */
[----:B--2---:R-:W-:Y:S05]  /*1b4f0*/  WARPSYNC.COLLECTIVE R15, `(.L_x_11178) ;  /* 0x000000000f087348 */ /* 0x004fea0003c00000 */
[----:B------:R0:W1:Y:S02]  /*1b500*/  SHFL.IDX P6, R14, R13, R12, R11 ;  /* 0x0000000c0d0e7389 */ /* 0x00006400000c000b */
[----:B012---:R-:W-:Y:S01]  /*1b510*/  ENDCOLLECTIVE ;  /* 0x000000000000791b */ /* 0x007fe20003800000 */
.L_x_11178:
[----:B------:R-:W-:Y:S05]  /*1b520*/  BSYNC B0 ;  /* 0x0000000000007941 */ /* 0x000fea0003800000 */
.L_x_11177:
        /* <DEDUP_REMOVED lines=8> */
.L_x_11179:
[----:B------:R-:W-:Y:S02]  /*1b5b0*/  IMAD.MOV.U32 R13, RZ, RZ, R6 ;  /* 0x000000ffff0d7224 */ /* 0x000fe400078e0006 */
[----:B------:R-:W-:Y:S01]  /*1b5c0*/  IMAD.MOV.U32 R12, RZ, RZ, 0x1 ;  /* 0x00000001ff0c7424 */ /* 0x000fe200078e00ff */
[----:B------:R-:W-:-:S07]  /*1b5d0*/  MOV R3, R14 ;  /* 0x0000000e00037202 */ /* 0x000fce0000000f00 */
[----:B------:R-:W-:Y:S05]  /*1b5e0*/  WARPSYNC.COLLECTIVE R15, `(.L_x_11180) ;  /* 0x000000000f087348 */ /* 0x000fea0003c00000 */
[----:B------:R0:W1:Y:S02]  /*1b5f0*/  SHFL.IDX P6, R14, R13, R12, R11 ;  /* 0x0000000c0d0e7389 */ /* 0x00006400000c000b */
[----:B01----:R-:W-:Y:S01]  /*1b600*/  ENDCOLLECTIVE ;  /* 0x000000000000791b */ /* 0x003fe20003800000 */
.L_x_11180:
        /* <DEDUP_REMOVED lines=14> */
.L_x_11181:
[----:B------:R-:W-:Y:S01]  /*1b6f0*/  @!PT LDS RZ, [RZ] ;  /* 0x00000000fffff984 */ /* 0x000fe20000000800 */
[----:B------:R-:W-:Y:S01]  /*1b700*/  @!PT LDS RZ, [RZ] ;  /* 0x00000000fffff984 */ /* 0x000fe20000000800 */
[----:B------:R-:W-:Y:S01]  /*1b710*/  @!PT LDS RZ, [RZ] ;  /* 0x00000000fffff984 */ /* 0x000fe20000000800 */
[----:B------:R1:W-:Y:S04]  /*1b720*/  @P1 LDGSTS.E.BYPASS.LTC128B.128 [R0+0x14800], desc[UR42][R2.64+0x20], !P4 ;  /* 0x1480002002001fae */ /* 0x0003e8000e101d6a */
[----:B------:R1:W-:Y:S01]  /*1b730*/  @P1 LDGSTS.E.BYPASS.LTC128B.128 [R0+0x15800], desc[UR42][R2.64+0x40], !P2 ;  /* 0x1580004002001fae */ /* 0x0003e2000d101d6a */
[----:B------:R-:W-:Y:S01]  /*1b740*/  IMAD.MOV.U32 R5, RZ, RZ, R14 ;  /* 0x000000ffff057224 */ /* 0x000fe200078e000e */
[----:B------:R-:W-:Y:S06]  /*1b750*/  BRA `(.L_x_11182) ;  /* 0xffffffb400907947 */ /* 0x000fec000383ffff */
.L_x_11061:
        /* <DEDUP_REMOVED lines=9> */
.L_x_11183:
[----:B------:R-:W-:Y:S01]  /*1b7f0*/  ISETP.GE.AND P2, PT, R17, R0, PT ;  /* 0x000000001100720c */ /* 0x000fe20003f46270 */
[----:B------:R-:W-:Y:S02]  /*1b800*/  IMAD.MOV.U32 R13, RZ, RZ, R6 ;  /* 0x000000ffff0d7224 */ /* 0x000fe400078e0006 */
[----:B------:R-:W-:-:S10]  /*1b810*/  IMAD.MOV.U32 R2, RZ, RZ, R14 ;  /* 0x000000ffff027224 */ /* 0x000fd400078e000e */
[----:B------:R-:W-:Y:S05]  /*1b820*/  WARPSYNC.COLLECTIVE R15, `(.L_x_11184) ;  /* 0x000000000f087348 */ /* 0x000fea0003c00000 */
[----:B------:R0:W1:Y:S02]  /*1b830*/  SHFL.IDX P6, R14, R13, R12, R11 ;  /* 0x0000000c0d0e7389 */ /* 0x00006400000c000b */
[----:B01----:R-:W-:Y:S01]  /*1b840*/  ENDCOLLECTIVE ;  /* 0x000000000000791b */ /* 0x003fe20003800000 */
.L_x_11184:
[----:B------:R-:W-:Y:S02]  /*1b850*/  IMAD.MOV.U32 R13, RZ, RZ, R5 ;  /* 0x000000ffff0d7224 */ /* 0x000fe400078e0005 */
[----:B------:R-:W-:Y:S02]  /*1b860*/  IMAD.MOV.U32 R12, RZ, RZ, 0x1 ;  /* 0x00000001ff0c7424 */ /* 0x000fe400078e00ff */
[----:B------:R-:W-:-:S07]  /*1b870*/  IMAD.MOV.U32 R3, RZ, RZ, R14 ;  /* 0x000000ffff037224 */ /* 0x000fce00078e000e */
[----:B------:R-:W-:Y:S05]  /*1b880*/  WARPSYNC.COLLECTIVE R15, `(.L_x_11185) ;  /* 0x000000000f087348 */ /* 0x000fea0003c00000 */
[----:B------:R0:W1:Y:S02]  /*1b890*/  SHFL.IDX P6, R14, R13, R12, R11 ;  /* 0x0000000c0d0e7389 */ /* 0x00006400000c000b */
[----:B01----:R-:W-:Y:S01]  /*1b8a0*/  ENDCOLLECTIVE ;  /* 0x000000000000791b */ /* 0x003fe20003800000 */
.L_x_11185:
        /* <DEDUP_REMOVED lines=14> */
.L_x_11186:
[----:B------:R-:W-:Y:S01]  /*1b990*/  @!PT LDS RZ, [RZ] ;  /* 0x00000000fffff984 */ /* 0x000fe20000000800 */
[----:B------:R-:W-:Y:S01]  /*1b9a0*/  @!PT LDS RZ, [RZ] ;  /* 0x00000000fffff984 */ /* 0x000fe20000000800 */
[----:B------:R-:W-:Y:S01]  /*1b9b0*/  @!PT LDS RZ, [RZ] ;  /* 0x00000000fffff984 */ /* 0x000fe20000000800 */
[----:B------:R-:W-:Y:S04]  /*1b9c0*/  @!P2 LDGSTS.E.BYPASS.LTC128B.128 [R8+0x10800], desc[UR42][R2.64+0x20], !P0 ;  /* 0x108000200208afae */ /* 0x000fe8000c101d6a */
[----:B------:R0:W-:Y:S01]  /*1b9d0*/  @!P2 LDGSTS.E.BYPASS.LTC128B.128 [R8+0x12000], desc[UR42][R2.64+0x40], !P1 ;  /* 0x120000400208afae */ /* 0x0001e2000c901d6a */
[----:B------:R-:W-:Y:S02]  /*1b9e0*/  IMAD.MOV.U32 R13, RZ, RZ, R4 ;  /* 0x000000ffff0d7224 */ /* 0x000fe400078e0004 */
[----:B------:R-:W-:Y:S02]  /*1b9f0*/  IMAD.MOV.U32 R12, RZ, RZ, RZ ;  /* 0x000000ffff0c7224 */ /* 0x000fe400078e00ff */
[----:B0-----:R-:W-:Y:S02]  /*1ba00*/  VIADD R3, R17, 0x40 ;  /* 0x0000004011037836 */ /* 0x001fe40000000000 */
[----:B------:R-:W-:-:S03]  /*1ba10*/  IMAD.MOV.U32 R6, RZ, RZ, R14 ;  /* 0x000000ffff067224 */ /* 0x000fc600078e000e */
[----:B------:R-:W-:-:S13]  /*1ba20*/  ISETP.GE.AND P2, PT, R3, R0, PT ;  /* 0x000000000300720c */ /* 0x000fda0003f46270 */
[----:B------:R-:W-:Y:S05]  /*1ba30*/  WARPSYNC.COLLECTIVE R15, `(.L_x_11187) ;  /* 0x000000000f087348 */ /* 0x000fea0003c00000 */
[----:B------:R0:W1:Y:S02]  /*1ba40*/  SHFL.IDX P6, R14, R13, R12, R11 ;  /* 0x0000000c0d0e7389 */ /* 0x00006400000c000b */
[----:B01----:R-:W-:Y:S01]  /*1ba50*/  ENDCOLLECTIVE ;  /* 0x000000000000791b */ /* 0x003fe20003800000 */
.L_x_11187:
[----:B------:R-:W-:Y:S01]  /*1ba60*/  @!P2 IADD3 R2, P4, R10, R6, RZ ;  /* 0x000000060a02a210 */ /* 0x000fe20007f9e0ff */
[----:B------:R-:W-:-:S03]  /*1ba70*/  IMAD.MOV.U32 R13, RZ, RZ, R7 ;  /* 0x000000ffff0d7224 */ /* 0x000fc600078e0007 */
[----:B------:R-:W-:-:S05]  /*1ba80*/  @!P2 IADD3.X R3, RZ, R5, RZ, P4, !PT ;  /* 0x00000005ff03a210 */ /* 0x000fca00027fe4ff */
[----:B------:R-:W-:Y:S01]  /*1ba90*/  @!PT LDS RZ, [RZ] ;  /* 0x00000000fffff984 */ /* 0x000fe20000000800 */
[----:B------:R-:W-:Y:S01]  /*1baa0*/  @!PT LDS RZ, [RZ] ;  /* 0x00000000fffff984 */ /* 0x000fe20000000800 */
[----:B------:R-:W-:Y:S01]  /*1bab0*/  @!PT LDS RZ, [RZ] ;  /* 0x00000000fffff984 */ /* 0x000fe20000000800 */
[----:B------:R-:W-:Y:S04]  /*1bac0*/  @!P2 LDGSTS.E.BYPASS.LTC128B.128 [R8+0xf800], desc[UR42][R2.64], !P3 ;  /* 0x0f8000000208afae */ /* 0x000fe8000d901d6a */
[----:B------:R-:W-:Y:S04]  /*1bad0*/  @!P2 LDGSTS.E.BYPASS.LTC128B.128 [R8+0x11000], desc[UR42][R2.64+0x20], !P0 ;  /* 0x110000200208afae */ /* 0x000fe8000c101d6a */
[----:B------:R0:W-:Y:S02]  /*1bae0*/  @!P2 LDGSTS.E.BYPASS.LTC128B.128 [R8+0x12800], desc[UR42][R2.64+0x40], !P1 ;  /* 0x128000400208afae */ /* 0x0001e4000c901d6a */
[----:B0-----:R-:W-:-:S07]  /*1baf0*/  IMAD.MOV.U32 R3, RZ, RZ, R14 ;  /* 0x000000ffff037224 */ /* 0x001fce00078e000e */
[----:B------:R-:W-:Y:S05]  /*1bb00*/  WARPSYNC.COLLECTIVE R15, `(.L_x_11188) ;  /* 0x000000000f087348 */ /* 0x000fea0003c00000 */
[----:B------:R0:W1:Y:S02]  /*1bb10*/  SHFL.IDX P6, R14, R13, R12, R11 ;  /* 0x0000000c0d0e7389 */ /* 0x00006400000c000b */
[----:B01----:R-:W-:Y:S01]  /*1bb20*/  ENDCOLLECTIVE ;  /* 0x000000000000791b */ /* 0x003fe20003800000 */
.L_x_11188:
[----:B------:R-:W-:Y:S01]  /*1bb30*/  IMAD.MOV.U32 R2, RZ, RZ, R14 ;  /* 0x000000ffff027224 */ /* 0x000fe200078e000e */
[----:B------:R-:W-:Y:S06]  /*1bb40*/  BRA `(.L_x_11189) ;  /* 0xffffffbc00407947 */ /* 0x000fec000383ffff */
.L_x_11066:
[----:B--2---:R2:W3:Y:S02]  /*1bb50*/  SYNCS.PHASECHK.TRANS64.TRYWAIT P0, [R22+URZ+0x19c20], R0 ;  /* 0x019c2000160075a7 */ /* 0x0044e4000800017f */
[----:B---3--:R-:W-:Y:S05]  /*1bb60*/  @!P0 NANOSLEEP.SYNCS 0x989680 ;  /* 0x009896800000895d */ /* 0x008fea0003900000 */
[----:B------:R-:W3:Y:S02]  /*1bb70*/  @!P0 SYNCS.PHASECHK.TRANS64 P0, [R22+URZ+0x19c20], R0 ;  /* 0x019c2000160085a7 */ /* 0x000ee4000800007f */
[----:B---3--:R-:W-:Y:S05]  /*1bb80*/  @!P0 BRA `(.L_x_11066) ;  /* 0xfffffffc00f08947 */ /* 0x008fea000383ffff */
[----:B------:R-:W-:Y:S05]  /*1bb90*/  BRA `(.L_x_11190) ;  /* 0xffffffbc00b07947 */ /* 0x000fea000383ffff */
.L_x_11070:
[----:B0-----:R0:W1:Y:S02]  /*1bba0*/  SYNCS.PHASECHK.TRANS64.TRYWAIT P0, [R0+URZ+0x19c80], R10 ;  /* 0x019c800a000075a7 */ /* 0x001064000800017f */
[----:B-1----:R-:W-:Y:S05]  /*1bbb0*/  @!P0 NANOSLEEP.SYNCS 0x989680 ;  /* 0x009896800000895d */ /* 0x002fea0003900000 */
[----:B------:R-:W1:Y:S02]  /*1bbc0*/  @!P0 SYNCS.PHASECHK.TRANS64 P0, [R0+URZ+0x19c80], R10 ;  /* 0x019c800a000085a7 */ /* 0x000e64000800007f */
[----:B-1----:R-:W-:Y:S05]  /*1bbd0*/  @!P0 BRA `(.L_x_11070) ;  /* 0xfffffffc00f08947 */ /* 0x002fea000383ffff */
[----:B------:R-:W-:Y:S05]  /*1bbe0*/  BRA `(.L_x_11191) ;  /* 0xffffffc000807947 */ /* 0x000fea000383ffff */
.L_x_11071:
        /* <DEDUP_REMOVED lines=8> */
.L_x_11193:
[----:B------:R-:W-:Y:S05]  /*1bc70*/  BSYNC B0 ;  /* 0x0000000000007941 */ /* 0x000fea0003800000 */
.L_x_11192:
[----:B------:R-:W0:Y:S01]  /*1bc80*/  S2R R2, SR_TID.X ;  /* 0x0000000000027919 */ /* 0x000e220000002100 */
[----:B------:R-:W-:Y:S01]  /*1bc90*/  IMAD.MOV.U32 R13, RZ, RZ, R21 ;  /* 0x000000ffff0d7224 */ /* 0x000fe200078e0015 */
[----:B------:R-:W-:Y:S01]  /*1bca0*/  MOV R15, 0xffffffff ;  /* 0xffffffff000f7802 */ /* 0x000fe20000000f00 */
[----:B------:R-:W-:Y:S02]  /*1bcb0*/  IMAD.MOV.U32 R12, RZ, RZ, RZ ;  /* 0x000000ffff0c7224 */ /* 0x000fe400078e00ff */
[----:B------:R-:W-:Y:S02]  /*1bcc0*/  IMAD.MOV.U32 R11, RZ, RZ, 0x1e1f ;  /* 0x00001e1fff0b7424 */ /* 0x000fe400078e00ff */
[----:B------:R-:W-:Y:S02]  /*1bcd0*/  IMAD.MOV.U32 R3, RZ, RZ, R14 ;  /* 0x000000ffff037224 */ /* 0x000fe400078e000e */
[----:B------:R-:W-:-:S07]  /*1bce0*/  IMAD.IADD R6, R22, 0x1, R6 ;  /* 0x0000000116067824 */ /* 0x000fce00078e0206 */
[----:B0-----:R-:W-:Y:S05]  /*1bcf0*/  WARPSYNC.COLLECTIVE R15, `(.L_x_11194) ;  /* 0x000000000f087348 */ /* 0x001fea0003c00000 */
[----:B------:R1:W2:Y:S02]  /*1bd00*/  SHFL.IDX P6, R14, R13, R12, R11 ;  /* 0x0000000c0d0e7389 */ /* 0x0002a400000c000b */
[----:B012---:R-:W-:Y:S01]  /*1bd10*/  ENDCOLLECTIVE ;  /* 0x000000000000791b */ /* 0x007fe20003800000 */
.L_x_11194:
[----:B------:R-:W-:Y:S02]  /*1bd20*/  IMAD.MOV.U32 R13, RZ, RZ, R26 ;  /* 0x000000ffff0d7224 */ /* 0x000fe400078e001a */
[----:B------:R-:W-:Y:S02]  /*1bd30*/  IMAD.MOV.U32 R12, RZ, RZ, 0x1 ;  /* 0x00000001ff0c7424 */ /* 0x000fe400078e00ff */
[----:B------:R-:W-:Y:S02]  /*1bd40*/  IMAD.SHL.U32 R15, R2, 0x10, RZ ;  /* 0x00000010020f7824 */ /* 0x000fe400078e00ff */
[----:B------:R-:W-:-:S03]  /*1bd50*/  IMAD.MOV.U32 R2, RZ, RZ, R14 ;  /* 0x000000ffff027224 */ /* 0x000fc600078e000e */
[----:B------:R-:W-:-:S04]  /*1bd60*/  LOP3.LUT R15, R15, 0x10, RZ, 0xc0, !PT ;  /* 0x000000100f0f7812 */ /* 0x000fc800078ec0ff */
[----:B------:R-:W-:Y:S02]  /*1bd70*/  IADD3 R2, P0, R15, R2, RZ ;  /* 0x000000020f027210 */ /* 0x000fe40007f1e0ff */
[----:B------:R-:W-:-:S03]  /*1bd80*/  MOV R15, 0xffffffff ;  /* 0xffffffff000f7802 */ /* 0x000fc60000000f00 */
[----:B------:R-:W-:-:S08]  /*1bd90*/  IMAD.X R3, RZ, RZ, R3, P0 ;  /* 0x000000ffff037224 */ /* 0x000fd000000e0603 */
[----:B------:R-:W-:Y:S05]  /*1bda0*/  WARPSYNC.COLLECTIVE R15, `(.L_x_11195) ;  /* 0x000000000f087348 */ /* 0x000fea0003c00000 */
[----:B------:R0:W1:Y:S02]  /*1bdb0*/  SHFL.IDX P6, R14, R13, R12, R11 ;  /* 0x0000000c0d0e7389 */ /* 0x00006400000c000b */
[----:B01----:R-:W-:Y:S01]  /*1bdc0*/  ENDCOLLECTIVE ;  /* 0x000000000000791b */ /* 0x003fe20003800000 */
.L_x_11195:
        /* <DEDUP_REMOVED lines=11> */
.L_x_11196:
[----:B------:R-:W-:Y:S01]  /*1be80*/  IMAD.MOV.U32 R2, RZ, RZ, R14 ;  /* 0x000000ffff027224 */ /* 0x000fe200078e000e */
[----:B------:R-:W-:Y:S06]  /*1be90*/  BRA `(.L_x_11197) ;  /* 0xffffffc000907947 */ /* 0x000fec000383ffff */
.L_x_11076:
[----:B---3--:R3:W4:Y:S02]  /*1bea0*/  SYNCS.PHASECHK.TRANS64.TRYWAIT P0, [R0+URZ+0x19c40], R10 ;  /* 0x019c400a000075a7 */ /* 0x008724000800017f */
[----:B----4-:R-:W-:Y:S05]  /*1beb0*/  @!P0 NANOSLEEP.SYNCS 0x989680 ;  /* 0x009896800000895d */ /* 0x010fea0003900000 */
[----:B------:R-:W4:Y:S02]  /*1bec0*/  @!P0 SYNCS.PHASECHK.TRANS64 P0, [R0+URZ+0x19c40], R10 ;  /* 0x019c400a000085a7 */ /* 0x000f24000800007f */
[----:B----4-:R-:W-:Y:S05]  /*1bed0*/  @!P0 BRA `(.L_x_11076) ;  /* 0xfffffffc00f08947 */ /* 0x010fea000383ffff */
[----:B------:R-:W-:Y:S05]  /*1bee0*/  BRA `(.L_x_11198) ;  /* 0xffffffc000f47947 */ /* 0x000fea000383ffff */
.L_x_11077:
[----:B------:R-:W-:Y:S01]  /*1bef0*/  BSSY B0, `(.L_x_11199) ;  /* 0x0000008000007945 */ /* 0x000fe20003800000 */
[----:B------:R-:W-:Y:S01]  /*1bf00*/  IMAD.MOV.U32 R13, RZ, RZ, R8 ;  /* 0x000000ffff0d7224 */ /* 0x000fe200078e0008 */
[----:B------:R-:W-:Y:S01]  /*1bf10*/  MOV R15, 0xffffffff ;  /* 0xffffffff000f7802 */ /* 0x000fe20000000f00 */
[----:B------:R-:W-:Y:S02]  /*1bf20*/  IMAD.MOV.U32 R12, RZ, RZ, RZ ;  /* 0x000000ffff0c7224 */ /* 0x000fe400078e00ff */
[----:B------:R-:W-:-:S07]  /*1bf30*/  IMAD.MOV.U32 R11, RZ, RZ, 0x1e1f ;  /* 0x00001e1fff0b7424 */ /* 0x000fce00078e00ff */
[----:B0-23--:R-:W-:Y:S05]  /*1bf40*/  WARPSYNC.COLLECTIVE R15, `(.L_x_11200) ;  /* 0x000000000f087348 */ /* 0x00dfea0003c00000 */
[----:B------:R1:W4:Y:S02]  /*1bf50*/  SHFL.IDX P6, R14, R13, R12, R11 ;  /* 0x0000000c0d0e7389 */ /* 0x00032400000c000b */
[----:B01234-:R-:W-:Y:S01]  /*1bf60*/  ENDCOLLECTIVE ;  /* 0x000000000000791b */ /* 0x01ffe20003800000 */
.L_x_11200:
[----:B------:R-:W-:Y:S05]  /*1bf70*/  BSYNC B0 ;  /* 0x0000000000007941 */ /* 0x000fea0003800000 */
.L_x_11199:
        /* <DEDUP_REMOVED lines=8> */
.L_x_11201:
[----:B------:R-:W-:Y:S02]  /*1c000*/  IMAD.MOV.U32 R13, RZ, RZ, R8 ;  /* 0x000000ffff0d7224 */ /* 0x000fe400078e0008 */
[----:B------:R-:W-:Y:S02]  /*1c010*/  IMAD.MOV.U32 R12, RZ, RZ, 0x1 ;  /* 0x00000001ff0c7424 */ /* 0x000fe400078e00ff */
[----:B------:R-:W-:-:S07]  /*1c020*/  IMAD.MOV.U32 R2, RZ, RZ, R14 ;  /* 0x000000ffff027224 */ /* 0x000fce00078e000e */
[----:B------:R-:W-:Y:S05]  /*1c030*/  WARPSYNC.COLLECTIVE R15, `(.L_x_11202) ;  /* 0x000000000f087348 */ /* 0x000fea0003c00000 */
[----:B------:R0:W1:Y:S02]  /*1c040*/  SHFL.IDX P6, R14, R13, R12, R11 ;  /* 0x0000000c0d0e7389 */ /* 0x00006400000c000b */
[----:B01----:R-:W-:Y:S01]  /*1c050*/  ENDCOLLECTIVE ;  /* 0x000000000000791b */ /* 0x003fe20003800000 */
.L_x_11202:
        /* <DEDUP_REMOVED lines=13> */
.L_x_11203:
[----:B------:R-:W-:Y:S01]  /*1c130*/  IMAD.MOV.U32 R2, RZ, RZ, R14 ;  /* 0x000000ffff027224 */ /* 0x000fe200078e000e */
[----:B------:R-:W-:Y:S06]  /*1c140*/  BRA `(.L_x_11204) ;  /* 0xffffffc400007947 */ /* 0x000fec000383ffff */
.L_x_11082:
[----:B0-----:R0:W2:Y:S02]  /*1c150*/  SYNCS.PHASECHK.TRANS64.TRYWAIT P2, [R2+URZ+0x19c70], R0 ;  /* 0x019c7000020075a7 */ /* 0x0010a4000804017f */
[----:B--2---:R-:W-:Y:S05]  /*1c160*/  @!P2 NANOSLEEP.SYNCS 0x989680 ;  /* 0x009896800000a95d */ /* 0x004fea0003900000 */
[----:B------:R-:W2:Y:S02]  /*1c170*/  @!P2 SYNCS.PHASECHK.TRANS64 P2, [R2+URZ+0x19c70], R0 ;  /* 0x019c70000200a5a7 */ /* 0x000ea4000804007f */
[----:B--2---:R-:W-:Y:S05]  /*1c180*/  @!P2 BRA `(.L_x_11082) ;  /* 0xfffffffc00f0a947 */ /* 0x004fea000383ffff */
[----:B------:R-:W-:Y:S05]  /*1c190*/  BRA `(.L_x_11205) ;  /* 0xffffffc4006c7947 */ /* 0x000fea000383ffff */
.L_x_11084:
[----:B0-----:R0:W2:Y:S02]  /*1c1a0*/  SYNCS.PHASECHK.TRANS64.TRYWAIT P2, [R2+URZ+0x19c60], R3 ;  /* 0x019c6003020075a7 */ /* 0x0010a4000804017f */
[----:B--2---:R-:W-:Y:S05]  /*1c1b0*/  @!P2 NANOSLEEP.SYNCS 0x989680 ;  /* 0x009896800000a95d */ /* 0x004fea0003900000 */
[----:B------:R-:W2:Y:S02]  /*1c1c0*/  @!P2 SYNCS.PHASECHK.TRANS64 P2, [R2+URZ+0x19c60], R3 ;  /* 0x019c60030200a5a7 */ /* 0x000ea4000804007f */
[----:B--2---:R-:W-:Y:S05]  /*1c1d0*/  @!P2 BRA `(.L_x_11084) ;  /* 0xfffffffc00f0a947 */ /* 0x004fea000383ffff */
[----:B------:R-:W-:Y:S05]  /*1c1e0*/  BRA `(.L_x_11206) ;  /* 0xffffffc4007c7947 */ /* 0x000fea000383ffff */
.L_x_11092:
[----:B--2---:R2:W3:Y:S02]  /*1c1f0*/  SYNCS.PHASECHK.TRANS64.TRYWAIT P1, [R0+URZ+0x19c70], R2 ;  /* 0x019c7002000075a7 */ /* 0x0044e4000802017f */
[----:B---3--:R-:W-:Y:S05]  /*1c200*/  @!P1 NANOSLEEP.SYNCS 0x989680 ;  /* 0x009896800000995d */ /* 0x008fea0003900000 */
[----:B------:R-:W3:Y:S02]  /*1c210*/  @!P1 SYNCS.PHASECHK.TRANS64 P1, [R0+URZ+0x19c70], R2 ;  /* 0x019c7002000095a7 */ /* 0x000ee4000802007f */
[----:B---3--:R-:W-:Y:S05]  /*1c220*/  @!P1 BRA `(.L_x_11092) ;  /* 0xfffffffc00f09947 */ /* 0x008fea000383ffff */
[----:B------:R-:W-:Y:S05]  /*1c230*/  BRA `(.L_x_11207) ;  /* 0xffffffcc00187947 */ /* 0x000fea000383ffff */
.L_x_11094:
[----:B0-----:R0:W1:Y:S02]  /*1c240*/  SYNCS.PHASECHK.TRANS64.TRYWAIT P1, [R0+URZ+0x19c60], R2 ;  /* 0x019c6002000075a7 */ /* 0x001064000802017f */
[----:B-1----:R-:W-:Y:S05]  /*1c250*/  @!P1 NANOSLEEP.SYNCS 0x989680 ;  /* 0x009896800000995d */ /* 0x002fea0003900000 */
[----:B------:R-:W1:Y:S02]  /*1c260*/  @!P1 SYNCS.PHASECHK.TRANS64 P1, [R0+URZ+0x19c60], R2 ;  /* 0x019c6002000095a7 */ /* 0x000e64000802007f */
[----:B-1----:R-:W-:Y:S05]  /*1c270*/  @!P1 BRA `(.L_x_11094) ;  /* 0xfffffffc00f09947 */ /* 0x002fea000383ffff */
[----:B------:R-:W-:Y:S05]  /*1c280*/  BRA `(.L_x_11208) ;  /* 0xffffffcc00247947 */ /* 0x000fea000383ffff */
.L_x_11099:
[----:B------:R-:W-:Y:S01]  /*1c290*/  BSSY B0, `(.L_x_11209) ;  /* 0x0000008000007945 */ /* 0x000fe20003800000 */
[----:B------:R-:W-:Y:S01]  /*1c2a0*/  IMAD.MOV.U32 R13, RZ, RZ, R16 ;  /* 0x000000ffff0d7224 */ /* 0x000fe200078e0010 */
[----:B------:R-:W-:Y:S01]  /*1c2b0*/  MOV R12, RZ ;  /* 0x000000ff000c7202 */ /* 0x000fe20000000f00 */
[----:B0-----:R-:W-:Y:S02]  /*1c2c0*/  IMAD.MOV.U32 R11, RZ, RZ, 0x1f ;  /* 0x0000001fff0b7424 */ /* 0x001fe400078e00ff */
[----:B------:R-:W-:-:S07]  /*1c2d0*/  IMAD.MOV.U32 R15, RZ, RZ, -0x1 ;  /* 0xffffffffff0f7424 */ /* 0x000fce00078e00ff */
[----:B------:R-:W-:Y:S05]  /*1c2e0*/  WARPSYNC.COLLECTIVE R15, `(.L_x_11210) ;  /* 0x000000000f087348 */ /* 0x000fea0003c00000 */
[----:B------:R0:W1:Y:S02]  /*1c2f0*/  SHFL.IDX P6, R14, R13, R12, R11 ;  /* 0x0000000c0d0e7389 */ /* 0x00006400000c000b */
[----:B01----:R-:W-:Y:S01]  /*1c300*/  ENDCOLLECTIVE ;  /* 0x000000000000791b */ /* 0x003fe20003800000 */
.L_x_11210:
[----:B------:R-:W-:Y:S05]  /*1c310*/  BSYNC B0 ;  /* 0x0000000000007941 */ /* 0x000fea0003800000 */
.L_x_11209:
        /* <DEDUP_REMOVED lines=9> */
.L_x_11211:
        /* <DEDUP_REMOVED lines=18> */
.L_x_11212:
[----:B------:R-:W-:Y:S01]  /*1c4d0*/  IMAD.MOV.U32 R12, RZ, RZ, 0x2 ;  /* 0x00000002ff0c7424 */ /* 0x000fe200078e00ff */
[----:B------:R-:W-:-:S04]  /*1c4e0*/  MOV R3, R14 ;  /* 0x0000000e00037202 */ /* 0x000fc80000000f00 */
[----:B------:R-:W-:-:S05]  /*1c4f0*/  SEL R5, R3, RZ, P1 ;  /* 0x000000ff03057207 */ /* 0x000fca0000800000 */
[----:B------:R-:W-:-:S04]  /*1c500*/  IMAD.IADD R3, R2, 0x1, R5 ;  /* 0x0000000102037824 */ /* 0x000fc800078e0205 */
[----:B------:R-:W-:-:S07]  /*1c510*/  IMAD.MOV.U32 R13, RZ, RZ, R3 ;  /* 0x000000ffff0d7224 */ /* 0x000fce00078e0003 */
[----:B------:R-:W-:Y:S05]  /*1c520*/  WARPSYNC.COLLECTIVE R15, `(.L_x_11213) ;  /* 0x000000000f087348 */ /* 0x000fea0003c00000 */
[----:B------:R0:W1:Y:S02]  /*1c530*/  SHFL.UP P6, R14, R13, R12, R11 ;  /* 0x0400000c0d0e7389 */ /* 0x00006400000c000b */
[----:B01----:R-:W-:Y:S01]  /*1c540*/  ENDCOLLECTIVE ;  /* 0x000000000000791b */ /* 0x003fe20003800000 */
.L_x_11213:
[----:B------:R-:W-:Y:S01]  /*1c550*/  MOV R12, 0x4 ;  /* 0x00000004000c7802 */ /* 0x000fe20000000f00 */
[----:B------:R-:W-:-:S05]  /*1c560*/  IMAD.MOV.U32 R5, RZ, RZ, R14 ;  /* 0x000000ffff057224 */ /* 0x000fca00078e000e */
[----:B------:R-:W-:-:S05]  /*1c570*/  SEL R5, R5, RZ, P2 ;  /* 0x000000ff05057207 */ /* 0x000fca0001000000 */
[----:B------:R-:W-:-:S04]  /*1c580*/  IMAD.IADD R3, R3, 0x1, R5 ;  /* 0x0000000103037824 */ /* 0x000fc800078e0205 */
[----:B------:R-:W-:-:S07]  /*1c590*/  IMAD.MOV.U32 R13, RZ, RZ, R3 ;  /* 0x000000ffff0d7224 */ /* 0x000fce00078e0003 */
[----:B------:R-:W-:Y:S05]  /*1c5a0*/  WARPSYNC.COLLECTIVE R15, `(.L_x_11214) ;  /* 0x000000000f087348 */ /* 0x000fea0003c00000 */
[----:B------:R0:W1:Y:S02]  /*1c5b0*/  SHFL.UP P6, R14, R13, R12, R11 ;  /* 0x0400000c0d0e7389 */ /* 0x00006400000c000b */
[----:B01----:R-:W-:Y:S01]  /*1c5c0*/  ENDCOLLECTIVE ;  /* 0x000000000000791b */ /* 0x003fe20003800000 */
.L_x_11214:
[----:B------:R-:W-:Y:S02]  /*1c5d0*/  IMAD.MOV.U32 R12, RZ, RZ, 0x8 ;  /* 0x00000008ff0c7424 */ /* 0x000fe400078e00ff */
[----:B------:R-:W-:-:S05]  /*1c5e0*/  IMAD.MOV.U32 R5, RZ, RZ, R14 ;  /* 0x000000ffff057224 */ /* 0x000fca00078e000e */
[----:B------:R-:W-:-:S05]  /*1c5f0*/  SEL R5, R5, RZ, P3 ;  /* 0x000000ff05057207 */ /* 0x000fca0001800000 */
[----:B------:R-:W-:-:S04]  /*1c600*/  IMAD.IADD R3, R3, 0x1, R5 ;  /* 0x0000000103037824 */ /* 0x000fc800078e0205 */
[----:B------:R-:W-:-:S07]  /*1c610*/  IMAD.MOV.U32 R13, RZ, RZ, R3 ;  /* 0x000000ffff0d7224 */ /* 0x000fce00078e0003 */
[----:B------:R-:W-:Y:S05]  /*1c620*/  WARPSYNC.COLLECTIVE R15, `(.L_x_11215) ;  /* 0x000000000f087348 */ /* 0x000fea0003c00000 */
[----:B------:R0:W1:Y:S02]  /*1c630*/  SHFL.UP P6, R14, R13, R12, R11 ;  /* 0x0400000c0d0e7389 */ /* 0x00006400000c000b */
[----:B01----:R-:W-:Y:S01]  /*1c640*/  ENDCOLLECTIVE ;  /* 0x000000000000791b */ /* 0x003fe20003800000 */
.L_x_11215:
[----:B------:R-:W-:Y:S02]  /*1c650*/  IMAD.MOV.U32 R12, RZ, RZ, 0x10 ;  /* 0x00000010ff0c7424 */ /* 0x000fe400078e00ff */
[----:B------:R-:W-:-:S05]  /*1c660*/  IMAD.MOV.U32 R5, RZ, RZ, R14 ;  /* 0x000000ffff057224 */ /* 0x000fca00078e000e */
[----:B------:R-:W-:-:S05]  /*1c670*/  SEL R5, R5, RZ, P4 ;  /* 0x000000ff05057207 */ /* 0x000fca0002000000 */
[----:B------:R-:W-:-:S05]  /*1c680*/  IMAD.IADD R3, R3, 0x1, R5 ;  /* 0x0000000103037824 */ /* 0x000fca00078e0205 */
[----:B------:R-:W-:-:S07]  /*1c690*/  MOV R13, R3 ;  /* 0x00000003000d7202 */ /* 0x000fce0000000f00 */
[----:B------:R-:W-:Y:S05]  /*1c6a0*/  WARPSYNC.COLLECTIVE R15, `(.L_x_11216) ;  /* 0x000000000f087348 */ /* 0x000fea0003c00000 */
[----:B------:R0:W1:Y:S02]  /*1c6b0*/  SHFL.UP P6, R14, R13, R12, R11 ;  /* 0x0400000c0d0e7389 */ /* 0x00006400000c000b */
[----:B01----:R-:W-:Y:S01]  /*1c6c0*/  ENDCOLLECTIVE ;  /* 0x000000000000791b */ /* 0x003fe20003800000 */
.L_x_11216:
[----:B------:R-:W-:Y:S02]  /*1c6d0*/  IMAD.MOV.U32 R12, RZ, RZ, 0x1f ;  /* 0x0000001fff0c7424 */ /* 0x000fe400078e00ff */
[----:B------:R-:W-:Y:S02]  /*1c6e0*/  IMAD.MOV.U32 R11, RZ, RZ, 0x1f ;  /* 0x0000001fff0b7424 */ /* 0x000fe400078e00ff */
[----:B------:R-:W-:-:S05]  /*1c6f0*/  IMAD.MOV.U32 R5, RZ, RZ, R14 ;  /* 0x000000ffff057224 */ /* 0x000fca00078e000e */
[----:B------:R-:W-:-:S05]  /*1c700*/  SEL R5, R5, RZ, P5 ;  /* 0x000000ff05057207 */ /* 0x000fca0002800000 */
[----:B------:R-:W-:-:S04]  /*1c710*/  IMAD.IADD R3, R3, 0x1, R5 ;  /* 0x0000000103037824 */ /* 0x000fc800078e0205 */
[----:B------:R-:W-:-:S07]  /*1c720*/  IMAD.MOV.U32 R13, RZ, RZ, R3 ;  /* 0x000000ffff0d7224 */ /* 0x000fce00078e0003 */
[----:B------:R-:W-:Y:S05]  /*1c730*/  WARPSYNC.COLLECTIVE R15, `(.L_x_11217) ;  /* 0x000000000f087348 */ /* 0x000fea0003c00000 */
[----:B------:R0:W1:Y:S02]  /*1c740*/  SHFL.IDX P6, R14, R13, R12, R11 ;  /* 0x0000000c0d0e7389 */ /* 0x00006400000c000b */
[----:B01----:R-:W-:Y:S01]  /*1c750*/  ENDCOLLECTIVE ;  /* 0x000000000000791b */ /* 0x003fe20003800000 */
.L_x_11217:
[----:B------:R-:W-:Y:S01]  /*1c760*/  MOV R6, R14 ;  /* 0x0000000e00067202 */ /* 0x000fe20000000f00 */
[----:B------:R-:W-:Y:S06]  /*1c770*/  BRA `(.L_x_11218) ;  /* 0xffffffcc00f87947 */ /* 0x000fec000383ffff */
.L_x_11104:
        /* <DEDUP_REMOVED lines=8> */
.L_x_11220:
[----:B------:R-:W-:Y:S05]  /*1c800*/  BSYNC B0 ;  /* 0x0000000000007941 */ /* 0x000fea0003800000 */
.L_x_11219:
        /* <DEDUP_REMOVED lines=9> */
.L_x_11221:
        /* <DEDUP_REMOVED lines=8> */
.L_x_11222:
        /* <DEDUP_REMOVED lines=8> */
.L_x_11223:
        /* <DEDUP_REMOVED lines=8> */
.L_x_11224:
        /* <DEDUP_REMOVED lines=9> */
.L_x_11225:
[----:B------:R-:W-:Y:S01]  /*1cab0*/  MOV R6, R14 ;  /* 0x0000000e00067202 */ /* 0x000fe20000000f00 */
[----:B------:R-:W-:Y:S06]  /*1cac0*/  BRA `(.L_x_11226) ;  /* 0xffffffcc00c07947 */ /* 0x000fec000383ffff */
.L_x_11106:
[----:B------:R-:W-:Y:S01]  /*1cad0*/  BSSY B0, `(.L_x_11227) ;  /* 0x0000006000007945 */ /* 0x000fe20003800000 */
[----:B------:R-:W-:Y:S01]  /*1cae0*/  PLOP3.LUT P6, PT, P6, PT, PT, 0x8, 0x0 ;  /* 0x000000000000781c */ /* 0x000fe200037ce170 */
[----:B------:R-:W-:-:S12]  /*1caf0*/  IMAD.MOV.U32 R15, RZ, RZ, -0x1 ;  /* 0xffffffffff0f7424 */ /* 0x000fd800078e00ff */
[----:B01----:R-:W-:Y:S05]  /*1cb00*/  WARPSYNC.COLLECTIVE R15, `(.L_x_11228) ;  /* 0x000000000f087348 */ /* 0x003fea0003c00000 */
[----:B------:R-:W-:Y:S01]  /*1cb10*/  VOTE.ANY R14, PT, P6 ;  /* 0x00000000000e7806 */ /* 0x000fe200030e0100 */
[----:B01----:R-:W-:Y:S06]  /*1cb20*/  ENDCOLLECTIVE ;  /* 0x000000000000791b */ /* 0x003fec0003800000 */
.L_x_11228:
[----:B------:R-:W-:Y:S05]  /*1cb30*/  BSYNC B0 ;  /* 0x0000000000007941 */ /* 0x000fea0003800000 */
.L_x_11227:
[----:B------:R-:W-:Y:S01]  /*1cb40*/  IMAD.MOV.U32 R5, RZ, RZ, R14 ;  /* 0x000000ffff057224 */ /* 0x000fe200078e000e */
[----:B------:R-:W-:Y:S01]  /*1cb50*/  MOV R15, 0xffffffff ;  /* 0xffffffff000f7802 */ /* 0x000fe20000000f00 */
[----:B------:R-:W-:Y:S02]  /*1cb60*/  IMAD.MOV.U32 R13, RZ, RZ, R2 ;  /* 0x000000ffff0d7224 */ /* 0x000fe400078e0002 */
[----:B------:R-:W0:Y:S01]  /*1cb70*/  POPC R4, R5 ;  /* 0x0000000500047309 */ /* 0x000e220000000000 */
[----:B------:R-:W-:Y:S02]  /*1cb80*/  IMAD.MOV.U32 R11, RZ, RZ, 0x1f ;  /* 0x0000001fff0b7424 */ /* 0x000fe400078e00ff */
[----:B0-----:R-:W-:-:S07]  /*1cb90*/  IMAD.MOV.U32 R12, RZ, RZ, R4 ;  /* 0x000000ffff0c7224 */ /* 0x001fce00078e0004 */
[----:B------:R-:W-:Y:S05]  /*1cba0*/  WARPSYNC.COLLECTIVE R15, `(.L_x_11229) ;  /* 0x000000000f087348 */ /* 0x000fea0003c00000 */
[----:B------:R0:W1:Y:S02]  /*1cbb0*/  SHFL.IDX P6, R14, R13, R12, R11 ;  /* 0x0000000c0d0e7389 */ /* 0x00006400000c000b */
[----:B01----:R-:W-:Y:S01]  /*1cbc0*/  ENDCOLLECTIVE ;  /* 0x000000000000791b */ /* 0x003fe20003800000 */
.L_x_11229:
[----:B------:R-:W-:Y:S01]  /*1cbd0*/  IMAD.MOV.U32 R17, RZ, RZ, R14 ;  /* 0x000000ffff117224 */ /* 0x000fe200078e000e */
[----:B------:R-:W-:Y:S06]  /*1cbe0*/  BRA `(.L_x_11230) ;  /* 0xffffffcc00b07947 */ /* 0x000fec000383ffff */
.L_x_11108:
[----:B------:R-:W-:Y:S01]  /*1cbf0*/  BSSY B0, `(.L_x_11231) ;  /* 0x0000007000007945 */ /* 0x000fe20003800000 */
[----:B------:R-:W-:Y:S02]  /*1cc00*/  IMAD.MOV.U32 R13, RZ, RZ, R3 ;  /* 0x000000ffff0d7224 */ /* 0x000fe400078e0003 */
[----:B0-----:R-:W-:Y:S02]  /*1cc10*/  IMAD.MOV.U32 R11, RZ, RZ, 0x1f ;  /* 0x0000001fff0b7424 */ /* 0x001fe400078e00ff */
[----:B------:R-:W-:-:S07]  /*1cc20*/  IMAD.MOV.U32 R15, RZ, RZ, -0x1 ;  /* 0xffffffffff0f7424 */ /* 0x000fce00078e00ff */
[----:B-1-3--:R-:W-:Y:S05]  /*1cc30*/  WARPSYNC.COLLECTIVE R15, `(.L_x_11232) ;  /* 0x000000000f087348 */ /* 0x00afea0003c00000 */
[----:B------:R0:W2:Y:S02]  /*1cc40*/  SHFL.IDX P6, R14, R13, R12, R11 ;  /* 0x0000000c0d0e7389 */ /* 0x0000a400000c000b */
[----:B0123--:R-:W-:Y:S01]  /*1cc50*/  ENDCOLLECTIVE ;  /* 0x000000000000791b */ /* 0x00ffe20003800000 */
.L_x_11232:
[----:B------:R-:W-:Y:S05]  /*1cc60*/  BSYNC B0 ;  /* 0x0000000000007941 */ /* 0x000fea0003800000 */
.L_x_11231:
[----:B------:R-:W-:Y:S01]  /*1cc70*/  IMAD.MOV.U32 R2, RZ, RZ, R14 ;  /* 0x000000ffff027224 */ /* 0x000fe200078e000e */
[----:B------:R-:W-:Y:S06]  /*1cc80*/  BRA `(.L_x_11107) ;  /* 0xffffffcc00a47947 */ /* 0x000fec000383ffff */
.L_x_11112:
[----:B0-----:R0:W1:Y:S02]  /*1cc90*/  SYNCS.PHASECHK.TRANS64.TRYWAIT P0, [R4+URZ+0x19c20], R0 ;  /* 0x019c2000040075a7 */ /* 0x001064000800017f */
[----:B-1----:R-:W-:Y:S05]  /*1cca0*/  @!P0 NANOSLEEP.SYNCS 0x989680 ;  /* 0x009896800000895d */ /* 0x002fea0003900000 */
[----:B------:R-:W1:Y:S02]  /*1ccb0*/  @!P0 SYNCS.PHASECHK.TRANS64 P0, [R4+URZ+0x19c20], R0 ;  /* 0x019c2000040085a7 */ /* 0x000e64000800007f */
[----:B-1----:R-:W-:Y:S05]  /*1ccc0*/  @!P0 BRA `(.L_x_11112) ;  /* 0xfffffffc00f08947 */ /* 0x002fea000383ffff */
[----:B------:R-:W-:Y:S05]  /*1ccd0*/  BRA `(.L_x_11233) ;  /* 0xffffffd000987947 */ /* 0x000fea000383ffff */
.L_x_11113:
[----:B------:R-:W1:Y:S01]  /*1cce0*/  S2R R2, SR_TID.X ;  /* 0x0000000000027919 */ /* 0x000e620000002100 */
[----:B------:R-:W-:Y:S01]  /*1ccf0*/  BSSY B0, `(.L_x_11234) ;  /* 0x000000a000007945 */ /* 0x000fe20003800000 */
[----:B------:R-:W-:Y:S02]  /*1cd00*/  IMAD.MOV.U32 R12, RZ, RZ, RZ ;  /* 0x000000ffff0c7224 */ /* 0x000fe400078e00ff */
[----:B------:R-:W-:Y:S02]  /*1cd10*/  IMAD.MOV.U32 R11, RZ, RZ, 0x1f ;  /* 0x0000001fff0b7424 */ /* 0x000fe400078e00ff */
[----:B------:R-:W-:Y:S01]  /*1cd20*/  IMAD.MOV.U32 R15, RZ, RZ, -0x1 ;  /* 0xffffffffff0f7424 */ /* 0x000fe200078e00ff */
[----:B-1----:R-:W-:-:S04]  /*1cd30*/  SHF.R.U32.HI R2, RZ, 0x5, R2 ;  /* 0x00000005ff027819 */ /* 0x002fc80000011602 */
[----:B------:R-:W-:-:S04]  /*1cd40*/  LOP3.LUT R2, R2, 0x3, RZ, 0xc0, !PT ;  /* 0x0000000302027812 */ /* 0x000fc800078ec0ff */
[----:B------:R-:W-:-:S07]  /*1cd50*/  MOV R13, R2 ;  /* 0x00000002000d7202 */ /* 0x000fce0000000f00 */
[----:B0-----:R-:W-:Y:S05]  /*1cd60*/  WARPSYNC.COLLECTIVE R15, `(.L_x_11235) ;  /* 0x000000000f087348 */ /* 0x001fea0003c00000 */
[----:B------:R1:W2:Y:S02]  /*1cd70*/  SHFL.IDX P6, R14, R13, R12, R11 ;  /* 0x0000000c0d0e7389 */ /* 0x0002a400000c000b */
[----:B012---:R-:W-:Y:S01]  /*1cd80*/  ENDCOLLECTIVE ;  /* 0x000000000000791b */ /* 0x007fe20003800000 */
.L_x_11235:
[----:B------:R-:W-:Y:S05]  /*1cd90*/  BSYNC B0 ;  /* 0x0000000000007941 */ /* 0x000fea0003800000 */
.L_x_11234:
[----:B------:R-:W-:Y:S05]  /*1cda0*/  BRA `(.L_x_11236) ;  /* 0xffffffd000807947 */ /* 0x000fea000383ffff */
.L_x_11114:
[----:B------:R-:W-:Y:S01]  /*1cdb0*/  BSSY B0, `(.L_x_11237) ;  /* 0x0000006000007945 */ /* 0x000fe20003800000 */
[----:B------:R-:W-:-:S07]  /*1cdc0*/  IMAD.MOV.U32 R15, RZ, RZ, -0x1 ;  /* 0xffffffffff0f7424 */ /* 0x000fce00078e00ff */
[----:B0-----:R-:W-:Y:S05]  /*1cdd0*/  WARPSYNC.COLLECTIVE R15, `(.L_x_11238) ;  /* 0x000000000f0c7348 */ /* 0x001fea0003c00000 */
[----:B------:R-:W-:Y:S02]  /*1cde0*/  ELECT P6, UR62, PT ;  /* 0x00000000003e782f */ /* 0x000fe400038c0000 */
[----:B------:R-:W-:Y:S01]  /*1cdf0*/  MOV R14, UR62 ;  /* 0x0000003e000e7c02 */ /* 0x000fe20008000f00 */
[----:B0-----:R-:W-:Y:S10]  /*1ce00*/  ENDCOLLECTIVE ;  /* 0x000000000000791b */ /* 0x001ff40003800000 */
.L_x_11238:
[----:B------:R-:W-:Y:S05]  /*1ce10*/  BSYNC B0 ;  /* 0x0000000000007941 */ /* 0x000fea0003800000 */
.L_x_11237:
[----:B------:R-:W-:Y:S05]  /*1ce20*/  BRA `(.L_x_11239) ;  /* 0xffffffd000747947 */ /* 0x000fea000383ffff */
.L_x_11116:
[----:B0-----:R0:W1:Y:S02]  /*1ce30*/  SYNCS.PHASECHK.TRANS64.TRYWAIT P1, [R5+URZ+0x19c40], R0 ;  /* 0x019c4000050075a7 */ /* 0x001064000802017f */
[----:B-1----:R-:W-:Y:S05]  /*1ce40*/  @!P1 NANOSLEEP.SYNCS 0x989680 ;  /* 0x009896800000995d */ /* 0x002fea0003900000 */
[----:B------:R-:W1:Y:S02]  /*1ce50*/  @!P1 SYNCS.PHASECHK.TRANS64 P1, [R5+URZ+0x19c40], R0 ;  /* 0x019c4000050095a7 */ /* 0x000e64000802007f */
[----:B-1----:R-:W-:Y:S05]  /*1ce60*/  @!P1 BRA `(.L_x_11116) ;  /* 0xfffffffc00f09947 */ /* 0x002fea000383ffff */
[----:B------:R-:W-:Y:S05]  /*1ce70*/  BRA `(.L_x_11240) ;  /* 0xffffffd000947947 */ /* 0x000fea000383ffff */
.L_x_11118:
[----:B-1----:R1:W2:Y:S02]  /*1ce80*/  SYNCS.PHASECHK.TRANS64.TRYWAIT P1, [R23+URZ+0x19c40], R2 ;  /* 0x019c4002170075a7 */ /* 0x0022a4000802017f */
[----:B--2---:R-:W-:Y:S05]  /*1ce90*/  @!P1 NANOSLEEP.SYNCS 0x989680 ;  /* 0x009896800000995d */ /* 0x004fea0003900000 */
[----:B------:R-:W2:Y:S02]  /*1cea0*/  @!P1 SYNCS.PHASECHK.TRANS64 P1, [R23+URZ+0x19c40], R2 ;  /* 0x019c4002170095a7 */ /* 0x000ea4000802007f */
[----:B--2---:R-:W-:Y:S05]  /*1ceb0*/  @!P1 BRA `(.L_x_11118) ;  /* 0xfffffffc00f09947 */ /* 0x004fea000383ffff */
[----:B------:R-:W-:Y:S05]  /*1cec0*/  BRA `(.L_x_11241) ;  /* 0xffffffd000a07947 */ /* 0x000fea000383ffff */
.L_x_11120:
[----:B--2---:R2:W3:Y:S02]  /*1ced0*/  SYNCS.PHASECHK.TRANS64.TRYWAIT P1, [R5+URZ+0x19c60], R0 ;  /* 0x019c6000050075a7 */ /* 0x0044e4000802017f */
[----:B---3--:R-:W-:Y:S05]  /*1cee0*/  @!P1 NANOSLEEP.SYNCS 0x989680 ;  /* 0x009896800000995d */ /* 0x008fea0003900000 */
[----:B------:R-:W3:Y:S02]  /*1cef0*/  @!P1 SYNCS.PHASECHK.TRANS64 P1, [R5+URZ+0x19c60], R0 ;  /* 0x019c6000050095a7 */ /* 0x000ee4000802007f */
[----:B---3--:R-:W-:Y:S05]  /*1cf00*/  @!P1 BRA `(.L_x_11120) ;  /* 0xfffffffc00f09947 */ /* 0x008fea000383ffff */
[----:B------:R-:W-:Y:S05]  /*1cf10*/  BRA `(.L_x_11242) ;  /* 0xffffffd0009c7947 */ /* 0x000fea000383ffff */
.L_x_11122:
[----:B---3--:R3:W4:Y:S02]  /*1cf20*/  SYNCS.PHASECHK.TRANS64.TRYWAIT P1, [R23+URZ+0x19c60], R2 ;  /* 0x019c6002170075a7 */ /* 0x008724000802017f */
[----:B----4-:R-:W-:Y:S05]  /*1cf30*/  @!P1 NANOSLEEP.SYNCS 0x989680 ;  /* 0x009896800000995d */ /* 0x010fea0003900000 */
[----:B------:R-:W4:Y:S02]  /*1cf40*/  @!P1 SYNCS.PHASECHK.TRANS64 P1, [R23+URZ+0x19c60], R2 ;  /* 0x019c6002170095a7 */ /* 0x000f24000802007f */
[----:B----4-:R-:W-:Y:S05]  /*1cf50*/  @!P1 BRA `(.L_x_11122) ;  /* 0xfffffffc00f09947 */ /* 0x010fea000383ffff */
[----:B------:R-:W-:Y:S05]  /*1cf60*/  BRA `(.L_x_11243) ;  /* 0xffffffd000987947 */ /* 0x000fea000383ffff */
.L_x_11124:
[----:B----4-:R4:W0:Y:S02]  /*1cf70*/  SYNCS.PHASECHK.TRANS64.TRYWAIT P1, [R5+URZ+0x19c80], R0 ;  /* 0x019c8000050075a7 */ /* 0x010824000802017f */
[----:B0-----:R-:W-:Y:S05]  /*1cf80*/  @!P1 NANOSLEEP.SYNCS 0x989680 ;  /* 0x009896800000995d */ /* 0x001fea0003900000 */
[----:B------:R-:W0:Y:S02]  /*1cf90*/  @!P1 SYNCS.PHASECHK.TRANS64 P1, [R5+URZ+0x19c80], R0 ;  /* 0x019c8000050095a7 */ /* 0x000e24000802007f */
[----:B0-----:R-:W-:Y:S05]  /*1cfa0*/  @!P1 BRA `(.L_x_11124) ;  /* 0xfffffffc00f09947 */ /* 0x001fea000383ffff */
[----:B------:R-:W-:Y:S05]  /*1cfb0*/  BRA `(.L_x_11244) ;  /* 0xffffffd000947947 */ /* 0x000fea000383ffff */
.L_x_11245:
        /* <DEDUP_REMOVED lines=12> */
.L_x_15854:


//--------------------- .text._ZN7cutlass13device_kernelIN5flash11enable_sm90INS1_16FlashAttnFwdSm90INS1_25CollectiveMainloopFwdSm90ILi2EN4cute5tupleIJNS5_1CILi1EEES8_S8_EEENS6_IJNS7_ILi192EEENS7_ILi128EEENS7_ILi96EEEEEELi96ENS_12float_e4m3_tEfNS_4arch4Sm90ELb0ELb1ELb1ELb0ELb1ELb0ELb0ELb1ELb1ELb1ELb0ELb0EEENS1_21CollectiveEpilogueFwdINS6_IJSA_SC_SB_EEES9_NS_10bfloat16_tESG_Li384ELb0ELb1ELb0ELb1EEENS1_30DynamicPersistentTileSchedulerILi384ELi128ELb0ELb1ELb1EEEEEEEEEvNT_6ParamsE --------------------------
	.section	.text._ZN7cutlass13device_kernelIN5flash11enable_sm90INS1_16FlashAttnFwdSm90INS1_25CollectiveMainloopFwdSm90ILi2EN4cute5tupleIJNS5_1CILi1EEES8_S8_EEENS6_IJNS7_ILi192EEENS7_ILi128EEENS7_ILi96EEEEEELi96ENS_12float_e4m3_tEfNS_4arch4Sm90ELb0ELb1ELb1ELb0ELb1ELb0ELb0ELb1ELb1ELb1ELb0ELb0EEENS1_21CollectiveEpilogueFwdINS6_IJSA_SC_SB_EEES9_NS_10bfloat16_tESG_Li384ELb0ELb1ELb0ELb1EEENS1_30DynamicPersistentTileSchedulerILi384ELi128ELb0ELb1ELb1EEEEEEEEEvNT_6ParamsE,"ax",@progbits
	.align	128
.text._ZN7cutlass13device_kernelIN5flash11enable_sm90INS1_16FlashAttnFwdSm90INS1_25CollectiveMainloopFwdSm90ILi2EN4cute5tupleIJNS5_1CILi1EEES8_S8_EEENS6_IJNS7_ILi192EEENS7_ILi128EEENS7_ILi96EEEEEELi96ENS_12float_e4m3_tEfNS_4arch4Sm90ELb0ELb1ELb1ELb0ELb1ELb0ELb0ELb1ELb1ELb1ELb0ELb0EEENS1_21CollectiveEpilogueFwdINS6_IJSA_SC_SB_EEES9_NS_10bfloat16_tESG_Li384ELb0ELb1ELb0ELb1EEENS1_30DynamicPersistentTileSchedulerILi384ELi128ELb0ELb1ELb1EEEEEEEEEvNT_6ParamsE:
        .type           _ZN7cutlass13device_kernelIN5flash11enable_sm90INS1_16FlashAttnFwdSm90INS1_25CollectiveMainloopFwdSm90ILi2EN4cute5tupleIJNS5_1CILi1EEES8_S8_EEENS6_IJNS7_ILi192EEENS7_ILi128EEENS7_ILi96EEEEEELi96ENS_12float_e4m3_tEfNS_4arch4Sm90ELb0ELb1ELb1ELb0ELb1ELb0ELb0ELb1ELb1ELb1ELb0ELb0EEENS1_21CollectiveEpilogueFwdINS6_IJSA_SC_SB_EEES9_NS_10bfloat16_tESG_Li384ELb0ELb1ELb0ELb1EEENS1_30DynamicPersistentTileSchedulerILi384ELi128ELb0ELb1ELb1EEEEEEEEEvNT_6ParamsE,@function
        .size           _ZN7cutlass13device_kernelIN5flash11enable_sm90INS1_16FlashAttnFwdSm90INS1_25CollectiveMainloopFwdSm90ILi2EN4cute5tupleIJNS5_1CILi1EEES8_S8_EEENS6_IJNS7_ILi192EEENS7_ILi128EEENS7_ILi96EEEEEELi96ENS_12float_e4m3_tEfNS_4arch4Sm90ELb0ELb1ELb1ELb0ELb1ELb0ELb0ELb1ELb1ELb1ELb0ELb0EEENS1_21CollectiveEpilogueFwdINS6_IJSA_SC_SB_EEES9_NS_10bfloat16_tESG_Li384ELb0ELb1ELb0ELb1EEENS1_30DynamicPersistentTileSchedulerILi384ELi128ELb0ELb1ELb1EEEEEEEEEvNT_6ParamsE,(.L_x_15855 - _ZN7cutlass13device_kernelIN5flash11enable_sm90INS1_16FlashAttnFwdSm90INS1_25CollectiveMainloopFwdSm90ILi2EN4cute5tupleIJNS5_1CILi1EEES8_S8_EEENS6_IJNS7_ILi192EEENS7_ILi128EEENS7_ILi96EEEEEELi96ENS_12float_e4m3_tEfNS_4arch4Sm90ELb0ELb1ELb1ELb0ELb1ELb0ELb0ELb1ELb1ELb1ELb0ELb0EEENS1_21CollectiveEpilogueFwdINS6_IJSA_SC_SB_EEES9_NS_10bfloat16_tESG_Li384ELb0ELb1ELb0ELb1EEENS1_30DynamicPersistentTileSchedulerILi384ELi128ELb0ELb1ELb1EEEEEEEEEvNT_6ParamsE)
        .other          _ZN7cutlass13device_kernelIN5flash11enable_sm90INS1_16FlashAttnFwdSm90INS1_25CollectiveMainloopFwdSm90ILi2EN4cute5tupleIJNS5_1CILi1EEES8_S8_EEENS6_IJNS7_ILi192EEENS7_ILi128EEENS7_ILi96EEEEEELi96ENS_12float_e4m3_tEfNS_4arch4Sm90ELb0ELb1ELb1ELb0ELb1ELb0ELb0ELb1ELb1ELb1ELb0ELb0EEENS1_21CollectiveEpilogueFwdINS6_IJSA_SC_SB_EEES9_NS_10bfloat16_tESG_Li384ELb0ELb1ELb0ELb1EEENS1_30DynamicPersistentTileSchedulerILi384ELi128ELb0ELb1ELb1EEEEEEEEEvNT_6ParamsE,@"STO_CUDA_ENTRY STV_DEFAULT"
_ZN7cutlass13device_kernelIN5flash11enable_sm90INS1_16FlashAttnFwdSm90INS1_25CollectiveMainloopFwdSm90ILi2EN4cute5tupleIJNS5_1CILi1EEES8_S8_EEENS6_IJNS7_ILi192EEENS7_ILi128EEENS7_ILi96EEEEEELi96ENS_12float_e4m3_tEfNS_4arch4Sm90ELb0ELb1ELb1ELb0ELb1ELb0ELb0ELb1ELb1ELb1ELb0ELb0EEENS1_21CollectiveEpilogueFwdINS6_IJSA_SC_SB_EEES9_NS_10bfloat16_tESG_Li384ELb0ELb1ELb0ELb1EEENS1_30DynamicPersistentTileSchedulerILi384ELi128ELb0ELb1ELb1EEEEEEEEEvNT_6ParamsE:
        /* <DEDUP_REMOVED lines=45> */
.L_x_11246:
        /* <DEDUP_REMOVED lines=22> */
.L_x_11247:
        /* <DEDUP_REMOVED lines=18> */
.L_x_11248:
        /* <DEDUP_REMOVED lines=22> */
.L_x_11249:
        /* <DEDUP_REMOVED lines=24> */
.L_x_11250:
        /* <DEDUP_REMOVED lines=10> */
.L_x_11252:
[----:B------:R-:W-:-:S08]  /*08d0*/  NOP ;  /* 0x0000000000007918 */ /* 0x000fd00000000000 */
[----:B------:R-:W0:Y:S02]  /*08e0*/  USETMAXREG.TRY_ALLOC.CTAPOOL UP0, 0xa0 ;  /* 0x000000a0000079c8 */ /* 0x000e240008000600 */
[----:B0-----:R-:W-:-:S13]  /*08f0*/  PLOP3.LUT P0, PT, PT, PT, UP0, 0x80, 0x0 ;  /* 0x000000000000781c */ /* 0x001fda0003f0f008 */
[----:B------:R-:W-:Y:S05]  /*0900*/  @!P0 BRA `(.L_x_11252) ;  /* 0xfffffffc00f08947 */ /* 0x000fea000383ffff */
[----:B------:R-:W0:Y:S08]  /*0910*/  S2UR UR4, SR_CTAID.X ;  /* 0x00000000000479c3 */ /* 0x000e300000002500 */
[----:B------:R-:W-:Y:S08]  /*0920*/  BAR.ARV 0x4, 0x200 ;  /* 0x0108000000007b1d */ /* 0x000ff00000002000 */
[----:B------:R-:W0:Y:S08]  /*0930*/  LDC R0, c[0x0][0xc38] ;  /* 0x00030e00ff007b82 */ /* 0x000e300000000800 */
[----:B------:R-:W-:Y:S06]  /*0940*/  BAR.ARV 0x8, 0x200 ;  /* 0x0208000000007b1d */ /* 0x000fec0000002000 */
        /* <DEDUP_REMOVED lines=28> */
[----:B------:R-:W-:Y:S01]  /*0b10*/  LOP3.LUT R152, R0, 0xfffffffc, RZ, 0xc0, !PT ;  /* 0xfffffffc00987812 */ /* 0x000fe200078ec0ff */
[----:B------:R-:W-:Y:S01]  /*0b20*/  IMAD.HI R4, R155, 0x55555556, RZ ;  /* 0x555555569b047827 */ /* 0x000fe200078e02ff */
[----:B------:R-:W-:Y:S02]  /*0b30*/  LEA.HI R9, R9, R8, RZ, 0x3 ;  /* 0x0000000809097211 */ /* 0x000fe400078f18ff */
[----:B------:R-:W-:Y:S01]  /*0b40*/  LEA.HI R7, R7, R154, RZ, 0x5 ;  /* 0x0000009a07077211 */ /* 0x000fe200078f28ff */
[----:B------:R-:W-:Y:S01]  /*0b50*/  IMAD.IADD R2, R5, 0x1, -R2 ;  /* 0x0000000105027824 */ /* 0x000fe200078e0a02 */
[----:B------:R-:W-:Y:S01]  /*0b60*/  LOP3.LUT R9, R9, 0xfffffff8, RZ, 0xc0, !PT ;  /* 0xfffffff809097812 */ /* 0x000fe200078ec0ff */
[----:B------:R-:W-:Y:S01]  /*0b70*/  IMAD.IADD R152, R10, 0x1, -R152 ;  /* 0x000000010a987824 */ /* 0x000fe200078e0a98 */
[----:B------:R-:W-:Y:S01]  /*0b80*/  LEA.HI R4, R4, R4, RZ, 0x1 ;  /* 0x0000000404047211 */ /* 0x000fe200078f08ff */
[----:B------:R-:W-:Y:S01]  /*0b90*/  IMAD R157, R2, 0x8, R3 ;  /* 0x00000008029d7824 */ /* 0x000fe200078e0203 */
[----:B------:R-:W-:Y:S01]  /*0ba0*/  SHF.R.S32.HI R7, RZ, 0x5, R7 ;  /* 0x00000005ff077819 */ /* 0x000fe20000011407 */
[----:B------:R-:W-:Y:S01]  /*0bb0*/  IMAD.IADD R8, R8, 0x1, -R9 ;  /* 0x0000000108087824 */ /* 0x000fe200078e0a09 */
[C---:B------:R-:W-:Y:S01]  /*0bc0*/  LEA.HI R2, R152.reuse, R152, RZ, 0x1 ;  /* 0x0000009898027211 */ /* 0x040fe200078f08ff */
[----:B------:R-:W-:Y:S01]  /*0bd0*/  IMAD.SHL.U32 R19, R152, 0x8, RZ ;  /* 0x0000000898137824 */ /* 0x000fe200078e00ff */
[----:B------:R-:W-:Y:S01]  /*0be0*/  LOP3.LUT R5, R6, 0x7ffffffc, RZ, 0xc0, !PT ;  /* 0x7ffffffc06057812 */ /* 0x000fe200078ec0ff */
[----:B------:R-:W-:Y:S01]  /*0bf0*/  IMAD R4, R4, -0x3, R155 ;  /* 0xfffffffd04047824 */ /* 0x000fe200078e029b */
[----:B------:R-:W-:Y:S01]  /*0c00*/  LOP3.LUT R3, R2, 0x1ffffffe, RZ, 0xc0, !PT ;  /* 0x1ffffffe02037812 */ /* 0x000fe200078ec0ff */
[----:B------:R-:W-:Y:S01]  /*0c10*/  IMAD R7, R7, 0x10, R8 ;  /* 0x0000001007077824 */ /* 0x000fe200078e0208 */
[----:B------:R-:W-:Y:S01]  /*0c20*/  SHF.R.S32.HI R153, RZ, 0x2, R0 ;  /* 0x00000002ff997819 */ /* 0x000fe20000011400 */
[----:B------:R-:W-:-:S02]  /*0c30*/  VIADD R22, R19, 0x20 ;  /* 0x0000002013167836 */ /* 0x000fc40000000000 */
[----:B------:R-:W-:Y:S02]  /*0c40*/  VIADD R23, R19, 0x40 ;  /* 0x0000004013177836 */ /* 0x000fe40000000000 */
[----:B------:R-:W-:Y:S01]  /*0c50*/  IMAD R156, R4, 0x40, R7 ;  /* 0x00000040049c7824 */ /* 0x000fe200078e0207 */
[----:B------:R-:W-:Y:S01]  /*0c60*/  SHF.R.S32.HI R2, RZ, 0x1f, R22 ;  /* 0x0000001fff027819 */ /* 0x000fe20000011416 */
[----:B------:R-:W-:Y:S01]  /*0c70*/  IMAD.IADD R3, R152, 0x1, -R3 ;  /* 0x0000000198037824 */ /* 0x000fe200078e0a03 */
[----:B------:R-:W-:Y:S01]  /*0c80*/  SHF.R.S32.HI R0, RZ, 0x1f, R23 ;  /* 0x0000001fff007819 */ /* 0x000fe20000011417 */
[----:B------:R-:W-:Y:S02]  /*0c90*/  IMAD.IADD R16, R154, 0x1, -R5 ;  /* 0x000000019a107824 */ /* 0x000fe400078e0a05 */
[----:B------:R-:W-:-:S07]  /*0ca0*/  IMAD R18, R3, 0x8, R156 ;  /* 0x0000000803127824 */ /* 0x000fce00078e029c */
.L_x_11349:
        /* <DEDUP_REMOVED lines=12> */
[----:B01234-:R-:W-:Y:S05]  /*0d70*/  @!P0 BRA `(.L_x_11253) ;  /* 0x0000000000208947 */ /* 0x01ffea0003800000 */
        /* <DEDUP_REMOVED lines=8> */
.L_x_11253:
[----:B------:R-:W-:Y:S01]  /*0e00*/  ULDC UR7, c[0x0][0xc54] ;  /* 0x0003150000077ab9 */ /* 0x000fe20000000800 */
[----:B------:R-:W-:Y:S01]  /*0e10*/  UMOV UR6, UR9 ;  /* 0x0000000900067c82 */ /* 0x000fe20008000000 */
[----:B------:R-:W-:-:S11]  /*0e20*/  UISETP.NE.AND UP0, UPT, UR7, 0x1, UPT ;  /* 0x000000010700788c */ /* 0x000fd6000bf05270 */
[----:B------:R-:W-:Y:S02]  /*0e30*/  @UP0 ULDC.64 UR10, c[0x0][0xc58] ;  /* 0x00031600000a0ab9 */ /* 0x000fe40000000a00 */
[----:B------:R-:W-:-:S04]  /*0e40*/  UIMAD.WIDE.U32 UR4, UR9, UR10, URZ ;  /* 0x0000000a090472a5 */ /* 0x000fc8000f8e003f */
[----:B------:R-:W-:-:S04]  /*0e50*/  @UP0 USHF.R.U32.HI UR6, URZ, UR11, UR5 ;  /* 0x0000000b3f060299 */ /* 0x000fc80008011605 */
[----:B------:R-:W-:-:S12]  /*0e60*/  UIMAD UR4, UR6, UR7, URZ ;  /* 0x00000007060472a4 */ /* 0x000fd8000f8e023f */
.L_x_11254:
        /* <DEDUP_REMOVED lines=9> */
[----:B------:R-:W-:-:S02]  /*0f00*/  UIMAD UR40, UR6, 0xc0, URZ ;  /* 0x000000c0062878a4 */ /* 0x000fc4000f8e023f */
        /* <DEDUP_REMOVED lines=41> */
.L_x_11256:
[----:B------:R-:W-:-:S11]  /*11a0*/  UISETP.NE.AND UP0, UPT, UR5, 0x1, UPT ;  /* 0x000000010500788c */ /* 0x000fd6000bf05270 */
[----:B------:R-:W-:Y:S02]  /*11b0*/  @UP0 ULDC.64 UR8, c[0x0][0x9e8] ;  /* 0x00027a0000080ab9 */ /* 0x000fe40000000a00 */
[----:B------:R-:W-:-:S04]  /*11c0*/  UIMAD.WIDE.U32 UR6, UR4, UR8, URZ ;  /* 0x00000008040672a5 */ /* 0x000fc8000f8e003f */
[----:B------:R-:W-:-:S12]  /*11d0*/  @UP0 USHF.R.U32.HI UR4, URZ, UR9, UR7 ;  /* 0x000000093f040299 */ /* 0x000fd80008011607 */
.L_x_11257:
[----:B------:R-:W-:-:S06]  /*11e0*/  UIMAD UR4, UR4, UR5, UR5 ;  /* 0x00000005040472a4 */ /* 0x000fcc000f8e0205 */
[----:B------:R-:W-:-:S07]  /*11f0*/  VIMNMX R0, R0, UR4, PT ;  /* 0x0000000400007c48 */ /* 0x000fce000bfe0100 */
.L_x_11255:
        /* <DEDUP_REMOVED lines=32> */
.L_x_11259:
[----:B------:R-:W-:-:S11]  /*1400*/  UISETP.NE.AND UP0, UPT, UR5, 0x1, UPT ;  /* 0x000000010500788c */ /* 0x000fd6000bf05270 */
[----:B------:R-:W-:Y:S02]  /*1410*/  @UP0 ULDC.64 UR10, c[0x0][0x9e8] ;  /* 0x00027a00000a0ab9 */ /* 0x000fe40000000a00 */
[----:B------:R-:W-:-:S04]  /*1420*/  UIMAD.WIDE.U32 UR6, UR4, UR10, URZ ;  /* 0x0000000a040672a5 */ /* 0x000fc8000f8e003f */
[----:B------:R-:W-:-:S12]  /*1430*/  @UP0 USHF.R.U32.HI UR4, URZ, UR11, UR7 ;  /* 0x0000000b3f040299 */ /* 0x000fd80008011607 */
.L_x_11260:
[----:B------:R-:W-:-:S04]  /*1440*/  UIMAD UR4, UR4, UR5, URZ ;  /* 0x00000005040472a4 */ /* 0x000fc8000f8e023f */
[----:B------:R-:W-:-:S04]  /*1450*/  UISETP.LT.AND UP0, UPT, UR9, UR4, UPT ;  /* 0x000000040900728c */ /* 0x000fc8000bf01270 */
[----:B------:R-:W-:-:S12]  /*1460*/  USEL UR9, UR9, UR4, !UP0 ;  /* 0x0000000409097287 */ /* 0x000fd8000c000000 */
.L_x_11258:
        /* <DEDUP_REMOVED lines=65> */
.L_x_11262:
        /* <DEDUP_REMOVED lines=56> */
.L_x_11441:
[----:B------:R-:W-:Y:S05]  /*1c00*/  @!P0 BRA `(.L_x_11264) ;  /* 0x0000000000048947 */ /* 0x000fea0003800000 */
[----:B------:R-:W-:Y:S01]  /*1c10*/  BPT.TRAP 0x1 ;  /* 0x000000040000795c */ /* 0x000fe20000300000 */
.L_x_11264:
[----:B------:R-:W-:Y:S02]  /*1c20*/  IMAD.U32 R12, RZ, RZ, UR38 ;  /* 0x00000026ff0c7e24 */ /* 0x000fe4000f8e00ff */
[----:B0-----:R-:W-:-:S03]  /*1c30*/  IMAD.U32 R3, RZ, RZ, UR37 ;  /* 0x00000025ff037e24 */ /* 0x001fc6000f8e00ff */
[----:B------:R-:W-:Y:S02]  /*1c40*/  LEA R12, R12, UR46, 0x3 ;  /* 0x0000002e0c0c7c11 */ /* 0x000fe4000f8e18ff */
[----:B------:R-:W-:-:S04]  /*1c50*/  SHF.L.U32 R3, R3, 0x1f, RZ ;  /* 0x0000001f03037819 */ /* 0x000fc800000006ff */
[----:B------:R0:W1:Y:S01]  /*1c60*/  SYNCS.PHASECHK.TRANS64.TRYWAIT P1, [R12+URZ+0x19c30], R3 ;  /* 0x019c30030c0075a7 */ /* 0x000062000802017f */
[----:B------:R-:W-:Y:S05]  /*1c70*/  @!P0 BRA `(.L_x_11265) ;  /* 0x0000000000048947 */ /* 0x000fea0003800000 */
[----:B------:R-:W-:Y:S01]  /*1c80*/  BPT.TRAP 0x1 ;  /* 0x000000040000795c */ /* 0x000fe20000300000 */
.L_x_11265:
[----:B-1----:R-:W-:Y:S05]  /*1c90*/  @P1 BRA `(.L_x_11266) ;  /* 0x0000000000081947 */ /* 0x002fea0003800000 */
[----:B------:R-:W1:Y:S02]  /*1ca0*/  SYNCS.PHASECHK.TRANS64.TRYWAIT P1, [R12+URZ+0x19c30], R3 ;  /* 0x019c30030c0075a7 */ /* 0x000e64000802017f */
[----:B-1----:R-:W-:Y:S05]  /*1cb0*/  @!P1 BRA `(.L_x_11267) ;  /* 0x0000013800e89947 */ /* 0x002fea0003800000 */
.L_x_11266:
        /* <DEDUP_REMOVED lines=28> */
.L_x_11268:
[----:B------:R-:W-:Y:S01]  /*1e80*/  UISETP.NE.AND UP1, UPT, UR49, URZ, UPT ;  /* 0x0000003f3100728c */ /* 0x000fe2000bf25270 */
[C---:B------:R-:W-:Y:S01]  /*1e90*/  FMUL.FTZ R96, R0.reuse, R40 ;  /* 0x0000002800607220 */ /* 0x040fe20000410000 */
[C---:B------:R-:W-:Y:S01]  /*1ea0*/  FMUL.FTZ R89, R0.reuse, R25 ;  /* 0x0000001900597220 */ /* 0x040fe20000410000 */
[C---:B------:R-:W-:Y:S01]  /*1eb0*/  FMUL.FTZ R40, R0.reuse, R70 ;  /* 0x0000004600287220 */ /* 0x040fe20000410000 */
[----:B------:R-:W-:Y:S01]  /*1ec0*/  FMUL.FTZ R25, R0, R55 ;  /* 0x0000003700197220 */ /* 0x000fe20000410000 */
[----:B------:R-:W-:Y:S01]  /*1ed0*/  VIADD R70, R18, UR40 ;  /* 0x0000002812467c36 */ /* 0x000fe20008000000 */
[----:B------:R-:W-:Y:S01]  /*1ee0*/  PLOP3.LUT P1, PT, PT, PT, UP1, 0x80, 0x0 ;  /* 0x000000000000781c */ /* 0x000fe20003f2f018 */
[----:B------:R-:W2:Y:S01]  /*1ef0*/  LDC R55, c[0x0][0x2f0] ;  /* 0x0000bc00ff377b82 */ /* 0x000ea20000000800 */
[----:B------:R-:W-:Y:S01]  /*1f00*/  PLOP3.LUT P2, PT, PT, PT, UP1, 0x80, 0x0 ;  /* 0x000000000000781c */ /* 0x000fe20003f4f018 */
[----:B------:R-:W-:Y:S01]  /*1f10*/  FMUL.FTZ R2, R0, R26 ;  /* 0x0000001a00027220 */ /* 0x000fe20000410000 */
[----:B------:R-:W-:Y:S01]  /*1f20*/  R2UR UR6, R12 ;  /* 0x000000000c0672ca */ /* 0x000fe200000e0000 */
[----:B------:R-:W-:Y:S01]  /*1f30*/  @UP1 ULDC UR7, c[0x0][0x44c] ;  /* 0x0001130000071ab9 */ /* 0x000fe20000000800 */
[C---:B------:R-:W-:Y:S01]  /*1f40*/  FMUL.FTZ R26, R0.reuse, R54 ;  /* 0x00000036001a7220 */ /* 0x040fe20000410000 */
[C---:B------:R-:W-:Y:S01]  /*1f50*/  FMUL.FTZ R21, R0.reuse, R50 ;  /* 0x0000003200157220 */ /* 0x040fe20000410000 */
[----:B------:R-:W-:Y:S01]  /*1f60*/  IMAD.MOV.U32 R13, RZ, RZ, -0x80 ;  /* 0xffffff80ff0d7424 */ /* 0x000fe200078e00ff */
[----:B------:R-:W3:Y:S01]  /*1f70*/  LDC R54, c[0x0][0x288] ;  /* 0x0000a200ff367b82 */ /* 0x000ee20000000800 */
[C---:B------:R-:W-:Y:S01]  /*1f80*/  FMUL.FTZ R50, R0.reuse, R57 ;  /* 0x0000003900327220 */ /* 0x040fe20000410000 */
[C---:B------:R-:W-:Y:S01]  /*1f90*/  FMUL.FTZ R4, R0.reuse, R24 ;  /* 0x0000001800047220 */ /* 0x040fe20000410000 */
[----:B------:R-:W-:Y:S01]  /*1fa0*/  FMUL.FTZ R57, R0, R68 ;  /* 0x0000004400397220 */ /* 0x000fe20000410000 */
[----:B01----:R-:W-:Y:S01]  /*1fb0*/  @P1 IMAD.HI.U32 R12, R70, UR7, RZ ;  /* 0x00000007460c1c27 */ /* 0x003fe2000f8e00ff */
[----:B------:R-:W-:-:S03]  /*1fc0*/  @UP1 ULDC UR7, c[0x0][0x450] ;  /* 0x0001140000071ab9 */ /* 0x000fc60000000800 */
[C---:B------:R-:W-:Y:S01]  /*1fd0*/  FMUL.FTZ R24, R0.reuse, R51 ;  /* 0x0000003300187220 */ /* 0x040fe20000410000 */
[C---:B------:R-:W-:Y:S01]  /*1fe0*/  FMUL.FTZ R68, R0.reuse, R76 ;  /* 0x0000004c00447220 */ /* 0x040fe20000410000 */
[----:B------:R-:W-:Y:S01]  /*1ff0*/  FMUL.FTZ R51, R0, R60 ;  /* 0x0000003c00337220 */ /* 0x000fe20000410000 */
[----:B------:R-:W-:Y:S01]  /*2000*/  @P2 SHF.R.U32.HI R70, RZ, UR7, R12 ;  /* 0x00000007ff462c19 */ /* 0x000fe2000801160c */
[----:B------:R-:W-:Y:S01]  /*2010*/  IMAD R76, R88, R13, 0x80 ;  /* 0x00000080584c7424 */ /* 0x000fe200078e020d */
[----:B------:R-:W-:Y:S01]  /*2020*/  UIADD3 UR6, UR6, 0x19c40, URZ ;  /* 0x00019c4006067890 */ /* 0x000fe2000fffe03f */
[C---:B------:R-:W-:Y:S01]  /*2030*/  FMUL.FTZ R14, R0.reuse, R43 ;  /* 0x0000002b000e7220 */ /* 0x040fe20000410000 */
[C---:B------:R-:W-:Y:S01]  /*2040*/  FMUL.FTZ R43, R0.reuse, R44 ;  /* 0x0000002c002b7220 */ /* 0x040fe20000410000 */
[----:B------:R-:W0:Y:S01]  /*2050*/  SHFL.IDX PT, R60, R70, RZ, 0x1c1f ;  /* 0x001c1fff463c7589 */ /* 0x000e2200000e0000 */
[----:B------:R-:W-:Y:S01]  /*2060*/  UISETP.NE.AND UP0, UPT, UR48, URZ, UPT ;  /* 0x0000003f3000728c */ /* 0x000fe2000bf05270 */
        /* <DEDUP_REMOVED lines=51> */
[C---:B------:R-:W-:Y:S01]  /*23a0*/  IMAD R12, R16.reuse, -0x2, R13 ;  /* 0xfffffffe100c7824 */ /* 0x040fe200078e020d */
[----:B------:R-:W-:Y:S01]  /*23b0*/  PLOP3.LUT P1, PT, PT, PT, UP0, 0x40, 0x0 ;  /* 0x000000000000781c */ /* 0x000fe20003f2e808 */
[----:B------:R-:W1:Y:S01]  /*23c0*/  MUFU.TANH R4, R4 ;  /* 0x0000000400047308 */ /* 0x000e620000002400 */
[----:B------:R-:W-:Y:S01]  /*23d0*/  ULDC UR18, c[0x0][0x9dc] ;  /* 0x0002770000127ab9 */ /* 0x000fe20000000800 */
[C---:B--2---:R-:W-:Y:S01]  /*23e0*/  IMAD R59, R55.reuse, UR42, R12 ;  /* 0x0000002a373b7c24 */ /* 0x044fe2000f8e020c */
[----:B------:R-:W-:Y:S01]  /*23f0*/  SYNCS.ARRIVE.TRANS64.RED.A1T0 RZ, [UR6], RZ ;  /* 0x000000ffffff79a7 */ /* 0x000fe20008100406 */
[----:B------:R-:W-:Y:S01]  /*2400*/  ULOP3.LUT UR6, URZ, UR18, URZ, 0x33, !UPT ;  /* 0x000000123f067292 */ /* 0x000fe2000f8e333f */
[----:B------:R-:W-:Y:S01]  /*2410*/  IMAD R13, R55, UR42, R76 ;  /* 0x0000002a370d7c24 */ /* 0x000fe2000f8e024c */
[----:B------:R-:W-:Y:S01]  /*2420*/  ULDC UR14, c[0x0][0x9e0] ;  /* 0x00027800000e7ab9 */ /* 0x000fe20000000800 */
[----:B---3--:R-:W-:Y:S01]  /*2430*/  IMAD.IADD R59, R59, 0x1, -R54 ;  /* 0x000000013b3b7824 */ /* 0x008fe200078e0a36 */
[----:B------:R-:W2:Y:S01]  /*2440*/  MUFU.TANH R89, R89 ;  /* 0x0000005900597308 */ /* 0x000ea20000002400 */
[----:B------:R-:W-:Y:S01]  /*2450*/  IMAD R73, R16, -0x2, R13 ;  /* 0xfffffffe10497824 */ /* 0x000fe200078e020d */
[----:B------:R-:W-:Y:S01]  /*2460*/  LEA R74, R88, 0xffffff80, 0x7 ;  /* 0xffffff80584a7811 */ /* 0x000fe200078e38ff */
[----:B------:R-:W-:-:S02]  /*2470*/  VIADD R78, R59, UR14 ;  /* 0x0000000e3b4e7c36 */ /* 0x000fc40008000000 */
[----:B------:R-:W-:-:S03]  /*2480*/  VIADD R75, R59, UR6 ;  /* 0x000000063b4b7c36 */ /* 0x000fc60008000000 */
[----:B------:R-:W3:Y:S01]  /*2490*/  MUFU.TANH R2, R2 ;  /* 0x0000000200027308 */ /* 0x000ee20000002400 */
[----:B0-----:R-:W-:Y:S01]  /*24a0*/  VIADDMNMX R71, R60, R78, R73, PT ;  /* 0x0000004e3c477246 */ /* 0x001fe20003800149 */
[----:B------:R-:W-:-:S06]  /*24b0*/  IMAD.IADD R72, R75, 0x1, R60 ;  /* 0x000000014b487824 */ /* 0x000fcc00078e023c */
        /* <DEDUP_REMOVED lines=76> */
.L_x_11271:
[----:B------:R-:W-:Y:S02]  /*2980*/  ULDC UR6, c[0x0][0x9e4] ;  /* 0x0002790000067ab9 */ /* 0x000fe40000000800 */
[----:B------:R-:W-:-:S05]  /*2990*/  IMAD.U32 R60, RZ, RZ, UR6 ;  /* 0x00000006ff3c7e24 */ /* 0x000fca000f8e00ff */
[----:B------:R-:W-:-:S13]  /*29a0*/  ISETP.NE.AND P1, PT, R60, 0x1, PT ;  /* 0x000000013c00780c */ /* 0x000fda0003f25270 */
[----:B------:R-:W1:Y:S02]  /*29b0*/  @P1 LDC.64 R12, c[0x0][0x9e8] ;  /* 0x00027a00ff0c1b82 */ /* 0x000e640000000a00 */
[----:B-1----:R-:W-:-:S05]  /*29c0*/  @P1 IMAD.HI.U32 R12, R59, R12, RZ ;  /* 0x0000000c3b0c1227 */ /* 0x002fca00078e00ff */
[----:B------:R-:W-:-:S07]  /*29d0*/  @P1 SHF.R.U32.HI R59, RZ, R13, R12 ;  /* 0x0000000dff3b1219 */ /* 0x000fce000001160c */
.L_x_11272:
[----:B------:R-:W-:Y:S05]  /*29e0*/  BSYNC B0 ;  /* 0x0000000000007941 */ /* 0x000fea0003800000 */
.L_x_11270:
[----:B------:R-:W-:-:S04]  /*29f0*/  IMAD R59, R59, R60, -R74 ;  /* 0x0000003c3b3b7224 */ /* 0x000fc800078e0a4a */
[----:B------:R-:W-:-:S05]  /*2a00*/  IMAD R59, R16, -0x2, R59 ;  /* 0xfffffffe103b7824 */ /* 0x000fca00078e023b */
[----:B------:R-:W-:Y:S02]  /*2a10*/  VIADDMNMX R71, R59, R60, R71, PT ;  /* 0x0000003c3b477246 */ /* 0x000fe40003800147 */
[----:B------:R-:W-:-:S07]  /*2a20*/  VIMNMX R72, R72, R59, !PT ;  /* 0x0000003b48487248 */ /* 0x000fce0007fe0100 */
.L_x_11269:
[C---:B------:R-:W-:Y:S01]  /*2a30*/  ISETP.GE.AND P6, PT, R76.reuse, 0xa, PT ;  /* 0x0000000a4c00780c */ /* 0x040fe20003fc6270 */
[----:B------:R-:W1:Y:S01]  /*2a40*/  SHFL.IDX PT, R70, R70, 0x1, 0x1c1f ;  /* 0x003c1f0046467f89 */ /* 0x000e6200000e0000 */
[C---:B------:R-:W-:Y:S01]  /*2a50*/  ISETP.GE.AND P1, PT, R76.reuse, 0x2, PT ;  /* 0x000000024c00780c */ /* 0x040fe20003f26270 */
[----:B------:R-:W-:Y:S01]  /*2a60*/  UISETP.NE.AND UP0, UPT, UR48, URZ, UPT ;  /* 0x0000003f3000728c */ /* 0x000fe2000bf05270 */
[C---:B------:R-:W-:Y:S02]  /*2a70*/  ISETP.GE.AND P2, PT, R76.reuse, 0x9, PT ;  /* 0x000000094c00780c */ /* 0x040fe40003f46270 */
[----:B------:R-:W-:Y:S02]  /*2a80*/  ISETP.GE.AND P5, PT, R76, 0x11, PT ;  /* 0x000000114c00780c */ /* 0x000fe40003fa6270 */
[----:B------:R-:W-:Y:S02]  /*2a90*/  LOP3.LUT R17, R17, 0xfffffffb, RZ, 0xc0, !PT ;  /* 0xfffffffb11117812 */ /* 0x000fe400078ec0ff */
[----:B------:R-:W-:-:S02]  /*2aa0*/  ISETP.GT.AND P4, PT, R72, 0x1, !P1 ;  /* 0x000000014800780c */ /* 0x000fc40004f84270 */
[----:B------:R-:W-:Y:S02]  /*2ab0*/  ISETP.GT.AND P3, PT, R72, 0x8, !P2 ;  /* 0x000000084800780c */ /* 0x000fe40005764270 */
[----:B------:R-:W-:Y:S02]  /*2ac0*/  @P6 LOP3.LUT R17, R17, 0x4, RZ, 0xfc, !PT ;  /* 0x0000000411116812 */ /* 0x000fe400078efcff */
[C---:B------:R-:W-:Y:S02]  /*2ad0*/  ISETP.LT.OR P4, PT, R71.reuse, 0x2, P4 ;  /* 0x000000024700780c */ /* 0x040fe40002781670 */
[----:B------:R-:W-:Y:S02]  /*2ae0*/  ISETP.LT.OR P3, PT, R71, 0x9, P3 ;  /* 0x000000094700780c */ /* 0x000fe40001f61670 */
[----:B------:R-:W-:Y:S02]  /*2af0*/  LOP3.LUT R17, R17, 0xfffffff7, RZ, 0xc0, !PT ;  /* 0xfffffff711117812 */ /* 0x000fe400078ec0ff */
[----:B------:R-:W-:-:S02]  /*2b00*/  FSEL R89, R89, -INF , !P4 ;  /* 0xff80000059597808 */ /* 0x000fc40006000000 */
[----:B------:R-:W-:Y:S02]  /*2b10*/  FSEL R90, R90, -INF , !P3 ;  /* 0xff8000005a5a7808 */ /* 0x000fe40005800000 */
[C---:B------:R-:W-:Y:S02]  /*2b20*/  ISETP.GT.AND P4, PT, R72.reuse, 0x9, !P6 ;  /* 0x000000094800780c */ /* 0x040fe40007784270 */
[----:B------:R-:W-:Y:S02]  /*2b30*/  @P5 LOP3.LUT R17, R17, 0x8, RZ, 0xfc, !PT ;  /* 0x0000000811115812 */ /* 0x000fe400078efcff */
[----:B------:R-:W-:Y:S02]  /*2b40*/  ISETP.GT.AND P3, PT, R72, 0x10, !P5 ;  /* 0x000000104800780c */ /* 0x000fe40006f64270 */
[----:B------:R-:W-:Y:S02]  /*2b50*/  ISETP.GE.AND P5, PT, R76, 0x12, PT ;  /* 0x000000124c00780c */ /* 0x000fe40003fa6270 */
[----:B------:R-:W-:-:S02]  /*2b60*/  ISETP.LT.OR P4, PT, R71, 0xa, P4 ;  /* 0x0000000a4700780c */ /* 0x000fc40002781670 */
[----:B------:R-:W-:Y:S02]  /*2b70*/  ISETP.LT.OR P3, PT, R71, 0x11, P3 ;  /* 0x000000114700780c */ /* 0x000fe40001f61670 */
[----:B0-----:R-:W-:Y:S02]  /*2b80*/  FSEL R91, R91, -INF , !P4 ;  /* 0xff8000005b5b7808 */ /* 0x001fe40006000000 */
[----:B------:R-:W-:Y:S02]  /*2b90*/  ISETP.GE.AND P4, PT, R76, 0x19, PT ;  /* 0x000000194c00780c */ /* 0x000fe40003f86270 */
[----:B------:R-:W-:Y:S02]  /*2ba0*/  LOP3.LUT R17, R17, 0xffffffef, RZ, 0xc0, !PT ;  /* 0xffffffef11117812 */ /* 0x000fe400078ec0ff */
[----:B------:R-:W-:Y:S02]  /*2bb0*/  FSEL R92, R92, -INF , !P3 ;  /* 0xff8000005c5c7808 */ /* 0x000fe40005800000 */
[----:B------:R-:W-:-:S02]  /*2bc0*/  ISETP.GT.AND P3, PT, R72, 0x11, !P5 ;  /* 0x000000114800780c */ /* 0x000fc40006f64270 */
[----:B------:R-:W-:Y:S02]  /*2bd0*/  @P5 LOP3.LUT R17, R17, 0x10, RZ, 0xfc, !PT ;  /* 0x0000001011115812 */ /* 0x000fe400078efcff */
[----:B------:R-:W-:Y:S02]  /*2be0*/  ISETP.LT.OR P3, PT, R71, 0x12, P3 ;  /* 0x000000124700780c */ /* 0x000fe40001f61670 */
[----:B------:R-:W-:Y:S02]  /*2bf0*/  LOP3.LUT R17, R17, 0xfdffffff, RZ, 0xc0, !PT ;  /* 0xfdffffff11117812 */ /* 0x000fe400078ec0ff */
[----:B------:R-:W-:Y:S02]  /*2c00*/  FSEL R93, R93, -INF , !P3 ;  /* 0xff8000005d5d7808 */ /* 0x000fe40005800000 */
[----:B------:R-:W-:Y:S02]  /*2c10*/  @P4 LOP3.LUT R17, R17, 0x2000000, RZ, 0xfc, !PT ;  /* 0x0200000011114812 */ /* 0x000fe400078efcff */
[----:B------:R-:W-:-:S02]  /*2c20*/  ISETP.GT.AND P3, PT, R72, 0x18, !P4 ;  /* 0x000000184800780c */ /* 0x000fc40006764270 */
[----:B------:R-:W-:Y:S02]  /*2c30*/  ISETP.GE.AND P4, PT, R76, 0x1a, PT ;  /* 0x0000001a4c00780c */ /* 0x000fe40003f86270 */
[----:B------:R-:W-:Y:S02]  /*2c40*/  ISETP.LT.OR P3, PT, R71, 0x19, P3 ;  /* 0x000000194700780c */ /* 0x000fe40001f61670 */
[----:B------:R-:W-:Y:S02]  /*2c50*/  LOP3.LUT R17, R17, 0xfeffffff, RZ, 0xc0, !PT ;  /* 0xfeffffff11117812 */ /* 0x000fe400078ec0ff */
[----:B------:R-:W-:Y:S02]  /*2c60*/  FSEL R94, R94, -INF , !P3 ;  /* 0xff8000005e5e7808 */ /* 0x000fe40005800000 */
[----:B------:R-:W-:-:S04]  /*2c70*/  ISETP.GT.AND P3, PT, R72, 0x19, !P4 ;  /* 0x000000194800780c */ /* 0x000fc80006764270 */
        /* <DEDUP_REMOVED lines=107> */
[----:B------:R-:W-:Y:S02]  /*3330*/  ISETP.GT.AND P3, PT, R72, 0x61, !P4 ;  /* 0x000000614800780c */ /* 0x000fe40006764270 */
[----:B-1----:R-:W-:-:S02]  /*3340*/  VIADDMNMX R66, R70, R78, R73, PT ;  /* 0x0000004e46427246 */ /* 0x002fc40003800149 */
[----:B------:R-:W-:-:S03]  /*3350*/  ISETP.LT.OR P3, PT, R71, 0x62, P3 ;  /* 0x000000624700780c */ /* 0x000fc60001f61670 */
[----:B------:R-:W-:Y:S02]  /*3360*/  @P4 LOP3.LUT R17, R17, 0x40, RZ, 0xfc, !PT ;  /* 0x0000004011114812 */ /* 0x000fe400078efcff */
[----:B------:R-:W-:Y:S02]  /*3370*/  ISETP.GE.AND P4, PT, R76, 0x69, PT ;  /* 0x000000694c00780c */ /* 0x000fe40003f86270 */
[----:B------:R-:W-:Y:S01]  /*3380*/  FSEL R47, R67, -INF , !P3 ;  /* 0xff800000432f7808 */ /* 0x000fe20005800000 */
[----:B------:R-:W-:Y:S01]  /*3390*/  IMAD.IADD R67, R75, 0x1, R70 ;  /* 0x000000014b437824 */ /* 0x000fe200078e0246 */
[----:B------:R-:W-:Y:S02]  /*33a0*/  LOP3.LUT R17, R17, 0xfbffffff, RZ, 0xc0, !PT ;  /* 0xfbffffff11117812 */ /* 0x000fe400078ec0ff */
        /* <DEDUP_REMOVED lines=25> */
[----:B------:R-:W-:Y:S02]  /*3540*/  ISETP.GT.AND P6, PT, R72, RZ, !P6 ;  /* 0x000000ff4800720c */ /* 0x000fe400077c4270 */
[----:B------:R-:W-:Y:S02]  /*3550*/  LOP3.LUT R17, R17, 0xfffffffe, RZ, 0xc0, !PT ;  /* 0xfffffffe11117812 */ /* 0x000fe400078ec0ff */
[----:B------:R-:W-:-:S04]  /*3560*/  ISETP.LT.OR P6, PT, R71, 0x1, P6 ;  /* 0x000000014700780c */ /* 0x000fc800037c1670 */
[----:B------:R-:W-:Y:S02]  /*3570*/  FSEL R68, R4, -INF , !P6 ;  /* 0xff80000004447808 */ /* 0x000fe40007000000 */
[----:B------:R-:W-:-:S13]  /*3580*/  ISETP.GE.AND P6, PT, R76, 0x7a, PT ;  /* 0x0000007a4c00780c */ /* 0x000fda0003fc6270 */
[----:B------:R-:W-:Y:S02]  /*3590*/  @P6 LOP3.LUT R17, R17, 0x1, RZ, 0xfc, !PT ;  /* 0x0000000111116812 */ /* 0x000fe400078efcff */
[----:B------:R-:W-:-:S04]  /*35a0*/  ISETP.GT.AND P6, PT, R72, 0x79, !P6 ;  /* 0x000000794800780c */ /* 0x000fc800077c4270 */
        /* <DEDUP_REMOVED lines=18> */
.L_x_11275:
[----:B------:R-:W-:Y:S02]  /*36d0*/  ULDC UR6, c[0x0][0x9e4] ;  /* 0x0002790000067ab9 */ /* 0x000fe40000000800 */
[----:B------:R-:W-:-:S05]  /*36e0*/  IMAD.U32 R70, RZ, RZ, UR6 ;  /* 0x00000006ff467e24 */ /* 0x000fca000f8e00ff */
[----:B------:R-:W-:-:S13]  /*36f0*/  ISETP.NE.AND P6, PT, R70, 0x1, PT ;  /* 0x000000014600780c */ /* 0x000fda0003fc5270 */
[----:B------:R-:W0:Y:S02]  /*3700*/  @P6 LDC.64 R12, c[0x0][0x9e8] ;  /* 0x00027a00ff0c6b82 */ /* 0x000e240000000a00 */
[----:B0-----:R-:W-:-:S05]  /*3710*/  @P6 IMAD.HI.U32 R12, R69, R12, RZ ;  /* 0x0000000c450c6227 */ /* 0x001fca00078e00ff */
[----:B------:R-:W-:-:S07]  /*3720*/  @P6 SHF.R.U32.HI R69, RZ, R13, R12 ;  /* 0x0000000dff456219 */ /* 0x000fce000001160c */
.L_x_11276:
[----:B------:R-:W-:Y:S05]  /*3730*/  BSYNC B0 ;  /* 0x0000000000007941 */ /* 0x000fea0003800000 */
.L_x_11274:
[----:B------:R-:W-:-:S04]  /*3740*/  IMAD R69, R69, R70, -R74 ;  /* 0x0000004645457224 */ /* 0x000fc800078e0a4a */
[----:B------:R-:W-:-:S05]  /*3750*/  IMAD R69, R16, -0x2, R69 ;  /* 0xfffffffe10457824 */ /* 0x000fca00078e0245 */
[----:B------:R-:W-:Y:S02]  /*3760*/  VIADDMNMX R66, R69, R70, R66, PT ;  /* 0x0000004645427246 */ /* 0x000fe40003800142 */
[----:B------:R-:W-:-:S07]  /*3770*/  VIMNMX R67, R67, R69, !PT ;  /* 0x0000004543437248 */ /* 0x000fce0007fe0100 */
.L_x_11273:
[----:B------:R-:W-:Y:S01]  /*3780*/  ISETP.GT.AND P1, PT, R67, 0x1, !P1 ;  /* 0x000000014300780c */ /* 0x000fe20004f24270 */
[----:B------:R-:W-:Y:S01]  /*3790*/  ULDC UR6, c[0x0][0x988] ;  /* 0x0002620000067ab9 */ /* 0x000fe20000000800 */
[----:B------:R-:W-:Y:S01]  /*37a0*/  LOP3.LUT P6, RZ, R17, 0x4, RZ, 0xc0, !PT ;  /* 0x0000000411ff7812 */ /* 0x000fe200078cc0ff */
[----:B------:R-:W-:Y:S01]  /*37b0*/  IMAD.U32 R76, RZ, RZ, UR6 ;  /* 0x00000006ff4c7e24 */ /* 0x000fe2000f8e00ff */
[----:B------:R-:W-:Y:S01]  /*37c0*/  ISETP.LT.OR P1, PT, R66, 0x2, P1 ;  /* 0x000000024200780c */ /* 0x000fe20000f21670 */
[----:B------:R-:W-:Y:S01]  /*37d0*/  UISETP.NE.AND UP1, UPT, UR49, URZ, UPT ;  /* 0x0000003f3100728c */ /* 0x000fe2000bf25270 */
[----:B------:R-:W-:Y:S01]  /*37e0*/  ISETP.GT.AND P2, PT, R67, 0x8, !P2 ;  /* 0x000000084300780c */ /* 0x000fe20005744270 */
[----:B------:R-:W-:Y:S01]  /*37f0*/  UISETP.NE.AND UP0, UPT, UR48, URZ, UPT ;  /* 0x0000003f3000728c */ /* 0x000fe2000bf05270 */
[----:B------:R-:W-:Y:S01]  /*3800*/  FSEL R12, R3, -INF , !P1 ;  /* 0xff800000030c7808 */ /* 0x000fe20004800000 */
[----:B------:R-:W-:Y:S01]  /*3810*/  UMOV UR7, UR40 ;  /* 0x0000002800077c82 */ /* 0x000fe20008000000 */
[----:B------:R-:W-:-:S02]  /*3820*/  ISETP.GT.AND P1, PT, R67, 0x9, !P6 ;  /* 0x000000094300780c */ /* 0x000fc40007724270 */
[C---:B------:R-:W-:Y:S02]  /*3830*/  ISETP.LT.OR P2, PT, R66.reuse, 0x9, P2 ;  /* 0x000000094200780c */ /* 0x040fe40001741670 */
[----:B------:R-:W-:Y:S02]  /*3840*/  ISETP.LT.OR P1, PT, R66, 0xa, P1 ;  /* 0x0000000a4200780c */ /* 0x000fe40000f21670 */
[----:B------:R-:W-:Y:S01]  /*3850*/  FSEL R5, R5, -INF , !P2 ;  /* 0xff80000005057808 */ /* 0x000fe20005000000 */
[----:B------:R-:W-:Y:S01]  /*3860*/  @UP1 ULDC UR10, c[0x0][0x44c] ;  /* 0x00011300000a1ab9 */ /* 0x000fe20000000800 */
[----:B------:R-:W-:Y:S01]  /*3870*/  FSEL R6, R6, -INF , !P1 ;  /* 0xff80000006067808 */ /* 0x000fe20004800000 */
[----:B------:R-:W-:Y:S01]  /*3880*/  UIMAD.WIDE.U32 UR10, UR40, UR10, URZ ;  /* 0x0000000a280a72a5 */ /* 0x000fe2000f8e003f */
[C---:B------:R-:W-:Y:S01]  /*3890*/  LOP3.LUT P1, RZ, R17.reuse, 0x8, RZ, 0xc0, !PT ;  /* 0x0000000811ff7812 */ /* 0x040fe2000782c0ff */
[----:B------:R-:W-:Y:S01]  /*38a0*/  @UP1 ULDC UR15, c[0x0][0x450] ;  /* 0x00011400000f1ab9 */ /* 0x000fe20000000800 */
[----:B------:R-:W-:Y:S01]  /*38b0*/  LOP3.LUT P2, RZ, R17, 0x40000, RZ, 0xc0, !PT ;  /* 0x0004000011ff7812 */ /* 0x000fe2000784c0ff */
[----:B------:R-:W-:Y:S01]  /*38c0*/  @UP1 USHF.R.U32.HI UR7, URZ, UR15, UR11 ;  /* 0x0000000f3f071299 */ /* 0x000fe2000801160b */
[----:B------:R-:W-:-:S02]  /*38d0*/  ISETP.GT.AND P1, PT, R67, 0x10, !P1 ;  /* 0x000000104300780c */ /* 0x000fc40004f24270 */
[----:B------:R-:W-:Y:S01]  /*38e0*/  LOP3.LUT P6, RZ, R17, 0x20000, RZ, 0xc0, !PT ;  /* 0x0002000011ff7812 */ /* 0x000fe200078cc0ff */
[----:B------:R-:W-:Y:S01]  /*38f0*/  UIADD3 UR52, UR52, UR7, URZ ;  /* 0x0000000734347290 */ /* 0x000fe2000fffe03f */
[----:B------:R-:W-:Y:S02]  /*3900*/  ISETP.LT.OR P1, PT, R66, 0x11, P1 ;  /* 0x000000114200780c */ /* 0x000fe40000f21670 */
[----:B------:R-:W-:Y:S01]  /*3910*/  ISETP.GT.AND P3, PT, R67, 0x70, !P3 ;  /* 0x000000704300780c */ /* 0x000fe20005f64270 */
[----:B------:R-:W-:Y:S01]  /*3920*/  UIADD3 UR7, UR52, UR14, URZ ;  /* 0x0000000e34077290 */ /* 0x000fe2000fffe03f */
        /* <DEDUP_REMOVED lines=72> */
[----:B------:R-:W-:Y:S02]  /*3db0*/  LOP3.LUT P2, RZ, R17, 0x80, RZ, 0xc0, !PT ;  /* 0x0000008011ff7812 */ /* 0x000fe4000784c0ff */
[----:B------:R-:W-:Y:S02]  /*3dc0*/  FSEL R25, R25, -INF , !P1 ;  /* 0xff80000019197808 */ /* 0x000fe40004800000 */
[----:B------:R-:W-:-:S02]  /*3dd0*/  LOP3.LUT P1, RZ, R17, 0x8000, RZ, 0xc0, !PT ;  /* 0x0000800011ff7812 */ /* 0x000fc4000782c0ff */
[----:B------:R-:W-:Y:S02]  /*3de0*/  LOP3.LUT P6, RZ, R17, 0x40, RZ, 0xc0, !PT ;  /* 0x0000004011ff7812 */ /* 0x000fe400078cc0ff */
[C---:B------:R-:W-:Y:S02]  /*3df0*/  ISETP.GT.AND P1, PT, R67.reuse, 0x40, !P1 ;  /* 0x000000404300780c */ /* 0x040fe40004f24270 */
[----:B------:R-:W-:Y:S02]  /*3e00*/  ISETP.GT.AND P4, PT, R67, 0x71, !P4 ;  /* 0x000000714300780c */ /* 0x000fe40006784270 */
[C---:B------:R-:W-:Y:S02]  /*3e10*/  ISETP.LT.OR P1, PT, R66.reuse, 0x41, P1 ;  /* 0x000000414200780c */ /* 0x040fe40000f21670 */
[----:B------:R-:W-:Y:S02]  /*3e20*/  ISETP.LT.OR P3, PT, R66, 0x71, P3 ;  /* 0x000000714200780c */ /* 0x000fe40001f61670 */
[----:B------:R-:W-:-:S02]  /*3e30*/  FSEL R27, R27, -INF , !P1 ;  /* 0xff8000001b1b7808 */ /* 0x000fc40004800000 */
[----:B------:R-:W-:Y:S02]  /*3e40*/  LOP3.LUT P1, RZ, R17, 0x4000, RZ, 0xc0, !PT ;  /* 0x0000400011ff7812 */ /* 0x000fe4000782c0ff */
[C---:B------:R-:W-:Y:S02]  /*3e50*/  ISETP.GT.AND P5, PT, R67.reuse, 0x78, !P5 ;  /* 0x000000784300780c */ /* 0x040fe40006fa4270 */
[----:B------:R-:W-:Y:S02]  /*3e60*/  ISETP.GT.AND P1, PT, R67, 0x41, !P1 ;  /* 0x000000414300780c */ /* 0x000fe40004f24270 */
[C---:B------:R-:W-:Y:S02]  /*3e70*/  ISETP.LT.OR P4, PT, R66.reuse, 0x72, P4 ;  /* 0x000000724200780c */ /* 0x040fe40002781670 */
[----:B------:R-:W-:Y:S02]  /*3e80*/  ISETP.LT.OR P1, PT, R66, 0x42, P1 ;  /* 0x000000424200780c */ /* 0x000fe40000f21670 */
[----:B------:R-:W-:-:S02]  /*3e90*/  FSEL R35, R35, -INF , !P3 ;  /* 0xff80000023237808 */ /* 0x000fc40005800000 */
        /* <DEDUP_REMOVED lines=21> */
[----:B------:R-:W-:-:S03]  /*3ff0*/  LOP3.LUT P1, RZ, R17, 0x200, RZ, 0xc0, !PT ;  /* 0x0000020011ff7812 */ /* 0x000fc6000782c0ff */
[----:B------:R-:W0:Y:S01]  /*4000*/  SHFL.BFLY PT, R70, R31, 0x2, 0x1f ;  /* 0x0c401f001f467f89 */ /* 0x000e2200000e0000 */
[----:B------:R-:W-:-:S04]  /*4010*/  ISETP.GT.AND P1, PT, R67, 0x58, !P1 ;  /* 0x000000584300780c */ /* 0x000fc80004f24270 */
[----:B------:R-:W-:-:S04]  /*4020*/  ISETP.LT.OR P1, PT, R66, 0x59, P1 ;  /* 0x000000594200780c */ /* 0x000fc80000f21670 */
[----:B------:R-:W-:Y:S02]  /*4030*/  FSEL R40, R40, -INF , !P1 ;  /* 0xff80000028287808 */ /* 0x000fe40004800000 */
[----:B------:R-:W-:-:S04]  /*4040*/  LOP3.LUT P1, RZ, R17, 0x100, RZ, 0xc0, !PT ;  /* 0x0000010011ff7812 */ /* 0x000fc8000782c0ff */
[----:B------:R-:W-:-:S04]  /*4050*/  ISETP.GT.AND P1, PT, R67, 0x59, !P1 ;  /* 0x000000594300780c */ /* 0x000fc80004f24270 */
[----:B------:R-:W-:-:S04]  /*4060*/  ISETP.LT.OR P1, PT, R66, 0x5a, P1 ;  /* 0x0000005a4200780c */ /* 0x000fc80000f21670 */
[----:B------:R-:W-:Y:S02]  /*4070*/  FSEL R39, R39, -INF , !P1 ;  /* 0xff80000027277808 */ /* 0x000fe40004800000 */
[----:B0-----:R-:W-:Y:S02]  /*4080*/  FMNMX.FTZ R70, R31, R70, !PT ;  /* 0x000000461f467209 */ /* 0x001fe40007810000 */
[----:B------:R-:W-:Y:S02]  /*4090*/  ISETP.GT.AND P1, PT, R67, 0x60, !P2 ;  /* 0x000000604300780c */ /* 0x000fe40005724270 */
[----:B------:R-:W-:Y:S01]  /*40a0*/  LOP3.LUT P2, RZ, R17, 0x20, RZ, 0xc0, !PT ;  /* 0x0000002011ff7812 */ /* 0x000fe2000784c0ff */
[----:B------:R-:W0:Y:S01]  /*40b0*/  SHFL.BFLY PT, R7, R70, 0x1, 0x1f ;  /* 0x0c201f0046077f89 */ /* 0x000e2200000e0000 */
[----:B------:R-:W-:Y:S02]  /*40c0*/  ISETP.LT.OR P1, PT, R66, 0x61, P1 ;  /* 0x000000614200780c */ /* 0x000fe40000f21670 */
[----:B------:R-:W-:-:S02]  /*40d0*/  ISETP.GT.AND P2, PT, R67, 0x69, !P2 ;  /* 0x000000694300780c */ /* 0x000fc40005744270 */
[----:B------:R-:W-:Y:S02]  /*40e0*/  FSEL R42, R42, -INF , !P1 ;  /* 0xff8000002a2a7808 */ /* 0x000fe40004800000 */
[----:B------:R-:W-:Y:S02]  /*40f0*/  ISETP.GT.AND P1, PT, R67, 0x61, !P6 ;  /* 0x000000614300780c */ /* 0x000fe40007724270 */
[----:B------:R-:W-:Y:S02]  /*4100*/  LOP3.LUT P6, RZ, R17, 0x2, RZ, 0xc0, !PT ;  /* 0x0000000211ff7812 */ /* 0x000fe400078cc0ff */
[C---:B------:R-:W-:Y:S02]  /*4110*/  ISETP.LT.OR P1, PT, R66.reuse, 0x62, P1 ;  /* 0x000000624200780c */ /* 0x040fe40000f21670 */
[----:B------:R-:W-:Y:S02]  /*4120*/  ISETP.LT.OR P2, PT, R66, 0x6a, P2 ;  /* 0x0000006a4200780c */ /* 0x000fe40001741670 */
[----:B------:R-:W-:-:S02]  /*4130*/  FSEL R41, R41, -INF , !P1 ;  /* 0xff80000029297808 */ /* 0x000fc40004800000 */
[----:B------:R-:W-:Y:S02]  /*4140*/  FSEL R34, R34, -INF , !P2 ;  /* 0xff80000022227808 */ /* 0x000fe40005000000 */
[----:B0-----:R-:W-:-:S04]  /*4150*/  FMNMX.FTZ R7, R70, R7, !PT ;  /* 0x0000000746077209 */ /* 0x001fc80007810000 */
[C---:B------:R-:W-:Y:S01]  /*4160*/  FSETP.NEU.FTZ.AND P1, PT, R7.reuse, -INF , PT ;  /* 0xff8000000700780b */ /* 0x040fe20003f3d000 */
[----:B------:R-:W-:-:S05]  /*4170*/  FFMA.FTZ R76, R7, R76, -8 ;  /* 0xc1000000074c7423 */ /* 0x000fca000001004c */
[----:B------:R-:W-:Y:S02]  /*4180*/  FSEL R76, R76, RZ, P1 ;  /* 0x000000ff4c4c7208 */ /* 0x000fe40000800000 */
[----:B------:R-:W-:Y:S02]  /*4190*/  ISETP.GT.AND P1, PT, R67, RZ, !P6 ;  /* 0x000000ff4300720c */ /* 0x000fe40007724270 */
[----:B------:R-:W-:Y:S01]  /*41a0*/  LOP3.LUT P6, RZ, R17, 0x1, RZ, 0xc0, !PT ;  /* 0x0000000111ff7812 */ /* 0x000fe200078cc0ff */
[----:B------:R-:W-:-:S01]  /*41b0*/  FFMA.FTZ R69, R89, UR6, -R76 ;  /* 0x0000000659457c23 */ /* 0x000fc2000801084c */
[----:B------:R-:W-:Y:S01]  /*41c0*/  ISETP.LT.OR P1, PT, R66, 0x1, P1 ;  /* 0x000000014200780c */ /* 0x000fe20000f21670 */
[----:B------:R-:W-:-:S01]  /*41d0*/  FFMA.FTZ R71, R91, UR6, -R76 ;  /* 0x000000065b477c23 */ /* 0x000fc2000801084c */
[----:B------:R-:W-:Y:S01]  /*41e0*/  ISETP.GT.AND P6, PT, R67, 0x79, !P6 ;  /* 0x000000794300780c */ /* 0x000fe200077c4270 */
[----:B------:R-:W-:-:S01]  /*41f0*/  FFMA.FTZ R92, R92, UR6, -R76 ;  /* 0x000000065c5c7c23 */ /* 0x000fc2000801084c */
[----:B------:R-:W-:Y:S01]  /*4200*/  FSEL R79, R2, -INF , !P1 ;  /* 0xff800000024f7808 */ /* 0x000fe20004800000 */
[----:B------:R-:W-:-:S01]  /*4210*/  FFMA.FTZ R2, R68, UR6, -R76 ;  /* 0x0000000644027c23 */ /* 0x000fc2000801084c */
[----:B------:R-:W-:Y:S01]  /*4220*/  LOP3.LUT P1, RZ, R17, 0x4000000, RZ, 0xc0, !PT ;  /* 0x0400000011ff7812 */ /* 0x000fe2000782c0ff */
[----:B------:R-:W-:-:S01]  /*4230*/  FFMA.FTZ R68, R90, UR6, -R76 ;  /* 0x000000065a447c23 */ /* 0x000fc2000801084c */
[----:B------:R-:W-:Y:S01]  /*4240*/  FMNMX.FTZ R70, R79, R12, !PT ;  /* 0x0000000c4f467209 */ /* 0x000fe20007810000 */
[----:B------:R-:W-:Y:S01]  /*4250*/  MUFU.EX2 R69, R69 ;  /* 0x0000004500457308 */ /* 0x000fe20000000800 */
[----:B------:R-:W-:Y:S01]  /*4260*/  ISETP.GT.AND P1, PT, R67, 0x68, !P1 ;  /* 0x000000684300780c */ /* 0x000fe20004f24270 */
[--C-:B------:R-:W-:Y:S01]  /*4270*/  FFMA.FTZ R73, R93, UR6, -R76.reuse ;  /* 0x000000065d497c23 */ /* 0x100fe2000801084c */
[----:B------:R-:W-:Y:S01]  /*4280*/  FMNMX.FTZ R31, R5, R70, !PT ;  /* 0x00000046051f7209 */ /* 0x000fe20007810000 */
[--C-:B------:R-:W-:Y:S01]  /*4290*/  FFMA.FTZ R94, R94, UR6, -R76.reuse ;  /* 0x000000065e5e7c23 */ /* 0x100fe2000801084c */
[----:B------:R-:W-:Y:S01]  /*42a0*/  ISETP.LT.OR P1, PT, R66, 0x69, P1 ;  /* 0x000000694200780c */ /* 0x000fe20000f21670 */
[--C-:B------:R-:W-:Y:S01]  /*42b0*/  FFMA.FTZ R75, R95, UR6, -R76.reuse ;  /* 0x000000065f4b7c23 */ /* 0x100fe2000801084c */
[----:B------:R-:W-:Y:S01]  /*42c0*/  FMNMX.FTZ R72, R6, R31, !PT ;  /* 0x0000001f06487209 */ /* 0x000fe20007810000 */
[----:B------:R-:W-:Y:S01]  /*42d0*/  MUFU.EX2 R2, R2 ;  /* 0x0000000200027308 */ /* 0x000fe20000000800 */
[----:B------:R-:W-:Y:S01]  /*42e0*/  FSEL R33, R33, -INF , !P1 ;  /* 0xff80000021217808 */ /* 0x000fe20004800000 */
        /* <DEDUP_REMOVED lines=80> */
[----:B------:R-:W1:Y:S08]  /*47f0*/  MUFU.EX2 R62, R62 ;  /* 0x0000003e003e7308 */ /* 0x000e700000000800 */
[----:B------:R-:W-:Y:S08]  /*4800*/  MUFU.EX2 R57, R57 ;  /* 0x0000003900397308 */ /* 0x000ff00000000800 */
[----:B------:R-:W-:Y:S01]  /*4810*/  MUFU.EX2 R58, R58 ;  /* 0x0000003a003a7308 */ /* 0x000fe20000000800 */
[----:B-1----:R-:W-:-:S04]  /*4820*/  F2FP.SATFINITE.E4M3.F32.PACK_AB_MERGE_C R146, R62, R61, RZ ;  /* 0x0000003d3e92723e */ /* 0x002fc800048070ff */
[----:B------:R-:W-:Y:S02]  /*4830*/  F2FP.SATFINITE.E4M3.F32.PACK_AB_MERGE_C R146, R63, R64, R146 ;  /* 0x000000403f92723e */ /* 0x000fe40004807092 */
[----:B0-----:R-:W-:Y:S01]  /*4840*/  FMNMX.FTZ R31, R66, R31, !PT ;  /* 0x0000001f421f7209 */ /* 0x001fe20007810000 */
[----:B------:R-:W-:Y:S01]  /*4850*/  IMAD.U32 R66, RZ, RZ, UR6 ;  /* 0x00000006ff427e24 */ /* 0x000fe2000f8e00ff */
[----:B------:R-:W-:Y:S02]  /*4860*/  MUFU.EX2 R53, R53 ;  /* 0x0000003500357308 */ /* 0x000fe40000000800 */
[C---:B------:R-:W-:Y:S01]  /*4870*/  FSETP.NEU.FTZ.AND P1, PT, R31.reuse, -INF , PT ;  /* 0xff8000001f00780b */ /* 0x040fe20003f3d000 */
[----:B------:R-:W-:-:S05]  /*4880*/  FFMA.FTZ R67, R31, R66, -8 ;  /* 0xc10000001f437423 */ /* 0x000fca0000010042 */
[----:B------:R-:W-:Y:S01]  /*4890*/  FSEL R67, R67, RZ, P1 ;  /* 0x000000ff43437208 */ /* 0x000fe20000800000 */
[----:B------:R-:W-:Y:S01]  /*48a0*/  MUFU.EX2 R56, R56 ;  /* 0x0000003800387308 */ /* 0x000fe20000000800 */
[----:B------:R-:W-:-:S03]  /*48b0*/  PLOP3.LUT P1, PT, PT, PT, UP0, 0x40, 0x0 ;  /* 0x000000000000781c */ /* 0x000fc60003f2e808 */
        /* <DEDUP_REMOVED lines=45> */
[----:B------:R-:W-:Y:S01]  /*4b90*/  FFMA.FTZ R30, R3, UR6, -R67 ;  /* 0x00000006031e7c23 */ /* 0x000fe20008010843 */
[----:B------:R-:W-:-:S01]  /*4ba0*/  FADD.FTZ R71, R77, R68 ;  /* 0x000000444d477221 */ /* 0x000fc20000010000 */
[----:B------:R-:W-:-:S04]  /*4bb0*/  FFMA.FTZ R38, R38, UR6, -R67 ;  /* 0x0000000626267c23 */ /* 0x000fc80008010843 */
[----:B------:R-:W1:Y:S01]  /*4bc0*/  MUFU.EX2 R13, R13 ;  /* 0x0000000d000d7308 */ /* 0x000e620000000800 */
[----:B--2---:R-:W-:-:S01]  /*4bd0*/  FADD.FTZ R83, R12, R83 ;  /* 0x000000530c537221 */ /* 0x004fc20000010000 */
[----:B------:R-:W-:Y:S02]  /*4be0*/  F2FP.SATFINITE.E4M3.F32.PACK_AB_MERGE_C R5, R12, R5, RZ ;  /* 0x000000050c05723e */ /* 0x000fe400048070ff */
[----:B------:R-:W-:Y:S02]  /*4bf0*/  F2FP.SATFINITE.E4M3.F32.PACK_AB_MERGE_C R12, R58, R57, RZ ;  /* 0x000000393a0c723e */ /* 0x000fe400048070ff */
[----:B------:R-:W-:Y:S02]  /*4c00*/  F2FP.SATFINITE.E4M3.F32.PACK_AB_MERGE_C R149, R79, R66, R5 ;  /* 0x000000424f95723e */ /* 0x000fe40004807005 */
[----:B------:R-:W2:Y:S01]  /*4c10*/  MUFU.EX2 R8, R8 ;  /* 0x0000000800087308 */ /* 0x000ea20000000800 */
[----:B0-----:R-:W-:-:S01]  /*4c20*/  FADD.FTZ R32, R6, R83 ;  /* 0x0000005306207221 */ /* 0x001fc20000010000 */
[----:B------:R-:W-:-:S06]  /*4c30*/  F2FP.SATFINITE.E4M3.F32.PACK_AB_MERGE_C R142, R56, R53, R12 ;  /* 0x00000035388e723e */ /* 0x000fcc000480700c */
        /* <DEDUP_REMOVED lines=22> */
[C---:B------:R-:W-:Y:S01]  /*4da0*/  F2FP.SATFINITE.E4M3.F32.PACK_AB_MERGE_C R140, R50.reuse, R59, R2 ;  /* 0x0000003b328c723e */ /* 0x040fe20004807002 */
[----:B------:R-:W-:-:S01]  /*4db0*/  FADD.FTZ R50, R50, R61 ;  /* 0x0000003d32327221 */ /* 0x000fc20000010000 */
[----:B------:R-:W0:Y:S01]  /*4dc0*/  MUFU.EX2 R15, R15 ;  /* 0x0000000f000f7308 */ /* 0x000e220000000800 */
[----:B-1----:R-:W-:-:S01]  /*4dd0*/  FADD.FTZ R3, R20, R3 ;  /* 0x0000000314037221 */ /* 0x002fc20000010000 */
[----:B------:R-:W-:Y:S01]  /*4de0*/  F2FP.SATFINITE.E4M3.F32.PACK_AB_MERGE_C R11, R20, R11, RZ ;  /* 0x0000000b140b723e */ /* 0x000fe200048070ff */
[----:B------:R-:W-:-:S03]  /*4df0*/  FADD.FTZ R51, R51, R50 ;  /* 0x0000003233337221 */ /* 0x000fc60000010000 */
[----:B------:R-:W-:Y:S01]  /*4e00*/  F2FP.SATFINITE.E4M3.F32.PACK_AB_MERGE_C R145, R10, R9, R11 ;  /* 0x000000090a91723e */ /* 0x000fe2000480700b */
[----:B------:R-:W-:-:S01]  /*4e10*/  FADD.FTZ R52, R52, R51 ;  /* 0x0000003334347221 */ /* 0x000fc20000010000 */
[----:B------:R-:W1:Y:S01]  /*4e20*/  MUFU.EX2 R21, R21 ;  /* 0x0000001500157308 */ /* 0x000e620000000800 */
[----:B--2---:R-:W-:-:S02]  /*4e30*/  FADD.FTZ R2, R14, R3 ;  /* 0x000000030e027221 */ /* 0x004fc40000010000 */
[----:B------:R-:W-:-:S04]  /*4e40*/  FADD.FTZ R53, R53, R52 ;  /* 0x0000003435357221 */ /* 0x000fc80000010000 */
[----:B------:R-:W-:Y:S01]  /*4e50*/  FADD.FTZ R56, R56, R53 ;  /* 0x0000003538387221 */ /* 0x000fe20000010000 */
[----:B------:R-:W2:Y:S01]  /*4e60*/  MUFU.EX2 R26, R26 ;  /* 0x0000001a001a7308 */ /* 0x000ea20000000800 */
[----:B0-----:R-:W-:-:S02]  /*4e70*/  FADD.FTZ R2, R15, R2 ;  /* 0x000000020f027221 */ /* 0x001fc40000010000 */
[----:B------:R-:W-:-:S04]  /*4e80*/  FADD.FTZ R57, R57, R56 ;  /* 0x0000003839397221 */ /* 0x000fc80000010000 */
[----:B------:R-:W-:Y:S01]  /*4e90*/  FADD.FTZ R57, R58, R57 ;  /* 0x000000393a397221 */ /* 0x000fe20000010000 */
        /* <DEDUP_REMOVED lines=52> */
[C---:B--2---:R-:W-:Y:S01]  /*51e0*/  F2FP.SATFINITE.E4M3.F32.PACK_AB_MERGE_C R33, R34.reuse, R33, RZ ;  /* 0x000000212221723e */ /* 0x044fe200048070ff */
[----:B------:R-:W-:-:S03]  /*51f0*/  FADD.FTZ R34, R34, R3 ;  /* 0x0000000322227221 */ /* 0x000fc60000010000 */
[----:B------:R-:W-:-:S03]  /*5200*/  F2FP.SATFINITE.E4M3.F32.PACK_AB_MERGE_C R137, R41, R42, R33 ;  /* 0x0000002a2989723e */ /* 0x000fc60004807021 */
[----:B------:R-:W-:Y:S01]  /*5210*/  MUFU.EX2 R37, R37 ;  /* 0x0000002500257308 */ /* 0x000fe20000000800 */
[----:B-1----:R-:W-:-:S07]  /*5220*/  FADD.FTZ R3, R35, R34 ;  /* 0x0000002223037221 */ /* 0x002fce0000010000 */
[----:B------:R-:W1:Y:S01]  /*5230*/  MUFU.EX2 R38, R38 ;  /* 0x0000002600267308 */ /* 0x000e620000000800 */
[----:B0-----:R-:W-:-:S01]  /*5240*/  FADD.FTZ R2, R36, R3 ;  /* 0x0000000324027221 */ /* 0x001fc20000010000 */
[----:B-1----:R-:W-:-:S03]  /*5250*/  F2FP.SATFINITE.E4M3.F32.PACK_AB_MERGE_C R3, R38, R37, RZ ;  /* 0x000000252603723e */ /* 0x002fc600048070ff */
[----:B------:R-:W-:Y:S01]  /*5260*/  FADD.FTZ R37, R37, R2 ;  /* 0x0000000225257221 */ /* 0x000fe20000010000 */
[----:B------:R-:W-:Y:S01]  /*5270*/  F2FP.SATFINITE.E4M3.F32.PACK_AB_MERGE_C R139, R36, R35, R3 ;  /* 0x00000023248b723e */ /* 0x000fe20004807003 */
[----:B------:R-:W-:Y:S02]  /*5280*/  FADD.FTZ R3, R4, R43 ;  /* 0x0000002b04037221 */ /* 0x000fe40000010000 */
[----:B------:R-:W-:-:S01]  /*5290*/  FADD.FTZ R2, R38, R37 ;  /* 0x0000002526027221 */ /* 0x000fc20000010000 */
[----:B------:R-:W-:Y:S01]  /*52a0*/  VIADD R4, R88, 0xfffffffe ;  /* 0xfffffffe58047836 */ /* 0x000fe20000000000 */
        /* <DEDUP_REMOVED lines=12> */
.L_x_11278:
[----:B------:R-:W-:Y:S02]  /*5370*/  ULDC UR15, c[0x0][0x9e4] ;  /* 0x00027900000f7ab9 */ /* 0x000fe40000000800 */
[----:B------:R-:W-:-:S11]  /*5380*/  UISETP.NE.AND UP0, UPT, UR15, 0x1, UPT ;  /* 0x000000010f00788c */ /* 0x000fd6000bf05270 */
[----:B------:R-:W-:Y:S02]  /*5390*/  @UP0 ULDC.64 UR20, c[0x0][0x9e8] ;  /* 0x00027a0000140ab9 */ /* 0x000fe40000000a00 */
[----:B------:R-:W-:-:S04]  /*53a0*/  UIMAD.WIDE.U32 UR10, UR14, UR20, URZ ;  /* 0x000000140e0a72a5 */ /* 0x000fc8000f8e003f */
[----:B------:R-:W-:-:S12]  /*53b0*/  @UP0 USHF.R.U32.HI UR14, URZ, UR21, UR11 ;  /* 0x000000153f0e0299 */ /* 0x000fd8000801160b */
.L_x_11279:
[----:B------:R-:W-:-:S04]  /*53c0*/  UIMAD UR14, UR14, UR15, UR15 ;  /* 0x0000000f0e0e72a4 */ /* 0x000fc8000f8e020f */
[----:B------:R-:W-:-:S04]  /*53d0*/  UISETP.LT.AND UP0, UPT, UR7, UR14, UPT ;  /* 0x0000000e0700728c */ /* 0x000fc8000bf01270 */
[----:B------:R-:W-:-:S12]  /*53e0*/  USEL UR7, UR7, UR14, UP0 ;  /* 0x0000000e07077287 */ /* 0x000fd80008000000 */
.L_x_11277:
        /* <DEDUP_REMOVED lines=40> */
.L_x_11299:
[----:B------:R-:W-:-:S04]  /*5670*/  UISETP.NE.AND UP0, UPT, UR22, 0x1, UPT ;  /* 0x000000011600788c */ /* 0x000fc8000bf05270 */
[----:B------:R-:W-:-:S04]  /*5680*/  USEL UR37, URZ, 0x1, UP0 ;  /* 0x000000013f257887 */ /* 0x000fc80008000000 */
[----:B------:R-:W-:Y:S01]  /*5690*/  ULOP3.LUT UR37, UR21, UR37, URZ, 0x3c, !UPT ;  /* 0x0000002515257292 */ /* 0x000fe2000f8e3c3f */
[----:B------:R-:W-:Y:S11]  /*56a0*/  @!P0 BRA `(.L_x_11281) ;  /* 0x0000000000048947 */ /* 0x000ff60003800000 */
[----:B------:R-:W-:Y:S01]  /*56b0*/  BPT.TRAP 0x1 ;  /* 0x000000040000795c */ /* 0x000fe20000300000 */
.L_x_11281:
        /* <DEDUP_REMOVED lines=9> */
.L_x_11282:
[----:B-1----:R-:W-:Y:S05]  /*5750*/  @P1 BRA `(.L_x_11283) ;  /* 0x0000000000081947 */ /* 0x002fea0003800000 */
[----:B------:R-:W1:Y:S02]  /*5760*/  SYNCS.PHASECHK.TRANS64.TRYWAIT P1, [UR20+0x19c30], R7 ;  /* 0x019c3007ff0075a7 */ /* 0x000e640008020154 */
[----:B-1----:R-:W-:Y:S05]  /*5770*/  @!P1 BRA `(.L_x_11284) ;  /* 0x00000100004c9947 */ /* 0x002fea0003800000 */
.L_x_11283:
        /* <DEDUP_REMOVED lines=17> */
.L_x_11285:
[----:B------:R-:W-:Y:S01]  /*5890*/  ULEA UR11, UR22, UR46, 0x3 ;  /* 0x0000002e160b7291 */ /* 0x000fe2000f8e183f */
[----:B01----:R-:W-:-:S05]  /*58a0*/  IMAD.U32 R7, RZ, RZ, UR21 ;  /* 0x00000015ff077e24 */ /* 0x003fca000f8e00ff */
[----:B------:R-:W-:-:S04]  /*58b0*/  SHF.L.U32 R7, R7, 0x1f, RZ ;  /* 0x0000001f07077819 */ /* 0x000fc800000006ff */
[----:B------:R0:W1:Y:S01]  /*58c0*/  SYNCS.PHASECHK.TRANS64.TRYWAIT P1, [UR11+0x19c50], R7 ;  /* 0x019c5007ff0075a7 */ /* 0x000062000802014b */
[----:B------:R-:W-:Y:S05]  /*58d0*/  @!P0 BRA `(.L_x_11286) ;  /* 0x0000000000048947 */ /* 0x000fea0003800000 */
[----:B------:R-:W-:Y:S01]  /*58e0*/  BPT.TRAP 0x1 ;  /* 0x000000040000795c */ /* 0x000fe20000300000 */
.L_x_11286:
[----:B-1----:R-:W-:Y:S05]  /*58f0*/  @P1 BRA `(.L_x_11287) ;  /* 0x0000000000081947 */ /* 0x002fea0003800000 */
[----:B------:R-:W1:Y:S02]  /*5900*/  SYNCS.PHASECHK.TRANS64.TRYWAIT P1, [UR11+0x19c50], R7 ;  /* 0x019c5007ff0075a7 */ /* 0x000e64000802014b */
[----:B-1----:R-:W-:Y:S05]  /*5910*/  @!P1 BRA `(.L_x_11288) ;  /* 0x000000fc00fc9947 */ /* 0x002fea0003800000 */
.L_x_11287:
        /* <DEDUP_REMOVED lines=27> */
.L_x_11289:
[----:B------:R-:W-:Y:S01]  /*5ad0*/  UISETP.NE.AND UP1, UPT, UR49, URZ, UPT ;  /* 0x0000003f3100728c */ /* 0x000fe2000bf25270 */
[C---:B01----:R-:W-:Y:S01]  /*5ae0*/  FMUL.FTZ R7, R0.reuse, R24 ;  /* 0x0000001800077220 */ /* 0x043fe20000410000 */
[C---:B------:R-:W-:Y:S01]  /*5af0*/  FMUL.FTZ R24, R0.reuse, R35 ;  /* 0x0000002300187220 */ /* 0x040fe20000410000 */
[----:B------:R-:W-:Y:S01]  /*5b00*/  FMUL.FTZ R35, R0, R44 ;  /* 0x0000002c00237220 */ /* 0x000fe20000410000 */
[----:B------:R-:W-:Y:S02]  /*5b10*/  VIADD R136, R18, UR40 ;  /* 0x0000002812887c36 */ /* 0x000fe40008000000 */
[C---:B------:R-:W-:Y:S01]  /*5b20*/  FMUL.FTZ R44, R0.reuse, R55 ;  /* 0x00000037002c7220 */ /* 0x040fe20000410000 */
[----:B------:R-:W-:Y:S01]  /*5b30*/  PLOP3.LUT P1, PT, PT, PT, UP1, 0x80, 0x0 ;  /* 0x000000000000781c */ /* 0x000fe20003f2f018 */
[----:B------:R-:W0:Y:S01]  /*5b40*/  LDC R55, c[0x0][0x2f0] ;  /* 0x0000bc00ff377b82 */ /* 0x000e220000000800 */
        /* <DEDUP_REMOVED lines=9> */
[----:B------:R-:W1:Y:S01]  /*5be0*/  LDC R54, c[0x0][0x288] ;  /* 0x0000a200ff367b82 */ /* 0x000e620000000800 */
[----:B------:R-:W-:Y:S01]  /*5bf0*/  FMUL.FTZ R12, R0, R29 ;  /* 0x0000001d000c7220 */ /* 0x000fe20000410000 */
[----:B------:R-:W-:-:S04]  /*5c00*/  @P1 IMAD.HI.U32 R26, R136, UR6, RZ ;  /* 0x00000006881a1c27 */ /* 0x000fc8000f8e00ff */
[C---:B------:R-:W-:Y:S01]  /*5c10*/  FMUL.FTZ R48, R0.reuse, R59 ;  /* 0x0000003b00307220 */ /* 0x040fe20000410000 */
[----:B------:R-:W-:Y:S01]  /*5c20*/  @UP1 ULDC UR6, c[0x0][0x450] ;  /* 0x0001140000061ab9 */ /* 0x000fe20000000800 */
[C---:B------:R-:W-:Y:S01]  /*5c30*/  FMUL.FTZ R29, R0.reuse, R38 ;  /* 0x00000026001d7220 */ /* 0x040fe20000410000 */
[C---:B------:R-:W-:Y:S01]  /*5c40*/  FMUL.FTZ R59, R0.reuse, R64 ;  /* 0x00000040003b7220 */ /* 0x040fe20000410000 */
[C---:B------:R-:W-:Y:S01]  /*5c50*/  FMUL.FTZ R38, R0.reuse, R47 ;  /* 0x0000002f00267220 */ /* 0x040fe20000410000 */
[C---:B------:R-:W-:Y:S01]  /*5c60*/  FMUL.FTZ R64, R0.reuse, R69 ;  /* 0x0000004500407220 */ /* 0x040fe20000410000 */
[----:B------:R-:W-:Y:S01]  /*5c70*/  @P2 SHF.R.U32.HI R136, RZ, UR6, R26 ;  /* 0x00000006ff882c19 */ /* 0x000fe2000801161a */
[C---:B------:R-:W-:Y:S01]  /*5c80*/  FMUL.FTZ R47, R0.reuse, R58 ;  /* 0x0000003a002f7220 */ /* 0x040fe20000410000 */
[C---:B------:R-:W-:Y:S01]  /*5c90*/  FMUL.FTZ R69, R0.reuse, R73 ;  /* 0x0000004900457220 */ /* 0x040fe20000410000 */
        /* <DEDUP_REMOVED lines=49> */
[----:B------:R-:W-:Y:S01]  /*5fb0*/  UIADD3 UR20, UR20, 0x19c40, URZ ;  /* 0x00019c4014147890 */ /* 0x000fe2000fffe03f */
[----:B------:R-:W-:Y:S01]  /*5fc0*/  IMAD R26, R16, -0x2, R27 ;  /* 0xfffffffe101a7824 */ /* 0x000fe200078e021b */
[----:B------:R-:W-:Y:S01]  /*5fd0*/  PLOP3.LUT P1, PT, PT, PT, UP0, 0x40, 0x0 ;  /* 0x000000000000781c */ /* 0x000fe20003f2e808 */
[----:B------:R-:W3:Y:S01]  /*5fe0*/  MUFU.TANH R7, R7 ;  /* 0x0000000700077308 */ /* 0x000ee20000002400 */
[----:B------:R-:W-:Y:S01]  /*5ff0*/  UPRMT UR20, UR45, 0x654, UR20 ;  /* 0x000006542d147896 */ /* 0x000fe20008000014 */
[----:B0-----:R-:W-:Y:S01]  /*6000*/  IMAD R27, R55, UR42, R26 ;  /* 0x0000002a371b7c24 */ /* 0x001fe2000f8e021a */
[----:B------:R-:W-:-:S03]  /*6010*/  ULOP3.LUT UR6, URZ, UR18, URZ, 0x33, !UPT ;  /* 0x000000123f067292 */ /* 0x000fc6000f8e333f */
[----:B-1----:R-:W-:Y:S02]  /*6020*/  IMAD.IADD R27, R27, 0x1, -R54 ;  /* 0x000000011b1b7824 */ /* 0x002fe400078e0a36 */
[----:B------:R-:W0:Y:S02]  /*6030*/  MUFU.TANH R8, R8 ;  /* 0x0000000800087308 */ /* 0x000e240000002400 */
[C---:B------:R-:W-:Y:S01]  /*6040*/  VIADD R86, R27.reuse, UR24 ;  /* 0x000000181b567c36 */ /* 0x040fe20008000000 */
[----:B------:R-:W-:Y:S01]  /*6050*/  SYNCS.ARRIVE.TRANS64.RED.A1T0 RZ, [UR20], RZ ;  /* 0x000000ffffff79a7 */ /* 0x000fe20008100414 */
[----:B------:R-:W-:Y:S02]  /*6060*/  VIADD R85, R27, UR6 ;  /* 0x000000061b557c36 */ /* 0x000fe40008000000 */
[--C-:B--2---:R-:W-:Y:S02]  /*6070*/  IMAD.IADD R84, R86, 0x1, R82.reuse ;  /* 0x0000000156547824 */ /* 0x104fe400078e0252 */
[----:B------:R-:W1:Y:S01]  /*6080*/  MUFU.TANH R9, R9 ;  /* 0x0000000900097308 */ /* 0x000e620000002400 */
[----:B------:R-:W-:-:S07]  /*6090*/  IMAD.IADD R83, R85, 0x1, R82 ;  /* 0x0000000155537824 */ /* 0x000fce00078e0252 */
[----:B------:R-:W2:Y:S08]  /*60a0*/  MUFU.TANH R10, R10 ;  /* 0x0000000a000a7308 */ /* 0x000eb00000002400 */
        /* <DEDUP_REMOVED lines=74> */
.L_x_11292:
[----:B------:R-:W-:-:S05]  /*6550*/  IMAD.U32 R137, RZ, RZ, UR23 ;  /* 0x00000017ff897e24 */ /* 0x000fca000f8e00ff */
[----:B------:R-:W-:-:S13]  /*6560*/  ISETP.NE.AND P1, PT, R137, 0x1, PT ;  /* 0x000000018900780c */ /* 0x000fda0003f25270 */
[----:B------:R-:W1:Y:S02]  /*6570*/  @P1 LDC.64 R26, c[0x0][0x9e8] ;  /* 0x00027a00ff1a1b82 */ /* 0x000e640000000a00 */
[----:B-1----:R-:W-:-:S05]  /*6580*/  @P1 IMAD.HI.U32 R26, R82, R26, RZ ;  /* 0x0000001a521a1227 */ /* 0x002fca00078e00ff */
[----:B------:R-:W-:-:S07]  /*6590*/  @P1 SHF.R.U32.HI R82, RZ, R27, R26 ;  /* 0x0000001bff521219 */ /* 0x000fce000001161a */
.L_x_11293:
[----:B------:R-:W-:Y:S05]  /*65a0*/  BSYNC B0 ;  /* 0x0000000000007941 */ /* 0x000fea0003800000 */
.L_x_11291:
[----:B------:R-:W-:-:S04]  /*65b0*/  IMAD R27, R82, R137, -R77 ;  /* 0x00000089521b7224 */ /* 0x000fc800078e0a4d */
[----:B------:R-:W-:-:S05]  /*65c0*/  IMAD R27, R16, -0x2, R27 ;  /* 0xfffffffe101b7824 */ /* 0x000fca00078e021b */
[----:B------:R-:W-:Y:S02]  /*65d0*/  VIADDMNMX R84, R27, R137, R84, PT ;  /* 0x000000891b547246 */ /* 0x000fe40003800154 */
[----:B------:R-:W-:-:S07]  /*65e0*/  VIMNMX R83, R83, R27, !PT ;  /* 0x0000001b53537248 */ /* 0x000fce0007fe0100 */
.L_x_11290:
[----:B------:R-:W-:Y:S01]  /*65f0*/  ISETP.GT.AND P1, PT, R4, -0x1, PT ;  /* 0xffffffff0400780c */ /* 0x000fe20003f24270 */
[----:B------:R-:W1:Y:S01]  /*6600*/  SHFL.IDX PT, R26, R136, 0x1, 0x1c1f ;  /* 0x003c1f00881a7f89 */ /* 0x000e6200000e0000 */
[----:B------:R-:W-:Y:S02]  /*6610*/  UISETP.NE.AND UP0, UPT, UR48, URZ, UPT ;  /* 0x0000003f3000728c */ /* 0x000fe4000bf05270 */
[C---:B------:R-:W-:Y:S02]  /*6620*/  ISETP.GT.AND P3, PT, R83.reuse, 0x8, P1 ;  /* 0x000000085300780c */ /* 0x040fe40000f64270 */
[C---:B------:R-:W-:Y:S02]  /*6630*/  ISETP.GT.AND P6, PT, R83.reuse, RZ, P1 ;  /* 0x000000ff5300720c */ /* 0x040fe40000fc4270 */
        /* <DEDUP_REMOVED lines=8> */
[----:B0-----:R-:W-:Y:S01]  /*66c0*/  FSEL R8, R8, -INF , !P2 ;  /* 0xff80000008087808 */ /* 0x001fe20005000000 */
[--C-:B-1----:R-:W-:Y:S01]  /*66d0*/  IMAD.IADD R86, R86, 0x1, R26.reuse ;  /* 0x0000000156567824 */ /* 0x102fe200078e021a */
[----:B------:R-:W-:Y:S01]  /*66e0*/  ISETP.GT.AND P5, PT, R83, 0x9, P1 ;  /* 0x000000095300780c */ /* 0x000fe20000fa4270 */
[----:B------:R-:W-:Y:S01]  /*66f0*/  IMAD.IADD R85, R85, 0x1, R26 ;  /* 0x0000000155557824 */ /* 0x000fe200078e021a */
        /* <DEDUP_REMOVED lines=99> */
.L_x_11296:
[----:B------:R-:W-:-:S05]  /*6d30*/  IMAD.U32 R84, RZ, RZ, UR23 ;  /* 0x00000017ff547e24 */ /* 0x000fca000f8e00ff */
[----:B------:R-:W-:-:S13]  /*6d40*/  ISETP.NE.AND P2, PT, R84, 0x1, PT ;  /* 0x000000015400780c */ /* 0x000fda0003f45270 */
[----:B------:R-:W0:Y:S02]  /*6d50*/  @P2 LDC.64 R26, c[0x0][0x9e8] ;  /* 0x00027a00ff1a2b82 */ /* 0x000e240000000a00 */
[----:B0-----:R-:W-:-:S05]  /*6d60*/  @P2 IMAD.HI.U32 R26, R7, R26, RZ ;  /* 0x0000001a071a2227 */ /* 0x001fca00078e00ff */
[----:B------:R-:W-:-:S07]  /*6d70*/  @P2 SHF.R.U32.HI R7, RZ, R27, R26 ;  /* 0x0000001bff072219 */ /* 0x000fce000001161a */
.L_x_11297:
[----:B------:R-:W-:Y:S05]  /*6d80*/  BSYNC B0 ;  /* 0x0000000000007941 */ /* 0x000fea0003800000 */
.L_x_11295:
[----:B------:R-:W-:-:S04]  /*6d90*/  IMAD R7, R7, R84, -R77 ;  /* 0x0000005407077224 */ /* 0x000fc800078e0a4d */
[----:B------:R-:W-:-:S05]  /*6da0*/  IMAD R7, R16, -0x2, R7 ;  /* 0xfffffffe10077824 */ /* 0x000fca00078e0207 */
[----:B------:R-:W-:Y:S02]  /*6db0*/  VIADDMNMX R86, R7, R84, R86, PT ;  /* 0x0000005407567246 */ /* 0x000fe40003800156 */
[----:B------:R-:W-:-:S07]  /*6dc0*/  VIMNMX R85, R85, R7, !PT ;  /* 0x0000000755557248 */ /* 0x000fce0007fe0100 */
.L_x_11294:
[----:B------:R-:W-:Y:S01]  /*6dd0*/  FMNMX.FTZ R7, R82, R5, !PT ;  /* 0x0000000552077209 */ /* 0x000fe20007810000 */
[----:B------:R-:W-:Y:S01]  /*6de0*/  UMOV UR6, UR19 ;  /* 0x0000001300067c82 */ /* 0x000fe20008000000 */
[----:B------:R-:W-:Y:S01]  /*6df0*/  ISETP.GT.AND P5, PT, R85, 0x10, P1 ;  /* 0x000000105500780c */ /* 0x000fe20000fa4270 */
[----:B------:R-:W-:Y:S01]  /*6e00*/  IMAD.U32 R136, RZ, RZ, UR6 ;  /* 0x00000006ff887e24 */ /* 0x000fe2000f8e00ff */
        /* <DEDUP_REMOVED lines=9> */
[----:B------:R-:W-:-:S02]  /*6ea0*/  ISETP.GT.AND P4, PT, R85, 0x9, P1 ;  /* 0x000000095500780c */ /* 0x000fc40000f84270 */
[----:B------:R-:W-:Y:S02]  /*6eb0*/  FMNMX.FTZ R7, R25, R26, !PT ;  /* 0x0000001a19077209 */ /* 0x000fe40007810000 */
[----:B------:R-:W-:Y:S02]  /*6ec0*/  FSEL R33, R33, -INF , !P5 ;  /* 0xff80000021217808 */ /* 0x000fe40006800000 */
[----:B------:R-:W-:Y:S02]  /*6ed0*/  FMNMX.FTZ R26, R28, R7, !PT ;  /* 0x000000071c1a7209 */ /* 0x000fe40007810000 */
[----:B------:R-:W-:Y:S02]  /*6ee0*/  ISETP.GT.AND P5, PT, R85, RZ, P1 ;  /* 0x000000ff5500720c */ /* 0x000fe40000fa4270 */
[----:B------:R-:W-:Y:S02]  /*6ef0*/  FMNMX.FTZ R7, R31, R26, !PT ;  /* 0x0000001a1f077209 */ /* 0x000fe40007810000 */
[----:B------:R-:W-:-:S02]  /*6f00*/  ISETP.LT.OR P4, PT, R86, 0xa, P4 ;  /* 0x0000000a5600780c */ /* 0x000fc40002781670 */
[----:B------:R-:W-:Y:S02]  /*6f10*/  FMNMX.FTZ R26, R32, R7, !PT ;  /* 0x00000007201a7209 */ /* 0x000fe40007810000 */
[----:B------:R-:W-:Y:S02]  /*6f20*/  ISETP.GT.AND P2, PT, R85, 0x1, P1 ;  /* 0x000000015500780c */ /* 0x000fe40000f44270 */
[----:B------:R-:W-:Y:S02]  /*6f30*/  FMNMX.FTZ R7, R35, R26, !PT ;  /* 0x0000001a23077209 */ /* 0x000fe40007810000 */
[----:B------:R-:W-:Y:S02]  /*6f40*/  ISETP.LT.OR P5, PT, R86, 0x1, P5 ;  /* 0x000000015600780c */ /* 0x000fe40002fa1670 */
        /* <DEDUP_REMOVED lines=27> */
[C---:B------:R-:W-:Y:S02]  /*7100*/  ISETP.LT.OR P2, PT, R86.reuse, 0x22, P2 ;  /* 0x000000225600780c */ /* 0x040fe40001741670 */
        /* <DEDUP_REMOVED lines=42> */
[----:B------:R-:W-:Y:S02]  /*73b0*/  FSEL R74, R74, -INF , !P3 ;  /* 0xff8000004a4a7808 */ /* 0x000fe40005800000 */
        /* <DEDUP_REMOVED lines=15> */
[----:B------:R-:W-:Y:S01]  /*74b0*/  FSEL R30, R30, -INF , !P4 ;  /* 0xff8000001e1e7808 */ /* 0x000fe20006000000 */
[----:B------:R-:W-:-:S01]  /*74c0*/  FFMA.FTZ R78, R78, UR6, -R26 ;  /* 0x000000064e4e7c23 */ /* 0x000fc2000801081a */
[----:B------:R-:W-:Y:S01]  /*74d0*/  ISETP.GT.AND P4, PT, R85, 0x29, P1 ;  /* 0x000000295500780c */ /* 0x000fe20000f84270 */
[----:B------:R-:W-:-:S01]  /*74e0*/  FFMA.FTZ R81, R81, UR6, -R26 ;  /* 0x0000000651517c23 */ /* 0x000fc2000801081a */
[----:B------:R-:W-:Y:S01]  /*74f0*/  MUFU.EX2 R77, R77 ;  /* 0x0000004d004d7308 */ /* 0x000fe20000000800 */
[----:B0-----:R-:W-:-:S01]  /*7500*/  FFMA.FTZ R82, R15, UR6, -R26 ;  /* 0x000000060f527c23 */ /* 0x001fc2000801081a */
[----:B------:R-:W-:-:S02]  /*7510*/  FSEL R15, R9, -INF , !P5 ;  /* 0xff800000090f7808 */ /* 0x000fc40006800000 */
[----:B------:R-:W-:Y:S02]  /*7520*/  ISETP.LT.OR P4, PT, R86, 0x2a, P4 ;  /* 0x0000002a5600780c */ /* 0x000fe40002781670 */
[----:B------:R-:W-:Y:S02]  /*7530*/  FMNMX.FTZ R83, R15, R6, !PT ;  /* 0x000000060f537209 */ /* 0x000fe40007810000 */
[----:B------:R0:W-:Y:S01]  /*7540*/  MUFU.EX2 R9, R82 ;  /* 0x0000005200097308 */ /* 0x0001e20000000800 */
[----:B------:R-:W-:Y:S02]  /*7550*/  FSEL R38, R38, -INF , !P4 ;  /* 0xff80000026267808 */ /* 0x000fe40006000000 */
[----:B------:R-:W-:Y:S02]  /*7560*/  FMNMX.FTZ R20, R10, R83, !PT ;  /* 0x000000530a147209 */ /* 0x000fe40007810000 */
[----:B------:R-:W-:Y:S02]  /*7570*/  ISETP.GT.AND P5, PT, R85, 0x38, P1 ;  /* 0x000000385500780c */ /* 0x000fe40000fa4270 */
[----:B------:R-:W-:Y:S01]  /*7580*/  FMNMX.FTZ R20, R13, R20, !PT ;  /* 0x000000140d147209 */ /* 0x000fe20007810000 */
[----:B------:R-:W-:Y:S01]  /*7590*/  MUFU.EX2 R8, R8 ;  /* 0x0000000800087308 */ /* 0x000fe20000000800 */
[----:B------:R-:W-:-:S02]  /*75a0*/  ISETP.GT.AND P4, PT, R85, 0x39, P1 ;  /* 0x000000395500780c */ /* 0x000fc40000f84270 */
[----:B0-----:R-:W-:Y:S02]  /*75b0*/  FMNMX.FTZ R82, R27, R20, !PT ;  /* 0x000000141b527209 */ /* 0x001fe40007810000 */
[----:B------:R-:W-:Y:S02]  /*75c0*/  ISETP.LT.OR P5, PT, R86, 0x39, P5 ;  /* 0x000000395600780c */ /* 0x000fe40002fa1670 */
[----:B------:R-:W-:Y:S01]  /*75d0*/  FMNMX.FTZ R25, R21, R82, !PT ;  /* 0x0000005215197209 */ /* 0x000fe20007810000 */
[----:B------:R0:W-:Y:S01]  /*75e0*/  MUFU.EX2 R20, R84 ;  /* 0x0000005400147308 */ /* 0x0001e20000000800 */
[----:B------:R-:W-:Y:S02]  /*75f0*/  FSEL R43, R43, -INF , !P5 ;  /* 0xff8000002b2b7808 */ /* 0x000fe40006800000 */
[----:B------:R-:W-:Y:S02]  /*7600*/  FMNMX.FTZ R28, R24, R25, !PT ;  /* 0x00000019181c7209 */ /* 0x000fe40007810000 */
[----:B------:R-:W-:-:S02]  /*7610*/  ISETP.LT.OR P4, PT, R86, 0x3a, P4 ;  /* 0x0000003a5600780c */ /* 0x000fc40002781670 */
[----:B------:R-:W-:Y:S01]  /*7620*/  FMNMX.FTZ R83, R29, R28, !PT ;  /* 0x0000001c1d537209 */ /* 0x000fe20007810000 */
[----:B------:R-:W-:-:S01]  /*7630*/  FFMA.FTZ R28, R31, UR6, -R26 ;  /* 0x000000061f1c7c23 */ /* 0x000fc2000801081a */
[----:B------:R-:W-:Y:S01]  /*7640*/  FSEL R44, R44, -INF , !P4 ;  /* 0xff8000002c2c7808 */ /* 0x000fe20006000000 */
[----:B0-----:R-:W-:-:S01]  /*7650*/  FFMA.FTZ R84, R59, UR6, -R26 ;  /* 0x000000063b547c23 */ /* 0x001fc2000801081a */
[----:B------:R-:W-:Y:S01]  /*7660*/  FMNMX.FTZ R82, R30, R83, !PT ;  /* 0x000000531e527209 */ /* 0x000fe20007810000 */
[----:B------:R-:W-:-:S01]  /*7670*/  FFMA.FTZ R83, R32, UR6, -R26 ;  /* 0x0000000620537c23 */ /* 0x000fc2000801081a */
[----:B------:R-:W-:Y:S01]  /*7680*/  ISETP.GT.AND P5, PT, R85, 0x48, P1 ;  /* 0x000000485500780c */ /* 0x000fe20000fa4270 */
        /* <DEDUP_REMOVED lines=11> */
[--C-:B------:R-:W-:Y:S01]  /*7740*/  FFMA.FTZ R35, R36, UR6, -R26.reuse ;  /* 0x0000000624237c23 */ /* 0x100fe2000801081a */
[----:B------:R-:W-:Y:S01]  /*7750*/  FSEL R51, R51, -INF , !P5 ;  /* 0xff80000033337808 */ /* 0x000fe20006800000 */
[--C-:B------:R-:W-:Y:S01]  /*7760*/  FFMA.FTZ R69, R71, UR6, -R26.reuse ;  /* 0x0000000647457c23 */ /* 0x100fe2000801081a */
[----:B------:R-:W-:Y:S01]  /*7770*/  FMNMX.FTZ R82, R38, R31, !PT ;  /* 0x0000001f26527209 */ /* 0x000fe20007810000 */
[----:B------:R-:W-:Y:S01]  /*7780*/  FFMA.FTZ R71, R75, UR6, -R26 ;  /* 0x000000064b477c23 */ /* 0x000fe2000801081a */
[----:B------:R-:W-:Y:S01]  /*7790*/  ISETP.LT.OR P4, PT, R86, 0x4a, P4 ;  /* 0x0000004a5600780c */ /* 0x000fe20002781670 */
[----:B------:R-:W-:Y:S01]  /*77a0*/  MUFU.EX2 R11, R11 ;  /* 0x0000000b000b7308 */ /* 0x000fe20000000800 */
[----:B------:R-:W-:-:S02]  /*77b0*/  FMNMX.FTZ R31, R39, R82, !PT ;  /* 0x00000052271f7209 */ /* 0x000fc40007810000 */
[----:B------:R-:W-:Y:S02]  /*77c0*/  FSEL R52, R52, -INF , !P4 ;  /* 0xff80000034347808 */ /* 0x000fe40006000000 */
[----:B------:R-:W-:Y:S02]  /*77d0*/  FMNMX.FTZ R36, R40, R31, !PT ;  /* 0x0000001f28247209 */ /* 0x000fe40007810000 */
[----:B------:R-:W-:Y:S01]  /*77e0*/  ISETP.GT.AND P5, PT, R85, 0x58, P1 ;  /* 0x000000585500780c */ /* 0x000fe20000fa4270 */
[----:B------:R-:W-:Y:S01]  /*77f0*/  MUFU.EX2 R12, R12 ;  /* 0x0000000c000c7308 */ /* 0x000fe20000000800 */
[----:B------:R-:W-:Y:S01]  /*7800*/  FMNMX.FTZ R31, R43, R36, !PT ;  /* 0x000000242b1f7209 */ /* 0x000fe20007810000 */
[--C-:B------:R-:W-:Y:S01]  /*7810*/  FFMA.FTZ R36, R41, UR6, -R26.reuse ;  /* 0x0000000629247c23 */ /* 0x100fe2000801081a */
[----:B------:R-:W-:-:S01]  /*7820*/  FFMA.FTZ R41, R42, UR6, -R26 ;  /* 0x000000062a297c23 */ /* 0x000fc2000801081a */
[----:B------:R-:W-:Y:S02]  /*7830*/  ISETP.GT.AND P4, PT, R85, 0x59, P1 ;  /* 0x000000595500780c */ /* 0x000fe40000f84270 */
[----:B------:R-:W-:-:S02]  /*7840*/  FMNMX.FTZ R82, R44, R31, !PT ;  /* 0x0000001f2c527209 */ /* 0x000fc40007810000 */
[----:B------:R-:W-:Y:S01]  /*7850*/  ISETP.LT.OR P5, PT, R86, 0x59, P5 ;  /* 0x000000595600780c */ /* 0x000fe20002fa1670 */
[----:B------:R-:W-:Y:S01]  /*7860*/  MUFU.EX2 R25, R87 ;  /* 0x0000005700197308 */ /* 0x000fe20000000800 */
[----:B------:R-:W-:Y:S02]  /*7870*/  FMNMX.FTZ R31, R47, R82, !PT ;  /* 0x000000522f1f7209 */ /* 0x000fe40007810000 */
[----:B------:R-:W-:Y:S02]  /*7880*/  FSEL R61, R61, -INF , !P5 ;  /* 0xff8000003d3d7808 */ /* 0x000fe40006800000 */
[----:B------:R-:W-:Y:S02]  /*7890*/  FMNMX.FTZ R42, R48, R31, !PT ;  /* 0x0000001f302a7209 */ /* 0x000fe40007810000 */
[----:B------:R-:W-:Y:S01]  /*78a0*/  ISETP.LT.OR P4, PT, R86, 0x5a, P4 ;  /* 0x0000005a5600780c */ /* 0x000fe20002781670 */
[----:B------:R-:W-:Y:S01]  /*78b0*/  MUFU.EX2 R28, R28 ;  /* 0x0000001c001c7308 */ /* 0x000fe20000000800 */
[----:B------:R-:W-:Y:S01]  /*78c0*/  FMNMX.FTZ R31, R51, R42, !PT ;  /* 0x0000002a331f7209 */ /* 0x000fe20007810000 */
[--C-:B------:R-:W-:Y:S01]  /*78d0*/  FFMA.FTZ R42, R45, UR6, -R26.reuse ;  /* 0x000000062d2a7c23 */ /* 0x100fe2000801081a */
[----:B------:R-:W-:-:S01]  /*78e0*/  FFMA.FTZ R45, R46, UR6, -R26 ;  /* 0x000000062e2d7c23 */ /* 0x000fc2000801081a */
[----:B------:R-:W-:-:S02]  /*78f0*/  FSEL R62, R62, -INF , !P4 ;  /* 0xff8000003e3e7808 */ /* 0x000fc40006000000 */
[----:B------:R-:W-:Y:S02]  /*7900*/  FMNMX.FTZ R82, R52, R31, !PT ;  /* 0x0000001f34527209 */ /* 0x000fe40007810000 */
[----:B------:R-:W-:Y:S01]  /*7910*/  ISETP.GT.AND P5, PT, R85, 0x68, P1 ;  /* 0x000000685500780c */ /* 0x000fe20000fa4270 */
[----:B------:R-:W-:Y:S01]  /*7920*/  MUFU.EX2 R83, R83 ;  /* 0x0000005300537308 */ /* 0x000fe20000000800 */
[----:B------:R-:W-:Y:S02]  /*7930*/  FMNMX.FTZ R31, R57, R82, !PT ;  /* 0x00000052391f7209 */ /* 0x000fe40007810000 */
[----:B------:R-:W-:Y:S02]  /*7940*/  ISETP.GT.AND P4, PT, R85, 0x69, P1 ;  /* 0x000000695500780c */ /* 0x000fe40000f84270 */
[----:B------:R-:W-:Y:S02]  /*7950*/  FMNMX.FTZ R46, R58, R31, !PT ;  /* 0x0000001f3a2e7209 */ /* 0x000fe40007810000 */
        /* <DEDUP_REMOVED lines=9> */
[----:B------:R-:W-:Y:S01]  /*79f0*/  FFMA.FTZ R53, R56, UR6, -R26 ;  /* 0x0000000638357c23 */ /* 0x000fe2000801081a */
[----:B------:R-:W-:Y:S01]  /*7a00*/  FMNMX.FTZ R31, R65, R82, !PT ;  /* 0x00000052411f7209 */ /* 0x000fe20007810000 */
[----:B------:R-:W-:Y:S01]  /*7a10*/  MUFU.EX2 R35, R35 ;  /* 0x0000002300237308 */ /* 0x000fe20000000800 */
[----:B------:R-:W-:-:S02]  /*7a20*/  FSEL R70, R70, -INF , !P4 ;  /* 0xff80000046467808 */ /* 0x000fc40006000000 */
[----:B------:R-:W-:Y:S02]  /*7a30*/  FMNMX.FTZ R31, R66, R31, !PT ;  /* 0x0000001f421f7209 */ /* 0x000fe40007810000 */
[C---:B------:R-:W-:Y:S02]  /*7a40*/  ISETP.GT.AND P5, PT, R85.reuse, 0x78, P1 ;  /* 0x000000785500780c */ /* 0x040fe40000fa4270 */
[----:B------:R-:W-:Y:S01]  /*7a50*/  FMNMX.FTZ R31, R68, R31, !PT ;  /* 0x0000001f441f7209 */ /* 0x000fe20007810000 */
[----:B------:R-:W-:Y:S01]  /*7a60*/  MUFU.EX2 R36, R36 ;  /* 0x0000002400247308 */ /* 0x000fe20000000800 */
[----:B------:R-:W-:Y:S02]  /*7a70*/  ISETP.GT.AND P1, PT, R85, 0x79, P1 ;  /* 0x000000795500780c */ /* 0x000fe40000f24270 */
[----:B------:R-:W-:Y:S02]  /*7a80*/  FMNMX.FTZ R31, R70, R31, !PT ;  /* 0x0000001f461f7209 */ /* 0x000fe40007810000 */
[----:B------:R-:W-:-:S02]  /*7a90*/  ISETP.LT.OR P5, PT, R86, 0x79, P5 ;  /* 0x000000795600780c */ /* 0x000fc40002fa1670 */
[----:B------:R-:W-:Y:S01]  /*7aa0*/  FMNMX.FTZ R31, R72, R31, !PT ;  /* 0x0000001f481f7209 */ /* 0x000fe20007810000 */
[----:B------:R-:W-:Y:S01]  /*7ab0*/  MUFU.EX2 R41, R41 ;  /* 0x0000002900297308 */ /* 0x000fe20000000800 */
[----:B------:R-:W-:Y:S02]  /*7ac0*/  ISETP.LT.OR P1, PT, R86, 0x7a, P1 ;  /* 0x0000007a5600780c */ /* 0x000fe40000f21670 */
[----:B------:R-:W-:Y:S02]  /*7ad0*/  FSEL R76, R76, -INF , !P5 ;  /* 0xff8000004c4c7808 */ /* 0x000fe40006800000 */
[----:B------:R-:W-:Y:S02]  /*7ae0*/  FMNMX.FTZ R31, R74, R31, !PT ;  /* 0x0000001f4a1f7209 */ /* 0x000fe40007810000 */
[----:B------:R-:W-:Y:S01]  /*7af0*/  FSEL R79, R79, -INF , !P1 ;  /* 0xff8000004f4f7808 */ /* 0x000fe20004800000 */
[----:B------:R-:W-:Y:S01]  /*7b00*/  MUFU.EX2 R42, R42 ;  /* 0x0000002a002a7308 */ /* 0x000fe20000000800 */
[----:B------:R-:W-:-:S04]  /*7b10*/  FMNMX.FTZ R56, R76, R31, !PT ;  /* 0x0000001f4c387209 */ /* 0x000fc80007810000 */
[----:B------:R-:W-:-:S03]  /*7b20*/  FMNMX.FTZ R31, R79, R56, !PT ;  /* 0x000000384f1f7209 */ /* 0x000fc60007810000 */
[----:B------:R0:W-:Y:S02]  /*7b30*/  MUFU.EX2 R56, R84 ;  /* 0x0000005400387308 */ /* 0x0001e40000000800 */
[----:B------:R-:W0:Y:S06]  /*7b40*/  SHFL.BFLY PT, R82, R31, 0x2, 0x1f ;  /* 0x0c401f001f527f89 */ /* 0x000e2c00000e0000 */
[----:B------:R-:W-:Y:S08]  /*7b50*/  MUFU.EX2 R45, R45 ;  /* 0x0000002d002d7308 */ /* 0x000ff00000000800 */
[----:B------:R-:W-:Y:S08]  /*7b60*/  MUFU.EX2 R46, R46 ;  /* 0x0000002e002e7308 */ /* 0x000ff00000000800 */
[----:B------:R-:W-:Y:S01]  /*7b70*/  MUFU.EX2 R49, R49 ;  /* 0x0000003100317308 */ /* 0x000fe20000000800 */
[----:B0-----:R-:W-:Y:S01]  /*7b80*/  FMNMX.FTZ R84, R31, R82, !PT ;  /* 0x000000521f547209 */ /* 0x001fe20007810000 */
[--C-:B------:R-:W-:Y:S01]  /*7b90*/  FFMA.FTZ R82, R73, UR6, -R26.reuse ;  /* 0x0000000649527c23 */ /* 0x100fe2000801081a */
[----:B------:R-:W-:-:S01]  /*7ba0*/  FFMA.FTZ R73, R80, UR6, -R26 ;  /* 0x0000000650497c23 */ /* 0x000fc2000801081a */
[----:B------:R-:W-:Y:S01]  /*7bb0*/  IMAD.U32 R80, RZ, RZ, UR6 ;  /* 0x00000006ff507e24 */ /* 0x000fe2000f8e00ff */
[----:B------:R-:W-:Y:S01]  /*7bc0*/  FSEL R26, R7, RZ, P6 ;  /* 0x000000ff071a7208 */ /* 0x000fe20003000000 */
[----:B------:R-:W0:Y:S02]  /*7bd0*/  SHFL.BFLY PT, R31, R84, 0x1, 0x1f ;  /* 0x0c201f00541f7f89 */ /* 0x000e2400000e0000 */
[----:B------:R-:W-:Y:S02]  /*7be0*/  MUFU.EX2 R50, R50 ;  /* 0x0000003200327308 */ /* 0x000fe40000000800 */
[----:B------:R-:W-:-:S04]  /*7bf0*/  FADD.FTZ R5, -R26, R5 ;  /* 0x000000051a057221 */ /* 0x000fc80000010100 */
[----:B------:R-:W-:Y:S02]  /*7c00*/  FMUL.FTZ R5, R5, UR6 ;  /* 0x0000000605057c20 */ /* 0x000fe40008410000 */
[----:B------:R1:W-:Y:S08]  /*7c10*/  MUFU.EX2 R26, R81 ;  /* 0x00000051001a7308 */ /* 0x0003f00000000800 */
[----:B------:R-:W2:Y:S01]  /*7c20*/  MUFU.EX2 R5, R5 ;  /* 0x0000000500057308 */ /* 0x000ea20000000800 */
        /* <DEDUP_REMOVED lines=17> */
[----:B------:R-:W-:Y:S01]  /*7d40*/  MUFU.EX2 R80, R80 ;  /* 0x0000005000507308 */ /* 0x000fe20000000800 */
[----:B------:R-:W-:-:S01]  /*7d50*/  FFMA.FTZ R24, R24, UR6, -R75 ;  /* 0x0000000618187c23 */ /* 0x000fc2000801084b */
[--C-:B-1----:R-:W-:Y:S01]  /*7d60*/  FFMA.FTZ R81, R43, UR6, -R75.reuse ;  /* 0x000000062b517c23 */ /* 0x102fe2000801084b */
[----:B------:R-:W-:Y:S01]  /*7d70*/  FMUL.FTZ R84, R39, UR6 ;  /* 0x0000000627547c20 */ /* 0x000fe20008410000 */
[--C-:B------:R-:W-:Y:S01]  /*7d80*/  FFMA.FTZ R39, R44, UR6, -R75.reuse ;  /* 0x000000062c277c23 */ /* 0x100fe2000801084b */
[----:B------:R-:W-:-:S01]  /*7d90*/  FFMA.FTZ R44, R48, UR6, -R75 ;  /* 0x00000006302c7c23 */ /* 0x000fc2000801084b */
[----:B--2---:R-:W-:Y:S01]  /*7da0*/  FFMA.FTZ R48, R5, R3, R14 ;  /* 0x0000000305307223 */ /* 0x004fe2000001000e */
        /* <DEDUP_REMOVED lines=12> */
[----:B------:R-:W-:-:S05]  /*7e70*/  FFMA.FTZ R40, R40, UR6, -R75 ;  /* 0x0000000628287c23 */ /* 0x000fca000801084b */
[----:B------:R-:W1:Y:S08]  /*7e80*/  MUFU.EX2 R10, R10 ;  /* 0x0000000a000a7308 */ /* 0x000e700000000800 */
[----:B------:R-:W2:Y:S01]  /*7e90*/  MUFU.EX2 R13, R13 ;  /* 0x0000000d000d7308 */ /* 0x000ea20000000800 */
[----:B0-----:R-:W-:-:S07]  /*7ea0*/  FFMA.FTZ R3, R84, R2, R15 ;  /* 0x0000000254037223 */ /* 0x001fce000001000f */
[----:B------:R-:W0:Y:S01]  /*7eb0*/  MUFU.EX2 R21, R21 ;  /* 0x0000001500157308 */ /* 0x000e220000000800 */
[----:B-1----:R-:W-:-:S07]  /*7ec0*/  FADD.FTZ R2, R10, R3 ;  /* 0x000000030a027221 */ /* 0x002fce0000010000 */
[----:B------:R-:W1:Y:S01]  /*7ed0*/  MUFU.EX2 R24, R24 ;  /* 0x0000001800187308 */ /* 0x000e620000000800 */
[----:B--2---:R-:W-:-:S04]  /*7ee0*/  FADD.FTZ R3, R13, R2 ;  /* 0x000000020d037221 */ /* 0x004fc80000010000 */
[----:B------:R-:W-:Y:S01]  /*7ef0*/  FADD.FTZ R2, R80, R3 ;  /* 0x0000000350027221 */ /* 0x000fe20000010000 */
[----:B------:R-:W-:-:S01]  /*7f00*/  FADD.FTZ R3, R9, R52 ;  /* 0x0000003409037221 */ /* 0x000fc20000010000 */
[----:B------:R-:W-:Y:S01]  /*7f10*/  FFMA.FTZ R52, R58, UR6, -R75 ;  /* 0x000000063a347c23 */ /* 0x000fe2000801084b */
[----:B------:R-:W2:Y:S01]  /*7f20*/  MUFU.EX2 R27, R27 ;  /* 0x0000001b001b7308 */ /* 0x000ea20000000800 */
[----:B0-----:R-:W-:-:S01]  /*7f30*/  FADD.FTZ R57, R21, R2 ;  /* 0x0000000215397221 */ /* 0x001fc20000010000 */
[----:B------:R-:W-:-:S04]  /*7f40*/  FADD.FTZ R3, R12, R3 ;  /* 0x000000030c037221 */ /* 0x000fc80000010000 */
[----:B------:R-:W-:Y:S02]  /*7f50*/  FADD.FTZ R58, R20, R3 ;  /* 0x00000003143a7221 */ /* 0x000fe40000010000 */
        /* <DEDUP_REMOVED lines=9> */
[----:B------:R1:W-:Y:S01]  /*7ff0*/  MUFU.EX2 R6, R81 ;  /* 0x0000005100067308 */ /* 0x0003e20000000800 */
[----:B--2---:R-:W-:-:S07]  /*8000*/  FADD.FTZ R2, R34, R3 ;  /* 0x0000000322027221 */ /* 0x004fce0000010000 */
[----:B------:R-:W2:Y:S01]  /*8010*/  MUFU.EX2 R38, R38 ;  /* 0x0000002600267308 */ /* 0x000ea20000000800 */
[----:B-1----:R-:W-:-:S01]  /*8020*/  FADD.FTZ R81, R25, R58 ;  /* 0x0000003a19517221 */ /* 0x002fc20000010000 */
[----:B0-----:R-:W-:-:S03]  /*8030*/  FADD.FTZ R3, R33, R2 ;  /* 0x0000000221037221 */ /* 0x001fc60000010000 */
[----:B------:R-:W-:-:S03]  /*8040*/  FADD.FTZ R58, R28, R81 ;  /* 0x000000511c3a7221 */ /* 0x000fc60000010000 */
[----:B------:R-:W0:Y:S01]  /*8050*/  MUFU.EX2 R37, R37 ;  /* 0x0000002500257308 */ /* 0x000e220000000800 */
[----:B------:R-:W-:-:S01]  /*8060*/  FADD.FTZ R61, R83, R58 ;  /* 0x0000003a533d7221 */ /* 0x000fc20000010000 */
[----:B------:R-:W-:-:S03]  /*8070*/  FFMA.FTZ R58, R62, UR6, -R75 ;  /* 0x000000063e3a7c23 */ /* 0x000fc6000801084b */
[----:B------:R-:W-:Y:S01]  /*8080*/  FADD.FTZ R62, R32, R61 ;  /* 0x0000003d203e7221 */ /* 0x000fe20000010000 */
[----:B------:R-:W-:-:S02]  /*8090*/  FFMA.FTZ R61, R65, UR6, -R75 ;  /* 0x00000006413d7c23 */ /* 0x000fc4000801084b */
[----:B------:R-:W1:Y:S01]  /*80a0*/  MUFU.EX2 R40, R40 ;  /* 0x0000002800287308 */ /* 0x000e620000000800 */
[----:B------:R-:W-:-:S01]  /*80b0*/  FADD.FTZ R81, R35, R62 ;  /* 0x0000003e23517221 */ /* 0x000fc20000010000 */
[----:B--2---:R-:W-:-:S03]  /*80c0*/  FADD.FTZ R2, R38, R3 ;  /* 0x0000000326027221 */ /* 0x004fc60000010000 */
[----:B------:R-:W-:-:S03]  /*80d0*/  FADD.FTZ R62, R36, R81 ;  /* 0x00000051243e7221 */ /* 0x000fc60000010000 */
[----:B------:R-:W2:Y:S01]  /*80e0*/  MUFU.EX2 R39, R39 ;  /* 0x0000002700277308 */ /* 0x000ea20000000800 */
[----:B0-----:R-:W-:-:S01]  /*80f0*/  FADD.FTZ R3, R37, R2 ;  /* 0x0000000225037221 */ /* 0x001fc20000010000 */
[----:B------:R-:W-:Y:S01]  /*8100*/  FADD.FTZ R65, R41, R62 ;  /* 0x0000003e29417221 */ /* 0x000fe20000010000 */
[----:B------:R-:W-:-:S03]  /*8110*/  FFMA.FTZ R62, R66, UR6, -R75 ;  /* 0x00000006423e7c23 */ /* 0x000fc6000801084b */
[----:B------:R-:W-:Y:S01]  /*8120*/  FADD.FTZ R2, R42, R65 ;  /* 0x000000412a027221 */ /* 0x000fe20000010000 */
[----:B------:R-:W-:-:S01]  /*8130*/  FFMA.FTZ R65, R68, UR6, -R75 ;  /* 0x0000000644417c23 */ /* 0x000fc2000801084b */
[----:B------:R-:W0:Y:S01]  /*8140*/  MUFU.EX2 R43, R43 ;  /* 0x0000002b002b7308 */ /* 0x000e220000000800 */
[----:B-1----:R-:W-:-:S04]  /*8150*/  FADD.FTZ R3, R40, R3 ;  /* 0x0000000328037221 */ /* 0x002fc80000010000 */
        /* <DEDUP_REMOVED lines=62> */
[----:B------:R-:W-:Y:S01]  /*8540*/  FADD.FTZ R3, R26, R79 ;  /* 0x0000004f1a037221 */ /* 0x000fe20000010000 */
[----:B0-----:R-:W-:-:S01]  /*8550*/  FADD.FTZ R2, R75, R2 ;  /* 0x000000024b027221 */ /* 0x001fc20000010000 */
[----:B------:R-:W-:Y:S06]  /*8560*/  @!P0 BRA `(.L_x_11298) ;  /* 0x0000000000048947 */ /* 0x000fec0003800000 */
[----:B------:R-:W-:Y:S01]  /*8570*/  BPT.TRAP 0x1 ;  /* 0x000000040000795c */ /* 0x000fe20000300000 */
.L_x_11298:
[----:B------:R-:W-:Y:S01]  /*8580*/  UIADD3 UR7, UR11, 0x19c60, URZ ;  /* 0x00019c600b077890 */ /* 0x000fe2000fffe03f */
[----:B------:R-:W-:Y:S01]  /*8590*/  ISETP.GT.AND P1, PT, R4, UR17, PT ;  /* 0x0000001104007c0c */ /* 0x000fe2000bf24270 */
        /* <DEDUP_REMOVED lines=88> */
.L_x_11280:
        /* <DEDUP_REMOVED lines=23> */
.L_x_11301:
[----:B------:R-:W0:Y:S02]  /*8c90*/  LDC R10, c[0x0][0x9e4] ;  /* 0x00027900ff0a7b82 */ /* 0x000e240000000800 */
[----:B0-----:R-:W-:-:S13]  /*8ca0*/  ISETP.NE.AND P1, PT, R10, 0x1, PT ;  /* 0x000000010a00780c */ /* 0x001fda0003f25270 */
[----:B------:R-:W0:Y:S02]  /*8cb0*/  @P1 LDC.64 R8, c[0x0][0x9e8] ;  /* 0x00027a00ff081b82 */ /* 0x000e240000000a00 */
[----:B0-----:R-:W-:-:S05]  /*8cc0*/  @P1 IMAD.HI.U32 R8, R5, R8, RZ ;  /* 0x0000000805081227 */ /* 0x001fca00078e00ff */
[----:B------:R-:W-:-:S07]  /*8cd0*/  @P1 SHF.R.U32.HI R5, RZ, R9, R8 ;  /* 0x00000009ff051219 */ /* 0x000fce0000011608 */
.L_x_11302:
[----:B------:R-:W-:-:S05]  /*8ce0*/  IMAD R5, R5, R10, RZ ;  /* 0x0000000a05057224 */ /* 0x000fca00078e02ff */
[----:B------:R-:W-:-:S07]  /*8cf0*/  VIMNMX R6, R6, R5, !PT ;  /* 0x0000000506067248 */ /* 0x000fce0007fe0100 */
.L_x_11300:
        /* <DEDUP_REMOVED lines=12> */
.L_x_11314:
[----:B------:R-:W-:-:S04]  /*8dc0*/  UIADD3 UR38, UR19, 0x1, URZ ;  /* 0x0000000113267890 */ /* 0x000fc8000fffe03f */
[----:B------:R-:W-:-:S04]  /*8dd0*/  UISETP.NE.AND UP0, UPT, UR38, 0x2, UPT ;  /* 0x000000022600788c */ /* 0x000fc8000bf05270 */
[----:B------:R-:W-:Y:S02]  /*8de0*/  USEL UR37, URZ, 0x1, UP0 ;  /* 0x000000013f257887 */ /* 0x000fe40008000000 */
[----:B------:R-:W-:Y:S02]  /*8df0*/  USEL UR38, UR38, URZ, UP0 ;  /* 0x0000003f26267287 */ /* 0x000fe40008000000 */
[----:B------:R-:W-:Y:S01]  /*8e00*/  ULOP3.LUT UR37, UR18, UR37, URZ, 0x3c, !UPT ;  /* 0x0000002512257292 */ /* 0x000fe2000f8e3c3f */
[----:B------:R-:W-:Y:S11]  /*8e10*/  @!P0 BRA `(.L_x_11304) ;  /* 0x0000000000048947 */ /* 0x000ff60003800000 */
[----:B------:R-:W-:Y:S01]  /*8e20*/  BPT.TRAP 0x1 ;  /* 0x000000040000795c */ /* 0x000fe20000300000 */
.L_x_11304:
[----:B------:R-:W-:Y:S01]  /*8e30*/  ULEA UR6, UR38, UR46, 0x3 ;  /* 0x0000002e26067291 */ /* 0x000fe2000f8e183f */
[----:B------:R-:W-:-:S05]  /*8e40*/  IMAD.U32 R7, RZ, RZ, UR37 ;  /* 0x00000025ff077e24 */ /* 0x000fca000f8e00ff */
[----:B------:R-:W-:-:S04]  /*8e50*/  SHF.L.U32 R7, R7, 0x1f, RZ ;  /* 0x0000001f07077819 */ /* 0x000fc800000006ff */
[----:B------:R0:W1:Y:S01]  /*8e60*/  SYNCS.PHASECHK.TRANS64.TRYWAIT P1, [UR6+0x19c30], R7 ;  /* 0x019c3007ff0075a7 */ /* 0x0000620008020146 */
[----:B------:R-:W-:Y:S05]  /*8e70*/  @!P0 BRA `(.L_x_11305) ;  /* 0x0000000000048947 */ /* 0x000fea0003800000 */
[----:B------:R-:W-:Y:S01]  /*8e80*/  BPT.TRAP 0x1 ;  /* 0x000000040000795c */ /* 0x000fe20000300000 */
.L_x_11305:
[----:B-1----:R-:W-:Y:S05]  /*8e90*/  @P1 BRA `(.L_x_11306) ;  /* 0x0000000000081947 */ /* 0x002fea0003800000 */
[----:B------:R-:W1:Y:S02]  /*8ea0*/  SYNCS.PHASECHK.TRANS64.TRYWAIT P1, [UR6+0x19c30], R7 ;  /* 0x019c3007ff0075a7 */ /* 0x000e640008020146 */
[----:B-1----:R-:W-:Y:S05]  /*8eb0*/  @!P1 BRA `(.L_x_11307) ;  /* 0x000000c800ac9947 */ /* 0x002fea0003800000 */
.L_x_11306:
        /* <DEDUP_REMOVED lines=17> */
.L_x_11308:
[----:B------:R-:W-:Y:S01]  /*8fd0*/  ULEA UR11, UR19, UR46, 0x3 ;  /* 0x0000002e130b7291 */ /* 0x000fe2000f8e183f */
[----:B01----:R-:W-:-:S05]  /*8fe0*/  IMAD.U32 R7, RZ, RZ, UR18 ;  /* 0x00000012ff077e24 */ /* 0x003fca000f8e00ff */
[----:B------:R-:W-:-:S04]  /*8ff0*/  SHF.L.U32 R7, R7, 0x1f, RZ ;  /* 0x0000001f07077819 */ /* 0x000fc800000006ff */
[----:B------:R0:W1:Y:S01]  /*9000*/  SYNCS.PHASECHK.TRANS64.TRYWAIT P1, [UR11+0x19c50], R7 ;  /* 0x019c5007ff0075a7 */ /* 0x000062000802014b */
[----:B------:R-:W-:Y:S05]  /*9010*/  @!P0 BRA `(.L_x_11309) ;  /* 0x0000000000048947 */ /* 0x000fea0003800000 */
[----:B------:R-:W-:Y:S01]  /*9020*/  BPT.TRAP 0x1 ;  /* 0x000000040000795c */ /* 0x000fe20000300000 */
.L_x_11309:
[----:B-1----:R-:W-:Y:S05]  /*9030*/  @P1 BRA `(.L_x_11310) ;  /* 0x0000000000081947 */ /* 0x002fea0003800000 */
[----:B------:R-:W1:Y:S02]  /*9040*/  SYNCS.PHASECHK.TRANS64.TRYWAIT P1, [UR11+0x19c50], R7 ;  /* 0x019c5007ff0075a7 */ /* 0x000e64000802014b */
[----:B-1----:R-:W-:Y:S05]  /*9050*/  @!P1 BRA `(.L_x_11311) ;  /* 0x000000c8005c9947 */ /* 0x002fea0003800000 */
.L_x_11310:
        /* <DEDUP_REMOVED lines=27> */
.L_x_11312:
[C---:B------:R-:W-:Y:S01]  /*9210*/  FMUL.FTZ R11, R0.reuse, R26 ;  /* 0x0000001a000b7220 */ /* 0x040fe20000410000 */
[C---:B------:R-:W-:Y:S01]  /*9220*/  FMUL.FTZ R9, R0.reuse, R24 ;  /* 0x0000001800097220 */ /* 0x040fe20000410000 */
[C---:B------:R-:W-:Y:S01]  /*9230*/  FMUL.FTZ R12, R0.reuse, R27 ;  /* 0x0000001b000c7220 */ /* 0x040fe20000410000 */
[C---:B-1----:R-:W-:Y:S01]  /*9240*/  FMUL.FTZ R10, R0.reuse, R25 ;  /* 0x00000019000a7220 */ /* 0x042fe20000410000 */
        /* <DEDUP_REMOVED lines=69> */
[----:B------:R-:W-:Y:S01]  /*96a0*/  FMUL.FTZ R77, R0, R85 ;  /* 0x00000055004d7220 */ /* 0x000fe20000410000 */
[----:B------:R-:W-:Y:S01]  /*96b0*/  UMOV UR6, UR17 ;  /* 0x0000001100067c82 */ /* 0x000fe20008000000 */
[----:B------:R-:W-:-:S03]  /*96c0*/  ULEA UR7, UR38, UR46, 0x3 ;  /* 0x0000002e26077291 */ /* 0x000fc6000f8e183f */
        /* <DEDUP_REMOVED lines=118> */
[----:B0-----:R-:W-:-:S05]  /*9e30*/  FMNMX.FTZ R82, R79, R82, !PT ;  /* 0x000000524f527209 */ /* 0x001fca0007810000 */
[----:B------:R-:W0:Y:S01]  /*9e40*/  SHFL.BFLY PT, R31, R82, 0x2, 0x1f ;  /* 0x0c401f00521f7f89 */ /* 0x000e2200000e0000 */
[----:B--2---:R-:W-:-:S04]  /*9e50*/  FMNMX.FTZ R80, R76, R7, !PT ;  /* 0x000000074c507209 */ /* 0x004fc80007810000 */
[----:B-1----:R-:W-:-:S05]  /*9e60*/  FMNMX.FTZ R80, R77, R80, !PT ;  /* 0x000000504d507209 */ /* 0x002fca0007810000 */
[----:B------:R-:W1:Y:S01]  /*9e70*/  SHFL.BFLY PT, R7, R80, 0x2, 0x1f ;  /* 0x0c401f0050077f89 */ /* 0x000e6200000e0000 */
[----:B0-----:R-:W-:-:S05]  /*9e80*/  FMNMX.FTZ R83, R82, R31, !PT ;  /* 0x0000001f52537209 */ /* 0x001fca0007810000 */
[----:B------:R-:W0:Y:S01]  /*9e90*/  SHFL.BFLY PT, R86, R83, 0x1, 0x1f ;  /* 0x0c201f0053567f89 */ /* 0x000e2200000e0000 */
[----:B-1----:R-:W-:-:S05]  /*9ea0*/  FMNMX.FTZ R81, R80, R7, !PT ;  /* 0x0000000750517209 */ /* 0x002fca0007810000 */
[----:B------:R-:W1:Y:S01]  /*9eb0*/  SHFL.BFLY PT, R84, R81, 0x1, 0x1f ;  /* 0x0c201f0051547f89 */ /* 0x000e6200000e0000 */
[----:B0-----:R-:W-:-:S05]  /*9ec0*/  FMNMX.FTZ R31, R83, R86, !PT ;  /* 0x00000056531f7209 */ /* 0x001fca0007810000 */
[----:B------:R-:W-:-:S04]  /*9ed0*/  FADD.FTZ R8, -R31, R8 ;  /* 0x000000081f087221 */ /* 0x000fc80000010100 */
[----:B------:R-:W-:Y:S01]  /*9ee0*/  FMUL.FTZ R80, R8, UR6 ;  /* 0x0000000608507c20 */ /* 0x000fe20008410000 */
[----:B-1----:R-:W-:Y:S01]  /*9ef0*/  FMNMX.FTZ R7, R81, R84, !PT ;  /* 0x0000005451077209 */ /* 0x002fe20007810000 */
[----:B------:R-:W-:Y:S02]  /*9f00*/  IMAD.U32 R84, RZ, RZ, UR6 ;  /* 0x00000006ff547e24 */ /* 0x000fe4000f8e00ff */
[----:B------:R0:W-:Y:S02]  /*9f10*/  MUFU.EX2 R81, R80 ;  /* 0x0000005000517308 */ /* 0x0001e40000000800 */
[----:B------:R-:W-:-:S01]  /*9f20*/  FFMA.FTZ R8, R7, R84, -8 ;  /* 0xc100000007087423 */ /* 0x000fc20000010054 */
[----:B------:R-:W-:-:S03]  /*9f30*/  FADD.FTZ R6, -R7, R6 ;  /* 0x0000000607067221 */ /* 0x000fc60000010100 */
[--C-:B------:R-:W-:Y:S01]  /*9f40*/  FFMA.FTZ R9, R9, UR6, -R8.reuse ;  /* 0x0000000609097c23 */ /* 0x100fe20008010808 */
[----:B------:R-:W-:-:S01]  /*9f50*/  FFMA.FTZ R10, R10, UR6, -R8 ;  /* 0x000000060a0a7c23 */ /* 0x000fc20008010808 */
[----:B0-----:R-:W-:Y:S02]  /*9f60*/  IMAD.U32 R80, RZ, RZ, UR6 ;  /* 0x00000006ff507e24 */ /* 0x001fe4000f8e00ff */
        /* <DEDUP_REMOVED lines=30> */
[----:B------:R-:W-:-:S01]  /*a150*/  FFMA.FTZ R8, R31, R80, -8 ;  /* 0xc10000001f087423 */ /* 0x000fc20000010050 */
[----:B------:R-:W-:Y:S01]  /*a160*/  FMUL.FTZ R6, R6, UR6 ;  /* 0x0000000606067c20 */ /* 0x000fe20008410000 */
[----:B------:R-:W-:Y:S02]  /*a170*/  MUFU.EX2 R9, R9 ;  /* 0x0000000900097308 */ /* 0x000fe40000000800 */
        /* <DEDUP_REMOVED lines=31> */
[----:B-1----:R-:W-:-:S07]  /*a370*/  FFMA.FTZ R2, R81, R2, R80 ;  /* 0x0000000251027223 */ /* 0x002fce0000010050 */
        /* <DEDUP_REMOVED lines=130> */
.L_x_11313:
[----:B------:R-:W-:Y:S01]  /*aba0*/  UIADD3 UR7, UR11, 0x19c60, URZ ;  /* 0x00019c600b077890 */ /* 0x000fe2000fffe03f */
[----:B------:R-:W-:Y:S01]  /*abb0*/  ISETP.GT.AND P1, PT, R4, R5, PT ;  /* 0x000000050400720c */ /* 0x000fe20003f24270 */
        /* <DEDUP_REMOVED lines=88> */
.L_x_11303:
        /* <DEDUP_REMOVED lines=11> */
.L_x_11334:
[----:B------:R-:W-:-:S04]  /*b1f0*/  UIADD3 UR38, UR19, 0x1, URZ ;  /* 0x0000000113267890 */ /* 0x000fc8000fffe03f */
[----:B------:R-:W-:-:S04]  /*b200*/  UISETP.NE.AND UP0, UPT, UR38, 0x2, UPT ;  /* 0x000000022600788c */ /* 0x000fc8000bf05270 */
[----:B------:R-:W-:Y:S02]  /*b210*/  USEL UR37, URZ, 0x1, UP0 ;  /* 0x000000013f257887 */ /* 0x000fe40008000000 */
[----:B------:R-:W-:Y:S02]  /*b220*/  USEL UR38, UR38, URZ, UP0 ;  /* 0x0000003f26267287 */ /* 0x000fe40008000000 */
[----:B------:R-:W-:Y:S01]  /*b230*/  ULOP3.LUT UR37, UR18, UR37, URZ, 0x3c, !UPT ;  /* 0x0000002512257292 */ /* 0x000fe2000f8e3c3f */
[----:B------:R-:W-:Y:S11]  /*b240*/  @!P0 BRA `(.L_x_11316) ;  /* 0x0000000000048947 */ /* 0x000ff60003800000 */
[----:B------:R-:W-:Y:S01]  /*b250*/  BPT.TRAP 0x1 ;  /* 0x000000040000795c */ /* 0x000fe20000300000 */
.L_x_11316:
[----:B------:R-:W-:Y:S01]  /*b260*/  ULEA UR6, UR38, UR46, 0x3 ;  /* 0x0000002e26067291 */ /* 0x000fe2000f8e183f */
[----:B------:R-:W-:-:S05]  /*b270*/  IMAD.U32 R7, RZ, RZ, UR37 ;  /* 0x00000025ff077e24 */ /* 0x000fca000f8e00ff */
[----:B------:R-:W-:-:S04]  /*b280*/  SHF.L.U32 R7, R7, 0x1f, RZ ;  /* 0x0000001f07077819 */ /* 0x000fc800000006ff */
[----:B------:R0:W1:Y:S01]  /*b290*/  SYNCS.PHASECHK.TRANS64.TRYWAIT P1, [UR6+0x19c30], R7 ;  /* 0x019c3007ff0075a7 */ /* 0x0000620008020146 */
[----:B------:R-:W-:Y:S05]  /*b2a0*/  @!P0 BRA `(.L_x_11317) ;  /* 0x0000000000048947 */ /* 0x000fea0003800000 */
[----:B------:R-:W-:Y:S01]  /*b2b0*/  BPT.TRAP 0x1 ;  /* 0x000000040000795c */ /* 0x000fe20000300000 */
.L_x_11317:
[----:B-1----:R-:W-:Y:S05]  /*b2c0*/  @P1 BRA `(.L_x_11318) ;  /* 0x0000000000081947 */ /* 0x002fea0003800000 */
[----:B------:R-:W1:Y:S02]  /*b2d0*/  SYNCS.PHASECHK.TRANS64.TRYWAIT P1, [UR6+0x19c30], R7 ;  /* 0x019c3007ff0075a7 */ /* 0x000e640008020146 */
[----:B-1----:R-:W-:Y:S05]  /*b2e0*/  @!P1 BRA `(.L_x_11319) ;  /* 0x000000a400d09947 */ /* 0x002fea0003800000 */
.L_x_11318:
        /* <DEDUP_REMOVED lines=17> */
.L_x_11320:
[----:B------:R-:W-:Y:S01]  /*b400*/  ULEA UR11, UR19, UR46, 0x3 ;  /* 0x0000002e130b7291 */ /* 0x000fe2000f8e183f */
[----:B01----:R-:W-:-:S05]  /*b410*/  IMAD.U32 R7, RZ, RZ, UR18 ;  /* 0x00000012ff077e24 */ /* 0x003fca000f8e00ff */
[----:B------:R-:W-:-:S04]  /*b420*/  SHF.L.U32 R7, R7, 0x1f, RZ ;  /* 0x0000001f07077819 */ /* 0x000fc800000006ff */
[----:B------:R0:W1:Y:S01]  /*b430*/  SYNCS.PHASECHK.TRANS64.TRYWAIT P1, [UR11+0x19c50], R7 ;  /* 0x019c5007ff0075a7 */ /* 0x000062000802014b */
[----:B------:R-:W-:Y:S05]  /*b440*/  @!P0 BRA `(.L_x_11321) ;  /* 0x0000000000048947 */ /* 0x000fea0003800000 */
[----:B------:R-:W-:Y:S01]  /*b450*/  BPT.TRAP 0x1 ;  /* 0x000000040000795c */ /* 0x000fe20000300000 */
.L_x_11321:
[----:B-1----:R-:W-:Y:S05]  /*b460*/  @P1 BRA `(.L_x_11322) ;  /* 0x0000000000081947 */ /* 0x002fea0003800000 */
[----:B------:R-:W1:Y:S02]  /*b470*/  SYNCS.PHASECHK.TRANS64.TRYWAIT P1, [UR11+0x19c50], R7 ;  /* 0x019c5007ff0075a7 */ /* 0x000e64000802014b */
[----:B-1----:R-:W-:Y:S05]  /*b480*/  @!P1 BRA `(.L_x_11323) ;  /* 0x000000a400809947 */ /* 0x002fea0003800000 */
.L_x_11322:
        /* <DEDUP_REMOVED lines=27> */
.L_x_11324:
[----:B------:R-:W-:Y:S01]  /*b640*/  UISETP.NE.AND UP1, UPT, UR49, URZ, UPT ;  /* 0x0000003f3100728c */ /* 0x000fe2000bf25270 */
[C---:B01----:R-:W-:Y:S01]  /*b650*/  FMUL.FTZ R7, R0.reuse, R24 ;  /* 0x0000001800077220 */ /* 0x043fe20000410000 */
        /* <DEDUP_REMOVED lines=10> */
[----:B------:R-:W0:Y:S01]  /*b700*/  LDC R79, c[0x0][0x2f0] ;  /* 0x0000bc00ff4f7b82 */ /* 0x000e220000000800 */
        /* <DEDUP_REMOVED lines=12> */
[----:B------:R-:W-:Y:S01]  /*b7d0*/  ULEA UR6, UR38, UR46, 0x3 ;  /* 0x0000002e26067291 */ /* 0x000fe2000f8e183f */
[C---:B------:R-:W-:Y:S01]  /*b7e0*/  FMUL.FTZ R46, R0.reuse, R58 ;  /* 0x0000003a002e7220 */ /* 0x040fe20000410000 */
[C---:B------:R-:W-:Y:S01]  /*b7f0*/  FMUL.FTZ R64, R0.reuse, R75 ;  /* 0x0000004b00407220 */ /* 0x040fe20000410000 */
[----:B------:R-:W-:Y:S01]  /*b800*/  FMUL.FTZ R58, R0, R70 ;  /* 0x00000046003a7220 */ /* 0x000fe20000410000 */
[----:B------:R-:W-:Y:S02]  /*b810*/  IMAD.SHL.U32 R75, R4, 0x80, RZ ;  /* 0x00000080044b7824 */ /* 0x000fe400078e00ff */
        /* <DEDUP_REMOVED lines=54> */
[----:B0-----:R-:W-:Y:S01]  /*bb80*/  IMAD R26, R79, UR42, R26 ;  /* 0x0000002a4f1a7c24 */ /* 0x001fe2000f8e021a */
[----:B------:R-:W-:-:S03]  /*bb90*/  ULOP3.LUT UR6, URZ, UR21, URZ, 0x33, !UPT ;  /* 0x000000153f067292 */ /* 0x000fc6000f8e333f */
[----:B------:R-:W-:Y:S02]  /*bba0*/  VIADD R26, R26, -UR22 ;  /* 0x800000161a1a7c36 */ /* 0x000fe40008000000 */
[----:B------:R-:W0:Y:S02]  /*bbb0*/  MUFU.TANH R8, R8 ;  /* 0x0000000800087308 */ /* 0x000e240000002400 */
[C---:B------:R-:W-:Y:S02]  /*bbc0*/  VIADD R85, R26.reuse, UR23 ;  /* 0x000000171a557c36 */ /* 0x040fe40008000000 */
[----:B------:R-:W-:Y:S02]  /*bbd0*/  VIADD R84, R26, UR6 ;  /* 0x000000061a547c36 */ /* 0x000fe40008000000 */
[--C-:B-1----:R-:W-:Y:S02]  /*bbe0*/  IMAD.IADD R83, R85, 0x1, R82.reuse ;  /* 0x0000000155537824 */ /* 0x102fe400078e0252 */
[----:B------:R-:W1:Y:S01]  /*bbf0*/  MUFU.TANH R9, R9 ;  /* 0x0000000900097308 */ /* 0x000e620000002400 */
        /* <DEDUP_REMOVED lines=76> */
.L_x_11327:
[----:B------:R-:W-:-:S05]  /*c0c0*/  IMAD.U32 R86, RZ, RZ, UR20 ;  /* 0x00000014ff567e24 */ /* 0x000fca000f8e00ff */
[----:B------:R-:W-:-:S13]  /*c0d0*/  ISETP.NE.AND P1, PT, R86, 0x1, PT ;  /* 0x000000015600780c */ /* 0x000fda0003f25270 */
[----:B------:R-:W1:Y:S02]  /*c0e0*/  @P1 LDC.64 R26, c[0x0][0x9e8] ;  /* 0x00027a00ff1a1b82 */ /* 0x000e640000000a00 */
[----:B-1----:R-:W-:-:S05]  /*c0f0*/  @P1 IMAD.HI.U32 R26, R82, R26, RZ ;  /* 0x0000001a521a1227 */ /* 0x002fca00078e00ff */
[----:B------:R-:W-:-:S07]  /*c100*/  @P1 SHF.R.U32.HI R82, RZ, R27, R26 ;  /* 0x0000001bff521219 */ /* 0x000fce000001161a */
.L_x_11328:
[----:B------:R-:W-:Y:S05]  /*c110*/  BSYNC B0 ;  /* 0x0000000000007941 */ /* 0x000fea0003800000 */
.L_x_11326:
[----:B------:R-:W-:-:S04]  /*c120*/  IMAD R27, R82, R86, -R75 ;  /* 0x00000056521b7224 */ /* 0x000fc800078e0a4b */
[----:B------:R-:W-:-:S05]  /*c130*/  IMAD R26, R16, -0x2, R27 ;  /* 0xfffffffe101a7824 */ /* 0x000fca00078e021b */
[----:B------:R-:W-:Y:S02]  /*c140*/  VIADDMNMX R83, R26, R86, R83, PT ;  /* 0x000000561a537246 */ /* 0x000fe40003800153 */
[----:B------:R-:W-:-:S07]  /*c150*/  VIMNMX R81, R81, R26, !PT ;  /* 0x0000001a51517248 */ /* 0x000fce0007fe0100 */
.L_x_11325:
        /* <DEDUP_REMOVED lines=15> */
[C---:B------:R-:W-:Y:S01]  /*c250*/  ISETP.GT.AND P5, PT, R81.reuse, 0x9, P1 ;  /* 0x000000095100780c */ /* 0x040fe20000fa4270 */
        /* <DEDUP_REMOVED lines=100> */
.L_x_11331:
[----:B------:R-:W-:-:S05]  /*c8a0*/  IMAD.U32 R86, RZ, RZ, UR20 ;  /* 0x00000014ff567e24 */ /* 0x000fca000f8e00ff */
[----:B------:R-:W-:-:S13]  /*c8b0*/  ISETP.NE.AND P2, PT, R86, 0x1, PT ;  /* 0x000000015600780c */ /* 0x000fda0003f45270 */
[----:B------:R-:W0:Y:S02]  /*c8c0*/  @P2 LDC.64 R26, c[0x0][0x9e8] ;  /* 0x00027a00ff1a2b82 */ /* 0x000e240000000a00 */
[----:B0-----:R-:W-:-:S05]  /*c8d0*/  @P2 IMAD.HI.U32 R26, R7, R26, RZ ;  /* 0x0000001a071a2227 */ /* 0x001fca00078e00ff */
[----:B------:R-:W-:-:S07]  /*c8e0*/  @P2 SHF.R.U32.HI R7, RZ, R27, R26 ;  /* 0x0000001bff072219 */ /* 0x000fce000001161a */
.L_x_11332:
[----:B------:R-:W-:Y:S05]  /*c8f0*/  BSYNC B0 ;  /* 0x0000000000007941 */ /* 0x000fea0003800000 */
.L_x_11330:
[----:B------:R-:W-:-:S04]  /*c900*/  IMAD R7, R7, R86, -R75 ;  /* 0x0000005607077224 */ /* 0x000fc800078e0a4b */
[----:B------:R-:W-:-:S05]  /*c910*/  IMAD R7, R16, -0x2, R7 ;  /* 0xfffffffe10077824 */ /* 0x000fca00078e0207 */
[----:B------:R-:W-:Y:S02]  /*c920*/  VIADDMNMX R85, R7, R86, R85, PT ;  /* 0x0000005607557246 */ /* 0x000fe40003800155 */
[----:B------:R-:W-:-:S07]  /*c930*/  VIMNMX R84, R84, R7, !PT ;  /* 0x0000000754547248 */ /* 0x000fce0007fe0100 */
.L_x_11329:
        /* <DEDUP_REMOVED lines=63> */
[----:B------:R-:W-:Y:S02]  /*cd30*/  ISETP.LT.OR P2, PT, R85, 0x31, P2 ;  /* 0x000000315500780c */ /* 0x000fe40001741670 */
        /* <DEDUP_REMOVED lines=55> */
[----:B0-----:R-:W-:-:S01]  /*d0b0*/  FFMA.FTZ R81, R29, UR6, -R26 ;  /* 0x000000061d517c23 */ /* 0x001fc2000801081a */
[----:B------:R-:W-:Y:S01]  /*d0c0*/  ISETP.GT.AND P5, PT, R84, 0x38, P1 ;  /* 0x000000385400780c */ /* 0x000fe20000fa4270 */
[----:B------:R-:W-:-:S01]  /*d0d0*/  FFMA.FTZ R140, R67, UR6, -R26 ;  /* 0x00000006438c7c23 */ /* 0x000fc2000801081a */
[----:B------:R-:W-:Y:S01]  /*d0e0*/  ISETP.LT.OR P4, PT, R85, 0x2a, P4 ;  /* 0x0000002a5500780c */ /* 0x000fe20002781670 */
[----:B------:R-:W-:-:S01]  /*d0f0*/  FFMA.FTZ R76, R76, UR6, -R26 ;  /* 0x000000064c4c7c23 */ /* 0x000fc2000801081a */
[----:B------:R-:W-:Y:S01]  /*d100*/  ISETP.LT.OR P5, PT, R85, 0x39, P5 ;  /* 0x000000395500780c */ /* 0x000fe20002fa1670 */
[----:B------:R-:W-:-:S01]  /*d110*/  FFMA.FTZ R80, R80, UR6, -R26 ;  /* 0x0000000650507c23 */ /* 0x000fc2000801081a */
[----:B------:R-:W-:Y:S01]  /*d120*/  FSEL R38, R38, -INF , !P4 ;  /* 0xff80000026267808 */ /* 0x000fe20006000000 */
[----:B------:R-:W-:Y:S01]  /*d130*/  MUFU.EX2 R75, R75 ;  /* 0x0000004b004b7308 */ /* 0x000fe20000000800 */
[----:B-1----:R-:W-:-:S02]  /*d140*/  FMNMX.FTZ R82, R27, R20, !PT ;  /* 0x000000141b527209 */ /* 0x002fc40007810000 */
[----:B------:R-:W-:Y:S02]  /*d150*/  ISETP.GT.AND P4, PT, R84, 0x39, P1 ;  /* 0x000000395400780c */ /* 0x000fe40000f84270 */
[----:B------:R-:W-:Y:S01]  /*d160*/  FMNMX.FTZ R25, R21, R82, !PT ;  /* 0x0000005215197209 */ /* 0x000fe20007810000 */
[--C-:B------:R-:W-:Y:S01]  /*d170*/  FFMA.FTZ R82, R33, UR6, -R26.reuse ;  /* 0x0000000621527c23 */ /* 0x100fe2000801081a */
[----:B------:R-:W-:Y:S01]  /*d180*/  FSEL R42, R42, -INF , !P5 ;  /* 0xff8000002a2a7808 */ /* 0x000fe20006800000 */
[----:B------:R0:W-:Y:S01]  /*d190*/  MUFU.EX2 R20, R79 ;  /* 0x0000004f00147308 */ /* 0x0001e20000000800 */
[----:B------:R-:W-:Y:S01]  /*d1a0*/  FMNMX.FTZ R29, R24, R25, !PT ;  /* 0x00000019181d7209 */ /* 0x000fe20007810000 */
[----:B------:R-:W-:Y:S01]  /*d1b0*/  FFMA.FTZ R33, R35, UR6, -R26 ;  /* 0x0000000623217c23 */ /* 0x000fe2000801081a */
[----:B------:R-:W-:Y:S02]  /*d1c0*/  ISETP.LT.OR P4, PT, R85, 0x3a, P4 ;  /* 0x0000003a5500780c */ /* 0x000fe40002781670 */
[----:B------:R-:W-:-:S02]  /*d1d0*/  FMNMX.FTZ R29, R28, R29, !PT ;  /* 0x0000001d1c1d7209 */ /* 0x000fc40007810000 */
[----:B------:R-:W-:Y:S01]  /*d1e0*/  FSEL R44, R44, -INF , !P4 ;  /* 0xff8000002c2c7808 */ /* 0x000fe20006000000 */
[----:B------:R-:W-:Y:S01]  /*d1f0*/  MUFU.EX2 R8, R8 ;  /* 0x0000000800087308 */ /* 0x000fe20000000800 */
[----:B0-----:R-:W-:-:S01]  /*d200*/  FFMA.FTZ R79, R31, UR6, -R26 ;  /* 0x000000061f4f7c23 */ /* 0x001fc2000801081a */
[----:B------:R-:W-:Y:S02]  /*d210*/  FMNMX.FTZ R31, R30, R29, !PT ;  /* 0x0000001d1e1f7209 */ /* 0x000fe40007810000 */
[----:B------:R-:W-:Y:S02]  /*d220*/  ISETP.GT.AND P5, PT, R84, 0x48, P1 ;  /* 0x000000485400780c */ /* 0x000fe40000fa4270 */
[----:B------:R-:W-:Y:S02]  /*d230*/  FMNMX.FTZ R31, R32, R31, !PT ;  /* 0x0000001f201f7209 */ /* 0x000fe40007810000 */
[----:B------:R-:W-:Y:S01]  /*d240*/  ISETP.GT.AND P4, PT, R84, 0x49, P1 ;  /* 0x000000495400780c */ /* 0x000fe20000f84270 */
[----:B------:R0:W-:Y:S01]  /*d250*/  MUFU.EX2 R29, R79 ;  /* 0x0000004f001d7308 */ /* 0x0001e20000000800 */
[----:B------:R-:W-:-:S02]  /*d260*/  FMNMX.FTZ R31, R34, R31, !PT ;  /* 0x0000001f221f7209 */ /* 0x000fc40007810000 */
[----:B------:R-:W-:Y:S02]  /*d270*/  ISETP.LT.OR P5, PT, R85, 0x49, P5 ;  /* 0x000000495500780c */ /* 0x000fe40002fa1670 */
[----:B------:R-:W-:Y:S02]  /*d280*/  FMNMX.FTZ R31, R36, R31, !PT ;  /* 0x0000001f241f7209 */ /* 0x000fe40007810000 */
[----:B------:R-:W-:Y:S01]  /*d290*/  FSEL R50, R50, -INF , !P5 ;  /* 0xff80000032327808 */ /* 0x000fe20006800000 */
[----:B------:R-:W-:Y:S01]  /*d2a0*/  MUFU.EX2 R11, R11 ;  /* 0x0000000b000b7308 */ /* 0x000fe20000000800 */
[----:B------:R-:W-:Y:S01]  /*d2b0*/  FMNMX.FTZ R86, R38, R31, !PT ;  /* 0x0000001f26567209 */ /* 0x000fe20007810000 */
[--C-:B0-----:R-:W-:Y:S01]  /*d2c0*/  FFMA.FTZ R79, R37, UR6, -R26.reuse ;  /* 0x00000006254f7c23 */ /* 0x101fe2000801081a */
[----:B------:R-:W-:Y:S01]  /*d2d0*/  ISETP.LT.OR P4, PT, R85, 0x4a, P4 ;  /* 0x0000004a5500780c */ /* 0x000fe20002781670 */
[----:B------:R-:W-:Y:S01]  /*d2e0*/  FFMA.FTZ R37, R41, UR6, -R26 ;  /* 0x0000000629257c23 */ /* 0x000fe2000801081a */
[----:B------:R-:W-:-:S02]  /*d2f0*/  FMNMX.FTZ R31, R39, R86, !PT ;  /* 0x00000056271f7209 */ /* 0x000fc40007810000 */
[----:B------:R-:W-:Y:S01]  /*d300*/  FSEL R35, R52, -INF , !P4 ;  /* 0xff80000034237808 */ /* 0x000fe20006000000 */
[----:B------:R-:W-:Y:S01]  /*d310*/  MUFU.EX2 R12, R12 ;  /* 0x0000000c000c7308 */ /* 0x000fe20000000800 */
        /* <DEDUP_REMOVED lines=13> */
[--C-:B------:R-:W-:Y:S01]  /*d3f0*/  FFMA.FTZ R43, R45, UR6, -R26.reuse ;  /* 0x000000062d2b7c23 */ /* 0x100fe2000801081a */
[----:B------:R-:W-:Y:S01]  /*d400*/  FMNMX.FTZ R86, R50, R31, !PT ;  /* 0x0000001f32567209 */ /* 0x000fe20007810000 */
[--C-:B------:R-:W-:Y:S01]  /*d410*/  FFMA.FTZ R45, R49, UR6, -R26.reuse ;  /* 0x00000006312d7c23 */ /* 0x100fe2000801081a */
[----:B------:R-:W-:Y:S01]  /*d420*/  FSEL R60, R60, -INF , !P4 ;  /* 0xff8000003c3c7808 */ /* 0x000fe20006000000 */
[--C-:B------:R-:W-:Y:S01]  /*d430*/  FFMA.FTZ R49, R53, UR6, -R26.reuse ;  /* 0x0000000635317c23 */ /* 0x100fe2000801081a */
[----:B------:R-:W-:Y:S01]  /*d440*/  FMNMX.FTZ R31, R35, R86, !PT ;  /* 0x00000056231f7209 */ /* 0x000fe20007810000 */
[--C-:B------:R-:W-:Y:S01]  /*d450*/  FFMA.FTZ R86, R47, UR6, -R26.reuse ;  /* 0x000000062f567c23 */ /* 0x100fe2000801081a */
[----:B------:R-:W-:Y:S01]  /*d460*/  ISETP.GT.AND P5, PT, R84, 0x68, P1 ;  /* 0x000000685400780c */ /* 0x000fe20000fa4270 */
[--C-:B------:R-:W-:Y:S01]  /*d470*/  FFMA.FTZ R53, R61, UR6, -R26.reuse ;  /* 0x000000063d357c23 */ /* 0x100fe2000801081a */
[----:B------:R-:W-:Y:S01]  /*d480*/  FMNMX.FTZ R31, R54, R31, !PT ;  /* 0x0000001f361f7209 */ /* 0x000fe20007810000 */
[----:B------:R-:W-:Y:S01]  /*d490*/  FFMA.FTZ R61, R78, UR6, -R26 ;  /* 0x000000064e3d7c23 */ /* 0x000fe2000801081a */
[----:B------:R-:W-:Y:S01]  /*d4a0*/  ISETP.GT.AND P4, PT, R84, 0x69, P1 ;  /* 0x000000695400780c */ /* 0x000fe20000f84270 */
[----:B------:R-:W-:Y:S01]  /*d4b0*/  IMAD.U32 R78, RZ, RZ, UR6 ;  /* 0x00000006ff4e7e24 */ /* 0x000fe2000f8e00ff */
[----:B------:R-:W-:Y:S01]  /*d4c0*/  FMNMX.FTZ R136, R56, R31, !PT ;  /* 0x0000001f38887209 */ /* 0x000fe20007810000 */
[----:B------:R-:W-:Y:S01]  /*d4d0*/  MUFU.EX2 R82, R82 ;  /* 0x0000005200527308 */ /* 0x000fe20000000800 */
[----:B------:R-:W-:-:S02]  /*d4e0*/  ISETP.LT.OR P5, PT, R85, 0x69, P5 ;  /* 0x000000695500780c */ /* 0x000fc40002fa1670 */
[----:B------:R-:W-:Y:S02]  /*d4f0*/  FMNMX.FTZ R31, R41, R136, !PT ;  /* 0x00000088291f7209 */ /* 0x000fe40007810000 */
[----:B------:R-:W-:Y:S02]  /*d500*/  FSEL R66, R66, -INF , !P5 ;  /* 0xff80000042427808 */ /* 0x000fe40006800000 */
[----:B------:R-:W-:Y:S01]  /*d510*/  FMNMX.FTZ R31, R60, R31, !PT ;  /* 0x0000001f3c1f7209 */ /* 0x000fe20007810000 */
[----:B------:R-:W-:Y:S01]  /*d520*/  MUFU.EX2 R33, R33 ;  /* 0x0000002100217308 */ /* 0x000fe20000000800 */
[----:B------:R-:W-:Y:S02]  /*d530*/  ISETP.LT.OR P4, PT, R85, 0x6a, P4 ;  /* 0x0000006a5500780c */ /* 0x000fe40002781670 */
[----:B------:R-:W-:Y:S02]  /*d540*/  FMNMX.FTZ R31, R62, R31, !PT ;  /* 0x0000001f3e1f7209 */ /* 0x000fe40007810000 */
[----:B------:R-:W-:-:S02]  /*d550*/  ISETP.GT.AND P5, PT, R84, 0x78, P1 ;  /* 0x000000785400780c */ /* 0x000fc40000fa4270 */
[----:B------:R-:W-:Y:S01]  /*d560*/  FMNMX.FTZ R31, R64, R31, !PT ;  /* 0x0000001f401f7209 */ /* 0x000fe20007810000 */
[----:B------:R-:W-:Y:S01]  /*d570*/  MUFU.EX2 R37, R37 ;  /* 0x0000002500257308 */ /* 0x000fe20000000800 */
[----:B------:R-:W-:Y:S02]  /*d580*/  ISETP.GT.AND P1, PT, R84, 0x79, P1 ;  /* 0x000000795400780c */ /* 0x000fe40000f24270 */
[----:B------:R-:W-:Y:S02]  /*d590*/  FSEL R47, R68, -INF , !P4 ;  /* 0xff800000442f7808 */ /* 0x000fe40006000000 */
[----:B------:R-:W-:Y:S02]  /*d5a0*/  FMNMX.FTZ R84, R66, R31, !PT ;  /* 0x0000001f42547209 */ /* 0x000fe40007810000 */
[----:B------:R-:W-:Y:S01]  /*d5b0*/  ISETP.LT.OR P5, PT, R85, 0x79, P5 ;  /* 0x000000795500780c */ /* 0x000fe20002fa1670 */
[----:B------:R0:W-:Y:S01]  /*d5c0*/  MUFU.EX2 R68, R51 ;  /* 0x0000003300447308 */ /* 0x0001e20000000800 */
[----:B------:R-:W-:Y:S01]  /*d5d0*/  FMNMX.FTZ R31, R47, R84, !PT ;  /* 0x000000542f1f7209 */ /* 0x000fe20007810000 */
[--C-:B------:R-:W-:Y:S01]  /*d5e0*/  FFMA.FTZ R84, R55, UR6, -R26.reuse ;  /* 0x0000000637547c23 */ /* 0x100fe2000801081a */
[----:B------:R-:W-:Y:S01]  /*d5f0*/  ISETP.LT.OR P1, PT, R85, 0x7a, P1 ;  /* 0x0000007a5500780c */ /* 0x000fe20000f21670 */
[----:B------:R-:W-:Y:S01]  /*d600*/  FFMA.FTZ R55, R65, UR6, -R26 ;  /* 0x0000000641377c23 */ /* 0x000fe2000801081a */
[----:B------:R-:W-:-:S02]  /*d610*/  FMNMX.FTZ R31, R70, R31, !PT ;  /* 0x0000001f461f7209 */ /* 0x000fc40007810000 */
[----:B------:R-:W-:Y:S01]  /*d620*/  FSEL R74, R74, -INF , !P5 ;  /* 0xff8000004a4a7808 */ /* 0x000fe20006800000 */
[----:B------:R-:W-:Y:S01]  /*d630*/  MUFU.EX2 R58, R79 ;  /* 0x0000004f003a7308 */ /* 0x000fe20000000800 */
[----:B------:R-:W-:Y:S01]  /*d640*/  FMNMX.FTZ R31, R72, R31, !PT ;  /* 0x0000001f481f7209 */ /* 0x000fe20007810000 */
[--C-:B0-----:R-:W-:Y:S01]  /*d650*/  FFMA.FTZ R51, R57, UR6, -R26.reuse ;  /* 0x0000000639337c23 */ /* 0x101fe2000801081a */
[----:B------:R-:W-:Y:S01]  /*d660*/  FSEL R77, R77, -INF , !P1 ;  /* 0xff8000004d4d7808 */ /* 0x000fe20004800000 */
[----:B------:R-:W-:Y:S01]  /*d670*/  FFMA.FTZ R57, R69, UR6, -R26 ;  /* 0x0000000645397c23 */ /* 0x000fe2000801081a */
[----:B------:R-:W-:-:S03]  /*d680*/  FMNMX.FTZ R136, R74, R31, !PT ;  /* 0x0000001f4a887209 */ /* 0x000fc60007810000 */
[----:B------:R-:W-:Y:S01]  /*d690*/  MUFU.EX2 R43, R43 ;  /* 0x0000002b002b7308 */ /* 0x000fe20000000800 */
[----:B------:R-:W-:Y:S01]  /*d6a0*/  FMNMX.FTZ R31, R77, R136, !PT ;  /* 0x000000884d1f7209 */ /* 0x000fe20007810000 */
[--C-:B------:R-:W-:Y:S01]  /*d6b0*/  FFMA.FTZ R136, R59, UR6, -R26.reuse ;  /* 0x000000063b887c23 */ /* 0x100fe2000801081a */
[----:B------:R-:W-:-:S03]  /*d6c0*/  FFMA.FTZ R59, R73, UR6, -R26 ;  /* 0x00000006493b7c23 */ /* 0x000fc6000801081a */
[----:B------:R-:W0:Y:S02]  /*d6d0*/  SHFL.BFLY PT, R142, R31, 0x2, 0x1f ;  /* 0x0c401f001f8e7f89 */ /* 0x000e2400000e0000 */
[----:B------:R-:W-:Y:S08]  /*d6e0*/  MUFU.EX2 R86, R86 ;  /* 0x0000005600567308 */ /* 0x000ff00000000800 */
[----:B------:R-:W-:Y:S08]  /*d6f0*/  MUFU.EX2 R45, R45 ;  /* 0x0000002d002d7308 */ /* 0x000ff00000000800 */
[----:B------:R-:W-:Y:S01]  /*d700*/  MUFU.EX2 R49, R49 ;  /* 0x0000003100317308 */ /* 0x000fe20000000800 */
[----:B0-----:R-:W-:Y:S01]  /*d710*/  FMNMX.FTZ R63, R31, R142, !PT ;  /* 0x0000008e1f3f7209 */ /* 0x001fe20007810000 */
[----:B------:R-:W-:Y:S01]  /*d720*/  FFMA.FTZ R142, R71, UR6, -R26 ;  /* 0x00000006478e7c23 */ /* 0x000fe2000801081a */
[----:B------:R-:W-:-:S05]  /*d730*/  FSEL R26, R7, RZ, P6 ;  /* 0x000000ff071a7208 */ /* 0x000fca0003000000 */
[----:B------:R-:W-:Y:S01]  /*d740*/  MUFU.EX2 R84, R84 ;  /* 0x0000005400547308 */ /* 0x000fe20000000800 */
[----:B------:R-:W0:Y:S01]  /*d750*/  SHFL.BFLY PT, R144, R63, 0x1, 0x1f ;  /* 0x0c201f003f907f89 */ /* 0x000e2200000e0000 */
[----:B------:R-:W-:-:S04]  /*d760*/  FADD.FTZ R5, -R26, R5 ;  /* 0x000000051a057221 */ /* 0x000fc80000010100 */
[----:B------:R-:W-:Y:S02]  /*d770*/  FMUL.FTZ R5, R5, UR6 ;  /* 0x0000000605057c20 */ /* 0x000fe40008410000 */
[----:B------:R-:W-:Y:S08]  /*d780*/  MUFU.EX2 R51, R51 ;  /* 0x0000003300337308 */ /* 0x000ff00000000800 */
[----:B------:R-:W1:Y:S08]  /*d790*/  MUFU.EX2 R5, R5 ;  /* 0x0000000500057308 */ /* 0x000e700000000800 */
[----:B------:R-:W-:Y:S01]  /*d7a0*/  MUFU.EX2 R136, R136 ;  /* 0x0000008800887308 */ /* 0x000fe20000000800 */
[----:B0-----:R-:W-:-:S04]  /*d7b0*/  FMNMX.FTZ R31, R63, R144, !PT ;  /* 0x000000903f1f7209 */ /* 0x001fc80007810000 */
[C---:B------:R-:W-:Y:S01]  /*d7c0*/  FSETP.NEU.FTZ.AND P1, PT, R31.reuse, -INF , PT ;  /* 0xff8000001f00780b */ /* 0x040fe20003f3d000 */
[----:B------:R-:W-:-:S02]  /*d7d0*/  FFMA.FTZ R63, R31, R78, -8 ;  /* 0xc10000001f3f7423 */ /* 0x000fc4000001004e */
[----:B------:R-:W-:Y:S01]  /*d7e0*/  MUFU.EX2 R53, R53 ;  /* 0x0000003500357308 */ /* 0x000fe20000000800 */
[----:B------:R-:W-:Y:S02]  /*d7f0*/  FSEL R69, R31, RZ, P1 ;  /* 0x000000ff1f457208 */ /* 0x000fe40000800000 */
[----:B------:R-:W-:-:S03]  /*d800*/  FSEL R63, R63, RZ, P1 ;  /* 0x000000ff3f3f7208 */ /* 0x000fc60000800000 */
[----:B------:R-:W-:Y:S02]  /*d810*/  FADD.FTZ R69, -R69, R6 ;  /* 0x0000000645457221 */ /* 0x000fe40000010100 */
        /* <DEDUP_REMOVED lines=12> */
[----:B------:R-:W-:Y:S01]  /*d8e0*/  FFMA.FTZ R69, R44, UR6, -R63 ;  /* 0x000000062c457c23 */ /* 0x000fe2000801083f */
[----:B-1----:R-:W-:-:S01]  /*d8f0*/  FFMA.FTZ R44, R5, R3, R14 ;  /* 0x00000003052c7223 */ /* 0x002fc2000001000e */
[--C-:B------:R-:W-:Y:S01]  /*d900*/  FFMA.FTZ R42, R42, UR6, -R63.reuse ;  /* 0x000000062a2a7c23 */ /* 0x100fe2000801083f */
[----:B------:R-:W-:-:S01]  /*d910*/  FFMA.FTZ R65, R34, UR6, -R63 ;  /* 0x0000000622417c23 */ /* 0x000fc2000801083f */
[----:B------:R-:W-:Y:S01]  /*d920*/  FFMA.FTZ R67, R38, UR6, -R63 ;  /* 0x0000000626437c23 */ /* 0x000fe2000801083f */
[----:B------:R-:W-:-:S01]  /*d930*/  FADD.FTZ R73, R75, R44 ;  /* 0x0000002c4b497221 */ /* 0x000fc20000010000 */
        /* <DEDUP_REMOVED lines=10> */
[----:B------:R-:W1:Y:S08]  /*d9e0*/  MUFU.EX2 R10, R10 ;  /* 0x0000000a000a7308 */ /* 0x000e700000000800 */
[----:B------:R-:W2:Y:S01]  /*d9f0*/  MUFU.EX2 R13, R13 ;  /* 0x0000000d000d7308 */ /* 0x000ea20000000800 */
[----:B0-----:R-:W-:-:S07]  /*da00*/  FFMA.FTZ R3, R36, R2, R15 ;  /* 0x0000000224037223 */ /* 0x001fce000001000f */
[----:B------:R-:W0:Y:S01]  /*da10*/  MUFU.EX2 R21, R21 ;  /* 0x0000001500157308 */ /* 0x000e220000000800 */
[----:B-1----:R-:W-:-:S07]  /*da20*/  FADD.FTZ R2, R10, R3 ;  /* 0x000000030a027221 */ /* 0x002fce0000010000 */
[----:B------:R-:W1:Y:S01]  /*da30*/  MUFU.EX2 R24, R24 ;  /* 0x0000001800187308 */ /* 0x000e620000000800 */
[----:B--2---:R-:W-:-:S04]  /*da40*/  FADD.FTZ R3, R13, R2 ;  /* 0x000000020d037221 */ /* 0x004fc80000010000 */
[----:B------:R-:W-:-:S03]  /*da50*/  FADD.FTZ R44, R78, R3 ;  /* 0x000000034e2c7221 */ /* 0x000fc60000010000 */
[----:B------:R2:W-:Y:S08]  /*da60*/  MUFU.EX2 R6, R42 ;  /* 0x0000002a00067308 */ /* 0x0005f00000000800 */
[----:B------:R-:W3:Y:S01]  /*da70*/  MUFU.EX2 R27, R27 ;  /* 0x0000001b001b7308 */ /* 0x000ee20000000800 */
[----:B--2---:R-:W-:-:S01]  /*da80*/  FADD.FTZ R42, R8, R73 ;  /* 0x00000049082a7221 */ /* 0x004fc20000010000 */
[----:B0-----:R-:W-:-:S03]  /*da90*/  FADD.FTZ R73, R21, R44 ;  /* 0x0000002c15497221 */ /* 0x001fc60000010000 */
[----:B------:R-:W-:Y:S01]  /*daa0*/  FADD.FTZ R2, R11, R42 ;  /* 0x0000002a0b027221 */ /* 0x000fe20000010000 */
[----:B------:R-:W-:-:S02]  /*dab0*/  FFMA.FTZ R42, R54, UR6, -R63 ;  /* 0x00000006362a7c23 */ /* 0x000fc4000801083f */
[----:B------:R-:W0:Y:S01]  /*dac0*/  MUFU.EX2 R28, R28 ;  /* 0x0000001c001c7308 */ /* 0x000e220000000800 */
[----:B------:R-:W-:-:S01]  /*dad0*/  FADD.FTZ R3, R9, R2 ;  /* 0x0000000209037221 */ /* 0x000fc20000010000 */
[----:B-1----:R-:W-:Y:S01]  /*dae0*/  FADD.FTZ R2, R24, R73 ;  /* 0x0000004918027221 */ /* 0x002fe20000010000 */
[----:B------:R-:W-:-:S02]  /*daf0*/  FFMA.FTZ R73, R56, UR6, -R63 ;  /* 0x0000000638497c23 */ /* 0x000fc4000801083f */
[----:B------:R-:W-:-:S03]  /*db00*/  FADD.FTZ R3, R12, R3 ;  /* 0x000000030c037221 */ /* 0x000fc60000010000 */
[----:B------:R-:W1:Y:S01]  /*db10*/  MUFU.EX2 R30, R30 ;  /* 0x0000001e001e7308 */ /* 0x000e620000000800 */
[----:B------:R-:W-:-:S01]  /*db20*/  FADD.FTZ R44, R20, R3 ;  /* 0x00000003142c7221 */ /* 0x000fc20000010000 */
[----:B---3--:R-:W-:-:S03]  /*db30*/  FADD.FTZ R3, R27, R2 ;  /* 0x000000021b037221 */ /* 0x008fc60000010000 */
[----:B------:R-:W-:-:S03]  /*db40*/  FADD.FTZ R44, R25, R44 ;  /* 0x0000002c192c7221 */ /* 0x000fc60000010000 */
[----:B------:R-:W2:Y:S01]  /*db50*/  MUFU.EX2 R65, R65 ;  /* 0x0000004100417308 */ /* 0x000ea20000000800 */
[----:B0-----:R-:W-:-:S01]  /*db60*/  FADD.FTZ R3, R28, R3 ;  /* 0x000000031c037221 */ /* 0x001fc20000010000 */
[----:B------:R-:W-:Y:S01]  /*db70*/  FADD.FTZ R79, R29, R44 ;  /* 0x0000002c1d4f7221 */ /* 0x000fe20000010000 */
[----:B------:R-:W-:-:S03]  /*db80*/  FFMA.FTZ R44, R60, UR6, -R63 ;  /* 0x000000063c2c7c23 */ /* 0x000fc6000801083f */
[----:B------:R-:W-:Y:S02]  /*db90*/  FADD.FTZ R46, R82, R79 ;  /* 0x0000004f522e7221 */ /* 0x000fe40000010000 */
        /* <DEDUP_REMOVED lines=8> */
[----:B------:R-:W-:Y:S01]  /*dc20*/  FADD.FTZ R48, R58, R79 ;  /* 0x0000004f3a307221 */ /* 0x000fe20000010000 */
[----:B------:R-:W-:-:S01]  /*dc30*/  FFMA.FTZ R79, R64, UR6, -R63 ;  /* 0x00000006404f7c23 */ /* 0x000fc2000801083f */
[----:B------:R-:W2:Y:S01]  /*dc40*/  MUFU.EX2 R34, R34 ;  /* 0x0000002200227308 */ /* 0x000ea20000000800 */
[----:B0-----:R-:W-:-:S01]  /*dc50*/  FADD.FTZ R2, R32, R3 ;  /* 0x0000000320027221 */ /* 0x001fc20000010000 */
[----:B------:R-:W-:Y:S01]  /*dc60*/  FADD.FTZ R81, R43, R48 ;  /* 0x000000302b517221 */ /* 0x000fe20000010000 */
[----:B------:R-:W-:-:S03]  /*dc70*/  FFMA.FTZ R48, R66, UR6, -R63 ;  /* 0x0000000642307c23 */ /* 0x000fc6000801083f */
[----:B------:R-:W-:Y:S02]  /*dc80*/  FADD.FTZ R50, R86, R81 ;  /* 0x0000005156327221 */ /* 0x000fe40000010000 */
[----:B------:R-:W0:Y:S01]  /*dc90*/  MUFU.EX2 R39, R39 ;  /* 0x0000002700277308 */ /* 0x000e220000000800 */
[----:B-1----:R-:W-:-:S01]  /*dca0*/  FADD.FTZ R3, R67, R2 ;  /* 0x0000000243037221 */ /* 0x002fc20000010000 */
[----:B------:R-:W-:-:S04]  /*dcb0*/  FADD.FTZ R81, R45, R50 ;  /* 0x000000322d517221 */ /* 0x000fc80000010000 */
[----:B------:R-:W-:Y:S02]  /*dcc0*/  FADD.FTZ R50, R68, R81 ;  /* 0x0000005144327221 */ /* 0x000fe40000010000 */
[----:B------:R-:W1:Y:S01]  /*dcd0*/  MUFU.EX2 R69, R69 ;  /* 0x0000004500457308 */ /* 0x000e620000000800 */
[----:B--2---:R-:W-:-:S01]  /*dce0*/  FADD.FTZ R2, R34, R3 ;  /* 0x0000000322027221 */ /* 0x004fc20000010000 */
[----:B------:R-:W-:Y:S01]  /*dcf0*/  FADD.FTZ R81, R49, R50 ;  /* 0x0000003231517221 */ /* 0x000fe20000010000 */
[----:B------:R-:W-:-:S03]  /*dd00*/  FFMA.FTZ R50, R70, UR6, -R63 ;  /* 0x0000000646327c23 */ /* 0x000fc6000801083f */
[----:B------:R-:W-:Y:S02]  /*dd10*/  FADD.FTZ R54, R84, R81 ;  /* 0x0000005154367221 */ /* 0x000fe40000010000 */
[----:B------:R-:W2:Y:S01]  /*dd20*/  MUFU.EX2 R38, R38 ;  /* 0x0000002600267308 */ /* 0x000ea20000000800 */
[----:B0-----:R-:W-:-:S01]  /*dd30*/  FADD.FTZ R3, R39, R2 ;  /* 0x0000000227037221 */ /* 0x001fc20000010000 */
[----:B------:R-:W-:-:S03]  /*dd40*/  FADD.FTZ R81, R51, R54 ;  /* 0x0000003633517221 */ /* 0x000fc60000010000 */
[----:B------:R-:W-:Y:S01]  /*dd50*/  FADD.FTZ R2, R6, R3 ;  /* 0x0000000306027221 */ /* 0x000fe20000010000 */
[----:B------:R-:W-:-:S01]  /*dd60*/  FADD.FTZ R54, R136, R81 ;  /* 0x0000005188367221 */ /* 0x000fc20000010000 */
[----:B------:R-:W-:Y:S01]  /*dd70*/  FFMA.FTZ R81, R72, UR6, -R63 ;  /* 0x0000000648517c23 */ /* 0x000fe2000801083f */
        /* <DEDUP_REMOVED lines=13> */
[----:B------:R-:W-:-:S01]  /*de50*/  FFMA.FTZ R54, R74, UR6, -R63 ;  /* 0x000000064a367c23 */ /* 0x000fc2000801083f */
[----:B------:R-:W-:-:S04]  /*de60*/  FFMA.FTZ R63, R77, UR6, -R63 ;  /* 0x000000064d3f7c23 */ /* 0x000fc8000801083f */
        /* <DEDUP_REMOVED lines=40> */
.L_x_11333:
        /* <DEDUP_REMOVED lines=11> */
[----:B------:R-:W-:Y:S01]  /*e1a0*/  F2FP.SATFINITE.E4M3.F32.PACK_AB_MERGE_C R49, R68, R45, R49 ;  /* 0x0000002d4431723e */ /* 0x000fe20004807031 */
        /* <DEDUP_REMOVED lines=77> */
[----:B------:R-:W-:Y:S01]  /*e680*/  IMAD.MOV.U32 R140, RZ, RZ, R49 ;  /* 0x000000ffff8c7224 */ /* 0x000fe200078e0031 */
[----:B------:R-:W-:Y:S06]  /*e690*/  @P1 BRA `(.L_x_11334) ;  /* 0xffffffc800d41947 */ /* 0x000fec000383ffff */
.L_x_11315:
[----:B------:R-:W-:Y:S06]  /*e6a0*/  BAR.ARV 0x8, 0x200 ;  /* 0x0208000000007b1d */ /* 0x000fec0000002000 */
[----:B------:R-:W-:Y:S05]  /*e6b0*/  @!P0 BRA `(.L_x_11335) ;  /* 0x0000000000048947 */ /* 0x000fea0003800000 */
[----:B------:R-:W-:Y:S01]  /*e6c0*/  BPT.TRAP 0x1 ;  /* 0x000000040000795c */ /* 0x000fe20000300000 */
.L_x_11335:
[----:B------:R-:W-:Y:S01]  /*e6d0*/  ULEA UR14, UR38, UR46, 0x3 ;  /* 0x0000002e260e7291 */ /* 0x000fe2000f8e183f */
[----:B------:R-:W-:-:S05]  /*e6e0*/  IMAD.U32 R0, RZ, RZ, UR37 ;  /* 0x00000025ff007e24 */ /* 0x000fca000f8e00ff */
[----:B------:R-:W-:-:S04]  /*e6f0*/  SHF.L.U32 R0, R0, 0x1f, RZ ;  /* 0x0000001f00007819 */ /* 0x000fc800000006ff */
[----:B------:R0:W1:Y:S01]  /*e700*/  SYNCS.PHASECHK.TRANS64.TRYWAIT P1, [UR14+0x19c50], R0 ;  /* 0x019c5000ff0075a7 */ /* 0x000062000802014e */
[----:B------:R-:W-:Y:S05]  /*e710*/  @!P0 BRA `(.L_x_11336) ;  /* 0x0000000000048947 */ /* 0x000fea0003800000 */
[----:B------:R-:W-:Y:S01]  /*e720*/  BPT.TRAP 0x1 ;  /* 0x000000040000795c */ /* 0x000fe20000300000 */
.L_x_11336:
[----:B-1----:R-:W-:Y:S05]  /*e730*/  @P1 BRA `(.L_x_11337) ;  /* 0x0000000000081947 */ /* 0x002fea0003800000 */
[----:B------:R-:W1:Y:S02]  /*e740*/  SYNCS.PHASECHK.TRANS64.TRYWAIT P1, [UR14+0x19c50], R0 ;  /* 0x019c5000ff0075a7 */ /* 0x000e64000802014e */
[----:B-1----:R-:W-:Y:S05]  /*e750*/  @!P1 BRA `(.L_x_11338) ;  /* 0x0000007000e49947 */ /* 0x002fea0003800000 */
.L_x_11337:
        /* <DEDUP_REMOVED lines=10> */
[----:B------:R-:W-:Y:S01]  /*e800*/  @UP0 USHF.R.S32.HI UR7, URZ, 0x1f, UR41 ;  /* 0x0000001f3f070899 */ /* 0x000fe20008011429 */
[----:B------:R-:W-:Y:S01]  /*e810*/  @UP0 ULDC.64 UR10, c[0x0][0x9c8] ;  /* 0x00027200000a0ab9 */ /* 0x000fe20000000a00 */
[----:B------:R-:W-:Y:S02]  /*e820*/  @UP0 USHF.R.S32.HI UR15, URZ, 0x1f, UR43 ;  /* 0x0000001f3f0f0899 */ /* 0x000fe4000801142b */
[----:B------:R-:W-:Y:S01]  /*e830*/  @UP0 UIMAD UR7, UR7, UR10, URZ ;  /* 0x0000000a070702a4 */ /* 0x000fe2000f8e023f */
[----:B------:R-:W-:Y:S01]  /*e840*/  @UP0 ULDC.64 UR12, c[0x0][0x9d0] ;  /* 0x00027400000c0ab9 */ /* 0x000fe20000000a00 */
[----:B------:R-:W-:Y:S02]  /*e850*/  @UP0 UIMAD.WIDE.U32 UR8, UR41, UR10, URZ ;  /* 0x0000000a290802a5 */ /* 0x000fe4000f8e003f */
[----:B------:R-:W-:Y:S02]  /*e860*/  @UP0 UIMAD UR7, UR41, UR11, UR7 ;  /* 0x0000000b290702a4 */ /* 0x000fe4000f8e0207 */
[----:B------:R-:W-:-:S02]  /*e870*/  UIMAD UR10, UR38, 0x300, UR46 ;  /* 0x00000300260a78a4 */ /* 0x000fc4000f8e022e */
[----:B------:R-:W-:Y:S02]  /*e880*/  @UP0 UIMAD UR11, UR15, UR12, URZ ;  /* 0x0000000c0f0b02a4 */ /* 0x000fe4000f8e023f */
[----:B------:R-:W-:Y:S02]  /*e890*/  @UP0 UIADD3 UR9, UR9, UR7, URZ ;  /* 0x0000000709090290 */ /* 0x000fe4000fffe03f */
[----:B------:R-:W-:Y:S02]  /*e8a0*/  @UP0 UIMAD UR7, UR43, UR13, UR11 ;  /* 0x0000000d2b0702a4 */ /* 0x000fe4000f8e020b */
[----:B------:R-:W-:Y:S01]  /*e8b0*/  @UP0 UIMAD.WIDE.U32 UR8, UR43, UR12, UR8 ;  /* 0x0000000c2b0802a5 */ /* 0x000fe2000f8e0008 */
[----:B------:R-:W-:-:S08]  /*e8c0*/  UMOV UR11, 0x40000040 ;  /* 0x40000040000b7882 */ /* 0x000fd00000000000 */
[----:B------:R-:W-:Y:S01]  /*e8d0*/  QGMMA.64x96x32.F32.E4M3.E4M3 R88, R148, gdesc[UR8], R88, gsb0 ;  /* 0x0160000894587df3 */ /* 0x000fe20008000858 */
        /* <DEDUP_REMOVED lines=15> */
[----:B0-----:R-:W0:Y:S01]  /*e9d0*/  SHFL.BFLY PT, R0, R3, 0x2, 0x1f ;  /* 0x0c401f0003007f89 */ /* 0x001e2200000e0000 */
[----:B------:R-:W-:-:S03]  /*e9e0*/  UIADD3 UR10, UR10, 0x6, URZ ;  /* 0x000000060a0a7890 */ /* 0x000fc6000fffe03f */
[----:B------:R-:W3:Y:S01]  /*e9f0*/  SHFL.BFLY PT, R9, R2, 0x2, 0x1f ;  /* 0x0c401f0002097f89 */ /* 0x000ee200000e0000 */
[----:B------:R-:W-:Y:S01]  /*ea00*/  UMOV UR11, 0x40000040 ;  /* 0x40000040000b7882 */ /* 0x000fe20000000000 */
[----:B------:R-:W-:Y:S02]  /*ea10*/  WARPGROUP.DEPBAR.LE gsb0, 0x0 ;  /* 0x00008000000079c5 */ /* 0x000fe40000010000 */
[----:B------:R-:W-:-:S06]  /*ea20*/  WARPGROUP.ARRIVE ;  /* 0x00000000000079c5 */ /* 0x000fcc0000000000 */
[----:B------:R-:W-:Y:S01]  /*ea30*/  QGMMA.64x96x32.F32.E4M3.E4M3 R88, R140, gdesc[UR16], R88, gsb0 ;  /* 0x016000108c587df3 */ /* 0x000fe20008000858 */
        /* <DEDUP_REMOVED lines=36> */
.L_x_11339:
        /* <DEDUP_REMOVED lines=58> */
.L_x_11261:
        /* <DEDUP_REMOVED lines=11> */
[----:B------:R-:W1:Y:S01]  /*f0d0*/  LDC R48, c[0x0][0xbe8] ;  /* 0x0002fa00ff307b82 */ /* 0x000e620000000800 */
[----:B------:R-:W2:Y:S01]  /*f0e0*/  S2R R38, SR_SWINHI ;  /* 0x0000000000267919 */ /* 0x000ea20000002f00 */
        /* <DEDUP_REMOVED lines=14> */
[----:B0-----:R-:W-:Y:S01]  /*f1d0*/  IMAD.SHL.U32 R4, R36, 0x4, RZ ;  /* 0x0000000424047824 */ /* 0x001fe200078e00ff */
        /* <DEDUP_REMOVED lines=17> */
[----:B------:R-:W-:-:S04]  /*f2f0*/  ULDC.64 UR10, c[0x0][0xb98] ;  /* 0x0002e600000a7ab9 */ /* 0x000fc80000000a00 */
[----:B------:R0:W3:Y:S01]  /*f300*/  LDG.E.CONSTANT R4, desc[UR50][R4.64] ;  /* 0x0000003204047981 */ /* 0x0000e2000c1e9900 */
[----:B------:R-:W-:Y:S02]  /*f310*/  MOV R8, R3 ;  /* 0x0000000300087202 */ /* 0x000fe40000000f00 */
[----:B--2---:R-:W-:Y:S01]  /*f320*/  MOV R9, R38 ;  /* 0x0000002600097202 */ /* 0x004fe20000000f00 */
[----:B------:R-:W-:Y:S02]  /*f330*/  UIMAD UR5, UR12, UR8, URZ ;  /* 0x000000080c0572a4 */ /* 0x000fe4000f8e023f */
[----:B------:R-:W-:Y:S02]  /*f340*/  UIMAD.WIDE.U32 UR6, UR43, UR8, URZ ;  /* 0x000000082b0672a5 */ /* 0x000fe4000f8e003f */
[----:B------:R-:W-:Y:S02]  /*f350*/  UIMAD UR5, UR43, UR9, UR5 ;  /* 0x000000092b0572a4 */ /* 0x000fe4000f8e0205 */
[----:B------:R-:W-:Y:S01]  /*f360*/  UIMAD UR8, UR13, UR10, URZ ;  /* 0x0000000a0d0872a4 */ /* 0x000fe2000f8e023f */
[----:B0-----:R-:W-:Y:S01]  /*f370*/  LOP3.LUT P0, R5, R36, 0x3, RZ, 0xc0, !PT ;  /* 0x0000000324057812 */ /* 0x001fe2000780c0ff */
[----:B------:R-:W-:-:S02]  /*f380*/  UIADD3 UR7, UR7, UR5, URZ ;  /* 0x0000000507077290 */ /* 0x000fc4000fffe03f */
[----:B------:R-:W-:Y:S01]  /*f390*/  UIMAD UR8, UR41, UR11, UR8 ;  /* 0x0000000b290872a4 */ /* 0x000fe2000f8e0208 */
[----:B------:R-:W-:Y:S01]  /*f3a0*/  ISETP.EQ.OR P0, PT, R5, 0x3, !P0 ;  /* 0x000000030500780c */ /* 0x000fe20004702670 */
[----:B------:R-:W-:Y:S01]  /*f3b0*/  UIMAD.WIDE.U32 UR6, UR41, UR10, UR6 ;  /* 0x0000000a290672a5 */ /* 0x000fe2000f8e0006 */
[----:B------:R-:W-:Y:S02]  /*f3c0*/  ULDC UR5, c[0x0][0xa88] ;  /* 0x0002a20000057ab9 */ /* 0x000fe40000000800 */
[----:B------:R-:W-:Y:S01]  /*f3d0*/  SEL R45, R31, R30, P0 ;  /* 0x0000001e1f2d7207 */ /* 0x000fe20000000000 */
[----:B------:R-:W-:Y:S01]  /*f3e0*/  ULDC.64 UR10, c[0x0][0xaf0] ;  /* 0x0002bc00000a7ab9 */ /* 0x000fe20000000a00 */
[----:B------:R-:W-:Y:S01]  /*f3f0*/  SEL R5, R30, R31, P0 ;  /* 0x0000001f1e057207 */ /* 0x000fe20000000000 */
[----:B------:R-:W-:Y:S01]  /*f400*/  IMAD.WIDE R30, R157, 0x2, R8 ;  /* 0x000000029d1e7825 */ /* 0x000fe200078e0208 */
[----:B------:R-:W-:Y:S02]  /*f410*/  SEL R55, R33, R32, P0 ;  /* 0x0000002021377207 */ /* 0x000fe40000000000 */
[----:B------:R-:W-:-:S02]  /*f420*/  SEL R57, R32, R33, P0 ;  /* 0x0000002120397207 */ /* 0x000fc40000000000 */
[----:B------:R-:W-:Y:S02]  /*f430*/  IADD3 R33, P2, R30, 0x6000, RZ ;  /* 0x000060001e217810 */ /* 0x000fe40007f5e0ff */
[----:B------:R-:W-:Y:S02]  /*f440*/  SEL R59, R29, R28, P0 ;  /* 0x0000001c1d3b7207 */ /* 0x000fe40000000000 */
[----:B------:R-:W-:Y:S01]  /*f450*/  SEL R61, R28, R29, P0 ;  /* 0x0000001d1c3d7207 */ /* 0x000fe20000000000 */
[----:B------:R-:W-:Y:S01]  /*f460*/  IMAD.X R29, RZ, RZ, R31, P2 ;  /* 0x000000ffff1d7224 */ /* 0x000fe200010e061f */
[----:B-1----:R-:W-:Y:S02]  /*f470*/  ISETP.NE.AND P2, PT, R48, 0x1, PT ;  /* 0x000000013000780c */ /* 0x002fe40003f45270 */
[----:B------:R-:W-:Y:S02]  /*f480*/  SEL R49, R21, R20, P0 ;  /* 0x0000001415317207 */ /* 0x000fe40000000000 */
[----:B------:R-:W-:-:S02]  /*f490*/  SEL R37, R20, R21, P0 ;  /* 0x0000001514257207 */ /* 0x000fc40000000000 */
[----:B------:R-:W-:Y:S02]  /*f4a0*/  IADD3 R21, P1, R30, 0x6020, RZ ;  /* 0x000060201e157810 */ /* 0x000fe40007f3e0ff */
[----:B------:R-:W-:Y:S02]  /*f4b0*/  SEL R47, R27, R26, P0 ;  /* 0x0000001a1b2f7207 */ /* 0x000fe40000000000 */
[----:B------:R-:W-:Y:S02]  /*f4c0*/  SEL R36, R26, R27, P0 ;  /* 0x0000001b1a247207 */ /* 0x000fe40000000000 */
[----:B------:R-:W-:Y:S01]  /*f4d0*/  SEL R63, R25, R24, P0 ;  /* 0x00000018193f7207 */ /* 0x000fe20000000000 */
[----:B------:R-:W0:Y:S01]  /*f4e0*/  @P2 LDC R40, c[0x0][0xbec] ;  /* 0x0002fb00ff282b82 */ /* 0x000e220000000800 */
[----:B------:R-:W-:Y:S02]  /*f4f0*/  SEL R65, R24, R25, P0 ;  /* 0x0000001918417207 */ /* 0x000fe40000000000 */
[----:B------:R-:W-:-:S02]  /*f500*/  SEL R67, R15, R14, P0 ;  /* 0x0000000e0f437207 */ /* 0x000fc40000000000 */
[----:B------:R-:W-:Y:S01]  /*f510*/  SEL R69, R14, R15, P0 ;  /* 0x0000000f0e457207 */ /* 0x000fe20000000000 */
[----:B------:R-:W-:Y:S01]  /*f520*/  IMAD.X R15, RZ, RZ, R31, P1 ;  /* 0x000000ffff0f7224 */ /* 0x000fe200008e061f */
[----:B------:R-:W-:Y:S01]  /*f530*/  LOP3.LUT R14, R21, 0x180, RZ, 0xc0, !PT ;  /* 0x00000180150e7812 */ /* 0x000fe200078ec0ff */
[----:B------:R-:W1:Y:S01]  /*f540*/  @P2 LDC R42, c[0x0][0xbf0] ;  /* 0x0002fc00ff2a2b82 */ /* 0x000e620000000800 */
[C---:B------:R-:W-:Y:S02]  /*f550*/  IADD3 R27, P3, R30.reuse, 0x3020, RZ ;  /* 0x000030201e1b7810 */ /* 0x040fe40007f7e0ff */
[----:B------:R-:W-:Y:S02]  /*f560*/  IADD3 R25, P4, R30, 0x3000, RZ ;  /* 0x000030001e197810 */ /* 0x000fe40007f9e0ff */
[----:B------:R-:W-:Y:S02]  /*f570*/  SEL R51, R13, R12, P0 ;  /* 0x0000000c0d337207 */ /* 0x000fe40000000000 */
[----:B------:R-:W-:Y:S01]  /*f580*/  SEL R38, R12, R13, P0 ;  /* 0x0000000d0c267207 */ /* 0x000fe20000000000 */
[----:B------:R-:W-:Y:S01]  /*f590*/  IMAD R13, R153, 0x20, R19 ;  /* 0x00000020990d7824 */ /* 0x000fe200078e0213 */
[----:B------:R-:W-:-:S02]  /*f5a0*/  SEL R71, R11, R10, P0 ;  /* 0x0000000a0b477207 */ /* 0x000fc40000000000 */
[----:B------:R-:W-:Y:S01]  /*f5b0*/  SEL R73, R10, R11, P0 ;  /* 0x0000000b0a497207 */ /* 0x000fe20000000000 */
[----:B------:R-:W-:Y:S01]  /*f5c0*/  IMAD.WIDE R8, R13, 0x2, R8 ;  /* 0x000000020d087825 */ /* 0x000fe200078e0208 */
[----:B------:R-:W-:Y:S02]  /*f5d0*/  SHF.R.U64 R14, R14, 0x3, RZ ;  /* 0x000000030e0e7819 */ /* 0x000fe400000012ff */
[----:B------:R-:W-:Y:S01]  /*f5e0*/  LOP3.LUT R12, R27, 0x180, RZ, 0xc0, !PT ;  /* 0x000001801b0c7812 */ /* 0x000fe200078ec0ff */
[--C-:B------:R-:W-:Y:S01]  /*f5f0*/  IMAD.X R13, RZ, RZ, R31.reuse, P3 ;  /* 0x000000ffff0d7224 */ /* 0x100fe200018e061f */
[----:B------:R-:W-:Y:S01]  /*f600*/  LOP3.LUT R10, R25, 0x180, RZ, 0xc0, !PT ;  /* 0x00000180190a7812 */ /* 0x000fe200078ec0ff */
[----:B------:R-:W-:Y:S01]  /*f610*/  IMAD.X R11, RZ, RZ, R31, P4 ;  /* 0x000000ffff0b7224 */ /* 0x000fe200020e061f */
[----:B------:R-:W-:Y:S02]  /*f620*/  LOP3.LUT R14, R14, R21, RZ, 0x3c, !PT ;  /* 0x000000150e0e7212 */ /* 0x000fe400078e3cff */
[----:B------:R-:W-:-:S02]  /*f630*/  LOP3.LUT R20, R33, 0x180, RZ, 0xc0, !PT ;  /* 0x0000018021147812 */ /* 0x000fc400078ec0ff */
[----:B------:R-:W-:Y:S02]  /*f640*/  SHF.R.U64 R12, R12, 0x3, RZ ;  /* 0x000000030c0c7819 */ /* 0x000fe400000012ff */
[----:B------:R-:W-:Y:S02]  /*f650*/  SHF.R.U64 R10, R10, 0x3, RZ ;  /* 0x000000030a0a7819 */ /* 0x000fe400000012ff */
[----:B------:R-:W-:Y:S02]  /*f660*/  IADD3 R21, P5, R30, 0x20, RZ ;  /* 0x000000201e157810 */ /* 0x000fe40007fbe0ff */
[----:B------:R-:W-:Y:S02]  /*f670*/  SEL R75, R7, R6, P0 ;  /* 0x00000006074b7207 */ /* 0x000fe40000000000 */
[----:B------:R-:W-:Y:S02]  /*f680*/  SEL R77, R6, R7, P0 ;  /* 0x00000007064d7207 */ /* 0x000fe40000000000 */
[----:B------:R-:W-:-:S02]  /*f690*/  LOP3.LUT R7, R30, 0x180, RZ, 0xc0, !PT ;  /* 0x000001801e077812 */ /* 0x000fc400078ec0ff */
[----:B------:R-:W-:Y:S02]  /*f6a0*/  SHF.R.U64 R20, R20, 0x3, RZ ;  /* 0x0000000314147819 */ /* 0x000fe400000012ff */
[----:B------:R-:W-:Y:S02]  /*f6b0*/  LOP3.LUT R12, R12, R27, RZ, 0x3c, !PT ;  /* 0x0000001b0c0c7212 */ /* 0x000fe400078e3cff */
[----:B------:R-:W-:Y:S02]  /*f6c0*/  LOP3.LUT R10, R10, R25, RZ, 0x3c, !PT ;  /* 0x000000190a0a7212 */ /* 0x000fe400078e3cff */
[----:B------:R-:W-:Y:S01]  /*f6d0*/  MOV R64, R14 ;  /* 0x0000000e00407202 */ /* 0x000fe20000000f00 */
[----:B------:R-:W-:Y:S01]  /*f6e0*/  VIADD R15, R18, UR40 ;  /* 0x00000028120f7c36 */ /* 0x000fe20008000000 */
[----:B------:R-:W-:Y:S01]  /*f6f0*/  SEL R41, R35, R34, P0 ;  /* 0x0000002223297207 */ /* 0x000fe20000000000 */
[----:B------:R-:W-:Y:S01]  /*f700*/  IMAD.U32 R14, RZ, RZ, UR8 ;  /* 0x00000008ff0e7e24 */ /* 0x000fe2000f8e00ff */
[----:B------:R-:W-:Y:S01]  /*f710*/  SEL R43, R34, R35, P0 ;  /* 0x00000023222b7207 */ /* 0x000fe20000000000 */
[----:B------:R-:W-:Y:S01]  /*f720*/  ULDC.64 UR8, c[0x0][0xae8] ;  /* 0x0002ba0000087ab9 */ /* 0x000fe20000000a00 */
[----:B------:R-:W-:-:S02]  /*f730*/  LOP3.LUT R6, R21, 0x180, RZ, 0xc0, !PT ;  /* 0x0000018015067812 */ /* 0x000fc400078ec0ff */
[----:B------:R-:W-:Y:S02]  /*f740*/  IADD3 R35, P1, R8, 0x1800, RZ ;  /* 0x0000180008237810 */ /* 0x000fe40007f3e0ff */
[----:B------:R-:W-:Y:S02]  /*f750*/  SHF.R.U64 R7, R7, 0x3, RZ ;  /* 0x0000000307077819 */ /* 0x000fe400000012ff */
[----:B------:R-:W-:Y:S02]  /*f760*/  LOP3.LUT R28, R20, R33, RZ, 0x3c, !PT ;  /* 0x00000021141c7212 */ /* 0x000fe400078e3cff */
[----:B------:R-:W-:Y:S02]  /*f770*/  MOV R68, R12 ;  /* 0x0000000c00447202 */ /* 0x000fe40000000f00 */
[----:B------:R-:W-:Y:S01]  /*f780*/  MOV R70, R10 ;  /* 0x0000000a00467202 */ /* 0x000fe20000000f00 */
[----:B0-----:R-:W-:Y:S01]  /*f790*/  @P2 IMAD.HI.U32 R11, R15, R40, RZ ;  /* 0x000000280f0b2227 */ /* 0x001fe200078e00ff */
[----:B------:R-:W-:-:S02]  /*f7a0*/  SHF.R.U64 R6, R6, 0x3, RZ ;  /* 0x0000000306067819 */ /* 0x000fc400000012ff */
[----:B------:R-:W-:Y:S01]  /*f7b0*/  LOP3.LUT R34, R35, 0x180, RZ, 0xc0, !PT ;  /* 0x0000018023227812 */ /* 0x000fe200078ec0ff */
[----:B------:R-:W-:Y:S01]  /*f7c0*/  IMAD.MOV.U32 R10, RZ, RZ, R15 ;  /* 0x000000ffff0a7224 */ /* 0x000fe200078e000f */
[----:B------:R-:W-:Y:S01]  /*f7d0*/  LOP3.LUT R30, R7, R30, RZ, 0x3c, !PT ;  /* 0x0000001e071e7212 */ /* 0x000fe200078e3cff */
[----:B------:R-:W-:Y:S01]  /*f7e0*/  IMAD.X R7, RZ, RZ, R31, P5 ;  /* 0x000000ffff077224 */ /* 0x000fe200028e061f */
[----:B------:R-:W-:Y:S02]  /*f7f0*/  MOV R66, R28 ;  /* 0x0000001c00427202 */ /* 0x000fe40000000f00 */
[----:B------:R-:W-:Y:S02]  /*f800*/  LOP3.LUT R6, R6, R21, RZ, 0x3c, !PT ;  /* 0x0000001506067212 */ /* 0x000fe400078e3cff */
[----:B------:R-:W-:Y:S02]  /*f810*/  SHF.R.U64 R34, R34, 0x3, RZ ;  /* 0x0000000322227819 */ /* 0x000fe400000012ff */
[----:B-1----:R-:W-:-:S02]  /*f820*/  @P2 SHF.R.U32.HI R10, RZ, R42, R11 ;  /* 0x0000002aff0a2219 */ /* 0x002fc4000001160b */
[----:B------:R-:W-:Y:S01]  /*f830*/  LOP3.LUT R34, R34, R35, RZ, 0x3c, !PT ;  /* 0x0000002322227212 */ /* 0x000fe200078e3cff */
[----:B------:R-:W-:Y:S01]  /*f840*/  IMAD.X R35, RZ, RZ, R9, P1 ;  /* 0x000000ffff237224 */ /* 0x000fe200008e0609 */
[----:B------:R-:W-:Y:S01]  /*f850*/  MOV R72, R6 ;  /* 0x0000000600487202 */ /* 0x000fe20000000f00 */
[--C-:B------:R-:W-:Y:S01]  /*f860*/  IMAD.MOV R7, RZ, RZ, -R10.reuse ;  /* 0x000000ffff077224 */ /* 0x100fe200078e0a0a */
[----:B------:R-:W-:Y:S02]  /*f870*/  SHF.R.S32.HI R11, RZ, 0x1f, R10 ;  /* 0x0000001fff0b7819 */ /* 0x000fe4000001140a */
[----:B------:R-:W-:Y:S01]  /*f880*/  IADD3 R10, P1, R10, UR6, RZ ;  /* 0x000000060a0a7c10 */ /* 0x000fe2000ff3e0ff */
[----:B------:R-:W-:Y:S01]  /*f890*/  IMAD R7, R48, R7, R15 ;  /* 0x0000000730077224 */ /* 0x000fe200078e020f */
[----:B------:R-:W-:Y:S02]  /*f8a0*/  SEL R53, R132, R133, P0 ;  /* 0x0000008584357207 */ /* 0x000fe40000000000 */
[----:B------:R-:W-:-:S02]  /*f8b0*/  SEL R39, R133, R132, P0 ;  /* 0x0000008485277207 */ /* 0x000fc40000000000 */
[----:B------:R-:W-:Y:S01]  /*f8c0*/  IADD3.X R11, R11, UR7, R14, P1, !PT ;  /* 0x000000070b0b7c10 */ /* 0x000fe20008ffe40e */
[----:B------:R-:W-:Y:S01]  /*f8d0*/  ULDC.64 UR6, c[0x0][0xb88] ;  /* 0x0002e20000067ab9 */ /* 0x000fe20000000a00 */
[----:B------:R-:W-:Y:S02]  /*f8e0*/  SHF.R.S32.HI R29, RZ, 0x1f, R7 ;  /* 0x0000001fff1d7819 */ /* 0x000fe40000011407 */
[C---:B------:R-:W-:Y:S01]  /*f8f0*/  IADD3 R33, P3, R8.reuse, 0x3000, RZ ;  /* 0x0000300008217810 */ /* 0x040fe20007f7e0ff */
[----:B------:R-:W-:Y:S01]  /*f900*/  IMAD.WIDE.U32 R10, R7, UR6, R10 ;  /* 0x00000006070a7c25 */ /* 0x000fe2000f8e000a */
[----:B------:R-:W-:Y:S02]  /*f910*/  IADD3 R27, P4, R8, 0x4800, RZ ;  /* 0x00004800081b7810 */ /* 0x000fe40007f9e0ff */
[----:B------:R-:W-:Y:S02]  /*f920*/  LOP3.LUT R32, R33, 0x180, RZ, 0xc0, !PT ;  /* 0x0000018021207812 */ /* 0x000fe400078ec0ff */
[----:B------:R-:W-:-:S02]  /*f930*/  LOP3.LUT R26, R27, 0x180, RZ, 0xc0, !PT ;  /* 0x000001801b1a7812 */ /* 0x000fc400078ec0ff */
[----:B------:R-:W-:Y:S02]  /*f940*/  SHF.R.U64 R32, R32, 0x3, RZ ;  /* 0x0000000320207819 */ /* 0x000fe400000012ff */
[----:B------:R-:W-:Y:S02]  /*f950*/  SHF.R.U64 R26, R26, 0x3, RZ ;  /* 0x000000031a1a7819 */ /* 0x000fe400000012ff */
[----:B------:R-:W-:Y:S02]  /*f960*/  LOP3.LUT P1, RZ, R154, 0x3, RZ, 0xc0, !PT ;  /* 0x000000039aff7812 */ /* 0x000fe4000782c0ff */
[----:B------:R-:W-:Y:S01]  /*f970*/  LOP3.LUT R32, R32, R33, RZ, 0x3c, !PT ;  /* 0x0000002120207212 */ /* 0x000fe200078e3cff */
[--C-:B------:R-:W-:Y:S01]  /*f980*/  IMAD.X R33, RZ, RZ, R9.reuse, P3 ;  /* 0x000000ffff217224 */ /* 0x100fe200018e0609 */
[----:B------:R-:W-:Y:S01]  /*f990*/  LOP3.LUT R26, R26, R27, RZ, 0x3c, !PT ;  /* 0x0000001b1a1a7212 */ /* 0x000fe200078e3cff */
[----:B------:R-:W-:Y:S01]  /*f9a0*/  IMAD.X R27, RZ, RZ, R9, P4 ;  /* 0x000000ffff1b7224 */ /* 0x000fe200020e0609 */
[----:B------:R-:W-:-:S02]  /*f9b0*/  MOV R31, R30 ;  /* 0x0000001e001f7202 */ /* 0x000fc40000000f00 */
[C---:B------:R-:W-:Y:S02]  /*f9c0*/  IADD3 R25, P5, R8.reuse, 0x6000, RZ ;  /* 0x0000600008197810 */ /* 0x040fe40007fbe0ff */
[C---:B------:R-:W-:Y:S02]  /*f9d0*/  IADD3 R79, P6, R8.reuse, 0x7800, RZ ;  /* 0x00007800084f7810 */ /* 0x040fe40007fde0ff */
[----:B------:R-:W-:Y:S02]  /*f9e0*/  LOP3.LUT R24, R25, 0x180, RZ, 0xc0, !PT ;  /* 0x0000018019187812 */ /* 0x000fe400078ec0ff */
[----:B------:R-:W-:Y:S02]  /*f9f0*/  LOP3.LUT R21, R8, 0x180, RZ, 0xc0, !PT ;  /* 0x0000018008157812 */ /* 0x000fe400078ec0ff */
[----:B------:R-:W-:Y:S02]  /*fa00*/  SHF.R.U64 R24, R24, 0x3, RZ ;  /* 0x0000000318187819 */ /* 0x000fe400000012ff */
[----:B------:R-:W-:-:S02]  /*fa10*/  LOP3.LUT R20, R79, 0x180, RZ, 0xc0, !PT ;  /* 0x000001804f147812 */ /* 0x000fc400078ec0ff */
[----:B------:R-:W-:Y:S01]  /*fa20*/  LOP3.LUT R24, R24, R25, RZ, 0x3c, !PT ;  /* 0x0000001918187212 */ /* 0x000fe200078e3cff */
[--C-:B------:R-:W-:Y:S01]  /*fa30*/  IMAD.X R25, RZ, RZ, R9.reuse, P5 ;  /* 0x000000ffff197224 */ /* 0x100fe200028e0609 */
[----:B------:R-:W-:Y:S02]  /*fa40*/  SHF.R.U64 R21, R21, 0x3, RZ ;  /* 0x0000000315157819 */ /* 0x000fe400000012ff */
[----:B------:R-:W-:Y:S02]  /*fa50*/  SHF.R.U64 R20, R20, 0x3, RZ ;  /* 0x0000000314147819 */ /* 0x000fe400000012ff */
[----:B------:R-:W-:Y:S01]  /*fa60*/  LOP3.LUT R8, R21, R8, RZ, 0x3c, !PT ;  /* 0x0000000815087212 */ /* 0x000fe200078e3cff */
[----:B------:R-:W-:Y:S01]  /*fa70*/  IMAD.X R21, RZ, RZ, R9, P6 ;  /* 0x000000ffff157224 */ /* 0x000fe200030e0609 */
[----:B------:R-:W-:Y:S02]  /*fa80*/  LOP3.LUT R20, R20, R79, RZ, 0x3c, !PT ;  /* 0x0000004f14147212 */ /* 0x000fe400078e3cff */
[----:B---3--:R-:W-:Y:S01]  /*fa90*/  LOP3.LUT R12, R4, 0x2, RZ, 0x3c, !PT ;  /* 0x00000002040c7812 */ /* 0x008fe200078e3cff */
[----:B------:R-:W-:Y:S04]  /*faa0*/  SHFL.IDX PT, R55, R55, R4, 0x1c1f ;  /* 0x001c1f0437377589 */ /* 0x000fe800000e0000 */
[----:B------:R-:W-:Y:S04]  /*fab0*/  SHFL.IDX PT, R28, R57, R12, 0x1c1f ;  /* 0x001c1f0c391c7589 */ /* 0x000fe800000e0000 */
[----:B------:R-:W-:Y:S04]  /*fac0*/  SHFL.IDX PT, R41, R41, R4, 0x1c1f ;  /* 0x001c1f0429297589 */ /* 0x000fe800000e0000 */
[----:B------:R-:W-:Y:S04]  /*fad0*/  SHFL.IDX PT, R6, R43, R12, 0x1c1f ;  /* 0x001c1f0c2b067589 */ /* 0x000fe800000e0000 */
[----:B------:R-:W-:Y:S04]  /*fae0*/  SHFL.IDX PT, R47, R47, R4, 0x1c1f ;  /* 0x001c1f042f2f7589 */ /* 0x000fe800000e0000 */
[----:B------:R-:W0:Y:S04]  /*faf0*/  SHFL.IDX PT, R36, R36, R12, 0x1c1f ;  /* 0x001c1f0c24247589 */ /* 0x000e2800000e0000 */
[----:B------:R1:W-:Y:S04]  /*fb00*/  SHFL.IDX PT, R13, R49, R4, 0x1c1f ;  /* 0x001c1f04310d7589 */ /* 0x0003e800000e0000 */
[----:B------:R-:W2:Y:S04]  /*fb10*/  SHFL.IDX PT, R40, R37, R12, 0x1c1f ;  /* 0x001c1f0c25287589 */ /* 0x000ea800000e0000 */
[----:B------:R-:W-:Y:S01]  /*fb20*/  SHFL.IDX PT, R42, R51, R4, 0x1c1f ;  /* 0x001c1f04332a7589 */ /* 0x000fe200000e0000 */
[----:B-1----:R-:W-:-:S03]  /*fb30*/  IMAD R49, R48, UR5, RZ ;  /* 0x0000000530317c24 */ /* 0x002fc6000f8e02ff */
[----:B------:R2:W-:Y:S04]  /*fb40*/  SHFL.IDX PT, R15, R38, R12, 0x1c1f ;  /* 0x001c1f0c260f7589 */ /* 0x0005e800000e0000 */
[----:B------:R-:W-:Y:S04]  /*fb50*/  SHFL.IDX PT, R45, R45, R4, 0x1c1f ;  /* 0x001c1f042d2d7589 */ /* 0x000fe800000e0000 */
[----:B------:R1:W-:Y:S01]  /*fb60*/  SHFL.IDX PT, R14, R5, R12, 0x1c1f ;  /* 0x001c1f0c050e7589 */ /* 0x0003e200000e0000 */
[----:B0-----:R-:W-:-:S03]  /*fb70*/  SEL R30, R36, R47, P0 ;  /* 0x0000002f241e7207 */ /* 0x001fc60000000000 */
[----:B------:R-:W-:Y:S04]  /*fb80*/  SHFL.IDX PT, R59, R59, R4, 0x1c1f ;  /* 0x001c1f043b3b7589 */ /* 0x000fe800000e0000 */
[----:B------:R-:W-:Y:S01]  /*fb90*/  SHFL.IDX PT, R52, R61, R12, 0x1c1f ;  /* 0x001c1f0c3d347589 */ /* 0x000fe200000e0000 */
[----:B--2---:R-:W-:Y:S02]  /*fba0*/  SEL R38, R40, R13, P0 ;  /* 0x0000000d28267207 */ /* 0x004fe40000000000 */
[----:B-1----:R-:W-:Y:S01]  /*fbb0*/  SEL R5, R55, R28, P0 ;  /* 0x0000001c37057207 */ /* 0x002fe20000000000 */
[----:B------:R-:W-:Y:S04]  /*fbc0*/  SHFL.IDX PT, R63, R63, R4, 0x1c1f ;  /* 0x001c1f043f3f7589 */ /* 0x000fe800000e0000 */
[----:B------:R-:W-:Y:S04]  /*fbd0*/  SHFL.IDX PT, R54, R65, R12, 0x1c1f ;  /* 0x001c1f0c41367589 */ /* 0x000fe800000e0000 */
[----:B------:R-:W-:Y:S04]  /*fbe0*/  SHFL.IDX PT, R67, R67, R4, 0x1c1f ;  /* 0x001c1f0443437589 */ /* 0x000fe800000e0000 */
[----:B------:R-:W0:Y:S04]  /*fbf0*/  SHFL.IDX PT, R56, R69, R12, 0x1c1f ;  /* 0x001c1f0c45387589 */ /* 0x000e2800000e0000 */
[----:B------:R-:W-:Y:S04]  /*fc00*/  SHFL.IDX PT, R53, R53, R4, 0x1c1f ;  /* 0x001c1f0435357589 */ /* 0x000fe800000e0000 */
[----:B------:R-:W-:Y:S04]  /*fc10*/  SHFL.IDX PT, R71, R71, R4, 0x1c1f ;  /* 0x001c1f0447477589 */ /* 0x000fe800000e0000 */
[----:B------:R0:W1:Y:S04]  /*fc20*/  SHFL.IDX PT, R46, R39, R12, 0x1c1f ;  /* 0x001c1f0c272e7589 */ /* 0x00006800000e0000 */
[----:B------:R-:W2:Y:S04]  /*fc30*/  SHFL.IDX PT, R58, R73, R12, 0x1c1f ;  /* 0x001c1f0c493a7589 */ /* 0x000ea800000e0000 */
[----:B------:R3:W-:Y:S04]  /*fc40*/  SHFL.IDX PT, R75, R75, R4, 0x1c1f ;  /* 0x001c1f044b4b7589 */ /* 0x0007e800000e0000 */
[----:B------:R4:W2:Y:S01]  /*fc50*/  SHFL.IDX PT, R62, R77, R12, 0x1c1f ;  /* 0x001c1f0c4d3e7589 */ /* 0x0008a200000e0000 */
[----:B0-----:R-:W-:Y:S01]  /*fc60*/  SEL R39, R56, R67, P0 ;  /* 0x0000004338277207 */ /* 0x001fe20000000000 */
[----:B---3--:R-:W-:-:S04]  /*fc70*/  IMAD R4, R29, UR6, RZ ;  /* 0x000000061d047c24 */ /* 0x008fc8000f8e02ff */
[----:B------:R-:W-:Y:S01]  /*fc80*/  IMAD R29, R7, UR7, R4 ;  /* 0x00000007071d7c24 */ /* 0x000fe2000f8e0204 */
[----:B------:R-:W-:Y:S01]  /*fc90*/  SEL R7, R28, R55, P0 ;  /* 0x000000371c077207 */ /* 0x000fe20000000000 */
[----:B------:R-:W-:Y:S01]  /*fca0*/  VIADD R28, R156, UR40 ;  /* 0x000000289c1c7c36 */ /* 0x000fe20008000000 */
[----:B------:R-:W-:Y:S01]  /*fcb0*/  SEL R4, R41, R6, P0 ;  /* 0x0000000629047207 */ /* 0x000fe20000000000 */
[----:B------:R-:W-:Y:S01]  /*fcc0*/  ULDC.64 UR6, c[0x0][0xb50] ;  /* 0x0002d40000067ab9 */ /* 0x000fe20000000a00 */
[----:B------:R-:W-:Y:S01]  /*fcd0*/  SEL R6, R6, R41, P0 ;  /* 0x0000002906067207 */ /* 0x000fe20000000000 */
[C---:B----4-:R-:W-:Y:S01]  /*fce0*/  VIADD R12, R28.reuse, 0x8 ;  /* 0x000000081c0c7836 */ /* 0x050fe20000000000 */
[----:B------:R-:W-:Y:S01]  /*fcf0*/  ISETP.GE.OR P3, PT, R28, R49, P1 ;  /* 0x000000311c00720c */ /* 0x000fe20000f66670 */
[----:B------:R-:W-:Y:S01]  /*fd00*/  IMAD.IADD R11, R11, 0x1, R29 ;  /* 0x000000010b0b7824 */ /* 0x000fe200078e021d */
[----:B------:R-:W-:Y:S01]  /*fd10*/  LEA R37, P4, R10, UR6, 0x2 ;  /* 0x000000060a257c11 */ /* 0x000fe2000f8810ff */
[----:B------:R0:W-:Y:S01]  /*fd20*/  STSM.16.M88.4 [R31], R4 ;  /* 0x000000041f007844 */ /* 0x0001e20000000200 */
[----:B------:R-:W-:-:S02]  /*fd30*/  SEL R28, R47, R36, P0 ;  /* 0x000000242f1c7207 */ /* 0x000fc40000000000 */
[----:B------:R-:W-:Y:S01]  /*fd40*/  SEL R36, R13, R40, P0 ;  /* 0x000000280d247207 */ /* 0x000fe20000000000 */
[----:B------:R-:W-:Y:S01]  /*fd50*/  SHFL.IDX PT, R50, R37, RZ, 0x1c1f ;  /* 0x001c1fff25327589 */ /* 0x000fe200000e0000 */
[----:B------:R-:W-:Y:S02]  /*fd60*/  ISETP.GE.OR P1, PT, R12, R49, P1 ;  /* 0x000000310c00720c */ /* 0x000fe40000f26670 */
[----:B------:R-:W-:Y:S01]  /*fd70*/  SEL R40, R42, R15, P0 ;  /* 0x0000000f2a287207 */ /* 0x000fe20000000000 */
[----:B------:R3:W-:Y:S01]  /*fd80*/  SHFL.IDX PT, R60, R37, 0x1, 0x1c1f ;  /* 0x003c1f00253c7f89 */ /* 0x0007e200000e0000 */
[----:B------:R-:W-:Y:S02]  /*fd90*/  SEL R12, R45, R14, P0 ;  /* 0x0000000e2d0c7207 */ /* 0x000fe40000000000 */
[----:B------:R-:W-:Y:S02]  /*fda0*/  SEL R42, R15, R42, P0 ;  /* 0x0000002a0f2a7207 */ /* 0x000fe40000000000 */
[----:B------:R-:W-:-:S02]  /*fdb0*/  SEL R14, R14, R45, P0 ;  /* 0x0000002d0e0e7207 */ /* 0x000fc40000000000 */
[----:B------:R-:W-:Y:S02]  /*fdc0*/  SEL R13, R59, R52, P0 ;  /* 0x000000343b0d7207 */ /* 0x000fe40000000000 */
[----:B------:R-:W-:Y:S02]  /*fdd0*/  SEL R15, R52, R59, P0 ;  /* 0x0000003b340f7207 */ /* 0x000fe40000000000 */
[----:B------:R-:W-:Y:S02]  /*fde0*/  SEL R29, R63, R54, P0 ;  /* 0x000000363f1d7207 */ /* 0x000fe40000000000 */
[----:B0-----:R-:W-:Y:S01]  /*fdf0*/  SEL R31, R54, R63, P0 ;  /* 0x0000003f361f7207 */ /* 0x001fe20000000000 */
[----:B------:R-:W-:Y:S01]  /*fe00*/  STSM.16.M88.4 [R72], R12 ;  /* 0x0000000c48007844 */ /* 0x000fe20000000200 */
[----:B---3--:R-:W-:Y:S02]  /*fe10*/  SEL R37, R67, R56, P0 ;  /* 0x0000003843257207 */ /* 0x008fe40000000000 */
[----:B-1----:R-:W-:Y:S01]  /*fe20*/  SEL R44, R53, R46, P0 ;  /* 0x0000002e352c7207 */ /* 0x002fe20000000000 */
[----:B------:R-:W-:Y:S01]  /*fe30*/  STSM.16.M88.4 [R70], R28 ;  /* 0x0000001c46007844 */ /* 0x000fe20000000200 */
[----:B--2---:R-:W-:-:S02]  /*fe40*/  SEL R41, R71, R58, P0 ;  /* 0x0000003a47297207 */ /* 0x004fc40000000000 */
[----:B------:R-:W-:Y:S01]  /*fe50*/  SEL R43, R58, R71, P0 ;  /* 0x000000473a2b7207 */ /* 0x000fe20000000000 */
[----:B------:R0:W-:Y:S01]  /*fe60*/  STSM.16.M88.4 [R68], R36 ;  /* 0x0000002444007844 */ /* 0x0001e20000000200 */
[----:B------:R-:W-:Y:S02]  /*fe70*/  SEL R46, R46, R53, P0 ;  /* 0x000000352e2e7207 */ /* 0x000fe40000000000 */
[----:B------:R-:W-:Y:S01]  /*fe80*/  SEL R45, R75, R62, P0 ;  /* 0x0000003e4b2d7207 */ /* 0x000fe20000000000 */
[----:B------:R-:W-:Y:S01]  /*fe90*/  STSM.16.M88.4 [R66], R40 ;  /* 0x0000002842007844 */ /* 0x000fe20000000200 */
[----:B------:R-:W-:Y:S02]  /*fea0*/  SEL R47, R62, R75, P0 ;  /* 0x0000004b3e2f7207 */ /* 0x000fe40000000000 */
[----:B------:R-:W-:-:S03]  /*feb0*/  LEA.HI.X R11, R10, UR7, R11, 0x2, P4 ;  /* 0x000000070a0b7c11 */ /* 0x000fc6000a0f140b */
[----:B------:R-:W-:Y:S04]  /*fec0*/  STSM.16.M88.4 [R64], R44 ;  /* 0x0000002c40007844 */ /* 0x000fe80000000200 */
[----:B------:R-:W1:Y:S01]  /*fed0*/  SHFL.IDX PT, R51, R11, RZ, 0x1c1f ;  /* 0x001c1fff0b337589 */ /* 0x000e6200000e0000 */
[----:B0-----:R-:W0:Y:S08]  /*fee0*/  @P2 LDC R37, c[0x0][0xbec] ;  /* 0x0002fb00ff252b82 */ /* 0x001e300000000800 */
[----:B------:R-:W-:Y:S08]  /*fef0*/  BAR.SYNC.DEFER_BLOCKING 0x1, 0x180 ;  /* 0x0046000000007b1d */ /* 0x000ff00000010000 */
[----:B------:R-:W2:Y:S01]  /*ff00*/  @P2 LDC R39, c[0x0][0xbf0] ;  /* 0x0002fc00ff272b82 */ /* 0x000ea20000000800 */
[----:B------:R-:W3:Y:S01]  /*ff10*/  SHFL.IDX PT, R61, R11, 0x1, 0x1c1f ;  /* 0x003c1f000b3d7f89 */ /* 0x000ee200000e0000 */
[----:B------:R-:W-:-:S02]  /*ff20*/  UIMAD UR5, UR12, UR8, URZ ;  /* 0x000000080c0572a4 */ /* 0x000fc4000f8e023f */
[----:B------:R-:W-:Y:S02]  /*ff30*/  UIMAD.WIDE.U32 UR6, UR43, UR8, URZ ;  /* 0x000000082b0672a5 */ /* 0x000fe4000f8e003f */
[----:B------:R-:W-:Y:S01]  /*ff40*/  UIMAD UR5, UR43, UR9, UR5 ;  /* 0x000000092b0572a4 */ /* 0x000fe2000f8e0205 */
[----:B-1----:R1:W-:Y:S04]  /*ff50*/  @!P3 ST.E desc[UR50][R50.64], R0 ;  /* 0x000000003200b985 */ /* 0x0023e8000c101932 */
[----:B---3--:R3:W-:Y:S01]  /*ff60*/  @!P1 ST.E desc[UR50][R60.64], R2 ;  /* 0x000000023c009985 */ /* 0x0087e2000c101932 */
[----:B-1----:R-:W-:-:S03]  /*ff70*/  IMAD R0, R152, 0x60, R153 ;  /* 0x0000006098007824 */ /* 0x002fc600078e0299 */
[----:B------:R1:W5:Y:S01]  /*ff80*/  LD.E.128 R56, desc[UR50][R24.64] ;  /* 0x0000003218387980 */ /* 0x000362000c101d00 */
[----:B------:R-:W-:Y:S02]  /*ff90*/  UIMAD UR8, UR13, UR10, URZ ;  /* 0x0000000a0d0872a4 */ /* 0x000fe4000f8e023f */
[----:B------:R-:W-:Y:S01]  /*ffa0*/  UIADD3 UR7, UR7, UR5, URZ ;  /* 0x0000000507077290 */ /* 0x000fe2000fffe03f */
[----:B------:R4:W5:Y:S01]  /*ffb0*/  LD.E.128 R12, desc[UR50][R26.64] ;  /* 0x000000321a0c7980 */ /* 0x000962000c101d00 */
[----:B---3--:R-:W-:-:S03]  /*ffc0*/  VIADD R2, R0, UR40 ;  /* 0x0000002800027c36 */ /* 0x008fc60008000000 */
[----:B------:R3:W5:Y:S01]  /*ffd0*/  LD.E.128 R52, desc[UR50][R32.64] ;  /* 0x0000003220347980 */ /* 0x000762000c101d00 */
[----:B0-----:R-:W-:-:S03]  /*ffe0*/  @P2 IMAD.HI.U32 R0, R2, R37, RZ ;  /* 0x0000002502002227 */ /* 0x001fc600078e00ff */
[----:B------:R0:W5:Y:S01]  /*fff0*/  LD.E.128 R28, desc[UR50][R20.64] ;  /* 0x00000032141c7980 */ /* 0x000162000c101d00 */
[----:B-1----:R-:W-:Y:S01]  /*10000*/  IMAD.MOV.U32 R25, RZ, RZ, R2 ;  /* 0x000000ffff197224 */ /* 0x002fe200078e0002 */
[----:B--2---:R-:W-:Y:S01]  /*10010*/  @P2 SHF.R.U32.HI R25, RZ, R39, R0 ;  /* 0x00000027ff192219 */ /* 0x004fe20000011600 */
[----:B------:R-:W-:Y:S01]  /*10020*/  UIMAD UR5, UR41, UR11, UR8 ;  /* 0x0000000b290572a4 */ /* 0x000fe2000f8e0208 */
[----:B------:R-:W5:Y:S01]  /*10030*/  LD.E.128 R8, desc[UR50][R8.64] ;  /* 0x0000003208087980 */ /* 0x000f62000c101d00 */
[----:B------:R-:W-:Y:S01]  /*10040*/  UIMAD.WIDE.U32 UR6, UR41, UR10, UR6 ;  /* 0x0000000a290672a5 */ /* 0x000fe2000f8e0006 */
[--C-:B------:R-:W-:Y:S01]  /*10050*/  SHF.R.S32.HI R0, RZ, 0x1f, R25.reuse ;  /* 0x0000001fff007819 */ /* 0x100fe20000011419 */
[----:B----4-:R-:W-:Y:S01]  /*10060*/  IMAD.MOV R27, RZ, RZ, -R25 ;  /* 0x000000ffff1b7224 */ /* 0x010fe200078e0a19 */
[----:B------:R-:W-:Y:S01]  /*10070*/  ULDC.64 UR8, c[0x0][0xae0] ;  /* 0x0002b80000087ab9 */ /* 0x000fe20000000a00 */
[----:B------:R-:W-:Y:S01]  /*10080*/  UIADD3 UR5, UR7, UR5, URZ ;  /* 0x0000000507057290 */ /* 0x000fe2000fffe03f */
[----:B------:R1:W5:Y:S01]  /*10090*/  LD.E.128 R4, desc[UR50][R34.64] ;  /* 0x0000003222047980 */ /* 0x000362000c101d00 */
[----:B------:R-:W-:-:S02]  /*100a0*/  IMAD R0, R0, UR8, RZ ;  /* 0x0000000800007c24 */ /* 0x000fc4000f8e02ff */
[----:B------:R-:W-:Y:S01]  /*100b0*/  IMAD R27, R48, R27, R2 ;  /* 0x0000001b301b7224 */ /* 0x000fe200078e0202 */
[----:B------:R-:W-:Y:S01]  /*100c0*/  @!PT LDS RZ, [RZ] ;  /* 0x00000000fffff984 */ /* 0x000fe20000000800 */
[----:B------:R-:W-:Y:S01]  /*100d0*/  @!PT LDS RZ, [RZ] ;  /* 0x00000000fffff984 */ /* 0x000fe20000000800 */
[----:B------:R-:W-:Y:S01]  /*100e0*/  @!PT LDS RZ, [RZ] ;  /* 0x00000000fffff984 */ /* 0x000fe20000000800 */
[----:B------:R-:W-:Y:S01]  /*100f0*/  @!PT LDS RZ, [RZ] ;  /* 0x00000000fffff984 */ /* 0x000fe20000000800 */
[----:B------:R2:W-:Y:S06]  /*10100*/  MEMBAR.ALL.CTA ;  /* 0x0000000000007992 */ /* 0x0005ec0000008000 */
[----:B--2---:R-:W2:Y:S01]  /*10110*/  FENCE.VIEW.ASYNC.S ;  /* 0x00000000000073c6 */ /* 0x004ea20000000000 */
[----:B---3--:R-:W-:Y:S02]  /*10120*/  IMAD R33, R25, UR9, R0 ;  /* 0x0000000919217c24 */ /* 0x008fe4000f8e0200 */
[----:B0-----:R-:W-:Y:S01]  /*10130*/  IMAD.U32 R21, RZ, RZ, UR7 ;  /* 0x00000007ff157e24 */ /* 0x001fe2000f8e00ff */
[----:B------:R-:W-:Y:S01]  /*10140*/  SHF.R.S32.HI R0, RZ, 0x1f, R27 ;  /* 0x0000001fff007819 */ /* 0x000fe2000001141b */
[----:B------:R-:W-:Y:S01]  /*10150*/  IMAD.U32 R20, RZ, RZ, UR6 ;  /* 0x00000006ff147e24 */ /* 0x000fe2000f8e00ff */
[----:B------:R-:W-:Y:S01]  /*10160*/  ULDC.64 UR6, c[0x0][0xad8] ;  /* 0x0002b60000067ab9 */ /* 0x000fe20000000a00 */
[----:B------:R-:W-:-:S02]  /*10170*/  IMAD.U32 R21, RZ, RZ, UR5 ;  /* 0x00000005ff157e24 */ /* 0x000fc4000f8e00ff */
[----:B------:R-:W-:Y:S02]  /*10180*/  IMAD R0, R0, UR6, RZ ;  /* 0x0000000600007c24 */ /* 0x000fe4000f8e02ff */
[----:B------:R-:W-:-:S04]  /*10190*/  IMAD.WIDE.U32 R20, R25, UR8, R20 ;  /* 0x0000000819147c25 */ /* 0x000fc8000f8e0014 */
[----:B------:R-:W-:Y:S02]  /*101a0*/  IMAD.IADD R21, R21, 0x1, R33 ;  /* 0x0000000115157824 */ /* 0x000fe400078e0221 */
[----:B------:R-:W-:Y:S02]  /*101b0*/  IMAD R25, R27, UR7, R0 ;  /* 0x000000071b197c24 */ /* 0x000fe4000f8e0200 */
[----:B------:R-:W-:Y:S02]  /*101c0*/  VIADD R0, R153, UR40 ;  /* 0x0000002899007c36 */ /* 0x000fe40008000000 */
        /* <DEDUP_REMOVED lines=8> */
[----:B--2---:R1:W0:Y:S01]  /*10250*/  SHFL.IDX PT, R20, R32, RZ, 0x1c1f ;  /* 0x001c1fff20147589 */ /* 0x00422200000e0000 */
[----:B------:R-:W-:Y:S02]  /*10260*/  BSSY B1, `(.L_x_11342) ;  /* 0x0000012000017945 */ /* 0x000fe40003800000 */
[----:B------:R1:W-:Y:S01]  /*10270*/  SYNCS.ARRIVE.TRANS64.RED.A1T0 RZ, [R3+URZ], RZ ;  /* 0x000000ff03ff79a7 */ /* 0x0003e2000810043f */
        /* <DEDUP_REMOVED lines=8> */
[CC--:B0-----:R-:W-:Y:S02]  /*10300*/  @!P1 LEA R24, P3, R22.reuse, R20.reuse, 0x1 ;  /* 0x0000001416189211 */ /* 0x0c1fe400078608ff */
[----:B------:R-:W-:Y:S02]  /*10310*/  @!P2 LEA R26, P4, R23, R20, 0x1 ;  /* 0x00000014171aa211 */ /* 0x000fe400078808ff */
[----:B-12---:R-:W-:Y:S01]  /*10320*/  @!P0 IMAD.WIDE R2, R19, 0x2, R20 ;  /* 0x0000000213028825 */ /* 0x006fe200078e0214 */
[-C--:B------:R-:W-:Y:S02]  /*10330*/  @!P1 LEA.HI.X R25, R22, R21.reuse, R76, 0x1, P3 ;  /* 0x0000001516199211 */ /* 0x080fe400018f0c4c */
[----:B------:R-:W-:Y:S02]  /*10340*/  @!P2 LEA.HI.X R27, R23, R21, R74, 0x1, P4 ;  /* 0x00000015171ba211 */ /* 0x000fe400020f0c4a */
[----:B-----5:R3:W-:Y:S04]  /*10350*/  @!P0 ST.E.128 desc[UR50][R2.64], R8 ;  /* 0x0000000802008985 */ /* 0x0207e8000c101d32 */
[----:B------:R3:W-:Y:S04]  /*10360*/  @!P1 ST.E.128 desc[UR50][R24.64], R52 ;  /* 0x0000003418009985 */ /* 0x0007e8000c101d32 */
[----:B------:R3:W-:Y:S02]  /*10370*/  @!P2 ST.E.128 desc[UR50][R26.64], R56 ;  /* 0x000000381a00a985 */ /* 0x0007e4000c101d32 */
.L_x_11343:
[----:B------:R-:W-:Y:S05]  /*10380*/  BSYNC B1 ;  /* 0x0000000000017941 */ /* 0x000fea0003800000 */
.L_x_11342:
[----:B------:R-:W-:Y:S01]  /*10390*/  VIADD R0, R0, 0x60 ;  /* 0x0000006000007836 */ /* 0x000fe20000000000 */
[----:B---3-5:R3:W4:Y:S04]  /*103a0*/  SHFL.IDX PT, R9, R33, 0x1, 0x1c1f ;  /* 0x003c1f0021097f89 */ /* 0x02872800000e0000 */
[----:B------:R-:W-:Y:S01]  /*103b0*/  ISETP.GE.AND P0, PT, R0, R49, PT ;  /* 0x000000310000720c */ /* 0x000fe20003f06270 */
[----:B------:R3:W0:-:S12]  /*103c0*/  SHFL.IDX PT, R8, R32, 0x1, 0x1c1f ;  /* 0x003c1f0020087f89 */ /* 0x00061800000e0000 */
[----:B---3--:R-:W-:Y:S05]  /*103d0*/  @P0 BRA `(.L_x_11344) ;  /* 0x0000000800340947 */ /* 0x008fea0003800000 */
[----:B------:R-:W-:Y:S02]  /*103e0*/  ULDC UR5, c[0x0][0xac8] ;  /* 0x0002b20000057ab9 */ /* 0x000fe40000000800 */
[----:B------:R-:W-:Y:S02]  /*103f0*/  ISETP.GE.AND P2, PT, R22, UR5, PT ;  /* 0x0000000516007c0c */ /* 0x000fe4000bf46270 */
[----:B------:R-:W-:-:S11]  /*10400*/  ISETP.GE.AND P1, PT, R19, UR5, PT ;  /* 0x0000000513007c0c */ /* 0x000fd6000bf26270 */
[C---:B0-----:R-:W-:Y:S02]  /*10410*/  @!P2 LEA R10, P0, R22.reuse, R8, 0x1 ;  /* 0x00000008160aa211 */ /* 0x041fe400078008ff */
[----:B-1--4-:R-:W-:Y:S02]  /*10420*/  @!P1 IMAD.WIDE R2, R19, 0x2, R8 ;  /* 0x0000000213029825 */ /* 0x012fe400078e0208 */
        /* <DEDUP_REMOVED lines=9> */
.L_x_11341:
[----:B------:R-:W0:Y:S01]  /*104c0*/  LDC R8, c[0x0][0xbe8] ;  /* 0x0002fa00ff087b82 */ /* 0x000e220000000800 */
[----:B------:R-:W1:Y:S01]  /*104d0*/  S2R R0, SR_TID.X ;  /* 0x0000000000007919 */ /* 0x000e620000002100 */
[----:B------:R-:W-:Y:S01]  /*104e0*/  USHF.R.S32.HI UR8, URZ, 0x1f, UR43 ;  /* 0x0000001f3f087899 */ /* 0x000fe2000801142b */
[----:B------:R-:W-:Y:S01]  /*104f0*/  BSSY B1, `(.L_x_11345) ;  /* 0x0000031000017945 */ /* 0x000fe20003800000 */
[----:B------:R-:W-:Y:S01]  /*10500*/  USHF.R.S32.HI UR9, URZ, 0x1f, UR41 ;  /* 0x0000001f3f097899 */ /* 0x000fe20008011429 */
[----:B------:R-:W-:Y:S01]  /*10510*/  IMAD R6, R152, 0x60, R153 ;  /* 0x0000006098067824 */ /* 0x000fe200078e0299 */
[----:B0-----:R-:W-:Y:S01]  /*10520*/  ISETP.NE.AND P1, PT, R8, 0x1, PT ;  /* 0x000000010800780c */ /* 0x001fe20003f25270 */
[----:B-1----:R-:W-:-:S12]  /*10530*/  VIADD R0, R0, 0xffffff80 ;  /* 0xffffff8000007836 */ /* 0x002fd80000000000 */
[----:B------:R-:W0:Y:S01]  /*10540*/  @P1 LDC R9, c[0x0][0xbec] ;  /* 0x0002fb00ff091b82 */ /* 0x000e220000000800 */
[----:B------:R-:W-:-:S07]  /*10550*/  ISETP.GE.AND P0, PT, R0, 0xc0, PT ;  /* 0x000000c00000780c */ /* 0x000fce0003f06270 */
[----:B------:R-:W1:Y:S06]  /*10560*/  @P1 LDC R11, c[0x0][0xbf0] ;  /* 0x0002fc00ff0b1b82 */ /* 0x000e6c0000000800 */
        /* <DEDUP_REMOVED lines=41> */
.L_x_11346:
[----:B------:R-:W-:Y:S05]  /*10800*/  BSYNC B1 ;  /* 0x0000000000017941 */ /* 0x000fea0003800000 */
.L_x_11345:
[----:B------:R-:W-:Y:S01]  /*10810*/  ULDC.64 UR10, c[0x0][0xae8] ;  /* 0x0002ba00000a7ab9 */ /* 0x000fe20000000a00 */
[----:B------:R-:W-:Y:S01]  /*10820*/  VIADD R6, R6, UR40 ;  /* 0x0000002806067c36 */ /* 0x000fe20008000000 */
[----:B------:R-:W-:Y:S01]  /*10830*/  UIMAD UR5, UR8, UR10, URZ ;  /* 0x0000000a080572a4 */ /* 0x000fe2000f8e023f */
[----:B------:R-:W-:Y:S01]  /*10840*/  BSSY B1, `(.L_x_11347) ;  /* 0x0000035000017945 */ /* 0x000fe20003800000 */
[----:B------:R-:W-:Y:S01]  /*10850*/  UIMAD.WIDE.U32 UR6, UR43, UR10, URZ ;  /* 0x0000000a2b0672a5 */ /* 0x000fe2000f8e003f */
[----:B0-----:R-:W-:Y:S01]  /*10860*/  @P1 IMAD.HI.U32 R0, R6, R9, RZ ;  /* 0x0000000906001227 */ /* 0x001fe200078e00ff */
[----:B------:R-:W-:Y:S01]  /*10870*/  UIMAD UR5, UR43, UR11, UR5 ;  /* 0x0000000b2b0572a4 */ /* 0x000fe2000f8e0205 */
[----:B------:R-:W-:Y:S02]  /*10880*/  SHF.R.S32.HI R14, RZ, 0x1f, R23 ;  /* 0x0000001fff0e7819 */ /* 0x000fe40000011417 */
[----:B------:R-:W-:Y:S01]  /*10890*/  ULDC.64 UR10, c[0x0][0xaf0] ;  /* 0x0002bc00000a7ab9 */ /* 0x000fe20000000a00 */
[----:B------:R-:W-:Y:S01]  /*108a0*/  UIADD3 UR7, UR7, UR5, URZ ;  /* 0x0000000507077290 */ /* 0x000fe2000fffe03f */
[----:B--2---:R-:W-:Y:S01]  /*108b0*/  IMAD.MOV.U32 R5, RZ, RZ, R6 ;  /* 0x000000ffff057224 */ /* 0x004fe200078e0006 */
[----:B------:R-:W-:Y:S01]  /*108c0*/  UIMAD UR5, UR9, UR10, URZ ;  /* 0x0000000a090572a4 */ /* 0x000fe2000f8e023f */
[----:B-1----:R-:W-:Y:S01]  /*108d0*/  @P1 SHF.R.U32.HI R5, RZ, R11, R0 ;  /* 0x0000000bff051219 */ /* 0x002fe20000011600 */
[----:B------:R-:W-:Y:S01]  /*108e0*/  UIMAD.WIDE.U32 UR6, UR41, UR10, UR6 ;  /* 0x0000000a290672a5 */ /* 0x000fe2000f8e0006 */
[----:B------:R-:W-:Y:S01]  /*108f0*/  SHF.R.S32.HI R15, RZ, 0x1f, R22 ;  /* 0x0000001fff0f7819 */ /* 0x000fe20000011416 */
        /* <DEDUP_REMOVED lines=9> */
[----:B------:R-:W-:Y:S01]  /*10990*/  ULDC.64 UR6, c[0x0][0xad8] ;  /* 0x0002b60000067ab9 */ /* 0x000fe20000000a00 */
[----:B------:R-:W-:Y:S01]  /*109a0*/  IMAD.U32 R3, RZ, RZ, UR5 ;  /* 0x00000005ff037e24 */ /* 0x000fe2000f8e00ff */
[----:B------:R-:W-:Y:S01]  /*109b0*/  ULDC UR5, c[0x0][0xa88] ;  /* 0x0002a20000057ab9 */ /* 0x000fe20000000800 */
[C---:B------:R-:W-:Y:S01]  /*109c0*/  IMAD R9, R5.reuse, UR9, R0 ;  /* 0x0000000905097c24 */ /* 0x040fe2000f8e0200 */
[----:B------:R-:W-:Y:S01]  /*109d0*/  SHF.R.S32.HI R0, RZ, 0x1f, R7 ;  /* 0x0000001fff007819 */ /* 0x000fe20000011407 */
[----:B------:R-:W-:-:S04]  /*109e0*/  IMAD.WIDE.U32 R2, R5, UR8, R2 ;  /* 0x0000000805027c25 */ /* 0x000fc8000f8e0002 */
[----:B------:R-:W-:Y:S02]  /*109f0*/  IMAD R0, R0, UR6, RZ ;  /* 0x0000000600007c24 */ /* 0x000fe4000f8e02ff */
[----:B------:R-:W-:Y:S02]  /*10a00*/  IMAD.IADD R3, R3, 0x1, R9 ;  /* 0x0000000103037824 */ /* 0x000fe400078e0209 */
[C---:B------:R-:W-:Y:S02]  /*10a10*/  IMAD R5, R7.reuse, UR7, R0 ;  /* 0x0000000707057c24 */ /* 0x040fe4000f8e0200 */
[----:B------:R-:W-:Y:S01]  /*10a20*/  IMAD.WIDE.U32 R2, R7, UR6, R2 ;  /* 0x0000000607027c25 */ /* 0x000fe2000f8e0002 */
[----:B------:R-:W-:-:S03]  /*10a30*/  ULDC.64 UR6, c[0x0][0xa80] ;  /* 0x0002a00000067ab9 */ /* 0x000fc60000000a00 */
[----:B------:R-:W-:Y:S01]  /*10a40*/  IMAD R7, R8, UR5, RZ ;  /* 0x0000000508077c24 */ /* 0x000fe2000f8e02ff */
[----:B------:R-:W-:Y:S01]  /*10a50*/  LEA R4, P1, R2, UR6, 0x1 ;  /* 0x0000000602047c11 */ /* 0x000fe2000f8208ff */
[----:B------:R-:W-:Y:S02]  /*10a60*/  VIADD R0, R153, UR40 ;  /* 0x0000002899007c36 */ /* 0x000fe40008000000 */
[----:B------:R-:W-:-:S03]  /*10a70*/  IMAD.IADD R3, R3, 0x1, R5 ;  /* 0x0000000103037824 */ /* 0x000fc600078e0205 */
[----:B------:R-:W-:Y:S02]  /*10a80*/  ISETP.GE.AND P0, PT, R0, R7, PT ;  /* 0x000000070000720c */ /* 0x000fe40003f06270 */
[----:B------:R-:W-:Y:S02]  /*10a90*/  LEA.HI.X R5, R2, UR7, R3, 0x1, P1 ;  /* 0x0000000702057c11 */ /* 0x000fe400088f0c03 */
[----:B------:R0:W1:Y:S04]  /*10aa0*/  SHFL.IDX PT, R2, R4, RZ, 0x1c1f ;  /* 0x001c1fff04027589 */ /* 0x00006800000e0000 */
[----:B------:R0:W2:Y:S05]  /*10ab0*/  SHFL.IDX PT, R3, R5, RZ, 0x1c1f ;  /* 0x001c1fff05037589 */ /* 0x0000aa00000e0000 */
[----:B------:R-:W-:Y:S05]  /*10ac0*/  @P0 BRA `(.L_x_11348) ;  /* 0x0000000000300947 */ /* 0x000fea0003800000 */
[----:B------:R-:W-:Y:S02]  /*10ad0*/  ULDC UR5, c[0x0][0xac8] ;  /* 0x0002b20000057ab9 */ /* 0x000fe40000000800 */
[----:B------:R-:W-:Y:S02]  /*10ae0*/  ISETP.GE.AND P3, PT, R22, UR5, PT ;  /* 0x0000000516007c0c */ /* 0x000fe4000bf66270 */
[----:B------:R-:W-:Y:S02]  /*10af0*/  ISETP.GE.AND P4, PT, R23, UR5, PT ;  /* 0x0000000517007c0c */ /* 0x000fe4000bf86270 */
[----:B------:R-:W-:-:S09]  /*10b00*/  ISETP.GE.AND P2, PT, R19, UR5, PT ;  /* 0x0000000513007c0c */ /* 0x000fd2000bf46270 */
[CC--:B-1----:R-:W-:Y:S02]  /*10b10*/  @!P3 LEA R10, P0, R22.reuse, R2.reuse, 0x1 ;  /* 0x00000002160ab211 */ /* 0x0c2fe400078008ff */
[----:B------:R-:W-:Y:S02]  /*10b20*/  @!P4 LEA R12, P1, R23, R2, 0x1 ;  /* 0x00000002170cc211 */ /* 0x000fe400078208ff */
[----:B--2---:R-:W-:Y:S01]  /*10b30*/  @!P2 IMAD.WIDE R8, R19, 0x2, R2 ;  /* 0x000000021308a825 */ /* 0x004fe200078e0202 */
[-C--:B------:R-:W-:Y:S02]  /*10b40*/  @!P3 LEA.HI.X R11, R22, R3.reuse, R15, 0x1, P0 ;  /* 0x00000003160bb211 */ /* 0x080fe400000f0c0f */
[----:B------:R-:W-:Y:S02]  /*10b50*/  @!P4 LEA.HI.X R13, R23, R3, R14, 0x1, P1 ;  /* 0x00000003170dc211 */ /* 0x000fe400008f0c0e */
[----:B------:R3:W-:Y:S04]  /*10b60*/  @!P2 ST.E.128 desc[UR50][R8.64], RZ ;  /* 0x000000ff0800a985 */ /* 0x0007e8000c101d32 */
[----:B------:R3:W-:Y:S04]  /*10b70*/  @!P3 ST.E.128 desc[UR50][R10.64], RZ ;  /* 0x000000ff0a00b985 */ /* 0x0007e8000c101d32 */
[----:B------:R3:W-:Y:S02]  /*10b80*/  @!P4 ST.E.128 desc[UR50][R12.64], RZ ;  /* 0x000000ff0c00c985 */ /* 0x0007e4000c101d32 */
.L_x_11348:
[----:B------:R-:W-:Y:S05]  /*10b90*/  BSYNC B1 ;  /* 0x0000000000017941 */ /* 0x000fea0003800000 */
.L_x_11347:
[----:B------:R-:W-:Y:S01]  /*10ba0*/  VIADD R0, R0, 0x60 ;  /* 0x0000006000007836 */ /* 0x000fe20000000000 */
[----:B--2---:R2:W4:Y:S04]  /*10bb0*/  SHFL.IDX PT, R3, R5, 0x1, 0x1c1f ;  /* 0x003c1f0005037f89 */ /* 0x00452800000e0000 */
[----:B------:R-:W-:Y:S01]  /*10bc0*/  ISETP.GE.AND P0, PT, R0, R7, PT ;  /* 0x000000070000720c */ /* 0x000fe20003f06270 */
[----:B-1----:R2:W1:-:S12]  /*10bd0*/  SHFL.IDX PT, R2, R4, 0x1, 0x1c1f ;  /* 0x003c1f0004027f89 */ /* 0x00245800000e0000 */
[----:B--2---:R-:W-:Y:S05]  /*10be0*/  @P0 BRA `(.L_x_11344) ;  /* 0x0000000000300947 */ /* 0x004fea0003800000 */
[----:B------:R-:W-:Y:S02]  /*10bf0*/  ULDC UR5, c[0x0][0xac8] ;  /* 0x0002b20000057ab9 */ /* 0x000fe40000000800 */
[----:B------:R-:W-:Y:S02]  /*10c00*/  ISETP.GE.AND P3, PT, R22, UR5, PT ;  /* 0x0000000516007c0c */ /* 0x000fe4000bf66270 */
[----:B------:R-:W-:Y:S02]  /*10c10*/  ISETP.GE.AND P4, PT, R23, UR5, PT ;  /* 0x0000000517007c0c */ /* 0x000fe4000bf86270 */
[----:B------:R-:W-:-:S09]  /*10c20*/  ISETP.GE.AND P2, PT, R19, UR5, PT ;  /* 0x0000000513007c0c */ /* 0x000fd2000bf46270 */
[CC--:B-1----:R-:W-:Y:S02]  /*10c30*/  @!P3 LEA R6, P0, R22.reuse, R2.reuse, 0x1 ;  /* 0x000000021606b211 */ /* 0x0c2fe400078008ff */
[----:B---3--:R-:W-:Y:S02]  /*10c40*/  @!P4 LEA R8, P1, R23, R2, 0x1 ;  /* 0x000000021708c211 */ /* 0x008fe400078208ff */
[----:B0---4-:R-:W-:Y:S01]  /*10c50*/  @!P2 IMAD.WIDE R4, R19, 0x2, R2 ;  /* 0x000000021304a825 */ /* 0x011fe200078e0202 */
[-C--:B------:R-:W-:Y:S02]  /*10c60*/  @!P3 LEA.HI.X R7, R22, R3.reuse, R15, 0x1, P0 ;  /* 0x000000031607b211 */ /* 0x080fe400000f0c0f */
[----:B------:R-:W-:Y:S02]  /*10c70*/  @!P4 LEA.HI.X R9, R23, R3, R14, 0x1, P1 ;  /* 0x000000031709c211 */ /* 0x000fe400008f0c0e */
[----:B------:R0:W-:Y:S04]  /*10c80*/  @!P2 ST.E.128 desc[UR50][R4.64], RZ ;  /* 0x000000ff0400a985 */ /* 0x0001e8000c101d32 */
[----:B------:R0:W-:Y:S04]  /*10c90*/  @!P3 ST.E.128 desc[UR50][R6.64], RZ ;  /* 0x000000ff0600b985 */ /* 0x0001e8000c101d32 */
[----:B------:R0:W-:Y:S02]  /*10ca0*/  @!P4 ST.E.128 desc[UR50][R8.64], RZ ;  /* 0x000000ff0800c985 */ /* 0x0001e4000c101d32 */
.L_x_11344:
[----:B------:R-:W-:Y:S05]  /*10cb0*/  BSYNC B0 ;  /* 0x0000000000007941 */ /* 0x000fea0003800000 */
.L_x_11340:
[----:B------:R-:W-:Y:S02]  /*10cc0*/  ULDC UR5, c[0x0][0xc38] ;  /* 0x00030e0000057ab9 */ /* 0x000fe40000000800 */
[----:B------:R-:W-:-:S06]  /*10cd0*/  UISETP.GE.AND UP0, UPT, UR4, UR5, UPT ;  /* 0x000000050400728c */ /* 0x000fcc000bf06270 */
[----:B------:R-:W-:-:S13]  /*10ce0*/  PLOP3.LUT P0, PT, PT, PT, UP0, 0x80, 0x0 ;  /* 0x000000000000781c */ /* 0x000fda0003f0f008 */
[----:B------:R-:W-:Y:S05]  /*10cf0*/  @!P0 BRA `(.L_x_11349) ;  /* 0xfffffefc00ec8947 */ /* 0x000fea000383ffff */
[----:B------:R-:W-:Y:S05]  /*10d00*/  EXIT ;  /* 0x000000000000794d */ /* 0x000fea0003800000 */
.L_x_11251:
        /* <DEDUP_REMOVED lines=16> */
[----:B------:R-:W0:Y:S01]  /*10e10*/  S2R R14, SR_TID.X ;  /* 0x00000000000e7919 */ /* 0x000e220000002100 */
[----:B------:R-:W-:Y:S01]  /*10e20*/  IMAD.SHL.U32 R7, R0, 0x800, RZ ;  /* 0x0000080000077824 */ /* 0x000fe200078e00ff */
[----:B------:R-:W-:Y:S01]  /*10e30*/  ULDC.64 UR42, c[0x0][0x2f0] ;  /* 0x0000bc00002a7ab9 */ /* 0x000fe20000000a00 */
        /* <DEDUP_REMOVED lines=9> */
[----:B------:R-:W-:Y:S01]  /*10ed0*/  LOP3.LUT R0, R2, 0x80, RZ, 0xc0, !PT ;  /* 0x0000008002007812 */ /* 0x000fe200078ec0ff */
[----:B------:R-:W-:Y:S01]  /*10ee0*/  IMAD.SHL.U32 R5, R14, 0x10, RZ ;  /* 0x000000100e057824 */ /* 0x000fe200078e00ff */
[----:B------:R-:W-:Y:S01]  /*10ef0*/  LOP3.LUT R6, R4, 0x400, RZ, 0xc0, !PT ;  /* 0x0000040004067812 */ /* 0x000fe200078ec0ff */
[----:B------:R-:W-:Y:S01]  /*10f00*/  IMAD.SHL.U32 R11, R14, 0x4, RZ ;  /* 0x000000040e0b7824 */ /* 0x000fe200078e00ff */
[----:B------:R-:W-:Y:S02]  /*10f10*/  LOP3.LUT R0, R0, 0x10, R3, 0xf8, !PT ;  /* 0x0000001000007812 */ /* 0x000fe400078ef803 */
[----:B------:R-:W-:Y:S02]  /*10f20*/  LOP3.LUT R3, R3, 0x20, RZ, 0xc0, !PT ;  /* 0x0000002003037812 */ /* 0x000fe400078ec0ff */
[----:B------:R-:W-:Y:S02]  /*10f30*/  LOP3.LUT R10, R5, 0x10, RZ, 0xc0, !PT ;  /* 0x00000010050a7812 */ /* 0x000fe400078ec0ff */
[----:B------:R-:W-:-:S02]  /*10f40*/  LOP3.LUT R6, R6, 0x800, R7, 0xf8, !PT ;  /* 0x0000080006067812 */ /* 0x000fc400078ef807 */
[----:B------:R-:W-:Y:S02]  /*10f50*/  LOP3.LUT R7, R3, 0x10, R14, 0xf8, !PT ;  /* 0x0000001003077812 */ /* 0x000fe400078ef80e */
        /* <DEDUP_REMOVED lines=10> */
[----:B------:R-:W-:Y:S02]  /*11000*/  LOP3.LUT R4, R7, 0x380, R4, 0xf8, !PT ;  /* 0x0000038007047812 */ /* 0x000fe400078ef804 */
[----:B------:R-:W-:Y:S02]  /*11010*/  LOP3.LUT R17, R17, 0xffffffbf, RZ, 0xc0, !PT ;  /* 0xffffffbf11117812 */ /* 0x000fe400078ec0ff */
[----:B------:R-:W-:Y:S02]  /*11020*/  LOP3.LUT P0, RZ, R14, 0x4, RZ, 0xc0, !PT ;  /* 0x000000040eff7812 */ /* 0x000fe4000780c0ff */
[----:B------:R-:W-:-:S02]  /*11030*/  LOP3.LUT R27, R4, 0x70, R5, 0x78, !PT ;  /* 0x00000070041b7812 */ /* 0x000fc400078e7805 */
[----:B------:R-:W-:Y:S02]  /*11040*/  @P1 LOP3.LUT R17, R17, 0x40, RZ, 0xfc, !PT ;  /* 0x0000004011111812 */ /* 0x000fe400078efcff */
[----:B------:R-:W-:Y:S02]  /*11050*/  ISETP.GE.AND P1, PT, R0, UR43, PT ;  /* 0x0000002b00007c0c */ /* 0x000fe4000bf26270 */
[----:B------:R-:W-:Y:S02]  /*11060*/  LOP3.LUT R27, R6, R27, RZ, 0xfc, !PT ;  /* 0x0000001b061b7212 */ /* 0x000fe400078efcff */
[----:B------:R-:W-:Y:S01]  /*11070*/  LOP3.LUT R17, R17, 0xfffffffd, RZ, 0xc0, !PT ;  /* 0xfffffffd11117812 */ /* 0x000fe200078ec0ff */
[----:B------:R-:W-:Y:S01]  /*11080*/  IMAD.SHL.U32 R9, R14, 0x2, RZ ;  /* 0x000000020e097824 */ /* 0x000fe200078e00ff */
[----:B------:R-:W-:Y:S01]  /*11090*/  LOP3.LUT R8, R5, 0x90, RZ, 0xc0, !PT ;  /* 0x0000009005087812 */ /* 0x000fe200078ec0ff */
[----:B------:R-:W-:Y:S01]  /*110a0*/  VIADD R15, R27, 0x40 ;  /* 0x000000401b0f7836 */ /* 0x000fe20000000000 */
[----:B------:R-:W-:Y:S01]  /*110b0*/  @P2 LOP3.LUT R17, R17, 0x2, RZ, 0xfc, !PT ;  /* 0x0000000211112812 */ /* 0x000fe200078efcff */
[----:B------:R-:W-:Y:S01]  /*110c0*/  @P0 VIADD R15, R27, 0xffffffc0 ;  /* 0xffffffc01b0f0836 */ /* 0x000fe20000000000 */
[----:B------:R-:W-:-:S02]  /*110d0*/  ISETP.GE.AND P0, PT, R0, UR6, PT ;  /* 0x0000000600007c0c */ /* 0x000fc4000bf06270 */
[----:B------:R-:W-:Y:S02]  /*110e0*/  LOP3.LUT R2, R2, 0x360, RZ, 0xc0, !PT ;  /* 0x0000036002027812 */ /* 0x000fe400078ec0ff */
[----:B------:R-:W-:Y:S02]  /*110f0*/  LOP3.LUT R17, R17, 0xfffffeff, RZ, 0xc0, !PT ;  /* 0xfffffeff11117812 */ /* 0x000fe400078ec0ff */
[----:B------:R-:W-:Y:S02]  /*11100*/  LOP3.LUT R8, R8, 0x10, R9, 0x78, !PT ;  /* 0x0000001008087812 */ /* 0x000fe400078e7809 */
[----:B------:R-:W-:Y:S02]  /*11110*/  MOV R16, 0x400 ;  /* 0x0000040000107802 */ /* 0x000fe40000000f00 */
[----:B------:R-:W-:Y:S02]  /*11120*/  LOP3.LUT R2, R2, 0x400, R5, 0xf8, !PT ;  /* 0x0000040002027812 */ /* 0x000fe400078ef805 */
[----:B------:R-:W-:-:S02]  /*11130*/  @P1 LOP3.LUT R17, R17, 0x100, RZ, 0xfc, !PT ;  /* 0x0000010011111812 */ /* 0x000fc400078efcff */
[----:B------:R-:W-:Y:S02]  /*11140*/  LOP3.LUT R12, R8, 0x760, R5, 0xf8, !PT ;  /* 0x00000760080c7812 */ /* 0x000fe400078ef805 */
[----:B------:R-:W-:Y:S02]  /*11150*/  ISETP.GE.AND P2, PT, R10, UR43, PT ;  /* 0x0000002b0a007c0c */ /* 0x000fe4000bf46270 */
[----:B------:R-:W-:Y:S02]  /*11160*/  LOP3.LUT R17, R17, 0xffffffdf, RZ, 0xc0, !PT ;  /* 0xffffffdf11117812 */ /* 0x000fe400078ec0ff */
[----:B------:R-:W-:Y:S01]  /*11170*/  LOP3.LUT R24, R2, R3, RZ, 0xfc, !PT ;  /* 0x0000000302187212 */ /* 0x000fe200078efcff */
[----:B------:R-:W-:Y:S01]  /*11180*/  IMAD.U32 R2, RZ, RZ, UR5 ;  /* 0x00000005ff027e24 */ /* 0x000fe2000f8e00ff */
[----:B------:R-:W-:Y:S01]  /*11190*/  UISETP.NE.U32.AND UP0, UPT, UR8, URZ, UPT ;  /* 0x0000003f0800728c */ /* 0x000fe2000bf05070 */
[----:B------:R-:W-:Y:S01]  /*111a0*/  STL [R1+0x10], R12 ;  /* 0x0000100c01007387 */ /* 0x000fe20000100800 */
[----:B------:R-:W-:-:S03]  /*111b0*/  @P0 LOP3.LUT R17, R17, 0x20, RZ, 0xfc, !PT ;  /* 0x0000002011110812 */ /* 0x000fc600078efcff */
[----:B------:R-:W-:Y:S01]  /*111c0*/  STL [R1+0xc], R15 ;  /* 0x00000c0f01007387 */ /* 0x000fe20000100800 */
[----:B------:R-:W-:Y:S01]  /*111d0*/  UISETP.NE.AND.EX UP0, UPT, UR9, URZ, UPT, UP0 ;  /* 0x0000003f0900728c */ /* 0x000fe2000bf05300 */
[----:B------:R-:W-:Y:S02]  /*111e0*/  LOP3.LUT R17, R17, 0xfffffff7, RZ, 0xc0, !PT ;  /* 0xfffffff711117812 */ /* 0x000fe400078ec0ff */
[----:B------:R0:W-:Y:S04]  /*111f0*/  STL [R1+0x14], R2 ;  /* 0x0000140201007387 */ /* 0x0001e80000100800 */
[----:B------:R1:W-:Y:S01]  /*11200*/  STL [R1+0x1c], RZ ;  /* 0x00001cff01007387 */ /* 0x0003e20000100800 */
[----:B------:R-:W-:Y:S01]  /*11210*/  USEL UR4, UR4, 0x1, UP0 ;  /* 0x0000000104047887 */ /* 0x000fe20008000000 */
[----:B------:R-:W-:-:S02]  /*11220*/  ISETP.GE.AND P1, PT, R10, UR43, PT ;  /* 0x0000002b0a007c0c */ /* 0x000fc4000bf26270 */
[----:B------:R-:W-:Y:S01]  /*11230*/  @P2 LOP3.LUT R17, R17, 0x8, RZ, 0xfc, !PT ;  /* 0x0000000811112812 */ /* 0x000fe200078efcff */
[----:B------:R-:W-:Y:S01]  /*11240*/  UIMAD UR42, UR4, UR42, URZ ;  /* 0x0000002a042a72a4 */ /* 0x000fe2000f8e023f */
[----:B------:R-:W-:Y:S02]  /*11250*/  ISETP.GE.AND P0, PT, R10, UR6, PT ;  /* 0x000000060a007c0c */ /* 0x000fe4000bf06270 */
[----:B------:R-:W-:Y:S01]  /*11260*/  LOP3.LUT R17, R17, 0xffffff7f, RZ, 0xc0, !PT ;  /* 0xffffff7f11117812 */ /* 0x000fe200078ec0ff */
[C---:B------:R-:W-:Y:S01]  /*11270*/  IMAD.SHL.U32 R0, R14.reuse, 0x40, RZ ;  /* 0x000000400e007824 */ /* 0x040fe200078e00ff */
[----:B------:R-:W-:Y:S01]  /*11280*/  LOP3.LUT R4, R14, 0x7f, RZ, 0xc0, !PT ;  /* 0x0000007f0e047812 */ /* 0x000fe200078ec0ff */
[----:B------:R-:W-:Y:S01]  /*11290*/  UIADD3 UR4, UR42, 0x7f, URZ ;  /* 0x0000007f2a047890 */ /* 0x000fe2000fffe03f */
[----:B------:R-:W-:Y:S02]  /*112a0*/  LOP3.LUT R17, R17, 0xfffffbff, RZ, 0xc0, !PT ;  /* 0xfffffbff11117812 */ /* 0x000fe400078ec0ff */
[----:B------:R-:W-:Y:S01]  /*112b0*/  LOP3.LUT R0, R0, 0x40, RZ, 0xc0, !PT ;  /* 0x0000004000007812 */ /* 0x000fe200078ec0ff */
[----:B------:R-:W-:Y:S01]  /*112c0*/  USHF.R.S32.HI UR5, URZ, 0x1f, UR4 ;  /* 0x0000001f3f057899 */ /* 0x000fe20008011404 */
[----:B0-----:R-:W-:-:S02]  /*112d0*/  SHF.R.U32.HI R2, RZ, 0x1, R4 ;  /* 0x00000001ff027819 */ /* 0x001fc40000011604 */
[----:B------:R-:W-:Y:S01]  /*112e0*/  @P1 LOP3.LUT R17, R17, 0x400, RZ, 0xfc, !PT ;  /* 0x0000040011111812 */ /* 0x000fe200078efcff */
[----:B------:R-:W-:Y:S01]  /*112f0*/  ULEA.HI UR5, UR5, UR4, URZ, 0x7 ;  /* 0x0000000405057291 */ /* 0x000fe2000f8f383f */
[----:B------:R-:W-:Y:S01]  /*11300*/  LOP3.LUT R0, R2, R0, RZ, 0xfc, !PT ;  /* 0x0000000002007212 */ /* 0x000fe200078efcff */
[----:B------:R-:W-:Y:S01]  /*11310*/  IMAD.MOV.U32 R25, RZ, RZ, 0x1 ;  /* 0x00000001ff197424 */ /* 0x000fe200078e00ff */
[C---:B------:R-:W-:Y:S01]  /*11320*/  LOP3.LUT R2, R24.reuse, 0x1800, RZ, 0xfc, !PT ;  /* 0x0000180018027812 */ /* 0x040fe200078efcff */
[----:B------:R-:W-:Y:S01]  /*11330*/  IMAD.MOV.U32 R22, RZ, RZ, RZ ;  /* 0x000000ffff167224 */ /* 0x000fe200078e00ff */
[----:B------:R-:W-:Y:S02]  /*11340*/  LOP3.LUT R0, R24, 0x2800, RZ, 0xfc, !PT ;  /* 0x0000280018007812 */ /* 0x000fe400078efcff */
[----:B------:R-:W-:Y:S01]  /*11350*/  @P0 LOP3.LUT R17, R17, 0x80, RZ, 0xfc, !PT ;  /* 0x0000008011110812 */ /* 0x000fe200078efcff */
[----:B------:R-:W-:Y:S02]  /*11360*/  UIMAD UR41, UR41, UR40, URZ ;  /* 0x00000028292972a4 */ /* 0x000fe4000f8e023f */
[----:B------:R-:W-:Y:S01]  /*11370*/  UIADD3 UR46, UR42, 0x1, -UR40 ;  /* 0x000000012a2e7890 */ /* 0x000fe2000fffe828 */
[----:B------:R-:W-:Y:S01]  /*11380*/  ULDC UR49, c[0x0][0xc] ;  /* 0x0000030000317ab9 */ /* 0x000fe20000000800 */
[----:B------:R-:W-:-:S02]  /*11390*/  ULOP3.LUT UR48, UR39, 0x2, URZ, 0xfc, !UPT ;  /* 0x0000000227307892 */ /* 0x000fc4000f8efc3f */
[----:B------:R-:W-:Y:S02]  /*113a0*/  ULOP3.LUT UR47, UR39, 0x1, URZ, 0xfc, !UPT ;  /* 0x00000001272f7892 */ /* 0x000fe4000f8efc3f */
[----:B------:R-:W-:Y:S02]  /*113b0*/  UIADD3 UR40, UR42, -UR40, URZ ;  /* 0x800000282a287290 */ /* 0x000fe4000fffe03f */
[----:B------:R-:W-:Y:S01]  /*113c0*/  USHF.R.S32.HI UR38, URZ, 0x7, UR5 ;  /* 0x000000073f267899 */ /* 0x000fe20008011405 */
[----:B--2---:R-:W-:-:S05]  /*113d0*/  LEA R16, R13, R16, 0x18 ;  /* 0x000000100d107211 */ /* 0x004fca00078ec0ff */
[----:B------:R-:W-:-:S05]  /*113e0*/  IMAD.IADD R3, R16, 0x1, R12 ;  /* 0x0000000110037824 */ /* 0x000fca00078e020c */
[----:B------:R1:W-:Y:S02]  /*113f0*/  STL [R1+0x18], R3 ;  /* 0x0000180301007387 */ /* 0x0003e40000100800 */
.L_x_11423:
        /* <DEDUP_REMOVED lines=23> */
.L_x_11351:
[----:B------:R-:W-:Y:S01]  /*11570*/  ULDC UR8, c[0x0][0xc54] ;  /* 0x0003150000087ab9 */ /* 0x000fe20000000800 */
[----:B------:R-:W-:Y:S01]  /*11580*/  UMOV UR6, UR7 ;  /* 0x0000000700067c82 */ /* 0x000fe20008000000 */
[----:B------:R-:W-:-:S11]  /*11590*/  UISETP.NE.AND UP0, UPT, UR8, 0x1, UPT ;  /* 0x000000010800788c */ /* 0x000fd6000bf05270 */
[----:B------:R-:W-:Y:S02]  /*115a0*/  @UP0 ULDC.64 UR10, c[0x0][0xc58] ;  /* 0x00031600000a0ab9 */ /* 0x000fe40000000a00 */
[----:B------:R-:W-:-:S04]  /*115b0*/  UIMAD.WIDE.U32 UR4, UR7, UR10, URZ ;  /* 0x0000000a070472a5 */ /* 0x000fc8000f8e003f */
[----:B------:R-:W-:-:S04]  /*115c0*/  @UP0 USHF.R.U32.HI UR6, URZ, UR11, UR5 ;  /* 0x0000000b3f060299 */ /* 0x000fc80008011605 */
[----:B------:R-:W-:-:S12]  /*115d0*/  UIMAD UR4, UR6, UR8, URZ ;  /* 0x00000008060472a4 */ /* 0x000fd8000f8e023f */
.L_x_11352:
        /* <DEDUP_REMOVED lines=18> */
[----:B------:R-:W-:Y:S01]  /*11700*/  ULOP3.LUT UR6, URZ, UR6, URZ, 0x33, !UPT ;  /* 0x000000063f067292 */ /* 0x000fe2000f8e333f */
[----:B-1----:R-:W-:Y:S01]  /*11710*/  IMAD.U32 R3, RZ, RZ, UR5 ;  /* 0x00000005ff037e24 */ /* 0x002fe2000f8e00ff */
[----:B------:R-:W-:Y:S01]  /*11720*/  ULDC UR5, c[0x0][0x448] ;  /* 0x0001120000057ab9 */ /* 0x000fe20000000800 */
[----:B------:R-:W-:-:S03]  /*11730*/  ULDC UR4, c[0x0][0xc3c] ;  /* 0x00030f0000047ab9 */ /* 0x000fc60000000800 */
[----:B------:R-:W2:Y:S01]  /*11740*/  @P0 LDG.E R18, desc[UR50][R2.64] ;  /* 0x0000003202120981 */ /* 0x000ea2000c1e1900 */
[----:B------:R-:W-:Y:S02]  /*11750*/  UISETP.NE.AND UP2, UPT, UR5, 0x1, UPT ;  /* 0x000000010500788c */ /* 0x000fe4000bf45270 */
[----:B------:R-:W-:Y:S02]  /*11760*/  UIADD3 UR6, UR6, UR4, URZ ;  /* 0x0000000406067290 */ /* 0x000fe4000fffe03f */
[----:B------:R-:W-:Y:S02]  /*11770*/  UP2UR UR52, UPR, URZ, 0x4 ;  /* 0x000000043f347883 */ /* 0x000fe40008000000 */
[----:B------:R-:W-:-:S04]  /*11780*/  UIMAD UR43, UR6, 0xc0, URZ ;  /* 0x000000c0062b78a4 */ /* 0x000fc8000f8e023f */
        /* <DEDUP_REMOVED lines=9> */
[----:B------:R-:W-:Y:S01]  /*11820*/  PLOP3.LUT P0, PT, PT, PT, UP0, 0x40, 0x0 ;  /* 0x000000000000781c */ /* 0x000fe20003f0e808 */
[----:B--2---:R0:W-:-:S12]  /*11830*/  STL [R1+0x4], R18 ;  /* 0x0000041201007387 */ /* 0x0041d80000100800 */
        /* <DEDUP_REMOVED lines=11> */
.L_x_11354:
[----:B------:R-:W-:-:S11]  /*118f0*/  UISETP.NE.AND UP1, UPT, UR5, 0x1, UPT ;  /* 0x000000010500788c */ /* 0x000fd6000bf25270 */
[----:B------:R-:W-:Y:S02]  /*11900*/  @UP1 ULDC.64 UR10, c[0x0][0x9e8] ;  /* 0x00027a00000a1ab9 */ /* 0x000fe40000000a00 */
[----:B------:R-:W-:-:S04]  /*11910*/  UIMAD.WIDE.U32 UR6, UR8, UR10, URZ ;  /* 0x0000000a080672a5 */ /* 0x000fc8000f8e003f */
[----:B------:R-:W-:-:S12]  /*11920*/  @UP1 USHF.R.U32.HI UR8, URZ, UR11, UR7 ;  /* 0x0000000b3f081299 */ /* 0x000fd80008011607 */
.L_x_11355:
[----:B------:R-:W-:-:S04]  /*11930*/  UIMAD UR8, UR8, UR5, UR5 ;  /* 0x00000005080872a4 */ /* 0x000fc8000f8e0205 */
[----:B------:R-:W-:-:S04]  /*11940*/  UISETP.LT.AND UP1, UPT, UR4, UR8, UPT ;  /* 0x000000080400728c */ /* 0x000fc8000bf21270 */
[----:B------:R-:W-:-:S12]  /*11950*/  USEL UR4, UR4, UR8, UP1 ;  /* 0x0000000804047287 */ /* 0x000fd80008800000 */
.L_x_11353:
        /* <DEDUP_REMOVED lines=27> */
.L_x_11357:
[----:B------:R-:W-:-:S11]  /*11b10*/  UISETP.NE.AND UP0, UPT, UR5, 0x1, UPT ;  /* 0x000000010500788c */ /* 0x000fd6000bf05270 */
[----:B------:R-:W-:Y:S02]  /*11b20*/  @UP0 ULDC.64 UR10, c[0x0][0x9e8] ;  /* 0x00027a00000a0ab9 */ /* 0x000fe40000000a00 */
[----:B------:R-:W-:-:S04]  /*11b30*/  UIMAD.WIDE.U32 UR6, UR4, UR10, URZ ;  /* 0x0000000a040672a5 */ /* 0x000fc8000f8e003f */
[----:B------:R-:W-:-:S12]  /*11b40*/  @UP0 USHF.R.U32.HI UR4, URZ, UR11, UR7 ;  /* 0x0000000b3f040299 */ /* 0x000fd80008011607 */
.L_x_11358:
[----:B------:R-:W-:-:S04]  /*11b50*/  UIMAD UR4, UR4, UR5, URZ ;  /* 0x00000005040472a4 */ /* 0x000fc8000f8e023f */
[----:B------:R-:W-:-:S04]  /*11b60*/  UISETP.LT.AND UP0, UPT, UR8, UR4, UPT ;  /* 0x000000040800728c */ /* 0x000fc8000bf01270 */
[----:B------:R-:W-:-:S12]  /*11b70*/  USEL UR8, UR8, UR4, !UP0 ;  /* 0x0000000408087287 */ /* 0x000fd8000c000000 */
.L_x_11356:
        /* <DEDUP_REMOVED lines=27> */
.L_x_11360:
        /* <DEDUP_REMOVED lines=20> */
.L_x_11363:
[----:B------:R-:W-:Y:S05]  /*11e70*/  BSYNC B6 ;  /* 0x0000000000067941 */ /* 0x000fea0003800000 */
.L_x_11362:
        /* <DEDUP_REMOVED lines=22> */
.L_x_11365:
[----:B------:R-:W-:Y:S05]  /*11fe0*/  BSYNC B6 ;  /* 0x0000000000067941 */ /* 0x000fea0003800000 */
.L_x_11364:
        /* <DEDUP_REMOVED lines=20> */
.L_x_11367:
[----:B------:R-:W-:Y:S05]  /*12130*/  BSYNC B6 ;  /* 0x0000000000067941 */ /* 0x000fea0003800000 */
.L_x_11366:
        /* <DEDUP_REMOVED lines=19> */
.L_x_11369:
[----:B------:R-:W-:Y:S05]  /*12270*/  BSYNC B6 ;  /* 0x0000000000067941 */ /* 0x000fea0003800000 */
.L_x_11368:
        /* <DEDUP_REMOVED lines=17> */
.L_x_11443:
[----:B--2---:R-:W2:Y:S01]  /*12390*/  S2R R2, SR_TID.X ;  /* 0x0000000000027919 */ /* 0x004ea20000002100 */
[----:B-1----:R-:W-:Y:S02]  /*123a0*/  ISETP.NE.AND P1, PT, R9, 0x1, PT ;  /* 0x000000010900780c */ /* 0x002fe40003f25270 */
[----:B-----5:R-:W-:Y:S02]  /*123b0*/  SHF.R.S32.HI R8, RZ, 0x1f, R28 ;  /* 0x0000001fff087819 */ /* 0x020fe4000001141c */
[----:B------:R-:W-:-:S03]  /*123c0*/  LOP3.LUT R17, R17, 0xffffffef, RZ, 0xc0, !PT ;  /* 0xffffffef11117812 */ /* 0x000fc600078ec0ff */
[----:B------:R1:W-:Y:S06]  /*123d0*/  STL [R1], R8 ;  /* 0x0000000801007387 */ /* 0x0003ec0000100800 */
[----:B------:R-:W3:Y:S01]  /*123e0*/  @P1 LDC R5, c[0x0][0x434] ;  /* 0x00010d00ff051b82 */ /* 0x000ee20000000800 */
[----:B------:R-:W-:-:S07]  /*123f0*/  @P1 LOP3.LUT R17, R17, 0x10, RZ, 0xfc, !PT ;  /* 0x0000001011111812 */ /* 0x000fce00078efcff */
[----:B------:R-:W4:Y:S01]  /*12400*/  @P1 LDC R4, c[0x0][0x438] ;  /* 0x00010e00ff041b82 */ /* 0x000f220000000800 */
[C---:B--2---:R-:W-:Y:S01]  /*12410*/  LOP3.LUT R0, R2.reuse, 0x7f, RZ, 0xc0, !PT ;  /* 0x0000007f02007812 */ /* 0x044fe200078ec0ff */
[----:B------:R-:W-:-:S03]  /*12420*/  IMAD.SHL.U32 R2, R2, 0x40, RZ ;  /* 0x0000004002027824 */ /* 0x000fc600078e00ff */
[----:B------:R-:W-:Y:S02]  /*12430*/  SHF.R.U32.HI R0, RZ, 0x1, R0 ;  /* 0x00000001ff007819 */ /* 0x000fe40000011600 */
[----:B------:R-:W-:-:S04]  /*12440*/  LOP3.LUT R2, R2, 0x40, RZ, 0xc0, !PT ;  /* 0x0000004002027812 */ /* 0x000fc800078ec0ff */
[----:B------:R-:W-:-:S04]  /*12450*/  LOP3.LUT R6, R7, R0, R2, 0xfe, !PT ;  /* 0x0000000007067212 */ /* 0x000fc800078efe02 */
[C---:B------:R-:W-:Y:S01]  /*12460*/  ISETP.GE.AND P0, PT, R6.reuse, UR42, PT ;  /* 0x0000002a06007c0c */ /* 0x040fe2000bf06270 */
[----:B------:R-:W-:-:S04]  /*12470*/  IMAD.IADD R6, R6, 0x1, R18 ;  /* 0x0000000106067824 */ /* 0x000fc800078e0212 */
[----:B---3--:R-:W-:-:S04]  /*12480*/  @P1 IMAD.HI.U32 R5, R6, R5, RZ ;  /* 0x0000000506051227 */ /* 0x008fc800078e00ff */
[----:B------:R-:W-:Y:S01]  /*12490*/  IMAD.MOV.U32 R0, RZ, RZ, R6 ;  /* 0x000000ffff007224 */ /* 0x000fe200078e0006 */
[----:B----4-:R-:W-:-:S03]  /*124a0*/  @P1 SHF.R.U32.HI R0, RZ, R4, R5 ;  /* 0x00000004ff001219 */ /* 0x010fc60000011605 */
[----:B------:R-:W1:Y:S01]  /*124b0*/  @!P0 LDC.64 R2, c[0x0][0x428] ;  /* 0x00010a00ff028b82 */ /* 0x000e620000000a00 */
[--C-:B------:R-:W-:Y:S01]  /*124c0*/  @!P0 SHF.R.S32.HI R5, RZ, 0x1f, R0.reuse ;  /* 0x0000001fff058819 */ /* 0x100fe20000011400 */
[----:B------:R-:W-:Y:S02]  /*124d0*/  @!P0 IMAD.MOV.U32 R4, RZ, RZ, R0 ;  /* 0x000000ffff048224 */ /* 0x000fe400078e0000 */
[-C--:B-1----:R-:W-:Y:S02]  /*124e0*/  @!P0 IMAD R8, R8, R2.reuse, RZ ;  /* 0x0000000208088224 */ /* 0x082fe400078e02ff */
[----:B------:R-:W-:-:S04]  /*124f0*/  @!P0 IMAD.WIDE.U32 R4, R28, R2, R4 ;  /* 0x000000021c048225 */ /* 0x000fc800078e0004 */
[----:B------:R-:W-:Y:S02]  /*12500*/  @!P0 IMAD R8, R28, R3, R8 ;  /* 0x000000031c088224 */ /* 0x000fe400078e0208 */
[----:B------:R-:W1:Y:S02]  /*12510*/  @!P0 LDC.64 R2, c[0x0][0x418] ;  /* 0x00010600ff028b82 */ /* 0x000e640000000a00 */
[----:B------:R-:W-:Y:S02]  /*12520*/  @!P0 IMAD.IADD R8, R5, 0x1, R8 ;  /* 0x0000000105088824 */ /* 0x000fe400078e0208 */
[----:B------:R-:W-:Y:S01]  /*12530*/  IMAD.MOV.U32 R5, RZ, RZ, RZ ;  /* 0x000000ffff057224 */ /* 0x000fe200078e00ff */
[----:B-1----:R-:W-:-:S04]  /*12540*/  @!P0 LEA R2, P1, R4, R2, 0x2 ;  /* 0x0000000204028211 */ /* 0x002fc800078210ff */
[----:B------:R-:W-:-:S05]  /*12550*/  @!P0 LEA.HI.X R3, R4, R3, R8, 0x2, P1 ;  /* 0x0000000304038211 */ /* 0x000fca00008f1408 */
[----:B------:R1:W5:Y:S01]  /*12560*/  @!P0 LDG.E R5, desc[UR50][R2.64] ;  /* 0x0000003202058981 */ /* 0x000362000c1e1900 */
[----:B------:R-:W-:Y:S01]  /*12570*/  IMAD.MOV R0, RZ, RZ, -R0 ;  /* 0x000000ffff007224 */ /* 0x000fe200078e0a00 */
[----:B------:R-:W-:-:S03]  /*12580*/  LOP3.LUT R17, R17, 0xfffffffe, RZ, 0xc0, !PT ;  /* 0xfffffffe11117812 */ /* 0x000fc600078ec0ff */
[----:B------:R-:W-:Y:S02]  /*12590*/  IMAD R6, R9, R0, R6 ;  /* 0x0000000009067224 */ /* 0x000fe400078e0206 */
[----:B-1----:R-:W-:-:S04]  /*125a0*/  IMAD R2, RZ, RZ, -UR36 ;  /* 0x80000024ff027e24 */ /* 0x002fc8000f8e02ff */
[----:B------:R-:W-:Y:S02]  /*125b0*/  IMAD R19, R19, R2, UR37 ;  /* 0x0000002513137e24 */ /* 0x000fe4000f8e0202 */
[----:B------:R-:W-:-:S03]  /*125c0*/  IMAD.U32 R2, RZ, RZ, UR48 ;  /* 0x00000030ff027e24 */ /* 0x000fc6000f8e00ff */
[----:B------:R-:W-:Y:S02]  /*125d0*/  SHF.R.S32.HI R29, RZ, 0x1f, R19 ;  /* 0x0000001fff1d7819 */ /* 0x000fe40000011413 */
[----:B------:R-:W-:-:S13]  /*125e0*/  ISETP.NE.AND P2, PT, R2, 0x3, PT ;  /* 0x000000030200780c */ /* 0x000fda0003f45270 */
[----:B------:R-:W-:Y:S01]  /*125f0*/  @P2 LOP3.LUT R17, R17, 0x1, RZ, 0xfc, !PT ;  /* 0x0000000111112812 */ /* 0x000fe200078efcff */
[----:B------:R-:W-:Y:S06]  /*12600*/  @!P2 BRA `(.L_x_11371) ;  /* 0x000000000004a947 */ /* 0x000fec0003800000 */
[----:B------:R-:W-:Y:S01]  /*12610*/  BPT.TRAP 0x1 ;  /* 0x000000040000795c */ /* 0x000fe20000300000 */
.L_x_11371:
[----:B------:R-:W-:Y:S01]  /*12620*/  IMAD R4, R22, 0x8, R16 ;  /* 0x0000000816047824 */ /* 0x000fe200078e0210 */
[----:B------:R-:W-:Y:S01]  /*12630*/  SHF.L.U32 R21, R25, 0x1f, RZ ;  /* 0x0000001f19157819 */ /* 0x000fe200000006ff */
[----:B------:R-:W-:Y:S01]  /*12640*/  BSSY B0, `(.L_x_11372) ;  /* 0x0000004000007945 */ /* 0x000fe20003800000 */
[----:B0-----:R-:W-:Y:S02]  /*12650*/  SHF.R.S32.HI R18, RZ, 0x1f, R6 ;  /* 0x0000001fff127819 */ /* 0x001fe40000011406 */
[----:B------:R-:W0:Y:S02]  /*12660*/  SYNCS.PHASECHK.TRANS64.TRYWAIT P0, [R4+URZ+0x19c80], R21 ;  /* 0x019c8015040075a7 */ /* 0x000e24000800017f */
[----:B0-----:R-:W-:Y:S05]  /*12670*/  @!P0 BRA `(.L_x_11373) ;  /* 0x0000003400608947 */ /* 0x001fea0003800000 */
.L_x_11444:
[----:B------:R-:W-:Y:S05]  /*12680*/  BSYNC B0 ;  /* 0x0000000000007941 */ /* 0x000fea0003800000 */
.L_x_11372:
[----:B------:R-:W2:Y:S01]  /*12690*/  LDL R10, [R1+0x10] ;  /* 0x00001000010a7983 */ /* 0x000ea20000100800 */
[----:B------:R-:W-:Y:S01]  /*126a0*/  ULDC.64 UR4, c[0x0][0x328] ;  /* 0x0000ca0000047ab9 */ /* 0x000fe20000000a00 */
[----:B-----5:R-:W-:Y:S01]  /*126b0*/  SHF.R.S32.HI R20, RZ, 0x1f, R5 ;  /* 0x0000001fff147819 */ /* 0x020fe20000011405 */
[----:B------:R-:W-:Y:S01]  /*126c0*/  IMAD R0, R18, UR4, RZ ;  /* 0x0000000412007c24 */ /* 0x000fe2000f8e02ff */
[----:B------:R-:W1:Y:S01]  /*126d0*/  S2R R8, SR_TID.X ;  /* 0x0000000000087919 */ /* 0x000e620000002100 */
[C---:B------:R-:W-:Y:S01]  /*126e0*/  IMAD.WIDE.U32 R2, R6.reuse, UR4, RZ ;  /* 0x0000000406027c25 */ /* 0x040fe2000f8e00ff */
[----:B------:R-:W-:Y:S01]  /*126f0*/  ULDC.64 UR6, c[0x0][0x318] ;  /* 0x0000c60000067ab9 */ /* 0x000fe20000000a00 */
[C---:B------:R-:W-:Y:S02]  /*12700*/  LOP3.LUT P5, RZ, R17.reuse, 0x400, RZ, 0xc0, !PT ;  /* 0x0000040011ff7812 */ /* 0x040fe400078ac0ff */
[----:B------:R-:W-:Y:S01]  /*12710*/  IMAD R0, R6, UR5, R0 ;  /* 0x0000000506007c24 */ /* 0x000fe2000f8e0200 */
[----:B------:R-:W-:Y:S01]  /*12720*/  ULDC.64 UR4, c[0x0][0x338] ;  /* 0x0000ce0000047ab9 */ /* 0x000fe20000000a00 */
[----:B------:R-:W-:-:S02]  /*12730*/  LOP3.LUT P4, RZ, R17, 0x200, RZ, 0xc0, !PT ;  /* 0x0000020011ff7812 */ /* 0x000fc4000788c0ff */
[----:B------:R-:W-:Y:S01]  /*12740*/  IMAD.IADD R3, R3, 0x1, R0 ;  /* 0x0000000103037824 */ /* 0x000fe200078e0200 */
[----:B------:R-:W-:Y:S01]  /*12750*/  LOP3.LUT P2, RZ, R17, 0x100, RZ, 0xc0, !PT ;  /* 0x0000010011ff7812 */ /* 0x000fe2000784c0ff */
        /* <DEDUP_REMOVED lines=9> */
[----:B-1----:R-:W-:-:S04]  /*127f0*/  LOP3.LUT R8, R8, 0x7f, RZ, 0xc0, !PT ;  /* 0x0000007f08087812 */ /* 0x002fc800078ec0ff */
[----:B------:R-:W-:Y:S02]  /*12800*/  SHF.R.U32.HI R11, RZ, 0x1, R8 ;  /* 0x00000001ff0b7819 */ /* 0x000fe40000011608 */
[----:B------:R-:W-:Y:S02]  /*12810*/  IADD3 R8, P0, R2, UR6, RZ ;  /* 0x0000000602087c10 */ /* 0x000fe4000ff1e0ff */
[----:B------:R-:W-:Y:S02]  /*12820*/  IADD3 R7, -R11, UR42, -R7 ;  /* 0x0000002a0b077c10 */ /* 0x000fe4000fffe907 */
[----:B------:R-:W1:Y:S01]  /*12830*/  S2R R11, SR_TID.X ;  /* 0x00000000000b7919 */ /* 0x000e620000002100 */
[----:B------:R-:W-:Y:S02]  /*12840*/  IADD3.X R9, R3, UR7, R0, P0, !PT ;  /* 0x0000000703097c10 */ /* 0x000fe400087fe400 */
[----:B------:R-:W-:Y:S01]  /*12850*/  ISETP.GE.AND P1, PT, R7, 0x1, PT ;  /* 0x000000010700780c */ /* 0x000fe20003f26270 */
[----:B-1----:R-:W-:-:S05]  /*12860*/  IMAD.SHL.U32 R26, R11, 0x10, RZ ;  /* 0x000000100b1a7824 */ /* 0x002fca00078e00ff */
[----:B------:R-:W-:Y:S01]  /*12870*/  LOP3.LUT R26, R26, 0x10, RZ, 0xc0, !PT ;  /* 0x000000101a1a7812 */ /* 0x000fe200078ec0ff */
[----:B--2---:R-:W-:Y:S01]  /*12880*/  IMAD R10, R22, 0x3000, R10 ;  /* 0x00003000160a7824 */ /* 0x004fe200078e020a */
[----:B------:R-:W-:Y:S06]  /*12890*/  BRA.DIV UR4, `(.L_x_11374) ;  /* 0x0000003204ec7947 */ /* 0x000fec000b800000 */
[----:B------:R-:W1:Y:S01]  /*128a0*/  SHFL.IDX PT, R2, R8, RZ, 0x1e1f ;  /* 0x001e1fff08027589 */ /* 0x000e6200000e0000 */
[----:B------:R-:W-:-:S03]  /*128b0*/  ISETP.GE.AND P3, PT, R7, 0x41, PT ;  /* 0x000000410700780c */ /* 0x000fc60003f66270 */
[----:B------:R-:W2:Y:S04]  /*128c0*/  SHFL.IDX PT, R0, R9, RZ, 0x1e1f ;  /* 0x001e1fff09007589 */ /* 0x000ea800000e0000 */
[----:B------:R-:W3:Y:S01]  /*128d0*/  SHFL.IDX PT, R9, R9, 0x1, 0x1e1f ;  /* 0x003e1f0009097f89 */ /* 0x000ee200000e0000 */
        /* <DEDUP_REMOVED lines=9> */
[----:B-1-3--:R1:W2:Y:S02]  /*12970*/  SHFL.IDX PT, R2, R8, 0x1, 0x1e1f ;  /* 0x003e1f0008027f89 */ /* 0x00a2a400000e0000 */
.L_x_11450:
[----:B--2---:R-:W-:-:S05]  /*12980*/  IADD3 R2, P0, R26, R2, RZ ;  /* 0x000000021a027210 */ /* 0x004fca0007f1e0ff */
        /* <DEDUP_REMOVED lines=12> */
.L_x_11375:
        /* <DEDUP_REMOVED lines=11> */
.L_x_11376:
[----:B------:R2:W-:Y:S01]  /*12b00*/  SYNCS.ARRIVE.TRANS64.A1T0 RZ, [R4+URZ+0x19c70], RZ ;  /* 0x019c70ff04ff79a7 */ /* 0x0005e2000810003f */
[----:B------:R-:W-:Y:S05]  /*12b10*/  @!P4 BRA `(.L_x_11377) ;  /* 0x000000000004c947 */ /* 0x000fea0003800000 */
[----:B------:R-:W-:Y:S01]  /*12b20*/  BPT.TRAP 0x1 ;  /* 0x000000040000795c */ /* 0x000fe20000300000 */
.L_x_11377:
[----:B------:R-:W3:Y:S01]  /*12b30*/  SYNCS.PHASECHK.TRANS64.TRYWAIT P0, [R4+URZ+0x19c40], R21 ;  /* 0x019c4015040075a7 */ /* 0x000ee2000800017f */
[----:B------:R-:W-:Y:S04]  /*12b40*/  BSSY B0, `(.L_x_11378) ;  /* 0x0000002000007945 */ /* 0x000fe80003800000 */
[----:B---3--:R-:W-:Y:S05]  /*12b50*/  @!P0 BRA `(.L_x_11379) ;  /* 0x0000003000f48947 */ /* 0x008fea0003800000 */
.L_x_11451:
[----:B------:R-:W-:Y:S05]  /*12b60*/  BSYNC B0 ;  /* 0x0000000000007941 */ /* 0x000fea0003800000 */
.L_x_11378:
[----:B-1----:R-:W1:Y:S01]  /*12b70*/  S2R R8, SR_TID.X ;  /* 0x0000000000087919 */ /* 0x002e620000002100 */
        /* <DEDUP_REMOVED lines=20> */
[----:B-1----:R-:W-:-:S03]  /*12cc0*/  IMAD.SHL.U32 R8, R8, 0x10, RZ ;  /* 0x0000001008087824 */ /* 0x002fc600078e00ff */
[----:B------:R-:W-:Y:S02]  /*12cd0*/  IADD3.X R6, R3, UR7, R6, P0, !PT ;  /* 0x0000000703067c10 */ /* 0x000fe400087fe406 */
[----:B------:R-:W-:Y:S01]  /*12ce0*/  LOP3.LUT R8, R8, 0x10, RZ, 0xc0, !PT ;  /* 0x0000001008087812 */ /* 0x000fe200078ec0ff */
[----:B------:R-:W-:Y:S06]  /*12cf0*/  BRA.DIV UR4, `(.L_x_11380) ;  /* 0x0000003204a07947 */ /* 0x000fec000b800000 */
[----:B------:R-:W1:Y:S04]  /*12d00*/  SHFL.IDX PT, R3, R5, RZ, 0x1e1f ;  /* 0x001e1fff05037589 */ /* 0x000e6800000e0000 */
[----:B------:R-:W4:Y:S04]  /*12d10*/  SHFL.IDX PT, R2, R6, RZ, 0x1e1f ;  /* 0x001e1fff06027589 */ /* 0x000f2800000e0000 */
        /* <DEDUP_REMOVED lines=10> */
.L_x_11457:
        /* <DEDUP_REMOVED lines=10> */
.L_x_11381:
        /* <DEDUP_REMOVED lines=11> */
.L_x_11382:
        /* <DEDUP_REMOVED lines=23> */
.L_x_11384:
[----:B------:R-:W-:Y:S05]  /*13080*/  BSYNC B6 ;  /* 0x0000000000067941 */ /* 0x000fea0003800000 */
.L_x_11383:
[----:B------:R1:W5:Y:S01]  /*13090*/  LDL R8, [R1+0x18] ;  /* 0x0000180001087983 */ /* 0x0003620000100800 */
[----:B------:R-:W-:Y:S01]  /*130a0*/  UISETP.NE.AND UP0, UPT, UR52, URZ, UPT ;  /* 0x0000003f3400728c */ /* 0x000fe2000bf05270 */
[----:B------:R-:W4:Y:S01]  /*130b0*/  S2R R18, SR_TID.X ;  /* 0x0000000000127919 */ /* 0x000f220000002100 */
[----:B------:R-:W-:Y:S01]  /*130c0*/  R2UR UR6, R29 ;  /* 0x000000001d0672ca */ /* 0x000fe200000e0000 */
[----:B------:R-:W-:-:S03]  /*130d0*/  ULDC.64 UR8, c[0x0][0x2d8] ;  /* 0x0000b60000087ab9 */ /* 0x000fc60000000a00 */
[----:B------:R-:W-:Y:S01]  /*130e0*/  PLOP3.LUT P0, PT, PT, PT, UP0, 0x80, 0x0 ;  /* 0x000000000000781c */ /* 0x000fe20003f0f008 */
[----:B------:R-:W-:Y:S01]  /*130f0*/  ULDC UR12, c[0x0][0x448] ;  /* 0x00011200000c7ab9 */ /* 0x000fe20000000800 */
[----:B------:R-:W-:Y:S01]  /*13100*/  R2UR UR7, R19 ;  /* 0x00000000130772ca */ /* 0x000fe200000e0000 */
[----:B------:R-:W-:Y:S01]  /*13110*/  ULDC.64 UR10, c[0x0][0x280] ;  /* 0x0000a000000a7ab9 */ /* 0x000fe20000000a00 */
[C---:B------:R-:W-:Y:S01]  /*13120*/  LOP3.LUT P3, RZ, R17.reuse, 0x80, RZ, 0xc0, !PT ;  /* 0x0000008011ff7812 */ /* 0x040fe2000786c0ff */
[----:B------:R-:W-:Y:S01]  /*13130*/  @UP0 ULDC UR4, c[0x0][0x44c] ;  /* 0x0001130000040ab9 */ /* 0x000fe20000000800 */
[----:B------:R-:W-:Y:S01]  /*13140*/  @UP0 ULDC UR13, c[0x0][0x44c] ;  /* 0x00011300000d0ab9 */ /* 0x000fe20000000800 */
[C---:B------:R-:W-:Y:S02]  /*13150*/  LOP3.LUT P4, RZ, R17.reuse, 0x40, RZ, 0xc0, !PT ;  /* 0x0000004011ff7812 */ /* 0x040fe4000788c0ff */
        /* <DEDUP_REMOVED lines=9> */
[----:B------:R-:W-:Y:S02]  /*131f0*/  @UP0 ULDC UR4, c[0x0][0x450] ;  /* 0x0001140000040ab9 */ /* 0x000fe40000000800 */
        /* <DEDUP_REMOVED lines=16> */
[----:B------:R-:W-:Y:S01]  /*13300*/  IMAD.U32 R6, RZ, RZ, UR8 ;  /* 0x00000008ff067e24 */ /* 0x000fe2000f8e00ff */
[----:B------:R-:W-:Y:S01]  /*13310*/  ULDC.64 UR6, c[0x0][0x2c8] ;  /* 0x0000b20000067ab9 */ /* 0x000fe20000000a00 */
[----:B0-23--:R-:W-:Y:S02]  /*13320*/  IMAD.MOV R4, RZ, RZ, -R2 ;  /* 0x000000ffff047224 */ /* 0x00dfe400078e0a02 */
[C---:B------:R-:W-:Y:S02]  /*13330*/  IMAD R5, R2.reuse, UR9, R5 ;  /* 0x0000000902057c24 */ /* 0x040fe4000f8e0205 */
[----:B------:R-:W-:-:S04]  /*13340*/  IMAD.WIDE.U32 R2, R2, R6, UR4 ;  /* 0x0000000402027e25 */ /* 0x000fc8000f8e0006 */
[----:B------:R-:W-:Y:S02]  /*13350*/  IMAD R4, R4, UR12, R0 ;  /* 0x0000000c04047c24 */ /* 0x000fe4000f8e0200 */
[----:B------:R-:W-:-:S03]  /*13360*/  IMAD.IADD R3, R3, 0x1, R5 ;  /* 0x0000000103037824 */ /* 0x000fc600078e0205 */
[----:B------:R-:W-:Y:S01]  /*13370*/  SHF.R.S32.HI R5, RZ, 0x1f, R4 ;  /* 0x0000001fff057819 */ /* 0x000fe20000011404 */
[----:B------:R-:W-:-:S04]  /*13380*/  IMAD.WIDE.U32 R2, R4, UR6, R2 ;  /* 0x0000000604027c25 */ /* 0x000fc8000f8e0002 */
[----:B------:R-:W-:-:S04]  /*13390*/  IMAD R5, R5, UR6, RZ ;  /* 0x0000000605057c24 */ /* 0x000fc8000f8e02ff */
[----:B------:R-:W-:Y:S01]  /*133a0*/  IMAD R4, R4, UR7, R5 ;  /* 0x0000000704047c24 */ /* 0x000fe2000f8e0205 */
[----:B------:R-:W-:-:S04]  /*133b0*/  IADD3 R5, P0, R2, UR10, RZ ;  /* 0x0000000a02057c10 */ /* 0x000fc8000ff1e0ff */
[----:B------:R-:W-:Y:S02]  /*133c0*/  IADD3.X R4, R3, UR11, R4, P0, !PT ;  /* 0x0000000b03047c10 */ /* 0x000fe400087fe404 */
[----:B------:R-:W-:Y:S01]  /*133d0*/  PLOP3.LUT P0, PT, PT, PT, UP0, 0x80, 0x0 ;  /* 0x000000000000781c */ /* 0x000fe20003f0f008 */
[----:B------:R-:W-:-:S12]  /*133e0*/  VIADD R0, R0, 0x80 ;  /* 0x0000008000007836 */ /* 0x000fd80000000000 */
[----:B------:R-:W-:Y:S01]  /*133f0*/  @P0 IMAD.HI.U32 R3, R0, UR13, RZ ;  /* 0x0000000d00030c27 */ /* 0x000fe2000f8e00ff */
[----:B------:R-:W-:Y:S01]  /*13400*/  PLOP3.LUT P0, PT, PT, PT, UP0, 0x80, 0x0 ;  /* 0x000000000000781c */ /* 0x000fe20003f0f008 */
[----:B------:R-:W-:Y:S02]  /*13410*/  @UP0 ULDC UR13, c[0x0][0x450] ;  /* 0x00011400000d0ab9 */ /* 0x000fe40000000800 */
[----:B------:R-:W-:Y:S01]  /*13420*/  IMAD.MOV.U32 R2, RZ, RZ, R0 ;  /* 0x000000ffff027224 */ /* 0x000fe200078e0000 */
[----:B------:R-:W0:Y:S09]  /*13430*/  S2R R20, SR_TID.X ;  /* 0x0000000000147919 */ /* 0x000e320000002100 */
[----:B------:R-:W-:-:S05]  /*13440*/  @P0 SHF.R.U32.HI R2, RZ, UR13, R3 ;  /* 0x0000000dff020c19 */ /* 0x000fca0008011603 */
[----:B------:R-:W-:-:S04]  /*13450*/  IMAD.MOV R3, RZ, RZ, -R2 ;  /* 0x000000ffff037224 */ /* 0x000fc800078e0a02 */
[----:B------:R-:W-:Y:S01]  /*13460*/  IMAD R0, R3, UR12, R0 ;  /* 0x0000000c03007c24 */ /* 0x000fe2000f8e0200 */
        /* <DEDUP_REMOVED lines=11> */
[C---:B0-----:R-:W-:Y:S01]  /*13520*/  IMAD.SHL.U32 R9, R20.reuse, 0x10, RZ ;  /* 0x0000001014097824 */ /* 0x041fe200078e00ff */
[----:B------:R-:W-:Y:S02]  /*13530*/  LOP3.LUT R18, R20, 0x7f, RZ, 0xc0, !PT ;  /* 0x0000007f14127812 */ /* 0x000fe400078ec0ff */
[----:B------:R-:W-:Y:S02]  /*13540*/  IADD3.X R6, R3, UR11, R6, P0, !PT ;  /* 0x0000000b03067c10 */ /* 0x000fe400087fe406 */
[----:B------:R-:W-:Y:S02]  /*13550*/  LOP3.LUT R9, R9, 0x10, RZ, 0xc0, !PT ;  /* 0x0000001009097812 */ /* 0x000fe400078ec0ff */
[----:B------:R-:W-:Y:S01]  /*13560*/  SHF.R.U32.HI R10, RZ, 0x1, R18 ;  /* 0x00000001ff0a7819 */ /* 0x000fe20000011612 */
[----:B-1----:R-:W-:Y:S06]  /*13570*/  BRA.DIV UR4, `(.L_x_11385) ;  /* 0x0000002e04247947 */ /* 0x002fec000b800000 */
[----:B------:R-:W0:Y:S01]  /*13580*/  SHFL.IDX PT, R3, R5, RZ, 0x1e1f ;  /* 0x001e1fff05037589 */ /* 0x000e2200000e0000 */
[----:B------:R-:W-:-:S03]  /*13590*/  VIADD R0, R10, UR43 ;  /* 0x0000002b0a007c36 */ /* 0x000fc60008000000 */
[----:B------:R-:W1:Y:S02]  /*135a0*/  SHFL.IDX PT, R2, R4, RZ, 0x1e1f ;  /* 0x001e1fff04027589 */ /* 0x000e6400000e0000 */
[----:B------:R-:W-:Y:S02]  /*135b0*/  ISETP.GE.AND P1, PT, R0, UR41, PT ;  /* 0x0000002900007c0c */ /* 0x000fe4000bf26270 */
[----:B------:R-:W2:Y:S04]  /*135c0*/  SHFL.IDX PT, R5, R5, 0x1, 0x1e1f ;  /* 0x003e1f0005057f89 */ /* 0x000ea800000e0000 */
[----:B------:R-:W3:Y:S04]  /*135d0*/  SHFL.IDX PT, R4, R4, 0x1, 0x1e1f ;  /* 0x003e1f0004047f89 */ /* 0x000ee800000e0000 */
[----:B------:R-:W4:Y:S03]  /*135e0*/  SHFL.IDX PT, R6, R6, RZ, 0x1e1f ;  /* 0x001e1fff06067589 */ /* 0x000f2600000e0000 */
        /* <DEDUP_REMOVED lines=12> */
[----:B------:R-:W-:Y:S04]  /*136b0*/  @!P1 LDGSTS.E.BYPASS.LTC128B.128 [R8+0xf800], desc[UR50][R2.64], !P3 ;  /* 0x0f80000002089fae */ /* 0x000fe8000d901d72 */
[----:B------:R-:W-:Y:S04]  /*136c0*/  @!P1 LDGSTS.E.BYPASS.LTC128B.128 [R8+0x11000], desc[UR50][R2.64+0x20], !P4 ;  /* 0x1100002002089fae */ /* 0x000fe8000e101d72 */
[----:B------:R0:W-:Y:S04]  /*136d0*/  @!P1 LDGSTS.E.BYPASS.LTC128B.128 [R8+0x12800], desc[UR50][R2.64+0x40], !P5 ;  /* 0x1280004002089fae */ /* 0x0001e8000e901d72 */
[----:B0---4-:R0:W1:Y:S02]  /*136e0*/  SHFL.IDX PT, R2, R7, RZ, 0x1e1f ;  /* 0x001e1fff07027589 */ /* 0x01106400000e0000 */
.L_x_11464:
[----:B------:R-:W-:Y:S01]  /*136f0*/  VIADD R0, R0, 0x80 ;  /* 0x0000008000007836 */ /* 0x000fe20000000000 */
[----:B------:R-:W-:Y:S04]  /*13700*/  BSSY B0, `(.L_x_11386) ;  /* 0x000000b000007945 */ /* 0x000fe80003800000 */
[----:B------:R-:W-:-:S13]  /*13710*/  ISETP.GE.AND P0, PT, R0, UR41, PT ;  /* 0x0000002900007c0c */ /* 0x000fda000bf06270 */
        /* <DEDUP_REMOVED lines=9> */
.L_x_11387:
[----:B------:R-:W-:Y:S05]  /*137b0*/  BSYNC B0 ;  /* 0x0000000000007941 */ /* 0x000fea0003800000 */
.L_x_11386:
[----:B------:R-:W-:Y:S01]  /*137c0*/  NOP ;  /* 0x0000000000007918 */ /* 0x000fe20000000000 */
[----:B------:R-:W-:-:S13]  /*137d0*/  PLOP3.LUT P0, PT, PT, PT, PT, 0x80, 0x0 ;  /* 0x000000000000781c */ /* 0x000fda0003f0f070 */
.L_x_11388:
        /* <DEDUP_REMOVED lines=18> */
.L_x_11465:
[----:B------:R-:W-:Y:S05]  /*13900*/  BSYNC B0 ;  /* 0x0000000000007941 */ /* 0x000fea0003800000 */
.L_x_11389:
[----:B------:R-:W-:-:S04]  /*13910*/  UIADD3 UR4, UR44, -0x2, URZ ;  /* 0xfffffffe2c047890 */ /* 0x000fc8000fffe03f */
[----:B------:R-:W-:-:S06]  /*13920*/  UISETP.GE.AND UP0, UPT, UR4, UR45, UPT ;  /* 0x0000002d0400728c */ /* 0x000fcc000bf06270 */
[----:B------:R-:W-:-:S13]  /*13930*/  PLOP3.LUT P0, PT, PT, PT, UP0, 0x40, 0x0 ;  /* 0x000000000000781c */ /* 0x000fda0003f0e808 */
[----:B------:R-:W-:Y:S05]  /*13940*/  @P0 BRA `(.L_x_11391) ;  /* 0x0000001000500947 */ /* 0x000fea0003800000 */
[----:B------:R-:W-:Y:S02]  /*13950*/  IMAD.MOV.U32 R0, RZ, RZ, R22 ;  /* 0x000000ffff007224 */ /* 0x000fe400078e0016 */
[----:B------:R-:W-:Y:S02]  /*13960*/  IMAD.MOV.U32 R5, RZ, RZ, R25 ;  /* 0x000000ffff057224 */ /* 0x000fe400078e0019 */
[----:B------:R-:W-:-:S07]  /*13970*/  IMAD.U32 R20, RZ, RZ, UR4 ;  /* 0x00000004ff147e24 */ /* 0x000fce000f8e00ff */
.L_x_11411:
[----:B0-2---:R-:W2:Y:S01]  /*13980*/  LDL R8, [R1+0x4] ;  /* 0x0000040001087983 */ /* 0x005ea20000100800 */
[----:B------:R-:W3:Y:S03]  /*13990*/  LDC R4, c[0x0][0x430] ;  /* 0x00010c00ff047b82 */ /* 0x000ee60000000800 */
[----:B0-----:R-:W4:Y:S01]  /*139a0*/  LDL R7, [R1] ;  /* 0x0000000001077983 */ /* 0x001f220000100800 */
[----:B------:R-:W1:Y:S01]  /*139b0*/  S2R R2, SR_TID.X ;  /* 0x0000000000027919 */ /* 0x000e620000002100 */
[----:B---3--:R-:W-:-:S13]  /*139c0*/  ISETP.NE.AND P0, PT, R4, 0x1, PT ;  /* 0x000000010400780c */ /* 0x008fda0003f05270 */
[----:B------:R-:W0:Y:S01]  /*139d0*/  @P0 LDC R6, c[0x0][0x434] ;  /* 0x00010d00ff060b82 */ /* 0x000e220000000800 */
[----:B-1----:R-:W-:-:S04]  /*139e0*/  LOP3.LUT R3, R2, 0x7f, RZ, 0xc0, !PT ;  /* 0x0000007f02037812 */ /* 0x002fc800078ec0ff */
[----:B------:R-:W-:-:S03]  /*139f0*/  SHF.R.U32.HI R4, RZ, 0x1, R3 ;  /* 0x00000001ff047819 */ /* 0x000fc60000011603 */
[----:B------:R-:W1:Y:S01]  /*13a00*/  @P0 LDC R3, c[0x0][0x438] ;  /* 0x00010e00ff030b82 */ /* 0x000e620000000800 */
[----:B------:R-:W-:Y:S02]  /*13a10*/  IMAD.SHL.U32 R2, R2, 0x40, RZ ;  /* 0x0000004002027824 */ /* 0x000fe400078e00ff */
[----:B------:R-:W-:-:S03]  /*13a20*/  IMAD R4, R20, 0x80, R4 ;  /* 0x0000008014047824 */ /* 0x000fc600078e0204 */
[----:B------:R-:W-:Y:S01]  /*13a30*/  LOP3.LUT R2, R2, 0x40, RZ, 0xc0, !PT ;  /* 0x0000004002027812 */ /* 0x000fe200078ec0ff */
[----:B------:R-:W-:Y:S05]  /*13a40*/  YIELD ;  /* 0x0000000000007946 */ /* 0x000fea0003800000 */
[----:B------:R-:W-:Y:S01]  /*13a50*/  ULDC UR4, c[0x0][0x430] ;  /* 0x00010c0000047ab9 */ /* 0x000fe20000000800 */
[----:B--2---:R-:W-:-:S05]  /*13a60*/  IADD3 R4, R2, R4, R8 ;  /* 0x0000000402047210 */ /* 0x004fca0007ffe008 */
[----:B0-----:R-:W-:-:S04]  /*13a70*/  @P0 IMAD.HI.U32 R6, R4, R6, RZ ;  /* 0x0000000604060227 */ /* 0x001fc800078e00ff */
[----:B------:R-:W-:Y:S01]  /*13a80*/  IMAD.MOV.U32 R2, RZ, RZ, R4 ;  /* 0x000000ffff027224 */ /* 0x000fe200078e0004 */
[----:B-1----:R-:W-:-:S05]  /*13a90*/  @P0 SHF.R.U32.HI R2, RZ, R3, R6 ;  /* 0x00000003ff020219 */ /* 0x002fca0000011606 */
[--C-:B------:R-:W-:Y:S01]  /*13aa0*/  IMAD.MOV R8, RZ, RZ, -R2.reuse ;  /* 0x000000ffff087224 */ /* 0x100fe200078e0a02 */
[----:B------:R-:W-:-:S03]  /*13ab0*/  SHF.R.S32.HI R3, RZ, 0x1f, R2 ;  /* 0x0000001fff037819 */ /* 0x000fc60000011402 */
[----:B------:R-:W-:Y:S01]  /*13ac0*/  IMAD R8, R8, UR4, R4 ;  /* 0x0000000408087c24 */ /* 0x000fe2000f8e0204 */
[----:B------:R-:W-:Y:S02]  /*13ad0*/  ULDC.64 UR4, c[0x0][0x428] ;  /* 0x00010a0000047ab9 */ /* 0x000fe40000000a00 */
[----:B----4-:R-:W-:Y:S02]  /*13ae0*/  IMAD R4, R7, UR4, RZ ;  /* 0x0000000407047c24 */ /* 0x010fe4000f8e02ff */
[----:B------:R-:W-:-:S04]  /*13af0*/  IMAD.WIDE.U32 R2, R28, UR4, R2 ;  /* 0x000000041c027c25 */ /* 0x000fc8000f8e0002 */
        /* <DEDUP_REMOVED lines=13> */
[----:B------:R-:W-:Y:S02]  /*13bd0*/  ISETP.GT.AND P1, PT, R2, UR45, PT ;  /* 0x0000002d02007c0c */ /* 0x000fe4000bf24270 */
[----:B------:R-:W-:Y:S02]  /*13be0*/  SEL R22, R22, RZ, P0 ;  /* 0x000000ff16167207 */ /* 0x000fe40000000000 */
[----:B------:R-:W-:Y:S02]  /*13bf0*/  LOP3.LUT R25, R5, R25, RZ, 0x3c, !PT ;  /* 0x0000001905197212 */ /* 0x000fe400078e3cff */
[----:B--2---:R-:W-:Y:S01]  /*13c00*/  SHF.R.S32.HI R18, RZ, 0x1f, R7 ;  /* 0x0000001fff127819 */ /* 0x004fe20000011407 */
[----:B------:R-:W-:Y:S06]  /*13c10*/  @!P2 BRA `(.L_x_11392) ;  /* 0x000000000004a947 */ /* 0x000fec0003800000 */
[----:B------:R-:W-:Y:S01]  /*13c20*/  BPT.TRAP 0x1 ;  /* 0x000000040000795c */ /* 0x000fe20000300000 */
.L_x_11392:
[----:B------:R-:W-:Y:S01]  /*13c30*/  IMAD R4, R22, 0x8, R16 ;  /* 0x0000000816047824 */ /* 0x000fe200078e0210 */
[----:B------:R-:W-:Y:S01]  /*13c40*/  SHF.L.U32 R10, R25, 0x1f, RZ ;  /* 0x0000001f190a7819 */ /* 0x000fe200000006ff */
[----:B------:R-:W-:Y:S01]  /*13c50*/  BSSY B0, `(.L_x_11393) ;  /* 0x0000004000007945 */ /* 0x000fe20003800000 */
[----:B------:R-:W-:Y:S02]  /*13c60*/  SHF.R.S32.HI R9, RZ, 0x1f, R8 ;  /* 0x0000001fff097819 */ /* 0x000fe40000011408 */
[----:B------:R-:W0:Y:S02]  /*13c70*/  SYNCS.PHASECHK.TRANS64.TRYWAIT P0, [R4+URZ+0x19c80], R10 ;  /* 0x019c800a040075a7 */ /* 0x000e24000800017f */
[----:B0-----:R-:W-:Y:S05]  /*13c80*/  @!P0 BRA `(.L_x_11394) ;  /* 0x0000002800608947 */ /* 0x001fea0003800000 */
.L_x_11466:
[----:B------:R-:W-:Y:S05]  /*13c90*/  BSYNC B0 ;  /* 0x0000000000007941 */ /* 0x000fea0003800000 */
.L_x_11393:
[----:B------:R-:W2:Y:S01]  /*13ca0*/  LDL R11, [R1+0x10] ;  /* 0x00001000010b7983 */ /* 0x000ea20000100800 */
        /* <DEDUP_REMOVED lines=24> */
[----:B------:R-:W-:Y:S01]  /*13e30*/  IMAD.IADD R6, R16, 0x1, R6 ;  /* 0x0000000110067824 */ /* 0x000fe200078e0206 */
[----:B------:R-:W2:Y:S01]  /*13e40*/  SHFL.IDX PT, R2, R21, RZ, 0x1e1f ;  /* 0x001e1fff15027589 */ /* 0x000ea200000e0000 */
[----:B-1----:R-:W-:-:S03]  /*13e50*/  IMAD.SHL.U32 R11, R3, 0x10, RZ ;  /* 0x00000010030b7824 */ /* 0x002fc600078e00ff */
[----:B------:R-:W1:Y:S02]  /*13e60*/  SHFL.IDX PT, R3, R26, RZ, 0x1e1f ;  /* 0x001e1fff1a037589 */ /* 0x000e6400000e0000 */
[----:B------:R-:W-:Y:S02]  /*13e70*/  LOP3.LUT R11, R11, 0x10, RZ, 0xc0, !PT ;  /* 0x000000100b0b7812 */ /* 0x000fe400078ec0ff */
[----:B------:R-:W3:Y:S02]  /*13e80*/  SHFL.IDX PT, R26, R26, 0x1, 0x1e1f ;  /* 0x003e1f001a1a7f89 */ /* 0x000ee400000e0000 */
[----:B--2---:R-:W-:-:S05]  /*13e90*/  IADD3 R2, P0, R11, R2, RZ ;  /* 0x000000020b027210 */ /* 0x004fca0007f1e0ff */
[----:B-1----:R-:W-:-:S05]  /*13ea0*/  IMAD.X R3, RZ, RZ, R3, P0 ;  /* 0x000000ffff037224 */ /* 0x002fca00000e0603 */
[----:B------:R-:W-:Y:S04]  /*13eb0*/  LDGSTS.E.BYPASS.LTC128B.128 [R6+0x9000], desc[UR50][R2.64], !P4 ;  /* 0x0900000002067fae */ /* 0x000fe8000e101d72 */
[----:B------:R-:W-:Y:S04]  /*13ec0*/  LDGSTS.E.BYPASS.LTC128B.128 [R6+0xa000], desc[UR50][R2.64+0x20], !P3 ;  /* 0x0a00002002067fae */ /* 0x000fe8000d901d72 */
[----:B------:R1:W-:Y:S04]  /*13ed0*/  LDGSTS.E.BYPASS.LTC128B.128 [R6+0xb000], desc[UR50][R2.64+0x40], !P2 ;  /* 0x0b00004002067fae */ /* 0x0003e8000d101d72 */
[----:B-1-3--:R1:W2:Y:S02]  /*13ee0*/  SHFL.IDX PT, R2, R21, 0x1, 0x1e1f ;  /* 0x003e1f0015027f89 */ /* 0x00a2a400000e0000 */
.L_x_11472:
        /* <DEDUP_REMOVED lines=13> */
.L_x_11396:
        /* <DEDUP_REMOVED lines=11> */
.L_x_11397:
[----:B------:R2:W-:Y:S01]  /*14070*/  SYNCS.ARRIVE.TRANS64.A1T0 RZ, [R4+URZ+0x19c70], RZ ;  /* 0x019c70ff04ff79a7 */ /* 0x0005e2000810003f */
[----:B------:R-:W-:Y:S05]  /*14080*/  @!P3 BRA `(.L_x_11398) ;  /* 0x000000000004b947 */ /* 0x000fea0003800000 */
[----:B------:R-:W-:Y:S01]  /*14090*/  BPT.TRAP 0x1 ;  /* 0x000000040000795c */ /* 0x000fe20000300000 */
.L_x_11398:
[----:B------:R-:W3:Y:S01]  /*140a0*/  SYNCS.PHASECHK.TRANS64.TRYWAIT P0, [R4+URZ+0x19c40], R10 ;  /* 0x019c400a040075a7 */ /* 0x000ee2000800017f */
[----:B------:R-:W-:Y:S04]  /*140b0*/  BSSY B0, `(.L_x_11399) ;  /* 0x0000002000007945 */ /* 0x000fe80003800000 */
[----:B---3--:R-:W-:Y:S05]  /*140c0*/  @!P0 BRA `(.L_x_11400) ;  /* 0x0000002800108947 */ /* 0x008fea0003800000 */
.L_x_11473:
[----:B------:R-:W-:Y:S05]  /*140d0*/  BSYNC B0 ;  /* 0x0000000000007941 */ /* 0x000fea0003800000 */
.L_x_11399:
[----:B------:R-:W1:Y:S01]  /*140e0*/  S2R R11, SR_TID.X ;  /* 0x00000000000b7919 */ /* 0x000e620000002100 */
        /* <DEDUP_REMOVED lines=33> */
.L_x_11479:
        /* <DEDUP_REMOVED lines=10> */
.L_x_11402:
        /* <DEDUP_REMOVED lines=11> */
.L_x_11403:
[----:B------:R-:W-:Y:S01]  /*14450*/  IMAD.U32 R2, RZ, RZ, UR47 ;  /* 0x0000002fff027e24 */ /* 0x000fe2000f8e00ff */
[----:B------:R0:W-:Y:S04]  /*14460*/  SYNCS.ARRIVE.TRANS64.A1T0 RZ, [R4+URZ+0x19c30], RZ ;  /* 0x019c30ff04ff79a7 */ /* 0x0001e8000810003f */
[----:B------:R-:W-:-:S13]  /*14470*/  ISETP.NE.AND P0, PT, R2, 0x3, PT ;  /* 0x000000030200780c */ /* 0x000fda0003f05270 */
[----:B0-----:R-:W-:Y:S05]  /*14480*/  @!P0 BRA `(.L_x_11404) ;  /* 0x0000000000048947 */ /* 0x001fea0003800000 */
[----:B------:R-:W-:Y:S01]  /*14490*/  BPT.TRAP 0x1 ;  /* 0x000000040000795c */ /* 0x000fe20000300000 */
.L_x_11404:
[----:B------:R-:W-:Y:S01]  /*144a0*/  LOP3.LUT R3, R5, 0x1, RZ, 0x3c, !PT ;  /* 0x0000000105037812 */ /* 0x000fe200078e3cff */
[----:B------:R-:W-:Y:S01]  /*144b0*/  IMAD R2, R0, 0x8, R16 ;  /* 0x0000000800027824 */ /* 0x000fe200078e0210 */
[----:B------:R-:W-:Y:S02]  /*144c0*/  BSSY B0, `(.L_x_11405) ;  /* 0x0000004000007945 */ /* 0x000fe40003800000 */
[----:B------:R-:W-:-:S04]  /*144d0*/  SHF.L.U32 R3, R3, 0x1f, RZ ;  /* 0x0000001f03037819 */ /* 0x000fc800000006ff */
[----:B------:R-:W0:Y:S02]  /*144e0*/  SYNCS.PHASECHK.TRANS64.TRYWAIT P2, [R2+URZ+0x19c70], R3 ;  /* 0x019c7003020075a7 */ /* 0x000e24000804017f */
[----:B0-----:R-:W-:Y:S05]  /*144f0*/  @!P2 BRA `(.L_x_11406) ;  /* 0x0000002400b0a947 */ /* 0x001fea0003800000 */
.L_x_11480:
[----:B------:R-:W-:Y:S05]  /*14500*/  BSYNC B0 ;  /* 0x0000000000007941 */ /* 0x000fea0003800000 */
.L_x_11405:
[----:B--23--:R-:W-:-:S05]  /*14510*/  IMAD.U32 R4, RZ, RZ, UR48 ;  /* 0x00000030ff047e24 */ /* 0x00cfca000f8e00ff */
[----:B------:R-:W-:-:S13]  /*14520*/  ISETP.NE.AND P2, PT, R4, 0x3, PT ;  /* 0x000000030400780c */ /* 0x000fda0003f45270 */
[----:B------:R-:W-:Y:S05]  /*14530*/  @!P2 BRA `(.L_x_11407) ;  /* 0x000000000004a947 */ /* 0x000fea0003800000 */
[----:B------:R-:W-:Y:S01]  /*14540*/  BPT.TRAP 0x1 ;  /* 0x000000040000795c */ /* 0x000fe20000300000 */
.L_x_11407:
[----:B0-----:R-:W-:Y:S01]  /*14550*/  SHF.L.U32 R3, R5, 0x1f, RZ ;  /* 0x0000001f05037819 */ /* 0x001fe200000006ff */
[----:B------:R-:W-:-:S03]  /*14560*/  IMAD R0, R0, 0x3000, RZ ;  /* 0x0000300000007824 */ /* 0x000fc600078e02ff */
[----:B------:R-:W0:Y:S02]  /*14570*/  SYNCS.PHASECHK.TRANS64.TRYWAIT P2, [R2+URZ+0x19c60], R3 ;  /* 0x019c6003020075a7 */ /* 0x000e24000804017f */
[----:B0-----:R-:W-:Y:S05]  /*14580*/  @!P2 BRA `(.L_x_11408) ;  /* 0x0000002400a0a947 */ /* 0x001fea0003800000 */
.L_x_11481:
        /* <DEDUP_REMOVED lines=69> */
.L_x_11409:
[----:B-1----:R1:W-:Y:S01]  /*149e0*/  SYNCS.ARRIVE.TRANS64.A1T0 RZ, [R2+URZ+0x19c50], RZ ;  /* 0x019c50ff02ff79a7 */ /* 0x0023e2000810003f */
[----:B------:R-:W-:Y:S06]  /*149f0*/  BAR.SYNC.DEFER_BLOCKING 0x2, 0x80 ;  /* 0x0082000000007b1d */ /* 0x000fec0000010000 */
[----:B------:R-:W-:Y:S05]  /*14a00*/  @!P0 BRA `(.L_x_11410) ;  /* 0x0000000000048947 */ /* 0x000fea0003800000 */
[----:B------:R-:W-:Y:S01]  /*14a10*/  BPT.TRAP 0x1 ;  /* 0x000000040000795c */ /* 0x000fe20000300000 */
.L_x_11410:
[----:B------:R-:W2:Y:S01]  /*14a20*/  LDL R0, [R1+0x8] ;  /* 0x0000080001007983 */ /* 0x000ea20000100800 */
[----:B-1----:R-:W-:Y:S02]  /*14a30*/  VIADD R2, R2, 0x19c80 ;  /* 0x00019c8002027836 */ /* 0x002fe40000000000 */
[----:B------:R-:W-:-:S03]  /*14a40*/  IMAD.MOV.U32 R5, RZ, RZ, R25 ;  /* 0x000000ffff057224 */ /* 0x000fc600078e0019 */
[----:B--2---:R-:W-:Y:S01]  /*14a50*/  PRMT R2, R0, 0x654, R2 ;  /* 0x0000065400027816 */ /* 0x004fe20000000002 */
[----:B------:R-:W-:-:S03]  /*14a60*/  IMAD.MOV.U32 R0, RZ, RZ, R22 ;  /* 0x000000ffff007224 */ /* 0x000fc600078e0016 */
[----:B------:R2:W-:Y:S01]  /*14a70*/  SYNCS.ARRIVE.TRANS64.RED.A1T0 RZ, [R2+URZ], RZ ;  /* 0x000000ff02ff79a7 */ /* 0x0005e2000810043f */
[----:B------:R-:W-:Y:S05]  /*14a80*/  @P1 BRA `(.L_x_11411) ;  /* 0xffffffec00bc1947 */ /* 0x000fea000383ffff */
.L_x_11391:
[----:B--2---:R-:W2:Y:S01]  /*14a90*/  S2R R2, SR_TID.X ;  /* 0x0000000000027919 */ /* 0x004ea20000002100 */
[----:B------:R-:W-:Y:S01]  /*14aa0*/  BSSY B0, `(.L_x_11412) ;  /* 0x0000012000007945 */ /* 0x000fe20003800000 */
[----:B------:R-:W-:Y:S01]  /*14ab0*/  IMAD.U32 R4, RZ, RZ, UR47 ;  /* 0x0000002fff047e24 */ /* 0x000fe2000f8e00ff */
[----:B--2---:R-:W-:-:S04]  /*14ac0*/  LOP3.LUT R2, R2, 0x7f, RZ, 0xc0, !PT ;  /* 0x0000007f02027812 */ /* 0x004fc800078ec0ff */
[----:B------:R-:W-:-:S13]  /*14ad0*/  ISETP.NE.AND P0, PT, R2, RZ, PT ;  /* 0x000000ff0200720c */ /* 0x000fda0003f05270 */
[----:B------:R-:W-:Y:S05]  /*14ae0*/  @P0 BRA `(.L_x_11413) ;  /* 0x0000000000340947 */ /* 0x000fea0003800000 */
[----:B0-----:R-:W0:Y:S01]  /*14af0*/  S2R R7, SR_LANEID ;  /* 0x0000000000077919 */ /* 0x001e220000000000 */
[----:B------:R-:W-:Y:S01]  /*14b00*/  VOTEU.ANY UR4, UPT, PT ;  /* 0x0000000000047886 */ /* 0x000fe200038e0100 */
[----:B-1----:R-:W1:Y:S01]  /*14b10*/  LDC.64 R2, c[0x0][0xc80] ;  /* 0x00032000ff027b82 */ /* 0x002e620000000a00 */
        /* <DEDUP_REMOVED lines=10> */
.L_x_11413:
[----:B------:R-:W-:Y:S05]  /*14bc0*/  BSYNC B0 ;  /* 0x0000000000007941 */ /* 0x000fea0003800000 */
.L_x_11412:
[----:B------:R-:W-:-:S13]  /*14bd0*/  ISETP.NE.AND P1, PT, R4, 0x3, PT ;  /* 0x000000030400780c */ /* 0x000fda0003f25270 */
[----:B------:R-:W-:Y:S05]  /*14be0*/  @!P1 BRA `(.L_x_11414) ;  /* 0x0000000000049947 */ /* 0x000fea0003800000 */
[----:B------:R-:W-:Y:S01]  /*14bf0*/  BPT.TRAP 0x1 ;  /* 0x000000040000795c */ /* 0x000fe20000300000 */
.L_x_11414:
[----:B01----:R-:W-:Y:S01]  /*14c00*/  LOP3.LUT R3, R25, 0x1, RZ, 0x3c, !PT ;  /* 0x0000000119037812 */ /* 0x003fe200078e3cff */
[----:B--2---:R-:W-:Y:S01]  /*14c10*/  IMAD R0, R22, 0x8, R16 ;  /* 0x0000000816007824 */ /* 0x004fe200078e0210 */
[----:B------:R-:W-:Y:S02]  /*14c20*/  BSSY B0, `(.L_x_11415) ;  /* 0x0000004000007945 */ /* 0x000fe40003800000 */
[----:B------:R-:W-:-:S04]  /*14c30*/  SHF.L.U32 R3, R3, 0x1f, RZ ;  /* 0x0000001f03037819 */ /* 0x000fc800000006ff */
[----:B------:R-:W0:Y:S02]  /*14c40*/  SYNCS.PHASECHK.TRANS64.TRYWAIT P2, [R0+URZ+0x19c70], R3 ;  /* 0x019c7003000075a7 */ /* 0x000e24000804017f */
[----:B0-----:R-:W-:Y:S05]  /*14c50*/  @!P2 BRA `(.L_x_11416) ;  /* 0x000000200000a947 */ /* 0x001fea0003800000 */
.L_x_11482:
[----:B------:R-:W-:Y:S05]  /*14c60*/  BSYNC B0 ;  /* 0x0000000000007941 */ /* 0x000fea0003800000 */
.L_x_11415:
[----:B------:R-:W-:-:S05]  /*14c70*/  IMAD.U32 R2, RZ, RZ, UR48 ;  /* 0x00000030ff027e24 */ /* 0x000fca000f8e00ff */
[----:B------:R-:W-:-:S13]  /*14c80*/  ISETP.NE.AND P2, PT, R2, 0x3, PT ;  /* 0x000000030200780c */ /* 0x000fda0003f45270 */
[----:B------:R-:W-:Y:S05]  /*14c90*/  @!P2 BRA `(.L_x_11417) ;  /* 0x000000000004a947 */ /* 0x000fea0003800000 */
[----:B------:R-:W-:Y:S01]  /*14ca0*/  BPT.TRAP 0x1 ;  /* 0x000000040000795c */ /* 0x000fe20000300000 */
.L_x_11417:
[----:B0-----:R-:W-:-:S04]  /*14cb0*/  SHF.L.U32 R3, R25, 0x1f, RZ ;  /* 0x0000001f19037819 */ /* 0x001fc800000006ff */
[----:B------:R-:W0:Y:S02]  /*14cc0*/  SYNCS.PHASECHK.TRANS64.TRYWAIT P2, [R0+URZ+0x19c60], R3 ;  /* 0x019c6003000075a7 */ /* 0x000e24000804017f */
[----:B0-----:R-:W-:Y:S05]  /*14cd0*/  @!P2 BRA `(.L_x_11418) ;  /* 0x0000001c00f4a947 */ /* 0x001fea0003800000 */
.L_x_11483:
[----:B------:R-:W2:Y:S01]  /*14ce0*/  LDL R15, [R1+0xc] ;  /* 0x00000c00010f7983 */ /* 0x000ea20000100800 */
[----:B------:R-:W-:Y:S01]  /*14cf0*/  IMAD R2, R22, 0x3000, RZ ;  /* 0x0000300016027824 */ /* 0x000fe200078e02ff */
[----:B------:R-:W-:Y:S05]  /*14d00*/  WARPSYNC.ALL ;  /* 0x0000000000007948 */ /* 0x000fea0003800000 */
[----:B0-----:R-:W-:Y:S02]  /*14d10*/  LOP3.LUT R3, R2, R24, RZ, 0xfc, !PT ;  /* 0x0000001802037212 */ /* 0x001fe400078efcff */
[----:B------:R-:W-:-:S03]  /*14d20*/  LOP3.LUT R14, R24, 0x1800, RZ, 0xfc, !PT ;  /* 0x00001800180e7812 */ /* 0x000fc600078efcff */
[----:B------:R-:W-:Y:S02]  /*14d30*/  IMAD.IADD R6, R16, 0x1, R3 ;  /* 0x0000000110067824 */ /* 0x000fe400078e0203 */
[----:B------:R-:W-:-:S04]  /*14d40*/  VIADD R3, R2, 0x1000 ;  /* 0x0000100002037836 */ /* 0x000fc80000000000 */
[----:B------:R-:W0:Y:S02]  /*14d50*/  LDSM.16.MT88.4 R4, [R6+0x9000] ;  /* 0x009000000604783b */ /* 0x000e240000004200 */
        /* <DEDUP_REMOVED lines=11> */
[----:B------:R-:W0:Y:S01]  /*14e10*/  LDSM.16.MT88.4 R4, [R4+0x9000] ;  /* 0x009000000404783b */ /* 0x000e220000004200 */
[----:B------:R-:W-:Y:S01]  /*14e20*/  VIADD R3, R2, 0x2000 ;  /* 0x0000200002037836 */ /* 0x000fe20000000000 */
        /* <DEDUP_REMOVED lines=9> */
[----:B------:R0:W1:Y:S02]  /*14ec0*/  LDSM.16.MT88.4 R4, [R12+0x9000] ;  /* 0x009000000c04783b */ /* 0x0000640000004200 */
[----:B0-----:R-:W-:Y:S02]  /*14ed0*/  IADD3 R12, R16, R14, R2 ;  /* 0x0000000e100c7210 */ /* 0x001fe40007ffe002 */
[----:B------:R-:W-:Y:S02]  /*14ee0*/  LOP3.LUT R14, R24, 0x2800, RZ, 0xfc, !PT ;  /* 0x00002800180e7812 */ /* 0x000fe400078efcff */
[----:B-1----:R-:W-:-:S02]  /*14ef0*/  PRMT R8, R4, 0x6420, R5 ;  /* 0x0000642004087816 */ /* 0x002fc40000000005 */
[----:B------:R-:W-:Y:S02]  /*14f00*/  PRMT R9, R4, 0x7531, R5 ;  /* 0x0000753104097816 */ /* 0x000fe40000000005 */
[----:B------:R-:W-:Y:S02]  /*14f10*/  LOP3.LUT R5, R2, 0x800, R24, 0xfe, !PT ;  /* 0x0000080002057812 */ /* 0x000fe400078efe18 */
        /* <DEDUP_REMOVED lines=34> */
.L_x_11419:
[----:B-1----:R1:W-:Y:S01]  /*15140*/  SYNCS.ARRIVE.TRANS64.A1T0 RZ, [R0+URZ+0x19c50], RZ ;  /* 0x019c50ff00ff79a7 */ /* 0x0023e2000810003f */
[----:B------:R-:W-:Y:S06]  /*15150*/  BAR.SYNC.DEFER_BLOCKING 0x2, 0x80 ;  /* 0x0082000000007b1d */ /* 0x000fec0000010000 */
[----:B------:R-:W-:Y:S05]  /*15160*/  @!P1 BRA `(.L_x_11420) ;  /* 0x0000000000049947 */ /* 0x000fea0003800000 */
[----:B------:R-:W-:Y:S01]  /*15170*/  BPT.TRAP 0x1 ;  /* 0x000000040000795c */ /* 0x000fe20000300000 */
.L_x_11420:
        /* <DEDUP_REMOVED lines=9> */
.L_x_11361:
[----:B------:R-:W-:Y:S05]  /*15210*/  BSYNC B7 ;  /* 0x0000000000077941 */ /* 0x000fea0003800000 */
.L_x_11359:
[----:B-12---:R1:W5:Y:S04]  /*15220*/  LDL R0, [R1+0x8] ;  /* 0x0000080001007983 */ /* 0x0063680000100800 */
        /* <DEDUP_REMOVED lines=13> */
.L_x_11421:
        /* <DEDUP_REMOVED lines=10> */
.L_x_11422:
[----:B--2---:R-:W2:Y:S01]  /*153a0*/  LDL R0, [R1+0x14] ;  /* 0x0000140001007983 */ /* 0x004ea20000100800 */
[----:B------:R-:W-:Y:S02]  /*153b0*/  ULDC UR4, c[0x0][0xc38] ;  /* 0x00030e0000047ab9 */ /* 0x000fe40000000800 */
[----:B--2---:R-:W-:-:S13]  /*153c0*/  ISETP.GE.AND P0, PT, R0, UR4, PT ;  /* 0x0000000400007c0c */ /* 0x004fda000bf06270 */
[----:B------:R-:W-:Y:S05]  /*153d0*/  @!P0 BRA `(.L_x_11423) ;  /* 0xffffffc000088947 */ /* 0x000fea000383ffff */
.L_x_11350:
        /* <DEDUP_REMOVED lines=12> */
.L_x_11484:
[----:B------:R-:W-:Y:S05]  /*154a0*/  BSYNC B0 ;  /* 0x0000000000007941 */ /* 0x000fea0003800000 */
.L_x_11424:
[----:B------:R-:W-:-:S03]  /*154b0*/  UMOV UR4, 0xffffffff ;  /* 0xffffffff00047882 */ /* 0x000fc60000000000 */
[----:B------:R-:W-:Y:S05]  /*154c0*/  BRA.DIV UR4, `(.L_x_11426) ;  /* 0x0000001a04207947 */ /* 0x000fea000b800000 */
[----:B-1----:R-:W1:Y:S02]  /*154d0*/  S2R R0, SR_TID.X ;  /* 0x0000000000007919 */ /* 0x002e640000002100 */
[----:B-1----:R-:W-:-:S04]  /*154e0*/  SHF.R.U32.HI R0, RZ, 0x5, R0 ;  /* 0x00000005ff007819 */ /* 0x002fc80000011600 */
[----:B------:R-:W-:-:S05]  /*154f0*/  LOP3.LUT R0, R0, 0x3, RZ, 0xc0, !PT ;  /* 0x0000000300007812 */ /* 0x000fca00078ec0ff */
[----:B------:R1:W2:Y:S02]  /*15500*/  SHFL.IDX PT, R14, R0, RZ, 0x1f ;  /* 0x00001fff000e7589 */ /* 0x0002a400000e0000 */
.L_x_11487:
[----:B--2---:R-:W-:Y:S01]  /*15510*/  ISETP.NE.AND P0, PT, R14, RZ, PT ;  /* 0x000000ff0e00720c */ /* 0x004fe20003f05270 */
[----:B------:R-:W-:-:S12]  /*15520*/  BSSY B0, `(.L_x_11427) ;  /* 0x000002c000007945 */ /* 0x000fd80003800000 */
[----:B------:R-:W-:Y:S05]  /*15530*/  @P0 BRA `(.L_x_11428) ;  /* 0x0000000000a80947 */ /* 0x000fea0003800000 */
[----:B------:R-:W-:-:S03]  /*15540*/  UMOV UR4, 0xffffffff ;  /* 0xffffffff00047882 */ /* 0x000fc60000000000 */
[----:B------:R-:W-:Y:S05]  /*15550*/  BRA.DIV UR4, `(.L_x_11429) ;  /* 0x0000001a04307947 */ /* 0x000fea000b800000 */
[----:B------:R-:W-:-:S13]  /*15560*/  ELECT P6, URZ, PT ;  /* 0x00000000003f782f */ /* 0x000fda00038c0000 */
.L_x_11490:
[----:B------:R-:W-:Y:S05]  /*15570*/  @!P6 BRA `(.L_x_11428) ;  /* 0x000000000098e947 */ /* 0x000fea0003800000 */
[----:B------:R-:W-:-:S06]  /*15580*/  ULOP3.LUT UR4, UR39, 0x2, URZ, 0xfc, !UPT ;  /* 0x0000000227047892 */ /* 0x000fcc000f8efc3f */
[----:B-1----:R-:W-:-:S05]  /*15590*/  IMAD.U32 R0, RZ, RZ, UR4 ;  /* 0x00000004ff007e24 */ /* 0x002fca000f8e00ff */
[----:B------:R-:W-:-:S13]  /*155a0*/  ISETP.NE.AND P0, PT, R0, 0x3, PT ;  /* 0x000000030000780c */ /* 0x000fda0003f05270 */
[----:B------:R-:W-:Y:S05]  /*155b0*/  @!P0 BRA `(.L_x_11430) ;  /* 0x0000000000048947 */ /* 0x000fea0003800000 */
[----:B------:R-:W-:Y:S01]  /*155c0*/  BPT.TRAP 0x1 ;  /* 0x000000040000795c */ /* 0x000fe20000300000 */
.L_x_11430:
[C---:B------:R-:W-:Y:S01]  /*155d0*/  IMAD R3, R22.reuse, 0x8, R5 ;  /* 0x0000000816037824 */ /* 0x040fe200078e0205 */
[----:B------:R-:W-:Y:S01]  /*155e0*/  SHF.L.U32 R2, R25, 0x1f, RZ ;  /* 0x0000001f19027819 */ /* 0x000fe200000006ff */
[----:B------:R-:W-:-:S03]  /*155f0*/  VIADD R22, R22, 0x1 ;  /* 0x0000000116167836 */ /* 0x000fc60000000000 */
[----:B------:R-:W1:Y:S02]  /*15600*/  SYNCS.PHASECHK.TRANS64.TRYWAIT P1, [R3+URZ+0x19c40], R2 ;  /* 0x019c4002030075a7 */ /* 0x000e64000802017f */
[----:B------:R-:W-:-:S04]  /*15610*/  ISETP.NE.AND P2, PT, R22, 0x2, PT ;  /* 0x000000021600780c */ /* 0x000fc80003f45270 */
[----:B------:R-:W-:Y:S01]  /*15620*/  SEL R0, RZ, 0x1, P2 ;  /* 0x00000001ff007807 */ /* 0x000fe20001000000 */
[----:B-1----:R-:W-:Y:S08]  /*15630*/  @!P1 BRA `(.L_x_11431) ;  /* 0x0000001800189947 */ /* 0x002ff00003800000 */
.L_x_11491:
[----:B------:R-:W-:Y:S02]  /*15640*/  SEL R22, R22, RZ, P2 ;  /* 0x000000ff16167207 */ /* 0x000fe40001000000 */
[----:B------:R-:W-:Y:S01]  /*15650*/  LOP3.LUT R0, R25, R0, RZ, 0x3c, !PT ;  /* 0x0000000019007212 */ /* 0x000fe200078e3cff */
[----:B------:R-:W-:Y:S06]  /*15660*/  @!P0 BRA `(.L_x_11432) ;  /* 0x0000000000048947 */ /* 0x000fec0003800000 */
[----:B------:R-:W-:Y:S01]  /*15670*/  BPT.TRAP 0x1 ;  /* 0x000000040000795c */ /* 0x000fe20000300000 */
.L_x_11432:
[----:B------:R-:W-:Y:S01]  /*15680*/  IMAD R5, R22, 0x8, R5 ;  /* 0x0000000816057824 */ /* 0x000fe200078e0205 */
[----:B------:R-:W-:-:S04]  /*15690*/  SHF.L.U32 R0, R0, 0x1f, RZ ;  /* 0x0000001f00007819 */ /* 0x000fc800000006ff */
[----:B------:R-:W2:Y:S02]  /*156a0*/  SYNCS.PHASECHK.TRANS64.TRYWAIT P1, [R5+URZ+0x19c40], R0 ;  /* 0x019c4000050075a7 */ /* 0x000ea4000802017f */
[----:B--2---:R-:W-:Y:S05]  /*156b0*/  @!P1 BRA `(.L_x_11433) ;  /* 0x00000018000c9947 */ /* 0x004fea0003800000 */
.L_x_11492:
[----:B------:R-:W-:Y:S05]  /*156c0*/  @!P0 BRA `(.L_x_11434) ;  /* 0x0000000000048947 */ /* 0x000fea0003800000 */
[----:B------:R-:W-:Y:S01]  /*156d0*/  BPT.TRAP 0x1 ;  /* 0x000000040000795c */ /* 0x000fe20000300000 */
.L_x_11434:
[----:B------:R-:W3:Y:S02]  /*156e0*/  SYNCS.PHASECHK.TRANS64.TRYWAIT P1, [R3+URZ+0x19c60], R2 ;  /* 0x019c6002030075a7 */ /* 0x000ee4000802017f */
[----:B---3--:R-:W-:Y:S05]  /*156f0*/  @!P1 BRA `(.L_x_11435) ;  /* 0x0000001800109947 */ /* 0x008fea0003800000 */
.L_x_11493:
[----:B------:R-:W-:Y:S05]  /*15700*/  @!P0 BRA `(.L_x_11436) ;  /* 0x0000000000048947 */ /* 0x000fea0003800000 */
[----:B------:R-:W-:Y:S01]  /*15710*/  BPT.TRAP 0x1 ;  /* 0x000000040000795c */ /* 0x000fe20000300000 */
.L_x_11436:
[----:B------:R-:W4:Y:S02]  /*15720*/  SYNCS.PHASECHK.TRANS64.TRYWAIT P1, [R5+URZ+0x19c60], R0 ;  /* 0x019c6000050075a7 */ /* 0x000f24000802017f */
[----:B----4-:R-:W-:Y:S05]  /*15730*/  @!P1 BRA `(.L_x_11437) ;  /* 0x0000001800149947 */ /* 0x010fea0003800000 */
.L_x_11494:
[----:B------:R-:W-:Y:S05]  /*15740*/  @!P0 BRA `(.L_x_11438) ;  /* 0x0000000000048947 */ /* 0x000fea0003800000 */
[----:B------:R-:W-:Y:S01]  /*15750*/  BPT.TRAP 0x1 ;  /* 0x000000040000795c */ /* 0x000fe20000300000 */
.L_x_11438:
[----:B------:R-:W5:Y:S02]  /*15760*/  SYNCS.PHASECHK.TRANS64.TRYWAIT P1, [R3+URZ+0x19c80], R2 ;  /* 0x019c8002030075a7 */ /* 0x000f64000802017f */
[----:B-----5:R-:W-:Y:S05]  /*15770*/  @!P1 BRA `(.L_x_11439) ;  /* 0x0000001800189947 */ /* 0x020fea0003800000 */
.L_x_11495:
[----:B------:R-:W-:Y:S05]  /*15780*/  @!P0 BRA `(.L_x_11440) ;  /* 0x0000000000048947 */ /* 0x000fea0003800000 */
[----:B------:R-:W-:Y:S01]  /*15790*/  BPT.TRAP 0x1 ;  /* 0x000000040000795c */ /* 0x000fe20000300000 */
.L_x_11440:
[----:B------:R0:W0:Y:S02]  /*157a0*/  SYNCS.PHASECHK.TRANS64.TRYWAIT P0, [R5+URZ+0x19c80], R0 ;  /* 0x019c8000050075a7 */ /* 0x000024000800017f */
[----:B0-----:R-:W-:Y:S05]  /*157b0*/  @!P0 NANOSLEEP.SYNCS 0x989680 ;  /* 0x009896800000895d */ /* 0x001fea0003900000 */
[----:B------:R-:W0:Y:S02]  /*157c0*/  @!P0 SYNCS.PHASECHK.TRANS64 P0, [R5+URZ+0x19c80], R0 ;  /* 0x019c8000050085a7 */ /* 0x000e24000800007f */
[----:B0-----:R-:W-:Y:S05]  /*157d0*/  @!P0 BRA `(.L_x_11440) ;  /* 0xfffffffc00f08947 */ /* 0x001fea000383ffff */
.L_x_11428:
[----:B------:R-:W-:Y:S05]  /*157e0*/  BSYNC B0 ;  /* 0x0000000000007941 */ /* 0x000fea0003800000 */
.L_x_11427:
[----:B------:R-:W-:Y:S05]  /*157f0*/  EXIT ;  /* 0x000000000000794d */ /* 0x000fea0003800000 */
.L_x_11263:
[----:B0-----:R-:W-:-:S04]  /*15800*/  IMAD.U32 R3, RZ, RZ, UR46 ;  /* 0x0000002eff037e24 */ /* 0x001fc8000f8e00ff */
[----:B------:R0:W1:Y:S03]  /*15810*/  SYNCS.PHASECHK.TRANS64.TRYWAIT P1, [R3+URZ+0x19c00], R6 ;  /* 0x019c0006030075a7 */ /* 0x000066000802017f */
[----:B-1----:R-:W-:Y:S05]  /*15820*/  @!P1 NANOSLEEP.SYNCS 0x989680 ;  /* 0x009896800000995d */ /* 0x002fea0003900000 */
[----:B------:R-:W1:Y:S02]  /*15830*/  @!P1 SYNCS.PHASECHK.TRANS64 P1, [R3+URZ+0x19c00], R6 ;  /* 0x019c0006030095a7 */ /* 0x000e64000802007f */
[----:B-1----:R-:W-:Y:S05]  /*15840*/  @!P1 BRA `(.L_x_11263) ;  /* 0xfffffffc00ec9947 */ /* 0x002fea000383ffff */
[----:B------:R-:W-:Y:S05]  /*15850*/  BRA `(.L_x_11441) ;  /* 0xfffffec000e87947 */ /* 0x000fea000383ffff */
.L_x_11267:
[----:B-1----:R1:W2:Y:S02]  /*15860*/  SYNCS.PHASECHK.TRANS64.TRYWAIT P1, [R12+URZ+0x19c30], R3 ;  /* 0x019c30030c0075a7 */ /* 0x0022a4000802017f */
[----:B--2---:R-:W-:Y:S05]  /*15870*/  @!P1 NANOSLEEP.SYNCS 0x989680 ;  /* 0x009896800000995d */ /* 0x004fea0003900000 */
[----:B------:R-:W2:Y:S02]  /*15880*/  @!P1 SYNCS.PHASECHK.TRANS64 P1, [R12+URZ+0x19c30], R3 ;  /* 0x019c30030c0095a7 */ /* 0x000ea4000802007f */
[----:B--2---:R-:W-:Y:S05]  /*15890*/  @!P1 BRA `(.L_x_11267) ;  /* 0xfffffffc00f09947 */ /* 0x004fea000383ffff */
[----:B------:R-:W-:Y:S05]  /*158a0*/  BRA `(.L_x_11266) ;  /* 0xfffffec400047947 */ /* 0x000fea000383ffff */
.L_x_11284:
[----:B-1----:R-:W-:-:S04]  /*158b0*/  IMAD.U32 R8, RZ, RZ, UR20 ;  /* 0x00000014ff087e24 */ /* 0x002fc8000f8e00ff */
[----:B------:R1:W2:Y:S03]  /*158c0*/  SYNCS.PHASECHK.TRANS64.TRYWAIT P1, [R8+URZ+0x19c30], R7 ;  /* 0x019c3007080075a7 */ /* 0x0002a6000802017f */
[----:B--2---:R-:W-:Y:S05]  /*158d0*/  @!P1 NANOSLEEP.SYNCS 0x989680 ;  /* 0x009896800000995d */ /* 0x004fea0003900000 */
[----:B------:R-:W2:Y:S02]  /*158e0*/  @!P1 SYNCS.PHASECHK.TRANS64 P1, [R8+URZ+0x19c30], R7 ;  /* 0x019c3007080095a7 */ /* 0x000ea4000802007f */
[----:B--2---:R-:W-:Y:S05]  /*158f0*/  @!P1 BRA `(.L_x_11284) ;  /* 0xfffffffc00ec9947 */ /* 0x004fea000383ffff */
[----:B------:R-:W-:Y:S05]  /*15900*/  BRA `(.L_x_11283) ;  /* 0xfffffefc009c7947 */ /* 0x000fea000383ffff */
.L_x_11288:
[----:B-1----:R-:W-:-:S04]  /*15910*/  IMAD.U32 R8, RZ, RZ, UR11 ;  /* 0x0000000bff087e24 */ /* 0x002fc8000f8e00ff */
[----:B------:R1:W2:Y:S03]  /*15920*/  SYNCS.PHASECHK.TRANS64.TRYWAIT P1, [R8+URZ+0x19c50], R7 ;  /* 0x019c5007080075a7 */ /* 0x0002a6000802017f */
[----:B--2---:R-:W-:Y:S05]  /*15930*/  @!P1 NANOSLEEP.SYNCS 0x989680 ;  /* 0x009896800000995d */ /* 0x004fea0003900000 */
[----:B------:R-:W2:Y:S02]  /*15940*/  @!P1 SYNCS.PHASECHK.TRANS64 P1, [R8+URZ+0x19c50], R7 ;  /* 0x019c5007080095a7 */ /* 0x000ea4000802007f */
[----:B--2---:R-:W-:Y:S05]  /*15950*/  @!P1 BRA `(.L_x_11288) ;  /* 0xfffffffc00ec9947 */ /* 0x004fea000383ffff */
[----:B------:R-:W-:Y:S05]  /*15960*/  BRA `(.L_x_11287) ;  /* 0xfffffefc00ec7947 */ /* 0x000fea000383ffff */
.L_x_11307:
[----:B-1----:R-:W-:-:S04]  /*15970*/  IMAD.U32 R10, RZ, RZ, UR6 ;  /* 0x00000006ff0a7e24 */ /* 0x002fc8000f8e00ff */
[----:B------:R1:W2:Y:S03]  /*15980*/  SYNCS.PHASECHK.TRANS64.TRYWAIT P1, [R10+URZ+0x19c30], R7 ;  /* 0x019c30070a0075a7 */ /* 0x0002a6000802017f */
[----:B--2---:R-:W-:Y:S05]  /*15990*/  @!P1 NANOSLEEP.SYNCS 0x989680 ;  /* 0x009896800000995d */ /* 0x004fea0003900000 */
[----:B------:R-:W2:Y:S02]  /*159a0*/  @!P1 SYNCS.PHASECHK.TRANS64 P1, [R10+URZ+0x19c30], R7 ;  /* 0x019c30070a0095a7 */ /* 0x000ea4000802007f */
[----:B--2---:R-:W-:Y:S05]  /*159b0*/  @!P1 BRA `(.L_x_11307) ;  /* 0xfffffffc00ec9947 */ /* 0x004fea000383ffff */
[----:B------:R-:W-:Y:S05]  /*159c0*/  BRA `(.L_x_11306) ;  /* 0xffffff34003c7947 */ /* 0x000fea000383ffff */
.L_x_11311:
[----:B-1----:R-:W-:-:S04]  /*159d0*/  IMAD.U32 R10, RZ, RZ, UR11 ;  /* 0x0000000bff0a7e24 */ /* 0x002fc8000f8e00ff */
[----:B------:R1:W2:Y:S03]  /*159e0*/  SYNCS.PHASECHK.TRANS64.TRYWAIT P1, [R10+URZ+0x19c50], R7 ;  /* 0x019c50070a0075a7 */ /* 0x0002a6000802017f */
[----:B--2---:R-:W-:Y:S05]  /*159f0*/  @!P1 NANOSLEEP.SYNCS 0x989680 ;  /* 0x009896800000995d */ /* 0x004fea0003900000 */
[----:B------:R-:W2:Y:S02]  /*15a00*/  @!P1 SYNCS.PHASECHK.TRANS64 P1, [R10+URZ+0x19c50], R7 ;  /* 0x019c50070a0095a7 */ /* 0x000ea4000802007f */
[----:B--2---:R-:W-:Y:S05]  /*15a10*/  @!P1 BRA `(.L_x_11311) ;  /* 0xfffffffc00ec9947 */ /* 0x004fea000383ffff */
[----:B------:R-:W-:Y:S05]  /*15a20*/  BRA `(.L_x_11310) ;  /* 0xffffff34008c7947 */ /* 0x000fea000383ffff */
.L_x_11319:
[----:B-1----:R-:W-:-:S04]  /*15a30*/  IMAD.U32 R8, RZ, RZ, UR6 ;  /* 0x00000006ff087e24 */ /* 0x002fc8000f8e00ff */
[----:B------:R1:W2:Y:S03]  /*15a40*/  SYNCS.PHASECHK.TRANS64.TRYWAIT P1, [R8+URZ+0x19c30], R7 ;  /* 0x019c3007080075a7 */ /* 0x0002a6000802017f */
[----:B--2---:R-:W-:Y:S05]  /*15a50*/  @!P1 NANOSLEEP.SYNCS 0x989680 ;  /* 0x009896800000995d */ /* 0x004fea0003900000 */
[----:B------:R-:W2:Y:S02]  /*15a60*/  @!P1 SYNCS.PHASECHK.TRANS64 P1, [R8+URZ+0x19c30], R7 ;  /* 0x019c3007080095a7 */ /* 0x000ea4000802007f */
[----:B--2---:R-:W-:Y:S05]  /*15a70*/  @!P1 BRA `(.L_x_11319) ;  /* 0xfffffffc00ec9947 */ /* 0x004fea000383ffff */
[----:B------:R-:W-:Y:S05]  /*15a80*/  BRA `(.L_x_11318) ;  /* 0xffffff5800187947 */ /* 0x000fea000383ffff */
.L_x_11323:
[----:B-1----:R-:W-:-:S04]  /*15a90*/  IMAD.U32 R8, RZ, RZ, UR11 ;  /* 0x0000000bff087e24 */ /* 0x002fc8000f8e00ff */
[----:B------:R1:W2:Y:S03]  /*15aa0*/  SYNCS.PHASECHK.TRANS64.TRYWAIT P1, [R8+URZ+0x19c50], R7 ;  /* 0x019c5007080075a7 */ /* 0x0002a6000802017f */
[----:B--2---:R-:W-:Y:S05]  /*15ab0*/  @!P1 NANOSLEEP.SYNCS 0x989680 ;  /* 0x009896800000995d */ /* 0x004fea0003900000 */
[----:B------:R-:W2:Y:S02]  /*15ac0*/  @!P1 SYNCS.PHASECHK.TRANS64 P1, [R8+URZ+0x19c50], R7 ;  /* 0x019c5007080095a7 */ /* 0x000ea4000802007f */
[----:B--2---:R-:W-:Y:S05]  /*15ad0*/  @!P1 BRA `(.L_x_11323) ;  /* 0xfffffffc00ec9947 */ /* 0x004fea000383ffff */
[----:B------:R-:W-:Y:S05]  /*15ae0*/  BRA `(.L_x_11322) ;  /* 0xffffff5800687947 */ /* 0x000fea000383ffff */
.L_x_11338:
[----:B-1----:R-:W-:-:S04]  /*15af0*/  IMAD.U32 R5, RZ, RZ, UR14 ;  /* 0x0000000eff057e24 */ /* 0x002fc8000f8e00ff */
[----:B------:R1:W2:Y:S03]  /*15b00*/  SYNCS.PHASECHK.TRANS64.TRYWAIT P1, [R5+URZ+0x19c50], R0 ;  /* 0x019c5000050075a7 */ /* 0x0002a6000802017f */
[----:B--2---:R-:W-:Y:S05]  /*15b10*/  @!P1 NANOSLEEP.SYNCS 0x989680 ;  /* 0x009896800000995d */ /* 0x004fea0003900000 */
[----:B------:R-:W2:Y:S02]  /*15b20*/  @!P1 SYNCS.PHASECHK.TRANS64 P1, [R5+URZ+0x19c50], R0 ;  /* 0x019c5000050095a7 */ /* 0x000ea4000802007f */
[----:B--2---:R-:W-:Y:S05]  /*15b30*/  @!P1 BRA `(.L_x_11338) ;  /* 0xfffffffc00ec9947 */ /* 0x004fea000383ffff */
[----:B------:R-:W-:Y:S05]  /*15b40*/  BRA `(.L_x_11337) ;  /* 0xffffff8c00047947 */ /* 0x000fea000383ffff */
.L_x_11370:
        /* <DEDUP_REMOVED lines=10> */
.L_x_11442:
[----:B------:R-:W-:Y:S05]  /*15bf0*/  BRA `(.L_x_11443) ;  /* 0xffffffc400e47947 */ /* 0x000fea000383ffff */
.L_x_11373:
[----:B0-----:R0:W1:Y:S02]  /*15c00*/  SYNCS.PHASECHK.TRANS64.TRYWAIT P0, [R4+URZ+0x19c80], R21 ;  /* 0x019c8015040075a7 */ /* 0x001064000800017f */
[----:B-1----:R-:W-:Y:S05]  /*15c10*/  @!P0 NANOSLEEP.SYNCS 0x989680 ;  /* 0x009896800000895d */ /* 0x002fea0003900000 */
[----:B------:R-:W1:Y:S02]  /*15c20*/  @!P0 SYNCS.PHASECHK.TRANS64 P0, [R4+URZ+0x19c80], R21 ;  /* 0x019c8015040085a7 */ /* 0x000e64000800007f */
[----:B-1----:R-:W-:Y:S05]  /*15c30*/  @!P0 BRA `(.L_x_11373) ;  /* 0xfffffffc00f08947 */ /* 0x002fea000383ffff */
[----:B------:R-:W-:Y:S05]  /*15c40*/  BRA `(.L_x_11444) ;  /* 0xffffffc8008c7947 */ /* 0x000fea000383ffff */
.L_x_11374:
        /* <DEDUP_REMOVED lines=8> */
.L_x_11446:
[----:B------:R-:W-:Y:S05]  /*15cd0*/  BSYNC B0 ;  /* 0x0000000000007941 */ /* 0x000fea0003800000 */
.L_x_11445:
        /* <DEDUP_REMOVED lines=9> */
.L_x_11447:
[----:B------:R-:W-:Y:S02]  /*15d70*/  IMAD.MOV.U32 R13, RZ, RZ, R9 ;  /* 0x000000ffff0d7224 */ /* 0x000fe400078e0009 */
[----:B------:R-:W-:Y:S02]  /*15d80*/  IMAD.MOV.U32 R12, RZ, RZ, 0x1 ;  /* 0x00000001ff0c7424 */ /* 0x000fe400078e00ff */
[----:B------:R-:W-:-:S07]  /*15d90*/  IMAD.MOV.U32 R2, RZ, RZ, R14 ;  /* 0x000000ffff027224 */ /* 0x000fce00078e000e */
[----:B------:R-:W-:Y:S05]  /*15da0*/  WARPSYNC.COLLECTIVE R15, `(.L_x_11448) ;  /* 0x000000000f087348 */ /* 0x000fea0003c00000 */
[----:B------:R0:W1:Y:S02]  /*15db0*/  SHFL.IDX P6, R14, R13, R12, R11 ;  /* 0x0000000c0d0e7389 */ /* 0x00006400000c000b */
[----:B01----:R-:W-:Y:S01]  /*15dc0*/  ENDCOLLECTIVE ;  /* 0x000000000000791b */ /* 0x003fe20003800000 */
.L_x_11448:
        /* <DEDUP_REMOVED lines=14> */
.L_x_11449:
        /* <DEDUP_REMOVED lines=8> */
.L_x_11379:
[----:B---3--:R3:W4:Y:S02]  /*15f30*/  SYNCS.PHASECHK.TRANS64.TRYWAIT P0, [R4+URZ+0x19c40], R21 ;  /* 0x019c4015040075a7 */ /* 0x008724000800017f */
[----:B----4-:R-:W-:Y:S05]  /*15f40*/  @!P0 NANOSLEEP.SYNCS 0x989680 ;  /* 0x009896800000895d */ /* 0x010fea0003900000 */
[----:B------:R-:W4:Y:S02]  /*15f50*/  @!P0 SYNCS.PHASECHK.TRANS64 P0, [R4+URZ+0x19c40], R21 ;  /* 0x019c4015040085a7 */ /* 0x000f24000800007f */
[----:B----4-:R-:W-:Y:S05]  /*15f60*/  @!P0 BRA `(.L_x_11379) ;  /* 0xfffffffc00f08947 */ /* 0x010fea000383ffff */
[----:B------:R-:W-:Y:S05]  /*15f70*/  BRA `(.L_x_11451) ;  /* 0xffffffc800f87947 */ /* 0x000fea000383ffff */
.L_x_11380:
        /* <DEDUP_REMOVED lines=8> */
.L_x_11453:
[----:B------:R-:W-:Y:S05]  /*16000*/  BSYNC B0 ;  /* 0x0000000000007941 */ /* 0x000fea0003800000 */
.L_x_11452:
        /* <DEDUP_REMOVED lines=8> */
.L_x_11454:
[----:B------:R-:W-:Y:S02]  /*16090*/  IMAD.MOV.U32 R13, RZ, RZ, R6 ;  /* 0x000000ffff0d7224 */ /* 0x000fe400078e0006 */
[----:B------:R-:W-:Y:S02]  /*160a0*/  IMAD.MOV.U32 R12, RZ, RZ, 0x1 ;  /* 0x00000001ff0c7424 */ /* 0x000fe400078e00ff */
[----:B------:R-:W-:-:S07]  /*160b0*/  IMAD.MOV.U32 R3, RZ, RZ, R14 ;  /* 0x000000ffff037224 */ /* 0x000fce00078e000e */
[----:B------:R-:W-:Y:S05]  /*160c0*/  WARPSYNC.COLLECTIVE R15, `(.L_x_11455) ;  /* 0x000000000f087348 */ /* 0x000fea0003c00000 */
[----:B------:R0:W1:Y:S02]  /*160d0*/  SHFL.IDX P6, R14, R13, R12, R11 ;  /* 0x0000000c0d0e7389 */ /* 0x00006400000c000b */
[----:B01----:R-:W-:Y:S01]  /*160e0*/  ENDCOLLECTIVE ;  /* 0x000000000000791b */ /* 0x003fe20003800000 */
.L_x_11455:
        /* <DEDUP_REMOVED lines=10> */
.L_x_11456:
        /* <DEDUP_REMOVED lines=8> */
.L_x_11385:
        /* <DEDUP_REMOVED lines=8> */
.L_x_11458:
[----:B------:R-:W-:Y:S01]  /*16290*/  ISETP.GE.AND P1, PT, R0, UR41, PT ;  /* 0x0000002900007c0c */ /* 0x000fe2000bf26270 */
[----:B------:R-:W-:Y:S02]  /*162a0*/  IMAD.MOV.U32 R13, RZ, RZ, R5 ;  /* 0x000000ffff0d7224 */ /* 0x000fe400078e0005 */
[----:B------:R-:W-:-:S10]  /*162b0*/  IMAD.MOV.U32 R2, RZ, RZ, R14 ;  /* 0x000000ffff027224 */ /* 0x000fd400078e000e */
[----:B------:R-:W-:Y:S05]  /*162c0*/  WARPSYNC.COLLECTIVE R15, `(.L_x_11459) ;  /* 0x000000000f087348 */ /* 0x000fea0003c00000 */
[----:B------:R0:W1:Y:S02]  /*162d0*/  SHFL.IDX P6, R14, R13, R12, R11 ;  /* 0x0000000c0d0e7389 */ /* 0x00006400000c000b */
[----:B01----:R-:W-:Y:S01]  /*162e0*/  ENDCOLLECTIVE ;  /* 0x000000000000791b */ /* 0x003fe20003800000 */
.L_x_11459:
[----:B------:R-:W-:Y:S02]  /*162f0*/  IMAD.MOV.U32 R13, RZ, RZ, R4 ;  /* 0x000000ffff0d7224 */ /* 0x000fe400078e0004 */
[----:B------:R-:W-:Y:S02]  /*16300*/  IMAD.MOV.U32 R12, RZ, RZ, 0x1 ;  /* 0x00000001ff0c7424 */ /* 0x000fe400078e00ff */
[----:B------:R-:W-:-:S07]  /*16310*/  IMAD.MOV.U32 R3, RZ, RZ, R14 ;  /* 0x000000ffff037224 */ /* 0x000fce00078e000e */
[----:B------:R-:W-:Y:S05]  /*16320*/  WARPSYNC.COLLECTIVE R15, `(.L_x_11460) ;  /* 0x000000000f087348 */ /* 0x000fea0003c00000 */
[----:B------:R0:W1:Y:S02]  /*16330*/  SHFL.IDX P6, R14, R13, R12, R11 ;  /* 0x0000000c0d0e7389 */ /* 0x00006400000c000b */
[----:B01----:R-:W-:Y:S01]  /*16340*/  ENDCOLLECTIVE ;  /* 0x000000000000791b */ /* 0x003fe20003800000 */
.L_x_11460:
        /* <DEDUP_REMOVED lines=10> */
.L_x_11461:
[----:B------:R-:W-:Y:S01]  /*163f0*/  @!PT LDS RZ, [RZ] ;  /* 0x00000000fffff984 */ /* 0x000fe20000000800 */
[----:B------:R-:W-:Y:S01]  /*16400*/  @!PT LDS RZ, [RZ] ;  /* 0x00000000fffff984 */ /* 0x000fe20000000800 */
[----:B------:R-:W-:Y:S01]  /*16410*/  @!PT LDS RZ, [RZ] ;  /* 0x00000000fffff984 */ /* 0x000fe20000000800 */
[----:B------:R0:W-:Y:S04]  /*16420*/  @!P1 LDGSTS.E.BYPASS.LTC128B.128 [R8+0xf000], desc[UR50][R2.64], !P3 ;  /* 0x0f00000002089fae */ /* 0x0001e8000d901d72 */
[----:B------:R0:W-:Y:S04]  /*16430*/  @!P1 LDGSTS.E.BYPASS.LTC128B.128 [R8+0x10800], desc[UR50][R2.64+0x20], !P4 ;  /* 0x1080002002089fae */ /* 0x0001e8000e101d72 */
[----:B------:R0:W-:Y:S01]  /*16440*/  @!P1 LDGSTS.E.BYPASS.LTC128B.128 [R8+0x12000], desc[UR50][R2.64+0x40], !P5 ;  /* 0x1200004002089fae */ /* 0x0001e2000e901d72 */
[----:B------:R-:W-:Y:S02]  /*16450*/  IMAD.MOV.U32 R13, RZ, RZ, R6 ;  /* 0x000000ffff0d7224 */ /* 0x000fe400078e0006 */
[----:B------:R-:W-:-:S02]  /*16460*/  IMAD.MOV.U32 R12, RZ, RZ, RZ ;  /* 0x000000ffff0c7224 */ /* 0x000fc400078e00ff */
[----:B------:R-:W-:-:S07]  /*16470*/  IMAD.MOV.U32 R5, RZ, RZ, R14 ;  /* 0x000000ffff057224 */ /* 0x000fce00078e000e */
[----:B0-----:R-:W-:Y:S05]  /*16480*/  WARPSYNC.COLLECTIVE R15, `(.L_x_11462) ;  /* 0x000000000f087348 */ /* 0x001fea0003c00000 */
[----:B------:R1:W2:Y:S02]  /*16490*/  SHFL.IDX P6, R14, R13, R12, R11 ;  /* 0x0000000c0d0e7389 */ /* 0x0002a400000c000b */
[----:B012---:R-:W-:Y:S01]  /*164a0*/  ENDCOLLECTIVE ;  /* 0x000000000000791b */ /* 0x007fe20003800000 */
.L_x_11462:
[----:B------:R-:W-:-:S05]  /*164b0*/  VIADD R2, R0, 0x40 ;  /* 0x0000004000027836 */ /* 0x000fca0000000000 */
[----:B------:R-:W-:Y:S01]  /*164c0*/  ISETP.GE.AND P1, PT, R2, UR41, PT ;  /* 0x0000002902007c0c */ /* 0x000fe2000bf26270 */
[----:B------:R-:W-:-:S12]  /*164d0*/  IMAD.MOV.U32 R13, RZ, RZ, R7 ;  /* 0x000000ffff0d7224 */ /* 0x000fd800078e0007 */
[----:B------:R-:W-:Y:S01]  /*164e0*/  @!P1 IADD3 R2, P0, R9, R5, RZ ;  /* 0x0000000509029210 */ /* 0x000fe20007f1e0ff */
[----:B------:R-:W-:-:S12]  /*164f0*/  IMAD.MOV.U32 R6, RZ, RZ, R14 ;  /* 0x000000ffff067224 */ /* 0x000fd800078e000e */
[----:B------:R-:W-:Y:S05]  /*16500*/  WARPSYNC.COLLECTIVE R15, `(.L_x_11463) ;  /* 0x000000000f087348 */ /* 0x000fea0003c00000 */
[----:B------:R0:W1:Y:S02]  /*16510*/  SHFL.IDX P6, R14, R13, R12, R11 ;  /* 0x0000000c0d0e7389 */ /* 0x00006400000c000b */
[----:B01----:R-:W-:Y:S01]  /*16520*/  ENDCOLLECTIVE ;  /* 0x000000000000791b */ /* 0x003fe20003800000 */
.L_x_11463:
        /* <DEDUP_REMOVED lines=9> */
.L_x_11390:
[----:B-1----:R1:W2:Y:S02]  /*165c0*/  SYNCS.PHASECHK.TRANS64.TRYWAIT P0, [R16+URZ+0x19c20], R3 ;  /* 0x019c2003100075a7 */ /* 0x0022a4000800017f */
[----:B--2---:R-:W-:Y:S05]  /*165d0*/  @!P0 NANOSLEEP.SYNCS 0x989680 ;  /* 0x009896800000895d */ /* 0x004fea0003900000 */
[----:B------:R-:W2:Y:S02]  /*165e0*/  @!P0 SYNCS.PHASECHK.TRANS64 P0, [R16+URZ+0x19c20], R3 ;  /* 0x019c2003100085a7 */ /* 0x000ea4000800007f */
[----:B--2---:R-:W-:Y:S05]  /*165f0*/  @!P0 BRA `(.L_x_11390) ;  /* 0xfffffffc00f08947 */ /* 0x004fea000383ffff */
[----:B------:R-:W-:Y:S05]  /*16600*/  BRA `(.L_x_11465) ;  /* 0xffffffd000bc7947 */ /* 0x000fea000383ffff */
.L_x_11394:
[----:B0-----:R0:W1:Y:S02]  /*16610*/  SYNCS.PHASECHK.TRANS64.TRYWAIT P0, [R4+URZ+0x19c80], R10 ;  /* 0x019c800a040075a7 */ /* 0x001064000800017f */
[----:B-1----:R-:W-:Y:S05]  /*16620*/  @!P0 NANOSLEEP.SYNCS 0x989680 ;  /* 0x009896800000895d */ /* 0x002fea0003900000 */
[----:B------:R-:W1:Y:S02]  /*16630*/  @!P0 SYNCS.PHASECHK.TRANS64 P0, [R4+URZ+0x19c80], R10 ;  /* 0x019c800a040085a7 */ /* 0x000e64000800007f */
[----:B-1----:R-:W-:Y:S05]  /*16640*/  @!P0 BRA `(.L_x_11394) ;  /* 0xfffffffc00f08947 */ /* 0x002fea000383ffff */
[----:B------:R-:W-:Y:S05]  /*16650*/  BRA `(.L_x_11466) ;  /* 0xffffffd4008c7947 */ /* 0x000fea000383ffff */
.L_x_11395:
        /* <DEDUP_REMOVED lines=8> */
.L_x_11468:
[----:B------:R-:W-:Y:S05]  /*166e0*/  BSYNC B0 ;  /* 0x0000000000007941 */ /* 0x000fea0003800000 */
.L_x_11467:
[----:B------:R-:W0:Y:S01]  /*166f0*/  S2R R2, SR_TID.X ;  /* 0x0000000000027919 */ /* 0x000e220000002100 */
[----:B------:R-:W-:Y:S02]  /*16700*/  IMAD.MOV.U32 R13, RZ, RZ, R21 ;  /* 0x000000ffff0d7224 */ /* 0x000fe400078e0015 */
[----:B------:R-:W-:Y:S02]  /*16710*/  IMAD.MOV.U32 R12, RZ, RZ, RZ ;  /* 0x000000ffff0c7224 */ /* 0x000fe400078e00ff */
[----:B------:R-:W-:Y:S02]  /*16720*/  IMAD.MOV.U32 R11, RZ, RZ, 0x1e1f ;  /* 0x00001e1fff0b7424 */ /* 0x000fe400078e00ff */
[----:B------:R-:W-:Y:S02]  /*16730*/  IMAD.MOV.U32 R15, RZ, RZ, -0x1 ;  /* 0xffffffffff0f7424 */ /* 0x000fe400078e00ff */
[----:B------:R-:W-:Y:S02]  /*16740*/  IMAD.MOV.U32 R3, RZ, RZ, R14 ;  /* 0x000000ffff037224 */ /* 0x000fe400078e000e */
[----:B------:R-:W-:-:S07]  /*16750*/  IMAD.IADD R6, R16, 0x1, R6 ;  /* 0x0000000110067824 */ /* 0x000fce00078e0206 */
[----:B0-----:R-:W-:Y:S05]  /*16760*/  WARPSYNC.COLLECTIVE R15, `(.L_x_11469) ;  /* 0x000000000f087348 */ /* 0x001fea0003c00000 */
[----:B------:R1:W2:Y:S02]  /*16770*/  SHFL.IDX P6, R14, R13, R12, R11 ;  /* 0x0000000c0d0e7389 */ /* 0x0002a400000c000b */
[----:B012---:R-:W-:Y:S01]  /*16780*/  ENDCOLLECTIVE ;  /* 0x000000000000791b */ /* 0x007fe20003800000 */
.L_x_11469:
        /* <DEDUP_REMOVED lines=11> */
.L_x_11470:
        /* <DEDUP_REMOVED lines=11> */
.L_x_11471:
[----:B------:R-:W-:Y:S01]  /*168f0*/  IMAD.MOV.U32 R2, RZ, RZ, R14 ;  /* 0x000000ffff027224 */ /* 0x000fe200078e000e */
[----:B------:R-:W-:Y:S06]  /*16900*/  BRA `(.L_x_11472) ;  /* 0xffffffd400787947 */ /* 0x000fec000383ffff */
.L_x_11400:
[----:B---3--:R3:W4:Y:S02]  /*16910*/  SYNCS.PHASECHK.TRANS64.TRYWAIT P0, [R4+URZ+0x19c40], R10 ;  /* 0x019c400a040075a7 */ /* 0x008724000800017f */
[----:B----4-:R-:W-:Y:S05]  /*16920*/  @!P0 NANOSLEEP.SYNCS 0x989680 ;  /* 0x009896800000895d */ /* 0x010fea0003900000 */
[----:B------:R-:W4:Y:S02]  /*16930*/  @!P0 SYNCS.PHASECHK.TRANS64 P0, [R4+URZ+0x19c40], R10 ;  /* 0x019c400a040085a7 */ /* 0x000f24000800007f */
[----:B----4-:R-:W-:Y:S05]  /*16940*/  @!P0 BRA `(.L_x_11400) ;  /* 0xfffffffc00f08947 */ /* 0x010fea000383ffff */
[----:B------:R-:W-:Y:S05]  /*16950*/  BRA `(.L_x_11473) ;  /* 0xffffffd400dc7947 */ /* 0x000fea000383ffff */
.L_x_11401:
        /* <DEDUP_REMOVED lines=8> */
.L_x_11475:
[----:B------:R-:W-:Y:S05]  /*169e0*/  BSYNC B0 ;  /* 0x0000000000007941 */ /* 0x000fea0003800000 */
.L_x_11474:
        /* <DEDUP_REMOVED lines=8> */
.L_x_11476:
[----:B------:R-:W-:Y:S02]  /*16a70*/  IMAD.MOV.U32 R13, RZ, RZ, R8 ;  /* 0x000000ffff0d7224 */ /* 0x000fe400078e0008 */
[----:B------:R-:W-:Y:S02]  /*16a80*/  IMAD.MOV.U32 R12, RZ, RZ, 0x1 ;  /* 0x00000001ff0c7424 */ /* 0x000fe400078e00ff */
[----:B------:R-:W-:-:S07]  /*16a90*/  IMAD.MOV.U32 R2, RZ, RZ, R14 ;  /* 0x000000ffff027224 */ /* 0x000fce00078e000e */
[----:B------:R-:W-:Y:S05]  /*16aa0*/  WARPSYNC.COLLECTIVE R15, `(.L_x_11477) ;  /* 0x000000000f087348 */ /* 0x000fea0003c00000 */
[----:B------:R0:W1:Y:S02]  /*16ab0*/  SHFL.IDX P6, R14, R13, R12, R11 ;  /* 0x0000000c0d0e7389 */ /* 0x00006400000c000b */
[----:B01----:R-:W-:Y:S01]  /*16ac0*/  ENDCOLLECTIVE ;  /* 0x000000000000791b */ /* 0x003fe20003800000 */
.L_x_11477:
        /* <DEDUP_REMOVED lines=13> */
.L_x_11478:
[----:B------:R-:W-:Y:S01]  /*16ba0*/  IMAD.MOV.U32 R2, RZ, RZ, R14 ;  /* 0x000000ffff027224 */ /* 0x000fe200078e000e */
[----:B------:R-:W-:Y:S06]  /*16bb0*/  BRA `(.L_x_11479) ;  /* 0xffffffd400d07947 */ /* 0x000fec000383ffff */
.L_x_11406:
[----:B0-----:R0:W4:Y:S02]  /*16bc0*/  SYNCS.PHASECHK.TRANS64.TRYWAIT P2, [R2+URZ+0x19c70], R3 ;  /* 0x019c7003020075a7 */ /* 0x001124000804017f */
[----:B----4-:R-:W-:Y:S05]  /*16bd0*/  @!P2 NANOSLEEP.SYNCS 0x989680 ;  /* 0x009896800000a95d */ /* 0x010fea0003900000 */
[----:B------:R-:W4:Y:S02]  /*16be0*/  @!P2 SYNCS.PHASECHK.TRANS64 P2, [R2+URZ+0x19c70], R3 ;  /* 0x019c70030200a5a7 */ /* 0x000f24000804007f */
[----:B----4-:R-:W-:Y:S05]  /*16bf0*/  @!P2 BRA `(.L_x_11406) ;  /* 0xfffffffc00f0a947 */ /* 0x010fea000383ffff */
[----:B------:R-:W-:Y:S05]  /*16c00*/  BRA `(.L_x_11480) ;  /* 0xffffffd8003c7947 */ /* 0x000fea000383ffff */
.L_x_11408:
[----:B0-----:R0:W2:Y:S02]  /*16c10*/  SYNCS.PHASECHK.TRANS64.TRYWAIT P2, [R2+URZ+0x19c60], R3 ;  /* 0x019c6003020075a7 */ /* 0x0010a4000804017f */
[----:B--2---:R-:W-:Y:S05]  /*16c20*/  @!P2 NANOSLEEP.SYNCS 0x989680 ;  /* 0x009896800000a95d */ /* 0x004fea0003900000 */
[----:B------:R-:W2:Y:S02]  /*16c30*/  @!P2 SYNCS.PHASECHK.TRANS64 P2, [R2+URZ+0x19c60], R3 ;  /* 0x019c60030200a5a7 */ /* 0x000ea4000804007f */
[----:B--2---:R-:W-:Y:S05]  /*16c40*/  @!P2 BRA `(.L_x_11408) ;  /* 0xfffffffc00f0a947 */ /* 0x004fea000383ffff */
[----:B------:R-:W-:Y:S05]  /*16c50*/  BRA `(.L_x_11481) ;  /* 0xffffffd8004c7947 */ /* 0x000fea000383ffff */
.L_x_11416:
[----:B0-----:R0:W1:Y:S02]  /*16c60*/  SYNCS.PHASECHK.TRANS64.TRYWAIT P2, [R0+URZ+0x19c70], R3 ;  /* 0x019c7003000075a7 */ /* 0x001064000804017f */
[----:B-1----:R-:W-:Y:S05]  /*16c70*/  @!P2 NANOSLEEP.SYNCS 0x989680 ;  /* 0x009896800000a95d */ /* 0x002fea0003900000 */
[----:B------:R-:W1:Y:S02]  /*16c80*/  @!P2 SYNCS.PHASECHK.TRANS64 P2, [R0+URZ+0x19c70], R3 ;  /* 0x019c70030000a5a7 */ /* 0x000e64000804007f */
[----:B-1----:R-:W-:Y:S05]  /*16c90*/  @!P2 BRA `(.L_x_11416) ;  /* 0xfffffffc00f0a947 */ /* 0x002fea000383ffff */
[----:B------:R-:W-:Y:S05]  /*16ca0*/  BRA `(.L_x_11482) ;  /* 0xffffffdc00ec7947 */ /* 0x000fea000383ffff */
.L_x_11418:
[----:B0-----:R0:W1:Y:S02]  /*16cb0*/  SYNCS.PHASECHK.TRANS64.TRYWAIT P2, [R0+URZ+0x19c60], R3 ;  /* 0x019c6003000075a7 */ /* 0x001064000804017f */
[----:B-1----:R-:W-:Y:S05]  /*16cc0*/  @!P2 NANOSLEEP.SYNCS 0x989680 ;  /* 0x009896800000a95d */ /* 0x002fea0003900000 */
[----:B------:R-:W1:Y:S02]  /*16cd0*/  @!P2 SYNCS.PHASECHK.TRANS64 P2, [R0+URZ+0x19c60], R3 ;  /* 0x019c60030000a5a7 */ /* 0x000e64000804007f */
[----:B-1----:R-:W-:Y:S05]  /*16ce0*/  @!P2 BRA `(.L_x_11418) ;  /* 0xfffffffc00f0a947 */ /* 0x002fea000383ffff */
[----:B------:R-:W-:Y:S05]  /*16cf0*/  BRA `(.L_x_11483) ;  /* 0xffffffdc00f87947 */ /* 0x000fea000383ffff */
.L_x_11425:
[----:B-1----:R1:W2:Y:S02]  /*16d00*/  SYNCS.PHASECHK.TRANS64.TRYWAIT P0, [R5+URZ+0x19c20], R0 ;  /* 0x019c2000050075a7 */ /* 0x0022a4000800017f */
[----:B--2---:R-:W-:Y:S05]  /*16d10*/  @!P0 NANOSLEEP.SYNCS 0x989680 ;  /* 0x009896800000895d */ /* 0x004fea0003900000 */
[----:B------:R-:W2:Y:S02]  /*16d20*/  @!P0 SYNCS.PHASECHK.TRANS64 P0, [R5+URZ+0x19c20], R0 ;  /* 0x019c2000050085a7 */ /* 0x000ea4000800007f */
[----:B--2---:R-:W-:Y:S05]  /*16d30*/  @!P0 BRA `(.L_x_11425) ;  /* 0xfffffffc00f08947 */ /* 0x004fea000383ffff */
[----:B------:R-:W-:Y:S05]  /*16d40*/  BRA `(.L_x_11484) ;  /* 0xffffffe400d47947 */ /* 0x000fea000383ffff */
.L_x_11426:
        /* <DEDUP_REMOVED lines=8> */
[----:B-1----:R-:W-:Y:S05]  /*16dd0*/  WARPSYNC.COLLECTIVE R15, `(.L_x_11486) ;  /* 0x000000000f087348 */ /* 0x002fea0003c00000 */
[----:B------:R0:W2:Y:S02]  /*16de0*/  SHFL.IDX P6, R14, R13, R12, R11 ;  /* 0x0000000c0d0e7389 */ /* 0x0000a400000c000b */
[----:B012---:R-:W-:Y:S01]  /*16df0*/  ENDCOLLECTIVE ;  /* 0x000000000000791b */ /* 0x007fe20003800000 */
.L_x_11486:
[----:B------:R-:W-:Y:S05]  /*16e00*/  BSYNC B0 ;  /* 0x0000000000007941 */ /* 0x000fea0003800000 */
.L_x_11485:
[----:B------:R-:W-:Y:S05]  /*16e10*/  BRA `(.L_x_11487) ;  /* 0xffffffe400bc7947 */ /* 0x000fea000383ffff */
.L_x_11429:
[----:B------:R-:W-:Y:S01]  /*16e20*/  BSSY B1, `(.L_x_11488) ;  /* 0x0000006000017945 */ /* 0x000fe20003800000 */
[----:B------:R-:W-:-:S07]  /*16e30*/  IMAD.MOV.U32 R15, RZ, RZ, -0x1 ;  /* 0xffffffffff0f7424 */ /* 0x000fce00078e00ff */
[----:B01----:R-:W-:Y:S05]  /*16e40*/  WARPSYNC.COLLECTIVE R15, `(.L_x_11489) ;  /* 0x000000000f0c7348 */ /* 0x003fea0003c00000 */
[----:B------:R-:W-:Y:S02]  /*16e50*/  ELECT P6, UR62, PT ;  /* 0x00000000003e782f */ /* 0x000fe400038c0000 */
[----:B------:R-:W-:Y:S01]  /*16e60*/  MOV R14, UR62 ;  /* 0x0000003e000e7c02 */ /* 0x000fe20008000f00 */
[----:B01----:R-:W-:Y:S10]  /*16e70*/  ENDCOLLECTIVE ;  /* 0x000000000000791b */ /* 0x003ff40003800000 */
.L_x_11489:
[----:B------:R-:W-:Y:S05]  /*16e80*/  BSYNC B1 ;  /* 0x0000000000017941 */ /* 0x000fea0003800000 */
.L_x_11488:
[----:B------:R-:W-:Y:S05]  /*16e90*/  BRA `(.L_x_11490) ;  /* 0xffffffe400b47947 */ /* 0x000fea000383ffff */
.L_x_11431:
[----:B-1----:R1:W2:Y:S02]  /*16ea0*/  SYNCS.PHASECHK.TRANS64.TRYWAIT P1, [R3+URZ+0x19c40], R2 ;  /* 0x019c4002030075a7 */ /* 0x0022a4000802017f */
[----:B--2---:R-:W-:Y:S05]  /*16eb0*/  @!P1 NANOSLEEP.SYNCS 0x989680 ;  /* 0x009896800000995d */ /* 0x004fea0003900000 */
[----:B------:R-:W2:Y:S02]  /*16ec0*/  @!P1 SYNCS.PHASECHK.TRANS64 P1, [R3+URZ+0x19c40], R2 ;  /* 0x019c4002030095a7 */ /* 0x000ea4000802007f */
[----:B--2---:R-:W-:Y:S05]  /*16ed0*/  @!P1 BRA `(.L_x_11431) ;  /* 0xfffffffc00f09947 */ /* 0x004fea000383ffff */
[----:B------:R-:W-:Y:S05]  /*16ee0*/  BRA `(.L_x_11491) ;  /* 0xffffffe400d47947 */ /* 0x000fea000383ffff */
.L_x_11433:
[----:B--2---:R2:W3:Y:S02]  /*16ef0*/  SYNCS.PHASECHK.TRANS64.TRYWAIT P1, [R5+URZ+0x19c40], R0 ;  /* 0x019c4000050075a7 */ /* 0x0044e4000802017f */
[----:B---3--:R-:W-:Y:S05]  /*16f00*/  @!P1 NANOSLEEP.SYNCS 0x989680 ;  /* 0x009896800000995d */ /* 0x008fea0003900000 */
[----:B------:R-:W3:Y:S02]  /*16f10*/  @!P1 SYNCS.PHASECHK.TRANS64 P1, [R5+URZ+0x19c40], R0 ;  /* 0x019c4000050095a7 */ /* 0x000ee4000802007f */
[----:B---3--:R-:W-:Y:S05]  /*16f20*/  @!P1 BRA `(.L_x_11433) ;  /* 0xfffffffc00f09947 */ /* 0x008fea000383ffff */
[----:B------:R-:W-:Y:S05]  /*16f30*/  BRA `(.L_x_11492) ;  /* 0xffffffe400e07947 */ /* 0x000fea000383ffff */
.L_x_11435:
[----:B---3--:R3:W4:Y:S02]  /*16f40*/  SYNCS.PHASECHK.TRANS64.TRYWAIT P1, [R3+URZ+0x19c60], R2 ;  /* 0x019c6002030075a7 */ /* 0x008724000802017f */
[----:B----4-:R-:W-:Y:S05]  /*16f50*/  @!P1 NANOSLEEP.SYNCS 0x989680 ;  /* 0x009896800000995d */ /* 0x010fea0003900000 */
[----:B------:R-:W4:Y:S02]  /*16f60*/  @!P1 SYNCS.PHASECHK.TRANS64 P1, [R3+URZ+0x19c60], R2 ;  /* 0x019c6002030095a7 */ /* 0x000f24000802007f */
[----:B----4-:R-:W-:Y:S05]  /*16f70*/  @!P1 BRA `(.L_x_11435) ;  /* 0xfffffffc00f09947 */ /* 0x010fea000383ffff */
[----:B------:R-:W-:Y:S05]  /*16f80*/  BRA `(.L_x_11493) ;  /* 0xffffffe400dc7947 */ /* 0x000fea000383ffff */
.L_x_11437:
[----:B----4-:R4:W0:Y:S02]  /*16f90*/  SYNCS.PHASECHK.TRANS64.TRYWAIT P1, [R5+URZ+0x19c60], R0 ;  /* 0x019c6000050075a7 */ /* 0x010824000802017f */
[----:B0-----:R-:W-:Y:S05]  /*16fa0*/  @!P1 NANOSLEEP.SYNCS 0x989680 ;  /* 0x009896800000995d */ /* 0x001fea0003900000 */
[----:B------:R-:W0:Y:S02]  /*16fb0*/  @!P1 SYNCS.PHASECHK.TRANS64 P1, [R5+URZ+0x19c60], R0 ;  /* 0x019c6000050095a7 */ /* 0x000e24000802007f */
[----:B0-----:R-:W-:Y:S05]  /*16fc0*/  @!P1 BRA `(.L_x_11437) ;  /* 0xfffffffc00f09947 */ /* 0x001fea000383ffff */
[----:B------:R-:W-:Y:S05]  /*16fd0*/  BRA `(.L_x_11494) ;  /* 0xffffffe400d87947 */ /* 0x000fea000383ffff */
.L_x_11439:
[----:B------:R0:W0:Y:S02]  /*16fe0*/  SYNCS.PHASECHK.TRANS64.TRYWAIT P1, [R3+URZ+0x19c80], R2 ;  /* 0x019c8002030075a7 */ /* 0x000024000802017f */
[----:B0-----:R-:W-:Y:S05]  /*16ff0*/  @!P1 NANOSLEEP.SYNCS 0x989680 ;  /* 0x009896800000995d */ /* 0x001fea0003900000 */
[----:B------:R-:W0:Y:S02]  /*17000*/  @!P1 SYNCS.PHASECHK.TRANS64 P1, [R3+URZ+0x19c80], R2 ;  /* 0x019c8002030095a7 */ /* 0x000e24000802007f */
[----:B0-----:R-:W-:Y:S05]  /*17010*/  @!P1 BRA `(.L_x_11439) ;  /* 0xfffffffc00f09947 */ /* 0x001fea000383ffff */
[----:B------:R-:W-:Y:S05]  /*17020*/  BRA `(.L_x_11495) ;  /* 0xffffffe400d47947 */ /* 0x000fea000383ffff */
.L_x_11496:
        /* <DEDUP_REMOVED lines=13> */
.L_x_15855:


//--------------------- .text._ZN7cutlass13device_kernelIN5flash11enable_sm90INS1_16FlashAttnFwdSm90INS1_25CollectiveMainloopFwdSm90ILi2EN4cute5tupleIJNS5_1CILi1EEES8_S8_EEENS6_IJNS7_ILi192EEENS7_ILi128EEENS7_ILi96EEEEEELi96ENS_12float_e4m3_tEfNS_4arch4Sm90ELb0ELb1ELb1ELb1ELb1ELb0ELb0ELb1ELb1ELb1ELb0ELb0EEENS1_21CollectiveEpilogueFwdINS6_IJSA_SC_SB_EEES9_NS_10bfloat16_tESG_Li384ELb1ELb1ELb0ELb1EEENS1_36VarlenDynamicPersistentTileSchedulerILi192ELi128ELi384ELi128ELb0ELb1ELb1ELb1ELb0ELb1EEEEEEEEEvNT_6ParamsE --------------------------
	.section	.text._ZN7cutlass13device_kernelIN5flash11enable_sm90INS1_16FlashAttnFwdSm90INS1_25CollectiveMainloopFwdSm90ILi2EN4cute5tupleIJNS5_1CILi1EEES8_S8_EEENS6_IJNS7_ILi192EEENS7_ILi128EEENS7_ILi96EEEEEELi96ENS_12float_e4m3_tEfNS_4arch4Sm90ELb0ELb1ELb1ELb1ELb1ELb0ELb0ELb1ELb1ELb1ELb0ELb0EEENS1_21CollectiveEpilogueFwdINS6_IJSA_SC_SB_EEES9_NS_10bfloat16_tESG_Li384ELb1ELb1ELb0ELb1EEENS1_36VarlenDynamicPersistentTileSchedulerILi192ELi128ELi384ELi128ELb0ELb1ELb1ELb1ELb0ELb1EEEEEEEEEvNT_6ParamsE,"ax",@progbits
	.align	128
.text._ZN7cutlass13device_kernelIN5flash11enable_sm90INS1_16FlashAttnFwdSm90INS1_25CollectiveMainloopFwdSm90ILi2EN4cute5tupleIJNS5_1CILi1EEES8_S8_EEENS6_IJNS7_ILi192EEENS7_ILi128EEENS7_ILi96EEEEEELi96ENS_12float_e4m3_tEfNS_4arch4Sm90ELb0ELb1ELb1ELb1ELb1ELb0ELb0ELb1ELb1ELb1ELb0ELb0EEENS1_21CollectiveEpilogueFwdINS6_IJSA_SC_SB_EEES9_NS_10bfloat16_tESG_Li384ELb1ELb1ELb0ELb1EEENS1_36VarlenDynamicPersistentTileSchedulerILi192ELi128ELi384ELi128ELb0ELb1ELb1ELb1ELb0ELb1EEEEEEEEEvNT_6ParamsE:
        .type           _ZN7cutlass13device_kernelIN5flash11enable_sm90INS1_16FlashAttnFwdSm90INS1_25CollectiveMainloopFwdSm90ILi2EN4cute5tupleIJNS5_1CILi1EEES8_S8_EEENS6_IJNS7_ILi192EEENS7_ILi128EEENS7_ILi96EEEEEELi96ENS_12float_e4m3_tEfNS_4arch4Sm90ELb0ELb1ELb1ELb1ELb1ELb0ELb0ELb1ELb1ELb1ELb0ELb0EEENS1_21CollectiveEpilogueFwdINS6_IJSA_SC_SB_EEES9_NS_10bfloat16_tESG_Li384ELb1ELb1ELb0ELb1EEENS1_36VarlenDynamicPersistentTileSchedulerILi192ELi128ELi384ELi128ELb0ELb1ELb1ELb1ELb0ELb1EEEEEEEEEvNT_6ParamsE,@function
        .size           _ZN7cutlass13device_kernelIN5flash11enable_sm90INS1_16FlashAttnFwdSm90INS1_25CollectiveMainloopFwdSm90ILi2EN4cute5tupleIJNS5_1CILi1EEES8_S8_EEENS6_IJNS7_ILi192EEENS7_ILi128EEENS7_ILi96EEEEEELi96ENS_12float_e4m3_tEfNS_4arch4Sm90ELb0ELb1ELb1ELb1ELb1ELb0ELb0ELb1ELb1ELb1ELb0ELb0EEENS1_21CollectiveEpilogueFwdINS6_IJSA_SC_SB_EEES9_NS_10bfloat16_tESG_Li384ELb1ELb1ELb0ELb1EEENS1_36VarlenDynamicPersistentTileSchedulerILi192ELi128ELi384ELi128ELb0ELb1ELb1ELb1ELb0ELb1EEEEEEEEEvNT_6ParamsE,(.L_x_15856 - _ZN7cutlass13device_kernelIN5flash11enable_sm90INS1_16FlashAttnFwdSm90INS1_25CollectiveMainloopFwdSm90ILi2EN4cute5tupleIJNS5_1CILi1EEES8_S8_EEENS6_IJNS7_ILi192EEENS7_ILi128EEENS7_ILi96EEEEEELi96ENS_12float_e4m3_tEfNS_4arch4Sm90ELb0ELb1ELb1ELb1ELb1ELb0ELb0ELb1ELb1ELb1ELb0ELb0EEENS1_21CollectiveEpilogueFwdINS6_IJSA_SC_SB_EEES9_NS_10bfloat16_tESG_Li384ELb1ELb1ELb0ELb1EEENS1_36VarlenDynamicPersistentTileSchedulerILi192ELi128ELi384ELi128ELb0ELb1ELb1ELb1ELb0ELb1EEEEEEEEEvNT_6ParamsE)
        .other          _ZN7cutlass13device_kernelIN5flash11enable_sm90INS1_16FlashAttnFwdSm90INS1_25CollectiveMainloopFwdSm90ILi2EN4cute5tupleIJNS5_1CILi1EEES8_S8_EEENS6_IJNS7_ILi192EEENS7_ILi128EEENS7_ILi96EEEEEELi96ENS_12float_e4m3_tEfNS_4arch4Sm90ELb0ELb1ELb1ELb1ELb1ELb0ELb0ELb1ELb1ELb1ELb0ELb0EEENS1_21CollectiveEpilogueFwdINS6_IJSA_SC_SB_EEES9_NS_10bfloat16_tESG_Li384ELb1ELb1ELb0ELb1EEENS1_36VarlenDynamicPersistentTileSchedulerILi192ELi128ELi384ELi128ELb0ELb1ELb1ELb1ELb0ELb1EEEEEEEEEvNT_6ParamsE,@"STO_CUDA_ENTRY STV_DEFAULT"
_ZN7cutlass13device_kernelIN5flash11enable_sm90INS1_16FlashAttnFwdSm90INS1_25CollectiveMainloopFwdSm90ILi2EN4cute5tupleIJNS5_1CILi1EEES8_S8_EEENS6_IJNS7_ILi192EEENS7_ILi128EEENS7_ILi96EEEEEELi96ENS_12float_e4m3_tEfNS_4arch4Sm90ELb0ELb1ELb1ELb1ELb1ELb0ELb0ELb1ELb1ELb1ELb0ELb0EEENS1_21CollectiveEpilogueFwdINS6_IJSA_SC_SB_EEES9_NS_10bfloat16_tESG_Li384ELb1ELb1ELb0ELb1EEENS1_36VarlenDynamicPersistentTileSchedulerILi192ELi128ELi384ELi128ELb0ELb1ELb1ELb1ELb0ELb1EEEEEEEEEvNT_6ParamsE:
        /* <DEDUP_REMOVED lines=45> */
.L_x_11497:
        /* <DEDUP_REMOVED lines=22> */
.L_x_11498:
        /* <DEDUP_REMOVED lines=18> */
.L_x_11499:
        /* <DEDUP_REMOVED lines=22> */
.L_x_11500:
        /* <DEDUP_REMOVED lines=24> */
.L_x_11501:
        /* <DEDUP_REMOVED lines=8> */
.L_x_11503:
        /* <DEDUP_REMOVED lines=69> */
.L_x_11603:
        /* <DEDUP_REMOVED lines=12> */
[----:B01-3--:R-:W-:Y:S02]  /*0dc0*/  IMAD.U32 R2, RZ, RZ, UR6 ;  /* 0x00000006ff027e24 */ /* 0x00bfe4000f8e00ff */
[----:B----4-:R-:W-:Y:S01]  /*0dd0*/  IMAD.U32 R3, RZ, RZ, UR7 ;  /* 0x00000007ff037e24 */ /* 0x010fe2000f8e00ff */
[----:B------:R-:W-:-:S04]  /*0de0*/  @UP1 UIMAD.WIDE UR6, UR49, 0x4, UR8 ;  /* 0x00000004310618a5 */ /* 0x000fc8000f8e0208 */
[----:B--2---:R-:W2:Y:S02]  /*0df0*/  @P0 LDG.E R2, desc[UR54][R2.64] ;  /* 0x0000003602020981 */ /* 0x004ea4000c1e1900 */
[----:B------:R-:W-:Y:S02]  /*0e00*/  IMAD.U32 R4, RZ, RZ, UR6 ;  /* 0x00000006ff047e24 */ /* 0x000fe4000f8e00ff */
[----:B------:R-:W-:Y:S01]  /*0e10*/  IMAD.U32 R5, RZ, RZ, UR7 ;  /* 0x00000007ff057e24 */ /* 0x000fe2000f8e00ff */
[----:B------:R-:W-:-:S04]  /*0e20*/  ULDC.64 UR6, c[0x0][0x418] ;  /* 0x0001060000067ab9 */ /* 0x000fc80000000a00 */
[----:B------:R-:W3:Y:S01]  /*0e30*/  @P2 LDG.E R4, desc[UR54][R4.64] ;  /* 0x0000003604042981 */ /* 0x000ee2000c1e1900 */
        /* <DEDUP_REMOVED lines=26> */
.L_x_11504:
        /* <DEDUP_REMOVED lines=10> */
.L_x_11505:
        /* <DEDUP_REMOVED lines=13> */
.L_x_11506:
[----:B------:R-:W-:Y:S01]  /*1150*/  ULDC UR6, c[0x0][0x448] ;  /* 0x0001120000067ab9 */ /* 0x000fe20000000800 */
[----:B------:R-:W-:Y:S02]  /*1160*/  UIMAD UR42, UR5, 0xc0, URZ ;  /* 0x000000c0052a78a4 */ /* 0x000fe4000f8e023f */
        /* <DEDUP_REMOVED lines=27> */
.L_x_11508:
[----:B------:R-:W-:-:S11]  /*1320*/  UISETP.NE.AND UP0, UPT, UR5, 0x1, UPT ;  /* 0x000000010500788c */ /* 0x000fd6000bf05270 */
[----:B------:R-:W-:Y:S02]  /*1330*/  @UP0 ULDC.64 UR8, c[0x0][0x9e8] ;  /* 0x00027a0000080ab9 */ /* 0x000fe40000000a00 */
[----:B------:R-:W-:-:S04]  /*1340*/  UIMAD.WIDE.U32 UR6, UR4, UR8, URZ ;  /* 0x00000008040672a5 */ /* 0x000fc8000f8e003f */
[----:B------:R-:W-:-:S12]  /*1350*/  @UP0 USHF.R.U32.HI UR4, URZ, UR9, UR7 ;  /* 0x000000093f040299 */ /* 0x000fd80008011607 */
.L_x_11509:
[----:B------:R-:W-:-:S06]  /*1360*/  UIMAD UR4, UR4, UR5, UR5 ;  /* 0x00000005040472a4 */ /* 0x000fcc000f8e0205 */
[----:B------:R-:W-:-:S07]  /*1370*/  VIMNMX R0, R0, UR4, PT ;  /* 0x0000000400007c48 */ /* 0x000fce000bfe0100 */
.L_x_11507:
        /* <DEDUP_REMOVED lines=32> */
.L_x_11511:
[----:B------:R-:W-:-:S11]  /*1580*/  UISETP.NE.AND UP0, UPT, UR5, 0x1, UPT ;  /* 0x000000010500788c */ /* 0x000fd6000bf05270 */
[----:B------:R-:W-:Y:S02]  /*1590*/  @UP0 ULDC.64 UR10, c[0x0][0x9e8] ;  /* 0x00027a00000a0ab9 */ /* 0x000fe40000000a00 */
[----:B------:R-:W-:-:S04]  /*15a0*/  UIMAD.WIDE.U32 UR6, UR4, UR10, URZ ;  /* 0x0000000a040672a5 */ /* 0x000fc8000f8e003f */
[----:B------:R-:W-:-:S12]  /*15b0*/  @UP0 USHF.R.U32.HI UR4, URZ, UR11, UR7 ;  /* 0x0000000b3f040299 */ /* 0x000fd80008011607 */
.L_x_11512:
[----:B------:R-:W-:-:S04]  /*15c0*/  UIMAD UR4, UR4, UR5, URZ ;  /* 0x00000005040472a4 */ /* 0x000fc8000f8e023f */
[----:B------:R-:W-:-:S04]  /*15d0*/  UISETP.LT.AND UP0, UPT, UR9, UR4, UPT ;  /* 0x000000040900728c */ /* 0x000fc8000bf01270 */
[----:B------:R-:W-:-:S12]  /*15e0*/  USEL UR9, UR9, UR4, !UP0 ;  /* 0x0000000409097287 */ /* 0x000fd8000c000000 */
.L_x_11510:
        /* <DEDUP_REMOVED lines=9> */
[----:B------:R-:W-:Y:S01]  /*1680*/  IMAD.MOV.U32 R8, RZ, RZ, RZ ;  /* 0x000000ffff087224 */ /* 0x000fe200078e00ff */
[----:B------:R-:W-:-:S02]  /*1690*/  CS2R R10, SRZ ;  /* 0x00000000000a7805 */ /* 0x000fc4000001ff00 */
[----:B------:R-:W-:Y:S01]  /*16a0*/  CS2R R126, SRZ ;  /* 0x00000000007e7805 */ /* 0x000fe2000001ff00 */
[----:B------:R-:W-:Y:S01]  /*16b0*/  UISETP.LT.AND UP0, UPT, URZ, UR4, UPT ;  /* 0x000000043f00728c */ /* 0x000fe2000bf01270 */
[----:B------:R-:W-:Y:S02]  /*16c0*/  CS2R R124, SRZ ;  /* 0x00000000007c7805 */ /* 0x000fe4000001ff00 */
[----:B------:R-:W-:Y:S02]  /*16d0*/  CS2R R12, SRZ ;  /* 0x00000000000c7805 */ /* 0x000fe4000001ff00 */
[----:B------:R-:W-:Y:S01]  /*16e0*/  CS2R R14, SRZ ;  /* 0x00000000000e7805 */ /* 0x000fe2000001ff00 */
[----:B------:R-:W-:Y:S01]  /*16f0*/  USEL UR44, URZ, UR4, !UP0 ;  /* 0x000000043f2c7287 */ /* 0x000fe2000c000000 */
[----:B------:R-:W-:Y:S02]  /*1700*/  CS2R R118, SRZ ;  /* 0x0000000000767805 */ /* 0x000fe4000001ff00 */
[----:B------:R-:W-:-:S02]  /*1710*/  CS2R R116, SRZ ;  /* 0x0000000000747805 */ /* 0x000fc4000001ff00 */
[----:B------:R-:W-:Y:S02]  /*1720*/  CS2R R20, SRZ ;  /* 0x0000000000147805 */ /* 0x000fe4000001ff00 */
[----:B------:R-:W-:Y:S02]  /*1730*/  CS2R R28, SRZ ;  /* 0x00000000001c7805 */ /* 0x000fe4000001ff00 */
[----:B------:R-:W-:Y:S02]  /*1740*/  CS2R R110, SRZ ;  /* 0x00000000006e7805 */ /* 0x000fe4000001ff00 */
[----:B------:R-:W-:Y:S02]  /*1750*/  ISETP.GT.AND P1, PT, R88, UR44, PT ;  /* 0x0000002c58007c0c */ /* 0x000fe4000bf24270 */
        /* <DEDUP_REMOVED lines=43> */
.L_x_11514:
        /* <DEDUP_REMOVED lines=56> */
.L_x_11711:
[----:B------:R-:W-:Y:S05]  /*1d90*/  @!P0 BRA `(.L_x_11516) ;  /* 0x0000000000048947 */ /* 0x000fea0003800000 */
[----:B------:R-:W-:Y:S01]  /*1da0*/  BPT.TRAP 0x1 ;  /* 0x000000040000795c */ /* 0x000fe20000300000 */
.L_x_11516:
[----:B------:R-:W-:Y:S02]  /*1db0*/  IMAD.U32 R21, RZ, RZ, UR37 ;  /* 0x00000025ff157e24 */ /* 0x000fe4000f8e00ff */
[----:B------:R-:W-:-:S03]  /*1dc0*/  IMAD.U32 R2, RZ, RZ, UR36 ;  /* 0x00000024ff027e24 */ /* 0x000fc6000f8e00ff */
[----:B------:R-:W-:Y:S02]  /*1dd0*/  LEA R21, R21, UR46, 0x3 ;  /* 0x0000002e15157c11 */ /* 0x000fe4000f8e18ff */
[----:B------:R-:W-:-:S04]  /*1de0*/  SHF.L.U32 R2, R2, 0x1f, RZ ;  /* 0x0000001f02027819 */ /* 0x000fc800000006ff */
[----:B------:R1:W2:Y:S01]  /*1df0*/  SYNCS.PHASECHK.TRANS64.TRYWAIT P1, [R21+URZ+0x19c30], R2 ;  /* 0x019c3002150075a7 */ /* 0x0002a2000802017f */
[----:B------:R-:W-:Y:S05]  /*1e00*/  @!P0 BRA `(.L_x_11517) ;  /* 0x0000000000048947 */ /* 0x000fea0003800000 */
[----:B------:R-:W-:Y:S01]  /*1e10*/  BPT.TRAP 0x1 ;  /* 0x000000040000795c */ /* 0x000fe20000300000 */
.L_x_11517:
[----:B--2---:R-:W-:Y:S05]  /*1e20*/  @P1 BRA `(.L_x_11518) ;  /* 0x0000000000081947 */ /* 0x004fea0003800000 */
[----:B------:R-:W2:Y:S02]  /*1e30*/  SYNCS.PHASECHK.TRANS64.TRYWAIT P1, [R21+URZ+0x19c30], R2 ;  /* 0x019c3002150075a7 */ /* 0x000ea4000802017f */
[----:B--2---:R-:W-:Y:S05]  /*1e40*/  @!P1 BRA `(.L_x_11519) ;  /* 0x0000015400bc9947 */ /* 0x004fea0003800000 */
.L_x_11518:
        /* <DEDUP_REMOVED lines=28> */
.L_x_11520:
[----:B------:R-:W-:Y:S01]  /*2010*/  UISETP.NE.AND UP1, UPT, UR52, URZ, UPT ;  /* 0x0000003f3400728c */ /* 0x000fe2000bf25270 */
[C---:B------:R-:W-:Y:S01]  /*2020*/  FMUL.FTZ R9, R0.reuse, R39 ;  /* 0x0000002700097220 */ /* 0x040fe20000410000 */
[C---:B------:R-:W-:Y:S01]  /*2030*/  FMUL.FTZ R39, R0.reuse, R71 ;  /* 0x0000004700277220 */ /* 0x040fe20000410000 */
[----:B------:R-:W-:Y:S01]  /*2040*/  VIADD R71, R17, UR42 ;  /* 0x0000002a11477c36 */ /* 0x000fe20008000000 */
[----:B------:R-:W-:Y:S01]  /*2050*/  R2UR UR6, R21 ;  /* 0x00000000150672ca */ /* 0x000fe200000e0000 */
[C---:B------:R-:W-:Y:S01]  /*2060*/  FMUL.FTZ R94, R0.reuse, R37 ;  /* 0x00000025005e7220 */ /* 0x040fe20000410000 */
[----:B------:R-:W-:Y:S01]  /*2070*/  PLOP3.LUT P1, PT, PT, PT, UP1, 0x80, 0x0 ;  /* 0x000000000000781c */ /* 0x000fe20003f2f018 */
[C---:B0-----:R-:W-:Y:S01]  /*2080*/  FMUL.FTZ R3, R0.reuse, R27 ;  /* 0x0000001b00037220 */ /* 0x041fe20000410000 */
[----:B------:R-:W-:Y:S01]  /*2090*/  PLOP3.LUT P2, PT, PT, PT, UP1, 0x80, 0x0 ;  /* 0x000000000000781c */ /* 0x000fe20003f4f018 */
[C---:B------:R-:W-:Y:S01]  /*20a0*/  FMUL.FTZ R37, R0.reuse, R67 ;  /* 0x0000004300257220 */ /* 0x040fe20000410000 */
[C---:B------:R-:W-:Y:S01]  /*20b0*/  FMUL.FTZ R27, R0.reuse, R59 ;  /* 0x0000003b001b7220 */ /* 0x040fe20000410000 */
[----:B------:R-:W-:Y:S01]  /*20c0*/  @UP1 ULDC UR7, c[0x0][0x44c] ;  /* 0x0001130000071ab9 */ /* 0x000fe20000000800 */
[C---:B------:R-:W-:Y:S01]  /*20d0*/  FMUL.FTZ R67, R0.reuse, R69 ;  /* 0x0000004500437220 */ /* 0x040fe20000410000 */
[C---:B------:R-:W-:Y:S01]  /*20e0*/  FMUL.FTZ R69, R0.reuse, R73 ;  /* 0x0000004900457220 */ /* 0x040fe20000410000 */
[----:B------:R-:W-:Y:S01]  /*20f0*/  UISETP.NE.AND UP0, UPT, UR51, URZ, UPT ;  /* 0x0000003f3300728c */ /* 0x000fe2000bf05270 */
[C---:B------:R-:W-:Y:S01]  /*2100*/  FMUL.FTZ R4, R0.reuse, R24 ;  /* 0x0000001800047220 */ /* 0x040fe20000410000 */
[C---:B------:R-:W-:Y:S01]  /*2110*/  FMUL.FTZ R10, R0.reuse, R38 ;  /* 0x00000026000a7220 */ /* 0x040fe20000410000 */
[----:B------:R-:W-:Y:S01]  /*2120*/  UIADD3 UR6, UR6, 0x19c40, URZ ;  /* 0x00019c4006067890 */ /* 0x000fe2000fffe03f */
[----:B------:R-:W-:Y:S01]  /*2130*/  FMUL.FTZ R12, R0, R42 ;  /* 0x0000002a000c7220 */ /* 0x000fe20000410000 */
[----:B-12---:R-:W-:Y:S01]  /*2140*/  @P1 IMAD.HI.U32 R21, R71, UR7, RZ ;  /* 0x0000000747151c27 */ /* 0x006fe2000f8e00ff */
[----:B------:R-:W-:-:S03]  /*2150*/  @UP1 ULDC UR7, c[0x0][0x450] ;  /* 0x0001140000071ab9 */ /* 0x000fc60000000800 */
[C---:B------:R-:W-:Y:S01]  /*2160*/  FMUL.FTZ R11, R0.reuse, R43 ;  /* 0x0000002b000b7220 */ /* 0x040fe20000410000 */
[C---:B------:R-:W-:Y:S01]  /*2170*/  FMUL.FTZ R20, R0.reuse, R25 ;  /* 0x0000001900147220 */ /* 0x040fe20000410000 */
[C---:B------:R-:W-:Y:S01]  /*2180*/  FMUL.FTZ R2, R0.reuse, R26 ;  /* 0x0000001a00027220 */ /* 0x040fe20000410000 */
[----:B------:R-:W-:Y:S01]  /*2190*/  @P2 SHF.R.U32.HI R71, RZ, UR7, R21 ;  /* 0x00000007ff472c19 */ /* 0x000fe20008011615 */
[----:B------:R-:W-:Y:S02]  /*21a0*/  IMAD.MOV.U32 R21, RZ, RZ, -0x80 ;  /* 0xffffff80ff157424 */ /* 0x000fe400078e00ff */
[C---:B------:R-:W-:Y:S01]  /*21b0*/  FMUL.FTZ R95, R0.reuse, R40 ;  /* 0x00000028005f7220 */ /* 0x040fe20000410000 */
[C---:B------:R-:W-:Y:S01]  /*21c0*/  FMUL.FTZ R42, R0.reuse, R44 ;  /* 0x0000002c002a7220 */ /* 0x040fe20000410000 */
[----:B------:R-:W-:Y:S01]  /*21d0*/  FMUL.FTZ R43, R0, R45 ;  /* 0x0000002d002b7220 */ /* 0x000fe20000410000 */
[----:B------:R-:W0:Y:S01]  /*21e0*/  SHFL.IDX PT, R59, R71, RZ, 0x1c1f ;  /* 0x001c1fff473b7589 */ /* 0x000e2200000e0000 */
[----:B------:R-:W-:-:S02]  /*21f0*/  IMAD R73, R88, R21, 0x80 ;  /* 0x0000008058497424 */ /* 0x000fc400078e0215 */
        /* <DEDUP_REMOVED lines=51> */
[----:B------:R-:W-:Y:S01]  /*2530*/  IMAD.U32 R53, RZ, RZ, UR39 ;  /* 0x00000027ff357e24 */ /* 0x000fe2000f8e00ff */
[----:B------:R-:W1:Y:S01]  /*2540*/  MUFU.TANH R4, R4 ;  /* 0x0000000400047308 */ /* 0x000e620000002400 */
[----:B------:R-:W-:Y:S01]  /*2550*/  ULDC UR18, c[0x0][0x9dc] ;  /* 0x0002770000127ab9 */ /* 0x000fe20000000800 */
[----:B------:R-:W-:Y:S01]  /*2560*/  SYNCS.ARRIVE.TRANS64.RED.A1T0 RZ, [UR6], RZ ;  /* 0x000000ffffff79a7 */ /* 0x000fe20008100406 */
[----:B------:R-:W-:Y:S01]  /*2570*/  ULOP3.LUT UR6, URZ, UR18, URZ, 0x33, !UPT ;  /* 0x000000123f067292 */ /* 0x000fe2000f8e333f */
[----:B------:R-:W-:Y:S01]  /*2580*/  IADD3 R52, -R53, UR43, R52 ;  /* 0x0000002b35347c10 */ /* 0x000fe2000fffe134 */
[----:B------:R-:W-:Y:S01]  /*2590*/  VIADD R21, R73, UR43 ;  /* 0x0000002b49157c36 */ /* 0x000fe20008000000 */
[----:B------:R-:W-:Y:S01]  /*25a0*/  ULDC UR14, c[0x0][0x9e0] ;  /* 0x00027800000e7ab9 */ /* 0x000fe20000000800 */
[----:B------:R-:W-:Y:S01]  /*25b0*/  LEA R74, R88, 0xffffff80, 0x7 ;  /* 0xffffff80584a7811 */ /* 0x000fe200078e38ff */
[----:B------:R-:W2:Y:S01]  /*25c0*/  MUFU.TANH R20, R20 ;  /* 0x0000001400147308 */ /* 0x000ea20000002400 */
[----:B------:R-:W-:-:S02]  /*25d0*/  IMAD R75, R16, -0x2, R21 ;  /* 0xfffffffe104b7824 */ /* 0x000fc400078e0215 */
[C---:B------:R-:W-:Y:S02]  /*25e0*/  VIADD R76, R52.reuse, UR14 ;  /* 0x0000000e344c7c36 */ /* 0x040fe40008000000 */
        /* <DEDUP_REMOVED lines=80> */
.L_x_11523:
[----:B------:R-:W-:Y:S02]  /*2af0*/  ULDC UR6, c[0x0][0x9e4] ;  /* 0x0002790000067ab9 */ /* 0x000fe40000000800 */
[----:B------:R-:W-:-:S05]  /*2b00*/  IMAD.U32 R58, RZ, RZ, UR6 ;  /* 0x00000006ff3a7e24 */ /* 0x000fca000f8e00ff */
[----:B------:R-:W-:-:S13]  /*2b10*/  ISETP.NE.AND P1, PT, R58, 0x1, PT ;  /* 0x000000013a00780c */ /* 0x000fda0003f25270 */
[----:B------:R-:W1:Y:S02]  /*2b20*/  @P1 LDC.64 R52, c[0x0][0x9e8] ;  /* 0x00027a00ff341b82 */ /* 0x000e640000000a00 */
[----:B-1----:R-:W-:-:S05]  /*2b30*/  @P1 IMAD.HI.U32 R52, R59, R52, RZ ;  /* 0x000000343b341227 */ /* 0x002fca00078e00ff */
[----:B------:R-:W-:-:S07]  /*2b40*/  @P1 SHF.R.U32.HI R59, RZ, R53, R52 ;  /* 0x00000035ff3b1219 */ /* 0x000fce0000011634 */
.L_x_11524:
[----:B------:R-:W-:Y:S05]  /*2b50*/  BSYNC B0 ;  /* 0x0000000000007941 */ /* 0x000fea0003800000 */
.L_x_11522:
[----:B------:R-:W-:-:S04]  /*2b60*/  IMAD R59, R59, R58, -R74 ;  /* 0x0000003a3b3b7224 */ /* 0x000fc800078e0a4a */
[----:B------:R-:W-:-:S05]  /*2b70*/  IMAD R59, R16, -0x2, R59 ;  /* 0xfffffffe103b7824 */ /* 0x000fca00078e023b */
[----:B------:R-:W-:Y:S02]  /*2b80*/  VIADDMNMX R21, R59, R58, R21, PT ;  /* 0x0000003a3b157246 */ /* 0x000fe40003800115 */
[----:B------:R-:W-:-:S07]  /*2b90*/  VIMNMX R72, R72, R59, !PT ;  /* 0x0000003b48487248 */ /* 0x000fce0007fe0100 */
.L_x_11521:
[C---:B------:R-:W-:Y:S01]  /*2ba0*/  ISETP.GE.AND P6, PT, R73.reuse, 0xa, PT ;  /* 0x0000000a4900780c */ /* 0x040fe20003fc6270 */
[----:B------:R-:W-:Y:S01]  /*2bb0*/  UISETP.NE.AND UP0, UPT, UR51, URZ, UPT ;  /* 0x0000003f3300728c */ /* 0x000fe2000bf05270 */
[C---:B------:R-:W-:Y:S02]  /*2bc0*/  ISETP.GE.AND P1, PT, R73.reuse, 0x2, PT ;  /* 0x000000024900780c */ /* 0x040fe40003f26270 */
        /* <DEDUP_REMOVED lines=145> */
[----:B------:R-:W-:Y:S01]  /*34e0*/  LOP3.LUT R23, R23, 0xfbffffff, RZ, 0xc0, !PT ;  /* 0xfbffffff17177812 */ /* 0x000fe200078ec0ff */
[----:B------:R-:W0:Y:S01]  /*34f0*/  SHFL.IDX PT, R69, R71, 0x1, 0x1c1f ;  /* 0x003c1f0047457f89 */ /* 0x000e2200000e0000 */
        /* <DEDUP_REMOVED lines=9> */
[----:B------:R-:W-:Y:S01]  /*3590*/  ISETP.GE.AND P3, PT, R73, 0x71, PT ;  /* 0x000000714900780c */ /* 0x000fe20003f66270 */
[----:B0-----:R-:W-:Y:S01]  /*35a0*/  IMAD.IADD R67, R78, 0x1, R69 ;  /* 0x000000014e437824 */ /* 0x001fe200078e0245 */
[----:B------:R-:W-:Y:S02]  /*35b0*/  @P4 LOP3.LUT R23, R23, 0x20, RZ, 0xfc, !PT ;  /* 0x0000002017174812 */ /* 0x000fe400078efcff */
[----:B------:R-:W-:Y:S02]  /*35c0*/  ISETP.GT.AND P4, PT, R72, 0x70, !P3 ;  /* 0x000000704800780c */ /* 0x000fe40005f84270 */
[----:B------:R-:W-:Y:S02]  /*35d0*/  LOP3.LUT R23, R23, 0xfffffffd, RZ, 0xc0, !PT ;  /* 0xfffffffd17177812 */ /* 0x000fe400078ec0ff */
[----:B------:R-:W-:-:S02]  /*35e0*/  ISETP.LT.OR P4, PT, R21, 0x71, P4 ;  /* 0x000000711500780c */ /* 0x000fc40002781670 */
[----:B------:R-:W-:Y:S02]  /*35f0*/  VIADDMNMX R66, R69, R76, R75, PT ;  /* 0x0000004c45427246 */ /* 0x000fe4000380014b */
        /* <DEDUP_REMOVED lines=36> */
.L_x_11527:
[----:B------:R-:W-:Y:S02]  /*3840*/  ULDC UR6, c[0x0][0x9e4] ;  /* 0x0002790000067ab9 */ /* 0x000fe40000000800 */
[----:B------:R-:W-:-:S05]  /*3850*/  IMAD.U32 R70, RZ, RZ, UR6 ;  /* 0x00000006ff467e24 */ /* 0x000fca000f8e00ff */
[----:B------:R-:W-:-:S13]  /*3860*/  ISETP.NE.AND P6, PT, R70, 0x1, PT ;  /* 0x000000014600780c */ /* 0x000fda0003fc5270 */
[----:B------:R-:W0:Y:S02]  /*3870*/  @P6 LDC.64 R20, c[0x0][0x9e8] ;  /* 0x00027a00ff146b82 */ /* 0x000e240000000a00 */
[----:B0-----:R-:W-:-:S05]  /*3880*/  @P6 IMAD.HI.U32 R20, R69, R20, RZ ;  /* 0x0000001445146227 */ /* 0x001fca00078e00ff */
[----:B------:R-:W-:-:S07]  /*3890*/  @P6 SHF.R.U32.HI R69, RZ, R21, R20 ;  /* 0x00000015ff456219 */ /* 0x000fce0000011614 */
.L_x_11528:
[----:B------:R-:W-:Y:S05]  /*38a0*/  BSYNC B0 ;  /* 0x0000000000007941 */ /* 0x000fea0003800000 */
.L_x_11526:
[----:B------:R-:W-:-:S04]  /*38b0*/  IMAD R69, R69, R70, -R74 ;  /* 0x0000004645457224 */ /* 0x000fc800078e0a4a */
[----:B------:R-:W-:-:S05]  /*38c0*/  IMAD R69, R16, -0x2, R69 ;  /* 0xfffffffe10457824 */ /* 0x000fca00078e0245 */
[----:B------:R-:W-:Y:S02]  /*38d0*/  VIADDMNMX R66, R69, R70, R66, PT ;  /* 0x0000004645427246 */ /* 0x000fe40003800142 */
[----:B------:R-:W-:-:S07]  /*38e0*/  VIMNMX R67, R67, R69, !PT ;  /* 0x0000004543437248 */ /* 0x000fce0007fe0100 */
.L_x_11525:
[----:B------:R-:W-:Y:S01]  /*38f0*/  ISETP.GT.AND P1, PT, R67, 0x1, !P1 ;  /* 0x000000014300780c */ /* 0x000fe20004f24270 */
[----:B------:R-:W-:Y:S01]  /*3900*/  ULDC UR6, c[0x0][0x988] ;  /* 0x0002620000067ab9 */ /* 0x000fe20000000800 */
[----:B------:R-:W-:Y:S01]  /*3910*/  LOP3.LUT P6, RZ, R23, 0x4, RZ, 0xc0, !PT ;  /* 0x0000000417ff7812 */ /* 0x000fe200078cc0ff */
[----:B------:R-:W-:Y:S01]  /*3920*/  UISETP.NE.AND UP1, UPT, UR52, URZ, UPT ;  /* 0x0000003f3400728c */ /* 0x000fe2000bf25270 */
[----:B------:R-:W-:Y:S01]  /*3930*/  ISETP.LT.OR P1, PT, R66, 0x2, P1 ;  /* 0x000000024200780c */ /* 0x000fe20000f21670 */
[----:B------:R-:W-:Y:S01]  /*3940*/  UISETP.NE.AND UP0, UPT, UR51, URZ, UPT ;  /* 0x0000003f3300728c */ /* 0x000fe2000bf05270 */
[----:B------:R-:W-:Y:S01]  /*3950*/  ISETP.GT.AND P2, PT, R67, 0x8, !P2 ;  /* 0x000000084300780c */ /* 0x000fe20005744270 */
        /* <DEDUP_REMOVED lines=10> */
[C---:B------:R-:W-:Y:S01]  /*3a00*/  LOP3.LUT P1, RZ, R23.reuse, 0x8, RZ, 0xc0, !PT ;  /* 0x0000000817ff7812 */ /* 0x040fe2000782c0ff */
[----:B------:R-:W-:Y:S01]  /*3a10*/  @UP1 USHF.R.U32.HI UR7, URZ, UR15, UR11 ;  /* 0x0000000f3f071299 */ /* 0x000fe2000801160b */
[----:B------:R-:W-:-:S02]  /*3a20*/  LOP3.LUT P2, RZ, R23, 0x40000, RZ, 0xc0, !PT ;  /* 0x0004000017ff7812 */ /* 0x000fc4000784c0ff */
[----:B------:R-:W-:Y:S01]  /*3a30*/  ISETP.GT.AND P1, PT, R67, 0x10, !P1 ;  /* 0x000000104300780c */ /* 0x000fe20004f24270 */
[----:B------:R-:W-:Y:S01]  /*3a40*/  UIADD3 UR53, UR53, UR7, URZ ;  /* 0x0000000735357290 */ /* 0x000fe2000fffe03f */
[----:B------:R-:W-:Y:S02]  /*3a50*/  LOP3.LUT P6, RZ, R23, 0x20000, RZ, 0xc0, !PT ;  /* 0x0002000017ff7812 */ /* 0x000fe400078cc0ff */
[----:B------:R-:W-:Y:S01]  /*3a60*/  ISETP.LT.OR P1, PT, R66, 0x11, P1 ;  /* 0x000000114200780c */ /* 0x000fe20000f21670 */
[----:B------:R-:W-:Y:S01]  /*3a70*/  UIADD3 UR7, UR53, UR14, URZ ;  /* 0x0000000e35077290 */ /* 0x000fe2000fffe03f */
[----:B------:R-:W-:Y:S02]  /*3a80*/  ISETP.GT.AND P3, PT, R67, 0x70, !P3 ;  /* 0x000000704300780c */ /* 0x000fe40005f64270 */
[----:B------:R-:W-:Y:S02]  /*3a90*/  FSEL R8, R8, -INF , !P1 ;  /* 0xff80000008087808 */ /* 0x000fe40004800000 */
[----:B------:R-:W-:-:S02]  /*3aa0*/  LOP3.LUT P1, RZ, R23, 0x10, RZ, 0xc0, !PT ;  /* 0x0000001017ff7812 */ /* 0x000fc4000782c0ff */
[C---:B------:R-:W-:Y:S02]  /*3ab0*/  ISETP.GT.AND P4, PT, R67.reuse, 0x71, !P4 ;  /* 0x000000714300780c */ /* 0x040fe40006784270 */
[C---:B------:R-:W-:Y:S02]  /*3ac0*/  ISETP.GT.AND P1, PT, R67.reuse, 0x11, !P1 ;  /* 0x000000114300780c */ /* 0x040fe40004f24270 */
[----:B------:R-:W-:Y:S02]  /*3ad0*/  ISETP.GT.AND P5, PT, R67, 0x78, !P5 ;  /* 0x000000784300780c */ /* 0x000fe40006fa4270 */
[C---:B------:R-:W-:Y:S02]  /*3ae0*/  ISETP.LT.OR P1, PT, R66.reuse, 0x12, P1 ;  /* 0x000000124200780c */ /* 0x040fe40000f21670 */
[----:B------:R-:W-:Y:S02]  /*3af0*/  ISETP.LT.OR P3, PT, R66, 0x71, P3 ;  /* 0x000000714200780c */ /* 0x000fe40001f61670 */
[----:B------:R-:W-:-:S02]  /*3b00*/  FSEL R5, R7, -INF , !P1 ;  /* 0xff80000007057808 */ /* 0x000fc40004800000 */
[----:B------:R-:W-:Y:S02]  /*3b10*/  LOP3.LUT P1, RZ, R23, 0x2000000, RZ, 0xc0, !PT ;  /* 0x0200000017ff7812 */ /* 0x000fe4000782c0ff */
[C---:B------:R-:W-:Y:S02]  /*3b20*/  ISETP.LT.OR P4, PT, R66.reuse, 0x72, P4 ;  /* 0x000000724200780c */ /* 0x040fe40002781670 */
[----:B------:R-:W-:Y:S02]  /*3b30*/  ISETP.GT.AND P1, PT, R67, 0x18, !P1 ;  /* 0x000000184300780c */ /* 0x000fe40004f24270 */
[----:B------:R-:W-:Y:S02]  /*3b40*/  FSEL R31, R31, -INF , !P3 ;  /* 0xff8000001f1f7808 */ /* 0x000fe40005800000 */
[C---:B------:R-:W-:Y:S02]  /*3b50*/  ISETP.LT.OR P1, PT, R66.reuse, 0x19, P1 ;  /* 0x000000194200780c */ /* 0x040fe40000f21670 */
[----:B------:R-:W-:-:S02]  /*3b60*/  ISETP.LT.OR P5, PT, R66, 0x79, P5 ;  /* 0x000000794200780c */ /* 0x000fc40002fa1670 */
[----:B------:R-:W-:Y:S02]  /*3b70*/  FSEL R10, R10, -INF , !P1 ;  /* 0xff8000000a0a7808 */ /* 0x000fe40004800000 */
[----:B------:R-:W-:Y:S02]  /*3b80*/  LOP3.LUT P1, RZ, R23, 0x1000000, RZ, 0xc0, !PT ;  /* 0x0100000017ff7812 */ /* 0x000fe4000782c0ff */
[----:B------:R-:W-:Y:S02]  /*3b90*/  FSEL R32, R32, -INF , !P4 ;  /* 0xff80000020207808 */ /* 0x000fe40006000000 */
[----:B------:R-:W-:Y:S02]  /*3ba0*/  ISETP.GT.AND P1, PT, R67, 0x19, !P1 ;  /* 0x000000194300780c */ /* 0x000fe40004f24270 */
[----:B------:R-:W-:Y:S02]  /*3bb0*/  FSEL R33, R33, -INF , !P5 ;  /* 0xff80000021217808 */ /* 0x000fe40006800000 */
        /* <DEDUP_REMOVED lines=65> */
[----:B------:R-:W-:Y:S02]  /*3fd0*/  ISETP.GT.AND P1, PT, R67, 0x58, !P1 ;  /* 0x000000584300780c */ /* 0x000fe40004f24270 */
[----:B------:R-:W-:Y:S02]  /*3fe0*/  FMNMX.FTZ R38, R94, R7, !PT ;  /* 0x000000075e267209 */ /* 0x000fe40007810000 */
[----:B------:R-:W-:Y:S02]  /*3ff0*/  ISETP.LT.OR P1, PT, R66, 0x59, P1 ;  /* 0x000000594200780c */ /* 0x000fe40000f21670 */
[----:B------:R-:W-:Y:S02]  /*4000*/  FMNMX.FTZ R7, R95, R38, !PT ;  /* 0x000000265f077209 */ /* 0x000fe40007810000 */
[----:B------:R-:W-:Y:S02]  /*4010*/  FSEL R40, R40, -INF , !P1 ;  /* 0xff80000028287808 */ /* 0x000fe40004800000 */
[----:B------:R-:W-:-:S02]  /*4020*/  FMNMX.FTZ R7, R62, R7, !PT ;  /* 0x000000073e077209 */ /* 0x000fc40007810000 */
[----:B------:R-:W-:Y:S02]  /*4030*/  LOP3.LUT P1, RZ, R23, 0x100, RZ, 0xc0, !PT ;  /* 0x0000010017ff7812 */ /* 0x000fe4000782c0ff */
[----:B------:R-:W-:Y:S02]  /*4040*/  FMNMX.FTZ R38, R58, R7, !PT ;  /* 0x000000073a267209 */ /* 0x000fe40007810000 */
[----:B------:R-:W-:Y:S02]  /*4050*/  ISETP.GT.AND P1, PT, R67, 0x59, !P1 ;  /* 0x000000594300780c */ /* 0x000fe40004f24270 */
[----:B------:R-:W-:Y:S02]  /*4060*/  FMNMX.FTZ R38, R63, R38, !PT ;  /* 0x000000263f267209 */ /* 0x000fe40007810000 */
[----:B------:R-:W-:Y:S02]  /*4070*/  ISETP.LT.OR P1, PT, R66, 0x5a, P1 ;  /* 0x0000005a4200780c */ /* 0x000fe40000f21670 */
[----:B------:R-:W-:-:S02]  /*4080*/  FMNMX.FTZ R7, R61, R38, !PT ;  /* 0x000000263d077209 */ /* 0x000fc40007810000 */
[----:B------:R-:W-:Y:S02]  /*4090*/  FSEL R39, R39, -INF , !P1 ;  /* 0xff80000027277808 */ /* 0x000fe40004800000 */
        /* <DEDUP_REMOVED lines=13> */
[C---:B------:R-:W-:Y:S02]  /*4170*/  LOP3.LUT P6, RZ, R23.reuse, 0x2, RZ, 0xc0, !PT ;  /* 0x0000000217ff7812 */ /* 0x040fe400078cc0ff */
        /* <DEDUP_REMOVED lines=81> */
[----:B------:R1:W-:Y:S01]  /*4690*/  MUFU.EX2 R75, R62 ;  /* 0x0000003e004b7308 */ /* 0x0003e20000000800 */
[----:B------:R-:W-:-:S01]  /*46a0*/  FFMA.FTZ R4, R4, UR6, -R77 ;  /* 0x0000000604047c23 */ /* 0x000fc2000801084d */
[----:B------:R-:W-:-:S02]  /*46b0*/  FMNMX.FTZ R79, R15, R38, !PT ;  /* 0x000000260f4f7209 */ /* 0x000fc40007810000 */
[----:B0-----:R-:W-:Y:S02]  /*46c0*/  F2FP.SATFINITE.E4M3.F32.PACK_AB_MERGE_C R148, R69, R68, RZ ;  /* 0x000000444594723e */ /* 0x001fe400048070ff */
[----:B------:R-:W-:Y:S02]  /*46d0*/  FMNMX.FTZ R38, R26, R79, !PT ;  /* 0x0000004f1a267209 */ /* 0x000fe40007810000 */
[----:B------:R-:W-:Y:S01]  /*46e0*/  MUFU.EX2 R70, R70 ;  /* 0x0000004600467308 */ /* 0x000fe20000000800 */
[----:B-1----:R-:W-:-:S01]  /*46f0*/  FFMA.FTZ R62, R64, UR6, -R77 ;  /* 0x00000006403e7c23 */ /* 0x002fc2000801084d */
[----:B------:R-:W-:Y:S02]  /*4700*/  FMNMX.FTZ R79, R25, R38, !PT ;  /* 0x00000026194f7209 */ /* 0x000fe40007810000 */
[----:B------:R-:W-:Y:S02]  /*4710*/  F2FP.SATFINITE.E4M3.F32.PACK_AB_MERGE_C R148, R65, R2, R148 ;  /* 0x000000024194723e */ /* 0x000fe40004807094 */
[----:B------:R-:W-:-:S02]  /*4720*/  FMNMX.FTZ R38, R28, R79, !PT ;  /* 0x0000004f1c267209 */ /* 0x000fc40007810000 */
[----:B------:R-:W-:Y:S02]  /*4730*/  MUFU.EX2 R71, R92 ;  /* 0x0000005c00477308 */ /* 0x000fe40000000800 */
        /* <DEDUP_REMOVED lines=25> */
[----:B------:R-:W-:-:S03]  /*48d0*/  F2FP.SATFINITE.E4M3.F32.PACK_AB_MERGE_C R144, R75, R74, R144 ;  /* 0x0000004a4b90723e */ /* 0x000fc60004807090 */
[----:B------:R-:W0:Y:S01]  /*48e0*/  SHFL.BFLY PT, R38, R67, 0x2, 0x1f ;  /* 0x0c401f0043267f89 */ /* 0x000e2200000e0000 */
[----:B------:R-:W-:Y:S08]  /*48f0*/  MUFU.EX2 R61, R61 ;  /* 0x0000003d003d7308 */ /* 0x000ff00000000800 */
[----:B------:R-:W-:Y:S08]  /*4900*/  MUFU.EX2 R53, R53 ;  /* 0x0000003500357308 */ /* 0x000ff00000000800 */
[----:B------:R-:W-:Y:S01]  /*4910*/  MUFU.EX2 R52, R52 ;  /* 0x0000003400347308 */ /* 0x000fe20000000800 */
[----:B0-----:R-:W-:-:S07]  /*4920*/  FMNMX.FTZ R64, R67, R38, !PT ;  /* 0x0000002643407209 */ /* 0x001fce0007810000 */
[----:B------:R-:W-:Y:S01]  /*4930*/  MUFU.EX2 R60, R60 ;  /* 0x0000003c003c7308 */ /* 0x000fe20000000800 */
[----:B------:R-:W0:Y:S07]  /*4940*/  SHFL.BFLY PT, R67, R64, 0x1, 0x1f ;  /* 0x0c201f0040437f89 */ /* 0x000e2e00000e0000 */
[----:B------:R-:W-:Y:S08]  /*4950*/  MUFU.EX2 R59, R59 ;  /* 0x0000003b003b7308 */ /* 0x000ff00000000800 */
[----:B------:R-:W1:Y:S08]  /*4960*/  MUFU.EX2 R62, R62 ;  /* 0x0000003e003e7308 */ /* 0x000e700000000800 */
[----:B------:R-:W-:Y:S01]  /*4970*/  MUFU.EX2 R45, R45 ;  /* 0x0000002d002d7308 */ /* 0x000fe20000000800 */
[----:B0-----:R-:W-:Y:S01]  /*4980*/  FMNMX.FTZ R38, R64, R67, !PT ;  /* 0x0000004340267209 */ /* 0x001fe20007810000 */
[----:B------:R-:W-:-:S03]  /*4990*/  IMAD.U32 R67, RZ, RZ, UR6 ;  /* 0x00000006ff437e24 */ /* 0x000fc6000f8e00ff */
[C---:B------:R-:W-:Y:S01]  /*49a0*/  FSETP.NEU.FTZ.AND P1, PT, R38.reuse, -INF , PT ;  /* 0xff8000002600780b */ /* 0x040fe20003f3d000 */
[----:B------:R-:W-:-:S01]  /*49b0*/  FFMA.FTZ R66, R38, R67, -8 ;  /* 0xc100000026427423 */ /* 0x000fc20000010043 */
[----:B-1----:R-:W-:Y:S01]  /*49c0*/  F2FP.SATFINITE.E4M3.F32.PACK_AB_MERGE_C R146, R62, R59, RZ ;  /* 0x0000003b3e92723e */ /* 0x002fe200048070ff */
[----:B------:R-:W-:Y:S03]  /*49d0*/  MUFU.EX2 R48, R48 ;  /* 0x0000003000307308 */ /* 0x000fe60000000800 */
[----:B------:R-:W-:Y:S02]  /*49e0*/  FSEL R66, R66, RZ, P1 ;  /* 0x000000ff42427208 */ /* 0x000fe40000800000 */
[----:B------:R-:W-:Y:S02]  /*49f0*/  PLOP3.LUT P1, PT, PT, PT, UP0, 0x40, 0x0 ;  /* 0x000000000000781c */ /* 0x000fe40003f2e808 */
[----:B------:R-:W-:Y:S01]  /*4a00*/  F2FP.SATFINITE.E4M3.F32.PACK_AB_MERGE_C R146, R60, R61, R146 ;  /* 0x0000003d3c92723e */ /* 0x000fe20004807092 */
        /* <DEDUP_REMOVED lines=48> */
[----:B------:R-:W-:Y:S01]  /*4d10*/  FFMA.FTZ R28, R37, UR6, -R66 ;  /* 0x00000006251c7c23 */ /* 0x000fe20008010842 */
[----:B------:R-:W-:-:S01]  /*4d20*/  FADD.FTZ R37, R75, R76 ;  /* 0x0000004c4b257221 */ /* 0x000fc20000010000 */
[----:B------:R-:W-:-:S04]  /*4d30*/  F2FP.SATFINITE.E4M3.F32.PACK_AB_MERGE_C R20, R67, R20, RZ ;  /* 0x000000144314723e */ /* 0x000fc800048070ff */
        /* <DEDUP_REMOVED lines=25> */
[----:B------:R-:W-:Y:S01]  /*4ed0*/  F2FP.SATFINITE.E4M3.F32.PACK_AB_MERGE_C R2, R55, R54, RZ ;  /* 0x000000363702723e */ /* 0x000fe200048070ff */
[----:B------:R-:W-:-:S01]  /*4ee0*/  FADD.FTZ R54, R54, R37 ;  /* 0x0000002536367221 */ /* 0x000fc20000010000 */
[----:B------:R-:W-:Y:S02]  /*4ef0*/  F2FP.SATFINITE.E4M3.F32.PACK_AB_MERGE_C R37, R48, R45, RZ ;  /* 0x0000002d3025723e */ /* 0x000fe400048070ff */
[----:B------:R-:W-:Y:S01]  /*4f00*/  F2FP.SATFINITE.E4M3.F32.PACK_AB_MERGE_C R140, R52, R53, R2 ;  /* 0x00000035348c723e */ /* 0x000fe20004807002 */
[----:B------:R-:W-:Y:S01]  /*4f10*/  FADD.FTZ R55, R55, R54 ;  /* 0x0000003637377221 */ /* 0x000fe20000010000 */
        /* <DEDUP_REMOVED lines=18> */
[----:B------:R-:W-:Y:S01]  /*5040*/  MUFU.EX2 R56, R56 ;  /* 0x0000003800387308 */ /* 0x000fe20000000800 */
[----:B--2---:R-:W-:-:S07]  /*5050*/  FADD.FTZ R11, R27, R2 ;  /* 0x000000021b0b7221 */ /* 0x004fce0000010000 */
        /* <DEDUP_REMOVED lines=31> */
[----:B------:R-:W-:-:S04]  /*5250*/  FADD.FTZ R51, R51, R50 ;  /* 0x0000003233337221 */ /* 0x000fc80000010000 */
[----:B------:R-:W-:Y:S02]  /*5260*/  FADD.FTZ R44, R44, R51 ;  /* 0x000000332c2c7221 */ /* 0x000fe40000010000 */
        /* <DEDUP_REMOVED lines=14> */
[C---:B--2---:R-:W-:Y:S01]  /*5350*/  F2FP.SATFINITE.E4M3.F32.PACK_AB_MERGE_C R29, R30.reuse, R29, RZ ;  /* 0x0000001d1e1d723e */ /* 0x044fe200048070ff */
[----:B------:R-:W-:-:S03]  /*5360*/  FADD.FTZ R30, R30, R5 ;  /* 0x000000051e1e7221 */ /* 0x000fc60000010000 */
[----:B------:R-:W-:-:S03]  /*5370*/  F2FP.SATFINITE.E4M3.F32.PACK_AB_MERGE_C R137, R47, R46, R29 ;  /* 0x0000002e2f89723e */ /* 0x000fc6000480701d */
[----:B------:R-:W-:Y:S01]  /*5380*/  MUFU.EX2 R33, R33 ;  /* 0x0000002100217308 */ /* 0x000fe20000000800 */
[----:B0-----:R-:W-:-:S07]  /*5390*/  FADD.FTZ R3, R31, R30 ;  /* 0x0000001e1f037221 */ /* 0x001fce0000010000 */
[----:B------:R-:W0:Y:S01]  /*53a0*/  MUFU.EX2 R34, R34 ;  /* 0x0000002200227308 */ /* 0x000e220000000800 */
[----:B-1----:R-:W-:-:S01]  /*53b0*/  FADD.FTZ R2, R32, R3 ;  /* 0x0000000320027221 */ /* 0x002fc20000010000 */
[----:B0-----:R-:W-:-:S03]  /*53c0*/  F2FP.SATFINITE.E4M3.F32.PACK_AB_MERGE_C R3, R34, R33, RZ ;  /* 0x000000212203723e */ /* 0x001fc600048070ff */
        /* <DEDUP_REMOVED lines=17> */
.L_x_11530:
[----:B------:R-:W-:Y:S02]  /*54e0*/  ULDC UR19, c[0x0][0x9e4] ;  /* 0x0002790000137ab9 */ /* 0x000fe40000000800 */
[----:B------:R-:W-:-:S11]  /*54f0*/  UISETP.NE.AND UP0, UPT, UR19, 0x1, UPT ;  /* 0x000000011300788c */ /* 0x000fd6000bf05270 */
[----:B------:R-:W-:Y:S02]  /*5500*/  @UP0 ULDC.64 UR10, c[0x0][0x9e8] ;  /* 0x00027a00000a0ab9 */ /* 0x000fe40000000a00 */
[----:B------:R-:W-:-:S04]  /*5510*/  UIMAD.WIDE.U32 UR14, UR17, UR10, URZ ;  /* 0x0000000a110e72a5 */ /* 0x000fc8000f8e003f */
[----:B------:R-:W-:-:S12]  /*5520*/  @UP0 USHF.R.U32.HI UR17, URZ, UR11, UR15 ;  /* 0x0000000b3f110299 */ /* 0x000fd8000801160f */
.L_x_11531:
[----:B------:R-:W-:-:S04]  /*5530*/  UIMAD UR17, UR17, UR19, UR19 ;  /* 0x00000013111172a4 */ /* 0x000fc8000f8e0213 */
[----:B------:R-:W-:-:S04]  /*5540*/  UISETP.LT.AND UP0, UPT, UR7, UR17, UPT ;  /* 0x000000110700728c */ /* 0x000fc8000bf01270 */
[----:B------:R-:W-:-:S12]  /*5550*/  USEL UR7, UR7, UR17, UP0 ;  /* 0x0000001107077287 */ /* 0x000fd80008000000 */
.L_x_11529:
        /* <DEDUP_REMOVED lines=40> */
.L_x_11551:
[----:B------:R-:W-:-:S04]  /*57e0*/  UISETP.NE.AND UP0, UPT, UR22, 0x1, UPT ;  /* 0x000000011600788c */ /* 0x000fc8000bf05270 */
[----:B------:R-:W-:-:S04]  /*57f0*/  USEL UR36, URZ, 0x1, UP0 ;  /* 0x000000013f247887 */ /* 0x000fc80008000000 */
[----:B------:R-:W-:Y:S01]  /*5800*/  ULOP3.LUT UR36, UR21, UR36, URZ, 0x3c, !UPT ;  /* 0x0000002415247292 */ /* 0x000fe2000f8e3c3f */
[----:B------:R-:W-:Y:S11]  /*5810*/  @!P0 BRA `(.L_x_11533) ;  /* 0x0000000000048947 */ /* 0x000ff60003800000 */
[----:B------:R-:W-:Y:S01]  /*5820*/  BPT.TRAP 0x1 ;  /* 0x000000040000795c */ /* 0x000fe20000300000 */
.L_x_11533:
        /* <DEDUP_REMOVED lines=9> */
.L_x_11534:
[----:B-1----:R-:W-:Y:S05]  /*58c0*/  @P1 BRA `(.L_x_11535) ;  /* 0x0000000000081947 */ /* 0x002fea0003800000 */
[----:B------:R-:W1:Y:S02]  /*58d0*/  SYNCS.PHASECHK.TRANS64.TRYWAIT P1, [UR20+0x19c30], R7 ;  /* 0x019c3007ff0075a7 */ /* 0x000e640008020154 */
[----:B-1----:R-:W-:Y:S05]  /*58e0*/  @!P1 BRA `(.L_x_11536) ;  /* 0x0000011c00289947 */ /* 0x002fea0003800000 */
.L_x_11535:
        /* <DEDUP_REMOVED lines=17> */
.L_x_11537:
[----:B------:R-:W-:Y:S01]  /*5a00*/  ULEA UR11, UR22, UR46, 0x3 ;  /* 0x0000002e160b7291 */ /* 0x000fe2000f8e183f */
[----:B01----:R-:W-:-:S05]  /*5a10*/  IMAD.U32 R7, RZ, RZ, UR21 ;  /* 0x00000015ff077e24 */ /* 0x003fca000f8e00ff */
[----:B------:R-:W-:-:S04]  /*5a20*/  SHF.L.U32 R7, R7, 0x1f, RZ ;  /* 0x0000001f07077819 */ /* 0x000fc800000006ff */
[----:B------:R0:W1:Y:S01]  /*5a30*/  SYNCS.PHASECHK.TRANS64.TRYWAIT P1, [UR11+0x19c50], R7 ;  /* 0x019c5007ff0075a7 */ /* 0x000062000802014b */
[----:B------:R-:W-:Y:S05]  /*5a40*/  @!P0 BRA `(.L_x_11538) ;  /* 0x0000000000048947 */ /* 0x000fea0003800000 */
[----:B------:R-:W-:Y:S01]  /*5a50*/  BPT.TRAP 0x1 ;  /* 0x000000040000795c */ /* 0x000fe20000300000 */
.L_x_11538:
[----:B-1----:R-:W-:Y:S05]  /*5a60*/  @P1 BRA `(.L_x_11539) ;  /* 0x0000000000081947 */ /* 0x002fea0003800000 */
[----:B------:R-:W1:Y:S02]  /*5a70*/  SYNCS.PHASECHK.TRANS64.TRYWAIT P1, [UR11+0x19c50], R7 ;  /* 0x019c5007ff0075a7 */ /* 0x000e64000802014b */
[----:B-1----:R-:W-:Y:S05]  /*5a80*/  @!P1 BRA `(.L_x_11540) ;  /* 0x0000011800d89947 */ /* 0x002fea0003800000 */
.L_x_11539:
        /* <DEDUP_REMOVED lines=27> */
.L_x_11541:
        /* <DEDUP_REMOVED lines=18> */
[----:B01----:R-:W-:Y:S01]  /*5d60*/  FMUL.FTZ R7, R0, R24 ;  /* 0x0000001800077220 */ /* 0x003fe20000410000 */
[----:B------:R-:W-:Y:S01]  /*5d70*/  @P1 IMAD.HI.U32 R26, R136, UR6, RZ ;  /* 0x00000006881a1c27 */ /* 0x000fe2000f8e00ff */
[----:B------:R-:W-:-:S03]  /*5d80*/  @UP1 ULDC UR6, c[0x0][0x450] ;  /* 0x0001140000061ab9 */ /* 0x000fc60000000800 */
[C---:B------:R-:W-:Y:S01]  /*5d90*/  FMUL.FTZ R8, R0.reuse, R25 ;  /* 0x0000001900087220 */ /* 0x040fe20000410000 */
[C---:B------:R-:W-:Y:S01]  /*5da0*/  FMUL.FTZ R71, R0.reuse, R77 ;  /* 0x0000004d00477220 */ /* 0x040fe20000410000 */
[C---:B------:R-:W-:Y:S01]  /*5db0*/  FMUL.FTZ R73, R0.reuse, R80 ;  /* 0x0000005000497220 */ /* 0x040fe20000410000 */
[----:B------:R-:W-:Y:S01]  /*5dc0*/  @P2 SHF.R.U32.HI R136, RZ, UR6, R26 ;  /* 0x00000006ff882c19 */ /* 0x000fe2000801161a */
[C---:B------:R-:W-:Y:S01]  /*5dd0*/  FMUL.FTZ R13, R0.reuse, R30 ;  /* 0x0000001e000d7220 */ /* 0x040fe20000410000 */
[C---:B------:R-:W-:Y:S01]  /*5de0*/  FMUL.FTZ R14, R0.reuse, R31 ;  /* 0x0000001f000e7220 */ /* 0x040fe20000410000 */
[C---:B------:R-:W-:Y:S01]  /*5df0*/  FMUL.FTZ R24, R0.reuse, R35 ;  /* 0x0000002300187220 */ /* 0x040fe20000410000 */
[----:B------:R-:W-:Y:S01]  /*5e00*/  FMUL.FTZ R25, R0, R36 ;  /* 0x0000002400197220 */ /* 0x000fe20000410000 */
[----:B------:R-:W0:Y:S01]  /*5e10*/  SHFL.IDX PT, R80, R136, RZ, 0x1c1f ;  /* 0x001c1fff88507589 */ /* 0x000e2200000e0000 */
        /* <DEDUP_REMOVED lines=47> */
[----:B------:R-:W-:Y:S01]  /*6110*/  PLOP3.LUT P1, PT, PT, PT, UP0, 0x40, 0x0 ;  /* 0x000000000000781c */ /* 0x000fe20003f2e808 */
[----:B------:R-:W-:Y:S01]  /*6120*/  IMAD R27, R16, -0x2, R27 ;  /* 0xfffffffe101b7824 */ /* 0x000fe200078e021b */
[----:B------:R-:W1:Y:S01]  /*6130*/  MUFU.TANH R7, R7 ;  /* 0x0000000700077308 */ /* 0x000e620000002400 */
[----:B------:R-:W-:Y:S01]  /*6140*/  IMAD.U32 R26, RZ, RZ, UR39 ;  /* 0x00000027ff1a7e24 */ /* 0x000fe2000f8e00ff */
[----:B------:R-:W-:-:S02]  /*6150*/  UPRMT UR20, UR45, 0x654, UR20 ;  /* 0x000006542d147896 */ /* 0x000fc40008000014 */
[----:B------:R-:W-:Y:S02]  /*6160*/  ULOP3.LUT UR6, URZ, UR18, URZ, 0x33, !UPT ;  /* 0x000000123f067292 */ /* 0x000fe4000f8e333f */
[----:B------:R-:W-:Y:S02]  /*6170*/  IADD3 R27, -R26, UR43, R27 ;  /* 0x0000002b1a1b7c10 */ /* 0x000fe4000fffe11b */
[----:B------:R-:W2:Y:S03]  /*6180*/  MUFU.TANH R8, R8 ;  /* 0x0000000800087308 */ /* 0x000ea60000002400 */
[C---:B------:R-:W-:Y:S01]  /*6190*/  VIADD R84, R27.reuse, UR24 ;  /* 0x000000181b547c36 */ /* 0x040fe20008000000 */
[----:B------:R-:W-:Y:S01]  /*61a0*/  SYNCS.ARRIVE.TRANS64.RED.A1T0 RZ, [UR20], RZ ;  /* 0x000000ffffff79a7 */ /* 0x000fe20008100414 */
        /* <DEDUP_REMOVED lines=79> */
.L_x_11544:
[----:B------:R-:W-:-:S05]  /*66a0*/  IMAD.U32 R86, RZ, RZ, UR23 ;  /* 0x00000017ff567e24 */ /* 0x000fca000f8e00ff */
[----:B------:R-:W-:-:S13]  /*66b0*/  ISETP.NE.AND P1, PT, R86, 0x1, PT ;  /* 0x000000015600780c */ /* 0x000fda0003f25270 */
[----:B------:R-:W1:Y:S02]  /*66c0*/  @P1 LDC.64 R26, c[0x0][0x9e8] ;  /* 0x00027a00ff1a1b82 */ /* 0x000e640000000a00 */
[----:B-1----:R-:W-:-:S05]  /*66d0*/  @P1 IMAD.HI.U32 R26, R80, R26, RZ ;  /* 0x0000001a501a1227 */ /* 0x002fca00078e00ff */
[----:B------:R-:W-:-:S07]  /*66e0*/  @P1 SHF.R.U32.HI R80, RZ, R27, R26 ;  /* 0x0000001bff501219 */ /* 0x000fce000001161a */
.L_x_11545:
[----:B------:R-:W-:Y:S05]  /*66f0*/  BSYNC B0 ;  /* 0x0000000000007941 */ /* 0x000fea0003800000 */
.L_x_11543:
[----:B------:R-:W-:-:S04]  /*6700*/  IMAD R27, R80, R86, -R77 ;  /* 0x00000056501b7224 */ /* 0x000fc800078e0a4d */
[----:B------:R-:W-:-:S05]  /*6710*/  IMAD R27, R16, -0x2, R27 ;  /* 0xfffffffe101b7824 */ /* 0x000fca00078e021b */
[----:B------:R-:W-:Y:S02]  /*6720*/  VIADDMNMX R82, R27, R86, R82, PT ;  /* 0x000000561b527246 */ /* 0x000fe40003800152 */
[----:B------:R-:W-:-:S07]  /*6730*/  VIMNMX R81, R81, R27, !PT ;  /* 0x0000001b51517248 */ /* 0x000fce0007fe0100 */
.L_x_11542:
        /* <DEDUP_REMOVED lines=116> */
.L_x_11548:
[----:B------:R-:W-:-:S05]  /*6e80*/  IMAD.U32 R82, RZ, RZ, UR23 ;  /* 0x00000017ff527e24 */ /* 0x000fca000f8e00ff */
[----:B------:R-:W-:-:S13]  /*6e90*/  ISETP.NE.AND P2, PT, R82, 0x1, PT ;  /* 0x000000015200780c */ /* 0x000fda0003f45270 */
[----:B------:R-:W0:Y:S02]  /*6ea0*/  @P2 LDC.64 R26, c[0x0][0x9e8] ;  /* 0x00027a00ff1a2b82 */ /* 0x000e240000000a00 */
[----:B0-----:R-:W-:-:S05]  /*6eb0*/  @P2 IMAD.HI.U32 R26, R7, R26, RZ ;  /* 0x0000001a071a2227 */ /* 0x001fca00078e00ff */
[----:B------:R-:W-:-:S07]  /*6ec0*/  @P2 SHF.R.U32.HI R7, RZ, R27, R26 ;  /* 0x0000001bff072219 */ /* 0x000fce000001161a */
.L_x_11549:
[----:B------:R-:W-:Y:S05]  /*6ed0*/  BSYNC B0 ;  /* 0x0000000000007941 */ /* 0x000fea0003800000 */
.L_x_11547:
[----:B------:R-:W-:-:S04]  /*6ee0*/  IMAD R7, R7, R82, -R77 ;  /* 0x0000005207077224 */ /* 0x000fc800078e0a4d */
[----:B------:R-:W-:-:S05]  /*6ef0*/  IMAD R7, R16, -0x2, R7 ;  /* 0xfffffffe10077824 */ /* 0x000fca00078e0207 */
[----:B------:R-:W-:Y:S02]  /*6f00*/  VIADDMNMX R84, R7, R82, R84, PT ;  /* 0x0000005207547246 */ /* 0x000fe40003800154 */
[----:B------:R-:W-:-:S07]  /*6f10*/  VIMNMX R83, R83, R7, !PT ;  /* 0x0000000753537248 */ /* 0x000fce0007fe0100 */
.L_x_11546:
        /* <DEDUP_REMOVED lines=23> */
[----:B------:R-:W-:Y:S02]  /*7090*/  ISETP.GT.AND P3, PT, R83, 0x8, P1 ;  /* 0x000000085300780c */ /* 0x000fe40000f64270 */
        /* <DEDUP_REMOVED lines=21> */
[----:B------:R-:W-:Y:S02]  /*71f0*/  FSEL R29, R29, -INF , !P3 ;  /* 0xff8000001d1d7808 */ /* 0x000fe40005800000 */
[----:B------:R-:W-:Y:S02]  /*7200*/  FMNMX.FTZ R26, R61, R26, !PT ;  /* 0x0000001a3d1a7209 */ /* 0x000fe40007810000 */
[----:B------:R-:W-:Y:S02]  /*7210*/  ISETP.GT.AND P2, PT, R83, 0x21, P1 ;  /* 0x000000215300780c */ /* 0x000fe40000f44270 */
        /* <DEDUP_REMOVED lines=57> */
[----:B------:R-:W-:Y:S01]  /*75b0*/  FSEL R30, R30, -INF , !P4 ;  /* 0xff8000001e1e7808 */ /* 0x000fe20006000000 */
[--C-:B------:R-:W-:Y:S01]  /*75c0*/  FFMA.FTZ R77, R8, UR6, -R26.reuse ;  /* 0x00000006084d7c23 */ /* 0x100fe2000801081a */
[----:B------:R-:W-:Y:S01]  /*75d0*/  FMNMX.FTZ R81, R15, R6, !PT ;  /* 0x000000060f517209 */ /* 0x000fe20007810000 */
[----:B------:R0:W-:Y:S01]  /*75e0*/  MUFU.EX2 R14, R80 ;  /* 0x00000050000e7308 */ /* 0x0001e20000000800 */
[----:B------:R-:W-:Y:S01]  /*75f0*/  ISETP.GT.AND P4, PT, R83, 0x29, P1 ;  /* 0x000000295300780c */ /* 0x000fe20000f84270 */
[--C-:B------:R-:W-:Y:S01]  /*7600*/  FFMA.FTZ R8, R11, UR6, -R26.reuse ;  /* 0x000000060b087c23 */ /* 0x100fe2000801081a */
[----:B------:R-:W-:-:S01]  /*7610*/  FFMA.FTZ R11, R12, UR6, -R26 ;  /* 0x000000060c0b7c23 */ /* 0x000fc2000801081a */
[--C-:B------:R-:W-:Y:S01]  /*7620*/  FFMA.FTZ R12, R20, UR6, -R26.reuse ;  /* 0x00000006140c7c23 */ /* 0x100fe2000801081a */
[----:B------:R-:W-:Y:S01]  /*7630*/  ISETP.LT.OR P4, PT, R84, 0x2a, P4 ;  /* 0x0000002a5400780c */ /* 0x000fe20002781670 */
        /* <DEDUP_REMOVED lines=12> */
[--C-:B-1----:R-:W-:Y:S01]  /*7700*/  FFMA.FTZ R82, R55, UR6, -R26.reuse ;  /* 0x0000000637527c23 */ /* 0x102fe2000801081a */
        /* <DEDUP_REMOVED lines=39> */
[----:B------:R-:W-:Y:S02]  /*7980*/  FMNMX.FTZ R81, R43, R38, !PT ;  /* 0x000000262b517209 */ /* 0x000fe40007810000 */
        /* <DEDUP_REMOVED lines=9> */
[----:B------:R-:W-:-:S02]  /*7a20*/  FMNMX.FTZ R81, R51, R38, !PT ;  /* 0x0000002633517209 */ /* 0x000fc40007810000 */
[----:B------:R-:W-:Y:S02]  /*7a30*/  FSEL R60, R60, -INF , !P4 ;  /* 0xff8000003c3c7808 */ /* 0x000fe40006000000 */
[----:B------:R-:W-:Y:S02]  /*7a40*/  FMNMX.FTZ R81, R52, R81, !PT ;  /* 0x0000005134517209 */ /* 0x000fe40007810000 */
[C---:B------:R-:W-:Y:S01]  /*7a50*/  ISETP.GT.AND P5, PT, R83.reuse, 0x68, P1 ;  /* 0x000000685300780c */ /* 0x040fe20000fa4270 */
        /* <DEDUP_REMOVED lines=17> */
[----:B------:R-:W-:Y:S01]  /*7b70*/  ISETP.GT.AND P1, PT, R83, 0x79, P1 ;  /* 0x000000795300780c */ /* 0x000fe20000f24270 */
[----:B------:R-:W-:-:S01]  /*7b80*/  FFMA.FTZ R83, R63, UR6, -R26 ;  /* 0x000000063f537c23 */ /* 0x000fc2000801081a */
[----:B------:R-:W-:Y:S01]  /*7b90*/  FMNMX.FTZ R81, R68, R81, !PT ;  /* 0x0000005144517209 */ /* 0x000fe20007810000 */
[----:B------:R-:W-:-:S01]  /*7ba0*/  FFMA.FTZ R63, R69, UR6, -R26 ;  /* 0x00000006453f7c23 */ /* 0x000fc2000801081a */
[----:B------:R-:W-:Y:S01]  /*7bb0*/  ISETP.LT.OR P5, PT, R84, 0x79, P5 ;  /* 0x000000795400780c */ /* 0x000fe20002fa1670 */
[----:B------:R-:W-:Y:S01]  /*7bc0*/  IMAD.U32 R69, RZ, RZ, UR6 ;  /* 0x00000006ff457e24 */ /* 0x000fe2000f8e00ff */
[----:B------:R-:W-:Y:S01]  /*7bd0*/  FMNMX.FTZ R81, R70, R81, !PT ;  /* 0x0000005146517209 */ /* 0x000fe20007810000 */
[----:B------:R-:W-:Y:S01]  /*7be0*/  MUFU.EX2 R35, R35 ;  /* 0x0000002300237308 */ /* 0x000fe20000000800 */
[----:B------:R-:W-:Y:S01]  /*7bf0*/  ISETP.LT.OR P1, PT, R84, 0x7a, P1 ;  /* 0x0000007a5400780c */ /* 0x000fe20000f21670 */
[--C-:B------:R-:W-:Y:S01]  /*7c00*/  FFMA.FTZ R84, R67, UR6, -R26.reuse ;  /* 0x0000000643547c23 */ /* 0x100fe2000801081a */
[----:B------:R-:W-:Y:S01]  /*7c10*/  FSEL R74, R74, -INF , !P5 ;  /* 0xff8000004a4a7808 */ /* 0x000fe20006800000 */
[----:B------:R-:W-:Y:S01]  /*7c20*/  FFMA.FTZ R67, R78, UR6, -R26 ;  /* 0x000000064e437c23 */ /* 0x000fe2000801081a */
[----:B------:R-:W-:-:S02]  /*7c30*/  FMNMX.FTZ R81, R72, R81, !PT ;  /* 0x0000005148517209 */ /* 0x000fc40007810000 */
[----:B------:R-:W-:Y:S01]  /*7c40*/  FSEL R55, R76, -INF , !P1 ;  /* 0xff8000004c377808 */ /* 0x000fe20004800000 */
[----:B------:R-:W-:Y:S01]  /*7c50*/  MUFU.EX2 R36, R36 ;  /* 0x0000002400247308 */ /* 0x000fe20000000800 */
[----:B------:R-:W-:Y:S02]  /*7c60*/  FMNMX.FTZ R38, R74, R81, !PT ;  /* 0x000000514a267209 */ /* 0x000fe40007810000 */
[----:B------:R-:W-:Y:S02]  /*7c70*/  FSEL R26, R7, RZ, P6 ;  /* 0x000000ff071a7208 */ /* 0x000fe40003000000 */
[----:B------:R-:W-:-:S03]  /*7c80*/  FMNMX.FTZ R38, R55, R38, !PT ;  /* 0x0000002637267209 */ /* 0x000fc60007810000 */
[----:B------:R-:W-:Y:S01]  /*7c90*/  FADD.FTZ R5, -R26, R5 ;  /* 0x000000051a057221 */ /* 0x000fe20000010100 */
[----:B------:R-:W-:Y:S01]  /*7ca0*/  MUFU.EX2 R39, R39 ;  /* 0x0000002700277308 */ /* 0x000fe20000000800 */
[----:B------:R-:W0:Y:S02]  /*7cb0*/  SHFL.BFLY PT, R81, R38, 0x2, 0x1f ;  /* 0x0c401f0026517f89 */ /* 0x000e2400000e0000 */
[----:B------:R-:W-:-:S05]  /*7cc0*/  FMUL.FTZ R5, R5, UR6 ;  /* 0x0000000605057c20 */ /* 0x000fca0008410000 */
[----:B------:R-:W-:Y:S08]  /*7cd0*/  MUFU.EX2 R42, R42 ;  /* 0x0000002a002a7308 */ /* 0x000ff00000000800 */
[----:B------:R-:W1:Y:S08]  /*7ce0*/  MUFU.EX2 R5, R5 ;  /* 0x0000000500057308 */ /* 0x000e700000000800 */
        /* <DEDUP_REMOVED lines=26> */
[--C-:B------:R-:W-:Y:S01]  /*7e90*/  FFMA.FTZ R71, R43, UR6, -R69.reuse ;  /* 0x000000062b477c23 */ /* 0x100fe20008010845 */
[----:B------:R-:W-:Y:S01]  /*7ea0*/  FMUL.FTZ R138, R41, UR6 ;  /* 0x00000006298a7c20 */ /* 0x000fe20008410000 */
[--C-:B------:R-:W-:Y:S01]  /*7eb0*/  FFMA.FTZ R41, R44, UR6, -R69.reuse ;  /* 0x000000062c297c23 */ /* 0x100fe20008010845 */
[----:B------:R-:W-:-:S01]  /*7ec0*/  FFMA.FTZ R44, R48, UR6, -R69 ;  /* 0x00000006302c7c23 */ /* 0x000fc20008010845 */
[----:B-1----:R-:W-:Y:S01]  /*7ed0*/  FFMA.FTZ R48, R5, R3, R14 ;  /* 0x0000000305307223 */ /* 0x002fe2000001000e */
        /* <DEDUP_REMOVED lines=23> */
[----:B------:R-:W2:Y:S08]  /*8050*/  MUFU.EX2 R27, R27 ;  /* 0x0000001b001b7308 */ /* 0x000eb00000000800 */
[----:B------:R-:W3:Y:S08]  /*8060*/  MUFU.EX2 R30, R30 ;  /* 0x0000001e001e7308 */ /* 0x000ef00000000800 */
[----:B------:R-:W4:Y:S08]  /*8070*/  MUFU.EX2 R29, R29 ;  /* 0x0000001d001d7308 */ /* 0x000f300000000800 */
[----:B------:R0:W-:Y:S08]  /*8080*/  MUFU.EX2 R6, R71 ;  /* 0x0000004700067308 */ /* 0x0001f00000000800 */
[----:B------:R-:W5:Y:S01]  /*8090*/  MUFU.EX2 R34, R34 ;  /* 0x0000002200227308 */ /* 0x000f620000000800 */
[----:B0-----:R-:W-:-:S01]  /*80a0*/  FADD.FTZ R71, R21, R2 ;  /* 0x0000000215477221 */ /* 0x001fc20000010000 */
[----:B------:R-:W-:-:S03]  /*80b0*/  FADD.FTZ R2, R12, R3 ;  /* 0x000000030c027221 */ /* 0x000fc60000010000 */
[----:B-1----:R-:W-:Y:S01]  /*80c0*/  FADD.FTZ R54, R24, R71 ;  /* 0x0000004718367221 */ /* 0x002fe20000010000 */
[----:B------:R-:W-:-:S02]  /*80d0*/  FADD.FTZ R3, R25, R2 ;  /* 0x0000000219037221 */ /* 0x000fc40000010000 */
[----:B------:R-:W0:Y:S01]  /*80e0*/  MUFU.EX2 R33, R33 ;  /* 0x0000002100217308 */ /* 0x000e220000000800 */
[----:B--2---:R-:W-:-:S01]  /*80f0*/  FADD.FTZ R71, R27, R54 ;  /* 0x000000361b477221 */ /* 0x004fc20000010000 */
[----:B------:R-:W-:Y:S01]  /*8100*/  FADD.FTZ R2, R28, R3 ;  /* 0x000000031c027221 */ /* 0x000fe20000010000 */
[----:B------:R-:W-:-:S02]  /*8110*/  FFMA.FTZ R54, R58, UR6, -R69 ;  /* 0x000000063a367c23 */ /* 0x000fc40008010845 */
[----:B---3--:R-:W-:Y:S01]  /*8120*/  FADD.FTZ R56, R30, R71 ;  /* 0x000000471e387221 */ /* 0x008fe20000010000 */
[----:B------:R-:W-:-:S02]  /*8130*/  FADD.FTZ R3, R31, R2 ;  /* 0x000000021f037221 */ /* 0x000fc40000010000 */
[----:B------:R-:W1:Y:S01]  /*8140*/  MUFU.EX2 R20, R20 ;  /* 0x0000001400147308 */ /* 0x000e620000000800 */
[----:B----4-:R-:W-:-:S01]  /*8150*/  FADD.FTZ R71, R29, R56 ;  /* 0x000000381d477221 */ /* 0x010fc20000010000 */
[----:B------:R-:W-:-:S03]  /*8160*/  FADD.FTZ R2, R32, R3 ;  /* 0x0000000320027221 */ /* 0x000fc60000010000 */
[----:B-----5:R-:W-:Y:S01]  /*8170*/  FADD.FTZ R56, R34, R71 ;  /* 0x0000004722387221 */ /* 0x020fe20000010000 */
        /* <DEDUP_REMOVED lines=14> */
[----:B------:R-:W-:-:S05]  /*8260*/  FFMA.FTZ R58, R66, UR6, -R69 ;  /* 0x00000006423a7c23 */ /* 0x000fca0008010845 */
[----:B------:R-:W2:Y:S01]  /*8270*/  MUFU.EX2 R43, R43 ;  /* 0x0000002b002b7308 */ /* 0x000ea20000000800 */
[----:B0-----:R-:W-:-:S01]  /*8280*/  FADD.FTZ R3, R40, R73 ;  /* 0x0000004928037221 */ /* 0x001fc20000010000 */
[----:B------:R-:W-:-:S03]  /*8290*/  FFMA.FTZ R73, R64, UR6, -R69 ;  /* 0x0000000640497c23 */ /* 0x000fc60008010845 */
[----:B------:R-:W-:Y:S01]  /*82a0*/  FADD.FTZ R2, R6, R3 ;  /* 0x0000000306027221 */ /* 0x000fe20000010000 */
[----:B------:R-:W-:-:S02]  /*82b0*/  FADD.FTZ R3, R49, R60 ;  /* 0x0000003c31037221 */ /* 0x000fc40000010000 */
[----:B------:R-:W0:Y:S01]  /*82c0*/  MUFU.EX2 R44, R44 ;  /* 0x0000002c002c7308 */ /* 0x000e220000000800 */
[----:B-1----:R-:W-:-:S07]  /*82d0*/  FADD.FTZ R2, R41, R2 ;  /* 0x0000000229027221 */ /* 0x002fce0000010000 */
[----:B------:R-:W-:Y:S01]  /*82e0*/  MUFU.EX2 R47, R47 ;  /* 0x0000002f002f7308 */ /* 0x000fe20000000800 */
[----:B--2---:R-:W-:-:S01]  /*82f0*/  FADD.FTZ R75, R43, R2 ;  /* 0x000000022b4b7221 */ /* 0x004fc20000010000 */
[----:B------:R-:W-:-:S04]  /*8300*/  FADD.FTZ R2, R50, R3 ;  /* 0x0000000332027221 */ /* 0x000fc80000010000 */
[----:B------:R-:W-:Y:S02]  /*8310*/  FADD.FTZ R3, R53, R2 ;  /* 0x0000000235037221 */ /* 0x000fe40000010000 */
[----:B------:R-:W-:Y:S01]  /*8320*/  MUFU.EX2 R48, R48 ;  /* 0x0000003000307308 */ /* 0x000fe20000000800 */
[----:B0-----:R-:W-:-:S01]  /*8330*/  FADD.FTZ R60, R44, R75 ;  /* 0x0000004b2c3c7221 */ /* 0x001fc20000010000 */
[----:B------:R-:W-:Y:S01]  /*8340*/  FADD.FTZ R2, R76, R3 ;  /* 0x000000034c027221 */ /* 0x000fe20000010000 */
[----:B------:R-:W-:-:S05]  /*8350*/  FFMA.FTZ R75, R68, UR6, -R69 ;  /* 0x00000006444b7c23 */ /* 0x000fca0008010845 */
        /* <DEDUP_REMOVED lines=9> */
[----:B-1----:R-:W-:-:S01]  /*83f0*/  FADD.FTZ R79, R47, R60 ;  /* 0x0000003c2f4f7221 */ /* 0x002fc20000010000 */
[----:B0-----:R-:W-:Y:S01]  /*8400*/  FADD.FTZ R81, R59, R2 ;  /* 0x000000023b517221 */ /* 0x001fe20000010000 */
[----:B------:R-:W-:-:S02]  /*8410*/  FFMA.FTZ R60, R70, UR6, -R69 ;  /* 0x00000006463c7c23 */ /* 0x000fc40008010845 */
[----:B------:R-:W-:-:S03]  /*8420*/  FADD.FTZ R62, R48, R79 ;  /* 0x0000004f303e7221 */ /* 0x000fc60000010000 */
[----:B------:R-:W0:Y:S01]  /*8430*/  MUFU.EX2 R82, R83 ;  /* 0x0000005300527308 */ /* 0x000e220000000800 */
[----:B------:R-:W-:-:S01]  /*8440*/  FADD.FTZ R79, R51, R62 ;  /* 0x0000003e334f7221 */ /* 0x000fc20000010000 */
[----:B------:R-:W-:-:S03]  /*8450*/  FFMA.FTZ R62, R74, UR6, -R69 ;  /* 0x000000064a3e7c23 */ /* 0x000fc60008010845 */
[----:B------:R-:W-:Y:S01]  /*8460*/  FADD.FTZ R3, R52, R79 ;  /* 0x0000004f34037221 */ /* 0x000fe20000010000 */
[----:B------:R-:W-:-:S02]  /*8470*/  FFMA.FTZ R79, R72, UR6, -R69 ;  /* 0x00000006484f7c23 */ /* 0x000fc40008010845 */
        /* <DEDUP_REMOVED lines=33> */
[----:B------:R-:W-:Y:S01]  /*8690*/  FADD.FTZ R3, R26, R69 ;  /* 0x000000451a037221 */ /* 0x000fe20000010000 */
[----:B-1----:R-:W-:-:S01]  /*86a0*/  FADD.FTZ R2, R55, R2 ;  /* 0x0000000237027221 */ /* 0x002fc20000010000 */
[----:B------:R-:W-:Y:S06]  /*86b0*/  @!P0 BRA `(.L_x_11550) ;  /* 0x0000000000048947 */ /* 0x000fec0003800000 */
[----:B------:R-:W-:Y:S01]  /*86c0*/  BPT.TRAP 0x1 ;  /* 0x000000040000795c */ /* 0x000fe20000300000 */
.L_x_11550:
        /* <DEDUP_REMOVED lines=9> */
[----:B------:R-:W-:Y:S01]  /*8760*/  F2FP.SATFINITE.E4M3.F32.PACK_AB_MERGE_C R63, R84, R61, R63 ;  /* 0x0000003d543f723e */ /* 0x000fe2000480703f */
[----:B------:R-:W-:Y:S01]  /*8770*/  FMUL.FTZ R89, R89, R5 ;  /* 0x0000000559597220 */ /* 0x000fe20000410000 */
[----:B------:R-:W-:Y:S01]  /*8780*/  F2FP.SATFINITE.E4M3.F32.PACK_AB_MERGE_C R26, R136, R65, R26 ;  /* 0x00000041881a723e */ /* 0x000fe2000480701a */
        /* <DEDUP_REMOVED lines=80> */
.L_x_11532:
        /* <DEDUP_REMOVED lines=23> */
.L_x_11553:
[----:B------:R-:W-:Y:S02]  /*8e00*/  ULDC UR14, c[0x0][0x9e4] ;  /* 0x00027900000e7ab9 */ /* 0x000fe40000000800 */
[----:B------:R-:W-:-:S11]  /*8e10*/  UISETP.NE.AND UP0, UPT, UR14, 0x1, UPT ;  /* 0x000000010e00788c */ /* 0x000fd6000bf05270 */
[----:B------:R-:W-:Y:S02]  /*8e20*/  @UP0 ULDC.64 UR20, c[0x0][0x9e8] ;  /* 0x00027a0000140ab9 */ /* 0x000fe40000000a00 */
[----:B------:R-:W-:-:S04]  /*8e30*/  UIMAD.WIDE.U32 UR10, UR7, UR20, URZ ;  /* 0x00000014070a72a5 */ /* 0x000fc8000f8e003f */
[----:B------:R-:W-:-:S12]  /*8e40*/  @UP0 USHF.R.U32.HI UR7, URZ, UR21, UR11 ;  /* 0x000000153f070299 */ /* 0x000fd8000801160b */
.L_x_11554:
[----:B------:R-:W-:-:S04]  /*8e50*/  UIMAD UR7, UR7, UR14, URZ ;  /* 0x0000000e070772a4 */ /* 0x000fc8000f8e023f */
[----:B------:R-:W-:-:S04]  /*8e60*/  UISETP.LT.AND UP0, UPT, UR18, UR7, UPT ;  /* 0x000000071200728c */ /* 0x000fc8000bf01270 */
[----:B------:R-:W-:-:S12]  /*8e70*/  USEL UR18, UR18, UR7, !UP0 ;  /* 0x0000000712127287 */ /* 0x000fd8000c000000 */
.L_x_11552:
        /* <DEDUP_REMOVED lines=13> */
.L_x_11566:
[----:B------:R-:W-:-:S04]  /*8f50*/  UIADD3 UR37, UR20, 0x1, URZ ;  /* 0x0000000114257890 */ /* 0x000fc8000fffe03f */
[----:B------:R-:W-:-:S04]  /*8f60*/  UISETP.NE.AND UP0, UPT, UR37, 0x2, UPT ;  /* 0x000000022500788c */ /* 0x000fc8000bf05270 */
[----:B------:R-:W-:Y:S02]  /*8f70*/  USEL UR36, URZ, 0x1, UP0 ;  /* 0x000000013f247887 */ /* 0x000fe40008000000 */
[----:B------:R-:W-:Y:S02]  /*8f80*/  USEL UR37, UR37, URZ, UP0 ;  /* 0x0000003f25257287 */ /* 0x000fe40008000000 */
[----:B------:R-:W-:Y:S01]  /*8f90*/  ULOP3.LUT UR36, UR19, UR36, URZ, 0x3c, !UPT ;  /* 0x0000002413247292 */ /* 0x000fe2000f8e3c3f */
[----:B------:R-:W-:Y:S11]  /*8fa0*/  @!P0 BRA `(.L_x_11556) ;  /* 0x0000000000048947 */ /* 0x000ff60003800000 */
[----:B------:R-:W-:Y:S01]  /*8fb0*/  BPT.TRAP 0x1 ;  /* 0x000000040000795c */ /* 0x000fe20000300000 */
.L_x_11556:
[----:B------:R-:W-:Y:S01]  /*8fc0*/  ULEA UR6, UR37, UR46, 0x3 ;  /* 0x0000002e25067291 */ /* 0x000fe2000f8e183f */
[----:B------:R-:W-:-:S05]  /*8fd0*/  IMAD.U32 R7, RZ, RZ, UR36 ;  /* 0x00000024ff077e24 */ /* 0x000fca000f8e00ff */
[----:B------:R-:W-:-:S04]  /*8fe0*/  SHF.L.U32 R7, R7, 0x1f, RZ ;  /* 0x0000001f07077819 */ /* 0x000fc800000006ff */
[----:B------:R0:W1:Y:S01]  /*8ff0*/  SYNCS.PHASECHK.TRANS64.TRYWAIT P1, [UR6+0x19c30], R7 ;  /* 0x019c3007ff0075a7 */ /* 0x0000620008020146 */
[----:B------:R-:W-:Y:S05]  /*9000*/  @!P0 BRA `(.L_x_11557) ;  /* 0x0000000000048947 */ /* 0x000fea0003800000 */
[----:B------:R-:W-:Y:S01]  /*9010*/  BPT.TRAP 0x1 ;  /* 0x000000040000795c */ /* 0x000fe20000300000 */
.L_x_11557:
[----:B-1----:R-:W-:Y:S05]  /*9020*/  @P1 BRA `(.L_x_11558) ;  /* 0x0000000000081947 */ /* 0x002fea0003800000 */
[----:B------:R-:W1:Y:S02]  /*9030*/  SYNCS.PHASECHK.TRANS64.TRYWAIT P1, [UR6+0x19c30], R7 ;  /* 0x019c3007ff0075a7 */ /* 0x000e640008020146 */
[----:B-1----:R-:W-:Y:S05]  /*9040*/  @!P1 BRA `(.L_x_11559) ;  /* 0x000000e400809947 */ /* 0x002fea0003800000 */
.L_x_11558:
        /* <DEDUP_REMOVED lines=17> */
.L_x_11560:
[----:B------:R-:W-:Y:S01]  /*9160*/  ULEA UR11, UR20, UR46, 0x3 ;  /* 0x0000002e140b7291 */ /* 0x000fe2000f8e183f */
[----:B01----:R-:W-:-:S05]  /*9170*/  IMAD.U32 R7, RZ, RZ, UR19 ;  /* 0x00000013ff077e24 */ /* 0x003fca000f8e00ff */
[----:B------:R-:W-:-:S04]  /*9180*/  SHF.L.U32 R7, R7, 0x1f, RZ ;  /* 0x0000001f07077819 */ /* 0x000fc800000006ff */
[----:B------:R0:W1:Y:S01]  /*9190*/  SYNCS.PHASECHK.TRANS64.TRYWAIT P1, [UR11+0x19c50], R7 ;  /* 0x019c5007ff0075a7 */ /* 0x000062000802014b */
[----:B------:R-:W-:Y:S05]  /*91a0*/  @!P0 BRA `(.L_x_11561) ;  /* 0x0000000000048947 */ /* 0x000fea0003800000 */
[----:B------:R-:W-:Y:S01]  /*91b0*/  BPT.TRAP 0x1 ;  /* 0x000000040000795c */ /* 0x000fe20000300000 */
.L_x_11561:
[----:B-1----:R-:W-:Y:S05]  /*91c0*/  @P1 BRA `(.L_x_11562) ;  /* 0x0000000000081947 */ /* 0x002fea0003800000 */
[----:B------:R-:W1:Y:S02]  /*91d0*/  SYNCS.PHASECHK.TRANS64.TRYWAIT P1, [UR11+0x19c50], R7 ;  /* 0x019c5007ff0075a7 */ /* 0x000e64000802014b */
[----:B-1----:R-:W-:Y:S05]  /*91e0*/  @!P1 BRA `(.L_x_11563) ;  /* 0x000000e400309947 */ /* 0x002fea0003800000 */
.L_x_11562:
        /* <DEDUP_REMOVED lines=27> */
.L_x_11564:
[C---:B------:R-:W-:Y:S01]  /*93a0*/  FMUL.FTZ R9, R0.reuse, R24 ;  /* 0x0000001800097220 */ /* 0x040fe20000410000 */
[C---:B------:R-:W-:Y:S01]  /*93b0*/  FMUL.FTZ R10, R0.reuse, R26 ;  /* 0x0000001a000a7220 */ /* 0x040fe20000410000 */
[C---:B-1----:R-:W-:Y:S01]  /*93c0*/  FMUL.FTZ R8, R0.reuse, R25 ;  /* 0x0000001900087220 */ /* 0x042fe20000410000 */
        /* <DEDUP_REMOVED lines=63> */
[----:B------:R-:W-:Y:S01]  /*97c0*/  FMUL.FTZ R67, R0, R76 ;  /* 0x0000004c00437220 */ /* 0x000fe20000410000 */
[----:B------:R-:W-:Y:S01]  /*97d0*/  UMOV UR6, UR18 ;  /* 0x0000001200067c82 */ /* 0x000fe20008000000 */
[----:B------:R-:W-:-:S02]  /*97e0*/  ULEA UR7, UR37, UR46, 0x3 ;  /* 0x0000002e25077291 */ /* 0x000fc4000f8e183f */
[----:B------:R-:W2:Y:S01]  /*97f0*/  MUFU.TANH R20, R20 ;  /* 0x0000001400147308 */ /* 0x000ea20000002400 */
[----:B0-----:R-:W-:Y:S01]  /*9800*/  FMNMX.FTZ R7, R13, R38, !PT ;  /* 0x000000260d077209 */ /* 0x001fe20007810000 */
[----:B------:R-:W-:-:S04]  /*9810*/  UIADD3 UR7, UR7, 0x19c40, URZ ;  /* 0x00019c4007077890 */ /* 0x000fc8000fffe03f */
[----:B------:R-:W-:Y:S02]  /*9820*/  UPRMT UR7, UR45, 0x654, UR7 ;  /* 0x000006542d077896 */ /* 0x000fe40008000007 */
[----:B------:R-:W0:Y:S01]  /*9830*/  MUFU.TANH R24, R24 ;  /* 0x0000001800187308 */ /* 0x000e220000002400 */
[----:B-1----:R-:W-:-:S06]  /*9840*/  FMNMX.FTZ R69, R15, R68, !PT ;  /* 0x000000440f457209 */ /* 0x002fcc0007810000 */
[----:B------:R-:W-:Y:S01]  /*9850*/  SYNCS.ARRIVE.TRANS64.RED.A1T0 RZ, [UR7], RZ ;  /* 0x000000ffffff79a7 */ /* 0x000fe20008100407 */
        /* <DEDUP_REMOVED lines=71> */
[----:B------:R-:W-:Y:S01]  /*9cd0*/  FMUL.FTZ R75, R0, R84 ;  /* 0x00000054004b7220 */ /* 0x000fe20000410000 */
[----:B------:R-:W-:-:S05]  /*9ce0*/  IMAD.U32 R84, RZ, RZ, UR6 ;  /* 0x00000006ff547e24 */ /* 0x000fca000f8e00ff */
        /* <DEDUP_REMOVED lines=55> */
[----:B0-----:R-:W-:Y:S01]  /*a060*/  FMNMX.FTZ R7, R81, R38, !PT ;  /* 0x0000002651077209 */ /* 0x001fe20007810000 */
[----:B------:R-:W-:Y:S01]  /*a070*/  IMAD.U32 R81, RZ, RZ, UR6 ;  /* 0x00000006ff517e24 */ /* 0x000fe2000f8e00ff */
        /* <DEDUP_REMOVED lines=76> */
[----:B------:R-:W-:-:S02]  /*a540*/  FFMA.FTZ R78, R78, UR6, -R79 ;  /* 0x000000064e4e7c23 */ /* 0x000fc4000801084f */
        /* <DEDUP_REMOVED lines=126> */
.L_x_11565:
        /* <DEDUP_REMOVED lines=90> */
.L_x_11555:
        /* <DEDUP_REMOVED lines=10> */
.L_x_11586:
[----:B------:R-:W-:-:S04]  /*b370*/  UIADD3 UR37, UR19, 0x1, URZ ;  /* 0x0000000113257890 */ /* 0x000fc8000fffe03f */
[----:B------:R-:W-:-:S04]  /*b380*/  UISETP.NE.AND UP0, UPT, UR37, 0x2, UPT ;  /* 0x000000022500788c */ /* 0x000fc8000bf05270 */
[----:B------:R-:W-:Y:S02]  /*b390*/  USEL UR36, URZ, 0x1, UP0 ;  /* 0x000000013f247887 */ /* 0x000fe40008000000 */
[----:B------:R-:W-:Y:S02]  /*b3a0*/  USEL UR37, UR37, URZ, UP0 ;  /* 0x0000003f25257287 */ /* 0x000fe40008000000 */
[----:B------:R-:W-:Y:S01]  /*b3b0*/  ULOP3.LUT UR36, UR18, UR36, URZ, 0x3c, !UPT ;  /* 0x0000002412247292 */ /* 0x000fe2000f8e3c3f */
[----:B------:R-:W-:Y:S11]  /*b3c0*/  @!P0 BRA `(.L_x_11568) ;  /* 0x0000000000048947 */ /* 0x000ff60003800000 */
[----:B------:R-:W-:Y:S01]  /*b3d0*/  BPT.TRAP 0x1 ;  /* 0x000000040000795c */ /* 0x000fe20000300000 */
.L_x_11568:
[----:B------:R-:W-:Y:S01]  /*b3e0*/  ULEA UR6, UR37, UR46, 0x3 ;  /* 0x0000002e25067291 */ /* 0x000fe2000f8e183f */
[----:B------:R-:W-:-:S05]  /*b3f0*/  IMAD.U32 R7, RZ, RZ, UR36 ;  /* 0x00000024ff077e24 */ /* 0x000fca000f8e00ff */
[----:B------:R-:W-:-:S04]  /*b400*/  SHF.L.U32 R7, R7, 0x1f, RZ ;  /* 0x0000001f07077819 */ /* 0x000fc800000006ff */
[----:B------:R0:W1:Y:S01]  /*b410*/  SYNCS.PHASECHK.TRANS64.TRYWAIT P1, [UR6+0x19c30], R7 ;  /* 0x019c3007ff0075a7 */ /* 0x0000620008020146 */
[----:B------:R-:W-:Y:S05]  /*b420*/  @!P0 BRA `(.L_x_11569) ;  /* 0x0000000000048947 */ /* 0x000fea0003800000 */
[----:B------:R-:W-:Y:S01]  /*b430*/  BPT.TRAP 0x1 ;  /* 0x000000040000795c */ /* 0x000fe20000300000 */
.L_x_11569:
[----:B-1----:R-:W-:Y:S05]  /*b440*/  @P1 BRA `(.L_x_11570) ;  /* 0x0000000000081947 */ /* 0x002fea0003800000 */
[----:B------:R-:W1:Y:S02]  /*b450*/  SYNCS.PHASECHK.TRANS64.TRYWAIT P1, [UR6+0x19c30], R7 ;  /* 0x019c3007ff0075a7 */ /* 0x000e640008020146 */
[----:B-1----:R-:W-:Y:S05]  /*b460*/  @!P1 BRA `(.L_x_11571) ;  /* 0x000000c000a89947 */ /* 0x002fea0003800000 */
.L_x_11570:
        /* <DEDUP_REMOVED lines=17> */
.L_x_11572:
[----:B------:R-:W-:Y:S01]  /*b580*/  ULEA UR11, UR19, UR46, 0x3 ;  /* 0x0000002e130b7291 */ /* 0x000fe2000f8e183f */
[----:B01----:R-:W-:-:S05]  /*b590*/  IMAD.U32 R7, RZ, RZ, UR18 ;  /* 0x00000012ff077e24 */ /* 0x003fca000f8e00ff */
[----:B------:R-:W-:-:S04]  /*b5a0*/  SHF.L.U32 R7, R7, 0x1f, RZ ;  /* 0x0000001f07077819 */ /* 0x000fc800000006ff */
[----:B------:R0:W1:Y:S01]  /*b5b0*/  SYNCS.PHASECHK.TRANS64.TRYWAIT P1, [UR11+0x19c50], R7 ;  /* 0x019c5007ff0075a7 */ /* 0x000062000802014b */
[----:B------:R-:W-:Y:S05]  /*b5c0*/  @!P0 BRA `(.L_x_11573) ;  /* 0x0000000000048947 */ /* 0x000fea0003800000 */
[----:B------:R-:W-:Y:S01]  /*b5d0*/  BPT.TRAP 0x1 ;  /* 0x000000040000795c */ /* 0x000fe20000300000 */
.L_x_11573:
[----:B-1----:R-:W-:Y:S05]  /*b5e0*/  @P1 BRA `(.L_x_11574) ;  /* 0x0000000000081947 */ /* 0x002fea0003800000 */
[----:B------:R-:W1:Y:S02]  /*b5f0*/  SYNCS.PHASECHK.TRANS64.TRYWAIT P1, [UR11+0x19c50], R7 ;  /* 0x019c5007ff0075a7 */ /* 0x000e64000802014b */
[----:B-1----:R-:W-:Y:S05]  /*b600*/  @!P1 BRA `(.L_x_11575) ;  /* 0x000000c000589947 */ /* 0x002fea0003800000 */
.L_x_11574:
        /* <DEDUP_REMOVED lines=27> */
.L_x_11576:
        /* <DEDUP_REMOVED lines=13> */
[----:B------:R-:W-:Y:S01]  /*b890*/  ULEA UR6, UR37, UR46, 0x3 ;  /* 0x0000002e25067291 */ /* 0x000fe2000f8e183f */
        /* <DEDUP_REMOVED lines=15> */
[----:B------:R-:W-:Y:S01]  /*b990*/  FMUL.FTZ R29, R0, R38 ;  /* 0x00000026001d7220 */ /* 0x000fe20000410000 */
[----:B------:R-:W-:Y:S01]  /*b9a0*/  UIADD3 UR6, UR6, 0x19c40, URZ ;  /* 0x00019c4006067890 */ /* 0x000fe2000fffe03f */
        /* <DEDUP_REMOVED lines=136> */
.L_x_11579:
[----:B------:R-:W-:-:S05]  /*c230*/  IMAD.U32 R86, RZ, RZ, UR20 ;  /* 0x00000014ff567e24 */ /* 0x000fca000f8e00ff */
[----:B------:R-:W-:-:S13]  /*c240*/  ISETP.NE.AND P1, PT, R86, 0x1, PT ;  /* 0x000000015600780c */ /* 0x000fda0003f25270 */
[----:B------:R-:W1:Y:S02]  /*c250*/  @P1 LDC.64 R26, c[0x0][0x9e8] ;  /* 0x00027a00ff1a1b82 */ /* 0x000e640000000a00 */
[----:B-1----:R-:W-:-:S05]  /*c260*/  @P1 IMAD.HI.U32 R26, R80, R26, RZ ;  /* 0x0000001a501a1227 */ /* 0x002fca00078e00ff */
[----:B------:R-:W-:-:S07]  /*c270*/  @P1 SHF.R.U32.HI R80, RZ, R27, R26 ;  /* 0x0000001bff501219 */ /* 0x000fce000001161a */
.L_x_11580:
[----:B------:R-:W-:Y:S05]  /*c280*/  BSYNC B0 ;  /* 0x0000000000007941 */ /* 0x000fea0003800000 */
.L_x_11578:
[----:B------:R-:W-:-:S04]  /*c290*/  IMAD R27, R80, R86, -R75 ;  /* 0x00000056501b7224 */ /* 0x000fc800078e0a4b */
[----:B------:R-:W-:-:S05]  /*c2a0*/  IMAD R27, R16, -0x2, R27 ;  /* 0xfffffffe101b7824 */ /* 0x000fca00078e021b */
[----:B------:R-:W-:Y:S02]  /*c2b0*/  VIADDMNMX R82, R27, R86, R82, PT ;  /* 0x000000561b527246 */ /* 0x000fe40003800152 */
[----:B------:R-:W-:-:S07]  /*c2c0*/  VIMNMX R81, R81, R27, !PT ;  /* 0x0000001b51517248 */ /* 0x000fce0007fe0100 */
.L_x_11577:
        /* <DEDUP_REMOVED lines=116> */
.L_x_11583:
[----:B------:R-:W-:-:S05]  /*ca10*/  IMAD.U32 R82, RZ, RZ, UR20 ;  /* 0x00000014ff527e24 */ /* 0x000fca000f8e00ff */
[----:B------:R-:W-:-:S13]  /*ca20*/  ISETP.NE.AND P2, PT, R82, 0x1, PT ;  /* 0x000000015200780c */ /* 0x000fda0003f45270 */
[----:B------:R-:W0:Y:S02]  /*ca30*/  @P2 LDC.64 R26, c[0x0][0x9e8] ;  /* 0x00027a00ff1a2b82 */ /* 0x000e240000000a00 */
[----:B0-----:R-:W-:-:S05]  /*ca40*/  @P2 IMAD.HI.U32 R26, R7, R26, RZ ;  /* 0x0000001a071a2227 */ /* 0x001fca00078e00ff */
[----:B------:R-:W-:-:S07]  /*ca50*/  @P2 SHF.R.U32.HI R7, RZ, R27, R26 ;  /* 0x0000001bff072219 */ /* 0x000fce000001161a */
.L_x_11584:
[----:B------:R-:W-:Y:S05]  /*ca60*/  BSYNC B0 ;  /* 0x0000000000007941 */ /* 0x000fea0003800000 */
.L_x_11582:
[----:B------:R-:W-:-:S04]  /*ca70*/  IMAD R7, R7, R82, -R75 ;  /* 0x0000005207077224 */ /* 0x000fc800078e0a4b */
[----:B------:R-:W-:-:S05]  /*ca80*/  IMAD R7, R16, -0x2, R7 ;  /* 0xfffffffe10077824 */ /* 0x000fca00078e0207 */
[----:B------:R-:W-:Y:S02]  /*ca90*/  VIADDMNMX R84, R7, R82, R84, PT ;  /* 0x0000005207547246 */ /* 0x000fe40003800154 */
[----:B------:R-:W-:-:S07]  /*caa0*/  VIMNMX R83, R83, R7, !PT ;  /* 0x0000000753537248 */ /* 0x000fce0007fe0100 */
.L_x_11581:
        /* <DEDUP_REMOVED lines=148> */
[----:B------:R-:W-:Y:S01]  /*d3f0*/  MUFU.EX2 R75, R75 ;  /* 0x0000004b004b7308 */ /* 0x000fe20000000800 */
[----:B------:R-:W-:-:S02]  /*d400*/  FMNMX.FTZ R38, R34, R81, !PT ;  /* 0x0000005122267209 */ /* 0x000fc40007810000 */
[----:B------:R-:W-:Y:S02]  /*d410*/  ISETP.LT.OR P5, PT, R84, 0x49, P5 ;  /* 0x000000495400780c */ /* 0x000fe40002fa1670 */
[----:B------:R-:W-:Y:S02]  /*d420*/  FMNMX.FTZ R81, R37, R38, !PT ;  /* 0x0000002625517209 */ /* 0x000fe40007810000 */
[----:B------:R-:W-:Y:S01]  /*d430*/  FSEL R50, R50, -INF , !P5 ;  /* 0xff80000032327808 */ /* 0x000fe20006800000 */
[----:B------:R-:W-:Y:S01]  /*d440*/  MUFU.EX2 R8, R8 ;  /* 0x0000000800087308 */ /* 0x000fe20000000800 */
[----:B------:R-:W-:Y:S02]  /*d450*/  FMNMX.FTZ R38, R20, R81, !PT ;  /* 0x0000005114267209 */ /* 0x000fe40007810000 */
[----:B------:R-:W-:Y:S02]  /*d460*/  ISETP.LT.OR P4, PT, R84, 0x4a, P4 ;  /* 0x0000004a5400780c */ /* 0x000fe40002781670 */
[----:B------:R-:W-:Y:S01]  /*d470*/  FMNMX.FTZ R81, R39, R38, !PT ;  /* 0x0000002627517209 */ /* 0x000fe20007810000 */
[----:B------:R-:W-:Y:S01]  /*d480*/  FFMA.FTZ R38, R43, UR6, -R26 ;  /* 0x000000062b267c23 */ /* 0x000fe2000801081a */
[----:B------:R-:W-:Y:S01]  /*d490*/  FSEL R52, R52, -INF , !P4 ;  /* 0xff80000034347808 */ /* 0x000fe20006000000 */
[----:B------:R-:W-:Y:S01]  /*d4a0*/  MUFU.EX2 R11, R11 ;  /* 0x0000000b000b7308 */ /* 0x000fe20000000800 */
[----:B------:R-:W-:-:S02]  /*d4b0*/  FMNMX.FTZ R81, R40, R81, !PT ;  /* 0x0000005128517209 */ /* 0x000fc40007810000 */
[C---:B------:R-:W-:Y:S02]  /*d4c0*/  ISETP.GT.AND P5, PT, R83.reuse, 0x58, P1 ;  /* 0x000000585300780c */ /* 0x040fe40000fa4270 */
[----:B------:R-:W-:Y:S02]  /*d4d0*/  FMNMX.FTZ R81, R42, R81, !PT ;  /* 0x000000512a517209 */ /* 0x000fe40007810000 */
[----:B------:R-:W-:Y:S01]  /*d4e0*/  ISETP.LT.OR P5, PT, R84, 0x59, P5 ;  /* 0x000000595400780c */ /* 0x000fe20002fa1670 */
[----:B------:R-:W-:Y:S01]  /*d4f0*/  MUFU.EX2 R12, R12 ;  /* 0x0000000c000c7308 */ /* 0x000fe20000000800 */
[----:B------:R-:W-:Y:S02]  /*d500*/  FMNMX.FTZ R81, R44, R81, !PT ;  /* 0x000000512c517209 */ /* 0x000fe40007810000 */
[----:B------:R-:W-:Y:S02]  /*d510*/  ISETP.GT.AND P4, PT, R83, 0x59, P1 ;  /* 0x000000595300780c */ /* 0x000fe40000f84270 */
[----:B------:R-:W-:-:S02]  /*d520*/  FMNMX.FTZ R81, R46, R81, !PT ;  /* 0x000000512e517209 */ /* 0x000fc40007810000 */
[----:B------:R-:W-:Y:S01]  /*d530*/  FSEL R43, R58, -INF , !P5 ;  /* 0xff8000003a2b7808 */ /* 0x000fe20006800000 */
[----:B------:R-:W-:Y:S01]  /*d540*/  MUFU.EX2 R25, R25 ;  /* 0x0000001900197308 */ /* 0x000fe20000000800 */
[----:B------:R-:W-:Y:S02]  /*d550*/  FMNMX.FTZ R81, R48, R81, !PT ;  /* 0x0000005130517209 */ /* 0x000fe40007810000 */
[----:B------:R-:W-:Y:S02]  /*d560*/  ISETP.LT.OR P4, PT, R84, 0x5a, P4 ;  /* 0x0000005a5400780c */ /* 0x000fe40002781670 */
[----:B------:R-:W-:Y:S02]  /*d570*/  FMNMX.FTZ R81, R50, R81, !PT ;  /* 0x0000005132517209 */ /* 0x000fe40007810000 */
[----:B------:R-:W-:Y:S01]  /*d580*/  FSEL R60, R60, -INF , !P4 ;  /* 0xff8000003c3c7808 */ /* 0x000fe20006000000 */
[----:B------:R0:W-:Y:S01]  /*d590*/  MUFU.EX2 R58, R38 ;  /* 0x00000026003a7308 */ /* 0x0001e20000000800 */
[----:B------:R-:W-:-:S02]  /*d5a0*/  FMNMX.FTZ R81, R52, R81, !PT ;  /* 0x0000005134517209 */ /* 0x000fc40007810000 */
[C---:B------:R-:W-:Y:S02]  /*d5b0*/  ISETP.GT.AND P5, PT, R83.reuse, 0x68, P1 ;  /* 0x000000685300780c */ /* 0x040fe40000fa4270 */
[----:B------:R-:W-:Y:S02]  /*d5c0*/  FMNMX.FTZ R81, R54, R81, !PT ;  /* 0x0000005136517209 */ /* 0x000fe40007810000 */
[----:B------:R-:W-:Y:S01]  /*d5d0*/  ISETP.GT.AND P4, PT, R83, 0x69, P1 ;  /* 0x000000695300780c */ /* 0x000fe20000f84270 */
[----:B------:R-:W-:Y:S01]  /*d5e0*/  MUFU.EX2 R28, R28 ;  /* 0x0000001c001c7308 */ /* 0x000fe20000000800 */
[----:B0-----:R-:W-:Y:S01]  /*d5f0*/  FMNMX.FTZ R38, R56, R81, !PT ;  /* 0x0000005138267209 */ /* 0x001fe20007810000 */
[----:B------:R-:W-:Y:S01]  /*d600*/  FFMA.FTZ R81, R49, UR6, -R26 ;  /* 0x0000000631517c23 */ /* 0x000fe2000801081a */
[----:B------:R-:W-:Y:S02]  /*d610*/  ISETP.LT.OR P5, PT, R84, 0x69, P5 ;  /* 0x000000695400780c */ /* 0x000fe40002fa1670 */
[----:B------:R-:W-:-:S02]  /*d620*/  FMNMX.FTZ R47, R43, R38, !PT ;  /* 0x000000262b2f7209 */ /* 0x000fc40007810000 */
[----:B------:R-:W-:Y:S01]  /*d630*/  FSEL R66, R66, -INF , !P5 ;  /* 0xff80000042427808 */ /* 0x000fe20006800000 */
[----:B------:R-:W-:Y:S01]  /*d640*/  MUFU.EX2 R31, R31 ;  /* 0x0000001f001f7308 */ /* 0x000fe20000000800 */
[----:B------:R-:W-:Y:S02]  /*d650*/  FMNMX.FTZ R49, R60, R47, !PT ;  /* 0x0000002f3c317209 */ /* 0x000fe40007810000 */
[----:B------:R-:W-:Y:S02]  /*d660*/  ISETP.LT.OR P4, PT, R84, 0x6a, P4 ;  /* 0x0000006a5400780c */ /* 0x000fe40002781670 */
[----:B------:R-:W-:Y:S02]  /*d670*/  FMNMX.FTZ R49, R62, R49, !PT ;  /* 0x000000313e317209 */ /* 0x000fe40007810000 */
[----:B------:R-:W-:Y:S01]  /*d680*/  ISETP.GT.AND P5, PT, R83, 0x78, P1 ;  /* 0x000000785300780c */ /* 0x000fe20000fa4270 */
[----:B------:R-:W-:Y:S01]  /*d690*/  MUFU.EX2 R32, R32 ;  /* 0x0000002000207308 */ /* 0x000fe20000000800 */
[----:B------:R-:W-:-:S02]  /*d6a0*/  FMNMX.FTZ R51, R64, R49, !PT ;  /* 0x0000003140337209 */ /* 0x000fc40007810000 */
[----:B------:R-:W-:Y:S02]  /*d6b0*/  FSEL R49, R68, -INF , !P4 ;  /* 0xff80000044317808 */ /* 0x000fe40006000000 */
[----:B------:R-:W-:Y:S01]  /*d6c0*/  FMNMX.FTZ R38, R66, R51, !PT ;  /* 0x0000003342267209 */ /* 0x000fe20007810000 */
[----:B------:R-:W-:Y:S01]  /*d6d0*/  FFMA.FTZ R51, R53, UR6, -R26 ;  /* 0x0000000635337c23 */ /* 0x000fe2000801081a */
[----:B------:R-:W-:Y:S01]  /*d6e0*/  ISETP.GT.AND P1, PT, R83, 0x79, P1 ;  /* 0x000000795300780c */ /* 0x000fe20000f24270 */
[----:B------:R0:W-:Y:S01]  /*d6f0*/  MUFU.EX2 R68, R82 ;  /* 0x0000005200447308 */ /* 0x0001e20000000800 */
[----:B------:R-:W-:Y:S02]  /*d700*/  FMNMX.FTZ R53, R49, R38, !PT ;  /* 0x0000002631357209 */ /* 0x000fe40007810000 */
[----:B------:R-:W-:Y:S02]  /*d710*/  ISETP.LT.OR P5, PT, R84, 0x79, P5 ;  /* 0x000000795400780c */ /* 0x000fe40002fa1670 */
[----:B------:R-:W-:-:S02]  /*d720*/  FMNMX.FTZ R53, R70, R53, !PT ;  /* 0x0000003546357209 */ /* 0x000fc40007810000 */
[----:B------:R-:W-:Y:S01]  /*d730*/  ISETP.LT.OR P1, PT, R84, 0x7a, P1 ;  /* 0x0000007a5400780c */ /* 0x000fe20000f21670 */
[----:B------:R-:W-:-:S01]  /*d740*/  FFMA.FTZ R84, R59, UR6, -R26 ;  /* 0x000000063b547c23 */ /* 0x000fc2000801081a */
[----:B------:R-:W-:Y:S01]  /*d750*/  FSEL R74, R74, -INF , !P5 ;  /* 0xff8000004a4a7808 */ /* 0x000fe20006800000 */
[----:B0-----:R-:W-:-:S01]  /*d760*/  FFMA.FTZ R82, R55, UR6, -R26 ;  /* 0x0000000637527c23 */ /* 0x001fc2000801081a */
[----:B------:R-:W-:Y:S01]  /*d770*/  FMNMX.FTZ R53, R72, R53, !PT ;  /* 0x0000003548357209 */ /* 0x000fe20007810000 */
[----:B------:R-:W-:-:S01]  /*d780*/  FFMA.FTZ R55, R61, UR6, -R26 ;  /* 0x000000063d377c23 */ /* 0x000fc2000801081a */
[----:B------:R-:W-:Y:S01]  /*d790*/  FSEL R77, R77, -INF , !P1 ;  /* 0xff8000004d4d7808 */ /* 0x000fe20004800000 */
[----:B------:R-:W-:-:S01]  /*d7a0*/  FFMA.FTZ R61, R73, UR6, -R26 ;  /* 0x00000006493d7c23 */ /* 0x000fc2000801081a */
[----:B------:R-:W-:Y:S01]  /*d7b0*/  FMNMX.FTZ R38, R74, R53, !PT ;  /* 0x000000354a267209 */ /* 0x000fe20007810000 */
[----:B------:R-:W-:-:S01]  /*d7c0*/  FFMA.FTZ R53, R57, UR6, -R26 ;  /* 0x0000000639357c23 */ /* 0x000fc2000801081a */
[----:B------:R-:W-:Y:S01]  /*d7d0*/  FFMA.FTZ R57, R65, UR6, -R26 ;  /* 0x0000000641397c23 */ /* 0x000fe2000801081a */
[----:B------:R-:W-:Y:S01]  /*d7e0*/  MUFU.EX2 R35, R35 ;  /* 0x0000002300237308 */ /* 0x000fe20000000800 */
[----:B------:R-:W-:-:S05]  /*d7f0*/  FMNMX.FTZ R38, R77, R38, !PT ;  /* 0x000000264d267209 */ /* 0x000fca0007810000 */
        /* <DEDUP_REMOVED lines=31> */
[----:B------:R-:W-:-:S01]  /*d9f0*/  FFMA.FTZ R21, R21, UR6, -R65 ;  /* 0x0000000615157c23 */ /* 0x000fc20008010841 */
[----:B------:R-:W-:Y:S01]  /*da00*/  MUFU.EX2 R78, R78 ;  /* 0x0000004e004e7308 */ /* 0x000fe20000000800 */
[----:B------:R-:W-:-:S01]  /*da10*/  FFMA.FTZ R24, R24, UR6, -R65 ;  /* 0x0000000618187c23 */ /* 0x000fc20008010841 */
[----:B------:R-:W-:Y:S01]  /*da20*/  FMUL.FTZ R42, R39, UR6 ;  /* 0x00000006272a7c20 */ /* 0x000fe20008410000 */
[----:B------:R-:W-:-:S01]  /*da30*/  FFMA.FTZ R67, R48, UR6, -R65 ;  /* 0x0000000630437c23 */ /* 0x000fc20008010841 */
[----:B-1----:R-:W-:Y:S01]  /*da40*/  FFMA.FTZ R48, R5, R3, R14 ;  /* 0x0000000305307223 */ /* 0x002fe2000001000e */
[----:B------:R-:W-:-:S01]  /*da50*/  FFMA.FTZ R30, R30, UR6, -R65 ;  /* 0x000000061e1e7c23 */ /* 0x000fc20008010841 */
[--C-:B------:R-:W-:Y:S01]  /*da60*/  FFMA.FTZ R39, R44, UR6, -R65.reuse ;  /* 0x000000062c277c23 */ /* 0x100fe20008010841 */
[----:B------:R-:W-:-:S01]  /*da70*/  FFMA.FTZ R44, R46, UR6, -R65 ;  /* 0x000000062e2c7c23 */ /* 0x000fc20008010841 */
        /* <DEDUP_REMOVED lines=16> */
[----:B--2---:R-:W-:-:S01]  /*db80*/  FADD.FTZ R3, R13, R2 ;  /* 0x000000020d037221 */ /* 0x004fc20000010000 */
[----:B------:R-:W-:Y:S01]  /*db90*/  FADD.FTZ R2, R11, R48 ;  /* 0x000000300b027221 */ /* 0x000fe20000010000 */
[----:B------:R-:W-:-:S02]  /*dba0*/  FFMA.FTZ R48, R54, UR6, -R65 ;  /* 0x0000000636307c23 */ /* 0x000fc40008010841 */
[----:B------:R-:W-:Y:S01]  /*dbb0*/  FADD.FTZ R50, R78, R3 ;  /* 0x000000034e327221 */ /* 0x000fe20000010000 */
[----:B------:R-:W-:-:S02]  /*dbc0*/  FADD.FTZ R3, R9, R2 ;  /* 0x0000000209037221 */ /* 0x000fc40000010000 */
[----:B------:R-:W2:Y:S01]  /*dbd0*/  MUFU.EX2 R27, R27 ;  /* 0x0000001b001b7308 */ /* 0x000ea20000000800 */
[----:B0-----:R-:W-:-:S01]  /*dbe0*/  FADD.FTZ R71, R21, R50 ;  /* 0x0000003215477221 */ /* 0x001fc20000010000 */
[----:B------:R-:W-:-:S04]  /*dbf0*/  FADD.FTZ R2, R12, R3 ;  /* 0x000000030c027221 */ /* 0x000fc80000010000 */
        /* <DEDUP_REMOVED lines=19> */
[----:B------:R-:W1:Y:S02]  /*dd30*/  MUFU.EX2 R20, R20 ;  /* 0x0000001400147308 */ /* 0x000e640000000800 */
[----:B------:R-:W-:-:S04]  /*dd40*/  FADD.FTZ R56, R80, R79 ;  /* 0x0000004f50387221 */ /* 0x000fc80000010000 */
[----:B------:R-:W-:Y:S02]  /*dd50*/  FADD.FTZ R79, R47, R56 ;  /* 0x000000382f4f7221 */ /* 0x000fe40000010000 */
[----:B------:R-:W3:Y:S02]  /*dd60*/  MUFU.EX2 R37, R37 ;  /* 0x0000002500257308 */ /* 0x000ee40000000800 */
[----:B------:R-:W-:-:S04]  /*dd70*/  FADD.FTZ R56, R68, R79 ;  /* 0x0000004f44387221 */ /* 0x000fc80000010000 */
[----:B------:R-:W-:Y:S01]  /*dd80*/  FADD.FTZ R79, R51, R56 ;  /* 0x00000038334f7221 */ /* 0x000fe20000010000 */
[----:B------:R-:W-:-:S01]  /*dd90*/  FFMA.FTZ R56, R70, UR6, -R65 ;  /* 0x0000000646387c23 */ /* 0x000fc20008010841 */
[----:B------:R4:W-:Y:S08]  /*dda0*/  MUFU.EX2 R6, R69 ;  /* 0x0000004500067308 */ /* 0x0009f00000000800 */
[----:B------:R-:W5:Y:S01]  /*ddb0*/  MUFU.EX2 R40, R40 ;  /* 0x0000002800287308 */ /* 0x000f620000000800 */
[----:B----4-:R-:W-:-:S01]  /*ddc0*/  FFMA.FTZ R69, R52, UR6, -R65 ;  /* 0x0000000634457c23 */ /* 0x010fc20008010841 */
[----:B--2---:R-:W-:-:S04]  /*ddd0*/  FADD.FTZ R52, R34, R73 ;  /* 0x0000004922347221 */ /* 0x004fc80000010000 */
[----:B0-----:R-:W-:Y:S01]  /*dde0*/  FADD.FTZ R73, R33, R52 ;  /* 0x0000003421497221 */ /* 0x001fe20000010000 */
[----:B------:R-:W-:-:S01]  /*ddf0*/  FFMA.FTZ R52, R62, UR6, -R65 ;  /* 0x000000063e347c23 */ /* 0x000fc20008010841 */
[----:B------:R-:W0:Y:S02]  /*de00*/  MUFU.EX2 R39, R39 ;  /* 0x0000002700277308 */ /* 0x000e240000000800 */
[----:B-1----:R-:W-:-:S04]  /*de10*/  FADD.FTZ R54, R20, R73 ;  /* 0x0000004914367221 */ /* 0x002fc80000010000 */
[----:B---3--:R-:W-:Y:S01]  /*de20*/  FADD.FTZ R73, R37, R54 ;  /* 0x0000003625497221 */ /* 0x008fe20000010000 */
[----:B------:R-:W-:-:S01]  /*de30*/  FFMA.FTZ R54, R66, UR6, -R65 ;  /* 0x0000000642367c23 */ /* 0x000fc20008010841 */
[----:B------:R-:W1:Y:S02]  /*de40*/  MUFU.EX2 R44, R44 ;  /* 0x0000002c002c7308 */ /* 0x000e640000000800 */
[----:B-----5:R-:W-:-:S01]  /*de50*/  FADD.FTZ R3, R40, R73 ;  /* 0x0000004928037221 */ /* 0x020fc20000010000 */
[----:B------:R-:W-:-:S03]  /*de60*/  FFMA.FTZ R73, R64, UR6, -R65 ;  /* 0x0000000640497c23 */ /* 0x000fc60008010841 */
[----:B------:R-:W-:Y:S02]  /*de70*/  FADD.FTZ R2, R6, R3 ;  /* 0x0000000306027221 */ /* 0x000fe40000010000 */
[----:B------:R-:W2:Y:S02]  /*de80*/  MUFU.EX2 R67, R67 ;  /* 0x0000004300437308 */ /* 0x000ea40000000800 */
[----:B0-----:R-:W-:-:S06]  /*de90*/  FADD.FTZ R3, R39, R2 ;  /* 0x0000000227037221 */ /* 0x001fcc0000010000 */
        /* <DEDUP_REMOVED lines=60> */
.L_x_11585:
        /* <DEDUP_REMOVED lines=90> */
.L_x_11567:
[----:B------:R-:W-:Y:S06]  /*e800*/  BAR.ARV 0x8, 0x200 ;  /* 0x0208000000007b1d */ /* 0x000fec0000002000 */
[----:B------:R-:W-:Y:S05]  /*e810*/  @!P0 BRA `(.L_x_11587) ;  /* 0x0000000000048947 */ /* 0x000fea0003800000 */
[----:B------:R-:W-:Y:S01]  /*e820*/  BPT.TRAP 0x1 ;  /* 0x000000040000795c */ /* 0x000fe20000300000 */
.L_x_11587:
[----:B------:R-:W-:Y:S01]  /*e830*/  ULEA UR14, UR37, UR46, 0x3 ;  /* 0x0000002e250e7291 */ /* 0x000fe2000f8e183f */
[----:B------:R-:W-:-:S05]  /*e840*/  IMAD.U32 R0, RZ, RZ, UR36 ;  /* 0x00000024ff007e24 */ /* 0x000fca000f8e00ff */
[----:B------:R-:W-:-:S04]  /*e850*/  SHF.L.U32 R0, R0, 0x1f, RZ ;  /* 0x0000001f00007819 */ /* 0x000fc800000006ff */
[----:B------:R0:W1:Y:S01]  /*e860*/  SYNCS.PHASECHK.TRANS64.TRYWAIT P1, [UR14+0x19c50], R0 ;  /* 0x019c5000ff0075a7 */ /* 0x000062000802014e */
[----:B------:R-:W-:Y:S05]  /*e870*/  @!P0 BRA `(.L_x_11588) ;  /* 0x0000000000048947 */ /* 0x000fea0003800000 */
[----:B------:R-:W-:Y:S01]  /*e880*/  BPT.TRAP 0x1 ;  /* 0x000000040000795c */ /* 0x000fe20000300000 */
.L_x_11588:
[----:B-1----:R-:W-:Y:S05]  /*e890*/  @P1 BRA `(.L_x_11589) ;  /* 0x0000000000081947 */ /* 0x002fea0003800000 */
[----:B------:R-:W1:Y:S02]  /*e8a0*/  SYNCS.PHASECHK.TRANS64.TRYWAIT P1, [UR14+0x19c50], R0 ;  /* 0x019c5000ff0075a7 */ /* 0x000e64000802014e */
[----:B-1----:R-:W-:Y:S05]  /*e8b0*/  @!P1 BRA `(.L_x_11590) ;  /* 0x0000008c00c49947 */ /* 0x002fea0003800000 */
.L_x_11589:
        /* <DEDUP_REMOVED lines=82> */
.L_x_11591:
        /* <DEDUP_REMOVED lines=58> */
.L_x_11513:
        /* <DEDUP_REMOVED lines=37> */
[----:B------:R-:W-:Y:S02]  /*f3d0*/  SEL R47, R6, R7, P0 ;  /* 0x00000007062f7207 */ /* 0x000fe40000000000 */
[----:B------:R-:W-:Y:S02]  /*f3e0*/  F2FP.BF16.F32.PACK_AB R39, R94, R39 ;  /* 0x000000275e27723e */ /* 0x000fe400000010ff */
[----:B------:R-:W-:Y:S02]  /*f3f0*/  MOV R4, R3 ;  /* 0x0000000300047202 */ /* 0x000fe40000000f00 */
[----:B0-----:R-:W-:-:S02]  /*f400*/  MOV R5, R24 ;  /* 0x0000001800057202 */ /* 0x001fc40000000f00 */
[----:B------:R-:W-:Y:S02]  /*f410*/  F2FP.BF16.F32.PACK_AB R38, R93, R38 ;  /* 0x000000265d26723e */ /* 0x000fe400000010ff */
[----:B------:R-:W-:Y:S01]  /*f420*/  F2FP.BF16.F32.PACK_AB R36, R95, R36 ;  /* 0x000000245f24723e */ /* 0x000fe200000010ff */
[----:B------:R-:W-:Y:S01]  /*f430*/  IMAD.WIDE R12, R157, 0x2, R4 ;  /* 0x000000029d0c7825 */ /* 0x000fe200078e0204 */
[----:B------:R-:W-:Y:S02]  /*f440*/  F2FP.BF16.F32.PACK_AB R37, R100, R37 ;  /* 0x000000256425723e */ /* 0x000fe400000010ff */
[----:B------:R-:W-:Y:S02]  /*f450*/  F2FP.BF16.F32.PACK_AB R35, R102, R35 ;  /* 0x000000236623723e */ /* 0x000fe400000010ff */
[C---:B------:R-:W-:Y:S02]  /*f460*/  IADD3 R49, P5, R12.reuse, 0x20, RZ ;  /* 0x000000200c317810 */ /* 0x040fe40007fbe0ff */
[----:B------:R-:W-:-:S02]  /*f470*/  IADD3 R51, P4, R12, 0x3000, RZ ;  /* 0x000030000c337810 */ /* 0x000fc40007f9e0ff */
[----:B------:R-:W-:Y:S01]  /*f480*/  LOP3.LUT R6, R49, 0x180, RZ, 0xc0, !PT ;  /* 0x0000018031067812 */ /* 0x000fe200078ec0ff */
[----:B------:R-:W-:Y:S01]  /*f490*/  IMAD.X R25, RZ, RZ, R13, P5 ;  /* 0x000000ffff197224 */ /* 0x000fe200028e060d */
[----:B------:R-:W-:Y:S02]  /*f4a0*/  F2FP.BF16.F32.PACK_AB R34, R101, R34 ;  /* 0x000000226522723e */ /* 0x000fe400000010ff */
[----:B------:R-:W-:Y:S02]  /*f4b0*/  SHF.R.U64 R6, R6, 0x3, RZ ;  /* 0x0000000306067819 */ /* 0x000fe400000012ff */
[----:B------:R-:W-:Y:S02]  /*f4c0*/  F2FP.BF16.F32.PACK_AB R32, R103, R32 ;  /* 0x000000206720723e */ /* 0x000fe400000010ff */
[----:B------:R-:W-:Y:S02]  /*f4d0*/  SEL R42, R11, R8, P0 ;  /* 0x000000080b2a7207 */ /* 0x000fe40000000000 */
[----:B------:R-:W-:-:S02]  /*f4e0*/  SEL R43, R8, R11, P0 ;  /* 0x0000000b082b7207 */ /* 0x000fc40000000000 */
[----:B------:R-:W-:Y:S02]  /*f4f0*/  LOP3.LUT R24, R6, R49, RZ, 0x3c, !PT ;  /* 0x0000003106187212 */ /* 0x000fe400078e3cff */
[----:B------:R-:W-:Y:S02]  /*f500*/  F2FP.BF16.F32.PACK_AB R33, R108, R33 ;  /* 0x000000216c21723e */ /* 0x000fe400000010ff */
[----:B------:R-:W-:Y:S02]  /*f510*/  F2FP.BF16.F32.PACK_AB R31, R110, R31 ;  /* 0x0000001f6e1f723e */ /* 0x000fe400000010ff */
[----:B------:R-:W-:Y:S02]  /*f520*/  F2FP.BF16.F32.PACK_AB R30, R109, R30 ;  /* 0x0000001e6d1e723e */ /* 0x000fe400000010ff */
[----:B------:R-:W-:Y:S02]  /*f530*/  F2FP.BF16.F32.PACK_AB R28, R111, R28 ;  /* 0x0000001c6f1c723e */ /* 0x000fe400000010ff */
[----:B------:R-:W-:-:S02]  /*f540*/  SEL R26, R41, R38, P0 ;  /* 0x00000026291a7207 */ /* 0x000fc40000000000 */
[----:B------:R-:W-:Y:S02]  /*f550*/  SEL R8, R39, R36, P0 ;  /* 0x0000002427087207 */ /* 0x000fe40000000000 */
[----:B------:R-:W-:Y:S02]  /*f560*/  LOP3.LUT R6, R51, 0x180, RZ, 0xc0, !PT ;  /* 0x0000018033067812 */ /* 0x000fe400078ec0ff */
[----:B------:R-:W-:Y:S02]  /*f570*/  SEL R41, R38, R41, P0 ;  /* 0x0000002926297207 */ /* 0x000fe40000000000 */
[----:B------:R-:W-:Y:S02]  /*f580*/  SEL R39, R36, R39, P0 ;  /* 0x0000002724277207 */ /* 0x000fe40000000000 */
        /* <DEDUP_REMOVED lines=8> */
[----:B------:R-:W-:Y:S02]  /*f610*/  SEL R34, R33, R30, P0 ;  /* 0x0000001e21227207 */ /* 0x000fe40000000000 */
[----:B------:R-:W-:Y:S02]  /*f620*/  SEL R32, R31, R28, P0 ;  /* 0x0000001c1f207207 */ /* 0x000fe40000000000 */
[----:B------:R-:W-:Y:S02]  /*f630*/  IADD3 R53, P3, R12, 0x3020, RZ ;  /* 0x000030200c357810 */ /* 0x000fe40007f7e0ff */
[----:B------:R-:W-:Y:S02]  /*f640*/  SHF.R.U64 R6, R6, 0x3, RZ ;  /* 0x0000000306067819 */ /* 0x000fe400000012ff */
[----:B------:R-:W-:Y:S01]  /*f650*/  SEL R33, R30, R33, P0 ;  /* 0x000000211e217207 */ /* 0x000fe20000000000 */
[----:B------:R-:W-:Y:S01]  /*f660*/  IMAD.X R15, RZ, RZ, R13, P3 ;  /* 0x000000ffff0f7224 */ /* 0x000fe200018e060d */
[----:B------:R-:W-:-:S02]  /*f670*/  SEL R31, R28, R31, P0 ;  /* 0x0000001f1c1f7207 */ /* 0x000fc40000000000 */
[----:B------:R-:W-:Y:S02]  /*f680*/  LOP3.LUT R7, R12, 0x180, RZ, 0xc0, !PT ;  /* 0x000001800c077812 */ /* 0x000fe400078ec0ff */
[----:B------:R-:W-:Y:S02]  /*f690*/  SEL R30, R29, R20, P0 ;  /* 0x000000141d1e7207 */ /* 0x000fe40000000000 */
[----:B------:R-:W-:Y:S02]  /*f6a0*/  SEL R28, R21, R14, P0 ;  /* 0x0000000e151c7207 */ /* 0x000fe40000000000 */
[----:B------:R-:W-:Y:S01]  /*f6b0*/  SEL R45, R14, R21, P0 ;  /* 0x000000150e2d7207 */ /* 0x000fe20000000000 */
[----:B------:R-:W-:Y:S01]  /*f6c0*/  IMAD.X R21, RZ, RZ, R13, P4 ;  /* 0x000000ffff157224 */ /* 0x000fe200020e060d */
[----:B------:R-:W-:Y:S02]  /*f6d0*/  F2FP.BF16.F32.PACK_AB R127, R127, R10 ;  /* 0x0000000a7f7f723e */ /* 0x000fe400000010ff */
[----:B------:R-:W-:-:S02]  /*f6e0*/  SEL R29, R20, R29, P0 ;  /* 0x0000001d141d7207 */ /* 0x000fc40000000000 */
[C---:B------:R-:W-:Y:S02]  /*f6f0*/  IADD3 R55, P2, R12.reuse, 0x6000, RZ ;  /* 0x000060000c377810 */ /* 0x040fe40007f5e0ff */
[----:B------:R-:W-:Y:S02]  /*f700*/  IADD3 R57, P1, R12, 0x6020, RZ ;  /* 0x000060200c397810 */ /* 0x000fe40007f3e0ff */
[----:B------:R-:W-:Y:S01]  /*f710*/  LOP3.LUT R10, R53, 0x180, RZ, 0xc0, !PT ;  /* 0x00000180350a7812 */ /* 0x000fe200078ec0ff */
[----:B------:R-:W-:Y:S01]  /*f720*/  IMAD.X R11, RZ, RZ, R13, P2 ;  /* 0x000000ffff0b7224 */ /* 0x000fe200010e060d */
[----:B------:R-:W-:Y:S02]  /*f730*/  LOP3.LUT R20, R6, R51, RZ, 0x3c, !PT ;  /* 0x0000003306147212 */ /* 0x000fe400078e3cff */
[----:B------:R-:W-:Y:S02]  /*f740*/  SHF.R.U64 R7, R7, 0x3, RZ ;  /* 0x0000000307077819 */ /* 0x000fe400000012ff */
[----:B------:R-:W-:-:S02]  /*f750*/  LOP3.LUT R44, R55, 0x180, RZ, 0xc0, !PT ;  /* 0x00000180372c7812 */ /* 0x000fc400078ec0ff */
[----:B------:R-:W-:Y:S02]  /*f760*/  LOP3.LUT R46, R57, 0x180, RZ, 0xc0, !PT ;  /* 0x00000180392e7812 */ /* 0x000fe400078ec0ff */
[----:B------:R-:W-:Y:S02]  /*f770*/  SHF.R.U64 R10, R10, 0x3, RZ ;  /* 0x000000030a0a7819 */ /* 0x000fe400000012ff */
[----:B------:R-:W-:Y:S02]  /*f780*/  MOV R52, R20 ;  /* 0x0000001400347202 */ /* 0x000fe40000000f00 */
[----:B------:R-:W-:Y:S01]  /*f790*/  LOP3.LUT R12, R7, R12, RZ, 0x3c, !PT ;  /* 0x0000000c070c7212 */ /* 0x000fe200078e3cff */
[----:B------:R-:W-:Y:S01]  /*f7a0*/  IMAD.X R7, RZ, RZ, R13, P1 ;  /* 0x000000ffff077224 */ /* 0x000fe200008e060d */
[----:B------:R-:W-:Y:S02]  /*f7b0*/  SHF.R.U64 R44, R44, 0x3, RZ ;  /* 0x000000032c2c7819 */ /* 0x000fe400000012ff */
[----:B------:R-:W-:-:S02]  /*f7c0*/  SEL R48, R126, R127, P0 ;  /* 0x0000007f7e307207 */ /* 0x000fc40000000000 */
[----:B------:R-:W-:Y:S02]  /*f7d0*/  SHF.R.U64 R46, R46, 0x3, RZ ;  /* 0x000000032e2e7819 */ /* 0x000fe400000012ff */
[----:B------:R-:W-:Y:S02]  /*f7e0*/  LOP3.LUT R14, R10, R53, RZ, 0x3c, !PT ;  /* 0x000000350a0e7212 */ /* 0x000fe400078e3cff */
[----:B------:R-:W-:Y:S02]  /*f7f0*/  SEL R127, R127, R126, P0 ;  /* 0x0000007e7f7f7207 */ /* 0x000fe40000000000 */
[----:B------:R-:W-:Y:S02]  /*f800*/  MOV R54, R12 ;  /* 0x0000000c00367202 */ /* 0x000fe40000000f00 */
[----:B------:R-:W-:Y:S02]  /*f810*/  MOV R53, R24 ;  /* 0x0000001800357202 */ /* 0x000fe40000000f00 */
[----:B------:R-:W-:-:S02]  /*f820*/  LOP3.LUT R10, R44, R55, RZ, 0x3c, !PT ;  /* 0x000000372c0a7212 */ /* 0x000fc400078e3cff */
[----:B------:R-:W-:Y:S02]  /*f830*/  LOP3.LUT R6, R46, R57, RZ, 0x3c, !PT ;  /* 0x000000392e067212 */ /* 0x000fe400078e3cff */
[----:B------:R-:W-:Y:S02]  /*f840*/  MOV R49, R10 ;  /* 0x0000000a00317202 */ /* 0x000fe40000000f00 */
[----:B------:R-:W-:Y:S02]  /*f850*/  MOV R51, R14 ;  /* 0x0000000e00337202 */ /* 0x000fe40000000f00 */
[----:B------:R-:W-:Y:S02]  /*f860*/  PLOP3.LUT P2, PT, PT, PT, UP0, 0x80, 0x0 ;  /* 0x000000000000781c */ /* 0x000fe40003f4f008 */
[----:B--2---:R-:W-:Y:S01]  /*f870*/  LOP3.LUT R20, R9, 0x2, RZ, 0x3c, !PT ;  /* 0x0000000209147812 */ /* 0x004fe200078e3cff */
[----:B------:R-:W-:Y:S04]  /*f880*/  SHFL.IDX PT, R26, R26, R9, 0x1c1f ;  /* 0x001c1f091a1a7589 */ /* 0x000fe800000e0000 */
[----:B------:R-:W0:Y:S04]  /*f890*/  SHFL.IDX PT, R41, R41, R20, 0x1c1f ;  /* 0x001c1f1429297589 */ /* 0x000e2800000e0000 */
[----:B------:R0:W-:Y:S04]  /*f8a0*/  SHFL.IDX PT, R13, R8, R9, 0x1c1f ;  /* 0x001c1f09080d7589 */ /* 0x0001e800000e0000 */
[----:B------:R-:W1:Y:S04]  /*f8b0*/  SHFL.IDX PT, R24, R39, R20, 0x1c1f ;  /* 0x001c1f1427187589 */ /* 0x000e6800000e0000 */
[----:B------:R-:W-:Y:S04]  /*f8c0*/  SHFL.IDX PT, R34, R34, R9, 0x1c1f ;  /* 0x001c1f0922227589 */ /* 0x000fe800000e0000 */
[----:B------:R-:W2:Y:S04]  /*f8d0*/  SHFL.IDX PT, R33, R33, R20, 0x1c1f ;  /* 0x001c1f1421217589 */ /* 0x000ea800000e0000 */
[----:B------:R-:W-:Y:S04]  /*f8e0*/  SHFL.IDX PT, R38, R38, R9, 0x1c1f ;  /* 0x001c1f0926267589 */ /* 0x000fe800000e0000 */
[----:B------:R-:W3:Y:S01]  /*f8f0*/  SHFL.IDX PT, R37, R37, R20, 0x1c1f ;  /* 0x001c1f1425257589 */ /* 0x000ee200000e0000 */
[----:B0-----:R-:W-:-:S02]  /*f900*/  SEL R8, R26, R41, P0 ;  /* 0x000000291a087207 */ /* 0x001fc40000000000 */
[----:B------:R-:W-:Y:S01]  /*f910*/  SEL R10, R41, R26, P0 ;  /* 0x0000001a290a7207 */ /* 0x000fe20000000000 */
[----:B------:R-:W-:Y:S01]  /*f920*/  SHFL.IDX PT, R36, R36, R9, 0x1c1f ;  /* 0x001c1f0924247589 */ /* 0x000fe200000e0000 */
[----:B------:R-:W-:Y:S01]  /*f930*/  MOV R41, R6 ;  /* 0x0000000600297202 */ /* 0x000fe20000000f00 */
[----:B------:R-:W-:Y:S02]  /*f940*/  IMAD.U32 R6, RZ, RZ, UR6 ;  /* 0x00000006ff067e24 */ /* 0x000fe4000f8e00ff */
[----:B------:R-:W0:Y:S01]  /*f950*/  SHFL.IDX PT, R35, R35, R20, 0x1c1f ;  /* 0x001c1f1423237589 */ /* 0x000e2200000e0000 */
[----:B-1----:R-:W-:Y:S01]  /*f960*/  SEL R11, R24, R13, P0 ;  /* 0x0000000d180b7207 */ /* 0x002fe20000000000 */
[----:B------:R-:W-:Y:S01]  /*f970*/  IMAD.U32 R7, RZ, RZ, UR7 ;  /* 0x00000007ff077e24 */ /* 0x000fe2000f8e00ff */
[----:B------:R-:W-:Y:S01]  /*f980*/  ULDC.64 UR6, c[0x0][0xc08] ;  /* 0x0003020000067ab9 */ /* 0x000fe20000000a00 */
[----:B------:R-:W-:Y:S04]  /*f990*/  SHFL.IDX PT, R30, R30, R9, 0x1c1f ;  /* 0x001c1f091e1e7589 */ /* 0x000fe800000e0000 */
[----:B------:R-:W-:Y:S01]  /*f9a0*/  SHFL.IDX PT, R40, R40, R9, 0x1c1f ;  /* 0x001c1f0928287589 */ /* 0x000fe200000e0000 */
[----:B--2---:R-:W-:-:S03]  /*f9b0*/  SEL R26, R33, R34, P0 ;  /* 0x00000022211a7207 */ /* 0x004fc60000000000 */
[----:B------:R-:W1:Y:S04]  /*f9c0*/  SHFL.IDX PT, R29, R29, R20, 0x1c1f ;  /* 0x001c1f141d1d7589 */ /* 0x000e6800000e0000 */
[----:B------:R-:W2:Y:S01]  /*f9d0*/  SHFL.IDX PT, R27, R27, R20, 0x1c1f ;  /* 0x001c1f141b1b7589 */ /* 0x000ea200000e0000 */
[----:B---3--:R-:W-:Y:S02]  /*f9e0*/  SEL R12, R38, R37, P0 ;  /* 0x00000025260c7207 */ /* 0x008fe40000000000 */
[----:B------:R-:W-:Y:S01]  /*f9f0*/  SEL R14, R37, R38, P0 ;  /* 0x00000026250e7207 */ /* 0x000fe20000000000 */
[----:B------:R-:W-:Y:S04]  /*fa00*/  SHFL.IDX PT, R21, R32, R9, 0x1c1f ;  /* 0x001c1f0920157589 */ /* 0x000fe800000e0000 */
[----:B------:R-:W3:Y:S01]  /*fa10*/  SHFL.IDX PT, R44, R31, R20, 0x1c1f ;  /* 0x001c1f141f2c7589 */ /* 0x000ee200000e0000 */
[----:B0-----:R-:W-:-:S03]  /*fa20*/  SEL R15, R35, R36, P0 ;  /* 0x00000024230f7207 */ /* 0x001fc60000000000 */
[----:B------:R1:W-:Y:S04]  /*fa30*/  SHFL.IDX PT, R46, R28, R9, 0x1c1f ;  /* 0x001c1f091c2e7589 */ /* 0x0003e800000e0000 */
[----:B------:R-:W0:Y:S04]  /*fa40*/  SHFL.IDX PT, R45, R45, R20, 0x1c1f ;  /* 0x001c1f142d2d7589 */ /* 0x000e2800000e0000 */
[----:B------:R-:W-:Y:S01]  /*fa50*/  SHFL.IDX PT, R48, R48, R9, 0x1c1f ;  /* 0x001c1f0930307589 */ /* 0x000fe200000e0000 */
[----:B-1----:R-:W-:-:S03]  /*fa60*/  SEL R28, R30, R29, P0 ;  /* 0x0000001d1e1c7207 */ /* 0x002fc60000000000 */
[----:B------:R-:W1:Y:S01]  /*fa70*/  SHFL.IDX PT, R127, R127, R20, 0x1c1f ;  /* 0x001c1f147f7f7589 */ /* 0x000e6200000e0000 */
[----:B--2---:R-:W-:Y:S02]  /*fa80*/  SEL R32, R40, R27, P0 ;  /* 0x0000001b28207207 */ /* 0x004fe40000000000 */
[----:B------:R-:W-:Y:S01]  /*fa90*/  SEL R30, R29, R30, P0 ;  /* 0x0000001e1d1e7207 */ /* 0x000fe20000000000 */
[----:B------:R-:W-:Y:S04]  /*faa0*/  SHFL.IDX PT, R42, R42, R9, 0x1c1f ;  /* 0x001c1f092a2a7589 */ /* 0x000fe800000e0000 */
[----:B------:R2:W-:Y:S01]  /*fab0*/  SHFL.IDX PT, R50, R50, R9, 0x1c1f ;  /* 0x001c1f0932327589 */ /* 0x0005e200000e0000 */
[----:B---3--:R-:W-:-:S03]  /*fac0*/  SEL R25, R21, R44, P0 ;  /* 0x0000002c15197207 */ /* 0x008fc60000000000 */
[----:B------:R-:W3:Y:S04]  /*fad0*/  SHFL.IDX PT, R43, R43, R20, 0x1c1f ;  /* 0x001c1f142b2b7589 */ /* 0x000ee800000e0000 */
[----:B------:R-:W4:Y:S01]  /*fae0*/  SHFL.IDX PT, R47, R47, R20, 0x1c1f ;  /* 0x001c1f142f2f7589 */ /* 0x000f2200000e0000 */
[----:B0-----:R-:W-:Y:S02]  /*faf0*/  SEL R29, R46, R45, P0 ;  /* 0x0000002d2e1d7207 */ /* 0x001fe40000000000 */
[----:B--2---:R-:W-:Y:S01]  /*fb00*/  SEL R9, R13, R24, P0 ;  /* 0x000000180d097207 */ /* 0x004fe20000000000 */
[----:B------:R-:W-:Y:S01]  /*fb10*/  BAR.SYNC.DEFER_BLOCKING 0x1, 0x180 ;  /* 0x0046000000007b1d */ /* 0x000fe20000010000 */
[----:B------:R-:W-:Y:S02]  /*fb20*/  SEL R24, R34, R33, P0 ;  /* 0x0000002122187207 */ /* 0x000fe40000000000 */
[----:B------:R-:W-:-:S02]  /*fb30*/  SEL R13, R36, R35, P0 ;  /* 0x00000023240d7207 */ /* 0x000fc40000000000 */
[----:B------:R-:W-:Y:S02]  /*fb40*/  SEL R34, R27, R40, P0 ;  /* 0x000000281b227207 */ /* 0x000fe40000000000 */
[----:B------:R-:W-:Y:S02]  /*fb50*/  SEL R27, R44, R21, P0 ;  /* 0x000000152c1b7207 */ /* 0x000fe40000000000 */
[----:B------:R-:W-:Y:S02]  /*fb60*/  SEL R31, R45, R46, P0 ;  /* 0x0000002e2d1f7207 */ /* 0x000fe40000000000 */
[----:B-1----:R-:W-:Y:S02]  /*fb70*/  SEL R33, R48, R127, P0 ;  /* 0x0000007f30217207 */ /* 0x002fe40000000000 */
[----:B------:R-:W-:Y:S02]  /*fb80*/  SEL R35, R127, R48, P0 ;  /* 0x000000307f237207 */ /* 0x000fe40000000000 */
[----:B---3--:R-:W-:-:S02]  /*fb90*/  SEL R36, R42, R43, P0 ;  /* 0x0000002b2a247207 */ /* 0x008fc40000000000 */
[----:B------:R-:W-:Y:S02]  /*fba0*/  SEL R38, R43, R42, P0 ;  /* 0x0000002a2b267207 */ /* 0x000fe40000000000 */
[----:B----4-:R-:W-:Y:S01]  /*fbb0*/  SEL R37, R50, R47, P0 ;  /* 0x0000002f32257207 */ /* 0x010fe20000000000 */
[----:B------:R-:W-:Y:S01]  /*fbc0*/  UISETP.NE.U32.AND UP1, UPT, UR6, URZ, UPT ;  /* 0x0000003f0600728c */ /* 0x000fe2000bf25070 */
[----:B------:R-:W-:Y:S01]  /*fbd0*/  SEL R39, R47, R50, P0 ;  /* 0x000000322f277207 */ /* 0x000fe20000000000 */
[----:B------:R-:W-:Y:S01]  /*fbe0*/  UMOV UR4, URZ ;  /* 0x0000003f00047c82 */ /* 0x000fe20008000000 */
[----:B------:R0:W-:Y:S01]  /*fbf0*/  STSM.16.M88.4 [R54], R8 ;  /* 0x0000000836007844 */ /* 0x0001e20000000200 */
[----:B------:R-:W-:Y:S01]  /*fc00*/  ULDC UR8, c[0x0][0xa88] ;  /* 0x0002a20000087ab9 */ /* 0x000fe20000000800 */
[----:B------:R-:W1:Y:S02]  /*fc10*/  LDC R43, c[0x0][0xbe8] ;  /* 0x0002fa00ff2b7b82 */ /* 0x000e640000000800 */
[----:B------:R2:W-:Y:S04]  /*fc20*/  STSM.16.M88.4 [R53], R12 ;  /* 0x0000000c35007844 */ /* 0x0005e80000000200 */
[----:B------:R3:W-:Y:S04]  /*fc30*/  STSM.16.M88.4 [R52], R24 ;  /* 0x0000001834007844 */ /* 0x0007e80000000200 */
[----:B------:R3:W-:Y:S04]  /*fc40*/  STSM.16.M88.4 [R51], R28 ;  /* 0x0000001c33007844 */ /* 0x0007e80000000200 */
[----:B------:R3:W-:Y:S04]  /*fc50*/  STSM.16.M88.4 [R49], R32 ;  /* 0x0000002031007844 */ /* 0x0007e80000000200 */
[----:B------:R3:W-:Y:S01]  /*fc60*/  STSM.16.M88.4 [R41], R36 ;  /* 0x0000002429007844 */ /* 0x0007e20000000200 */
[----:B------:R-:W-:Y:S06]  /*fc70*/  BAR.SYNC.DEFER_BLOCKING 0x1, 0x180 ;  /* 0x0046000000007b1d */ /* 0x000fec0000010000 */
[----:B0-----:R-:W4:Y:S01]  /*fc80*/  @P2 LDG.E R8, desc[UR54][R6.64] ;  /* 0x0000003606082981 */ /* 0x001f22000c1e1900 */
[----:B------:R-:W-:Y:S01]  /*fc90*/  UISETP.NE.AND.EX UP1, UPT, UR7, URZ, UPT, UP1 ;  /* 0x0000003f0700728c */ /* 0x000fe2000bf25310 */
[----:B-1----:R-:W-:-:S05]  /*fca0*/  ISETP.NE.AND P1, PT, R43, 0x1, PT ;  /* 0x000000012b00780c */ /* 0x002fca0003f25270 */
[----:B------:R-:W-:-:S05]  /*fcb0*/  PLOP3.LUT P0, PT, PT, PT, UP1, 0x80, 0x0 ;  /* 0x000000000000781c */ /* 0x000fca0003f0f018 */
[----:B------:R-:W-:Y:S02]  /*fcc0*/  @UP1 ULDC.64 UR6, c[0x0][0xc08] ;  /* 0x0003020000061ab9 */ /* 0x000fe40000000a00 */
[----:B------:R-:W-:Y:S01]  /*fcd0*/  @UP1 UIMAD.WIDE UR6, UR41, 0x4, UR6 ;  /* 0x00000004290618a5 */ /* 0x000fe2000f8e0206 */
[----:B------:R-:W0:Y:S05]  /*fce0*/  @P1 LDC R9, c[0x0][0xbec] ;  /* 0x0002fb00ff091b82 */ /* 0x000e2a0000000800 */
[----:B--2---:R-:W-:Y:S02]  /*fcf0*/  IMAD.U32 R12, RZ, RZ, UR6 ;  /* 0x00000006ff0c7e24 */ /* 0x004fe4000f8e00ff */
[----:B------:R-:W-:Y:S01]  /*fd00*/  IMAD.U32 R13, RZ, RZ, UR7 ;  /* 0x00000007ff0d7e24 */ /* 0x000fe2000f8e00ff */
[----:B------:R-:W1:Y:S01]  /*fd10*/  @P1 LDC R10, c[0x0][0xbf0] ;  /* 0x0002fc00ff0a1b82 */ /* 0x000e620000000800 */
[----:B----4-:R-:W-:Y:S01]  /*fd20*/  @P2 R2UR UR4, R8 ;  /* 0x00000000080422ca */ /* 0x010fe200000e0000 */
[----:B------:R-:W-:-:S06]  /*fd30*/  IMAD.U32 R8, RZ, RZ, UR8 ;  /* 0x00000008ff087e24 */ /* 0x000fcc000f8e00ff */
[----:B------:R3:W5:Y:S01]  /*fd40*/  @P0 LDG.E R8, desc[UR54][R12.64] ;  /* 0x000000360c080981 */ /* 0x000762000c1e1900 */
[----:B01----:R-:W-:Y:S07]  /*fd50*/  @P0 BRA `(.L_x_11594) ;  /* 0x0000000000100947 */ /* 0x003fee0003800000 */
[----:B------:R-:W-:Y:S05]  /*fd60*/  @!P2 BRA `(.L_x_11594) ;  /* 0x00000000000ca947 */ /* 0x000fea0003800000 */
[----:B------:R-:W2:Y:S04]  /*fd70*/  LDG.E R11, desc[UR54][R6.64] ;  /* 0x00000036060b7981 */ /* 0x000ea8000c1e1900 */
[----:B-----5:R-:W2:Y:S02]  /*fd80*/  LDG.E R8, desc[UR54][R6.64+0x4] ;  /* 0x0000043606087981 */ /* 0x020ea4000c1e1900 */
[----:B--2---:R-:W-:-:S07]  /*fd90*/  IMAD.IADD R8, R8, 0x1, -R11 ;  /* 0x0000000108087824 */ /* 0x004fce00078e0a0b */
.L_x_11594:
[----:B---3--:R-:W-:Y:S01]  /*fda0*/  VIADD R12, R17, UR42 ;  /* 0x0000002a110c7c36 */ /* 0x008fe20008000000 */
[----:B------:R-:W-:Y:S01]  /*fdb0*/  USHF.R.S32.HI UR16, URZ, 0x1f, UR40 ;  /* 0x0000001f3f107899 */ /* 0x000fe20008011428 */
[----:B------:R-:W-:Y:S01]  /*fdc0*/  VIADD R14, R156, UR42 ;  /* 0x0000002a9c0e7c36 */ /* 0x000fe20008000000 */
[----:B------:R-:W-:Y:S01]  /*fdd0*/  ULDC.64 UR12, c[0x0][0xb90] ;  /* 0x0002e400000c7ab9 */ /* 0x000fe20000000a00 */
[----:B------:R-:W-:Y:S01]  /*fde0*/  @P1 IMAD.HI.U32 R7, R12, R9, RZ ;  /* 0x000000090c071227 */ /* 0x000fe200078e00ff */
[----:B------:R-:W-:Y:S01]  /*fdf0*/  USHF.R.S32.HI UR15, URZ, 0x1f, UR41 ;  /* 0x0000001f3f0f7899 */ /* 0x000fe20008011429 */
[----:B------:R-:W0:Y:S01]  /*fe00*/  @P1 LDC R41, c[0x0][0xbec] ;  /* 0x0002fb00ff291b82 */ /* 0x000e220000000800 */
[----:B------:R-:W-:Y:S01]  /*fe10*/  USHF.R.S32.HI UR7, URZ, 0x1f, UR4 ;  /* 0x0000001f3f077899 */ /* 0x000fe20008011404 */
[----:B------:R-:W-:Y:S01]  /*fe20*/  IMAD.MOV.U32 R6, RZ, RZ, R12 ;  /* 0x000000ffff067224 */ /* 0x000fe200078e000c */
[----:B------:R-:W-:Y:S01]  /*fe30*/  UIMAD UR10, UR16, UR12, URZ ;  /* 0x0000000c100a72a4 */ /* 0x000fe2000f8e023f */
[----:B------:R-:W-:Y:S01]  /*fe40*/  @P1 SHF.R.U32.HI R6, RZ, R10, R7 ;  /* 0x0000000aff061219 */ /* 0x000fe20000011607 */
[----:B------:R-:W-:Y:S01]  /*fe50*/  UMOV UR6, UR4 ;  /* 0x0000000400067c82 */ /* 0x000fe20008000000 */
[----:B------:R-:W-:Y:S01]  /*fe60*/  USEL UR15, UR15, URZ, !UP0 ;  /* 0x0000003f0f0f7287 */ /* 0x000fe2000c000000 */
[----:B------:R-:W-:Y:S01]  /*fe70*/  IMAD R7, R153, 0x20, R18 ;  /* 0x0000002099077824 */ /* 0x000fe200078e0212 */
[----:B------:R-:W-:Y:S01]  /*fe80*/  UIMAD.WIDE.U32 UR8, UR40, UR12, UR6 ;  /* 0x0000000c280872a5 */ /* 0x000fe2000f8e0006 */
[----:B------:R-:W-:Y:S01]  /*fe90*/  IMAD.MOV R10, RZ, RZ, -R6 ;  /* 0x000000ffff0a7224 */ /* 0x000fe200078e0a06 */
[----:B------:R-:W-:Y:S01]  /*fea0*/  UIMAD UR10, UR40, UR13, UR10 ;  /* 0x0000000d280a72a4 */ /* 0x000fe2000f8e020a */
[----:B------:R-:W-:Y:S01]  /*feb0*/  IMAD.WIDE R4, R7, 0x2, R4 ;  /* 0x0000000207047825 */ /* 0x000fe200078e0204 */
[----:B------:R-:W-:Y:S01]  /*fec0*/  USEL UR14, UR41, URZ, !UP0 ;  /* 0x0000003f290e7287 */ /* 0x000fe2000c000000 */
[----:B------:R-:W-:Y:S01]  /*fed0*/  ULDC.64 UR12, c[0x0][0xb98] ;  /* 0x0002e600000c7ab9 */ /* 0x000fe20000000a00 */
[----:B------:R-:W-:Y:S01]  /*fee0*/  UIADD3 UR9, UR9, UR10, URZ ;  /* 0x0000000a09097290 */ /* 0x000fe2000fffe03f */
[----:B------:R-:W-:Y:S01]  /*fef0*/  IMAD R9, R43, R10, R12 ;  /* 0x0000000a2b097224 */ /* 0x000fe200078e020c */
[----:B------:R-:W-:Y:S01]  /*ff00*/  UIMAD UR6, UR15, UR12, URZ ;  /* 0x0000000c0f0672a4 */ /* 0x000fe2000f8e023f */
[----:B------:R-:W-:Y:S01]  /*ff10*/  SHF.R.S32.HI R10, RZ, 0x1f, R6 ;  /* 0x0000001fff0a7819 */ /* 0x000fe20000011406 */
[----:B------:R-:W-:Y:S01]  /*ff20*/  UIMAD.WIDE.U32 UR8, UR14, UR12, UR8 ;  /* 0x0000000c0e0872a5 */ /* 0x000fe2000f8e0008 */
[----:B------:R-:W-:Y:S01]  /*ff30*/  IADD3 R21, P2, R4, 0x1800, RZ ;  /* 0x0000180004157810 */ /* 0x000fe20007f5e0ff */
[----:B------:R-:W-:Y:S01]  /*ff40*/  UIMAD UR6, UR14, UR13, UR6 ;  /* 0x0000000d0e0672a4 */ /* 0x000fe2000f8e0206 */
[----:B------:R-:W-:Y:S01]  /*ff50*/  SHF.R.S32.HI R7, RZ, 0x1f, R9 ;  /* 0x0000001fff077819 */ /* 0x000fe20000011409 */
[----:B------:R-:W-:Y:S01]  /*ff60*/  ULDC.64 UR10, c[0x0][0xb88] ;  /* 0x0002e200000a7ab9 */ /* 0x000fe20000000a00 */
[----:B------:R-:W-:Y:S01]  /*ff70*/  LOP3.LUT R20, R21, 0x180, RZ, 0xc0, !PT ;  /* 0x0000018015147812 */ /* 0x000fe200078ec0ff */
[----:B-----5:R-:W-:Y:S01]  /*ff80*/  IMAD R45, R8, R43, RZ ;  /* 0x0000002b082d7224 */ /* 0x020fe200078e02ff */
[----:B------:R-:W-:Y:S01]  /*ff90*/  IADD3 R6, P0, R6, UR8, RZ ;  /* 0x0000000806067c10 */ /* 0x000fe2000ff1e0ff */
[----:B------:R-:W-:Y:S01]  /*ffa0*/  IMAD.U32 R11, RZ, RZ, UR6 ;  /* 0x00000006ff0b7e24 */ /* 0x000fe2000f8e00ff */
[----:B------:R-:W-:Y:S01]  /*ffb0*/  SHF.R.U64 R20, R20, 0x3, RZ ;  /* 0x0000000314147819 */ /* 0x000fe200000012ff */
[----:B------:R-:W-:Y:S01]  /*ffc0*/  IMAD R12, R7, UR10, RZ ;  /* 0x0000000a070c7c24 */ /* 0x000fe2000f8e02ff */
[----:B------:R-:W-:-:S02]  /*ffd0*/  IADD3 R29, P6, R4, 0x3000, RZ ;  /* 0x00003000041d7810 */ /* 0x000fc40007fde0ff */
[----:B------:R-:W-:Y:S01]  /*ffe0*/  IADD3.X R7, R10, UR9, R11, P0, !PT ;  /* 0x000000090a077c10 */ /* 0x000fe200087fe40b */
[C---:B------:R-:W-:Y:S01]  /*fff0*/  IMAD R11, R9.reuse, UR11, R12 ;  /* 0x0000000b090b7c24 */ /* 0x040fe2000f8e020c */
[----:B------:R-:W-:Y:S01]  /*10000*/  ULDC.64 UR8, c[0x0][0xb50] ;  /* 0x0002d40000087ab9 */ /* 0x000fe20000000a00 */
[----:B------:R-:W-:Y:S01]  /*10010*/  LOP3.LUT R20, R20, R21, RZ, 0x3c, !PT ;  /* 0x0000001514147212 */ /* 0x000fe200078e3cff */
[----:B------:R-:W-:Y:S01]  /*10020*/  IMAD.X R21, RZ, RZ, R5, P2 ;  /* 0x000000ffff157224 */ /* 0x000fe200010e0605 */
[C---:B------:R-:W-:Y:S01]  /*10030*/  IADD3 R13, P5, R4.reuse, 0x4800, RZ ;  /* 0x00004800040d7810 */ /* 0x040fe20007fbe0ff */
[----:B------:R-:W-:Y:S01]  /*10040*/  IMAD.WIDE.U32 R6, R9, UR10, R6 ;  /* 0x0000000a09067c25 */ /* 0x000fe2000f8e0006 */
[----:B------:R-:W-:Y:S01]  /*10050*/  ULDC.64 UR10, c[0x0][0xaa0] ;  /* 0x0002a800000a7ab9 */ /* 0x000fe20000000a00 */
[----:B------:R-:W-:Y:S02]  /*10060*/  IADD3 R33, P4, R4, 0x6000, RZ ;  /* 0x0000600004217810 */ /* 0x000fe40007f9e0ff */
[----:B------:R-:W-:Y:S01]  /*10070*/  IMAD.IADD R7, R7, 0x1, R11 ;  /* 0x0000000107077824 */ /* 0x000fe200078e020b */
[----:B------:R-:W-:-:S02]  /*10080*/  LEA R10, P0, R6, UR8, 0x2 ;  /* 0x00000008060a7c11 */ /* 0x000fc4000f8010ff */
[----:B------:R-:W-:Y:S02]  /*10090*/  LOP3.LUT R9, R4, 0x180, RZ, 0xc0, !PT ;  /* 0x0000018004097812 */ /* 0x000fe400078ec0ff */
[----:B------:R-:W-:Y:S01]  /*100a0*/  LEA.HI.X R11, R6, UR9, R7, 0x2, P0 ;  /* 0x00000009060b7c11 */ /* 0x000fe200080f1407 */
[----:B------:R-:W-:Y:S01]  /*100b0*/  SHFL.IDX PT, R36, R10, RZ, 0x1c1f ;  /* 0x001c1fff0a247589 */ /* 0x000fe200000e0000 */
[----:B------:R-:W-:Y:S01]  /*100c0*/  LOP3.LUT P0, RZ, R154, 0x3, RZ, 0xc0, !PT ;  /* 0x000000039aff7812 */ /* 0x000fe2000780c0ff */
[C---:B------:R-:W-:Y:S01]  /*100d0*/  VIADD R6, R14.reuse, 0x8 ;  /* 0x000000080e067836 */ /* 0x040fe20000000000 */
[----:B------:R-:W-:Y:S01]  /*100e0*/  UIMAD UR8, UR7, UR10, URZ ;  /* 0x0000000a070872a4 */ /* 0x000fe2000f8e023f */
[----:B------:R-:W1:Y:S01]  /*100f0*/  SHFL.IDX PT, R37, R11, RZ, 0x1c1f ;  /* 0x001c1fff0b257589 */ /* 0x000e6200000e0000 */
[-C--:B------:R-:W-:Y:S02]  /*10100*/  ISETP.GE.OR P2, PT, R14, R45.reuse, P0 ;  /* 0x0000002d0e00720c */ /* 0x080fe40000746670 */
[----:B------:R-:W-:Y:S01]  /*10110*/  ISETP.GE.OR P0, PT, R6, R45, P0 ;  /* 0x0000002d0600720c */ /* 0x000fe20000706670 */
[----:B------:R-:W-:Y:S01]  /*10120*/  SHFL.IDX PT, R38, R10, 0x1, 0x1c1f ;  /* 0x003c1f000a267f89 */ /* 0x000fe200000e0000 */
[----:B------:R-:W-:-:S02]  /*10130*/  IADD3 R7, P3, R4, 0x7800, RZ ;  /* 0x0000780004077810 */ /* 0x000fc40007f7e0ff */
[----:B------:R-:W-:Y:S01]  /*10140*/  LOP3.LUT R28, R29, 0x180, RZ, 0xc0, !PT ;  /* 0x000001801d1c7812 */ /* 0x000fe200078ec0ff */
[----:B------:R-:W2:Y:S01]  /*10150*/  SHFL.IDX PT, R39, R11, 0x1, 0x1c1f ;  /* 0x003c1f000b277f89 */ /* 0x000ea200000e0000 */
[----:B------:R-:W-:Y:S01]  /*10160*/  UIMAD.WIDE.U32 UR6, UR4, UR10, URZ ;  /* 0x0000000a040672a5 */ /* 0x000fe2000f8e003f */
[----:B------:R-:W-:Y:S01]  /*10170*/  LOP3.LUT R12, R13, 0x180, RZ, 0xc0, !PT ;  /* 0x000001800d0c7812 */ /* 0x000fe200078ec0ff */
[----:B------:R-:W-:Y:S01]  /*10180*/  UIMAD UR8, UR4, UR11, UR8 ;  /* 0x0000000b040872a4 */ /* 0x000fe2000f8e0208 */
[----:B------:R-:W-:Y:S01]  /*10190*/  LOP3.LUT R32, R33, 0x180, RZ, 0xc0, !PT ;  /* 0x0000018021207812 */ /* 0x000fe200078ec0ff */
[----:B------:R-:W-:Y:S01]  /*101a0*/  IMAD.X R25, RZ, RZ, R5, P3 ;  /* 0x000000ffff197224 */ /* 0x000fe200018e0605 */
[----:B------:R-:W-:Y:S01]  /*101b0*/  ULDC.64 UR10, c[0x0][0xae8] ;  /* 0x0002ba00000a7ab9 */ /* 0x000fe20000000a00 */
[----:B------:R-:W-:Y:S01]  /*101c0*/  SHF.R.U64 R9, R9, 0x3, RZ ;  /* 0x0000000309097819 */ /* 0x000fe200000012ff */
[----:B-1----:R-:W-:Y:S01]  /*101d0*/  @!P2 ST.E desc[UR54][R36.64], R2 ;  /* 0x000000022400a985 */ /* 0x002fe2000c101936 */
[----:B------:R-:W-:Y:S01]  /*101e0*/  UIADD3 UR7, UR7, UR8, URZ ;  /* 0x0000000807077290 */ /* 0x000fe2000fffe03f */
[----:B------:R-:W-:Y:S01]  /*101f0*/  LOP3.LUT R6, R7, 0x180, RZ, 0xc0, !PT ;  /* 0x0000018007067812 */ /* 0x000fe200078ec0ff */
[----:B------:R-:W-:Y:S01]  /*10200*/  UIMAD UR4, UR16, UR10, URZ ;  /* 0x0000000a100472a4 */ /* 0x000fe2000f8e023f */
[----:B------:R-:W-:-:S02]  /*10210*/  SHF.R.U64 R28, R28, 0x3, RZ ;  /* 0x000000031c1c7819 */ /* 0x000fc400000012ff */
[----:B------:R-:W-:Y:S01]  /*10220*/  SHF.R.U64 R12, R12, 0x3, RZ ;  /* 0x000000030c0c7819 */ /* 0x000fe200000012ff */
[----:B--2---:R1:W-:Y:S01]  /*10230*/  @!P0 ST.E desc[UR54][R38.64], R0 ;  /* 0x0000000026008985 */ /* 0x0043e2000c101936 */
[----:B------:R-:W-:Y:S01]  /*10240*/  UIMAD UR4, UR40, UR11, UR4 ;  /* 0x0000000b280472a4 */ /* 0x000fe2000f8e0204 */
[----:B------:R-:W-:Y:S01]  /*10250*/  SHF.R.U64 R32, R32, 0x3, RZ ;  /* 0x0000000320207819 */ /* 0x000fe200000012ff */
[----:B------:R-:W-:Y:S01]  /*10260*/  UIMAD.WIDE.U32 UR6, UR40, UR10, UR6 ;  /* 0x0000000a280672a5 */ /* 0x000fe2000f8e0006 */
[----:B------:R-:W-:Y:S01]  /*10270*/  LOP3.LUT R8, R9, R4, RZ, 0x3c, !PT ;  /* 0x0000000409087212 */ /* 0x000fe200078e3cff */
[----:B------:R-:W-:Y:S01]  /*10280*/  ULDC.64 UR8, c[0x0][0xaf0] ;  /* 0x0002bc0000087ab9 */ /* 0x000fe20000000a00 */
[----:B------:R-:W-:Y:S02]  /*10290*/  SHF.R.U64 R4, R6, 0x3, RZ ;  /* 0x0000000306047819 */ /* 0x000fe400000012ff */
[----:B------:R-:W-:Y:S02]  /*102a0*/  LOP3.LUT R28, R28, R29, RZ, 0x3c, !PT ;  /* 0x0000001d1c1c7212 */ /* 0x000fe400078e3cff */
[----:B------:R-:W-:Y:S01]  /*102b0*/  LOP3.LUT R12, R12, R13, RZ, 0x3c, !PT ;  /* 0x0000000d0c0c7212 */ /* 0x000fe200078e3cff */
[----:B-1----:R-:W1:Y:S01]  /*102c0*/  @P1 LDC R39, c[0x0][0xbf0] ;  /* 0x0002fc00ff271b82 */ /* 0x002e620000000800 */
[----:B------:R-:W-:Y:S01]  /*102d0*/  IMAD R0, R152, 0x60, R153 ;  /* 0x0000006098007824 */ /* 0x000fe200078e0299 */
[----:B------:R-:W-:Y:S01]  /*102e0*/  UIADD3 UR7, UR7, UR4, URZ ;  /* 0x0000000407077290 */ /* 0x000fe2000fffe03f */
[----:B------:R-:W-:Y:S01]  /*102f0*/  LOP3.LUT R32, R32, R33, RZ, 0x3c, !PT ;  /* 0x0000002120207212 */ /* 0x000fe200078e3cff */
[--C-:B------:R-:W-:Y:S01]  /*10300*/  IMAD.X R29, RZ, RZ, R5.reuse, P6 ;  /* 0x000000ffff1d7224 */ /* 0x100fe200030e0605 */
[----:B------:R-:W-:Y:S01]  /*10310*/  LOP3.LUT R24, R4, R7, RZ, 0x3c, !PT ;  /* 0x0000000704187212 */ /* 0x000fe200078e3cff */
[----:B------:R-:W-:Y:S01]  /*10320*/  VIADD R36, R0, UR42 ;  /* 0x0000002a00247c36 */ /* 0x000fe20008000000 */
[----:B------:R-:W-:Y:S01]  /*10330*/  UIMAD UR4, UR15, UR8, URZ ;  /* 0x000000080f0472a4 */ /* 0x000fe2000f8e023f */
[----:B------:R-:W-:-:S02]  /*10340*/  IMAD.X R13, RZ, RZ, R5, P5 ;  /* 0x000000ffff0d7224 */ /* 0x000fc400028e0605 */
[----:B0-----:R-:W-:Y:S01]  /*10350*/  @P1 IMAD.HI.U32 R0, R36, R41, RZ ;  /* 0x0000002924001227 */ /* 0x001fe200078e00ff */
[----:B------:R-:W-:Y:S01]  /*10360*/  UIMAD.WIDE.U32 UR6, UR14, UR8, UR6 ;  /* 0x000000080e0672a5 */ /* 0x000fe2000f8e0006 */
[----:B------:R-:W5:Y:S02]  /*10370*/  LD.E.128 R28, desc[UR54][R28.64] ;  /* 0x000000361c1c7980 */ /* 0x000f64000c101d00 */
[----:B------:R-:W-:Y:S01]  /*10380*/  IMAD.MOV.U32 R37, RZ, RZ, R36 ;  /* 0x000000ffff257224 */ /* 0x000fe200078e0024 */
[----:B------:R-:W-:Y:S01]  /*10390*/  UIMAD UR4, UR14, UR9, UR4 ;  /* 0x000000090e0472a4 */ /* 0x000fe2000f8e0204 */
[--C-:B------:R-:W-:Y:S01]  /*103a0*/  IMAD.X R33, RZ, RZ, R5.reuse, P4 ;  /* 0x000000ffff217224 */ /* 0x100fe200020e0605 */
[----:B------:R-:W5:Y:S01]  /*103b0*/  LD.E.128 R12, desc[UR54][R12.64] ;  /* 0x000000360c0c7980 */ /* 0x000f62000c101d00 */
[----:B------:R-:W-:Y:S01]  /*103c0*/  ULDC.64 UR8, c[0x0][0xae0] ;  /* 0x0002b80000087ab9 */ /* 0x000fe20000000a00 */
[----:B------:R-:W-:Y:S02]  /*103d0*/  IMAD.MOV.U32 R9, RZ, RZ, R5 ;  /* 0x000000ffff097224 */ /* 0x000fe400078e0005 */
[----:B------:R-:W5:Y:S01]  /*103e0*/  LD.E.128 R24, desc[UR54][R24.64] ;  /* 0x0000003618187980 */ /* 0x000f62000c101d00 */
[----:B-1----:R-:W-:Y:S01]  /*103f0*/  @P1 SHF.R.U32.HI R37, RZ, R39, R0 ;  /* 0x00000027ff251219 */ /* 0x002fe20000011600 */
[----:B------:R-:W-:-:S02]  /*10400*/  UIADD3 UR4, UR7, UR4, URZ ;  /* 0x0000000407047290 */ /* 0x000fc4000fffe03f */
[----:B------:R0:W5:Y:S01]  /*10410*/  LD.E.128 R4, desc[UR54][R20.64] ;  /* 0x0000003614047980 */ /* 0x000162000c101d00 */
[--C-:B------:R-:W-:Y:S01]  /*10420*/  SHF.R.S32.HI R0, RZ, 0x1f, R37.reuse ;  /* 0x0000001fff007819 */ /* 0x100fe20000011425 */
[----:B------:R-:W-:Y:S02]  /*10430*/  IMAD.MOV R2, RZ, RZ, -R37 ;  /* 0x000000ffff027224 */ /* 0x000fe400078e0a25 */
[----:B------:R-:W5:Y:S02]  /*10440*/  LD.E.128 R8, desc[UR54][R8.64] ;  /* 0x0000003608087980 */ /* 0x000f64000c101d00 */
[----:B------:R-:W-:Y:S02]  /*10450*/  IMAD R0, R0, UR8, RZ ;  /* 0x0000000800007c24 */ /* 0x000fe4000f8e02ff */
[----:B------:R-:W5:Y:S01]  /*10460*/  LD.E.128 R32, desc[UR54][R32.64] ;  /* 0x0000003620207980 */ /* 0x000f62000c101d00 */
[----:B------:R-:W-:Y:S02]  /*10470*/  IMAD R39, R43, R2, R36 ;  /* 0x000000022b277224 */ /* 0x000fe400078e0224 */
[----:B------:R-:W-:Y:S01]  /*10480*/  IMAD R41, R37, UR9, R0 ;  /* 0x0000000925297c24 */ /* 0x000fe2000f8e0200 */
[----:B------:R-:W-:Y:S01]  /*10490*/  @!PT LDS RZ, [RZ] ;  /* 0x00000000fffff984 */ /* 0x000fe20000000800 */
[----:B------:R-:W-:Y:S01]  /*104a0*/  @!PT LDS RZ, [RZ] ;  /* 0x00000000fffff984 */ /* 0x000fe20000000800 */
[----:B------:R-:W-:Y:S01]  /*104b0*/  @!PT LDS RZ, [RZ] ;  /* 0x00000000fffff984 */ /* 0x000fe20000000800 */
[----:B------:R-:W-:Y:S01]  /*104c0*/  @!PT LDS RZ, [RZ] ;  /* 0x00000000fffff984 */ /* 0x000fe20000000800 */
[----:B------:R1:W-:Y:S06]  /*104d0*/  MEMBAR.ALL.CTA ;  /* 0x0000000000007992 */ /* 0x0003ec0000008000 */
[----:B-1----:R-:W1:Y:S01]  /*104e0*/  FENCE.VIEW.ASYNC.S ;  /* 0x00000000000073c6 */ /* 0x002e620000000000 */
        /* <DEDUP_REMOVED lines=18> */
[----:B-1----:R0:W1:Y:S01]  /*10610*/  SHFL.IDX PT, R20, R40, RZ, 0x1c1f ;  /* 0x001c1fff28147589 */ /* 0x00206200000e0000 */
        /* <DEDUP_REMOVED lines=10> */
[CC--:B-1----:R-:W-:Y:S02]  /*106c0*/  @!P1 LEA R36, P3, R19.reuse, R20.reuse, 0x1 ;  /* 0x0000001413249211 */ /* 0x0c2fe400078608ff */
[----:B------:R-:W-:Y:S02]  /*106d0*/  @!P2 LEA R38, P4, R22, R20, 0x1 ;  /* 0x000000141626a211 */ /* 0x000fe400078808ff */
[----:B0-2---:R-:W-:Y:S01]  /*106e0*/  @!P0 IMAD.WIDE R2, R18, 0x2, R20 ;  /* 0x0000000212028825 */ /* 0x005fe200078e0214 */
[-C--:B------:R-:W-:Y:S02]  /*106f0*/  @!P1 LEA.HI.X R37, R19, R21.reuse, R44, 0x1, P3 ;  /* 0x0000001513259211 */ /* 0x080fe400018f0c2c */
[----:B------:R-:W-:Y:S02]  /*10700*/  @!P2 LEA.HI.X R39, R22, R21, R42, 0x1, P4 ;  /* 0x000000151627a211 */ /* 0x000fe400020f0c2a */
[----:B-----5:R3:W-:Y:S04]  /*10710*/  @!P0 ST.E.128 desc[UR54][R2.64], R8 ;  /* 0x0000000802008985 */ /* 0x0207e8000c101d36 */
[----:B------:R3:W-:Y:S04]  /*10720*/  @!P1 ST.E.128 desc[UR54][R36.64], R28 ;  /* 0x0000001c24009985 */ /* 0x0007e8000c101d36 */
[----:B------:R3:W-:Y:S02]  /*10730*/  @!P2 ST.E.128 desc[UR54][R38.64], R32 ;  /* 0x000000202600a985 */ /* 0x0007e4000c101d36 */
.L_x_11596:
[----:B------:R-:W-:Y:S05]  /*10740*/  BSYNC B1 ;  /* 0x0000000000017941 */ /* 0x000fea0003800000 */
.L_x_11595:
        /* <DEDUP_REMOVED lines=9> */
[----:B----4-:R-:W-:Y:S02]  /*107e0*/  @!P1 IMAD.WIDE R2, R18, 0x2, R8 ;  /* 0x0000000212029825 */ /* 0x010fe400078e0208 */
        /* <DEDUP_REMOVED lines=9> */
.L_x_11593:
        /* <DEDUP_REMOVED lines=14> */
[----:B------:R-:W-:Y:S01]  /*10960*/  UISETP.NE.AND.EX UP1, UPT, UR7, URZ, UPT, UP1 ;  /* 0x0000003f0700728c */ /* 0x000fe2000bf25310 */
[----:B------:R-:W1:Y:S05]  /*10970*/  S2R R7, SR_TID.X ;  /* 0x0000000000077919 */ /* 0x000e6a0000002100 */
        /* <DEDUP_REMOVED lines=9> */
[----:B-1----:R-:W-:-:S10]  /*10a10*/  VIADD R7, R7, 0xffffff80 ;  /* 0xffffff8007077836 */ /* 0x002fd40000000000 */
[----:B------:R-:W0:Y:S01]  /*10a20*/  @P0 LDC R9, c[0x0][0xbec] ;  /* 0x0002fb00ff090b82 */ /* 0x000e220000000800 */
[----:B------:R-:W-:Y:S02]  /*10a30*/  ISETP.GE.AND P1, PT, R7, 0xc0, PT ;  /* 0x000000c00700780c */ /* 0x000fe40003f26270 */
[----:B--2---:R-:W-:Y:S01]  /*10a40*/  @P2 R2UR UR4, R6 ;  /* 0x00000000060422ca */ /* 0x004fe200000e0000 */
[----:B0--3--:R-:W-:-:S14]  /*10a50*/  @P3 BRA `(.L_x_11598) ;  /* 0x0000000000103947 */ /* 0x009fdc0003800000 */
[----:B------:R-:W-:Y:S05]  /*10a60*/  @!P2 BRA `(.L_x_11598) ;  /* 0x00000000000ca947 */ /* 0x000fea0003800000 */
[----:B------:R-:W2:Y:S04]  /*10a70*/  LDG.E R5, desc[UR54][R2.64] ;  /* 0x0000003602057981 */ /* 0x000ea8000c1e1900 */
[----:B-----5:R-:W2:Y:S02]  /*10a80*/  LDG.E R0, desc[UR54][R2.64+0x4] ;  /* 0x0000043602007981 */ /* 0x020ea4000c1e1900 */
[----:B--2---:R-:W-:-:S07]  /*10a90*/  IMAD.IADD R0, R0, 0x1, -R5 ;  /* 0x0000000100007824 */ /* 0x004fce00078e0a05 */
.L_x_11598:
        /* <DEDUP_REMOVED lines=47> */
.L_x_11600:
[----:B------:R-:W-:Y:S05]  /*10d90*/  BSYNC B1 ;  /* 0x0000000000017941 */ /* 0x000fea0003800000 */
.L_x_11599:
[----:B0-----:R-:W0:Y:S01]  /*10da0*/  @P0 LDC R3, c[0x0][0xbf0] ;  /* 0x0002fc00ff030b82 */ /* 0x001e220000000800 */
[----:B------:R-:W-:Y:S01]  /*10db0*/  ULDC.64 UR14, c[0x0][0xaa0] ;  /* 0x0002a800000e7ab9 */ /* 0x000fe20000000a00 */
[----:B------:R-:W-:Y:S01]  /*10dc0*/  IMAD R2, R152, 0x60, R153 ;  /* 0x0000006098027824 */ /* 0x000fe200078e0299 */
[----:B------:R-:W-:Y:S01]  /*10dd0*/  UIMAD UR8, UR9, UR14, URZ ;  /* 0x0000000e090872a4 */ /* 0x000fe2000f8e023f */
[----:B------:R-:W-:Y:S01]  /*10de0*/  BSSY B1, `(.L_x_11601) ;  /* 0x000003a000017945 */ /* 0x000fe20003800000 */
[----:B------:R-:W-:Y:S01]  /*10df0*/  UIMAD.WIDE.U32 UR6, UR4, UR14, URZ ;  /* 0x0000000e040672a5 */ /* 0x000fe2000f8e003f */
[----:B------:R-:W-:Y:S01]  /*10e00*/  VIADD R4, R2, UR42 ;  /* 0x0000002a02047c36 */ /* 0x000fe20008000000 */
[----:B------:R-:W-:Y:S01]  /*10e10*/  UIMAD UR8, UR4, UR15, UR8 ;  /* 0x0000000f040872a4 */ /* 0x000fe2000f8e0208 */
[----:B------:R-:W-:Y:S02]  /*10e20*/  SHF.R.S32.HI R10, RZ, 0x1f, R22 ;  /* 0x0000001fff0a7819 */ /* 0x000fe40000011416 */
[----:B------:R-:W-:Y:S01]  /*10e30*/  ULDC.64 UR14, c[0x0][0xae8] ;  /* 0x0002ba00000e7ab9 */ /* 0x000fe20000000a00 */
[----:B------:R-:W-:Y:S01]  /*10e40*/  UIADD3 UR7, UR7, UR8, URZ ;  /* 0x0000000807077290 */ /* 0x000fe2000fffe03f */
[----:B------:R-:W-:Y:S01]  /*10e50*/  @P0 IMAD.HI.U32 R2, R4, R9, RZ ;  /* 0x0000000904020227 */ /* 0x000fe200078e00ff */
[----:B------:R-:W-:Y:S01]  /*10e60*/  UIMAD UR4, UR10, UR14, URZ ;  /* 0x0000000e0a0472a4 */ /* 0x000fe2000f8e023f */
[----:B------:R-:W-:Y:S01]  /*10e70*/  SHF.R.S32.HI R14, RZ, 0x1f, R19 ;  /* 0x0000001fff0e7819 */ /* 0x000fe20000011413 */
        /* <DEDUP_REMOVED lines=22> */
[----:B------:R-:W-:Y:S02]  /*10fe0*/  IMAD R4, R4, UR6, RZ ;  /* 0x0000000604047c24 */ /* 0x000fe4000f8e02ff */
[----:B------:R-:W-:Y:S02]  /*10ff0*/  IMAD.IADD R3, R3, 0x1, R9 ;  /* 0x0000000103037824 */ /* 0x000fe400078e0209 */
[----:B-----5:R-:W-:Y:S02]  /*11000*/  IMAD R11, R0, R11, RZ ;  /* 0x0000000b000b7224 */ /* 0x020fe400078e02ff */
[----:B------:R-:W-:Y:S02]  /*11010*/  VIADD R0, R153, UR42 ;  /* 0x0000002a99007c36 */ /* 0x000fe40008000000 */
[C---:B------:R-:W-:Y:S02]  /*11020*/  IMAD R5, R7.reuse, UR7, R4 ;  /* 0x0000000707057c24 */ /* 0x040fe4000f8e0204 */
[----:B------:R-:W-:Y:S01]  /*11030*/  IMAD.WIDE.U32 R2, R7, UR6, R2 ;  /* 0x0000000607027c25 */ /* 0x000fe2000f8e0002 */
[----:B------:R-:W-:Y:S01]  /*11040*/  ISETP.GE.AND P0, PT, R0, R11, PT ;  /* 0x0000000b0000720c */ /* 0x000fe20003f06270 */
[----:B------:R-:W-:-:S02]  /*11050*/  ULDC.64 UR6, c[0x0][0xa80] ;  /* 0x0002a00000067ab9 */ /* 0x000fc40000000a00 */
        /* <DEDUP_REMOVED lines=18> */
.L_x_11602:
[----:B------:R-:W-:Y:S05]  /*11180*/  BSYNC B1 ;  /* 0x0000000000017941 */ /* 0x000fea0003800000 */
.L_x_11601:
        /* <DEDUP_REMOVED lines=9> */
[CC--:B-1-3--:R-:W-:Y:S02]  /*11220*/  @!P3 LEA R6, P0, R19.reuse, R2.reuse, 0x1 ;  /* 0x000000021306b211 */ /* 0x0cafe400078008ff */
[----:B------:R-:W-:Y:S02]  /*11230*/  @!P4 LEA R8, P1, R22, R2, 0x1 ;  /* 0x000000021608c211 */ /* 0x000fe400078208ff */
[----:B0---4-:R-:W-:Y:S01]  /*11240*/  @!P2 IMAD.WIDE R4, R18, 0x2, R2 ;  /* 0x000000021204a825 */ /* 0x011fe200078e0202 */
[-C--:B------:R-:W-:Y:S02]  /*11250*/  @!P3 LEA.HI.X R7, R19, R3.reuse, R14, 0x1, P0 ;  /* 0x000000031307b211 */ /* 0x080fe400000f0c0e */
[----:B------:R-:W-:Y:S02]  /*11260*/  @!P4 LEA.HI.X R9, R22, R3, R10, 0x1, P1 ;  /* 0x000000031609c211 */ /* 0x000fe400008f0c0a */
[----:B------:R0:W-:Y:S04]  /*11270*/  @!P2 ST.E.128 desc[UR54][R4.64], RZ ;  /* 0x000000ff0400a985 */ /* 0x0001e8000c101d36 */
[----:B------:R0:W-:Y:S04]  /*11280*/  @!P3 ST.E.128 desc[UR54][R6.64], RZ ;  /* 0x000000ff0600b985 */ /* 0x0001e8000c101d36 */
[----:B------:R0:W-:Y:S02]  /*11290*/  @!P4 ST.E.128 desc[UR54][R8.64], RZ ;  /* 0x000000ff0800c985 */ /* 0x0001e4000c101d36 */
.L_x_11597:
[----:B------:R-:W-:Y:S05]  /*112a0*/  BSYNC B0 ;  /* 0x0000000000007941 */ /* 0x000fea0003800000 */
.L_x_11592:
[----:B------:R-:W-:Y:S02]  /*112b0*/  ULDC UR4, c[0x0][0xc3c] ;  /* 0x00030f0000047ab9 */ /* 0x000fe40000000800 */
[----:B------:R-:W-:-:S06]  /*112c0*/  UISETP.GE.AND UP0, UPT, UR49, UR4, UPT ;  /* 0x000000043100728c */ /* 0x000fcc000bf06270 */
[----:B------:R-:W-:-:S13]  /*112d0*/  PLOP3.LUT P0, PT, PT, PT, UP0, 0x80, 0x0 ;  /* 0x000000000000781c */ /* 0x000fda0003f0f008 */
[----:B------:R-:W-:Y:S05]  /*112e0*/  @!P0 BRA `(.L_x_11603) ;  /* 0xfffffef800848947 */ /* 0x000fea000383ffff */
[----:B------:R-:W-:Y:S05]  /*112f0*/  EXIT ;  /* 0x000000000000794d */ /* 0x000fea0003800000 */
.L_x_11502:
        /* <DEDUP_REMOVED lines=39> */
[----:B------:R-:W-:-:S03]  /*11570*/  IMAD.MOV.U32 R6, RZ, RZ, RZ ;  /* 0x000000ffff067224 */ /* 0x000fc600078e00ff */
        /* <DEDUP_REMOVED lines=13> */
[----:B------:R-:W-:Y:S01]  /*11650*/  ULDC UR4, c[0x0][0xc3c] ;  /* 0x00030f0000047ab9 */ /* 0x000fe20000000800 */
[----:B------:R-:W-:-:S07]  /*11660*/  IMAD.MOV.U32 R6, RZ, RZ, RZ ;  /* 0x000000ffff067224 */ /* 0x000fce00078e00ff */
.L_x_11609:
        /* <DEDUP_REMOVED lines=11> */
.L_x_11608:
[----:B------:R-:W-:Y:S05]  /*11720*/  BSYNC B0 ;  /* 0x0000000000007941 */ /* 0x000fea0003800000 */
.L_x_11607:
        /* <DEDUP_REMOVED lines=21> */
[----:B------:R-:W-:-:S07]  /*11880*/  IMAD.MOV.U32 R10, RZ, RZ, R12 ;  /* 0x000000ffff0a7224 */ /* 0x000fce00078e000c */
.L_x_11605:
        /* <DEDUP_REMOVED lines=17> */
[----:B------:R-:W0:Y:S02]  /*119a0*/  F2I.FTZ.U32.TRUNC.NTZ R3, R17 ;  /* 0x0000001100037305 */ /* 0x000e24000021f000 */
[----:B0-----:R-:W-:Y:S01]  /*119b0*/  IMAD.MOV R14, RZ, RZ, -R3 ;  /* 0x000000ffff0e7224 */ /* 0x001fe200078e0a03 */
[----:B------:R-:W-:Y:S06]  /*119c0*/  @!P0 BRA `(.L_x_11610) ;  /* 0x0000000000088947 */ /* 0x000fec0003800000 */
[----:B------:R-:W-:-:S05]  /*119d0*/  VIADD R13, R13, 0xffffffff ;  /* 0xffffffff0d0d7836 */ /* 0x000fca0000000000 */
[----:B------:R0:W1:Y:S02]  /*119e0*/  SHFL.IDX PT, R16, R10, R13, 0x1f ;  /* 0x00001f0d0a107589 */ /* 0x00006400000e0000 */
.L_x_11610:
[----:B-1----:R-:W-:Y:S01]  /*119f0*/  IMAD R16, R16, R9, R12 ;  /* 0x0000000910107224 */ /* 0x002fe200078e020c */
[----:B0-----:R-:W-:Y:S01]  /*11a00*/  IABS R10, R8 ;  /* 0x00000008000a7213 */ /* 0x001fe20000000000 */
[----:B------:R-:W-:Y:S02]  /*11a10*/  IMAD.MOV.U32 R2, RZ, RZ, R14 ;  /* 0x000000ffff027224 */ /* 0x000fe400078e000e */
[----:B------:R-:W-:Y:S02]  /*11a20*/  IMAD.IADD R7, R7, 0x1, -R16 ;  /* 0x0000000107077824 */ /* 0x000fe400078e0a10 */
[----:B------:R-:W-:Y:S02]  /*11a30*/  IMAD R13, R2, R11, RZ ;  /* 0x0000000b020d7224 */ /* 0x000fe400078e02ff */
[----:B------:R-:W-:Y:S01]  /*11a40*/  IMAD.MOV.U32 R2, RZ, RZ, RZ ;  /* 0x000000ffff027224 */ /* 0x000fe200078e00ff */
[----:B------:R-:W-:Y:S01]  /*11a50*/  IABS R4, R7 ;  /* 0x0000000700047213 */ /* 0x000fe20000000000 */
[----:B------:R-:W-:-:S02]  /*11a60*/  IMAD.MOV R10, RZ, RZ, -R10 ;  /* 0x000000ffff0a7224 */ /* 0x000fc400078e0a0a */
[----:B------:R-:W-:-:S04]  /*11a70*/  IMAD.HI.U32 R2, R3, R13, R2 ;  /* 0x0000000d03027227 */ /* 0x000fc800078e0002 */
[----:B------:R-:W-:Y:S02]  /*11a80*/  IMAD.MOV.U32 R3, RZ, RZ, R4 ;  /* 0x000000ffff037224 */ /* 0x000fe400078e0004 */
[----:B------:R-:W-:Y:S02]  /*11a90*/  IMAD.MOV.U32 R4, RZ, RZ, R10 ;  /* 0x000000ffff047224 */ /* 0x000fe400078e000a */
        /* <DEDUP_REMOVED lines=24> */
[----:B------:R-:W0:Y:S01]  /*11c20*/  I2F.RP R4, R10 ;  /* 0x0000000a00047306 */ /* 0x000e220000209400 */
[----:B------:R-:W-:Y:S02]  /*11c30*/  R2UR UR6, R10 ;  /* 0x000000000a0672ca */ /* 0x000fe400000e0000 */
[----:B------:R-:W-:-:S05]  /*11c40*/  IMAD.MOV R3, RZ, RZ, -R3 ;  /* 0x000000ffff037224 */ /* 0x000fca00078e0a03 */
[----:B0-----:R-:W0:Y:S02]  /*11c50*/  MUFU.RCP R4, R4 ;  /* 0x0000000400047308 */ /* 0x001e240000001000 */
[----:B0-----:R-:W-:-:S06]  /*11c60*/  VIADD R6, R4, 0xffffffe ;  /* 0x0ffffffe04067836 */ /* 0x001fcc0000000000 */
[----:B------:R-:W0:Y:S02]  /*11c70*/  F2I.FTZ.U32.TRUNC.NTZ R6, R6 ;  /* 0x0000000600067305 */ /* 0x000e24000021f000 */
[----:B0-----:R-:W-:-:S13]  /*11c80*/  R2UR UR5, R6 ;  /* 0x00000000060572ca */ /* 0x001fda00000e0000 */
        /* <DEDUP_REMOVED lines=26> */
.L_x_11606:
[----:B------:R-:W0:Y:S01]  /*11e30*/  LDC R19, c[0x0][0xc3c] ;  /* 0x00030f00ff137b82 */ /* 0x000e220000000800 */
[----:B------:R-:W-:Y:S01]  /*11e40*/  IMAD.MOV.U32 R16, RZ, RZ, R7 ;  /* 0x000000ffff107224 */ /* 0x000fe200078e0007 */
[----:B------:R-:W-:Y:S01]  /*11e50*/  UMOV UR4, URZ ;  /* 0x0000003f00047c82 */ /* 0x000fe20008000000 */
[----:B------:R-:W-:-:S07]  /*11e60*/  IMAD.MOV.U32 R18, RZ, RZ, RZ ;  /* 0x000000ffff127224 */ /* 0x000fce00078e00ff */
.L_x_11611:
[----:B------:R-:W-:Y:S01]  /*11e70*/  ISETP.NE.AND P0, PT, R5, RZ, PT ;  /* 0x000000ff0500720c */ /* 0x000fe20003f05270 */
[----:B------:R-:W-:-:S12]  /*11e80*/  IMAD.U32 R17, RZ, RZ, UR4 ;  /* 0x00000004ff117e24 */ /* 0x000fd8000f8e00ff */
[----:B------:R-:W1:Y:S01]  /*11e90*/  @!P0 S2R R3, SR_CgaCtaId ;  /* 0x0000000000038919 */ /* 0x000e620000008800 */
[----:B------:R-:W-:-:S04]  /*11ea0*/  @!P0 MOV R2, 0x400 ;  /* 0x0000040000028802 */ /* 0x000fc80000000f00 */
[----:B-1----:R-:W-:-:S05]  /*11eb0*/  @!P0 LEA R2, R3, R2, 0x18 ;  /* 0x0000000203028211 */ /* 0x002fca00078ec0ff */
[----:B0-----:R0:W-:Y:S01]  /*11ec0*/  @!P0 STS.128 [R2+0x19cd0], R16 ;  /* 0x019cd01002008388 */ /* 0x0011e20000000c00 */
[----:B------:R-:W-:Y:S06]  /*11ed0*/  BAR.ARV 0x5, 0x200 ;  /* 0x0148000000007b1d */ /* 0x000fec0000002000 */
.L_x_11604:
[----:B------:R1:W-:Y:S01]  /*11ee0*/  STL [R1+0x28], RZ ;  /* 0x000028ff01007387 */ /* 0x0003e20000100800 */
[----:B------:R-:W-:Y:S01]  /*11ef0*/  ULDC UR5, c[0x0][0xc3c] ;  /* 0x00030f0000057ab9 */ /* 0x000fe20000000800 */
[----:B------:R-:W-:Y:S01]  /*11f00*/  IMAD.MOV.U32 R28, RZ, RZ, 0x1 ;  /* 0x00000001ff1c7424 */ /* 0x000fe200078e00ff */
[----:B------:R-:W-:Y:S01]  /*11f10*/  ISETP.GE.AND P0, PT, R19, UR5, PT ;  /* 0x0000000513007c0c */ /* 0x000fe2000bf06270 */
[----:B------:R-:W-:-:S12]  /*11f20*/  IMAD.MOV.U32 R24, RZ, RZ, RZ ;  /* 0x000000ffff187224 */ /* 0x000fd800078e00ff */
[----:B-1----:R-:W-:Y:S05]  /*11f30*/  @P0 BRA `(.L_x_11612) ;  /* 0x0000005000600947 */ /* 0x002fea0003800000 */
[----:B------:R-:W0:Y:S01]  /*11f40*/  S2R R8, SR_TID.X ;  /* 0x0000000000087919 */ /* 0x000e220000002100 */
[----:B------:R-:W1:Y:S01]  /*11f50*/  S2UR UR5, SR_CgaCtaId ;  /* 0x00000000000579c3 */ /* 0x000e620000008800 */
[----:B------:R-:W-:Y:S01]  /*11f60*/  IMAD.SHL.U32 R7, R0, 0x800, RZ ;  /* 0x0000080000077824 */ /* 0x000fe200078e00ff */
[----:B------:R-:W-:Y:S01]  /*11f70*/  MOV R22, 0x400 ;  /* 0x0000040000167802 */ /* 0x000fe20000000f00 */
[----:B------:R-:W-:Y:S01]  /*11f80*/  IMAD.MOV.U32 R28, RZ, RZ, 0x1 ;  /* 0x00000001ff1c7424 */ /* 0x000fe200078e00ff */
[----:B------:R-:W-:Y:S01]  /*11f90*/  ULOP3.LUT UR43, UR38, 0x2, URZ, 0xfc, !UPT ;  /* 0x00000002262b7892 */ /* 0x000fe2000f8efc3f */
[----:B------:R-:W-:Y:S01]  /*11fa0*/  IMAD.MOV.U32 R24, RZ, RZ, RZ ;  /* 0x000000ffff187224 */ /* 0x000fe200078e00ff */
[----:B------:R-:W-:Y:S01]  /*11fb0*/  ULOP3.LUT UR44, UR38, 0x1, URZ, 0xfc, !UPT ;  /* 0x00000001262c7892 */ /* 0x000fe2000f8efc3f */
[----:B------:R-:W-:Y:S01]  /*11fc0*/  ULDC UR45, c[0x0][0xc] ;  /* 0x00000300002d7ab9 */ /* 0x000fe20000000800 */
[C---:B0-----:R-:W-:Y:S01]  /*11fd0*/  IMAD.SHL.U32 R2, R8.reuse, 0x20, RZ ;  /* 0x0000002008027824 */ /* 0x041fe200078e00ff */
[----:B------:R-:W-:Y:S01]  /*11fe0*/  SHF.R.U32.HI R4, RZ, 0x1, R8 ;  /* 0x00000001ff047819 */ /* 0x000fe20000011608 */
        /* <DEDUP_REMOVED lines=14> */
[----:B-1----:R-:W-:Y:S01]  /*120d0*/  IMAD.U32 R7, RZ, RZ, UR5 ;  /* 0x00000005ff077e24 */ /* 0x002fe2000f8e00ff */
        /* <DEDUP_REMOVED lines=26> */
.L_x_11693:
[----:B01----:R-:W0:Y:S02]  /*12280*/  LDC.64 R2, c[0x0][0xa28] ;  /* 0x00028a00ff027b82 */ /* 0x003e240000000a00 */
        /* <DEDUP_REMOVED lines=10> */
[----:B------:R-:W-:Y:S01]  /*12330*/  IMAD.MOV.U32 R17, RZ, RZ, RZ ;  /* 0x000000ffff117224 */ /* 0x000fe200078e00ff */
[----:B------:R-:W-:-:S09]  /*12340*/  UMOV UR36, URZ ;  /* 0x0000003f00247c82 */ /* 0x000fd20008000000 */
[----:B------:R-:W-:Y:S02]  /*12350*/  @P2 LOP3.LUT R23, R23, 0x20, RZ, 0xfc, !PT ;  /* 0x0000002017172812 */ /* 0x000fe400078efcff */
[----:B0-----:R-:W-:-:S04]  /*12360*/  ISETP.NE.U32.AND P1, PT, R2, RZ, PT ;  /* 0x000000ff0200720c */ /* 0x001fc80003f25070 */
[----:B------:R-:W-:-:S13]  /*12370*/  ISETP.NE.AND.EX P1, PT, R3, RZ, PT, P1 ;  /* 0x000000ff0300720c */ /* 0x000fda0003f25310 */
[----:B------:R-:W0:Y:S02]  /*12380*/  @P1 LDC.64 R2, c[0x0][0xa18] ;  /* 0x00028600ff021b82 */ /* 0x000e240000000a00 */
[----:B0-----:R-:W-:-:S05]  /*12390*/  @P1 IMAD.WIDE R2, R19, 0x4, R2 ;  /* 0x0000000413021825 */ /* 0x001fca00078e0202 */
[----:B------:R0:W3:Y:S02]  /*123a0*/  @P1 LDG.E R4, desc[UR54][R2.64] ;  /* 0x0000003602041981 */ /* 0x0000e4000c1e1900 */
        /* <DEDUP_REMOVED lines=13> */
.L_x_11613:
[----:B------:R-:W-:Y:S01]  /*12480*/  ULDC.64 UR6, c[0x0][0x418] ;  /* 0x0001060000067ab9 */ /* 0x000fe20000000a00 */
[----:B------:R-:W-:Y:S01]  /*12490*/  ULDC UR5, c[0x0][0x424] ;  /* 0x0001090000057ab9 */ /* 0x000fe20000000800 */
[----:B------:R-:W-:Y:S01]  /*124a0*/  UISETP.NE.U32.AND UP0, UPT, UR6, URZ, UPT ;  /* 0x0000003f0600728c */ /* 0x000fe2000bf05070 */
[----:B------:R-:W-:-:S03]  /*124b0*/  ULDC UR40, c[0x0][0x2f0] ;  /* 0x0000bc0000287ab9 */ /* 0x000fc60000000800 */
        /* <DEDUP_REMOVED lines=12> */
.L_x_11614:
        /* <DEDUP_REMOVED lines=11> */
.L_x_11615:
[----:B------:R-:W-:Y:S01]  /*12630*/  ULDC UR5, c[0x0][0x448] ;  /* 0x0001120000057ab9 */ /* 0x000fe20000000800 */
[----:B------:R-:W-:Y:S02]  /*12640*/  UIMAD UR39, UR4, 0xc0, URZ ;  /* 0x000000c0042778a4 */ /* 0x000fe4000f8e023f */
        /* <DEDUP_REMOVED lines=25> */
.L_x_11617:
[----:B------:R-:W-:-:S11]  /*127e0*/  UISETP.NE.AND UP0, UPT, UR5, 0x1, UPT ;  /* 0x000000010500788c */ /* 0x000fd6000bf05270 */
[----:B------:R-:W-:Y:S02]  /*127f0*/  @UP0 ULDC.64 UR10, c[0x0][0x9e8] ;  /* 0x00027a00000a0ab9 */ /* 0x000fe40000000a00 */
[----:B------:R-:W-:-:S04]  /*12800*/  UIMAD.WIDE.U32 UR6, UR8, UR10, URZ ;  /* 0x0000000a080672a5 */ /* 0x000fc8000f8e003f */
[----:B------:R-:W-:-:S12]  /*12810*/  @UP0 USHF.R.U32.HI UR8, URZ, UR11, UR7 ;  /* 0x0000000b3f080299 */ /* 0x000fd80008011607 */
.L_x_11618:
[----:B------:R-:W-:-:S04]  /*12820*/  UIMAD UR8, UR8, UR5, UR5 ;  /* 0x00000005080872a4 */ /* 0x000fc8000f8e0205 */
[----:B------:R-:W-:-:S04]  /*12830*/  UISETP.LT.AND UP0, UPT, UR4, UR8, UPT ;  /* 0x000000080400728c */ /* 0x000fc8000bf01270 */
[----:B------:R-:W-:-:S12]  /*12840*/  USEL UR4, UR4, UR8, UP0 ;  /* 0x0000000804047287 */ /* 0x000fd80008000000 */
.L_x_11616:
        /* <DEDUP_REMOVED lines=31> */
.L_x_11620:
[----:B------:R-:W-:-:S11]  /*12a40*/  UISETP.NE.AND UP0, UPT, UR5, 0x1, UPT ;  /* 0x000000010500788c */ /* 0x000fd6000bf05270 */
[----:B------:R-:W-:Y:S02]  /*12a50*/  @UP0 ULDC.64 UR10, c[0x0][0x9e8] ;  /* 0x00027a00000a0ab9 */ /* 0x000fe40000000a00 */
[----:B------:R-:W-:-:S04]  /*12a60*/  UIMAD.WIDE.U32 UR6, UR4, UR10, URZ ;  /* 0x0000000a040672a5 */ /* 0x000fc8000f8e003f */
[----:B------:R-:W-:-:S12]  /*12a70*/  @UP0 USHF.R.U32.HI UR4, URZ, UR11, UR7 ;  /* 0x0000000b3f040299 */ /* 0x000fd80008011607 */
.L_x_11621:
[----:B------:R-:W-:-:S04]  /*12a80*/  UIMAD UR4, UR4, UR5, URZ ;  /* 0x00000005040472a4 */ /* 0x000fc8000f8e023f */
[----:B------:R-:W-:-:S04]  /*12a90*/  UISETP.LT.AND UP0, UPT, UR8, UR4, UPT ;  /* 0x000000040800728c */ /* 0x000fc8000bf01270 */
[----:B------:R-:W-:-:S12]  /*12aa0*/  USEL UR8, UR8, UR4, !UP0 ;  /* 0x0000000408087287 */ /* 0x000fd8000c000000 */
.L_x_11619:
        /* <DEDUP_REMOVED lines=26> */
.L_x_11623:
        /* <DEDUP_REMOVED lines=20> */
.L_x_11626:
[----:B------:R-:W-:Y:S05]  /*12d90*/  BSYNC B6 ;  /* 0x0000000000067941 */ /* 0x000fea0003800000 */
.L_x_11625:
        /* <DEDUP_REMOVED lines=22> */
.L_x_11628:
[----:B------:R-:W-:Y:S05]  /*12f00*/  BSYNC B6 ;  /* 0x0000000000067941 */ /* 0x000fea0003800000 */
.L_x_11627:
        /* <DEDUP_REMOVED lines=20> */
.L_x_11630:
[----:B------:R-:W-:Y:S05]  /*13050*/  BSYNC B6 ;  /* 0x0000000000067941 */ /* 0x000fea0003800000 */
.L_x_11629:
        /* <DEDUP_REMOVED lines=19> */
.L_x_11632:
[----:B------:R-:W-:Y:S05]  /*13190*/  BSYNC B6 ;  /* 0x0000000000067941 */ /* 0x000fea0003800000 */
.L_x_11631:
[----:B------:R-:W0:Y:S01]  /*131a0*/  LDC.64 R2, c[0x0][0x9f8] ;  /* 0x00027e00ff027b82 */ /* 0x000e220000000a00 */
[----:B------:R-:W-:-:S07]  /*131b0*/  IMAD.MOV.U32 R8, RZ, RZ, R19 ;  /* 0x000000ffff087224 */ /* 0x000fce00078e0013 */
[----:B------:R-:W1:Y:S01]  /*131c0*/  LDC R5, c[0x0][0x430] ;  /* 0x00010c00ff057b82 */ /* 0x000e620000000800 */
[----:B0-----:R-:W-:-:S04]  /*131d0*/  ISETP.NE.U32.AND P0, PT, R2, RZ, PT ;  /* 0x000000ff0200720c */ /* 0x001fc80003f05070 */
[----:B------:R-:W-:-:S13]  /*131e0*/  ISETP.NE.AND.EX P0, PT, R3, RZ, PT, P0 ;  /* 0x000000ff0300720c */ /* 0x000fda0003f05300 */
[----:B------:R-:W0:Y:S02]  /*131f0*/  @P0 LDC.64 R2, c[0x0][0x9f8] ;  /* 0x00027e00ff020b82 */ /* 0x000e240000000a00 */
[----:B0-----:R-:W-:-:S05]  /*13200*/  @P0 IMAD.WIDE R2, R19, 0x4, R2 ;  /* 0x0000000413020825 */ /* 0x001fca00078e0202 */
[----:B------:R0:W2:Y:S01]  /*13210*/  @P0 LDG.E R8, desc[UR54][R2.64] ;  /* 0x0000003602080981 */ /* 0x0000a2000c1e1900 */
[----:B-1----:R-:W-:Y:S01]  /*13220*/  ISETP.NE.AND P1, PT, R5, 0x1, PT ;  /* 0x000000010500780c */ /* 0x002fe20003f25270 */
[----:B------:R-:W-:Y:S01]  /*13230*/  IMAD.U32 R10, RZ, RZ, UR41 ;  /* 0x00000029ff0a7e24 */ /* 0x000fe2000f8e00ff */
[----:B------:R-:W-:Y:S01]  /*13240*/  LOP3.LUT R23, R23, 0xffffffef, RZ, 0xc0, !PT ;  /* 0xffffffef17177812 */ /* 0x000fe200078ec0ff */
[----:B------:R-:W1:Y:S03]  /*13250*/  S2R R21, SR_TID.X ;  /* 0x0000000000157919 */ /* 0x000e660000002100 */
[----:B------:R-:W-:Y:S01]  /*13260*/  LEA R10, R10, 0xffffff80, 0x7 ;  /* 0xffffff800a0a7811 */ /* 0x000fe200078e38ff */
[----:B------:R-:W3:Y:S06]  /*13270*/  S2R R20, SR_TID.X ;  /* 0x0000000000147919 */ /* 0x000eec0000002100 */
[----:B0-----:R-:W0:Y:S01]  /*13280*/  @P1 LDC R3, c[0x0][0x434] ;  /* 0x00010d00ff031b82 */ /* 0x001e220000000800 */
[----:B------:R-:W-:-:S07]  /*13290*/  @P1 LOP3.LUT R23, R23, 0x10, RZ, 0xfc, !PT ;  /* 0x0000001017171812 */ /* 0x000fce00078efcff */
[----:B------:R-:W4:Y:S01]  /*132a0*/  @P1 LDC R2, c[0x0][0x438] ;  /* 0x00010e00ff021b82 */ /* 0x000f220000000800 */
[----:B-1----:R-:W-:Y:S01]  /*132b0*/  IMAD.SHL.U32 R21, R21, 0x40, RZ ;  /* 0x0000004015157824 */ /* 0x002fe200078e00ff */
[----:B---3--:R-:W-:-:S04]  /*132c0*/  LOP3.LUT R20, R20, 0x7f, RZ, 0xc0, !PT ;  /* 0x0000007f14147812 */ /* 0x008fc800078ec0ff */
[----:B------:R-:W-:Y:S02]  /*132d0*/  LOP3.LUT R21, R21, 0x40, RZ, 0xc0, !PT ;  /* 0x0000004015157812 */ /* 0x000fe400078ec0ff */
[----:B------:R-:W-:-:S04]  /*132e0*/  SHF.R.U32.HI R20, RZ, 0x1, R20 ;  /* 0x00000001ff147819 */ /* 0x000fc80000011614 */
[----:B------:R-:W-:Y:S02]  /*132f0*/  LOP3.LUT R0, R10, R20, R21, 0xfe, !PT ;  /* 0x000000140a007212 */ /* 0x000fe400078efe15 */
[----:B------:R-:W1:Y:S02]  /*13300*/  S2R R20, SR_TID.X ;  /* 0x0000000000147919 */ /* 0x000e640000002100 */
[C---:B------:R-:W-:Y:S01]  /*13310*/  ISETP.GE.AND P0, PT, R0.reuse, UR40, PT ;  /* 0x0000002800007c0c */ /* 0x040fe2000bf06270 */
[----:B------:R-:W-:-:S04]  /*13320*/  VIADD R0, R0, UR36 ;  /* 0x0000002400007c36 */ /* 0x000fc80008000000 */
[----:B0-----:R-:W-:-:S04]  /*13330*/  @P1 IMAD.HI.U32 R3, R0, R3, RZ ;  /* 0x0000000300031227 */ /* 0x001fc800078e00ff */
[----:B------:R-:W-:Y:S01]  /*13340*/  IMAD.MOV.U32 R6, RZ, RZ, R0 ;  /* 0x000000ffff067224 */ /* 0x000fe200078e0000 */
[----:B----4-:R-:W-:-:S03]  /*13350*/  @P1 SHF.R.U32.HI R6, RZ, R2, R3 ;  /* 0x00000002ff061219 */ /* 0x010fc60000011603 */
[----:B------:R-:W0:Y:S01]  /*13360*/  @!P0 LDC.64 R2, c[0x0][0x428] ;  /* 0x00010a00ff028b82 */ /* 0x000e220000000a00 */
[--C-:B------:R-:W-:Y:S01]  /*13370*/  @!P0 SHF.R.S32.HI R7, RZ, 0x1f, R6.reuse ;  /* 0x0000001fff078819 */ /* 0x100fe20000011406 */
[----:B------:R-:W-:-:S04]  /*13380*/  IMAD.MOV R4, RZ, RZ, -R6 ;  /* 0x000000ffff047224 */ /* 0x000fc800078e0a06 */
[----:B------:R-:W-:Y:S02]  /*13390*/  IMAD R0, R5, R4, R0 ;  /* 0x0000000405007224 */ /* 0x000fe400078e0200 */
[----:B------:R-:W3:Y:S01]  /*133a0*/  @!P0 LDC.64 R4, c[0x0][0x418] ;  /* 0x00010600ff048b82 */ /* 0x000ee20000000a00 */
[----:B-1----:R-:W-:-:S05]  /*133b0*/  IMAD.SHL.U32 R20, R20, 0x10, RZ ;  /* 0x0000001014147824 */ /* 0x002fca00078e00ff */
[----:B------:R-:W-:Y:S02]  /*133c0*/  LOP3.LUT R20, R20, 0x10, RZ, 0xc0, !PT ;  /* 0x0000001014147812 */ /* 0x000fe400078ec0ff */
[----:B------:R-:W-:Y:S02]  /*133d0*/  LOP3.LUT R23, R23, 0xfffffff7, RZ, 0xc0, !PT ;  /* 0xfffffff717177812 */ /* 0x000fe400078ec0ff */
[----:B------:R-:W-:Y:S01]  /*133e0*/  LOP3.LUT R11, R20, 0x20, RZ, 0xfc, !PT ;  /* 0x00000020140b7812 */ /* 0x000fe200078efcff */
[----:B------:R-:W-:Y:S01]  /*133f0*/  UMOV UR4, 0xffffffff ;  /* 0xffffffff00047882 */ /* 0x000fe20000000000 */
[----:B--2---:R-:W-:Y:S01]  /*13400*/  SHF.R.S32.HI R9, RZ, 0x1f, R8 ;  /* 0x0000001fff097819 */ /* 0x004fe20000011408 */
[----:B------:R-:W-:Y:S01]  /*13410*/  STL [R1], R8 ;  /* 0x0000000801007387 */ /* 0x000fe20000100800 */
[----:B0-----:R-:W-:-:S03]  /*13420*/  @!P0 IMAD.WIDE.U32 R6, R8, R2, R6 ;  /* 0x0000000208068225 */ /* 0x001fc600078e0006 */
[----:B------:R0:W-:Y:S01]  /*13430*/  STL [R1+0x8], R9 ;  /* 0x0000080901007387 */ /* 0x0001e20000100800 */
[----:B------:R-:W-:Y:S01]  /*13440*/  @!P0 IMAD R2, R9, R2, RZ ;  /* 0x0000000209028224 */ /* 0x000fe200078e02ff */
[----:B---3--:R-:W-:-:S03]  /*13450*/  @!P0 LEA R4, P1, R6, R4, 0x2 ;  /* 0x0000000406048211 */ /* 0x008fc600078210ff */
[----:B------:R-:W-:-:S04]  /*13460*/  @!P0 IMAD R2, R8, R3, R2 ;  /* 0x0000000308028224 */ /* 0x000fc800078e0202 */
[----:B------:R-:W-:Y:S01]  /*13470*/  @!P0 IMAD.IADD R2, R7, 0x1, R2 ;  /* 0x0000000107028824 */ /* 0x000fe200078e0202 */
[----:B0-----:R-:W0:Y:S01]  /*13480*/  LDC R9, c[0x0][0x2f4] ;  /* 0x0000bd00ff097b82 */ /* 0x001e220000000800 */
[----:B------:R-:W-:-:S03]  /*13490*/  IMAD.U32 R3, RZ, RZ, UR43 ;  /* 0x0000002bff037e24 */ /* 0x000fc6000f8e00ff */
[----:B------:R-:W-:Y:S01]  /*134a0*/  @!P0 LEA.HI.X R5, R6, R5, R2, 0x2, P1 ;  /* 0x0000000506058211 */ /* 0x000fe200008f1402 */
[----:B------:R-:W-:Y:S01]  /*134b0*/  IMAD.MOV.U32 R2, RZ, RZ, RZ ;  /* 0x000000ffff027224 */ /* 0x000fe200078e00ff */
[----:B------:R-:W-:Y:S02]  /*134c0*/  ISETP.NE.AND P2, PT, R3, 0x3, PT ;  /* 0x000000030300780c */ /* 0x000fe40003f45270 */
[----:B------:R-:W-:-:S03]  /*134d0*/  LOP3.LUT R8, R20, 0x40, RZ, 0xfc, !PT ;  /* 0x0000004014087812 */ /* 0x000fc600078efcff */
[----:B------:R1:W5:Y:S01]  /*134e0*/  @!P0 LDG.E R2, desc[UR54][R4.64] ;  /* 0x0000003604028981 */ /* 0x000362000c1e1900 */
[-C--:B0-----:R-:W-:Y:S02]  /*134f0*/  ISETP.GE.AND P3, PT, R20, R9.reuse, PT ;  /* 0x000000091400720c */ /* 0x081fe40003f66270 */
[-C--:B------:R-:W-:Y:S02]  /*13500*/  ISETP.GE.AND P1, PT, R11, R9.reuse, PT ;  /* 0x000000090b00720c */ /* 0x080fe40003f26270 */
[----:B------:R-:W-:-:S09]  /*13510*/  ISETP.GE.AND P0, PT, R8, R9, PT ;  /* 0x000000090800720c */ /* 0x000fd20003f06270 */
[----:B------:R-:W-:-:S04]  /*13520*/  @P3 LOP3.LUT R23, R23, 0x8, RZ, 0xfc, !PT ;  /* 0x0000000817173812 */ /* 0x000fc800078efcff */
[----:B------:R-:W-:-:S04]  /*13530*/  LOP3.LUT R23, R23, 0xfffffffe, RZ, 0xc0, !PT ;  /* 0xfffffffe17177812 */ /* 0x000fc800078ec0ff */
[----:B------:R-:W-:-:S04]  /*13540*/  LOP3.LUT R23, R23, 0xfffffffb, RZ, 0xc0, !PT ;  /* 0xfffffffb17177812 */ /* 0x000fc800078ec0ff */
[----:B------:R-:W-:-:S04]  /*13550*/  @P1 LOP3.LUT R23, R23, 0x4, RZ, 0xfc, !PT ;  /* 0x0000000417171812 */ /* 0x000fc800078efcff */
[----:B------:R-:W-:-:S04]  /*13560*/  @P2 LOP3.LUT R23, R23, 0x1, RZ, 0xfc, !PT ;  /* 0x0000000117172812 */ /* 0x000fc800078efcff */
[----:B------:R-:W-:-:S04]  /*13570*/  LOP3.LUT R23, R23, 0xfffffffd, RZ, 0xc0, !PT ;  /* 0xfffffffd17177812 */ /* 0x000fc800078ec0ff */
[----:B------:R-:W-:Y:S01]  /*13580*/  @P0 LOP3.LUT R23, R23, 0x2, RZ, 0xfc, !PT ;  /* 0x0000000217170812 */ /* 0x000fe200078efcff */
[----:B-1----:R-:W-:Y:S06]  /*13590*/  BRA.DIV UR4, `(.L_x_11633) ;  /* 0x0000004204a47947 */ /* 0x002fec000b800000 */
.L_x_11713:
[----:B------:R-:W-:-:S05]  /*135a0*/  SHF.R.S32.HI R3, RZ, 0x1f, R18 ;  /* 0x0000001fff037819 */ /* 0x000fca0000011412 */
[----:B------:R0:W-:Y:S01]  /*135b0*/  STL [R1+0x4], R3 ;  /* 0x0000040301007387 */ /* 0x0001e20000100800 */
[----:B------:R-:W-:Y:S05]  /*135c0*/  @!P2 BRA `(.L_x_11634) ;  /* 0x000000000004a947 */ /* 0x000fea0003800000 */
[----:B------:R-:W-:Y:S01]  /*135d0*/  BPT.TRAP 0x1 ;  /* 0x000000040000795c */ /* 0x000fe20000300000 */
.L_x_11634:
[----:B------:R-:W-:Y:S01]  /*135e0*/  IMAD R5, R24, 0x8, R22 ;  /* 0x0000000818057824 */ /* 0x000fe200078e0216 */
[----:B------:R-:W-:Y:S01]  /*135f0*/  SHF.L.U32 R26, R28, 0x1f, RZ ;  /* 0x0000001f1c1a7819 */ /* 0x000fe200000006ff */
[----:B------:R-:W-:Y:S01]  /*13600*/  BSSY B0, `(.L_x_11635) ;  /* 0x0000004000007945 */ /* 0x000fe20003800000 */
[----:B------:R-:W-:Y:S02]  /*13610*/  SHF.R.S32.HI R20, RZ, 0x1f, R0 ;  /* 0x0000001fff147819 */ /* 0x000fe40000011400 */
[----:B------:R-:W1:Y:S02]  /*13620*/  SYNCS.PHASECHK.TRANS64.TRYWAIT P0, [R5+URZ+0x19c80], R26 ;  /* 0x019c801a050075a7 */ /* 0x000e64000800017f */
[----:B-1----:R-:W-:Y:S05]  /*13630*/  @!P0 BRA `(.L_x_11636) ;  /* 0x0000004000a88947 */ /* 0x002fea0003800000 */
.L_x_11714:
[----:B------:R-:W-:Y:S05]  /*13640*/  BSYNC B0 ;  /* 0x0000000000007941 */ /* 0x000fea0003800000 */
.L_x_11635:
[----:B------:R-:W2:Y:S01]  /*13650*/  LDL R9, [R1+0x4] ;  /* 0x0000040001097983 */ /* 0x000ea20000100800 */
[----:B------:R-:W-:-:S03]  /*13660*/  ULDC.64 UR4, c[0x0][0x328] ;  /* 0x0000ca0000047ab9 */ /* 0x000fc60000000a00 */
[----:B------:R-:W3:Y:S01]  /*13670*/  LDL R4, [R1+0x14] ;  /* 0x0000140001047983 */ /* 0x000ee20000100800 */
[----:B0-----:R-:W-:Y:S01]  /*13680*/  IMAD R3, R20, UR4, RZ ;  /* 0x0000000414037c24 */ /* 0x001fe2000f8e02ff */
[----:B-----5:R-:W-:Y:S01]  /*13690*/  SHF.R.S32.HI R21, RZ, 0x1f, R2 ;  /* 0x0000001fff157819 */ /* 0x020fe20000011402 */
[C---:B------:R-:W-:Y:S01]  /*136a0*/  IMAD.WIDE.U32 R6, R0.reuse, UR4, RZ ;  /* 0x0000000400067c25 */ /* 0x040fe2000f8e00ff */
[----:B------:R-:W0:Y:S01]  /*136b0*/  S2R R8, SR_TID.X ;  /* 0x0000000000087919 */ /* 0x000e220000002100 */
        /* <DEDUP_REMOVED lines=10> */
[----:B0-----:R-:W-:-:S04]  /*13760*/  LOP3.LUT R8, R8, 0x7f, RZ, 0xc0, !PT ;  /* 0x0000007f08087812 */ /* 0x001fc800078ec0ff */
        /* <DEDUP_REMOVED lines=10> */
[----:B------:R-:W0:Y:S01]  /*13810*/  S2R R7, SR_TID.X ;  /* 0x0000000000077919 */ /* 0x000e220000002100 */
[----:B------:R-:W2:Y:S01]  /*13820*/  LDC R12, c[0x0][0x2f4] ;  /* 0x0000bd00ff0c7b82 */ /* 0x000ea20000000800 */
[----:B------:R-:W3:Y:S04]  /*13830*/  SHFL.IDX PT, R6, R8, RZ, 0x1e1f ;  /* 0x001e1fff08067589 */ /* 0x000ee800000e0000 */
[----:B------:R-:W4:Y:S04]  /*13840*/  SHFL.IDX PT, R4, R9, RZ, 0x1e1f ;  /* 0x001e1fff09047589 */ /* 0x000f2800000e0000 */
[----:B------:R-:W1:Y:S01]  /*13850*/  SHFL.IDX PT, R9, R9, 0x1, 0x1e1f ;  /* 0x003e1f0009097f89 */ /* 0x000e6200000e0000 */
[----:B0-----:R-:W-:-:S05]  /*13860*/  IMAD.SHL.U32 R11, R7, 0x10, RZ ;  /* 0x00000010070b7824 */ /* 0x001fca00078e00ff */
[----:B------:R-:W-:-:S04]  /*13870*/  LOP3.LUT R11, R11, 0x10, RZ, 0xc0, !PT ;  /* 0x000000100b0b7812 */ /* 0x000fc800078ec0ff */
[C---:B---3--:R-:W-:Y:S02]  /*13880*/  IADD3 R6, P1, R11.reuse, R6, RZ ;  /* 0x000000060b067210 */ /* 0x048fe40007f3e0ff */
[CC--:B--2---:R-:W-:Y:S02]  /*13890*/  ISETP.GE.AND P3, PT, R11.reuse, R12.reuse, PT ;  /* 0x0000000c0b00720c */ /* 0x0c4fe40003f66270 */
[----:B------:R-:W-:Y:S01]  /*138a0*/  LOP3.LUT R13, R11, 0x20, RZ, 0xfc, !PT ;  /* 0x000000200b0d7812 */ /* 0x000fe200078efcff */
[----:B----4-:R-:W-:Y:S01]  /*138b0*/  IMAD.X R7, RZ, RZ, R4, P1 ;  /* 0x000000ffff077224 */ /* 0x010fe200008e0604 */
        /* <DEDUP_REMOVED lines=12> */
.L_x_11720:
[----:B------:R-:W1:Y:S01]  /*13980*/  S2R R7, SR_TID.X ;  /* 0x0000000000077919 */ /* 0x000e620000002100 */
[C---:B------:R-:W-:Y:S02]  /*13990*/  ISETP.LT.OR P3, PT, R3.reuse, 0x41, P3 ;  /* 0x000000410300780c */ /* 0x040fe40001f61670 */
[C---:B------:R-:W-:Y:S02]  /*139a0*/  ISETP.LT.OR P2, PT, R3.reuse, 0x41, P2 ;  /* 0x000000410300780c */ /* 0x040fe40001741670 */
[----:B------:R-:W-:Y:S01]  /*139b0*/  ISETP.LT.OR P1, PT, R3, 0x41, P1 ;  /* 0x000000410300780c */ /* 0x000fe20000f21670 */
[----:B-1----:R-:W-:-:S05]  /*139c0*/  IMAD.SHL.U32 R7, R7, 0x10, RZ ;  /* 0x0000001007077824 */ /* 0x002fca00078e00ff */
        /* <DEDUP_REMOVED lines=11> */
.L_x_11638:
        /* <DEDUP_REMOVED lines=11> */
.L_x_11639:
[----:B------:R2:W-:Y:S01]  /*13b30*/  SYNCS.ARRIVE.TRANS64.A1T0 RZ, [R5+URZ+0x19c70], RZ ;  /* 0x019c70ff05ff79a7 */ /* 0x0005e2000810003f */
[----:B------:R-:W-:Y:S05]  /*13b40*/  @!P3 BRA `(.L_x_11640) ;  /* 0x000000000004b947 */ /* 0x000fea0003800000 */
[----:B------:R-:W-:Y:S01]  /*13b50*/  BPT.TRAP 0x1 ;  /* 0x000000040000795c */ /* 0x000fe20000300000 */
.L_x_11640:
[----:B------:R-:W3:Y:S01]  /*13b60*/  SYNCS.PHASECHK.TRANS64.TRYWAIT P1, [R5+URZ+0x19c40], R26 ;  /* 0x019c401a050075a7 */ /* 0x000ee2000802017f */
[----:B------:R-:W-:Y:S04]  /*13b70*/  BSSY B0, `(.L_x_11641) ;  /* 0x0000002000007945 */ /* 0x000fe80003800000 */
[----:B---3--:R-:W-:Y:S05]  /*13b80*/  @!P1 BRA `(.L_x_11642) ;  /* 0x00000040004c9947 */ /* 0x008fea0003800000 */
.L_x_11721:
[----:B------:R-:W-:Y:S05]  /*13b90*/  BSYNC B0 ;  /* 0x0000000000007941 */ /* 0x000fea0003800000 */
.L_x_11641:
[----:B0-----:R-:W4:Y:S01]  /*13ba0*/  LDL R8, [R1+0x4] ;  /* 0x0000040001087983 */ /* 0x001f220000100800 */
[----:B------:R-:W-:Y:S01]  /*13bb0*/  ULDC.64 UR4, c[0x0][0x300] ;  /* 0x0000c00000047ab9 */ /* 0x000fe20000000a00 */
[----:B------:R-:W0:Y:S01]  /*13bc0*/  LDC R9, c[0x0][0x2f4] ;  /* 0x0000bd00ff097b82 */ /* 0x000e220000000800 */
[----:B------:R-:W-:Y:S01]  /*13bd0*/  IMAD R3, R20, UR4, RZ ;  /* 0x0000000414037c24 */ /* 0x000fe2000f8e02ff */
[----:B------:R-:W-:Y:S01]  /*13be0*/  ULDC.64 UR6, c[0x0][0x2e8] ;  /* 0x0000ba0000067ab9 */ /* 0x000fe20000000a00 */
[----:B-1----:R-:W-:-:S04]  /*13bf0*/  IMAD.WIDE.U32 R6, R0, UR4, RZ ;  /* 0x0000000400067c25 */ /* 0x002fc8000f8e00ff */
        /* <DEDUP_REMOVED lines=13> */
[----:B------:R-:W1:Y:S02]  /*13cd0*/  S2R R8, SR_TID.X ;  /* 0x0000000000087919 */ /* 0x000e640000002100 */
[----:B------:R-:W-:-:S05]  /*13ce0*/  IMAD R6, R18, UR5, R6 ;  /* 0x0000000512067c24 */ /* 0x000fca000f8e0206 */
[----:B------:R-:W-:Y:S01]  /*13cf0*/  IADD3.X R6, R3, UR7, R6, P1, !PT ;  /* 0x0000000703067c10 */ /* 0x000fe20008ffe406 */
[C---:B-1----:R-:W-:Y:S02]  /*13d00*/  IMAD.SHL.U32 R10, R8.reuse, 0x10, RZ ;  /* 0x00000010080a7824 */ /* 0x042fe400078e00ff */
[----:B------:R-:W-:-:S03]  /*13d10*/  IMAD.SHL.U32 R8, R8, 0x10, RZ ;  /* 0x0000001008087824 */ /* 0x000fc600078e00ff */
[----:B------:R-:W-:Y:S02]  /*13d20*/  LOP3.LUT R10, R10, 0x10, RZ, 0xc0, !PT ;  /* 0x000000100a0a7812 */ /* 0x000fe400078ec0ff */
[----:B------:R-:W-:Y:S02]  /*13d30*/  LOP3.LUT R8, R8, 0x10, RZ, 0xc0, !PT ;  /* 0x0000001008087812 */ /* 0x000fe400078ec0ff */
[C---:B------:R-:W-:Y:S02]  /*13d40*/  LOP3.LUT R11, R10.reuse, 0x40, RZ, 0xfc, !PT ;  /* 0x000000400a0b7812 */ /* 0x040fe400078efcff */
[----:B------:R-:W-:Y:S02]  /*13d50*/  LOP3.LUT R10, R10, 0x20, RZ, 0xfc, !PT ;  /* 0x000000200a0a7812 */ /* 0x000fe400078efcff */
[-C--:B0-----:R-:W-:Y:S02]  /*13d60*/  ISETP.GE.AND P2, PT, R11, R9.reuse, PT ;  /* 0x000000090b00720c */ /* 0x081fe40003f46270 */
        /* <DEDUP_REMOVED lines=15> */
.L_x_11727:
[----:B------:R-:W-:-:S05]  /*13e60*/  @P4 IADD3 R0, P0, R8, R0, RZ ;  /* 0x0000000008004210 */ /* 0x000fca0007f1e0ff */
[----:B01----:R-:W-:Y:S01]  /*13e70*/  @P4 IMAD.X R2, RZ, RZ, R6, P0 ;  /* 0x000000ffff024224 */ /* 0x003fe200000e0606 */
[----:B------:R-:W-:-:S03]  /*13e80*/  PLOP3.LUT P0, PT, PT, PT, PT, 0x80, 0x0 ;  /* 0x000000000000781c */ /* 0x000fc60003f0f070 */
[----:B------:R-:W-:Y:S02]  /*13e90*/  @P4 IMAD.MOV.U32 R3, RZ, RZ, R2 ;  /* 0x000000ffff034224 */ /* 0x000fe400078e0002 */
        /* <DEDUP_REMOVED lines=8> */
.L_x_11644:
        /* <DEDUP_REMOVED lines=11> */
.L_x_11645:
[----:B------:R1:W-:Y:S02]  /*13fd0*/  SYNCS.ARRIVE.TRANS64.A1T0 RZ, [R5+URZ+0x19c30], RZ ;  /* 0x019c30ff05ff79a7 */ /* 0x0003e4000810003f */
[----:B------:R-:W-:Y:S05]  /*13fe0*/  WARPSYNC.ALL ;  /* 0x0000000000007948 */ /* 0x000fea0003800000 */
[----:B------:R-:W-:Y:S01]  /*13ff0*/  ULDC.64 UR4, c[0x0][0x298] ;  /* 0x0000a60000047ab9 */ /* 0x000fe20000000a00 */
[----:B0-----:R-:W-:Y:S01]  /*14000*/  VIADD R2, R22, 0xf000 ;  /* 0x0000f00016027836 */ /* 0x001fe20000000000 */
[----:B------:R-:W-:Y:S01]  /*14010*/  SHF.R.S32.HI R0, RZ, 0x1f, R17 ;  /* 0x0000001fff007819 */ /* 0x000fe20000011411 */
[----:B-1-3--:R-:W-:Y:S01]  /*14020*/  IMAD.WIDE.U32 R4, R17, UR4, RZ ;  /* 0x0000000411047c25 */ /* 0x00afe2000f8e00ff */
        /* <DEDUP_REMOVED lines=24> */
.L_x_11647:
[----:B------:R-:W-:Y:S05]  /*141b0*/  BSYNC B6 ;  /* 0x0000000000067941 */ /* 0x000fea0003800000 */
.L_x_11646:
[----:B------:R-:W2:Y:S01]  /*141c0*/  LDL.LU.64 R2, [R1+0x20] ;  /* 0x0000200001027983 */ /* 0x000ea20000300a00 */
[----:B------:R-:W-:Y:S01]  /*141d0*/  ULDC.64 UR4, c[0x0][0x2d8] ;  /* 0x0000b60000047ab9 */ /* 0x000fe20000000a00 */
[----:B------:R-:W-:Y:S01]  /*141e0*/  UISETP.NE.AND UP0, UPT, UR46, URZ, UPT ;  /* 0x0000003f2e00728c */ /* 0x000fe2000bf05270 */
[----:B------:R-:W-:Y:S01]  /*141f0*/  LOP3.LUT P6, RZ, R23, 0x20, RZ, 0xc0, !PT ;  /* 0x0000002017ff7812 */ /* 0x000fe200078cc0ff */
[----:B------:R-:W3:Y:S01]  /*14200*/  LDL R20, [R1+0x4] ;  /* 0x0000040001147983 */ /* 0x000ee20000100800 */
[----:B0-----:R-:W-:Y:S01]  /*14210*/  SHF.R.S32.HI R4, RZ, 0x1f, R19 ;  /* 0x0000001fff047819 */ /* 0x001fe20000011413 */
[----:B------:R-:W0:Y:S01]  /*14220*/  LDC R9, c[0x0][0x448] ;  /* 0x00011200ff097b82 */ /* 0x000e220000000800 */
[----:B------:R-:W-:Y:S01]  /*14230*/  SEL R0, R19, RZ, !P6 ;  /* 0x000000ff13007207 */ /* 0x000fe20007000000 */
[----:B------:R1:W5:Y:S01]  /*14240*/  LDL R10, [R1+0x18] ;  /* 0x00001800010a7983 */ /* 0x0003620000100800 */
[----:B------:R-:W-:Y:S01]  /*14250*/  SEL R4, R4, RZ, !P6 ;  /* 0x000000ff04047207 */ /* 0x000fe20007000000 */
[----:B------:R-:W-:Y:S01]  /*14260*/  ULDC.64 UR6, c[0x0][0x2c8] ;  /* 0x0000b20000067ab9 */ /* 0x000fe20000000a00 */
[----:B------:R-:W-:Y:S01]  /*14270*/  PLOP3.LUT P0, PT, PT, PT, UP0, 0x80, 0x0 ;  /* 0x000000000000781c */ /* 0x000fe20003f0f008 */
[----:B------:R-:W4:Y:S01]  /*14280*/  S2R R21, SR_TID.X ;  /* 0x0000000000157919 */ /* 0x000f220000002100 */
[----:B------:R-:W-:Y:S01]  /*14290*/  ULDC.64 UR8, c[0x0][0x280] ;  /* 0x0000a00000087ab9 */ /* 0x000fe20000000a00 */
[----:B------:R-:W-:Y:S01]  /*142a0*/  @UP0 ULDC UR10, c[0x0][0x44c] ;  /* 0x00011300000a0ab9 */ /* 0x000fe20000000800 */
[----:B----4-:R-:W-:-:S05]  /*142b0*/  IMAD.SHL.U32 R21, R21, 0x40, RZ ;  /* 0x0000004015157824 */ /* 0x010fca00078e00ff */
[----:B------:R-:W-:Y:S01]  /*142c0*/  LOP3.LUT R21, R21, 0x40, RZ, 0xc0, !PT ;  /* 0x0000004015157812 */ /* 0x000fe200078ec0ff */
[----:B--2---:R-:W-:Y:S02]  /*142d0*/  IMAD.MOV.U32 R3, RZ, RZ, R17 ;  /* 0x000000ffff037224 */ /* 0x004fe400078e0011 */
[----:B---3--:R-:W-:Y:S02]  /*142e0*/  IMAD R5, R20, UR4, RZ ;  /* 0x0000000414057c24 */ /* 0x008fe4000f8e02ff */
[----:B------:R-:W2:Y:S01]  /*142f0*/  S2R R20, SR_TID.X ;  /* 0x0000000000147919 */ /* 0x000ea20000002100 */
[----:B------:R-:W-:-:S04]  /*14300*/  IMAD.WIDE.U32 R2, R18, UR4, R2 ;  /* 0x0000000412027c25 */ /* 0x000fc8000f8e0002 */
[----:B------:R-:W-:Y:S01]  /*14310*/  IMAD R5, R18, UR5, R5 ;  /* 0x0000000512057c24 */ /* 0x000fe2000f8e0205 */
[----:B------:R-:W-:Y:S02]  /*14320*/  ULDC.64 UR4, c[0x0][0x2e0] ;  /* 0x0000b80000047ab9 */ /* 0x000fe40000000a00 */
[----:B------:R-:W-:Y:S02]  /*14330*/  IMAD R4, R4, UR4, RZ ;  /* 0x0000000404047c24 */ /* 0x000fe4000f8e02ff */
[----:B------:R-:W-:Y:S02]  /*14340*/  IMAD.IADD R3, R3, 0x1, R5 ;  /* 0x0000000103037824 */ /* 0x000fe400078e0205 */
[C---:B------:R-:W-:Y:S02]  /*14350*/  IMAD R5, R0.reuse, UR5, R4 ;  /* 0x0000000500057c24 */ /* 0x040fe4000f8e0204 */
[----:B------:R-:W-:Y:S01]  /*14360*/  IMAD.WIDE.U32 R2, R0, UR4, R2 ;  /* 0x0000000400027c25 */ /* 0x000fe2000f8e0002 */
[----:B------:R-:W-:Y:S01]  /*14370*/  @UP0 ULDC UR4, c[0x0][0x44c] ;  /* 0x0001130000040ab9 */ /* 0x000fe20000000800 */
[----:B--2---:R-:W-:-:S04]  /*14380*/  LOP3.LUT R20, R20, 0x7f, RZ, 0xc0, !PT ;  /* 0x0000007f14147812 */ /* 0x004fc800078ec0ff */
[----:B------:R-:W-:-:S04]  /*14390*/  SHF.R.U32.HI R20, RZ, 0x1, R20 ;  /* 0x00000001ff147819 */ /* 0x000fc80000011614 */
[----:B------:R-:W-:-:S05]  /*143a0*/  LOP3.LUT R20, R20, R21, RZ, 0xfc, !PT ;  /* 0x0000001514147212 */ /* 0x000fca00078efcff */
[----:B------:R-:W-:-:S04]  /*143b0*/  VIADD R0, R20, UR39 ;  /* 0x0000002714007c36 */ /* 0x000fc80008000000 */
[----:B------:R-:W-:Y:S01]  /*143c0*/  @P0 IMAD.HI.U32 R4, R0, UR4, RZ ;  /* 0x0000000400040c27 */ /* 0x000fe2000f8e00ff */
[----:B------:R-:W-:Y:S01]  /*143d0*/  PLOP3.LUT P0, PT, PT, PT, UP0, 0x80, 0x0 ;  /* 0x000000000000781c */ /* 0x000fe20003f0f008 */
[----:B------:R-:W-:Y:S02]  /*143e0*/  @UP0 ULDC UR4, c[0x0][0x450] ;  /* 0x0001140000040ab9 */ /* 0x000fe40000000800 */
[----:B------:R-:W-:Y:S02]  /*143f0*/  IMAD.IADD R3, R3, 0x1, R5 ;  /* 0x0000000103037824 */ /* 0x000fe400078e0205 */
[----:B------:R-:W-:-:S08]  /*14400*/  IMAD.MOV.U32 R5, RZ, RZ, R0 ;  /* 0x000000ffff057224 */ /* 0x000fd000078e0000 */
[----:B------:R-:W-:Y:S01]  /*14410*/  @P0 SHF.R.U32.HI R5, RZ, UR4, R4 ;  /* 0x00000004ff050c19 */ /* 0x000fe20008011604 */
[----:B------:R-:W-:-:S03]  /*14420*/  ULDC.64 UR4, c[0x0][0x2d0] ;  /* 0x0000b40000047ab9 */ /* 0x000fc60000000a00 */
[--C-:B------:R-:W-:Y:S01]  /*14430*/  SHF.R.S32.HI R4, RZ, 0x1f, R5.reuse ;  /* 0x0000001fff047819 */ /* 0x100fe20000011405 */
[----:B------:R-:W-:-:S04]  /*14440*/  IMAD.MOV R6, RZ, RZ, -R5 ;  /* 0x000000ffff067224 */ /* 0x000fc800078e0a05 */
[----:B------:R-:W-:Y:S02]  /*14450*/  IMAD R4, R4, UR4, RZ ;  /* 0x0000000404047c24 */ /* 0x000fe4000f8e02ff */
[----:B0-----:R-:W-:Y:S02]  /*14460*/  IMAD R6, R9, R6, R0 ;  /* 0x0000000609067224 */ /* 0x001fe400078e0200 */
[C---:B------:R-:W-:Y:S02]  /*14470*/  IMAD R7, R5.reuse, UR5, R4 ;  /* 0x0000000505077c24 */ /* 0x040fe4000f8e0204 */
[----:B------:R-:W-:-:S04]  /*14480*/  IMAD.WIDE.U32 R4, R5, UR4, R2 ;  /* 0x0000000405047c25 */ /* 0x000fc8000f8e0002 */
[----:B------:R-:W-:Y:S01]  /*14490*/  IMAD.IADD R5, R5, 0x1, R7 ;  /* 0x0000000105057824 */ /* 0x000fe200078e0207 */
[----:B------:R-:W-:Y:S01]  /*144a0*/  SHF.R.S32.HI R7, RZ, 0x1f, R6 ;  /* 0x0000001fff077819 */ /* 0x000fe20000011406 */
[----:B------:R-:W-:-:S04]  /*144b0*/  IMAD.WIDE.U32 R4, R6, UR6, R4 ;  /* 0x0000000606047c25 */ /* 0x000fc8000f8e0004 */
[----:B------:R-:W-:-:S04]  /*144c0*/  IMAD R7, R7, UR6, RZ ;  /* 0x0000000607077c24 */ /* 0x000fc8000f8e02ff */
[----:B------:R-:W-:Y:S01]  /*144d0*/  IMAD R7, R6, UR7, R7 ;  /* 0x0000000706077c24 */ /* 0x000fe2000f8e0207 */
[----:B------:R-:W-:-:S04]  /*144e0*/  IADD3 R6, P0, R4, UR8, RZ ;  /* 0x0000000804067c10 */ /* 0x000fc8000ff1e0ff */
[----:B------:R-:W-:Y:S02]  /*144f0*/  IADD3.X R5, R5, UR9, R7, P0, !PT ;  /* 0x0000000905057c10 */ /* 0x000fe400087fe407 */
[----:B------:R-:W-:Y:S01]  /*14500*/  PLOP3.LUT P0, PT, PT, PT, UP0, 0x80, 0x0 ;  /* 0x000000000000781c */ /* 0x000fe20003f0f008 */
[----:B------:R-:W-:Y:S01]  /*14510*/  VIADD R0, R0, 0x80 ;  /* 0x0000008000007836 */ /* 0x000fe20000000000 */
[----:B------:R-:W0:Y:S11]  /*14520*/  S2R R20, SR_TID.X ;  /* 0x0000000000147919 */ /* 0x000e360000002100 */
[----:B------:R-:W-:Y:S01]  /*14530*/  @P0 IMAD.HI.U32 R7, R0, UR10, RZ ;  /* 0x0000000a00070c27 */ /* 0x000fe2000f8e00ff */
[----:B------:R-:W-:Y:S01]  /*14540*/  PLOP3.LUT P0, PT, PT, PT, UP0, 0x80, 0x0 ;  /* 0x000000000000781c */ /* 0x000fe20003f0f008 */
[----:B------:R-:W-:-:S02]  /*14550*/  @UP0 ULDC UR10, c[0x0][0x450] ;  /* 0x00011400000a0ab9 */ /* 0x000fc40000000800 */
[----:B------:R-:W-:-:S10]  /*14560*/  IMAD.MOV.U32 R4, RZ, RZ, R0 ;  /* 0x000000ffff047224 */ /* 0x000fd400078e0000 */
[----:B------:R-:W-:-:S05]  /*14570*/  @P0 SHF.R.U32.HI R4, RZ, UR10, R7 ;  /* 0x0000000aff040c19 */ /* 0x000fca0008011607 */
[----:B------:R-:W-:-:S04]  /*14580*/  IMAD.MOV R7, RZ, RZ, -R4 ;  /* 0x000000ffff077224 */ /* 0x000fc800078e0a04 */
[----:B------:R-:W-:Y:S01]  /*14590*/  IMAD R0, R9, R7, R0 ;  /* 0x0000000709007224 */ /* 0x000fe200078e0200 */
[----:B------:R-:W-:Y:S01]  /*145a0*/  SHF.R.S32.HI R7, RZ, 0x1f, R4 ;  /* 0x0000001fff077819 */ /* 0x000fe20000011404 */
[----:B------:R-:W-:-:S04]  /*145b0*/  IMAD.WIDE.U32 R2, R4, UR4, R2 ;  /* 0x0000000404027c25 */ /* 0x000fc8000f8e0002 */
[----:B------:R-:W-:Y:S01]  /*145c0*/  IMAD R7, R7, UR4, RZ ;  /* 0x0000000407077c24 */ /* 0x000fe2000f8e02ff */
[----:B------:R-:W-:-:S03]  /*145d0*/  ULDC UR4, c[0x0][0x2b8] ;  /* 0x0000ae0000047ab9 */ /* 0x000fc60000000800 */
[----:B------:R-:W-:Y:S01]  /*145e0*/  IMAD R7, R4, UR5, R7 ;  /* 0x0000000504077c24 */ /* 0x000fe2000f8e0207 */
[----:B------:R-:W-:Y:S01]  /*145f0*/  SHF.R.S32.HI R4, RZ, 0x1f, R0 ;  /* 0x0000001fff047819 */ /* 0x000fe20000011400 */
[----:B0-----:R-:W-:Y:S02]  /*14600*/  IMAD.SHL.U32 R21, R20, 0x10, RZ ;  /* 0x0000001014157824 */ /* 0x001fe400078e00ff */
[----:B------:R-:W-:Y:S02]  /*14610*/  IMAD.IADD R3, R3, 0x1, R7 ;  /* 0x0000000103037824 */ /* 0x000fe400078e0207 */
[----:B------:R-:W-:Y:S02]  /*14620*/  IMAD R4, R4, UR6, RZ ;  /* 0x0000000604047c24 */ /* 0x000fe4000f8e02ff */
[----:B------:R-:W-:Y:S01]  /*14630*/  IMAD.WIDE.U32 R2, R0, UR6, R2 ;  /* 0x0000000600027c25 */ /* 0x000fe2000f8e0002 */
[----:B------:R-:W-:-:S03]  /*14640*/  LOP3.LUT R21, R21, 0x10, RZ, 0xc0, !PT ;  /* 0x0000001015157812 */ /* 0x000fc600078ec0ff */
[----:B------:R-:W-:Y:S01]  /*14650*/  IMAD.SHL.U32 R17, R20, 0x10, RZ ;  /* 0x0000001014117824 */ /* 0x000fe200078e00ff */
[----:B------:R-:W-:Y:S01]  /*14660*/  IADD3 R8, P0, R2, UR8, RZ ;  /* 0x0000000802087c10 */ /* 0x000fe2000ff1e0ff */
[----:B------:R-:W-:Y:S01]  /*14670*/  IMAD R4, R0, UR7, R4 ;  /* 0x0000000700047c24 */ /* 0x000fe2000f8e0204 */
[----:B------:R-:W-:Y:S02]  /*14680*/  LOP3.LUT R12, R21, 0x20, RZ, 0xfc, !PT ;  /* 0x00000020150c7812 */ /* 0x000fe400078efcff */
        /* <DEDUP_REMOVED lines=9> */
[----:B-1----:R-:W-:Y:S10]  /*14720*/  BRA.DIV UR5, `(.L_x_11648) ;  /* 0x0000003a051c7947 */ /* 0x002ff4000b800000 */
[----:B------:R-:W0:Y:S01]  /*14730*/  SHFL.IDX PT, R3, R6, RZ, 0x1e1f ;  /* 0x001e1fff06037589 */ /* 0x000e2200000e0000 */
[----:B------:R-:W-:Y:S02]  /*14740*/  IMAD R4, R9, UR37, RZ ;  /* 0x0000002509047c24 */ /* 0x000fe4000f8e02ff */
[----:B------:R-:W-:Y:S01]  /*14750*/  VIADD R0, R20, UR39 ;  /* 0x0000002714007c36 */ /* 0x000fe20008000000 */
        /* <DEDUP_REMOVED lines=19> */
[----:B0-----:R0:W1:Y:S04]  /*14890*/  SHFL.IDX PT, R3, R7, RZ, 0x1e1f ;  /* 0x001e1fff07037589 */ /* 0x00106800000e0000 */
[----:B------:R0:W2:Y:S02]  /*148a0*/  SHFL.IDX PT, R2, R8, RZ, 0x1e1f ;  /* 0x001e1fff08027589 */ /* 0x0000a400000e0000 */
.L_x_11734:
        /* <DEDUP_REMOVED lines=12> */
.L_x_11650:
[----:B------:R-:W-:Y:S05]  /*14970*/  BSYNC B0 ;  /* 0x0000000000007941 */ /* 0x000fea0003800000 */
.L_x_11649:
[----:B------:R-:W-:Y:S01]  /*14980*/  NOP ;  /* 0x0000000000007918 */ /* 0x000fe20000000000 */
[----:B------:R-:W-:-:S13]  /*14990*/  PLOP3.LUT P0, PT, PT, PT, PT, 0x80, 0x0 ;  /* 0x000000000000781c */ /* 0x000fda0003f0f070 */
.L_x_11651:
        /* <DEDUP_REMOVED lines=18> */
.L_x_11735:
[----:B------:R-:W-:Y:S05]  /*14ac0*/  BSYNC B0 ;  /* 0x0000000000007941 */ /* 0x000fea0003800000 */
.L_x_11652:
[----:B------:R-:W-:-:S04]  /*14ad0*/  UIADD3 UR4, UR41, -0x2, URZ ;  /* 0xfffffffe29047890 */ /* 0x000fc8000fffe03f */
[----:B------:R-:W-:-:S06]  /*14ae0*/  UISETP.GE.AND UP0, UPT, UR4, UR42, UPT ;  /* 0x0000002a0400728c */ /* 0x000fcc000bf06270 */
[----:B------:R-:W-:-:S13]  /*14af0*/  PLOP3.LUT P0, PT, PT, PT, UP0, 0x80, 0x0 ;  /* 0x000000000000781c */ /* 0x000fda0003f0f008 */
[----:B------:R-:W-:Y:S05]  /*14b00*/  @!P0 BRA `(.L_x_11654) ;  /* 0x00000010008c8947 */ /* 0x000fea0003800000 */
[----:B------:R-:W-:Y:S02]  /*14b10*/  IMAD.MOV.U32 R4, RZ, RZ, R24 ;  /* 0x000000ffff047224 */ /* 0x000fe400078e0018 */
[----:B------:R-:W-:Y:S02]  /*14b20*/  IMAD.MOV.U32 R5, RZ, RZ, R28 ;  /* 0x000000ffff057224 */ /* 0x000fe400078e001c */
[----:B------:R-:W-:-:S07]  /*14b30*/  IMAD.U32 R20, RZ, RZ, UR4 ;  /* 0x00000004ff147e24 */ /* 0x000fce000f8e00ff */
.L_x_11674:
[----:B0--3--:R-:W3:Y:S01]  /*14b40*/  LDL R9, [R1+0x8] ;  /* 0x0000080001097983 */ /* 0x009ee20000100800 */
[----:B-1----:R-:W1:Y:S03]  /*14b50*/  LDC R3, c[0x0][0x430] ;  /* 0x00010c00ff037b82 */ /* 0x002e660000000800 */
[----:B0-----:R-:W4:Y:S01]  /*14b60*/  LDL R8, [R1] ;  /* 0x0000000001087983 */ /* 0x001f220000100800 */
[----:B------:R-:W2:Y:S01]  /*14b70*/  S2R R2, SR_TID.X ;  /* 0x0000000000027919 */ /* 0x000ea20000002100 */
[----:B-1----:R-:W-:-:S13]  /*14b80*/  ISETP.NE.AND P0, PT, R3, 0x1, PT ;  /* 0x000000010300780c */ /* 0x002fda0003f05270 */
[----:B------:R-:W0:Y:S01]  /*14b90*/  @P0 LDC R6, c[0x0][0x434] ;  /* 0x00010d00ff060b82 */ /* 0x000e220000000800 */
[----:B--2---:R-:W-:-:S04]  /*14ba0*/  LOP3.LUT R0, R2, 0x7f, RZ, 0xc0, !PT ;  /* 0x0000007f02007812 */ /* 0x004fc800078ec0ff */
[----:B------:R-:W-:-:S03]  /*14bb0*/  SHF.R.U32.HI R3, RZ, 0x1, R0 ;  /* 0x00000001ff037819 */ /* 0x000fc60000011600 */
[----:B------:R-:W1:Y:S01]  /*14bc0*/  @P0 LDC R0, c[0x0][0x438] ;  /* 0x00010e00ff000b82 */ /* 0x000e620000000800 */
[----:B------:R-:W-:Y:S02]  /*14bd0*/  IMAD.SHL.U32 R2, R2, 0x40, RZ ;  /* 0x0000004002027824 */ /* 0x000fe400078e00ff */
[----:B------:R-:W-:-:S03]  /*14be0*/  IMAD R3, R20, 0x80, R3 ;  /* 0x0000008014037824 */ /* 0x000fc600078e0203 */
[----:B------:R-:W-:-:S04]  /*14bf0*/  LOP3.LUT R2, R2, 0x40, RZ, 0xc0, !PT ;  /* 0x0000004002027812 */ /* 0x000fc800078ec0ff */
[----:B------:R-:W-:-:S05]  /*14c00*/  IADD3 R3, R2, UR36, R3 ;  /* 0x0000002402037c10 */ /* 0x000fca000fffe003 */
[----:B0-----:R-:W-:-:S04]  /*14c10*/  @P0 IMAD.HI.U32 R6, R3, R6, RZ ;  /* 0x0000000603060227 */ /* 0x001fc800078e00ff */
[----:B------:R-:W-:Y:S01]  /*14c20*/  IMAD.MOV.U32 R2, RZ, RZ, R3 ;  /* 0x000000ffff027224 */ /* 0x000fe200078e0003 */
[----:B-1----:R-:W-:Y:S01]  /*14c30*/  @P0 SHF.R.U32.HI R2, RZ, R0, R6 ;  /* 0x00000000ff020219 */ /* 0x002fe20000011606 */
[----:B------:R-:W-:Y:S05]  /*14c40*/  YIELD ;  /* 0x0000000000007946 */ /* 0x000fea0003800000 */
[----:B------:R-:W-:Y:S01]  /*14c50*/  IMAD.MOV R7, RZ, RZ, -R2 ;  /* 0x000000ffff077224 */ /* 0x000fe200078e0a02 */
[----:B------:R-:W-:-:S03]  /*14c60*/  ULDC UR4, c[0x0][0x430] ;  /* 0x00010c0000047ab9 */ /* 0x000fc60000000800 */
[----:B------:R-:W-:Y:S01]  /*14c70*/  IMAD R7, R7, UR4, R3 ;  /* 0x0000000407077c24 */ /* 0x000fe2000f8e0203 */
[----:B------:R-:W-:Y:S01]  /*14c80*/  ULDC.64 UR4, c[0x0][0x428] ;  /* 0x00010a0000047ab9 */ /* 0x000fe20000000a00 */
        /* <DEDUP_REMOVED lines=22> */
.L_x_11655:
[----:B------:R-:W-:Y:S01]  /*14df0*/  IMAD R0, R24, 0x8, R22 ;  /* 0x0000000818007824 */ /* 0x000fe200078e0216 */
[----:B------:R-:W-:Y:S01]  /*14e00*/  SHF.L.U32 R10, R28, 0x1f, RZ ;  /* 0x0000001f1c0a7819 */ /* 0x000fe200000006ff */
[----:B------:R-:W-:Y:S01]  /*14e10*/  BSSY B0, `(.L_x_11656) ;  /* 0x0000004000007945 */ /* 0x000fe20003800000 */
[----:B------:R-:W-:Y:S02]  /*14e20*/  SHF.R.S32.HI R9, RZ, 0x1f, R7 ;  /* 0x0000001fff097819 */ /* 0x000fe40000011407 */
[----:B------:R-:W0:Y:S02]  /*14e30*/  SYNCS.PHASECHK.TRANS64.TRYWAIT P0, [R0+URZ+0x19c80], R10 ;  /* 0x019c800a000075a7 */ /* 0x000e24000800017f */
[----:B0-----:R-:W-:Y:S05]  /*14e40*/  @!P0 BRA `(.L_x_11657) ;  /* 0x0000003400588947 */ /* 0x001fea0003800000 */
.L_x_11736:
[----:B------:R-:W-:Y:S05]  /*14e50*/  BSYNC B0 ;  /* 0x0000000000007941 */ /* 0x000fea0003800000 */
.L_x_11656:
        /* <DEDUP_REMOVED lines=46> */
.L_x_11742:
        /* <DEDUP_REMOVED lines=13> */
.L_x_11659:
        /* <DEDUP_REMOVED lines=11> */
.L_x_11660:
[----:B------:R2:W-:Y:S01]  /*152c0*/  SYNCS.ARRIVE.TRANS64.A1T0 RZ, [R0+URZ+0x19c70], RZ ;  /* 0x019c70ff00ff79a7 */ /* 0x0005e2000810003f */
[----:B------:R-:W-:Y:S05]  /*152d0*/  @!P3 BRA `(.L_x_11661) ;  /* 0x000000000004b947 */ /* 0x000fea0003800000 */
[----:B------:R-:W-:Y:S01]  /*152e0*/  BPT.TRAP 0x1 ;  /* 0x000000040000795c */ /* 0x000fe20000300000 */
.L_x_11661:
[----:B------:R-:W3:Y:S01]  /*152f0*/  SYNCS.PHASECHK.TRANS64.TRYWAIT P0, [R0+URZ+0x19c40], R10 ;  /* 0x019c400a000075a7 */ /* 0x000ee2000800017f */
[----:B------:R-:W-:Y:S04]  /*15300*/  BSSY B0, `(.L_x_11662) ;  /* 0x0000002000007945 */ /* 0x000fe80003800000 */
[----:B---3--:R-:W-:Y:S05]  /*15310*/  @!P0 BRA `(.L_x_11663) ;  /* 0x0000003000e48947 */ /* 0x008fea0003800000 */
.L_x_11743:
[----:B------:R-:W-:Y:S05]  /*15320*/  BSYNC B0 ;  /* 0x0000000000007941 */ /* 0x000fea0003800000 */
.L_x_11662:
        /* <DEDUP_REMOVED lines=40> */
.L_x_11749:
        /* <DEDUP_REMOVED lines=10> */
.L_x_11665:
        /* <DEDUP_REMOVED lines=11> */
.L_x_11666:
[----:B------:R2:W-:Y:S02]  /*15700*/  SYNCS.ARRIVE.TRANS64.A1T0 RZ, [R0+URZ+0x19c30], RZ ;  /* 0x019c30ff00ff79a7 */ /* 0x0005e4000810003f */
[----:B--23--:R-:W-:-:S05]  /*15710*/  IMAD.U32 R0, RZ, RZ, UR44 ;  /* 0x0000002cff007e24 */ /* 0x00cfca000f8e00ff */
[----:B------:R-:W-:-:S13]  /*15720*/  ISETP.NE.AND P0, PT, R0, 0x3, PT ;  /* 0x000000030000780c */ /* 0x000fda0003f05270 */
[----:B------:R-:W-:Y:S05]  /*15730*/  @!P0 BRA `(.L_x_11667) ;  /* 0x0000000000048947 */ /* 0x000fea0003800000 */
[----:B------:R-:W-:Y:S01]  /*15740*/  BPT.TRAP 0x1 ;  /* 0x000000040000795c */ /* 0x000fe20000300000 */
.L_x_11667:
[----:B------:R-:W-:Y:S01]  /*15750*/  LOP3.LUT R0, R5, 0x1, RZ, 0x3c, !PT ;  /* 0x0000000105007812 */ /* 0x000fe200078e3cff */
[----:B------:R-:W-:Y:S01]  /*15760*/  IMAD R2, R4, 0x8, R22 ;  /* 0x0000000804027824 */ /* 0x000fe200078e0216 */
[----:B------:R-:W-:Y:S02]  /*15770*/  BSSY B0, `(.L_x_11668) ;  /* 0x0000004000007945 */ /* 0x000fe40003800000 */
[----:B------:R-:W-:-:S04]  /*15780*/  SHF.L.U32 R0, R0, 0x1f, RZ ;  /* 0x0000001f00007819 */ /* 0x000fc800000006ff */
[----:B------:R-:W0:Y:S02]  /*15790*/  SYNCS.PHASECHK.TRANS64.TRYWAIT P2, [R2+URZ+0x19c70], R0 ;  /* 0x019c7000020075a7 */ /* 0x000e24000804017f */
[----:B0-----:R-:W-:Y:S05]  /*157a0*/  @!P2 BRA `(.L_x_11669) ;  /* 0x00000030006ca947 */ /* 0x001fea0003800000 */
.L_x_11750:
[----:B------:R-:W-:Y:S05]  /*157b0*/  BSYNC B0 ;  /* 0x0000000000007941 */ /* 0x000fea0003800000 */
.L_x_11668:
[----:B------:R-:W-:-:S05]  /*157c0*/  IMAD.U32 R3, RZ, RZ, UR43 ;  /* 0x0000002bff037e24 */ /* 0x000fca000f8e00ff */
[----:B------:R-:W-:-:S13]  /*157d0*/  ISETP.NE.AND P2, PT, R3, 0x3, PT ;  /* 0x000000030300780c */ /* 0x000fda0003f45270 */
[----:B------:R-:W-:Y:S05]  /*157e0*/  @!P2 BRA `(.L_x_11670) ;  /* 0x000000000004a947 */ /* 0x000fea0003800000 */
[----:B------:R-:W-:Y:S01]  /*157f0*/  BPT.TRAP 0x1 ;  /* 0x000000040000795c */ /* 0x000fe20000300000 */
.L_x_11670:
[----:B------:R-:W-:Y:S01]  /*15800*/  SHF.L.U32 R3, R5, 0x1f, RZ ;  /* 0x0000001f05037819 */ /* 0x000fe200000006ff */
[----:B0-----:R-:W-:-:S03]  /*15810*/  IMAD R0, R4, 0x3000, RZ ;  /* 0x0000300004007824 */ /* 0x001fc600078e02ff */
[----:B------:R-:W0:Y:S02]  /*15820*/  SYNCS.PHASECHK.TRANS64.TRYWAIT P2, [R2+URZ+0x19c60], R3 ;  /* 0x019c6003020075a7 */ /* 0x000e24000804017f */
[----:B0-----:R-:W-:Y:S05]  /*15830*/  @!P2 BRA `(.L_x_11671) ;  /* 0x00000030005ca947 */ /* 0x001fea0003800000 */
.L_x_11751:
        /* <DEDUP_REMOVED lines=69> */
.L_x_11672:
[----:B-1----:R1:W-:Y:S01]  /*15c90*/  SYNCS.ARRIVE.TRANS64.A1T0 RZ, [R2+URZ+0x19c50], RZ ;  /* 0x019c50ff02ff79a7 */ /* 0x0023e2000810003f */
[----:B------:R-:W-:Y:S06]  /*15ca0*/  BAR.SYNC.DEFER_BLOCKING 0x2, 0x80 ;  /* 0x0082000000007b1d */ /* 0x000fec0000010000 */
[----:B------:R-:W-:Y:S05]  /*15cb0*/  @!P0 BRA `(.L_x_11673) ;  /* 0x0000000000048947 */ /* 0x000fea0003800000 */
[----:B------:R-:W-:Y:S01]  /*15cc0*/  BPT.TRAP 0x1 ;  /* 0x000000040000795c */ /* 0x000fe20000300000 */
.L_x_11673:
[----:B------:R-:W2:Y:S01]  /*15cd0*/  LDL R0, [R1+0xc] ;  /* 0x00000c0001007983 */ /* 0x000ea20000100800 */
[----:B-1----:R-:W-:Y:S02]  /*15ce0*/  VIADD R2, R2, 0x19c80 ;  /* 0x00019c8002027836 */ /* 0x002fe40000000000 */
[----:B------:R-:W-:Y:S02]  /*15cf0*/  IMAD.MOV.U32 R4, RZ, RZ, R24 ;  /* 0x000000ffff047224 */ /* 0x000fe400078e0018 */
[----:B------:R-:W-:Y:S01]  /*15d00*/  IMAD.MOV.U32 R5, RZ, RZ, R28 ;  /* 0x000000ffff057224 */ /* 0x000fe200078e001c */
[----:B--2---:R-:W-:-:S04]  /*15d10*/  PRMT R2, R0, 0x654, R2 ;  /* 0x0000065400027816 */ /* 0x004fc80000000002 */
[----:B------:R3:W-:Y:S01]  /*15d20*/  SYNCS.ARRIVE.TRANS64.RED.A1T0 RZ, [R2+URZ], RZ ;  /* 0x000000ff02ff79a7 */ /* 0x0007e2000810043f */
[----:B------:R-:W-:Y:S05]  /*15d30*/  @P1 BRA `(.L_x_11674) ;  /* 0xffffffec00801947 */ /* 0x000fea000383ffff */
.L_x_11654:
        /* <DEDUP_REMOVED lines=19> */
.L_x_11676:
[----:B------:R-:W-:Y:S05]  /*15e70*/  BSYNC B0 ;  /* 0x0000000000007941 */ /* 0x000fea0003800000 */
.L_x_11675:
[----:B------:R-:W-:Y:S05]  /*15e80*/  @!P0 BRA `(.L_x_11677) ;  /* 0x0000000000048947 */ /* 0x000fea0003800000 */
[----:B------:R-:W-:Y:S01]  /*15e90*/  BPT.TRAP 0x1 ;  /* 0x000000040000795c */ /* 0x000fe20000300000 */
.L_x_11677:
[----:B01----:R-:W-:Y:S01]  /*15ea0*/  LOP3.LUT R3, R28, 0x1, RZ, 0x3c, !PT ;  /* 0x000000011c037812 */ /* 0x003fe200078e3cff */
[----:B------:R-:W-:Y:S01]  /*15eb0*/  IMAD R0, R24, 0x8, R22 ;  /* 0x0000000818007824 */ /* 0x000fe200078e0216 */
[----:B------:R-:W-:Y:S02]  /*15ec0*/  BSSY B0, `(.L_x_11678) ;  /* 0x0000004000007945 */ /* 0x000fe40003800000 */
[----:B------:R-:W-:-:S04]  /*15ed0*/  SHF.L.U32 R3, R3, 0x1f, RZ ;  /* 0x0000001f03037819 */ /* 0x000fc800000006ff */
[----:B------:R-:W0:Y:S02]  /*15ee0*/  SYNCS.PHASECHK.TRANS64.TRYWAIT P1, [R0+URZ+0x19c70], R3 ;  /* 0x019c7003000075a7 */ /* 0x000e24000802017f */
[----:B0-----:R-:W-:Y:S05]  /*15ef0*/  @!P1 BRA `(.L_x_11679) ;  /* 0x0000002800c09947 */ /* 0x001fea0003800000 */
.L_x_11752:
[----:B------:R-:W-:Y:S05]  /*15f00*/  BSYNC B0 ;  /* 0x0000000000007941 */ /* 0x000fea0003800000 */
.L_x_11678:
[----:B------:R-:W-:-:S05]  /*15f10*/  IMAD.U32 R2, RZ, RZ, UR43 ;  /* 0x0000002bff027e24 */ /* 0x000fca000f8e00ff */
[----:B------:R-:W-:-:S13]  /*15f20*/  ISETP.NE.AND P1, PT, R2, 0x3, PT ;  /* 0x000000030200780c */ /* 0x000fda0003f25270 */
[----:B------:R-:W-:Y:S05]  /*15f30*/  @!P1 BRA `(.L_x_11680) ;  /* 0x0000000000049947 */ /* 0x000fea0003800000 */
[----:B------:R-:W-:Y:S01]  /*15f40*/  BPT.TRAP 0x1 ;  /* 0x000000040000795c */ /* 0x000fe20000300000 */
.L_x_11680:
[----:B0-----:R-:W-:-:S04]  /*15f50*/  SHF.L.U32 R3, R28, 0x1f, RZ ;  /* 0x0000001f1c037819 */ /* 0x001fc800000006ff */
[----:B------:R-:W0:Y:S02]  /*15f60*/  SYNCS.PHASECHK.TRANS64.TRYWAIT P1, [R0+URZ+0x19c60], R3 ;  /* 0x019c6003000075a7 */ /* 0x000e24000802017f */
[----:B0-----:R-:W-:Y:S05]  /*15f70*/  @!P1 BRA `(.L_x_11681) ;  /* 0x0000002800b49947 */ /* 0x001fea0003800000 */
.L_x_11753:
[----:B------:R-:W2:Y:S01]  /*15f80*/  LDL R14, [R1+0x10] ;  /* 0x00001000010e7983 */ /* 0x000ea20000100800 */
[----:B------:R-:W-:Y:S01]  /*15f90*/  IMAD R2, R24, 0x3000, RZ ;  /* 0x0000300018027824 */ /* 0x000fe200078e02ff */
[----:B------:R-:W-:Y:S05]  /*15fa0*/  WARPSYNC.ALL ;  /* 0x0000000000007948 */ /* 0x000fea0003800000 */
[----:B0-----:R-:W-:Y:S02]  /*15fb0*/  LOP3.LUT R3, R2, R27, RZ, 0xfc, !PT ;  /* 0x0000001b02037212 */ /* 0x001fe400078efcff */
[----:B------:R-:W-:-:S03]  /*15fc0*/  LOP3.LUT R13, R27, 0x1800, RZ, 0xfc, !PT ;  /* 0x000018001b0d7812 */ /* 0x000fc600078efcff */
[----:B------:R-:W-:Y:S01]  /*15fd0*/  IMAD.IADD R5, R22, 0x1, R3 ;  /* 0x0000000116057824 */ /* 0x000fe200078e0203 */
[----:B------:R-:W-:Y:S02]  /*15fe0*/  LOP3.LUT R3, R2, R29, RZ, 0xfc, !PT ;  /* 0x0000001d02037212 */ /* 0x000fe400078efcff */
[----:B------:R-:W-:-:S03]  /*15ff0*/  IADD3 R13, R22, R13, R2 ;  /* 0x0000000d160d7210 */ /* 0x000fc60007ffe002 */
        /* <DEDUP_REMOVED lines=36> */
[----:B--2---:R-:W-:Y:S02]  /*16240*/  IADD3 R25, R25, R14, R2 ;  /* 0x0000000e19197210 */ /* 0x004fe40007ffe002 */
[----:B------:R-:W-:-:S03]  /*16250*/  LOP3.LUT R14, R27, 0x2800, RZ, 0xfc, !PT ;  /* 0x000028001b0e7812 */ /* 0x000fc600078efcff */
        /* <DEDUP_REMOVED lines=24> */
.L_x_11682:
[----:B-1----:R1:W-:Y:S01]  /*163e0*/  SYNCS.ARRIVE.TRANS64.A1T0 RZ, [R0+URZ+0x19c50], RZ ;  /* 0x019c50ff00ff79a7 */ /* 0x0023e2000810003f */
[----:B------:R-:W-:Y:S06]  /*163f0*/  BAR.SYNC.DEFER_BLOCKING 0x2, 0x80 ;  /* 0x0082000000007b1d */ /* 0x000fec0000010000 */
[----:B------:R-:W-:Y:S05]  /*16400*/  @!P0 BRA `(.L_x_11683) ;  /* 0x0000000000048947 */ /* 0x000fea0003800000 */
[----:B------:R-:W-:Y:S01]  /*16410*/  BPT.TRAP 0x1 ;  /* 0x000000040000795c */ /* 0x000fe20000300000 */
.L_x_11683:
        /* <DEDUP_REMOVED lines=9> */
.L_x_11624:
[----:B------:R-:W-:Y:S05]  /*164b0*/  BSYNC B7 ;  /* 0x0000000000077941 */ /* 0x000fea0003800000 */
.L_x_11622:
        /* <DEDUP_REMOVED lines=8> */
[----:B-----5:R-:W1:Y:S02]  /*16540*/  LDS.128 R16, [R22+0x19cd0] ;  /* 0x019cd00016107984 */ /* 0x020e640000000c00 */
[----:B-1----:R-:W-:Y:S01]  /*16550*/  R2UR UR4, R17 ;  /* 0x00000000110472ca */ /* 0x002fe200000e0000 */
[----:B------:R-:W-:Y:S06]  /*16560*/  BAR.ARV 0x4, 0x200 ;  /* 0x0108000000007b1d */ /* 0x000fec0000002000 */
[----:B------:R-:W-:Y:S08]  /*16570*/  BRA `(.L_x_11685) ;  /* 0x0000000800c47947 */ /* 0x000ff00003800000 */
.L_x_11684:
[----:B-1----:R-:W1:Y:S01]  /*16580*/  S2R R0, SR_TID.X ;  /* 0x0000000000007919 */ /* 0x002e620000002100 */
[----:B------:R-:W-:Y:S01]  /*16590*/  ULDC UR4, c[0x0][0xc3c] ;  /* 0x00030f0000047ab9 */ /* 0x000fe20000000800 */
[----:B------:R-:W-:Y:S01]  /*165a0*/  IMAD.MOV.U32 R4, RZ, RZ, RZ ;  /* 0x000000ffff047224 */ /* 0x000fe200078e00ff */
[----:B-1----:R-:W-:-:S04]  /*165b0*/  LOP3.LUT R7, R0, 0x1f, RZ, 0xc0, !PT ;  /* 0x0000001f00077812 */ /* 0x002fc800078ec0ff */
[----:B------:R-:W-:Y:S01]  /*165c0*/  ISETP.NE.AND P0, PT, R7, 0x1f, PT ;  /* 0x0000001f0700780c */ /* 0x000fe20003f05270 */
[----:B------:R-:W-:-:S05]  /*165d0*/  IMAD.IADD R5, R19, 0x1, R7 ;  /* 0x0000000113057824 */ /* 0x000fca00078e0207 */
        /* <DEDUP_REMOVED lines=15> */
[----:B------:R-:W-:Y:S02]  /*166d0*/  IMAD.IADD R0, R5, 0x1, R0 ;  /* 0x0000000105007824 */ /* 0x000fe400078e0200 */
[----:B------:R-:W1:Y:S03]  /*166e0*/  LDC R5, c[0x0][0xc38] ;  /* 0x00030e00ff057b82 */ /* 0x000e660000000800 */
[----:B------:R-:W2:Y:S02]  /*166f0*/  SHFL.UP PT, R6, R0, 0x4, RZ ;  /* 0x0480000000067989 */ /* 0x000ea400000e00ff */
[----:B--2---:R-:W-:-:S05]  /*16700*/  SEL R3, R6, RZ, P3 ;  /* 0x000000ff06037207 */ /* 0x004fca0001800000 */
[----:B------:R-:W-:Y:S02]  /*16710*/  IMAD.IADD R6, R0, 0x1, R3 ;  /* 0x0000000100067824 */ /* 0x000fe400078e0203 */
[----:B------:R-:W-:Y:S04]  /*16720*/  SHFL.IDX PT, R0, R16, RZ, 0x1f ;  /* 0x00001fff10007589 */ /* 0x000fe800000e0000 */
[----:B------:R-:W2:Y:S02]  /*16730*/  SHFL.UP PT, R2, R6, 0x8, RZ ;  /* 0x0500000006027989 */ /* 0x000ea400000e00ff */
[----:B--2---:R-:W-:-:S05]  /*16740*/  SEL R3, R2, RZ, P4 ;  /* 0x000000ff02037207 */ /* 0x004fca0002000000 */
[----:B0-----:R-:W-:-:S05]  /*16750*/  IMAD.IADD R8, R6, 0x1, R3 ;  /* 0x0000000106087824 */ /* 0x001fca00078e0203 */
[----:B------:R-:W0:Y:S02]  /*16760*/  SHFL.UP PT, R2, R8, 0x10, RZ ;  /* 0x0600000008027989 */ /* 0x000e2400000e00ff */
[----:B0-----:R-:W-:Y:S02]  /*16770*/  SEL R7, R2, RZ, P5 ;  /* 0x000000ff02077207 */ /* 0x001fe40002800000 */
[----:B------:R-:W-:Y:S03]  /*16780*/  SHFL.IDX PT, R2, R16, 0x1, 0x1f ;  /* 0x00201f0010027f89 */ /* 0x000fe600000e0000 */
[----:B------:R-:W-:-:S05]  /*16790*/  IMAD.IADD R7, R8, 0x1, R7 ;  /* 0x0000000108077824 */ /* 0x000fca00078e0207 */
[----:B------:R-:W1:Y:S02]  /*167a0*/  SHFL.IDX PT, R3, R7, 0x1f, 0x1f ;  /* 0x03e01f0007037f89 */ /* 0x000e6400000e0000 */
[----:B-1----:R-:W-:-:S04]  /*167b0*/  IMAD R3, R3, R5, RZ ;  /* 0x0000000503037224 */ /* 0x002fc800078e02ff */
[----:B------:R-:W-:-:S05]  /*167c0*/  IMAD.IADD R16, R2, 0x1, R3 ;  /* 0x0000000102107824 */ /* 0x000fca00078e0203 */
[----:B------:R-:W-:-:S13]  /*167d0*/  ISETP.GT.AND P6, PT, R16, R0, PT ;  /* 0x000000001000720c */ /* 0x000fda0003fc4270 */
[----:B------:R-:W-:Y:S05]  /*167e0*/  @P6 BRA `(.L_x_11686) ;  /* 0x00000000008c6947 */ /* 0x000fea0003800000 */
.L_x_11690:
        /* <DEDUP_REMOVED lines=13> */
.L_x_11689:
[----:B------:R-:W-:Y:S05]  /*168c0*/  BSYNC B0 ;  /* 0x0000000000007941 */ /* 0x000fea0003800000 */
.L_x_11688:
        /* <DEDUP_REMOVED lines=21> */
.L_x_11686:
[----:B------:R-:W-:-:S04]  /*16a20*/  IMAD.IADD R16, R16, 0x1, -R3 ;  /* 0x0000000110107824 */ /* 0x000fc800078e0a03 */
[----:B------:R-:W-:-:S05]  /*16a30*/  IMAD R3, R7, R5, R16 ;  /* 0x0000000507037224 */ /* 0x000fca00078e0210 */
[----:B------:R-:W-:Y:S02]  /*16a40*/  ISETP.GT.AND P0, PT, R3, R0, PT ;  /* 0x000000000300720c */ /* 0x000fe40003f04270 */
[----:B------:R-:W0:Y:S11]  /*16a50*/  LDC.64 R2, c[0x0][0xc90] ;  /* 0x00032400ff027b82 */ /* 0x000e360000000a00 */
[----:B------:R-:W-:-:S04]  /*16a60*/  VOTE.ANY R9, PT, !P0 ;  /* 0x0000000000097806 */ /* 0x000fc800040e0100 */
[----:B------:R-:W1:Y:S01]  /*16a70*/  POPC R8, R9 ;  /* 0x0000000900087309 */ /* 0x000e620000000000 */
[----:B------:R-:W-:Y:S01]  /*16a80*/  ISETP.NE.AND P0, PT, R9, RZ, PT ;  /* 0x000000ff0900720c */ /* 0x000fe20003f05270 */
[----:B-1----:R-:W1:Y:S01]  /*16a90*/  SHFL.IDX PT, R4, R4, R8, 0x1f ;  /* 0x00001f0804047589 */ /* 0x002e6200000e0000 */
[----:B------:R-:W-:-:S04]  /*16aa0*/  IMAD.IADD R19, R8, 0x1, R19 ;  /* 0x0000000108137824 */ /* 0x000fc800078e0213 */
[----:B0-----:R-:W-:-:S05]  /*16ab0*/  IMAD.WIDE R2, R19, 0x4, R2 ;  /* 0x0000000413027825 */ /* 0x001fca00078e0202 */
[----:B------:R0:W5:Y:S02]  /*16ac0*/  LDG.E R6, desc[UR54][R2.64] ;  /* 0x0000003602067981 */ /* 0x000164000c1e1900 */
[----:B0-----:R-:W-:Y:S01]  /*16ad0*/  IMAD.MOV.U32 R2, RZ, RZ, RZ ;  /* 0x000000ffff027224 */ /* 0x001fe200078e00ff */
[----:B-1----:R-:W-:Y:S01]  /*16ae0*/  R2UR UR7, R4 ;  /* 0x00000000040772ca */ /* 0x002fe200000e0000 */
[----:B------:R-:W-:-:S14]  /*16af0*/  @!P0 BRA `(.L_x_11691) ;  /* 0x0000000000088947 */ /* 0x000fdc0003800000 */
[----:B------:R-:W-:-:S06]  /*16b00*/  VIADD R2, R8, 0xffffffff ;  /* 0xffffffff08027836 */ /* 0x000fcc0000000000 */
[----:B------:R0:W1:Y:S02]  /*16b10*/  SHFL.IDX PT, R2, R7, R2, 0x1f ;  /* 0x00001f0207027589 */ /* 0x00006400000e0000 */
.L_x_11691:
[----:B-----5:R-:W-:Y:S02]  /*16b20*/  IMAD R4, R6, UR7, RZ ;  /* 0x0000000706047c24 */ /* 0x020fe4000f8e02ff */
[----:B-1----:R-:W-:-:S03]  /*16b30*/  IMAD R16, R2, R5, R16 ;  /* 0x0000000502107224 */ /* 0x002fc600078e0210 */
[----:B0-----:R-:W-:Y:S01]  /*16b40*/  IABS R7, R4 ;  /* 0x0000000400077213 */ /* 0x001fe20000000000 */
        /* <DEDUP_REMOVED lines=24> */
[----:B------:R-:W-:-:S04]  /*16cd0*/  IMAD R3, R6, R2, RZ ;  /* 0x0000000206037224 */ /* 0x000fc800078e02ff */
[----:B------:R-:W-:-:S05]  /*16ce0*/  IMAD.MOV R7, RZ, RZ, -R3 ;  /* 0x000000ffff077224 */ /* 0x000fca00078e0a03 */
[----:B------:R-:W-:-:S04]  /*16cf0*/  VIADDMNMX R7, R7, R5, R6, PT ;  /* 0x0000000507077246 */ /* 0x000fc80003800106 */
[----:B------:R-:W-:Y:S01]  /*16d00*/  R2UR UR9, R7 ;  /* 0x00000000070972ca */ /* 0x000fe200000e0000 */
[----:B------:R-:W-:-:S04]  /*16d10*/  IMAD.MOV R7, RZ, RZ, -R2 ;  /* 0x000000ffff077224 */ /* 0x000fc800078e0a02 */
[----:B------:R-:W-:-:S05]  /*16d20*/  IMAD R0, R4, R7, R0 ;  /* 0x0000000704007224 */ /* 0x000fca00078e0200 */
[----:B------:R-:W-:-:S03]  /*16d30*/  IABS R2, R0 ;  /* 0x0000000000027213 */ /* 0x000fc60000000000 */
[----:B------:R-:W-:Y:S02]  /*16d40*/  IABS R5, UR9 ;  /* 0x0000000900057c13 */ /* 0x000fe40008000000 */
[----:B------:R-:W-:Y:S02]  /*16d50*/  R2UR UR8, R2 ;  /* 0x00000000020872ca */ /* 0x000fe400000e0000 */
[----:B------:R-:W0:Y:S01]  /*16d60*/  I2F.RP R6, R5 ;  /* 0x0000000500067306 */ /* 0x000e220000209400 */
[----:B------:R-:W-:Y:S02]  /*16d70*/  R2UR UR6, R5 ;  /* 0x00000000050672ca */ /* 0x000fe400000e0000 */
[----:B------:R-:W-:-:S05]  /*16d80*/  IABS R2, UR9 ;  /* 0x0000000900027c13 */ /* 0x000fca0008000000 */
[----:B------:R-:W-:Y:S01]  /*16d90*/  IMAD.MOV R2, RZ, RZ, -R2 ;  /* 0x000000ffff027224 */ /* 0x000fe200078e0a02 */
        /* <DEDUP_REMOVED lines=10> */
[C---:B------:R-:W-:Y:S01]  /*16e40*/  R2UR UR4, R0.reuse ;  /* 0x00000000000472ca */ /* 0x040fe200000e0000 */
[----:B------:R-:W-:Y:S02]  /*16e50*/  IMAD.IADD R0, R0, 0x1, R3 ;  /* 0x0000000100007824 */ /* 0x000fe400078e0203 */
        /* <DEDUP_REMOVED lines=19> */
.L_x_11687:
[----:B------:R-:W0:Y:S01]  /*16f90*/  LDC R19, c[0x0][0xc3c] ;  /* 0x00030f00ff137b82 */ /* 0x000e220000000800 */
[----:B------:R-:W-:Y:S01]  /*16fa0*/  IMAD.MOV.U32 R16, RZ, RZ, R0 ;  /* 0x000000ffff107224 */ /* 0x000fe200078e0000 */
[----:B------:R-:W-:Y:S01]  /*16fb0*/  UMOV UR4, URZ ;  /* 0x0000003f00047c82 */ /* 0x000fe20008000000 */
[----:B------:R-:W-:-:S07]  /*16fc0*/  IMAD.MOV.U32 R18, RZ, RZ, RZ ;  /* 0x000000ffff127224 */ /* 0x000fce00078e00ff */
.L_x_11692:
[----:B------:R1:W2:Y:S01]  /*16fd0*/  LDL R2, [R1+0xc] ;  /* 0x00000c0001027983 */ /* 0x0002a20000100800 */
[----:B------:R-:W3:Y:S02]  /*16fe0*/  S2R R0, SR_TID.X ;  /* 0x0000000000007919 */ /* 0x000ee40000002100 */
[----:B---3--:R-:W-:Y:S01]  /*16ff0*/  LOP3.LUT R0, R0, 0x1f, RZ, 0xc0, !PT ;  /* 0x0000001f00007812 */ /* 0x008fe200078ec0ff */
[----:B------:R-:W-:Y:S03]  /*17000*/  BAR.SYNC.DEFER_BLOCKING 0x4, 0x200 ;  /* 0x0108000000007b1d */ /* 0x000fe60000010000 */
[----:B------:R-:W-:Y:S01]  /*17010*/  ISETP.NE.AND P0, PT, R0, RZ, PT ;  /* 0x000000ff0000720c */ /* 0x000fe20003f05270 */
[----:B-----5:R-:W-:-:S12]  /*17020*/  IMAD.U32 R17, RZ, RZ, UR4 ;  /* 0x00000004ff117e24 */ /* 0x020fd8000f8e00ff */
[----:B------:R-:W-:Y:S01]  /*17030*/  @!P0 MOV R0, 0x400 ;  /* 0x0000040000008802 */ /* 0x000fe20000000f00 */
[----:B--2---:R-:W2:Y:S03]  /*17040*/  @!P0 S2R R2, SR_CgaCtaId ;  /* 0x0000000000028919 */ /* 0x004ea60000008800 */
[----:B--2---:R-:W-:Y:S01]  /*17050*/  @!P0 LEA R22, R2, R0, 0x18 ;  /* 0x0000000002168211 */ /* 0x004fe200078ec0ff */
[----:B------:R1:W-:Y:S04]  /*17060*/  @!P0 STL [R1+0xc], R2 ;  /* 0x00000c0201008387 */ /* 0x0003e80000100800 */
[----:B0-----:R1:W-:Y:S01]  /*17070*/  @!P0 STS.128 [R22+0x19cd0], R16 ;  /* 0x019cd01016008388 */ /* 0x0013e20000000c00 */
[----:B------:R-:W-:Y:S06]  /*17080*/  BAR.ARV 0x5, 0x200 ;  /* 0x0148000000007b1d */ /* 0x000fec0000002000 */
.L_x_11685:
[----:B------:R-:W-:Y:S02]  /*17090*/  ULDC UR5, c[0x0][0xc3c] ;  /* 0x00030f0000057ab9 */ /* 0x000fe40000000800 */
[----:B------:R-:W-:-:S13]  /*170a0*/  ISETP.GE.AND P0, PT, R19, UR5, PT ;  /* 0x0000000513007c0c */ /* 0x000fda000bf06270 */
[----:B------:R-:W-:Y:S05]  /*170b0*/  @!P0 BRA `(.L_x_11693) ;  /* 0xffffffb000708947 */ /* 0x000fea000383ffff */
.L_x_11612:
[----:B------:R-:W2:Y:S01]  /*170c0*/  LDL.LU R0, [R1+0x28] ;  /* 0x0000280001007983 */ /* 0x000ea20000300800 */
        /* <DEDUP_REMOVED lines=11> */
.L_x_11754:
[----:B------:R-:W-:Y:S05]  /*17180*/  BSYNC B0 ;  /* 0x0000000000007941 */ /* 0x000fea0003800000 */
.L_x_11694:
[----:B------:R-:W-:-:S03]  /*17190*/  UMOV UR4, 0xffffffff ;  /* 0xffffffff00047882 */ /* 0x000fc60000000000 */
[----:B------:R-:W-:Y:S05]  /*171a0*/  BRA.DIV UR4, `(.L_x_11696) ;  /* 0x0000001a04507947 */ /* 0x000fea000b800000 */
[----:B0-----:R-:W0:Y:S02]  /*171b0*/  S2R R0, SR_TID.X ;  /* 0x0000000000007919 */ /* 0x001e240000002100 */
[----:B0-----:R-:W-:-:S04]  /*171c0*/  SHF.R.U32.HI R0, RZ, 0x5, R0 ;  /* 0x00000005ff007819 */ /* 0x001fc80000011600 */
[----:B------:R-:W-:-:S05]  /*171d0*/  LOP3.LUT R0, R0, 0x3, RZ, 0xc0, !PT ;  /* 0x0000000300007812 */ /* 0x000fca00078ec0ff */
[----:B------:R0:W1:Y:S02]  /*171e0*/  SHFL.IDX PT, R14, R0, RZ, 0x1f ;  /* 0x00001fff000e7589 */ /* 0x00006400000e0000 */
.L_x_11757:
[----:B-1----:R-:W-:Y:S01]  /*171f0*/  ISETP.NE.AND P0, PT, R14, RZ, PT ;  /* 0x000000ff0e00720c */ /* 0x002fe20003f05270 */
[----:B------:R-:W-:-:S12]  /*17200*/  BSSY B0, `(.L_x_11697) ;  /* 0x000002c000007945 */ /* 0x000fd80003800000 */
[----:B------:R-:W-:Y:S05]  /*17210*/  @P0 BRA `(.L_x_11698) ;  /* 0x0000000000a80947 */ /* 0x000fea0003800000 */
[----:B------:R-:W-:-:S03]  /*17220*/  UMOV UR4, 0xffffffff ;  /* 0xffffffff00047882 */ /* 0x000fc60000000000 */
[----:B------:R-:W-:Y:S05]  /*17230*/  BRA.DIV UR4, `(.L_x_11699) ;  /* 0x0000001a04607947 */ /* 0x000fea000b800000 */
[----:B------:R-:W-:-:S13]  /*17240*/  ELECT P6, URZ, PT ;  /* 0x00000000003f782f */ /* 0x000fda00038c0000 */
.L_x_11760:
[----:B------:R-:W-:Y:S05]  /*17250*/  @!P6 BRA `(.L_x_11698) ;  /* 0x000000000098e947 */ /* 0x000fea0003800000 */
[----:B------:R-:W-:-:S06]  /*17260*/  ULOP3.LUT UR4, UR38, 0x2, URZ, 0xfc, !UPT ;  /* 0x0000000226047892 */ /* 0x000fcc000f8efc3f */
[----:B0-----:R-:W-:-:S05]  /*17270*/  IMAD.U32 R0, RZ, RZ, UR4 ;  /* 0x00000004ff007e24 */ /* 0x001fca000f8e00ff */
[----:B------:R-:W-:-:S13]  /*17280*/  ISETP.NE.AND P0, PT, R0, 0x3, PT ;  /* 0x000000030000780c */ /* 0x000fda0003f05270 */
[----:B------:R-:W-:Y:S05]  /*17290*/  @!P0 BRA `(.L_x_11700) ;  /* 0x0000000000048947 */ /* 0x000fea0003800000 */
[----:B------:R-:W-:Y:S01]  /*172a0*/  BPT.TRAP 0x1 ;  /* 0x000000040000795c */ /* 0x000fe20000300000 */
.L_x_11700:
[----:B------:R-:W-:Y:S01]  /*172b0*/  IMAD R5, R24, 0x8, R7 ;  /* 0x0000000818057824 */ /* 0x000fe200078e0207 */
[----:B------:R-:W-:Y:S01]  /*172c0*/  SHF.L.U32 R0, R28, 0x1f, RZ ;  /* 0x0000001f1c007819 */ /* 0x000fe200000006ff */
[----:B------:R-:W-:-:S03]  /*172d0*/  VIADD R24, R24, 0x1 ;  /* 0x0000000118187836 */ /* 0x000fc60000000000 */
[----:B------:R-:W0:Y:S02]  /*172e0*/  SYNCS.PHASECHK.TRANS64.TRYWAIT P1, [R5+URZ+0x19c40], R0 ;  /* 0x019c4000050075a7 */ /* 0x000e24000802017f */
[----:B------:R-:W-:-:S04]  /*172f0*/  ISETP.NE.AND P2, PT, R24, 0x2, PT ;  /* 0x000000021800780c */ /* 0x000fc80003f45270 */
[----:B------:R-:W-:Y:S01]  /*17300*/  SEL R3, RZ, 0x1, P2 ;  /* 0x00000001ff037807 */ /* 0x000fe20001000000 */
[----:B0-----:R-:W-:Y:S08]  /*17310*/  @!P1 BRA `(.L_x_11701) ;  /* 0x0000001800489947 */ /* 0x001ff00003800000 */
.L_x_11761:
[----:B------:R-:W-:Y:S02]  /*17320*/  SEL R24, R24, RZ, P2 ;  /* 0x000000ff18187207 */ /* 0x000fe40001000000 */
[----:B------:R-:W-:Y:S01]  /*17330*/  LOP3.LUT R2, R28, R3, RZ, 0x3c, !PT ;  /* 0x000000031c027212 */ /* 0x000fe200078e3cff */
[----:B------:R-:W-:Y:S06]  /*17340*/  @!P0 BRA `(.L_x_11702) ;  /* 0x0000000000048947 */ /* 0x000fec0003800000 */
[----:B------:R-:W-:Y:S01]  /*17350*/  BPT.TRAP 0x1 ;  /* 0x000000040000795c */ /* 0x000fe20000300000 */
.L_x_11702:
[----:B------:R-:W-:Y:S01]  /*17360*/  IMAD R3, R24, 0x8, R7 ;  /* 0x0000000818037824 */ /* 0x000fe200078e0207 */
[----:B------:R-:W-:-:S04]  /*17370*/  SHF.L.U32 R2, R2, 0x1f, RZ ;  /* 0x0000001f02027819 */ /* 0x000fc800000006ff */
[----:B------:R-:W1:Y:S02]  /*17380*/  SYNCS.PHASECHK.TRANS64.TRYWAIT P1, [R3+URZ+0x19c40], R2 ;  /* 0x019c4002030075a7 */ /* 0x000e64000802017f */
[----:B-1----:R-:W-:Y:S05]  /*17390*/  @!P1 BRA `(.L_x_11703) ;  /* 0x00000018003c9947 */ /* 0x002fea0003800000 */
.L_x_11762:
[----:B------:R-:W-:Y:S05]  /*173a0*/  @!P0 BRA `(.L_x_11704) ;  /* 0x0000000000048947 */ /* 0x000fea0003800000 */
[----:B------:R-:W-:Y:S01]  /*173b0*/  BPT.TRAP 0x1 ;  /* 0x000000040000795c */ /* 0x000fe20000300000 */
.L_x_11704:
[----:B------:R-:W2:Y:S02]  /*173c0*/  SYNCS.PHASECHK.TRANS64.TRYWAIT P1, [R5+URZ+0x19c60], R0 ;  /* 0x019c6000050075a7 */ /* 0x000ea4000802017f */
[----:B--2---:R-:W-:Y:S05]  /*173d0*/  @!P1 BRA `(.L_x_11705) ;  /* 0x0000001800409947 */ /* 0x004fea0003800000 */
.L_x_11763:
[----:B------:R-:W-:Y:S05]  /*173e0*/  @!P0 BRA `(.L_x_11706) ;  /* 0x0000000000048947 */ /* 0x000fea0003800000 */
[----:B------:R-:W-:Y:S01]  /*173f0*/  BPT.TRAP 0x1 ;  /* 0x000000040000795c */ /* 0x000fe20000300000 */
.L_x_11706:
[----:B------:R-:W3:Y:S02]  /*17400*/  SYNCS.PHASECHK.TRANS64.TRYWAIT P1, [R3+URZ+0x19c60], R2 ;  /* 0x019c6002030075a7 */ /* 0x000ee4000802017f */
[----:B---3--:R-:W-:Y:S05]  /*17410*/  @!P1 BRA `(.L_x_11707) ;  /* 0x0000001800449947 */ /* 0x008fea0003800000 */
.L_x_11764:
[----:B------:R-:W-:Y:S05]  /*17420*/  @!P0 BRA `(.L_x_11708) ;  /* 0x0000000000048947 */ /* 0x000fea0003800000 */
[----:B------:R-:W-:Y:S01]  /*17430*/  BPT.TRAP 0x1 ;  /* 0x000000040000795c */ /* 0x000fe20000300000 */
.L_x_11708:
[----:B------:R-:W4:Y:S02]  /*17440*/  SYNCS.PHASECHK.TRANS64.TRYWAIT P1, [R5+URZ+0x19c80], R0 ;  /* 0x019c8000050075a7 */ /* 0x000f24000802017f */
[----:B----4-:R-:W-:Y:S05]  /*17450*/  @!P1 BRA `(.L_x_11709) ;  /* 0x0000001800489947 */ /* 0x010fea0003800000 */
.L_x_11765:
[----:B------:R-:W-:Y:S05]  /*17460*/  @!P0 BRA `(.L_x_11710) ;  /* 0x0000000000048947 */ /* 0x000fea0003800000 */
[----:B------:R-:W-:Y:S01]  /*17470*/  BPT.TRAP 0x1 ;  /* 0x000000040000795c */ /* 0x000fe20000300000 */
.L_x_11710:
[----:B------:R0:W0:Y:S02]  /*17480*/  SYNCS.PHASECHK.TRANS64.TRYWAIT P0, [R3+URZ+0x19c80], R2 ;  /* 0x019c8002030075a7 */ /* 0x000024000800017f */
[----:B0-----:R-:W-:Y:S05]  /*17490*/  @!P0 NANOSLEEP.SYNCS 0x989680 ;  /* 0x009896800000895d */ /* 0x001fea0003900000 */
[----:B------:R-:W0:Y:S02]  /*174a0*/  @!P0 SYNCS.PHASECHK.TRANS64 P0, [R3+URZ+0x19c80], R2 ;  /* 0x019c8002030085a7 */ /* 0x000e24000800007f */
[----:B0-----:R-:W-:Y:S05]  /*174b0*/  @!P0 BRA `(.L_x_11710) ;  /* 0xfffffffc00f08947 */ /* 0x001fea000383ffff */
.L_x_11698:
[----:B------:R-:W-:Y:S05]  /*174c0*/  BSYNC B0 ;  /* 0x0000000000007941 */ /* 0x000fea0003800000 */
.L_x_11697:
[----:B------:R-:W-:Y:S05]  /*174d0*/  EXIT ;  /* 0x000000000000794d */ /* 0x000fea0003800000 */
.L_x_11515:
[----:B0-----:R-:W-:-:S04]  /*174e0*/  IMAD.U32 R3, RZ, RZ, UR46 ;  /* 0x0000002eff037e24 */ /* 0x001fc8000f8e00ff */
[----:B------:R0:W1:Y:S03]  /*174f0*/  SYNCS.PHASECHK.TRANS64.TRYWAIT P1, [R3+URZ+0x19c00], R6 ;  /* 0x019c0006030075a7 */ /* 0x000066000802017f */
[----:B-1----:R-:W-:Y:S05]  /*17500*/  @!P1 NANOSLEEP.SYNCS 0x989680 ;  /* 0x009896800000995d */ /* 0x002fea0003900000 */
[----:B------:R-:W1:Y:S02]  /*17510*/  @!P1 SYNCS.PHASECHK.TRANS64 P1, [R3+URZ+0x19c00], R6 ;  /* 0x019c0006030095a7 */ /* 0x000e64000802007f */
[----:B-1----:R-:W-:Y:S05]  /*17520*/  @!P1 BRA `(.L_x_11515) ;  /* 0xfffffffc00ec9947 */ /* 0x002fea000383ffff */
[----:B------:R-:W-:Y:S05]  /*17530*/  BRA `(.L_x_11711) ;  /* 0xfffffea800147947 */ /* 0x000fea000383ffff */
.L_x_11519:
[----:B--2---:R2:W3:Y:S02]  /*17540*/  SYNCS.PHASECHK.TRANS64.TRYWAIT P1, [R21+URZ+0x19c30], R2 ;  /* 0x019c3002150075a7 */ /* 0x0044e4000802017f */
[----:B---3--:R-:W-:Y:S05]  /*17550*/  @!P1 NANOSLEEP.SYNCS 0x989680 ;  /* 0x009896800000995d */ /* 0x008fea0003900000 */
[----:B------:R-:W3:Y:S02]  /*17560*/  @!P1 SYNCS.PHASECHK.TRANS64 P1, [R21+URZ+0x19c30], R2 ;  /* 0x019c3002150095a7 */ /* 0x000ee4000802007f */
[----:B---3--:R-:W-:Y:S05]  /*17570*/  @!P1 BRA `(.L_x_11519) ;  /* 0xfffffffc00f09947 */ /* 0x008fea000383ffff */
[----:B------:R-:W-:Y:S05]  /*17580*/  BRA `(.L_x_11518) ;  /* 0xfffffea800307947 */ /* 0x000fea000383ffff */
.L_x_11536:
[----:B-1----:R-:W-:-:S04]  /*17590*/  IMAD.U32 R8, RZ, RZ, UR20 ;  /* 0x00000014ff087e24 */ /* 0x002fc8000f8e00ff */
[----:B------:R1:W2:Y:S03]  /*175a0*/  SYNCS.PHASECHK.TRANS64.TRYWAIT P1, [R8+URZ+0x19c30], R7 ;  /* 0x019c3007080075a7 */ /* 0x0002a6000802017f */
[----:B--2---:R-:W-:Y:S05]  /*175b0*/  @!P1 NANOSLEEP.SYNCS 0x989680 ;  /* 0x009896800000995d */ /* 0x004fea0003900000 */
[----:B------:R-:W2:Y:S02]  /*175c0*/  @!P1 SYNCS.PHASECHK.TRANS64 P1, [R8+URZ+0x19c30], R7 ;  /* 0x019c3007080095a7 */ /* 0x000ea4000802007f */
[----:B--2---:R-:W-:Y:S05]  /*175d0*/  @!P1 BRA `(.L_x_11536) ;  /* 0xfffffffc00ec9947 */ /* 0x004fea000383ffff */
[----:B------:R-:W-:Y:S05]  /*175e0*/  BRA `(.L_x_11535) ;  /* 0xfffffee000c07947 */ /* 0x000fea000383ffff */
.L_x_11540:
[----:B-1----:R-:W-:-:S04]  /*175f0*/  IMAD.U32 R8, RZ, RZ, UR11 ;  /* 0x0000000bff087e24 */ /* 0x002fc8000f8e00ff */
[----:B------:R1:W2:Y:S03]  /*17600*/  SYNCS.PHASECHK.TRANS64.TRYWAIT P1, [R8+URZ+0x19c50], R7 ;  /* 0x019c5007080075a7 */ /* 0x0002a6000802017f */
[----:B--2---:R-:W-:Y:S05]  /*17610*/  @!P1 NANOSLEEP.SYNCS 0x989680 ;  /* 0x009896800000995d */ /* 0x004fea0003900000 */
[----:B------:R-:W2:Y:S02]  /*17620*/  @!P1 SYNCS.PHASECHK.TRANS64 P1, [R8+URZ+0x19c50], R7 ;  /* 0x019c5007080095a7 */ /* 0x000ea4000802007f */
[----:B--2---:R-:W-:Y:S05]  /*17630*/  @!P1 BRA `(.L_x_11540) ;  /* 0xfffffffc00ec9947 */ /* 0x004fea000383ffff */
[----:B------:R-:W-:Y:S05]  /*17640*/  BRA `(.L_x_11539) ;  /* 0xfffffee400107947 */ /* 0x000fea000383ffff */
.L_x_11559:
[----:B-1----:R-:W-:-:S04]  /*17650*/  IMAD.U32 R8, RZ, RZ, UR6 ;  /* 0x00000006ff087e24 */ /* 0x002fc8000f8e00ff */
[----:B------:R1:W2:Y:S03]  /*17660*/  SYNCS.PHASECHK.TRANS64.TRYWAIT P1, [R8+URZ+0x19c30], R7 ;  /* 0x019c3007080075a7 */ /* 0x0002a6000802017f */
[----:B--2---:R-:W-:Y:S05]  /*17670*/  @!P1 NANOSLEEP.SYNCS 0x989680 ;  /* 0x009896800000995d */ /* 0x004fea0003900000 */
[----:B------:R-:W2:Y:S02]  /*17680*/  @!P1 SYNCS.PHASECHK.TRANS64 P1, [R8+URZ+0x19c30], R7 ;  /* 0x019c3007080095a7 */ /* 0x000ea4000802007f */
[----:B--2---:R-:W-:Y:S05]  /*17690*/  @!P1 BRA `(.L_x_11559) ;  /* 0xfffffffc00ec9947 */ /* 0x004fea000383ffff */
[----:B------:R-:W-:Y:S05]  /*176a0*/  BRA `(.L_x_11558) ;  /* 0xffffff1800687947 */ /* 0x000fea000383ffff */
.L_x_11563:
[----:B-1----:R-:W-:-:S04]  /*176b0*/  IMAD.U32 R8, RZ, RZ, UR11 ;  /* 0x0000000bff087e24 */ /* 0x002fc8000f8e00ff */
[----:B------:R1:W2:Y:S03]  /*176c0*/  SYNCS.PHASECHK.TRANS64.TRYWAIT P1, [R8+URZ+0x19c50], R7 ;  /* 0x019c5007080075a7 */ /* 0x0002a6000802017f */
[----:B--2---:R-:W-:Y:S05]  /*176d0*/  @!P1 NANOSLEEP.SYNCS 0x989680 ;  /* 0x009896800000995d */ /* 0x004fea0003900000 */
[----:B------:R-:W2:Y:S02]  /*176e0*/  @!P1 SYNCS.PHASECHK.TRANS64 P1, [R8+URZ+0x19c50], R7 ;  /* 0x019c5007080095a7 */ /* 0x000ea4000802007f */
[----:B--2---:R-:W-:Y:S05]  /*176f0*/  @!P1 BRA `(.L_x_11563) ;  /* 0xfffffffc00ec9947 */ /* 0x004fea000383ffff */
[----:B------:R-:W-:Y:S05]  /*17700*/  BRA `(.L_x_11562) ;  /* 0xffffff1800b87947 */ /* 0x000fea000383ffff */
.L_x_11571:
[----:B-1----:R-:W-:-:S04]  /*17710*/  IMAD.U32 R8, RZ, RZ, UR6 ;  /* 0x00000006ff087e24 */ /* 0x002fc8000f8e00ff */
[----:B------:R1:W2:Y:S03]  /*17720*/  SYNCS.PHASECHK.TRANS64.TRYWAIT P1, [R8+URZ+0x19c30], R7 ;  /* 0x019c3007080075a7 */ /* 0x0002a6000802017f */
[----:B--2---:R-:W-:Y:S05]  /*17730*/  @!P1 NANOSLEEP.SYNCS 0x989680 ;  /* 0x009896800000995d */ /* 0x004fea0003900000 */
[----:B------:R-:W2:Y:S02]  /*17740*/  @!P1 SYNCS.PHASECHK.TRANS64 P1, [R8+URZ+0x19c30], R7 ;  /* 0x019c3007080095a7 */ /* 0x000ea4000802007f */
[----:B--2---:R-:W-:Y:S05]  /*17750*/  @!P1 BRA `(.L_x_11571) ;  /* 0xfffffffc00ec9947 */ /* 0x004fea000383ffff */
[----:B------:R-:W-:Y:S05]  /*17760*/  BRA `(.L_x_11570) ;  /* 0xffffff3c00407947 */ /* 0x000fea000383ffff */
.L_x_11575:
[----:B-1----:R-:W-:-:S04]  /*17770*/  IMAD.U32 R8, RZ, RZ, UR11 ;  /* 0x0000000bff087e24 */ /* 0x002fc8000f8e00ff */
[----:B------:R1:W2:Y:S03]  /*17780*/  SYNCS.PHASECHK.TRANS64.TRYWAIT P1, [R8+URZ+0x19c50], R7 ;  /* 0x019c5007080075a7 */ /* 0x0002a6000802017f */
[----:B--2---:R-:W-:Y:S05]  /*17790*/  @!P1 NANOSLEEP.SYNCS 0x989680 ;  /* 0x009896800000995d */ /* 0x004fea0003900000 */
[----:B------:R-:W2:Y:S02]  /*177a0*/  @!P1 SYNCS.PHASECHK.TRANS64 P1, [R8+URZ+0x19c50], R7 ;  /* 0x019c5007080095a7 */ /* 0x000ea4000802007f */
[----:B--2---:R-:W-:Y:S05]  /*177b0*/  @!P1 BRA `(.L_x_11575) ;  /* 0xfffffffc00ec9947 */ /* 0x004fea000383ffff */
[----:B------:R-:W-:Y:S05]  /*177c0*/  BRA `(.L_x_11574) ;  /* 0xffffff3c00907947 */ /* 0x000fea000383ffff */
.L_x_11590:
[----:B-1----:R-:W-:-:S04]  /*177d0*/  IMAD.U32 R5, RZ, RZ, UR14 ;  /* 0x0000000eff057e24 */ /* 0x002fc8000f8e00ff */
[----:B------:R1:W2:Y:S03]  /*177e0*/  SYNCS.PHASECHK.TRANS64.TRYWAIT P1, [R5+URZ+0x19c50], R0 ;  /* 0x019c5000050075a7 */ /* 0x0002a6000802017f */
[----:B--2---:R-:W-:Y:S05]  /*177f0*/  @!P1 NANOSLEEP.SYNCS 0x989680 ;  /* 0x009896800000995d */ /* 0x004fea0003900000 */
[----:B------:R-:W2:Y:S02]  /*17800*/  @!P1 SYNCS.PHASECHK.TRANS64 P1, [R5+URZ+0x19c50], R0 ;  /* 0x019c5000050095a7 */ /* 0x000ea4000802007f */
[----:B--2---:R-:W-:Y:S05]  /*17810*/  @!P1 BRA `(.L_x_11590) ;  /* 0xfffffffc00ec9947 */ /* 0x004fea000383ffff */
[----:B------:R-:W-:Y:S05]  /*17820*/  BRA `(.L_x_11589) ;  /* 0xffffff7000247947 */ /* 0x000fea000383ffff */
.L_x_11633:
        /* <DEDUP_REMOVED lines=10> */
.L_x_11712:
[----:B------:R-:W-:Y:S05]  /*178d0*/  BRA `(.L_x_11713) ;  /* 0xffffffbc00307947 */ /* 0x000fea000383ffff */
.L_x_11636:
[----:B-1----:R1:W2:Y:S02]  /*178e0*/  SYNCS.PHASECHK.TRANS64.TRYWAIT P0, [R5+URZ+0x19c80], R26 ;  /* 0x019c801a050075a7 */ /* 0x0022a4000800017f */
[----:B--2---:R-:W-:Y:S05]  /*178f0*/  @!P0 NANOSLEEP.SYNCS 0x989680 ;  /* 0x009896800000895d */ /* 0x004fea0003900000 */
[----:B------:R-:W2:Y:S02]  /*17900*/  @!P0 SYNCS.PHASECHK.TRANS64 P0, [R5+URZ+0x19c80], R26 ;  /* 0x019c801a050085a7 */ /* 0x000ea4000800007f */
[----:B--2---:R-:W-:Y:S05]  /*17910*/  @!P0 BRA `(.L_x_11636) ;  /* 0xfffffffc00f08947 */ /* 0x004fea000383ffff */
[----:B------:R-:W-:Y:S05]  /*17920*/  BRA `(.L_x_11714) ;  /* 0xffffffbc00447947 */ /* 0x000fea000383ffff */
.L_x_11637:
        /* <DEDUP_REMOVED lines=8> */
.L_x_11716:
[----:B------:R-:W-:Y:S05]  /*179b0*/  BSYNC B0 ;  /* 0x0000000000007941 */ /* 0x000fea0003800000 */
.L_x_11715:
[----:B------:R-:W0:Y:S01]  /*179c0*/  S2R R7, SR_TID.X ;  /* 0x0000000000077919 */ /* 0x000e220000002100 */
[----:B------:R-:W-:Y:S02]  /*179d0*/  IMAD.MOV.U32 R13, RZ, RZ, R8 ;  /* 0x000000ffff0d7224 */ /* 0x000fe400078e0008 */
[----:B------:R-:W-:Y:S02]  /*179e0*/  IMAD.MOV.U32 R12, RZ, RZ, RZ ;  /* 0x000000ffff0c7224 */ /* 0x000fe400078e00ff */
[----:B------:R-:W-:Y:S02]  /*179f0*/  IMAD.MOV.U32 R11, RZ, RZ, 0x1e1f ;  /* 0x00001e1fff0b7424 */ /* 0x000fe400078e00ff */
[----:B------:R-:W-:Y:S02]  /*17a00*/  IMAD.MOV.U32 R15, RZ, RZ, -0x1 ;  /* 0xffffffffff0f7424 */ /* 0x000fe400078e00ff */
[----:B------:R-:W-:-:S07]  /*17a10*/  IMAD.MOV.U32 R4, RZ, RZ, R14 ;  /* 0x000000ffff047224 */ /* 0x000fce00078e000e */
[----:B0-----:R-:W-:Y:S05]  /*17a20*/  WARPSYNC.COLLECTIVE R15, `(.L_x_11717) ;  /* 0x000000000f087348 */ /* 0x001fea0003c00000 */
[----:B------:R1:W2:Y:S02]  /*17a30*/  SHFL.IDX P6, R14, R13, R12, R11 ;  /* 0x0000000c0d0e7389 */ /* 0x0002a400000c000b */
[----:B012---:R-:W-:Y:S01]  /*17a40*/  ENDCOLLECTIVE ;  /* 0x000000000000791b */ /* 0x007fe20003800000 */
.L_x_11717:
[----:B------:R-:W0:Y:S01]  /*17a50*/  LDC R11, c[0x0][0x2f4] ;  /* 0x0000bd00ff0b7b82 */ /* 0x000e220000000800 */
[----:B------:R-:W-:Y:S02]  /*17a60*/  IMAD.MOV.U32 R13, RZ, RZ, R9 ;  /* 0x000000ffff0d7224 */ /* 0x000fe400078e0009 */
[----:B------:R-:W-:Y:S02]  /*17a70*/  IMAD.SHL.U32 R15, R7, 0x10, RZ ;  /* 0x00000010070f7824 */ /* 0x000fe400078e00ff */
[----:B------:R-:W-:-:S03]  /*17a80*/  IMAD.MOV.U32 R6, RZ, RZ, R14 ;  /* 0x000000ffff067224 */ /* 0x000fc600078e000e */
[----:B------:R-:W-:-:S04]  /*17a90*/  LOP3.LUT R15, R15, 0x10, RZ, 0xc0, !PT ;  /* 0x000000100f0f7812 */ /* 0x000fc800078ec0ff */
[C---:B------:R-:W-:Y:S02]  /*17aa0*/  IADD3 R6, P1, R15.reuse, R6, RZ ;  /* 0x000000060f067210 */ /* 0x040fe40007f3e0ff */
[----:B------:R-:W-:-:S03]  /*17ab0*/  LOP3.LUT R12, R15, 0x20, RZ, 0xfc, !PT ;  /* 0x000000200f0c7812 */ /* 0x000fc600078efcff */
[----:B------:R-:W-:Y:S02]  /*17ac0*/  IMAD.X R7, RZ, RZ, R4, P1 ;  /* 0x000000ffff077224 */ /* 0x000fe400008e0604 */
[----:B------:R-:W-:Y:S01]  /*17ad0*/  IMAD.IADD R4, R22, 0x1, R10 ;  /* 0x0000000116047824 */ /* 0x000fe200078e020a */
[-C--:B0-----:R-:W-:Y:S02]  /*17ae0*/  ISETP.GE.AND P3, PT, R15, R11.reuse, PT ;  /* 0x0000000b0f00720c */ /* 0x081fe40003f66270 */
        /* <DEDUP_REMOVED lines=17> */
.L_x_11718:
        /* <DEDUP_REMOVED lines=10> */
.L_x_11719:
[----:B------:R-:W-:Y:S01]  /*17ca0*/  IMAD.MOV.U32 R6, RZ, RZ, R14 ;  /* 0x000000ffff067224 */ /* 0x000fe200078e000e */
[----:B------:R-:W-:Y:S06]  /*17cb0*/  BRA `(.L_x_11720) ;  /* 0xffffffbc00307947 */ /* 0x000fec000383ffff */
.L_x_11642:
[----:B---3--:R3:W4:Y:S02]  /*17cc0*/  SYNCS.PHASECHK.TRANS64.TRYWAIT P1, [R5+URZ+0x19c40], R26 ;  /* 0x019c401a050075a7 */ /* 0x008724000802017f */
[----:B----4-:R-:W-:Y:S05]  /*17cd0*/  @!P1 NANOSLEEP.SYNCS 0x989680 ;  /* 0x009896800000995d */ /* 0x010fea0003900000 */
[----:B------:R-:W4:Y:S02]  /*17ce0*/  @!P1 SYNCS.PHASECHK.TRANS64 P1, [R5+URZ+0x19c40], R26 ;  /* 0x019c401a050095a7 */ /* 0x000f24000802007f */
[----:B----4-:R-:W-:Y:S05]  /*17cf0*/  @!P1 BRA `(.L_x_11642) ;  /* 0xfffffffc00f09947 */ /* 0x010fea000383ffff */
[----:B------:R-:W-:Y:S05]  /*17d00*/  BRA `(.L_x_11721) ;  /* 0xffffffbc00a07947 */ /* 0x000fea000383ffff */
.L_x_11643:
        /* <DEDUP_REMOVED lines=8> */
.L_x_11723:
[----:B------:R-:W-:Y:S05]  /*17d90*/  BSYNC B0 ;  /* 0x0000000000007941 */ /* 0x000fea0003800000 */
.L_x_11722:
        /* <DEDUP_REMOVED lines=8> */
.L_x_11724:
[----:B------:R-:W-:Y:S02]  /*17e20*/  IMAD.MOV.U32 R13, RZ, RZ, R6 ;  /* 0x000000ffff0d7224 */ /* 0x000fe400078e0006 */
[----:B------:R-:W-:Y:S02]  /*17e30*/  IMAD.MOV.U32 R12, RZ, RZ, 0x1 ;  /* 0x00000001ff0c7424 */ /* 0x000fe400078e00ff */
[----:B------:R-:W-:-:S07]  /*17e40*/  IMAD.MOV.U32 R3, RZ, RZ, R14 ;  /* 0x000000ffff037224 */ /* 0x000fce00078e000e */
[----:B------:R-:W-:Y:S05]  /*17e50*/  WARPSYNC.COLLECTIVE R15, `(.L_x_11725) ;  /* 0x000000000f087348 */ /* 0x000fea0003c00000 */
[----:B------:R0:W1:Y:S02]  /*17e60*/  SHFL.IDX P6, R14, R13, R12, R11 ;  /* 0x0000000c0d0e7389 */ /* 0x00006400000c000b */
[----:B01----:R-:W-:Y:S01]  /*17e70*/  ENDCOLLECTIVE ;  /* 0x000000000000791b */ /* 0x003fe20003800000 */
.L_x_11725:
        /* <DEDUP_REMOVED lines=10> */
.L_x_11726:
        /* <DEDUP_REMOVED lines=8> */
.L_x_11648:
        /* <DEDUP_REMOVED lines=9> */
.L_x_11728:
[----:B------:R-:W-:Y:S01]  /*18030*/  ISETP.GE.AND P1, PT, R0, R4, PT ;  /* 0x000000040000720c */ /* 0x000fe20003f26270 */
[----:B------:R-:W-:Y:S02]  /*18040*/  IMAD.MOV.U32 R13, RZ, RZ, R6 ;  /* 0x000000ffff0d7224 */ /* 0x000fe400078e0006 */
[----:B------:R-:W-:-:S10]  /*18050*/  IMAD.MOV.U32 R2, RZ, RZ, R14 ;  /* 0x000000ffff027224 */ /* 0x000fd400078e000e */
[----:B------:R-:W-:Y:S05]  /*18060*/  WARPSYNC.COLLECTIVE R15, `(.L_x_11729) ;  /* 0x000000000f087348 */ /* 0x000fea0003c00000 */
[----:B------:R0:W1:Y:S02]  /*18070*/  SHFL.IDX P6, R14, R13, R12, R11 ;  /* 0x0000000c0d0e7389 */ /* 0x00006400000c000b */
[----:B01----:R-:W-:Y:S01]  /*18080*/  ENDCOLLECTIVE ;  /* 0x000000000000791b */ /* 0x003fe20003800000 */
.L_x_11729:
[----:B------:R-:W-:Y:S02]  /*18090*/  IMAD.MOV.U32 R13, RZ, RZ, R5 ;  /* 0x000000ffff0d7224 */ /* 0x000fe400078e0005 */
[----:B------:R-:W-:Y:S02]  /*180a0*/  IMAD.MOV.U32 R12, RZ, RZ, 0x1 ;  /* 0x00000001ff0c7424 */ /* 0x000fe400078e00ff */
[----:B------:R-:W-:-:S07]  /*180b0*/  IMAD.MOV.U32 R3, RZ, RZ, R14 ;  /* 0x000000ffff037224 */ /* 0x000fce00078e000e */
[----:B------:R-:W-:Y:S05]  /*180c0*/  WARPSYNC.COLLECTIVE R15, `(.L_x_11730) ;  /* 0x000000000f087348 */ /* 0x000fea0003c00000 */
[----:B------:R0:W1:Y:S02]  /*180d0*/  SHFL.IDX P6, R14, R13, R12, R11 ;  /* 0x0000000c0d0e7389 */ /* 0x00006400000c000b */
[----:B01----:R-:W-:Y:S01]  /*180e0*/  ENDCOLLECTIVE ;  /* 0x000000000000791b */ /* 0x003fe20003800000 */
.L_x_11730:
        /* <DEDUP_REMOVED lines=10> */
.L_x_11731:
[----:B------:R-:W-:Y:S01]  /*18190*/  @!PT LDS RZ, [RZ] ;  /* 0x00000000fffff984 */ /* 0x000fe20000000800 */
[----:B------:R-:W-:Y:S01]  /*181a0*/  @!PT LDS RZ, [RZ] ;  /* 0x00000000fffff984 */ /* 0x000fe20000000800 */
[----:B------:R-:W-:Y:S01]  /*181b0*/  @!PT LDS RZ, [RZ] ;  /* 0x00000000fffff984 */ /* 0x000fe20000000800 */
[----:B------:R-:W-:Y:S04]  /*181c0*/  @!P1 LDGSTS.E.BYPASS.LTC128B.128 [R10+0xf000], desc[UR54][R2.64], !P3 ;  /* 0x0f000000020a9fae */ /* 0x000fe8000d901d76 */
[----:B------:R-:W-:Y:S04]  /*181d0*/  @!P1 LDGSTS.E.BYPASS.LTC128B.128 [R10+0x10800], desc[UR54][R2.64+0x20], !P2 ;  /* 0x10800020020a9fae */ /* 0x000fe8000d101d76 */
[----:B------:R0:W-:Y:S01]  /*181e0*/  @!P1 LDGSTS.E.BYPASS.LTC128B.128 [R10+0x12000], desc[UR54][R2.64+0x40], !P0 ;  /* 0x12000040020a9fae */ /* 0x0001e2000c101d76 */
[----:B------:R-:W-:Y:S02]  /*181f0*/  IMAD.MOV.U32 R13, RZ, RZ, R7 ;  /* 0x000000ffff0d7224 */ /* 0x000fe400078e0007 */
[----:B------:R-:W-:-:S02]  /*18200*/  IMAD.MOV.U32 R12, RZ, RZ, RZ ;  /* 0x000000ffff0c7224 */ /* 0x000fc400078e00ff */
[----:B0-----:R-:W-:Y:S02]  /*18210*/  VIADD R3, R0, 0x40 ;  /* 0x0000004000037836 */ /* 0x001fe40000000000 */
[----:B------:R-:W-:-:S07]  /*18220*/  IMAD.MOV.U32 R6, RZ, RZ, R14 ;  /* 0x000000ffff067224 */ /* 0x000fce00078e000e */
[----:B------:R-:W-:Y:S05]  /*18230*/  WARPSYNC.COLLECTIVE R15, `(.L_x_11732) ;  /* 0x000000000f087348 */ /* 0x000fea0003c00000 */
[----:B------:R0:W1:Y:S02]  /*18240*/  SHFL.IDX P6, R14, R13, R12, R11 ;  /* 0x0000000c0d0e7389 */ /* 0x00006400000c000b */
[----:B01----:R-:W-:Y:S01]  /*18250*/  ENDCOLLECTIVE ;  /* 0x000000000000791b */ /* 0x003fe20003800000 */
.L_x_11732:
[----:B------:R-:W-:-:S13]  /*18260*/  ISETP.GE.AND P1, PT, R3, R4, PT ;  /* 0x000000040300720c */ /* 0x000fda0003f26270 */
[----:B------:R-:W-:Y:S01]  /*18270*/  @!P1 IADD3 R2, P4, R17, R6, RZ ;  /* 0x0000000611029210 */ /* 0x000fe20007f9e0ff */
[----:B------:R-:W-:-:S04]  /*18280*/  IMAD.MOV.U32 R13, RZ, RZ, R8 ;  /* 0x000000ffff0d7224 */ /* 0x000fc800078e0008 */
[----:B------:R-:W-:-:S05]  /*18290*/  @!P1 IMAD.X R3, RZ, RZ, R5, P4 ;  /* 0x000000ffff039224 */ /* 0x000fca00020e0605 */
        /* <DEDUP_REMOVED lines=10> */
.L_x_11733:
[----:B------:R-:W-:Y:S01]  /*18340*/  IMAD.MOV.U32 R2, RZ, RZ, R14 ;  /* 0x000000ffff027224 */ /* 0x000fe200078e000e */
[----:B------:R-:W-:Y:S06]  /*18350*/  BRA `(.L_x_11734) ;  /* 0xffffffc400547947 */ /* 0x000fec000383ffff */
.L_x_11653:
[----:B--2---:R2:W3:Y:S02]  /*18360*/  SYNCS.PHASECHK.TRANS64.TRYWAIT P0, [R22+URZ+0x19c20], R0 ;  /* 0x019c2000160075a7 */ /* 0x0044e4000800017f */
[----:B---3--:R-:W-:Y:S05]  /*18370*/  @!P0 NANOSLEEP.SYNCS 0x989680 ;  /* 0x009896800000895d */ /* 0x008fea0003900000 */
[----:B------:R-:W3:Y:S02]  /*18380*/  @!P0 SYNCS.PHASECHK.TRANS64 P0, [R22+URZ+0x19c20], R0 ;  /* 0x019c2000160085a7 */ /* 0x000ee4000800007f */
[----:B---3--:R-:W-:Y:S05]  /*18390*/  @!P0 BRA `(.L_x_11653) ;  /* 0xfffffffc00f08947 */ /* 0x008fea000383ffff */
[----:B------:R-:W-:Y:S05]  /*183a0*/  BRA `(.L_x_11735) ;  /* 0xffffffc400c47947 */ /* 0x000fea000383ffff */
.L_x_11657:
[----:B0-----:R0:W1:Y:S02]  /*183b0*/  SYNCS.PHASECHK.TRANS64.TRYWAIT P0, [R0+URZ+0x19c80], R10 ;  /* 0x019c800a000075a7 */ /* 0x001064000800017f */
[----:B-1----:R-:W-:Y:S05]  /*183c0*/  @!P0 NANOSLEEP.SYNCS 0x989680 ;  /* 0x009896800000895d */ /* 0x002fea0003900000 */
[----:B------:R-:W1:Y:S02]  /*183d0*/  @!P0 SYNCS.PHASECHK.TRANS64 P0, [R0+URZ+0x19c80], R10 ;  /* 0x019c800a000085a7 */ /* 0x000e64000800007f */
[----:B-1----:R-:W-:Y:S05]  /*183e0*/  @!P0 BRA `(.L_x_11657) ;  /* 0xfffffffc00f08947 */ /* 0x002fea000383ffff */
[----:B------:R-:W-:Y:S05]  /*183f0*/  BRA `(.L_x_11736) ;  /* 0xffffffc800947947 */ /* 0x000fea000383ffff */
.L_x_11658:
        /* <DEDUP_REMOVED lines=8> */
.L_x_11738:
[----:B------:R-:W-:Y:S05]  /*18480*/  BSYNC B0 ;  /* 0x0000000000007941 */ /* 0x000fea0003800000 */
.L_x_11737:
        /* <DEDUP_REMOVED lines=10> */
.L_x_11739:
        /* <DEDUP_REMOVED lines=11> */
.L_x_11740:
        /* <DEDUP_REMOVED lines=11> */
.L_x_11741:
[----:B------:R-:W-:Y:S01]  /*18690*/  IMAD.MOV.U32 R2, RZ, RZ, R14 ;  /* 0x000000ffff027224 */ /* 0x000fe200078e000e */
[----:B------:R-:W-:Y:S06]  /*186a0*/  BRA `(.L_x_11742) ;  /* 0xffffffc800a47947 */ /* 0x000fec000383ffff */
.L_x_11663:
[----:B---3--:R3:W4:Y:S02]  /*186b0*/  SYNCS.PHASECHK.TRANS64.TRYWAIT P0, [R0+URZ+0x19c40], R10 ;  /* 0x019c400a000075a7 */ /* 0x008724000800017f */
[----:B----4-:R-:W-:Y:S05]  /*186c0*/  @!P0 NANOSLEEP.SYNCS 0x989680 ;  /* 0x009896800000895d */ /* 0x010fea0003900000 */
[----:B------:R-:W4:Y:S02]  /*186d0*/  @!P0 SYNCS.PHASECHK.TRANS64 P0, [R0+URZ+0x19c40], R10 ;  /* 0x019c400a000085a7 */ /* 0x000f24000800007f */
[----:B----4-:R-:W-:Y:S05]  /*186e0*/  @!P0 BRA `(.L_x_11663) ;  /* 0xfffffffc00f08947 */ /* 0x010fea000383ffff */
[----:B------:R-:W-:Y:S05]  /*186f0*/  BRA `(.L_x_11743) ;  /* 0xffffffcc00087947 */ /* 0x000fea000383ffff */
.L_x_11664:
        /* <DEDUP_REMOVED lines=8> */
.L_x_11745:
[----:B------:R-:W-:Y:S05]  /*18780*/  BSYNC B0 ;  /* 0x0000000000007941 */ /* 0x000fea0003800000 */
.L_x_11744:
        /* <DEDUP_REMOVED lines=8> */
.L_x_11746:
[----:B------:R-:W-:Y:S02]  /*18810*/  IMAD.MOV.U32 R13, RZ, RZ, R8 ;  /* 0x000000ffff0d7224 */ /* 0x000fe400078e0008 */
[----:B------:R-:W-:Y:S02]  /*18820*/  IMAD.MOV.U32 R12, RZ, RZ, 0x1 ;  /* 0x00000001ff0c7424 */ /* 0x000fe400078e00ff */
[----:B------:R-:W-:-:S07]  /*18830*/  IMAD.MOV.U32 R2, RZ, RZ, R14 ;  /* 0x000000ffff027224 */ /* 0x000fce00078e000e */
[----:B------:R-:W-:Y:S05]  /*18840*/  WARPSYNC.COLLECTIVE R15, `(.L_x_11747) ;  /* 0x000000000f087348 */ /* 0x000fea0003c00000 */
[----:B------:R0:W1:Y:S02]  /*18850*/  SHFL.IDX P6, R14, R13, R12, R11 ;  /* 0x0000000c0d0e7389 */ /* 0x00006400000c000b */
[----:B01----:R-:W-:Y:S01]  /*18860*/  ENDCOLLECTIVE ;  /* 0x000000000000791b */ /* 0x003fe20003800000 */
.L_x_11747:
        /* <DEDUP_REMOVED lines=13> */
.L_x_11748:
[----:B------:R-:W-:Y:S01]  /*18940*/  IMAD.MOV.U32 R2, RZ, RZ, R14 ;  /* 0x000000ffff027224 */ /* 0x000fe200078e000e */
[----:B------:R-:W-:Y:S06]  /*18950*/  BRA `(.L_x_11749) ;  /* 0xffffffcc00147947 */ /* 0x000fec000383ffff */
.L_x_11669:
[----:B0-----:R0:W2:Y:S02]  /*18960*/  SYNCS.PHASECHK.TRANS64.TRYWAIT P2, [R2+URZ+0x19c70], R0 ;  /* 0x019c7000020075a7 */ /* 0x0010a4000804017f */
[----:B--2---:R-:W-:Y:S05]  /*18970*/  @!P2 NANOSLEEP.SYNCS 0x989680 ;  /* 0x009896800000a95d */ /* 0x004fea0003900000 */
[----:B------:R-:W2:Y:S02]  /*18980*/  @!P2 SYNCS.PHASECHK.TRANS64 P2, [R2+URZ+0x19c70], R0 ;  /* 0x019c70000200a5a7 */ /* 0x000ea4000804007f */
[----:B--2---:R-:W-:Y:S05]  /*18990*/  @!P2 BRA `(.L_x_11669) ;  /* 0xfffffffc00f0a947 */ /* 0x004fea000383ffff */
[----:B------:R-:W-:Y:S05]  /*189a0*/  BRA `(.L_x_11750) ;  /* 0xffffffcc00807947 */ /* 0x000fea000383ffff */
.L_x_11671:
[----:B0-----:R0:W2:Y:S02]  /*189b0*/  SYNCS.PHASECHK.TRANS64.TRYWAIT P2, [R2+URZ+0x19c60], R3 ;  /* 0x019c6003020075a7 */ /* 0x0010a4000804017f */
[----:B--2---:R-:W-:Y:S05]  /*189c0*/  @!P2 NANOSLEEP.SYNCS 0x989680 ;  /* 0x009896800000a95d */ /* 0x004fea0003900000 */
[----:B------:R-:W2:Y:S02]  /*189d0*/  @!P2 SYNCS.PHASECHK.TRANS64 P2, [R2+URZ+0x19c60], R3 ;  /* 0x019c60030200a5a7 */ /* 0x000ea4000804007f */
[----:B--2---:R-:W-:Y:S05]  /*189e0*/  @!P2 BRA `(.L_x_11671) ;  /* 0xfffffffc00f0a947 */ /* 0x004fea000383ffff */
[----:B------:R-:W-:Y:S05]  /*189f0*/  BRA `(.L_x_11751) ;  /* 0xffffffcc00907947 */ /* 0x000fea000383ffff */
.L_x_11679:
[----:B0-----:R0:W1:Y:S02]  /*18a00*/  SYNCS.PHASECHK.TRANS64.TRYWAIT P1, [R0+URZ+0x19c70], R3 ;  /* 0x019c7003000075a7 */ /* 0x001064000802017f */
[----:B-1----:R-:W-:Y:S05]  /*18a10*/  @!P1 NANOSLEEP.SYNCS 0x989680 ;  /* 0x009896800000995d */ /* 0x002fea0003900000 */
[----:B------:R-:W1:Y:S02]  /*18a20*/  @!P1 SYNCS.PHASECHK.TRANS64 P1, [R0+URZ+0x19c70], R3 ;  /* 0x019c7003000095a7 */ /* 0x000e64000802007f */
[----:B-1----:R-:W-:Y:S05]  /*18a30*/  @!P1 BRA `(.L_x_11679) ;  /* 0xfffffffc00f09947 */ /* 0x002fea000383ffff */
[----:B------:R-:W-:Y:S05]  /*18a40*/  BRA `(.L_x_11752) ;  /* 0xffffffd4002c7947 */ /* 0x000fea000383ffff */
.L_x_11681:
[----:B0-----:R0:W1:Y:S02]  /*18a50*/  SYNCS.PHASECHK.TRANS64.TRYWAIT P1, [R0+URZ+0x19c60], R3 ;  /* 0x019c6003000075a7 */ /* 0x001064000802017f */
[----:B-1----:R-:W-:Y:S05]  /*18a60*/  @!P1 NANOSLEEP.SYNCS 0x989680 ;  /* 0x009896800000995d */ /* 0x002fea0003900000 */
[----:B------:R-:W1:Y:S02]  /*18a70*/  @!P1 SYNCS.PHASECHK.TRANS64 P1, [R0+URZ+0x19c60], R3 ;  /* 0x019c6003000095a7 */ /* 0x000e64000802007f */
[----:B-1----:R-:W-:Y:S05]  /*18a80*/  @!P1 BRA `(.L_x_11681) ;  /* 0xfffffffc00f09947 */ /* 0x002fea000383ffff */
[----:B------:R-:W-:Y:S05]  /*18a90*/  BRA `(.L_x_11753) ;  /* 0xffffffd400387947 */ /* 0x000fea000383ffff */
.L_x_11695:
[----:B0-----:R0:W1:Y:S02]  /*18aa0*/  SYNCS.PHASECHK.TRANS64.TRYWAIT P0, [R7+URZ+0x19c20], R0 ;  /* 0x019c2000070075a7 */ /* 0x001064000800017f */
[----:B-1----:R-:W-:Y:S05]  /*18ab0*/  @!P0 NANOSLEEP.SYNCS 0x989680 ;  /* 0x009896800000895d */ /* 0x002fea0003900000 */
[----:B------:R-:W1:Y:S02]  /*18ac0*/  @!P0 SYNCS.PHASECHK.TRANS64 P0, [R7+URZ+0x19c20], R0 ;  /* 0x019c2000070085a7 */ /* 0x000e64000800007f */
[----:B-1----:R-:W-:Y:S05]  /*18ad0*/  @!P0 BRA `(.L_x_11695) ;  /* 0xfffffffc00f08947 */ /* 0x002fea000383ffff */
[----:B------:R-:W-:Y:S05]  /*18ae0*/  BRA `(.L_x_11754) ;  /* 0xffffffe400a47947 */ /* 0x000fea000383ffff */
.L_x_11696:
        /* <DEDUP_REMOVED lines=11> */
.L_x_11756:
[----:B------:R-:W-:Y:S05]  /*18ba0*/  BSYNC B0 ;  /* 0x0000000000007941 */ /* 0x000fea0003800000 */
.L_x_11755:
[----:B------:R-:W-:Y:S05]  /*18bb0*/  BRA `(.L_x_11757) ;  /* 0xffffffe4008c7947 */ /* 0x000fea000383ffff */
.L_x_11699:
[----:B------:R-:W-:Y:S01]  /*18bc0*/  BSSY B1, `(.L_x_11758) ;  /* 0x0000006000017945 */ /* 0x000fe20003800000 */
[----:B------:R-:W-:-:S07]  /*18bd0*/  IMAD.MOV.U32 R15, RZ, RZ, -0x1 ;  /* 0xffffffffff0f7424 */ /* 0x000fce00078e00ff */
[----:B0-----:R-:W-:Y:S05]  /*18be0*/  WARPSYNC.COLLECTIVE R15, `(.L_x_11759) ;  /* 0x000000000f0c7348 */ /* 0x001fea0003c00000 */
[----:B------:R-:W-:Y:S02]  /*18bf0*/  ELECT P6, UR62, PT ;  /* 0x00000000003e782f */ /* 0x000fe400038c0000 */
[----:B------:R-:W-:Y:S01]  /*18c00*/  MOV R14, UR62 ;  /* 0x0000003e000e7c02 */ /* 0x000fe20008000f00 */
[----:B0-----:R-:W-:Y:S10]  /*18c10*/  ENDCOLLECTIVE ;  /* 0x000000000000791b */ /* 0x001ff40003800000 */
.L_x_11759:
[----:B------:R-:W-:Y:S05]  /*18c20*/  BSYNC B1 ;  /* 0x0000000000017941 */ /* 0x000fea0003800000 */
.L_x_11758:
[----:B------:R-:W-:Y:S05]  /*18c30*/  BRA `(.L_x_11760) ;  /* 0xffffffe400847947 */ /* 0x000fea000383ffff */
.L_x_11701:
[----:B0-----:R0:W1:Y:S02]  /*18c40*/  SYNCS.PHASECHK.TRANS64.TRYWAIT P1, [R5+URZ+0x19c40], R0 ;  /* 0x019c4000050075a7 */ /* 0x001064000802017f */
[----:B-1----:R-:W-:Y:S05]  /*18c50*/  @!P1 NANOSLEEP.SYNCS 0x989680 ;  /* 0x009896800000995d */ /* 0x002fea0003900000 */
[----:B------:R-:W1:Y:S02]  /*18c60*/  @!P1 SYNCS.PHASECHK.TRANS64 P1, [R5+URZ+0x19c40], R0 ;  /* 0x019c4000050095a7 */ /* 0x000e64000802007f */
[----:B-1----:R-:W-:Y:S05]  /*18c70*/  @!P1 BRA `(.L_x_11701) ;  /* 0xfffffffc00f09947 */ /* 0x002fea000383ffff */
[----:B------:R-:W-:Y:S05]  /*18c80*/  BRA `(.L_x_11761) ;  /* 0xffffffe400a47947 */ /* 0x000fea000383ffff */
.L_x_11703:
[----:B-1----:R1:W2:Y:S02]  /*18c90*/  SYNCS.PHASECHK.TRANS64.TRYWAIT P1, [R3+URZ+0x19c40], R2 ;  /* 0x019c4002030075a7 */ /* 0x0022a4000802017f */
[----:B--2---:R-:W-:Y:S05]  /*18ca0*/  @!P1 NANOSLEEP.SYNCS 0x989680 ;  /* 0x009896800000995d */ /* 0x004fea0003900000 */
[----:B------:R-:W2:Y:S02]  /*18cb0*/  @!P1 SYNCS.PHASECHK.TRANS64 P1, [R3+URZ+0x19c40], R2 ;  /* 0x019c4002030095a7 */ /* 0x000ea4000802007f */
[----:B--2---:R-:W-:Y:S05]  /*18cc0*/  @!P1 BRA `(.L_x_11703) ;  /* 0xfffffffc00f09947 */ /* 0x004fea000383ffff */
[----:B------:R-:W-:Y:S05]  /*18cd0*/  BRA `(.L_x_11762) ;  /* 0xffffffe400b07947 */ /* 0x000fea000383ffff */
.L_x_11705:
[----:B--2---:R2:W3:Y:S02]  /*18ce0*/  SYNCS.PHASECHK.TRANS64.TRYWAIT P1, [R5+URZ+0x19c60], R0 ;  /* 0x019c6000050075a7 */ /* 0x0044e4000802017f */
[----:B---3--:R-:W-:Y:S05]  /*18cf0*/  @!P1 NANOSLEEP.SYNCS 0x989680 ;  /* 0x009896800000995d */ /* 0x008fea0003900000 */
[----:B------:R-:W3:Y:S02]  /*18d00*/  @!P1 SYNCS.PHASECHK.TRANS64 P1, [R5+URZ+0x19c60], R0 ;  /* 0x019c6000050095a7 */ /* 0x000ee4000802007f */
[----:B---3--:R-:W-:Y:S05]  /*18d10*/  @!P1 BRA `(.L_x_11705) ;  /* 0xfffffffc00f09947 */ /* 0x008fea000383ffff */
[----:B------:R-:W-:Y:S05]  /*18d20*/  BRA `(.L_x_11763) ;  /* 0xffffffe400ac7947 */ /* 0x000fea000383ffff */
.L_x_11707:
[----:B---3--:R3:W4:Y:S02]  /*18d30*/  SYNCS.PHASECHK.TRANS64.TRYWAIT P1, [R3+URZ+0x19c60], R2 ;  /* 0x019c6002030075a7 */ /* 0x008724000802017f */
[----:B----4-:R-:W-:Y:S05]  /*18d40*/  @!P1 NANOSLEEP.SYNCS 0x989680 ;  /* 0x009896800000995d */ /* 0x010fea0003900000 */
[----:B------:R-:W4:Y:S02]  /*18d50*/  @!P1 SYNCS.PHASECHK.TRANS64 P1, [R3+URZ+0x19c60], R2 ;  /* 0x019c6002030095a7 */ /* 0x000f24000802007f */
[----:B----4-:R-:W-:Y:S05]  /*18d60*/  @!P1 BRA `(.L_x_11707) ;  /* 0xfffffffc00f09947 */ /* 0x010fea000383ffff */
[----:B------:R-:W-:Y:S05]  /*18d70*/  BRA `(.L_x_11764) ;  /* 0xffffffe400a87947 */ /* 0x000fea000383ffff */
.L_x_11709:
[----:B----4-:R4:W0:Y:S02]  /*18d80*/  SYNCS.PHASECHK.TRANS64.TRYWAIT P1, [R5+URZ+0x19c80], R0 ;  /* 0x019c8000050075a7 */ /* 0x010824000802017f */
[----:B0-----:R-:W-:Y:S05]  /*18d90*/  @!P1 NANOSLEEP.SYNCS 0x989680 ;  /* 0x009896800000995d */ /* 0x001fea0003900000 */
[----:B------:R-:W0:Y:S02]  /*18da0*/  @!P1 SYNCS.PHASECHK.TRANS64 P1, [R5+URZ+0x19c80], R0 ;  /* 0x019c8000050095a7 */ /* 0x000e24000802007f */
[----:B0-----:R-:W-:Y:S05]  /*18db0*/  @!P1 BRA `(.L_x_11709) ;  /* 0xfffffffc00f09947 */ /* 0x001fea000383ffff */
[----:B------:R-:W-:Y:S05]  /*18dc0*/  BRA `(.L_x_11765) ;  /* 0xffffffe400a47947 */ /* 0x000fea000383ffff */
.L_x_11766:
        /* <DEDUP_REMOVED lines=11> */
.L_x_15856:


//--------------------- .text._ZN7cutlass13device_kernelIN5flash11enable_sm90INS1_16FlashAttnFwdSm90INS1_25CollectiveMainloopFwdSm90ILi2EN4cute5tupleIJNS5_1CILi1EEES8_S8_EEENS6_IJNS7_ILi192EEENS7_ILi128EEENS7_ILi96EEEEEELi96ENS_12float_e4m3_tEfNS_4arch4Sm90ELb0ELb1ELb1ELb1ELb1ELb1ELb0ELb1ELb1ELb1ELb0ELb0EEENS1_21CollectiveEpilogueFwdINS6_IJSA_SC_SB_EEES9_NS_10bfloat16_tESG_Li384ELb1ELb1ELb0ELb1EEENS1_36VarlenDynamicPersistentTileSchedulerILi192ELi128ELi384ELi128ELb0ELb1ELb1ELb1ELb0ELb1EEEEEEEEEvNT_6ParamsE --------------------------
	.section	.text._ZN7cutlass13device_kernelIN5flash11enable_sm90INS1_16FlashAttnFwdSm90INS1_25CollectiveMainloopFwdSm90ILi2EN4cute5tupleIJNS5_1CILi1EEES8_S8_EEENS6_IJNS7_ILi192EEENS7_ILi128EEENS7_ILi96EEEEEELi96ENS_12float_e4m3_tEfNS_4arch4Sm90ELb0ELb1ELb1ELb1ELb1ELb1ELb0ELb1ELb1ELb1ELb0ELb0EEENS1_21CollectiveEpilogueFwdINS6_IJSA_SC_SB_EEES9_NS_10bfloat16_tESG_Li384ELb1ELb1ELb0ELb1EEENS1_36VarlenDynamicPersistentTileSchedulerILi192ELi128ELi384ELi128ELb0ELb1ELb1ELb1ELb0ELb1EEEEEEEEEvNT_6ParamsE,"ax",@progbits
	.align	128
.text._ZN7cutlass13device_kernelIN5flash11enable_sm90INS1_16FlashAttnFwdSm90INS1_25CollectiveMainloopFwdSm90ILi2EN4cute5tupleIJNS5_1CILi1EEES8_S8_EEENS6_IJNS7_ILi192EEENS7_ILi128EEENS7_ILi96EEEEEELi96ENS_12float_e4m3_tEfNS_4arch4Sm90ELb0ELb1ELb1ELb1ELb1ELb1ELb0ELb1ELb1ELb1ELb0ELb0EEENS1_21CollectiveEpilogueFwdINS6_IJSA_SC_SB_EEES9_NS_10bfloat16_tESG_Li384ELb1ELb1ELb0ELb1EEENS1_36VarlenDynamicPersistentTileSchedulerILi192ELi128ELi384ELi128ELb0ELb1ELb1ELb1ELb0ELb1EEEEEEEEEvNT_6ParamsE:
        .type           _ZN7cutlass13device_kernelIN5flash11enable_sm90INS1_16FlashAttnFwdSm90INS1_25CollectiveMainloopFwdSm90ILi2EN4cute5tupleIJNS5_1CILi1EEES8_S8_EEENS6_IJNS7_ILi192EEENS7_ILi128EEENS7_ILi96EEEEEELi96ENS_12float_e4m3_tEfNS_4arch4Sm90ELb0ELb1ELb1ELb1ELb1ELb1ELb0ELb1ELb1ELb1ELb0ELb0EEENS1_21CollectiveEpilogueFwdINS6_IJSA_SC_SB_EEES9_NS_10bfloat16_tESG_Li384ELb1ELb1ELb0ELb1EEENS1_36VarlenDynamicPersistentTileSchedulerILi192ELi128ELi384ELi128ELb0ELb1ELb1ELb1ELb0ELb1EEEEEEEEEvNT_6ParamsE,@function
        .size           _ZN7cutlass13device_kernelIN5flash11enable_sm90INS1_16FlashAttnFwdSm90INS1_25CollectiveMainloopFwdSm90ILi2EN4cute5tupleIJNS5_1CILi1EEES8_S8_EEENS6_IJNS7_ILi192EEENS7_ILi128EEENS7_ILi96EEEEEELi96ENS_12float_e4m3_tEfNS_4arch4Sm90ELb0ELb1ELb1ELb1ELb1ELb1ELb0ELb1ELb1ELb1ELb0ELb0EEENS1_21CollectiveEpilogueFwdINS6_IJSA_SC_SB_EEES9_NS_10bfloat16_tESG_Li384ELb1ELb1ELb0ELb1EEENS1_36VarlenDynamicPersistentTileSchedulerILi192ELi128ELi384ELi128ELb0ELb1ELb1ELb1ELb0ELb1EEEEEEEEEvNT_6ParamsE,(.L_x_15857 - _ZN7cutlass13device_kernelIN5flash11enable_sm90INS1_16FlashAttnFwdSm90INS1_25CollectiveMainloopFwdSm90ILi2EN4cute5tupleIJNS5_1CILi1EEES8_S8_EEENS6_IJNS7_ILi192EEENS7_ILi128EEENS7_ILi96EEEEEELi96ENS_12float_e4m3_tEfNS_4arch4Sm90ELb0ELb1ELb1ELb1ELb1ELb1ELb0ELb1ELb1ELb1ELb0ELb0EEENS1_21CollectiveEpilogueFwdINS6_IJSA_SC_SB_EEES9_NS_10bfloat16_tESG_Li384ELb1ELb1ELb0ELb1EEENS1_36VarlenDynamicPersistentTileSchedulerILi192ELi128ELi384ELi128ELb0ELb1ELb1ELb1ELb0ELb1EEEEEEEEEvNT_6ParamsE)
        .other          _ZN7cutlass13device_kernelIN5flash11enable_sm90INS1_16FlashAttnFwdSm90INS1_25CollectiveMainloopFwdSm90ILi2EN4cute5tupleIJNS5_1CILi1EEES8_S8_EEENS6_IJNS7_ILi192EEENS7_ILi128EEENS7_ILi96EEEEEELi96ENS_12float_e4m3_tEfNS_4arch4Sm90ELb0ELb1ELb1ELb1ELb1ELb1ELb0ELb1ELb1ELb1ELb0ELb0EEENS1_21CollectiveEpilogueFwdINS6_IJSA_SC_SB_EEES9_NS_10bfloat16_tESG_Li384ELb1ELb1ELb0ELb1EEENS1_36VarlenDynamicPersistentTileSchedulerILi192ELi128ELi384ELi128ELb0ELb1ELb1ELb1ELb0ELb1EEEEEEEEEvNT_6ParamsE,@"STO_CUDA_ENTRY STV_DEFAULT"
_ZN7cutlass13device_kernelIN5flash11enable_sm90INS1_16FlashAttnFwdSm90INS1_25CollectiveMainloopFwdSm90ILi2EN4cute5tupleIJNS5_1CILi1EEES8_S8_EEENS6_IJNS7_ILi192EEENS7_ILi128EEENS7_ILi96EEEEEELi96ENS_12float_e4m3_tEfNS_4arch4Sm90ELb0ELb1ELb1ELb1ELb1ELb1ELb0ELb1ELb1ELb1ELb0ELb0EEENS1_21CollectiveEpilogueFwdINS6_IJSA_SC_SB_EEES9_NS_10bfloat16_tESG_Li384ELb1ELb1ELb0ELb1EEENS1_36VarlenDynamicPersistentTileSchedulerILi192ELi128ELi384ELi128ELb0ELb1ELb1ELb1ELb0ELb1EEEEEEEEEvNT_6ParamsE:
        /* <DEDUP_REMOVED lines=18> */
.L_x_11768:
[----:B------:R-:W-:Y:S05]  /*0120*/  BSYNC B0 ;  /* 0x0000000000007941 */ /* 0x000fea0003800000 */
.L_x_11767:
        /* <DEDUP_REMOVED lines=41> */
.L_x_11769:
        /* <DEDUP_REMOVED lines=22> */
.L_x_11770:
        /* <DEDUP_REMOVED lines=18> */
.L_x_11771:
        /* <DEDUP_REMOVED lines=22> */
.L_x_11772:
        /* <DEDUP_REMOVED lines=23> */
.L_x_11773:
        /* <DEDUP_REMOVED lines=8> */
.L_x_11776:
        /* <DEDUP_REMOVED lines=20> */
[----:B------:R-:W-:-:S04]  /*0ad0*/  SHF.R.S32.HI R0, RZ, 0x1f, R19 ;  /* 0x0000001fff007819 */ /* 0x000fc80000011413 */
[CC--:B------:R-:W-:Y:S02]  /*0ae0*/  LEA.HI R2, R0.reuse, R19.reuse, RZ, 0x5 ;  /* 0x0000001300027211 */ /* 0x0c0fe400078f28ff */
[----:B------:R-:W-:-:S03]  /*0af0*/  LEA.HI R6, R0, R19, RZ, 0x4 ;  /* 0x0000001300067211 */ /* 0x000fc600078f20ff */
[----:B------:R-:W-:Y:S01]  /*0b00*/  IMAD.SHL.U32 R3, R2, 0x10, RZ ;  /* 0x0000001002037824 */ /* 0x000fe200078e00ff */
[----:B------:R-:W-:-:S04]  /*0b10*/  LOP3.LUT R2, R6, 0x7fffff0, RZ, 0xc0, !PT ;  /* 0x07fffff006027812 */ /* 0x000fc800078ec0ff */
[----:B------:R-:W-:Y:S01]  /*0b20*/  LOP3.LUT R5, R3, 0xfffffe00, RZ, 0xc0, !PT ;  /* 0xfffffe0003057812 */ /* 0x000fe200078ec0ff */
[C---:B------:R-:W-:Y:S01]  /*0b30*/  IMAD.IADD R4, R19.reuse, 0x1, -R2 ;  /* 0x0000000113047824 */ /* 0x040fe200078e0a02 */
[-C--:B------:R-:W-:Y:S02]  /*0b40*/  LEA.HI R2, R0, R19.reuse, RZ, 0x7 ;  /* 0x0000001300027211 */ /* 0x080fe400078f38ff */
[C---:B------:R-:W-:Y:S01]  /*0b50*/  LEA.HI R3, R19.reuse, R19, RZ, 0x1 ;  /* 0x0000001313037211 */ /* 0x040fe200078f08ff */
[----:B------:R-:W-:Y:S01]  /*0b60*/  IMAD R8, R4, 0x20, R5 ;  /* 0x0000002004087824 */ /* 0x000fe200078e0205 */
[----:B------:R-:W-:Y:S02]  /*0b70*/  LOP3.LUT R7, R2, 0xffffff80, RZ, 0xc0, !PT ;  /* 0xffffff8002077812 */ /* 0x000fe400078ec0ff */
[--C-:B------:R-:W-:Y:S02]  /*0b80*/  SHF.R.S32.HI R10, RZ, 0x1, R3.reuse ;  /* 0x00000001ff0a7819 */ /* 0x100fe40000011403 */
[----:B------:R-:W-:Y:S01]  /*0b90*/  SHF.R.S32.HI R5, RZ, 0x1f, R3 ;  /* 0x0000001fff057819 */ /* 0x000fe20000011403 */
[----:B------:R-:W-:Y:S01]  /*0ba0*/  IMAD.IADD R15, R19, 0x1, -R7 ;  /* 0x00000001130f7824 */ /* 0x000fe200078e0a07 */
[----:B------:R-:W-:-:S02]  /*0bb0*/  LOP3.LUT R3, R3, 0xfffffffe, RZ, 0xc0, !PT ;  /* 0xfffffffe03037812 */ /* 0x000fc400078ec0ff */
[----:B------:R-:W-:Y:S02]  /*0bc0*/  LEA.HI R5, R5, R10, RZ, 0x2 ;  /* 0x0000000a05057211 */ /* 0x000fe400078f10ff */
[----:B------:R-:W-:Y:S01]  /*0bd0*/  SHF.R.S32.HI R23, RZ, 0x7, R2 ;  /* 0x00000007ff177819 */ /* 0x000fe20000011402 */
[----:B------:R-:W-:Y:S01]  /*0be0*/  IMAD.IADD R16, R19, 0x1, -R3 ;  /* 0x0000000113107824 */ /* 0x000fe200078e0a03 */
[----:B------:R-:W-:Y:S02]  /*0bf0*/  SHF.R.S32.HI R7, RZ, 0x1f, R15 ;  /* 0x0000001fff077819 */ /* 0x000fe4000001140f */
[----:B------:R-:W-:Y:S01]  /*0c00*/  SHF.R.S32.HI R2, RZ, 0x4, R6 ;  /* 0x00000004ff027819 */ /* 0x000fe20000011406 */
[C---:B------:R-:W-:Y:S01]  /*0c10*/  IMAD.SHL.U32 R24, R16.reuse, 0x8, RZ ;  /* 0x0000000810187824 */ /* 0x040fe200078e00ff */
[----:B------:R-:W-:Y:S01]  /*0c20*/  LOP3.LUT R5, R5, 0x7fffffc, RZ, 0xc0, !PT ;  /* 0x07fffffc05057812 */ /* 0x000fe200078ec0ff */
[----:B------:R-:W-:Y:S01]  /*0c30*/  IMAD.SHL.U32 R16, R16, 0x10, RZ ;  /* 0x0000001010107824 */ /* 0x000fe200078e00ff */
[----:B------:R-:W-:Y:S01]  /*0c40*/  LEA.HI R9, R7, R15, RZ, 0x2 ;  /* 0x0000000f07097211 */ /* 0x000fe200078f10ff */
[----:B------:R-:W-:Y:S01]  /*0c50*/  VIADD R21, R24, 0x20 ;  /* 0x0000002018157836 */ /* 0x000fe20000000000 */
[----:B------:R-:W-:Y:S01]  /*0c60*/  LEA.HI R6, R6, R2, RZ, 0x1 ;  /* 0x0000000206067211 */ /* 0x000fe200078f08ff */
[----:B------:R-:W-:Y:S01]  /*0c70*/  IMAD.IADD R5, R10, 0x1, -R5 ;  /* 0x000000010a057824 */ /* 0x000fe200078e0a05 */
[----:B------:R-:W-:Y:S01]  /*0c80*/  LEA.HI R4, R0, R19, RZ, 0x3 ;  /* 0x0000001300047211 */ /* 0x000fe200078f18ff */
[----:B------:R-:W-:Y:S01]  /*0c90*/  STL [R1+0x20], R24 ;  /* 0x0000201801007387 */ /* 0x000fe20000100800 */
[----:B------:R-:W-:Y:S01]  /*0ca0*/  SHF.R.S32.HI R10, RZ, 0x2, R9 ;  /* 0x00000002ff0a7819 */ /* 0x000fe20000011409 */
[----:B------:R-:W-:Y:S01]  /*0cb0*/  IMAD R13, R2, 0x8, R5 ;  /* 0x00000008020d7824 */ /* 0x000fe200078e0205 */
[----:B------:R-:W-:Y:S01]  /*0cc0*/  SHF.R.S32.HI R11, RZ, 0x1f, R9 ;  /* 0x0000001fff0b7819 */ /* 0x000fe20000011409 */
[----:B------:R-:W-:Y:S01]  /*0cd0*/  STL [R1+0x40], R21 ;  /* 0x0000401501007387 */ /* 0x000fe20000100800 */
[----:B------:R-:W-:Y:S01]  /*0ce0*/  LOP3.LUT R3, R6, 0x1ffffffe, RZ, 0xc0, !PT ;  /* 0x1ffffffe06037812 */ /* 0x000fe200078ec0ff */
[----:B------:R-:W-:Y:S01]  /*0cf0*/  IMAD.IADD R6, R24, 0x1, R21 ;  /* 0x0000000118067824 */ /* 0x000fe200078e0215 */
[----:B------:R-:W-:Y:S01]  /*0d00*/  SHF.R.S32.HI R4, RZ, 0x3, R4 ;  /* 0x00000003ff047819 */ /* 0x000fe20000011404 */
[----:B------:R-:W-:Y:S01]  /*0d10*/  IMAD.SHL.U32 R14, R13, 0x20, RZ ;  /* 0x000000200d0e7824 */ /* 0x000fe200078e00ff */
[----:B------:R-:W-:Y:S01]  /*0d20*/  LEA.HI R11, R11, R10, RZ, 0x3 ;  /* 0x0000000a0b0b7211 */ /* 0x000fe200078f18ff */
[----:B------:R-:W-:Y:S01]  /*0d30*/  IMAD.IADD R3, R2, 0x1, -R3 ;  /* 0x0000000102037824 */ /* 0x000fe200078e0a03 */
[----:B------:R-:W-:Y:S01]  /*0d40*/  SHF.R.S32.HI R5, RZ, 0x1f, R6 ;  /* 0x0000001fff057819 */ /* 0x000fe20000011406 */
[----:B------:R-:W-:Y:S01]  /*0d50*/  IMAD.HI R2, R23, 0x55555556, RZ ;  /* 0x5555555617027827 */ /* 0x000fe200078e02ff */
[----:B------:R-:W-:-:S02]  /*0d60*/  LOP3.LUT R11, R11, 0xfffffff8, RZ, 0xc0, !PT ;  /* 0xfffffff80b0b7812 */ /* 0x000fc400078ec0ff */
[----:B------:R-:W-:Y:S01]  /*0d70*/  LEA.HI R7, R7, R15, RZ, 0x5 ;  /* 0x0000000f07077211 */ /* 0x000fe200078f28ff */
[----:B------:R-:W-:Y:S01]  /*0d80*/  IMAD.SHL.U32 R4, R4, 0x80, RZ ;  /* 0x0000008004047824 */ /* 0x000fe200078e00ff */
[CC--:B------:R-:W-:Y:S01]  /*0d90*/  LEA.HI R12, R5.reuse, R6.reuse, RZ, 0x4 ;  /* 0x00000006050c7211 */ /* 0x0c0fe200078f20ff */
[----:B------:R-:W-:Y:S01]  /*0da0*/  IMAD.IADD R10, R10, 0x1, -R11 ;  /* 0x000000010a0a7824 */ /* 0x000fe200078e0a0b */
[----:B------:R-:W-:Y:S01]  /*0db0*/  LEA.HI R5, R5, R6, RZ, 0x5 ;  /* 0x0000000605057211 */ /* 0x000fe200078f28ff */
[----:B------:R-:W-:Y:S01]  /*0dc0*/  IMAD R6, R3, 0x8, R8 ;  /* 0x0000000803067824 */ /* 0x000fe200078e0208 */
[----:B------:R-:W-:Y:S02]  /*0dd0*/  LEA.HI R2, R2, R2, RZ, 0x1 ;  /* 0x0000000202027211 */ /* 0x000fe400078f08ff */
[----:B------:R-:W-:Y:S02]  /*0de0*/  SHF.R.S32.HI R7, RZ, 0x5, R7 ;  /* 0x00000005ff077819 */ /* 0x000fe40000011407 */
[----:B------:R-:W-:Y:S01]  /*0df0*/  LOP3.LUT R22, R4, 0x80, RZ, 0xc0, !PT ;  /* 0x0000008004167812 */ /* 0x000fe200078ec0ff */
[----:B------:R-:W-:Y:S01]  /*0e00*/  IMAD R2, R2, -0x3, R23 ;  /* 0xfffffffd02027824 */ /* 0x000fe200078e0217 */
[----:B------:R-:W-:Y:S01]  /*0e10*/  SHF.R.S32.HI R5, RZ, 0x5, R5 ;  /* 0x00000005ff057819 */ /* 0x000fe20000011405 */
[----:B------:R-:W-:Y:S01]  /*0e20*/  IMAD R7, R7, 0x10, R10 ;  /* 0x0000001007077824 */ /* 0x000fe200078e020a */
[----:B------:R-:W-:Y:S01]  /*0e30*/  SHF.R.U32.HI R20, RZ, 0x3, R22 ;  /* 0x00000003ff147819 */ /* 0x000fe20000011616 */
[----:B------:R-:W-:Y:S01]  /*0e40*/  STL [R1+0x30], R22 ;  /* 0x0000301601007387 */ /* 0x000fe20000100800 */
[----:B------:R-:W-:Y:S01]  /*0e50*/  LOP3.LUT R4, R22, 0x10, R12, 0xf8, !PT ;  /* 0x0000001016047812 */ /* 0x000fe200078ef80c */
[----:B------:R-:W-:Y:S01]  /*0e60*/  IMAD R5, R5, 0x1800, R14 ;  /* 0x0000180005057824 */ /* 0x000fe200078e020e */
[----:B------:R-:W-:Y:S01]  /*0e70*/  LEA.HI R0, R0, R19, RZ, 0x2 ;  /* 0x0000001300007211 */ /* 0x000fe200078f10ff */
[----:B------:R-:W-:Y:S01]  /*0e80*/  IMAD R3, R2, 0x40, R7 ;  /* 0x0000004002037824 */ /* 0x000fe200078e0207 */
[----:B------:R-:W-:Y:S01]  /*0e90*/  LOP3.LUT R4, R4, R20, RZ, 0x3c, !PT ;  /* 0x0000001404047212 */ /* 0x000fe200078e3cff */
[----:B------:R-:W-:Y:S01]  /*0ea0*/  STL [R1+0x44], R14 ;  /* 0x0000440e01007387 */ /* 0x000fe20000100800 */
[----:B------:R-:W-:Y:S01]  /*0eb0*/  LOP3.LUT R2, R0, 0xfffffffc, RZ, 0xc0, !PT ;  /* 0xfffffffc00027812 */ /* 0x000fe200078ec0ff */
[----:B------:R-:W-:Y:S01]  /*0ec0*/  VIADD R7, R24, 0x10 ;  /* 0x0000001018077836 */ /* 0x000fe20000000000 */
[----:B------:R-:W-:Y:S01]  /*0ed0*/  IADD3 R4, R18, R5, R4 ;  /* 0x0000000512047210 */ /* 0x000fe20007ffe004 */
[----:B------:R-:W-:Y:S01]  /*0ee0*/  STL [R1+0x78], R20 ;  /* 0x0000781401007387 */ /* 0x000fe20000100800 */
[----:B------:R-:W-:Y:S01]  /*0ef0*/  VIADD R5, R16, 0x40 ;  /* 0x0000004010057836 */ /* 0x000fe20000000000 */
[----:B------:R-:W-:Y:S01]  /*0f00*/  LOP3.LUT R9, R9, 0x7ffffffc, RZ, 0xc0, !PT ;  /* 0x7ffffffc09097812 */ /* 0x000fe200078ec0ff */
[----:B------:R-:W-:Y:S01]  /*0f10*/  IMAD.MOV.U32 R23, RZ, RZ, RZ ;  /* 0x000000ffff177224 */ /* 0x000fe200078e00ff */
[----:B------:R0:W-:Y:S02]  /*0f20*/  STL [R1+0x80], R6 ;  /* 0x0000800601007387 */ /* 0x0001e40000100800 */
[----:B------:R-:W-:-:S02]  /*0f30*/  SHF.R.S32.HI R8, RZ, 0x1f, R5 ;  /* 0x0000001fff087819 */ /* 0x000fc40000011405 */
[----:B------:R1:W-:Y:S04]  /*0f40*/  STL [R1+0x74], R4 ;  /* 0x0000740401007387 */ /* 0x0003e80000100800 */
[----:B------:R-:W-:Y:S01]  /*0f50*/  STL [R1+0x7c], R3 ;  /* 0x00007c0301007387 */ /* 0x000fe20000100800 */
[----:B0-----:R-:W-:Y:S01]  /*0f60*/  IMAD.IADD R6, R19, 0x1, -R2 ;  /* 0x0000000113067824 */ /* 0x001fe200078e0a02 */
[----:B------:R-:W-:Y:S02]  /*0f70*/  SHF.R.S32.HI R2, RZ, 0x2, R0 ;  /* 0x00000002ff027819 */ /* 0x000fe40000011400 */
[----:B------:R-:W-:Y:S01]  /*0f80*/  STL [R1+0x60], RZ ;  /* 0x000060ff01007387 */ /* 0x000fe20000100800 */
[----:B------:R-:W-:Y:S02]  /*0f90*/  IMAD.MOV.U32 R19, RZ, RZ, RZ ;  /* 0x000000ffff137224 */ /* 0x000fe400078e00ff */
[C---:B-1----:R-:W-:Y:S01]  /*0fa0*/  IMAD.SHL.U32 R4, R6.reuse, 0x8, RZ ;  /* 0x0000000806047824 */ /* 0x042fe200078e00ff */
[----:B------:R-:W-:Y:S01]  /*0fb0*/  STL [R1+0x18], RZ ;  /* 0x000018ff01007387 */ /* 0x000fe20000100800 */
[----:B------:R-:W-:-:S03]  /*0fc0*/  LEA.HI R0, R6, R6, RZ, 0x1 ;  /* 0x0000000606007211 */ /* 0x000fc600078f08ff */
[----:B------:R-:W-:Y:S01]  /*0fd0*/  STL [R1+0x54], R4 ;  /* 0x0000540401007387 */ /* 0x000fe20000100800 */
[----:B------:R-:W-:Y:S02]  /*0fe0*/  LOP3.LUT R2, R0, 0x1ffffffe, RZ, 0xc0, !PT ;  /* 0x1ffffffe00027812 */ /* 0x000fe400078ec0ff */
[----:B------:R-:W-:Y:S01]  /*0ff0*/  LOP3.LUT R0, R22, 0x10, R16, 0xf8, !PT ;  /* 0x0000001016007812 */ /* 0x000fe200078ef810 */
[----:B------:R0:W-:Y:S02]  /*1000*/  STL [R1+0x14], R5 ;  /* 0x0000140501007387 */ /* 0x0001e40000100800 */
[----:B------:R-:W-:Y:S01]  /*1010*/  IMAD.IADD R2, R6, 0x1, -R2 ;  /* 0x0000000106027824 */ /* 0x000fe200078e0a02 */
[----:B------:R-:W-:Y:S01]  /*1020*/  LOP3.LUT R0, R0, R20, RZ, 0x3c, !PT ;  /* 0x0000001400007212 */ /* 0x000fe200078e3cff */
[----:B------:R-:W-:Y:S01]  /*1030*/  STL [R1+0x3c], R7 ;  /* 0x00003c0701007387 */ /* 0x000fe20000100800 */
[----:B------:R-:W-:-:S03]  /*1040*/  IMAD.IADD R6, R15, 0x1, -R9 ;  /* 0x000000010f067824 */ /* 0x000fc600078e0a09 */
[----:B------:R1:W-:Y:S01]  /*1050*/  STL [R1+0x34], R8 ;  /* 0x0000340801007387 */ /* 0x0003e20000100800 */
[C---:B0-----:R-:W-:Y:S02]  /*1060*/  VIADD R5, R4.reuse, 0x20 ;  /* 0x0000002004057836 */ /* 0x041fe40000000000 */
[----:B------:R-:W-:-:S03]  /*1070*/  VIADD R4, R4, 0x40 ;  /* 0x0000004004047836 */ /* 0x000fc60000000000 */
[----:B------:R0:W-:Y:S01]  /*1080*/  STL [R1+0x64], R5 ;  /* 0x0000640501007387 */ /* 0x0001e20000100800 */
[----:B-1----:R-:W-:Y:S02]  /*1090*/  SHF.R.S32.HI R8, RZ, 0x1f, R7 ;  /* 0x0000001fff087819 */ /* 0x002fe40000011407 */
[----:B------:R-:W-:-:S03]  /*10a0*/  SHF.R.S32.HI R7, RZ, 0x1f, R21 ;  /* 0x0000001fff077819 */ /* 0x000fc60000011415 */
[----:B------:R-:W-:Y:S01]  /*10b0*/  STL [R1+0x70], R8 ;  /* 0x0000700801007387 */ /* 0x000fe20000100800 */
[----:B0-----:R-:W-:-:S03]  /*10c0*/  SHF.R.S32.HI R5, RZ, 0x1f, R5 ;  /* 0x0000001fff057819 */ /* 0x001fc60000011405 */
[----:B------:R-:W-:Y:S04]  /*10d0*/  STL [R1+0x6c], R7 ;  /* 0x00006c0701007387 */ /* 0x000fe80000100800 */
[----:B------:R0:W-:Y:S04]  /*10e0*/  STL [R1+0x68], R4 ;  /* 0x0000680401007387 */ /* 0x0001e80000100800 */
[----:B------:R1:W-:Y:S01]  /*10f0*/  STL [R1+0x88], R5 ;  /* 0x0000880501007387 */ /* 0x0003e20000100800 */
[----:B0-----:R-:W-:Y:S01]  /*1100*/  SHF.R.S32.HI R4, RZ, 0x1f, R4 ;  /* 0x0000001fff047819 */ /* 0x001fe20000011404 */
[----:B-1----:R-:W-:-:S04]  /*1110*/  IMAD.IADD R5, R14, 0x1, R0 ;  /* 0x000000010e057824 */ /* 0x002fc800078e0200 */
[----:B------:R0:W-:Y:S01]  /*1120*/  STL [R1+0x84], R4 ;  /* 0x0000840401007387 */ /* 0x0001e20000100800 */
[----:B------:R-:W-:-:S03]  /*1130*/  IMAD R0, R2, 0x8, R3 ;  /* 0x0000000802007824 */ /* 0x000fc600078e0203 */
[----:B------:R1:W-:Y:S04]  /*1140*/  STL [R1+0x10], R6 ;  /* 0x0000100601007387 */ /* 0x0003e80000100800 */
[----:B------:R1:W-:Y:S01]  /*1150*/  STL [R1+0x50], R5 ;  /* 0x0000500501007387 */ /* 0x0003e20000100800 */
[----:B0-----:R-:W-:-:S03]  /*1160*/  SHF.R.S32.HI R4, RZ, 0x4, R12 ;  /* 0x00000004ff047819 */ /* 0x001fc6000001140c */
[----:B------:R1:W-:Y:S04]  /*1170*/  STL [R1+0x48], R0 ;  /* 0x0000480001007387 */ /* 0x0003e80000100800 */
[----:B------:R1:W-:Y:S02]  /*1180*/  STL [R1+0x28], R4 ;  /* 0x0000280401007387 */ /* 0x0003e40000100800 */
.L_x_11976:
[----:B------:R-:W-:Y:S01]  /*1190*/  ULDC.64 UR4, c[0x0][0xa28] ;  /* 0x00028a0000047ab9 */ /* 0x000fe20000000a00 */
[----:B01234-:R-:W0:Y:S01]  /*11a0*/  LDC.64 R4, c[0x0][0xa08] ;  /* 0x00028200ff047b82 */ /* 0x01fe220000000a00 */
[----:B------:R-:W-:Y:S01]  /*11b0*/  ISETP.NE.U32.AND P0, PT, RZ, UR4, PT ;  /* 0x00000004ff007c0c */ /* 0x000fe2000bf05070 */
[----:B------:R-:W-:Y:S01]  /*11c0*/  IMAD.MOV.U32 R11, RZ, RZ, RZ ;  /* 0x000000ffff0b7224 */ /* 0x000fe200078e00ff */
[----:B------:R-:W-:Y:S01]  /*11d0*/  ULDC.64 UR6, c[0x0][0xa20] ;  /* 0x0002880000067ab9 */ /* 0x000fe20000000a00 */
[----:B------:R-:W-:Y:S01]  /*11e0*/  IMAD.MOV.U32 R65, RZ, RZ, RZ ;  /* 0x000000ffff417224 */ /* 0x000fe200078e00ff */
[----:B------:R-:W-:Y:S01]  /*11f0*/  ISETP.NE.AND.EX P0, PT, RZ, UR5, PT, P0 ;  /* 0x00000005ff007c0c */ /* 0x000fe2000bf05300 */
[----:B------:R-:W-:Y:S02]  /*1200*/  ULDC.64 UR4, c[0x0][0xa18] ;  /* 0x0002860000047ab9 */ /* 0x000fe40000000a00 */
[----:B------:R-:W-:-:S04]  /*1210*/  ISETP.NE.U32.AND P1, PT, RZ, UR4, PT ;  /* 0x00000004ff007c0c */ /* 0x000fc8000bf25070 */
[----:B------:R-:W-:Y:S01]  /*1220*/  ISETP.NE.AND.EX P1, PT, RZ, UR5, PT, P1 ;  /* 0x00000005ff007c0c */ /* 0x000fe2000bf25310 */
[----:B------:R-:W-:Y:S02]  /*1230*/  ULDC.64 UR4, c[0x0][0xa08] ;  /* 0x0002820000047ab9 */ /* 0x000fe40000000a00 */
[----:B------:R-:W-:-:S03]  /*1240*/  ISETP.NE.U32.AND P3, PT, RZ, UR4, PT ;  /* 0x00000004ff007c0c */ /* 0x000fc6000bf65070 */
[----:B------:R-:W1:Y:S01]  /*1250*/  @P0 LDC.64 R2, c[0x0][0xa28] ;  /* 0x00028a00ff020b82 */ /* 0x000e620000000a00 */
[----:B------:R-:W-:Y:S01]  /*1260*/  ISETP.NE.AND.EX P3, PT, RZ, UR5, PT, P3 ;  /* 0x00000005ff007c0c */ /* 0x000fe2000bf65330 */
[----:B0-----:R-:W-:-:S06]  /*1270*/  IMAD.WIDE R8, R155, 0x4, R4 ;  /* 0x000000049b087825 */ /* 0x001fcc00078e0204 */
[----:B------:R-:W0:Y:S01]  /*1280*/  @P1 LDC.64 R6, c[0x0][0xa18] ;  /* 0x00028600ff061b82 */ /* 0x000e220000000a00 */
[----:B------:R-:W-:Y:S02]  /*1290*/  ULDC UR4, c[0x0][0x288] ;  /* 0x0000a20000047ab9 */ /* 0x000fe40000000800 */
[----:B------:R-:W-:Y:S01]  /*12a0*/  IMAD.U32 R157, RZ, RZ, UR4 ;  /* 0x00000004ff9d7e24 */ /* 0x000fe2000f8e00ff */
[----:B------:R2:W-:Y:S01]  /*12b0*/  STL [R1+0x58], R154 ;  /* 0x0000589a01007387 */ /* 0x0005e20000100800 */
[----:B------:R-:W-:-:S03]  /*12c0*/  ULDC.64 UR4, c[0x0][0x418] ;  /* 0x0001060000047ab9 */ /* 0x000fc60000000a00 */
[----:B-----5:R2:W5:Y:S01]  /*12d0*/  @P3 LDG.E R65, desc[UR42][R8.64] ;  /* 0x0000002a08413981 */ /* 0x020562000c1e1900 */
[----:B-1----:R-:W-:-:S05]  /*12e0*/  @P0 IMAD.WIDE R2, R155, 0x4, R2 ;  /* 0x000000049b020825 */ /* 0x002fca00078e0202 */
[----:B------:R2:W5:Y:S01]  /*12f0*/  @P0 LDG.E R11, desc[UR42][R2.64] ;  /* 0x0000002a020b0981 */ /* 0x000562000c1e1900 */
[----:B0-----:R-:W-:-:S05]  /*1300*/  @P1 IMAD.WIDE R4, R155, 0x4, R6 ;  /* 0x000000049b041825 */ /* 0x001fca00078e0206 */
[----:B------:R2:W5:Y:S04]  /*1310*/  @P1 LDG.E R157, desc[UR42][R4.64] ;  /* 0x0000002a049d1981 */ /* 0x000568000c1e1900 */
[----:B------:R2:W-:Y:S01]  /*1320*/  STL [R1+0x5c], R155 ;  /* 0x00005c9b01007387 */ /* 0x0005e20000100800 */
[----:B------:R-:W-:-:S03]  /*1330*/  UISETP.NE.U32.AND UP0, UPT, UR4, URZ, UPT ;  /* 0x0000003f0400728c */ /* 0x000fc6000bf05070 */
[----:B------:R-:W-:Y:S01]  /*1340*/  ULDC UR4, c[0x0][0x424] ;  /* 0x0001090000047ab9 */ /* 0x000fe20000000800 */
[----:B------:R-:W-:Y:S01]  /*1350*/  UISETP.NE.AND.EX UP0, UPT, UR5, URZ, UPT, UP0 ;  /* 0x0000003f0500728c */ /* 0x000fe2000bf05300 */
[----:B------:R-:W-:Y:S02]  /*1360*/  ISETP.NE.U32.AND P2, PT, RZ, UR6, PT ;  /* 0x00000006ff007c0c */ /* 0x000fe4000bf45070 */
[----:B------:R-:W-:Y:S01]  /*1370*/  ULDC UR5, c[0x0][0x2f0] ;  /* 0x0000bc0000057ab9 */ /* 0x000fe20000000800 */
[----:B------:R-:W-:Y:S01]  /*1380*/  USEL UR4, UR4, 0x1, UP0 ;  /* 0x0000000104047887 */ /* 0x000fe20008000000 */
[----:B------:R-:W-:-:S03]  /*1390*/  ISETP.NE.AND.EX P2, PT, RZ, UR7, PT, P2 ;  /* 0x00000007ff007c0c */ /* 0x000fc6000bf45320 */
[----:B------:R-:W-:-:S03]  /*13a0*/  UIMAD UR4, UR4, UR5, URZ ;  /* 0x00000005040472a4 */ /* 0x000fc6000f8e023f */
[----:B------:R-:W-:Y:S01]  /*13b0*/  ULDC UR5, c[0x0][0x348] ;  /* 0x0000d20000057ab9 */ /* 0x000fe20000000800 */
[----:B--2---:R-:W-:Y:S08]  /*13c0*/  @P1 BRA `(.L_x_11778) ;  /* 0x0000000000241947 */ /* 0x004ff00003800000 */
        /* <DEDUP_REMOVED lines=9> */
.L_x_11778:
[----:B------:R-:W-:Y:S02]  /*1460*/  IMAD.U32 R27, RZ, RZ, UR5 ;  /* 0x00000005ff1b7e24 */ /* 0x000fe4000f8e00ff */
[----:B------:R-:W-:Y:S01]  /*1470*/  IMAD.U32 R28, RZ, RZ, UR4 ;  /* 0x00000004ff1c7e24 */ /* 0x000fe2000f8e00ff */
[----:B------:R-:W-:Y:S06]  /*1480*/  @!P2 BRA `(.L_x_11779) ;  /* 0x000000000010a947 */ /* 0x000fec0003800000 */
[----:B------:R-:W0:Y:S02]  /*1490*/  LDC.64 R28, c[0x0][0xa20] ;  /* 0x00028800ff1c7b82 */ /* 0x000e240000000a00 */
[----:B0-----:R-:W-:-:S06]  /*14a0*/  IMAD.WIDE R28, R155, 0x4, R28 ;  /* 0x000000049b1c7825 */ /* 0x001fcc00078e021c */
[----:B------:R0:W5:Y:S01]  /*14b0*/  LDG.E R28, desc[UR42][R28.64] ;  /* 0x0000002a1c1c7981 */ /* 0x000162000c1e1900 */
[----:B------:R-:W-:Y:S05]  /*14c0*/  BRA `(.L_x_11780) ;  /* 0x0000000000107947 */ /* 0x000fea0003800000 */
.L_x_11779:
[----:B------:R-:W-:Y:S05]  /*14d0*/  @!P3 BRA `(.L_x_11780) ;  /* 0x00000000000cb947 */ /* 0x000fea0003800000 */
[----:B------:R-:W2:Y:S04]  /*14e0*/  LDG.E R3, desc[UR42][R8.64] ;  /* 0x0000002a08037981 */ /* 0x000ea8000c1e1900 */
[----:B------:R-:W2:Y:S02]  /*14f0*/  LDG.E R28, desc[UR42][R8.64+0x4] ;  /* 0x0000042a081c7981 */ /* 0x000ea4000c1e1900 */
[----:B--2---:R-:W-:-:S07]  /*1500*/  IMAD.IADD R28, R28, 0x1, -R3 ;  /* 0x000000011c1c7824 */ /* 0x004fce00078e0a03 */
.L_x_11780:
[----:B------:R-:W-:Y:S01]  /*1510*/  ULDC.64 UR4, c[0x0][0xa10] ;  /* 0x0002840000047ab9 */ /* 0x000fe20000000a00 */
[----:B------:R-:W1:Y:S01]  /*1520*/  LDC R2, c[0x0][0x448] ;  /* 0x00011200ff027b82 */ /* 0x000e620000000800 */
[----:B------:R-:W-:-:S04]  /*1530*/  ISETP.NE.U32.AND P0, PT, RZ, UR4, PT ;  /* 0x00000004ff007c0c */ /* 0x000fc8000bf05070 */
[----:B------:R-:W-:Y:S01]  /*1540*/  ISETP.NE.AND.EX P0, PT, RZ, UR5, PT, P0 ;  /* 0x00000005ff007c0c */ /* 0x000fe2000bf05300 */
[----:B------:R-:W-:Y:S02]  /*1550*/  ULDC.64 UR4, c[0x0][0xa30] ;  /* 0x00028c0000047ab9 */ /* 0x000fe40000000a00 */
[----:B------:R-:W-:-:S04]  /*1560*/  ISETP.NE.U32.AND P1, PT, RZ, UR4, PT ;  /* 0x00000004ff007c0c */ /* 0x000fc8000bf25070 */
[----:B------:R-:W-:-:S06]  /*1570*/  ISETP.NE.AND.EX P1, PT, RZ, UR5, PT, P1 ;  /* 0x00000005ff007c0c */ /* 0x000fcc000bf25310 */
[----:B------:R-:W2:Y:S08]  /*1580*/  @P0 LDC.64 R4, c[0x0][0xa10] ;  /* 0x00028400ff040b82 */ /* 0x000eb00000000a00 */
[----:B------:R-:W3:Y:S01]  /*1590*/  @P1 LDC.64 R6, c[0x0][0xa30] ;  /* 0x00028c00ff061b82 */ /* 0x000ee20000000a00 */
[----:B--2---:R-:W-:-:S05]  /*15a0*/  @P0 IMAD.WIDE R4, R155, 0x4, R4 ;  /* 0x000000049b040825 */ /* 0x004fca00078e0204 */
[----:B------:R-:W2:Y:S04]  /*15b0*/  @P0 LDG.E R0, desc[UR42][R4.64] ;  /* 0x0000002a04000981 */ /* 0x000ea8000c1e1900 */
[----:B------:R-:W2:Y:S01]  /*15c0*/  @P0 LDG.E R9, desc[UR42][R4.64+0x4] ;  /* 0x0000042a04090981 */ /* 0x000ea2000c1e1900 */
[----:B-----5:R-:W-:Y:S02]  /*15d0*/  IMAD.MOV.U32 R24, RZ, RZ, R28 ;  /* 0x000000ffff187224 */ /* 0x020fe400078e001c */
[----:B---3--:R-:W-:-:S05]  /*15e0*/  @P1 IMAD.WIDE R6, R155, 0x4, R6 ;  /* 0x000000049b061825 */ /* 0x008fca00078e0206 */
[----:B------:R3:W5:Y:S01]  /*15f0*/  @P1 LDG.E R24, desc[UR42][R6.64] ;  /* 0x0000002a06181981 */ /* 0x000762000c1e1900 */
[----:B-1----:R-:W-:Y:S01]  /*1600*/  ISETP.NE.AND P1, PT, R2, 0x1, PT ;  /* 0x000000010200780c */ /* 0x002fe20003f25270 */
[----:B------:R-:W-:Y:S01]  /*1610*/  IMAD.IADD R10, R28, 0x1, -R11 ;  /* 0x000000011c0a7824 */ /* 0x000fe200078e0a0b */
[----:B------:R-:W1:Y:S01]  /*1620*/  LDC.64 R2, c[0x0][0x9e0] ;  /* 0x00027800ff027b82 */ /* 0x000e620000000a00 */
[----:B------:R-:W-:-:S05]  /*1630*/  IMAD R14, R153, 0xc0, RZ ;  /* 0x000000c0990e7824 */ /* 0x000fca00078e02ff */
[----:B------:R4:W-:Y:S05]  /*1640*/  STL [R1+0x2c], R14 ;  /* 0x00002c0e01007387 */ /* 0x0009ea0000100800 */
[----:B------:R-:W0:Y:S08]  /*1650*/  @P1 LDC R13, c[0x0][0x44c] ;  /* 0x00011300ff0d1b82 */ /* 0x000e300000000800 */
[----:B------:R-:W3:Y:S01]  /*1660*/  @P1 LDC R8, c[0x0][0x450] ;  /* 0x00011400ff081b82 */ /* 0x000ee20000000800 */
[----:B-1----:R-:W-:Y:S01]  /*1670*/  ISETP.GE.AND P2, PT, R3, 0x1, PT ;  /* 0x000000010300780c */ /* 0x002fe20003f46270 */
[----:B--2---:R-:W-:-:S02]  /*1680*/  @P0 IMAD.IADD R27, R9, 0x1, -R0 ;  /* 0x00000001091b0824 */ /* 0x004fc400078e0a00 */
[----:B------:R-:W-:Y:S02]  /*1690*/  VIADD R0, R14, 0xbf ;  /* 0x000000bf0e007836 */ /* 0x000fe40000000000 */
[----:B------:R-:W-:Y:S02]  /*16a0*/  IMAD.IADD R12, R10, 0x1, R27 ;  /* 0x000000010a0c7824 */ /* 0x000fe400078e021b */
[----:B0-----:R-:W-:-:S03]  /*16b0*/  @P1 IMAD.HI.U32 R5, R0, R13, RZ ;  /* 0x0000000d00051227 */ /* 0x001fc600078e00ff */
[----:B------:R4:W-:Y:S01]  /*16c0*/  STL [R1+0x8], R12 ;  /* 0x0000080c01007387 */ /* 0x0009e20000100800 */
[----:B------:R-:W-:Y:S01]  /*16d0*/  IMAD.MOV.U32 R4, RZ, RZ, R0 ;  /* 0x000000ffff047224 */ /* 0x000fe200078e0000 */
[----:B---3--:R-:W-:Y:S01]  /*16e0*/  @P1 SHF.R.U32.HI R4, RZ, R8, R5 ;  /* 0x00000008ff041219 */ /* 0x008fe20000011605 */
[C---:B------:R-:W-:Y:S01]  /*16f0*/  VIADD R0, R12.reuse, 0x7f ;  /* 0x0000007f0c007836 */ /* 0x040fe20000000000 */
[----:B------:R-:W-:-:S04]  /*1700*/  IADD3 R7, R12, 0x1, -R157 ;  /* 0x000000010c077810 */ /* 0x000fc80007ffe89d */
[----:B------:R-:W-:Y:S01]  /*1710*/  SHF.R.S32.HI R5, RZ, 0x1f, R0 ;  /* 0x0000001fff057819 */ /* 0x000fe20000011400 */
[----:B------:R-:W-:-:S03]  /*1720*/  IMAD.IADD R9, R7, 0x1, R4 ;  /* 0x0000000107097824 */ /* 0x000fc600078e0204 */
[----:B------:R-:W-:Y:S01]  /*1730*/  LEA.HI R5, R5, R0, RZ, 0x7 ;  /* 0x0000000005057211 */ /* 0x000fe200078f38ff */
[----:B------:R-:W-:-:S03]  /*1740*/  IMAD.IADD R2, R9, 0x1, R2 ;  /* 0x0000000109027824 */ /* 0x000fc600078e0202 */
[----:B------:R-:W-:Y:S01]  /*1750*/  SHF.R.S32.HI R26, RZ, 0x7, R5 ;  /* 0x00000007ff1a7819 */ /* 0x000fe20000011405 */
[----:B----4-:R-:W-:Y:S06]  /*1760*/  @!P2 BRA `(.L_x_11781) ;  /* 0x000000000048a947 */ /* 0x010fec0003800000 */
        /* <DEDUP_REMOVED lines=11> */
.L_x_11783:
[----:B------:R-:W-:-:S13]  /*1820*/  ISETP.NE.AND P0, PT, R3, 0x1, PT ;  /* 0x000000010300780c */ /* 0x000fda0003f05270 */
[----:B------:R-:W0:Y:S02]  /*1830*/  @P0 LDC.64 R4, c[0x0][0x9e8] ;  /* 0x00027a00ff040b82 */ /* 0x000e240000000a00 */
[----:B0-----:R-:W-:-:S05]  /*1840*/  @P0 IMAD.HI.U32 R4, R0, R4, RZ ;  /* 0x0000000400040227 */ /* 0x001fca00078e00ff */
[----:B------:R-:W-:-:S07]  /*1850*/  @P0 SHF.R.U32.HI R0, RZ, R5, R4 ;  /* 0x00000005ff000219 */ /* 0x000fce0000011604 */
.L_x_11784:
[----:B------:R-:W-:Y:S05]  /*1860*/  BSYNC B0 ;  /* 0x0000000000007941 */ /* 0x000fea0003800000 */
.L_x_11782:
[----:B------:R-:W-:-:S05]  /*1870*/  IMAD R5, R0, R3, R3 ;  /* 0x0000000300057224 */ /* 0x000fca00078e0203 */
[----:B------:R-:W-:-:S07]  /*1880*/  VIMNMX R2, R2, R5, PT ;  /* 0x0000000502027248 */ /* 0x000fce0003fe0100 */
.L_x_11781:
        /* <DEDUP_REMOVED lines=20> */
.L_x_11787:
[----:B------:R-:W-:-:S13]  /*19d0*/  ISETP.NE.AND P0, PT, R3, 0x1, PT ;  /* 0x000000010300780c */ /* 0x000fda0003f05270 */
[----:B------:R-:W0:Y:S02]  /*19e0*/  @P0 LDC.64 R6, c[0x0][0x9e8] ;  /* 0x00027a00ff060b82 */ /* 0x000e240000000a00 */
[----:B0-----:R-:W-:-:S05]  /*19f0*/  @P0 IMAD.HI.U32 R6, R0, R6, RZ ;  /* 0x0000000600060227 */ /* 0x001fca00078e00ff */
[----:B------:R-:W-:-:S07]  /*1a00*/  @P0 SHF.R.U32.HI R0, RZ, R7, R6 ;  /* 0x00000007ff000219 */ /* 0x000fce0000011606 */
.L_x_11788:
[----:B------:R-:W-:Y:S05]  /*1a10*/  BSYNC B0 ;  /* 0x0000000000007941 */ /* 0x000fea0003800000 */
.L_x_11786:
[----:B------:R-:W-:-:S05]  /*1a20*/  IMAD R3, R0, R3, RZ ;  /* 0x0000000300037224 */ /* 0x000fca00078e02ff */
[----:B------:R-:W-:-:S07]  /*1a30*/  VIMNMX R4, R4, R3, !PT ;  /* 0x0000000304047248 */ /* 0x000fce0007fe0100 */
.L_x_11785:
        /* <DEDUP_REMOVED lines=43> */
.L_x_11791:
[----:B------:R-:W-:Y:S05]  /*1cf0*/  BSYNC B6 ;  /* 0x0000000000067941 */ /* 0x000fea0003800000 */
.L_x_11790:
        /* <DEDUP_REMOVED lines=20> */
.L_x_11793:
[----:B------:R-:W-:Y:S05]  /*1e40*/  BSYNC B6 ;  /* 0x0000000000067941 */ /* 0x000fea0003800000 */
.L_x_11792:
[----:B------:R-:W2:Y:S01]  /*1e50*/  LDL.64 R32, [R1+0x20] ;  /* 0x0000200001207983 */ /* 0x000ea20000100a00 */
[----:B------:R-:W-:-:S03]  /*1e60*/  ULDC.64 UR4, c[0x0][0x9f8] ;  /* 0x00027e0000047ab9 */ /* 0x000fc60000000a00 */
[----:B------:R-:W2:Y:S01]  /*1e70*/  LDL.64 R20, [R1+0x20] ;  /* 0x0000200001147983 */ /* 0x000ea20000100a00 */
[----:B------:R-:W-:Y:S01]  /*1e80*/  ISETP.NE.U32.AND P0, PT, RZ, UR4, PT ;  /* 0x00000004ff007c0c */ /* 0x000fe2000bf05070 */
[----:B------:R-:W-:Y:S01]  /*1e90*/  IMAD.MOV.U32 R67, RZ, RZ, R155 ;  /* 0x000000ffff437224 */ /* 0x000fe200078e009b */
[----:B------:R-:W0:Y:S01]  /*1ea0*/  LDC R53, c[0x0][0x3f4] ;  /* 0x0000fd00ff357b82 */ /* 0x000e220000000800 */
[----:B------:R-:W3:Y:S01]  /*1eb0*/  LDL R30, [R1+0x30] ;  /* 0x00003000011e7983 */ /* 0x000ee20000100800 */
[----:B------:R-:W-:Y:S01]  /*1ec0*/  ISETP.NE.AND.EX P0, PT, RZ, UR5, PT, P0 ;  /* 0x00000005ff007c0c */ /* 0x000fe2000bf05300 */
[----:B------:R-:W1:Y:S05]  /*1ed0*/  S2R R29, SR_TID.X ;  /* 0x00000000001d7919 */ /* 0x000e6a0000002100 */
[----:B------:R-:W4:Y:S01]  /*1ee0*/  LDC.64 R6, c[0x0][0x3f8] ;  /* 0x0000fe00ff067b82 */ /* 0x000f220000000a00 */
[----:B------:R-:W3:Y:S01]  /*1ef0*/  LDL R12, [R1+0x78] ;  /* 0x00007800010c7983 */ /* 0x000ee20000100800 */
[----:B------:R-:W-:Y:S01]  /*1f00*/  VIADD R66, R16, 0x20 ;  /* 0x0000002010427836 */ /* 0x000fe20000000000 */
[----:B------:R-:W-:-:S05]  /*1f10*/  ULDC UR4, c[0x0][0x2f4] ;  /* 0x0000bd0000047ab9 */ /* 0x000fca0000000800 */
[----:B------:R-:W1:Y:S08]  /*1f20*/  @P0 LDC.64 R8, c[0x0][0x9f8] ;  /* 0x00027e00ff080b82 */ /* 0x000e700000000a00 */
[----:B------:R-:W4:Y:S01]  /*1f30*/  LDC.64 R4, c[0x0][0x408] ;  /* 0x00010200ff047b82 */ /* 0x000f220000000a00 */
[----:B-1----:R-:W-:-:S05]  /*1f40*/  @P0 IMAD.WIDE R8, R155, 0x4, R8 ;  /* 0x000000049b080825 */ /* 0x002fca00078e0208 */
[----:B------:R1:W3:Y:S01]  /*1f50*/  @P0 LDG.E R67, desc[UR42][R8.64] ;  /* 0x0000002a08430981 */ /* 0x0002e2000c1e1900 */
[----:B------:R-:W-:Y:S01]  /*1f60*/  VIADD R31, R29, 0xffffff80 ;  /* 0xffffff801d1f7836 */ /* 0x000fe20000000000 */
[----:B------:R-:W-:-:S04]  /*1f70*/  ISETP.GE.AND P1, PT, R66, UR4, PT ;  /* 0x0000000442007c0c */ /* 0x000fc8000bf26270 */
[----:B------:R-:W-:Y:S01]  /*1f80*/  LEA.HI R29, R31, R31, RZ, 0x1 ;  /* 0x0000001f1f1d7211 */ /* 0x000fe200078f08ff */
[----:B--2---:R-:W-:-:S05]  /*1f90*/  IMAD.MOV.U32 R20, RZ, RZ, R32 ;  /* 0x000000ffff147224 */ /* 0x004fca00078e0020 */
[----:B------:R-:W-:-:S05]  /*1fa0*/  SHF.R.S32.HI R21, RZ, 0x1f, R20 ;  /* 0x0000001fff157819 */ /* 0x000fca0000011414 */
[----:B------:R2:W-:Y:S04]  /*1fb0*/  STL [R1+0x24], R21 ;  /* 0x0000241501007387 */ /* 0x0005e80000100800 */
[----:B------:R-:W2:Y:S04]  /*1fc0*/  LDL R15, [R1+0x44] ;  /* 0x00004400010f7983 */ /* 0x000ea80000100800 */
[----:B------:R-:W2:Y:S01]  /*1fd0*/  LDL R14, [R1+0x14] ;  /* 0x00001400010e7983 */ /* 0x000ea20000100800 */
[----:B------:R-:W-:Y:S02]  /*1fe0*/  SEL R3, RZ, 0xffffffff, P1 ;  /* 0xffffffffff037807 */ /* 0x000fe40000800000 */
[----:B------:R-:W-:-:S02]  /*1ff0*/  SHF.R.S32.HI R29, RZ, 0x1, R29 ;  /* 0x00000001ff1d7819 */ /* 0x000fc4000001141d */
[C---:B------:R-:W-:Y:S01]  /*2000*/  ISETP.GE.AND P0, PT, R16.reuse, UR4, PT ;  /* 0x0000000410007c0c */ /* 0x040fe2000bf06270 */
[----:B-1----:R-:W-:Y:S01]  /*2010*/  IMAD.SHL.U32 R9, R3, 0x2, RZ ;  /* 0x0000000203097824 */ /* 0x002fe200078e00ff */
[----:B------:R-:W-:Y:S02]  /*2020*/  SHF.R.S32.HI R3, RZ, 0x1f, R29 ;  /* 0x0000001fff037819 */ /* 0x000fe4000001141d */
[----:B------:R-:W-:Y:S02]  /*2030*/  SEL R0, RZ, 0x1, P0 ;  /* 0x00000001ff007807 */ /* 0x000fe40000000000 */
[-C--:B0-----:R-:W-:Y:S02]  /*2040*/  ISETP.GE.AND P3, PT, R16, R53.reuse, PT ;  /* 0x000000351000720c */ /* 0x081fe40003f66270 */
[----:B------:R-:W-:Y:S01]  /*2050*/  ISETP.GE.AND P2, PT, R66, R53, PT ;  /* 0x000000354200720c */ /* 0x000fe20003f46270 */
[----:B----4-:R-:W-:Y:S01]  /*2060*/  IMAD R8, R3, R6, RZ ;  /* 0x0000000603087224 */ /* 0x010fe200078e02ff */
[----:B------:R-:W-:Y:S01]  /*2070*/  LOP3.LUT R0, R9, 0x2, R0, 0xe2, !PT ;  /* 0x0000000209007812 */ /* 0x000fe200078ee200 */
[----:B------:R-:W-:Y:S01]  /*2080*/  IMAD R10, R3, R4, RZ ;  /* 0x00000004030a7224 */ /* 0x000fe200078e02ff */
[----:B------:R-:W-:-:S02]  /*2090*/  SEL R3, R53, RZ, P3 ;  /* 0x000000ff35037207 */ /* 0x000fc40001800000 */
[----:B------:R-:W-:-:S03]  /*20a0*/  SEL R9, R53, RZ, P2 ;  /* 0x000000ff35097207 */ /* 0x000fc60001000000 */
[----:B------:R-:W-:Y:S02]  /*20b0*/  IMAD.IADD R3, R16, 0x1, R3 ;  /* 0x0000000110037824 */ /* 0x000fe400078e0203 */
[----:B------:R-:W-:Y:S02]  /*20c0*/  IMAD.IADD R9, R66, 0x1, R9 ;  /* 0x0000000142097824 */ /* 0x000fe400078e0209 */
[C---:B------:R-:W-:Y:S01]  /*20d0*/  IMAD R11, R29.reuse, R7, R8 ;  /* 0x000000071d0b7224 */ /* 0x040fe200078e0208 */
[----:B------:R-:W-:Y:S01]  /*20e0*/  SHF.R.S32.HI R8, RZ, 0x1f, R3 ;  /* 0x0000001fff087819 */ /* 0x000fe20000011403 */
[----:B------:R-:W-:Y:S01]  /*20f0*/  IMAD R13, R29, R5, R10 ;  /* 0x000000051d0d7224 */ /* 0x000fe200078e020a */
[----:B------:R-:W-:Y:S02]  /*2100*/  SHF.R.S32.HI R10, RZ, 0x1f, R9 ;  /* 0x0000001fff0a7819 */ /* 0x000fe40000011409 */
[----:B------:R-:W-:Y:S02]  /*2110*/  LEA.HI R64, R8, R3, RZ, 0x4 ;  /* 0x0000000308407211 */ /* 0x000fe400078f20ff */
[----:B------:R-:W-:-:S02]  /*2120*/  LEA.HI R63, R10, R9, RZ, 0x4 ;  /* 0x000000090a3f7211 */ /* 0x000fc400078f20ff */
[----:B------:R-:W-:Y:S02]  /*2130*/  LEA.HI R3, R8, R3, RZ, 0x5 ;  /* 0x0000000308037211 */ /* 0x000fe400078f28ff */
[----:B------:R-:W-:-:S03]  /*2140*/  LEA.HI R9, R10, R9, RZ, 0x5 ;  /* 0x000000090a097211 */ /* 0x000fc600078f28ff */
[----:B------:R-:W-:Y:S01]  /*2150*/  IMAD.SHL.U32 R8, R3, 0x80, RZ ;  /* 0x0000008003087824 */ /* 0x000fe200078e00ff */
[C---:B---3--:R-:W-:Y:S01]  /*2160*/  LOP3.LUT R3, R30.reuse, 0x10, R64, 0xf8, !PT ;  /* 0x000000101e037812 */ /* 0x048fe200078ef840 */
[----:B------:R-:W-:Y:S01]  /*2170*/  IMAD.SHL.U32 R10, R9, 0x80, RZ ;  /* 0x00000080090a7824 */ /* 0x000fe200078e00ff */
[----:B------:R-:W-:Y:S02]  /*2180*/  LOP3.LUT R9, R30, 0x10, R63, 0xf8, !PT ;  /* 0x000000101e097812 */ /* 0x000fe400078ef83f */
[----:B------:R-:W0:Y:S01]  /*2190*/  S2R R30, SR_TID.X ;  /* 0x00000000001e7919 */ /* 0x000e220000002100 */
[----:B------:R-:W-:Y:S01]  /*21a0*/  SHF.R.S32.HI R17, RZ, 0x1f, R16 ;  /* 0x0000001fff117819 */ /* 0x000fe20000011410 */
[----:B------:R-:W-:-:S04]  /*21b0*/  IMAD.WIDE.U32 R44, R29, R6, R20 ;  /* 0x000000061d2c7225 */ /* 0x000fc800078e0014 */
[----:B------:R-:W-:-:S04]  /*21c0*/  IMAD.WIDE.U32 R42, R29, R6, R16 ;  /* 0x000000061d2a7225 */ /* 0x000fc800078e0010 */
[----:B------:R-:W-:Y:S02]  /*21d0*/  IMAD.IADD R45, R45, 0x1, R11 ;  /* 0x000000012d2d7824 */ /* 0x000fe400078e020b */
[----:B------:R-:W-:Y:S01]  /*21e0*/  IMAD.IADD R43, R11, 0x1, R43 ;  /* 0x000000010b2b7824 */ /* 0x000fe200078e022b */
[----:B-----5:R-:W-:Y:S01]  /*21f0*/  SHF.R.S32.HI R11, RZ, 0x1f, R24 ;  /* 0x0000001fff0b7819 */ /* 0x020fe20000011418 */
[----:B------:R-:W-:Y:S01]  /*2200*/  IMAD.IADD R65, R65, 0x1, R28 ;  /* 0x0000000141417824 */ /* 0x000fe200078e021c */
[----:B------:R-:W-:Y:S01]  /*2210*/  LEA.HI R28, R31, R31, RZ, 0x1 ;  /* 0x0000001f1f1c7211 */ /* 0x000fe200078f08ff */
[----:B------:R-:W-:Y:S01]  /*2220*/  IMAD.WIDE.U32 R40, R29, R4, R20 ;  /* 0x000000041d287225 */ /* 0x000fe200078e0014 */
[----:B------:R-:W-:-:S03]  /*2230*/  LOP3.LUT R8, R8, 0xfffff000, RZ, 0xc0, !PT ;  /* 0xfffff00008087812 */ /* 0x000fc600078ec0ff */
[----:B--2---:R-:W-:Y:S01]  /*2240*/  IMAD.WIDE.U32 R20, R29, R4, R16 ;  /* 0x000000041d147225 */ /* 0x004fe200078e0010 */
[-C--:B------:R-:W-:Y:S02]  /*2250*/  LOP3.LUT R3, R3, R12.reuse, RZ, 0x3c, !PT ;  /* 0x0000000c03037212 */ /* 0x080fe400078e3cff */
[----:B------:R-:W-:Y:S02]  /*2260*/  LOP3.LUT R10, R10, 0xfffff000, RZ, 0xc0, !PT ;  /* 0xfffff0000a0a7812 */ /* 0x000fe400078ec0ff */
[----:B------:R-:W-:Y:S01]  /*2270*/  LOP3.LUT R9, R9, R12, RZ, 0x3c, !PT ;  /* 0x0000000c09097212 */ /* 0x000fe200078e3cff */
[----:B------:R-:W-:Y:S01]  /*2280*/  IMAD R12, R11, R6, RZ ;  /* 0x000000060b0c7224 */ /* 0x000fe200078e02ff */
[----:B------:R-:W-:Y:S01]  /*2290*/  LOP3.LUT R28, R28, 0xfffffffe, RZ, 0xc0, !PT ;  /* 0xfffffffe1c1c7812 */ /* 0x000fe200078ec0ff */
[----:B------:R-:W-:Y:S02]  /*22a0*/  IMAD.IADD R41, R41, 0x1, R13 ;  /* 0x0000000129297824 */ /* 0x000fe400078e020d */
[----:B------:R-:W-:-:S02]  /*22b0*/  IMAD.IADD R21, R13, 0x1, R21 ;  /* 0x000000010d157824 */ /* 0x000fc400078e0215 */
[----:B------:R-:W-:Y:S02]  /*22c0*/  IMAD R11, R11, R4, RZ ;  /* 0x000000040b0b7224 */ /* 0x000fe400078e02ff */
[----:B------:R-:W-:-:S04]  /*22d0*/  IMAD.WIDE.U32 R44, R24, R6, R44 ;  /* 0x00000006182c7225 */ /* 0x000fc800078e002c */
[----:B------:R-:W-:Y:S01]  /*22e0*/  IMAD.WIDE.U32 R42, R24, R6, R42 ;  /* 0x00000006182a7225 */ /* 0x000fe200078e002a */
[----:B------:R-:W-:-:S03]  /*22f0*/  LOP3.LUT R52, R0, 0x1, RZ, 0xc0, !PT ;  /* 0x0000000100347812 */ /* 0x000fc600078ec0ff */
[C---:B------:R-:W-:Y:S02]  /*2300*/  IMAD R11, R24.reuse, R5, R11 ;  /* 0x00000005180b7224 */ /* 0x040fe400078e020b */
[----:B------:R-:W-:Y:S01]  /*2310*/  IMAD.WIDE.U32 R40, R24, R4, R40 ;  /* 0x0000000418287225 */ /* 0x000fe200078e0028 */
[----:B------:R-:W-:-:S03]  /*2320*/  LOP3.LUT R51, R0, 0x2, RZ, 0xc0, !PT ;  /* 0x0000000200337812 */ /* 0x000fc600078ec0ff */
[----:B------:R-:W-:-:S04]  /*2330*/  IMAD.WIDE.U32 R20, R24, R4, R20 ;  /* 0x0000000418147225 */ /* 0x000fc800078e0014 */
[----:B------:R-:W-:Y:S01]  /*2340*/  IMAD.IADD R28, R31, 0x1, -R28 ;  /* 0x000000011f1c7824 */ /* 0x000fe200078e0a1c */
[C---:B------:R-:W-:Y:S01]  /*2350*/  SHF.L.U64.HI R60, R6.reuse, 0x7, R7 ;  /* 0x00000007063c7819 */ /* 0x040fe20000010207 */
[----:B------:R-:W-:Y:S01]  /*2360*/  IMAD.SHL.U32 R59, R6, 0x80, RZ ;  /* 0x00000080063b7824 */ /* 0x000fe200078e00ff */
[C---:B------:R-:W-:Y:S01]  /*2370*/  SHF.L.U64.HI R58, R4.reuse, 0x7, R5 ;  /* 0x00000007043a7819 */ /* 0x040fe20000010205 */
[----:B------:R-:W-:Y:S01]  /*2380*/  IMAD.SHL.U32 R57, R4, 0x80, RZ ;  /* 0x0000008004397824 */ /* 0x000fe200078e00ff */
[----:B------:R-:W-:Y:S01]  /*2390*/  SHF.R.S32.HI R56, RZ, 0x1f, R154 ;  /* 0x0000001fff387819 */ /* 0x000fe2000001149a */
[----:B------:R-:W-:Y:S01]  /*23a0*/  IMAD R55, R28, 0xc0, R29 ;  /* 0x000000c01c377824 */ /* 0x000fe200078e021d */
[----:B------:R-:W-:Y:S01]  /*23b0*/  SHF.R.S32.HI R50, RZ, 0x1f, R67 ;  /* 0x0000001fff327819 */ /* 0x000fe20000011443 */
[----:B------:R-:W-:Y:S01]  /*23c0*/  IMAD.SHL.U32 R53, R53, 0x2, RZ ;  /* 0x0000000235357824 */ /* 0x000fe200078e00ff */
[----:B------:R-:W-:Y:S01]  /*23d0*/  LOP3.LUT R0, R63, 0xfffffff0, RZ, 0xc0, !PT ;  /* 0xfffffff03f007812 */ /* 0x000fe200078ec0ff */
[----:B------:R-:W-:-:S02]  /*23e0*/  IMAD.IADD R47, R41, 0x1, R11 ;  /* 0x00000001292f7824 */ /* 0x000fc400078e020b */
[----:B------:R-:W-:Y:S01]  /*23f0*/  IMAD.IADD R46, R11, 0x1, R21 ;  /* 0x000000010b2e7824 */ /* 0x000fe200078e0215 */
[--C-:B------:R-:W-:Y:S01]  /*2400*/  IADD3 R62, R3, R8, R15.reuse ;  /* 0x00000008033e7210 */ /* 0x100fe20007ffe00f */
[----:B------:R-:W-:Y:S01]  /*2410*/  IMAD R3, R24, R7, R12 ;  /* 0x0000000718037224 */ /* 0x000fe200078e020c */
[----:B------:R-:W-:Y:S02]  /*2420*/  IADD3 R61, R9, R10, R15 ;  /* 0x0000000a093d7210 */ /* 0x000fe40007ffe00f */
[----:B0-----:R-:W-:Y:S01]  /*2430*/  SHF.R.U32.HI R15, RZ, 0x7, R30 ;  /* 0x00000007ff0f7819 */ /* 0x001fe2000001161e */
[----:B------:R-:W-:Y:S01]  /*2440*/  IMAD.IADD R49, R45, 0x1, R3 ;  /* 0x000000012d317824 */ /* 0x000fe200078e0203 */
[----:B------:R-:W-:Y:S01]  /*2450*/  ISETP.GE.AND P1, PT, R14, UR4, PT ;  /* 0x000000040e007c0c */ /* 0x000fe2000bf26270 */
[----:B------:R-:W-:Y:S01]  /*2460*/  IMAD.IADD R48, R3, 0x1, R43 ;  /* 0x0000000103307824 */ /* 0x000fe200078e022b */
[----:B------:R-:W-:Y:S01]  /*2470*/  LOP3.LUT R3, R64, 0xfffffff0, RZ, 0xc0, !PT ;  /* 0xfffffff040037812 */ /* 0x000fe200078ec0ff */
[----:B------:R-:W-:-:S10]  /*2480*/  VIADD R54, R15, 0x8 ;  /* 0x000000080f367836 */ /* 0x000fd40000000000 */
.L_x_11836:
[----:B--2---:R-:W2:Y:S01]  /*2490*/  LDL R10, [R1+0x50] ;  /* 0x00005000010a7983 */ /* 0x004ea20000100800 */
        /* <DEDUP_REMOVED lines=25> */
[----:B------:R-:W-:Y:S01]  /*2630*/  IMAD.MOV R2, RZ, RZ, -R8 ;  /* 0x000000ffff027224 */ /* 0x000fe200078e0a08 */
[----:B------:R-:W-:Y:S05]  /*2640*/  YIELD ;  /* 0x0000000000007946 */ /* 0x000fea0003800000 */
[----:B------:R-:W-:Y:S01]  /*2650*/  BSSY B0, `(.L_x_11794) ;  /* 0x0000438000007945 */ /* 0x000fe20003800000 */
[----:B------:R-:W-:Y:S01]  /*2660*/  IMAD R77, R77, R2, R13 ;  /* 0x000000024d4d7224 */ /* 0x000fe200078e020d */
[----:B------:R-:W-:Y:S01]  /*2670*/  ISETP.GT.AND P4, PT, R12, R25, PT ;  /* 0x000000190c00720c */ /* 0x000fe20003f84270 */
[----:B------:R-:W-:-:S02]  /*2680*/  IMAD.MOV.U32 R2, RZ, RZ, R12 ;  /* 0x000000ffff027224 */ /* 0x000fc400078e000c */
[----:B--2---:R-:W-:-:S04]  /*2690*/  IMAD R69, R23, 0x3000, R10 ;  /* 0x0000300017457824 */ /* 0x004fc800078e020a */
[----:B------:R-:W-:Y:S01]  /*26a0*/  IMAD.IADD R69, R18, 0x1, R69 ;  /* 0x0000000112457824 */ /* 0x000fe200078e0245 */
[----:B0-----:R-:W-:Y:S06]  /*26b0*/  @!P0 BRA `(.L_x_11795) ;  /* 0x0000003c00cc8947 */ /* 0x001fec0003800000 */
[----:B------:R-:W-:Y:S01]  /*26c0*/  SHF.R.S32.HI R76, RZ, 0x1f, R77 ;  /* 0x0000001fff4c7819 */ /* 0x000fe2000001144d */
[----:B------:R-:W-:Y:S01]  /*26d0*/  ULDC.64 UR4, c[0x0][0x300] ;  /* 0x0000c00000047ab9 */ /* 0x000fe20000000a00 */
[----:B-----5:R-:W-:Y:S01]  /*26e0*/  SHF.R.S32.HI R71, RZ, 0x1f, R78 ;  /* 0x0000001fff477819 */ /* 0x020fe2000001144e */
[C---:B------:R-:W-:Y:S01]  /*26f0*/  IMAD.WIDE.U32 R4, R77.reuse, UR4, RZ ;  /* 0x000000044d047c25 */ /* 0x040fe2000f8e00ff */
[----:B------:R-:W-:Y:S02]  /*2700*/  ULDC.U8 UR6, c[0x0][0x410] ;  /* 0x0001040000067ab9 */ /* 0x000fe40000000000 */
[----:B------:R-:W-:Y:S01]  /*2710*/  ISETP.NE.AND P0, PT, RZ, UR6, PT ;  /* 0x00000006ff007c0c */ /* 0x000fe2000bf05270 */
[----:B------:R-:W-:Y:S02]  /*2720*/  IMAD R6, R76, UR4, RZ ;  /* 0x000000044c067c24 */ /* 0x000fe4000f8e02ff */
[----:B------:R-:W-:Y:S02]  /*2730*/  IMAD R10, R58, R2, RZ ;  /* 0x000000023a0a7224 */ /* 0x000fe400078e02ff */
[----:B------:R-:W-:Y:S01]  /*2740*/  IMAD R7, R77, UR5, R6 ;  /* 0x000000054d077c24 */ /* 0x000fe2000f8e0206 */
[----:B------:R-:W-:Y:S01]  /*2750*/  ULDC.64 UR4, c[0x0][0x310] ;  /* 0x0000c40000047ab9 */ /* 0x000fe20000000a00 */
[----:B------:R-:W-:Y:S01]  /*2760*/  SHF.R.S32.HI R6, RZ, 0x1f, R2 ;  /* 0x0000001fff067819 */ /* 0x000fe20000011402 */
[----:B------:R-:W-:-:S02]  /*2770*/  IMAD R9, R71, UR4, RZ ;  /* 0x0000000447097c24 */ /* 0x000fc4000f8e02ff */
        /* <DEDUP_REMOVED lines=9> */
[-C--:B------:R-:W-:Y:S01]  /*2810*/  IMAD R8, R60, R2.reuse, RZ ;  /* 0x000000023c087224 */ /* 0x080fe200078e02ff */
[----:B------:R-:W-:Y:S01]  /*2820*/  IADD3 R72, P5, R4, UR4, RZ ;  /* 0x0000000404487c10 */ /* 0x000fe2000ffbe0ff */
[----:B------:R-:W-:Y:S02]  /*2830*/  IMAD R15, R6, R57, R10 ;  /* 0x00000039060f7224 */ /* 0x000fe400078e020a */
[----:B------:R-:W-:Y:S01]  /*2840*/  IMAD R70, R12, -0x80, R27 ;  /* 0xffffff800c467824 */ /* 0x000fe200078e021b */
[----:B------:R-:W-:Y:S01]  /*2850*/  IADD3.X R81, R5, UR5, R7, P5, !PT ;  /* 0x0000000505517c10 */ /* 0x000fe2000affe407 */
[----:B------:R-:W-:Y:S02]  /*2860*/  IMAD R9, R6, R59, R8 ;  /* 0x0000003b06097224 */ /* 0x000fe400078e0208 */
        /* <DEDUP_REMOVED lines=19> */
[----:B------:R-:W2:Y:S01]  /*29a0*/  LDL.64 R74, [R1+0x20] ;  /* 0x00002000014a7983 */ /* 0x000ea20000100a00 */
[----:B------:R-:W-:Y:S01]  /*29b0*/  ULDC.64 UR4, c[0x0][0x3e8] ;  /* 0x0000fa0000047ab9 */ /* 0x000fe20000000a00 */
[----:B------:R-:W-:Y:S02]  /*29c0*/  ULDC.64 UR6, c[0x0][0x400] ;  /* 0x0001000000067ab9 */ /* 0x000fe40000000a00 */
[----:B------:R-:W3:Y:S04]  /*29d0*/  LDL R39, [R1+0x3c] ;  /* 0x00003c0001277983 */ /* 0x000ee80000100800 */
[----:B------:R-:W4:Y:S01]  /*29e0*/  LDL R38, [R1+0x40] ;  /* 0x0000400001267983 */ /* 0x000f220000100800 */
[----:B------:R-:W-:Y:S02]  /*29f0*/  IADD3 R12, P0, P6, R44, UR4, R12 ;  /* 0x000000042c0c7c10 */ /* 0x000fe4000fe1e00c */
[----:B------:R-:W-:-:S02]  /*2a00*/  CS2R R34, SRZ ;  /* 0x0000000000227805 */ /* 0x000fc4000001ff00 */
[----:B------:R-:W-:Y:S02]  /*2a10*/  CS2R R36, SRZ ;  /* 0x0000000000247805 */ /* 0x000fe4000001ff00 */
[----:B------:R-:W-:Y:S02]  /*2a20*/  IADD3.X R13, R49, UR5, R14, P0, P6 ;  /* 0x00000005310d7c10 */ /* 0x000fe400087ec40e */
[----:B------:R-:W-:-:S04]  /*2a30*/  IADD3 R10, P0, P6, R40, UR6, R10 ;  /* 0x00000006280a7c10 */ /* 0x000fc8000fe1e00a */
[----:B------:R-:W-:Y:S02]  /*2a40*/  IADD3.X R11, R47, UR7, R15, P0, P6 ;  /* 0x000000072f0b7c10 */ /* 0x000fe400087ec40f */
[----:B------:R-:W-:Y:S02]  /*2a50*/  CS2R R30, SRZ ;  /* 0x00000000001e7805 */ /* 0x000fe4000001ff00 */
[----:B------:R-:W-:Y:S02]  /*2a60*/  CS2R R8, SRZ ;  /* 0x0000000000087805 */ /* 0x000fe4000001ff00 */
[----:B------:R-:W-:Y:S02]  /*2a70*/  CS2R R32, SRZ ;  /* 0x0000000000207805 */ /* 0x000fe4000001ff00 */
[----:B------:R-:W-:Y:S02]  /*2a80*/  CS2R R28, SRZ ;  /* 0x00000000001c7805 */ /* 0x000fe4000001ff00 */
[----:B--2---:R-:W-:-:S02]  /*2a90*/  ISETP.GE.AND P6, PT, R74, R80, PT ;  /* 0x000000504a00720c */ /* 0x004fc40003fc6270 */
[----:B---3--:R-:W-:-:S11]  /*2aa0*/  ISETP.GE.AND P0, PT, R39, R80, PT ;  /* 0x000000502700720c */ /* 0x008fd60003f06270 */
[----:B------:R0:W5:Y:S04]  /*2ab0*/  @!P6 LDG.E.64 R34, desc[UR42][R12.64] ;  /* 0x0000002a0c22e981 */ /* 0x000168000c1e1b00 */
[----:B------:R0:W5:Y:S01]  /*2ac0*/  @!P6 LDG.E.64 R36, desc[UR42][R10.64] ;  /* 0x0000002a0a24e981 */ /* 0x000162000c1e1b00 */
[----:B----4-:R-:W-:-:S03]  /*2ad0*/  ISETP.GE.AND P6, PT, R38, R80, PT ;  /* 0x000000502600720c */ /* 0x010fc60003fc6270 */
[----:B------:R0:W5:Y:S04]  /*2ae0*/  @!P0 LDG.E.64 R30, desc[UR42][R12.64+0x10] ;  /* 0x0000102a0c1e8981 */ /* 0x000168000c1e1b00 */
[----:B------:R0:W5:Y:S06]  /*2af0*/  @!P0 LDG.E.64 R32, desc[UR42][R10.64+0x10] ;  /* 0x0000102a0a208981 */ /* 0x00016c000c1e1b00 */
[----:B------:R0:W5:Y:S04]  /*2b00*/  @!P6 LDG.E.64 R8, desc[UR42][R12.64+0x20] ;  /* 0x0000202a0c08e981 */ /* 0x000168000c1e1b00 */
[----:B------:R0:W5:Y:S02]  /*2b10*/  @!P6 LDG.E.64 R28, desc[UR42][R10.64+0x20] ;  /* 0x0000202a0a1ce981 */ /* 0x000164000c1e1b00 */
.L_x_11798:
[----:B------:R-:W-:Y:S05]  /*2b20*/  BSYNC B1 ;  /* 0x0000000000017941 */ /* 0x000fea0003800000 */
.L_x_11797:
        /* <DEDUP_REMOVED lines=10> */
.L_x_11799:
[----:B------:R-:W2:Y:S01]  /*2bd0*/  LDL R4, [R1+0x18] ;  /* 0x0000180001047983 */ /* 0x000ea20000100800 */
[----:B------:R-:W-:Y:S01]  /*2be0*/  IMAD R68, R23, 0x8, R18 ;  /* 0x0000000817447824 */ /* 0x000fe200078e0212 */
[----:B------:R-:W-:Y:S01]  /*2bf0*/  BSSY B1, `(.L_x_11800) ;  /* 0x0000004000017945 */ /* 0x000fe20003800000 */
[----:B--2---:R-:W-:-:S04]  /*2c00*/  SHF.L.U32 R79, R4, 0x1f, RZ ;  /* 0x0000001f044f7819 */ /* 0x004fc800000006ff */
[----:B------:R-:W1:Y:S02]  /*2c10*/  SYNCS.PHASECHK.TRANS64.TRYWAIT P6, [R68+URZ+0x19c90], R79 ;  /* 0x019c904f440075a7 */ /* 0x000e6400080c017f */
[----:B-1----:R-:W-:Y:S05]  /*2c20*/  @!P6 BRA `(.L_x_11801) ;  /* 0x000002100054e947 */ /* 0x002fea0003800000 */
.L_x_12135:
[----:B------:R-:W-:Y:S05]  /*2c30*/  BSYNC B1 ;  /* 0x0000000000017941 */ /* 0x000fea0003800000 */
.L_x_11800:
[----:B------:R-:W-:-:S03]  /*2c40*/  UMOV UR4, 0xffffffff ;  /* 0xffffffff00047882 */ /* 0x000fc60000000000 */
[----:B------:R-:W-:Y:S05]  /*2c50*/  BRA.DIV UR4, `(.L_x_11802) ;  /* 0x00000212045c7947 */ /* 0x000fea000b800000 */
[----:B------:R2:W3:Y:S04]  /*2c60*/  SHFL.IDX PT, R39, R81, RZ, 0x1e1f ;  /* 0x001e1fff51277589 */ /* 0x0004e800000e0000 */
[----:B------:R2:W4:Y:S02]  /*2c70*/  SHFL.IDX PT, R14, R72, RZ, 0x1e1f ;  /* 0x001e1fff480e7589 */ /* 0x00052400000e0000 */
.L_x_12139:
[----:B------:R-:W-:Y:S05]  /*2c80*/  @P5 BRA `(.L_x_11803) ;  /* 0x0000003c00505947 */ /* 0x000fea0003800000 */
[----:B------:R-:W-:Y:S01]  /*2c90*/  ISETP.NE.AND P5, PT, R52, RZ, PT ;  /* 0x000000ff3400720c */ /* 0x000fe20003fa5270 */
[----:B------:R-:W-:-:S12]  /*2ca0*/  BSSY B1, `(.L_x_11804) ;  /* 0x0000076000017945 */ /* 0x000fd80003800000 */
[----:B------:R-:W-:Y:S05]  /*2cb0*/  @!P5 BRA `(.L_x_11805) ;  /* 0x0000000400d0d947 */ /* 0x000fea0003800000 */
[----:B0-----:R-:W5:Y:S01]  /*2cc0*/  LDL.64 R12, [R1+0x20] ;  /* 0x00002000010c7983 */ /* 0x001f620000100a00 */
[----:B----4-:R-:W-:Y:S01]  /*2cd0*/  IADD3 R10, P5, R16, R14, RZ ;  /* 0x0000000e100a7210 */ /* 0x010fe20007fbe0ff */
[----:B------:R-:W-:Y:S02]  /*2ce0*/  BSSY B2, `(.L_x_11806) ;  /* 0x0000070000027945 */ /* 0x000fe40003800000 */
[----:B------:R0:W4:Y:S02]  /*2cf0*/  LDS.128 R4, [R69+0x13800] ;  /* 0x0138000045047984 */ /* 0x0001240000000c00 */
[----:B---3--:R-:W-:Y:S01]  /*2d00*/  IMAD.X R11, R39, 0x1, R17, P5 ;  /* 0x00000001270b7824 */ /* 0x008fe200028e0611 */
[----:B-----5:R-:W-:-:S13]  /*2d10*/  ISETP.GE.AND P6, PT, R12, R80, PT ;  /* 0x000000500c00720c */ /* 0x020fda0003fc6270 */
[----:B0---4-:R-:W-:Y:S05]  /*2d20*/  @P6 BRA `(.L_x_11807) ;  /* 0x0000000400ac6947 */ /* 0x011fea0003800000 */
[--C-:B--2---:R-:W-:Y:S02]  /*2d30*/  SHF.R.U32.HI R81, RZ, 0x8, R35.reuse ;  /* 0x00000008ff517819 */ /* 0x104fe40000011623 */
[----:B------:R-:W-:Y:S02]  /*2d40*/  LOP3.LUT R12, R35, 0xff, RZ, 0xc0, !PT ;  /* 0x000000ff230c7812 */ /* 0x000fe400078ec0ff */
[----:B------:R-:W-:Y:S02]  /*2d50*/  SHF.R.U32.HI R13, RZ, 0x18, R35 ;  /* 0x00000018ff0d7819 */ /* 0x000fe40000011623 */
        /* <DEDUP_REMOVED lines=25> */
[-C--:B------:R-:W-:Y:S01]  /*2ef0*/  FMUL.FTZ R87, R34, R85.reuse ;  /* 0x0000005522577220 */ /* 0x080fe20000410000 */
        /* <DEDUP_REMOVED lines=26> */
[----:B------:R-:W-:Y:S01]  /*30a0*/  F2FP.F16.E4M3.UNPACK_B R83, R12.H1 ;  /* 0x0000000cff53723e */ /* 0x000fe200030006ff */
[-C--:B------:R-:W-:Y:S01]  /*30b0*/  FFMA.FTZ R36, R36, R15.reuse, -R85 ;  /* 0x0000000f24247223 */ /* 0x080fe20000010855 */
[----:B------:R-:W-:Y:S01]  /*30c0*/  FFMA.FTZ R37, R37, R15, R84 ;  /* 0x0000000f25257223 */ /* 0x000fe20000010054 */
[-C--:B------:R-:W-:Y:S01]  /*30d0*/  FFMA.FTZ R15, R34, R82.reuse, -R81 ;  /* 0x00000052220f7223 */ /* 0x080fe20000010851 */
[----:B------:R-:W-:Y:S01]  /*30e0*/  FFMA.FTZ R34, R35, R82, R72 ;  /* 0x0000005223227223 */ /* 0x000fe20000010048 */
[----:B------:R-:W-:Y:S01]  /*30f0*/  F2FP.F16.E4M3.UNPACK_B R72, R7.H1 ;  /* 0x00000007ff48723e */ /* 0x000fe200030006ff */
[--C-:B------:R-:W-:Y:S01]  /*3100*/  HADD2.F32 R84, -RZ, R83.reuse.H1_H1 ;  /* 0x30000053ff547230 */ /* 0x100fe20000004100 */
[----:B------:R-:W-:Y:S01]  /*3110*/  F2FP.SATFINITE.E4M3.F32.PACK_AB_MERGE_C R35, R87, R86, RZ ;  /* 0x000000565723723e */ /* 0x000fe200048070ff */
[----:B------:R-:W-:Y:S01]  /*3120*/  HADD2.F32 R83, -RZ, R83.H0_H0 ;  /* 0x20000053ff537230 */ /* 0x000fe20000004100 */
[-C--:B------:R-:W-:Y:S01]  /*3130*/  F2FP.F16.E4M3.UNPACK_B R86, R13.reuse.H1 ;  /* 0x0000000dff56723e */ /* 0x080fe200030006ff */
[--C-:B------:R-:W-:Y:S01]  /*3140*/  HADD2.F32 R81, -RZ, R72.reuse.H0_H0 ;  /* 0x20000048ff517230 */ /* 0x100fe20000004100 */
        /* <DEDUP_REMOVED lines=25> */
[--C-:B------:R-:W-:Y:S01]  /*32e0*/  HADD2.F32 R7, -RZ, R6.reuse.H0_H0 ;  /* 0x20000006ff077230 */ /* 0x100fe20000004100 */
[----:B------:R-:W-:Y:S01]  /*32f0*/  F2FP.SATFINITE.E4M3.F32.PACK_AB_MERGE_C R37, R37, R92, RZ ;  /* 0x0000005c2525723e */ /* 0x000fe200048070ff */
[----:B------:R-:W-:Y:S02]  /*3300*/  HADD2.F32 R6, -RZ, R6.H1_H1 ;  /* 0x30000006ff067230 */ /* 0x000fe40000004100 */
[----:B------:R-:W-:Y:S01]  /*3310*/  FMUL.FTZ R81, R13, R86 ;  /* 0x000000560d517220 */ /* 0x000fe20000410000 */
[----:B------:R-:W-:-:S02]  /*3320*/  HADD2.F32 R82, -RZ, R82.H0_H0 ;  /* 0x20000052ff527230 */ /* 0x000fc40000004100 */
        /* <DEDUP_REMOVED lines=11> */
.L_x_11807:
[----:B------:R-:W-:Y:S05]  /*33e0*/  BSYNC B2 ;  /* 0x0000000000027941 */ /* 0x000fea0003800000 */
.L_x_11806:
[----:B------:R0:W-:Y:S02]  /*33f0*/  ST.E.128 desc[UR42][R10.64], R4 ;  /* 0x000000040a007985 */ /* 0x0001e4000c101d2a */
.L_x_11805:
[----:B------:R-:W-:Y:S05]  /*3400*/  BSYNC B1 ;  /* 0x0000000000017941 */ /* 0x000fea0003800000 */
.L_x_11804:
[----:B------:R-:W-:Y:S01]  /*3410*/  ISETP.NE.AND P5, PT, R51, RZ, PT ;  /* 0x000000ff3300720c */ /* 0x000fe20003fa5270 */
[----:B------:R-:W-:-:S12]  /*3420*/  BSSY B1, `(.L_x_11808) ;  /* 0x0000078000017945 */ /* 0x000fd80003800000 */
[----:B------:R-:W-:Y:S05]  /*3430*/  @!P5 BRA `(.L_x_11809) ;  /* 0x0000000400d8d947 */ /* 0x000fea0003800000 */
[----:B0-----:R-:W5:Y:S04]  /*3440*/  LDL R5, [R1+0x3c] ;  /* 0x00003c0001057983 */ /* 0x001f680000100800 */
[----:B------:R-:W2:Y:S01]  /*3450*/  LDL R4, [R1+0x28] ;  /* 0x0000280001047983 */ /* 0x000ea20000100800 */
[----:B------:R-:W-:Y:S01]  /*3460*/  BSSY B2, `(.L_x_11810) ;  /* 0x0000072000027945 */ /* 0x000fe20003800000 */
[----:B-----5:R-:W-:Y:S01]  /*3470*/  ISETP.GE.AND P6, PT, R5, R80, PT ;  /* 0x000000500500720c */ /* 0x020fe20003fc6270 */
[----:B--2---:R-:W-:Y:S02]  /*3480*/  IMAD.SHL.U32 R11, R4, 0x10, RZ ;  /* 0x00000010040b7824 */ /* 0x004fe400078e00ff */
[----:B------:R0:W2:Y:S03]  /*3490*/  LDS.128 R4, [R69+0x14800] ;  /* 0x0148000045047984 */ /* 0x0000a60000000c00 */
[----:B----4-:R-:W-:-:S04]  /*34a0*/  IADD3 R10, P5, R14, R11, RZ ;  /* 0x0000000b0e0a7210 */ /* 0x010fc80007fbe0ff */
[----:B---3--:R-:W-:-:S03]  /*34b0*/  LEA.HI.X.SX32 R11, R11, R39, 0x1, P5 ;  /* 0x000000270b0b7211 */ /* 0x008fc600028f0eff */
[----:B0-----:R-:W-:Y:S06]  /*34c0*/  @P6 BRA `(.L_x_11811) ;  /* 0x0000000400ac6947 */ /* 0x001fec0003800000 */
        /* <DEDUP_REMOVED lines=60> */
[----:B------:R-:W-:-:S02]  /*3890*/  F2FP.F16.E4M3.UNPACK_B R34, R7.H1 ;  /* 0x00000007ff22723e */ /* 0x000fc400030006ff */
[----:B------:R-:W-:Y:S01]  /*38a0*/  F2FP.SATFINITE.E4M3.F32.PACK_AB_MERGE_C R31, R81, R72, RZ ;  /* 0x00000048511f723e */ /* 0x000fe200048070ff */
[--C-:B------:R-:W-:Y:S01]  /*38b0*/  HADD2.F32 R81, -RZ, R75.reuse.H1_H1 ;  /* 0x3000004bff517230 */ /* 0x100fe20000004100 */
[----:B------:R-:W-:Y:S01]  /*38c0*/  F2FP.SATFINITE.E4M3.F32.PACK_AB_MERGE_C R32, R33, R32, RZ ;  /* 0x000000202120723e */ /* 0x000fe200048070ff */
[--C-:B------:R-:W-:Y:S01]  /*38d0*/  HADD2.F32 R35, -RZ, R34.reuse.H0_H0 ;  /* 0x20000022ff237230 */ /* 0x100fe20000004100 */
        /* <DEDUP_REMOVED lines=8> */
[----:B------:R-:W-:Y:S01]  /*3960*/  FMUL.FTZ R12, R34, R81 ;  /* 0x00000051220c7220 */ /* 0x000fe20000410000 */
[----:B------:R-:W-:Y:S01]  /*3970*/  HADD2.F32 R82, -RZ, R74.H1_H1 ;  /* 0x3000004aff527230 */ /* 0x000fe20000004100 */
[----:B------:R-:W-:Y:S01]  /*3980*/  F2FP.F16.E4M3.UNPACK_B R7, R7 ;  /* 0x00000007ff07723e */ /* 0x000fe200020006ff */
[----:B------:R-:W-:Y:S02]  /*3990*/  HADD2.F32 R33, -RZ, R33.H0_H0 ;  /* 0x20000021ff217230 */ /* 0x000fe40000004100 */
[----:B------:R-:W-:Y:S01]  /*39a0*/  FFMA.FTZ R83, R35, R72, -R12 ;  /* 0x0000004823537223 */ /* 0x000fe2000001080c */
[----:B------:R-:W-:Y:S02]  /*39b0*/  HADD2.F32 R12, -RZ, R36.H1_H1 ;  /* 0x30000024ff0c7230 */ /* 0x000fe40000004100 */
[----:B------:R-:W-:Y:S01]  /*39c0*/  FMUL.FTZ R84, R13, R82 ;  /* 0x000000520d547220 */ /* 0x000fe20000410000 */
[----:B------:R-:W-:Y:S01]  /*39d0*/  F2FP.F16.E4M3.UNPACK_B R6, R6 ;  /* 0x00000006ff06723e */ /* 0x000fe200020006ff */
[----:B------:R-:W-:Y:S01]  /*39e0*/  FMUL.FTZ R82, R33, R82 ;  /* 0x0000005221527220 */ /* 0x000fe20000410000 */
[----:B------:R-:W-:Y:S01]  /*39f0*/  FMUL.FTZ R81, R35, R81 ;  /* 0x0000005123517220 */ /* 0x000fe20000410000 */
        /* <DEDUP_REMOVED lines=24> */
.L_x_11811:
[----:B------:R-:W-:Y:S05]  /*3b80*/  BSYNC B2 ;  /* 0x0000000000027941 */ /* 0x000fea0003800000 */
.L_x_11810:
[----:B--2---:R0:W-:Y:S02]  /*3b90*/  ST.E.128 desc[UR42][R10.64], R4 ;  /* 0x000000040a007985 */ /* 0x0041e4000c101d2a */
.L_x_11809:
[----:B------:R-:W-:Y:S05]  /*3ba0*/  BSYNC B1 ;  /* 0x0000000000017941 */ /* 0x000fea0003800000 */
.L_x_11808:
[----:B------:R-:W-:Y:S05]  /*3bb0*/  @P1 BRA `(.L_x_11803) ;  /* 0x0000002c00841947 */ /* 0x000fea0003800000 */
[----:B0-----:R-:W4:Y:S04]  /*3bc0*/  LDL R4, [R1+0x14] ;  /* 0x0000140001047983 */ /* 0x001f280000100800 */
[----:B------:R-:W5:Y:S04]  /*3bd0*/  LDL R13, [R1+0x40] ;  /* 0x00004000010d7983 */ /* 0x000f680000100800 */
[----:B------:R-:W3:Y:S01]  /*3be0*/  LDL R12, [R1+0x34] ;  /* 0x00003400010c7983 */ /* 0x000ee20000100800 */
[----:B------:R-:W-:Y:S01]  /*3bf0*/  BSSY B1, `(.L_x_11812) ;  /* 0x000006f000017945 */ /* 0x000fe20003800000 */
[----:B----4-:R-:W-:-:S02]  /*3c00*/  IADD3 R10, P5, R4, R14, RZ ;  /* 0x0000000e040a7210 */ /* 0x010fc40007fbe0ff */
[----:B------:R0:W4:Y:S01]  /*3c10*/  LDS.128 R4, [R69+0x15800] ;  /* 0x0158000045047984 */ /* 0x0001220000000c00 */
[----:B-----5:R-:W-:Y:S02]  /*3c20*/  ISETP.GE.AND P6, PT, R13, R80, PT ;  /* 0x000000500d00720c */ /* 0x020fe40003fc6270 */
[----:B---3--:R-:W-:-:S11]  /*3c30*/  IMAD.X R11, R39, 0x1, R12, P5 ;  /* 0x00000001270b7824 */ /* 0x008fd600028e060c */
[----:B0-----:R-:W-:Y:S05]  /*3c40*/  @P6 BRA `(.L_x_11813) ;  /* 0x0000000400a46947 */ /* 0x001fea0003800000 */
[----:B------:R-:W-:Y:S02]  /*3c50*/  SHF.R.U32.HI R12, RZ, 0x8, R29 ;  /* 0x00000008ff0c7819 */ /* 0x000fe4000001161d */
[--C-:B------:R-:W-:Y:S02]  /*3c60*/  SHF.R.U32.HI R28, RZ, 0x8, R9.reuse ;  /* 0x00000008ff1c7819 */ /* 0x100fe40000011609 */
[----:B------:R-:W-:Y:S01]  /*3c70*/  LOP3.LUT R8, R9, 0xff, RZ, 0xc0, !PT ;  /* 0x000000ff09087812 */ /* 0x000fe200078ec0ff */
[----:B------:R-:W-:Y:S01]  /*3c80*/  IMAD.SHL.U32 R12, R12, 0x100, RZ ;  /* 0x000001000c0c7824 */ /* 0x000fe200078e00ff */
[----:B------:R-:W-:Y:S02]  /*3c90*/  SHF.R.U32.HI R13, RZ, 0x18, R9 ;  /* 0x00000018ff0d7819 */ /* 0x000fe40000011609 */
[----:B------:R-:W-:Y:S02]  /*3ca0*/  SHF.R.U32.HI R14, RZ, 0x10, R29 ;  /* 0x00000010ff0e7819 */ /* 0x000fe4000001161d */
[----:B------:R-:W-:-:S02]  /*3cb0*/  LOP3.LUT R15, R29, 0xff0000ff, RZ, 0xc0, !PT ;  /* 0xff0000ff1d0f7812 */ /* 0x000fc400078ec0ff */
[----:B------:R-:W-:Y:S01]  /*3cc0*/  PRMT R13, R13, 0x654, R8 ;  /* 0x000006540d0d7816 */ /* 0x000fe20000000008 */
[----:B------:R-:W-:Y:S01]  /*3cd0*/  IMAD.SHL.U32 R8, R28, 0x100, RZ ;  /* 0x000001001c087824 */ /* 0x000fe200078e00ff */
[----:B------:R-:W-:Y:S01]  /*3ce0*/  SHF.R.U32.HI R30, RZ, 0x10, R9 ;  /* 0x00000010ff1e7819 */ /* 0x000fe20000011609 */
[----:B----4-:R-:W-:Y:S01]  /*3cf0*/  IMAD.MOV.U32 R9, RZ, RZ, R4 ;  /* 0x000000ffff097224 */ /* 0x010fe200078e0004 */
[----:B------:R-:W-:Y:S01]  /*3d00*/  LOP3.LUT R15, R15, 0xff00, R12, 0xf8, !PT ;  /* 0x0000ff000f0f7812 */ /* 0x000fe200078ef80c */
[----:B------:R-:W-:Y:S01]  /*3d10*/  IMAD.U32 R12, R14, 0x10000, RZ ;  /* 0x000100000e0c7824 */ /* 0x000fe200078e00ff */
[----:B------:R-:W-:Y:S02]  /*3d20*/  F2FP.F16.E4M3.UNPACK_B R4, R5 ;  /* 0x00000005ff04723e */ /* 0x000fe400020006ff */
[----:B------:R-:W-:Y:S02]  /*3d30*/  F2FP.F16.E4M3.UNPACK_B R14, R73.H1 ;  /* 0x00000049ff0e723e */ /* 0x000fe400030006ff */
        /* <DEDUP_REMOVED lines=9> */
[----:B------:R-:W-:-:S02]  /*3dd0*/  HADD2.F32 R28, -RZ, R14.H1_H1 ;  /* 0x3000000eff1c7230 */ /* 0x000fc40000004100 */
[----:B------:R-:W-:Y:S01]  /*3de0*/  FMUL.FTZ R33, R12, R31 ;  /* 0x0000001f0c217220 */ /* 0x000fe20000410000 */
[----:B------:R-:W-:Y:S01]  /*3df0*/  HADD2.F32 R29, -RZ, R15.H0_H0 ;  /* 0x2000000fff1d7230 */ /* 0x000fe20000004100 */
[----:B------:R-:W-:Y:S01]  /*3e00*/  F2FP.F16.E4M3.UNPACK_B R73, R73 ;  /* 0x00000049ff49723e */ /* 0x000fe200020006ff */
[--C-:B------:R-:W-:Y:S01]  /*3e10*/  HADD2.F32 R14, -RZ, R5.reuse.H1_H1 ;  /* 0x30000005ff0e7230 */ /* 0x100fe20000004100 */
[----:B------:R-:W-:Y:S01]  /*3e20*/  F2FP.F16.E4M3.UNPACK_B R38, R38 ;  /* 0x00000026ff26723e */ /* 0x000fe200020006ff */
        /* <DEDUP_REMOVED lines=13> */
[----:B------:R-:W-:Y:S01]  /*3f00*/  HADD2.F32 R15, -RZ, R12.H1_H1 ;  /* 0x3000000cff0f7230 */ /* 0x000fe20000004100 */
[----:B------:R-:W-:Y:S01]  /*3f10*/  F2FP.SATFINITE.E4M3.F32.PACK_AB_MERGE_C R39, R34, R33, RZ ;  /* 0x000000212227723e */ /* 0x000fe200048070ff */
[--C-:B------:R-:W-:Y:S02]  /*3f20*/  HADD2.F32 R12, -RZ, R9.reuse.H0_H0 ;  /* 0x20000009ff0c7230 */ /* 0x100fe40000004100 */
[-C--:B------:R-:W-:Y:S01]  /*3f30*/  FMUL.FTZ R32, R14, R28.reuse ;  /* 0x0000001c0e207220 */ /* 0x080fe20000410000 */
[----:B------:R-:W-:Y:S02]  /*3f40*/  HADD2.F32 R13, -RZ, R9.H1_H1 ;  /* 0x30000009ff0d7230 */ /* 0x000fe40000004100 */
[----:B------:R-:W-:Y:S01]  /*3f50*/  FMUL.FTZ R31, R15, R28 ;  /* 0x0000001c0f1f7220 */ /* 0x000fe20000410000 */
[----:B------:R-:W-:Y:S01]  /*3f60*/  HADD2.F32 R73, -RZ, R73.H0_H0 ;  /* 0x20000049ff497230 */ /* 0x000fe20000004100 */
        /* <DEDUP_REMOVED lines=40> */
[----:B------:R-:W-:-:S02]  /*41f0*/  HADD2.F32 R13, -RZ, R32.H0_H0 ;  /* 0x20000020ff0d7230 */ /* 0x000fc40000004100 */
[----:B------:R-:W-:Y:S02]  /*4200*/  HADD2.F32 R6, -RZ, R6.H1_H1 ;  /* 0x30000006ff067230 */ /* 0x000fe40000004100 */
        /* <DEDUP_REMOVED lines=13> */
.L_x_11813:
[----:B------:R-:W-:Y:S05]  /*42e0*/  BSYNC B1 ;  /* 0x0000000000017941 */ /* 0x000fea0003800000 */
.L_x_11812:
[----:B----4-:R0:W-:Y:S01]  /*42f0*/  ST.E.128 desc[UR42][R10.64], R4 ;  /* 0x000000040a007985 */ /* 0x0101e2000c101d2a */
[----:B------:R-:W-:Y:S05]  /*4300*/  BRA `(.L_x_11803) ;  /* 0x0000002400b07947 */ /* 0x000fea0003800000 */
.L_x_11796:
        /* <DEDUP_REMOVED lines=31> */
.L_x_11815:
[----:B------:R-:W-:Y:S05]  /*4500*/  BSYNC B1 ;  /* 0x0000000000017941 */ /* 0x000fea0003800000 */
.L_x_11814:
        /* <DEDUP_REMOVED lines=9> */
[----:B------:R-:W-:-:S04]  /*45a0*/  IMAD.MOV.U32 R87, RZ, RZ, R36 ;  /* 0x000000ffff577224 */ /* 0x000fc800078e0024 */
[----:B------:R-:W-:Y:S05]  /*45b0*/  @!P0 BRA `(.L_x_11816) ;  /* 0x0000000000048947 */ /* 0x000fea0003800000 */
[----:B------:R-:W-:Y:S01]  /*45c0*/  BPT.TRAP 0x1 ;  /* 0x000000040000795c */ /* 0x000fe20000300000 */
.L_x_11816:
[----:B------:R-:W2:Y:S01]  /*45d0*/  LDL R8, [R1+0x18] ;  /* 0x0000180001087983 */ /* 0x000ea20000100800 */
[----:B------:R-:W-:Y:S01]  /*45e0*/  IMAD R68, R23, 0x8, R18 ;  /* 0x0000000817447824 */ /* 0x000fe200078e0212 */
[----:B------:R-:W-:Y:S01]  /*45f0*/  BSSY B1, `(.L_x_11817) ;  /* 0x0000004000017945 */ /* 0x000fe20003800000 */
[----:B--2---:R-:W-:-:S04]  /*4600*/  SHF.L.U32 R79, R8, 0x1f, RZ ;  /* 0x0000001f084f7819 */ /* 0x004fc800000006ff */
[----:B------:R-:W1:Y:S02]  /*4610*/  SYNCS.PHASECHK.TRANS64.TRYWAIT P6, [R68+URZ+0x19c90], R79 ;  /* 0x019c904f440075a7 */ /* 0x000e6400080c017f */
[----:B-1----:R-:W-:Y:S05]  /*4620*/  @!P6 BRA `(.L_x_11818) ;  /* 0x000001f80030e947 */ /* 0x002fea0003800000 */
.L_x_12140:
[----:B------:R-:W-:Y:S05]  /*4630*/  BSYNC B1 ;  /* 0x0000000000017941 */ /* 0x000fea0003800000 */
.L_x_11817:
[----:B------:R-:W-:-:S03]  /*4640*/  UMOV UR4, 0xffffffff ;  /* 0xffffffff00047882 */ /* 0x000fc60000000000 */
[----:B------:R-:W-:Y:S05]  /*4650*/  BRA.DIV UR4, `(.L_x_11819) ;  /* 0x000001fa04387947 */ /* 0x000fea000b800000 */
[----:B------:R-:W2:Y:S04]  /*4660*/  SHFL.IDX PT, R81, R81, RZ, 0x1e1f ;  /* 0x001e1fff51517589 */ /* 0x000ea800000e0000 */
[----:B------:R3:W4:Y:S02]  /*4670*/  SHFL.IDX PT, R82, R72, RZ, 0x1e1f ;  /* 0x001e1fff48527589 */ /* 0x00072400000e0000 */
.L_x_12144:
[----:B------:R-:W-:Y:S05]  /*4680*/  @P5 BRA `(.L_x_11803) ;  /* 0x0000002000d05947 */ /* 0x000fea0003800000 */
[----:B------:R-:W5:Y:S01]  /*4690*/  LDC R90, c[0x0][0x2f4] ;  /* 0x0000bd00ff5a7b82 */ /* 0x000f620000000800 */
[----:B------:R-:W-:Y:S01]  /*46a0*/  ISETP.NE.AND P5, PT, R52, RZ, PT ;  /* 0x000000ff3400720c */ /* 0x000fe20003fa5270 */
[----:B------:R-:W-:Y:S01]  /*46b0*/  BSSY B1, `(.L_x_11820) ;  /* 0x00000fb000017945 */ /* 0x000fe20003800000 */
[----:B-----5:R-:W-:-:S11]  /*46c0*/  IMAD.IADD R94, R90, 0x1, -R53 ;  /* 0x000000015a5e7824 */ /* 0x020fd600078e0a35 */
[----:B------:R-:W-:Y:S05]  /*46d0*/  @!P5 BRA `(.L_x_11821) ;  /* 0x0000000c00e0d947 */ /* 0x000fea0003800000 */
[----:B0-----:R-:W5:Y:S04]  /*46e0*/  LDL R13, [R1+0x30] ;  /* 0x00003000010d7983 */ /* 0x001f680000100800 */
[----:B------:R-:W5:Y:S04]  /*46f0*/  LDL R12, [R1+0x78] ;  /* 0x00007800010c7983 */ /* 0x000f680000100800 */
[----:B------:R-:W5:Y:S01]  /*4700*/  LDL R10, [R1+0x44] ;  /* 0x00004400010a7983 */ /* 0x000f620000100800 */
[----:B------:R-:W-:Y:S01]  /*4710*/  SEL R8, R53, R94, !P3 ;  /* 0x0000005e35087207 */ /* 0x000fe20005800000 */
[----:B------:R-:W-:Y:S01]  /*4720*/  BSSY B2, `(.L_x_11822) ;  /* 0x00000f1000027945 */ /* 0x000fe20003800000 */
[----:B---34-:R-:W-:-:S02]  /*4730*/  IADD3 R72, P6, R3, R82, RZ ;  /* 0x0000005203487210 */ /* 0x018fc40007fde0ff */
        /* <DEDUP_REMOVED lines=13> */
[----:B-----5:R-:W-:-:S04]  /*4810*/  LOP3.LUT R8, R13, 0x10, R11, 0xf8, !PT ;  /* 0x000000100d087812 */ /* 0x020fc800078ef80b */
[----:B------:R-:W-:-:S04]  /*4820*/  LOP3.LUT R8, R8, R12, RZ, 0x3c, !PT ;  /* 0x0000000c08087212 */ /* 0x000fc800078e3cff */
        /* <DEDUP_REMOVED lines=8> */
[----:B------:R-:W-:Y:S02]  /*48b0*/  SHF.R.U32.HI R99, RZ, 0x8, R39 ;  /* 0x00000008ff637819 */ /* 0x000fe40000011627 */
[--C-:B------:R-:W-:Y:S02]  /*48c0*/  SHF.R.U32.HI R30, RZ, 0x10, R29.reuse ;  /* 0x00000010ff1e7819 */ /* 0x100fe4000001161d */
[--C-:B------:R-:W-:Y:S01]  /*48d0*/  SHF.R.U32.HI R36, RZ, 0x8, R29.reuse ;  /* 0x00000008ff247819 */ /* 0x100fe2000001161d */
[----:B------:R-:W-:Y:S01]  /*48e0*/  IMAD.SHL.U32 R99, R99, 0x100, RZ ;  /* 0x0000010063637824 */ /* 0x000fe200078e00ff */
[----:B------:R-:W-:Y:S02]  /*48f0*/  LOP3.LUT R28, R29, 0xff, RZ, 0xc0, !PT ;  /* 0x000000ff1d1c7812 */ /* 0x000fe400078ec0ff */
[----:B------:R-:W-:Y:S01]  /*4900*/  SHF.R.U32.HI R93, RZ, 0x18, R29 ;  /* 0x00000018ff5d7819 */ /* 0x000fe2000001161d */
[----:B------:R-:W-:Y:S01]  /*4910*/  IMAD.SHL.U32 R36, R36, 0x100, RZ ;  /* 0x0000010024247824 */ /* 0x000fe200078e00ff */
[----:B------:R-:W-:-:S02]  /*4920*/  SHF.R.U32.HI R38, RZ, 0x8, R31 ;  /* 0x00000008ff267819 */ /* 0x000fc4000001161f */
[----:B------:R-:W-:Y:S02]  /*4930*/  SHF.R.U32.HI R97, RZ, 0x8, R37 ;  /* 0x00000008ff617819 */ /* 0x000fe40000011625 */
[----:B------:R-:W-:Y:S01]  /*4940*/  LOP3.LUT R101, R39, 0xff, RZ, 0xc0, !PT ;  /* 0x000000ff27657812 */ /* 0x000fe200078ec0ff */
[----:B------:R-:W-:Y:S01]  /*4950*/  IMAD.SHL.U32 R38, R38, 0x100, RZ ;  /* 0x0000010026267824 */ /* 0x000fe200078e00ff */
[----:B------:R-:W-:Y:S01]  /*4960*/  SHF.R.U32.HI R102, RZ, 0x18, R39 ;  /* 0x00000018ff667819 */ /* 0x000fe20000011627 */
[----:B------:R-:W-:Y:S01]  /*4970*/  IMAD.SHL.U32 R97, R97, 0x100, RZ ;  /* 0x0000010061617824 */ /* 0x000fe200078e00ff */
[--C-:B------:R-:W-:Y:S02]  /*4980*/  SHF.R.U32.HI R29, RZ, 0x10, R31.reuse ;  /* 0x00000010ff1d7819 */ /* 0x100fe4000001161f */
[----:B------:R-:W-:Y:S02]  /*4990*/  LOP3.LUT R95, R31, 0xff, RZ, 0xc0, !PT ;  /* 0x000000ff1f5f7812 */ /* 0x000fe400078ec0ff */
[----:B------:R-:W-:-:S02]  /*49a0*/  SHF.R.U32.HI R100, RZ, 0x18, R31 ;  /* 0x00000018ff647819 */ /* 0x000fc4000001161f */
[--C-:B------:R-:W-:Y:S02]  /*49b0*/  SHF.R.U32.HI R31, RZ, 0x10, R37.reuse ;  /* 0x00000010ff1f7819 */ /* 0x100fe40000011625 */
[----:B------:R-:W-:Y:S02]  /*49c0*/  LOP3.LUT R98, R37, 0xff, RZ, 0xc0, !PT ;  /* 0x000000ff25627812 */ /* 0x000fe400078ec0ff */
[----:B------:R-:W-:Y:S01]  /*49d0*/  SHF.R.U32.HI R103, RZ, 0x18, R37 ;  /* 0x00000018ff677819 */ /* 0x000fe20000011625 */
[----:B0-----:R-:W-:Y:S01]  /*49e0*/  IMAD.MOV.U32 R37, RZ, RZ, R8 ;  /* 0x000000ffff257224 */ /* 0x001fe200078e0008 */
[----:B------:R-:W-:Y:S02]  /*49f0*/  PRMT R8, R102, 0x654, R101 ;  /* 0x0000065466087816 */ /* 0x000fe40000000065 */
[----:B------:R-:W-:Y:S01]  /*4a00*/  SHF.R.U32.HI R96, RZ, 0x10, R39 ;  /* 0x00000010ff607819 */ /* 0x000fe20000011627 */
[----:B--2---:R-:W-:Y:S01]  /*4a10*/  IMAD.MOV.U32 R39, RZ, RZ, R12 ;  /* 0x000000ffff277224 */ /* 0x004fe200078e000c */
[----:B------:R-:W-:Y:S01]  /*4a20*/  PRMT R93, R93, 0x654, R28 ;  /* 0x000006545d5d7816 */ /* 0x000fe2000000001c */
[----:B------:R-:W-:Y:S01]  /*4a30*/  IMAD.U32 R28, R30, 0x10000, RZ ;  /* 0x000100001e1c7824 */ /* 0x000fe200078e00ff */
[----:B------:R-:W-:-:S02]  /*4a40*/  PRMT R95, R100, 0x654, R95 ;  /* 0x00000654645f7816 */ /* 0x000fc4000000005f */
[----:B------:R-:W-:Y:S02]  /*4a50*/  PRMT R98, R103, 0x654, R98 ;  /* 0x0000065467627816 */ /* 0x000fe40000000062 */
[----:B------:R-:W-:Y:S01]  /*4a60*/  LOP3.LUT R100, R8, 0xff00, R99, 0xf8, !PT ;  /* 0x0000ff0008647812 */ /* 0x000fe200078ef863 */
[----:B------:R-:W-:Y:S01]  /*4a70*/  IMAD.U32 R8, R29, 0x10000, RZ ;  /* 0x000100001d087824 */ /* 0x000fe200078e00ff */
[----:B------:R-:W-:Y:S01]  /*4a80*/  LOP3.LUT R93, R93, 0xff00, R36, 0xf8, !PT ;  /* 0x0000ff005d5d7812 */ /* 0x000fe200078ef824 */
[----:B------:R-:W-:Y:S01]  /*4a90*/  IMAD.U32 R29, R31, 0x10000, RZ ;  /* 0x000100001f1d7824 */ /* 0x000fe200078e00ff */
[----:B------:R-:W-:Y:S01]  /*4aa0*/  LOP3.LUT R95, R95, 0xff00, R38, 0xf8, !PT ;  /* 0x0000ff005f5f7812 */ /* 0x000fe200078ef826 */
[----:B------:R-:W-:Y:S01]  /*4ab0*/  IMAD.U32 R31, R96, 0x10000, RZ ;  /* 0x00010000601f7824 */ /* 0x000fe200078e00ff */
[----:B------:R-:W-:Y:S02]  /*4ac0*/  LOP3.LUT R98, R98, 0xff00, R97, 0xf8, !PT ;  /* 0x0000ff0062627812 */ /* 0x000fe400078ef861 */
[----:B------:R-:W-:-:S02]  /*4ad0*/  F2FP.F16.E4M3.UNPACK_B R97, R87.H1 ;  /* 0x00000057ff61723e */ /* 0x000fc400030006ff */
[----:B------:R-:W-:Y:S02]  /*4ae0*/  F2FP.F16.E4M3.UNPACK_B R36, R39.H1 ;  /* 0x00000027ff24723e */ /* 0x000fe400030006ff */
[----:B------:R-:W-:Y:S01]  /*4af0*/  F2FP.F16.E4M3.UNPACK_B R38, R37.H1 ;  /* 0x00000025ff26723e */ /* 0x000fe200030006ff */
[----:B------:R-:W-:Y:S01]  /*4b00*/  HADD2.F32 R12, -RZ, R97.H0_H0 ;  /* 0x20000061ff0c7230 */ /* 0x000fe20000004100 */
[----:B------:R-:W-:Y:S02]  /*4b10*/  LOP3.LUT R8, R95, 0xff0000, R8, 0xf8, !PT ;  /* 0x00ff00005f087812 */ /* 0x000fe400078ef808 */
[----:B------:R-:W-:Y:S01]  /*4b20*/  LOP3.LUT R28, R93, 0xff0000, R28, 0xf8, !PT ;  /* 0x00ff00005d1c7812 */ /* 0x000fe200078ef81c */
[----:B------:R-:W-:Y:S01]  /*4b30*/  HADD2.F32 R93, -RZ, R36.H0_H0 ;  /* 0x20000024ff5d7230 */ /* 0x000fe20000004100 */
[----:B------:R-:W-:Y:S01]  /*4b40*/  F2FP.F16.E4M3.UNPACK_B R95, R91.H1 ;  /* 0x0000005bff5f723e */ /* 0x000fe200030006ff */
[----:B------:R-:W-:Y:S01]  /*4b50*/  HADD2.F32 R30, -RZ, R38.H0_H0 ;  /* 0x20000026ff1e7230 */ /* 0x000fe20000004100 */
[----:B------:R-:W-:-:S02]  /*4b60*/  LOP3.LUT R29, R98, 0xff0000, R29, 0xf8, !PT ;  /* 0x00ff0000621d7812 */ /* 0x000fc400078ef81d */
[CC--:B------:R-:W-:Y:S01]  /*4b70*/  FMUL.FTZ R99, R93.reuse, R12.reuse ;  /* 0x0000000c5d637220 */ /* 0x0c0fe20000410000 */
[----:B------:R-:W-:Y:S02]  /*4b80*/  HADD2.F32 R96, -RZ, R95.H0_H0 ;  /* 0x2000005fff607230 */ /* 0x000fe40000004100 */
        /* <DEDUP_REMOVED lines=11> */
[----:B------:R-:W-:Y:S01]  /*4c40*/  HADD2.F32 R39, -RZ, R36.H1_H1 ;  /* 0x30000024ff277230 */ /* 0x000fe20000004100 */
[----:B------:R-:W-:Y:S01]  /*4c50*/  F2FP.F16.E4M3.UNPACK_B R101, R89.H1 ;  /* 0x00000059ff65723e */ /* 0x000fe200030006ff */
[----:B------:R-:W-:-:S02]  /*4c60*/  HADD2.F32 R36, -RZ, R97.H0_H0 ;  /* 0x20000061ff247230 */ /* 0x000fc40000004100 */
[-C--:B------:R-:W-:Y:S01]  /*4c70*/  FMUL.FTZ R104, R95, R100.reuse ;  /* 0x000000645f687220 */ /* 0x080fe20000410000 */
[----:B------:R-:W-:Y:S02]  /*4c80*/  HADD2.F32 R38, -RZ, R93.H0_H0 ;  /* 0x2000005dff267230 */ /* 0x000fe40000004100 */
[C---:B------:R-:W-:Y:S01]  /*4c90*/  FMUL.FTZ R102, R39.reuse, R100 ;  /* 0x0000006427667220 */ /* 0x040fe20000410000 */
[----:B------:R-:W-:Y:S02]  /*4ca0*/  HADD2.F32 R37, -RZ, R87.H0_H0 ;  /* 0x20000057ff257230 */ /* 0x000fe40000004100 */
[----:B------:R-:W-:Y:S01]  /*4cb0*/  FFMA.FTZ R39, R39, R98, R104 ;  /* 0x0000006227277223 */ /* 0x000fe20000010068 */
[----:B------:R-:W-:Y:S02]  /*4cc0*/  HADD2.F32 R96, -RZ, R91.H0_H0 ;  /* 0x2000005bff607230 */ /* 0x000fe40000004100 */
[----:B------:R-:W-:Y:S01]  /*4cd0*/  FMUL.FTZ R100, R38, R36 ;  /* 0x0000002426647220 */ /* 0x000fe20000410000 */
[----:B------:R-:W-:-:S02]  /*4ce0*/  HADD2.F32 R93, -RZ, R93.H1_H1 ;  /* 0x3000005dff5d7230 */ /* 0x000fc40000004100 */
[----:B------:R-:W-:Y:S01]  /*4cf0*/  FMUL.FTZ R99, R37, R36 ;  /* 0x0000002425637220 */ /* 0x000fe20000410000 */
[----:B------:R-:W-:Y:S01]  /*4d00*/  FFMA.FTZ R36, R95, R98, -R102 ;  /* 0x000000625f247223 */ /* 0x000fe20000010866 */
[-C--:B------:R-:W-:Y:S01]  /*4d10*/  FFMA.FTZ R37, R37, R96.reuse, R100 ;  /* 0x0000006025257223 */ /* 0x080fe20000010064 */
[----:B------:R-:W-:Y:S02]  /*4d20*/  HADD2.F32 R100, -RZ, R91.H1_H1 ;  /* 0x3000005bff647230 */ /* 0x000fe40000004100 */
[----:B------:R-:W-:Y:S01]  /*4d30*/  FFMA.FTZ R38, R38, R96, -R99 ;  /* 0x0000006026267223 */ /* 0x000fe20000010863 */
[----:B------:R-:W-:Y:S01]  /*4d40*/  HADD2.F32 R91, -RZ, R97.H1_H1 ;  /* 0x30000061ff5b7230 */ /* 0x000fe20000004100 */
[----:B------:R-:W-:Y:S01]  /*4d50*/  F2FP.F16.E4M3.UNPACK_B R97, R14.H1 ;  /* 0x0000000eff61723e */ /* 0x000fe200030006ff */
[----:B------:R-:W-:Y:S01]  /*4d60*/  HADD2.F32 R96, -RZ, R87.H1_H1 ;  /* 0x30000057ff607230 */ /* 0x000fe20000004100 */
[----:B------:R-:W-:Y:S01]  /*4d70*/  F2FP.F16.E4M3.UNPACK_B R98, R10.H1 ;  /* 0x0000000aff62723e */ /* 0x000fe200030006ff */
[----:B------:R-:W-:Y:S01]  /*4d80*/  HADD2.F32 R102, -RZ, R101.H0_H0 ;  /* 0x20000065ff667230 */ /* 0x000fe20000004100 */
[----:B------:R-:W-:Y:S01]  /*4d90*/  F2FP.F16.E4M3.UNPACK_B R95, R92.H1 ;  /* 0x0000005cff5f723e */ /* 0x000fe200030006ff */
[-C--:B------:R-:W-:Y:S01]  /*4da0*/  FMUL.FTZ R103, R93, R91.reuse ;  /* 0x0000005b5d677220 */ /* 0x080fe20000410000 */
[----:B------:R-:W-:Y:S01]  /*4db0*/  FMUL.FTZ R104, R96, R91 ;  /* 0x0000005b60687220 */ /* 0x000fe20000410000 */
[----:B------:R-:W-:Y:S01]  /*4dc0*/  HADD2.F32 R99, -RZ, R97.H0_H0 ;  /* 0x20000061ff637230 */ /* 0x000fe20000004100 */
[----:B------:R-:W-:Y:S01]  /*4dd0*/  F2FP.F16.E4M3.UNPACK_B R89, R89 ;  /* 0x00000059ff59723e */ /* 0x000fe200020006ff */
[----:B------:R-:W-:-:S02]  /*4de0*/  HADD2.F32 R91, -RZ, R98.H0_H0 ;  /* 0x20000062ff5b7230 */ /* 0x000fc40000004100 */
[-C--:B------:R-:W-:Y:S01]  /*4df0*/  FFMA.FTZ R87, R93, R100.reuse, -R104 ;  /* 0x000000645d577223 */ /* 0x080fe20000010868 */
[----:B------:R-:W-:Y:S01]  /*4e00*/  FFMA.FTZ R96, R96, R100, R103 ;  /* 0x0000006460607223 */ /* 0x000fe20000010067 */
[----:B------:R-:W-:Y:S02]  /*4e10*/  HADD2.F32 R100, -RZ, R95.H0_H0 ;  /* 0x2000005fff647230 */ /* 0x000fe40000004100 */
[-C--:B------:R-:W-:Y:S01]  /*4e20*/  FMUL.FTZ R104, R99, R102.reuse ;  /* 0x0000006663687220 */ /* 0x080fe20000410000 */
[C---:B------:R-:W-:Y:S01]  /*4e30*/  FMUL.FTZ R102, R91.reuse, R102 ;  /* 0x000000665b667220 */ /* 0x040fe20000410000 */
[----:B------:R-:W-:Y:S01]  /*4e40*/  HADD2.F32 R101, -RZ, R101.H1_H1 ;  /* 0x30000065ff657230 */ /* 0x000fe20000004100 */
[----:B------:R-:W-:Y:S01]  /*4e50*/  F2FP.F16.E4M3.UNPACK_B R10, R10 ;  /* 0x0000000aff0a723e */ /* 0x000fe200020006ff */
[----:B------:R-:W-:Y:S02]  /*4e60*/  HADD2.F32 R97, -RZ, R97.H1_H1 ;  /* 0x30000061ff617230 */ /* 0x000fe40000004100 */
[-C--:B------:R-:W-:Y:S01]  /*4e70*/  FFMA.FTZ R91, R91, R100.reuse, -R104 ;  /* 0x000000645b5b7223 */ /* 0x080fe20000010868 */
[----:B------:R-:W-:Y:S01]  /*4e80*/  FFMA.FTZ R93, R99, R100, R102 ;  /* 0x00000064635d7223 */ /* 0x000fe20000010066 */
[----:B------:R-:W-:Y:S01]  /*4e90*/  HADD2.F32 R98, -RZ, R98.H1_H1 ;  /* 0x30000062ff627230 */ /* 0x000fe20000004100 */
[----:B------:R-:W-:Y:S01]  /*4ea0*/  F2FP.SATFINITE.E4M3.F32.PACK_AB_MERGE_C R31, R36, R31, RZ ;  /* 0x0000001f241f723e */ /* 0x000fe200048070ff */
[----:B------:R-:W-:-:S02]  /*4eb0*/  HADD2.F32 R100, -RZ, R95.H1_H1 ;  /* 0x3000005fff647230 */ /* 0x000fc40000004100 */
[CC--:B------:R-:W-:Y:S01]  /*4ec0*/  FMUL.FTZ R99, R97.reuse, R101.reuse ;  /* 0x0000006561637220 */ /* 0x0c0fe20000410000 */
[----:B------:R-:W-:Y:S01]  /*4ed0*/  F2FP.F16.E4M3.UNPACK_B R95, R14 ;  /* 0x0000000eff5f723e */ /* 0x000fe200020006ff */
[C---:B------:R-:W-:Y:S01]  /*4ee0*/  FMUL.FTZ R102, R98.reuse, R101 ;  /* 0x0000006562667220 */ /* 0x040fe20000410000 */
[----:B------:R-:W-:Y:S02]  /*4ef0*/  HADD2.F32 R101, -RZ, R89.H0_H0 ;  /* 0x20000059ff657230 */ /* 0x000fe40000004100 */
[----:B------:R-:W-:Y:S01]  /*4f00*/  FFMA.FTZ R14, R98, R100, -R99 ;  /* 0x00000064620e7223 */ /* 0x000fe20000010863 */
[----:B------:R-:W-:Y:S01]  /*4f10*/  F2FP.F16.E4M3.UNPACK_B R99, R92 ;  /* 0x0000005cff63723e */ /* 0x000fe200020006ff */
[----:B------:R-:W-:Y:S02]  /*4f20*/  HADD2.F32 R98, -RZ, R95.H0_H0 ;  /* 0x2000005fff627230 */ /* 0x000fe40000004100 */
[----:B------:R-:W-:Y:S01]  /*4f30*/  FFMA.FTZ R92, R97, R100, R102 ;  /* 0x00000064615c7223 */ /* 0x000fe20000010066 */
[----:B------:R-:W-:Y:S01]  /*4f40*/  HADD2.F32 R104, -RZ, R89.H1_H1 ;  /* 0x30000059ff687230 */ /* 0x000fe20000004100 */
[----:B------:R-:W-:Y:S01]  /*4f50*/  F2FP.SATFINITE.E4M3.F32.PACK_AB_MERGE_C R30, R39, R30, RZ ;  /* 0x0000001e271e723e */ /* 0x000fe200048070ff */
[----:B------:R-:W-:-:S02]  /*4f60*/  HADD2.F32 R89, -RZ, R10.H0_H0 ;  /* 0x2000000aff597230 */ /* 0x000fc40000004100 */
[----:B------:R-:W-:Y:S01]  /*4f70*/  FMUL.FTZ R102, R98, R101 ;  /* 0x0000006562667220 */ /* 0x000fe20000410000 */
[----:B------:R-:W-:Y:S01]  /*4f80*/  HADD2.F32 R100, -RZ, R99.H0_H0 ;  /* 0x20000063ff647230 */ /* 0x000fe20000004100 */
[----:B------:R-:W-:Y:S01]  /*4f90*/  F2FP.SATFINITE.E4M3.F32.PACK_AB_MERGE_C R31, R87, R38, R31 ;  /* 0x00000026571f723e */ /* 0x000fe2000480701f */
[----:B------:R-:W-:Y:S01]  /*4fa0*/  HADD2.F32 R97, -RZ, R95.H1_H1 ;  /* 0x3000005fff617230 */ /* 0x000fe20000004100 */
[----:B------:R-:W-:Y:S01]  /*4fb0*/  F2FP.SATFINITE.E4M3.F32.PACK_AB_MERGE_C R30, R96, R37, R30 ;  /* 0x00000025601e723e */ /* 0x000fe2000480701e */
[----:B------:R-:W-:Y:S02]  /*4fc0*/  HADD2.F32 R95, -RZ, R10.H1_H1 ;  /* 0x3000000aff5f7230 */ /* 0x000fe40000004100 */
[----:B------:R-:W-:Y:S01]  /*4fd0*/  FFMA.FTZ R10, R89, R100, -R102 ;  /* 0x00000064590a7223 */ /* 0x000fe20000010866 */
[----:B------:R-:W-:Y:S02]  /*4fe0*/  HADD2.F32 R102, -RZ, R99.H1_H1 ;  /* 0x30000063ff667230 */ /* 0x000fe40000004100 */
[-C--:B------:R-:W-:Y:S01]  /*4ff0*/  FMUL.FTZ R106, R97, R104.reuse ;  /* 0x00000068616a7220 */ /* 0x080fe20000410000 */
[----:B------:R-:W-:Y:S01]  /*5000*/  FMUL.FTZ R101, R89, R101 ;  /* 0x0000006559657220 */ /* 0x000fe20000410000 */
[C---:B------:R-:W-:Y:S01]  /*5010*/  FMUL.FTZ R104, R95.reuse, R104 ;  /* 0x000000685f687220 */ /* 0x040fe20000410000 */
[----:B------:R-:W-:Y:S01]  /*5020*/  F2FP.F16.E4M3.UNPACK_B R39, R13 ;  /* 0x0000000dff27723e */ /* 0x000fe200020006ff */
[----:B------:R-:W-:Y:S01]  /*5030*/  FFMA.FTZ R95, R95, R102, -R106 ;  /* 0x000000665f5f7223 */ /* 0x000fe2000001086a */
[----:B------:R-:W-:Y:S01]  /*5040*/  F2FP.F16.E4M3.UNPACK_B R38, R29 ;  /* 0x0000001dff26723e */ /* 0x000fe200020006ff */
[----:B------:R-:W-:Y:S01]  /*5050*/  FFMA.FTZ R89, R98, R100, R101 ;  /* 0x0000006462597223 */ /* 0x000fe20000010065 */
        /* <DEDUP_REMOVED lines=10> */
[----:B------:R-:W-:Y:S02]  /*5100*/  HADD2.F32 R92, -RZ, R91.H0_H0 ;  /* 0x2000005bff5c7230 */ /* 0x000fe40000004100 */
        /* <DEDUP_REMOVED lines=9> */
[C---:B------:R-:W-:Y:S01]  /*51a0*/  FMUL.FTZ R95, R89.reuse, R93 ;  /* 0x0000005d595f7220 */ /* 0x040fe20000410000 */
[----:B------:R-:W-:Y:S01]  /*51b0*/  F2FP.F16.E4M3.UNPACK_B R87, R13.H1 ;  /* 0x0000000dff57723e */ /* 0x000fe200030006ff */
[C---:B------:R-:W-:Y:S01]  /*51c0*/  FMUL.FTZ R96, R38.reuse, R93 ;  /* 0x0000005d26607220 */ /* 0x040fe20000410000 */
[----:B------:R-:W-:Y:S01]  /*51d0*/  F2FP.F16.E4M3.UNPACK_B R92, R29.H1 ;  /* 0x0000001dff5c723e */ /* 0x000fe200030006ff */
[-C--:B------:R-:W-:Y:S01]  /*51e0*/  FFMA.FTZ R9, R38, R91.reuse, -R95 ;  /* 0x0000005b26097223 */ /* 0x080fe2000001085f */
[----:B------:R-:W-:Y:S02]  /*51f0*/  HADD2.F32 R13, -RZ, R39.H0_H0 ;  /* 0x20000027ff0d7230 */ /* 0x000fe40000004100 */
[----:B------:R-:W-:Y:S01]  /*5200*/  FFMA.FTZ R38, R89, R91, R96 ;  /* 0x0000005b59267223 */ /* 0x000fe20000010060 */
[--C-:B------:R-:W-:Y:S01]  /*5210*/  HADD2.F32 R29, -RZ, R87.reuse.H0_H0 ;  /* 0x20000057ff1d7230 */ /* 0x100fe20000004100 */
[----:B------:R-:W-:Y:S01]  /*5220*/  F2FP.F16.E4M3.UNPACK_B R28, R28.H1 ;  /* 0x0000001cff1c723e */ /* 0x000fe200030006ff */
[--C-:B------:R-:W-:Y:S01]  /*5230*/  HADD2.F32 R96, -RZ, R92.reuse.H0_H0 ;  /* 0x2000005cff607230 */ /* 0x100fe20000004100 */
[----:B------:R-:W-:Y:S01]  /*5240*/  F2FP.F16.E4M3.UNPACK_B R97, R12.H1 ;  /* 0x0000000cff61723e */ /* 0x000fe200030006ff */
[----:B------:R-:W-:Y:S01]  /*5250*/  HADD2.F32 R89, -RZ, R87.H1_H1 ;  /* 0x30000057ff597230 */ /* 0x000fe20000004100 */
[----:B------:R-:W-:Y:S01]  /*5260*/  F2FP.F16.E4M3.UNPACK_B R87, R11 ;  /* 0x0000000bff57723e */ /* 0x000fe200020006ff */
[----:B------:R-:W-:-:S02]  /*5270*/  HADD2.F32 R98, -RZ, R92.H1_H1 ;  /* 0x3000005cff627230 */ /* 0x000fc40000004100 */
[-C--:B------:R-:W-:Y:S01]  /*5280*/  FMUL.FTZ R100, R29, R96.reuse ;  /* 0x000000601d647220 */ /* 0x080fe20000410000 */
[----:B------:R-:W-:Y:S02]  /*5290*/  HADD2.F32 R39, -RZ, R39.H1_H1 ;  /* 0x30000027ff277230 */ /* 0x000fe40000004100 */
[----:B------:R-:W-:Y:S01]  /*52a0*/  FMUL.FTZ R102, R13, R96 ;  /* 0x000000600d667220 */ /* 0x000fe20000410000 */
[--C-:B------:R-:W-:Y:S02]  /*52b0*/  HADD2.F32 R92, -RZ, R28.reuse.H0_H0 ;  /* 0x2000001cff5c7230 */ /* 0x100fe40000004100 */
[-C--:B------:R-:W-:Y:S01]  /*52c0*/  FMUL.FTZ R104, R89, R98.reuse ;  /* 0x0000006259687220 */ /* 0x080fe20000410000 */
[----:B------:R-:W-:Y:S02]  /*52d0*/  HADD2.F32 R96, -RZ, R28.H1_H1 ;  /* 0x3000001cff607230 */ /* 0x000fe40000004100 */
[----:B------:R-:W-:Y:S01]  /*52e0*/  FMUL.FTZ R98, R39, R98 ;  /* 0x0000006227627220 */ /* 0x000fe20000410000 */
[----:B------:R-:W-:Y:S01]  /*52f0*/  F2FP.F16.E4M3.UNPACK_B R11, R11.H1 ;  /* 0x0000000bff0b723e */ /* 0x000fe200030006ff */
[-C--:B------:R-:W-:Y:S01]  /*5300*/  FFMA.FTZ R13, R13, R92.reuse, -R100 ;  /* 0x0000005c0d0d7223 */ /* 0x080fe20000010864 */
[----:B------:R-:W-:Y:S01]  /*5310*/  FFMA.FTZ R28, R29, R92, R102 ;  /* 0x0000005c1d1c7223 */ /* 0x000fe20000010066 */
[-C--:B------:R-:W-:Y:S01]  /*5320*/  FFMA.FTZ R92, R39, R96.reuse, -R104 ;  /* 0x00000060275c7223 */ /* 0x080fe20000010868 */
[----:B------:R-:W-:Y:S01]  /*5330*/  FFMA.FTZ R29, R89, R96, R98 ;  /* 0x00000060591d7223 */ /* 0x000fe20000010062 */
[-C--:B------:R-:W-:Y:S01]  /*5340*/  F2FP.F16.E4M3.UNPACK_B R39, R15.reuse ;  /* 0x0000000fff27723e */ /* 0x080fe200020006ff */
[----:B------:R-:W-:Y:S01]  /*5350*/  HADD2.F32 R89, -RZ, R87.H0_H0 ;  /* 0x20000057ff597230 */ /* 0x000fe20000004100 */
[----:B------:R-:W-:Y:S01]  /*5360*/  F2FP.F16.E4M3.UNPACK_B R96, R15.H1 ;  /* 0x0000000fff60723e */ /* 0x000fe200030006ff */
[----:B------:R-:W-:Y:S01]  /*5370*/  HADD2.F32 R104, -RZ, R97.H0_H0 ;  /* 0x20000061ff687230 */ /* 0x000fe20000004100 */
[----:B------:R-:W-:Y:S01]  /*5380*/  F2FP.F16.E4M3.UNPACK_B R15, R12 ;  /* 0x0000000cff0f723e */ /* 0x000fe200020006ff */
[----:B------:R-:W-:Y:S01]  /*5390*/  HADD2.F32 R91, -RZ, R39.H0_H0 ;  /* 0x20000027ff5b7230 */ /* 0x000fe20000004100 */
[-C--:B------:R-:W-:Y:S01]  /*53a0*/  F2FP.F16.E4M3.UNPACK_B R12, R8.reuse ;  /* 0x00000008ff0c723e */ /* 0x080fe200020006ff */
[----:B------:R-:W-:Y:S01]  /*53b0*/  HADD2.F32 R95, -RZ, R96.H0_H0 ;  /* 0x20000060ff5f7230 */ /* 0x000fe20000004100 */
[----:B------:R-:W-:Y:S01]  /*53c0*/  F2FP.F16.E4M3.UNPACK_B R8, R8.H1 ;  /* 0x00000008ff08723e */ /* 0x000fe200030006ff */
[----:B------:R-:W-:Y:S01]  /*53d0*/  HADD2.F32 R102, -RZ, R15.H0_H0 ;  /* 0x2000000fff667230 */ /* 0x000fe20000004100 */
[----:B------:R-:W-:Y:S01]  /*53e0*/  F2FP.SATFINITE.E4M3.F32.PACK_AB_MERGE_C R13, R92, R13, RZ ;  /* 0x0000000d5c0d723e */ /* 0x000fe200048070ff */
[----:B------:R-:W-:-:S02]  /*53f0*/  HADD2.F32 R98, -RZ, R12.H0_H0 ;  /* 0x2000000cff627230 */ /* 0x000fc40000004100 */
[----:B------:R-:W-:Y:S01]  /*5400*/  FMUL.FTZ R108, R95, R104 ;  /* 0x000000685f6c7220 */ /* 0x000fe20000410000 */
[----:B------:R-:W-:Y:S02]  /*5410*/  HADD2.F32 R93, -RZ, R11.H0_H0 ;  /* 0x2000000bff5d7230 */ /* 0x000fe40000004100 */
[-C--:B------:R-:W-:Y:S01]  /*5420*/  FMUL.FTZ R106, R91, R102.reuse ;  /* 0x000000665b6a7220 */ /* 0x080fe20000410000 */
[----:B------:R-:W-:Y:S01]  /*5430*/  FMUL.FTZ R102, R89, R102 ;  /* 0x0000006659667220 */ /* 0x000fe20000410000 */
[----:B------:R-:W-:Y:S01]  /*5440*/  HADD2.F32 R96, -RZ, R96.H1_H1 ;  /* 0x30000060ff607230 */ /* 0x000fe20000004100 */
[----:B------:R-:W-:Y:S01]  /*5450*/  F2FP.SATFINITE.E4M3.F32.PACK_AB_MERGE_C R28, R29, R28, RZ ;  /* 0x0000001c1d1c723e */ /* 0x000fe200048070ff */
[----:B------:R-:W-:Y:S02]  /*5460*/  HADD2.F32 R97, -RZ, R97.H1_H1 ;  /* 0x30000061ff617230 */ /* 0x000fe40000004100 */
[----:B------:R-:W-:Y:S01]  /*5470*/  FFMA.FTZ R89, R89, R98, -R106 ;  /* 0x0000006259597223 */ /* 0x000fe2000001086a */
[----:B------:R-:W-:-:S02]  /*5480*/  HADD2.F32 R11, -RZ, R11.H1_H1 ;  /* 0x3000000bff0b7230 */ /* 0x000fc40000004100 */
[----:B------:R-:W-:Y:S01]  /*5490*/  FFMA.FTZ R91, R91, R98, R102 ;  /* 0x000000625b5b7223 */ /* 0x000fe20000010066 */
[--C-:B------:R-:W-:Y:S02]  /*54a0*/  HADD2.F32 R100, -RZ, R8.reuse.H0_H0 ;  /* 0x20000008ff647230 */ /* 0x100fe40000004100 */
[----:B------:R-:W-:Y:S01]  /*54b0*/  FMUL.FTZ R104, R93, R104 ;  /* 0x000000685d687220 */ /* 0x000fe20000410000 */
[----:B------:R-:W-:Y:S02]  /*54c0*/  HADD2.F32 R39, -RZ, R39.H1_H1 ;  /* 0x30000027ff277230 */ /* 0x000fe40000004100 */
        /* <DEDUP_REMOVED lines=9> */
[----:B------:R-:W-:Y:S01]  /*5560*/  FFMA.FTZ R102, R11, R8, -R102 ;  /* 0x000000080b667223 */ /* 0x000fe20000010866 */
[C---:B------:R-:W-:Y:S01]  /*5570*/  FMUL.FTZ R98, R87.reuse, R98 ;  /* 0x0000006257627220 */ /* 0x040fe20000410000 */
[----:B------:R-:W-:Y:S01]  /*5580*/  FFMA.FTZ R8, R96, R8, R97 ;  /* 0x0000000860087223 */ /* 0x000fe20000010061 */
[----:B------:R-:W-:Y:S01]  /*5590*/  FFMA.FTZ R100, R87, R12, -R100 ;  /* 0x0000000c57647223 */ /* 0x000fe20000010864 */
[----:B------:R-:W-:Y:S01]  /*55a0*/  F2FP.SATFINITE.E4M3.F32.PACK_AB_MERGE_C R9, R9, R36, R13 ;  /* 0x000000240909723e */ /* 0x000fe2000480700d */
[----:B------:R-:W-:Y:S01]  /*55b0*/  FFMA.FTZ R98, R39, R12, R98 ;  /* 0x0000000c27627223 */ /* 0x000fe20000010062 */
[----:B------:R-:W-:Y:S01]  /*55c0*/  F2FP.SATFINITE.E4M3.F32.PACK_AB_MERGE_C R93, R102, R93, RZ ;  /* 0x0000005d665d723e */ /* 0x000fe200048070ff */
[----:B------:R-:W-:Y:S01]  /*55d0*/  IMAD.MOV.U32 R12, RZ, RZ, R30 ;  /* 0x000000ffff0c7224 */ /* 0x000fe200078e001e */
[----:B------:R-:W-:-:S02]  /*55e0*/  F2FP.SATFINITE.E4M3.F32.PACK_AB_MERGE_C R8, R8, R95, RZ ;  /* 0x0000005f0808723e */ /* 0x000fc400048070ff */
[----:B------:R-:W-:Y:S02]  /*55f0*/  F2FP.SATFINITE.E4M3.F32.PACK_AB_MERGE_C R11, R100, R89, R93 ;  /* 0x00000059640b723e */ /* 0x000fe4000480705d */
[----:B------:R-:W-:Y:S01]  /*5600*/  F2FP.SATFINITE.E4M3.F32.PACK_AB_MERGE_C R15, R98, R91, R8 ;  /* 0x0000005b620f723e */ /* 0x000fe20004807008 */
[----:B------:R-:W-:Y:S01]  /*5610*/  IMAD.MOV.U32 R8, RZ, RZ, R31 ;  /* 0x000000ffff087224 */ /* 0x000fe200078e001f */
[----:B------:R-:W-:-:S07]  /*5620*/  F2FP.SATFINITE.E4M3.F32.PACK_AB_MERGE_C R13, R38, R37, R28 ;  /* 0x00000025260d723e */ /* 0x000fce000480701c */
.L_x_11823:
[----:B------:R-:W-:Y:S05]  /*5630*/  BSYNC B2 ;  /* 0x0000000000027941 */ /* 0x000fea0003800000 */
.L_x_11822:
[----:B0-----:R0:W-:Y:S04]  /*5640*/  ST.E.128 desc[UR42][R72.64], R8 ;  /* 0x0000000848007985 */ /* 0x0011e8000c101d2a */
[----:B--2---:R0:W-:Y:S02]  /*5650*/  @!P5 ST.E.128 desc[UR42][R74.64], R12 ;  /* 0x0000000c4a00d985 */ /* 0x0041e4000c101d2a */
.L_x_11821:
[----:B------:R-:W-:Y:S05]  /*5660*/  BSYNC B1 ;  /* 0x0000000000017941 */ /* 0x000fea0003800000 */
.L_x_11820:
[----:B------:R-:W-:-:S13]  /*5670*/  ISETP.NE.AND P5, PT, R51, RZ, PT ;  /* 0x000000ff3300720c */ /* 0x000fda0003fa5270 */
[----:B------:R-:W-:Y:S05]  /*5680*/  @!P5 BRA `(.L_x_11803) ;  /* 0x0000001000d0d947 */ /* 0x000fea0003800000 */
[----:B0-----:R-:W5:Y:S04]  /*5690*/  LDL R12, [R1+0x30] ;  /* 0x00003000010c7983 */ /* 0x001f680000100800 */
[----:B------:R-:W3:Y:S04]  /*56a0*/  LDL R11, [R1+0x78] ;  /* 0x00007800010b7983 */ /* 0x000ee80000100800 */
[----:B------:R-:W3:Y:S01]  /*56b0*/  LDL R10, [R1+0x44] ;  /* 0x00004400010a7983 */ /* 0x000ee20000100800 */
[----:B------:R-:W-:Y:S01]  /*56c0*/  SEL R94, R53, R94, !P2 ;  /* 0x0000005e355e7207 */ /* 0x000fe20005000000 */
[----:B------:R-:W-:Y:S01]  /*56d0*/  BSSY B1, `(.L_x_11824) ;  /* 0x00000ea000017945 */ /* 0x000fe20003800000 */
[----:B------:R-:W-:-:S02]  /*56e0*/  ISETP.GE.AND P6, PT, R66, R80, PT ;  /* 0x000000504200720c */ /* 0x000fc40003fc6270 */
[----:B------:R-:W-:Y:S02]  /*56f0*/  SHF.R.S32.HI R9, RZ, 0x1f, R94 ;  /* 0x0000001fff097819 */ /* 0x000fe4000001145e */
[C---:B----4-:R-:W-:Y:S02]  /*5700*/  IADD3 R28, P5, R0.reuse, R82, RZ ;  /* 0x00000052001c7210 */ /* 0x050fe40007fbe0ff */
[----:B------:R-:W-:Y:S02]  /*5710*/  LEA.HI R9, R9, R94, RZ, 0x5 ;  /* 0x0000005e09097211 */ /* 0x000fe400078f28ff */
[----:B--2---:R-:W-:Y:S02]  /*5720*/  LEA.HI.X.SX32 R29, R0, R81, 0x1, P5 ;  /* 0x00000051001d7211 */ /* 0x004fe400028f0eff */
[----:B------:R-:W-:-:S04]  /*5730*/  SHF.R.S32.HI R8, RZ, 0x5, R9 ;  /* 0x00000005ff087819 */ /* 0x000fc80000011409 */
[----:B------:R-:W-:-:S04]  /*5740*/  LEA.HI.SX32 R8, R63, R8, 0x1c ;  /* 0x000000083f087211 */ /* 0x000fc800078fe2ff */
[C---:B------:R-:W-:Y:S01]  /*5750*/  LEA.HI R9, R8.reuse, R8, RZ, 0x1 ;  /* 0x0000000808097211 */ /* 0x040fe200078f08ff */
[----:B------:R-:W-:-:S04]  /*5760*/  IMAD.SHL.U32 R31, R8, 0x10, RZ ;  /* 0x00000010081f7824 */ /* 0x000fc800078e00ff */
[----:B------:R-:W-:-:S05]  /*5770*/  IMAD.SHL.U32 R9, R9, 0x800, RZ ;  /* 0x0000080009097824 */ /* 0x000fca00078e00ff */
[----:B------:R-:W-:Y:S02]  /*5780*/  LOP3.LUT R9, R9, 0xfffff000, RZ, 0xc0, !PT ;  /* 0xfffff00009097812 */ /* 0x000fe400078ec0ff */
[----:B-----5:R-:W-:-:S04]  /*5790*/  LOP3.LUT R8, R12, 0x10, R31, 0xf8, !PT ;  /* 0x000000100c087812 */ /* 0x020fc800078ef81f */
[----:B---3--:R-:W-:-:S04]  /*57a0*/  LOP3.LUT R8, R8, R11, RZ, 0x3c, !PT ;  /* 0x0000000b08087212 */ /* 0x008fc800078e3cff */
        /* <DEDUP_REMOVED lines=19> */
[--C-:B------:R-:W-:Y:S01]  /*58e0*/  SHF.R.U32.HI R38, RZ, 0x8, R7.reuse ;  /* 0x00000008ff267819 */ /* 0x100fe20000011607 */
[----:B------:R-:W-:Y:S01]  /*58f0*/  IMAD.SHL.U32 R37, R37, 0x100, RZ ;  /* 0x0000010025257824 */ /* 0x000fe200078e00ff */
        /* <DEDUP_REMOVED lines=15> */
[----:B------:R-:W-:-:S02]  /*59f0*/  LOP3.LUT R35, R6, 0xff00, R35, 0xf8, !PT ;  /* 0x0000ff0006237812 */ /* 0x000fc400078ef823 */
[----:B------:R-:W-:Y:S01]  /*5a00*/  LOP3.LUT R6, R4, 0xff0000, R33, 0xf8, !PT ;  /* 0x00ff000004067812 */ /* 0x000fe200078ef821 */
[----:B------:R-:W-:Y:S01]  /*5a10*/  IMAD.U32 R4, R74, 0x10000, RZ ;  /* 0x000100004a047824 */ /* 0x000fe200078e00ff */
[----:B------:R-:W-:Y:S02]  /*5a20*/  LOP3.LUT R38, R34, 0xff00, R37, 0xf8, !PT ;  /* 0x0000ff0022267812 */ /* 0x000fe400078ef825 */
[----:B------:R-:W-:Y:S02]  /*5a30*/  LOP3.LUT R72, R36, 0xff00, R39, 0xf8, !PT ;  /* 0x0000ff0024487812 */ /* 0x000fe400078ef827 */
[----:B------:R-:W-:Y:S02]  /*5a40*/  F2FP.F16.E4M3.UNPACK_B R36, R86.H1 ;  /* 0x00000056ff24723e */ /* 0x000fe400030006ff */
[----:B------:R-:W-:Y:S02]  /*5a50*/  F2FP.F16.E4M3.UNPACK_B R34, R32.H1 ;  /* 0x00000020ff22723e */ /* 0x000fe400030006ff */
[----:B------:R-:W-:Y:S01]  /*5a60*/  F2FP.F16.E4M3.UNPACK_B R33, R30.H1 ;  /* 0x0000001eff21723e */ /* 0x000fe200030006ff */
[----:B------:R-:W-:Y:S01]  /*5a70*/  HADD2.F32 R39, -RZ, R36.H0_H0 ;  /* 0x20000024ff277230 */ /* 0x000fe20000004100 */
[----:B------:R-:W-:Y:S01]  /*5a80*/  LOP3.LUT R4, R35, 0xff0000, R4, 0xf8, !PT ;  /* 0x00ff000023047812 */ /* 0x000fe200078ef804 */
[----:B------:R-:W-:Y:S01]  /*5a90*/  HADD2.F32 R12, -RZ, R34.H0_H0 ;  /* 0x20000022ff0c7230 */ /* 0x000fe20000004100 */
[----:B------:R-:W-:Y:S01]  /*5aa0*/  F2FP.F16.E4M3.UNPACK_B R35, R84.H1 ;  /* 0x00000054ff23723e */ /* 0x000fe200030006ff */
[----:B------:R-:W-:Y:S01]  /*5ab0*/  HADD2.F32 R8, -RZ, R33.H0_H0 ;  /* 0x20000021ff087230 */ /* 0x000fe20000004100 */
[----:B------:R-:W-:Y:S01]  /*5ac0*/  LOP3.LUT R7, R38, 0xff0000, R5, 0xf8, !PT ;  /* 0x00ff000026077812 */ /* 0x000fe200078ef805 */
[----:B------:R-:W-:-:S02]  /*5ad0*/  HADD2.F32 R36, -RZ, R36.H1_H1 ;  /* 0x30000024ff247230 */ /* 0x000fc40000004100 */
[-C--:B------:R-:W-:Y:S01]  /*5ae0*/  FMUL.FTZ R75, R12, R39.reuse ;  /* 0x000000270c4b7220 */ /* 0x080fe20000410000 */
[--C-:B------:R-:W-:Y:S02]  /*5af0*/  HADD2.F32 R37, -RZ, R35.reuse.H0_H0 ;  /* 0x20000023ff257230 */ /* 0x100fe40000004100 */
        /* <DEDUP_REMOVED lines=34> */
[-C--:B------:R-:W-:Y:S01]  /*5d20*/  F2FP.F16.E4M3.UNPACK_B R34, R10.reuse.H1 ;  /* 0x0000000aff22723e */ /* 0x080fe200030006ff */
[----:B------:R-:W-:Y:S01]  /*5d30*/  HADD2.F32 R72, -RZ, R38.H0_H0 ;  /* 0x20000026ff487230 */ /* 0x000fe20000004100 */
[----:B------:R-:W-:Y:S01]  /*5d40*/  F2FP.F16.E4M3.UNPACK_B R85, R85 ;  /* 0x00000055ff55723e */ /* 0x000fe200020006ff */
[----:B------:R-:W-:Y:S01]  /*5d50*/  HADD2.F32 R80, -RZ, R36.H1_H1 ;  /* 0x30000024ff507230 */ /* 0x000fe20000004100 */
[----:B------:R-:W-:Y:S01]  /*5d60*/  F2FP.F16.E4M3.UNPACK_B R10, R10 ;  /* 0x0000000aff0a723e */ /* 0x000fe200020006ff */
[----:B------:R-:W-:-:S02]  /*5d70*/  HADD2.F32 R36, -RZ, R34.H0_H0 ;  /* 0x20000022ff247230 */ /* 0x000fc40000004100 */
[----:B------:R-:W-:Y:S01]  /*5d80*/  FMUL.FTZ R89, R72, R87 ;  /* 0x0000005748597220 */ /* 0x000fe20000410000 */
        /* <DEDUP_REMOVED lines=9> */
[----:B------:R-:W-:Y:S01]  /*5e20*/  FMUL.FTZ R80, R38, R80 ;  /* 0x0000005026507220 */ /* 0x000fe20000410000 */
[----:B------:R-:W-:Y:S01]  /*5e30*/  FFMA.FTZ R72, R72, R75, R87 ;  /* 0x0000004b48487223 */ /* 0x000fe20000010057 */
[----:B------:R-:W-:Y:S01]  /*5e40*/  FFMA.FTZ R91, R38, R74, -R89 ;  /* 0x0000004a265b7223 */ /* 0x000fe20000010859 */
[----:B------:R-:W-:-:S02]  /*5e50*/  HADD2.F32 R75, -RZ, R85.H0_H0 ;  /* 0x20000055ff4b7230 */ /* 0x000fc40000004100 */
[----:B------:R-:W-:Y:S01]  /*5e60*/  FFMA.FTZ R39, R39, R84, R86 ;  /* 0x0000005427277223 */ /* 0x000fe20000010056 */
[----:B------:R-:W-:Y:S01]  /*5e70*/  HADD2.F32 R38, -RZ, R36.H0_H0 ;  /* 0x20000024ff267230 */ /* 0x000fe20000004100 */
[----:B------:R-:W-:Y:S01]  /*5e80*/  F2FP.SATFINITE.E4M3.F32.PACK_AB_MERGE_C R12, R35, R12, RZ ;  /* 0x0000000c230c723e */ /* 0x000fe200048070ff */
[----:B------:R-:W-:Y:S02]  /*5e90*/  HADD2.F32 R85, -RZ, R85.H1_H1 ;  /* 0x30000055ff557230 */ /* 0x000fe40000004100 */
[----:B------:R-:W-:Y:S01]  /*5ea0*/  FFMA.FTZ R93, R73, R74, R80 ;  /* 0x0000004a495d7223 */ /* 0x000fe20000010050 */
[----:B------:R-:W-:Y:S02]  /*5eb0*/  HADD2.F32 R14, -RZ, R10.H0_H0 ;  /* 0x2000000aff0e7230 */ /* 0x000fe40000004100 */
[----:B------:R-:W-:Y:S01]  /*5ec0*/  FMUL.FTZ R87, R38, R75 ;  /* 0x0000004b26577220 */ /* 0x000fe20000410000 */
[----:B------:R-:W-:Y:S01]  /*5ed0*/  HADD2.F32 R36, -RZ, R36.H1_H1 ;  /* 0x30000024ff247230 */ /* 0x000fe20000004100 */
[----:B------:R-:W-:Y:S01]  /*5ee0*/  F2FP.SATFINITE.E4M3.F32.PACK_AB_MERGE_C R8, R33, R8, RZ ;  /* 0x000000082108723e */ /* 0x000fe200048070ff */
[----:B------:R-:W-:Y:S01]  /*5ef0*/  HADD2.F32 R10, -RZ, R10.H1_H1 ;  /* 0x3000000aff0a7230 */ /* 0x000fe20000004100 */
[----:B------:R-:W-:Y:S01]  /*5f00*/  F2FP.SATFINITE.E4M3.F32.PACK_AB_MERGE_C R91, R91, R34, RZ ;  /* 0x000000225b5b723e */ /* 0x000fe200048070ff */
[----:B------:R-:W-:-:S02]  /*5f10*/  HADD2.F32 R73, -RZ, R83.H0_H0 ;  /* 0x20000053ff497230 */ /* 0x000fc40000004100 */
        /* <DEDUP_REMOVED lines=90> */
[----:B------:R-:W-:Y:S01]  /*64c0*/  F2FP.SATFINITE.E4M3.F32.PACK_AB_MERGE_C R10, R10, R87, R91 ;  /* 0x000000570a0a723e */ /* 0x000fe2000480705b */
        /* <DEDUP_REMOVED lines=10> */
.L_x_11825:
[----:B------:R-:W-:Y:S05]  /*6570*/  BSYNC B1 ;  /* 0x0000000000017941 */ /* 0x000fea0003800000 */
.L_x_11824:
[----:B0-----:R0:W-:Y:S01]  /*6580*/  ST.E.128 desc[UR42][R28.64], R8 ;  /* 0x000000081c007985 */ /* 0x0011e2000c101d2a */
[----:B------:R-:W-:-:S13]  /*6590*/  ISETP.GE.AND P5, PT, R31, R90, PT ;  /* 0x0000005a1f00720c */ /* 0x000fda0003fa6270 */
[----:B------:R-:W-:Y:S05]  /*65a0*/  @P5 BRA `(.L_x_11803) ;  /* 0x0000000400085947 */ /* 0x000fea0003800000 */
[----:B------:R-:W-:-:S04]  /*65b0*/  IADD3 R4, P5, R82, R31, RZ ;  /* 0x0000001f52047210 */ /* 0x000fc80007fbe0ff */
[----:B------:R-:W-:-:S05]  /*65c0*/  LEA.HI.X.SX32 R5, R31, R81, 0x1, P5 ;  /* 0x000000511f057211 */ /* 0x000fca00028f0eff */
[----:B--2---:R2:W-:Y:S01]  /*65d0*/  ST.E.128 desc[UR42][R4.64], R12 ;  /* 0x0000000c04007985 */ /* 0x0045e2000c101d2a */
[----:B------:R-:W-:Y:S05]  /*65e0*/  BRA `(.L_x_11803) ;  /* 0x0000000000f87947 */ /* 0x000fea0003800000 */
.L_x_11795:
[----:B------:R-:W-:-:S06]  /*65f0*/  UISETP.NE.AND UP0, UPT, UR38, 0x3, UPT ;  /* 0x000000032600788c */ /* 0x000fcc000bf05270 */
[----:B------:R-:W-:-:S13]  /*6600*/  PLOP3.LUT P0, PT, PT, PT, UP0, 0x80, 0x0 ;  /* 0x000000000000781c */ /* 0x000fda0003f0f008 */
[----:B------:R-:W-:Y:S05]  /*6610*/  @!P0 BRA `(.L_x_11826) ;  /* 0x0000000000048947 */ /* 0x000fea0003800000 */
[----:B------:R-:W-:Y:S01]  /*6620*/  BPT.TRAP 0x1 ;  /* 0x000000040000795c */ /* 0x000fe20000300000 */
.L_x_11826:
[----:B------:R-:W2:Y:S01]  /*6630*/  LDL R4, [R1+0x18] ;  /* 0x0000180001047983 */ /* 0x000ea20000100800 */
[----:B------:R-:W-:Y:S01]  /*6640*/  IMAD R68, R23, 0x8, R18 ;  /* 0x0000000817447824 */ /* 0x000fe200078e0212 */
[----:B------:R-:W-:Y:S01]  /*6650*/  BSSY B1, `(.L_x_11827) ;  /* 0x0000005000017945 */ /* 0x000fe20003800000 */
[----:B------:R-:W-:Y:S02]  /*6660*/  SHF.R.S32.HI R76, RZ, 0x1f, R77 ;  /* 0x0000001fff4c7819 */ /* 0x000fe4000001144d */
[----:B--2---:R-:W-:-:S04]  /*6670*/  SHF.L.U32 R79, R4, 0x1f, RZ ;  /* 0x0000001f044f7819 */ /* 0x004fc800000006ff */
[----:B------:R-:W0:Y:S02]  /*6680*/  SYNCS.PHASECHK.TRANS64.TRYWAIT P5, [R68+URZ+0x19c90], R79 ;  /* 0x019c904f440075a7 */ /* 0x000e2400080a017f */
[----:B0-----:R-:W-:Y:S05]  /*6690*/  @!P5 BRA `(.L_x_11828) ;  /* 0x000001d80074d947 */ /* 0x001fea0003800000 */
.L_x_12145:
[----:B------:R-:W-:Y:S05]  /*66a0*/  BSYNC B1 ;  /* 0x0000000000017941 */ /* 0x000fea0003800000 */
.L_x_11827:
[----:B------:R-:W1:Y:S01]  /*66b0*/  S2R R8, SR_TID.X ;  /* 0x0000000000087919 */ /* 0x000e620000002100 */
[----:B------:R-:W-:Y:S01]  /*66c0*/  ULDC.64 UR4, c[0x0][0x300] ;  /* 0x0000c00000047ab9 */ /* 0x000fe20000000a00 */
[----:B-----5:R-:W-:Y:S01]  /*66d0*/  SHF.R.S32.HI R71, RZ, 0x1f, R78 ;  /* 0x0000001fff477819 */ /* 0x020fe2000001144e */
[----:B------:R-:W-:Y:S02]  /*66e0*/  IMAD R6, R76, UR4, RZ ;  /* 0x000000044c067c24 */ /* 0x000fe4000f8e02ff */
        /* <DEDUP_REMOVED lines=15> */
[----:B-1----:R-:W-:Y:S01]  /*67e0*/  VIADD R8, R8, 0xffffff80 ;  /* 0xffffff8008087836 */ /* 0x002fe20000000000 */
[----:B------:R-:W-:Y:S01]  /*67f0*/  IADD3 R4, P6, R4, UR4, RZ ;  /* 0x0000000404047c10 */ /* 0x000fe2000ffde0ff */
[----:B------:R-:W-:-:S03]  /*6800*/  UMOV UR4, 0xffffffff ;  /* 0xffffffff00047882 */ /* 0x000fc60000000000 */
[----:B------:R-:W-:Y:S02]  /*6810*/  LEA.HI R8, R8, R8, RZ, 0x1 ;  /* 0x0000000808087211 */ /* 0x000fe400078f08ff */
[----:B------:R-:W-:Y:S02]  /*6820*/  IADD3.X R13, R5, UR5, R7, P6, !PT ;  /* 0x00000005050d7c10 */ /* 0x000fe4000b7fe407 */
[----:B------:R-:W-:-:S04]  /*6830*/  SHF.R.S32.HI R8, RZ, 0x1, R8 ;  /* 0x00000001ff087819 */ /* 0x000fc80000011408 */
[----:B------:R-:W-:Y:S01]  /*6840*/  ISETP.GT.AND P5, PT, R70, R8, PT ;  /* 0x000000084600720c */ /* 0x000fe20003fa4270 */
[----:B------:R-:W-:-:S12]  /*6850*/  BRA.DIV UR4, `(.L_x_11829) ;  /* 0x000001da04187947 */ /* 0x000fd8000b800000 */
[----:B------:R1:W2:Y:S04]  /*6860*/  SHFL.IDX PT, R29, R13, RZ, 0x1e1f ;  /* 0x001e1fff0d1d7589 */ /* 0x0002a800000e0000 */
[----:B------:R1:W3:Y:S02]  /*6870*/  SHFL.IDX PT, R14, R4, RZ, 0x1e1f ;  /* 0x001e1fff040e7589 */ /* 0x0002e400000e0000 */
.L_x_12149:
[----:B------:R-:W-:Y:S05]  /*6880*/  @!P5 BRA `(.L_x_11803) ;  /* 0x000000000050d947 */ /* 0x000fea0003800000 */
[----:B------:R-:W4:Y:S01]  /*6890*/  LDL R10, [R1+0x28] ;  /* 0x00002800010a7983 */ /* 0x000f220000100800 */
[----:B------:R-:W-:-:S03]  /*68a0*/  ULDC UR4, c[0x0][0x2f4] ;  /* 0x0000bd0000047ab9 */ /* 0x000fc60000000800 */
[----:B------:R-:W5:Y:S04]  /*68b0*/  LDL R12, [R1+0x14] ;  /* 0x00001400010c7983 */ /* 0x000f680000100800 */
        /* <DEDUP_REMOVED lines=11> */
[----:B-----5:R-:W-:-:S03]  /*6970*/  ISETP.GE.AND P6, PT, R12, UR4, PT ;  /* 0x000000040c007c0c */ /* 0x020fc6000bfc6270 */
[----:B--2---:R1:W-:Y:S10]  /*6980*/  @!P5 ST.E.128 desc[UR42][R8.64], R4 ;  /* 0x000000040800d985 */ /* 0x0043f4000c101d2a */
[----:B------:R-:W2:Y:S01]  /*6990*/  @!P6 LDS.128 R4, [R69+0x15800] ;  /* 0x015800004504e984 */ /* 0x000ea20000000c00 */
[----:B-1----:R-:W-:-:S05]  /*69a0*/  @!P6 IADD3 R8, P5, R12, R14, RZ ;  /* 0x0000000e0c08e210 */ /* 0x002fca0007fbe0ff */
[----:B------:R-:W-:-:S05]  /*69b0*/  @!P6 IMAD.X R9, R29, 0x1, R11, P5 ;  /* 0x000000011d09e824 */ /* 0x000fca00028e060b */
[----:B--2---:R4:W-:Y:S03]  /*69c0*/  @!P6 ST.E.128 desc[UR42][R8.64], R4 ;  /* 0x000000040800e985 */ /* 0x0049e6000c101d2a */
.L_x_11803:
[----:B------:R-:W-:Y:S05]  /*69d0*/  BSYNC B0 ;  /* 0x0000000000007941 */ /* 0x000fea0003800000 */
.L_x_11794:
        /* <DEDUP_REMOVED lines=16> */
.L_x_11831:
[----:B------:R-:W-:Y:S05]  /*6ae0*/  BSYNC B0 ;  /* 0x0000000000007941 */ /* 0x000fea0003800000 */
.L_x_11830:
[----:B------:R-:W0:Y:S01]  /*6af0*/  SYNCS.PHASECHK.TRANS64.TRYWAIT P0, [R68+URZ+0x19cb0], R79 ;  /* 0x019cb04f440075a7 */ /* 0x000e22000800017f */
[----:B------:R-:W-:Y:S04]  /*6b00*/  BSSY B0, `(.L_x_11832) ;  /* 0x0000002000007945 */ /* 0x000fe80003800000 */
[----:B0-----:R-:W-:Y:S05]  /*6b10*/  @!P0 BRA `(.L_x_11833) ;  /* 0x000001d400ac8947 */ /* 0x001fea0003800000 */
.L_x_12150:
[----:B------:R-:W-:Y:S05]  /*6b20*/  BSYNC B0 ;  /* 0x0000000000007941 */ /* 0x000fea0003800000 */
.L_x_11832:
        /* <DEDUP_REMOVED lines=28> */
[----:B---3--:R-:W3:Y:S04]  /*6cf0*/  LDL R14, [R1+0x14] ;  /* 0x00001400010e7983 */ /* 0x008ee80000100800 */
        /* <DEDUP_REMOVED lines=11> */
[----:B---3--:R-:W-:-:S03]  /*6db0*/  ISETP.GE.AND P6, PT, R14, UR4, PT ;  /* 0x000000040e007c0c */ /* 0x008fc6000bfc6270 */
[----:B--2---:R1:W-:Y:S10]  /*6dc0*/  @!P0 ST.E.128 desc[UR42][R8.64], R4 ;  /* 0x0000000408008985 */ /* 0x0043f4000c101d2a */
[----:B------:R-:W2:Y:S01]  /*6dd0*/  @!P6 LDS.128 R4, [R69+0xb000] ;  /* 0x00b000004504e984 */ /* 0x000ea20000000c00 */
[----:B-1----:R-:W-:-:S05]  /*6de0*/  @!P6 IADD3 R8, P0, R14, R13, RZ ;  /* 0x0000000d0e08e210 */ /* 0x002fca0007f1e0ff */
[----:B------:R-:W-:-:S05]  /*6df0*/  @!P6 IMAD.X R9, R11, 0x1, R12, P0 ;  /* 0x000000010b09e824 */ /* 0x000fca00000e060c */
[----:B--2---:R1:W-:Y:S03]  /*6e00*/  @!P6 ST.E.128 desc[UR42][R8.64], R4 ;  /* 0x000000040800e985 */ /* 0x0043e6000c101d2a */
.L_x_11835:
[----:B------:R-:W-:Y:S05]  /*6e10*/  BSYNC B0 ;  /* 0x0000000000007941 */ /* 0x000fea0003800000 */
.L_x_11834:
[----:B-1----:R-:W5:Y:S01]  /*6e20*/  LDL.LU R5, [R1+0x18] ;  /* 0x0000180001057983 */ /* 0x002f620000300800 */
[----:B0-----:R-:W-:Y:S01]  /*6e30*/  @!P5 VIADD R68, R68, 0x19cc0 ;  /* 0x00019cc04444d836 */ /* 0x001fe20000000000 */
[----:B------:R-:W-:Y:S01]  /*6e40*/  PLOP3.LUT P0, PT, PT, PT, PT, 0x8, 0x0 ;  /* 0x000000000000781c */ /* 0x000fe20003f0e170 */
[----:B------:R-:W-:Y:S01]  /*6e50*/  VIADD R23, R23, 0x1 ;  /* 0x0000000117177836 */ /* 0x000fe20000000000 */
[----:B------:R-:W-:Y:S01]  /*6e60*/  @!PT LDS RZ, [RZ] ;  /* 0x00000000fffff984 */ /* 0x000fe20000000800 */
[----:B------:R-:W-:Y:S01]  /*6e70*/  @!PT LDS RZ, [RZ] ;  /* 0x00000000fffff984 */ /* 0x000fe20000000800 */
[----:B------:R-:W-:Y:S01]  /*6e80*/  @!PT LDS RZ, [RZ] ;  /* 0x00000000fffff984 */ /* 0x000fe20000000800 */
[----:B------:R-:W-:Y:S01]  /*6e90*/  @!PT LDS RZ, [RZ] ;  /* 0x00000000fffff984 */ /* 0x000fe20000000800 */
[----:B------:R0:W-:Y:S06]  /*6ea0*/  MEMBAR.ALL.CTA ;  /* 0x0000000000007992 */ /* 0x0001ec0000008000 */
[----:B0-----:R-:W0:Y:S01]  /*6eb0*/  FENCE.VIEW.ASYNC.S ;  /* 0x00000000000073c6 */ /* 0x001e220000000000 */
[----:B------:R-:W-:Y:S01]  /*6ec0*/  @!P5 PRMT R68, RZ, 0x654, R68 ;  /* 0x00000654ff44d816 */ /* 0x000fe20000000044 */
[----:B0-----:R0:W-:Y:S06]  /*6ed0*/  BAR.SYNC.DEFER_BLOCKING R54, 0x80 ;  /* 0x000200360000751d */ /* 0x0011ec0000010000 */
[----:B------:R0:W-:Y:S01]  /*6ee0*/  @!P5 SYNCS.ARRIVE.TRANS64.RED.A1T0 RZ, [R68+URZ], RZ ;  /* 0x000000ff44ffd9a7 */ /* 0x0001e2000810043f */
[----:B------:R-:W-:-:S04]  /*6ef0*/  ISETP.NE.AND P5, PT, R23, 0x2, PT ;  /* 0x000000021700780c */ /* 0x000fc80003fa5270 */
[----:B------:R-:W-:Y:S02]  /*6f00*/  SEL R4, RZ, 0x1, P5 ;  /* 0x00000001ff047807 */ /* 0x000fe40002800000 */
[----:B------:R-:W-:Y:S02]  /*6f10*/  SEL R23, R23, RZ, P5 ;  /* 0x000000ff17177207 */ /* 0x000fe40002800000 */
[----:B-----5:R-:W-:-:S05]  /*6f20*/  LOP3.LUT R5, R5, R4, RZ, 0x3c, !PT ;  /* 0x0000000405057212 */ /* 0x020fca00078e3cff */
[----:B------:R0:W-:Y:S01]  /*6f30*/  STL [R1+0x18], R5 ;  /* 0x0000180501007387 */ /* 0x0001e20000100800 */
[----:B------:R-:W-:Y:S05]  /*6f40*/  @P4 BRA `(.L_x_11836) ;  /* 0xffffffb400504947 */ /* 0x000fea000383ffff */
.L_x_11789:
[----:B------:R-:W2:Y:S01]  /*6f50*/  LDL R8, [R1+0x2c] ;  /* 0x00002c0001087983 */ /* 0x000ea20000100800 */
[----:B------:R-:W1:Y:S03]  /*6f60*/  LDC R0, c[0x0][0x448] ;  /* 0x00011200ff007b82 */ /* 0x000e660000000800 */
[----:B------:R-:W3:Y:S05]  /*6f70*/  LDL R6, [R1+0x8] ;  /* 0x0000080001067983 */ /* 0x000eea0000100800 */
[----:B------:R-:W4:Y:S01]  /*6f80*/  LDC.64 R2, c[0x0][0x9e0] ;  /* 0x00027800ff027b82 */ /* 0x000f220000000a00 */
[----:B-1----:R-:W-:-:S13]  /*6f90*/  ISETP.NE.AND P1, PT, R0, 0x1, PT ;  /* 0x000000010000780c */ /* 0x002fda0003f25270 */
[----:B0-----:R-:W0:Y:S08]  /*6fa0*/  @P1 LDC R5, c[0x0][0x44c] ;  /* 0x00011300ff051b82 */ /* 0x001e300000000800 */
[----:B------:R-:W1:Y:S01]  /*6fb0*/  @P1 LDC R4, c[0x0][0x450] ;  /* 0x00011400ff041b82 */ /* 0x000e620000000800 */
[----:B------:R-:W-:Y:S01]  /*6fc0*/  BSSY B0, `(.L_x_11837) ;  /* 0x000000a000007945 */ /* 0x000fe20003800000 */
[----:B----4-:R-:W-:Y:S01]  /*6fd0*/  ISETP.GE.AND P2, PT, R3, 0x1, PT ;  /* 0x000000010300780c */ /* 0x010fe20003f46270 */
[----:B--2---:R-:W-:-:S04]  /*6fe0*/  VIADD R0, R8, 0xbf ;  /* 0x000000bf08007836 */ /* 0x004fc80000000000 */
[----:B0-----:R-:W-:Y:S01]  /*6ff0*/  @P1 IMAD.HI.U32 R5, R0, R5, RZ ;  /* 0x0000000500051227 */ /* 0x001fe200078e00ff */
[----:B---3--:R-:W-:-:S04]  /*7000*/  IADD3 R7, R6, 0x1, -R157 ;  /* 0x0000000106077810 */ /* 0x008fc80007ffe89d */
[----:B-1----:R-:W-:-:S05]  /*7010*/  @P1 SHF.R.U32.HI R0, RZ, R4, R5 ;  /* 0x00000004ff001219 */ /* 0x002fca0000011605 */
[----:B------:R-:W-:Y:S01]  /*7020*/  IMAD.IADD R5, R7, 0x1, R0 ;  /* 0x0000000107057824 */ /* 0x000fe200078e0200 */
[----:B------:R-:W-:Y:S06]  /*7030*/  @P0 BRA `(.L_x_11838) ;  /* 0x0000000000080947 */ /* 0x000fec0003800000 */
[----:B------:R-:W0:Y:S02]  /*7040*/  FENCE.VIEW.ASYNC.G ;  /* 0x00000000000073c6 */ /* 0x000e240000000100 */
[----:B0-----:R-:W-:Y:S06]  /*7050*/  BAR.ARV 0xc, 0x200 ;  /* 0x0308000000007b1d */ /* 0x001fec0000002000 */
.L_x_11838:
[----:B------:R-:W-:Y:S05]  /*7060*/  BSYNC B0 ;  /* 0x0000000000007941 */ /* 0x000fea0003800000 */
.L_x_11837:
        /* <DEDUP_REMOVED lines=13> */
.L_x_11841:
[----:B------:R-:W-:-:S13]  /*7140*/  ISETP.NE.AND P0, PT, R3, 0x1, PT ;  /* 0x000000010300780c */ /* 0x000fda0003f05270 */
[----:B------:R-:W0:Y:S02]  /*7150*/  @P0 LDC.64 R4, c[0x0][0x9e8] ;  /* 0x00027a00ff040b82 */ /* 0x000e240000000a00 */
[----:B0-----:R-:W-:-:S05]  /*7160*/  @P0 IMAD.HI.U32 R4, R0, R4, RZ ;  /* 0x0000000400040227 */ /* 0x001fca00078e00ff */
[----:B------:R-:W-:-:S07]  /*7170*/  @P0 SHF.R.U32.HI R0, RZ, R5, R4 ;  /* 0x00000005ff000219 */ /* 0x000fce0000011604 */
.L_x_11842:
[----:B------:R-:W-:Y:S05]  /*7180*/  BSYNC B0 ;  /* 0x0000000000007941 */ /* 0x000fea0003800000 */
.L_x_11840:
[----:B------:R-:W-:-:S05]  /*7190*/  IMAD R5, R0, R3, R3 ;  /* 0x0000000300057224 */ /* 0x000fca00078e0203 */
[----:B------:R-:W-:-:S07]  /*71a0*/  VIMNMX R2, R2, R5, PT ;  /* 0x0000000502027248 */ /* 0x000fce0003fe0100 */
.L_x_11839:
        /* <DEDUP_REMOVED lines=24> */
.L_x_11845:
[----:B------:R-:W-:-:S13]  /*7330*/  ISETP.NE.AND P0, PT, R3, 0x1, PT ;  /* 0x000000010300780c */ /* 0x000fda0003f05270 */
[----:B------:R-:W0:Y:S02]  /*7340*/  @P0 LDC.64 R6, c[0x0][0x9e8] ;  /* 0x00027a00ff060b82 */ /* 0x000e240000000a00 */
[----:B0-----:R-:W-:-:S05]  /*7350*/  @P0 IMAD.HI.U32 R2, R0, R6, RZ ;  /* 0x0000000600020227 */ /* 0x001fca00078e00ff */
[----:B------:R-:W-:-:S07]  /*7360*/  @P0 SHF.R.U32.HI R0, RZ, R7, R2 ;  /* 0x00000007ff000219 */ /* 0x000fce0000011602 */
.L_x_11846:
[----:B------:R-:W-:Y:S05]  /*7370*/  BSYNC B0 ;  /* 0x0000000000007941 */ /* 0x000fea0003800000 */
.L_x_11844:
[----:B------:R-:W-:-:S05]  /*7380*/  IMAD R3, R0, R3, RZ ;  /* 0x0000000300037224 */ /* 0x000fca00078e02ff */
[----:B------:R-:W-:-:S07]  /*7390*/  VIMNMX R4, R4, R3, !PT ;  /* 0x0000000304047248 */ /* 0x000fce0007fe0100 */
.L_x_11843:
[----:B------:R-:W-:Y:S01]  /*73a0*/  SHF.R.S32.HI R3, RZ, 0x1f, R4 ;  /* 0x0000001fff037819 */ /* 0x000fe20000011404 */
[----:B------:R-:W-:Y:S01]  /*73b0*/  IMAD.MOV.U32 R0, RZ, RZ, RZ ;  /* 0x000000ffff007224 */ /* 0x000fe200078e00ff */
[----:B------:R-:W-:Y:S02]  /*73c0*/  PLOP3.LUT P0, PT, PT, PT, PT, 0x80, 0x0 ;  /* 0x000000000000781c */ /* 0x000fe40003f0f070 */
[----:B------:R-:W-:Y:S02]  /*73d0*/  CS2R R134, SRZ ;  /* 0x0000000000867805 */ /* 0x000fe4000001ff00 */
[----:B------:R-:W-:Y:S02]  /*73e0*/  LEA.HI R3, R3, R4, RZ, 0x7 ;  /* 0x0000000403037211 */ /* 0x000fe400078f38ff */
[----:B------:R-:W-:Y:S02]  /*73f0*/  CS2R R26, SRZ ;  /* 0x00000000001a7805 */ /* 0x000fe4000001ff00 */
[----:B------:R-:W-:-:S02]  /*7400*/  CS2R R20, SRZ ;  /* 0x0000000000147805 */ /* 0x000fc4000001ff00 */
[----:B------:R-:W-:Y:S02]  /*7410*/  CS2R R128, SRZ ;  /* 0x0000000000807805 */ /* 0x000fe4000001ff00 */
[----:B------:R-:W-:Y:S02]  /*7420*/  SHF.R.S32.HI R3, RZ, 0x7, R3 ;  /* 0x00000007ff037819 */ /* 0x000fe40000011403 */
[----:B------:R-:W-:Y:S02]  /*7430*/  CS2R R12, SRZ ;  /* 0x00000000000c7805 */ /* 0x000fe4000001ff00 */
[----:B------:R-:W-:Y:S02]  /*7440*/  CS2R R126, SRZ ;  /* 0x00000000007e7805 */ /* 0x000fe4000001ff00 */
[----:B------:R-:W-:Y:S02]  /*7450*/  CS2R R28, SRZ ;  /* 0x00000000001c7805 */ /* 0x000fe4000001ff00 */
[----:B------:R-:W-:-:S02]  /*7460*/  VIMNMX R5, RZ, R3, !PT ;  /* 0x00000003ff057248 */ /* 0x000fc40007fe0100 */
[----:B------:R-:W-:Y:S02]  /*7470*/  CS2R R14, SRZ ;  /* 0x00000000000e7805 */ /* 0x000fe4000001ff00 */
[----:B------:R-:W-:Y:S01]  /*7480*/  CS2R R120, SRZ ;  /* 0x0000000000787805 */ /* 0x000fe2000001ff00 */
[----:B------:R-:W-:Y:S01]  /*7490*/  IMAD.MOV.U32 R25, RZ, RZ, RZ ;  /* 0x000000ffff197224 */ /* 0x000fe200078e00ff */
[----:B------:R-:W-:Y:S01]  /*74a0*/  ISETP.GT.AND P1, PT, R89, R5, PT ;  /* 0x000000055900720c */ /* 0x000fe20003f24270 */
[----:B------:R0:W-:Y:S01]  /*74b0*/  STL [R1+0x4c], R5 ;  /* 0x00004c0501007387 */ /* 0x0001e20000100800 */
        /* <DEDUP_REMOVED lines=14> */
[----:B------:R-:W-:Y:S02]  /*75a0*/  CS2R R92, SRZ ;  /* 0x00000000005c7805 */ /* 0x000fe4000001ff00 */
[----:B------:R-:W-:Y:S01]  /*75b0*/  CS2R R2, SRZ ;  /* 0x0000000000027805 */ /* 0x000fe2000001ff00 */
[----:B0-----:R-:W-:Y:S06]  /*75c0*/  @!P1 BRA `(.L_x_11847) ;  /* 0x00000128004c9947 */ /* 0x001fec0003800000 */
        /* <DEDUP_REMOVED lines=32> */
.L_x_11849:
[----:B------:R-:W-:Y:S05]  /*77d0*/  BSYNC B6 ;  /* 0x0000000000067941 */ /* 0x000fea0003800000 */
.L_x_11848:
        /* <DEDUP_REMOVED lines=54> */
.L_x_11853:
[----:B-1----:R1:W2:Y:S02]  /*7b40*/  SYNCS.PHASECHK.TRANS64.TRYWAIT P0, [R18+URZ+0x19c00], R3 ;  /* 0x019c0003120075a7 */ /* 0x0022a4000800017f */
[----:B--2---:R-:W-:Y:S05]  /*7b50*/  @!P0 NANOSLEEP.SYNCS 0x989680 ;  /* 0x009896800000895d */ /* 0x004fea0003900000 */
[----:B------:R-:W2:Y:S02]  /*7b60*/  @!P0 SYNCS.PHASECHK.TRANS64 P0, [R18+URZ+0x19c00], R3 ;  /* 0x019c0003120085a7 */ /* 0x000ea4000800007f */
[----:B--2---:R-:W-:Y:S05]  /*7b70*/  @!P0 BRA `(.L_x_11853) ;  /* 0xfffffffc00f08947 */ /* 0x004fea000383ffff */
.L_x_11852:
[----:B------:R-:W-:Y:S05]  /*7b80*/  BSYNC B0 ;  /* 0x0000000000007941 */ /* 0x000fea0003800000 */
.L_x_11851:
[----:B------:R-:W-:Y:S05]  /*7b90*/  BRA `(.L_x_11854) ;  /* 0x00000044007c7947 */ /* 0x000fea0003800000 */
.L_x_11850:
        /* <DEDUP_REMOVED lines=30> */
.L_x_11856:
[----:B------:R-:W-:Y:S05]  /*7d80*/  BSYNC B6 ;  /* 0x0000000000067941 */ /* 0x000fea0003800000 */
.L_x_11855:
[----:B------:R-:W0:Y:S01]  /*7d90*/  S2R R20, SR_TID.X ;  /* 0x0000000000147919 */ /* 0x000e220000002100 */
[----:B------:R-:W-:Y:S01]  /*7da0*/  ULDC.U8 UR4, c[0x0][0x410] ;  /* 0x0001040000047ab9 */ /* 0x000fe20000000000 */
[----:B------:R-:W2:Y:S01]  /*7db0*/  LDL R21, [R1+0x2c] ;  /* 0x00002c0001157983 */ /* 0x000ea20000100800 */
[----:B0-----:R-:W-:-:S03]  /*7dc0*/  VIADD R28, R20, 0xffffff80 ;  /* 0xffffff80141c7836 */ /* 0x001fc60000000000 */
[----:B------:R-:W3:Y:S01]  /*7dd0*/  LDL R20, [R1+0x50] ;  /* 0x0000500001147983 */ /* 0x000ee20000100800 */
[----:B------:R-:W-:Y:S02]  /*7de0*/  ISETP.NE.AND P0, PT, RZ, UR4, PT ;  /* 0x00000004ff007c0c */ /* 0x000fe4000bf05270 */
[----:B------:R-:W-:Y:S01]  /*7df0*/  LEA.HI R39, R28, R28, RZ, 0x1 ;  /* 0x0000001c1c277211 */ /* 0x000fe200078f08ff */
[----:B------:R-:W-:Y:S03]  /*7e00*/  BSSY B0, `(.L_x_11857) ;  /* 0x0000430000007945 */ /* 0x000fe60003800000 */
[----:B------:R-:W-:-:S05]  /*7e10*/  SHF.R.S32.HI R39, RZ, 0x1, R39 ;  /* 0x00000001ff277819 */ /* 0x000fca0000011427 */
[----:B--2---:R-:W-:Y:S02]  /*7e20*/  IMAD.IADD R10, R39, 0x1, R21 ;  /* 0x00000001270a7824 */ /* 0x004fe400078e0215 */
[----:B---3--:R-:W-:Y:S01]  /*7e30*/  IMAD.IADD R37, R18, 0x1, R20 ;  /* 0x0000000112257824 */ /* 0x008fe200078e0214 */
[----:B------:R-:W-:Y:S06]  /*7e40*/  @!P0 BRA `(.L_x_11858) ;  /* 0x0000001c003c8947 */ /* 0x000fec0003800000 */
[----:B------:R-:W0:Y:S01]  /*7e50*/  LDC R38, c[0x0][0x448] ;  /* 0x00011200ff267b82 */ /* 0x000e220000000800 */
[----:B------:R-:W-:Y:S01]  /*7e60*/  IMAD.MOV.U32 R5, RZ, RZ, R10 ;  /* 0x000000ffff057224 */ /* 0x000fe200078e000a */
        /* <DEDUP_REMOVED lines=16> */
[----:B------:R-:W-:Y:S02]  /*7f70*/  IMAD R0, R0, UR6, RZ ;  /* 0x0000000600007c24 */ /* 0x000fe4000f8e02ff */
[C---:B------:R-:W-:Y:S01]  /*7f80*/  IMAD R13, R5.reuse, UR5, R4 ;  /* 0x00000005050d7c24 */ /* 0x040fe2000f8e0204 */
[----:B------:R-:W-:Y:S01]  /*7f90*/  ULDC.64 UR4, c[0x0][0x3e8] ;  /* 0x0000fa0000047ab9 */ /* 0x000fe20000000a00 */
[----:B------:R-:W-:Y:S01]  /*7fa0*/  IMAD R11, R5, UR7, R0 ;  /* 0x00000007050b7c24 */ /* 0x000fe2000f8e0200 */
[----:B------:R-:W-:Y:S01]  /*7fb0*/  IADD3 R3, P0, R6, UR4, RZ ;  /* 0x0000000406037c10 */ /* 0x000fe2000ff1e0ff */
[----:B------:R-:W-:Y:S01]  /*7fc0*/  UMOV UR4, 0xffffffff ;  /* 0xffffffff00047882 */ /* 0x000fe20000000000 */
[----:B------:R-:W-:Y:S02]  /*7fd0*/  IADD3 R5, P1, R8, UR8, RZ ;  /* 0x0000000808057c10 */ /* 0x000fe4000ff3e0ff */
[----:B------:R-:W-:Y:S02]  /*7fe0*/  IADD3.X R13, R7, UR5, R13, P0, !PT ;  /* 0x00000005070d7c10 */ /* 0x000fe400087fe40d */
[----:B------:R-:W-:Y:S01]  /*7ff0*/  IADD3.X R4, R9, UR9, R11, P1, !PT ;  /* 0x0000000909047c10 */ /* 0x000fe20008ffe40b */
[----:B------:R-:W-:Y:S08]  /*8000*/  BRA.DIV UR4, `(.L_x_11859) ;  /* 0x000001c204847947 */ /* 0x000ff0000b800000 */
[----:B------:R0:W1:Y:S04]  /*8010*/  SHFL.IDX PT, R0, R13, RZ, 0x1e1f ;  /* 0x001e1fff0d007589 */ /* 0x00006800000e0000 */
[----:B------:R-:W2:Y:S04]  /*8020*/  SHFL.IDX PT, R3, R3, RZ, 0x1e1f ;  /* 0x001e1fff03037589 */ /* 0x000ea800000e0000 */
[----:B------:R-:W3:Y:S04]  /*8030*/  SHFL.IDX PT, R4, R4, RZ, 0x1e1f ;  /* 0x001e1fff04047589 */ /* 0x000ee800000e0000 */
[----:B------:R0:W4:Y:S02]  /*8040*/  SHFL.IDX PT, R14, R5, RZ, 0x1e1f ;  /* 0x001e1fff050e7589 */ /* 0x00012400000e0000 */
.L_x_12156:
[----:B------:R-:W5:Y:S01]  /*8050*/  LDL R6, [R1+0x60] ;  /* 0x0000600001067983 */ /* 0x000f620000100800 */
[----:B------:R-:W-:Y:S01]  /*8060*/  IMAD R38, R157, R38, RZ ;  /* 0x000000269d267224 */ /* 0x000fe200078e02ff */
[----:B------:R-:W-:Y:S01]  /*8070*/  BSSY B1, `(.L_x_11860) ;  /* 0x000002f000017945 */ /* 0x000fe20003800000 */
[----:B------:R-:W-:Y:S02]  /*8080*/  CS2R R8, SRZ ;  /* 0x0000000000087805 */ /* 0x000fe4000001ff00 */
[----:B0-----:R-:W-:Y:S02]  /*8090*/  CS2R R12, SRZ ;  /* 0x00000000000c7805 */ /* 0x001fe4000001ff00 */
[----:B------:R-:W-:Y:S02]  /*80a0*/  CS2R R24, SRZ ;  /* 0x0000000000187805 */ /* 0x000fe4000001ff00 */
[----:B------:R-:W-:Y:S02]  /*80b0*/  ISETP.GE.AND P0, PT, R10, R38, PT ;  /* 0x000000260a00720c */ /* 0x000fe40003f06270 */
[----:B------:R-:W-:-:S02]  /*80c0*/  CS2R R10, SRZ ;  /* 0x00000000000a7805 */ /* 0x000fc4000001ff00 */
[----:B------:R-:W-:Y:S02]  /*80d0*/  CS2R R20, SRZ ;  /* 0x0000000000147805 */ /* 0x000fe4000001ff00 */
[----:B------:R-:W-:Y:S02]  /*80e0*/  CS2R R26, SRZ ;  /* 0x00000000001a7805 */ /* 0x000fe4000001ff00 */
[----:B-----5:R-:W-:-:S04]  /*80f0*/  LEA.HI R5, R6, R6, RZ, 0x1 ;  /* 0x0000000606057211 */ /* 0x020fc800078f08ff */
[----:B------:R-:W-:-:S05]  /*8100*/  LOP3.LUT R5, R5, 0xfffffffe, RZ, 0xc0, !PT ;  /* 0xfffffffe05057812 */ /* 0x000fca00078ec0ff */
[----:B------:R-:W-:-:S05]  /*8110*/  IMAD.IADD R5, R6, 0x1, -R5 ;  /* 0x0000000106057824 */ /* 0x000fca00078e0a05 */
[----:B------:R-:W-:Y:S01]  /*8120*/  SHF.L.U32 R5, R5, 0x1f, RZ ;  /* 0x0000001f05057819 */ /* 0x000fe200000006ff */
[----:B------:R-:W-:Y:S06]  /*8130*/  @P0 BRA `(.L_x_11861) ;  /* 0x0000000000880947 */ /* 0x000fec0003800000 */
[----:B------:R-:W2:Y:S01]  /*8140*/  LDL.64 R28, [R1+0x20] ;  /* 0x00002000011c7983 */ /* 0x000ea20000100a00 */
        /* <DEDUP_REMOVED lines=10> */
[----:B--2---:R-:W-:Y:S02]  /*81f0*/  ISETP.GE.AND P5, PT, R28, UR4, PT ;  /* 0x000000041c007c0c */ /* 0x004fe4000bfa6270 */
[----:B---3--:R-:W-:-:S02]  /*8200*/  ISETP.GE.AND P1, PT, R32, UR4, PT ;  /* 0x0000000420007c0c */ /* 0x008fc4000bf26270 */
[----:B----4-:R-:W-:-:S09]  /*8210*/  ISETP.GE.AND P0, PT, R15, UR4, PT ;  /* 0x000000040f007c0c */ /* 0x010fd2000bf06270 */
[----:B------:R-:W-:Y:S02]  /*8220*/  @!P5 SHF.R.S32.HI R9, RZ, 0x1f, R28 ;  /* 0x0000001fff09d819 */ /* 0x000fe4000001141c */
[CC--:B------:R-:W-:Y:S02]  /*8230*/  @!P5 IADD3 R6, P2, R28.reuse, R3.reuse, RZ ;  /* 0x000000031c06d210 */ /* 0x0c0fe40007f5e0ff */
[-C--:B------:R-:W-:Y:S02]  /*8240*/  @!P5 IADD3 R28, P3, R28, R14.reuse, RZ ;  /* 0x0000000e1c1cd210 */ /* 0x080fe40007f7e0ff */
[-C--:B------:R-:W-:Y:S01]  /*8250*/  @!P1 IADD3 R30, P4, R32, R3.reuse, RZ ;  /* 0x00000003201e9210 */ /* 0x080fe20007f9e0ff */
[--C-:B-1----:R-:W-:Y:S01]  /*8260*/  @!P5 IMAD.X R7, R0, 0x1, R9.reuse, P2 ;  /* 0x000000010007d824 */ /* 0x102fe200010e0609 */
[-C--:B------:R-:W-:Y:S01]  /*8270*/  @!P1 IADD3 R32, P2, R32, R14.reuse, RZ ;  /* 0x0000000e20209210 */ /* 0x080fe20007f5e0ff */
[----:B------:R-:W-:Y:S01]  /*8280*/  @!P5 IMAD.X R29, R4, 0x1, R9, P3 ;  /* 0x00000001041dd824 */ /* 0x000fe200018e0609 */
[C---:B------:R-:W-:Y:S01]  /*8290*/  @!P0 IADD3 R34, P3, R15.reuse, R3, RZ ;  /* 0x000000030f228210 */ /* 0x040fe20007f7e0ff */
[----:B------:R-:W-:Y:S01]  /*82a0*/  @!P1 IMAD.X R31, R0, 0x1, R41, P4 ;  /* 0x00000001001f9824 */ /* 0x000fe200020e0629 */
[----:B------:R-:W-:-:S02]  /*82b0*/  @!P0 IADD3 R14, P4, R15, R14, RZ ;  /* 0x0000000e0f0e8210 */ /* 0x000fc40007f9e0ff */
[----:B------:R-:W-:Y:S01]  /*82c0*/  CS2R R8, SRZ ;  /* 0x0000000000087805 */ /* 0x000fe2000001ff00 */
[----:B------:R-:W-:Y:S01]  /*82d0*/  @!P1 IMAD.X R33, R4, 0x1, R41, P2 ;  /* 0x0000000104219824 */ /* 0x000fe200010e0629 */
[----:B------:R0:W5:Y:S01]  /*82e0*/  @!P5 LD.E.64 R24, desc[UR42][R6.64] ;  /* 0x0000002a0618d980 */ /* 0x000162000c101b00 */
[--C-:B------:R-:W-:Y:S02]  /*82f0*/  @!P0 IMAD.X R35, R0, 0x1, R40.reuse, P3 ;  /* 0x0000000100238824 */ /* 0x100fe400018e0628 */
[----:B------:R-:W-:Y:S01]  /*8300*/  @!P0 IMAD.X R15, R4, 0x1, R40, P4 ;  /* 0x00000001040f8824 */ /* 0x000fe200020e0628 */
[----:B------:R0:W5:Y:S04]  /*8310*/  @!P5 LD.E.64 R26, desc[UR42][R28.64] ;  /* 0x0000002a1c1ad980 */ /* 0x000168000c101b00 */
[----:B------:R0:W5:Y:S04]  /*8320*/  @!P1 LD.E.64 R12, desc[UR42][R30.64] ;  /* 0x0000002a1e0c9980 */ /* 0x000168000c101b00 */
[----:B------:R0:W5:Y:S04]  /*8330*/  @!P1 LD.E.64 R20, desc[UR42][R32.64] ;  /* 0x0000002a20149980 */ /* 0x000168000c101b00 */
[----:B------:R0:W5:Y:S04]  /*8340*/  @!P0 LD.E.64 R8, desc[UR42][R34.64] ;  /* 0x0000002a22088980 */ /* 0x000168000c101b00 */
[----:B------:R0:W5:Y:S02]  /*8350*/  @!P0 LD.E.64 R10, desc[UR42][R14.64] ;  /* 0x0000002a0e0a8980 */ /* 0x000164000c101b00 */
.L_x_11861:
[----:B------:R-:W-:Y:S05]  /*8360*/  BSYNC B1 ;  /* 0x0000000000017941 */ /* 0x000fea0003800000 */
.L_x_11860:
[----:B------:R-:W1:Y:S01]  /*8370*/  SYNCS.PHASECHK.TRANS64.TRYWAIT P0, [R18+URZ+0x19c00], R5 ;  /* 0x019c0005120075a7 */ /* 0x000e62000800017f */
[----:B------:R-:W-:Y:S01]  /*8380*/  IMAD R153, R153, -0xc0, R38 ;  /* 0xffffff4099997824 */ /* 0x000fe200078e0226 */
[----:B------:R-:W-:Y:S04]  /*8390*/  BSSY B1, `(.L_x_11862) ;  /* 0x0000004000017945 */ /* 0x000fe80003800000 */
[----:B------:R-:W-:-:S04]  /*83a0*/  VIMNMX R153, R153, 0xc0, PT ;  /* 0x000000c099997848 */ /* 0x000fc80003fe0100 */
[----:B------:R-:W-:Y:S01]  /*83b0*/  ISETP.GE.AND P1, PT, R39, R153, PT ;  /* 0x000000992700720c */ /* 0x000fe20003f26270 */
[----:B-1----:R-:W-:-:S12]  /*83c0*/  @!P0 BRA `(.L_x_11863) ;  /* 0x000001c000008947 */ /* 0x002fd80003800000 */
.L_x_12157:
[----:B------:R-:W-:Y:S05]  /*83d0*/  BSYNC B1 ;  /* 0x0000000000017941 */ /* 0x000fea0003800000 */
.L_x_11862:
[----:B------:R-:W-:Y:S05]  /*83e0*/  @P1 BRA `(.L_x_11864) ;  /* 0x0000003c00441947 */ /* 0x000fea0003800000 */
[----:B0-----:R-:W4:Y:S01]  /*83f0*/  LDL.64 R6, [R1+0x20] ;  /* 0x0000200001067983 */ /* 0x001f220000100a00 */
[----:B------:R-:W4:Y:S03]  /*8400*/  LDC R0, c[0x0][0x3f4] ;  /* 0x0000fd00ff007b82 */ /* 0x000f260000000800 */
[----:B---3--:R-:W3:Y:S04]  /*8410*/  LDL R4, [R1+0x3c] ;  /* 0x00003c0001047983 */ /* 0x008ee80000100800 */
[----:B--2---:R-:W2:Y:S01]  /*8420*/  LDL R3, [R1+0x40] ;  /* 0x0000400001037983 */ /* 0x004ea20000100800 */
[----:B------:R-:W-:Y:S01]  /*8430*/  BSSY B1, `(.L_x_11865) ;  /* 0x000007b000017945 */ /* 0x000fe20003800000 */
[----:B----4-:R-:W-:-:S02]  /*8440*/  ISETP.GE.AND P0, PT, R6, R0, PT ;  /* 0x000000000600720c */ /* 0x010fc40003f06270 */
[-C--:B---3--:R-:W-:Y:S02]  /*8450*/  ISETP.GE.AND P1, PT, R4, R0.reuse, PT ;  /* 0x000000000400720c */ /* 0x088fe40003f26270 */
[----:B--2---:R-:W-:-:S09]  /*8460*/  ISETP.GE.AND P2, PT, R3, R0, PT ;  /* 0x000000000300720c */ /* 0x004fd20003f46270 */
[----:B------:R-:W-:Y:S05]  /*8470*/  @P0 BRA `(.L_x_11866) ;  /* 0x0000000400d80947 */ /* 0x000fea0003800000 */
[----:B-1----:R-:W0:Y:S01]  /*8480*/  LDS.128 R4, [R37+0xf000] ;  /* 0x00f0000025047984 */ /* 0x002e220000000c00 */
        /* <DEDUP_REMOVED lines=22> */
[--C-:B------:R-:W-:Y:S02]  /*85f0*/  LOP3.LUT R29, R29, 0xff0000, R26.reuse, 0xf8, !PT ;  /* 0x00ff00001d1d7812 */ /* 0x100fe400078ef81a */
[----:B------:R-:W-:Y:S02]  /*8600*/  LOP3.LUT R31, R31, 0xff000000, R27, 0xf8, !PT ;  /* 0xff0000001f1f7812 */ /* 0x000fe400078ef81b */
[----:B------:R-:W-:Y:S02]  /*8610*/  LOP3.LUT R27, R15, 0xff000000, R25, 0xf8, !PT ;  /* 0xff0000000f1b7812 */ /* 0x000fe400078ef819 */
[----:B------:R-:W-:-:S02]  /*8620*/  LOP3.LUT R30, R29, 0xff000000, R26, 0xf8, !PT ;  /* 0xff0000001d1e7812 */ /* 0x000fc400078ef81a */
[--C-:B------:R-:W-:Y:S02]  /*8630*/  LOP3.LUT R3, R3, 0xff0000, R24.reuse, 0xf8, !PT ;  /* 0x00ff000003037812 */ /* 0x100fe400078ef818 */
[-C--:B0-----:R-:W-:Y:S02]  /*8640*/  F2FP.F16.E4M3.UNPACK_B R0, R6.reuse.H1 ;  /* 0x00000006ff00723e */ /* 0x081fe400030006ff */
[----:B------:R-:W-:Y:S02]  /*8650*/  F2FP.F16.E4M3.UNPACK_B R32, R31 ;  /* 0x0000001fff20723e */ /* 0x000fe400020006ff */
[----:B------:R-:W-:Y:S01]  /*8660*/  F2FP.F16.E4M3.UNPACK_B R26, R27 ;  /* 0x0000001bff1a723e */ /* 0x000fe200020006ff */
[----:B------:R-:W-:Y:S01]  /*8670*/  HADD2.F32 R15, -RZ, R0.H1_H1 ;  /* 0x30000000ff0f7230 */ /* 0x000fe20000004100 */
        /* <DEDUP_REMOVED lines=8> */
[----:B------:R-:W-:Y:S01]  /*8700*/  F2FP.F16.E4M3.UNPACK_B R6, R5 ;  /* 0x00000005ff06723e */ /* 0x000fe200020006ff */
        /* <DEDUP_REMOVED lines=16> */
[----:B------:R-:W-:Y:S01]  /*8810*/  FFMA.FTZ R34, R3, R32, R29 ;  /* 0x0000002003227223 */ /* 0x000fe2000001001d */
        /* <DEDUP_REMOVED lines=30> */
[----:B------:R-:W-:Y:S01]  /*8a00*/  FMUL.FTZ R3, R3, R14 ;  /* 0x0000000e03037220 */ /* 0x000fe20000410000 */
        /* <DEDUP_REMOVED lines=29> */
.L_x_11866:
[----:B------:R-:W-:Y:S05]  /*8be0*/  BSYNC B1 ;  /* 0x0000000000017941 */ /* 0x000fea0003800000 */
.L_x_11865:
[----:B------:R-:W-:Y:S04]  /*8bf0*/  BSSY B1, `(.L_x_11867) ;  /* 0x000007c000017945 */ /* 0x000fe80003800000 */
[----:B------:R-:W-:Y:S05]  /*8c00*/  @P1 BRA `(.L_x_11868) ;  /* 0x0000000400e81947 */ /* 0x000fea0003800000 */
[----:B01----:R-:W0:Y:S01]  /*8c10*/  LDS.128 R4, [R37+0x10800] ;  /* 0x0108000025047984 */ /* 0x003e220000000c00 */
        /* <DEDUP_REMOVED lines=121> */
.L_x_11868:
[----:B------:R-:W-:Y:S05]  /*93b0*/  BSYNC B1 ;  /* 0x0000000000017941 */ /* 0x000fea0003800000 */
.L_x_11867:
[----:B------:R-:W-:Y:S05]  /*93c0*/  @P2 BRA `(.L_x_11864) ;  /* 0x0000002c004c2947 */ /* 0x000fea0003800000 */
[----:B012---:R-:W0:Y:S01]  /*93d0*/  LDS.128 R4, [R37+0x12000] ;  /* 0x0120000025047984 */ /* 0x007e220000000c00 */
        /* <DEDUP_REMOVED lines=18> */
[----:B------:R-:W-:Y:S02]  /*9500*/  PRMT R3, R3, 0x7604, R0 ;  /* 0x0000760403037816 */ /* 0x000fe40000000000 */
[----:B------:R-:W-:Y:S02]  /*9510*/  LOP3.LUT R0, R10, 0xff, RZ, 0xc0, !PT ;  /* 0x000000ff0a007812 */ /* 0x000fe400078ec0ff */
[----:B------:R-:W-:Y:S02]  /*9520*/  LOP3.LUT R21, R14, 0xff0000, R21, 0xf8, !PT ;  /* 0x00ff00000e157812 */ /* 0x000fe400078ef815 */
[----:B------:R-:W-:-:S02]  /*9530*/  PRMT R15, R15, 0x7604, R0 ;  /* 0x000076040f0f7816 */ /* 0x000fc40000000000 */
[----:B------:R-:W-:Y:S02]  /*9540*/  LOP3.LUT R21, R21, 0xff000000, R11, 0xf8, !PT ;  /* 0xff00000015157812 */ /* 0x000fe400078ef80b */
[----:B------:R-:W-:Y:S02]  /*9550*/  LOP3.LUT R13, R13, 0xff000000, R9, 0xf8, !PT ;  /* 0xff0000000d0d7812 */ /* 0x000fe400078ef809 */
[----:B------:R-:W-:Y:S02]  /*9560*/  LOP3.LUT R3, R3, 0xff0000, R8, 0xf8, !PT ;  /* 0x00ff000003037812 */ /* 0x000fe400078ef808 */
[----:B0-----:R-:W-:Y:S02]  /*9570*/  F2FP.F16.E4M3.UNPACK_B R0, R6.H1 ;  /* 0x00000006ff00723e */ /* 0x001fe400030006ff */
[----:B------:R-:W-:Y:S02]  /*9580*/  LOP3.LUT R15, R15, 0xff0000, R10, 0xf8, !PT ;  /* 0x00ff00000f0f7812 */ /* 0x000fe400078ef80a */
[----:B------:R-:W-:Y:S01]  /*9590*/  F2FP.F16.E4M3.UNPACK_B R24, R21 ;  /* 0x00000015ff18723e */ /* 0x000fe200020006ff */
[----:B------:R-:W-:Y:S01]  /*95a0*/  HADD2.F32 R9, -RZ, R0.H1_H1 ;  /* 0x30000000ff097230 */ /* 0x000fe20000004100 */
[----:B------:R-:W-:-:S02]  /*95b0*/  F2FP.F16.E4M3.UNPACK_B R14, R13 ;  /* 0x0000000dff0e723e */ /* 0x000fc400020006ff */
        /* <DEDUP_REMOVED lines=88> */
.L_x_11858:
        /* <DEDUP_REMOVED lines=32> */
.L_x_12163:
[----:B------:R-:W5:Y:S01]  /*9d40*/  LDL R13, [R1+0x60] ;  /* 0x00006000010d7983 */ /* 0x000f620000100800 */
        /* <DEDUP_REMOVED lines=27> */
[----:B------:R-:W-:Y:S02]  /*9f00*/  CS2R R10, SRZ ;  /* 0x00000000000a7805 */ /* 0x000fe4000001ff00 */
[----:B------:R-:W-:Y:S02]  /*9f10*/  @!P4 SHF.R.S32.HI R5, RZ, 0x1f, R16 ;  /* 0x0000001fff05c819 */ /* 0x000fe40000011410 */
[----:B--2---:R-:W-:-:S02]  /*9f20*/  @!P4 IADD3 R28, P0, R16, R3, RZ ;  /* 0x00000003101cc210 */ /* 0x004fc40007f1e0ff */
[----:B----4-:R-:W-:-:S05]  /*9f30*/  @!P4 IADD3 R30, P1, R16, R21, RZ ;  /* 0x00000015101ec210 */ /* 0x010fca0007f3e0ff */
[--C-:B---3--:R-:W-:Y:S02]  /*9f40*/  @!P4 IMAD.X R31, R20, 0x1, R5.reuse, P1 ;  /* 0x00000001141fc824 */ /* 0x108fe400008e0605 */
[----:B------:R-:W-:Y:S02]  /*9f50*/  @!P5 IMAD.SHL.U32 R4, R29, 0x10, RZ ;  /* 0x000000101d04d824 */ /* 0x000fe400078e00ff */
[----:B-1----:R-:W-:-:S03]  /*9f60*/  @!P4 IMAD.X R29, R0, 0x1, R5, P0 ;  /* 0x00000001001dc824 */ /* 0x002fc600000e0605 */
[C---:B------:R-:W-:Y:S02]  /*9f70*/  @!P5 IADD3 R32, P2, R4.reuse, R3, RZ ;  /* 0x000000030420d210 */ /* 0x040fe40007f5e0ff */
[----:B------:R-:W-:Y:S01]  /*9f80*/  @!P5 IADD3 R34, P3, R4, R21, RZ ;  /* 0x000000150422d210 */ /* 0x000fe20007f7e0ff */
[----:B------:R0:W5:Y:S01]  /*9f90*/  @!P4 LD.E.128 R12, desc[UR42][R28.64] ;  /* 0x0000002a1c0cc980 */ /* 0x000162000c101d00 */
[----:B------:R-:W-:Y:S02]  /*9fa0*/  @!P5 SHF.R.S32.HI R3, RZ, 0x1f, R4 ;  /* 0x0000001fff03d819 */ /* 0x000fe40000011404 */
[----:B------:R-:W-:-:S03]  /*9fb0*/  CS2R R4, SRZ ;  /* 0x0000000000047805 */ /* 0x000fc6000001ff00 */
[--C-:B------:R-:W-:Y:S02]  /*9fc0*/  @!P5 IMAD.X R33, R0, 0x1, R3.reuse, P2 ;  /* 0x000000010021d824 */ /* 0x100fe400010e0603 */
[----:B------:R-:W-:Y:S01]  /*9fd0*/  @!P5 IMAD.X R35, R20, 0x1, R3, P3 ;  /* 0x000000011423d824 */ /* 0x000fe200018e0603 */
[----:B------:R0:W5:Y:S04]  /*9fe0*/  @!P4 LD.E.128 R4, desc[UR42][R30.64] ;  /* 0x0000002a1e04c980 */ /* 0x000168000c101d00 */
[----:B------:R0:W5:Y:S04]  /*9ff0*/  @!P5 LD.E.128 R24, desc[UR42][R32.64] ;  /* 0x0000002a2018d980 */ /* 0x000168000c101d00 */
[----:B------:R0:W5:Y:S02]  /*a000*/  @!P5 LD.E.128 R8, desc[UR42][R34.64] ;  /* 0x0000002a2208d980 */ /* 0x000164000c101d00 */
.L_x_11871:
[----:B------:R-:W-:Y:S05]  /*a010*/  BSYNC B1 ;  /* 0x0000000000017941 */ /* 0x000fea0003800000 */
.L_x_11870:
[----:B-1----:R-:W1:Y:S01]  /*a020*/  S2R R0, SR_TID.X ;  /* 0x0000000000007919 */ /* 0x002e620000002100 */
[----:B------:R-:W2:Y:S01]  /*a030*/  SYNCS.PHASECHK.TRANS64.TRYWAIT P0, [R18+URZ+0x19c00], R39 ;  /* 0x019c0027120075a7 */ /* 0x000ea2000800017f */
[----:B------:R-:W-:Y:S01]  /*a040*/  IMAD R153, R153, -0xc0, R38 ;  /* 0xffffff4099997824 */ /* 0x000fe200078e0226 */
[----:B------:R-:W-:Y:S04]  /*a050*/  BSSY B1, `(.L_x_11872) ;  /* 0x0000007000017945 */ /* 0x000fe80003800000 */
[----:B------:R-:W-:Y:S01]  /*a060*/  VIMNMX R153, R153, 0xc0, PT ;  /* 0x000000c099997848 */ /* 0x000fe20003fe0100 */
[----:B-1----:R-:W-:-:S05]  /*a070*/  VIADD R0, R0, 0xffffff80 ;  /* 0xffffff8000007836 */ /* 0x002fca0000000000 */
[----:B------:R-:W-:-:S04]  /*a080*/  LEA.HI R0, R0, R0, RZ, 0x1 ;  /* 0x0000000000007211 */ /* 0x000fc800078f08ff */
[----:B------:R-:W-:-:S04]  /*a090*/  SHF.R.S32.HI R0, RZ, 0x1, R0 ;  /* 0x00000001ff007819 */ /* 0x000fc80000011400 */
[----:B------:R-:W-:Y:S01]  /*a0a0*/  ISETP.GE.AND P1, PT, R0, R153, PT ;  /* 0x000000990000720c */ /* 0x000fe20003f26270 */
[----:B--2---:R-:W-:-:S12]  /*a0b0*/  @!P0 BRA `(.L_x_11873) ;  /* 0x000001a400488947 */ /* 0x004fd80003800000 */
.L_x_12164:
[----:B------:R-:W-:Y:S05]  /*a0c0*/  BSYNC B1 ;  /* 0x0000000000017941 */ /* 0x000fea0003800000 */
.L_x_11872:
[----:B------:R-:W-:Y:S05]  /*a0d0*/  @P1 BRA `(.L_x_11864) ;  /* 0x0000002000081947 */ /* 0x000fea0003800000 */
[----:B------:R2:W5:Y:S01]  /*a0e0*/  LDL R62, [R1+0x30] ;  /* 0x00003000013e7983 */ /* 0x0005620000100800 */
[----:B------:R-:W0:Y:S03]  /*a0f0*/  LDC R3, c[0x0][0x3f4] ;  /* 0x0000fd00ff037b82 */ /* 0x000e260000000800 */
[----:B------:R2:W5:Y:S04]  /*a100*/  LDL R61, [R1+0x44] ;  /* 0x00004400013d7983 */ /* 0x0005680000100800 */
[----:B------:R2:W5:Y:S01]  /*a110*/  LDL R60, [R1+0x78] ;  /* 0x00007800013c7983 */ /* 0x0005620000100800 */
[C---:B------:R-:W-:Y:S01]  /*a120*/  VIADD R0, R16.reuse, 0x20 ;  /* 0x0000002010007836 */ /* 0x040fe20000000000 */
[----:B------:R-:W-:Y:S01]  /*a130*/  BSSY B1, `(.L_x_11874) ;  /* 0x00000fd000017945 */ /* 0x000fe20003800000 */
[----:B0-----:R-:W-:-:S03]  /*a140*/  ISETP.GE.AND P0, PT, R16, R3, PT ;  /* 0x000000031000720c */ /* 0x001fc60003f06270 */
[----:B------:R-:W-:-:S10]  /*a150*/  ISETP.GE.AND P1, PT, R0, R3, PT ;  /* 0x000000030000720c */ /* 0x000fd40003f26270 */
[----:B--2---:R-:W-:Y:S05]  /*a160*/  @P0 BRA `(.L_x_11875) ;  /* 0x0000000c00e40947 */ /* 0x004fea0003800000 */
[----:B----4-:R-:W0:Y:S01]  /*a170*/  S2R R21, SR_TID.X ;  /* 0x0000000000157919 */ /* 0x010e220000002100 */
[----:B---3-5:R-:W-:Y:S02]  /*a180*/  SHF.R.U32.HI R20, RZ, 0x8, R12 ;  /* 0x00000008ff147819 */ /* 0x028fe4000001160c */
[----:B------:R-:W-:Y:S02]  /*a190*/  LOP3.LUT R0, R12, 0xff, RZ, 0xc0, !PT ;  /* 0x000000ff0c007812 */ /* 0x000fe400078ec0ff */
[----:B------:R-:W-:Y:S02]  /*a1a0*/  SHF.R.U32.HI R30, RZ, 0x8, R14 ;  /* 0x00000008ff1e7819 */ /* 0x000fe4000001160e */
[----:B------:R-:W-:Y:S02]  /*a1b0*/  SHF.R.U32.HI R29, RZ, 0x8, R13 ;  /* 0x00000008ff1d7819 */ /* 0x000fe4000001160d */
[----:B------:R-:W-:Y:S02]  /*a1c0*/  LOP3.LUT R28, R13, 0xff, RZ, 0xc0, !PT ;  /* 0x000000ff0d1c7812 */ /* 0x000fe400078ec0ff */
[----:B------:R-:W-:-:S02]  /*a1d0*/  LOP3.LUT R29, R29, 0xff, RZ, 0xc0, !PT ;  /* 0x000000ff1d1d7812 */ /* 0x000fc400078ec0ff */
[----:B------:R-:W-:Y:S02]  /*a1e0*/  SHF.R.U32.HI R47, RZ, 0x8, R7 ;  /* 0x00000008ff2f7819 */ /* 0x000fe40000011607 */
[----:B------:R-:W-:Y:S02]  /*a1f0*/  PRMT R38, R29, 0x7604, R28 ;  /* 0x000076041d267816 */ /* 0x000fe4000000001c */
[----:B------:R-:W-:Y:S02]  /*a200*/  SHF.R.U32.HI R29, RZ, 0x8, R15 ;  /* 0x00000008ff1d7819 */ /* 0x000fe4000001160f */
[----:B------:R-:W-:Y:S02]  /*a210*/  LOP3.LUT R28, R15, 0xff, RZ, 0xc0, !PT ;  /* 0x000000ff0f1c7812 */ /* 0x000fe400078ec0ff */
[----:B------:R-:W-:Y:S02]  /*a220*/  LOP3.LUT R29, R29, 0xff, RZ, 0xc0, !PT ;  /* 0x000000ff1d1d7812 */ /* 0x000fe400078ec0ff */
[----:B------:R-:W-:-:S02]  /*a230*/  SHF.R.U32.HI R40, RZ, 0x8, R5 ;  /* 0x00000008ff287819 */ /* 0x000fc40000011605 */
[----:B------:R-:W-:Y:S02]  /*a240*/  LOP3.LUT R44, R7, 0xff, RZ, 0xc0, !PT ;  /* 0x000000ff072c7812 */ /* 0x000fe400078ec0ff */
[----:B------:R-:W-:Y:S02]  /*a250*/  LOP3.LUT R47, R47, 0xff, RZ, 0xc0, !PT ;  /* 0x000000ff2f2f7812 */ /* 0x000fe400078ec0ff */
[----:B------:R-:W-:Y:S02]  /*a260*/  SHF.R.U32.HI R43, RZ, 0x8, R6 ;  /* 0x00000008ff2b7819 */ /* 0x000fe40000011606 */
[----:B------:R-:W-:Y:S01]  /*a270*/  LOP3.LUT R40, R40, 0xff, RZ, 0xc0, !PT ;  /* 0x000000ff28287812 */ /* 0x000fe200078ec0ff */
[----:B0-----:R-:W-:Y:S01]  /*a280*/  VIADD R31, R21, 0xffffff80 ;  /* 0xffffff80151f7836 */ /* 0x001fe20000000000 */
[----:B------:R-:W-:Y:S02]  /*a290*/  LOP3.LUT R21, R20, 0xff, RZ, 0xc0, !PT ;  /* 0x000000ff14157812 */ /* 0x000fe400078ec0ff */
[----:B------:R-:W-:-:S02]  /*a2a0*/  LOP3.LUT R20, R14, 0xff, RZ, 0xc0, !PT ;  /* 0x000000ff0e147812 */ /* 0x000fc400078ec0ff */
[----:B------:R-:W-:Y:S02]  /*a2b0*/  LEA.HI R32, R31, R31, RZ, 0x1 ;  /* 0x0000001f1f207211 */ /* 0x000fe400078f08ff */
[----:B-1----:R-:W-:Y:S02]  /*a2c0*/  PRMT R39, R21, 0x7604, R0 ;  /* 0x0000760415277816 */ /* 0x002fe40000000000 */
[----:B------:R-:W-:Y:S02]  /*a2d0*/  LOP3.LUT R32, R32, 0xfffffffe, RZ, 0xc0, !PT ;  /* 0xfffffffe20207812 */ /* 0x000fe400078ec0ff */
[----:B------:R-:W-:Y:S02]  /*a2e0*/  SHF.R.U32.HI R21, RZ, 0x8, R4 ;  /* 0x00000008ff157819 */ /* 0x000fe40000011604 */
[----:B------:R-:W-:Y:S01]  /*a2f0*/  PRMT R44, R47, 0x7604, R44 ;  /* 0x000076042f2c7816 */ /* 0x000fe2000000002c */
[----:B------:R-:W-:Y:S01]  /*a300*/  IMAD.IADD R32, R31, 0x1, -R32 ;  /* 0x000000011f207824 */ /* 0x000fe200078e0a20 */
[----:B------:R-:W-:-:S02]  /*a310*/  LOP3.LUT R31, R30, 0xff, RZ, 0xc0, !PT ;  /* 0x000000ff1e1f7812 */ /* 0x000fc400078ec0ff */
[----:B------:R-:W-:Y:S02]  /*a320*/  LOP3.LUT R33, R21, 0xff, RZ, 0xc0, !PT ;  /* 0x000000ff15217812 */ /* 0x000fe400078ec0ff */
[----:B------:R-:W-:Y:S02]  /*a330*/  LEA.HI R0, R3, R32, RZ, 0x1c ;  /* 0x0000002003007211 */ /* 0x000fe400078fe0ff */
[----:B------:R-:W-:Y:S02]  /*a340*/  PRMT R41, R31, 0x7604, R20 ;  /* 0x000076041f297816 */ /* 0x000fe40000000014 */
[C---:B------:R-:W-:Y:S01]  /*a350*/  LEA.HI R20, R0.reuse, R0, RZ, 0x1 ;  /* 0x0000000000147211 */ /* 0x040fe200078f08ff */
[----:B------:R-:W-:Y:S01]  /*a360*/  IMAD.SHL.U32 R0, R0, 0x10, RZ ;  /* 0x0000001000007824 */ /* 0x000fe200078e00ff */
[----:B------:R-:W-:Y:S02]  /*a370*/  LOP3.LUT R32, R4, 0xff, RZ, 0xc0, !PT ;  /* 0x000000ff04207812 */ /* 0x000fe400078ec0ff */
[----:B------:R-:W-:-:S02]  /*a380*/  SHF.R.S32.HI R20, RZ, 0x1, R20 ;  /* 0x00000001ff147819 */ /* 0x000fc40000011414 */
[----:B------:R-:W-:Y:S02]  /*a390*/  LOP3.LUT R0, R62, 0x10, R0, 0xf8, !PT ;  /* 0x000000103e007812 */ /* 0x000fe400078ef800 */
[----:B------:R-:W-:Y:S01]  /*a3a0*/  PRMT R45, R33, 0x7604, R32 ;  /* 0x00007604212d7816 */ /* 0x000fe20000000020 */
[----:B------:R-:W-:Y:S01]  /*a3b0*/  IMAD R21, R20, 0x1800, R61 ;  /* 0x0000180014157824 */ /* 0x000fe200078e023d */
[----:B------:R-:W-:Y:S02]  /*a3c0*/  LOP3.LUT R0, R0, R60, RZ, 0x3c, !PT ;  /* 0x0000003c00007212 */ /* 0x000fe400078e3cff */
[----:B------:R-:W-:Y:S02]  /*a3d0*/  PRMT R20, R29, 0x7604, R28 ;  /* 0x000076041d147816 */ /* 0x000fe4000000001c */
[----:B------:R-:W-:Y:S01]  /*a3e0*/  IADD3 R0, R18, R21, R0 ;  /* 0x0000001512007210 */ /* 0x000fe20007ffe000 */
[----:B------:R-:W0:Y:S01]  /*a3f0*/  LDS.128 R28, [R37+0xf000] ;  /* 0x00f00000251c7984 */ /* 0x000e220000000c00 */
[----:B------:R-:W-:-:S02]  /*a400*/  LOP3.LUT R21, R5, 0xff, RZ, 0xc0, !PT ;  /* 0x000000ff05157812 */ /* 0x000fc400078ec0ff */
[----:B------:R-:W-:Y:S01]  /*a410*/  LOP3.LUT R42, R6, 0xff, RZ, 0xc0, !PT ;  /* 0x000000ff062a7812 */ /* 0x000fe200078ec0ff */
[----:B------:R-:W1:Y:S01]  /*a420*/  LDS.128 R32, [R0+0xf000] ;  /* 0x00f0000000207984 */ /* 0x000e620000000c00 */
        /* <DEDUP_REMOVED lines=9> */
[----:B------:R-:W-:Y:S01]  /*a4c0*/  LOP3.LUT R45, R45, 0xff0000, R4, 0xf8, !PT ;  /* 0x00ff00002d2d7812 */ /* 0x000fe200078ef804 */
[----:B------:R-:W-:Y:S01]  /*a4d0*/  IMAD.U32 R51, R51, 0x10000, RZ ;  /* 0x0001000033337824 */ /* 0x000fe200078e00ff */
        /* <DEDUP_REMOVED lines=12> */
[--C-:B------:R-:W-:Y:S02]  /*a5a0*/  LOP3.LUT R13, R49, 0xff0000, R6.reuse, 0xf8, !PT ;  /* 0x00ff0000310d7812 */ /* 0x100fe400078ef806 */
[-C--:B0-----:R-:W-:Y:S02]  /*a5b0*/  F2FP.F16.E4M3.UNPACK_B R14, R29.reuse ;  /* 0x0000001dff0e723e */ /* 0x081fe400020006ff */
[----:B------:R-:W-:Y:S02]  /*a5c0*/  F2FP.F16.E4M3.UNPACK_B R40, R29.H1 ;  /* 0x0000001dff28723e */ /* 0x000fe400030006ff */
[----:B------:R-:W-:Y:S02]  /*a5d0*/  F2FP.F16.E4M3.UNPACK_B R48, R45 ;  /* 0x0000002dff30723e */ /* 0x000fe400020006ff */
[----:B-1----:R-:W-:Y:S02]  /*a5e0*/  F2FP.F16.E4M3.UNPACK_B R21, R33 ;  /* 0x00000021ff15723e */ /* 0x002fe400020006ff */
[----:B------:R-:W-:Y:S01]  /*a5f0*/  F2FP.F16.E4M3.UNPACK_B R29, R44 ;  /* 0x0000002cff1d723e */ /* 0x000fe200020006ff */
[----:B------:R-:W-:Y:S01]  /*a600*/  HADD2.F32 R50, -RZ, R48.H0_H0 ;  /* 0x20000030ff327230 */ /* 0x000fe20000004100 */
[----:B------:R-:W-:Y:S01]  /*a610*/  LOP3.LUT R4, R13, 0xff000000, R6, 0xf8, !PT ;  /* 0xff0000000d047812 */ /* 0x000fe200078ef806 */
[----:B------:R-:W-:Y:S01]  /*a620*/  HADD2.F32 R6, -RZ, R21.H0_H0 ;  /* 0x20000015ff067230 */ /* 0x000fe20000004100 */
[-C--:B------:R-:W-:Y:S01]  /*a630*/  F2FP.F16.E4M3.UNPACK_B R41, R31.reuse ;  /* 0x0000001fff29723e */ /* 0x080fe200020006ff */
[--C-:B------:R-:W-:Y:S01]  /*a640*/  HADD2.F32 R13, -RZ, R14.reuse.H0_H0 ;  /* 0x2000000eff0d7230 */ /* 0x100fe20000004100 */
[----:B------:R-:W-:Y:S01]  /*a650*/  F2FP.F16.E4M3.UNPACK_B R46, R31.H1 ;  /* 0x0000001fff2e723e */ /* 0x000fe200030006ff */
[----:B------:R-:W-:Y:S01]  /*a660*/  HADD2.F32 R31, -RZ, R29.H0_H0 ;  /* 0x2000001dff1f7230 */ /* 0x000fe20000004100 */
[----:B------:R-:W-:Y:S01]  /*a670*/  LOP3.LUT R49, R43, 0xff000000, R15, 0xf8, !PT ;  /* 0xff0000002b317812 */ /* 0x000fe200078ef80f */
[----:B------:R-:W-:Y:S01]  /*a680*/  HADD2.F32 R21, -RZ, R21.H1_H1 ;  /* 0x30000015ff157230 */ /* 0x000fe20000004100 */
[-C--:B------:R-:W-:Y:S01]  /*a690*/  F2FP.F16.E4M3.UNPACK_B R15, R28.reuse ;  /* 0x0000001cff0f723e */ /* 0x080fe200020006ff */
[----:B------:R-:W-:Y:S01]  /*a6a0*/  HADD2.F32 R14, -RZ, R14.H1_H1 ;  /* 0x3000000eff0e7230 */ /* 0x000fe20000004100 */
[----:B------:R-:W-:-:S02]  /*a6b0*/  F2FP.F16.E4M3.UNPACK_B R39, R28.H1 ;  /* 0x0000001cff27723e */ /* 0x000fc400030006ff */
[-C--:B------:R-:W-:Y:S02]  /*a6c0*/  F2FP.F16.E4M3.UNPACK_B R28, R32.reuse ;  /* 0x00000020ff1c723e */ /* 0x080fe400020006ff */
[----:B------:R-:W-:Y:S01]  /*a6d0*/  F2FP.F16.E4M3.UNPACK_B R43, R32.H1 ;  /* 0x00000020ff2b723e */ /* 0x000fe200030006ff */
[C---:B------:R-:W-:Y:S01]  /*a6e0*/  FMUL.FTZ R32, R6.reuse, R50 ;  /* 0x0000003206207220 */ /* 0x040fe20000410000 */
[-C--:B------:R-:W-:Y:S02]  /*a6f0*/  F2FP.F16.E4M3.UNPACK_B R42, R35.reuse ;  /* 0x00000023ff2a723e */ /* 0x080fe400020006ff */
[----:B------:R-:W-:Y:S01]  /*a700*/  F2FP.F16.E4M3.UNPACK_B R47, R35.H1 ;  /* 0x00000023ff2f723e */ /* 0x000fe200030006ff */
[-C--:B------:R-:W-:Y:S01]  /*a710*/  FMUL.FTZ R35, R6, R31.reuse ;  /* 0x0000001f06237220 */ /* 0x080fe20000410000 */
[----:B------:R-:W-:Y:S01]  /*a720*/  FFMA.FTZ R6, R13, R31, -R32 ;  /* 0x0000001f0d067223 */ /* 0x000fe20000010820 */
[----:B------:R-:W-:Y:S01]  /*a730*/  F2FP.F16.E4M3.UNPACK_B R33, R33.H1 ;  /* 0x00000021ff21723e */ /* 0x000fe200030006ff */
[----:B------:R-:W-:-:S02]  /*a740*/  HADD2.F32 R32, -RZ, R29.H1_H1 ;  /* 0x3000001dff207230 */ /* 0x000fc40000004100 */
[----:B------:R-:W-:Y:S01]  /*a750*/  FFMA.FTZ R13, R13, R50, R35 ;  /* 0x000000320d0d7223 */ /* 0x000fe20000010023 */
[----:B------:R-:W-:Y:S01]  /*a760*/  F2FP.F16.E4M3.UNPACK_B R35, R45.H1 ;  /* 0x0000002dff23723e */ /* 0x000fe200030006ff */
[----:B------:R-:W-:Y:S01]  /*a770*/  HADD2.F32 R45, -RZ, R48.H1_H1 ;  /* 0x30000030ff2d7230 */ /* 0x000fe20000004100 */
[----:B------:R-:W-:Y:S01]  /*a780*/  F2FP.F16.E4M3.UNPACK_B R44, R44.H1 ;  /* 0x0000002cff2c723e */ /* 0x000fe200030006ff */
[----:B------:R-:W-:Y:S01]  /*a790*/  HADD2.F32 R29, -RZ, R33.H0_H0 ;  /* 0x20000021ff1d7230 */ /* 0x000fe20000004100 */
[----:B------:R-:W-:Y:S01]  /*a7a0*/  LOP3.LUT R52, R51, 0xff000000, R7, 0xf8, !PT ;  /* 0xff00000033347812 */ /* 0x000fe200078ef807 */
[----:B------:R-:W-:Y:S02]  /*a7b0*/  HADD2.F32 R50, -RZ, R35.H0_H0 ;  /* 0x20000023ff327230 */ /* 0x000fe40000004100 */
[C---:B------:R-:W-:Y:S01]  /*a7c0*/  FMUL.FTZ R51, R21.reuse, R45 ;  /* 0x0000002d15337220 */ /* 0x040fe20000410000 */
[----:B------:R-:W-:Y:S02]  /*a7d0*/  HADD2.F32 R48, -RZ, R44.H0_H0 ;  /* 0x2000002cff307230 */ /* 0x000fe40000004100 */
[----:B------:R-:W-:Y:S01]  /*a7e0*/  FMUL.FTZ R54, R21, R32 ;  /* 0x0000002015367220 */ /* 0x000fe20000410000 */
[----:B------:R-:W-:-:S02]  /*a7f0*/  HADD2.F32 R31, -RZ, R40.H0_H0 ;  /* 0x20000028ff1f7230 */ /* 0x000fc40000004100 */
[C---:B------:R-:W-:Y:S01]  /*a800*/  FMUL.FTZ R56, R29.reuse, R50 ;  /* 0x000000321d387220 */ /* 0x040fe20000410000 */
[C---:B------:R-:W-:Y:S01]  /*a810*/  FFMA.FTZ R21, R14.reuse, R32, -R51 ;  /* 0x000000200e157223 */ /* 0x040fe20000010833 */
[-C--:B------:R-:W-:Y:S01]  /*a820*/  FMUL.FTZ R53, R29, R48.reuse ;  /* 0x000000301d357220 */ /* 0x080fe20000410000 */
[----:B------:R-:W-:Y:S01]  /*a830*/  FFMA.FTZ R14, R14, R45, R54 ;  /* 0x0000002d0e0e7223 */ /* 0x000fe20000010036 */
[C---:B------:R-:W-:Y:S01]  /*a840*/  FFMA.FTZ R29, R31.reuse, R48, -R56 ;  /* 0x000000301f1d7223 */ /* 0x040fe20000010838 */
[----:B------:R-:W-:Y:S02]  /*a850*/  HADD2.F32 R51, -RZ, R35.H1_H1 ;  /* 0x30000023ff337230 */ /* 0x000fe40000004100 */
[----:B------:R-:W-:Y:S01]  /*a860*/  FFMA.FTZ R31, R31, R50, R53 ;  /* 0x000000321f1f7223 */ /* 0x000fe20000010035 */
[----:B------:R-:W-:Y:S01]  /*a870*/  F2FP.F16.E4M3.UNPACK_B R50, R52 ;  /* 0x00000034ff32723e */ /* 0x000fe200020006ff */
[----:B------:R-:W-:Y:S01]  /*a880*/  HADD2.F32 R32, -RZ, R33.H1_H1 ;  /* 0x30000021ff207230 */ /* 0x000fe20000004100 */
[----:B------:R-:W-:Y:S01]  /*a890*/  F2FP.F16.E4M3.UNPACK_B R7, R34 ;  /* 0x00000022ff07723e */ /* 0x000fe200020006ff */
[----:B------:R-:W-:Y:S01]  /*a8a0*/  HADD2.F32 R45, -RZ, R44.H1_H1 ;  /* 0x3000002cff2d7230 */ /* 0x000fe20000004100 */
[----:B------:R-:W-:Y:S01]  /*a8b0*/  F2FP.F16.E4M3.UNPACK_B R44, R49 ;  /* 0x00000031ff2c723e */ /* 0x000fe200020006ff */
        /* <DEDUP_REMOVED lines=12> */
[----:B------:R-:W-:Y:S01]  /*a980*/  F2FP.F16.E4M3.UNPACK_B R49, R49.H1 ;  /* 0x00000031ff31723e */ /* 0x000fe200030006ff */
[C---:B------:R-:W-:Y:S01]  /*a990*/  FFMA.FTZ R35, R33.reuse, R48, -R58 ;  /* 0x0000003021237223 */ /* 0x040fe2000001083a */
[----:B------:R-:W-:Y:S02]  /*a9a0*/  HADD2.F32 R48, -RZ, R44.H1_H1 ;  /* 0x3000002cff307230 */ /* 0x000fe40000004100 */
        /* <DEDUP_REMOVED lines=20> */
[----:B------:R-:W-:Y:S01]  /*aaf0*/  F2FP.F16.E4M3.UNPACK_B R53, R38.H1 ;  /* 0x00000026ff35723e */ /* 0x000fe200030006ff */
[----:B------:R-:W-:Y:S01]  /*ab00*/  HADD2.F32 R48, -RZ, R46.H1_H1 ;  /* 0x3000002eff307230 */ /* 0x000fe20000004100 */
[----:B------:R-:W-:Y:S01]  /*ab10*/  F2FP.F16.E4M3.UNPACK_B R50, R20.H1 ;  /* 0x00000014ff32723e */ /* 0x000fe200030006ff */
[----:B------:R-:W-:Y:S01]  /*ab20*/  HADD2.F32 R55, -RZ, R51.H1_H1 ;  /* 0x30000033ff377230 */ /* 0x000fe20000004100 */
[----:B------:R-:W-:Y:S01]  /*ab30*/  F2FP.SATFINITE.E4M3.F32.PACK_AB_MERGE_C R31, R40, R31, RZ ;  /* 0x0000001f281f723e */ /* 0x000fe200048070ff */
[----:B------:R-:W-:Y:S02]  /*ab40*/  HADD2.F32 R54, -RZ, R53.H0_H0 ;  /* 0x20000035ff367230 */ /* 0x000fe40000004100 */
[----:B------:R-:W-:-:S02]  /*ab50*/  HADD2.F32 R46, -RZ, R43.H0_H0 ;  /* 0x2000002bff2e7230 */ /* 0x000fc40000004100 */
[C---:B------:R-:W-:Y:S01]  /*ab60*/  FMUL.FTZ R59, R47.reuse, R55 ;  /* 0x000000372f3b7220 */ /* 0x040fe20000410000 */
[--C-:B------:R-:W-:Y:S01]  /*ab70*/  HADD2.F32 R51, -RZ, R50.reuse.H0_H0 ;  /* 0x20000032ff337230 */ /* 0x100fe20000004100 */
[----:B------:R-:W-:Y:S01]  /*ab80*/  F2FP.SATFINITE.E4M3.F32.PACK_AB_MERGE_C R13, R14, R13, R31 ;  /* 0x0000000d0e0d723e */ /* 0x000fe2000480701f */
[----:B------:R-:W-:Y:S02]  /*ab90*/  HADD2.F32 R52, -RZ, R49.H1_H1 ;  /* 0x30000031ff347230 */ /* 0x000fe40000004100 */
[C---:B------:R-:W-:Y:S01]  /*aba0*/  FMUL.FTZ R56, R46.reuse, R54 ;  /* 0x000000362e387220 */ /* 0x040fe20000410000 */
[----:B------:R-:W-:Y:S02]  /*abb0*/  HADD2.F32 R49, -RZ, R39.H0_H0 ;  /* 0x20000027ff317230 */ /* 0x000fe40000004100 */
[-C--:B------:R-:W-:Y:S01]  /*abc0*/  FMUL.FTZ R57, R46, R51.reuse ;  /* 0x000000332e397220 */ /* 0x080fe20000410000 */
[----:B------:R-:W-:Y:S02]  /*abd0*/  HADD2.F32 R43, -RZ, R43.H1_H1 ;  /* 0x3000002bff2b7230 */ /* 0x000fe40000004100 */
[-C--:B------:R-:W-:Y:S01]  /*abe0*/  FMUL.FTZ R58, R47, R52.reuse ;  /* 0x000000342f3a7220 */ /* 0x080fe20000410000 */
[----:B------:R-:W-:Y:S01]  /*abf0*/  FFMA.FTZ R46, R48, R52, -R59 ;  /* 0x00000034302e7223 */ /* 0x000fe2000001083b */
[C---:B------:R-:W-:Y:S01]  /*ac00*/  FFMA.FTZ R47, R49.reuse, R51, -R56 ;  /* 0x00000033312f7223 */ /* 0x040fe20000010838 */
[----:B------:R-:W-:Y:S01]  /*ac10*/  FFMA.FTZ R49, R49, R54, R57 ;  /* 0x0000003631317223 */ /* 0x000fe20000010039 */
[----:B------:R-:W-:Y:S01]  /*ac20*/  HADD2.F32 R54, -RZ, R53.H1_H1 ;  /* 0x30000035ff367230 */ /* 0x000fe20000004100 */
[----:B------:R-:W-:Y:S01]  /*ac30*/  F2FP.F16.E4M3.UNPACK_B R51, R38 ;  /* 0x00000026ff33723e */ /* 0x000fe200020006ff */
[----:B------:R-:W-:Y:S01]  /*ac40*/  HADD2.F32 R52, -RZ, R50.H1_H1 ;  /* 0x30000032ff347230 */ /* 0x000fe20000004100 */
[----:B------:R-:W-:Y:S01]  /*ac50*/  F2FP.F16.E4M3.UNPACK_B R50, R20 ;  /* 0x00000014ff32723e */ /* 0x000fe200020006ff */
[----:B------:R-:W-:-:S02]  /*ac60*/  HADD2.F32 R39, -RZ, R39.H1_H1 ;  /* 0x30000027ff277230 */ /* 0x000fc40000004100 */
[C---:B------:R-:W-:Y:S01]  /*ac70*/  FMUL.FTZ R20, R43.reuse, R54 ;  /* 0x000000362b147220 */ /* 0x040fe20000410000 */
[----:B------:R-:W-:Y:S01]  /*ac80*/  FFMA.FTZ R48, R48, R55, R58 ;  /* 0x0000003730307223 */ /* 0x000fe2000001003a */
[-C--:B------:R-:W-:Y:S01]  /*ac90*/  FMUL.FTZ R53, R43, R52.reuse ;  /* 0x000000342b357220 */ /* 0x080fe20000410000 */
[--C-:B------:R-:W-:Y:S02]  /*aca0*/  HADD2.F32 R43, -RZ, R51.reuse.H0_H0 ;  /* 0x20000033ff2b7230 */ /* 0x100fe40000004100 */
[C---:B------:R-:W-:Y:S01]  /*acb0*/  FFMA.FTZ R56, R39.reuse, R52, -R20 ;  /* 0x0000003427387223 */ /* 0x040fe20000010814 */
[----:B------:R-:W-:Y:S02]  /*acc0*/  HADD2.F32 R38, -RZ, R28.H0_H0 ;  /* 0x2000001cff267230 */ /* 0x000fe40000004100 */
[----:B------:R-:W-:Y:S01]  /*acd0*/  FFMA.FTZ R58, R39, R54, R53 ;  /* 0x00000036273a7223 */ /* 0x000fe20000010035 */
[----:B------:R-:W-:Y:S01]  /*ace0*/  HADD2.F32 R39, -RZ, R50.H0_H0 ;  /* 0x20000032ff277230 */ /* 0x000fe20000004100 */
[----:B------:R-:W-:Y:S01]  /*acf0*/  F2FP.F16.E4M3.UNPACK_B R52, R4.H1 ;  /* 0x00000004ff34723e */ /* 0x000fe200030006ff */
[----:B------:R-:W-:-:S02]  /*ad00*/  HADD2.F32 R51, -RZ, R51.H1_H1 ;  /* 0x30000033ff337230 */ /* 0x000fc40000004100 */
[C---:B------:R-:W-:Y:S01]  /*ad10*/  FMUL.FTZ R53, R38.reuse, R43 ;  /* 0x0000002b26357220 */ /* 0x040fe20000410000 */
[----:B------:R-:W-:Y:S02]  /*ad20*/  HADD2.F32 R28, -RZ, R28.H1_H1 ;  /* 0x3000001cff1c7230 */ /* 0x000fe40000004100 */
[----:B------:R-:W-:Y:S01]  /*ad30*/  FMUL.FTZ R55, R38, R39 ;  /* 0x0000002726377220 */ /* 0x000fe20000410000 */
[----:B------:R-:W-:Y:S01]  /*ad40*/  HADD2.F32 R50, -RZ, R50.H1_H1 ;  /* 0x30000032ff327230 */ /* 0x000fe20000004100 */
[----:B------:R-:W-:Y:S01]  /*ad50*/  F2FP.F16.E4M3.UNPACK_B R38, R12.H1 ;  /* 0x0000000cff26723e */ /* 0x000fe200030006ff */
[--C-:B------:R-:W-:Y:S02]  /*ad60*/  HADD2.F32 R20, -RZ, R15.reuse.H0_H0 ;  /* 0x2000000fff147230 */ /* 0x100fe40000004100 */
[C---:B------:R-:W-:Y:S01]  /*ad70*/  FMUL.FTZ R54, R28.reuse, R51 ;  /* 0x000000331c367220 */ /* 0x040fe20000410000 */
[----:B------:R-:W-:Y:S02]  /*ad80*/  HADD2.F32 R15, -RZ, R15.H1_H1 ;  /* 0x3000000fff0f7230 */ /* 0x000fe40000004100 */
[----:B------:R-:W-:Y:S01]  /*ad90*/  FMUL.FTZ R28, R28, R50 ;  /* 0x000000321c1c7220 */ /* 0x000fe20000410000 */
[----:B------:R-:W-:Y:S01]  /*ada0*/  F2FP.F16.E4M3.UNPACK_B R12, R12 ;  /* 0x0000000cff0c723e */ /* 0x000fe200020006ff */
[C---:B------:R-:W-:Y:S01]  /*adb0*/  FFMA.FTZ R53, R20.reuse, R39, -R53 ;  /* 0x0000002714357223 */ /* 0x040fe20000010835 */
[----:B------:R-:W-:Y:S01]  /*adc0*/  FFMA.FTZ R55, R20, R43, R55 ;  /* 0x0000002b14377223 */ /* 0x000fe20000010037 */
        /* <DEDUP_REMOVED lines=10> */
[----:B------:R-:W-:-:S02]  /*ae70*/  HADD2.F32 R34, -RZ, R34.H1_H1 ;  /* 0x30000022ff227230 */ /* 0x000fc40000004100 */
[----:B------:R-:W-:Y:S02]  /*ae80*/  HADD2.F32 R51, -RZ, R52.H1_H1 ;  /* 0x30000034ff337230 */ /* 0x000fe40000004100 */
[C---:B------:R-:W-:Y:S01]  /*ae90*/  FFMA.FTZ R38, R15.reuse, R28, -R38 ;  /* 0x0000001c0f267223 */ /* 0x040fe20000010826 */
[----:B------:R-:W-:Y:S02]  /*aea0*/  HADD2.F32 R30, -RZ, R30.H1_H1 ;  /* 0x3000001eff1e7230 */ /* 0x000fe40000004100 */
[C---:B------:R-:W-:Y:S01]  /*aeb0*/  FMUL.FTZ R28, R34.reuse, R39 ;  /* 0x00000027221c7220 */ /* 0x040fe20000410000 */
[----:B------:R-:W-:Y:S01]  /*aec0*/  FMUL.FTZ R57, R34, R51 ;  /* 0x0000003322397220 */ /* 0x000fe20000410000 */
[----:B------:R-:W-:Y:S01]  /*aed0*/  FFMA.FTZ R34, R15, R43, R20 ;  /* 0x0000002b0f227223 */ /* 0x000fe20000010014 */
[--C-:B------:R-:W-:Y:S02]  /*aee0*/  HADD2.F32 R15, -RZ, R12.reuse.H0_H0 ;  /* 0x2000000cff0f7230 */ /* 0x100fe40000004100 */
[----:B------:R-:W-:Y:S01]  /*aef0*/  FFMA.FTZ R51, R30, R51, R28 ;  /* 0x000000331e337223 */ /* 0x000fe2000001001c */
[----:B------:R-:W-:-:S02]  /*af00*/  HADD2.F32 R20, -RZ, R12.H1_H1 ;  /* 0x3000000cff147230 */ /* 0x000fc40000004100 */
[----:B------:R-:W-:Y:S01]  /*af10*/  FFMA.FTZ R57, R30, R39, -R57 ;  /* 0x000000271e397223 */ /* 0x000fe20000010839 */
[--C-:B------:R-:W-:Y:S02]  /*af20*/  HADD2.F32 R12, -RZ, R7.reuse.H0_H0 ;  /* 0x20000007ff0c7230 */ /* 0x100fe40000004100 */
[--C-:B------:R-:W-:Y:S01]  /*af30*/  HADD2.F32 R28, -RZ, R4.reuse.H1_H1 ;  /* 0x30000004ff1c7230 */ /* 0x100fe20000004100 */
[----:B------:R-:W-:Y:S01]  /*af40*/  F2FP.SATFINITE.E4M3.F32.PACK_AB_MERGE_C R34, R51, R34, RZ ;  /* 0x000000223322723e */ /* 0x000fe200048070ff */
[----:B------:R-:W-:Y:S01]  /*af50*/  HADD2.F32 R7, -RZ, R7.H1_H1 ;  /* 0x30000007ff077230 */ /* 0x000fe20000004100 */
[----:B------:R-:W-:Y:S01]  /*af60*/  F2FP.SATFINITE.E4M3.F32.PACK_AB_MERGE_C R38, R57, R38, RZ ;  /* 0x000000263926723e */ /* 0x000fe200048070ff */
[----:B------:R-:W-:Y:S02]  /*af70*/  HADD2.F32 R39, -RZ, R4.H0_H0 ;  /* 0x20000004ff277230 */ /* 0x000fe40000004100 */
[--C-:B------:R-:W-:Y:S02]  /*af80*/  HADD2.F32 R4, -RZ, R5.reuse.H0_H0 ;  /* 0x20000005ff047230 */ /* 0x100fe40000004100 */
[----:B------:R-:W-:Y:S01]  /*af90*/  FMUL.FTZ R30, R7, R28 ;  /* 0x0000001c071e7220 */ /* 0x000fe20000410000 */
[----:B------:R-:W-:-:S02]  /*afa0*/  HADD2.F32 R5, -RZ, R5.H1_H1 ;  /* 0x30000005ff057230 */ /* 0x000fc40000004100 */
[C---:B------:R-:W-:Y:S01]  /*afb0*/  FMUL.FTZ R43, R12.reuse, R39 ;  /* 0x000000270c2b7220 */ /* 0x040fe20000410000 */
[-C--:B------:R-:W-:Y:S01]  /*afc0*/  FMUL.FTZ R7, R7, R20.reuse ;  /* 0x0000001407077220 */ /* 0x080fe20000410000 */
[-C--:B------:R-:W-:Y:S01]  /*afd0*/  FMUL.FTZ R12, R12, R15.reuse ;  /* 0x0000000f0c0c7220 */ /* 0x080fe20000410000 */
[C---:B------:R-:W-:Y:S02]  /*afe0*/  FFMA.FTZ R30, R5.reuse, R20, -R30 ;  /* 0x00000014051e7223 */ /* 0x040fe4000001081e */
        /* <DEDUP_REMOVED lines=17> */
.L_x_11875:
[----:B------:R-:W-:Y:S05]  /*b100*/  BSYNC B1 ;  /* 0x0000000000017941 */ /* 0x000fea0003800000 */
.L_x_11874:
[----:B------:R-:W-:Y:S05]  /*b110*/  @P1 BRA `(.L_x_11864) ;  /* 0x0000000c00f81947 */ /* 0x000fea0003800000 */
[----:B----4-:R-:W2:Y:S04]  /*b120*/  LDL R21, [R1+0x28] ;  /* 0x0000280001157983 */ /* 0x010ea80000100800 */
[----:B------:R-:W4:Y:S01]  /*b130*/  LDL R49, [R1+0x74] ;  /* 0x0000740001317983 */ /* 0x000f220000100800 */
[----:B0----5:R-:W-:Y:S02]  /*b140*/  SHF.R.U32.HI R0, RZ, 0x8, R24 ;  /* 0x00000008ff007819 */ /* 0x021fe40000011618 */
[----:B------:R-:W-:Y:S02]  /*b150*/  LOP3.LUT R5, R24, 0xff, RZ, 0xc0, !PT ;  /* 0x000000ff18057812 */ /* 0x000fe400078ec0ff */
[----:B------:R-:W-:Y:S02]  /*b160*/  LOP3.LUT R0, R0, 0xff, RZ, 0xc0, !PT ;  /* 0x000000ff00007812 */ /* 0x000fe400078ec0ff */
[----:B------:R-:W-:-:S02]  /*b170*/  SHF.R.U32.HI R14, RZ, 0x8, R25 ;  /* 0x00000008ff0e7819 */ /* 0x000fc40000011619 */
[----:B---3--:R-:W-:Y:S02]  /*b180*/  PRMT R20, R0, 0x7604, R5 ;  /* 0x0000760400147816 */ /* 0x008fe40000000005 */
[----:B------:R-:W-:Y:S02]  /*b190*/  LOP3.LUT R7, R25, 0xff, RZ, 0xc0, !PT ;  /* 0x000000ff19077812 */ /* 0x000fe400078ec0ff */
[----:B------:R-:W-:Y:S02]  /*b1a0*/  SHF.R.U32.HI R6, RZ, 0x8, R27 ;  /* 0x00000008ff067819 */ /* 0x000fe4000001161b */
        /* <DEDUP_REMOVED lines=30> */
[----:B------:R-:W-:Y:S01]  /*b390*/  PRMT R37, R14, 0x7604, R21 ;  /* 0x000076040e257816 */ /* 0x000fe20000000015 */
        /* <DEDUP_REMOVED lines=8> */
[----:B-1----:R-:W-:-:S02]  /*b420*/  PRMT R39, R3, 0x7604, R34 ;  /* 0x0000760403277816 */ /* 0x002fc40000000022 */
[----:B------:R-:W-:Y:S01]  /*b430*/  SHF.R.U32.HI R3, RZ, 0x10, R24 ;  /* 0x00000010ff037819 */ /* 0x000fe20000011618 */
[----:B------:R-:W0:Y:S01]  /*b440*/  LDS.128 R12, [R0+0xf000] ;  /* 0x00f00000000c7984 */ /* 0x000e220000000c00 */
[----:B------:R-:W-:Y:S02]  /*b450*/  LOP3.LUT R21, R21, 0xff, RZ, 0xc0, !PT ;  /* 0x000000ff15157812 */ /* 0x000fe400078ec0ff */
[----:B------:R-:W-:Y:S02]  /*b460*/  LOP3.LUT R3, R3, 0xff, RZ, 0xc0, !PT ;  /* 0x000000ff03037812 */ /* 0x000fe400078ec0ff */
[----:B------:R-:W-:Y:S02]  /*b470*/  SHF.R.U32.HI R29, RZ, 0x10, R26 ;  /* 0x00000010ff1d7819 */ /* 0x000fe4000001161a */
[----:B------:R-:W-:Y:S02]  /*b480*/  PRMT R3, R3, 0x7054, R20 ;  /* 0x0000705403037816 */ /* 0x000fe40000000014 */
[----:B------:R-:W-:-:S02]  /*b490*/  PRMT R21, R21, 0x7054, R28 ;  /* 0x0000705415157816 */ /* 0x000fc4000000001c */
[----:B------:R-:W-:Y:S02]  /*b4a0*/  SHF.R.U32.HI R20, RZ, 0x10, R8 ;  /* 0x00000010ff147819 */ /* 0x000fe40000011608 */
[----:B------:R-:W-:Y:S02]  /*b4b0*/  SHF.R.U32.HI R28, RZ, 0x10, R9 ;  /* 0x00000010ff1c7819 */ /* 0x000fe40000011609 */
[----:B------:R-:W-:Y:S02]  /*b4c0*/  LOP3.LUT R29, R29, 0xff, RZ, 0xc0, !PT ;  /* 0x000000ff1d1d7812 */ /* 0x000fe400078ec0ff */
[----:B------:R-:W-:Y:S02]  /*b4d0*/  LOP3.LUT R20, R20, 0xff, RZ, 0xc0, !PT ;  /* 0x000000ff14147812 */ /* 0x000fe400078ec0ff */
[----:B------:R-:W-:Y:S02]  /*b4e0*/  LOP3.LUT R28, R28, 0xff, RZ, 0xc0, !PT ;  /* 0x000000ff1c1c7812 */ /* 0x000fe400078ec0ff */
[----:B------:R-:W-:-:S02]  /*b4f0*/  PRMT R29, R29, 0x7054, R30 ;  /* 0x000070541d1d7816 */ /* 0x000fc4000000001e */
[----:B------:R-:W-:Y:S02]  /*b500*/  SHF.R.U32.HI R30, RZ, 0x10, R10 ;  /* 0x00000010ff1e7819 */ /* 0x000fe4000001160a */
[----:B------:R-:W-:Y:S02]  /*b510*/  PRMT R33, R20, 0x7054, R33 ;  /* 0x0000705414217816 */ /* 0x000fe40000000021 */
[----:B------:R-:W-:Y:S02]  /*b520*/  PRMT R35, R28, 0x7054, R35 ;  /* 0x000070541c237816 */ /* 0x000fe40000000023 */
[----:B------:R-:W-:Y:S02]  /*b530*/  LOP3.LUT R28, R21, 0xff000000, R25, 0xf8, !PT ;  /* 0xff000000151c7812 */ /* 0x000fe400078ef819 */
[----:B------:R-:W-:Y:S02]  /*b540*/  LOP3.LUT R30, R30, 0xff, RZ, 0xc0, !PT ;  /* 0x000000ff1e1e7812 */ /* 0x000fe400078ec0ff */
[----:B------:R-:W-:-:S02]  /*b550*/  LOP3.LUT R21, R33, 0xff000000, R8, 0xf8, !PT ;  /* 0xff00000021157812 */ /* 0x000fc400078ef808 */
[----:B------:R-:W-:Y:S02]  /*b560*/  LOP3.LUT R33, R35, 0xff000000, R9, 0xf8, !PT ;  /* 0xff00000023217812 */ /* 0x000fe400078ef809 */
[----:B------:R-:W-:Y:S02]  /*b570*/  PRMT R37, R30, 0x7054, R37 ;  /* 0x000070541e257816 */ /* 0x000fe40000000025 */
[----:B------:R-:W-:Y:S02]  /*b580*/  F2FP.F16.E4M3.UNPACK_B R40, R33 ;  /* 0x00000021ff28723e */ /* 0x000fe400020006ff */
[----:B0-----:R-:W-:Y:S02]  /*b590*/  F2FP.F16.E4M3.UNPACK_B R25, R13 ;  /* 0x0000000dff19723e */ /* 0x001fe400020006ff */
[----:B------:R-:W-:Y:S01]  /*b5a0*/  PRMT R41, R32, 0x7054, R39 ;  /* 0x0000705420297816 */ /* 0x000fe20000000027 */
[--C-:B------:R-:W-:Y:S01]  /*b5b0*/  HADD2.F32 R42, -RZ, R40.reuse.H0_H0 ;  /* 0x20000028ff2a7230 */ /* 0x100fe20000004100 */
[----:B------:R-:W-:Y:S01]  /*b5c0*/  LOP3.LUT R20, R3, 0xff000000, R24, 0xf8, !PT ;  /* 0xff00000003147812 */ /* 0x000fe200078ef818 */
[----:B------:R-:W-:Y:S01]  /*b5d0*/  HADD2.F32 R40, -RZ, R40.H1_H1 ;  /* 0x30000028ff287230 */ /* 0x000fe20000004100 */
[----:B------:R-:W-:-:S02]  /*b5e0*/  LOP3.LUT R8, R37, 0xff000000, R10, 0xf8, !PT ;  /* 0xff00000025087812 */ /* 0x000fc400078ef80a */
[----:B------:R-:W-:Y:S02]  /*b5f0*/  F2FP.F16.E4M3.UNPACK_B R32, R28 ;  /* 0x0000001cff20723e */ /* 0x000fe400020006ff */
        /* <DEDUP_REMOVED lines=46> */
[--C-:B------:R-:W-:Y:S02]  /*b8e0*/  HADD2.F32 R24, -RZ, R31.reuse.H0_H0 ;  /* 0x2000001fff187230 */ /* 0x100fe40000004100 */
[-C--:B------:R-:W-:Y:S01]  /*b8f0*/  FMUL.FTZ R26, R26, R33.reuse ;  /* 0x000000211a1a7220 */ /* 0x080fe20000410000 */
[----:B------:R-:W-:Y:S01]  /*b900*/  HADD2.F32 R38, -RZ, R32.H0_H0 ;  /* 0x20000020ff267230 */ /* 0x000fe20000004100 */
[----:B------:R-:W-:Y:S01]  /*b910*/  F2FP.F16.E4M3.UNPACK_B R11, R4 ;  /* 0x00000004ff0b723e */ /* 0x000fe200020006ff */
[----:B------:R-:W-:Y:S02]  /*b920*/  HADD2.F32 R25, -RZ, R30.H0_H0 ;  /* 0x2000001eff197230 */ /* 0x000fe40000004100 */
[C---:B------:R-:W-:Y:S01]  /*b930*/  FMUL.FTZ R44, R24.reuse, R42 ;  /* 0x0000002a182c7220 */ /* 0x040fe20000410000 */
[----:B------:R-:W-:Y:S02]  /*b940*/  HADD2.F32 R31, -RZ, R31.H1_H1 ;  /* 0x3000001fff1f7230 */ /* 0x000fe40000004100 */
[-C--:B------:R-:W-:Y:S01]  /*b950*/  FMUL.FTZ R47, R24, R38.reuse ;  /* 0x00000026182f7220 */ /* 0x080fe20000410000 */
[C---:B------:R-:W-:Y:S01]  /*b960*/  FFMA.FTZ R24, R28.reuse, R33, -R45 ;  /* 0x000000211c187223 */ /* 0x040fe2000001082d */
[----:B------:R-:W-:Y:S01]  /*b970*/  FFMA.FTZ R28, R28, R41, R26 ;  /* 0x000000291c1c7223 */ /* 0x000fe2000001001a */
[C---:B------:R-:W-:Y:S01]  /*b980*/  FFMA.FTZ R26, R25.reuse, R38, -R44 ;  /* 0x00000026191a7223 */ /* 0x040fe2000001082c */
[----:B------:R-:W-:Y:S01]  /*b990*/  FFMA.FTZ R25, R25, R42, R47 ;  /* 0x0000002a19197223 */ /* 0x000fe2000001002f */
[----:B------:R-:W-:Y:S01]  /*b9a0*/  F2FP.F16.E4M3.UNPACK_B R42, R43.H1 ;  /* 0x0000002bff2a723e */ /* 0x000fe200030006ff */
[----:B------:R-:W-:Y:S01]  /*b9b0*/  HADD2.F32 R38, -RZ, R32.H1_H1 ;  /* 0x30000020ff267230 */ /* 0x000fe20000004100 */
[-C--:B------:R-:W-:Y:S01]  /*b9c0*/  F2FP.F16.E4M3.UNPACK_B R4, R6.reuse ;  /* 0x00000006ff04723e */ /* 0x080fe200020006ff */
        /* <DEDUP_REMOVED lines=8> */
[----:B------:R-:W-:Y:S02]  /*ba50*/  HADD2.F32 R33, -RZ, R35.H0_H0 ;  /* 0x20000023ff217230 */ /* 0x000fe40000004100 */
[CC--:B------:R-:W-:Y:S01]  /*ba60*/  FMUL.FTZ R46, R32.reuse, R43.reuse ;  /* 0x0000002b202e7220 */ /* 0x0c0fe20000410000 */
[----:B------:R-:W-:Y:S02]  /*ba70*/  HADD2.F32 R30, -RZ, R30.H1_H1 ;  /* 0x3000001eff1e7230 */ /* 0x000fe40000004100 */
[----:B------:R-:W-:Y:S01]  /*ba80*/  FMUL.FTZ R48, R32, R40 ;  /* 0x0000002820307220 */ /* 0x000fe20000410000 */
[----:B------:R-:W-:Y:S01]  /*ba90*/  F2FP.F16.E4M3.UNPACK_B R14, R14.H1 ;  /* 0x0000000eff0e723e */ /* 0x000fe200030006ff */
[C---:B------:R-:W-:Y:S01]  /*baa0*/  FFMA.FTZ R32, R33.reuse, R40, -R46 ;  /* 0x0000002821207223 */ /* 0x040fe2000001082e */
[----:B------:R-:W-:Y:S01]  /*bab0*/  F2FP.F16.E4M3.UNPACK_B R40, R20.H1 ;  /* 0x00000014ff28723e */ /* 0x000fe200030006ff */
[----:B------:R-:W-:Y:S01]  /*bac0*/  FFMA.FTZ R33, R33, R43, R48 ;  /* 0x0000002b21217223 */ /* 0x000fe20000010030 */
[----:B------:R-:W-:Y:S01]  /*bad0*/  F2FP.F16.E4M3.UNPACK_B R43, R21.H1 ;  /* 0x00000015ff2b723e */ /* 0x000fe200030006ff */
[C---:B------:R-:W-:Y:S01]  /*bae0*/  FFMA.FTZ R31, R30.reuse, R38, -R45 ;  /* 0x000000261e1f7223 */ /* 0x040fe2000001082d */
[----:B------:R-:W-:Y:S01]  /*baf0*/  FFMA.FTZ R30, R30, R41, R44 ;  /* 0x000000291e1e7223 */ /* 0x000fe2000001002c */
[----:B------:R-:W-:Y:S01]  /*bb00*/  HADD2.F32 R41, -RZ, R39.H1_H1 ;  /* 0x30000027ff297230 */ /* 0x000fe20000004100 */
[----:B------:R-:W-:Y:S01]  /*bb10*/  F2FP.SATFINITE.E4M3.F32.PACK_AB_MERGE_C R13, R24, R13, RZ ;  /* 0x0000000d180d723e */ /* 0x000fe200048070ff */
[----:B------:R-:W-:Y:S01]  /*bb20*/  HADD2.F32 R45, -RZ, R42.H1_H1 ;  /* 0x3000002aff2d7230 */ /* 0x000fe20000004100 */
[----:B------:R-:W-:Y:S01]  /*bb30*/  F2FP.SATFINITE.E4M3.F32.PACK_AB_MERGE_C R15, R28, R15, RZ ;  /* 0x0000000f1c0f723e */ /* 0x000fe200048070ff */
[----:B------:R-:W-:Y:S01]  /*bb40*/  HADD2.F32 R38, -RZ, R35.H1_H1 ;  /* 0x30000023ff267230 */ /* 0x000fe20000004100 */
[----:B------:R-:W-:Y:S01]  /*bb50*/  F2FP.SATFINITE.E4M3.F32.PACK_AB_MERGE_C R5, R12, R5, R13 ;  /* 0x000000050c05723e */ /* 0x000fe2000480700d */
[----:B------:R-:W-:Y:S01]  /*bb60*/  HADD2.F32 R39, -RZ, R37.H1_H1 ;  /* 0x30000025ff277230 */ /* 0x000fe20000004100 */
[----:B------:R-:W-:Y:S01]  /*bb70*/  F2FP.SATFINITE.E4M3.F32.PACK_AB_MERGE_C R9, R10, R9, R15 ;  /* 0x000000090a09723e */ /* 0x000fe2000480700f */
[----:B------:R-:W-:-:S02]  /*bb80*/  HADD2.F32 R44, -RZ, R43.H0_H0 ;  /* 0x2000002bff2c7230 */ /* 0x000fc40000004100 */
[----:B------:R-:W-:Y:S02]  /*bb90*/  HADD2.F32 R35, -RZ, R34.H0_H0 ;  /* 0x20000022ff237230 */ /* 0x000fe40000004100 */
        /* <DEDUP_REMOVED lines=11> */
[C---:B------:R-:W-:Y:S01]  /*bc50*/  FFMA.FTZ R35, R38.reuse, R41, -R47 ;  /* 0x0000002926237223 */ /* 0x040fe2000001082f */
[----:B------:R-:W-:Y:S01]  /*bc60*/  FFMA.FTZ R52, R38, R45, R48 ;  /* 0x0000002d26347223 */ /* 0x000fe20000010030 */
[----:B------:R-:W-:Y:S01]  /*bc70*/  F2FP.F16.E4M3.UNPACK_B R37, R20 ;  /* 0x00000014ff25723e */ /* 0x000fe200020006ff */
[----:B------:R-:W-:Y:S01]  /*bc80*/  HADD2.F32 R29, -RZ, R29.H1_H1 ;  /* 0x3000001dff1d7230 */ /* 0x000fe20000004100 */
[----:B------:R-:W-:Y:S01]  /*bc90*/  F2FP.F16.E4M3.UNPACK_B R38, R21 ;  /* 0x00000015ff26723e */ /* 0x000fe200020006ff */
[C---:B------:R-:W-:Y:S01]  /*bca0*/  FMUL.FTZ R20, R34.reuse, R43 ;  /* 0x0000002b22147220 */ /* 0x040fe20000410000 */
[----:B------:R-:W-:Y:S01]  /*bcb0*/  FMUL.FTZ R34, R34, R40 ;  /* 0x0000002822227220 */ /* 0x000fe20000410000 */
[----:B------:R-:W-:-:S02]  /*bcc0*/  HADD2.F32 R21, -RZ, R27.H0_H0 ;  /* 0x2000001bff157230 */ /* 0x000fc40000004100 */
[--C-:B------:R-:W-:Y:S02]  /*bcd0*/  HADD2.F32 R39, -RZ, R38.reuse.H0_H0 ;  /* 0x20000026ff277230 */ /* 0x100fe40000004100 */
        /* <DEDUP_REMOVED lines=66> */
.L_x_11864:
[----:B------:R-:W-:Y:S05]  /*c100*/  BSYNC B0 ;  /* 0x0000000000007941 */ /* 0x000fea0003800000 */
.L_x_11857:
        /* <DEDUP_REMOVED lines=8> */
.L_x_11854:
[----:B0-2---:R-:W-:-:S05]  /*c190*/  IMAD.U32 R0, RZ, RZ, UR38 ;  /* 0x00000026ff007e24 */ /* 0x005fca000f8e00ff */
[----:B------:R-:W-:-:S13]  /*c1a0*/  ISETP.NE.AND P0, PT, R0, 0x3, PT ;  /* 0x000000030000780c */ /* 0x000fda0003f05270 */
[----:B------:R-:W-:Y:S05]  /*c1b0*/  @!P0 BRA `(.L_x_11876) ;  /* 0x0000000000048947 */ /* 0x000fea0003800000 */
[----:B------:R-:W-:Y:S01]  /*c1c0*/  BPT.TRAP 0x1 ;  /* 0x000000040000795c */ /* 0x000fe20000300000 */
.L_x_11876:
[----:B-1----:R-:W-:Y:S01]  /*c1d0*/  IMAD R3, R19, 0x8, R18 ;  /* 0x0000000813037824 */ /* 0x002fe200078e0212 */
[----:B---3-5:R-:W-:-:S04]  /*c1e0*/  SHF.L.U32 R4, R156, 0x1f, RZ ;  /* 0x0000001f9c047819 */ /* 0x028fc800000006ff */
[----:B------:R0:W1:Y:S01]  /*c1f0*/  SYNCS.PHASECHK.TRANS64.TRYWAIT P1, [R3+URZ+0x19c30], R4 ;  /* 0x019c3004030075a7 */ /* 0x000062000802017f */
[----:B------:R-:W-:Y:S05]  /*c200*/  @!P0 BRA `(.L_x_11877) ;  /* 0x0000000000048947 */ /* 0x000fea0003800000 */
[----:B------:R-:W-:Y:S01]  /*c210*/  BPT.TRAP 0x1 ;  /* 0x000000040000795c */ /* 0x000fe20000300000 */
.L_x_11877:
[----:B------:R-:W-:Y:S01]  /*c220*/  VIADD R0, R18, 0x13800 ;  /* 0x0001380012007836 */ /* 0x000fe20000000000 */
[----:B------:R-:W-:Y:S01]  /*c230*/  LOP3.LUT R6, R36, 0x10000, RZ, 0xfc, !PT ;  /* 0x0001000024067812 */ /* 0x000fe200078efcff */
[----:B------:R-:W-:-:S03]  /*c240*/  IMAD.MOV.U32 R7, RZ, RZ, -0x3ffffff0 ;  /* 0xc0000010ff077424 */ /* 0x000fc600078e00ff */
[----:B------:R-:W-:-:S04]  /*c250*/  SHF.R.U32.HI R0, RZ, 0x4, R0 ;  /* 0x00000004ff007819 */ /* 0x000fc80000011600 */
[----:B------:R-:W-:-:S04]  /*c260*/  LOP3.LUT R0, R0, 0x3fff, RZ, 0xc0, !PT ;  /* 0x00003fff00007812 */ /* 0x000fc800078ec0ff */
[----:B------:R-:W-:Y:S01]  /*c270*/  LOP3.LUT R153, R0, 0x10000, RZ, 0xfc, !PT ;  /* 0x0001000000997812 */ /* 0x000fe200078efcff */
[----:B-1----:R-:W-:Y:S06]  /*c280*/  @P1 BRA `(.L_x_11878) ;  /* 0x0000000000081947 */ /* 0x002fec0003800000 */
[----:B------:R-:W1:Y:S02]  /*c290*/  SYNCS.PHASECHK.TRANS64.TRYWAIT P1, [R3+URZ+0x19c30], R4 ;  /* 0x019c3004030075a7 */ /* 0x000e64000802017f */
[----:B-1----:R-:W-:Y:S05]  /*c2a0*/  @!P1 BRA `(.L_x_11879) ;  /* 0x0000018000e09947 */ /* 0x002fea0003800000 */
.L_x_11878:
[----:B01----:R-:W-:Y:S01]  /*c2b0*/  IMAD R4, R19, 0x300, R153 ;  /* 0x0000030013047824 */ /* 0x003fe200078e0299 */
[----:B------:R-:W-:Y:S05]  /*c2c0*/  WARPSYNC.ALL ;  /* 0x0000000000007948 */ /* 0x000fea0003800000 */
[----:B------:R-:W-:Y:S01]  /*c2d0*/  IMAD.MOV.U32 R5, RZ, RZ, -0x3ffffff0 ;  /* 0xc0000010ff057424 */ /* 0x000fe200078e00ff */
[C---:B------:R-:W-:Y:S01]  /*c2e0*/  R2UR UR4, R6.reuse ;  /* 0x00000000060472ca */ /* 0x040fe200000e0000 */
[----:B------:R-:W-:Y:S01]  /*c2f0*/  WARPGROUP.ARRIVE ;  /* 0x00000000000079c5 */ /* 0x000fe20000000000 */
[----:B------:R-:W-:Y:S01]  /*c300*/  R2UR UR5, R7 ;  /* 0x00000000070572ca */ /* 0x000fe200000e0000 */
[----:B------:R-:W-:Y:S01]  /*c310*/  VIADD R10, R6, 0x180 ;  /* 0x00000180060a7836 */ /* 0x000fe20000000000 */
[C---:B------:R-:W-:Y:S01]  /*c320*/  R2UR UR6, R4.reuse ;  /* 0x00000000040672ca */ /* 0x040fe200000e0000 */
[----:B------:R-:W-:Y:S01]  /*c330*/  VIADD R8, R4, 0x100 ;  /* 0x0000010004087836 */ /* 0x000fe20000000000 */
[----:B------:R-:W-:Y:S01]  /*c340*/  R2UR UR7, R5 ;  /* 0x00000000050772ca */ /* 0x000fe200000e0000 */
[----:B------:R-:W-:-:S02]  /*c350*/  IMAD.MOV.U32 R11, RZ, RZ, -0x3ffffff0 ;  /* 0xc0000010ff0b7424 */ /* 0x000fc400078e00ff */
[----:B------:R-:W-:Y:S02]  /*c360*/  IMAD.MOV.U32 R9, RZ, RZ, -0x3ffffff0 ;  /* 0xc0000010ff097424 */ /* 0x000fe400078e00ff */
[----:B------:R-:W-:Y:S01]  /*c370*/  VIADD R4, R4, 0x200 ;  /* 0x0000020004047836 */ /* 0x000fe20000000000 */
[----:B------:R0:W-:Y:S01]  /*c380*/  STL.64 [R1], R10 ;  /* 0x0000000a01007387 */ /* 0x0001e20000100a00 */
[----:B------:R-:W-:-:S06]  /*c390*/  IMAD.MOV.U32 R5, RZ, RZ, -0x3ffffff0 ;  /* 0xc0000010ff057424 */ /* 0x000fcc00078e00ff */
[----:B------:R-:W-:Y:S01]  /*c3a0*/  QGMMA.64x128x32.F32.E4M3.E4M3 R24, gdesc[UR4], RZ, !UPT, gsb0 ;  /* 0x01e00000041879f3 */ /* 0x000fe2000c0008ff */
[----:B------:R-:W-:Y:S02]  /*c3b0*/  R2UR UR4, R10 ;  /* 0x000000000a0472ca */ /* 0x000fe400000e0000 */
[----:B------:R-:W-:Y:S02]  /*c3c0*/  R2UR UR5, R11 ;  /* 0x000000000b0572ca */ /* 0x000fe400000e0000 */
[----:B------:R-:W-:Y:S01]  /*c3d0*/  R2UR UR6, R8 ;  /* 0x00000000080672ca */ /* 0x000fe200000e0000 */
[----:B------:R-:W-:Y:S01]  /*c3e0*/  VIADD R8, R6, 0x300 ;  /* 0x0000030006087836 */ /* 0x000fe20000000000 */
[----:B------:R-:W-:Y:S01]  /*c3f0*/  R2UR UR7, R9 ;  /* 0x00000000090772ca */ /* 0x000fe200000e0000 */
[----:B------:R-:W-:Y:S01]  /*c400*/  IMAD.MOV.U32 R9, RZ, RZ, -0x3ffffff0 ;  /* 0xc0000010ff097424 */ /* 0x000fe200078e00ff */
[----:B------:R-:W-:Y:S02]  /*c410*/  WARPGROUP.DEPBAR.LE gsb0, 0x0 ;  /* 0x00008000000079c5 */ /* 0x000fe40000010000 */
[----:B------:R-:W-:-:S09]  /*c420*/  WARPGROUP.ARRIVE ;  /* 0x00000000000079c5 */ /* 0x000fd20000000000 */
        /* <DEDUP_REMOVED lines=9> */
[----:B0-----:R-:W-:Y:S05]  /*c4c0*/  @!P0 BRA `(.L_x_11880) ;  /* 0x0000000000048947 */ /* 0x001fea0003800000 */
[----:B------:R-:W-:Y:S01]  /*c4d0*/  BPT.TRAP 0x1 ;  /* 0x000000040000795c */ /* 0x000fe20000300000 */
.L_x_11880:
[----:B------:R-:W2:Y:S01]  /*c4e0*/  LDL R4, [R1+0x48] ;  /* 0x0000480001047983 */ /* 0x000ea20000100800 */
[----:B------:R-:W0:Y:S03]  /*c4f0*/  LDC R94, c[0x0][0x448] ;  /* 0x00011200ff5e7b82 */ /* 0x000e260000000800 */
[----:B------:R-:W2:Y:S04]  /*c500*/  LDL R92, [R1+0x2c] ;  /* 0x00002c00015c7983 */ /* 0x000ea80000100800 */
[----:B------:R-:W3:Y:S04]  /*c510*/  LDL R91, [R1+0xc] ;  /* 0x00000c00015b7983 */ /* 0x000ee80000100800 */
[----:B------:R-:W5:Y:S04]  /*c520*/  LDL R96, [R1+0x10] ;  /* 0x0000100001607983 */ /* 0x000f680000100800 */
[----:B------:R-:W5:Y:S01]  /*c530*/  LDL R98, [R1+0x8] ;  /* 0x0000080001627983 */ /* 0x000f620000100800 */
[C---:B------:R-:W-:Y:S01]  /*c540*/  FMUL.FTZ R11, R2.reuse, R24 ;  /* 0x00000018020b7220 */ /* 0x040fe20000410000 */
[C---:B------:R-:W-:Y:S01]  /*c550*/  FMUL.FTZ R15, R2.reuse, R30 ;  /* 0x0000001e020f7220 */ /* 0x040fe20000410000 */
[C---:B------:R-:W-:Y:S01]  /*c560*/  FMUL.FTZ R10, R2.reuse, R27 ;  /* 0x0000001b020a7220 */ /* 0x040fe20000410000 */
[C---:B----4-:R-:W-:Y:S01]  /*c570*/  FMUL.FTZ R14, R2.reuse, R25 ;  /* 0x00000019020e7220 */ /* 0x050fe20000410000 */
[C---:B------:R-:W-:Y:S01]  /*c580*/  FMUL.FTZ R0, R2.reuse, R26 ;  /* 0x0000001a02007220 */ /* 0x040fe20000410000 */
[C---:B------:R-:W-:Y:S01]  /*c590*/  FMUL.FTZ R21, R2.reuse, R28 ;  /* 0x0000001c02157220 */ /* 0x040fe20000410000 */
[----:B------:R-:W-:Y:S01]  /*c5a0*/  FMUL.FTZ R20, R2, R31 ;  /* 0x0000001f02147220 */ /* 0x000fe20000410000 */
[----:B------:R-:W-:Y:S01]  /*c5b0*/  VIADD R3, R3, 0x19c40 ;  /* 0x00019c4003037836 */ /* 0x000fe20000000000 */
[----:B0-----:R-:W-:Y:S01]  /*c5c0*/  ISETP.NE.AND P1, PT, R94, 0x1, PT ;  /* 0x000000015e00780c */ /* 0x001fe20003f25270 */
[----:B------:R-:W-:Y:S01]  /*c5d0*/  FMUL.FTZ R24, R2, R29 ;  /* 0x0000001d02187220 */ /* 0x000fe20000410000 */
[----:B------:R-:W-:Y:S01]  /*c5e0*/  LOP3.LUT R22, R22, 0xffffffbf, RZ, 0xc0, !PT ;  /* 0xffffffbf16167812 */ /* 0x000fe200078ec0ff */
[----:B------:R-:W-:-:S10]  /*c5f0*/  ULDC UR36, c[0x0][0x9dc] ;  /* 0x0002770000247ab9 */ /* 0x000fd40000000800 */
[----:B------:R-:W0:Y:S08]  /*c600*/  @P1 LDC R5, c[0x0][0x44c] ;  /* 0x00011300ff051b82 */ /* 0x000e300000000800 */
        /* <DEDUP_REMOVED lines=56> */
[----:B------:R-:W-:Y:S01]  /*c990*/  @P1 LOP3.LUT R22, R22, 0x40, RZ, 0xfc, !PT ;  /* 0x0000004016161812 */ /* 0x000fe200078efcff */
[----:B------:R-:W4:Y:S01]  /*c9a0*/  MUFU.TANH R11, R11 ;  /* 0x0000000b000b7308 */ /* 0x000f220000002400 */
[----:B------:R-:W-:Y:S01]  /*c9b0*/  FMUL.FTZ R86, R2, R86 ;  /* 0x0000005602567220 */ /* 0x000fe20000410000 */
[----:B------:R-:W-:-:S06]  /*c9c0*/  ULOP3.LUT UR36, URZ, UR36, URZ, 0x33, !UPT ;  /* 0x000000243f247292 */ /* 0x000fcc000f8e333f */
        /* <DEDUP_REMOVED lines=20> */
[----:B--2---:R-:W-:-:S04]  /*cb10*/  IMAD.IADD R80, R4, 0x1, R92 ;  /* 0x0000000104507824 */ /* 0x004fc800078e025c */
[----:B0-----:R-:W-:-:S05]  /*cb20*/  @P1 IMAD.HI.U32 R4, R80, R5, RZ ;  /* 0x0000000550041227 */ /* 0x001fca00078e00ff */
[----:B-1----:R-:W-:Y:S02]  /*cb30*/  @P1 SHF.R.U32.HI R80, RZ, R13, R4 ;  /* 0x0000000dff501219 */ /* 0x002fe40000011604 */
[----:B------:R-:W0:Y:S01]  /*cb40*/  LDC.64 R12, c[0x0][0x9e0] ;  /* 0x00027800ff0c7b82 */ /* 0x000e220000000a00 */
[----:B------:R-:W-:Y:S02]  /*cb50*/  IMAD.MOV.U32 R4, RZ, RZ, -0x80 ;  /* 0xffffff80ff047424 */ /* 0x000fe400078e00ff */
[----:B------:R-:W1:Y:S02]  /*cb60*/  SHFL.IDX PT, R90, R80, RZ, 0x1c1f ;  /* 0x001c1fff505a7589 */ /* 0x000e6400000e0000 */
[----:B------:R-:W-:Y:S01]  /*cb70*/  IMAD R81, R89, R4, 0x80 ;  /* 0x0000008059517424 */ /* 0x000fe200078e0204 */
[----:B---3--:R-:W-:-:S03]  /*cb80*/  PRMT R4, R91, 0x654, R3 ;  /* 0x000006545b047816 */ /* 0x008fc60000000003 */
[----:B------:R-:W-:Y:S01]  /*cb90*/  VIADD R5, R81, 0x1 ;  /* 0x0000000151057836 */ /* 0x000fe20000000000 */
[----:B------:R2:W-:Y:S01]  /*cba0*/  SYNCS.ARRIVE.TRANS64.RED.A1T0 RZ, [R4+URZ], RZ ;  /* 0x000000ff04ff79a7 */ /* 0x0005e2000810043f */
[----:B------:R-:W3:Y:S01]  /*cbb0*/  MUFU.TANH R40, R40 ;  /* 0x0000002800287308 */ /* 0x000ee20000002400 */
[----:B-----5:R-:W-:Y:S02]  /*cbc0*/  IMAD.IADD R91, R98, 0x1, R81 ;  /* 0x00000001625b7824 */ /* 0x020fe400078e0251 */
[----:B--2---:R-:W-:-:S05]  /*cbd0*/  IMAD R4, R96, -0x2, R5 ;  /* 0xfffffffe60047824 */ /* 0x004fca00078e0205 */
[----:B------:R-:W2:Y:S01]  /*cbe0*/  MUFU.TANH R37, R37 ;  /* 0x0000002500257308 */ /* 0x000ea20000002400 */
[----:B0-----:R-:W-:-:S07]  /*cbf0*/  ISETP.GE.AND P1, PT, R13, 0x1, PT ;  /* 0x000000010d00780c */ /* 0x001fce0003f26270 */
[----:B------:R-:W0:Y:S01]  /*cc00*/  MUFU.TANH R38, R38 ;  /* 0x0000002600267308 */ /* 0x000e220000002400 */
[----:B------:R-:W-:-:S07]  /*cc10*/  IADD3 R5, -R157, R4, R98 ;  /* 0x000000049d057210 */ /* 0x000fce0007ffe162 */
[----:B------:R-:W0:Y:S01]  /*cc20*/  MUFU.TANH R43, R43 ;  /* 0x0000002b002b7308 */ /* 0x000e220000002400 */
[----:B------:R-:W-:-:S07]  /*cc30*/  IMAD R91, R96, -0x2, R91 ;  /* 0xfffffffe605b7824 */ /* 0x000fce00078e025b */
        /* <DEDUP_REMOVED lines=38> */
[----:B------:R-:W-:Y:S01]  /*cea0*/  VIADD R87, R5, UR36 ;  /* 0x0000002405577c36 */ /* 0x000fe20008000000 */
[----:B------:R-:W-:-:S06]  /*ceb0*/  LOP3.LUT R22, R22, 0xffffffdf, RZ, 0xc0, !PT ;  /* 0xffffffdf16167812 */ /* 0x000fcc00078ec0ff */
[----:B------:R5:W0:Y:S01]  /*cec0*/  MUFU.TANH R3, R86 ;  /* 0x0000005600037308 */ /* 0x000a220000002400 */
[----:B------:R-:W-:Y:S01]  /*ced0*/  @P1 LOP3.LUT R22, R22, 0x20, RZ, 0xfc, !PT ;  /* 0x0000002016161812 */ /* 0x000fe200078efcff */
[----:B-1----:R-:W-:Y:S01]  /*cee0*/  IMAD.IADD R85, R87, 0x1, R90 ;  /* 0x0000000157557824 */ /* 0x002fe200078e025a */
[----:B------:R-:W-:Y:S01]  /*cef0*/  LEA R78, R89, 0xffffff80, 0x7 ;  /* 0xffffff80594e7811 */ /* 0x000fe200078e38ff */
[----:B-----5:R-:W-:-:S05]  /*cf00*/  IMAD.IADD R86, R5, 0x1, R12 ;  /* 0x0000000105567824 */ /* 0x020fca00078e020c */
[----:B------:R-:W-:Y:S01]  /*cf10*/  VIADDMNMX R84, R90, R86, R91, PT ;  /* 0x000000565a547246 */ /* 0x000fe2000380015b */
[----:B--234-:R-:W-:Y:S06]  /*cf20*/  @!P1 BRA `(.L_x_11881) ;  /* 0x0000000000509947 */ /* 0x01cfec0003800000 */
        /* <DEDUP_REMOVED lines=11> */
.L_x_11883:
[----:B------:R-:W-:-:S13]  /*cfe0*/  ISETP.NE.AND P1, PT, R13, 0x1, PT ;  /* 0x000000010d00780c */ /* 0x000fda0003f25270 */
[----:B------:R-:W1:Y:S02]  /*cff0*/  @P1 LDC.64 R4, c[0x0][0x9e8] ;  /* 0x00027a00ff041b82 */ /* 0x000e640000000a00 */
[----:B-1----:R-:W-:-:S05]  /*d000*/  @P1 IMAD.HI.U32 R4, R83, R4, RZ ;  /* 0x0000000453041227 */ /* 0x002fca00078e00ff */
[----:B------:R-:W-:-:S07]  /*d010*/  @P1 SHF.R.U32.HI R83, RZ, R5, R4 ;  /* 0x00000005ff531219 */ /* 0x000fce0000011604 */
.L_x_11884:
[----:B------:R-:W-:Y:S05]  /*d020*/  BSYNC B0 ;  /* 0x0000000000007941 */ /* 0x000fea0003800000 */
.L_x_11882:
[----:B------:R-:W-:-:S04]  /*d030*/  IMAD R83, R83, R13, -R78 ;  /* 0x0000000d53537224 */ /* 0x000fc800078e0a4e */
[----:B------:R-:W-:-:S05]  /*d040*/  IMAD R4, R96, -0x2, R83 ;  /* 0xfffffffe60047824 */ /* 0x000fca00078e0253 */
[----:B------:R-:W-:Y:S02]  /*d050*/  VIMNMX R85, R85, R4, !PT ;  /* 0x0000000455557248 */ /* 0x000fe40007fe0100 */
[----:B------:R-:W-:-:S07]  /*d060*/  VIADDMNMX R84, R4, R13, R84, PT ;  /* 0x0000000d04547246 */ /* 0x000fce0003800154 */
.L_x_11881:
[C---:B------:R-:W-:Y:S01]  /*d070*/  ISETP.GE.AND P1, PT, R81.reuse, 0x2, PT ;  /* 0x000000025100780c */ /* 0x040fe20003f26270 */
[----:B------:R-:W1:Y:S01]  /*d080*/  SHFL.IDX PT, R80, R80, 0x1, 0x1c1f ;  /* 0x003c1f0050507f89 */ /* 0x000e6200000e0000 */
[----:B------:R-:W-:Y:S02]  /*d090*/  ISETP.GE.AND P6, PT, R81, 0x9, PT ;  /* 0x000000095100780c */ /* 0x000fe40003fc6270 */
[----:B------:R-:W-:Y:S02]  /*d0a0*/  ISETP.GT.AND P3, PT, R85, 0x1, !P1 ;  /* 0x000000015500780c */ /* 0x000fe40004f64270 */
[----:B------:R-:W-:Y:S02]  /*d0b0*/  ISETP.GE.AND P4, PT, R81, 0xa, PT ;  /* 0x0000000a5100780c */ /* 0x000fe40003f86270 */
[----:B------:R-:W-:Y:S02]  /*d0c0*/  ISETP.GT.AND P2, PT, R85, 0x8, !P6 ;  /* 0x000000085500780c */ /* 0x000fe40007744270 */
[----:B------:R-:W-:-:S02]  /*d0d0*/  ISETP.LT.OR P3, PT, R84, 0x2, P3 ;  /* 0x000000025400780c */ /* 0x000fc40001f61670 */
[----:B------:R-:W-:Y:S02]  /*d0e0*/  ISETP.LT.OR P2, PT, R84, 0x9, P2 ;  /* 0x000000095400780c */ /* 0x000fe40001741670 */
[----:B------:R-:W-:Y:S02]  /*d0f0*/  FSEL R83, R14, -INF , !P3 ;  /* 0xff8000000e537808 */ /* 0x000fe40005800000 */
[----:B------:R-:W-:Y:S02]  /*d100*/  ISETP.GE.AND P3, PT, R81, 0x11, PT ;  /* 0x000000115100780c */ /* 0x000fe40003f66270 */
[----:B------:R-:W-:Y:S02]  /*d110*/  LOP3.LUT R22, R22, 0xfffffffe, RZ, 0xc0, !PT ;  /* 0xfffffffe16167812 */ /* 0x000fe400078ec0ff */
[----:B------:R-:W-:Y:S02]  /*d120*/  FSEL R21, R21, -INF , !P2 ;  /* 0xff80000015157808 */ /* 0x000fe40005000000 */
[----:B------:R-:W-:-:S02]  /*d130*/  ISETP.GT.AND P2, PT, R85, 0x9, !P4 ;  /* 0x000000095500780c */ /* 0x000fc40006744270 */
[----:B------:R-:W-:Y:S01]  /*d140*/  @P4 LOP3.LUT R22, R22, 0x1, RZ, 0xfc, !PT ;  /* 0x0000000116164812 */ /* 0x000fe200078efcff */
[----:B-1----:R-:W-:Y:S01]  /*d150*/  IMAD.IADD R87, R87, 0x1, R80 ;  /* 0x0000000157577824 */ /* 0x002fe200078e0250 */
        /* <DEDUP_REMOVED lines=9> */
[----:B------:R-:W-:Y:S02]  /*d1f0*/  ISETP.GT.AND P2, PT, R85, 0x11, !P3 ;  /* 0x000000115500780c */ /* 0x000fe40005f44270 */
[----:B------:R-:W-:-:S02]  /*d200*/  ISETP.GE.AND P5, PT, R81, 0x1, PT ;  /* 0x000000015100780c */ /* 0x000fc40003fa6270 */
[----:B------:R-:W-:Y:S02]  /*d210*/  ISETP.LT.OR P2, PT, R84, 0x12, P2 ;  /* 0x000000125400780c */ /* 0x000fe40001741670 */
[----:B------:R-:W-:Y:S02]  /*d220*/  @P3 LOP3.LUT R22, R22, 0x2000000, RZ, 0xfc, !PT ;  /* 0x0200000016163812 */ /* 0x000fe400078efcff */
[----:B------:R-:W-:Y:S02]  /*d230*/  ISETP.GE.AND P3, PT, R81, 0x19, PT ;  /* 0x000000195100780c */ /* 0x000fe40003f66270 */
[----:B------:R-:W-:Y:S02]  /*d240*/  LOP3.LUT R22, R22, 0xfeffffff, RZ, 0xc0, !PT ;  /* 0xfeffffff16167812 */ /* 0x000fe400078ec0ff */
[----:B------:R-:W-:Y:S02]  /*d250*/  FSEL R95, R28, -INF , !P2 ;  /* 0xff8000001c5f7808 */ /* 0x000fe40005000000 */
[----:B------:R-:W-:-:S02]  /*d260*/  ISETP.GT.AND P2, PT, R85, 0x18, !P3 ;  /* 0x000000185500780c */ /* 0x000fc40005f44270 */
[----:B------:R-:W-:Y:S02]  /*d270*/  VIADDMNMX R86, R80, R86, R91, PT ;  /* 0x0000005650567246 */ /* 0x000fe4000380015b */
        /* <DEDUP_REMOVED lines=40> */
[----:B0-----:R-:W-:Y:S02]  /*d500*/  FSEL R43, R43, -INF , !P2 ;  /* 0xff8000002b2b7808 */ /* 0x001fe40005000000 */
        /* <DEDUP_REMOVED lines=124> */
.L_x_11887:
[----:B------:R-:W-:-:S13]  /*dcd0*/  ISETP.NE.AND P4, PT, R13, 0x1, PT ;  /* 0x000000010d00780c */ /* 0x000fda0003f85270 */
[----:B------:R-:W0:Y:S02]  /*dce0*/  @P4 LDC.64 R4, c[0x0][0x9e8] ;  /* 0x00027a00ff044b82 */ /* 0x000e240000000a00 */
[----:B0-----:R-:W-:-:S05]  /*dcf0*/  @P4 IMAD.HI.U32 R4, R85, R4, RZ ;  /* 0x0000000455044227 */ /* 0x001fca00078e00ff */
[----:B------:R-:W-:-:S07]  /*dd00*/  @P4 SHF.R.U32.HI R85, RZ, R5, R4 ;  /* 0x00000005ff554219 */ /* 0x000fce0000011604 */
.L_x_11888:
[----:B------:R-:W-:Y:S05]  /*dd10*/  BSYNC B0 ;  /* 0x0000000000007941 */ /* 0x000fea0003800000 */
.L_x_11886:
[----:B------:R-:W-:-:S04]  /*dd20*/  IMAD R78, R85, R13, -R78 ;  /* 0x0000000d554e7224 */ /* 0x000fc800078e0a4e */
[----:B------:R-:W-:-:S05]  /*dd30*/  IMAD R78, R96, -0x2, R78 ;  /* 0xfffffffe604e7824 */ /* 0x000fca00078e024e */
[----:B------:R-:W-:Y:S02]  /*dd40*/  VIMNMX R87, R87, R78, !PT ;  /* 0x0000004e57577248 */ /* 0x000fe40007fe0100 */
[----:B------:R-:W-:-:S07]  /*dd50*/  VIADDMNMX R86, R78, R13, R86, PT ;  /* 0x0000000d4e567246 */ /* 0x000fce0003800156 */
.L_x_11885:
[C---:B------:R-:W-:Y:S01]  /*dd60*/  ISETP.GT.AND P1, PT, R87.reuse, 0x1, !P1 ;  /* 0x000000015700780c */ /* 0x040fe20004f24270 */
[----:B------:R-:W-:Y:S01]  /*dd70*/  ULDC UR4, c[0x0][0x988] ;  /* 0x0002620000047ab9 */ /* 0x000fe20000000800 */
[----:B------:R-:W-:Y:S02]  /*dd80*/  ISETP.GT.AND P6, PT, R87, 0x8, !P6 ;  /* 0x000000085700780c */ /* 0x000fe400077c4270 */
[C---:B------:R-:W-:Y:S02]  /*dd90*/  ISETP.LT.OR P1, PT, R86.reuse, 0x2, P1 ;  /* 0x000000025600780c */ /* 0x040fe40000f21670 */
[----:B------:R-:W-:Y:S02]  /*dda0*/  ISETP.LT.OR P6, PT, R86, 0x9, P6 ;  /* 0x000000095600780c */ /* 0x000fe400037c1670 */
[----:B------:R-:W-:Y:S02]  /*ddb0*/  FSEL R85, R10, -INF , !P1 ;  /* 0xff8000000a557808 */ /* 0x000fe40004800000 */
[----:B------:R-:W-:-:S02]  /*ddc0*/  LOP3.LUT P1, RZ, R22, 0x1, RZ, 0xc0, !PT ;  /* 0x0000000116ff7812 */ /* 0x000fc4000782c0ff */
[----:B------:R-:W-:Y:S02]  /*ddd0*/  FSEL R15, R15, -INF , !P6 ;  /* 0xff8000000f0f7808 */ /* 0x000fe40007000000 */
[----:B------:R-:W-:Y:S02]  /*dde0*/  ISETP.GT.AND P1, PT, R87, 0x9, !P1 ;  /* 0x000000095700780c */ /* 0x000fe40004f24270 */
[----:B------:R-:W-:Y:S02]  /*ddf0*/  LOP3.LUT P6, RZ, R22, 0x4000000, RZ, 0xc0, !PT ;  /* 0x0400000016ff7812 */ /* 0x000fe400078cc0ff */
[----:B------:R-:W-:Y:S02]  /*de00*/  ISETP.LT.OR P1, PT, R86, 0xa, P1 ;  /* 0x0000000a5600780c */ /* 0x000fe40000f21670 */
[----:B------:R-:W-:Y:S02]  /*de10*/  LOP3.LUT P4, RZ, R22, 0x2000000, RZ, 0xc0, !PT ;  /* 0x0200000016ff7812 */ /* 0x000fe4000788c0ff */
        /* <DEDUP_REMOVED lines=10> */
[----:B------:R-:W-:Y:S01]  /*dec0*/  FSEL R123, R26, -INF , !P1 ;  /* 0xff8000001a7b7808 */ /* 0x000fe20004800000 */
[----:B------:R-:W-:Y:S01]  /*ded0*/  IMAD.U32 R26, RZ, RZ, UR4 ;  /* 0x00000004ff1a7e24 */ /* 0x000fe2000f8e00ff */
        /* <DEDUP_REMOVED lines=40> */
[----:B------:R-:W-:Y:S02]  /*e160*/  LOP3.LUT P6, RZ, R22, 0x8000, RZ, 0xc0, !PT ;  /* 0x0000800016ff7812 */ /* 0x000fe400078cc0ff */
        /* <DEDUP_REMOVED lines=9> */
[----:B------:R-:W-:Y:S02]  /*e200*/  LOP3.LUT P4, RZ, R22, 0x4000, RZ, 0xc0, !PT ;  /* 0x0000400016ff7812 */ /* 0x000fe4000788c0ff */
        /* <DEDUP_REMOVED lines=17> */
[C---:B------:R-:W-:Y:S01]  /*e320*/  ISETP.GT.AND P1, PT, R87.reuse, 0x40, !P4 ;  /* 0x000000405700780c */ /* 0x040fe20006724270 */
[----:B------:R-:W0:Y:S01]  /*e330*/  SHFL.BFLY PT, R5, R10, 0x2, 0x1f ;  /* 0x0c401f000a057f89 */ /* 0x000e2200000e0000 */
[----:B------:R-:W-:Y:S02]  /*e340*/  ISETP.GT.AND P5, PT, R87, RZ, !P5 ;  /* 0x000000ff5700720c */ /* 0x000fe40006fa4270 */
        /* <DEDUP_REMOVED lines=10> */
[----:B------:R-:W-:Y:S02]  /*e3f0*/  LOP3.LUT P1, RZ, R22, 0x1000, RZ, 0xc0, !PT ;  /* 0x0000100016ff7812 */ /* 0x000fe4000782c0ff */
[----:B0-----:R-:W-:Y:S02]  /*e400*/  FMNMX.FTZ R14, R10, R5, !PT ;  /* 0x000000050a0e7209 */ /* 0x001fe40007810000 */
[----:B------:R-:W-:Y:S02]  /*e410*/  ISETP.GT.AND P1, PT, R87, 0x48, !P1 ;  /* 0x000000485700780c */ /* 0x000fe40004f24270 */
[----:B------:R-:W-:Y:S01]  /*e420*/  FMNMX.FTZ R10, R0, R85, !PT ;  /* 0x00000055000a7209 */ /* 0x000fe20007810000 */
[----:B------:R-:W0:Y:S01]  /*e430*/  SHFL.BFLY PT, R5, R14, 0x1, 0x1f ;  /* 0x0c201f000e057f89 */ /* 0x000e2200000e0000 */
        /* <DEDUP_REMOVED lines=50> */
[----:B0-----:R-:W-:Y:S02]  /*e760*/  FMNMX.FTZ R5, R14, R5, !PT ;  /* 0x000000050e057209 */ /* 0x001fe40007810000 */
[----:B------:R-:W-:Y:S02]  /*e770*/  FSEL R143, R66, -INF , !P1 ;  /* 0xff800000428f7808 */ /* 0x000fe40004800000 */
[----:B------:R-:W-:Y:S01]  /*e780*/  ISETP.GT.AND P1, PT, R87, 0x68, !P6 ;  /* 0x000000685700780c */ /* 0x000fe20007724270 */
[----:B------:R-:W-:-:S01]  /*e790*/  FFMA.FTZ R4, R5, R26, -8 ;  /* 0xc100000005047423 */ /* 0x000fc2000001001a */
[----:B------:R-:W-:Y:S02]  /*e7a0*/  FMNMX.FTZ R10, R141, R10, !PT ;  /* 0x0000000a8d0a7209 */ /* 0x000fe40007810000 */
[----:B------:R-:W-:Y:S02]  /*e7b0*/  ISETP.LT.OR P1, PT, R86, 0x69, P1 ;  /* 0x000000695600780c */ /* 0x000fe40000f21670 */
[----:B------:R-:W-:-:S02]  /*e7c0*/  LOP3.LUT P6, RZ, R22, 0x8000000, RZ, 0xc0, !PT ;  /* 0x0800000016ff7812 */ /* 0x000fc400078cc0ff */
[----:B------:R-:W-:Y:S02]  /*e7d0*/  FSEL R69, R69, -INF , !P1 ;  /* 0xff80000045457808 */ /* 0x000fe40004800000 */
[----:B------:R-:W-:Y:S02]  /*e7e0*/  ISETP.GT.AND P1, PT, R87, 0x69, !P4 ;  /* 0x000000695700780c */ /* 0x000fe40006724270 */
[----:B------:R-:W-:Y:S02]  /*e7f0*/  FMNMX.FTZ R10, R65, R10, !PT ;  /* 0x0000000a410a7209 */ /* 0x000fe40007810000 */
[----:B------:R-:W-:Y:S02]  /*e800*/  ISETP.LT.OR P1, PT, R86, 0x6a, P1 ;  /* 0x0000006a5600780c */ /* 0x000fe40000f21670 */
[----:B------:R-:W-:Y:S02]  /*e810*/  FMNMX.FTZ R10, R143, R10, !PT ;  /* 0x0000000a8f0a7209 */ /* 0x000fe40007810000 */
[----:B------:R-:W-:-:S02]  /*e820*/  FSEL R145, R70, -INF , !P1 ;  /* 0xff80000046917808 */ /* 0x000fc40004800000 */
[----:B------:R-:W-:Y:S02]  /*e830*/  FSETP.NEU.FTZ.AND P1, PT, R5, -INF , PT ;  /* 0xff8000000500780b */ /* 0x000fe40003f3d000 */
[C---:B------:R-:W-:Y:S02]  /*e840*/  ISETP.GT.AND P2, PT, R87.reuse, 0x71, !P2 ;  /* 0x000000715700780c */ /* 0x040fe40005744270 */
[----:B------:R-:W-:Y:S02]  /*e850*/  FSEL R4, R4, RZ, P1 ;  /* 0x000000ff04047208 */ /* 0x000fe40000800000 */
[----:B------:R-:W-:Y:S02]  /*e860*/  ISETP.GT.AND P1, PT, R87, 0x70, !P6 ;  /* 0x000000705700780c */ /* 0x000fe40007724270 */
[----:B------:R-:W-:Y:S01]  /*e870*/  FMNMX.FTZ R10, R69, R10, !PT ;  /* 0x0000000a450a7209 */ /* 0x000fe20007810000 */
[-CC-:B------:R-:W-:Y:S01]  /*e880*/  FFMA.FTZ R14, R83, R26.reuse, -R4.reuse ;  /* 0x0000001a530e7223 */ /* 0x180fe20000010804 */
[----:B------:R-:W-:Y:S01]  /*e890*/  ISETP.LT.OR P1, PT, R86, 0x71, P1 ;  /* 0x000000715600780c */ /* 0x000fe20000f21670 */
[-CC-:B------:R-:W-:Y:S01]  /*e8a0*/  FFMA.FTZ R11, R11, R26.reuse, -R4.reuse ;  /* 0x0000001a0b0b7223 */ /* 0x180fe20000010804 */
[----:B------:R-:W-:Y:S01]  /*e8b0*/  LOP3.LUT P4, RZ, R22, 0x10000000, RZ, 0xc0, !PT ;  /* 0x1000000016ff7812 */ /* 0x000fe2000788c0ff */
[-CC-:B------:R-:W-:Y:S01]  /*e8c0*/  FFMA.FTZ R20, R21, R26.reuse, -R4.reuse ;  /* 0x0000001a15147223 */ /* 0x180fe20000010804 */
[----:B------:R-:W-:Y:S01]  /*e8d0*/  ISETP.GT.AND P3, PT, R87, 0x78, !P3 ;  /* 0x000000785700780c */ /* 0x000fe20005f64270 */
[-CC-:B------:R-:W-:Y:S01]  /*e8e0*/  FFMA.FTZ R24, R27, R26.reuse, -R4.reuse ;  /* 0x0000001a1b187223 */ /* 0x180fe20000010804 */
[C---:B------:R-:W-:Y:S01]  /*e8f0*/  ISETP.LT.OR P2, PT, R86.reuse, 0x72, P2 ;  /* 0x000000725600780c */ /* 0x040fe20001741670 */
[-CC-:B------:R-:W-:Y:S01]  /*e900*/  FFMA.FTZ R28, R31, R26.reuse, -R4.reuse ;  /* 0x0000001a1f1c7223 */ /* 0x180fe20000010804 */
[----:B------:R-:W-:Y:S01]  /*e910*/  FSEL R71, R71, -INF , !P1 ;  /* 0xff80000047477808 */ /* 0x000fe20004800000 */
[--C-:B------:R-:W-:Y:S01]  /*e920*/  FFMA.FTZ R30, R35, R26, -R4.reuse ;  /* 0x0000001a231e7223 */ /* 0x100fe20000010804 */
[----:B------:R-:W-:Y:S01]  /*e930*/  FMNMX.FTZ R10, R145, R10, !PT ;  /* 0x0000000a910a7209 */ /* 0x000fe20007810000 */
        /* <DEDUP_REMOVED lines=9> */
[----:B------:R-:W-:Y:S01]  /*e9d0*/  ISETP.LT.OR P4, PT, R86, 0x7a, P4 ;  /* 0x0000007a5600780c */ /* 0x000fe20002781670 */
[-CC-:B------:R-:W-:Y:S01]  /*e9e0*/  FFMA.FTZ R42, R59, R26.reuse, -R4.reuse ;  /* 0x0000001a3b2a7223 */ /* 0x180fe20000010804 */
[----:B------:R-:W-:Y:S01]  /*e9f0*/  FSEL R3, R3, -INF , !P3 ;  /* 0xff80000003037808 */ /* 0x000fe20005800000 */
[--C-:B------:R-:W-:Y:S01]  /*ea00*/  FFMA.FTZ R44, R63, R26, -R4.reuse ;  /* 0x0000001a3f2c7223 */ /* 0x100fe20000010804 */
[----:B------:R-:W-:Y:S01]  /*ea10*/  FMNMX.FTZ R10, R73, R10, !PT ;  /* 0x0000000a490a7209 */ /* 0x000fe20007810000 */
[-CC-:B------:R-:W-:Y:S01]  /*ea20*/  FFMA.FTZ R46, R67, R26.reuse, -R4.reuse ;  /* 0x0000001a432e7223 */ /* 0x180fe20000010804 */
[----:B------:R-:W-:Y:S01]  /*ea30*/  FSEL R77, R77, -INF , !P4 ;  /* 0xff8000004d4d7808 */ /* 0x000fe20006000000 */
        /* <DEDUP_REMOVED lines=8> */
[-CC-:B------:R-:W-:Y:S01]  /*eac0*/  FFMA.FTZ R43, R103, R26.reuse, -R4.reuse ;  /* 0x0000001a672b7223 */ /* 0x180fe20000010804 */
[----:B------:R-:W-:-:S01]  /*ead0*/  FFMA.FTZ R47, R105, R26, -R4 ;  /* 0x0000001a692f7223 */ /* 0x000fc20000010804 */
[----:B------:R-:W0:Y:S01]  /*eae0*/  SHFL.BFLY PT, R83, R10, 0x2, 0x1f ;  /* 0x0c401f000a537f89 */ /* 0x000e2200000e0000 */
        /* <DEDUP_REMOVED lines=8> */
[----:B------:R-:W-:-:S07]  /*eb70*/  ISETP.NE.AND P6, PT, R94, 0x1, PT ;  /* 0x000000015e00780c */ /* 0x000fce0003fc5270 */
[----:B------:R-:W-:Y:S01]  /*eb80*/  MUFU.EX2 R14, R14 ;  /* 0x0000000e000e7308 */ /* 0x000fe20000000800 */
[----:B0-----:R-:W-:Y:S01]  /*eb90*/  FMNMX.FTZ R52, R10, R83, !PT ;  /* 0x000000530a347209 */ /* 0x001fe20007810000 */
[----:B------:R-:W-:-:S06]  /*eba0*/  FFMA.FTZ R83, R119, R26, -R4 ;  /* 0x0000001a77537223 */ /* 0x000fcc0000010804 */
[----:B------:R-:W-:Y:S01]  /*ebb0*/  MUFU.EX2 R20, R20 ;  /* 0x0000001400147308 */ /* 0x000fe20000000800 */
[----:B------:R-:W0:Y:S07]  /*ebc0*/  SHFL.BFLY PT, R87, R52, 0x1, 0x1f ;  /* 0x0c201f0034577f89 */ /* 0x000e2e00000e0000 */
[----:B------:R-:W1:Y:S08]  /*ebd0*/  MUFU.EX2 R21, R21 ;  /* 0x0000001500157308 */ /* 0x000e700000000800 */
[----:B------:R-:W2:Y:S08]  /*ebe0*/  MUFU.EX2 R24, R24 ;  /* 0x0000001800187308 */ /* 0x000eb00000000800 */
[----:B------:R-:W-:Y:S01]  /*ebf0*/  MUFU.EX2 R27, R27 ;  /* 0x0000001b001b7308 */ /* 0x000fe20000000800 */
[----:B-1----:R-:W-:-:S02]  /*ec00*/  F2FP.SATFINITE.E4M3.F32.PACK_AB_MERGE_C R148, R21, R20, RZ ;  /* 0x000000141594723e */ /* 0x002fc400048070ff */
[----:B0-----:R-:W-:Y:S01]  /*ec10*/  FMNMX.FTZ R10, R52, R87, !PT ;  /* 0x00000057340a7209 */ /* 0x001fe20007810000 */
[----:B------:R-:W-:-:S01]  /*ec20*/  FFMA.FTZ R52, R79, R26, -R4 ;  /* 0x0000001a4f347223 */ /* 0x000fc20000010804 */
[----:B------:R-:W-:Y:S01]  /*ec30*/  FFMA.FTZ R79, R81, R26, -R4 ;  /* 0x0000001a514f7223 */ /* 0x000fe20000010804 */
[----:B------:R-:W-:-:S01]  /*ec40*/  FADD.FTZ R87, R11, R14 ;  /* 0x0000000e0b577221 */ /* 0x000fc20000010000 */
[C---:B------:R-:W-:Y:S01]  /*ec50*/  FSETP.NEU.FTZ.AND P1, PT, R10.reuse, -INF , PT ;  /* 0xff8000000a00780b */ /* 0x040fe20003f3d000 */
[----:B------:R-:W-:-:S01]  /*ec60*/  FFMA.FTZ R54, R10, R26, -8 ;  /* 0xc10000000a367423 */ /* 0x000fc2000001001a */
[----:B------:R-:W-:Y:S01]  /*ec70*/  MUFU.EX2 R28, R28 ;  /* 0x0000001c001c7308 */ /* 0x000fe20000000800 */
[----:B------:R-:W-:-:S01]  /*ec80*/  FADD.FTZ R70, R20, R87 ;  /* 0x0000005714467221 */ /* 0x000fc20000010000 */
[----:B------:R-:W-:Y:S02]  /*ec90*/  F2FP.SATFINITE.E4M3.F32.PACK_AB_MERGE_C R148, R14, R11, R148 ;  /* 0x0000000b0e94723e */ /* 0x000fe40004807094 */
[----:B------:R-:W-:-:S04]  /*eca0*/  FSEL R4, R54, RZ, P1 ;  /* 0x000000ff36047208 */ /* 0x000fc80000800000 */
        /* <DEDUP_REMOVED lines=16> */
[----:B------:R-:W1:Y:S01]  /*edb0*/  MUFU.EX2 R81, R81 ;  /* 0x0000005100517308 */ /* 0x000e620000000800 */
[----:B------:R-:W-:-:S01]  /*edc0*/  FFMA.FTZ R85, R125, R26, -R4 ;  /* 0x0000001a7d557223 */ /* 0x000fc20000010804 */
[----:B------:R-:W-:Y:S01]  /*edd0*/  FFMA.FTZ R60, R127, R26, -R4 ;  /* 0x0000001a7f3c7223 */ /* 0x000fe20000010804 */
[----:B--2---:R-:W-:-:S01]  /*ede0*/  FADD.FTZ R74, R24, R53 ;  /* 0x00000035184a7221 */ /* 0x004fc20000010000 */
[-CC-:B------:R-:W-:Y:S01]  /*edf0*/  FFMA.FTZ R53, R57, R26.reuse, -R4.reuse ;  /* 0x0000001a39357223 */ /* 0x180fe20000010804 */
[----:B------:R-:W-:-:S01]  /*ee00*/  FFMA.FTZ R62, R129, R26, -R4 ;  /* 0x0000001a813e7223 */ /* 0x000fc20000010804 */
[----:B0-----:R-:W-:Y:S01]  /*ee10*/  F2FP.SATFINITE.E4M3.F32.PACK_AB_MERGE_C R150, R31, R28, RZ ;  /* 0x0000001c1f96723e */ /* 0x001fe200048070ff */
[----:B------:R-:W-:-:S01]  /*ee20*/  FADD.FTZ R91, R27, R74 ;  /* 0x0000004a1b5b7221 */ /* 0x000fc20000010000 */
[----:B------:R-:W0:Y:S01]  /*ee30*/  MUFU.EX2 R15, R15 ;  /* 0x0000000f000f7308 */ /* 0x000e220000000800 */
[----:B------:R-:W-:-:S01]  /*ee40*/  FFMA.FTZ R64, R131, R26, -R4 ;  /* 0x0000001a83407223 */ /* 0x000fc20000010804 */
[----:B------:R-:W-:Y:S01]  /*ee50*/  F2FP.SATFINITE.E4M3.F32.PACK_AB_MERGE_C R150, R27, R24, R150 ;  /* 0x000000181b96723e */ /* 0x000fe20004807096 */
[----:B------:R-:W-:-:S01]  /*ee60*/  FADD.FTZ R74, R28, R91 ;  /* 0x0000005b1c4a7221 */ /* 0x000fc20000010000 */
[-CC-:B------:R-:W-:Y:S01]  /*ee70*/  FFMA.FTZ R66, R133, R26.reuse, -R4.reuse ;  /* 0x0000001a85427223 */ /* 0x180fe20000010804 */
[----:B------:R-:W-:-:S01]  /*ee80*/  FFMA.FTZ R68, R135, R26, -R4 ;  /* 0x0000001a87447223 */ /* 0x000fc20000010804 */
[----:B------:R-:W-:Y:S01]  /*ee90*/  FFMA.FTZ R70, R137, R26, -R4 ;  /* 0x0000001a89467223 */ /* 0x000fe20000010804 */
[----:B------:R-:W-:-:S01]  /*eea0*/  FADD.FTZ R57, R31, R74 ;  /* 0x0000004a1f397221 */ /* 0x000fc20000010000 */
        /* <DEDUP_REMOVED lines=9> */
[----:B0-----:R-:W-:-:S07]  /*ef40*/  FADD.FTZ R87, R15, R72 ;  /* 0x000000480f577221 */ /* 0x001fce0000010000 */
[----:B------:R-:W0:Y:S01]  /*ef50*/  MUFU.EX2 R56, R56 ;  /* 0x0000003800387308 */ /* 0x000e220000000800 */
[----:B--2---:R-:W-:-:S01]  /*ef60*/  FADD.FTZ R72, R54, R87 ;  /* 0x0000005736487221 */ /* 0x004fc20000010000 */
[----:B------:R-:W-:-:S04]  /*ef70*/  F2FP.SATFINITE.E4M3.F32.PACK_AB_MERGE_C R149, R54, R15, RZ ;  /* 0x0000000f3695723e */ /* 0x000fc800048070ff */
[----:B------:R-:W-:Y:S02]  /*ef80*/  F2FP.SATFINITE.E4M3.F32.PACK_AB_MERGE_C R149, R81, R0, R149 ;  /* 0x000000005195723e */ /* 0x000fe40004807095 */
        /* <DEDUP_REMOVED lines=17> */
[----:B0-----:R-:W-:-:S01]  /*f0a0*/  FADD.FTZ R21, R29, R14 ;  /* 0x0000000e1d157221 */ /* 0x001fc20000010000 */
[----:B------:R-:W-:-:S06]  /*f0b0*/  FFMA.FTZ R14, R141, R26, -R4 ;  /* 0x0000001a8d0e7223 */ /* 0x000fcc0000010804 */
[----:B------:R-:W0:Y:S01]  /*f0c0*/  MUFU.EX2 R33, R33 ;  /* 0x0000002100217308 */ /* 0x000e220000000800 */
[C---:B--2---:R-:W-:Y:S01]  /*f0d0*/  F2FP.SATFINITE.E4M3.F32.PACK_AB_MERGE_C R144, R39.reuse, R32, RZ ;  /* 0x000000202790723e */ /* 0x044fe200048070ff */
[----:B------:R-:W-:Y:S01]  /*f0e0*/  FADD.FTZ R39, R39, R24 ;  /* 0x0000001827277221 */ /* 0x000fe20000010000 */
[----:B------:R-:W2:Y:S02]  /*f0f0*/  @P6 LDC R32, c[0x0][0x44c] ;  /* 0x00011300ff206b82 */ /* 0x000ea40000000800 */
[----:B------:R-:W-:-:S03]  /*f100*/  F2FP.SATFINITE.E4M3.F32.PACK_AB_MERGE_C R144, R35, R30, R144 ;  /* 0x0000001e2390723e */ /* 0x000fc60004807090 */
[----:B------:R-:W3:Y:S01]  /*f110*/  MUFU.EX2 R62, R62 ;  /* 0x0000003e003e7308 */ /* 0x000ee20000000800 */
[----:B-1----:R-:W-:-:S01]  /*f120*/  FADD.FTZ R24, R60, R21 ;  /* 0x000000153c187221 */ /* 0x002fc20000010000 */
[----:B------:R-:W-:-:S06]  /*f130*/  FFMA.FTZ R21, R65, R26, -R4 ;  /* 0x0000001a41157223 */ /* 0x000fcc0000010804 */
[----:B------:R-:W1:Y:S01]  /*f140*/  MUFU.EX2 R34, R34 ;  /* 0x0000002200227308 */ /* 0x000e620000000800 */
[----:B0-----:R-:W-:-:S07]  /*f150*/  FADD.FTZ R27, R33, R24 ;  /* 0x00000018211b7221 */ /* 0x001fce0000010000 */
[----:B------:R-:W0:Y:S01]  /*f160*/  MUFU.EX2 R37, R37 ;  /* 0x0000002500257308 */ /* 0x000e220000000800 */
[----:B---3--:R-:W-:-:S01]  /*f170*/  FADD.FTZ R24, R62, R27 ;  /* 0x0000001b3e187221 */ /* 0x008fc20000010000 */
[----:B------:R-:W-:Y:S01]  /*f180*/  F2FP.SATFINITE.E4M3.F32.PACK_AB_MERGE_C R33, R62, R33, RZ ;  /* 0x000000213e21723e */ /* 0x000fe200048070ff */
[----:B--2---:R-:W-:-:S05]  /*f190*/  @P6 IMAD.HI.U32 R32, R92, R32, RZ ;  /* 0x000000205c206227 */ /* 0x004fca00078e00ff */
[----:B------:R-:W2:Y:S01]  /*f1a0*/  MUFU.EX2 R43, R43 ;  /* 0x0000002b002b7308 */ /* 0x000ea20000000800 */
[----:B-1----:R-:W-:-:S07]  /*f1b0*/  FADD.FTZ R28, R34, R39 ;  /* 0x00000027221c7221 */ /* 0x002fce0000010000 */
[----:B------:R-:W1:Y:S01]  /*f1c0*/  MUFU.EX2 R64, R64 ;  /* 0x0000004000407308 */ /* 0x000e620000000800 */
[----:B0-----:R-:W-:-:S01]  /*f1d0*/  FADD.FTZ R27, R37, R24 ;  /* 0x00000018251b7221 */ /* 0x001fc20000010000 */
[----:B------:R-:W-:-:S06]  /*f1e0*/  FFMA.FTZ R24, R143, R26, -R4 ;  /* 0x0000001a8f187223 */ /* 0x000fcc0000010804 */
[----:B------:R-:W-:Y:S01]  /*f1f0*/  MUFU.EX2 R36, R36 ;  /* 0x0000002400247308 */ /* 0x000fe20000000800 */
[----:B--2---:R-:W-:-:S07]  /*f200*/  FADD.FTZ R31, R43, R28 ;  /* 0x0000001c2b1f7221 */ /* 0x004fce0000010000 */
[----:B------:R-:W0:Y:S01]  /*f210*/  MUFU.EX2 R47, R47 ;  /* 0x0000002f002f7308 */ /* 0x000e220000000800 */
[----:B-1----:R-:W-:-:S01]  /*f220*/  FADD.FTZ R28, R64, R27 ;  /* 0x0000001b401c7221 */ /* 0x002fc20000010000 */
[-CC-:B------:R-:W-:Y:S01]  /*f230*/  FFMA.FTZ R27, R3, R26.reuse, -R4.reuse ;  /* 0x0000001a031b7223 */ /* 0x180fe20000010804 */
[----:B------:R-:W-:-:S05]  /*f240*/  FFMA.FTZ R4, R77, R26, -R4 ;  /* 0x0000001a4d047223 */ /* 0x000fca0000010804 */
[----:B------:R-:W1:Y:S08]  /*f250*/  MUFU.EX2 R41, R41 ;  /* 0x0000002900297308 */ /* 0x000e700000000800 */
[----:B------:R-:W2:Y:S01]  /*f260*/  MUFU.EX2 R66, R66 ;  /* 0x0000004200427308 */ /* 0x000ea20000000800 */
[----:B0-----:R-:W-:Y:S01]  /*f270*/  F2FP.SATFINITE.E4M3.F32.PACK_AB_MERGE_C R146, R47, R36, RZ ;  /* 0x000000242f92723e */ /* 0x001fe200048070ff */
[----:B------:R-:W-:-:S03]  /*f280*/  FADD.FTZ R36, R36, R31 ;  /* 0x0000001f24247221 */ /* 0x000fc60000010000 */
[----:B------:R-:W-:Y:S01]  /*f290*/  F2FP.SATFINITE.E4M3.F32.PACK_AB_MERGE_C R146, R43, R34, R146 ;  /* 0x000000222b92723e */ /* 0x000fe20004807092 */
[----:B------:R-:W-:-:S02]  /*f2a0*/  FADD.FTZ R47, R47, R36 ;  /* 0x000000242f2f7221 */ /* 0x000fc40000010000 */
[----:B------:R-:W0:Y:S01]  /*f2b0*/  MUFU.EX2 R45, R45 ;  /* 0x0000002d002d7308 */ /* 0x000e220000000800 */
[----:B-1----:R-:W-:-:S07]  /*f2c0*/  FADD.FTZ R31, R41, R28 ;  /* 0x0000001c291f7221 */ /* 0x002fce0000010000 */
[----:B------:R-:W1:Y:S01]  /*f2d0*/  MUFU.EX2 R68, R68 ;  /* 0x0000004400447308 */ /* 0x000e620000000800 */
[----:B--2---:R-:W-:-:S01]  /*f2e0*/  FADD.FTZ R28, R66, R31 ;  /* 0x0000001f421c7221 */ /* 0x004fc20000010000 */
[----:B------:R-:W-:-:S04]  /*f2f0*/  F2FP.SATFINITE.E4M3.F32.PACK_AB_MERGE_C R41, R66, R41, RZ ;  /* 0x000000294229723e */ /* 0x000fc800048070ff */
[----:B------:R-:W-:Y:S02]  /*f300*/  F2FP.SATFINITE.E4M3.F32.PACK_AB_MERGE_C R147, R64, R37, R41 ;  /* 0x000000254093723e */ /* 0x000fe40004807029 */
[----:B------:R-:W-:Y:S01]  /*f310*/  MUFU.EX2 R40, R40 ;  /* 0x0000002800287308 */ /* 0x000fe20000000800 */
[----:B0-----:R-:W-:-:S07]  /*f320*/  FADD.FTZ R31, R45, R28 ;  /* 0x0000001c2d1f7221 */ /* 0x001fce0000010000 */
[----:B------:R-:W0:Y:S01]  /*f330*/  MUFU.EX2 R55, R55 ;  /* 0x0000003700377308 */ /* 0x000e220000000800 */
[----:B-1----:R-:W-:-:S07]  /*f340*/  FADD.FTZ R30, R68, R31 ;  /* 0x0000001f441e7221 */ /* 0x002fce0000010000 */
        /* <DEDUP_REMOVED lines=31> */
[C---:B0-----:R-:W-:Y:S01]  /*f540*/  F2FP.SATFINITE.E4M3.F32.PACK_AB_MERGE_C R31, R14.reuse, R11, RZ ;  /* 0x0000000b0e1f723e */ /* 0x041fe200048070ff */
[----:B------:R-:W-:Y:S01]  /*f550*/  FADD.FTZ R14, R14, R25 ;  /* 0x000000190e0e7221 */ /* 0x000fe20000010000 */
[----:B------:R-:W-:-:S01]  /*f560*/  FADD.FTZ R44, R44, R59 ;  /* 0x0000003b2c2c7221 */ /* 0x000fc20000010000 */
[----:B------:R-:W0:Y:S01]  /*f570*/  @P6 LDC R25, c[0x0][0x450] ;  /* 0x00011400ff196b82 */ /* 0x000e220000000800 */
[----:B------:R-:W-:Y:S02]  /*f580*/  F2FP.SATFINITE.E4M3.F32.PACK_AB_MERGE_C R143, R20, R53, R31 ;  /* 0x00000035148f723e */ /* 0x000fe4000480701f */
[----:B------:R-:W-:Y:S01]  /*f590*/  FADD.FTZ R63, R63, R44 ;  /* 0x0000002c3f3f7221 */ /* 0x000fe20000010000 */
[----:B------:R-:W2:Y:S08]  /*f5a0*/  MUFU.EX2 R21, R21 ;  /* 0x0000001500157308 */ /* 0x000eb00000000800 */
[----:B------:R-:W-:Y:S01]  /*f5b0*/  MUFU.EX2 R46, R46 ;  /* 0x0000002e002e7308 */ /* 0x000fe20000000800 */
[----:B-1----:R-:W-:-:S07]  /*f5c0*/  F2FP.SATFINITE.E4M3.F32.PACK_AB_MERGE_C R30, R83, R48, RZ ;  /* 0x00000030531e723e */ /* 0x002fce00048070ff */
[----:B------:R-:W1:Y:S01]  /*f5d0*/  MUFU.EX2 R67, R67 ;  /* 0x0000004300437308 */ /* 0x000e620000000800 */
[----:B--2---:R-:W-:-:S07]  /*f5e0*/  FADD.FTZ R11, R21, R14 ;  /* 0x0000000e150b7221 */ /* 0x004fce0000010000 */
[----:B------:R-:W2:Y:S08]  /*f5f0*/  MUFU.EX2 R24, R24 ;  /* 0x0000001800187308 */ /* 0x000eb00000000800 */
[----:B------:R-:W3:Y:S01]  /*f600*/  MUFU.EX2 R3, R69 ;  /* 0x0000004500037308 */ /* 0x000ee20000000800 */
[----:B-1----:R-:W-:Y:S01]  /*f610*/  F2FP.SATFINITE.E4M3.F32.PACK_AB_MERGE_C R136, R67, R46, R30 ;  /* 0x0000002e4388723e */ /* 0x002fe2000480701e */
[----:B------:R-:W-:-:S04]  /*f620*/  FADD.FTZ R46, R46, R63 ;  /* 0x0000003f2e2e7221 */ /* 0x000fc80000010000 */
[----:B------:R-:W-:Y:S02]  /*f630*/  FADD.FTZ R67, R67, R46 ;  /* 0x0000002e43437221 */ /* 0x000fe40000010000 */
[----:B------:R1:W4:Y:S01]  /*f640*/  MUFU.EX2 R28, R145 ;  /* 0x00000091001c7308 */ /* 0x0003220000000800 */
[----:B--2---:R-:W-:-:S01]  /*f650*/  FADD.FTZ R30, R24, R11 ;  /* 0x0000000b181e7221 */ /* 0x004fc20000010000 */
[----:B------:R-:W-:-:S04]  /*f660*/  FADD.FTZ R48, R48, R67 ;  /* 0x0000004330307221 */ /* 0x000fc80000010000 */
[----:B------:R-:W-:Y:S02]  /*f670*/  FADD.FTZ R83, R83, R48 ;  /* 0x0000003053537221 */ /* 0x000fe40000010000 */
[----:B------:R-:W-:Y:S01]  /*f680*/  MUFU.EX2 R52, R52 ;  /* 0x0000003400347308 */ /* 0x000fe20000000800 */
[----:B---3--:R-:W-:-:S01]  /*f690*/  FADD.FTZ R11, R3, R30 ;  /* 0x0000001e030b7221 */ /* 0x008fc20000010000 */
[----:B-1----:R-:W-:-:S06]  /*f6a0*/  F2FP.SATFINITE.E4M3.F32.PACK_AB_MERGE_C R145, R60, R29, R33 ;  /* 0x0000001d3c91723e */ /* 0x002fcc0004807021 */
[----:B------:R-:W1:Y:S01]  /*f6b0*/  MUFU.EX2 R79, R79 ;  /* 0x0000004f004f7308 */ /* 0x000e620000000800 */
[C---:B----4-:R-:W-:Y:S01]  /*f6c0*/  F2FP.SATFINITE.E4M3.F32.PACK_AB_MERGE_C R3, R28.reuse, R3, RZ ;  /* 0x000000031c03723e */ /* 0x050fe200048070ff */
[----:B------:R-:W-:-:S03]  /*f6d0*/  FADD.FTZ R28, R28, R11 ;  /* 0x0000000b1c1c7221 */ /* 0x000fc60000010000 */
[----:B------:R-:W-:Y:S01]  /*f6e0*/  F2FP.SATFINITE.E4M3.F32.PACK_AB_MERGE_C R137, R24, R21, R3 ;  /* 0x000000151889723e */ /* 0x000fe20004807003 */
[----:B------:R-:W-:Y:S01]  /*f6f0*/  IMAD.MOV.U32 R21, RZ, RZ, R92 ;  /* 0x000000ffff157224 */ /* 0x000fe200078e005c */
[----:B0-----:R-:W-:Y:S01]  /*f700*/  @P6 SHF.R.U32.HI R21, RZ, R25, R32 ;  /* 0x00000019ff156219 */ /* 0x001fe20000011620 */
[----:B------:R-:W-:Y:S01]  /*f710*/  MUFU.EX2 R50, R50 ;  /* 0x0000003200327308 */ /* 0x000fe20000000800 */
[----:B------:R-:W-:-:S07]  /*f720*/  ISETP.GE.AND P6, PT, R13, 0x1, PT ;  /* 0x000000010d00780c */ /* 0x000fce0003fc6270 */
[----:B------:R-:W0:Y:S01]  /*f730*/  MUFU.EX2 R75, R75 ;  /* 0x0000004b004b7308 */ /* 0x000e220000000800 */
[----:B-1----:R-:W-:-:S07]  /*f740*/  F2FP.SATFINITE.E4M3.F32.PACK_AB_MERGE_C R20, R79, R52, RZ ;  /* 0x000000344f14723e */ /* 0x002fce00048070ff */
[----:B------:R-:W1:Y:S08]  /*f750*/  MUFU.EX2 R15, R71 ;  /* 0x00000047000f7308 */ /* 0x000e700000000800 */
[----:B------:R-:W-:Y:S01]  /*f760*/  MUFU.EX2 R27, R27 ;  /* 0x0000001b001b7308 */ /* 0x000fe20000000800 */
[----:B0-----:R-:W-:Y:S01]  /*f770*/  F2FP.SATFINITE.E4M3.F32.PACK_AB_MERGE_C R138, R75, R50, R20 ;  /* 0x000000324b8a723e */ /* 0x001fe20004807014 */
[----:B------:R-:W-:-:S04]  /*f780*/  FADD.FTZ R50, R50, R83 ;  /* 0x0000005332327221 */ /* 0x000fc80000010000 */
[----:B------:R-:W-:Y:S02]  /*f790*/  FADD.FTZ R75, R75, R50 ;  /* 0x000000324b4b7221 */ /* 0x000fe40000010000 */
[----:B------:R-:W0:Y:S01]  /*f7a0*/  MUFU.EX2 R14, R4 ;  /* 0x00000004000e7308 */ /* 0x000e220000000800 */
[----:B-1----:R-:W-:-:S01]  /*f7b0*/  FADD.FTZ R3, R15, R28 ;  /* 0x0000001c0f037221 */ /* 0x002fc20000010000 */
[----:B------:R-:W-:-:S06]  /*f7c0*/  FADD.FTZ R52, R52, R75 ;  /* 0x0000004b34347221 */ /* 0x000fcc0000010000 */
[----:B------:R-:W1:Y:S01]  /*f7d0*/  MUFU.EX2 R0, R73 ;  /* 0x0000004900007308 */ /* 0x000e620000000800 */
[----:B0-----:R-:W-:Y:S01]  /*f7e0*/  F2FP.SATFINITE.E4M3.F32.PACK_AB_MERGE_C R11, R14, R27, RZ ;  /* 0x0000001b0e0b723e */ /* 0x001fe200048070ff */
[----:B-1----:R-:W-:-:S03]  /*f7f0*/  FADD.FTZ R4, R0, R3 ;  /* 0x0000000300047221 */ /* 0x002fc60000010000 */
[----:B------:R-:W-:Y:S01]  /*f800*/  F2FP.SATFINITE.E4M3.F32.PACK_AB_MERGE_C R139, R0, R15, R11 ;  /* 0x0000000f008b723e */ /* 0x000fe2000480700b */
[----:B------:R-:W-:Y:S02]  /*f810*/  IMAD.IADD R15, R88, 0x1, R21 ;  /* 0x00000001580f7824 */ /* 0x000fe400078e0215 */
[----:B------:R-:W-:Y:S01]  /*f820*/  FADD.FTZ R3, R27, R4 ;  /* 0x000000041b037221 */ /* 0x000fe20000010000 */
[----:B------:R-:W-:-:S01]  /*f830*/  FADD.FTZ R4, R79, R52 ;  /* 0x000000344f047221 */ /* 0x000fc20000010000 */
[----:B------:R-:W-:Y:S02]  /*f840*/  VIADD R0, R89, 0xfffffffe ;  /* 0xfffffffe59007836 */ /* 0x000fe40000000000 */
[----:B------:R-:W-:-:S01]  /*f850*/  FADD.FTZ R3, R14, R3 ;  /* 0x000000030e037221 */ /* 0x000fc20000010000 */
        /* <DEDUP_REMOVED lines=13> */
.L_x_11891:
[----:B------:R-:W-:-:S13]  /*f930*/  ISETP.NE.AND P1, PT, R13, 0x1, PT ;  /* 0x000000010d00780c */ /* 0x000fda0003f25270 */
[----:B------:R-:W0:Y:S02]  /*f940*/  @P1 LDC.64 R14, c[0x0][0x9e8] ;  /* 0x00027a00ff0e1b82 */ /* 0x000e240000000a00 */
[----:B0-----:R-:W-:-:S05]  /*f950*/  @P1 IMAD.HI.U32 R14, R11, R14, RZ ;  /* 0x0000000e0b0e1227 */ /* 0x001fca00078e00ff */
[----:B------:R-:W-:-:S07]  /*f960*/  @P1 SHF.R.U32.HI R11, RZ, R15, R14 ;  /* 0x0000000fff0b1219 */ /* 0x000fce000001160e */
.L_x_11892:
[----:B------:R-:W-:Y:S05]  /*f970*/  BSYNC B0 ;  /* 0x0000000000007941 */ /* 0x000fea0003800000 */
.L_x_11890:
[----:B------:R-:W-:-:S05]  /*f980*/  IMAD R11, R11, R13, R13 ;  /* 0x0000000d0b0b7224 */ /* 0x000fca00078e020d */
[----:B------:R-:W-:-:S07]  /*f990*/  VIMNMX R12, R12, R11, PT ;  /* 0x0000000b0c0c7248 */ /* 0x000fce0003fe0100 */
.L_x_11889:
[----:B------:R-:W2:Y:S01]  /*f9a0*/  LDL R13, [R1+0x4c] ;  /* 0x00004c00010d7983 */ /* 0x000ea20000100800 */
        /* <DEDUP_REMOVED lines=10> */
[----:B------:R-:W-:Y:S01]  /*fa50*/  BSSY B1, `(.L_x_11893) ;  /* 0x000039c000017945 */ /* 0x000fe20003800000 */
        /* <DEDUP_REMOVED lines=24> */
[----:B--2---:R-:W-:-:S04]  /*fbe0*/  VIMNMX R13, R13, R11, !PT ;  /* 0x0000000b0d0d7248 */ /* 0x004fc80007fe0100 */
[----:B------:R-:W-:Y:S01]  /*fbf0*/  ISETP.GE.AND P1, PT, R0, R13, PT ;  /* 0x0000000d0000720c */ /* 0x000fe20003f26270 */
[----:B------:R0:W-:-:S12]  /*fc00*/  STL [R1+0x38], R13 ;  /* 0x0000380d01007387 */ /* 0x0001d80000100800 */
[----:B0-----:R-:W-:Y:S05]  /*fc10*/  @!P1 BRA `(.L_x_11894) ;  /* 0x0000003400fc9947 */ /* 0x001fea0003800000 */
[----:B------:R-:W-:Y:S01]  /*fc20*/  BSSY B0, `(.L_x_11895) ;  /* 0x000037a000007945 */ /* 0x000fe20003800000 */
[----:B------:R-:W-:-:S07]  /*fc30*/  IMAD.MOV.U32 R135, RZ, RZ, RZ ;  /* 0x000000ffff877224 */ /* 0x000fce00078e00ff */
.L_x_11916:
[----:B------:R-:W-:-:S05]  /*fc40*/  VIADD R11, R19, 0x1 ;  /* 0x00000001130b7836 */ /* 0x000fca0000000000 */
[----:B------:R-:W-:-:S04]  /*fc50*/  ISETP.NE.AND P1, PT, R11, 0x2, PT ;  /* 0x000000020b00780c */ /* 0x000fc80003f25270 */
[----:B------:R-:W-:Y:S02]  /*fc60*/  SEL R13, RZ, 0x1, P1 ;  /* 0x00000001ff0d7807 */ /* 0x000fe40000800000 */
[----:B------:R-:W-:Y:S02]  /*fc70*/  SEL R11, R11, RZ, P1 ;  /* 0x000000ff0b0b7207 */ /* 0x000fe40000800000 */
[----:B------:R-:W-:Y:S01]  /*fc80*/  LOP3.LUT R20, R156, R13, RZ, 0x3c, !PT ;  /* 0x0000000d9c147212 */ /* 0x000fe200078e3cff */
[----:B------:R-:W-:Y:S06]  /*fc90*/  @!P0 BRA `(.L_x_11896) ;  /* 0x0000000000048947 */ /* 0x000fec0003800000 */
[----:B------:R-:W-:Y:S01]  /*fca0*/  BPT.TRAP 0x1 ;  /* 0x000000040000795c */ /* 0x000fe20000300000 */
.L_x_11896:
[----:B------:R-:W-:Y:S01]  /*fcb0*/  IMAD R21, R11, 0x8, R18 ;  /* 0x000000080b157824 */ /* 0x000fe200078e0212 */
[----:B------:R-:W-:-:S04]  /*fcc0*/  SHF.L.U32 R12, R20, 0x1f, RZ ;  /* 0x0000001f140c7819 */ /* 0x000fc800000006ff */
[----:B------:R0:W1:Y:S01]  /*fcd0*/  SYNCS.PHASECHK.TRANS64.TRYWAIT P1, [R21+URZ+0x19c30], R12 ;  /* 0x019c300c150075a7 */ /* 0x000062000802017f */
[----:B------:R-:W-:Y:S05]  /*fce0*/  @!P0 BRA `(.L_x_11897) ;  /* 0x0000000000048947 */ /* 0x000fea0003800000 */
[----:B------:R-:W-:Y:S01]  /*fcf0*/  BPT.TRAP 0x1 ;  /* 0x000000040000795c */ /* 0x000fe20000300000 */
.L_x_11897:
[----:B------:R-:W-:Y:S01]  /*fd00*/  BSSY B2, `(.L_x_11898) ;  /* 0x0000006000027945 */ /* 0x000fe20003800000 */
[----:B------:R-:W-:Y:S02]  /*fd10*/  IMAD R14, R11, 0x300, R153 ;  /* 0x000003000b0e7824 */ /* 0x000fe400078e0299 */
[----:B------:R-:W-:Y:S01]  /*fd20*/  IMAD.MOV.U32 R15, RZ, RZ, -0x3ffffff0 ;  /* 0xc0000010ff0f7424 */ /* 0x000fe200078e00ff */
[----:B-1----:R-:W-:Y:S06]  /*fd30*/  @P1 BRA `(.L_x_11899) ;  /* 0x0000000000081947 */ /* 0x002fec0003800000 */
[----:B------:R-:W1:Y:S02]  /*fd40*/  SYNCS.PHASECHK.TRANS64.TRYWAIT P1, [R21+URZ+0x19c30], R12 ;  /* 0x019c300c150075a7 */ /* 0x000e64000802017f */
[----:B-1----:R-:W-:Y:S05]  /*fd50*/  @!P1 BRA `(.L_x_11900) ;  /* 0x0000014800489947 */ /* 0x002fea0003800000 */
.L_x_11899:
[----:B------:R-:W-:Y:S05]  /*fd60*/  BSYNC B2 ;  /* 0x0000000000027941 */ /* 0x000fea0003800000 */
.L_x_11898:
[C---:B01----:R-:W-:Y:S01]  /*fd70*/  VIADD R12, R14.reuse, 0x100 ;  /* 0x000001000e0c7836 */ /* 0x043fe20000000000 */
[----:B------:R-:W-:Y:S01]  /*fd80*/  R2UR UR6, R14 ;  /* 0x000000000e0672ca */ /* 0x000fe200000e0000 */
[----:B------:R-:W-:Y:S01]  /*fd90*/  IMAD.MOV.U32 R13, RZ, RZ, -0x3ffffff0 ;  /* 0xc0000010ff0d7424 */ /* 0x000fe200078e00ff */
[----:B------:R-:W-:Y:S02]  /*fda0*/  R2UR UR7, R15 ;  /* 0x000000000f0772ca */ /* 0x000fe400000e0000 */
[----:B------:R-:W-:Y:S02]  /*fdb0*/  R2UR UR4, R6 ;  /* 0x00000000060472ca */ /* 0x000fe400000e0000 */
[----:B------:R-:W-:Y:S01]  /*fdc0*/  R2UR UR5, R7 ;  /* 0x00000000070572ca */ /* 0x000fe200000e0000 */
[----:B------:R-:W-:Y:S01]  /*fdd0*/  WARPGROUP.ARRIVE ;  /* 0x00000000000079c5 */ /* 0x000fe20000000000 */
[----:B------:R-:W-:Y:S01]  /*fde0*/  R2UR UR10, R12 ;  /* 0x000000000c0a72ca */ /* 0x000fe200000e0000 */
[----:B------:R-:W-:Y:S01]  /*fdf0*/  VIADD R14, R14, 0x200 ;  /* 0x000002000e0e7836 */ /* 0x000fe20000000000 */
[----:B------:R-:W-:-:S02]  /*fe00*/  R2UR UR11, R13 ;  /* 0x000000000d0b72ca */ /* 0x000fc400000e0000 */
[----:B------:R-:W2:Y:S01]  /*fe10*/  LDL.64 R12, [R1] ;  /* 0x00000000010c7983 */ /* 0x000ea20000100a00 */
[----:B------:R-:W-:Y:S01]  /*fe20*/  IMAD.MOV.U32 R15, RZ, RZ, -0x3ffffff0 ;  /* 0xc0000010ff0f7424 */ /* 0x000fe200078e00ff */
[----:B------:R-:W-:Y:S02]  /*fe30*/  R2UR UR14, R14 ;  /* 0x000000000e0e72ca */ /* 0x000fe400000e0000 */
[----:B------:R-:W-:Y:S02]  /*fe40*/  R2UR UR12, R8 ;  /* 0x00000000080c72ca */ /* 0x000fe400000e0000 */
[----:B------:R-:W-:Y:S01]  /*fe50*/  R2UR UR15, R15 ;  /* 0x000000000f0f72ca */ /* 0x000fe200000e0000 */
[----:B------:R-:W-:Y:S01]  /*fe60*/  QGMMA.64x128x32.F32.E4M3.E4M3 R24, gdesc[UR4], RZ, !UPT, gsb0 ;  /* 0x01e00000041879f3 */ /* 0x000fe2000c0008ff */
[----:B------:R-:W-:Y:S02]  /*fe70*/  R2UR UR13, R9 ;  /* 0x00000000090d72ca */ /* 0x000fe400000e0000 */
[----:B------:R-:W-:-:S02]  /*fe80*/  WARPGROUP.DEPBAR.LE gsb0, 0x0 ;  /* 0x00008000000079c5 */ /* 0x000fc40000010000 */
[----:B------:R-:W-:Y:S01]  /*fe90*/  WARPGROUP.ARRIVE ;  /* 0x00000000000079c5 */ /* 0x000fe20000000000 */
[----:B--2---:R-:W-:Y:S02]  /*fea0*/  R2UR UR8, R12 ;  /* 0x000000000c0872ca */ /* 0x004fe400000e0000 */
[----:B------:R-:W-:-:S13]  /*feb0*/  R2UR UR9, R13 ;  /* 0x000000000d0972ca */ /* 0x000fda00000e0000 */
[----:B------:R-:W-:Y:S03]  /*fec0*/  QGMMA.64x128x32.F32.E4M3.E4M3 R24, gdesc[UR8], R24, gsb0 ;  /* 0x01e00000081879f3 */ /* 0x000fe60008000818 */
[----:B------:R-:W-:Y:S02]  /*fed0*/  WARPGROUP.DEPBAR.LE gsb0, 0x0 ;  /* 0x00008000000079c5 */ /* 0x000fe40000010000 */
[----:B------:R-:W-:-:S07]  /*fee0*/  WARPGROUP.ARRIVE ;  /* 0x00000000000079c5 */ /* 0x000fce0000000000 */
[----:B------:R-:W-:Y:S03]  /*fef0*/  QGMMA.64x128x32.F32.E4M3.E4M3 R24, gdesc[UR12], R24, gsb0 ;  /* 0x01e000000c1879f3 */ /* 0x000fe60008000818 */
[----:B------:R-:W-:Y:S02]  /*ff00*/  WARPGROUP.DEPBAR.LE gsb0, 0x0 ;  /* 0x00008000000079c5 */ /* 0x000fe40000010000 */
[----:B------:R-:W-:Y:S05]  /*ff10*/  @!P0 BRA `(.L_x_11901) ;  /* 0x0000000000048947 */ /* 0x000fea0003800000 */
[----:B------:R-:W-:Y:S01]  /*ff20*/  BPT.TRAP 0x1 ;  /* 0x000000040000795c */ /* 0x000fe20000300000 */
.L_x_11901:
[----:B------:R-:W-:Y:S01]  /*ff30*/  SHF.L.U32 R12, R156, 0x1f, RZ ;  /* 0x0000001f9c0c7819 */ /* 0x000fe200000006ff */
[----:B------:R-:W-:-:S04]  /*ff40*/  IMAD R152, R19, 0x8, R18 ;  /* 0x0000000813987824 */ /* 0x000fc800078e0212 */
[----:B------:R0:W1:Y:S01]  /*ff50*/  SYNCS.PHASECHK.TRANS64.TRYWAIT P1, [R152+URZ+0x19c50], R12 ;  /* 0x019c500c980075a7 */ /* 0x000062000802017f */
[----:B------:R-:W-:Y:S05]  /*ff60*/  @!P0 BRA `(.L_x_11902) ;  /* 0x0000000000048947 */ /* 0x000fea0003800000 */
[----:B------:R-:W-:Y:S01]  /*ff70*/  BPT.TRAP 0x1 ;  /* 0x000000040000795c */ /* 0x000fe20000300000 */
.L_x_11902:
[----:B------:R-:W-:Y:S04]  /*ff80*/  BSSY B2, `(.L_x_11903) ;  /* 0x0000004000027945 */ /* 0x000fe80003800000 */
[----:B-1----:R-:W-:Y:S05]  /*ff90*/  @P1 BRA `(.L_x_11904) ;  /* 0x0000000000081947 */ /* 0x002fea0003800000 */
[----:B------:R-:W1:Y:S02]  /*ffa0*/  SYNCS.PHASECHK.TRANS64.TRYWAIT P1, [R152+URZ+0x19c50], R12 ;  /* 0x019c500c980075a7 */ /* 0x000e64000802017f */
[----:B-1----:R-:W-:Y:S05]  /*ffb0*/  @!P1 BRA `(.L_x_11905) ;  /* 0x0000014400c49947 */ /* 0x002fea0003800000 */
.L_x_11904:
[----:B------:R-:W-:Y:S05]  /*ffc0*/  BSYNC B2 ;  /* 0x0000000000027941 */ /* 0x000fea0003800000 */
.L_x_11903:
[----:B01----:R-:W-:Y:S01]  /*ffd0*/  VIADD R12, R18, 0x3000 ;  /* 0x00003000120c7836 */ /* 0x003fe20000000000 */
[----:B------:R-:W-:Y:S01]  /*ffe0*/  WARPGROUP.ARRIVE ;  /* 0x00000000000079c5 */ /* 0x000fe20000000000 */
[----:B------:R-:W-:Y:S02]  /*fff0*/  IMAD.MOV.U32 R13, RZ, RZ, 0x40000040 ;  /* 0x40000040ff0d7424 */ /* 0x000fe400078e00ff */
[----:B------:R-:W-:Y:S01]  /*10000*/  IMAD.MOV.U32 R15, RZ, RZ, 0x40000040 ;  /* 0x40000040ff0f7424 */ /* 0x000fe200078e00ff */
[----:B------:R-:W-:Y:S02]  /*10010*/  SHF.R.U32.HI R12, RZ, 0x4, R12 ;  /* 0x00000004ff0c7819 */ /* 0x000fe4000001160c */
[----:B------:R-:W-:Y:S01]  /*10020*/  R2UR UR7, R13 ;  /* 0x000000000d0772ca */ /* 0x000fe200000e0000 */
[----:B------:R-:W-:Y:S01]  /*10030*/  IMAD.MOV.U32 R13, RZ, RZ, 0x40000040 ;  /* 0x40000040ff0d7424 */ /* 0x000fe200078e00ff */
[----:B------:R-:W-:-:S04]  /*10040*/  LOP3.LUT R12, R12, 0x3fff, RZ, 0xc0, !PT ;  /* 0x00003fff0c0c7812 */ /* 0x000fc800078ec0ff */
[----:B------:R-:W-:-:S05]  /*10050*/  LOP3.LUT R12, R12, 0x10000, RZ, 0xfc, !PT ;  /* 0x000100000c0c7812 */ /* 0x000fca00078efcff */
[----:B------:R-:W-:-:S04]  /*10060*/  IMAD R12, R19, 0x300, R12 ;  /* 0x00000300130c7824 */ /* 0x000fc800078e020c */
[C---:B------:R-:W-:Y:S01]  /*10070*/  VIADD R14, R12.reuse, 0x2 ;  /* 0x000000020c0e7836 */ /* 0x040fe20000000000 */
[----:B------:R-:W-:-:S13]  /*10080*/  R2UR UR6, R12 ;  /* 0x000000000c0672ca */ /* 0x000fda00000e0000 */
        /* <DEDUP_REMOVED lines=22> */
.L_x_11906:
[----:B------:R-:W2:Y:S01]  /*101f0*/  LDL R15, [R1+0x2c] ;  /* 0x00002c00010f7983 */ /* 0x000ea20000100800 */
[----:B------:R-:W0:Y:S03]  /*10200*/  LDC R13, c[0x0][0x448] ;  /* 0x00011200ff0d7b82 */ /* 0x000e260000000800 */
[----:B------:R-:W2:Y:S04]  /*10210*/  LDL R12, [R1+0x48] ;  /* 0x00004800010c7983 */ /* 0x000ea80000100800 */
[----:B------:R-:W3:Y:S04]  /*10220*/  LDL R140, [R1+0xc] ;  /* 0x00000c00018c7983 */ /* 0x000ee80000100800 */
[----:B------:R-:W4:Y:S04]  /*10230*/  LDL R141, [R1+0x10] ;  /* 0x00001000018d7983 */ /* 0x000f280000100800 */
[----:B------:R-:W5:Y:S01]  /*10240*/  LDL R142, [R1+0x8] ;  /* 0x00000800018e7983 */ /* 0x000f620000100800 */
[----:B0-----:R-:W-:-:S13]  /*10250*/  ISETP.NE.AND P1, PT, R13, 0x1, PT ;  /* 0x000000010d00780c */ /* 0x001fda0003f25270 */
[----:B------:R-:W0:Y:S08]  /*10260*/  @P1 LDC R14, c[0x0][0x44c] ;  /* 0x00011300ff0e1b82 */ /* 0x000e300000000800 */
[----:B------:R-:W1:Y:S01]  /*10270*/  @P1 LDC R13, c[0x0][0x450] ;  /* 0x00011400ff0d1b82 */ /* 0x000e620000000800 */
[----:B------:R-:W-:Y:S02]  /*10280*/  VIADD R21, R21, 0x19c40 ;  /* 0x00019c4015157836 */ /* 0x000fe40000000000 */
        /* <DEDUP_REMOVED lines=27> */
[----:B-1----:R-:W-:Y:S01]  /*10440*/  @P1 SHF.R.U32.HI R12, RZ, R13, R14 ;  /* 0x0000000dff0c1219 */ /* 0x002fe2000001160e */
        /* <DEDUP_REMOVED lines=41> */
[----:B------:R-:W0:Y:S01]  /*106e0*/  SHFL.IDX PT, R138, R12, RZ, 0x1c1f ;  /* 0x001c1fff0c8a7589 */ /* 0x000e2200000e0000 */
[----:B------:R-:W-:-:S02]  /*106f0*/  IMAD.SHL.U32 R82, R0, 0x80, RZ ;  /* 0x0000008000527824 */ /* 0x000fc400078e00ff */
[C---:B------:R-:W-:Y:S01]  /*10700*/  FMUL.FTZ R30, R2.reuse, R34 ;  /* 0x00000022021e7220 */ /* 0x040fe20000410000 */
[----:B------:R-:W-:Y:S01]  /*10710*/  FMUL.FTZ R69, R2, R71 ;  /* 0x0000004702457220 */ /* 0x000fe20000410000 */
[----:B---3--:R-:W-:Y:S01]  /*10720*/  PRMT R21, R140, 0x654, R21 ;  /* 0x000006548c157816 */ /* 0x008fe20000000015 */
[C---:B------:R-:W-:Y:S01]  /*10730*/  FMUL.FTZ R34, R2.reuse, R38 ;  /* 0x0000002602227220 */ /* 0x040fe20000410000 */
[C---:B------:R-:W-:Y:S01]  /*10740*/  FMUL.FTZ R71, R2.reuse, R73 ;  /* 0x0000004902477220 */ /* 0x040fe20000410000 */
[C---:B------:R-:W-:Y:S01]  /*10750*/  FMUL.FTZ R38, R2.reuse, R42 ;  /* 0x0000002a02267220 */ /* 0x040fe20000410000 */
[C---:B------:R-:W-:Y:S01]  /*10760*/  FMUL.FTZ R73, R2.reuse, R75 ;  /* 0x0000004b02497220 */ /* 0x040fe20000410000 */
[C---:B------:R-:W-:Y:S01]  /*10770*/  FMUL.FTZ R42, R2.reuse, R46 ;  /* 0x0000002e022a7220 */ /* 0x040fe20000410000 */
[C---:B------:R-:W-:Y:S01]  /*10780*/  FMUL.FTZ R75, R2.reuse, R79 ;  /* 0x0000004f024b7220 */ /* 0x040fe20000410000 */
[----:B------:R-:W-:Y:S01]  /*10790*/  FMUL.FTZ R79, R2, R83 ;  /* 0x00000053024f7220 */ /* 0x000fe20000410000 */
[----:B------:R1:W-:Y:S01]  /*107a0*/  SYNCS.ARRIVE.TRANS64.RED.A1T0 RZ, [R21+URZ], RZ ;  /* 0x000000ff15ff79a7 */ /* 0x0003e2000810043f */
[----:B------:R-:W-:Y:S01]  /*107b0*/  IADD3 R46, -R82, 0x1, RZ ;  /* 0x00000001522e7810 */ /* 0x000fe20007ffe1ff */
[C---:B------:R-:W-:Y:S01]  /*107c0*/  FMUL.FTZ R83, R2.reuse, R87 ;  /* 0x0000005702537220 */ /* 0x040fe20000410000 */
[----:B-1----:R-:W-:-:S03]  /*107d0*/  FMUL.FTZ R21, R2, R86 ;  /* 0x0000005602157220 */ /* 0x002fc60000410000 */
[----:B----4-:R-:W-:Y:S01]  /*107e0*/  IMAD R46, R141, -0x2, R46 ;  /* 0xfffffffe8d2e7824 */ /* 0x010fe200078e022e */
[----:B------:R-:W1:Y:S04]  /*107f0*/  MUFU.TANH R13, R13 ;  /* 0x0000000d000d7308 */ /* 0x000e680000002400 */
[----:B-----5:R-:W-:-:S04]  /*10800*/  IADD3 R46, -R157, R46, R142 ;  /* 0x0000002e9d2e7210 */ /* 0x020fc80007ffe18e */
[----:B------:R-:W2:Y:S08]  /*10810*/  MUFU.TANH R14, R14 ;  /* 0x0000000e000e7308 */ /* 0x000eb00000002400 */
        /* <DEDUP_REMOVED lines=48> */
[----:B------:R-:W1:Y:S08]  /*10b20*/  MUFU.TANH R21, R21 ;  /* 0x0000001500157308 */ /* 0x000e700000002400 */
[----:B------:R-:W1:Y:S01]  /*10b30*/  MUFU.TANH R83, R83 ;  /* 0x0000005300537308 */ /* 0x000e620000002400 */
[----:B------:R-:W-:-:S02]  /*10b40*/  VIADD R86, R46, UR39 ;  /* 0x000000272e567c36 */ /* 0x000fc40008000000 */
[----:B------:R-:W-:Y:S02]  /*10b50*/  VIADD R87, R46, UR36 ;  /* 0x000000242e577c36 */ /* 0x000fe40008000000 */
[--C-:B0-----:R-:W-:Y:S02]  /*10b60*/  IMAD.IADD R136, R86, 0x1, R138.reuse ;  /* 0x0000000156887824 */ /* 0x101fe400078e028a */
[----:B------:R-:W-:Y:S01]  /*10b70*/  IMAD.IADD R137, R87, 0x1, R138 ;  /* 0x0000000157897824 */ /* 0x000fe200078e028a */
[----:B--234-:R-:W-:Y:S06]  /*10b80*/  @!P5 BRA `(.L_x_11907) ;  /* 0x000000000058d947 */ /* 0x01cfec0003800000 */
        /* <DEDUP_REMOVED lines=12> */
.L_x_11909:
[----:B------:R-:W-:-:S05]  /*10c50*/  IMAD.U32 R139, RZ, RZ, UR46 ;  /* 0x0000002eff8b7e24 */ /* 0x000fca000f8e00ff */
[----:B------:R-:W-:-:S13]  /*10c60*/  ISETP.NE.AND P1, PT, R139, 0x1, PT ;  /* 0x000000018b00780c */ /* 0x000fda0003f25270 */
[----:B------:R-:W0:Y:S02]  /*10c70*/  @P1 LDC.64 R46, c[0x0][0x9e8] ;  /* 0x00027a00ff2e1b82 */ /* 0x000e240000000a00 */
[----:B0-----:R-:W-:-:S05]  /*10c80*/  @P1 IMAD.HI.U32 R46, R138, R46, RZ ;  /* 0x0000002e8a2e1227 */ /* 0x001fca00078e00ff */
[----:B------:R-:W-:-:S07]  /*10c90*/  @P1 SHF.R.U32.HI R138, RZ, R47, R46 ;  /* 0x0000002fff8a1219 */ /* 0x000fce000001162e */
.L_x_11910:
[----:B------:R-:W-:Y:S05]  /*10ca0*/  BSYNC B2 ;  /* 0x0000000000027941 */ /* 0x000fea0003800000 */
.L_x_11908:
[----:B------:R-:W-:-:S04]  /*10cb0*/  IMAD R138, R138, R139, -R82 ;  /* 0x0000008b8a8a7224 */ /* 0x000fc800078e0a52 */
[----:B------:R-:W-:-:S05]  /*10cc0*/  IMAD R138, R141, -0x2, R138 ;  /* 0xfffffffe8d8a7824 */ /* 0x000fca00078e028a */
[----:B------:R-:W-:Y:S02]  /*10cd0*/  VIMNMX R137, R137, R138, !PT ;  /* 0x0000008a89897248 */ /* 0x000fe40007fe0100 */
[----:B------:R-:W-:-:S07]  /*10ce0*/  VIADDMNMX R136, R138, R139, R136, PT ;  /* 0x0000008b8a887246 */ /* 0x000fce0003800188 */
.L_x_11907:
[----:B------:R-:W-:Y:S01]  /*10cf0*/  ISETP.GT.AND P1, PT, R0, -0x1, PT ;  /* 0xffffffff0000780c */ /* 0x000fe20003f24270 */
[----:B------:R-:W0:Y:S03]  /*10d00*/  SHFL.IDX PT, R12, R12, 0x1, 0x1c1f ;  /* 0x003c1f000c0c7f89 */ /* 0x000e2600000e0000 */
[C---:B------:R-:W-:Y:S02]  /*10d10*/  ISETP.GT.AND P3, PT, R137.reuse, RZ, P1 ;  /* 0x000000ff8900720c */ /* 0x040fe40000f64270 */
[----:B------:R-:W-:Y:S02]  /*10d20*/  ISETP.GT.AND P4, PT, R137, 0x1, P1 ;  /* 0x000000018900780c */ /* 0x000fe40000f84270 */
[C---:B------:R-:W-:Y:S02]  /*10d30*/  ISETP.LT.OR P3, PT, R136.reuse, 0x1, P3 ;  /* 0x000000018800780c */ /* 0x040fe40001f61670 */
[----:B------:R-:W-:-:S02]  /*10d40*/  ISETP.LT.OR P4, PT, R136, 0x2, P4 ;  /* 0x000000028800780c */ /* 0x000fc40002781670 */
[----:B-1----:R-:W-:Y:S02]  /*10d50*/  FSEL R46, R13, -INF , !P3 ;  /* 0xff8000000d2e7808 */ /* 0x002fe40005800000 */
[----:B------:R-:W-:Y:S02]  /*10d60*/  FSEL R14, R14, -INF , !P4 ;  /* 0xff8000000e0e7808 */ /* 0x000fe40006000000 */
[C---:B------:R-:W-:Y:S02]  /*10d70*/  ISETP.GT.AND P2, PT, R137.reuse, 0x8, P1 ;  /* 0x000000088900780c */ /* 0x040fe40000f44270 */
[C---:B------:R-:W-:Y:S02]  /*10d80*/  ISETP.GT.AND P3, PT, R137.reuse, 0x9, P1 ;  /* 0x000000098900780c */ /* 0x040fe40000f64270 */
[----:B------:R-:W-:Y:S02]  /*10d90*/  ISETP.GT.AND P4, PT, R137, 0x10, P1 ;  /* 0x000000108900780c */ /* 0x000fe40000f84270 */
[----:B------:R-:W-:-:S02]  /*10da0*/  ISETP.LT.OR P2, PT, R136, 0x9, P2 ;  /* 0x000000098800780c */ /* 0x000fc40001741670 */
[----:B------:R-:W-:Y:S01]  /*10db0*/  ISETP.LT.OR P3, PT, R136, 0xa, P3 ;  /* 0x0000000a8800780c */ /* 0x000fe20001f61670 */
[--C-:B0-----:R-:W-:Y:S01]  /*10dc0*/  IMAD.IADD R86, R86, 0x1, R12.reuse ;  /* 0x0000000156567824 */ /* 0x101fe200078e020c */
[----:B------:R-:W-:Y:S01]  /*10dd0*/  ISETP.LT.OR P4, PT, R136, 0x11, P4 ;  /* 0x000000118800780c */ /* 0x000fe20002781670 */
[----:B------:R-:W-:Y:S01]  /*10de0*/  IMAD.IADD R87, R87, 0x1, R12 ;  /* 0x0000000157577824 */ /* 0x000fe200078e020c */
[----:B------:R-:W-:Y:S02]  /*10df0*/  FSEL R24, R24, -INF , !P2 ;  /* 0xff80000018187808 */ /* 0x000fe40005000000 */
[----:B------:R-:W-:Y:S02]  /*10e00*/  FSEL R25, R25, -INF , !P3 ;  /* 0xff80000019197808 */ /* 0x000fe40005800000 */
[----:B------:R-:W-:Y:S02]  /*10e10*/  FSEL R28, R28, -INF , !P4 ;  /* 0xff8000001c1c7808 */ /* 0x000fe40006000000 */
[----:B------:R-:W-:-:S02]  /*10e20*/  ISETP.GT.AND P2, PT, R137, 0x11, P1 ;  /* 0x000000118900780c */ /* 0x000fc40000f44270 */
[C---:B------:R-:W-:Y:S02]  /*10e30*/  ISETP.GT.AND P3, PT, R137.reuse, 0x18, P1 ;  /* 0x000000188900780c */ /* 0x040fe40000f64270 */
[----:B------:R-:W-:Y:S02]  /*10e40*/  ISETP.GT.AND P4, PT, R137, 0x19, P1 ;  /* 0x000000198900780c */ /* 0x000fe40000f84270 */
[C---:B------:R-:W-:Y:S02]  /*10e50*/  ISETP.LT.OR P2, PT, R136.reuse, 0x12, P2 ;  /* 0x000000128800780c */ /* 0x040fe40001741670 */
[C---:B------:R-:W-:Y:S02]  /*10e60*/  ISETP.LT.OR P3, PT, R136.reuse, 0x19, P3 ;  /* 0x000000198800780c */ /* 0x040fe40001f61670 */
[----:B------:R-:W-:Y:S02]  /*10e70*/  ISETP.LT.OR P4, PT, R136, 0x1a, P4 ;  /* 0x0000001a8800780c */ /* 0x000fe40002781670 */
[----:B------:R-:W-:-:S02]  /*10e80*/  FSEL R29, R29, -INF , !P2 ;  /* 0xff8000001d1d7808 */ /* 0x000fc40005000000 */
[----:B------:R-:W-:Y:S02]  /*10e90*/  FSEL R32, R32, -INF , !P3 ;  /* 0xff80000020207808 */ /* 0x000fe40005800000 */
[----:B------:R-:W-:Y:S02]  /*10ea0*/  FSEL R33, R33, -INF , !P4 ;  /* 0xff80000021217808 */ /* 0x000fe40006000000 */
[C---:B------:R-:W-:Y:S02]  /*10eb0*/  ISETP.GT.AND P2, PT, R137.reuse, 0x20, P1 ;  /* 0x000000208900780c */ /* 0x040fe40000f44270 */
[C---:B------:R-:W-:Y:S02]  /*10ec0*/  ISETP.GT.AND P3, PT, R137.reuse, 0x21, P1 ;  /* 0x000000218900780c */ /* 0x040fe40000f64270 */
[----:B------:R-:W-:Y:S02]  /*10ed0*/  ISETP.GT.AND P4, PT, R137, 0x28, P1 ;  /* 0x000000288900780c */ /* 0x000fe40000f84270 */
[----:B------:R-:W-:-:S02]  /*10ee0*/  ISETP.LT.OR P2, PT, R136, 0x21, P2 ;  /* 0x000000218800780c */ /* 0x000fc40001741670 */
[C---:B------:R-:W-:Y:S02]  /*10ef0*/  ISETP.LT.OR P3, PT, R136.reuse, 0x22, P3 ;  /* 0x000000228800780c */ /* 0x040fe40001f61670 */
[----:B------:R-:W-:Y:S02]  /*10f00*/  ISETP.LT.OR P4, PT, R136, 0x29, P4 ;  /* 0x000000298800780c */ /* 0x000fe40002781670 */
        /* <DEDUP_REMOVED lines=65> */
[----:B------:R-:W-:Y:S01]  /*11320*/  FSEL R85, R85, -INF , !P4 ;  /* 0xff80000055557808 */ /* 0x000fe20006000000 */
[----:B------:R-:W-:Y:S06]  /*11330*/  @!P5 BRA `(.L_x_11911) ;  /* 0x000000000058d947 */ /* 0x000fec0003800000 */
        /* <DEDUP_REMOVED lines=12> */
.L_x_11913:
[----:B------:R-:W-:-:S05]  /*11400*/  IMAD.U32 R136, RZ, RZ, UR46 ;  /* 0x0000002eff887e24 */ /* 0x000fca000f8e00ff */
[----:B------:R-:W-:-:S13]  /*11410*/  ISETP.NE.AND P2, PT, R136, 0x1, PT ;  /* 0x000000018800780c */ /* 0x000fda0003f45270 */
[----:B------:R-:W0:Y:S02]  /*11420*/  @P2 LDC.64 R12, c[0x0][0x9e8] ;  /* 0x00027a00ff0c2b82 */ /* 0x000e240000000a00 */
[----:B0-----:R-:W-:-:S05]  /*11430*/  @P2 IMAD.HI.U32 R12, R47, R12, RZ ;  /* 0x0000000c2f0c2227 */ /* 0x001fca00078e00ff */
[----:B------:R-:W-:-:S07]  /*11440*/  @P2 SHF.R.U32.HI R47, RZ, R13, R12 ;  /* 0x0000000dff2f2219 */ /* 0x000fce000001160c */
.L_x_11914:
[----:B------:R-:W-:Y:S05]  /*11450*/  BSYNC B2 ;  /* 0x0000000000027941 */ /* 0x000fea0003800000 */
.L_x_11912:
[----:B------:R-:W-:-:S04]  /*11460*/  IMAD R47, R47, R136, -R82 ;  /* 0x000000882f2f7224 */ /* 0x000fc800078e0a52 */
[----:B------:R-:W-:-:S05]  /*11470*/  IMAD R47, R141, -0x2, R47 ;  /* 0xfffffffe8d2f7824 */ /* 0x000fca00078e022f */
[----:B------:R-:W-:Y:S02]  /*11480*/  VIMNMX R87, R87, R47, !PT ;  /* 0x0000002f57577248 */ /* 0x000fe40007fe0100 */
[----:B------:R-:W-:-:S07]  /*11490*/  VIADDMNMX R86, R47, R136, R86, PT ;  /* 0x000000882f567246 */ /* 0x000fce0003800156 */
.L_x_11911:
[----:B------:R-:W-:Y:S02]  /*114a0*/  FMNMX.FTZ R13, R46, R5, !PT ;  /* 0x000000052e0d7209 */ /* 0x000fe40007810000 */
[C---:B------:R-:W-:Y:S02]  /*114b0*/  ISETP.GT.AND P4, PT, R87.reuse, 0x1, P1 ;  /* 0x000000015700780c */ /* 0x040fe40000f84270 */
[----:B------:R-:W-:Y:S02]  /*114c0*/  FMNMX.FTZ R13, R14, R13, !PT ;  /* 0x0000000d0e0d7209 */ /* 0x000fe40007810000 */
[C---:B------:R-:W-:Y:S02]  /*114d0*/  ISETP.GT.AND P2, PT, R87.reuse, 0x8, P1 ;  /* 0x000000085700780c */ /* 0x040fe40000f44270 */
[----:B------:R-:W-:Y:S02]  /*114e0*/  ISETP.GT.AND P3, PT, R87, 0x9, P1 ;  /* 0x000000095700780c */ /* 0x000fe40000f64270 */
[----:B------:R-:W-:-:S02]  /*114f0*/  FMNMX.FTZ R13, R24, R13, !PT ;  /* 0x0000000d180d7209 */ /* 0x000fc40007810000 */
[C---:B------:R-:W-:Y:S02]  /*11500*/  ISETP.LT.OR P4, PT, R86.reuse, 0x2, P4 ;  /* 0x000000025600780c */ /* 0x040fe40002781670 */
[C---:B------:R-:W-:Y:S02]  /*11510*/  ISETP.LT.OR P2, PT, R86.reuse, 0x9, P2 ;  /* 0x000000095600780c */ /* 0x040fe40001741670 */
[----:B------:R-:W-:Y:S02]  /*11520*/  ISETP.LT.OR P3, PT, R86, 0xa, P3 ;  /* 0x0000000a5600780c */ /* 0x000fe40001f61670 */
[----:B------:R-:W-:Y:S02]  /*11530*/  FMNMX.FTZ R13, R25, R13, !PT ;  /* 0x0000000d190d7209 */ /* 0x000fe40007810000 */
[----:B------:R-:W-:Y:S02]  /*11540*/  FSEL R19, R19, -INF , !P4 ;  /* 0xff80000013137808 */ /* 0x000fe40006000000 */
[----:B------:R-:W-:-:S02]  /*11550*/  FSEL R12, R26, -INF , !P2 ;  /* 0xff8000001a0c7808 */ /* 0x000fc40005000000 */
[----:B------:R-:W-:Y:S02]  /*11560*/  FSEL R27, R27, -INF , !P3 ;  /* 0xff8000001b1b7808 */ /* 0x000fe40005800000 */
[----:B------:R-:W-:Y:S02]  /*11570*/  FMNMX.FTZ R13, R28, R13, !PT ;  /* 0x0000000d1c0d7209 */ /* 0x000fe40007810000 */
[C---:B------:R-:W-:Y:S02]  /*11580*/  ISETP.GT.AND P4, PT, R87.reuse, 0x10, P1 ;  /* 0x000000105700780c */ /* 0x040fe40000f84270 */
        /* <DEDUP_REMOVED lines=10> */
[C---:B------:R-:W-:Y:S02]  /*11630*/  ISETP.GT.AND P4, PT, R87.reuse, 0x19, P1 ;  /* 0x000000195700780c */ /* 0x040fe40000f84270 */
[C---:B------:R-:W-:Y:S02]  /*11640*/  ISETP.GT.AND P2, PT, R87.reuse, 0x20, P1 ;  /* 0x000000205700780c */ /* 0x040fe40000f44270 */
[----:B------:R-:W-:Y:S02]  /*11650*/  ISETP.GT.AND P3, PT, R87, 0x21, P1 ;  /* 0x000000215700780c */ /* 0x000fe40000f64270 */
[----:B------:R-:W-:Y:S02]  /*11660*/  FMNMX.FTZ R13, R33, R13, !PT ;  /* 0x0000000d210d7209 */ /* 0x000fe40007810000 */
[----:B------:R-:W-:-:S02]  /*11670*/  ISETP.LT.OR P4, PT, R86, 0x1a, P4 ;  /* 0x0000001a5600780c */ /* 0x000fc40002781670 */
[C---:B------:R-:W-:Y:S02]  /*11680*/  ISETP.LT.OR P2, PT, R86.reuse, 0x21, P2 ;  /* 0x000000215600780c */ /* 0x040fe40001741670 */
[----:B------:R-:W-:Y:S02]  /*11690*/  ISETP.LT.OR P3, PT, R86, 0x22, P3 ;  /* 0x000000225600780c */ /* 0x000fe40001f61670 */
[----:B------:R-:W-:Y:S02]  /*116a0*/  FMNMX.FTZ R13, R36, R13, !PT ;  /* 0x0000000d240d7209 */ /* 0x000fe40007810000 */
[----:B------:R-:W-:Y:S02]  /*116b0*/  FSEL R35, R35, -INF , !P4 ;  /* 0xff80000023237808 */ /* 0x000fe40006000000 */
[----:B------:R-:W-:Y:S02]  /*116c0*/  FSEL R38, R38, -INF , !P2 ;  /* 0xff80000026267808 */ /* 0x000fe40005000000 */
[----:B------:R-:W-:-:S02]  /*116d0*/  FSEL R39, R39, -INF , !P3 ;  /* 0xff80000027277808 */ /* 0x000fc40005800000 */
[C---:B------:R-:W-:Y:S02]  /*116e0*/  ISETP.GT.AND P4, PT, R87.reuse, 0x28, P1 ;  /* 0x000000285700780c */ /* 0x040fe40000f84270 */
[C---:B------:R-:W-:Y:S02]  /*116f0*/  ISETP.GT.AND P2, PT, R87.reuse, 0x29, P1 ;  /* 0x000000295700780c */ /* 0x040fe40000f44270 */
[----:B------:R-:W-:Y:S02]  /*11700*/  ISETP.GT.AND P3, PT, R87, 0x30, P1 ;  /* 0x000000305700780c */ /* 0x000fe40000f64270 */
[----:B------:R-:W-:Y:S02]  /*11710*/  FMNMX.FTZ R13, R37, R13, !PT ;  /* 0x0000000d250d7209 */ /* 0x000fe40007810000 */
[C---:B------:R-:W-:Y:S02]  /*11720*/  ISETP.LT.OR P4, PT, R86.reuse, 0x29, P4 ;  /* 0x000000295600780c */ /* 0x040fe40002781670 */
[----:B------:R-:W-:-:S02]  /*11730*/  ISETP.LT.OR P2, PT, R86, 0x2a, P2 ;  /* 0x0000002a5600780c */ /* 0x000fc40001741670 */
[----:B------:R-:W-:Y:S02]  /*11740*/  ISETP.LT.OR P3, PT, R86, 0x31, P3 ;  /* 0x000000315600780c */ /* 0x000fe40001f61670 */
[----:B------:R-:W-:Y:S02]  /*11750*/  FMNMX.FTZ R13, R40, R13, !PT ;  /* 0x0000000d280d7209 */ /* 0x000fe40007810000 */
[----:B------:R-:W-:Y:S02]  /*11760*/  FSEL R42, R42, -INF , !P4 ;  /* 0xff8000002a2a7808 */ /* 0x000fe40006000000 */
[----:B------:R-:W-:Y:S02]  /*11770*/  FSEL R43, R43, -INF , !P2 ;  /* 0xff8000002b2b7808 */ /* 0x000fe40005000000 */
[----:B------:R-:W-:Y:S02]  /*11780*/  FSEL R48, R48, -INF , !P3 ;  /* 0xff80000030307808 */ /* 0x000fe40005800000 */
[----:B------:R-:W-:-:S02]  /*11790*/  ISETP.GT.AND P4, PT, R87, 0x31, P1 ;  /* 0x000000315700780c */ /* 0x000fc40000f84270 */
[C---:B------:R-:W-:Y:S02]  /*117a0*/  ISETP.GT.AND P2, PT, R87.reuse, 0x38, P1 ;  /* 0x000000385700780c */ /* 0x040fe40000f44270 */
[----:B------:R-:W-:Y:S02]  /*117b0*/  ISETP.GT.AND P3, PT, R87, 0x39, P1 ;  /* 0x000000395700780c */ /* 0x000fe40000f64270 */
[----:B------:R-:W-:Y:S02]  /*117c0*/  FMNMX.FTZ R13, R41, R13, !PT ;  /* 0x0000000d290d7209 */ /* 0x000fe40007810000 */
[C---:B------:R-:W-:Y:S02]  /*117d0*/  ISETP.LT.OR P4, PT, R86.reuse, 0x32, P4 ;  /* 0x000000325600780c */ /* 0x040fe40002781670 */
[C---:B------:R-:W-:Y:S02]  /*117e0*/  ISETP.LT.OR P2, PT, R86.reuse, 0x39, P2 ;  /* 0x000000395600780c */ /* 0x040fe40001741670 */
[----:B------:R-:W-:-:S02]  /*117f0*/  ISETP.LT.OR P3, PT, R86, 0x3a, P3 ;  /* 0x0000003a5600780c */ /* 0x000fc40001f61670 */
[----:B------:R-:W-:Y:S02]  /*11800*/  FMNMX.FTZ R13, R44, R13, !PT ;  /* 0x0000000d2c0d7209 */ /* 0x000fe40007810000 */
[----:B------:R-:W-:Y:S02]  /*11810*/  FSEL R49, R49, -INF , !P4 ;  /* 0xff80000031317808 */ /* 0x000fe40006000000 */
[----:B------:R-:W-:Y:S02]  /*11820*/  FSEL R52, R52, -INF , !P2 ;  /* 0xff80000034347808 */ /* 0x000fe40005000000 */
[----:B------:R-:W-:Y:S02]  /*11830*/  FSEL R53, R53, -INF , !P3 ;  /* 0xff80000035357808 */ /* 0x000fe40005800000 */
[----:B------:R-:W-:Y:S02]  /*11840*/  FMNMX.FTZ R13, R45, R13, !PT ;  /* 0x0000000d2d0d7209 */ /* 0x000fe40007810000 */
[----:B------:R-:W-:-:S02]  /*11850*/  LOP3.LUT R22, R22, 0xdfffffff, RZ, 0xc0, !PT ;  /* 0xdfffffff16167812 */ /* 0x000fc400078ec0ff */
[C---:B------:R-:W-:Y:S02]  /*11860*/  ISETP.GT.AND P4, PT, R87.reuse, 0x40, P1 ;  /* 0x000000405700780c */ /* 0x040fe40000f84270 */
[C---:B------:R-:W-:Y:S02]  /*11870*/  ISETP.GT.AND P2, PT, R87.reuse, 0x41, P1 ;  /* 0x000000415700780c */ /* 0x040fe40000f44270 */
[----:B------:R-:W-:Y:S02]  /*11880*/  ISETP.GT.AND P3, PT, R87, 0x48, P1 ;  /* 0x000000485700780c */ /* 0x000fe40000f64270 */
[----:B------:R-:W-:Y:S02]  /*11890*/  FMNMX.FTZ R13, R50, R13, !PT ;  /* 0x0000000d320d7209 */ /* 0x000fe40007810000 */
[----:B------:R-:W-:Y:S02]  /*118a0*/  @P0 LOP3.LUT R22, R22, 0x20000000, RZ, 0xfc, !PT ;  /* 0x2000000016160812 */ /* 0x000fe400078efcff */
[----:B------:R-:W-:-:S02]  /*118b0*/  ISETP.LT.OR P4, PT, R86, 0x41, P4 ;  /* 0x000000415600780c */ /* 0x000fc40002781670 */
[C---:B------:R-:W-:Y:S02]  /*118c0*/  ISETP.LT.OR P2, PT, R86.reuse, 0x42, P2 ;  /* 0x000000425600780c */ /* 0x040fe40001741670 */
[----:B------:R-:W-:Y:S02]  /*118d0*/  ISETP.LT.OR P3, PT, R86, 0x49, P3 ;  /* 0x000000495600780c */ /* 0x000fe40001f61670 */
[----:B------:R-:W-:Y:S02]  /*118e0*/  ISETP.GT.AND P0, PT, R87, 0x61, P1 ;  /* 0x000000615700780c */ /* 0x000fe40000f04270 */
        /* <DEDUP_REMOVED lines=11> */
[----:B------:R-:W-:Y:S02]  /*119a0*/  LOP3.LUT R22, R22, 0x7fffffff, RZ, 0xc0, !PT ;  /* 0x7fffffff16167812 */ /* 0x000fe400078ec0ff */
[----:B------:R-:W-:Y:S02]  /*119b0*/  FMNMX.FTZ R13, R55, R13, !PT ;  /* 0x0000000d370d7209 */ /* 0x000fe40007810000 */
[----:B------:R-:W-:Y:S02]  /*119c0*/  FSEL R61, R61, -INF , !P4 ;  /* 0xff8000003d3d7808 */ /* 0x000fe40006000000 */
[----:B------:R-:W-:-:S02]  /*119d0*/  FSEL R64, R64, -INF , !P2 ;  /* 0xff80000040407808 */ /* 0x000fc40005000000 */
[----:B------:R-:W-:Y:S02]  /*119e0*/  FSEL R65, R65, -INF , !P3 ;  /* 0xff80000041417808 */ /* 0x000fe40005800000 */
[C---:B------:R-:W-:Y:S02]  /*119f0*/  ISETP.GT.AND P4, PT, R87.reuse, 0x58, P1 ;  /* 0x000000585700780c */ /* 0x040fe40000f84270 */
[C---:B------:R-:W-:Y:S02]  /*11a00*/  ISETP.GT.AND P2, PT, R87.reuse, 0x59, P1 ;  /* 0x000000595700780c */ /* 0x040fe40000f44270 */
[C---:B------:R-:W-:Y:S02]  /*11a10*/  ISETP.GT.AND P3, PT, R87.reuse, 0x60, P1 ;  /* 0x000000605700780c */ /* 0x040fe40000f64270 */
[----:B------:R-:W-:Y:S02]  /*11a20*/  @P0 LOP3.LUT R22, R22, 0x80000000, RZ, 0xfc, !PT ;  /* 0x8000000016160812 */ /* 0x000fe400078efcff */
[----:B------:R-:W-:-:S02]  /*11a30*/  ISETP.GT.AND P0, PT, R87, RZ, P1 ;  /* 0x000000ff5700720c */ /* 0x000fc40000f04270 */
[----:B------:R-:W-:Y:S02]  /*11a40*/  FMNMX.FTZ R13, R58, R13, !PT ;  /* 0x0000000d3a0d7209 */ /* 0x000fe40007810000 */
[C---:B------:R-:W-:Y:S02]  /*11a50*/  ISETP.LT.OR P4, PT, R86.reuse, 0x59, P4 ;  /* 0x000000595600780c */ /* 0x040fe40002781670 */
[C---:B------:R-:W-:Y:S02]  /*11a60*/  ISETP.LT.OR P2, PT, R86.reuse, 0x5a, P2 ;  /* 0x0000005a5600780c */ /* 0x040fe40001741670 */
[----:B------:R-:W-:Y:S02]  /*11a70*/  ISETP.LT.OR P3, PT, R86, 0x61, P3 ;  /* 0x000000615600780c */ /* 0x000fe40001f61670 */
[----:B------:R-:W-:Y:S02]  /*11a80*/  FMNMX.FTZ R13, R59, R13, !PT ;  /* 0x0000000d3b0d7209 */ /* 0x000fe40007810000 */
[----:B------:R-:W-:-:S02]  /*11a90*/  FSEL R68, R68, -INF , !P4 ;  /* 0xff80000044447808 */ /* 0x000fc40006000000 */
[----:B------:R-:W-:Y:S02]  /*11aa0*/  FSEL R69, R69, -INF , !P2 ;  /* 0xff80000045457808 */ /* 0x000fe40005000000 */
[----:B------:R-:W-:Y:S02]  /*11ab0*/  FSEL R72, R72, -INF , !P3 ;  /* 0xff80000048487808 */ /* 0x000fe40005800000 */
[C---:B------:R-:W-:Y:S02]  /*11ac0*/  ISETP.GT.AND P2, PT, R87.reuse, 0x68, P1 ;  /* 0x000000685700780c */ /* 0x040fe40000f44270 */
[C---:B------:R-:W-:Y:S02]  /*11ad0*/  ISETP.GT.AND P3, PT, R87.reuse, 0x69, P1 ;  /* 0x000000695700780c */ /* 0x040fe40000f64270 */
[C---:B------:R-:W-:Y:S02]  /*11ae0*/  ISETP.GT.AND P4, PT, R87.reuse, 0x70, P1 ;  /* 0x000000705700780c */ /* 0x040fe40000f84270 */
[----:B------:R-:W-:-:S02]  /*11af0*/  ISETP.GT.AND P5, PT, R87, 0x71, P1 ;  /* 0x000000715700780c */ /* 0x000fc40000fa4270 */
[C---:B------:R-:W-:Y:S02]  /*11b00*/  ISETP.GT.AND P6, PT, R87.reuse, 0x78, P1 ;  /* 0x000000785700780c */ /* 0x040fe40000fc4270 */
[----:B------:R-:W-:Y:S02]  /*11b10*/  FMNMX.FTZ R13, R62, R13, !PT ;  /* 0x0000000d3e0d7209 */ /* 0x000fe40007810000 */
[----:B------:R-:W-:Y:S02]  /*11b20*/  LOP3.LUT R22, R22, 0xfffffff7, RZ, 0xc0, !PT ;  /* 0xfffffff716167812 */ /* 0x000fe400078ec0ff */
[----:B------:R-:W-:Y:S02]  /*11b30*/  ISETP.GT.AND P1, PT, R87, 0x79, P1 ;  /* 0x000000795700780c */ /* 0x000fe40000f24270 */
[----:B------:R-:W-:Y:S02]  /*11b40*/  FMNMX.FTZ R13, R63, R13, !PT ;  /* 0x0000000d3f0d7209 */ /* 0x000fe40007810000 */
[----:B------:R-:W-:-:S02]  /*11b50*/  @P0 LOP3.LUT R22, R22, 0x8, RZ, 0xfc, !PT ;  /* 0x0000000816160812 */ /* 0x000fc400078efcff */
[----:B------:R-:W-:Y:S02]  /*11b60*/  FMNMX.FTZ R13, R66, R13, !PT ;  /* 0x0000000d420d7209 */ /* 0x000fe40007810000 */
[C---:B------:R-:W-:Y:S02]  /*11b70*/  LOP3.LUT P0, RZ, R22.reuse, 0x80000000, RZ, 0xc0, !PT ;  /* 0x8000000016ff7812 */ /* 0x040fe4000780c0ff */
[----:B------:R-:W-:Y:S02]  /*11b80*/  LOP3.LUT R22, R22, 0xfffffffd, RZ, 0xc0, !PT ;  /* 0xfffffffd16167812 */ /* 0x000fe400078ec0ff */
[----:B------:R-:W-:Y:S02]  /*11b90*/  FMNMX.FTZ R13, R67, R13, !PT ;  /* 0x0000000d430d7209 */ /* 0x000fe40007810000 */
[----:B------:R-:W-:Y:S02]  /*11ba0*/  @P1 LOP3.LUT R22, R22, 0x2, RZ, 0xfc, !PT ;  /* 0x0000000216161812 */ /* 0x000fe400078efcff */
[----:B------:R-:W-:-:S02]  /*11bb0*/  FMNMX.FTZ R13, R70, R13, !PT ;  /* 0x0000000d460d7209 */ /* 0x000fc40007810000 */
[----:B------:R-:W-:Y:S02]  /*11bc0*/  LOP3.LUT P1, RZ, R22, 0x8, RZ, 0xc0, !PT ;  /* 0x0000000816ff7812 */ /* 0x000fe4000782c0ff */
        /* <DEDUP_REMOVED lines=9> */
[----:B------:R-:W-:Y:S02]  /*11c60*/  FMNMX.FTZ R82, R12, R82, !PT ;  /* 0x000000520c527209 */ /* 0x000fe40007810000 */
[----:B------:R-:W-:-:S02]  /*11c70*/  FMNMX.FTZ R13, R84, R13, !PT ;  /* 0x0000000d540d7209 */ /* 0x000fc40007810000 */
[----:B------:R-:W-:Y:S02]  /*11c80*/  FMNMX.FTZ R82, R27, R82, !PT ;  /* 0x000000521b527209 */ /* 0x000fe40007810000 */
[----:B------:R-:W-:Y:S02]  /*11c90*/  FMNMX.FTZ R13, R85, R13, !PT ;  /* 0x0000000d550d7209 */ /* 0x000fe40007810000 */
[----:B------:R-:W-:Y:S02]  /*11ca0*/  FMNMX.FTZ R82, R30, R82, !PT ;  /* 0x000000521e527209 */ /* 0x000fe40007810000 */
[----:B------:R-:W-:Y:S01]  /*11cb0*/  ISETP.LT.OR P0, PT, R86, 0x62, P0 ;  /* 0x000000625600780c */ /* 0x000fe20000701670 */
[----:B------:R-:W0:Y:S01]  /*11cc0*/  SHFL.BFLY PT, R26, R13, 0x2, 0x1f ;  /* 0x0c401f000d1a7f89 */ /* 0x000e2200000e0000 */
[----:B------:R-:W-:Y:S02]  /*11cd0*/  FMNMX.FTZ R82, R31, R82, !PT ;  /* 0x000000521f527209 */ /* 0x000fe40007810000 */
[----:B------:R-:W-:-:S02]  /*11ce0*/  LOP3.LUT R22, R22, 0xffffffef, RZ, 0xc0, !PT ;  /* 0xffffffef16167812 */ /* 0x000fc400078ec0ff */
[----:B------:R-:W-:Y:S02]  /*11cf0*/  FMNMX.FTZ R82, R34, R82, !PT ;  /* 0x0000005222527209 */ /* 0x000fe40007810000 */
[C---:B------:R-:W-:Y:S02]  /*11d00*/  ISETP.LT.OR P4, PT, R86.reuse, 0x71, P4 ;  /* 0x000000715600780c */ /* 0x040fe40002781670 */
[----:B------:R-:W-:Y:S02]  /*11d10*/  FMNMX.FTZ R82, R35, R82, !PT ;  /* 0x0000005223527209 */ /* 0x000fe40007810000 */
[----:B------:R-:W-:Y:S02]  /*11d20*/  ISETP.LT.OR P5, PT, R86, 0x72, P5 ;  /* 0x000000725600780c */ /* 0x000fe40002fa1670 */
[----:B------:R-:W-:Y:S02]  /*11d30*/  FMNMX.FTZ R82, R38, R82, !PT ;  /* 0x0000005226527209 */ /* 0x000fe40007810000 */
[----:B------:R-:W-:-:S02]  /*11d40*/  @P0 LOP3.LUT R22, R22, 0x10, RZ, 0xfc, !PT ;  /* 0x0000001016160812 */ /* 0x000fc400078efcff */
[----:B------:R-:W-:Y:S02]  /*11d50*/  FMNMX.FTZ R82, R39, R82, !PT ;  /* 0x0000005227527209 */ /* 0x000fe40007810000 */
[----:B------:R-:W-:Y:S02]  /*11d60*/  ISETP.LT.OR P0, PT, R86, 0x69, P2 ;  /* 0x000000695600780c */ /* 0x000fe40001701670 */
[----:B------:R-:W-:Y:S02]  /*11d70*/  FMNMX.FTZ R82, R42, R82, !PT ;  /* 0x000000522a527209 */ /* 0x000fe40007810000 */
[----:B------:R-:W-:Y:S02]  /*11d80*/  LOP3.LUT P2, RZ, R22, 0x2, RZ, 0xc0, !PT ;  /* 0x0000000216ff7812 */ /* 0x000fe4000784c0ff */
[----:B0-----:R-:W-:Y:S02]  /*11d90*/  FMNMX.FTZ R13, R13, R26, !PT ;  /* 0x0000001a0d0d7209 */ /* 0x001fe40007810000 */
[----:B------:R-:W-:-:S02]  /*11da0*/  FMNMX.FTZ R82, R43, R82, !PT ;  /* 0x000000522b527209 */ /* 0x000fc40007810000 */
[----:B------:R-:W-:Y:S01]  /*11db0*/  LOP3.LUT R22, R22, 0xfffffffb, RZ, 0xc0, !PT ;  /* 0xfffffffb16167812 */ /* 0x000fe200078ec0ff */
[----:B------:R-:W0:Y:S01]  /*11dc0*/  SHFL.BFLY PT, R26, R13, 0x1, 0x1f ;  /* 0x0c201f000d1a7f89 */ /* 0x000e2200000e0000 */
[----:B------:R-:W-:Y:S02]  /*11dd0*/  FMNMX.FTZ R82, R48, R82, !PT ;  /* 0x0000005230527209 */ /* 0x000fe40007810000 */
[----:B------:R-:W-:Y:S02]  /*11de0*/  @P0 LOP3.LUT R22, R22, 0x4, RZ, 0xfc, !PT ;  /* 0x0000000416160812 */ /* 0x000fe400078efcff */
[----:B------:R-:W-:Y:S02]  /*11df0*/  FMNMX.FTZ R82, R49, R82, !PT ;  /* 0x0000005231527209 */ /* 0x000fe40007810000 */
[----:B------:R-:W-:Y:S02]  /*11e00*/  ISETP.LT.OR P0, PT, R86, 0x6a, P3 ;  /* 0x0000006a5600780c */ /* 0x000fe40001f01670 */
[----:B------:R-:W-:-:S02]  /*11e10*/  FMNMX.FTZ R82, R52, R82, !PT ;  /* 0x0000005234527209 */ /* 0x000fc40007810000 */
[----:B------:R-:W-:Y:S02]  /*11e20*/  LOP3.LUT R22, R22, 0xbfffffff, RZ, 0xc0, !PT ;  /* 0xbfffffff16167812 */ /* 0x000fe400078ec0ff */
[----:B------:R-:W-:Y:S02]  /*11e30*/  FMNMX.FTZ R82, R53, R82, !PT ;  /* 0x0000005235527209 */ /* 0x000fe40007810000 */
[----:B------:R-:W-:Y:S02]  /*11e40*/  FSEL R78, R78, -INF , !P4 ;  /* 0xff8000004e4e7808 */ /* 0x000fe40006000000 */
[----:B------:R-:W-:Y:S02]  /*11e50*/  FMNMX.FTZ R82, R56, R82, !PT ;  /* 0x0000005238527209 */ /* 0x000fe40007810000 */
[----:B------:R-:W-:Y:S02]  /*11e60*/  ISETP.LT.OR P6, PT, R86, 0x79, P6 ;  /* 0x000000795600780c */ /* 0x000fe400037c1670 */
[----:B------:R-:W-:-:S02]  /*11e70*/  FMNMX.FTZ R82, R57, R82, !PT ;  /* 0x0000005239527209 */ /* 0x000fc40007810000 */
[----:B------:R-:W-:Y:S02]  /*11e80*/  @P0 LOP3.LUT R22, R22, 0x40000000, RZ, 0xfc, !PT ;  /* 0x4000000016160812 */ /* 0x000fe400078efcff */
[----:B0-----:R-:W-:Y:S02]  /*11e90*/  FMNMX.FTZ R13, R13, R26, !PT ;  /* 0x0000001a0d0d7209 */ /* 0x001fe40007810000 */
[----:B------:R-:W-:Y:S02]  /*11ea0*/  FMNMX.FTZ R82, R60, R82, !PT ;  /* 0x000000523c527209 */ /* 0x000fe40007810000 */
[----:B------:R-:W-:Y:S02]  /*11eb0*/  FSETP.NEU.FTZ.AND P3, PT, R13, -INF , PT ;  /* 0xff8000000d00780b */ /* 0x000fe40003f7d000 */
[----:B------:R-:W-:Y:S02]  /*11ec0*/  FMNMX.FTZ R82, R61, R82, !PT ;  /* 0x000000523d527209 */ /* 0x000fe40007810000 */
[----:B------:R-:W-:-:S02]  /*11ed0*/  FSEL R26, R13, RZ, P3 ;  /* 0x000000ff0d1a7208 */ /* 0x000fc40001800000 */
[----:B------:R-:W-:Y:S02]  /*11ee0*/  FMNMX.FTZ R82, R64, R82, !PT ;  /* 0x0000005240527209 */ /* 0x000fe40007810000 */
[----:B------:R-:W-:Y:S01]  /*11ef0*/  LOP3.LUT P0, RZ, R22, 0x10, RZ, 0xc0, !PT ;  /* 0x0000001016ff7812 */ /* 0x000fe2000780c0ff */
[----:B------:R-:W-:-:S01]  /*11f00*/  FADD.FTZ R5, -R26, R5 ;  /* 0x000000051a057221 */ /* 0x000fc20000010100 */
[----:B------:R-:W-:Y:S01]  /*11f10*/  FMNMX.FTZ R82, R65, R82, !PT ;  /* 0x0000005241527209 */ /* 0x000fe20007810000 */
[----:B------:R-:W-:Y:S01]  /*11f20*/  IMAD.U32 R26, RZ, RZ, UR45 ;  /* 0x0000002dff1a7e24 */ /* 0x000fe2000f8e00ff */
[----:B------:R-:W-:Y:S02]  /*11f30*/  FSEL R73, R73, -INF , !P0 ;  /* 0xff80000049497808 */ /* 0x000fe40004000000 */
[----:B------:R-:W-:Y:S01]  /*11f40*/  FMNMX.FTZ R82, R68, R82, !PT ;  /* 0x0000005244527209 */ /* 0x000fe20007810000 */
[-C--:B------:R-:W-:Y:S01]  /*11f50*/  FFMA.FTZ R47, R13, R26.reuse, -8 ;  /* 0xc10000000d2f7423 */ /* 0x080fe2000001001a */
[----:B------:R-:W-:Y:S01]  /*11f60*/  LOP3.LUT P0, RZ, R22, 0x40000000, RZ, 0xc0, !PT ;  /* 0x4000000016ff7812 */ /* 0x000fe2000780c0ff */
[----:B------:R-:W-:Y:S01]  /*11f70*/  FMUL.FTZ R5, R5, R26 ;  /* 0x0000001a05057220 */ /* 0x000fe20000410000 */
[----:B------:R-:W-:-:S02]  /*11f80*/  FMNMX.FTZ R82, R69, R82, !PT ;  /* 0x0000005245527209 */ /* 0x000fc40007810000 */
[----:B------:R-:W-:Y:S02]  /*11f90*/  FSEL R47, R47, RZ, P3 ;  /* 0x000000ff2f2f7208 */ /* 0x000fe40001800000 */
[----:B------:R-:W-:Y:S01]  /*11fa0*/  LOP3.LUT P3, RZ, R22, 0x4, RZ, 0xc0, !PT ;  /* 0x0000000416ff7812 */ /* 0x000fe2000786c0ff */
[----:B------:R-:W-:Y:S01]  /*11fb0*/  MUFU.EX2 R5, R5 ;  /* 0x0000000500057308 */ /* 0x000fe20000000800 */
[----:B------:R-:W-:Y:S01]  /*11fc0*/  FMNMX.FTZ R82, R72, R82, !PT ;  /* 0x0000005248527209 */ /* 0x000fe20007810000 */
        /* <DEDUP_REMOVED lines=13> */
[----:B------:R-:W-:Y:S01]  /*120a0*/  ISETP.LT.OR P2, PT, R86, 0x7a, P2 ;  /* 0x0000007a5600780c */ /* 0x000fe20001741670 */
        /* <DEDUP_REMOVED lines=30> */
[----:B------:R-:W-:Y:S01]  /*12290*/  FFMA.FTZ R47, R85, R26, -R47 ;  /* 0x0000001a552f7223 */ /* 0x000fe2000001082f */
[----:B------:R-:W-:Y:S01]  /*122a0*/  MUFU.EX2 R86, R44 ;  /* 0x0000002c00567308 */ /* 0x000fe20000000800 */
[----:B------:R-:W0:Y:S01]  /*122b0*/  SHFL.BFLY PT, R85, R82, 0x2, 0x1f ;  /* 0x0c401f0052557f89 */ /* 0x000e2200000e0000 */
[----:B------:R-:W-:-:S06]  /*122c0*/  LOP3.LUT P0, RZ, R22, 0x20000000, RZ, 0xc0, !PT ;  /* 0x2000000016ff7812 */ /* 0x000fcc000780c0ff */
[----:B------:R-:W1:Y:S08]  /*122d0*/  MUFU.EX2 R46, R46 ;  /* 0x0000002e002e7308 */ /* 0x000e700000000800 */
[----:B------:R-:W2:Y:S08]  /*122e0*/  MUFU.EX2 R14, R14 ;  /* 0x0000000e000e7308 */ /* 0x000eb00000000800 */
[----:B------:R-:W-:Y:S01]  /*122f0*/  MUFU.EX2 R24, R24 ;  /* 0x0000001800187308 */ /* 0x000fe20000000800 */
[----:B0-----:R-:W-:Y:S01]  /*12300*/  FMNMX.FTZ R85, R82, R85, !PT ;  /* 0x0000005552557209 */ /* 0x001fe20007810000 */
[----:B-1----:R-:W-:-:S04]  /*12310*/  FFMA.FTZ R4, R5, R4, R46 ;  /* 0x0000000405047223 */ /* 0x002fc8000001002e */
[----:B------:R-:W0:Y:S02]  /*12320*/  SHFL.BFLY PT, R44, R85, 0x1, 0x1f ;  /* 0x0c201f00552c7f89 */ /* 0x000e2400000e0000 */
[----:B------:R-:W-:Y:S01]  /*12330*/  MUFU.EX2 R25, R25 ;  /* 0x0000001900197308 */ /* 0x000fe20000000800 */
[----:B--2---:R-:W-:-:S07]  /*12340*/  FADD.FTZ R4, R14, R4 ;  /* 0x000000040e047221 */ /* 0x004fce0000010000 */
[----:B------:R-:W-:Y:S08]  /*12350*/  MUFU.EX2 R28, R28 ;  /* 0x0000001c001c7308 */ /* 0x000ff00000000800 */
[----:B------:R-:W-:Y:S01]  /*12360*/  MUFU.EX2 R29, R29 ;  /* 0x0000001d001d7308 */ /* 0x000fe20000000800 */
[----:B0-----:R-:W-:-:S07]  /*12370*/  FMNMX.FTZ R44, R85, R44, !PT ;  /* 0x0000002c552c7209 */ /* 0x001fce0007810000 */
[----:B------:R-:W-:Y:S01]  /*12380*/  MUFU.EX2 R32, R32 ;  /* 0x0000002000207308 */ /* 0x000fe20000000800 */
[----:B------:R-:W-:-:S04]  /*12390*/  FSETP.NEU.FTZ.AND P1, PT, R44, -INF , PT ;  /* 0xff8000002c00780b */ /* 0x000fc80003f3d000 */
[----:B------:R-:W-:-:S03]  /*123a0*/  FSEL R82, R44, RZ, P1 ;  /* 0x000000ff2c527208 */ /* 0x000fc60000800000 */
[----:B------:R-:W-:Y:S02]  /*123b0*/  MUFU.EX2 R33, R33 ;  /* 0x0000002100217308 */ /* 0x000fe40000000800 */
[----:B------:R-:W-:-:S01]  /*123c0*/  FADD.FTZ R10, -R82, R10 ;  /* 0x0000000a520a7221 */ /* 0x000fc20000010100 */
[----:B------:R-:W-:-:S03]  /*123d0*/  FFMA.FTZ R82, R44, R26, -8 ;  /* 0xc10000002c527423 */ /* 0x000fc6000001001a */
[----:B------:R-:W-:Y:S02]  /*123e0*/  FMUL.FTZ R10, R10, R26 ;  /* 0x0000001a0a0a7220 */ /* 0x000fe40000410000 */
[----:B------:R-:W-:Y:S01]  /*123f0*/  MUFU.EX2 R36, R36 ;  /* 0x0000002400247308 */ /* 0x000fe20000000800 */
[----:B------:R-:W-:-:S05]  /*12400*/  FSEL R85, R82, RZ, P1 ;  /* 0x000000ff52557208 */ /* 0x000fca0000800000 */
        /* <DEDUP_REMOVED lines=36> */
[----:B------:R-:W-:Y:S01]  /*12650*/  FADD.FTZ R3, R24, R4 ;  /* 0x0000000418037221 */ /* 0x000fe20000010000 */
[----:B------:R-:W-:-:S01]  /*12660*/  FFMA.FTZ R79, R79, R26, -R85 ;  /* 0x0000001a4f4f7223 */ /* 0x000fc20000010855 */
[-CC-:B------:R-:W-:Y:S01]  /*12670*/  FFMA.FTZ R21, R21, R26.reuse, -R85.reuse ;  /* 0x0000001a15157223 */ /* 0x180fe20000010855 */
[----:B------:R-:W-:-:S01]  /*12680*/  FFMA.FTZ R83, R83, R26, -R85 ;  /* 0x0000001a53537223 */ /* 0x000fc20000010855 */
        /* <DEDUP_REMOVED lines=111> */
.L_x_11915:
[----:B------:R-:W2:Y:S01]  /*12d80*/  LDL R82, [R1+0x38] ;  /* 0x0000380001527983 */ /* 0x000ea20000100800 */
[----:B------:R-:W-:Y:S01]  /*12d90*/  VIADD R152, R152, 0x19c60 ;  /* 0x00019c6098987836 */ /* 0x000fe20000000000 */
[----:B------:R-:W-:Y:S02]  /*12da0*/  F2FP.SATFINITE.E4M3.F32.PACK_AB_MERGE_C R24, R25, R24, RZ ;  /* 0x000000181918723e */ /* 0x000fe400048070ff */
[----:B------:R-:W-:Y:S02]  /*12db0*/  F2FP.SATFINITE.E4M3.F32.PACK_AB_MERGE_C R12, R27, R12, RZ ;  /* 0x0000000c1b0c723e */ /* 0x000fe400048070ff */
[----:B------:R-:W-:Y:S02]  /*12dc0*/  F2FP.SATFINITE.E4M3.F32.PACK_AB_MERGE_C R32, R33, R32, RZ ;  /* 0x000000202120723e */ /* 0x000fe400048070ff */
[----:B------:R-:W-:Y:S02]  /*12dd0*/  F2FP.SATFINITE.E4M3.F32.PACK_AB_MERGE_C R34, R35, R34, RZ ;  /* 0x000000222322723e */ /* 0x000fe400048070ff */
[----:B------:R-:W-:-:S02]  /*12de0*/  F2FP.SATFINITE.E4M3.F32.PACK_AB_MERGE_C R40, R41, R40, RZ ;  /* 0x000000282928723e */ /* 0x000fc400048070ff */
[----:B------:R-:W-:Y:S02]  /*12df0*/  F2FP.SATFINITE.E4M3.F32.PACK_AB_MERGE_C R42, R43, R42, RZ ;  /* 0x0000002a2b2a723e */ /* 0x000fe400048070ff */
[----:B------:R-:W-:Y:S02]  /*12e00*/  F2FP.SATFINITE.E4M3.F32.PACK_AB_MERGE_C R50, R51, R50, RZ ;  /* 0x000000323332723e */ /* 0x000fe400048070ff */
[----:B------:R-:W-:Y:S02]  /*12e10*/  F2FP.SATFINITE.E4M3.F32.PACK_AB_MERGE_C R52, R53, R52, RZ ;  /* 0x000000343534723e */ /* 0x000fe400048070ff */
[----:B------:R-:W-:Y:S02]  /*12e20*/  F2FP.SATFINITE.E4M3.F32.PACK_AB_MERGE_C R58, R59, R58, RZ ;  /* 0x0000003a3b3a723e */ /* 0x000fe400048070ff */
[----:B------:R-:W-:Y:S02]  /*12e30*/  PRMT R152, R140, 0x654, R152 ;  /* 0x000006548c987816 */ /* 0x000fe40000000098 */
[----:B------:R-:W-:-:S02]  /*12e40*/  F2FP.SATFINITE.E4M3.F32.PACK_AB_MERGE_C R24, R14, R46, R24 ;  /* 0x0000002e0e18723e */ /* 0x000fc40004807018 */
[----:B------:R-:W-:Y:S01]  /*12e50*/  F2FP.SATFINITE.E4M3.F32.PACK_AB_MERGE_C R12, R19, R15, R12 ;  /* 0x0000000f130c723e */ /* 0x000fe2000480700c */
[----:B------:R0:W-:Y:S01]  /*12e60*/  SYNCS.ARRIVE.TRANS64.RED.A1T0 RZ, [R152+URZ], RZ ;  /* 0x000000ff98ff79a7 */ /* 0x0001e2000810043f */
[----:B------:R-:W-:Y:S02]  /*12e70*/  F2FP.SATFINITE.E4M3.F32.PACK_AB_MERGE_C R32, R29, R28, R32 ;  /* 0x0000001c1d20723e */ /* 0x000fe40004807020 */
[----:B------:R-:W-:Y:S02]  /*12e80*/  F2FP.SATFINITE.E4M3.F32.PACK_AB_MERGE_C R34, R31, R30, R34 ;  /* 0x0000001e1f22723e */ /* 0x000fe40004807022 */
[----:B------:R-:W-:Y:S02]  /*12e90*/  F2FP.SATFINITE.E4M3.F32.PACK_AB_MERGE_C R40, R37, R36, R40 ;  /* 0x000000242528723e */ /* 0x000fe40004807028 */
[----:B------:R-:W-:Y:S02]  /*12ea0*/  F2FP.SATFINITE.E4M3.F32.PACK_AB_MERGE_C R42, R39, R38, R42 ;  /* 0x00000026272a723e */ /* 0x000fe4000480702a */
[----:B------:R-:W-:-:S02]  /*12eb0*/  F2FP.SATFINITE.E4M3.F32.PACK_AB_MERGE_C R50, R45, R86, R50 ;  /* 0x000000562d32723e */ /* 0x000fc40004807032 */
[----:B------:R-:W-:Y:S02]  /*12ec0*/  F2FP.SATFINITE.E4M3.F32.PACK_AB_MERGE_C R52, R49, R48, R52 ;  /* 0x000000303134723e */ /* 0x000fe40004807034 */
[----:B------:R-:W-:Y:S02]  /*12ed0*/  F2FP.SATFINITE.E4M3.F32.PACK_AB_MERGE_C R58, R55, R54, R58 ;  /* 0x00000036373a723e */ /* 0x000fe4000480703a */
[----:B------:R-:W-:Y:S02]  /*12ee0*/  F2FP.SATFINITE.E4M3.F32.PACK_AB_MERGE_C R60, R61, R60, RZ ;  /* 0x0000003c3d3c723e */ /* 0x000fe400048070ff */
[----:B------:R-:W-:Y:S02]  /*12ef0*/  F2FP.SATFINITE.E4M3.F32.PACK_AB_MERGE_C R66, R67, R66, RZ ;  /* 0x000000424342723e */ /* 0x000fe400048070ff */
[----:B------:R-:W-:Y:S02]  /*12f00*/  F2FP.SATFINITE.E4M3.F32.PACK_AB_MERGE_C R68, R69, R68, RZ ;  /* 0x000000444544723e */ /* 0x000fe400048070ff */
[----:B------:R-:W-:-:S02]  /*12f10*/  F2FP.SATFINITE.E4M3.F32.PACK_AB_MERGE_C R76, R77, R76, RZ ;  /* 0x0000004c4d4c723e */ /* 0x000fc400048070ff */
[----:B------:R-:W-:Y:S02]  /*12f20*/  F2FP.SATFINITE.E4M3.F32.PACK_AB_MERGE_C R74, R75, R74, RZ ;  /* 0x0000004a4b4a723e */ /* 0x000fe400048070ff */
[----:B------:R-:W-:Y:S02]  /*12f30*/  F2FP.SATFINITE.E4M3.F32.PACK_AB_MERGE_C R47, R47, R84, RZ ;  /* 0x000000542f2f723e */ /* 0x000fe400048070ff */
        /* <DEDUP_REMOVED lines=62> */
[----:B------:R-:W-:-:S02]  /*13320*/  IMAD.MOV.U32 R150, RZ, RZ, R32 ;  /* 0x000000ffff967224 */ /* 0x000fc400078e0020 */
[----:B------:R-:W-:Y:S02]  /*13330*/  IMAD.MOV.U32 R151, RZ, RZ, R34 ;  /* 0x000000ffff977224 */ /* 0x000fe400078e0022 */
[----:B------:R-:W-:Y:S02]  /*13340*/  IMAD.MOV.U32 R144, RZ, RZ, R40 ;  /* 0x000000ffff907224 */ /* 0x000fe400078e0028 */
[----:B------:R-:W-:Y:S02]  /*13350*/  IMAD.MOV.U32 R145, RZ, RZ, R42 ;  /* 0x000000ffff917224 */ /* 0x000fe400078e002a */
[----:B------:R-:W-:Y:S02]  /*13360*/  IMAD.MOV.U32 R146, RZ, RZ, R50 ;  /* 0x000000ffff927224 */ /* 0x000fe400078e0032 */
[----:B------:R-:W-:Y:S02]  /*13370*/  IMAD.MOV.U32 R147, RZ, RZ, R52 ;  /* 0x000000ffff937224 */ /* 0x000fe400078e0034 */
[----:B------:R-:W-:Y:S01]  /*13380*/  IMAD.MOV.U32 R140, RZ, RZ, R58 ;  /* 0x000000ffff8c7224 */ /* 0x000fe200078e003a */
[C---:B--2---:R-:W-:Y:S01]  /*13390*/  ISETP.GT.AND P1, PT, R0.reuse, R82, PT ;  /* 0x000000520000720c */ /* 0x044fe20003f24270 */
[----:B------:R-:W-:-:S12]  /*133a0*/  VIADD R0, R0, 0xffffffff ;  /* 0xffffffff00007836 */ /* 0x000fd80000000000 */
[----:B0-----:R-:W-:Y:S05]  /*133b0*/  @P1 BRA `(.L_x_11916) ;  /* 0xffffffc800201947 */ /* 0x001fea000383ffff */
[----:B------:R-:W-:Y:S05]  /*133c0*/  BSYNC B0 ;  /* 0x0000000000007941 */ /* 0x000fea0003800000 */
.L_x_11895:
[----:B------:R-:W-:Y:S02]  /*133d0*/  IMAD.MOV.U32 R10, RZ, RZ, R44 ;  /* 0x000000ffff0a7224 */ /* 0x000fe400078e002c */
[----:B------:R-:W-:Y:S02]  /*133e0*/  IMAD.MOV.U32 R5, RZ, RZ, R13 ;  /* 0x000000ffff057224 */ /* 0x000fe400078e000d */
[----:B------:R-:W-:Y:S02]  /*133f0*/  IMAD.MOV.U32 R19, RZ, RZ, R11 ;  /* 0x000000ffff137224 */ /* 0x000fe400078e000b */
[----:B------:R-:W-:-:S07]  /*13400*/  IMAD.MOV.U32 R156, RZ, RZ, R20 ;  /* 0x000000ffff9c7224 */ /* 0x000fce00078e0014 */
.L_x_11894:
[----:B------:R-:W-:Y:S05]  /*13410*/  BSYNC B1 ;  /* 0x0000000000017941 */ /* 0x000fea0003800000 */
.L_x_11893:
[----:B------:R-:W2:Y:S01]  /*13420*/  LDL R11, [R1+0x2c] ;  /* 0x00002c00010b7983 */ /* 0x000ea20000100800 */
[----:B------:R-:W0:Y:S03]  /*13430*/  LDC R12, c[0x0][0x448] ;  /* 0x00011200ff0c7b82 */ /* 0x000e260000000800 */
[----:B------:R-:W3:Y:S01]  /*13440*/  LDL R14, [R1+0x8] ;  /* 0x00000800010e7983 */ /* 0x000ee20000100800 */
[----:B------:R-:W-:Y:S01]  /*13450*/  LOP3.LUT R22, R22, 0xffffffdf, RZ, 0xc0, !PT ;  /* 0xffffffdf16167812 */ /* 0x000fe200078ec0ff */
[----:B------:R-:W-:-:S03]  /*13460*/  ULDC UR4, c[0x0][0x9dc] ;  /* 0x0002770000047ab9 */ /* 0x000fc60000000800 */
[----:B------:R-:W1:Y:S01]  /*13470*/  LDC R15, c[0x0][0x9e4] ;  /* 0x00027900ff0f7b82 */ /* 0x000e620000000800 */
[----:B0-----:R-:W-:-:S13]  /*13480*/  ISETP.NE.AND P1, PT, R12, 0x1, PT ;  /* 0x000000010c00780c */ /* 0x001fda0003f25270 */
[----:B------:R-:W0:Y:S01]  /*13490*/  @P1 LDC R12, c[0x0][0x44c] ;  /* 0x00011300ff0c1b82 */ /* 0x000e220000000800 */
[----:B------:R-:W-:-:S04]  /*134a0*/  @P1 LOP3.LUT R22, R22, 0x20, RZ, 0xfc, !PT ;  /* 0x0000002016161812 */ /* 0x000fc800078efcff */
[----:B------:R-:W-:-:S03]  /*134b0*/  LOP3.LUT R22, R22, 0xffffffbf, RZ, 0xc0, !PT ;  /* 0xffffffbf16167812 */ /* 0x000fc600078ec0ff */
[----:B------:R-:W4:Y:S01]  /*134c0*/  @P1 LDC R13, c[0x0][0x450] ;  /* 0x00011400ff0d1b82 */ /* 0x000f220000000800 */
[----:B--2---:R-:W-:-:S04]  /*134d0*/  VIADD R11, R11, 0xbf ;  /* 0x000000bf0b0b7836 */ /* 0x004fc80000000000 */
[----:B0-----:R-:W-:Y:S01]  /*134e0*/  @P1 IMAD.HI.U32 R12, R11, R12, RZ ;  /* 0x0000000c0b0c1227 */ /* 0x001fe200078e00ff */
[----:B---3--:R-:W-:-:S04]  /*134f0*/  IADD3 R14, R14, 0x1, -R157 ;  /* 0x000000010e0e7810 */ /* 0x008fc80007ffe89d */
[----:B----4-:R-:W-:Y:S02]  /*13500*/  @P1 SHF.R.U32.HI R11, RZ, R13, R12 ;  /* 0x0000000dff0b1219 */ /* 0x010fe4000001160c */
        /* <DEDUP_REMOVED lines=15> */
.L_x_11919:
[----:B------:R-:W-:-:S13]  /*13600*/  ISETP.NE.AND P1, PT, R15, 0x1, PT ;  /* 0x000000010f00780c */ /* 0x000fda0003f25270 */
[----:B------:R-:W0:Y:S02]  /*13610*/  @P1 LDC.64 R12, c[0x0][0x9e8] ;  /* 0x00027a00ff0c1b82 */ /* 0x000e240000000a00 */
[----:B0-----:R-:W-:-:S05]  /*13620*/  @P1 IMAD.HI.U32 R12, R11, R12, RZ ;  /* 0x0000000c0b0c1227 */ /* 0x001fca00078e00ff */
[----:B------:R-:W-:-:S07]  /*13630*/  @P1 SHF.R.U32.HI R11, RZ, R13, R12 ;  /* 0x0000000dff0b1219 */ /* 0x000fce000001160c */
.L_x_11920:
[----:B------:R-:W-:Y:S05]  /*13640*/  BSYNC B0 ;  /* 0x0000000000007941 */ /* 0x000fea0003800000 */
.L_x_11918:
[----:B------:R-:W-:-:S05]  /*13650*/  IMAD R11, R11, R15, RZ ;  /* 0x0000000f0b0b7224 */ /* 0x000fca00078e02ff */
[----:B------:R-:W-:-:S07]  /*13660*/  VIMNMX R14, R14, R11, !PT ;  /* 0x0000000b0e0e7248 */ /* 0x000fce0007fe0100 */
.L_x_11917:
[----:B------:R-:W2:Y:S01]  /*13670*/  LDL R12, [R1+0x4c] ;  /* 0x00004c00010c7983 */ /* 0x000ea20000100800 */
[----:B------:R-:W-:Y:S01]  /*13680*/  VIADD R14, R14, 0x7f ;  /* 0x0000007f0e0e7836 */ /* 0x000fe20000000000 */
[----:B------:R-:W-:Y:S04]  /*13690*/  BSSY B0, `(.L_x_11921) ;  /* 0x0000265000007945 */ /* 0x000fe80003800000 */
[----:B------:R-:W-:-:S04]  /*136a0*/  SHF.R.S32.HI R11, RZ, 0x1f, R14 ;  /* 0x0000001fff0b7819 */ /* 0x000fc8000001140e */
[----:B------:R-:W-:-:S04]  /*136b0*/  LEA.HI R11, R11, R14, RZ, 0x7 ;  /* 0x0000000e0b0b7211 */ /* 0x000fc800078f38ff */
[----:B------:R-:W-:-:S04]  /*136c0*/  SHF.R.S32.HI R11, RZ, 0x7, R11 ;  /* 0x00000007ff0b7819 */ /* 0x000fc8000001140b */
[----:B--2---:R-:W-:-:S04]  /*136d0*/  VIMNMX R152, R12, R11, !PT ;  /* 0x0000000b0c987248 */ /* 0x004fc80007fe0100 */
[----:B------:R-:W-:-:S13]  /*136e0*/  ISETP.GE.AND P1, PT, R0, R152, PT ;  /* 0x000000980000720c */ /* 0x000fda0003f26270 */
[----:B------:R-:W-:Y:S05]  /*136f0*/  @!P1 BRA `(.L_x_11922) ;  /* 0x0000002400789947 */ /* 0x000fea0003800000 */
[----:B------:R-:W-:Y:S01]  /*13700*/  BSSY B1, `(.L_x_11922) ;  /* 0x000025d000017945 */ /* 0x000fe20003800000 */
[----:B------:R-:W-:Y:S02]  /*13710*/  IMAD.MOV.U32 R11, RZ, RZ, R10 ;  /* 0x000000ffff0b7224 */ /* 0x000fe400078e000a */
[----:B------:R-:W-:Y:S02]  /*13720*/  IMAD.MOV.U32 R14, RZ, RZ, R5 ;  /* 0x000000ffff0e7224 */ /* 0x000fe400078e0005 */
[----:B------:R-:W-:Y:S02]  /*13730*/  IMAD.MOV.U32 R13, RZ, RZ, R156 ;  /* 0x000000ffff0d7224 */ /* 0x000fe400078e009c */
[----:B------:R-:W-:-:S07]  /*13740*/  IMAD.MOV.U32 R12, RZ, RZ, R19 ;  /* 0x000000ffff0c7224 */ /* 0x000fce00078e0013 */
.L_x_11935:
[----:B------:R-:W-:-:S05]  /*13750*/  VIADD R5, R12, 0x1 ;  /* 0x000000010c057836 */ /* 0x000fca0000000000 */
[----:B------:R-:W-:-:S04]  /*13760*/  ISETP.NE.AND P1, PT, R5, 0x2, PT ;  /* 0x000000020500780c */ /* 0x000fc80003f25270 */
[----:B------:R-:W-:Y:S02]  /*13770*/  SEL R5, R5, RZ, P1 ;  /* 0x000000ff05057207 */ /* 0x000fe40000800000 */
[----:B------:R-:W-:-:S03]  /*13780*/  SEL R156, RZ, 0x1, P1 ;  /* 0x00000001ff9c7807 */ /* 0x000fc60000800000 */
[----:B------:R-:W-:Y:S01]  /*13790*/  IMAD.MOV.U32 R19, RZ, RZ, R5 ;  /* 0x000000ffff137224 */ /* 0x000fe200078e0005 */
[----:B------:R-:W-:Y:S01]  /*137a0*/  LOP3.LUT R156, R13, R156, RZ, 0x3c, !PT ;  /* 0x0000009c0d9c7212 */ /* 0x000fe200078e3cff */
[----:B------:R-:W-:Y:S06]  /*137b0*/  @!P0 BRA `(.L_x_11923) ;  /* 0x0000000000048947 */ /* 0x000fec0003800000 */
[----:B------:R-:W-:Y:S01]  /*137c0*/  BPT.TRAP 0x1 ;  /* 0x000000040000795c */ /* 0x000fe20000300000 */
.L_x_11923:
[----:B------:R-:W-:Y:S01]  /*137d0*/  IMAD R10, R19, 0x8, R18 ;  /* 0x00000008130a7824 */ /* 0x000fe200078e0212 */
[----:B------:R-:W-:-:S04]  /*137e0*/  SHF.L.U32 R15, R156, 0x1f, RZ ;  /* 0x0000001f9c0f7819 */ /* 0x000fc800000006ff */
[----:B------:R0:W1:Y:S01]  /*137f0*/  SYNCS.PHASECHK.TRANS64.TRYWAIT P1, [R10+URZ+0x19c30], R15 ;  /* 0x019c300f0a0075a7 */ /* 0x000062000802017f */
[----:B------:R-:W-:Y:S05]  /*13800*/  @!P0 BRA `(.L_x_11924) ;  /* 0x0000000000048947 */ /* 0x000fea0003800000 */
[----:B------:R-:W-:Y:S01]  /*13810*/  BPT.TRAP 0x1 ;  /* 0x000000040000795c */ /* 0x000fe20000300000 */
.L_x_11924:
[----:B------:R-:W-:Y:S01]  /*13820*/  BSSY B2, `(.L_x_11925) ;  /* 0x0000006000027945 */ /* 0x000fe20003800000 */
[----:B------:R-:W-:Y:S02]  /*13830*/  IMAD R24, R19, 0x300, R153 ;  /* 0x0000030013187824 */ /* 0x000fe400078e0299 */
[----:B------:R-:W-:Y:S01]  /*13840*/  IMAD.MOV.U32 R25, RZ, RZ, -0x3ffffff0 ;  /* 0xc0000010ff197424 */ /* 0x000fe200078e00ff */
[----:B-1----:R-:W-:Y:S06]  /*13850*/  @P1 BRA `(.L_x_11926) ;  /* 0x0000000000081947 */ /* 0x002fec0003800000 */
[----:B------:R-:W1:Y:S02]  /*13860*/  SYNCS.PHASECHK.TRANS64.TRYWAIT P1, [R10+URZ+0x19c30], R15 ;  /* 0x019c300f0a0075a7 */ /* 0x000e64000802017f */
[----:B-1----:R-:W-:Y:S05]  /*13870*/  @!P1 BRA `(.L_x_11927) ;  /* 0x0000010c00a89947 */ /* 0x002fea0003800000 */
.L_x_11926:
[----:B------:R-:W-:Y:S05]  /*13880*/  BSYNC B2 ;  /* 0x0000000000027941 */ /* 0x000fea0003800000 */
.L_x_11925:
[C---:B------:R-:W-:Y:S01]  /*13890*/  VIADD R20, R24.reuse, 0x100 ;  /* 0x0000010018147836 */ /* 0x040fe20000000000 */
[C---:B------:R-:W-:Y:S01]  /*138a0*/  R2UR UR6, R24.reuse ;  /* 0x00000000180672ca */ /* 0x040fe200000e0000 */
[----:B------:R-:W-:Y:S01]  /*138b0*/  IMAD.MOV.U32 R21, RZ, RZ, -0x3ffffff0 ;  /* 0xc0000010ff157424 */ /* 0x000fe200078e00ff */
[----:B------:R-:W-:Y:S01]  /*138c0*/  R2UR UR7, R25 ;  /* 0x00000000190772ca */ /* 0x000fe200000e0000 */
[----:B------:R-:W-:Y:S01]  /*138d0*/  VIADD R24, R24, 0x200 ;  /* 0x0000020018187836 */ /* 0x000fe20000000000 */
[----:B------:R-:W-:Y:S02]  /*138e0*/  R2UR UR10, R20 ;  /* 0x00000000140a72ca */ /* 0x000fe400000e0000 */
[----:B------:R-:W-:Y:S02]  /*138f0*/  R2UR UR11, R21 ;  /* 0x00000000150b72ca */ /* 0x000fe400000e0000 */
[----:B------:R-:W2:Y:S01]  /*13900*/  LDL.64 R20, [R1] ;  /* 0x0000000001147983 */ /* 0x000ea20000100a00 */
[----:B------:R-:W-:Y:S01]  /*13910*/  R2UR UR4, R6 ;  /* 0x00000000060472ca */ /* 0x000fe200000e0000 */
[----:B------:R-:W-:Y:S01]  /*13920*/  IMAD.MOV.U32 R25, RZ, RZ, -0x3ffffff0 ;  /* 0xc0000010ff197424 */ /* 0x000fe200078e00ff */
[----:B------:R-:W-:-:S02]  /*13930*/  R2UR UR5, R7 ;  /* 0x00000000070572ca */ /* 0x000fc400000e0000 */
[----:B------:R-:W-:Y:S02]  /*13940*/  R2UR UR14, R24 ;  /* 0x00000000180e72ca */ /* 0x000fe400000e0000 */
[----:B------:R-:W-:Y:S02]  /*13950*/  R2UR UR15, R25 ;  /* 0x00000000190f72ca */ /* 0x000fe400000e0000 */
[----:B------:R-:W-:-:S07]  /*13960*/  WARPGROUP.ARRIVE ;  /* 0x00000000000079c5 */ /* 0x000fce0000000000 */
[----:B------:R-:W-:Y:S01]  /*13970*/  QGMMA.64x128x32.F32.E4M3.E4M3 R24, gdesc[UR4], RZ, !UPT, gsb0 ;  /* 0x01e00000041879f3 */ /* 0x000fe2000c0008ff */
[----:B------:R-:W-:Y:S02]  /*13980*/  R2UR UR12, R8 ;  /* 0x00000000080c72ca */ /* 0x000fe400000e0000 */
[----:B------:R-:W-:Y:S01]  /*13990*/  R2UR UR13, R9 ;  /* 0x00000000090d72ca */ /* 0x000fe200000e0000 */
[----:B------:R-:W-:Y:S02]  /*139a0*/  WARPGROUP.DEPBAR.LE gsb0, 0x0 ;  /* 0x00008000000079c5 */ /* 0x000fe40000010000 */
        /* <DEDUP_REMOVED lines=10> */
.L_x_11928:
[----:B01----:R-:W-:Y:S01]  /*13a50*/  SHF.L.U32 R10, R13, 0x1f, RZ ;  /* 0x0000001f0d0a7819 */ /* 0x003fe200000006ff */
[----:B------:R-:W-:-:S04]  /*13a60*/  IMAD R15, R12, 0x8, R18 ;  /* 0x000000080c0f7824 */ /* 0x000fc800078e0212 */
[----:B------:R0:W1:Y:S01]  /*13a70*/  SYNCS.PHASECHK.TRANS64.TRYWAIT P1, [R15+URZ+0x19c50], R10 ;  /* 0x019c500a0f0075a7 */ /* 0x000062000802017f */
[----:B------:R-:W-:Y:S05]  /*13a80*/  @!P0 BRA `(.L_x_11929) ;  /* 0x0000000000048947 */ /* 0x000fea0003800000 */
[----:B------:R-:W-:Y:S01]  /*13a90*/  BPT.TRAP 0x1 ;  /* 0x000000040000795c */ /* 0x000fe20000300000 */
.L_x_11929:
[----:B------:R-:W-:Y:S04]  /*13aa0*/  BSSY B2, `(.L_x_11930) ;  /* 0x0000004000027945 */ /* 0x000fe80003800000 */
[----:B-1----:R-:W-:Y:S05]  /*13ab0*/  @P1 BRA `(.L_x_11931) ;  /* 0x0000000000081947 */ /* 0x002fea0003800000 */
[----:B------:R-:W1:Y:S02]  /*13ac0*/  SYNCS.PHASECHK.TRANS64.TRYWAIT P1, [R15+URZ+0x19c50], R10 ;  /* 0x019c500a0f0075a7 */ /* 0x000e64000802017f */
[----:B-1----:R-:W-:Y:S05]  /*13ad0*/  @!P1 BRA `(.L_x_11932) ;  /* 0x0000010c00249947 */ /* 0x002fea0003800000 */
.L_x_11931:
[----:B------:R-:W-:Y:S05]  /*13ae0*/  BSYNC B2 ;  /* 0x0000000000027941 */ /* 0x000fea0003800000 */
.L_x_11930:
        /* <DEDUP_REMOVED lines=34> */
.L_x_11933:
[----:B------:R-:W2:Y:S01]  /*13d10*/  LDL R136, [R1+0xc] ;  /* 0x00000c0001887983 */ /* 0x000ea20000100800 */
[C---:B------:R-:W-:Y:S01]  /*13d20*/  FMUL.FTZ R12, R2.reuse, R24 ;  /* 0x00000018020c7220 */ /* 0x040fe20000410000 */
[C---:B------:R-:W-:Y:S01]  /*13d30*/  FMUL.FTZ R13, R2.reuse, R25 ;  /* 0x00000019020d7220 */ /* 0x040fe20000410000 */
[C---:B------:R-:W-:Y:S01]  /*13d40*/  FMUL.FTZ R24, R2.reuse, R28 ;  /* 0x0000001c02187220 */ /* 0x040fe20000410000 */
[----:B------:R-:W-:Y:S02]  /*13d50*/  IMAD R5, R5, 0x8, R18 ;  /* 0x0000000805057824 */ /* 0x000fe400078e0212 */
[C---:B------:R-:W-:Y:S01]  /*13d60*/  FMUL.FTZ R25, R2.reuse, R29 ;  /* 0x0000001d02197220 */ /* 0x040fe20000410000 */
[C---:B------:R-:W-:Y:S01]  /*13d70*/  FMUL.FTZ R29, R2.reuse, R32 ;  /* 0x00000020021d7220 */ /* 0x040fe20000410000 */
[----:B------:R-:W0:Y:S01]  /*13d80*/  MUFU.TANH R12, R12 ;  /* 0x0000000c000c7308 */ /* 0x000e220000002400 */
[----:B------:R-:W-:Y:S02]  /*13d90*/  VIADD R5, R5, 0x19c40 ;  /* 0x00019c4005057836 */ /* 0x000fe40000000000 */
        /* <DEDUP_REMOVED lines=66> */
[----:B------:R-:W-:-:S04]  /*141c0*/  FMUL.FTZ R84, R2, R87 ;  /* 0x0000005702547220 */ /* 0x000fc80000410000 */
        /* <DEDUP_REMOVED lines=28> */
[----:B--2---:R-:W-:-:S07]  /*14390*/  PRMT R5, R136, 0x654, R5 ;  /* 0x0000065488057816 */ /* 0x004fce0000000005 */
[----:B------:R-:W2:Y:S01]  /*143a0*/  MUFU.TANH R32, R32 ;  /* 0x0000002000207308 */ /* 0x000ea20000002400 */
[----:B------:R0:W-:Y:S07]  /*143b0*/  SYNCS.ARRIVE.TRANS64.RED.A1T0 RZ, [R5+URZ], RZ ;  /* 0x000000ff05ff79a7 */ /* 0x0001ee000810043f */
[----:B------:R-:W2:Y:S01]  /*143c0*/  MUFU.TANH R38, R38 ;  /* 0x0000002600267308 */ /* 0x000ea20000002400 */
[----:B0-----:R-:W-:-:S04]  /*143d0*/  FMNMX.FTZ R5, R12, R14, !PT ;  /* 0x0000000e0c057209 */ /* 0x001fc80007810000 */
[----:B-1----:R-:W-:-:S03]  /*143e0*/  FMNMX.FTZ R5, R13, R5, !PT ;  /* 0x000000050d057209 */ /* 0x002fc60007810000 */
[----:B------:R-:W0:Y:S01]  /*143f0*/  MUFU.TANH R39, R39 ;  /* 0x0000002700277308 */ /* 0x000e220000002400 */
[----:B---3--:R-:W-:-:S04]  /*14400*/  FMNMX.FTZ R5, R24, R5, !PT ;  /* 0x0000000518057209 */ /* 0x008fc80007810000 */
[----:B----4-:R-:W-:-:S03]  /*14410*/  FMNMX.FTZ R5, R25, R5, !PT ;  /* 0x0000000519057209 */ /* 0x010fc60007810000 */
[----:B------:R-:W1:Y:S01]  /*14420*/  MUFU.TANH R42, R42 ;  /* 0x0000002a002a7308 */ /* 0x000e620000002400 */
[----:B-----5:R-:W-:-:S04]  /*14430*/  FMNMX.FTZ R5, R29, R5, !PT ;  /* 0x000000051d057209 */ /* 0x020fc80007810000 */
        /* <DEDUP_REMOVED lines=40> */
[----:B------:R-:W5:Y:S02]  /*146c0*/  MUFU.TANH R70, R70 ;  /* 0x0000004600467308 */ /* 0x000f640000002400 */
[----:B------:R-:W2:Y:S06]  /*146d0*/  SHFL.BFLY PT, R10, R5, 0x2, 0x1f ;  /* 0x0c401f00050a7f89 */ /* 0x000eac00000e0000 */
[----:B------:R-:W5:Y:S08]  /*146e0*/  MUFU.TANH R71, R71 ;  /* 0x0000004700477308 */ /* 0x000f700000002400 */
[----:B------:R-:W5:Y:S08]  /*146f0*/  MUFU.TANH R74, R74 ;  /* 0x0000004a004a7308 */ /* 0x000f700000002400 */
        /* <DEDUP_REMOVED lines=16> */
[----:B------:R-:W-:-:S04]  /*14800*/  FMNMX.FTZ R10, R32, R10, !PT ;  /* 0x0000000a200a7209 */ /* 0x000fc80007810000 */
[----:B------:R-:W-:-:S04]  /*14810*/  FMNMX.FTZ R10, R38, R10, !PT ;  /* 0x0000000a260a7209 */ /* 0x000fc80007810000 */
[----:B0-----:R-:W-:-:S04]  /*14820*/  FMNMX.FTZ R10, R39, R10, !PT ;  /* 0x0000000a270a7209 */ /* 0x001fc80007810000 */
[----:B-1----:R-:W-:-:S04]  /*14830*/  FMNMX.FTZ R10, R42, R10, !PT ;  /* 0x0000000a2a0a7209 */ /* 0x002fc80007810000 */
[----:B---3--:R-:W-:-:S04]  /*14840*/  FMNMX.FTZ R10, R43, R10, !PT ;  /* 0x0000000a2b0a7209 */ /* 0x008fc80007810000 */
[----:B----4-:R-:W-:-:S04]  /*14850*/  FMNMX.FTZ R10, R46, R10, !PT ;  /* 0x0000000a2e0a7209 */ /* 0x010fc80007810000 */
[----:B-----5:R-:W-:-:S04]  /*14860*/  FMNMX.FTZ R10, R47, R10, !PT ;  /* 0x0000000a2f0a7209 */ /* 0x020fc80007810000 */
        /* <DEDUP_REMOVED lines=17> */
[----:B--2---:R-:W-:-:S04]  /*14980*/  FMNMX.FTZ R10, R82, R10, !PT ;  /* 0x0000000a520a7209 */ /* 0x004fc80007810000 */
[----:B------:R-:W-:-:S04]  /*14990*/  FMNMX.FTZ R10, R83, R10, !PT ;  /* 0x0000000a530a7209 */ /* 0x000fc80007810000 */
[----:B------:R-:W-:-:S05]  /*149a0*/  FMNMX.FTZ R10, R84, R10, !PT ;  /* 0x0000000a540a7209 */ /* 0x000fca0007810000 */
[----:B------:R-:W0:Y:S02]  /*149b0*/  SHFL.BFLY PT, R26, R10, 0x2, 0x1f ;  /* 0x0c401f000a1a7f89 */ /* 0x000e2400000e0000 */
[----:B0-----:R-:W-:-:S05]  /*149c0*/  FMNMX.FTZ R10, R10, R26, !PT ;  /* 0x0000001a0a0a7209 */ /* 0x001fca0007810000 */
[----:B------:R-:W0:Y:S02]  /*149d0*/  SHFL.BFLY PT, R26, R10, 0x1, 0x1f ;  /* 0x0c201f000a1a7f89 */ /* 0x000e2400000e0000 */
[----:B0-----:R-:W-:Y:S01]  /*149e0*/  FMNMX.FTZ R10, R10, R26, !PT ;  /* 0x0000001a0a0a7209 */ /* 0x001fe20007810000 */
[----:B------:R-:W-:-:S04]  /*149f0*/  IMAD.U32 R26, RZ, RZ, UR44 ;  /* 0x0000002cff1a7e24 */ /* 0x000fc8000f8e00ff */
[----:B------:R-:W-:Y:S01]  /*14a00*/  FADD.FTZ R85, -R10, R11 ;  /* 0x0000000b0a557221 */ /* 0x000fe20000010100 */
        /* <DEDUP_REMOVED lines=50> */
[-C--:B------:R-:W-:Y:S01]  /*14d30*/  FFMA.FTZ R11, R80, R26.reuse, -R11 ;  /* 0x0000001a500b7223 */ /* 0x080fe2000001080b */
        /* <DEDUP_REMOVED lines=32> */
[----:B------:R-:W-:-:S05]  /*14f40*/  FFMA.FTZ R84, R84, R26, -R87 ;  /* 0x0000001a54547223 */ /* 0x000fca0000010857 */
        /* <DEDUP_REMOVED lines=116> */
.L_x_11934:
[----:B------:R-:W-:Y:S01]  /*15690*/  ISETP.GT.AND P1, PT, R0, R152, PT ;  /* 0x000000980000720c */ /* 0x000fe20003f24270 */
[----:B------:R-:W-:Y:S01]  /*156a0*/  VIADD R15, R15, 0x19c60 ;  /* 0x00019c600f0f7836 */ /* 0x000fe20000000000 */
        /* <DEDUP_REMOVED lines=96> */
[----:B------:R-:W-:Y:S01]  /*15cb0*/  IMAD.MOV.U32 R141, RZ, RZ, R62 ;  /* 0x000000ffff8d7224 */ /* 0x000fe200078e003e */
[----:B0-----:R-:W-:Y:S06]  /*15cc0*/  @P1 BRA `(.L_x_11935) ;  /* 0xffffffd800a01947 */ /* 0x001fec000383ffff */
[----:B------:R-:W-:Y:S05]  /*15cd0*/  BSYNC B1 ;  /* 0x0000000000017941 */ /* 0x000fea0003800000 */
.L_x_11922:
[----:B------:R-:W-:Y:S05]  /*15ce0*/  BSYNC B0 ;  /* 0x0000000000007941 */ /* 0x000fea0003800000 */
.L_x_11921:
[----:B------:R-:W2:Y:S01]  /*15cf0*/  LDL R11, [R1+0x4c] ;  /* 0x00004c00010b7983 */ /* 0x000ea20000100800 */
[----:B------:R-:W-:Y:S01]  /*15d00*/  BSSY B0, `(.L_x_11936) ;  /* 0x0000382000007945 */ /* 0x000fe20003800000 */
[----:B--2---:R-:W-:-:S13]  /*15d10*/  ISETP.GE.AND P1, PT, R0, R11, PT ;  /* 0x0000000b0000720c */ /* 0x004fda0003f26270 */
[----:B------:R-:W-:Y:S05]  /*15d20*/  @!P1 BRA `(.L_x_11937) ;  /* 0x0000003400fc9947 */ /* 0x000fea0003800000 */
[----:B------:R-:W-:Y:S02]  /*15d30*/  IMAD.MOV.U32 R12, RZ, RZ, R10 ;  /* 0x000000ffff0c7224 */ /* 0x000fe400078e000a */
[----:B------:R-:W-:Y:S02]  /*15d40*/  IMAD.MOV.U32 R13, RZ, RZ, R5 ;  /* 0x000000ffff0d7224 */ /* 0x000fe400078e0005 */
[----:B------:R-:W-:Y:S02]  /*15d50*/  IMAD.MOV.U32 R14, RZ, RZ, R156 ;  /* 0x000000ffff0e7224 */ /* 0x000fe400078e009c */
[----:B------:R-:W-:-:S07]  /*15d60*/  IMAD.MOV.U32 R11, RZ, RZ, R19 ;  /* 0x000000ffff0b7224 */ /* 0x000fce00078e0013 */
.L_x_11958:
        /* <DEDUP_REMOVED lines=8> */
.L_x_11938:
[----:B------:R-:W-:Y:S01]  /*15df0*/  IMAD R10, R19, 0x8, R18 ;  /* 0x00000008130a7824 */ /* 0x000fe200078e0212 */
[----:B------:R-:W-:-:S04]  /*15e00*/  SHF.L.U32 R15, R156, 0x1f, RZ ;  /* 0x0000001f9c0f7819 */ /* 0x000fc800000006ff */
[----:B------:R0:W1:Y:S01]  /*15e10*/  SYNCS.PHASECHK.TRANS64.TRYWAIT P1, [R10+URZ+0x19c30], R15 ;  /* 0x019c300f0a0075a7 */ /* 0x000062000802017f */
[----:B------:R-:W-:Y:S05]  /*15e20*/  @!P0 BRA `(.L_x_11939) ;  /* 0x0000000000048947 */ /* 0x000fea0003800000 */
[----:B------:R-:W-:Y:S01]  /*15e30*/  BPT.TRAP 0x1 ;  /* 0x000000040000795c */ /* 0x000fe20000300000 */
.L_x_11939:
[----:B------:R-:W-:Y:S01]  /*15e40*/  BSSY B1, `(.L_x_11940) ;  /* 0x0000006000017945 */ /* 0x000fe20003800000 */
[----:B------:R-:W-:Y:S02]  /*15e50*/  IMAD R24, R19, 0x300, R153 ;  /* 0x0000030013187824 */ /* 0x000fe400078e0299 */
[----:B------:R-:W-:Y:S01]  /*15e60*/  IMAD.MOV.U32 R25, RZ, RZ, -0x3ffffff0 ;  /* 0xc0000010ff197424 */ /* 0x000fe200078e00ff */
[----:B-1----:R-:W-:Y:S06]  /*15e70*/  @P1 BRA `(.L_x_11941) ;  /* 0x0000000000081947 */ /* 0x002fec0003800000 */
[----:B------:R-:W1:Y:S02]  /*15e80*/  SYNCS.PHASECHK.TRANS64.TRYWAIT P1, [R10+URZ+0x19c30], R15 ;  /* 0x019c300f0a0075a7 */ /* 0x000e64000802017f */
[----:B-1----:R-:W-:Y:S05]  /*15e90*/  @!P1 BRA `(.L_x_11942) ;  /* 0x000000e800489947 */ /* 0x002fea0003800000 */
.L_x_11941:
[----:B------:R-:W-:Y:S05]  /*15ea0*/  BSYNC B1 ;  /* 0x0000000000017941 */ /* 0x000fea0003800000 */
.L_x_11940:
        /* <DEDUP_REMOVED lines=28> */
.L_x_11943:
[----:B01----:R-:W-:Y:S01]  /*16070*/  SHF.L.U32 R10, R14, 0x1f, RZ ;  /* 0x0000001f0e0a7819 */ /* 0x003fe200000006ff */
[----:B------:R-:W-:-:S04]  /*16080*/  IMAD R20, R11, 0x8, R18 ;  /* 0x000000080b147824 */ /* 0x000fc800078e0212 */
[----:B------:R0:W1:Y:S01]  /*16090*/  SYNCS.PHASECHK.TRANS64.TRYWAIT P1, [R20+URZ+0x19c50], R10 ;  /* 0x019c500a140075a7 */ /* 0x000062000802017f */
[----:B------:R-:W-:Y:S05]  /*160a0*/  @!P0 BRA `(.L_x_11944) ;  /* 0x0000000000048947 */ /* 0x000fea0003800000 */
[----:B------:R-:W-:Y:S01]  /*160b0*/  BPT.TRAP 0x1 ;  /* 0x000000040000795c */ /* 0x000fe20000300000 */
.L_x_11944:
[----:B------:R-:W-:Y:S04]  /*160c0*/  BSSY B1, `(.L_x_11945) ;  /* 0x0000004000017945 */ /* 0x000fe80003800000 */
[----:B-1----:R-:W-:Y:S05]  /*160d0*/  @P1 BRA `(.L_x_11946) ;  /* 0x0000000000081947 */ /* 0x002fea0003800000 */
[----:B------:R-:W1:Y:S02]  /*160e0*/  SYNCS.PHASECHK.TRANS64.TRYWAIT P1, [R20+URZ+0x19c50], R10 ;  /* 0x019c500a140075a7 */ /* 0x000e64000802017f */
[----:B-1----:R-:W-:Y:S05]  /*160f0*/  @!P1 BRA `(.L_x_11947) ;  /* 0x000000e400c49947 */ /* 0x002fea0003800000 */
.L_x_11946:
[----:B------:R-:W-:Y:S05]  /*16100*/  BSYNC B1 ;  /* 0x0000000000017941 */ /* 0x000fea0003800000 */
.L_x_11945:
[----:B01----:R-:W-:Y:S01]  /*16110*/  VIADD R10, R18, 0x3000 ;  /* 0x00003000120a7836 */ /* 0x003fe20000000000 */
[----:B------:R-:W-:Y:S01]  /*16120*/  WARPGROUP.ARRIVE ;  /* 0x00000000000079c5 */ /* 0x000fe20000000000 */
[----:B------:R-:W-:-:S03]  /*16130*/  IMAD.MOV.U32 R15, RZ, RZ, 0x40000040 ;  /* 0x40000040ff0f7424 */ /* 0x000fc600078e00ff */
[----:B------:R-:W-:-:S04]  /*16140*/  SHF.R.U32.HI R10, RZ, 0x4, R10 ;  /* 0x00000004ff0a7819 */ /* 0x000fc8000001160a */
[----:B------:R-:W-:-:S04]  /*16150*/  LOP3.LUT R10, R10, 0x3fff, RZ, 0xc0, !PT ;  /* 0x00003fff0a0a7812 */ /* 0x000fc800078ec0ff */
[----:B------:R-:W-:-:S05]  /*16160*/  LOP3.LUT R10, R10, 0x10000, RZ, 0xfc, !PT ;  /* 0x000100000a0a7812 */ /* 0x000fca00078efcff */
[----:B------:R-:W-:Y:S02]  /*16170*/  IMAD R10, R11, 0x300, R10 ;  /* 0x000003000b0a7824 */ /* 0x000fe400078e020a */
[----:B------:R-:W-:Y:S02]  /*16180*/  IMAD.MOV.U32 R11, RZ, RZ, 0x40000040 ;  /* 0x40000040ff0b7424 */ /* 0x000fe400078e00ff */
[C---:B------:R-:W-:Y:S01]  /*16190*/  VIADD R14, R10.reuse, 0x2 ;  /* 0x000000020a0e7836 */ /* 0x040fe20000000000 */
[----:B------:R-:W-:Y:S02]  /*161a0*/  R2UR UR6, R10 ;  /* 0x000000000a0672ca */ /* 0x000fe400000e0000 */
[----:B------:R-:W-:Y:S01]  /*161b0*/  R2UR UR7, R11 ;  /* 0x000000000b0772ca */ /* 0x000fe200000e0000 */
[----:B------:R-:W-:-:S12]  /*161c0*/  IMAD.MOV.U32 R11, RZ, RZ, 0x40000040 ;  /* 0x40000040ff0b7424 */ /* 0x000fd800078e00ff */
        /* <DEDUP_REMOVED lines=22> */
.L_x_11948:
[----:B------:R-:W2:Y:S01]  /*16330*/  LDL R15, [R1+0x2c] ;  /* 0x00002c00010f7983 */ /* 0x000ea20000100800 */
[----:B------:R-:W0:Y:S03]  /*16340*/  LDC R11, c[0x0][0x448] ;  /* 0x00011200ff0b7b82 */ /* 0x000e260000000800 */
[----:B------:R-:W2:Y:S04]  /*16350*/  LDL R10, [R1+0x48] ;  /* 0x00004800010a7983 */ /* 0x000ea80000100800 */
[----:B------:R-:W3:Y:S01]  /*16360*/  LDL R140, [R1+0xc] ;  /* 0x00000c00018c7983 */ /* 0x000ee20000100800 */
[----:B------:R-:W1:Y:S03]  /*16370*/  LDC R139, c[0x0][0x9e4] ;  /* 0x00027900ff8b7b82 */ /* 0x000e660000000800 */
[----:B------:R-:W4:Y:S04]  /*16380*/  LDL R141, [R1+0x10] ;  /* 0x00001000018d7983 */ /* 0x000f280000100800 */
[----:B------:R-:W5:Y:S01]  /*16390*/  LDL R142, [R1+0x8] ;  /* 0x00000800018e7983 */ /* 0x000f620000100800 */
[----:B0-----:R-:W-:-:S13]  /*163a0*/  ISETP.NE.AND P1, PT, R11, 0x1, PT ;  /* 0x000000010b00780c */ /* 0x001fda0003f25270 */
[----:B------:R-:W0:Y:S08]  /*163b0*/  @P1 LDC R14, c[0x0][0x44c] ;  /* 0x00011300ff0e1b82 */ /* 0x000e300000000800 */
[----:B------:R-:W0:Y:S01]  /*163c0*/  @P1 LDC R11, c[0x0][0x450] ;  /* 0x00011400ff0b1b82 */ /* 0x000e220000000800 */
[----:B------:R-:W-:-:S04]  /*163d0*/  IMAD R5, R5, 0x8, R18 ;  /* 0x0000000805057824 */ /* 0x000fc800078e0212 */
        /* <DEDUP_REMOVED lines=11> */
[----:B-1----:R-:W-:Y:S01]  /*16490*/  ISETP.GE.AND P5, PT, R139, 0x1, PT ;  /* 0x000000018b00780c */ /* 0x002fe20003fa6270 */
        /* <DEDUP_REMOVED lines=11> */
[----:B0-----:R-:W-:-:S04]  /*16550*/  @P1 IMAD.HI.U32 R14, R10, R14, RZ ;  /* 0x0000000e0a0e1227 */ /* 0x001fc800078e00ff */
[C---:B------:R-:W-:Y:S01]  /*16560*/  FMUL.FTZ R15, R2.reuse, R25 ;  /* 0x00000019020f7220 */ /* 0x040fe20000410000 */
[C---:B------:R-:W-:Y:S01]  /*16570*/  FMUL.FTZ R25, R2.reuse, R29 ;  /* 0x0000001d02197220 */ /* 0x040fe20000410000 */
[----:B------:R-:W-:Y:S01]  /*16580*/  @P1 SHF.R.U32.HI R10, RZ, R11, R14 ;  /* 0x0000000bff0a1219 */ /* 0x000fe2000001160e */
        /* <DEDUP_REMOVED lines=38> */
[----:B------:R-:W2:Y:S01]  /*167f0*/  SHFL.IDX PT, R138, R10, RZ, 0x1c1f ;  /* 0x001c1fff0a8a7589 */ /* 0x000ea200000e0000 */
[C---:B------:R-:W-:Y:S01]  /*16800*/  FMUL.FTZ R30, R2.reuse, R34 ;  /* 0x00000022021e7220 */ /* 0x040fe20000410000 */
[C---:B------:R-:W-:Y:S01]  /*16810*/  FMUL.FTZ R70, R2.reuse, R72 ;  /* 0x0000004802467220 */ /* 0x040fe20000410000 */
[----:B------:R-:W-:Y:S01]  /*16820*/  FMUL.FTZ R71, R2, R73 ;  /* 0x0000004902477220 */ /* 0x000fe20000410000 */
[----:B0-----:R-:W-:-:S02]  /*16830*/  IMAD.SHL.U32 R5, R0, 0x80, RZ ;  /* 0x0000008000057824 */ /* 0x001fc400078e00ff */
        /* <DEDUP_REMOVED lines=13> */
[----:B------:R-:W-:Y:S01]  /*16910*/  FMUL.FTZ R81, R2, R86 ;  /* 0x0000005602517220 */ /* 0x000fe20000410000 */
[----:B------:R-:W0:Y:S02]  /*16920*/  MUFU.TANH R11, R11 ;  /* 0x0000000b000b7308 */ /* 0x000e240000002400 */
[----:B----4-:R-:W-:-:S06]  /*16930*/  IMAD R46, R141, -0x2, R46 ;  /* 0xfffffffe8d2e7824 */ /* 0x010fcc00078e022e */
[----:B------:R-:W3:Y:S01]  /*16940*/  MUFU.TANH R15, R15 ;  /* 0x0000000f000f7308 */ /* 0x000ee20000002400 */
[----:B-----5:R-:W-:-:S07]  /*16950*/  IADD3 R46, -R157, R46, R142 ;  /* 0x0000002e9d2e7210 */ /* 0x020fce0007ffe18e */
        /* <DEDUP_REMOVED lines=52> */
[----:B------:R-:W-:-:S02]  /*16ca0*/  VIADD R137, R46, UR47 ;  /* 0x0000002f2e897c36 */ /* 0x000fc40008000000 */
[----:B------:R-:W-:Y:S02]  /*16cb0*/  VIADD R87, R46, UR36 ;  /* 0x000000242e577c36 */ /* 0x000fe40008000000 */
[--C-:B--2---:R-:W-:Y:S02]  /*16cc0*/  IMAD.IADD R86, R137, 0x1, R138.reuse ;  /* 0x0000000189567824 */ /* 0x104fe400078e028a */
[----:B------:R-:W-:Y:S01]  /*16cd0*/  IMAD.IADD R85, R87, 0x1, R138 ;  /* 0x0000000157557824 */ /* 0x000fe200078e028a */
[----:B-1-34-:R-:W-:Y:S06]  /*16ce0*/  @!P5 BRA `(.L_x_11949) ;  /* 0x000000000058d947 */ /* 0x01afec0003800000 */
        /* <DEDUP_REMOVED lines=12> */
.L_x_11951:
[----:B------:R-:W-:-:S05]  /*16db0*/  IMAD.U32 R139, RZ, RZ, UR41 ;  /* 0x00000029ff8b7e24 */ /* 0x000fca000f8e00ff */
[----:B------:R-:W-:-:S13]  /*16dc0*/  ISETP.NE.AND P1, PT, R139, 0x1, PT ;  /* 0x000000018b00780c */ /* 0x000fda0003f25270 */
[----:B------:R-:W1:Y:S02]  /*16dd0*/  @P1 LDC.64 R46, c[0x0][0x9e8] ;  /* 0x00027a00ff2e1b82 */ /* 0x000e640000000a00 */
[----:B-1----:R-:W-:-:S05]  /*16de0*/  @P1 IMAD.HI.U32 R46, R138, R46, RZ ;  /* 0x0000002e8a2e1227 */ /* 0x002fca00078e00ff */
[----:B------:R-:W-:-:S07]  /*16df0*/  @P1 SHF.R.U32.HI R138, RZ, R47, R46 ;  /* 0x0000002fff8a1219 */ /* 0x000fce000001162e */
.L_x_11952:
[----:B------:R-:W-:Y:S05]  /*16e00*/  BSYNC B1 ;  /* 0x0000000000017941 */ /* 0x000fea0003800000 */
.L_x_11950:
[----:B------:R-:W-:-:S04]  /*16e10*/  IMAD R138, R138, R139, -R5 ;  /* 0x0000008b8a8a7224 */ /* 0x000fc800078e0a05 */
[----:B------:R-:W-:-:S05]  /*16e20*/  IMAD R138, R141, -0x2, R138 ;  /* 0xfffffffe8d8a7824 */ /* 0x000fca00078e028a */
[----:B------:R-:W-:Y:S02]  /*16e30*/  VIMNMX R85, R85, R138, !PT ;  /* 0x0000008a55557248 */ /* 0x000fe40007fe0100 */
[----:B------:R-:W-:-:S07]  /*16e40*/  VIADDMNMX R86, R138, R139, R86, PT ;  /* 0x0000008b8a567246 */ /* 0x000fce0003800156 */
.L_x_11949:
[----:B------:R-:W-:Y:S01]  /*16e50*/  ISETP.GT.AND P1, PT, R0, -0x1, PT ;  /* 0xffffffff0000780c */ /* 0x000fe20003f24270 */
[----:B------:R-:W1:Y:S03]  /*16e60*/  SHFL.IDX PT, R10, R10, 0x1, 0x1c1f ;  /* 0x003c1f000a0a7f89 */ /* 0x000e6600000e0000 */
[C---:B------:R-:W-:Y:S02]  /*16e70*/  ISETP.GT.AND P3, PT, R85.reuse, RZ, P1 ;  /* 0x000000ff5500720c */ /* 0x040fe40000f64270 */
[----:B------:R-:W-:Y:S02]  /*16e80*/  ISETP.GT.AND P4, PT, R85, 0x1, P1 ;  /* 0x000000015500780c */ /* 0x000fe40000f84270 */
[C---:B------:R-:W-:Y:S02]  /*16e90*/  ISETP.LT.OR P3, PT, R86.reuse, 0x1, P3 ;  /* 0x000000015600780c */ /* 0x040fe40001f61670 */
[----:B------:R-:W-:-:S02]  /*16ea0*/  ISETP.LT.OR P4, PT, R86, 0x2, P4 ;  /* 0x000000025600780c */ /* 0x000fc40002781670 */
[----:B0-----:R-:W-:Y:S02]  /*16eb0*/  FSEL R46, R11, -INF , !P3 ;  /* 0xff8000000b2e7808 */ /* 0x001fe40005800000 */
[----:B------:R-:W-:Y:S02]  /*16ec0*/  FSEL R15, R15, -INF , !P4 ;  /* 0xff8000000f0f7808 */ /* 0x000fe40006000000 */
[C---:B------:R-:W-:Y:S02]  /*16ed0*/  ISETP.GT.AND P2, PT, R85.reuse, 0x8, P1 ;  /* 0x000000085500780c */ /* 0x040fe40000f44270 */
[C---:B------:R-:W-:Y:S02]  /*16ee0*/  ISETP.GT.AND P3, PT, R85.reuse, 0x9, P1 ;  /* 0x000000095500780c */ /* 0x040fe40000f64270 */
[----:B------:R-:W-:Y:S02]  /*16ef0*/  ISETP.GT.AND P4, PT, R85, 0x10, P1 ;  /* 0x000000105500780c */ /* 0x000fe40000f84270 */
[----:B------:R-:W-:-:S02]  /*16f00*/  ISETP.LT.OR P2, PT, R86, 0x9, P2 ;  /* 0x000000095600780c */ /* 0x000fc40001741670 */
[C---:B------:R-:W-:Y:S01]  /*16f10*/  ISETP.LT.OR P3, PT, R86.reuse, 0xa, P3 ;  /* 0x0000000a5600780c */ /* 0x040fe20001f61670 */
[--C-:B-1----:R-:W-:Y:S01]  /*16f20*/  IMAD.IADD R137, R137, 0x1, R10.reuse ;  /* 0x0000000189897824 */ /* 0x102fe200078e020a */
        /* <DEDUP_REMOVED lines=99> */
.L_x_11955:
[----:B------:R-:W-:-:S05]  /*17560*/  IMAD.U32 R85, RZ, RZ, UR41 ;  /* 0x00000029ff557e24 */ /* 0x000fca000f8e00ff */
[----:B------:R-:W-:-:S13]  /*17570*/  ISETP.NE.AND P2, PT, R85, 0x1, PT ;  /* 0x000000015500780c */ /* 0x000fda0003f45270 */
[----:B------:R-:W0:Y:S02]  /*17580*/  @P2 LDC.64 R10, c[0x0][0x9e8] ;  /* 0x00027a00ff0a2b82 */ /* 0x000e240000000a00 */
[----:B0-----:R-:W-:-:S05]  /*17590*/  @P2 IMAD.HI.U32 R10, R47, R10, RZ ;  /* 0x0000000a2f0a2227 */ /* 0x001fca00078e00ff */
[----:B------:R-:W-:-:S07]  /*175a0*/  @P2 SHF.R.U32.HI R47, RZ, R11, R10 ;  /* 0x0000000bff2f2219 */ /* 0x000fce000001160a */
.L_x_11956:
[----:B------:R-:W-:Y:S05]  /*175b0*/  BSYNC B1 ;  /* 0x0000000000017941 */ /* 0x000fea0003800000 */
.L_x_11954:
[----:B------:R-:W-:-:S04]  /*175c0*/  IMAD R5, R47, R85, -R5 ;  /* 0x000000552f057224 */ /* 0x000fc800078e0a05 */
[----:B------:R-:W-:-:S05]  /*175d0*/  IMAD R5, R141, -0x2, R5 ;  /* 0xfffffffe8d057824 */ /* 0x000fca00078e0205 */
[----:B------:R-:W-:Y:S02]  /*175e0*/  VIMNMX R87, R87, R5, !PT ;  /* 0x0000000557577248 */ /* 0x000fe40007fe0100 */
[----:B------:R-:W-:-:S07]  /*175f0*/  VIADDMNMX R137, R5, R85, R137, PT ;  /* 0x0000005505897246 */ /* 0x000fce0003800189 */
.L_x_11953:
[----:B------:R-:W-:Y:S02]  /*17600*/  FMNMX.FTZ R5, R46, R13, !PT ;  /* 0x0000000d2e057209 */ /* 0x000fe40007810000 */
[----:B------:R-:W-:Y:S02]  /*17610*/  ISETP.GT.AND P4, PT, R87, 0x1, P1 ;  /* 0x000000015700780c */ /* 0x000fe40000f84270 */
        /* <DEDUP_REMOVED lines=9> */
[----:B------:R-:W-:-:S02]  /*176b0*/  ISETP.LT.OR P3, PT, R137, 0xa, P3 ;  /* 0x0000000a8900780c */ /* 0x000fc40001f61670 */
[----:B------:R-:W-:Y:S02]  /*176c0*/  FMNMX.FTZ R5, R32, R5, !PT ;  /* 0x0000000520057209 */ /* 0x000fe40007810000 */
[----:B------:R-:W-:Y:S02]  /*176d0*/  FSEL R21, R21, -INF , !P4 ;  /* 0xff80000015157808 */ /* 0x000fe40006000000 */
[----:B------:R-:W-:Y:S02]  /*176e0*/  FMNMX.FTZ R5, R33, R5, !PT ;  /* 0x0000000521057209 */ /* 0x000fe40007810000 */
[----:B------:R-:W-:Y:S01]  /*176f0*/  FSEL R11, R26, -INF , !P2 ;  /* 0xff8000001a0b7808 */ /* 0x000fe20005000000 */
[----:B------:R-:W-:Y:S01]  /*17700*/  IMAD.U32 R26, RZ, RZ, UR40 ;  /* 0x00000028ff1a7e24 */ /* 0x000fe2000f8e00ff */
[----:B------:R-:W-:Y:S02]  /*17710*/  FMNMX.FTZ R5, R36, R5, !PT ;  /* 0x0000000524057209 */ /* 0x000fe40007810000 */
[----:B------:R-:W-:-:S02]  /*17720*/  FSEL R27, R27, -INF , !P3 ;  /* 0xff8000001b1b7808 */ /* 0x000fc40005800000 */
[----:B------:R-:W-:Y:S02]  /*17730*/  FMNMX.FTZ R5, R37, R5, !PT ;  /* 0x0000000525057209 */ /* 0x000fe40007810000 */
[C---:B------:R-:W-:Y:S02]  /*17740*/  ISETP.GT.AND P4, PT, R87.reuse, 0x10, P1 ;  /* 0x000000105700780c */ /* 0x040fe40000f84270 */
[----:B------:R-:W-:Y:S02]  /*17750*/  FMNMX.FTZ R5, R40, R5, !PT ;  /* 0x0000000528057209 */ /* 0x000fe40007810000 */
[----:B------:R-:W-:Y:S02]  /*17760*/  ISETP.GT.AND P2, PT, R87, 0x11, P1 ;  /* 0x000000115700780c */ /* 0x000fe40000f44270 */
[----:B------:R-:W-:Y:S02]  /*17770*/  FMNMX.FTZ R5, R41, R5, !PT ;  /* 0x0000000529057209 */ /* 0x000fe40007810000 */
[----:B------:R-:W-:-:S02]  /*17780*/  ISETP.GT.AND P3, PT, R87, 0x18, P1 ;  /* 0x000000185700780c */ /* 0x000fc40000f64270 */
[----:B------:R-:W-:Y:S02]  /*17790*/  FMNMX.FTZ R5, R44, R5, !PT ;  /* 0x000000052c057209 */ /* 0x000fe40007810000 */
[----:B------:R-:W-:Y:S02]  /*177a0*/  ISETP.LT.OR P4, PT, R137, 0x11, P4 ;  /* 0x000000118900780c */ /* 0x000fe40002781670 */
[----:B------:R-:W-:Y:S02]  /*177b0*/  FMNMX.FTZ R5, R45, R5, !PT ;  /* 0x000000052d057209 */ /* 0x000fe40007810000 */
[C---:B------:R-:W-:Y:S02]  /*177c0*/  ISETP.LT.OR P2, PT, R137.reuse, 0x12, P2 ;  /* 0x000000128900780c */ /* 0x040fe40001741670 */
[----:B------:R-:W-:Y:S02]  /*177d0*/  FMNMX.FTZ R5, R50, R5, !PT ;  /* 0x0000000532057209 */ /* 0x000fe40007810000 */
[----:B------:R-:W-:-:S02]  /*177e0*/  ISETP.LT.OR P3, PT, R137, 0x19, P3 ;  /* 0x000000198900780c */ /* 0x000fc40001f61670 */
[----:B------:R-:W-:Y:S02]  /*177f0*/  FMNMX.FTZ R5, R51, R5, !PT ;  /* 0x0000000533057209 */ /* 0x000fe40007810000 */
[----:B------:R-:W-:Y:S02]  /*17800*/  FSEL R30, R30, -INF , !P4 ;  /* 0xff8000001e1e7808 */ /* 0x000fe40006000000 */
[----:B------:R-:W-:Y:S02]  /*17810*/  FMNMX.FTZ R5, R54, R5, !PT ;  /* 0x0000000536057209 */ /* 0x000fe40007810000 */
[----:B------:R-:W-:Y:S02]  /*17820*/  FSEL R31, R31, -INF , !P2 ;  /* 0xff8000001f1f7808 */ /* 0x000fe40005000000 */
[----:B------:R-:W-:Y:S02]  /*17830*/  FMNMX.FTZ R5, R55, R5, !PT ;  /* 0x0000000537057209 */ /* 0x000fe40007810000 */
[----:B------:R-:W-:-:S02]  /*17840*/  FSEL R34, R34, -INF , !P3 ;  /* 0xff80000022227808 */ /* 0x000fc40005800000 */
        /* <DEDUP_REMOVED lines=28> */
[C---:B------:R-:W-:Y:S02]  /*17a10*/  ISETP.GT.AND P4, PT, R87.reuse, 0x31, P1 ;  /* 0x000000315700780c */ /* 0x040fe40000f84270 */
[----:B------:R-:W-:-:S02]  /*17a20*/  ISETP.GT.AND P2, PT, R87, 0x38, P1 ;  /* 0x000000385700780c */ /* 0x000fc40000f44270 */
[----:B------:R-:W-:Y:S02]  /*17a30*/  ISETP.GT.AND P3, PT, R87, 0x39, P1 ;  /* 0x000000395700780c */ /* 0x000fe40000f64270 */
[----:B------:R-:W-:Y:S02]  /*17a40*/  FMNMX.FTZ R5, R79, R5, !PT ;  /* 0x000000054f057209 */ /* 0x000fe40007810000 */
[C---:B------:R-:W-:Y:S02]  /*17a50*/  ISETP.LT.OR P4, PT, R137.reuse, 0x32, P4 ;  /* 0x000000328900780c */ /* 0x040fe40002781670 */
[C---:B------:R-:W-:Y:S02]  /*17a60*/  ISETP.LT.OR P2, PT, R137.reuse, 0x39, P2 ;  /* 0x000000398900780c */ /* 0x040fe40001741670 */
[----:B------:R-:W-:Y:S02]  /*17a70*/  ISETP.LT.OR P3, PT, R137, 0x3a, P3 ;  /* 0x0000003a8900780c */ /* 0x000fe40001f61670 */
[----:B------:R-:W-:-:S02]  /*17a80*/  FMNMX.FTZ R5, R80, R5, !PT ;  /* 0x0000000550057209 */ /* 0x000fc40007810000 */
[----:B------:R-:W-:Y:S02]  /*17a90*/  LOP3.LUT R22, R22, 0xdfffffff, RZ, 0xc0, !PT ;  /* 0xdfffffff16167812 */ /* 0x000fe400078ec0ff */
[----:B------:R-:W-:Y:S02]  /*17aa0*/  FSEL R49, R49, -INF , !P4 ;  /* 0xff80000031317808 */ /* 0x000fe40006000000 */
[----:B------:R-:W-:Y:S02]  /*17ab0*/  FSEL R52, R52, -INF , !P2 ;  /* 0xff80000034347808 */ /* 0x000fe40005000000 */
[----:B------:R-:W-:Y:S02]  /*17ac0*/  FSEL R53, R53, -INF , !P3 ;  /* 0xff80000035357808 */ /* 0x000fe40005800000 */
[C---:B------:R-:W-:Y:S02]  /*17ad0*/  ISETP.GT.AND P4, PT, R87.reuse, 0x40, P1 ;  /* 0x000000405700780c */ /* 0x040fe40000f84270 */
[----:B------:R-:W-:-:S02]  /*17ae0*/  ISETP.GT.AND P2, PT, R87, 0x41, P1 ;  /* 0x000000415700780c */ /* 0x000fc40000f44270 */
[----:B------:R-:W-:Y:S02]  /*17af0*/  ISETP.GT.AND P3, PT, R87, 0x48, P1 ;  /* 0x000000485700780c */ /* 0x000fe40000f64270 */
[----:B------:R-:W-:Y:S02]  /*17b00*/  FMNMX.FTZ R5, R83, R5, !PT ;  /* 0x0000000553057209 */ /* 0x000fe40007810000 */
[----:B------:R-:W-:Y:S02]  /*17b10*/  @P0 LOP3.LUT R22, R22, 0x20000000, RZ, 0xfc, !PT ;  /* 0x2000000016160812 */ /* 0x000fe400078efcff */
[----:B------:R-:W-:Y:S02]  /*17b20*/  ISETP.GT.AND P0, PT, R87, 0x61, P1 ;  /* 0x000000615700780c */ /* 0x000fe40000f04270 */
[C---:B------:R-:W-:Y:S02]  /*17b30*/  ISETP.LT.OR P4, PT, R137.reuse, 0x41, P4 ;  /* 0x000000418900780c */ /* 0x040fe40002781670 */
[----:B------:R-:W-:-:S02]  /*17b40*/  ISETP.LT.OR P2, PT, R137, 0x42, P2 ;  /* 0x000000428900780c */ /* 0x000fc40001741670 */
[----:B------:R-:W-:Y:S02]  /*17b50*/  ISETP.LT.OR P3, PT, R137, 0x49, P3 ;  /* 0x000000498900780c */ /* 0x000fe40001f61670 */
[----:B------:R-:W-:Y:S02]  /*17b60*/  FMNMX.FTZ R5, R84, R5, !PT ;  /* 0x0000000554057209 */ /* 0x000fe40007810000 */
[----:B------:R-:W-:Y:S02]  /*17b70*/  FSEL R56, R56, -INF , !P4 ;  /* 0xff80000038387808 */ /* 0x000fe40006000000 */
[----:B------:R-:W-:Y:S01]  /*17b80*/  FSEL R57, R57, -INF , !P2 ;  /* 0xff80000039397808 */ /* 0x000fe20005000000 */
[----:B------:R-:W0:Y:S01]  /*17b90*/  SHFL.BFLY PT, R10, R5, 0x2, 0x1f ;  /* 0x0c401f00050a7f89 */ /* 0x000e2200000e0000 */
[----:B------:R-:W-:Y:S02]  /*17ba0*/  FSEL R60, R60, -INF , !P3 ;  /* 0xff8000003c3c7808 */ /* 0x000fe40005800000 */
[----:B------:R-:W-:-:S02]  /*17bb0*/  ISETP.GT.AND P4, PT, R87, 0x49, P1 ;  /* 0x000000495700780c */ /* 0x000fc40000f84270 */
[C---:B------:R-:W-:Y:S02]  /*17bc0*/  ISETP.GT.AND P2, PT, R87.reuse, 0x50, P1 ;  /* 0x000000505700780c */ /* 0x040fe40000f44270 */
[----:B------:R-:W-:Y:S02]  /*17bd0*/  ISETP.GT.AND P3, PT, R87, 0x51, P1 ;  /* 0x000000515700780c */ /* 0x000fe40000f64270 */
[----:B------:R-:W-:Y:S02]  /*17be0*/  LOP3.LUT R22, R22, 0x7fffffff, RZ, 0xc0, !PT ;  /* 0x7fffffff16167812 */ /* 0x000fe400078ec0ff */
[C---:B------:R-:W-:Y:S02]  /*17bf0*/  ISETP.LT.OR P4, PT, R137.reuse, 0x4a, P4 ;  /* 0x0000004a8900780c */ /* 0x040fe40002781670 */
[C---:B------:R-:W-:Y:S02]  /*17c00*/  ISETP.LT.OR P2, PT, R137.reuse, 0x51, P2 ;  /* 0x000000518900780c */ /* 0x040fe40001741670 */
[----:B------:R-:W-:-:S02]  /*17c10*/  ISETP.LT.OR P3, PT, R137, 0x52, P3 ;  /* 0x000000528900780c */ /* 0x000fc40001f61670 */
[----:B------:R-:W-:Y:S02]  /*17c20*/  @P0 LOP3.LUT R22, R22, 0x80000000, RZ, 0xfc, !PT ;  /* 0x8000000016160812 */ /* 0x000fe400078efcff */
[----:B------:R-:W-:Y:S02]  /*17c30*/  ISETP.GT.AND P0, PT, R87, RZ, P1 ;  /* 0x000000ff5700720c */ /* 0x000fe40000f04270 */
        /* <DEDUP_REMOVED lines=9> */
[----:B------:R-:W-:-:S02]  /*17cd0*/  LOP3.LUT R22, R22, 0xfffffff7, RZ, 0xc0, !PT ;  /* 0xfffffff716167812 */ /* 0x000fc400078ec0ff */
[----:B------:R-:W-:Y:S02]  /*17ce0*/  FSEL R68, R68, -INF , !P4 ;  /* 0xff80000044447808 */ /* 0x000fe40006000000 */
[----:B------:R-:W-:Y:S02]  /*17cf0*/  FSEL R69, R69, -INF , !P2 ;  /* 0xff80000045457808 */ /* 0x000fe40005000000 */
[----:B------:R-:W-:Y:S02]  /*17d00*/  FSEL R73, R73, -INF , !P3 ;  /* 0xff80000049497808 */ /* 0x000fe40005800000 */
[C---:B------:R-:W-:Y:S02]  /*17d10*/  ISETP.GT.AND P2, PT, R87.reuse, 0x68, P1 ;  /* 0x000000685700780c */ /* 0x040fe40000f44270 */
[C---:B------:R-:W-:Y:S02]  /*17d20*/  ISETP.GT.AND P3, PT, R87.reuse, 0x69, P1 ;  /* 0x000000695700780c */ /* 0x040fe40000f64270 */
[----:B------:R-:W-:-:S02]  /*17d30*/  ISETP.GT.AND P4, PT, R87, 0x70, P1 ;  /* 0x000000705700780c */ /* 0x000fc40000f84270 */
[C---:B------:R-:W-:Y:S02]  /*17d40*/  ISETP.GT.AND P5, PT, R87.reuse, 0x71, P1 ;  /* 0x000000715700780c */ /* 0x040fe40000fa4270 */
[C---:B------:R-:W-:Y:S02]  /*17d50*/  ISETP.GT.AND P6, PT, R87.reuse, 0x78, P1 ;  /* 0x000000785700780c */ /* 0x040fe40000fc4270 */
[----:B------:R-:W-:Y:S02]  /*17d60*/  ISETP.GT.AND P1, PT, R87, 0x79, P1 ;  /* 0x000000795700780c */ /* 0x000fe40000f24270 */
[----:B------:R-:W-:Y:S02]  /*17d70*/  @P0 LOP3.LUT R22, R22, 0x8, RZ, 0xfc, !PT ;  /* 0x0000000816160812 */ /* 0x000fe400078efcff */
[----:B0-----:R-:W-:Y:S02]  /*17d80*/  FMNMX.FTZ R5, R5, R10, !PT ;  /* 0x0000000a05057209 */ /* 0x001fe40007810000 */
[----:B------:R-:W-:-:S02]  /*17d90*/  LOP3.LUT P0, RZ, R22, 0x80000000, RZ, 0xc0, !PT ;  /* 0x8000000016ff7812 */ /* 0x000fc4000780c0ff */
[----:B------:R-:W-:Y:S01]  /*17da0*/  LOP3.LUT R22, R22, 0xfffffffd, RZ, 0xc0, !PT ;  /* 0xfffffffd16167812 */ /* 0x000fe200078ec0ff */
[----:B------:R-:W0:Y:S01]  /*17db0*/  SHFL.BFLY PT, R10, R5, 0x1, 0x1f ;  /* 0x0c201f00050a7f89 */ /* 0x000e2200000e0000 */
[C---:B------:R-:W-:Y:S02]  /*17dc0*/  ISETP.LT.OR P0, PT, R137.reuse, 0x62, P0 ;  /* 0x000000628900780c */ /* 0x040fe40000701670 */
[C---:B------:R-:W-:Y:S02]  /*17dd0*/  ISETP.LT.OR P4, PT, R137.reuse, 0x71, P4 ;  /* 0x000000718900780c */ /* 0x040fe40002781670 */
[----:B------:R-:W-:Y:S02]  /*17de0*/  @P1 LOP3.LUT R22, R22, 0x2, RZ, 0xfc, !PT ;  /* 0x0000000216161812 */ /* 0x000fe400078efcff */
[----:B------:R-:W-:Y:S02]  /*17df0*/  ISETP.LT.OR P5, PT, R137, 0x72, P5 ;  /* 0x000000728900780c */ /* 0x000fe40002fa1670 */
[----:B------:R-:W-:-:S02]  /*17e00*/  LOP3.LUT P1, RZ, R22, 0x8, RZ, 0xc0, !PT ;  /* 0x0000000816ff7812 */ /* 0x000fc4000782c0ff */
[----:B------:R-:W-:Y:S02]  /*17e10*/  LOP3.LUT R22, R22, 0xffffffef, RZ, 0xc0, !PT ;  /* 0xffffffef16167812 */ /* 0x000fe400078ec0ff */
[C---:B------:R-:W-:Y:S02]  /*17e20*/  ISETP.LT.OR P1, PT, R137.reuse, 0x1, P1 ;  /* 0x000000018900780c */ /* 0x040fe40000f21670 */
[----:B------:R-:W-:Y:S02]  /*17e30*/  @P0 LOP3.LUT R22, R22, 0x10, RZ, 0xfc, !PT ;  /* 0x0000001016160812 */ /* 0x000fe400078efcff */
[----:B------:R-:W-:Y:S02]  /*17e40*/  ISETP.LT.OR P0, PT, R137, 0x69, P2 ;  /* 0x000000698900780c */ /* 0x000fe40001701670 */
[C---:B------:R-:W-:Y:S02]  /*17e50*/  LOP3.LUT P2, RZ, R22.reuse, 0x2, RZ, 0xc0, !PT ;  /* 0x0000000216ff7812 */ /* 0x040fe4000784c0ff */
[----:B------:R-:W-:-:S02]  /*17e60*/  LOP3.LUT R22, R22, 0xfffffffb, RZ, 0xc0, !PT ;  /* 0xfffffffb16167812 */ /* 0x000fc400078ec0ff */
[----:B------:R-:W-:Y:S02]  /*17e70*/  FSEL R14, R14, -INF , !P1 ;  /* 0xff8000000e0e7808 */ /* 0x000fe40004800000 */
[----:B0-----:R-:W-:Y:S02]  /*17e80*/  FMNMX.FTZ R5, R5, R10, !PT ;  /* 0x0000000a05057209 */ /* 0x001fe40007810000 */
[----:B------:R-:W-:Y:S02]  /*17e90*/  FSEL R77, R77, -INF , !P4 ;  /* 0xff8000004d4d7808 */ /* 0x000fe40006000000 */
[----:B------:R-:W-:Y:S01]  /*17ea0*/  ISETP.LT.OR P6, PT, R137, 0x79, P6 ;  /* 0x000000798900780c */ /* 0x000fe200037c1670 */
[----:B------:R-:W-:-:S01]  /*17eb0*/  FFMA.FTZ R47, R5, R26, -8 ;  /* 0xc1000000052f7423 */ /* 0x000fc2000001001a */
[----:B------:R-:W-:Y:S02]  /*17ec0*/  @P0 LOP3.LUT R22, R22, 0x4, RZ, 0xfc, !PT ;  /* 0x0000000416160812 */ /* 0x000fe400078efcff */
[----:B------:R-:W-:-:S02]  /*17ed0*/  ISETP.LT.OR P0, PT, R137, 0x6a, P3 ;  /* 0x0000006a8900780c */ /* 0x000fc40001f01670 */
[C---:B------:R-:W-:Y:S02]  /*17ee0*/  FSETP.NEU.FTZ.AND P3, PT, R5.reuse, -INF , PT ;  /* 0xff8000000500780b */ /* 0x040fe40003f7d000 */
[----:B------:R-:W-:Y:S02]  /*17ef0*/  LOP3.LUT R22, R22, 0xbfffffff, RZ, 0xc0, !PT ;  /* 0xbfffffff16167812 */ /* 0x000fe400078ec0ff */
[----:B------:R-:W-:Y:S02]  /*17f00*/  FSEL R10, R5, RZ, P3 ;  /* 0x000000ff050a7208 */ /* 0x000fe40001800000 */
[----:B------:R-:W-:Y:S02]  /*17f10*/  FSEL R47, R47, RZ, P3 ;  /* 0x000000ff2f2f7208 */ /* 0x000fe40001800000 */
[----:B------:R-:W-:Y:S01]  /*17f20*/  FSEL R78, R78, -INF , !P5 ;  /* 0xff8000004e4e7808 */ /* 0x000fe20006800000 */
[----:B------:R-:W-:-:S01]  /*17f30*/  FADD.FTZ R13, -R10, R13 ;  /* 0x0000000d0a0d7221 */ /* 0x000fc20000010100 */
[----:B------:R-:W-:Y:S01]  /*17f40*/  FMNMX.FTZ R10, R14, R12, !PT ;  /* 0x0000000c0e0a7209 */ /* 0x000fe20007810000 */
[----:B------:R-:W-:-:S01]  /*17f50*/  FFMA.FTZ R46, R46, R26, -R47 ;  /* 0x0000001a2e2e7223 */ /* 0x000fc2000001082f */
[----:B------:R-:W-:Y:S01]  /*17f60*/  @P0 LOP3.LUT R22, R22, 0x40000000, RZ, 0xfc, !PT ;  /* 0x4000000016160812 */ /* 0x000fe200078efcff */
[----:B------:R-:W-:-:S01]  /*17f70*/  FFMA.FTZ R15, R15, R26, -R47 ;  /* 0x0000001a0f0f7223 */ /* 0x000fc2000001082f */
[----:B------:R-:W-:Y:S01]  /*17f80*/  FMNMX.FTZ R10, R21, R10, !PT ;  /* 0x0000000a150a7209 */ /* 0x000fe20007810000 */
[----:B------:R-:W-:-:S01]  /*17f90*/  FFMA.FTZ R24, R24, R26, -R47 ;  /* 0x0000001a18187223 */ /* 0x000fc2000001082f */
[----:B------:R-:W-:Y:S01]  /*17fa0*/  LOP3.LUT P0, RZ, R22, 0x10, RZ, 0xc0, !PT ;  /* 0x0000001016ff7812 */ /* 0x000fe2000780c0ff */
[----:B------:R-:W-:-:S01]  /*17fb0*/  FFMA.FTZ R25, R25, R26, -R47 ;  /* 0x0000001a19197223 */ /* 0x000fc2000001082f */
[----:B------:R-:W-:Y:S01]  /*17fc0*/  FMNMX.FTZ R10, R11, R10, !PT ;  /* 0x0000000a0b0a7209 */ /* 0x000fe20007810000 */
[----:B------:R-:W-:-:S01]  /*17fd0*/  FFMA.FTZ R28, R28, R26, -R47 ;  /* 0x0000001a1c1c7223 */ /* 0x000fc2000001082f */
[----:B------:R-:W-:Y:S01]  /*17fe0*/  LOP3.LUT P3, RZ, R22, 0x4, RZ, 0xc0, !PT ;  /* 0x0000000416ff7812 */ /* 0x000fe2000786c0ff */
[----:B------:R-:W-:-:S01]  /*17ff0*/  FFMA.FTZ R29, R29, R26, -R47 ;  /* 0x0000001a1d1d7223 */ /* 0x000fc2000001082f */
[----:B------:R-:W-:Y:S01]  /*18000*/  FMNMX.FTZ R10, R27, R10, !PT ;  /* 0x0000000a1b0a7209 */ /* 0x000fe20007810000 */
[----:B------:R-:W-:-:S01]  /*18010*/  FFMA.FTZ R32, R32, R26, -R47 ;  /* 0x0000001a20207223 */ /* 0x000fc2000001082f */
[----:B------:R-:W-:Y:S01]  /*18020*/  FSEL R72, R72, -INF , !P0 ;  /* 0xff80000048487808 */ /* 0x000fe20004000000 */
        /* <DEDUP_REMOVED lines=11> */
[----:B------:R-:W-:Y:S01]  /*180e0*/  FSEL R75, R75, -INF , !P0 ;  /* 0xff8000004b4b7808 */ /* 0x000fe20004000000 */
[----:B------:R-:W-:-:S01]  /*180f0*/  FFMA.FTZ R45, R45, R26, -R47 ;  /* 0x0000001a2d2d7223 */ /* 0x000fc2000001082f */
[----:B------:R-:W-:Y:S01]  /*18100*/  FMNMX.FTZ R10, R35, R10, !PT ;  /* 0x0000000a230a7209 */ /* 0x000fe20007810000 */
[----:B------:R-:W-:-:S01]  /*18110*/  FFMA.FTZ R50, R50, R26, -R47 ;  /* 0x0000001a32327223 */ /* 0x000fc2000001082f */
[----:B------:R-:W-:Y:S01]  /*18120*/  ISETP.LT.OR P2, PT, R137, 0x7a, P2 ;  /* 0x0000007a8900780c */ /* 0x000fe20001741670 */
        /* <DEDUP_REMOVED lines=26> */
[----:B------:R-:W-:Y:S01]  /*182d0*/  FMUL.FTZ R13, R13, R26 ;  /* 0x0000001a0d0d7220 */ /* 0x000fe20000410000 */
[----:B------:R-:W-:Y:S01]  /*182e0*/  MUFU.EX2 R46, R46 ;  /* 0x0000002e002e7308 */ /* 0x000fe20000000800 */
[----:B------:R-:W-:-:S02]  /*182f0*/  LOP3.LUT P0, RZ, R22, 0x20000000, RZ, 0xc0, !PT ;  /* 0x2000000016ff7812 */ /* 0x000fc4000780c0ff */
[----:B------:R-:W-:-:S04]  /*18300*/  FMNMX.FTZ R10, R53, R10, !PT ;  /* 0x0000000a350a7209 */ /* 0x000fc80007810000 */
[----:B------:R-:W-:Y:S01]  /*18310*/  FMNMX.FTZ R10, R56, R10, !PT ;  /* 0x0000000a380a7209 */ /* 0x000fe20007810000 */
[----:B------:R-:W0:Y:S03]  /*18320*/  MUFU.EX2 R13, R13 ;  /* 0x0000000d000d7308 */ /* 0x000e260000000800 */
[----:B------:R-:W-:-:S04]  /*18330*/  FMNMX.FTZ R10, R57, R10, !PT ;  /* 0x0000000a390a7209 */ /* 0x000fc80007810000 */
[----:B------:R-:W-:Y:S01]  /*18340*/  FMNMX.FTZ R10, R60, R10, !PT ;  /* 0x0000000a3c0a7209 */ /* 0x000fe20007810000 */
[----:B------:R-:W1:Y:S03]  /*18350*/  MUFU.EX2 R15, R15 ;  /* 0x0000000f000f7308 */ /* 0x000e660000000800 */
[----:B------:R-:W-:-:S04]  /*18360*/  FMNMX.FTZ R10, R61, R10, !PT ;  /* 0x0000000a3d0a7209 */ /* 0x000fc80007810000 */
[----:B------:R-:W-:Y:S01]  /*18370*/  FMNMX.FTZ R10, R64, R10, !PT ;  /* 0x0000000a400a7209 */ /* 0x000fe20007810000 */
[----:B------:R-:W-:Y:S01]  /*18380*/  MUFU.EX2 R24, R24 ;  /* 0x0000001800187308 */ /* 0x000fe20000000800 */
[----:B0-----:R-:W-:-:S02]  /*18390*/  FFMA.FTZ R4, R13, R4, R46 ;  /* 0x000000040d047223 */ /* 0x001fc4000001002e */
[----:B------:R-:W-:-:S04]  /*183a0*/  FMNMX.FTZ R10, R65, R10, !PT ;  /* 0x0000000a410a7209 */ /* 0x000fc80007810000 */
[----:B------:R-:W-:Y:S01]  /*183b0*/  FMNMX.FTZ R10, R68, R10, !PT ;  /* 0x0000000a440a7209 */ /* 0x000fe20007810000 */
[----:B------:R-:W-:Y:S01]  /*183c0*/  MUFU.EX2 R25, R25 ;  /* 0x0000001900197308 */ /* 0x000fe20000000800 */
[----:B-1----:R-:W-:-:S02]  /*183d0*/  FADD.FTZ R4, R15, R4 ;  /* 0x000000040f047221 */ /* 0x002fc40000010000 */
        /* <DEDUP_REMOVED lines=12> */
[----:B------:R-:W-:-:S05]  /*184a0*/  FMNMX.FTZ R10, R82, R10, !PT ;  /* 0x0000000a520a7209 */ /* 0x000fca0007810000 */
        /* <DEDUP_REMOVED lines=10> */
[----:B0-----:R-:W-:-:S04]  /*18550*/  FMNMX.FTZ R10, R10, R84, !PT ;  /* 0x000000540a0a7209 */ /* 0x001fc80007810000 */
[----:B------:R-:W-:-:S03]  /*18560*/  FSETP.NEU.FTZ.AND P1, PT, R10, -INF , PT ;  /* 0xff8000000a00780b */ /* 0x000fc60003f3d000 */
[----:B------:R-:W-:Y:S01]  /*18570*/  MUFU.EX2 R51, R51 ;  /* 0x0000003300337308 */ /* 0x000fe20000000800 */
[----:B------:R-:W-:-:S05]  /*18580*/  FSEL R84, R10, RZ, P1 ;  /* 0x000000ff0a547208 */ /* 0x000fca0000800000 */
[----:B------:R-:W-:Y:S01]  /*18590*/  FADD.FTZ R12, -R84, R12 ;  /* 0x0000000c540c7221 */ /* 0x000fe20000010100 */
[----:B------:R-:W-:-:S01]  /*185a0*/  FFMA.FTZ R84, R10, R26, -8 ;  /* 0xc10000000a547423 */ /* 0x000fc2000001001a */
[----:B------:R-:W-:Y:S02]  /*185b0*/  MUFU.EX2 R54, R54 ;  /* 0x0000003600367308 */ /* 0x000fe40000000800 */
[----:B------:R-:W-:Y:S02]  /*185c0*/  FMUL.FTZ R12, R12, R26 ;  /* 0x0000001a0c0c7220 */ /* 0x000fe40000410000 */
[----:B------:R-:W-:-:S04]  /*185d0*/  FSEL R85, R84, RZ, P1 ;  /* 0x000000ff54557208 */ /* 0x000fc80000800000 */
        /* <DEDUP_REMOVED lines=38> */
[----:B------:R-:W-:Y:S01]  /*18840*/  FADD.FTZ R3, R25, R3 ;  /* 0x0000000319037221 */ /* 0x000fe20000010000 */
[----:B------:R-:W-:-:S01]  /*18850*/  FFMA.FTZ R81, R81, R26, -R85 ;  /* 0x0000001a51517223 */ /* 0x000fc20000010855 */
[----:B------:R-:W1:Y:S01]  /*18860*/  MUFU.EX2 R30, R30 ;  /* 0x0000001e001e7308 */ /* 0x000e620000000800 */
[----:B--2---:R-:W-:-:S01]  /*18870*/  FADD.FTZ R4, R11, R84 ;  /* 0x000000540b047221 */ /* 0x004fc20000010000 */
[----:B------:R-:W-:Y:S01]  /*18880*/  FADD.FTZ R3, R28, R3 ;  /* 0x000000031c037221 */ /* 0x000fe20000010000 */
[----:B------:R-:W-:-:S03]  /*18890*/  FFMA.FTZ R82, R82, R26, -R85 ;  /* 0x0000001a52527223 */ /* 0x000fc60000010855 */
        /* <DEDUP_REMOVED lines=100> */
.L_x_11957:
        /* <DEDUP_REMOVED lines=100> */
.L_x_11937:
[----:B------:R-:W-:Y:S05]  /*19520*/  BSYNC B0 ;  /* 0x0000000000007941 */ /* 0x000fea0003800000 */
.L_x_11936:
[----:B------:R-:W-:Y:S06]  /*19530*/  BAR.ARV 0x8, 0x200 ;  /* 0x0208000000007b1d */ /* 0x000fec0000002000 */
[----:B------:R-:W-:Y:S05]  /*19540*/  @!P0 BRA `(.L_x_11959) ;  /* 0x0000000000048947 */ /* 0x000fea0003800000 */
[----:B------:R-:W-:Y:S01]  /*19550*/  BPT.TRAP 0x1 ;  /* 0x000000040000795c */ /* 0x000fe20000300000 */
.L_x_11959:
[----:B------:R-:W-:Y:S01]  /*19560*/  IMAD R11, R19, 0x8, R18 ;  /* 0x00000008130b7824 */ /* 0x000fe200078e0212 */
[----:B------:R-:W-:-:S04]  /*19570*/  SHF.L.U32 R0, R156, 0x1f, RZ ;  /* 0x0000001f9c007819 */ /* 0x000fc800000006ff */
[----:B------:R0:W1:Y:S01]  /*19580*/  SYNCS.PHASECHK.TRANS64.TRYWAIT P1, [R11+URZ+0x19c50], R0 ;  /* 0x019c50000b0075a7 */ /* 0x000062000802017f */
[----:B------:R-:W-:Y:S05]  /*19590*/  @!P0 BRA `(.L_x_11960) ;  /* 0x0000000000048947 */ /* 0x000fea0003800000 */
[----:B------:R-:W-:Y:S01]  /*195a0*/  BPT.TRAP 0x1 ;  /* 0x000000040000795c */ /* 0x000fe20000300000 */
.L_x_11960:
[----:B------:R-:W-:Y:S04]  /*195b0*/  BSSY B0, `(.L_x_11961) ;  /* 0x0000004000007945 */ /* 0x000fe80003800000 */
[----:B-1----:R-:W-:Y:S05]  /*195c0*/  @P1 BRA `(.L_x_11962) ;  /* 0x0000000000081947 */ /* 0x002fea0003800000 */
[----:B------:R-:W1:Y:S02]  /*195d0*/  SYNCS.PHASECHK.TRANS64.TRYWAIT P1, [R11+URZ+0x19c50], R0 ;  /* 0x019c50000b0075a7 */ /* 0x000e64000802017f */
[----:B-1----:R-:W-:Y:S05]  /*195e0*/  @!P1 BRA `(.L_x_11963) ;  /* 0x000000b0009c9947 */ /* 0x002fea0003800000 */
.L_x_11962:
[----:B------:R-:W-:Y:S05]  /*195f0*/  BSYNC B0 ;  /* 0x0000000000007941 */ /* 0x000fea0003800000 */
.L_x_11961:
[----:B------:R-:W-:Y:S01]  /*19600*/  VIADD R18, R18, 0x3000 ;  /* 0x0000300012127836 */ /* 0x000fe20000000000 */
[----:B------:R-:W-:Y:S01]  /*19610*/  ULDC.64 UR4, c[0x0][0x9a0] ;  /* 0x0002680000047ab9 */ /* 0x000fe20000000a00 */
[----:B------:R-:W-:Y:S01]  /*19620*/  IMAD.MOV.U32 R7, RZ, RZ, 0x40000040 ;  /* 0x40000040ff077424 */ /* 0x000fe200078e00ff */
[----:B------:R-:W-:Y:S01]  /*19630*/  ISETP.NE.U32.AND P1, PT, RZ, UR4, PT ;  /* 0x00000004ff007c0c */ /* 0x000fe2000bf25070 */
[----:B------:R-:W-:Y:S01]  /*19640*/  WARPGROUP.ARRIVE ;  /* 0x00000000000079c5 */ /* 0x000fe20000000000 */
[----:B------:R-:W-:Y:S01]  /*19650*/  SHF.R.U32.HI R18, RZ, 0x4, R18 ;  /* 0x00000004ff127819 */ /* 0x000fe20000011612 */
[----:B------:R-:W-:Y:S01]  /*19660*/  IMAD.MOV.U32 R14, RZ, RZ, 0x3f800000 ;  /* 0x3f800000ff0e7424 */ /* 0x000fe200078e00ff */
[----:B------:R-:W-:Y:S02]  /*19670*/  R2UR UR7, R7 ;  /* 0x00000000070772ca */ /* 0x000fe400000e0000 */
[----:B------:R-:W-:Y:S02]  /*19680*/  LOP3.LUT R18, R18, 0x3fff, RZ, 0xc0, !PT ;  /* 0x00003fff12127812 */ /* 0x000fe400078ec0ff */
[----:B------:R-:W-:-:S02]  /*19690*/  ISETP.NE.AND.EX P1, PT, RZ, UR5, PT, P1 ;  /* 0x00000005ff007c0c */ /* 0x000fc4000bf25310 */
[----:B------:R-:W-:-:S05]  /*196a0*/  LOP3.LUT R18, R18, 0x10000, RZ, 0xfc, !PT ;  /* 0x0001000012127812 */ /* 0x000fca00078efcff */
[----:B------:R-:W-:-:S05]  /*196b0*/  IMAD R6, R19, 0x300, R18 ;  /* 0x0000030013067824 */ /* 0x000fca00078e0212 */
[----:B------:R-:W-:Y:S01]  /*196c0*/  R2UR UR6, R6 ;  /* 0x00000000060672ca */ /* 0x000fe200000e0000 */
[----:B------:R-:W0:Y:S01]  /*196d0*/  @P1 LDC.64 R12, c[0x0][0x9c8] ;  /* 0x00027200ff0c1b82 */ /* 0x000e220000000a00 */
[----:B------:R-:W-:-:S07]  /*196e0*/  @P1 SHF.R.S32.HI R15, RZ, 0x1f, R155 ;  /* 0x0000001fff0f1819 */ /* 0x000fce000001149b */
[----:B------:R-:W2:Y:S04]  /*196f0*/  @P1 LDC.64 R8, c[0x0][0x9d0] ;  /* 0x00027400ff081b82 */ /* 0x000ea80000000a00 */
[----:B------:R-:W-:Y:S01]  /*19700*/  QGMMA.64x96x32.F32.E4M3.E4M3 R88, R148, gdesc[UR4], R88, gsb0 ;  /* 0x0160000494587df3 */ /* 0x000fe20008000858 */
[----:B01----:R-:W-:Y:S01]  /*19710*/  @P1 IMAD R0, R15, R12, RZ ;  /* 0x0000000c0f001224 */ /* 0x003fe200078e02ff */
[----:B------:R-:W-:-:S03]  /*19720*/  @P1 SHF.R.S32.HI R15, RZ, 0x1f, R154 ;  /* 0x0000001fff0f1819 */ /* 0x000fc6000001149a */
[C---:B------:R-:W-:Y:S02]  /*19730*/  @P1 IMAD R7, R155.reuse, R13, R0 ;  /* 0x0000000d9b071224 */ /* 0x040fe400078e0200 */
[----:B------:R-:W-:-:S04]  /*19740*/  @P1 IMAD.WIDE.U32 R12, R155, R12, RZ ;  /* 0x0000000c9b0c1225 */ /* 0x000fc800078e00ff */
[-C--:B--2---:R-:W-:Y:S02]  /*19750*/  @P1 IMAD R0, R15, R8.reuse, RZ ;  /* 0x000000080f001224 */ /* 0x084fe400078e02ff */
[----:B------:R-:W-:Y:S02]  /*19760*/  @P1 IMAD.IADD R13, R13, 0x1, R7 ;  /* 0x000000010d0d1824 */ /* 0x000fe400078e0207 */
[C---:B------:R-:W-:Y:S02]  /*19770*/  @P1 IMAD R7, R154.reuse, R9, R0 ;  /* 0x000000099a071224 */ /* 0x040fe400078e0200 */
[----:B------:R-:W-:-:S04]  /*19780*/  @P1 IMAD.WIDE.U32 R8, R154, R8, R12 ;  /* 0x000000089a081225 */ /* 0x000fc800078e000c */
[----:B------:R-:W-:Y:S01]  /*19790*/  @P1 IMAD.IADD R7, R9, 0x1, R7 ;  /* 0x0000000109071824 */ /* 0x000fe200078e0207 */
[----:B------:R-:W-:-:S04]  /*197a0*/  @P1 LEA R12, P2, R8, UR4, 0x2 ;  /* 0x00000004080c1c11 */ /* 0x000fc8000f8410ff */
        /* <DEDUP_REMOVED lines=15> */
[----:B------:R-:W-:-:S03]  /*198a0*/  IMAD.MOV.U32 R7, RZ, RZ, 0x40000040 ;  /* 0x40000040ff077424 */ /* 0x000fc600078e00ff */
        /* <DEDUP_REMOVED lines=40> */
.L_x_11964:
[----:B------:R-:W2:Y:S01]  /*19b30*/  LDL.LU R4, [R1+0xc] ;  /* 0x00000c0001047983 */ /* 0x000ea20000300800 */
[----:B------:R-:W-:Y:S02]  /*19b40*/  VIADD R11, R11, 0x19c60 ;  /* 0x00019c600b0b7836 */ /* 0x000fe40000000000 */
[-C--:B------:R-:W-:Y:S01]  /*19b50*/  FMUL.FTZ R3, R88, R20.reuse ;  /* 0x0000001458037220 */ /* 0x080fe20000410000 */
[----:B------:R-:W-:Y:S01]  /*19b60*/  FMUL.FTZ R6, R89, R20 ;  /* 0x0000001459067220 */ /* 0x000fe20000410000 */
[----:B------:R-:W3:Y:S01]  /*19b70*/  LDL.LU R24, [R1+0x60] ;  /* 0x0000600001187983 */ /* 0x000ee20000300800 */
[----:B------:R-:W-:-:S05]  /*19b80*/  VIADD R19, R19, 0x1 ;  /* 0x0000000113137836 */ /* 0x000fca0000000000 */
[----:B------:R-:W-:Y:S01]  /*19b90*/  ISETP.NE.AND P1, PT, R19, 0x2, PT ;  /* 0x000000021300780c */ /* 0x000fe20003f25270 */
[----:B------:R-:W-:-:S03]  /*19ba0*/  FMUL.FTZ R92, R92, R20 ;  /* 0x000000145c5c7220 */ /* 0x000fc60000410000 */
        /* <DEDUP_REMOVED lines=46> */
[----:B------:R-:W-:Y:S02]  /*19e90*/  SEL R19, R19, RZ, P1 ;  /* 0x000000ff13137207 */ /* 0x000fe40000800000 */
[----:B--2---:R-:W-:Y:S01]  /*19ea0*/  PRMT R4, R4, 0x654, R11 ;  /* 0x0000065404047816 */ /* 0x004fe2000000000b */
[----:B---3--:R-:W-:-:S03]  /*19eb0*/  VIADD R24, R24, 0x1 ;  /* 0x0000000118187836 */ /* 0x008fc60000000000 */
[----:B------:R0:W-:Y:S02]  /*19ec0*/  SYNCS.ARRIVE.TRANS64.RED.A1T0 RZ, [R4+URZ], RZ ;  /* 0x000000ff04ff79a7 */ /* 0x0001e4000810043f */
[----:B------:R0:W-:Y:S01]  /*19ed0*/  STL [R1+0x60], R24 ;  /* 0x0000601801007387 */ /* 0x0001e20000100800 */
[-C--:B------:R-:W-:Y:S01]  /*19ee0*/  FMUL.FTZ R11, R124, R20.reuse ;  /* 0x000000147c0b7220 */ /* 0x080fe20000410000 */
[----:B------:R-:W-:-:S07]  /*19ef0*/  FMUL.FTZ R20, R133, R20 ;  /* 0x0000001485147220 */ /* 0x000fce0000410000 */
.L_x_11847:
        /* <DEDUP_REMOVED lines=10> */
[----:B-----5:R-:W0:Y:S01]  /*19fa0*/  S2R R24, SR_TID.X ;  /* 0x0000000000187919 */ /* 0x020e220000002100 */
[----:B------:R-:W-:Y:S01]  /*19fb0*/  ULDC.64 UR4, c[0x4][0x70] ;  /* 0x01001c0000047ab9 */ /* 0x000fe20000000a00 */
[----:B------:R-:W2:Y:S04]  /*19fc0*/  LDL R37, [R1+0x80] ;  /* 0x0000800001257983 */ /* 0x000ea80000100800 */
[----:B------:R-:W3:Y:S01]  /*19fd0*/  LDL R59, [R1+0x5c] ;  /* 0x00005c00013b7983 */ /* 0x000ee20000100800 */
[----:B------:R-:W4:Y:S01]  /*19fe0*/  S2R R35, SR_SWINHI ;  /* 0x0000000000237919 */ /* 0x000f220000002f00 */
[----:B------:R-:W-:Y:S02]  /*19ff0*/  F2FP.BF16.F32.PACK_AB R126, R126, R25 ;  /* 0x000000197e7e723e */ /* 0x000fe400000010ff */
[----:B------:R-:W-:Y:S01]  /*1a000*/  F2FP.BF16.F32.PACK_AB R15, R15, R96 ;  /* 0x000000600f0f723e */ /* 0x000fe200000010ff */
[----:B------:R-:W3:Y:S01]  /*1a010*/  LDL R61, [R1+0x48] ;  /* 0x00004800013d7983 */ /* 0x000ee20000100800 */
[----:B------:R-:W-:-:S02]  /*1a020*/  F2FP.BF16.F32.PACK_AB R8, R8, R97 ;  /* 0x000000610808723e */ /* 0x000fc400000010ff */
[----:B------:R-:W-:Y:S01]  /*1a030*/  F2FP.BF16.F32.PACK_AB R9, R9, R112 ;  /* 0x000000700909723e */ /* 0x000fe200000010ff */
[----:B------:R-:W3:Y:S01]  /*1a040*/  LDL R55, [R1+0x2c] ;  /* 0x00002c0001377983 */ /* 0x000ee20000100800 */
[----:B------:R-:W-:Y:S02]  /*1a050*/  F2FP.BF16.F32.PACK_AB R12, R12, R113 ;  /* 0x000000710c0c723e */ /* 0x000fe400000010ff */
[----:B------:R-:W-:Y:S01]  /*1a060*/  F2FP.BF16.F32.PACK_AB R3, R92, R3 ;  /* 0x000000035c03723e */ /* 0x000fe200000010ff */
[----:B------:R-:W3:Y:S01]  /*1a070*/  LDL R57, [R1+0x58] ;  /* 0x0000580001397983 */ /* 0x000ee20000100800 */
[----:B0-----:R-:W-:-:S05]  /*1a080*/  IMAD.SHL.U32 R4, R24, 0x4, RZ ;  /* 0x0000000418047824 */ /* 0x001fca00078e00ff */
[----:B------:R-:W-:-:S04]  /*1a090*/  LOP3.LUT R4, R4, 0xc, RZ, 0xc0, !PT ;  /* 0x0000000c04047812 */ /* 0x000fc800078ec0ff */
[----:B------:R-:W-:-:S05]  /*1a0a0*/  IADD3 R4, P0, R4, UR4, RZ ;  /* 0x0000000404047c10 */ /* 0x000fca000ff1e0ff */
[----:B------:R-:W-:Y:S01]  /*1a0b0*/  IMAD.X R5, RZ, RZ, UR5, P0 ;  /* 0x00000005ff057e24 */ /* 0x000fe200080e06ff */
[----:B------:R-:W-:Y:S01]  /*1a0c0*/  F2FP.BF16.F32.PACK_AB R6, R93, R6 ;  /* 0x000000065d06723e */ /* 0x000fe200000010ff */
[----:B------:R-:W-:-:S04]  /*1a0d0*/  ULDC.64 UR4, c[0x0][0xc00] ;  /* 0x0003000000047ab9 */ /* 0x000fc80000000a00 */
[----:B------:R0:W3:Y:S01]  /*1a0e0*/  LDG.E.CONSTANT R5, desc[UR42][R4.64] ;  /* 0x0000002a04057981 */ /* 0x0000e2000c1e9900 */
[----:B------:R-:W-:Y:S02]  /*1a0f0*/  F2FP.BF16.F32.PACK_AB R7, R7, R104 ;  /* 0x000000680707723e */ /* 0x000fe400000010ff */
[----:B------:R-:W-:Y:S02]  /*1a100*/  F2FP.BF16.F32.PACK_AB R10, R10, R105 ;  /* 0x000000690a0a723e */ /* 0x000fe400000010ff */
[----:B------:R-:W-:Y:S02]  /*1a110*/  F2FP.BF16.F32.PACK_AB R127, R127, R28 ;  /* 0x0000001c7f7f723e */ /* 0x000fe400000010ff */
[----:B------:R-:W-:Y:S02]  /*1a120*/  F2FP.BF16.F32.PACK_AB R29, R110, R29 ;  /* 0x0000001d6e1d723e */ /* 0x000fe400000010ff */
[----:B------:R-:W-:Y:S02]  /*1a130*/  F2FP.BF16.F32.PACK_AB R32, R111, R32 ;  /* 0x000000206f20723e */ /* 0x000fe400000010ff */
[----:B0-----:R-:W-:-:S02]  /*1a140*/  LOP3.LUT P0, R4, R24, 0x3, RZ, 0xc0, !PT ;  /* 0x0000000318047812 */ /* 0x001fc4000780c0ff */
[----:B------:R-:W-:Y:S02]  /*1a150*/  MOV R24, R18 ;  /* 0x0000001200187202 */ /* 0x000fe40000000f00 */
[----:B----4-:R-:W-:Y:S02]  /*1a160*/  MOV R25, R35 ;  /* 0x0000002300197202 */ /* 0x010fe40000000f00 */
[----:B------:R-:W-:Y:S02]  /*1a170*/  ISETP.EQ.OR P0, PT, R4, 0x3, !P0 ;  /* 0x000000030400780c */ /* 0x000fe40004702670 */
[----:B------:R-:W-:Y:S02]  /*1a180*/  F2FP.BF16.F32.PACK_AB R27, R118, R27 ;  /* 0x0000001b761b723e */ /* 0x000fe400000010ff */
        /* <DEDUP_REMOVED lines=35> */
[----:B--2---:R-:W-:-:S03]  /*1a3c0*/  IMAD.WIDE R8, R37, 0x2, R24 ;  /* 0x0000000225087825 */ /* 0x004fc600078e0218 */
[C---:B------:R-:W-:Y:S02]  /*1a3d0*/  LOP3.LUT R3, R8.reuse, 0x180, RZ, 0xc0, !PT ;  /* 0x0000018008037812 */ /* 0x040fe400078ec0ff */
[----:B------:R-:W-:Y:S02]  /*1a3e0*/  IADD3 R10, P5, R8, 0x20, RZ ;  /* 0x00000020080a7810 */ /* 0x000fe40007fbe0ff */
[----:B------:R-:W-:Y:S02]  /*1a3f0*/  SHF.R.U64 R3, R3, 0x3, RZ ;  /* 0x0000000303037819 */ /* 0x000fe400000012ff */
[----:B------:R-:W-:Y:S02]  /*1a400*/  LOP3.LUT R6, R10, 0x180, RZ, 0xc0, !PT ;  /* 0x000001800a067812 */ /* 0x000fe400078ec0ff */
[C---:B------:R-:W-:Y:S02]  /*1a410*/  IADD3 R14, P4, R8.reuse, 0x3000, RZ ;  /* 0x00003000080e7810 */ /* 0x040fe40007f9e0ff */
[----:B------:R-:W-:-:S02]  /*1a420*/  IADD3 R27, P3, R8, 0x3020, RZ ;  /* 0x00003020081b7810 */ /* 0x000fc40007f7e0ff */
[C---:B------:R-:W-:Y:S02]  /*1a430*/  IADD3 R29, P2, R8.reuse, 0x6000, RZ ;  /* 0x00006000081d7810 */ /* 0x040fe40007f5e0ff */
[----:B------:R-:W-:Y:S02]  /*1a440*/  IADD3 R70, P1, R8, 0x6020, RZ ;  /* 0x0000602008467810 */ /* 0x000fe40007f3e0ff */
[----:B------:R-:W-:Y:S02]  /*1a450*/  LOP3.LUT R8, R3, R8, RZ, 0x3c, !PT ;  /* 0x0000000803087212 */ /* 0x000fe400078e3cff */
[----:B------:R-:W-:-:S04]  /*1a460*/  SHF.R.U64 R3, R6, 0x3, RZ ;  /* 0x0000000306037819 */ /* 0x000fc800000012ff */
[----:B------:R-:W-:Y:S02]  /*1a470*/  LOP3.LUT R12, R3, R10, RZ, 0x3c, !PT ;  /* 0x0000000a030c7212 */ /* 0x000fe400078e3cff */
[----:B------:R-:W-:Y:S02]  /*1a480*/  LOP3.LUT R3, R14, 0x180, RZ, 0xc0, !PT ;  /* 0x000001800e037812 */ /* 0x000fe400078ec0ff */
[----:B------:R-:W-:Y:S02]  /*1a490*/  LOP3.LUT R10, R29, 0x180, RZ, 0xc0, !PT ;  /* 0x000001801d0a7812 */ /* 0x000fe400078ec0ff */
[----:B------:R-:W-:Y:S02]  /*1a4a0*/  SHF.R.U64 R3, R3, 0x3, RZ ;  /* 0x0000000303037819 */ /* 0x000fe400000012ff */
[----:B------:R-:W-:Y:S01]  /*1a4b0*/  SHF.R.U64 R10, R10, 0x3, RZ ;  /* 0x000000030a0a7819 */ /* 0x000fe200000012ff */
[--C-:B------:R-:W-:Y:S01]  /*1a4c0*/  IMAD.X R15, RZ, RZ, R9.reuse, P4 ;  /* 0x000000ffff0f7224 */ /* 0x100fe200020e0609 */
[----:B------:R-:W-:Y:S01]  /*1a4d0*/  LOP3.LUT R14, R3, R14, RZ, 0x3c, !PT ;  /* 0x0000000e030e7212 */ /* 0x000fe200078e3cff */
[--C-:B------:R-:W-:Y:S01]  /*1a4e0*/  IMAD.X R11, RZ, RZ, R9.reuse, P2 ;  /* 0x000000ffff0b7224 */ /* 0x100fe200010e0609 */
[----:B------:R-:W-:Y:S01]  /*1a4f0*/  LOP3.LUT R10, R10, R29, RZ, 0x3c, !PT ;  /* 0x0000001d0a0a7212 */ /* 0x000fe200078e3cff */
[--C-:B------:R-:W-:Y:S01]  /*1a500*/  IMAD.X R13, RZ, RZ, R9.reuse, P5 ;  /* 0x000000ffff0d7224 */ /* 0x100fe200028e0609 */
[----:B------:R-:W-:Y:S01]  /*1a510*/  LOP3.LUT R6, R27, 0x180, RZ, 0xc0, !PT ;  /* 0x000001801b067812 */ /* 0x000fe200078ec0ff */
[--C-:B------:R-:W-:Y:S01]  /*1a520*/  IMAD.X R21, RZ, RZ, R9.reuse, P3 ;  /* 0x000000ffff157224 */ /* 0x100fe200018e0609 */
[----:B------:R-:W-:Y:S01]  /*1a530*/  LOP3.LUT R31, R70, 0x180, RZ, 0xc0, !PT ;  /* 0x00000180461f7812 */ /* 0x000fe200078ec0ff */
[----:B------:R-:W-:Y:S01]  /*1a540*/  IMAD.X R7, RZ, RZ, R9, P1 ;  /* 0x000000ffff077224 */ /* 0x000fe200008e0609 */
[----:B---3--:R-:W-:-:S02]  /*1a550*/  LOP3.LUT R3, R5, 0x2, RZ, 0x3c, !PT ;  /* 0x0000000205037812 */ /* 0x008fc400078e3cff */
[----:B------:R-:W-:Y:S01]  /*1a560*/  MOV R53, R8 ;  /* 0x0000000800357202 */ /* 0x000fe20000000f00 */
[----:B------:R-:W-:Y:S01]  /*1a570*/  SHFL.IDX PT, R38, R38, R5, 0x1c1f ;  /* 0x001c1f0526267589 */ /* 0x000fe200000e0000 */
[----:B------:R-:W-:Y:S02]  /*1a580*/  MOV R49, R14 ;  /* 0x0000000e00317202 */ /* 0x000fe40000000f00 */
[----:B------:R-:W-:Y:S01]  /*1a590*/  MOV R45, R10 ;  /* 0x0000000a002d7202 */ /* 0x000fe20000000f00 */
[----:B------:R-:W-:Y:S01]  /*1a5a0*/  SHFL.IDX PT, R8, R4, R5, 0x1c1f ;  /* 0x001c1f0504087589 */ /* 0x000fe200000e0000 */
[----:B------:R-:W-:-:S03]  /*1a5b0*/  MOV R51, R12 ;  /* 0x0000000c00337202 */ /* 0x000fc60000000f00 */
[----:B------:R-:W0:Y:S01]  /*1a5c0*/  SHFL.IDX PT, R9, R28, R3, 0x1c1f ;  /* 0x001c1f031c097589 */ /* 0x000e2200000e0000 */
[----:B------:R-:W-:-:S03]  /*1a5d0*/  SHF.R.U64 R6, R6, 0x3, RZ ;  /* 0x0000000306067819 */ /* 0x000fc600000012ff */
[----:B------:R-:W2:Y:S01]  /*1a5e0*/  SHFL.IDX PT, R11, R40, R3, 0x1c1f ;  /* 0x001c1f03280b7589 */ /* 0x000ea200000e0000 */
[----:B------:R-:W-:-:S03]  /*1a5f0*/  SHF.R.U64 R31, R31, 0x3, RZ ;  /* 0x000000031f1f7819 */ /* 0x000fc600000012ff */
[----:B------:R-:W-:Y:S04]  /*1a600*/  SHFL.IDX PT, R58, R58, R5, 0x1c1f ;  /* 0x001c1f053a3a7589 */ /* 0x000fe800000e0000 */
[----:B------:R3:W4:Y:S04]  /*1a610*/  SHFL.IDX PT, R15, R36, R3, 0x1c1f ;  /* 0x001c1f03240f7589 */ /* 0x00072800000e0000 */
[----:B------:R-:W-:Y:S04]  /*1a620*/  SHFL.IDX PT, R42, R42, R5, 0x1c1f ;  /* 0x001c1f052a2a7589 */ /* 0x000fe800000e0000 */
[----:B------:R-:W1:Y:S04]  /*1a630*/  SHFL.IDX PT, R13, R44, R3, 0x1c1f ;  /* 0x001c1f032c0d7589 */ /* 0x000e6800000e0000 */
[----:B------:R-:W-:Y:S04]  /*1a640*/  SHFL.IDX PT, R60, R60, R5, 0x1c1f ;  /* 0x001c1f053c3c7589 */ /* 0x000fe800000e0000 */
[----:B------:R-:W1:Y:S04]  /*1a650*/  SHFL.IDX PT, R33, R34, R3, 0x1c1f ;  /* 0x001c1f0322217589 */ /* 0x000e6800000e0000 */
[----:B------:R-:W-:Y:S04]  /*1a660*/  SHFL.IDX PT, R62, R62, R5, 0x1c1f ;  /* 0x001c1f053e3e7589 */ /* 0x000fe800000e0000 */
[----:B------:R-:W1:Y:S01]  /*1a670*/  SHFL.IDX PT, R35, R32, R3, 0x1c1f ;  /* 0x001c1f0320237589 */ /* 0x000e6200000e0000 */
[----:B------:R-:W-:Y:S01]  /*1a680*/  LOP3.LUT R20, R6, R27, RZ, 0x3c, !PT ;  /* 0x0000001b06147212 */ /* 0x000fe200078e3cff */
[----:B---3--:R-:W3:Y:S01]  /*1a690*/  LDC R36, c[0x0][0xbe8] ;  /* 0x0002fa00ff247b82 */ /* 0x008ee20000000800 */
[----:B------:R-:W-:Y:S01]  /*1a6a0*/  LOP3.LUT R6, R31, R70, RZ, 0x3c, !PT ;  /* 0x000000461f067212 */ /* 0x000fe200078e3cff */
[----:B------:R-:W-:Y:S04]  /*1a6b0*/  SHFL.IDX PT, R46, R46, R5, 0x1c1f ;  /* 0x001c1f052e2e7589 */ /* 0x000fe800000e0000 */
[----:B------:R-:W-:Y:S04]  /*1a6c0*/  SHFL.IDX PT, R50, R50, R5, 0x1c1f ;  /* 0x001c1f0532327589 */ /* 0x000fe800000e0000 */
[----:B------:R-:W-:Y:S04]  /*1a6d0*/  SHFL.IDX PT, R54, R54, R5, 0x1c1f ;  /* 0x001c1f0536367589 */ /* 0x000fe800000e0000 */
[----:B------:R-:W-:Y:S04]  /*1a6e0*/  SHFL.IDX PT, R64, R64, R5, 0x1c1f ;  /* 0x001c1f0540407589 */ /* 0x000fe800000e0000 */
[----:B------:R-:W-:Y:S04]  /*1a6f0*/  SHFL.IDX PT, R66, R66, R5, 0x1c1f ;  /* 0x001c1f0542427589 */ /* 0x000fe800000e0000 */
[----:B------:R4:W-:Y:S04]  /*1a700*/  SHFL.IDX PT, R68, R68, R5, 0x1c1f ;  /* 0x001c1f0544447589 */ /* 0x0009e800000e0000 */
[----:B------:R-:W3:Y:S04]  /*1a710*/  SHFL.IDX PT, R27, R48, R3, 0x1c1f ;  /* 0x001c1f03301b7589 */ /* 0x000ee800000e0000 */
[----:B------:R-:W3:Y:S04]  /*1a720*/  SHFL.IDX PT, R29, R52, R3, 0x1c1f ;  /* 0x001c1f03341d7589 */ /* 0x000ee800000e0000 */
[----:B------:R-:W3:Y:S04]  /*1a730*/  SHFL.IDX PT, R31, R56, R3, 0x1c1f ;  /* 0x001c1f03381f7589 */ /* 0x000ee800000e0000 */
[----:B------:R-:W3:Y:S04]  /*1a740*/  SHFL.IDX PT, R37, R30, R3, 0x1c1f ;  /* 0x001c1f031e257589 */ /* 0x000ee800000e0000 */
[----:B------:R-:W3:Y:S04]  /*1a750*/  SHFL.IDX PT, R39, R126, R3, 0x1c1f ;  /* 0x001c1f037e277589 */ /* 0x000ee800000e0000 */
[----:B------:R-:W3:Y:S01]  /*1a760*/  SHFL.IDX PT, R41, R26, R3, 0x1c1f ;  /* 0x001c1f031a297589 */ /* 0x000ee200000e0000 */
[----:B------:R-:W-:-:S02]  /*1a770*/  MOV R43, R6 ;  /* 0x00000006002b7202 */ /* 0x000fc40000000f00 */
[----:B0-----:R-:W-:Y:S02]  /*1a780*/  SEL R4, R8, R9, P0 ;  /* 0x0000000908047207 */ /* 0x001fe40000000000 */
[----:B------:R-:W-:Y:S02]  /*1a790*/  SEL R6, R9, R8, P0 ;  /* 0x0000000809067207 */ /* 0x000fe40000000000 */
[----:B------:R-:W-:Y:S02]  /*1a7a0*/  MOV R47, R20 ;  /* 0x00000014002f7202 */ /* 0x000fe40000000f00 */
[----:B--2---:R-:W-:Y:S01]  /*1a7b0*/  SEL R8, R38, R11, P0 ;  /* 0x0000000b26087207 */ /* 0x004fe20000000000 */
[----:B------:R-:W0:Y:S01]  /*1a7c0*/  LDC.64 R20, c[0x0][0xc00] ;  /* 0x00030000ff147b82 */ /* 0x000e220000000a00 */
[----:B------:R-:W-:Y:S02]  /*1a7d0*/  SEL R10, R11, R38, P0 ;  /* 0x000000260b0a7207 */ /* 0x000fe40000000000 */
[----:B----4-:R-:W-:-:S02]  /*1a7e0*/  SEL R5, R58, R15, P0 ;  /* 0x0000000f3a057207 */ /* 0x010fc40000000000 */
[----:B------:R-:W-:-:S03]  /*1a7f0*/  SEL R7, R15, R58, P0 ;  /* 0x0000003a0f077207 */ /* 0x000fc60000000000 */
[----:B------:R-:W-:Y:S01]  /*1a800*/  BAR.SYNC.DEFER_BLOCKING 0x1, 0x180 ;  /* 0x0046000000007b1d */ /* 0x000fe20000010000 */
[----:B-1----:R-:W-:Y:S02]  /*1a810*/  SEL R12, R42, R13, P0 ;  /* 0x0000000d2a0c7207 */ /* 0x002fe40000000000 */
[----:B------:R-:W-:Y:S02]  /*1a820*/  SEL R14, R13, R42, P0 ;  /* 0x0000002a0d0e7207 */ /* 0x000fe40000000000 */
[----:B------:R-:W-:Y:S02]  /*1a830*/  SEL R9, R60, R33, P0 ;  /* 0x000000213c097207 */ /* 0x000fe40000000000 */
[----:B------:R-:W-:Y:S02]  /*1a840*/  SEL R11, R33, R60, P0 ;  /* 0x0000003c210b7207 */ /* 0x000fe40000000000 */
[----:B------:R-:W-:Y:S02]  /*1a850*/  SEL R13, R62, R35, P0 ;  /* 0x000000233e0d7207 */ /* 0x000fe40000000000 */
[----:B------:R-:W-:-:S02]  /*1a860*/  SEL R15, R35, R62, P0 ;  /* 0x0000003e230f7207 */ /* 0x000fc40000000000 */
[----:B------:R-:W-:-:S04]  /*1a870*/  ISETP.NE.U32.AND P2, PT, RZ, UR4, PT ;  /* 0x00000004ff007c0c */ /* 0x000fc8000bf45070 */
[----:B------:R-:W-:Y:S01]  /*1a880*/  ISETP.NE.AND.EX P2, PT, RZ, UR5, PT, P2 ;  /* 0x00000005ff007c0c */ /* 0x000fe2000bf45320 */
[----:B------:R-:W-:Y:S01]  /*1a890*/  ULDC.64 UR4, c[0x0][0xc08] ;  /* 0x0003020000047ab9 */ /* 0x000fe20000000a00 */
[----:B------:R3:W-:Y:S04]  /*1a8a0*/  STSM.16.M88.4 [R53], R4 ;  /* 0x0000000435007844 */ /* 0x0007e80000000200 */
[----:B------:R1:W-:Y:S04]  /*1a8b0*/  STSM.16.M88.4 [R51], R8 ;  /* 0x0000000833007844 */ /* 0x0003e80000000200 */
[----:B------:R2:W-:Y:S01]  /*1a8c0*/  STSM.16.M88.4 [R49], R12 ;  /* 0x0000000c31007844 */ /* 0x0005e20000000200 */
[----:B---3--:R-:W-:-:S02]  /*1a8d0*/  SEL R4, R46, R27, P0 ;  /* 0x0000001b2e047207 */ /* 0x008fc40000000000 */
[----:B------:R-:W-:Y:S02]  /*1a8e0*/  SEL R6, R27, R46, P0 ;  /* 0x0000002e1b067207 */ /* 0x000fe40000000000 */
[----:B-1----:R-:W-:Y:S02]  /*1a8f0*/  SEL R8, R50, R29, P0 ;  /* 0x0000001d32087207 */ /* 0x002fe40000000000 */
        /* <DEDUP_REMOVED lines=8> */
[----:B------:R-:W-:Y:S02]  /*1a980*/  SEL R15, R41, R68, P0 ;  /* 0x00000044290f7207 */ /* 0x000fe40000000000 */
[----:B------:R-:W-:-:S04]  /*1a990*/  ISETP.NE.U32.AND P0, PT, RZ, UR4, PT ;  /* 0x00000004ff007c0c */ /* 0x000fc8000bf05070 */
[----:B------:R-:W-:Y:S01]  /*1a9a0*/  ISETP.NE.AND.EX P0, PT, RZ, UR5, PT, P0 ;  /* 0x00000005ff007c0c */ /* 0x000fe2000bf05300 */
[----:B0-----:R-:W-:Y:S01]  /*1a9b0*/  IMAD.WIDE R26, R59, 0x4, R20 ;  /* 0x000000043b1a7825 */ /* 0x001fe200078e0214 */
[----:B------:R0:W-:Y:S04]  /*1a9c0*/  STSM.16.M88.4 [R47], R4 ;  /* 0x000000042f007844 */ /* 0x0001e80000000200 */
[----:B------:R1:W-:Y:S07]  /*1a9d0*/  STSM.16.M88.4 [R45], R8 ;  /* 0x000000082d007844 */ /* 0x0003ee0000000200 */
[----:B------:R-:W0:Y:S01]  /*1a9e0*/  @P0 LDC.64 R20, c[0x0][0xc08] ;  /* 0x00030200ff140b82 */ /* 0x000e220000000a00 */
[----:B------:R2:W-:Y:S01]  /*1a9f0*/  STSM.16.M88.4 [R43], R12 ;  /* 0x0000000c2b007844 */ /* 0x0005e20000000200 */
[----:B------:R-:W-:Y:S01]  /*1aa00*/  ULDC UR4, c[0x0][0xa88] ;  /* 0x0002a20000047ab9 */ /* 0x000fe20000000800 */
[----:B------:R-:W-:-:S05]  /*1aa10*/  IMAD.MOV.U32 R3, RZ, RZ, RZ ;  /* 0x000000ffff037224 */ /* 0x000fca00078e00ff */
[----:B------:R-:W-:Y:S01]  /*1aa20*/  BAR.SYNC.DEFER_BLOCKING 0x1, 0x180 ;  /* 0x0046000000007b1d */ /* 0x000fe20000010000 */
[----:B------:R-:W-:Y:S02]  /*1aa30*/  IMAD.U32 R39, RZ, RZ, UR4 ;  /* 0x00000004ff277e24 */ /* 0x000fe4000f8e00ff */
[----:B0-----:R-:W-:-:S03]  /*1aa40*/  @P0 IMAD.WIDE R4, R59, 0x4, R20 ;  /* 0x000000043b040825 */ /* 0x001fc600078e0214 */
[----:B------:R0:W5:Y:S04]  /*1aa50*/  @P2 LDG.E R3, desc[UR42][R26.64] ;  /* 0x0000002a1a032981 */ /* 0x000168000c1e1900 */
[----:B------:R0:W5:Y:S01]  /*1aa60*/  @P0 LDG.E R39, desc[UR42][R4.64] ;  /* 0x0000002a04270981 */ /* 0x000162000c1e1900 */
[----:B------:R-:W-:-:S13]  /*1aa70*/  ISETP.NE.AND P1, PT, R36, 0x1, PT ;  /* 0x000000012400780c */ /* 0x000fda0003f25270 */
[----:B------:R-:W3:Y:S08]  /*1aa80*/  @P1 LDC R6, c[0x0][0xbec] ;  /* 0x0002fb00ff061b82 */ /* 0x000ef00000000800 */
[----:B-1----:R-:W1:Y:S01]  /*1aa90*/  @P1 LDC R9, c[0x0][0xbf0] ;  /* 0x0002fc00ff091b82 */ /* 0x002e620000000800 */
[----:B--2---:R-:W-:Y:S01]  /*1aaa0*/  IMAD.IADD R13, R61, 0x1, R55 ;  /* 0x000000013d0d7824 */ /* 0x004fe200078e0237 */
[----:B------:R-:W-:-:S03]  /*1aab0*/  SHF.R.S32.HI R37, RZ, 0x1f, R57 ;  /* 0x0000001fff257819 */ /* 0x000fc60000011439 */
[----:B------:R-:W-:Y:S02]  /*1aac0*/  IMAD.MOV.U32 R7, RZ, RZ, R13 ;  /* 0x000000ffff077224 */ /* 0x000fe400078e000d */
[----:B---3--:R-:W-:Y:S01]  /*1aad0*/  @P1 IMAD.HI.U32 R6, R13, R6, RZ ;  /* 0x000000060d061227 */ /* 0x008fe200078e00ff */
[----:B0-----:R-:W-:Y:S06]  /*1aae0*/  @P0 BRA `(.L_x_11967) ;  /* 0x0000000000100947 */ /* 0x001fec0003800000 */
[----:B------:R-:W-:Y:S05]  /*1aaf0*/  @!P2 BRA `(.L_x_11967) ;  /* 0x00000000000ca947 */ /* 0x000fea0003800000 */
[----:B------:R-:W2:Y:S04]  /*1ab00*/  LDG.E R4, desc[UR42][R26.64] ;  /* 0x0000002a1a047981 */ /* 0x000ea8000c1e1900 */
[----:B-----5:R-:W2:Y:S02]  /*1ab10*/  LDG.E R39, desc[UR42][R26.64+0x4] ;  /* 0x0000042a1a277981 */ /* 0x020ea4000c1e1900 */
[----:B--2---:R-:W-:-:S07]  /*1ab20*/  IMAD.IADD R39, R39, 0x1, -R4 ;  /* 0x0000000127277824 */ /* 0x004fce00078e0a04 */
.L_x_11967:
[----:B------:R-:W2:Y:S01]  /*1ab30*/  LDL R50, [R1+0x54] ;  /* 0x0000540001327983 */ /* 0x000ea20000100800 */
[----:B------:R-:W-:-:S03]  /*1ab40*/  ULDC.64 UR4, c[0x0][0xb90] ;  /* 0x0002e40000047ab9 */ /* 0x000fc60000000a00 */
[----:B------:R-:W3:Y:S01]  /*1ab50*/  LDL R14, [R1+0x7c] ;  /* 0x00007c00010e7983 */ /* 0x000ee20000100800 */
[----:B------:R-:W0:Y:S01]  /*1ab60*/  S2R R4, SR_TID.X ;  /* 0x0000000000047919 */ /* 0x000e220000002100 */
[----:B------:R-:W4:Y:S01]  /*1ab70*/  S2R R15, SR_TID.X ;  /* 0x00000000000f7919 */ /* 0x000f220000002100 */
[--C-:B-----5:R-:W-:Y:S01]  /*1ab80*/  SHF.R.S32.HI R21, RZ, 0x1f, R3.reuse ;  /* 0x0000001fff157819 */ /* 0x120fe20000011403 */
[----:B------:R-:W-:Y:S01]  /*1ab90*/  IMAD.MOV.U32 R20, RZ, RZ, R3 ;  /* 0x000000ffff147224 */ /* 0x000fe200078e0003 */
[----:B-1----:R-:W-:Y:S02]  /*1aba0*/  @P1 SHF.R.U32.HI R7, RZ, R9, R6 ;  /* 0x00000009ff071219 */ /* 0x002fe40000011606 */
[----:B------:R-:W-:Y:S01]  /*1abb0*/  SHF.R.S32.HI R38, RZ, 0x1f, R59 ;  /* 0x0000001fff267819 */ /* 0x000fe2000001143b */
[----:B------:R-:W-:Y:S01]  /*1abc0*/  IMAD R39, R39, R36, RZ ;  /* 0x0000002427277224 */ /* 0x000fe200078e02ff */
[----:B------:R1:W5:Y:S01]  /*1abd0*/  LDL R49, [R1+0x88] ;  /* 0x0000880001317983 */ /* 0x0003620000100800 */
[----:B------:R-:W1:Y:S03]  /*1abe0*/  @P1 LDC R45, c[0x0][0xbec] ;  /* 0x0002fb00ff2d1b82 */ /* 0x000e660000000800 */
[----:B------:R0:W5:Y:S02]  /*1abf0*/  LDL R48, [R1+0x64] ;  /* 0x0000640001307983 */ /* 0x0001640000100800 */
[----:B0-----:R-:W-:-:S05]  /*1ac00*/  VIADD R47, R4, 0xffffff80 ;  /* 0xffffff80042f7836 */ /* 0x001fca0000000000 */
[----:B------:R-:W-:-:S04]  /*1ac10*/  SHF.R.S32.HI R51, RZ, 0x1f, R47 ;  /* 0x0000001fff337819 */ /* 0x000fc8000001142f */
[----:B------:R-:W-:Y:S01]  /*1ac20*/  LEA.HI R51, R51, R47, RZ, 0x2 ;  /* 0x0000002f33337211 */ /* 0x000fe200078f10ff */
[----:B------:R-:W-:-:S03]  /*1ac30*/  IMAD R4, R37, UR4, RZ ;  /* 0x0000000425047c24 */ /* 0x000fc6000f8e02ff */
[----:B------:R-:W-:Y:S01]  /*1ac40*/  SHF.R.S32.HI R51, RZ, 0x2, R51 ;  /* 0x00000002ff337819 */ /* 0x000fe20000011433 */
[C---:B------:R-:W-:Y:S02]  /*1ac50*/  IMAD R11, R57.reuse, UR5, R4 ;  /* 0x00000005390b7c24 */ /* 0x040fe4000f8e0204 */
[----:B------:R-:W-:Y:S01]  /*1ac60*/  IMAD.WIDE.U32 R4, R57, UR4, R20 ;  /* 0x0000000439047c25 */ /* 0x000fe2000f8e0014 */
[----:B------:R-:W-:Y:S01]  /*1ac70*/  SEL R38, R38, RZ, !P2 ;  /* 0x000000ff26267207 */ /* 0x000fe20005000000 */
[----:B------:R-:W-:Y:S01]  /*1ac80*/  ULDC.64 UR4, c[0x0][0xb98] ;  /* 0x0002e60000047ab9 */ /* 0x000fe20000000a00 */
[----:B------:R-:W-:Y:S01]  /*1ac90*/  SEL R20, R59, RZ, !P2 ;  /* 0x000000ff3b147207 */ /* 0x000fe20005000000 */
[----:B------:R-:W-:Y:S02]  /*1aca0*/  IMAD.IADD R5, R5, 0x1, R11 ;  /* 0x0000000105057824 */ /* 0x000fe400078e020b */
[----:B------:R-:W-:Y:S02]  /*1acb0*/  IMAD R11, R38, UR4, RZ ;  /* 0x00000004260b7c24 */ /* 0x000fe4000f8e02ff */
[----:B------:R-:W-:-:S04]  /*1acc0*/  IMAD.WIDE.U32 R4, R20, UR4, R4 ;  /* 0x0000000414047c25 */ /* 0x000fc8000f8e0004 */
[----:B------:R-:W-:Y:S01]  /*1acd0*/  IMAD R10, R20, UR5, R11 ;  /* 0x00000005140a7c24 */ /* 0x000fe2000f8e020b */
[----:B------:R-:W-:Y:S01]  /*1ace0*/  SHF.R.S32.HI R11, RZ, 0x1f, R7 ;  /* 0x0000001fff0b7819 */ /* 0x000fe20000011407 */
[----:B------:R-:W-:Y:S01]  /*1acf0*/  ULDC.64 UR4, c[0x0][0xb88] ;  /* 0x0002e20000047ab9 */ /* 0x000fe20000000a00 */
[----:B------:R-:W-:Y:S01]  /*1ad00*/  IADD3 R4, P0, R7, R4, RZ ;  /* 0x0000000407047210 */ /* 0x000fe20007f1e0ff */
[----:B----4-:R-:W-:-:S03]  /*1ad10*/  VIADD R30, R15, 0xffffff80 ;  /* 0xffffff800f1e7836 */ /* 0x010fc60000000000 */
[----:B------:R-:W-:Y:S02]  /*1ad20*/  IADD3.X R5, R11, R5, R10, P0, !PT ;  /* 0x000000050b057210 */ /* 0x000fe400007fe40a */
[----:B------:R-:W-:-:S04]  /*1ad30*/  SHF.R.S32.HI R15, RZ, 0x1f, R30 ;  /* 0x0000001fff0f7819 */ /* 0x000fc8000001141e */
[----:B------:R-:W-:-:S04]  /*1ad40*/  LEA.HI R15, R15, R30, RZ, 0x7 ;  /* 0x0000001e0f0f7211 */ /* 0x000fc800078f38ff */
[----:B------:R-:W-:-:S05]  /*1ad50*/  LOP3.LUT R15, R15, 0xffffff80, RZ, 0xc0, !PT ;  /* 0xffffff800f0f7812 */ /* 0x000fca00078ec0ff */
[----:B------:R-:W-:Y:S01]  /*1ad60*/  IMAD.IADD R15, R30, 0x1, -R15 ;  /* 0x000000011e0f7824 */ /* 0x000fe200078e0a0f */
[----:B------:R-:W-:-:S04]  /*1ad70*/  SHF.R.S32.HI R46, RZ, 0x1f, R47 ;  /* 0x0000001fff2e7819 */ /* 0x000fc8000001142f */
[----:B------:R-:W-:-:S04]  /*1ad80*/  LEA.HI R46, R46, R47, RZ, 0x2 ;  /* 0x0000002f2e2e7211 */ /* 0x000fc800078f10ff */
[----:B------:R-:W-:-:S05]  /*1ad90*/  LOP3.LUT R46, R46, 0xfffffffc, RZ, 0xc0, !PT ;  /* 0xfffffffc2e2e7812 */ /* 0x000fca00078ec0ff */
[----:B------:R-:W-:Y:S02]  /*1ada0*/  IMAD.IADD R46, R47, 0x1, -R46 ;  /* 0x000000012f2e7824 */ /* 0x000fe400078e0a2e */
[----:B------:R0:W5:Y:S01]  /*1adb0*/  LDL R47, [R1+0x84] ;  /* 0x00008400012f7983 */ /* 0x0001620000100800 */
[----:B--2---:R-:W-:-:S04]  /*1adc0*/  IMAD R9, R51, 0x20, R50 ;  /* 0x0000002033097824 */ /* 0x004fc800078e0232 */
[----:B------:R-:W-:-:S04]  /*1add0*/  IMAD.WIDE R24, R9, 0x2, R24 ;  /* 0x0000000209187825 */ /* 0x000fc800078e0218 */
[----:B------:R-:W-:-:S04]  /*1ade0*/  IMAD.MOV R9, RZ, RZ, -R7 ;  /* 0x000000ffff097224 */ /* 0x000fc800078e0a07 */
[----:B------:R-:W-:-:S05]  /*1adf0*/  IMAD R9, R36, R9, R13 ;  /* 0x0000000924097224 */ /* 0x000fca00078e020d */
[----:B------:R-:W-:Y:S01]  /*1ae00*/  SHF.R.S32.HI R6, RZ, 0x1f, R9 ;  /* 0x0000001fff067819 */ /* 0x000fe20000011409 */
[----:B------:R-:W-:-:S04]  /*1ae10*/  IMAD.WIDE.U32 R4, R9, UR4, R4 ;  /* 0x0000000409047c25 */ /* 0x000fc8000f8e0004 */
[----:B------:R-:W-:-:S04]  /*1ae20*/  IMAD R6, R6, UR4, RZ ;  /* 0x0000000406067c24 */ /* 0x000fc8000f8e02ff */
[----:B------:R-:W-:Y:S01]  /*1ae30*/  IMAD R7, R9, UR5, R6 ;  /* 0x0000000509077c24 */ /* 0x000fe2000f8e0206 */
[----:B------:R-:W-:Y:S02]  /*1ae40*/  ULDC.64 UR4, c[0x0][0xb50] ;  /* 0x0002d40000047ab9 */ /* 0x000fe40000000a00 */
[----:B------:R-:W-:Y:S01]  /*1ae50*/  LEA R6, P0, R4, UR4, 0x2 ;  /* 0x0000000404067c11 */ /* 0x000fe2000f8010ff */
[----:B------:R-:W-:-:S05]  /*1ae60*/  IMAD.IADD R5, R5, 0x1, R7 ;  /* 0x0000000105057824 */ /* 0x000fca00078e0207 */
[----:B------:R-:W-:Y:S01]  /*1ae70*/  LEA.HI.X R10, R4, UR5, R5, 0x2, P0 ;  /* 0x00000005040a7c11 */ /* 0x000fe200080f1405 */
[----:B------:R-:W-:Y:S01]  /*1ae80*/  SHFL.IDX PT, R40, R6, RZ, 0x1c1f ;  /* 0x001c1fff06287589 */ /* 0x000fe200000e0000 */
[----:B------:R-:W-:Y:S01]  /*1ae90*/  IADD3 R13, P2, R24, 0x1800, RZ ;  /* 0x00001800180d7810 */ /* 0x000fe20007f5e0ff */
[----:B---3--:R-:W-:Y:S01]  /*1aea0*/  IMAD.IADD R14, R14, 0x1, R55 ;  /* 0x000000010e0e7824 */ /* 0x008fe200078e0237 */
[----:B------:R-:W-:Y:S01]  /*1aeb0*/  ULDC.64 UR4, c[0x0][0xaa0] ;  /* 0x0002a80000047ab9 */ /* 0x000fe20000000a00 */
[----:B------:R-:W2:Y:S01]  /*1aec0*/  SHFL.IDX PT, R41, R10, RZ, 0x1c1f ;  /* 0x001c1fff0a297589 */ /* 0x000ea200000e0000 */
[----:B------:R-:W-:Y:S01]  /*1aed0*/  LOP3.LUT P0, RZ, R15, 0x3, RZ, 0xc0, !PT ;  /* 0x000000030fff7812 */ /* 0x000fe2000780c0ff */
[----:B------:R-:W-:-:S03]  /*1aee0*/  IMAD.X R9, RZ, RZ, R25, P2 ;  /* 0x000000ffff097224 */ /* 0x000fc600010e0619 */
[----:B------:R-:W-:-:S13]  /*1aef0*/  ISETP.GE.OR P2, PT, R14, R39, P0 ;  /* 0x000000270e00720c */ /* 0x000fda0000746670 */
[----:B--2---:R2:W-:Y:S02]  /*1af00*/  @!P2 ST.E desc[UR42][R40.64], R0 ;  /* 0x000000002800a985 */ /* 0x0045e4000c10192a */
[----:B--2---:R-:W-:Y:S02]  /*1af10*/  IMAD R0, R46, 0x60, R51 ;  /* 0x000000602e007824 */ /* 0x004fe400078e0233 */
[----:B------:R-:W-:Y:S04]  /*1af20*/  SHFL.IDX PT, R42, R6, 0x1, 0x1c1f ;  /* 0x003c1f00062a7f89 */ /* 0x000fe800000e0000 */
[----:B------:R-:W2:Y:S01]  /*1af30*/  SHFL.IDX PT, R43, R10, 0x1, 0x1c1f ;  /* 0x003c1f000a2b7f89 */ /* 0x000ea200000e0000 */
[----:B------:R-:W-:Y:S01]  /*1af40*/  VIADD R4, R14, 0x8 ;  /* 0x000000080e047836 */ /* 0x000fe20000000000 */
[----:B------:R-:W3:Y:S02]  /*1af50*/  @P1 LDC R41, c[0x0][0xbf0] ;  /* 0x0002fc00ff291b82 */ /* 0x000ee40000000800 */
[----:B------:R0:W5:Y:S02]  /*1af60*/  LDL R46, [R1+0x68] ;  /* 0x00006800012e7983 */ /* 0x0001640000100800 */
[----:B------:R-:W-:Y:S01]  /*1af70*/  ISETP.GE.OR P0, PT, R4, R39, P0 ;  /* 0x000000270400720c */ /* 0x000fe20000706670 */
[----:B------:R-:W-:Y:S01]  /*1af80*/  IMAD R44, R21, UR4, RZ ;  /* 0x00000004152c7c24 */ /* 0x000fe2000f8e02ff */
[----:B------:R-:W-:-:S03]  /*1af90*/  LOP3.LUT R8, R13, 0x180, RZ, 0xc0, !PT ;  /* 0x000001800d087812 */ /* 0x000fc600078ec0ff */
[----:B------:R-:W-:Y:S01]  /*1afa0*/  IMAD R21, R3, UR5, R44 ;  /* 0x0000000503157c24 */ /* 0x000fe2000f8e022c */
[----:B------:R-:W-:Y:S01]  /*1afb0*/  SHF.R.U64 R8, R8, 0x3, RZ ;  /* 0x0000000308087819 */ /* 0x000fe200000012ff */
[----:B------:R-:W-:Y:S01]  /*1afc0*/  IMAD.IADD R40, R55, 0x1, R0 ;  /* 0x0000000137287824 */ /* 0x000fe200078e0200 */
[----:B------:R-:W-:Y:S02]  /*1afd0*/  IADD3 R27, P5, R24, 0x4800, RZ ;  /* 0x00004800181b7810 */ /* 0x000fe40007fbe0ff */
[----:B------:R-:W-:-:S03]  /*1afe0*/  LOP3.LUT R8, R8, R13, RZ, 0x3c, !PT ;  /* 0x0000000d08087212 */ /* 0x000fc600078e3cff */
[----:B--2---:R2:W-:Y:S01]  /*1aff0*/  @!P0 ST.E desc[UR42][R42.64], R2 ;  /* 0x000000022a008985 */ /* 0x0045e2000c10192a */
[C---:B------:R-:W-:Y:S02]  /*1b000*/  IADD3 R13, P6, R24.reuse, 0x3000, RZ ;  /* 0x00003000180d7810 */ /* 0x040fe40007fde0ff */
[----:B------:R-:W-:Y:S01]  /*1b010*/  IADD3 R29, P4, R24, 0x6000, RZ ;  /* 0x00006000181d7810 */ /* 0x000fe20007f9e0ff */
[----:B-1----:R-:W-:-:S04]  /*1b020*/  @P1 IMAD.HI.U32 R0, R40, R45, RZ ;  /* 0x0000002d28001227 */ /* 0x002fc800078e00ff */
[----:B--2---:R-:W-:Y:S01]  /*1b030*/  IMAD.WIDE.U32 R2, R3, UR4, RZ ;  /* 0x0000000403027c25 */ /* 0x004fe2000f8e00ff */
[----:B------:R-:W-:Y:S01]  /*1b040*/  ULDC.64 UR4, c[0x0][0xae8] ;  /* 0x0002ba0000047ab9 */ /* 0x000fe20000000a00 */
[----:B------:R-:W-:Y:S01]  /*1b050*/  IADD3 R7, P3, R24, 0x7800, RZ ;  /* 0x0000780018077810 */ /* 0x000fe20007f7e0ff */
[----:B------:R-:W5:Y:S01]  /*1b060*/  LD.E.128 R8, desc[UR42][R8.64] ;  /* 0x0000002a08087980 */ /* 0x000f62000c101d00 */
[----:B------:R-:W-:Y:S02]  /*1b070*/  IMAD.IADD R3, R3, 0x1, R21 ;  /* 0x0000000103037824 */ /* 0x000fe400078e0215 */
[----:B------:R-:W-:Y:S02]  /*1b080*/  IMAD R37, R37, UR4, RZ ;  /* 0x0000000425257c24 */ /* 0x000fe4000f8e02ff */
[----:B------:R-:W-:Y:S01]  /*1b090*/  IMAD.WIDE.U32 R2, R57, UR4, R2 ;  /* 0x0000000439027c25 */ /* 0x000fe2000f8e0002 */
[----:B------:R-:W-:-:S03]  /*1b0a0*/  LOP3.LUT R12, R13, 0x180, RZ, 0xc0, !PT ;  /* 0x000001800d0c7812 */ /* 0x000fc600078ec0ff */
[----:B------:R-:W-:Y:S01]  /*1b0b0*/  IMAD R37, R57, UR5, R37 ;  /* 0x0000000539257c24 */ /* 0x000fe2000f8e0225 */
[----:B------:R-:W-:Y:S01]  /*1b0c0*/  LOP3.LUT R26, R27, 0x180, RZ, 0xc0, !PT ;  /* 0x000001801b1a7812 */ /* 0x000fe200078ec0ff */
[----:B------:R-:W-:Y:S01]  /*1b0d0*/  ULDC.64 UR4, c[0x0][0xaf0] ;  /* 0x0002bc0000047ab9 */ /* 0x000fe20000000a00 */
[----:B------:R-:W-:Y:S01]  /*1b0e0*/  LOP3.LUT R28, R29, 0x180, RZ, 0xc0, !PT ;  /* 0x000001801d1c7812 */ /* 0x000fe200078ec0ff */
[----:B------:R-:W-:Y:S01]  /*1b0f0*/  IMAD.IADD R3, R3, 0x1, R37 ;  /* 0x0000000103037824 */ /* 0x000fe200078e0225 */
[----:B------:R-:W-:Y:S01]  /*1b100*/  LOP3.LUT R5, R24, 0x180, RZ, 0xc0, !PT ;  /* 0x0000018018057812 */ /* 0x000fe200078ec0ff */
[----:B------:R-:W-:Y:S01]  /*1b110*/  IMAD.MOV.U32 R37, RZ, RZ, R40 ;  /* 0x000000ffff257224 */ /* 0x000fe200078e0028 */
[----:B------:R-:W-:Y:S01]  /*1b120*/  LOP3.LUT R6, R7, 0x180, RZ, 0xc0, !PT ;  /* 0x0000018007067812 */ /* 0x000fe200078ec0ff */
[----:B------:R-:W-:Y:S01]  /*1b130*/  IMAD R21, R38, UR4, RZ ;  /* 0x0000000426157c24 */ /* 0x000fe2000f8e02ff */
[----:B---3--:R-:W-:Y:S02]  /*1b140*/  @P1 SHF.R.U32.HI R37, RZ, R41, R0 ;  /* 0x00000029ff251219 */ /* 0x008fe40000011600 */
[----:B------:R-:W-:-:S02]  /*1b150*/  SHF.R.U64 R12, R12, 0x3, RZ ;  /* 0x000000030c0c7819 */ /* 0x000fc400000012ff */
[----:B------:R-:W-:Y:S02]  /*1b160*/  SHF.R.U64 R26, R26, 0x3, RZ ;  /* 0x000000031a1a7819 */ /* 0x000fe400000012ff */
[----:B------:R-:W-:Y:S02]  /*1b170*/  SHF.R.U64 R28, R28, 0x3, RZ ;  /* 0x000000031c1c7819 */ /* 0x000fe400000012ff */
[----:B------:R-:W-:Y:S01]  /*1b180*/  SHF.R.U64 R5, R5, 0x3, RZ ;  /* 0x0000000305057819 */ /* 0x000fe200000012ff */
[----:B------:R-:W-:Y:S01]  /*1b190*/  IMAD R41, R20, UR5, R21 ;  /* 0x0000000514297c24 */ /* 0x000fe2000f8e0215 */
[----:B------:R-:W-:Y:S01]  /*1b1a0*/  SHF.R.U64 R6, R6, 0x3, RZ ;  /* 0x0000000306067819 */ /* 0x000fe200000012ff */
[----:B------:R-:W-:Y:S01]  /*1b1b0*/  IMAD.WIDE.U32 R20, R20, UR4, R2 ;  /* 0x0000000414147c25 */ /* 0x000fe2000f8e0002 */
[--C-:B------:R-:W-:Y:S01]  /*1b1c0*/  SHF.R.S32.HI R0, RZ, 0x1f, R37.reuse ;  /* 0x0000001fff007819 */ /* 0x100fe20000011425 */
[----:B------:R-:W-:Y:S01]  /*1b1d0*/  ULDC.64 UR4, c[0x0][0xae0] ;  /* 0x0002b80000047ab9 */ /* 0x000fe20000000a00 */
[----:B------:R-:W-:Y:S01]  /*1b1e0*/  LOP3.LUT R12, R12, R13, RZ, 0x3c, !PT ;  /* 0x0000000d0c0c7212 */ /* 0x000fe200078e3cff */
        /* <DEDUP_REMOVED lines=9> */
[----:B------:R-:W5:Y:S01]  /*1b280*/  LD.E.128 R12, desc[UR42][R12.64] ;  /* 0x0000002a0c0c7980 */ /* 0x000f62000c101d00 */
[----:B------:R-:W-:-:S02]  /*1b290*/  IMAD.MOV.U32 R5, RZ, RZ, R25 ;  /* 0x000000ffff057224 */ /* 0x000fc400078e0019 */
[----:B------:R-:W-:Y:S01]  /*1b2a0*/  IMAD.IADD R21, R21, 0x1, R41 ;  /* 0x0000000115157824 */ /* 0x000fe200078e0229 */
[----:B------:R-:W5:Y:S01]  /*1b2b0*/  LD.E.128 R24, desc[UR42][R26.64] ;  /* 0x0000002a1a187980 */ /* 0x000f62000c101d00 */
[----:B------:R-:W-:Y:S02]  /*1b2c0*/  IMAD R0, R0, UR4, RZ ;  /* 0x0000000400007c24 */ /* 0x000fe4000f8e02ff */
[----:B------:R-:W-:Y:S01]  /*1b2d0*/  IMAD R41, R36, R3, R40 ;  /* 0x0000000324297224 */ /* 0x000fe200078e0228 */
        /* <DEDUP_REMOVED lines=15> */
[----:B------:R-:W-:Y:S02]  /*1b3d0*/  IMAD.IADD R44, R51, 0x1, R55 ;  /* 0x00000001332c7824 */ /* 0x000fe400078e0237 */
[C---:B------:R-:W-:Y:S02]  /*1b3e0*/  IMAD R21, R41.reuse, UR5, R0 ;  /* 0x0000000529157c24 */ /* 0x040fe4000f8e0200 */
[----:B------:R-:W-:Y:S01]  /*1b3f0*/  IMAD.WIDE.U32 R2, R41, UR4, R2 ;  /* 0x0000000429027c25 */ /* 0x000fe2000f8e0002 */
[----:B------:R-:W-:Y:S01]  /*1b400*/  ISETP.GE.AND P0, PT, R44, R39, PT ;  /* 0x000000272c00720c */ /* 0x000fe20003f06270 */
[----:B------:R-:W-:Y:S02]  /*1b410*/  ULDC.64 UR4, c[0x0][0xa80] ;  /* 0x0002a00000047ab9 */ /* 0x000fe40000000a00 */
        /* <DEDUP_REMOVED lines=15> */
[----:B------:R-:W-:Y:S02]  /*1b510*/  @!P2 LEA R40, P4, R46, R20, 0x1 ;  /* 0x000000142e28a211 */ /* 0x000fe400078808ff */
[----:B--2---:R-:W-:Y:S01]  /*1b520*/  @!P0 IMAD.WIDE R2, R50, 0x2, R20 ;  /* 0x0000000232028825 */ /* 0x004fe200078e0214 */
[-C--:B------:R-:W-:Y:S02]  /*1b530*/  @!P1 LEA.HI.X R37, R48, R21.reuse, R49, 0x1, P3 ;  /* 0x0000001530259211 */ /* 0x080fe400018f0c31 */
[----:B------:R-:W-:Y:S02]  /*1b540*/  @!P2 LEA.HI.X R41, R46, R21, R47, 0x1, P4 ;  /* 0x000000152e29a211 */ /* 0x000fe400020f0c2f */
[----:B------:R3:W-:Y:S04]  /*1b550*/  @!P0 ST.E.128 desc[UR42][R2.64], R4 ;  /* 0x0000000402008985 */ /* 0x0007e8000c101d2a */
[----:B------:R3:W-:Y:S04]  /*1b560*/  @!P1 ST.E.128 desc[UR42][R36.64], R12 ;  /* 0x0000000c24009985 */ /* 0x0007e8000c101d2a */
[----:B------:R3:W-:Y:S02]  /*1b570*/  @!P2 ST.E.128 desc[UR42][R40.64], R28 ;  /* 0x0000001c2800a985 */ /* 0x0007e4000c101d2a */
.L_x_11969:
[----:B------:R-:W-:Y:S05]  /*1b580*/  BSYNC B1 ;  /* 0x0000000000017941 */ /* 0x000fea0003800000 */
.L_x_11968:
[----:B0-----:R-:W-:Y:S01]  /*1b590*/  VIADD R0, R44, 0x60 ;  /* 0x000000602c007836 */ /* 0x001fe20000000000 */
[----:B---3-5:R0:W3:Y:S04]  /*1b5a0*/  SHFL.IDX PT, R5, R42, 0x1, 0x1c1f ;  /* 0x003c1f002a057f89 */ /* 0x0280e800000e0000 */
[----:B------:R-:W-:Y:S01]  /*1b5b0*/  ISETP.GE.AND P0, PT, R0, R39, PT ;  /* 0x000000270000720c */ /* 0x000fe20003f06270 */
[----:B------:R0:W4:-:S12]  /*1b5c0*/  SHFL.IDX PT, R4, R38, 0x1, 0x1c1f ;  /* 0x003c1f0026047f89 */ /* 0x00011800000e0000 */
[----:B0-----:R-:W-:Y:S05]  /*1b5d0*/  @P0 BRA `(.L_x_11970) ;  /* 0x0000000800c00947 */ /* 0x001fea0003800000 */
[----:B------:R-:W-:Y:S02]  /*1b5e0*/  ULDC UR4, c[0x0][0xac8] ;  /* 0x0002b20000047ab9 */ /* 0x000fe40000000800 */
[----:B------:R-:W-:Y:S02]  /*1b5f0*/  ISETP.GE.AND P2, PT, R48, UR4, PT ;  /* 0x0000000430007c0c */ /* 0x000fe4000bf46270 */
[----:B------:R-:W-:-:S11]  /*1b600*/  ISETP.GE.AND P1, PT, R50, UR4, PT ;  /* 0x0000000432007c0c */ /* 0x000fd6000bf26270 */
[----:B----4-:R-:W-:Y:S02]  /*1b610*/  @!P2 LEA R6, P0, R48, R4, 0x1 ;  /* 0x000000043006a211 */ /* 0x010fe400078008ff */
[----:B---3--:R-:W-:Y:S02]  /*1b620*/  @!P1 IMAD.WIDE R2, R50, 0x2, R4 ;  /* 0x0000000232029825 */ /* 0x008fe400078e0204 */
        /* <DEDUP_REMOVED lines=9> */
.L_x_11966:
        /* <DEDUP_REMOVED lines=10> */
[----:B0-----:R-:W0:Y:S01]  /*1b760*/  @P1 LDC.64 R4, c[0x0][0xc08] ;  /* 0x00030200ff041b82 */ /* 0x001e220000000a00 */
[----:B------:R-:W-:Y:S02]  /*1b770*/  ULDC UR4, c[0x0][0xa88] ;  /* 0x0002a20000047ab9 */ /* 0x000fe40000000800 */
[----:B------:R-:W-:Y:S01]  /*1b780*/  IMAD.U32 R0, RZ, RZ, UR4 ;  /* 0x00000004ff007e24 */ /* 0x000fe2000f8e00ff */
[----:B------:R-:W4:Y:S01]  /*1b790*/  S2R R8, SR_TID.X ;  /* 0x0000000000087919 */ /* 0x000f220000002100 */
[----:B--2---:R-:W-:-:S04]  /*1b7a0*/  IMAD.WIDE R2, R9, 0x4, R2 ;  /* 0x0000000409027825 */ /* 0x004fc800078e0202 */
[----:B0-----:R-:W-:Y:S01]  /*1b7b0*/  @P1 IMAD.WIDE R4, R9, 0x4, R4 ;  /* 0x0000000409041825 */ /* 0x001fe200078e0204 */
[----:B------:R0:W5:Y:S04]  /*1b7c0*/  @P0 LDG.E R6, desc[UR42][R2.64] ;  /* 0x0000002a02060981 */ /* 0x000168000c1e1900 */
[----:B------:R0:W5:Y:S01]  /*1b7d0*/  @P1 LDG.E R0, desc[UR42][R4.64] ;  /* 0x0000002a04001981 */ /* 0x000162000c1e1900 */
[----:B---3--:R-:W-:Y:S01]  /*1b7e0*/  ISETP.NE.AND P2, PT, R25, 0x1, PT ;  /* 0x000000011900780c */ /* 0x008fe20003f45270 */
[----:B----4-:R-:W-:Y:S01]  /*1b7f0*/  VIADD R30, R8, 0xffffff80 ;  /* 0xffffff80081e7836 */ /* 0x010fe20000000000 */
[----:B------:R-:W-:-:S04]  /*1b800*/  SHF.R.S32.HI R7, RZ, 0x1f, R9 ;  /* 0x0000001fff077819 */ /* 0x000fc80000011409 */
[----:B------:R-:W-:-:S07]  /*1b810*/  ISETP.GE.AND P3, PT, R30, 0xc0, PT ;  /* 0x000000c01e00780c */ /* 0x000fce0003f66270 */
[----:B------:R-:W2:Y:S01]  /*1b820*/  @P2 LDC R27, c[0x0][0xbec] ;  /* 0x0002fb00ff1b2b82 */ /* 0x000ea20000000800 */
[----:B0-----:R-:W-:Y:S05]  /*1b830*/  @P1 BRA `(.L_x_11971) ;  /* 0x0000000000101947 */ /* 0x001fea0003800000 */
[----:B------:R-:W-:Y:S05]  /*1b840*/  @!P0 BRA `(.L_x_11971) ;  /* 0x00000000000c8947 */ /* 0x000fea0003800000 */
[----:B------:R-:W3:Y:S04]  /*1b850*/  LDG.E R5, desc[UR42][R2.64] ;  /* 0x0000002a02057981 */ /* 0x000ee8000c1e1900 */
[----:B-----5:R-:W3:Y:S02]  /*1b860*/  LDG.E R0, desc[UR42][R2.64+0x4] ;  /* 0x0000042a02007981 */ /* 0x020ee4000c1e1900 */
[----:B---3--:R-:W-:-:S07]  /*1b870*/  IMAD.IADD R0, R0, 0x1, -R5 ;  /* 0x0000000100007824 */ /* 0x008fce00078e0a05 */
.L_x_11971:
[----:B------:R-:W3:Y:S04]  /*1b880*/  LDL R29, [R1+0x58] ;  /* 0x00005800011d7983 */ /* 0x000ee80000100800 */
[----:B------:R0:W5:Y:S01]  /*1b890*/  LDL R28, [R1+0x2c] ;  /* 0x00002c00011c7983 */ /* 0x0001620000100800 */
[----:B------:R-:W-:Y:S01]  /*1b8a0*/  BSSY B1, `(.L_x_11972) ;  /* 0x000002c000017945 */ /* 0x000fe20003800000 */
[----:B------:R-:W-:Y:S02]  /*1b8b0*/  SEL R13, R9, RZ, !P0 ;  /* 0x000000ff090d7207 */ /* 0x000fe40004000000 */
[----:B------:R-:W-:Y:S02]  /*1b8c0*/  SEL R12, R7, RZ, !P0 ;  /* 0x000000ff070c7207 */ /* 0x000fe40004000000 */
[----:B-----5:R-:W-:-:S02]  /*1b8d0*/  SHF.R.S32.HI R11, RZ, 0x1f, R6 ;  /* 0x0000001fff0b7819 */ /* 0x020fc40000011406 */
[----:B---3--:R-:W-:Y:S01]  /*1b8e0*/  SHF.R.S32.HI R10, RZ, 0x1f, R29 ;  /* 0x0000001fff0a7819 */ /* 0x008fe2000001141d */
[----:B0-----:R-:W-:Y:S06]  /*1b8f0*/  @P3 BRA `(.L_x_11973) ;  /* 0x0000000000983947 */ /* 0x001fec0003800000 */
[----:B------:R-:W0:Y:S01]  /*1b900*/  LDC R9, c[0x0][0xbe8] ;  /* 0x0002fa00ff097b82 */ /* 0x000e220000000800 */
[----:B------:R-:W-:Y:S01]  /*1b910*/  IADD3 R8, R28, -0x80, R8 ;  /* 0xffffff801c087810 */ /* 0x000fe20007ffe008 */
        /* <DEDUP_REMOVED lines=14> */
[----:B------:R-:W3:Y:S01]  /*1ba00*/  @P0 LDC R21, c[0x0][0xbf0] ;  /* 0x0002fc00ff150b82 */ /* 0x000ee20000000800 */
[----:B------:R-:W-:-:S04]  /*1ba10*/  IMAD.WIDE.U32 R2, R13, UR4, R2 ;  /* 0x000000040d027c25 */ /* 0x000fc8000f8e0002 */
[----:B0-----:R-:W-:-:S05]  /*1ba20*/  @P0 IMAD.HI.U32 R4, R8, R15, RZ ;  /* 0x0000000f08040227 */ /* 0x001fca00078e00ff */
        /* <DEDUP_REMOVED lines=19> */
.L_x_11973:
[----:B------:R-:W-:Y:S05]  /*1bb60*/  BSYNC B1 ;  /* 0x0000000000017941 */ /* 0x000fea0003800000 */
.L_x_11972:
        /* <DEDUP_REMOVED lines=22> */
[----:B------:R-:W-:Y:S02]  /*1bcd0*/  IMAD.IADD R8, R28, 0x1, R6 ;  /* 0x000000011c087824 */ /* 0x000fe400078e0206 */
[----:B------:R-:W-:-:S02]  /*1bce0*/  IMAD R7, R29, UR5, R4 ;  /* 0x000000051d077c24 */ /* 0x000fc4000f8e0204 */
[----:B--2---:R-:W-:-:S04]  /*1bcf0*/  @P2 IMAD.HI.U32 R4, R8, R27, RZ ;  /* 0x0000001b08042227 */ /* 0x004fc800078e00ff */
        /* <DEDUP_REMOVED lines=20> */
[----:B------:R-:W-:Y:S02]  /*1be40*/  IMAD R25, R0, R25, RZ ;  /* 0x0000001900197224 */ /* 0x000fe400078e02ff */
[----:B------:R-:W-:Y:S02]  /*1be50*/  IMAD.IADD R0, R26, 0x1, R28 ;  /* 0x000000011a007824 */ /* 0x000fe400078e021c */
        /* <DEDUP_REMOVED lines=8> */
[----:B------:R3:W2:Y:S01]  /*1bee0*/  SHFL.IDX PT, R3, R5, RZ, 0x1c1f ;  /* 0x001c1fff05037589 */ /* 0x0006a200000e0000 */
[----:B------:R-:W-:Y:S05]  /*1bef0*/  @P0 BRA `(.L_x_11975) ;  /* 0x0000000000300947 */ /* 0x000fea0003800000 */
[----:B------:R-:W-:Y:S02]  /*1bf00*/  ULDC UR4, c[0x0][0xac8] ;  /* 0x0002b20000047ab9 */ /* 0x000fe40000000800 */
[----:B-----5:R-:W-:Y:S02]  /*1bf10*/  ISETP.GE.AND P3, PT, R20, UR4, PT ;  /* 0x0000000414007c0c */ /* 0x020fe4000bf66270 */
[----:B------:R-:W-:Y:S02]  /*1bf20*/  ISETP.GE.AND P4, PT, R14, UR4, PT ;  /* 0x000000040e007c0c */ /* 0x000fe4000bf86270 */
[----:B------:R-:W-:-:S09]  /*1bf30*/  ISETP.GE.AND P2, PT, R24, UR4, PT ;  /* 0x0000000418007c0c */ /* 0x000fd2000bf46270 */
[-C--:B0-----:R-:W-:Y:S02]  /*1bf40*/  @!P3 LEA R8, P0, R20, R2.reuse, 0x1 ;  /* 0x000000021408b211 */ /* 0x081fe400078008ff */
[----:B------:R-:W-:Y:S02]  /*1bf50*/  @!P4 LEA R10, P1, R14, R2, 0x1 ;  /* 0x000000020e0ac211 */ /* 0x000fe400078208ff */
[----:B--2---:R-:W-:Y:S01]  /*1bf60*/  @!P2 IMAD.WIDE R6, R24, 0x2, R2 ;  /* 0x000000021806a825 */ /* 0x004fe200078e0202 */
[-C--:B------:R-:W-:Y:S02]  /*1bf70*/  @!P3 LEA.HI.X R9, R20, R3.reuse, R21, 0x1, P0 ;  /* 0x000000031409b211 */ /* 0x080fe400000f0c15 */
[----:B------:R-:W-:Y:S02]  /*1bf80*/  @!P4 LEA.HI.X R11, R14, R3, R15, 0x1, P1 ;  /* 0x000000030e0bc211 */ /* 0x000fe400008f0c0f */
[----:B------:R4:W-:Y:S04]  /*1bf90*/  @!P2 ST.E.128 desc[UR42][R6.64], RZ ;  /* 0x000000ff0600a985 */ /* 0x0009e8000c101d2a */
[----:B------:R4:W-:Y:S04]  /*1bfa0*/  @!P3 ST.E.128 desc[UR42][R8.64], RZ ;  /* 0x000000ff0800b985 */ /* 0x0009e8000c101d2a */
[----:B------:R4:W-:Y:S02]  /*1bfb0*/  @!P4 ST.E.128 desc[UR42][R10.64], RZ ;  /* 0x000000ff0a00c985 */ /* 0x0009e4000c101d2a */
.L_x_11975:
[----:B------:R-:W-:Y:S05]  /*1bfc0*/  BSYNC B1 ;  /* 0x0000000000017941 */ /* 0x000fea0003800000 */
.L_x_11974:
[----:B------:R-:W-:Y:S01]  /*1bfd0*/  VIADD R0, R0, 0x60 ;  /* 0x0000006000007836 */ /* 0x000fe20000000000 */
[----:B--2---:R2:W1:Y:S04]  /*1bfe0*/  SHFL.IDX PT, R3, R5, 0x1, 0x1c1f ;  /* 0x003c1f0005037f89 */ /* 0x00446800000e0000 */
[----:B------:R-:W-:Y:S01]  /*1bff0*/  ISETP.GE.AND P0, PT, R0, R25, PT ;  /* 0x000000190000720c */ /* 0x000fe20003f06270 */
[----:B0-----:R2:W0:-:S12]  /*1c000*/  SHFL.IDX PT, R2, R4, 0x1, 0x1c1f ;  /* 0x003c1f0004027f89 */ /* 0x00141800000e0000 */
[----:B--2---:R-:W-:Y:S05]  /*1c010*/  @P0 BRA `(.L_x_11970) ;  /* 0x0000000000300947 */ /* 0x004fea0003800000 */
[----:B------:R-:W-:Y:S02]  /*1c020*/  ULDC UR4, c[0x0][0xac8] ;  /* 0x0002b20000047ab9 */ /* 0x000fe40000000800 */
[----:B-----5:R-:W-:Y:S02]  /*1c030*/  ISETP.GE.AND P3, PT, R20, UR4, PT ;  /* 0x0000000414007c0c */ /* 0x020fe4000bf66270 */
[----:B------:R-:W-:Y:S02]  /*1c040*/  ISETP.GE.AND P4, PT, R14, UR4, PT ;  /* 0x000000040e007c0c */ /* 0x000fe4000bf86270 */
[----:B------:R-:W-:-:S09]  /*1c050*/  ISETP.GE.AND P2, PT, R24, UR4, PT ;  /* 0x0000000418007c0c */ /* 0x000fd2000bf46270 */
[-C--:B0---4-:R-:W-:Y:S02]  /*1c060*/  @!P3 LEA R6, P0, R20, R2.reuse, 0x1 ;  /* 0x000000021406b211 */ /* 0x091fe400078008ff */
[----:B------:R-:W-:Y:S02]  /*1c070*/  @!P4 LEA R8, P1, R14, R2, 0x1 ;  /* 0x000000020e08c211 */ /* 0x000fe400078208ff */
[----:B-1-3--:R-:W-:Y:S01]  /*1c080*/  @!P2 IMAD.WIDE R4, R24, 0x2, R2 ;  /* 0x000000021804a825 */ /* 0x00afe200078e0202 */
[-C--:B------:R-:W-:Y:S02]  /*1c090*/  @!P3 LEA.HI.X R7, R20, R3.reuse, R21, 0x1, P0 ;  /* 0x000000031407b211 */ /* 0x080fe400000f0c15 */
[----:B------:R-:W-:Y:S02]  /*1c0a0*/  @!P4 LEA.HI.X R9, R14, R3, R15, 0x1, P1 ;  /* 0x000000030e09c211 */ /* 0x000fe400008f0c0f */
[----:B------:R2:W-:Y:S04]  /*1c0b0*/  @!P2 ST.E.128 desc[UR42][R4.64], RZ ;  /* 0x000000ff0400a985 */ /* 0x0005e8000c101d2a */
[----:B------:R2:W-:Y:S04]  /*1c0c0*/  @!P3 ST.E.128 desc[UR42][R6.64], RZ ;  /* 0x000000ff0600b985 */ /* 0x0005e8000c101d2a */
[----:B------:R2:W-:Y:S02]  /*1c0d0*/  @!P4 ST.E.128 desc[UR42][R8.64], RZ ;  /* 0x000000ff0800c985 */ /* 0x0005e4000c101d2a */
.L_x_11970:
[----:B------:R-:W-:Y:S05]  /*1c0e0*/  BSYNC B0 ;  /* 0x0000000000007941 */ /* 0x000fea0003800000 */
.L_x_11965:
[----:B------:R-:W-:Y:S02]  /*1c0f0*/  ULDC UR4, c[0x0][0xc3c] ;  /* 0x00030f0000047ab9 */ /* 0x000fe40000000800 */
[----:B-1----:R-:W-:-:S13]  /*1c100*/  ISETP.GE.AND P0, PT, R155, UR4, PT ;  /* 0x000000049b007c0c */ /* 0x002fda000bf06270 */
[----:B------:R-:W-:Y:S05]  /*1c110*/  @!P0 BRA `(.L_x_11976) ;  /* 0xfffffe50001c8947 */ /* 0x000fea000383ffff */
[----:B------:R-:W-:Y:S05]  /*1c120*/  BRA `(.L_x_11777) ;  /* 0x0000007c000c7947 */ /* 0x000fea0003800000 */
.L_x_11775:
        /* <DEDUP_REMOVED lines=15> */
[----:B------:R-:W3:Y:S01]  /*1c220*/  S2UR UR6, SR_CTAID.X ;  /* 0x00000000000679c3 */ /* 0x000ee20000002500 */
[----:B------:R-:W-:Y:S01]  /*1c230*/  ULDC UR5, c[0x0][0xc38] ;  /* 0x00030e0000057ab9 */ /* 0x000fe20000000800 */
[----:B--2---:R-:W-:Y:S01]  /*1c240*/  LOP3.LUT R5, R4, 0x1f, RZ, 0xc0, !PT ;  /* 0x0000001f04057812 */ /* 0x004fe200078ec0ff */
[----:B------:R-:W-:-:S03]  /*1c250*/  IMAD.MOV.U32 R4, RZ, RZ, RZ ;  /* 0x000000ffff047224 */ /* 0x000fc600078e00ff */
        /* <DEDUP_REMOVED lines=37> */
.L_x_11982:
        /* <DEDUP_REMOVED lines=12> */
.L_x_11981:
[----:B------:R-:W-:Y:S05]  /*1c570*/  BSYNC B0 ;  /* 0x0000000000007941 */ /* 0x000fea0003800000 */
.L_x_11980:
        /* <DEDUP_REMOVED lines=21> */
.L_x_11978:
        /* <DEDUP_REMOVED lines=19> */
[----:B------:R-:W-:-:S06]  /*1c800*/  VIADD R16, R15, 0xffffffff ;  /* 0xffffffff0f107836 */ /* 0x000fcc0000000000 */
[----:B------:R0:W1:Y:S02]  /*1c810*/  SHFL.IDX PT, R16, R7, R16, 0x1f ;  /* 0x00001f1007107589 */ /* 0x00006400000e0000 */
.L_x_11983:
[----:B-1----:R-:W-:Y:S01]  /*1c820*/  IMAD R16, R16, UR5, R10 ;  /* 0x0000000510107c24 */ /* 0x002fe2000f8e020a */
[----:B------:R-:W-:Y:S01]  /*1c830*/  IABS R10, R6 ;  /* 0x00000006000a7213 */ /* 0x000fe20000000000 */
[----:B------:R-:W-:Y:S02]  /*1c840*/  IMAD R11, R11, R8, RZ ;  /* 0x000000080b0b7224 */ /* 0x000fe400078e02ff */
[----:B------:R-:W-:Y:S01]  /*1c850*/  IMAD.MOV.U32 R2, RZ, RZ, RZ ;  /* 0x000000ffff027224 */ /* 0x000fe200078e00ff */
[----:B0-----:R-:W-:Y:S01]  /*1c860*/  IADD3 R7, -R16, UR6, RZ ;  /* 0x0000000610077c10 */ /* 0x001fe2000fffe1ff */
[----:B------:R-:W-:Y:S02]  /*1c870*/  IMAD.MOV R10, RZ, RZ, -R10 ;  /* 0x000000ffff0a7224 */ /* 0x000fe400078e0a0a */
        /* <DEDUP_REMOVED lines=19> */
[----:B------:R-:W-:-:S04]  /*1c9b0*/  VIADDMNMX R9, R10, UR5, R9, PT ;  /* 0x000000050a097c46 */ /* 0x000fc8000b800109 */
        /* <DEDUP_REMOVED lines=29> */
.L_x_11979:
[----:B------:R-:W-:Y:S02]  /*1cb90*/  IMAD.MOV.U32 R17, RZ, RZ, RZ ;  /* 0x000000ffff117224 */ /* 0x000fe400078e00ff */
[----:B------:R-:W-:Y:S02]  /*1cba0*/  IMAD.U32 R16, RZ, RZ, UR6 ;  /* 0x00000006ff107e24 */ /* 0x000fe4000f8e00ff */
[----:B------:R-:W-:-:S07]  /*1cbb0*/  IMAD.MOV.U32 R18, RZ, RZ, RZ ;  /* 0x000000ffff127224 */ /* 0x000fce00078e00ff */
.L_x_11984:
[----:B------:R-:W-:-:S13]  /*1cbc0*/  ISETP.NE.AND P0, PT, R5, RZ, PT ;  /* 0x000000ff0500720c */ /* 0x000fda0003f05270 */
[----:B------:R-:W0:Y:S01]  /*1cbd0*/  @!P0 S2R R3, SR_CgaCtaId ;  /* 0x0000000000038919 */ /* 0x000e220000008800 */
[----:B------:R-:W-:-:S04]  /*1cbe0*/  @!P0 MOV R2, 0x400 ;  /* 0x0000040000028802 */ /* 0x000fc80000000f00 */
[----:B0-----:R-:W-:-:S05]  /*1cbf0*/  @!P0 LEA R2, R3, R2, 0x18 ;  /* 0x0000000203028211 */ /* 0x001fca00078ec0ff */
[----:B------:R2:W-:Y:S01]  /*1cc00*/  @!P0 STS.128 [R2+0x19cd0], R16 ;  /* 0x019cd01002008388 */ /* 0x0005e20000000c00 */
[----:B------:R-:W-:Y:S06]  /*1cc10*/  BAR.ARV 0x5, 0x200 ;  /* 0x0148000000007b1d */ /* 0x000fec0000002000 */
.L_x_11977:
        /* <DEDUP_REMOVED lines=8> */
[----:B------:R-:W-:Y:S01]  /*1cca0*/  MOV R23, 0x400 ;  /* 0x0000040000177802 */ /* 0x000fe20000000f00 */
[----:B------:R-:W-:Y:S01]  /*1ccb0*/  BSSY B7, `(.L_x_11985) ;  /* 0x00006cb000077945 */ /* 0x000fe20003800000 */
[----:B------:R-:W-:Y:S01]  /*1ccc0*/  IMAD.MOV.U32 R28, RZ, RZ, RZ ;  /* 0x000000ffff1c7224 */ /* 0x000fe200078e00ff */
[----:B------:R-:W-:Y:S01]  /*1ccd0*/  ULDC.64 UR40, c[0x0][0x198] ;  /* 0x0000660000287ab9 */ /* 0x000fe20000000a00 */
[----:B------:R-:W-:Y:S01]  /*1cce0*/  IMAD.MOV.U32 R24, RZ, RZ, RZ ;  /* 0x000000ffff187224 */ /* 0x000fe200078e00ff */
[----:B------:R-:W-:Y:S01]  /*1ccf0*/  ULOP3.LUT UR39, UR37, 0x2, URZ, 0xfc, !UPT ;  /* 0x0000000225277892 */ /* 0x000fe2000f8efc3f */
[----:B------:R-:W-:Y:S01]  /*1cd00*/  IMAD.MOV.U32 R29, RZ, RZ, 0x1 ;  /* 0x00000001ff1d7424 */ /* 0x000fe200078e00ff */
[----:B------:R-:W-:Y:S01]  /*1cd10*/  ULOP3.LUT UR36, UR37, 0x1, URZ, 0xfc, !UPT ;  /* 0x0000000125247892 */ /* 0x000fe2000f8efc3f */
[----:B------:R-:W-:Y:S01]  /*1cd20*/  ULDC UR38, c[0x0][0xc] ;  /* 0x0000030000267ab9 */ /* 0x000fe20000000800 */
[C---:B0-2---:R-:W-:Y:S01]  /*1cd30*/  IMAD.SHL.U32 R2, R13.reuse, 0x10, RZ ;  /* 0x000000100d027824 */ /* 0x045fe200078e00ff */
[C---:B------:R-:W-:Y:S01]  /*1cd40*/  LOP3.LUT R12, R13.reuse, 0x7f, RZ, 0xc0, !PT ;  /* 0x0000007f0d0c7812 */ /* 0x040fe200078ec0ff */
[C---:B------:R-:W-:Y:S01]  /*1cd50*/  IMAD.SHL.U32 R3, R13.reuse, 0x20, RZ ;  /* 0x000000200d037824 */ /* 0x040fe200078e00ff */
[----:B------:R-:W-:Y:S01]  /*1cd60*/  SHF.R.U32.HI R4, RZ, 0x1, R13 ;  /* 0x00000001ff047819 */ /* 0x000fe2000001160d */
[----:B------:R-:W-:Y:S01]  /*1cd70*/  IMAD.SHL.U32 R8, R13, 0x2, RZ ;  /* 0x000000020d087824 */ /* 0x000fe200078e00ff */
[----:B------:R-:W-:Y:S01]  /*1cd80*/  LOP3.LUT R5, R2, 0x90, RZ, 0xc0, !PT ;  /* 0x0000009002057812 */ /* 0x000fe200078ec0ff */
[----:B------:R-:W-:Y:S01]  /*1cd90*/  IMAD.SHL.U32 R6, R12, 0x10, RZ ;  /* 0x000000100c067824 */ /* 0x000fe200078e00ff */
[----:B------:R-:W-:-:S02]  /*1cda0*/  LOP3.LUT R27, R3, 0x360, RZ, 0xc0, !PT ;  /* 0x00000360031b7812 */ /* 0x000fc400078ec0ff */
[----:B------:R-:W-:Y:S02]  /*1cdb0*/  LOP3.LUT R3, R3, 0x80, RZ, 0xc0, !PT ;  /* 0x0000008003037812 */ /* 0x000fe400078ec0ff */
[----:B------:R-:W-:Y:S02]  /*1cdc0*/  LOP3.LUT R8, R5, 0x10, R8, 0x78, !PT ;  /* 0x0000001005087812 */ /* 0x000fe400078e7808 */
[----:B------:R-:W-:Y:S02]  /*1cdd0*/  LOP3.LUT R5, R4, 0x20, RZ, 0xc0, !PT ;  /* 0x0000002004057812 */ /* 0x000fe400078ec0ff */
[----:B------:R-:W-:Y:S02]  /*1cde0*/  LOP3.LUT R7, R2, 0x60, RZ, 0xc0, !PT ;  /* 0x0000006002077812 */ /* 0x000fe400078ec0ff */
[----:B------:R-:W-:Y:S01]  /*1cdf0*/  LOP3.LUT R3, R3, 0x10, R4, 0xf8, !PT ;  /* 0x0000001003037812 */ /* 0x000fe200078ef804 */
[----:B------:R-:W-:Y:S01]  /*1ce00*/  IMAD.SHL.U32 R4, R13, 0x80, RZ ;  /* 0x000000800d047824 */ /* 0x000fe200078e00ff */
[----:B------:R-:W-:-:S02]  /*1ce10*/  LOP3.LUT R5, R5, 0x10, R13, 0xf8, !PT ;  /* 0x0000001005057812 */ /* 0x000fc400078ef80d */
[--C-:B------:R-:W-:Y:S01]  /*1ce20*/  LOP3.LUT R9, R7, 0x700, R6.reuse, 0xf8, !PT ;  /* 0x0000070007097812 */ /* 0x100fe200078ef806 */
[----:B------:R-:W-:Y:S01]  /*1ce30*/  IMAD.SHL.U32 R7, R0, 0x800, RZ ;  /* 0x0000080000077824 */ /* 0x000fe200078e00ff */
[----:B------:R-:W-:Y:S01]  /*1ce40*/  LOP3.LUT R27, R27, 0x400, R6, 0xf8, !PT ;  /* 0x000004001b1b7812 */ /* 0x000fe200078ef806 */
[----:B------:R-:W-:Y:S01]  /*1ce50*/  IMAD.SHL.U32 R0, R13, 0x4, RZ ;  /* 0x000000040d007824 */ /* 0x000fe200078e00ff */
[----:B------:R-:W-:Y:S02]  /*1ce60*/  LOP3.LUT R6, R4, 0x400, RZ, 0xc0, !PT ;  /* 0x0000040004067812 */ /* 0x000fe400078ec0ff */
[----:B------:R-:W-:Y:S02]  /*1ce70*/  LOP3.LUT R5, R5, 0x380, R4, 0xf8, !PT ;  /* 0x0000038005057812 */ /* 0x000fe400078ef804 */
[----:B------:R-:W-:Y:S02]  /*1ce80*/  LOP3.LUT P0, RZ, R13, 0x4, RZ, 0xc0, !PT ;  /* 0x000000040dff7812 */ /* 0x000fe4000780c0ff */
[----:B------:R-:W-:-:S02]  /*1ce90*/  LOP3.LUT R6, R6, 0x800, R7, 0xf8, !PT ;  /* 0x0000080006067812 */ /* 0x000fc400078ef807 */
[----:B------:R-:W-:Y:S02]  /*1cea0*/  LOP3.LUT R5, R5, 0x70, R2, 0x78, !PT ;  /* 0x0000007005057812 */ /* 0x000fe400078e7802 */
[----:B------:R-:W-:Y:S02]  /*1ceb0*/  LOP3.LUT R0, R3, 0x10, R0, 0x78, !PT ;  /* 0x0000001003007812 */ /* 0x000fe400078e7800 */
[----:B------:R-:W-:Y:S01]  /*1cec0*/  LOP3.LUT R11, R6, R5, RZ, 0xfc, !PT ;  /* 0x00000005060b7212 */ /* 0x000fe200078efcff */
[----:B-1----:R-:W-:Y:S01]  /*1ced0*/  IMAD.U32 R5, RZ, RZ, UR4 ;  /* 0x00000004ff057e24 */ /* 0x002fe2000f8e00ff */
[----:B------:R-:W-:Y:S01]  /*1cee0*/  LOP3.LUT R27, R27, R0, RZ, 0xfc, !PT ;  /* 0x000000001b1b7212 */ /* 0x000fe200078efcff */
[----:B------:R-:W-:Y:S01]  /*1cef0*/  IMAD.SHL.U32 R0, R13, 0x40, RZ ;  /* 0x000000400d007824 */ /* 0x000fe200078e00ff */
[----:B------:R-:W-:Y:S01]  /*1cf00*/  LOP3.LUT R10, R9, R8, RZ, 0xfc, !PT ;  /* 0x00000008090a7212 */ /* 0x000fe200078efcff */
[C---:B------:R-:W-:Y:S01]  /*1cf10*/  VIADD R4, R11.reuse, 0x40 ;  /* 0x000000400b047836 */ /* 0x040fe20000000000 */
[----:B------:R-:W-:Y:S01]  /*1cf20*/  SHF.R.U32.HI R3, RZ, 0x1, R12 ;  /* 0x00000001ff037819 */ /* 0x000fe2000001160c */
[----:B------:R-:W-:Y:S01]  /*1cf30*/  @P0 VIADD R4, R11, 0xffffffc0 ;  /* 0xffffffc00b040836 */ /* 0x000fe20000000000 */
[----:B------:R-:W-:Y:S01]  /*1cf40*/  LOP3.LUT R0, R0, 0x40, RZ, 0xc0, !PT ;  /* 0x0000004000007812 */ /* 0x000fe200078ec0ff */
[----:B------:R-:W-:Y:S01]  /*1cf50*/  STL [R1+0x28], R10 ;  /* 0x0000280a01007387 */ /* 0x000fe20000100800 */
[----:B------:R-:W-:-:S02]  /*1cf60*/  LEA R23, R5, R23, 0x18 ;  /* 0x0000001705177211 */ /* 0x000fc400078ec0ff */
[----:B------:R-:W-:Y:S01]  /*1cf70*/  LOP3.LUT R3, R3, R0, RZ, 0xfc, !PT ;  /* 0x0000000003037212 */ /* 0x000fe200078efcff */
[----:B------:R-:W-:Y:S01]  /*1cf80*/  STL [R1], R11 ;  /* 0x0000000b01007387 */ /* 0x000fe20000100800 */
[----:B------:R-:W-:Y:S01]  /*1cf90*/  LOP3.LUT R2, R2, 0x10, RZ, 0xc0, !PT ;  /* 0x0000001002027812 */ /* 0x000fe200078ec0ff */
[----:B------:R-:W-:Y:S02]  /*1cfa0*/  IMAD.IADD R3, R23, 0x1, R10 ;  /* 0x0000000117037824 */ /* 0x000fe400078e020a */
[----:B------:R-:W-:Y:S01]  /*1cfb0*/  STL [R1+0x20], R5 ;  /* 0x0000200501007387 */ /* 0x000fe20000100800 */
[----:B------:R-:W-:Y:S02]  /*1cfc0*/  LOP3.LUT R0, R2, 0x40, RZ, 0xfc, !PT ;  /* 0x0000004002007812 */ /* 0x000fe400078efcff */
[----:B------:R-:W-:Y:S01]  /*1cfd0*/  LOP3.LUT R0, R27, 0x2800, RZ, 0xfc, !PT ;  /* 0x000028001b007812 */ /* 0x000fe200078efcff */
[----:B------:R0:W-:Y:S04]  /*1cfe0*/  STL [R1+0x24], R4 ;  /* 0x0000240401007387 */ /* 0x0001e80000100800 */
[----:B------:R-:W-:Y:S01]  /*1cff0*/  STL [R1+0x50], RZ ;  /* 0x000050ff01007387 */ /* 0x000fe20000100800 */
[----:B0-----:R-:W-:-:S05]  /*1d000*/  IMAD.MOV.U32 R4, RZ, RZ, 0x1 ;  /* 0x00000001ff047424 */ /* 0x001fca00078e00ff */
[----:B------:R0:W-:Y:S04]  /*1d010*/  STL [R1+0x4], R4 ;  /* 0x0000040401007387 */ /* 0x0001e80000100800 */
[----:B------:R1:W-:Y:S01]  /*1d020*/  STL [R1+0x40], R3 ;  /* 0x0000400301007387 */ /* 0x0003e20000100800 */
[----:B0-----:R-:W-:Y:S02]  /*1d030*/  LOP3.LUT R4, R2, 0x20, RZ, 0xfc, !PT ;  /* 0x0000002002047812 */ /* 0x001fe400078efcff */
[----:B------:R-:W-:-:S07]  /*1d040*/  LOP3.LUT R2, R27, 0x1800, RZ, 0xfc, !PT ;  /* 0x000018001b027812 */ /* 0x000fce00078efcff */
.L_x_12119:
[----:B------:R-:W-:Y:S05]  /*1d050*/  YIELD ;  /* 0x0000000000007946 */ /* 0x000fea0003800000 */
[----:B------:R-:W-:Y:S01]  /*1d060*/  ULDC.64 UR4, c[0x0][0xa28] ;  /* 0x00028a0000047ab9 */ /* 0x000fe20000000a00 */
[----:B0-----:R-:W-:Y:S01]  /*1d070*/  IMAD.MOV.U32 R11, RZ, RZ, RZ ;  /* 0x000000ffff0b7224 */ /* 0x001fe200078e00ff */
[----:B------:R-:W-:Y:S01]  /*1d080*/  ISETP.NE.U32.AND P0, PT, RZ, UR4, PT ;  /* 0x00000004ff007c0c */ /* 0x000fe2000bf05070 */
[----:B------:R-:W0:Y:S01]  /*1d090*/  LDC.64 R4, c[0x0][0xa00] ;  /* 0x00028000ff047b82 */ /* 0x000e220000000a00 */
[----:B------:R-:W-:Y:S01]  /*1d0a0*/  IMAD.MOV.U32 R8, RZ, RZ, RZ ;  /* 0x000000ffff087224 */ /* 0x000fe200078e00ff */
[----:B------:R-:W-:Y:S01]  /*1d0b0*/  ULDC.64 UR6, c[0x0][0xa10] ;  /* 0x0002840000067ab9 */ /* 0x000fe20000000a00 */
[----:B------:R-:W-:Y:S01]  /*1d0c0*/  ISETP.NE.AND.EX P0, PT, RZ, UR5, PT, P0 ;  /* 0x00000005ff007c0c */ /* 0x000fe2000bf05300 */
[----:B------:R-:W-:-:S12]  /*1d0d0*/  ULDC.64 UR4, c[0x0][0xa18] ;  /* 0x0002860000047ab9 */ /* 0x000fd80000000a00 */
[----:B-1----:R-:W1:Y:S02]  /*1d0e0*/  @P0 LDC.64 R2, c[0x0][0xa28] ;  /* 0x00028a00ff020b82 */ /* 0x002e640000000a00 */
[----:B-1----:R-:W-:-:S05]  /*1d0f0*/  @P0 IMAD.WIDE R2, R19, 0x4, R2 ;  /* 0x0000000413020825 */ /* 0x002fca00078e0202 */
[----:B--2---:R1:W2:Y:S01]  /*1d100*/  @P0 LDG.E R11, desc[UR42][R2.64] ;  /* 0x0000002a020b0981 */ /* 0x0042a2000c1e1900 */
[----:B------:R-:W-:Y:S01]  /*1d110*/  ISETP.NE.U32.AND P0, PT, RZ, UR4, PT ;  /* 0x00000004ff007c0c */ /* 0x000fe2000bf05070 */
[----:B0-----:R-:W-:Y:S01]  /*1d120*/  IMAD.WIDE R4, R19, 0x4, R4 ;  /* 0x0000000413047825 */ /* 0x001fe200078e0204 */
[----:B------:R-:W-:Y:S02]  /*1d130*/  ISETP.NE.U32.AND P1, PT, RZ, UR6, PT ;  /* 0x00000006ff007c0c */ /* 0x000fe4000bf25070 */
[----:B------:R-:W-:Y:S01]  /*1d140*/  ISETP.NE.AND.EX P2, PT, RZ, UR5, PT, P0 ;  /* 0x00000005ff007c0c */ /* 0x000fe2000bf45300 */
[----:B------:R-:W-:Y:S01]  /*1d150*/  ULDC.64 UR4, c[0x0][0xa00] ;  /* 0x0002800000047ab9 */ /* 0x000fe20000000a00 */
[----:B------:R-:W-:Y:S01]  /*1d160*/  ISETP.NE.AND.EX P1, PT, RZ, UR7, PT, P1 ;  /* 0x00000007ff007c0c */ /* 0x000fe2000bf25310 */
[----:B----4-:R-:W-:Y:S01]  /*1d170*/  IMAD.MOV.U32 R0, RZ, RZ, RZ ;  /* 0x000000ffff007224 */ /* 0x010fe200078e00ff */
[----:B------:R-:W-:Y:S01]  /*1d180*/  ISETP.NE.U32.AND P0, PT, RZ, UR4, PT ;  /* 0x00000004ff007c0c */ /* 0x000fe2000bf05070 */
[----:B-1----:R-:W0:Y:S03]  /*1d190*/  LDC.64 R2, c[0x0][0xa10] ;  /* 0x00028400ff027b82 */ /* 0x002e260000000a00 */
[----:B------:R-:W-:-:S05]  /*1d1a0*/  ISETP.NE.AND.EX P0, PT, RZ, UR5, PT, P0 ;  /* 0x00000005ff007c0c */ /* 0x000fca000bf05300 */
[----:B------:R-:W1:Y:S08]  /*1d1b0*/  @P2 LDC.64 R6, c[0x0][0xa18] ;  /* 0x00028600ff062b82 */ /* 0x000e700000000a00 */
[----:B------:R-:W3:Y:S01]  /*1d1c0*/  @P0 LDG.E R8, desc[UR42][R4.64] ;  /* 0x0000002a04080981 */ /* 0x000ee2000c1e1900 */
[----:B------:R-:W-:Y:S01]  /*1d1d0*/  ULDC UR4, c[0x0][0x288] ;  /* 0x0000a20000047ab9 */ /* 0x000fe20000000800 */
[----:B0-----:R-:W-:-:S05]  /*1d1e0*/  IMAD.WIDE R2, R19, 0x4, R2 ;  /* 0x0000000413027825 */ /* 0x001fca00078e0202 */
[----:B------:R0:W5:Y:S01]  /*1d1f0*/  @P1 LDG.E R0, desc[UR42][R2.64] ;  /* 0x0000002a02001981 */ /* 0x000162000c1e1900 */
[----:B-1----:R-:W-:-:S03]  /*1d200*/  @P2 IMAD.WIDE R6, R19, 0x4, R6 ;  /* 0x0000000413062825 */ /* 0x002fc600078e0206 */
        /* <DEDUP_REMOVED lines=10> */
[----:B------:R-:W-:Y:S02]  /*1d2b0*/  ULDC UR5, c[0x0][0x348] ;  /* 0x0000d20000057ab9 */ /* 0x000fe40000000800 */
[----:B------:R-:W-:Y:S01]  /*1d2c0*/  IMAD.U32 R9, RZ, RZ, UR5 ;  /* 0x00000005ff097e24 */ /* 0x000fe2000f8e00ff */
[----:B---3--:R1:W-:Y:S04]  /*1d2d0*/  STL [R1+0x34], R8 ;  /* 0x0000340801007387 */ /* 0x0083e80000100800 */
[----:B--2---:R0:W-:Y:S01]  /*1d2e0*/  STL [R1+0x14], R11 ;  /* 0x0000140b01007387 */ /* 0x0041e20000100800 */
[----:B------:R-:W-:Y:S02]  /*1d2f0*/  IMAD.MOV.U32 R10, RZ, RZ, R8 ;  /* 0x000000ffff0a7224 */ /* 0x000fe400078e0008 */
[----:B-1----:R-:W-:Y:S01]  /*1d300*/  IMAD.U32 R8, RZ, RZ, UR4 ;  /* 0x00000004ff087e24 */ /* 0x002fe2000f8e00ff */
[----:B------:R-:W-:Y:S06]  /*1d310*/  @P2 BRA `(.L_x_11986) ;  /* 0x0000000000142947 */ /* 0x000fec0003800000 */
[----:B------:R-:W-:Y:S05]  /*1d320*/  @!P0 BRA `(.L_x_11986) ;  /* 0x0000000000108947 */ /* 0x000fea0003800000 */
[----:B------:R-:W2:Y:S04]  /*1d330*/  LDG.E R6, desc[UR42][R4.64] ;  /* 0x0000002a04067981 */ /* 0x000ea8000c1e1900 */
[----:B------:R-:W2:Y:S02]  /*1d340*/  LDG.E R4, desc[UR42][R4.64+0x4] ;  /* 0x0000042a04047981 */ /* 0x000ea4000c1e1900 */
[----:B--2---:R-:W-:-:S05]  /*1d350*/  IMAD.IADD R10, R4, 0x1, -R6 ;  /* 0x00000001040a7824 */ /* 0x004fca00078e0a06 */
[----:B------:R1:W-:Y:S02]  /*1d360*/  STL [R1+0x34], R10 ;  /* 0x0000340a01007387 */ /* 0x0003e40000100800 */
.L_x_11986:
[----:B------:R-:W-:Y:S02]  /*1d370*/  ULDC.64 UR4, c[0x0][0xa20] ;  /* 0x0002880000047ab9 */ /* 0x000fe40000000a00 */
[----:B------:R-:W-:-:S04]  /*1d380*/  ISETP.NE.U32.AND P0, PT, RZ, UR4, PT ;  /* 0x00000004ff007c0c */ /* 0x000fc8000bf05070 */
[----:B------:R-:W-:-:S13]  /*1d390*/  ISETP.NE.AND.EX P0, PT, RZ, UR5, PT, P0 ;  /* 0x00000005ff007c0c */ /* 0x000fda000bf05300 */
[----:B------:R-:W-:Y:S05]  /*1d3a0*/  @!P0 BRA `(.L_x_11987) ;  /* 0x0000000000108947 */ /* 0x000fea0003800000 */
[----:B------:R-:W2:Y:S02]  /*1d3b0*/  LDC.64 R4, c[0x0][0xa20] ;  /* 0x00028800ff047b82 */ /* 0x000ea40000000a00 */
[----:B--2---:R-:W-:-:S05]  /*1d3c0*/  IMAD.WIDE R4, R19, 0x4, R4 ;  /* 0x0000000413047825 */ /* 0x004fca00078e0204 */
[----:B------:R2:W5:Y:S01]  /*1d3d0*/  LDG.E R8, desc[UR42][R4.64] ;  /* 0x0000002a04087981 */ /* 0x000562000c1e1900 */
[----:B------:R-:W-:Y:S05]  /*1d3e0*/  BRA `(.L_x_11988) ;  /* 0x0000000000247947 */ /* 0x000fea0003800000 */
.L_x_11987:
        /* <DEDUP_REMOVED lines=9> */
.L_x_11988:
[----:B--2---:R-:W2:Y:S04]  /*1d480*/  @P1 LDG.E R4, desc[UR42][R2.64] ;  /* 0x0000002a02041981 */ /* 0x004ea8000c1e1900 */
[----:B0-----:R0:W2:Y:S01]  /*1d490*/  @P1 LDG.E R3, desc[UR42][R2.64+0x4] ;  /* 0x0000042a02031981 */ /* 0x0010a2000c1e1900 */
[----:B------:R-:W-:Y:S02]  /*1d4a0*/  IMAD R17, R17, 0xc0, RZ ;  /* 0x000000c011117824 */ /* 0x000fe400078e02ff */
[----:B-----5:R-:W-:Y:S02]  /*1d4b0*/  IMAD.IADD R8, R8, 0x1, -R11 ;  /* 0x0000000108087824 */ /* 0x020fe400078e0a0b */
[----:B------:R-:W-:Y:S01]  /*1d4c0*/  VIADD R6, R17, 0xbf ;  /* 0x000000bf11067836 */ /* 0x000fe20000000000 */
[----:B0-----:R-:W0:Y:S02]  /*1d4d0*/  LDC R2, c[0x0][0x448] ;  /* 0x00011200ff027b82 */ /* 0x001e240000000800 */
[----:B0-----:R-:W-:-:S13]  /*1d4e0*/  ISETP.NE.AND P2, PT, R2, 0x1, PT ;  /* 0x000000010200780c */ /* 0x001fda0003f45270 */
[----:B------:R-:W0:Y:S08]  /*1d4f0*/  @P2 LDC R2, c[0x0][0x44c] ;  /* 0x00011300ff022b82 */ /* 0x000e300000000800 */
[----:B------:R-:W3:Y:S01]  /*1d500*/  @P2 LDC R5, c[0x0][0x450] ;  /* 0x00011400ff052b82 */ /* 0x000ee20000000800 */
[----:B0-----:R-:W-:-:S05]  /*1d510*/  @P2 IMAD.HI.U32 R2, R6, R2, RZ ;  /* 0x0000000206022227 */ /* 0x001fca00078e00ff */
[----:B---3--:R-:W-:Y:S01]  /*1d520*/  @P2 SHF.R.U32.HI R6, RZ, R5, R2 ;  /* 0x00000005ff062219 */ /* 0x008fe20000011602 */
        /* <DEDUP_REMOVED lines=23> */
.L_x_11991:
[----:B------:R-:W-:-:S13]  /*1d6a0*/  ISETP.NE.AND P0, PT, R3, 0x1, PT ;  /* 0x000000010300780c */ /* 0x000fda0003f05270 */
[----:B------:R-:W0:Y:S02]  /*1d6b0*/  @P0 LDC.64 R4, c[0x0][0x9e8] ;  /* 0x00027a00ff040b82 */ /* 0x000e240000000a00 */
[----:B0-----:R-:W-:-:S05]  /*1d6c0*/  @P0 IMAD.HI.U32 R4, R7, R4, RZ ;  /* 0x0000000407040227 */ /* 0x001fca00078e00ff */
[----:B------:R-:W-:-:S07]  /*1d6d0*/  @P0 SHF.R.U32.HI R7, RZ, R5, R4 ;  /* 0x00000005ff070219 */ /* 0x000fce0000011604 */
.L_x_11992:
[----:B------:R-:W-:Y:S05]  /*1d6e0*/  BSYNC B0 ;  /* 0x0000000000007941 */ /* 0x000fea0003800000 */
.L_x_11990:
[----:B------:R-:W-:-:S05]  /*1d6f0*/  IMAD R7, R7, R3, R3 ;  /* 0x0000000307077224 */ /* 0x000fca00078e0203 */
[----:B------:R-:W-:-:S07]  /*1d700*/  VIMNMX R2, R2, R7, PT ;  /* 0x0000000702027248 */ /* 0x000fce0003fe0100 */
.L_x_11989:
[----:B------:R-:W0:Y:S01]  /*1d710*/  @P2 LDC R5, c[0x0][0x44c] ;  /* 0x00011300ff052b82 */ /* 0x000e220000000800 */
[----:B------:R-:W-:Y:S01]  /*1d720*/  IMAD.MOV.U32 R4, RZ, RZ, R17 ;  /* 0x000000ffff047224 */ /* 0x000fe200078e0011 */
[----:B------:R-:W-:Y:S01]  /*1d730*/  ULDC UR4, c[0x0][0x9dc] ;  /* 0x0002770000047ab9 */ /* 0x000fe20000000800 */
[----:B------:R-:W-:-:S05]  /*1d740*/  IMAD.IADD R20, R26, 0x1, -R10 ;  /* 0x000000011a147824 */ /* 0x000fca00078e0a0a */
[----:B------:R-:W2:Y:S01]  /*1d750*/  @P2 LDC R6, c[0x0][0x450] ;  /* 0x00011400ff062b82 */ /* 0x000ea20000000800 */
[----:B0-----:R-:W-:-:S05]  /*1d760*/  @P2 IMAD.HI.U32 R5, R17, R5, RZ ;  /* 0x0000000511052227 */ /* 0x001fca00078e00ff */
        /* <DEDUP_REMOVED lines=14> */
.L_x_11995:
[----:B------:R-:W-:-:S13]  /*1d850*/  ISETP.NE.AND P0, PT, R3, 0x1, PT ;  /* 0x000000010300780c */ /* 0x000fda0003f05270 */
[----:B------:R-:W0:Y:S02]  /*1d860*/  @P0 LDC.64 R4, c[0x0][0x9e8] ;  /* 0x00027a00ff040b82 */ /* 0x000e240000000a00 */
[----:B0-----:R-:W-:-:S05]  /*1d870*/  @P0 IMAD.HI.U32 R4, R7, R4, RZ ;  /* 0x0000000407040227 */ /* 0x001fca00078e00ff */
[----:B------:R-:W-:-:S07]  /*1d880*/  @P0 SHF.R.U32.HI R7, RZ, R5, R4 ;  /* 0x00000005ff070219 */ /* 0x000fce0000011604 */
.L_x_11996:
[----:B------:R-:W-:Y:S05]  /*1d890*/  BSYNC B0 ;  /* 0x0000000000007941 */ /* 0x000fea0003800000 */
.L_x_11994:
[----:B------:R-:W-:-:S05]  /*1d8a0*/  IMAD R3, R7, R3, RZ ;  /* 0x0000000307037224 */ /* 0x000fca00078e02ff */
[----:B------:R-:W-:-:S07]  /*1d8b0*/  VIMNMX R6, R6, R3, !PT ;  /* 0x0000000306067248 */ /* 0x000fce0007fe0100 */
.L_x_11993:
        /* <DEDUP_REMOVED lines=14> */
[----:B------:R-:W-:-:S13]  /*1d9a0*/  ISETP.GT.AND P0, PT, R3, R4, PT ;  /* 0x000000040300720c */ /* 0x000fda0003f04270 */
[----:B------:R-:W-:Y:S01]  /*1d9b0*/  @P0 VIADD R2, R3, 0x7f ;  /* 0x0000007f03020836 */ /* 0x000fe20000000000 */
[----:B------:R-:W-:-:S04]  /*1d9c0*/  SHF.R.U32.HI R3, RZ, 0x7, R4 ;  /* 0x00000007ff037819 */ /* 0x000fc80000011604 */
        /* <DEDUP_REMOVED lines=13> */
[----:B------:R0:W2:Y:S02]  /*1daa0*/  SHFL.IDX PT, R14, R5, RZ, 0x1f ;  /* 0x00001fff050e7589 */ /* 0x0000a400000e0000 */
.L_x_12167:
[----:B--2---:R-:W-:Y:S02]  /*1dab0*/  ISETP.NE.AND P0, PT, R14, RZ, PT ;  /* 0x000000ff0e00720c */ /* 0x004fe40003f05270 */
[----:B------:R-:W-:-:S11]  /*1dac0*/  PLOP3.LUT P6, PT, PT, PT, PT, 0x8, 0x0 ;  /* 0x000000000000781c */ /* 0x000fd60003fce170 */
[----:B------:R-:W-:Y:S05]  /*1dad0*/  @P0 BRA `(.L_x_12000) ;  /* 0x00000000000c0947 */ /* 0x000fea0003800000 */
[----:B------:R-:W-:-:S03]  /*1dae0*/  UMOV UR4, 0xffffffff ;  /* 0xffffffff00047882 */ /* 0x000fc60000000000 */
[----:B------:R-:W-:Y:S05]  /*1daf0*/  BRA.DIV UR4, `(.L_x_12001) ;  /* 0x0000006e04a07947 */ /* 0x000fea000b800000 */
[----:B------:R-:W-:-:S13]  /*1db00*/  ELECT P6, URZ, PT ;  /* 0x00000000003f782f */ /* 0x000fda00038c0000 */
.L_x_12000:
        /* <DEDUP_REMOVED lines=9> */
.L_x_12170:
[----:B------:R-:W-:Y:S05]  /*1dba0*/  BSYNC B1 ;  /* 0x0000000000017941 */ /* 0x000fea0003800000 */
.L_x_12002:
[----:B------:R-:W-:Y:S04]  /*1dbb0*/  BSSY B1, `(.L_x_12004) ;  /* 0x000008c000017945 */ /* 0x000fe80003800000 */
[----:B------:R-:W-:Y:S05]  /*1dbc0*/  @!P6 BRA `(.L_x_12005) ;  /* 0x000000080028e947 */ /* 0x000fea0003800000 */
[----:B------:R-:W1:Y:S01]  /*1dbd0*/  LDL R7, [R1+0x4] ;  /* 0x0000040001077983 */ /* 0x000e620000100800 */
[----:B------:R-:W-:Y:S01]  /*1dbe0*/  IMAD R8, R28, 0x8, R23 ;  /* 0x000000081c087824 */ /* 0x000fe200078e0217 */
[----:B------:R-:W2:Y:S01]  /*1dbf0*/  S2R R6, SR_TID.X ;  /* 0x0000000000067919 */ /* 0x000ea20000002100 */
[----:B------:R-:W-:Y:S01]  /*1dc00*/  BSSY B2, `(.L_x_12006) ;  /* 0x0000006000027945 */ /* 0x000fe20003800000 */
[----:B--2---:R-:W-:-:S04]  /*1dc10*/  LOP3.LUT R6, R6, 0x7f, RZ, 0xc0, !PT ;  /* 0x0000007f06067812 */ /* 0x004fc800078ec0ff */
[----:B------:R-:W-:Y:S02]  /*1dc20*/  ISETP.NE.AND P1, PT, R6, RZ, PT ;  /* 0x000000ff0600720c */ /* 0x000fe40003f25270 */
[----:B-1----:R-:W-:-:S04]  /*1dc30*/  SHF.L.U32 R10, R7, 0x1f, RZ ;  /* 0x0000001f070a7819 */ /* 0x002fc800000006ff */
[----:B------:R-:W1:Y:S02]  /*1dc40*/  SYNCS.PHASECHK.TRANS64.TRYWAIT P0, [R8+URZ+0x19ca0], R10 ;  /* 0x019ca00a080075a7 */ /* 0x000e64000800017f */
[----:B-1----:R-:W-:Y:S05]  /*1dc50*/  @!P0 BRA `(.L_x_12007) ;  /* 0x0000006c007c8947 */ /* 0x002fea0003800000 */
.L_x_12171:
[----:B------:R-:W-:Y:S05]  /*1dc60*/  BSYNC B2 ;  /* 0x0000000000027941 */ /* 0x000fea0003800000 */
.L_x_12006:
        /* <DEDUP_REMOVED lines=9> */
.L_x_12009:
[----:B------:R-:W-:Y:S05]  /*1dd00*/  BSYNC B2 ;  /* 0x0000000000027941 */ /* 0x000fea0003800000 */
.L_x_12008:
        /* <DEDUP_REMOVED lines=12> */
.L_x_12010:
        /* <DEDUP_REMOVED lines=16> */
.L_x_12011:
        /* <DEDUP_REMOVED lines=16> */
.L_x_12012:
        /* <DEDUP_REMOVED lines=13> */
.L_x_12172:
[----:B------:R-:W-:Y:S05]  /*1e0a0*/  BSYNC B2 ;  /* 0x0000000000027941 */ /* 0x000fea0003800000 */
.L_x_12013:
        /* <DEDUP_REMOVED lines=11> */
.L_x_12016:
[----:B------:R-:W-:Y:S05]  /*1e160*/  BSYNC B2 ;  /* 0x0000000000027941 */ /* 0x000fea0003800000 */
.L_x_12015:
        /* <DEDUP_REMOVED lines=8> */
.L_x_12017:
        /* <DEDUP_REMOVED lines=15> */
.L_x_12018:
        /* <DEDUP_REMOVED lines=15> */
.L_x_12019:
        /* <DEDUP_REMOVED lines=10> */
.L_x_12005:
[----:B------:R-:W-:Y:S05]  /*1e470*/  BSYNC B1 ;  /* 0x0000000000017941 */ /* 0x000fea0003800000 */
.L_x_12004:
[----:B0-----:R-:W2:Y:S01]  /*1e480*/  LDL.LU R5, [R1+0x4] ;  /* 0x0000040001057983 */ /* 0x001ea20000300800 */
        /* <DEDUP_REMOVED lines=8> */
[----:B------:R0:W-:Y:S02]  /*1e510*/  STL [R1+0x4], R5 ;  /* 0x0000040501007387 */ /* 0x0001e40000100800 */
[----:B------:R-:W-:Y:S05]  /*1e520*/  @!P2 BRA `(.L_x_11998) ;  /* 0x00000008005ca947 */ /* 0x000fea0003800000 */
.L_x_12036:
[----:B------:R-:W-:Y:S05]  /*1e530*/  YIELD ;  /* 0x0000000000007946 */ /* 0x000fea0003800000 */
[----:B------:R-:W-:Y:S04]  /*1e540*/  BSSY B1, `(.L_x_12020) ;  /* 0x000008b000017945 */ /* 0x000fe80003800000 */
[----:B--2---:R-:W-:Y:S05]  /*1e550*/  @!P6 BRA `(.L_x_12021) ;  /* 0x000000080024e947 */ /* 0x004fea0003800000 */
[----:B0-----:R-:W2:Y:S01]  /*1e560*/  LDL R5, [R1+0x4] ;  /* 0x0000040001057983 */ /* 0x001ea20000100800 */
        /* <DEDUP_REMOVED lines=8> */
.L_x_12173:
[----:B------:R-:W-:Y:S05]  /*1e5f0*/  BSYNC B2 ;  /* 0x0000000000027941 */ /* 0x000fea0003800000 */
.L_x_12022:
[----:B------:R-:W-:Y:S04]  /*1e600*/  BSSY B2, `(.L_x_12024) ;  /* 0x0000009000027945 */ /* 0x000fe80003800000 */
        /* <DEDUP_REMOVED lines=8> */
.L_x_12025:
[----:B------:R-:W-:Y:S05]  /*1e690*/  BSYNC B2 ;  /* 0x0000000000027941 */ /* 0x000fea0003800000 */
.L_x_12024:
        /* <DEDUP_REMOVED lines=10> */
[----:B------:R-:W-:-:S10]  /*1e740*/  UMOV UR7, 0x12f00000 ;  /* 0x12f0000000077882 */ /* 0x000fd40000000000 */
.L_x_12026:
        /* <DEDUP_REMOVED lines=16> */
.L_x_12027:
        /* <DEDUP_REMOVED lines=16> */
.L_x_12028:
        /* <DEDUP_REMOVED lines=13> */
.L_x_12174:
[----:B------:R-:W-:Y:S05]  /*1ea20*/  BSYNC B2 ;  /* 0x0000000000027941 */ /* 0x000fea0003800000 */
.L_x_12029:
        /* <DEDUP_REMOVED lines=11> */
.L_x_12032:
[----:B------:R-:W-:Y:S05]  /*1eae0*/  BSYNC B2 ;  /* 0x0000000000027941 */ /* 0x000fea0003800000 */
.L_x_12031:
        /* <DEDUP_REMOVED lines=8> */
.L_x_12033:
        /* <DEDUP_REMOVED lines=15> */
.L_x_12034:
        /* <DEDUP_REMOVED lines=15> */
.L_x_12035:
        /* <DEDUP_REMOVED lines=10> */
.L_x_12021:
[----:B------:R-:W-:Y:S05]  /*1edf0*/  BSYNC B1 ;  /* 0x0000000000017941 */ /* 0x000fea0003800000 */
.L_x_12020:
[----:B------:R-:W2:Y:S01]  /*1ee00*/  LDL.LU R7, [R1+0x4] ;  /* 0x0000040001077983 */ /* 0x000ea20000300800 */
[----:B------:R-:W-:Y:S01]  /*1ee10*/  VIADD R28, R28, 0x1 ;  /* 0x000000011c1c7836 */ /* 0x000fe20000000000 */
[C---:B------:R-:W-:Y:S01]  /*1ee20*/  ISETP.GT.AND P2, PT, R9.reuse, R3, PT ;  /* 0x000000030900720c */ /* 0x040fe20003f44270 */
[----:B------:R-:W-:-:S03]  /*1ee30*/  VIADD R9, R9, 0xffffffff ;  /* 0xffffffff09097836 */ /* 0x000fc60000000000 */
[----:B------:R-:W-:-:S04]  /*1ee40*/  ISETP.NE.AND P1, PT, R28, 0x2, PT ;  /* 0x000000021c00780c */ /* 0x000fc80003f25270 */
[----:B------:R-:W-:Y:S02]  /*1ee50*/  SEL R4, RZ, 0x1, P1 ;  /* 0x00000001ff047807 */ /* 0x000fe40000800000 */
[----:B------:R-:W-:Y:S02]  /*1ee60*/  SEL R28, R28, RZ, P1 ;  /* 0x000000ff1c1c7207 */ /* 0x000fe40000800000 */
[----:B--2---:R-:W-:-:S05]  /*1ee70*/  LOP3.LUT R7, R7, R4, RZ, 0x3c, !PT ;  /* 0x0000000407077212 */ /* 0x004fca00078e3cff */
[----:B------:R2:W-:Y:S01]  /*1ee80*/  STL [R1+0x4], R7 ;  /* 0x0000040701007387 */ /* 0x0005e20000100800 */
[----:B------:R-:W-:Y:S05]  /*1ee90*/  @P2 BRA `(.L_x_12036) ;  /* 0xfffffff400a42947 */ /* 0x000fea000383ffff */
.L_x_11998:
[----:B------:R-:W-:Y:S05]  /*1eea0*/  BSYNC B0 ;  /* 0x0000000000007941 */ /* 0x000fea0003800000 */
.L_x_11997:
[----:B------:R-:W3:Y:S01]  /*1eeb0*/  LDC R0, c[0x0][0x448] ;  /* 0x00011200ff007b82 */ /* 0x000ee20000000800 */
[----:B------:R-:W-:Y:S07]  /*1eec0*/  @!P0 WARPSYNC.ALL ;  /* 0x0000000000008948 */ /* 0x000fee0003800000 */
[----:B------:R-:W-:Y:S01]  /*1eed0*/  @!P0 BAR.SYNC.DEFER_BLOCKING 0xc, 0x200 ;  /* 0x0308000000008b1d */ /* 0x000fe20000010000 */
[----:B---3--:R-:W-:Y:S01]  /*1eee0*/  ISETP.NE.AND P1, PT, R0, 0x1, PT ;  /* 0x000000010000780c */ /* 0x008fe20003f25270 */
[----:B------:R-:W-:-:S12]  /*1eef0*/  VIADD R0, R17, 0xbf ;  /* 0x000000bf11007836 */ /* 0x000fd80000000000 */
[----:B------:R-:W3:Y:S08]  /*1ef00*/  @P1 LDC R2, c[0x0][0x44c] ;  /* 0x00011300ff021b82 */ /* 0x000ef00000000800 */
[----:B------:R-:W4:Y:S01]  /*1ef10*/  @P1 LDC R3, c[0x0][0x450] ;  /* 0x00011400ff031b82 */ /* 0x000f220000000800 */
[----:B---3--:R-:W-:-:S05]  /*1ef20*/  @P1 IMAD.HI.U32 R2, R0, R2, RZ ;  /* 0x0000000200021227 */ /* 0x008fca00078e00ff */
[----:B----4-:R-:W-:Y:S02]  /*1ef30*/  @P1 SHF.R.U32.HI R0, RZ, R3, R2 ;  /* 0x00000003ff001219 */ /* 0x010fe40000011602 */
[----:B------:R-:W3:Y:S03]  /*1ef40*/  LDC.64 R2, c[0x0][0x9e0] ;  /* 0x00027800ff027b82 */ /* 0x000ee60000000a00 */
[----:B------:R-:W-:Y:S01]  /*1ef50*/  IMAD.IADD R0, R21, 0x1, R0 ;  /* 0x0000000115007824 */ /* 0x000fe200078e0200 */
[----:B---3--:R-:W-:-:S03]  /*1ef60*/  ISETP.GE.AND P2, PT, R3, 0x1, PT ;  /* 0x000000010300780c */ /* 0x008fc60003f46270 */
[----:B------:R-:W-:-:S10]  /*1ef70*/  IMAD.IADD R2, R0, 0x1, R2 ;  /* 0x0000000100027824 */ /* 0x000fd400078e0202 */
[----:B------:R-:W-:Y:S05]  /*1ef80*/  @!P2 BRA `(.L_x_12037) ;  /* 0x000000000048a947 */ /* 0x000fea0003800000 */
[C---:B------:R-:W-:Y:S01]  /*1ef90*/  ISETP.GT.AND P0, PT, R0.reuse, RZ, PT ;  /* 0x000000ff0000720c */ /* 0x040fe20003f04270 */
[----:B------:R-:W-:Y:S01]  /*1efa0*/  BSSY B0, `(.L_x_12038) ;  /* 0x000000e000007945 */ /* 0x000fe20003800000 */
[----:B------:R-:W-:-:S11]  /*1efb0*/  VIADD R6, R0, 0xffffffff ;  /* 0xffffffff00067836 */ /* 0x000fd60000000000 */
[----:B------:R-:W-:Y:S05]  /*1efc0*/  @P0 BRA `(.L_x_12039) ;  /* 0x00000000001c0947 */ /* 0x000fea0003800000 */
[----:B------:R-:W-:Y:S01]  /*1efd0*/  ISETP.NE.AND P0, PT, R3, 0x1, PT ;  /* 0x000000010300780c */ /* 0x000fe20003f05270 */
[----:B------:R-:W-:-:S12]  /*1efe0*/  IMAD.MOV R0, RZ, RZ, -R0 ;  /* 0x000000ffff007224 */ /* 0x000fd800078e0a00 */
[----:B0-----:R-:W0:Y:S02]  /*1eff0*/  @P0 LDC.64 R4, c[0x0][0x9e8] ;  /* 0x00027a00ff040b82 */ /* 0x001e240000000a00 */
[----:B0-----:R-:W-:-:S05]  /*1f000*/  @P0 IMAD.HI.U32 R4, R0, R4, RZ ;  /* 0x0000000400040227 */ /* 0x001fca00078e00ff */
[----:B------:R-:W-:-:S04]  /*1f010*/  @P0 SHF.R.U32.HI R0, RZ, R5, R4 ;  /* 0x00000005ff000219 */ /* 0x000fc80000011604 */
[----:B------:R-:W-:Y:S01]  /*1f020*/  LOP3.LUT R6, RZ, R0, RZ, 0x33, !PT ;  /* 0x00000000ff067212 */ /* 0x000fe200078e33ff */
[----:B------:R-:W-:Y:S06]  /*1f030*/  BRA `(.L_x_12040) ;  /* 0x0000000000107947 */ /* 0x000fec0003800000 */
.L_x_12039:
[----:B------:R-:W-:-:S13]  /*1f040*/  ISETP.NE.AND P0, PT, R3, 0x1, PT ;  /* 0x000000010300780c */ /* 0x000fda0003f05270 */
[----:B0-----:R-:W0:Y:S02]  /*1f050*/  @P0 LDC.64 R4, c[0x0][0x9e8] ;  /* 0x00027a00ff040b82 */ /* 0x001e240000000a00 */
[----:B0-----:R-:W-:-:S05]  /*1f060*/  @P0 IMAD.HI.U32 R4, R6, R4, RZ ;  /* 0x0000000406040227 */ /* 0x001fca00078e00ff */
[----:B------:R-:W-:-:S07]  /*1f070*/  @P0 SHF.R.U32.HI R6, RZ, R5, R4 ;  /* 0x00000005ff060219 */ /* 0x000fce0000011604 */
.L_x_12040:
[----:B------:R-:W-:Y:S05]  /*1f080*/  BSYNC B0 ;  /* 0x0000000000007941 */ /* 0x000fea0003800000 */
.L_x_12038:
[----:B------:R-:W-:-:S05]  /*1f090*/  IMAD R6, R6, R3, R3 ;  /* 0x0000000306067224 */ /* 0x000fca00078e0203 */
[----:B------:R-:W-:-:S07]  /*1f0a0*/  VIMNMX R2, R2, R6, PT ;  /* 0x0000000602027248 */ /* 0x000fce0003fe0100 */
.L_x_12037:
[----:B------:R-:W-:Y:S01]  /*1f0b0*/  VIADD R2, R2, 0x7f ;  /* 0x0000007f02027836 */ /* 0x000fe20000000000 */
[----:B------:R-:W3:Y:S01]  /*1f0c0*/  @P1 LDC R4, c[0x0][0x450] ;  /* 0x00011400ff041b82 */ /* 0x000ee20000000800 */
[----:B------:R-:W-:-:S03]  /*1f0d0*/  ULDC UR4, c[0x0][0x9dc] ;  /* 0x0002770000047ab9 */ /* 0x000fc60000000800 */
[----:B------:R-:W-:-:S04]  /*1f0e0*/  SHF.R.S32.HI R0, RZ, 0x1f, R2 ;  /* 0x0000001fff007819 */ /* 0x000fc80000011402 */
[----:B------:R-:W-:Y:S01]  /*1f0f0*/  LEA.HI R0, R0, R2, RZ, 0x7 ;  /* 0x0000000200007211 */ /* 0x000fe200078f38ff */
[----:B------:R-:W-:-:S03]  /*1f100*/  IMAD.MOV.U32 R2, RZ, RZ, R17 ;  /* 0x000000ffff027224 */ /* 0x000fc600078e0011 */
[----:B------:R-:W-:-:S04]  /*1f110*/  SHF.R.S32.HI R0, RZ, 0x7, R0 ;  /* 0x00000007ff007819 */ /* 0x000fc80000011400 */
[----:B------:R-:W-:Y:S02]  /*1f120*/  VIMNMX R6, R25, R0, PT ;  /* 0x0000000019067248 */ /* 0x000fe40003fe0100 */
[----:B------:R-:W4:Y:S03]  /*1f130*/  @P1 LDC R0, c[0x0][0x44c] ;  /* 0x00011300ff001b82 */ /* 0x000f260000000800 */
[----:B------:R0:W-:Y:S01]  /*1f140*/  STL [R1+0x44], R6 ;  /* 0x0000440601007387 */ /* 0x0001e20000100800 */
[----:B----4-:R-:W-:-:S05]  /*1f150*/  @P1 IMAD.HI.U32 R0, R17, R0, RZ ;  /* 0x0000000011001227 */ /* 0x010fca00078e00ff */
[----:B---3--:R-:W-:-:S05]  /*1f160*/  @P1 SHF.R.U32.HI R2, RZ, R4, R0 ;  /* 0x00000004ff021219 */ /* 0x008fca0000011600 */
[----:B------:R-:W-:-:S04]  /*1f170*/  IMAD.IADD R2, R20, 0x1, R2 ;  /* 0x0000000114027824 */ /* 0x000fc800078e0202 */
[----:B------:R-:W-:Y:S01]  /*1f180*/  VIADD R0, R2, -UR4 ;  /* 0x8000000402007c36 */ /* 0x000fe20008000000 */
[----:B0-----:R-:W-:Y:S06]  /*1f190*/  @!P2 BRA `(.L_x_12041) ;  /* 0x000000000044a947 */ /* 0x001fec0003800000 */
        /* <DEDUP_REMOVED lines=10> */
.L_x_12043:
[----:B------:R-:W-:-:S13]  /*1f240*/  ISETP.NE.AND P0, PT, R3, 0x1, PT ;  /* 0x000000010300780c */ /* 0x000fda0003f05270 */
[----:B------:R-:W0:Y:S02]  /*1f250*/  @P0 LDC.64 R4, c[0x0][0x9e8] ;  /* 0x00027a00ff040b82 */ /* 0x000e240000000a00 */
[----:B0-----:R-:W-:-:S05]  /*1f260*/  @P0 IMAD.HI.U32 R4, R2, R4, RZ ;  /* 0x0000000402040227 */ /* 0x001fca00078e00ff */
[----:B------:R-:W-:-:S07]  /*1f270*/  @P0 SHF.R.U32.HI R2, RZ, R5, R4 ;  /* 0x00000005ff020219 */ /* 0x000fce0000011604 */
.L_x_12044:
[----:B------:R-:W-:Y:S05]  /*1f280*/  BSYNC B0 ;  /* 0x0000000000007941 */ /* 0x000fea0003800000 */
.L_x_12042:
[----:B------:R-:W-:-:S05]  /*1f290*/  IMAD R2, R2, R3, RZ ;  /* 0x0000000302027224 */ /* 0x000fca00078e02ff */
[----:B------:R-:W-:-:S07]  /*1f2a0*/  VIMNMX R0, R0, R2, !PT ;  /* 0x0000000200007248 */ /* 0x000fce0007fe0100 */
.L_x_12041:
[----:B------:R-:W-:-:S04]  /*1f2b0*/  SHF.R.S32.HI R2, RZ, 0x1f, R0 ;  /* 0x0000001fff027819 */ /* 0x000fc80000011400 */
[----:B------:R-:W-:-:S04]  /*1f2c0*/  LEA.HI R2, R2, R0, RZ, 0x7 ;  /* 0x0000000002027211 */ /* 0x000fc800078f38ff */
[----:B------:R-:W-:-:S04]  /*1f2d0*/  SHF.R.S32.HI R2, RZ, 0x7, R2 ;  /* 0x00000007ff027819 */ /* 0x000fc80000011402 */
[----:B------:R-:W-:-:S04]  /*1f2e0*/  VIMNMX R3, RZ, R2, !PT ;  /* 0x00000002ff037248 */ /* 0x000fc80007fe0100 */
[----:B------:R-:W-:Y:S01]  /*1f2f0*/  ISETP.GT.AND P0, PT, R6, R3, PT ;  /* 0x000000030600720c */ /* 0x000fe20003f04270 */
[----:B------:R0:W-:-:S12]  /*1f300*/  STL [R1+0x1c], R3 ;  /* 0x00001c0301007387 */ /* 0x0001d80000100800 */
[----:B0-----:R-:W-:Y:S05]  /*1f310*/  @P0 BRA `(.L_x_12045) ;  /* 0x0000000000440947 */ /* 0x001fea0003800000 */
[----:B------:R-:W0:Y:S02]  /*1f320*/  S2R R3, SR_TID.X ;  /* 0x0000000000037919 */ /* 0x000e240000002100 */
[----:B0-----:R-:W-:-:S04]  /*1f330*/  LOP3.LUT R3, R3, 0x7f, RZ, 0xc0, !PT ;  /* 0x0000007f03037812 */ /* 0x001fc800078ec0ff */
[----:B------:R-:W-:-:S13]  /*1f340*/  ISETP.NE.AND P0, PT, R3, RZ, PT ;  /* 0x000000ff0300720c */ /* 0x000fda0003f05270 */
[----:B------:R-:W-:Y:S05]  /*1f350*/  @P0 BRA `(.L_x_12046) ;  /* 0x00000038006c0947 */ /* 0x000fea0003800000 */
[----:B------:R-:W0:Y:S01]  /*1f360*/  S2R R3, SR_LANEID ;  /* 0x0000000000037919 */ /* 0x000e220000000000 */
[----:B------:R-:W-:Y:S02]  /*1f370*/  VOTEU.ANY UR4, UPT, PT ;  /* 0x0000000000047886 */ /* 0x000fe400038e0100 */
[----:B------:R-:W0:Y:S08]  /*1f380*/  FLO.U32 R0, UR4 ;  /* 0x0000000400007d00 */ /* 0x000e3000080e0000 */
[----:B------:R-:W3:Y:S01]  /*1f390*/  POPC R5, UR4 ;  /* 0x0000000400057d09 */ /* 0x000ee20008000000 */
[----:B0-----:R-:W-:-:S02]  /*1f3a0*/  ISETP.EQ.U32.AND P0, PT, R0, R3, PT ;  /* 0x000000030000720c */ /* 0x001fc40003f02070 */
[----:B------:R-:W3:Y:S11]  /*1f3b0*/  LDC.64 R2, c[0x0][0xc60] ;  /* 0x00031800ff027b82 */ /* 0x000ef60000000a00 */
[----:B---3--:R-:W3:Y:S01]  /*1f3c0*/  @P0 ATOMG.E.ADD.STRONG.GPU PT, R3, desc[UR42][R2.64], R5 ;  /* 0x00000005020309a8 */ /* 0x008ee200081ee1ea */
[----:B------:R-:W0:Y:S02]  /*1f3d0*/  S2R R4, SR_LTMASK ;  /* 0x0000000000047919 */ /* 0x000e240000003900 */
[----:B0-----:R-:W-:-:S04]  /*1f3e0*/  LOP3.LUT R4, R4, UR4, RZ, 0xc0, !PT ;  /* 0x0000000404047c12 */ /* 0x001fc8000f8ec0ff */
[----:B--2---:R-:W0:Y:S01]  /*1f3f0*/  POPC R7, R4 ;  /* 0x0000000400077309 */ /* 0x004e220000000000 */
[----:B---3--:R-:W0:Y:S02]  /*1f400*/  SHFL.IDX PT, R0, R3, R0, 0x1f ;  /* 0x00001f0003007589 */ /* 0x008e2400000e0000 */
[----:B0-----:R-:W-:Y:S01]  /*1f410*/  IADD3 R16, R0, UR38, R7 ;  /* 0x0000002600107c10 */ /* 0x001fe2000fffe007 */
[----:B------:R-:W-:Y:S06]  /*1f420*/  BRA `(.L_x_12046) ;  /* 0x0000003800387947 */ /* 0x000fec0003800000 */
.L_x_12045:
        /* <DEDUP_REMOVED lines=12> */
[----:B--2---:R-:W-:-:S02]  /*1f4f0*/  IMAD.U32 R7, RZ, RZ, UR9 ;  /* 0x00000009ff077e24 */ /* 0x004fc4000f8e00ff */
[----:B-1----:R-:W-:Y:S02]  /*1f500*/  IMAD.U32 R10, RZ, RZ, UR4 ;  /* 0x00000004ff0a7e24 */ /* 0x002fe4000f8e00ff */
[----:B------:R-:W-:Y:S02]  /*1f510*/  IMAD.U32 R11, RZ, RZ, UR5 ;  /* 0x00000005ff0b7e24 */ /* 0x000fe4000f8e00ff */
[----:B------:R-:W-:Y:S02]  /*1f520*/  IMAD.MOV.U32 R8, RZ, RZ, 0x70 ;  /* 0x00000070ff087424 */ /* 0x000fe400078e00ff */
[----:B------:R-:W-:Y:S02]  /*1f530*/  IMAD.MOV.U32 R12, RZ, RZ, 0x1 ;  /* 0x00000001ff0c7424 */ /* 0x000fe400078e00ff */
[----:B------:R-:W-:-:S07]  /*1f540*/  IMAD.MOV.U32 R13, RZ, RZ, RZ ;  /* 0x000000ffff0d7224 */ /* 0x000fce00078e00ff */
[----:B------:R-:W-:-:S07]  /*1f550*/  LEPC R20, `(.L_x_12048) ;  /* 0x000000001014794e */ /* 0x000fce0000000000 */
[----:B0-----:R-:W-:Y:S05]  /*1f560*/  CALL.ABS.NOINC R2 ;  /* 0x0000000002007343 */ /* 0x001fea0003c00000 */
.L_x_12048:
[----:B------:R-:W-:Y:S05]  /*1f570*/  BSYNC B6 ;  /* 0x0000000000067941 */ /* 0x000fea0003800000 */
.L_x_12047:
        /* <DEDUP_REMOVED lines=22> */
.L_x_12050:
[----:B------:R-:W-:Y:S05]  /*1f6e0*/  BSYNC B6 ;  /* 0x0000000000067941 */ /* 0x000fea0003800000 */
.L_x_12049:
        /* <DEDUP_REMOVED lines=20> */
.L_x_12052:
[----:B------:R-:W-:Y:S05]  /*1f830*/  BSYNC B6 ;  /* 0x0000000000067941 */ /* 0x000fea0003800000 */
.L_x_12051:
        /* <DEDUP_REMOVED lines=19> */
.L_x_12054:
[----:B------:R-:W-:Y:S05]  /*1f970*/  BSYNC B6 ;  /* 0x0000000000067941 */ /* 0x000fea0003800000 */
.L_x_12053:
[----:B------:R-:W1:Y:S01]  /*1f980*/  LDL R5, [R1+0x44] ;  /* 0x0000440001057983 */ /* 0x000e620000100800 */
[----:B------:R-:W-:-:S03]  /*1f990*/  ULDC.64 UR4, c[0x0][0x9f8] ;  /* 0x00027e0000047ab9 */ /* 0x000fc60000000a00 */
[----:B------:R-:W3:Y:S01]  /*1f9a0*/  LDL R21, [R1+0x14] ;  /* 0x0000140001157983 */ /* 0x000ee20000100800 */
[----:B------:R-:W-:Y:S01]  /*1f9b0*/  ISETP.NE.U32.AND P0, PT, RZ, UR4, PT ;  /* 0x00000004ff007c0c */ /* 0x000fe2000bf05070 */
[----:B------:R-:W-:Y:S01]  /*1f9c0*/  IMAD.MOV.U32 R11, RZ, RZ, R19 ;  /* 0x000000ffff0b7224 */ /* 0x000fe200078e0013 */
[----:B------:R-:W0:Y:S01]  /*1f9d0*/  LDC R6, c[0x0][0x430] ;  /* 0x00010c00ff067b82 */ /* 0x000e220000000800 */
[----:B------:R-:W4:Y:S01]  /*1f9e0*/  S2R R20, SR_TID.X ;  /* 0x0000000000147919 */ /* 0x000f220000002100 */
[----:B------:R-:W-:-:S13]  /*1f9f0*/  ISETP.NE.AND.EX P0, PT, RZ, UR5, PT, P0 ;  /* 0x00000005ff007c0c */ /* 0x000fda000bf05300 */
[----:B------:R-:W2:Y:S02]  /*1fa00*/  @P0 LDC.64 R2, c[0x0][0x9f8] ;  /* 0x00027e00ff020b82 */ /* 0x000ea40000000a00 */
[----:B--2---:R-:W-:-:S05]  /*1fa10*/  @P0 IMAD.WIDE R2, R19, 0x4, R2 ;  /* 0x0000000413020825 */ /* 0x004fca00078e0202 */
[----:B------:R2:W3:Y:S01]  /*1fa20*/  @P0 LDG.E R11, desc[UR42][R2.64] ;  /* 0x0000002a020b0981 */ /* 0x0004e2000c1e1900 */
[----:B0-----:R-:W-:Y:S02]  /*1fa30*/  ISETP.NE.AND P1, PT, R6, 0x1, PT ;  /* 0x000000010600780c */ /* 0x001fe40003f25270 */
[----:B----4-:R-:W-:Y:S01]  /*1fa40*/  LOP3.LUT R20, R20, 0x7f, RZ, 0xc0, !PT ;  /* 0x0000007f14147812 */ /* 0x010fe200078ec0ff */
[----:B------:R-:W0:Y:S03]  /*1fa50*/  S2R R0, SR_TID.X ;  /* 0x0000000000007919 */ /* 0x000e260000002100 */
[----:B------:R-:W-:-:S07]  /*1fa60*/  SHF.R.U32.HI R20, RZ, 0x1, R20 ;  /* 0x00000001ff147819 */ /* 0x000fce0000011614 */
[----:B--2---:R-:W2:Y:S08]  /*1fa70*/  @P1 LDC R3, c[0x0][0x434] ;  /* 0x00010d00ff031b82 */ /* 0x004eb00000000800 */
[----:B------:R-:W4:Y:S01]  /*1fa80*/  @P1 LDC R4, c[0x0][0x438] ;  /* 0x00010e00ff041b82 */ /* 0x000f220000000800 */
[----:B0-----:R-:W-:-:S05]  /*1fa90*/  IMAD.SHL.U32 R0, R0, 0x40, RZ ;  /* 0x0000004000007824 */ /* 0x001fca00078e00ff */
[----:B------:R-:W-:Y:S02]  /*1faa0*/  LOP3.LUT R0, R0, 0x40, RZ, 0xc0, !PT ;  /* 0x0000004000007812 */ /* 0x000fe400078ec0ff */
[----:B------:R-:W-:Y:S01]  /*1fab0*/  LOP3.LUT R22, R22, 0xfffffffb, RZ, 0xc0, !PT ;  /* 0xfffffffb16167812 */ /* 0x000fe200078ec0ff */
[----:B------:R-:W-:Y:S01]  /*1fac0*/  UMOV UR4, 0xffffffff ;  /* 0xffffffff00047882 */ /* 0x000fe20000000000 */
[----:B-1----:R-:W-:-:S04]  /*1fad0*/  LEA R10, R5, 0xffffff80, 0x7 ;  /* 0xffffff80050a7811 */ /* 0x002fc800078e38ff */
[----:B------:R-:W-:-:S04]  /*1fae0*/  LOP3.LUT R0, R10, R20, R0, 0xfe, !PT ;  /* 0x000000140a007212 */ /* 0x000fc800078efe00 */
[C---:B------:R-:W-:Y:S01]  /*1faf0*/  ISETP.GE.AND P0, PT, R0.reuse, R26, PT ;  /* 0x0000001a0000720c */ /* 0x040fe20003f06270 */
[----:B---3--:R-:W-:Y:S02]  /*1fb00*/  IMAD.IADD R2, R0, 0x1, R21 ;  /* 0x0000000100027824 */ /* 0x008fe400078e0215 */
[----:B------:R-:W0:Y:S02]  /*1fb10*/  S2R R21, SR_TID.X ;  /* 0x0000000000157919 */ /* 0x000e240000002100 */
[----:B--2---:R-:W-:-:S04]  /*1fb20*/  @P1 IMAD.HI.U32 R3, R2, R3, RZ ;  /* 0x0000000302031227 */ /* 0x004fc800078e00ff */
[----:B------:R-:W-:Y:S01]  /*1fb30*/  IMAD.MOV.U32 R0, RZ, RZ, R2 ;  /* 0x000000ffff007224 */ /* 0x000fe200078e0002 */
[----:B----4-:R-:W-:Y:S02]  /*1fb40*/  @P1 SHF.R.U32.HI R0, RZ, R4, R3 ;  /* 0x00000004ff001219 */ /* 0x010fe40000011603 */
[----:B------:R-:W1:Y:S02]  /*1fb50*/  LDC R4, c[0x0][0x2f4] ;  /* 0x0000bd00ff047b82 */ /* 0x000e640000000800 */
[--C-:B------:R-:W-:Y:S01]  /*1fb60*/  @!P0 SHF.R.S32.HI R9, RZ, 0x1f, R0.reuse ;  /* 0x0000001fff098819 */ /* 0x100fe20000011400 */
[--C-:B------:R-:W-:Y:S02]  /*1fb70*/  IMAD.MOV R5, RZ, RZ, -R0.reuse ;  /* 0x000000ffff057224 */ /* 0x100fe400078e0a00 */
[----:B------:R-:W-:Y:S02]  /*1fb80*/  @!P0 IMAD.MOV.U32 R8, RZ, RZ, R0 ;  /* 0x000000ffff088224 */ /* 0x000fe400078e0000 */
[----:B------:R-:W-:-:S02]  /*1fb90*/  IMAD R5, R6, R5, R2 ;  /* 0x0000000506057224 */ /* 0x000fc400078e0202 */
[----:B------:R-:W2:Y:S08]  /*1fba0*/  @!P0 LDC.64 R2, c[0x0][0x428] ;  /* 0x00010a00ff028b82 */ /* 0x000eb00000000a00 */
[----:B------:R-:W3:Y:S01]  /*1fbb0*/  @!P0 LDC.64 R6, c[0x0][0x418] ;  /* 0x00010600ff068b82 */ /* 0x000ee20000000a00 */
[----:B0-----:R-:W-:-:S05]  /*1fbc0*/  IMAD.SHL.U32 R21, R21, 0x10, RZ ;  /* 0x0000001015157824 */ /* 0x001fca00078e00ff */
[----:B------:R-:W-:Y:S02]  /*1fbd0*/  LOP3.LUT R21, R21, 0x10, RZ, 0xc0, !PT ;  /* 0x0000001015157812 */ /* 0x000fe400078ec0ff */
[----:B------:R-:W-:Y:S01]  /*1fbe0*/  SHF.R.S32.HI R12, RZ, 0x1f, R11 ;  /* 0x0000001fff0c7819 */ /* 0x000fe2000001140b */
[----:B------:R-:W-:Y:S01]  /*1fbf0*/  STL [R1+0x8], R11 ;  /* 0x0000080b01007387 */ /* 0x000fe20000100800 */
[----:B--2---:R-:W-:Y:S01]  /*1fc00*/  @!P0 IMAD.WIDE.U32 R8, R11, R2, R8 ;  /* 0x000000020b088225 */ /* 0x004fe200078e0008 */
[----:B-1----:R-:W-:Y:S02]  /*1fc10*/  ISETP.GE.AND P3, PT, R21, R4, PT ;  /* 0x000000041500720c */ /* 0x002fe40003f66270 */
[----:B------:R0:W-:Y:S01]  /*1fc20*/  STL [R1+0x18], R12 ;  /* 0x0000180c01007387 */ /* 0x0001e20000100800 */
[----:B------:R-:W-:-:S04]  /*1fc30*/  @!P0 IMAD R2, R12, R2, RZ ;  /* 0x000000020c028224 */ /* 0x000fc800078e02ff */
[----:B------:R-:W-:Y:S01]  /*1fc40*/  @!P0 IMAD R0, R11, R3, R2 ;  /* 0x000000030b008224 */ /* 0x000fe200078e0202 */
[----:B---3--:R-:W-:Y:S01]  /*1fc50*/  @!P0 LEA R6, P1, R8, R6, 0x2 ;  /* 0x0000000608068211 */ /* 0x008fe200078210ff */
[----:B------:R-:W-:Y:S02]  /*1fc60*/  IMAD.MOV.U32 R3, RZ, RZ, RZ ;  /* 0x000000ffff037224 */ /* 0x000fe400078e00ff */
[----:B------:R-:W-:Y:S01]  /*1fc70*/  @!P0 IMAD.IADD R0, R9, 0x1, R0 ;  /* 0x0000000109008824 */ /* 0x000fe200078e0200 */
[----:B0-----:R-:W-:-:S04]  /*1fc80*/  LOP3.LUT R12, R21, 0x20, RZ, 0xfc, !PT ;  /* 0x00000020150c7812 */ /* 0x001fc800078efcff */
[----:B------:R-:W-:Y:S01]  /*1fc90*/  @!P0 LEA.HI.X R7, R8, R7, R0, 0x2, P1 ;  /* 0x0000000708078211 */ /* 0x000fe200008f1400 */
[----:B------:R-:W-:Y:S01]  /*1fca0*/  IMAD.U32 R0, RZ, RZ, UR39 ;  /* 0x00000027ff007e24 */ /* 0x000fe2000f8e00ff */
[----:B------:R-:W-:Y:S02]  /*1fcb0*/  ISETP.GE.AND P1, PT, R12, R4, PT ;  /* 0x000000040c00720c */ /* 0x000fe40003f26270 */
[----:B------:R-:W-:Y:S01]  /*1fcc0*/  @P3 LOP3.LUT R22, R22, 0x4, RZ, 0xfc, !PT ;  /* 0x0000000416163812 */ /* 0x000fe200078efcff */
[----:B------:R0:W5:Y:S01]  /*1fcd0*/  @!P0 LDG.E R3, desc[UR42][R6.64] ;  /* 0x0000002a06038981 */ /* 0x000162000c1e1900 */
[----:B------:R-:W-:Y:S02]  /*1fce0*/  ISETP.NE.AND P2, PT, R0, 0x3, PT ;  /* 0x000000030000780c */ /* 0x000fe40003f45270 */
[----:B------:R-:W-:Y:S02]  /*1fcf0*/  LOP3.LUT R22, R22, 0xfffffff7, RZ, 0xc0, !PT ;  /* 0xfffffff716167812 */ /* 0x000fe400078ec0ff */
[----:B------:R-:W-:-:S02]  /*1fd00*/  LOP3.LUT R11, R21, 0x40, RZ, 0xfc, !PT ;  /* 0x00000040150b7812 */ /* 0x000fc400078efcff */
[----:B------:R-:W-:Y:S02]  /*1fd10*/  LOP3.LUT R22, R22, 0xfffffffd, RZ, 0xc0, !PT ;  /* 0xfffffffd16167812 */ /* 0x000fe400078ec0ff */
[----:B------:R-:W-:Y:S02]  /*1fd20*/  ISETP.GE.AND P0, PT, R11, R4, PT ;  /* 0x000000040b00720c */ /* 0x000fe40003f06270 */
[----:B------:R-:W-:-:S04]  /*1fd30*/  @P1 LOP3.LUT R22, R22, 0x2, RZ, 0xfc, !PT ;  /* 0x0000000216161812 */ /* 0x000fc800078efcff */
[----:B------:R-:W-:-:S04]  /*1fd40*/  @P2 LOP3.LUT R22, R22, 0x8, RZ, 0xfc, !PT ;  /* 0x0000000816162812 */ /* 0x000fc800078efcff */
[----:B------:R-:W-:-:S04]  /*1fd50*/  LOP3.LUT R22, R22, 0xfffffffe, RZ, 0xc0, !PT ;  /* 0xfffffffe16167812 */ /* 0x000fc800078ec0ff */
[----:B------:R-:W-:Y:S01]  /*1fd60*/  @P0 LOP3.LUT R22, R22, 0x1, RZ, 0xfc, !PT ;  /* 0x0000000116160812 */ /* 0x000fe200078efcff */
[----:B0-----:R-:W-:Y:S06]  /*1fd70*/  BRA.DIV UR4, `(.L_x_12055) ;  /* 0x0000004e04847947 */ /* 0x001fec000b800000 */
.L_x_12177:
[----:B------:R-:W-:-:S05]  /*1fd80*/  SHF.R.S32.HI R0, RZ, 0x1f, R18 ;  /* 0x0000001fff007819 */ /* 0x000fca0000011412 */
[----:B------:R0:W-:Y:S01]  /*1fd90*/  STL [R1+0xc], R0 ;  /* 0x00000c0001007387 */ /* 0x0001e20000100800 */
[----:B------:R-:W-:Y:S05]  /*1fda0*/  @!P2 BRA `(.L_x_12056) ;  /* 0x000000000004a947 */ /* 0x000fea0003800000 */
[----:B------:R-:W-:Y:S01]  /*1fdb0*/  BPT.TRAP 0x1 ;  /* 0x000000040000795c */ /* 0x000fe20000300000 */
.L_x_12056:
[----:B------:R-:W-:Y:S01]  /*1fdc0*/  IMAD R4, R24, 0x8, R23 ;  /* 0x0000000818047824 */ /* 0x000fe200078e0217 */
[----:B0-----:R-:W-:Y:S01]  /*1fdd0*/  SHF.L.U32 R0, R29, 0x1f, RZ ;  /* 0x0000001f1d007819 */ /* 0x001fe200000006ff */
[----:B------:R-:W-:Y:S01]  /*1fde0*/  BSSY B0, `(.L_x_12057) ;  /* 0x0000006000007945 */ /* 0x000fe20003800000 */
[----:B------:R-:W-:Y:S02]  /*1fdf0*/  IADD3 R2, -R20, R26, -R10 ;  /* 0x0000001a14027210 */ /* 0x000fe40007ffe90a */
[----:B------:R-:W0:Y:S01]  /*1fe00*/  SYNCS.PHASECHK.TRANS64.TRYWAIT P0, [R4+URZ+0x19c80], R0 ;  /* 0x019c8000040075a7 */ /* 0x000e22000800017f */
[----:B------:R1:W-:Y:S01]  /*1fe10*/  STL [R1+0x3c], R0 ;  /* 0x00003c0001007387 */ /* 0x0003e20000100800 */
[----:B------:R-:W-:Y:S01]  /*1fe20*/  SHF.R.S32.HI R20, RZ, 0x1f, R5 ;  /* 0x0000001fff147819 */ /* 0x000fe20000011405 */
[----:B01----:R-:W-:Y:S06]  /*1fe30*/  @!P0 BRA `(.L_x_12058) ;  /* 0x0000004c00888947 */ /* 0x003fec0003800000 */
.L_x_12178:
[----:B------:R-:W-:Y:S05]  /*1fe40*/  BSYNC B0 ;  /* 0x0000000000007941 */ /* 0x000fea0003800000 */
.L_x_12057:
[----:B------:R-:W2:Y:S01]  /*1fe50*/  LDL R8, [R1+0xc] ;  /* 0x00000c0001087983 */ /* 0x000ea20000100800 */
[----:B------:R-:W-:-:S03]  /*1fe60*/  ULDC.64 UR4, c[0x0][0x328] ;  /* 0x0000ca0000047ab9 */ /* 0x000fc60000000a00 */
[----:B------:R-:W3:Y:S01]  /*1fe70*/  LDL R10, [R1+0x28] ;  /* 0x00002800010a7983 */ /* 0x000ee20000100800 */
[----:B0-----:R-:W-:Y:S01]  /*1fe80*/  IMAD R0, R20, UR4, RZ ;  /* 0x0000000414007c24 */ /* 0x001fe2000f8e02ff */
[----:B-----5:R-:W-:Y:S01]  /*1fe90*/  SHF.R.S32.HI R21, RZ, 0x1f, R3 ;  /* 0x0000001fff157819 */ /* 0x020fe20000011403 */
[C---:B------:R-:W-:Y:S01]  /*1fea0*/  IMAD.WIDE.U32 R6, R5.reuse, UR4, RZ ;  /* 0x0000000405067c25 */ /* 0x040fe2000f8e00ff */
[----:B------:R-:W0:Y:S01]  /*1feb0*/  S2R R11, SR_TID.X ;  /* 0x00000000000b7919 */ /* 0x000e220000002100 */
[----:B------:R-:W-:Y:S02]  /*1fec0*/  ISETP.GE.AND P1, PT, R2, 0x1, PT ;  /* 0x000000010200780c */ /* 0x000fe40003f26270 */
        /* <DEDUP_REMOVED lines=9> */
[----:B0-----:R-:W-:-:S05]  /*1ff60*/  IMAD.SHL.U32 R26, R11, 0x10, RZ ;  /* 0x000000100b1a7824 */ /* 0x001fca00078e00ff */
[----:B------:R-:W-:Y:S01]  /*1ff70*/  LOP3.LUT R26, R26, 0x10, RZ, 0xc0, !PT ;  /* 0x000000101a1a7812 */ /* 0x000fe200078ec0ff */
        /* <DEDUP_REMOVED lines=13> */
[----:B-1----:R-:W-:-:S02]  /*20050*/  ISETP.GE.AND P4, PT, R26, R12, PT ;  /* 0x0000000c1a00720c */ /* 0x002fc40003f86270 */
[----:B--2---:R-:W-:Y:S01]  /*20060*/  IADD3 R6, P0, R26, R6, RZ ;  /* 0x000000061a067210 */ /* 0x004fe20007f1e0ff */
[----:B0-----:R-:W-:-:S04]  /*20070*/  IMAD.SHL.U32 R11, R11, 0x10, RZ ;  /* 0x000000100b0b7824 */ /* 0x001fc800078e00ff */
[----:B---3--:R-:W-:Y:S01]  /*20080*/  IMAD.X R7, RZ, RZ, R0, P0 ;  /* 0x000000ffff077224 */ /* 0x008fe200000e0600 */
[----:B------:R-:W-:Y:S01]  /*20090*/  ISETP.LT.OR P0, PT, R2, 0x1, P4 ;  /* 0x000000010200780c */ /* 0x000fe20002701670 */
[----:B------:R-:W-:Y:S01]  /*200a0*/  IMAD.IADD R0, R23, 0x1, R10 ;  /* 0x0000000117007824 */ /* 0x000fe200078e020a */
[----:B------:R-:W-:-:S04]  /*200b0*/  LOP3.LUT R11, R11, 0x10, RZ, 0xc0, !PT ;  /* 0x000000100b0b7812 */ /* 0x000fc800078ec0ff */
[C---:B------:R-:W-:Y:S02]  /*200c0*/  LOP3.LUT R13, R11.reuse, 0x20, RZ, 0xfc, !PT ;  /* 0x000000200b0d7812 */ /* 0x040fe400078efcff */
[----:B------:R-:W-:Y:S02]  /*200d0*/  LOP3.LUT R11, R11, 0x40, RZ, 0xfc, !PT ;  /* 0x000000400b0b7812 */ /* 0x000fe400078efcff */
[----:B------:R-:W-:-:S03]  /*200e0*/  ISETP.GE.AND P2, PT, R13, R12, PT ;  /* 0x0000000c0d00720c */ /* 0x000fc60003f46270 */
        /* <DEDUP_REMOVED lines=8> */
.L_x_12184:
        /* <DEDUP_REMOVED lines=13> */
.L_x_12060:
        /* <DEDUP_REMOVED lines=11> */
.L_x_12061:
[----:B------:R2:W-:Y:S01]  /*202f0*/  SYNCS.ARRIVE.TRANS64.A1T0 RZ, [R4+URZ+0x19c70], RZ ;  /* 0x019c70ff04ff79a7 */ /* 0x0005e2000810003f */
[----:B------:R-:W-:Y:S05]  /*20300*/  @!P4 BRA `(.L_x_12062) ;  /* 0x000000000004c947 */ /* 0x000fea0003800000 */
[----:B------:R-:W-:Y:S01]  /*20310*/  BPT.TRAP 0x1 ;  /* 0x000000040000795c */ /* 0x000fe20000300000 */
.L_x_12062:
[----:B------:R-:W3:Y:S01]  /*20320*/  LDL R2, [R1+0x3c] ;  /* 0x00003c0001027983 */ /* 0x000ee20000100800 */
[----:B------:R-:W-:Y:S01]  /*20330*/  BSSY B0, `(.L_x_12063) ;  /* 0x0000003000007945 */ /* 0x000fe20003800000 */
[----:B---3--:R-:W3:Y:S03]  /*20340*/  SYNCS.PHASECHK.TRANS64.TRYWAIT P0, [R4+URZ+0x19c40], R2 ;  /* 0x019c4002040075a7 */ /* 0x008ee6000800017f */
[----:B---3--:R-:W-:Y:S05]  /*20350*/  @!P0 BRA `(.L_x_12064) ;  /* 0x0000004c003c8947 */ /* 0x008fea0003800000 */
.L_x_12185:
[----:B------:R-:W-:Y:S05]  /*20360*/  BSYNC B0 ;  /* 0x0000000000007941 */ /* 0x000fea0003800000 */
.L_x_12063:
        /* <DEDUP_REMOVED lines=9> */
[----:B------:R-:W-:Y:S02]  /*20400*/  IMAD.IADD R7, R7, 0x1, R20 ;  /* 0x0000000107077824 */ /* 0x000fe400078e0214 */
        /* <DEDUP_REMOVED lines=34> */
.L_x_12191:
        /* <DEDUP_REMOVED lines=13> */
.L_x_12066:
        /* <DEDUP_REMOVED lines=11> */
.L_x_12067:
[----:B------:R0:W5:Y:S01]  /*207b0*/  LDL.LU R3, [R1+0x38] ;  /* 0x0000380001037983 */ /* 0x0001620000300800 */
[----:B------:R0:W-:Y:S02]  /*207c0*/  SYNCS.ARRIVE.TRANS64.A1T0 RZ, [R4+URZ+0x19c30], RZ ;  /* 0x019c30ff04ff79a7 */ /* 0x0001e4000810003f */
        /* <DEDUP_REMOVED lines=8> */
[----:B------:R-:W-:Y:S01]  /*20850*/  BSSY B6, `(.L_x_12068) ;  /* 0x000001d000067945 */ /* 0x000fe20003800000 */
[----:B------:R-:W-:Y:S02]  /*20860*/  SHF.R.S32.HI R0, RZ, 0x1f, R19 ;  /* 0x0000001fff007819 */ /* 0x000fe40000011413 */
[----:B------:R-:W-:Y:S02]  /*20870*/  SEL R26, R19, RZ, !P0 ;  /* 0x000000ff131a7207 */ /* 0x000fe40004000000 */
[----:B------:R-:W-:Y:S02]  /*20880*/  SEL R0, R0, RZ, !P0 ;  /* 0x000000ff00007207 */ /* 0x000fe40004000000 */
[----:B-----5:R-:W-:Y:S01]  /*20890*/  SHF.R.S32.HI R2, RZ, 0x1f, R3 ;  /* 0x0000001fff027819 */ /* 0x020fe20000011403 */
[----:B0-2---:R-:W-:-:S04]  /*208a0*/  IMAD.WIDE.U32 R4, R3, UR4, RZ ;  /* 0x0000000403047c25 */ /* 0x005fc8000f8e00ff */
[----:B------:R-:W-:Y:S01]  /*208b0*/  IMAD R2, R2, UR4, RZ ;  /* 0x0000000402027c24 */ /* 0x000fe2000f8e02ff */
[----:B------:R0:W-:Y:S03]  /*208c0*/  STL.64 [R1+0x38], R4 ;  /* 0x0000380401007387 */ /* 0x0001e60000100a00 */
[----:B------:R-:W-:-:S04]  /*208d0*/  IMAD R2, R3, UR5, R2 ;  /* 0x0000000503027c24 */ /* 0x000fc8000f8e0202 */
[----:B------:R-:W-:-:S05]  /*208e0*/  IMAD.IADD R2, R5, 0x1, R2 ;  /* 0x0000000105027824 */ /* 0x000fca00078e0202 */
[----:B------:R0:W-:Y:S04]  /*208f0*/  STL [R1+0x48], R2 ;  /* 0x0000480201007387 */ /* 0x0001e80000100800 */
[----:B------:R0:W-:Y:S01]  /*20900*/  STL [R1+0x4c], R0 ;  /* 0x00004c0001007387 */ /* 0x0001e20000100800 */
        /* <DEDUP_REMOVED lines=17> */
.L_x_12069:
[----:B------:R-:W-:Y:S05]  /*20a20*/  BSYNC B6 ;  /* 0x0000000000067941 */ /* 0x000fea0003800000 */
.L_x_12068:
        /* <DEDUP_REMOVED lines=32> */
[----:B------:R-:W-:-:S04]  /*20c30*/  IMAD.IADD R0, R20, 0x1, R17 ;  /* 0x0000000114007824 */ /* 0x000fc800078e0211 */
        /* <DEDUP_REMOVED lines=17> */
[----:B------:R-:W-:-:S04]  /*20d50*/  VIADD R0, R0, 0x80 ;  /* 0x0000008000007836 */ /* 0x000fc80000000000 */
[----:B------:R-:W-:Y:S02]  /*20d60*/  IMAD.MOV.U32 R4, RZ, RZ, R0 ;  /* 0x000000ffff047224 */ /* 0x000fe400078e0000 */
        /* <DEDUP_REMOVED lines=33> */
[----:B------:R-:W-:Y:S01]  /*20f80*/  IMAD.IADD R17, R20, 0x1, R17 ;  /* 0x0000000114117824 */ /* 0x000fe200078e0211 */
        /* <DEDUP_REMOVED lines=21> */
.L_x_12198:
        /* <DEDUP_REMOVED lines=12> */
.L_x_12072:
[----:B------:R-:W-:Y:S05]  /*211a0*/  BSYNC B0 ;  /* 0x0000000000007941 */ /* 0x000fea0003800000 */
.L_x_12071:
[----:B------:R-:W-:Y:S01]  /*211b0*/  NOP ;  /* 0x0000000000007918 */ /* 0x000fe20000000000 */
[----:B------:R-:W-:-:S13]  /*211c0*/  PLOP3.LUT P0, PT, PT, PT, PT, 0x80, 0x0 ;  /* 0x000000000000781c */ /* 0x000fda0003f0f070 */
.L_x_12073:
        /* <DEDUP_REMOVED lines=18> */
.L_x_12199:
[----:B------:R-:W-:Y:S05]  /*212f0*/  BSYNC B0 ;  /* 0x0000000000007941 */ /* 0x000fea0003800000 */
.L_x_12074:
[----:B-1----:R-:W3:Y:S04]  /*21300*/  LDL.LU R3, [R1+0x44] ;  /* 0x0000440001037983 */ /* 0x002ee80000300800 */
[----:B------:R-:W4:Y:S01]  /*21310*/  LDL R2, [R1+0x1c] ;  /* 0x00001c0001027983 */ /* 0x000f220000100800 */
[----:B---3--:R-:W-:-:S05]  /*21320*/  VIADD R20, R3, 0xfffffffe ;  /* 0xfffffffe03147836 */ /* 0x008fca0000000000 */
[----:B----4-:R-:W-:-:S13]  /*21330*/  ISETP.GE.AND P0, PT, R20, R2, PT ;  /* 0x000000021400720c */ /* 0x010fda0003f06270 */
[----:B------:R-:W-:Y:S05]  /*21340*/  @!P0 BRA `(.L_x_12076) ;  /* 0x0000001000908947 */ /* 0x000fea0003800000 */
[----:B0-----:R-:W-:Y:S02]  /*21350*/  IMAD.MOV.U32 R4, RZ, RZ, R24 ;  /* 0x000000ffff047224 */ /* 0x001fe400078e0018 */
[----:B------:R-:W-:-:S07]  /*21360*/  IMAD.MOV.U32 R6, RZ, RZ, R29 ;  /* 0x000000ffff067224 */ /* 0x000fce00078e001d */
.L_x_12096:
[----:B------:R-:W3:Y:S01]  /*21370*/  LDL R7, [R1+0x14] ;  /* 0x0000140001077983 */ /* 0x000ee20000100800 */
[----:B0-----:R-:W0:Y:S03]  /*21380*/  LDC R8, c[0x0][0x430] ;  /* 0x00010c00ff087b82 */ /* 0x001e260000000800 */
[----:B------:R-:W4:Y:S04]  /*21390*/  LDL R11, [R1+0x18] ;  /* 0x00001800010b7983 */ /* 0x000f280000100800 */
[----:B------:R-:W5:Y:S01]  /*213a0*/  LDL R9, [R1+0x8] ;  /* 0x0000080001097983 */ /* 0x000f620000100800 */
[----:B-1----:R-:W2:Y:S03]  /*213b0*/  S2R R2, SR_TID.X ;  /* 0x0000000000027919 */ /* 0x002ea60000002100 */
[----:B------:R-:W5:Y:S01]  /*213c0*/  LDL R10, [R1+0x1c] ;  /* 0x00001c00010a7983 */ /* 0x000f620000100800 */
[----:B0-----:R-:W-:-:S13]  /*213d0*/  ISETP.NE.AND P0, PT, R8, 0x1, PT ;  /* 0x000000010800780c */ /* 0x001fda0003f05270 */
[----:B------:R-:W0:Y:S01]  /*213e0*/  @P0 LDC R5, c[0x0][0x434] ;  /* 0x00010d00ff050b82 */ /* 0x000e220000000800 */
[----:B--2---:R-:W-:-:S04]  /*213f0*/  LOP3.LUT R0, R2, 0x7f, RZ, 0xc0, !PT ;  /* 0x0000007f02007812 */ /* 0x004fc800078ec0ff */
[----:B------:R-:W-:-:S03]  /*21400*/  SHF.R.U32.HI R3, RZ, 0x1, R0 ;  /* 0x00000001ff037819 */ /* 0x000fc60000011600 */
[----:B------:R-:W1:Y:S01]  /*21410*/  @P0 LDC R0, c[0x0][0x438] ;  /* 0x00010e00ff000b82 */ /* 0x000e620000000800 */
[----:B------:R-:W-:Y:S02]  /*21420*/  IMAD.SHL.U32 R2, R2, 0x40, RZ ;  /* 0x0000004002027824 */ /* 0x000fe400078e00ff */
        /* <DEDUP_REMOVED lines=19> */
[----:B------:R-:W-:-:S05]  /*21560*/  IMAD.MOV.U32 R0, RZ, RZ, R20 ;  /* 0x000000ffff007224 */ /* 0x000fca00078e0014 */
[----:B------:R-:W-:Y:S01]  /*21570*/  ISETP.GT.AND P1, PT, R0, R10, PT ;  /* 0x0000000a0000720c */ /* 0x000fe20003f24270 */
[----:B------:R-:W-:Y:S02]  /*21580*/  IMAD.U32 R10, RZ, RZ, UR39 ;  /* 0x00000027ff0a7e24 */ /* 0x000fe4000f8e00ff */
[----:B------:R-:W-:-:S03]  /*21590*/  VIADD R24, R4, 0x1 ;  /* 0x0000000104187836 */ /* 0x000fc60000000000 */
[----:B------:R-:W-:Y:S02]  /*215a0*/  ISETP.NE.AND P2, PT, R10, 0x3, PT ;  /* 0x000000030a00780c */ /* 0x000fe40003f45270 */
[----:B------:R-:W-:-:S04]  /*215b0*/  ISETP.NE.AND P0, PT, R24, 0x2, PT ;  /* 0x000000021800780c */ /* 0x000fc80003f05270 */
[----:B------:R-:W-:Y:S01]  /*215c0*/  SEL R29, RZ, 0x1, P0 ;  /* 0x00000001ff1d7807 */ /* 0x000fe20000000000 */
[----:B------:R-:W-:Y:S01]  /*215d0*/  VIADD R20, R20, 0xffffffff ;  /* 0xffffffff14147836 */ /* 0x000fe20000000000 */
[----:B------:R-:W-:Y:S02]  /*215e0*/  SEL R24, R24, RZ, P0 ;  /* 0x000000ff18187207 */ /* 0x000fe40000000000 */
[----:B------:R-:W-:Y:S02]  /*215f0*/  LOP3.LUT R29, R6, R29, RZ, 0x3c, !PT ;  /* 0x0000001d061d7212 */ /* 0x000fe400078e3cff */
[----:B--2---:R-:W-:Y:S01]  /*21600*/  SHF.R.S32.HI R17, RZ, 0x1f, R8 ;  /* 0x0000001fff117819 */ /* 0x004fe20000011408 */
[----:B------:R-:W-:Y:S06]  /*21610*/  @!P2 BRA `(.L_x_12077) ;  /* 0x000000000004a947 */ /* 0x000fec0003800000 */
[----:B------:R-:W-:Y:S01]  /*21620*/  BPT.TRAP 0x1 ;  /* 0x000000040000795c */ /* 0x000fe20000300000 */
.L_x_12077:
[----:B------:R-:W-:Y:S01]  /*21630*/  IMAD R0, R24, 0x8, R23 ;  /* 0x0000000818007824 */ /* 0x000fe200078e0217 */
[----:B------:R-:W-:Y:S01]  /*21640*/  SHF.L.U32 R10, R29, 0x1f, RZ ;  /* 0x0000001f1d0a7819 */ /* 0x000fe200000006ff */
[----:B------:R-:W-:Y:S01]  /*21650*/  BSSY B0, `(.L_x_12078) ;  /* 0x0000004000007945 */ /* 0x000fe20003800000 */
[----:B------:R-:W-:Y:S02]  /*21660*/  SHF.R.S32.HI R9, RZ, 0x1f, R7 ;  /* 0x0000001fff097819 */ /* 0x000fe40000011407 */
[----:B------:R-:W0:Y:S02]  /*21670*/  SYNCS.PHASECHK.TRANS64.TRYWAIT P0, [R0+URZ+0x19c80], R10 ;  /* 0x019c800a000075a7 */ /* 0x000e24000800017f */
[----:B0-----:R-:W-:Y:S05]  /*21680*/  @!P0 BRA `(.L_x_12079) ;  /* 0x0000004000308947 */ /* 0x001fea0003800000 */
.L_x_12200:
[----:B------:R-:W-:Y:S05]  /*21690*/  BSYNC B0 ;  /* 0x0000000000007941 */ /* 0x000fea0003800000 */
.L_x_12078:
        /* <DEDUP_REMOVED lines=46> */
.L_x_12206:
        /* <DEDUP_REMOVED lines=13> */
.L_x_12081:
        /* <DEDUP_REMOVED lines=11> */
.L_x_12082:
[----:B------:R2:W-:Y:S01]  /*21b00*/  SYNCS.ARRIVE.TRANS64.A1T0 RZ, [R0+URZ+0x19c70], RZ ;  /* 0x019c70ff00ff79a7 */ /* 0x0005e2000810003f */
[----:B------:R-:W-:Y:S05]  /*21b10*/  @!P3 BRA `(.L_x_12083) ;  /* 0x000000000004b947 */ /* 0x000fea0003800000 */
[----:B------:R-:W-:Y:S01]  /*21b20*/  BPT.TRAP 0x1 ;  /* 0x000000040000795c */ /* 0x000fe20000300000 */
.L_x_12083:
[----:B------:R-:W3:Y:S01]  /*21b30*/  SYNCS.PHASECHK.TRANS64.TRYWAIT P0, [R0+URZ+0x19c40], R10 ;  /* 0x019c400a000075a7 */ /* 0x000ee2000800017f */
[----:B------:R-:W-:Y:S04]  /*21b40*/  BSSY B0, `(.L_x_12084) ;  /* 0x0000002000007945 */ /* 0x000fe80003800000 */
[----:B---3--:R-:W-:Y:S05]  /*21b50*/  @!P0 BRA `(.L_x_12085) ;  /* 0x0000003c00bc8947 */ /* 0x008fea0003800000 */
.L_x_12207:
[----:B------:R-:W-:Y:S05]  /*21b60*/  BSYNC B0 ;  /* 0x0000000000007941 */ /* 0x000fea0003800000 */
.L_x_12084:
        /* <DEDUP_REMOVED lines=40> */
.L_x_12213:
        /* <DEDUP_REMOVED lines=10> */
.L_x_12087:
        /* <DEDUP_REMOVED lines=11> */
.L_x_12088:
[----:B------:R2:W-:Y:S02]  /*21f40*/  SYNCS.ARRIVE.TRANS64.A1T0 RZ, [R0+URZ+0x19c30], RZ ;  /* 0x019c30ff00ff79a7 */ /* 0x0005e4000810003f */
[----:B--23--:R-:W-:-:S05]  /*21f50*/  IMAD.U32 R0, RZ, RZ, UR36 ;  /* 0x00000024ff007e24 */ /* 0x00cfca000f8e00ff */
[----:B------:R-:W-:-:S13]  /*21f60*/  ISETP.NE.AND P0, PT, R0, 0x3, PT ;  /* 0x000000030000780c */ /* 0x000fda0003f05270 */
[----:B------:R-:W-:Y:S05]  /*21f70*/  @!P0 BRA `(.L_x_12089) ;  /* 0x0000000000048947 */ /* 0x000fea0003800000 */
[----:B------:R-:W-:Y:S01]  /*21f80*/  BPT.TRAP 0x1 ;  /* 0x000000040000795c */ /* 0x000fe20000300000 */
.L_x_12089:
[----:B------:R-:W-:Y:S01]  /*21f90*/  LOP3.LUT R0, R6, 0x1, RZ, 0x3c, !PT ;  /* 0x0000000106007812 */ /* 0x000fe200078e3cff */
[----:B------:R-:W-:Y:S01]  /*21fa0*/  IMAD R2, R4, 0x8, R23 ;  /* 0x0000000804027824 */ /* 0x000fe200078e0217 */
[----:B------:R-:W-:Y:S02]  /*21fb0*/  BSSY B0, `(.L_x_12090) ;  /* 0x0000004000007945 */ /* 0x000fe40003800000 */
[----:B------:R-:W-:-:S04]  /*21fc0*/  SHF.L.U32 R0, R0, 0x1f, RZ ;  /* 0x0000001f00007819 */ /* 0x000fc800000006ff */
[----:B------:R-:W0:Y:S02]  /*21fd0*/  SYNCS.PHASECHK.TRANS64.TRYWAIT P2, [R2+URZ+0x19c70], R0 ;  /* 0x019c7000020075a7 */ /* 0x000e24000804017f */
[----:B0-----:R-:W-:Y:S05]  /*21fe0*/  @!P2 BRA `(.L_x_12091) ;  /* 0x0000003c0044a947 */ /* 0x001fea0003800000 */
.L_x_12214:
[----:B------:R-:W-:Y:S05]  /*21ff0*/  BSYNC B0 ;  /* 0x0000000000007941 */ /* 0x000fea0003800000 */
.L_x_12090:
[----:B------:R-:W-:-:S05]  /*22000*/  IMAD.U32 R3, RZ, RZ, UR39 ;  /* 0x00000027ff037e24 */ /* 0x000fca000f8e00ff */
[----:B------:R-:W-:-:S13]  /*22010*/  ISETP.NE.AND P2, PT, R3, 0x3, PT ;  /* 0x000000030300780c */ /* 0x000fda0003f45270 */
[----:B------:R-:W-:Y:S05]  /*22020*/  @!P2 BRA `(.L_x_12092) ;  /* 0x000000000004a947 */ /* 0x000fea0003800000 */
[----:B------:R-:W-:Y:S01]  /*22030*/  BPT.TRAP 0x1 ;  /* 0x000000040000795c */ /* 0x000fe20000300000 */
.L_x_12092:
[----:B------:R-:W-:Y:S01]  /*22040*/  SHF.L.U32 R3, R6, 0x1f, RZ ;  /* 0x0000001f06037819 */ /* 0x000fe200000006ff */
[----:B0-----:R-:W-:-:S03]  /*22050*/  IMAD R0, R4, 0x3000, RZ ;  /* 0x0000300004007824 */ /* 0x001fc600078e02ff */
[----:B------:R-:W0:Y:S02]  /*22060*/  SYNCS.PHASECHK.TRANS64.TRYWAIT P2, [R2+URZ+0x19c60], R3 ;  /* 0x019c6003020075a7 */ /* 0x000e24000804017f */
[----:B0-----:R-:W-:Y:S05]  /*22070*/  @!P2 BRA `(.L_x_12093) ;  /* 0x0000003c0034a947 */ /* 0x001fea0003800000 */
.L_x_12215:
[----:B------:R-:W2:Y:S04]  /*22080*/  LDL R12, [R1] ;  /* 0x00000000010c7983 */ /* 0x000ea80000100800 */
[----:B------:R-:W3:Y:S01]  /*22090*/  LDL R13, [R1+0x24] ;  /* 0x00002400010d7983 */ /* 0x000ee20000100800 */
[----:B0-----:R-:W-:Y:S01]  /*220a0*/  LOP3.LUT R3, R0, R27, RZ, 0xfc, !PT ;  /* 0x0000001b00037212 */ /* 0x001fe200078efcff */
[----:B------:R-:W-:Y:S05]  /*220b0*/  WARPSYNC.ALL ;  /* 0x0000000000007948 */ /* 0x000fea0003800000 */
[----:B------:R-:W-:-:S05]  /*220c0*/  IMAD.IADD R3, R23, 0x1, R3 ;  /* 0x0000000117037824 */ /* 0x000fca00078e0203 */
[----:B-1----:R-:W0:Y:S02]  /*220d0*/  LDSM.16.MT88.4 R4, [R3+0x9000] ;  /* 0x009000000304783b */ /* 0x002e240000004200 */
[C-C-:B0-----:R-:W-:Y:S02]  /*220e0*/  PRMT R8, R4.reuse, 0x6420, R5.reuse ;  /* 0x0000642004087816 */ /* 0x141fe40000000005 */
[----:B------:R-:W-:Y:S02]  /*220f0*/  PRMT R9, R4, 0x7531, R5 ;  /* 0x0000753104097816 */ /* 0x000fe40000000005 */
[C-C-:B------:R-:W-:Y:S02]  /*22100*/  PRMT R10, R6.reuse, 0x6420, R7.reuse ;  /* 0x00006420060a7816 */ /* 0x140fe40000000007 */
[----:B------:R-:W-:Y:S02]  /*22110*/  PRMT R11, R6, 0x7531, R7 ;  /* 0x00007531060b7816 */ /* 0x000fe40000000007 */
[----:B--2---:R-:W-:-:S05]  /*22120*/  LOP3.LUT R3, R0, R12, RZ, 0xfc, !PT ;  /* 0x0000000c00037212 */ /* 0x004fca00078efcff */
[----:B------:R-:W-:-:S05]  /*22130*/  IMAD.IADD R3, R25, 0x1, R3 ;  /* 0x0000000119037824 */ /* 0x000fca00078e0203 */
        /* <DEDUP_REMOVED lines=15> */
[----:B------:R-:W-:Y:S01]  /*22230*/  LOP3.LUT R12, R27, 0x1800, RZ, 0xfc, !PT ;  /* 0x000018001b0c7812 */ /* 0x000fe200078efcff */
        /* <DEDUP_REMOVED lines=10> */
[----:B------:R3:W0:Y:S02]  /*222e0*/  LDSM.16.MT88.4 R4, [R3+0x9000] ;  /* 0x009000000304783b */ /* 0x0006240000004200 */
[----:B---3--:R-:W-:Y:S02]  /*222f0*/  IADD3 R3, R25, R13, R0 ;  /* 0x0000000d19037210 */ /* 0x008fe40007ffe000 */
[C-C-:B0-----:R-:W-:Y:S02]  /*22300*/  PRMT R8, R4.reuse, 0x6420, R5.reuse ;  /* 0x0000642004087816 */ /* 0x141fe40000000005 */
        /* <DEDUP_REMOVED lines=29> */
.L_x_12094:
[----:B-1----:R1:W-:Y:S01]  /*224e0*/  SYNCS.ARRIVE.TRANS64.A1T0 RZ, [R2+URZ+0x19c50], RZ ;  /* 0x019c50ff02ff79a7 */ /* 0x0023e2000810003f */
[----:B------:R-:W-:Y:S06]  /*224f0*/  BAR.SYNC.DEFER_BLOCKING 0x2, 0x80 ;  /* 0x0082000000007b1d */ /* 0x000fec0000010000 */
[----:B------:R-:W-:Y:S05]  /*22500*/  @!P0 BRA `(.L_x_12095) ;  /* 0x0000000000048947 */ /* 0x000fea0003800000 */
[----:B------:R-:W-:Y:S01]  /*22510*/  BPT.TRAP 0x1 ;  /* 0x000000040000795c */ /* 0x000fe20000300000 */
.L_x_12095:
[----:B------:R-:W2:Y:S01]  /*22520*/  LDL R0, [R1+0x20] ;  /* 0x0000200001007983 */ /* 0x000ea20000100800 */
[----:B-1----:R-:W-:Y:S02]  /*22530*/  VIADD R2, R2, 0x19c80 ;  /* 0x00019c8002027836 */ /* 0x002fe40000000000 */
[----:B------:R-:W-:Y:S02]  /*22540*/  IMAD.MOV.U32 R4, RZ, RZ, R24 ;  /* 0x000000ffff047224 */ /* 0x000fe400078e0018 */
[----:B------:R-:W-:Y:S01]  /*22550*/  IMAD.MOV.U32 R6, RZ, RZ, R29 ;  /* 0x000000ffff067224 */ /* 0x000fe200078e001d */
[----:B--2---:R-:W-:-:S04]  /*22560*/  PRMT R2, R0, 0x654, R2 ;  /* 0x0000065400027816 */ /* 0x004fc80000000002 */
[----:B------:R1:W-:Y:S01]  /*22570*/  SYNCS.ARRIVE.TRANS64.RED.A1T0 RZ, [R2+URZ], RZ ;  /* 0x000000ff02ff79a7 */ /* 0x0003e2000810043f */
[----:B------:R-:W-:Y:S05]  /*22580*/  @P1 BRA `(.L_x_12096) ;  /* 0xffffffec00781947 */ /* 0x000fea000383ffff */
.L_x_12076:
[----:B--2---:R-:W1:Y:S01]  /*22590*/  S2R R0, SR_TID.X ;  /* 0x0000000000007919 */ /* 0x004e620000002100 */
        /* <DEDUP_REMOVED lines=18> */
.L_x_12098:
[----:B------:R-:W-:Y:S05]  /*226c0*/  BSYNC B0 ;  /* 0x0000000000007941 */ /* 0x000fea0003800000 */
.L_x_12097:
[----:B------:R-:W-:Y:S05]  /*226d0*/  @!P0 BRA `(.L_x_12099) ;  /* 0x0000000000048947 */ /* 0x000fea0003800000 */
[----:B------:R-:W-:Y:S01]  /*226e0*/  BPT.TRAP 0x1 ;  /* 0x000000040000795c */ /* 0x000fe20000300000 */
.L_x_12099:
[----:B------:R-:W-:Y:S01]  /*226f0*/  LOP3.LUT R2, R29, 0x1, RZ, 0x3c, !PT ;  /* 0x000000011d027812 */ /* 0x000fe200078e3cff */
[----:B------:R-:W-:Y:S01]  /*22700*/  IMAD R0, R24, 0x8, R23 ;  /* 0x0000000818007824 */ /* 0x000fe200078e0217 */
[----:B------:R-:W-:Y:S02]  /*22710*/  BSSY B0, `(.L_x_12100) ;  /* 0x0000004000007945 */ /* 0x000fe40003800000 */
[----:B------:R-:W-:-:S04]  /*22720*/  SHF.L.U32 R2, R2, 0x1f, RZ ;  /* 0x0000001f02027819 */ /* 0x000fc800000006ff */
[----:B------:R-:W1:Y:S02]  /*22730*/  SYNCS.PHASECHK.TRANS64.TRYWAIT P1, [R0+URZ+0x19c70], R2 ;  /* 0x019c7002000075a7 */ /* 0x000e64000802017f */
[----:B-1----:R-:W-:Y:S05]  /*22740*/  @!P1 BRA `(.L_x_12101) ;  /* 0x0000003400949947 */ /* 0x002fea0003800000 */
.L_x_12216:
[----:B------:R-:W-:Y:S05]  /*22750*/  BSYNC B0 ;  /* 0x0000000000007941 */ /* 0x000fea0003800000 */
.L_x_12100:
[----:B0-----:R-:W-:-:S05]  /*22760*/  IMAD.U32 R3, RZ, RZ, UR39 ;  /* 0x00000027ff037e24 */ /* 0x001fca000f8e00ff */
[----:B------:R-:W-:-:S13]  /*22770*/  ISETP.NE.AND P1, PT, R3, 0x3, PT ;  /* 0x000000030300780c */ /* 0x000fda0003f25270 */
[----:B------:R-:W-:Y:S05]  /*22780*/  @!P1 BRA `(.L_x_12102) ;  /* 0x0000000000049947 */ /* 0x000fea0003800000 */
[----:B------:R-:W-:Y:S01]  /*22790*/  BPT.TRAP 0x1 ;  /* 0x000000040000795c */ /* 0x000fe20000300000 */
.L_x_12102:
[----:B-1----:R-:W-:-:S04]  /*227a0*/  SHF.L.U32 R2, R29, 0x1f, RZ ;  /* 0x0000001f1d027819 */ /* 0x002fc800000006ff */
[----:B------:R-:W0:Y:S02]  /*227b0*/  SYNCS.PHASECHK.TRANS64.TRYWAIT P1, [R0+URZ+0x19c60], R2 ;  /* 0x019c6002000075a7 */ /* 0x000e24000802017f */
[----:B0-----:R-:W-:Y:S05]  /*227c0*/  @!P1 BRA `(.L_x_12103) ;  /* 0x0000003400889947 */ /* 0x001fea0003800000 */
.L_x_12217:
[----:B------:R-:W2:Y:S04]  /*227d0*/  LDL R12, [R1] ;  /* 0x00000000010c7983 */ /* 0x000ea80000100800 */
[----:B------:R-:W3:Y:S01]  /*227e0*/  LDL R13, [R1+0x24] ;  /* 0x00002400010d7983 */ /* 0x000ee20000100800 */
[----:B0-----:R-:W-:Y:S01]  /*227f0*/  IMAD R2, R24, 0x3000, RZ ;  /* 0x0000300018027824 */ /* 0x001fe200078e02ff */
[----:B------:R-:W-:Y:S05]  /*22800*/  WARPSYNC.ALL ;  /* 0x0000000000007948 */ /* 0x000fea0003800000 */
[----:B------:R-:W-:-:S05]  /*22810*/  LOP3.LUT R3, R2, R27, RZ, 0xfc, !PT ;  /* 0x0000001b02037212 */ /* 0x000fca00078efcff */
[----:B------:R-:W-:-:S05]  /*22820*/  IMAD.IADD R3, R23, 0x1, R3 ;  /* 0x0000000117037824 */ /* 0x000fca00078e0203 */
[----:B------:R-:W0:Y:S02]  /*22830*/  LDSM.16.MT88.4 R4, [R3+0x9000] ;  /* 0x009000000304783b */ /* 0x000e240000004200 */
        /* <DEDUP_REMOVED lines=23> */
[C---:B------:R-:W-:Y:S01]  /*229b0*/  IMAD.IADD R3, R25.reuse, 0x1, R3 ;  /* 0x0000000119037824 */ /* 0x040fe200078e0203 */
[----:B---3--:R-:W-:-:S03]  /*229c0*/  IADD3 R25, R25, R13, R2 ;  /* 0x0000000d19197210 */ /* 0x008fc60007ffe002 */
        /* <DEDUP_REMOVED lines=13> */
[----:B------:R-:W-:-:S02]  /*22aa0*/  IADD3 R4, R23, R12, R2 ;  /* 0x0000000c17047210 */ /* 0x000fc40007ffe002 */
[----:B------:R-:W-:Y:S01]  /*22ab0*/  LOP3.LUT R12, R27, 0x2800, RZ, 0xfc, !PT ;  /* 0x000028001b0c7812 */ /* 0x000fe200078efcff */
        /* <DEDUP_REMOVED lines=24> */
.L_x_12104:
[----:B-1----:R1:W-:Y:S01]  /*22c40*/  SYNCS.ARRIVE.TRANS64.A1T0 RZ, [R0+URZ+0x19c50], RZ ;  /* 0x019c50ff00ff79a7 */ /* 0x0023e2000810003f */
[----:B------:R-:W-:Y:S06]  /*22c50*/  BAR.SYNC.DEFER_BLOCKING 0x2, 0x80 ;  /* 0x0082000000007b1d */ /* 0x000fec0000010000 */
[----:B------:R-:W-:Y:S05]  /*22c60*/  @!P0 BRA `(.L_x_12105) ;  /* 0x0000000000048947 */ /* 0x000fea0003800000 */
[----:B------:R-:W-:Y:S01]  /*22c70*/  BPT.TRAP 0x1 ;  /* 0x000000040000795c */ /* 0x000fe20000300000 */
.L_x_12105:
        /* <DEDUP_REMOVED lines=9> */
.L_x_12046:
[----:B------:R-:W-:-:S13]  /*22d10*/  LOP3.LUT P0, RZ, R22, 0x10, RZ, 0xc0, !PT ;  /* 0x0000001016ff7812 */ /* 0x000fda000780c0ff */
[----:B------:R-:W-:Y:S05]  /*22d20*/  @!P0 BRA `(.L_x_12106) ;  /* 0x0000000000288947 */ /* 0x000fea0003800000 */
[----:B------:R-:W-:Y:S05]  /*22d30*/  WARPSYNC.ALL ;  /* 0x0000000000007948 */ /* 0x000fea0003800000 */
[----:B------:R-:W3:Y:S08]  /*22d40*/  S2UR UR4, SR_CgaCtaId ;  /* 0x00000000000479c3 */ /* 0x000ef00000008800 */
[----:B------:R-:W-:Y:S01]  /*22d50*/  BAR.SYNC.DEFER_BLOCKING 0x5, 0x200 ;  /* 0x0148000000007b1d */ /* 0x000fe20000010000 */
[----:B------:R-:W-:Y:S01]  /*22d60*/  MOV R23, 0x400 ;  /* 0x0000040000177802 */ /* 0x000fe20000000f00 */
[----:B---3--:R-:W-:-:S05]  /*22d70*/  IMAD.U32 R0, RZ, RZ, UR4 ;  /* 0x00000004ff007e24 */ /* 0x008fca000f8e00ff */
[----:B------:R-:W-:Y:S01]  /*22d80*/  LEA R23, R0, R23, 0x18 ;  /* 0x0000001700177211 */ /* 0x000fe200078ec0ff */
[----:B------:R4:W-:Y:S04]  /*22d90*/  STL [R1+0x20], R0 ;  /* 0x0000200001007387 */ /* 0x0009e80000100800 */
[----:B------:R4:W3:Y:S01]  /*22da0*/  LDS.128 R16, [R23+0x19cd0] ;  /* 0x019cd00017107984 */ /* 0x0008e20000000c00 */
[----:B------:R-:W-:Y:S06]  /*22db0*/  BAR.ARV 0x4, 0x200 ;  /* 0x0108000000007b1d */ /* 0x000fec0000002000 */
[----:B------:R-:W-:Y:S05]  /*22dc0*/  BRA `(.L_x_12107) ;  /* 0x0000000800d87947 */ /* 0x000fea0003800000 */
.L_x_12106:
[----:B------:R-:W3:Y:S01]  /*22dd0*/  S2R R0, SR_TID.X ;  /* 0x0000000000007919 */ /* 0x000ee20000002100 */
[----:B------:R-:W-:Y:S01]  /*22de0*/  UMOV UR4, 0xffffffff ;  /* 0xffffffff00047882 */ /* 0x000fe20000000000 */
[----:B---3--:R-:W-:-:S04]  /*22df0*/  LOP3.LUT R6, R0, 0x1f, RZ, 0xc0, !PT ;  /* 0x0000001f00067812 */ /* 0x008fc800078ec0ff */
[----:B------:R-:W-:Y:S01]  /*22e00*/  ISETP.NE.AND P0, PT, R6, 0x1f, PT ;  /* 0x0000001f0600780c */ /* 0x000fe20003f05270 */
[----:B------:R-:W-:-:S12]  /*22e10*/  BRA.DIV UR4, `(.L_x_12108) ;  /* 0x0000003204087947 */ /* 0x000fd8000b800000 */
[----:B------:R-:W-:Y:S01]  /*22e20*/  IMAD.IADD R5, R19, 0x1, R6 ;  /* 0x0000000113057824 */ /* 0x000fe200078e0206 */
[----:B------:R-:W-:-:S04]  /*22e30*/  ULDC UR4, c[0x0][0xc3c] ;  /* 0x00030f0000047ab9 */ /* 0x000fc80000000800 */
[----:B------:R-:W-:-:S13]  /*22e40*/  ISETP.GE.OR P1, PT, R5, UR4, !P0 ;  /* 0x0000000405007c0c */ /* 0x000fda000c726670 */
[----:B------:R-:W3:Y:S02]  /*22e50*/  @!P1 LDC.64 R2, c[0x0][0xc80] ;  /* 0x00032000ff029b82 */ /* 0x000ee40000000a00 */
[----:B---3--:R-:W-:-:S06]  /*22e60*/  @!P1 IMAD.WIDE R2, R5, 0x4, R2 ;  /* 0x0000000405029825 */ /* 0x008fcc00078e0202 */
[----:B------:R3:W4:Y:S01]  /*22e70*/  @!P1 LDG.E R3, desc[UR42][R2.64] ;  /* 0x0000002a02039981 */ /* 0x000722000c1e1900 */
[C---:B------:R-:W-:Y:S02]  /*22e80*/  ISETP.GE.U32.AND P2, PT, R6.reuse, 0x2, PT ;  /* 0x000000020600780c */ /* 0x040fe40003f46070 */
[C---:B------:R-:W-:Y:S01]  /*22e90*/  ISETP.GE.U32.AND P3, PT, R6.reuse, 0x4, PT ;  /* 0x000000040600780c */ /* 0x040fe20003f66070 */
[----:B------:R-:W-:Y:S01]  /*22ea0*/  SHFL.IDX PT, R0, R16, RZ, 0x1f ;  /* 0x00001fff10007589 */ /* 0x000fe200000e0000 */
[C---:B------:R-:W-:Y:S02]  /*22eb0*/  ISETP.GE.U32.AND P4, PT, R6.reuse, 0x8, PT ;  /* 0x000000080600780c */ /* 0x040fe40003f86070 */
[C---:B------:R-:W-:Y:S01]  /*22ec0*/  ISETP.GE.U32.AND P5, PT, R6.reuse, 0x10, PT ;  /* 0x000000100600780c */ /* 0x040fe20003fa6070 */
[----:B---3--:R-:W-:Y:S02]  /*22ed0*/  IMAD.MOV.U32 R2, RZ, RZ, RZ ;  /* 0x000000ffff027224 */ /* 0x008fe400078e00ff */
[----:B----4-:R-:W-:Y:S01]  /*22ee0*/  @!P1 IMAD.MOV.U32 R2, RZ, RZ, R3 ;  /* 0x000000ffff029224 */ /* 0x010fe200078e0003 */
[----:B------:R-:W-:-:S04]  /*22ef0*/  ISETP.NE.AND P1, PT, R6, RZ, PT ;  /* 0x000000ff0600720c */ /* 0x000fc80003f25270 */
[----:B------:R-:W3:Y:S02]  /*22f00*/  SHFL.UP PT, R3, R2, 0x1, RZ ;  /* 0x0420000002037989 */ /* 0x000ee400000e00ff */
[----:B---3--:R-:W-:-:S05]  /*22f10*/  SEL R5, R3, RZ, P1 ;  /* 0x000000ff03057207 */ /* 0x008fca0000800000 */
[----:B------:R-:W-:Y:S02]  /*22f20*/  IMAD.IADD R3, R2, 0x1, R5 ;  /* 0x0000000102037824 */ /* 0x000fe400078e0205 */
[----:B------:R-:W-:Y:S04]  /*22f30*/  SHFL.IDX PT, R5, R16, 0x1, 0x1f ;  /* 0x00201f0010057f89 */ /* 0x000fe800000e0000 */
[----:B------:R-:W3:Y:S02]  /*22f40*/  SHFL.UP PT, R4, R3, 0x2, RZ ;  /* 0x0440000003047989 */ /* 0x000ee400000e00ff */
[----:B---3--:R-:W-:-:S05]  /*22f50*/  SEL R4, R4, RZ, P2 ;  /* 0x000000ff04047207 */ /* 0x008fca0001000000 */
[----:B------:R-:W-:-:S05]  /*22f60*/  IMAD.IADD R3, R3, 0x1, R4 ;  /* 0x0000000103037824 */ /* 0x000fca00078e0204 */
        /* <DEDUP_REMOVED lines=9> */
[----:B------:R3:W4:Y:S02]  /*23000*/  SHFL.IDX PT, R16, R3, 0x1f, 0x1f ;  /* 0x03e01f0003107f89 */ /* 0x00072400000e0000 */
.L_x_12227:
[----:B------:R-:W-:Y:S02]  /*23010*/  ULDC UR4, c[0x0][0xc38] ;  /* 0x00030e0000047ab9 */ /* 0x000fe40000000800 */
[----:B------:R-:W-:-:S04]  /*23020*/  IMAD.U32 R4, RZ, RZ, UR4 ;  /* 0x00000004ff047e24 */ /* 0x000fc8000f8e00ff */
[----:B----4-:R-:W-:-:S04]  /*23030*/  IMAD R16, R16, R4, RZ ;  /* 0x0000000410107224 */ /* 0x010fc800078e02ff */
[----:B------:R-:W-:-:S05]  /*23040*/  IMAD.IADD R5, R5, 0x1, R16 ;  /* 0x0000000105057824 */ /* 0x000fca00078e0210 */
[----:B------:R-:W-:-:S13]  /*23050*/  ISETP.GT.AND P6, PT, R5, R0, PT ;  /* 0x000000000500720c */ /* 0x000fda0003fc4270 */
[----:B------:R-:W-:Y:S05]  /*23060*/  @P6 BRA `(.L_x_12109) ;  /* 0x00000000009c6947 */ /* 0x000fea0003800000 */
.L_x_12114:
[----:B---3--:R-:W3:Y:S01]  /*23070*/  LDC R3, c[0x0][0xc3c] ;  /* 0x00030f00ff037b82 */ /* 0x008ee20000000800 */
[----:B------:R-:W-:-:S05]  /*23080*/  VIADD R19, R19, 0x1f ;  /* 0x0000001f13137836 */ /* 0x000fca0000000000 */
[----:B---3--:R-:W-:-:S13]  /*23090*/  ISETP.GE.AND P6, PT, R19, R3, PT ;  /* 0x000000031300720c */ /* 0x008fda0003fc6270 */
[----:B------:R-:W-:Y:S05]  /*230a0*/  @P6 BRA `(.L_x_12110) ;  /* 0x0000000400d46947 */ /* 0x000fea0003800000 */
[----:B------:R-:W3:Y:S01]  /*230b0*/  S2R R2, SR_TID.X ;  /* 0x0000000000027919 */ /* 0x000ee20000002100 */
[----:B------:R-:W-:Y:S01]  /*230c0*/  BSSY B0, `(.L_x_12111) ;  /* 0x0000009000007945 */ /* 0x000fe20003800000 */
[----:B---3--:R-:W-:-:S05]  /*230d0*/  LOP3.LUT R2, R2, 0x1f, RZ, 0xc0, !PT ;  /* 0x0000001f02027812 */ /* 0x008fca00078ec0ff */
[----:B------:R-:W-:Y:S02]  /*230e0*/  IMAD.IADD R4, R19, 0x1, R2 ;  /* 0x0000000113047824 */ /* 0x000fe400078e0202 */
[----:B------:R-:W-:-:S03]  /*230f0*/  IMAD.MOV.U32 R2, RZ, RZ, RZ ;  /* 0x000000ffff027224 */ /* 0x000fc600078e00ff */
[----:B------:R-:W-:-:S13]  /*23100*/  ISETP.GE.OR P6, PT, R4, R3, !P0 ;  /* 0x000000030400720c */ /* 0x000fda00047c6670 */
[----:B------:R-:W-:Y:S05]  /*23110*/  @P6 BRA `(.L_x_12112) ;  /* 0x00000000000c6947 */ /* 0x000fea0003800000 */
[----:B------:R-:W3:Y:S02]  /*23120*/  LDC.64 R2, c[0x0][0xc80] ;  /* 0x00032000ff027b82 */ /* 0x000ee40000000a00 */
[----:B---3--:R-:W-:-:S06]  /*23130*/  IMAD.WIDE R2, R4, 0x4, R2 ;  /* 0x0000000404027825 */ /* 0x008fcc00078e0202 */
[----:B------:R3:W5:Y:S02]  /*23140*/  LDG.E R2, desc[UR42][R2.64] ;  /* 0x0000002a02027981 */ /* 0x000764000c1e1900 */
.L_x_12112:
[----:B------:R-:W-:Y:S05]  /*23150*/  BSYNC B0 ;  /* 0x0000000000007941 */ /* 0x000fea0003800000 */
.L_x_12111:
[----:B------:R-:W-:-:S03]  /*23160*/  UMOV UR4, 0xffffffff ;  /* 0xffffffff00047882 */ /* 0x000fc60000000000 */
[----:B------:R-:W-:Y:S05]  /*23170*/  BRA.DIV UR4, `(.L_x_12113) ;  /* 0x00000032046c7947 */ /* 0x000fea000b800000 */
[----:B-----5:R-:W3:Y:S02]  /*23180*/  SHFL.UP PT, R14, R2, 0x1, RZ ;  /* 0x04200000020e7989 */ /* 0x020ee400000e00ff */
        /* <DEDUP_REMOVED lines=15> */
.L_x_12235:
[----:B------:R-:W-:Y:S02]  /*23280*/  ULDC UR4, c[0x0][0xc38] ;  /* 0x00030e0000047ab9 */ /* 0x000fe40000000800 */
[----:B------:R-:W-:-:S04]  /*23290*/  IMAD.U32 R4, RZ, RZ, UR4 ;  /* 0x00000004ff047e24 */ /* 0x000fc8000f8e00ff */
[----:B----4-:R-:W-:-:S04]  /*232a0*/  IMAD R16, R16, R4, RZ ;  /* 0x0000000410107224 */ /* 0x010fc800078e02ff */
[----:B------:R-:W-:-:S05]  /*232b0*/  IMAD.IADD R5, R16, 0x1, R5 ;  /* 0x0000000110057824 */ /* 0x000fca00078e0205 */
[----:B------:R-:W-:-:S13]  /*232c0*/  ISETP.GT.AND P6, PT, R5, R0, PT ;  /* 0x000000000500720c */ /* 0x000fda0003fc4270 */
[----:B------:R-:W-:Y:S05]  /*232d0*/  @!P6 BRA `(.L_x_12114) ;  /* 0xfffffffc0064e947 */ /* 0x000fea000383ffff */
.L_x_12109:
[----:B------:R-:W-:Y:S01]  /*232e0*/  IMAD.IADD R16, R5, 0x1, -R16 ;  /* 0x0000000105107824 */ /* 0x000fe200078e0a10 */
[----:B------:R-:W-:-:S03]  /*232f0*/  UMOV UR4, 0xffffffff ;  /* 0xffffffff00047882 */ /* 0x000fc60000000000 */
[----:B------:R-:W-:-:S05]  /*23300*/  IMAD R5, R3, R4, R16 ;  /* 0x0000000403057224 */ /* 0x000fca00078e0210 */
[----:B------:R-:W-:Y:S01]  /*23310*/  ISETP.GT.AND P6, PT, R5, R0, PT ;  /* 0x000000000500720c */ /* 0x000fe20003fc4270 */
[----:B------:R-:W-:-:S12]  /*23320*/  BRA.DIV UR4, `(.L_x_12115) ;  /* 0x0000003204d47947 */ /* 0x000fd8000b800000 */
[----:B------:R-:W-:-:S04]  /*23330*/  VOTE.ANY R5, PT, !P6 ;  /* 0x0000000000057806 */ /* 0x000fc800070e0100 */
[----:B------:R-:W4:Y:S02]  /*23340*/  POPC R6, R5 ;  /* 0x0000000500067309 */ /* 0x000f240000000000 */
[----:B----4-:R4:W0:Y:S02]  /*23350*/  SHFL.IDX PT, R17, R2, R6, 0x1f ;  /* 0x00001f0602117589 */ /* 0x01082400000e0000 */
.L_x_12239:
[----:B------:R-:W-:Y:S01]  /*23360*/  ISETP.NE.AND P0, PT, R5, RZ, PT ;  /* 0x000000ff0500720c */ /* 0x000fe20003f05270 */
[----:B------:R-:W-:-:S12]  /*23370*/  IMAD.MOV.U32 R5, RZ, RZ, RZ ;  /* 0x000000ffff057224 */ /* 0x000fd800078e00ff */
[----:B------:R-:W-:Y:S05]  /*23380*/  @!P0 BRA `(.L_x_12116) ;  /* 0x0000000000148947 */ /* 0x000fea0003800000 */
[----:B------:R-:W-:Y:S01]  /*23390*/  UMOV UR4, 0xffffffff ;  /* 0xffffffff00047882 */ /* 0x000fe20000000000 */
[----:B------:R-:W-:Y:S02]  /*233a0*/  VIADD R12, R6, 0xffffffff ;  /* 0xffffffff060c7836 */ /* 0x000fe40000000000 */
[----:B------:R-:W-:Y:S05]  /*233b0*/  BRA.DIV UR4, `(.L_x_12117) ;  /* 0x0000003204f87947 */ /* 0x000fea000b800000 */
[----:B---3--:R3:W0:Y:S02]  /*233c0*/  SHFL.IDX PT, R3, R3, R12, 0x1f ;  /* 0x00001f0c03037589 */ /* 0x00862400000e0000 */
.L_x_12242:
[----:B0-----:R-:W-:-:S07]  /*233d0*/  IMAD.MOV.U32 R5, RZ, RZ, R3 ;  /* 0x000000ffff057224 */ /* 0x001fce00078e0003 */
.L_x_12116:
[----:B---34-:R-:W3:Y:S01]  /*233e0*/  LDC.64 R2, c[0x0][0xc90] ;  /* 0x00032400ff027b82 */ /* 0x018ee20000000a00 */
[----:B------:R-:W-:-:S04]  /*233f0*/  IMAD.IADD R19, R6, 0x1, R19 ;  /* 0x0000000106137824 */ /* 0x000fc800078e0213 */
[----:B---3--:R-:W-:-:S05]  /*23400*/  IMAD.WIDE R2, R19, 0x4, R2 ;  /* 0x0000000413027825 */ /* 0x008fca00078e0202 */
[----:B--2---:R-:W0:Y:S01]  /*23410*/  LDG.E R7, desc[UR42][R2.64] ;  /* 0x0000002a02077981 */ /* 0x004e22000c1e1900 */
[----:B------:R-:W-:-:S04]  /*23420*/  IMAD R16, R5, R4, R16 ;  /* 0x0000000405107224 */ /* 0x000fc800078e0210 */
[----:B------:R-:W-:Y:S02]  /*23430*/  IMAD.IADD R0, R0, 0x1, -R16 ;  /* 0x0000000100007824 */ /* 0x000fe400078e0a10 */
[----:B0-----:R-:W-:-:S05]  /*23440*/  IMAD R6, R17, R7, RZ ;  /* 0x0000000711067224 */ /* 0x001fca00078e02ff */
        /* <DEDUP_REMOVED lines=48> */
[C---:B------:R-:W-:Y:S01]  /*23750*/  LOP3.LUT R3, R0.reuse, R4, RZ, 0x3c, !PT ;  /* 0x0000000400037212 */ /* 0x040fe200078e3cff */
[----:B------:R-:W-:-:S03]  /*23760*/  IMAD.IADD R0, R0, 0x1, R5 ;  /* 0x0000000100007824 */ /* 0x000fc600078e0205 */
        /* <DEDUP_REMOVED lines=9> */
.L_x_12110:
[----:B------:R-:W-:Y:S01]  /*23800*/  UMOV UR4, URZ ;  /* 0x0000003f00047c82 */ /* 0x000fe20008000000 */
[----:B------:R-:W-:Y:S01]  /*23810*/  UMOV UR5, URZ ;  /* 0x0000003f00057c82 */ /* 0x000fe20008000000 */
[----:B------:R-:W-:Y:S01]  /*23820*/  ULDC UR6, c[0x0][0xc3c] ;  /* 0x00030f0000067ab9 */ /* 0x000fe20000000800 */
[----:B------:R-:W-:Y:S02]  /*23830*/  IMAD.MOV.U32 R16, RZ, RZ, R0 ;  /* 0x000000ffff107224 */ /* 0x000fe400078e0000 */
[----:B------:R-:W-:Y:S02]  /*23840*/  IMAD.U32 R17, RZ, RZ, UR4 ;  /* 0x00000004ff117e24 */ /* 0x000fe4000f8e00ff */
[----:B------:R-:W-:Y:S02]  /*23850*/  IMAD.U32 R18, RZ, RZ, UR5 ;  /* 0x00000005ff127e24 */ /* 0x000fe4000f8e00ff */
[----:B------:R-:W-:-:S07]  /*23860*/  IMAD.U32 R19, RZ, RZ, UR6 ;  /* 0x00000006ff137e24 */ /* 0x000fce000f8e00ff */
.L_x_12118:
[----:B------:R3:W4:Y:S01]  /*23870*/  LDL R2, [R1+0x20] ;  /* 0x0000200001027983 */ /* 0x0007220000100800 */
[----:B------:R-:W5:Y:S01]  /*23880*/  S2R R0, SR_TID.X ;  /* 0x0000000000007919 */ /* 0x000f620000002100 */
[----:B------:R-:W-:Y:S05]  /*23890*/  WARPSYNC.ALL ;  /* 0x0000000000007948 */ /* 0x000fea0003800000 */
[----:B-----5:R-:W-:Y:S01]  /*238a0*/  LOP3.LUT R0, R0, 0x1f, RZ, 0xc0, !PT ;  /* 0x0000001f00007812 */ /* 0x020fe200078ec0ff */
[----:B------:R-:W-:Y:S03]  /*238b0*/  BAR.SYNC.DEFER_BLOCKING 0x4, 0x200 ;  /* 0x0108000000007b1d */ /* 0x000fe60000010000 */
[----:B------:R-:W-:-:S13]  /*238c0*/  ISETP.NE.AND P0, PT, R0, RZ, PT ;  /* 0x000000ff0000720c */ /* 0x000fda0003f05270 */
[----:B------:R-:W-:Y:S01]  /*238d0*/  @!P0 MOV R0, 0x400 ;  /* 0x0000040000008802 */ /* 0x000fe20000000f00 */
[----:B----4-:R-:W4:Y:S03]  /*238e0*/  @!P0 S2R R2, SR_CgaCtaId ;  /* 0x0000000000028919 */ /* 0x010f260000008800 */
[----:B----4-:R-:W-:Y:S01]  /*238f0*/  @!P0 LEA R23, R2, R0, 0x18 ;  /* 0x0000000002178211 */ /* 0x010fe200078ec0ff */
[----:B------:R3:W-:Y:S04]  /*23900*/  @!P0 STL [R1+0x20], R2 ;  /* 0x0000200201008387 */ /* 0x0007e80000100800 */
[----:B------:R3:W-:Y:S01]  /*23910*/  @!P0 STS.128 [R23+0x19cd0], R16 ;  /* 0x019cd01017008388 */ /* 0x0007e20000000c00 */
[----:B------:R-:W-:Y:S06]  /*23920*/  BAR.ARV 0x5, 0x200 ;  /* 0x0148000000007b1d */ /* 0x000fec0000002000 */
.L_x_12107:
[----:B------:R-:W-:Y:S02]  /*23930*/  ULDC UR4, c[0x0][0xc3c] ;  /* 0x00030f0000047ab9 */ /* 0x000fe40000000800 */
[----:B---3--:R-:W-:-:S13]  /*23940*/  ISETP.GE.AND P0, PT, R19, UR4, PT ;  /* 0x0000000413007c0c */ /* 0x008fda000bf06270 */
[----:B------:R-:W-:Y:S05]  /*23950*/  @!P0 BRA `(.L_x_12119) ;  /* 0xffffff9400bc8947 */ /* 0x000fea000383ffff */
[----:B------:R-:W-:Y:S05]  /*23960*/  BSYNC B7 ;  /* 0x0000000000077941 */ /* 0x000fea0003800000 */
.L_x_11985:
[----:B----4-:R-:W3:Y:S01]  /*23970*/  LDL.LU R0, [R1+0x50] ;  /* 0x0000500001007983 */ /* 0x010ee20000300800 */
[----:B------:R-:W-:Y:S01]  /*23980*/  BSSY B0, `(.L_x_12120) ;  /* 0x000000b000007945 */ /* 0x000fe20003800000 */
[----:B------:R-:W4:Y:S01]  /*23990*/  S2R R5, SR_CgaCtaId ;  /* 0x0000000000057919 */ /* 0x000f220000008800 */
[----:B---3--:R-:W-:-:S05]  /*239a0*/  VIADD R0, R0, 0x1 ;  /* 0x0000000100007836 */ /* 0x008fca0000000000 */
[----:B0-2---:R-:W-:-:S04]  /*239b0*/  LEA.HI R2, R0, R0, RZ, 0x1 ;  /* 0x0000000000027211 */ /* 0x005fc800078f08ff */
[----:B------:R-:W-:Y:S02]  /*239c0*/  LOP3.LUT R3, R2, 0xfffffffe, RZ, 0xc0, !PT ;  /* 0xfffffffe02037812 */ /* 0x000fe400078ec0ff */
[----:B------:R-:W-:-:S03]  /*239d0*/  MOV R2, 0x400 ;  /* 0x0000040000027802 */ /* 0x000fc60000000f00 */
[----:B------:R-:W-:Y:S01]  /*239e0*/  IMAD.IADD R0, R0, 0x1, -R3 ;  /* 0x0000000100007824 */ /* 0x000fe200078e0a03 */
[----:B----4-:R-:W-:-:S04]  /*239f0*/  LEA R5, R5, R2, 0x18 ;  /* 0x0000000205057211 */ /* 0x010fc800078ec0ff */
[----:B------:R-:W-:-:S04]  /*23a00*/  SHF.L.U32 R0, R0, 0x1f, RZ ;  /* 0x0000001f00007819 */ /* 0x000fc800000006ff */
[----:B------:R-:W0:Y:S02]  /*23a10*/  SYNCS.PHASECHK.TRANS64.TRYWAIT P0, [R5+URZ+0x19c20], R0 ;  /* 0x019c2000050075a7 */ /* 0x000e24000800017f */
[----:B0-----:R-:W-:Y:S05]  /*23a20*/  @!P0 BRA `(.L_x_12121) ;  /* 0x0000002c00848947 */ /* 0x001fea0003800000 */
.L_x_12243:
[----:B------:R-:W-:Y:S05]  /*23a30*/  BSYNC B0 ;  /* 0x0000000000007941 */ /* 0x000fea0003800000 */
.L_x_12120:
[----:B------:R-:W-:-:S03]  /*23a40*/  UMOV UR4, 0xffffffff ;  /* 0xffffffff00047882 */ /* 0x000fc60000000000 */
[----:B------:R-:W-:Y:S05]  /*23a50*/  BRA.DIV UR4, `(.L_x_12122) ;  /* 0x0000002e048c7947 */ /* 0x000fea000b800000 */
[----:B0-----:R-:W0:Y:S02]  /*23a60*/  S2R R0, SR_TID.X ;  /* 0x0000000000007919 */ /* 0x001e240000002100 */
[----:B0-----:R-:W-:-:S04]  /*23a70*/  SHF.R.U32.HI R0, RZ, 0x5, R0 ;  /* 0x00000005ff007819 */ /* 0x001fc80000011600 */
[----:B------:R-:W-:-:S05]  /*23a80*/  LOP3.LUT R0, R0, 0x3, RZ, 0xc0, !PT ;  /* 0x0000000300007812 */ /* 0x000fca00078ec0ff */
[----:B------:R0:W2:Y:S02]  /*23a90*/  SHFL.IDX PT, R14, R0, RZ, 0x1f ;  /* 0x00001fff000e7589 */ /* 0x0000a400000e0000 */
.L_x_12246:
[----:B--2---:R-:W-:-:S13]  /*23aa0*/  ISETP.NE.AND P0, PT, R14, RZ, PT ;  /* 0x000000ff0e00720c */ /* 0x004fda0003f05270 */
[----:B------:R-:W-:Y:S05]  /*23ab0*/  @P0 BRA `(.L_x_11777) ;  /* 0x0000000000a80947 */ /* 0x000fea0003800000 */
[----:B------:R-:W-:-:S03]  /*23ac0*/  UMOV UR4, 0xffffffff ;  /* 0xffffffff00047882 */ /* 0x000fc60000000000 */
[----:B------:R-:W-:Y:S05]  /*23ad0*/  BRA.DIV UR4, `(.L_x_12123) ;  /* 0x0000002e04a07947 */ /* 0x000fea000b800000 */
[----:B------:R-:W-:-:S13]  /*23ae0*/  ELECT P6, URZ, PT ;  /* 0x00000000003f782f */ /* 0x000fda00038c0000 */
.L_x_12249:
[----:B------:R-:W-:Y:S05]  /*23af0*/  @!P6 BRA `(.L_x_11777) ;  /* 0x000000000098e947 */ /* 0x000fea0003800000 */
[----:B------:R-:W-:-:S06]  /*23b00*/  ULOP3.LUT UR4, UR37, 0x2, URZ, 0xfc, !UPT ;  /* 0x0000000225047892 */ /* 0x000fcc000f8efc3f */
[----:B0-----:R-:W-:-:S05]  /*23b10*/  IMAD.U32 R0, RZ, RZ, UR4 ;  /* 0x00000004ff007e24 */ /* 0x001fca000f8e00ff */
[----:B------:R-:W-:-:S13]  /*23b20*/  ISETP.NE.AND P0, PT, R0, 0x3, PT ;  /* 0x000000030000780c */ /* 0x000fda0003f05270 */
[----:B------:R-:W-:Y:S05]  /*23b30*/  @!P0 BRA `(.L_x_12124) ;  /* 0x0000000000048947 */ /* 0x000fea0003800000 */
[----:B------:R-:W-:Y:S01]  /*23b40*/  BPT.TRAP 0x1 ;  /* 0x000000040000795c */ /* 0x000fe20000300000 */
.L_x_12124:
[C---:B------:R-:W-:Y:S01]  /*23b50*/  IMAD R3, R24.reuse, 0x8, R5 ;  /* 0x0000000818037824 */ /* 0x040fe200078e0205 */
[----:B------:R-:W-:Y:S01]  /*23b60*/  SHF.L.U32 R2, R29, 0x1f, RZ ;  /* 0x0000001f1d027819 */ /* 0x000fe200000006ff */
[----:B------:R-:W-:-:S03]  /*23b70*/  VIADD R24, R24, 0x1 ;  /* 0x0000000118187836 */ /* 0x000fc60000000000 */
[----:B------:R-:W0:Y:S02]  /*23b80*/  SYNCS.PHASECHK.TRANS64.TRYWAIT P1, [R3+URZ+0x19c40], R2 ;  /* 0x019c4002030075a7 */ /* 0x000e24000802017f */
[----:B------:R-:W-:-:S04]  /*23b90*/  ISETP.NE.AND P2, PT, R24, 0x2, PT ;  /* 0x000000021800780c */ /* 0x000fc80003f45270 */
[----:B------:R-:W-:Y:S01]  /*23ba0*/  SEL R0, RZ, 0x1, P2 ;  /* 0x00000001ff007807 */ /* 0x000fe20001000000 */
[----:B0-----:R-:W-:Y:S08]  /*23bb0*/  @!P1 BRA `(.L_x_12125) ;  /* 0x0000002c00889947 */ /* 0x001ff00003800000 */
.L_x_12250:
[----:B------:R-:W-:Y:S02]  /*23bc0*/  SEL R24, R24, RZ, P2 ;  /* 0x000000ff18187207 */ /* 0x000fe40001000000 */
[----:B------:R-:W-:Y:S01]  /*23bd0*/  LOP3.LUT R0, R29, R0, RZ, 0x3c, !PT ;  /* 0x000000001d007212 */ /* 0x000fe200078e3cff */
[----:B------:R-:W-:Y:S06]  /*23be0*/  @!P0 BRA `(.L_x_12126) ;  /* 0x0000000000048947 */ /* 0x000fec0003800000 */
[----:B------:R-:W-:Y:S01]  /*23bf0*/  BPT.TRAP 0x1 ;  /* 0x000000040000795c */ /* 0x000fe20000300000 */
.L_x_12126:
[----:B------:R-:W-:Y:S01]  /*23c00*/  IMAD R5, R24, 0x8, R5 ;  /* 0x0000000818057824 */ /* 0x000fe200078e0205 */
[----:B------:R-:W-:-:S04]  /*23c10*/  SHF.L.U32 R0, R0, 0x1f, RZ ;  /* 0x0000001f00007819 */ /* 0x000fc800000006ff */
[----:B------:R-:W2:Y:S02]  /*23c20*/  SYNCS.PHASECHK.TRANS64.TRYWAIT P1, [R5+URZ+0x19c40], R0 ;  /* 0x019c4000050075a7 */ /* 0x000ea4000802017f */
[----:B--2---:R-:W-:Y:S05]  /*23c30*/  @!P1 BRA `(.L_x_12127) ;  /* 0x0000002c007c9947 */ /* 0x004fea0003800000 */
.L_x_12251:
[----:B------:R-:W-:Y:S05]  /*23c40*/  @!P0 BRA `(.L_x_12128) ;  /* 0x0000000000048947 */ /* 0x000fea0003800000 */
[----:B------:R-:W-:Y:S01]  /*23c50*/  BPT.TRAP 0x1 ;  /* 0x000000040000795c */ /* 0x000fe20000300000 */
.L_x_12128:
[----:B------:R-:W3:Y:S02]  /*23c60*/  SYNCS.PHASECHK.TRANS64.TRYWAIT P1, [R3+URZ+0x19c60], R2 ;  /* 0x019c6002030075a7 */ /* 0x000ee4000802017f */
[----:B---3--:R-:W-:Y:S05]  /*23c70*/  @!P1 BRA `(.L_x_12129) ;  /* 0x0000002c00809947 */ /* 0x008fea0003800000 */
.L_x_12252:
[----:B------:R-:W-:Y:S05]  /*23c80*/  @!P0 BRA `(.L_x_12130) ;  /* 0x0000000000048947 */ /* 0x000fea0003800000 */
[----:B------:R-:W-:Y:S01]  /*23c90*/  BPT.TRAP 0x1 ;  /* 0x000000040000795c */ /* 0x000fe20000300000 */
.L_x_12130:
[----:B------:R-:W4:Y:S02]  /*23ca0*/  SYNCS.PHASECHK.TRANS64.TRYWAIT P1, [R5+URZ+0x19c60], R0 ;  /* 0x019c6000050075a7 */ /* 0x000f24000802017f */
[----:B----4-:R-:W-:Y:S05]  /*23cb0*/  @!P1 BRA `(.L_x_12131) ;  /* 0x0000002c00849947 */ /* 0x010fea0003800000 */
.L_x_12253:
[----:B------:R-:W-:Y:S05]  /*23cc0*/  @!P0 BRA `(.L_x_12132) ;  /* 0x0000000000048947 */ /* 0x000fea0003800000 */
[----:B------:R-:W-:Y:S01]  /*23cd0*/  BPT.TRAP 0x1 ;  /* 0x000000040000795c */ /* 0x000fe20000300000 */
.L_x_12132:
[----:B------:R-:W5:Y:S02]  /*23ce0*/  SYNCS.PHASECHK.TRANS64.TRYWAIT P1, [R3+URZ+0x19c80], R2 ;  /* 0x019c8002030075a7 */ /* 0x000f64000802017f */
[----:B-----5:R-:W-:Y:S05]  /*23cf0*/  @!P1 BRA `(.L_x_12133) ;  /* 0x0000002c00889947 */ /* 0x020fea0003800000 */
.L_x_12254:
[----:B------:R-:W-:Y:S05]  /*23d00*/  @!P0 BRA `(.L_x_12134) ;  /* 0x0000000000048947 */ /* 0x000fea0003800000 */
[----:B------:R-:W-:Y:S01]  /*23d10*/  BPT.TRAP 0x1 ;  /* 0x000000040000795c */ /* 0x000fe20000300000 */
.L_x_12134:
[----:B------:R0:W0:Y:S02]  /*23d20*/  SYNCS.PHASECHK.TRANS64.TRYWAIT P0, [R5+URZ+0x19c80], R0 ;  /* 0x019c8000050075a7 */ /* 0x000024000800017f */
[----:B0-----:R-:W-:Y:S05]  /*23d30*/  @!P0 NANOSLEEP.SYNCS 0x989680 ;  /* 0x009896800000895d */ /* 0x001fea0003900000 */
[----:B------:R-:W0:Y:S02]  /*23d40*/  @!P0 SYNCS.PHASECHK.TRANS64 P0, [R5+URZ+0x19c80], R0 ;  /* 0x019c8000050085a7 */ /* 0x000e24000800007f */
[----:B0-----:R-:W-:Y:S05]  /*23d50*/  @!P0 BRA `(.L_x_12134) ;  /* 0xfffffffc00f08947 */ /* 0x001fea000383ffff */
.L_x_11777:
[----:B------:R-:W-:Y:S05]  /*23d60*/  BSYNC B8 ;  /* 0x0000000000087941 */ /* 0x000fea0003800000 */
.L_x_11774:
[----:B------:R-:W-:Y:S05]  /*23d70*/  EXIT ;  /* 0x000000000000794d */ /* 0x000fea0003800000 */
.L_x_11801:
[----:B-1----:R1:W2:Y:S02]  /*23d80*/  SYNCS.PHASECHK.TRANS64.TRYWAIT P6, [R68+URZ+0x19c90], R79 ;  /* 0x019c904f440075a7 */ /* 0x0022a400080c017f */
[----:B--2---:R-:W-:Y:S05]  /*23d90*/  @!P6 NANOSLEEP.SYNCS 0x989680 ;  /* 0x009896800000e95d */ /* 0x004fea0003900000 */
[----:B------:R-:W2:Y:S02]  /*23da0*/  @!P6 SYNCS.PHASECHK.TRANS64 P6, [R68+URZ+0x19c90], R79 ;  /* 0x019c904f4400e5a7 */ /* 0x000ea400080c007f */
[----:B--2---:R-:W-:Y:S05]  /*23db0*/  @!P6 BRA `(.L_x_11801) ;  /* 0xfffffffc00f0e947 */ /* 0x004fea000383ffff */
[----:B------:R-:W-:Y:S05]  /*23dc0*/  BRA `(.L_x_12135) ;  /* 0xfffffdec00987947 */ /* 0x000fea000383ffff */
.L_x_11802:
        /* <DEDUP_REMOVED lines=8> */
.L_x_12137:
[----:B------:R-:W-:Y:S05]  /*23e50*/  BSYNC B1 ;  /* 0x0000000000017941 */ /* 0x000fea0003800000 */
.L_x_12136:
        /* <DEDUP_REMOVED lines=8> */
.L_x_12138:
[----:B------:R-:W-:Y:S05]  /*23ee0*/  BRA `(.L_x_12139) ;  /* 0xfffffdec00647947 */ /* 0x000fea000383ffff */
.L_x_11818:
[----:B-1----:R1:W2:Y:S02]  /*23ef0*/  SYNCS.PHASECHK.TRANS64.TRYWAIT P6, [R68+URZ+0x19c90], R79 ;  /* 0x019c904f440075a7 */ /* 0x0022a400080c017f */
[----:B--2---:R-:W-:Y:S05]  /*23f00*/  @!P6 NANOSLEEP.SYNCS 0x989680 ;  /* 0x009896800000e95d */ /* 0x004fea0003900000 */
[----:B------:R-:W2:Y:S02]  /*23f10*/  @!P6 SYNCS.PHASECHK.TRANS64 P6, [R68+URZ+0x19c90], R79 ;  /* 0x019c904f4400e5a7 */ /* 0x000ea400080c007f */
[----:B--2---:R-:W-:Y:S05]  /*23f20*/  @!P6 BRA `(.L_x_11818) ;  /* 0xfffffffc00f0e947 */ /* 0x004fea000383ffff */
[----:B------:R-:W-:Y:S05]  /*23f30*/  BRA `(.L_x_12140) ;  /* 0xfffffe0400bc7947 */ /* 0x000fea000383ffff */
.L_x_11819:
        /* <DEDUP_REMOVED lines=8> */
.L_x_12142:
[----:B------:R-:W-:Y:S05]  /*23fc0*/  BSYNC B1 ;  /* 0x0000000000017941 */ /* 0x000fea0003800000 */
.L_x_12141:
        /* <DEDUP_REMOVED lines=8> */
.L_x_12143:
[----:B------:R-:W-:Y:S01]  /*24050*/  IMAD.MOV.U32 R82, RZ, RZ, R14 ;  /* 0x000000ffff527224 */ /* 0x000fe200078e000e */
[----:B------:R-:W-:Y:S06]  /*24060*/  BRA `(.L_x_12144) ;  /* 0xfffffe0400847947 */ /* 0x000fec000383ffff */
.L_x_11828:
[----:B0-----:R0:W1:Y:S02]  /*24070*/  SYNCS.PHASECHK.TRANS64.TRYWAIT P5, [R68+URZ+0x19c90], R79 ;  /* 0x019c904f440075a7 */ /* 0x00106400080a017f */
[----:B-1----:R-:W-:Y:S05]  /*24080*/  @!P5 NANOSLEEP.SYNCS 0x989680 ;  /* 0x009896800000d95d */ /* 0x002fea0003900000 */
[----:B------:R-:W1:Y:S02]  /*24090*/  @!P5 SYNCS.PHASECHK.TRANS64 P5, [R68+URZ+0x19c90], R79 ;  /* 0x019c904f4400d5a7 */ /* 0x000e6400080a007f */
[----:B-1----:R-:W-:Y:S05]  /*240a0*/  @!P5 BRA `(.L_x_11828) ;  /* 0xfffffffc00f0d947 */ /* 0x002fea000383ffff */
[----:B------:R-:W-:Y:S05]  /*240b0*/  BRA `(.L_x_12145) ;  /* 0xfffffe2400787947 */ /* 0x000fea000383ffff */
.L_x_11829:
[----:B------:R-:W-:Y:S01]  /*240c0*/  BSSY B1, `(.L_x_12146) ;  /* 0x0000007000017945 */ /* 0x000fe20003800000 */
[----:B------:R-:W-:Y:S02]  /*240d0*/  IMAD.MOV.U32 R12, RZ, RZ, RZ ;  /* 0x000000ffff0c7224 */ /* 0x000fe400078e00ff */
[----:B------:R-:W-:Y:S02]  /*240e0*/  IMAD.MOV.U32 R11, RZ, RZ, 0x1e1f ;  /* 0x00001e1fff0b7424 */ /* 0x000fe400078e00ff */
[----:B------:R-:W-:-:S07]  /*240f0*/  IMAD.MOV.U32 R15, RZ, RZ, -0x1 ;  /* 0xffffffffff0f7424 */ /* 0x000fce00078e00ff */
[----:B0-----:R-:W-:Y:S05]  /*24100*/  WARPSYNC.COLLECTIVE R15, `(.L_x_12147) ;  /* 0x000000000f087348 */ /* 0x001fea0003c00000 */
[----:B------:R1:W2:Y:S02]  /*24110*/  SHFL.IDX P6, R14, R13, R12, R11 ;  /* 0x0000000c0d0e7389 */ /* 0x0002a400000c000b */
[----:B012---:R-:W-:Y:S01]  /*24120*/  ENDCOLLECTIVE ;  /* 0x000000000000791b */ /* 0x007fe20003800000 */
.L_x_12147:
[----:B------:R-:W-:Y:S05]  /*24130*/  BSYNC B1 ;  /* 0x0000000000017941 */ /* 0x000fea0003800000 */
.L_x_12146:
        /* <DEDUP_REMOVED lines=8> */
.L_x_12148:
[----:B------:R-:W-:Y:S05]  /*241c0*/  BRA `(.L_x_12149) ;  /* 0xfffffe2400ac7947 */ /* 0x000fea000383ffff */
.L_x_11833:
[----:B0-----:R0:W2:Y:S02]  /*241d0*/  SYNCS.PHASECHK.TRANS64.TRYWAIT P0, [R68+URZ+0x19cb0], R79 ;  /* 0x019cb04f440075a7 */ /* 0x0010a4000800017f */
[----:B--2---:R-:W-:Y:S05]  /*241e0*/  @!P0 NANOSLEEP.SYNCS 0x989680 ;  /* 0x009896800000895d */ /* 0x004fea0003900000 */
[----:B------:R-:W2:Y:S02]  /*241f0*/  @!P0 SYNCS.PHASECHK.TRANS64 P0, [R68+URZ+0x19cb0], R79 ;  /* 0x019cb04f440085a7 */ /* 0x000ea4000800007f */
[----:B--2---:R-:W-:Y:S05]  /*24200*/  @!P0 BRA `(.L_x_11833) ;  /* 0xfffffffc00f08947 */ /* 0x004fea000383ffff */
[----:B------:R-:W-:Y:S05]  /*24210*/  BRA `(.L_x_12150) ;  /* 0xfffffe2800407947 */ /* 0x000fea000383ffff */
.L_x_11859:
[----:B------:R-:W-:Y:S01]  /*24220*/  BSSY B1, `(.L_x_12151) ;  /* 0x0000007000017945 */ /* 0x000fe20003800000 */
[----:B------:R-:W-:Y:S02]  /*24230*/  IMAD.MOV.U32 R12, RZ, RZ, RZ ;  /* 0x000000ffff0c7224 */ /* 0x000fe400078e00ff */
[----:B------:R-:W-:Y:S02]  /*24240*/  IMAD.MOV.U32 R11, RZ, RZ, 0x1e1f ;  /* 0x00001e1fff0b7424 */ /* 0x000fe400078e00ff */
[----:B------:R-:W-:-:S07]  /*24250*/  IMAD.MOV.U32 R15, RZ, RZ, -0x1 ;  /* 0xffffffffff0f7424 */ /* 0x000fce00078e00ff */
[----:B------:R-:W-:Y:S05]  /*24260*/  WARPSYNC.COLLECTIVE R15, `(.L_x_12152) ;  /* 0x000000000f087348 */ /* 0x000fea0003c00000 */
[----:B------:R0:W1:Y:S02]  /*24270*/  SHFL.IDX P6, R14, R13, R12, R11 ;  /* 0x0000000c0d0e7389 */ /* 0x00006400000c000b */
[----:B01----:R-:W-:Y:S01]  /*24280*/  ENDCOLLECTIVE ;  /* 0x000000000000791b */ /* 0x003fe20003800000 */
.L_x_12152:
[----:B------:R-:W-:Y:S05]  /*24290*/  BSYNC B1 ;  /* 0x0000000000017941 */ /* 0x000fea0003800000 */
.L_x_12151:
        /* <DEDUP_REMOVED lines=8> */
.L_x_12153:
[----:B------:R-:W-:Y:S02]  /*24320*/  IMAD.MOV.U32 R13, RZ, RZ, R4 ;  /* 0x000000ffff0d7224 */ /* 0x000fe400078e0004 */
[----:B------:R-:W-:-:S07]  /*24330*/  IMAD.MOV.U32 R3, RZ, RZ, R14 ;  /* 0x000000ffff037224 */ /* 0x000fce00078e000e */
[----:B------:R-:W-:Y:S05]  /*24340*/  WARPSYNC.COLLECTIVE R15, `(.L_x_12154) ;  /* 0x000000000f087348 */ /* 0x000fea0003c00000 */
[----:B------:R0:W1:Y:S02]  /*24350*/  SHFL.IDX P6, R14, R13, R12, R11 ;  /* 0x0000000c0d0e7389 */ /* 0x00006400000c000b */
[----:B01----:R-:W-:Y:S01]  /*24360*/  ENDCOLLECTIVE ;  /* 0x000000000000791b */ /* 0x003fe20003800000 */
.L_x_12154:
[----:B------:R-:W-:Y:S02]  /*24370*/  IMAD.MOV.U32 R13, RZ, RZ, R5 ;  /* 0x000000ffff0d7224 */ /* 0x000fe400078e0005 */
[----:B------:R-:W-:-:S07]  /*24380*/  IMAD.MOV.U32 R4, RZ, RZ, R14 ;  /* 0x000000ffff047224 */ /* 0x000fce00078e000e */
[----:B------:R-:W-:Y:S05]  /*24390*/  WARPSYNC.COLLECTIVE R15, `(.L_x_12155) ;  /* 0x000000000f087348 */ /* 0x000fea0003c00000 */
[----:B------:R0:W1:Y:S02]  /*243a0*/  SHFL.IDX P6, R14, R13, R12, R11 ;  /* 0x0000000c0d0e7389 */ /* 0x00006400000c000b */
[----:B01----:R-:W-:Y:S01]  /*243b0*/  ENDCOLLECTIVE ;  /* 0x000000000000791b */ /* 0x003fe20003800000 */
.L_x_12155:
[----:B------:R-:W-:Y:S05]  /*243c0*/  BRA `(.L_x_12156) ;  /* 0xfffffe3c00207947 */ /* 0x000fea000383ffff */
.L_x_11863:
[----:B-1----:R1:W0:Y:S02]  /*243d0*/  SYNCS.PHASECHK.TRANS64.TRYWAIT P0, [R18+URZ+0x19c00], R5 ;  /* 0x019c0005120075a7 */ /* 0x002224000800017f */
[----:B0-----:R-:W-:Y:S05]  /*243e0*/  @!P0 NANOSLEEP.SYNCS 0x989680 ;  /* 0x009896800000895d */ /* 0x001fea0003900000 */
[----:B------:R-:W0:Y:S02]  /*243f0*/  @!P0 SYNCS.PHASECHK.TRANS64 P0, [R18+URZ+0x19c00], R5 ;  /* 0x019c0005120085a7 */ /* 0x000e24000800007f */
[----:B0-----:R-:W-:Y:S05]  /*24400*/  @!P0 BRA `(.L_x_11863) ;  /* 0xfffffffc00f08947 */ /* 0x001fea000383ffff */
[----:B------:R-:W-:Y:S05]  /*24410*/  BRA `(.L_x_12157) ;  /* 0xfffffe3c00ec7947 */ /* 0x000fea000383ffff */
.L_x_11869:
[----:B------:R-:W-:Y:S01]  /*24420*/  BSSY B1, `(.L_x_12158) ;  /* 0x0000007000017945 */ /* 0x000fe20003800000 */
[----:B------:R-:W-:Y:S02]  /*24430*/  IMAD.MOV.U32 R12, RZ, RZ, RZ ;  /* 0x000000ffff0c7224 */ /* 0x000fe400078e00ff */
[----:B------:R-:W-:Y:S02]  /*24440*/  IMAD.MOV.U32 R11, RZ, RZ, 0x1e1f ;  /* 0x00001e1fff0b7424 */ /* 0x000fe400078e00ff */
[----:B------:R-:W-:-:S07]  /*24450*/  IMAD.MOV.U32 R15, RZ, RZ, -0x1 ;  /* 0xffffffffff0f7424 */ /* 0x000fce00078e00ff */
[----:B------:R-:W-:Y:S05]  /*24460*/  WARPSYNC.COLLECTIVE R15, `(.L_x_12159) ;  /* 0x000000000f087348 */ /* 0x000fea0003c00000 */
[----:B------:R0:W1:Y:S02]  /*24470*/  SHFL.IDX P6, R14, R13, R12, R11 ;  /* 0x0000000c0d0e7389 */ /* 0x00006400000c000b */
[----:B01----:R-:W-:Y:S01]  /*24480*/  ENDCOLLECTIVE ;  /* 0x000000000000791b */ /* 0x003fe20003800000 */
.L_x_12159:
[----:B------:R-:W-:Y:S05]  /*24490*/  BSYNC B1 ;  /* 0x0000000000017941 */ /* 0x000fea0003800000 */
.L_x_12158:
        /* <DEDUP_REMOVED lines=8> */
.L_x_12160:
[----:B------:R-:W-:Y:S02]  /*24520*/  IMAD.MOV.U32 R13, RZ, RZ, R20 ;  /* 0x000000ffff0d7224 */ /* 0x000fe400078e0014 */
[----:B------:R-:W-:-:S07]  /*24530*/  IMAD.MOV.U32 R3, RZ, RZ, R14 ;  /* 0x000000ffff037224 */ /* 0x000fce00078e000e */
[----:B------:R-:W-:Y:S05]  /*24540*/  WARPSYNC.COLLECTIVE R15, `(.L_x_12161) ;  /* 0x000000000f087348 */ /* 0x000fea0003c00000 */
[----:B------:R0:W1:Y:S02]  /*24550*/  SHFL.IDX P6, R14, R13, R12, R11 ;  /* 0x0000000c0d0e7389 */ /* 0x00006400000c000b */
[----:B01----:R-:W-:Y:S01]  /*24560*/  ENDCOLLECTIVE ;  /* 0x000000000000791b */ /* 0x003fe20003800000 */
.L_x_12161:
[----:B------:R-:W-:Y:S02]  /*24570*/  IMAD.MOV.U32 R13, RZ, RZ, R21 ;  /* 0x000000ffff0d7224 */ /* 0x000fe400078e0015 */
[----:B------:R-:W-:-:S07]  /*24580*/  IMAD.MOV.U32 R20, RZ, RZ, R14 ;  /* 0x000000ffff147224 */ /* 0x000fce00078e000e */
[----:B------:R-:W-:Y:S05]  /*24590*/  WARPSYNC.COLLECTIVE R15, `(.L_x_12162) ;  /* 0x000000000f087348 */ /* 0x000fea0003c00000 */
[----:B------:R0:W1:Y:S02]  /*245a0*/  SHFL.IDX P6, R14, R13, R12, R11 ;  /* 0x0000000c0d0e7389 */ /* 0x00006400000c000b */
[----:B01----:R-:W-:Y:S01]  /*245b0*/  ENDCOLLECTIVE ;  /* 0x000000000000791b */ /* 0x003fe20003800000 */
.L_x_12162:
[----:B------:R-:W-:Y:S01]  /*245c0*/  IMAD.MOV.U32 R21, RZ, RZ, R14 ;  /* 0x000000ffff157224 */ /* 0x000fe200078e000e */
[----:B------:R-:W-:Y:S06]  /*245d0*/  BRA `(.L_x_12163) ;  /* 0xfffffe5400d87947 */ /* 0x000fec000383ffff */
.L_x_11873:
[----:B-1----:R1:W2:Y:S02]  /*245e0*/  SYNCS.PHASECHK.TRANS64.TRYWAIT P0, [R18+URZ+0x19c00], R39 ;  /* 0x019c0027120075a7 */ /* 0x0022a4000800017f */
[----:B--2---:R-:W-:Y:S05]  /*245f0*/  @!P0 NANOSLEEP.SYNCS 0x989680 ;  /* 0x009896800000895d */ /* 0x004fea0003900000 */
[----:B------:R-:W2:Y:S02]  /*24600*/  @!P0 SYNCS.PHASECHK.TRANS64 P0, [R18+URZ+0x19c00], R39 ;  /* 0x019c0027120085a7 */ /* 0x000ea4000800007f */
[----:B--2---:R-:W-:Y:S05]  /*24610*/  @!P0 BRA `(.L_x_11873) ;  /* 0xfffffffc00f08947 */ /* 0x004fea000383ffff */
[----:B------:R-:W-:Y:S05]  /*24620*/  BRA `(.L_x_12164) ;  /* 0xfffffe5800a47947 */ /* 0x000fea000383ffff */
.L_x_11879:
[----:B-1----:R1:W2:Y:S02]  /*24630*/  SYNCS.PHASECHK.TRANS64.TRYWAIT P1, [R3+URZ+0x19c30], R4 ;  /* 0x019c3004030075a7 */ /* 0x0022a4000802017f */
[----:B--2---:R-:W-:Y:S05]  /*24640*/  @!P1 NANOSLEEP.SYNCS 0x989680 ;  /* 0x009896800000995d */ /* 0x004fea0003900000 */
[----:B------:R-:W2:Y:S02]  /*24650*/  @!P1 SYNCS.PHASECHK.TRANS64 P1, [R3+URZ+0x19c30], R4 ;  /* 0x019c3004030095a7 */ /* 0x000ea4000802007f */
[----:B--2---:R-:W-:Y:S05]  /*24660*/  @!P1 BRA `(.L_x_11879) ;  /* 0xfffffffc00f09947 */ /* 0x004fea000383ffff */
[----:B------:R-:W-:Y:S05]  /*24670*/  BRA `(.L_x_11878) ;  /* 0xfffffe7c000c7947 */ /* 0x000fea000383ffff */
.L_x_11900:
[----:B-1----:R1:W2:Y:S02]  /*24680*/  SYNCS.PHASECHK.TRANS64.TRYWAIT P1, [R21+URZ+0x19c30], R12 ;  /* 0x019c300c150075a7 */ /* 0x0022a4000802017f */
[----:B--2---:R-:W-:Y:S05]  /*24690*/  @!P1 NANOSLEEP.SYNCS 0x989680 ;  /* 0x009896800000995d */ /* 0x004fea0003900000 */
[----:B------:R-:W2:Y:S02]  /*246a0*/  @!P1 SYNCS.PHASECHK.TRANS64 P1, [R21+URZ+0x19c30], R12 ;  /* 0x019c300c150095a7 */ /* 0x000ea4000802007f */
[----:B--2---:R-:W-:Y:S05]  /*246b0*/  @!P1 BRA `(.L_x_11900) ;  /* 0xfffffffc00f09947 */ /* 0x004fea000383ffff */
[----:B------:R-:W-:Y:S05]  /*246c0*/  BRA `(.L_x_11899) ;  /* 0xfffffeb400a47947 */ /* 0x000fea000383ffff */
.L_x_11905:
[----:B-1----:R1:W2:Y:S02]  /*246d0*/  SYNCS.PHASECHK.TRANS64.TRYWAIT P1, [R152+URZ+0x19c50], R12 ;  /* 0x019c500c980075a7 */ /* 0x0022a4000802017f */
[----:B--2---:R-:W-:Y:S05]  /*246e0*/  @!P1 NANOSLEEP.SYNCS 0x989680 ;  /* 0x009896800000995d */ /* 0x004fea0003900000 */
[----:B------:R-:W2:Y:S02]  /*246f0*/  @!P1 SYNCS.PHASECHK.TRANS64 P1, [R152+URZ+0x19c50], R12 ;  /* 0x019c500c980095a7 */ /* 0x000ea4000802007f */
[----:B--2---:R-:W-:Y:S05]  /*24700*/  @!P1 BRA `(.L_x_11905) ;  /* 0xfffffffc00f09947 */ /* 0x004fea000383ffff */
[----:B------:R-:W-:Y:S05]  /*24710*/  BRA `(.L_x_11904) ;  /* 0xfffffeb800287947 */ /* 0x000fea000383ffff */
.L_x_11927:
[----:B-1----:R1:W2:Y:S02]  /*24720*/  SYNCS.PHASECHK.TRANS64.TRYWAIT P1, [R10+URZ+0x19c30], R15 ;  /* 0x019c300f0a0075a7 */ /* 0x0022a4000802017f */
[----:B--2---:R-:W-:Y:S05]  /*24730*/  @!P1 NANOSLEEP.SYNCS 0x989680 ;  /* 0x009896800000995d */ /* 0x004fea0003900000 */
[----:B------:R-:W2:Y:S02]  /*24740*/  @!P1 SYNCS.PHASECHK.TRANS64 P1, [R10+URZ+0x19c30], R15 ;  /* 0x019c300f0a0095a7 */ /* 0x000ea4000802007f */
[----:B--2---:R-:W-:Y:S05]  /*24750*/  @!P1 BRA `(.L_x_11927) ;  /* 0xfffffffc00f09947 */ /* 0x004fea000383ffff */
[----:B------:R-:W-:Y:S05]  /*24760*/  BRA `(.L_x_11926) ;  /* 0xfffffef000447947 */ /* 0x000fea000383ffff */
.L_x_11932:
[----:B-1----:R1:W2:Y:S02]  /*24770*/  SYNCS.PHASECHK.TRANS64.TRYWAIT P1, [R15+URZ+0x19c50], R10 ;  /* 0x019c500a0f0075a7 */ /* 0x0022a4000802017f */
[----:B--2---:R-:W-:Y:S05]  /*24780*/  @!P1 NANOSLEEP.SYNCS 0x989680 ;  /* 0x009896800000995d */ /* 0x004fea0003900000 */
[----:B------:R-:W2:Y:S02]  /*24790*/  @!P1 SYNCS.PHASECHK.TRANS64 P1, [R15+URZ+0x19c50], R10 ;  /* 0x019c500a0f0095a7 */ /* 0x000ea4000802007f */
[----:B--2---:R-:W-:Y:S05]  /*247a0*/  @!P1 BRA `(.L_x_11932) ;  /* 0xfffffffc00f09947 */ /* 0x004fea000383ffff */
[----:B------:R-:W-:Y:S05]  /*247b0*/  BRA `(.L_x_11931) ;  /* 0xfffffef000c87947 */ /* 0x000fea000383ffff */
.L_x_11942:
[----:B-1----:R1:W2:Y:S02]  /*247c0*/  SYNCS.PHASECHK.TRANS64.TRYWAIT P1, [R10+URZ+0x19c30], R15 ;  /* 0x019c300f0a0075a7 */ /* 0x0022a4000802017f */
[----:B--2---:R-:W-:Y:S05]  /*247d0*/  @!P1 NANOSLEEP.SYNCS 0x989680 ;  /* 0x009896800000995d */ /* 0x004fea0003900000 */
[----:B------:R-:W2:Y:S02]  /*247e0*/  @!P1 SYNCS.PHASECHK.TRANS64 P1, [R10+URZ+0x19c30], R15 ;  /* 0x019c300f0a0095a7 */ /* 0x000ea4000802007f */
[----:B--2---:R-:W-:Y:S05]  /*247f0*/  @!P1 BRA `(.L_x_11942) ;  /* 0xfffffffc00f09947 */ /* 0x004fea000383ffff */
[----:B------:R-:W-:Y:S05]  /*24800*/  BRA `(.L_x_11941) ;  /* 0xffffff1400a47947 */ /* 0x000fea000383ffff */
.L_x_11947:
[----:B-1----:R1:W2:Y:S02]  /*24810*/  SYNCS.PHASECHK.TRANS64.TRYWAIT P1, [R20+URZ+0x19c50], R10 ;  /* 0x019c500a140075a7 */ /* 0x0022a4000802017f */
[----:B--2---:R-:W-:Y:S05]  /*24820*/  @!P1 NANOSLEEP.SYNCS 0x989680 ;  /* 0x009896800000995d */ /* 0x004fea0003900000 */
[----:B------:R-:W2:Y:S02]  /*24830*/  @!P1 SYNCS.PHASECHK.TRANS64 P1, [R20+URZ+0x19c50], R10 ;  /* 0x019c500a140095a7 */ /* 0x000ea4000802007f */
[----:B--2---:R-:W-:Y:S05]  /*24840*/  @!P1 BRA `(.L_x_11947) ;  /* 0xfffffffc00f09947 */ /* 0x004fea000383ffff */
[----:B------:R-:W-:Y:S05]  /*24850*/  BRA `(.L_x_11946) ;  /* 0xffffff1800287947 */ /* 0x000fea000383ffff */
.L_x_11963:
[----:B-1----:R1:W2:Y:S02]  /*24860*/  SYNCS.PHASECHK.TRANS64.TRYWAIT P1, [R11+URZ+0x19c50], R0 ;  /* 0x019c50000b0075a7 */ /* 0x0022a4000802017f */
[----:B--2---:R-:W-:Y:S05]  /*24870*/  @!P1 NANOSLEEP.SYNCS 0x989680 ;  /* 0x009896800000995d */ /* 0x004fea0003900000 */
[----:B------:R-:W2:Y:S02]  /*24880*/  @!P1 SYNCS.PHASECHK.TRANS64 P1, [R11+URZ+0x19c50], R0 ;  /* 0x019c50000b0095a7 */ /* 0x000ea4000802007f */
[----:B--2---:R-:W-:Y:S05]  /*24890*/  @!P1 BRA `(.L_x_11963) ;  /* 0xfffffffc00f09947 */ /* 0x004fea000383ffff */
[----:B------:R-:W-:Y:S05]  /*248a0*/  BRA `(.L_x_11962) ;  /* 0xffffff4c00507947 */ /* 0x000fea000383ffff */
.L_x_11999:
        /* <DEDUP_REMOVED lines=11> */
.L_x_12166:
[----:B------:R-:W-:Y:S05]  /*24960*/  BSYNC B1 ;  /* 0x0000000000017941 */ /* 0x000fea0003800000 */
.L_x_12165:
[----:B------:R-:W-:Y:S05]  /*24970*/  BRA `(.L_x_12167) ;  /* 0xffffff90004c7947 */ /* 0x000fea000383ffff */
.L_x_12001:
[----:B------:R-:W-:Y:S01]  /*24980*/  BSSY B1, `(.L_x_12168) ;  /* 0x0000006000017945 */ /* 0x000fe20003800000 */
[----:B------:R-:W-:-:S07]  /*24990*/  IMAD.MOV.U32 R15, RZ, RZ, -0x1 ;  /* 0xffffffffff0f7424 */ /* 0x000fce00078e00ff */
[----:B01----:R-:W-:Y:S05]  /*249a0*/  WARPSYNC.COLLECTIVE R15, `(.L_x_12169) ;  /* 0x000000000f0c7348 */ /* 0x003fea0003c00000 */
[----:B------:R-:W-:Y:S02]  /*249b0*/  ELECT P6, UR62, PT ;  /* 0x00000000003e782f */ /* 0x000fe400038c0000 */
[----:B------:R-:W-:Y:S01]  /*249c0*/  MOV R14, UR62 ;  /* 0x0000003e000e7c02 */ /* 0x000fe20008000f00 */
[----:B01----:R-:W-:Y:S10]  /*249d0*/  ENDCOLLECTIVE ;  /* 0x000000000000791b */ /* 0x003ff40003800000 */
.L_x_12169:
[----:B------:R-:W-:Y:S05]  /*249e0*/  BSYNC B1 ;  /* 0x0000000000017941 */ /* 0x000fea0003800000 */
.L_x_12168:
[----:B------:R-:W-:Y:S05]  /*249f0*/  BRA `(.L_x_12000) ;  /* 0xffffff9000447947 */ /* 0x000fea000383ffff */
.L_x_12003:
[----:B0-----:R0:W2:Y:S02]  /*24a00*/  SYNCS.PHASECHK.TRANS64.TRYWAIT P0, [R23+URZ+0x19c20], R5 ;  /* 0x019c2005170075a7 */ /* 0x0010a4000800017f */
[----:B--2---:R-:W-:Y:S05]  /*24a10*/  @!P0 NANOSLEEP.SYNCS 0x989680 ;  /* 0x009896800000895d */ /* 0x004fea0003900000 */
[----:B------:R-:W2:Y:S02]  /*24a20*/  @!P0 SYNCS.PHASECHK.TRANS64 P0, [R23+URZ+0x19c20], R5 ;  /* 0x019c2005170085a7 */ /* 0x000ea4000800007f */
[----:B--2---:R-:W-:Y:S05]  /*24a30*/  @!P0 BRA `(.L_x_12003) ;  /* 0xfffffffc00f08947 */ /* 0x004fea000383ffff */
[----:B------:R-:W-:Y:S05]  /*24a40*/  BRA `(.L_x_12170) ;  /* 0xffffff9000547947 */ /* 0x000fea000383ffff */
.L_x_12007:
[----:B-1----:R1:W2:Y:S02]  /*24a50*/  SYNCS.PHASECHK.TRANS64.TRYWAIT P0, [R8+URZ+0x19ca0], R10 ;  /* 0x019ca00a080075a7 */ /* 0x0022a4000800017f */
[----:B--2---:R-:W-:Y:S05]  /*24a60*/  @!P0 NANOSLEEP.SYNCS 0x989680 ;  /* 0x009896800000895d */ /* 0x004fea0003900000 */
[----:B------:R-:W2:Y:S02]  /*24a70*/  @!P0 SYNCS.PHASECHK.TRANS64 P0, [R8+URZ+0x19ca0], R10 ;  /* 0x019ca00a080085a7 */ /* 0x000ea4000800007f */
[----:B--2---:R-:W-:Y:S05]  /*24a80*/  @!P0 BRA `(.L_x_12007) ;  /* 0xfffffffc00f08947 */ /* 0x004fea000383ffff */
[----:B------:R-:W-:Y:S05]  /*24a90*/  BRA `(.L_x_12171) ;  /* 0xffffff9000707947 */ /* 0x000fea000383ffff */
.L_x_12014:
[----:B0-----:R0:W2:Y:S02]  /*24aa0*/  SYNCS.PHASECHK.TRANS64.TRYWAIT P0, [R8+URZ+0x19cc0], R10 ;  /* 0x019cc00a080075a7 */ /* 0x0010a4000800017f */
[----:B--2---:R-:W-:Y:S05]  /*24ab0*/  @!P0 NANOSLEEP.SYNCS 0x989680 ;  /* 0x009896800000895d */ /* 0x004fea0003900000 */
[----:B------:R-:W2:Y:S02]  /*24ac0*/  @!P0 SYNCS.PHASECHK.TRANS64 P0, [R8+URZ+0x19cc0], R10 ;  /* 0x019cc00a080085a7 */ /* 0x000ea4000800007f */
[----:B--2---:R-:W-:Y:S05]  /*24ad0*/  @!P0 BRA `(.L_x_12014) ;  /* 0xfffffffc00f08947 */ /* 0x004fea000383ffff */
[----:B------:R-:W-:Y:S05]  /*24ae0*/  BRA `(.L_x_12172) ;  /* 0xffffff94006c7947 */ /* 0x000fea000383ffff */
.L_x_12023:
[----:B0-----:R0:W2:Y:S02]  /*24af0*/  SYNCS.PHASECHK.TRANS64.TRYWAIT P1, [R8+URZ+0x19ca0], R7 ;  /* 0x019ca007080075a7 */ /* 0x0010a4000802017f */
[----:B--2---:R-:W-:Y:S05]  /*24b00*/  @!P1 NANOSLEEP.SYNCS 0x989680 ;  /* 0x009896800000995d */ /* 0x004fea0003900000 */
[----:B------:R-:W2:Y:S02]  /*24b10*/  @!P1 SYNCS.PHASECHK.TRANS64 P1, [R8+URZ+0x19ca0], R7 ;  /* 0x019ca007080095a7 */ /* 0x000ea4000802007f */
[----:B--2---:R-:W-:Y:S05]  /*24b20*/  @!P1 BRA `(.L_x_12023) ;  /* 0xfffffffc00f09947 */ /* 0x004fea000383ffff */
[----:B------:R-:W-:Y:S05]  /*24b30*/  BRA `(.L_x_12173) ;  /* 0xffffff9800ac7947 */ /* 0x000fea000383ffff */
.L_x_12030:
[----:B-1----:R1:W2:Y:S02]  /*24b40*/  SYNCS.PHASECHK.TRANS64.TRYWAIT P1, [R8+URZ+0x19cc0], R7 ;  /* 0x019cc007080075a7 */ /* 0x0022a4000802017f */
[----:B--2---:R-:W-:Y:S05]  /*24b50*/  @!P1 NANOSLEEP.SYNCS 0x989680 ;  /* 0x009896800000995d */ /* 0x004fea0003900000 */
[----:B------:R-:W2:Y:S02]  /*24b60*/  @!P1 SYNCS.PHASECHK.TRANS64 P1, [R8+URZ+0x19cc0], R7 ;  /* 0x019cc007080095a7 */ /* 0x000ea4000802007f */
[----:B--2---:R-:W-:Y:S05]  /*24b70*/  @!P1 BRA `(.L_x_12030) ;  /* 0xfffffffc00f09947 */ /* 0x004fea000383ffff */
[----:B------:R-:W-:Y:S05]  /*24b80*/  BRA `(.L_x_12174) ;  /* 0xffffff9c00a47947 */ /* 0x000fea000383ffff */
.L_x_12055:
        /* <DEDUP_REMOVED lines=11> */
.L_x_12176:
[----:B------:R-:W-:Y:S05]  /*24c40*/  BSYNC B0 ;  /* 0x0000000000007941 */ /* 0x000fea0003800000 */
.L_x_12175:
[----:B------:R-:W-:Y:S05]  /*24c50*/  BRA `(.L_x_12177) ;  /* 0xffffffb000487947 */ /* 0x000fea000383ffff */
.L_x_12058:
[----:B0-----:R-:W2:Y:S02]  /*24c60*/  LDL R0, [R1+0x3c] ;  /* 0x00003c0001007983 */ /* 0x001ea40000100800 */
[----:B--2---:R0:W1:Y:S02]  /*24c70*/  SYNCS.PHASECHK.TRANS64.TRYWAIT P0, [R4+URZ+0x19c80], R0 ;  /* 0x019c8000040075a7 */ /* 0x004064000800017f */
[----:B-1----:R-:W-:Y:S05]  /*24c80*/  @!P0 NANOSLEEP.SYNCS 0x989680 ;  /* 0x009896800000895d */ /* 0x002fea0003900000 */
[----:B------:R-:W1:Y:S02]  /*24c90*/  @!P0 SYNCS.PHASECHK.TRANS64 P0, [R4+URZ+0x19c80], R0 ;  /* 0x019c8000040085a7 */ /* 0x000e64000800007f */
[----:B-1----:R-:W-:Y:S05]  /*24ca0*/  @!P0 BRA `(.L_x_12058) ;  /* 0xfffffffc00ec8947 */ /* 0x002fea000383ffff */
[----:B------:R-:W-:Y:S05]  /*24cb0*/  BRA `(.L_x_12178) ;  /* 0xffffffb000607947 */ /* 0x000fea000383ffff */
.L_x_12059:
        /* <DEDUP_REMOVED lines=8> */
.L_x_12180:
[----:B------:R-:W-:Y:S05]  /*24d40*/  BSYNC B0 ;  /* 0x0000000000007941 */ /* 0x000fea0003800000 */
.L_x_12179:
        /* <DEDUP_REMOVED lines=8> */
.L_x_12181:
[----:B------:R-:W0:Y:S01]  /*24dd0*/  S2R R15, SR_TID.X ;  /* 0x00000000000f7919 */ /* 0x000e220000002100 */
[----:B------:R-:W1:Y:S01]  /*24de0*/  LDC R11, c[0x0][0x2f4] ;  /* 0x0000bd00ff0b7b82 */ /* 0x000e620000000800 */
[----:B------:R-:W-:Y:S02]  /*24df0*/  IMAD.MOV.U32 R13, RZ, RZ, R9 ;  /* 0x000000ffff0d7224 */ /* 0x000fe400078e0009 */
[----:B------:R-:W-:-:S05]  /*24e00*/  IMAD.MOV.U32 R6, RZ, RZ, R14 ;  /* 0x000000ffff067224 */ /* 0x000fca00078e000e */
[----:B------:R-:W-:-:S05]  /*24e10*/  IADD3 R6, P0, R26, R6, RZ ;  /* 0x000000061a067210 */ /* 0x000fca0007f1e0ff */
[----:B------:R-:W-:Y:S02]  /*24e20*/  IMAD.X R7, RZ, RZ, R0, P0 ;  /* 0x000000ffff077224 */ /* 0x000fe400000e0600 */
[----:B------:R-:W-:Y:S01]  /*24e30*/  IMAD.IADD R0, R23, 0x1, R10 ;  /* 0x0000000117007824 */ /* 0x000fe200078e020a */
[----:B-1----:R-:W-:-:S04]  /*24e40*/  ISETP.GE.AND P4, PT, R26, R11, PT ;  /* 0x0000000b1a00720c */ /* 0x002fc80003f86270 */
[----:B------:R-:W-:Y:S01]  /*24e50*/  ISETP.LT.OR P0, PT, R2, 0x1, P4 ;  /* 0x000000010200780c */ /* 0x000fe20002701670 */
[----:B0-----:R-:W-:-:S05]  /*24e60*/  IMAD.SHL.U32 R15, R15, 0x10, RZ ;  /* 0x000000100f0f7824 */ /* 0x001fca00078e00ff */
[----:B------:R-:W-:-:S04]  /*24e70*/  LOP3.LUT R15, R15, 0x10, RZ, 0xc0, !PT ;  /* 0x000000100f0f7812 */ /* 0x000fc800078ec0ff */
[----:B------:R-:W-:-:S03]  /*24e80*/  LOP3.LUT R12, R15, 0x20, RZ, 0xfc, !PT ;  /* 0x000000200f0c7812 */ /* 0x000fc600078efcff */
[----:B------:R-:W-:Y:S01]  /*24e90*/  @!PT LDS RZ, [RZ] ;  /* 0x00000000fffff984 */ /* 0x000fe20000000800 */
[----:B------:R-:W-:Y:S01]  /*24ea0*/  @!PT LDS RZ, [RZ] ;  /* 0x00000000fffff984 */ /* 0x000fe20000000800 */
[----:B------:R-:W-:Y:S01]  /*24eb0*/  @!PT LDS RZ, [RZ] ;  /* 0x00000000fffff984 */ /* 0x000fe20000000800 */
[----:B------:R0:W-:Y:S01]  /*24ec0*/  LDGSTS.E.BYPASS.LTC128B.128 [R0+0x9000], desc[UR42][R6.64], !P0 ;  /* 0x0900000006007fae */ /* 0x0001e2000c101d6a */
[----:B------:R-:W-:Y:S02]  /*24ed0*/  LOP3.LUT R15, R15, 0x40, RZ, 0xfc, !PT ;  /* 0x000000400f0f7812 */ /* 0x000fe400078efcff */
[----:B------:R-:W-:Y:S01]  /*24ee0*/  ISETP.GE.AND P2, PT, R12, R11, PT ;  /* 0x0000000b0c00720c */ /* 0x000fe20003f46270 */
[----:B------:R-:W-:-:S03]  /*24ef0*/  IMAD.MOV.U32 R12, RZ, RZ, 0x1 ;  /* 0x00000001ff0c7424 */ /* 0x000fc600078e00ff */
        /* <DEDUP_REMOVED lines=9> */
.L_x_12182:
        /* <DEDUP_REMOVED lines=10> */
.L_x_12183:
[----:B------:R-:W-:Y:S01]  /*25030*/  IMAD.MOV.U32 R6, RZ, RZ, R14 ;  /* 0x000000ffff067224 */ /* 0x000fe200078e000e */
[----:B------:R-:W-:Y:S06]  /*25040*/  BRA `(.L_x_12184) ;  /* 0xffffffb000487947 */ /* 0x000fec000383ffff */
.L_x_12064:
[----:B---3--:R-:W3:Y:S02]  /*25050*/  LDL R2, [R1+0x3c] ;  /* 0x00003c0001027983 */ /* 0x008ee40000100800 */
[----:B---3--:R3:W4:Y:S02]  /*25060*/  SYNCS.PHASECHK.TRANS64.TRYWAIT P0, [R4+URZ+0x19c40], R2 ;  /* 0x019c4002040075a7 */ /* 0x008724000800017f */
[----:B----4-:R-:W-:Y:S05]  /*25070*/  @!P0 NANOSLEEP.SYNCS 0x989680 ;  /* 0x009896800000895d */ /* 0x010fea0003900000 */
[----:B------:R-:W4:Y:S02]  /*25080*/  @!P0 SYNCS.PHASECHK.TRANS64 P0, [R4+URZ+0x19c40], R2 ;  /* 0x019c4002040085a7 */ /* 0x000f24000800007f */
[----:B----4-:R-:W-:Y:S05]  /*25090*/  @!P0 BRA `(.L_x_12064) ;  /* 0xfffffffc00ec8947 */ /* 0x010fea000383ffff */
[----:B------:R-:W-:Y:S05]  /*250a0*/  BRA `(.L_x_12185) ;  /* 0xffffffb000ac7947 */ /* 0x000fea000383ffff */
.L_x_12065:
[----:B------:R-:W-:Y:S01]  /*250b0*/  BSSY B0, `(.L_x_12186) ;  /* 0x0000008000007945 */ /* 0x000fe20003800000 */
[----:B------:R-:W-:Y:S02]  /*250c0*/  IMAD.MOV.U32 R13, RZ, RZ, R6 ;  /* 0x000000ffff0d7224 */ /* 0x000fe400078e0006 */
[----:B------:R-:W-:Y:S02]  /*250d0*/  IMAD.MOV.U32 R12, RZ, RZ, RZ ;  /* 0x000000ffff0c7224 */ /* 0x000fe400078e00ff */
[----:B------:R-:W-:Y:S02]  /*250e0*/  IMAD.MOV.U32 R11, RZ, RZ, 0x1e1f ;  /* 0x00001e1fff0b7424 */ /* 0x000fe400078e00ff */
[----:B------:R-:W-:-:S07]  /*250f0*/  IMAD.MOV.U32 R15, RZ, RZ, -0x1 ;  /* 0xffffffffff0f7424 */ /* 0x000fce00078e00ff */
[----:B--2---:R-:W-:Y:S05]  /*25100*/  WARPSYNC.COLLECTIVE R15, `(.L_x_12187) ;  /* 0x000000000f087348 */ /* 0x004fea0003c00000 */
[----:B------:R0:W1:Y:S02]  /*25110*/  SHFL.IDX P6, R14, R13, R12, R11 ;  /* 0x0000000c0d0e7389 */ /* 0x00006400000c000b */
[----:B012---:R-:W-:Y:S01]  /*25120*/  ENDCOLLECTIVE ;  /* 0x000000000000791b */ /* 0x007fe20003800000 */
.L_x_12187:
[----:B------:R-:W-:Y:S05]  /*25130*/  BSYNC B0 ;  /* 0x0000000000007941 */ /* 0x000fea0003800000 */
.L_x_12186:
        /* <DEDUP_REMOVED lines=8> */
.L_x_12188:
[----:B------:R-:W-:Y:S02]  /*251c0*/  IMAD.MOV.U32 R13, RZ, RZ, R6 ;  /* 0x000000ffff0d7224 */ /* 0x000fe400078e0006 */
[----:B------:R-:W-:Y:S02]  /*251d0*/  IMAD.MOV.U32 R12, RZ, RZ, 0x1 ;  /* 0x00000001ff0c7424 */ /* 0x000fe400078e00ff */
[----:B------:R-:W-:-:S07]  /*251e0*/  IMAD.MOV.U32 R3, RZ, RZ, R14 ;  /* 0x000000ffff037224 */ /* 0x000fce00078e000e */
[----:B------:R-:W-:Y:S05]  /*251f0*/  WARPSYNC.COLLECTIVE R15, `(.L_x_12189) ;  /* 0x000000000f087348 */ /* 0x000fea0003c00000 */
[----:B------:R0:W1:Y:S02]  /*25200*/  SHFL.IDX P6, R14, R13, R12, R11 ;  /* 0x0000000c0d0e7389 */ /* 0x00006400000c000b */
[----:B01----:R-:W-:Y:S01]  /*25210*/  ENDCOLLECTIVE ;  /* 0x000000000000791b */ /* 0x003fe20003800000 */
.L_x_12189:
        /* <DEDUP_REMOVED lines=10> */
.L_x_12190:
        /* <DEDUP_REMOVED lines=8> */
.L_x_12070:
        /* <DEDUP_REMOVED lines=9> */
.L_x_12192:
[----:B------:R-:W-:Y:S01]  /*253d0*/  ISETP.GE.AND P2, PT, R17, R0, PT ;  /* 0x000000001100720c */ /* 0x000fe20003f46270 */
[----:B------:R-:W-:Y:S02]  /*253e0*/  IMAD.MOV.U32 R13, RZ, RZ, R6 ;  /* 0x000000ffff0d7224 */ /* 0x000fe400078e0006 */
[----:B------:R-:W-:-:S10]  /*253f0*/  IMAD.MOV.U32 R2, RZ, RZ, R14 ;  /* 0x000000ffff027224 */ /* 0x000fd400078e000e */
[----:B------:R-:W-:Y:S05]  /*25400*/  WARPSYNC.COLLECTIVE R15, `(.L_x_12193) ;  /* 0x000000000f087348 */ /* 0x000fea0003c00000 */
[----:B------:R0:W1:Y:S02]  /*25410*/  SHFL.IDX P6, R14, R13, R12, R11 ;  /* 0x0000000c0d0e7389 */ /* 0x00006400000c000b */
[----:B01----:R-:W-:Y:S01]  /*25420*/  ENDCOLLECTIVE ;  /* 0x000000000000791b */ /* 0x003fe20003800000 */
.L_x_12193:
[----:B------:R-:W-:Y:S02]  /*25430*/  IMAD.MOV.U32 R13, RZ, RZ, R5 ;  /* 0x000000ffff0d7224 */ /* 0x000fe400078e0005 */
[----:B------:R-:W-:Y:S02]  /*25440*/  IMAD.MOV.U32 R12, RZ, RZ, 0x1 ;  /* 0x00000001ff0c7424 */ /* 0x000fe400078e00ff */
[----:B------:R-:W-:-:S07]  /*25450*/  IMAD.MOV.U32 R3, RZ, RZ, R14 ;  /* 0x000000ffff037224 */ /* 0x000fce00078e000e */
[----:B------:R-:W-:Y:S05]  /*25460*/  WARPSYNC.COLLECTIVE R15, `(.L_x_12194) ;  /* 0x000000000f087348 */ /* 0x000fea0003c00000 */
[----:B------:R0:W1:Y:S02]  /*25470*/  SHFL.IDX P6, R14, R13, R12, R11 ;  /* 0x0000000c0d0e7389 */ /* 0x00006400000c000b */
[----:B01----:R-:W-:Y:S01]  /*25480*/  ENDCOLLECTIVE ;  /* 0x000000000000791b */ /* 0x003fe20003800000 */
.L_x_12194:
        /* <DEDUP_REMOVED lines=10> */
.L_x_12195:
        /* <DEDUP_REMOVED lines=13> */
.L_x_12196:
        /* <DEDUP_REMOVED lines=14> */
.L_x_12197:
[----:B------:R-:W-:Y:S01]  /*256e0*/  IMAD.MOV.U32 R2, RZ, RZ, R14 ;  /* 0x000000ffff027224 */ /* 0x000fe200078e000e */
[----:B------:R-:W-:Y:S06]  /*256f0*/  BRA `(.L_x_12198) ;  /* 0xffffffb800787947 */ /* 0x000fec000383ffff */
.L_x_12075:
[----:B--2---:R2:W3:Y:S02]  /*25700*/  SYNCS.PHASECHK.TRANS64.TRYWAIT P0, [R23+URZ+0x19c20], R0 ;  /* 0x019c2000170075a7 */ /* 0x0044e4000800017f */
[----:B---3--:R-:W-:Y:S05]  /*25710*/  @!P0 NANOSLEEP.SYNCS 0x989680 ;  /* 0x009896800000895d */ /* 0x008fea0003900000 */
[----:B------:R-:W3:Y:S02]  /*25720*/  @!P0 SYNCS.PHASECHK.TRANS64 P0, [R23+URZ+0x19c20], R0 ;  /* 0x019c2000170085a7 */ /* 0x000ee4000800007f */
[----:B---3--:R-:W-:Y:S05]  /*25730*/  @!P0 BRA `(.L_x_12075) ;  /* 0xfffffffc00f08947 */ /* 0x008fea000383ffff */
[----:B------:R-:W-:Y:S05]  /*25740*/  BRA `(.L_x_12199) ;  /* 0xffffffb800e87947 */ /* 0x000fea000383ffff */
.L_x_12079:
[----:B0-----:R0:W1:Y:S02]  /*25750*/  SYNCS.PHASECHK.TRANS64.TRYWAIT P0, [R0+URZ+0x19c80], R10 ;  /* 0x019c800a000075a7 */ /* 0x001064000800017f */
[----:B-1----:R-:W-:Y:S05]  /*25760*/  @!P0 NANOSLEEP.SYNCS 0x989680 ;  /* 0x009896800000895d */ /* 0x002fea0003900000 */
[----:B------:R-:W1:Y:S02]  /*25770*/  @!P0 SYNCS.PHASECHK.TRANS64 P0, [R0+URZ+0x19c80], R10 ;  /* 0x019c800a000085a7 */ /* 0x000e64000800007f */
[----:B-1----:R-:W-:Y:S05]  /*25780*/  @!P0 BRA `(.L_x_12079) ;  /* 0xfffffffc00f08947 */ /* 0x002fea000383ffff */
[----:B------:R-:W-:Y:S05]  /*25790*/  BRA `(.L_x_12200) ;  /* 0xffffffbc00bc7947 */ /* 0x000fea000383ffff */
.L_x_12080:
        /* <DEDUP_REMOVED lines=8> */
.L_x_12202:
[----:B------:R-:W-:Y:S05]  /*25820*/  BSYNC B0 ;  /* 0x0000000000007941 */ /* 0x000fea0003800000 */
.L_x_12201:
        /* <DEDUP_REMOVED lines=10> */
.L_x_12203:
        /* <DEDUP_REMOVED lines=11> */
.L_x_12204:
        /* <DEDUP_REMOVED lines=11> */
.L_x_12205:
[----:B------:R-:W-:Y:S01]  /*25a30*/  IMAD.MOV.U32 R2, RZ, RZ, R14 ;  /* 0x000000ffff027224 */ /* 0x000fe200078e000e */
[----:B------:R-:W-:Y:S06]  /*25a40*/  BRA `(.L_x_12206) ;  /* 0xffffffbc00cc7947 */ /* 0x000fec000383ffff */
.L_x_12085:
[----:B---3--:R3:W4:Y:S02]  /*25a50*/  SYNCS.PHASECHK.TRANS64.TRYWAIT P0, [R0+URZ+0x19c40], R10 ;  /* 0x019c400a000075a7 */ /* 0x008724000800017f */
[----:B----4-:R-:W-:Y:S05]  /*25a60*/  @!P0 NANOSLEEP.SYNCS 0x989680 ;  /* 0x009896800000895d */ /* 0x010fea0003900000 */
[----:B------:R-:W4:Y:S02]  /*25a70*/  @!P0 SYNCS.PHASECHK.TRANS64 P0, [R0+URZ+0x19c40], R10 ;  /* 0x019c400a000085a7 */ /* 0x000f24000800007f */
[----:B----4-:R-:W-:Y:S05]  /*25a80*/  @!P0 BRA `(.L_x_12085) ;  /* 0xfffffffc00f08947 */ /* 0x010fea000383ffff */
[----:B------:R-:W-:Y:S05]  /*25a90*/  BRA `(.L_x_12207) ;  /* 0xffffffc000307947 */ /* 0x000fea000383ffff */
.L_x_12086:
        /* <DEDUP_REMOVED lines=8> */
.L_x_12209:
[----:B------:R-:W-:Y:S05]  /*25b20*/  BSYNC B0 ;  /* 0x0000000000007941 */ /* 0x000fea0003800000 */
.L_x_12208:
        /* <DEDUP_REMOVED lines=8> */
.L_x_12210:
[----:B------:R-:W-:Y:S02]  /*25bb0*/  IMAD.MOV.U32 R13, RZ, RZ, R8 ;  /* 0x000000ffff0d7224 */ /* 0x000fe400078e0008 */
[----:B------:R-:W-:Y:S02]  /*25bc0*/  IMAD.MOV.U32 R12, RZ, RZ, 0x1 ;  /* 0x00000001ff0c7424 */ /* 0x000fe400078e00ff */
[----:B------:R-:W-:-:S07]  /*25bd0*/  IMAD.MOV.U32 R2, RZ, RZ, R14 ;  /* 0x000000ffff027224 */ /* 0x000fce00078e000e */
[----:B------:R-:W-:Y:S05]  /*25be0*/  WARPSYNC.COLLECTIVE R15, `(.L_x_12211) ;  /* 0x000000000f087348 */ /* 0x000fea0003c00000 */
[----:B------:R0:W1:Y:S02]  /*25bf0*/  SHFL.IDX P6, R14, R13, R12, R11 ;  /* 0x0000000c0d0e7389 */ /* 0x00006400000c000b */
[----:B01----:R-:W-:Y:S01]  /*25c00*/  ENDCOLLECTIVE ;  /* 0x000000000000791b */ /* 0x003fe20003800000 */
.L_x_12211:
        /* <DEDUP_REMOVED lines=13> */
.L_x_12212:
[----:B------:R-:W-:Y:S01]  /*25ce0*/  IMAD.MOV.U32 R2, RZ, RZ, R14 ;  /* 0x000000ffff027224 */ /* 0x000fe200078e000e */
[----:B------:R-:W-:Y:S06]  /*25cf0*/  BRA `(.L_x_12213) ;  /* 0xffffffc0003c7947 */ /* 0x000fec000383ffff */
.L_x_12091:
[----:B0-----:R0:W2:Y:S02]  /*25d00*/  SYNCS.PHASECHK.TRANS64.TRYWAIT P2, [R2+URZ+0x19c70], R0 ;  /* 0x019c7000020075a7 */ /* 0x0010a4000804017f */
[----:B--2---:R-:W-:Y:S05]  /*25d10*/  @!P2 NANOSLEEP.SYNCS 0x989680 ;  /* 0x009896800000a95d */ /* 0x004fea0003900000 */
[----:B------:R-:W2:Y:S02]  /*25d20*/  @!P2 SYNCS.PHASECHK.TRANS64 P2, [R2+URZ+0x19c70], R0 ;  /* 0x019c70000200a5a7 */ /* 0x000ea4000804007f */
[----:B--2---:R-:W-:Y:S05]  /*25d30*/  @!P2 BRA `(.L_x_12091) ;  /* 0xfffffffc00f0a947 */ /* 0x004fea000383ffff */
[----:B------:R-:W-:Y:S05]  /*25d40*/  BRA `(.L_x_12214) ;  /* 0xffffffc000a87947 */ /* 0x000fea000383ffff */
.L_x_12093:
[----:B0-----:R0:W2:Y:S02]  /*25d50*/  SYNCS.PHASECHK.TRANS64.TRYWAIT P2, [R2+URZ+0x19c60], R3 ;  /* 0x019c6003020075a7 */ /* 0x0010a4000804017f */
[----:B--2---:R-:W-:Y:S05]  /*25d60*/  @!P2 NANOSLEEP.SYNCS 0x989680 ;  /* 0x009896800000a95d */ /* 0x004fea0003900000 */
[----:B------:R-:W2:Y:S02]  /*25d70*/  @!P2 SYNCS.PHASECHK.TRANS64 P2, [R2+URZ+0x19c60], R3 ;  /* 0x019c60030200a5a7 */ /* 0x000ea4000804007f */
[----:B--2---:R-:W-:Y:S05]  /*25d80*/  @!P2 BRA `(.L_x_12093) ;  /* 0xfffffffc00f0a947 */ /* 0x004fea000383ffff */
[----:B------:R-:W-:Y:S05]  /*25d90*/  BRA `(.L_x_12215) ;  /* 0xffffffc000b87947 */ /* 0x000fea000383ffff */
.L_x_12101:
[----:B-1----:R1:W2:Y:S02]  /*25da0*/  SYNCS.PHASECHK.TRANS64.TRYWAIT P1, [R0+URZ+0x19c70], R2 ;  /* 0x019c7002000075a7 */ /* 0x0022a4000802017f */
[----:B--2---:R-:W-:Y:S05]  /*25db0*/  @!P1 NANOSLEEP.SYNCS 0x989680 ;  /* 0x009896800000995d */ /* 0x004fea0003900000 */
[----:B------:R-:W2:Y:S02]  /*25dc0*/  @!P1 SYNCS.PHASECHK.TRANS64 P1, [R0+URZ+0x19c70], R2 ;  /* 0x019c7002000095a7 */ /* 0x000ea4000802007f */
[----:B--2---:R-:W-:Y:S05]  /*25dd0*/  @!P1 BRA `(.L_x_12101) ;  /* 0xfffffffc00f09947 */ /* 0x004fea000383ffff */
[----:B------:R-:W-:Y:S05]  /*25de0*/  BRA `(.L_x_12216) ;  /* 0xffffffc800587947 */ /* 0x000fea000383ffff */
.L_x_12103:
[----:B0-----:R0:W1:Y:S02]  /*25df0*/  SYNCS.PHASECHK.TRANS64.TRYWAIT P1, [R0+URZ+0x19c60], R2 ;  /* 0x019c6002000075a7 */ /* 0x001064000802017f */
[----:B-1----:R-:W-:Y:S05]  /*25e00*/  @!P1 NANOSLEEP.SYNCS 0x989680 ;  /* 0x009896800000995d */ /* 0x002fea0003900000 */
[----:B------:R-:W1:Y:S02]  /*25e10*/  @!P1 SYNCS.PHASECHK.TRANS64 P1, [R0+URZ+0x19c60], R2 ;  /* 0x019c6002000095a7 */ /* 0x000e64000802007f */
[----:B-1----:R-:W-:Y:S05]  /*25e20*/  @!P1 BRA `(.L_x_12103) ;  /* 0xfffffffc00f09947 */ /* 0x002fea000383ffff */
[----:B------:R-:W-:Y:S05]  /*25e30*/  BRA `(.L_x_12217) ;  /* 0xffffffc800647947 */ /* 0x000fea000383ffff */
.L_x_12108:
[----:B------:R-:W-:Y:S01]  /*25e40*/  BSSY B0, `(.L_x_12218) ;  /* 0x0000008000007945 */ /* 0x000fe20003800000 */
[----:B------:R-:W-:Y:S02]  /*25e50*/  IMAD.MOV.U32 R13, RZ, RZ, R16 ;  /* 0x000000ffff0d7224 */ /* 0x000fe400078e0010 */
[----:B------:R-:W-:Y:S02]  /*25e60*/  IMAD.MOV.U32 R12, RZ, RZ, RZ ;  /* 0x000000ffff0c7224 */ /* 0x000fe400078e00ff */
[----:B0-----:R-:W-:Y:S02]  /*25e70*/  IMAD.MOV.U32 R11, RZ, RZ, 0x1f ;  /* 0x0000001fff0b7424 */ /* 0x001fe400078e00ff */
[----:B------:R-:W-:-:S07]  /*25e80*/  IMAD.MOV.U32 R15, RZ, RZ, -0x1 ;  /* 0xffffffffff0f7424 */ /* 0x000fce00078e00ff */
[----:B-12---:R-:W-:Y:S05]  /*25e90*/  WARPSYNC.COLLECTIVE R15, `(.L_x_12219) ;  /* 0x000000000f087348 */ /* 0x006fea0003c00000 */
[----:B------:R0:W3:Y:S02]  /*25ea0*/  SHFL.IDX P6, R14, R13, R12, R11 ;  /* 0x0000000c0d0e7389 */ /* 0x0000e400000c000b */
[----:B0123--:R-:W-:Y:S01]  /*25eb0*/  ENDCOLLECTIVE ;  /* 0x000000000000791b */ /* 0x00ffe20003800000 */
.L_x_12219:
[----:B------:R-:W-:Y:S05]  /*25ec0*/  BSYNC B0 ;  /* 0x0000000000007941 */ /* 0x000fea0003800000 */
.L_x_12218:
        /* <DEDUP_REMOVED lines=9> */
.L_x_12220:
        /* <DEDUP_REMOVED lines=18> */
.L_x_12221:
        /* <DEDUP_REMOVED lines=8> */
.L_x_12222:
        /* <DEDUP_REMOVED lines=8> */
.L_x_12223:
        /* <DEDUP_REMOVED lines=8> */
.L_x_12224:
        /* <DEDUP_REMOVED lines=8> */
.L_x_12225:
        /* <DEDUP_REMOVED lines=9> */
.L_x_12226:
[----:B------:R-:W-:Y:S01]  /*26310*/  IMAD.MOV.U32 R16, RZ, RZ, R14 ;  /* 0x000000ffff107224 */ /* 0x000fe200078e000e */
[----:B------:R-:W-:Y:S06]  /*26320*/  BRA `(.L_x_12227) ;  /* 0xffffffcc00387947 */ /* 0x000fec000383ffff */
.L_x_12113:
[----:B------:R-:W-:Y:S01]  /*26330*/  BSSY B0, `(.L_x_12228) ;  /* 0x0000008000007945 */ /* 0x000fe20003800000 */
[----:B-----5:R-:W-:Y:S02]  /*26340*/  IMAD.MOV.U32 R13, RZ, RZ, R2 ;  /* 0x000000ffff0d7224 */ /* 0x020fe400078e0002 */
[----:B------:R-:W-:Y:S02]  /*26350*/  IMAD.MOV.U32 R12, RZ, RZ, 0x1 ;  /* 0x00000001ff0c7424 */ /* 0x000fe400078e00ff */
[----:B0-----:R-:W-:Y:S02]  /*26360*/  IMAD.MOV.U32 R11, RZ, RZ, RZ ;  /* 0x000000ffff0b7224 */ /* 0x001fe400078e00ff */
[----:B------:R-:W-:-:S07]  /*26370*/  IMAD.MOV.U32 R15, RZ, RZ, -0x1 ;  /* 0xffffffffff0f7424 */ /* 0x000fce00078e00ff */
[----:B-123--:R-:W-:Y:S05]  /*26380*/  WARPSYNC.COLLECTIVE R15, `(.L_x_12229) ;  /* 0x000000000f087348 */ /* 0x00efea0003c00000 */
[----:B------:R0:W4:Y:S02]  /*26390*/  SHFL.UP P6, R14, R13, R12, R11 ;  /* 0x0400000c0d0e7389 */ /* 0x00012400000c000b */
[----:B01234-:R-:W-:Y:S01]  /*263a0*/  ENDCOLLECTIVE ;  /* 0x000000000000791b */ /* 0x01ffe20003800000 */
.L_x_12229:
[----:B------:R-:W-:Y:S05]  /*263b0*/  BSYNC B0 ;  /* 0x0000000000007941 */ /* 0x000fea0003800000 */
.L_x_12228:
[----:B------:R-:W-:Y:S01]  /*263c0*/  SEL R3, R14, RZ, P1 ;  /* 0x000000ff0e037207 */ /* 0x000fe20000800000 */
[----:B------:R-:W-:Y:S02]  /*263d0*/  IMAD.MOV.U32 R12, RZ, RZ, 0x2 ;  /* 0x00000002ff0c7424 */ /* 0x000fe400078e00ff */
[----:B------:R-:W-:Y:S02]  /*263e0*/  IMAD.MOV.U32 R11, RZ, RZ, RZ ;  /* 0x000000ffff0b7224 */ /* 0x000fe400078e00ff */
[----:B------:R-:W-:Y:S02]  /*263f0*/  IMAD.IADD R3, R2, 0x1, R3 ;  /* 0x0000000102037824 */ /* 0x000fe400078e0203 */
[----:B------:R-:W-:Y:S02]  /*26400*/  IMAD.MOV.U32 R15, RZ, RZ, -0x1 ;  /* 0xffffffffff0f7424 */ /* 0x000fe400078e00ff */
[----:B------:R-:W-:-:S07]  /*26410*/  IMAD.MOV.U32 R13, RZ, RZ, R3 ;  /* 0x000000ffff0d7224 */ /* 0x000fce00078e0003 */
[----:B------:R-:W-:Y:S05]  /*26420*/  WARPSYNC.COLLECTIVE R15, `(.L_x_12230) ;  /* 0x000000000f087348 */ /* 0x000fea0003c00000 */
[----:B------:R0:W1:Y:S02]  /*26430*/  SHFL.UP P6, R14, R13, R12, R11 ;  /* 0x0400000c0d0e7389 */ /* 0x00006400000c000b */
[----:B01----:R-:W-:Y:S01]  /*26440*/  ENDCOLLECTIVE ;  /* 0x000000000000791b */ /* 0x003fe20003800000 */
.L_x_12230:
        /* <DEDUP_REMOVED lines=8> */
.L_x_12231:
        /* <DEDUP_REMOVED lines=8> */
.L_x_12232:
        /* <DEDUP_REMOVED lines=8> */
.L_x_12233:
        /* <DEDUP_REMOVED lines=9> */
.L_x_12234:
[----:B------:R-:W-:Y:S01]  /*26660*/  IMAD.MOV.U32 R16, RZ, RZ, R14 ;  /* 0x000000ffff107224 */ /* 0x000fe200078e000e */
[----:B------:R-:W-:Y:S06]  /*26670*/  BRA `(.L_x_12235) ;  /* 0xffffffcc00007947 */ /* 0x000fec000383ffff */
.L_x_12115:
[----:B------:R-:W-:Y:S01]  /*26680*/  BSSY B0, `(.L_x_12236) ;  /* 0x0000006000007945 */ /* 0x000fe20003800000 */
[----:B------:R-:W-:Y:S01]  /*26690*/  PLOP3.LUT P6, PT, P6, PT, PT, 0x8, 0x0 ;  /* 0x000000000000781c */ /* 0x000fe200037ce170 */
[----:B------:R-:W-:-:S12]  /*266a0*/  IMAD.MOV.U32 R15, RZ, RZ, -0x1 ;  /* 0xffffffffff0f7424 */ /* 0x000fd800078e00ff */
[----:B0123--:R-:W-:Y:S05]  /*266b0*/  WARPSYNC.COLLECTIVE R15, `(.L_x_12237) ;  /* 0x000000000f087348 */ /* 0x00ffea0003c00000 */
[----:B------:R-:W-:Y:S01]  /*266c0*/  VOTE.ANY R14, PT, P6 ;  /* 0x00000000000e7806 */ /* 0x000fe200030e0100 */
[----:B0123--:R-:W-:Y:S06]  /*266d0*/  ENDCOLLECTIVE ;  /* 0x000000000000791b */ /* 0x00ffec0003800000 */
.L_x_12237:
[----:B------:R-:W-:Y:S05]  /*266e0*/  BSYNC B0 ;  /* 0x0000000000007941 */ /* 0x000fea0003800000 */
.L_x_12236:
        /* <DEDUP_REMOVED lines=9> */
.L_x_12238:
[----:B------:R-:W-:Y:S01]  /*26780*/  IMAD.MOV.U32 R17, RZ, RZ, R14 ;  /* 0x000000ffff117224 */ /* 0x000fe200078e000e */
[----:B------:R-:W-:Y:S06]  /*26790*/  BRA `(.L_x_12239) ;  /* 0xffffffc800f07947 */ /* 0x000fec000383ffff */
.L_x_12117:
[----:B------:R-:W-:Y:S01]  /*267a0*/  BSSY B0, `(.L_x_12240) ;  /* 0x0000007000007945 */ /* 0x000fe20003800000 */
[----:B------:R-:W-:Y:S02]  /*267b0*/  IMAD.MOV.U32 R13, RZ, RZ, R3 ;  /* 0x000000ffff0d7224 */ /* 0x000fe400078e0003 */
[----:B0-----:R-:W-:Y:S02]  /*267c0*/  IMAD.MOV.U32 R11, RZ, RZ, 0x1f ;  /* 0x0000001fff0b7424 */ /* 0x001fe400078e00ff */
[----:B------:R-:W-:-:S07]  /*267d0*/  IMAD.MOV.U32 R15, RZ, RZ, -0x1 ;  /* 0xffffffffff0f7424 */ /* 0x000fce00078e00ff */
[----:B-1234-:R-:W-:Y:S05]  /*267e0*/  WARPSYNC.COLLECTIVE R15, `(.L_x_12241) ;  /* 0x000000000f087348 */ /* 0x01efea0003c00000 */
[----:B------:R0:W0:Y:S02]  /*267f0*/  SHFL.IDX P6, R14, R13, R12, R11 ;  /* 0x0000000c0d0e7389 */ /* 0x00002400000c000b */
[----:B01234-:R-:W-:Y:S01]  /*26800*/  ENDCOLLECTIVE ;  /* 0x000000000000791b */ /* 0x01ffe20003800000 */
.L_x_12241:
[----:B------:R-:W-:Y:S05]  /*26810*/  BSYNC B0 ;  /* 0x0000000000007941 */ /* 0x000fea0003800000 */
.L_x_12240:
[----:B------:R-:W-:Y:S01]  /*26820*/  IMAD.MOV.U32 R3, RZ, RZ, R14 ;  /* 0x000000ffff037224 */ /* 0x000fe200078e000e */
[----:B------:R-:W-:Y:S06]  /*26830*/  BRA `(.L_x_12242) ;  /* 0xffffffc800e47947 */ /* 0x000fec000383ffff */
.L_x_12121:
[----:B0-----:R0:W2:Y:S02]  /*26840*/  SYNCS.PHASECHK.TRANS64.TRYWAIT P0, [R5+URZ+0x19c20], R0 ;  /* 0x019c2000050075a7 */ /* 0x0010a4000800017f */
[----:B--2---:R-:W-:Y:S05]  /*26850*/  @!P0 NANOSLEEP.SYNCS 0x989680 ;  /* 0x009896800000895d */ /* 0x004fea0003900000 */
[----:B------:R-:W2:Y:S02]  /*26860*/  @!P0 SYNCS.PHASECHK.TRANS64 P0, [R5+URZ+0x19c20], R0 ;  /* 0x019c2000050085a7 */ /* 0x000ea4000800007f */
[----:B--2---:R-:W-:Y:S05]  /*26870*/  @!P0 BRA `(.L_x_12121) ;  /* 0xfffffffc00f08947 */ /* 0x004fea000383ffff */
[----:B------:R-:W-:Y:S05]  /*26880*/  BRA `(.L_x_12243) ;  /* 0xffffffd000687947 */ /* 0x000fea000383ffff */
.L_x_12122:
        /* <DEDUP_REMOVED lines=11> */
.L_x_12245:
[----:B------:R-:W-:Y:S05]  /*26940*/  BSYNC B0 ;  /* 0x0000000000007941 */ /* 0x000fea0003800000 */
.L_x_12244:
[----:B------:R-:W-:Y:S05]  /*26950*/  BRA `(.L_x_12246) ;  /* 0xffffffd000507947 */ /* 0x000fea000383ffff */
.L_x_12123:
[----:B------:R-:W-:Y:S01]  /*26960*/  BSSY B0, `(.L_x_12247) ;  /* 0x0000006000007945 */ /* 0x000fe20003800000 */
[----:B------:R-:W-:-:S07]  /*26970*/  IMAD.MOV.U32 R15, RZ, RZ, -0x1 ;  /* 0xffffffffff0f7424 */ /* 0x000fce00078e00ff */
[----:B01----:R-:W-:Y:S05]  /*26980*/  WARPSYNC.COLLECTIVE R15, `(.L_x_12248) ;  /* 0x000000000f0c7348 */ /* 0x003fea0003c00000 */
[----:B------:R-:W-:Y:S02]  /*26990*/  ELECT P6, UR62, PT ;  /* 0x00000000003e782f */ /* 0x000fe400038c0000 */
[----:B------:R-:W-:Y:S01]  /*269a0*/  MOV R14, UR62 ;  /* 0x0000003e000e7c02 */ /* 0x000fe20008000f00 */
[----:B01----:R-:W-:Y:S10]  /*269b0*/  ENDCOLLECTIVE ;  /* 0x000000000000791b */ /* 0x003ff40003800000 */
.L_x_12248:
[----:B------:R-:W-:Y:S05]  /*269c0*/  BSYNC B0 ;  /* 0x0000000000007941 */ /* 0x000fea0003800000 */
.L_x_12247:
[----:B------:R-:W-:Y:S05]  /*269d0*/  BRA `(.L_x_12249) ;  /* 0xffffffd000447947 */ /* 0x000fea000383ffff */
.L_x_12125:
[----:B0-----:R0:W2:Y:S02]  /*269e0*/  SYNCS.PHASECHK.TRANS64.TRYWAIT P1, [R3+URZ+0x19c40], R2 ;  /* 0x019c4002030075a7 */ /* 0x0010a4000802017f */
[----:B--2---:R-:W-:Y:S05]  /*269f0*/  @!P1 NANOSLEEP.SYNCS 0x989680 ;  /* 0x009896800000995d */ /* 0x004fea0003900000 */
[----:B------:R-:W2:Y:S02]  /*26a00*/  @!P1 SYNCS.PHASECHK.TRANS64 P1, [R3+URZ+0x19c40], R2 ;  /* 0x019c4002030095a7 */ /* 0x000ea4000802007f */
[----:B--2---:R-:W-:Y:S05]  /*26a10*/  @!P1 BRA `(.L_x_12125) ;  /* 0xfffffffc00f09947 */ /* 0x004fea000383ffff */
[----:B------:R-:W-:Y:S05]  /*26a20*/  BRA `(.L_x_12250) ;  /* 0xffffffd000647947 */ /* 0x000fea000383ffff */
.L_x_12127:
[----:B--2---:R2:W3:Y:S02]  /*26a30*/  SYNCS.PHASECHK.TRANS64.TRYWAIT P1, [R5+URZ+0x19c40], R0 ;  /* 0x019c4000050075a7 */ /* 0x0044e4000802017f */
[----:B---3--:R-:W-:Y:S05]  /*26a40*/  @!P1 NANOSLEEP.SYNCS 0x989680 ;  /* 0x009896800000995d */ /* 0x008fea0003900000 */
[----:B------:R-:W3:Y:S02]  /*26a50*/  @!P1 SYNCS.PHASECHK.TRANS64 P1, [R5+URZ+0x19c40], R0 ;  /* 0x019c4000050095a7 */ /* 0x000ee4000802007f */
[----:B---3--:R-:W-:Y:S05]  /*26a60*/  @!P1 BRA `(.L_x_12127) ;  /* 0xfffffffc00f09947 */ /* 0x008fea000383ffff */
[----:B------:R-:W-:Y:S05]  /*26a70*/  BRA `(.L_x_12251) ;  /* 0xffffffd000707947 */ /* 0x000fea000383ffff */
.L_x_12129:
[----:B---3--:R3:W4:Y:S02]  /*26a80*/  SYNCS.PHASECHK.TRANS64.TRYWAIT P1, [R3+URZ+0x19c60], R2 ;  /* 0x019c6002030075a7 */ /* 0x008724000802017f */
[----:B----4-:R-:W-:Y:S05]  /*26a90*/  @!P1 NANOSLEEP.SYNCS 0x989680 ;  /* 0x009896800000995d */ /* 0x010fea0003900000 */
[----:B------:R-:W4:Y:S02]  /*26aa0*/  @!P1 SYNCS.PHASECHK.TRANS64 P1, [R3+URZ+0x19c60], R2 ;  /* 0x019c6002030095a7 */ /* 0x000f24000802007f */
[----:B----4-:R-:W-:Y:S05]  /*26ab0*/  @!P1 BRA `(.L_x_12129) ;  /* 0xfffffffc00f09947 */ /* 0x010fea000383ffff */
[----:B------:R-:W-:Y:S05]  /*26ac0*/  BRA `(.L_x_12252) ;  /* 0xffffffd0006c7947 */ /* 0x000fea000383ffff */
.L_x_12131:
[----:B----4-:R4:W0:Y:S02]  /*26ad0*/  SYNCS.PHASECHK.TRANS64.TRYWAIT P1, [R5+URZ+0x19c60], R0 ;  /* 0x019c6000050075a7 */ /* 0x010824000802017f */
[----:B0-----:R-:W-:Y:S05]  /*26ae0*/  @!P1 NANOSLEEP.SYNCS 0x989680 ;  /* 0x009896800000995d */ /* 0x001fea0003900000 */
[----:B------:R-:W0:Y:S02]  /*26af0*/  @!P1 SYNCS.PHASECHK.TRANS64 P1, [R5+URZ+0x19c60], R0 ;  /* 0x019c6000050095a7 */ /* 0x000e24000802007f */
[----:B0-----:R-:W-:Y:S05]  /*26b00*/  @!P1 BRA `(.L_x_12131) ;  /* 0xfffffffc00f09947 */ /* 0x001fea000383ffff */
[----:B------:R-:W-:Y:S05]  /*26b10*/  BRA `(.L_x_12253) ;  /* 0xffffffd000687947 */ /* 0x000fea000383ffff */
.L_x_12133:
[----:B------:R0:W0:Y:S02]  /*26b20*/  SYNCS.PHASECHK.TRANS64.TRYWAIT P1, [R3+URZ+0x19c80], R2 ;  /* 0x019c8002030075a7 */ /* 0x000024000802017f */
[----:B0-----:R-:W-:Y:S05]  /*26b30*/  @!P1 NANOSLEEP.SYNCS 0x989680 ;  /* 0x009896800000995d */ /* 0x001fea0003900000 */
[----:B------:R-:W0:Y:S02]  /*26b40*/  @!P1 SYNCS.PHASECHK.TRANS64 P1, [R3+URZ+0x19c80], R2 ;  /* 0x019c8002030095a7 */ /* 0x000e24000802007f */
[----:B0-----:R-:W-:Y:S05]  /*26b50*/  @!P1 BRA `(.L_x_12133) ;  /* 0xfffffffc00f09947 */ /* 0x001fea000383ffff */
[----:B------:R-:W-:Y:S05]  /*26b60*/  BRA `(.L_x_12254) ;  /* 0xffffffd000647947 */ /* 0x000fea000383ffff */
.L_x_12255:
        /* <DEDUP_REMOVED lines=9> */
.L_x_15857:


//--------------------- .text._ZN7cutlass13device_kernelIN5flash11enable_sm90INS1_16FlashAttnFwdSm90INS1_25CollectiveMainloopFwdSm90ILi2EN4cute5tupleIJNS5_1CILi1EEES8_S8_EEENS6_IJNS7_ILi192EEENS7_ILi128EEENS7_ILi96EEEEEELi96ENS_12float_e4m3_tEfNS_4arch4Sm90ELb1ELb0ELb1ELb0ELb1ELb0ELb0ELb1ELb1ELb1ELb0ELb0EEENS1_21CollectiveEpilogueFwdINS6_IJSA_SC_SB_EEES9_NS_10bfloat16_tESG_Li384ELb0ELb1ELb0ELb1EEENS1_30DynamicPersistentTileSchedulerILi384ELi128ELb0ELb1ELb1EEEEEEEEEvNT_6ParamsE --------------------------
	.section	.text._ZN7cutlass13device_kernelIN5flash11enable_sm90INS1_16FlashAttnFwdSm90INS1_25CollectiveMainloopFwdSm90ILi2EN4cute5tupleIJNS5_1CILi1EEES8_S8_EEENS6_IJNS7_ILi192EEENS7_ILi128EEENS7_ILi96EEEEEELi96ENS_12float_e4m3_tEfNS_4arch4Sm90ELb1ELb0ELb1ELb0ELb1ELb0ELb0ELb1ELb1ELb1ELb0ELb0EEENS1_21CollectiveEpilogueFwdINS6_IJSA_SC_SB_EEES9_NS_10bfloat16_tESG_Li384ELb0ELb1ELb0ELb1EEENS1_30DynamicPersistentTileSchedulerILi384ELi128ELb0ELb1ELb1EEEEEEEEEvNT_6ParamsE,"ax",@progbits
	.align	128
.text._ZN7cutlass13device_kernelIN5flash11enable_sm90INS1_16FlashAttnFwdSm90INS1_25CollectiveMainloopFwdSm90ILi2EN4cute5tupleIJNS5_1CILi1EEES8_S8_EEENS6_IJNS7_ILi192EEENS7_ILi128EEENS7_ILi96EEEEEELi96ENS_12float_e4m3_tEfNS_4arch4Sm90ELb1ELb0ELb1ELb0ELb1ELb0ELb0ELb1ELb1ELb1ELb0ELb0EEENS1_21CollectiveEpilogueFwdINS6_IJSA_SC_SB_EEES9_NS_10bfloat16_tESG_Li384ELb0ELb1ELb0ELb1EEENS1_30DynamicPersistentTileSchedulerILi384ELi128ELb0ELb1ELb1EEEEEEEEEvNT_6ParamsE:
        .type           _ZN7cutlass13device_kernelIN5flash11enable_sm90INS1_16FlashAttnFwdSm90INS1_25CollectiveMainloopFwdSm90ILi2EN4cute5tupleIJNS5_1CILi1EEES8_S8_EEENS6_IJNS7_ILi192EEENS7_ILi128EEENS7_ILi96EEEEEELi96ENS_12float_e4m3_tEfNS_4arch4Sm90ELb1ELb0ELb1ELb0ELb1ELb0ELb0ELb1ELb1ELb1ELb0ELb0EEENS1_21CollectiveEpilogueFwdINS6_IJSA_SC_SB_EEES9_NS_10bfloat16_tESG_Li384ELb0ELb1ELb0ELb1EEENS1_30DynamicPersistentTileSchedulerILi384ELi128ELb0ELb1ELb1EEEEEEEEEvNT_6ParamsE,@function
        .size           _ZN7cutlass13device_kernelIN5flash11enable_sm90INS1_16FlashAttnFwdSm90INS1_25CollectiveMainloopFwdSm90ILi2EN4cute5tupleIJNS5_1CILi1EEES8_S8_EEENS6_IJNS7_ILi192EEENS7_ILi128EEENS7_ILi96EEEEEELi96ENS_12float_e4m3_tEfNS_4arch4Sm90ELb1ELb0ELb1ELb0ELb1ELb0ELb0ELb1ELb1ELb1ELb0ELb0EEENS1_21CollectiveEpilogueFwdINS6_IJSA_SC_SB_EEES9_NS_10bfloat16_tESG_Li384ELb0ELb1ELb0ELb1EEENS1_30DynamicPersistentTileSchedulerILi384ELi128ELb0ELb1ELb1EEEEEEEEEvNT_6ParamsE,(.L_x_15858 - _ZN7cutlass13device_kernelIN5flash11enable_sm90INS1_16FlashAttnFwdSm90INS1_25CollectiveMainloopFwdSm90ILi2EN4cute5tupleIJNS5_1CILi1EEES8_S8_EEENS6_IJNS7_ILi192EEENS7_ILi128EEENS7_ILi96EEEEEELi96ENS_12float_e4m3_tEfNS_4arch4Sm90ELb1ELb0ELb1ELb0ELb1ELb0ELb0ELb1ELb1ELb1ELb0ELb0EEENS1_21CollectiveEpilogueFwdINS6_IJSA_SC_SB_EEES9_NS_10bfloat16_tESG_Li384ELb0ELb1ELb0ELb1EEENS1_30DynamicPersistentTileSchedulerILi384ELi128ELb0ELb1ELb1EEEEEEEEEvNT_6ParamsE)
        .other          _ZN7cutlass13device_kernelIN5flash11enable_sm90INS1_16FlashAttnFwdSm90INS1_25CollectiveMainloopFwdSm90ILi2EN4cute5tupleIJNS5_1CILi1EEES8_S8_EEENS6_IJNS7_ILi192EEENS7_ILi128EEENS7_ILi96EEEEEELi96ENS_12float_e4m3_tEfNS_4arch4Sm90ELb1ELb0ELb1ELb0ELb1ELb0ELb0ELb1ELb1ELb1ELb0ELb0EEENS1_21CollectiveEpilogueFwdINS6_IJSA_SC_SB_EEES9_NS_10bfloat16_tESG_Li384ELb0ELb1ELb0ELb1EEENS1_30DynamicPersistentTileSchedulerILi384ELi128ELb0ELb1ELb1EEEEEEEEEvNT_6ParamsE,@"STO_CUDA_ENTRY STV_DEFAULT"
_ZN7cutlass13device_kernelIN5flash11enable_sm90INS1_16FlashAttnFwdSm90INS1_25CollectiveMainloopFwdSm90ILi2EN4cute5tupleIJNS5_1CILi1EEES8_S8_EEENS6_IJNS7_ILi192EEENS7_ILi128EEENS7_ILi96EEEEEELi96ENS_12float_e4m3_tEfNS_4arch4Sm90ELb1ELb0ELb1ELb0ELb1ELb0ELb0ELb1ELb1ELb1ELb0ELb0EEENS1_21CollectiveEpilogueFwdINS6_IJSA_SC_SB_EEES9_NS_10bfloat16_tESG_Li384ELb0ELb1ELb0ELb1EEENS1_30DynamicPersistentTileSchedulerILi384ELi128ELb0ELb1ELb1EEEEEEEEEvNT_6ParamsE:
        /* <DEDUP_REMOVED lines=45> */
.L_x_12256:
        /* <DEDUP_REMOVED lines=22> */
.L_x_12257:
        /* <DEDUP_REMOVED lines=18> */
.L_x_12258:
        /* <DEDUP_REMOVED lines=22> */
.L_x_12259:
        /* <DEDUP_REMOVED lines=24> */
.L_x_12260:
        /* <DEDUP_REMOVED lines=10> */
.L_x_12262:
        /* <DEDUP_REMOVED lines=20> */
[CC--:B------:R-:W-:Y:S02]  /*0a10*/  LEA.HI R3, R0.reuse, R11.reuse, RZ, 0x5 ;  /* 0x0000000b00037211 */ /* 0x0c0fe400078f28ff */
        /* <DEDUP_REMOVED lines=41> */
.L_x_12311:
        /* <DEDUP_REMOVED lines=21> */
.L_x_12263:
[----:B------:R-:W-:Y:S01]  /*0e00*/  ULDC UR7, c[0x0][0xc54] ;  /* 0x0003150000077ab9 */ /* 0x000fe20000000800 */
[----:B------:R-:W-:Y:S01]  /*0e10*/  UMOV UR6, UR9 ;  /* 0x0000000900067c82 */ /* 0x000fe20008000000 */
[----:B------:R-:W-:-:S11]  /*0e20*/  UISETP.NE.AND UP0, UPT, UR7, 0x1, UPT ;  /* 0x000000010700788c */ /* 0x000fd6000bf05270 */
[----:B------:R-:W-:Y:S02]  /*0e30*/  @UP0 ULDC.64 UR10, c[0x0][0xc58] ;  /* 0x00031600000a0ab9 */ /* 0x000fe40000000a00 */
[----:B------:R-:W-:-:S04]  /*0e40*/  UIMAD.WIDE.U32 UR4, UR9, UR10, URZ ;  /* 0x0000000a090472a5 */ /* 0x000fc8000f8e003f */
[----:B------:R-:W-:-:S04]  /*0e50*/  @UP0 USHF.R.U32.HI UR6, URZ, UR11, UR5 ;  /* 0x0000000b3f060299 */ /* 0x000fc80008011605 */
[----:B------:R-:W-:-:S12]  /*0e60*/  UIMAD UR4, UR6, UR7, URZ ;  /* 0x00000007060472a4 */ /* 0x000fd8000f8e023f */
.L_x_12264:
        /* <DEDUP_REMOVED lines=16> */
[----:B------:R-:W-:Y:S01]  /*0f70*/  UIMAD UR41, UR6, 0xc0, URZ ;  /* 0x000000c0062978a4 */ /* 0x000fe2000f8e023f */
        /* <DEDUP_REMOVED lines=47> */
[----:B------:R-:W-:-:S04]  /*1270*/  CS2R R34, SRZ ;  /* 0x0000000000227805 */ /* 0x000fc8000001ff00 */
[----:B------:R-:W-:Y:S01]  /*1280*/  @UP1 ULDC UR8, c[0x0][0xc4c] ;  /* 0x0003130000081ab9 */ /* 0x000fe20000000800 */
[----:B------:R-:W-:Y:S01]  /*1290*/  PLOP3.LUT P1, PT, PT, PT, UP0, 0x80, 0x0 ;  /* 0x000000000000781c */ /* 0x000fe20003f2f008 */
[----:B------:R-:W-:Y:S01]  /*12a0*/  UIMAD.WIDE.U32 UR4, UR10, UR8, URZ ;  /* 0x000000080a0472a5 */ /* 0x000fe2000f8e003f */
[----:B------:R-:W-:-:S03]  /*12b0*/  @UP1 ULDC UR6, c[0x0][0xc50] ;  /* 0x0003140000061ab9 */ /* 0x000fc60000000800 */
[----:B------:R-:W-:-:S04]  /*12c0*/  @UP1 USHF.R.U32.HI UR43, URZ, UR6, UR5 ;  /* 0x000000063f2b1299 */ /* 0x000fc80008011605 */
[----:B------:R-:W-:-:S04]  /*12d0*/  UIADD3 UR4, -UR43, URZ, URZ ;  /* 0x0000003f2b047290 */ /* 0x000fc8000fffe13f */
[----:B------:R-:W-:Y:S01]  /*12e0*/  UIMAD UR44, UR44, UR4, UR10 ;  /* 0x000000042c2c72a4 */ /* 0x000fe2000f8e020a */
[----:B------:R-:W-:Y:S11]  /*12f0*/  @!P1 BRA `(.L_x_12265) ;  /* 0x0000008800809947 */ /* 0x000ff60003800000 */
        /* <DEDUP_REMOVED lines=31> */
.L_x_12266:
        /* <DEDUP_REMOVED lines=56> */
.L_x_12397:
[----:B------:R-:W-:Y:S05]  /*1870*/  @!P0 BRA `(.L_x_12268) ;  /* 0x0000000000048947 */ /* 0x000fea0003800000 */
[----:B------:R-:W-:Y:S01]  /*1880*/  BPT.TRAP 0x1 ;  /* 0x000000040000795c */ /* 0x000fe20000300000 */
.L_x_12268:
[----:B------:R-:W-:Y:S02]  /*1890*/  IMAD.U32 R2, RZ, RZ, UR38 ;  /* 0x00000026ff027e24 */ /* 0x000fe4000f8e00ff */
[----:B0-----:R-:W-:-:S03]  /*18a0*/  IMAD.U32 R3, RZ, RZ, UR37 ;  /* 0x00000025ff037e24 */ /* 0x001fc6000f8e00ff */
[----:B------:R-:W-:Y:S02]  /*18b0*/  LEA R2, R2, UR46, 0x3 ;  /* 0x0000002e02027c11 */ /* 0x000fe4000f8e18ff */
[----:B------:R-:W-:-:S04]  /*18c0*/  SHF.L.U32 R3, R3, 0x1f, RZ ;  /* 0x0000001f03037819 */ /* 0x000fc800000006ff */
[----:B------:R0:W1:Y:S01]  /*18d0*/  SYNCS.PHASECHK.TRANS64.TRYWAIT P1, [R2+URZ+0x19c30], R3 ;  /* 0x019c3003020075a7 */ /* 0x000062000802017f */
[----:B------:R-:W-:Y:S05]  /*18e0*/  @!P0 BRA `(.L_x_12269) ;  /* 0x0000000000048947 */ /* 0x000fea0003800000 */
[----:B------:R-:W-:Y:S01]  /*18f0*/  BPT.TRAP 0x1 ;  /* 0x000000040000795c */ /* 0x000fe20000300000 */
.L_x_12269:
[----:B-1----:R-:W-:Y:S05]  /*1900*/  @P1 BRA `(.L_x_12270) ;  /* 0x0000000000081947 */ /* 0x002fea0003800000 */
[----:B------:R-:W1:Y:S02]  /*1910*/  SYNCS.PHASECHK.TRANS64.TRYWAIT P1, [R2+URZ+0x19c30], R3 ;  /* 0x019c3003020075a7 */ /* 0x000e64000802017f */
[----:B-1----:R-:W-:Y:S05]  /*1920*/  @!P1 BRA `(.L_x_12271) ;  /* 0x000000e800209947 */ /* 0x002fea0003800000 */
.L_x_12270:
        /* <DEDUP_REMOVED lines=28> */
.L_x_12272:
[----:B------:R-:W-:Y:S01]  /*1af0*/  UISETP.NE.AND UP0, UPT, UR47, URZ, UPT ;  /* 0x0000003f2f00728c */ /* 0x000fe2000bf05270 */
[----:B------:R-:W-:Y:S02]  /*1b00*/  VIADD R12, R17, UR41 ;  /* 0x00000029110c7c36 */ /* 0x000fe40008000000 */
[C---:B------:R-:W-:Y:S01]  /*1b10*/  FMUL.FTZ R46, R0.reuse, R46 ;  /* 0x0000002e002e7220 */ /* 0x040fe20000410000 */
[----:B------:R-:W-:Y:S01]  /*1b20*/  ULDC UR11, c[0x0][0x2f0] ;  /* 0x0000bc00000b7ab9 */ /* 0x000fe20000000800 */
[C---:B------:R-:W-:Y:S01]  /*1b30*/  FMUL.FTZ R101, R0.reuse, R26 ;  /* 0x0000001a00657220 */ /* 0x040fe20000410000 */
[----:B------:R-:W-:Y:S01]  /*1b40*/  FMUL.FTZ R99, R0, R27 ;  /* 0x0000001b00637220 */ /* 0x000fe20000410000 */
[----:B------:R-:W-:Y:S01]  /*1b50*/  PLOP3.LUT P1, PT, PT, PT, UP0, 0x80, 0x0 ;  /* 0x000000000000781c */ /* 0x000fe20003f2f008 */
[----:B------:R2:W-:Y:S01]  /*1b60*/  MUFU.TANH R6, R46 ;  /* 0x0000002e00067308 */ /* 0x0005e20000002400 */
[----:B------:R-:W-:Y:S01]  /*1b70*/  PLOP3.LUT P2, PT, PT, PT, UP0, 0x80, 0x0 ;  /* 0x000000000000781c */ /* 0x000fe20003f4f008 */
[----:B------:R-:W-:-:S02]  /*1b80*/  IMAD.U32 R11, RZ, RZ, UR11 ;  /* 0x0000000bff0b7e24 */ /* 0x000fc4000f8e00ff */
[C---:B------:R-:W-:Y:S01]  /*1b90*/  FMUL.FTZ R30, R0.reuse, R30 ;  /* 0x0000001e001e7220 */ /* 0x040fe20000410000 */
[----:B------:R-:W-:Y:S01]  /*1ba0*/  @UP0 ULDC UR6, c[0x0][0x44c] ;  /* 0x0001130000060ab9 */ /* 0x000fe20000000800 */
[----:B------:R-:W-:Y:S01]  /*1bb0*/  ULDC UR14, c[0x0][0x288] ;  /* 0x0000a200000e7ab9 */ /* 0x000fe20000000800 */
[C---:B------:R-:W-:Y:S01]  /*1bc0*/  FMUL.FTZ R31, R0.reuse, R31 ;  /* 0x0000001f001f7220 */ /* 0x040fe20000410000 */
[C---:B------:R-:W-:Y:S01]  /*1bd0*/  FMUL.FTZ R34, R0.reuse, R34 ;  /* 0x0000002200227220 */ /* 0x040fe20000410000 */
[----:B------:R-:W3:Y:S01]  /*1be0*/  MUFU.TANH R101, R101 ;  /* 0x0000006500657308 */ /* 0x000ee20000002400 */
[C---:B------:R-:W-:Y:S01]  /*1bf0*/  FMUL.FTZ R35, R0.reuse, R35 ;  /* 0x0000002300237220 */ /* 0x040fe20000410000 */
[C---:B------:R-:W-:Y:S01]  /*1c00*/  FMUL.FTZ R38, R0.reuse, R38 ;  /* 0x0000002600267220 */ /* 0x040fe20000410000 */
[----:B------:R-:W-:Y:S01]  /*1c10*/  FMUL.FTZ R39, R0, R39 ;  /* 0x0000002700277220 */ /* 0x000fe20000410000 */
[----:B01----:R-:W-:Y:S01]  /*1c20*/  @P1 IMAD.HI.U32 R3, R12, UR6, RZ ;  /* 0x000000060c031c27 */ /* 0x003fe2000f8e00ff */
[----:B------:R-:W-:-:S03]  /*1c30*/  @UP0 ULDC UR6, c[0x0][0x450] ;  /* 0x0001140000060ab9 */ /* 0x000fc60000000800 */
[C---:B------:R-:W-:Y:S01]  /*1c40*/  FMUL.FTZ R42, R0.reuse, R42 ;  /* 0x0000002a002a7220 */ /* 0x040fe20000410000 */
[C---:B------:R-:W-:Y:S01]  /*1c50*/  FMUL.FTZ R43, R0.reuse, R43 ;  /* 0x0000002b002b7220 */ /* 0x040fe20000410000 */
[----:B------:R-:W0:Y:S01]  /*1c60*/  MUFU.TANH R99, R99 ;  /* 0x0000006300637308 */ /* 0x000e220000002400 */
[----:B------:R-:W-:Y:S01]  /*1c70*/  @P2 SHF.R.U32.HI R12, RZ, UR6, R3 ;  /* 0x00000006ff0c2c19 */ /* 0x000fe20008011603 */
[----:B------:R-:W-:Y:S01]  /*1c80*/  UMOV UR6, 0xffffff80 ;  /* 0xffffff8000067882 */ /* 0x000fe20000000000 */
[C---:B------:R-:W-:Y:S01]  /*1c90*/  FMUL.FTZ R47, R0.reuse, R47 ;  /* 0x0000002f002f7220 */ /* 0x040fe20000410000 */
[----:B------:R-:W-:Y:S01]  /*1ca0*/  UIMAD UR6, UR48, UR6, 0x80 ;  /* 0x00000080300674a4 */ /* 0x000fe2000f8e0206 */
[C---:B------:R-:W-:Y:S01]  /*1cb0*/  FMUL.FTZ R50, R0.reuse, R50 ;  /* 0x0000003200327220 */ /* 0x040fe20000410000 */
[----:B------:R-:W1:Y:S01]  /*1cc0*/  SHFL.IDX PT, R3, R12, 0x1, 0x1c1f ;  /* 0x003c1f000c037f89 */ /* 0x000e6200000e0000 */
[C---:B------:R-:W-:Y:S01]  /*1cd0*/  FMUL.FTZ R63, R0.reuse, R63 ;  /* 0x0000003f003f7220 */ /* 0x040fe20000410000 */
[----:B------:R-:W-:Y:S01]  /*1ce0*/  UIADD3 UR7, UR6, 0x1, URZ ;  /* 0x0000000106077890 */ /* 0x000fe2000fffe03f */
[----:B------:R4:W5:Y:S01]  /*1cf0*/  MUFU.TANH R97, R30 ;  /* 0x0000001e00617308 */ /* 0x0009620000002400 */
[----:B------:R-:W-:Y:S01]  /*1d00*/  UIMAD UR6, UR42, UR11, UR6 ;  /* 0x0000000b2a0672a4 */ /* 0x000fe2000f8e0206 */
[C---:B------:R-:W-:Y:S01]  /*1d10*/  FMUL.FTZ R51, R0.reuse, R51 ;  /* 0x0000003300337220 */ /* 0x040fe20000410000 */
[C---:B------:R-:W-:Y:S01]  /*1d20*/  FMUL.FTZ R59, R0.reuse, R59 ;  /* 0x0000003b003b7220 */ /* 0x040fe20000410000 */
[----:B------:R-:W-:Y:S01]  /*1d30*/  FMUL.FTZ R54, R0, R54 ;  /* 0x0000003600367220 */ /* 0x000fe20000410000 */
[----:B------:R-:W-:-:S02]  /*1d40*/  IMAD.U32 R9, RZ, RZ, UR7 ;  /* 0x00000007ff097e24 */ /* 0x000fc4000f8e00ff */
[----:B------:R-:W-:Y:S01]  /*1d50*/  FMUL.FTZ R20, R0, R29 ;  /* 0x0000001d00147220 */ /* 0x000fe20000410000 */
[----:B------:R-:W-:Y:S01]  /*1d60*/  IMAD.U32 R13, RZ, RZ, UR6 ;  /* 0x00000006ff0d7e24 */ /* 0x000fe2000f8e00ff */
[----:B------:R3:W5:Y:S01]  /*1d70*/  MUFU.TANH R95, R31 ;  /* 0x0000001f005f7308 */ /* 0x0007620000002400 */
[----:B--2---:R-:W-:Y:S02]  /*1d80*/  IMAD R46, R16, -0x2, R9 ;  /* 0xfffffffe102e7824 */ /* 0x004fe400078e0209 */
[----:B----4-:R-:W-:Y:S01]  /*1d90*/  FMUL.FTZ R30, R0, R37 ;  /* 0x00000025001e7220 */ /* 0x010fe20000410000 */
[----:B------:R-:W-:Y:S02]  /*1da0*/  IMAD R13, R16, -0x2, R13 ;  /* 0xfffffffe100d7824 */ /* 0x000fe400078e020d */
[C---:B------:R-:W-:Y:S01]  /*1db0*/  FMUL.FTZ R29, R0.reuse, R36 ;  /* 0x00000024001d7220 */ /* 0x040fe20000410000 */
[----:B------:R-:W-:Y:S02]  /*1dc0*/  IMAD R46, R11, UR42, R46 ;  /* 0x0000002a0b2e7c24 */ /* 0x000fe4000f8e022e */
[C---:B------:R-:W-:Y:S01]  /*1dd0*/  FMUL.FTZ R36, R0.reuse, R49 ;  /* 0x0000003100247220 */ /* 0x040fe20000410000 */
[C---:B------:R-:W-:Y:S01]  /*1de0*/  FMUL.FTZ R55, R0.reuse, R55 ;  /* 0x0000003700377220 */ /* 0x040fe20000410000 */
[----:B------:R2:W4:Y:S01]  /*1df0*/  MUFU.TANH R93, R34 ;  /* 0x00000022005d7308 */ /* 0x0005220000002400 */
[C---:B------:R-:W-:Y:S01]  /*1e00*/  FMUL.FTZ R58, R0.reuse, R58 ;  /* 0x0000003a003a7220 */ /* 0x040fe20000410000 */
[C---:B------:R-:W-:Y:S01]  /*1e10*/  FMUL.FTZ R62, R0.reuse, R62 ;  /* 0x0000003e003e7220 */ /* 0x040fe20000410000 */
[C---:B---3--:R-:W-:Y:S01]  /*1e20*/  FMUL.FTZ R31, R0.reuse, R41 ;  /* 0x00000029001f7220 */ /* 0x048fe20000410000 */
[C---:B------:R-:W-:Y:S01]  /*1e30*/  FMUL.FTZ R66, R0.reuse, R66 ;  /* 0x0000004200427220 */ /* 0x040fe20000410000 */
[----:B-1----:R-:W-:Y:S01]  /*1e40*/  IADD3 R8, R3, -UR14, R46 ;  /* 0x8000000e03087c10 */ /* 0x002fe2000fffe02e */
[C---:B------:R-:W-:Y:S01]  /*1e50*/  FMUL.FTZ R3, R0.reuse, R67 ;  /* 0x0000004300037220 */ /* 0x040fe20000410000 */
[C---:B------:R-:W-:Y:S01]  /*1e60*/  FMUL.FTZ R70, R0.reuse, R70 ;  /* 0x0000004600467220 */ /* 0x040fe20000410000 */
[----:B------:R-:W1:Y:S01]  /*1e70*/  MUFU.TANH R91, R35 ;  /* 0x00000023005b7308 */ /* 0x000e620000002400 */
[----:B------:R-:W-:Y:S01]  /*1e80*/  VIMNMX R8, R13, R8, PT ;  /* 0x000000080d087248 */ /* 0x000fe20003fe0100 */
[C---:B--2---:R-:W-:Y:S01]  /*1e90*/  FMUL.FTZ R34, R0.reuse, R45 ;  /* 0x0000002d00227220 */ /* 0x044fe20000410000 */
[C---:B------:R-:W-:Y:S01]  /*1ea0*/  FMUL.FTZ R15, R0.reuse, R25 ;  /* 0x00000019000f7220 */ /* 0x040fe20000410000 */
[----:B------:R-:W-:Y:S01]  /*1eb0*/  FMUL.FTZ R71, R0, R71 ;  /* 0x0000004700477220 */ /* 0x000fe20000410000 */
[----:B------:R-:W-:Y:S01]  /*1ec0*/  ISETP.GT.AND P1, PT, R8, RZ, PT ;  /* 0x000000ff0800720c */ /* 0x000fe20003f24270 */
[----:B------:R-:W-:Y:S01]  /*1ed0*/  FMUL.FTZ R74, R0, R74 ;  /* 0x0000004a004a7220 */ /* 0x000fe20000410000 */
[C---:B------:R-:W-:Y:S01]  /*1ee0*/  ISETP.GT.AND P2, PT, R8.reuse, 0x1, PT ;  /* 0x000000010800780c */ /* 0x040fe20003f44270 */
[----:B------:R2:W3:Y:S01]  /*1ef0*/  MUFU.TANH R89, R38 ;  /* 0x0000002600597308 */ /* 0x0004e20000002400 */
[----:B------:R-:W-:Y:S01]  /*1f00*/  ISETP.GT.AND P3, PT, R8, 0x8, PT ;  /* 0x000000080800780c */ /* 0x000fe20003f64270 */
[C---:B------:R-:W-:Y:S01]  /*1f10*/  FMUL.FTZ R75, R0.reuse, R75 ;  /* 0x0000004b004b7220 */ /* 0x040fe20000410000 */
[----:B------:R-:W-:Y:S01]  /*1f20*/  FSEL R101, R101, -INF , P1 ;  /* 0xff80000065657808 */ /* 0x000fe20000800000 */
[C---:B------:R-:W-:Y:S01]  /*1f30*/  FMUL.FTZ R78, R0.reuse, R78 ;  /* 0x0000004e004e7220 */ /* 0x040fe20000410000 */
[----:B0-----:R-:W-:Y:S01]  /*1f40*/  FSEL R99, R99, -INF , P2 ;  /* 0xff80000063637808 */ /* 0x001fe20001000000 */
[----:B------:R-:W-:Y:S01]  /*1f50*/  FMUL.FTZ R79, R0, R79 ;  /* 0x0000004f004f7220 */ /* 0x000fe20000410000 */
[----:B------:R-:W-:Y:S01]  /*1f60*/  ISETP.GT.AND P1, PT, R8, 0x9, PT ;  /* 0x000000090800780c */ /* 0x000fe20003f24270 */
[----:B------:R-:W0:Y:S01]  /*1f70*/  MUFU.TANH R39, R39 ;  /* 0x0000002700277308 */ /* 0x000e220000002400 */
[----:B-----5:R-:W-:Y:S01]  /*1f80*/  FSEL R97, R97, -INF , P3 ;  /* 0xff80000061617808 */ /* 0x020fe20001800000 */
[C---:B--2---:R-:W-:Y:S01]  /*1f90*/  FMUL.FTZ R38, R0.reuse, R53 ;  /* 0x0000003500267220 */ /* 0x044fe20000410000 */
[----:B------:R-:W-:Y:S01]  /*1fa0*/  FMNMX.FTZ R4, R101, R99, !PT ;  /* 0x0000006365047209 */ /* 0x000fe20007810000 */
[----:B------:R-:W-:Y:S01]  /*1fb0*/  FMUL.FTZ R82, R0, R82 ;  /* 0x0000005200527220 */ /* 0x000fe20000410000 */
[----:B------:R-:W-:Y:S01]  /*1fc0*/  ISETP.GT.AND P2, PT, R8, 0x10, PT ;  /* 0x000000100800780c */ /* 0x000fe20003f44270 */
[C---:B------:R-:W-:Y:S01]  /*1fd0*/  FMUL.FTZ R83, R0.reuse, R83 ;  /* 0x0000005300537220 */ /* 0x040fe20000410000 */
[----:B------:R-:W-:Y:S01]  /*1fe0*/  FSEL R95, R95, -INF , P1 ;  /* 0xff8000005f5f7808 */ /* 0x000fe20000800000 */
[----:B------:R2:W5:Y:S01]  /*1ff0*/  MUFU.TANH R5, R42 ;  /* 0x0000002a00057308 */ /* 0x0005620000002400 */
[----:B------:R-:W-:Y:S01]  /*2000*/  FMNMX.FTZ R4, R97, R4, !PT ;  /* 0x0000000461047209 */ /* 0x000fe20007810000 */
[----:B------:R-:W-:Y:S01]  /*2010*/  FMUL.FTZ R86, R0, R86 ;  /* 0x0000005600567220 */ /* 0x000fe20000410000 */
[----:B------:R-:W-:Y:S01]  /*2020*/  ISETP.GT.AND P1, PT, R8, 0x11, PT ;  /* 0x000000110800780c */ /* 0x000fe20003f24270 */
[C---:B------:R-:W-:Y:S01]  /*2030*/  FMUL.FTZ R87, R0.reuse, R87 ;  /* 0x0000005700577220 */ /* 0x040fe20000410000 */
[----:B----4-:R-:W-:Y:S01]  /*2040*/  FSEL R93, R93, -INF , P2 ;  /* 0xff8000005d5d7808 */ /* 0x010fe20001000000 */
[----:B------:R-:W-:Y:S01]  /*2050*/  FMUL.FTZ R14, R0, R24 ;  /* 0x00000018000e7220 */ /* 0x000fe20000410000 */
[----:B------:R-:W-:Y:S01]  /*2060*/  FMNMX.FTZ R4, R95, R4, !PT ;  /* 0x000000045f047209 */ /* 0x000fe20007810000 */
[----:B------:R-:W-:Y:S01]  /*2070*/  MUFU.TANH R43, R43 ;  /* 0x0000002b002b7308 */ /* 0x000fe20000002400 */
[----:B------:R-:W-:Y:S01]  /*2080*/  ISETP.GT.AND P2, PT, R8, 0x18, PT ;  /* 0x000000180800780c */ /* 0x000fe20003f44270 */
[C---:B--2---:R-:W-:Y:S01]  /*2090*/  FMUL.FTZ R42, R0.reuse, R57 ;  /* 0x00000039002a7220 */ /* 0x044fe20000410000 */
[----:B-1----:R-:W-:Y:S01]  /*20a0*/  FSEL R91, R91, -INF , P1 ;  /* 0xff8000005b5b7808 */ /* 0x002fe20000800000 */
[C---:B------:R-:W-:Y:S01]  /*20b0*/  FMUL.FTZ R24, R0.reuse, R28 ;  /* 0x0000001c00187220 */ /* 0x040fe20000410000 */
[----:B------:R-:W-:Y:S01]  /*20c0*/  FMNMX.FTZ R4, R93, R4, !PT ;  /* 0x000000045d047209 */ /* 0x000fe20007810000 */
[----:B------:R-:W-:Y:S01]  /*20d0*/  FMUL.FTZ R28, R0, R33 ;  /* 0x00000021001c7220 */ /* 0x000fe20000410000 */
[----:B------:R-:W-:Y:S01]  /*20e0*/  ISETP.GT.AND P1, PT, R8, 0x19, PT ;  /* 0x000000190800780c */ /* 0x000fe20003f24270 */
[----:B------:R-:W-:Y:S01]  /*20f0*/  MUFU.TANH R47, R47 ;  /* 0x0000002f002f7308 */ /* 0x000fe20000002400 */
[----:B---3--:R-:W-:Y:S01]  /*2100*/  FSEL R89, R89, -INF , P2 ;  /* 0xff80000059597808 */ /* 0x008fe20001000000 */
[C---:B------:R-:W-:Y:S01]  /*2110*/  FMUL.FTZ R33, R0.reuse, R44 ;  /* 0x0000002c00217220 */ /* 0x040fe20000410000 */
[----:B------:R-:W-:Y:S01]  /*2120*/  FMNMX.FTZ R4, R91, R4, !PT ;  /* 0x000000045b047209 */ /* 0x000fe20007810000 */
[----:B------:R-:W-:Y:S01]  /*2130*/  FMUL.FTZ R44, R0, R56 ;  /* 0x00000038002c7220 */ /* 0x000fe20000410000 */
[----:B------:R-:W-:Y:S01]  /*2140*/  ISETP.GT.AND P2, PT, R8, 0x20, PT ;  /* 0x000000200800780c */ /* 0x000fe20003f44270 */
[----:B------:R-:W-:Y:S01]  /*2150*/  FMUL.FTZ R56, R0, R61 ;  /* 0x0000003d00387220 */ /* 0x000fe20000410000 */
[----:B0-----:R-:W-:Y:S01]  /*2160*/  FSEL R67, R39, -INF , P1 ;  /* 0xff80000027437808 */ /* 0x001fe20000800000 */
[----:B------:R-:W0:Y:S01]  /*2170*/  MUFU.TANH R50, R50 ;  /* 0x0000003200327308 */ /* 0x000e220000002400 */
[----:B------:R-:W-:Y:S01]  /*2180*/  FMNMX.FTZ R4, R89, R4, !PT ;  /* 0x0000000459047209 */ /* 0x000fe20007810000 */
[----:B------:R-:W-:Y:S01]  /*2190*/  ULDC UR19, c[0x0][0x988] ;  /* 0x0002620000137ab9 */ /* 0x000fe20000000800 */
[----:B------:R-:W-:Y:S01]  /*21a0*/  ISETP.GT.AND P1, PT, R8, 0x21, PT ;  /* 0x000000210800780c */ /* 0x000fe20003f24270 */
[----:B------:R-:W-:Y:S01]  /*21b0*/  VIADD R46, R46, -UR14 ;  /* 0x8000000e2e2e7c36 */ /* 0x000fe20008000000 */
[----:B------:R-:W-:Y:S01]  /*21c0*/  FMNMX.FTZ R4, R67, R4, !PT ;  /* 0x0000000443047209 */ /* 0x000fe20007810000 */
[C---:B------:R-:W-:Y:S01]  /*21d0*/  FMUL.FTZ R27, R0.reuse, R32 ;  /* 0x00000020001b7220 */ /* 0x040fe20000410000 */
[C---:B------:R-:W-:Y:S01]  /*21e0*/  FMUL.FTZ R35, R0.reuse, R48 ;  /* 0x0000003000237220 */ /* 0x040fe20000410000 */
[----:B------:R5:W-:Y:S01]  /*21f0*/  MUFU.TANH R37, R63 ;  /* 0x0000003f00257308 */ /* 0x000be20000002400 */
[C---:B------:R-:W-:Y:S01]  /*2200*/  FMUL.FTZ R32, R0.reuse, R40 ;  /* 0x0000002800207220 */ /* 0x040fe20000410000 */
[----:B------:R-:W-:Y:S01]  /*2210*/  FMUL.FTZ R40, R0, R52 ;  /* 0x0000003400287220 */ /* 0x000fe20000410000 */
[----:B------:R-:W-:Y:S01]  /*2220*/  R2UR UR15, R2 ;  /* 0x00000000020f72ca */ /* 0x000fe200000e0000 */
[----:B------:R-:W-:Y:S01]  /*2230*/  @UP0 ULDC UR6, c[0x0][0x44c] ;  /* 0x0001130000060ab9 */ /* 0x000fe20000000800 */
[----:B------:R-:W-:Y:S01]  /*2240*/  @UP0 ULDC UR17, c[0x0][0x450] ;  /* 0x0001140000110ab9 */ /* 0x000fe20000000800 */
[----:B------:R-:W-:Y:S01]  /*2250*/  UIMAD.WIDE.U32 UR6, UR41, UR6, URZ ;  /* 0x00000006290672a5 */ /* 0x000fe2000f8e003f */
[----:B------:R-:W-:Y:S01]  /*2260*/  CS2R R134, SRZ ;  /* 0x0000000000867805 */ /* 0x000fe2000001ff00 */
[----:B------:R-:W1:Y:S01]  /*2270*/  MUFU.TANH R51, R51 ;  /* 0x0000003300337308 */ /* 0x000e620000002400 */
[----:B-----5:R-:W-:Y:S01]  /*2280*/  FSEL R63, R5, -INF , P2 ;  /* 0xff800000053f7808 */ /* 0x020fe20001000000 */
[----:B------:R-:W-:Y:S01]  /*2290*/  UMOV UR10, UR41 ;  /* 0x00000029000a7c82 */ /* 0x000fe20008000000 */
[----:B------:R-:W-:Y:S01]  /*22a0*/  ISETP.GT.AND P2, PT, R8, 0x28, PT ;  /* 0x000000280800780c */ /* 0x000fe20003f44270 */
[----:B------:R-:W-:Y:S01]  /*22b0*/  UIMAD UR11, UR42, UR11, -UR14 ;  /* 0x0000000b2a0b72a4 */ /* 0x000fe2000f8e0a0e */
[----:B------:R-:W-:Y:S01]  /*22c0*/  FMNMX.FTZ R4, R63, R4, !PT ;  /* 0x000000043f047209 */ /* 0x000fe20007810000 */
[----:B------:R-:W-:Y:S01]  /*22d0*/  @UP0 USHF.R.U32.HI UR10, URZ, UR17, UR7 ;  /* 0x000000113f0a0299 */ /* 0x000fe20008011607 */
[----:B------:R-:W-:Y:S01]  /*22e0*/  FSEL R57, R6, -INF , P2 ;  /* 0xff80000006397808 */ /* 0x000fe20001000000 */
[----:B------:R2:W-:Y:S01]  /*22f0*/  MUFU.TANH R9, R59 ;  /* 0x0000003b00097308 */ /* 0x0005e20000002400 */
[----:B------:R-:W-:Y:S01]  /*2300*/  ISETP.GT.AND P2, PT, R8, 0x30, PT ;  /* 0x000000300800780c */ /* 0x000fe20003f44270 */
[----:B------:R-:W-:Y:S01]  /*2310*/  UIADD3 UR11, UR11, UR10, URZ ;  /* 0x0000000a0b0b7290 */ /* 0x000fe2000fffe03f */
[----:B------:R-:W-:Y:S01]  /*2320*/  CS2R R132, SRZ ;  /* 0x0000000000847805 */ /* 0x000fe2000001ff00 */
[----:B------:R-:W-:Y:S01]  /*2330*/  UIADD3 UR18, UR48, -0x2, URZ ;  /* 0xfffffffe30127890 */ /* 0x000fe2000fffe03f */
[----:B0-----:R-:W-:Y:S01]  /*2340*/  FSEL R53, R50, -INF , P2 ;  /* 0xff80000032357808 */ /* 0x001fe20001000000 */
[----:B------:R-:W-:Y:S01]  /*2350*/  USHF.R.S32.HI UR6, URZ, 0x1f, UR11 ;  /* 0x0000001f3f067899 */ /* 0x000fe2000801140b */
[C---:B------:R-:W-:Y:S01]  /*2360*/  ISETP.GT.AND P2, PT, R8.reuse, 0x38, PT ;  /* 0x000000380800780c */ /* 0x040fe20003f44270 */
[----:B------:R0:W3:Y:S01]  /*2370*/  MUFU.TANH R49, R54 ;  /* 0x0000003600317308 */ /* 0x0000e20000002400 */
[----:B--2---:R-:W-:Y:S01]  /*2380*/  FSEL R59, R43, -INF , P1 ;  /* 0xff8000002b3b7808 */ /* 0x004fe20000800000 */
[----:B------:R-:W-:Y:S01]  /*2390*/  ULEA.HI UR6, UR6, UR11, URZ, 0x7 ;  /* 0x0000000b06067291 */ /* 0x000fe2000f8f383f */
[----:B------:R-:W-:-:S02]  /*23a0*/  ISETP.GT.AND P1, PT, R8, 0x29, PT ;  /* 0x000000290800780c */ /* 0x000fc40003f24270 */
[----:B------:R-:W-:Y:S02]  /*23b0*/  CS2R R130, SRZ ;  /* 0x0000000000827805 */ /* 0x000fe4000001ff00 */
[----:B------:R-:W-:Y:S01]  /*23c0*/  FMNMX.FTZ R4, R59, R4, !PT ;  /* 0x000000043b047209 */ /* 0x000fe20007810000 */
[----:B------:R-:W-:Y:S01]  /*23d0*/  USHF.R.S32.HI UR17, URZ, 0x7, UR6 ;  /* 0x000000073f117899 */ /* 0x000fe20008011406 */
[----:B------:R-:W-:Y:S01]  /*23e0*/  CS2R R128, SRZ ;  /* 0x0000000000807805 */ /* 0x000fe2000001ff00 */
[----:B------:R2:W4:Y:S01]  /*23f0*/  MUFU.TANH R7, R55 ;  /* 0x0000003700077308 */ /* 0x0005220000002400 */
[----:B------:R-:W-:Y:S01]  /*2400*/  FMNMX.FTZ R4, R57, R4, !PT ;  /* 0x0000000439047209 */ /* 0x000fe20007810000 */
[C---:B0-----:R-:W-:Y:S01]  /*2410*/  FMUL.FTZ R54, R0.reuse, R60 ;  /* 0x0000003c00367220 */ /* 0x041fe20000410000 */
[C---:B------:R-:W-:Y:S01]  /*2420*/  FMUL.FTZ R60, R0.reuse, R64 ;  /* 0x00000040003c7220 */ /* 0x040fe20000410000 */
[C---:B------:R-:W-:Y:S01]  /*2430*/  FMUL.FTZ R64, R0.reuse, R68 ;  /* 0x0000004400407220 */ /* 0x040fe20000410000 */
[----:B------:R-:W-:Y:S01]  /*2440*/  FMUL.FTZ R68, R0, R77 ;  /* 0x0000004d00447220 */ /* 0x000fe20000410000 */
[----:B------:R-:W-:Y:S01]  /*2450*/  UISETP.LT.AND UP0, UPT, URZ, UR17, UPT ;  /* 0x000000113f00728c */ /* 0x000fe2000bf01270 */
[----:B------:R-:W0:Y:S01]  /*2460*/  SHFL.IDX PT, R77, R12, RZ, 0x1c1f ;  /* 0x001c1fff0c4d7589 */ /* 0x000e2200000e0000 */
[----:B------:R5:W0:Y:S01]  /*2470*/  MUFU.TANH R45, R58 ;  /* 0x0000003a002d7308 */ /* 0x000a220000002400 */
[----:B--2---:R-:W-:Y:S01]  /*2480*/  FSEL R55, R47, -INF , P1 ;  /* 0xff8000002f377808 */ /* 0x004fe20000800000 */
[----:B------:R-:W-:Y:S01]  /*2490*/  USEL UR17, URZ, UR17, !UP0 ;  /* 0x000000113f117287 */ /* 0x000fe2000c000000 */
[----:B------:R-:W-:Y:S01]  /*24a0*/  ISETP.GT.AND P1, PT, R8, 0x31, PT ;  /* 0x000000310800780c */ /* 0x000fe20003f24270 */
[----:B------:R-:W-:Y:S01]  /*24b0*/  UIADD3 UR6, UR15, 0x19c40, URZ ;  /* 0x00019c400f067890 */ /* 0x000fe2000fffe03f */
[----:B------:R-:W-:Y:S01]  /*24c0*/  FMNMX.FTZ R4, R55, R4, !PT ;  /* 0x0000000437047209 */ /* 0x000fe20007810000 */
[----:B------:R-:W-:Y:S01]  /*24d0*/  UISETP.GE.AND UP0, UPT, UR18, UR17, UPT ;  /* 0x000000111200728c */ /* 0x000fe2000bf06270 */
[----:B-1----:R-:W-:Y:S01]  /*24e0*/  FSEL R51, R51, -INF , P1 ;  /* 0xff80000033337808 */ /* 0x002fe20000800000 */
[----:B------:R1:W2:Y:S01]  /*24f0*/  MUFU.TANH R41, R62 ;  /* 0x0000003e00297308 */ /* 0x0002a20000002400 */
[----:B------:R-:W-:Y:S01]  /*2500*/  FMNMX.FTZ R4, R53, R4, !PT ;  /* 0x0000000435047209 */ /* 0x000fe20007810000 */
[----:B-----5:R-:W-:Y:S01]  /*2510*/  FMUL.FTZ R58, R0, R65 ;  /* 0x00000041003a7220 */ /* 0x020fe20000410000 */
[----:B------:R-:W-:Y:S01]  /*2520*/  ISETP.GT.AND P1, PT, R8, 0x39, PT ;  /* 0x000000390800780c */ /* 0x000fe20003f24270 */
[C---:B------:R-:W-:Y:S01]  /*2530*/  FMUL.FTZ R65, R0.reuse, R73 ;  /* 0x0000004900417220 */ /* 0x040fe20000410000 */
[----:B---3--:R-:W-:Y:S01]  /*2540*/  FSEL R49, R49, -INF , P2 ;  /* 0xff80000031317808 */ /* 0x008fe20001000000 */
[----:B------:R-:W-:Y:S01]  /*2550*/  FMUL.FTZ R73, R0, R84 ;  /* 0x0000005400497220 */ /* 0x000fe20000410000 */
[----:B------:R-:W-:Y:S01]  /*2560*/  FMNMX.FTZ R4, R51, R4, !PT ;  /* 0x0000000433047209 */ /* 0x000fe20007810000 */
[----:B------:R-:W3:Y:S01]  /*2570*/  MUFU.TANH R66, R66 ;  /* 0x0000004200427308 */ /* 0x000ee20000002400 */
[----:B------:R-:W-:Y:S01]  /*2580*/  ISETP.GT.AND P2, PT, R8, 0x40, PT ;  /* 0x000000400800780c */ /* 0x000fe20003f44270 */
[C---:B-1----:R-:W-:Y:S01]  /*2590*/  FMUL.FTZ R62, R0.reuse, R69 ;  /* 0x00000045003e7220 */ /* 0x042fe20000410000 */
[----:B----4-:R-:W-:Y:S01]  /*25a0*/  FSEL R47, R7, -INF , P1 ;  /* 0xff800000072f7808 */ /* 0x010fe20000800000 */
[----:B------:R-:W-:Y:S01]  /*25b0*/  FMUL.FTZ R69, R0, R76 ;  /* 0x0000004c00457220 */ /* 0x000fe20000410000 */
[----:B------:R-:W-:Y:S01]  /*25c0*/  FMNMX.FTZ R4, R49, R4, !PT ;  /* 0x0000000431047209 */ /* 0x000fe20007810000 */
[----:B------:R-:W-:Y:S01]  /*25d0*/  UPRMT UR6, UR45, 0x654, UR6 ;  /* 0x000006542d067896 */ /* 0x000fe20008000006 */
[----:B------:R-:W-:Y:S01]  /*25e0*/  ISETP.GT.AND P1, PT, R8, 0x41, PT ;  /* 0x000000410800780c */ /* 0x000fe20003f24270 */
[----:B------:R-:W1:Y:S01]  /*25f0*/  MUFU.TANH R3, R3 ;  /* 0x0000000300037308 */ /* 0x000e620000002400 */
[----:B0-----:R-:W-:-:S02]  /*2600*/  FSEL R45, R45, -INF , P2 ;  /* 0xff8000002d2d7808 */ /* 0x001fc40001000000 */
[----:B------:R-:W-:Y:S02]  /*2610*/  CS2R R126, SRZ ;  /* 0x00000000007e7805 */ /* 0x000fe4000001ff00 */
[----:B------:R-:W-:Y:S02]  /*2620*/  FMNMX.FTZ R4, R47, R4, !PT ;  /* 0x000000042f047209 */ /* 0x000fe40007810000 */
[----:B------:R-:W-:Y:S02]  /*2630*/  CS2R R124, SRZ ;  /* 0x00000000007c7805 */ /* 0x000fe4000001ff00 */
[C---:B------:R-:W-:Y:S02]  /*2640*/  ISETP.GT.AND P2, PT, R8.reuse, 0x48, PT ;  /* 0x000000480800780c */ /* 0x040fe40003f44270 */
[----:B------:R-:W-:Y:S02]  /*2650*/  CS2R R122, SRZ ;  /* 0x00000000007a7805 */ /* 0x000fe4000001ff00 */
[----:B------:R-:W-:Y:S01]  /*2660*/  FSEL R43, R9, -INF , P1 ;  /* 0xff800000092b7808 */ /* 0x000fe20000800000 */
[----:B------:R0:W4:Y:S01]  /*2670*/  MUFU.TANH R25, R70 ;  /* 0x0000004600197308 */ /* 0x0001220000002400 */
[----:B------:R-:W-:Y:S01]  /*2680*/  FMNMX.FTZ R4, R45, R4, !PT ;  /* 0x000000042d047209 */ /* 0x000fe20007810000 */
[----:B------:R-:W-:Y:S01]  /*2690*/  SYNCS.ARRIVE.TRANS64.RED.A1T0 RZ, [UR6], RZ ;  /* 0x000000ffffff79a7 */ /* 0x000fe20008100406 */
[----:B------:R-:W-:-:S02]  /*26a0*/  ISETP.GT.AND P1, PT, R8, 0x49, PT ;  /* 0x000000490800780c */ /* 0x000fc40003f24270 */
[----:B------:R-:W-:Y:S02]  /*26b0*/  CS2R R120, SRZ ;  /* 0x0000000000787805 */ /* 0x000fe4000001ff00 */
[----:B--2---:R-:W-:Y:S02]  /*26c0*/  FSEL R41, R41, -INF , P2 ;  /* 0xff80000029297808 */ /* 0x004fe40001000000 */
[----:B------:R-:W-:Y:S02]  /*26d0*/  CS2R R118, SRZ ;  /* 0x0000000000767805 */ /* 0x000fe4000001ff00 */
[----:B------:R-:W-:Y:S01]  /*26e0*/  FMNMX.FTZ R4, R43, R4, !PT ;  /* 0x000000042b047209 */ /* 0x000fe20007810000 */
[----:B------:R-:W2:Y:S01]  /*26f0*/  MUFU.TANH R10, R71 ;  /* 0x00000047000a7308 */ /* 0x000ea20000002400 */
[----:B------:R-:W-:Y:S01]  /*2700*/  ISETP.GT.AND P2, PT, R8, 0x50, PT ;  /* 0x000000500800780c */ /* 0x000fe20003f44270 */
[----:B0-----:R-:W-:Y:S01]  /*2710*/  FMUL.FTZ R70, R0, R80 ;  /* 0x0000005000467220 */ /* 0x001fe20000410000 */
[----:B------:R-:W-:-:S02]  /*2720*/  FSEL R37, R37, -INF , P1 ;  /* 0xff80000025257808 */ /* 0x000fc40000800000 */
[----:B------:R-:W-:Y:S02]  /*2730*/  CS2R R116, SRZ ;  /* 0x0000000000747805 */ /* 0x000fe4000001ff00 */
[----:B------:R-:W-:Y:S02]  /*2740*/  FMNMX.FTZ R4, R41, R4, !PT ;  /* 0x0000000429047209 */ /* 0x000fe40007810000 */
[----:B------:R-:W-:Y:S02]  /*2750*/  CS2R R114, SRZ ;  /* 0x0000000000727805 */ /* 0x000fe4000001ff00 */
[----:B------:R-:W-:Y:S01]  /*2760*/  ISETP.GT.AND P1, PT, R8, 0x51, PT ;  /* 0x000000510800780c */ /* 0x000fe20003f24270 */
[----:B------:R0:W5:Y:S01]  /*2770*/  MUFU.TANH R11, R74 ;  /* 0x0000004a000b7308 */ /* 0x0001620000002400 */
[----:B---3--:R-:W-:Y:S01]  /*2780*/  FSEL R39, R66, -INF , P2 ;  /* 0xff80000042277808 */ /* 0x008fe20001000000 */
[C---:B------:R-:W-:Y:S01]  /*2790*/  FMUL.FTZ R66, R0.reuse, R72 ;  /* 0x0000004800427220 */ /* 0x040fe20000410000 */
[----:B------:R-:W-:Y:S01]  /*27a0*/  FMNMX.FTZ R4, R37, R4, !PT ;  /* 0x0000000425047209 */ /* 0x000fe20007810000 */
[----:B------:R-:W-:Y:S01]  /*27b0*/  FMUL.FTZ R72, R0, R81 ;  /* 0x0000005100487220 */ /* 0x000fe20000410000 */
[----:B------:R-:W-:-:S02]  /*27c0*/  ISETP.GT.AND P2, PT, R8, 0x58, PT ;  /* 0x000000580800780c */ /* 0x000fc40003f44270 */
[----:B------:R-:W-:Y:S02]  /*27d0*/  CS2R R112, SRZ ;  /* 0x0000000000707805 */ /* 0x000fe4000001ff00 */
[----:B-1----:R-:W-:Y:S01]  /*27e0*/  FSEL R21, R3, -INF , P1 ;  /* 0xff80000003157808 */ /* 0x002fe20000800000 */
[----:B------:R-:W1:Y:S01]  /*27f0*/  MUFU.TANH R75, R75 ;  /* 0x0000004b004b7308 */ /* 0x000e620000002400 */
[----:B------:R-:W-:Y:S01]  /*2800*/  FMNMX.FTZ R4, R39, R4, !PT ;  /* 0x0000000427047209 */ /* 0x000fe20007810000 */
[----:B0-----:R-:W-:Y:S01]  /*2810*/  FMUL.FTZ R74, R0, R85 ;  /* 0x00000055004a7220 */ /* 0x001fe20000410000 */
[----:B------:R-:W-:Y:S02]  /*2820*/  ISETP.GT.AND P1, PT, R8, 0x59, PT ;  /* 0x000000590800780c */ /* 0x000fe40003f24270 */
[----:B------:R-:W-:Y:S02]  /*2830*/  CS2R R110, SRZ ;  /* 0x00000000006e7805 */ /* 0x000fe4000001ff00 */
[----:B----4-:R-:W-:-:S02]  /*2840*/  FSEL R25, R25, -INF , P2 ;  /* 0xff80000019197808 */ /* 0x010fc40001000000 */
[----:B------:R-:W-:Y:S02]  /*2850*/  CS2R R108, SRZ ;  /* 0x00000000006c7805 */ /* 0x000fe4000001ff00 */
[----:B------:R-:W-:Y:S01]  /*2860*/  FMNMX.FTZ R4, R21, R4, !PT ;  /* 0x0000000415047209 */ /* 0x000fe20007810000 */
[----:B------:R-:W0:Y:S01]  /*2870*/  MUFU.TANH R7, R78 ;  /* 0x0000004e00077308 */ /* 0x000e220000002400 */
[----:B------:R-:W-:Y:S02]  /*2880*/  ISETP.GT.AND P2, PT, R8, 0x60, PT ;  /* 0x000000600800780c */ /* 0x000fe40003f44270 */
[----:B------:R-:W-:Y:S02]  /*2890*/  CS2R R106, SRZ ;  /* 0x00000000006a7805 */ /* 0x000fe4000001ff00 */
[----:B--2---:R-:W-:Y:S02]  /*28a0*/  FSEL R10, R10, -INF , P1 ;  /* 0xff8000000a0a7808 */ /* 0x004fe40000800000 */
[----:B------:R-:W-:-:S02]  /*28b0*/  CS2R R104, SRZ ;  /* 0x0000000000687805 */ /* 0x000fc4000001ff00 */
[----:B------:R-:W-:Y:S02]  /*28c0*/  FMNMX.FTZ R3, R25, R4, !PT ;  /* 0x0000000419037209 */ /* 0x000fe40007810000 */
[----:B------:R-:W-:Y:S02]  /*28d0*/  CS2R R102, SRZ ;  /* 0x0000000000667805 */ /* 0x000fe4000001ff00 */
[----:B------:R-:W-:Y:S01]  /*28e0*/  ISETP.GT.AND P1, PT, R8, 0x61, PT ;  /* 0x000000610800780c */ /* 0x000fe20003f24270 */
[----:B------:R-:W2:Y:S01]  /*28f0*/  MUFU.TANH R79, R79 ;  /* 0x0000004f004f7308 */ /* 0x000ea20000002400 */
[----:B-----5:R-:W-:Y:S02]  /*2900*/  FSEL R11, R11, -INF , P2 ;  /* 0xff8000000b0b7808 */ /* 0x020fe40001000000 */
[----:B------:R-:W-:Y:S02]  /*2910*/  FMNMX.FTZ R4, R10, R3, !PT ;  /* 0x000000030a047209 */ /* 0x000fe40007810000 */
[----:B------:R-:W-:-:S02]  /*2920*/  ISETP.GT.AND P2, PT, R8, 0x68, PT ;  /* 0x000000680800780c */ /* 0x000fc40003f44270 */
[----:B-1----:R-:W-:Y:S01]  /*2930*/  FSEL R3, R75, -INF , P1 ;  /* 0xff8000004b037808 */ /* 0x002fe20000800000 */
[----:B------:R-:W1:Y:S01]  /*2940*/  MUFU.TANH R82, R82 ;  /* 0x0000005200527308 */ /* 0x000e620000002400 */
[----:B------:R-:W-:Y:S02]  /*2950*/  FMNMX.FTZ R4, R11, R4, !PT ;  /* 0x000000040b047209 */ /* 0x000fe40007810000 */
[C---:B------:R-:W-:Y:S02]  /*2960*/  ISETP.GT.AND P1, PT, R8.reuse, 0x69, PT ;  /* 0x000000690800780c */ /* 0x040fe40003f24270 */
        /* <DEDUP_REMOVED lines=8> */
[----:B-1----:R-:W-:Y:S02]  /*29f0*/  FSEL R6, R82, -INF , P2 ;  /* 0xff80000052067808 */ /* 0x002fe40001000000 */
[----:B------:R-:W-:Y:S02]  /*2a00*/  FMNMX.FTZ R9, R4, R5, !PT ;  /* 0x0000000504097209 */ /* 0x000fe40007810000 */
[----:B------:R-:W-:-:S02]  /*2a10*/  ISETP.GT.AND P2, PT, R8, 0x78, PT ;  /* 0x000000780800780c */ /* 0x000fc40003f44270 */
[----:B------:R-:W-:Y:S01]  /*2a20*/  FMNMX.FTZ R26, R6, R9, !PT ;  /* 0x00000009061a7209 */ /* 0x000fe20007810000 */
[----:B------:R-:W1:Y:S01]  /*2a30*/  MUFU.TANH R87, R87 ;  /* 0x0000005700577308 */ /* 0x000e620000002400 */
[----:B0-----:R-:W-:Y:S02]  /*2a40*/  FSEL R5, R83, -INF , P1 ;  /* 0xff80000053057808 */ /* 0x001fe40000800000 */
[----:B------:R-:W-:Y:S02]  /*2a50*/  ISETP.GT.AND P1, PT, R8, 0x79, PT ;  /* 0x000000790800780c */ /* 0x000fe40003f24270 */
[----:B------:R-:W-:Y:S02]  /*2a60*/  FMNMX.FTZ R61, R5, R26, !PT ;  /* 0x0000001a053d7209 */ /* 0x000fe40007810000 */
[----:B------:R-:W-:Y:S01]  /*2a70*/  VIADDMNMX R77, R77, R46, R13, PT ;  /* 0x0000002e4d4d7246 */ /* 0x000fe2000380010d */
[----:B------:R-:W-:Y:S01]  /*2a80*/  MUFU.TANH R14, R14 ;  /* 0x0000000e000e7308 */ /* 0x000fe20000002400 */
[----:B--2---:R-:W-:-:S02]  /*2a90*/  FSEL R8, R86, -INF , P2 ;  /* 0xff80000056087808 */ /* 0x004fc40001000000 */
[C---:B------:R-:W-:Y:S02]  /*2aa0*/  ISETP.GT.AND P2, PT, R77.reuse, 0x1, PT ;  /* 0x000000014d00780c */ /* 0x040fe40003f44270 */
[----:B------:R-:W-:Y:S02]  /*2ab0*/  FMNMX.FTZ R26, R8, R61, !PT ;  /* 0x0000003d081a7209 */ /* 0x000fe40007810000 */
[----:B------:R-:W-:Y:S01]  /*2ac0*/  ISETP.GT.AND P3, PT, R77, 0x8, PT ;  /* 0x000000084d00780c */ /* 0x000fe20003f64270 */
[----:B------:R-:W-:Y:S01]  /*2ad0*/  MUFU.TANH R15, R15 ;  /* 0x0000000f000f7308 */ /* 0x000fe20000002400 */
[----:B-1----:R-:W-:-:S04]  /*2ae0*/  FSEL R9, R87, -INF , P1 ;  /* 0xff80000057097808 */ /* 0x002fc80000800000 */
[----:B------:R-:W-:-:S03]  /*2af0*/  FMNMX.FTZ R26, R9, R26, !PT ;  /* 0x0000001a091a7209 */ /* 0x000fc60007810000 */
[----:B------:R-:W0:Y:S02]  /*2b00*/  MUFU.TANH R24, R24 ;  /* 0x0000001800187308 */ /* 0x000e240000002400 */
[----:B------:R-:W1:Y:S06]  /*2b10*/  SHFL.BFLY PT, R61, R26, 0x2, 0x1f ;  /* 0x0c401f001a3d7f89 */ /* 0x000e6c00000e0000 */
[----:B------:R-:W-:Y:S08]  /*2b20*/  MUFU.TANH R20, R20 ;  /* 0x0000001400147308 */ /* 0x000ff00000002400 */
[----:B------:R-:W2:Y:S01]  /*2b30*/  MUFU.TANH R27, R27 ;  /* 0x0000001b001b7308 */ /* 0x000ea20000002400 */
[----:B0-----:R-:W-:-:S07]  /*2b40*/  FSEL R50, R24, -INF , P3 ;  /* 0xff80000018327808 */ /* 0x001fce0001800000 */
[----:B------:R-:W0:Y:S01]  /*2b50*/  MUFU.TANH R28, R28 ;  /* 0x0000001c001c7308 */ /* 0x000e220000002400 */
[----:B-1----:R-:W-:-:S05]  /*2b60*/  FMNMX.FTZ R61, R26, R61, !PT ;  /* 0x0000003d1a3d7209 */ /* 0x002fca0007810000 */
[----:B------:R-:W1:Y:S02]  /*2b70*/  SHFL.BFLY PT, R26, R61, 0x1, 0x1f ;  /* 0x0c201f003d1a7f89 */ /* 0x000e6400000e0000 */
[----:B------:R-:W3:Y:S08]  /*2b80*/  MUFU.TANH R29, R29 ;  /* 0x0000001d001d7308 */ /* 0x000ef00000002400 */
[----:B------:R-:W4:Y:S08]  /*2b90*/  MUFU.TANH R30, R30 ;  /* 0x0000001e001e7308 */ /* 0x000f300000002400 */
[----:B------:R-:W5:Y:S01]  /*2ba0*/  MUFU.TANH R32, R32 ;  /* 0x0000002000207308 */ /* 0x000f620000002400 */
[----:B-1----:R-:W-:Y:S01]  /*2bb0*/  FMNMX.FTZ R26, R61, R26, !PT ;  /* 0x0000001a3d1a7209 */ /* 0x002fe20007810000 */
[----:B------:R-:W-:-:S06]  /*2bc0*/  IMAD.U32 R61, RZ, RZ, UR19 ;  /* 0x00000013ff3d7e24 */ /* 0x000fcc000f8e00ff */
[----:B------:R-:W1:Y:S01]  /*2bd0*/  MUFU.TANH R31, R31 ;  /* 0x0000001f001f7308 */ /* 0x000e620000002400 */
[C---:B------:R-:W-:Y:S01]  /*2be0*/  FSETP.NEU.FTZ.AND P1, PT, R26.reuse, -INF , PT ;  /* 0xff8000001a00780b */ /* 0x040fe20003f3d000 */
[----:B------:R-:W-:-:S01]  /*2bf0*/  FFMA.FTZ R48, R26, R61, -8 ;  /* 0xc10000001a307423 */ /* 0x000fc2000001003d */
[----:B------:R-:W-:Y:S02]  /*2c00*/  FSEL R61, R15, -INF , P2 ;  /* 0xff8000000f3d7808 */ /* 0x000fe40001000000 */
[C---:B------:R-:W-:Y:S02]  /*2c10*/  ISETP.GT.AND P2, PT, R77.reuse, 0x10, PT ;  /* 0x000000104d00780c */ /* 0x040fe40003f44270 */
[----:B------:R-:W-:Y:S01]  /*2c20*/  FSEL R12, R48, RZ, P1 ;  /* 0x000000ff300c7208 */ /* 0x000fe20000800000 */
[----:B------:R-:W1:Y:S01]  /*2c30*/  MUFU.TANH R33, R33 ;  /* 0x0000002100217308 */ /* 0x000e620000002400 */
[----:B------:R-:W-:Y:S02]  /*2c40*/  ISETP.GT.AND P1, PT, R77, RZ, PT ;  /* 0x000000ff4d00720c */ /* 0x000fe40003f24270 */
[----:B--2---:R-:W-:Y:S01]  /*2c50*/  FSEL R52, R27, -INF , P2 ;  /* 0xff8000001b347808 */ /* 0x004fe20001000000 */
[----:B------:R-:W-:-:S01]  /*2c60*/  FFMA.FTZ R84, R37, UR19, -R12 ;  /* 0x0000001325547c23 */ /* 0x000fc2000801080c */
[----:B------:R-:W-:Y:S01]  /*2c70*/  FSEL R46, R14, -INF , P1 ;  /* 0xff8000000e2e7808 */ /* 0x000fe20000800000 */
[----:B------:R-:W-:-:S01]  /*2c80*/  FFMA.FTZ R37, R39, UR19, -R12 ;  /* 0x0000001327257c23 */ /* 0x000fc2000801080c */
[----:B------:R-:W-:Y:S01]  /*2c90*/  ISETP.GT.AND P1, PT, R77, 0x9, PT ;  /* 0x000000094d00780c */ /* 0x000fe20003f24270 */
[----:B------:R-:W2:Y:S01]  /*2ca0*/  MUFU.TANH R34, R34 ;  /* 0x0000002200227308 */ /* 0x000ea20000002400 */
[----:B------:R-:W-:Y:S01]  /*2cb0*/  FMNMX.FTZ R15, R46, R61, !PT ;  /* 0x0000003d2e0f7209 */ /* 0x000fe20007810000 */
[--C-:B------:R-:W-:Y:S01]  /*2cc0*/  FFMA.FTZ R13, R101, UR19, -R12.reuse ;  /* 0x00000013650d7c23 */ /* 0x100fe2000801080c */
[----:B------:R-:W-:Y:S01]  /*2cd0*/  FSEL R48, R20, -INF , P1 ;  /* 0xff80000014307808 */ /* 0x000fe20000800000 */
[--C-:B------:R-:W-:Y:S01]  /*2ce0*/  FFMA.FTZ R14, R99, UR19, -R12.reuse ;  /* 0x00000013630e7c23 */ /* 0x100fe2000801080c */
[----:B------:R-:W-:Y:S01]  /*2cf0*/  FMNMX.FTZ R71, R50, R15, !PT ;  /* 0x0000000f32477209 */ /* 0x000fe20007810000 */
[--C-:B------:R-:W-:Y:S01]  /*2d00*/  FFMA.FTZ R97, R97, UR19, -R12.reuse ;  /* 0x0000001361617c23 */ /* 0x100fe2000801080c */
[----:B------:R-:W-:Y:S01]  /*2d10*/  ISETP.GT.AND P1, PT, R77, 0x11, PT ;  /* 0x000000114d00780c */ /* 0x000fe20003f24270 */
[----:B------:R-:W2:Y:S01]  /*2d20*/  MUFU.TANH R35, R35 ;  /* 0x0000002300237308 */ /* 0x000ea20000002400 */
[----:B------:R-:W-:Y:S01]  /*2d30*/  FMNMX.FTZ R71, R48, R71, !PT ;  /* 0x0000004730477209 */ /* 0x000fe20007810000 */
[--C-:B------:R-:W-:Y:S01]  /*2d40*/  FFMA.FTZ R20, R95, UR19, -R12.reuse ;  /* 0x000000135f147c23 */ /* 0x100fe2000801080c */
[----:B------:R-:W-:Y:S01]  /*2d50*/  ISETP.GT.AND P2, PT, R77, 0x18, PT ;  /* 0x000000184d00780c */ /* 0x000fe20003f44270 */
[--C-:B------:R-:W-:Y:S01]  /*2d60*/  FFMA.FTZ R93, R93, UR19, -R12.reuse ;  /* 0x000000135d5d7c23 */ /* 0x100fe2000801080c */
[----:B0-----:R-:W-:Y:S01]  /*2d70*/  FSEL R28, R28, -INF , P1 ;  /* 0xff8000001c1c7808 */ /* 0x001fe20000800000 */
[--C-:B------:R-:W-:Y:S01]  /*2d80*/  FFMA.FTZ R91, R91, UR19, -R12.reuse ;  /* 0x000000135b5b7c23 */ /* 0x100fe2000801080c */
[----:B------:R-:W-:Y:S01]  /*2d90*/  FMNMX.FTZ R71, R52, R71, !PT ;  /* 0x0000004734477209 */ /* 0x000fe20007810000 */
[----:B------:R-:W0:Y:S01]  /*2da0*/  MUFU.TANH R36, R36 ;  /* 0x0000002400247308 */ /* 0x000e220000002400 */
        /* <DEDUP_REMOVED lines=8> */
[----:B----4-:R-:W-:Y:S01]  /*2e30*/  FSEL R30, R30, -INF , P1 ;  /* 0xff8000001e1e7808 */ /* 0x010fe20000800000 */
[--C-:B------:R-:W-:Y:S01]  /*2e40*/  FFMA.FTZ R49, R49, UR19, -R12.reuse ;  /* 0x0000001331317c23 */ /* 0x100fe2000801080c */
[----:B------:R-:W-:Y:S01]  /*2e50*/  FMNMX.FTZ R27, R29, R24, !PT ;  /* 0x000000181d1b7209 */ /* 0x000fe20007810000 */
[--C-:B------:R-:W-:Y:S01]  /*2e60*/  FFMA.FTZ R45, R45, UR19, -R12.reuse ;  /* 0x000000132d2d7c23 */ /* 0x100fe2000801080c */
[----:B------:R-:W-:Y:S01]  /*2e70*/  ISETP.GT.AND P1, PT, R77, 0x21, PT ;  /* 0x000000214d00780c */ /* 0x000fe20003f24270 */
[--C-:B------:R-:W-:Y:S01]  /*2e80*/  FFMA.FTZ R41, R41, UR19, -R12.reuse ;  /* 0x0000001329297c23 */ /* 0x100fe2000801080c */
[----:B-----5:R-:W-:Y:S01]  /*2e90*/  FSEL R32, R32, -INF , P2 ;  /* 0xff80000020207808 */ /* 0x020fe20001000000 */
        /* <DEDUP_REMOVED lines=17> */
[----:B--2---:R-:W-:Y:S01]  /*2fb0*/  FSEL R34, R34, -INF , P1 ;  /* 0xff80000022227808 */ /* 0x004fe20000800000 */
[----:B------:R-:W-:Y:S01]  /*2fc0*/  FFMA.FTZ R9, R9, UR19, -R12 ;  /* 0x0000001309097c23 */ /* 0x000fe2000801080c */
[----:B------:R-:W-:-:S02]  /*2fd0*/  FMNMX.FTZ R79, R33, R76, !PT ;  /* 0x0000004c214f7209 */ /* 0x000fc40007810000 */
[----:B------:R-:W-:Y:S02]  /*2fe0*/  CS2R R100, SRZ ;  /* 0x0000000000647805 */ /* 0x000fe4000001ff00 */
[----:B------:R-:W-:Y:S02]  /*2ff0*/  ISETP.GT.AND P1, PT, R77, 0x31, PT ;  /* 0x000000314d00780c */ /* 0x000fe40003f24270 */
[----:B------:R-:W-:Y:S02]  /*3000*/  CS2R R98, SRZ ;  /* 0x0000000000627805 */ /* 0x000fe4000001ff00 */
[----:B------:R-:W-:Y:S01]  /*3010*/  FSEL R75, R35, -INF , P2 ;  /* 0xff800000234b7808 */ /* 0x000fe20001000000 */
[----:B------:R-:W2:Y:S01]  /*3020*/  MUFU.TANH R54, R54 ;  /* 0x0000003600367308 */ /* 0x000ea20000002400 */
[----:B------:R-:W-:Y:S02]  /*3030*/  FMNMX.FTZ R78, R34, R79, !PT ;  /* 0x0000004f224e7209 */ /* 0x000fe40007810000 */
[----:B------:R-:W-:-:S02]  /*3040*/  CS2R R94, SRZ ;  /* 0x00000000005e7805 */ /* 0x000fc4000001ff00 */
[----:B------:R-:W-:Y:S02]  /*3050*/  ISETP.GT.AND P2, PT, R77, 0x38, PT ;  /* 0x000000384d00780c */ /* 0x000fe40003f44270 */
[----:B0-----:R-:W-:Y:S01]  /*3060*/  FSEL R76, R36, -INF , P1 ;  /* 0xff800000244c7808 */ /* 0x001fe20000800000 */
[----:B------:R-:W-:-:S01]  /*3070*/  FFMA.FTZ R36, R67, UR19, -R12 ;  /* 0x0000001343247c23 */ /* 0x000fc2000801080c */
[----:B------:R-:W-:Y:S01]  /*3080*/  FMNMX.FTZ R35, R75, R78, !PT ;  /* 0x0000004e4b237209 */ /* 0x000fe20007810000 */
[----:B------:R-:W0:Y:S01]  /*3090*/  MUFU.TANH R56, R56 ;  /* 0x0000003800387308 */ /* 0x000e220000002400 */
[----:B------:R-:W-:Y:S02]  /*30a0*/  ISETP.GT.AND P1, PT, R77, 0x39, PT ;  /* 0x000000394d00780c */ /* 0x000fe40003f24270 */
[----:B---3--:R-:W-:Y:S02]  /*30b0*/  FSEL R40, R40, -INF , P2 ;  /* 0xff80000028287808 */ /* 0x008fe40001000000 */
[----:B------:R-:W-:-:S02]  /*30c0*/  FMNMX.FTZ R35, R76, R35, !PT ;  /* 0x000000234c237209 */ /* 0x000fc40007810000 */
[----:B------:R-:W-:Y:S01]  /*30d0*/  ISETP.GT.AND P2, PT, R77, 0x40, PT ;  /* 0x000000404d00780c */ /* 0x000fe20003f44270 */
[----:B------:R-:W3:Y:S01]  /*30e0*/  MUFU.TANH R60, R60 ;  /* 0x0000003c003c7308 */ /* 0x000ee20000002400 */
[----:B----4-:R-:W-:Y:S01]  /*30f0*/  FSEL R67, R38, -INF , P1 ;  /* 0xff80000026437808 */ /* 0x010fe20000800000 */
[----:B------:R-:W-:Y:S01]  /*3100*/  FFMA.FTZ R38, R63, UR19, -R12 ;  /* 0x000000133f267c23 */ /* 0x000fe2000801080c */
[----:B------:R-:W-:Y:S02]  /*3110*/  FMNMX.FTZ R78, R40, R35, !PT ;  /* 0x00000023284e7209 */ /* 0x000fe40007810000 */
[----:B------:R-:W-:Y:S02]  /*3120*/  ISETP.GT.AND P1, PT, R77, 0x41, PT ;  /* 0x000000414d00780c */ /* 0x000fe40003f24270 */
[----:B-1----:R-:W-:Y:S01]  /*3130*/  FSEL R44, R44, -INF , P2 ;  /* 0xff8000002c2c7808 */ /* 0x002fe20001000000 */
[----:B------:R-:W1:Y:S01]  /*3140*/  MUFU.TANH R58, R58 ;  /* 0x0000003a003a7308 */ /* 0x000e620000002400 */
[----:B------:R-:W-:-:S02]  /*3150*/  FMNMX.FTZ R35, R67, R78, !PT ;  /* 0x0000004e43237209 */ /* 0x000fc40007810000 */
[C---:B------:R-:W-:Y:S02]  /*3160*/  ISETP.GT.AND P2, PT, R77.reuse, 0x48, PT ;  /* 0x000000484d00780c */ /* 0x040fe40003f44270 */
[----:B-----5:R-:W-:Y:S02]  /*3170*/  FSEL R42, R42, -INF , P1 ;  /* 0xff8000002a2a7808 */ /* 0x020fe40000800000 */
[----:B------:R-:W-:Y:S01]  /*3180*/  FMNMX.FTZ R35, R44, R35, !PT ;  /* 0x000000232c237209 */ /* 0x000fe20007810000 */
[----:B------:R-:W4:Y:S01]  /*3190*/  MUFU.TANH R64, R64 ;  /* 0x0000004000407308 */ /* 0x000f220000002400 */
[----:B------:R-:W-:Y:S02]  /*31a0*/  ISETP.GT.AND P1, PT, R77, 0x49, PT ;  /* 0x000000494d00780c */ /* 0x000fe40003f24270 */
[----:B--2---:R-:W-:Y:S02]  /*31b0*/  FSEL R54, R54, -INF , P2 ;  /* 0xff80000036367808 */ /* 0x004fe40001000000 */
[----:B------:R-:W-:-:S02]  /*31c0*/  FMNMX.FTZ R35, R42, R35, !PT ;  /* 0x000000232a237209 */ /* 0x000fc40007810000 */
[----:B------:R-:W-:Y:S01]  /*31d0*/  ISETP.GT.AND P2, PT, R77, 0x50, PT ;  /* 0x000000504d00780c */ /* 0x000fe20003f44270 */
[----:B------:R-:W2:Y:S01]  /*31e0*/  MUFU.TANH R62, R62 ;  /* 0x0000003e003e7308 */ /* 0x000ea20000002400 */
[----:B0-----:R-:W-:Y:S01]  /*31f0*/  FSEL R63, R56, -INF , P1 ;  /* 0xff800000383f7808 */ /* 0x001fe20000800000 */
[--C-:B------:R-:W-:Y:S01]  /*3200*/  FFMA.FTZ R56, R57, UR19, -R12.reuse ;  /* 0x0000001339387c23 */ /* 0x100fe2000801080c */
[----:B------:R-:W-:Y:S02]  /*3210*/  FMNMX.FTZ R78, R54, R35, !PT ;  /* 0x00000023364e7209 */ /* 0x000fe40007810000 */
[----:B------:R-:W-:Y:S02]  /*3220*/  ISETP.GT.AND P1, PT, R77, 0x51, PT ;  /* 0x000000514d00780c */ /* 0x000fe40003f24270 */
[----:B---3--:R-:W-:Y:S01]  /*3230*/  FSEL R60, R60, -INF , P2 ;  /* 0xff8000003c3c7808 */ /* 0x008fe20001000000 */
[----:B------:R-:W0:Y:S01]  /*3240*/  MUFU.TANH R66, R66 ;  /* 0x0000004200427308 */ /* 0x000e220000002400 */
[----:B------:R-:W-:Y:S01]  /*3250*/  FMNMX.FTZ R35, R63, R78, !PT ;  /* 0x0000004e3f237209 */ /* 0x000fe20007810000 */
[----:B------:R-:W-:Y:S01]  /*3260*/  FFMA.FTZ R78, R51, UR19, -R12 ;  /* 0x00000013334e7c23 */ /* 0x000fe2000801080c */
[----:B------:R-:W-:-:S02]  /*3270*/  ISETP.GT.AND P2, PT, R77, 0x58, PT ;  /* 0x000000584d00780c */ /* 0x000fc40003f44270 */
[----:B-1----:R-:W-:Y:S02]  /*3280*/  FSEL R58, R58, -INF , P1 ;  /* 0xff8000003a3a7808 */ /* 0x002fe40000800000 */
[----:B------:R-:W-:Y:S01]  /*3290*/  FMNMX.FTZ R35, R60, R35, !PT ;  /* 0x000000233c237209 */ /* 0x000fe20007810000 */
[----:B------:R-:W1:Y:S01]  /*32a0*/  MUFU.TANH R65, R65 ;  /* 0x0000004100417308 */ /* 0x000e620000002400 */
[C---:B------:R-:W-:Y:S02]  /*32b0*/  ISETP.GT.AND P1, PT, R77.reuse, 0x59, PT ;  /* 0x000000594d00780c */ /* 0x040fe40003f24270 */
[----:B----4-:R-:W-:Y:S02]  /*32c0*/  FSEL R64, R64, -INF , P2 ;  /* 0xff80000040407808 */ /* 0x010fe40001000000 */
[----:B------:R-:W-:Y:S02]  /*32d0*/  FMNMX.FTZ R35, R58, R35, !PT ;  /* 0x000000233a237209 */ /* 0x000fe40007810000 */
[----:B------:R-:W-:Y:S01]  /*32e0*/  ISETP.GT.AND P2, PT, R77, 0x60, PT ;  /* 0x000000604d00780c */ /* 0x000fe20003f44270 */
[----:B------:R-:W3:Y:S01]  /*32f0*/  MUFU.TANH R69, R69 ;  /* 0x0000004500457308 */ /* 0x000ee20000002400 */
[----:B--2---:R-:W-:-:S02]  /*3300*/  FSEL R62, R62, -INF , P1 ;  /* 0xff8000003e3e7808 */ /* 0x004fc40000800000 */
[----:B------:R-:W-:Y:S02]  /*3310*/  FMNMX.FTZ R35, R64, R35, !PT ;  /* 0x0000002340237209 */ /* 0x000fe40007810000 */
[C---:B------:R-:W-:Y:S02]  /*3320*/  ISETP.GT.AND P1, PT, R77.reuse, 0x61, PT ;  /* 0x000000614d00780c */ /* 0x040fe40003f24270 */
        /* <DEDUP_REMOVED lines=11> */
[----:B------:R-:W2:Y:S01]  /*33e0*/  MUFU.TANH R72, R72 ;  /* 0x0000004800487308 */ /* 0x000ea20000002400 */
[----:B0-----:R-:W-:-:S02]  /*33f0*/  FSEL R68, R68, -INF , P1 ;  /* 0xff80000044447808 */ /* 0x001fc40000800000 */
[----:B------:R-:W-:Y:S01]  /*3400*/  FMNMX.FTZ R35, R69, R80, !PT ;  /* 0x0000005045237209 */ /* 0x000fe20007810000 */
[----:B------:R-:W-:-:S01]  /*3410*/  FFMA.FTZ R80, R47, UR19, -R12 ;  /* 0x000000132f507c23 */ /* 0x000fc2000801080c */
[C---:B------:R-:W-:Y:S02]  /*3420*/  ISETP.GT.AND P1, PT, R77.reuse, 0x71, PT ;  /* 0x000000714d00780c */ /* 0x040fe40003f24270 */
[----:B------:R-:W-:Y:S01]  /*3430*/  FMNMX.FTZ R35, R68, R35, !PT ;  /* 0x0000002344237209 */ /* 0x000fe20007810000 */
        /* <DEDUP_REMOVED lines=8> */
[----:B------:R-:W-:Y:S01]  /*34c0*/  MUFU.EX2 R13, R13 ;  /* 0x0000000d000d7308 */ /* 0x000fe20000000800 */
[----:B0-----:R-:W-:-:S04]  /*34d0*/  FSEL R73, R73, -INF , P2 ;  /* 0xff80000049497808 */ /* 0x001fc80001000000 */
[----:B------:R-:W-:-:S03]  /*34e0*/  FMNMX.FTZ R82, R73, R82, !PT ;  /* 0x0000005249527209 */ /* 0x000fc60007810000 */
[----:B------:R-:W-:Y:S01]  /*34f0*/  MUFU.EX2 R14, R14 ;  /* 0x0000000e000e7308 */ /* 0x000fe20000000800 */
[----:B-1----:R-:W-:Y:S01]  /*3500*/  FSEL R47, R74, -INF , P1 ;  /* 0xff8000004a2f7808 */ /* 0x002fe20000800000 */
[----:B------:R-:W-:-:S03]  /*3510*/  FFMA.FTZ R74, R43, UR19, -R12 ;  /* 0x000000132b4a7c23 */ /* 0x000fc6000801080c */
[----:B------:R-:W-:Y:S01]  /*3520*/  FMNMX.FTZ R35, R47, R82, !PT ;  /* 0x000000522f237209 */ /* 0x000fe20007810000 */
[----:B------:R-:W-:-:S01]  /*3530*/  FFMA.FTZ R82, R21, UR19, -R12 ;  /* 0x0000001315527c23 */ /* 0x000fc2000801080c */
[----:B------:R-:W-:Y:S01]  /*3540*/  FFMA.FTZ R21, R25, UR19, -R12 ;  /* 0x0000001319157c23 */ /* 0x000fe2000801080c */
[----:B------:R0:W-:Y:S02]  /*3550*/  MUFU.EX2 R15, R97 ;  /* 0x00000061000f7308 */ /* 0x0001e40000000800 */
[----:B------:R-:W1:Y:S06]  /*3560*/  SHFL.BFLY PT, R86, R35, 0x2, 0x1f ;  /* 0x0c401f0023567f89 */ /* 0x000e6c00000e0000 */
[----:B------:R-:W2:Y:S01]  /*3570*/  MUFU.EX2 R20, R20 ;  /* 0x0000001400147308 */ /* 0x000ea20000000800 */
[----:B0-----:R-:W-:-:S07]  /*3580*/  CS2R R96, SRZ ;  /* 0x0000000000607805 */ /* 0x001fce000001ff00 */
[----:B------:R0:W-:Y:S08]  /*3590*/  MUFU.EX2 R24, R93 ;  /* 0x0000005d00187308 */ /* 0x0001f00000000800 */
[----:B------:R3:W-:Y:S01]  /*35a0*/  MUFU.EX2 R27, R91 ;  /* 0x0000005b001b7308 */ /* 0x0007e20000000800 */
[----:B--2---:R-:W-:Y:S02]  /*35b0*/  F2FP.SATFINITE.E4M3.F32.PACK_AB_MERGE_C R149, R20, R15, RZ ;  /* 0x0000000f1495723e */ /* 0x004fe400048070ff */
[----:B0-----:R-:W-:-:S02]  /*35c0*/  CS2R R92, SRZ ;  /* 0x00000000005c7805 */ /* 0x001fc4000001ff00 */
[----:B-1----:R-:W-:Y:S01]  /*35d0*/  FMNMX.FTZ R25, R35, R86, !PT ;  /* 0x0000005623197209 */ /* 0x002fe20007810000 */
[--C-:B------:R-:W-:Y:S01]  /*35e0*/  FFMA.FTZ R86, R3, UR19, -R12.reuse ;  /* 0x0000001303567c23 */ /* 0x100fe2000801080c */
[----:B------:R-:W-:-:S01]  /*35f0*/  FFMA.FTZ R3, R7, UR19, -R12 ;  /* 0x0000001307037c23 */ /* 0x000fc2000801080c */
[----:B------:R-:W-:Y:S01]  /*3600*/  FFMA.FTZ R7, R8, UR19, -R12 ;  /* 0x0000001308077c23 */ /* 0x000fe2000801080c */
[----:B------:R-:W-:Y:S01]  /*3610*/  F2FP.SATFINITE.E4M3.F32.PACK_AB_MERGE_C R149, R14, R13, R149 ;  /* 0x0000000d0e95723e */ /* 0x000fe20004807095 */
[----:B------:R-:W0:Y:S01]  /*3620*/  SHFL.BFLY PT, R88, R25, 0x1, 0x1f ;  /* 0x0c201f0019587f89 */ /* 0x000e2200000e0000 */
[----:B------:R-:W-:Y:S01]  /*3630*/  MUFU.EX2 R31, R31 ;  /* 0x0000001f001f7308 */ /* 0x000fe20000000800 */
[----:B---3--:R-:W-:-:S07]  /*3640*/  CS2R R90, SRZ ;  /* 0x00000000005a7805 */ /* 0x008fce000001ff00 */
        /* <DEDUP_REMOVED lines=8> */
[----:B------:R-:W-:Y:S02]  /*36d0*/  CS2R R88, SRZ ;  /* 0x0000000000587805 */ /* 0x000fe4000001ff00 */
[----:B------:R-:W-:Y:S02]  /*36e0*/  F2FP.SATFINITE.E4M3.F32.PACK_AB_MERGE_C R151, R27, R24, R151 ;  /* 0x000000181b97723e */ /* 0x000fe40004807097 */
        /* <DEDUP_REMOVED lines=13> */
[----:B------:R-:W-:Y:S01]  /*37c0*/  FADD.FTZ R42, R13, R14 ;  /* 0x0000000e0d2a7221 */ /* 0x000fe20000010000 */
        /* <DEDUP_REMOVED lines=24> */
[----:B------:R-:W-:-:S03]  /*3950*/  FFMA.FTZ R47, R47, UR19, -R39 ;  /* 0x000000132f2f7c23 */ /* 0x000fc60008010827 */
[----:B------:R-:W0:Y:S08]  /*3960*/  MUFU.EX2 R43, R43 ;  /* 0x0000002b002b7308 */ /* 0x000e300000000800 */
[----:B------:R-:W2:Y:S01]  /*3970*/  MUFU.EX2 R28, R28 ;  /* 0x0000001c001c7308 */ /* 0x000ea20000000800 */
[----:B-1----:R-:W-:-:S04]  /*3980*/  F2FP.SATFINITE.E4M3.F32.PACK_AB_MERGE_C R148, R51, R46, RZ ;  /* 0x0000002e3394723e */ /* 0x002fc800048070ff */
[----:B------:R-:W-:-:S03]  /*3990*/  F2FP.SATFINITE.E4M3.F32.PACK_AB_MERGE_C R148, R25, R8, R148 ;  /* 0x000000081994723e */ /* 0x000fc60004807094 */
[----:B------:R1:W-:Y:S08]  /*39a0*/  MUFU.EX2 R76, R67 ;  /* 0x00000043004c7308 */ /* 0x0003f00000000800 */
[----:B------:R-:W3:Y:S01]  /*39b0*/  MUFU.EX2 R48, R48 ;  /* 0x0000003000307308 */ /* 0x000ee20000000800 */
[----:B-1----:R-:W-:-:S01]  /*39c0*/  FADD.FTZ R67, R15, R42 ;  /* 0x0000002a0f437221 */ /* 0x002fc20000010000 */
[----:B------:R-:W-:Y:S01]  /*39d0*/  FADD.FTZ R42, R46, R61 ;  /* 0x0000003d2e2a7221 */ /* 0x000fe20000010000 */
[----:B------:R-:W-:-:S02]  /*39e0*/  FFMA.FTZ R61, R58, UR19, -R39 ;  /* 0x000000133a3d7c23 */ /* 0x000fc40008010827 */
[----:B------:R-:W-:Y:S01]  /*39f0*/  FADD.FTZ R67, R20, R67 ;  /* 0x0000004314437221 */ /* 0x000fe20000010000 */
[----:B------:R-:W-:-:S02]  /*3a00*/  FADD.FTZ R42, R51, R42 ;  /* 0x0000002a332a7221 */ /* 0x000fc40000010000 */
[----:B------:R-:W1:Y:S01]  /*3a10*/  MUFU.EX2 R77, R77 ;  /* 0x0000004d004d7308 */ /* 0x000e620000000800 */
[----:B------:R-:W-:-:S01]  /*3a20*/  FADD.FTZ R44, R24, R67 ;  /* 0x00000043182c7221 */ /* 0x000fc20000010000 */
[----:B0-----:R-:W-:-:S03]  /*3a30*/  FADD.FTZ R67, R43, R42 ;  /* 0x0000002a2b437221 */ /* 0x001fc60000010000 */
[----:B------:R-:W-:Y:S01]  /*3a40*/  FADD.FTZ R44, R27, R44 ;  /* 0x0000002c1b2c7221 */ /* 0x000fe20000010000 */
[----:B--2---:R-:W-:-:S02]  /*3a50*/  FADD.FTZ R67, R28, R67 ;  /* 0x000000431c437221 */ /* 0x004fc40000010000 */
[----:B------:R-:W0:Y:S01]  /*3a60*/  MUFU.EX2 R29, R29 ;  /* 0x0000001d001d7308 */ /* 0x000e220000000800 */
[----:B------:R-:W-:-:S01]  /*3a70*/  FADD.FTZ R79, R31, R44 ;  /* 0x0000002c1f4f7221 */ /* 0x000fc20000010000 */
[----:B---3--:R-:W-:-:S03]  /*3a80*/  FADD.FTZ R42, R48, R67 ;  /* 0x00000043302a7221 */ /* 0x008fc60000010000 */
[----:B------:R-:W-:-:S03]  /*3a90*/  FADD.FTZ R79, R36, R79 ;  /* 0x0000004f244f7221 */ /* 0x000fc60000010000 */
        /* <DEDUP_REMOVED lines=8> */
[----:B------:R-:W-:-:S06]  /*3b20*/  FADD.FTZ R44, R56, R79 ;  /* 0x0000004f382c7221 */ /* 0x000fcc0000010000 */
        /* <DEDUP_REMOVED lines=18> */
[----:B------:R2:W3:Y:S01]  /*3c50*/  MUFU.EX2 R75, R40 ;  /* 0x00000028004b7308 */ /* 0x0004e20000000800 */
[----:B-1----:R-:W-:-:S07]  /*3c60*/  FADD.FTZ R20, R33, R20 ;  /* 0x0000001421147221 */ /* 0x002fce0000010000 */
[----:B------:R-:W1:Y:S01]  /*3c70*/  MUFU.EX2 R80, R80 ;  /* 0x0000005000507308 */ /* 0x000e620000000800 */
[----:B0-----:R-:W-:-:S01]  /*3c80*/  FADD.FTZ R31, R49, R36 ;  /* 0x00000024311f7221 */ /* 0x001fc20000010000 */
[----:B--2---:R-:W-:-:S06]  /*3c90*/  FFMA.FTZ R40, R60, UR19, -R39 ;  /* 0x000000133c287c23 */ /* 0x004fcc0008010827 */
[----:B------:R-:W0:Y:S01]  /*3ca0*/  MUFU.EX2 R45, R45 ;  /* 0x0000002d002d7308 */ /* 0x000e220000000800 */
[----:B---3--:R-:W-:-:S01]  /*3cb0*/  FADD.FTZ R15, R75, R20 ;  /* 0x000000144b0f7221 */ /* 0x008fc20000010000 */
[----:B------:R-:W-:-:S03]  /*3cc0*/  F2FP.SATFINITE.E4M3.F32.PACK_AB_MERGE_C R75, R76, R75, RZ ;  /* 0x0000004b4c4b723e */ /* 0x000fc600048070ff */
[----:B------:R-:W-:Y:S01]  /*3cd0*/  FADD.FTZ R15, R76, R15 ;  /* 0x0000000f4c0f7221 */ /* 0x000fe20000010000 */
[----:B------:R-:W-:Y:S02]  /*3ce0*/  F2FP.SATFINITE.E4M3.F32.PACK_AB_MERGE_C R146, R33, R32, R75 ;  /* 0x000000202192723e */ /* 0x000fe4000480704b */
[----:B------:R-:W2:Y:S01]  /*3cf0*/  MUFU.EX2 R34, R34 ;  /* 0x0000002200227308 */ /* 0x000ea20000000800 */
[----:B-1----:R-:W-:-:S04]  /*3d00*/  F2FP.SATFINITE.E4M3.F32.PACK_AB_MERGE_C R49, R80, R49, RZ ;  /* 0x000000315031723e */ /* 0x002fc800048070ff */
[----:B------:R-:W-:-:S03]  /*3d10*/  F2FP.SATFINITE.E4M3.F32.PACK_AB_MERGE_C R147, R78, R53, R49 ;  /* 0x000000354e93723e */ /* 0x000fc60004807031 */
[----:B------:R-:W1:Y:S08]  /*3d20*/  MUFU.EX2 R74, R74 ;  /* 0x0000004a004a7308 */ /* 0x000e700000000800 */
[----:B------:R-:W3:Y:S08]  /*3d30*/  MUFU.EX2 R57, R57 ;  /* 0x0000003900397308 */ /* 0x000ef00000000800 */
[----:B------:R-:W4:Y:S08]  /*3d40*/  MUFU.EX2 R41, R41 ;  /* 0x0000002900297308 */ /* 0x000f300000000800 */
[----:B------:R-:W5:Y:S08]  /*3d50*/  MUFU.EX2 R54, R54 ;  /* 0x0000003600367308 */ /* 0x000f700000000800 */
[----:B------:R-:W5:Y:S08]  /*3d60*/  MUFU.EX2 R84, R84 ;  /* 0x0000005400547308 */ /* 0x000f700000000800 */
[----:B------:R-:W5:Y:S08]  /*3d70*/  MUFU.EX2 R63, R63 ;  /* 0x0000003f003f7308 */ /* 0x000f700000000800 */
[----:B------:R0:W-:Y:S08]  /*3d80*/  MUFU.EX2 R39, R12 ;  /* 0x0000000c00277308 */ /* 0x0001f00000000800 */
[----:B------:R-:W5:Y:S01]  /*3d90*/  MUFU.EX2 R37, R37 ;  /* 0x0000002500257308 */ /* 0x000f620000000800 */
[----:B0-----:R-:W-:-:S04]  /*3da0*/  FADD.FTZ R12, R80, R31 ;  /* 0x0000001f500c7221 */ /* 0x001fc80000010000 */
[----:B------:R-:W-:Y:S01]  /*3db0*/  FADD.FTZ R31, R45, R12 ;  /* 0x0000000c2d1f7221 */ /* 0x000fe20000010000 */
[----:B--2---:R-:W-:-:S02]  /*3dc0*/  FADD.FTZ R12, R34, R15 ;  /* 0x0000000f220c7221 */ /* 0x004fc40000010000 */
[----:B------:R-:W0:Y:S01]  /*3dd0*/  MUFU.EX2 R40, R40 ;  /* 0x0000002800287308 */ /* 0x000e220000000800 */
[----:B-1----:R-:W-:-:S01]  /*3de0*/  FADD.FTZ R20, R74, R31 ;  /* 0x0000001f4a147221 */ /* 0x002fc20000010000 */
[----:B---3--:R-:W-:-:S03]  /*3df0*/  FADD.FTZ R13, R57, R12 ;  /* 0x0000000c390d7221 */ /* 0x008fc60000010000 */
[----:B----4-:R-:W-:Y:S01]  /*3e00*/  FADD.FTZ R15, R41, R20 ;  /* 0x00000014290f7221 */ /* 0x010fe20000010000 */
[----:B-----5:R-:W-:-:S01]  /*3e10*/  FADD.FTZ R12, R54, R13 ;  /* 0x0000000d360c7221 */ /* 0x020fc20000010000 */
[C---:B------:R-:W-:Y:S01]  /*3e20*/  F2FP.SATFINITE.E4M3.F32.PACK_AB_MERGE_C R41, R84.reuse, R41, RZ ;  /* 0x000000295429723e */ /* 0x040fe200048070ff */
[----:B------:R-:W1:Y:S01]  /*3e30*/  MUFU.EX2 R82, R82 ;  /* 0x0000005200527308 */ /* 0x000e620000000800 */
[----:B------:R-:W-:-:S01]  /*3e40*/  FADD.FTZ R84, R84, R15 ;  /* 0x0000000f54547221 */ /* 0x000fc20000010000 */
[C---:B------:R-:W-:Y:S01]  /*3e50*/  F2FP.SATFINITE.E4M3.F32.PACK_AB_MERGE_C R54, R63.reuse, R54, RZ ;  /* 0x000000363f36723e */ /* 0x040fe200048070ff */
[----:B------:R-:W-:-:S01]  /*3e60*/  FADD.FTZ R63, R63, R12 ;  /* 0x0000000c3f3f7221 */ /* 0x000fc20000010000 */
[----:B------:R-:W-:Y:S01]  /*3e70*/  F2FP.SATFINITE.E4M3.F32.PACK_AB_MERGE_C R141, R74, R45, R41 ;  /* 0x0000002d4a8d723e */ /* 0x000fe20004807029 */
[----:B------:R-:W-:-:S01]  /*3e80*/  FADD.FTZ R15, R37, R84 ;  /* 0x00000054250f7221 */ /* 0x000fc20000010000 */
        /* <DEDUP_REMOVED lines=16> */
[C---:B0-----:R-:W-:Y:S01]  /*3f90*/  F2FP.SATFINITE.E4M3.F32.PACK_AB_MERGE_C R64, R65.reuse, R64, RZ ;  /* 0x000000404140723e */ /* 0x041fe200048070ff */
[----:B------:R-:W-:-:S03]  /*3fa0*/  FADD.FTZ R65, R65, R8 ;  /* 0x0000000841417221 */ /* 0x000fc60000010000 */
[----:B------:R-:W-:-:S03]  /*3fb0*/  F2FP.SATFINITE.E4M3.F32.PACK_AB_MERGE_C R142, R61, R40, R64 ;  /* 0x000000283d8e723e */ /* 0x000fc60004807040 */
        /* <DEDUP_REMOVED lines=28> */
[----:B------:R-:W2:Y:S01]  /*4180*/  MUFU.EX2 R10, R9 ;  /* 0x00000009000a7308 */ /* 0x000ea20000000800 */
[----:B0-----:R-:W-:-:S01]  /*4190*/  FADD.FTZ R3, R73, R4 ;  /* 0x0000000449037221 */ /* 0x001fc20000010000 */
[----:B-1----:R-:W-:-:S03]  /*41a0*/  F2FP.SATFINITE.E4M3.F32.PACK_AB_MERGE_C R2, R8, R73, RZ ;  /* 0x000000490802723e */ /* 0x002fc600048070ff */
[----:B------:R-:W-:Y:S01]  /*41b0*/  FADD.FTZ R3, R8, R3 ;  /* 0x0000000308037221 */ /* 0x000fe20000010000 */
[----:B------:R-:W-:Y:S02]  /*41c0*/  F2FP.SATFINITE.E4M3.F32.PACK_AB_MERGE_C R138, R13, R70, R2 ;  /* 0x000000460d8a723e */ /* 0x000fe40004807002 */
[----:B--2---:R-:W-:Y:S01]  /*41d0*/  F2FP.SATFINITE.E4M3.F32.PACK_AB_MERGE_C R9, R10, R7, RZ ;  /* 0x000000070a09723e */ /* 0x004fe200048070ff */
[----:B------:R-:W-:-:S03]  /*41e0*/  FADD.FTZ R7, R7, R12 ;  /* 0x0000000c07077221 */ /* 0x000fc60000010000 */
[----:B------:R-:W-:Y:S01]  /*41f0*/  F2FP.SATFINITE.E4M3.F32.PACK_AB_MERGE_C R139, R5, R6, R9 ;  /* 0x00000006058b723e */ /* 0x000fe20004807009 */
[----:B------:R-:W-:-:S01]  /*4200*/  FADD.FTZ R2, R10, R7 ;  /* 0x000000070a027221 */ /* 0x000fc20000010000 */
        /* <DEDUP_REMOVED lines=8> */
.L_x_12284:
[----:B------:R-:W-:-:S04]  /*4290*/  UISETP.NE.AND UP0, UPT, UR22, 0x1, UPT ;  /* 0x000000011600788c */ /* 0x000fc8000bf05270 */
[----:B------:R-:W-:-:S04]  /*42a0*/  USEL UR37, URZ, 0x1, UP0 ;  /* 0x000000013f257887 */ /* 0x000fc80008000000 */
[----:B------:R-:W-:Y:S01]  /*42b0*/  ULOP3.LUT UR37, UR21, UR37, URZ, 0x3c, !UPT ;  /* 0x0000002515257292 */ /* 0x000fe2000f8e3c3f */
[----:B------:R-:W-:Y:S11]  /*42c0*/  @!P0 BRA `(.L_x_12274) ;  /* 0x0000000000048947 */ /* 0x000ff60003800000 */
[----:B------:R-:W-:Y:S01]  /*42d0*/  BPT.TRAP 0x1 ;  /* 0x000000040000795c */ /* 0x000fe20000300000 */
.L_x_12274:
        /* <DEDUP_REMOVED lines=9> */
.L_x_12275:
[----:B-1----:R-:W-:Y:S05]  /*4370*/  @P1 BRA `(.L_x_12276) ;  /* 0x0000000000081947 */ /* 0x002fea0003800000 */
[----:B------:R-:W1:Y:S02]  /*4380*/  SYNCS.PHASECHK.TRANS64.TRYWAIT P1, [UR20+0x19c30], R6 ;  /* 0x019c3006ff0075a7 */ /* 0x000e640008020154 */
[----:B-1----:R-:W-:Y:S05]  /*4390*/  @!P1 BRA `(.L_x_12277) ;  /* 0x000000bc00989947 */ /* 0x002fea0003800000 */
.L_x_12276:
        /* <DEDUP_REMOVED lines=17> */
.L_x_12278:
[----:B------:R-:W-:Y:S01]  /*44b0*/  ULEA UR11, UR22, UR46, 0x3 ;  /* 0x0000002e160b7291 */ /* 0x000fe2000f8e183f */
[----:B01----:R-:W-:-:S05]  /*44c0*/  IMAD.U32 R6, RZ, RZ, UR21 ;  /* 0x00000015ff067e24 */ /* 0x003fca000f8e00ff */
[----:B------:R-:W-:-:S04]  /*44d0*/  SHF.L.U32 R6, R6, 0x1f, RZ ;  /* 0x0000001f06067819 */ /* 0x000fc800000006ff */
[----:B------:R0:W1:Y:S01]  /*44e0*/  SYNCS.PHASECHK.TRANS64.TRYWAIT P1, [UR11+0x19c50], R6 ;  /* 0x019c5006ff0075a7 */ /* 0x000062000802014b */
[----:B------:R-:W-:Y:S05]  /*44f0*/  @!P0 BRA `(.L_x_12279) ;  /* 0x0000000000048947 */ /* 0x000fea0003800000 */
[----:B------:R-:W-:Y:S01]  /*4500*/  BPT.TRAP 0x1 ;  /* 0x000000040000795c */ /* 0x000fe20000300000 */
.L_x_12279:
[----:B-1----:R-:W-:Y:S05]  /*4510*/  @P1 BRA `(.L_x_12280) ;  /* 0x0000000000081947 */ /* 0x002fea0003800000 */
[----:B------:R-:W1:Y:S02]  /*4520*/  SYNCS.PHASECHK.TRANS64.TRYWAIT P1, [UR11+0x19c50], R6 ;  /* 0x019c5006ff0075a7 */ /* 0x000e64000802014b */
[----:B-1----:R-:W-:Y:S05]  /*4530*/  @!P1 BRA `(.L_x_12281) ;  /* 0x000000bc00489947 */ /* 0x002fea0003800000 */
.L_x_12280:
        /* <DEDUP_REMOVED lines=27> */
.L_x_12282:
[----:B------:R-:W-:Y:S01]  /*46f0*/  UISETP.NE.AND UP0, UPT, UR47, URZ, UPT ;  /* 0x0000003f2f00728c */ /* 0x000fe2000bf05270 */
[C---:B------:R-:W-:Y:S01]  /*4700*/  FMUL.FTZ R138, R0.reuse, R28 ;  /* 0x0000001c008a7220 */ /* 0x040fe20000410000 */
[----:B------:R-:W-:Y:S02]  /*4710*/  VIADD R28, R17, UR41 ;  /* 0x00000029111c7c36 */ /* 0x000fe40008000000 */
[C---:B-1----:R-:W-:Y:S01]  /*4720*/  FMUL.FTZ R7, R0.reuse, R27 ;  /* 0x0000001b00077220 */ /* 0x042fe20000410000 */
        /* <DEDUP_REMOVED lines=8> */
[----:B------:R-:W-:Y:S01]  /*47b0*/  FMUL.FTZ R139, R0, R29 ;  /* 0x0000001d008b7220 */ /* 0x000fe20000410000 */
[----:B------:R-:W-:-:S02]  /*47c0*/  IMAD.MOV.U32 R29, RZ, RZ, -0x2 ;  /* 0xfffffffeff1d7424 */ /* 0x000fc400078e00ff */
[C---:B------:R-:W-:Y:S01]  /*47d0*/  FMUL.FTZ R137, R0.reuse, R25 ;  /* 0x0000001900897220 */ /* 0x040fe20000410000 */
[----:B------:R-:W-:Y:S01]  /*47e0*/  MUFU.TANH R138, R138 ;  /* 0x0000008a008a7308 */ /* 0x000fe20000002400 */
[C---:B------:R-:W-:Y:S01]  /*47f0*/  FMUL.FTZ R11, R0.reuse, R35 ;  /* 0x00000023000b7220 */ /* 0x040fe20000410000 */
[C---:B------:R-:W-:Y:S01]  /*4800*/  FMUL.FTZ R32, R0.reuse, R32 ;  /* 0x0000002000207220 */ /* 0x040fe20000410000 */
[----:B------:R-:W-:Y:S01]  /*4810*/  FMUL.FTZ R140, R0, R33 ;  /* 0x00000021008c7220 */ /* 0x000fe20000410000 */
[----:B------:R-:W-:Y:S01]  /*4820*/  @P1 IMAD.HI.U32 R27, R28, UR6, RZ ;  /* 0x000000061c1b1c27 */ /* 0x000fe2000f8e00ff */
[----:B------:R-:W-:-:S03]  /*4830*/  @UP0 ULDC UR6, c[0x0][0x450] ;  /* 0x0001140000060ab9 */ /* 0x000fc60000000800 */
[C---:B------:R-:W-:Y:S01]  /*4840*/  FMUL.FTZ R36, R0.reuse, R36 ;  /* 0x0000002400247220 */ /* 0x040fe20000410000 */
[C---:B------:R-:W-:Y:S01]  /*4850*/  FMUL.FTZ R37, R0.reuse, R37 ;  /* 0x0000002500257220 */ /* 0x040fe20000410000 */
[----:B------:R-:W2:Y:S01]  /*4860*/  MUFU.TANH R136, R136 ;  /* 0x0000008800887308 */ /* 0x000ea20000002400 */
[----:B------:R-:W-:Y:S01]  /*4870*/  @P2 SHF.R.U32.HI R28, RZ, UR6, R27 ;  /* 0x00000006ff1c2c19 */ /* 0x000fe2000801161b */
[----:B------:R-:W-:Y:S01]  /*4880*/  UMOV UR6, 0xffffff80 ;  /* 0xffffff8000067882 */ /* 0x000fe20000000000 */
[C---:B------:R-:W-:Y:S01]  /*4890*/  FMUL.FTZ R25, R0.reuse, R51 ;  /* 0x0000003300197220 */ /* 0x040fe20000410000 */
[----:B------:R-:W-:Y:S01]  /*48a0*/  UIMAD UR6, UR18, UR6, 0x1 ;  /* 0x00000001120674a4 */ /* 0x000fe2000f8e0206 */
[C---:B------:R-:W-:Y:S01]  /*48b0*/  FMUL.FTZ R12, R0.reuse, R38 ;  /* 0x00000026000c7220 */ /* 0x040fe20000410000 */
[----:B------:R-:W3:Y:S01]  /*48c0*/  SHFL.IDX PT, R34, R28, RZ, 0x1c1f ;  /* 0x001c1fff1c227589 */ /* 0x000ee200000e0000 */
[C---:B------:R-:W-:Y:S01]  /*48d0*/  FMUL.FTZ R38, R0.reuse, R40 ;  /* 0x0000002800267220 */ /* 0x040fe20000410000 */
[----:B------:R-:W4:Y:S01]  /*48e0*/  MUFU.TANH R137, R137 ;  /* 0x0000008900897308 */ /* 0x000f220000002400 */
[----:B------:R-:W-:Y:S01]  /*48f0*/  FMUL.FTZ R13, R0, R39 ;  /* 0x00000027000d7220 */ /* 0x000fe20000410000 */
[----:B------:R-:W-:-:S02]  /*4900*/  IMAD R29, R16, R29, UR6 ;  /* 0x00000006101d7e24 */ /* 0x000fc4000f8e021d */
[C---:B------:R-:W-:Y:S01]  /*4910*/  FMUL.FTZ R39, R0.reuse, R41 ;  /* 0x0000002900277220 */ /* 0x040fe20000410000 */
[C---:B------:R-:W-:Y:S01]  /*4920*/  FMUL.FTZ R40, R0.reuse, R44 ;  /* 0x0000002c00287220 */ /* 0x040fe20000410000 */
[----:B------:R-:W-:Y:S01]  /*4930*/  FMUL.FTZ R41, R0, R45 ;  /* 0x0000002d00297220 */ /* 0x000fe20000410000 */
[----:B-1----:R-:W-:Y:S02]  /*4940*/  IMAD R29, R48, UR42, R29 ;  /* 0x0000002a301d7c24 */ /* 0x002fe4000f8e021d */
[C---:B------:R-:W-:Y:S01]  /*4950*/  FMUL.FTZ R45, R0.reuse, R53 ;  /* 0x00000035002d7220 */ /* 0x040fe20000410000 */
[----:B------:R-:W1:Y:S01]  /*4960*/  MUFU.TANH R139, R139 ;  /* 0x0000008b008b7308 */ /* 0x000e620000002400 */
[C---:B0-----:R-:W-:Y:S01]  /*4970*/  FMUL.FTZ R6, R0.reuse, R26 ;  /* 0x0000001a00067220 */ /* 0x041fe20000410000 */
        /* <DEDUP_REMOVED lines=11> */
[----:B------:R-:W-:Y:S01]  /*4a30*/  FMUL.FTZ R49, R0, R61 ;  /* 0x0000003d00317220 */ /* 0x000fe20000410000 */
[----:B---3--:R-:W-:Y:S01]  /*4a40*/  IADD3 R35, R34, -UR23, R29 ;  /* 0x8000001722237c10 */ /* 0x008fe2000fffe01d */
[C---:B------:R-:W-:Y:S01]  /*4a50*/  FMUL.FTZ R24, R0.reuse, R50 ;  /* 0x0000003200187220 */ /* 0x040fe20000410000 */
[----:B------:R-:W3:Y:S01]  /*4a60*/  MUFU.TANH R140, R140 ;  /* 0x0000008c008c7308 */ /* 0x000ee20000002400 */
[C---:B------:R-:W-:Y:S01]  /*4a70*/  FMUL.FTZ R50, R0.reuse, R64 ;  /* 0x0000004000327220 */ /* 0x040fe20000410000 */
[C---:B------:R-:W-:Y:S01]  /*4a80*/  ISETP.GT.AND P1, PT, R35.reuse, RZ, PT ;  /* 0x000000ff2300720c */ /* 0x040fe20003f24270 */
[C---:B------:R-:W-:Y:S01]  /*4a90*/  FMUL.FTZ R9, R0.reuse, R31 ;  /* 0x0000001f00097220 */ /* 0x040fe20000410000 */
[C---:B------:R-:W-:Y:S01]  /*4aa0*/  ISETP.GT.AND P2, PT, R35.reuse, 0x1, PT ;  /* 0x000000012300780c */ /* 0x040fe20003f44270 */
[----:B------:R-:W-:Y:S01]  /*4ab0*/  FMUL.FTZ R31, R0, R59 ;  /* 0x0000003b001f7220 */ /* 0x000fe20000410000 */
[----:B--2---:R-:W-:Y:S01]  /*4ac0*/  FSEL R33, R136, -INF , P1 ;  /* 0xff80000088217808 */ /* 0x004fe20000800000 */
[C---:B------:R-:W-:Y:S01]  /*4ad0*/  FMUL.FTZ R52, R0.reuse, R68 ;  /* 0x0000004400347220 */ /* 0x040fe20000410000 */
[----:B------:R-:W-:Y:S01]  /*4ae0*/  ISETP.GT.AND P1, PT, R35, 0x8, PT ;  /* 0x000000082300780c */ /* 0x000fe20003f24270 */
[----:B------:R-:W2:Y:S01]  /*4af0*/  MUFU.TANH R36, R36 ;  /* 0x0000002400247308 */ /* 0x000ea20000002400 */
[----:B----4-:R-:W-:Y:S01]  /*4b00*/  FSEL R137, R137, -INF , P2 ;  /* 0xff80000089897808 */ /* 0x010fe20001000000 */
[C---:B------:R-:W-:Y:S01]  /*4b10*/  FMUL.FTZ R8, R0.reuse, R30 ;  /* 0x0000001e00087220 */ /* 0x040fe20000410000 */
[----:B------:R-:W-:Y:S01]  /*4b20*/  FMNMX.FTZ R34, R33, R4, !PT ;  /* 0x0000000421227209 */ /* 0x000fe20007810000 */
[C---:B------:R-:W-:Y:S01]  /*4b30*/  FMUL.FTZ R30, R0.reuse, R58 ;  /* 0x0000003a001e7220 */ /* 0x040fe20000410000 */
[----:B------:R-:W-:Y:S01]  /*4b40*/  ISETP.GT.AND P2, PT, R35, 0x9, PT ;  /* 0x000000092300780c */ /* 0x000fe20003f44270 */
[----:B------:R-:W-:Y:S01]  /*4b50*/  FMUL.FTZ R58, R0, R77 ;  /* 0x0000004d003a7220 */ /* 0x000fe20000410000 */
[----:B------:R-:W-:Y:S01]  /*4b60*/  FSEL R138, R138, -INF , P1 ;  /* 0xff8000008a8a7808 */ /* 0x000fe20000800000 */
[----:B------:R-:W4:Y:S01]  /*4b70*/  MUFU.TANH R37, R37 ;  /* 0x0000002500257308 */ /* 0x000f220000002400 */
[----:B------:R-:W-:Y:S01]  /*4b80*/  FMNMX.FTZ R51, R137, R34, !PT ;  /* 0x0000002289337209 */ /* 0x000fe20007810000 */
[C---:B------:R-:W-:Y:S01]  /*4b90*/  FMUL.FTZ R80, R0.reuse, R80 ;  /* 0x0000005000507220 */ /* 0x040fe20000410000 */
[----:B------:R-:W-:Y:S01]  /*4ba0*/  ISETP.GT.AND P1, PT, R35, 0x10, PT ;  /* 0x000000102300780c */ /* 0x000fe20003f24270 */
[C---:B------:R-:W-:Y:S01]  /*4bb0*/  FMUL.FTZ R81, R0.reuse, R81 ;  /* 0x0000005100517220 */ /* 0x040fe20000410000 */
[----:B-1----:R-:W-:Y:S01]  /*4bc0*/  FSEL R139, R139, -INF , P2 ;  /* 0xff8000008b8b7808 */ /* 0x002fe20001000000 */
[----:B------:R-:W-:Y:S01]  /*4bd0*/  FMUL.FTZ R84, R0, R84 ;  /* 0x0000005400547220 */ /* 0x000fe20000410000 */
[----:B------:R-:W-:Y:S01]  /*4be0*/  FMNMX.FTZ R34, R138, R51, !PT ;  /* 0x000000338a227209 */ /* 0x000fe20007810000 */
[----:B------:R-:W1:Y:S01]  /*4bf0*/  MUFU.TANH R38, R38 ;  /* 0x0000002600267308 */ /* 0x000e620000002400 */
[----:B------:R-:W-:Y:S01]  /*4c00*/  ISETP.GT.AND P2, PT, R35, 0x11, PT ;  /* 0x000000112300780c */ /* 0x000fe20003f44270 */
[----:B------:R-:W-:Y:S01]  /*4c10*/  FMUL.FTZ R85, R0, R85 ;  /* 0x0000005500557220 */ /* 0x000fe20000410000 */
[----:B0-----:R-:W-:Y:S01]  /*4c20*/  FSEL R32, R32, -INF , P1 ;  /* 0xff80000020207808 */ /* 0x001fe20000800000 */
[C---:B------:R-:W-:Y:S01]  /*4c30*/  FMUL.FTZ R68, R0.reuse, R74 ;  /* 0x0000004a00447220 */ /* 0x040fe20000410000 */
[----:B------:R-:W-:Y:S01]  /*4c40*/  FMNMX.FTZ R51, R139, R34, !PT ;  /* 0x000000228b337209 */ /* 0x000fe20007810000 */
[----:B------:R-:W-:Y:S01]  /*4c50*/  FMUL.FTZ R63, R0, R63 ;  /* 0x0000003f003f7220 */ /* 0x000fe20000410000 */
[C---:B------:R-:W-:Y:S01]  /*4c60*/  ISETP.GT.AND P1, PT, R35.reuse, 0x18, PT ;  /* 0x000000182300780c */ /* 0x040fe20003f24270 */
[----:B------:R-:W0:Y:S01]  /*4c70*/  MUFU.TANH R39, R39 ;  /* 0x0000002700277308 */ /* 0x000e220000002400 */
[----:B---3--:R-:W-:Y:S01]  /*4c80*/  FSEL R34, R140, -INF , P2 ;  /* 0xff8000008c227808 */ /* 0x008fe20001000000 */
[----:B------:R-:W-:Y:S01]  /*4c90*/  UIADD3 UR20, UR20, 0x19c40, URZ ;  /* 0x00019c4014147890 */ /* 0x000fe2000fffe03f */
[----:B------:R-:W-:Y:S01]  /*4ca0*/  FMNMX.FTZ R53, R32, R51, !PT ;  /* 0x0000003320357209 */ /* 0x000fe20007810000 */
[----:B------:R-:W-:Y:S01]  /*4cb0*/  FMUL.FTZ R51, R0, R65 ;  /* 0x0000004100337220 */ /* 0x000fe20000410000 */
[----:B------:R-:W-:Y:S01]  /*4cc0*/  ISETP.GT.AND P2, PT, R35, 0x19, PT ;  /* 0x000000192300780c */ /* 0x000fe20003f44270 */
[----:B------:R-:W-:Y:S01]  /*4cd0*/  UPRMT UR20, UR45, 0x654, UR20 ;  /* 0x000006542d147896 */ /* 0x000fe20008000014 */
[----:B--2---:R-:W-:Y:S01]  /*4ce0*/  FSEL R36, R36, -INF , P1 ;  /* 0xff80000024247808 */ /* 0x004fe20000800000 */
[----:B------:R-:W2:Y:S01]  /*4cf0*/  MUFU.TANH R40, R40 ;  /* 0x0000002800287308 */ /* 0x000ea20000002400 */
[----:B------:R-:W-:-:S02]  /*4d00*/  FMNMX.FTZ R53, R34, R53, !PT ;  /* 0x0000003522357209 */ /* 0x000fc40007810000 */
[----:B------:R-:W-:Y:S02]  /*4d10*/  ISETP.GT.AND P1, PT, R35, 0x20, PT ;  /* 0x000000202300780c */ /* 0x000fe40003f24270 */
[----:B----4-:R-:W-:Y:S02]  /*4d20*/  FSEL R37, R37, -INF , P2 ;  /* 0xff80000025257808 */ /* 0x010fe40001000000 */
[----:B------:R-:W-:Y:S01]  /*4d30*/  FMNMX.FTZ R54, R36, R53, !PT ;  /* 0x0000003524367209 */ /* 0x000fe20007810000 */
[----:B------:R-:W3:Y:S01]  /*4d40*/  MUFU.TANH R41, R41 ;  /* 0x0000002900297308 */ /* 0x000ee20000002400 */
[----:B------:R-:W-:Y:S01]  /*4d50*/  ISETP.GT.AND P2, PT, R35, 0x21, PT ;  /* 0x000000212300780c */ /* 0x000fe20003f44270 */
[----:B------:R-:W-:Y:S01]  /*4d60*/  SYNCS.ARRIVE.TRANS64.RED.A1T0 RZ, [UR20], RZ ;  /* 0x000000ffffff79a7 */ /* 0x000fe20008100414 */
[----:B-1----:R-:W-:Y:S02]  /*4d70*/  FSEL R38, R38, -INF , P1 ;  /* 0xff80000026267808 */ /* 0x002fe40000800000 */
[----:B------:R-:W-:-:S02]  /*4d80*/  FMNMX.FTZ R53, R37, R54, !PT ;  /* 0x0000003625357209 */ /* 0x000fc40007810000 */
[----:B------:R-:W-:Y:S01]  /*4d90*/  ISETP.GT.AND P1, PT, R35, 0x28, PT ;  /* 0x000000282300780c */ /* 0x000fe20003f24270 */
[----:B------:R-:W1:Y:S01]  /*4da0*/  MUFU.TANH R42, R42 ;  /* 0x0000002a002a7308 */ /* 0x000e620000002400 */
[----:B0-----:R-:W-:Y:S02]  /*4db0*/  FSEL R39, R39, -INF , P2 ;  /* 0xff80000027277808 */ /* 0x001fe40001000000 */
[----:B------:R-:W-:Y:S01]  /*4dc0*/  FMNMX.FTZ R54, R38, R53, !PT ;  /* 0x0000003526367209 */ /* 0x000fe20007810000 */
[C---:B------:R-:W-:Y:S01]  /*4dd0*/  FMUL.FTZ R53, R0.reuse, R69 ;  /* 0x0000004500357220 */ /* 0x040fe20000410000 */
[----:B------:R-:W-:Y:S01]  /*4de0*/  ISETP.GT.AND P2, PT, R35, 0x29, PT ;  /* 0x000000292300780c */ /* 0x000fe20003f44270 */
[----:B------:R-:W-:Y:S01]  /*4df0*/  FMUL.FTZ R69, R0, R75 ;  /* 0x0000004b00457220 */ /* 0x000fe20000410000 */
[----:B--2---:R-:W-:Y:S01]  /*4e00*/  FSEL R40, R40, -INF , P1 ;  /* 0xff80000028287808 */ /* 0x004fe20000800000 */
[----:B------:R-:W0:Y:S01]  /*4e10*/  MUFU.TANH R43, R43 ;  /* 0x0000002b002b7308 */ /* 0x000e220000002400 */
[----:B------:R-:W-:Y:S01]  /*4e20*/  FMNMX.FTZ R55, R39, R54, !PT ;  /* 0x0000003627377209 */ /* 0x000fe20007810000 */
[----:B------:R-:W-:Y:S01]  /*4e30*/  FMUL.FTZ R54, R0, R72 ;  /* 0x0000004800367220 */ /* 0x000fe20000410000 */
[----:B------:R-:W-:-:S02]  /*4e40*/  ISETP.GT.AND P1, PT, R35, 0x30, PT ;  /* 0x000000302300780c */ /* 0x000fc40003f24270 */
[----:B---3--:R-:W-:Y:S02]  /*4e50*/  FSEL R41, R41, -INF , P2 ;  /* 0xff80000029297808 */ /* 0x008fe40001000000 */
        /* <DEDUP_REMOVED lines=8> */
[----:B------:R-:W-:Y:S01]  /*4ee0*/  FMNMX.FTZ R56, R42, R55, !PT ;  /* 0x000000372a387209 */ /* 0x000fe20007810000 */
[C---:B------:R-:W-:Y:S01]  /*4ef0*/  FMUL.FTZ R55, R0.reuse, R73 ;  /* 0x0000004900377220 */ /* 0x040fe20000410000 */
[----:B------:R-:W-:Y:S01]  /*4f00*/  ISETP.GT.AND P2, PT, R35, 0x39, PT ;  /* 0x000000392300780c */ /* 0x000fe20003f44270 */
[----:B------:R-:W-:Y:S01]  /*4f10*/  FMUL.FTZ R73, R0, R83 ;  /* 0x0000005300497220 */ /* 0x000fe20000410000 */
[----:B------:R-:W-:Y:S01]  /*4f20*/  FMNMX.FTZ R57, R43, R56, !PT ;  /* 0x000000382b397209 */ /* 0x000fe20007810000 */
[----:B------:R-:W0:Y:S01]  /*4f30*/  MUFU.TANH R46, R46 ;  /* 0x0000002e002e7308 */ /* 0x000e220000002400 */
[----:B--2---:R-:W-:Y:S02]  /*4f40*/  FSEL R44, R44, -INF , P1 ;  /* 0xff8000002c2c7808 */ /* 0x004fe40000800000 */
[----:B------:R-:W-:Y:S02]  /*4f50*/  ISETP.GT.AND P1, PT, R35, 0x40, PT ;  /* 0x000000402300780c */ /* 0x000fe40003f24270 */
[----:B------:R-:W-:Y:S01]  /*4f60*/  FMNMX.FTZ R56, R44, R57, !PT ;  /* 0x000000392c387209 */ /* 0x000fe20007810000 */
[----:B------:R-:W-:Y:S01]  /*4f70*/  FMUL.FTZ R57, R0, R76 ;  /* 0x0000004c00397220 */ /* 0x000fe20000410000 */
[----:B------:R-:W-:Y:S01]  /*4f80*/  IMAD.U32 R76, RZ, RZ, UR19 ;  /* 0x00000013ff4c7e24 */ /* 0x000fe2000f8e00ff */
[----:B------:R-:W2:Y:S01]  /*4f90*/  MUFU.TANH R47, R47 ;  /* 0x0000002f002f7308 */ /* 0x000ea20000002400 */
[----:B-1----:R-:W-:-:S02]  /*4fa0*/  FSEL R45, R45, -INF , P2 ;  /* 0xff8000002d2d7808 */ /* 0x002fc40001000000 */
[----:B------:R-:W-:Y:S02]  /*4fb0*/  ISETP.GT.AND P2, PT, R35, 0x41, PT ;  /* 0x000000412300780c */ /* 0x000fe40003f44270 */
[----:B------:R-:W-:-:S03]  /*4fc0*/  FMNMX.FTZ R59, R45, R56, !PT ;  /* 0x000000382d3b7209 */ /* 0x000fc60007810000 */
[----:B------:R-:W1:Y:S01]  /*4fd0*/  MUFU.TANH R48, R48 ;  /* 0x0000003000307308 */ /* 0x000e620000002400 */
[----:B0-----:R-:W-:Y:S02]  /*4fe0*/  FSEL R46, R46, -INF , P1 ;  /* 0xff8000002e2e7808 */ /* 0x001fe40000800000 */
[----:B------:R-:W-:Y:S02]  /*4ff0*/  ISETP.GT.AND P1, PT, R35, 0x48, PT ;  /* 0x000000482300780c */ /* 0x000fe40003f24270 */
[----:B------:R-:W-:-:S03]  /*5000*/  FMNMX.FTZ R56, R46, R59, !PT ;  /* 0x0000003b2e387209 */ /* 0x000fc60007810000 */
        /* <DEDUP_REMOVED lines=31> */
[----:B------:R-:W-:Y:S01]  /*5200*/  FMNMX.FTZ R56, R54, R59, !PT ;  /* 0x0000003b36387209 */ /* 0x000fe20007810000 */
[----:B------:R-:W-:Y:S02]  /*5210*/  FMUL.FTZ R59, R0, R62 ;  /* 0x0000003e003b7220 */ /* 0x000fe40000410000 */
[----:B------:R-:W1:Y:S01]  /*5220*/  MUFU.TANH R58, R58 ;  /* 0x0000003a003a7308 */ /* 0x000e620000002400 */
[----:B0-----:R-:W-:Y:S02]  /*5230*/  FSEL R55, R55, -INF , P2 ;  /* 0xff80000037377808 */ /* 0x001fe40001000000 */
[----:B------:R-:W-:-:S02]  /*5240*/  ISETP.GT.AND P2, PT, R35, 0x69, PT ;  /* 0x000000692300780c */ /* 0x000fc40003f44270 */
        /* <DEDUP_REMOVED lines=16> */
[----:B------:R-:W-:Y:S01]  /*5350*/  FMNMX.FTZ R64, R56, R65, !PT ;  /* 0x0000004138407209 */ /* 0x000fe20007810000 */
[C---:B------:R-:W-:Y:S01]  /*5360*/  FMUL.FTZ R65, R0.reuse, R67 ;  /* 0x0000004300417220 */ /* 0x040fe20000410000 */
[----:B------:R-:W-:Y:S01]  /*5370*/  FMUL.FTZ R67, R0, R71 ;  /* 0x0000004700437220 */ /* 0x000fe20000410000 */
[----:B------:R-:W2:Y:S01]  /*5380*/  MUFU.TANH R6, R6 ;  /* 0x0000000600067308 */ /* 0x000ea20000002400 */
[----:B-1----:R-:W-:Y:S01]  /*5390*/  FSEL R61, R84, -INF , P1 ;  /* 0xff800000543d7808 */ /* 0x002fe20000800000 */
[----:B------:R-:W-:-:S03]  /*53a0*/  FMUL.FTZ R71, R0, R79 ;  /* 0x0000004f00477220 */ /* 0x000fc60000410000 */
[----:B------:R-:W-:Y:S01]  /*53b0*/  FMNMX.FTZ R35, R61, R64, !PT ;  /* 0x000000403d237209 */ /* 0x000fe20007810000 */
[C---:B------:R-:W-:Y:S01]  /*53c0*/  FMUL.FTZ R64, R0.reuse, R66 ;  /* 0x0000004200407220 */ /* 0x040fe20000410000 */
[C---:B------:R-:W-:Y:S01]  /*53d0*/  FMUL.FTZ R66, R0.reuse, R70 ;  /* 0x0000004600427220 */ /* 0x040fe20000410000 */
[----:B------:R-:W-:Y:S01]  /*53e0*/  FMUL.FTZ R70, R0, R78 ;  /* 0x0000004e00467220 */ /* 0x000fe20000410000 */
[----:B0-----:R-:W-:Y:S01]  /*53f0*/  FSEL R62, R85, -INF , P2 ;  /* 0xff800000553e7808 */ /* 0x001fe20001000000 */
[----:B------:R-:W-:Y:S01]  /*5400*/  SHFL.IDX PT, R78, R28, 0x1, 0x1c1f ;  /* 0x003c1f001c4e7f89 */ /* 0x000fe200000e0000 */
[----:B------:R-:W0:Y:S02]  /*5410*/  MUFU.TANH R7, R7 ;  /* 0x0000000700077308 */ /* 0x000e240000002400 */
[----:B------:R-:W-:-:S05]  /*5420*/  FMNMX.FTZ R35, R62, R35, !PT ;  /* 0x000000233e237209 */ /* 0x000fca0007810000 */
[----:B------:R-:W1:Y:S01]  /*5430*/  SHFL.BFLY PT, R72, R35, 0x2, 0x1f ;  /* 0x0c401f0023487f89 */ /* 0x000e6200000e0000 */
[----:B------:R-:W3:Y:S08]  /*5440*/  MUFU.TANH R8, R8 ;  /* 0x0000000800087308 */ /* 0x000ef00000002400 */
[----:B------:R-:W4:Y:S08]  /*5450*/  MUFU.TANH R9, R9 ;  /* 0x0000000900097308 */ /* 0x000f300000002400 */
[----:B------:R-:W5:Y:S01]  /*5460*/  MUFU.TANH R10, R10 ;  /* 0x0000000a000a7308 */ /* 0x000f620000002400 */
[----:B-1----:R-:W-:-:S07]  /*5470*/  FMNMX.FTZ R74, R35, R72, !PT ;  /* 0x00000048234a7209 */ /* 0x002fce0007810000 */
[----:B------:R-:W1:Y:S01]  /*5480*/  MUFU.TANH R11, R11 ;  /* 0x0000000b000b7308 */ /* 0x000e620000002400 */
[----:B------:R-:W-:Y:S01]  /*5490*/  FMUL.FTZ R72, R0, R82 ;  /* 0x0000005200487220 */ /* 0x000fe20000410000 */
[----:B------:R-:W2:Y:S06]  /*54a0*/  SHFL.BFLY PT, R35, R74, 0x1, 0x1f ;  /* 0x0c201f004a237f89 */ /* 0x000eac00000e0000 */
[----:B------:R-:W1:Y:S08]  /*54b0*/  MUFU.TANH R12, R12 ;  /* 0x0000000c000c7308 */ /* 0x000e700000002400 */
[----:B------:R-:W1:Y:S08]  /*54c0*/  MUFU.TANH R13, R13 ;  /* 0x0000000d000d7308 */ /* 0x000e700000002400 */
[----:B------:R-:W1:Y:S01]  /*54d0*/  MUFU.TANH R14, R14 ;  /* 0x0000000e000e7308 */ /* 0x000e620000002400 */
[----:B--2---:R-:W-:Y:S01]  /*54e0*/  FMNMX.FTZ R35, R74, R35, !PT ;  /* 0x000000234a237209 */ /* 0x004fe20007810000 */
[----:B------:R-:W-:-:S03]  /*54f0*/  FMUL.FTZ R74, R0, R86 ;  /* 0x00000056004a7220 */ /* 0x000fc60000410000 */
[C---:B------:R-:W-:Y:S01]  /*5500*/  FSETP.NEU.FTZ.AND P1, PT, R35.reuse, -INF , PT ;  /* 0xff8000002300780b */ /* 0x040fe20003f3d000 */
[----:B------:R-:W-:-:S02]  /*5510*/  FFMA.FTZ R75, R35, R76, -8 ;  /* 0xc1000000234b7423 */ /* 0x000fc4000001004c */
[----:B------:R-:W2:Y:S01]  /*5520*/  MUFU.TANH R15, R15 ;  /* 0x0000000f000f7308 */ /* 0x000ea20000002400 */
[----:B------:R-:W-:Y:S02]  /*5530*/  FMUL.FTZ R76, R0, R87 ;  /* 0x00000057004c7220 */ /* 0x000fe40000410000 */
[----:B------:R-:W-:-:S05]  /*5540*/  FSEL R75, R75, RZ, P1 ;  /* 0x000000ff4b4b7208 */ /* 0x000fca0000800000 */
[----:B------:R-:W2:Y:S01]  /*5550*/  MUFU.TANH R20, R20 ;  /* 0x0000001400147308 */ /* 0x000ea20000002400 */
[----:B------:R-:W-:-:S01]  /*5560*/  FFMA.FTZ R28, R33, UR19, -R75 ;  /* 0x00000013211c7c23 */ /* 0x000fc2000801084b */
[----:B------:R-:W-:Y:S01]  /*5570*/  IADD3 R33, R78, -UR23, R29 ;  /* 0x800000174e217c10 */ /* 0x000fe2000fffe01d */
[----:B------:R-:W-:-:S01]  /*5580*/  FFMA.FTZ R80, R32, UR19, -R75 ;  /* 0x0000001320507c23 */ /* 0x000fc2000801084b */
[--C-:B------:R-:W-:Y:S01]  /*5590*/  FFMA.FTZ R29, R137, UR19, -R75.reuse ;  /* 0x00000013891d7c23 */ /* 0x100fe2000801084b */
[----:B------:R-:W-:-:S01]  /*55a0*/  FFMA.FTZ R138, R138, UR19, -R75 ;  /* 0x000000138a8a7c23 */ /* 0x000fc2000801084b */
[----:B------:R-:W-:Y:S01]  /*55b0*/  ISETP.GT.AND P2, PT, R33, RZ, PT ;  /* 0x000000ff2100720c */ /* 0x000fe20003f44270 */
[----:B------:R-:W-:-:S01]  /*55c0*/  FFMA.FTZ R79, R139, UR19, -R75 ;  /* 0x000000138b4f7c23 */ /* 0x000fc2000801084b */
[----:B------:R-:W-:Y:S01]  /*55d0*/  ISETP.GT.AND P3, PT, R33, 0x1, PT ;  /* 0x000000012100780c */ /* 0x000fe20003f64270 */
[----:B------:R-:W2:Y:S01]  /*55e0*/  MUFU.TANH R21, R21 ;  /* 0x0000001500157308 */ /* 0x000ea20000002400 */
[----:B------:R-:W-:Y:S01]  /*55f0*/  FSEL R6, R6, -INF , P2 ;  /* 0xff80000006067808 */ /* 0x000fe20001000000 */
        /* <DEDUP_REMOVED lines=24> */
[----:B------:R-:W-:Y:S01]  /*5780*/  FFMA.FTZ R56, R56, UR19, -R75 ;  /* 0x0000001338387c23 */ /* 0x000fe2000801084b */
[----:B------:R-:W-:-:S02]  /*5790*/  ISETP.GT.AND P2, PT, R33, 0x18, PT ;  /* 0x000000182100780c */ /* 0x000fc40003f44270 */
[----:B-1----:R-:W-:Y:S02]  /*57a0*/  FSEL R11, R11, -INF , P3 ;  /* 0xff8000000b0b7808 */ /* 0x002fe40001800000 */
[----:B------:R-:W-:Y:S01]  /*57b0*/  FMNMX.FTZ R78, R10, R81, !PT ;  /* 0x000000510a4e7209 */ /* 0x000fe20007810000 */
[----:B------:R-:W1:Y:S01]  /*57c0*/  MUFU.TANH R27, R27 ;  /* 0x0000001b001b7308 */ /* 0x000e620000002400 */
[----:B------:R-:W-:Y:S02]  /*57d0*/  ISETP.GT.AND P3, PT, R33, 0x19, PT ;  /* 0x000000192100780c */ /* 0x000fe40003f64270 */
[----:B------:R-:W-:Y:S02]  /*57e0*/  FSEL R32, R12, -INF , P2 ;  /* 0xff8000000c207808 */ /* 0x000fe40001000000 */
[----:B------:R-:W-:Y:S01]  /*57f0*/  FMNMX.FTZ R81, R11, R78, !PT ;  /* 0x0000004e0b517209 */ /* 0x000fe20007810000 */
[----:B------:R-:W-:Y:S01]  /*5800*/  FFMA.FTZ R78, R34, UR19, -R75 ;  /* 0x00000013224e7c23 */ /* 0x000fe2000801084b */
[----:B------:R-:W-:Y:S01]  /*5810*/  ISETP.GT.AND P2, PT, R33, 0x20, PT ;  /* 0x000000202100780c */ /* 0x000fe20003f44270 */
[----:B------:R5:W-:Y:S01]  /*5820*/  MUFU.EX2 R12, R80 ;  /* 0x00000050000c7308 */ /* 0x000be20000000800 */
[----:B------:R-:W-:-:S02]  /*5830*/  FSEL R13, R13, -INF , P3 ;  /* 0xff8000000d0d7808 */ /* 0x000fc40001800000 */
[----:B------:R-:W-:Y:S02]  /*5840*/  FMNMX.FTZ R34, R32, R81, !PT ;  /* 0x0000005120227209 */ /* 0x000fe40007810000 */
[----:B------:R-:W-:Y:S02]  /*5850*/  ISETP.GT.AND P3, PT, R33, 0x21, PT ;  /* 0x000000212100780c */ /* 0x000fe40003f64270 */
[----:B------:R-:W-:Y:S01]  /*5860*/  FSEL R14, R14, -INF , P2 ;  /* 0xff8000000e0e7808 */ /* 0x000fe20001000000 */
[----:B------:R-:W1:Y:S01]  /*5870*/  MUFU.TANH R30, R30 ;  /* 0x0000001e001e7308 */ /* 0x000e620000002400 */
[----:B------:R-:W-:Y:S01]  /*5880*/  FMNMX.FTZ R83, R13, R34, !PT ;  /* 0x000000220d537209 */ /* 0x000fe20007810000 */
[----:B-----5:R-:W-:Y:S01]  /*5890*/  FFMA.FTZ R80, R36, UR19, -R75 ;  /* 0x0000001324507c23 */ /* 0x020fe2000801084b */
[----:B------:R-:W-:Y:S02]  /*58a0*/  ISETP.GT.AND P2, PT, R33, 0x28, PT ;  /* 0x000000282100780c */ /* 0x000fe40003f44270 */
[----:B--2---:R-:W-:-:S02]  /*58b0*/  FSEL R15, R15, -INF , P3 ;  /* 0xff8000000f0f7808 */ /* 0x004fc40001800000 */
[----:B------:R-:W-:Y:S01]  /*58c0*/  FMNMX.FTZ R36, R14, R83, !PT ;  /* 0x000000530e247209 */ /* 0x000fe20007810000 */
[----:B------:R-:W2:Y:S01]  /*58d0*/  MUFU.TANH R31, R31 ;  /* 0x0000001f001f7308 */ /* 0x000ea20000002400 */
[----:B------:R-:W-:Y:S02]  /*58e0*/  ISETP.GT.AND P3, PT, R33, 0x29, PT ;  /* 0x000000292100780c */ /* 0x000fe40003f64270 */
[----:B------:R-:W-:Y:S02]  /*58f0*/  FSEL R34, R20, -INF , P2 ;  /* 0xff80000014227808 */ /* 0x000fe40001000000 */
[----:B------:R-:W-:Y:S02]  /*5900*/  FMNMX.FTZ R83, R15, R36, !PT ;  /* 0x000000240f537209 */ /* 0x000fe40007810000 */
[----:B------:R-:W-:Y:S01]  /*5910*/  ISETP.GT.AND P2, PT, R33, 0x30, PT ;  /* 0x000000302100780c */ /* 0x000fe20003f44270 */
[----:B------:R5:W-:Y:S01]  /*5920*/  MUFU.EX2 R81, R78 ;  /* 0x0000004e00517308 */ /* 0x000be20000000800 */
[----:B------:R-:W-:-:S02]  /*5930*/  FSEL R21, R21, -INF , P3 ;  /* 0xff80000015157808 */ /* 0x000fc40001800000 */
[----:B------:R-:W-:Y:S02]  /*5940*/  FMNMX.FTZ R36, R34, R83, !PT ;  /* 0x0000005322247209 */ /* 0x000fe40007810000 */
[----:B------:R-:W-:Y:S02]  /*5950*/  ISETP.GT.AND P3, PT, R33, 0x31, PT ;  /* 0x000000312100780c */ /* 0x000fe40003f64270 */
[----:B0-----:R-:W-:Y:S01]  /*5960*/  FSEL R24, R24, -INF , P2 ;  /* 0xff80000018187808 */ /* 0x001fe20001000000 */
[----:B------:R-:W0:Y:S01]  /*5970*/  MUFU.TANH R59, R59 ;  /* 0x0000003b003b7308 */ /* 0x000e220000002400 */
[----:B------:R-:W-:Y:S01]  /*5980*/  FMNMX.FTZ R83, R21, R36, !PT ;  /* 0x0000002415537209 */ /* 0x000fe20007810000 */
[----:B------:R-:W-:Y:S01]  /*5990*/  FFMA.FTZ R36, R38, UR19, -R75 ;  /* 0x0000001326247c23 */ /* 0x000fe2000801084b */
[----:B------:R-:W-:Y:S02]  /*59a0*/  ISETP.GT.AND P2, PT, R33, 0x38, PT ;  /* 0x000000382100780c */ /* 0x000fe40003f44270 */
[----:B---3--:R-:W-:-:S02]  /*59b0*/  FSEL R25, R25, -INF , P3 ;  /* 0xff80000019197808 */ /* 0x008fc40001800000 */
[----:B-----5:R-:W-:Y:S01]  /*59c0*/  FMNMX.FTZ R78, R24, R83, !PT ;  /* 0x00000053184e7209 */ /* 0x020fe20007810000 */
[----:B------:R-:W3:Y:S01]  /*59d0*/  MUFU.TANH R63, R63 ;  /* 0x0000003f003f7308 */ /* 0x000ee20000002400 */
[----:B------:R-:W-:Y:S02]  /*59e0*/  ISETP.GT.AND P3, PT, R33, 0x39, PT ;  /* 0x000000392100780c */ /* 0x000fe40003f64270 */
[----:B----4-:R-:W-:Y:S02]  /*59f0*/  FSEL R38, R26, -INF , P2 ;  /* 0xff8000001a267808 */ /* 0x010fe40001000000 */
[----:B------:R-:W-:Y:S01]  /*5a00*/  FMNMX.FTZ R83, R25, R78, !PT ;  /* 0x0000004e19537209 */ /* 0x000fe20007810000 */
[--C-:B------:R-:W-:Y:S01]  /*5a10*/  FFMA.FTZ R78, R46, UR19, -R75.reuse ;  /* 0x000000132e4e7c23 */ /* 0x100fe2000801084b */
[----:B------:R-:W-:Y:S01]  /*5a20*/  ISETP.GT.AND P2, PT, R33, 0x40, PT ;  /* 0x000000402100780c */ /* 0x000fe20003f44270 */
[----:B------:R-:W4:Y:S01]  /*5a30*/  MUFU.TANH R64, R64 ;  /* 0x0000004000407308 */ /* 0x000f220000002400 */
[----:B-1----:R-:W-:Y:S01]  /*5a40*/  FSEL R27, R27, -INF , P3 ;  /* 0xff8000001b1b7808 */ /* 0x002fe20001800000 */
[--C-:B------:R-:W-:Y:S01]  /*5a50*/  FFMA.FTZ R46, R47, UR19, -R75.reuse ;  /* 0x000000132f2e7c23 */ /* 0x100fe2000801084b */
[----:B------:R-:W-:Y:S01]  /*5a60*/  FMNMX.FTZ R26, R38, R83, !PT ;  /* 0x00000053261a7209 */ /* 0x000fe20007810000 */
[--C-:B------:R-:W-:Y:S01]  /*5a70*/  FFMA.FTZ R47, R48, UR19, -R75.reuse ;  /* 0x00000013302f7c23 */ /* 0x100fe2000801084b */
[----:B------:R-:W-:Y:S01]  /*5a80*/  ISETP.GT.AND P3, PT, R33, 0x41, PT ;  /* 0x000000412100780c */ /* 0x000fe20003f64270 */
[--C-:B------:R-:W-:Y:S01]  /*5a90*/  FFMA.FTZ R48, R49, UR19, -R75.reuse ;  /* 0x0000001331307c23 */ /* 0x100fe2000801084b */
[----:B------:R-:W-:Y:S01]  /*5aa0*/  FSEL R30, R30, -INF , P2 ;  /* 0xff8000001e1e7808 */ /* 0x000fe20001000000 */
        /* <DEDUP_REMOVED lines=11> */
[----:B0-----:R-:W-:Y:S01]  /*5b60*/  FSEL R59, R59, -INF , P2 ;  /* 0xff8000003b3b7808 */ /* 0x001fe20001000000 */
[--C-:B------:R-:W-:Y:S01]  /*5b70*/  FFMA.FTZ R53, R54, UR19, -R75.reuse ;  /* 0x0000001336357c23 */ /* 0x100fe2000801084b */
[----:B------:R-:W-:Y:S01]  /*5b80*/  FMNMX.FTZ R26, R31, R26, !PT ;  /* 0x0000001a1f1a7209 */ /* 0x000fe20007810000 */
[--C-:B------:R-:W-:Y:S01]  /*5b90*/  FFMA.FTZ R54, R55, UR19, -R75.reuse ;  /* 0x0000001337367c23 */ /* 0x100fe2000801084b */
[----:B------:R-:W-:Y:S01]  /*5ba0*/  ISETP.GT.AND P2, PT, R33, 0x50, PT ;  /* 0x000000502100780c */ /* 0x000fe20003f44270 */
[----:B------:R-:W0:Y:S01]  /*5bb0*/  MUFU.TANH R67, R67 ;  /* 0x0000004300437308 */ /* 0x000e220000002400 */
[----:B---3--:R-:W-:Y:S01]  /*5bc0*/  FSEL R63, R63, -INF , P3 ;  /* 0xff8000003f3f7808 */ /* 0x008fe20001800000 */
[--C-:B------:R-:W-:Y:S01]  /*5bd0*/  FFMA.FTZ R55, R57, UR19, -R75.reuse ;  /* 0x0000001339377c23 */ /* 0x100fe2000801084b */
[----:B------:R-:W-:Y:S01]  /*5be0*/  FMNMX.FTZ R26, R59, R26, !PT ;  /* 0x0000001a3b1a7209 */ /* 0x000fe20007810000 */
[--C-:B------:R-:W-:Y:S01]  /*5bf0*/  FFMA.FTZ R57, R60, UR19, -R75.reuse ;  /* 0x000000133c397c23 */ /* 0x100fe2000801084b */
[----:B------:R-:W-:Y:S01]  /*5c00*/  ISETP.GT.AND P3, PT, R33, 0x51, PT ;  /* 0x000000512100780c */ /* 0x000fe20003f64270 */
[--C-:B------:R-:W-:Y:S01]  /*5c10*/  FFMA.FTZ R60, R61, UR19, -R75.reuse ;  /* 0x000000133d3c7c23 */ /* 0x100fe2000801084b */
[----:B----4-:R-:W-:Y:S01]  /*5c20*/  FSEL R64, R64, -INF , P2 ;  /* 0xff80000040407808 */ /* 0x010fe20001000000 */
[----:B------:R-:W3:Y:S01]  /*5c30*/  MUFU.TANH R68, R68 ;  /* 0x0000004400447308 */ /* 0x000ee20000002400 */
[----:B------:R-:W-:Y:S01]  /*5c40*/  FMNMX.FTZ R83, R63, R26, !PT ;  /* 0x0000001a3f537209 */ /* 0x000fe20007810000 */
[----:B------:R-:W-:Y:S01]  /*5c50*/  FFMA.FTZ R61, R62, UR19, -R75 ;  /* 0x000000133e3d7c23 */ /* 0x000fe2000801084b */
[----:B------:R-:W-:-:S02]  /*5c60*/  ISETP.GT.AND P2, PT, R33, 0x58, PT ;  /* 0x000000582100780c */ /* 0x000fc40003f44270 */
[----:B-1----:R-:W-:Y:S02]  /*5c70*/  FSEL R65, R65, -INF , P3 ;  /* 0xff80000041417808 */ /* 0x002fe40001800000 */
[----:B------:R-:W-:Y:S01]  /*5c80*/  FMNMX.FTZ R26, R64, R83, !PT ;  /* 0x00000053401a7209 */ /* 0x000fe20007810000 */
[----:B------:R-:W1:Y:S01]  /*5c90*/  MUFU.TANH R69, R69 ;  /* 0x0000004500457308 */ /* 0x000e620000002400 */
        /* <DEDUP_REMOVED lines=8> */
[----:B---3--:R-:W-:Y:S01]  /*5d20*/  FSEL R68, R68, -INF , P2 ;  /* 0xff80000044447808 */ /* 0x008fe20001000000 */
[----:B------:R-:W0:Y:S01]  /*5d30*/  MUFU.TANH R71, R71 ;  /* 0x0000004700477308 */ /* 0x000e220000002400 */
[----:B------:R-:W-:Y:S02]  /*5d40*/  FMNMX.FTZ R83, R67, R26, !PT ;  /* 0x0000001a43537209 */ /* 0x000fe40007810000 */
[----:B------:R-:W-:Y:S02]  /*5d50*/  ISETP.GT.AND P2, PT, R33, 0x68, PT ;  /* 0x000000682100780c */ /* 0x000fe40003f44270 */
[----:B-1----:R-:W-:-:S02]  /*5d60*/  FSEL R69, R69, -INF , P3 ;  /* 0xff80000045457808 */ /* 0x002fc40001800000 */
        /* <DEDUP_REMOVED lines=19> */
[----:B------:R2:W-:Y:S01]  /*5ea0*/  MUFU.EX2 R33, R78 ;  /* 0x0000004e00217308 */ /* 0x0005e20000000800 */
[----:B0-----:R-:W-:-:S04]  /*5eb0*/  FSEL R74, R74, -INF , P2 ;  /* 0xff8000004a4a7808 */ /* 0x001fc80001000000 */
[----:B------:R-:W-:-:S03]  /*5ec0*/  FMNMX.FTZ R83, R74, R83, !PT ;  /* 0x000000534a537209 */ /* 0x000fc60007810000 */
[----:B------:R-:W-:Y:S01]  /*5ed0*/  MUFU.EX2 R28, R28 ;  /* 0x0000001c001c7308 */ /* 0x000fe20000000800 */
[----:B-1----:R-:W-:-:S04]  /*5ee0*/  FSEL R76, R76, -INF , P3 ;  /* 0xff8000004c4c7808 */ /* 0x002fc80001800000 */
[----:B------:R-:W-:-:S03]  /*5ef0*/  FMNMX.FTZ R83, R76, R83, !PT ;  /* 0x000000534c537209 */ /* 0x000fc60007810000 */
[----:B------:R-:W-:Y:S02]  /*5f00*/  MUFU.EX2 R29, R29 ;  /* 0x0000001d001d7308 */ /* 0x000fe40000000800 */
[----:B------:R-:W2:Y:S06]  /*5f10*/  SHFL.BFLY PT, R26, R83, 0x2, 0x1f ;  /* 0x0c401f00531a7f89 */ /* 0x000eac00000e0000 */
[----:B------:R-:W-:Y:S08]  /*5f20*/  MUFU.EX2 R8, R138 ;  /* 0x0000008a00087308 */ /* 0x000ff00000000800 */
[----:B------:R-:W-:Y:S08]  /*5f30*/  MUFU.EX2 R79, R79 ;  /* 0x0000004f004f7308 */ /* 0x000ff00000000800 */
[----:B------:R-:W-:Y:S01]  /*5f40*/  MUFU.EX2 R20, R80 ;  /* 0x0000005000147308 */ /* 0x000fe20000000800 */
[----:B--2---:R-:W-:-:S05]  /*5f50*/  FMNMX.FTZ R78, R83, R26, !PT ;  /* 0x0000001a534e7209 */ /* 0x004fca0007810000 */
        /* <DEDUP_REMOVED lines=21> */
[----:B------:R-:W-:Y:S01]  /*60b0*/  FSEL R38, R26, RZ, P2 ;  /* 0x000000ff1a267208 */ /* 0x000fe20001000000 */
[----:B------:R-:W-:-:S01]  /*60c0*/  FFMA.FTZ R11, R32, UR19, -R62 ;  /* 0x00000013200b7c23 */ /* 0x000fc2000801083e */
[----:B------:R-:W-:Y:S01]  /*60d0*/  FMUL.FTZ R77, R77, UR19 ;  /* 0x000000134d4d7c20 */ /* 0x000fe20008410000 */
[----:B------:R-:W-:-:S01]  /*60e0*/  FFMA.FTZ R32, R13, UR19, -R62 ;  /* 0x000000130d207c23 */ /* 0x000fc2000801083e */
[----:B------:R-:W-:Y:S01]  /*60f0*/  MUFU.EX2 R6, R6 ;  /* 0x0000000600067308 */ /* 0x000fe20000000800 */
[----:B------:R-:W-:-:S01]  /*6100*/  FADD.FTZ R38, -R38, R5 ;  /* 0x0000000526267221 */ /* 0x000fc20000010100 */
[--C-:B------:R-:W-:Y:S01]  /*6110*/  FFMA.FTZ R13, R14, UR19, -R62.reuse ;  /* 0x000000130e0d7c23 */ /* 0x100fe2000801083e */
[----:B------:R-:W-:-:S01]  /*6120*/  FFMA.FTZ R14, R15, UR19, -R62 ;  /* 0x000000130f0e7c23 */ /* 0x000fc2000801083e */
[--C-:B------:R-:W-:Y:S01]  /*6130*/  FFMA.FTZ R15, R34, UR19, -R62.reuse ;  /* 0x00000013220f7c23 */ /* 0x100fe2000801083e */
[----:B------:R-:W-:Y:S01]  /*6140*/  FMUL.FTZ R38, R38, UR19 ;  /* 0x0000001326267c20 */ /* 0x000fe20008410000 */
[--C-:B------:R-:W-:Y:S01]  /*6150*/  FFMA.FTZ R34, R21, UR19, -R62.reuse ;  /* 0x0000001315227c23 */ /* 0x100fe2000801083e */
[----:B------:R-:W-:-:S01]  /*6160*/  FFMA.FTZ R21, R24, UR19, -R62 ;  /* 0x0000001318157c23 */ /* 0x000fc2000801083e */
[----:B------:R-:W0:Y:S01]  /*6170*/  MUFU.EX2 R5, R77 ;  /* 0x0000004d00057308 */ /* 0x000e220000000800 */
[----:B------:R-:W-:-:S01]  /*6180*/  FFMA.FTZ R24, R25, UR19, -R62 ;  /* 0x0000001319187c23 */ /* 0x000fc2000801083e */
[--C-:B------:R-:W-:Y:S01]  /*6190*/  FFMA.FTZ R25, R27, UR19, -R62.reuse ;  /* 0x000000131b197c23 */ /* 0x100fe2000801083e */
[----:B------:R-:W-:-:S01]  /*61a0*/  FFMA.FTZ R27, R30, UR19, -R62 ;  /* 0x000000131e1b7c23 */ /* 0x000fc2000801083e */
[--C-:B------:R-:W-:Y:S01]  /*61b0*/  FFMA.FTZ R30, R31, UR19, -R62.reuse ;  /* 0x000000131f1e7c23 */ /* 0x100fe2000801083e */
[----:B------:R-:W-:-:S03]  /*61c0*/  FFMA.FTZ R31, R59, UR19, -R62 ;  /* 0x000000133b1f7c23 */ /* 0x000fc6000801083e */
[----:B------:R-:W1:Y:S08]  /*61d0*/  MUFU.EX2 R38, R38 ;  /* 0x0000002600267308 */ /* 0x000e700000000800 */
[----:B------:R-:W2:Y:S01]  /*61e0*/  MUFU.EX2 R7, R7 ;  /* 0x0000000700077308 */ /* 0x000ea20000000800 */
[----:B0-----:R-:W-:-:S04]  /*61f0*/  FFMA.FTZ R80, R5, R3, R28 ;  /* 0x0000000305507223 */ /* 0x001fc8000001001c */
[----:B------:R-:W-:Y:S01]  /*6200*/  FADD.FTZ R59, R29, R80 ;  /* 0x000000501d3b7221 */ /* 0x000fe20000010000 */
[----:B------:R-:W-:-:S02]  /*6210*/  FFMA.FTZ R80, R63, UR19, -R62 ;  /* 0x000000133f507c23 */ /* 0x000fc4000801083e */
[----:B------:R-:W0:Y:S01]  /*6220*/  MUFU.EX2 R78, R78 ;  /* 0x0000004e004e7308 */ /* 0x000e220000000800 */
[----:B-1----:R-:W-:-:S01]  /*6230*/  FFMA.FTZ R3, R38, R2, R75 ;  /* 0x0000000226037223 */ /* 0x002fc2000001004b */
[----:B------:R-:W-:Y:S01]  /*6240*/  FADD.FTZ R82, R8, R59 ;  /* 0x0000003b08527221 */ /* 0x000fe20000010000 */
[----:B------:R-:W-:-:S02]  /*6250*/  FFMA.FTZ R59, R64, UR19, -R62 ;  /* 0x00000013403b7c23 */ /* 0x000fc4000801083e */
[----:B------:R-:W-:Y:S01]  /*6260*/  FADD.FTZ R2, R6, R3 ;  /* 0x0000000306027221 */ /* 0x000fe20000010000 */
[----:B------:R-:W-:-:S02]  /*6270*/  FADD.FTZ R63, R79, R82 ;  /* 0x000000524f3f7221 */ /* 0x000fc40000010000 */
        /* <DEDUP_REMOVED lines=13> */
[----:B------:R-:W-:Y:S01]  /*6350*/  FADD.FTZ R65, R39, R66 ;  /* 0x0000004227417221 */ /* 0x000fe20000010000 */
[----:B------:R-:W-:-:S01]  /*6360*/  FFMA.FTZ R66, R67, UR19, -R62 ;  /* 0x0000001343427c23 */ /* 0x000fc2000801083e */
        /* <DEDUP_REMOVED lines=103> */
.L_x_12283:
[----:B------:R-:W-:Y:S01]  /*69e0*/  UISETP.GT.AND UP0, UPT, UR18, UR17, UPT ;  /* 0x000000111200728c */ /* 0x000fe2000bf04270 */
[----:B------:R-:W-:Y:S01]  /*69f0*/  F2FP.SATFINITE.E4M3.F32.PACK_AB_MERGE_C R4, R25, R4, RZ ;  /* 0x000000041904723e */ /* 0x000fe200048070ff */
[----:B------:R-:W-:Y:S01]  /*6a00*/  UIADD3 UR6, UR11, 0x19c60, URZ ;  /* 0x00019c600b067890 */ /* 0x000fe2000fffe03f */
[----:B------:R-:W-:Y:S01]  /*6a10*/  F2FP.SATFINITE.E4M3.F32.PACK_AB_MERGE_C R8, R79, R8, RZ ;  /* 0x000000084f08723e */ /* 0x000fe200048070ff */
[----:B------:R-:W-:Y:S01]  /*6a20*/  UIADD3 UR18, UR18, -0x1, URZ ;  /* 0xffffffff12127890 */ /* 0x000fe2000fffe03f */
[----:B------:R-:W-:Y:S01]  /*6a30*/  F2FP.SATFINITE.E4M3.F32.PACK_AB_MERGE_C R7, R78, R7, RZ ;  /* 0x000000074e07723e */ /* 0x000fe200048070ff */
[----:B------:R-:W-:Y:S01]  /*6a40*/  UPRMT UR6, UR45, 0x654, UR6 ;  /* 0x000006542d067896 */ /* 0x000fe20008000006 */
[----:B------:R-:W-:Y:S01]  /*6a50*/  PLOP3.LUT P1, PT, PT, PT, UP0, 0x80, 0x0 ;  /* 0x000000000000781c */ /* 0x000fe20003f2f008 */
[----:B------:R-:W-:Y:S01]  /*6a60*/  UMOV UR21, UR37 ;  /* 0x0000002500157c82 */ /* 0x000fe20008000000 */
[----:B------:R-:W-:Y:S01]  /*6a70*/  F2FP.SATFINITE.E4M3.F32.PACK_AB_MERGE_C R20, R37, R20, RZ ;  /* 0x000000142514723e */ /* 0x000fe200048070ff */
[----:B------:R-:W-:Y:S01]  /*6a80*/  UMOV UR22, UR38 ;  /* 0x0000002600167c82 */ /* 0x000fe20008000000 */
        /* <DEDUP_REMOVED lines=80> */
.L_x_12273:
[----:B------:R-:W-:-:S13]  /*6f90*/  ISETP.LE.AND P1, PT, RZ, UR18, PT ;  /* 0x00000012ff007c0c */ /* 0x000fda000bf23270 */
[----:B------:R-:W-:Y:S05]  /*6fa0*/  @!P1 BRA `(.L_x_12285) ;  /* 0x0000002000f49947 */ /* 0x000fea0003800000 */
[----:B------:R-:W-:Y:S01]  /*6fb0*/  IMAD.MOV.U32 R5, RZ, RZ, R26 ;  /* 0x000000ffff057224 */ /* 0x000fe200078e001a */
[----:B------:R-:W-:Y:S01]  /*6fc0*/  UMOV UR17, UR37 ;  /* 0x0000002500117c82 */ /* 0x000fe20008000000 */
[----:B------:R-:W-:Y:S01]  /*6fd0*/  IMAD.MOV.U32 R4, RZ, RZ, R35 ;  /* 0x000000ffff047224 */ /* 0x000fe200078e0023 */
[----:B------:R-:W-:Y:S01]  /*6fe0*/  UMOV UR20, UR38 ;  /* 0x0000002600147c82 */ /* 0x000fe20008000000 */
[----:B------:R-:W-:-:S05]  /*6ff0*/  ULDC UR19, c[0x0][0x988] ;  /* 0x0002620000137ab9 */ /* 0x000fca0000000800 */
.L_x_12296:
[----:B------:R-:W-:-:S04]  /*7000*/  UIADD3 UR6, UR20, 0x1, URZ ;  /* 0x0000000114067890 */ /* 0x000fc8000fffe03f */
[----:B------:R-:W-:-:S04]  /*7010*/  UISETP.NE.AND UP0, UPT, UR6, 0x2, UPT ;  /* 0x000000020600788c */ /* 0x000fc8000bf05270 */
[----:B------:R-:W-:Y:S02]  /*7020*/  USEL UR37, URZ, 0x1, UP0 ;  /* 0x000000013f257887 */ /* 0x000fe40008000000 */
[----:B------:R-:W-:Y:S02]  /*7030*/  USEL UR38, UR6, URZ, UP0 ;  /* 0x0000003f06267287 */ /* 0x000fe40008000000 */
[----:B------:R-:W-:Y:S01]  /*7040*/  ULOP3.LUT UR37, UR17, UR37, URZ, 0x3c, !UPT ;  /* 0x0000002511257292 */ /* 0x000fe2000f8e3c3f */
[----:B------:R-:W-:Y:S11]  /*7050*/  @!P0 BRA `(.L_x_12286) ;  /* 0x0000000000048947 */ /* 0x000ff60003800000 */
[----:B------:R-:W-:Y:S01]  /*7060*/  BPT.TRAP 0x1 ;  /* 0x000000040000795c */ /* 0x000fe20000300000 */
.L_x_12286:
[----:B------:R-:W-:Y:S01]  /*7070*/  ULEA UR6, UR38, UR46, 0x3 ;  /* 0x0000002e26067291 */ /* 0x000fe2000f8e183f */
[----:B------:R-:W-:-:S05]  /*7080*/  IMAD.U32 R6, RZ, RZ, UR37 ;  /* 0x00000025ff067e24 */ /* 0x000fca000f8e00ff */
[----:B------:R-:W-:-:S04]  /*7090*/  SHF.L.U32 R6, R6, 0x1f, RZ ;  /* 0x0000001f06067819 */ /* 0x000fc800000006ff */
[----:B------:R0:W1:Y:S01]  /*70a0*/  SYNCS.PHASECHK.TRANS64.TRYWAIT P1, [UR6+0x19c30], R6 ;  /* 0x019c3006ff0075a7 */ /* 0x0000620008020146 */
[----:B------:R-:W-:Y:S05]  /*70b0*/  @!P0 BRA `(.L_x_12287) ;  /* 0x0000000000048947 */ /* 0x000fea0003800000 */
[----:B------:R-:W-:Y:S01]  /*70c0*/  BPT.TRAP 0x1 ;  /* 0x000000040000795c */ /* 0x000fe20000300000 */
.L_x_12287:
[----:B-1----:R-:W-:Y:S05]  /*70d0*/  @P1 BRA `(.L_x_12288) ;  /* 0x0000000000081947 */ /* 0x002fea0003800000 */
[----:B------:R-:W1:Y:S02]  /*70e0*/  SYNCS.PHASECHK.TRANS64.TRYWAIT P1, [UR6+0x19c30], R6 ;  /* 0x019c3006ff0075a7 */ /* 0x000e640008020146 */
[----:B-1----:R-:W-:Y:S05]  /*70f0*/  @!P1 BRA `(.L_x_12289) ;  /* 0x0000009000709947 */ /* 0x002fea0003800000 */
.L_x_12288:
        /* <DEDUP_REMOVED lines=17> */
.L_x_12290:
[----:B------:R-:W-:Y:S01]  /*7210*/  ULEA UR11, UR20, UR46, 0x3 ;  /* 0x0000002e140b7291 */ /* 0x000fe2000f8e183f */
[----:B01----:R-:W-:-:S05]  /*7220*/  IMAD.U32 R6, RZ, RZ, UR17 ;  /* 0x00000011ff067e24 */ /* 0x003fca000f8e00ff */
[----:B------:R-:W-:-:S04]  /*7230*/  SHF.L.U32 R6, R6, 0x1f, RZ ;  /* 0x0000001f06067819 */ /* 0x000fc800000006ff */
[----:B------:R0:W1:Y:S01]  /*7240*/  SYNCS.PHASECHK.TRANS64.TRYWAIT P1, [UR11+0x19c50], R6 ;  /* 0x019c5006ff0075a7 */ /* 0x000062000802014b */
[----:B------:R-:W-:Y:S05]  /*7250*/  @!P0 BRA `(.L_x_12291) ;  /* 0x0000000000048947 */ /* 0x000fea0003800000 */
[----:B------:R-:W-:Y:S01]  /*7260*/  BPT.TRAP 0x1 ;  /* 0x000000040000795c */ /* 0x000fe20000300000 */
.L_x_12291:
[----:B-1----:R-:W-:Y:S05]  /*7270*/  @P1 BRA `(.L_x_12292) ;  /* 0x0000000000081947 */ /* 0x002fea0003800000 */
[----:B------:R-:W1:Y:S02]  /*7280*/  SYNCS.PHASECHK.TRANS64.TRYWAIT P1, [UR11+0x19c50], R6 ;  /* 0x019c5006ff0075a7 */ /* 0x000e64000802014b */
[----:B-1----:R-:W-:Y:S05]  /*7290*/  @!P1 BRA `(.L_x_12293) ;  /* 0x0000009000209947 */ /* 0x002fea0003800000 */
.L_x_12292:
        /* <DEDUP_REMOVED lines=27> */
.L_x_12294:
        /* <DEDUP_REMOVED lines=65> */
[----:B------:R-:W-:Y:S01]  /*7860*/  FMUL.FTZ R65, R0, R75 ;  /* 0x0000004b00417220 */ /* 0x000fe20000410000 */
[----:B------:R-:W-:-:S04]  /*7870*/  ULEA UR6, UR38, UR46, 0x3 ;  /* 0x0000002e26067291 */ /* 0x000fc8000f8e183f */
[----:B------:R-:W2:Y:S01]  /*7880*/  MUFU.TANH R14, R14 ;  /* 0x0000000e000e7308 */ /* 0x000ea20000002400 */
[----:B0-----:R-:W-:Y:S01]  /*7890*/  FMNMX.FTZ R35, R11, R26, !PT ;  /* 0x0000001a0b237209 */ /* 0x001fe20007810000 */
[----:B------:R-:W-:-:S04]  /*78a0*/  UIADD3 UR6, UR6, 0x19c40, URZ ;  /* 0x00019c4006067890 */ /* 0x000fc8000fffe03f */
[----:B------:R-:W-:Y:S02]  /*78b0*/  UPRMT UR6, UR45, 0x654, UR6 ;  /* 0x000006542d067896 */ /* 0x000fe40008000006 */
[----:B------:R-:W0:Y:S01]  /*78c0*/  MUFU.TANH R20, R20 ;  /* 0x0000001400147308 */ /* 0x000e220000002400 */
[----:B-1----:R-:W-:Y:S01]  /*78d0*/  FMNMX.FTZ R67, R13, R66, !PT ;  /* 0x000000420d437209 */ /* 0x002fe20007810000 */
[----:B------:R-:W-:-:S05]  /*78e0*/  FMUL.FTZ R66, R0, R76 ;  /* 0x0000004c00427220 */ /* 0x000fca0000410000 */
[----:B------:R-:W-:Y:S01]  /*78f0*/  SYNCS.ARRIVE.TRANS64.RED.A1T0 RZ, [UR6], RZ ;  /* 0x000000ffffff79a7 */ /* 0x000fe20008100406 */
        /* <DEDUP_REMOVED lines=53> */
[----:B------:R-:W-:Y:S01]  /*7c50*/  FMUL.FTZ R72, R0, R82 ;  /* 0x0000005200487220 */ /* 0x000fe20000410000 */
[----:B------:R-:W-:-:S05]  /*7c60*/  IMAD.U32 R82, RZ, RZ, UR19 ;  /* 0x00000013ff527e24 */ /* 0x000fca000f8e00ff */
        /* <DEDUP_REMOVED lines=69> */
[----:B-1----:R-:W-:Y:S01]  /*80c0*/  FMNMX.FTZ R80, R79, R26, !PT ;  /* 0x0000001a4f507209 */ /* 0x002fe20007810000 */
[----:B------:R-:W-:Y:S01]  /*80d0*/  IMAD.U32 R79, RZ, RZ, UR19 ;  /* 0x00000013ff4f7e24 */ /* 0x000fe2000f8e00ff */
        /* <DEDUP_REMOVED lines=207> */
.L_x_12295:
        /* <DEDUP_REMOVED lines=91> */
.L_x_12285:
[----:B------:R-:W-:Y:S06]  /*9380*/  BAR.ARV 0x8, 0x200 ;  /* 0x0208000000007b1d */ /* 0x000fec0000002000 */
[----:B------:R-:W-:Y:S05]  /*9390*/  @!P0 BRA `(.L_x_12297) ;  /* 0x0000000000048947 */ /* 0x000fea0003800000 */
[----:B------:R-:W-:Y:S01]  /*93a0*/  BPT.TRAP 0x1 ;  /* 0x000000040000795c */ /* 0x000fe20000300000 */
.L_x_12297:
[----:B------:R-:W-:Y:S01]  /*93b0*/  ULEA UR14, UR38, UR46, 0x3 ;  /* 0x0000002e260e7291 */ /* 0x000fe2000f8e183f */
[----:B------:R-:W-:-:S05]  /*93c0*/  IMAD.U32 R0, RZ, RZ, UR37 ;  /* 0x00000025ff007e24 */ /* 0x000fca000f8e00ff */
[----:B------:R-:W-:-:S04]  /*93d0*/  SHF.L.U32 R0, R0, 0x1f, RZ ;  /* 0x0000001f00007819 */ /* 0x000fc800000006ff */
[----:B------:R0:W1:Y:S01]  /*93e0*/  SYNCS.PHASECHK.TRANS64.TRYWAIT P1, [UR14+0x19c50], R0 ;  /* 0x019c5000ff0075a7 */ /* 0x000062000802014e */
[----:B------:R-:W-:Y:S05]  /*93f0*/  @!P0 BRA `(.L_x_12298) ;  /* 0x0000000000048947 */ /* 0x000fea0003800000 */
[----:B------:R-:W-:Y:S01]  /*9400*/  BPT.TRAP 0x1 ;  /* 0x000000040000795c */ /* 0x000fe20000300000 */
.L_x_12298:
[----:B-1----:R-:W-:Y:S05]  /*9410*/  @P1 BRA `(.L_x_12299) ;  /* 0x0000000000081947 */ /* 0x002fea0003800000 */
[----:B------:R-:W1:Y:S02]  /*9420*/  SYNCS.PHASECHK.TRANS64.TRYWAIT P1, [UR14+0x19c50], R0 ;  /* 0x019c5000ff0075a7 */ /* 0x000e64000802014e */
[----:B-1----:R-:W-:Y:S05]  /*9430*/  @!P1 BRA `(.L_x_12300) ;  /* 0x0000006c00d09947 */ /* 0x002fea0003800000 */
.L_x_12299:
        /* <DEDUP_REMOVED lines=13> */
[----:B------:R-:W-:Y:S02]  /*9510*/  @UP0 UIMAD UR8, UR8, UR10, URZ ;  /* 0x0000000a080802a4 */ /* 0x000fe4000f8e023f */
[----:B------:R-:W-:Y:S02]  /*9520*/  @UP0 UIMAD.WIDE.U32 UR6, UR43, UR10, URZ ;  /* 0x0000000a2b0602a5 */ /* 0x000fe4000f8e003f */
[----:B------:R-:W-:Y:S02]  /*9530*/  UIMAD UR10, UR38, 0x300, UR46 ;  /* 0x00000300260a78a4 */ /* 0x000fe4000f8e022e */
[----:B------:R-:W-:Y:S01]  /*9540*/  @UP0 UIMAD UR8, UR43, UR11, UR8 ;  /* 0x0000000b2b0802a4 */ /* 0x000fe2000f8e0208 */
[----:B------:R-:W-:-:S02]  /*9550*/  @UP0 ULDC.64 UR12, c[0x0][0x9d0] ;  /* 0x00027400000c0ab9 */ /* 0x000fc40000000a00 */
[----:B------:R-:W-:Y:S01]  /*9560*/  UMOV UR11, 0x40000040 ;  /* 0x40000040000b7882 */ /* 0x000fe20000000000 */
[----:B------:R-:W-:Y:S02]  /*9570*/  @UP0 UIMAD UR9, UR9, UR12, URZ ;  /* 0x0000000c090902a4 */ /* 0x000fe4000f8e023f */
[----:B------:R-:W-:-:S07]  /*9580*/  @UP0 UIADD3 UR7, UR7, UR8, URZ ;  /* 0x0000000807070290 */ /* 0x000fce000fffe03f */
[----:B------:R-:W-:Y:S01]  /*9590*/  QGMMA.64x96x32.F32.E4M3.E4M3 R88, R148, gdesc[UR8], R88, gsb0 ;  /* 0x0160000894587df3 */ /* 0x000fe20008000858 */
[----:B------:R-:W-:Y:S02]  /*95a0*/  @UP0 UIMAD UR9, UR44, UR13, UR9 ;  /* 0x0000000d2c0902a4 */ /* 0x000fe4000f8e0209 */
[----:B------:R-:W-:-:S04]  /*95b0*/  @UP0 UIMAD.WIDE.U32 UR6, UR44, UR12, UR6 ;  /* 0x0000000c2c0602a5 */ /* 0x000fc8000f8e0006 */
        /* <DEDUP_REMOVED lines=58> */
.L_x_12301:
        /* <DEDUP_REMOVED lines=58> */
.L_x_12265:
        /* <DEDUP_REMOVED lines=11> */
[----:B------:R-:W1:Y:S01]  /*9db0*/  S2R R38, SR_SWINHI ;  /* 0x0000000000267919 */ /* 0x000e620000002f00 */
        /* <DEDUP_REMOVED lines=14> */
[----:B0-----:R-:W-:Y:S01]  /*9ea0*/  IMAD.SHL.U32 R4, R36, 0x4, RZ ;  /* 0x0000000424047824 */ /* 0x001fe200078e00ff */
        /* <DEDUP_REMOVED lines=9> */
[----:B------:R-:W-:Y:S02]  /*9f40*/  F2FP.BF16.F32.PACK_AB R7, R134, R7 ;  /* 0x000000078607723e */ /* 0x000fe400000010ff */
[----:B------:R-:W-:-:S02]  /*9f50*/  F2FP.BF16.F32.PACK_AB R6, R135, R6 ;  /* 0x000000068706723e */ /* 0x000fc400000010ff */
[----:B------:R-:W-:Y:S02]  /*9f60*/  F2FP.BF16.F32.PACK_AB R31, R100, R31 ;  /* 0x0000001f641f723e */ /* 0x000fe400000010ff */
[----:B------:R-:W-:Y:S01]  /*9f70*/  F2FP.BF16.F32.PACK_AB R30, R101, R30 ;  /* 0x0000001e651e723e */ /* 0x000fe200000010ff */
[----:B------:R-:W-:Y:S01]  /*9f80*/  USHF.R.S32.HI UR13, URZ, 0x1f, UR43 ;  /* 0x0000001f3f0d7899 */ /* 0x000fe2000801142b */
[----:B------:R-:W-:Y:S01]  /*9f90*/  BAR.SYNC.DEFER_BLOCKING 0x1, 0x180 ;  /* 0x0046000000007b1d */ /* 0x000fe20000010000 */
[----:B------:R-:W-:-:S05]  /*9fa0*/  IADD3 R4, P0, R4, UR6, RZ ;  /* 0x0000000604047c10 */ /* 0x000fca000ff1e0ff */
[----:B------:R-:W-:Y:S01]  /*9fb0*/  IMAD.X R5, RZ, RZ, UR7, P0 ;  /* 0x00000007ff057e24 */ /* 0x000fe200080e06ff */
[----:B------:R-:W-:-:S04]  /*9fc0*/  ULDC.64 UR10, c[0x0][0xb98] ;  /* 0x0002e600000a7ab9 */ /* 0x000fc80000000a00 */
[----:B------:R0:W2:Y:S01]  /*9fd0*/  LDG.E.CONSTANT R4, desc[UR50][R4.64] ;  /* 0x0000003204047981 */ /* 0x0000a2000c1e9900 */
[----:B------:R-:W-:Y:S02]  /*9fe0*/  UIMAD UR5, UR12, UR8, URZ ;  /* 0x000000080c0572a4 */ /* 0x000fe4000f8e023f */
[----:B------:R-:W-:Y:S02]  /*9ff0*/  UIMAD.WIDE.U32 UR6, UR44, UR8, URZ ;  /* 0x000000082c0672a5 */ /* 0x000fe4000f8e003f */
[----:B------:R-:W-:Y:S02]  /*a000*/  UIMAD UR5, UR44, UR9, UR5 ;  /* 0x000000092c0572a4 */ /* 0x000fe4000f8e0205 */
[----:B------:R-:W-:Y:S02]  /*a010*/  UIMAD UR8, UR13, UR10, URZ ;  /* 0x0000000a0d0872a4 */ /* 0x000fe4000f8e023f */
[----:B------:R-:W-:Y:S01]  /*a020*/  UIADD3 UR7, UR7, UR5, URZ ;  /* 0x0000000507077290 */ /* 0x000fe2000fffe03f */
[----:B0-----:R-:W-:Y:S01]  /*a030*/  LOP3.LUT P0, R5, R36, 0x3, RZ, 0xc0, !PT ;  /* 0x0000000324057812 */ /* 0x001fe2000780c0ff */
[----:B------:R-:W-:Y:S01]  /*a040*/  UIMAD UR8, UR43, UR11, UR8 ;  /* 0x0000000b2b0872a4 */ /* 0x000fe2000f8e0208 */
[----:B------:R-:W-:-:S02]  /*a050*/  MOV R36, R3 ;  /* 0x0000000300247202 */ /* 0x000fc40000000f00 */
[----:B-1----:R-:W-:Y:S01]  /*a060*/  MOV R37, R38 ;  /* 0x0000002600257202 */ /* 0x002fe20000000f00 */
[----:B------:R-:W-:Y:S01]  /*a070*/  UIMAD.WIDE.U32 UR6, UR43, UR10, UR6 ;  /* 0x0000000a2b0672a5 */ /* 0x000fe2000f8e0006 */
[----:B------:R-:W0:Y:S01]  /*a080*/  LDC R38, c[0x0][0xbe8] ;  /* 0x0002fa00ff267b82 */ /* 0x000e220000000800 */
[----:B------:R-:W-:Y:S01]  /*a090*/  ISETP.EQ.OR P0, PT, R5, 0x3, !P0 ;  /* 0x000000030500780c */ /* 0x000fe20004702670 */
[----:B------:R-:W-:Y:S01]  /*a0a0*/  ULDC UR5, c[0x0][0xa88] ;  /* 0x0002a20000057ab9 */ /* 0x000fe20000000800 */
[----:B------:R-:W-:Y:S01]  /*a0b0*/  IMAD.WIDE R32, R156, 0x2, R36 ;  /* 0x000000029c207825 */ /* 0x000fe200078e0224 */
[----:B------:R-:W-:Y:S01]  /*a0c0*/  ULDC.64 UR10, c[0x0][0xaf0] ;  /* 0x0002bc00000a7ab9 */ /* 0x000fe20000000a00 */
[----:B------:R-:W-:Y:S02]  /*a0d0*/  SEL R59, R29, R28, P0 ;  /* 0x0000001c1d3b7207 */ /* 0x000fe40000000000 */
[----:B------:R-:W-:Y:S02]  /*a0e0*/  SEL R61, R28, R29, P0 ;  /* 0x0000001d1c3d7207 */ /* 0x000fe40000000000 */
[----:B------:R-:W-:-:S02]  /*a0f0*/  IADD3 R29, P2, R32, 0x6000, RZ ;  /* 0x00006000201d7810 */ /* 0x000fc40007f5e0ff */
[----:B------:R-:W-:Y:S02]  /*a100*/  SEL R41, R35, R34, P0 ;  /* 0x0000002223297207 */ /* 0x000fe40000000000 */
[----:B------:R-:W-:Y:S02]  /*a110*/  SEL R43, R34, R35, P0 ;  /* 0x00000023222b7207 */ /* 0x000fe40000000000 */
[----:B------:R-:W-:Y:S02]  /*a120*/  SEL R47, R27, R26, P0 ;  /* 0x0000001a1b2f7207 */ /* 0x000fe40000000000 */
[----:B------:R-:W-:Y:S01]  /*a130*/  SEL R34, R26, R27, P0 ;  /* 0x0000001b1a227207 */ /* 0x000fe20000000000 */
[----:B------:R-:W-:Y:S01]  /*a140*/  IMAD.X R27, RZ, RZ, R33, P2 ;  /* 0x000000ffff1b7224 */ /* 0x000fe200010e0621 */
[----:B------:R-:W-:Y:S02]  /*a150*/  SEL R49, R21, R20, P0 ;  /* 0x0000001415317207 */ /* 0x000fe40000000000 */
[----:B------:R-:W-:-:S02]  /*a160*/  SEL R35, R20, R21, P0 ;  /* 0x0000001514237207 */ /* 0x000fc40000000000 */
[----:B------:R-:W-:Y:S02]  /*a170*/  SEL R51, R13, R12, P0 ;  /* 0x0000000c0d337207 */ /* 0x000fe40000000000 */
[----:B0-----:R-:W-:Y:S02]  /*a180*/  ISETP.NE.AND P2, PT, R38, 0x1, PT ;  /* 0x000000012600780c */ /* 0x001fe40003f45270 */
[----:B------:R-:W-:Y:S02]  /*a190*/  SEL R39, R12, R13, P0 ;  /* 0x0000000d0c277207 */ /* 0x000fe40000000000 */
[C---:B------:R-:W-:Y:S02]  /*a1a0*/  IADD3 R21, P3, R32.reuse, 0x3020, RZ ;  /* 0x0000302020157810 */ /* 0x040fe40007f7e0ff */
[----:B------:R-:W-:Y:S02]  /*a1b0*/  IADD3 R13, P1, R32, 0x6020, RZ ;  /* 0x00006020200d7810 */ /* 0x000fe40007f3e0ff */
[----:B------:R-:W-:-:S02]  /*a1c0*/  SEL R67, R15, R14, P0 ;  /* 0x0000000e0f437207 */ /* 0x000fc40000000000 */
[----:B------:R-:W-:Y:S02]  /*a1d0*/  SEL R69, R14, R15, P0 ;  /* 0x0000000f0e457207 */ /* 0x000fe40000000000 */
[----:B------:R-:W-:Y:S01]  /*a1e0*/  SEL R71, R11, R10, P0 ;  /* 0x0000000a0b477207 */ /* 0x000fe20000000000 */
[----:B------:R-:W0:Y:S01]  /*a1f0*/  @P2 LDC R40, c[0x0][0xbec] ;  /* 0x0002fb00ff282b82 */ /* 0x000e220000000800 */
[----:B------:R-:W-:Y:S01]  /*a200*/  SEL R73, R10, R11, P0 ;  /* 0x0000000b0a497207 */ /* 0x000fe20000000000 */
[--C-:B------:R-:W-:Y:S01]  /*a210*/  IMAD.X R11, RZ, RZ, R33.reuse, P3 ;  /* 0x000000ffff0b7224 */ /* 0x100fe200018e0621 */
[----:B------:R-:W-:Y:S02]  /*a220*/  SEL R63, R25, R24, P0 ;  /* 0x00000018193f7207 */ /* 0x000fe40000000000 */
[----:B------:R-:W-:Y:S01]  /*a230*/  SEL R65, R24, R25, P0 ;  /* 0x0000001918417207 */ /* 0x000fe20000000000 */
[----:B------:R-:W-:Y:S01]  /*a240*/  IMAD.X R25, RZ, RZ, R33, P1 ;  /* 0x000000ffff197224 */ /* 0x000fe200008e0621 */
[----:B------:R-:W-:Y:S01]  /*a250*/  IADD3 R15, P4, R32, 0x3000, RZ ;  /* 0x00003000200f7810 */ /* 0x000fe20007f9e0ff */
[----:B------:R-:W1:Y:S01]  /*a260*/  @P2 LDC R42, c[0x0][0xbf0] ;  /* 0x0002fc00ff2a2b82 */ /* 0x000e620000000800 */
[----:B------:R-:W-:-:S02]  /*a270*/  LOP3.LUT R10, R21, 0x180, RZ, 0xc0, !PT ;  /* 0x00000180150a7812 */ /* 0x000fc400078ec0ff */
[----:B------:R-:W-:Y:S02]  /*a280*/  LOP3.LUT R24, R13, 0x180, RZ, 0xc0, !PT ;  /* 0x000001800d187812 */ /* 0x000fe400078ec0ff */
[----:B------:R-:W-:Y:S02]  /*a290*/  SEL R53, R9, R8, P0 ;  /* 0x0000000809357207 */ /* 0x000fe40000000000 */
[----:B------:R-:W-:Y:S01]  /*a2a0*/  SEL R55, R8, R9, P0 ;  /* 0x0000000908377207 */ /* 0x000fe20000000000 */
[----:B------:R-:W-:Y:S01]  /*a2b0*/  IMAD R9, R152, 0x20, R18 ;  /* 0x0000002098097824 */ /* 0x000fe200078e0212 */
[----:B------:R-:W-:Y:S02]  /*a2c0*/  LOP3.LUT R8, R15, 0x180, RZ, 0xc0, !PT ;  /* 0x000001800f087812 */ /* 0x000fe400078ec0ff */
[----:B------:R-:W-:Y:S01]  /*a2d0*/  SHF.R.U64 R10, R10, 0x3, RZ ;  /* 0x000000030a0a7819 */ /* 0x000fe200000012ff */
[----:B------:R-:W-:Y:S01]  /*a2e0*/  IMAD.WIDE R36, R9, 0x2, R36 ;  /* 0x0000000209247825 */ /* 0x000fe200078e0224 */
[----:B------:R-:W-:-:S02]  /*a2f0*/  SHF.R.U64 R24, R24, 0x3, RZ ;  /* 0x0000000318187819 */ /* 0x000fc400000012ff */
[----:B------:R-:W-:Y:S01]  /*a300*/  LOP3.LUT R12, R29, 0x180, RZ, 0xc0, !PT ;  /* 0x000001801d0c7812 */ /* 0x000fe200078ec0ff */
[----:B------:R-:W-:Y:S01]  /*a310*/  IMAD.X R9, RZ, RZ, R33, P4 ;  /* 0x000000ffff097224 */ /* 0x000fe200020e0621 */
[----:B------:R-:W-:Y:S02]  /*a320*/  SHF.R.U64 R8, R8, 0x3, RZ ;  /* 0x0000000308087819 */ /* 0x000fe400000012ff */
[----:B------:R-:W-:Y:S02]  /*a330*/  LOP3.LUT R10, R10, R21, RZ, 0x3c, !PT ;  /* 0x000000150a0a7212 */ /* 0x000fe400078e3cff */
[----:B------:R-:W-:Y:S02]  /*a340*/  LOP3.LUT R24, R24, R13, RZ, 0x3c, !PT ;  /* 0x0000000d18187212 */ /* 0x000fe400078e3cff */
[----:B------:R-:W-:Y:S02]  /*a350*/  IADD3 R13, P5, R32, 0x20, RZ ;  /* 0x00000020200d7810 */ /* 0x000fe40007fbe0ff */
[----:B------:R-:W-:-:S02]  /*a360*/  SEL R75, R7, R6, P0 ;  /* 0x00000006074b7207 */ /* 0x000fc40000000000 */
[----:B------:R-:W-:Y:S02]  /*a370*/  SEL R77, R6, R7, P0 ;  /* 0x00000007064d7207 */ /* 0x000fe40000000000 */
[----:B------:R-:W-:Y:S02]  /*a380*/  LOP3.LUT R7, R32, 0x180, RZ, 0xc0, !PT ;  /* 0x0000018020077812 */ /* 0x000fe400078ec0ff */
[----:B------:R-:W-:Y:S02]  /*a390*/  SHF.R.U64 R12, R12, 0x3, RZ ;  /* 0x000000030c0c7819 */ /* 0x000fe400000012ff */
[----:B------:R-:W-:Y:S02]  /*a3a0*/  LOP3.LUT R8, R8, R15, RZ, 0x3c, !PT ;  /* 0x0000000f08087212 */ /* 0x000fe400078e3cff */
[----:B------:R-:W-:Y:S01]  /*a3b0*/  MOV R68, R10 ;  /* 0x0000000a00447202 */ /* 0x000fe20000000f00 */
[----:B------:R-:W-:Y:S01]  /*a3c0*/  VIADD R11, R17, UR41 ;  /* 0x00000029110b7c36 */ /* 0x000fe20008000000 */
[----:B------:R-:W-:-:S02]  /*a3d0*/  SEL R45, R31, R30, P0 ;  /* 0x0000001e1f2d7207 */ /* 0x000fc40000000000 */
[----:B------:R-:W-:Y:S02]  /*a3e0*/  SEL R5, R30, R31, P0 ;  /* 0x0000001f1e057207 */ /* 0x000fe40000000000 */
[----:B------:R-:W-:Y:S02]  /*a3f0*/  LOP3.LUT R6, R13, 0x180, RZ, 0xc0, !PT ;  /* 0x000001800d067812 */ /* 0x000fe400078ec0ff */
[----:B------:R-:W-:Y:S02]  /*a400*/  IADD3 R31, P1, R36, 0x1800, RZ ;  /* 0x00001800241f7810 */ /* 0x000fe40007f3e0ff */
[----:B------:R-:W-:Y:S02]  /*a410*/  SEL R57, R94, R95, P0 ;  /* 0x0000005f5e397207 */ /* 0x000fe40000000000 */
[----:B------:R-:W-:Y:S02]  /*a420*/  SHF.R.U64 R7, R7, 0x3, RZ ;  /* 0x0000000307077819 */ /* 0x000fe400000012ff */
[----:B------:R-:W-:-:S02]  /*a430*/  LOP3.LUT R26, R12, R29, RZ, 0x3c, !PT ;  /* 0x0000001d0c1a7212 */ /* 0x000fc400078e3cff */
[----:B------:R-:W-:Y:S01]  /*a440*/  MOV R58, R8 ;  /* 0x00000008003a7202 */ /* 0x000fe20000000f00 */
[----:B0-----:R-:W-:Y:S01]  /*a450*/  @P2 IMAD.HI.U32 R9, R11, R40, RZ ;  /* 0x000000280b092227 */ /* 0x001fe200078e00ff */
[----:B------:R-:W-:Y:S02]  /*a460*/  SEL R95, R95, R94, P0 ;  /* 0x0000005e5f5f7207 */ /* 0x000fe40000000000 */
[----:B------:R-:W-:Y:S01]  /*a470*/  SHF.R.U64 R6, R6, 0x3, RZ ;  /* 0x0000000306067819 */ /* 0x000fe200000012ff */
[----:B------:R-:W-:Y:S01]  /*a480*/  IMAD.MOV.U32 R8, RZ, RZ, R11 ;  /* 0x000000ffff087224 */ /* 0x000fe200078e000b */
[----:B------:R-:W-:Y:S02]  /*a490*/  LOP3.LUT R30, R31, 0x180, RZ, 0xc0, !PT ;  /* 0x000001801f1e7812 */ /* 0x000fe400078ec0ff */
[----:B------:R-:W-:Y:S01]  /*a4a0*/  LOP3.LUT R32, R7, R32, RZ, 0x3c, !PT ;  /* 0x0000002007207212 */ /* 0x000fe200078e3cff */
[----:B------:R-:W-:Y:S01]  /*a4b0*/  IMAD.X R7, RZ, RZ, R33, P5 ;  /* 0x000000ffff077224 */ /* 0x000fe200028e0621 */
[----:B------:R-:W-:-:S02]  /*a4c0*/  MOV R66, R26 ;  /* 0x0000001a00427202 */ /* 0x000fc40000000f00 */
[----:B------:R-:W-:Y:S02]  /*a4d0*/  LOP3.LUT R6, R6, R13, RZ, 0x3c, !PT ;  /* 0x0000000d06067212 */ /* 0x000fe400078e3cff */
[----:B------:R-:W-:Y:S02]  /*a4e0*/  SHF.R.U64 R30, R30, 0x3, RZ ;  /* 0x000000031e1e7819 */ /* 0x000fe400000012ff */
[----:B-1----:R-:W-:Y:S02]  /*a4f0*/  @P2 SHF.R.U32.HI R8, RZ, R42, R9 ;  /* 0x0000002aff082219 */ /* 0x002fe40000011609 */
[----:B------:R-:W-:Y:S01]  /*a500*/  LOP3.LUT R30, R30, R31, RZ, 0x3c, !PT ;  /* 0x0000001f1e1e7212 */ /* 0x000fe200078e3cff */
[----:B------:R-:W-:Y:S01]  /*a510*/  IMAD.X R31, RZ, RZ, R37, P1 ;  /* 0x000000ffff1f7224 */ /* 0x000fe200008e0625 */
[----:B------:R-:W-:Y:S01]  /*a520*/  MOV R64, R24 ;  /* 0x0000001800407202 */ /* 0x000fe20000000f00 */
[----:B------:R-:W-:Y:S01]  /*a530*/  IMAD.U32 R24, RZ, RZ, UR8 ;  /* 0x00000008ff187e24 */ /* 0x000fe2000f8e00ff */
[----:B------:R-:W-:Y:S01]  /*a540*/  MOV R70, R6 ;  /* 0x0000000600467202 */ /* 0x000fe20000000f00 */
[--C-:B------:R-:W-:Y:S01]  /*a550*/  IMAD.MOV R7, RZ, RZ, -R8.reuse ;  /* 0x000000ffff077224 */ /* 0x100fe200078e0a08 */
[----:B------:R-:W-:Y:S01]  /*a560*/  SHF.R.S32.HI R9, RZ, 0x1f, R8 ;  /* 0x0000001fff097819 */ /* 0x000fe20000011408 */
[----:B------:R-:W-:Y:S01]  /*a570*/  ULDC.64 UR8, c[0x0][0xae8] ;  /* 0x0002ba0000087ab9 */ /* 0x000fe20000000a00 */
[----:B------:R-:W-:Y:S01]  /*a580*/  IADD3 R8, P1, R8, UR6, RZ ;  /* 0x0000000608087c10 */ /* 0x000fe2000ff3e0ff */
[----:B------:R-:W-:Y:S01]  /*a590*/  IMAD R7, R38, R7, R11 ;  /* 0x0000000726077224 */ /* 0x000fe200078e020b */
[----:B------:R-:W-:-:S02]  /*a5a0*/  IADD3 R21, P4, R36, 0x4800, RZ ;  /* 0x0000480024157810 */ /* 0x000fc40007f9e0ff */
[----:B------:R-:W-:Y:S01]  /*a5b0*/  IADD3.X R9, R9, UR7, R24, P1, !PT ;  /* 0x0000000709097c10 */ /* 0x000fe20008ffe418 */
[----:B------:R-:W-:Y:S01]  /*a5c0*/  ULDC.64 UR6, c[0x0][0xb88] ;  /* 0x0002e20000067ab9 */ /* 0x000fe20000000a00 */
[----:B------:R-:W-:Y:S02]  /*a5d0*/  SHF.R.S32.HI R11, RZ, 0x1f, R7 ;  /* 0x0000001fff0b7819 */ /* 0x000fe40000011407 */
[----:B------:R-:W-:Y:S01]  /*a5e0*/  IADD3 R29, P3, R36, 0x3000, RZ ;  /* 0x00003000241d7810 */ /* 0x000fe20007f7e0ff */
[----:B------:R-:W-:Y:S01]  /*a5f0*/  IMAD.WIDE.U32 R8, R7, UR6, R8 ;  /* 0x0000000607087c25 */ /* 0x000fe2000f8e0008 */
[----:B------:R-:W-:Y:S02]  /*a600*/  LOP3.LUT R20, R21, 0x180, RZ, 0xc0, !PT ;  /* 0x0000018015147812 */ /* 0x000fe400078ec0ff */
[----:B------:R-:W-:Y:S02]  /*a610*/  LOP3.LUT R28, R29, 0x180, RZ, 0xc0, !PT ;  /* 0x000001801d1c7812 */ /* 0x000fe400078ec0ff */
[----:B------:R-:W-:-:S02]  /*a620*/  SHF.R.U64 R20, R20, 0x3, RZ ;  /* 0x0000000314147819 */ /* 0x000fc400000012ff */
[----:B------:R-:W-:Y:S02]  /*a630*/  SHF.R.U64 R28, R28, 0x3, RZ ;  /* 0x000000031c1c7819 */ /* 0x000fe400000012ff */
[----:B------:R-:W-:Y:S01]  /*a640*/  LOP3.LUT R20, R20, R21, RZ, 0x3c, !PT ;  /* 0x0000001514147212 */ /* 0x000fe200078e3cff */
[--C-:B------:R-:W-:Y:S01]  /*a650*/  IMAD.X R21, RZ, RZ, R37.reuse, P4 ;  /* 0x000000ffff157224 */ /* 0x100fe200020e0625 */
[----:B------:R-:W-:Y:S02]  /*a660*/  LOP3.LUT P1, RZ, R153, 0x3, RZ, 0xc0, !PT ;  /* 0x0000000399ff7812 */ /* 0x000fe4000782c0ff */
[----:B------:R-:W-:Y:S01]  /*a670*/  LOP3.LUT R28, R28, R29, RZ, 0x3c, !PT ;  /* 0x0000001d1c1c7212 */ /* 0x000fe200078e3cff */
[----:B------:R-:W-:Y:S01]  /*a680*/  IMAD.X R29, RZ, RZ, R37, P3 ;  /* 0x000000ffff1d7224 */ /* 0x000fe200018e0625 */
[----:B------:R-:W-:Y:S02]  /*a690*/  MOV R33, R32 ;  /* 0x0000002000217202 */ /* 0x000fe40000000f00 */
        /* <DEDUP_REMOVED lines=10> */
[----:B------:R-:W-:Y:S01]  /*a740*/  LOP3.LUT R36, R13, R36, RZ, 0x3c, !PT ;  /* 0x000000240d247212 */ /* 0x000fe200078e3cff */
[----:B------:R-:W-:Y:S01]  /*a750*/  IMAD.X R13, RZ, RZ, R37, P6 ;  /* 0x000000ffff0d7224 */ /* 0x000fe200030e0625 */
        /* <DEDUP_REMOVED lines=11> */
[----:B------:R-:W-:Y:S04]  /*a810*/  SHFL.IDX PT, R27, R63, R4, 0x1c1f ;  /* 0x001c1f043f1b7589 */ /* 0x000fe800000e0000 */
[----:B------:R-:W-:Y:S04]  /*a820*/  SHFL.IDX PT, R34, R34, R10, 0x1c1f ;  /* 0x001c1f0a22227589 */ /* 0x000fe800000e0000 */
[----:B------:R-:W-:Y:S04]  /*a830*/  SHFL.IDX PT, R48, R61, R10, 0x1c1f ;  /* 0x001c1f0a3d307589 */ /* 0x000fe800000e0000 */
[----:B------:R-:W0:Y:S04]  /*a840*/  SHFL.IDX PT, R50, R65, R10, 0x1c1f ;  /* 0x001c1f0a41327589 */ /* 0x000e2800000e0000 */
[----:B------:R-:W-:Y:S04]  /*a850*/  SHFL.IDX PT, R49, R49, R4, 0x1c1f ;  /* 0x001c1f0431317589 */ /* 0x000fe800000e0000 */
[----:B------:R-:W1:Y:S04]  /*a860*/  SHFL.IDX PT, R40, R35, R10, 0x1c1f ;  /* 0x001c1f0a23287589 */ /* 0x000e6800000e0000 */
[----:B------:R-:W-:Y:S04]  /*a870*/  SHFL.IDX PT, R51, R51, R4, 0x1c1f ;  /* 0x001c1f0433337589 */ /* 0x000fe800000e0000 */
[----:B------:R-:W-:Y:S04]  /*a880*/  SHFL.IDX PT, R67, R67, R4, 0x1c1f ;  /* 0x001c1f0443437589 */ /* 0x000fe800000e0000 */
[----:B------:R2:W3:Y:S04]  /*a890*/  SHFL.IDX PT, R42, R39, R10, 0x1c1f ;  /* 0x001c1f0a272a7589 */ /* 0x0004e800000e0000 */
[----:B------:R-:W4:Y:S01]  /*a8a0*/  SHFL.IDX PT, R52, R69, R10, 0x1c1f ;  /* 0x001c1f0a45347589 */ /* 0x000f2200000e0000 */
[----:B0-----:R-:W-:-:S02]  /*a8b0*/  SEL R25, R27, R50, P0 ;  /* 0x000000321b197207 */ /* 0x001fc40000000000 */
[----:B------:R-:W-:Y:S01]  /*a8c0*/  SEL R27, R50, R27, P0 ;  /* 0x0000001b321b7207 */ /* 0x000fe20000000000 */
[----:B------:R-:W-:Y:S01]  /*a8d0*/  SHFL.IDX PT, R53, R53, R4, 0x1c1f ;  /* 0x001c1f0435357589 */ /* 0x000fe200000e0000 */
[----:B--2---:R-:W-:-:S03]  /*a8e0*/  IMAD R39, R38, UR5, RZ ;  /* 0x0000000526277c24 */ /* 0x004fc6000f8e02ff */
[----:B------:R-:W-:Y:S01]  /*a8f0*/  SHFL.IDX PT, R71, R71, R4, 0x1c1f ;  /* 0x001c1f0447477589 */ /* 0x000fe200000e0000 */
[----:B-1----:R-:W-:-:S03]  /*a900*/  SEL R32, R49, R40, P0 ;  /* 0x0000002831207207 */ /* 0x002fc60000000000 */
[----:B------:R-:W0:Y:S04]  /*a910*/  SHFL.IDX PT, R46, R55, R10, 0x1c1f ;  /* 0x001c1f0a372e7589 */ /* 0x000e2800000e0000 */
[----:B------:R-:W1:Y:S04]  /*a920*/  SHFL.IDX PT, R54, R73, R10, 0x1c1f ;  /* 0x001c1f0a49367589 */ /* 0x000e6800000e0000 */
[----:B------:R2:W-:Y:S04]  /*a930*/  SHFL.IDX PT, R75, R75, R4, 0x1c1f ;  /* 0x001c1f044b4b7589 */ /* 0x0005e800000e0000 */
[----:B------:R3:W1:Y:S01]  /*a940*/  SHFL.IDX PT, R56, R77, R10, 0x1c1f ;  /* 0x001c1f0a4d387589 */ /* 0x00066200000e0000 */
[----:B--2---:R-:W-:-:S04]  /*a950*/  IMAD R4, R11, UR6, RZ ;  /* 0x000000060b047c24 */ /* 0x004fc8000f8e02ff */
[----:B------:R-:W-:Y:S01]  /*a960*/  IMAD R11, R7, UR7, R4 ;  /* 0x00000007070b7c24 */ /* 0x000fe2000f8e0204 */
[----:B------:R-:W-:Y:S01]  /*a970*/  SEL R7, R26, R57, P0 ;  /* 0x000000391a077207 */ /* 0x000fe20000000000 */
[----:B------:R-:W-:Y:S01]  /*a980*/  VIADD R26, R155, UR41 ;  /* 0x000000299b1a7c36 */ /* 0x000fe20008000000 */
[----:B------:R-:W-:Y:S01]  /*a990*/  ULDC.64 UR6, c[0x0][0xb50] ;  /* 0x0002d40000067ab9 */ /* 0x000fe20000000a00 */
[----:B------:R-:W-:Y:S01]  /*a9a0*/  IMAD.IADD R9, R9, 0x1, R11 ;  /* 0x0000000109097824 */ /* 0x000fe200078e020b */
[----:B------:R-:W-:Y:S01]  /*a9b0*/  LEA R35, P4, R8, UR6, 0x2 ;  /* 0x0000000608237c11 */ /* 0x000fe2000f8810ff */
[----:B---3--:R-:W-:Y:S01]  /*a9c0*/  VIADD R10, R26, 0x8 ;  /* 0x000000081a0a7836 */ /* 0x008fe20000000000 */
[----:B------:R-:W-:Y:S02]  /*a9d0*/  SEL R4, R41, R6, P0 ;  /* 0x0000000629047207 */ /* 0x000fe40000000000 */
[----:B------:R-:W-:Y:S01]  /*a9e0*/  SEL R6, R6, R41, P0 ;  /* 0x0000002906067207 */ /* 0x000fe20000000000 */
[----:B------:R-:W-:Y:S01]  /*a9f0*/  SHFL.IDX PT, R60, R35, RZ, 0x1c1f ;  /* 0x001c1fff233c7589 */ /* 0x000fe200000e0000 */
[----:B------:R-:W-:-:S02]  /*aa00*/  ISETP.GE.OR P3, PT, R26, R39, P1 ;  /* 0x000000271a00720c */ /* 0x000fc40000f66670 */
[----:B------:R-:W-:Y:S01]  /*aa10*/  LEA.HI.X R41, R8, UR7, R9, 0x2, P4 ;  /* 0x0000000708297c11 */ /* 0x000fe2000a0f1409 */
[----:B------:R4:W-:Y:S01]  /*aa20*/  STSM.16.M88.4 [R33], R4 ;  /* 0x0000000421007844 */ /* 0x0009e20000000200 */
[----:B------:R-:W-:Y:S02]  /*aa30*/  ISETP.GE.OR P1, PT, R10, R39, P1 ;  /* 0x000000270a00720c */ /* 0x000fe40000f26670 */
[----:B------:R-:W-:Y:S01]  /*aa40*/  SEL R8, R45, R24, P0 ;  /* 0x000000182d087207 */ /* 0x000fe20000000000 */
[----:B------:R2:W-:Y:S01]  /*aa50*/  SHFL.IDX PT, R62, R35, 0x1, 0x1c1f ;  /* 0x003c1f00233e7f89 */ /* 0x0005e200000e0000 */
[----:B------:R-:W-:Y:S02]  /*aa60*/  SEL R10, R24, R45, P0 ;  /* 0x0000002d180a7207 */ /* 0x000fe40000000000 */
[----:B------:R-:W-:Y:S01]  /*aa70*/  SEL R24, R47, R34, P0 ;  /* 0x000000222f187207 */ /* 0x000fe20000000000 */
[----:B------:R-:W3:Y:S01]  /*aa80*/  SHFL.IDX PT, R61, R41, RZ, 0x1c1f ;  /* 0x001c1fff293d7589 */ /* 0x000ee200000e0000 */
[----:B------:R-:W-:-:S02]  /*aa90*/  SEL R26, R34, R47, P0 ;  /* 0x0000002f221a7207 */ /* 0x000fc40000000000 */
[----:B------:R-:W-:Y:S01]  /*aaa0*/  SEL R9, R59, R48, P0 ;  /* 0x000000303b097207 */ /* 0x000fe20000000000 */
[----:B------:R1:W3:Y:S01]  /*aab0*/  SHFL.IDX PT, R63, R41, 0x1, 0x1c1f ;  /* 0x003c1f00293f7f89 */ /* 0x0002e200000e0000 */
[----:B------:R-:W-:Y:S02]  /*aac0*/  SEL R11, R48, R59, P0 ;  /* 0x0000003b300b7207 */ /* 0x000fe40000000000 */
[----:B------:R-:W-:Y:S02]  /*aad0*/  SEL R34, R40, R49, P0 ;  /* 0x0000003128227207 */ /* 0x000fe40000000000 */
[----:B------:R-:W-:Y:S01]  /*aae0*/  SEL R40, R51, R42, P0 ;  /* 0x0000002a33287207 */ /* 0x000fe20000000000 */
[----:B------:R-:W-:Y:S01]  /*aaf0*/  STSM.16.M88.4 [R70], R8 ;  /* 0x0000000846007844 */ /* 0x000fe20000000200 */
[----:B----4-:R-:W-:Y:S02]  /*ab00*/  SEL R33, R67, R52, P0 ;  /* 0x0000003443217207 */ /* 0x010fe40000000000 */
[----:B--2---:R-:W-:Y:S01]  /*ab10*/  SEL R35, R52, R67, P0 ;  /* 0x0000004334237207 */ /* 0x004fe20000000000 */
[----:B------:R-:W-:Y:S01]  /*ab20*/  STSM.16.M88.4 [R58], R24 ;  /* 0x000000183a007844 */ /* 0x000fe20000000200 */
[----:B------:R-:W-:-:S02]  /*ab30*/  SEL R42, R42, R51, P0 ;  /* 0x000000332a2a7207 */ /* 0x000fc40000000000 */
[----:B0-----:R-:W-:Y:S01]  /*ab40*/  SEL R44, R53, R46, P0 ;  /* 0x0000002e352c7207 */ /* 0x001fe20000000000 */
[----:B------:R0:W-:Y:S01]  /*ab50*/  STSM.16.M88.4 [R68], R32 ;  /* 0x0000002044007844 */ /* 0x0001e20000000200 */
[----:B-1----:R-:W-:Y:S02]  /*ab60*/  SEL R41, R71, R54, P0 ;  /* 0x0000003647297207 */ /* 0x002fe40000000000 */
[----:B------:R-:W-:Y:S02]  /*ab70*/  SEL R43, R54, R71, P0 ;  /* 0x00000047362b7207 */ /* 0x000fe40000000000 */
[----:B------:R-:W-:Y:S02]  /*ab80*/  SEL R46, R46, R53, P0 ;  /* 0x000000352e2e7207 */ /* 0x000fe40000000000 */
[----:B------:R-:W-:Y:S01]  /*ab90*/  SEL R45, R75, R56, P0 ;  /* 0x000000384b2d7207 */ /* 0x000fe20000000000 */
[----:B------:R-:W-:Y:S01]  /*aba0*/  STSM.16.M88.4 [R66], R40 ;  /* 0x0000002842007844 */ /* 0x000fe20000000200 */
[----:B------:R-:W-:-:S05]  /*abb0*/  SEL R47, R56, R75, P0 ;  /* 0x0000004b382f7207 */ /* 0x000fca0000000000 */
[----:B------:R-:W-:Y:S01]  /*abc0*/  STSM.16.M88.4 [R64], R44 ;  /* 0x0000002c40007844 */ /* 0x000fe20000000200 */
[----:B0-----:R-:W0:Y:S08]  /*abd0*/  @P2 LDC R33, c[0x0][0xbec] ;  /* 0x0002fb00ff212b82 */ /* 0x001e300000000800 */
[----:B------:R-:W-:Y:S08]  /*abe0*/  BAR.SYNC.DEFER_BLOCKING 0x1, 0x180 ;  /* 0x0046000000007b1d */ /* 0x000ff00000010000 */
[----:B------:R-:W1:Y:S01]  /*abf0*/  @P2 LDC R35, c[0x0][0xbf0] ;  /* 0x0002fc00ff232b82 */ /* 0x000e620000000800 */
[----:B------:R-:W-:-:S02]  /*ac00*/  UIMAD UR5, UR12, UR8, URZ ;  /* 0x000000080c0572a4 */ /* 0x000fc4000f8e023f */
[----:B------:R-:W-:Y:S02]  /*ac10*/  UIMAD.WIDE.U32 UR6, UR44, UR8, URZ ;  /* 0x000000082c0672a5 */ /* 0x000fe4000f8e003f */
[----:B------:R-:W-:Y:S01]  /*ac20*/  UIMAD UR5, UR44, UR9, UR5 ;  /* 0x000000092c0572a4 */ /* 0x000fe2000f8e0205 */
[----:B---3--:R2:W-:Y:S04]  /*ac30*/  @!P3 ST.E desc[UR50][R60.64], R0 ;  /* 0x000000003c00b985 */ /* 0x0085e8000c101932 */
[----:B------:R3:W-:Y:S01]  /*ac40*/  @!P1 ST.E desc[UR50][R62.64], R2 ;  /* 0x000000023e009985 */ /* 0x0007e2000c101932 */
[----:B------:R-:W-:-:S03]  /*ac50*/  UIMAD UR8, UR13, UR10, URZ ;  /* 0x0000000a0d0872a4 */ /* 0x000fc6000f8e023f */
[----:B------:R4:W5:Y:S01]  /*ac60*/  LD.E.128 R56, desc[UR50][R14.64] ;  /* 0x000000320e387980 */ /* 0x000962000c101d00 */
[----:B--2---:R-:W-:Y:S01]  /*ac70*/  IMAD R0, R23, 0x60, R152 ;  /* 0x0000006017007824 */ /* 0x004fe200078e0298 */
[----:B------:R-:W-:Y:S02]  /*ac80*/  UIADD3 UR7, UR7, UR5, URZ ;  /* 0x0000000507077290 */ /* 0x000fe4000fffe03f */
[----:B------:R2:W5:Y:S01]  /*ac90*/  LD.E.128 R8, desc[UR50][R20.64] ;  /* 0x0000003214087980 */ /* 0x000562000c101d00 */
[----:B---3--:R-:W-:-:S03]  /*aca0*/  VIADD R2, R0, UR41 ;  /* 0x0000002900027c36 */ /* 0x008fc60008000000 */
[----:B------:R3:W5:Y:S01]  /*acb0*/  LD.E.128 R52, desc[UR50][R28.64] ;  /* 0x000000321c347980 */ /* 0x000762000c101d00 */
[----:B0-----:R-:W-:-:S03]  /*acc0*/  @P2 IMAD.HI.U32 R0, R2, R33, RZ ;  /* 0x0000002102002227 */ /* 0x001fc600078e00ff */
[----:B------:R0:W5:Y:S01]  /*acd0*/  LD.E.128 R24, desc[UR50][R12.64] ;  /* 0x000000320c187980 */ /* 0x000162000c101d00 */
[----:B----4-:R-:W-:Y:S01]  /*ace0*/  IMAD.MOV.U32 R15, RZ, RZ, R2 ;  /* 0x000000ffff0f7224 */ /* 0x010fe200078e0002 */
[----:B-1----:R-:W-:Y:S01]  /*acf0*/  @P2 SHF.R.U32.HI R15, RZ, R35, R0 ;  /* 0x00000023ff0f2219 */ /* 0x002fe20000011600 */
[----:B------:R-:W-:Y:S01]  /*ad00*/  UIMAD UR5, UR43, UR11, UR8 ;  /* 0x0000000b2b0572a4 */ /* 0x000fe2000f8e0208 */
[----:B------:R1:W5:Y:S01]  /*ad10*/  LD.E.128 R48, desc[UR50][R36.64] ;  /* 0x0000003224307980 */ /* 0x000362000c101d00 */
[----:B------:R-:W-:Y:S01]  /*ad20*/  UIMAD.WIDE.U32 UR6, UR43, UR10, UR6 ;  /* 0x0000000a2b0672a5 */ /* 0x000fe2000f8e0006 */
[--C-:B------:R-:W-:Y:S01]  /*ad30*/  SHF.R.S32.HI R0, RZ, 0x1f, R15.reuse ;  /* 0x0000001fff007819 */ /* 0x100fe2000001140f */
[----:B--2---:R-:W-:Y:S01]  /*ad40*/  IMAD.MOV R21, RZ, RZ, -R15 ;  /* 0x000000ffff157224 */ /* 0x004fe200078e0a0f */
        /* <DEDUP_REMOVED lines=20> */
[C---:B------:R-:W-:Y:S02]  /*ae90*/  IMAD R15, R21.reuse, UR7, R0 ;  /* 0x00000007150f7c24 */ /* 0x040fe4000f8e0200 */
        /* <DEDUP_REMOVED lines=27> */
.L_x_12305:
[----:B------:R-:W-:Y:S05]  /*b050*/  BSYNC B1 ;  /* 0x0000000000017941 */ /* 0x000fea0003800000 */
.L_x_12304:
[----:B------:R-:W-:Y:S01]  /*b060*/  VIADD R0, R0, 0x60 ;  /* 0x0000006000007836 */ /* 0x000fe20000000000 */
[----:B--2---:R2:W4:Y:S04]  /*b070*/  SHFL.IDX PT, R13, R29, 0x1, 0x1c1f ;  /* 0x003c1f001d0d7f89 */ /* 0x00452800000e0000 */
[----:B------:R-:W-:Y:S01]  /*b080*/  ISETP.GE.AND P0, PT, R0, R39, PT ;  /* 0x000000270000720c */ /* 0x000fe20003f06270 */
[----:B0-----:R2:W0:-:S12]  /*b090*/  SHFL.IDX PT, R12, R28, 0x1, 0x1c1f ;  /* 0x003c1f001c0c7f89 */ /* 0x00141800000e0000 */
[----:B--2---:R-:W-:Y:S05]  /*b0a0*/  @P0 BRA `(.L_x_12306) ;  /* 0x0000000800300947 */ /* 0x004fea0003800000 */
[----:B------:R-:W-:Y:S02]  /*b0b0*/  ULDC UR5, c[0x0][0xac8] ;  /* 0x0002b20000057ab9 */ /* 0x000fe40000000800 */
[----:B------:R-:W-:Y:S02]  /*b0c0*/  ISETP.GE.AND P2, PT, R19, UR5, PT ;  /* 0x0000000513007c0c */ /* 0x000fe4000bf46270 */
[----:B------:R-:W-:-:S11]  /*b0d0*/  ISETP.GE.AND P1, PT, R18, UR5, PT ;  /* 0x0000000512007c0c */ /* 0x000fd6000bf26270 */
[C---:B0--3--:R-:W-:Y:S02]  /*b0e0*/  @!P2 LEA R14, P0, R19.reuse, R12, 0x1 ;  /* 0x0000000c130ea211 */ /* 0x049fe400078008ff */
[----:B-1--4-:R-:W-:Y:S02]  /*b0f0*/  @!P1 IMAD.WIDE R2, R18, 0x2, R12 ;  /* 0x0000000212029825 */ /* 0x012fe400078e020c */
[----:B------:R-:W-:Y:S02]  /*b100*/  @!P2 LEA.HI.X R15, R19, R13, R72, 0x1, P0 ;  /* 0x0000000d130fa211 */ /* 0x000fe400000f0c48 */
[----:B------:R-:W-:Y:S01]  /*b110*/  ISETP.GE.AND P0, PT, R22, UR5, PT ;  /* 0x0000000516007c0c */ /* 0x000fe2000bf06270 */
[----:B-----5:R2:W-:Y:S04]  /*b120*/  @!P1 ST.E.128 desc[UR50][R2.64], R4 ;  /* 0x0000000402009985 */ /* 0x0205e8000c101d32 */
[----:B------:R2:W-:Y:S08]  /*b130*/  @!P2 ST.E.128 desc[UR50][R14.64], R8 ;  /* 0x000000080e00a985 */ /* 0x0005f0000c101d32 */
[----:B------:R-:W-:Y:S05]  /*b140*/  @P0 BRA `(.L_x_12306) ;  /* 0x0000000800080947 */ /* 0x000fea0003800000 */
[----:B--2---:R-:W-:-:S04]  /*b150*/  LEA R2, P0, R22, R12, 0x1 ;  /* 0x0000000c16027211 */ /* 0x004fc800078008ff */
[----:B------:R-:W-:-:S05]  /*b160*/  LEA.HI.X R3, R22, R13, R157, 0x1, P0 ;  /* 0x0000000d16037211 */ /* 0x000fca00000f0c9d */
[----:B------:R0:W-:Y:S01]  /*b170*/  ST.E.128 desc[UR50][R2.64], R24 ;  /* 0x0000001802007985 */ /* 0x0001e2000c101d32 */
[----:B------:R-:W-:Y:S05]  /*b180*/  BRA `(.L_x_12306) ;  /* 0x0000000400f87947 */ /* 0x000fea0003800000 */
.L_x_12303:
        /* <DEDUP_REMOVED lines=52> */
.L_x_12308:
[----:B------:R-:W-:Y:S05]  /*b4d0*/  BSYNC B1 ;  /* 0x0000000000017941 */ /* 0x000fea0003800000 */
.L_x_12307:
        /* <DEDUP_REMOVED lines=13> */
[----:B------:R-:W-:-:S02]  /*b5b0*/  UIMAD.WIDE.U32 UR6, UR43, UR10, UR6 ;  /* 0x0000000a2b0672a5 */ /* 0x000fc4000f8e0006 */
[----:B------:R-:W-:Y:S01]  /*b5c0*/  UIMAD UR5, UR43, UR11, UR5 ;  /* 0x0000000b2b0572a4 */ /* 0x000fe2000f8e0205 */
[--C-:B------:R-:W-:Y:S01]  /*b5d0*/  SHF.R.S32.HI R0, RZ, 0x1f, R5.reuse ;  /* 0x0000001fff007819 */ /* 0x100fe20000011405 */
[----:B------:R-:W-:Y:S01]  /*b5e0*/  IMAD.MOV R7, RZ, RZ, -R5 ;  /* 0x000000ffff077224 */ /* 0x000fe200078e0a05 */
[----:B------:R-:W-:Y:S01]  /*b5f0*/  ULDC.64 UR8, c[0x0][0xae0] ;  /* 0x0002b80000087ab9 */ /* 0x000fe20000000a00 */
[----:B------:R-:W-:Y:S02]  /*b600*/  UIADD3 UR5, UR7, UR5, URZ ;  /* 0x0000000507057290 */ /* 0x000fe4000fffe03f */
[----:B------:R-:W-:Y:S02]  /*b610*/  IMAD.U32 R3, RZ, RZ, UR7 ;  /* 0x00000007ff037e24 */ /* 0x000fe4000f8e00ff */
[----:B------:R-:W-:Y:S02]  /*b620*/  IMAD R7, R8, R7, R6 ;  /* 0x0000000708077224 */ /* 0x000fe400078e0206 */
[----:B------:R-:W-:-:S02]  /*b630*/  IMAD R0, R0, UR8, RZ ;  /* 0x0000000800007c24 */ /* 0x000fc4000f8e02ff */
        /* <DEDUP_REMOVED lines=33> */
.L_x_12310:
[----:B------:R-:W-:Y:S05]  /*b850*/  BSYNC B1 ;  /* 0x0000000000017941 */ /* 0x000fea0003800000 */
.L_x_12309:
        /* <DEDUP_REMOVED lines=17> */
.L_x_12306:
[----:B------:R-:W-:Y:S05]  /*b970*/  BSYNC B0 ;  /* 0x0000000000007941 */ /* 0x000fea0003800000 */
.L_x_12302:
[----:B------:R-:W-:Y:S02]  /*b980*/  ULDC UR5, c[0x0][0xc38] ;  /* 0x00030e0000057ab9 */ /* 0x000fe40000000800 */
[----:B------:R-:W-:-:S06]  /*b990*/  UISETP.GE.AND UP0, UPT, UR4, UR5, UPT ;  /* 0x000000050400728c */ /* 0x000fcc000bf06270 */
[----:B------:R-:W-:-:S13]  /*b9a0*/  PLOP3.LUT P0, PT, PT, PT, UP0, 0x80, 0x0 ;  /* 0x000000000000781c */ /* 0x000fda0003f0f008 */
[----:B------:R-:W-:Y:S05]  /*b9b0*/  @!P0 BRA `(.L_x_12311) ;  /* 0xffffff5000bc8947 */ /* 0x000fea000383ffff */
[----:B------:R-:W-:Y:S05]  /*b9c0*/  EXIT ;  /* 0x000000000000794d */ /* 0x000fea0003800000 */
.L_x_12261:
[----:B------:R-:W-:-:S08]  /*b9d0*/  NOP ;  /* 0x0000000000007918 */ /* 0x000fd00000000000 */
[----:B------:R-:W0:-:S00]  /*b9e0*/  USETMAXREG.DEALLOC.CTAPOOL 0x20 ;  /* 0x00000020000079c8 */ /* 0x000e0000080e0500 */
[----:B0-----:R-:W-:-:S06]  /*b9f0*/  LOP3.LUT R2, R0, 0x3, RZ, 0xc0, !PT ;  /* 0x0000000300027812 */ /* 0x001fcc00078ec0ff */
[----:B------:R-:W0:Y:S01]  /*ba00*/  S2UR UR5, SR_CTAID.X ;  /* 0x00000000000579c3 */ /* 0x000e220000002500 */
[----:B------:R-:W-:Y:S01]  /*ba10*/  LOP3.LUT R17, R17, 0xfffff7ff, RZ, 0xc0, !PT ;  /* 0xfffff7ff11117812 */ /* 0x000fe200078ec0ff */
[----:B------:R-:W-:Y:S01]  /*ba20*/  STL [R1+0x1c], RZ ;  /* 0x00001cff01007387 */ /* 0x000fe20000100800 */
[----:B------:R-:W-:Y:S02]  /*ba30*/  IMAD.MOV.U32 R25, RZ, RZ, 0x1 ;  /* 0x00000001ff197424 */ /* 0x000fe400078e00ff */
[----:B------:R-:W-:Y:S01]  /*ba40*/  IMAD.MOV.U32 R22, RZ, RZ, RZ ;  /* 0x000000ffff167224 */ /* 0x000fe200078e00ff */
        /* <DEDUP_REMOVED lines=93> */
[----:B------:R-:W-:Y:S01]  /*c020*/  UIMAD UR37, UR37, UR38, URZ ;  /* 0x00000026252572a4 */ /* 0x000fe2000f8e023f */
[----:B------:R-:W-:Y:S01]  /*c030*/  ULDC UR45, c[0x0][0xc] ;  /* 0x00000300002d7ab9 */ /* 0x000fe20000000800 */
[----:B------:R-:W-:-:S02]  /*c040*/  ULOP3.LUT UR46, UR39, 0x2, URZ, 0xfc, !UPT ;  /* 0x00000002272e7892 */ /* 0x000fc4000f8efc3f */
[----:B------:R-:W-:Y:S02]  /*c050*/  ULOP3.LUT UR47, UR39, 0x1, URZ, 0xfc, !UPT ;  /* 0x00000001272f7892 */ /* 0x000fe4000f8efc3f */
[----:B------:R-:W-:Y:S02]  /*c060*/  UIADD3 UR38, UR36, 0x80, -UR38 ;  /* 0x0000008024267890 */ /* 0x000fe4000fffe826 */
[----:B------:R-:W-:Y:S01]  /*c070*/  USHF.R.S32.HI UR40, URZ, 0x7, UR5 ;  /* 0x000000073f287899 */ /* 0x000fe20008011405 */
[----:B--2---:R-:W-:-:S05]  /*c080*/  LEA R16, R13, R16, 0x18 ;  /* 0x000000100d107211 */ /* 0x004fca00078ec0ff */
[----:B------:R-:W-:-:S05]  /*c090*/  IMAD.IADD R3, R16, 0x1, R12 ;  /* 0x0000000110037824 */ /* 0x000fca00078e020c */
[----:B------:R1:W-:Y:S02]  /*c0a0*/  STL [R1+0x18], R3 ;  /* 0x0000180301007387 */ /* 0x0003e40000100800 */
.L_x_12379:
        /* <DEDUP_REMOVED lines=23> */
.L_x_12313:
[----:B------:R-:W-:Y:S01]  /*c220*/  ULDC UR8, c[0x0][0xc54] ;  /* 0x0003150000087ab9 */ /* 0x000fe20000000800 */
[----:B------:R-:W-:Y:S01]  /*c230*/  UMOV UR6, UR7 ;  /* 0x0000000700067c82 */ /* 0x000fe20008000000 */
[----:B------:R-:W-:-:S11]  /*c240*/  UISETP.NE.AND UP0, UPT, UR8, 0x1, UPT ;  /* 0x000000010800788c */ /* 0x000fd6000bf05270 */
[----:B------:R-:W-:Y:S02]  /*c250*/  @UP0 ULDC.64 UR10, c[0x0][0xc58] ;  /* 0x00031600000a0ab9 */ /* 0x000fe40000000a00 */
[----:B------:R-:W-:-:S04]  /*c260*/  UIMAD.WIDE.U32 UR4, UR7, UR10, URZ ;  /* 0x0000000a070472a5 */ /* 0x000fc8000f8e003f */
[----:B------:R-:W-:-:S04]  /*c270*/  @UP0 USHF.R.U32.HI UR6, URZ, UR11, UR5 ;  /* 0x0000000b3f060299 */ /* 0x000fc80008011605 */
[----:B------:R-:W-:-:S12]  /*c280*/  UIMAD UR4, UR6, UR8, URZ ;  /* 0x00000008060472a4 */ /* 0x000fd8000f8e023f */
.L_x_12314:
        /* <DEDUP_REMOVED lines=23> */
[----:B------:R-:W-:Y:S01]  /*c400*/  UISETP.NE.AND UP2, UPT, UR5, 0x1, UPT ;  /* 0x000000010500788c */ /* 0x000fe2000bf45270 */
[----:B------:R-:W-:Y:S01]  /*c410*/  BSSY B7, `(.L_x_12315) ;  /* 0x0000375000077945 */ /* 0x000fe20003800000 */
[----:B------:R-:W-:Y:S02]  /*c420*/  UIADD3 UR43, UR43, UR4, URZ ;  /* 0x000000042b2b7290 */ /* 0x000fe4000fffe03f */
[----:B------:R-:W-:Y:S02]  /*c430*/  UP2UR UR48, UPR, URZ, 0x4 ;  /* 0x000000043f307883 */ /* 0x000fe40008000000 */
[----:B------:R-:W-:-:S04]  /*c440*/  UIMAD UR6, UR43, 0xc0, URZ ;  /* 0x000000c02b0678a4 */ /* 0x000fc8000f8e023f */
        /* <DEDUP_REMOVED lines=32> */
.L_x_12316:
        /* <DEDUP_REMOVED lines=20> */
.L_x_12319:
[----:B------:R-:W-:Y:S05]  /*c790*/  BSYNC B6 ;  /* 0x0000000000067941 */ /* 0x000fea0003800000 */
.L_x_12318:
        /* <DEDUP_REMOVED lines=22> */
.L_x_12321:
[----:B------:R-:W-:Y:S05]  /*c900*/  BSYNC B6 ;  /* 0x0000000000067941 */ /* 0x000fea0003800000 */
.L_x_12320:
        /* <DEDUP_REMOVED lines=20> */
.L_x_12323:
[----:B------:R-:W-:Y:S05]  /*ca50*/  BSYNC B6 ;  /* 0x0000000000067941 */ /* 0x000fea0003800000 */
.L_x_12322:
        /* <DEDUP_REMOVED lines=19> */
.L_x_12325:
[----:B------:R-:W-:Y:S05]  /*cb90*/  BSYNC B6 ;  /* 0x0000000000067941 */ /* 0x000fea0003800000 */
.L_x_12324:
        /* <DEDUP_REMOVED lines=17> */
.L_x_12399:
        /* <DEDUP_REMOVED lines=41> */
.L_x_12327:
[----:B------:R-:W-:Y:S01]  /*cf40*/  IMAD R4, R22, 0x8, R16 ;  /* 0x0000000816047824 */ /* 0x000fe200078e0210 */
[----:B------:R-:W-:Y:S01]  /*cf50*/  SHF.L.U32 R21, R25, 0x1f, RZ ;  /* 0x0000001f19157819 */ /* 0x000fe200000006ff */
[----:B------:R-:W-:Y:S01]  /*cf60*/  BSSY B0, `(.L_x_12328) ;  /* 0x0000004000007945 */ /* 0x000fe20003800000 */
[----:B0-----:R-:W-:Y:S02]  /*cf70*/  SHF.R.S32.HI R18, RZ, 0x1f, R6 ;  /* 0x0000001fff127819 */ /* 0x001fe40000011406 */
[----:B------:R-:W0:Y:S02]  /*cf80*/  SYNCS.PHASECHK.TRANS64.TRYWAIT P0, [R4+URZ+0x19c80], R21 ;  /* 0x019c8015040075a7 */ /* 0x000e24000800017f */
[----:B0-----:R-:W-:Y:S05]  /*cf90*/  @!P0 BRA `(.L_x_12329) ;  /* 0x00000034003c8947 */ /* 0x001fea0003800000 */
.L_x_12400:
[----:B------:R-:W-:Y:S05]  /*cfa0*/  BSYNC B0 ;  /* 0x0000000000007941 */ /* 0x000fea0003800000 */
.L_x_12328:
        /* <DEDUP_REMOVED lines=47> */
.L_x_12406:
        /* <DEDUP_REMOVED lines=13> */
.L_x_12331:
        /* <DEDUP_REMOVED lines=11> */
.L_x_12332:
[----:B------:R2:W-:Y:S01]  /*d420*/  SYNCS.ARRIVE.TRANS64.A1T0 RZ, [R4+URZ+0x19c70], RZ ;  /* 0x019c70ff04ff79a7 */ /* 0x0005e2000810003f */
[----:B------:R-:W-:Y:S05]  /*d430*/  @!P4 BRA `(.L_x_12333) ;  /* 0x000000000004c947 */ /* 0x000fea0003800000 */
[----:B------:R-:W-:Y:S01]  /*d440*/  BPT.TRAP 0x1 ;  /* 0x000000040000795c */ /* 0x000fe20000300000 */
.L_x_12333:
[----:B------:R-:W3:Y:S01]  /*d450*/  SYNCS.PHASECHK.TRANS64.TRYWAIT P0, [R4+URZ+0x19c40], R21 ;  /* 0x019c4015040075a7 */ /* 0x000ee2000800017f */
[----:B------:R-:W-:Y:S04]  /*d460*/  BSSY B0, `(.L_x_12334) ;  /* 0x0000002000007945 */ /* 0x000fe80003800000 */
[----:B---3--:R-:W-:Y:S05]  /*d470*/  @!P0 BRA `(.L_x_12335) ;  /* 0x0000003000d08947 */ /* 0x008fea0003800000 */
.L_x_12407:
[----:B------:R-:W-:Y:S05]  /*d480*/  BSYNC B0 ;  /* 0x0000000000007941 */ /* 0x000fea0003800000 */
.L_x_12334:
        /* <DEDUP_REMOVED lines=37> */
.L_x_12413:
        /* <DEDUP_REMOVED lines=10> */
.L_x_12337:
        /* <DEDUP_REMOVED lines=11> */
.L_x_12338:
        /* <DEDUP_REMOVED lines=23> */
.L_x_12340:
[----:B------:R-:W-:Y:S05]  /*d9a0*/  BSYNC B6 ;  /* 0x0000000000067941 */ /* 0x000fea0003800000 */
.L_x_12339:
[----:B------:R1:W5:Y:S01]  /*d9b0*/  LDL R8, [R1+0x18] ;  /* 0x0000180001087983 */ /* 0x0003620000100800 */
[----:B------:R-:W-:Y:S01]  /*d9c0*/  UISETP.NE.AND UP0, UPT, UR48, URZ, UPT ;  /* 0x0000003f3000728c */ /* 0x000fe2000bf05270 */
[----:B------:R-:W-:Y:S01]  /*d9d0*/  IMAD.U32 R0, RZ, RZ, UR43 ;  /* 0x0000002bff007e24 */ /* 0x000fe2000f8e00ff */
[----:B------:R-:W4:Y:S01]  /*d9e0*/  S2R R18, SR_TID.X ;  /* 0x0000000000127919 */ /* 0x000f220000002100 */
[----:B------:R-:W0:Y:S03]  /*d9f0*/  S2R R2, SR_TID.X ;  /* 0x0000000000027919 */ /* 0x000e260000002100 */
[----:B------:R-:W-:Y:S01]  /*da00*/  PLOP3.LUT P0, PT, PT, PT, UP0, 0x80, 0x0 ;  /* 0x000000000000781c */ /* 0x000fe20003f0f008 */
[----:B------:R-:W-:Y:S01]  /*da10*/  ULDC.64 UR8, c[0x0][0x2d8] ;  /* 0x0000b60000087ab9 */ /* 0x000fe20000000a00 */
[----:B------:R-:W-:-:S03]  /*da20*/  R2UR UR6, R29 ;  /* 0x000000001d0672ca */ /* 0x000fc600000e0000 */
[----:B------:R-:W-:Y:S01]  /*da30*/  @UP0 ULDC UR4, c[0x0][0x44c] ;  /* 0x0001130000040ab9 */ /* 0x000fe20000000800 */
[----:B------:R-:W-:Y:S01]  /*da40*/  R2UR UR7, R19 ;  /* 0x00000000130772ca */ /* 0x000fe200000e0000 */
[----:B------:R-:W-:Y:S01]  /*da50*/  ULDC UR12, c[0x0][0x448] ;  /* 0x00011200000c7ab9 */ /* 0x000fe20000000800 */
[----:B------:R-:W-:Y:S01]  /*da60*/  ULDC.64 UR10, c[0x0][0x280] ;  /* 0x0000a000000a7ab9 */ /* 0x000fe20000000a00 */
[----:B------:R-:W-:Y:S01]  /*da70*/  @UP0 ULDC UR13, c[0x0][0x44c] ;  /* 0x00011300000d0ab9 */ /* 0x000fe20000000800 */
[C---:B------:R-:W-:Y:S02]  /*da80*/  LOP3.LUT P3, RZ, R17.reuse, 0x80, RZ, 0xc0, !PT ;  /* 0x0000008011ff7812 */ /* 0x040fe4000786c0ff */
[C---:B------:R-:W-:Y:S02]  /*da90*/  LOP3.LUT P4, RZ, R17.reuse, 0x40, RZ, 0xc0, !PT ;  /* 0x0000004011ff7812 */ /* 0x040fe4000788c0ff */
[----:B------:R-:W-:Y:S01]  /*daa0*/  LOP3.LUT P5, RZ, R17, 0x20, RZ, 0xc0, !PT ;  /* 0x0000002011ff7812 */ /* 0x000fe200078ac0ff */
[----:B----4-:R-:W-:Y:S01]  /*dab0*/  IMAD.SHL.U32 R18, R18, 0x40, RZ ;  /* 0x0000004012127824 */ /* 0x010fe200078e00ff */
[----:B0-----:R-:W-:-:S04]  /*dac0*/  LOP3.LUT R2, R2, 0x7f, RZ, 0xc0, !PT ;  /* 0x0000007f02027812 */ /* 0x001fc800078ec0ff */
[----:B------:R-:W-:Y:S02]  /*dad0*/  LOP3.LUT R18, R18, 0x40, RZ, 0xc0, !PT ;  /* 0x0000004012127812 */ /* 0x000fe400078ec0ff */
[----:B------:R-:W-:-:S04]  /*dae0*/  SHF.R.U32.HI R2, RZ, 0x1, R2 ;  /* 0x00000001ff027819 */ /* 0x000fc80000011602 */
[----:B------:R-:W-:-:S05]  /*daf0*/  LOP3.LUT R2, R2, R18, RZ, 0xfc, !PT ;  /* 0x0000001202027212 */ /* 0x000fca00078efcff */
[----:B------:R-:W-:-:S04]  /*db00*/  IMAD R0, R0, 0xc0, R2 ;  /* 0x000000c000007824 */ /* 0x000fc800078e0202 */
        /* <DEDUP_REMOVED lines=21> */
[----:B--23--:R-:W-:Y:S02]  /*dc60*/  IMAD.MOV R4, RZ, RZ, -R2 ;  /* 0x000000ffff047224 */ /* 0x00cfe400078e0a02 */
        /* <DEDUP_REMOVED lines=38> */
[----:B------:R-:W-:-:S03]  /*ded0*/  IMAD.U32 R0, RZ, RZ, UR43 ;  /* 0x0000002bff007e24 */ /* 0x000fc6000f8e00ff */
[----:B------:R-:W1:Y:S01]  /*dee0*/  SHFL.IDX PT, R2, R4, RZ, 0x1e1f ;  /* 0x001e1fff04027589 */ /* 0x000e6200000e0000 */
[----:B------:R-:W-:-:S03]  /*def0*/  IMAD R0, R0, 0xc0, R10 ;  /* 0x000000c000007824 */ /* 0x000fc600078e020a */
[----:B------:R-:W2:Y:S02]  /*df00*/  SHFL.IDX PT, R5, R5, 0x1, 0x1e1f ;  /* 0x003e1f0005057f89 */ /* 0x000ea400000e0000 */
[----:B------:R-:W-:Y:S02]  /*df10*/  ISETP.GE.AND P1, PT, R0, UR37, PT ;  /* 0x0000002500007c0c */ /* 0x000fe4000bf26270 */
[----:B------:R-:W3:Y:S04]  /*df20*/  SHFL.IDX PT, R4, R4, 0x1, 0x1e1f ;  /* 0x003e1f0004047f89 */ /* 0x000ee800000e0000 */
[----:B------:R-:W4:Y:S07]  /*df30*/  SHFL.IDX PT, R6, R6, RZ, 0x1e1f ;  /* 0x001e1fff06067589 */ /* 0x000f2e00000e0000 */
        /* <DEDUP_REMOVED lines=16> */
.L_x_12420:
        /* <DEDUP_REMOVED lines=12> */
.L_x_12343:
[----:B------:R-:W-:Y:S05]  /*e100*/  BSYNC B0 ;  /* 0x0000000000007941 */ /* 0x000fea0003800000 */
.L_x_12342:
[----:B------:R-:W-:Y:S01]  /*e110*/  NOP ;  /* 0x0000000000007918 */ /* 0x000fe20000000000 */
[----:B------:R-:W-:-:S13]  /*e120*/  PLOP3.LUT P0, PT, PT, PT, PT, 0x80, 0x0 ;  /* 0x000000000000781c */ /* 0x000fda0003f0f070 */
.L_x_12344:
        /* <DEDUP_REMOVED lines=18> */
.L_x_12421:
[----:B------:R-:W-:Y:S05]  /*e250*/  BSYNC B0 ;  /* 0x0000000000007941 */ /* 0x000fea0003800000 */
.L_x_12345:
[----:B------:R-:W-:-:S06]  /*e260*/  UISETP.GE.AND UP0, UPT, UR44, 0x2, UPT ;  /* 0x000000022c00788c */ /* 0x000fcc000bf06270 */
[----:B------:R-:W-:-:S13]  /*e270*/  PLOP3.LUT P0, PT, PT, PT, UP0, 0x40, 0x0 ;  /* 0x000000000000781c */ /* 0x000fda0003f0e808 */
[----:B------:R-:W-:Y:S05]  /*e280*/  @P0 BRA `(.L_x_12347) ;  /* 0x0000001000540947 */ /* 0x000fea0003800000 */
[----:B------:R-:W-:Y:S01]  /*e290*/  UIADD3 UR4, UR44, -0x2, URZ ;  /* 0xfffffffe2c047890 */ /* 0x000fe2000fffe03f */
[----:B------:R-:W-:Y:S02]  /*e2a0*/  IMAD.MOV.U32 R5, RZ, RZ, R25 ;  /* 0x000000ffff057224 */ /* 0x000fe400078e0019 */
[----:B------:R-:W-:-:S03]  /*e2b0*/  IMAD.MOV.U32 R0, RZ, RZ, R22 ;  /* 0x000000ffff007224 */ /* 0x000fc600078e0016 */
[----:B------:R-:W-:-:S07]  /*e2c0*/  IMAD.U32 R20, RZ, RZ, UR4 ;  /* 0x00000004ff147e24 */ /* 0x000fce000f8e00ff */
.L_x_12367:
        /* <DEDUP_REMOVED lines=43> */
.L_x_12348:
[----:B------:R-:W-:Y:S01]  /*e580*/  IMAD R4, R22, 0x8, R16 ;  /* 0x0000000816047824 */ /* 0x000fe200078e0210 */
[----:B------:R-:W-:Y:S01]  /*e590*/  SHF.L.U32 R10, R25, 0x1f, RZ ;  /* 0x0000001f190a7819 */ /* 0x000fe200000006ff */
[----:B------:R-:W-:Y:S01]  /*e5a0*/  BSSY B0, `(.L_x_12349) ;  /* 0x0000004000007945 */ /* 0x000fe20003800000 */
[----:B------:R-:W-:Y:S02]  /*e5b0*/  SHF.R.S32.HI R9, RZ, 0x1f, R8 ;  /* 0x0000001fff097819 */ /* 0x000fe40000011408 */
[----:B------:R-:W0:Y:S02]  /*e5c0*/  SYNCS.PHASECHK.TRANS64.TRYWAIT P0, [R4+URZ+0x19c80], R10 ;  /* 0x019c800a040075a7 */ /* 0x000e24000800017f */
[----:B0-----:R-:W-:Y:S05]  /*e5d0*/  @!P0 BRA `(.L_x_12350) ;  /* 0x0000002800348947 */ /* 0x001fea0003800000 */
.L_x_12422:
[----:B------:R-:W-:Y:S05]  /*e5e0*/  BSYNC B0 ;  /* 0x0000000000007941 */ /* 0x000fea0003800000 */
.L_x_12349:
        /* <DEDUP_REMOVED lines=37> */
.L_x_12428:
        /* <DEDUP_REMOVED lines=13> */
.L_x_12352:
        /* <DEDUP_REMOVED lines=11> */
.L_x_12353:
[----:B------:R2:W-:Y:S01]  /*e9c0*/  SYNCS.ARRIVE.TRANS64.A1T0 RZ, [R4+URZ+0x19c70], RZ ;  /* 0x019c70ff04ff79a7 */ /* 0x0005e2000810003f */
[----:B------:R-:W-:Y:S05]  /*e9d0*/  @!P3 BRA `(.L_x_12354) ;  /* 0x000000000004b947 */ /* 0x000fea0003800000 */
[----:B------:R-:W-:Y:S01]  /*e9e0*/  BPT.TRAP 0x1 ;  /* 0x000000040000795c */ /* 0x000fe20000300000 */
.L_x_12354:
[----:B------:R-:W3:Y:S01]  /*e9f0*/  SYNCS.PHASECHK.TRANS64.TRYWAIT P0, [R4+URZ+0x19c40], R10 ;  /* 0x019c400a040075a7 */ /* 0x000ee2000800017f */
[----:B------:R-:W-:Y:S04]  /*ea00*/  BSSY B0, `(.L_x_12355) ;  /* 0x0000002000007945 */ /* 0x000fe80003800000 */
[----:B---3--:R-:W-:Y:S05]  /*ea10*/  @!P0 BRA `(.L_x_12356) ;  /* 0x0000002400e48947 */ /* 0x008fea0003800000 */
.L_x_12429:
[----:B------:R-:W-:Y:S05]  /*ea20*/  BSYNC B0 ;  /* 0x0000000000007941 */ /* 0x000fea0003800000 */
.L_x_12355:
        /* <DEDUP_REMOVED lines=34> */
.L_x_12435:
        /* <DEDUP_REMOVED lines=10> */
.L_x_12358:
        /* <DEDUP_REMOVED lines=11> */
.L_x_12359:
[----:B------:R-:W-:Y:S01]  /*eda0*/  IMAD.U32 R2, RZ, RZ, UR47 ;  /* 0x0000002fff027e24 */ /* 0x000fe2000f8e00ff */
[----:B------:R0:W-:Y:S04]  /*edb0*/  SYNCS.ARRIVE.TRANS64.A1T0 RZ, [R4+URZ+0x19c30], RZ ;  /* 0x019c30ff04ff79a7 */ /* 0x0001e8000810003f */
[----:B------:R-:W-:-:S13]  /*edc0*/  ISETP.NE.AND P0, PT, R2, 0x3, PT ;  /* 0x000000030200780c */ /* 0x000fda0003f05270 */
[----:B0-----:R-:W-:Y:S05]  /*edd0*/  @!P0 BRA `(.L_x_12360) ;  /* 0x0000000000048947 */ /* 0x001fea0003800000 */
[----:B------:R-:W-:Y:S01]  /*ede0*/  BPT.TRAP 0x1 ;  /* 0x000000040000795c */ /* 0x000fe20000300000 */
.L_x_12360:
[----:B------:R-:W-:Y:S01]  /*edf0*/  LOP3.LUT R3, R5, 0x1, RZ, 0x3c, !PT ;  /* 0x0000000105037812 */ /* 0x000fe200078e3cff */
[----:B------:R-:W-:Y:S01]  /*ee00*/  IMAD R2, R0, 0x8, R16 ;  /* 0x0000000800027824 */ /* 0x000fe200078e0210 */
[----:B------:R-:W-:Y:S02]  /*ee10*/  BSSY B0, `(.L_x_12361) ;  /* 0x0000004000007945 */ /* 0x000fe40003800000 */
[----:B------:R-:W-:-:S04]  /*ee20*/  SHF.L.U32 R3, R3, 0x1f, RZ ;  /* 0x0000001f03037819 */ /* 0x000fc800000006ff */
[----:B------:R-:W0:Y:S02]  /*ee30*/  SYNCS.PHASECHK.TRANS64.TRYWAIT P2, [R2+URZ+0x19c70], R3 ;  /* 0x019c7003020075a7 */ /* 0x000e24000804017f */
[----:B0-----:R-:W-:Y:S05]  /*ee40*/  @!P2 BRA `(.L_x_12362) ;  /* 0x000000240084a947 */ /* 0x001fea0003800000 */
.L_x_12436:
[----:B------:R-:W-:Y:S05]  /*ee50*/  BSYNC B0 ;  /* 0x0000000000007941 */ /* 0x000fea0003800000 */
.L_x_12361:
[----:B--23--:R-:W-:-:S05]  /*ee60*/  IMAD.U32 R4, RZ, RZ, UR46 ;  /* 0x0000002eff047e24 */ /* 0x00cfca000f8e00ff */
[----:B------:R-:W-:-:S13]  /*ee70*/  ISETP.NE.AND P2, PT, R4, 0x3, PT ;  /* 0x000000030400780c */ /* 0x000fda0003f45270 */
[----:B------:R-:W-:Y:S05]  /*ee80*/  @!P2 BRA `(.L_x_12363) ;  /* 0x000000000004a947 */ /* 0x000fea0003800000 */
[----:B------:R-:W-:Y:S01]  /*ee90*/  BPT.TRAP 0x1 ;  /* 0x000000040000795c */ /* 0x000fe20000300000 */
.L_x_12363:
[----:B0-----:R-:W-:Y:S01]  /*eea0*/  SHF.L.U32 R3, R5, 0x1f, RZ ;  /* 0x0000001f05037819 */ /* 0x001fe200000006ff */
[----:B------:R-:W-:-:S03]  /*eeb0*/  IMAD R0, R0, 0x3000, RZ ;  /* 0x0000300000007824 */ /* 0x000fc600078e02ff */
[----:B------:R-:W0:Y:S02]  /*eec0*/  SYNCS.PHASECHK.TRANS64.TRYWAIT P2, [R2+URZ+0x19c60], R3 ;  /* 0x019c6003020075a7 */ /* 0x000e24000804017f */
[----:B0-----:R-:W-:Y:S05]  /*eed0*/  @!P2 BRA `(.L_x_12364) ;  /* 0x000000240074a947 */ /* 0x001fea0003800000 */
.L_x_12437:
        /* <DEDUP_REMOVED lines=69> */
.L_x_12365:
[----:B-1----:R1:W-:Y:S01]  /*f330*/  SYNCS.ARRIVE.TRANS64.A1T0 RZ, [R2+URZ+0x19c50], RZ ;  /* 0x019c50ff02ff79a7 */ /* 0x0023e2000810003f */
[----:B------:R-:W-:Y:S06]  /*f340*/  BAR.SYNC.DEFER_BLOCKING 0x2, 0x80 ;  /* 0x0082000000007b1d */ /* 0x000fec0000010000 */
[----:B------:R-:W-:Y:S05]  /*f350*/  @!P0 BRA `(.L_x_12366) ;  /* 0x0000000000048947 */ /* 0x000fea0003800000 */
[----:B------:R-:W-:Y:S01]  /*f360*/  BPT.TRAP 0x1 ;  /* 0x000000040000795c */ /* 0x000fe20000300000 */
.L_x_12366:
[----:B------:R-:W2:Y:S01]  /*f370*/  LDL R0, [R1+0x8] ;  /* 0x0000080001007983 */ /* 0x000ea20000100800 */
[----:B-1----:R-:W-:Y:S02]  /*f380*/  VIADD R2, R2, 0x19c80 ;  /* 0x00019c8002027836 */ /* 0x002fe40000000000 */
[----:B------:R-:W-:-:S03]  /*f390*/  IMAD.MOV.U32 R5, RZ, RZ, R25 ;  /* 0x000000ffff057224 */ /* 0x000fc600078e0019 */
[----:B--2---:R-:W-:Y:S01]  /*f3a0*/  PRMT R2, R0, 0x654, R2 ;  /* 0x0000065400027816 */ /* 0x004fe20000000002 */
[----:B------:R-:W-:-:S03]  /*f3b0*/  IMAD.MOV.U32 R0, RZ, RZ, R22 ;  /* 0x000000ffff007224 */ /* 0x000fc600078e0016 */
[----:B------:R2:W-:Y:S01]  /*f3c0*/  SYNCS.ARRIVE.TRANS64.RED.A1T0 RZ, [R2+URZ], RZ ;  /* 0x000000ff02ff79a7 */ /* 0x0005e2000810043f */
[----:B------:R-:W-:Y:S05]  /*f3d0*/  @P1 BRA `(.L_x_12367) ;  /* 0xffffffec00bc1947 */ /* 0x000fea000383ffff */
.L_x_12347:
        /* <DEDUP_REMOVED lines=19> */
.L_x_12369:
[----:B------:R-:W-:Y:S05]  /*f510*/  BSYNC B0 ;  /* 0x0000000000007941 */ /* 0x000fea0003800000 */
.L_x_12368:
[----:B------:R-:W-:-:S13]  /*f520*/  ISETP.NE.AND P1, PT, R4, 0x3, PT ;  /* 0x000000030400780c */ /* 0x000fda0003f25270 */
[----:B------:R-:W-:Y:S05]  /*f530*/  @!P1 BRA `(.L_x_12370) ;  /* 0x0000000000049947 */ /* 0x000fea0003800000 */
[----:B------:R-:W-:Y:S01]  /*f540*/  BPT.TRAP 0x1 ;  /* 0x000000040000795c */ /* 0x000fe20000300000 */
.L_x_12370:
[----:B01----:R-:W-:Y:S01]  /*f550*/  LOP3.LUT R3, R25, 0x1, RZ, 0x3c, !PT ;  /* 0x0000000119037812 */ /* 0x003fe200078e3cff */
[----:B--2---:R-:W-:Y:S01]  /*f560*/  IMAD R0, R22, 0x8, R16 ;  /* 0x0000000816007824 */ /* 0x004fe200078e0210 */
[----:B------:R-:W-:Y:S02]  /*f570*/  BSSY B0, `(.L_x_12371) ;  /* 0x0000004000007945 */ /* 0x000fe40003800000 */
[----:B------:R-:W-:-:S04]  /*f580*/  SHF.L.U32 R3, R3, 0x1f, RZ ;  /* 0x0000001f03037819 */ /* 0x000fc800000006ff */
[----:B------:R-:W0:Y:S02]  /*f590*/  SYNCS.PHASECHK.TRANS64.TRYWAIT P2, [R0+URZ+0x19c70], R3 ;  /* 0x019c7003000075a7 */ /* 0x000e24000804017f */
[----:B0-----:R-:W-:Y:S05]  /*f5a0*/  @!P2 BRA `(.L_x_12372) ;  /* 0x0000001c00d4a947 */ /* 0x001fea0003800000 */
.L_x_12438:
[----:B------:R-:W-:Y:S05]  /*f5b0*/  BSYNC B0 ;  /* 0x0000000000007941 */ /* 0x000fea0003800000 */
.L_x_12371:
[----:B------:R-:W-:-:S05]  /*f5c0*/  IMAD.U32 R2, RZ, RZ, UR46 ;  /* 0x0000002eff027e24 */ /* 0x000fca000f8e00ff */
[----:B------:R-:W-:-:S13]  /*f5d0*/  ISETP.NE.AND P2, PT, R2, 0x3, PT ;  /* 0x000000030200780c */ /* 0x000fda0003f45270 */
[----:B------:R-:W-:Y:S05]  /*f5e0*/  @!P2 BRA `(.L_x_12373) ;  /* 0x000000000004a947 */ /* 0x000fea0003800000 */
[----:B------:R-:W-:Y:S01]  /*f5f0*/  BPT.TRAP 0x1 ;  /* 0x000000040000795c */ /* 0x000fe20000300000 */
.L_x_12373:
[----:B0-----:R-:W-:-:S04]  /*f600*/  SHF.L.U32 R3, R25, 0x1f, RZ ;  /* 0x0000001f19037819 */ /* 0x001fc800000006ff */
[----:B------:R-:W0:Y:S02]  /*f610*/  SYNCS.PHASECHK.TRANS64.TRYWAIT P2, [R0+URZ+0x19c60], R3 ;  /* 0x019c6003000075a7 */ /* 0x000e24000804017f */
[----:B0-----:R-:W-:Y:S05]  /*f620*/  @!P2 BRA `(.L_x_12374) ;  /* 0x0000001c00c8a947 */ /* 0x001fea0003800000 */
.L_x_12439:
        /* <DEDUP_REMOVED lines=70> */
.L_x_12375:
[----:B-1----:R1:W-:Y:S01]  /*fa90*/  SYNCS.ARRIVE.TRANS64.A1T0 RZ, [R0+URZ+0x19c50], RZ ;  /* 0x019c50ff00ff79a7 */ /* 0x0023e2000810003f */
[----:B------:R-:W-:Y:S06]  /*faa0*/  BAR.SYNC.DEFER_BLOCKING 0x2, 0x80 ;  /* 0x0082000000007b1d */ /* 0x000fec0000010000 */
[----:B------:R-:W-:Y:S05]  /*fab0*/  @!P1 BRA `(.L_x_12376) ;  /* 0x0000000000049947 */ /* 0x000fea0003800000 */
[----:B------:R-:W-:Y:S01]  /*fac0*/  BPT.TRAP 0x1 ;  /* 0x000000040000795c */ /* 0x000fe20000300000 */
.L_x_12376:
        /* <DEDUP_REMOVED lines=9> */
.L_x_12317:
[----:B------:R-:W-:Y:S05]  /*fb60*/  BSYNC B7 ;  /* 0x0000000000077941 */ /* 0x000fea0003800000 */
.L_x_12315:
        /* <DEDUP_REMOVED lines=14> */
.L_x_12377:
        /* <DEDUP_REMOVED lines=10> */
.L_x_12378:
[----:B--2---:R-:W2:Y:S01]  /*fcf0*/  LDL R0, [R1+0x14] ;  /* 0x0000140001007983 */ /* 0x004ea20000100800 */
[----:B------:R-:W-:Y:S02]  /*fd00*/  ULDC UR4, c[0x0][0xc38] ;  /* 0x00030e0000047ab9 */ /* 0x000fe40000000800 */
[----:B--2---:R-:W-:-:S13]  /*fd10*/  ISETP.GE.AND P0, PT, R0, UR4, PT ;  /* 0x0000000400007c0c */ /* 0x004fda000bf06270 */
[----:B------:R-:W-:Y:S05]  /*fd20*/  @!P0 BRA `(.L_x_12379) ;  /* 0xffffffc000e08947 */ /* 0x000fea000383ffff */
.L_x_12312:
        /* <DEDUP_REMOVED lines=12> */
.L_x_12440:
[----:B------:R-:W-:Y:S05]  /*fdf0*/  BSYNC B0 ;  /* 0x0000000000007941 */ /* 0x000fea0003800000 */
.L_x_12380:
[----:B------:R-:W-:-:S03]  /*fe00*/  UMOV UR4, 0xffffffff ;  /* 0xffffffff00047882 */ /* 0x000fc60000000000 */
[----:B------:R-:W-:Y:S05]  /*fe10*/  BRA.DIV UR4, `(.L_x_12382) ;  /* 0x0000001604f47947 */ /* 0x000fea000b800000 */
[----:B-1----:R-:W1:Y:S02]  /*fe20*/  S2R R0, SR_TID.X ;  /* 0x0000000000007919 */ /* 0x002e640000002100 */
[----:B-1----:R-:W-:-:S04]  /*fe30*/  SHF.R.U32.HI R0, RZ, 0x5, R0 ;  /* 0x00000005ff007819 */ /* 0x002fc80000011600 */
[----:B------:R-:W-:-:S05]  /*fe40*/  LOP3.LUT R0, R0, 0x3, RZ, 0xc0, !PT ;  /* 0x0000000300007812 */ /* 0x000fca00078ec0ff */
[----:B------:R1:W2:Y:S02]  /*fe50*/  SHFL.IDX PT, R14, R0, RZ, 0x1f ;  /* 0x00001fff000e7589 */ /* 0x0002a400000e0000 */
.L_x_12443:
[----:B--2---:R-:W-:Y:S01]  /*fe60*/  ISETP.NE.AND P0, PT, R14, RZ, PT ;  /* 0x000000ff0e00720c */ /* 0x004fe20003f05270 */
[----:B------:R-:W-:-:S12]  /*fe70*/  BSSY B0, `(.L_x_12383) ;  /* 0x000002c000007945 */ /* 0x000fd80003800000 */
[----:B------:R-:W-:Y:S05]  /*fe80*/  @P0 BRA `(.L_x_12384) ;  /* 0x0000000000a80947 */ /* 0x000fea0003800000 */
[----:B------:R-:W-:-:S03]  /*fe90*/  UMOV UR4, 0xffffffff ;  /* 0xffffffff00047882 */ /* 0x000fc60000000000 */
[----:B------:R-:W-:Y:S05]  /*fea0*/  BRA.DIV UR4, `(.L_x_12385) ;  /* 0x0000001a04047947 */ /* 0x000fea000b800000 */
[----:B------:R-:W-:-:S13]  /*feb0*/  ELECT P6, URZ, PT ;  /* 0x00000000003f782f */ /* 0x000fda00038c0000 */
.L_x_12446:
[----:B------:R-:W-:Y:S05]  /*fec0*/  @!P6 BRA `(.L_x_12384) ;  /* 0x000000000098e947 */ /* 0x000fea0003800000 */
[----:B------:R-:W-:-:S06]  /*fed0*/  ULOP3.LUT UR4, UR39, 0x2, URZ, 0xfc, !UPT ;  /* 0x0000000227047892 */ /* 0x000fcc000f8efc3f */
[----:B-1----:R-:W-:-:S05]  /*fee0*/  IMAD.U32 R0, RZ, RZ, UR4 ;  /* 0x00000004ff007e24 */ /* 0x002fca000f8e00ff */
[----:B------:R-:W-:-:S13]  /*fef0*/  ISETP.NE.AND P0, PT, R0, 0x3, PT ;  /* 0x000000030000780c */ /* 0x000fda0003f05270 */
[----:B------:R-:W-:Y:S05]  /*ff00*/  @!P0 BRA `(.L_x_12386) ;  /* 0x0000000000048947 */ /* 0x000fea0003800000 */
[----:B------:R-:W-:Y:S01]  /*ff10*/  BPT.TRAP 0x1 ;  /* 0x000000040000795c */ /* 0x000fe20000300000 */
.L_x_12386:
[C---:B------:R-:W-:Y:S01]  /*ff20*/  IMAD R3, R22.reuse, 0x8, R5 ;  /* 0x0000000816037824 */ /* 0x040fe200078e0205 */
[----:B------:R-:W-:Y:S01]  /*ff30*/  SHF.L.U32 R2, R25, 0x1f, RZ ;  /* 0x0000001f19027819 */ /* 0x000fe200000006ff */
[----:B------:R-:W-:-:S03]  /*ff40*/  VIADD R22, R22, 0x1 ;  /* 0x0000000116167836 */ /* 0x000fc60000000000 */
[----:B------:R-:W1:Y:S02]  /*ff50*/  SYNCS.PHASECHK.TRANS64.TRYWAIT P1, [R3+URZ+0x19c40], R2 ;  /* 0x019c4002030075a7 */ /* 0x000e64000802017f */
[----:B------:R-:W-:-:S04]  /*ff60*/  ISETP.NE.AND P2, PT, R22, 0x2, PT ;  /* 0x000000021600780c */ /* 0x000fc80003f45270 */
[----:B------:R-:W-:Y:S01]  /*ff70*/  SEL R0, RZ, 0x1, P2 ;  /* 0x00000001ff007807 */ /* 0x000fe20001000000 */
[----:B-1----:R-:W-:Y:S08]  /*ff80*/  @!P1 BRA `(.L_x_12387) ;  /* 0x0000001400ec9947 */ /* 0x002ff00003800000 */
.L_x_12447:
[----:B------:R-:W-:Y:S02]  /*ff90*/  SEL R22, R22, RZ, P2 ;  /* 0x000000ff16167207 */ /* 0x000fe40001000000 */
[----:B------:R-:W-:Y:S01]  /*ffa0*/  LOP3.LUT R0, R25, R0, RZ, 0x3c, !PT ;  /* 0x0000000019007212 */ /* 0x000fe200078e3cff */
[----:B------:R-:W-:Y:S06]  /*ffb0*/  @!P0 BRA `(.L_x_12388) ;  /* 0x0000000000048947 */ /* 0x000fec0003800000 */
[----:B------:R-:W-:Y:S01]  /*ffc0*/  BPT.TRAP 0x1 ;  /* 0x000000040000795c */ /* 0x000fe20000300000 */
.L_x_12388:
[----:B------:R-:W-:Y:S01]  /*ffd0*/  IMAD R5, R22, 0x8, R5 ;  /* 0x0000000816057824 */ /* 0x000fe200078e0205 */
[----:B------:R-:W-:-:S04]  /*ffe0*/  SHF.L.U32 R0, R0, 0x1f, RZ ;  /* 0x0000001f00007819 */ /* 0x000fc800000006ff */
[----:B------:R-:W2:Y:S02]  /*fff0*/  SYNCS.PHASECHK.TRANS64.TRYWAIT P1, [R5+URZ+0x19c40], R0 ;  /* 0x019c4000050075a7 */ /* 0x000ea4000802017f */
[----:B--2---:R-:W-:Y:S05]  /*10000*/  @!P1 BRA `(.L_x_12389) ;  /* 0x0000001400e09947 */ /* 0x004fea0003800000 */
.L_x_12448:
[----:B------:R-:W-:Y:S05]  /*10010*/  @!P0 BRA `(.L_x_12390) ;  /* 0x0000000000048947 */ /* 0x000fea0003800000 */
[----:B------:R-:W-:Y:S01]  /*10020*/  BPT.TRAP 0x1 ;  /* 0x000000040000795c */ /* 0x000fe20000300000 */
.L_x_12390:
[----:B------:R-:W3:Y:S02]  /*10030*/  SYNCS.PHASECHK.TRANS64.TRYWAIT P1, [R3+URZ+0x19c60], R2 ;  /* 0x019c6002030075a7 */ /* 0x000ee4000802017f */
[----:B---3--:R-:W-:Y:S05]  /*10040*/  @!P1 BRA `(.L_x_12391) ;  /* 0x0000001400e49947 */ /* 0x008fea0003800000 */
.L_x_12449:
[----:B------:R-:W-:Y:S05]  /*10050*/  @!P0 BRA `(.L_x_12392) ;  /* 0x0000000000048947 */ /* 0x000fea0003800000 */
[----:B------:R-:W-:Y:S01]  /*10060*/  BPT.TRAP 0x1 ;  /* 0x000000040000795c */ /* 0x000fe20000300000 */
.L_x_12392:
[----:B------:R-:W4:Y:S02]  /*10070*/  SYNCS.PHASECHK.TRANS64.TRYWAIT P1, [R5+URZ+0x19c60], R0 ;  /* 0x019c6000050075a7 */ /* 0x000f24000802017f */
[----:B----4-:R-:W-:Y:S05]  /*10080*/  @!P1 BRA `(.L_x_12393) ;  /* 0x0000001400e89947 */ /* 0x010fea0003800000 */
.L_x_12450:
[----:B------:R-:W-:Y:S05]  /*10090*/  @!P0 BRA `(.L_x_12394) ;  /* 0x0000000000048947 */ /* 0x000fea0003800000 */
[----:B------:R-:W-:Y:S01]  /*100a0*/  BPT.TRAP 0x1 ;  /* 0x000000040000795c */ /* 0x000fe20000300000 */
.L_x_12394:
[----:B------:R-:W5:Y:S02]  /*100b0*/  SYNCS.PHASECHK.TRANS64.TRYWAIT P1, [R3+URZ+0x19c80], R2 ;  /* 0x019c8002030075a7 */ /* 0x000f64000802017f */
[----:B-----5:R-:W-:Y:S05]  /*100c0*/  @!P1 BRA `(.L_x_12395) ;  /* 0x0000001400ec9947 */ /* 0x020fea0003800000 */
.L_x_12451:
[----:B------:R-:W-:Y:S05]  /*100d0*/  @!P0 BRA `(.L_x_12396) ;  /* 0x0000000000048947 */ /* 0x000fea0003800000 */
[----:B------:R-:W-:Y:S01]  /*100e0*/  BPT.TRAP 0x1 ;  /* 0x000000040000795c */ /* 0x000fe20000300000 */
.L_x_12396:
[----:B------:R0:W0:Y:S02]  /*100f0*/  SYNCS.PHASECHK.TRANS64.TRYWAIT P0, [R5+URZ+0x19c80], R0 ;  /* 0x019c8000050075a7 */ /* 0x000024000800017f */
[----:B0-----:R-:W-:Y:S05]  /*10100*/  @!P0 NANOSLEEP.SYNCS 0x989680 ;  /* 0x009896800000895d */ /* 0x001fea0003900000 */
[----:B------:R-:W0:Y:S02]  /*10110*/  @!P0 SYNCS.PHASECHK.TRANS64 P0, [R5+URZ+0x19c80], R0 ;  /* 0x019c8000050085a7 */ /* 0x000e24000800007f */
[----:B0-----:R-:W-:Y:S05]  /*10120*/  @!P0 BRA `(.L_x_12396) ;  /* 0xfffffffc00f08947 */ /* 0x001fea000383ffff */
.L_x_12384:
[----:B------:R-:W-:Y:S05]  /*10130*/  BSYNC B0 ;  /* 0x0000000000007941 */ /* 0x000fea0003800000 */
.L_x_12383:
[----:B------:R-:W-:Y:S05]  /*10140*/  EXIT ;  /* 0x000000000000794d */ /* 0x000fea0003800000 */
.L_x_12267:
[----:B0-----:R-:W-:-:S04]  /*10150*/  IMAD.U32 R3, RZ, RZ, UR46 ;  /* 0x0000002eff037e24 */ /* 0x001fc8000f8e00ff */
[----:B------:R0:W1:Y:S03]  /*10160*/  SYNCS.PHASECHK.TRANS64.TRYWAIT P1, [R3+URZ+0x19c00], R6 ;  /* 0x019c0006030075a7 */ /* 0x000066000802017f */
[----:B-1----:R-:W-:Y:S05]  /*10170*/  @!P1 NANOSLEEP.SYNCS 0x989680 ;  /* 0x009896800000995d */ /* 0x002fea0003900000 */
[----:B------:R-:W1:Y:S02]  /*10180*/  @!P1 SYNCS.PHASECHK.TRANS64 P1, [R3+URZ+0x19c00], R6 ;  /* 0x019c0006030095a7 */ /* 0x000e64000802007f */
[----:B-1----:R-:W-:Y:S05]  /*10190*/  @!P1 BRA `(.L_x_12267) ;  /* 0xfffffffc00ec9947 */ /* 0x002fea000383ffff */
[----:B------:R-:W-:Y:S05]  /*101a0*/  BRA `(.L_x_12397) ;  /* 0xffffff1400b07947 */ /* 0x000fea000383ffff */
.L_x_12271:
[----:B-1----:R1:W2:Y:S02]  /*101b0*/  SYNCS.PHASECHK.TRANS64.TRYWAIT P1, [R2+URZ+0x19c30], R3 ;  /* 0x019c3003020075a7 */ /* 0x0022a4000802017f */
[----:B--2---:R-:W-:Y:S05]  /*101c0*/  @!P1 NANOSLEEP.SYNCS 0x989680 ;  /* 0x009896800000995d */ /* 0x004fea0003900000 */
[----:B------:R-:W2:Y:S02]  /*101d0*/  @!P1 SYNCS.PHASECHK.TRANS64 P1, [R2+URZ+0x19c30], R3 ;  /* 0x019c3003020095a7 */ /* 0x000ea4000802007f */
[----:B--2---:R-:W-:Y:S05]  /*101e0*/  @!P1 BRA `(.L_x_12271) ;  /* 0xfffffffc00f09947 */ /* 0x004fea000383ffff */
[----:B------:R-:W-:Y:S05]  /*101f0*/  BRA `(.L_x_12270) ;  /* 0xffffff1400cc7947 */ /* 0x000fea000383ffff */
.L_x_12277:
[----:B-1----:R-:W-:-:S04]  /*10200*/  IMAD.U32 R7, RZ, RZ, UR20 ;  /* 0x00000014ff077e24 */ /* 0x002fc8000f8e00ff */
[----:B------:R1:W2:Y:S03]  /*10210*/  SYNCS.PHASECHK.TRANS64.TRYWAIT P1, [R7+URZ+0x19c30], R6 ;  /* 0x019c3006070075a7 */ /* 0x0002a6000802017f */
[----:B--2---:R-:W-:Y:S05]  /*10220*/  @!P1 NANOSLEEP.SYNCS 0x989680 ;  /* 0x009896800000995d */ /* 0x004fea0003900000 */
[----:B------:R-:W2:Y:S02]  /*10230*/  @!P1 SYNCS.PHASECHK.TRANS64 P1, [R7+URZ+0x19c30], R6 ;  /* 0x019c3006070095a7 */ /* 0x000ea4000802007f */
[----:B--2---:R-:W-:Y:S05]  /*10240*/  @!P1 BRA `(.L_x_12277) ;  /* 0xfffffffc00ec9947 */ /* 0x004fea000383ffff */
[----:B------:R-:W-:Y:S05]  /*10250*/  BRA `(.L_x_12276) ;  /* 0xffffff4000507947 */ /* 0x000fea000383ffff */
.L_x_12281:
[----:B-1----:R-:W-:-:S04]  /*10260*/  IMAD.U32 R7, RZ, RZ, UR11 ;  /* 0x0000000bff077e24 */ /* 0x002fc8000f8e00ff */
[----:B------:R1:W2:Y:S03]  /*10270*/  SYNCS.PHASECHK.TRANS64.TRYWAIT P1, [R7+URZ+0x19c50], R6 ;  /* 0x019c5006070075a7 */ /* 0x0002a6000802017f */
[----:B--2---:R-:W-:Y:S05]  /*10280*/  @!P1 NANOSLEEP.SYNCS 0x989680 ;  /* 0x009896800000995d */ /* 0x004fea0003900000 */
[----:B------:R-:W2:Y:S02]  /*10290*/  @!P1 SYNCS.PHASECHK.TRANS64 P1, [R7+URZ+0x19c50], R6 ;  /* 0x019c5006070095a7 */ /* 0x000ea4000802007f */
[----:B--2---:R-:W-:Y:S05]  /*102a0*/  @!P1 BRA `(.L_x_12281) ;  /* 0xfffffffc00ec9947 */ /* 0x004fea000383ffff */
[----:B------:R-:W-:Y:S05]  /*102b0*/  BRA `(.L_x_12280) ;  /* 0xffffff4000a07947 */ /* 0x000fea000383ffff */
.L_x_12289:
[----:B-1----:R-:W-:-:S04]  /*102c0*/  IMAD.U32 R7, RZ, RZ, UR6 ;  /* 0x00000006ff077e24 */ /* 0x002fc8000f8e00ff */
[----:B------:R1:W2:Y:S03]  /*102d0*/  SYNCS.PHASECHK.TRANS64.TRYWAIT P1, [R7+URZ+0x19c30], R6 ;  /* 0x019c3006070075a7 */ /* 0x0002a6000802017f */
[----:B--2---:R-:W-:Y:S05]  /*102e0*/  @!P1 NANOSLEEP.SYNCS 0x989680 ;  /* 0x009896800000995d */ /* 0x004fea0003900000 */
[----:B------:R-:W2:Y:S02]  /*102f0*/  @!P1 SYNCS.PHASECHK.TRANS64 P1, [R7+URZ+0x19c30], R6 ;  /* 0x019c3006070095a7 */ /* 0x000ea4000802007f */
[----:B--2---:R-:W-:Y:S05]  /*10300*/  @!P1 BRA `(.L_x_12289) ;  /* 0xfffffffc00ec9947 */ /* 0x004fea000383ffff */
[----:B------:R-:W-:Y:S05]  /*10310*/  BRA `(.L_x_12288) ;  /* 0xffffff6c00787947 */ /* 0x000fea000383ffff */
.L_x_12293:
[----:B-1----:R-:W-:-:S04]  /*10320*/  IMAD.U32 R7, RZ, RZ, UR11 ;  /* 0x0000000bff077e24 */ /* 0x002fc8000f8e00ff */
[----:B------:R1:W2:Y:S03]  /*10330*/  SYNCS.PHASECHK.TRANS64.TRYWAIT P1, [R7+URZ+0x19c50], R6 ;  /* 0x019c5006070075a7 */ /* 0x0002a6000802017f */
[----:B--2---:R-:W-:Y:S05]  /*10340*/  @!P1 NANOSLEEP.SYNCS 0x989680 ;  /* 0x009896800000995d */ /* 0x004fea0003900000 */
[----:B------:R-:W2:Y:S02]  /*10350*/  @!P1 SYNCS.PHASECHK.TRANS64 P1, [R7+URZ+0x19c50], R6 ;  /* 0x019c5006070095a7 */ /* 0x000ea4000802007f */
[----:B--2---:R-:W-:Y:S05]  /*10360*/  @!P1 BRA `(.L_x_12293) ;  /* 0xfffffffc00ec9947 */ /* 0x004fea000383ffff */
[----:B------:R-:W-:Y:S05]  /*10370*/  BRA `(.L_x_12292) ;  /* 0xffffff6c00c87947 */ /* 0x000fea000383ffff */
.L_x_12300:
[----:B-1----:R-:W-:-:S04]  /*10380*/  IMAD.U32 R5, RZ, RZ, UR14 ;  /* 0x0000000eff057e24 */ /* 0x002fc8000f8e00ff */
[----:B------:R1:W2:Y:S03]  /*10390*/  SYNCS.PHASECHK.TRANS64.TRYWAIT P1, [R5+URZ+0x19c50], R0 ;  /* 0x019c5000050075a7 */ /* 0x0002a6000802017f */
[----:B--2---:R-:W-:Y:S05]  /*103a0*/  @!P1 NANOSLEEP.SYNCS 0x989680 ;  /* 0x009896800000995d */ /* 0x004fea0003900000 */
[----:B------:R-:W2:Y:S02]  /*103b0*/  @!P1 SYNCS.PHASECHK.TRANS64 P1, [R5+URZ+0x19c50], R0 ;  /* 0x019c5000050095a7 */ /* 0x000ea4000802007f */
[----:B--2---:R-:W-:Y:S05]  /*103c0*/  @!P1 BRA `(.L_x_12300) ;  /* 0xfffffffc00ec9947 */ /* 0x004fea000383ffff */
[----:B------:R-:W-:Y:S05]  /*103d0*/  BRA `(.L_x_12299) ;  /* 0xffffff9000187947 */ /* 0x000fea000383ffff */
.L_x_12326:
        /* <DEDUP_REMOVED lines=10> */
.L_x_12398:
[----:B------:R-:W-:Y:S05]  /*10480*/  BRA `(.L_x_12399) ;  /* 0xffffffc800087947 */ /* 0x000fea000383ffff */
.L_x_12329:
[----:B0-----:R0:W1:Y:S02]  /*10490*/  SYNCS.PHASECHK.TRANS64.TRYWAIT P0, [R4+URZ+0x19c80], R21 ;  /* 0x019c8015040075a7 */ /* 0x001064000800017f */
[----:B-1----:R-:W-:Y:S05]  /*104a0*/  @!P0 NANOSLEEP.SYNCS 0x989680 ;  /* 0x009896800000895d */ /* 0x002fea0003900000 */
[----:B------:R-:W1:Y:S02]  /*104b0*/  @!P0 SYNCS.PHASECHK.TRANS64 P0, [R4+URZ+0x19c80], R21 ;  /* 0x019c8015040085a7 */ /* 0x000e64000800007f */
[----:B-1----:R-:W-:Y:S05]  /*104c0*/  @!P0 BRA `(.L_x_12329) ;  /* 0xfffffffc00f08947 */ /* 0x002fea000383ffff */
[----:B------:R-:W-:Y:S05]  /*104d0*/  BRA `(.L_x_12400) ;  /* 0xffffffc800b07947 */ /* 0x000fea000383ffff */
.L_x_12330:
        /* <DEDUP_REMOVED lines=8> */
.L_x_12402:
[----:B------:R-:W-:Y:S05]  /*10560*/  BSYNC B0 ;  /* 0x0000000000007941 */ /* 0x000fea0003800000 */
.L_x_12401:
        /* <DEDUP_REMOVED lines=9> */
.L_x_12403:
[----:B------:R-:W-:Y:S02]  /*10600*/  IMAD.MOV.U32 R13, RZ, RZ, R9 ;  /* 0x000000ffff0d7224 */ /* 0x000fe400078e0009 */
[----:B------:R-:W-:Y:S02]  /*10610*/  IMAD.MOV.U32 R12, RZ, RZ, 0x1 ;  /* 0x00000001ff0c7424 */ /* 0x000fe400078e00ff */
[----:B------:R-:W-:-:S07]  /*10620*/  IMAD.MOV.U32 R2, RZ, RZ, R14 ;  /* 0x000000ffff027224 */ /* 0x000fce00078e000e */
[----:B------:R-:W-:Y:S05]  /*10630*/  WARPSYNC.COLLECTIVE R15, `(.L_x_12404) ;  /* 0x000000000f087348 */ /* 0x000fea0003c00000 */
[----:B------:R0:W1:Y:S02]  /*10640*/  SHFL.IDX P6, R14, R13, R12, R11 ;  /* 0x0000000c0d0e7389 */ /* 0x00006400000c000b */
[----:B01----:R-:W-:Y:S01]  /*10650*/  ENDCOLLECTIVE ;  /* 0x000000000000791b */ /* 0x003fe20003800000 */
.L_x_12404:
        /* <DEDUP_REMOVED lines=14> */
.L_x_12405:
        /* <DEDUP_REMOVED lines=8> */
.L_x_12335:
[----:B---3--:R3:W4:Y:S02]  /*107c0*/  SYNCS.PHASECHK.TRANS64.TRYWAIT P0, [R4+URZ+0x19c40], R21 ;  /* 0x019c4015040075a7 */ /* 0x008724000800017f */
[----:B----4-:R-:W-:Y:S05]  /*107d0*/  @!P0 NANOSLEEP.SYNCS 0x989680 ;  /* 0x009896800000895d */ /* 0x010fea0003900000 */
[----:B------:R-:W4:Y:S02]  /*107e0*/  @!P0 SYNCS.PHASECHK.TRANS64 P0, [R4+URZ+0x19c40], R21 ;  /* 0x019c4015040085a7 */ /* 0x000f24000800007f */
[----:B----4-:R-:W-:Y:S05]  /*107f0*/  @!P0 BRA `(.L_x_12335) ;  /* 0xfffffffc00f08947 */ /* 0x010fea000383ffff */
[----:B------:R-:W-:Y:S05]  /*10800*/  BRA `(.L_x_12407) ;  /* 0xffffffcc001c7947 */ /* 0x000fea000383ffff */
.L_x_12336:
        /* <DEDUP_REMOVED lines=8> */
.L_x_12409:
[----:B------:R-:W-:Y:S05]  /*10890*/  BSYNC B0 ;  /* 0x0000000000007941 */ /* 0x000fea0003800000 */
.L_x_12408:
        /* <DEDUP_REMOVED lines=8> */
.L_x_12410:
[----:B------:R-:W-:Y:S02]  /*10920*/  IMAD.MOV.U32 R13, RZ, RZ, R6 ;  /* 0x000000ffff0d7224 */ /* 0x000fe400078e0006 */
[----:B------:R-:W-:Y:S02]  /*10930*/  IMAD.MOV.U32 R12, RZ, RZ, 0x1 ;  /* 0x00000001ff0c7424 */ /* 0x000fe400078e00ff */
[----:B------:R-:W-:-:S07]  /*10940*/  IMAD.MOV.U32 R3, RZ, RZ, R14 ;  /* 0x000000ffff037224 */ /* 0x000fce00078e000e */
[----:B------:R-:W-:Y:S05]  /*10950*/  WARPSYNC.COLLECTIVE R15, `(.L_x_12411) ;  /* 0x000000000f087348 */ /* 0x000fea0003c00000 */
[----:B------:R0:W1:Y:S02]  /*10960*/  SHFL.IDX P6, R14, R13, R12, R11 ;  /* 0x0000000c0d0e7389 */ /* 0x00006400000c000b */
[----:B01----:R-:W-:Y:S01]  /*10970*/  ENDCOLLECTIVE ;  /* 0x000000000000791b */ /* 0x003fe20003800000 */
.L_x_12411:
        /* <DEDUP_REMOVED lines=10> */
.L_x_12412:
        /* <DEDUP_REMOVED lines=8> */
.L_x_12341:
[----:B------:R-:W-:Y:S02]  /*10aa0*/  IMAD.MOV.U32 R13, RZ, RZ, R4 ;  /* 0x000000ffff0d7224 */ /* 0x000fe400078e0004 */
[----:B------:R-:W-:Y:S02]  /*10ab0*/  IMAD.MOV.U32 R12, RZ, RZ, RZ ;  /* 0x000000ffff0c7224 */ /* 0x000fe400078e00ff */
[----:B------:R-:W-:Y:S02]  /*10ac0*/  IMAD.MOV.U32 R11, RZ, RZ, 0x1e1f ;  /* 0x00001e1fff0b7424 */ /* 0x000fe400078e00ff */
[----:B------:R-:W-:Y:S02]  /*10ad0*/  IMAD.MOV.U32 R15, RZ, RZ, -0x1 ;  /* 0xffffffffff0f7424 */ /* 0x000fe400078e00ff */
[----:B------:R-:W-:-:S07]  /*10ae0*/  IMAD.U32 R0, RZ, RZ, UR43 ;  /* 0x0000002bff007e24 */ /* 0x000fce000f8e00ff */
[----:B-----5:R-:W-:Y:S05]  /*10af0*/  WARPSYNC.COLLECTIVE R15, `(.L_x_12414) ;  /* 0x000000000f087348 */ /* 0x020fea0003c00000 */
[----:B------:R0:W1:Y:S02]  /*10b00*/  SHFL.IDX P6, R14, R13, R12, R11 ;  /* 0x0000000c0d0e7389 */ /* 0x00006400000c000b */
[----:B01---5:R-:W-:Y:S01]  /*10b10*/  ENDCOLLECTIVE ;  /* 0x000000000000791b */ /* 0x023fe20003800000 */
.L_x_12414:
[----:B------:R-:W-:-:S05]  /*10b20*/  IMAD R0, R0, 0xc0, R10 ;  /* 0x000000c000007824 */ /* 0x000fca00078e020a */
[----:B------:R-:W-:Y:S01]  /*10b30*/  ISETP.GE.AND P1, PT, R0, UR37, PT ;  /* 0x0000002500007c0c */ /* 0x000fe2000bf26270 */
[----:B------:R-:W-:Y:S02]  /*10b40*/  IMAD.MOV.U32 R13, RZ, RZ, R5 ;  /* 0x000000ffff0d7224 */ /* 0x000fe400078e0005 */
[----:B------:R-:W-:-:S10]  /*10b50*/  IMAD.MOV.U32 R2, RZ, RZ, R14 ;  /* 0x000000ffff027224 */ /* 0x000fd400078e000e */
[----:B------:R-:W-:Y:S05]  /*10b60*/  WARPSYNC.COLLECTIVE R15, `(.L_x_12415) ;  /* 0x000000000f087348 */ /* 0x000fea0003c00000 */
[----:B------:R0:W1:Y:S02]  /*10b70*/  SHFL.IDX P6, R14, R13, R12, R11 ;  /* 0x0000000c0d0e7389 */ /* 0x00006400000c000b */
[----:B01----:R-:W-:Y:S01]  /*10b80*/  ENDCOLLECTIVE ;  /* 0x000000000000791b */ /* 0x003fe20003800000 */
.L_x_12415:
[----:B------:R-:W-:Y:S02]  /*10b90*/  IMAD.MOV.U32 R13, RZ, RZ, R4 ;  /* 0x000000ffff0d7224 */ /* 0x000fe400078e0004 */
[----:B------:R-:W-:Y:S02]  /*10ba0*/  IMAD.MOV.U32 R12, RZ, RZ, 0x1 ;  /* 0x00000001ff0c7424 */ /* 0x000fe400078e00ff */
[----:B------:R-:W-:-:S07]  /*10bb0*/  IMAD.MOV.U32 R3, RZ, RZ, R14 ;  /* 0x000000ffff037224 */ /* 0x000fce00078e000e */
[----:B------:R-:W-:Y:S05]  /*10bc0*/  WARPSYNC.COLLECTIVE R15, `(.L_x_12416) ;  /* 0x000000000f087348 */ /* 0x000fea0003c00000 */
[----:B------:R0:W1:Y:S02]  /*10bd0*/  SHFL.IDX P6, R14, R13, R12, R11 ;  /* 0x0000000c0d0e7389 */ /* 0x00006400000c000b */
[----:B01----:R-:W-:Y:S01]  /*10be0*/  ENDCOLLECTIVE ;  /* 0x000000000000791b */ /* 0x003fe20003800000 */
.L_x_12416:
        /* <DEDUP_REMOVED lines=10> */
.L_x_12417:
        /* <DEDUP_REMOVED lines=12> */
.L_x_12418:
        /* <DEDUP_REMOVED lines=8> */
.L_x_12419:
        /* <DEDUP_REMOVED lines=9> */
.L_x_12346:
[----:B-1----:R1:W2:Y:S02]  /*10e60*/  SYNCS.PHASECHK.TRANS64.TRYWAIT P0, [R16+URZ+0x19c20], R3 ;  /* 0x019c2003100075a7 */ /* 0x0022a4000800017f */
[----:B--2---:R-:W-:Y:S05]  /*10e70*/  @!P0 NANOSLEEP.SYNCS 0x989680 ;  /* 0x009896800000895d */ /* 0x004fea0003900000 */
[----:B------:R-:W2:Y:S02]  /*10e80*/  @!P0 SYNCS.PHASECHK.TRANS64 P0, [R16+URZ+0x19c20], R3 ;  /* 0x019c2003100085a7 */ /* 0x000ea4000800007f */
[----:B--2---:R-:W-:Y:S05]  /*10e90*/  @!P0 BRA `(.L_x_12346) ;  /* 0xfffffffc00f08947 */ /* 0x004fea000383ffff */
[----:B------:R-:W-:Y:S05]  /*10ea0*/  BRA `(.L_x_12421) ;  /* 0xffffffd000e87947 */ /* 0x000fea000383ffff */
.L_x_12350:
[----:B0-----:R0:W1:Y:S02]  /*10eb0*/  SYNCS.PHASECHK.TRANS64.TRYWAIT P0, [R4+URZ+0x19c80], R10 ;  /* 0x019c800a040075a7 */ /* 0x001064000800017f */
[----:B-1----:R-:W-:Y:S05]  /*10ec0*/  @!P0 NANOSLEEP.SYNCS 0x989680 ;  /* 0x009896800000895d */ /* 0x002fea0003900000 */
[----:B------:R-:W1:Y:S02]  /*10ed0*/  @!P0 SYNCS.PHASECHK.TRANS64 P0, [R4+URZ+0x19c80], R10 ;  /* 0x019c800a040085a7 */ /* 0x000e64000800007f */
[----:B-1----:R-:W-:Y:S05]  /*10ee0*/  @!P0 BRA `(.L_x_12350) ;  /* 0xfffffffc00f08947 */ /* 0x002fea000383ffff */
[----:B------:R-:W-:Y:S05]  /*10ef0*/  BRA `(.L_x_12422) ;  /* 0xffffffd400b87947 */ /* 0x000fea000383ffff */
.L_x_12351:
        /* <DEDUP_REMOVED lines=8> */
.L_x_12424:
[----:B------:R-:W-:Y:S05]  /*10f80*/  BSYNC B0 ;  /* 0x0000000000007941 */ /* 0x000fea0003800000 */
.L_x_12423:
        /* <DEDUP_REMOVED lines=10> */
.L_x_12425:
        /* <DEDUP_REMOVED lines=11> */
.L_x_12426:
        /* <DEDUP_REMOVED lines=11> */
.L_x_12427:
[----:B------:R-:W-:Y:S01]  /*11190*/  IMAD.MOV.U32 R2, RZ, RZ, R14 ;  /* 0x000000ffff027224 */ /* 0x000fe200078e000e */
[----:B------:R-:W-:Y:S06]  /*111a0*/  BRA `(.L_x_12428) ;  /* 0xffffffd400a47947 */ /* 0x000fec000383ffff */
.L_x_12356:
[----:B---3--:R3:W4:Y:S02]  /*111b0*/  SYNCS.PHASECHK.TRANS64.TRYWAIT P0, [R4+URZ+0x19c40], R10 ;  /* 0x019c400a040075a7 */ /* 0x008724000800017f */
[----:B----4-:R-:W-:Y:S05]  /*111c0*/  @!P0 NANOSLEEP.SYNCS 0x989680 ;  /* 0x009896800000895d */ /* 0x010fea0003900000 */
[----:B------:R-:W4:Y:S02]  /*111d0*/  @!P0 SYNCS.PHASECHK.TRANS64 P0, [R4+URZ+0x19c40], R10 ;  /* 0x019c400a040085a7 */ /* 0x000f24000800007f */
[----:B----4-:R-:W-:Y:S05]  /*111e0*/  @!P0 BRA `(.L_x_12356) ;  /* 0xfffffffc00f08947 */ /* 0x010fea000383ffff */
[----:B------:R-:W-:Y:S05]  /*111f0*/  BRA `(.L_x_12429) ;  /* 0xffffffd800087947 */ /* 0x000fea000383ffff */
.L_x_12357:
        /* <DEDUP_REMOVED lines=8> */
.L_x_12431:
[----:B------:R-:W-:Y:S05]  /*11280*/  BSYNC B0 ;  /* 0x0000000000007941 */ /* 0x000fea0003800000 */
.L_x_12430:
        /* <DEDUP_REMOVED lines=8> */
.L_x_12432:
[----:B------:R-:W-:Y:S02]  /*11310*/  IMAD.MOV.U32 R13, RZ, RZ, R8 ;  /* 0x000000ffff0d7224 */ /* 0x000fe400078e0008 */
[----:B------:R-:W-:Y:S02]  /*11320*/  IMAD.MOV.U32 R12, RZ, RZ, 0x1 ;  /* 0x00000001ff0c7424 */ /* 0x000fe400078e00ff */
[----:B------:R-:W-:-:S07]  /*11330*/  IMAD.MOV.U32 R2, RZ, RZ, R14 ;  /* 0x000000ffff027224 */ /* 0x000fce00078e000e */
[----:B------:R-:W-:Y:S05]  /*11340*/  WARPSYNC.COLLECTIVE R15, `(.L_x_12433) ;  /* 0x000000000f087348 */ /* 0x000fea0003c00000 */
[----:B------:R0:W1:Y:S02]  /*11350*/  SHFL.IDX P6, R14, R13, R12, R11 ;  /* 0x0000000c0d0e7389 */ /* 0x00006400000c000b */
[----:B01----:R-:W-:Y:S01]  /*11360*/  ENDCOLLECTIVE ;  /* 0x000000000000791b */ /* 0x003fe20003800000 */
.L_x_12433:
        /* <DEDUP_REMOVED lines=13> */
.L_x_12434:
[----:B------:R-:W-:Y:S01]  /*11440*/  IMAD.MOV.U32 R2, RZ, RZ, R14 ;  /* 0x000000ffff027224 */ /* 0x000fe200078e000e */
[----:B------:R-:W-:Y:S06]  /*11450*/  BRA `(.L_x_12435) ;  /* 0xffffffd400fc7947 */ /* 0x000fec000383ffff */
.L_x_12362:
[----:B0-----:R0:W4:Y:S02]  /*11460*/  SYNCS.PHASECHK.TRANS64.TRYWAIT P2, [R2+URZ+0x19c70], R3 ;  /* 0x019c7003020075a7 */ /* 0x001124000804017f */
[----:B----4-:R-:W-:Y:S05]  /*11470*/  @!P2 NANOSLEEP.SYNCS 0x989680 ;  /* 0x009896800000a95d */ /* 0x010fea0003900000 */
[----:B------:R-:W4:Y:S02]  /*11480*/  @!P2 SYNCS.PHASECHK.TRANS64 P2, [R2+URZ+0x19c70], R3 ;  /* 0x019c70030200a5a7 */ /* 0x000f24000804007f */
[----:B----4-:R-:W-:Y:S05]  /*11490*/  @!P2 BRA `(.L_x_12362) ;  /* 0xfffffffc00f0a947 */ /* 0x010fea000383ffff */
[----:B------:R-:W-:Y:S05]  /*114a0*/  BRA `(.L_x_12436) ;  /* 0xffffffd800687947 */ /* 0x000fea000383ffff */
.L_x_12364:
[----:B0-----:R0:W2:Y:S02]  /*114b0*/  SYNCS.PHASECHK.TRANS64.TRYWAIT P2, [R2+URZ+0x19c60], R3 ;  /* 0x019c6003020075a7 */ /* 0x0010a4000804017f */
[----:B--2---:R-:W-:Y:S05]  /*114c0*/  @!P2 NANOSLEEP.SYNCS 0x989680 ;  /* 0x009896800000a95d */ /* 0x004fea0003900000 */
[----:B------:R-:W2:Y:S02]  /*114d0*/  @!P2 SYNCS.PHASECHK.TRANS64 P2, [R2+URZ+0x19c60], R3 ;  /* 0x019c60030200a5a7 */ /* 0x000ea4000804007f */
[----:B--2---:R-:W-:Y:S05]  /*114e0*/  @!P2 BRA `(.L_x_12364) ;  /* 0xfffffffc00f0a947 */ /* 0x004fea000383ffff */
[----:B------:R-:W-:Y:S05]  /*114f0*/  BRA `(.L_x_12437) ;  /* 0xffffffd800787947 */ /* 0x000fea000383ffff */
.L_x_12372:
[----:B0-----:R0:W1:Y:S02]  /*11500*/  SYNCS.PHASECHK.TRANS64.TRYWAIT P2, [R0+URZ+0x19c70], R3 ;  /* 0x019c7003000075a7 */ /* 0x001064000804017f */
[----:B-1----:R-:W-:Y:S05]  /*11510*/  @!P2 NANOSLEEP.SYNCS 0x989680 ;  /* 0x009896800000a95d */ /* 0x002fea0003900000 */
[----:B------:R-:W1:Y:S02]  /*11520*/  @!P2 SYNCS.PHASECHK.TRANS64 P2, [R0+URZ+0x19c70], R3 ;  /* 0x019c70030000a5a7 */ /* 0x000e64000804007f */
[----:B-1----:R-:W-:Y:S05]  /*11530*/  @!P2 BRA `(.L_x_12372) ;  /* 0xfffffffc00f0a947 */ /* 0x002fea000383ffff */
[----:B------:R-:W-:Y:S05]  /*11540*/  BRA `(.L_x_12438) ;  /* 0xffffffe000187947 */ /* 0x000fea000383ffff */
.L_x_12374:
[----:B0-----:R0:W1:Y:S02]  /*11550*/  SYNCS.PHASECHK.TRANS64.TRYWAIT P2, [R0+URZ+0x19c60], R3 ;  /* 0x019c6003000075a7 */ /* 0x001064000804017f */
[----:B-1----:R-:W-:Y:S05]  /*11560*/  @!P2 NANOSLEEP.SYNCS 0x989680 ;  /* 0x009896800000a95d */ /* 0x002fea0003900000 */
[----:B------:R-:W1:Y:S02]  /*11570*/  @!P2 SYNCS.PHASECHK.TRANS64 P2, [R0+URZ+0x19c60], R3 ;  /* 0x019c60030000a5a7 */ /* 0x000e64000804007f */
[----:B-1----:R-:W-:Y:S05]  /*11580*/  @!P2 BRA `(.L_x_12374) ;  /* 0xfffffffc00f0a947 */ /* 0x002fea000383ffff */
[----:B------:R-:W-:Y:S05]  /*11590*/  BRA `(.L_x_12439) ;  /* 0xffffffe000247947 */ /* 0x000fea000383ffff */
.L_x_12381:
[----:B-1----:R1:W2:Y:S02]  /*115a0*/  SYNCS.PHASECHK.TRANS64.TRYWAIT P0, [R5+URZ+0x19c20], R0 ;  /* 0x019c2000050075a7 */ /* 0x0022a4000800017f */
[----:B--2---:R-:W-:Y:S05]  /*115b0*/  @!P0 NANOSLEEP.SYNCS 0x989680 ;  /* 0x009896800000895d */ /* 0x004fea0003900000 */
[----:B------:R-:W2:Y:S02]  /*115c0*/  @!P0 SYNCS.PHASECHK.TRANS64 P0, [R5+URZ+0x19c20], R0 ;  /* 0x019c2000050085a7 */ /* 0x000ea4000800007f */
[----:B--2---:R-:W-:Y:S05]  /*115d0*/  @!P0 BRA `(.L_x_12381) ;  /* 0xfffffffc00f08947 */ /* 0x004fea000383ffff */
[----:B------:R-:W-:Y:S05]  /*115e0*/  BRA `(.L_x_12440) ;  /* 0xffffffe800007947 */ /* 0x000fea000383ffff */
.L_x_12382:
        /* <DEDUP_REMOVED lines=11> */
.L_x_12442:
[----:B------:R-:W-:Y:S05]  /*116a0*/  BSYNC B0 ;  /* 0x0000000000007941 */ /* 0x000fea0003800000 */
.L_x_12441:
[----:B------:R-:W-:Y:S05]  /*116b0*/  BRA `(.L_x_12443) ;  /* 0xffffffe400e87947 */ /* 0x000fea000383ffff */
.L_x_12385:
[----:B------:R-:W-:Y:S01]  /*116c0*/  BSSY B1, `(.L_x_12444) ;  /* 0x0000006000017945 */ /* 0x000fe20003800000 */
[----:B------:R-:W-:-:S07]  /*116d0*/  IMAD.MOV.U32 R15, RZ, RZ, -0x1 ;  /* 0xffffffffff0f7424 */ /* 0x000fce00078e00ff */
[----:B01----:R-:W-:Y:S05]  /*116e0*/  WARPSYNC.COLLECTIVE R15, `(.L_x_12445) ;  /* 0x000000000f0c7348 */ /* 0x003fea0003c00000 */
[----:B------:R-:W-:Y:S02]  /*116f0*/  ELECT P6, UR62, PT ;  /* 0x00000000003e782f */ /* 0x000fe400038c0000 */
[----:B------:R-:W-:Y:S01]  /*11700*/  MOV R14, UR62 ;  /* 0x0000003e000e7c02 */ /* 0x000fe20008000f00 */
[----:B01----:R-:W-:Y:S10]  /*11710*/  ENDCOLLECTIVE ;  /* 0x000000000000791b */ /* 0x003ff40003800000 */
.L_x_12445:
[----:B------:R-:W-:Y:S05]  /*11720*/  BSYNC B1 ;  /* 0x0000000000017941 */ /* 0x000fea0003800000 */
.L_x_12444:
[----:B------:R-:W-:Y:S05]  /*11730*/  BRA `(.L_x_12446) ;  /* 0xffffffe400e07947 */ /* 0x000fea000383ffff */
.L_x_12387:
[----:B-1----:R1:W2:Y:S02]  /*11740*/  SYNCS.PHASECHK.TRANS64.TRYWAIT P1, [R3+URZ+0x19c40], R2 ;  /* 0x019c4002030075a7 */ /* 0x0022a4000802017f */
[----:B--2---:R-:W-:Y:S05]  /*11750*/  @!P1 NANOSLEEP.SYNCS 0x989680 ;  /* 0x009896800000995d */ /* 0x004fea0003900000 */
[----:B------:R-:W2:Y:S02]  /*11760*/  @!P1 SYNCS.PHASECHK.TRANS64 P1, [R3+URZ+0x19c40], R2 ;  /* 0x019c4002030095a7 */ /* 0x000ea4000802007f */
[----:B--2---:R-:W-:Y:S05]  /*11770*/  @!P1 BRA `(.L_x_12387) ;  /* 0xfffffffc00f09947 */ /* 0x004fea000383ffff */
[----:B------:R-:W-:Y:S05]  /*11780*/  BRA `(.L_x_12447) ;  /* 0xffffffe800007947 */ /* 0x000fea000383ffff */
.L_x_12389:
[----:B--2---:R2:W3:Y:S02]  /*11790*/  SYNCS.PHASECHK.TRANS64.TRYWAIT P1, [R5+URZ+0x19c40], R0 ;  /* 0x019c4000050075a7 */ /* 0x0044e4000802017f */
[----:B---3--:R-:W-:Y:S05]  /*117a0*/  @!P1 NANOSLEEP.SYNCS 0x989680 ;  /* 0x009896800000995d */ /* 0x008fea0003900000 */
[----:B------:R-:W3:Y:S02]  /*117b0*/  @!P1 SYNCS.PHASECHK.TRANS64 P1, [R5+URZ+0x19c40], R0 ;  /* 0x019c4000050095a7 */ /* 0x000ee4000802007f */
[----:B---3--:R-:W-:Y:S05]  /*117c0*/  @!P1 BRA `(.L_x_12389) ;  /* 0xfffffffc00f09947 */ /* 0x008fea000383ffff */
[----:B------:R-:W-:Y:S05]  /*117d0*/  BRA `(.L_x_12448) ;  /* 0xffffffe8000c7947 */ /* 0x000fea000383ffff */
.L_x_12391:
[----:B---3--:R3:W4:Y:S02]  /*117e0*/  SYNCS.PHASECHK.TRANS64.TRYWAIT P1, [R3+URZ+0x19c60], R2 ;  /* 0x019c6002030075a7 */ /* 0x008724000802017f */
[----:B----4-:R-:W-:Y:S05]  /*117f0*/  @!P1 NANOSLEEP.SYNCS 0x989680 ;  /* 0x009896800000995d */ /* 0x010fea0003900000 */
[----:B------:R-:W4:Y:S02]  /*11800*/  @!P1 SYNCS.PHASECHK.TRANS64 P1, [R3+URZ+0x19c60], R2 ;  /* 0x019c6002030095a7 */ /* 0x000f24000802007f */
[----:B----4-:R-:W-:Y:S05]  /*11810*/  @!P1 BRA `(.L_x_12391) ;  /* 0xfffffffc00f09947 */ /* 0x010fea000383ffff */
[----:B------:R-:W-:Y:S05]  /*11820*/  BRA `(.L_x_12449) ;  /* 0xffffffe800087947 */ /* 0x000fea000383ffff */
.L_x_12393:
[----:B----4-:R4:W0:Y:S02]  /*11830*/  SYNCS.PHASECHK.TRANS64.TRYWAIT P1, [R5+URZ+0x19c60], R0 ;  /* 0x019c6000050075a7 */ /* 0x010824000802017f */
[----:B0-----:R-:W-:Y:S05]  /*11840*/  @!P1 NANOSLEEP.SYNCS 0x989680 ;  /* 0x009896800000995d */ /* 0x001fea0003900000 */
[----:B------:R-:W0:Y:S02]  /*11850*/  @!P1 SYNCS.PHASECHK.TRANS64 P1, [R5+URZ+0x19c60], R0 ;  /* 0x019c6000050095a7 */ /* 0x000e24000802007f */
[----:B0-----:R-:W-:Y:S05]  /*11860*/  @!P1 BRA `(.L_x_12393) ;  /* 0xfffffffc00f09947 */ /* 0x001fea000383ffff */
[----:B------:R-:W-:Y:S05]  /*11870*/  BRA `(.L_x_12450) ;  /* 0xffffffe800047947 */ /* 0x000fea000383ffff */
.L_x_12395:
[----:B------:R0:W0:Y:S02]  /*11880*/  SYNCS.PHASECHK.TRANS64.TRYWAIT P1, [R3+URZ+0x19c80], R2 ;  /* 0x019c8002030075a7 */ /* 0x000024000802017f */
[----:B0-----:R-:W-:Y:S05]  /*11890*/  @!P1 NANOSLEEP.SYNCS 0x989680 ;  /* 0x009896800000995d */ /* 0x001fea0003900000 */
[----:B------:R-:W0:Y:S02]  /*118a0*/  @!P1 SYNCS.PHASECHK.TRANS64 P1, [R3+URZ+0x19c80], R2 ;  /* 0x019c8002030095a7 */ /* 0x000e24000802007f */
[----:B0-----:R-:W-:Y:S05]  /*118b0*/  @!P1 BRA `(.L_x_12395) ;  /* 0xfffffffc00f09947 */ /* 0x001fea000383ffff */
[----:B------:R-:W-:Y:S05]  /*118c0*/  BRA `(.L_x_12451) ;  /* 0xffffffe800007947 */ /* 0x000fea000383ffff */
.L_x_12452:
        /* <DEDUP_REMOVED lines=11> */
.L_x_15858:


//--------------------- .text._ZN7cutlass13device_kernelIN5flash11enable_sm90INS1_16FlashAttnFwdSm90INS1_25CollectiveMainloopFwdSm90ILi2EN4cute5tupleIJNS5_1CILi1EEES8_S8_EEENS6_IJNS7_ILi192EEENS7_ILi128EEENS7_ILi96EEEEEELi96ENS_12float_e4m3_tEfNS_4arch4Sm90ELb1ELb0ELb1ELb1ELb1ELb0ELb0ELb1ELb1ELb1ELb0ELb0EEENS1_21CollectiveEpilogueFwdINS6_IJSA_SC_SB_EEES9_NS_10bfloat16_tESG_Li384ELb1ELb1ELb0ELb1EEENS1_36VarlenDynamicPersistentTileSchedulerILi192ELi128ELi384ELi128ELb0ELb1ELb1ELb1ELb1ELb1EEEEEEEEEvNT_6ParamsE --------------------------
	.section	.text._ZN7cutlass13device_kernelIN5flash11enable_sm90INS1_16FlashAttnFwdSm90INS1_25CollectiveMainloopFwdSm90ILi2EN4cute5tupleIJNS5_1CILi1EEES8_S8_EEENS6_IJNS7_ILi192EEENS7_ILi128EEENS7_ILi96EEEEEELi96ENS_12float_e4m3_tEfNS_4arch4Sm90ELb1ELb0ELb1ELb1ELb1ELb0ELb0ELb1ELb1ELb1ELb0ELb0EEENS1_21CollectiveEpilogueFwdINS6_IJSA_SC_SB_EEES9_NS_10bfloat16_tESG_Li384ELb1ELb1ELb0ELb1EEENS1_36VarlenDynamicPersistentTileSchedulerILi192ELi128ELi384ELi128ELb0ELb1ELb1ELb1ELb1ELb1EEEEEEEEEvNT_6ParamsE,"ax",@progbits
	.align	128
.text._ZN7cutlass13device_kernelIN5flash11enable_sm90INS1_16FlashAttnFwdSm90INS1_25CollectiveMainloopFwdSm90ILi2EN4cute5tupleIJNS5_1CILi1EEES8_S8_EEENS6_IJNS7_ILi192EEENS7_ILi128EEENS7_ILi96EEEEEELi96ENS_12float_e4m3_tEfNS_4arch4Sm90ELb1ELb0ELb1ELb1ELb1ELb0ELb0ELb1ELb1ELb1ELb0ELb0EEENS1_21CollectiveEpilogueFwdINS6_IJSA_SC_SB_EEES9_NS_10bfloat16_tESG_Li384ELb1ELb1ELb0ELb1EEENS1_36VarlenDynamicPersistentTileSchedulerILi192ELi128ELi384ELi128ELb0ELb1ELb1ELb1ELb1ELb1EEEEEEEEEvNT_6ParamsE:
        .type           _ZN7cutlass13device_kernelIN5flash11enable_sm90INS1_16FlashAttnFwdSm90INS1_25CollectiveMainloopFwdSm90ILi2EN4cute5tupleIJNS5_1CILi1EEES8_S8_EEENS6_IJNS7_ILi192EEENS7_ILi128EEENS7_ILi96EEEEEELi96ENS_12float_e4m3_tEfNS_4arch4Sm90ELb1ELb0ELb1ELb1ELb1ELb0ELb0ELb1ELb1ELb1ELb0ELb0EEENS1_21CollectiveEpilogueFwdINS6_IJSA_SC_SB_EEES9_NS_10bfloat16_tESG_Li384ELb1ELb1ELb0ELb1EEENS1_36VarlenDynamicPersistentTileSchedulerILi192ELi128ELi384ELi128ELb0ELb1ELb1ELb1ELb1ELb1EEEEEEEEEvNT_6ParamsE,@function
        .size           _ZN7cutlass13device_kernelIN5flash11enable_sm90INS1_16FlashAttnFwdSm90INS1_25CollectiveMainloopFwdSm90ILi2EN4cute5tupleIJNS5_1CILi1EEES8_S8_EEENS6_IJNS7_ILi192EEENS7_ILi128EEENS7_ILi96EEEEEELi96ENS_12float_e4m3_tEfNS_4arch4Sm90ELb1ELb0ELb1ELb1ELb1ELb0ELb0ELb1ELb1ELb1ELb0ELb0EEENS1_21CollectiveEpilogueFwdINS6_IJSA_SC_SB_EEES9_NS_10bfloat16_tESG_Li384ELb1ELb1ELb0ELb1EEENS1_36VarlenDynamicPersistentTileSchedulerILi192ELi128ELi384ELi128ELb0ELb1ELb1ELb1ELb1ELb1EEEEEEEEEvNT_6ParamsE,(.L_x_15859 - _ZN7cutlass13device_kernelIN5flash11enable_sm90INS1_16FlashAttnFwdSm90INS1_25CollectiveMainloopFwdSm90ILi2EN4cute5tupleIJNS5_1CILi1EEES8_S8_EEENS6_IJNS7_ILi192EEENS7_ILi128EEENS7_ILi96EEEEEELi96ENS_12float_e4m3_tEfNS_4arch4Sm90ELb1ELb0ELb1ELb1ELb1ELb0ELb0ELb1ELb1ELb1ELb0ELb0EEENS1_21CollectiveEpilogueFwdINS6_IJSA_SC_SB_EEES9_NS_10bfloat16_tESG_Li384ELb1ELb1ELb0ELb1EEENS1_36VarlenDynamicPersistentTileSchedulerILi192ELi128ELi384ELi128ELb0ELb1ELb1ELb1ELb1ELb1EEEEEEEEEvNT_6ParamsE)
        .other          _ZN7cutlass13device_kernelIN5flash11enable_sm90INS1_16FlashAttnFwdSm90INS1_25CollectiveMainloopFwdSm90ILi2EN4cute5tupleIJNS5_1CILi1EEES8_S8_EEENS6_IJNS7_ILi192EEENS7_ILi128EEENS7_ILi96EEEEEELi96ENS_12float_e4m3_tEfNS_4arch4Sm90ELb1ELb0ELb1ELb1ELb1ELb0ELb0ELb1ELb1ELb1ELb0ELb0EEENS1_21CollectiveEpilogueFwdINS6_IJSA_SC_SB_EEES9_NS_10bfloat16_tESG_Li384ELb1ELb1ELb0ELb1EEENS1_36VarlenDynamicPersistentTileSchedulerILi192ELi128ELi384ELi128ELb0ELb1ELb1ELb1ELb1ELb1EEEEEEEEEvNT_6ParamsE,@"STO_CUDA_ENTRY STV_DEFAULT"
_ZN7cutlass13device_kernelIN5flash11enable_sm90INS1_16FlashAttnFwdSm90INS1_25CollectiveMainloopFwdSm90ILi2EN4cute5tupleIJNS5_1CILi1EEES8_S8_EEENS6_IJNS7_ILi192EEENS7_ILi128EEENS7_ILi96EEEEEELi96ENS_12float_e4m3_tEfNS_4arch4Sm90ELb1ELb0ELb1ELb1ELb1ELb0ELb0ELb1ELb1ELb1ELb0ELb0EEENS1_21CollectiveEpilogueFwdINS6_IJSA_SC_SB_EEES9_NS_10bfloat16_tESG_Li384ELb1ELb1ELb0ELb1EEENS1_36VarlenDynamicPersistentTileSchedulerILi192ELi128ELi384ELi128ELb0ELb1ELb1ELb1ELb1ELb1EEEEEEEEEvNT_6ParamsE:
        /* <DEDUP_REMOVED lines=45> */
.L_x_12453:
        /* <DEDUP_REMOVED lines=22> */
.L_x_12454:
        /* <DEDUP_REMOVED lines=18> */
.L_x_12455:
        /* <DEDUP_REMOVED lines=22> */
.L_x_12456:
        /* <DEDUP_REMOVED lines=24> */
.L_x_12457:
        /* <DEDUP_REMOVED lines=8> */
.L_x_12459:
        /* <DEDUP_REMOVED lines=68> */
.L_x_12511:
[----:B01-34-:R-:W0:Y:S01]  /*0cf0*/  LDC.64 R2, c[0x0][0xc88] ;  /* 0x00032200ff027b82 */ /* 0x01be220000000a00 */
[----:B------:R-:W-:Y:S01]  /*0d00*/  ULDC.64 UR6, c[0x0][0xa28] ;  /* 0x00028a0000067ab9 */ /* 0x000fe20000000a00 */
[----:B------:R-:W-:Y:S01]  /*0d10*/  ULDC.64 UR8, c[0x0][0xa18] ;  /* 0x0002860000087ab9 */ /* 0x000fe20000000a00 */
[----:B------:R-:W-:Y:S01]  /*0d20*/  ULDC UR4, c[0x0][0x424] ;  /* 0x0001090000047ab9 */ /* 0x000fe20000000800 */
[----:B0-----:R-:W-:-:S06]  /*0d30*/  IMAD.WIDE R2, R43, 0x4, R2 ;  /* 0x000000042b027825 */ /* 0x001fcc00078e0202 */
[----:B--2---:R-:W2:Y:S01]  /*0d40*/  LDG.E R2, desc[UR52][R2.64] ;  /* 0x0000003402027981 */ /* 0x004ea2000c1e1900 */
        /* <DEDUP_REMOVED lines=20> */
[----:B------:R-:W3:Y:S01]  /*0e90*/  @P2 LDG.E R4, desc[UR52][R4.64] ;  /* 0x0000003404042981 */ /* 0x000ee2000c1e1900 */
        /* <DEDUP_REMOVED lines=24> */
.L_x_12460:
        /* <DEDUP_REMOVED lines=9> */
.L_x_12461:
        /* <DEDUP_REMOVED lines=13> */
.L_x_12462:
[----:B------:R-:W-:Y:S01]  /*1180*/  UIADD3 UR48, -UR48, UR4, URZ ;  /* 0x0000000430307290 */ /* 0x000fe2000fffe13f */
[----:B------:R-:W-:Y:S01]  /*1190*/  PLOP3.LUT P0, PT, PT, PT, PT, 0x80, 0x0 ;  /* 0x000000000000781c */ /* 0x000fe20003f0f070 */
[----:B------:R-:W-:Y:S01]  /*11a0*/  UIMAD UR44, UR5, 0xc0, URZ ;  /* 0x000000c0052c78a4 */ /* 0x000fe2000f8e023f */
        /* <DEDUP_REMOVED lines=9> */
[----:B------:R-:W-:Y:S01]  /*1240*/  CS2R R132, SRZ ;  /* 0x0000000000847805 */ /* 0x000fe2000001ff00 */
[----:B------:R-:W-:Y:S01]  /*1250*/  IMAD.MOV.U32 R8, RZ, RZ, RZ ;  /* 0x000000ffff087224 */ /* 0x000fe200078e00ff */
[----:B------:R-:W-:-:S02]  /*1260*/  CS2R R10, SRZ ;  /* 0x00000000000a7805 */ /* 0x000fc4000001ff00 */
        /* <DEDUP_REMOVED lines=31> */
[----:B------:R-:W-:Y:S01]  /*1460*/  CS2R R34, SRZ ;  /* 0x0000000000227805 */ /* 0x000fe2000001ff00 */
[----:B------:R-:W-:Y:S01]  /*1470*/  IMAD.MOV.U32 R37, RZ, RZ, RZ ;  /* 0x000000ffff257224 */ /* 0x000fe200078e00ff */
[----:B------:R-:W-:-:S04]  /*1480*/  USEL UR51, UR5, UR7, UP0 ;  /* 0x0000000705337287 */ /* 0x000fc80008000000 */
[----:B------:R-:W-:-:S06]  /*1490*/  UISETP.GE.AND UP0, UPT, UR51, 0x1, UPT ;  /* 0x000000013300788c */ /* 0x000fcc000bf06270 */
[----:B------:R-:W-:-:S13]  /*14a0*/  PLOP3.LUT P1, PT, PT, PT, UP0, 0x80, 0x0 ;  /* 0x000000000000781c */ /* 0x000fda0003f2f008 */
[----:B------:R-:W-:Y:S05]  /*14b0*/  @!P1 BRA `(.L_x_12463) ;  /* 0x00000088005c9947 */ /* 0x000fea0003800000 */
        /* <DEDUP_REMOVED lines=31> */
.L_x_12464:
        /* <DEDUP_REMOVED lines=54> */
.L_x_12613:
[----:B------:R-:W-:Y:S05]  /*1a10*/  @!P0 BRA `(.L_x_12466) ;  /* 0x0000000000048947 */ /* 0x000fea0003800000 */
[----:B------:R-:W-:Y:S01]  /*1a20*/  BPT.TRAP 0x1 ;  /* 0x000000040000795c */ /* 0x000fe20000300000 */
.L_x_12466:
[----:B------:R-:W-:Y:S02]  /*1a30*/  IMAD.U32 R2, RZ, RZ, UR38 ;  /* 0x00000026ff027e24 */ /* 0x000fe4000f8e00ff */
[----:B0-----:R-:W-:-:S03]  /*1a40*/  IMAD.U32 R3, RZ, RZ, UR37 ;  /* 0x00000025ff037e24 */ /* 0x001fc6000f8e00ff */
[----:B------:R-:W-:Y:S02]  /*1a50*/  LEA R2, R2, UR46, 0x3 ;  /* 0x0000002e02027c11 */ /* 0x000fe4000f8e18ff */
[----:B------:R-:W-:-:S04]  /*1a60*/  SHF.L.U32 R3, R3, 0x1f, RZ ;  /* 0x0000001f03037819 */ /* 0x000fc800000006ff */
[----:B------:R0:W1:Y:S01]  /*1a70*/  SYNCS.PHASECHK.TRANS64.TRYWAIT P1, [R2+URZ+0x19c30], R3 ;  /* 0x019c3003020075a7 */ /* 0x000062000802017f */
[----:B------:R-:W-:Y:S05]  /*1a80*/  @!P0 BRA `(.L_x_12467) ;  /* 0x0000000000048947 */ /* 0x000fea0003800000 */
[----:B------:R-:W-:Y:S01]  /*1a90*/  BPT.TRAP 0x1 ;  /* 0x000000040000795c */ /* 0x000fe20000300000 */
.L_x_12467:
[----:B-1----:R-:W-:Y:S05]  /*1aa0*/  @P1 BRA `(.L_x_12468) ;  /* 0x0000000000081947 */ /* 0x002fea0003800000 */
[----:B------:R-:W1:Y:S02]  /*1ab0*/  SYNCS.PHASECHK.TRANS64.TRYWAIT P1, [R2+URZ+0x19c30], R3 ;  /* 0x019c3003020075a7 */ /* 0x000e64000802017f */
[----:B-1----:R-:W-:Y:S05]  /*1ac0*/  @!P1 BRA `(.L_x_12469) ;  /* 0x0000010400189947 */ /* 0x002fea0003800000 */
.L_x_12468:
        /* <DEDUP_REMOVED lines=28> */
.L_x_12470:
        /* <DEDUP_REMOVED lines=9> */
[----:B------:R2:W-:Y:S01]  /*1d20*/  MUFU.TANH R6, R46 ;  /* 0x0000002e00067308 */ /* 0x0005e20000002400 */
[C---:B------:R-:W-:Y:S01]  /*1d30*/  FMUL.FTZ R34, R0.reuse, R34 ;  /* 0x0000002200227220 */ /* 0x040fe20000410000 */
[----:B------:R-:W-:Y:S01]  /*1d40*/  @UP0 ULDC UR6, c[0x0][0x44c] ;  /* 0x0001130000060ab9 */ /* 0x000fe20000000800 */
[C---:B------:R-:W-:Y:S01]  /*1d50*/  FMUL.FTZ R35, R0.reuse, R35 ;  /* 0x0000002300237220 */ /* 0x040fe20000410000 */
[C---:B------:R-:W-:Y:S01]  /*1d60*/  FMUL.FTZ R38, R0.reuse, R38 ;  /* 0x0000002600267220 */ /* 0x040fe20000410000 */
[C---:B------:R-:W-:Y:S01]  /*1d70*/  FMUL.FTZ R39, R0.reuse, R39 ;  /* 0x0000002700277220 */ /* 0x040fe20000410000 */
[C---:B------:R-:W-:Y:S01]  /*1d80*/  FMUL.FTZ R42, R0.reuse, R42 ;  /* 0x0000002a002a7220 */ /* 0x040fe20000410000 */
[C---:B------:R-:W-:Y:S01]  /*1d90*/  FMUL.FTZ R43, R0.reuse, R43 ;  /* 0x0000002b002b7220 */ /* 0x040fe20000410000 */
[----:B------:R-:W3:Y:S01]  /*1da0*/  MUFU.TANH R101, R101 ;  /* 0x0000006500657308 */ /* 0x000ee20000002400 */
[----:B------:R-:W-:Y:S01]  /*1db0*/  FMUL.FTZ R47, R0, R47 ;  /* 0x0000002f002f7220 */ /* 0x000fe20000410000 */
[----:B01----:R-:W-:Y:S01]  /*1dc0*/  @P1 IMAD.HI.U32 R3, R12, UR6, RZ ;  /* 0x000000060c031c27 */ /* 0x003fe2000f8e00ff */
[----:B------:R-:W-:-:S03]  /*1dd0*/  @UP0 ULDC UR6, c[0x0][0x450] ;  /* 0x0001140000060ab9 */ /* 0x000fc60000000800 */
[C---:B------:R-:W-:Y:S01]  /*1de0*/  FMUL.FTZ R50, R0.reuse, R50 ;  /* 0x0000003200327220 */ /* 0x040fe20000410000 */
[C---:B------:R-:W-:Y:S01]  /*1df0*/  FMUL.FTZ R63, R0.reuse, R63 ;  /* 0x0000003f003f7220 */ /* 0x040fe20000410000 */
[C---:B------:R-:W-:Y:S01]  /*1e00*/  FMUL.FTZ R51, R0.reuse, R51 ;  /* 0x0000003300337220 */ /* 0x040fe20000410000 */
[----:B------:R-:W-:Y:S01]  /*1e10*/  @P2 SHF.R.U32.HI R12, RZ, UR6, R3 ;  /* 0x00000006ff0c2c19 */ /* 0x000fe20008011603 */
[----:B------:R-:W-:Y:S01]  /*1e20*/  UMOV UR6, 0xffffff80 ;  /* 0xffffff8000067882 */ /* 0x000fe20000000000 */
[----:B------:R-:W0:Y:S01]  /*1e30*/  MUFU.TANH R99, R99 ;  /* 0x0000006300637308 */ /* 0x000e220000002400 */
[----:B------:R-:W-:Y:S01]  /*1e40*/  UIMAD UR6, UR51, UR6, 0x80 ;  /* 0x00000080330674a4 */ /* 0x000fe2000f8e0206 */
[C---:B------:R-:W-:Y:S01]  /*1e50*/  FMUL.FTZ R59, R0.reuse, R59 ;  /* 0x0000003b003b7220 */ /* 0x040fe20000410000 */
[----:B------:R-:W1:Y:S01]  /*1e60*/  SHFL.IDX PT, R8, R12, 0x1, 0x1c1f ;  /* 0x003c1f000c087f89 */ /* 0x000e6200000e0000 */
[C---:B------:R-:W-:Y:S01]  /*1e70*/  FMUL.FTZ R54, R0.reuse, R54 ;  /* 0x0000003600367220 */ /* 0x040fe20000410000 */
[----:B------:R-:W-:Y:S01]  /*1e80*/  UIADD3 UR7, UR6, 0x1, URZ ;  /* 0x0000000106077890 */ /* 0x000fe2000fffe03f */
[C---:B------:R-:W-:Y:S01]  /*1e90*/  FMUL.FTZ R20, R0.reuse, R29 ;  /* 0x0000001d00147220 */ /* 0x040fe20000410000 */
[----:B------:R-:W-:Y:S01]  /*1ea0*/  UIADD3 UR6, UR48, UR6, URZ ;  /* 0x0000000630067290 */ /* 0x000fe2000fffe03f */
[----:B------:R4:W5:Y:S01]  /*1eb0*/  MUFU.TANH R97, R30 ;  /* 0x0000001e00617308 */ /* 0x0009620000002400 */
[C---:B------:R-:W-:Y:S01]  /*1ec0*/  FMUL.FTZ R29, R0.reuse, R36 ;  /* 0x00000024001d7220 */ /* 0x040fe20000410000 */
[----:B------:R-:W-:Y:S01]  /*1ed0*/  FMUL.FTZ R36, R0, R49 ;  /* 0x0000003100247220 */ /* 0x000fe20000410000 */
[----:B------:R-:W-:-:S02]  /*1ee0*/  IMAD.U32 R3, RZ, RZ, UR7 ;  /* 0x00000007ff037e24 */ /* 0x000fc4000f8e00ff */
[C---:B------:R-:W-:Y:S01]  /*1ef0*/  FMUL.FTZ R55, R0.reuse, R55 ;  /* 0x0000003700377220 */ /* 0x040fe20000410000 */
[----:B------:R-:W-:Y:S02]  /*1f00*/  IMAD.U32 R13, RZ, RZ, UR6 ;  /* 0x00000006ff0d7e24 */ /* 0x000fe4000f8e00ff */
[----:B------:R-:W-:Y:S01]  /*1f10*/  FMUL.FTZ R58, R0, R58 ;  /* 0x0000003a003a7220 */ /* 0x000fe20000410000 */
[----:B--2---:R-:W-:Y:S01]  /*1f20*/  IMAD R46, R16, -0x2, R3 ;  /* 0xfffffffe102e7824 */ /* 0x004fe200078e0203 */
[----:B------:R2:W5:Y:S01]  /*1f30*/  MUFU.TANH R95, R31 ;  /* 0x0000001f005f7308 */ /* 0x0005620000002400 */
[----:B------:R-:W-:Y:S02]  /*1f40*/  IMAD.U32 R3, RZ, RZ, UR49 ;  /* 0x00000031ff037e24 */ /* 0x000fe4000f8e00ff */
[----:B----4-:R-:W-:Y:S01]  /*1f50*/  FMUL.FTZ R30, R0, R37 ;  /* 0x00000025001e7220 */ /* 0x010fe20000410000 */
[----:B------:R-:W-:Y:S02]  /*1f60*/  IMAD R13, R16, -0x2, R13 ;  /* 0xfffffffe100d7824 */ /* 0x000fe400078e020d */
[C---:B------:R-:W-:Y:S01]  /*1f70*/  FMUL.FTZ R62, R0.reuse, R62 ;  /* 0x0000003e003e7220 */ /* 0x040fe20000410000 */
[C---:B------:R-:W-:Y:S01]  /*1f80*/  FMUL.FTZ R66, R0.reuse, R66 ;  /* 0x0000004200427220 */ /* 0x040fe20000410000 */
[----:B------:R-:W-:Y:S01]  /*1f90*/  IADD3 R46, -R3, UR48, R46 ;  /* 0x00000030032e7c10 */ /* 0x000fe2000fffe12e */
[C---:B------:R-:W-:Y:S01]  /*1fa0*/  FMUL.FTZ R3, R0.reuse, R67 ;  /* 0x0000004300037220 */ /* 0x040fe20000410000 */
[----:B------:R4:W5:Y:S01]  /*1fb0*/  MUFU.TANH R93, R34 ;  /* 0x00000022005d7308 */ /* 0x0009620000002400 */
[C---:B--2---:R-:W-:Y:S01]  /*1fc0*/  FMUL.FTZ R31, R0.reuse, R41 ;  /* 0x00000029001f7220 */ /* 0x044fe20000410000 */
[----:B------:R-:W-:Y:S01]  /*1fd0*/  FMUL.FTZ R70, R0, R70 ;  /* 0x0000004600467220 */ /* 0x000fe20000410000 */
[----:B-1----:R-:W-:Y:S01]  /*1fe0*/  VIADDMNMX R8, R8, R46, R13, PT ;  /* 0x0000002e08087246 */ /* 0x002fe2000380010d */
[C---:B------:R-:W-:Y:S01]  /*1ff0*/  FMUL.FTZ R15, R0.reuse, R25 ;  /* 0x00000019000f7220 */ /* 0x040fe20000410000 */
[C---:B------:R-:W-:Y:S01]  /*2000*/  FMUL.FTZ R71, R0.reuse, R71 ;  /* 0x0000004700477220 */ /* 0x040fe20000410000 */
[----:B------:R-:W-:Y:S01]  /*2010*/  FMUL.FTZ R74, R0, R74 ;  /* 0x0000004a004a7220 */ /* 0x000fe20000410000 */
[C---:B------:R-:W-:Y:S01]  /*2020*/  ISETP.GT.AND P1, PT, R8.reuse, RZ, PT ;  /* 0x000000ff0800720c */ /* 0x040fe20003f24270 */
[----:B------:R-:W1:Y:S01]  /*2030*/  MUFU.TANH R91, R35 ;  /* 0x00000023005b7308 */ /* 0x000e620000002400 */
[----:B------:R-:W-:Y:S01]  /*2040*/  ISETP.GT.AND P2, PT, R8, 0x1, PT ;  /* 0x000000010800780c */ /* 0x000fe20003f44270 */
[----:B----4-:R-:W-:Y:S01]  /*2050*/  FMUL.FTZ R34, R0, R45 ;  /* 0x0000002d00227220 */ /* 0x010fe20000410000 */
[----:B------:R-:W-:Y:S01]  /*2060*/  ISETP.GT.AND P3, PT, R8, 0x8, PT ;  /* 0x000000080800780c */ /* 0x000fe20003f64270 */
[C---:B------:R-:W-:Y:S01]  /*2070*/  FMUL.FTZ R75, R0.reuse, R75 ;  /* 0x0000004b004b7220 */ /* 0x040fe20000410000 */
[----:B---3--:R-:W-:Y:S01]  /*2080*/  FSEL R101, R101, -INF , P1 ;  /* 0xff80000065657808 */ /* 0x008fe20000800000 */
[----:B------:R-:W-:Y:S01]  /*2090*/  FMUL.FTZ R78, R0, R78 ;  /* 0x0000004e004e7220 */ /* 0x000fe20000410000 */
[----:B0-----:R-:W-:Y:S01]  /*20a0*/  FSEL R99, R99, -INF , P2 ;  /* 0xff80000063637808 */ /* 0x001fe20001000000 */
[----:B------:R0:W2:Y:S01]  /*20b0*/  MUFU.TANH R89, R38 ;  /* 0x0000002600597308 */ /* 0x0000a20000002400 */
[----:B------:R-:W-:Y:S01]  /*20c0*/  ISETP.GT.AND P1, PT, R8, 0x9, PT ;  /* 0x000000090800780c */ /* 0x000fe20003f24270 */
[C---:B------:R-:W-:Y:S01]  /*20d0*/  FMUL.FTZ R79, R0.reuse, R79 ;  /* 0x0000004f004f7220 */ /* 0x040fe20000410000 */
[----:B-----5:R-:W-:Y:S01]  /*20e0*/  FSEL R97, R97, -INF , P3 ;  /* 0xff80000061617808 */ /* 0x020fe20001800000 */
[C---:B------:R-:W-:Y:S01]  /*20f0*/  FMUL.FTZ R82, R0.reuse, R82 ;  /* 0x0000005200527220 */ /* 0x040fe20000410000 */
[----:B------:R-:W-:Y:S01]  /*2100*/  FMNMX.FTZ R4, R101, R99, !PT ;  /* 0x0000006365047209 */ /* 0x000fe20007810000 */
[----:B------:R-:W-:Y:S01]  /*2110*/  FMUL.FTZ R83, R0, R83 ;  /* 0x0000005300537220 */ /* 0x000fe20000410000 */
[----:B------:R-:W-:Y:S01]  /*2120*/  ISETP.GT.AND P2, PT, R8, 0x10, PT ;  /* 0x000000100800780c */ /* 0x000fe20003f44270 */
[----:B------:R-:W3:Y:S01]  /*2130*/  MUFU.TANH R39, R39 ;  /* 0x0000002700277308 */ /* 0x000ee20000002400 */
[----:B------:R-:W-:Y:S01]  /*2140*/  FSEL R95, R95, -INF , P1 ;  /* 0xff8000005f5f7808 */ /* 0x000fe20000800000 */
[C---:B0-----:R-:W-:Y:S01]  /*2150*/  FMUL.FTZ R38, R0.reuse, R53 ;  /* 0x0000003500267220 */ /* 0x041fe20000410000 */
[----:B------:R-:W-:Y:S01]  /*2160*/  FMNMX.FTZ R4, R97, R4, !PT ;  /* 0x0000000461047209 */ /* 0x000fe20007810000 */
[----:B------:R-:W-:Y:S01]  /*2170*/  FMUL.FTZ R86, R0, R86 ;  /* 0x0000005600567220 */ /* 0x000fe20000410000 */
[----:B------:R-:W-:Y:S01]  /*2180*/  ISETP.GT.AND P1, PT, R8, 0x11, PT ;  /* 0x000000110800780c */ /* 0x000fe20003f24270 */
[C---:B------:R-:W-:Y:S01]  /*2190*/  FMUL.FTZ R87, R0.reuse, R87 ;  /* 0x0000005700577220 */ /* 0x040fe20000410000 */
[----:B------:R-:W-:Y:S01]  /*21a0*/  FSEL R93, R93, -INF , P2 ;  /* 0xff8000005d5d7808 */ /* 0x000fe20001000000 */
[----:B------:R0:W4:Y:S01]  /*21b0*/  MUFU.TANH R5, R42 ;  /* 0x0000002a00057308 */ /* 0x0001220000002400 */
[----:B------:R-:W-:Y:S01]  /*21c0*/  FMNMX.FTZ R4, R95, R4, !PT ;  /* 0x000000045f047209 */ /* 0x000fe20007810000 */
[----:B------:R-:W-:Y:S01]  /*21d0*/  FMUL.FTZ R14, R0, R24 ;  /* 0x00000018000e7220 */ /* 0x000fe20000410000 */
[----:B------:R-:W-:Y:S01]  /*21e0*/  ISETP.GT.AND P2, PT, R8, 0x18, PT ;  /* 0x000000180800780c */ /* 0x000fe20003f44270 */
[C---:B------:R-:W-:Y:S01]  /*21f0*/  FMUL.FTZ R24, R0.reuse, R28 ;  /* 0x0000001c00187220 */ /* 0x040fe20000410000 */
[----:B-1----:R-:W-:Y:S01]  /*2200*/  FSEL R91, R91, -INF , P1 ;  /* 0xff8000005b5b7808 */ /* 0x002fe20000800000 */
[----:B------:R-:W-:Y:S01]  /*2210*/  FMUL.FTZ R28, R0, R33 ;  /* 0x00000021001c7220 */ /* 0x000fe20000410000 */
[----:B------:R-:W-:Y:S01]  /*2220*/  FMNMX.FTZ R4, R93, R4, !PT ;  /* 0x000000045d047209 */ /* 0x000fe20007810000 */
[----:B------:R-:W-:Y:S01]  /*2230*/  MUFU.TANH R43, R43 ;  /* 0x0000002b002b7308 */ /* 0x000fe20000002400 */
[----:B------:R-:W-:Y:S01]  /*2240*/  ISETP.GT.AND P1, PT, R8, 0x19, PT ;  /* 0x000000190800780c */ /* 0x000fe20003f24270 */
[C---:B0-----:R-:W-:Y:S01]  /*2250*/  FMUL.FTZ R42, R0.reuse, R57 ;  /* 0x00000039002a7220 */ /* 0x041fe20000410000 */
[----:B--2---:R-:W-:Y:S01]  /*2260*/  FSEL R89, R89, -INF , P2 ;  /* 0xff80000059597808 */ /* 0x004fe20001000000 */
[C---:B------:R-:W-:Y:S01]  /*2270*/  FMUL.FTZ R33, R0.reuse, R44 ;  /* 0x0000002c00217220 */ /* 0x040fe20000410000 */
[----:B------:R-:W-:Y:S01]  /*2280*/  FMNMX.FTZ R4, R91, R4, !PT ;  /* 0x000000045b047209 */ /* 0x000fe20007810000 */
[----:B------:R-:W-:Y:S01]  /*2290*/  FMUL.FTZ R44, R0, R56 ;  /* 0x00000038002c7220 */ /* 0x000fe20000410000 */
[----:B------:R-:W-:Y:S01]  /*22a0*/  ISETP.GT.AND P2, PT, R8, 0x20, PT ;  /* 0x000000200800780c */ /* 0x000fe20003f44270 */
[----:B------:R-:W-:Y:S01]  /*22b0*/  MUFU.TANH R47, R47 ;  /* 0x0000002f002f7308 */ /* 0x000fe20000002400 */
[----:B---3--:R-:W-:Y:S01]  /*22c0*/  FSEL R67, R39, -INF , P1 ;  /* 0xff80000027437808 */ /* 0x008fe20000800000 */
[----:B------:R-:W-:Y:S01]  /*22d0*/  FMUL.FTZ R56, R0, R61 ;  /* 0x0000003d00387220 */ /* 0x000fe20000410000 */
[----:B------:R-:W-:Y:S01]  /*22e0*/  FMNMX.FTZ R4, R89, R4, !PT ;  /* 0x0000000459047209 */ /* 0x000fe20007810000 */
[----:B------:R-:W-:Y:S01]  /*22f0*/  ULDC UR18, c[0x0][0x988] ;  /* 0x0002620000127ab9 */ /* 0x000fe20000000800 */
[----:B------:R-:W-:Y:S01]  /*2300*/  ISETP.GT.AND P1, PT, R8, 0x21, PT ;  /* 0x000000210800780c */ /* 0x000fe20003f24270 */
[C---:B------:R-:W-:Y:S01]  /*2310*/  FMUL.FTZ R27, R0.reuse, R32 ;  /* 0x00000020001b7220 */ /* 0x040fe20000410000 */
[----:B------:R-:W-:Y:S01]  /*2320*/  FMNMX.FTZ R4, R67, R4, !PT ;  /* 0x0000000443047209 */ /* 0x000fe20007810000 */
[----:B------:R-:W0:Y:S01]  /*2330*/  MUFU.TANH R50, R50 ;  /* 0x0000003200327308 */ /* 0x000e220000002400 */
[C---:B------:R-:W-:Y:S01]  /*2340*/  FMUL.FTZ R35, R0.reuse, R48 ;  /* 0x0000003000237220 */ /* 0x040fe20000410000 */
[C---:B------:R-:W-:Y:S01]  /*2350*/  FMUL.FTZ R32, R0.reuse, R40 ;  /* 0x0000002800207220 */ /* 0x040fe20000410000 */
[----:B------:R-:W-:Y:S01]  /*2360*/  FMUL.FTZ R40, R0, R52 ;  /* 0x0000003400287220 */ /* 0x000fe20000410000 */
[----:B------:R-:W-:Y:S01]  /*2370*/  R2UR UR11, R2 ;  /* 0x00000000020b72ca */ /* 0x000fe200000e0000 */
[----:B------:R-:W-:Y:S01]  /*2380*/  @UP0 ULDC UR6, c[0x0][0x44c] ;  /* 0x0001130000060ab9 */ /* 0x000fe20000000800 */
[----:B------:R-:W-:Y:S01]  /*2390*/  @UP0 ULDC UR14, c[0x0][0x450] ;  /* 0x00011400000e0ab9 */ /* 0x000fe20000000800 */
[----:B------:R-:W-:Y:S01]  /*23a0*/  UIMAD.WIDE.U32 UR6, UR44, UR6, URZ ;  /* 0x000000062c0672a5 */ /* 0x000fe2000f8e003f */
[----:B------:R4:W-:Y:S01]  /*23b0*/  MUFU.TANH R37, R63 ;  /* 0x0000003f00257308 */ /* 0x0009e20000002400 */
[----:B------:R-:W-:Y:S01]  /*23c0*/  UMOV UR10, UR44 ;  /* 0x0000002c000a7c82 */ /* 0x000fe20008000000 */
[----:B------:R-:W-:Y:S01]  /*23d0*/  UIADD3 UR51, UR51, -0x2, URZ ;  /* 0xfffffffe33337890 */ /* 0x000fe2000fffe03f */
[----:B------:R-:W-:Y:S01]  /*23e0*/  CS2R R134, SRZ ;  /* 0x0000000000867805 */ /* 0x000fe2000001ff00 */
[----:B------:R-:W-:Y:S01]  /*23f0*/  @UP0 USHF.R.U32.HI UR10, URZ, UR14, UR7 ;  /* 0x0000000e3f0a0299 */ /* 0x000fe20008011607 */
[----:B------:R-:W-:-:S02]  /*2400*/  CS2R R132, SRZ ;  /* 0x0000000000847805 */ /* 0x000fc4000001ff00 */
[----:B------:R-:W-:Y:S02]  /*2410*/  CS2R R130, SRZ ;  /* 0x0000000000827805 */ /* 0x000fe4000001ff00 */
[----:B------:R-:W-:Y:S01]  /*2420*/  CS2R R128, SRZ ;  /* 0x0000000000807805 */ /* 0x000fe2000001ff00 */
[----:B------:R-:W1:Y:S01]  /*2430*/  MUFU.TANH R51, R51 ;  /* 0x0000003300337308 */ /* 0x000e620000002400 */
[----:B----4-:R-:W-:Y:S01]  /*2440*/  FSEL R63, R5, -INF , P2 ;  /* 0xff800000053f7808 */ /* 0x010fe20001000000 */
[----:B------:R-:W-:Y:S01]  /*2450*/  UIADD3 UR6, UR10, UR48, -UR49 ;  /* 0x000000300a067290 */ /* 0x000fe2000fffe831 */
[----:B------:R-:W-:Y:S02]  /*2460*/  ISETP.GT.AND P2, PT, R8, 0x28, PT ;  /* 0x000000280800780c */ /* 0x000fe40003f44270 */
[----:B------:R-:W-:Y:S02]  /*2470*/  CS2R R126, SRZ ;  /* 0x00000000007e7805 */ /* 0x000fe4000001ff00 */
[----:B------:R-:W-:Y:S01]  /*2480*/  FMNMX.FTZ R4, R63, R4, !PT ;  /* 0x000000043f047209 */ /* 0x000fe20007810000 */
[----:B------:R-:W-:Y:S01]  /*2490*/  USHF.R.S32.HI UR7, URZ, 0x1f, UR6 ;  /* 0x0000001f3f077899 */ /* 0x000fe20008011406 */
[----:B------:R-:W-:Y:S01]  /*24a0*/  FSEL R57, R6, -INF , P2 ;  /* 0xff80000006397808 */ /* 0x000fe20001000000 */
[----:B------:R2:W-:Y:S01]  /*24b0*/  MUFU.TANH R9, R59 ;  /* 0x0000003b00097308 */ /* 0x0005e20000002400 */
[----:B------:R-:W-:Y:S01]  /*24c0*/  ISETP.GT.AND P2, PT, R8, 0x30, PT ;  /* 0x000000300800780c */ /* 0x000fe20003f44270 */
[----:B------:R-:W-:Y:S01]  /*24d0*/  ULEA.HI UR7, UR7, UR6, URZ, 0x7 ;  /* 0x0000000607077291 */ /* 0x000fe2000f8f383f */
[----:B------:R-:W-:Y:S01]  /*24e0*/  CS2R R124, SRZ ;  /* 0x00000000007c7805 */ /* 0x000fe2000001ff00 */
[----:B------:R-:W-:Y:S01]  /*24f0*/  UIADD3 UR6, UR11, 0x19c40, URZ ;  /* 0x00019c400b067890 */ /* 0x000fe2000fffe03f */
[----:B0-----:R-:W-:Y:S01]  /*2500*/  FSEL R53, R50, -INF , P2 ;  /* 0xff80000032357808 */ /* 0x001fe20001000000 */
[----:B------:R-:W-:Y:S01]  /*2510*/  USHF.R.S32.HI UR7, URZ, 0x7, UR7 ;  /* 0x000000073f077899 */ /* 0x000fe20008011407 */
[C---:B------:R-:W-:Y:S01]  /*2520*/  ISETP.GT.AND P2, PT, R8.reuse, 0x38, PT ;  /* 0x000000380800780c */ /* 0x040fe20003f44270 */
[----:B------:R0:W3:Y:S01]  /*2530*/  MUFU.TANH R49, R54 ;  /* 0x0000003600317308 */ /* 0x0000e20000002400 */
[----:B--2---:R-:W-:Y:S01]  /*2540*/  FSEL R59, R43, -INF , P1 ;  /* 0xff8000002b3b7808 */ /* 0x004fe20000800000 */
[----:B------:R-:W-:Y:S01]  /*2550*/  UISETP.LT.AND UP0, UPT, URZ, UR7, UPT ;  /* 0x000000073f00728c */ /* 0x000fe2000bf01270 */
[----:B------:R-:W-:Y:S01]  /*2560*/  ISETP.GT.AND P1, PT, R8, 0x29, PT ;  /* 0x000000290800780c */ /* 0x000fe20003f24270 */
[----:B------:R-:W-:Y:S01]  /*2570*/  UPRMT UR6, UR45, 0x654, UR6 ;  /* 0x000006542d067896 */ /* 0x000fe20008000006 */
[----:B------:R-:W-:Y:S01]  /*2580*/  FMNMX.FTZ R4, R59, R4, !PT ;  /* 0x000000043b047209 */ /* 0x000fe20007810000 */
[----:B------:R-:W-:Y:S01]  /*2590*/  USEL UR17, URZ, UR7, !UP0 ;  /* 0x000000073f117287 */ /* 0x000fe2000c000000 */
[----:B------:R-:W-:Y:S01]  /*25a0*/  CS2R R122, SRZ ;  /* 0x00000000007a7805 */ /* 0x000fe2000001ff00 */
[----:B------:R2:W4:Y:S01]  /*25b0*/  MUFU.TANH R7, R55 ;  /* 0x0000003700077308 */ /* 0x0005220000002400 */
[----:B------:R-:W-:Y:S01]  /*25c0*/  FMNMX.FTZ R4, R57, R4, !PT ;  /* 0x0000000439047209 */ /* 0x000fe20007810000 */
[C---:B0-----:R-:W-:Y:S01]  /*25d0*/  FMUL.FTZ R54, R0.reuse, R60 ;  /* 0x0000003c00367220 */ /* 0x041fe20000410000 */
[C---:B------:R-:W-:Y:S01]  /*25e0*/  FMUL.FTZ R60, R0.reuse, R64 ;  /* 0x00000040003c7220 */ /* 0x040fe20000410000 */
[C---:B------:R-:W-:Y:S01]  /*25f0*/  FMUL.FTZ R64, R0.reuse, R68 ;  /* 0x0000004400407220 */ /* 0x040fe20000410000 */
[----:B------:R-:W-:Y:S01]  /*2600*/  FMUL.FTZ R68, R0, R77 ;  /* 0x0000004d00447220 */ /* 0x000fe20000410000 */
[----:B------:R-:W-:Y:S01]  /*2610*/  UISETP.GE.AND UP0, UPT, UR51, UR17, UPT ;  /* 0x000000113300728c */ /* 0x000fe2000bf06270 */
[----:B------:R-:W0:Y:S01]  /*2620*/  SHFL.IDX PT, R77, R12, RZ, 0x1c1f ;  /* 0x001c1fff0c4d7589 */ /* 0x000e2200000e0000 */
[----:B------:R5:W0:Y:S01]  /*2630*/  MUFU.TANH R45, R58 ;  /* 0x0000003a002d7308 */ /* 0x000a220000002400 */
[----:B--2---:R-:W-:Y:S01]  /*2640*/  FSEL R55, R47, -INF , P1 ;  /* 0xff8000002f377808 */ /* 0x004fe20000800000 */
[----:B------:R-:W-:Y:S01]  /*2650*/  SYNCS.ARRIVE.TRANS64.RED.A1T0 RZ, [UR6], RZ ;  /* 0x000000ffffff79a7 */ /* 0x000fe20008100406 */
[----:B------:R-:W-:-:S02]  /*2660*/  ISETP.GT.AND P1, PT, R8, 0x31, PT ;  /* 0x000000310800780c */ /* 0x000fc40003f24270 */
[----:B------:R-:W-:Y:S02]  /*2670*/  CS2R R120, SRZ ;  /* 0x0000000000787805 */ /* 0x000fe4000001ff00 */
[----:B------:R-:W-:Y:S02]  /*2680*/  FMNMX.FTZ R4, R55, R4, !PT ;  /* 0x0000000437047209 */ /* 0x000fe40007810000 */
[----:B------:R-:W-:Y:S02]  /*2690*/  CS2R R118, SRZ ;  /* 0x0000000000767805 */ /* 0x000fe4000001ff00 */
        /* <DEDUP_REMOVED lines=14> */
[----:B------:R-:W-:-:S02]  /*2780*/  FMNMX.FTZ R4, R49, R4, !PT ;  /* 0x0000000431047209 */ /* 0x000fc40007810000 */
[----:B------:R-:W-:Y:S02]  /*2790*/  CS2R R116, SRZ ;  /* 0x0000000000747805 */ /* 0x000fe4000001ff00 */
[----:B------:R-:W-:Y:S01]  /*27a0*/  ISETP.GT.AND P1, PT, R8, 0x41, PT ;  /* 0x000000410800780c */ /* 0x000fe20003f24270 */
[----:B------:R-:W1:Y:S01]  /*27b0*/  MUFU.TANH R3, R3 ;  /* 0x0000000300037308 */ /* 0x000e620000002400 */
[----:B0-----:R-:W-:Y:S02]  /*27c0*/  FSEL R45, R45, -INF , P2 ;  /* 0xff8000002d2d7808 */ /* 0x001fe40001000000 */
[----:B------:R-:W-:Y:S02]  /*27d0*/  CS2R R114, SRZ ;  /* 0x0000000000727805 */ /* 0x000fe4000001ff00 */
[----:B------:R-:W-:Y:S02]  /*27e0*/  FMNMX.FTZ R4, R47, R4, !PT ;  /* 0x000000042f047209 */ /* 0x000fe40007810000 */
[----:B------:R-:W-:-:S02]  /*27f0*/  CS2R R112, SRZ ;  /* 0x0000000000707805 */ /* 0x000fc4000001ff00 */
[C---:B------:R-:W-:Y:S02]  /*2800*/  ISETP.GT.AND P2, PT, R8.reuse, 0x48, PT ;  /* 0x000000480800780c */ /* 0x040fe40003f44270 */
[----:B------:R-:W-:Y:S02]  /*2810*/  CS2R R110, SRZ ;  /* 0x00000000006e7805 */ /* 0x000fe4000001ff00 */
[----:B------:R-:W-:Y:S01]  /*2820*/  FSEL R43, R9, -INF , P1 ;  /* 0xff800000092b7808 */ /* 0x000fe20000800000 */
[----:B------:R-:W0:Y:S01]  /*2830*/  MUFU.TANH R25, R70 ;  /* 0x0000004600197308 */ /* 0x000e220000002400 */
[----:B------:R-:W-:Y:S02]  /*2840*/  FMNMX.FTZ R4, R45, R4, !PT ;  /* 0x000000042d047209 */ /* 0x000fe40007810000 */
[----:B------:R-:W-:Y:S02]  /*2850*/  CS2R R108, SRZ ;  /* 0x00000000006c7805 */ /* 0x000fe4000001ff00 */
[----:B------:R-:W-:-:S02]  /*2860*/  ISETP.GT.AND P1, PT, R8, 0x49, PT ;  /* 0x000000490800780c */ /* 0x000fc40003f24270 */
[----:B------:R-:W-:Y:S02]  /*2870*/  CS2R R106, SRZ ;  /* 0x00000000006a7805 */ /* 0x000fe4000001ff00 */
[----:B--2---:R-:W-:Y:S02]  /*2880*/  FSEL R41, R41, -INF , P2 ;  /* 0xff80000029297808 */ /* 0x004fe40001000000 */
[----:B------:R-:W-:Y:S02]  /*2890*/  CS2R R104, SRZ ;  /* 0x0000000000687805 */ /* 0x000fe4000001ff00 */
[----:B------:R-:W-:Y:S01]  /*28a0*/  FMNMX.FTZ R4, R43, R4, !PT ;  /* 0x000000042b047209 */ /* 0x000fe20007810000 */
[----:B------:R2:W4:Y:S01]  /*28b0*/  MUFU.TANH R10, R71 ;  /* 0x00000047000a7308 */ /* 0x0005220000002400 */
[----:B------:R-:W-:Y:S02]  /*28c0*/  ISETP.GT.AND P2, PT, R8, 0x50, PT ;  /* 0x000000500800780c */ /* 0x000fe40003f44270 */
[----:B------:R-:W-:-:S02]  /*28d0*/  CS2R R102, SRZ ;  /* 0x0000000000667805 */ /* 0x000fc4000001ff00 */
[----:B------:R-:W-:Y:S02]  /*28e0*/  FSEL R37, R37, -INF , P1 ;  /* 0xff80000025257808 */ /* 0x000fe40000800000 */
[----:B------:R-:W-:Y:S02]  /*28f0*/  FMNMX.FTZ R4, R41, R4, !PT ;  /* 0x0000000429047209 */ /* 0x000fe40007810000 */
[----:B------:R-:W-:Y:S01]  /*2900*/  ISETP.GT.AND P1, PT, R8, 0x51, PT ;  /* 0x000000510800780c */ /* 0x000fe20003f24270 */
[----:B------:R5:W4:Y:S01]  /*2910*/  MUFU.TANH R11, R74 ;  /* 0x0000004a000b7308 */ /* 0x000b220000002400 */
[----:B---3--:R-:W-:Y:S01]  /*2920*/  FSEL R39, R66, -INF , P2 ;  /* 0xff80000042277808 */ /* 0x008fe20001000000 */
[C---:B------:R-:W-:Y:S01]  /*2930*/  FMUL.FTZ R66, R0.reuse, R72 ;  /* 0x0000004800427220 */ /* 0x040fe20000410000 */
[----:B------:R-:W-:Y:S01]  /*2940*/  FMNMX.FTZ R4, R37, R4, !PT ;  /* 0x0000000425047209 */ /* 0x000fe20007810000 */
[----:B--2---:R-:W-:Y:S01]  /*2950*/  FMUL.FTZ R71, R0, R80 ;  /* 0x0000005000477220 */ /* 0x004fe20000410000 */
[----:B------:R-:W-:Y:S01]  /*2960*/  ISETP.GT.AND P2, PT, R8, 0x58, PT ;  /* 0x000000580800780c */ /* 0x000fe20003f44270 */
[C---:B------:R-:W-:Y:S01]  /*2970*/  FMUL.FTZ R72, R0.reuse, R81 ;  /* 0x0000005100487220 */ /* 0x040fe20000410000 */
[----:B-1----:R-:W-:Y:S01]  /*2980*/  FSEL R21, R3, -INF , P1 ;  /* 0xff80000003157808 */ /* 0x002fe20000800000 */
[----:B------:R-:W1:Y:S01]  /*2990*/  MUFU.TANH R75, R75 ;  /* 0x0000004b004b7308 */ /* 0x000e620000002400 */
[----:B------:R-:W-:Y:S01]  /*29a0*/  FMNMX.FTZ R4, R39, R4, !PT ;  /* 0x0000000427047209 */ /* 0x000fe20007810000 */
[----:B-----5:R-:W-:Y:S01]  /*29b0*/  FMUL.FTZ R74, R0, R84 ;  /* 0x00000054004a7220 */ /* 0x020fe20000410000 */
[----:B------:R-:W-:-:S02]  /*29c0*/  ISETP.GT.AND P1, PT, R8, 0x59, PT ;  /* 0x000000590800780c */ /* 0x000fc40003f24270 */
[----:B0-----:R-:W-:Y:S02]  /*29d0*/  FSEL R25, R25, -INF , P2 ;  /* 0xff80000019197808 */ /* 0x001fe40001000000 */
[----:B------:R-:W-:Y:S01]  /*29e0*/  FMNMX.FTZ R4, R21, R4, !PT ;  /* 0x0000000415047209 */ /* 0x000fe20007810000 */
[----:B------:R-:W0:Y:S01]  /*29f0*/  MUFU.TANH R7, R78 ;  /* 0x0000004e00077308 */ /* 0x000e220000002400 */
[----:B------:R-:W-:Y:S02]  /*2a00*/  ISETP.GT.AND P2, PT, R8, 0x60, PT ;  /* 0x000000600800780c */ /* 0x000fe40003f44270 */
[----:B----4-:R-:W-:Y:S02]  /*2a10*/  FSEL R10, R10, -INF , P1 ;  /* 0xff8000000a0a7808 */ /* 0x010fe40000800000 */
[----:B------:R-:W-:Y:S02]  /*2a20*/  FMNMX.FTZ R3, R25, R4, !PT ;  /* 0x0000000419037209 */ /* 0x000fe40007810000 */
[----:B------:R-:W-:Y:S01]  /*2a30*/  ISETP.GT.AND P1, PT, R8, 0x61, PT ;  /* 0x000000610800780c */ /* 0x000fe20003f24270 */
[----:B------:R-:W2:Y:S01]  /*2a40*/  MUFU.TANH R79, R79 ;  /* 0x0000004f004f7308 */ /* 0x000ea20000002400 */
[----:B------:R-:W-:-:S02]  /*2a50*/  FSEL R11, R11, -INF , P2 ;  /* 0xff8000000b0b7808 */ /* 0x000fc40001000000 */
        /* <DEDUP_REMOVED lines=9> */
[C---:B------:R-:W-:Y:S02]  /*2af0*/  ISETP.GT.AND P2, PT, R8.reuse, 0x70, PT ;  /* 0x000000700800780c */ /* 0x040fe40003f44270 */
[----:B--2---:R-:W-:Y:S02]  /*2b00*/  FSEL R4, R79, -INF , P1 ;  /* 0xff8000004f047808 */ /* 0x004fe40000800000 */
[----:B------:R-:W-:Y:S02]  /*2b10*/  FMNMX.FTZ R5, R7, R6, !PT ;  /* 0x0000000607057209 */ /* 0x000fe40007810000 */
[----:B------:R-:W-:Y:S01]  /*2b20*/  ISETP.GT.AND P1, PT, R8, 0x71, PT ;  /* 0x000000710800780c */ /* 0x000fe20003f24270 */
[----:B------:R-:W2:Y:S01]  /*2b30*/  MUFU.TANH R86, R86 ;  /* 0x0000005600567308 */ /* 0x000ea20000002400 */
[----:B-1----:R-:W-:-:S02]  /*2b40*/  FSEL R6, R82, -INF , P2 ;  /* 0xff80000052067808 */ /* 0x002fc40001000000 */
[----:B------:R-:W-:Y:S02]  /*2b50*/  FMNMX.FTZ R9, R4, R5, !PT ;  /* 0x0000000504097209 */ /* 0x000fe40007810000 */
[----:B------:R-:W-:Y:S02]  /*2b60*/  ISETP.GT.AND P2, PT, R8, 0x78, PT ;  /* 0x000000780800780c */ /* 0x000fe40003f44270 */
[----:B------:R-:W-:Y:S01]  /*2b70*/  FMNMX.FTZ R26, R6, R9, !PT ;  /* 0x00000009061a7209 */ /* 0x000fe20007810000 */
[----:B------:R-:W1:Y:S01]  /*2b80*/  MUFU.TANH R87, R87 ;  /* 0x0000005700577308 */ /* 0x000e620000002400 */
[----:B0-----:R-:W-:Y:S02]  /*2b90*/  FSEL R5, R83, -INF , P1 ;  /* 0xff80000053057808 */ /* 0x001fe40000800000 */
[----:B------:R-:W-:Y:S02]  /*2ba0*/  ISETP.GT.AND P1, PT, R8, 0x79, PT ;  /* 0x000000790800780c */ /* 0x000fe40003f24270 */
[----:B------:R-:W-:-:S02]  /*2bb0*/  FMNMX.FTZ R61, R5, R26, !PT ;  /* 0x0000001a053d7209 */ /* 0x000fc40007810000 */
[----:B------:R-:W-:Y:S01]  /*2bc0*/  VIADDMNMX R77, R77, R46, R13, PT ;  /* 0x0000002e4d4d7246 */ /* 0x000fe2000380010d */
[----:B------:R-:W-:Y:S01]  /*2bd0*/  MUFU.TANH R14, R14 ;  /* 0x0000000e000e7308 */ /* 0x000fe20000002400 */
[----:B--2---:R-:W-:Y:S02]  /*2be0*/  FSEL R8, R86, -INF , P2 ;  /* 0xff80000056087808 */ /* 0x004fe40001000000 */
        /* <DEDUP_REMOVED lines=67> */
[----:B-1----:R-:W-:Y:S01]  /*3020*/  FSEL R70, R31, -INF , P1 ;  /* 0xff8000001f467808 */ /* 0x002fe20000800000 */
[--C-:B------:R-:W-:Y:S01]  /*3030*/  FFMA.FTZ R45, R45, UR18, -R12.reuse ;  /* 0x000000122d2d7c23 */ /* 0x100fe2000801080c */
[----:B------:R-:W-:Y:S01]  /*3040*/  ISETP.GT.AND P2, PT, R77, 0x28, PT ;  /* 0x000000284d00780c */ /* 0x000fe20003f44270 */
        /* <DEDUP_REMOVED lines=12> */
[--C-:B------:R-:W-:Y:S01]  /*3110*/  FFMA.FTZ R4, R4, UR18, -R12.reuse ;  /* 0x0000001204047c23 */ /* 0x100fe2000801080c */
[----:B------:R-:W-:Y:S01]  /*3120*/  FMNMX.FTZ R79, R33, R76, !PT ;  /* 0x0000004c214f7209 */ /* 0x000fe20007810000 */
[--C-:B------:R-:W-:Y:S01]  /*3130*/  FFMA.FTZ R6, R6, UR18, -R12.reuse ;  /* 0x0000001206067c23 */ /* 0x100fe2000801080c */
[----:B------:R-:W-:Y:S01]  /*3140*/  ISETP.GT.AND P1, PT, R77, 0x31, PT ;  /* 0x000000314d00780c */ /* 0x000fe20003f24270 */
[--C-:B------:R-:W-:Y:S01]  /*3150*/  FFMA.FTZ R5, R5, UR18, -R12.reuse ;  /* 0x0000001205057c23 */ /* 0x100fe2000801080c */
[----:B------:R-:W-:Y:S01]  /*3160*/  FSEL R75, R35, -INF , P2 ;  /* 0xff800000234b7808 */ /* 0x000fe20001000000 */
[----:B------:R-:W2:Y:S01]  /*3170*/  MUFU.TANH R54, R54 ;  /* 0x0000003600367308 */ /* 0x000ea20000002400 */
[----:B------:R-:W-:Y:S01]  /*3180*/  FMNMX.FTZ R78, R34, R79, !PT ;  /* 0x0000004f224e7209 */ /* 0x000fe20007810000 */
[----:B------:R-:W-:Y:S01]  /*3190*/  FFMA.FTZ R9, R9, UR18, -R12 ;  /* 0x0000001209097c23 */ /* 0x000fe2000801080c */
[----:B------:R-:W-:-:S02]  /*31a0*/  ISETP.GT.AND P2, PT, R77, 0x38, PT ;  /* 0x000000384d00780c */ /* 0x000fc40003f44270 */
[----:B------:R-:W-:Y:S02]  /*31b0*/  CS2R R100, SRZ ;  /* 0x0000000000647805 */ /* 0x000fe4000001ff00 */
[----:B0-----:R-:W-:Y:S01]  /*31c0*/  FSEL R76, R36, -INF , P1 ;  /* 0xff800000244c7808 */ /* 0x001fe20000800000 */
[----:B------:R-:W-:Y:S01]  /*31d0*/  FFMA.FTZ R36, R67, UR18, -R12 ;  /* 0x0000001243247c23 */ /* 0x000fe2000801080c */
[----:B------:R-:W-:Y:S01]  /*31e0*/  FMNMX.FTZ R35, R75, R78, !PT ;  /* 0x0000004e4b237209 */ /* 0x000fe20007810000 */
[----:B------:R-:W0:Y:S01]  /*31f0*/  MUFU.TANH R56, R56 ;  /* 0x0000003800387308 */ /* 0x000e220000002400 */
[----:B------:R-:W-:Y:S02]  /*3200*/  ISETP.GT.AND P1, PT, R77, 0x39, PT ;  /* 0x000000394d00780c */ /* 0x000fe40003f24270 */
[----:B------:R-:W-:Y:S02]  /*3210*/  CS2R R98, SRZ ;  /* 0x0000000000627805 */ /* 0x000fe4000001ff00 */
[----:B---3--:R-:W-:-:S02]  /*3220*/  FSEL R40, R40, -INF , P2 ;  /* 0xff80000028287808 */ /* 0x008fc40001000000 */
[----:B------:R-:W-:Y:S02]  /*3230*/  CS2R R94, SRZ ;  /* 0x00000000005e7805 */ /* 0x000fe4000001ff00 */
[----:B------:R-:W-:Y:S02]  /*3240*/  FMNMX.FTZ R35, R76, R35, !PT ;  /* 0x000000234c237209 */ /* 0x000fe40007810000 */
[----:B------:R-:W-:Y:S01]  /*3250*/  ISETP.GT.AND P2, PT, R77, 0x40, PT ;  /* 0x000000404d00780c */ /* 0x000fe20003f44270 */
[----:B------:R-:W3:Y:S01]  /*3260*/  MUFU.TANH R60, R60 ;  /* 0x0000003c003c7308 */ /* 0x000ee20000002400 */
[----:B----4-:R-:W-:Y:S01]  /*3270*/  FSEL R67, R38, -INF , P1 ;  /* 0xff80000026437808 */ /* 0x010fe20000800000 */
[----:B------:R-:W-:Y:S01]  /*3280*/  FFMA.FTZ R38, R63, UR18, -R12 ;  /* 0x000000123f267c23 */ /* 0x000fe2000801080c */
[----:B------:R-:W-:Y:S02]  /*3290*/  FMNMX.FTZ R78, R40, R35, !PT ;  /* 0x00000023284e7209 */ /* 0x000fe40007810000 */
[----:B------:R-:W-:-:S02]  /*32a0*/  ISETP.GT.AND P1, PT, R77, 0x41, PT ;  /* 0x000000414d00780c */ /* 0x000fc40003f24270 */
[----:B-1----:R-:W-:Y:S01]  /*32b0*/  FSEL R44, R44, -INF , P2 ;  /* 0xff8000002c2c7808 */ /* 0x002fe20001000000 */
[----:B------:R-:W1:Y:S01]  /*32c0*/  MUFU.TANH R58, R58 ;  /* 0x0000003a003a7308 */ /* 0x000e620000002400 */
[----:B------:R-:W-:Y:S02]  /*32d0*/  FMNMX.FTZ R35, R67, R78, !PT ;  /* 0x0000004e43237209 */ /* 0x000fe40007810000 */
[C---:B------:R-:W-:Y:S02]  /*32e0*/  ISETP.GT.AND P2, PT, R77.reuse, 0x48, PT ;  /* 0x000000484d00780c */ /* 0x040fe40003f44270 */
[----:B-----5:R-:W-:Y:S02]  /*32f0*/  FSEL R42, R42, -INF , P1 ;  /* 0xff8000002a2a7808 */ /* 0x020fe40000800000 */
[----:B------:R-:W-:Y:S01]  /*3300*/  FMNMX.FTZ R35, R44, R35, !PT ;  /* 0x000000232c237209 */ /* 0x000fe20007810000 */
[----:B------:R-:W4:Y:S01]  /*3310*/  MUFU.TANH R64, R64 ;  /* 0x0000004000407308 */ /* 0x000f220000002400 */
[----:B------:R-:W-:-:S02]  /*3320*/  ISETP.GT.AND P1, PT, R77, 0x49, PT ;  /* 0x000000494d00780c */ /* 0x000fc40003f24270 */
[----:B--2---:R-:W-:Y:S02]  /*3330*/  FSEL R54, R54, -INF , P2 ;  /* 0xff80000036367808 */ /* 0x004fe40001000000 */
[----:B------:R-:W-:Y:S02]  /*3340*/  FMNMX.FTZ R35, R42, R35, !PT ;  /* 0x000000232a237209 */ /* 0x000fe40007810000 */
[----:B------:R-:W-:Y:S01]  /*3350*/  ISETP.GT.AND P2, PT, R77, 0x50, PT ;  /* 0x000000504d00780c */ /* 0x000fe20003f44270 */
[----:B------:R-:W2:Y:S01]  /*3360*/  MUFU.TANH R62, R62 ;  /* 0x0000003e003e7308 */ /* 0x000ea20000002400 */
[----:B0-----:R-:W-:Y:S01]  /*3370*/  FSEL R63, R56, -INF , P1 ;  /* 0xff800000383f7808 */ /* 0x001fe20000800000 */
[----:B------:R-:W-:Y:S01]  /*3380*/  FFMA.FTZ R56, R57, UR18, -R12 ;  /* 0x0000001239387c23 */ /* 0x000fe2000801080c */
[----:B------:R-:W-:Y:S02]  /*3390*/  FMNMX.FTZ R78, R54, R35, !PT ;  /* 0x00000023364e7209 */ /* 0x000fe40007810000 */
[----:B------:R-:W-:-:S02]  /*33a0*/  ISETP.GT.AND P1, PT, R77, 0x51, PT ;  /* 0x000000514d00780c */ /* 0x000fc40003f24270 */
[----:B---3--:R-:W-:Y:S01]  /*33b0*/  FSEL R60, R60, -INF , P2 ;  /* 0xff8000003c3c7808 */ /* 0x008fe20001000000 */
[----:B------:R-:W0:Y:S01]  /*33c0*/  MUFU.TANH R66, R66 ;  /* 0x0000004200427308 */ /* 0x000e220000002400 */
[----:B------:R-:W-:Y:S01]  /*33d0*/  FMNMX.FTZ R35, R63, R78, !PT ;  /* 0x0000004e3f237209 */ /* 0x000fe20007810000 */
[----:B------:R-:W-:Y:S01]  /*33e0*/  FFMA.FTZ R78, R51, UR18, -R12 ;  /* 0x00000012334e7c23 */ /* 0x000fe2000801080c */
[C---:B------:R-:W-:Y:S02]  /*33f0*/  ISETP.GT.AND P2, PT, R77.reuse, 0x58, PT ;  /* 0x000000584d00780c */ /* 0x040fe40003f44270 */
[----:B-1----:R-:W-:Y:S02]  /*3400*/  FSEL R58, R58, -INF , P1 ;  /* 0xff8000003a3a7808 */ /* 0x002fe40000800000 */
[----:B------:R-:W-:Y:S01]  /*3410*/  FMNMX.FTZ R35, R60, R35, !PT ;  /* 0x000000233c237209 */ /* 0x000fe20007810000 */
[----:B------:R-:W1:Y:S01]  /*3420*/  MUFU.TANH R65, R65 ;  /* 0x0000004100417308 */ /* 0x000e620000002400 */
[----:B------:R-:W-:-:S02]  /*3430*/  ISETP.GT.AND P1, PT, R77, 0x59, PT ;  /* 0x000000594d00780c */ /* 0x000fc40003f24270 */
[----:B----4-:R-:W-:Y:S02]  /*3440*/  FSEL R64, R64, -INF , P2 ;  /* 0xff80000040407808 */ /* 0x010fe40001000000 */
[----:B------:R-:W-:Y:S02]  /*3450*/  FMNMX.FTZ R35, R58, R35, !PT ;  /* 0x000000233a237209 */ /* 0x000fe40007810000 */
[C---:B------:R-:W-:Y:S01]  /*3460*/  ISETP.GT.AND P2, PT, R77.reuse, 0x60, PT ;  /* 0x000000604d00780c */ /* 0x040fe20003f44270 */
[----:B------:R-:W3:Y:S01]  /*3470*/  MUFU.TANH R69, R69 ;  /* 0x0000004500457308 */ /* 0x000ee20000002400 */
[----:B--2---:R-:W-:Y:S02]  /*3480*/  FSEL R62, R62, -INF , P1 ;  /* 0xff8000003e3e7808 */ /* 0x004fe40000800000 */
[----:B------:R-:W-:Y:S02]  /*3490*/  FMNMX.FTZ R35, R64, R35, !PT ;  /* 0x0000002340237209 */ /* 0x000fe40007810000 */
[----:B------:R-:W-:-:S02]  /*34a0*/  ISETP.GT.AND P1, PT, R77, 0x61, PT ;  /* 0x000000614d00780c */ /* 0x000fc40003f24270 */
        /* <DEDUP_REMOVED lines=8> */
[----:B---3--:R-:W-:Y:S02]  /*3530*/  FSEL R69, R69, -INF , P2 ;  /* 0xff80000045457808 */ /* 0x008fe40001000000 */
[----:B------:R-:W-:Y:S02]  /*3540*/  FMNMX.FTZ R80, R65, R80, !PT ;  /* 0x0000005041507209 */ /* 0x000fe40007810000 */
[----:B------:R-:W-:Y:S01]  /*3550*/  ISETP.GT.AND P2, PT, R77, 0x70, PT ;  /* 0x000000704d00780c */ /* 0x000fe20003f44270 */
[----:B------:R-:W2:Y:S01]  /*3560*/  MUFU.TANH R72, R72 ;  /* 0x0000004800487308 */ /* 0x000ea20000002400 */
        /* <DEDUP_REMOVED lines=16> */
[----:B-1----:R-:W-:-:S04]  /*3670*/  FSEL R73, R73, -INF , P1 ;  /* 0xff80000049497808 */ /* 0x002fc80000800000 */
[----:B------:R-:W-:Y:S01]  /*3680*/  FMNMX.FTZ R35, R73, R82, !PT ;  /* 0x0000005249237209 */ /* 0x000fe20007810000 */
[----:B------:R-:W-:-:S02]  /*3690*/  FFMA.FTZ R82, R43, UR18, -R12 ;  /* 0x000000122b527c23 */ /* 0x000fc4000801080c */
[----:B------:R-:W-:Y:S02]  /*36a0*/  MUFU.EX2 R80, R47 ;  /* 0x0000002f00507308 */ /* 0x000fe40000000800 */
[----:B------:R-:W0:Y:S06]  /*36b0*/  SHFL.BFLY PT, R88, R35, 0x2, 0x1f ;  /* 0x0c401f0023587f89 */ /* 0x000e2c00000e0000 */
[----:B------:R1:W-:Y:S08]  /*36c0*/  MUFU.EX2 R15, R97 ;  /* 0x00000061000f7308 */ /* 0x0003f00000000800 */
[----:B------:R-:W2:Y:S01]  /*36d0*/  MUFU.EX2 R20, R20 ;  /* 0x0000001400147308 */ /* 0x000ea20000000800 */
[----:B-1----:R-:W-:-:S07]  /*36e0*/  CS2R R96, SRZ ;  /* 0x0000000000607805 */ /* 0x002fce000001ff00 */
[----:B------:R1:W-:Y:S01]  /*36f0*/  MUFU.EX2 R24, R93 ;  /* 0x0000005d00187308 */ /* 0x0003e20000000800 */
[----:B0-----:R-:W-:Y:S01]  /*3700*/  FMNMX.FTZ R25, R35, R88, !PT ;  /* 0x0000005823197209 */ /* 0x001fe20007810000 */
[--C-:B------:R-:W-:Y:S01]  /*3710*/  FFMA.FTZ R88, R3, UR18, -R12.reuse ;  /* 0x0000001203587c23 */ /* 0x100fe2000801080c */
[----:B------:R-:W-:-:S01]  /*3720*/  FFMA.FTZ R3, R7, UR18, -R12 ;  /* 0x0000001207037c23 */ /* 0x000fc2000801080c */
[----:B------:R-:W-:Y:S02]  /*3730*/  FFMA.FTZ R7, R8, UR18, -R12 ;  /* 0x0000001208077c23 */ /* 0x000fe4000801080c */
[----:B------:R-:W0:Y:S02]  /*3740*/  SHFL.BFLY PT, R90, R25, 0x1, 0x1f ;  /* 0x0c201f00195a7f89 */ /* 0x000e2400000e0000 */
[----:B------:R3:W-:Y:S01]  /*3750*/  MUFU.EX2 R27, R91 ;  /* 0x0000005b001b7308 */ /* 0x0007e20000000800 */
[----:B--2---:R-:W-:Y:S02]  /*3760*/  F2FP.SATFINITE.E4M3.F32.PACK_AB_MERGE_C R149, R20, R15, RZ ;  /* 0x0000000f1495723e */ /* 0x004fe400048070ff */
[----:B-1----:R-:W-:-:S02]  /*3770*/  CS2R R92, SRZ ;  /* 0x00000000005c7805 */ /* 0x002fc4000001ff00 */
[----:B------:R-:W-:-:S03]  /*3780*/  F2FP.SATFINITE.E4M3.F32.PACK_AB_MERGE_C R149, R14, R13, R149 ;  /* 0x0000000d0e95723e */ /* 0x000fc60004807095 */
[----:B------:R-:W-:Y:S08]  /*3790*/  MUFU.EX2 R31, R31 ;  /* 0x0000001f001f7308 */ /* 0x000ff00000000800 */
[----:B------:R-:W1:Y:S01]  /*37a0*/  MUFU.EX2 R36, R36 ;  /* 0x0000002400247308 */ /* 0x000e620000000800 */
[----:B0-----:R-:W-:Y:S01]  /*37b0*/  FMNMX.FTZ R35, R25, R90, !PT ;  /* 0x0000005a19237209 */ /* 0x001fe20007810000 */
[----:B------:R-:W-:-:S06]  /*37c0*/  IMAD.U32 R90, RZ, RZ, UR18 ;  /* 0x00000012ff5a7e24 */ /* 0x000fcc000f8e00ff */
[----:B------:R-:W-:Y:S01]  /*37d0*/  MUFU.EX2 R38, R38 ;  /* 0x0000002600267308 */ /* 0x000fe20000000800 */
[C---:B------:R-:W-:Y:S01]  /*37e0*/  FSETP.NEU.FTZ.AND P1, PT, R35.reuse, -INF , PT ;  /* 0xff8000002300780b */ /* 0x040fe20003f3d000 */
[----:B------:R-:W-:Y:S01]  /*37f0*/  FFMA.FTZ R39, R35, R90, -8 ;  /* 0xc100000023277423 */ /* 0x000fe2000001005a */
[----:B---3--:R-:W-:-:S04]  /*3800*/  CS2R R90, SRZ ;  /* 0x00000000005a7805 */ /* 0x008fc8000001ff00 */
[----:B------:R-:W-:Y:S01]  /*3810*/  FSEL R39, R39, RZ, P1 ;  /* 0x000000ff27277208 */ /* 0x000fe20000800000 */
[----:B------:R-:W-:Y:S01]  /*3820*/  MUFU.EX2 R59, R59 ;  /* 0x0000003b003b7308 */ /* 0x000fe20000000800 */
        /* <DEDUP_REMOVED lines=36> */
[----:B------:R-:W-:-:S04]  /*3a70*/  F2FP.SATFINITE.E4M3.F32.PACK_AB_MERGE_C R151, R27, R24, R151 ;  /* 0x000000181b97723e */ /* 0x000fc80004807097 */
[----:B------:R-:W0:Y:S08]  /*3a80*/  MUFU.EX2 R43, R43 ;  /* 0x0000002b002b7308 */ /* 0x000e300000000800 */
[----:B------:R2:W-:Y:S01]  /*3a90*/  MUFU.EX2 R77, R51 ;  /* 0x00000033004d7308 */ /* 0x0005e20000000800 */
[----:B-1----:R-:W-:-:S04]  /*3aa0*/  F2FP.SATFINITE.E4M3.F32.PACK_AB_MERGE_C R148, R47, R46, RZ ;  /* 0x0000002e2f94723e */ /* 0x002fc800048070ff */
[----:B------:R-:W-:-:S03]  /*3ab0*/  F2FP.SATFINITE.E4M3.F32.PACK_AB_MERGE_C R148, R25, R8, R148 ;  /* 0x000000081994723e */ /* 0x000fc60004807094 */
[----:B------:R-:W1:Y:S01]  /*3ac0*/  MUFU.EX2 R28, R28 ;  /* 0x0000001c001c7308 */ /* 0x000e620000000800 */
[----:B--2---:R-:W-:-:S01]  /*3ad0*/  FFMA.FTZ R51, R42, UR18, -R39 ;  /* 0x000000122a337c23 */ /* 0x004fc20008010827 */
[----:B------:R-:W-:-:S04]  /*3ae0*/  FADD.FTZ R42, R13, R14 ;  /* 0x0000000e0d2a7221 */ /* 0x000fc80000010000 */
[----:B------:R-:W-:Y:S01]  /*3af0*/  FADD.FTZ R75, R15, R42 ;  /* 0x0000002a0f4b7221 */ /* 0x000fe20000010000 */
[----:B------:R-:W-:-:S01]  /*3b00*/  FADD.FTZ R42, R46, R57 ;  /* 0x000000392e2a7221 */ /* 0x000fc20000010000 */
[----:B------:R-:W2:Y:S01]  /*3b10*/  MUFU.EX2 R48, R48 ;  /* 0x0000003000307308 */ /* 0x000ea20000000800 */
[----:B------:R-:W-:-:S01]  /*3b20*/  FFMA.FTZ R57, R58, UR18, -R39 ;  /* 0x000000123a397c23 */ /* 0x000fc20008010827 */
[----:B------:R-:W-:Y:S01]  /*3b30*/  FADD.FTZ R75, R20, R75 ;  /* 0x0000004b144b7221 */ /* 0x000fe20000010000 */
[----:B------:R-:W-:-:S03]  /*3b40*/  FADD.FTZ R42, R47, R42 ;  /* 0x0000002a2f2a7221 */ /* 0x000fc60000010000 */
[----:B------:R-:W-:Y:S01]  /*3b50*/  FADD.FTZ R44, R24, R75 ;  /* 0x0000004b182c7221 */ /* 0x000fe20000010000 */
[----:B0-----:R-:W-:-:S01]  /*3b60*/  FADD.FTZ R75, R43, R42 ;  /* 0x0000002a2b4b7221 */ /* 0x001fc20000010000 */
[----:B------:R-:W0:Y:S02]  /*3b70*/  MUFU.EX2 R61, R61 ;  /* 0x0000003d003d7308 */ /* 0x000e240000000800 */
[----:B------:R-:W-:-:S01]  /*3b80*/  FADD.FTZ R44, R27, R44 ;  /* 0x0000002c1b2c7221 */ /* 0x000fc20000010000 */
[----:B-1----:R-:W-:-:S03]  /*3b90*/  FADD.FTZ R75, R28, R75 ;  /* 0x0000004b1c4b7221 */ /* 0x002fc60000010000 */
        /* <DEDUP_REMOVED lines=33> */
[----:B------:R-:W-:Y:S01]  /*3db0*/  MUFU.EX2 R67, R67 ;  /* 0x0000004300437308 */ /* 0x000fe20000000800 */
[----:B--2---:R-:W-:-:S01]  /*3dc0*/  FFMA.FTZ R40, R60, UR18, -R39 ;  /* 0x000000123c287c23 */ /* 0x004fc20008010827 */
[----:B-1----:R-:W-:Y:S01]  /*3dd0*/  FADD.FTZ R31, R49, R36 ;  /* 0x00000024311f7221 */ /* 0x002fe20000010000 */
[----:B------:R-:W-:-:S03]  /*3de0*/  F2FP.SATFINITE.E4M3.F32.PACK_AB_MERGE_C R49, R80, R49, RZ ;  /* 0x000000315031723e */ /* 0x000fc600048070ff */
[----:B------:R-:W-:Y:S01]  /*3df0*/  FADD.FTZ R20, R80, R31 ;  /* 0x0000001f50147221 */ /* 0x000fe20000010000 */
[----:B------:R-:W-:Y:S01]  /*3e00*/  F2FP.SATFINITE.E4M3.F32.PACK_AB_MERGE_C R147, R78, R53, R49 ;  /* 0x000000354e93723e */ /* 0x000fe20004807031 */
[----:B------:R-:W0:Y:S08]  /*3e10*/  MUFU.EX2 R45, R45 ;  /* 0x0000002d002d7308 */ /* 0x000e300000000800 */
[----:B------:R-:W-:Y:S08]  /*3e20*/  MUFU.EX2 R34, R34 ;  /* 0x0000002200227308 */ /* 0x000ff00000000800 */
[----:B------:R-:W1:Y:S01]  /*3e30*/  MUFU.EX2 R82, R82 ;  /* 0x0000005200527308 */ /* 0x000e620000000800 */
[----:B0-----:R-:W-:-:S07]  /*3e40*/  FADD.FTZ R31, R45, R20 ;  /* 0x000000142d1f7221 */ /* 0x001fce0000010000 */
[----:B------:R-:W-:Y:S08]  /*3e50*/  MUFU.EX2 R51, R51 ;  /* 0x0000003300337308 */ /* 0x000ff00000000800 */
[----:B------:R-:W0:Y:S01]  /*3e60*/  MUFU.EX2 R41, R41 ;  /* 0x0000002900297308 */ /* 0x000e220000000800 */
[----:B-1----:R-:W-:-:S07]  /*3e70*/  FADD.FTZ R20, R82, R31 ;  /* 0x0000001f52147221 */ /* 0x002fce0000010000 */
[----:B------:R-:W1:Y:S08]  /*3e80*/  MUFU.EX2 R54, R54 ;  /* 0x0000003600367308 */ /* 0x000e700000000800 */
[----:B------:R2:W-:Y:S08]  /*3e90*/  MUFU.EX2 R39, R12 ;  /* 0x0000000c00277308 */ /* 0x0005f00000000800 */
[----:B------:R-:W3:Y:S01]  /*3ea0*/  MUFU.EX2 R86, R86 ;  /* 0x0000005600567308 */ /* 0x000ee20000000800 */
[----:B--2---:R-:W-:-:S01]  /*3eb0*/  FADD.FTZ R12, R52, R15 ;  /* 0x0000000f340c7221 */ /* 0x004fc20000010000 */
[----:B------:R-:W-:-:S03]  /*3ec0*/  F2FP.SATFINITE.E4M3.F32.PACK_AB_MERGE_C R52, R67, R52, RZ ;  /* 0x000000344334723e */ /* 0x000fc600048070ff */
[----:B------:R-:W-:Y:S01]  /*3ed0*/  FADD.FTZ R15, R67, R12 ;  /* 0x0000000c430f7221 */ /* 0x000fe20000010000 */
[----:B------:R-:W-:Y:S02]  /*3ee0*/  F2FP.SATFINITE.E4M3.F32.PACK_AB_MERGE_C R146, R33, R32, R52 ;  /* 0x000000202192723e */ /* 0x000fe40004807034 */
[----:B------:R-:W2:Y:S01]  /*3ef0*/  MUFU.EX2 R63, R63 ;  /* 0x0000003f003f7308 */ /* 0x000ea20000000800 */
[----:B------:R-:W-:-:S01]  /*3f00*/  FADD.FTZ R12, R34, R15 ;  /* 0x0000000f220c7221 */ /* 0x000fc20000010000 */
[----:B0-----:R-:W-:-:S03]  /*3f10*/  FADD.FTZ R15, R41, R20 ;  /* 0x00000014290f7221 */ /* 0x001fc60000010000 */
[----:B------:R-:W-:-:S03]  /*3f20*/  FADD.FTZ R13, R51, R12 ;  /* 0x0000000c330d7221 */ /* 0x000fc60000010000 */
[----:B------:R-:W0:Y:S01]  /*3f30*/  MUFU.EX2 R37, R37 ;  /* 0x0000002500257308 */ /* 0x000e220000000800 */
[----:B-1----:R-:W-:-:S01]  /*3f40*/  FADD.FTZ R12, R54, R13 ;  /* 0x0000000d360c7221 */ /* 0x002fc20000010000 */
[C---:B---3--:R-:W-:Y:S01]  /*3f50*/  F2FP.SATFINITE.E4M3.F32.PACK_AB_MERGE_C R41, R86.reuse, R41, RZ ;  /* 0x000000295629723e */ /* 0x048fe200048070ff */
[----:B------:R-:W-:-:S03]  /*3f60*/  FADD.FTZ R86, R86, R15 ;  /* 0x0000000f56567221 */ /* 0x000fc60000010000 */
[----:B------:R-:W-:Y:S02]  /*3f70*/  F2FP.SATFINITE.E4M3.F32.PACK_AB_MERGE_C R141, R82, R45, R41 ;  /* 0x0000002d528d723e */ /* 0x000fe40004807029 */
[----:B------:R-:W1:Y:S01]  /*3f80*/  MUFU.EX2 R40, R40 ;  /* 0x0000002800287308 */ /* 0x000e620000000800 */
[C---:B--2---:R-:W-:Y:S01]  /*3f90*/  F2FP.SATFINITE.E4M3.F32.PACK_AB_MERGE_C R54, R63.reuse, R54, RZ ;  /* 0x000000363f36723e */ /* 0x044fe200048070ff */
[----:B------:R-:W-:-:S03]  /*3fa0*/  FADD.FTZ R63, R63, R12 ;  /* 0x0000000c3f3f7221 */ /* 0x000fc60000010000 */
[----:B------:R-:W-:-:S03]  /*3fb0*/  F2FP.SATFINITE.E4M3.F32.PACK_AB_MERGE_C R140, R51, R34, R54 ;  /* 0x00000022338c723e */ /* 0x000fc60004807036 */
        /* <DEDUP_REMOVED lines=13> */
[C---:B0-----:R-:W-:Y:S01]  /*4090*/  F2FP.SATFINITE.E4M3.F32.PACK_AB_MERGE_C R21, R10.reuse, R21, RZ ;  /* 0x000000150a15723e */ /* 0x041fe200048070ff */
[----:B------:R-:W-:-:S03]  /*40a0*/  FADD.FTZ R10, R10, R15 ;  /* 0x0000000f0a0a7221 */ /* 0x000fc60000010000 */
[----:B------:R-:W-:-:S03]  /*40b0*/  F2FP.SATFINITE.E4M3.F32.PACK_AB_MERGE_C R143, R84, R37, R21 ;  /* 0x00000025548f723e */ /* 0x000fc60004807015 */
[----:B------:R-:W0:Y:S01]  /*40c0*/  MUFU.EX2 R2, R2 ;  /* 0x0000000200027308 */ /* 0x000e220000000800 */
[C---:B-1----:R-:W-:Y:S01]  /*40d0*/  F2FP.SATFINITE.E4M3.F32.PACK_AB_MERGE_C R64, R65.reuse, R64, RZ ;  /* 0x000000404140723e */ /* 0x042fe200048070ff */
[----:B------:R-:W-:-:S03]  /*40e0*/  FADD.FTZ R65, R65, R8 ;  /* 0x0000000841417221 */ /* 0x000fc60000010000 */
[----:B------:R-:W-:-:S03]  /*40f0*/  F2FP.SATFINITE.E4M3.F32.PACK_AB_MERGE_C R142, R57, R40, R64 ;  /* 0x00000028398e723e */ /* 0x000fc60004807040 */
        /* <DEDUP_REMOVED lines=16> */
[----:B--2---:R-:W-:-:S01]  /*4200*/  FADD.FTZ R15, R4, R15 ;  /* 0x0000000f040f7221 */ /* 0x004fc20000010000 */
[----:B------:R-:W-:-:S04]  /*4210*/  F2FP.SATFINITE.E4M3.F32.PACK_AB_MERGE_C R10, R4, R3, RZ ;  /* 0x00000003040a723e */ /* 0x000fc800048070ff */
[----:B------:R-:W-:Y:S02]  /*4220*/  F2FP.SATFINITE.E4M3.F32.PACK_AB_MERGE_C R137, R88, R11, R10 ;  /* 0x0000000b5889723e */ /* 0x000fe4000480700a */
[----:B------:R-:W-:Y:S01]  /*4230*/  CS2R R88, SRZ ;  /* 0x0000000000587805 */ /* 0x000fe2000001ff00 */
[----:B------:R-:W2:Y:S01]  /*4240*/  MUFU.EX2 R5, R5 ;  /* 0x0000000500057308 */ /* 0x000ea20000000800 */
[----:B0-----:R-:W-:-:S07]  /*4250*/  FADD.FTZ R4, R6, R15 ;  /* 0x0000000f06047221 */ /* 0x001fce0000010000 */
[----:B------:R-:W0:Y:S01]  /*4260*/  MUFU.EX2 R72, R72 ;  /* 0x0000004800487308 */ /* 0x000e220000000800 */
[----:B-1----:R-:W-:-:S07]  /*4270*/  FADD.FTZ R3, R71, R68 ;  /* 0x0000004447037221 */ /* 0x002fce0000010000 */
[----:B------:R-:W-:Y:S01]  /*4280*/  MUFU.EX2 R7, R7 ;  /* 0x0000000700077308 */ /* 0x000fe20000000800 */
[----:B--2---:R-:W-:-:S07]  /*4290*/  FADD.FTZ R4, R5, R4 ;  /* 0x0000000405047221 */ /* 0x004fce0000010000 */
[----:B------:R-:W-:Y:S01]  /*42a0*/  MUFU.EX2 R74, R74 ;  /* 0x0000004a004a7308 */ /* 0x000fe20000000800 */
[----:B0-----:R-:W-:-:S07]  /*42b0*/  FADD.FTZ R3, R72, R3 ;  /* 0x0000000348037221 */ /* 0x001fce0000010000 */
[----:B------:R-:W0:Y:S08]  /*42c0*/  MUFU.EX2 R73, R73 ;  /* 0x0000004900497308 */ /* 0x000e300000000800 */
[----:B------:R-:W1:Y:S01]  /*42d0*/  MUFU.EX2 R8, R9 ;  /* 0x0000000900087308 */ /* 0x000e620000000800 */
[----:B0-----:R-:W-:Y:S01]  /*42e0*/  F2FP.SATFINITE.E4M3.F32.PACK_AB_MERGE_C R2, R73, R74, RZ ;  /* 0x0000004a4902723e */ /* 0x001fe200048070ff */
[----:B------:R-:W-:-:S03]  /*42f0*/  FADD.FTZ R74, R74, R3 ;  /* 0x000000034a4a7221 */ /* 0x000fc60000010000 */
[----:B------:R-:W-:Y:S01]  /*4300*/  F2FP.SATFINITE.E4M3.F32.PACK_AB_MERGE_C R138, R72, R71, R2 ;  /* 0x00000047488a723e */ /* 0x000fe20004807002 */
[----:B------:R-:W-:-:S01]  /*4310*/  FADD.FTZ R3, R73, R74 ;  /* 0x0000004a49037221 */ /* 0x000fc20000010000 */
[----:B-1----:R-:W-:Y:S01]  /*4320*/  F2FP.SATFINITE.E4M3.F32.PACK_AB_MERGE_C R9, R8, R7, RZ ;  /* 0x000000070809723e */ /* 0x002fe200048070ff */
        /* <DEDUP_REMOVED lines=9> */
[----:B------:R-:W-:-:S06]  /*43c0*/  ULDC UR18, c[0x0][0x988] ;  /* 0x0002620000127ab9 */ /* 0x000fcc0000000800 */
.L_x_12482:
[----:B------:R-:W-:-:S04]  /*43d0*/  UISETP.NE.AND UP0, UPT, UR21, 0x1, UPT ;  /* 0x000000011500788c */ /* 0x000fc8000bf05270 */
[----:B------:R-:W-:-:S04]  /*43e0*/  USEL UR37, URZ, 0x1, UP0 ;  /* 0x000000013f257887 */ /* 0x000fc80008000000 */
[----:B------:R-:W-:Y:S01]  /*43f0*/  ULOP3.LUT UR37, UR20, UR37, URZ, 0x3c, !UPT ;  /* 0x0000002514257292 */ /* 0x000fe2000f8e3c3f */
[----:B------:R-:W-:Y:S11]  /*4400*/  @!P0 BRA `(.L_x_12472) ;  /* 0x0000000000048947 */ /* 0x000ff60003800000 */
[----:B------:R-:W-:Y:S01]  /*4410*/  BPT.TRAP 0x1 ;  /* 0x000000040000795c */ /* 0x000fe20000300000 */
.L_x_12472:
        /* <DEDUP_REMOVED lines=9> */
.L_x_12473:
[----:B-1----:R-:W-:Y:S05]  /*44b0*/  @P1 BRA `(.L_x_12474) ;  /* 0x0000000000081947 */ /* 0x002fea0003800000 */
[----:B------:R-:W1:Y:S02]  /*44c0*/  SYNCS.PHASECHK.TRANS64.TRYWAIT P1, [UR19+0x19c30], R6 ;  /* 0x019c3006ff0075a7 */ /* 0x000e640008020153 */
[----:B-1----:R-:W-:Y:S05]  /*44d0*/  @!P1 BRA `(.L_x_12475) ;  /* 0x000000d800a89947 */ /* 0x002fea0003800000 */
.L_x_12474:
        /* <DEDUP_REMOVED lines=17> */
.L_x_12476:
[----:B------:R-:W-:Y:S01]  /*45f0*/  ULEA UR11, UR21, UR46, 0x3 ;  /* 0x0000002e150b7291 */ /* 0x000fe2000f8e183f */
[----:B01----:R-:W-:-:S05]  /*4600*/  IMAD.U32 R6, RZ, RZ, UR20 ;  /* 0x00000014ff067e24 */ /* 0x003fca000f8e00ff */
[----:B------:R-:W-:-:S04]  /*4610*/  SHF.L.U32 R6, R6, 0x1f, RZ ;  /* 0x0000001f06067819 */ /* 0x000fc800000006ff */
[----:B------:R0:W1:Y:S01]  /*4620*/  SYNCS.PHASECHK.TRANS64.TRYWAIT P1, [UR11+0x19c50], R6 ;  /* 0x019c5006ff0075a7 */ /* 0x000062000802014b */
[----:B------:R-:W-:Y:S05]  /*4630*/  @!P0 BRA `(.L_x_12477) ;  /* 0x0000000000048947 */ /* 0x000fea0003800000 */
[----:B------:R-:W-:Y:S01]  /*4640*/  BPT.TRAP 0x1 ;  /* 0x000000040000795c */ /* 0x000fe20000300000 */
.L_x_12477:
[----:B-1----:R-:W-:Y:S05]  /*4650*/  @P1 BRA `(.L_x_12478) ;  /* 0x0000000000081947 */ /* 0x002fea0003800000 */
[----:B------:R-:W1:Y:S02]  /*4660*/  SYNCS.PHASECHK.TRANS64.TRYWAIT P1, [UR11+0x19c50], R6 ;  /* 0x019c5006ff0075a7 */ /* 0x000e64000802014b */
[----:B-1----:R-:W-:Y:S05]  /*4670*/  @!P1 BRA `(.L_x_12479) ;  /* 0x000000d800589947 */ /* 0x002fea0003800000 */
.L_x_12478:
        /* <DEDUP_REMOVED lines=27> */
.L_x_12480:
[----:B------:R-:W-:Y:S01]  /*4830*/  UISETP.NE.AND UP0, UPT, UR50, URZ, UPT ;  /* 0x0000003f3200728c */ /* 0x000fe2000bf05270 */
[C---:B------:R-:W-:Y:S01]  /*4840*/  FMUL.FTZ R138, R0.reuse, R28 ;  /* 0x0000001c008a7220 */ /* 0x040fe20000410000 */
[----:B------:R-:W-:Y:S02]  /*4850*/  VIADD R28, R17, UR44 ;  /* 0x0000002c111c7c36 */ /* 0x000fe40008000000 */
[C---:B-1----:R-:W-:Y:S01]  /*4860*/  FMUL.FTZ R7, R0.reuse, R27 ;  /* 0x0000001b00077220 */ /* 0x042fe20000410000 */
[C---:B------:R-:W-:Y:S01]  /*4870*/  FMUL.FTZ R11, R0.reuse, R35 ;  /* 0x00000023000b7220 */ /* 0x040fe20000410000 */
[C---:B------:R-:W-:Y:S01]  /*4880*/  FMUL.FTZ R9, R0.reuse, R31 ;  /* 0x0000001f00097220 */ /* 0x040fe20000410000 */
[----:B------:R-:W-:Y:S01]  /*4890*/  PLOP3.LUT P1, PT, PT, PT, UP0, 0x80, 0x0 ;  /* 0x000000000000781c */ /* 0x000fe20003f2f008 */
[C---:B------:R-:W-:Y:S01]  /*48a0*/  FMUL.FTZ R136, R0.reuse, R24 ;  /* 0x0000001800887220 */ /* 0x040fe20000410000 */
[----:B------:R-:W-:Y:S01]  /*48b0*/  PLOP3.LUT P2, PT, PT, PT, UP0, 0x80, 0x0 ;  /* 0x000000000000781c */ /* 0x000fe20003f4f008 */
[C---:B------:R-:W-:Y:S01]  /*48c0*/  FMUL.FTZ R8, R0.reuse, R30 ;  /* 0x0000001e00087220 */ /* 0x040fe20000410000 */
[----:B------:R-:W-:Y:S01]  /*48d0*/  MOV R31, 0xfffffffe ;  /* 0xfffffffe001f7802 */ /* 0x000fe20000000f00 */
[----:B------:R-:W-:Y:S01]  /*48e0*/  @UP0 ULDC UR6, c[0x0][0x44c] ;  /* 0x0001130000060ab9 */ /* 0x000fe20000000800 */
[C---:B------:R-:W-:Y:S01]  /*48f0*/  FMUL.FTZ R137, R0.reuse, R25 ;  /* 0x0000001900897220 */ /* 0x040fe20000410000 */
[----:B------:R-:W1:Y:S01]  /*4900*/  MUFU.TANH R136, R136 ;  /* 0x0000008800887308 */ /* 0x000e620000002400 */
[C---:B------:R-:W-:Y:S01]  /*4910*/  FMUL.FTZ R139, R0.reuse, R29 ;  /* 0x0000001d008b7220 */ /* 0x040fe20000410000 */
[C---:B------:R-:W-:Y:S01]  /*4920*/  FMUL.FTZ R32, R0.reuse, R32 ;  /* 0x0000002000207220 */ /* 0x040fe20000410000 */
[C---:B------:R-:W-:Y:S01]  /*4930*/  FMUL.FTZ R140, R0.reuse, R33 ;  /* 0x00000021008c7220 */ /* 0x040fe20000410000 */
[C---:B------:R-:W-:Y:S01]  /*4940*/  FMUL.FTZ R36, R0.reuse, R36 ;  /* 0x0000002400247220 */ /* 0x040fe20000410000 */
[----:B------:R-:W-:Y:S01]  /*4950*/  FMUL.FTZ R10, R0, R34 ;  /* 0x00000022000a7220 */ /* 0x000fe20000410000 */
[----:B------:R-:W-:Y:S01]  /*4960*/  @P1 IMAD.HI.U32 R27, R28, UR6, RZ ;  /* 0x000000061c1b1c27 */ /* 0x000fe2000f8e00ff */
[----:B------:R-:W-:Y:S01]  /*4970*/  @UP0 ULDC UR6, c[0x0][0x450] ;  /* 0x0001140000060ab9 */ /* 0x000fe20000000800 */
[----:B------:R-:W2:Y:S02]  /*4980*/  MUFU.TANH R137, R137 ;  /* 0x0000008900897308 */ /* 0x000ea40000002400 */
[C---:B------:R-:W-:Y:S01]  /*4990*/  FMUL.FTZ R37, R0.reuse, R37 ;  /* 0x0000002500257220 */ /* 0x040fe20000410000 */
[C---:B------:R-:W-:Y:S01]  /*49a0*/  FMUL.FTZ R25, R0.reuse, R51 ;  /* 0x0000003300197220 */ /* 0x040fe20000410000 */
[----:B------:R-:W-:Y:S01]  /*49b0*/  @P2 SHF.R.U32.HI R28, RZ, UR6, R27 ;  /* 0x00000006ff1c2c19 */ /* 0x000fe2000801161b */
[----:B------:R-:W-:Y:S01]  /*49c0*/  UMOV UR6, 0xffffff80 ;  /* 0xffffff8000067882 */ /* 0x000fe20000000000 */
[C---:B------:R-:W-:Y:S01]  /*49d0*/  FMUL.FTZ R12, R0.reuse, R38 ;  /* 0x00000026000c7220 */ /* 0x040fe20000410000 */
[----:B------:R-:W-:Y:S01]  /*49e0*/  UIMAD UR6, UR51, UR6, 0x1 ;  /* 0x00000001330674a4 */ /* 0x000fe2000f8e0206 */
[C---:B------:R-:W-:Y:S01]  /*49f0*/  FMUL.FTZ R38, R0.reuse, R40 ;  /* 0x0000002800267220 */ /* 0x040fe20000410000 */
[----:B------:R-:W3:Y:S01]  /*4a00*/  SHFL.IDX PT, R35, R28, RZ, 0x1c1f ;  /* 0x001c1fff1c237589 */ /* 0x000ee200000e0000 */
[----:B------:R-:W4:Y:S01]  /*4a10*/  MUFU.TANH R138, R138 ;  /* 0x0000008a008a7308 */ /* 0x000f220000002400 */
[C---:B------:R-:W-:Y:S01]  /*4a20*/  FMUL.FTZ R13, R0.reuse, R39 ;  /* 0x00000027000d7220 */ /* 0x040fe20000410000 */
[----:B------:R-:W-:Y:S01]  /*4a30*/  FMUL.FTZ R39, R0, R41 ;  /* 0x0000002900277220 */ /* 0x000fe20000410000 */
[----:B------:R-:W-:-:S02]  /*4a40*/  IMAD R30, R16, R31, UR6 ;  /* 0x00000006101e7e24 */ /* 0x000fc4000f8e021f */
[C---:B------:R-:W-:Y:S01]  /*4a50*/  FMUL.FTZ R40, R0.reuse, R44 ;  /* 0x0000002c00287220 */ /* 0x040fe20000410000 */
[----:B------:R-:W-:Y:S02]  /*4a60*/  IMAD.U32 R31, RZ, RZ, UR49 ;  /* 0x00000031ff1f7e24 */ /* 0x000fe4000f8e00ff */
[C---:B------:R-:W-:Y:S01]  /*4a70*/  FMUL.FTZ R41, R0.reuse, R45 ;  /* 0x0000002d00297220 */ /* 0x040fe20000410000 */
[C---:B------:R-:W-:Y:S01]  /*4a80*/  FMUL.FTZ R45, R0.reuse, R53 ;  /* 0x00000035002d7220 */ /* 0x040fe20000410000 */
[----:B------:R-:W5:Y:S01]  /*4a90*/  MUFU.TANH R139, R139 ;  /* 0x0000008b008b7308 */ /* 0x000f620000002400 */
[C---:B------:R-:W-:Y:S01]  /*4aa0*/  FMUL.FTZ R14, R0.reuse, R42 ;  /* 0x0000002a000e7220 */ /* 0x040fe20000410000 */
[----:B------:R-:W-:Y:S01]  /*4ab0*/  IADD3 R30, -R31, UR48, R30 ;  /* 0x000000301f1e7c10 */ /* 0x000fe2000fffe11e */
        /* <DEDUP_REMOVED lines=12> */
[----:B---3--:R-:W-:Y:S01]  /*4b80*/  IMAD.IADD R35, R30, 0x1, R35 ;  /* 0x000000011e237824 */ /* 0x008fe200078e0223 */
[----:B------:R-:W3:Y:S01]  /*4b90*/  MUFU.TANH R140, R140 ;  /* 0x0000008c008c7308 */ /* 0x000ee20000002400 */
        /* <DEDUP_REMOVED lines=10> */
[C---:B------:R-:W-:Y:S01]  /*4c40*/  FMUL.FTZ R52, R0.reuse, R68 ;  /* 0x0000004400347220 */ /* 0x040fe20000410000 */
[----:B--2---:R-:W-:Y:S01]  /*4c50*/  FSEL R137, R137, -INF , P2 ;  /* 0xff80000089897808 */ /* 0x004fe20001000000 */
[C---:B------:R-:W-:Y:S01]  /*4c60*/  FMUL.FTZ R29, R0.reuse, R58 ;  /* 0x0000003a001d7220 */ /* 0x040fe20000410000 */
[----:B------:R-:W-:Y:S01]  /*4c70*/  FMNMX.FTZ R34, R33, R4, !PT ;  /* 0x0000000421227209 */ /* 0x000fe20007810000 */
[----:B------:R-:W-:Y:S01]  /*4c80*/  FMUL.FTZ R58, R0, R77 ;  /* 0x0000004d003a7220 */ /* 0x000fe20000410000 */
        /* <DEDUP_REMOVED lines=8> */
[----:B-----5:R-:W-:Y:S01]  /*4d10*/  FSEL R139, R139, -INF , P2 ;  /* 0xff8000008b8b7808 */ /* 0x020fe20001000000 */
[----:B------:R-:W4:Y:S01]  /*4d20*/  MUFU.TANH R38, R38 ;  /* 0x0000002600267308 */ /* 0x000f220000002400 */
[----:B------:R-:W-:Y:S01]  /*4d30*/  FMNMX.FTZ R34, R138, R51, !PT ;  /* 0x000000338a227209 */ /* 0x000fe20007810000 */
[----:B------:R-:W-:Y:S01]  /*4d40*/  FMUL.FTZ R85, R0, R85 ;  /* 0x0000005500557220 */ /* 0x000fe20000410000 */
[----:B------:R-:W-:Y:S01]  /*4d50*/  ISETP.GT.AND P2, PT, R35, 0x11, PT ;  /* 0x000000112300780c */ /* 0x000fe20003f44270 */
[----:B------:R-:W5:Y:S01]  /*4d60*/  SHFL.IDX PT, R77, R28, 0x1, 0x1c1f ;  /* 0x003c1f001c4d7f89 */ /* 0x000f6200000e0000 */
[----:B0-----:R-:W-:Y:S01]  /*4d70*/  FSEL R32, R32, -INF , P1 ;  /* 0xff80000020207808 */ /* 0x001fe20000800000 */
[C---:B------:R-:W-:Y:S01]  /*4d80*/  FMUL.FTZ R68, R0.reuse, R74 ;  /* 0x0000004a00447220 */ /* 0x040fe20000410000 */
[----:B------:R-:W-:Y:S01]  /*4d90*/  FMNMX.FTZ R51, R139, R34, !PT ;  /* 0x000000228b337209 */ /* 0x000fe20007810000 */
[----:B------:R-:W0:Y:S01]  /*4da0*/  MUFU.TANH R39, R39 ;  /* 0x0000002700277308 */ /* 0x000e220000002400 */
[C---:B------:R-:W-:Y:S01]  /*4db0*/  ISETP.GT.AND P1, PT, R35.reuse, 0x18, PT ;  /* 0x000000182300780c */ /* 0x040fe20003f24270 */
[----:B------:R-:W-:Y:S01]  /*4dc0*/  FMUL.FTZ R63, R0, R63 ;  /* 0x0000003f003f7220 */ /* 0x000fe20000410000 */
[----:B---3--:R-:W-:Y:S01]  /*4dd0*/  FSEL R34, R140, -INF , P2 ;  /* 0xff8000008c227808 */ /* 0x008fe20001000000 */
[----:B------:R-:W-:Y:S01]  /*4de0*/  UIADD3 UR19, UR19, 0x19c40, URZ ;  /* 0x00019c4013137890 */ /* 0x000fe2000fffe03f */
[----:B------:R-:W-:Y:S01]  /*4df0*/  FMNMX.FTZ R53, R32, R51, !PT ;  /* 0x0000003320357209 */ /* 0x000fe20007810000 */
[----:B------:R-:W-:Y:S01]  /*4e00*/  FMUL.FTZ R51, R0, R65 ;  /* 0x0000004100337220 */ /* 0x000fe20000410000 */
[----:B------:R-:W-:Y:S01]  /*4e10*/  ISETP.GT.AND P2, PT, R35, 0x19, PT ;  /* 0x000000192300780c */ /* 0x000fe20003f44270 */
[----:B------:R-:W3:Y:S01]  /*4e20*/  MUFU.TANH R40, R40 ;  /* 0x0000002800287308 */ /* 0x000ee20000002400 */
[----:B-1----:R-:W-:Y:S01]  /*4e30*/  FSEL R36, R36, -INF , P1 ;  /* 0xff80000024247808 */ /* 0x002fe20000800000 */
[----:B------:R-:W-:Y:S01]  /*4e40*/  UPRMT UR19, UR45, 0x654, UR19 ;  /* 0x000006542d137896 */ /* 0x000fe20008000013 */
[----:B------:R-:W-:-:S02]  /*4e50*/  FMNMX.FTZ R53, R34, R53, !PT ;  /* 0x0000003522357209 */ /* 0x000fc40007810000 */
[----:B------:R-:W-:Y:S02]  /*4e60*/  ISETP.GT.AND P1, PT, R35, 0x20, PT ;  /* 0x000000202300780c */ /* 0x000fe40003f24270 */
[----:B--2---:R-:W-:Y:S01]  /*4e70*/  FSEL R37, R37, -INF , P2 ;  /* 0xff80000025257808 */ /* 0x004fe20001000000 */
[----:B------:R-:W1:Y:S01]  /*4e80*/  MUFU.TANH R41, R41 ;  /* 0x0000002900297308 */ /* 0x000e620000002400 */
[----:B------:R-:W-:Y:S02]  /*4e90*/  FMNMX.FTZ R54, R36, R53, !PT ;  /* 0x0000003524367209 */ /* 0x000fe40007810000 */
[----:B------:R-:W-:Y:S01]  /*4ea0*/  ISETP.GT.AND P2, PT, R35, 0x21, PT ;  /* 0x000000212300780c */ /* 0x000fe20003f44270 */
[----:B-----5:R-:W-:Y:S01]  /*4eb0*/  IMAD.IADD R30, R30, 0x1, R77 ;  /* 0x000000011e1e7824 */ /* 0x020fe200078e024d */
[----:B----4-:R-:W-:Y:S01]  /*4ec0*/  FSEL R38, R38, -INF , P1 ;  /* 0xff80000026267808 */ /* 0x010fe20000800000 */
[----:B------:R-:W-:Y:S01]  /*4ed0*/  SYNCS.ARRIVE.TRANS64.RED.A1T0 RZ, [UR19], RZ ;  /* 0x000000ffffff79a7 */ /* 0x000fe20008100413 */
[----:B------:R-:W-:Y:S01]  /*4ee0*/  FMNMX.FTZ R53, R37, R54, !PT ;  /* 0x0000003625357209 */ /* 0x000fe20007810000 */
[----:B------:R-:W2:Y:S01]  /*4ef0*/  MUFU.TANH R42, R42 ;  /* 0x0000002a002a7308 */ /* 0x000ea20000002400 */
[----:B------:R-:W-:-:S02]  /*4f00*/  ISETP.GT.AND P1, PT, R35, 0x28, PT ;  /* 0x000000282300780c */ /* 0x000fc40003f24270 */
[----:B0-----:R-:W-:Y:S02]  /*4f10*/  FSEL R39, R39, -INF , P2 ;  /* 0xff80000027277808 */ /* 0x001fe40001000000 */
[----:B------:R-:W-:Y:S01]  /*4f20*/  FMNMX.FTZ R54, R38, R53, !PT ;  /* 0x0000003526367209 */ /* 0x000fe20007810000 */
[----:B------:R-:W-:Y:S01]  /*4f30*/  FMUL.FTZ R53, R0, R69 ;  /* 0x0000004500357220 */ /* 0x000fe20000410000 */
[----:B------:R-:W-:Y:S01]  /*4f40*/  ISETP.GT.AND P2, PT, R35, 0x29, PT ;  /* 0x000000292300780c */ /* 0x000fe20003f44270 */
[----:B------:R-:W0:Y:S01]  /*4f50*/  MUFU.TANH R43, R43 ;  /* 0x0000002b002b7308 */ /* 0x000e220000002400 */
[----:B---3--:R-:W-:Y:S01]  /*4f60*/  FSEL R40, R40, -INF , P1 ;  /* 0xff80000028287808 */ /* 0x008fe20000800000 */
[C---:B------:R-:W-:Y:S01]  /*4f70*/  FMUL.FTZ R69, R0.reuse, R75 ;  /* 0x0000004b00457220 */ /* 0x040fe20000410000 */
[----:B------:R-:W-:Y:S01]  /*4f80*/  FMNMX.FTZ R55, R39, R54, !PT ;  /* 0x0000003627377209 */ /* 0x000fe20007810000 */
[----:B------:R-:W-:Y:S01]  /*4f90*/  FMUL.FTZ R54, R0, R72 ;  /* 0x0000004800367220 */ /* 0x000fe20000410000 */
[----:B------:R-:W-:-:S02]  /*4fa0*/  ISETP.GT.AND P1, PT, R35, 0x30, PT ;  /* 0x000000302300780c */ /* 0x000fc40003f24270 */
[----:B-1----:R-:W-:Y:S01]  /*4fb0*/  FSEL R41, R41, -INF , P2 ;  /* 0xff80000029297808 */ /* 0x002fe20001000000 */
[----:B------:R-:W1:Y:S01]  /*4fc0*/  MUFU.TANH R44, R44 ;  /* 0x0000002c002c7308 */ /* 0x000e620000002400 */
[----:B------:R-:W-:Y:S02]  /*4fd0*/  FMNMX.FTZ R56, R40, R55, !PT ;  /* 0x0000003728387209 */ /* 0x000fe40007810000 */
[----:B------:R-:W-:Y:S02]  /*4fe0*/  ISETP.GT.AND P2, PT, R35, 0x31, PT ;  /* 0x000000312300780c */ /* 0x000fe40003f44270 */
[----:B--2---:R-:W-:Y:S02]  /*4ff0*/  FSEL R42, R42, -INF , P1 ;  /* 0xff8000002a2a7808 */ /* 0x004fe40000800000 */
        /* <DEDUP_REMOVED lines=8> */
[----:B-1----:R-:W-:Y:S01]  /*5080*/  FSEL R44, R44, -INF , P1 ;  /* 0xff8000002c2c7808 */ /* 0x002fe20000800000 */
[----:B------:R-:W-:Y:S01]  /*5090*/  FMUL.FTZ R73, R0, R83 ;  /* 0x0000005300497220 */ /* 0x000fe20000410000 */
[----:B------:R-:W-:Y:S02]  /*50a0*/  FMNMX.FTZ R57, R43, R56, !PT ;  /* 0x000000382b397209 */ /* 0x000fe40007810000 */
[----:B------:R-:W-:-:S02]  /*50b0*/  ISETP.GT.AND P1, PT, R35, 0x40, PT ;  /* 0x000000402300780c */ /* 0x000fc40003f24270 */
[----:B------:R-:W-:Y:S01]  /*50c0*/  FMNMX.FTZ R56, R44, R57, !PT ;  /* 0x000000392c387209 */ /* 0x000fe20007810000 */
[----:B------:R-:W1:Y:S01]  /*50d0*/  MUFU.TANH R47, R47 ;  /* 0x0000002f002f7308 */ /* 0x000e620000002400 */
[----:B--2---:R-:W-:Y:S01]  /*50e0*/  FSEL R45, R45, -INF , P2 ;  /* 0xff8000002d2d7808 */ /* 0x004fe20001000000 */
[----:B------:R-:W-:Y:S01]  /*50f0*/  FMUL.FTZ R57, R0, R76 ;  /* 0x0000004c00397220 */ /* 0x000fe20000410000 */
[----:B------:R-:W-:Y:S01]  /*5100*/  ISETP.GT.AND P2, PT, R35, 0x41, PT ;  /* 0x000000412300780c */ /* 0x000fe20003f44270 */
[----:B------:R-:W-:Y:S01]  /*5110*/  IMAD.U32 R76, RZ, RZ, UR18 ;  /* 0x00000012ff4c7e24 */ /* 0x000fe2000f8e00ff */
[----:B------:R-:W-:Y:S02]  /*5120*/  FMNMX.FTZ R59, R45, R56, !PT ;  /* 0x000000382d3b7209 */ /* 0x000fe40007810000 */
[----:B------:R-:W-:Y:S01]  /*5130*/  ISETP.GT.AND P3, PT, R30, 0x1, PT ;  /* 0x000000011e00780c */ /* 0x000fe20003f64270 */
[----:B------:R-:W2:Y:S01]  /*5140*/  MUFU.TANH R48, R48 ;  /* 0x0000003000307308 */ /* 0x000ea20000002400 */
[----:B0-----:R-:W-:-:S02]  /*5150*/  FSEL R46, R46, -INF , P1 ;  /* 0xff8000002e2e7808 */ /* 0x001fc40000800000 */
        /* <DEDUP_REMOVED lines=33> */
[----:B------:R-:W-:Y:S01]  /*5370*/  FMNMX.FTZ R56, R54, R59, !PT ;  /* 0x0000003b36387209 */ /* 0x000fe20007810000 */
[----:B------:R-:W-:Y:S02]  /*5380*/  FMUL.FTZ R59, R0, R62 ;  /* 0x0000003e003b7220 */ /* 0x000fe40000410000 */
[----:B------:R-:W2:Y:S01]  /*5390*/  MUFU.TANH R58, R58 ;  /* 0x0000003a003a7308 */ /* 0x000ea20000002400 */
[----:B0-----:R-:W-:Y:S02]  /*53a0*/  FSEL R55, R55, -INF , P2 ;  /* 0xff80000037377808 */ /* 0x001fe40001000000 */
[----:B------:R-:W-:-:S02]  /*53b0*/  ISETP.GT.AND P2, PT, R35, 0x69, PT ;  /* 0x000000692300780c */ /* 0x000fc40003f44270 */
        /* <DEDUP_REMOVED lines=16> */
[----:B------:R-:W-:Y:S01]  /*54c0*/  FMNMX.FTZ R64, R56, R65, !PT ;  /* 0x0000004138407209 */ /* 0x000fe20007810000 */
[C---:B------:R-:W-:Y:S01]  /*54d0*/  FMUL.FTZ R65, R0.reuse, R67 ;  /* 0x0000004300417220 */ /* 0x040fe20000410000 */
[----:B------:R-:W-:Y:S01]  /*54e0*/  FMUL.FTZ R67, R0, R71 ;  /* 0x0000004700437220 */ /* 0x000fe20000410000 */
[----:B------:R-:W1:Y:S01]  /*54f0*/  MUFU.TANH R6, R6 ;  /* 0x0000000600067308 */ /* 0x000e620000002400 */
[----:B--2---:R-:W-:Y:S01]  /*5500*/  FSEL R61, R84, -INF , P1 ;  /* 0xff800000543d7808 */ /* 0x004fe20000800000 */
[----:B------:R-:W-:-:S03]  /*5510*/  FMUL.FTZ R71, R0, R79 ;  /* 0x0000004f00477220 */ /* 0x000fc60000410000 */
[----:B------:R-:W-:Y:S01]  /*5520*/  FMNMX.FTZ R35, R61, R64, !PT ;  /* 0x000000403d237209 */ /* 0x000fe20007810000 */
[C---:B------:R-:W-:Y:S01]  /*5530*/  FMUL.FTZ R64, R0.reuse, R66 ;  /* 0x0000004200407220 */ /* 0x040fe20000410000 */
[C---:B------:R-:W-:Y:S01]  /*5540*/  FMUL.FTZ R66, R0.reuse, R70 ;  /* 0x0000004600427220 */ /* 0x040fe20000410000 */
[----:B------:R-:W2:Y:S01]  /*5550*/  MUFU.TANH R7, R7 ;  /* 0x0000000700077308 */ /* 0x000ea20000002400 */
[----:B0-----:R-:W-:Y:S01]  /*5560*/  FSEL R62, R85, -INF , P2 ;  /* 0xff800000553e7808 */ /* 0x001fe20001000000 */
[----:B------:R-:W-:Y:S01]  /*5570*/  FMUL.FTZ R70, R0, R78 ;  /* 0x0000004e00467220 */ /* 0x000fe20000410000 */
[----:B------:R-:W-:Y:S01]  /*5580*/  ISETP.GT.AND P2, PT, R30, RZ, PT ;  /* 0x000000ff1e00720c */ /* 0x000fe20003f44270 */
[----:B------:R-:W-:Y:S01]  /*5590*/  IMAD.U32 R85, RZ, RZ, UR18 ;  /* 0x00000012ff557e24 */ /* 0x000fe2000f8e00ff */
[----:B------:R-:W-:-:S03]  /*55a0*/  FMNMX.FTZ R35, R62, R35, !PT ;  /* 0x000000233e237209 */ /* 0x000fc60007810000 */
[----:B------:R-:W0:Y:S01]  /*55b0*/  MUFU.TANH R8, R8 ;  /* 0x0000000800087308 */ /* 0x000e220000002400 */
[----:B-1----:R-:W-:Y:S01]  /*55c0*/  FSEL R6, R6, -INF , P2 ;  /* 0xff80000006067808 */ /* 0x002fe20001000000 */
[----:B------:R-:W1:Y:S01]  /*55d0*/  SHFL.BFLY PT, R72, R35, 0x2, 0x1f ;  /* 0x0c401f0023487f89 */ /* 0x000e6200000e0000 */
[----:B------:R-:W-:Y:S02]  /*55e0*/  ISETP.GT.AND P2, PT, R30, 0x8, PT ;  /* 0x000000081e00780c */ /* 0x000fe40003f44270 */
[----:B------:R-:W-:-:S03]  /*55f0*/  FMNMX.FTZ R78, R6, R5, !PT ;  /* 0x00000005064e7209 */ /* 0x000fc60007810000 */
[----:B------:R-:W3:Y:S01]  /*5600*/  MUFU.TANH R9, R9 ;  /* 0x0000000900097308 */ /* 0x000ee20000002400 */
        /* <DEDUP_REMOVED lines=8> */
[----:B---3--:R-:W-:Y:S02]  /*5690*/  FSEL R9, R9, -INF , P3 ;  /* 0xff80000009097808 */ /* 0x008fe40001800000 */
[----:B-1----:R-:W-:Y:S01]  /*56a0*/  FMNMX.FTZ R74, R35, R72, !PT ;  /* 0x00000048234a7209 */ /* 0x002fe20007810000 */
[----:B------:R-:W-:Y:S01]  /*56b0*/  FMUL.FTZ R72, R0, R82 ;  /* 0x0000005200487220 */ /* 0x000fe20000410000 */
[----:B------:R-:W-:Y:S02]  /*56c0*/  ISETP.GT.AND P3, PT, R30, 0x11, PT ;  /* 0x000000111e00780c */ /* 0x000fe40003f64270 */
[----:B------:R-:W-:Y:S01]  /*56d0*/  FMNMX.FTZ R81, R9, R78, !PT ;  /* 0x0000004e09517209 */ /* 0x000fe20007810000 */
[----:B------:R-:W1:Y:S01]  /*56e0*/  SHFL.BFLY PT, R35, R74, 0x1, 0x1f ;  /* 0x0c201f004a237f89 */ /* 0x000e6200000e0000 */
[----:B------:R-:W-:Y:S01]  /*56f0*/  MUFU.TANH R12, R12 ;  /* 0x0000000c000c7308 */ /* 0x000fe20000002400 */
[----:B--2---:R-:W-:-:S02]  /*5700*/  FSEL R10, R10, -INF , P2 ;  /* 0xff8000000a0a7808 */ /* 0x004fc40001000000 */
[----:B------:R-:W-:Y:S02]  /*5710*/  ISETP.GT.AND P2, PT, R30, 0x18, PT ;  /* 0x000000181e00780c */ /* 0x000fe40003f44270 */
[----:B------:R-:W-:-:S03]  /*5720*/  FMNMX.FTZ R78, R10, R81, !PT ;  /* 0x000000510a4e7209 */ /* 0x000fc60007810000 */
[----:B------:R-:W2:Y:S01]  /*5730*/  MUFU.TANH R13, R13 ;  /* 0x0000000d000d7308 */ /* 0x000ea20000002400 */
[----:B0-----:R-:W-:Y:S02]  /*5740*/  FSEL R11, R11, -INF , P3 ;  /* 0xff8000000b0b7808 */ /* 0x001fe40001800000 */
[----:B------:R-:W-:Y:S02]  /*5750*/  ISETP.GT.AND P3, PT, R30, 0x19, PT ;  /* 0x000000191e00780c */ /* 0x000fe40003f64270 */
[----:B------:R-:W-:-:S03]  /*5760*/  FMNMX.FTZ R81, R11, R78, !PT ;  /* 0x0000004e0b517209 */ /* 0x000fc60007810000 */
[----:B------:R-:W0:Y:S01]  /*5770*/  MUFU.TANH R14, R14 ;  /* 0x0000000e000e7308 */ /* 0x000e220000002400 */
[----:B-1----:R-:W-:-:S07]  /*5780*/  FMNMX.FTZ R35, R74, R35, !PT ;  /* 0x000000234a237209 */ /* 0x002fce0007810000 */
[----:B------:R-:W1:Y:S01]  /*5790*/  MUFU.TANH R15, R15 ;  /* 0x0000000f000f7308 */ /* 0x000e620000002400 */
[----:B--2---:R-:W-:Y:S01]  /*57a0*/  FSEL R13, R13, -INF , P3 ;  /* 0xff8000000d0d7808 */ /* 0x004fe20001800000 */
[----:B------:R-:W-:Y:S01]  /*57b0*/  FMUL.FTZ R74, R0, R86 ;  /* 0x00000056004a7220 */ /* 0x000fe20000410000 */
[C---:B------:R-:W-:Y:S01]  /*57c0*/  FSETP.NEU.FTZ.AND P1, PT, R35.reuse, -INF , PT ;  /* 0xff8000002300780b */ /* 0x040fe20003f3d000 */
[----:B------:R-:W-:-:S01]  /*57d0*/  FFMA.FTZ R75, R35, R76, -8 ;  /* 0xc1000000234b7423 */ /* 0x000fc2000001004c */
[----:B------:R-:W-:Y:S01]  /*57e0*/  ISETP.GT.AND P3, PT, R30, 0x21, PT ;  /* 0x000000211e00780c */ /* 0x000fe20003f64270 */
[----:B------:R-:W-:Y:S02]  /*57f0*/  FMUL.FTZ R76, R0, R87 ;  /* 0x00000057004c7220 */ /* 0x000fe40000410000 */
[----:B------:R-:W2:Y:S01]  /*5800*/  MUFU.TANH R20, R20 ;  /* 0x0000001400147308 */ /* 0x000ea20000002400 */
[----:B------:R-:W-:-:S05]  /*5810*/  FSEL R75, R75, RZ, P1 ;  /* 0x000000ff4b4b7208 */ /* 0x000fca0000800000 */
[--C-:B------:R-:W-:Y:S01]  /*5820*/  FFMA.FTZ R80, R32, UR18, -R75.reuse ;  /* 0x0000001220507c23 */ /* 0x100fe2000801084b */
[----:B------:R-:W-:Y:S01]  /*5830*/  FSEL R32, R12, -INF , P2 ;  /* 0xff8000000c207808 */ /* 0x000fe20001000000 */
[----:B------:R-:W3:Y:S01]  /*5840*/  MUFU.TANH R21, R21 ;  /* 0x0000001500157308 */ /* 0x000ee20000002400 */
[----:B------:R-:W-:-:S01]  /*5850*/  FFMA.FTZ R78, R34, UR18, -R75 ;  /* 0x00000012224e7c23 */ /* 0x000fc2000801084b */
[----:B------:R-:W-:Y:S01]  /*5860*/  ISETP.GT.AND P2, PT, R30, 0x20, PT ;  /* 0x000000201e00780c */ /* 0x000fe20003f44270 */
[----:B------:R-:W-:-:S01]  /*5870*/  FFMA.FTZ R28, R33, UR18, -R75 ;  /* 0x00000012211c7c23 */ /* 0x000fc2000801084b */
[----:B------:R-:W-:Y:S01]  /*5880*/  FMNMX.FTZ R34, R32, R81, !PT ;  /* 0x0000005120227209 */ /* 0x000fe20007810000 */
[----:B------:R-:W-:-:S01]  /*5890*/  FFMA.FTZ R33, R137, UR18, -R75 ;  /* 0x0000001289217c23 */ /* 0x000fc2000801084b */
[----:B0-----:R-:W-:Y:S01]  /*58a0*/  FSEL R14, R14, -INF , P2 ;  /* 0xff8000000e0e7808 */ /* 0x001fe20001000000 */
[----:B------:R-:W-:-:S01]  /*58b0*/  FFMA.FTZ R138, R138, UR18, -R75 ;  /* 0x000000128a8a7c23 */ /* 0x000fc2000801084b */
[----:B------:R-:W0:Y:S01]  /*58c0*/  MUFU.TANH R24, R24 ;  /* 0x0000001800187308 */ /* 0x000e220000002400 */
[----:B------:R-:W-:Y:S01]  /*58d0*/  FMNMX.FTZ R83, R13, R34, !PT ;  /* 0x000000220d537209 */ /* 0x000fe20007810000 */
[--C-:B------:R-:W-:Y:S01]  /*58e0*/  FFMA.FTZ R79, R139, UR18, -R75.reuse ;  /* 0x000000128b4f7c23 */ /* 0x100fe2000801084b */
[----:B------:R-:W-:Y:S01]  /*58f0*/  ISETP.GT.AND P2, PT, R30, 0x28, PT ;  /* 0x000000281e00780c */ /* 0x000fe20003f44270 */
[--C-:B------:R-:W-:Y:S01]  /*5900*/  FFMA.FTZ R37, R37, UR18, -R75.reuse ;  /* 0x0000001225257c23 */ /* 0x100fe2000801084b */
[----:B-1----:R-:W-:Y:S01]  /*5910*/  FSEL R15, R15, -INF , P3 ;  /* 0xff8000000f0f7808 */ /* 0x002fe20001800000 */
[--C-:B------:R-:W-:Y:S01]  /*5920*/  FFMA.FTZ R40, R40, UR18, -R75.reuse ;  /* 0x0000001228287c23 */ /* 0x100fe2000801084b */
[----:B------:R-:W-:Y:S01]  /*5930*/  ISETP.GT.AND P3, PT, R30, 0x29, PT ;  /* 0x000000291e00780c */ /* 0x000fe20003f64270 */
[----:B------:R1:W-:Y:S01]  /*5940*/  MUFU.EX2 R12, R80 ;  /* 0x00000050000c7308 */ /* 0x0003e20000000800 */
[----:B--2---:R-:W-:Y:S01]  /*5950*/  FSEL R34, R20, -INF , P2 ;  /* 0xff80000014227808 */ /* 0x004fe20001000000 */
[--C-:B------:R-:W-:Y:S01]  /*5960*/  FFMA.FTZ R41, R41, UR18, -R75.reuse ;  /* 0x0000001229297c23 */ /* 0x100fe2000801084b */
[----:B------:R-:W-:Y:S01]  /*5970*/  ISETP.GT.AND P2, PT, R30, 0x30, PT ;  /* 0x000000301e00780c */ /* 0x000fe20003f44270 */
[--C-:B------:R-:W-:Y:S01]  /*5980*/  FFMA.FTZ R42, R42, UR18, -R75.reuse ;  /* 0x000000122a2a7c23 */ /* 0x100fe2000801084b */
[----:B---3--:R-:W-:Y:S01]  /*5990*/  FSEL R21, R21, -INF , P3 ;  /* 0xff80000015157808 */ /* 0x008fe20001800000 */
[--C-:B------:R-:W-:Y:S01]  /*59a0*/  FFMA.FTZ R43, R43, UR18, -R75.reuse ;  /* 0x000000122b2b7c23 */ /* 0x100fe2000801084b */
[----:B------:R-:W-:Y:S01]  /*59b0*/  ISETP.GT.AND P3, PT, R30, 0x31, PT ;  /* 0x000000311e00780c */ /* 0x000fe20003f64270 */
[----:B------:R-:W2:Y:S01]  /*59c0*/  MUFU.TANH R25, R25 ;  /* 0x0000001900197308 */ /* 0x000ea20000002400 */
[----:B-1----:R-:W-:-:S01]  /*59d0*/  FFMA.FTZ R80, R36, UR18, -R75 ;  /* 0x0000001224507c23 */ /* 0x002fc2000801084b */
[----:B------:R-:W-:Y:S01]  /*59e0*/  FMNMX.FTZ R36, R14, R83, !PT ;  /* 0x000000530e247209 */ /* 0x000fe20007810000 */
[----:B------:R-:W-:-:S01]  /*59f0*/  FFMA.FTZ R44, R44, UR18, -R75 ;  /* 0x000000122c2c7c23 */ /* 0x000fc2000801084b */
[----:B0-----:R-:W-:Y:S01]  /*5a00*/  FSEL R24, R24, -INF , P2 ;  /* 0xff80000018187808 */ /* 0x001fe20001000000 */
[----:B------:R-:W-:-:S01]  /*5a10*/  FFMA.FTZ R45, R45, UR18, -R75 ;  /* 0x000000122d2d7c23 */ /* 0x000fc2000801084b */
[----:B------:R-:W-:Y:S01]  /*5a20*/  FMNMX.FTZ R83, R15, R36, !PT ;  /* 0x000000240f537209 */ /* 0x000fe20007810000 */
[----:B------:R-:W-:-:S01]  /*5a30*/  FFMA.FTZ R47, R47, UR18, -R75 ;  /* 0x000000122f2f7c23 */ /* 0x000fc2000801084b */
[----:B------:R-:W0:Y:S01]  /*5a40*/  MUFU.TANH R26, R26 ;  /* 0x0000001a001a7308 */ /* 0x000e220000002400 */
[----:B------:R-:W-:Y:S01]  /*5a50*/  ISETP.GT.AND P2, PT, R30, 0x38, PT ;  /* 0x000000381e00780c */ /* 0x000fe20003f44270 */
[--C-:B------:R-:W-:Y:S01]  /*5a60*/  FFMA.FTZ R49, R49, UR18, -R75.reuse ;  /* 0x0000001231317c23 */ /* 0x100fe2000801084b */
[----:B------:R-:W-:Y:S01]  /*5a70*/  FMNMX.FTZ R36, R34, R83, !PT ;  /* 0x0000005322247209 */ /* 0x000fe20007810000 */
[--C-:B------:R-:W-:Y:S01]  /*5a80*/  FFMA.FTZ R51, R51, UR18, -R75.reuse ;  /* 0x0000001233337c23 */ /* 0x100fe2000801084b */
[----:B------:R-:W-:-:S01]  /*5a90*/  FFMA.FTZ R53, R53, UR18, -R75 ;  /* 0x0000001235357c23 */ /* 0x000fc2000801084b */
[--C-:B------:R-:W-:Y:S01]  /*5aa0*/  FFMA.FTZ R55, R55, UR18, -R75.reuse ;  /* 0x0000001237377c23 */ /* 0x100fe2000801084b */
[----:B------:R-:W-:Y:S01]  /*5ab0*/  FMNMX.FTZ R83, R21, R36, !PT ;  /* 0x0000002415537209 */ /* 0x000fe20007810000 */
[----:B------:R-:W1:Y:S01]  /*5ac0*/  MUFU.TANH R27, R27 ;  /* 0x0000001b001b7308 */ /* 0x000e620000002400 */
[----:B--2---:R-:W-:Y:S01]  /*5ad0*/  FSEL R25, R25, -INF , P3 ;  /* 0xff80000019197808 */ /* 0x004fe20001800000 */
[----:B------:R-:W-:Y:S01]  /*5ae0*/  FFMA.FTZ R36, R38, UR18, -R75 ;  /* 0x0000001226247c23 */ /* 0x000fe2000801084b */
[----:B------:R-:W-:-:S05]  /*5af0*/  ISETP.GT.AND P3, PT, R30, 0x39, PT ;  /* 0x000000391e00780c */ /* 0x000fca0003f64270 */
[----:B------:R-:W-:Y:S01]  /*5b00*/  MUFU.TANH R29, R29 ;  /* 0x0000001d001d7308 */ /* 0x000fe20000002400 */
[----:B0-----:R-:W-:Y:S02]  /*5b10*/  FSEL R38, R26, -INF , P2 ;  /* 0xff8000001a267808 */ /* 0x001fe40001000000 */
[----:B------:R-:W-:-:S05]  /*5b20*/  ISETP.GT.AND P2, PT, R30, 0x40, PT ;  /* 0x000000401e00780c */ /* 0x000fca0003f44270 */
[----:B------:R-:W0:Y:S01]  /*5b30*/  MUFU.TANH R31, R31 ;  /* 0x0000001f001f7308 */ /* 0x000e220000002400 */
[----:B-1----:R-:W-:Y:S02]  /*5b40*/  FSEL R27, R27, -INF , P3 ;  /* 0xff8000001b1b7808 */ /* 0x002fe40001800000 */
[----:B------:R-:W-:-:S05]  /*5b50*/  ISETP.GT.AND P3, PT, R30, 0x41, PT ;  /* 0x000000411e00780c */ /* 0x000fca0003f64270 */
[----:B------:R1:W-:Y:S08]  /*5b60*/  MUFU.EX2 R81, R78 ;  /* 0x0000004e00517308 */ /* 0x0003f00000000800 */
[----:B------:R-:W2:Y:S01]  /*5b70*/  MUFU.TANH R59, R59 ;  /* 0x0000003b003b7308 */ /* 0x000ea20000002400 */
[----:B-1----:R-:W-:Y:S02]  /*5b80*/  FMNMX.FTZ R78, R24, R83, !PT ;  /* 0x00000053184e7209 */ /* 0x002fe40007810000 */
[----:B0-----:R-:W-:-:S02]  /*5b90*/  FSEL R31, R31, -INF , P3 ;  /* 0xff8000001f1f7808 */ /* 0x001fc40001800000 */
[----:B------:R-:W-:Y:S01]  /*5ba0*/  FMNMX.FTZ R83, R25, R78, !PT ;  /* 0x0000004e19537209 */ /* 0x000fe20007810000 */
[----:B------:R-:W-:Y:S01]  /*5bb0*/  FFMA.FTZ R78, R39, UR18, -R75 ;  /* 0x00000012274e7c23 */ /* 0x000fe2000801084b */
[----:B------:R-:W-:Y:S01]  /*5bc0*/  FSEL R39, R29, -INF , P2 ;  /* 0xff8000001d277808 */ /* 0x000fe20001000000 */
[----:B------:R-:W0:Y:S01]  /*5bd0*/  MUFU.TANH R63, R63 ;  /* 0x0000003f003f7308 */ /* 0x000e220000002400 */
[----:B------:R-:W-:Y:S02]  /*5be0*/  FMNMX.FTZ R26, R38, R83, !PT ;  /* 0x00000053261a7209 */ /* 0x000fe40007810000 */
[C---:B------:R-:W-:Y:S02]  /*5bf0*/  ISETP.GT.AND P2, PT, R30.reuse, 0x48, PT ;  /* 0x000000481e00780c */ /* 0x040fe40003f44270 */
[----:B------:R-:W-:Y:S02]  /*5c00*/  FMNMX.FTZ R26, R27, R26, !PT ;  /* 0x0000001a1b1a7209 */ /* 0x000fe40007810000 */
[----:B------:R-:W-:Y:S01]  /*5c10*/  ISETP.GT.AND P3, PT, R30, 0x49, PT ;  /* 0x000000491e00780c */ /* 0x000fe20003f64270 */
[----:B------:R-:W1:Y:S01]  /*5c20*/  MUFU.TANH R64, R64 ;  /* 0x0000004000407308 */ /* 0x000e620000002400 */
[----:B------:R-:W-:-:S02]  /*5c30*/  FMNMX.FTZ R26, R39, R26, !PT ;  /* 0x0000001a271a7209 */ /* 0x000fc40007810000 */
[----:B--2---:R-:W-:Y:S02]  /*5c40*/  FSEL R59, R59, -INF , P2 ;  /* 0xff8000003b3b7808 */ /* 0x004fe40001000000 */
[----:B------:R-:W-:Y:S02]  /*5c50*/  FMNMX.FTZ R26, R31, R26, !PT ;  /* 0x0000001a1f1a7209 */ /* 0x000fe40007810000 */
[C---:B------:R-:W-:Y:S01]  /*5c60*/  ISETP.GT.AND P2, PT, R30.reuse, 0x50, PT ;  /* 0x000000501e00780c */ /* 0x040fe20003f44270 */
        /* <DEDUP_REMOVED lines=45> */
[----:B------:R1:W-:Y:S01]  /*5f40*/  MUFU.EX2 R29, R78 ;  /* 0x0000004e001d7308 */ /* 0x0003e20000000800 */
[----:B--2---:R-:W-:-:S04]  /*5f50*/  FSEL R74, R74, -INF , P2 ;  /* 0xff8000004a4a7808 */ /* 0x004fc80001000000 */
[----:B------:R-:W-:-:S03]  /*5f60*/  FMNMX.FTZ R83, R74, R83, !PT ;  /* 0x000000534a537209 */ /* 0x000fc60007810000 */
[----:B------:R-:W-:Y:S01]  /*5f70*/  MUFU.EX2 R28, R28 ;  /* 0x0000001c001c7308 */ /* 0x000fe20000000800 */
[----:B0-----:R-:W-:Y:S01]  /*5f80*/  FSEL R76, R76, -INF , P3 ;  /* 0xff8000004c4c7808 */ /* 0x001fe20001800000 */
[--C-:B-1----:R-:W-:Y:S01]  /*5f90*/  FFMA.FTZ R78, R46, UR18, -R75.reuse ;  /* 0x000000122e4e7c23 */ /* 0x102fe2000801084b */
[----:B------:R-:W-:-:S01]  /*5fa0*/  FFMA.FTZ R46, R48, UR18, -R75 ;  /* 0x00000012302e7c23 */ /* 0x000fc2000801084b */
[--C-:B------:R-:W-:Y:S01]  /*5fb0*/  FFMA.FTZ R48, R50, UR18, -R75.reuse ;  /* 0x0000001232307c23 */ /* 0x100fe2000801084b */
[----:B------:R-:W-:Y:S01]  /*5fc0*/  FMNMX.FTZ R83, R76, R83, !PT ;  /* 0x000000534c537209 */ /* 0x000fe20007810000 */
[--C-:B------:R-:W-:Y:S01]  /*5fd0*/  FFMA.FTZ R50, R52, UR18, -R75.reuse ;  /* 0x0000001234327c23 */ /* 0x100fe2000801084b */
[----:B------:R-:W-:-:S01]  /*5fe0*/  FFMA.FTZ R52, R54, UR18, -R75 ;  /* 0x0000001236347c23 */ /* 0x000fc2000801084b */
[----:B------:R0:W-:Y:S01]  /*5ff0*/  MUFU.EX2 R30, R78 ;  /* 0x0000004e001e7308 */ /* 0x0001e20000000800 */
[----:B------:R-:W-:-:S01]  /*6000*/  FFMA.FTZ R54, R57, UR18, -R75 ;  /* 0x0000001239367c23 */ /* 0x000fc2000801084b */
[----:B------:R-:W0:Y:S01]  /*6010*/  SHFL.BFLY PT, R26, R83, 0x2, 0x1f ;  /* 0x0c401f00531a7f89 */ /* 0x000e2200000e0000 */
[----:B------:R-:W-:-:S01]  /*6020*/  FFMA.FTZ R57, R58, UR18, -R75 ;  /* 0x000000123a397c23 */ /* 0x000fc2000801084b */
[----:B------:R-:W-:-:S04]  /*6030*/  FFMA.FTZ R58, R60, UR18, -R75 ;  /* 0x000000123c3a7c23 */ /* 0x000fc8000801084b */
        /* <DEDUP_REMOVED lines=9> */
[--C-:B------:R-:W-:Y:S01]  /*60d0*/  FFMA.FTZ R83, R56, UR18, -R75.reuse ;  /* 0x0000001238537c23 */ /* 0x100fe2000801084b */
[----:B------:R-:W-:-:S01]  /*60e0*/  FFMA.FTZ R56, R61, UR18, -R75 ;  /* 0x000000123d387c23 */ /* 0x000fc2000801084b */
[----:B------:R-:W-:Y:S01]  /*60f0*/  FFMA.FTZ R61, R62, UR18, -R75 ;  /* 0x000000123e3d7c23 */ /* 0x000fe2000801084b */
        /* <DEDUP_REMOVED lines=15> */
[----:B------:R-:W-:Y:S01]  /*61f0*/  FSEL R38, R26, RZ, P2 ;  /* 0x000000ff1a267208 */ /* 0x000fe20001000000 */
[--C-:B------:R-:W-:Y:S01]  /*6200*/  FFMA.FTZ R11, R32, UR18, -R60.reuse ;  /* 0x00000012200b7c23 */ /* 0x100fe2000801083c */
[----:B------:R-:W-:Y:S01]  /*6210*/  FMUL.FTZ R77, R77, UR18 ;  /* 0x000000124d4d7c20 */ /* 0x000fe20008410000 */
        /* <DEDUP_REMOVED lines=14> */
[----:B------:R-:W-:-:S05]  /*6300*/  FFMA.FTZ R31, R59, UR18, -R60 ;  /* 0x000000123b1f7c23 */ /* 0x000fca000801083c */
        /* <DEDUP_REMOVED lines=129> */
.L_x_12481:
        /* <DEDUP_REMOVED lines=91> */
.L_x_12471:
[----:B------:R-:W-:-:S13]  /*70d0*/  ISETP.LE.AND P1, PT, RZ, UR51, PT ;  /* 0x00000033ff007c0c */ /* 0x000fda000bf23270 */
[----:B------:R-:W-:Y:S05]  /*70e0*/  @!P1 BRA `(.L_x_12483) ;  /* 0x0000002000f49947 */ /* 0x000fea0003800000 */
[----:B------:R-:W-:Y:S01]  /*70f0*/  IMAD.MOV.U32 R5, RZ, RZ, R26 ;  /* 0x000000ffff057224 */ /* 0x000fe200078e001a */
[----:B------:R-:W-:Y:S01]  /*7100*/  UMOV UR17, UR37 ;  /* 0x0000002500117c82 */ /* 0x000fe20008000000 */
[----:B------:R-:W-:Y:S01]  /*7110*/  IMAD.MOV.U32 R4, RZ, RZ, R35 ;  /* 0x000000ffff047224 */ /* 0x000fe200078e0023 */
[----:B------:R-:W-:Y:S01]  /*7120*/  UMOV UR19, UR38 ;  /* 0x0000002600137c82 */ /* 0x000fe20008000000 */
[----:B------:R-:W-:-:S05]  /*7130*/  ULDC UR18, c[0x0][0x988] ;  /* 0x0002620000127ab9 */ /* 0x000fca0000000800 */
.L_x_12494:
[----:B------:R-:W-:-:S04]  /*7140*/  UIADD3 UR38, UR19, 0x1, URZ ;  /* 0x0000000113267890 */ /* 0x000fc8000fffe03f */
[----:B------:R-:W-:-:S04]  /*7150*/  UISETP.NE.AND UP0, UPT, UR38, 0x2, UPT ;  /* 0x000000022600788c */ /* 0x000fc8000bf05270 */
[----:B------:R-:W-:Y:S02]  /*7160*/  USEL UR37, URZ, 0x1, UP0 ;  /* 0x000000013f257887 */ /* 0x000fe40008000000 */
[----:B------:R-:W-:Y:S02]  /*7170*/  USEL UR38, UR38, URZ, UP0 ;  /* 0x0000003f26267287 */ /* 0x000fe40008000000 */
[----:B------:R-:W-:Y:S01]  /*7180*/  ULOP3.LUT UR37, UR17, UR37, URZ, 0x3c, !UPT ;  /* 0x0000002511257292 */ /* 0x000fe2000f8e3c3f */
[----:B------:R-:W-:Y:S11]  /*7190*/  @!P0 BRA `(.L_x_12484) ;  /* 0x0000000000048947 */ /* 0x000ff60003800000 */
[----:B------:R-:W-:Y:S01]  /*71a0*/  BPT.TRAP 0x1 ;  /* 0x000000040000795c */ /* 0x000fe20000300000 */
.L_x_12484:
[----:B------:R-:W-:Y:S01]  /*71b0*/  ULEA UR6, UR38, UR46, 0x3 ;  /* 0x0000002e26067291 */ /* 0x000fe2000f8e183f */
[----:B------:R-:W-:-:S05]  /*71c0*/  IMAD.U32 R6, RZ, RZ, UR37 ;  /* 0x00000025ff067e24 */ /* 0x000fca000f8e00ff */
[----:B------:R-:W-:-:S04]  /*71d0*/  SHF.L.U32 R6, R6, 0x1f, RZ ;  /* 0x0000001f06067819 */ /* 0x000fc800000006ff */
[----:B------:R0:W1:Y:S01]  /*71e0*/  SYNCS.PHASECHK.TRANS64.TRYWAIT P1, [UR6+0x19c30], R6 ;  /* 0x019c3006ff0075a7 */ /* 0x0000620008020146 */
[----:B------:R-:W-:Y:S05]  /*71f0*/  @!P0 BRA `(.L_x_12485) ;  /* 0x0000000000048947 */ /* 0x000fea0003800000 */
[----:B------:R-:W-:Y:S01]  /*7200*/  BPT.TRAP 0x1 ;  /* 0x000000040000795c */ /* 0x000fe20000300000 */
.L_x_12485:
[----:B-1----:R-:W-:Y:S05]  /*7210*/  @P1 BRA `(.L_x_12486) ;  /* 0x0000000000081947 */ /* 0x002fea0003800000 */
[----:B------:R-:W1:Y:S02]  /*7220*/  SYNCS.PHASECHK.TRANS64.TRYWAIT P1, [UR6+0x19c30], R6 ;  /* 0x019c3006ff0075a7 */ /* 0x000e640008020146 */
[----:B-1----:R-:W-:Y:S05]  /*7230*/  @!P1 BRA `(.L_x_12487) ;  /* 0x000000ac00809947 */ /* 0x002fea0003800000 */
.L_x_12486:
        /* <DEDUP_REMOVED lines=17> */
.L_x_12488:
[----:B------:R-:W-:Y:S01]  /*7350*/  ULEA UR11, UR19, UR46, 0x3 ;  /* 0x0000002e130b7291 */ /* 0x000fe2000f8e183f */
[----:B01----:R-:W-:-:S05]  /*7360*/  IMAD.U32 R6, RZ, RZ, UR17 ;  /* 0x00000011ff067e24 */ /* 0x003fca000f8e00ff */
[----:B------:R-:W-:-:S04]  /*7370*/  SHF.L.U32 R6, R6, 0x1f, RZ ;  /* 0x0000001f06067819 */ /* 0x000fc800000006ff */
[----:B------:R0:W1:Y:S01]  /*7380*/  SYNCS.PHASECHK.TRANS64.TRYWAIT P1, [UR11+0x19c50], R6 ;  /* 0x019c5006ff0075a7 */ /* 0x000062000802014b */
[----:B------:R-:W-:Y:S05]  /*7390*/  @!P0 BRA `(.L_x_12489) ;  /* 0x0000000000048947 */ /* 0x000fea0003800000 */
[----:B------:R-:W-:Y:S01]  /*73a0*/  BPT.TRAP 0x1 ;  /* 0x000000040000795c */ /* 0x000fe20000300000 */
.L_x_12489:
[----:B-1----:R-:W-:Y:S05]  /*73b0*/  @P1 BRA `(.L_x_12490) ;  /* 0x0000000000081947 */ /* 0x002fea0003800000 */
[----:B------:R-:W1:Y:S02]  /*73c0*/  SYNCS.PHASECHK.TRANS64.TRYWAIT P1, [UR11+0x19c50], R6 ;  /* 0x019c5006ff0075a7 */ /* 0x000e64000802014b */
[----:B-1----:R-:W-:Y:S05]  /*73d0*/  @!P1 BRA `(.L_x_12491) ;  /* 0x000000ac00309947 */ /* 0x002fea0003800000 */
.L_x_12490:
        /* <DEDUP_REMOVED lines=27> */
.L_x_12492:
        /* <DEDUP_REMOVED lines=408> */
.L_x_12493:
        /* <DEDUP_REMOVED lines=91> */
.L_x_12483:
[----:B------:R-:W-:Y:S06]  /*94c0*/  BAR.ARV 0x8, 0x200 ;  /* 0x0208000000007b1d */ /* 0x000fec0000002000 */
[----:B------:R-:W-:Y:S05]  /*94d0*/  @!P0 BRA `(.L_x_12495) ;  /* 0x0000000000048947 */ /* 0x000fea0003800000 */
[----:B------:R-:W-:Y:S01]  /*94e0*/  BPT.TRAP 0x1 ;  /* 0x000000040000795c */ /* 0x000fe20000300000 */
.L_x_12495:
[----:B------:R-:W-:Y:S01]  /*94f0*/  ULEA UR14, UR38, UR46, 0x3 ;  /* 0x0000002e260e7291 */ /* 0x000fe2000f8e183f */
[----:B------:R-:W-:-:S05]  /*9500*/  IMAD.U32 R0, RZ, RZ, UR37 ;  /* 0x00000025ff007e24 */ /* 0x000fca000f8e00ff */
[----:B------:R-:W-:-:S04]  /*9510*/  SHF.L.U32 R0, R0, 0x1f, RZ ;  /* 0x0000001f00007819 */ /* 0x000fc800000006ff */
[----:B------:R0:W1:Y:S01]  /*9520*/  SYNCS.PHASECHK.TRANS64.TRYWAIT P1, [UR14+0x19c50], R0 ;  /* 0x019c5000ff0075a7 */ /* 0x000062000802014e */
[----:B------:R-:W-:Y:S05]  /*9530*/  @!P0 BRA `(.L_x_12496) ;  /* 0x0000000000048947 */ /* 0x000fea0003800000 */
[----:B------:R-:W-:Y:S01]  /*9540*/  BPT.TRAP 0x1 ;  /* 0x000000040000795c */ /* 0x000fe20000300000 */
.L_x_12496:
[----:B-1----:R-:W-:Y:S05]  /*9550*/  @P1 BRA `(.L_x_12497) ;  /* 0x0000000000081947 */ /* 0x002fea0003800000 */
[----:B------:R-:W1:Y:S02]  /*9560*/  SYNCS.PHASECHK.TRANS64.TRYWAIT P1, [UR14+0x19c50], R0 ;  /* 0x019c5000ff0075a7 */ /* 0x000e64000802014e */
[----:B-1----:R-:W-:Y:S05]  /*9570*/  @!P1 BRA `(.L_x_12498) ;  /* 0x0000008800e09947 */ /* 0x002fea0003800000 */
.L_x_12497:
        /* <DEDUP_REMOVED lines=81> */
.L_x_12499:
        /* <DEDUP_REMOVED lines=58> */
.L_x_12463:
        /* <DEDUP_REMOVED lines=40> */
[----:B------:R-:W-:Y:S02]  /*a0b0*/  SEL R42, R27, R24, P0 ;  /* 0x000000181b2a7207 */ /* 0x000fe40000000000 */
[----:B------:R-:W-:Y:S01]  /*a0c0*/  SEL R27, R24, R27, P0 ;  /* 0x0000001b181b7207 */ /* 0x000fe20000000000 */
[----:B------:R-:W-:Y:S01]  /*a0d0*/  IMAD.WIDE R12, R156, 0x2, R4 ;  /* 0x000000029c0c7825 */ /* 0x000fe200078e0204 */
[----:B------:R-:W-:Y:S02]  /*a0e0*/  F2FP.BF16.F32.PACK_AB R33, R100, R33 ;  /* 0x000000216421723e */ /* 0x000fe400000010ff */
[----:B------:R-:W-:Y:S02]  /*a0f0*/  F2FP.BF16.F32.PACK_AB R30, R101, R30 ;  /* 0x0000001e651e723e */ /* 0x000fe400000010ff */
[C---:B------:R-:W-:Y:S02]  /*a100*/  IADD3 R51, P5, R12.reuse, 0x20, RZ ;  /* 0x000000200c337810 */ /* 0x040fe40007fbe0ff */
[----:B------:R-:W-:-:S02]  /*a110*/  IADD3 R53, P4, R12, 0x3000, RZ ;  /* 0x000030000c357810 */ /* 0x000fc40007f9e0ff */
[----:B------:R-:W-:Y:S02]  /*a120*/  LOP3.LUT R6, R51, 0x180, RZ, 0xc0, !PT ;  /* 0x0000018033067812 */ /* 0x000fe400078ec0ff */
[----:B------:R-:W-:Y:S02]  /*a130*/  F2FP.BF16.F32.PACK_AB R11, R132, R11 ;  /* 0x0000000b840b723e */ /* 0x000fe400000010ff */
[----:B------:R-:W-:Y:S02]  /*a140*/  SHF.R.U64 R6, R6, 0x3, RZ ;  /* 0x0000000306067819 */ /* 0x000fe400000012ff */
[----:B------:R-:W-:Y:S02]  /*a150*/  F2FP.BF16.F32.PACK_AB R8, R133, R8 ;  /* 0x000000088508723e */ /* 0x000fe400000010ff */
[----:B------:R-:W-:Y:S02]  /*a160*/  LOP3.LUT R24, R6, R51, RZ, 0x3c, !PT ;  /* 0x0000003306187212 */ /* 0x000fe400078e3cff */
[----:B------:R-:W-:-:S02]  /*a170*/  LOP3.LUT R6, R53, 0x180, RZ, 0xc0, !PT ;  /* 0x0000018035067812 */ /* 0x000fc400078ec0ff */
[----:B------:R-:W-:Y:S02]  /*a180*/  F2FP.BF16.F32.PACK_AB R35, R94, R35 ;  /* 0x000000235e23723e */ /* 0x000fe400000010ff */
[----:B------:R-:W-:Y:S02]  /*a190*/  F2FP.BF16.F32.PACK_AB R32, R95, R32 ;  /* 0x000000205f20723e */ /* 0x000fe400000010ff */
[----:B------:R-:W-:Y:S02]  /*a1a0*/  F2FP.BF16.F32.PACK_AB R29, R108, R29 ;  /* 0x0000001d6c1d723e */ /* 0x000fe400000010ff */
[----:B------:R-:W-:Y:S02]  /*a1b0*/  F2FP.BF16.F32.PACK_AB R26, R109, R26 ;  /* 0x0000001a6d1a723e */ /* 0x000fe400000010ff */
[----:B------:R-:W-:Y:S02]  /*a1c0*/  SEL R36, R37, R34, P0 ;  /* 0x0000002225247207 */ /* 0x000fe40000000000 */
[----:B------:R-:W-:-:S02]  /*a1d0*/  F2FP.BF16.F32.PACK_AB R21, R118, R21 ;  /* 0x000000157615723e */ /* 0x000fc400000010ff */
[----:B------:R-:W-:Y:S02]  /*a1e0*/  F2FP.BF16.F32.PACK_AB R14, R119, R14 ;  /* 0x0000000e770e723e */ /* 0x000fe400000010ff */
[----:B------:R-:W-:Y:S02]  /*a1f0*/  SEL R37, R34, R37, P0 ;  /* 0x0000002522257207 */ /* 0x000fe40000000000 */
[----:B------:R-:W-:Y:S02]  /*a200*/  IADD3 R55, P3, R12, 0x3020, RZ ;  /* 0x000030200c377810 */ /* 0x000fe40007f7e0ff */
[----:B------:R-:W-:Y:S02]  /*a210*/  F2FP.BF16.F32.PACK_AB R31, R102, R31 ;  /* 0x0000001f661f723e */ /* 0x000fe400000010ff */
[----:B------:R-:W-:Y:S01]  /*a220*/  F2FP.BF16.F32.PACK_AB R28, R103, R28 ;  /* 0x0000001c671c723e */ /* 0x000fe200000010ff */
[----:B------:R-:W-:Y:S01]  /*a230*/  IMAD.X R15, RZ, RZ, R13, P3 ;  /* 0x000000ffff0f7224 */ /* 0x000fe200018e060d */
[----:B------:R-:W-:-:S02]  /*a240*/  F2FP.BF16.F32.PACK_AB R25, R116, R25 ;  /* 0x000000197419723e */ /* 0x000fc400000010ff */
[----:B------:R-:W-:Y:S02]  /*a250*/  F2FP.BF16.F32.PACK_AB R20, R117, R20 ;  /* 0x000000147514723e */ /* 0x000fe400000010ff */
[----:B------:R-:W-:Y:S02]  /*a260*/  SEL R34, R33, R30, P0 ;  /* 0x0000001e21227207 */ /* 0x000fe40000000000 */
[----:B------:R-:W-:Y:S02]  /*a270*/  SEL R33, R30, R33, P0 ;  /* 0x000000211e217207 */ /* 0x000fe40000000000 */
[----:B------:R-:W-:Y:S02]  /*a280*/  SEL R40, R11, R8, P0 ;  /* 0x000000080b287207 */ /* 0x000fe40000000000 */
[----:B------:R-:W-:Y:S02]  /*a290*/  SEL R45, R8, R11, P0 ;  /* 0x0000000b082d7207 */ /* 0x000fe40000000000 */
[----:B------:R-:W-:-:S02]  /*a2a0*/  SHF.R.U64 R6, R6, 0x3, RZ ;  /* 0x0000000306067819 */ /* 0x000fc400000012ff */
[----:B------:R-:W-:Y:S02]  /*a2b0*/  F2FP.BF16.F32.PACK_AB R127, R127, R10 ;  /* 0x0000000a7f7f723e */ /* 0x000fe400000010ff */
[----:B------:R-:W-:Y:S02]  /*a2c0*/  SEL R30, R29, R26, P0 ;  /* 0x0000001a1d1e7207 */ /* 0x000fe40000000000 */
[----:B------:R-:W-:Y:S02]  /*a2d0*/  SEL R8, R35, R32, P0 ;  /* 0x0000002023087207 */ /* 0x000fe40000000000 */
[C---:B------:R-:W-:Y:S02]  /*a2e0*/  LOP3.LUT R7, R12.reuse, 0x180, RZ, 0xc0, !PT ;  /* 0x000001800c077812 */ /* 0x040fe400078ec0ff */
[----:B------:R-:W-:Y:S02]  /*a2f0*/  IADD3 R57, P2, R12, 0x6000, RZ ;  /* 0x000060000c397810 */ /* 0x000fe40007f5e0ff */
[----:B------:R-:W-:-:S02]  /*a300*/  SEL R29, R26, R29, P0 ;  /* 0x0000001d1a1d7207 */ /* 0x000fc40000000000 */
[----:B------:R-:W-:Y:S02]  /*a310*/  SEL R35, R32, R35, P0 ;  /* 0x0000002320237207 */ /* 0x000fe40000000000 */
[----:B------:R-:W-:Y:S02]  /*a320*/  SEL R44, R21, R14, P0 ;  /* 0x0000000e152c7207 */ /* 0x000fe40000000000 */
[----:B------:R-:W-:Y:S01]  /*a330*/  SEL R47, R14, R21, P0 ;  /* 0x000000150e2f7207 */ /* 0x000fe20000000000 */
[--C-:B------:R-:W-:Y:S01]  /*a340*/  IMAD.X R21, RZ, RZ, R13.reuse, P4 ;  /* 0x000000ffff157224 */ /* 0x100fe200020e060d */
[----:B------:R-:W-:Y:S02]  /*a350*/  LOP3.LUT R10, R55, 0x180, RZ, 0xc0, !PT ;  /* 0x00000180370a7812 */ /* 0x000fe400078ec0ff */
[----:B------:R-:W-:Y:S02]  /*a360*/  SEL R26, R25, R20, P0 ;  /* 0x00000014191a7207 */ /* 0x000fe40000000000 */
[----:B------:R-:W-:Y:S01]  /*a370*/  SEL R39, R20, R25, P0 ;  /* 0x0000001914277207 */ /* 0x000fe20000000000 */
[----:B------:R-:W-:Y:S01]  /*a380*/  IMAD.X R25, RZ, RZ, R13, P5 ;  /* 0x000000ffff197224 */ /* 0x000fe200028e060d */
[----:B------:R-:W-:-:S02]  /*a390*/  SEL R32, R31, R28, P0 ;  /* 0x0000001c1f207207 */ /* 0x000fc40000000000 */
[----:B------:R-:W-:Y:S02]  /*a3a0*/  SEL R31, R28, R31, P0 ;  /* 0x0000001f1c1f7207 */ /* 0x000fe40000000000 */
[----:B------:R-:W-:Y:S02]  /*a3b0*/  LOP3.LUT R20, R6, R53, RZ, 0x3c, !PT ;  /* 0x0000003506147212 */ /* 0x000fe400078e3cff */
[----:B------:R-:W-:Y:S02]  /*a3c0*/  SHF.R.U64 R7, R7, 0x3, RZ ;  /* 0x0000000307077819 */ /* 0x000fe400000012ff */
[----:B------:R-:W-:Y:S02]  /*a3d0*/  LOP3.LUT R28, R57, 0x180, RZ, 0xc0, !PT ;  /* 0x00000180391c7812 */ /* 0x000fe400078ec0ff */
[----:B------:R-:W-:Y:S02]  /*a3e0*/  SHF.R.U64 R10, R10, 0x3, RZ ;  /* 0x000000030a0a7819 */ /* 0x000fe400000012ff */
[----:B------:R-:W-:-:S02]  /*a3f0*/  IADD3 R59, P1, R12, 0x6020, RZ ;  /* 0x000060200c3b7810 */ /* 0x000fc40007f3e0ff */
[----:B------:R-:W-:Y:S02]  /*a400*/  MOV R53, R20 ;  /* 0x0000001400357202 */ /* 0x000fe40000000f00 */
[----:B------:R-:W-:Y:S01]  /*a410*/  LOP3.LUT R12, R7, R12, RZ, 0x3c, !PT ;  /* 0x0000000c070c7212 */ /* 0x000fe200078e3cff */
[----:B------:R-:W-:Y:S01]  /*a420*/  IMAD.X R7, RZ, RZ, R13, P1 ;  /* 0x000000ffff077224 */ /* 0x000fe200008e060d */
[----:B------:R-:W-:Y:S02]  /*a430*/  SHF.R.U64 R28, R28, 0x3, RZ ;  /* 0x000000031c1c7819 */ /* 0x000fe400000012ff */
[----:B------:R-:W-:Y:S02]  /*a440*/  LOP3.LUT R14, R10, R55, RZ, 0x3c, !PT ;  /* 0x000000370a0e7212 */ /* 0x000fe400078e3cff */
[----:B------:R-:W-:Y:S02]  /*a450*/  SEL R46, R126, R127, P0 ;  /* 0x0000007f7e2e7207 */ /* 0x000fe40000000000 */
[----:B------:R-:W-:-:S02]  /*a460*/  SEL R127, R127, R126, P0 ;  /* 0x0000007e7f7f7207 */ /* 0x000fc40000000000 */
[-C--:B------:R-:W-:Y:S02]  /*a470*/  IADD3.X R11, RZ, R13.reuse, RZ, P2, !PT ;  /* 0x0000000dff0b7210 */ /* 0x080fe400017fe4ff */
[----:B------:R-:W-:Y:S02]  /*a480*/  MOV R55, R12 ;  /* 0x0000000c00377202 */ /* 0x000fe40000000f00 */
[----:B------:R-:W-:Y:S02]  /*a490*/  MOV R54, R24 ;  /* 0x0000001800367202 */ /* 0x000fe40000000f00 */
[----:B------:R-:W-:Y:S02]  /*a4a0*/  LOP3.LUT R10, R28, R57, RZ, 0x3c, !PT ;  /* 0x000000391c0a7212 */ /* 0x000fe400078e3cff */
[----:B------:R-:W-:Y:S02]  /*a4b0*/  MOV R52, R14 ;  /* 0x0000000e00347202 */ /* 0x000fe40000000f00 */
[----:B------:R-:W-:-:S02]  /*a4c0*/  LOP3.LUT R50, R59, 0x180, RZ, 0xc0, !PT ;  /* 0x000001803b327812 */ /* 0x000fc400078ec0ff */
[----:B------:R-:W-:Y:S02]  /*a4d0*/  MOV R51, R10 ;  /* 0x0000000a00337202 */ /* 0x000fe40000000f00 */
[----:B------:R-:W-:Y:S02]  /*a4e0*/  SHF.R.U64 R50, R50, 0x3, RZ ;  /* 0x0000000332327819 */ /* 0x000fe400000012ff */
[----:B------:R-:W-:Y:S02]  /*a4f0*/  PLOP3.LUT P2, PT, PT, PT, UP0, 0x80, 0x0 ;  /* 0x000000000000781c */ /* 0x000fe40003f4f008 */
[----:B------:R-:W-:-:S04]  /*a500*/  LOP3.LUT R6, R50, R59, RZ, 0x3c, !PT ;  /* 0x0000003b32067212 */ /* 0x000fc800078e3cff */
[----:B------:R-:W-:Y:S01]  /*a510*/  MOV R50, R6 ;  /* 0x0000000600327202 */ /* 0x000fe20000000f00 */
[----:B------:R-:W-:Y:S02]  /*a520*/  IMAD.U32 R6, RZ, RZ, UR6 ;  /* 0x00000006ff067e24 */ /* 0x000fe4000f8e00ff */
[----:B------:R-:W-:Y:S01]  /*a530*/  IMAD.U32 R7, RZ, RZ, UR7 ;  /* 0x00000007ff077e24 */ /* 0x000fe2000f8e00ff */
[----:B------:R-:W-:Y:S01]  /*a540*/  ULDC.64 UR6, c[0x0][0xc08] ;  /* 0x0003020000067ab9 */ /* 0x000fe20000000a00 */
[----:B--2---:R-:W-:Y:S01]  /*a550*/  LOP3.LUT R20, R9, 0x2, RZ, 0x3c, !PT ;  /* 0x0000000209147812 */ /* 0x004fe200078e3cff */
[----:B------:R-:W-:Y:S04]  /*a560*/  SHFL.IDX PT, R13, R8, R9, 0x1c1f ;  /* 0x001c1f09080d7589 */ /* 0x000fe800000e0000 */
[----:B------:R-:W0:Y:S04]  /*a570*/  SHFL.IDX PT, R24, R35, R20, 0x1c1f ;  /* 0x001c1f1423187589 */ /* 0x000e2800000e0000 */
[----:B------:R-:W-:Y:S04]  /*a580*/  SHFL.IDX PT, R36, R36, R9, 0x1c1f ;  /* 0x001c1f0924247589 */ /* 0x000fe800000e0000 */
[----:B------:R-:W1:Y:S04]  /*a590*/  SHFL.IDX PT, R37, R37, R20, 0x1c1f ;  /* 0x001c1f1425257589 */ /* 0x000e6800000e0000 */
[----:B------:R-:W-:Y:S04]  /*a5a0*/  SHFL.IDX PT, R15, R32, R9, 0x1c1f ;  /* 0x001c1f09200f7589 */ /* 0x000fe800000e0000 */
[----:B------:R-:W-:Y:S04]  /*a5b0*/  SHFL.IDX PT, R28, R31, R20, 0x1c1f ;  /* 0x001c1f141f1c7589 */ /* 0x000fe800000e0000 */
[----:B------:R-:W-:Y:S04]  /*a5c0*/  SHFL.IDX PT, R34, R34, R9, 0x1c1f ;  /* 0x001c1f0922227589 */ /* 0x000fe800000e0000 */
[----:B------:R-:W2:Y:S01]  /*a5d0*/  SHFL.IDX PT, R33, R33, R20, 0x1c1f ;  /* 0x001c1f1421217589 */ /* 0x000ea200000e0000 */
[----:B0-----:R-:W-:-:S03]  /*a5e0*/  SEL R11, R24, R13, P0 ;  /* 0x0000000d180b7207 */ /* 0x001fc60000000000 */
[----:B------:R-:W-:Y:S04]  /*a5f0*/  SHFL.IDX PT, R42, R42, R9, 0x1c1f ;  /* 0x001c1f092a2a7589 */ /* 0x000fe800000e0000 */
[----:B------:R-:W0:Y:S01]  /*a600*/  SHFL.IDX PT, R27, R27, R20, 0x1c1f ;  /* 0x001c1f141b1b7589 */ /* 0x000e2200000e0000 */
[----:B-1----:R-:W-:Y:S02]  /*a610*/  SEL R8, R36, R37, P0 ;  /* 0x0000002524087207 */ /* 0x002fe40000000000 */
[----:B------:R-:W-:Y:S01]  /*a620*/  SEL R10, R37, R36, P0 ;  /* 0x00000024250a7207 */ /* 0x000fe20000000000 */
[----:B------:R-:W-:Y:S04]  /*a630*/  SHFL.IDX PT, R30, R30, R9, 0x1c1f ;  /* 0x001c1f091e1e7589 */ /* 0x000fe800000e0000 */
[----:B------:R-:W1:Y:S04]  /*a640*/  SHFL.IDX PT, R29, R29, R20, 0x1c1f ;  /* 0x001c1f141d1d7589 */ /* 0x000e6800000e0000 */
[----:B------:R1:W-:Y:S04]  /*a650*/  SHFL.IDX PT, R21, R26, R9, 0x1c1f ;  /* 0x001c1f091a157589 */ /* 0x0003e800000e0000 */
[----:B------:R-:W-:Y:S01]  /*a660*/  SHFL.IDX PT, R44, R44, R9, 0x1c1f ;  /* 0x001c1f092c2c7589 */ /* 0x000fe200000e0000 */
[----:B--2---:R-:W-:-:S02]  /*a670*/  SEL R12, R34, R33, P0 ;  /* 0x00000021220c7207 */ /* 0x004fc40000000000 */
[----:B------:R-:W-:Y:S01]  /*a680*/  SEL R14, R33, R34, P0 ;  /* 0x00000022210e7207 */ /* 0x000fe20000000000 */
[----:B------:R-:W-:Y:S04]  /*a690*/  SHFL.IDX PT, R32, R39, R20, 0x1c1f ;  /* 0x001c1f1427207589 */ /* 0x000fe800000e0000 */
[----:B------:R-:W2:Y:S01]  /*a6a0*/  SHFL.IDX PT, R47, R47, R20, 0x1c1f ;  /* 0x001c1f142f2f7589 */ /* 0x000ea200000e0000 */
[----:B0-----:R-:W-:Y:S02]  /*a6b0*/  SEL R25, R42, R27, P0 ;  /* 0x0000001b2a197207 */ /* 0x001fe40000000000 */
[----:B------:R-:W-:Y:S01]  /*a6c0*/  SEL R27, R27, R42, P0 ;  /* 0x0000002a1b1b7207 */ /* 0x000fe20000000000 */
[----:B------:R-:W-:Y:S04]  /*a6d0*/  SHFL.IDX PT, R38, R38, R9, 0x1c1f ;  /* 0x001c1f0926267589 */ /* 0x000fe800000e0000 */
[----:B------:R-:W-:Y:S01]  /*a6e0*/  SHFL.IDX PT, R46, R46, R9, 0x1c1f ;  /* 0x001c1f092e2e7589 */ /* 0x000fe200000e0000 */
[----:B-1----:R-:W-:-:S03]  /*a6f0*/  SEL R26, R29, R30, P0 ;  /* 0x0000001e1d1a7207 */ /* 0x002fc60000000000 */
[----:B------:R-:W0:Y:S04]  /*a700*/  SHFL.IDX PT, R41, R41, R20, 0x1c1f ;  /* 0x001c1f1429297589 */ /* 0x000e2800000e0000 */
[----:B------:R-:W1:Y:S04]  /*a710*/  SHFL.IDX PT, R127, R127, R20, 0x1c1f ;  /* 0x001c1f147f7f7589 */ /* 0x000e6800000e0000 */
[----:B------:R-:W-:Y:S04]  /*a720*/  SHFL.IDX PT, R40, R40, R9, 0x1c1f ;  /* 0x001c1f0928287589 */ /* 0x000fe800000e0000 */
[----:B------:R3:W-:Y:S01]  /*a730*/  SHFL.IDX PT, R48, R48, R9, 0x1c1f ;  /* 0x001c1f0930307589 */ /* 0x0007e200000e0000 */
[----:B--2---:R-:W-:-:S03]  /*a740*/  SEL R31, R47, R44, P0 ;  /* 0x0000002c2f1f7207 */ /* 0x004fc60000000000 */
[----:B------:R-:W2:Y:S04]  /*a750*/  SHFL.IDX PT, R45, R45, R20, 0x1c1f ;  /* 0x001c1f142d2d7589 */ /* 0x000ea800000e0000 */
[----:B------:R-:W4:Y:S01]  /*a760*/  SHFL.IDX PT, R49, R49, R20, 0x1c1f ;  /* 0x001c1f1431317589 */ /* 0x000f2200000e0000 */
[----:B---3--:R-:W-:Y:S01]  /*a770*/  SEL R9, R13, R24, P0 ;  /* 0x000000180d097207 */ /* 0x008fe20000000000 */
[----:B------:R-:W-:Y:S01]  /*a780*/  BAR.SYNC.DEFER_BLOCKING 0x1, 0x180 ;  /* 0x0046000000007b1d */ /* 0x000fe20000010000 */
        /* <DEDUP_REMOVED lines=8> */
[----:B-1----:R-:W-:Y:S01]  /*a810*/  SEL R33, R46, R127, P0 ;  /* 0x0000007f2e217207 */ /* 0x002fe20000000000 */
[----:B------:R-:W-:Y:S01]  /*a820*/  UISETP.NE.U32.AND UP1, UPT, UR6, URZ, UPT ;  /* 0x0000003f0600728c */ /* 0x000fe2000bf25070 */
[----:B------:R-:W-:Y:S01]  /*a830*/  SEL R35, R127, R46, P0 ;  /* 0x0000002e7f237207 */ /* 0x000fe20000000000 */
[----:B------:R-:W-:Y:S01]  /*a840*/  UMOV UR4, URZ ;  /* 0x0000003f00047c82 */ /* 0x000fe20008000000 */
[----:B--2---:R-:W-:Y:S01]  /*a850*/  SEL R36, R40, R45, P0 ;  /* 0x0000002d28247207 */ /* 0x004fe20000000000 */
[----:B------:R-:W-:Y:S01]  /*a860*/  ULDC UR8, c[0x0][0xa88] ;  /* 0x0002a20000087ab9 */ /* 0x000fe20000000800 */
[----:B------:R-:W-:Y:S01]  /*a870*/  SEL R38, R45, R40, P0 ;  /* 0x000000282d267207 */ /* 0x000fe20000000000 */
[----:B------:R0:W-:Y:S01]  /*a880*/  STSM.16.M88.4 [R55], R8 ;  /* 0x0000000837007844 */ /* 0x0001e20000000200 */
[----:B----4-:R-:W-:Y:S01]  /*a890*/  SEL R37, R48, R49, P0 ;  /* 0x0000003130257207 */ /* 0x010fe20000000000 */
[----:B------:R-:W1:Y:S01]  /*a8a0*/  LDC R41, c[0x0][0xbe8] ;  /* 0x0002fa00ff297b82 */ /* 0x000e620000000800 */
[----:B------:R-:W-:Y:S01]  /*a8b0*/  SEL R39, R49, R48, P0 ;  /* 0x0000003031277207 */ /* 0x000fe20000000000 */
        /* <DEDUP_REMOVED lines=8> */
[----:B-1----:R-:W-:Y:S01]  /*a940*/  ISETP.NE.AND P1, PT, R41, 0x1, PT ;  /* 0x000000012900780c */ /* 0x002fe20003f25270 */
[----:B--2---:R-:W-:-:S04]  /*a950*/  VIADD R12, R17, UR44 ;  /* 0x0000002c110c7c36 */ /* 0x004fc80008000000 */
[----:B------:R-:W-:-:S05]  /*a960*/  PLOP3.LUT P0, PT, PT, PT, UP1, 0x80, 0x0 ;  /* 0x000000000000781c */ /* 0x000fca0003f0f018 */
[----:B------:R-:W-:-:S03]  /*a970*/  @UP1 ULEA UR6, UP2, UR41, UR6, 0x2 ;  /* 0x0000000629061291 */ /* 0x000fc6000f84103f */
[----:B------:R-:W0:Y:S01]  /*a980*/  @P1 LDC R9, c[0x0][0xbec] ;  /* 0x0002fb00ff091b82 */ /* 0x000e220000000800 */
[----:B------:R-:W-:Y:S02]  /*a990*/  @UP1 ULEA.HI.X UR7, UR41, UR7, UR42, 0x2, UP2 ;  /* 0x0000000729071291 */ /* 0x000fe400090f142a */
[----:B------:R-:W-:-:S04]  /*a9a0*/  IMAD.U32 R14, RZ, RZ, UR6 ;  /* 0x00000006ff0e7e24 */ /* 0x000fc8000f8e00ff */
        /* <DEDUP_REMOVED lines=10> */
.L_x_12502:
[----:B------:R-:W-:Y:S01]  /*aa50*/  USHF.R.S32.HI UR14, URZ, 0x1f, UR43 ;  /* 0x0000001f3f0e7899 */ /* 0x000fe2000801142b */
[----:B------:R-:W-:Y:S01]  /*aa60*/  @P1 IMAD.HI.U32 R7, R12, R9, RZ ;  /* 0x000000090c071227 */ /* 0x000fe200078e00ff */
[----:B------:R-:W-:Y:S01]  /*aa70*/  ULDC.64 UR12, c[0x0][0xb90] ;  /* 0x0002e400000c7ab9 */ /* 0x000fe20000000a00 */
[----:B------:R-:W-:Y:S01]  /*aa80*/  USHF.R.S32.HI UR9, URZ, 0x1f, UR4 ;  /* 0x0000001f3f097899 */ /* 0x000fe20008011404 */
[----:B------:R-:W0:Y:S01]  /*aa90*/  @P1 LDC R47, c[0x0][0xbec] ;  /* 0x0002fb00ff2f1b82 */ /* 0x000e220000000800 */
[----:B------:R-:W-:Y:S01]  /*aaa0*/  UIMAD UR10, UR14, UR12, URZ ;  /* 0x0000000c0e0a72a4 */ /* 0x000fe2000f8e023f */
[----:B------:R-:W-:Y:S01]  /*aab0*/  IMAD.MOV.U32 R6, RZ, RZ, R12 ;  /* 0x000000ffff067224 */ /* 0x000fe200078e000c */
[----:B------:R-:W-:Y:S01]  /*aac0*/  UMOV UR8, UR4 ;  /* 0x0000000400087c82 */ /* 0x000fe20008000000 */
[----:B------:R-:W-:Y:S01]  /*aad0*/  @P1 SHF.R.U32.HI R6, RZ, R10, R7 ;  /* 0x0000000aff061219 */ /* 0x000fe20000011607 */
[----:B------:R-:W-:Y:S01]  /*aae0*/  USEL UR42, UR42, URZ, !UP0 ;  /* 0x0000003f2a2a7287 */ /* 0x000fe2000c000000 */
[----:B------:R-:W-:Y:S01]  /*aaf0*/  IMAD R7, R152, 0x20, R18 ;  /* 0x0000002098077824 */ /* 0x000fe200078e0212 */
[----:B------:R-:W-:Y:S01]  /*ab00*/  UIMAD.WIDE.U32 UR6, UR43, UR12, UR8 ;  /* 0x0000000c2b0672a5 */ /* 0x000fe2000f8e0008 */
[----:B---3--:R-:W-:Y:S01]  /*ab10*/  VIADD R14, R155, UR44 ;  /* 0x0000002c9b0e7c36 */ /* 0x008fe20008000000 */
[----:B------:R-:W-:Y:S01]  /*ab20*/  UIMAD UR10, UR43, UR13, UR10 ;  /* 0x0000000d2b0a72a4 */ /* 0x000fe2000f8e020a */
[----:B------:R-:W-:Y:S01]  /*ab30*/  IMAD.MOV R10, RZ, RZ, -R6 ;  /* 0x000000ffff0a7224 */ /* 0x000fe200078e0a06 */
[----:B------:R-:W-:Y:S01]  /*ab40*/  USEL UR41, UR41, URZ, !UP0 ;  /* 0x0000003f29297287 */ /* 0x000fe2000c000000 */
[----:B------:R-:W-:Y:S01]  /*ab50*/  IMAD.WIDE R4, R7, 0x2, R4 ;  /* 0x0000000207047825 */ /* 0x000fe200078e0204 */
[----:B------:R-:W-:Y:S01]  /*ab60*/  ULDC.64 UR12, c[0x0][0xb98] ;  /* 0x0002e600000c7ab9 */ /* 0x000fe20000000a00 */
[----:B------:R-:W-:-:S02]  /*ab70*/  UIADD3 UR7, UR7, UR10, URZ ;  /* 0x0000000a07077290 */ /* 0x000fc4000fffe03f */
[----:B------:R-:W-:Y:S01]  /*ab80*/  UIMAD UR8, UR42, UR12, URZ ;  /* 0x0000000c2a0872a4 */ /* 0x000fe2000f8e023f */
[----:B------:R-:W-:Y:S01]  /*ab90*/  IMAD R9, R41, R10, R12 ;  /* 0x0000000a29097224 */ /* 0x000fe200078e020c */
[----:B------:R-:W-:Y:S01]  /*aba0*/  UIMAD.WIDE.U32 UR6, UR41, UR12, UR6 ;  /* 0x0000000c290672a5 */ /* 0x000fe2000f8e0006 */
[----:B------:R-:W-:Y:S01]  /*abb0*/  SHF.R.S32.HI R10, RZ, 0x1f, R6 ;  /* 0x0000001fff0a7819 */ /* 0x000fe20000011406 */
[----:B------:R-:W-:Y:S01]  /*abc0*/  UIMAD UR8, UR41, UR13, UR8 ;  /* 0x0000000d290872a4 */ /* 0x000fe2000f8e0208 */
[----:B------:R-:W-:Y:S01]  /*abd0*/  IADD3 R21, P2, R4, 0x1800, RZ ;  /* 0x0000180004157810 */ /* 0x000fe20007f5e0ff */
[----:B------:R-:W-:Y:S01]  /*abe0*/  ULDC.64 UR10, c[0x0][0xb88] ;  /* 0x0002e200000a7ab9 */ /* 0x000fe20000000a00 */
[----:B------:R-:W-:Y:S01]  /*abf0*/  SHF.R.S32.HI R7, RZ, 0x1f, R9 ;  /* 0x0000001fff077819 */ /* 0x000fe20000011409 */
[----:B-----5:R-:W-:Y:S01]  /*ac00*/  IMAD R45, R8, R41, RZ ;  /* 0x00000029082d7224 */ /* 0x020fe200078e02ff */
[----:B------:R-:W-:Y:S01]  /*ac10*/  IADD3 R6, P0, R6, UR6, RZ ;  /* 0x0000000606067c10 */ /* 0x000fe2000ff1e0ff */
[----:B------:R-:W-:Y:S01]  /*ac20*/  IMAD.U32 R11, RZ, RZ, UR8 ;  /* 0x00000008ff0b7e24 */ /* 0x000fe2000f8e00ff */
[----:B------:R-:W-:Y:S01]  /*ac30*/  LOP3.LUT R20, R21, 0x180, RZ, 0xc0, !PT ;  /* 0x0000018015147812 */ /* 0x000fe200078ec0ff */
[----:B------:R-:W-:Y:S01]  /*ac40*/  IMAD R12, R7, UR10, RZ ;  /* 0x0000000a070c7c24 */ /* 0x000fe2000f8e02ff */
[----:B------:R-:W-:-:S02]  /*ac50*/  IADD3 R29, P6, R4, 0x3000, RZ ;  /* 0x00003000041d7810 */ /* 0x000fc40007fde0ff */
[----:B------:R-:W-:Y:S01]  /*ac60*/  IADD3.X R7, R10, UR7, R11, P0, !PT ;  /* 0x000000070a077c10 */ /* 0x000fe200087fe40b */
[C---:B------:R-:W-:Y:S01]  /*ac70*/  IMAD R11, R9.reuse, UR11, R12 ;  /* 0x0000000b090b7c24 */ /* 0x040fe2000f8e020c */
[----:B------:R-:W-:Y:S01]  /*ac80*/  ULDC.64 UR6, c[0x0][0xb50] ;  /* 0x0002d40000067ab9 */ /* 0x000fe20000000a00 */
[----:B------:R-:W-:Y:S01]  /*ac90*/  SHF.R.U64 R20, R20, 0x3, RZ ;  /* 0x0000000314147819 */ /* 0x000fe200000012ff */
[----:B------:R-:W-:Y:S01]  /*aca0*/  IMAD.WIDE.U32 R6, R9, UR10, R6 ;  /* 0x0000000a09067c25 */ /* 0x000fe2000f8e0006 */
[----:B------:R-:W-:Y:S02]  /*acb0*/  ULDC.64 UR10, c[0x0][0xaa0] ;  /* 0x0002a800000a7ab9 */ /* 0x000fe40000000a00 */
[----:B------:R-:W-:Y:S01]  /*acc0*/  LOP3.LUT R20, R20, R21, RZ, 0x3c, !PT ;  /* 0x0000001514147212 */ /* 0x000fe200078e3cff */
[----:B------:R-:W-:Y:S01]  /*acd0*/  IMAD.IADD R7, R7, 0x1, R11 ;  /* 0x0000000107077824 */ /* 0x000fe200078e020b */
[----:B------:R-:W-:Y:S01]  /*ace0*/  LEA R10, P0, R6, UR6, 0x2 ;  /* 0x00000006060a7c11 */ /* 0x000fe2000f8010ff */
[----:B------:R-:W-:Y:S01]  /*acf0*/  IMAD.X R21, RZ, RZ, R5, P2 ;  /* 0x000000ffff157224 */ /* 0x000fe200010e0605 */
[----:B------:R-:W-:-:S02]  /*ad00*/  IADD3 R13, P5, R4, 0x4800, RZ ;  /* 0x00004800040d7810 */ /* 0x000fc40007fbe0ff */
[----:B------:R-:W-:Y:S01]  /*ad10*/  LEA.HI.X R11, R6, UR7, R7, 0x2, P0 ;  /* 0x00000007060b7c11 */ /* 0x000fe200080f1407 */
[----:B------:R-:W-:Y:S01]  /*ad20*/  SHFL.IDX PT, R36, R10, RZ, 0x1c1f ;  /* 0x001c1fff0a247589 */ /* 0x000fe200000e0000 */
[----:B------:R-:W-:Y:S01]  /*ad30*/  LOP3.LUT P0, RZ, R153, 0x3, RZ, 0xc0, !PT ;  /* 0x0000000399ff7812 */ /* 0x000fe2000780c0ff */
[----:B------:R-:W-:Y:S01]  /*ad40*/  VIADD R6, R14, 0x8 ;  /* 0x000000080e067836 */ /* 0x000fe20000000000 */
[----:B------:R-:W-:Y:S01]  /*ad50*/  IADD3 R33, P4, R4, 0x6000, RZ ;  /* 0x0000600004217810 */ /* 0x000fe20007f9e0ff */
[----:B------:R-:W1:Y:S01]  /*ad60*/  SHFL.IDX PT, R37, R11, RZ, 0x1c1f ;  /* 0x001c1fff0b257589 */ /* 0x000e6200000e0000 */
[-C--:B------:R-:W-:Y:S02]  /*ad70*/  ISETP.GE.OR P2, PT, R14, R45.reuse, P0 ;  /* 0x0000002d0e00720c */ /* 0x080fe40000746670 */
[----:B------:R-:W-:Y:S01]  /*ad80*/  ISETP.GE.OR P0, PT, R6, R45, P0 ;  /* 0x0000002d0600720c */ /* 0x000fe20000706670 */
[----:B------:R-:W-:Y:S01]  /*ad90*/  SHFL.IDX PT, R38, R10, 0x1, 0x1c1f ;  /* 0x003c1f000a267f89 */ /* 0x000fe200000e0000 */
[----:B------:R-:W-:Y:S01]  /*ada0*/  UIMAD UR8, UR9, UR10, URZ ;  /* 0x0000000a090872a4 */ /* 0x000fe2000f8e023f */
[----:B------:R-:W-:-:S02]  /*adb0*/  LOP3.LUT R9, R4, 0x180, RZ, 0xc0, !PT ;  /* 0x0000018004097812 */ /* 0x000fc400078ec0ff */
[----:B------:R-:W2:Y:S01]  /*adc0*/  SHFL.IDX PT, R39, R11, 0x1, 0x1c1f ;  /* 0x003c1f000b277f89 */ /* 0x000ea200000e0000 */
[----:B------:R-:W-:Y:S01]  /*add0*/  UIMAD.WIDE.U32 UR6, UR4, UR10, URZ ;  /* 0x0000000a040672a5 */ /* 0x000fe2000f8e003f */
[----:B------:R-:W-:Y:S02]  /*ade0*/  IADD3 R7, P3, R4, 0x7800, RZ ;  /* 0x0000780004077810 */ /* 0x000fe40007f7e0ff */
[----:B------:R-:W-:Y:S02]  /*adf0*/  LOP3.LUT R28, R29, 0x180, RZ, 0xc0, !PT ;  /* 0x000001801d1c7812 */ /* 0x000fe400078ec0ff */
[----:B------:R-:W-:Y:S02]  /*ae00*/  LOP3.LUT R12, R13, 0x180, RZ, 0xc0, !PT ;  /* 0x000001800d0c7812 */ /* 0x000fe400078ec0ff */
[----:B------:R-:W-:Y:S01]  /*ae10*/  LOP3.LUT R32, R33, 0x180, RZ, 0xc0, !PT ;  /* 0x0000018021207812 */ /* 0x000fe200078ec0ff */
[----:B-1----:R1:W-:Y:S01]  /*ae20*/  @!P2 ST.E desc[UR52][R36.64], R0 ;  /* 0x000000002400a985 */ /* 0x0023e2000c101934 */
[----:B------:R-:W-:Y:S01]  /*ae30*/  UIMAD UR8, UR4, UR11, UR8 ;  /* 0x0000000b040872a4 */ /* 0x000fe2000f8e0208 */
[----:B------:R-:W-:Y:S01]  /*ae40*/  SHF.R.U64 R9, R9, 0x3, RZ ;  /* 0x0000000309097819 */ /* 0x000fe200000012ff */
[----:B------:R-:W-:Y:S01]  /*ae50*/  IMAD.X R25, RZ, RZ, R5, P3 ;  /* 0x000000ffff197224 */ /* 0x000fe200018e0605 */
[----:B------:R-:W-:Y:S01]  /*ae60*/  ULDC.64 UR10, c[0x0][0xae8] ;  /* 0x0002ba00000a7ab9 */ /* 0x000fe20000000a00 */
[----:B------:R-:W-:-:S02]  /*ae70*/  LOP3.LUT R6, R7, 0x180, RZ, 0xc0, !PT ;  /* 0x0000018007067812 */ /* 0x000fc400078ec0ff */
[----:B------:R-:W-:Y:S01]  /*ae80*/  SHF.R.U64 R28, R28, 0x3, RZ ;  /* 0x000000031c1c7819 */ /* 0x000fe200000012ff */
[----:B--2---:R2:W-:Y:S01]  /*ae90*/  @!P0 ST.E desc[UR52][R38.64], R2 ;  /* 0x0000000226008985 */ /* 0x0045e2000c101934 */
[----:B------:R-:W-:Y:S02]  /*aea0*/  SHF.R.U64 R12, R12, 0x3, RZ ;  /* 0x000000030c0c7819 */ /* 0x000fe400000012ff */
[----:B------:R-:W-:Y:S01]  /*aeb0*/  SHF.R.U64 R32, R32, 0x3, RZ ;  /* 0x0000000320207819 */ /* 0x000fe200000012ff */
[----:B-1----:R-:W-:Y:S01]  /*aec0*/  IMAD R0, R23, 0x60, R152 ;  /* 0x0000006017007824 */ /* 0x002fe200078e0298 */
[----:B------:R-:W-:Y:S01]  /*aed0*/  UIADD3 UR7, UR7, UR8, URZ ;  /* 0x0000000807077290 */ /* 0x000fe2000fffe03f */
[----:B------:R-:W-:Y:S01]  /*aee0*/  LOP3.LUT R8, R9, R4, RZ, 0x3c, !PT ;  /* 0x0000000409087212 */ /* 0x000fe200078e3cff */
[----:B------:R-:W-:Y:S01]  /*aef0*/  UIMAD UR4, UR14, UR10, URZ ;  /* 0x0000000a0e0472a4 */ /* 0x000fe2000f8e023f */
[----:B------:R-:W-:Y:S01]  /*af00*/  LOP3.LUT R28, R28, R29, RZ, 0x3c, !PT ;  /* 0x0000001d1c1c7212 */ /* 0x000fe200078e3cff */
[----:B--2---:R-:W1:Y:S01]  /*af10*/  @P1 LDC R39, c[0x0][0xbf0] ;  /* 0x0002fc00ff271b82 */ /* 0x004e620000000800 */
[----:B------:R-:W-:Y:S01]  /*af20*/  VIADD R36, R0, UR44 ;  /* 0x0000002c00247c36 */ /* 0x000fe20008000000 */
[----:B------:R-:W-:Y:S01]  /*af30*/  UIMAD UR4, UR43, UR11, UR4 ;  /* 0x0000000b2b0472a4 */ /* 0x000fe2000f8e0204 */
[----:B------:R-:W-:Y:S01]  /*af40*/  SHF.R.U64 R4, R6, 0x3, RZ ;  /* 0x0000000306047819 */ /* 0x000fe200000012ff */
[----:B------:R-:W-:Y:S01]  /*af50*/  UIMAD.WIDE.U32 UR6, UR43, UR10, UR6 ;  /* 0x0000000a2b0672a5 */ /* 0x000fe2000f8e0006 */
[----:B0-----:R-:W-:Y:S01]  /*af60*/  @P1 IMAD.HI.U32 R0, R36, R47, RZ ;  /* 0x0000002f24001227 */ /* 0x001fe200078e00ff */
[----:B------:R-:W-:Y:S01]  /*af70*/  ULDC.64 UR8, c[0x0][0xaf0] ;  /* 0x0002bc0000087ab9 */ /* 0x000fe20000000a00 */
[----:B------:R-:W-:Y:S01]  /*af80*/  LOP3.LUT R12, R12, R13, RZ, 0x3c, !PT ;  /* 0x0000000d0c0c7212 */ /* 0x000fe200078e3cff */
[----:B------:R-:W-:Y:S01]  /*af90*/  UIADD3 UR7, UR7, UR4, URZ ;  /* 0x0000000407077290 */ /* 0x000fe2000fffe03f */
[----:B------:R-:W-:Y:S01]  /*afa0*/  IMAD.MOV.U32 R37, RZ, RZ, R36 ;  /* 0x000000ffff257224 */ /* 0x000fe200078e0024 */
[----:B------:R-:W-:Y:S01]  /*afb0*/  UIMAD UR4, UR42, UR8, URZ ;  /* 0x000000082a0472a4 */ /* 0x000fe2000f8e023f */
[----:B------:R-:W-:Y:S01]  /*afc0*/  LOP3.LUT R32, R32, R33, RZ, 0x3c, !PT ;  /* 0x0000002120207212 */ /* 0x000fe200078e3cff */
[----:B------:R-:W-:Y:S01]  /*afd0*/  UIMAD.WIDE.U32 UR6, UR41, UR8, UR6 ;  /* 0x00000008290672a5 */ /* 0x000fe2000f8e0006 */
[--C-:B------:R-:W-:Y:S01]  /*afe0*/  IMAD.X R29, RZ, RZ, R5.reuse, P6 ;  /* 0x000000ffff1d7224 */ /* 0x100fe200030e0605 */
[----:B------:R-:W-:Y:S01]  /*aff0*/  UIMAD UR4, UR41, UR9, UR4 ;  /* 0x00000009290472a4 */ /* 0x000fe2000f8e0204 */
[--C-:B------:R-:W-:Y:S01]  /*b000*/  IMAD.X R13, RZ, RZ, R5.reuse, P5 ;  /* 0x000000ffff0d7224 */ /* 0x100fe200028e0605 */
[----:B------:R-:W-:Y:S01]  /*b010*/  LOP3.LUT R24, R4, R7, RZ, 0x3c, !PT ;  /* 0x0000000704187212 */ /* 0x000fe200078e3cff */
[----:B------:R-:W-:Y:S01]  /*b020*/  ULDC.64 UR8, c[0x0][0xae0] ;  /* 0x0002b80000087ab9 */ /* 0x000fe20000000a00 */
[--C-:B------:R-:W-:Y:S01]  /*b030*/  IMAD.MOV.U32 R9, RZ, RZ, R5.reuse ;  /* 0x000000ffff097224 */ /* 0x100fe200078e0005 */
[----:B-1----:R-:W-:Y:S01]  /*b040*/  @P1 SHF.R.U32.HI R37, RZ, R39, R0 ;  /* 0x00000027ff251219 */ /* 0x002fe20000011600 */
[----:B------:R-:W-:Y:S01]  /*b050*/  UIADD3 UR4, UR7, UR4, URZ ;  /* 0x0000000407047290 */ /* 0x000fe2000fffe03f */
[----:B------:R-:W-:-:S03]  /*b060*/  IMAD.X R33, RZ, RZ, R5, P4 ;  /* 0x000000ffff217224 */ /* 0x000fc600020e0605 */
[----:B------:R-:W5:Y:S01]  /*b070*/  LD.E.128 R8, desc[UR52][R8.64] ;  /* 0x0000003408087980 */ /* 0x000f62000c101d00 */
[--C-:B------:R-:W-:Y:S01]  /*b080*/  SHF.R.S32.HI R0, RZ, 0x1f, R37.reuse ;  /* 0x0000001fff007819 */ /* 0x100fe20000011425 */
[----:B------:R-:W-:Y:S02]  /*b090*/  IMAD.MOV R2, RZ, RZ, -R37 ;  /* 0x000000ffff027224 */ /* 0x000fe400078e0a25 */
        /* <DEDUP_REMOVED lines=12> */
[----:B------:R-:W-:-:S03]  /*b160*/  IMAD R0, R0, UR6, RZ ;  /* 0x0000000600007c24 */ /* 0x000fc6000f8e02ff */
[----:B------:R-:W5:Y:S01]  /*b170*/  LD.E.128 R24, desc[UR52][R24.64] ;  /* 0x0000003418187980 */ /* 0x000f62000c101d00 */
[----:B------:R-:W-:Y:S01]  /*b180*/  IMAD.WIDE.U32 R20, R37, UR8, R20 ;  /* 0x0000000825147c25 */ /* 0x000fe2000f8e0014 */
[----:B------:R-:W-:Y:S01]  /*b190*/  BSSY B1, `(.L_x_12503) ;  /* 0x0000023000017945 */ /* 0x000fe20003800000 */
[----:B------:R-:W-:Y:S01]  /*b1a0*/  SHF.R.S32.HI R42, RZ, 0x1f, R19 ;  /* 0x0000001fff2a7819 */ /* 0x000fe20000011413 */
[----:B------:R-:W-:Y:S01]  /*b1b0*/  @!PT LDS RZ, [RZ] ;  /* 0x00000000fffff984 */ /* 0x000fe20000000800 */
[----:B------:R-:W-:Y:S01]  /*b1c0*/  @!PT LDS RZ, [RZ] ;  /* 0x00000000fffff984 */ /* 0x000fe20000000800 */
[----:B------:R-:W-:Y:S01]  /*b1d0*/  @!PT LDS RZ, [RZ] ;  /* 0x00000000fffff984 */ /* 0x000fe20000000800 */
[----:B------:R-:W-:Y:S01]  /*b1e0*/  @!PT LDS RZ, [RZ] ;  /* 0x00000000fffff984 */ /* 0x000fe20000000800 */
[----:B------:R0:W-:Y:S06]  /*b1f0*/  MEMBAR.ALL.CTA ;  /* 0x0000000000007992 */ /* 0x0001ec0000008000 */
[----:B0-----:R-:W0:Y:S01]  /*b200*/  FENCE.VIEW.ASYNC.S ;  /* 0x00000000000073c6 */ /* 0x001e220000000000 */
[----:B------:R-:W-:-:S02]  /*b210*/  IMAD.IADD R21, R21, 0x1, R41 ;  /* 0x0000000115157824 */ /* 0x000fc400078e0229 */
[C---:B------:R-:W-:Y:S02]  /*b220*/  IMAD R37, R39.reuse, UR7, R0 ;  /* 0x0000000727257c24 */ /* 0x040fe4000f8e0200 */
[----:B------:R-:W-:Y:S02]  /*b230*/  VIADD R0, R152, UR44 ;  /* 0x0000002c98007c36 */ /* 0x000fe40008000000 */
[----:B------:R-:W-:Y:S01]  /*b240*/  IMAD.WIDE.U32 R20, R39, UR6, R20 ;  /* 0x0000000627147c25 */ /* 0x000fe2000f8e0014 */
[----:B------:R-:W-:Y:S02]  /*b250*/  ULDC.64 UR6, c[0x0][0xa80] ;  /* 0x0002a00000067ab9 */ /* 0x000fe40000000a00 */
[----:B------:R-:W-:Y:S01]  /*b260*/  ISETP.GE.AND P0, PT, R0, R45, PT ;  /* 0x0000002d0000720c */ /* 0x000fe20003f06270 */
[----:B------:R-:W-:Y:S01]  /*b270*/  VIADD R3, R3, 0x19c20 ;  /* 0x00019c2003037836 */ /* 0x000fe20000000000 */
[----:B------:R-:W-:Y:S02]  /*b280*/  IADD3 R21, R21, R37, RZ ;  /* 0x0000002515157210 */ /* 0x000fe40007ffe0ff */
[----:B------:R-:W-:-:S02]  /*b290*/  LEA R40, P1, R20, UR6, 0x1 ;  /* 0x0000000614287c11 */ /* 0x000fc4000f8208ff */
[----:B------:R-:W-:Y:S02]  /*b2a0*/  PRMT R3, RZ, 0x654, R3 ;  /* 0x00000654ff037816 */ /* 0x000fe40000000003 */
[----:B------:R-:W-:Y:S02]  /*b2b0*/  LEA.HI.X R41, R20, UR7, R21, 0x1, P1 ;  /* 0x0000000714297c11 */ /* 0x000fe400088f0c15 */
[----:B0-----:R0:W1:Y:S01]  /*b2c0*/  SHFL.IDX PT, R20, R40, RZ, 0x1c1f ;  /* 0x001c1fff28147589 */ /* 0x00106200000e0000 */
[----:B------:R0:W-:Y:S03]  /*b2d0*/  SYNCS.ARRIVE.TRANS64.RED.A1T0 RZ, [R3+URZ], RZ ;  /* 0x000000ff03ff79a7 */ /* 0x0001e6000810043f */
        /* <DEDUP_REMOVED lines=14> */
.L_x_12504:
[----:B------:R-:W-:Y:S05]  /*b3c0*/  BSYNC B1 ;  /* 0x0000000000017941 */ /* 0x000fea0003800000 */
.L_x_12503:
        /* <DEDUP_REMOVED lines=19> */
.L_x_12501:
        /* <DEDUP_REMOVED lines=35> */
.L_x_12506:
        /* <DEDUP_REMOVED lines=45> */
.L_x_12508:
[----:B------:R-:W-:Y:S05]  /*ba00*/  BSYNC B1 ;  /* 0x0000000000017941 */ /* 0x000fea0003800000 */
.L_x_12507:
        /* <DEDUP_REMOVED lines=61> */
.L_x_12510:
[----:B------:R-:W-:Y:S05]  /*bde0*/  BSYNC B1 ;  /* 0x0000000000017941 */ /* 0x000fea0003800000 */
.L_x_12509:
        /* <DEDUP_REMOVED lines=17> */
.L_x_12505:
[----:B------:R-:W-:Y:S05]  /*bf00*/  BSYNC B0 ;  /* 0x0000000000007941 */ /* 0x000fea0003800000 */
.L_x_12500:
[----:B------:R-:W-:Y:S02]  /*bf10*/  ULDC UR4, c[0x0][0xc3c] ;  /* 0x00030f0000047ab9 */ /* 0x000fe40000000800 */
[----:B------:R-:W-:-:S13]  /*bf20*/  ISETP.GE.AND P0, PT, R43, UR4, PT ;  /* 0x000000042b007c0c */ /* 0x000fda000bf06270 */
[----:B------:R-:W-:Y:S05]  /*bf30*/  @!P0 BRA `(.L_x_12511) ;  /* 0xffffff4c006c8947 */ /* 0x000fea000383ffff */
[----:B------:R-:W-:Y:S05]  /*bf40*/  EXIT ;  /* 0x000000000000794d */ /* 0x000fea0003800000 */
.L_x_12458:
        /* <DEDUP_REMOVED lines=32> */
[----:B------:R-:W-:Y:S01]  /*c150*/  MOV R24, RZ ;  /* 0x000000ff00187202 */ /* 0x000fe20000000f00 */
        /* <DEDUP_REMOVED lines=24> */
.L_x_12517:
        /* <DEDUP_REMOVED lines=12> */
.L_x_12516:
[----:B------:R-:W-:Y:S05]  /*c3a0*/  BSYNC B0 ;  /* 0x0000000000007941 */ /* 0x000fea0003800000 */
.L_x_12515:
        /* <DEDUP_REMOVED lines=21> */
.L_x_12513:
        /* <DEDUP_REMOVED lines=23> */
[----:B------:R-:W-:-:S05]  /*c670*/  IMAD.U32 R13, RZ, RZ, UR4 ;  /* 0x00000004ff0d7e24 */ /* 0x000fca000f8e00ff */
[----:B------:R0:W1:Y:S02]  /*c680*/  SHFL.IDX PT, R24, R10, R13, 0x1f ;  /* 0x00001f0d0a187589 */ /* 0x00006400000e0000 */
.L_x_12518:
[----:B-1----:R-:W-:Y:S01]  /*c690*/  IMAD R24, R24, R9, R14 ;  /* 0x0000000918187224 */ /* 0x002fe200078e020e */
[----:B------:R-:W-:Y:S01]  /*c6a0*/  IABS R12, R6 ;  /* 0x00000006000c7213 */ /* 0x000fe20000000000 */
[----:B------:R-:W-:Y:S02]  /*c6b0*/  IMAD.MOV.U32 R2, RZ, RZ, R16 ;  /* 0x000000ffff027224 */ /* 0x000fe400078e0010 */
[----:B------:R-:W-:Y:S02]  /*c6c0*/  IMAD.IADD R7, R7, 0x1, -R24 ;  /* 0x0000000107077824 */ /* 0x000fe400078e0a18 */
[----:B0-----:R-:W-:Y:S02]  /*c6d0*/  IMAD R13, R2, R11, RZ ;  /* 0x0000000b020d7224 */ /* 0x001fe400078e02ff */
        /* <DEDUP_REMOVED lines=18> */
[----:B------:R-:W-:Y:S01]  /*c800*/  IMAD R10, R8, R2, RZ ;  /* 0x00000002080a7224 */ /* 0x000fe200078e02ff */
[----:B------:R-:W-:-:S03]  /*c810*/  IADD3 R2, -R2, RZ, RZ ;  /* 0x000000ff02027210 */ /* 0x000fc60007ffe1ff */
[----:B------:R-:W-:Y:S02]  /*c820*/  IMAD.MOV R3, RZ, RZ, -R10 ;  /* 0x000000ffff037224 */ /* 0x000fe400078e0a0a */
[----:B------:R-:W-:-:S03]  /*c830*/  IMAD R15, R6, R2, R7 ;  /* 0x00000002060f7224 */ /* 0x000fc600078e0207 */
[----:B------:R-:W-:Y:S02]  /*c840*/  VIADDMNMX R8, R3, R9, R8, PT ;  /* 0x0000000903087246 */ /* 0x000fe40003800108 */
[----:B------:R-:W-:Y:S02]  /*c850*/  IABS R13, R15 ;  /* 0x0000000f000d7213 */ /* 0x000fe40000000000 */
[-C--:B------:R-:W-:Y:S02]  /*c860*/  IABS R9, R8.reuse ;  /* 0x0000000800097213 */ /* 0x080fe40000000000 */
[----:B------:R-:W-:Y:S02]  /*c870*/  IABS R6, R8 ;  /* 0x0000000800067213 */ /* 0x000fe40000000000 */
[----:B------:R-:W0:Y:S03]  /*c880*/  I2F.RP R11, R9 ;  /* 0x00000009000b7306 */ /* 0x000e260000209400 */
[----:B------:R-:W-:-:S05]  /*c890*/  IMAD.MOV R6, RZ, RZ, -R6 ;  /* 0x000000ffff067224 */ /* 0x000fca00078e0a06 */
[----:B0-----:R-:W0:Y:S02]  /*c8a0*/  MUFU.RCP R11, R11 ;  /* 0x0000000b000b7308 */ /* 0x001e240000001000 */
[----:B0-----:R-:W-:-:S06]  /*c8b0*/  VIADD R3, R11, 0xffffffe ;  /* 0x0ffffffe0b037836 */ /* 0x001fcc0000000000 */
[----:B------:R-:W0:Y:S02]  /*c8c0*/  F2I.FTZ.U32.TRUNC.NTZ R3, R3 ;  /* 0x0000000300037305 */ /* 0x000e24000021f000 */
[----:B0-----:R-:W-:-:S04]  /*c8d0*/  IMAD.MOV R12, RZ, RZ, -R3 ;  /* 0x000000ffff0c7224 */ /* 0x001fc800078e0a03 */
[----:B------:R-:W-:-:S04]  /*c8e0*/  IMAD.MOV.U32 R2, RZ, RZ, R12 ;  /* 0x000000ffff027224 */ /* 0x000fc800078e000c */
[----:B------:R-:W-:Y:S02]  /*c8f0*/  IMAD R7, R2, R9, RZ ;  /* 0x0000000902077224 */ /* 0x000fe400078e02ff */
[----:B------:R-:W-:-:S04]  /*c900*/  IMAD.MOV.U32 R2, RZ, RZ, RZ ;  /* 0x000000ffff027224 */ /* 0x000fc800078e00ff */
[----:B------:R-:W-:Y:S01]  /*c910*/  IMAD.HI.U32 R2, R3, R7, R2 ;  /* 0x0000000703027227 */ /* 0x000fe200078e0002 */
[----:B------:R-:W-:-:S04]  /*c920*/  LOP3.LUT R3, R15, R8, RZ, 0x3c, !PT ;  /* 0x000000080f037212 */ /* 0x000fc800078e3cff */
[----:B------:R-:W-:Y:S01]  /*c930*/  ISETP.GE.AND P2, PT, R3, RZ, PT ;  /* 0x000000ff0300720c */ /* 0x000fe20003f46270 */
[----:B------:R-:W-:-:S04]  /*c940*/  IMAD.HI.U32 R2, R2, R13, RZ ;  /* 0x0000000d02027227 */ /* 0x000fc800078e00ff */
[----:B------:R-:W-:Y:S02]  /*c950*/  IMAD R6, R2, R6, R13 ;  /* 0x0000000602067224 */ /* 0x000fe400078e020d */
[----:B------:R-:W-:-:S03]  /*c960*/  IMAD.IADD R3, R15, 0x1, R10 ;  /* 0x000000010f037824 */ /* 0x000fc600078e020a */
        /* <DEDUP_REMOVED lines=8> */
[----:B------:R-:W-:-:S03]  /*c9f0*/  IMAD.MOV R8, RZ, RZ, -R8 ;  /* 0x000000ffff087224 */ /* 0x000fc600078e0a08 */
[----:B------:R-:W-:Y:S01]  /*ca00*/  LOP3.LUT R25, RZ, R2, RZ, 0x33, !PT ;  /* 0x00000002ff197212 */ /* 0x000fe200078e33ff */
[----:B------:R-:W-:-:S04]  /*ca10*/  IMAD R26, R2, R8, R3 ;  /* 0x00000008021a7224 */ /* 0x000fc800078e0203 */
[----:B------:R-:W-:Y:S01]  /*ca20*/  IMAD.IADD R25, R4, 0x1, R25 ;  /* 0x0000000104197824 */ /* 0x000fe200078e0219 */
[----:B------:R-:W-:Y:S06]  /*ca30*/  BRA `(.L_x_12519) ;  /* 0x0000000000107947 */ /* 0x000fec0003800000 */
.L_x_12514:
[----:B------:R-:W-:Y:S01]  /*ca40*/  IMAD.MOV.U32 R24, RZ, RZ, R7 ;  /* 0x000000ffff187224 */ /* 0x000fe200078e0007 */
[----:B------:R-:W-:Y:S01]  /*ca50*/  ULDC UR40, c[0x0][0xc3c] ;  /* 0x00030f0000287ab9 */ /* 0x000fe20000000800 */
[----:B------:R-:W-:Y:S02]  /*ca60*/  IMAD.MOV.U32 R25, RZ, RZ, RZ ;  /* 0x000000ffff197224 */ /* 0x000fe400078e00ff */
[----:B------:R-:W-:-:S07]  /*ca70*/  IMAD.MOV.U32 R26, RZ, RZ, RZ ;  /* 0x000000ffff1a7224 */ /* 0x000fce00078e00ff */
.L_x_12519:
[----:B------:R-:W-:Y:S01]  /*ca80*/  ISETP.NE.AND P0, PT, R5, RZ, PT ;  /* 0x000000ff0500720c */ /* 0x000fe20003f05270 */
[----:B------:R-:W-:-:S12]  /*ca90*/  IMAD.U32 R27, RZ, RZ, UR40 ;  /* 0x00000028ff1b7e24 */ /* 0x000fd8000f8e00ff */
[----:B------:R-:W0:Y:S01]  /*caa0*/  @!P0 S2R R3, SR_CgaCtaId ;  /* 0x0000000000038919 */ /* 0x000e220000008800 */
[----:B------:R-:W-:-:S04]  /*cab0*/  @!P0 MOV R2, 0x400 ;  /* 0x0000040000028802 */ /* 0x000fc80000000f00 */
[----:B0-----:R-:W-:-:S05]  /*cac0*/  @!P0 LEA R2, R3, R2, 0x18 ;  /* 0x0000000203028211 */ /* 0x001fca00078ec0ff */
[----:B------:R1:W-:Y:S01]  /*cad0*/  @!P0 STS.128 [R2+0x19cd0], R24 ;  /* 0x019cd01802008388 */ /* 0x0003e20000000c00 */
[----:B------:R-:W-:Y:S06]  /*cae0*/  BAR.ARV 0x5, 0x200 ;  /* 0x0148000000007b1d */ /* 0x000fec0000002000 */
.L_x_12512:
        /* <DEDUP_REMOVED lines=11> */
[----:B------:R-:W-:Y:S01]  /*cba0*/  IMAD.MOV.U32 R28, RZ, RZ, 0x1 ;  /* 0x00000001ff1c7424 */ /* 0x000fe200078e00ff */
[----:B------:R-:W-:Y:S01]  /*cbb0*/  ULOP3.LUT UR46, UR39, 0x2, URZ, 0xfc, !UPT ;  /* 0x00000002272e7892 */ /* 0x000fe2000f8efc3f */
[----:B------:R-:W-:Y:S01]  /*cbc0*/  IMAD.MOV.U32 R18, RZ, RZ, RZ ;  /* 0x000000ffff127224 */ /* 0x000fe200078e00ff */
        /* <DEDUP_REMOVED lines=37> */
[----:B------:R-:W-:Y:S01]  /*ce20*/  IADD3 R3, R16, R2, RZ ;  /* 0x0000000210037210 */ /* 0x000fe20007ffe0ff */
[----:B------:R-:W-:Y:S01]  /*ce30*/  STL [R1+0x1c], RZ ;  /* 0x00001cff01007387 */ /* 0x000fe20000100800 */
[----:B------:R-:W-:Y:S02]  /*ce40*/  LOP3.LUT R0, R4, 0x40, RZ, 0xfc, !PT ;  /* 0x0000004004007812 */ /* 0x000fe400078efcff */
[C---:B0-----:R-:W-:Y:S01]  /*ce50*/  LOP3.LUT R2, R23.reuse, 0x1800, RZ, 0xfc, !PT ;  /* 0x0000180017027812 */ /* 0x041fe200078efcff */
[----:B------:R0:W-:Y:S01]  /*ce60*/  STL [R1+0x10], R5 ;  /* 0x0000100501007387 */ /* 0x0001e20000100800 */
[----:B------:R-:W-:-:S03]  /*ce70*/  LOP3.LUT R0, R23, 0x2800, RZ, 0xfc, !PT ;  /* 0x0000280017007812 */ /* 0x000fc600078efcff */
[----:B------:R1:W-:Y:S01]  /*ce80*/  STL [R1+0x18], R3 ;  /* 0x0000180301007387 */ /* 0x0003e20000100800 */
[----:B0-----:R-:W-:-:S07]  /*ce90*/  LOP3.LUT R5, R4, 0x20, RZ, 0xfc, !PT ;  /* 0x0000002004057812 */ /* 0x001fce00078efcff */
.L_x_12595:
        /* <DEDUP_REMOVED lines=36> */
[----:B0-----:R-:W-:Y:S02]  /*d0e0*/  IMAD.U32 R2, RZ, RZ, UR8 ;  /* 0x00000008ff027e24 */ /* 0x001fe4000f8e00ff */
        /* <DEDUP_REMOVED lines=14> */
.L_x_12521:
        /* <DEDUP_REMOVED lines=19> */
.L_x_12522:
        /* <DEDUP_REMOVED lines=11> */
.L_x_12523:
[----:B------:R-:W-:Y:S01]  /*d3b0*/  R2UR UR6, R25 ;  /* 0x00000000190672ca */ /* 0x000fe200000e0000 */
[----:B------:R-:W-:Y:S01]  /*d3c0*/  ULDC UR4, c[0x0][0x448] ;  /* 0x0001120000047ab9 */ /* 0x000fe20000000800 */
[----:B------:R-:W-:Y:S01]  /*d3d0*/  UIADD3 UR36, -UR38, UR36, URZ ;  /* 0x0000002426247290 */ /* 0x000fe2000fffe13f */
[----:B------:R-:W-:Y:S01]  /*d3e0*/  BSSY B7, `(.L_x_12524) ;  /* 0x00003ae000077945 */ /* 0x000fe20003800000 */
[----:B------:R-:W-:Y:S02]  /*d3f0*/  UISETP.NE.AND UP0, UPT, UR4, 0x1, UPT ;  /* 0x000000010400788c */ /* 0x000fe4000bf05270 */
[----:B------:R-:W-:Y:S02]  /*d400*/  UIADD3 UR7, UR36, 0x80, -UR41 ;  /* 0x0000008024077890 */ /* 0x000fe4000fffe829 */
[----:B------:R-:W-:-:S05]  /*d410*/  UP2UR UR49, UPR, URZ, 0x1 ;  /* 0x000000013f317883 */ /* 0x000fca0008000000 */
[----:B------:R-:W-:Y:S02]  /*d420*/  UIMAD UR6, UR6, 0xc0, URZ ;  /* 0x000000c0060678a4 */ /* 0x000fe4000f8e023f */
        /* <DEDUP_REMOVED lines=34> */
.L_x_12525:
        /* <DEDUP_REMOVED lines=20> */
.L_x_12528:
[----:B------:R-:W-:Y:S05]  /*d790*/  BSYNC B6 ;  /* 0x0000000000067941 */ /* 0x000fea0003800000 */
.L_x_12527:
        /* <DEDUP_REMOVED lines=24> */
.L_x_12530:
[----:B------:R-:W-:Y:S05]  /*d920*/  BSYNC B6 ;  /* 0x0000000000067941 */ /* 0x000fea0003800000 */
.L_x_12529:
        /* <DEDUP_REMOVED lines=20> */
.L_x_12532:
[----:B------:R-:W-:Y:S05]  /*da70*/  BSYNC B6 ;  /* 0x0000000000067941 */ /* 0x000fea0003800000 */
.L_x_12531:
        /* <DEDUP_REMOVED lines=19> */
.L_x_12534:
[----:B------:R-:W-:Y:S05]  /*dbb0*/  BSYNC B6 ;  /* 0x0000000000067941 */ /* 0x000fea0003800000 */
.L_x_12533:
[----:B------:R-:W-:Y:S01]  /*dbc0*/  ULDC.64 UR4, c[0x0][0x9f8] ;  /* 0x00027e0000047ab9 */ /* 0x000fe20000000a00 */
[----:B------:R-:W1:Y:S01]  /*dbd0*/  LDC R5, c[0x0][0x430] ;  /* 0x00010c00ff057b82 */ /* 0x000e620000000800 */
[----:B------:R-:W-:-:S04]  /*dbe0*/  UISETP.NE.U32.AND UP0, UPT, UR4, URZ, UPT ;  /* 0x0000003f0400728c */ /* 0x000fc8000bf05070 */
[----:B------:R-:W-:Y:S01]  /*dbf0*/  UISETP.NE.AND.EX UP0, UPT, UR5, URZ, UPT, UP0 ;  /* 0x0000003f0500728c */ /* 0x000fe2000bf05300 */
[----:B------:R-:W2:Y:S01]  /*dc00*/  S2R R21, SR_TID.X ;  /* 0x0000000000157919 */ /* 0x000ea20000002100 */
[----:B------:R-:W3:Y:S04]  /*dc10*/  S2R R20, SR_TID.X ;  /* 0x0000000000147919 */ /* 0x000ee80000002100 */
[----:B------:R-:W-:Y:S01]  /*dc20*/  PLOP3.LUT P0, PT, PT, PT, UP0, 0x80, 0x0 ;  /* 0x000000000000781c */ /* 0x000fe20003f0f008 */
[----:B------:R-:W-:Y:S01]  /*dc30*/  IMAD.U32 R10, RZ, RZ, UR42 ;  /* 0x0000002aff0a7e24 */ /* 0x000fe2000f8e00ff */
[----:B------:R-:W4:Y:S03]  /*dc40*/  LDC R9, c[0x0][0x2f4] ;  /* 0x0000bd00ff097b82 */ /* 0x000f260000000800 */
[----:B------:R-:W-:-:S04]  /*dc50*/  @UP0 UIADD3 UR4, UP1, UR37, UR4, URZ ;  /* 0x0000000425040290 */ /* 0x000fc8000ff3e03f */
[----:B------:R-:W-:Y:S02]  /*dc60*/  @UP0 UIADD3.X UR5, UR45, UR5, URZ, UP1, !UPT ;  /* 0x000000052d050290 */ /* 0x000fe40008ffe43f */
[----:B------:R-:W-:-:S04]  /*dc70*/  IMAD.U32 R2, RZ, RZ, UR4 ;  /* 0x00000004ff027e24 */ /* 0x000fc8000f8e00ff */
[----:B------:R-:W-:-:S05]  /*dc80*/  IMAD.U32 R3, RZ, RZ, UR5 ;  /* 0x00000005ff037e24 */ /* 0x000fca000f8e00ff */
[----:B------:R3:W4:Y:S01]  /*dc90*/  @P0 LDG.E R27, desc[UR52][R2.64] ;  /* 0x00000034021b0981 */ /* 0x000722000c1e1900 */
[----:B-1----:R-:W-:Y:S02]  /*dca0*/  ISETP.NE.AND P1, PT, R5, 0x1, PT ;  /* 0x000000010500780c */ /* 0x002fe40003f25270 */
[----:B------:R-:W-:Y:S02]  /*dcb0*/  LEA R10, R10, 0xffffff80, 0x7 ;  /* 0xffffff800a0a7811 */ /* 0x000fe400078e38ff */
[----:B0-----:R-:W-:Y:S01]  /*dcc0*/  LOP3.LUT R19, R19, 0xffffffef, RZ, 0xc0, !PT ;  /* 0xffffffef13137812 */ /* 0x001fe200078ec0ff */
[----:B--2---:R-:W-:Y:S01]  /*dcd0*/  IMAD.SHL.U32 R21, R21, 0x40, RZ ;  /* 0x0000004015157824 */ /* 0x004fe200078e00ff */
[----:B---3--:R-:W-:-:S04]  /*dce0*/  LOP3.LUT R20, R20, 0x7f, RZ, 0xc0, !PT ;  /* 0x0000007f14147812 */ /* 0x008fc800078ec0ff */
        /* <DEDUP_REMOVED lines=31> */
[----:B------:R-:W-:Y:S01]  /*dee0*/  @!P0 IMAD R3, R27, R3, R2 ;  /* 0x000000031b038224 */ /* 0x000fe200078e0202 */
[----:B------:R-:W-:-:S03]  /*def0*/  MOV R2, RZ ;  /* 0x000000ff00027202 */ /* 0x000fc60000000f00 */
        /* <DEDUP_REMOVED lines=14> */
.L_x_12615:
[----:B------:R-:W-:-:S05]  /*dfe0*/  SHF.R.S32.HI R3, RZ, 0x1f, R26 ;  /* 0x0000001fff037819 */ /* 0x000fca000001141a */
[----:B------:R1:W-:Y:S01]  /*dff0*/  STL [R1], R3 ;  /* 0x0000000301007387 */ /* 0x0003e20000100800 */
[----:B------:R-:W-:Y:S05]  /*e000*/  @!P2 BRA `(.L_x_12536) ;  /* 0x000000000004a947 */ /* 0x000fea0003800000 */
[----:B------:R-:W-:Y:S01]  /*e010*/  BPT.TRAP 0x1 ;  /* 0x000000040000795c */ /* 0x000fe20000300000 */
.L_x_12536:
[----:B0-----:R-:W-:Y:S01]  /*e020*/  IMAD R5, R18, 0x8, R16 ;  /* 0x0000000812057824 */ /* 0x001fe200078e0210 */
[----:B------:R-:W-:Y:S01]  /*e030*/  SHF.L.U32 R21, R28, 0x1f, RZ ;  /* 0x0000001f1c157819 */ /* 0x000fe200000006ff */
[----:B------:R-:W-:Y:S01]  /*e040*/  BSSY B0, `(.L_x_12537) ;  /* 0x0000004000007945 */ /* 0x000fe20003800000 */
[----:B------:R-:W-:Y:S02]  /*e050*/  SHF.R.S32.HI R19, RZ, 0x1f, R0 ;  /* 0x0000001fff137819 */ /* 0x000fe40000011400 */
[----:B------:R-:W0:Y:S02]  /*e060*/  SYNCS.PHASECHK.TRANS64.TRYWAIT P0, [R5+URZ+0x19c80], R21 ;  /* 0x019c8015050075a7 */ /* 0x000e24000800017f */
[----:B0-----:R-:W-:Y:S05]  /*e070*/  @!P0 BRA `(.L_x_12538) ;  /* 0x0000004000648947 */ /* 0x001fea0003800000 */
.L_x_12616:
[----:B------:R-:W-:Y:S05]  /*e080*/  BSYNC B0 ;  /* 0x0000000000007941 */ /* 0x000fea0003800000 */
.L_x_12537:
        /* <DEDUP_REMOVED lines=51> */
.L_x_12622:
        /* <DEDUP_REMOVED lines=16> */
.L_x_12540:
        /* <DEDUP_REMOVED lines=11> */
.L_x_12541:
[----:B------:R2:W-:Y:S01]  /*e570*/  SYNCS.ARRIVE.TRANS64.A1T0 RZ, [R5+URZ+0x19c70], RZ ;  /* 0x019c70ff05ff79a7 */ /* 0x0005e2000810003f */
[----:B------:R-:W-:Y:S05]  /*e580*/  @!P3 BRA `(.L_x_12542) ;  /* 0x000000000004b947 */ /* 0x000fea0003800000 */
[----:B------:R-:W-:Y:S01]  /*e590*/  BPT.TRAP 0x1 ;  /* 0x000000040000795c */ /* 0x000fe20000300000 */
.L_x_12542:
[----:B------:R-:W3:Y:S01]  /*e5a0*/  SYNCS.PHASECHK.TRANS64.TRYWAIT P1, [R5+URZ+0x19c40], R21 ;  /* 0x019c4015050075a7 */ /* 0x000ee2000802017f */
[----:B------:R-:W-:Y:S04]  /*e5b0*/  BSSY B0, `(.L_x_12543) ;  /* 0x0000002000007945 */ /* 0x000fe80003800000 */
[----:B---3--:R-:W-:Y:S05]  /*e5c0*/  @!P1 BRA `(.L_x_12544) ;  /* 0x0000004000089947 */ /* 0x008fea0003800000 */
.L_x_12623:
[----:B------:R-:W-:Y:S05]  /*e5d0*/  BSYNC B0 ;  /* 0x0000000000007941 */ /* 0x000fea0003800000 */
.L_x_12543:
        /* <DEDUP_REMOVED lines=44> */
.L_x_12629:
        /* <DEDUP_REMOVED lines=12> */
.L_x_12546:
        /* <DEDUP_REMOVED lines=11> */
.L_x_12547:
        /* <DEDUP_REMOVED lines=23> */
[----:B------:R-:W-:Y:S01]  /*eb80*/  MOV R12, 0x1 ;  /* 0x00000001000c7802 */ /* 0x000fe20000000f00 */
[----:B------:R-:W0:Y:S01]  /*eb90*/  LDC.64 R2, c[0x4][R2] ;  /* 0x0100000002027b82 */ /* 0x000e220000000a00 */
[----:B-1-3--:R-:W-:Y:S02]  /*eba0*/  IMAD.U32 R5, RZ, RZ, UR7 ;  /* 0x00000007ff057e24 */ /* 0x00afe4000f8e00ff */
        /* <DEDUP_REMOVED lines=8> */
.L_x_12549:
[----:B------:R-:W-:Y:S05]  /*ec30*/  BSYNC B6 ;  /* 0x0000000000067941 */ /* 0x000fea0003800000 */
.L_x_12548:
[----:B------:R-:W2:Y:S01]  /*ec40*/  S2R R17, SR_TID.X ;  /* 0x0000000000117919 */ /* 0x000ea20000002100 */
[----:B0-----:R-:W0:Y:S01]  /*ec50*/  S2R R2, SR_TID.X ;  /* 0x0000000000027919 */ /* 0x001e220000002100 */
[----:B------:R-:W-:Y:S01]  /*ec60*/  UISETP.NE.AND UP0, UPT, UR49, URZ, UPT ;  /* 0x0000003f3100728c */ /* 0x000fe2000bf05270 */
[C---:B------:R-:W-:Y:S01]  /*ec70*/  R2UR UR7, R26.reuse ;  /* 0x000000001a0772ca */ /* 0x040fe200000e0000 */
[----:B------:R-:W-:Y:S01]  /*ec80*/  ULDC.64 UR8, c[0x0][0x2d8] ;  /* 0x0000b60000087ab9 */ /* 0x000fe20000000a00 */
[----:B------:R4:W5:Y:S01]  /*ec90*/  LDL R9, [R1+0x18] ;  /* 0x0000180001097983 */ /* 0x0009620000100800 */
[----:B------:R-:W-:Y:S01]  /*eca0*/  R2UR UR10, R26 ;  /* 0x000000001a0a72ca */ /* 0x000fe200000e0000 */
[----:B------:R-:W4:Y:S01]  /*ecb0*/  LDC R8, c[0x0][0x448] ;  /* 0x00011200ff087b82 */ /* 0x000f220000000800 */
[----:B--2---:R-:W-:-:S05]  /*ecc0*/  IMAD.SHL.U32 R19, R17, 0x40, RZ ;  /* 0x0000004011137824 */ /* 0x004fca00078e00ff */
[----:B------:R-:W-:Y:S01]  /*ecd0*/  @UP0 ULDC UR4, c[0x0][0x44c] ;  /* 0x0001130000040ab9 */ /* 0x000fe20000000800 */
[----:B------:R-:W2:Y:S01]  /*ece0*/  LDL R17, [R1] ;  /* 0x0000000001117983 */ /* 0x000ea20000100800 */
[----:B0-----:R-:W-:Y:S01]  /*ecf0*/  LOP3.LUT R2, R2, 0x7f, RZ, 0xc0, !PT ;  /* 0x0000007f02027812 */ /* 0x001fe200078ec0ff */
[----:B------:R-:W-:Y:S01]  /*ed00*/  UMOV UR5, UR45 ;  /* 0x0000002d00057c82 */ /* 0x000fe20008000000 */
[----:B------:R-:W-:Y:S01]  /*ed10*/  LOP3.LUT R19, R19, 0x40, RZ, 0xc0, !PT ;  /* 0x0000004013137812 */ /* 0x000fe200078ec0ff */
[----:B------:R-:W-:Y:S01]  /*ed20*/  @UP0 ULDC UR12, c[0x0][0x44c] ;  /* 0x00011300000c0ab9 */ /* 0x000fe20000000800 */
[----:B------:R-:W-:Y:S02]  /*ed30*/  SHF.R.U32.HI R2, RZ, 0x1, R2 ;  /* 0x00000001ff027819 */ /* 0x000fe40000011602 */
[----:B------:R-:W-:Y:S02]  /*ed40*/  PLOP3.LUT P0, PT, PT, PT, UP0, 0x80, 0x0 ;  /* 0x000000000000781c */ /* 0x000fe40003f0f008 */
[----:B------:R-:W-:-:S05]  /*ed50*/  LOP3.LUT R2, R2, R19, RZ, 0xfc, !PT ;  /* 0x0000001302027212 */ /* 0x000fca00078efcff */
[----:B------:R-:W-:-:S06]  /*ed60*/  IMAD R0, R25, 0xc0, R2 ;  /* 0x000000c019007824 */ /* 0x000fcc00078e0202 */
[----:B------:R-:W-:Y:S01]  /*ed70*/  @P0 IMAD.HI.U32 R3, R0, UR4, RZ ;  /* 0x0000000400030c27 */ /* 0x000fe2000f8e00ff */
[----:B------:R-:W-:Y:S01]  /*ed80*/  PLOP3.LUT P0, PT, PT, PT, UP0, 0x80, 0x0 ;  /* 0x000000000000781c */ /* 0x000fe20003f0f008 */
[----:B------:R-:W-:Y:S02]  /*ed90*/  UMOV UR4, UR36 ;  /* 0x0000002400047c82 */ /* 0x000fe40008000000 */
[----:B------:R-:W-:Y:S01]  /*eda0*/  UIMAD.WIDE.U32 UR4, UR7, UR8, UR4 ;  /* 0x00000008070472a5 */ /* 0x000fe2000f8e0004 */
[----:B------:R-:W-:Y:S02]  /*edb0*/  IMAD.MOV.U32 R2, RZ, RZ, R0 ;  /* 0x000000ffff027224 */ /* 0x000fe400078e0000 */
[----:B------:R-:W-:-:S07]  /*edc0*/  @UP0 ULDC UR7, c[0x0][0x450] ;  /* 0x0001140000070ab9 */ /* 0x000fce0000000800 */
[----:B------:R-:W-:-:S04]  /*edd0*/  @P0 SHF.R.U32.HI R2, RZ, UR7, R3 ;  /* 0x00000007ff020c19 */ /* 0x000fc80008011603 */
[--C-:B-1-3--:R-:W-:Y:S01]  /*ede0*/  SHF.R.S32.HI R5, RZ, 0x1f, R2.reuse ;  /* 0x0000001fff057819 */ /* 0x10afe20000011402 */
[----:B------:R-:W-:-:S04]  /*edf0*/  IMAD.MOV R4, RZ, RZ, -R2 ;  /* 0x000000ffff047224 */ /* 0x000fc800078e0a02 */
[----:B----4-:R-:W-:Y:S02]  /*ee00*/  IMAD R4, R8, R4, R0 ;  /* 0x0000000408047224 */ /* 0x010fe400078e0200 */
        /* <DEDUP_REMOVED lines=11> */
[----:B------:R-:W-:Y:S01]  /*eec0*/  UIADD3 UR5, UR5, UR6, URZ ;  /* 0x0000000605057290 */ /* 0x000fe2000fffe03f */
[----:B------:R-:W-:-:S02]  /*eed0*/  IMAD R5, R5, UR8, RZ ;  /* 0x0000000805057c24 */ /* 0x000fc4000f8e02ff */
[----:B------:R-:W-:Y:S01]  /*eee0*/  IMAD.U32 R6, RZ, RZ, UR8 ;  /* 0x00000008ff067e24 */ /* 0x000fe2000f8e00ff */
[----:B------:R-:W-:Y:S01]  /*eef0*/  ULDC.64 UR6, c[0x0][0x2c8] ;  /* 0x0000b20000067ab9 */ /* 0x000fe20000000a00 */
[C---:B------:R-:W-:Y:S02]  /*ef00*/  IMAD R5, R2.reuse, UR9, R5 ;  /* 0x0000000902057c24 */ /* 0x040fe4000f8e0205 */
[----:B------:R-:W-:-:S04]  /*ef10*/  IMAD.WIDE.U32 R2, R2, R6, UR4 ;  /* 0x0000000402027e25 */ /* 0x000fc8000f8e0006 */
        /* <DEDUP_REMOVED lines=8> */
[----:B------:R-:W0:-:S12]  /*efa0*/  S2R R17, SR_TID.X ;  /* 0x0000000000117919 */ /* 0x000e180000002100 */
[----:B------:R-:W-:Y:S01]  /*efb0*/  @P0 IMAD.HI.U32 R3, R0, UR12, RZ ;  /* 0x0000000c00030c27 */ /* 0x000fe2000f8e00ff */
[----:B------:R-:W-:Y:S01]  /*efc0*/  PLOP3.LUT P0, PT, PT, PT, UP0, 0x80, 0x0 ;  /* 0x000000000000781c */ /* 0x000fe20003f0f008 */
[----:B------:R-:W-:Y:S02]  /*efd0*/  @UP0 ULDC UR12, c[0x0][0x450] ;  /* 0x00011400000c0ab9 */ /* 0x000fe40000000800 */
[----:B------:R-:W-:-:S10]  /*efe0*/  IMAD.MOV.U32 R2, RZ, RZ, R0 ;  /* 0x000000ffff027224 */ /* 0x000fd400078e0000 */
[----:B------:R-:W-:-:S05]  /*eff0*/  @P0 SHF.R.U32.HI R2, RZ, UR12, R3 ;  /* 0x0000000cff020c19 */ /* 0x000fca0008011603 */
        /* <DEDUP_REMOVED lines=9> */
[----:B0-----:R-:W-:Y:S02]  /*f090*/  IMAD.SHL.U32 R19, R17, 0x10, RZ ;  /* 0x0000001011137824 */ /* 0x001fe400078e00ff */
        /* <DEDUP_REMOVED lines=41> */
.L_x_12636:
        /* <DEDUP_REMOVED lines=12> */
.L_x_12552:
[----:B------:R-:W-:Y:S05]  /*f3f0*/  BSYNC B0 ;  /* 0x0000000000007941 */ /* 0x000fea0003800000 */
.L_x_12551:
[----:B------:R-:W-:Y:S01]  /*f400*/  NOP ;  /* 0x0000000000007918 */ /* 0x000fe20000000000 */
[----:B------:R-:W-:-:S13]  /*f410*/  PLOP3.LUT P0, PT, PT, PT, PT, 0x80, 0x0 ;  /* 0x000000000000781c */ /* 0x000fda0003f0f070 */
.L_x_12553:
        /* <DEDUP_REMOVED lines=18> */
.L_x_12637:
[----:B------:R-:W-:Y:S05]  /*f540*/  BSYNC B0 ;  /* 0x0000000000007941 */ /* 0x000fea0003800000 */
.L_x_12554:
[----:B------:R-:W-:-:S06]  /*f550*/  UISETP.GE.AND UP0, UPT, UR42, 0x2, UPT ;  /* 0x000000022a00788c */ /* 0x000fcc000bf06270 */
[----:B------:R-:W-:-:S13]  /*f560*/  PLOP3.LUT P0, PT, PT, PT, UP0, 0x80, 0x0 ;  /* 0x000000000000781c */ /* 0x000fda0003f0f008 */
[----:B------:R-:W-:Y:S05]  /*f570*/  @!P0 BRA `(.L_x_12556) ;  /* 0x0000001000748947 */ /* 0x000fea0003800000 */
[----:B------:R-:W-:Y:S01]  /*f580*/  UIADD3 UR4, UR42, -0x2, URZ ;  /* 0xfffffffe2a047890 */ /* 0x000fe2000fffe03f */
[----:B------:R-:W-:Y:S02]  /*f590*/  IMAD.MOV.U32 R5, RZ, RZ, R28 ;  /* 0x000000ffff057224 */ /* 0x000fe400078e001c */
[----:B------:R-:W-:-:S03]  /*f5a0*/  IMAD.MOV.U32 R4, RZ, RZ, R18 ;  /* 0x000000ffff047224 */ /* 0x000fc600078e0012 */
[----:B------:R-:W-:-:S07]  /*f5b0*/  IMAD.U32 R19, RZ, RZ, UR4 ;  /* 0x00000004ff137e24 */ /* 0x000fce000f8e00ff */
.L_x_12576:
        /* <DEDUP_REMOVED lines=11> */
[----:B------:R-:W-:-:S05]  /*f670*/  IADD3 R3, R2, UR38, R3 ;  /* 0x0000002602037c10 */ /* 0x000fca000fffe003 */
[----:B------:R-:W-:Y:S02]  /*f680*/  IMAD.MOV.U32 R2, RZ, RZ, R3 ;  /* 0x000000ffff027224 */ /* 0x000fe400078e0003 */
        /* <DEDUP_REMOVED lines=29> */
.L_x_12557:
[----:B------:R-:W-:Y:S01]  /*f860*/  IMAD R0, R18, 0x8, R16 ;  /* 0x0000000812007824 */ /* 0x000fe200078e0210 */
[----:B------:R-:W-:Y:S01]  /*f870*/  SHF.L.U32 R10, R28, 0x1f, RZ ;  /* 0x0000001f1c0a7819 */ /* 0x000fe200000006ff */
[----:B------:R-:W-:Y:S01]  /*f880*/  BSSY B0, `(.L_x_12558) ;  /* 0x0000004000007945 */ /* 0x000fe20003800000 */
[----:B------:R-:W-:Y:S02]  /*f890*/  SHF.R.S32.HI R9, RZ, 0x1f, R8 ;  /* 0x0000001fff097819 */ /* 0x000fe40000011408 */
[----:B------:R-:W0:Y:S02]  /*f8a0*/  SYNCS.PHASECHK.TRANS64.TRYWAIT P0, [R0+URZ+0x19c80], R10 ;  /* 0x019c800a000075a7 */ /* 0x000e24000800017f */
[----:B0-----:R-:W-:Y:S05]  /*f8b0*/  @!P0 BRA `(.L_x_12559) ;  /* 0x0000003400088947 */ /* 0x001fea0003800000 */
.L_x_12638:
[----:B------:R-:W-:Y:S05]  /*f8c0*/  BSYNC B0 ;  /* 0x0000000000007941 */ /* 0x000fea0003800000 */
.L_x_12558:
        /* <DEDUP_REMOVED lines=37> */
[----:B-1----:R-:W-:-:S05]  /*fb20*/  IADD3 R2, P0, R25, R2, RZ ;  /* 0x0000000219027210 */ /* 0x002fca0007f1e0ff */
[----:B--2---:R-:W-:-:S05]  /*fb30*/  IMAD.X R3, RZ, RZ, R3, P0 ;  /* 0x000000ffff037224 */ /* 0x004fca00000e0603 */
[----:B------:R-:W-:Y:S04]  /*fb40*/  LDGSTS.E.BYPASS.LTC128B.128 [R6+0x9000], desc[UR52][R2.64], !P4 ;  /* 0x0900000002067fae */ /* 0x000fe8000e101d74 */
[----:B------:R-:W-:Y:S04]  /*fb50*/  LDGSTS.E.BYPASS.LTC128B.128 [R6+0xa000], desc[UR52][R2.64+0x20], !P3 ;  /* 0x0a00002002067fae */ /* 0x000fe8000d901d74 */
[----:B------:R1:W-:Y:S04]  /*fb60*/  LDGSTS.E.BYPASS.LTC128B.128 [R6+0xb000], desc[UR52][R2.64+0x40], !P2 ;  /* 0x0b00004002067fae */ /* 0x0003e8000d101d74 */
[----:B-1-3--:R1:W2:Y:S02]  /*fb70*/  SHFL.IDX PT, R2, R20, 0x1, 0x1e1f ;  /* 0x003e1f0014027f89 */ /* 0x00a2a400000e0000 */
.L_x_12644:
        /* <DEDUP_REMOVED lines=10> */
.L_x_12561:
        /* <DEDUP_REMOVED lines=11> */
.L_x_12562:
[----:B------:R2:W-:Y:S01]  /*fcd0*/  SYNCS.ARRIVE.TRANS64.A1T0 RZ, [R0+URZ+0x19c70], RZ ;  /* 0x019c70ff00ff79a7 */ /* 0x0005e2000810003f */
[----:B------:R-:W-:Y:S05]  /*fce0*/  @!P3 BRA `(.L_x_12563) ;  /* 0x000000000004b947 */ /* 0x000fea0003800000 */
[----:B------:R-:W-:Y:S01]  /*fcf0*/  BPT.TRAP 0x1 ;  /* 0x000000040000795c */ /* 0x000fe20000300000 */
.L_x_12563:
[----:B------:R-:W3:Y:S01]  /*fd00*/  SYNCS.PHASECHK.TRANS64.TRYWAIT P0, [R0+URZ+0x19c40], R10 ;  /* 0x019c400a000075a7 */ /* 0x000ee2000800017f */
[----:B------:R-:W-:Y:S04]  /*fd10*/  BSSY B0, `(.L_x_12564) ;  /* 0x0000002000007945 */ /* 0x000fe80003800000 */
[----:B---3--:R-:W-:Y:S05]  /*fd20*/  @!P0 BRA `(.L_x_12565) ;  /* 0x00000030009c8947 */ /* 0x008fea0003800000 */
.L_x_12645:
[----:B------:R-:W-:Y:S05]  /*fd30*/  BSYNC B0 ;  /* 0x0000000000007941 */ /* 0x000fea0003800000 */
.L_x_12564:
        /* <DEDUP_REMOVED lines=40> */
.L_x_12651:
        /* <DEDUP_REMOVED lines=10> */
.L_x_12567:
        /* <DEDUP_REMOVED lines=11> */
.L_x_12568:
[----:B------:R2:W-:Y:S02]  /*10110*/  SYNCS.ARRIVE.TRANS64.A1T0 RZ, [R0+URZ+0x19c30], RZ ;  /* 0x019c30ff00ff79a7 */ /* 0x0005e4000810003f */
[----:B--23--:R-:W-:-:S05]  /*10120*/  IMAD.U32 R0, RZ, RZ, UR47 ;  /* 0x0000002fff007e24 */ /* 0x00cfca000f8e00ff */
[----:B------:R-:W-:-:S13]  /*10130*/  ISETP.NE.AND P0, PT, R0, 0x3, PT ;  /* 0x000000030000780c */ /* 0x000fda0003f05270 */
[----:B------:R-:W-:Y:S05]  /*10140*/  @!P0 BRA `(.L_x_12569) ;  /* 0x0000000000048947 */ /* 0x000fea0003800000 */
[----:B------:R-:W-:Y:S01]  /*10150*/  BPT.TRAP 0x1 ;  /* 0x000000040000795c */ /* 0x000fe20000300000 */
.L_x_12569:
[----:B------:R-:W-:Y:S01]  /*10160*/  LOP3.LUT R0, R5, 0x1, RZ, 0x3c, !PT ;  /* 0x0000000105007812 */ /* 0x000fe200078e3cff */
[----:B------:R-:W-:Y:S01]  /*10170*/  IMAD R2, R4, 0x8, R16 ;  /* 0x0000000804027824 */ /* 0x000fe200078e0210 */
[----:B------:R-:W-:Y:S02]  /*10180*/  BSSY B0, `(.L_x_12570) ;  /* 0x0000004000007945 */ /* 0x000fe40003800000 */
[----:B------:R-:W-:-:S04]  /*10190*/  SHF.L.U32 R0, R0, 0x1f, RZ ;  /* 0x0000001f00007819 */ /* 0x000fc800000006ff */
[----:B------:R-:W0:Y:S02]  /*101a0*/  SYNCS.PHASECHK.TRANS64.TRYWAIT P2, [R2+URZ+0x19c70], R0 ;  /* 0x019c7000020075a7 */ /* 0x000e24000804017f */
[----:B0-----:R-:W-:Y:S05]  /*101b0*/  @!P2 BRA `(.L_x_12571) ;  /* 0x000000300024a947 */ /* 0x001fea0003800000 */
.L_x_12652:
[----:B------:R-:W-:Y:S05]  /*101c0*/  BSYNC B0 ;  /* 0x0000000000007941 */ /* 0x000fea0003800000 */
.L_x_12570:
[----:B------:R-:W-:-:S05]  /*101d0*/  IMAD.U32 R3, RZ, RZ, UR46 ;  /* 0x0000002eff037e24 */ /* 0x000fca000f8e00ff */
[----:B------:R-:W-:-:S13]  /*101e0*/  ISETP.NE.AND P2, PT, R3, 0x3, PT ;  /* 0x000000030300780c */ /* 0x000fda0003f45270 */
[----:B------:R-:W-:Y:S05]  /*101f0*/  @!P2 BRA `(.L_x_12572) ;  /* 0x000000000004a947 */ /* 0x000fea0003800000 */
[----:B------:R-:W-:Y:S01]  /*10200*/  BPT.TRAP 0x1 ;  /* 0x000000040000795c */ /* 0x000fe20000300000 */
.L_x_12572:
[----:B------:R-:W-:Y:S01]  /*10210*/  SHF.L.U32 R3, R5, 0x1f, RZ ;  /* 0x0000001f05037819 */ /* 0x000fe200000006ff */
[----:B0-----:R-:W-:-:S03]  /*10220*/  IMAD R0, R4, 0x3000, RZ ;  /* 0x0000300004007824 */ /* 0x001fc600078e02ff */
[----:B------:R-:W0:Y:S02]  /*10230*/  SYNCS.PHASECHK.TRANS64.TRYWAIT P2, [R2+URZ+0x19c60], R3 ;  /* 0x019c6003020075a7 */ /* 0x000e24000804017f */
[----:B0-----:R-:W-:Y:S05]  /*10240*/  @!P2 BRA `(.L_x_12573) ;  /* 0x000000300014a947 */ /* 0x001fea0003800000 */
.L_x_12653:
        /* <DEDUP_REMOVED lines=51> */
[----:B------:R-:W-:Y:S02]  /*10580*/  IADD3 R4, R16, R12, R0 ;  /* 0x0000000c10047210 */ /* 0x000fe40007ffe000 */
[----:B------:R-:W-:Y:S01]  /*10590*/  MOV R12, UR46 ;  /* 0x0000002e000c7c02 */ /* 0x000fe20008000f00 */
        /* <DEDUP_REMOVED lines=16> */
.L_x_12574:
[----:B-1----:R1:W-:Y:S01]  /*106a0*/  SYNCS.ARRIVE.TRANS64.A1T0 RZ, [R2+URZ+0x19c50], RZ ;  /* 0x019c50ff02ff79a7 */ /* 0x0023e2000810003f */
[----:B------:R-:W-:Y:S06]  /*106b0*/  BAR.SYNC.DEFER_BLOCKING 0x2, 0x80 ;  /* 0x0082000000007b1d */ /* 0x000fec0000010000 */
[----:B------:R-:W-:Y:S05]  /*106c0*/  @!P0 BRA `(.L_x_12575) ;  /* 0x0000000000048947 */ /* 0x000fea0003800000 */
[----:B------:R-:W-:Y:S01]  /*106d0*/  BPT.TRAP 0x1 ;  /* 0x000000040000795c */ /* 0x000fe20000300000 */
.L_x_12575:
[----:B------:R-:W2:Y:S01]  /*106e0*/  LDL R0, [R1+0xc] ;  /* 0x00000c0001007983 */ /* 0x000ea20000100800 */
[----:B-1----:R-:W-:Y:S02]  /*106f0*/  VIADD R2, R2, 0x19c80 ;  /* 0x00019c8002027836 */ /* 0x002fe40000000000 */
[----:B------:R-:W-:Y:S02]  /*10700*/  IMAD.MOV.U32 R5, RZ, RZ, R28 ;  /* 0x000000ffff057224 */ /* 0x000fe400078e001c */
[----:B------:R-:W-:Y:S01]  /*10710*/  IMAD.MOV.U32 R4, RZ, RZ, R18 ;  /* 0x000000ffff047224 */ /* 0x000fe200078e0012 */
[----:B--2---:R-:W-:-:S04]  /*10720*/  PRMT R2, R0, 0x654, R2 ;  /* 0x0000065400027816 */ /* 0x004fc80000000002 */
[----:B------:R2:W-:Y:S01]  /*10730*/  SYNCS.ARRIVE.TRANS64.RED.A1T0 RZ, [R2+URZ], RZ ;  /* 0x000000ff02ff79a7 */ /* 0x0005e2000810043f */
[----:B------:R-:W-:Y:S05]  /*10740*/  @P1 BRA `(.L_x_12576) ;  /* 0xffffffec009c1947 */ /* 0x000fea000383ffff */
.L_x_12556:
        /* <DEDUP_REMOVED lines=19> */
.L_x_12578:
[----:B------:R-:W-:Y:S05]  /*10880*/  BSYNC B0 ;  /* 0x0000000000007941 */ /* 0x000fea0003800000 */
.L_x_12577:
[----:B------:R-:W-:Y:S05]  /*10890*/  @!P0 BRA `(.L_x_12579) ;  /* 0x0000000000048947 */ /* 0x000fea0003800000 */
[----:B------:R-:W-:Y:S01]  /*108a0*/  BPT.TRAP 0x1 ;  /* 0x000000040000795c */ /* 0x000fe20000300000 */
.L_x_12579:
[----:B0-----:R-:W-:Y:S01]  /*108b0*/  LOP3.LUT R3, R28, 0x1, RZ, 0x3c, !PT ;  /* 0x000000011c037812 */ /* 0x001fe200078e3cff */
[----:B------:R-:W-:Y:S01]  /*108c0*/  IMAD R0, R18, 0x8, R16 ;  /* 0x0000000812007824 */ /* 0x000fe200078e0210 */
[----:B------:R-:W-:Y:S02]  /*108d0*/  BSSY B0, `(.L_x_12580) ;  /* 0x0000004000007945 */ /* 0x000fe40003800000 */
[----:B------:R-:W-:-:S04]  /*108e0*/  SHF.L.U32 R3, R3, 0x1f, RZ ;  /* 0x0000001f03037819 */ /* 0x000fc800000006ff */
[----:B------:R-:W0:Y:S02]  /*108f0*/  SYNCS.PHASECHK.TRANS64.TRYWAIT P1, [R0+URZ+0x19c70], R3 ;  /* 0x019c7003000075a7 */ /* 0x000e24000802017f */
[----:B0-----:R-:W-:Y:S05]  /*10900*/  @!P1 BRA `(.L_x_12581) ;  /* 0x0000002800789947 */ /* 0x001fea0003800000 */
.L_x_12654:
[----:B------:R-:W-:Y:S05]  /*10910*/  BSYNC B0 ;  /* 0x0000000000007941 */ /* 0x000fea0003800000 */
.L_x_12580:
[----:B------:R-:W-:-:S05]  /*10920*/  IMAD.U32 R2, RZ, RZ, UR46 ;  /* 0x0000002eff027e24 */ /* 0x000fca000f8e00ff */
[----:B------:R-:W-:-:S13]  /*10930*/  ISETP.NE.AND P1, PT, R2, 0x3, PT ;  /* 0x000000030200780c */ /* 0x000fda0003f25270 */
[----:B------:R-:W-:Y:S05]  /*10940*/  @!P1 BRA `(.L_x_12582) ;  /* 0x0000000000049947 */ /* 0x000fea0003800000 */
[----:B------:R-:W-:Y:S01]  /*10950*/  BPT.TRAP 0x1 ;  /* 0x000000040000795c */ /* 0x000fe20000300000 */
.L_x_12582:
[----:B0-----:R-:W-:-:S04]  /*10960*/  SHF.L.U32 R3, R28, 0x1f, RZ ;  /* 0x0000001f1c037819 */ /* 0x001fc800000006ff */
[----:B------:R-:W0:Y:S02]  /*10970*/  SYNCS.PHASECHK.TRANS64.TRYWAIT P1, [R0+URZ+0x19c60], R3 ;  /* 0x019c6003000075a7 */ /* 0x000e24000802017f */
[----:B0-----:R-:W-:Y:S05]  /*10980*/  @!P1 BRA `(.L_x_12583) ;  /* 0x00000028006c9947 */ /* 0x001fea0003800000 */
.L_x_12655:
        /* <DEDUP_REMOVED lines=70> */
.L_x_12584:
[----:B-1----:R1:W-:Y:S01]  /*10df0*/  SYNCS.ARRIVE.TRANS64.A1T0 RZ, [R0+URZ+0x19c50], RZ ;  /* 0x019c50ff00ff79a7 */ /* 0x0023e2000810003f */
[----:B------:R-:W-:Y:S06]  /*10e00*/  BAR.SYNC.DEFER_BLOCKING 0x2, 0x80 ;  /* 0x0082000000007b1d */ /* 0x000fec0000010000 */
[----:B------:R-:W-:Y:S05]  /*10e10*/  @!P0 BRA `(.L_x_12585) ;  /* 0x0000000000048947 */ /* 0x000fea0003800000 */
[----:B------:R-:W-:Y:S01]  /*10e20*/  BPT.TRAP 0x1 ;  /* 0x000000040000795c */ /* 0x000fe20000300000 */
.L_x_12585:
        /* <DEDUP_REMOVED lines=9> */
.L_x_12526:
[----:B------:R-:W-:Y:S05]  /*10ec0*/  BSYNC B7 ;  /* 0x0000000000077941 */ /* 0x000fea0003800000 */
.L_x_12524:
        /* <DEDUP_REMOVED lines=13> */
.L_x_12586:
[----:B------:R-:W1:Y:S01]  /*10fa0*/  S2R R0, SR_TID.X ;  /* 0x0000000000007919 */ /* 0x000e620000002100 */
[----:B------:R-:W-:Y:S01]  /*10fb0*/  ULDC UR4, c[0x0][0xc3c] ;  /* 0x00030f0000047ab9 */ /* 0x000fe20000000800 */
[----:B------:R-:W-:Y:S01]  /*10fc0*/  IMAD.MOV.U32 R25, RZ, RZ, RZ ;  /* 0x000000ffff197224 */ /* 0x000fe200078e00ff */
        /* <DEDUP_REMOVED lines=26> */
[----:B------:R-:W-:Y:S04]  /*11170*/  SHFL.IDX PT, R2, R24, 0x1, 0x1f ;  /* 0x00201f0018027f89 */ /* 0x000fe800000e0000 */
[----:B------:R-:W2:Y:S02]  /*11180*/  SHFL.UP PT, R0, R7, 0x10, RZ ;  /* 0x0600000007007989 */ /* 0x000ea400000e00ff */
[----:B--2---:R-:W-:-:S05]  /*11190*/  SEL R0, R0, RZ, P5 ;  /* 0x000000ff00007207 */ /* 0x004fca0002800000 */
[----:B------:R-:W-:Y:S02]  /*111a0*/  IMAD.IADD R6, R7, 0x1, R0 ;  /* 0x0000000107067824 */ /* 0x000fe400078e0200 */
[----:B------:R-:W-:Y:S04]  /*111b0*/  SHFL.IDX PT, R0, R24, RZ, 0x1f ;  /* 0x00001fff18007589 */ /* 0x000fe800000e0000 */
[----:B------:R-:W1:Y:S02]  /*111c0*/  SHFL.IDX PT, R5, R6, 0x1f, 0x1f ;  /* 0x03e01f0006057f89 */ /* 0x000e6400000e0000 */
[----:B-1----:R-:W-:-:S04]  /*111d0*/  IMAD R5, R5, R4, RZ ;  /* 0x0000000405057224 */ /* 0x002fc800078e02ff */
[----:B------:R-:W-:-:S05]  /*111e0*/  IMAD.IADD R24, R2, 0x1, R5 ;  /* 0x0000000102187824 */ /* 0x000fca00078e0205 */
[----:B------:R-:W-:-:S13]  /*111f0*/  ISETP.GT.AND P6, PT, R24, R0, PT ;  /* 0x000000001800720c */ /* 0x000fda0003fc4270 */
[----:B------:R-:W-:Y:S05]  /*11200*/  @P6 BRA `(.L_x_12588) ;  /* 0x0000000000946947 */ /* 0x000fea0003800000 */
.L_x_12592:
[----:B------:R-:W-:-:S04]  /*11210*/  UIADD3 UR40, UR40, 0x1f, URZ ;  /* 0x0000001f28287890 */ /* 0x000fc8000fffe03f */
[----:B------:R-:W-:-:S06]  /*11220*/  UISETP.GE.AND UP0, UPT, UR40, UR4, UPT ;  /* 0x000000042800728c */ /* 0x000fcc000bf06270 */
[----:B------:R-:W-:-:S13]  /*11230*/  PLOP3.LUT P6, PT, PT, PT, UP0, 0x40, 0x0 ;  /* 0x000000000000781c */ /* 0x000fda0003fce808 */
[----:B------:R-:W-:Y:S05]  /*11240*/  @!P6 BRA `(.L_x_12589) ;  /* 0x0000000400c8e947 */ /* 0x000fea0003800000 */
[----:B------:R-:W1:Y:S01]  /*11250*/  S2R R2, SR_TID.X ;  /* 0x0000000000027919 */ /* 0x000e620000002100 */
[----:B------:R-:W-:Y:S01]  /*11260*/  BSSY B0, `(.L_x_12590) ;  /* 0x0000009000007945 */ /* 0x000fe20003800000 */
[----:B------:R-:W-:Y:S01]  /*11270*/  IMAD.MOV.U32 R25, RZ, RZ, RZ ;  /* 0x000000ffff197224 */ /* 0x000fe200078e00ff */
[----:B-1----:R-:W-:-:S05]  /*11280*/  LOP3.LUT R2, R2, 0x1f, RZ, 0xc0, !PT ;  /* 0x0000001f02027812 */ /* 0x002fca00078ec0ff */
[----:B------:R-:W-:-:S05]  /*11290*/  VIADD R5, R2, UR40 ;  /* 0x0000002802057c36 */ /* 0x000fca0008000000 */
[----:B------:R-:W-:-:S13]  /*112a0*/  ISETP.GE.OR P6, PT, R5, UR4, !P0 ;  /* 0x0000000405007c0c */ /* 0x000fda000c7c6670 */
[----:B------:R-:W-:Y:S05]  /*112b0*/  @P6 BRA `(.L_x_12591) ;  /* 0x00000000000c6947 */ /* 0x000fea0003800000 */
[----:B------:R-:W1:Y:S02]  /*112c0*/  LDC.64 R2, c[0x0][0xc80] ;  /* 0x00032000ff027b82 */ /* 0x000e640000000a00 */
[----:B-1----:R-:W-:-:S05]  /*112d0*/  IMAD.WIDE R2, R5, 0x4, R2 ;  /* 0x0000000405027825 */ /* 0x002fca00078e0202 */
[----:B------:R1:W5:Y:S02]  /*112e0*/  LDG.E R25, desc[UR52][R2.64] ;  /* 0x0000003402197981 */ /* 0x000364000c1e1900 */
.L_x_12591:
[----:B------:R-:W-:Y:S05]  /*112f0*/  BSYNC B0 ;  /* 0x0000000000007941 */ /* 0x000fea0003800000 */
.L_x_12590:
[----:B-1---5:R-:W1:Y:S02]  /*11300*/  SHFL.UP PT, R2, R25, 0x1, RZ ;  /* 0x0420000019027989 */ /* 0x022e6400000e00ff */
        /* <DEDUP_REMOVED lines=12> */
[----:B-1----:R-:W-:Y:S02]  /*113d0*/  SEL R7, R4, RZ, P5 ;  /* 0x000000ff04077207 */ /* 0x002fe40002800000 */
[----:B------:R-:W1:Y:S03]  /*113e0*/  LDC R4, c[0x0][0xc38] ;  /* 0x00030e00ff047b82 */ /* 0x000e660000000800 */
[----:B------:R-:W-:-:S05]  /*113f0*/  IMAD.IADD R6, R6, 0x1, R7 ;  /* 0x0000000106067824 */ /* 0x000fca00078e0207 */
[----:B------:R-:W1:Y:S02]  /*11400*/  SHFL.IDX PT, R7, R6, 0x1f, 0x1f ;  /* 0x03e01f0006077f89 */ /* 0x000e6400000e0000 */
[----:B-1----:R-:W-:-:S04]  /*11410*/  IMAD R7, R7, R4, RZ ;  /* 0x0000000407077224 */ /* 0x002fc800078e02ff */
[----:B------:R-:W-:-:S05]  /*11420*/  IMAD.IADD R24, R7, 0x1, R24 ;  /* 0x0000000107187824 */ /* 0x000fca00078e0218 */
[----:B------:R-:W-:-:S13]  /*11430*/  ISETP.GT.AND P6, PT, R24, R0, PT ;  /* 0x000000001800720c */ /* 0x000fda0003fc4270 */
[----:B------:R-:W-:Y:S05]  /*11440*/  @!P6 BRA `(.L_x_12592) ;  /* 0xfffffffc0070e947 */ /* 0x000fea000383ffff */
[----:B------:R-:W-:-:S07]  /*11450*/  IMAD.MOV.U32 R5, RZ, RZ, R7 ;  /* 0x000000ffff057224 */ /* 0x000fce00078e0007 */
.L_x_12588:
        /* <DEDUP_REMOVED lines=10> */
[----:B------:R1:W2:Y:S01]  /*11500*/  LDG.E R7, desc[UR52][R2.64] ;  /* 0x0000003402077981 */ /* 0x0002a2000c1e1900 */
[----:B0-----:R-:W-:Y:S01]  /*11510*/  IMAD.U32 R10, RZ, RZ, UR6 ;  /* 0x00000006ff0a7e24 */ /* 0x001fe2000f8e00ff */
[----:B------:R-:W-:-:S04]  /*11520*/  ISETP.NE.AND P0, PT, RZ, UR7, PT ;  /* 0x00000007ff007c0c */ /* 0x000fc8000bf05270 */
[----:B------:R-:W2:Y:S01]  /*11530*/  SHFL.IDX PT, R25, R25, R10, 0x1f ;  /* 0x00001f0a19197589 */ /* 0x000ea200000e0000 */
[----:B-1----:R-:W-:Y:S02]  /*11540*/  IMAD.MOV.U32 R2, RZ, RZ, RZ ;  /* 0x000000ffff027224 */ /* 0x002fe400078e00ff */
[----:B--2---:R-:W-:-:S05]  /*11550*/  IMAD R5, R25, R7, RZ ;  /* 0x0000000719057224 */ /* 0x004fca00078e02ff */
[----:B------:R-:W-:Y:S01]  /*11560*/  IABS R8, R5 ;  /* 0x0000000500087213 */ /* 0x000fe20000000000 */
[----:B------:R-:W-:Y:S06]  /*11570*/  @!P0 BRA `(.L_x_12593) ;  /* 0x00000000000c8947 */ /* 0x000fec0003800000 */
[----:B------:R-:W-:-:S06]  /*11580*/  UIADD3 UR4, UR6, -0x1, URZ ;  /* 0xffffffff06047890 */ /* 0x000fcc000fffe03f */
[----:B------:R-:W-:-:S06]  /*11590*/  IMAD.U32 R2, RZ, RZ, UR4 ;  /* 0x00000004ff027e24 */ /* 0x000fcc000f8e00ff */
[----:B------:R0:W1:Y:S02]  /*115a0*/  SHFL.IDX PT, R2, R6, R2, 0x1f ;  /* 0x00001f0206027589 */ /* 0x00006400000e0000 */
.L_x_12593:
[----:B------:R-:W2:Y:S01]  /*115b0*/  I2F.RP R3, R8 ;  /* 0x0000000800037306 */ /* 0x000ea20000209400 */
[----:B-1----:R-:W-:-:S04]  /*115c0*/  IMAD R24, R2, R4, R24 ;  /* 0x0000000402187224 */ /* 0x002fc800078e0218 */
[----:B------:R-:W-:-:S03]  /*115d0*/  IMAD.IADD R0, R0, 0x1, -R24 ;  /* 0x0000000100007824 */ /* 0x000fc600078e0a18 */
[----:B--2---:R-:W1:Y:S02]  /*115e0*/  MUFU.RCP R3, R3 ;  /* 0x0000000300037308 */ /* 0x004e640000001000 */
[----:B-1----:R-:W-:-:S06]  /*115f0*/  VIADD R3, R3, 0xffffffe ;  /* 0x0ffffffe03037836 */ /* 0x002fcc0000000000 */
[----:B------:R-:W1:Y:S02]  /*11600*/  F2I.FTZ.U32.TRUNC.NTZ R3, R3 ;  /* 0x0000000300037305 */ /* 0x000e64000021f000 */
[----:B-1----:R-:W-:-:S04]  /*11610*/  IMAD.MOV R2, RZ, RZ, -R3 ;  /* 0x000000ffff027224 */ /* 0x002fc800078e0a03 */
[----:B0-----:R-:W-:Y:S02]  /*11620*/  IMAD R6, R2, R8, RZ ;  /* 0x0000000802067224 */ /* 0x001fe400078e02ff */
        /* <DEDUP_REMOVED lines=52> */
.L_x_12589:
[----:B------:R-:W-:Y:S01]  /*11970*/  IMAD.MOV.U32 R24, RZ, RZ, R0 ;  /* 0x000000ffff187224 */ /* 0x000fe200078e0000 */
[----:B------:R-:W-:Y:S01]  /*11980*/  ULDC UR40, c[0x0][0xc3c] ;  /* 0x00030f0000287ab9 */ /* 0x000fe20000000800 */
[----:B------:R-:W-:Y:S02]  /*11990*/  IMAD.MOV.U32 R25, RZ, RZ, RZ ;  /* 0x000000ffff197224 */ /* 0x000fe400078e00ff */
[----:B------:R-:W-:-:S07]  /*119a0*/  IMAD.MOV.U32 R26, RZ, RZ, RZ ;  /* 0x000000ffff1a7224 */ /* 0x000fce00078e00ff */
.L_x_12594:
        /* <DEDUP_REMOVED lines=10> */
[----:B------:R1:W-:Y:S01]  /*11a50*/  @!P0 STS.128 [R16+0x19cd0], R24 ;  /* 0x019cd01810008388 */ /* 0x0003e20000000c00 */
[----:B------:R-:W-:Y:S06]  /*11a60*/  BAR.ARV 0x5, 0x200 ;  /* 0x0148000000007b1d */ /* 0x000fec0000002000 */
.L_x_12587:
[----:B------:R-:W-:Y:S02]  /*11a70*/  ULDC UR4, c[0x0][0xc3c] ;  /* 0x00030f0000047ab9 */ /* 0x000fe40000000800 */
[----:B------:R-:W-:-:S06]  /*11a80*/  UISETP.GE.AND UP0, UPT, UR40, UR4, UPT ;  /* 0x000000042800728c */ /* 0x000fcc000bf06270 */
[----:B------:R-:W-:-:S13]  /*11a90*/  PLOP3.LUT P0, PT, PT, PT, UP0, 0x80, 0x0 ;  /* 0x000000000000781c */ /* 0x000fda0003f0f008 */
[----:B------:R-:W-:Y:S05]  /*11aa0*/  @!P0 BRA `(.L_x_12595) ;  /* 0xffffffb000fc8947 */ /* 0x000fea000383ffff */
.L_x_12520:
        /* <DEDUP_REMOVED lines=12> */
.L_x_12656:
[----:B------:R-:W-:Y:S05]  /*11b70*/  BSYNC B0 ;  /* 0x0000000000007941 */ /* 0x000fea0003800000 */
.L_x_12596:
[----:B------:R-:W-:-:S03]  /*11b80*/  UMOV UR4, 0xffffffff ;  /* 0xffffffff00047882 */ /* 0x000fc60000000000 */
[----:B------:R-:W-:Y:S05]  /*11b90*/  BRA.DIV UR4, `(.L_x_12598) ;  /* 0x0000001a04107947 */ /* 0x000fea000b800000 */
[----:B-1----:R-:W1:Y:S02]  /*11ba0*/  S2R R0, SR_TID.X ;  /* 0x0000000000007919 */ /* 0x002e640000002100 */
[----:B-1----:R-:W-:-:S04]  /*11bb0*/  SHF.R.U32.HI R0, RZ, 0x5, R0 ;  /* 0x00000005ff007819 */ /* 0x002fc80000011600 */
[----:B------:R-:W-:-:S05]  /*11bc0*/  LOP3.LUT R0, R0, 0x3, RZ, 0xc0, !PT ;  /* 0x0000000300007812 */ /* 0x000fca00078ec0ff */
[----:B------:R1:W2:Y:S02]  /*11bd0*/  SHFL.IDX PT, R14, R0, RZ, 0x1f ;  /* 0x00001fff000e7589 */ /* 0x0002a400000e0000 */
.L_x_12659:
[----:B--2---:R-:W-:Y:S01]  /*11be0*/  ISETP.NE.AND P0, PT, R14, RZ, PT ;  /* 0x000000ff0e00720c */ /* 0x004fe20003f05270 */
[----:B------:R-:W-:-:S12]  /*11bf0*/  BSSY B0, `(.L_x_12599) ;  /* 0x000002c000007945 */ /* 0x000fd80003800000 */
[----:B------:R-:W-:Y:S05]  /*11c00*/  @P0 BRA `(.L_x_12600) ;  /* 0x0000000000a80947 */ /* 0x000fea0003800000 */
[----:B------:R-:W-:-:S03]  /*11c10*/  UMOV UR4, 0xffffffff ;  /* 0xffffffff00047882 */ /* 0x000fc60000000000 */
[----:B------:R-:W-:Y:S05]  /*11c20*/  BRA.DIV UR4, `(.L_x_12601) ;  /* 0x0000001a04207947 */ /* 0x000fea000b800000 */
[----:B------:R-:W-:-:S13]  /*11c30*/  ELECT P6, URZ, PT ;  /* 0x00000000003f782f */ /* 0x000fda00038c0000 */
.L_x_12662:
[----:B------:R-:W-:Y:S05]  /*11c40*/  @!P6 BRA `(.L_x_12600) ;  /* 0x000000000098e947 */ /* 0x000fea0003800000 */
[----:B------:R-:W-:-:S06]  /*11c50*/  ULOP3.LUT UR4, UR39, 0x2, URZ, 0xfc, !UPT ;  /* 0x0000000227047892 */ /* 0x000fcc000f8efc3f */
[----:B-1----:R-:W-:-:S05]  /*11c60*/  IMAD.U32 R0, RZ, RZ, UR4 ;  /* 0x00000004ff007e24 */ /* 0x002fca000f8e00ff */
[----:B------:R-:W-:-:S13]  /*11c70*/  ISETP.NE.AND P0, PT, R0, 0x3, PT ;  /* 0x000000030000780c */ /* 0x000fda0003f05270 */
[----:B------:R-:W-:Y:S05]  /*11c80*/  @!P0 BRA `(.L_x_12602) ;  /* 0x0000000000048947 */ /* 0x000fea0003800000 */
[----:B------:R-:W-:Y:S01]  /*11c90*/  BPT.TRAP 0x1 ;  /* 0x000000040000795c */ /* 0x000fe20000300000 */
.L_x_12602:
[----:B------:R-:W-:Y:S01]  /*11ca0*/  IMAD R5, R18, 0x8, R7 ;  /* 0x0000000812057824 */ /* 0x000fe200078e0207 */
[----:B------:R-:W-:Y:S01]  /*11cb0*/  SHF.L.U32 R0, R28, 0x1f, RZ ;  /* 0x0000001f1c007819 */ /* 0x000fe200000006ff */
[----:B------:R-:W-:-:S03]  /*11cc0*/  VIADD R18, R18, 0x1 ;  /* 0x0000000112127836 */ /* 0x000fc60000000000 */
[----:B------:R-:W1:Y:S02]  /*11cd0*/  SYNCS.PHASECHK.TRANS64.TRYWAIT P1, [R5+URZ+0x19c40], R0 ;  /* 0x019c4000050075a7 */ /* 0x000e64000802017f */
[----:B------:R-:W-:-:S04]  /*11ce0*/  ISETP.NE.AND P2, PT, R18, 0x2, PT ;  /* 0x000000021200780c */ /* 0x000fc80003f45270 */
[----:B------:R-:W-:Y:S01]  /*11cf0*/  SEL R3, RZ, 0x1, P2 ;  /* 0x00000001ff037807 */ /* 0x000fe20001000000 */
[----:B-1----:R-:W-:Y:S08]  /*11d00*/  @!P1 BRA `(.L_x_12603) ;  /* 0x0000001800089947 */ /* 0x002ff00003800000 */
.L_x_12663:
[----:B------:R-:W-:Y:S02]  /*11d10*/  SEL R18, R18, RZ, P2 ;  /* 0x000000ff12127207 */ /* 0x000fe40001000000 */
[----:B------:R-:W-:Y:S01]  /*11d20*/  LOP3.LUT R2, R28, R3, RZ, 0x3c, !PT ;  /* 0x000000031c027212 */ /* 0x000fe200078e3cff */
[----:B------:R-:W-:Y:S06]  /*11d30*/  @!P0 BRA `(.L_x_12604) ;  /* 0x0000000000048947 */ /* 0x000fec0003800000 */
[----:B------:R-:W-:Y:S01]  /*11d40*/  BPT.TRAP 0x1 ;  /* 0x000000040000795c */ /* 0x000fe20000300000 */
.L_x_12604:
[----:B------:R-:W-:Y:S01]  /*11d50*/  IMAD R3, R18, 0x8, R7 ;  /* 0x0000000812037824 */ /* 0x000fe200078e0207 */
[----:B------:R-:W-:-:S04]  /*11d60*/  SHF.L.U32 R2, R2, 0x1f, RZ ;  /* 0x0000001f02027819 */ /* 0x000fc800000006ff */
[----:B------:R-:W2:Y:S02]  /*11d70*/  SYNCS.PHASECHK.TRANS64.TRYWAIT P1, [R3+URZ+0x19c40], R2 ;  /* 0x019c4002030075a7 */ /* 0x000ea4000802017f */
[----:B--2---:R-:W-:Y:S05]  /*11d80*/  @!P1 BRA `(.L_x_12605) ;  /* 0x0000001400fc9947 */ /* 0x004fea0003800000 */
.L_x_12664:
[----:B------:R-:W-:Y:S05]  /*11d90*/  @!P0 BRA `(.L_x_12606) ;  /* 0x0000000000048947 */ /* 0x000fea0003800000 */
[----:B------:R-:W-:Y:S01]  /*11da0*/  BPT.TRAP 0x1 ;  /* 0x000000040000795c */ /* 0x000fe20000300000 */
.L_x_12606:
[----:B------:R-:W3:Y:S02]  /*11db0*/  SYNCS.PHASECHK.TRANS64.TRYWAIT P1, [R5+URZ+0x19c60], R0 ;  /* 0x019c6000050075a7 */ /* 0x000ee4000802017f */
[----:B---3--:R-:W-:Y:S05]  /*11dc0*/  @!P1 BRA `(.L_x_12607) ;  /* 0x0000001800009947 */ /* 0x008fea0003800000 */
.L_x_12665:
[----:B------:R-:W-:Y:S05]  /*11dd0*/  @!P0 BRA `(.L_x_12608) ;  /* 0x0000000000048947 */ /* 0x000fea0003800000 */
[----:B------:R-:W-:Y:S01]  /*11de0*/  BPT.TRAP 0x1 ;  /* 0x000000040000795c */ /* 0x000fe20000300000 */
.L_x_12608:
[----:B------:R-:W4:Y:S02]  /*11df0*/  SYNCS.PHASECHK.TRANS64.TRYWAIT P1, [R3+URZ+0x19c60], R2 ;  /* 0x019c6002030075a7 */ /* 0x000f24000802017f */
[----:B----4-:R-:W-:Y:S05]  /*11e00*/  @!P1 BRA `(.L_x_12609) ;  /* 0x0000001800049947 */ /* 0x010fea0003800000 */
.L_x_12666:
[----:B------:R-:W-:Y:S05]  /*11e10*/  @!P0 BRA `(.L_x_12610) ;  /* 0x0000000000048947 */ /* 0x000fea0003800000 */
[----:B------:R-:W-:Y:S01]  /*11e20*/  BPT.TRAP 0x1 ;  /* 0x000000040000795c */ /* 0x000fe20000300000 */
.L_x_12610:
[----:B------:R-:W0:Y:S02]  /*11e30*/  SYNCS.PHASECHK.TRANS64.TRYWAIT P1, [R5+URZ+0x19c80], R0 ;  /* 0x019c8000050075a7 */ /* 0x000e24000802017f */
[----:B0-----:R-:W-:Y:S05]  /*11e40*/  @!P1 BRA `(.L_x_12611) ;  /* 0x0000001800089947 */ /* 0x001fea0003800000 */
.L_x_12667:
[----:B------:R-:W-:Y:S05]  /*11e50*/  @!P0 BRA `(.L_x_12612) ;  /* 0x0000000000048947 */ /* 0x000fea0003800000 */
[----:B------:R-:W-:Y:S01]  /*11e60*/  BPT.TRAP 0x1 ;  /* 0x000000040000795c */ /* 0x000fe20000300000 */
.L_x_12612:
[----:B------:R0:W0:Y:S02]  /*11e70*/  SYNCS.PHASECHK.TRANS64.TRYWAIT P0, [R3+URZ+0x19c80], R2 ;  /* 0x019c8002030075a7 */ /* 0x000024000800017f */
[----:B0-----:R-:W-:Y:S05]  /*11e80*/  @!P0 NANOSLEEP.SYNCS 0x989680 ;  /* 0x009896800000895d */ /* 0x001fea0003900000 */
[----:B------:R-:W0:Y:S02]  /*11e90*/  @!P0 SYNCS.PHASECHK.TRANS64 P0, [R3+URZ+0x19c80], R2 ;  /* 0x019c8002030085a7 */ /* 0x000e24000800007f */
[----:B0-----:R-:W-:Y:S05]  /*11ea0*/  @!P0 BRA `(.L_x_12612) ;  /* 0xfffffffc00f08947 */ /* 0x001fea000383ffff */
.L_x_12600:
[----:B------:R-:W-:Y:S05]  /*11eb0*/  BSYNC B0 ;  /* 0x0000000000007941 */ /* 0x000fea0003800000 */
.L_x_12599:
[----:B------:R-:W-:Y:S05]  /*11ec0*/  EXIT ;  /* 0x000000000000794d */ /* 0x000fea0003800000 */
.L_x_12465:
[----:B0-----:R-:W-:-:S04]  /*11ed0*/  IMAD.U32 R3, RZ, RZ, UR46 ;  /* 0x0000002eff037e24 */ /* 0x001fc8000f8e00ff */
[----:B------:R0:W1:Y:S03]  /*11ee0*/  SYNCS.PHASECHK.TRANS64.TRYWAIT P1, [R3+URZ+0x19c00], R6 ;  /* 0x019c0006030075a7 */ /* 0x000066000802017f */
[----:B-1----:R-:W-:Y:S05]  /*11ef0*/  @!P1 NANOSLEEP.SYNCS 0x989680 ;  /* 0x009896800000995d */ /* 0x002fea0003900000 */
[----:B------:R-:W1:Y:S02]  /*11f00*/  @!P1 SYNCS.PHASECHK.TRANS64 P1, [R3+URZ+0x19c00], R6 ;  /* 0x019c0006030095a7 */ /* 0x000e64000802007f */
[----:B-1----:R-:W-:Y:S05]  /*11f10*/  @!P1 BRA `(.L_x_12465) ;  /* 0xfffffffc00ec9947 */ /* 0x002fea000383ffff */
[----:B------:R-:W-:Y:S05]  /*11f20*/  BRA `(.L_x_12613) ;  /* 0xfffffef800b87947 */ /* 0x000fea000383ffff */
.L_x_12469:
[----:B-1----:R1:W2:Y:S02]  /*11f30*/  SYNCS.PHASECHK.TRANS64.TRYWAIT P1, [R2+URZ+0x19c30], R3 ;  /* 0x019c3003020075a7 */ /* 0x0022a4000802017f */
[----:B--2---:R-:W-:Y:S05]  /*11f40*/  @!P1 NANOSLEEP.SYNCS 0x989680 ;  /* 0x009896800000995d */ /* 0x004fea0003900000 */
[----:B------:R-:W2:Y:S02]  /*11f50*/  @!P1 SYNCS.PHASECHK.TRANS64 P1, [R2+URZ+0x19c30], R3 ;  /* 0x019c3003020095a7 */ /* 0x000ea4000802007f */
[----:B--2---:R-:W-:Y:S05]  /*11f60*/  @!P1 BRA `(.L_x_12469) ;  /* 0xfffffffc00f09947 */ /* 0x004fea000383ffff */
[----:B------:R-:W-:Y:S05]  /*11f70*/  BRA `(.L_x_12468) ;  /* 0xfffffef800d47947 */ /* 0x000fea000383ffff */
.L_x_12475:
[----:B-1----:R-:W-:-:S04]  /*11f80*/  IMAD.U32 R7, RZ, RZ, UR19 ;  /* 0x00000013ff077e24 */ /* 0x002fc8000f8e00ff */
[----:B------:R1:W2:Y:S03]  /*11f90*/  SYNCS.PHASECHK.TRANS64.TRYWAIT P1, [R7+URZ+0x19c30], R6 ;  /* 0x019c3006070075a7 */ /* 0x0002a6000802017f */
[----:B--2---:R-:W-:Y:S05]  /*11fa0*/  @!P1 NANOSLEEP.SYNCS 0x989680 ;  /* 0x009896800000995d */ /* 0x004fea0003900000 */
[----:B------:R-:W2:Y:S02]  /*11fb0*/  @!P1 SYNCS.PHASECHK.TRANS64 P1, [R7+URZ+0x19c30], R6 ;  /* 0x019c3006070095a7 */ /* 0x000ea4000802007f */
[----:B--2---:R-:W-:Y:S05]  /*11fc0*/  @!P1 BRA `(.L_x_12475) ;  /* 0xfffffffc00ec9947 */ /* 0x004fea000383ffff */
[----:B------:R-:W-:Y:S05]  /*11fd0*/  BRA `(.L_x_12474) ;  /* 0xffffff2400407947 */ /* 0x000fea000383ffff */
.L_x_12479:
[----:B-1----:R-:W-:-:S04]  /*11fe0*/  IMAD.U32 R7, RZ, RZ, UR11 ;  /* 0x0000000bff077e24 */ /* 0x002fc8000f8e00ff */
[----:B------:R1:W2:Y:S03]  /*11ff0*/  SYNCS.PHASECHK.TRANS64.TRYWAIT P1, [R7+URZ+0x19c50], R6 ;  /* 0x019c5006070075a7 */ /* 0x0002a6000802017f */
[----:B--2---:R-:W-:Y:S05]  /*12000*/  @!P1 NANOSLEEP.SYNCS 0x989680 ;  /* 0x009896800000995d */ /* 0x004fea0003900000 */
[----:B------:R-:W2:Y:S02]  /*12010*/  @!P1 SYNCS.PHASECHK.TRANS64 P1, [R7+URZ+0x19c50], R6 ;  /* 0x019c5006070095a7 */ /* 0x000ea4000802007f */
[----:B--2---:R-:W-:Y:S05]  /*12020*/  @!P1 BRA `(.L_x_12479) ;  /* 0xfffffffc00ec9947 */ /* 0x004fea000383ffff */
[----:B------:R-:W-:Y:S05]  /*12030*/  BRA `(.L_x_12478) ;  /* 0xffffff2400907947 */ /* 0x000fea000383ffff */
.L_x_12487:
[----:B-1----:R-:W-:-:S04]  /*12040*/  IMAD.U32 R7, RZ, RZ, UR6 ;  /* 0x00000006ff077e24 */ /* 0x002fc8000f8e00ff */
[----:B------:R1:W2:Y:S03]  /*12050*/  SYNCS.PHASECHK.TRANS64.TRYWAIT P1, [R7+URZ+0x19c30], R6 ;  /* 0x019c3006070075a7 */ /* 0x0002a6000802017f */
[----:B--2---:R-:W-:Y:S05]  /*12060*/  @!P1 NANOSLEEP.SYNCS 0x989680 ;  /* 0x009896800000995d */ /* 0x004fea0003900000 */
[----:B------:R-:W2:Y:S02]  /*12070*/  @!P1 SYNCS.PHASECHK.TRANS64 P1, [R7+URZ+0x19c30], R6 ;  /* 0x019c3006070095a7 */ /* 0x000ea4000802007f */
[----:B--2---:R-:W-:Y:S05]  /*12080*/  @!P1 BRA `(.L_x_12487) ;  /* 0xfffffffc00ec9947 */ /* 0x004fea000383ffff */
[----:B------:R-:W-:Y:S05]  /*12090*/  BRA `(.L_x_12486) ;  /* 0xffffff5000687947 */ /* 0x000fea000383ffff */
.L_x_12491:
[----:B-1----:R-:W-:-:S04]  /*120a0*/  IMAD.U32 R7, RZ, RZ, UR11 ;  /* 0x0000000bff077e24 */ /* 0x002fc8000f8e00ff */
[----:B------:R1:W2:Y:S03]  /*120b0*/  SYNCS.PHASECHK.TRANS64.TRYWAIT P1, [R7+URZ+0x19c50], R6 ;  /* 0x019c5006070075a7 */ /* 0x0002a6000802017f */
[----:B--2---:R-:W-:Y:S05]  /*120c0*/  @!P1 NANOSLEEP.SYNCS 0x989680 ;  /* 0x009896800000995d */ /* 0x004fea0003900000 */
[----:B------:R-:W2:Y:S02]  /*120d0*/  @!P1 SYNCS.PHASECHK.TRANS64 P1, [R7+URZ+0x19c50], R6 ;  /* 0x019c5006070095a7 */ /* 0x000ea4000802007f */
[----:B--2---:R-:W-:Y:S05]  /*120e0*/  @!P1 BRA `(.L_x_12491) ;  /* 0xfffffffc00ec9947 */ /* 0x004fea000383ffff */
[----:B------:R-:W-:Y:S05]  /*120f0*/  BRA `(.L_x_12490) ;  /* 0xffffff5000b87947 */ /* 0x000fea000383ffff */
.L_x_12498:
[----:B-1----:R-:W-:-:S04]  /*12100*/  IMAD.U32 R5, RZ, RZ, UR14 ;  /* 0x0000000eff057e24 */ /* 0x002fc8000f8e00ff */
[----:B------:R1:W2:Y:S03]  /*12110*/  SYNCS.PHASECHK.TRANS64.TRYWAIT P1, [R5+URZ+0x19c50], R0 ;  /* 0x019c5000050075a7 */ /* 0x0002a6000802017f */
[----:B--2---:R-:W-:Y:S05]  /*12120*/  @!P1 NANOSLEEP.SYNCS 0x989680 ;  /* 0x009896800000995d */ /* 0x004fea0003900000 */
[----:B------:R-:W2:Y:S02]  /*12130*/  @!P1 SYNCS.PHASECHK.TRANS64 P1, [R5+URZ+0x19c50], R0 ;  /* 0x019c5000050095a7 */ /* 0x000ea4000802007f */
[----:B--2---:R-:W-:Y:S05]  /*12140*/  @!P1 BRA `(.L_x_12498) ;  /* 0xfffffffc00ec9947 */ /* 0x004fea000383ffff */
[----:B------:R-:W-:Y:S05]  /*12150*/  BRA `(.L_x_12497) ;  /* 0xffffff7400087947 */ /* 0x000fea000383ffff */
.L_x_12535:
[----:B0-----:R-:W0:Y:S01]  /*12160*/  S2R R19, SR_TID.X ;  /* 0x0000000000137919 */ /* 0x001e220000002100 */
        /* <DEDUP_REMOVED lines=9> */
.L_x_12614:
[----:B------:R-:W-:Y:S05]  /*12200*/  BRA `(.L_x_12615) ;  /* 0xffffffbc00747947 */ /* 0x000fea000383ffff */
.L_x_12538:
[----:B0-----:R0:W2:Y:S02]  /*12210*/  SYNCS.PHASECHK.TRANS64.TRYWAIT P0, [R5+URZ+0x19c80], R21 ;  /* 0x019c8015050075a7 */ /* 0x0010a4000800017f */
[----:B--2---:R-:W-:Y:S05]  /*12220*/  @!P0 NANOSLEEP.SYNCS 0x989680 ;  /* 0x009896800000895d */ /* 0x004fea0003900000 */
[----:B------:R-:W2:Y:S02]  /*12230*/  @!P0 SYNCS.PHASECHK.TRANS64 P0, [R5+URZ+0x19c80], R21 ;  /* 0x019c8015050085a7 */ /* 0x000ea4000800007f */
[----:B--2---:R-:W-:Y:S05]  /*12240*/  @!P0 BRA `(.L_x_12538) ;  /* 0xfffffffc00f08947 */ /* 0x004fea000383ffff */
[----:B------:R-:W-:Y:S05]  /*12250*/  BRA `(.L_x_12616) ;  /* 0xffffffbc00887947 */ /* 0x000fea000383ffff */
.L_x_12539:
        /* <DEDUP_REMOVED lines=8> */
.L_x_12618:
[----:B------:R-:W-:Y:S05]  /*122e0*/  BSYNC B0 ;  /* 0x0000000000007941 */ /* 0x000fea0003800000 */
.L_x_12617:
[----:B------:R-:W0:Y:S01]  /*122f0*/  S2R R7, SR_TID.X ;  /* 0x0000000000077919 */ /* 0x000e220000002100 */
[----:B------:R-:W-:Y:S01]  /*12300*/  MOV R13, R8 ;  /* 0x00000008000d7202 */ /* 0x000fe20000000f00 */
[----:B------:R-:W-:Y:S02]  /*12310*/  IMAD.MOV.U32 R12, RZ, RZ, RZ ;  /* 0x000000ffff0c7224 */ /* 0x000fe400078e00ff */
[----:B------:R-:W-:Y:S02]  /*12320*/  IMAD.MOV.U32 R11, RZ, RZ, 0x1e1f ;  /* 0x00001e1fff0b7424 */ /* 0x000fe400078e00ff */
[----:B------:R-:W-:Y:S02]  /*12330*/  IMAD.MOV.U32 R15, RZ, RZ, -0x1 ;  /* 0xffffffffff0f7424 */ /* 0x000fe400078e00ff */
[----:B------:R-:W-:-:S07]  /*12340*/  IMAD.MOV.U32 R4, RZ, RZ, R14 ;  /* 0x000000ffff047224 */ /* 0x000fce00078e000e */
[----:B0-----:R-:W-:Y:S05]  /*12350*/  WARPSYNC.COLLECTIVE R15, `(.L_x_12619) ;  /* 0x000000000f087348 */ /* 0x001fea0003c00000 */
[----:B------:R1:W2:Y:S02]  /*12360*/  SHFL.IDX P6, R14, R13, R12, R11 ;  /* 0x0000000c0d0e7389 */ /* 0x0002a400000c000b */
[----:B012---:R-:W-:Y:S01]  /*12370*/  ENDCOLLECTIVE ;  /* 0x000000000000791b */ /* 0x007fe20003800000 */
.L_x_12619:
        /* <DEDUP_REMOVED lines=27> */
.L_x_12620:
        /* <DEDUP_REMOVED lines=10> */
.L_x_12621:
[----:B------:R-:W-:Y:S01]  /*125d0*/  IMAD.MOV.U32 R6, RZ, RZ, R14 ;  /* 0x000000ffff067224 */ /* 0x000fe200078e000e */
[----:B------:R-:W-:Y:S06]  /*125e0*/  BRA `(.L_x_12622) ;  /* 0xffffffbc00747947 */ /* 0x000fec000383ffff */
.L_x_12544:
[----:B---3--:R3:W4:Y:S02]  /*125f0*/  SYNCS.PHASECHK.TRANS64.TRYWAIT P1, [R5+URZ+0x19c40], R21 ;  /* 0x019c4015050075a7 */ /* 0x008724000802017f */
[----:B----4-:R-:W-:Y:S05]  /*12600*/  @!P1 NANOSLEEP.SYNCS 0x989680 ;  /* 0x009896800000995d */ /* 0x010fea0003900000 */
[----:B------:R-:W4:Y:S02]  /*12610*/  @!P1 SYNCS.PHASECHK.TRANS64 P1, [R5+URZ+0x19c40], R21 ;  /* 0x019c4015050095a7 */ /* 0x000f24000802007f */
[----:B----4-:R-:W-:Y:S05]  /*12620*/  @!P1 BRA `(.L_x_12544) ;  /* 0xfffffffc00f09947 */ /* 0x010fea000383ffff */
[----:B------:R-:W-:Y:S05]  /*12630*/  BRA `(.L_x_12623) ;  /* 0xffffffbc00e47947 */ /* 0x000fea000383ffff */
.L_x_12545:
        /* <DEDUP_REMOVED lines=8> */
.L_x_12625:
[----:B------:R-:W-:Y:S05]  /*126c0*/  BSYNC B0 ;  /* 0x0000000000007941 */ /* 0x000fea0003800000 */
.L_x_12624:
        /* <DEDUP_REMOVED lines=8> */
.L_x_12626:
[----:B------:R-:W-:Y:S02]  /*12750*/  IMAD.MOV.U32 R13, RZ, RZ, R6 ;  /* 0x000000ffff0d7224 */ /* 0x000fe400078e0006 */
[----:B------:R-:W-:Y:S02]  /*12760*/  IMAD.MOV.U32 R12, RZ, RZ, 0x1 ;  /* 0x00000001ff0c7424 */ /* 0x000fe400078e00ff */
[----:B------:R-:W-:-:S07]  /*12770*/  IMAD.MOV.U32 R3, RZ, RZ, R14 ;  /* 0x000000ffff037224 */ /* 0x000fce00078e000e */
[----:B------:R-:W-:Y:S05]  /*12780*/  WARPSYNC.COLLECTIVE R15, `(.L_x_12627) ;  /* 0x000000000f087348 */ /* 0x000fea0003c00000 */
[----:B------:R0:W1:Y:S02]  /*12790*/  SHFL.IDX P6, R14, R13, R12, R11 ;  /* 0x0000000c0d0e7389 */ /* 0x00006400000c000b */
[----:B01----:R-:W-:Y:S01]  /*127a0*/  ENDCOLLECTIVE ;  /* 0x000000000000791b */ /* 0x003fe20003800000 */
.L_x_12627:
        /* <DEDUP_REMOVED lines=10> */
.L_x_12628:
[----:B------:R-:W-:Y:S01]  /*12850*/  @!PT LDS RZ, [RZ] ;  /* 0x00000000fffff984 */ /* 0x000fe20000000800 */
[----:B------:R-:W-:Y:S01]  /*12860*/  @!PT LDS RZ, [RZ] ;  /* 0x00000000fffff984 */ /* 0x000fe20000000800 */
[----:B------:R-:W-:Y:S01]  /*12870*/  @!PT LDS RZ, [RZ] ;  /* 0x00000000fffff984 */ /* 0x000fe20000000800 */
[----:B------:R1:W-:Y:S04]  /*12880*/  @P0 LDGSTS.E.BYPASS.LTC128B.128 [R4+0x13800], desc[UR52][R2.64], !P5 ;  /* 0x1380000002040fae */ /* 0x0003e8000e901d74 */
[----:B------:R1:W-:Y:S04]  /*12890*/  @P0 LDGSTS.E.BYPASS.LTC128B.128 [R4+0x14800], desc[UR52][R2.64+0x20], !P3 ;  /* 0x1480002002040fae */ /* 0x0003e8000d901d74 */
[----:B------:R1:W-:Y:S01]  /*128a0*/  @P0 LDGSTS.E.BYPASS.LTC128B.128 [R4+0x15800], desc[UR52][R2.64+0x40], !P2 ;  /* 0x1580004002040fae */ /* 0x0003e2000d101d74 */
[----:B------:R-:W-:Y:S01]  /*128b0*/  MOV R0, R14 ;  /* 0x0000000e00007202 */ /* 0x000fe20000000f00 */
[----:B------:R-:W-:Y:S06]  /*128c0*/  BRA `(.L_x_12629) ;  /* 0xffffffbc00f47947 */ /* 0x000fec000383ffff */
.L_x_12550:
        /* <DEDUP_REMOVED lines=9> */
.L_x_12630:
[----:B------:R-:W-:Y:S01]  /*12960*/  ISETP.GE.AND P1, PT, R25, R0, PT ;  /* 0x000000001900720c */ /* 0x000fe20003f26270 */
[----:B------:R-:W-:Y:S02]  /*12970*/  IMAD.MOV.U32 R13, RZ, RZ, R5 ;  /* 0x000000ffff0d7224 */ /* 0x000fe400078e0005 */
[----:B------:R-:W-:-:S10]  /*12980*/  IMAD.MOV.U32 R2, RZ, RZ, R14 ;  /* 0x000000ffff027224 */ /* 0x000fd400078e000e */
[----:B------:R-:W-:Y:S05]  /*12990*/  WARPSYNC.COLLECTIVE R15, `(.L_x_12631) ;  /* 0x000000000f087348 */ /* 0x000fea0003c00000 */
[----:B------:R0:W1:Y:S02]  /*129a0*/  SHFL.IDX P6, R14, R13, R12, R11 ;  /* 0x0000000c0d0e7389 */ /* 0x00006400000c000b */
[----:B01----:R-:W-:Y:S01]  /*129b0*/  ENDCOLLECTIVE ;  /* 0x000000000000791b */ /* 0x003fe20003800000 */
.L_x_12631:
[----:B------:R-:W-:Y:S02]  /*129c0*/  IMAD.MOV.U32 R13, RZ, RZ, R4 ;  /* 0x000000ffff0d7224 */ /* 0x000fe400078e0004 */
[----:B------:R-:W-:Y:S02]  /*129d0*/  IMAD.MOV.U32 R12, RZ, RZ, 0x1 ;  /* 0x00000001ff0c7424 */ /* 0x000fe400078e00ff */
[----:B------:R-:W-:-:S07]  /*129e0*/  IMAD.MOV.U32 R3, RZ, RZ, R14 ;  /* 0x000000ffff037224 */ /* 0x000fce00078e000e */
[----:B------:R-:W-:Y:S05]  /*129f0*/  WARPSYNC.COLLECTIVE R15, `(.L_x_12632) ;  /* 0x000000000f087348 */ /* 0x000fea0003c00000 */
[----:B------:R0:W1:Y:S02]  /*12a00*/  SHFL.IDX P6, R14, R13, R12, R11 ;  /* 0x0000000c0d0e7389 */ /* 0x00006400000c000b */
[----:B01----:R-:W-:Y:S01]  /*12a10*/  ENDCOLLECTIVE ;  /* 0x000000000000791b */ /* 0x003fe20003800000 */
.L_x_12632:
        /* <DEDUP_REMOVED lines=10> */
.L_x_12633:
        /* <DEDUP_REMOVED lines=12> */
.L_x_12634:
        /* <DEDUP_REMOVED lines=8> */
.L_x_12635:
        /* <DEDUP_REMOVED lines=9> */
.L_x_12555:
[----:B-1----:R1:W2:Y:S02]  /*12c90*/  SYNCS.PHASECHK.TRANS64.TRYWAIT P0, [R16+URZ+0x19c20], R0 ;  /* 0x019c2000100075a7 */ /* 0x0022a4000800017f */
[----:B--2---:R-:W-:Y:S05]  /*12ca0*/  @!P0 NANOSLEEP.SYNCS 0x989680 ;  /* 0x009896800000895d */ /* 0x004fea0003900000 */
[----:B------:R-:W2:Y:S02]  /*12cb0*/  @!P0 SYNCS.PHASECHK.TRANS64 P0, [R16+URZ+0x19c20], R0 ;  /* 0x019c2000100085a7 */ /* 0x000ea4000800007f */
[----:B--2---:R-:W-:Y:S05]  /*12cc0*/  @!P0 BRA `(.L_x_12555) ;  /* 0xfffffffc00f08947 */ /* 0x004fea000383ffff */
[----:B------:R-:W-:Y:S05]  /*12cd0*/  BRA `(.L_x_12637) ;  /* 0xffffffc800187947 */ /* 0x000fea000383ffff */
.L_x_12559:
[----:B0-----:R0:W1:Y:S02]  /*12ce0*/  SYNCS.PHASECHK.TRANS64.TRYWAIT P0, [R0+URZ+0x19c80], R10 ;  /* 0x019c800a000075a7 */ /* 0x001064000800017f */
[----:B-1----:R-:W-:Y:S05]  /*12cf0*/  @!P0 NANOSLEEP.SYNCS 0x989680 ;  /* 0x009896800000895d */ /* 0x002fea0003900000 */
[----:B------:R-:W1:Y:S02]  /*12d00*/  @!P0 SYNCS.PHASECHK.TRANS64 P0, [R0+URZ+0x19c80], R10 ;  /* 0x019c800a000085a7 */ /* 0x000e64000800007f */
[----:B-1----:R-:W-:Y:S05]  /*12d10*/  @!P0 BRA `(.L_x_12559) ;  /* 0xfffffffc00f08947 */ /* 0x002fea000383ffff */
[----:B------:R-:W-:Y:S05]  /*12d20*/  BRA `(.L_x_12638) ;  /* 0xffffffc800e47947 */ /* 0x000fea000383ffff */
.L_x_12560:
        /* <DEDUP_REMOVED lines=8> */
.L_x_12640:
[----:B------:R-:W-:Y:S05]  /*12db0*/  BSYNC B0 ;  /* 0x0000000000007941 */ /* 0x000fea0003800000 */
.L_x_12639:
        /* <DEDUP_REMOVED lines=9> */
.L_x_12641:
[----:B------:R-:W-:Y:S02]  /*12e50*/  IMAD.MOV.U32 R13, RZ, RZ, R21 ;  /* 0x000000ffff0d7224 */ /* 0x000fe400078e0015 */
[----:B------:R-:W-:Y:S01]  /*12e60*/  IMAD.MOV.U32 R12, RZ, RZ, 0x1 ;  /* 0x00000001ff0c7424 */ /* 0x000fe200078e00ff */
[----:B------:R-:W-:-:S07]  /*12e70*/  MOV R2, R14 ;  /* 0x0000000e00027202 */ /* 0x000fce0000000f00 */
[----:B------:R-:W-:Y:S05]  /*12e80*/  WARPSYNC.COLLECTIVE R15, `(.L_x_12642) ;  /* 0x000000000f087348 */ /* 0x000fea0003c00000 */
[----:B------:R0:W1:Y:S02]  /*12e90*/  SHFL.IDX P6, R14, R13, R12, R11 ;  /* 0x0000000c0d0e7389 */ /* 0x00006400000c000b */
[----:B01----:R-:W-:Y:S01]  /*12ea0*/  ENDCOLLECTIVE ;  /* 0x000000000000791b */ /* 0x003fe20003800000 */
.L_x_12642:
        /* <DEDUP_REMOVED lines=13> */
.L_x_12643:
[----:B------:R-:W-:Y:S01]  /*12f80*/  IMAD.MOV.U32 R2, RZ, RZ, R14 ;  /* 0x000000ffff027224 */ /* 0x000fe200078e000e */
[----:B------:R-:W-:Y:S06]  /*12f90*/  BRA `(.L_x_12644) ;  /* 0xffffffc800f87947 */ /* 0x000fec000383ffff */
.L_x_12565:
[----:B---3--:R3:W4:Y:S02]  /*12fa0*/  SYNCS.PHASECHK.TRANS64.TRYWAIT P0, [R0+URZ+0x19c40], R10 ;  /* 0x019c400a000075a7 */ /* 0x008724000800017f */
[----:B----4-:R-:W-:Y:S05]  /*12fb0*/  @!P0 NANOSLEEP.SYNCS 0x989680 ;  /* 0x009896800000895d */ /* 0x010fea0003900000 */
[----:B------:R-:W4:Y:S02]  /*12fc0*/  @!P0 SYNCS.PHASECHK.TRANS64 P0, [R0+URZ+0x19c40], R10 ;  /* 0x019c400a000085a7 */ /* 0x000f24000800007f */
[----:B----4-:R-:W-:Y:S05]  /*12fd0*/  @!P0 BRA `(.L_x_12565) ;  /* 0xfffffffc00f08947 */ /* 0x010fea000383ffff */
[----:B------:R-:W-:Y:S05]  /*12fe0*/  BRA `(.L_x_12645) ;  /* 0xffffffcc00507947 */ /* 0x000fea000383ffff */
.L_x_12566:
        /* <DEDUP_REMOVED lines=8> */
.L_x_12647:
[----:B------:R-:W-:Y:S05]  /*13070*/  BSYNC B0 ;  /* 0x0000000000007941 */ /* 0x000fea0003800000 */
.L_x_12646:
        /* <DEDUP_REMOVED lines=8> */
.L_x_12648:
[----:B------:R-:W-:Y:S02]  /*13100*/  IMAD.MOV.U32 R13, RZ, RZ, R8 ;  /* 0x000000ffff0d7224 */ /* 0x000fe400078e0008 */
[----:B------:R-:W-:Y:S02]  /*13110*/  IMAD.MOV.U32 R12, RZ, RZ, 0x1 ;  /* 0x00000001ff0c7424 */ /* 0x000fe400078e00ff */
[----:B------:R-:W-:-:S07]  /*13120*/  IMAD.MOV.U32 R2, RZ, RZ, R14 ;  /* 0x000000ffff027224 */ /* 0x000fce00078e000e */
[----:B------:R-:W-:Y:S05]  /*13130*/  WARPSYNC.COLLECTIVE R15, `(.L_x_12649) ;  /* 0x000000000f087348 */ /* 0x000fea0003c00000 */
[----:B------:R0:W1:Y:S02]  /*13140*/  SHFL.IDX P6, R14, R13, R12, R11 ;  /* 0x0000000c0d0e7389 */ /* 0x00006400000c000b */
[----:B01----:R-:W-:Y:S01]  /*13150*/  ENDCOLLECTIVE ;  /* 0x000000000000791b */ /* 0x003fe20003800000 */
.L_x_12649:
        /* <DEDUP_REMOVED lines=13> */
.L_x_12650:
[----:B------:R-:W-:Y:S01]  /*13230*/  IMAD.MOV.U32 R2, RZ, RZ, R14 ;  /* 0x000000ffff027224 */ /* 0x000fe200078e000e */
[----:B------:R-:W-:Y:S06]  /*13240*/  BRA `(.L_x_12651) ;  /* 0xffffffcc005c7947 */ /* 0x000fec000383ffff */
.L_x_12571:
[----:B0-----:R0:W2:Y:S02]  /*13250*/  SYNCS.PHASECHK.TRANS64.TRYWAIT P2, [R2+URZ+0x19c70], R0 ;  /* 0x019c7000020075a7 */ /* 0x0010a4000804017f */
[----:B--2---:R-:W-:Y:S05]  /*13260*/  @!P2 NANOSLEEP.SYNCS 0x989680 ;  /* 0x009896800000a95d */ /* 0x004fea0003900000 */
[----:B------:R-:W2:Y:S02]  /*13270*/  @!P2 SYNCS.PHASECHK.TRANS64 P2, [R2+URZ+0x19c70], R0 ;  /* 0x019c70000200a5a7 */ /* 0x000ea4000804007f */
[----:B--2---:R-:W-:Y:S05]  /*13280*/  @!P2 BRA `(.L_x_12571) ;  /* 0xfffffffc00f0a947 */ /* 0x004fea000383ffff */
[----:B------:R-:W-:Y:S05]  /*13290*/  BRA `(.L_x_12652) ;  /* 0xffffffcc00c87947 */ /* 0x000fea000383ffff */
.L_x_12573:
[----:B0-----:R0:W2:Y:S02]  /*132a0*/  SYNCS.PHASECHK.TRANS64.TRYWAIT P2, [R2+URZ+0x19c60], R3 ;  /* 0x019c6003020075a7 */ /* 0x0010a4000804017f */
[----:B--2---:R-:W-:Y:S05]  /*132b0*/  @!P2 NANOSLEEP.SYNCS 0x989680 ;  /* 0x009896800000a95d */ /* 0x004fea0003900000 */
[----:B------:R-:W2:Y:S02]  /*132c0*/  @!P2 SYNCS.PHASECHK.TRANS64 P2, [R2+URZ+0x19c60], R3 ;  /* 0x019c60030200a5a7 */ /* 0x000ea4000804007f */
[----:B--2---:R-:W-:Y:S05]  /*132d0*/  @!P2 BRA `(.L_x_12573) ;  /* 0xfffffffc00f0a947 */ /* 0x004fea000383ffff */
[----:B------:R-:W-:Y:S05]  /*132e0*/  BRA `(.L_x_12653) ;  /* 0xffffffcc00d87947 */ /* 0x000fea000383ffff */
.L_x_12581:
[----:B0-----:R0:W1:Y:S02]  /*132f0*/  SYNCS.PHASECHK.TRANS64.TRYWAIT P1, [R0+URZ+0x19c70], R3 ;  /* 0x019c7003000075a7 */ /* 0x001064000802017f */
[----:B-1----:R-:W-:Y:S05]  /*13300*/  @!P1 NANOSLEEP.SYNCS 0x989680 ;  /* 0x009896800000995d */ /* 0x002fea0003900000 */
[----:B------:R-:W1:Y:S02]  /*13310*/  @!P1 SYNCS.PHASECHK.TRANS64 P1, [R0+URZ+0x19c70], R3 ;  /* 0x019c7003000095a7 */ /* 0x000e64000802007f */
[----:B-1----:R-:W-:Y:S05]  /*13320*/  @!P1 BRA `(.L_x_12581) ;  /* 0xfffffffc00f09947 */ /* 0x002fea000383ffff */
[----:B------:R-:W-:Y:S05]  /*13330*/  BRA `(.L_x_12654) ;  /* 0xffffffd400747947 */ /* 0x000fea000383ffff */
.L_x_12583:
[----:B0-----:R0:W1:Y:S02]  /*13340*/  SYNCS.PHASECHK.TRANS64.TRYWAIT P1, [R0+URZ+0x19c60], R3 ;  /* 0x019c6003000075a7 */ /* 0x001064000802017f */
[----:B-1----:R-:W-:Y:S05]  /*13350*/  @!P1 NANOSLEEP.SYNCS 0x989680 ;  /* 0x009896800000995d */ /* 0x002fea0003900000 */
[----:B------:R-:W1:Y:S02]  /*13360*/  @!P1 SYNCS.PHASECHK.TRANS64 P1, [R0+URZ+0x19c60], R3 ;  /* 0x019c6003000095a7 */ /* 0x000e64000802007f */
[----:B-1----:R-:W-:Y:S05]  /*13370*/  @!P1 BRA `(.L_x_12583) ;  /* 0xfffffffc00f09947 */ /* 0x002fea000383ffff */
[----:B------:R-:W-:Y:S05]  /*13380*/  BRA `(.L_x_12655) ;  /* 0xffffffd400807947 */ /* 0x000fea000383ffff */
.L_x_12597:
[----:B-1----:R1:W2:Y:S02]  /*13390*/  SYNCS.PHASECHK.TRANS64.TRYWAIT P0, [R7+URZ+0x19c20], R0 ;  /* 0x019c2000070075a7 */ /* 0x0022a4000800017f */
[----:B--2---:R-:W-:Y:S05]  /*133a0*/  @!P0 NANOSLEEP.SYNCS 0x989680 ;  /* 0x009896800000895d */ /* 0x004fea0003900000 */
[----:B------:R-:W2:Y:S02]  /*133b0*/  @!P0 SYNCS.PHASECHK.TRANS64 P0, [R7+URZ+0x19c20], R0 ;  /* 0x019c2000070085a7 */ /* 0x000ea4000800007f */
[----:B--2---:R-:W-:Y:S05]  /*133c0*/  @!P0 BRA `(.L_x_12597) ;  /* 0xfffffffc00f08947 */ /* 0x004fea000383ffff */
[----:B------:R-:W-:Y:S05]  /*133d0*/  BRA `(.L_x_12656) ;  /* 0xffffffe400e47947 */ /* 0x000fea000383ffff */
.L_x_12598:
        /* <DEDUP_REMOVED lines=11> */
.L_x_12658:
[----:B------:R-:W-:Y:S05]  /*13490*/  BSYNC B0 ;  /* 0x0000000000007941 */ /* 0x000fea0003800000 */
.L_x_12657:
[----:B------:R-:W-:Y:S05]  /*134a0*/  BRA `(.L_x_12659) ;  /* 0xffffffe400cc7947 */ /* 0x000fea000383ffff */
.L_x_12601:
[----:B------:R-:W-:Y:S01]  /*134b0*/  BSSY B1, `(.L_x_12660) ;  /* 0x0000006000017945 */ /* 0x000fe20003800000 */
[----:B------:R-:W-:-:S07]  /*134c0*/  IMAD.MOV.U32 R15, RZ, RZ, -0x1 ;  /* 0xffffffffff0f7424 */ /* 0x000fce00078e00ff */
[----:B01---5:R-:W-:Y:S05]  /*134d0*/  WARPSYNC.COLLECTIVE R15, `(.L_x_12661) ;  /* 0x000000000f0c7348 */ /* 0x023fea0003c00000 */
[----:B------:R-:W-:Y:S02]  /*134e0*/  ELECT P6, UR62, PT ;  /* 0x00000000003e782f */ /* 0x000fe400038c0000 */
[----:B------:R-:W-:Y:S01]  /*134f0*/  MOV R14, UR62 ;  /* 0x0000003e000e7c02 */ /* 0x000fe20008000f00 */
[----:B01---5:R-:W-:Y:S10]  /*13500*/  ENDCOLLECTIVE ;  /* 0x000000000000791b */ /* 0x023ff40003800000 */
.L_x_12661:
[----:B------:R-:W-:Y:S05]  /*13510*/  BSYNC B1 ;  /* 0x0000000000017941 */ /* 0x000fea0003800000 */
.L_x_12660:
[----:B------:R-:W-:Y:S05]  /*13520*/  BRA `(.L_x_12662) ;  /* 0xffffffe400c47947 */ /* 0x000fea000383ffff */
.L_x_12603:
[----:B-1----:R1:W2:Y:S02]  /*13530*/  SYNCS.PHASECHK.TRANS64.TRYWAIT P1, [R5+URZ+0x19c40], R0 ;  /* 0x019c4000050075a7 */ /* 0x0022a4000802017f */
[----:B--2---:R-:W-:Y:S05]  /*13540*/  @!P1 NANOSLEEP.SYNCS 0x989680 ;  /* 0x009896800000995d */ /* 0x004fea0003900000 */
[----:B------:R-:W2:Y:S02]  /*13550*/  @!P1 SYNCS.PHASECHK.TRANS64 P1, [R5+URZ+0x19c40], R0 ;  /* 0x019c4000050095a7 */ /* 0x000ea4000802007f */
[----:B--2---:R-:W-:Y:S05]  /*13560*/  @!P1 BRA `(.L_x_12603) ;  /* 0xfffffffc00f09947 */ /* 0x004fea000383ffff */
[----:B------:R-:W-:Y:S05]  /*13570*/  BRA `(.L_x_12663) ;  /* 0xffffffe400e47947 */ /* 0x000fea000383ffff */
.L_x_12605:
[----:B--2---:R2:W3:Y:S02]  /*13580*/  SYNCS.PHASECHK.TRANS64.TRYWAIT P1, [R3+URZ+0x19c40], R2 ;  /* 0x019c4002030075a7 */ /* 0x0044e4000802017f */
[----:B---3--:R-:W-:Y:S05]  /*13590*/  @!P1 NANOSLEEP.SYNCS 0x989680 ;  /* 0x009896800000995d */ /* 0x008fea0003900000 */
[----:B------:R-:W3:Y:S02]  /*135a0*/  @!P1 SYNCS.PHASECHK.TRANS64 P1, [R3+URZ+0x19c40], R2 ;  /* 0x019c4002030095a7 */ /* 0x000ee4000802007f */
[----:B---3--:R-:W-:Y:S05]  /*135b0*/  @!P1 BRA `(.L_x_12605) ;  /* 0xfffffffc00f09947 */ /* 0x008fea000383ffff */
[----:B------:R-:W-:Y:S05]  /*135c0*/  BRA `(.L_x_12664) ;  /* 0xffffffe400f07947 */ /* 0x000fea000383ffff */
.L_x_12607:
[----:B---3--:R3:W4:Y:S02]  /*135d0*/  SYNCS.PHASECHK.TRANS64.TRYWAIT P1, [R5+URZ+0x19c60], R0 ;  /* 0x019c6000050075a7 */ /* 0x008724000802017f */
[----:B----4-:R-:W-:Y:S05]  /*135e0*/  @!P1 NANOSLEEP.SYNCS 0x989680 ;  /* 0x009896800000995d */ /* 0x010fea0003900000 */
[----:B------:R-:W4:Y:S02]  /*135f0*/  @!P1 SYNCS.PHASECHK.TRANS64 P1, [R5+URZ+0x19c60], R0 ;  /* 0x019c6000050095a7 */ /* 0x000f24000802007f */
[----:B----4-:R-:W-:Y:S05]  /*13600*/  @!P1 BRA `(.L_x_12607) ;  /* 0xfffffffc00f09947 */ /* 0x010fea000383ffff */
[----:B------:R-:W-:Y:S05]  /*13610*/  BRA `(.L_x_12665) ;  /* 0xffffffe400ec7947 */ /* 0x000fea000383ffff */
.L_x_12609:
[----:B----4-:R4:W0:Y:S02]  /*13620*/  SYNCS.PHASECHK.TRANS64.TRYWAIT P1, [R3+URZ+0x19c60], R2 ;  /* 0x019c6002030075a7 */ /* 0x010824000802017f */
[----:B0-----:R-:W-:Y:S05]  /*13630*/  @!P1 NANOSLEEP.SYNCS 0x989680 ;  /* 0x009896800000995d */ /* 0x001fea0003900000 */
[----:B------:R-:W0:Y:S02]  /*13640*/  @!P1 SYNCS.PHASECHK.TRANS64 P1, [R3+URZ+0x19c60], R2 ;  /* 0x019c6002030095a7 */ /* 0x000e24000802007f */
[----:B0-----:R-:W-:Y:S05]  /*13650*/  @!P1 BRA `(.L_x_12609) ;  /* 0xfffffffc00f09947 */ /* 0x001fea000383ffff */
[----:B------:R-:W-:Y:S05]  /*13660*/  BRA `(.L_x_12666) ;  /* 0xffffffe400e87947 */ /* 0x000fea000383ffff */
.L_x_12611:
[----:B------:R0:W0:Y:S02]  /*13670*/  SYNCS.PHASECHK.TRANS64.TRYWAIT P1, [R5+URZ+0x19c80], R0 ;  /* 0x019c8000050075a7 */ /* 0x000024000802017f */
[----:B0-----:R-:W-:Y:S05]  /*13680*/  @!P1 NANOSLEEP.SYNCS 0x989680 ;  /* 0x009896800000995d */ /* 0x001fea0003900000 */
[----:B------:R-:W0:Y:S02]  /*13690*/  @!P1 SYNCS.PHASECHK.TRANS64 P1, [R5+URZ+0x19c80], R0 ;  /* 0x019c8000050095a7 */ /* 0x000e24000802007f */
[----:B0-----:R-:W-:Y:S05]  /*136a0*/  @!P1 BRA `(.L_x_12611) ;  /* 0xfffffffc00f09947 */ /* 0x001fea000383ffff */
[----:B------:R-:W-:Y:S05]  /*136b0*/  BRA `(.L_x_12667) ;  /* 0xffffffe400e47947 */ /* 0x000fea000383ffff */
.L_x_12668:
        /* <DEDUP_REMOVED lines=12> */
.L_x_15859:


//--------------------- .text._ZN7cutlass13device_kernelIN5flash11enable_sm90INS1_16FlashAttnFwdSm90INS1_25CollectiveMainloopFwdSm90ILi2EN4cute5tupleIJNS5_1CILi1EEES8_S8_EEENS6_IJNS7_ILi192EEENS7_ILi128EEENS7_ILi96EEEEEELi96ENS_12float_e4m3_tEfNS_4arch4Sm90ELb1ELb0ELb1ELb1ELb1ELb1ELb0ELb1ELb1ELb1ELb0ELb0EEENS1_21CollectiveEpilogueFwdINS6_IJSA_SC_SB_EEES9_NS_10bfloat16_tESG_Li384ELb1ELb1ELb0ELb1EEENS1_36VarlenDynamicPersistentTileSchedulerILi192ELi128ELi384ELi128ELb0ELb1ELb1ELb1ELb1ELb1EEEEEEEEEvNT_6ParamsE --------------------------
	.section	.text._ZN7cutlass13device_kernelIN5flash11enable_sm90INS1_16FlashAttnFwdSm90INS1_25CollectiveMainloopFwdSm90ILi2EN4cute5tupleIJNS5_1CILi1EEES8_S8_EEENS6_IJNS7_ILi192EEENS7_ILi128EEENS7_ILi96EEEEEELi96ENS_12float_e4m3_tEfNS_4arch4Sm90ELb1ELb0ELb1ELb1ELb1ELb1ELb0ELb1ELb1ELb1ELb0ELb0EEENS1_21CollectiveEpilogueFwdINS6_IJSA_SC_SB_EEES9_NS_10bfloat16_tESG_Li384ELb1ELb1ELb0ELb1EEENS1_36VarlenDynamicPersistentTileSchedulerILi192ELi128ELi384ELi128ELb0ELb1ELb1ELb1ELb1ELb1EEEEEEEEEvNT_6ParamsE,"ax",@progbits
	.align	128
.text._ZN7cutlass13device_kernelIN5flash11enable_sm90INS1_16FlashAttnFwdSm90INS1_25CollectiveMainloopFwdSm90ILi2EN4cute5tupleIJNS5_1CILi1EEES8_S8_EEENS6_IJNS7_ILi192EEENS7_ILi128EEENS7_ILi96EEEEEELi96ENS_12float_e4m3_tEfNS_4arch4Sm90ELb1ELb0ELb1ELb1ELb1ELb1ELb0ELb1ELb1ELb1ELb0ELb0EEENS1_21CollectiveEpilogueFwdINS6_IJSA_SC_SB_EEES9_NS_10bfloat16_tESG_Li384ELb1ELb1ELb0ELb1EEENS1_36VarlenDynamicPersistentTileSchedulerILi192ELi128ELi384ELi128ELb0ELb1ELb1ELb1ELb1ELb1EEEEEEEEEvNT_6ParamsE:
        .type           _ZN7cutlass13device_kernelIN5flash11enable_sm90INS1_16FlashAttnFwdSm90INS1_25CollectiveMainloopFwdSm90ILi2EN4cute5tupleIJNS5_1CILi1EEES8_S8_EEENS6_IJNS7_ILi192EEENS7_ILi128EEENS7_ILi96EEEEEELi96ENS_12float_e4m3_tEfNS_4arch4Sm90ELb1ELb0ELb1ELb1ELb1ELb1ELb0ELb1ELb1ELb1ELb0ELb0EEENS1_21CollectiveEpilogueFwdINS6_IJSA_SC_SB_EEES9_NS_10bfloat16_tESG_Li384ELb1ELb1ELb0ELb1EEENS1_36VarlenDynamicPersistentTileSchedulerILi192ELi128ELi384ELi128ELb0ELb1ELb1ELb1ELb1ELb1EEEEEEEEEvNT_6ParamsE,@function
        .size           _ZN7cutlass13device_kernelIN5flash11enable_sm90INS1_16FlashAttnFwdSm90INS1_25CollectiveMainloopFwdSm90ILi2EN4cute5tupleIJNS5_1CILi1EEES8_S8_EEENS6_IJNS7_ILi192EEENS7_ILi128EEENS7_ILi96EEEEEELi96ENS_12float_e4m3_tEfNS_4arch4Sm90ELb1ELb0ELb1ELb1ELb1ELb1ELb0ELb1ELb1ELb1ELb0ELb0EEENS1_21CollectiveEpilogueFwdINS6_IJSA_SC_SB_EEES9_NS_10bfloat16_tESG_Li384ELb1ELb1ELb0ELb1EEENS1_36VarlenDynamicPersistentTileSchedulerILi192ELi128ELi384ELi128ELb0ELb1ELb1ELb1ELb1ELb1EEEEEEEEEvNT_6ParamsE,(.L_x_15860 - _ZN7cutlass13device_kernelIN5flash11enable_sm90INS1_16FlashAttnFwdSm90INS1_25CollectiveMainloopFwdSm90ILi2EN4cute5tupleIJNS5_1CILi1EEES8_S8_EEENS6_IJNS7_ILi192EEENS7_ILi128EEENS7_ILi96EEEEEELi96ENS_12float_e4m3_tEfNS_4arch4Sm90ELb1ELb0ELb1ELb1ELb1ELb1ELb0ELb1ELb1ELb1ELb0ELb0EEENS1_21CollectiveEpilogueFwdINS6_IJSA_SC_SB_EEES9_NS_10bfloat16_tESG_Li384ELb1ELb1ELb0ELb1EEENS1_36VarlenDynamicPersistentTileSchedulerILi192ELi128ELi384ELi128ELb0ELb1ELb1ELb1ELb1ELb1EEEEEEEEEvNT_6ParamsE)
        .other          _ZN7cutlass13device_kernelIN5flash11enable_sm90INS1_16FlashAttnFwdSm90INS1_25CollectiveMainloopFwdSm90ILi2EN4cute5tupleIJNS5_1CILi1EEES8_S8_EEENS6_IJNS7_ILi192EEENS7_ILi128EEENS7_ILi96EEEEEELi96ENS_12float_e4m3_tEfNS_4arch4Sm90ELb1ELb0ELb1ELb1ELb1ELb1ELb0ELb1ELb1ELb1ELb0ELb0EEENS1_21CollectiveEpilogueFwdINS6_IJSA_SC_SB_EEES9_NS_10bfloat16_tESG_Li384ELb1ELb1ELb0ELb1EEENS1_36VarlenDynamicPersistentTileSchedulerILi192ELi128ELi384ELi128ELb0ELb1ELb1ELb1ELb1ELb1EEEEEEEEEvNT_6ParamsE,@"STO_CUDA_ENTRY STV_DEFAULT"
_ZN7cutlass13device_kernelIN5flash11enable_sm90INS1_16FlashAttnFwdSm90INS1_25CollectiveMainloopFwdSm90ILi2EN4cute5tupleIJNS5_1CILi1EEES8_S8_EEENS6_IJNS7_ILi192EEENS7_ILi128EEENS7_ILi96EEEEEELi96ENS_12float_e4m3_tEfNS_4arch4Sm90ELb1ELb0ELb1ELb1ELb1ELb1ELb0ELb1ELb1ELb1ELb0ELb0EEENS1_21CollectiveEpilogueFwdINS6_IJSA_SC_SB_EEES9_NS_10bfloat16_tESG_Li384ELb1ELb1ELb0ELb1EEENS1_36VarlenDynamicPersistentTileSchedulerILi192ELi128ELi384ELi128ELb0ELb1ELb1ELb1ELb1ELb1EEEEEEEEEvNT_6ParamsE:
        /* <DEDUP_REMOVED lines=18> */
.L_x_12670:
[----:B------:R-:W-:Y:S05]  /*0120*/  BSYNC B0 ;  /* 0x0000000000007941 */ /* 0x000fea0003800000 */
.L_x_12669:
        /* <DEDUP_REMOVED lines=41> */
.L_x_12671:
        /* <DEDUP_REMOVED lines=22> */
.L_x_12672:
        /* <DEDUP_REMOVED lines=18> */
.L_x_12673:
        /* <DEDUP_REMOVED lines=22> */
.L_x_12674:
        /* <DEDUP_REMOVED lines=23> */
.L_x_12675:
        /* <DEDUP_REMOVED lines=8> */
.L_x_12678:
        /* <DEDUP_REMOVED lines=27> */
[----:B------:R-:W-:Y:S01]  /*0b40*/  IMAD.IADD R16, R22, 0x1, -R7 ;  /* 0x0000000116107824 */ /* 0x000fe200078e0a07 */
[----:B------:R-:W-:Y:S01]  /*0b50*/  LOP3.LUT R5, R4, 0xfffffe00, RZ, 0xc0, !PT ;  /* 0xfffffe0004057812 */ /* 0x000fe200078ec0ff */
[----:B------:R-:W-:Y:S01]  /*0b60*/  IMAD.IADD R4, R22, 0x1, -R2 ;  /* 0x0000000116047824 */ /* 0x000fe200078e0a02 */
[----:B------:R-:W-:Y:S02]  /*0b70*/  LEA.HI R2, R0, R22, RZ, 0x7 ;  /* 0x0000001600027211 */ /* 0x000fe400078f38ff */
[----:B------:R-:W-:Y:S01]  /*0b80*/  SHF.R.S32.HI R6, RZ, 0x1f, R6 ;  /* 0x0000001fff067819 */ /* 0x000fe20000011406 */
[----:B------:R-:W-:Y:S01]  /*0b90*/  IMAD R4, R4, 0x20, R5 ;  /* 0x0000002004047824 */ /* 0x000fe200078e0205 */
[----:B------:R-:W-:Y:S02]  /*0ba0*/  LOP3.LUT R8, R2, 0xffffff80, RZ, 0xc0, !PT ;  /* 0xffffff8002087812 */ /* 0x000fe400078ec0ff */
[----:B------:R-:W-:-:S02]  /*0bb0*/  LEA.HI R6, R6, R10, RZ, 0x2 ;  /* 0x0000000a06067211 */ /* 0x000fc400078f10ff */
[----:B------:R-:W-:Y:S01]  /*0bc0*/  SHF.R.S32.HI R19, RZ, 0x7, R2 ;  /* 0x00000007ff137819 */ /* 0x000fe20000011402 */
[----:B------:R-:W-:Y:S01]  /*0bd0*/  IMAD.IADD R15, R22, 0x1, -R8 ;  /* 0x00000001160f7824 */ /* 0x000fe200078e0a08 */
[----:B------:R-:W-:Y:S02]  /*0be0*/  LOP3.LUT R6, R6, 0x7fffffc, RZ, 0xc0, !PT ;  /* 0x07fffffc06067812 */ /* 0x000fe400078ec0ff */
[C---:B------:R-:W-:Y:S01]  /*0bf0*/  SHF.L.U32 R156, R16.reuse, 0x3, RZ ;  /* 0x00000003109c7819 */ /* 0x040fe200000006ff */
[----:B------:R-:W-:Y:S01]  /*0c00*/  IMAD.SHL.U32 R16, R16, 0x10, RZ ;  /* 0x0000001010107824 */ /* 0x000fe200078e00ff */
[----:B------:R-:W-:Y:S01]  /*0c10*/  SHF.R.S32.HI R8, RZ, 0x1f, R15 ;  /* 0x0000001fff087819 */ /* 0x000fe2000001140f */
[----:B------:R-:W-:Y:S01]  /*0c20*/  IMAD.IADD R7, R10, 0x1, -R6 ;  /* 0x000000010a077824 */ /* 0x000fe200078e0a06 */
[----:B------:R-:W-:Y:S01]  /*0c30*/  SHF.R.S32.HI R2, RZ, 0x4, R3 ;  /* 0x00000004ff027819 */ /* 0x000fe20000011403 */
[----:B------:R-:W-:Y:S01]  /*0c40*/  VIADD R21, R156, 0x20 ;  /* 0x000000209c157836 */ /* 0x000fe20000000000 */
[----:B------:R-:W-:-:S02]  /*0c50*/  LEA.HI R9, R8, R15, RZ, 0x2 ;  /* 0x0000000f08097211 */ /* 0x000fc400078f10ff */
[----:B------:R-:W-:Y:S01]  /*0c60*/  LEA.HI R3, R3, R2, RZ, 0x1 ;  /* 0x0000000203037211 */ /* 0x000fe200078f08ff */
[----:B------:R-:W-:Y:S01]  /*0c70*/  IMAD.IADD R10, R156, 0x1, R21 ;  /* 0x000000019c0a7824 */ /* 0x000fe200078e0215 */
[----:B------:R-:W-:Y:S01]  /*0c80*/  SHF.R.S32.HI R6, RZ, 0x2, R9 ;  /* 0x00000002ff067819 */ /* 0x000fe20000011409 */
[----:B------:R-:W-:Y:S01]  /*0c90*/  IMAD R13, R2, 0x8, R7 ;  /* 0x00000008020d7824 */ /* 0x000fe200078e0207 */
[----:B------:R-:W-:Y:S01]  /*0ca0*/  SHF.R.S32.HI R11, RZ, 0x1f, R9 ;  /* 0x0000001fff0b7819 */ /* 0x000fe20000011409 */
[----:B------:R-:W-:Y:S01]  /*0cb0*/  STL [R1+0x20], R21 ;  /* 0x0000201501007387 */ /* 0x000fe20000100800 */
[----:B------:R-:W-:Y:S01]  /*0cc0*/  LEA.HI R5, R0, R22, RZ, 0x3 ;  /* 0x0000001600057211 */ /* 0x000fe200078f18ff */
[----:B------:R-:W-:Y:S01]  /*0cd0*/  IMAD.SHL.U32 R14, R13, 0x20, RZ ;  /* 0x000000200d0e7824 */ /* 0x000fe200078e00ff */
[----:B------:R-:W-:Y:S02]  /*0ce0*/  LOP3.LUT R3, R3, 0x1ffffffe, RZ, 0xc0, !PT ;  /* 0x1ffffffe03037812 */ /* 0x000fe400078ec0ff */
[----:B------:R-:W-:-:S02]  /*0cf0*/  LEA.HI R11, R11, R6, RZ, 0x3 ;  /* 0x000000060b0b7211 */ /* 0x000fc400078f18ff */
[----:B------:R-:W-:Y:S01]  /*0d00*/  SHF.R.S32.HI R5, RZ, 0x3, R5 ;  /* 0x00000003ff057819 */ /* 0x000fe20000011405 */
[----:B------:R-:W-:Y:S01]  /*0d10*/  IMAD.IADD R3, R2, 0x1, -R3 ;  /* 0x0000000102037824 */ /* 0x000fe200078e0a03 */
[----:B------:R-:W-:Y:S01]  /*0d20*/  SHF.R.S32.HI R7, RZ, 0x1f, R10 ;  /* 0x0000001fff077819 */ /* 0x000fe2000001140a */
[----:B------:R-:W-:Y:S01]  /*0d30*/  IMAD.HI R2, R19, 0x55555556, RZ ;  /* 0x5555555613027827 */ /* 0x000fe200078e02ff */
[----:B------:R-:W-:Y:S02]  /*0d40*/  LOP3.LUT R11, R11, 0xfffffff8, RZ, 0xc0, !PT ;  /* 0xfffffff80b0b7812 */ /* 0x000fe400078ec0ff */
[----:B------:R-:W-:Y:S01]  /*0d50*/  LEA.HI R8, R8, R15, RZ, 0x5 ;  /* 0x0000000f08087211 */ /* 0x000fe200078f28ff */
[----:B------:R-:W-:Y:S01]  /*0d60*/  IMAD.SHL.U32 R5, R5, 0x80, RZ ;  /* 0x0000008005057824 */ /* 0x000fe200078e00ff */
[CC--:B------:R-:W-:Y:S01]  /*0d70*/  LEA.HI R12, R7.reuse, R10.reuse, RZ, 0x4 ;  /* 0x0000000a070c7211 */ /* 0x0c0fe200078f20ff */
[----:B------:R-:W-:Y:S01]  /*0d80*/  IMAD.IADD R11, R6, 0x1, -R11 ;  /* 0x00000001060b7824 */ /* 0x000fe200078e0a0b */
[----:B------:R-:W-:Y:S01]  /*0d90*/  LEA.HI R7, R7, R10, RZ, 0x5 ;  /* 0x0000000a07077211 */ /* 0x000fe200078f28ff */
[----:B------:R-:W-:Y:S01]  /*0da0*/  IMAD R6, R3, 0x8, R4 ;  /* 0x0000000803067824 */ /* 0x000fe200078e0204 */
[----:B------:R-:W-:-:S02]  /*0db0*/  LEA.HI R2, R2, R2, RZ, 0x1 ;  /* 0x0000000202027211 */ /* 0x000fc400078f08ff */
[----:B------:R-:W-:Y:S02]  /*0dc0*/  SHF.R.S32.HI R8, RZ, 0x5, R8 ;  /* 0x00000005ff087819 */ /* 0x000fe40000011408 */
[----:B------:R-:W-:Y:S01]  /*0dd0*/  LOP3.LUT R24, R5, 0x80, RZ, 0xc0, !PT ;  /* 0x0000008005187812 */ /* 0x000fe200078ec0ff */
[----:B------:R-:W-:Y:S01]  /*0de0*/  IMAD R2, R2, -0x3, R19 ;  /* 0xfffffffd02027824 */ /* 0x000fe200078e0213 */
[----:B------:R-:W-:Y:S01]  /*0df0*/  SHF.R.S32.HI R7, RZ, 0x5, R7 ;  /* 0x00000005ff077819 */ /* 0x000fe20000011407 */
[----:B------:R-:W-:Y:S01]  /*0e00*/  IMAD.MOV.U32 R19, RZ, RZ, RZ ;  /* 0x000000ffff137224 */ /* 0x000fe200078e00ff */
[----:B------:R-:W-:Y:S01]  /*0e10*/  LEA R11, R8, R11, 0x4 ;  /* 0x0000000b080b7211 */ /* 0x000fe200078e20ff */
[----:B------:R-:W-:Y:S01]  /*0e20*/  STL [R1+0x14], R24 ;  /* 0x0000141801007387 */ /* 0x000fe20000100800 */
[----:B------:R-:W-:Y:S01]  /*0e30*/  SHF.R.U32.HI R20, RZ, 0x3, R24 ;  /* 0x00000003ff147819 */ /* 0x000fe20000011618 */
[----:B------:R-:W-:Y:S01]  /*0e40*/  IMAD R7, R7, 0x1800, R14 ;  /* 0x0000180007077824 */ /* 0x000fe200078e020e */
[----:B------:R-:W-:Y:S01]  /*0e50*/  LOP3.LUT R5, R24, 0x10, R12, 0xf8, !PT ;  /* 0x0000001018057812 */ /* 0x000fe200078ef80c */
[----:B------:R-:W-:Y:S01]  /*0e60*/  IMAD R3, R2, 0x40, R11 ;  /* 0x0000004002037824 */ /* 0x000fe200078e020b */
[----:B------:R-:W-:Y:S01]  /*0e70*/  LEA.HI R0, R0, R22, RZ, 0x2 ;  /* 0x0000001600007211 */ /* 0x000fe200078f10ff */
[----:B------:R-:W-:Y:S01]  /*0e80*/  STL [R1+0x24], R14 ;  /* 0x0000240e01007387 */ /* 0x000fe20000100800 */
[----:B------:R-:W-:-:S02]  /*0e90*/  LOP3.LUT R5, R5, R20, RZ, 0x3c, !PT ;  /* 0x0000001405057212 */ /* 0x000fc400078e3cff */
[----:B------:R-:W-:Y:S01]  /*0ea0*/  LOP3.LUT R2, R0, 0xfffffffc, RZ, 0xc0, !PT ;  /* 0xfffffffc00027812 */ /* 0x000fe200078ec0ff */
[----:B------:R-:W-:Y:S01]  /*0eb0*/  STL [R1+0x74], R20 ;  /* 0x0000741401007387 */ /* 0x000fe20000100800 */
[----:B------:R-:W-:Y:S01]  /*0ec0*/  IADD3 R4, R18, R7, R5 ;  /* 0x0000000712047210 */ /* 0x000fe20007ffe005 */
[----:B------:R-:W-:Y:S01]  /*0ed0*/  VIADD R5, R16, 0x40 ;  /* 0x0000004010057836 */ /* 0x000fe20000000000 */
[----:B------:R-:W-:Y:S01]  /*0ee0*/  LOP3.LUT R9, R9, 0x7ffffffc, RZ, 0xc0, !PT ;  /* 0x7ffffffc09097812 */ /* 0x000fe200078ec0ff */
[----:B------:R0:W-:Y:S01]  /*0ef0*/  STL [R1+0x7c], R6 ;  /* 0x00007c0601007387 */ /* 0x0001e20000100800 */
[----:B------:R-:W-:Y:S02]  /*0f00*/  VIADD R7, R156, 0x10 ;  /* 0x000000109c077836 */ /* 0x000fe40000000000 */
[----:B------:R-:W-:Y:S01]  /*0f10*/  SHF.R.S32.HI R8, RZ, 0x1f, R5 ;  /* 0x0000001fff087819 */ /* 0x000fe20000011405 */
[----:B------:R1:W-:Y:S04]  /*0f20*/  STL [R1+0x70], R4 ;  /* 0x0000700401007387 */ /* 0x0003e80000100800 */
[----:B------:R-:W-:Y:S01]  /*0f30*/  STL [R1+0x78], R3 ;  /* 0x0000780301007387 */ /* 0x000fe20000100800 */
[----:B0-----:R-:W-:Y:S01]  /*0f40*/  IMAD.IADD R6, R22, 0x1, -R2 ;  /* 0x0000000116067824 */ /* 0x001fe200078e0a02 */
[----:B------:R-:W-:-:S02]  /*0f50*/  SHF.R.S32.HI R2, RZ, 0x2, R0 ;  /* 0x00000002ff027819 */ /* 0x000fc40000011400 */
[----:B------:R-:W-:Y:S01]  /*0f60*/  STL [R1+0x58], RZ ;  /* 0x000058ff01007387 */ /* 0x000fe20000100800 */
[----:B------:R-:W-:Y:S01]  /*0f70*/  CS2R R22, SRZ ;  /* 0x0000000000167805 */ /* 0x000fe2000001ff00 */
[C---:B-1----:R-:W-:Y:S01]  /*0f80*/  IMAD.SHL.U32 R4, R6.reuse, 0x8, RZ ;  /* 0x0000000806047824 */ /* 0x042fe200078e00ff */
[----:B------:R-:W-:Y:S01]  /*0f90*/  LEA.HI R0, R6, R6, RZ, 0x1 ;  /* 0x0000000606007211 */ /* 0x000fe200078f08ff */
[----:B------:R-:W-:Y:S03]  /*0fa0*/  STL [R1+0x4], RZ ;  /* 0x000004ff01007387 */ /* 0x000fe60000100800 */
[----:B------:R-:W-:Y:S01]  /*0fb0*/  LOP3.LUT R2, R0, 0x1ffffffe, RZ, 0xc0, !PT ;  /* 0x1ffffffe00027812 */ /* 0x000fe200078ec0ff */
[----:B------:R-:W-:Y:S01]  /*0fc0*/  STL [R1+0x48], R4 ;  /* 0x0000480401007387 */ /* 0x000fe20000100800 */
[----:B------:R-:W-:-:S03]  /*0fd0*/  LOP3.LUT R0, R24, 0x10, R16, 0xf8, !PT ;  /* 0x0000001018007812 */ /* 0x000fc600078ef810 */
[----:B------:R0:W-:Y:S01]  /*0fe0*/  STL [R1], R5 ;  /* 0x0000000501007387 */ /* 0x0001e20000100800 */
[----:B------:R-:W-:Y:S01]  /*0ff0*/  LOP3.LUT R0, R0, R20, RZ, 0x3c, !PT ;  /* 0x0000001400007212 */ /* 0x000fe200078e3cff */
[----:B------:R-:W-:Y:S02]  /*1000*/  IMAD.IADD R2, R6, 0x1, -R2 ;  /* 0x0000000106027824 */ /* 0x000fe400078e0a02 */
[----:B------:R-:W-:Y:S01]  /*1010*/  STL [R1+0x1c], R7 ;  /* 0x00001c0701007387 */ /* 0x000fe20000100800 */
[----:B------:R-:W-:-:S03]  /*1020*/  IMAD.IADD R6, R15, 0x1, -R9 ;  /* 0x000000010f067824 */ /* 0x000fc600078e0a09 */
[----:B------:R1:W-:Y:S01]  /*1030*/  STL [R1+0x18], R8 ;  /* 0x0000180801007387 */ /* 0x0003e20000100800 */
[C---:B0-----:R-:W-:Y:S01]  /*1040*/  IADD3 R5, R4.reuse, 0x20, RZ ;  /* 0x0000002004057810 */ /* 0x041fe20007ffe0ff */
[----:B------:R-:W-:-:S04]  /*1050*/  VIADD R4, R4, 0x40 ;  /* 0x0000004004047836 */ /* 0x000fc80000000000 */
        /* <DEDUP_REMOVED lines=17> */
.L_x_12814:
[----:B0---4-:R-:W0:Y:S01]  /*1170*/  LDC.64 R2, c[0x0][0xc88] ;  /* 0x00032200ff027b82 */ /* 0x011e220000000a00 */
[----:B------:R-:W-:Y:S01]  /*1180*/  ULDC.64 UR4, c[0x0][0xa28] ;  /* 0x00028a0000047ab9 */ /* 0x000fe20000000a00 */
[----:B------:R-:W-:Y:S01]  /*1190*/  ULDC.64 UR8, c[0x0][0xa18] ;  /* 0x0002860000087ab9 */ /* 0x000fe20000000a00 */
[----:B------:R-:W-:Y:S01]  /*11a0*/  ULDC.64 UR6, c[0x0][0xa08] ;  /* 0x0002820000067ab9 */ /* 0x000fe20000000a00 */
[----:B0-----:R-:W-:-:S05]  /*11b0*/  IMAD.WIDE R2, R155, 0x4, R2 ;  /* 0x000000049b027825 */ /* 0x001fca00078e0202 */
[----:B-12---:R-:W2:Y:S01]  /*11c0*/  LDG.E R0, desc[UR42][R2.64] ;  /* 0x0000002a02007981 */ /* 0x006ea2000c1e1900 */
[----:B------:R-:W-:Y:S01]  /*11d0*/  ISETP.NE.U32.AND P2, PT, RZ, UR4, PT ;  /* 0x00000004ff007c0c */ /* 0x000fe2000bf45070 */
[----:B---3--:R-:W-:Y:S01]  /*11e0*/  IMAD.MOV.U32 R9, RZ, RZ, RZ ;  /* 0x000000ffff097224 */ /* 0x008fe200078e00ff */
[----:B------:R-:W-:Y:S01]  /*11f0*/  ISETP.NE.U32.AND P1, PT, RZ, UR8, PT ;  /* 0x00000008ff007c0c */ /* 0x000fe2000bf25070 */
[----:B------:R-:W-:Y:S01]  /*1200*/  IMAD.MOV.U32 R67, RZ, RZ, RZ ;  /* 0x000000ffff437224 */ /* 0x000fe200078e00ff */
[----:B------:R-:W-:Y:S02]  /*1210*/  ISETP.NE.AND.EX P2, PT, RZ, UR5, PT, P2 ;  /* 0x00000005ff007c0c */ /* 0x000fe4000bf45320 */
[----:B------:R-:W-:Y:S02]  /*1220*/  ISETP.NE.AND.EX P1, PT, RZ, UR9, PT, P1 ;  /* 0x00000009ff007c0c */ /* 0x000fe4000bf25310 */
[----:B------:R-:W-:-:S04]  /*1230*/  ISETP.NE.U32.AND P0, PT, RZ, UR6, PT ;  /* 0x00000006ff007c0c */ /* 0x000fc8000bf05070 */
        /* <DEDUP_REMOVED lines=8> */
[----:B------:R-:W-:Y:S01]  /*12c0*/  ULDC UR4, c[0x0][0x288] ;  /* 0x0000a20000047ab9 */ /* 0x000fe20000000800 */
[----:B------:R-:W-:-:S02]  /*12d0*/  IADD3 R6, P4, R30, UR6, RZ ;  /* 0x000000061e067c10 */ /* 0x000fc4000ff9e0ff */
[----:B-----5:R1:W5:Y:S01]  /*12e0*/  @P2 LDG.E R9, desc[UR42][R2.64] ;  /* 0x0000002a02092981 */ /* 0x020362000c1e1900 */
[----:B------:R-:W-:Y:S01]  /*12f0*/  MOV R8, UR4 ;  /* 0x0000000400087c02 */ /* 0x000fe20008000f00 */
[----:B------:R-:W-:Y:S01]  /*1300*/  ULDC.64 UR4, c[0x0][0x418] ;  /* 0x0001060000047ab9 */ /* 0x000fe20000000a00 */
[----:B------:R-:W-:Y:S01]  /*1310*/  IADD3.X R7, R29, UR7, RZ, P4, !PT ;  /* 0x000000071d077c10 */ /* 0x000fe2000a7fe4ff */
        /* <DEDUP_REMOVED lines=8> */
[----:B------:R-:W2:Y:S01]  /*13a0*/  @P1 LDG.E R8, desc[UR42][R4.64] ;  /* 0x0000002a04081981 */ /* 0x000ea2000c1e1900 */
        /* <DEDUP_REMOVED lines=8> */
[----:B--2---:R1:W-:Y:S04]  /*1430*/  STL [R1+0x2c], R8 ;  /* 0x00002c0801007387 */ /* 0x0043e80000100800 */
[----:B------:R1:W-:Y:S01]  /*1440*/  STL [R1+0x4c], R154 ;  /* 0x00004c9a01007387 */ /* 0x0003e20000100800 */
[----:B------:R-:W-:Y:S05]  /*1450*/  @P1 BRA `(.L_x_12680) ;  /* 0x0000000000281947 */ /* 0x000fea0003800000 */
        /* <DEDUP_REMOVED lines=8> */
[----:B--2---:R-:W-:-:S05]  /*14e0*/  IMAD.IADD R8, R5, 0x1, -R0 ;  /* 0x0000000105087824 */ /* 0x004fca00078e0a00 */
[----:B------:R0:W-:Y:S02]  /*14f0*/  STL [R1+0x2c], R8 ;  /* 0x00002c0801007387 */ /* 0x0001e40000100800 */
.L_x_12680:
[----:B------:R-:W-:Y:S02]  /*1500*/  IMAD.U32 R40, RZ, RZ, UR5 ;  /* 0x00000005ff287e24 */ /* 0x000fe4000f8e00ff */
[----:B------:R-:W-:Y:S01]  /*1510*/  IMAD.U32 R28, RZ, RZ, UR4 ;  /* 0x00000004ff1c7e24 */ /* 0x000fe2000f8e00ff */
[----:B------:R-:W-:Y:S06]  /*1520*/  @!P2 BRA `(.L_x_12681) ;  /* 0x000000000010a947 */ /* 0x000fec0003800000 */
[----:B-1----:R-:W-:-:S04]  /*1530*/  IADD3 R2, P0, R30, UR8, RZ ;  /* 0x000000081e027c10 */ /* 0x002fc8000ff1e0ff */
[----:B------:R-:W-:-:S05]  /*1540*/  IADD3.X R3, R29, UR9, RZ, P0, !PT ;  /* 0x000000091d037c10 */ /* 0x000fca00087fe4ff */
[----:B------:R2:W5:Y:S01]  /*1550*/  LDG.E R28, desc[UR42][R2.64] ;  /* 0x0000002a021c7981 */ /* 0x000562000c1e1900 */
[----:B------:R-:W-:Y:S05]  /*1560*/  BRA `(.L_x_12682) ;  /* 0x0000000000107947 */ /* 0x000fea0003800000 */
.L_x_12681:
[----:B------:R-:W-:Y:S05]  /*1570*/  @!P0 BRA `(.L_x_12682) ;  /* 0x00000000000c8947 */ /* 0x000fea0003800000 */
[----:B-1----:R-:W2:Y:S04]  /*1580*/  LDG.E R3, desc[UR42][R6.64] ;  /* 0x0000002a06037981 */ /* 0x002ea8000c1e1900 */
[----:B------:R-:W2:Y:S02]  /*1590*/  LDG.E R28, desc[UR42][R6.64+0x4] ;  /* 0x0000042a061c7981 */ /* 0x000ea4000c1e1900 */
[----:B--2---:R-:W-:-:S07]  /*15a0*/  IMAD.IADD R28, R28, 0x1, -R3 ;  /* 0x000000011c1c7824 */ /* 0x004fce00078e0a03 */
.L_x_12682:
[----:B------:R-:W-:Y:S01]  /*15b0*/  ULDC.64 UR4, c[0x0][0xa10] ;  /* 0x0002840000047ab9 */ /* 0x000fe20000000a00 */
[----:B-1----:R-:W1:Y:S01]  /*15c0*/  LDC R6, c[0x0][0x448] ;  /* 0x00011200ff067b82 */ /* 0x002e620000000800 */
[----:B------:R-:W-:-:S04]  /*15d0*/  ISETP.NE.U32.AND P0, PT, RZ, UR4, PT ;  /* 0x00000004ff007c0c */ /* 0x000fc8000bf05070 */
[----:B------:R-:W-:Y:S01]  /*15e0*/  ISETP.NE.AND.EX P0, PT, RZ, UR5, PT, P0 ;  /* 0x00000005ff007c0c */ /* 0x000fe2000bf05300 */
[----:B------:R-:W-:-:S12]  /*15f0*/  ULDC.64 UR4, c[0x0][0xa30] ;  /* 0x00028c0000047ab9 */ /* 0x000fd80000000a00 */
[----:B--2---:R-:W2:Y:S02]  /*1600*/  @P0 LDC.64 R2, c[0x0][0xa10] ;  /* 0x00028400ff020b82 */ /* 0x004ea40000000a00 */
[----:B--2---:R-:W-:-:S05]  /*1610*/  @P0 IMAD.WIDE R2, R41, 0x4, R2 ;  /* 0x0000000429020825 */ /* 0x004fca00078e0202 */
        /* <DEDUP_REMOVED lines=9> */
[----:B------:R-:W-:Y:S01]  /*16b0*/  IMAD R10, R153, 0xc0, RZ ;  /* 0x000000c0990a7824 */ /* 0x000fe200078e02ff */
[----:B------:R-:W-:-:S03]  /*16c0*/  IADD3 R9, -R9, R28, RZ ;  /* 0x0000001c09097210 */ /* 0x000fc60007ffe1ff */
[----:B---3--:R-:W-:Y:S01]  /*16d0*/  VIADD R2, R10, 0xbf ;  /* 0x000000bf0a027836 */ /* 0x008fe20000000000 */
[----:B------:R1:W-:Y:S01]  /*16e0*/  STL [R1+0x28], R10 ;  /* 0x0000280a01007387 */ /* 0x0003e20000100800 */
[----:B------:R-:W-:-:S05]  /*16f0*/  IMAD.MOV R25, RZ, RZ, -R9 ;  /* 0x000000ffff197224 */ /* 0x000fca00078e0a09 */
[----:B------:R-:W-:Y:S01]  /*1700*/  VIMNMX R25, RZ, R25, !PT ;  /* 0x00000019ff197248 */ /* 0x000fe20007fe0100 */
[----:B------:R-:W3:Y:S08]  /*1710*/  @P1 LDC R11, c[0x0][0x44c] ;  /* 0x00011300ff0b1b82 */ /* 0x000ef00000000800 */
[----:B------:R-:W0:Y:S01]  /*1720*/  @P1 LDC R3, c[0x0][0x450] ;  /* 0x00011400ff031b82 */ /* 0x000e220000000800 */
[----:B--2---:R-:W-:-:S02]  /*1730*/  @P0 IMAD.IADD R40, R7, 0x1, -R0 ;  /* 0x0000000107280824 */ /* 0x004fc400078e0a00 */
[----:B---3--:R-:W-:-:S04]  /*1740*/  @P1 IMAD.HI.U32 R0, R2, R11, RZ ;  /* 0x0000000b02001227 */ /* 0x008fc800078e00ff */
[----:B----4-:R-:W-:Y:S01]  /*1750*/  IMAD.IADD R4, R9, 0x1, R40 ;  /* 0x0000000109047824 */ /* 0x010fe200078e0228 */
[----:B0-----:R-:W-:-:S03]  /*1760*/  @P1 SHF.R.U32.HI R2, RZ, R3, R0 ;  /* 0x00000003ff021219 */ /* 0x001fc60000011600 */
[C---:B------:R-:W-:Y:S01]  /*1770*/  VIADD R0, R4.reuse, 0x7f ;  /* 0x0000007f04007836 */ /* 0x040fe20000000000 */
[----:B------:R-:W-:Y:S01]  /*1780*/  IADD3 R27, R4, 0x80, -R8 ;  /* 0x00000080041b7810 */ /* 0x000fe20007ffe808 */
[----:B------:R1:W-:Y:S03]  /*1790*/  STL [R1+0x30], R4 ;  /* 0x0000300401007387 */ /* 0x0003e60000100800 */
[----:B------:R-:W-:Y:S01]  /*17a0*/  SHF.R.S32.HI R3, RZ, 0x1f, R0 ;  /* 0x0000001fff037819 */ /* 0x000fe20000011400 */
[----:B------:R-:W-:-:S03]  /*17b0*/  IMAD.IADD R2, R27, 0x1, R2 ;  /* 0x000000011b027824 */ /* 0x000fc600078e0202 */
[----:B------:R-:W-:Y:S02]  /*17c0*/  LEA.HI R3, R3, R0, RZ, 0x7 ;  /* 0x0000000003037211 */ /* 0x000fe400078f38ff */
[----:B------:R-:W-:Y:S02]  /*17d0*/  SHF.R.S32.HI R5, RZ, 0x1f, R2 ;  /* 0x0000001fff057819 */ /* 0x000fe40000011402 */
[----:B------:R-:W-:Y:S02]  /*17e0*/  SHF.R.S32.HI R26, RZ, 0x7, R3 ;  /* 0x00000007ff1a7819 */ /* 0x000fe40000011403 */
[----:B------:R-:W-:-:S04]  /*17f0*/  LEA.HI R5, R5, R2, RZ, 0x7 ;  /* 0x0000000205057211 */ /* 0x000fc800078f38ff */
[----:B------:R-:W-:-:S04]  /*1800*/  SHF.R.S32.HI R5, RZ, 0x7, R5 ;  /* 0x00000007ff057819 */ /* 0x000fc80000011405 */
[----:B------:R-:W-:-:S05]  /*1810*/  VIMNMX R5, R26, R5, PT ;  /* 0x000000051a057248 */ /* 0x000fca0003fe0100 */
[----:B------:R-:W-:-:S05]  /*1820*/  IMAD R5, R5, 0x80, -R9 ;  /* 0x0000008005057824 */ /* 0x000fca00078e0a09 */
        /* <DEDUP_REMOVED lines=31> */
.L_x_12685:
[----:B------:R-:W-:Y:S05]  /*1a20*/  BSYNC B6 ;  /* 0x0000000000067941 */ /* 0x000fea0003800000 */
.L_x_12684:
        /* <DEDUP_REMOVED lines=20> */
.L_x_12687:
[----:B------:R-:W-:Y:S05]  /*1b70*/  BSYNC B6 ;  /* 0x0000000000067941 */ /* 0x000fea0003800000 */
.L_x_12686:
[----:B------:R-:W-:Y:S01]  /*1b80*/  ULDC.64 UR4, c[0x0][0x9f8] ;  /* 0x00027e0000047ab9 */ /* 0x000fe20000000a00 */
[----:B------:R-:W2:Y:S01]  /*1b90*/  LDL R12, [R1+0x74] ;  /* 0x00007400010c7983 */ /* 0x000ea20000100800 */
[----:B------:R-:W-:Y:S01]  /*1ba0*/  ISETP.NE.U32.AND P0, PT, RZ, UR4, PT ;  /* 0x00000004ff007c0c */ /* 0x000fe2000bf05070 */
[----:B------:R-:W0:Y:S02]  /*1bb0*/  LDC R55, c[0x0][0x3f4] ;  /* 0x0000fd00ff377b82 */ /* 0x000e240000000800 */
[----:B------:R-:W3:Y:S01]  /*1bc0*/  LDL R15, [R1+0x24] ;  /* 0x00002400010f7983 */ /* 0x000ee20000100800 */
[----:B------:R-:W-:-:S03]  /*1bd0*/  ISETP.NE.AND.EX P0, PT, RZ, UR5, PT, P0 ;  /* 0x00000005ff007c0c */ /* 0x000fc6000bf05300 */
[----:B------:R-:W4:Y:S02]  /*1be0*/  LDL R14, [R1] ;  /* 0x00000000010e7983 */ /* 0x000f240000100800 */
[----:B------:R-:W1:Y:S08]  /*1bf0*/  LDC.64 R6, c[0x0][0x3f8] ;  /* 0x0000fe00ff067b82 */ /* 0x000e700000000a00 */
[----:B------:R-:W-:Y:S01]  /*1c00*/  @P0 IADD3 R8, P1, R30, UR4, RZ ;  /* 0x000000041e080c10 */ /* 0x000fe2000ff3e0ff */
[----:B------:R-:W0:Y:S01]  /*1c10*/  S2R R20, SR_TID.X ;  /* 0x0000000000147919 */ /* 0x000e220000002100 */
[----:B------:R-:W1:Y:S01]  /*1c20*/  LDC.64 R4, c[0x0][0x408] ;  /* 0x00010200ff047b82 */ /* 0x000e620000000a00 */
[----:B------:R-:W-:Y:S01]  /*1c30*/  VIADD R68, R16, 0x20 ;  /* 0x0000002010447836 */ /* 0x000fe20000000000 */
[----:B------:R-:W-:Y:S01]  /*1c40*/  @P0 IADD3.X R9, R29, UR5, RZ, P1, !PT ;  /* 0x000000051d090c10 */ /* 0x000fe20008ffe4ff */
[----:B------:R-:W2:Y:S01]  /*1c50*/  LDL R30, [R1+0x14] ;  /* 0x00001400011e7983 */ /* 0x000ea20000100800 */
[----:B------:R-:W-:-:S03]  /*1c60*/  ULDC UR4, c[0x0][0x2f4] ;  /* 0x0000bd0000047ab9 */ /* 0x000fc60000000800 */
[----:B------:R0:W4:Y:S01]  /*1c70*/  @P0 LDG.E R41, desc[UR42][R8.64] ;  /* 0x0000002a08290981 */ /* 0x000122000c1e1900 */
[----:B------:R-:W-:-:S04]  /*1c80*/  ISETP.GE.AND P1, PT, R68, UR4, PT ;  /* 0x0000000444007c0c */ /* 0x000fc8000bf26270 */
[----:B------:R-:W-:Y:S02]  /*1c90*/  SEL R3, RZ, 0xffffffff, P1 ;  /* 0xffffffffff037807 */ /* 0x000fe40000800000 */
[----:B------:R-:W-:-:S03]  /*1ca0*/  ISETP.GE.AND P0, PT, R16, UR4, PT ;  /* 0x0000000410007c0c */ /* 0x000fc6000bf06270 */
[----:B0-----:R-:W-:Y:S02]  /*1cb0*/  IMAD.SHL.U32 R9, R3, 0x2, RZ ;  /* 0x0000000203097824 */ /* 0x001fe400078e00ff */
[----:B------:R-:W-:-:S05]  /*1cc0*/  VIADD R31, R20, 0xffffff80 ;  /* 0xffffff80141f7836 */ /* 0x000fca0000000000 */
[----:B------:R-:W-:-:S04]  /*1cd0*/  LEA.HI R29, R31, R31, RZ, 0x1 ;  /* 0x0000001f1f1d7211 */ /* 0x000fc800078f08ff */
[----:B------:R-:W-:Y:S02]  /*1ce0*/  SHF.R.S32.HI R29, RZ, 0x1, R29 ;  /* 0x00000001ff1d7819 */ /* 0x000fe4000001141d */
[-C--:B------:R-:W-:Y:S02]  /*1cf0*/  ISETP.GE.AND P3, PT, R16, R55.reuse, PT ;  /* 0x000000371000720c */ /* 0x080fe40003f66270 */
[----:B------:R-:W-:Y:S02]  /*1d00*/  SHF.R.S32.HI R3, RZ, 0x1f, R29 ;  /* 0x0000001fff037819 */ /* 0x000fe4000001141d */
[----:B------:R-:W-:Y:S02]  /*1d10*/  SEL R0, RZ, 0x1, P0 ;  /* 0x00000001ff007807 */ /* 0x000fe40000000000 */
[----:B------:R-:W-:Y:S01]  /*1d20*/  ISETP.GE.AND P2, PT, R68, R55, PT ;  /* 0x000000374400720c */ /* 0x000fe20003f46270 */
[C---:B-1----:R-:W-:Y:S02]  /*1d30*/  IMAD R8, R3.reuse, R6, RZ ;  /* 0x0000000603087224 */ /* 0x042fe400078e02ff */
[----:B------:R-:W-:Y:S01]  /*1d40*/  IMAD R10, R3, R4, RZ ;  /* 0x00000004030a7224 */ /* 0x000fe200078e02ff */
[----:B------:R-:W-:-:S02]  /*1d50*/  SEL R3, R55, RZ, P3 ;  /* 0x000000ff37037207 */ /* 0x000fc40001800000 */
[----:B------:R-:W-:Y:S02]  /*1d60*/  LOP3.LUT R0, R9, 0x2, R0, 0xe2, !PT ;  /* 0x0000000209007812 */ /* 0x000fe400078ee200 */
[----:B------:R-:W-:Y:S01]  /*1d70*/  SEL R9, R55, RZ, P2 ;  /* 0x000000ff37097207 */ /* 0x000fe20001000000 */
[----:B------:R-:W-:-:S03]  /*1d80*/  IMAD.IADD R3, R16, 0x1, R3 ;  /* 0x0000000110037824 */ /* 0x000fc600078e0203 */
[----:B------:R-:W-:Y:S01]  /*1d90*/  IADD3 R9, R68, R9, RZ ;  /* 0x0000000944097210 */ /* 0x000fe20007ffe0ff */
[C---:B------:R-:W-:Y:S01]  /*1da0*/  IMAD R11, R29.reuse, R7, R8 ;  /* 0x000000071d0b7224 */ /* 0x040fe200078e0208 */
[----:B------:R-:W-:Y:S01]  /*1db0*/  SHF.R.S32.HI R8, RZ, 0x1f, R3 ;  /* 0x0000001fff087819 */ /* 0x000fe20000011403 */
[----:B------:R-:W-:Y:S01]  /*1dc0*/  IMAD R13, R29, R5, R10 ;  /* 0x000000051d0d7224 */ /* 0x000fe200078e020a */
[----:B------:R-:W-:Y:S02]  /*1dd0*/  SHF.R.S32.HI R10, RZ, 0x1f, R9 ;  /* 0x0000001fff0a7819 */ /* 0x000fe40000011409 */
[----:B------:R-:W-:Y:S02]  /*1de0*/  LEA.HI R66, R8, R3, RZ, 0x4 ;  /* 0x0000000308427211 */ /* 0x000fe400078f20ff */
[----:B------:R-:W-:Y:S02]  /*1df0*/  LEA.HI R65, R10, R9, RZ, 0x4 ;  /* 0x000000090a417211 */ /* 0x000fe400078f20ff */
[----:B------:R-:W-:-:S02]  /*1e00*/  LEA.HI R3, R8, R3, RZ, 0x5 ;  /* 0x0000000308037211 */ /* 0x000fc400078f28ff */
[----:B------:R-:W-:-:S03]  /*1e10*/  LEA.HI R9, R10, R9, RZ, 0x5 ;  /* 0x000000090a097211 */ /* 0x000fc600078f28ff */
[----:B------:R-:W-:Y:S02]  /*1e20*/  IMAD.SHL.U32 R8, R3, 0x80, RZ ;  /* 0x0000008003087824 */ /* 0x000fe400078e00ff */
[----:B------:R-:W-:Y:S01]  /*1e30*/  IMAD.SHL.U32 R10, R9, 0x80, RZ ;  /* 0x00000080090a7824 */ /* 0x000fe200078e00ff */
[----:B------:R-:W-:Y:S02]  /*1e40*/  SHF.R.S32.HI R157, RZ, 0x1f, R156 ;  /* 0x0000001fff9d7819 */ /* 0x000fe4000001149c */
        /* <DEDUP_REMOVED lines=10> */
[----:B------:R-:W-:Y:S01]  /*1ef0*/  IMAD.WIDE.U32 R20, R29, R4, R16 ;  /* 0x000000041d147225 */ /* 0x000fe200078e0010 */
[----:B------:R-:W-:Y:S02]  /*1f00*/  LOP3.LUT R10, R10, 0xfffff000, RZ, 0xc0, !PT ;  /* 0xfffff0000a0a7812 */ /* 0x000fe400078ec0ff */
[----:B------:R-:W-:Y:S01]  /*1f10*/  LOP3.LUT R28, R28, 0xfffffffe, RZ, 0xc0, !PT ;  /* 0xfffffffe1c1c7812 */ /* 0x000fe200078ec0ff */
[----:B------:R-:W-:Y:S02]  /*1f20*/  IMAD.IADD R43, R43, 0x1, R13 ;  /* 0x000000012b2b7824 */ /* 0x000fe400078e020d */
[----:B------:R-:W-:Y:S02]  /*1f30*/  IMAD.IADD R21, R13, 0x1, R21 ;  /* 0x000000010d157824 */ /* 0x000fe400078e0215 */
[----:B------:R-:W-:Y:S01]  /*1f40*/  IMAD.WIDE.U32 R46, R24, R6, R46 ;  /* 0x00000006182e7225 */ /* 0x000fe200078e002e */
[----:B------:R-:W-:-:S03]  /*1f50*/  LOP3.LUT R54, R0, 0x1, RZ, 0xc0, !PT ;  /* 0x0000000100367812 */ /* 0x000fc600078ec0ff */
[----:B------:R-:W-:Y:S01]  /*1f60*/  IMAD.WIDE.U32 R44, R24, R6, R44 ;  /* 0x00000006182c7225 */ /* 0x000fe200078e002c */
[----:B------:R-:W-:-:S03]  /*1f70*/  LOP3.LUT R53, R0, 0x2, RZ, 0xc0, !PT ;  /* 0x0000000200357812 */ /* 0x000fc600078ec0ff */
[----:B------:R-:W-:-:S04]  /*1f80*/  IMAD.WIDE.U32 R42, R24, R4, R42 ;  /* 0x00000004182a7225 */ /* 0x000fc800078e002a */
        /* <DEDUP_REMOVED lines=8> */
[----:B------:R-:W-:Y:S01]  /*2010*/  LOP3.LUT R48, R66, 0xfffffff0, RZ, 0xc0, !PT ;  /* 0xfffffff042307812 */ /* 0x000fe200078ec0ff */
[----:B------:R-:W-:Y:S01]  /*2020*/  IMAD.SHL.U32 R55, R55, 0x2, RZ ;  /* 0x0000000237377824 */ /* 0x000fe200078e00ff */
[C---:B--2---:R-:W-:Y:S02]  /*2030*/  LOP3.LUT R3, R30.reuse, 0x10, R66, 0xf8, !PT ;  /* 0x000000101e037812 */ /* 0x044fe400078ef842 */
[----:B------:R-:W-:-:S02]  /*2040*/  LOP3.LUT R9, R30, 0x10, R65, 0xf8, !PT ;  /* 0x000000101e097812 */ /* 0x000fc400078ef841 */
[----:B------:R-:W0:Y:S01]  /*2050*/  S2R R30, SR_TID.X ;  /* 0x00000000001e7919 */ /* 0x000e220000002100 */
[-C--:B------:R-:W-:Y:S02]  /*2060*/  LOP3.LUT R3, R3, R12.reuse, RZ, 0x3c, !PT ;  /* 0x0000000c03037212 */ /* 0x080fe400078e3cff */
[----:B------:R-:W-:Y:S01]  /*2070*/  LOP3.LUT R9, R9, R12, RZ, 0x3c, !PT ;  /* 0x0000000c09097212 */ /* 0x000fe200078e3cff */
[C---:B------:R-:W-:Y:S02]  /*2080*/  IMAD R12, R11.reuse, R6, RZ ;  /* 0x000000060b0c7224 */ /* 0x040fe400078e02ff */
[----:B------:R-:W-:Y:S01]  /*2090*/  IMAD R11, R11, R4, RZ ;  /* 0x000000040b0b7224 */ /* 0x000fe200078e02ff */
[--C-:B---3--:R-:W-:Y:S01]  /*20a0*/  IADD3 R64, R3, R8, R15.reuse ;  /* 0x0000000803407210 */ /* 0x108fe20007ffe00f */
[C---:B------:R-:W-:Y:S01]  /*20b0*/  IMAD R51, R24.reuse, R7, R12 ;  /* 0x0000000718337224 */ /* 0x040fe200078e020c */
[----:B------:R-:W-:Y:S01]  /*20c0*/  IADD3 R63, R9, R10, R15 ;  /* 0x0000000a093f7210 */ /* 0x000fe20007ffe00f */
[----:B------:R-:W-:Y:S01]  /*20d0*/  IMAD R11, R24, R5, R11 ;  /* 0x00000005180b7224 */ /* 0x000fe200078e020b */
[----:B----4-:R-:W-:-:S02]  /*20e0*/  ISETP.GE.AND P1, PT, R14, UR4, PT ;  /* 0x000000040e007c0c */ /* 0x010fc4000bf26270 */
[----:B------:R-:W-:Y:S01]  /*20f0*/  IADD3 R52, R47, R51, RZ ;  /* 0x000000332f347210 */ /* 0x000fe20007ffe0ff */
[----:B------:R-:W-:Y:S01]  /*2100*/  IMAD.IADD R51, R51, 0x1, R45 ;  /* 0x0000000133337824 */ /* 0x000fe200078e022d */
[----:B------:R-:W-:Y:S01]  /*2110*/  LOP3.LUT R3, R65, 0xfffffff0, RZ, 0xc0, !PT ;  /* 0xfffffff041037812 */ /* 0x000fe200078ec0ff */
[----:B------:R-:W-:Y:S01]  /*2120*/  IMAD.IADD R50, R43, 0x1, R11 ;  /* 0x000000012b327824 */ /* 0x000fe200078e020b */
[----:B------:R-:W-:Y:S01]  /*2130*/  SHF.R.S32.HI R0, RZ, 0x1f, R41 ;  /* 0x0000001fff007819 */ /* 0x000fe20000011429 */
[----:B------:R-:W-:Y:S01]  /*2140*/  IMAD.IADD R49, R11, 0x1, R21 ;  /* 0x000000010b317824 */ /* 0x000fe200078e0215 */
[----:B0-----:R-:W-:-:S05]  /*2150*/  SHF.R.U32.HI R15, RZ, 0x7, R30 ;  /* 0x00000007ff0f7819 */ /* 0x001fca000001161e */
[----:B------:R-:W-:-:S07]  /*2160*/  VIADD R56, R15, 0x8 ;  /* 0x000000080f387836 */ /* 0x000fce0000000000 */
.L_x_12730:
[----:B--2---:R-:W2:Y:S01]  /*2170*/  LDL R10, [R1+0x34] ;  /* 0x00003400010a7983 */ /* 0x004ea20000100800 */
[----:B0-----:R-:W0:Y:S01]  /*2180*/  LDC R78, c[0x0][0x430] ;  /* 0x00010c00ff4e7b82 */ /* 0x001e220000000800 */
[----:B------:R-:W-:Y:S01]  /*2190*/  VIADD R12, R2, 0xffffffff ;  /* 0xffffffff020c7836 */ /* 0x000fe20000000000 */
[----:B------:R-:W-:-:S03]  /*21a0*/  MOV R79, RZ ;  /* 0x000000ff004f7202 */ /* 0x000fc60000000f00 */
        /* <DEDUP_REMOVED lines=50> */
[----:B------:R-:W-:-:S04]  /*24d0*/  IMAD.WIDE.U32 R4, R154, UR4, R4 ;  /* 0x000000049a047c25 */ /* 0x000fc8000f8e0004 */
[----:B------:R-:W-:Y:S01]  /*24e0*/  IMAD R7, R154, UR5, R7 ;  /* 0x000000059a077c24 */ /* 0x000fe2000f8e0207 */
[----:B------:R-:W-:Y:S01]  /*24f0*/  ULDC.64 UR4, c[0x0][0x2e8] ;  /* 0x0000ba0000047ab9 */ /* 0x000fe20000000a00 */
[----:B------:R-:W-:Y:S01]  /*2500*/  IMAD R15, R6, R59, R10 ;  /* 0x0000003b060f7224 */ /* 0x000fe200078e020a */
        /* <DEDUP_REMOVED lines=46> */
.L_x_12692:
[----:B------:R-:W-:Y:S05]  /*27f0*/  BSYNC B1 ;  /* 0x0000000000017941 */ /* 0x000fea0003800000 */
.L_x_12691:
[----:B------:R-:W-:Y:S01]  /*2800*/  UISETP.NE.AND UP0, UPT, UR36, 0x3, UPT ;  /* 0x000000032400788c */ /* 0x000fe2000bf05270 */
[----:B-----5:R-:W-:Y:S01]  /*2810*/  MOV R38, R8 ;  /* 0x0000000800267202 */ /* 0x020fe20000000f00 */
[----:B------:R-:W-:Y:S02]  /*2820*/  IMAD.MOV.U32 R73, RZ, RZ, R30 ;  /* 0x000000ffff497224 */ /* 0x000fe400078e001e */
[----:B------:R-:W-:Y:S02]  /*2830*/  IMAD.MOV.U32 R75, RZ, RZ, R34 ;  /* 0x000000ffff4b7224 */ /* 0x000fe400078e0022 */
[----:B------:R-:W-:Y:S01]  /*2840*/  PLOP3.LUT P0, PT, PT, PT, UP0, 0x80, 0x0 ;  /* 0x000000000000781c */ /* 0x000fe20003f0f008 */
[----:B------:R-:W-:Y:S02]  /*2850*/  IMAD.MOV.U32 R72, RZ, RZ, R28 ;  /* 0x000000ffff487224 */ /* 0x000fe400078e001c */
[----:B------:R-:W-:Y:S02]  /*2860*/  IMAD.MOV.U32 R74, RZ, RZ, R32 ;  /* 0x000000ffff4a7224 */ /* 0x000fe400078e0020 */
[----:B------:R-:W-:-:S08]  /*2870*/  IMAD.MOV.U32 R84, RZ, RZ, R36 ;  /* 0x000000ffff547224 */ /* 0x000fd000078e0024 */
[----:B------:R-:W-:Y:S05]  /*2880*/  @!P0 BRA `(.L_x_12693) ;  /* 0x0000000000048947 */ /* 0x000fea0003800000 */
[----:B------:R-:W-:Y:S01]  /*2890*/  BPT.TRAP 0x1 ;  /* 0x000000040000795c */ /* 0x000fe20000300000 */
.L_x_12693:
[----:B------:R-:W2:Y:S01]  /*28a0*/  LDL R4, [R1+0x4] ;  /* 0x0000040001047983 */ /* 0x000ea20000100800 */
[----:B------:R-:W-:Y:S01]  /*28b0*/  IMAD R69, R19, 0x8, R18 ;  /* 0x0000000813457824 */ /* 0x000fe200078e0212 */
[----:B------:R-:W-:Y:S01]  /*28c0*/  BSSY B1, `(.L_x_12694) ;  /* 0x0000004000017945 */ /* 0x000fe20003800000 */
[----:B--2---:R-:W-:-:S04]  /*28d0*/  SHF.L.U32 R80, R4, 0x1f, RZ ;  /* 0x0000001f04507819 */ /* 0x004fc800000006ff */
[----:B------:R-:W1:Y:S02]  /*28e0*/  SYNCS.PHASECHK.TRANS64.TRYWAIT P6, [R69+URZ+0x19c90], R80 ;  /* 0x019c9050450075a7 */ /* 0x000e6400080c017f */
[----:B-1----:R-:W-:Y:S05]  /*28f0*/  @!P6 BRA `(.L_x_12695) ;  /* 0x000001b4003ce947 */ /* 0x002fea0003800000 */
.L_x_12957:
[----:B------:R-:W-:Y:S05]  /*2900*/  BSYNC B1 ;  /* 0x0000000000017941 */ /* 0x000fea0003800000 */
.L_x_12694:
[----:B------:R-:W-:-:S03]  /*2910*/  UMOV UR4, 0xffffffff ;  /* 0xffffffff00047882 */ /* 0x000fc60000000000 */
[----:B------:R-:W-:Y:S05]  /*2920*/  BRA.DIV UR4, `(.L_x_12696) ;  /* 0x000001b604447947 */ /* 0x000fea000b800000 */
[----:B------:R2:W3:Y:S04]  /*2930*/  SHFL.IDX PT, R39, R82, RZ, 0x1e1f ;  /* 0x001e1fff52277589 */ /* 0x0004e800000e0000 */
[----:B------:R2:W4:Y:S02]  /*2940*/  SHFL.IDX PT, R14, R83, RZ, 0x1e1f ;  /* 0x001e1fff530e7589 */ /* 0x00052400000e0000 */
.L_x_12961:
        /* <DEDUP_REMOVED lines=10> */
[--C-:B--2---:R-:W-:Y:S02]  /*29f0*/  SHF.R.U32.HI R83, RZ, 0x8, R35.reuse ;  /* 0x00000008ff537819 */ /* 0x104fe40000011623 */
[----:B------:R-:W-:Y:S02]  /*2a00*/  LOP3.LUT R12, R35, 0xff, RZ, 0xc0, !PT ;  /* 0x000000ff230c7812 */ /* 0x000fe400078ec0ff */
[----:B------:R-:W-:Y:S02]  /*2a10*/  SHF.R.U32.HI R13, RZ, 0x18, R35 ;  /* 0x00000018ff0d7819 */ /* 0x000fe40000011623 */
[----:B------:R-:W-:Y:S02]  /*2a20*/  LOP3.LUT R15, R37, 0xff, RZ, 0xc0, !PT ;  /* 0x000000ff250f7812 */ /* 0x000fe400078ec0ff */
[--C-:B------:R-:W-:Y:S02]  /*2a30*/  SHF.R.U32.HI R34, RZ, 0x18, R37.reuse ;  /* 0x00000018ff227819 */ /* 0x100fe40000011625 */
[----:B------:R-:W-:-:S02]  /*2a40*/  SHF.R.U32.HI R36, RZ, 0x8, R37 ;  /* 0x00000008ff247819 */ /* 0x000fc40000011625 */
[----:B------:R-:W-:Y:S01]  /*2a50*/  PRMT R13, R13, 0x654, R12 ;  /* 0x000006540d0d7816 */ /* 0x000fe2000000000c */
[----:B------:R-:W-:Y:S01]  /*2a60*/  IMAD.SHL.U32 R12, R83, 0x100, RZ ;  /* 0x00000100530c7824 */ /* 0x000fe200078e00ff */
[----:B------:R-:W-:Y:S02]  /*2a70*/  SHF.R.U32.HI R85, RZ, 0x10, R35 ;  /* 0x00000010ff557819 */ /* 0x000fe40000011623 */
[----:B------:R-:W-:Y:S01]  /*2a80*/  PRMT R35, R34, 0x654, R15 ;  /* 0x0000065422237816 */ /* 0x000fe2000000000f */
[----:B-1----:R-:W-:Y:S01]  /*2a90*/  IMAD.MOV.U32 R15, RZ, RZ, R4 ;  /* 0x000000ffff0f7224 */ /* 0x002fe200078e0004 */
[----:B------:R-:W-:Y:S02]  /*2aa0*/  SHF.R.U32.HI R82, RZ, 0x10, R37 ;  /* 0x00000010ff527819 */ /* 0x000fe40000011625 */
[----:B------:R-:W-:Y:S02]  /*2ab0*/  SHF.L.U32 R34, R36, 0x8, RZ ;  /* 0x0000000824227819 */ /* 0x000fe400000006ff */
        /* <DEDUP_REMOVED lines=78> */
[--C-:B------:R-:W-:Y:S01]  /*2fa0*/  HADD2.F32 R7, -RZ, R6.reuse.H0_H0 ;  /* 0x20000006ff077230 */ /* 0x100fe20000004100 */
[----:B------:R-:W-:Y:S01]  /*2fb0*/  F2FP.SATFINITE.E4M3.F32.PACK_AB_MERGE_C R4, R34, R15, R36 ;  /* 0x0000000f2204723e */ /* 0x000fe20004807024 */
[----:B------:R-:W-:-:S02]  /*2fc0*/  HADD2.F32 R6, -RZ, R6.H1_H1 ;  /* 0x30000006ff067230 */ /* 0x000fc40000004100 */
[-C--:B------:R-:W-:Y:S01]  /*2fd0*/  FMUL.FTZ R88, R37, R82.reuse ;  /* 0x0000005225587220 */ /* 0x080fe20000410000 */
[----:B------:R-:W-:Y:S02]  /*2fe0*/  HADD2.F32 R86, -RZ, R86.H0_H0 ;  /* 0x20000056ff567230 */ /* 0x000fe40000004100 */
[----:B------:R-:W-:Y:S01]  /*2ff0*/  FMUL.FTZ R92, R13, R82 ;  /* 0x000000520d5c7220 */ /* 0x000fe20000410000 */
[----:B------:R-:W-:Y:S02]  /*3000*/  HADD2.F32 R84, -RZ, R84.H0_H0 ;  /* 0x20000054ff547230 */ /* 0x000fe40000004100 */
[----:B------:R-:W-:Y:S02]  /*3010*/  HADD2.F32 R83, -RZ, R83.H0_H0 ;  /* 0x20000053ff537230 */ /* 0x000fe40000004100 */
[CC--:B------:R-:W-:Y:S01]  /*3020*/  FMUL.FTZ R82, R6.reuse, R86.reuse ;  /* 0x0000005606527220 */ /* 0x0c0fe20000410000 */
[----:B------:R-:W-:Y:S01]  /*3030*/  FMUL.FTZ R75, R7, R86 ;  /* 0x00000056074b7220 */ /* 0x000fe20000410000 */
[-C--:B------:R-:W-:Y:S01]  /*3040*/  FFMA.FTZ R88, R13, R84.reuse, -R88 ;  /* 0x000000540d587223 */ /* 0x080fe20000010858 */
[----:B------:R-:W-:Y:S01]  /*3050*/  FFMA.FTZ R37, R37, R84, R92 ;  /* 0x0000005425257223 */ /* 0x000fe2000001005c */
[-C--:B------:R-:W-:Y:S01]  /*3060*/  FFMA.FTZ R82, R7, R83.reuse, -R82 ;  /* 0x0000005307527223 */ /* 0x080fe20000010852 */
[----:B------:R-:W-:-:S03]  /*3070*/  FFMA.FTZ R75, R6, R83, R75 ;  /* 0x00000053064b7223 */ /* 0x000fc6000001004b */
[----:B------:R-:W-:Y:S02]  /*3080*/  F2FP.SATFINITE.E4M3.F32.PACK_AB_MERGE_C R7, R37, R88, R12 ;  /* 0x000000582507723e */ /* 0x000fe4000480700c */
[----:B------:R-:W-:-:S07]  /*3090*/  F2FP.SATFINITE.E4M3.F32.PACK_AB_MERGE_C R6, R75, R82, R85 ;  /* 0x000000524b06723e */ /* 0x000fce0004807055 */
.L_x_12701:
[----:B------:R-:W-:Y:S05]  /*30a0*/  BSYNC B2 ;  /* 0x0000000000027941 */ /* 0x000fea0003800000 */
.L_x_12700:
[----:B-1----:R0:W-:Y:S02]  /*30b0*/  ST.E.128 desc[UR42][R10.64], R4 ;  /* 0x000000040a007985 */ /* 0x0021e4000c101d2a */
.L_x_12699:
[----:B------:R-:W-:Y:S05]  /*30c0*/  BSYNC B1 ;  /* 0x0000000000017941 */ /* 0x000fea0003800000 */
.L_x_12698:
        /* <DEDUP_REMOVED lines=27> */
[----:B------:R-:W-:-:S02]  /*3280*/  LOP3.LUT R30, R30, 0xff00, R31, 0xf8, !PT ;  /* 0x0000ff001e1e7812 */ /* 0x000fc400078ef81f */
[----:B------:R-:W-:Y:S02]  /*3290*/  SHF.L.U32 R33, R33, 0x10, RZ ;  /* 0x0000001021217819 */ /* 0x000fe400000006ff */
[----:B------:R-:W-:Y:S02]  /*32a0*/  F2FP.F16.E4M3.UNPACK_B R4, R5 ;  /* 0x00000005ff04723e */ /* 0x000fe400020006ff */
        /* <DEDUP_REMOVED lines=89> */
.L_x_12705:
[----:B------:R-:W-:Y:S05]  /*3840*/  BSYNC B2 ;  /* 0x0000000000027941 */ /* 0x000fea0003800000 */
.L_x_12704:
[----:B--2---:R0:W-:Y:S02]  /*3850*/  ST.E.128 desc[UR42][R10.64], R4 ;  /* 0x000000040a007985 */ /* 0x0041e4000c101d2a */
.L_x_12703:
[----:B------:R-:W-:Y:S05]  /*3860*/  BSYNC B1 ;  /* 0x0000000000017941 */ /* 0x000fea0003800000 */
.L_x_12702:
[----:B------:R-:W-:Y:S05]  /*3870*/  @P1 BRA `(.L_x_12697) ;  /* 0x0000002c00981947 */ /* 0x000fea0003800000 */
[----:B0-----:R-:W4:Y:S04]  /*3880*/  LDL R4, [R1] ;  /* 0x0000000001047983 */ /* 0x001f280000100800 */
        /* <DEDUP_REMOVED lines=12> */
[--C-:B------:R-:W-:Y:S01]  /*3950*/  SHF.R.U32.HI R13, RZ, 0x18, R9.reuse ;  /* 0x00000018ff0d7819 */ /* 0x100fe20000011609 */
[----:B------:R-:W-:Y:S01]  /*3960*/  IMAD.SHL.U32 R12, R12, 0x100, RZ ;  /* 0x000001000c0c7824 */ /* 0x000fe200078e00ff */
[----:B------:R-:W-:Y:S01]  /*3970*/  SHF.R.U32.HI R30, RZ, 0x10, R9 ;  /* 0x00000010ff1e7819 */ /* 0x000fe20000011609 */
[----:B----4-:R-:W-:Y:S01]  /*3980*/  IMAD.MOV.U32 R9, RZ, RZ, R5 ;  /* 0x000000ffff097224 */ /* 0x010fe200078e0005 */
[----:B------:R-:W-:-:S02]  /*3990*/  SHF.R.U32.HI R28, RZ, 0x10, R29 ;  /* 0x00000010ff1c7819 */ /* 0x000fc4000001161d */
[----:B------:R-:W-:Y:S01]  /*39a0*/  LOP3.LUT R15, R29, 0xff0000ff, RZ, 0xc0, !PT ;  /* 0xff0000ff1d0f7812 */ /* 0x000fe200078ec0ff */
[----:B------:R-:W-:Y:S01]  /*39b0*/  IMAD.U32 R5, R30, 0x10000, RZ ;  /* 0x000100001e057824 */ /* 0x000fe200078e00ff */
[----:B------:R-:W-:Y:S01]  /*39c0*/  PRMT R13, R13, 0x654, R8 ;  /* 0x000006540d0d7816 */ /* 0x000fe20000000008 */
[----:B------:R-:W-:Y:S01]  /*39d0*/  IMAD.MOV.U32 R8, RZ, RZ, R4 ;  /* 0x000000ffff087224 */ /* 0x000fe200078e0004 */
[----:B------:R-:W-:Y:S01]  /*39e0*/  LOP3.LUT R15, R15, 0xff00, R14, 0xf8, !PT ;  /* 0x0000ff000f0f7812 */ /* 0x000fe200078ef80e */
[----:B------:R-:W-:Y:S01]  /*39f0*/  IMAD.U32 R14, R28, 0x10000, RZ ;  /* 0x000100001c0e7824 */ /* 0x000fe200078e00ff */
[----:B------:R-:W-:Y:S02]  /*3a00*/  LOP3.LUT R12, R13, 0xff00, R12, 0xf8, !PT ;  /* 0x0000ff000d0c7812 */ /* 0x000fe400078ef80c */
[----:B------:R-:W-:Y:S02]  /*3a10*/  F2FP.F16.E4M3.UNPACK_B R4, R9 ;  /* 0x00000009ff04723e */ /* 0x000fe400020006ff */
[----:B------:R-:W-:-:S02]  /*3a20*/  F2FP.F16.E4M3.UNPACK_B R13, R72.H1 ;  /* 0x00000048ff0d723e */ /* 0x000fc400030006ff */
        /* <DEDUP_REMOVED lines=16> */
[----:B------:R-:W-:Y:S01]  /*3b30*/  FMUL.FTZ R32, R14, R28 ;  /* 0x0000001c0e207220 */ /* 0x000fe20000410000 */
[-C--:B------:R-:W-:Y:S01]  /*3b40*/  FFMA.FTZ R4, R4, R29.reuse, -R33 ;  /* 0x0000001d04047223 */ /* 0x080fe20000010821 */
[----:B------:R-:W-:Y:S01]  /*3b50*/  FFMA.FTZ R9, R12, R29, R9 ;  /* 0x0000001d0c097223 */ /* 0x000fe20000010009 */
[----:B------:R-:W-:Y:S01]  /*3b60*/  F2FP.F16.E4M3.UNPACK_B R12, R8.H1 ;  /* 0x00000008ff0c723e */ /* 0x000fe200030006ff */
[C---:B------:R-:W-:Y:S01]  /*3b70*/  FMUL.FTZ R31, R13.reuse, R28 ;  /* 0x0000001c0d1f7220 */ /* 0x040fe20000410000 */
[----:B------:R-:W-:Y:S01]  /*3b80*/  F2FP.F16.E4M3.UNPACK_B R8, R8 ;  /* 0x00000008ff08723e */ /* 0x000fe200020006ff */
[----:B------:R-:W-:Y:S01]  /*3b90*/  FFMA.FTZ R32, R13, R15, -R32 ;  /* 0x0000000f0d207223 */ /* 0x000fe20000010820 */
[----:B------:R-:W-:-:S02]  /*3ba0*/  HADD2.F32 R28, -RZ, R72.H1_H1 ;  /* 0x30000048ff1c7230 */ /* 0x000fc40000004100 */
[----:B------:R-:W-:Y:S01]  /*3bb0*/  FFMA.FTZ R33, R14, R15, R31 ;  /* 0x0000000f0e217223 */ /* 0x000fe2000001001f */
[----:B------:R-:W-:Y:S02]  /*3bc0*/  HADD2.F32 R72, -RZ, R72.H0_H0 ;  /* 0x20000048ff487230 */ /* 0x000fe40000004100 */
[--C-:B------:R-:W-:Y:S02]  /*3bd0*/  HADD2.F32 R14, -RZ, R12.reuse.H0_H0 ;  /* 0x2000000cff0e7230 */ /* 0x100fe40000004100 */
[----:B------:R-:W-:Y:S01]  /*3be0*/  HADD2.F32 R15, -RZ, R12.H1_H1 ;  /* 0x3000000cff0f7230 */ /* 0x000fe20000004100 */
[----:B------:R-:W-:Y:S01]  /*3bf0*/  F2FP.SATFINITE.E4M3.F32.PACK_AB_MERGE_C R39, R33, R32, RZ ;  /* 0x000000202127723e */ /* 0x000fe200048070ff */
[--C-:B------:R-:W-:Y:S01]  /*3c00*/  HADD2.F32 R13, -RZ, R8.reuse.H1_H1 ;  /* 0x30000008ff0d7230 */ /* 0x100fe20000004100 */
[----:B------:R-:W-:Y:S01]  /*3c10*/  F2FP.F16.E4M3.UNPACK_B R32, R30.H1 ;  /* 0x0000001eff20723e */ /* 0x000fe200030006ff */
[----:B------:R-:W-:Y:S02]  /*3c20*/  HADD2.F32 R12, -RZ, R8.H0_H0 ;  /* 0x20000008ff0c7230 */ /* 0x000fe40000004100 */
[----:B------:R-:W-:Y:S01]  /*3c30*/  FMUL.FTZ R31, R15, R28 ;  /* 0x0000001c0f1f7220 */ /* 0x000fe20000410000 */
[----:B------:R-:W-:-:S02]  /*3c40*/  HADD2.F32 R8, -RZ, R38.H1_H1 ;  /* 0x30000026ff087230 */ /* 0x000fc40000004100 */
[CC--:B------:R-:W-:Y:S01]  /*3c50*/  FMUL.FTZ R29, R13.reuse, R72.reuse ;  /* 0x000000480d1d7220 */ /* 0x0c0fe20000410000 */
[----:B------:R-:W-:Y:S02]  /*3c60*/  HADD2.F32 R38, -RZ, R38.H0_H0 ;  /* 0x20000026ff267230 */ /* 0x000fe40000004100 */
[----:B------:R-:W-:Y:S01]  /*3c70*/  FMUL.FTZ R72, R12, R72 ;  /* 0x000000480c487220 */ /* 0x000fe20000410000 */
[C---:B------:R-:W-:Y:S01]  /*3c80*/  FMUL.FTZ R28, R14.reuse, R28 ;  /* 0x0000001c0e1c7220 */ /* 0x040fe20000410000 */
[----:B------:R-:W-:Y:S01]  /*3c90*/  FFMA.FTZ R31, R14, R8, -R31 ;  /* 0x000000080e1f7223 */ /* 0x000fe2000001081f */
[--C-:B------:R-:W-:Y:S02]  /*3ca0*/  HADD2.F32 R34, -RZ, R32.reuse.H1_H1 ;  /* 0x30000020ff227230 */ /* 0x100fe40000004100 */
[----:B------:R-:W-:Y:S01]  /*3cb0*/  FFMA.FTZ R35, R13, R38, R72 ;  /* 0x000000260d237223 */ /* 0x000fe20000010048 */
[----:B------:R-:W-:Y:S01]  /*3cc0*/  FFMA.FTZ R28, R15, R8, R28 ;  /* 0x000000080f1c7223 */ /* 0x000fe2000001001c */
[----:B------:R-:W-:Y:S01]  /*3cd0*/  F2FP.F16.E4M3.UNPACK_B R13, R7.H1 ;  /* 0x00000007ff0d723e */ /* 0x000fe200030006ff */
[----:B------:R-:W-:Y:S01]  /*3ce0*/  FFMA.FTZ R8, R12, R38, -R29 ;  /* 0x000000260c087223 */ /* 0x000fe2000001081d */
[----:B------:R-:W-:Y:S01]  /*3cf0*/  F2FP.F16.E4M3.UNPACK_B R29, R5.H1 ;  /* 0x00000005ff1d723e */ /* 0x000fe200030006ff */
[----:B------:R-:W-:Y:S01]  /*3d00*/  HADD2.F32 R32, -RZ, R32.H0_H0 ;  /* 0x20000020ff207230 */ /* 0x000fe20000004100 */
[----:B------:R-:W-:Y:S01]  /*3d10*/  F2FP.SATFINITE.E4M3.F32.PACK_AB_MERGE_C R38, R28, R31, RZ ;  /* 0x0000001f1c26723e */ /* 0x000fe200048070ff */
        /* <DEDUP_REMOVED lines=25> */
[----:B------:R-:W-:Y:S02]  /*3eb0*/  HADD2.F32 R6, -RZ, R6.H1_H1 ;  /* 0x30000006ff067230 */ /* 0x000fe40000004100 */
[----:B------:R-:W-:Y:S02]  /*3ec0*/  HADD2.F32 R31, -RZ, R31.H0_H0 ;  /* 0x2000001fff1f7230 */ /* 0x000fe40000004100 */
[-C--:B------:R-:W-:Y:S01]  /*3ed0*/  FMUL.FTZ R13, R7, R32.reuse ;  /* 0x00000020070d7220 */ /* 0x080fe20000410000 */
[----:B------:R-:W-:Y:S02]  /*3ee0*/  HADD2.F32 R29, -RZ, R29.H0_H0 ;  /* 0x2000001dff1d7230 */ /* 0x000fe40000004100 */
[----:B------:R-:W-:Y:S01]  /*3ef0*/  FMUL.FTZ R32, R12, R32 ;  /* 0x000000200c207220 */ /* 0x000fe20000410000 */
[----:B------:R-:W-:-:S02]  /*3f00*/  HADD2.F32 R28, -RZ, R28.H0_H0 ;  /* 0x2000001cff1c7230 */ /* 0x000fc40000004100 */
[-C--:B------:R-:W-:Y:S01]  /*3f10*/  FMUL.FTZ R14, R6, R31.reuse ;  /* 0x0000001f060e7220 */ /* 0x080fe20000410000 */
[----:B------:R-:W-:Y:S01]  /*3f20*/  FMUL.FTZ R31, R5, R31 ;  /* 0x0000001f051f7220 */ /* 0x000fe20000410000 */
[-C--:B------:R-:W-:Y:S01]  /*3f30*/  FFMA.FTZ R13, R12, R29.reuse, -R13 ;  /* 0x0000001d0c0d7223 */ /* 0x080fe2000001080d */
[----:B------:R-:W-:Y:S01]  /*3f40*/  FFMA.FTZ R32, R7, R29, R32 ;  /* 0x0000001d07207223 */ /* 0x000fe20000010020 */
[-C--:B------:R-:W-:Y:S01]  /*3f50*/  FFMA.FTZ R14, R5, R28.reuse, -R14 ;  /* 0x0000001c050e7223 */ /* 0x080fe2000001080e */
[----:B------:R-:W-:Y:S01]  /*3f60*/  FFMA.FTZ R31, R6, R28, R31 ;  /* 0x0000001c061f7223 */ /* 0x000fe2000001001f */
[----:B------:R-:W-:Y:S02]  /*3f70*/  F2FP.SATFINITE.E4M3.F32.PACK_AB_MERGE_C R5, R9, R4, R39 ;  /* 0x000000040905723e */ /* 0x000fe40004807027 */
[----:B------:R-:W-:Y:S02]  /*3f80*/  F2FP.SATFINITE.E4M3.F32.PACK_AB_MERGE_C R4, R35, R8, R38 ;  /* 0x000000082304723e */ /* 0x000fe40004807026 */
[----:B------:R-:W-:-:S02]  /*3f90*/  F2FP.SATFINITE.E4M3.F32.PACK_AB_MERGE_C R6, R31, R14, R30 ;  /* 0x0000000e1f06723e */ /* 0x000fc4000480701e */
[----:B------:R-:W-:-:S07]  /*3fa0*/  F2FP.SATFINITE.E4M3.F32.PACK_AB_MERGE_C R7, R32, R13, R15 ;  /* 0x0000000d2007723e */ /* 0x000fce000480700f */
.L_x_12707:
[----:B------:R-:W-:Y:S05]  /*3fb0*/  BSYNC B1 ;  /* 0x0000000000017941 */ /* 0x000fea0003800000 */
.L_x_12706:
[----:B----4-:R0:W-:Y:S01]  /*3fc0*/  ST.E.128 desc[UR42][R10.64], R4 ;  /* 0x000000040a007985 */ /* 0x0101e2000c101d2a */
[----:B------:R-:W-:Y:S05]  /*3fd0*/  BRA `(.L_x_12697) ;  /* 0x0000002400c07947 */ /* 0x000fea0003800000 */
.L_x_12690:
        /* <DEDUP_REMOVED lines=31> */
.L_x_12709:
[----:B------:R-:W-:Y:S05]  /*41d0*/  BSYNC B1 ;  /* 0x0000000000017941 */ /* 0x000fea0003800000 */
.L_x_12708:
        /* <DEDUP_REMOVED lines=12> */
.L_x_12710:
[----:B------:R-:W2:Y:S01]  /*42a0*/  LDL R8, [R1+0x4] ;  /* 0x0000040001087983 */ /* 0x000ea20000100800 */
[----:B------:R-:W-:Y:S01]  /*42b0*/  IMAD R69, R19, 0x8, R18 ;  /* 0x0000000813457824 */ /* 0x000fe200078e0212 */
[----:B------:R-:W-:Y:S01]  /*42c0*/  BSSY B1, `(.L_x_12711) ;  /* 0x0000004000017945 */ /* 0x000fe20003800000 */
[----:B--2---:R-:W-:-:S04]  /*42d0*/  SHF.L.U32 R80, R8, 0x1f, RZ ;  /* 0x0000001f08507819 */ /* 0x004fc800000006ff */
[----:B------:R-:W1:Y:S02]  /*42e0*/  SYNCS.PHASECHK.TRANS64.TRYWAIT P6, [R69+URZ+0x19c90], R80 ;  /* 0x019c9050450075a7 */ /* 0x000e6400080c017f */
[----:B-1----:R-:W-:Y:S05]  /*42f0*/  @!P6 BRA `(.L_x_12712) ;  /* 0x0000019c0018e947 */ /* 0x002fea0003800000 */
.L_x_12962:
[----:B------:R-:W-:Y:S05]  /*4300*/  BSYNC B1 ;  /* 0x0000000000017941 */ /* 0x000fea0003800000 */
.L_x_12711:
[----:B------:R-:W-:-:S03]  /*4310*/  UMOV UR4, 0xffffffff ;  /* 0xffffffff00047882 */ /* 0x000fc60000000000 */
[----:B------:R-:W-:Y:S05]  /*4320*/  BRA.DIV UR4, `(.L_x_12713) ;  /* 0x0000019e04207947 */ /* 0x000fea000b800000 */
[----:B------:R-:W2:Y:S04]  /*4330*/  SHFL.IDX PT, R82, R82, RZ, 0x1e1f ;  /* 0x001e1fff52527589 */ /* 0x000ea800000e0000 */
[----:B------:R-:W3:Y:S02]  /*4340*/  SHFL.IDX PT, R83, R83, RZ, 0x1e1f ;  /* 0x001e1fff53537589 */ /* 0x000ee400000e0000 */
.L_x_12966:
[----:B------:R-:W-:Y:S05]  /*4350*/  @P5 BRA `(.L_x_12697) ;  /* 0x0000002000e05947 */ /* 0x000fea0003800000 */
[----:B------:R-:W4:Y:S01]  /*4360*/  LDC R88, c[0x0][0x2f4] ;  /* 0x0000bd00ff587b82 */ /* 0x000f220000000800 */
[----:B------:R-:W-:Y:S01]  /*4370*/  ISETP.NE.AND P5, PT, R54, RZ, PT ;  /* 0x000000ff3600720c */ /* 0x000fe20003fa5270 */
[----:B------:R-:W-:Y:S01]  /*4380*/  BSSY B1, `(.L_x_12714) ;  /* 0x00000ff000017945 */ /* 0x000fe20003800000 */
[----:B----4-:R-:W-:-:S11]  /*4390*/  IADD3 R93, -R55, R88, RZ ;  /* 0x00000058375d7210 */ /* 0x010fd60007ffe1ff */
        /* <DEDUP_REMOVED lines=30> */
[--C-:B------:R-:W-:Y:S02]  /*4580*/  SHF.R.U32.HI R100, RZ, 0x10, R39.reuse ;  /* 0x00000010ff647819 */ /* 0x100fe40000011627 */
[--C-:B------:R-:W-:Y:S02]  /*4590*/  SHF.R.U32.HI R101, RZ, 0x8, R39.reuse ;  /* 0x00000008ff657819 */ /* 0x100fe40000011627 */
[----:B------:R-:W-:Y:S02]  /*45a0*/  LOP3.LUT R99, R39, 0xff, RZ, 0xc0, !PT ;  /* 0x000000ff27637812 */ /* 0x000fe400078ec0ff */
[----:B------:R-:W-:Y:S01]  /*45b0*/  SHF.R.U32.HI R102, RZ, 0x18, R39 ;  /* 0x00000018ff667819 */ /* 0x000fe20000011627 */
[----:B--2---:R-:W-:Y:S01]  /*45c0*/  IMAD.MOV.U32 R39, RZ, RZ, R12 ;  /* 0x000000ffff277224 */ /* 0x004fe200078e000c */
[----:B------:R-:W-:Y:S01]  /*45d0*/  F2FP.F16.E4M3.UNPACK_B R105, R92.H1 ;  /* 0x0000005cff69723e */ /* 0x000fe200030006ff */
[----:B0-----:R-:W-:Y:S01]  /*45e0*/  IMAD.MOV.U32 R12, RZ, RZ, R8 ;  /* 0x000000ffff0c7224 */ /* 0x001fe200078e0008 */
[----:B------:R-:W-:-:S02]  /*45f0*/  F2FP.F16.E4M3.UNPACK_B R8, R90.H1 ;  /* 0x0000005aff08723e */ /* 0x000fc400030006ff */
[-C--:B------:R-:W-:Y:S01]  /*4600*/  F2FP.F16.E4M3.UNPACK_B R103, R39.reuse.H1 ;  /* 0x00000027ff67723e */ /* 0x080fe200030006ff */
[----:B------:R-:W-:Y:S01]  /*4610*/  HADD2.F32 R107, -RZ, R105.H0_H0 ;  /* 0x20000069ff6b7230 */ /* 0x000fe20000004100 */
[----:B------:R-:W-:Y:S01]  /*4620*/  F2FP.F16.E4M3.UNPACK_B R104, R12.H1 ;  /* 0x0000000cff68723e */ /* 0x000fe200030006ff */
[----:B------:R-:W-:Y:S01]  /*4630*/  HADD2.F32 R108, -RZ, R8.H0_H0 ;  /* 0x20000008ff6c7230 */ /* 0x000fe20000004100 */
[----:B------:R-:W-:Y:S01]  /*4640*/  F2FP.F16.E4M3.UNPACK_B R90, R90 ;  /* 0x0000005aff5a723e */ /* 0x000fe200020006ff */
[--C-:B------:R-:W-:Y:S01]  /*4650*/  HADD2.F32 R106, -RZ, R103.reuse.H0_H0 ;  /* 0x20000067ff6a7230 */ /* 0x100fe20000004100 */
[----:B------:R-:W-:Y:S01]  /*4660*/  F2FP.F16.E4M3.UNPACK_B R39, R39 ;  /* 0x00000027ff27723e */ /* 0x000fe200020006ff */
[----:B------:R-:W-:Y:S01]  /*4670*/  HADD2.F32 R109, -RZ, R104.H0_H0 ;  /* 0x20000068ff6d7230 */ /* 0x000fe20000004100 */
[----:B------:R-:W-:Y:S01]  /*4680*/  F2FP.F16.E4M3.UNPACK_B R12, R12 ;  /* 0x0000000cff0c723e */ /* 0x000fe200020006ff */
[----:B------:R-:W-:Y:S02]  /*4690*/  HADD2.F32 R8, -RZ, R8.H1_H1 ;  /* 0x30000008ff087230 */ /* 0x000fe40000004100 */
[C---:B------:R-:W-:Y:S01]  /*46a0*/  FMUL.FTZ R110, R106.reuse, R108 ;  /* 0x0000006c6a6e7220 */ /* 0x040fe20000410000 */
[----:B------:R-:W-:Y:S01]  /*46b0*/  F2FP.F16.E4M3.UNPACK_B R92, R92 ;  /* 0x0000005cff5c723e */ /* 0x000fe200020006ff */
[C---:B------:R-:W-:Y:S01]  /*46c0*/  FMUL.FTZ R108, R109.reuse, R108 ;  /* 0x0000006c6d6c7220 */ /* 0x040fe20000410000 */
[--C-:B------:R-:W-:Y:S01]  /*46d0*/  SHF.R.U32.HI R36, RZ, 0x10, R29.reuse ;  /* 0x00000010ff247819 */ /* 0x100fe2000001161d */
[-C--:B------:R-:W-:Y:S01]  /*46e0*/  FFMA.FTZ R110, R109, R107.reuse, -R110 ;  /* 0x0000006b6d6e7223 */ /* 0x080fe2000001086e */
[--C-:B------:R-:W-:Y:S01]  /*46f0*/  SHF.R.U32.HI R28, RZ, 0x8, R29.reuse ;  /* 0x00000008ff1c7819 */ /* 0x100fe2000001161d */
[----:B------:R-:W-:Y:S01]  /*4700*/  FFMA.FTZ R108, R106, R107, R108 ;  /* 0x0000006b6a6c7223 */ /* 0x000fe2000001006c */
[----:B------:R-:W-:Y:S01]  /*4710*/  HADD2.F32 R107, -RZ, R103.H1_H1 ;  /* 0x30000067ff6b7230 */ /* 0x000fe20000004100 */
[----:B------:R-:W-:Y:S01]  /*4720*/  LOP3.LUT R30, R29, 0xff, RZ, 0xc0, !PT ;  /* 0x000000ff1d1e7812 */ /* 0x000fe200078ec0ff */
[----:B------:R-:W-:Y:S01]  /*4730*/  HADD2.F32 R103, -RZ, R104.H1_H1 ;  /* 0x30000068ff677230 */ /* 0x000fe20000004100 */
[----:B------:R-:W-:Y:S01]  /*4740*/  SHF.R.U32.HI R94, RZ, 0x18, R29 ;  /* 0x00000018ff5e7819 */ /* 0x000fe2000001161d */
[----:B------:R-:W-:-:S02]  /*4750*/  HADD2.F32 R104, -RZ, R105.H1_H1 ;  /* 0x30000069ff687230 */ /* 0x000fc40000004100 */
[-C--:B------:R-:W-:Y:S01]  /*4760*/  FMUL.FTZ R106, R107, R8.reuse ;  /* 0x000000086b6a7220 */ /* 0x080fe20000410000 */
[--C-:B------:R-:W-:Y:S02]  /*4770*/  HADD2.F32 R105, -RZ, R92.reuse.H0_H0 ;  /* 0x2000005cff697230 */ /* 0x100fe40000004100 */
[C---:B------:R-:W-:Y:S01]  /*4780*/  FMUL.FTZ R8, R103.reuse, R8 ;  /* 0x0000000867087220 */ /* 0x040fe20000410000 */
[----:B------:R-:W-:Y:S02]  /*4790*/  HADD2.F32 R92, -RZ, R92.H1_H1 ;  /* 0x3000005cff5c7230 */ /* 0x000fe40000004100 */
[-C--:B------:R-:W-:Y:S01]  /*47a0*/  FFMA.FTZ R103, R103, R104.reuse, -R106 ;  /* 0x0000006867677223 */ /* 0x080fe2000001086a */
[----:B------:R-:W-:Y:S02]  /*47b0*/  HADD2.F32 R106, -RZ, R90.H0_H0 ;  /* 0x2000005aff6a7230 */ /* 0x000fe40000004100 */
[----:B------:R-:W-:Y:S01]  /*47c0*/  FFMA.FTZ R8, R107, R104, R8 ;  /* 0x000000686b087223 */ /* 0x000fe20000010008 */
[----:B------:R-:W-:Y:S01]  /*47d0*/  HADD2.F32 R104, -RZ, R39.H0_H0 ;  /* 0x20000027ff687230 */ /* 0x000fe20000004100 */
[--C-:B------:R-:W-:Y:S01]  /*47e0*/  SHF.R.U32.HI R29, RZ, 0x10, R31.reuse ;  /* 0x00000010ff1d7819 */ /* 0x100fe2000001161f */
[----:B------:R-:W-:Y:S01]  /*47f0*/  HADD2.F32 R107, -RZ, R12.H0_H0 ;  /* 0x2000000cff6b7230 */ /* 0x000fe20000004100 */
[----:B------:R-:W-:Y:S01]  /*4800*/  SHF.R.U32.HI R95, RZ, 0x8, R31 ;  /* 0x00000008ff5f7819 */ /* 0x000fe2000001161f */
[----:B------:R-:W-:-:S02]  /*4810*/  HADD2.F32 R90, -RZ, R90.H1_H1 ;  /* 0x3000005aff5a7230 */ /* 0x000fc40000004100 */
[CC--:B------:R-:W-:Y:S01]  /*4820*/  FMUL.FTZ R109, R104.reuse, R106.reuse ;  /* 0x0000006a686d7220 */ /* 0x0c0fe20000410000 */
[----:B------:R-:W-:Y:S02]  /*4830*/  HADD2.F32 R39, -RZ, R39.H1_H1 ;  /* 0x30000027ff277230 */ /* 0x000fe40000004100 */
[----:B------:R-:W-:Y:S01]  /*4840*/  FMUL.FTZ R106, R107, R106 ;  /* 0x0000006a6b6a7220 */ /* 0x000fe20000410000 */
[----:B------:R-:W-:Y:S01]  /*4850*/  LOP3.LUT R38, R31, 0xff, RZ, 0xc0, !PT ;  /* 0x000000ff1f267812 */ /* 0x000fe200078ec0ff */
[-C--:B------:R-:W-:Y:S01]  /*4860*/  FFMA.FTZ R109, R107, R105.reuse, -R109 ;  /* 0x000000696b6d7223 */ /* 0x080fe2000001086d */
[----:B------:R-:W-:Y:S01]  /*4870*/  SHF.R.U32.HI R31, RZ, 0x18, R31 ;  /* 0x00000018ff1f7819 */ /* 0x000fe2000001161f */
[----:B------:R-:W-:Y:S01]  /*4880*/  FFMA.FTZ R106, R104, R105, R106 ;  /* 0x00000069686a7223 */ /* 0x000fe2000001006a */
[----:B------:R-:W-:Y:S02]  /*4890*/  HADD2.F32 R105, -RZ, R12.H1_H1 ;  /* 0x3000000cff697230 */ /* 0x000fe40000004100 */
[----:B------:R-:W-:Y:S01]  /*48a0*/  FMUL.FTZ R12, R39, R90 ;  /* 0x0000005a270c7220 */ /* 0x000fe20000410000 */
[----:B------:R-:W-:-:S02]  /*48b0*/  PRMT R31, R31, 0x654, R38 ;  /* 0x000006541f1f7816 */ /* 0x000fc40000000026 */
[----:B------:R-:W-:Y:S01]  /*48c0*/  PRMT R30, R94, 0x654, R30 ;  /* 0x000006545e1e7816 */ /* 0x000fe2000000001e */
[C---:B------:R-:W-:Y:S01]  /*48d0*/  FMUL.FTZ R90, R105.reuse, R90 ;  /* 0x0000005a695a7220 */ /* 0x040fe20000410000 */
[-C--:B------:R-:W-:Y:S01]  /*48e0*/  FFMA.FTZ R12, R105, R92.reuse, -R12 ;  /* 0x0000005c690c7223 */ /* 0x080fe2000001080c */
[----:B------:R-:W-:Y:S02]  /*48f0*/  F2FP.F16.E4M3.UNPACK_B R104, R89.H1 ;  /* 0x00000059ff68723e */ /* 0x000fe400030006ff */
[----:B------:R-:W-:Y:S01]  /*4900*/  FFMA.FTZ R39, R39, R92, R90 ;  /* 0x0000005c27277223 */ /* 0x000fe2000001005a */
[----:B------:R-:W-:Y:S01]  /*4910*/  IMAD.MOV.U32 R90, RZ, RZ, R10 ;  /* 0x000000ffff5a7224 */ /* 0x000fe200078e000a */
[----:B------:R-:W-:Y:S01]  /*4920*/  F2FP.F16.E4M3.UNPACK_B R92, R14.H1 ;  /* 0x0000000eff5c723e */ /* 0x000fe200030006ff */
[----:B------:R-:W-:Y:S01]  /*4930*/  IMAD.MOV.U32 R10, RZ, RZ, R15 ;  /* 0x000000ffff0a7224 */ /* 0x000fe200078e000f */
[-C--:B------:R-:W-:Y:S01]  /*4940*/  F2FP.F16.E4M3.UNPACK_B R15, R91.reuse.H1 ;  /* 0x0000005bff0f723e */ /* 0x080fe200030006ff */
[----:B------:R-:W-:Y:S01]  /*4950*/  HADD2.F32 R107, -RZ, R104.H0_H0 ;  /* 0x20000068ff6b7230 */ /* 0x000fe20000004100 */
[----:B------:R-:W-:Y:S01]  /*4960*/  F2FP.F16.E4M3.UNPACK_B R38, R90.H1 ;  /* 0x0000005aff26723e */ /* 0x000fe200030006ff */
[----:B------:R-:W-:Y:S01]  /*4970*/  HADD2.F32 R94, -RZ, R92.H0_H0 ;  /* 0x2000005cff5e7230 */ /* 0x000fe20000004100 */
[----:B------:R-:W-:Y:S01]  /*4980*/  SHF.L.U32 R113, R28, 0x8, RZ ;  /* 0x000000081c717819 */ /* 0x000fe200000006ff */
[--C-:B------:R-:W-:Y:S01]  /*4990*/  HADD2.F32 R112, -RZ, R15.reuse.H0_H0 ;  /* 0x2000000fff707230 */ /* 0x100fe20000004100 */
[----:B------:R-:W-:Y:S01]  /*49a0*/  F2FP.F16.E4M3.UNPACK_B R91, R91 ;  /* 0x0000005bff5b723e */ /* 0x000fe200020006ff */
[----:B------:R-:W-:Y:S01]  /*49b0*/  HADD2.F32 R105, -RZ, R38.H0_H0 ;  /* 0x20000026ff697230 */ /* 0x000fe20000004100 */
[----:B------:R-:W-:Y:S01]  /*49c0*/  F2FP.F16.E4M3.UNPACK_B R14, R14 ;  /* 0x0000000eff0e723e */ /* 0x000fe200020006ff */
[----:B------:R-:W-:-:S02]  /*49d0*/  HADD2.F32 R15, -RZ, R15.H1_H1 ;  /* 0x3000000fff0f7230 */ /* 0x000fc40000004100 */
        /* <DEDUP_REMOVED lines=8> */
[C---:B------:R-:W-:Y:S01]  /*4a60*/  FMUL.FTZ R15, R38.reuse, R15 ;  /* 0x0000000f260f7220 */ /* 0x040fe20000410000 */
[----:B------:R-:W-:Y:S01]  /*4a70*/  IMAD.SHL.U32 R28, R95, 0x100, RZ ;  /* 0x000001005f1c7824 */ /* 0x000fe200078e00ff */
[----:B------:R-:W-:Y:S01]  /*4a80*/  F2FP.F16.E4M3.UNPACK_B R90, R90 ;  /* 0x0000005aff5a723e */ /* 0x000fe200020006ff */
[-C--:B------:R-:W-:Y:S01]  /*4a90*/  FFMA.FTZ R38, R38, R105.reuse, -R107 ;  /* 0x0000006926267223 */ /* 0x080fe2000001086b */
[----:B------:R-:W-:Y:S01]  /*4aa0*/  SHF.R.U32.HI R98, RZ, 0x8, R37 ;  /* 0x00000008ff627819 */ /* 0x000fe20000011625 */
[----:B------:R-:W-:Y:S01]  /*4ab0*/  FFMA.FTZ R15, R92, R105, R15 ;  /* 0x000000695c0f7223 */ /* 0x000fe2000001000f */
[--C-:B------:R-:W-:Y:S01]  /*4ac0*/  SHF.R.U32.HI R97, RZ, 0x10, R37.reuse ;  /* 0x00000010ff617819 */ /* 0x100fe20000011625 */
[----:B------:R-:W-:Y:S01]  /*4ad0*/  HADD2.F32 R107, -RZ, R91.H0_H0 ;  /* 0x2000005bff6b7230 */ /* 0x000fe20000004100 */
[----:B------:R-:W-:Y:S01]  /*4ae0*/  LOP3.LUT R96, R37, 0xff, RZ, 0xc0, !PT ;  /* 0x000000ff25607812 */ /* 0x000fe200078ec0ff */
[----:B------:R-:W-:Y:S01]  /*4af0*/  HADD2.F32 R92, -RZ, R14.H0_H0 ;  /* 0x2000000eff5c7230 */ /* 0x000fe20000004100 */
[----:B------:R-:W-:Y:S01]  /*4b00*/  SHF.R.U32.HI R37, RZ, 0x18, R37 ;  /* 0x00000018ff257819 */ /* 0x000fe20000011625 */
[----:B------:R-:W-:Y:S01]  /*4b10*/  HADD2.F32 R104, -RZ, R90.H0_H0 ;  /* 0x2000005aff687230 */ /* 0x000fe20000004100 */
[----:B------:R-:W-:Y:S01]  /*4b20*/  F2FP.F16.E4M3.UNPACK_B R89, R89 ;  /* 0x00000059ff59723e */ /* 0x000fe200020006ff */
[----:B------:R-:W-:Y:S01]  /*4b30*/  IMAD.SHL.U32 R98, R98, 0x100, RZ ;  /* 0x0000010062627824 */ /* 0x000fe200078e00ff */
[----:B------:R-:W-:Y:S01]  /*4b40*/  LOP3.LUT R28, R31, 0xff00, R28, 0xf8, !PT ;  /* 0x0000ff001f1c7812 */ /* 0x000fe200078ef81c */
[----:B------:R-:W-:Y:S01]  /*4b50*/  IMAD.U32 R31, R36, 0x10000, RZ ;  /* 0x00010000241f7824 */ /* 0x000fe200078e00ff */
[----:B------:R-:W-:Y:S01]  /*4b60*/  LOP3.LUT R30, R30, 0xff00, R113, 0xf8, !PT ;  /* 0x0000ff001e1e7812 */ /* 0x000fe200078ef871 */
[----:B------:R-:W-:Y:S01]  /*4b70*/  HADD2.F32 R94, -RZ, R89.H0_H0 ;  /* 0x20000059ff5e7230 */ /* 0x000fe20000004100 */
[----:B------:R-:W-:Y:S01]  /*4b80*/  PRMT R37, R37, 0x654, R96 ;  /* 0x0000065425257816 */ /* 0x000fe20000000060 */
[----:B------:R-:W-:Y:S01]  /*4b90*/  FMUL.FTZ R105, R92, R107 ;  /* 0x0000006b5c697220 */ /* 0x000fe20000410000 */
[----:B------:R-:W-:-:S02]  /*4ba0*/  IMAD.U32 R95, R29, 0x10000, RZ ;  /* 0x000100001d5f7824 */ /* 0x000fc400078e00ff */
[----:B------:R-:W-:Y:S01]  /*4bb0*/  FMUL.FTZ R107, R104, R107 ;  /* 0x0000006b686b7220 */ /* 0x000fe20000410000 */
[----:B------:R-:W-:Y:S01]  /*4bc0*/  HADD2.F32 R91, -RZ, R91.H1_H1 ;  /* 0x3000005bff5b7230 */ /* 0x000fe20000004100 */
[----:B------:R-:W-:Y:S01]  /*4bd0*/  LOP3.LUT R29, R30, 0xff0000, R31, 0xf8, !PT ;  /* 0x00ff00001e1d7812 */ /* 0x000fe200078ef81f */
[----:B------:R-:W-:Y:S01]  /*4be0*/  HADD2.F32 R36, -RZ, R14.H1_H1 ;  /* 0x3000000eff247230 */ /* 0x000fe20000004100 */
[----:B------:R-:W-:Y:S01]  /*4bf0*/  LOP3.LUT R37, R37, 0xff00, R98, 0xf8, !PT ;  /* 0x0000ff0025257812 */ /* 0x000fe200078ef862 */
[----:B------:R-:W-:Y:S02]  /*4c00*/  HADD2.F32 R90, -RZ, R90.H1_H1 ;  /* 0x3000005aff5a7230 */ /* 0x000fe40000004100 */
[----:B------:R-:W-:Y:S01]  /*4c10*/  FFMA.FTZ R107, R92, R94, R107 ;  /* 0x0000005e5c6b7223 */ /* 0x000fe2000001006b */
[----:B------:R-:W-:Y:S02]  /*4c20*/  IMAD.U32 R30, R97, 0x10000, RZ ;  /* 0x00010000611e7824 */ /* 0x000fe400078e00ff */
[----:B------:R-:W-:Y:S01]  /*4c30*/  FMUL.FTZ R31, R36, R91 ;  /* 0x0000005b241f7220 */ /* 0x000fe20000410000 */
[----:B------:R-:W-:-:S02]  /*4c40*/  HADD2.F32 R89, -RZ, R89.H1_H1 ;  /* 0x30000059ff597230 */ /* 0x000fc40000004100 */
[----:B------:R-:W-:Y:S01]  /*4c50*/  FMUL.FTZ R91, R90, R91 ;  /* 0x0000005b5a5b7220 */ /* 0x000fe20000410000 */
[----:B------:R-:W-:Y:S01]  /*4c60*/  IMAD.SHL.U32 R92, R101, 0x100, RZ ;  /* 0x00000100655c7824 */ /* 0x000fe200078e00ff */
[----:B------:R-:W-:Y:S01]  /*4c70*/  PRMT R99, R102, 0x654, R99 ;  /* 0x0000065466637816 */ /* 0x000fe20000000063 */
[----:B------:R-:W-:Y:S01]  /*4c80*/  FFMA.FTZ R105, R104, R94, -R105 ;  /* 0x0000005e68697223 */ /* 0x000fe20000010869 */
[----:B------:R-:W-:Y:S01]  /*4c90*/  LOP3.LUT R37, R37, 0xff0000, R30, 0xf8, !PT ;  /* 0x00ff000025257812 */ /* 0x000fe200078ef81e */
[-C--:B------:R-:W-:Y:S01]  /*4ca0*/  FFMA.FTZ R30, R90, R89.reuse, -R31 ;  /* 0x000000595a1e7223 */ /* 0x080fe2000001081f */
[----:B------:R-:W-:Y:S01]  /*4cb0*/  FFMA.FTZ R36, R36, R89, R91 ;  /* 0x0000005924247223 */ /* 0x000fe2000001005b */
[----:B------:R-:W-:Y:S01]  /*4cc0*/  LOP3.LUT R99, R99, 0xff00, R92, 0xf8, !PT ;  /* 0x0000ff0063637812 */ /* 0x000fe200078ef85c */
[----:B------:R-:W-:Y:S01]  /*4cd0*/  IMAD.U32 R14, R100, 0x10000, RZ ;  /* 0x00010000640e7824 */ /* 0x000fe200078e00ff */
[----:B------:R-:W-:Y:S02]  /*4ce0*/  F2FP.F16.E4M3.UNPACK_B R90, R13 ;  /* 0x0000000dff5a723e */ /* 0x000fe400020006ff */
[----:B------:R-:W-:-:S02]  /*4cf0*/  F2FP.F16.E4M3.UNPACK_B R89, R37 ;  /* 0x00000025ff59723e */ /* 0x000fc400020006ff */
[----:B------:R-:W-:Y:S01]  /*4d00*/  F2FP.F16.E4M3.UNPACK_B R92, R9 ;  /* 0x00000009ff5c723e */ /* 0x000fe200020006ff */
[----:B------:R-:W-:Y:S01]  /*4d10*/  HADD2.F32 R94, -RZ, R90.H0_H0 ;  /* 0x2000005aff5e7230 */ /* 0x000fe20000004100 */
[----:B------:R-:W-:Y:S01]  /*4d20*/  LOP3.LUT R28, R28, 0xff0000, R95, 0xf8, !PT ;  /* 0x00ff00001c1c7812 */ /* 0x000fe200078ef85f */
[----:B------:R-:W-:Y:S01]  /*4d30*/  HADD2.F32 R95, -RZ, R89.H0_H0 ;  /* 0x20000059ff5f7230 */ /* 0x000fe20000004100 */
[----:B------:R-:W-:Y:S01]  /*4d40*/  F2FP.F16.E4M3.UNPACK_B R91, R29 ;  /* 0x0000001dff5b723e */ /* 0x000fe200020006ff */
[--C-:B------:R-:W-:Y:S01]  /*4d50*/  HADD2.F32 R31, -RZ, R92.reuse.H0_H0 ;  /* 0x2000005cff1f7230 */ /* 0x100fe20000004100 */
[----:B------:R-:W-:Y:S01]  /*4d60*/  F2FP.SATFINITE.E4M3.F32.PACK_AB_MERGE_C R108, R8, R108, RZ ;  /* 0x0000006c086c723e */ /* 0x000fe200048070ff */
[----:B------:R-:W-:Y:S02]  /*4d70*/  HADD2.F32 R92, -RZ, R92.H1_H1 ;  /* 0x3000005cff5c7230 */ /* 0x000fe40000004100 */
[----:B------:R-:W-:Y:S01]  /*4d80*/  FMUL.FTZ R96, R94, R95 ;  /* 0x0000005f5e607220 */ /* 0x000fe20000410000 */
[----:B------:R-:W-:-:S02]  /*4d90*/  HADD2.F32 R8, -RZ, R91.H0_H0 ;  /* 0x2000005bff087230 */ /* 0x000fc40000004100 */
[C---:B------:R-:W-:Y:S01]  /*4da0*/  FMUL.FTZ R95, R31.reuse, R95 ;  /* 0x0000005f1f5f7220 */ /* 0x040fe20000410000 */
[----:B------:R-:W-:Y:S01]  /*4db0*/  HADD2.F32 R91, -RZ, R91.H1_H1 ;  /* 0x3000005bff5b7230 */ /* 0x000fe20000004100 */
[----:B------:R-:W-:Y:S01]  /*4dc0*/  F2FP.F16.E4M3.UNPACK_B R29, R29.H1 ;  /* 0x0000001dff1d723e */ /* 0x000fe200030006ff */
[-C--:B------:R-:W-:Y:S01]  /*4dd0*/  FFMA.FTZ R31, R31, R8.reuse, -R96 ;  /* 0x000000081f1f7223 */ /* 0x080fe20000010860 */
[----:B------:R-:W-:Y:S01]  /*4de0*/  FFMA.FTZ R8, R94, R8, R95 ;  /* 0x000000085e087223 */ /* 0x000fe2000001005f */
[----:B------:R-:W-:Y:S01]  /*4df0*/  F2FP.F16.E4M3.UNPACK_B R94, R13.H1 ;  /* 0x0000000dff5e723e */ /* 0x000fe200030006ff */
[----:B------:R-:W-:Y:S01]  /*4e00*/  HADD2.F32 R95, -RZ, R90.H1_H1 ;  /* 0x3000005aff5f7230 */ /* 0x000fe20000004100 */
[----:B------:R-:W-:Y:S01]  /*4e10*/  F2FP.F16.E4M3.UNPACK_B R96, R37.H1 ;  /* 0x00000025ff60723e */ /* 0x000fe200030006ff */
[----:B------:R-:W-:Y:S01]  /*4e20*/  HADD2.F32 R13, -RZ, R89.H1_H1 ;  /* 0x30000059ff0d7230 */ /* 0x000fe20000004100 */
[----:B------:R-:W-:Y:S01]  /*4e30*/  F2FP.F16.E4M3.UNPACK_B R89, R9.H1 ;  /* 0x00000009ff59723e */ /* 0x000fe200030006ff */
[----:B------:R-:W-:Y:S01]  /*4e40*/  HADD2.F32 R37, -RZ, R94.H0_H0 ;  /* 0x2000005eff257230 */ /* 0x000fe20000004100 */
[----:B------:R-:W-:Y:S01]  /*4e50*/  LOP3.LUT R14, R99, 0xff0000, R14, 0xf8, !PT ;  /* 0x00ff0000630e7812 */ /* 0x000fe200078ef80e */
[----:B------:R-:W-:-:S02]  /*4e60*/  HADD2.F32 R98, -RZ, R96.H0_H0 ;  /* 0x20000060ff627230 */ /* 0x000fc40000004100 */
[CC--:B------:R-:W-:Y:S01]  /*4e70*/  FMUL.FTZ R9, R95.reuse, R13.reuse ;  /* 0x0000000d5f097220 */ /* 0x0c0fe20000410000 */
[C---:B------:R-:W-:Y:S01]  /*4e80*/  FMUL.FTZ R100, R92.reuse, R13 ;  /* 0x0000000d5c647220 */ /* 0x040fe20000410000 */
[----:B------:R-:W-:Y:S01]  /*4e90*/  HADD2.F32 R94, -RZ, R94.H1_H1 ;  /* 0x3000005eff5e7230 */ /* 0x000fe20000004100 */
[----:B------:R-:W-:Y:S01]  /*4ea0*/  F2FP.F16.E4M3.UNPACK_B R99, R14.H1 ;  /* 0x0000000eff63723e */ /* 0x000fe200030006ff */
        /* <DEDUP_REMOVED lines=11> */
[CC--:B------:R-:W-:Y:S01]  /*4f60*/  FMUL.FTZ R100, R94.reuse, R96.reuse ;  /* 0x000000605e647220 */ /* 0x0c0fe20000410000 */
[C---:B------:R-:W-:Y:S01]  /*4f70*/  FMUL.FTZ R37, R89.reuse, R96 ;  /* 0x0000006059257220 */ /* 0x040fe20000410000 */
[----:B------:R-:W-:Y:S01]  /*4f80*/  F2FP.F16.E4M3.UNPACK_B R91, R10 ;  /* 0x0000000aff5b723e */ /* 0x000fe200020006ff */
[----:B------:R-:W-:Y:S01]  /*4f90*/  HADD2.F32 R101, -RZ, R99.H0_H0 ;  /* 0x20000063ff657230 */ /* 0x000fe20000004100 */
[----:B------:R-:W-:Y:S01]  /*4fa0*/  F2FP.F16.E4M3.UNPACK_B R96, R14 ;  /* 0x0000000eff60723e */ /* 0x000fe200020006ff */
[----:B------:R-:W-:Y:S01]  /*4fb0*/  FFMA.FTZ R92, R89, R97, -R100 ;  /* 0x00000061595c7223 */ /* 0x000fe20000010864 */
[----:B------:R-:W-:Y:S01]  /*4fc0*/  F2FP.F16.E4M3.UNPACK_B R95, R11 ;  /* 0x0000000bff5f723e */ /* 0x000fe200020006ff */
[----:B------:R-:W-:Y:S01]  /*4fd0*/  FFMA.FTZ R94, R94, R97, R37 ;  /* 0x000000615e5e7223 */ /* 0x000fe20000010025 */
[----:B------:R-:W-:Y:S01]  /*4fe0*/  HADD2.F32 R37, -RZ, R91.H0_H0 ;  /* 0x2000005bff257230 */ /* 0x000fe20000004100 */
[-C--:B------:R-:W-:Y:S01]  /*4ff0*/  F2FP.F16.E4M3.UNPACK_B R97, R28.reuse ;  /* 0x0000001cff61723e */ /* 0x080fe200020006ff */
[----:B------:R-:W-:Y:S01]  /*5000*/  HADD2.F32 R100, -RZ, R96.H0_H0 ;  /* 0x20000060ff647230 */ /* 0x000fe20000004100 */
[----:B------:R-:W-:Y:S01]  /*5010*/  F2FP.F16.E4M3.UNPACK_B R14, R11.H1 ;  /* 0x0000000bff0e723e */ /* 0x000fe200030006ff */
[----:B------:R-:W-:Y:S01]  /*5020*/  HADD2.F32 R89, -RZ, R95.H0_H0 ;  /* 0x2000005fff597230 */ /* 0x000fe20000004100 */
[----:B------:R-:W-:Y:S01]  /*5030*/  F2FP.F16.E4M3.UNPACK_B R28, R28.H1 ;  /* 0x0000001cff1c723e */ /* 0x000fe200030006ff */
[----:B------:R-:W-:-:S02]  /*5040*/  HADD2.F32 R98, -RZ, R97.H0_H0 ;  /* 0x20000061ff627230 */ /* 0x000fc40000004100 */
[----:B------:R-:W-:Y:S01]  /*5050*/  FMUL.FTZ R102, R37, R100 ;  /* 0x0000006425667220 */ /* 0x000fe20000410000 */
[----:B------:R-:W-:Y:S01]  /*5060*/  F2FP.SATFINITE.E4M3.F32.PACK_AB_MERGE_C R103, R103, R110, RZ ;  /* 0x0000006e6767723e */ /* 0x000fe200048070ff */
[C---:B------:R-:W-:Y:S01]  /*5070*/  FMUL.FTZ R100, R89.reuse, R100 ;  /* 0x0000006459647220 */ /* 0x040fe20000410000 */
[----:B------:R-:W-:Y:S02]  /*5080*/  HADD2.F32 R99, -RZ, R99.H1_H1 ;  /* 0x30000063ff637230 */ /* 0x000fe40000004100 */
[-C--:B------:R-:W-:Y:S01]  /*5090*/  FFMA.FTZ R89, R89, R98.reuse, -R102 ;  /* 0x0000006259597223 */ /* 0x080fe20000010866 */
[----:B------:R-:W-:Y:S01]  /*50a0*/  F2FP.SATFINITE.E4M3.F32.PACK_AB_MERGE_C R12, R12, R109, R103 ;  /* 0x0000006d0c0c723e */ /* 0x000fe20004807067 */
[----:B------:R-:W-:Y:S01]  /*50b0*/  FFMA.FTZ R37, R37, R98, R100 ;  /* 0x0000006225257223 */ /* 0x000fe20000010064 */
[----:B------:R-:W-:Y:S01]  /*50c0*/  F2FP.F16.E4M3.UNPACK_B R98, R10.H1 ;  /* 0x0000000aff62723e */ /* 0x000fe200030006ff */
[----:B------:R-:W-:Y:S01]  /*50d0*/  HADD2.F32 R10, -RZ, R14.H0_H0 ;  /* 0x2000000eff0a7230 */ /* 0x000fe20000004100 */
[----:B------:R-:W-:Y:S01]  /*50e0*/  F2FP.SATFINITE.E4M3.F32.PACK_AB_MERGE_C R38, R38, R111, RZ ;  /* 0x0000006f2626723e */ /* 0x000fe200048070ff */
[----:B------:R-:W-:Y:S01]  /*50f0*/  HADD2.F32 R100, -RZ, R28.H0_H0 ;  /* 0x2000001cff647230 */ /* 0x000fe20000004100 */
[----:B------:R-:W-:Y:S01]  /*5100*/  F2FP.SATFINITE.E4M3.F32.PACK_AB_MERGE_C R15, R15, R112, RZ ;  /* 0x000000700f0f723e */ /* 0x000fe200048070ff */
[----:B------:R-:W-:-:S02]  /*5110*/  HADD2.F32 R11, -RZ, R98.H0_H0 ;  /* 0x20000062ff0b7230 */ /* 0x000fc40000004100 */
[----:B------:R-:W-:Y:S01]  /*5120*/  FMUL.FTZ R102, R10, R101 ;  /* 0x000000650a667220 */ /* 0x000fe20000410000 */
[----:B------:R-:W-:Y:S01]  /*5130*/  HADD2.F32 R98, -RZ, R98.H1_H1 ;  /* 0x30000062ff627230 */ /* 0x000fe20000004100 */
[----:B------:R-:W-:Y:S01]  /*5140*/  F2FP.SATFINITE.E4M3.F32.PACK_AB_MERGE_C R29, R94, R29, RZ ;  /* 0x0000001d5e1d723e */ /* 0x000fe200048070ff */
[----:B------:R-:W-:Y:S02]  /*5150*/  HADD2.F32 R14, -RZ, R14.H1_H1 ;  /* 0x3000000eff0e7230 */ /* 0x000fe40000004100 */
[C---:B------:R-:W-:Y:S01]  /*5160*/  FMUL.FTZ R103, R11.reuse, R101 ;  /* 0x000000650b677220 */ /* 0x040fe20000410000 */
[----:B------:R-:W-:Y:S02]  /*5170*/  HADD2.F32 R101, -RZ, R28.H1_H1 ;  /* 0x3000001cff657230 */ /* 0x000fe40000004100 */
[-C--:B------:R-:W-:Y:S01]  /*5180*/  FFMA.FTZ R11, R11, R100.reuse, R102 ;  /* 0x000000640b0b7223 */ /* 0x080fe20000010066 */
[----:B------:R-:W-:Y:S02]  /*5190*/  HADD2.F32 R91, -RZ, R91.H1_H1 ;  /* 0x3000005bff5b7230 */ /* 0x000fe40000004100 */
[----:B------:R-:W-:Y:S01]  /*51a0*/  FFMA.FTZ R10, R10, R100, -R103 ;  /* 0x000000640a0a7223 */ /* 0x000fe20000010867 */
[-C--:B------:R-:W-:Y:S01]  /*51b0*/  FMUL.FTZ R103, R98, R99.reuse ;  /* 0x0000006362677220 */ /* 0x080fe20000410000 */
[----:B------:R-:W-:Y:S01]  /*51c0*/  FMUL.FTZ R109, R14, R99 ;  /* 0x000000630e6d7220 */ /* 0x000fe20000410000 */
[----:B------:R-:W-:Y:S01]  /*51d0*/  HADD2.F32 R96, -RZ, R96.H1_H1 ;  /* 0x30000060ff607230 */ /* 0x000fe20000004100 */
[----:B------:R-:W-:Y:S01]  /*51e0*/  F2FP.SATFINITE.E4M3.F32.PACK_AB_MERGE_C R30, R30, R105, R38 ;  /* 0x000000691e1e723e */ /* 0x000fe20004807026 */
[----:B------:R-:W-:-:S02]  /*51f0*/  HADD2.F32 R95, -RZ, R95.H1_H1 ;  /* 0x3000005fff5f7230 */ /* 0x000fc40000004100 */
[-C--:B------:R-:W-:Y:S01]  /*5200*/  FFMA.FTZ R99, R14, R101.reuse, -R103 ;  /* 0x000000650e637223 */ /* 0x080fe20000010867 */
[----:B------:R-:W-:Y:S01]  /*5210*/  FFMA.FTZ R14, R98, R101, R109 ;  /* 0x00000065620e7223 */ /* 0x000fe2000001006d */
[----:B------:R-:W-:Y:S02]  /*5220*/  HADD2.F32 R28, -RZ, R97.H1_H1 ;  /* 0x30000061ff1c7230 */ /* 0x000fe40000004100 */
[-C--:B------:R-:W-:Y:S01]  /*5230*/  FMUL.FTZ R98, R91, R96.reuse ;  /* 0x000000605b627220 */ /* 0x080fe20000410000 */
[C---:B------:R-:W-:Y:S01]  /*5240*/  FMUL.FTZ R96, R95.reuse, R96 ;  /* 0x000000605f607220 */ /* 0x040fe20000410000 */
[----:B------:R-:W-:Y:S02]  /*5250*/  F2FP.SATFINITE.E4M3.F32.PACK_AB_MERGE_C R36, R36, R107, R15 ;  /* 0x0000006b2424723e */ /* 0x000fe4000480700f */
[-C--:B------:R-:W-:Y:S01]  /*5260*/  FFMA.FTZ R98, R95, R28.reuse, -R98 ;  /* 0x0000001c5f627223 */ /* 0x080fe20000010862 */
[----:B------:R-:W-:Y:S01]  /*5270*/  FFMA.FTZ R96, R91, R28, R96 ;  /* 0x0000001c5b607223 */ /* 0x000fe20000010060 */
[----:B------:R-:W-:-:S02]  /*5280*/  F2FP.SATFINITE.E4M3.F32.PACK_AB_MERGE_C R10, R99, R10, RZ ;  /* 0x0000000a630a723e */ /* 0x000fc400048070ff */
[----:B------:R-:W-:Y:S02]  /*5290*/  F2FP.SATFINITE.E4M3.F32.PACK_AB_MERGE_C R14, R14, R11, RZ ;  /* 0x0000000b0e0e723e */ /* 0x000fe400048070ff */
[----:B------:R-:W-:Y:S02]  /*52a0*/  F2FP.SATFINITE.E4M3.F32.PACK_AB_MERGE_C R39, R39, R106, R108 ;  /* 0x0000006a2727723e */ /* 0x000fe4000480706c */
[----:B------:R-:W-:Y:S02]  /*52b0*/  F2FP.SATFINITE.E4M3.F32.PACK_AB_MERGE_C R9, R92, R9, RZ ;  /* 0x000000095c09723e */ /* 0x000fe400048070ff */
[----:B------:R-:W-:Y:S01]  /*52c0*/  F2FP.SATFINITE.E4M3.F32.PACK_AB_MERGE_C R13, R13, R8, R29 ;  /* 0x000000080d0d723e */ /* 0x000fe2000480701d */
[----:B------:R-:W-:Y:S01]  /*52d0*/  IMAD.MOV.U32 R8, RZ, RZ, R12 ;  /* 0x000000ffff087224 */ /* 0x000fe200078e000c */
[----:B------:R-:W-:Y:S01]  /*52e0*/  F2FP.SATFINITE.E4M3.F32.PACK_AB_MERGE_C R11, R98, R89, R10 ;  /* 0x00000059620b723e */ /* 0x000fe2000480700a */
[----:B------:R-:W-:Y:S01]  /*52f0*/  IMAD.MOV.U32 R10, RZ, RZ, R30 ;  /* 0x000000ffff0a7224 */ /* 0x000fe200078e001e */
[----:B------:R-:W-:Y:S01]  /*5300*/  F2FP.SATFINITE.E4M3.F32.PACK_AB_MERGE_C R15, R96, R37, R14 ;  /* 0x00000025600f723e */ /* 0x000fe2000480700e */
[----:B------:R-:W-:Y:S01]  /*5310*/  IMAD.MOV.U32 R14, RZ, RZ, R36 ;  /* 0x000000ffff0e7224 */ /* 0x000fe200078e0024 */
[----:B------:R-:W-:-:S02]  /*5320*/  F2FP.SATFINITE.E4M3.F32.PACK_AB_MERGE_C R9, R90, R31, R9 ;  /* 0x0000001f5a09723e */ /* 0x000fc40004807009 */
[----:B------:R-:W-:-:S07]  /*5330*/  MOV R12, R39 ;  /* 0x00000027000c7202 */ /* 0x000fce0000000f00 */
.L_x_12717:
[----:B------:R-:W-:Y:S05]  /*5340*/  BSYNC B2 ;  /* 0x0000000000027941 */ /* 0x000fea0003800000 */
.L_x_12716:
[----:B0-----:R4:W-:Y:S04]  /*5350*/  ST.E.128 desc[UR42][R72.64], R8 ;  /* 0x0000000848007985 */ /* 0x0019e8000c101d2a */
[----:B--2---:R4:W-:Y:S02]  /*5360*/  @!P5 ST.E.128 desc[UR42][R74.64], R12 ;  /* 0x0000000c4a00d985 */ /* 0x0049e4000c101d2a */
.L_x_12715:
[----:B------:R-:W-:Y:S05]  /*5370*/  BSYNC B1 ;  /* 0x0000000000017941 */ /* 0x000fea0003800000 */
.L_x_12714:
        /* <DEDUP_REMOVED lines=30> */
[----:B------:R-:W-:Y:S01]  /*5560*/  LOP3.LUT R4, R5, 0xff, RZ, 0xc0, !PT ;  /* 0x000000ff05047812 */ /* 0x000fe200078ec0ff */
[----:B0-----:R-:W-:Y:S01]  /*5570*/  IMAD.MOV.U32 R30, RZ, RZ, R8 ;  /* 0x000000ffff1e7224 */ /* 0x001fe200078e0008 */
[--C-:B------:R-:W-:Y:S02]  /*5580*/  SHF.R.U32.HI R81, RZ, 0x8, R5.reuse ;  /* 0x00000008ff517819 */ /* 0x100fe40000011605 */
[----:B------:R-:W-:Y:S02]  /*5590*/  SHF.R.U32.HI R72, RZ, 0x10, R5 ;  /* 0x00000010ff487819 */ /* 0x000fe40000011605 */
[----:B------:R-:W-:Y:S02]  /*55a0*/  SHF.R.U32.HI R38, RZ, 0x8, R7 ;  /* 0x00000008ff267819 */ /* 0x000fe40000011607 */
[----:B------:R-:W-:-:S02]  /*55b0*/  SHF.R.U32.HI R73, RZ, 0x18, R33 ;  /* 0x00000018ff497819 */ /* 0x000fc40000011621 */
[----:B------:R-:W-:Y:S02]  /*55c0*/  LOP3.LUT R34, R33, 0xff, RZ, 0xc0, !PT ;  /* 0x000000ff21227812 */ /* 0x000fe400078ec0ff */
[--C-:B------:R-:W-:Y:S02]  /*55d0*/  SHF.R.U32.HI R37, RZ, 0x8, R33.reuse ;  /* 0x00000008ff257819 */ /* 0x100fe40000011621 */
[----:B------:R-:W-:Y:S02]  /*55e0*/  SHF.R.U32.HI R5, RZ, 0x10, R33 ;  /* 0x00000010ff057819 */ /* 0x000fe40000011621 */
[----:B------:R-:W-:Y:S01]  /*55f0*/  PRMT R4, R89, 0x654, R4 ;  /* 0x0000065459047816 */ /* 0x000fe20000000004 */
[----:B------:R-:W-:Y:S01]  /*5600*/  IMAD.SHL.U32 R37, R37, 0x100, RZ ;  /* 0x0000010025257824 */ /* 0x000fe200078e00ff */
[----:B------:R-:W-:Y:S01]  /*5610*/  SHF.L.U32 R33, R81, 0x8, RZ ;  /* 0x0000000851217819 */ /* 0x000fe200000006ff */
[----:B------:R-:W-:Y:S01]  /*5620*/  IMAD.U32 R5, R5, 0x10000, RZ ;  /* 0x0001000005057824 */ /* 0x000fe200078e00ff */
[----:B------:R-:W-:-:S02]  /*5630*/  SHF.R.U32.HI R75, RZ, 0x18, R7 ;  /* 0x00000018ff4b7819 */ /* 0x000fc40000011607 */
[----:B------:R-:W-:Y:S02]  /*5640*/  LOP3.LUT R6, R7, 0xff, RZ, 0xc0, !PT ;  /* 0x000000ff07067812 */ /* 0x000fe400078ec0ff */
[----:B------:R-:W-:Y:S02]  /*5650*/  SHF.R.U32.HI R39, RZ, 0x8, R35 ;  /* 0x00000008ff277819 */ /* 0x000fe40000011623 */
[----:B------:R-:W-:Y:S02]  /*5660*/  SHF.R.U32.HI R74, RZ, 0x10, R7 ;  /* 0x00000010ff4a7819 */ /* 0x000fe40000011607 */
[----:B------:R-:W-:Y:S01]  /*5670*/  LOP3.LUT R36, R35, 0xff0000ff, RZ, 0xc0, !PT ;  /* 0xff0000ff23247812 */ /* 0x000fe200078ec0ff */
[----:B------:R-:W-:Y:S01]  /*5680*/  IMAD.SHL.U32 R39, R39, 0x100, RZ ;  /* 0x0000010027277824 */ /* 0x000fe200078e00ff */
[----:B------:R-:W-:Y:S01]  /*5690*/  SHF.R.U32.HI R7, RZ, 0x10, R35 ;  /* 0x00000010ff077819 */ /* 0x000fe20000011623 */
[----:B------:R-:W-:Y:S01]  /*56a0*/  IMAD.SHL.U32 R35, R38, 0x100, RZ ;  /* 0x0000010026237824 */ /* 0x000fe200078e00ff */
[----:B------:R-:W-:Y:S01]  /*56b0*/  LOP3.LUT R4, R4, 0xff00, R33, 0xf8, !PT ;  /* 0x0000ff0004047812 */ /* 0x000fe200078ef821 */
[----:B------:R-:W-:Y:S01]  /*56c0*/  IMAD.U32 R33, R72, 0x10000, RZ ;  /* 0x0001000048217824 */ /* 0x000fe200078e00ff */
[----:B------:R-:W-:-:S02]  /*56d0*/  PRMT R6, R75, 0x654, R6 ;  /* 0x000006544b067816 */ /* 0x000fc40000000006 */
[----:B------:R-:W-:Y:S01]  /*56e0*/  PRMT R34, R73, 0x654, R34 ;  /* 0x0000065449227816 */ /* 0x000fe20000000022 */
[----:B------:R-:W-:Y:S01]  /*56f0*/  IMAD.U32 R73, R7, 0x10000, RZ ;  /* 0x0001000007497824 */ /* 0x000fe200078e00ff */
[----:B------:R-:W-:Y:S02]  /*5700*/  LOP3.LUT R35, R6, 0xff00, R35, 0xf8, !PT ;  /* 0x0000ff0006237812 */ /* 0x000fe400078ef823 */
[----:B------:R-:W-:Y:S01]  /*5710*/  LOP3.LUT R6, R4, 0xff0000, R33, 0xf8, !PT ;  /* 0x00ff000004067812 */ /* 0x000fe200078ef821 */
[----:B------:R-:W-:Y:S01]  /*5720*/  IMAD.U32 R4, R74, 0x10000, RZ ;  /* 0x000100004a047824 */ /* 0x000fe200078e00ff */
[----:B------:R-:W-:Y:S02]  /*5730*/  LOP3.LUT R38, R34, 0xff00, R37, 0xf8, !PT ;  /* 0x0000ff0022267812 */ /* 0x000fe400078ef825 */
[----:B------:R-:W-:Y:S02]  /*5740*/  LOP3.LUT R72, R36, 0xff00, R39, 0xf8, !PT ;  /* 0x0000ff0024487812 */ /* 0x000fe400078ef827 */
[----:B------:R-:W-:-:S02]  /*5750*/  F2FP.F16.E4M3.UNPACK_B R36, R87.H1 ;  /* 0x00000057ff24723e */ /* 0x000fc400030006ff */
[----:B------:R-:W-:Y:S02]  /*5760*/  F2FP.F16.E4M3.UNPACK_B R34, R32.H1 ;  /* 0x00000020ff22723e */ /* 0x000fe400030006ff */
[----:B------:R-:W-:Y:S01]  /*5770*/  F2FP.F16.E4M3.UNPACK_B R33, R30.H1 ;  /* 0x0000001eff21723e */ /* 0x000fe200030006ff */
[----:B------:R-:W-:Y:S01]  /*5780*/  HADD2.F32 R39, -RZ, R36.H0_H0 ;  /* 0x20000024ff277230 */ /* 0x000fe20000004100 */
[----:B------:R-:W-:Y:S01]  /*5790*/  LOP3.LUT R4, R35, 0xff0000, R4, 0xf8, !PT ;  /* 0x00ff000023047812 */ /* 0x000fe200078ef804 */
[----:B------:R-:W-:Y:S01]  /*57a0*/  HADD2.F32 R12, -RZ, R34.H0_H0 ;  /* 0x20000022ff0c7230 */ /* 0x000fe20000004100 */
[----:B------:R-:W-:Y:S01]  /*57b0*/  F2FP.F16.E4M3.UNPACK_B R35, R85.H1 ;  /* 0x00000055ff23723e */ /* 0x000fe200030006ff */
[--C-:B------:R-:W-:Y:S01]  /*57c0*/  HADD2.F32 R8, -RZ, R33.reuse.H0_H0 ;  /* 0x20000021ff087230 */ /* 0x100fe20000004100 */
[----:B------:R-:W-:Y:S01]  /*57d0*/  LOP3.LUT R7, R38, 0xff0000, R5, 0xf8, !PT ;  /* 0x00ff000026077812 */ /* 0x000fe200078ef805 */
[----:B------:R-:W-:Y:S01]  /*57e0*/  HADD2.F32 R33, -RZ, R33.H1_H1 ;  /* 0x30000021ff217230 */ /* 0x000fe20000004100 */
[----:B------:R-:W-:Y:S01]  /*57f0*/  LOP3.LUT R5, R72, 0xff0000, R73, 0xf8, !PT ;  /* 0x00ff000048057812 */ /* 0x000fe200078ef849 */
[----:B------:R-:W-:-:S02]  /*5800*/  HADD2.F32 R37, -RZ, R35.H0_H0 ;  /* 0x20000023ff257230 */ /* 0x000fc40000004100 */
[-C--:B------:R-:W-:Y:S01]  /*5810*/  FMUL.FTZ R75, R12, R39.reuse ;  /* 0x000000270c4b7220 */ /* 0x080fe20000410000 */
[----:B------:R-:W-:Y:S02]  /*5820*/  HADD2.F32 R38, -RZ, R35.H1_H1 ;  /* 0x30000023ff267230 */ /* 0x000fe40000004100 */
[----:B------:R-:W-:Y:S01]  /*5830*/  FMUL.FTZ R39, R8, R39 ;  /* 0x0000002708277220 */ /* 0x000fe20000410000 */
[----:B------:R-:W-:Y:S01]  /*5840*/  HADD2.F32 R72, -RZ, R36.H1_H1 ;  /* 0x30000024ff487230 */ /* 0x000fe20000004100 */
[----:B------:R-:W-:Y:S01]  /*5850*/  F2FP.F16.E4M3.UNPACK_B R87, R87 ;  /* 0x00000057ff57723e */ /* 0x000fe200020006ff */
[----:B------:R-:W-:Y:S01]  /*5860*/  HADD2.F32 R35, -RZ, R34.H1_H1 ;  /* 0x30000022ff237230 */ /* 0x000fe20000004100 */
[----:B------:R-:W-:Y:S01]  /*5870*/  F2FP.F16.E4M3.UNPACK_B R36, R32 ;  /* 0x00000020ff24723e */ /* 0x000fe200020006ff */
[----:B------:R-:W-:Y:S01]  /*5880*/  FFMA.FTZ R12, R12, R37, R39 ;  /* 0x000000250c0c7223 */ /* 0x000fe20000010027 */
[----:B------:R-:W-:Y:S01]  /*5890*/  F2FP.F16.E4M3.UNPACK_B R34, R30 ;  /* 0x0000001eff22723e */ /* 0x000fe200020006ff */
[----:B------:R-:W-:Y:S01]  /*58a0*/  HADD2.F32 R39, -RZ, R87.H0_H0 ;  /* 0x20000057ff277230 */ /* 0x000fe20000004100 */
[----:B------:R-:W-:Y:S01]  /*58b0*/  F2FP.F16.E4M3.UNPACK_B R85, R85 ;  /* 0x00000055ff55723e */ /* 0x000fe200020006ff */
[----:B------:R-:W-:-:S02]  /*58c0*/  HADD2.F32 R30, -RZ, R36.H0_H0 ;  /* 0x20000024ff1e7230 */ /* 0x000fc40000004100 */
[----:B------:R-:W-:Y:S01]  /*58d0*/  FFMA.FTZ R8, R8, R37, -R75 ;  /* 0x0000002508087223 */ /* 0x000fe2000001084b */
[----:B------:R-:W-:Y:S02]  /*58e0*/  HADD2.F32 R32, -RZ, R34.H0_H0 ;  /* 0x20000022ff207230 */ /* 0x000fe40000004100 */
[----:B------:R-:W-:Y:S01]  /*58f0*/  FMUL.FTZ R74, R35, R72 ;  /* 0x00000048234a7220 */ /* 0x000fe20000410000 */
[----:B------:R-:W-:Y:S02]  /*5900*/  HADD2.F32 R37, -RZ, R85.H0_H0 ;  /* 0x20000055ff257230 */ /* 0x000fe40000004100 */
[-C--:B------:R-:W-:Y:S01]  /*5910*/  FMUL.FTZ R73, R30, R39.reuse ;  /* 0x000000271e497220 */ /* 0x080fe20000410000 */
[----:B------:R-:W-:Y:S02]  /*5920*/  HADD2.F32 R87, -RZ, R87.H1_H1 ;  /* 0x30000057ff577230 */ /* 0x000fe40000004100 */
[----:B------:R-:W-:Y:S01]  /*5930*/  FMUL.FTZ R39, R32, R39 ;  /* 0x0000002720277220 */ /* 0x000fe20000410000 */
[----:B------:R-:W-:-:S02]  /*5940*/  HADD2.F32 R36, -RZ, R36.H1_H1 ;  /* 0x30000024ff247230 */ /* 0x000fc40000004100 */
[C---:B------:R-:W-:Y:S01]  /*5950*/  FMUL.FTZ R72, R33.reuse, R72 ;  /* 0x0000004821487220 */ /* 0x040fe20000410000 */
[-C--:B------:R-:W-:Y:S01]  /*5960*/  FFMA.FTZ R32, R32, R37.reuse, -R73 ;  /* 0x0000002520207223 */ /* 0x080fe20000010849 */
[----:B------:R-:W-:Y:S01]  /*5970*/  FFMA.FTZ R30, R30, R37, R39 ;  /* 0x000000251e1e7223 */ /* 0x000fe20000010027 */
[----:B------:R-:W-:Y:S02]  /*5980*/  HADD2.F32 R34, -RZ, R34.H1_H1 ;  /* 0x30000022ff227230 */ /* 0x000fe40000004100 */
[-C--:B------:R-:W-:Y:S01]  /*5990*/  FFMA.FTZ R33, R33, R38.reuse, -R74 ;  /* 0x0000002621217223 */ /* 0x080fe2000001084a */
[----:B------:R-:W-:Y:S02]  /*59a0*/  HADD2.F32 R85, -RZ, R85.H1_H1 ;  /* 0x30000055ff557230 */ /* 0x000fe40000004100 */
[----:B------:R-:W-:Y:S01]  /*59b0*/  FFMA.FTZ R35, R35, R38, R72 ;  /* 0x0000002623237223 */ /* 0x000fe20000010048 */
        /* <DEDUP_REMOVED lines=21> */
[C---:B------:R-:W-:Y:S01]  /*5b10*/  FMUL.FTZ R87, R73.reuse, R85 ;  /* 0x0000005549577220 */ /* 0x040fe20000410000 */
[----:B------:R-:W-:Y:S01]  /*5b20*/  FFMA.FTZ R72, R72, R75, R81 ;  /* 0x0000004b48487223 */ /* 0x000fe20000010051 */
[C---:B------:R-:W-:Y:S01]  /*5b30*/  FMUL.FTZ R36, R38.reuse, R85 ;  /* 0x0000005526247220 */ /* 0x040fe20000410000 */
[----:B------:R-:W-:Y:S01]  /*5b40*/  F2FP.F16.E4M3.UNPACK_B R84, R84 ;  /* 0x00000054ff54723e */ /* 0x000fe200020006ff */
[-C--:B------:R-:W-:Y:S01]  /*5b50*/  FFMA.FTZ R91, R38, R74.reuse, -R87 ;  /* 0x0000004a265b7223 */ /* 0x080fe20000010857 */
[--C-:B------:R-:W-:Y:S02]  /*5b60*/  HADD2.F32 R81, -RZ, R86.reuse.H0_H0 ;  /* 0x20000056ff517230 */ /* 0x100fe40000004100 */
[----:B------:R-:W-:Y:S01]  /*5b70*/  FFMA.FTZ R93, R73, R74, R36 ;  /* 0x0000004a495d7223 */ /* 0x000fe20000010024 */
[----:B------:R-:W-:Y:S01]  /*5b80*/  F2FP.F16.E4M3.UNPACK_B R36, R14 ;  /* 0x0000000eff24723e */ /* 0x000fe200020006ff */
[----:B------:R-:W-:Y:S01]  /*5b90*/  HADD2.F32 R85, -RZ, R86.H1_H1 ;  /* 0x30000056ff557230 */ /* 0x000fe20000004100 */
[----:B------:R-:W-:Y:S01]  /*5ba0*/  F2FP.SATFINITE.E4M3.F32.PACK_AB_MERGE_C R8, R33, R8, RZ ;  /* 0x000000082108723e */ /* 0x000fe200048070ff */
[----:B------:R-:W-:Y:S01]  /*5bb0*/  HADD2.F32 R14, -RZ, R10.H0_H0 ;  /* 0x2000000aff0e7230 */ /* 0x000fe20000004100 */
[----:B------:R-:W-:Y:S01]  /*5bc0*/  F2FP.SATFINITE.E4M3.F32.PACK_AB_MERGE_C R91, R91, R34, RZ ;  /* 0x000000225b5b723e */ /* 0x000fe200048070ff */
[--C-:B------:R-:W-:Y:S01]  /*5bd0*/  HADD2.F32 R38, -RZ, R36.reuse.H0_H0 ;  /* 0x20000024ff267230 */ /* 0x100fe20000004100 */
[----:B------:R-:W-:Y:S01]  /*5be0*/  F2FP.SATFINITE.E4M3.F32.PACK_AB_MERGE_C R8, R37, R32, R8 ;  /* 0x000000202508723e */ /* 0x000fe20004807008 */
[----:B------:R-:W-:Y:S01]  /*5bf0*/  HADD2.F32 R36, -RZ, R36.H1_H1 ;  /* 0x30000024ff247230 */ /* 0x000fe20000004100 */
[----:B------:R-:W-:Y:S01]  /*5c00*/  F2FP.SATFINITE.E4M3.F32.PACK_AB_MERGE_C R12, R35, R12, RZ ;  /* 0x0000000c230c723e */ /* 0x000fe200048070ff */
[----:B------:R-:W-:-:S02]  /*5c10*/  HADD2.F32 R10, -RZ, R10.H1_H1 ;  /* 0x3000000aff0a7230 */ /* 0x000fc40000004100 */
[----:B------:R-:W-:Y:S01]  /*5c20*/  FMUL.FTZ R87, R38, R81 ;  /* 0x0000005126577220 */ /* 0x000fe20000410000 */
[--C-:B------:R-:W-:Y:S02]  /*5c30*/  HADD2.F32 R73, -RZ, R84.reuse.H0_H0 ;  /* 0x20000054ff497230 */ /* 0x100fe40000004100 */
[----:B------:R-:W-:Y:S01]  /*5c40*/  FMUL.FTZ R89, R36, R85 ;  /* 0x0000005524597220 */ /* 0x000fe20000410000 */
[----:B------:R-:W-:Y:S02]  /*5c50*/  HADD2.F32 R75, -RZ, R84.H1_H1 ;  /* 0x30000054ff4b7230 */ /* 0x000fe40000004100 */
        /* <DEDUP_REMOVED lines=33> */
[----:B------:R-:W-:Y:S01]  /*5e70*/  HADD2.F32 R34, -RZ, R35.H0_H0 ;  /* 0x20000023ff227230 */ /* 0x000fe20000004100 */
[----:B------:R-:W-:Y:S01]  /*5e80*/  F2FP.F16.E4M3.UNPACK_B R81, R5.H1 ;  /* 0x00000005ff51723e */ /* 0x000fe200030006ff */
[----:B------:R-:W-:-:S02]  /*5e90*/  HADD2.F32 R37, -RZ, R38.H0_H0 ;  /* 0x20000026ff257230 */ /* 0x000fc40000004100 */
[----:B------:R-:W-:Y:S01]  /*5ea0*/  FFMA.FTZ R10, R10, R75, -R89 ;  /* 0x0000004b0a0a7223 */ /* 0x000fe20000010859 */
[----:B------:R-:W-:Y:S01]  /*5eb0*/  HADD2.F32 R36, -RZ, R35.H1_H1 ;  /* 0x30000023ff247230 */ /* 0x000fe20000004100 */
[----:B------:R-:W-:Y:S01]  /*5ec0*/  F2FP.F16.E4M3.UNPACK_B R75, R5 ;  /* 0x00000005ff4b723e */ /* 0x000fe200020006ff */
        /* <DEDUP_REMOVED lines=13> */
[----:B------:R-:W-:Y:S01]  /*5fa0*/  F2FP.F16.E4M3.UNPACK_B R38, R15.H1 ;  /* 0x0000000fff26723e */ /* 0x000fe200030006ff */
[----:B------:R-:W-:Y:S01]  /*5fb0*/  HADD2.F32 R85, -RZ, R81.H0_H0 ;  /* 0x20000051ff557230 */ /* 0x000fe20000004100 */
[----:B------:R-:W-:Y:S01]  /*5fc0*/  F2FP.F16.E4M3.UNPACK_B R35, R11 ;  /* 0x0000000bff23723e */ /* 0x000fe200020006ff */
[----:B------:R-:W-:Y:S01]  /*5fd0*/  HADD2.F32 R84, -RZ, R75.H0_H0 ;  /* 0x2000004bff547230 */ /* 0x000fe20000004100 */
[----:B------:R-:W-:Y:S01]  /*5fe0*/  F2FP.F16.E4M3.UNPACK_B R37, R15 ;  /* 0x0000000fff25723e */ /* 0x000fe200020006ff */
[----:B------:R-:W-:Y:S01]  /*5ff0*/  HADD2.F32 R81, -RZ, R81.H1_H1 ;  /* 0x30000051ff517230 */ /* 0x000fe20000004100 */
[----:B------:R-:W-:Y:S01]  /*6000*/  F2FP.F16.E4M3.UNPACK_B R11, R11.H1 ;  /* 0x0000000bff0b723e */ /* 0x000fe200030006ff */
        /* <DEDUP_REMOVED lines=9> */
[----:B------:R-:W-:Y:S01]  /*60a0*/  FMUL.FTZ R86, R39, R84 ;  /* 0x0000005427567220 */ /* 0x000fe20000410000 */
[----:B------:R-:W-:Y:S02]  /*60b0*/  HADD2.F32 R38, -RZ, R38.H1_H1 ;  /* 0x30000026ff267230 */ /* 0x000fe40000004100 */
[C---:B------:R-:W-:Y:S01]  /*60c0*/  FMUL.FTZ R85, R36.reuse, R85 ;  /* 0x0000005524557220 */ /* 0x040fe20000410000 */
[----:B------:R-:W-:Y:S02]  /*60d0*/  HADD2.F32 R11, -RZ, R11.H1_H1 ;  /* 0x3000000bff0b7230 */ /* 0x000fe40000004100 */
[----:B------:R-:W-:Y:S01]  /*60e0*/  FFMA.FTZ R87, R36, R73, -R87 ;  /* 0x0000004924577223 */ /* 0x000fe20000010857 */
[----:B------:R-:W-:-:S02]  /*60f0*/  HADD2.F32 R74, -RZ, R5.H0_H0 ;  /* 0x20000005ff4a7230 */ /* 0x000fc40000004100 */
[----:B------:R-:W-:Y:S01]  /*6100*/  FMUL.FTZ R84, R15, R84 ;  /* 0x000000540f547220 */ /* 0x000fe20000410000 */
[----:B------:R-:W-:Y:S02]  /*6110*/  HADD2.F32 R37, -RZ, R37.H1_H1 ;  /* 0x30000025ff257230 */ /* 0x000fe40000004100 */
[-C--:B------:R-:W-:Y:S01]  /*6120*/  FMUL.FTZ R90, R38, R81.reuse ;  /* 0x00000051265a7220 */ /* 0x080fe20000410000 */
[----:B------:R-:W-:Y:S02]  /*6130*/  HADD2.F32 R36, -RZ, R75.H1_H1 ;  /* 0x3000004bff247230 */ /* 0x000fe40000004100 */
[----:B------:R-:W-:Y:S01]  /*6140*/  FMUL.FTZ R81, R11, R81 ;  /* 0x000000510b517220 */ /* 0x000fe20000410000 */
[----:B------:R-:W-:Y:S02]  /*6150*/  HADD2.F32 R35, -RZ, R35.H1_H1 ;  /* 0x30000023ff237230 */ /* 0x000fe40000004100 */
[----:B------:R-:W-:Y:S01]  /*6160*/  FFMA.FTZ R86, R15, R74, -R86 ;  /* 0x0000004a0f567223 */ /* 0x000fe20000010856 */
[----:B------:R-:W-:-:S02]  /*6170*/  HADD2.F32 R72, -RZ, R72.H1_H1 ;  /* 0x30000048ff487230 */ /* 0x000fc40000004100 */
[----:B------:R-:W-:Y:S01]  /*6180*/  FFMA.FTZ R84, R39, R74, R84 ;  /* 0x0000004a27547223 */ /* 0x000fe20000010054 */
[----:B------:R-:W-:Y:S01]  /*6190*/  FFMA.FTZ R85, R4, R73, R85 ;  /* 0x0000004904557223 */ /* 0x000fe20000010055 */
[----:B------:R-:W-:Y:S02]  /*61a0*/  HADD2.F32 R4, -RZ, R5.H1_H1 ;  /* 0x30000005ff047230 */ /* 0x000fe40000004100 */
        /* <DEDUP_REMOVED lines=12> */
[----:B------:R-:W-:-:S07]  /*6270*/  F2FP.SATFINITE.E4M3.F32.PACK_AB_MERGE_C R15, R37, R84, R38 ;  /* 0x00000054250f723e */ /* 0x000fce0004807026 */
.L_x_12719:
[----:B------:R-:W-:Y:S05]  /*6280*/  BSYNC B1 ;  /* 0x0000000000017941 */ /* 0x000fea0003800000 */
.L_x_12718:
[----:B0-----:R0:W-:Y:S01]  /*6290*/  ST.E.128 desc[UR42][R28.64], R8 ;  /* 0x000000081c007985 */ /* 0x0011e2000c101d2a */
[----:B------:R-:W-:-:S13]  /*62a0*/  ISETP.GE.AND P5, PT, R31, R88, PT ;  /* 0x000000581f00720c */ /* 0x000fda0003fa6270 */
[----:B------:R-:W-:Y:S05]  /*62b0*/  @P5 BRA `(.L_x_12697) ;  /* 0x0000000400085947 */ /* 0x000fea0003800000 */
[----:B------:R-:W-:-:S04]  /*62c0*/  IADD3 R4, P5, R83, R31, RZ ;  /* 0x0000001f53047210 */ /* 0x000fc80007fbe0ff */
[----:B------:R-:W-:-:S05]  /*62d0*/  LEA.HI.X.SX32 R5, R31, R82, 0x1, P5 ;  /* 0x000000521f057211 */ /* 0x000fca00028f0eff */
[----:B--2---:R2:W-:Y:S01]  /*62e0*/  ST.E.128 desc[UR42][R4.64], R12 ;  /* 0x0000000c04007985 */ /* 0x0045e2000c101d2a */
[----:B------:R-:W-:Y:S05]  /*62f0*/  BRA `(.L_x_12697) ;  /* 0x0000000000f87947 */ /* 0x000fea0003800000 */
.L_x_12689:
[----:B------:R-:W-:-:S06]  /*6300*/  UISETP.NE.AND UP0, UPT, UR36, 0x3, UPT ;  /* 0x000000032400788c */ /* 0x000fcc000bf05270 */
[----:B------:R-:W-:-:S13]  /*6310*/  PLOP3.LUT P0, PT, PT, PT, UP0, 0x80, 0x0 ;  /* 0x000000000000781c */ /* 0x000fda0003f0f008 */
[----:B------:R-:W-:Y:S05]  /*6320*/  @!P0 BRA `(.L_x_12720) ;  /* 0x0000000000048947 */ /* 0x000fea0003800000 */
[----:B------:R-:W-:Y:S01]  /*6330*/  BPT.TRAP 0x1 ;  /* 0x000000040000795c */ /* 0x000fe20000300000 */
.L_x_12720:
[----:B------:R-:W2:Y:S01]  /*6340*/  LDL R4, [R1+0x4] ;  /* 0x0000040001047983 */ /* 0x000ea20000100800 */
[----:B------:R-:W-:Y:S01]  /*6350*/  IMAD R69, R19, 0x8, R18 ;  /* 0x0000000813457824 */ /* 0x000fe200078e0212 */
[----:B------:R-:W-:Y:S01]  /*6360*/  BSSY B1, `(.L_x_12721) ;  /* 0x0000005000017945 */ /* 0x000fe20003800000 */
[----:B------:R-:W-:Y:S02]  /*6370*/  SHF.R.S32.HI R77, RZ, 0x1f, R78 ;  /* 0x0000001fff4d7819 */ /* 0x000fe4000001144e */
[----:B--2---:R-:W-:-:S04]  /*6380*/  SHF.L.U32 R80, R4, 0x1f, RZ ;  /* 0x0000001f04507819 */ /* 0x004fc800000006ff */
[----:B------:R-:W0:Y:S02]  /*6390*/  SYNCS.PHASECHK.TRANS64.TRYWAIT P5, [R69+URZ+0x19c90], R80 ;  /* 0x019c9050450075a7 */ /* 0x000e2400080a017f */
[----:B0-----:R-:W-:Y:S05]  /*63a0*/  @!P5 BRA `(.L_x_12722) ;  /* 0x0000017c004cd947 */ /* 0x001fea0003800000 */
.L_x_12967:
[----:B------:R-:W-:Y:S05]  /*63b0*/  BSYNC B1 ;  /* 0x0000000000017941 */ /* 0x000fea0003800000 */
.L_x_12721:
        /* <DEDUP_REMOVED lines=29> */
.L_x_12971:
[----:B------:R-:W-:Y:S05]  /*6590*/  @!P5 BRA `(.L_x_12697) ;  /* 0x000000000050d947 */ /* 0x000fea0003800000 */
[----:B------:R-:W4:Y:S01]  /*65a0*/  LDL R10, [R1+0x10] ;  /* 0x00001000010a7983 */ /* 0x000f220000100800 */
[----:B------:R-:W-:-:S03]  /*65b0*/  ULDC UR4, c[0x0][0x2f4] ;  /* 0x0000bd0000047ab9 */ /* 0x000fc60000000800 */
[----:B------:R-:W5:Y:S04]  /*65c0*/  LDL R12, [R1] ;  /* 0x00000000010c7983 */ /* 0x000f680000100800 */
        /* <DEDUP_REMOVED lines=17> */
.L_x_12697:
[----:B------:R-:W-:Y:S05]  /*66e0*/  BSYNC B0 ;  /* 0x0000000000007941 */ /* 0x000fea0003800000 */
.L_x_12688:
        /* <DEDUP_REMOVED lines=16> */
.L_x_12725:
[----:B------:R-:W-:Y:S05]  /*67f0*/  BSYNC B0 ;  /* 0x0000000000007941 */ /* 0x000fea0003800000 */
.L_x_12724:
[----:B------:R-:W0:Y:S01]  /*6800*/  SYNCS.PHASECHK.TRANS64.TRYWAIT P0, [R69+URZ+0x19cb0], R80 ;  /* 0x019cb050450075a7 */ /* 0x000e22000800017f */
[----:B------:R-:W-:Y:S04]  /*6810*/  BSSY B0, `(.L_x_12726) ;  /* 0x0000002000007945 */ /* 0x000fe80003800000 */
[----:B0-----:R-:W-:Y:S05]  /*6820*/  @!P0 BRA `(.L_x_12727) ;  /* 0x0000017800848947 */ /* 0x001fea0003800000 */
.L_x_12972:
[----:B------:R-:W-:Y:S05]  /*6830*/  BSYNC B0 ;  /* 0x0000000000007941 */ /* 0x000fea0003800000 */
.L_x_12726:
        /* <DEDUP_REMOVED lines=17> */
[----:B------:R-:W-:Y:S02]  /*6950*/  IADD3 R4, P0, R4, UR6, RZ ;  /* 0x0000000604047c10 */ /* 0x000fe4000ff1e0ff */
[----:B--2---:R-:W-:Y:S02]  /*6960*/  IADD3 R6, R6, -0x80, RZ ;  /* 0xffffff8006067810 */ /* 0x004fe40007ffe0ff */
        /* <DEDUP_REMOVED lines=9> */
[----:B---3--:R-:W3:Y:S04]  /*6a00*/  LDL R14, [R1] ;  /* 0x00000000010e7983 */ /* 0x008ee80000100800 */
        /* <DEDUP_REMOVED lines=17> */
.L_x_12729:
[----:B------:R-:W-:Y:S05]  /*6b20*/  BSYNC B0 ;  /* 0x0000000000007941 */ /* 0x000fea0003800000 */
.L_x_12728:
        /* <DEDUP_REMOVED lines=19> */
.L_x_12683:
[----:B------:R-:W4:Y:S01]  /*6c60*/  LDL R4, [R1+0x28] ;  /* 0x0000280001047983 */ /* 0x000f220000100800 */
[----:B------:R-:W1:Y:S01]  /*6c70*/  LDC R0, c[0x0][0x448] ;  /* 0x00011200ff007b82 */ /* 0x000e620000000800 */
[----:B------:R-:W-:Y:S01]  /*6c80*/  BSSY B0, `(.L_x_12731) ;  /* 0x000002c000007945 */ /* 0x000fe20003800000 */
[----:B------:R-:W-:Y:S02]  /*6c90*/  CS2R R134, SRZ ;  /* 0x0000000000867805 */ /* 0x000fe4000001ff00 */
[----:B------:R-:W-:Y:S02]  /*6ca0*/  CS2R R20, SRZ ;  /* 0x0000000000147805 */ /* 0x000fe4000001ff00 */
[----:B------:R-:W-:Y:S02]  /*6cb0*/  CS2R R128, SRZ ;  /* 0x0000000000807805 */ /* 0x000fe4000001ff00 */
[----:B--2---:R-:W-:Y:S02]  /*6cc0*/  CS2R R12, SRZ ;  /* 0x00000000000c7805 */ /* 0x004fe4000001ff00 */
[----:B------:R-:W-:-:S02]  /*6cd0*/  CS2R R126, SRZ ;  /* 0x00000000007e7805 */ /* 0x000fc4000001ff00 */
[----:B------:R-:W-:Y:S02]  /*6ce0*/  CS2R R28, SRZ ;  /* 0x00000000001c7805 */ /* 0x000fe4000001ff00 */
[----:B---3--:R-:W-:Y:S02]  /*6cf0*/  CS2R R14, SRZ ;  /* 0x00000000000e7805 */ /* 0x008fe4000001ff00 */
        /* <DEDUP_REMOVED lines=9> */
[----:B----4-:R-:W-:Y:S02]  /*6d90*/  CS2R R10, SRZ ;  /* 0x00000000000a7805 */ /* 0x010fe4000001ff00 */
[----:B------:R-:W-:-:S02]  /*6da0*/  CS2R R104, SRZ ;  /* 0x0000000000687805 */ /* 0x000fc4000001ff00 */
[----:B------:R-:W-:Y:S01]  /*6db0*/  CS2R R102, SRZ ;  /* 0x0000000000667805 */ /* 0x000fe2000001ff00 */
[----:B------:R-:W-:Y:S01]  /*6dc0*/  IMAD.MOV.U32 R34, RZ, RZ, RZ ;  /* 0x000000ffff227224 */ /* 0x000fe200078e00ff */
[----:B------:R-:W-:Y:S02]  /*6dd0*/  CS2R R96, SRZ ;  /* 0x0000000000607805 */ /* 0x000fe4000001ff00 */
[----:B------:R-:W-:Y:S02]  /*6de0*/  CS2R R94, SRZ ;  /* 0x00000000005e7805 */ /* 0x000fe4000001ff00 */
[----:B-1----:R-:W-:Y:S01]  /*6df0*/  ISETP.NE.AND P1, PT, R0, 0x1, PT ;  /* 0x000000010000780c */ /* 0x002fe20003f25270 */
[----:B------:R-:W-:Y:S02]  /*6e00*/  IMAD.MOV.U32 R36, RZ, RZ, RZ ;  /* 0x000000ffff247224 */ /* 0x000fe400078e00ff */
[----:B------:R-:W-:-:S10]  /*6e10*/  IMAD.MOV.U32 R89, RZ, RZ, RZ ;  /* 0x000000ffff597224 */ /* 0x000fd400078e00ff */
[----:B------:R-:W1:Y:S08]  /*6e20*/  @P1 LDC R3, c[0x0][0x44c] ;  /* 0x00011300ff031b82 */ /* 0x000e700000000800 */
[----:B------:R-:W2:Y:S01]  /*6e30*/  @P1 LDC R2, c[0x0][0x450] ;  /* 0x00011400ff021b82 */ /* 0x000ea20000000800 */
[----:B------:R-:W-:-:S04]  /*6e40*/  VIADD R0, R4, 0xbf ;  /* 0x000000bf04007836 */ /* 0x000fc80000000000 */
[----:B-1----:R-:W-:-:S05]  /*6e50*/  @P1 IMAD.HI.U32 R3, R0, R3, RZ ;  /* 0x0000000300031227 */ /* 0x002fca00078e00ff */
[----:B--2---:R-:W-:Y:S02]  /*6e60*/  @P1 SHF.R.U32.HI R0, RZ, R2, R3 ;  /* 0x00000002ff001219 */ /* 0x004fe40000011603 */
[----:B------:R-:W-:Y:S02]  /*6e70*/  PLOP3.LUT P1, PT, PT, PT, PT, 0x80, 0x0 ;  /* 0x000000000000781c */ /* 0x000fe40003f2f070 */
[----:B------:R-:W-:Y:S01]  /*6e80*/  MOV R2, RZ ;  /* 0x000000ff00027202 */ /* 0x000fe20000000f00 */
[----:B------:R-:W-:-:S05]  /*6e90*/  IMAD.IADD R0, R27, 0x1, R0 ;  /* 0x000000011b007824 */ /* 0x000fca00078e0200 */
[----:B------:R-:W-:-:S04]  /*6ea0*/  SHF.R.S32.HI R3, RZ, 0x1f, R0 ;  /* 0x0000001fff037819 */ /* 0x000fc80000011400 */
[----:B------:R-:W-:Y:S01]  /*6eb0*/  LEA.HI R3, R3, R0, RZ, 0x7 ;  /* 0x0000000003037211 */ /* 0x000fe200078f38ff */
[----:B------:R-:W-:-:S03]  /*6ec0*/  IMAD.MOV.U32 R0, RZ, RZ, RZ ;  /* 0x000000ffff007224 */ /* 0x000fc600078e00ff */
[----:B------:R-:W-:-:S04]  /*6ed0*/  SHF.R.S32.HI R3, RZ, 0x7, R3 ;  /* 0x00000007ff037819 */ /* 0x000fc80000011403 */
[----:B------:R-:W-:Y:S02]  /*6ee0*/  VIMNMX R88, R26, R3, PT ;  /* 0x000000031a587248 */ /* 0x000fe40003fe0100 */
[----:B------:R-:W-:Y:S02]  /*6ef0*/  CS2R R26, SRZ ;  /* 0x00000000001a7805 */ /* 0x000fe4000001ff00 */
[----:B------:R-:W-:Y:S01]  /*6f00*/  ISETP.GE.AND P2, PT, R88, 0x1, PT ;  /* 0x000000015800780c */ /* 0x000fe20003f46270 */
[----:B------:R-:W-:-:S12]  /*6f10*/  @P0 BRA `(.L_x_12732) ;  /* 0x0000000000080947 */ /* 0x000fd80003800000 */
[----:B------:R-:W1:Y:S02]  /*6f20*/  FENCE.VIEW.ASYNC.G ;  /* 0x00000000000073c6 */ /* 0x000e640000000100 */
[----:B-1----:R-:W-:Y:S06]  /*6f30*/  BAR.ARV 0xc, 0x200 ;  /* 0x0308000000007b1d */ /* 0x002fec0000002000 */
.L_x_12732:
[----:B------:R-:W-:Y:S05]  /*6f40*/  BSYNC B0 ;  /* 0x0000000000007941 */ /* 0x000fea0003800000 */
.L_x_12731:
[----:B------:R-:W-:Y:S02]  /*6f50*/  IMAD.MOV.U32 R92, RZ, RZ, RZ ;  /* 0x000000ffff5c7224 */ /* 0x000fe400078e00ff */
        /* <DEDUP_REMOVED lines=13> */
[----:B------:R-:W-:-:S05]  /*7030*/  IMAD R3, R3, -0x3, R0 ;  /* 0xfffffffd03037824 */ /* 0x000fca00078e0200 */
        /* <DEDUP_REMOVED lines=20> */
.L_x_12735:
[----:B------:R-:W-:Y:S05]  /*7180*/  BSYNC B6 ;  /* 0x0000000000067941 */ /* 0x000fea0003800000 */
.L_x_12734:
        /* <DEDUP_REMOVED lines=17> */
[----:B------:R-:W-:Y:S01]  /*72a0*/  @P0 IMAD.IADD R3, R3, 0x1, R7 ;  /* 0x0000000103030824 */ /* 0x000fe200078e0207 */
[----:B------:R-:W-:Y:S01]  /*72b0*/  @P1 SHF.R.S32.HI R7, RZ, 0x1f, R154 ;  /* 0x0000001fff071819 */ /* 0x000fe2000001149a */
[C---:B------:R-:W-:Y:S02]  /*72c0*/  @P1 IMAD R9, R20.reuse, R9, R4 ;  /* 0x0000000914091224 */ /* 0x040fe400078e0204 */
[----:B------:R-:W-:-:S04]  /*72d0*/  @P1 IMAD.WIDE.U32 R4, R20, R8, RZ ;  /* 0x0000000814041225 */ /* 0x000fc800078e00ff */
        /* <DEDUP_REMOVED lines=33> */
.L_x_12739:
[----:B-1----:R1:W2:Y:S02]  /*74f0*/  SYNCS.PHASECHK.TRANS64.TRYWAIT P0, [R18+URZ+0x19c00], R3 ;  /* 0x019c0003120075a7 */ /* 0x0022a4000800017f */
[----:B--2---:R-:W-:Y:S05]  /*7500*/  @!P0 NANOSLEEP.SYNCS 0x989680 ;  /* 0x009896800000895d */ /* 0x004fea0003900000 */
[----:B------:R-:W2:Y:S02]  /*7510*/  @!P0 SYNCS.PHASECHK.TRANS64 P0, [R18+URZ+0x19c00], R3 ;  /* 0x019c0003120085a7 */ /* 0x000ea4000800007f */
[----:B--2---:R-:W-:Y:S05]  /*7520*/  @!P0 BRA `(.L_x_12739) ;  /* 0xfffffffc00f08947 */ /* 0x004fea000383ffff */
.L_x_12738:
[----:B------:R-:W-:Y:S05]  /*7530*/  BSYNC B0 ;  /* 0x0000000000007941 */ /* 0x000fea0003800000 */
.L_x_12737:
[----:B------:R-:W-:Y:S05]  /*7540*/  BRA `(.L_x_12740) ;  /* 0x00000044007c7947 */ /* 0x000fea0003800000 */
.L_x_12736:
        /* <DEDUP_REMOVED lines=30> */
.L_x_12742:
[----:B------:R-:W-:Y:S05]  /*7730*/  BSYNC B6 ;  /* 0x0000000000067941 */ /* 0x000fea0003800000 */
.L_x_12741:
        /* <DEDUP_REMOVED lines=44> */
.L_x_12978:
[----:B0-----:R-:W5:Y:S04]  /*7a00*/  LDL R5, [R1+0x2c] ;  /* 0x00002c0001057983 */ /* 0x001f680000100800 */
[----:B------:R-:W2:Y:S01]  /*7a10*/  LDL R6, [R1+0x58] ;  /* 0x0000580001067983 */ /* 0x000ea20000100800 */
[----:B------:R-:W-:Y:S01]  /*7a20*/  BSSY B1, `(.L_x_12746) ;  /* 0x000002f000017945 */ /* 0x000fe20003800000 */
[----:B------:R-:W-:Y:S02]  /*7a30*/  CS2R R8, SRZ ;  /* 0x0000000000087805 */ /* 0x000fe4000001ff00 */
[----:B------:R-:W-:Y:S02]  /*7a40*/  CS2R R12, SRZ ;  /* 0x00000000000c7805 */ /* 0x000fe4000001ff00 */
[----:B------:R-:W-:-:S02]  /*7a50*/  CS2R R26, SRZ ;  /* 0x00000000001a7805 */ /* 0x000fc4000001ff00 */
[----:B------:R-:W-:Y:S02]  /*7a60*/  CS2R R20, SRZ ;  /* 0x0000000000147805 */ /* 0x000fe4000001ff00 */
[----:B------:R-:W-:Y:S01]  /*7a70*/  CS2R R24, SRZ ;  /* 0x0000000000187805 */ /* 0x000fe2000001ff00 */
[----:B-----5:R-:W-:Y:S01]  /*7a80*/  IMAD R38, R5, R38, RZ ;  /* 0x0000002605267224 */ /* 0x020fe200078e02ff */
[----:B--2---:R-:W-:-:S04]  /*7a90*/  LEA.HI R5, R6, R6, RZ, 0x1 ;  /* 0x0000000606057211 */ /* 0x004fc800078f08ff */
[----:B------:R-:W-:Y:S02]  /*7aa0*/  ISETP.GE.AND P0, PT, R10, R38, PT ;  /* 0x000000260a00720c */ /* 0x000fe40003f06270 */
[----:B------:R-:W-:Y:S02]  /*7ab0*/  CS2R R10, SRZ ;  /* 0x00000000000a7805 */ /* 0x000fe4000001ff00 */
[----:B------:R-:W-:-:S04]  /*7ac0*/  LOP3.LUT R5, R5, 0xfffffffe, RZ, 0xc0, !PT ;  /* 0xfffffffe05057812 */ /* 0x000fc800078ec0ff */
[----:B------:R-:W-:-:S04]  /*7ad0*/  IADD3 R5, R6, -R5, RZ ;  /* 0x8000000506057210 */ /* 0x000fc80007ffe0ff */
[----:B------:R-:W-:Y:S01]  /*7ae0*/  SHF.L.U32 R5, R5, 0x1f, RZ ;  /* 0x0000001f05057819 */ /* 0x000fe200000006ff */
[----:B------:R-:W-:Y:S06]  /*7af0*/  @P0 BRA `(.L_x_12747) ;  /* 0x0000000000840947 */ /* 0x000fec0003800000 */
[----:B------:R-:W2:Y:S01]  /*7b00*/  LDL R32, [R1+0x1c] ;  /* 0x00001c0001207983 */ /* 0x000ea20000100800 */
[----:B------:R-:W-:-:S03]  /*7b10*/  ULDC UR4, c[0x0][0x3f4] ;  /* 0x0000fd0000047ab9 */ /* 0x000fc60000000800 */
[----:B------:R-:W2:Y:S04]  /*7b20*/  LDL R15, [R1+0x20] ;  /* 0x00002000010f7983 */ /* 0x000ea80000100800 */
[----:B------:R-:W2:Y:S04]  /*7b30*/  LDL R41, [R1+0x6c] ;  /* 0x00006c0001297983 */ /* 0x000ea80000100800 */
[----:B------:R-:W2:Y:S01]  /*7b40*/  LDL R40, [R1+0x68] ;  /* 0x0000680001287983 */ /* 0x000ea20000100800 */
[----:B------:R-:W-:Y:S02]  /*7b50*/  ISETP.GE.AND P5, PT, R156, UR4, PT ;  /* 0x000000049c007c0c */ /* 0x000fe4000bfa6270 */
[----:B------:R-:W-:-:S02]  /*7b60*/  CS2R R26, SRZ ;  /* 0x00000000001a7805 */ /* 0x000fc4000001ff00 */
[----:B------:R-:W-:Y:S02]  /*7b70*/  CS2R R24, SRZ ;  /* 0x0000000000187805 */ /* 0x000fe4000001ff00 */
[----:B------:R-:W-:-:S07]  /*7b80*/  CS2R R12, SRZ ;  /* 0x00000000000c7805 */ /* 0x000fce000001ff00 */
[----:B------:R-:W-:Y:S02]  /*7b90*/  @!P5 SHF.R.S32.HI R9, RZ, 0x1f, R156 ;  /* 0x0000001fff09d819 */ /* 0x000fe4000001149c */
[C---:B------:R-:W-:Y:S02]  /*7ba0*/  @!P5 IADD3 R6, P2, R156.reuse, R3, RZ ;  /* 0x000000039c06d210 */ /* 0x040fe40007f5e0ff */
[----:B----4-:R-:W-:-:S03]  /*7bb0*/  @!P5 IADD3 R28, P3, R156, R14, RZ ;  /* 0x0000000e9c1cd210 */ /* 0x010fc60007f7e0ff */
[--C-:B-1----:R-:W-:Y:S02]  /*7bc0*/  @!P5 IMAD.X R7, R0, 0x1, R9.reuse, P2 ;  /* 0x000000010007d824 */ /* 0x102fe400010e0609 */
[----:B---3--:R-:W-:Y:S01]  /*7bd0*/  @!P5 IMAD.X R29, R4, 0x1, R9, P3 ;  /* 0x00000001041dd824 */ /* 0x008fe200018e0609 */
[----:B------:R-:W-:Y:S02]  /*7be0*/  CS2R R20, SRZ ;  /* 0x0000000000147805 */ /* 0x000fe4000001ff00 */
[----:B------:R-:W-:Y:S02]  /*7bf0*/  CS2R R8, SRZ ;  /* 0x0000000000087805 */ /* 0x000fe4000001ff00 */
[----:B------:R-:W-:Y:S01]  /*7c00*/  CS2R R10, SRZ ;  /* 0x00000000000a7805 */ /* 0x000fe2000001ff00 */
[----:B------:R0:W5:Y:S04]  /*7c10*/  @!P5 LD.E.64 R26, desc[UR42][R6.64] ;  /* 0x0000002a061ad980 */ /* 0x000168000c101b00 */
[----:B------:R0:W5:Y:S01]  /*7c20*/  @!P5 LD.E.64 R24, desc[UR42][R28.64] ;  /* 0x0000002a1c18d980 */ /* 0x000162000c101b00 */
[----:B--2---:R-:W-:-:S02]  /*7c30*/  ISETP.GE.AND P1, PT, R32, UR4, PT ;  /* 0x0000000420007c0c */ /* 0x004fc4000bf26270 */
[----:B------:R-:W-:-:S11]  /*7c40*/  ISETP.GE.AND P0, PT, R15, UR4, PT ;  /* 0x000000040f007c0c */ /* 0x000fd6000bf06270 */
[CC--:B------:R-:W-:Y:S02]  /*7c50*/  @!P1 IADD3 R30, P4, R32.reuse, R3.reuse, RZ ;  /* 0x00000003201e9210 */ /* 0x0c0fe40007f9e0ff */
[-C--:B------:R-:W-:Y:S02]  /*7c60*/  @!P1 IADD3 R32, P2, R32, R14.reuse, RZ ;  /* 0x0000000e20209210 */ /* 0x080fe40007f5e0ff */
[C---:B------:R-:W-:Y:S01]  /*7c70*/  @!P0 IADD3 R34, P3, R15.reuse, R3, RZ ;  /* 0x000000030f228210 */ /* 0x040fe20007f7e0ff */
[--C-:B------:R-:W-:Y:S01]  /*7c80*/  @!P1 IMAD.X R31, R0, 0x1, R41.reuse, P4 ;  /* 0x00000001001f9824 */ /* 0x100fe200020e0629 */
[----:B------:R-:W-:Y:S01]  /*7c90*/  @!P0 IADD3 R14, P4, R15, R14, RZ ;  /* 0x0000000e0f0e8210 */ /* 0x000fe20007f9e0ff */
[----:B------:R-:W-:Y:S02]  /*7ca0*/  @!P1 IMAD.X R33, R4, 0x1, R41, P2 ;  /* 0x0000000104219824 */ /* 0x000fe400010e0629 */
[--C-:B------:R-:W-:Y:S01]  /*7cb0*/  @!P0 IMAD.X R35, R0, 0x1, R40.reuse, P3 ;  /* 0x0000000100238824 */ /* 0x100fe200018e0628 */
[----:B------:R0:W5:Y:S01]  /*7cc0*/  @!P1 LD.E.64 R12, desc[UR42][R30.64] ;  /* 0x0000002a1e0c9980 */ /* 0x000162000c101b00 */
[----:B------:R-:W-:-:S03]  /*7cd0*/  @!P0 IMAD.X R15, R4, 0x1, R40, P4 ;  /* 0x00000001040f8824 */ /* 0x000fc600020e0628 */
[----:B------:R0:W5:Y:S04]  /*7ce0*/  @!P1 LD.E.64 R20, desc[UR42][R32.64] ;  /* 0x0000002a20149980 */ /* 0x000168000c101b00 */
[----:B------:R0:W5:Y:S04]  /*7cf0*/  @!P0 LD.E.64 R8, desc[UR42][R34.64] ;  /* 0x0000002a22088980 */ /* 0x000168000c101b00 */
[----:B------:R0:W5:Y:S02]  /*7d00*/  @!P0 LD.E.64 R10, desc[UR42][R14.64] ;  /* 0x0000002a0e0a8980 */ /* 0x000164000c101b00 */
.L_x_12747:
[----:B------:R-:W-:Y:S05]  /*7d10*/  BSYNC B1 ;  /* 0x0000000000017941 */ /* 0x000fea0003800000 */
.L_x_12746:
[----:B------:R-:W2:Y:S01]  /*7d20*/  SYNCS.PHASECHK.TRANS64.TRYWAIT P0, [R18+URZ+0x19c00], R5 ;  /* 0x019c0005120075a7 */ /* 0x000ea2000800017f */
[----:B------:R-:W-:Y:S01]  /*7d30*/  IMAD R153, R153, -0xc0, R38 ;  /* 0xffffff4099997824 */ /* 0x000fe200078e0226 */
[----:B------:R-:W-:Y:S04]  /*7d40*/  BSSY B1, `(.L_x_12748) ;  /* 0x0000004000017945 */ /* 0x000fe80003800000 */
[----:B------:R-:W-:-:S04]  /*7d50*/  VIMNMX R153, R153, 0xc0, PT ;  /* 0x000000c099997848 */ /* 0x000fc80003fe0100 */
[----:B------:R-:W-:Y:S01]  /*7d60*/  ISETP.GE.AND P1, PT, R39, R153, PT ;  /* 0x000000992700720c */ /* 0x000fe20003f26270 */
[----:B--2---:R-:W-:-:S12]  /*7d70*/  @!P0 BRA `(.L_x_12749) ;  /* 0x0000016400b08947 */ /* 0x004fd80003800000 */
.L_x_12979:
[----:B------:R-:W-:Y:S05]  /*7d80*/  BSYNC B1 ;  /* 0x0000000000017941 */ /* 0x000fea0003800000 */
.L_x_12748:
[----:B------:R-:W-:Y:S05]  /*7d90*/  @P1 BRA `(.L_x_12750) ;  /* 0x0000003c00441947 */ /* 0x000fea0003800000 */
[----:B---3--:R-:W3:Y:S01]  /*7da0*/  LDL R4, [R1+0x1c] ;  /* 0x00001c0001047983 */ /* 0x008ee20000100800 */
[----:B------:R-:W0:Y:S03]  /*7db0*/  LDC R3, c[0x0][0x3f4] ;  /* 0x0000fd00ff037b82 */ /* 0x000e260000000800 */
[----:B-1----:R-:W2:Y:S01]  /*7dc0*/  LDL R0, [R1+0x20] ;  /* 0x0000200001007983 */ /* 0x002ea20000100800 */
[----:B------:R-:W-:Y:S01]  /*7dd0*/  BSSY B1, `(.L_x_12751) ;  /* 0x000007b000017945 */ /* 0x000fe20003800000 */
[-C--:B0-----:R-:W-:Y:S02]  /*7de0*/  ISETP.GE.AND P0, PT, R156, R3.reuse, PT ;  /* 0x000000039c00720c */ /* 0x081fe40003f06270 */
[-C--:B---3--:R-:W-:Y:S02]  /*7df0*/  ISETP.GE.AND P1, PT, R4, R3.reuse, PT ;  /* 0x000000030400720c */ /* 0x088fe40003f26270 */
[----:B--2---:R-:W-:-:S09]  /*7e00*/  ISETP.GE.AND P2, PT, R0, R3, PT ;  /* 0x000000030000720c */ /* 0x004fd20003f46270 */
[----:B------:R-:W-:Y:S05]  /*7e10*/  @P0 BRA `(.L_x_12752) ;  /* 0x0000000400d80947 */ /* 0x000fea0003800000 */
[----:B------:R-:W0:Y:S01]  /*7e20*/  LDS.128 R4, [R37+0xf000] ;  /* 0x00f0000025047984 */ /* 0x000e220000000c00 */
[----:B-----5:R-:W-:Y:S02]  /*7e30*/  SHF.R.U32.HI R15, RZ, 0x8, R27 ;  /* 0x00000008ff0f7819 */ /* 0x020fe4000001161b */
[----:B----4-:R-:W-:Y:S02]  /*7e40*/  LOP3.LUT R14, R27, 0xff, RZ, 0xc0, !PT ;  /* 0x000000ff1b0e7812 */ /* 0x010fe400078ec0ff */
        /* <DEDUP_REMOVED lines=23> */
[-C--:B0-----:R-:W-:Y:S02]  /*7fc0*/  F2FP.F16.E4M3.UNPACK_B R0, R6.reuse.H1 ;  /* 0x00000006ff00723e */ /* 0x081fe400030006ff */
[----:B------:R-:W-:Y:S02]  /*7fd0*/  LOP3.LUT R29, R29, 0xff0000, R24, 0xf8, !PT ;  /* 0x00ff00001d1d7812 */ /* 0x000fe400078ef818 */
[----:B------:R-:W-:Y:S01]  /*7fe0*/  F2FP.F16.E4M3.UNPACK_B R32, R31 ;  /* 0x0000001fff20723e */ /* 0x000fe200020006ff */
[--C-:B------:R-:W-:Y:S01]  /*7ff0*/  HADD2.F32 R15, -RZ, R0.reuse.H1_H1 ;  /* 0x30000000ff0f7230 */ /* 0x100fe20000004100 */
[----:B------:R-:W-:Y:S01]  /*8000*/  F2FP.F16.E4M3.UNPACK_B R28, R27 ;  /* 0x0000001bff1c723e */ /* 0x000fe200020006ff */
[----:B------:R-:W-:Y:S01]  /*8010*/  HADD2.F32 R14, -RZ, R0.H0_H0 ;  /* 0x20000000ff0e7230 */ /* 0x000fe20000004100 */
        /* <DEDUP_REMOVED lines=86> */
.L_x_12752:
[----:B------:R-:W-:Y:S05]  /*8580*/  BSYNC B1 ;  /* 0x0000000000017941 */ /* 0x000fea0003800000 */
.L_x_12751:
[----:B------:R-:W-:Y:S04]  /*8590*/  BSSY B1, `(.L_x_12753) ;  /* 0x000007c000017945 */ /* 0x000fe80003800000 */
[----:B------:R-:W-:Y:S05]  /*85a0*/  @P1 BRA `(.L_x_12754) ;  /* 0x0000000400e81947 */ /* 0x000fea0003800000 */
[----:B0-----:R-:W0:Y:S01]  /*85b0*/  LDS.128 R4, [R37+0x10800] ;  /* 0x0108000025047984 */ /* 0x001e220000000c00 */
[----:B-----5:R-:W-:Y:S02]  /*85c0*/  SHF.R.U32.HI R26, RZ, 0x8, R21 ;  /* 0x00000008ff1a7819 */ /* 0x020fe40000011615 */
[----:B----4-:R-:W-:Y:S02]  /*85d0*/  SHF.R.U32.HI R14, RZ, 0x8, R13 ;  /* 0x00000008ff0e7819 */ /* 0x010fe4000001160d */
        /* <DEDUP_REMOVED lines=119> */
.L_x_12754:
[----:B------:R-:W-:Y:S05]  /*8d50*/  BSYNC B1 ;  /* 0x0000000000017941 */ /* 0x000fea0003800000 */
.L_x_12753:
[----:B------:R-:W-:Y:S05]  /*8d60*/  @P2 BRA `(.L_x_12750) ;  /* 0x0000002c00502947 */ /* 0x000fea0003800000 */
[----:B01----:R-:W0:Y:S01]  /*8d70*/  LDS.128 R4, [R37+0x12000] ;  /* 0x0120000025047984 */ /* 0x003e220000000c00 */
[----:B-----5:R-:W-:Y:S02]  /*8d80*/  SHF.R.U32.HI R13, RZ, 0x8, R9 ;  /* 0x00000008ff0d7819 */ /* 0x020fe40000011609 */
[----:B------:R-:W-:Y:S02]  /*8d90*/  LOP3.LUT R12, R9, 0xff, RZ, 0xc0, !PT ;  /* 0x000000ff090c7812 */ /* 0x000fe400078ec0ff */
[----:B------:R-:W-:Y:S02]  /*8da0*/  LOP3.LUT R13, R13, 0xff, RZ, 0xc0, !PT ;  /* 0x000000ff0d0d7812 */ /* 0x000fe400078ec0ff */
[----:B------:R-:W-:Y:S02]  /*8db0*/  SHF.R.U32.HI R21, RZ, 0x8, R11 ;  /* 0x00000008ff157819 */ /* 0x000fe4000001160b */
[----:B------:R-:W-:Y:S02]  /*8dc0*/  PRMT R12, R13, 0x7604, R12 ;  /* 0x000076040d0c7816 */ /* 0x000fe4000000000c */
[----:B----4-:R-:W-:-:S02]  /*8dd0*/  LOP3.LUT R14, R11, 0xff, RZ, 0xc0, !PT ;  /* 0x000000ff0b0e7812 */ /* 0x010fc400078ec0ff */
        /* <DEDUP_REMOVED lines=8> */
[----:B------:R-:W-:Y:S02]  /*8e60*/  LOP3.LUT R3, R3, 0xff, RZ, 0xc0, !PT ;  /* 0x000000ff03037812 */ /* 0x000fe400078ec0ff */
[----:B------:R-:W-:Y:S02]  /*8e70*/  LOP3.LUT R15, R13, 0xff, RZ, 0xc0, !PT ;  /* 0x000000ff0d0f7812 */ /* 0x000fe400078ec0ff */
[----:B------:R-:W-:Y:S02]  /*8e80*/  SHF.L.U32 R13, R24, 0x10, RZ ;  /* 0x00000010180d7819 */ /* 0x000fe400000006ff */
[----:B------:R-:W-:Y:S02]  /*8e90*/  PRMT R3, R3, 0x7604, R0 ;  /* 0x0000760403037816 */ /* 0x000fe40000000000 */
[----:B------:R-:W-:Y:S02]  /*8ea0*/  LOP3.LUT R0, R10, 0xff, RZ, 0xc0, !PT ;  /* 0x000000ff0a007812 */ /* 0x000fe400078ec0ff */
[----:B------:R-:W-:-:S02]  /*8eb0*/  LOP3.LUT R13, R12, 0xff0000, R13, 0xf8, !PT ;  /* 0x00ff00000c0d7812 */ /* 0x000fc400078ef80d */
[----:B------:R-:W-:Y:S02]  /*8ec0*/  LOP3.LUT R21, R14, 0xff0000, R21, 0xf8, !PT ;  /* 0x00ff00000e157812 */ /* 0x000fe400078ef815 */
[----:B------:R-:W-:Y:S02]  /*8ed0*/  PRMT R15, R15, 0x7604, R0 ;  /* 0x000076040f0f7816 */ /* 0x000fe40000000000 */
[----:B------:R-:W-:Y:S02]  /*8ee0*/  LOP3.LUT R21, R21, 0xff000000, R11, 0xf8, !PT ;  /* 0xff00000015157812 */ /* 0x000fe400078ef80b */
[----:B------:R-:W-:Y:S02]  /*8ef0*/  LOP3.LUT R13, R13, 0xff000000, R9, 0xf8, !PT ;  /* 0xff0000000d0d7812 */ /* 0x000fe400078ef809 */
[----:B------:R-:W-:Y:S02]  /*8f00*/  LOP3.LUT R3, R3, 0xff0000, R8, 0xf8, !PT ;  /* 0x00ff000003037812 */ /* 0x000fe400078ef808 */
[----:B0-----:R-:W-:-:S02]  /*8f10*/  F2FP.F16.E4M3.UNPACK_B R0, R6.H1 ;  /* 0x00000006ff00723e */ /* 0x001fc400030006ff */
[----:B------:R-:W-:Y:S02]  /*8f20*/  LOP3.LUT R15, R15, 0xff0000, R10, 0xf8, !PT ;  /* 0x00ff00000f0f7812 */ /* 0x000fe400078ef80a */
[----:B------:R-:W-:Y:S01]  /*8f30*/  F2FP.F16.E4M3.UNPACK_B R24, R21 ;  /* 0x00000015ff18723e */ /* 0x000fe200020006ff */
[----:B------:R-:W-:Y:S01]  /*8f40*/  HADD2.F32 R9, -RZ, R0.H1_H1 ;  /* 0x30000000ff097230 */ /* 0x000fe20000004100 */
[----:B------:R-:W-:Y:S02]  /*8f50*/  F2FP.F16.E4M3.UNPACK_B R14, R13 ;  /* 0x0000000dff0e723e */ /* 0x000fe400020006ff */
        /* <DEDUP_REMOVED lines=88> */
.L_x_12744:
        /* <DEDUP_REMOVED lines=32> */
.L_x_12985:
[----:B------:R-:W5:Y:S04]  /*96e0*/  LDL R4, [R1+0x2c] ;  /* 0x00002c0001047983 */ /* 0x000f680000100800 */
[----:B------:R-:W2:Y:S01]  /*96f0*/  LDL R13, [R1+0x58] ;  /* 0x00005800010d7983 */ /* 0x000ea20000100800 */
[----:B------:R-:W-:Y:S01]  /*9700*/  BSSY B1, `(.L_x_12756) ;  /* 0x000002c000017945 */ /* 0x000fe20003800000 */
[----:B------:R-:W-:Y:S02]  /*9710*/  CS2R R8, SRZ ;  /* 0x0000000000087805 */ /* 0x000fe4000001ff00 */
[----:B------:R-:W-:Y:S02]  /*9720*/  CS2R R14, SRZ ;  /* 0x00000000000e7805 */ /* 0x000fe4000001ff00 */
[----:B------:R-:W-:Y:S01]  /*9730*/  CS2R R26, SRZ ;  /* 0x00000000001a7805 */ /* 0x000fe2000001ff00 */
[----:B-----5:R-:W-:Y:S01]  /*9740*/  IMAD R38, R4, R25, RZ ;  /* 0x0000001904267224 */ /* 0x020fe200078e02ff */
[----:B------:R-:W-:-:S02]  /*9750*/  CS2R R4, SRZ ;  /* 0x0000000000047805 */ /* 0x000fc4000001ff00 */
[----:B------:R-:W-:Y:S02]  /*9760*/  CS2R R24, SRZ ;  /* 0x0000000000187805 */ /* 0x000fe4000001ff00 */
[----:B--2---:R-:W-:Y:S02]  /*9770*/  LEA.HI R6, R13, R13, RZ, 0x1 ;  /* 0x0000000d0d067211 */ /* 0x004fe400078f08ff */
[----:B------:R-:W-:Y:S02]  /*9780*/  ISETP.GE.AND P0, PT, R10, R38, PT ;  /* 0x000000260a00720c */ /* 0x000fe40003f06270 */
[----:B------:R-:W-:Y:S02]  /*9790*/  CS2R R10, SRZ ;  /* 0x00000000000a7805 */ /* 0x000fe4000001ff00 */
[----:B------:R-:W-:Y:S02]  /*97a0*/  LOP3.LUT R12, R6, 0xfffffffe, RZ, 0xc0, !PT ;  /* 0xfffffffe060c7812 */ /* 0x000fe400078ec0ff */
[----:B------:R-:W-:-:S03]  /*97b0*/  CS2R R6, SRZ ;  /* 0x0000000000067805 */ /* 0x000fc6000001ff00 */
[----:B------:R-:W-:Y:S01]  /*97c0*/  IMAD.IADD R39, R13, 0x1, -R12 ;  /* 0x000000010d277824 */ /* 0x000fe200078e0a0c */
[----:B------:R-:W-:-:S04]  /*97d0*/  CS2R R12, SRZ ;  /* 0x00000000000c7805 */ /* 0x000fc8000001ff00 */
[----:B------:R-:W-:Y:S01]  /*97e0*/  SHF.L.U32 R39, R39, 0x1f, RZ ;  /* 0x0000001f27277819 */ /* 0x000fe200000006ff */
[----:B------:R-:W-:Y:S06]  /*97f0*/  @P0 BRA `(.L_x_12757) ;  /* 0x0000000000700947 */ /* 0x000fec0003800000 */
[----:B------:R-:W2:Y:S01]  /*9800*/  LDL R28, [R1+0x10] ;  /* 0x00001000011c7983 */ /* 0x000ea20000100800 */
        /* <DEDUP_REMOVED lines=12> */
[----:B----4-:R-:W-:-:S05]  /*98d0*/  @!P4 IADD3 R30, P1, R16, R21, RZ ;  /* 0x00000015101ec210 */ /* 0x010fca0007f3e0ff */
[--C-:B---3--:R-:W-:Y:S01]  /*98e0*/  @!P4 IMAD.X R31, R20, 0x1, R5.reuse, P1 ;  /* 0x00000001141fc824 */ /* 0x108fe200008e0605 */
[----:B--2---:R-:W-:Y:S02]  /*98f0*/  @!P5 SHF.L.U32 R4, R28, 0x4, RZ ;  /* 0x000000041c04d819 */ /* 0x004fe400000006ff */
[-C--:B------:R-:W-:Y:S02]  /*9900*/  @!P4 IADD3 R28, P0, R16, R3.reuse, RZ ;  /* 0x00000003101cc210 */ /* 0x080fe40007f1e0ff */
[C---:B------:R-:W-:Y:S02]  /*9910*/  @!P5 IADD3 R32, P2, R4.reuse, R3, RZ ;  /* 0x000000030420d210 */ /* 0x040fe40007f5e0ff */
[----:B------:R-:W-:Y:S01]  /*9920*/  @!P5 IADD3 R34, P3, R4, R21, RZ ;  /* 0x000000150422d210 */ /* 0x000fe20007f7e0ff */
[----:B-1----:R-:W-:Y:S01]  /*9930*/  @!P4 IMAD.X R29, R0, 0x1, R5, P0 ;  /* 0x00000001001dc824 */ /* 0x002fe200000e0605 */
[----:B------:R-:W-:Y:S02]  /*9940*/  @!P5 SHF.R.S32.HI R3, RZ, 0x1f, R4 ;  /* 0x0000001fff03d819 */ /* 0x000fe40000011404 */
[----:B------:R-:W-:-:S02]  /*9950*/  CS2R R4, SRZ ;  /* 0x0000000000047805 */ /* 0x000fc4000001ff00 */
[----:B------:R0:W5:Y:S01]  /*9960*/  @!P4 LD.E.128 R12, desc[UR42][R28.64] ;  /* 0x0000002a1c0cc980 */ /* 0x000162000c101d00 */
[--C-:B------:R-:W-:Y:S02]  /*9970*/  @!P5 IMAD.X R33, R0, 0x1, R3.reuse, P2 ;  /* 0x000000010021d824 */ /* 0x100fe400010e0603 */
[----:B------:R-:W-:Y:S01]  /*9980*/  @!P5 IMAD.X R35, R20, 0x1, R3, P3 ;  /* 0x000000011423d824 */ /* 0x000fe200018e0603 */
[----:B------:R0:W5:Y:S04]  /*9990*/  @!P4 LD.E.128 R4, desc[UR42][R30.64] ;  /* 0x0000002a1e04c980 */ /* 0x000168000c101d00 */
[----:B------:R0:W5:Y:S04]  /*99a0*/  @!P5 LD.E.128 R24, desc[UR42][R32.64] ;  /* 0x0000002a2018d980 */ /* 0x000168000c101d00 */
[----:B------:R0:W5:Y:S02]  /*99b0*/  @!P5 LD.E.128 R8, desc[UR42][R34.64] ;  /* 0x0000002a2208d980 */ /* 0x000164000c101d00 */
.L_x_12757:
[----:B------:R-:W-:Y:S05]  /*99c0*/  BSYNC B1 ;  /* 0x0000000000017941 */ /* 0x000fea0003800000 */
.L_x_12756:
        /* <DEDUP_REMOVED lines=10> */
.L_x_12986:
[----:B------:R-:W-:Y:S05]  /*9a70*/  BSYNC B1 ;  /* 0x0000000000017941 */ /* 0x000fea0003800000 */
.L_x_12758:
        /* <DEDUP_REMOVED lines=40> */
[C---:B------:R-:W-:Y:S02]  /*9d00*/  LEA.HI R20, R0.reuse, R0, RZ, 0x1 ;  /* 0x0000000000147211 */ /* 0x040fe400078f08ff */
[----:B------:R-:W-:Y:S02]  /*9d10*/  SHF.L.U32 R0, R0, 0x4, RZ ;  /* 0x0000000400007819 */ /* 0x000fe400000006ff */
[----:B------:R-:W-:-:S02]  /*9d20*/  SHF.R.S32.HI R20, RZ, 0x1, R20 ;  /* 0x00000001ff147819 */ /* 0x000fc40000011414 */
[----:B------:R-:W-:Y:S02]  /*9d30*/  LOP3.LUT R0, R62, 0x10, R0, 0xf8, !PT ;  /* 0x000000103e007812 */ /* 0x000fe400078ef800 */
[----:B------:R-:W-:Y:S01]  /*9d40*/  LOP3.LUT R32, R4, 0xff, RZ, 0xc0, !PT ;  /* 0x000000ff04207812 */ /* 0x000fe200078ec0ff */
[----:B------:R-:W-:Y:S01]  /*9d50*/  IMAD R21, R20, 0x1800, R61 ;  /* 0x0000180014157824 */ /* 0x000fe200078e023d */
[----:B------:R-:W-:Y:S02]  /*9d60*/  LOP3.LUT R0, R0, R60, RZ, 0x3c, !PT ;  /* 0x0000003c00007212 */ /* 0x000fe400078e3cff */
[----:B------:R-:W-:Y:S02]  /*9d70*/  PRMT R20, R29, 0x7604, R28 ;  /* 0x000076041d147816 */ /* 0x000fe4000000001c */
[----:B------:R-:W-:Y:S01]  /*9d80*/  IADD3 R0, R18, R21, R0 ;  /* 0x0000001512007210 */ /* 0x000fe20007ffe000 */
[----:B------:R-:W0:Y:S01]  /*9d90*/  LDS.128 R28, [R37+0xf000] ;  /* 0x00f00000251c7984 */ /* 0x000e220000000c00 */
[----:B------:R-:W-:-:S02]  /*9da0*/  PRMT R45, R33, 0x7604, R32 ;  /* 0x00007604212d7816 */ /* 0x000fc40000000020 */
[----:B------:R-:W-:Y:S01]  /*9db0*/  LOP3.LUT R21, R5, 0xff, RZ, 0xc0, !PT ;  /* 0x000000ff05157812 */ /* 0x000fe200078ec0ff */
[----:B------:R-:W1:Y:S01]  /*9dc0*/  LDS.128 R32, [R0+0xf000] ;  /* 0x00f0000000207984 */ /* 0x000e620000000c00 */
[----:B------:R-:W-:Y:S02]  /*9dd0*/  LOP3.LUT R42, R6, 0xff, RZ, 0xc0, !PT ;  /* 0x000000ff062a7812 */ /* 0x000fe400078ec0ff */
[----:B------:R-:W-:Y:S02]  /*9de0*/  LOP3.LUT R43, R43, 0xff, RZ, 0xc0, !PT ;  /* 0x000000ff2b2b7812 */ /* 0x000fe400078ec0ff */
[----:B------:R-:W-:Y:S02]  /*9df0*/  PRMT R40, R40, 0x7604, R21 ;  /* 0x0000760428287816 */ /* 0x000fe40000000015 */
[----:B------:R-:W-:Y:S02]  /*9e00*/  SHF.R.U32.HI R47, RZ, 0x10, R5 ;  /* 0x00000010ff2f7819 */ /* 0x000fe40000011605 */
[----:B------:R-:W-:-:S02]  /*9e10*/  SHF.R.U32.HI R21, RZ, 0x10, R13 ;  /* 0x00000010ff157819 */ /* 0x000fc4000001160d */
[----:B------:R-:W-:Y:S01]  /*9e20*/  PRMT R49, R43, 0x7604, R42 ;  /* 0x000076042b317816 */ /* 0x000fe2000000002a */
[----:B------:R-:W-:Y:S01]  /*9e30*/  IMAD.U32 R47, R47, 0x10000, RZ ;  /* 0x000100002f2f7824 */ /* 0x000fe200078e00ff */
[----:B------:R-:W-:Y:S01]  /*9e40*/  SHF.R.U32.HI R51, RZ, 0x10, R7 ;  /* 0x00000010ff337819 */ /* 0x000fe20000011607 */
[----:B------:R-:W-:Y:S01]  /*9e50*/  IMAD.U32 R21, R21, 0x10000, RZ ;  /* 0x0001000015157824 */ /* 0x000fe200078e00ff */
[----:B------:R-:W-:Y:S02]  /*9e60*/  SHF.R.U32.HI R43, RZ, 0x10, R15 ;  /* 0x00000010ff2b7819 */ /* 0x000fe4000001160f */
[----:B------:R-:W-:Y:S01]  /*9e70*/  LOP3.LUT R45, R45, 0xff0000, R4, 0xf8, !PT ;  /* 0x00ff00002d2d7812 */ /* 0x000fe200078ef804 */
        /* <DEDUP_REMOVED lines=195> */
.L_x_12761:
[----:B------:R-:W-:Y:S05]  /*aab0*/  BSYNC B1 ;  /* 0x0000000000017941 */ /* 0x000fea0003800000 */
.L_x_12760:
        /* <DEDUP_REMOVED lines=255> */
.L_x_12750:
[----:B------:R-:W-:Y:S05]  /*bab0*/  BSYNC B0 ;  /* 0x0000000000007941 */ /* 0x000fea0003800000 */
.L_x_12743:
        /* <DEDUP_REMOVED lines=8> */
.L_x_12740:
[----:B0-2---:R-:W-:-:S05]  /*bb40*/  IMAD.U32 R0, RZ, RZ, UR36 ;  /* 0x00000024ff007e24 */ /* 0x005fca000f8e00ff */
[----:B------:R-:W-:-:S13]  /*bb50*/  ISETP.NE.AND P0, PT, R0, 0x3, PT ;  /* 0x000000030000780c */ /* 0x000fda0003f05270 */
[----:B------:R-:W-:Y:S05]  /*bb60*/  @!P0 BRA `(.L_x_12762) ;  /* 0x0000000000048947 */ /* 0x000fea0003800000 */
[----:B------:R-:W-:Y:S01]  /*bb70*/  BPT.TRAP 0x1 ;  /* 0x000000040000795c */ /* 0x000fe20000300000 */
.L_x_12762:
[----:B------:R-:W-:Y:S01]  /*bb80*/  IMAD R0, R22, 0x8, R18 ;  /* 0x0000000816007824 */ /* 0x000fe200078e0212 */
[----:B-----5:R-:W-:-:S04]  /*bb90*/  SHF.L.U32 R7, R23, 0x1f, RZ ;  /* 0x0000001f17077819 */ /* 0x020fc800000006ff */
[----:B------:R0:W2:Y:S01]  /*bba0*/  SYNCS.PHASECHK.TRANS64.TRYWAIT P1, [R0+URZ+0x19c30], R7 ;  /* 0x019c3007000075a7 */ /* 0x0000a2000802017f */
[----:B------:R-:W-:Y:S05]  /*bbb0*/  @!P0 BRA `(.L_x_12763) ;  /* 0x0000000000048947 */ /* 0x000fea0003800000 */
[----:B------:R-:W-:Y:S01]  /*bbc0*/  BPT.TRAP 0x1 ;  /* 0x000000040000795c */ /* 0x000fe20000300000 */
.L_x_12763:
[----:B-1----:R-:W-:Y:S01]  /*bbd0*/  VIADD R3, R18, 0x13800 ;  /* 0x0001380012037836 */ /* 0x002fe20000000000 */
[----:B---3--:R-:W-:Y:S02]  /*bbe0*/  LOP3.LUT R4, R36, 0x10000, RZ, 0xfc, !PT ;  /* 0x0001000024047812 */ /* 0x008fe400078efcff */
[----:B------:R-:W-:Y:S02]  /*bbf0*/  MOV R5, 0xc0000010 ;  /* 0xc000001000057802 */ /* 0x000fe40000000f00 */
[----:B------:R-:W-:-:S04]  /*bc00*/  SHF.R.U32.HI R3, RZ, 0x4, R3 ;  /* 0x00000004ff037819 */ /* 0x000fc80000011603 */
[----:B------:R-:W-:-:S04]  /*bc10*/  LOP3.LUT R3, R3, 0x3fff, RZ, 0xc0, !PT ;  /* 0x00003fff03037812 */ /* 0x000fc800078ec0ff */
[----:B----4-:R-:W-:Y:S01]  /*bc20*/  LOP3.LUT R21, R3, 0x10000, RZ, 0xfc, !PT ;  /* 0x0001000003157812 */ /* 0x010fe200078efcff */
[----:B--2---:R-:W-:Y:S06]  /*bc30*/  @P1 BRA `(.L_x_12764) ;  /* 0x0000000000081947 */ /* 0x004fec0003800000 */
[----:B------:R-:W1:Y:S02]  /*bc40*/  SYNCS.PHASECHK.TRANS64.TRYWAIT P1, [R0+URZ+0x19c30], R7 ;  /* 0x019c3007000075a7 */ /* 0x000e64000802017f */
[----:B-1----:R-:W-:Y:S05]  /*bc50*/  @!P1 BRA `(.L_x_12765) ;  /* 0x0000012800909947 */ /* 0x002fea0003800000 */
.L_x_12764:
[----:B------:R-:W-:Y:S01]  /*bc60*/  IMAD R6, R22, 0x300, R21 ;  /* 0x0000030016067824 */ /* 0x000fe200078e0215 */
[----:B------:R-:W-:Y:S05]  /*bc70*/  WARPSYNC.ALL ;  /* 0x0000000000007948 */ /* 0x000fea0003800000 */
[----:B01----:R-:W-:Y:S01]  /*bc80*/  IMAD.MOV.U32 R7, RZ, RZ, -0x3ffffff0 ;  /* 0xc0000010ff077424 */ /* 0x003fe200078e00ff */
[C---:B------:R-:W-:Y:S01]  /*bc90*/  R2UR UR4, R4.reuse ;  /* 0x00000000040472ca */ /* 0x040fe200000e0000 */
[----:B------:R-:W-:Y:S01]  /*bca0*/  WARPGROUP.ARRIVE ;  /* 0x00000000000079c5 */ /* 0x000fe20000000000 */
[----:B------:R-:W-:Y:S01]  /*bcb0*/  R2UR UR5, R5 ;  /* 0x00000000050572ca */ /* 0x000fe200000e0000 */
[----:B------:R-:W-:Y:S01]  /*bcc0*/  VIADD R152, R4, 0x180 ;  /* 0x0000018004987836 */ /* 0x000fe20000000000 */
[C---:B------:R-:W-:Y:S01]  /*bcd0*/  R2UR UR6, R6.reuse ;  /* 0x00000000060672ca */ /* 0x040fe200000e0000 */
[----:B------:R-:W-:Y:S01]  /*bce0*/  VIADD R8, R6, 0x100 ;  /* 0x0000010006087836 */ /* 0x000fe20000000000 */
[----:B------:R-:W-:Y:S01]  /*bcf0*/  R2UR UR7, R7 ;  /* 0x00000000070772ca */ /* 0x000fe200000e0000 */
[----:B------:R-:W-:Y:S01]  /*bd00*/  IMAD.MOV.U32 R153, RZ, RZ, -0x3ffffff0 ;  /* 0xc0000010ff997424 */ /* 0x000fe200078e00ff */
[----:B------:R-:W-:Y:S01]  /*bd10*/  MOV R7, 0xc0000010 ;  /* 0xc000001000077802 */ /* 0x000fe20000000f00 */
[----:B------:R-:W-:-:S02]  /*bd20*/  IMAD.MOV.U32 R9, RZ, RZ, -0x3ffffff0 ;  /* 0xc0000010ff097424 */ /* 0x000fc400078e00ff */
[----:B------:R-:W-:-:S08]  /*bd30*/  VIADD R6, R6, 0x200 ;  /* 0x0000020006067836 */ /* 0x000fd00000000000 */
        /* <DEDUP_REMOVED lines=20> */
.L_x_12766:
        /* <DEDUP_REMOVED lines=9> */
[C---:B------:R-:W-:Y:S01]  /*bf10*/  FMUL.FTZ R24, R2.reuse, R40 ;  /* 0x0000002802187220 */ /* 0x040fe20000410000 */
[C---:B------:R-:W-:Y:S01]  /*bf20*/  FMUL.FTZ R91, R2.reuse, R35 ;  /* 0x00000023025b7220 */ /* 0x040fe20000410000 */
[C---:B------:R-:W-:Y:S01]  /*bf30*/  FMUL.FTZ R10, R2.reuse, R26 ;  /* 0x0000001a020a7220 */ /* 0x040fe20000410000 */
[----:B------:R-:W4:Y:S01]  /*bf40*/  LDL R37, [R1+0x38] ;  /* 0x0000380001257983 */ /* 0x000f220000100800 */
[C---:B------:R-:W-:Y:S01]  /*bf50*/  FMUL.FTZ R20, R2.reuse, R27 ;  /* 0x0000001b02147220 */ /* 0x040fe20000410000 */
[C---:B------:R-:W-:Y:S01]  /*bf60*/  FMUL.FTZ R14, R2.reuse, R36 ;  /* 0x00000024020e7220 */ /* 0x040fe20000410000 */
[C---:B------:R-:W-:Y:S01]  /*bf70*/  FMUL.FTZ R90, R2.reuse, R30 ;  /* 0x0000001e025a7220 */ /* 0x040fe20000410000 */
[----:B------:R-:W5:Y:S01]  /*bf80*/  LDL R98, [R1+0x2c] ;  /* 0x00002c0001627983 */ /* 0x000f620000100800 */
        /* <DEDUP_REMOVED lines=9> */
[----:B------:R-:W-:Y:S01]  /*c020*/  IMAD.MOV.U32 R35, RZ, RZ, -0x80 ;  /* 0xffffff80ff237424 */ /* 0x000fe200078e00ff */
[----:B------:R-:W4:Y:S01]  /*c030*/  LDL R96, [R1+0x30] ;  /* 0x0000300001607983 */ /* 0x000f220000100800 */
        /* <DEDUP_REMOVED lines=10> */
[----:B------:R-:W0:Y:S01]  /*c0e0*/  @P4 LDC R33, c[0x0][0x44c] ;  /* 0x00011300ff214b82 */ /* 0x000e220000000800 */
[C---:B------:R-:W-:Y:S01]  /*c0f0*/  FMUL.FTZ R99, R2.reuse, R70 ;  /* 0x0000004602637220 */ /* 0x040fe20000410000 */
[C---:B------:R-:W-:Y:S01]  /*c100*/  FMUL.FTZ R103, R2.reuse, R74 ;  /* 0x0000004a02677220 */ /* 0x040fe20000410000 */
[C---:B------:R-:W-:Y:S01]  /*c110*/  FMUL.FTZ R105, R2.reuse, R78 ;  /* 0x0000004e02697220 */ /* 0x040fe20000410000 */
[C---:B------:R-:W-:Y:S01]  /*c120*/  FMUL.FTZ R82, R2.reuse, R82 ;  /* 0x0000005202527220 */ /* 0x040fe20000410000 */
[----:B------:R-:W-:Y:S01]  /*c130*/  FMUL.FTZ R86, R2, R86 ;  /* 0x0000005602567220 */ /* 0x000fe20000410000 */
[----:B------:R-:W1:Y:S01]  /*c140*/  MUFU.TANH R90, R90 ;  /* 0x0000005a005a7308 */ /* 0x000e620000002400 */
[----:B------:R-:W-:Y:S01]  /*c150*/  ULDC UR4, c[0x0][0x988] ;  /* 0x0002620000047ab9 */ /* 0x000fe20000000800 */
[----:B------:R-:W1:Y:S01]  /*c160*/  @P4 LDC R34, c[0x0][0x450] ;  /* 0x00011400ff224b82 */ /* 0x000e620000000800 */
[----:B------:R-:W-:Y:S01]  /*c170*/  VIADD R0, R0, 0x19c40 ;  /* 0x00019c4000007836 */ /* 0x000fe20000000000 */
[----:B------:R-:W-:Y:S01]  /*c180*/  ULDC UR38, c[0x0][0x988] ;  /* 0x0002620000267ab9 */ /* 0x000fe20000000800 */
[----:B------:R-:W-:-:S03]  /*c190*/  ULDC UR39, c[0x0][0x988] ;  /* 0x0002620000277ab9 */ /* 0x000fc60000000800 */
[----:B------:R-:W5:Y:S08]  /*c1a0*/  MUFU.TANH R89, R89 ;  /* 0x0000005900597308 */ /* 0x000f700000002400 */
[----:B------:R-:W5:Y:S08]  /*c1b0*/  MUFU.TANH R92, R92 ;  /* 0x0000005c005c7308 */ /* 0x000f700000002400 */
[----:B------:R-:W5:Y:S08]  /*c1c0*/  MUFU.TANH R91, R91 ;  /* 0x0000005b005b7308 */ /* 0x000f700000002400 */
[----:B------:R-:W5:Y:S08]  /*c1d0*/  MUFU.TANH R93, R93 ;  /* 0x0000005d005d7308 */ /* 0x000f700000002400 */
[----:B------:R-:W-:Y:S01]  /*c1e0*/  MUFU.TANH R94, R94 ;  /* 0x0000005e005e7308 */ /* 0x000fe20000002400 */
[C---:B------:R-:W-:Y:S01]  /*c1f0*/  FMUL.FTZ R29, R2.reuse, R49 ;  /* 0x00000031021d7220 */ /* 0x040fe20000410000 */
[----:B------:R-:W-:-:S06]  /*c200*/  FMUL.FTZ R28, R2, R48 ;  /* 0x00000030021c7220 */ /* 0x000fcc0000410000 */
[----:B------:R-:W5:Y:S08]  /*c210*/  MUFU.TANH R38, R38 ;  /* 0x0000002600267308 */ /* 0x000f700000002400 */
[----:B------:R-:W5:Y:S01]  /*c220*/  MUFU.TANH R42, R42 ;  /* 0x0000002a002a7308 */ /* 0x000f620000002400 */
[----:B------:R-:W-:-:S07]  /*c230*/  FMUL.FTZ R48, R2, R51 ;  /* 0x0000003302307220 */ /* 0x000fce0000410000 */
[----:B------:R-:W5:Y:S01]  /*c240*/  MUFU.TANH R46, R46 ;  /* 0x0000002e002e7308 */ /* 0x000f620000002400 */
[C---:B------:R-:W-:Y:S01]  /*c250*/  FMUL.FTZ R31, R2.reuse, R53 ;  /* 0x00000035021f7220 */ /* 0x040fe20000410000 */
[----:B------:R-:W-:-:S06]  /*c260*/  FMUL.FTZ R30, R2, R52 ;  /* 0x00000034021e7220 */ /* 0x000fcc0000410000 */
[----:B------:R-:W5:Y:S01]  /*c270*/  MUFU.TANH R44, R44 ;  /* 0x0000002c002c7308 */ /* 0x000f620000002400 */
[C---:B------:R-:W-:Y:S01]  /*c280*/  FMUL.FTZ R52, R2.reuse, R54 ;  /* 0x0000003602347220 */ /* 0x040fe20000410000 */
[----:B------:R-:W-:-:S06]  /*c290*/  FMUL.FTZ R54, R2, R55 ;  /* 0x0000003702367220 */ /* 0x000fcc0000410000 */
        /* <DEDUP_REMOVED lines=12> */
[----:B---3--:R-:W-:Y:S01]  /*c360*/  IMAD.IADD R32, R95, 0x1, R100 ;  /* 0x000000015f207824 */ /* 0x008fe200078e0264 */
[----:B--2---:R-:W-:-:S06]  /*c370*/  LOP3.LUT R97, R97, 0xfffffffd, RZ, 0xc0, !PT ;  /* 0xfffffffd61617812 */ /* 0x004fcc00078ec0ff */
[----:B------:R-:W-:Y:S01]  /*c380*/  MUFU.TANH R105, R105 ;  /* 0x0000006900697308 */ /* 0x000fe20000002400 */
[----:B0-----:R-:W-:-:S05]  /*c390*/  @P4 IMAD.HI.U32 R33, R32, R33, RZ ;  /* 0x0000002120214227 */ /* 0x001fca00078e00ff */
[----:B-1----:R-:W-:Y:S02]  /*c3a0*/  @P4 SHF.R.U32.HI R32, RZ, R34, R33 ;  /* 0x00000022ff204219 */ /* 0x002fe40000011621 */
[----:B------:R-:W-:Y:S03]  /*c3b0*/  MUFU.TANH R82, R82 ;  /* 0x0000005200527308 */ /* 0x000fe60000002400 */
[----:B------:R-:W0:Y:S01]  /*c3c0*/  SHFL.IDX PT, R40, R32, 0x1, 0x1c1f ;  /* 0x003c1f0020287f89 */ /* 0x000e2200000e0000 */
[----:B------:R-:W-:-:S04]  /*c3d0*/  IMAD R34, R88, R35, 0x80 ;  /* 0x0000008058227424 */ /* 0x000fc800078e0223 */
[----:B------:R-:W-:Y:S01]  /*c3e0*/  MUFU.TANH R86, R86 ;  /* 0x0000005600567308 */ /* 0x000fe20000002400 */
[----:B------:R-:W-:Y:S02]  /*c3f0*/  VIADD R36, R34, 0x1 ;  /* 0x0000000122247836 */ /* 0x000fe40000000000 */
[----:B----4-:R-:W-:Y:S02]  /*c400*/  IMAD.IADD R35, R96, 0x1, R34 ;  /* 0x0000000160237824 */ /* 0x010fe400078e0222 */
[C---:B------:R-:W-:Y:S02]  /*c410*/  IMAD R34, R37.reuse, -0x2, R36 ;  /* 0xfffffffe25227824 */ /* 0x040fe400078e0224 */
[----:B------:R-:W-:Y:S01]  /*c420*/  IMAD R35, R37, -0x2, R35 ;  /* 0xfffffffe25237824 */ /* 0x000fe200078e0223 */
[----:B------:R-:W-:Y:S02]  /*c430*/  MUFU.TANH R6, R6 ;  /* 0x0000000600067308 */ /* 0x000fe40000002400 */
[----:B-----5:R-:W-:-:S06]  /*c440*/  IADD3 R34, -R98, R34, R96 ;  /* 0x0000002262227210 */ /* 0x020fcc0007ffe160 */
[----:B------:R-:W-:Y:S01]  /*c450*/  MUFU.TANH R7, R7 ;  /* 0x0000000700077308 */ /* 0x000fe20000002400 */
[----:B0-----:R-:W-:-:S04]  /*c460*/  VIADDMNMX R40, R40, R34, R35, PT ;  /* 0x0000002228287246 */ /* 0x001fc80003800123 */
[----:B------:R-:W-:-:S03]  /*c470*/  ISETP.GT.AND P1, PT, R40, RZ, PT ;  /* 0x000000ff2800720c */ /* 0x000fc60003f24270 */
[----:B------:R-:W-:Y:S01]  /*c480*/  MUFU.TANH R11, R11 ;  /* 0x0000000b000b7308 */ /* 0x000fe20000002400 */
[C---:B------:R-:W-:Y:S02]  /*c490*/  ISETP.GT.AND P2, PT, R40.reuse, 0x1, PT ;  /* 0x000000012800780c */ /* 0x040fe40003f44270 */
[----:B------:R-:W-:Y:S02]  /*c4a0*/  ISETP.GT.AND P3, PT, R40, 0x8, PT ;  /* 0x000000082800780c */ /* 0x000fe40003f64270 */
[----:B------:R-:W-:Y:S02]  /*c4b0*/  FSEL R37, R10, -INF , P1 ;  /* 0xff8000000a257808 */ /* 0x000fe40000800000 */
[----:B------:R-:W-:Y:S01]  /*c4c0*/  FSEL R36, R20, -INF , P2 ;  /* 0xff80000014247808 */ /* 0x000fe20001000000 */
[----:B------:R-:W-:Y:S01]  /*c4d0*/  MUFU.TANH R14, R14 ;  /* 0x0000000e000e7308 */ /* 0x000fe20000002400 */
[----:B------:R-:W-:Y:S02]  /*c4e0*/  ISETP.GT.AND P1, PT, R40, 0x9, PT ;  /* 0x000000092800780c */ /* 0x000fe40003f24270 */
[----:B------:R-:W-:-:S02]  /*c4f0*/  FSEL R41, R90, -INF , P3 ;  /* 0xff8000005a297808 */ /* 0x000fc40001800000 */
[----:B------:R-:W-:Y:S02]  /*c500*/  FMNMX.FTZ R20, R37, R36, !PT ;  /* 0x0000002425147209 */ /* 0x000fe40007810000 */
[C---:B------:R-:W-:Y:S01]  /*c510*/  ISETP.GT.AND P2, PT, R40.reuse, 0x10, PT ;  /* 0x000000102800780c */ /* 0x040fe20003f44270 */
[----:B------:R-:W-:Y:S01]  /*c520*/  MUFU.TANH R24, R24 ;  /* 0x0000001800187308 */ /* 0x000fe20000002400 */
[----:B------:R-:W-:Y:S02]  /*c530*/  FSEL R39, R89, -INF , P1 ;  /* 0xff80000059277808 */ /* 0x000fe40000800000 */
[----:B------:R-:W-:Y:S02]  /*c540*/  FMNMX.FTZ R20, R41, R20, !PT ;  /* 0x0000001429147209 */ /* 0x000fe40007810000 */
[----:B------:R-:W-:Y:S02]  /*c550*/  ISETP.GT.AND P1, PT, R40, 0x11, PT ;  /* 0x000000112800780c */ /* 0x000fe40003f24270 */
[----:B------:R-:W-:Y:S01]  /*c560*/  FSEL R45, R92, -INF , P2 ;  /* 0xff8000005c2d7808 */ /* 0x000fe20001000000 */
[----:B------:R-:W-:Y:S01]  /*c570*/  MUFU.TANH R25, R25 ;  /* 0x0000001900197308 */ /* 0x000fe20000002400 */
[----:B------:R-:W-:-:S02]  /*c580*/  FMNMX.FTZ R20, R39, R20, !PT ;  /* 0x0000001427147209 */ /* 0x000fc40007810000 */
[C---:B------:R-:W-:Y:S02]  /*c590*/  ISETP.GT.AND P2, PT, R40.reuse, 0x18, PT ;  /* 0x000000182800780c */ /* 0x040fe40003f44270 */
[----:B------:R-:W-:Y:S02]  /*c5a0*/  FSEL R43, R91, -INF , P1 ;  /* 0xff8000005b2b7808 */ /* 0x000fe40000800000 */
[----:B------:R-:W-:Y:S01]  /*c5b0*/  FMNMX.FTZ R20, R45, R20, !PT ;  /* 0x000000142d147209 */ /* 0x000fe20007810000 */
[----:B------:R-:W-:Y:S01]  /*c5c0*/  MUFU.TANH R26, R26 ;  /* 0x0000001a001a7308 */ /* 0x000fe20000002400 */
[----:B------:R-:W-:Y:S02]  /*c5d0*/  ISETP.GT.AND P1, PT, R40, 0x19, PT ;  /* 0x000000192800780c */ /* 0x000fe40003f24270 */
[----:B------:R-:W-:Y:S02]  /*c5e0*/  FSEL R49, R93, -INF , P2 ;  /* 0xff8000005d317808 */ /* 0x000fe40001000000 */
[----:B------:R-:W-:-:S02]  /*c5f0*/  FMNMX.FTZ R20, R43, R20, !PT ;  /* 0x000000142b147209 */ /* 0x000fc40007810000 */
[----:B------:R-:W-:Y:S01]  /*c600*/  ISETP.GT.AND P2, PT, R40, 0x20, PT ;  /* 0x000000202800780c */ /* 0x000fe20003f44270 */
[----:B------:R-:W-:Y:S01]  /*c610*/  MUFU.TANH R27, R27 ;  /* 0x0000001b001b7308 */ /* 0x000fe20000002400 */
[----:B------:R-:W-:Y:S02]  /*c620*/  FSEL R47, R38, -INF , P1 ;  /* 0xff800000262f7808 */ /* 0x000fe40000800000 */
[----:B------:R-:W-:Y:S02]  /*c630*/  FMNMX.FTZ R20, R49, R20, !PT ;  /* 0x0000001431147209 */ /* 0x000fe40007810000 */
[----:B------:R-:W-:Y:S02]  /*c640*/  ISETP.GT.AND P1, PT, R40, 0x21, PT ;  /* 0x000000212800780c */ /* 0x000fe40003f24270 */
[----:B------:R-:W-:Y:S01]  /*c650*/  FSEL R53, R94, -INF , P2 ;  /* 0xff8000005e357808 */ /* 0x000fe20001000000 */
[----:B------:R-:W-:Y:S01]  /*c660*/  MUFU.TANH R28, R28 ;  /* 0x0000001c001c7308 */ /* 0x000fe20000002400 */
[----:B------:R-:W-:Y:S01]  /*c670*/  FMNMX.FTZ R20, R47, R20, !PT ;  /* 0x000000142f147209 */ /* 0x000fe20007810000 */
[----:B------:R-:W-:Y:S01]  /*c680*/  FMUL.FTZ R33, R2, R56 ;  /* 0x0000003802217220 */ /* 0x000fe20000410000 */
[----:B------:R-:W-:-:S02]  /*c690*/  ISETP.GT.AND P2, PT, R40, 0x28, PT ;  /* 0x000000282800780c */ /* 0x000fc40003f44270 */
[----:B------:R-:W-:Y:S02]  /*c6a0*/  FSEL R51, R42, -INF , P1 ;  /* 0xff8000002a337808 */ /* 0x000fe40000800000 */
[----:B------:R-:W-:Y:S01]  /*c6b0*/  FMNMX.FTZ R38, R53, R20, !PT ;  /* 0x0000001435267209 */ /* 0x000fe20007810000 */
[C---:B------:R-:W-:Y:S01]  /*c6c0*/  FMUL.FTZ R56, R2.reuse, R58 ;  /* 0x0000003a02387220 */ /* 0x040fe20000410000 */
[----:B------:R-:W-:Y:S01]  /*c6d0*/  FMUL.FTZ R58, R2, R59 ;  /* 0x0000003b023a7220 */ /* 0x000fe20000410000 */
[----:B------:R-:W-:Y:S02]  /*c6e0*/  ISETP.GT.AND P1, PT, R40, 0x29, PT ;  /* 0x000000292800780c */ /* 0x000fe40003f24270 */
[----:B------:R-:W-:Y:S02]  /*c6f0*/  FSEL R59, R46, -INF , P2 ;  /* 0xff8000002e3b7808 */ /* 0x000fe40001000000 */
[----:B------:R-:W-:Y:S02]  /*c700*/  FMNMX.FTZ R38, R51, R38, !PT ;  /* 0x0000002633267209 */ /* 0x000fe40007810000 */
[----:B------:R-:W-:-:S02]  /*c710*/  ISETP.GT.AND P2, PT, R40, 0x30, PT ;  /* 0x000000302800780c */ /* 0x000fc40003f44270 */
[----:B------:R-:W-:Y:S02]  /*c720*/  FSEL R55, R44, -INF , P1 ;  /* 0xff8000002c377808 */ /* 0x000fe40000800000 */
[----:B------:R-:W-:Y:S01]  /*c730*/  FMNMX.FTZ R38, R59, R38, !PT ;  /* 0x000000263b267209 */ /* 0x000fe20007810000 */
[----:B------:R-:W0:Y:S01]  /*c740*/  MUFU.TANH R56, R56 ;  /* 0x0000003800387308 */ /* 0x000e220000002400 */
[----:B------:R-:W-:Y:S01]  /*c750*/  FMUL.FTZ R95, R2, R67 ;  /* 0x00000043025f7220 */ /* 0x000fe20000410000 */
[----:B------:R-:W-:Y:S02]  /*c760*/  ISETP.GT.AND P1, PT, R40, 0x31, PT ;  /* 0x000000312800780c */ /* 0x000fe40003f24270 */
[----:B------:R-:W-:Y:S02]  /*c770*/  FSEL R67, R50, -INF , P2 ;  /* 0xff80000032437808 */ /* 0x000fe40001000000 */
[----:B------:R-:W-:Y:S01]  /*c780*/  FMNMX.FTZ R38, R55, R38, !PT ;  /* 0x0000002637267209 */ /* 0x000fe20007810000 */
[----:B------:R-:W-:Y:S01]  /*c790*/  FMUL.FTZ R10, R2, R63 ;  /* 0x0000003f020a7220 */ /* 0x000fe20000410000 */
[----:B------:R-:W-:Y:S01]  /*c7a0*/  @P4 LOP3.LUT R97, R97, 0x2, RZ, 0xfc, !PT ;  /* 0x0000000261614812 */ /* 0x000fe200078efcff */
[----:B------:R-:W1:Y:S01]  /*c7b0*/  MUFU.TANH R58, R58 ;  /* 0x0000003a003a7308 */ /* 0x000e620000002400 */
[----:B------:R-:W-:-:S02]  /*c7c0*/  ISETP.GT.AND P2, PT, R40, 0x38, PT ;  /* 0x000000382800780c */ /* 0x000fc40003f44270 */
[----:B------:R-:W-:Y:S02]  /*c7d0*/  FSEL R63, R48, -INF , P1 ;  /* 0xff800000303f7808 */ /* 0x000fe40000800000 */
[----:B------:R-:W-:Y:S01]  /*c7e0*/  FMNMX.FTZ R38, R67, R38, !PT ;  /* 0x0000002643267209 */ /* 0x000fe20007810000 */
[----:B------:R2:W-:Y:S01]  /*c7f0*/  STL [R1+0x40], R97 ;  /* 0x0000406101007387 */ /* 0x0005e20000100800 */
[----:B------:R-:W-:Y:S02]  /*c800*/  ISETP.GT.AND P1, PT, R40, 0x39, PT ;  /* 0x000000392800780c */ /* 0x000fe40003f24270 */
[----:B------:R-:W-:Y:S01]  /*c810*/  FSEL R75, R52, -INF , P2 ;  /* 0xff800000344b7808 */ /* 0x000fe20001000000 */
[----:B------:R-:W3:Y:S01]  /*c820*/  MUFU.TANH R10, R10 ;  /* 0x0000000a000a7308 */ /* 0x000ee20000002400 */
[----:B------:R-:W-:Y:S01]  /*c830*/  FMNMX.FTZ R38, R63, R38, !PT ;  /* 0x000000263f267209 */ /* 0x000fe20007810000 */
[----:B------:R-:W-:Y:S01]  /*c840*/  FMUL.FTZ R20, R2, R71 ;  /* 0x0000004702147220 */ /* 0x000fe20000410000 */
[----:B------:R-:W-:Y:S01]  /*c850*/  ISETP.GT.AND P2, PT, R40, 0x40, PT ;  /* 0x000000402800780c */ /* 0x000fe20003f44270 */
[C---:B------:R-:W-:Y:S01]  /*c860*/  FMUL.FTZ R46, R2.reuse, R65 ;  /* 0x00000041022e7220 */ /* 0x040fe20000410000 */
[----:B--2---:R-:W-:Y:S01]  /*c870*/  FMUL.FTZ R97, R2, R66 ;  /* 0x0000004202617220 */ /* 0x004fe20000410000 */
[----:B------:R-:W-:-:S02]  /*c880*/  FSEL R71, R54, -INF , P1 ;  /* 0xff80000036477808 */ /* 0x000fc40000800000 */
[----:B------:R-:W-:Y:S01]  /*c890*/  MUFU.TANH R95, R95 ;  /* 0x0000005f005f7308 */ /* 0x000fe20000002400 */
[----:B------:R-:W-:Y:S01]  /*c8a0*/  FMNMX.FTZ R38, R75, R38, !PT ;  /* 0x000000264b267209 */ /* 0x000fe20007810000 */
[----:B------:R-:W2:Y:S01]  /*c8b0*/  LDL R102, [R1+0xc] ;  /* 0x00000c0001667983 */ /* 0x000ea20000100800 */
[----:B------:R-:W-:Y:S02]  /*c8c0*/  ISETP.GT.AND P1, PT, R40, 0x41, PT ;  /* 0x000000412800780c */ /* 0x000fe40003f24270 */
[----:B0-----:R-:W-:Y:S02]  /*c8d0*/  FSEL R91, R56, -INF , P2 ;  /* 0xff800000385b7808 */ /* 0x001fe40001000000 */
[----:B------:R-:W-:Y:S01]  /*c8e0*/  FMNMX.FTZ R38, R71, R38, !PT ;  /* 0x0000002647267209 */ /* 0x000fe20007810000 */
[----:B------:R-:W0:Y:S01]  /*c8f0*/  MUFU.TANH R97, R97 ;  /* 0x0000006100617308 */ /* 0x000e220000002400 */
[----:B------:R-:W-:Y:S02]  /*c900*/  ISETP.GT.AND P2, PT, R40, 0x48, PT ;  /* 0x000000482800780c */ /* 0x000fe40003f44270 */
[----:B-1----:R-:W-:-:S02]  /*c910*/  FSEL R89, R58, -INF , P1 ;  /* 0xff8000003a597808 */ /* 0x002fc40000800000 */
[----:B------:R-:W-:Y:S01]  /*c920*/  FMNMX.FTZ R42, R91, R38, !PT ;  /* 0x000000265b2a7209 */ /* 0x000fe20007810000 */
[----:B------:R-:W-:Y:S01]  /*c930*/  FMUL.FTZ R38, R2, R79 ;  /* 0x0000004f02267220 */ /* 0x000fe20000410000 */
[----:B------:R-:W-:Y:S02]  /*c940*/  ISETP.GT.AND P1, PT, R40, 0x49, PT ;  /* 0x000000492800780c */ /* 0x000fe40003f24270 */
[----:B------:R-:W-:Y:S02]  /*c950*/  FSEL R79, R62, -INF , P2 ;  /* 0xff8000003e4f7808 */ /* 0x000fe40001000000 */
[----:B------:R-:W-:Y:S01]  /*c960*/  FMNMX.FTZ R42, R89, R42, !PT ;  /* 0x0000002a592a7209 */ /* 0x000fe20007810000 */
[----:B------:R-:W1:Y:S01]  /*c970*/  MUFU.TANH R20, R20 ;  /* 0x0000001400147308 */ /* 0x000e620000002400 */
[----:B------:R-:W-:Y:S02]  /*c980*/  ISETP.GT.AND P2, PT, R40, 0x50, PT ;  /* 0x000000502800780c */ /* 0x000fe40003f44270 */
[----:B---3--:R-:W-:-:S02]  /*c990*/  FSEL R93, R10, -INF , P1 ;  /* 0xff8000000a5d7808 */ /* 0x008fc40000800000 */
[----:B------:R-:W-:Y:S02]  /*c9a0*/  FMNMX.FTZ R42, R79, R42, !PT ;  /* 0x0000002a4f2a7209 */ /* 0x000fe40007810000 */
[C---:B------:R-:W-:Y:S02]  /*c9b0*/  ISETP.GT.AND P1, PT, R40.reuse, 0x51, PT ;  /* 0x000000512800780c */ /* 0x040fe40003f24270 */
[----:B0-----:R-:W-:Y:S02]  /*c9c0*/  FSEL R97, R97, -INF , P2 ;  /* 0xff80000061617808 */ /* 0x001fe40001000000 */
[----:B------:R-:W-:Y:S02]  /*c9d0*/  FMNMX.FTZ R42, R93, R42, !PT ;  /* 0x0000002a5d2a7209 */ /* 0x000fe40007810000 */
[----:B------:R-:W-:Y:S02]  /*c9e0*/  ISETP.GT.AND P2, PT, R40, 0x58, PT ;  /* 0x000000582800780c */ /* 0x000fe40003f44270 */
[----:B------:R-:W-:-:S02]  /*c9f0*/  FSEL R95, R95, -INF , P1 ;  /* 0xff8000005f5f7808 */ /* 0x000fc40000800000 */
[----:B------:R-:W-:Y:S02]  /*ca00*/  FMNMX.FTZ R42, R97, R42, !PT ;  /* 0x0000002a612a7209 */ /* 0x000fe40007810000 */
[----:B------:R-:W-:Y:S02]  /*ca10*/  ISETP.GT.AND P1, PT, R40, 0x59, PT ;  /* 0x000000592800780c */ /* 0x000fe40003f24270 */
[----:B------:R-:W-:Y:S02]  /*ca20*/  FSEL R99, R99, -INF , P2 ;  /* 0xff80000063637808 */ /* 0x000fe40001000000 */
[----:B------:R-:W-:Y:S01]  /*ca30*/  FMNMX.FTZ R42, R95, R42, !PT ;  /* 0x0000002a5f2a7209 */ /* 0x000fe20007810000 */
[----:B------:R-:W0:Y:S01]  /*ca40*/  MUFU.TANH R38, R38 ;  /* 0x0000002600267308 */ /* 0x000e220000002400 */
[----:B------:R-:W-:Y:S01]  /*ca50*/  FMUL.FTZ R10, R2, R83 ;  /* 0x00000053020a7220 */ /* 0x000fe20000410000 */
[----:B------:R-:W-:Y:S02]  /*ca60*/  ISETP.GT.AND P2, PT, R40, 0x60, PT ;  /* 0x000000602800780c */ /* 0x000fe40003f44270 */
[----:B-1----:R-:W-:-:S02]  /*ca70*/  FSEL R83, R20, -INF , P1 ;  /* 0xff80000014537808 */ /* 0x002fc40000800000 */
[----:B------:R-:W-:Y:S02]  /*ca80*/  FMNMX.FTZ R42, R99, R42, !PT ;  /* 0x0000002a632a7209 */ /* 0x000fe40007810000 */
[C---:B------:R-:W-:Y:S02]  /*ca90*/  ISETP.GT.AND P1, PT, R40.reuse, 0x61, PT ;  /* 0x000000612800780c */ /* 0x040fe40003f24270 */
[----:B------:R-:W-:Y:S02]  /*caa0*/  FSEL R103, R103, -INF , P2 ;  /* 0xff80000067677808 */ /* 0x000fe40001000000 */
[----:B------:R-:W-:Y:S01]  /*cab0*/  FMNMX.FTZ R42, R83, R42, !PT ;  /* 0x0000002a532a7209 */ /* 0x000fe20007810000 */
[----:B------:R1:W3:Y:S01]  /*cac0*/  MUFU.TANH R44, R10 ;  /* 0x0000000a002c7308 */ /* 0x0002e20000002400 */
[----:B------:R-:W-:Y:S02]  /*cad0*/  ISETP.GT.AND P2, PT, R40, 0x68, PT ;  /* 0x000000682800780c */ /* 0x000fe40003f44270 */
[----:B------:R-:W-:-:S02]  /*cae0*/  FSEL R101, R101, -INF , P1 ;  /* 0xff80000065657808 */ /* 0x000fc40000800000 */
[----:B------:R-:W-:Y:S01]  /*caf0*/  FMNMX.FTZ R42, R103, R42, !PT ;  /* 0x0000002a672a7209 */ /* 0x000fe20007810000 */
[----:B-1----:R-:W-:Y:S01]  /*cb00*/  FMUL.FTZ R10, R2, R87 ;  /* 0x00000057020a7220 */ /* 0x002fe20000410000 */
[C---:B------:R-:W-:Y:S02]  /*cb10*/  ISETP.GT.AND P1, PT, R40.reuse, 0x69, PT ;  /* 0x000000692800780c */ /* 0x040fe40003f24270 */
[----:B------:R-:W-:Y:S02]  /*cb20*/  FSEL R105, R105, -INF , P2 ;  /* 0xff80000069697808 */ /* 0x000fe40001000000 */
[----:B------:R-:W-:Y:S01]  /*cb30*/  FMNMX.FTZ R42, R101, R42, !PT ;  /* 0x0000002a652a7209 */ /* 0x000fe20007810000 */
[----:B------:R-:W1:Y:S01]  /*cb40*/  MUFU.TANH R10, R10 ;  /* 0x0000000a000a7308 */ /* 0x000e620000002400 */
[----:B------:R-:W-:Y:S02]  /*cb50*/  ISETP.GT.AND P2, PT, R40, 0x70, PT ;  /* 0x000000702800780c */ /* 0x000fe40003f44270 */
[----:B0-----:R-:W-:-:S02]  /*cb60*/  FSEL R87, R38, -INF , P1 ;  /* 0xff80000026577808 */ /* 0x001fc40000800000 */
[----:B------:R-:W-:Y:S02]  /*cb70*/  FMNMX.FTZ R42, R105, R42, !PT ;  /* 0x0000002a692a7209 */ /* 0x000fe40007810000 */
[----:B------:R-:W-:Y:S02]  /*cb80*/  ISETP.GT.AND P1, PT, R40, 0x71, PT ;  /* 0x000000712800780c */ /* 0x000fe40003f24270 */
[----:B------:R-:W-:Y:S02]  /*cb90*/  FSEL R111, R82, -INF , P2 ;  /* 0xff800000526f7808 */ /* 0x000fe40001000000 */
[----:B------:R-:W-:Y:S01]  /*cba0*/  FMNMX.FTZ R42, R87, R42, !PT ;  /* 0x0000002a572a7209 */ /* 0x000fe20007810000 */
[----:B------:R-:W-:Y:S01]  /*cbb0*/  FMUL.FTZ R38, R2, R57 ;  /* 0x0000003902267220 */ /* 0x000fe20000410000 */
[----:B------:R-:W-:Y:S02]  /*cbc0*/  ISETP.GT.AND P2, PT, R40, 0x78, PT ;  /* 0x000000782800780c */ /* 0x000fe40003f44270 */
[----:B---3--:R-:W-:-:S02]  /*cbd0*/  FSEL R57, R44, -INF , P1 ;  /* 0xff8000002c397808 */ /* 0x008fc40000800000 */
[----:B------:R-:W-:Y:S02]  /*cbe0*/  FMNMX.FTZ R42, R111, R42, !PT ;  /* 0x0000002a6f2a7209 */ /* 0x000fe40007810000 */
[----:B------:R-:W-:Y:S02]  /*cbf0*/  ISETP.GT.AND P1, PT, R40, 0x79, PT ;  /* 0x000000792800780c */ /* 0x000fe40003f24270 */
[----:B------:R-:W-:Y:S02]  /*cc00*/  FSEL R109, R86, -INF , P2 ;  /* 0xff800000566d7808 */ /* 0x000fe40001000000 */
[----:B------:R-:W-:Y:S02]  /*cc10*/  FMNMX.FTZ R42, R57, R42, !PT ;  /* 0x0000002a392a7209 */ /* 0x000fe40007810000 */
[----:B-1----:R-:W-:Y:S02]  /*cc20*/  FSEL R107, R10, -INF , P1 ;  /* 0xff8000000a6b7808 */ /* 0x002fe40000800000 */
[----:B------:R-:W-:-:S04]  /*cc30*/  FMNMX.FTZ R10, R109, R42, !PT ;  /* 0x0000002a6d0a7209 */ /* 0x000fc80007810000 */
[----:B------:R-:W-:Y:S01]  /*cc40*/  FMNMX.FTZ R10, R107, R10, !PT ;  /* 0x0000000a6b0a7209 */ /* 0x000fe20007810000 */
[----:B------:R-:W-:-:S04]  /*cc50*/  FMUL.FTZ R42, R2, R61 ;  /* 0x0000003d022a7220 */ /* 0x000fc80000410000 */
[----:B------:R-:W0:Y:S04]  /*cc60*/  SHFL.BFLY PT, R61, R10, 0x2, 0x1f ;  /* 0x0c401f000a3d7f89 */ /* 0x000e2800000e0000 */
[----:B------:R-:W1:Y:S01]  /*cc70*/  SHFL.IDX PT, R66, R32, RZ, 0x1c1f ;  /* 0x001c1fff20427589 */ /* 0x000e6200000e0000 */
[----:B0-----:R-:W-:-:S05]  /*cc80*/  FMNMX.FTZ R20, R10, R61, !PT ;  /* 0x0000003d0a147209 */ /* 0x001fca0007810000 */
[----:B------:R-:W0:Y:S01]  /*cc90*/  SHFL.BFLY PT, R65, R20, 0x1, 0x1f ;  /* 0x0c201f0014417f89 */ /* 0x000e2200000e0000 */
[----:B-1----:R-:W-:Y:S01]  /*cca0*/  VIADDMNMX R34, R66, R34, R35, PT ;  /* 0x0000002242227246 */ /* 0x002fe20003800123 */
[----:B------:R-:W-:-:S03]  /*ccb0*/  FMUL.FTZ R48, R2, R68 ;  /* 0x0000004402307220 */ /* 0x000fc60000410000 */
        /* <DEDUP_REMOVED lines=9> */
[----:B------:R-:W-:-:S01]  /*cd50*/  FFMA.FTZ R68, R37, R20, -R62 ;  /* 0x0000001425447223 */ /* 0x000fc2000001083e */
[----:B------:R-:W-:Y:S02]  /*cd60*/  FSEL R37, R3, -INF , P1 ;  /* 0xff80000003257808 */ /* 0x000fe40000800000 */
[----:B------:R-:W-:Y:S02]  /*cd70*/  ISETP.GT.AND P1, PT, R34, 0x9, PT ;  /* 0x000000092200780c */ /* 0x000fe40003f24270 */
[----:B------:R-:W-:-:S02]  /*cd80*/  FSEL R7, R7, -INF , P3 ;  /* 0xff80000007077808 */ /* 0x000fc40001800000 */
[----:B------:R-:W-:Y:S01]  /*cd90*/  FMNMX.FTZ R66, R37, R6, !PT ;  /* 0x0000000625427209 */ /* 0x000fe20007810000 */
[----:B------:R0:W-:Y:S01]  /*cda0*/  MUFU.EX2 R32, R68 ;  /* 0x0000004400207308 */ /* 0x0001e20000000800 */
[----:B------:R-:W-:-:S01]  /*cdb0*/  FFMA.FTZ R41, R41, R20, -R62 ;  /* 0x0000001429297223 */ /* 0x000fc2000001083e */
[C---:B------:R-:W-:Y:S02]  /*cdc0*/  ISETP.GT.AND P2, PT, R34.reuse, 0x10, PT ;  /* 0x000000102200780c */ /* 0x040fe40003f44270 */
[----:B------:R-:W-:Y:S01]  /*cdd0*/  FMNMX.FTZ R66, R7, R66, !PT ;  /* 0x0000004207427209 */ /* 0x000fe20007810000 */
[----:B0-----:R-:W-:Y:S01]  /*cde0*/  FFMA.FTZ R68, R39, R20, -R62 ;  /* 0x0000001427447223 */ /* 0x001fe2000001083e */
[----:B------:R-:W-:Y:S02]  /*cdf0*/  FSEL R39, R11, -INF , P1 ;  /* 0xff8000000b277808 */ /* 0x000fe40000800000 */
[----:B------:R0:W-:Y:S01]  /*ce00*/  MUFU.EX2 R3, R41 ;  /* 0x0000002900037308 */ /* 0x0001e20000000800 */
[----:B------:R-:W-:-:S02]  /*ce10*/  ISETP.GT.AND P1, PT, R34, 0x11, PT ;  /* 0x000000112200780c */ /* 0x000fc40003f24270 */
[----:B------:R-:W-:Y:S02]  /*ce20*/  FMNMX.FTZ R66, R39, R66, !PT ;  /* 0x0000004227427209 */ /* 0x000fe40007810000 */
[----:B------:R-:W-:Y:S02]  /*ce30*/  FSEL R13, R13, -INF , P1 ;  /* 0xff8000000d0d7808 */ /* 0x000fe40000800000 */
[----:B0-----:R-:W-:Y:S02]  /*ce40*/  FSEL R41, R12, -INF , P2 ;  /* 0xff8000000c297808 */ /* 0x001fe40001000000 */
[----:B------:R-:W-:Y:S02]  /*ce50*/  ISETP.GT.AND P2, PT, R34, 0x18, PT ;  /* 0x000000182200780c */ /* 0x000fe40003f44270 */
[----:B------:R-:W-:Y:S01]  /*ce60*/  FMNMX.FTZ R66, R41, R66, !PT ;  /* 0x0000004229427209 */ /* 0x000fe20007810000 */
[----:B------:R-:W-:-:S01]  /*ce70*/  FFMA.FTZ R12, R45, R20, -R62 ;  /* 0x000000142d0c7223 */ /* 0x000fc2000001083e */
[----:B------:R-:W-:-:S02]  /*ce80*/  ISETP.GT.AND P1, PT, R34, 0x19, PT ;  /* 0x000000192200780c */ /* 0x000fc40003f24270 */
[----:B------:R-:W-:Y:S02]  /*ce90*/  FSEL R45, R14, -INF , P2 ;  /* 0xff8000000e2d7808 */ /* 0x000fe40001000000 */
[----:B------:R-:W-:Y:S02]  /*cea0*/  FMNMX.FTZ R66, R13, R66, !PT ;  /* 0x000000420d427209 */ /* 0x000fe40007810000 */
[----:B------:R-:W-:Y:S02]  /*ceb0*/  ISETP.GT.AND P2, PT, R34, 0x20, PT ;  /* 0x000000202200780c */ /* 0x000fe40003f44270 */
[----:B------:R-:W-:Y:S02]  /*cec0*/  FSEL R15, R15, -INF , P1 ;  /* 0xff8000000f0f7808 */ /* 0x000fe40000800000 */
[----:B------:R-:W-:Y:S01]  /*ced0*/  FMNMX.FTZ R66, R45, R66, !PT ;  /* 0x000000422d427209 */ /* 0x000fe20007810000 */
[----:B------:R-:W-:Y:S01]  /*cee0*/  FMUL.FTZ R50, R2, R69 ;  /* 0x0000004502327220 */ /* 0x000fe20000410000 */
[----:B------:R-:W-:-:S02]  /*cef0*/  ISETP.GT.AND P1, PT, R34, 0x21, PT ;  /* 0x000000212200780c */ /* 0x000fc40003f24270 */
[----:B------:R-:W-:Y:S02]  /*cf00*/  FSEL R69, R24, -INF , P2 ;  /* 0xff80000018457808 */ /* 0x000fe40001000000 */
[----:B------:R-:W-:Y:S01]  /*cf10*/  FMNMX.FTZ R66, R15, R66, !PT ;  /* 0x000000420f427209 */ /* 0x000fe20007810000 */
[----:B------:R-:W0:Y:S01]  /*cf20*/  MUFU.TANH R29, R29 ;  /* 0x0000001d001d7308 */ /* 0x000e220000002400 */
[C---:B------:R-:W-:Y:S02]  /*cf30*/  ISETP.GT.AND P2, PT, R34.reuse, 0x28, PT ;  /* 0x000000282200780c */ /* 0x040fe40003f44270 */
[----:B------:R-:W-:Y:S02]  /*cf40*/  FSEL R25, R25, -INF , P1 ;  /* 0xff80000019197808 */ /* 0x000fe40000800000 */
[----:B------:R-:W-:Y:S01]  /*cf50*/  FMNMX.FTZ R66, R69, R66, !PT ;  /* 0x0000004245427209 */ /* 0x000fe20007810000 */
[----:B------:R-:W-:Y:S01]  /*cf60*/  FFMA.FTZ R14, R49, R20, -R62 ;  /* 0x00000014310e7223 */ /* 0x000fe2000001083e */
[----:B------:R-:W-:Y:S01]  /*cf70*/  ISETP.GT.AND P1, PT, R34, 0x29, PT ;  /* 0x000000292200780c */ /* 0x000fe20003f24270 */
[----:B------:R-:W1:Y:S01]  /*cf80*/  MUFU.TANH R30, R30 ;  /* 0x0000001e001e7308 */ /* 0x000e620000002400 */
[----:B------:R-:W-:-:S02]  /*cf90*/  FSEL R49, R26, -INF , P2 ;  /* 0xff8000001a317808 */ /* 0x000fc40001000000 */
[----:B------:R-:W-:Y:S02]  /*cfa0*/  FMNMX.FTZ R66, R25, R66, !PT ;  /* 0x0000004219427209 */ /* 0x000fe40007810000 */
[----:B------:R-:W-:Y:S02]  /*cfb0*/  ISETP.GT.AND P2, PT, R34, 0x30, PT ;  /* 0x000000302200780c */ /* 0x000fe40003f44270 */
[----:B------:R-:W-:Y:S01]  /*cfc0*/  FSEL R27, R27, -INF , P1 ;  /* 0xff8000001b1b7808 */ /* 0x000fe20000800000 */
[----:B------:R-:W3:Y:S01]  /*cfd0*/  MUFU.TANH R31, R31 ;  /* 0x0000001f001f7308 */ /* 0x000ee20000002400 */
[----:B------:R-:W-:Y:S01]  /*cfe0*/  FMNMX.FTZ R66, R49, R66, !PT ;  /* 0x0000004231427209 */ /* 0x000fe20007810000 */
[----:B------:R-:W-:Y:S01]  /*cff0*/  FMUL.FTZ R54, R2, R73 ;  /* 0x0000004902367220 */ /* 0x000fe20000410000 */
[----:B------:R-:W-:Y:S01]  /*d000*/  ISETP.GT.AND P1, PT, R34, 0x31, PT ;  /* 0x000000312200780c */ /* 0x000fe20003f24270 */
[----:B------:R-:W-:Y:S01]  /*d010*/  FMUL.FTZ R40, R2, R60 ;  /* 0x0000003c02287220 */ /* 0x000fe20000410000 */
[----:B------:R-:W-:-:S02]  /*d020*/  FSEL R73, R28, -INF , P2 ;  /* 0xff8000001c497808 */ /* 0x000fc40001000000 */
[----:B------:R-:W-:Y:S01]  /*d030*/  FMNMX.FTZ R66, R27, R66, !PT ;  /* 0x000000421b427209 */ /* 0x000fe20007810000 */
[----:B------:R-:W4:Y:S01]  /*d040*/  MUFU.TANH R33, R33 ;  /* 0x0000002100217308 */ /* 0x000f220000002400 */
[----:B------:R-:W-:Y:S02]  /*d050*/  ISETP.GT.AND P2, PT, R34, 0x38, PT ;  /* 0x000000382200780c */ /* 0x000fe40003f44270 */
[----:B0-----:R-:W-:Y:S02]  /*d060*/  FSEL R29, R29, -INF , P1 ;  /* 0xff8000001d1d7808 */ /* 0x001fe40000800000 */
[----:B------:R-:W-:-:S03]  /*d070*/  FMNMX.FTZ R66, R73, R66, !PT ;  /* 0x0000004249427209 */ /* 0x000fc60007810000 */
[----:B------:R-:W0:Y:S01]  /*d080*/  MUFU.TANH R38, R38 ;  /* 0x0000002600267308 */ /* 0x000e220000002400 */
[----:B------:R-:W-:-:S01]  /*d090*/  FFMA.FTZ R24, R53, R20, -R62 ;  /* 0x0000001435187223 */ /* 0x000fc2000001083e */
[----:B------:R-:W-:Y:S01]  /*d0a0*/  ISETP.GT.AND P1, PT, R34, 0x39, PT ;  /* 0x000000392200780c */ /* 0x000fe20003f24270 */
[----:B------:R-:W-:Y:S01]  /*d0b0*/  FMUL.FTZ R44, R2, R64 ;  /* 0x00000040022c7220 */ /* 0x000fe20000410000 */
[----:B-1----:R-:W-:Y:S02]  /*d0c0*/  FSEL R53, R30, -INF , P2 ;  /* 0xff8000001e357808 */ /* 0x002fe40001000000 */
[----:B------:R-:W-:Y:S02]  /*d0d0*/  FMNMX.FTZ R66, R29, R66, !PT ;  /* 0x000000421d427209 */ /* 0x000fe40007810000 */
[----:B------:R-:W1:Y:S01]  /*d0e0*/  MUFU.TANH R40, R40 ;  /* 0x0000002800287308 */ /* 0x000e620000002400 */
[----:B------:R-:W-:Y:S02]  /*d0f0*/  ISETP.GT.AND P2, PT, R34, 0x40, PT ;  /* 0x000000402200780c */ /* 0x000fe40003f44270 */
[----:B---3--:R-:W-:-:S02]  /*d100*/  FSEL R31, R31, -INF , P1 ;  /* 0xff8000001f1f7808 */ /* 0x008fc40000800000 */
[----:B------:R-:W-:-:S03]  /*d110*/  FMNMX.FTZ R66, R53, R66, !PT ;  /* 0x0000004235427209 */ /* 0x000fc60007810000 */
[----:B------:R-:W3:Y:S01]  /*d120*/  MUFU.TANH R42, R42 ;  /* 0x0000002a002a7308 */ /* 0x000ee20000002400 */
[----:B------:R-:W-:Y:S02]  /*d130*/  ISETP.GT.AND P1, PT, R34, 0x41, PT ;  /* 0x000000412200780c */ /* 0x000fe40003f24270 */
[----:B----4-:R-:W-:Y:S02]  /*d140*/  FSEL R33, R33, -INF , P2 ;  /* 0xff80000021217808 */ /* 0x010fe40001000000 */
[----:B------:R-:W-:-:S03]  /*d150*/  FMNMX.FTZ R66, R31, R66, !PT ;  /* 0x000000421f427209 */ /* 0x000fc60007810000 */
[----:B------:R-:W4:Y:S01]  /*d160*/  MUFU.TANH R44, R44 ;  /* 0x0000002c002c7308 */ /* 0x000f220000002400 */
[----:B------:R-:W-:-:S01]  /*d170*/  FFMA.FTZ R26, R59, R20, -R62 ;  /* 0x000000143b1a7223 */ /* 0x000fc2000001083e */
[----:B------:R-:W-:Y:S02]  /*d180*/  ISETP.GT.AND P2, PT, R34, 0x48, PT ;  /* 0x000000482200780c */ /* 0x000fe40003f44270 */
[----:B0-----:R-:W-:Y:S02]  /*d190*/  FSEL R59, R38, -INF , P1 ;  /* 0xff800000263b7808 */ /* 0x001fe40000800000 */
[----:B------:R-:W-:Y:S02]  /*d1a0*/  FMNMX.FTZ R66, R33, R66, !PT ;  /* 0x0000004221427209 */ /* 0x000fe40007810000 */
[----:B------:R-:W0:Y:S01]  /*d1b0*/  MUFU.TANH R46, R46 ;  /* 0x0000002e002e7308 */ /* 0x000e220000002400 */
[----:B------:R-:W-:Y:S01]  /*d1c0*/  FMUL.FTZ R58, R2, R77 ;  /* 0x0000004d023a7220 */ /* 0x000fe20000410000 */
[----:B------:R-:W-:Y:S01]  /*d1d0*/  ISETP.GT.AND P1, PT, R34, 0x49, PT ;  /* 0x000000492200780c */ /* 0x000fe20003f24270 */
[----:B------:R-:W-:Y:S01]  /*d1e0*/  FMUL.FTZ R52, R2, R72 ;  /* 0x0000004802347220 */ /* 0x000fe20000410000 */
[----:B-1----:R-:W-:-:S02]  /*d1f0*/  FSEL R77, R40, -INF , P2 ;  /* 0xff800000284d7808 */ /* 0x002fc40001000000 */
[----:B------:R-:W-:Y:S02]  /*d200*/  FMNMX.FTZ R66, R59, R66, !PT ;  /* 0x000000423b427209 */ /* 0x000fe40007810000 */
[----:B------:R-:W1:Y:S01]  /*d210*/  MUFU.TANH R48, R48 ;  /* 0x0000003000307308 */ /* 0x000e620000002400 */
[----:B------:R-:W-:Y:S01]  /*d220*/  FMUL.FTZ R61, R2, R81 ;  /* 0x00000051023d7220 */ /* 0x000fe20000410000 */
[----:B------:R-:W-:Y:S01]  /*d230*/  FFMA.FTZ R81, R55, R20, -R62 ;  /* 0x0000001437517223 */ /* 0x000fe2000001083e */
[----:B------:R-:W-:Y:S02]  /*d240*/  ISETP.GT.AND P2, PT, R34, 0x50, PT ;  /* 0x000000502200780c */ /* 0x000fe40003f44270 */
[----:B---3--:R-:W-:Y:S02]  /*d250*/  FSEL R55, R42, -INF , P1 ;  /* 0xff8000002a377808 */ /* 0x008fe40000800000 */
[----:B------:R-:W-:Y:S01]  /*d260*/  FMNMX.FTZ R66, R77, R66, !PT ;  /* 0x000000424d427209 */ /* 0x000fe20007810000 */
[----:B------:R-:W3:Y:S01]  /*d270*/  MUFU.TANH R50, R50 ;  /* 0x0000003200327308 */ /* 0x000ee20000002400 */
[----:B------:R-:W-:Y:S01]  /*d280*/  FMUL.FTZ R65, R2, R85 ;  /* 0x0000005502417220 */ /* 0x000fe20000410000 */
[----:B------:R-:W-:Y:S01]  /*d290*/  ISETP.GT.AND P1, PT, R34, 0x51, PT ;  /* 0x000000512200780c */ /* 0x000fe20003f24270 */
[----:B------:R-:W-:Y:S01]  /*d2a0*/  FMUL.FTZ R56, R2, R76 ;  /* 0x0000004c02387220 */ /* 0x000fe20000410000 */
[----:B----4-:R-:W-:-:S02]  /*d2b0*/  FSEL R85, R44, -INF , P2 ;  /* 0xff8000002c557808 */ /* 0x010fc40001000000 */
[----:B------:R-:W-:Y:S02]  /*d2c0*/  FMNMX.FTZ R66, R55, R66, !PT ;  /* 0x0000004237427209 */ /* 0x000fe40007810000 */
[----:B------:R-:W4:Y:S01]  /*d2d0*/  MUFU.TANH R52, R52 ;  /* 0x0000003400347308 */ /* 0x000f220000002400 */
[----:B------:R-:W-:-:S01]  /*d2e0*/  FFMA.FTZ R28, R67, R20, -R62 ;  /* 0x00000014431c7223 */ /* 0x000fc2000001083e */
[----:B------:R-:W-:Y:S02]  /*d2f0*/  ISETP.GT.AND P2, PT, R34, 0x58, PT ;  /* 0x000000582200780c */ /* 0x000fe40003f44270 */
[----:B0-----:R-:W-:Y:S02]  /*d300*/  FSEL R67, R46, -INF , P1 ;  /* 0xff8000002e437808 */ /* 0x001fe40000800000 */
[----:B------:R-:W-:Y:S02]  /*d310*/  FMNMX.FTZ R66, R85, R66, !PT ;  /* 0x0000004255427209 */ /* 0x000fe40007810000 */
[----:B------:R-:W0:Y:S01]  /*d320*/  MUFU.TANH R54, R54 ;  /* 0x0000003600367308 */ /* 0x000e220000002400 */
[----:B------:R-:W-:Y:S01]  /*d330*/  ISETP.GT.AND P1, PT, R34, 0x59, PT ;  /* 0x000000592200780c */ /* 0x000fe20003f24270 */
[----:B------:R-:W-:Y:S01]  /*d340*/  FMUL.FTZ R60, R2, R80 ;  /* 0x00000050023c7220 */ /* 0x000fe20000410000 */
[----:B-1----:R-:W-:-:S02]  /*d350*/  FSEL R113, R48, -INF , P2 ;  /* 0xff80000030717808 */ /* 0x002fc40001000000 */
[----:B------:R-:W-:-:S03]  /*d360*/  FMNMX.FTZ R66, R67, R66, !PT ;  /* 0x0000004243427209 */ /* 0x000fc60007810000 */
[----:B------:R-:W1:Y:S01]  /*d370*/  MUFU.TANH R56, R56 ;  /* 0x0000003800387308 */ /* 0x000e620000002400 */
[----:B------:R-:W-:Y:S02]  /*d380*/  ISETP.GT.AND P2, PT, R34, 0x60, PT ;  /* 0x000000602200780c */ /* 0x000fe40003f44270 */
[----:B---3--:R-:W-:Y:S02]  /*d390*/  FSEL R115, R50, -INF , P1 ;  /* 0xff80000032737808 */ /* 0x008fe40000800000 */
[----:B------:R-:W-:-:S03]  /*d3a0*/  FMNMX.FTZ R66, R113, R66, !PT ;  /* 0x0000004271427209 */ /* 0x000fc60007810000 */
[----:B------:R-:W3:Y:S01]  /*d3b0*/  MUFU.TANH R58, R58 ;  /* 0x0000003a003a7308 */ /* 0x000ee20000002400 */
[----:B------:R-:W-:Y:S01]  /*d3c0*/  ISETP.GT.AND P1, PT, R34, 0x61, PT ;  /* 0x000000612200780c */ /* 0x000fe20003f24270 */
[----:B------:R-:W-:Y:S01]  /*d3d0*/  FMUL.FTZ R64, R2, R84 ;  /* 0x0000005402407220 */ /* 0x000fe20000410000 */
        /* <DEDUP_REMOVED lines=8> */
[----:B------:R-:W-:Y:S02]  /*d460*/  ISETP.GT.AND P1, PT, R34, 0x69, PT ;  /* 0x000000692200780c */ /* 0x000fe40003f24270 */
[----:B-1----:R-:W-:-:S02]  /*d470*/  FSEL R119, R56, -INF , P2 ;  /* 0xff80000038777808 */ /* 0x002fc40001000000 */
[----:B------:R-:W-:-:S03]  /*d480*/  FMNMX.FTZ R66, R75, R66, !PT ;  /* 0x000000424b427209 */ /* 0x000fc60007810000 */
[----:B------:R-:W1:Y:S01]  /*d490*/  MUFU.TANH R64, R64 ;  /* 0x0000004000407308 */ /* 0x000e620000002400 */
[----:B------:R-:W-:Y:S02]  /*d4a0*/  ISETP.GT.AND P2, PT, R34, 0x70, PT ;  /* 0x000000702200780c */ /* 0x000fe40003f44270 */
[----:B---3--:R-:W-:Y:S02]  /*d4b0*/  FSEL R121, R58, -INF , P1 ;  /* 0xff8000003a797808 */ /* 0x008fe40000800000 */
[----:B------:R-:W-:-:S03]  /*d4c0*/  FMNMX.FTZ R66, R119, R66, !PT ;  /* 0x0000004277427209 */ /* 0x000fc60007810000 */
[----:B------:R-:W3:Y:S01]  /*d4d0*/  MUFU.TANH R65, R65 ;  /* 0x0000004100417308 */ /* 0x000ee20000002400 */
[----:B------:R-:W-:Y:S02]  /*d4e0*/  ISETP.GT.AND P1, PT, R34, 0x71, PT ;  /* 0x000000712200780c */ /* 0x000fe40003f24270 */
[----:B----4-:R-:W-:Y:S02]  /*d4f0*/  FSEL R123, R60, -INF , P2 ;  /* 0xff8000003c7b7808 */ /* 0x010fe40001000000 */
[----:B------:R-:W-:Y:S01]  /*d500*/  FMNMX.FTZ R66, R121, R66, !PT ;  /* 0x0000004279427209 */ /* 0x000fe20007810000 */
[----:B------:R-:W-:Y:S01]  /*d510*/  FFMA.FTZ R38, R91, R20, -R62 ;  /* 0x000000145b267223 */ /* 0x000fe2000001083e */
[----:B------:R-:W-:Y:S02]  /*d520*/  ISETP.GT.AND P2, PT, R34, 0x78, PT ;  /* 0x000000782200780c */ /* 0x000fe40003f44270 */
[----:B0-----:R-:W-:Y:S02]  /*d530*/  FSEL R91, R61, -INF , P1 ;  /* 0xff8000003d5b7808 */ /* 0x001fe40000800000 */
[----:B------:R-:W-:-:S02]  /*d540*/  FMNMX.FTZ R66, R123, R66, !PT ;  /* 0x000000427b427209 */ /* 0x000fc40007810000 */
[----:B------:R-:W-:Y:S02]  /*d550*/  ISETP.GT.AND P1, PT, R34, 0x79, PT ;  /* 0x000000792200780c */ /* 0x000fe40003f24270 */
[----:B-1----:R-:W-:Y:S02]  /*d560*/  FSEL R125, R64, -INF , P2 ;  /* 0xff800000407d7808 */ /* 0x002fe40001000000 */
[----:B------:R-:W-:Y:S02]  /*d570*/  FMNMX.FTZ R66, R91, R66, !PT ;  /* 0x000000425b427209 */ /* 0x000fe40007810000 */
[----:B---3--:R-:W-:Y:S02]  /*d580*/  FSEL R127, R65, -INF , P1 ;  /* 0xff800000417f7808 */ /* 0x008fe40000800000 */
[----:B------:R-:W-:-:S04]  /*d590*/  FMNMX.FTZ R66, R125, R66, !PT ;  /* 0x000000427d427209 */ /* 0x000fc80007810000 */
[----:B------:R-:W-:-:S05]  /*d5a0*/  FMNMX.FTZ R66, R127, R66, !PT ;  /* 0x000000427f427209 */ /* 0x000fca0007810000 */
[----:B------:R-:W0:Y:S02]  /*d5b0*/  SHFL.BFLY PT, R11, R66, 0x2, 0x1f ;  /* 0x0c401f00420b7f89 */ /* 0x000e2400000e0000 */
[----:B0-----:R-:W-:-:S05]  /*d5c0*/  FMNMX.FTZ R50, R66, R11, !PT ;  /* 0x0000000b42327209 */ /* 0x001fca0007810000 */
[----:B------:R-:W0:Y:S01]  /*d5d0*/  SHFL.BFLY PT, R11, R50, 0x1, 0x1f ;  /* 0x0c201f00320b7f89 */ /* 0x000e2200000e0000 */
[----:B------:R-:W-:-:S04]  /*d5e0*/  FFMA.FTZ R36, R36, R20, -R62 ;  /* 0x0000001424247223 */ /* 0x000fc8000001083e */
[----:B------:R-:W1:Y:S01]  /*d5f0*/  MUFU.EX2 R35, R36 ;  /* 0x0000002400237308 */ /* 0x000e620000000800 */
[----:B0-----:R-:W-:-:S04]  /*d600*/  FMNMX.FTZ R11, R50, R11, !PT ;  /* 0x0000000b320b7209 */ /* 0x001fc80007810000 */
[C---:B------:R-:W-:Y:S01]  /*d610*/  FSETP.NEU.FTZ.AND P1, PT, R11.reuse, -INF , PT ;  /* 0xff8000000b00780b */ /* 0x040fe20003f3d000 */
[----:B------:R-:W-:-:S05]  /*d620*/  FFMA.FTZ R52, R11, R20, -8 ;  /* 0xc10000000b347423 */ /* 0x000fca0000010014 */
[----:B------:R-:W-:-:S05]  /*d630*/  FSEL R52, R52, RZ, P1 ;  /* 0x000000ff34347208 */ /* 0x000fca0000800000 */
[-CC-:B------:R-:W-:Y:S01]  /*d640*/  FFMA.FTZ R148, R37, R20.reuse, -R52.reuse ;  /* 0x0000001425947223 */ /* 0x180fe20000010834 */
[----:B------:R-:W-:-:S01]  /*d650*/  FFMA.FTZ R37, R6, R20, -R52 ;  /* 0x0000001406257223 */ /* 0x000fc20000010834 */
[-CC-:B------:R-:W-:Y:S01]  /*d660*/  FFMA.FTZ R6, R7, R20.reuse, -R52.reuse ;  /* 0x0000001407067223 */ /* 0x180fe20000010834 */
[----:B------:R-:W-:-:S03]  /*d670*/  FFMA.FTZ R39, R39, R20, -R52 ;  /* 0x0000001427277223 */ /* 0x000fc60000010834 */
[----:B------:R-:W-:Y:S01]  /*d680*/  MUFU.EX2 R148, R148 ;  /* 0x0000009400947308 */ /* 0x000fe20000000800 */
[----:B------:R-:W-:-:S07]  /*d690*/  FFMA.FTZ R150, R41, R20, -R52 ;  /* 0x0000001429967223 */ /* 0x000fce0000010834 */
[----:B------:R-:W0:Y:S01]  /*d6a0*/  MUFU.EX2 R37, R37 ;  /* 0x0000002500257308 */ /* 0x000e220000000800 */
[----:B------:R-:W-:-:S01]  /*d6b0*/  FFMA.FTZ R43, R43, R20, -R62 ;  /* 0x000000142b2b7223 */ /* 0x000fc2000001083e */
[----:B------:R-:W-:-:S06]  /*d6c0*/  FFMA.FTZ R7, R13, R20, -R52 ;  /* 0x000000140d077223 */ /* 0x000fcc0000010834 */
[----:B------:R-:W3:Y:S08]  /*d6d0*/  MUFU.EX2 R6, R6 ;  /* 0x0000000600067308 */ /* 0x000ef00000000800 */
[----:B------:R-:W4:Y:S01]  /*d6e0*/  MUFU.EX2 R36, R68 ;  /* 0x0000004400247308 */ /* 0x000f220000000800 */
[----:B------:R-:W-:-:S01]  /*d6f0*/  FFMA.FTZ R41, R45, R20, -R52 ;  /* 0x000000142d297223 */ /* 0x000fc20000010834 */
[----:B-1----:R-:W-:-:S06]  /*d700*/  FADD.FTZ R60, R32, R35 ;  /* 0x00000023203c7221 */ /* 0x002fcc0000010000 */
[----:B------:R-:W1:Y:S01]  /*d710*/  MUFU.EX2 R39, R39 ;  /* 0x0000002700277308 */ /* 0x000e620000000800 */
[----:B------:R-:W-:-:S01]  /*d720*/  FFMA.FTZ R47, R47, R20, -R62 ;  /* 0x000000142f2f7223 */ /* 0x000fc2000001083e */
[----:B------:R-:W-:-:S06]  /*d730*/  FFMA.FTZ R13, R25, R20, -R52 ;  /* 0x00000014190d7223 */ /* 0x000fcc0000010834 */
[----:B------:R-:W5:Y:S01]  /*d740*/  MUFU.EX2 R12, R12 ;  /* 0x0000000c000c7308 */ /* 0x000f620000000800 */
[----:B------:R-:W-:-:S01]  /*d750*/  FFMA.FTZ R25, R49, R20, -R52 ;  /* 0x0000001431197223 */ /* 0x000fc20000010834 */
[-CC-:B------:R-:W-:Y:S01]  /*d760*/  FFMA.FTZ R56, R27, R20.reuse, -R52.reuse ;  /* 0x000000141b387223 */ /* 0x180fe20000010834 */
[----:B------:R-:W-:-:S05]  /*d770*/  FFMA.FTZ R27, R53, R20, -R52 ;  /* 0x00000014351b7223 */ /* 0x000fca0000010834 */
[----:B------:R-:W2:Y:S01]  /*d780*/  MUFU.EX2 R150, R150 ;  /* 0x0000009600967308 */ /* 0x000ea20000000800 */
[----:B0-----:R-:W-:-:S01]  /*d790*/  FADD.FTZ R49, R148, R37 ;  /* 0x0000002594317221 */ /* 0x001fc20000010000 */
[-C--:B------:R-:W-:Y:S01]  /*d7a0*/  FFMA.FTZ R34, R79, R20.reuse, -R62 ;  /* 0x000000144f227223 */ /* 0x080fe2000001083e */
[----:B------:R-:W-:-:S05]  /*d7b0*/  FFMA.FTZ R54, R15, R20, -R52 ;  /* 0x000000140f367223 */ /* 0x000fca0000010834 */
[----:B------:R-:W0:Y:S01]  /*d7c0*/  MUFU.EX2 R43, R43 ;  /* 0x0000002b002b7308 */ /* 0x000e220000000800 */
[----:B------:R-:W-:-:S01]  /*d7d0*/  FADD.FTZ R53, R3, R60 ;  /* 0x0000003c03357221 */ /* 0x000fc20000010000 */
[-CC-:B------:R-:W-:Y:S01]  /*d7e0*/  FFMA.FTZ R61, R89, R20.reuse, -R62.reuse ;  /* 0x00000014593d7223 */ /* 0x180fe2000001083e */
[----:B------:R-:W-:-:S01]  /*d7f0*/  FFMA.FTZ R79, R93, R20, -R62 ;  /* 0x000000145d4f7223 */ /* 0x000fc2000001083e */
[----:B------:R-:W-:-:S04]  /*d800*/  FFMA.FTZ R51, R51, R20, -R62 ;  /* 0x0000001433337223 */ /* 0x000fc8000001083e */
[----:B------:R-:W0:Y:S01]  /*d810*/  MUFU.EX2 R7, R7 ;  /* 0x0000000700077308 */ /* 0x000e220000000800 */
[----:B------:R-:W-:-:S01]  /*d820*/  FFMA.FTZ R63, R63, R20, -R62 ;  /* 0x000000143f3f7223 */ /* 0x000fc2000001083e */
[-CC-:B------:R-:W-:Y:S01]  /*d830*/  FFMA.FTZ R71, R71, R20.reuse, -R62.reuse ;  /* 0x0000001447477223 */ /* 0x180fe2000001083e */
[----:B------:R-:W-:-:S01]  /*d840*/  FFMA.FTZ R40, R97, R20, -R62 ;  /* 0x0000001461287223 */ /* 0x000fc2000001083e */
[-CC-:B------:R-:W-:Y:S01]  /*d850*/  FFMA.FTZ R65, R95, R20.reuse, -R62.reuse ;  /* 0x000000145f417223 */ /* 0x180fe2000001083e */
[----:B------:R-:W-:-:S03]  /*d860*/  FFMA.FTZ R42, R99, R20, -R62 ;  /* 0x00000014632a7223 */ /* 0x000fc6000001083e */
        /* <DEDUP_REMOVED lines=11> */
[----:B---3--:R-:W-:-:S01]  /*d920*/  FADD.FTZ R62, R6, R49 ;  /* 0x00000031063e7221 */ /* 0x008fc20000010000 */
[----:B------:R-:W-:Y:S01]  /*d930*/  FFMA.FTZ R144, R69, R20, -R52 ;  /* 0x0000001445907223 */ /* 0x000fe20000010834 */
[----:B----4-:R-:W-:-:S05]  /*d940*/  FADD.FTZ R53, R36, R53 ;  /* 0x0000003524357221 */ /* 0x010fca0000010000 */
[----:B------:R-:W3:Y:S01]  /*d950*/  MUFU.EX2 R47, R47 ;  /* 0x0000002f002f7308 */ /* 0x000ee20000000800 */
[----:B-1----:R-:W-:-:S01]  /*d960*/  FADD.FTZ R49, R39, R62 ;  /* 0x0000003e27317221 */ /* 0x002fc20000010000 */
[----:B-----5:R-:W-:-:S06]  /*d970*/  FADD.FTZ R64, R12, R53 ;  /* 0x000000350c407221 */ /* 0x020fcc0000010000 */
[----:B------:R-:W1:Y:S01]  /*d980*/  MUFU.EX2 R54, R54 ;  /* 0x0000003600367308 */ /* 0x000e620000000800 */
[----:B--2---:R-:W-:-:S01]  /*d990*/  FADD.FTZ R62, R150, R49 ;  /* 0x00000031963e7221 */ /* 0x004fc20000010000 */
[----:B0-----:R-:W-:-:S06]  /*d9a0*/  FADD.FTZ R49, R43, R64 ;  /* 0x000000402b317221 */ /* 0x001fcc0000010000 */
[----:B------:R-:W0:Y:S01]  /*d9b0*/  MUFU.EX2 R24, R24 ;  /* 0x0000001800187308 */ /* 0x000e220000000800 */
[----:B------:R-:W-:-:S01]  /*d9c0*/  FADD.FTZ R62, R7, R62 ;  /* 0x0000003e073e7221 */ /* 0x000fc20000010000 */
[----:B------:R-:W-:-:S06]  /*d9d0*/  FADD.FTZ R64, R14, R49 ;  /* 0x000000310e407221 */ /* 0x000fcc0000010000 */
[----:B------:R-:W2:Y:S08]  /*d9e0*/  MUFU.EX2 R144, R144 ;  /* 0x0000009000907308 */ /* 0x000eb00000000800 */
[----:B------:R-:W4:Y:S01]  /*d9f0*/  MUFU.EX2 R51, R51 ;  /* 0x0000003300337308 */ /* 0x000f220000000800 */
[----:B------:R-:W-:-:S01]  /*da00*/  FADD.FTZ R49, R41, R62 ;  /* 0x0000003e29317221 */ /* 0x000fc20000010000 */
[----:B------:R-:W-:-:S06]  /*da10*/  FFMA.FTZ R146, R73, R20, -R52 ;  /* 0x0000001449927223 */ /* 0x000fcc0000010834 */
[----:B------:R-:W5:Y:S01]  /*da20*/  MUFU.EX2 R13, R13 ;  /* 0x0000000d000d7308 */ /* 0x000f620000000800 */
[----:B---3--:R-:W-:-:S07]  /*da30*/  FADD.FTZ R53, R47, R64 ;  /* 0x000000402f357221 */ /* 0x008fce0000010000 */
[----:B------:R-:W3:Y:S01]  /*da40*/  MUFU.EX2 R26, R26 ;  /* 0x0000001a001a7308 */ /* 0x000ee20000000800 */
[----:B-1----:R-:W-:-:S01]  /*da50*/  FADD.FTZ R49, R54, R49 ;  /* 0x0000003136317221 */ /* 0x002fc20000010000 */
[----:B------:R-:W-:-:S06]  /*da60*/  FFMA.FTZ R15, R29, R20, -R52 ;  /* 0x000000141d0f7223 */ /* 0x000fcc0000010834 */
[----:B------:R-:W1:Y:S01]  /*da70*/  MUFU.EX2 R25, R25 ;  /* 0x0000001900197308 */ /* 0x000e620000000800 */
[----:B0-----:R-:W-:-:S07]  /*da80*/  FADD.FTZ R64, R24, R53 ;  /* 0x0000003518407221 */ /* 0x001fce0000010000 */
[----:B------:R-:W0:Y:S01]  /*da90*/  MUFU.EX2 R81, R81 ;  /* 0x0000005100517308 */ /* 0x000e220000000800 */
[----:B--2---:R-:W-:-:S01]  /*daa0*/  FADD.FTZ R62, R144, R49 ;  /* 0x00000031903e7221 */ /* 0x004fc20000010000 */
[----:B----4-:R-:W-:-:S06]  /*dab0*/  FADD.FTZ R49, R51, R64 ;  /* 0x0000004033317221 */ /* 0x010fcc0000010000 */
[----:B------:R-:W2:Y:S08]  /*dac0*/  MUFU.EX2 R56, R56 ;  /* 0x0000003800387308 */ /* 0x000eb00000000800 */
[----:B------:R-:W4:Y:S01]  /*dad0*/  MUFU.EX2 R28, R28 ;  /* 0x0000001c001c7308 */ /* 0x000f220000000800 */
[----:B------:R-:W-:Y:S01]  /*dae0*/  F2FP.SATFINITE.E4M3.F32.PACK_AB_MERGE_C R151, R47, R14, RZ ;  /* 0x0000000e2f97723e */ /* 0x000fe200048070ff */
[----:B-----5:R-:W-:-:S06]  /*daf0*/  FADD.FTZ R62, R13, R62 ;  /* 0x0000003e0d3e7221 */ /* 0x020fcc0000010000 */
[----:B------:R-:W5:Y:S01]  /*db00*/  MUFU.EX2 R146, R146 ;  /* 0x0000009200927308 */ /* 0x000f620000000800 */
[----:B------:R-:W-:-:S01]  /*db10*/  FFMA.FTZ R58, R31, R20, -R52 ;  /* 0x000000141f3a7223 */ /* 0x000fc20000010834 */
[----:B---3--:R-:W-:-:S06]  /*db20*/  FADD.FTZ R14, R26, R49 ;  /* 0x000000311a0e7221 */ /* 0x008fcc0000010000 */
[----:B------:R-:W3:Y:S01]  /*db30*/  MUFU.EX2 R63, R63 ;  /* 0x0000003f003f7308 */ /* 0x000ee20000000800 */
[----:B------:R-:W-:Y:S01]  /*db40*/  F2FP.SATFINITE.E4M3.F32.PACK_AB_MERGE_C R47, R39, R6, RZ ;  /* 0x00000006272f723e */ /* 0x000fe200048070ff */
[----:B-1----:R-:W-:Y:S01]  /*db50*/  FADD.FTZ R39, R25, R62 ;  /* 0x0000003e19277221 */ /* 0x002fe20000010000 */
[----:B------:R-:W-:-:S05]  /*db60*/  F2FP.SATFINITE.E4M3.F32.PACK_AB_MERGE_C R54, R54, R41, RZ ;  /* 0x000000293636723e */ /* 0x000fca00048070ff */
[----:B------:R-:W1:Y:S01]  /*db70*/  MUFU.EX2 R15, R15 ;  /* 0x0000000f000f7308 */ /* 0x000e620000000800 */
[----:B------:R-:W-:-:S01]  /*db80*/  FFMA.FTZ R140, R33, R20, -R52 ;  /* 0x00000014218c7223 */ /* 0x000fc20000010834 */
[----:B0-----:R-:W-:-:S06]  /*db90*/  FADD.FTZ R41, R81, R14 ;  /* 0x0000000e51297221 */ /* 0x001fcc0000010000 */
[----:B------:R-:W0:Y:S01]  /*dba0*/  MUFU.EX2 R30, R30 ;  /* 0x0000001e001e7308 */ /* 0x000e220000000800 */
[----:B------:R-:W-:Y:S01]  /*dbb0*/  F2FP.SATFINITE.E4M3.F32.PACK_AB_MERGE_C R149, R36, R3, RZ ;  /* 0x000000032495723e */ /* 0x000fe200048070ff */
[----:B--2---:R-:W-:-:S06]  /*dbc0*/  FADD.FTZ R39, R56, R39 ;  /* 0x0000002738277221 */ /* 0x004fcc0000010000 */
[----:B------:R-:W-:Y:S01]  /*dbd0*/  MUFU.EX2 R71, R71 ;  /* 0x0000004700477308 */ /* 0x000fe20000000800 */
[----:B------:R-:W-:-:S01]  /*dbe0*/  FFMA.FTZ R29, R59, R20, -R52 ;  /* 0x000000143b1d7223 */ /* 0x000fc20000010834 */
[----:B----4-:R-:W-:-:S06]  /*dbf0*/  FADD.FTZ R36, R28, R41 ;  /* 0x000000291c247221 */ /* 0x010fcc0000010000 */
[----:B------:R-:W2:Y:S01]  /*dc00*/  MUFU.EX2 R27, R27 ;  /* 0x0000001b001b7308 */ /* 0x000ea20000000800 */
[----:B------:R-:W-:Y:S01]  /*dc10*/  F2FP.SATFINITE.E4M3.F32.PACK_AB_MERGE_C R49, R56, R25, RZ ;  /* 0x000000193831723e */ /* 0x000fe200048070ff */
[----:B-----5:R-:W-:-:S06]  /*dc20*/  FADD.FTZ R14, R146, R39 ;  /* 0x00000027920e7221 */ /* 0x020fcc0000010000 */
[----:B------:R-:W4:Y:S01]  /*dc30*/  MUFU.EX2 R58, R58 ;  /* 0x0000003a003a7308 */ /* 0x000f220000000800 */
[----:B------:R-:W-:-:S01]  /*dc40*/  FFMA.FTZ R31, R77, R20, -R52 ;  /* 0x000000144d1f7223 */ /* 0x000fc20000010834 */
[----:B---3--:R-:W-:-:S06]  /*dc50*/  FADD.FTZ R25, R63, R36 ;  /* 0x000000243f197221 */ /* 0x008fcc0000010000 */
[----:B------:R-:W3:Y:S01]  /*dc60*/  MUFU.EX2 R38, R38 ;  /* 0x0000002600267308 */ /* 0x000ee20000000800 */
[----:B------:R-:W-:Y:S01]  /*dc70*/  F2FP.SATFINITE.E4M3.F32.PACK_AB_MERGE_C R151, R43, R12, R151 ;  /* 0x0000000c2b97723e */ /* 0x000fe20004807097 */
[----:B-1----:R-:W-:-:S06]  /*dc80*/  FADD.FTZ R14, R15, R14 ;  /* 0x0000000e0f0e7221 */ /* 0x002fcc0000010000 */
[----:B------:R-:W1:Y:S01]  /*dc90*/  MUFU.EX2 R140, R140 ;  /* 0x0000008c008c7308 */ /* 0x000e620000000800 */
[----:B0-----:R-:W-:-:S07]  /*dca0*/  FADD.FTZ R12, R30, R25 ;  /* 0x000000191e0c7221 */ /* 0x001fce0000010000 */
[----:B------:R-:W0:Y:S01]  /*dcb0*/  MUFU.EX2 R61, R61 ;  /* 0x0000003d003d7308 */ /* 0x000e220000000800 */
[----:B------:R-:W-:-:S01]  /*dcc0*/  FFMA.FTZ R55, R55, R20, -R52 ;  /* 0x0000001437377223 */ /* 0x000fc20000010834 */
[----:B--2---:R-:W-:Y:S01]  /*dcd0*/  FADD.FTZ R25, R27, R14 ;  /* 0x0000000e1b197221 */ /* 0x004fe20000010000 */
[----:B------:R-:W-:-:S05]  /*dce0*/  F2FP.SATFINITE.E4M3.F32.PACK_AB_MERGE_C R147, R71, R30, RZ ;  /* 0x0000001e4793723e */ /* 0x000fca00048070ff */
[----:B------:R-:W2:Y:S01]  /*dcf0*/  MUFU.EX2 R29, R29 ;  /* 0x0000001d001d7308 */ /* 0x000ea20000000800 */
[----:B------:R-:W-:Y:S01]  /*dd00*/  PRMT R33, R102, 0x654, R0 ;  /* 0x0000065466217816 */ /* 0x000fe20000000000 */
[----:B------:R-:W-:Y:S01]  /*dd10*/  FFMA.FTZ R142, R85, R20, -R52 ;  /* 0x00000014558e7223 */ /* 0x000fe20000010834 */
[----:B------:R-:W-:-:S05]  /*dd20*/  FADD.FTZ R71, R71, R12 ;  /* 0x0000000c47477221 */ /* 0x000fca0000010000 */
[----:B------:R-:W5:Y:S01]  /*dd30*/  MUFU.EX2 R34, R34 ;  /* 0x0000002200227308 */ /* 0x000f620000000800 */
[----:B------:R-:W-:Y:S01]  /*dd40*/  F2FP.SATFINITE.E4M3.F32.PACK_AB_MERGE_C R145, R81, R26, RZ ;  /* 0x0000001a5191723e */ /* 0x000fe200048070ff */
[----:B----4-:R-:W-:Y:S01]  /*dd50*/  FADD.FTZ R25, R58, R25 ;  /* 0x000000193a197221 */ /* 0x010fe20000010000 */
[----:B------:R4:W-:Y:S05]  /*dd60*/  SYNCS.ARRIVE.TRANS64.RED.A1T0 RZ, [R33+URZ], RZ ;  /* 0x000000ff21ff79a7 */ /* 0x0009ea000810043f */
[----:B------:R-:W-:Y:S01]  /*dd70*/  MUFU.EX2 R79, R79 ;  /* 0x0000004f004f7308 */ /* 0x000fe20000000800 */
[----:B---3--:R-:W-:-:S07]  /*dd80*/  FADD.FTZ R26, R38, R71 ;  /* 0x00000047261a7221 */ /* 0x008fce0000010000 */
[----:B------:R-:W3:Y:S01]  /*dd90*/  MUFU.EX2 R31, R31 ;  /* 0x0000001f001f7308 */ /* 0x000ee20000000800 */
[----:B----4-:R-:W-:-:S01]  /*dda0*/  FFMA.FTZ R33, R67, R20, -R52 ;  /* 0x0000001443217223 */ /* 0x010fc20000010834 */
[----:B------:R-:W-:Y:S01]  /*ddb0*/  F2FP.SATFINITE.E4M3.F32.PACK_AB_MERGE_C R150, R7, R150, R54 ;  /* 0x000000960796723e */ /* 0x000fe20004807036 */
[----:B-1----:R-:W-:-:S05]  /*ddc0*/  FADD.FTZ R14, R140, R25 ;  /* 0x000000198c0e7221 */ /* 0x002fca0000010000 */
[----:B------:R-:W1:Y:S01]  /*ddd0*/  MUFU.EX2 R0, R55 ;  /* 0x0000003700007308 */ /* 0x000e620000000800 */
[----:B0-----:R-:W-:-:S01]  /*dde0*/  FADD.FTZ R7, R61, R26 ;  /* 0x0000001a3d077221 */ /* 0x001fc20000010000 */
[----:B------:R-:W-:-:S06]  /*ddf0*/  FFMA.FTZ R45, R113, R20, -R52 ;  /* 0x00000014712d7223 */ /* 0x000fcc0000010834 */
[----:B------:R-:W0:Y:S01]  /*de00*/  MUFU.EX2 R40, R40 ;  /* 0x0000002800287308 */ /* 0x000e220000000800 */
[----:B------:R-:W-:Y:S01]  /*de10*/  F2FP.SATFINITE.E4M3.F32.PACK_AB_MERGE_C R145, R51, R24, R145 ;  /* 0x000000183391723e */ /* 0x000fe20004807091 */
[----:B--2---:R-:W-:-:S06]  /*de20*/  FADD.FTZ R14, R29, R14 ;  /* 0x0000000e1d0e7221 */ /* 0x004fcc0000010000 */
[----:B------:R-:W2:Y:S01]  /*de30*/  MUFU.EX2 R142, R142 ;  /* 0x0000008e008e7308 */ /* 0x000ea20000000800 */
[----:B------:R-:W-:-:S01]  /*de40*/  FFMA.FTZ R60, R115, R20, -R52 ;  /* 0x00000014733c7223 */ /* 0x000fc20000010834 */
[----:B-----5:R-:W-:-:S06]  /*de50*/  FADD.FTZ R24, R34, R7 ;  /* 0x0000000722187221 */ /* 0x020fcc0000010000 */
[----:B------:R-:W4:Y:S01]  /*de60*/  MUFU.EX2 R65, R65 ;  /* 0x0000004100417308 */ /* 0x000f220000000800 */
[----:B---3--:R-:W-:-:S01]  /*de70*/  FADD.FTZ R7, R31, R14 ;  /* 0x0000000e1f077221 */ /* 0x008fc20000010000 */
[C---:B------:R-:W-:Y:S01]  /*de80*/  F2FP.SATFINITE.E4M3.F32.PACK_AB_MERGE_C R141, R79.reuse, R34, RZ ;  /* 0x000000224f8d723e */ /* 0x040fe200048070ff */
[----:B------:R-:W-:-:S05]  /*de90*/  FADD.FTZ R79, R79, R24 ;  /* 0x000000184f4f7221 */ /* 0x000fca0000010000 */
[----:B------:R-:W-:Y:S08]  /*dea0*/  MUFU.EX2 R42, R42 ;  /* 0x0000002a002a7308 */ /* 0x000ff00000000800 */
[----:B------:R-:W3:Y:S01]  /*deb0*/  MUFU.EX2 R33, R33 ;  /* 0x0000002100217308 */ /* 0x000ee20000000800 */
[----:B------:R-:W-:-:S01]  /*dec0*/  FFMA.FTZ R117, R117, R20, -R52 ;  /* 0x0000001475757223 */ /* 0x000fc20000010834 */
[----:B------:R-:W-:Y:S01]  /*ded0*/  F2FP.SATFINITE.E4M3.F32.PACK_AB_MERGE_C R27, R58, R27, RZ ;  /* 0x0000001b3a1b723e */ /* 0x000fe200048070ff */
[----:B-1----:R-:W-:-:S05]  /*dee0*/  FADD.FTZ R7, R0, R7 ;  /* 0x0000000700077221 */ /* 0x002fca0000010000 */
[----:B------:R-:W1:Y:S01]  /*def0*/  MUFU.EX2 R83, R83 ;  /* 0x0000005300537308 */ /* 0x000e620000000800 */
[----:B0-----:R-:W-:-:S07]  /*df00*/  FADD.FTZ R14, R40, R79 ;  /* 0x0000004f280e7221 */ /* 0x001fce0000010000 */
[----:B------:R-:W0:Y:S01]  /*df10*/  MUFU.EX2 R45, R45 ;  /* 0x0000002d002d7308 */ /* 0x000e220000000800 */
[----:B------:R-:W-:Y:S01]  /*df20*/  F2FP.SATFINITE.E4M3.F32.PACK_AB_MERGE_C R31, R0, R31, RZ ;  /* 0x0000001f001f723e */ /* 0x000fe200048070ff */
[----:B------:R-:W-:Y:S01]  /*df30*/  FFMA.FTZ R75, R75, R20, -R52 ;  /* 0x000000144b4b7223 */ /* 0x000fe20000010834 */
[----:B------:R-:W-:-:S05]  /*df40*/  F2FP.SATFINITE.E4M3.F32.PACK_AB_MERGE_C R146, R15, R146, R27 ;  /* 0x000000920f92723e */ /* 0x000fca000480701b */
[----:B------:R-:W5:Y:S01]  /*df50*/  MUFU.EX2 R60, R60 ;  /* 0x0000003c003c7308 */ /* 0x000f620000000800 */
[----:B--2---:R-:W-:-:S01]  /*df60*/  FADD.FTZ R0, R142, R7 ;  /* 0x000000078e007221 */ /* 0x004fc20000010000 */
[----:B------:R-:W-:Y:S01]  /*df70*/  FFMA.FTZ R119, R119, R20, -R52 ;  /* 0x0000001477777223 */ /* 0x000fe20000010834 */
[----:B------:R-:W2:Y:S05]  /*df80*/  @P4 LDC R15, c[0x0][0x44c] ;  /* 0x00011300ff0f4b82 */ /* 0x000eaa0000000800 */
[----:B------:R-:W5:Y:S01]  /*df90*/  MUFU.EX2 R44, R44 ;  /* 0x0000002c002c7308 */ /* 0x000f620000000800 */
[----:B----4-:R-:W-:-:S01]  /*dfa0*/  FADD.FTZ R7, R65, R14 ;  /* 0x0000000e41077221 */ /* 0x010fc20000010000 */
[----:B------:R-:W-:Y:S01]  /*dfb0*/  FFMA.FTZ R121, R121, R20, -R52 ;  /* 0x0000001479797223 */ /* 0x000fe20000010834 */
[----:B---3--:R-:W-:-:S01]  /*dfc0*/  FADD.FTZ R0, R33, R0 ;  /* 0x0000000021007221 */ /* 0x008fc20000010000 */
[----:B------:R-:W3:Y:S04]  /*dfd0*/  @P4 LDC R24, c[0x0][0x450] ;  /* 0x00011400ff184b82 */ /* 0x000ee80000000800 */
[----:B------:R-:W-:Y:S01]  /*dfe0*/  MUFU.EX2 R89, R89 ;  /* 0x0000005900597308 */ /* 0x000fe20000000800 */
[----:B------:R-:W-:-:S07]  /*dff0*/  FADD.FTZ R14, R42, R7 ;  /* 0x000000072a0e7221 */ /* 0x000fce0000010000 */
[----:B------:R-:W4:Y:S01]  /*e000*/  MUFU.EX2 R3, R117 ;  /* 0x0000007500037308 */ /* 0x000f220000000800 */
[----:B-1----:R-:W-:Y:S01]  /*e010*/  F2FP.SATFINITE.E4M3.F32.PACK_AB_MERGE_C R143, R83, R42, RZ ;  /* 0x0000002a538f723e */ /* 0x002fe200048070ff */
[----:B0-----:R-:W-:-:S06]  /*e020*/  FADD.FTZ R7, R45, R0 ;  /* 0x000000002d077221 */ /* 0x001fcc0000010000 */
[----:B------:R-:W-:Y:S01]  /*e030*/  MUFU.EX2 R46, R46 ;  /* 0x0000002e002e7308 */ /* 0x000fe20000000800 */
[----:B------:R-:W-:-:S07]  /*e040*/  FADD.FTZ R83, R83, R14 ;  /* 0x0000000e53537221 */ /* 0x000fce0000010000 */
[----:B------:R-:W0:Y:S01]  /*e050*/  MUFU.EX2 R87, R87 ;  /* 0x0000005700577308 */ /* 0x000e220000000800 */
[----:B------:R-:W-:-:S07]  /*e060*/  FFMA.FTZ R123, R123, R20, -R52 ;  /* 0x000000147b7b7223 */ /* 0x000fce0000010834 */
[----:B------:R-:W1:Y:S01]  /*e070*/  MUFU.EX2 R6, R75 ;  /* 0x0000004b00067308 */ /* 0x000e620000000800 */
[C---:B-----5:R-:W-:Y:S01]  /*e080*/  F2FP.SATFINITE.E4M3.F32.PACK_AB_MERGE_C R45, R60.reuse, R45, RZ ;  /* 0x0000002d3c2d723e */ /* 0x060fe200048070ff */
[----:B------:R-:W-:-:S06]  /*e090*/  FADD.FTZ R60, R60, R7 ;  /* 0x000000073c3c7221 */ /* 0x000fcc0000010000 */
[----:B------:R-:W-:Y:S01]  /*e0a0*/  MUFU.EX2 R119, R119 ;  /* 0x0000007700777308 */ /* 0x000fe20000000800 */
[----:B------:R-:W-:-:S07]  /*e0b0*/  FADD.FTZ R14, R44, R83 ;  /* 0x000000532c0e7221 */ /* 0x000fce0000010000 */
[----:B------:R-:W5:Y:S01]  /*e0c0*/  MUFU.EX2 R12, R121 ;  /* 0x00000079000c7308 */ /* 0x000f620000000800 */
[----:B------:R-:W-:Y:S01]  /*e0d0*/  F2FP.SATFINITE.E4M3.F32.PACK_AB_MERGE_C R144, R13, R144, R49 ;  /* 0x000000900d90723e */ /* 0x000fe20004807031 */
[----:B----4-:R-:W-:Y:S01]  /*e0e0*/  FADD.FTZ R7, R3, R60 ;  /* 0x0000003c03077221 */ /* 0x010fe20000010000 */
[----:B------:R-:W-:-:S05]  /*e0f0*/  FADD.FTZ R13, R89, R14 ;  /* 0x0000000e590d7221 */ /* 0x000fca0000010000 */
[----:B------:R-:W4:Y:S01]  /*e100*/  MUFU.EX2 R48, R48 ;  /* 0x0000003000307308 */ /* 0x000f220000000800 */
[----:B0-----:R-:W-:Y:S01]  /*e110*/  F2FP.SATFINITE.E4M3.F32.PACK_AB_MERGE_C R137, R87, R46, RZ ;  /* 0x0000002e5789723e */ /* 0x001fe200048070ff */
[----:B-1----:R-:W-:Y:S01]  /*e120*/  FADD.FTZ R14, R6, R7 ;  /* 0x00000007060e7221 */ /* 0x002fe20000010000 */
[----:B------:R-:W-:-:S05]  /*e130*/  FADD.FTZ R46, R46, R13 ;  /* 0x0000000d2e2e7221 */ /* 0x000fca0000010000 */
[----:B------:R-:W-:Y:S08]  /*e140*/  MUFU.EX2 R57, R57 ;  /* 0x0000003900397308 */ /* 0x000ff00000000800 */
[----:B------:R-:W0:Y:S01]  /*e150*/  MUFU.EX2 R123, R123 ;  /* 0x0000007b007b7308 */ /* 0x000e220000000800 */
[----:B-----5:R-:W-:Y:S01]  /*e160*/  F2FP.SATFINITE.E4M3.F32.PACK_AB_MERGE_C R136, R12, R119, RZ ;  /* 0x000000770c88723e */ /* 0x020fe200048070ff */
[----:B------:R-:W-:-:S06]  /*e170*/  FADD.FTZ R119, R119, R14 ;  /* 0x0000000e77777221 */ /* 0x000fcc0000010000 */
[----:B------:R-:W-:Y:S01]  /*e180*/  MUFU.EX2 R50, R50 ;  /* 0x0000003200327308 */ /* 0x000fe20000000800 */
[----:B------:R-:W-:-:S01]  /*e190*/  FADD.FTZ R87, R87, R46 ;  /* 0x0000002e57577221 */ /* 0x000fc20000010000 */
[----:B--2---:R-:W-:-:S06]  /*e1a0*/  @P4 IMAD.HI.U32 R7, R100, R15, RZ ;  /* 0x0000000f64074227 */ /* 0x004fcc00078e00ff */
[----:B------:R-:W1:Y:S01]  /*e1b0*/  MUFU.EX2 R93, R93 ;  /* 0x0000005d005d7308 */ /* 0x000e620000000800 */
[----:B------:R-:W-:Y:S01]  /*e1c0*/  F2FP.SATFINITE.E4M3.F32.PACK_AB_MERGE_C R136, R6, R3, R136 ;  /* 0x000000030688723e */ /* 0x000fe20004807088 */
[----:B------:R-:W-:Y:S01]  /*e1d0*/  FADD.FTZ R12, R12, R119 ;  /* 0x000000770c0c7221 */ /* 0x000fe20000010000 */
[----:B------:R-:W-:Y:S02]  /*e1e0*/  IMAD.MOV.U32 R13, RZ, RZ, R100 ;  /* 0x000000ffff0d7224 */ /* 0x000fe400078e0064 */
[----:B----4-:R-:W-:Y:S01]  /*e1f0*/  FADD.FTZ R6, R48, R87 ;  /* 0x0000005730067221 */ /* 0x010fe20000010000 */
[----:B---3--:R-:W-:Y:S01]  /*e200*/  @P4 SHF.R.U32.HI R13, RZ, R24, R7 ;  /* 0x00000018ff0d4219 */ /* 0x008fe20000011607 */
[-CC-:B------:R-:W-:Y:S01]  /*e210*/  FFMA.FTZ R91, R91, R20.reuse, -R52.reuse ;  /* 0x000000145b5b7223 */ /* 0x180fe20000010834 */
[----:B------:R-:W-:-:S01]  /*e220*/  FFMA.FTZ R125, R125, R20, -R52 ;  /* 0x000000147d7d7223 */ /* 0x000fc20000010834 */
[----:B------:R-:W-:Y:S01]  /*e230*/  FFMA.FTZ R52, R127, R20, -R52 ;  /* 0x000000147f347223 */ /* 0x000fe20000010834 */
[----:B0-----:R-:W-:-:S01]  /*e240*/  FADD.FTZ R3, R123, R12 ;  /* 0x0000000c7b037221 */ /* 0x001fc20000010000 */
[----:B------:R-:W-:Y:S01]  /*e250*/  FADD.FTZ R7, R57, R6 ;  /* 0x0000000639077221 */ /* 0x000fe20000010000 */
[----:B------:R-:W-:-:S02]  /*e260*/  IADD3 R12, R13, R96, -R98 ;  /* 0x000000600d0c7210 */ /* 0x000fc40007ffe862 */
[----:B------:R-:W-:Y:S01]  /*e270*/  MUFU.EX2 R125, R125 ;  /* 0x0000007d007d7308 */ /* 0x000fe20000000800 */
[----:B-1----:R-:W-:Y:S01]  /*e280*/  F2FP.SATFINITE.E4M3.F32.PACK_AB_MERGE_C R6, R93, R50, RZ ;  /* 0x000000325d06723e */ /* 0x002fe200048070ff */
[----:B------:R-:W-:Y:S01]  /*e290*/  FADD.FTZ R50, R50, R7 ;  /* 0x0000000732327221 */ /* 0x000fe20000010000 */
[----:B------:R-:W-:-:S05]  /*e2a0*/  SHF.R.S32.HI R7, RZ, 0x1f, R12 ;  /* 0x0000001fff077819 */ /* 0x000fca000001140c */
[----:B------:R-:W0:Y:S01]  /*e2b0*/  MUFU.EX2 R52, R52 ;  /* 0x0000003400347308 */ /* 0x000e220000000800 */
[----:B------:R-:W-:-:S07]  /*e2c0*/  LEA.HI R7, R7, R12, RZ, 0x7 ;  /* 0x0000000c07077211 */ /* 0x000fce00078f38ff */
[----:B------:R-:W1:Y:S01]  /*e2d0*/  MUFU.EX2 R0, R91 ;  /* 0x0000005b00007308 */ /* 0x000e620000000800 */
[----:B------:R-:W-:Y:S01]  /*e2e0*/  SHF.R.S32.HI R7, RZ, 0x7, R7 ;  /* 0x00000007ff077819 */ /* 0x000fe20000011407 */
[----:B------:R-:W-:-:S03]  /*e2f0*/  VIADD R15, R88, 0xfffffffe ;  /* 0xfffffffe580f7836 */ /* 0x000fc60000000000 */
[----:B------:R-:W-:-:S04]  /*e300*/  VIMNMX R155, RZ, R7, !PT ;  /* 0x00000007ff9b7248 */ /* 0x000fc80007fe0100 */
[----:B------:R-:W-:Y:S02]  /*e310*/  ISETP.GE.AND P1, PT, R15, R155, PT ;  /* 0x0000009b0f00720c */ /* 0x000fe40003f26270 */
[----:B0-----:R-:W-:-:S04]  /*e320*/  F2FP.SATFINITE.E4M3.F32.PACK_AB_MERGE_C R138, R52, R125, RZ ;  /* 0x0000007d348a723e */ /* 0x001fc800048070ff */
[C---:B-1----:R-:W-:Y:S01]  /*e330*/  F2FP.SATFINITE.E4M3.F32.PACK_AB_MERGE_C R138, R0.reuse, R123, R138 ;  /* 0x0000007b008a723e */ /* 0x042fe2000480708a */
[----:B------:R-:W-:-:S01]  /*e340*/  FADD.FTZ R0, R0, R3 ;  /* 0x0000000300007221 */ /* 0x000fc20000010000 */
[----:B------:R-:W-:Y:S03]  /*e350*/  BSSY B0, `(.L_x_12767) ;  /* 0x000031d000007945 */ /* 0x000fe60003800000 */
        /* <DEDUP_REMOVED lines=37> */
[----:B------:R-:W-:Y:S01]  /*e5b0*/  BSSY B1, `(.L_x_12768) ;  /* 0x00002f6000017945 */ /* 0x000fe20003800000 */
[----:B------:R-:W-:Y:S01]  /*e5c0*/  MOV R12, R10 ;  /* 0x0000000a000c7202 */ /* 0x000fe20000000f00 */
[----:B------:R-:W-:Y:S02]  /*e5d0*/  IMAD.MOV.U32 R13, RZ, RZ, R11 ;  /* 0x000000ffff0d7224 */ /* 0x000fe400078e000b */
[----:B------:R-:W-:Y:S02]  /*e5e0*/  IMAD.MOV.U32 R7, RZ, RZ, R23 ;  /* 0x000000ffff077224 */ /* 0x000fe400078e0017 */
[----:B------:R-:W-:Y:S02]  /*e5f0*/  IMAD.MOV.U32 R6, RZ, RZ, R22 ;  /* 0x000000ffff067224 */ /* 0x000fe400078e0016 */
[----:B------:R-:W-:-:S07]  /*e600*/  IMAD.MOV.U32 R135, RZ, RZ, RZ ;  /* 0x000000ffff877224 */ /* 0x000fce00078e00ff */
.L_x_12781:
[----:B------:R-:W-:-:S04]  /*e610*/  ISETP.NE.AND P1, PT, R6, 0x1, PT ;  /* 0x000000010600780c */ /* 0x000fc80003f25270 */
[----:B------:R-:W-:-:S04]  /*e620*/  SEL R10, RZ, 0x1, P1 ;  /* 0x00000001ff0a7807 */ /* 0x000fc80000800000 */
[----:B------:R-:W-:Y:S01]  /*e630*/  LOP3.LUT R23, R7, R10, RZ, 0x3c, !PT ;  /* 0x0000000a07177212 */ /* 0x000fe200078e3cff */
[----:B------:R-:W-:Y:S06]  /*e640*/  @!P0 BRA `(.L_x_12769) ;  /* 0x0000000000048947 */ /* 0x000fec0003800000 */
[----:B------:R-:W-:Y:S01]  /*e650*/  BPT.TRAP 0x1 ;  /* 0x000000040000795c */ /* 0x000fe20000300000 */
.L_x_12769:
        /* <DEDUP_REMOVED lines=8> */
.L_x_12770:
[----:B------:R-:W-:Y:S01]  /*e6e0*/  BSSY B2, `(.L_x_12771) ;  /* 0x0000006000027945 */ /* 0x000fe20003800000 */
[----:B------:R-:W-:Y:S02]  /*e6f0*/  IMAD R24, R22, 0x300, R21 ;  /* 0x0000030016187824 */ /* 0x000fe400078e0215 */
[----:B------:R-:W-:Y:S01]  /*e700*/  IMAD.MOV.U32 R25, RZ, RZ, -0x3ffffff0 ;  /* 0xc0000010ff197424 */ /* 0x000fe200078e00ff */
[----:B-1----:R-:W-:Y:S06]  /*e710*/  @P1 BRA `(.L_x_12772) ;  /* 0x0000000000081947 */ /* 0x002fec0003800000 */
[----:B------:R-:W1:Y:S02]  /*e720*/  SYNCS.PHASECHK.TRANS64.TRYWAIT P1, [R20+URZ+0x19c30], R11 ;  /* 0x019c300b140075a7 */ /* 0x000e64000802017f */
[----:B-1----:R-:W-:Y:S05]  /*e730*/  @!P1 BRA `(.L_x_12773) ;  /* 0x000000fc00ec9947 */ /* 0x002fea0003800000 */
.L_x_12772:
[----:B------:R-:W-:Y:S05]  /*e740*/  BSYNC B2 ;  /* 0x0000000000027941 */ /* 0x000fea0003800000 */
.L_x_12771:
[C---:B------:R-:W-:Y:S01]  /*e750*/  R2UR UR6, R24.reuse ;  /* 0x00000000180672ca */ /* 0x040fe200000e0000 */
[----:B------:R-:W-:Y:S01]  /*e760*/  VIADD R10, R24, 0x100 ;  /* 0x00000100180a7836 */ /* 0x000fe20000000000 */
[----:B------:R-:W-:Y:S01]  /*e770*/  R2UR UR7, R25 ;  /* 0x00000000190772ca */ /* 0x000fe200000e0000 */
[----:B------:R-:W-:Y:S01]  /*e780*/  IMAD.MOV.U32 R25, RZ, RZ, -0x3ffffff0 ;  /* 0xc0000010ff197424 */ /* 0x000fe200078e00ff */
[----:B------:R-:W-:Y:S01]  /*e790*/  R2UR UR4, R4 ;  /* 0x00000000040472ca */ /* 0x000fe200000e0000 */
[----:B01----:R-:W-:Y:S01]  /*e7a0*/  IMAD.MOV.U32 R11, RZ, RZ, -0x3ffffff0 ;  /* 0xc0000010ff0b7424 */ /* 0x003fe200078e00ff */
[----:B------:R-:W-:Y:S02]  /*e7b0*/  R2UR UR5, R5 ;  /* 0x00000000050572ca */ /* 0x000fe400000e0000 */
[----:B------:R-:W-:Y:S02]  /*e7c0*/  IADD3 R24, R24, 0x200, RZ ;  /* 0x0000020018187810 */ /* 0x000fe40007ffe0ff */
[----:B------:R-:W-:-:S02]  /*e7d0*/  R2UR UR15, R25 ;  /* 0x00000000190f72ca */ /* 0x000fc400000e0000 */
[----:B------:R-:W-:Y:S02]  /*e7e0*/  R2UR UR14, R24 ;  /* 0x00000000180e72ca */ /* 0x000fe400000e0000 */
[----:B------:R-:W-:Y:S01]  /*e7f0*/  WARPGROUP.ARRIVE ;  /* 0x00000000000079c5 */ /* 0x000fe20000000000 */
[----:B------:R-:W-:Y:S02]  /*e800*/  R2UR UR10, R10 ;  /* 0x000000000a0a72ca */ /* 0x000fe400000e0000 */
[----:B------:R-:W-:Y:S02]  /*e810*/  R2UR UR11, R11 ;  /* 0x000000000b0b72ca */ /* 0x000fe400000e0000 */
[----:B------:R-:W-:Y:S01]  /*e820*/  R2UR UR8, R152 ;  /* 0x00000000980872ca */ /* 0x000fe200000e0000 */
[----:B------:R-:W-:Y:S01]  /*e830*/  QGMMA.64x128x32.F32.E4M3.E4M3 R24, gdesc[UR4], RZ, !UPT, gsb0 ;  /* 0x01e00000041879f3 */ /* 0x000fe2000c0008ff */
[----:B------:R-:W-:Y:S02]  /*e840*/  R2UR UR9, R153 ;  /* 0x00000000990972ca */ /* 0x000fe400000e0000 */
        /* <DEDUP_REMOVED lines=11> */
.L_x_12774:
[----:B------:R-:W-:Y:S01]  /*e900*/  SHF.L.U32 R7, R7, 0x1f, RZ ;  /* 0x0000001f07077819 */ /* 0x000fe200000006ff */
[----:B------:R-:W-:-:S04]  /*e910*/  IMAD R14, R6, 0x8, R18 ;  /* 0x00000008060e7824 */ /* 0x000fc800078e0212 */
[----:B------:R0:W1:Y:S01]  /*e920*/  SYNCS.PHASECHK.TRANS64.TRYWAIT P1, [R14+URZ+0x19c50], R7 ;  /* 0x019c50070e0075a7 */ /* 0x000062000802017f */
[----:B------:R-:W-:Y:S05]  /*e930*/  @!P0 BRA `(.L_x_12775) ;  /* 0x0000000000048947 */ /* 0x000fea0003800000 */
[----:B------:R-:W-:Y:S01]  /*e940*/  BPT.TRAP 0x1 ;  /* 0x000000040000795c */ /* 0x000fe20000300000 */
.L_x_12775:
[----:B------:R-:W-:Y:S04]  /*e950*/  BSSY B2, `(.L_x_12776) ;  /* 0x0000004000027945 */ /* 0x000fe80003800000 */
[----:B-1----:R-:W-:Y:S05]  /*e960*/  @P1 BRA `(.L_x_12777) ;  /* 0x0000000000081947 */ /* 0x002fea0003800000 */
[----:B------:R-:W1:Y:S02]  /*e970*/  SYNCS.PHASECHK.TRANS64.TRYWAIT P1, [R14+URZ+0x19c50], R7 ;  /* 0x019c50070e0075a7 */ /* 0x000e64000802017f */
[----:B-1----:R-:W-:Y:S05]  /*e980*/  @!P1 BRA `(.L_x_12778) ;  /* 0x000000fc006c9947 */ /* 0x002fea0003800000 */
.L_x_12777:
[----:B------:R-:W-:Y:S05]  /*e990*/  BSYNC B2 ;  /* 0x0000000000027941 */ /* 0x000fea0003800000 */
.L_x_12776:
        /* <DEDUP_REMOVED lines=16> */
[----:B------:R-:W-:Y:S01]  /*eaa0*/  VIADD R6, R6, 0x6 ;  /* 0x0000000606067836 */ /* 0x000fe20000000000 */
[----:B------:R-:W-:Y:S01]  /*eab0*/  MOV R11, 0x40000040 ;  /* 0x40000040000b7802 */ /* 0x000fe20000000f00 */
[----:B------:R-:W-:Y:S02]  /*eac0*/  WARPGROUP.DEPBAR.LE gsb0, 0x0 ;  /* 0x00008000000079c5 */ /* 0x000fe40000010000 */
[----:B------:R-:W-:-:S08]  /*ead0*/  WARPGROUP.ARRIVE ;  /* 0x00000000000079c5 */ /* 0x000fd00000000000 */
        /* <DEDUP_REMOVED lines=14> */
.L_x_12779:
[----:B------:R-:W2:Y:S01]  /*ebc0*/  LDL R11, [R1+0x28] ;  /* 0x00002800010b7983 */ /* 0x000ea20000100800 */
[----:B------:R-:W0:Y:S03]  /*ebd0*/  LDC R7, c[0x0][0x448] ;  /* 0x00011200ff077b82 */ /* 0x000e260000000800 */
[----:B------:R-:W2:Y:S04]  /*ebe0*/  LDL R6, [R1+0x3c] ;  /* 0x00003c0001067983 */ /* 0x000ea80000100800 */
[----:B------:R-:W3:Y:S04]  /*ebf0*/  LDL R139, [R1+0x38] ;  /* 0x00003800018b7983 */ /* 0x000ee80000100800 */
[----:B------:R-:W4:Y:S04]  /*ec00*/  LDL R138, [R1+0x30] ;  /* 0x00003000018a7983 */ /* 0x000f280000100800 */
[----:B------:R-:W4:Y:S04]  /*ec10*/  LDL R137, [R1+0x2c] ;  /* 0x00002c0001897983 */ /* 0x000f280000100800 */
[----:B------:R-:W5:Y:S01]  /*ec20*/  LDL R136, [R1+0xc] ;  /* 0x00000c0001887983 */ /* 0x000f620000100800 */
[----:B0-----:R-:W-:-:S13]  /*ec30*/  ISETP.NE.AND P1, PT, R7, 0x1, PT ;  /* 0x000000010700780c */ /* 0x001fda0003f25270 */
[----:B------:R-:W0:Y:S08]  /*ec40*/  @P1 LDC R10, c[0x0][0x44c] ;  /* 0x00011300ff0a1b82 */ /* 0x000e300000000800 */
[----:B------:R-:W1:Y:S01]  /*ec50*/  @P1 LDC R7, c[0x0][0x450] ;  /* 0x00011400ff071b82 */ /* 0x000e620000000800 */
[----:B------:R-:W-:Y:S01]  /*ec60*/  FMUL.FTZ R80, R2, R80 ;  /* 0x0000005002507220 */ /* 0x000fe20000410000 */
[----:B------:R-:W-:-:S02]  /*ec70*/  VIADD R20, R20, 0x19c40 ;  /* 0x00019c4014147836 */ /* 0x000fc40000000000 */
[----:B------:R-:W-:Y:S01]  /*ec80*/  FMUL.FTZ R85, R2, R85 ;  /* 0x0000005502557220 */ /* 0x000fe20000410000 */
[----:B--2---:R-:W-:Y:S02]  /*ec90*/  IMAD.IADD R6, R6, 0x1, R11 ;  /* 0x0000000106067824 */ /* 0x004fe400078e020b */
[----:B------:R-:W-:Y:S02]  /*eca0*/  FMUL.FTZ R11, R2, R26 ;  /* 0x0000001a020b7220 */ /* 0x000fe40000410000 */
[----:B0-----:R-:W-:-:S04]  /*ecb0*/  @P1 IMAD.HI.U32 R10, R6, R10, RZ ;  /* 0x0000000a060a1227 */ /* 0x001fc800078e00ff */
        /* <DEDUP_REMOVED lines=24> */
[----:B------:R-:W0:Y:S01]  /*ee40*/  SHFL.IDX PT, R74, R6, RZ, 0x1c1f ;  /* 0x001c1fff064a7589 */ /* 0x000e2200000e0000 */
[C---:B------:R-:W-:Y:S01]  /*ee50*/  FMUL.FTZ R64, R2.reuse, R68 ;  /* 0x0000004402407220 */ /* 0x040fe20000410000 */
[C---:B------:R-:W-:Y:S01]  /*ee60*/  FMUL.FTZ R68, R2.reuse, R72 ;  /* 0x0000004802447220 */ /* 0x040fe20000410000 */
[----:B------:R-:W-:-:S02]  /*ee70*/  FMUL.FTZ R72, R2, R77 ;  /* 0x0000004d02487220 */ /* 0x000fc40000410000 */
[----:B------:R1:W2:Y:S01]  /*ee80*/  SHFL.IDX PT, R77, R6, 0x1, 0x1c1f ;  /* 0x003c1f00064d7f89 */ /* 0x0002a200000e0000 */
[C---:B------:R-:W-:Y:S01]  /*ee90*/  FMUL.FTZ R10, R2.reuse, R25 ;  /* 0x00000019020a7220 */ /* 0x040fe20000410000 */
[----:B-1----:R1:W-:Y:S01]  /*eea0*/  MUFU.TANH R6, R80 ;  /* 0x0000005000067308 */ /* 0x0023e20000002400 */
[----:B------:R-:W-:Y:S01]  /*eeb0*/  FMUL.FTZ R25, R2, R29 ;  /* 0x0000001d02197220 */ /* 0x000fe20000410000 */
[----:B-1----:R-:W-:-:S04]  /*eec0*/  IMAD.MOV.U32 R80, RZ, RZ, -0x80 ;  /* 0xffffff80ff507424 */ /* 0x002fc800078e00ff */
[----:B------:R-:W-:Y:S02]  /*eed0*/  IMAD R80, R15, R80, 0x1 ;  /* 0x000000010f507424 */ /* 0x000fe400078e0250 */
[C---:B------:R-:W-:Y:S01]  /*eee0*/  FMUL.FTZ R29, R2.reuse, R33 ;  /* 0x00000021021d7220 */ /* 0x040fe20000410000 */
[----:B------:R-:W-:Y:S01]  /*eef0*/  FMUL.FTZ R33, R2, R37 ;  /* 0x0000002502217220 */ /* 0x000fe20000410000 */
[----:B---3--:R-:W-:Y:S01]  /*ef00*/  IMAD R80, R139, -0x2, R80 ;  /* 0xfffffffe8b507824 */ /* 0x008fe200078e0250 */
[----:B------:R-:W1:Y:S01]  /*ef10*/  MUFU.TANH R24, R24 ;  /* 0x0000001800187308 */ /* 0x000e620000002400 */
[----:B-----5:R-:W-:Y:S01]  /*ef20*/  PRMT R20, R136, 0x654, R20 ;  /* 0x0000065488147816 */ /* 0x020fe20000000014 */
[C---:B------:R-:W-:Y:S02]  /*ef30*/  FMUL.FTZ R37, R2.reuse, R41 ;  /* 0x0000002902257220 */ /* 0x040fe40000410000 */
[----:B----4-:R-:W-:Y:S01]  /*ef40*/  IADD3 R80, -R137, R80, R138 ;  /* 0x0000005089507210 */ /* 0x010fe20007ffe18a */
[----:B------:R-:W-:-:S03]  /*ef50*/  FMUL.FTZ R41, R2, R45 ;  /* 0x0000002d02297220 */ /* 0x000fc60000410000 */
[----:B------:R-:W3:Y:S01]  /*ef60*/  MUFU.TANH R7, R7 ;  /* 0x0000000700077308 */ /* 0x000ee20000002400 */
[C---:B------:R-:W-:Y:S01]  /*ef70*/  FMUL.FTZ R45, R2.reuse, R49 ;  /* 0x00000031022d7220 */ /* 0x040fe20000410000 */
[----:B------:R-:W-:Y:S01]  /*ef80*/  FMUL.FTZ R49, R2, R53 ;  /* 0x0000003502317220 */ /* 0x000fe20000410000 */
[----:B0-----:R-:W-:Y:S01]  /*ef90*/  IMAD.IADD R74, R80, 0x1, R74 ;  /* 0x00000001504a7824 */ /* 0x001fe200078e024a */
[----:B------:R0:W-:Y:S04]  /*efa0*/  SYNCS.ARRIVE.TRANS64.RED.A1T0 RZ, [R20+URZ], RZ ;  /* 0x000000ff14ff79a7 */ /* 0x0001e8000810043f */
[----:B------:R-:W4:Y:S01]  /*efb0*/  MUFU.TANH R10, R10 ;  /* 0x0000000a000a7308 */ /* 0x000f220000002400 */
[----:B------:R-:W-:-:S07]  /*efc0*/  FMUL.FTZ R53, R2, R57 ;  /* 0x0000003902357220 */ /* 0x000fce0000410000 */
[----:B------:R-:W5:Y:S01]  /*efd0*/  MUFU.TANH R33, R33 ;  /* 0x0000002100217308 */ /* 0x000f620000002400 */
[C---:B0-----:R-:W-:Y:S01]  /*efe0*/  FMUL.FTZ R20, R2.reuse, R27 ;  /* 0x0000001b02147220 */ /* 0x041fe20000410000 */
[C---:B------:R-:W-:Y:S01]  /*eff0*/  FMUL.FTZ R27, R2.reuse, R31 ;  /* 0x0000001f021b7220 */ /* 0x040fe20000410000 */
[----:B------:R-:W-:-:S05]  /*f000*/  FMUL.FTZ R31, R2, R35 ;  /* 0x00000023021f7220 */ /* 0x000fca0000410000 */
[----:B------:R-:W0:Y:S01]  /*f010*/  MUFU.TANH R25, R25 ;  /* 0x0000001900197308 */ /* 0x000e220000002400 */
[----:B------:R-:W-:Y:S01]  /*f020*/  FMUL.FTZ R35, R2, R39 ;  /* 0x0000002702237220 */ /* 0x000fe20000410000 */
[----:B------:R-:W-:-:S06]  /*f030*/  ISETP.GT.AND P4, PT, R74, 0x8, PT ;  /* 0x000000084a00780c */ /* 0x000fcc0003f84270 */
[----:B------:R-:W2:Y:S01]  /*f040*/  MUFU.TANH R28, R28 ;  /* 0x0000001c001c7308 */ /* 0x000ea20000002400 */
[----:B------:R-:W-:-:S07]  /*f050*/  FMUL.FTZ R39, R2, R43 ;  /* 0x0000002b02277220 */ /* 0x000fce0000410000 */
[----:B------:R-:W2:Y:S01]  /*f060*/  MUFU.TANH R29, R29 ;  /* 0x0000001d001d7308 */ /* 0x000ea20000002400 */
[----:B------:R-:W-:-:S07]  /*f070*/  FMUL.FTZ R43, R2, R47 ;  /* 0x0000002f022b7220 */ /* 0x000fce0000410000 */
[----:B------:R-:W2:Y:S01]  /*f080*/  MUFU.TANH R32, R32 ;  /* 0x0000002000207308 */ /* 0x000ea20000002400 */
[C---:B------:R-:W-:Y:S01]  /*f090*/  FMUL.FTZ R47, R2.reuse, R51 ;  /* 0x00000033022f7220 */ /* 0x040fe20000410000 */
[----:B------:R-:W-:-:S06]  /*f0a0*/  FMUL.FTZ R57, R2, R61 ;  /* 0x0000003d02397220 */ /* 0x000fcc0000410000 */
[----:B------:R-:W2:Y:S01]  /*f0b0*/  MUFU.TANH R44, R44 ;  /* 0x0000002c002c7308 */ /* 0x000ea20000002400 */
[----:B------:R-:W-:Y:S01]  /*f0c0*/  ISETP.GT.AND P2, PT, R74, RZ, PT ;  /* 0x000000ff4a00720c */ /* 0x000fe20003f44270 */
[----:B------:R-:W-:Y:S01]  /*f0d0*/  FMUL.FTZ R51, R2, R55 ;  /* 0x0000003702337220 */ /* 0x000fe20000410000 */
[----:B------:R-:W-:Y:S01]  /*f0e0*/  ISETP.GT.AND P3, PT, R74, 0x1, PT ;  /* 0x000000014a00780c */ /* 0x000fe20003f64270 */
[----:B------:R-:W-:-:S04]  /*f0f0*/  FMUL.FTZ R61, R2, R65 ;  /* 0x00000041023d7220 */ /* 0x000fc80000410000 */
[----:B------:R-:W2:Y:S01]  /*f100*/  MUFU.TANH R36, R36 ;  /* 0x0000002400247308 */ /* 0x000ea20000002400 */
[----:B-1----:R-:W-:Y:S01]  /*f110*/  FSEL R24, R24, -INF , P4 ;  /* 0xff80000018187808 */ /* 0x002fe20002000000 */
[----:B------:R-:W-:Y:S01]  /*f120*/  FMUL.FTZ R55, R2, R59 ;  /* 0x0000003b02377220 */ /* 0x000fe20000410000 */
[----:B------:R-:W-:-:S05]  /*f130*/  ISETP.GT.AND P4, PT, R74, 0x19, PT ;  /* 0x000000194a00780c */ /* 0x000fca0003f84270 */
[----:B------:R-:W1:Y:S01]  /*f140*/  MUFU.TANH R37, R37 ;  /* 0x0000002500257308 */ /* 0x000e620000002400 */
[----:B------:R-:W-:-:S07]  /*f150*/  FMUL.FTZ R59, R2, R63 ;  /* 0x0000003f023b7220 */ /* 0x000fce0000410000 */
[----:B------:R-:W1:Y:S01]  /*f160*/  MUFU.TANH R40, R40 ;  /* 0x0000002800287308 */ /* 0x000e620000002400 */
[----:B------:R-:W-:-:S07]  /*f170*/  FMUL.FTZ R63, R2, R67 ;  /* 0x00000043023f7220 */ /* 0x000fce0000410000 */
[----:B------:R-:W1:Y:S01]  /*f180*/  MUFU.TANH R41, R41 ;  /* 0x0000002900297308 */ /* 0x000e620000002400 */
[----:B---3--:R-:W-:Y:S01]  /*f190*/  FSEL R7, R7, -INF , P2 ;  /* 0xff80000007077808 */ /* 0x008fe20001000000 */
[----:B------:R-:W-:Y:S01]  /*f1a0*/  FMUL.FTZ R65, R2, R69 ;  /* 0x0000004502417220 */ /* 0x000fe20000410000 */
[----:B----4-:R-:W-:-:S05]  /*f1b0*/  FSEL R10, R10, -INF , P3 ;  /* 0xff8000000a0a7808 */ /* 0x010fca0001800000 */
[----:B------:R-:W3:Y:S01]  /*f1c0*/  MUFU.TANH R53, R53 ;  /* 0x0000003500357308 */ /* 0x000ee20000002400 */
[----:B------:R-:W-:Y:S01]  /*f1d0*/  FMUL.FTZ R67, R2, R71 ;  /* 0x0000004702437220 */ /* 0x000fe20000410000 */
[----:B------:R-:W-:Y:S01]  /*f1e0*/  ISETP.GT.AND P5, PT, R74, 0x9, PT ;  /* 0x000000094a00780c */ /* 0x000fe20003fa4270 */
[----:B------:R-:W-:Y:S01]  /*f1f0*/  FMUL.FTZ R69, R2, R73 ;  /* 0x0000004902457220 */ /* 0x000fe20000410000 */
[----:B------:R-:W-:-:S04]  /*f200*/  ISETP.GT.AND P1, PT, R74, 0x10, PT ;  /* 0x000000104a00780c */ /* 0x000fc80003f24270 */
[----:B------:R-:W4:Y:S01]  /*f210*/  MUFU.TANH R45, R45 ;  /* 0x0000002d002d7308 */ /* 0x000f220000002400 */
[----:B------:R-:W-:Y:S01]  /*f220*/  ISETP.GT.AND P2, PT, R74, 0x11, PT ;  /* 0x000000114a00780c */ /* 0x000fe20003f44270 */
[----:B------:R-:W-:Y:S01]  /*f230*/  FMUL.FTZ R71, R2, R76 ;  /* 0x0000004c02477220 */ /* 0x000fe20000410000 */
[----:B------:R-:W-:-:S05]  /*f240*/  ISETP.GT.AND P3, PT, R74, 0x18, PT ;  /* 0x000000184a00780c */ /* 0x000fca0003f64270 */
[----:B------:R-:W4:Y:S01]  /*f250*/  MUFU.TANH R48, R48 ;  /* 0x0000003000307308 */ /* 0x000f220000002400 */
[----:B-----5:R-:W-:Y:S02]  /*f260*/  FSEL R33, R33, -INF , P4 ;  /* 0xff80000021217808 */ /* 0x020fe40002000000 */
[----:B------:R-:W-:-:S05]  /*f270*/  ISETP.GT.AND P4, PT, R74, 0x30, PT ;  /* 0x000000304a00780c */ /* 0x000fca0003f84270 */
[----:B------:R-:W5:Y:S01]  /*f280*/  MUFU.TANH R49, R49 ;  /* 0x0000003100317308 */ /* 0x000f620000002400 */
[----:B0-----:R-:W-:-:S07]  /*f290*/  FSEL R25, R25, -INF , P5 ;  /* 0xff80000019197808 */ /* 0x001fce0002800000 */
[----:B------:R-:W0:Y:S01]  /*f2a0*/  MUFU.TANH R52, R52 ;  /* 0x0000003400347308 */ /* 0x000e220000002400 */
[----:B--2---:R-:W-:Y:S02]  /*f2b0*/  FSEL R28, R28, -INF , P1 ;  /* 0xff8000001c1c7808 */ /* 0x004fe40000800000 */
[----:B------:R-:W-:-:S05]  /*f2c0*/  FSEL R29, R29, -INF , P2 ;  /* 0xff8000001d1d7808 */ /* 0x000fca0001000000 */
[----:B------:R-:W2:Y:S01]  /*f2d0*/  MUFU.TANH R64, R64 ;  /* 0x0000004000407308 */ /* 0x000ea20000002400 */
[----:B------:R-:W-:Y:S02]  /*f2e0*/  FSEL R32, R32, -INF , P3 ;  /* 0xff80000020207808 */ /* 0x000fe40001800000 */
[C---:B------:R-:W-:Y:S02]  /*f2f0*/  ISETP.GT.AND P5, PT, R74.reuse, 0x20, PT ;  /* 0x000000204a00780c */ /* 0x040fe40003fa4270 */
[----:B------:R-:W-:-:S03]  /*f300*/  ISETP.GT.AND P1, PT, R74, 0x21, PT ;  /* 0x000000214a00780c */ /* 0x000fc60003f24270 */
[----:B------:R-:W2:Y:S01]  /*f310*/  MUFU.TANH R56, R56 ;  /* 0x0000003800387308 */ /* 0x000ea20000002400 */
[C---:B------:R-:W-:Y:S02]  /*f320*/  ISETP.GT.AND P2, PT, R74.reuse, 0x28, PT ;  /* 0x000000284a00780c */ /* 0x040fe40003f44270 */
[----:B------:R-:W-:-:S05]  /*f330*/  ISETP.GT.AND P3, PT, R74, 0x29, PT ;  /* 0x000000294a00780c */ /* 0x000fca0003f64270 */
[----:B------:R-:W2:Y:S01]  /*f340*/  MUFU.TANH R57, R57 ;  /* 0x0000003900397308 */ /* 0x000ea20000002400 */
[----:B------:R-:W-:Y:S02]  /*f350*/  FSEL R44, R44, -INF , P4 ;  /* 0xff8000002c2c7808 */ /* 0x000fe40002000000 */
[----:B------:R-:W-:-:S05]  /*f360*/  ISETP.GT.AND P4, PT, R74, 0x41, PT ;  /* 0x000000414a00780c */ /* 0x000fca0003f84270 */
[----:B------:R-:W2:Y:S01]  /*f370*/  MUFU.TANH R60, R60 ;  /* 0x0000003c003c7308 */ /* 0x000ea20000002400 */
[----:B------:R-:W-:-:S07]  /*f380*/  FSEL R36, R36, -INF , P5 ;  /* 0xff80000024247808 */ /* 0x000fce0002800000 */
[----:B------:R-:W2:Y:S01]  /*f390*/  MUFU.TANH R61, R61 ;  /* 0x0000003d003d7308 */ /* 0x000ea20000002400 */
[----:B-1----:R-:W-:Y:S02]  /*f3a0*/  FSEL R37, R37, -INF , P1 ;  /* 0xff80000025257808 */ /* 0x002fe40000800000 */
[----:B------:R-:W-:-:S05]  /*f3b0*/  FSEL R40, R40, -INF , P2 ;  /* 0xff80000028287808 */ /* 0x000fca0001000000 */
[----:B------:R-:W1:Y:S01]  /*f3c0*/  MUFU.TANH R72, R72 ;  /* 0x0000004800487308 */ /* 0x000e620000002400 */
[----:B------:R-:W-:Y:S02]  /*f3d0*/  FSEL R41, R41, -INF , P3 ;  /* 0xff80000029297808 */ /* 0x000fe40001800000 */
[C---:B------:R-:W-:Y:S02]  /*f3e0*/  ISETP.GT.AND P5, PT, R74.reuse, 0x31, PT ;  /* 0x000000314a00780c */ /* 0x040fe40003fa4270 */
[----:B------:R-:W-:-:S03]  /*f3f0*/  ISETP.GT.AND P1, PT, R74, 0x38, PT ;  /* 0x000000384a00780c */ /* 0x000fc60003f24270 */
[----:B------:R-:W1:Y:S01]  /*f400*/  MUFU.TANH R65, R65 ;  /* 0x0000004100417308 */ /* 0x000e620000002400 */
[C---:B------:R-:W-:Y:S02]  /*f410*/  ISETP.GT.AND P2, PT, R74.reuse, 0x39, PT ;  /* 0x000000394a00780c */ /* 0x040fe40003f44270 */
[----:B------:R-:W-:-:S05]  /*f420*/  ISETP.GT.AND P3, PT, R74, 0x40, PT ;  /* 0x000000404a00780c */ /* 0x000fca0003f64270 */
[----:B------:R-:W1:Y:S01]  /*f430*/  MUFU.TANH R68, R68 ;  /* 0x0000004400447308 */ /* 0x000e620000002400 */
[----:B---3--:R-:W-:Y:S02]  /*f440*/  FSEL R53, R53, -INF , P4 ;  /* 0xff80000035357808 */ /* 0x008fe40002000000 */
[----:B------:R-:W-:-:S05]  /*f450*/  ISETP.GT.AND P4, PT, R74, 0x58, PT ;  /* 0x000000584a00780c */ /* 0x000fca0003f84270 */
[----:B------:R-:W3:Y:S01]  /*f460*/  MUFU.TANH R69, R69 ;  /* 0x0000004500457308 */ /* 0x000ee20000002400 */
[----:B----4-:R-:W-:-:S07]  /*f470*/  FSEL R45, R45, -INF , P5 ;  /* 0xff8000002d2d7808 */ /* 0x010fce0002800000 */
[----:B------:R-:W4:Y:S01]  /*f480*/  MUFU.TANH R71, R71 ;  /* 0x0000004700477308 */ /* 0x000f220000002400 */
[----:B------:R-:W-:Y:S02]  /*f490*/  FSEL R48, R48, -INF , P1 ;  /* 0xff80000030307808 */ /* 0x000fe40000800000 */
[----:B-----5:R-:W-:-:S05]  /*f4a0*/  FSEL R49, R49, -INF , P2 ;  /* 0xff80000031317808 */ /* 0x020fca0001000000 */
[----:B------:R-:W5:Y:S01]  /*f4b0*/  MUFU.TANH R11, R11 ;  /* 0x0000000b000b7308 */ /* 0x000f620000002400 */
[----:B0-----:R-:W-:Y:S02]  /*f4c0*/  FSEL R52, R52, -INF , P3 ;  /* 0xff80000034347808 */ /* 0x001fe40001800000 */
[C---:B------:R-:W-:Y:S02]  /*f4d0*/  ISETP.GT.AND P5, PT, R74.reuse, 0x48, PT ;  /* 0x000000484a00780c */ /* 0x040fe40003fa4270 */
[C---:B------:R-:W-:Y:S02]  /*f4e0*/  ISETP.GT.AND P1, PT, R74.reuse, 0x49, PT ;  /* 0x000000494a00780c */ /* 0x040fe40003f24270 */
[C---:B------:R-:W-:Y:S02]  /*f4f0*/  ISETP.GT.AND P2, PT, R74.reuse, 0x50, PT ;  /* 0x000000504a00780c */ /* 0x040fe40003f44270 */
[----:B------:R-:W-:Y:S01]  /*f500*/  ISETP.GT.AND P3, PT, R74, 0x51, PT ;  /* 0x000000514a00780c */ /* 0x000fe20003f64270 */
[----:B------:R-:W-:Y:S01]  /*f510*/  IMAD.IADD R77, R80, 0x1, R77 ;  /* 0x00000001504d7824 */ /* 0x000fe200078e024d */
[----:B--2---:R-:W-:-:S02]  /*f520*/  FSEL R64, R64, -INF , P4 ;  /* 0xff80000040407808 */ /* 0x004fc40002000000 */
[----:B------:R-:W-:Y:S02]  /*f530*/  ISETP.GT.AND P4, PT, R74, 0x69, PT ;  /* 0x000000694a00780c */ /* 0x000fe40003f84270 */
[----:B------:R-:W-:Y:S02]  /*f540*/  FSEL R56, R56, -INF , P5 ;  /* 0xff80000038387808 */ /* 0x000fe40002800000 */
[----:B------:R-:W-:Y:S02]  /*f550*/  FSEL R57, R57, -INF , P1 ;  /* 0xff80000039397808 */ /* 0x000fe40000800000 */
[----:B------:R-:W-:Y:S02]  /*f560*/  FSEL R60, R60, -INF , P2 ;  /* 0xff8000003c3c7808 */ /* 0x000fe40001000000 */
[----:B------:R-:W-:Y:S02]  /*f570*/  FSEL R61, R61, -INF , P3 ;  /* 0xff8000003d3d7808 */ /* 0x000fe40001800000 */
[----:B------:R-:W-:-:S02]  /*f580*/  ISETP.GT.AND P5, PT, R74, 0x59, PT ;  /* 0x000000594a00780c */ /* 0x000fc40003fa4270 */
[C---:B------:R-:W-:Y:S02]  /*f590*/  ISETP.GT.AND P1, PT, R74.reuse, 0x60, PT ;  /* 0x000000604a00780c */ /* 0x040fe40003f24270 */
[C---:B------:R-:W-:Y:S02]  /*f5a0*/  ISETP.GT.AND P2, PT, R74.reuse, 0x61, PT ;  /* 0x000000614a00780c */ /* 0x040fe40003f44270 */
[----:B------:R-:W-:Y:S02]  /*f5b0*/  ISETP.GT.AND P3, PT, R74, 0x68, PT ;  /* 0x000000684a00780c */ /* 0x000fe40003f64270 */
[----:B-1----:R-:W-:Y:S02]  /*f5c0*/  FSEL R72, R72, -INF , P4 ;  /* 0xff80000048487808 */ /* 0x002fe40002000000 */
[----:B------:R-:W-:Y:S02]  /*f5d0*/  ISETP.GT.AND P4, PT, R77, RZ, PT ;  /* 0x000000ff4d00720c */ /* 0x000fe40003f84270 */
[----:B------:R-:W-:-:S02]  /*f5e0*/  FSEL R65, R65, -INF , P5 ;  /* 0xff80000041417808 */ /* 0x000fc40002800000 */
[----:B------:R-:W-:Y:S02]  /*f5f0*/  FSEL R68, R68, -INF , P1 ;  /* 0xff80000044447808 */ /* 0x000fe40000800000 */
[----:B---3--:R-:W-:Y:S02]  /*f600*/  FSEL R69, R69, -INF , P2 ;  /* 0xff80000045457808 */ /* 0x008fe40001000000 */
[----:B----4-:R-:W-:Y:S02]  /*f610*/  FSEL R71, R71, -INF , P3 ;  /* 0xff80000047477808 */ /* 0x010fe40001800000 */
[C---:B------:R-:W-:Y:S02]  /*f620*/  ISETP.GT.AND P5, PT, R74.reuse, 0x70, PT ;  /* 0x000000704a00780c */ /* 0x040fe40003fa4270 */
[C---:B------:R-:W-:Y:S02]  /*f630*/  ISETP.GT.AND P1, PT, R74.reuse, 0x71, PT ;  /* 0x000000714a00780c */ /* 0x040fe40003f24270 */
[----:B------:R-:W-:-:S02]  /*f640*/  ISETP.GT.AND P2, PT, R74, 0x78, PT ;  /* 0x000000784a00780c */ /* 0x000fc40003f44270 */
[----:B------:R-:W-:Y:S02]  /*f650*/  ISETP.GT.AND P3, PT, R74, 0x79, PT ;  /* 0x000000794a00780c */ /* 0x000fe40003f64270 */
[----:B-----5:R-:W-:Y:S02]  /*f660*/  FSEL R74, R11, -INF , P4 ;  /* 0xff8000000b4a7808 */ /* 0x020fe40002000000 */
        /* <DEDUP_REMOVED lines=26> */
[----:B------:R-:W0:Y:S03]  /*f810*/  MUFU.TANH R73, R73 ;  /* 0x0000004900497308 */ /* 0x000e260000002400 */
[----:B------:R-:W-:Y:S01]  /*f820*/  FMNMX.FTZ R11, R68, R11, !PT ;  /* 0x0000000b440b7209 */ /* 0x000fe20007810000 */
[----:B------:R-:W-:-:S03]  /*f830*/  FMUL.FTZ R80, R2, R75 ;  /* 0x0000004b02507220 */ /* 0x000fc60000410000 */
[----:B------:R-:W-:Y:S01]  /*f840*/  FMNMX.FTZ R11, R69, R11, !PT ;  /* 0x0000000b450b7209 */ /* 0x000fe20007810000 */
[----:B------:R-:W1:Y:S03]  /*f850*/  MUFU.TANH R76, R76 ;  /* 0x0000004c004c7308 */ /* 0x000e660000002400 */
[----:B------:R-:W-:-:S05]  /*f860*/  FMNMX.FTZ R11, R71, R11, !PT ;  /* 0x0000000b470b7209 */ /* 0x000fca0007810000 */
[----:B------:R-:W2:Y:S01]  /*f870*/  MUFU.TANH R75, R85 ;  /* 0x00000055004b7308 */ /* 0x000ea20000002400 */
[----:B------:R-:W-:Y:S02]  /*f880*/  FSEL R6, R6, -INF , P5 ;  /* 0xff80000006067808 */ /* 0x000fe40002800000 */
[----:B------:R-:W-:Y:S02]  /*f890*/  FMNMX.FTZ R11, R72, R11, !PT ;  /* 0x0000000b480b7209 */ /* 0x000fe40007810000 */
[----:B0-----:R-:W-:Y:S02]  /*f8a0*/  FSEL R73, R73, -INF , P1 ;  /* 0xff80000049497808 */ /* 0x001fe40000800000 */
[----:B------:R-:W-:Y:S01]  /*f8b0*/  FMNMX.FTZ R11, R6, R11, !PT ;  /* 0x0000000b060b7209 */ /* 0x000fe20007810000 */
[----:B------:R-:W0:Y:S01]  /*f8c0*/  MUFU.TANH R20, R20 ;  /* 0x0000001400147308 */ /* 0x000e220000002400 */
[----:B-1----:R-:W-:Y:S02]  /*f8d0*/  FSEL R76, R76, -INF , P2 ;  /* 0xff8000004c4c7808 */ /* 0x002fe40001000000 */
[----:B------:R-:W-:-:S04]  /*f8e0*/  FMNMX.FTZ R11, R73, R11, !PT ;  /* 0x0000000b490b7209 */ /* 0x000fc80007810000 */
[----:B------:R-:W-:Y:S02]  /*f8f0*/  FMNMX.FTZ R11, R76, R11, !PT ;  /* 0x0000000b4c0b7209 */ /* 0x000fe40007810000 */
[----:B--2---:R-:W-:Y:S02]  /*f900*/  FSEL R75, R75, -INF , P3 ;  /* 0xff8000004b4b7808 */ /* 0x004fe40001800000 */
[----:B------:R-:W-:Y:S02]  /*f910*/  ISETP.GT.AND P5, PT, R77, 0x1, PT ;  /* 0x000000014d00780c */ /* 0x000fe40003fa4270 */
[----:B------:R-:W-:Y:S02]  /*f920*/  FMNMX.FTZ R11, R75, R11, !PT ;  /* 0x0000000b4b0b7209 */ /* 0x000fe40007810000 */
[----:B0-----:R-:W-:-:S03]  /*f930*/  FSEL R81, R20, -INF , P5 ;  /* 0xff80000014517808 */ /* 0x001fc60002800000 */
[----:B------:R-:W0:Y:S01]  /*f940*/  SHFL.BFLY PT, R20, R11, 0x2, 0x1f ;  /* 0x0c401f000b147f89 */ /* 0x000e2200000e0000 */
[----:B------:R-:W1:Y:S08]  /*f950*/  MUFU.TANH R26, R26 ;  /* 0x0000001a001a7308 */ /* 0x000e700000002400 */
[----:B------:R-:W2:Y:S01]  /*f960*/  MUFU.TANH R27, R27 ;  /* 0x0000001b001b7308 */ /* 0x000ea20000002400 */
[----:B0-----:R-:W-:-:S05]  /*f970*/  FMNMX.FTZ R11, R11, R20, !PT ;  /* 0x000000140b0b7209 */ /* 0x001fca0007810000 */
[----:B------:R-:W0:Y:S02]  /*f980*/  SHFL.BFLY PT, R20, R11, 0x1, 0x1f ;  /* 0x0c201f000b147f89 */ /* 0x000e2400000e0000 */
[----:B------:R-:W3:Y:S08]  /*f990*/  MUFU.TANH R30, R30 ;  /* 0x0000001e001e7308 */ /* 0x000ef00000002400 */
[----:B------:R-:W4:Y:S08]  /*f9a0*/  MUFU.TANH R31, R31 ;  /* 0x0000001f001f7308 */ /* 0x000f300000002400 */
[----:B------:R-:W5:Y:S08]  /*f9b0*/  MUFU.TANH R34, R34 ;  /* 0x0000002200227308 */ /* 0x000f700000002400 */
[----:B------:R-:W5:Y:S08]  /*f9c0*/  MUFU.TANH R35, R35 ;  /* 0x0000002300237308 */ /* 0x000f700000002400 */
[----:B------:R-:W5:Y:S08]  /*f9d0*/  MUFU.TANH R38, R38 ;  /* 0x0000002600267308 */ /* 0x000f700000002400 */
[----:B------:R-:W5:Y:S08]  /*f9e0*/  MUFU.TANH R39, R39 ;  /* 0x0000002700277308 */ /* 0x000f700000002400 */
[----:B------:R-:W5:Y:S01]  /*f9f0*/  MUFU.TANH R42, R42 ;  /* 0x0000002a002a7308 */ /* 0x000f620000002400 */
[----:B------:R-:W-:-:S02]  /*fa00*/  ISETP.GT.AND P1, PT, R77, 0x8, PT ;  /* 0x000000084d00780c */ /* 0x000fc40003f24270 */
[C---:B------:R-:W-:Y:S02]  /*fa10*/  ISETP.GT.AND P2, PT, R77.reuse, 0x9, PT ;  /* 0x000000094d00780c */ /* 0x040fe40003f44270 */
[----:B------:R-:W-:-:S03]  /*fa20*/  ISETP.GT.AND P3, PT, R77, 0x10, PT ;  /* 0x000000104d00780c */ /* 0x000fc60003f64270 */
[----:B------:R-:W5:Y:S01]  /*fa30*/  MUFU.TANH R43, R43 ;  /* 0x0000002b002b7308 */ /* 0x000f620000002400 */
[----:B------:R-:W-:Y:S02]  /*fa40*/  ISETP.GT.AND P4, PT, R77, 0x11, PT ;  /* 0x000000114d00780c */ /* 0x000fe40003f84270 */
[----:B0-----:R-:W-:-:S05]  /*fa50*/  FMNMX.FTZ R11, R11, R20, !PT ;  /* 0x000000140b0b7209 */ /* 0x001fca0007810000 */
[----:B------:R-:W0:Y:S01]  /*fa60*/  MUFU.TANH R46, R46 ;  /* 0x0000002e002e7308 */ /* 0x000e220000002400 */
[----:B-1----:R-:W-:-:S07]  /*fa70*/  FSEL R26, R26, -INF , P1 ;  /* 0xff8000001a1a7808 */ /* 0x002fce0000800000 */
[----:B------:R-:W1:Y:S01]  /*fa80*/  MUFU.TANH R47, R47 ;  /* 0x0000002f002f7308 */ /* 0x000e620000002400 */
[----:B--2---:R-:W-:-:S07]  /*fa90*/  FSEL R27, R27, -INF , P2 ;  /* 0xff8000001b1b7808 */ /* 0x004fce0001000000 */
[----:B------:R-:W2:Y:S01]  /*faa0*/  MUFU.TANH R50, R50 ;  /* 0x0000003200327308 */ /* 0x000ea20000002400 */
[----:B---3--:R-:W-:-:S07]  /*fab0*/  FSEL R30, R30, -INF , P3 ;  /* 0xff8000001e1e7808 */ /* 0x008fce0001800000 */
[----:B------:R-:W3:Y:S01]  /*fac0*/  MUFU.TANH R51, R51 ;  /* 0x0000003300337308 */ /* 0x000ee20000002400 */
[----:B----4-:R-:W-:Y:S02]  /*fad0*/  FSEL R31, R31, -INF , P4 ;  /* 0xff8000001f1f7808 */ /* 0x010fe40002000000 */
[C---:B------:R-:W-:Y:S02]  /*fae0*/  ISETP.GT.AND P5, PT, R77.reuse, 0x18, PT ;  /* 0x000000184d00780c */ /* 0x040fe40003fa4270 */
[----:B------:R-:W-:-:S03]  /*faf0*/  ISETP.GT.AND P1, PT, R77, 0x19, PT ;  /* 0x000000194d00780c */ /* 0x000fc60003f24270 */
[----:B------:R-:W4:Y:S01]  /*fb00*/  MUFU.TANH R54, R54 ;  /* 0x0000003600367308 */ /* 0x000f220000002400 */
[C---:B------:R-:W-:Y:S02]  /*fb10*/  ISETP.GT.AND P2, PT, R77.reuse, 0x20, PT ;  /* 0x000000204d00780c */ /* 0x040fe40003f44270 */
[C---:B------:R-:W-:Y:S02]  /*fb20*/  ISETP.GT.AND P3, PT, R77.reuse, 0x21, PT ;  /* 0x000000214d00780c */ /* 0x040fe40003f64270 */
[----:B------:R-:W-:-:S03]  /*fb30*/  ISETP.GT.AND P4, PT, R77, 0x28, PT ;  /* 0x000000284d00780c */ /* 0x000fc60003f84270 */
[----:B------:R-:W4:Y:S01]  /*fb40*/  MUFU.TANH R55, R55 ;  /* 0x0000003700377308 */ /* 0x000f220000002400 */
[----:B------:R-:W-:-:S07]  /*fb50*/  FSETP.NEU.FTZ.AND P6, PT, R11, -INF , PT ;  /* 0xff8000000b00780b */ /* 0x000fce0003fdd000 */
[----:B------:R-:W4:Y:S01]  /*fb60*/  MUFU.TANH R58, R58 ;  /* 0x0000003a003a7308 */ /* 0x000f220000002400 */
[----:B-----5:R-:W-:-:S07]  /*fb70*/  FSEL R34, R34, -INF , P5 ;  /* 0xff80000022227808 */ /* 0x020fce0002800000 */
[----:B------:R-:W5:Y:S01]  /*fb80*/  MUFU.TANH R59, R59 ;  /* 0x0000003b003b7308 */ /* 0x000f620000002400 */
[----:B------:R-:W-:-:S07]  /*fb90*/  FSEL R35, R35, -INF , P1 ;  /* 0xff80000023237808 */ /* 0x000fce0000800000 */
[----:B------:R-:W5:Y:S01]  /*fba0*/  MUFU.TANH R62, R62 ;  /* 0x0000003e003e7308 */ /* 0x000f620000002400 */
[----:B------:R-:W-:Y:S02]  /*fbb0*/  FSEL R38, R38, -INF , P2 ;  /* 0xff80000026267808 */ /* 0x000fe40001000000 */
[----:B------:R-:W-:Y:S02]  /*fbc0*/  FSEL R39, R39, -INF , P3 ;  /* 0xff80000027277808 */ /* 0x000fe40001800000 */
[----:B------:R-:W-:-:S03]  /*fbd0*/  FSEL R42, R42, -INF , P4 ;  /* 0xff8000002a2a7808 */ /* 0x000fc60002000000 */
[----:B------:R-:W5:Y:S01]  /*fbe0*/  MUFU.TANH R63, R63 ;  /* 0x0000003f003f7308 */ /* 0x000f620000002400 */
[----:B------:R-:W-:Y:S02]  /*fbf0*/  FSEL R20, R11, RZ, P6 ;  /* 0x000000ff0b147208 */ /* 0x000fe40003000000 */
[C---:B------:R-:W-:Y:S02]  /*fc00*/  ISETP.GT.AND P5, PT, R77.reuse, 0x29, PT ;  /* 0x000000294d00780c */ /* 0x040fe40003fa4270 */
[----:B------:R-:W-:-:S03]  /*fc10*/  ISETP.GT.AND P1, PT, R77, 0x30, PT ;  /* 0x000000304d00780c */ /* 0x000fc60003f24270 */
[----:B------:R-:W5:Y:S01]  /*fc20*/  MUFU.TANH R66, R66 ;  /* 0x0000004200427308 */ /* 0x000f620000002400 */
[C---:B------:R-:W-:Y:S02]  /*fc30*/  ISETP.GT.AND P2, PT, R77.reuse, 0x31, PT ;  /* 0x000000314d00780c */ /* 0x040fe40003f44270 */
[C---:B------:R-:W-:Y:S02]  /*fc40*/  ISETP.GT.AND P3, PT, R77.reuse, 0x38, PT ;  /* 0x000000384d00780c */ /* 0x040fe40003f64270 */
[----:B------:R-:W-:-:S03]  /*fc50*/  ISETP.GT.AND P4, PT, R77, 0x39, PT ;  /* 0x000000394d00780c */ /* 0x000fc60003f84270 */
[----:B------:R-:W5:Y:S01]  /*fc60*/  MUFU.TANH R67, R67 ;  /* 0x0000004300437308 */ /* 0x000f620000002400 */
[----:B------:R-:W-:-:S07]  /*fc70*/  FSEL R43, R43, -INF , P5 ;  /* 0xff8000002b2b7808 */ /* 0x000fce0002800000 */
[----:B------:R-:W5:Y:S01]  /*fc80*/  MUFU.TANH R70, R70 ;  /* 0x0000004600467308 */ /* 0x000f620000002400 */
[----:B0-----:R-:W-:-:S07]  /*fc90*/  FSEL R46, R46, -INF , P1 ;  /* 0xff8000002e2e7808 */ /* 0x001fce0000800000 */
[----:B------:R-:W0:Y:S01]  /*fca0*/  MUFU.TANH R80, R80 ;  /* 0x0000005000507308 */ /* 0x000e220000002400 */
[----:B-1----:R-:W-:Y:S01]  /*fcb0*/  FSEL R47, R47, -INF , P2 ;  /* 0xff8000002f2f7808 */ /* 0x002fe20001000000 */
[----:B------:R-:W-:-:S01]  /*fcc0*/  FADD.FTZ R13, -R20, R13 ;  /* 0x0000000d140d7221 */ /* 0x000fc20000010100 */
[----:B--2---:R-:W-:Y:S01]  /*fcd0*/  FSEL R50, R50, -INF , P3 ;  /* 0xff80000032327808 */ /* 0x004fe20001800000 */
[----:B------:R-:W-:Y:S01]  /*fce0*/  IMAD.U32 R20, RZ, RZ, UR39 ;  /* 0x00000027ff147e24 */ /* 0x000fe2000f8e00ff */
[----:B---3--:R-:W-:Y:S02]  /*fcf0*/  FSEL R51, R51, -INF , P4 ;  /* 0xff80000033337808 */ /* 0x008fe40002000000 */
[C---:B------:R-:W-:Y:S02]  /*fd00*/  ISETP.GT.AND P5, PT, R77.reuse, 0x40, PT ;  /* 0x000000404d00780c */ /* 0x040fe40003fa4270 */
[C---:B------:R-:W-:Y:S02]  /*fd10*/  ISETP.GT.AND P1, PT, R77.reuse, 0x41, PT ;  /* 0x000000414d00780c */ /* 0x040fe40003f24270 */
[----:B------:R-:W-:-:S02]  /*fd20*/  ISETP.GT.AND P2, PT, R77, 0x48, PT ;  /* 0x000000484d00780c */ /* 0x000fc40003f44270 */
[C---:B------:R-:W-:Y:S02]  /*fd30*/  ISETP.GT.AND P3, PT, R77.reuse, 0x49, PT ;  /* 0x000000494d00780c */ /* 0x040fe40003f64270 */
[----:B------:R-:W-:Y:S01]  /*fd40*/  ISETP.GT.AND P4, PT, R77, 0x50, PT ;  /* 0x000000504d00780c */ /* 0x000fe20003f84270 */
[----:B------:R-:W-:Y:S01]  /*fd50*/  FFMA.FTZ R85, R11, R20, -8 ;  /* 0xc10000000b557423 */ /* 0x000fe20000010014 */
[----:B----4-:R-:W-:Y:S02]  /*fd60*/  FSEL R54, R54, -INF , P5 ;  /* 0xff80000036367808 */ /* 0x010fe40002800000 */
[----:B------:R-:W-:Y:S02]  /*fd70*/  FSEL R55, R55, -INF , P1 ;  /* 0xff80000037377808 */ /* 0x000fe40000800000 */
[----:B------:R-:W-:Y:S02]  /*fd80*/  FSEL R58, R58, -INF , P2 ;  /* 0xff8000003a3a7808 */ /* 0x000fe40001000000 */
[----:B-----5:R-:W-:-:S02]  /*fd90*/  FSEL R59, R59, -INF , P3 ;  /* 0xff8000003b3b7808 */ /* 0x020fc40001800000 */
[----:B------:R-:W-:Y:S02]  /*fda0*/  FSEL R62, R62, -INF , P4 ;  /* 0xff8000003e3e7808 */ /* 0x000fe40002000000 */
[C---:B------:R-:W-:Y:S02]  /*fdb0*/  ISETP.GT.AND P5, PT, R77.reuse, 0x51, PT ;  /* 0x000000514d00780c */ /* 0x040fe40003fa4270 */
[C---:B------:R-:W-:Y:S02]  /*fdc0*/  ISETP.GT.AND P1, PT, R77.reuse, 0x58, PT ;  /* 0x000000584d00780c */ /* 0x040fe40003f24270 */
[C---:B------:R-:W-:Y:S02]  /*fdd0*/  ISETP.GT.AND P2, PT, R77.reuse, 0x59, PT ;  /* 0x000000594d00780c */ /* 0x040fe40003f44270 */
[C---:B------:R-:W-:Y:S02]  /*fde0*/  ISETP.GT.AND P3, PT, R77.reuse, 0x60, PT ;  /* 0x000000604d00780c */ /* 0x040fe40003f64270 */
[----:B------:R-:W-:Y:S01]  /*fdf0*/  ISETP.GT.AND P4, PT, R77, 0x61, PT ;  /* 0x000000614d00780c */ /* 0x000fe20003f84270 */
[----:B------:R-:W-:Y:S01]  /*fe00*/  FMUL.FTZ R78, R2, R78 ;  /* 0x0000004e024e7220 */ /* 0x000fe20000410000 */
[----:B------:R-:W-:-:S02]  /*fe10*/  FSEL R63, R63, -INF , P5 ;  /* 0xff8000003f3f7808 */ /* 0x000fc40002800000 */
[----:B------:R-:W-:Y:S02]  /*fe20*/  FSEL R66, R66, -INF , P1 ;  /* 0xff80000042427808 */ /* 0x000fe40000800000 */
[----:B------:R-:W-:Y:S02]  /*fe30*/  FSEL R67, R67, -INF , P2 ;  /* 0xff80000043437808 */ /* 0x000fe40001000000 */
[----:B------:R-:W-:Y:S02]  /*fe40*/  FSEL R70, R70, -INF , P3 ;  /* 0xff80000046467808 */ /* 0x000fe40001800000 */
[----:B0-----:R-:W-:Y:S02]  /*fe50*/  FSEL R80, R80, -INF , P4 ;  /* 0xff80000050507808 */ /* 0x001fe40002000000 */
[----:B------:R-:W-:Y:S02]  /*fe60*/  FSEL R85, R85, RZ, P6 ;  /* 0x000000ff55557208 */ /* 0x000fe40003000000 */
[----:B------:R-:W-:-:S02]  /*fe70*/  ISETP.GT.AND P1, PT, R77, 0x69, PT ;  /* 0x000000694d00780c */ /* 0x000fc40003f24270 */
[C---:B------:R-:W-:Y:S02]  /*fe80*/  ISETP.GT.AND P2, PT, R77.reuse, 0x70, PT ;  /* 0x000000704d00780c */ /* 0x040fe40003f44270 */
[C---:B------:R-:W-:Y:S02]  /*fe90*/  ISETP.GT.AND P3, PT, R77.reuse, 0x71, PT ;  /* 0x000000714d00780c */ /* 0x040fe40003f64270 */
[C---:B------:R-:W-:Y:S02]  /*fea0*/  ISETP.GT.AND P4, PT, R77.reuse, 0x78, PT ;  /* 0x000000784d00780c */ /* 0x040fe40003f84270 */
[C---:B------:R-:W-:Y:S02]  /*feb0*/  ISETP.GT.AND P5, PT, R77.reuse, 0x79, PT ;  /* 0x000000794d00780c */ /* 0x040fe40003fa4270 */
[----:B------:R-:W-:Y:S02]  /*fec0*/  ISETP.GT.AND P6, PT, R77, 0x68, PT ;  /* 0x000000684d00780c */ /* 0x000fe40003fc4270 */
[----:B------:R0:W1:Y:S02]  /*fed0*/  MUFU.TANH R77, R78 ;  /* 0x0000004e004d7308 */ /* 0x0000640000002400 */
[----:B0-----:R-:W-:-:S04]  /*fee0*/  FMNMX.FTZ R78, R74, R12, !PT ;  /* 0x0000000c4a4e7209 */ /* 0x001fc80007810000 */
        /* <DEDUP_REMOVED lines=21> */
[----:B------:R0:W2:Y:S03]  /*10040*/  MUFU.TANH R78, R79 ;  /* 0x0000004f004e7308 */ /* 0x0000a60000002400 */
[----:B------:R-:W-:Y:S01]  /*10050*/  FMNMX.FTZ R84, R63, R84, !PT ;  /* 0x000000543f547209 */ /* 0x000fe20007810000 */
[----:B0-----:R-:W-:-:S03]  /*10060*/  FMUL.FTZ R79, R2, R82 ;  /* 0x00000052024f7220 */ /* 0x001fc60000410000 */
[----:B------:R-:W-:Y:S01]  /*10070*/  FMNMX.FTZ R84, R66, R84, !PT ;  /* 0x0000005442547209 */ /* 0x000fe20007810000 */
[C---:B------:R-:W-:Y:S01]  /*10080*/  FMUL.FTZ R82, R2.reuse, R83 ;  /* 0x0000005302527220 */ /* 0x040fe20000410000 */
[----:B------:R-:W-:Y:S02]  /*10090*/  FMUL.FTZ R83, R2, R86 ;  /* 0x0000005602537220 */ /* 0x000fe40000410000 */
[----:B------:R-:W-:Y:S01]  /*100a0*/  FMNMX.FTZ R84, R67, R84, !PT ;  /* 0x0000005443547209 */ /* 0x000fe20007810000 */
[----:B------:R-:W0:Y:S03]  /*100b0*/  MUFU.TANH R79, R79 ;  /* 0x0000004f004f7308 */ /* 0x000e260000002400 */
[----:B------:R-:W-:Y:S01]  /*100c0*/  FMNMX.FTZ R84, R70, R84, !PT ;  /* 0x0000005446547209 */ /* 0x000fe20007810000 */
[----:B------:R-:W-:-:S04]  /*100d0*/  FFMA.FTZ R7, R7, R20, -R85 ;  /* 0x0000001407077223 */ /* 0x000fc80000010855 */
[----:B------:R-:W3:Y:S01]  /*100e0*/  MUFU.TANH R82, R82 ;  /* 0x0000005200527308 */ /* 0x000ee20000002400 */
        /* <DEDUP_REMOVED lines=31> */
[----:B------:R-:W4:Y:S01]  /*102e0*/  MUFU.TANH R83, R83 ;  /* 0x0000005300537308 */ /* 0x000f220000002400 */
[----:B------:R-:W-:Y:S01]  /*102f0*/  FMUL.FTZ R87, R2, R87 ;  /* 0x0000005702577220 */ /* 0x000fe20000410000 */
[----:B-1----:R-:W-:-:S02]  /*10300*/  FSEL R77, R77, -INF , P6 ;  /* 0xff8000004d4d7808 */ /* 0x002fc40003000000 */
[----:B------:R-:W-:Y:S02]  /*10310*/  FMNMX.FTZ R85, R80, R84, !PT ;  /* 0x0000005450557209 */ /* 0x000fe40007810000 */
[----:B--2---:R-:W-:Y:S02]  /*10320*/  FSEL R78, R78, -INF , P1 ;  /* 0xff8000004e4e7808 */ /* 0x004fe40000800000 */
[----:B------:R-:W1:Y:S01]  /*10330*/  MUFU.TANH R84, R87 ;  /* 0x0000005700547308 */ /* 0x000e620000002400 */
[----:B------:R-:W-:Y:S02]  /*10340*/  FMNMX.FTZ R85, R77, R85, !PT ;  /* 0x000000554d557209 */ /* 0x000fe40007810000 */
[----:B0-----:R-:W-:Y:S02]  /*10350*/  FSEL R79, R79, -INF , P2 ;  /* 0xff8000004f4f7808 */ /* 0x001fe40001000000 */
[----:B------:R-:W-:Y:S02]  /*10360*/  FMNMX.FTZ R85, R78, R85, !PT ;  /* 0x000000554e557209 */ /* 0x000fe40007810000 */
[----:B---3--:R-:W-:-:S02]  /*10370*/  FSEL R82, R82, -INF , P3 ;  /* 0xff80000052527808 */ /* 0x008fc40001800000 */
[----:B------:R-:W-:Y:S02]  /*10380*/  FMNMX.FTZ R85, R79, R85, !PT ;  /* 0x000000554f557209 */ /* 0x000fe40007810000 */
[----:B----4-:R-:W-:Y:S02]  /*10390*/  FSEL R83, R83, -INF , P4 ;  /* 0xff80000053537808 */ /* 0x010fe40002000000 */
[----:B------:R-:W-:Y:S02]  /*103a0*/  FMNMX.FTZ R85, R82, R85, !PT ;  /* 0x0000005552557209 */ /* 0x000fe40007810000 */
[----:B-1----:R-:W-:Y:S02]  /*103b0*/  FSEL R84, R84, -INF , P5 ;  /* 0xff80000054547808 */ /* 0x002fe40002800000 */
[----:B------:R-:W-:-:S04]  /*103c0*/  FMNMX.FTZ R85, R83, R85, !PT ;  /* 0x0000005553557209 */ /* 0x000fc80007810000 */
[----:B------:R-:W-:-:S05]  /*103d0*/  FMNMX.FTZ R85, R84, R85, !PT ;  /* 0x0000005554557209 */ /* 0x000fca0007810000 */
[----:B------:R-:W0:Y:S01]  /*103e0*/  SHFL.BFLY PT, R86, R85, 0x2, 0x1f ;  /* 0x0c401f0055567f89 */ /* 0x000e2200000e0000 */
[----:B------:R1:W-:Y:S01]  /*103f0*/  MUFU.EX2 R87, R10 ;  /* 0x0000000a00577308 */ /* 0x0003e20000000800 */
[----:B0-----:R-:W-:-:S05]  /*10400*/  FMNMX.FTZ R86, R85, R86, !PT ;  /* 0x0000005655567209 */ /* 0x001fca0007810000 */
[----:B-1----:R-:W0:Y:S01]  /*10410*/  SHFL.BFLY PT, R10, R86, 0x1, 0x1f ;  /* 0x0c201f00560a7f89 */ /* 0x002e2200000e0000 */
[----:B------:R-:W-:Y:S01]  /*10420*/  FMUL.FTZ R13, R13, R20 ;  /* 0x000000140d0d7220 */ /* 0x000fe20000410000 */
[----:B0-----:R-:W-:-:S04]  /*10430*/  FMNMX.FTZ R10, R86, R10, !PT ;  /* 0x0000000a560a7209 */ /* 0x001fc80007810000 */
[----:B------:R-:W-:-:S04]  /*10440*/  FSETP.NEU.FTZ.AND P1, PT, R10, -INF , PT ;  /* 0xff8000000a00780b */ /* 0x000fc80003f3d000 */
[----:B------:R-:W-:-:S05]  /*10450*/  FSEL R85, R10, RZ, P1 ;  /* 0x000000ff0a557208 */ /* 0x000fca0000800000 */
[----:B------:R-:W-:Y:S01]  /*10460*/  FADD.FTZ R12, -R85, R12 ;  /* 0x0000000c550c7221 */ /* 0x000fe20000010100 */
[----:B------:R-:W-:-:S05]  /*10470*/  FFMA.FTZ R85, R10, R20, -8 ;  /* 0xc10000000a557423 */ /* 0x000fca0000010014 */
[----:B------:R-:W-:Y:S01]  /*10480*/  FSEL R85, R85, RZ, P1 ;  /* 0x000000ff55557208 */ /* 0x000fe20000800000 */
[----:B------:R-:W-:-:S04]  /*10490*/  FMUL.FTZ R12, R12, R20 ;  /* 0x000000140c0c7220 */ /* 0x000fc80000410000 */
[-CC-:B------:R-:W-:Y:S01]  /*104a0*/  FFMA.FTZ R74, R74, R20.reuse, -R85.reuse ;  /* 0x000000144a4a7223 */ /* 0x180fe20000010855 */
[----:B------:R-:W-:-:S01]  /*104b0*/  FFMA.FTZ R81, R81, R20, -R85 ;  /* 0x0000001451517223 */ /* 0x000fc20000010855 */
[----:B------:R-:W-:Y:S01]  /*104c0*/  MUFU.EX2 R7, R7 ;  /* 0x0000000700077308 */ /* 0x000fe20000000800 */
[----:B------:R-:W-:-:S07]  /*104d0*/  FFMA.FTZ R26, R26, R20, -R85 ;  /* 0x000000141a1a7223 */ /* 0x000fce0000010855 */
[----:B------:R-:W0:Y:S01]  /*104e0*/  MUFU.EX2 R13, R13 ;  /* 0x0000000d000d7308 */ /* 0x000e220000000800 */
[----:B------:R-:W-:-:S07]  /*104f0*/  FFMA.FTZ R27, R27, R20, -R85 ;  /* 0x000000141b1b7223 */ /* 0x000fce0000010855 */
[----:B------:R-:W-:Y:S08]  /*10500*/  MUFU.EX2 R74, R74 ;  /* 0x0000004a004a7308 */ /* 0x000ff00000000800 */
[----:B------:R-:W1:Y:S01]  /*10510*/  MUFU.EX2 R12, R12 ;  /* 0x0000000c000c7308 */ /* 0x000e620000000800 */
[----:B------:R-:W-:-:S07]  /*10520*/  FFMA.FTZ R30, R30, R20, -R85 ;  /* 0x000000141e1e7223 */ /* 0x000fce0000010855 */
[----:B------:R-:W2:Y:S01]  /*10530*/  MUFU.EX2 R81, R81 ;  /* 0x0000005100517308 */ /* 0x000ea20000000800 */
[----:B------:R-:W-:-:S07]  /*10540*/  FFMA.FTZ R31, R31, R20, -R85 ;  /* 0x000000141f1f7223 */ /* 0x000fce0000010855 */
[----:B------:R-:W3:Y:S08]  /*10550*/  MUFU.EX2 R24, R24 ;  /* 0x0000001800187308 */ /* 0x000ef00000000800 */
[----:B------:R-:W4:Y:S01]  /*10560*/  MUFU.EX2 R26, R26 ;  /* 0x0000001a001a7308 */ /* 0x000f220000000800 */
[----:B0-----:R-:W-:-:S01]  /*10570*/  FFMA.FTZ R3, R13, R3, R7 ;  /* 0x000000030d037223 */ /* 0x001fc20000010007 */
[----:B-1----:R-:W-:-:S06]  /*10580*/  FFMA.FTZ R0, R12, R0, R74 ;  /* 0x000000000c007223 */ /* 0x002fcc000001004a */
[----:B------:R-:W0:Y:S01]  /*10590*/  MUFU.EX2 R25, R25 ;  /* 0x0000001900197308 */ /* 0x000e220000000800 */
[----:B------:R-:W-:-:S07]  /*105a0*/  FFMA.FTZ R34, R34, R20, -R85 ;  /* 0x0000001422227223 */ /* 0x000fce0000010855 */
[----:B------:R-:W1:Y:S01]  /*105b0*/  MUFU.EX2 R27, R27 ;  /* 0x0000001b001b7308 */ /* 0x000e620000000800 */
[----:B------:R-:W-:-:S01]  /*105c0*/  FFMA.FTZ R35, R35, R20, -R85 ;  /* 0x0000001423237223 */ /* 0x000fc20000010855 */
[-CC-:B------:R-:W-:Y:S01]  /*105d0*/  FFMA.FTZ R38, R38, R20.reuse, -R85.reuse ;  /* 0x0000001426267223 */ /* 0x180fe20000010855 */
[----:B------:R-:W-:-:S05]  /*105e0*/  FFMA.FTZ R39, R39, R20, -R85 ;  /* 0x0000001427277223 */ /* 0x000fca0000010855 */
[----:B------:R-:W5:Y:S01]  /*105f0*/  MUFU.EX2 R28, R28 ;  /* 0x0000001c001c7308 */ /* 0x000f620000000800 */
[----:B------:R-:W-:-:S01]  /*10600*/  FFMA.FTZ R42, R42, R20, -R85 ;  /* 0x000000142a2a7223 */ /* 0x000fc20000010855 */
[-CC-:B------:R-:W-:Y:S01]  /*10610*/  FFMA.FTZ R43, R43, R20.reuse, -R85.reuse ;  /* 0x000000142b2b7223 */ /* 0x180fe20000010855 */
[----:B------:R-:W-:-:S01]  /*10620*/  FFMA.FTZ R46, R46, R20, -R85 ;  /* 0x000000142e2e7223 */ /* 0x000fc20000010855 */
[----:B------:R-:W-:-:S04]  /*10630*/  FFMA.FTZ R47, R47, R20, -R85 ;  /* 0x000000142f2f7223 */ /* 0x000fc80000010855 */
[----:B------:R-:W5:Y:S01]  /*10640*/  MUFU.EX2 R30, R30 ;  /* 0x0000001e001e7308 */ /* 0x000f620000000800 */
[----:B------:R-:W-:-:S01]  /*10650*/  FFMA.FTZ R50, R50, R20, -R85 ;  /* 0x0000001432327223 */ /* 0x000fc20000010855 */
[-CC-:B------:R-:W-:Y:S01]  /*10660*/  FFMA.FTZ R51, R51, R20.reuse, -R85.reuse ;  /* 0x0000001433337223 */ /* 0x180fe20000010855 */
[----:B------:R-:W-:-:S01]  /*10670*/  FFMA.FTZ R54, R54, R20, -R85 ;  /* 0x0000001436367223 */ /* 0x000fc20000010855 */
[-CC-:B------:R-:W-:Y:S01]  /*10680*/  FFMA.FTZ R55, R55, R20.reuse, -R85.reuse ;  /* 0x0000001437377223 */ /* 0x180fe20000010855 */
[----:B------:R-:W-:-:S01]  /*10690*/  FFMA.FTZ R58, R58, R20, -R85 ;  /* 0x000000143a3a7223 */ /* 0x000fc20000010855 */
[-CC-:B------:R-:W-:Y:S01]  /*106a0*/  FFMA.FTZ R59, R59, R20.reuse, -R85.reuse ;  /* 0x000000143b3b7223 */ /* 0x180fe20000010855 */
[----:B------:R-:W-:-:S01]  /*106b0*/  FFMA.FTZ R62, R62, R20, -R85 ;  /* 0x000000143e3e7223 */ /* 0x000fc20000010855 */
        /* <DEDUP_REMOVED lines=13> */
[----:B------:R-:W-:-:S01]  /*10790*/  FADD.FTZ R3, R87, R3 ;  /* 0x0000000357037221 */ /* 0x000fc20000010000 */
[----:B--2---:R-:W-:-:S03]  /*107a0*/  FADD.FTZ R85, R81, R0 ;  /* 0x0000000051557221 */ /* 0x004fc60000010000 */
[----:B---3--:R-:W-:Y:S01]  /*107b0*/  FADD.FTZ R0, R24, R3 ;  /* 0x0000000318007221 */ /* 0x008fe20000010000 */
[----:B----4-:R-:W-:-:S02]  /*107c0*/  FADD.FTZ R3, R26, R85 ;  /* 0x000000551a037221 */ /* 0x010fc40000010000 */
[----:B------:R-:W2:Y:S01]  /*107d0*/  MUFU.EX2 R32, R32 ;  /* 0x0000002000207308 */ /* 0x000ea20000000800 */
[----:B0-----:R-:W-:-:S01]  /*107e0*/  FADD.FTZ R0, R25, R0 ;  /* 0x0000000019007221 */ /* 0x001fc20000010000 */
[----:B-1----:R-:W-:-:S06]  /*107f0*/  FADD.FTZ R3, R27, R3 ;  /* 0x000000031b037221 */ /* 0x002fcc0000010000 */
[----:B------:R-:W0:Y:S01]  /*10800*/  MUFU.EX2 R34, R34 ;  /* 0x0000002200227308 */ /* 0x000e220000000800 */
[----:B-----5:R-:W-:-:S01]  /*10810*/  FADD.FTZ R0, R28, R0 ;  /* 0x000000001c007221 */ /* 0x020fc20000010000 */
[----:B------:R-:W-:-:S06]  /*10820*/  FADD.FTZ R3, R30, R3 ;  /* 0x000000031e037221 */ /* 0x000fcc0000010000 */
[----:B------:R-:W1:Y:S08]  /*10830*/  MUFU.EX2 R33, R33 ;  /* 0x0000002100217308 */ /* 0x000e700000000800 */
[----:B------:R-:W3:Y:S01]  /*10840*/  MUFU.EX2 R35, R35 ;  /* 0x0000002300237308 */ /* 0x000ee20000000800 */
[----:B------:R-:W-:-:S01]  /*10850*/  FADD.FTZ R0, R29, R0 ;  /* 0x000000001d007221 */ /* 0x000fc20000010000 */
[----:B------:R-:W-:-:S06]  /*10860*/  FADD.FTZ R3, R31, R3 ;  /* 0x000000031f037221 */ /* 0x000fcc0000010000 */
[----:B------:R-:W4:Y:S08]  /*10870*/  MUFU.EX2 R36, R36 ;  /* 0x0000002400247308 */ /* 0x000f300000000800 */
[----:B------:R-:W5:Y:S01]  /*10880*/  MUFU.EX2 R38, R38 ;  /* 0x0000002600267308 */ /* 0x000f620000000800 */
[----:B--2---:R-:W-:-:S01]  /*10890*/  FADD.FTZ R0, R32, R0 ;  /* 0x0000000020007221 */ /* 0x004fc20000010000 */
[----:B0-----:R-:W-:-:S06]  /*108a0*/  FADD.FTZ R3, R34, R3 ;  /* 0x0000000322037221 */ /* 0x001fcc0000010000 */
[----:B------:R-:W0:Y:S08]  /*108b0*/  MUFU.EX2 R37, R37 ;  /* 0x0000002500257308 */ /* 0x000e300000000800 */
[----:B------:R-:W2:Y:S01]  /*108c0*/  MUFU.EX2 R39, R39 ;  /* 0x0000002700277308 */ /* 0x000ea20000000800 */
[----:B-1----:R-:W-:-:S01]  /*108d0*/  FADD.FTZ R0, R33, R0 ;  /* 0x0000000021007221 */ /* 0x002fc20000010000 */
[----:B---3--:R-:W-:-:S06]  /*108e0*/  FADD.FTZ R3, R35, R3 ;  /* 0x0000000323037221 */ /* 0x008fcc0000010000 */
[----:B------:R-:W1:Y:S08]  /*108f0*/  MUFU.EX2 R40, R40 ;  /* 0x0000002800287308 */ /* 0x000e700000000800 */
[----:B------:R-:W3:Y:S01]  /*10900*/  MUFU.EX2 R42, R42 ;  /* 0x0000002a002a7308 */ /* 0x000ee20000000800 */
[----:B----4-:R-:W-:-:S01]  /*10910*/  FADD.FTZ R0, R36, R0 ;  /* 0x0000000024007221 */ /* 0x010fc20000010000 */
[----:B-----5:R-:W-:-:S06]  /*10920*/  FADD.FTZ R3, R38, R3 ;  /* 0x0000000326037221 */ /* 0x020fcc0000010000 */
[----:B------:R-:W4:Y:S08]  /*10930*/  MUFU.EX2 R41, R41 ;  /* 0x0000002900297308 */ /* 0x000f300000000800 */
[----:B------:R-:W5:Y:S01]  /*10940*/  MUFU.EX2 R43, R43 ;  /* 0x0000002b002b7308 */ /* 0x000f620000000800 */
[----:B0-----:R-:W-:-:S01]  /*10950*/  FADD.FTZ R0, R37, R0 ;  /* 0x0000000025007221 */ /* 0x001fc20000010000 */
[----:B--2---:R-:W-:-:S06]  /*10960*/  FADD.FTZ R3, R39, R3 ;  /* 0x0000000327037221 */ /* 0x004fcc0000010000 */
        /* <DEDUP_REMOVED lines=79> */
[----:B-----5:R-:W-:-:S03]  /*10e60*/  FADD.FTZ R3, R82, R3 ;  /* 0x0000000352037221 */ /* 0x020fc60000010000 */
[----:B0-----:R-:W-:Y:S01]  /*10e70*/  FADD.FTZ R0, R76, R0 ;  /* 0x000000004c007221 */ /* 0x001fe20000010000 */
[----:B--2---:R-:W-:-:S03]  /*10e80*/  FADD.FTZ R85, R83, R3 ;  /* 0x0000000353557221 */ /* 0x004fc60000010000 */
[----:B-1----:R-:W-:Y:S01]  /*10e90*/  FADD.FTZ R3, R75, R0 ;  /* 0x000000004b037221 */ /* 0x002fe20000010000 */
[----:B---3--:R-:W-:-:S01]  /*10ea0*/  FADD.FTZ R0, R84, R85 ;  /* 0x0000005554007221 */ /* 0x008fc20000010000 */
[----:B------:R-:W-:Y:S06]  /*10eb0*/  @!P0 BRA `(.L_x_12780) ;  /* 0x0000000000048947 */ /* 0x000fec0003800000 */
[----:B------:R-:W-:Y:S01]  /*10ec0*/  BPT.TRAP 0x1 ;  /* 0x000000040000795c */ /* 0x000fe20000300000 */
.L_x_12780:
[----:B------:R-:W-:Y:S01]  /*10ed0*/  ISETP.GT.AND P1, PT, R15, R155, PT ;  /* 0x0000009b0f00720c */ /* 0x000fe20003f24270 */
[-C--:B------:R-:W-:Y:S01]  /*10ee0*/  FMUL.FTZ R88, R88, R13.reuse ;  /* 0x0000000d58587220 */ /* 0x080fe20000410000 */
[----:B------:R-:W-:Y:S01]  /*10ef0*/  IADD3 R14, R14, 0x19c60, RZ ;  /* 0x00019c600e0e7810 */ /* 0x000fe20007ffe0ff */
        /* <DEDUP_REMOVED lines=98> */
.L_x_12768:
[----:B------:R-:W-:Y:S05]  /*11520*/  BSYNC B0 ;  /* 0x0000000000007941 */ /* 0x000fea0003800000 */
.L_x_12767:
[----:B------:R-:W-:Y:S01]  /*11530*/  ISETP.GE.AND P1, PT, R15, RZ, PT ;  /* 0x000000ff0f00720c */ /* 0x000fe20003f26270 */
[----:B------:R-:W-:-:S12]  /*11540*/  BSSY B0, `(.L_x_12782) ;  /* 0x0000259000007945 */ /* 0x000fd80003800000 */
[----:B------:R-:W-:Y:S05]  /*11550*/  @!P1 BRA `(.L_x_12783) ;  /* 0x00000024005c9947 */ /* 0x000fea0003800000 */
[----:B------:R-:W-:Y:S01]  /*11560*/  IMAD.MOV.U32 R13, RZ, RZ, R10 ;  /* 0x000000ffff0d7224 */ /* 0x000fe200078e000a */
[----:B------:R-:W-:Y:S01]  /*11570*/  MOV R7, R23 ;  /* 0x0000001700077202 */ /* 0x000fe20000000f00 */
[----:B------:R-:W-:Y:S02]  /*11580*/  IMAD.MOV.U32 R14, RZ, RZ, R11 ;  /* 0x000000ffff0e7224 */ /* 0x000fe400078e000b */
[----:B------:R-:W-:-:S07]  /*11590*/  IMAD.MOV.U32 R6, RZ, RZ, R22 ;  /* 0x000000ffff067224 */ /* 0x000fce00078e0016 */
.L_x_12796:
        /* <DEDUP_REMOVED lines=8> */
.L_x_12784:
[----:B------:R-:W-:Y:S01]  /*11620*/  IMAD R10, R22, 0x8, R18 ;  /* 0x00000008160a7824 */ /* 0x000fe200078e0212 */
[----:B------:R-:W-:-:S04]  /*11630*/  SHF.L.U32 R11, R23, 0x1f, RZ ;  /* 0x0000001f170b7819 */ /* 0x000fc800000006ff */
[----:B------:R0:W1:Y:S01]  /*11640*/  SYNCS.PHASECHK.TRANS64.TRYWAIT P1, [R10+URZ+0x19c30], R11 ;  /* 0x019c300b0a0075a7 */ /* 0x000062000802017f */
[----:B------:R-:W-:Y:S05]  /*11650*/  @!P0 BRA `(.L_x_12785) ;  /* 0x0000000000048947 */ /* 0x000fea0003800000 */
[----:B------:R-:W-:Y:S01]  /*11660*/  BPT.TRAP 0x1 ;  /* 0x000000040000795c */ /* 0x000fe20000300000 */
.L_x_12785:
[----:B------:R-:W-:Y:S01]  /*11670*/  BSSY B1, `(.L_x_12786) ;  /* 0x0000006000017945 */ /* 0x000fe20003800000 */
[----:B------:R-:W-:Y:S02]  /*11680*/  IMAD R24, R22, 0x300, R21 ;  /* 0x0000030016187824 */ /* 0x000fe400078e0215 */
[----:B------:R-:W-:Y:S01]  /*11690*/  IMAD.MOV.U32 R25, RZ, RZ, -0x3ffffff0 ;  /* 0xc0000010ff197424 */ /* 0x000fe200078e00ff */
[----:B-1----:R-:W-:Y:S06]  /*116a0*/  @P1 BRA `(.L_x_12787) ;  /* 0x0000000000081947 */ /* 0x002fec0003800000 */
[----:B------:R-:W1:Y:S02]  /*116b0*/  SYNCS.PHASECHK.TRANS64.TRYWAIT P1, [R10+URZ+0x19c30], R11 ;  /* 0x019c300b0a0075a7 */ /* 0x000e64000802017f */
[----:B-1----:R-:W-:Y:S05]  /*116c0*/  @!P1 BRA `(.L_x_12788) ;  /* 0x000000d000309947 */ /* 0x002fea0003800000 */
.L_x_12787:
[----:B------:R-:W-:Y:S05]  /*116d0*/  BSYNC B1 ;  /* 0x0000000000017941 */ /* 0x000fea0003800000 */
.L_x_12786:
[C---:B------:R-:W-:Y:S01]  /*116e0*/  R2UR UR6, R24.reuse ;  /* 0x00000000180672ca */ /* 0x040fe200000e0000 */
[C---:B01----:R-:W-:Y:S01]  /*116f0*/  VIADD R10, R24.reuse, 0x100 ;  /* 0x00000100180a7836 */ /* 0x043fe20000000000 */
[----:B------:R-:W-:Y:S01]  /*11700*/  R2UR UR7, R25 ;  /* 0x00000000190772ca */ /* 0x000fe200000e0000 */
[----:B------:R-:W-:Y:S01]  /*11710*/  VIADD R24, R24, 0x200 ;  /* 0x0000020018187836 */ /* 0x000fe20000000000 */
[----:B------:R-:W-:Y:S01]  /*11720*/  R2UR UR4, R4 ;  /* 0x00000000040472ca */ /* 0x000fe200000e0000 */
[----:B------:R-:W-:Y:S01]  /*11730*/  IMAD.MOV.U32 R11, RZ, RZ, -0x3ffffff0 ;  /* 0xc0000010ff0b7424 */ /* 0x000fe200078e00ff */
[----:B------:R-:W-:Y:S02]  /*11740*/  R2UR UR5, R5 ;  /* 0x00000000050572ca */ /* 0x000fe400000e0000 */
[----:B------:R-:W-:Y:S02]  /*11750*/  MOV R25, 0xc0000010 ;  /* 0xc000001000197802 */ /* 0x000fe40000000f00 */
        /* <DEDUP_REMOVED lines=19> */
.L_x_12789:
[----:B------:R-:W-:Y:S01]  /*11890*/  SHF.L.U32 R7, R7, 0x1f, RZ ;  /* 0x0000001f07077819 */ /* 0x000fe200000006ff */
[----:B------:R-:W-:-:S04]  /*118a0*/  IMAD R12, R6, 0x8, R18 ;  /* 0x00000008060c7824 */ /* 0x000fc800078e0212 */
[----:B------:R0:W1:Y:S01]  /*118b0*/  SYNCS.PHASECHK.TRANS64.TRYWAIT P1, [R12+URZ+0x19c50], R7 ;  /* 0x019c50070c0075a7 */ /* 0x000062000802017f */
[----:B------:R-:W-:Y:S05]  /*118c0*/  @!P0 BRA `(.L_x_12790) ;  /* 0x0000000000048947 */ /* 0x000fea0003800000 */
[----:B------:R-:W-:Y:S01]  /*118d0*/  BPT.TRAP 0x1 ;  /* 0x000000040000795c */ /* 0x000fe20000300000 */
.L_x_12790:
[----:B------:R-:W-:Y:S04]  /*118e0*/  BSSY B1, `(.L_x_12791) ;  /* 0x0000004000017945 */ /* 0x000fe80003800000 */
[----:B-1----:R-:W-:Y:S05]  /*118f0*/  @P1 BRA `(.L_x_12792) ;  /* 0x0000000000081947 */ /* 0x002fea0003800000 */
[----:B------:R-:W1:Y:S02]  /*11900*/  SYNCS.PHASECHK.TRANS64.TRYWAIT P1, [R12+URZ+0x19c50], R7 ;  /* 0x019c50070c0075a7 */ /* 0x000e64000802017f */
[----:B-1----:R-:W-:Y:S05]  /*11910*/  @!P1 BRA `(.L_x_12793) ;  /* 0x000000cc00b09947 */ /* 0x002fea0003800000 */
.L_x_12792:
[----:B------:R-:W-:Y:S05]  /*11920*/  BSYNC B1 ;  /* 0x0000000000017941 */ /* 0x000fea0003800000 */
.L_x_12791:
        /* <DEDUP_REMOVED lines=10> */
[----:B------:R-:W-:Y:S02]  /*119d0*/  R2UR UR7, R7 ;  /* 0x00000000070772ca */ /* 0x000fe400000e0000 */
[----:B------:R-:W-:-:S11]  /*119e0*/  MOV R7, 0x40000040 ;  /* 0x4000004000077802 */ /* 0x000fd60000000f00 */
        /* <DEDUP_REMOVED lines=22> */
.L_x_12794:
[----:B------:R-:W2:Y:S01]  /*11b50*/  LDL R136, [R1+0xc] ;  /* 0x00000c0001887983 */ /* 0x000ea20000100800 */
[C---:B------:R-:W-:Y:S01]  /*11b60*/  FMUL.FTZ R6, R2.reuse, R24 ;  /* 0x0000001802067220 */ /* 0x040fe20000410000 */
[C---:B------:R-:W-:Y:S01]  /*11b70*/  FMUL.FTZ R7, R2.reuse, R25 ;  /* 0x0000001902077220 */ /* 0x040fe20000410000 */
[C---:B------:R-:W-:Y:S01]  /*11b80*/  FMUL.FTZ R24, R2.reuse, R26 ;  /* 0x0000001a02187220 */ /* 0x040fe20000410000 */
[----:B------:R-:W-:Y:S01]  /*11b90*/  FMUL.FTZ R26, R2, R28 ;  /* 0x0000001c021a7220 */ /* 0x000fe20000410000 */
[----:B------:R-:W-:Y:S02]  /*11ba0*/  IMAD R10, R20, 0x8, R18 ;  /* 0x00000008140a7824 */ /* 0x000fe400078e0212 */
[C---:B------:R-:W-:Y:S01]  /*11bb0*/  FMUL.FTZ R25, R2.reuse, R27 ;  /* 0x0000001b02197220 */ /* 0x040fe20000410000 */
[----:B------:R-:W0:Y:S01]  /*11bc0*/  MUFU.TANH R6, R6 ;  /* 0x0000000600067308 */ /* 0x000e220000002400 */
[----:B------:R-:W-:Y:S01]  /*11bd0*/  FMUL.FTZ R27, R2, R29 ;  /* 0x0000001d021b7220 */ /* 0x000fe20000410000 */
[----:B------:R-:W-:-:S02]  /*11be0*/  VIADD R10, R10, 0x19c40 ;  /* 0x00019c400a0a7836 */ /* 0x000fc40000000000 */
        /* <DEDUP_REMOVED lines=199> */
[-C--:B------:R-:W-:Y:S02]  /*12860*/  FMUL.FTZ R14, R14, R20.reuse ;  /* 0x000000140e0e7220 */ /* 0x080fe40000410000 */
[-C--:B------:R-:W-:Y:S01]  /*12870*/  FMUL.FTZ R86, R86, R20.reuse ;  /* 0x0000001456567220 */ /* 0x080fe20000410000 */
        /* <DEDUP_REMOVED lines=32> */
[-C--:B------:R-:W-:Y:S01]  /*12a80*/  FFMA.FTZ R81, R10, R20.reuse, -8 ;  /* 0xc10000000a517423 */ /* 0x080fe20000010014 */
[----:B------:R-:W-:Y:S03]  /*12a90*/  MUFU.EX2 R14, R14 ;  /* 0x0000000e000e7308 */ /* 0x000fe60000000800 */
        /* <DEDUP_REMOVED lines=163> */
.L_x_12795:
[----:B------:R-:W-:Y:S01]  /*134d0*/  ISETP.GT.AND P1, PT, R15, RZ, PT ;  /* 0x000000ff0f00720c */ /* 0x000fe20003f24270 */
[----:B------:R-:W-:Y:S01]  /*134e0*/  VIADD R12, R12, 0x19c60 ;  /* 0x00019c600c0c7836 */ /* 0x000fe20000000000 */
        /* <DEDUP_REMOVED lines=94> */
.L_x_12783:
[----:B------:R-:W-:Y:S05]  /*13ad0*/  BSYNC B0 ;  /* 0x0000000000007941 */ /* 0x000fea0003800000 */
.L_x_12782:
[----:B------:R-:W-:Y:S06]  /*13ae0*/  BAR.ARV 0x8, 0x200 ;  /* 0x0208000000007b1d */ /* 0x000fec0000002000 */
[----:B------:R-:W-:Y:S05]  /*13af0*/  @!P0 BRA `(.L_x_12797) ;  /* 0x0000000000048947 */ /* 0x000fea0003800000 */
[----:B------:R-:W-:Y:S01]  /*13b00*/  BPT.TRAP 0x1 ;  /* 0x000000040000795c */ /* 0x000fe20000300000 */
.L_x_12797:
[----:B------:R-:W-:Y:S01]  /*13b10*/  IMAD R12, R22, 0x8, R18 ;  /* 0x00000008160c7824 */ /* 0x000fe200078e0212 */
[----:B------:R-:W-:-:S04]  /*13b20*/  SHF.L.U32 R5, R23, 0x1f, RZ ;  /* 0x0000001f17057819 */ /* 0x000fc800000006ff */
[----:B------:R0:W1:Y:S01]  /*13b30*/  SYNCS.PHASECHK.TRANS64.TRYWAIT P1, [R12+URZ+0x19c50], R5 ;  /* 0x019c50050c0075a7 */ /* 0x000062000802017f */
[----:B------:R-:W-:Y:S05]  /*13b40*/  @!P0 BRA `(.L_x_12798) ;  /* 0x0000000000048947 */ /* 0x000fea0003800000 */
[----:B------:R-:W-:Y:S01]  /*13b50*/  BPT.TRAP 0x1 ;  /* 0x000000040000795c */ /* 0x000fe20000300000 */
.L_x_12798:
[----:B------:R-:W-:Y:S04]  /*13b60*/  BSSY B0, `(.L_x_12799) ;  /* 0x0000004000007945 */ /* 0x000fe80003800000 */
[----:B-1----:R-:W-:Y:S05]  /*13b70*/  @P1 BRA `(.L_x_12800) ;  /* 0x0000000000081947 */ /* 0x002fea0003800000 */
[----:B------:R-:W1:Y:S02]  /*13b80*/  SYNCS.PHASECHK.TRANS64.TRYWAIT P1, [R12+URZ+0x19c50], R5 ;  /* 0x019c50050c0075a7 */ /* 0x000e64000802017f */
[----:B-1----:R-:W-:Y:S05]  /*13b90*/  @!P1 BRA `(.L_x_12801) ;  /* 0x000000ac00249947 */ /* 0x002fea0003800000 */
.L_x_12800:
[----:B------:R-:W-:Y:S05]  /*13ba0*/  BSYNC B0 ;  /* 0x0000000000007941 */ /* 0x000fea0003800000 */
.L_x_12799:
[----:B------:R-:W2:Y:S04]  /*13bb0*/  LDL R2, [R1+0x5c] ;  /* 0x00005c0001027983 */ /* 0x000ea80000100800 */
[----:B------:R-:W3:Y:S01]  /*13bc0*/  LDL R14, [R1+0x44] ;  /* 0x00004400010e7983 */ /* 0x000ee20000100800 */
[----:B------:R-:W-:Y:S01]  /*13bd0*/  VIADD R18, R18, 0x3000 ;  /* 0x0000300012127836 */ /* 0x000fe20000000000 */
[----:B------:R-:W-:Y:S01]  /*13be0*/  ULDC.64 UR4, c[0x0][0x9a0] ;  /* 0x0002680000047ab9 */ /* 0x000fe20000000a00 */
[----:B------:R-:W-:Y:S01]  /*13bf0*/  WARPGROUP.ARRIVE ;  /* 0x00000000000079c5 */ /* 0x000fe20000000000 */
[----:B------:R-:W-:Y:S02]  /*13c00*/  ISETP.NE.U32.AND P1, PT, RZ, UR4, PT ;  /* 0x00000004ff007c0c */ /* 0x000fe4000bf25070 */
[----:B------:R-:W-:-:S02]  /*13c10*/  SHF.R.U32.HI R18, RZ, 0x4, R18 ;  /* 0x00000004ff127819 */ /* 0x000fc40000011612 */
[----:B------:R-:W-:Y:S02]  /*13c20*/  ISETP.NE.AND.EX P1, PT, RZ, UR5, PT, P1 ;  /* 0x00000005ff007c0c */ /* 0x000fe4000bf25310 */
[----:B------:R-:W-:-:S04]  /*13c30*/  LOP3.LUT R18, R18, 0x3fff, RZ, 0xc0, !PT ;  /* 0x00003fff12127812 */ /* 0x000fc800078ec0ff */
[----:B01----:R-:W-:-:S05]  /*13c40*/  LOP3.LUT R5, R18, 0x10000, RZ, 0xfc, !PT ;  /* 0x0001000012057812 */ /* 0x003fca00078efcff */
[----:B------:R-:W-:Y:S01]  /*13c50*/  IMAD R4, R22, 0x300, R5 ;  /* 0x0000030016047824 */ /* 0x000fe200078e0205 */
[----:B------:R-:W-:Y:S01]  /*13c60*/  MOV R5, 0x40000040 ;  /* 0x4000004000057802 */ /* 0x000fe20000000f00 */
[----:B------:R-:W2:Y:S01]  /*13c70*/  @P1 LDC.64 R8, c[0x0][0x9c8] ;  /* 0x00027200ff081b82 */ /* 0x000ea20000000a00 */
[----:B------:R-:W-:Y:S02]  /*13c80*/  @P1 SHF.R.S32.HI R13, RZ, 0x1f, R154 ;  /* 0x0000001fff0d1819 */ /* 0x000fe4000001149a */
[----:B------:R-:W-:Y:S02]  /*13c90*/  R2UR UR6, R4 ;  /* 0x00000000040672ca */ /* 0x000fe400000e0000 */
[----:B------:R-:W-:-:S03]  /*13ca0*/  R2UR UR7, R5 ;  /* 0x00000000050772ca */ /* 0x000fc600000e0000 */
[----:B------:R-:W0:Y:S10]  /*13cb0*/  @P1 LDC.64 R6, c[0x0][0x9d0] ;  /* 0x00027400ff061b82 */ /* 0x000e340000000a00 */
[----:B------:R-:W-:Y:S03]  /*13cc0*/  QGMMA.64x96x32.F32.E4M3.E4M3 R88, R148, gdesc[UR4], R88, gsb0 ;  /* 0x0160000494587df3 */ /* 0x000fe60008000858 */
[----:B------:R-:W-:-:S02]  /*13cd0*/  WARPGROUP.DEPBAR.LE gsb0, 0x0 ;  /* 0x00008000000079c5 */ /* 0x000fc40000010000 */
[----:B------:R-:W-:Y:S01]  /*13ce0*/  WARPGROUP.ARRIVE ;  /* 0x00000000000079c5 */ /* 0x000fe20000000000 */
[----:B--2---:R-:W-:-:S04]  /*13cf0*/  @P1 IMAD R2, R2, R8, RZ ;  /* 0x0000000802021224 */ /* 0x004fc800078e02ff */
[C---:B---3--:R-:W-:Y:S02]  /*13d00*/  @P1 IMAD R5, R14.reuse, R9, R2 ;  /* 0x000000090e051224 */ /* 0x048fe400078e0202 */
[----:B------:R-:W-:-:S04]  /*13d10*/  @P1 IMAD.WIDE.U32 R8, R14, R8, RZ ;  /* 0x000000080e081225 */ /* 0x000fc800078e00ff */
[-C--:B0-----:R-:W-:Y:S02]  /*13d20*/  @P1 IMAD R2, R13, R6.reuse, RZ ;  /* 0x000000060d021224 */ /* 0x081fe400078e02ff */
        /* <DEDUP_REMOVED lines=8> */
[----:B------:R-:W-:Y:S01]  /*13db0*/  VIADD R6, R4, 0x2 ;  /* 0x0000000204067836 */ /* 0x000fe20000000000 */
[----:B------:R-:W-:Y:S01]  /*13dc0*/  MOV R5, 0x40000040 ;  /* 0x4000004000057802 */ /* 0x000fe20000000f00 */
[----:B------:R-:W-:Y:S01]  /*13dd0*/  IMAD.MOV.U32 R7, RZ, RZ, 0x40000040 ;  /* 0x40000040ff077424 */ /* 0x000fe200078e00ff */
[----:B------:R-:W1:Y:S02]  /*13de0*/  SHFL.BFLY PT, R2, R3, 0x2, 0x1f ;  /* 0x0c401f0003027f89 */ /* 0x000e6400000e0000 */
[----:B------:R-:W-:Y:S01]  /*13df0*/  R2UR UR6, R6 ;  /* 0x00000000060672ca */ /* 0x000fe200000e0000 */
[C---:B------:R-:W-:Y:S01]  /*13e00*/  VIADD R6, R4.reuse, 0x4 ;  /* 0x0000000404067836 */ /* 0x040fe20000000000 */
[----:B------:R-:W-:Y:S01]  /*13e10*/  R2UR UR7, R7 ;  /* 0x00000000070772ca */ /* 0x000fe200000e0000 */
[----:B------:R-:W-:Y:S02]  /*13e20*/  IMAD.MOV.U32 R7, RZ, RZ, 0x40000040 ;  /* 0x40000040ff077424 */ /* 0x000fe400078e00ff */
[----:B------:R-:W-:-:S02]  /*13e30*/  VIADD R4, R4, 0x6 ;  /* 0x0000000604047836 */ /* 0x000fc40000000000 */
[----:B0-----:R-:W-:-:S08]  /*13e40*/  IMAD.MOV.U32 R8, RZ, RZ, RZ ;  /* 0x000000ffff087224 */ /* 0x001fd000078e00ff */
[----:B------:R-:W-:Y:S01]  /*13e50*/  QGMMA.64x96x32.F32.E4M3.E4M3 R88, R144, gdesc[UR4], R88, gsb0 ;  /* 0x0160000490587df3 */ /* 0x000fe20008000858 */
[----:B------:R-:W-:Y:S02]  /*13e60*/  R2UR UR6, R6 ;  /* 0x00000000060672ca */ /* 0x000fe400000e0000 */
[----:B------:R-:W-:Y:S02]  /*13e70*/  R2UR UR7, R7 ;  /* 0x00000000070772ca */ /* 0x000fe400000e0000 */
[----:B------:R-:W0:Y:S01]  /*13e80*/  SHFL.BFLY PT, R7, R0, 0x2, 0x1f ;  /* 0x0c401f0000077f89 */ /* 0x000e2200000e0000 */
[----:B-1----:R-:W-:-:S01]  /*13e90*/  FADD.FTZ R2, R2, R3 ;  /* 0x0000000302027221 */ /* 0x002fc20000010000 */
[----:B0-----:R-:W-:Y:S01]  /*13ea0*/  FADD.FTZ R7, R7, R0 ;  /* 0x0000000007077221 */ /* 0x001fe20000010000 */
[----:B------:R-:W-:Y:S01]  /*13eb0*/  IMAD.MOV.U32 R0, RZ, RZ, -0x800000 ;  /* 0xff800000ff007424 */ /* 0x000fe200078e00ff */
[----:B------:R-:W-:Y:S02]  /*13ec0*/  WARPGROUP.DEPBAR.LE gsb0, 0x0 ;  /* 0x00008000000079c5 */ /* 0x000fe40000010000 */
[----:B------:R-:W-:-:S06]  /*13ed0*/  WARPGROUP.ARRIVE ;  /* 0x00000000000079c5 */ /* 0x000fcc0000000000 */
[----:B------:R-:W-:Y:S01]  /*13ee0*/  QGMMA.64x96x32.F32.E4M3.E4M3 R88, R140, gdesc[UR4], R88, gsb0 ;  /* 0x016000048c587df3 */ /* 0x000fe20008000858 */
[----:B------:R-:W-:Y:S02]  /*13ef0*/  R2UR UR6, R4 ;  /* 0x00000000040672ca */ /* 0x000fe400000e0000 */
[----:B------:R-:W-:Y:S01]  /*13f00*/  R2UR UR7, R5 ;  /* 0x00000000050772ca */ /* 0x000fe200000e0000 */
[----:B------:R-:W0:Y:S04]  /*13f10*/  SHFL.BFLY PT, R4, R7, 0x1, 0x1f ;  /* 0x0c201f0007047f89 */ /* 0x000e2800000e0000 */
[----:B------:R-:W1:Y:S01]  /*13f20*/  SHFL.BFLY PT, R5, R2, 0x1, 0x1f ;  /* 0x0c201f0002057f89 */ /* 0x000e6200000e0000 */
[----:B0-----:R-:W-:-:S01]  /*13f30*/  FADD.FTZ R14, R7, R4 ;  /* 0x00000004070e7221 */ /* 0x001fc20000010000 */
[----:B------:R-:W-:-:S02]  /*13f40*/  IMAD.MOV.U32 R4, RZ, RZ, RZ ;  /* 0x000000ffff047224 */ /* 0x000fc400078e00ff */
[----:B-1----:R-:W-:-:S01]  /*13f50*/  FADD.FTZ R9, R2, R5 ;  /* 0x0000000502097221 */ /* 0x002fc20000010000 */
[----:B------:R-:W-:Y:S01]  /*13f60*/  FMUL.FTZ R18, R14, 0.00390625 ;  /* 0x3b8000000e127820 */ /* 0x000fe20000410000 */
[----:B------:R-:W-:Y:S02]  /*13f70*/  IMAD.MOV.U32 R2, RZ, RZ, -0x800000 ;  /* 0xff800000ff027424 */ /* 0x000fe400078e00ff */
[C---:B------:R-:W-:Y:S01]  /*13f80*/  FMUL.FTZ R15, R9.reuse, 0.00390625 ;  /* 0x3b800000090f7820 */ /* 0x040fe20000410000 */
[----:B------:R-:W-:Y:S02]  /*13f90*/  FSETP.NE.FTZ.AND P1, PT, R9, RZ, PT ;  /* 0x000000ff0900720b */ /* 0x000fe40003f35000 */
[----:B------:R-:W-:Y:S02]  /*13fa0*/  FSETP.NE.FTZ.AND P3, PT, R18, RZ, PT ;  /* 0x000000ff1200720b */ /* 0x000fe40003f75000 */
[----:B------:R-:W-:-:S09]  /*13fb0*/  FSETP.NE.FTZ.AND P2, PT, R15, RZ, PT ;  /* 0x000000ff0f00720b */ /* 0x000fd20003f55000 */
[----:B------:R-:W-:Y:S01]  /*13fc0*/  @P1 MUFU.RCP R4, R9 ;  /* 0x0000000900041308 */ /* 0x000fe20000001000 */
[----:B------:R-:W-:-:S03]  /*13fd0*/  FSETP.NE.FTZ.AND P1, PT, R14, RZ, PT ;  /* 0x000000ff0e00720b */ /* 0x000fc60003f35000 */
[C---:B------:R-:W-:Y:S01]  /*13fe0*/  @P2 FMUL.FTZ R6, R20.reuse, 0.69314718246459960938 ;  /* 0x3f31721814062820 */ /* 0x040fe20000410000 */
[----:B------:R-:W-:-:S03]  /*13ff0*/  @P3 FMUL.FTZ R20, R20, 0.69314718246459960938 ;  /* 0x3f31721814143820 */ /* 0x000fc60000410000 */
[----:B------:R-:W0:Y:S08]  /*14000*/  @P3 MUFU.LG2 R5, R18 ;  /* 0x0000001200053308 */ /* 0x000e300000000c00 */
[----:B------:R-:W1:Y:S08]  /*14010*/  @P2 MUFU.LG2 R3, R15 ;  /* 0x0000000f00032308 */ /* 0x000e700000000c00 */
[----:B------:R-:W3:Y:S01]  /*14020*/  @P1 MUFU.RCP R8, R14 ;  /* 0x0000000e00081308 */ /* 0x000ee20000001000 */
[----:B0-----:R-:W-:-:S04]  /*14030*/  @P3 FMUL.FTZ R5, R5, 0.69314718246459960938 ;  /* 0x3f31721805053820 */ /* 0x001fc80000410000 */
[----:B------:R-:W-:Y:S01]  /*14040*/  @P3 FFMA.FTZ R0, R20, R10, R5 ;  /* 0x0000000a14003223 */ /* 0x000fe20000010005 */
[----:B-1----:R-:W-:-:S04]  /*14050*/  @P2 FMUL.FTZ R3, R3, 0.69314718246459960938 ;  /* 0x3f31721803032820 */ /* 0x002fc80000410000 */
[----:B------:R-:W-:Y:S01]  /*14060*/  @P2 FFMA.FTZ R2, R6, R11, R3 ;  /* 0x0000000b06022223 */ /* 0x000fe20000010003 */
[----:B------:R-:W-:Y:S02]  /*14070*/  WARPGROUP.DEPBAR.LE gsb0, 0x0 ;  /* 0x00008000000079c5 */ /* 0x000fe40000010000 */
[----:B------:R-:W-:-:S06]  /*14080*/  WARPGROUP.ARRIVE ;  /* 0x00000000000079c5 */ /* 0x000fcc0000000000 */
[----:B------:R-:W-:Y:S01]  /*14090*/  QGMMA.64x96x32.F32.E4M3.E4M3 R88, R136, gdesc[UR4], R88, gsb0 ;  /* 0x0160000488587df3 */ /* 0x000fe20008000858 */
[-C--:B--2---:R-:W-:Y:S01]  /*140a0*/  FMUL.FTZ R20, R4, R13.reuse ;  /* 0x0000000d04147220 */ /* 0x084fe20000410000 */
[----:B---3--:R-:W-:Y:S01]  /*140b0*/  FMUL.FTZ R5, R8, R13 ;  /* 0x0000000d08057220 */ /* 0x008fe20000410000 */
[----:B------:R-:W-:Y:S02]  /*140c0*/  WARPGROUP.DEPBAR.LE gsb0, 0x0 ;  /* 0x00008000000079c5 */ /* 0x000fe40000010000 */
[----:B------:R-:W-:Y:S05]  /*140d0*/  @!P0 BRA `(.L_x_12802) ;  /* 0x0000000000048947 */ /* 0x000fea0003800000 */
[----:B------:R-:W-:Y:S01]  /*140e0*/  BPT.TRAP 0x1 ;  /* 0x000000040000795c */ /* 0x000fe20000300000 */
.L_x_12802:
[----:B------:R-:W2:Y:S01]  /*140f0*/  LDL.LU R4, [R1+0xc] ;  /* 0x00000c0001047983 */ /* 0x000ea20000300800 */
[----:B------:R-:W-:Y:S02]  /*14100*/  VIADD R12, R12, 0x19c60 ;  /* 0x00019c600c0c7836 */ /* 0x000fe40000000000 */
[-C--:B------:R-:W-:Y:S01]  /*14110*/  FMUL.FTZ R3, R88, R20.reuse ;  /* 0x0000001458037220 */ /* 0x080fe20000410000 */
[----:B------:R-:W-:Y:S01]  /*14120*/  FMUL.FTZ R89, R89, R20 ;  /* 0x0000001459597220 */ /* 0x000fe20000410000 */
[----:B------:R-:W3:Y:S01]  /*14130*/  LDL.LU R18, [R1+0x58] ;  /* 0x0000580001127983 */ /* 0x000ee20000300800 */
[----:B------:R-:W-:-:S05]  /*14140*/  VIADD R22, R22, 0x1 ;  /* 0x0000000116167836 */ /* 0x000fca0000000000 */
        /* <DEDUP_REMOVED lines=47> */
[----:B--2---:R-:W-:Y:S01]  /*14440*/  PRMT R4, R4, 0x654, R12 ;  /* 0x0000065404047816 */ /* 0x004fe2000000000c */
[----:B---3--:R-:W-:-:S03]  /*14450*/  VIADD R18, R18, 0x1 ;  /* 0x0000000112127836 */ /* 0x008fc60000000000 */
[----:B------:R0:W-:Y:S02]  /*14460*/  SYNCS.ARRIVE.TRANS64.RED.A1T0 RZ, [R4+URZ], RZ ;  /* 0x000000ff04ff79a7 */ /* 0x0001e4000810043f */
[----:B------:R1:W-:Y:S01]  /*14470*/  STL [R1+0x58], R18 ;  /* 0x0000581201007387 */ /* 0x0003e20000100800 */
[-C--:B------:R-:W-:Y:S01]  /*14480*/  FMUL.FTZ R12, R117, R20.reuse ;  /* 0x00000014750c7220 */ /* 0x080fe20000410000 */
[----:B0-----:R-:W-:Y:S01]  /*14490*/  SEL R4, RZ, 0x1, P0 ;  /* 0x00000001ff047807 */ /* 0x001fe20000000000 */
[----:B------:R-:W-:-:S03]  /*144a0*/  FMUL.FTZ R20, R133, R20 ;  /* 0x0000001485147220 */ /* 0x000fc60000410000 */
[----:B------:R-:W-:-:S07]  /*144b0*/  LOP3.LUT R23, R23, R4, RZ, 0x3c, !PT ;  /* 0x0000000417177212 */ /* 0x000fce00078e3cff */
.L_x_12733:
[----:B------:R-:W2:Y:S08]  /*144c0*/  S2UR UR4, SR_CgaCtaId ;  /* 0x00000000000479c3 */ /* 0x000eb00000008800 */
[----:B------:R-:W-:Y:S01]  /*144d0*/  BAR.SYNC.DEFER_BLOCKING 0x5, 0x200 ;  /* 0x0148000000007b1d */ /* 0x000fe20000010000 */
[----:B-1----:R-:W-:-:S05]  /*144e0*/  MOV R18, 0x400 ;  /* 0x0000040000127802 */ /* 0x002fca0000000f00 */
[----:B------:R-:W-:Y:S01]  /*144f0*/  BSSY B0, `(.L_x_12803) ;  /* 0x000021f000007945 */ /* 0x000fe20003800000 */
[----:B--2---:R-:W-:-:S05]  /*14500*/  IMAD.U32 R4, RZ, RZ, UR4 ;  /* 0x00000004ff047e24 */ /* 0x004fca000f8e00ff */
[----:B------:R1:W-:Y:S01]  /*14510*/  STL [R1+0xc], R4 ;  /* 0x00000c0401007387 */ /* 0x0003e20000100800 */
[----:B------:R-:W-:-:S05]  /*14520*/  LEA R18, R4, R18, 0x18 ;  /* 0x0000001204127211 */ /* 0x000fca00078ec0ff */
[----:B------:R1:W2:Y:S01]  /*14530*/  LDS.128 R152, [R18+0x19cd0] ;  /* 0x019cd00012987984 */ /* 0x0002a20000000c00 */
[----:B------:R-:W-:Y:S06]  /*14540*/  BAR.ARV 0x4, 0x200 ;  /* 0x0108000000007b1d */ /* 0x000fec0000002000 */
[----:B------:R-:W-:Y:S05]  /*14550*/  @P1 BRA `(.L_x_12804) ;  /* 0x0000001400d01947 */ /* 0x000fea0003800000 */
[----:B-----5:R-:W1:Y:S01]  /*14560*/  S2R R24, SR_TID.X ;  /* 0x0000000000187919 */ /* 0x020e620000002100 */
[----:B------:R-:W-:Y:S01]  /*14570*/  ULDC.64 UR4, c[0x4][0x70] ;  /* 0x01001c0000047ab9 */ /* 0x000fe20000000a00 */
[----:B------:R-:W3:Y:S04]  /*14580*/  LDL R37, [R1+0x7c] ;  /* 0x00007c0001257983 */ /* 0x000ee80000100800 */
[----:B------:R-:W4:Y:S04]  /*14590*/  LDL.LU R59, [R1+0x50] ;  /* 0x00005000013b7983 */ /* 0x000f280000300800 */
[----:B------:R-:W2:Y:S01]  /*145a0*/  LDL.LU R57, [R1+0x54] ;  /* 0x0000540001397983 */ /* 0x000ea20000300800 */
[----:B------:R-:W0:Y:S01]  /*145b0*/  S2R R35, SR_SWINHI ;  /* 0x0000000000237919 */ /* 0x000e220000002f00 */
[----:B------:R-:W-:-:S02]  /*145c0*/  F2FP.BF16.F32.PACK_AB R126, R126, R25 ;  /* 0x000000197e7e723e */ /* 0x000fc400000010ff */
[----:B------:R-:W-:Y:S01]  /*145d0*/  F2FP.BF16.F32.PACK_AB R11, R11, R96 ;  /* 0x000000600b0b723e */ /* 0x000fe200000010ff */
[----:B------:R-:W2:Y:S01]  /*145e0*/  LDL R55, [R1+0x3c] ;  /* 0x00003c0001377983 */ /* 0x000ea20000100800 */
[----:B------:R-:W-:Y:S02]  /*145f0*/  F2FP.BF16.F32.PACK_AB R8, R8, R97 ;  /* 0x000000610808723e */ /* 0x000fe400000010ff */
[----:B------:R-:W-:Y:S01]  /*14600*/  F2FP.BF16.F32.PACK_AB R9, R9, R120 ;  /* 0x000000780909723e */ /* 0x000fe200000010ff */
[----:B------:R-:W2:Y:S01]  /*14610*/  LDL R53, [R1+0x28] ;  /* 0x0000280001357983 */ /* 0x000ea20000100800 */
[----:B-1----:R-:W-:-:S04]  /*14620*/  SHF.L.U32 R4, R24, 0x2, RZ ;  /* 0x0000000218047819 */ /* 0x002fc800000006ff */
[----:B------:R-:W-:-:S04]  /*14630*/  LOP3.LUT R4, R4, 0xc, RZ, 0xc0, !PT ;  /* 0x0000000c04047812 */ /* 0x000fc800078ec0ff */
[----:B------:R-:W-:-:S05]  /*14640*/  IADD3 R4, P0, R4, UR4, RZ ;  /* 0x0000000404047c10 */ /* 0x000fca000ff1e0ff */
[----:B0-----:R-:W-:Y:S01]  /*14650*/  IMAD.X R5, RZ, RZ, UR5, P0 ;  /* 0x00000005ff057e24 */ /* 0x001fe200080e06ff */
[----:B------:R-:W-:Y:S01]  /*14660*/  F2FP.BF16.F32.PACK_AB R14, R14, R121 ;  /* 0x000000790e0e723e */ /* 0x000fe200000010ff */
[----:B------:R-:W-:-:S04]  /*14670*/  ULDC.64 UR4, c[0x0][0xc00] ;  /* 0x0003000000047ab9 */ /* 0x000fc80000000a00 */
[----:B------:R0:W4:Y:S01]  /*14680*/  LDG.E.CONSTANT R5, desc[UR42][R4.64] ;  /* 0x0000002a04057981 */ /* 0x000122000c1e9900 */
[----:B------:R-:W-:Y:S02]  /*14690*/  F2FP.BF16.F32.PACK_AB R3, R92, R3 ;  /* 0x000000035c03723e */ /* 0x000fe400000010ff */
[----:B------:R-:W-:Y:S02]  /*146a0*/  F2FP.BF16.F32.PACK_AB R6, R6, R89 ;  /* 0x000000590606723e */ /* 0x000fe400000010ff */
[----:B------:R-:W-:Y:S02]  /*146b0*/  F2FP.BF16.F32.PACK_AB R15, R15, R104 ;  /* 0x000000680f0f723e */ /* 0x000fe400000010ff */
[----:B------:R-:W-:Y:S02]  /*146c0*/  F2FP.BF16.F32.PACK_AB R10, R10, R105 ;  /* 0x000000690a0a723e */ /* 0x000fe400000010ff */
[----:B------:R-:W-:Y:S02]  /*146d0*/  F2FP.BF16.F32.PACK_AB R127, R127, R28 ;  /* 0x0000001c7f7f723e */ /* 0x000fe400000010ff */
[----:B0-----:R-:W-:-:S02]  /*146e0*/  LOP3.LUT P0, R4, R24, 0x3, RZ, 0xc0, !PT ;  /* 0x0000000318047812 */ /* 0x001fc4000780c0ff */
[----:B------:R-:W-:Y:S02]  /*146f0*/  MOV R24, R18 ;  /* 0x0000001200187202 */ /* 0x000fe40000000f00 */
[----:B------:R-:W-:Y:S02]  /*14700*/  MOV R25, R35 ;  /* 0x0000002300197202 */ /* 0x000fe40000000f00 */
        /* <DEDUP_REMOVED lines=39> */
[----:B---3--:R-:W-:-:S03]  /*14980*/  IMAD.WIDE R8, R37, 0x2, R24 ;  /* 0x0000000225087825 */ /* 0x008fc600078e0218 */
        /* <DEDUP_REMOVED lines=21> */
[----:B------:R-:W-:Y:S01]  /*14ae0*/  IMAD.X R7, RZ, RZ, R9, P2 ;  /* 0x000000ffff077224 */ /* 0x000fe200010e0609 */
[----:B------:R-:W-:-:S02]  /*14af0*/  LOP3.LUT R31, R70, 0x180, RZ, 0xc0, !PT ;  /* 0x00000180461f7812 */ /* 0x000fc400078ec0ff */
[----:B----4-:R-:W-:Y:S01]  /*14b00*/  LOP3.LUT R3, R5, 0x2, RZ, 0x3c, !PT ;  /* 0x0000000205037812 */ /* 0x010fe200078e3cff */
[----:B------:R-:W-:Y:S01]  /*14b10*/  IMAD.X R21, RZ, RZ, R9, P1 ;  /* 0x000000ffff157224 */ /* 0x000fe200008e0609 */
        /* <DEDUP_REMOVED lines=8> */
[----:B------:R-:W1:Y:S01]  /*14ba0*/  SHFL.IDX PT, R11, R40, R3, 0x1c1f ;  /* 0x001c1f03280b7589 */ /* 0x000e6200000e0000 */
[----:B------:R-:W-:-:S03]  /*14bb0*/  SHF.R.U64 R31, R31, 0x3, RZ ;  /* 0x000000031f1f7819 */ /* 0x000fc600000012ff */
[----:B------:R-:W-:Y:S04]  /*14bc0*/  SHFL.IDX PT, R58, R58, R5, 0x1c1f ;  /* 0x001c1f053a3a7589 */ /* 0x000fe800000e0000 */
[----:B------:R-:W3:Y:S04]  /*14bd0*/  SHFL.IDX PT, R15, R36, R3, 0x1c1f ;  /* 0x001c1f03240f7589 */ /* 0x000ee800000e0000 */
[----:B------:R-:W-:Y:S04]  /*14be0*/  SHFL.IDX PT, R42, R42, R5, 0x1c1f ;  /* 0x001c1f052a2a7589 */ /* 0x000fe800000e0000 */
[----:B------:R-:W4:Y:S04]  /*14bf0*/  SHFL.IDX PT, R13, R44, R3, 0x1c1f ;  /* 0x001c1f032c0d7589 */ /* 0x000f2800000e0000 */
[----:B------:R-:W-:Y:S04]  /*14c00*/  SHFL.IDX PT, R60, R60, R5, 0x1c1f ;  /* 0x001c1f053c3c7589 */ /* 0x000fe800000e0000 */
[----:B------:R-:W2:Y:S04]  /*14c10*/  SHFL.IDX PT, R33, R34, R3, 0x1c1f ;  /* 0x001c1f0322217589 */ /* 0x000ea800000e0000 */
[----:B------:R-:W-:Y:S04]  /*14c20*/  SHFL.IDX PT, R62, R62, R5, 0x1c1f ;  /* 0x001c1f053e3e7589 */ /* 0x000fe800000e0000 */
[----:B------:R-:W2:Y:S01]  /*14c30*/  SHFL.IDX PT, R35, R32, R3, 0x1c1f ;  /* 0x001c1f0320237589 */ /* 0x000ea200000e0000 */
[----:B------:R-:W-:-:S02]  /*14c40*/  LOP3.LUT R6, R20, R29, RZ, 0x3c, !PT ;  /* 0x0000001d14067212 */ /* 0x000fc400078e3cff */
[----:B------:R-:W-:Y:S01]  /*14c50*/  LOP3.LUT R20, R31, R70, RZ, 0x3c, !PT ;  /* 0x000000461f147212 */ /* 0x000fe200078e3cff */
[----:B------:R-:W-:Y:S04]  /*14c60*/  SHFL.IDX PT, R46, R46, R5, 0x1c1f ;  /* 0x001c1f052e2e7589 */ /* 0x000fe800000e0000 */
[----:B------:R-:W-:Y:S04]  /*14c70*/  SHFL.IDX PT, R64, R64, R5, 0x1c1f ;  /* 0x001c1f0540407589 */ /* 0x000fe800000e0000 */
[----:B------:R-:W2:Y:S04]  /*14c80*/  SHFL.IDX PT, R27, R48, R3, 0x1c1f ;  /* 0x001c1f03301b7589 */ /* 0x000ea800000e0000 */
[----:B------:R-:W2:Y:S04]  /*14c90*/  SHFL.IDX PT, R37, R30, R3, 0x1c1f ;  /* 0x001c1f031e257589 */ /* 0x000ea800000e0000 */
[----:B------:R-:W-:Y:S04]  /*14ca0*/  SHFL.IDX PT, R50, R50, R5, 0x1c1f ;  /* 0x001c1f0532327589 */ /* 0x000fe800000e0000 */
[----:B------:R-:W-:Y:S04]  /*14cb0*/  SHFL.IDX PT, R66, R66, R5, 0x1c1f ;  /* 0x001c1f0542427589 */ /* 0x000fe800000e0000 */
[----:B------:R-:W2:Y:S04]  /*14cc0*/  SHFL.IDX PT, R29, R52, R3, 0x1c1f ;  /* 0x001c1f03341d7589 */ /* 0x000ea800000e0000 */
[----:B------:R-:W2:Y:S04]  /*14cd0*/  SHFL.IDX PT, R39, R126, R3, 0x1c1f ;  /* 0x001c1f037e277589 */ /* 0x000ea800000e0000 */
[----:B------:R-:W-:Y:S04]  /*14ce0*/  SHFL.IDX PT, R54, R54, R5, 0x1c1f ;  /* 0x001c1f0536367589 */ /* 0x000fe800000e0000 */
[----:B------:R-:W-:Y:S04]  /*14cf0*/  SHFL.IDX PT, R68, R68, R5, 0x1c1f ;  /* 0x001c1f0544447589 */ /* 0x000fe800000e0000 */
[----:B------:R-:W2:Y:S04]  /*14d00*/  SHFL.IDX PT, R31, R56, R3, 0x1c1f ;  /* 0x001c1f03381f7589 */ /* 0x000ea800000e0000 */
[----:B------:R3:W2:Y:S01]  /*14d10*/  SHFL.IDX PT, R41, R26, R3, 0x1c1f ;  /* 0x001c1f031a297589 */ /* 0x0006a200000e0000 */
[----:B------:R-:W-:-:S02]  /*14d20*/  MOV R43, R6 ;  /* 0x00000006002b7202 */ /* 0x000fc40000000f00 */
[----:B0-----:R-:W-:Y:S02]  /*14d30*/  SEL R4, R8, R9, P0 ;  /* 0x0000000908047207 */ /* 0x001fe40000000000 */
[----:B------:R-:W-:Y:S02]  /*14d40*/  SEL R6, R9, R8, P0 ;  /* 0x0000000809067207 */ /* 0x000fe40000000000 */
[----:B-1----:R-:W-:Y:S02]  /*14d50*/  SEL R8, R38, R11, P0 ;  /* 0x0000000b26087207 */ /* 0x002fe40000000000 */
[----:B------:R-:W-:Y:S01]  /*14d60*/  SEL R10, R11, R38, P0 ;  /* 0x000000260b0a7207 */ /* 0x000fe20000000000 */
[----:B---3--:R-:W0:Y:S01]  /*14d70*/  LDC R3, c[0x0][0xbe8] ;  /* 0x0002fa00ff037b82 */ /* 0x008e220000000800 */
[----:B------:R-:W-:Y:S02]  /*14d80*/  SEL R5, R58, R15, P0 ;  /* 0x0000000f3a057207 */ /* 0x000fe40000000000 */
[----:B------:R-:W-:-:S05]  /*14d90*/  SEL R7, R15, R58, P0 ;  /* 0x0000003a0f077207 */ /* 0x000fca0000000000 */
[----:B------:R-:W-:Y:S01]  /*14da0*/  BAR.SYNC.DEFER_BLOCKING 0x1, 0x180 ;  /* 0x0046000000007b1d */ /* 0x000fe20000010000 */
[----:B----4-:R-:W-:Y:S02]  /*14db0*/  SEL R12, R42, R13, P0 ;  /* 0x0000000d2a0c7207 */ /* 0x010fe40000000000 */
[----:B------:R-:W-:Y:S02]  /*14dc0*/  SEL R14, R13, R42, P0 ;  /* 0x0000002a0d0e7207 */ /* 0x000fe40000000000 */
[----:B--2---:R-:W-:Y:S02]  /*14dd0*/  SEL R9, R60, R33, P0 ;  /* 0x000000213c097207 */ /* 0x004fe40000000000 */
[----:B------:R-:W-:Y:S02]  /*14de0*/  SEL R11, R33, R60, P0 ;  /* 0x0000003c210b7207 */ /* 0x000fe40000000000 */
[----:B------:R-:W-:Y:S02]  /*14df0*/  SEL R13, R62, R35, P0 ;  /* 0x000000233e0d7207 */ /* 0x000fe40000000000 */
[----:B------:R-:W-:-:S02]  /*14e00*/  SEL R15, R35, R62, P0 ;  /* 0x0000003e230f7207 */ /* 0x000fc40000000000 */
[----:B------:R-:W-:Y:S02]  /*14e10*/  ISETP.NE.U32.AND P2, PT, RZ, UR4, PT ;  /* 0x00000004ff007c0c */ /* 0x000fe4000bf45070 */
[----:B------:R-:W-:Y:S02]  /*14e20*/  IADD3 R26, P1, R59, UR4, RZ ;  /* 0x000000043b1a7c10 */ /* 0x000fe4000ff3e0ff */
        /* <DEDUP_REMOVED lines=9> */
[----:B--2---:R-:W-:Y:S02]  /*14ec0*/  SEL R8, R50, R29, P0 ;  /* 0x0000001d32087207 */ /* 0x004fe40000000000 */
[----:B------:R-:W-:Y:S02]  /*14ed0*/  SEL R10, R29, R50, P0 ;  /* 0x000000321d0a7207 */ /* 0x000fe40000000000 */
[----:B------:R-:W-:-:S02]  /*14ee0*/  SEL R9, R66, R39, P0 ;  /* 0x0000002742097207 */ /* 0x000fc40000000000 */
[----:B------:R-:W-:Y:S02]  /*14ef0*/  SEL R11, R39, R66, P0 ;  /* 0x00000042270b7207 */ /* 0x000fe40000000000 */
[----:B---3--:R-:W-:Y:S02]  /*14f00*/  SEL R12, R54, R31, P0 ;  /* 0x0000001f360c7207 */ /* 0x008fe40000000000 */
[----:B------:R-:W-:Y:S02]  /*14f10*/  SEL R14, R31, R54, P0 ;  /* 0x000000361f0e7207 */ /* 0x000fe40000000000 */
[----:B------:R-:W-:Y:S02]  /*14f20*/  SEL R13, R68, R41, P0 ;  /* 0x00000029440d7207 */ /* 0x000fe40000000000 */
[----:B------:R-:W-:Y:S02]  /*14f30*/  SEL R15, R41, R68, P0 ;  /* 0x00000044290f7207 */ /* 0x000fe40000000000 */
[----:B------:R-:W-:Y:S01]  /*14f40*/  IADD3.X R27, R57, UR5, RZ, P1, !PT ;  /* 0x00000005391b7c10 */ /* 0x000fe20008ffe4ff */
[----:B------:R-:W-:Y:S01]  /*14f50*/  ULDC.64 UR4, c[0x0][0xc08] ;  /* 0x0003020000047ab9 */ /* 0x000fe20000000a00 */
[----:B------:R1:W-:Y:S01]  /*14f60*/  STSM.16.M88.4 [R45], R4 ;  /* 0x000000042d007844 */ /* 0x0003e20000000200 */
[----:B------:R-:W-:-:S03]  /*14f70*/  ISETP.NE.U32.AND P0, PT, RZ, UR4, PT ;  /* 0x00000004ff007c0c */ /* 0x000fc6000bf05070 */
[----:B------:R-:W-:Y:S01]  /*14f80*/  STSM.16.M88.4 [R43], R8 ;  /* 0x000000082b007844 */ /* 0x000fe20000000200 */
[----:B------:R-:W-:-:S03]  /*14f90*/  ISETP.NE.AND.EX P0, PT, RZ, UR5, PT, P0 ;  /* 0x00000005ff007c0c */ /* 0x000fc6000bf05300 */
[----:B------:R2:W-:Y:S01]  /*14fa0*/  STSM.16.M88.4 [R21], R12 ;  /* 0x0000000c15007844 */ /* 0x0005e20000000200 */
[----:B------:R-:W-:Y:S01]  /*14fb0*/  IMAD.MOV.U32 R20, RZ, RZ, RZ ;  /* 0x000000ffff147224 */ /* 0x000fe200078e00ff */
[----:B------:R-:W-:Y:S08]  /*14fc0*/  BAR.SYNC.DEFER_BLOCKING 0x1, 0x180 ;  /* 0x0046000000007b1d */ /* 0x000ff00000010000 */
[----:B-1----:R-:W-:Y:S01]  /*14fd0*/  @P0 IADD3 R4, P3, R59, UR4, RZ ;  /* 0x000000043b040c10 */ /* 0x002fe2000ff7e0ff */
[----:B------:R-:W-:-:S02]  /*14fe0*/  ULDC UR4, c[0x0][0xa88] ;  /* 0x0002a20000047ab9 */ /* 0x000fc40000000800 */
[----:B------:R-:W-:Y:S01]  /*14ff0*/  IMAD.U32 R6, RZ, RZ, UR4 ;  /* 0x00000004ff067e24 */ /* 0x000fe2000f8e00ff */
[----:B------:R-:W-:Y:S01]  /*15000*/  @P0 IADD3.X R5, R57, UR5, RZ, P3, !PT ;  /* 0x0000000539050c10 */ /* 0x000fe20009ffe4ff */
[----:B------:R1:W5:Y:S04]  /*15010*/  @P2 LDG.E R20, desc[UR42][R26.64] ;  /* 0x0000002a1a142981 */ /* 0x000368000c1e1900 */
[----:B------:R1:W5:Y:S01]  /*15020*/  @P0 LDG.E R6, desc[UR42][R4.64] ;  /* 0x0000002a04060981 */ /* 0x000362000c1e1900 */
[----:B0-----:R-:W-:-:S13]  /*15030*/  ISETP.NE.AND P1, PT, R3, 0x1, PT ;  /* 0x000000010300780c */ /* 0x001fda0003f25270 */
[----:B------:R-:W0:Y:S08]  /*15040*/  @P1 LDC R28, c[0x0][0xbec] ;  /* 0x0002fb00ff1c1b82 */ /* 0x000e300000000800 */
[----:B------:R-:W3:Y:S01]  /*15050*/  @P1 LDC R29, c[0x0][0xbf0] ;  /* 0x0002fc00ff1d1b82 */ /* 0x000ee20000000800 */
[----:B--2---:R-:W-:Y:S01]  /*15060*/  IADD3 R13, R55, R53, RZ ;  /* 0x00000035370d7210 */ /* 0x004fe20007ffe0ff */
[----:B-1----:R-:W-:Y:S06]  /*15070*/  @P0 BRA `(.L_x_12805) ;  /* 0x0000000000100947 */ /* 0x002fec0003800000 */
[----:B------:R-:W-:Y:S05]  /*15080*/  @!P2 BRA `(.L_x_12805) ;  /* 0x00000000000ca947 */ /* 0x000fea0003800000 */
[----:B------:R-:W2:Y:S04]  /*15090*/  LDG.E R5, desc[UR42][R26.64] ;  /* 0x0000002a1a057981 */ /* 0x000ea8000c1e1900 */
[----:B-----5:R-:W2:Y:S02]  /*150a0*/  LDG.E R6, desc[UR42][R26.64+0x4] ;  /* 0x0000042a1a067981 */ /* 0x020ea4000c1e1900 */
[----:B--2---:R-:W-:-:S07]  /*150b0*/  IMAD.IADD R6, R6, 0x1, -R5 ;  /* 0x0000000106067824 */ /* 0x004fce00078e0a05 */
.L_x_12805:
[----:B------:R-:W2:Y:S01]  /*150c0*/  LDL.LU R5, [R1+0x44] ;  /* 0x0000440001057983 */ /* 0x000ea20000300800 */
[----:B------:R-:W-:Y:S01]  /*150d0*/  ULDC.64 UR4, c[0x0][0xb90] ;  /* 0x0002e40000047ab9 */ /* 0x000fe20000000a00 */
[----:B------:R-:W1:Y:S01]  /*150e0*/  S2R R4, SR_TID.X ;  /* 0x0000000000047919 */ /* 0x000e620000002100 */
[----:B------:R-:W4:Y:S01]  /*150f0*/  S2R R15, SR_TID.X ;  /* 0x00000000000f7919 */ /* 0x000f220000002100 */
[----:B-----5:R-:W-:Y:S01]  /*15100*/  SHF.R.S32.HI R21, RZ, 0x1f, R20 ;  /* 0x0000001fff157819 */ /* 0x020fe20000011414 */
[----:B------:R-:W-:Y:S01]  /*15110*/  IMAD.MOV.U32 R7, RZ, RZ, R13 ;  /* 0x000000ffff077224 */ /* 0x000fe200078e000d */
[----:B------:R-:W2:Y:S01]  /*15120*/  @P1 LDC R45, c[0x0][0xbec] ;  /* 0x0002fb00ff2d1b82 */ /* 0x000ea20000000800 */
[----:B------:R-:W2:Y:S04]  /*15130*/  LDL.LU R12, [R1+0x5c] ;  /* 0x00005c00010c7983 */ /* 0x000ea80000300800 */
[----:B------:R-:W2:Y:S04]  /*15140*/  LDL.LU R46, [R1+0x4c] ;  /* 0x00004c00012e7983 */ /* 0x000ea80000300800 */
[----:B------:R-:W2:Y:S04]  /*15150*/  LDL R50, [R1+0x48] ;  /* 0x0000480001327983 */ /* 0x000ea80000100800 */
[----:B------:R-:W2:Y:S01]  /*15160*/  LDL R14, [R1+0x78] ;  /* 0x00007800010e7983 */ /* 0x000ea20000100800 */
[----:B------:R-:W-:-:S03]  /*15170*/  IMAD R39, R6, R3, RZ ;  /* 0x0000000306277224 */ /* 0x000fc600078e02ff */
[----:B------:R0:W5:Y:S01]  /*15180*/  LDL R49, [R1+0x84] ;  /* 0x0000840001317983 */ /* 0x0001620000100800 */
[----:B-1----:R-:W-:-:S05]  /*15190*/  VIADD R48, R4, 0xffffff80 ;  /* 0xffffff8004307836 */ /* 0x002fca0000000000 */
[----:B------:R-:W-:Y:S01]  /*151a0*/  SHF.R.S32.HI R44, RZ, 0x1f, R48 ;  /* 0x0000001fff2c7819 */ /* 0x000fe20000011430 */
[----:B0-----:R-:W-:-:S03]  /*151b0*/  @P1 IMAD.HI.U32 R4, R13, R28, RZ ;  /* 0x0000001c0d041227 */ /* 0x001fc600078e00ff */
[----:B------:R-:W-:-:S04]  /*151c0*/  LEA.HI R44, R44, R48, RZ, 0x2 ;  /* 0x000000302c2c7211 */ /* 0x000fc800078f10ff */
[----:B------:R-:W-:Y:S02]  /*151d0*/  SHF.R.S32.HI R44, RZ, 0x2, R44 ;  /* 0x00000002ff2c7819 */ /* 0x000fe4000001142c */
[----:B---3--:R-:W-:-:S05]  /*151e0*/  @P1 SHF.R.U32.HI R7, RZ, R29, R4 ;  /* 0x0000001dff071219 */ /* 0x008fca0000011604 */
[----:B------:R-:W-:Y:S01]  /*151f0*/  IMAD.MOV R8, RZ, RZ, -R7 ;  /* 0x000000ffff087224 */ /* 0x000fe200078e0a07 */
[----:B----4-:R-:W-:-:S04]  /*15200*/  IADD3 R30, R15, -0x80, RZ ;  /* 0xffffff800f1e7810 */ /* 0x010fc80007ffe0ff */
        /* <DEDUP_REMOVED lines=9> */
[----:B--2---:R-:W-:Y:S01]  /*152a0*/  IMAD.MOV.U32 R10, RZ, RZ, R5 ;  /* 0x000000ffff0a7224 */ /* 0x004fe200078e0005 */
[----:B------:R-:W-:-:S05]  /*152b0*/  SHF.R.S32.HI R38, RZ, 0x1f, R46 ;  /* 0x0000001fff267819 */ /* 0x000fca000001142e */
[----:B------:R-:W-:Y:S02]  /*152c0*/  IMAD R5, R38, UR4, RZ ;  /* 0x0000000426057c24 */ /* 0x000fe4000f8e02ff */
[----:B------:R-:W-:Y:S02]  /*152d0*/  IMAD R9, R44, 0x20, R50 ;  /* 0x000000202c097824 */ /* 0x000fe400078e0232 */
[C---:B------:R-:W-:Y:S02]  /*152e0*/  IMAD R11, R46.reuse, UR5, R5 ;  /* 0x000000052e0b7c24 */ /* 0x040fe4000f8e0205 */
[----:B------:R-:W-:Y:S01]  /*152f0*/  IMAD.WIDE.U32 R4, R46, UR4, R20 ;  /* 0x000000042e047c25 */ /* 0x000fe2000f8e0014 */
[----:B------:R-:W-:Y:S01]  /*15300*/  SEL R37, R12, RZ, !P2 ;  /* 0x000000ff0c257207 */ /* 0x000fe20005000000 */
[----:B------:R-:W-:Y:S01]  /*15310*/  ULDC.64 UR4, c[0x0][0xb98] ;  /* 0x0002e60000047ab9 */ /* 0x000fe20000000a00 */
[----:B------:R-:W-:Y:S01]  /*15320*/  SEL R36, R10, RZ, !P2 ;  /* 0x000000ff0a247207 */ /* 0x000fe20005000000 */
[----:B------:R-:W-:-:S04]  /*15330*/  IMAD.WIDE R24, R9, 0x2, R24 ;  /* 0x0000000209187825 */ /* 0x000fc800078e0218 */
[----:B------:R-:W-:Y:S01]  /*15340*/  IMAD.IADD R5, R5, 0x1, R11 ;  /* 0x0000000105057824 */ /* 0x000fe200078e020b */
[----:B------:R-:W-:Y:S01]  /*15350*/  IADD3 R12, P2, R24, 0x1800, RZ ;  /* 0x00001800180c7810 */ /* 0x000fe20007f5e0ff */
[----:B------:R-:W-:Y:S02]  /*15360*/  IMAD R9, R3, R8, R13 ;  /* 0x0000000803097224 */ /* 0x000fe400078e020d */
[----:B------:R-:W-:Y:S02]  /*15370*/  IMAD R11, R37, UR4, RZ ;  /* 0x00000004250b7c24 */ /* 0x000fe4000f8e02ff */
[----:B------:R-:W-:Y:S01]  /*15380*/  IMAD.WIDE.U32 R4, R36, UR4, R4 ;  /* 0x0000000424047c25 */ /* 0x000fe2000f8e0004 */
[----:B------:R-:W-:Y:S02]  /*15390*/  LOP3.LUT R10, R12, 0x180, RZ, 0xc0, !PT ;  /* 0x000001800c0a7812 */ /* 0x000fe400078ec0ff */
[----:B------:R-:W-:Y:S01]  /*153a0*/  SHF.R.S32.HI R8, RZ, 0x1f, R9 ;  /* 0x0000001fff087819 */ /* 0x000fe20000011409 */
[----:B------:R-:W-:Y:S01]  /*153b0*/  IMAD R13, R36, UR5, R11 ;  /* 0x00000005240d7c24 */ /* 0x000fe2000f8e020b */
[----:B------:R-:W-:Y:S01]  /*153c0*/  SHF.R.S32.HI R11, RZ, 0x1f, R7 ;  /* 0x0000001fff0b7819 */ /* 0x000fe20000011407 */
[----:B------:R-:W-:Y:S01]  /*153d0*/  ULDC.64 UR4, c[0x0][0xb88] ;  /* 0x0002e20000047ab9 */ /* 0x000fe20000000a00 */
[----:B------:R-:W-:-:S02]  /*153e0*/  IADD3 R4, P0, R7, R4, RZ ;  /* 0x0000000407047210 */ /* 0x000fc40007f1e0ff */
[----:B------:R-:W-:Y:S01]  /*153f0*/  SHF.R.U64 R7, R10, 0x3, RZ ;  /* 0x000000030a077819 */ /* 0x000fe200000012ff */
[----:B------:R-:W-:Y:S01]  /*15400*/  IMAD R10, R8, UR4, RZ ;  /* 0x00000004080a7c24 */ /* 0x000fe2000f8e02ff */
[----:B------:R-:W-:Y:S02]  /*15410*/  IADD3.X R5, R11, R5, R13, P0, !PT ;  /* 0x000000050b057210 */ /* 0x000fe400007fe40d */
[----:B------:R-:W-:Y:S01]  /*15420*/  LOP3.LUT R8, R7, R12, RZ, 0x3c, !PT ;  /* 0x0000000c07087212 */ /* 0x000fe200078e3cff */
[C---:B------:R-:W-:Y:S02]  /*15430*/  IMAD R7, R9.reuse, UR5, R10 ;  /* 0x0000000509077c24 */ /* 0x040fe4000f8e020a */
[----:B------:R-:W-:Y:S01]  /*15440*/  IMAD.WIDE.U32 R4, R9, UR4, R4 ;  /* 0x0000000409047c25 */ /* 0x000fe2000f8e0004 */
[----:B------:R-:W-:-:S03]  /*15450*/  ULDC.64 UR4, c[0x0][0xb50] ;  /* 0x0002d40000047ab9 */ /* 0x000fc60000000a00 */
[----:B------:R-:W-:Y:S01]  /*15460*/  IMAD.IADD R5, R5, 0x1, R7 ;  /* 0x0000000105057824 */ /* 0x000fe200078e0207 */
[----:B------:R-:W-:-:S04]  /*15470*/  LEA R10, P0, R4, UR4, 0x2 ;  /* 0x00000004040a7c11 */ /* 0x000fc8000f8010ff */
[----:B------:R-:W-:Y:S01]  /*15480*/  LEA.HI.X R11, R4, UR5, R5, 0x2, P0 ;  /* 0x00000005040b7c11 */ /* 0x000fe200080f1405 */
[----:B------:R-:W-:Y:S01]  /*15490*/  SHFL.IDX PT, R40, R10, RZ, 0x1c1f ;  /* 0x001c1fff0a287589 */ /* 0x000fe200000e0000 */
[----:B------:R-:W-:Y:S01]  /*154a0*/  IMAD.IADD R14, R14, 0x1, R53 ;  /* 0x000000010e0e7824 */ /* 0x000fe200078e0235 */
[----:B------:R-:W-:Y:S02]  /*154b0*/  ULDC.64 UR4, c[0x0][0xaa0] ;  /* 0x0002a80000047ab9 */ /* 0x000fe40000000a00 */
[----:B------:R-:W1:Y:S01]  /*154c0*/  SHFL.IDX PT, R41, R11, RZ, 0x1c1f ;  /* 0x001c1fff0b297589 */ /* 0x000e6200000e0000 */
[----:B------:R-:W-:Y:S01]  /*154d0*/  LOP3.LUT P0, RZ, R15, 0x3, RZ, 0xc0, !PT ;  /* 0x000000030fff7812 */ /* 0x000fe2000780c0ff */
[----:B------:R-:W-:Y:S02]  /*154e0*/  IMAD.X R9, RZ, RZ, R25, P2 ;  /* 0x000000ffff097224 */ /* 0x000fe400010e0619 */
[----:B------:R-:W-:Y:S01]  /*154f0*/  SHFL.IDX PT, R42, R10, 0x1, 0x1c1f ;  /* 0x003c1f000a2a7f89 */ /* 0x000fe200000e0000 */
[----:B------:R-:W-:-:S03]  /*15500*/  ISETP.GE.OR P2, PT, R14, R39, P0 ;  /* 0x000000270e00720c */ /* 0x000fc60000746670 */
[----:B------:R-:W2:Y:S01]  /*15510*/  SHFL.IDX PT, R43, R11, 0x1, 0x1c1f ;  /* 0x003c1f000b2b7f89 */ /* 0x000ea200000e0000 */
[----:B------:R-:W-:Y:S02]  /*15520*/  VIADD R4, R14, 0x8 ;  /* 0x000000080e047836 */ /* 0x000fe40000000000 */
[----:B------:R-:W-:-:S03]  /*15530*/  IMAD R21, R21, UR4, RZ ;  /* 0x0000000415157c24 */ /* 0x000fc6000f8e02ff */
[----:B------:R-:W-:-:S04]  /*15540*/  ISETP.GE.OR P0, PT, R4, R39, P0 ;  /* 0x000000270400720c */ /* 0x000fc80000706670 */
[----:B-1----:R1:W-:Y:S02]  /*15550*/  @!P2 ST.E desc[UR42][R40.64], R2 ;  /* 0x000000022800a985 */ /* 0x0023e4000c10192a */
[C---:B-1----:R-:W-:Y:S02]  /*15560*/  IMAD R41, R20.reuse, UR5, R21 ;  /* 0x0000000514297c24 */ /* 0x042fe4000f8e0215 */
[----:B------:R-:W-:Y:S01]  /*15570*/  IMAD.WIDE.U32 R20, R20, UR4, RZ ;  /* 0x0000000414147c25 */ /* 0x000fe2000f8e00ff */
[----:B------:R-:W-:-:S03]  /*15580*/  ULDC.64 UR4, c[0x0][0xae8] ;  /* 0x0002ba0000047ab9 */ /* 0x000fc60000000a00 */
[----:B------:R-:W-:Y:S02]  /*15590*/  IMAD.IADD R21, R21, 0x1, R41 ;  /* 0x0000000115157824 */ /* 0x000fe400078e0229 */
[----:B------:R-:W-:Y:S01]  /*155a0*/  IMAD R38, R38, UR4, RZ ;  /* 0x0000000426267c24 */ /* 0x000fe2000f8e02ff */
[----:B--2---:R1:W-:Y:S01]  /*155b0*/  @!P0 ST.E desc[UR42][R42.64], R0 ;  /* 0x000000002a008985 */ /* 0x0043e2000c10192a */
[----:B------:R-:W-:Y:S01]  /*155c0*/  IMAD.WIDE.U32 R20, R46, UR4, R20 ;  /* 0x000000042e147c25 */ /* 0x000fe2000f8e0014 */
[C---:B------:R-:W-:Y:S02]  /*155d0*/  IADD3 R13, P6, R24.reuse, 0x3000, RZ ;  /* 0x00003000180d7810 */ /* 0x040fe40007fde0ff */
[----:B------:R-:W-:Y:S01]  /*155e0*/  IADD3 R27, P5, R24, 0x4800, RZ ;  /* 0x00004800181b7810 */ /* 0x000fe20007fbe0ff */
[----:B------:R-:W-:Y:S02]  /*155f0*/  IMAD R41, R46, UR5, R38 ;  /* 0x000000052e297c24 */ /* 0x000fe4000f8e0226 */
[----:B-1----:R-:W-:Y:S01]  /*15600*/  IMAD R0, R47, 0x60, R44 ;  /* 0x000000602f007824 */ /* 0x002fe200078e022c */
[----:B------:R0:W5:Y:S01]  /*15610*/  LDL R46, [R1+0x64] ;  /* 0x00006400012e7983 */ /* 0x0001620000100800 */
[----:B------:R-:W1:Y:S01]  /*15620*/  @P1 LDC R43, c[0x0][0xbf0] ;  /* 0x0002fc00ff2b1b82 */ /* 0x000e620000000800 */
[C---:B------:R-:W-:Y:S01]  /*15630*/  IADD3 R29, P4, R24.reuse, 0x6000, RZ ;  /* 0x00006000181d7810 */ /* 0x040fe20007f9e0ff */
[----:B------:R-:W-:Y:S01]  /*15640*/  ULDC.64 UR4, c[0x0][0xaf0] ;  /* 0x0002bc0000047ab9 */ /* 0x000fe20000000a00 */
[----:B------:R0:W5:Y:S01]  /*15650*/  LDL R47, [R1+0x80] ;  /* 0x00008000012f7983 */ /* 0x0001620000100800 */
[----:B------:R-:W-:Y:S01]  /*15660*/  IMAD.IADD R40, R53, 0x1, R0 ;  /* 0x0000000135287824 */ /* 0x000fe200078e0200 */
[----:B------:R-:W-:-:S02]  /*15670*/  IADD3 R7, P3, R24, 0x7800, RZ ;  /* 0x0000780018077810 */ /* 0x000fc40007f7e0ff */
[----:B------:R-:W-:Y:S01]  /*15680*/  LOP3.LUT R5, R24, 0x180, RZ, 0xc0, !PT ;  /* 0x0000018018057812 */ /* 0x000fe200078ec0ff */
[----:B------:R-:W-:Y:S01]  /*15690*/  @P1 IMAD.HI.U32 R0, R40, R45, RZ ;  /* 0x0000002d28001227 */ /* 0x000fe200078e00ff */
[----:B------:R-:W-:Y:S01]  /*156a0*/  LOP3.LUT R12, R13, 0x180, RZ, 0xc0, !PT ;  /* 0x000001800d0c7812 */ /* 0x000fe200078ec0ff */
[----:B------:R-:W5:Y:S01]  /*156b0*/  LD.E.128 R8, desc[UR42][R8.64] ;  /* 0x0000002a08087980 */ /* 0x000f62000c101d00 */
[----:B------:R-:W-:Y:S01]  /*156c0*/  LOP3.LUT R26, R27, 0x180, RZ, 0xc0, !PT ;  /* 0x000001801b1a7812 */ /* 0x000fe200078ec0ff */
[----:B------:R-:W-:Y:S01]  /*156d0*/  IMAD.IADD R21, R21, 0x1, R41 ;  /* 0x0000000115157824 */ /* 0x000fe200078e0229 */
[----:B------:R-:W-:Y:S01]  /*156e0*/  LOP3.LUT R28, R29, 0x180, RZ, 0xc0, !PT ;  /* 0x000001801d1c7812 */ /* 0x000fe200078ec0ff */
[----:B------:R-:W-:Y:S01]  /*156f0*/  IMAD.MOV.U32 R41, RZ, RZ, R40 ;  /* 0x000000ffff297224 */ /* 0x000fe200078e0028 */
[----:B------:R-:W-:Y:S01]  /*15700*/  LOP3.LUT R6, R7, 0x180, RZ, 0xc0, !PT ;  /* 0x0000018007067812 */ /* 0x000fe200078ec0ff */
[----:B------:R-:W-:Y:S01]  /*15710*/  IMAD R37, R37, UR4, RZ ;  /* 0x0000000425257c24 */ /* 0x000fe2000f8e02ff */
[----:B------:R-:W-:-:S02]  /*15720*/  SHF.R.U64 R12, R12, 0x3, RZ ;  /* 0x000000030c0c7819 */ /* 0x000fc400000012ff */
[----:B------:R-:W-:Y:S02]  /*15730*/  SHF.R.U64 R26, R26, 0x3, RZ ;  /* 0x000000031a1a7819 */ /* 0x000fe400000012ff */
[----:B------:R-:W-:Y:S02]  /*15740*/  SHF.R.U64 R28, R28, 0x3, RZ ;  /* 0x000000031c1c7819 */ /* 0x000fe400000012ff */
[----:B------:R-:W-:Y:S02]  /*15750*/  SHF.R.U64 R5, R5, 0x3, RZ ;  /* 0x0000000305057819 */ /* 0x000fe400000012ff */
[----:B-1----:R-:W-:Y:S02]  /*15760*/  @P1 SHF.R.U32.HI R41, RZ, R43, R0 ;  /* 0x0000002bff291219 */ /* 0x002fe40000011600 */
[----:B------:R-:W-:Y:S01]  /*15770*/  SHF.R.U64 R6, R6, 0x3, RZ ;  /* 0x0000000306067819 */ /* 0x000fe200000012ff */
[----:B------:R-:W-:Y:S01]  /*15780*/  IMAD R43, R36, UR5, R37 ;  /* 0x00000005242b7c24 */ /* 0x000fe2000f8e0225 */
        /* <DEDUP_REMOVED lines=10> */
[----:B------:R-:W-:Y:S01]  /*15830*/  MOV R5, R25 ;  /* 0x0000001900057202 */ /* 0x000fe20000000f00 */
[----:B------:R-:W-:Y:S01]  /*15840*/  IMAD.WIDE.U32 R36, R36, UR4, R20 ;  /* 0x0000000424247c25 */ /* 0x000fe2000f8e0014 */
[----:B------:R-:W-:Y:S01]  /*15850*/  LOP3.LUT R32, R6, R7, RZ, 0x3c, !PT ;  /* 0x0000000706207212 */ /* 0x000fe200078e3cff */
[----:B------:R-:W-:Y:S01]  /*15860*/  ULDC.64 UR4, c[0x0][0xae0] ;  /* 0x0002b80000047ab9 */ /* 0x000fe20000000a00 */
[----:B------:R-:W5:Y:S01]  /*15870*/  LD.E.128 R12, desc[UR42][R12.64] ;  /* 0x0000002a0c0c7980 */ /* 0x000f62000c101d00 */
[----:B------:R-:W-:-:S02]  /*15880*/  IMAD R0, R0, UR4, RZ ;  /* 0x0000000400007c24 */ /* 0x000fc4000f8e02ff */
[----:B------:R-:W-:Y:S01]  /*15890*/  IMAD R21, R3, R2, R40 ;  /* 0x0000000203157224 */ /* 0x000fe200078e0228 */
[----:B------:R-:W5:Y:S01]  /*158a0*/  LD.E.128 R4, desc[UR42][R4.64] ;  /* 0x0000002a04047980 */ /* 0x000f62000c101d00 */
[----:B------:R-:W-:Y:S02]  /*158b0*/  IMAD.IADD R37, R37, 0x1, R43 ;  /* 0x0000000125257824 */ /* 0x000fe400078e022b */
[----:B------:R-:W-:Y:S01]  /*158c0*/  IMAD R43, R41, UR5, R0 ;  /* 0x00000005292b7c24 */ /* 0x000fe2000f8e0200 */
[----:B------:R-:W5:Y:S01]  /*158d0*/  LD.E.128 R24, desc[UR42][R26.64] ;  /* 0x0000002a1a187980 */ /* 0x000f62000c101d00 */
[----:B------:R-:W-:-:S03]  /*158e0*/  SHF.R.S32.HI R0, RZ, 0x1f, R21 ;  /* 0x0000001fff007819 */ /* 0x000fc60000011415 */
[----:B------:R-:W5:Y:S01]  /*158f0*/  LD.E.128 R28, desc[UR42][R28.64] ;  /* 0x0000002a1c1c7980 */ /* 0x000f62000c101d00 */
[----:B------:R-:W-:Y:S01]  /*15900*/  IMAD.WIDE.U32 R2, R41, UR4, R36 ;  /* 0x0000000429027c25 */ /* 0x000fe2000f8e0024 */
[----:B------:R-:W-:Y:S02]  /*15910*/  ULDC.64 UR4, c[0x0][0xad8] ;  /* 0x0002b60000047ab9 */ /* 0x000fe40000000a00 */
[----:B------:R-:W5:Y:S01]  /*15920*/  LD.E.128 R32, desc[UR42][R32.64] ;  /* 0x0000002a20207980 */ /* 0x000f62000c101d00 */
[----:B------:R-:W-:Y:S01]  /*15930*/  @!PT LDS RZ, [RZ] ;  /* 0x00000000fffff984 */ /* 0x000fe20000000800 */
[----:B------:R-:W-:Y:S01]  /*15940*/  @!PT LDS RZ, [RZ] ;  /* 0x00000000fffff984 */ /* 0x000fe20000000800 */
[----:B------:R-:W-:Y:S01]  /*15950*/  @!PT LDS RZ, [RZ] ;  /* 0x00000000fffff984 */ /* 0x000fe20000000800 */
[----:B------:R-:W-:Y:S01]  /*15960*/  @!PT LDS RZ, [RZ] ;  /* 0x00000000fffff984 */ /* 0x000fe20000000800 */
[----:B------:R1:W-:Y:S06]  /*15970*/  MEMBAR.ALL.CTA ;  /* 0x0000000000007992 */ /* 0x0003ec0000008000 */
[----:B-1----:R-:W1:Y:S01]  /*15980*/  FENCE.VIEW.ASYNC.S ;  /* 0x00000000000073c6 */ /* 0x002e620000000000 */
[----:B------:R-:W-:-:S02]  /*15990*/  IMAD.IADD R3, R3, 0x1, R43 ;  /* 0x0000000103037824 */ /* 0x000fc400078e022b */
[----:B------:R-:W-:Y:S01]  /*159a0*/  IMAD R0, R0, UR4, RZ ;  /* 0x0000000400007c24 */ /* 0x000fe2000f8e02ff */
[----:B------:R-:W-:Y:S01]  /*159b0*/  IADD3 R44, R44, R53, RZ ;  /* 0x000000352c2c7210 */ /* 0x000fe20007ffe0ff */
[----:B------:R-:W-:-:S04]  /*159c0*/  IMAD.WIDE.U32 R2, R21, UR4, R2 ;  /* 0x0000000415027c25 */ /* 0x000fc8000f8e0002 */
[----:B------:R-:W-:Y:S01]  /*159d0*/  IMAD R37, R21, UR5, R0 ;  /* 0x0000000515257c24 */ /* 0x000fe2000f8e0200 */
[----:B------:R-:W-:Y:S01]  /*159e0*/  ISETP.GE.AND P0, PT, R44, R39, PT ;  /* 0x000000272c00720c */ /* 0x000fe20003f06270 */
[----:B------:R-:W-:Y:S01]  /*159f0*/  ULDC.64 UR4, c[0x0][0xa80] ;  /* 0x0002a00000047ab9 */ /* 0x000fe20000000a00 */
[----:B------:R-:W-:Y:S01]  /*15a00*/  VIADD R0, R18, 0x19c20 ;  /* 0x00019c2012007836 */ /* 0x000fe20000000000 */
[----:B------:R-:W-:Y:S01]  /*15a10*/  LEA R38, P1, R2, UR4, 0x1 ;  /* 0x0000000402267c11 */ /* 0x000fe2000f8208ff */
[----:B------:R-:W-:-:S03]  /*15a20*/  IMAD.IADD R3, R3, 0x1, R37 ;  /* 0x0000000103037824 */ /* 0x000fc600078e0225 */
[----:B------:R-:W-:Y:S02]  /*15a30*/  PRMT R0, RZ, 0x654, R0 ;  /* 0x00000654ff007816 */ /* 0x000fe40000000000 */
[----:B------:R-:W-:Y:S01]  /*15a40*/  LEA.HI.X R42, R2, UR5, R3, 0x1, P1 ;  /* 0x00000005022a7c11 */ /* 0x000fe200088f0c03 */
[----:B-1----:R0:W1:Y:S01]  /*15a50*/  SHFL.IDX PT, R20, R38, RZ, 0x1c1f ;  /* 0x001c1fff26147589 */ /* 0x00206200000e0000 */
[----:B------:R-:W-:Y:S01]  /*15a60*/  BSSY B1, `(.L_x_12806) ;  /* 0x0000010000017945 */ /* 0x000fe20003800000 */
[----:B------:R0:W-:Y:S02]  /*15a70*/  SYNCS.ARRIVE.TRANS64.RED.A1T0 RZ, [R0+URZ], RZ ;  /* 0x000000ff00ff79a7 */ /* 0x0001e4000810043f */
        /* <DEDUP_REMOVED lines=14> */
.L_x_12807:
[----:B------:R-:W-:Y:S05]  /*15b60*/  BSYNC B1 ;  /* 0x0000000000017941 */ /* 0x000fea0003800000 */
.L_x_12806:
        /* <DEDUP_REMOVED lines=19> */
.L_x_12804:
[----:B-1----:R-:W3:Y:S01]  /*15ca0*/  LDL.LU R4, [R1+0x50] ;  /* 0x0000500001047983 */ /* 0x002ee20000300800 */
[----:B------:R-:W-:Y:S01]  /*15cb0*/  ULDC.64 UR4, c[0x0][0xc00] ;  /* 0x0003000000047ab9 */ /* 0x000fe20000000a00 */
[----:B------:R-:W-:Y:S01]  /*15cc0*/  IMAD.MOV.U32 R6, RZ, RZ, RZ ;  /* 0x000000ffff067224 */ /* 0x000fe200078e00ff */
[----:B------:R-:W1:Y:S01]  /*15cd0*/  LDC R25, c[0x0][0xbe8] ;  /* 0x0002fa00ff197b82 */ /* 0x000e620000000800 */
[----:B------:R-:W4:Y:S01]  /*15ce0*/  LDL.LU R0, [R1+0x54] ;  /* 0x0000540001007983 */ /* 0x000f220000300800 */
[----:B------:R-:W-:-:S04]  /*15cf0*/  ISETP.NE.U32.AND P0, PT, RZ, UR4, PT ;  /* 0x00000004ff007c0c */ /* 0x000fc8000bf05070 */
[----:B------:R-:W-:Y:S02]  /*15d00*/  ISETP.NE.AND.EX P0, PT, RZ, UR5, PT, P0 ;  /* 0x00000005ff007c0c */ /* 0x000fe4000bf05300 */
[----:B---3--:R-:W-:-:S04]  /*15d10*/  IADD3 R2, P1, R4, UR4, RZ ;  /* 0x0000000404027c10 */ /* 0x008fc8000ff3e0ff */
[----:B----4-:R-:W-:Y:S01]  /*15d20*/  IADD3.X R3, R0, UR5, RZ, P1, !PT ;  /* 0x0000000500037c10 */ /* 0x010fe20008ffe4ff */
[----:B------:R-:W-:Y:S02]  /*15d30*/  ULDC.64 UR4, c[0x0][0xc08] ;  /* 0x0003020000047ab9 */ /* 0x000fe40000000a00 */
[----:B------:R-:W-:-:S04]  /*15d40*/  ISETP.NE.U32.AND P1, PT, RZ, UR4, PT ;  /* 0x00000004ff007c0c */ /* 0x000fc8000bf25070 */
[----:B------:R3:W5:Y:S01]  /*15d50*/  @P0 LDG.E R6, desc[UR42][R2.64] ;  /* 0x0000002a02060981 */ /* 0x000762000c1e1900 */
[----:B------:R-:W-:Y:S01]  /*15d60*/  ISETP.NE.AND.EX P1, PT, RZ, UR5, PT, P1 ;  /* 0x00000005ff007c0c */ /* 0x000fe2000bf25310 */
[----:B------:R-:W4:-:S12]  /*15d70*/  S2R R7, SR_TID.X ;  /* 0x0000000000077919 */ /* 0x000f180000002100 */
[----:B------:R-:W-:Y:S01]  /*15d80*/  @P1 IADD3 R4, P2, R4, UR4, RZ ;  /* 0x0000000404041c10 */ /* 0x000fe2000ff5e0ff */
[----:B------:R-:W-:-:S03]  /*15d90*/  ULDC UR4, c[0x0][0xa88] ;  /* 0x0002a20000047ab9 */ /* 0x000fc60000000800 */
[----:B0-----:R-:W-:Y:S01]  /*15da0*/  @P1 IADD3.X R5, R0, UR5, RZ, P2, !PT ;  /* 0x0000000500051c10 */ /* 0x001fe200097fe4ff */
[----:B------:R-:W-:-:S06]  /*15db0*/  IMAD.U32 R0, RZ, RZ, UR4 ;  /* 0x00000004ff007e24 */ /* 0x000fcc000f8e00ff */
[----:B------:R3:W5:Y:S01]  /*15dc0*/  @P1 LDG.E R0, desc[UR42][R4.64] ;  /* 0x0000002a04001981 */ /* 0x000762000c1e1900 */
[----:B-1----:R-:W-:Y:S01]  /*15dd0*/  ISETP.NE.AND P2, PT, R25, 0x1, PT ;  /* 0x000000011900780c */ /* 0x002fe20003f45270 */
[----:B----4-:R-:W-:-:S12]  /*15de0*/  VIADD R30, R7, 0xffffff80 ;  /* 0xffffff80071e7836 */ /* 0x010fd80000000000 */
[----:B------:R-:W0:Y:S01]  /*15df0*/  @P2 LDC R27, c[0x0][0xbec] ;  /* 0x0002fb00ff1b2b82 */ /* 0x000e220000000800 */
[----:B------:R-:W-:Y:S01]  /*15e00*/  ISETP.GE.AND P3, PT, R30, 0xc0, PT ;  /* 0x000000c01e00780c */ /* 0x000fe20003f66270 */
[----:B---3--:R-:W-:-:S12]  /*15e10*/  @P1 BRA `(.L_x_12809) ;  /* 0x0000000000101947 */ /* 0x008fd80003800000 */
[----:B------:R-:W-:Y:S05]  /*15e20*/  @!P0 BRA `(.L_x_12809) ;  /* 0x00000000000c8947 */ /* 0x000fea0003800000 */
[----:B------:R-:W3:Y:S04]  /*15e30*/  LDG.E R5, desc[UR42][R2.64] ;  /* 0x0000002a02057981 */ /* 0x000ee8000c1e1900 */
[----:B-----5:R-:W3:Y:S02]  /*15e40*/  LDG.E R0, desc[UR42][R2.64+0x4] ;  /* 0x0000042a02007981 */ /* 0x020ee4000c1e1900 */
[----:B---3--:R-:W-:-:S07]  /*15e50*/  IMAD.IADD R0, R0, 0x1, -R5 ;  /* 0x0000000100007824 */ /* 0x008fce00078e0a05 */
.L_x_12809:
[----:B------:R-:W3:Y:S04]  /*15e60*/  LDL.LU R3, [R1+0x44] ;  /* 0x0000440001037983 */ /* 0x000ee80000300800 */
[----:B------:R-:W4:Y:S04]  /*15e70*/  LDL.LU R2, [R1+0x5c] ;  /* 0x00005c0001027983 */ /* 0x000f280000300800 */
[----:B------:R-:W2:Y:S04]  /*15e80*/  LDL R29, [R1+0x4c] ;  /* 0x00004c00011d7983 */ /* 0x000ea80000100800 */
[----:B------:R1:W5:Y:S01]  /*15e90*/  LDL R28, [R1+0x28] ;  /* 0x00002800011c7983 */ /* 0x0003620000100800 */
[----:B------:R-:W-:Y:S01]  /*15ea0*/  BSSY B1, `(.L_x_12810) ;  /* 0x000002c000017945 */ /* 0x000fe20003800000 */
[----:B-----5:R-:W-:-:S02]  /*15eb0*/  SHF.R.S32.HI R11, RZ, 0x1f, R6 ;  /* 0x0000001fff0b7819 */ /* 0x020fc40000011406 */
[----:B---3--:R-:W-:Y:S02]  /*15ec0*/  SEL R13, R3, RZ, !P0 ;  /* 0x000000ff030d7207 */ /* 0x008fe40004000000 */
[----:B----4-:R-:W-:Y:S02]  /*15ed0*/  SEL R12, R2, RZ, !P0 ;  /* 0x000000ff020c7207 */ /* 0x010fe40004000000 */
[----:B--2---:R-:W-:Y:S01]  /*15ee0*/  SHF.R.S32.HI R10, RZ, 0x1f, R29 ;  /* 0x0000001fff0a7819 */ /* 0x004fe2000001141d */
[----:B-1----:R-:W-:Y:S06]  /*15ef0*/  @P3 BRA `(.L_x_12811) ;  /* 0x0000000000983947 */ /* 0x002fec0003800000 */
[----:B------:R-:W1:Y:S01]  /*15f00*/  LDC R9, c[0x0][0xbe8] ;  /* 0x0002fa00ff097b82 */ /* 0x000e620000000800 */
[----:B------:R-:W-:Y:S01]  /*15f10*/  IADD3 R8, R28, -0x80, R7 ;  /* 0xffffff801c087810 */ /* 0x000fe20007ffe007 */
[----:B-1----:R-:W-:-:S05]  /*15f20*/  IMAD R2, R0, R9, RZ ;  /* 0x0000000900027224 */ /* 0x002fca00078e02ff */
        /* <DEDUP_REMOVED lines=35> */
.L_x_12811:
[----:B------:R-:W-:Y:S05]  /*16160*/  BSYNC B1 ;  /* 0x0000000000017941 */ /* 0x000fea0003800000 */
.L_x_12810:
[----:B------:R2:W5:Y:S04]  /*16170*/  LDL R14, [R1+0x64] ;  /* 0x00006400010e7983 */ /* 0x0005680000100800 */
[----:B------:R2:W5:Y:S04]  /*16180*/  LDL R15, [R1+0x80] ;  /* 0x00008000010f7983 */ /* 0x0005680000100800 */
[----:B------:R2:W5:Y:S04]  /*16190*/  LDL R20, [R1+0x60] ;  /* 0x0000600001147983 */ /* 0x0005680000100800 */
[----:B------:R2:W5:Y:S04]  /*161a0*/  LDL R21, [R1+0x84] ;  /* 0x0000840001157983 */ /* 0x0005680000100800 */
[----:B------:R2:W5:Y:S01]  /*161b0*/  LDL R24, [R1+0x48] ;  /* 0x0000480001187983 */ /* 0x0005620000100800 */
[--C-:B-1----:R-:W-:Y:S01]  /*161c0*/  SHF.R.S32.HI R4, RZ, 0x1f, R30.reuse ;  /* 0x0000001fff047819 */ /* 0x102fe2000001141e */
[----:B------:R-:W1:Y:S01]  /*161d0*/  @P2 LDC R9, c[0x0][0xbf0] ;  /* 0x0002fc00ff092b82 */ /* 0x000e620000000800 */
        /* <DEDUP_REMOVED lines=17> */
[----:B0-----:R-:W-:Y:S01]  /*162f0*/  @P2 IMAD.HI.U32 R4, R8, R27, RZ ;  /* 0x0000001b08042227 */ /* 0x001fe200078e00ff */
[----:B------:R-:W-:-:S03]  /*16300*/  MOV R5, R8 ;  /* 0x0000000800057202 */ /* 0x000fc60000000f00 */
[----:B------:R-:W-:Y:S01]  /*16310*/  IMAD.WIDE.U32 R2, R29, UR4, R2 ;  /* 0x000000041d027c25 */ /* 0x000fe2000f8e0002 */
[----:B-1----:R-:W-:Y:S01]  /*16320*/  @P2 SHF.R.U32.HI R5, RZ, R9, R4 ;  /* 0x00000009ff052219 */ /* 0x002fe20000011604 */
        /* <DEDUP_REMOVED lines=27> */
[----:B------:R2:W1:Y:S01]  /*164e0*/  SHFL.IDX PT, R3, R5, RZ, 0x1c1f ;  /* 0x001c1fff05037589 */ /* 0x00046200000e0000 */
[----:B------:R-:W-:Y:S05]  /*164f0*/  @P0 BRA `(.L_x_12813) ;  /* 0x0000000000300947 */ /* 0x000fea0003800000 */
[----:B------:R-:W-:Y:S02]  /*16500*/  ULDC UR4, c[0x0][0xac8] ;  /* 0x0002b20000047ab9 */ /* 0x000fe40000000800 */
[----:B-----5:R-:W-:Y:S02]  /*16510*/  ISETP.GE.AND P3, PT, R20, UR4, PT ;  /* 0x0000000414007c0c */ /* 0x020fe4000bf66270 */
[----:B------:R-:W-:Y:S02]  /*16520*/  ISETP.GE.AND P4, PT, R14, UR4, PT ;  /* 0x000000040e007c0c */ /* 0x000fe4000bf86270 */
[----:B------:R-:W-:-:S09]  /*16530*/  ISETP.GE.AND P2, PT, R24, UR4, PT ;  /* 0x0000000418007c0c */ /* 0x000fd2000bf46270 */
[-C--:B0-----:R-:W-:Y:S02]  /*16540*/  @!P3 LEA R8, P0, R20, R2.reuse, 0x1 ;  /* 0x000000021408b211 */ /* 0x081fe400078008ff */
[----:B------:R-:W-:Y:S02]  /*16550*/  @!P4 LEA R10, P1, R14, R2, 0x1 ;  /* 0x000000020e0ac211 */ /* 0x000fe400078208ff */
[----:B-1----:R-:W-:Y:S01]  /*16560*/  @!P2 IMAD.WIDE R6, R24, 0x2, R2 ;  /* 0x000000021806a825 */ /* 0x002fe200078e0202 */
[-C--:B------:R-:W-:Y:S02]  /*16570*/  @!P3 LEA.HI.X R9, R20, R3.reuse, R21, 0x1, P0 ;  /* 0x000000031409b211 */ /* 0x080fe400000f0c15 */
[----:B------:R-:W-:Y:S02]  /*16580*/  @!P4 LEA.HI.X R11, R14, R3, R15, 0x1, P1 ;  /* 0x000000030e0bc211 */ /* 0x000fe400008f0c0f */
[----:B------:R3:W-:Y:S04]  /*16590*/  @!P2 ST.E.128 desc[UR42][R6.64], RZ ;  /* 0x000000ff0600a985 */ /* 0x0007e8000c101d2a */
[----:B------:R3:W-:Y:S04]  /*165a0*/  @!P3 ST.E.128 desc[UR42][R8.64], RZ ;  /* 0x000000ff0800b985 */ /* 0x0007e8000c101d2a */
[----:B------:R3:W-:Y:S02]  /*165b0*/  @!P4 ST.E.128 desc[UR42][R10.64], RZ ;  /* 0x000000ff0a00c985 */ /* 0x0007e4000c101d2a */
.L_x_12813:
[----:B------:R-:W-:Y:S05]  /*165c0*/  BSYNC B1 ;  /* 0x0000000000017941 */ /* 0x000fea0003800000 */
.L_x_12812:
[----:B------:R-:W-:Y:S01]  /*165d0*/  VIADD R0, R0, 0x60 ;  /* 0x0000006000007836 */ /* 0x000fe20000000000 */
[----:B-1----:R1:W4:Y:S04]  /*165e0*/  SHFL.IDX PT, R3, R5, 0x1, 0x1c1f ;  /* 0x003c1f0005037f89 */ /* 0x00232800000e0000 */
[----:B------:R-:W-:Y:S01]  /*165f0*/  ISETP.GE.AND P0, PT, R0, R25, PT ;  /* 0x000000190000720c */ /* 0x000fe20003f06270 */
[----:B0-----:R1:W0:-:S12]  /*16600*/  SHFL.IDX PT, R2, R4, 0x1, 0x1c1f ;  /* 0x003c1f0004027f89 */ /* 0x00121800000e0000 */
[----:B-1----:R-:W-:Y:S05]  /*16610*/  @P0 BRA `(.L_x_12808) ;  /* 0x0000000000300947 */ /* 0x002fea0003800000 */
[----:B------:R-:W-:Y:S02]  /*16620*/  ULDC UR4, c[0x0][0xac8] ;  /* 0x0002b20000047ab9 */ /* 0x000fe40000000800 */
[----:B-----5:R-:W-:Y:S02]  /*16630*/  ISETP.GE.AND P3, PT, R20, UR4, PT ;  /* 0x0000000414007c0c */ /* 0x020fe4000bf66270 */
[----:B------:R-:W-:Y:S02]  /*16640*/  ISETP.GE.AND P4, PT, R14, UR4, PT ;  /* 0x000000040e007c0c */ /* 0x000fe4000bf86270 */
[----:B------:R-:W-:-:S09]  /*16650*/  ISETP.GE.AND P2, PT, R24, UR4, PT ;  /* 0x0000000418007c0c */ /* 0x000fd2000bf46270 */
[-C--:B0--3--:R-:W-:Y:S02]  /*16660*/  @!P3 LEA R6, P0, R20, R2.reuse, 0x1 ;  /* 0x000000021406b211 */ /* 0x089fe400078008ff */
[----:B------:R-:W-:Y:S02]  /*16670*/  @!P4 LEA R8, P1, R14, R2, 0x1 ;  /* 0x000000020e08c211 */ /* 0x000fe400078208ff */
[----:B--2-4-:R-:W-:Y:S01]  /*16680*/  @!P2 IMAD.WIDE R4, R24, 0x2, R2 ;  /* 0x000000021804a825 */ /* 0x014fe200078e0202 */
[-C--:B------:R-:W-:Y:S02]  /*16690*/  @!P3 LEA.HI.X R7, R20, R3.reuse, R21, 0x1, P0 ;  /* 0x000000031407b211 */ /* 0x080fe400000f0c15 */
[----:B------:R-:W-:Y:S02]  /*166a0*/  @!P4 LEA.HI.X R9, R14, R3, R15, 0x1, P1 ;  /* 0x000000030e09c211 */ /* 0x000fe400008f0c0f */
[----:B------:R0:W-:Y:S04]  /*166b0*/  @!P2 ST.E.128 desc[UR42][R4.64], RZ ;  /* 0x000000ff0400a985 */ /* 0x0001e8000c101d2a */
[----:B------:R0:W-:Y:S04]  /*166c0*/  @!P3 ST.E.128 desc[UR42][R6.64], RZ ;  /* 0x000000ff0600b985 */ /* 0x0001e8000c101d2a */
[----:B------:R0:W-:Y:S02]  /*166d0*/  @!P4 ST.E.128 desc[UR42][R8.64], RZ ;  /* 0x000000ff0800c985 */ /* 0x0001e4000c101d2a */
.L_x_12808:
[----:B------:R-:W-:Y:S05]  /*166e0*/  BSYNC B0 ;  /* 0x0000000000007941 */ /* 0x000fea0003800000 */
.L_x_12803:
[----:B------:R-:W-:Y:S02]  /*166f0*/  ULDC UR4, c[0x0][0xc3c] ;  /* 0x00030f0000047ab9 */ /* 0x000fe40000000800 */
[----:B------:R-:W-:-:S13]  /*16700*/  ISETP.GE.AND P0, PT, R155, UR4, PT ;  /* 0x000000049b007c0c */ /* 0x000fda000bf06270 */
[----:B------:R-:W-:Y:S05]  /*16710*/  @!P0 BRA `(.L_x_12814) ;  /* 0xfffffea800948947 */ /* 0x000fea000383ffff */
[----:B------:R-:W-:Y:S05]  /*16720*/  BRA `(.L_x_12679) ;  /* 0x0000007400a87947 */ /* 0x000fea0003800000 */
.L_x_12677:
        /* <DEDUP_REMOVED lines=58> */
.L_x_12820:
        /* <DEDUP_REMOVED lines=12> */
.L_x_12819:
[----:B------:R-:W-:Y:S05]  /*16b90*/  BSYNC B0 ;  /* 0x0000000000007941 */ /* 0x000fea0003800000 */
.L_x_12818:
        /* <DEDUP_REMOVED lines=21> */
.L_x_12816:
[----:B------:R-:W-:-:S05]  /*16cf0*/  IADD3 R10, -R3, R6, RZ ;  /* 0x00000006030a7210 */ /* 0x000fca0007ffe1ff */
        /* <DEDUP_REMOVED lines=20> */
.L_x_12821:
        /* <DEDUP_REMOVED lines=55> */
.L_x_12817:
[----:B------:R-:W-:Y:S02]  /*171b0*/  IMAD.MOV.U32 R17, RZ, RZ, RZ ;  /* 0x000000ffff117224 */ /* 0x000fe400078e00ff */
[----:B------:R-:W-:Y:S02]  /*171c0*/  IMAD.U32 R16, RZ, RZ, UR6 ;  /* 0x00000006ff107e24 */ /* 0x000fe4000f8e00ff */
[----:B------:R-:W-:-:S07]  /*171d0*/  IMAD.MOV.U32 R18, RZ, RZ, RZ ;  /* 0x000000ffff127224 */ /* 0x000fce00078e00ff */
.L_x_12822:
[----:B------:R-:W-:-:S13]  /*171e0*/  ISETP.NE.AND P0, PT, R5, RZ, PT ;  /* 0x000000ff0500720c */ /* 0x000fda0003f05270 */
[----:B------:R-:W0:Y:S01]  /*171f0*/  @!P0 S2R R3, SR_CgaCtaId ;  /* 0x0000000000038919 */ /* 0x000e220000008800 */
[----:B------:R-:W-:-:S04]  /*17200*/  @!P0 MOV R2, 0x400 ;  /* 0x0000040000028802 */ /* 0x000fc80000000f00 */
[----:B0-----:R-:W-:-:S05]  /*17210*/  @!P0 LEA R2, R3, R2, 0x18 ;  /* 0x0000000203028211 */ /* 0x001fca00078ec0ff */
[----:B------:R1:W-:Y:S01]  /*17220*/  @!P0 STS.128 [R2+0x19cd0], R16 ;  /* 0x019cd01002008388 */ /* 0x0003e20000000c00 */
[----:B------:R-:W-:Y:S06]  /*17230*/  BAR.ARV 0x5, 0x200 ;  /* 0x0148000000007b1d */ /* 0x000fec0000002000 */
.L_x_12815:
[----:B------:R2:W-:Y:S01]  /*17240*/  STL [R1+0x54], RZ ;  /* 0x000054ff01007387 */ /* 0x0005e20000100800 */
[----:B------:R-:W-:Y:S01]  /*17250*/  ULDC UR4, c[0x0][0xc3c] ;  /* 0x00030f0000047ab9 */ /* 0x000fe20000000800 */
[----:B------:R-:W-:Y:S01]  /*17260*/  MOV R28, 0x1 ;  /* 0x00000001001c7802 */ /* 0x000fe20000000f00 */
[----:B------:R-:W-:Y:S01]  /*17270*/  IMAD.MOV.U32 R23, RZ, RZ, RZ ;  /* 0x000000ffff177224 */ /* 0x000fe200078e00ff */
[----:B------:R-:W-:-:S13]  /*17280*/  ISETP.GE.AND P0, PT, R19, UR4, PT ;  /* 0x0000000413007c0c */ /* 0x000fda000bf06270 */
[----:B--2---:R-:W-:Y:S05]  /*17290*/  @P0 BRA `(.L_x_12823) ;  /* 0x0000006400d00947 */ /* 0x004fea0003800000 */
[----:B------:R-:W0:Y:S01]  /*172a0*/  S2R R12, SR_TID.X ;  /* 0x00000000000c7919 */ /* 0x000e220000002100 */
[----:B------:R-:W2:Y:S01]  /*172b0*/  S2UR UR4, SR_CgaCtaId ;  /* 0x00000000000479c3 */ /* 0x000ea20000008800 */
        /* <DEDUP_REMOVED lines=9> */
[C---:B01----:R-:W-:Y:S01]  /*17350*/  IMAD.SHL.U32 R2, R12.reuse, 0x10, RZ ;  /* 0x000000100c027824 */ /* 0x043fe200078e00ff */
        /* <DEDUP_REMOVED lines=25> */
[----:B--2---:R-:W-:Y:S01]  /*174f0*/  IMAD.U32 R5, RZ, RZ, UR4 ;  /* 0x00000004ff057e24 */ /* 0x004fe2000f8e00ff */
[----:B------:R-:W-:Y:S02]  /*17500*/  LOP3.LUT R25, R25, R0, RZ, 0xfc, !PT ;  /* 0x0000000019197212 */ /* 0x000fe400078efcff */
[----:B------:R-:W-:Y:S01]  /*17510*/  LOP3.LUT R10, R9, R8, RZ, 0xfc, !PT ;  /* 0x00000008090a7212 */ /* 0x000fe200078efcff */
[C---:B------:R-:W-:Y:S01]  /*17520*/  VIADD R4, R29.reuse, 0x40 ;  /* 0x000000401d047836 */ /* 0x040fe20000000000 */
[----:B------:R-:W-:Y:S01]  /*17530*/  SHF.L.U32 R0, R12, 0x6, RZ ;  /* 0x000000060c007819 */ /* 0x000fe200000006ff */
[----:B------:R-:W-:Y:S01]  /*17540*/  @P0 VIADD R4, R29, 0xffffffc0 ;  /* 0xffffffc01d040836 */ /* 0x000fe20000000000 */
[----:B------:R-:W-:Y:S01]  /*17550*/  SHF.R.U32.HI R3, RZ, 0x1, R11 ;  /* 0x00000001ff037819 */ /* 0x000fe2000001160b */
[----:B------:R-:W-:Y:S01]  /*17560*/  STL [R1+0x20], R10 ;  /* 0x0000200a01007387 */ /* 0x000fe20000100800 */
[----:B------:R-:W-:-:S02]  /*17570*/  LOP3.LUT R0, R0, 0x40, RZ, 0xc0, !PT ;  /* 0x0000004000007812 */ /* 0x000fc400078ec0ff */
[----:B------:R-:W-:Y:S01]  /*17580*/  LEA R22, R5, R22, 0x18 ;  /* 0x0000001605167211 */ /* 0x000fe200078ec0ff */
[----:B------:R-:W-:Y:S01]  /*17590*/  STL [R1+0x18], R5 ;  /* 0x0000180501007387 */ /* 0x000fe20000100800 */
[----:B------:R-:W-:Y:S02]  /*175a0*/  LOP3.LUT R3, R3, R0, RZ, 0xfc, !PT ;  /* 0x0000000003037212 */ /* 0x000fe400078efcff */
        /* <DEDUP_REMOVED lines=11> */
.L_x_12941:
[----:B01--4-:R-:W0:Y:S02]  /*17660*/  LDC.64 R2, c[0x0][0xc88] ;  /* 0x00032200ff027b82 */ /* 0x013e240000000a00 */
[----:B0-----:R-:W-:-:S05]  /*17670*/  IMAD.WIDE R2, R19, 0x4, R2 ;  /* 0x0000000413027825 */ /* 0x001fca00078e0202 */
[----:B--2---:R-:W2:Y:S01]  /*17680*/  LDG.E R26, desc[UR42][R2.64] ;  /* 0x0000002a021a7981 */ /* 0x004ea2000c1e1900 */
[----:B------:R-:W-:Y:S05]  /*17690*/  YIELD ;  /* 0x0000000000007946 */ /* 0x000fea0003800000 */
[----:B------:R-:W-:Y:S01]  /*176a0*/  ULDC.64 UR4, c[0x0][0xa28] ;  /* 0x00028a0000047ab9 */ /* 0x000fe20000000a00 */
[----:B------:R-:W-:Y:S01]  /*176b0*/  MOV R11, RZ ;  /* 0x000000ff000b7202 */ /* 0x000fe20000000f00 */
[----:B------:R-:W-:Y:S01]  /*176c0*/  ULDC.64 UR8, c[0x0][0xa18] ;  /* 0x0002860000087ab9 */ /* 0x000fe20000000a00 */
[----:B------:R-:W-:Y:S01]  /*176d0*/  ISETP.NE.U32.AND P0, PT, RZ, UR4, PT ;  /* 0x00000004ff007c0c */ /* 0x000fe2000bf05070 */
[----:B------:R-:W-:-:S03]  /*176e0*/  ULDC.64 UR6, c[0x0][0xa10] ;  /* 0x0002840000067ab9 */ /* 0x000fc60000000a00 */
        /* <DEDUP_REMOVED lines=50> */
.L_x_12824:
[----:B------:R-:W-:Y:S01]  /*17a10*/  MOV R9, R26 ;  /* 0x0000001a00097202 */ /* 0x000fe20000000f00 */
[----:B------:R-:W-:Y:S02]  /*17a20*/  ULDC.64 UR4, c[0x0][0xa20] ;  /* 0x0002880000047ab9 */ /* 0x000fe40000000a00 */
[----:B------:R-:W-:Y:S02]  /*17a30*/  ISETP.NE.U32.AND P0, PT, RZ, UR4, PT ;  /* 0x00000004ff007c0c */ /* 0x000fe4000bf05070 */
[----:B------:R2:W-:Y:S02]  /*17a40*/  STL [R1+0x4], R9 ;  /* 0x0000040901007387 */ /* 0x0005e40000100800 */
[----:B------:R-:W-:-:S13]  /*17a50*/  ISETP.NE.AND.EX P0, PT, RZ, UR5, PT, P0 ;  /* 0x00000005ff007c0c */ /* 0x000fda000bf05300 */
[----:B--2---:R-:W-:Y:S05]  /*17a60*/  @!P0 BRA `(.L_x_12825) ;  /* 0x0000000000108947 */ /* 0x004fea0003800000 */
[----:B------:R-:W-:-:S04]  /*17a70*/  IADD3 R4, P0, R13, UR4, RZ ;  /* 0x000000040d047c10 */ /* 0x000fc8000ff1e0ff */
[----:B------:R-:W-:-:S05]  /*17a80*/  IADD3.X R5, R12, UR5, RZ, P0, !PT ;  /* 0x000000050c057c10 */ /* 0x000fca00087fe4ff */
[----:B------:R2:W5:Y:S01]  /*17a90*/  LDG.E R2, desc[UR42][R4.64] ;  /* 0x0000002a04027981 */ /* 0x000562000c1e1900 */
[----:B------:R-:W-:Y:S05]  /*17aa0*/  BRA `(.L_x_12826) ;  /* 0x0000000000247947 */ /* 0x000fea0003800000 */
.L_x_12825:
        /* <DEDUP_REMOVED lines=9> */
.L_x_12826:
[----:B--2---:R-:W2:Y:S01]  /*17b40*/  @P1 LDG.E R4, desc[UR42][R6.64] ;  /* 0x0000002a06041981 */ /* 0x004ea2000c1e1900 */
[----:B------:R-:W3:Y:S03]  /*17b50*/  LDC R5, c[0x0][0x448] ;  /* 0x00011200ff057b82 */ /* 0x000ee60000000800 */
[----:B0-----:R0:W2:Y:S01]  /*17b60*/  @P1 LDG.E R6, desc[UR42][R6.64+0x4] ;  /* 0x0000042a06061981 */ /* 0x0010a2000c1e1900 */
[----:B-----5:R-:W-:Y:S01]  /*17b70*/  IMAD.IADD R2, R2, 0x1, -R11 ;  /* 0x0000000102027824 */ /* 0x020fe200078e0a0b */
[----:B------:R-:W-:Y:S01]  /*17b80*/  BSSY B0, `(.L_x_12827) ;  /* 0x0000169000007945 */ /* 0x000fe20003800000 */
[----:B---3--:R-:W-:-:S13]  /*17b90*/  ISETP.NE.AND P0, PT, R5, 0x1, PT ;  /* 0x000000010500780c */ /* 0x008fda0003f05270 */
[----:B------:R-:W3:Y:S08]  /*17ba0*/  @P0 LDC R5, c[0x0][0x44c] ;  /* 0x00011300ff050b82 */ /* 0x000ef00000000800 */
[----:B0-----:R-:W0:Y:S01]  /*17bb0*/  @P0 LDC R7, c[0x0][0x450] ;  /* 0x00011400ff070b82 */ /* 0x001e220000000800 */
[----:B--2---:R-:W-:Y:S02]  /*17bc0*/  @P1 IMAD.IADD R0, R6, 0x1, -R4 ;  /* 0x0000000106001824 */ /* 0x004fe400078e0a04 */
[----:B------:R-:W-:-:S04]  /*17bd0*/  IMAD R4, R17, 0xc0, RZ ;  /* 0x000000c011047824 */ /* 0x000fc800078e02ff */
[----:B------:R-:W-:-:S04]  /*17be0*/  VIADD R4, R4, 0xbf ;  /* 0x000000bf04047836 */ /* 0x000fc80000000000 */
[----:B---3--:R-:W-:-:S05]  /*17bf0*/  @P0 IMAD.HI.U32 R5, R4, R5, RZ ;  /* 0x0000000504050227 */ /* 0x008fca00078e00ff */
[----:B0-----:R-:W-:Y:S01]  /*17c00*/  @P0 SHF.R.U32.HI R4, RZ, R7, R5 ;  /* 0x00000007ff040219 */ /* 0x001fe20000011605 */
[----:B------:R-:W-:-:S04]  /*17c10*/  IMAD.IADD R7, R2, 0x1, R0 ;  /* 0x0000000102077824 */ /* 0x000fc800078e0200 */
        /* <DEDUP_REMOVED lines=31> */
[----:B------:R0:W2:Y:S02]  /*17e10*/  SHFL.IDX PT, R14, R5, RZ, 0x1f ;  /* 0x00001fff050e7589 */ /* 0x0000a400000e0000 */
.L_x_12989:
[----:B--2---:R-:W-:Y:S02]  /*17e20*/  ISETP.NE.AND P0, PT, R14, RZ, PT ;  /* 0x000000ff0e00720c */ /* 0x004fe40003f05270 */
[----:B------:R-:W-:-:S11]  /*17e30*/  PLOP3.LUT P6, PT, PT, PT, PT, 0x8, 0x0 ;  /* 0x000000000000781c */ /* 0x000fd60003fce170 */
[----:B------:R-:W-:Y:S05]  /*17e40*/  @P0 BRA `(.L_x_12830) ;  /* 0x00000000000c0947 */ /* 0x000fea0003800000 */
[----:B------:R-:W-:-:S03]  /*17e50*/  UMOV UR4, 0xffffffff ;  /* 0xffffffff00047882 */ /* 0x000fc60000000000 */
[----:B------:R-:W-:Y:S05]  /*17e60*/  BRA.DIV UR4, `(.L_x_12831) ;  /* 0x0000006a04b87947 */ /* 0x000fea000b800000 */
[----:B------:R-:W-:-:S13]  /*17e70*/  ELECT P6, URZ, PT ;  /* 0x00000000003f782f */ /* 0x000fda00038c0000 */
.L_x_12830:
        /* <DEDUP_REMOVED lines=9> */
.L_x_12992:
[----:B------:R-:W-:Y:S05]  /*17f10*/  BSYNC B1 ;  /* 0x0000000000017941 */ /* 0x000fea0003800000 */
.L_x_12832:
[----:B------:R-:W-:Y:S04]  /*17f20*/  BSSY B1, `(.L_x_12834) ;  /* 0x000008c000017945 */ /* 0x000fe80003800000 */
[----:B------:R-:W-:Y:S05]  /*17f30*/  @!P6 BRA `(.L_x_12835) ;  /* 0x000000080028e947 */ /* 0x000fea0003800000 */
[----:B------:R-:W1:Y:S01]  /*17f40*/  LDL R7, [R1] ;  /* 0x0000000001077983 */ /* 0x000e620000100800 */
        /* <DEDUP_REMOVED lines=8> */
.L_x_12993:
[----:B------:R-:W-:Y:S05]  /*17fd0*/  BSYNC B2 ;  /* 0x0000000000027941 */ /* 0x000fea0003800000 */
.L_x_12836:
        /* <DEDUP_REMOVED lines=9> */
.L_x_12839:
[----:B------:R-:W-:Y:S05]  /*18070*/  BSYNC B2 ;  /* 0x0000000000027941 */ /* 0x000fea0003800000 */
.L_x_12838:
[----:B------:R-:W-:Y:S01]  /*18080*/  IMAD.MOV.U32 R14, RZ, RZ, RZ ;  /* 0x000000ffff0e7224 */ /* 0x000fe200078e00ff */
[----:B------:R-:W-:Y:S01]  /*18090*/  UIADD3 UR4, UP0, UR40, 0x570, URZ ;  /* 0x0000057028047890 */ /* 0x000fe2000ff1e03f */
[----:B------:R-:W-:Y:S01]  /*180a0*/  IMAD R6, R4, 0x80, R3 ;  /* 0x0000008004067824 */ /* 0x000fe200078e0203 */
[----:B------:R-:W-:Y:S01]  /*180b0*/  PLOP3.LUT P0, PT, PT, PT, PT, 0x80, 0x0 ;  /* 0x000000000000781c */ /* 0x000fe20003f0f070 */
[----:B------:R-:W-:Y:S01]  /*180c0*/  IMAD R7, R27, 0x3000, R22 ;  /* 0x000030001b077824 */ /* 0x000fe200078e0216 */
[----:B------:R-:W-:Y:S01]  /*180d0*/  R2UR UR10, R14 ;  /* 0x000000000e0a72ca */ /* 0x000fe200000e0000 */
[----:B0-----:R-:W-:Y:S01]  /*180e0*/  VIADD R5, R8, 0x19c90 ;  /* 0x00019c9008057836 */ /* 0x001fe20000000000 */
[----:B------:R-:W-:Y:S01]  /*180f0*/  IADD3 R6, R6, -0x80, RZ ;  /* 0xffffff8006067810 */ /* 0x000fe20007ffe0ff */
[----:B------:R-:W-:Y:S01]  /*18100*/  VIADD R9, R7, 0x13800 ;  /* 0x0001380007097836 */ /* 0x000fe20000000000 */
[----:B------:R-:W-:Y:S01]  /*18110*/  UIADD3.X UR5, URZ, UR41, URZ, UP0, !UPT ;  /* 0x000000293f057290 */ /* 0x000fe200087fe43f */
[----:B------:R-:W-:Y:S01]  /*18120*/  UMOV UR6, 0x0 ;  /* 0x0000000000067882 */ /* 0x000fe20000000000 */
[----:B------:R-:W-:-:S10]  /*18130*/  UMOV UR7, 0x12f00000 ;  /* 0x12f0000000077882 */ /* 0x000fd40000000000 */
.L_x_12840:
        /* <DEDUP_REMOVED lines=16> */
.L_x_12841:
        /* <DEDUP_REMOVED lines=16> */
.L_x_12842:
        /* <DEDUP_REMOVED lines=13> */
.L_x_12994:
[----:B------:R-:W-:Y:S05]  /*18410*/  BSYNC B2 ;  /* 0x0000000000027941 */ /* 0x000fea0003800000 */
.L_x_12843:
        /* <DEDUP_REMOVED lines=11> */
.L_x_12846:
[----:B------:R-:W-:Y:S05]  /*184d0*/  BSYNC B2 ;  /* 0x0000000000027941 */ /* 0x000fea0003800000 */
.L_x_12845:
        /* <DEDUP_REMOVED lines=8> */
.L_x_12847:
        /* <DEDUP_REMOVED lines=15> */
.L_x_12848:
        /* <DEDUP_REMOVED lines=15> */
.L_x_12849:
        /* <DEDUP_REMOVED lines=10> */
.L_x_12835:
[----:B------:R-:W-:Y:S05]  /*187e0*/  BSYNC B1 ;  /* 0x0000000000017941 */ /* 0x000fea0003800000 */
.L_x_12834:
[----:B0-----:R-:W2:Y:S01]  /*187f0*/  LDL.LU R5, [R1] ;  /* 0x0000000001057983 */ /* 0x001ea20000300800 */
        /* <DEDUP_REMOVED lines=10> */
.L_x_12866:
[----:B------:R-:W-:Y:S05]  /*188a0*/  YIELD ;  /* 0x0000000000007946 */ /* 0x000fea0003800000 */
[----:B------:R-:W-:Y:S04]  /*188b0*/  BSSY B1, `(.L_x_12850) ;  /* 0x000008b000017945 */ /* 0x000fe80003800000 */
[----:B--2---:R-:W-:Y:S05]  /*188c0*/  @!P6 BRA `(.L_x_12851) ;  /* 0x000000080024e947 */ /* 0x004fea0003800000 */
        /* <DEDUP_REMOVED lines=9> */
.L_x_12995:
[----:B------:R-:W-:Y:S05]  /*18960*/  BSYNC B2 ;  /* 0x0000000000027941 */ /* 0x000fea0003800000 */
.L_x_12852:
        /* <DEDUP_REMOVED lines=9> */
.L_x_12855:
[----:B------:R-:W-:Y:S05]  /*18a00*/  BSYNC B2 ;  /* 0x0000000000027941 */ /* 0x000fea0003800000 */
.L_x_12854:
        /* <DEDUP_REMOVED lines=11> */
.L_x_12856:
        /* <DEDUP_REMOVED lines=16> */
.L_x_12857:
        /* <DEDUP_REMOVED lines=16> */
.L_x_12858:
        /* <DEDUP_REMOVED lines=13> */
.L_x_12996:
[----:B------:R-:W-:Y:S05]  /*18d90*/  BSYNC B2 ;  /* 0x0000000000027941 */ /* 0x000fea0003800000 */
.L_x_12859:
        /* <DEDUP_REMOVED lines=11> */
.L_x_12862:
[----:B------:R-:W-:Y:S05]  /*18e50*/  BSYNC B2 ;  /* 0x0000000000027941 */ /* 0x000fea0003800000 */
.L_x_12861:
        /* <DEDUP_REMOVED lines=8> */
.L_x_12863:
        /* <DEDUP_REMOVED lines=15> */
.L_x_12864:
        /* <DEDUP_REMOVED lines=15> */
.L_x_12865:
        /* <DEDUP_REMOVED lines=10> */
.L_x_12851:
[----:B------:R-:W-:Y:S05]  /*19160*/  BSYNC B1 ;  /* 0x0000000000017941 */ /* 0x000fea0003800000 */
.L_x_12850:
        /* <DEDUP_REMOVED lines=10> */
.L_x_12828:
[----:B------:R-:W-:Y:S05]  /*19210*/  BSYNC B0 ;  /* 0x0000000000007941 */ /* 0x000fea0003800000 */
.L_x_12827:
[----:B------:R-:W3:Y:S01]  /*19220*/  LDC R0, c[0x0][0x448] ;  /* 0x00011200ff007b82 */ /* 0x000ee20000000800 */
[----:B------:R-:W-:Y:S07]  /*19230*/  @!P0 WARPSYNC.ALL ;  /* 0x0000000000008948 */ /* 0x000fee0003800000 */
[----:B------:R-:W-:Y:S01]  /*19240*/  @!P0 BAR.SYNC.DEFER_BLOCKING 0xc, 0x200 ;  /* 0x0308000000008b1d */ /* 0x000fe20000010000 */
[----:B---3--:R-:W-:Y:S01]  /*19250*/  ISETP.NE.AND P1, PT, R0, 0x1, PT ;  /* 0x000000010000780c */ /* 0x008fe20003f25270 */
[----:B------:R-:W-:-:S04]  /*19260*/  IMAD.MOV.U32 R0, RZ, RZ, 0xc0 ;  /* 0x000000c0ff007424 */ /* 0x000fc800078e00ff */
[----:B------:R-:W-:-:S08]  /*19270*/  IMAD R0, R17, R0, 0xbf ;  /* 0x000000bf11007424 */ /* 0x000fd000078e0200 */
        /* <DEDUP_REMOVED lines=16> */
[----:B------:R-:W3:Y:S01]  /*19380*/  S2R R3, SR_LANEID ;  /* 0x0000000000037919 */ /* 0x000ee20000000000 */
[----:B------:R-:W-:Y:S02]  /*19390*/  VOTEU.ANY UR4, UPT, PT ;  /* 0x0000000000047886 */ /* 0x000fe400038e0100 */
[----:B------:R-:W3:Y:S08]  /*193a0*/  FLO.U32 R0, UR4 ;  /* 0x0000000400007d00 */ /* 0x000ef000080e0000 */
[----:B0-----:R-:W0:Y:S01]  /*193b0*/  POPC R5, UR4 ;  /* 0x0000000400057d09 */ /* 0x001e220008000000 */
[----:B---3--:R-:W-:-:S02]  /*193c0*/  ISETP.EQ.U32.AND P0, PT, R0, R3, PT ;  /* 0x000000030000720c */ /* 0x008fc40003f02070 */
[----:B------:R-:W0:Y:S11]  /*193d0*/  LDC.64 R2, c[0x0][0xc60] ;  /* 0x00031800ff027b82 */ /* 0x000e360000000a00 */
[----:B0-----:R-:W3:Y:S01]  /*193e0*/  @P0 ATOMG.E.ADD.STRONG.GPU PT, R3, desc[UR42][R2.64], R5 ;  /* 0x00000005020309a8 */ /* 0x001ee200081ee1ea */
[----:B------:R-:W0:Y:S02]  /*193f0*/  S2R R4, SR_LTMASK ;  /* 0x0000000000047919 */ /* 0x000e240000003900 */
[----:B0-----:R-:W-:-:S04]  /*19400*/  LOP3.LUT R4, R4, UR4, RZ, 0xc0, !PT ;  /* 0x0000000404047c12 */ /* 0x001fc8000f8ec0ff */
[----:B--2---:R-:W0:Y:S01]  /*19410*/  POPC R7, R4 ;  /* 0x0000000400077309 */ /* 0x004e220000000000 */
[----:B---3--:R-:W0:Y:S02]  /*19420*/  SHFL.IDX PT, R0, R3, R0, 0x1f ;  /* 0x00001f0003007589 */ /* 0x008e2400000e0000 */
[----:B0-----:R-:W-:Y:S01]  /*19430*/  IADD3 R16, R0, UR38, R7 ;  /* 0x0000002600107c10 */ /* 0x001fe2000fffe007 */
[----:B------:R-:W-:Y:S06]  /*19440*/  BRA `(.L_x_12868) ;  /* 0x0000003800487947 */ /* 0x000fec0003800000 */
.L_x_12867:
        /* <DEDUP_REMOVED lines=10> */
[----:B------:R-:W3:Y:S01]  /*194f0*/  LDC.64 R2, c[0x4][R2] ;  /* 0x0100000002027b82 */ /* 0x000ee20000000a00 */
[----:B0-----:R-:W-:Y:S02]  /*19500*/  IMAD.U32 R5, RZ, RZ, UR7 ;  /* 0x00000007ff057e24 */ /* 0x001fe4000f8e00ff */
[----:B------:R-:W-:Y:S02]  /*19510*/  IMAD.U32 R6, RZ, RZ, UR8 ;  /* 0x00000008ff067e24 */ /* 0x000fe4000f8e00ff */
[----:B--2---:R-:W-:-:S02]  /*19520*/  IMAD.U32 R7, RZ, RZ, UR9 ;  /* 0x00000009ff077e24 */ /* 0x004fc4000f8e00ff */
[----:B-1----:R-:W-:Y:S02]  /*19530*/  IMAD.U32 R10, RZ, RZ, UR4 ;  /* 0x00000004ff0a7e24 */ /* 0x002fe4000f8e00ff */
[----:B------:R-:W-:Y:S02]  /*19540*/  IMAD.U32 R11, RZ, RZ, UR5 ;  /* 0x00000005ff0b7e24 */ /* 0x000fe4000f8e00ff */
[----:B------:R-:W-:Y:S02]  /*19550*/  IMAD.MOV.U32 R8, RZ, RZ, 0x70 ;  /* 0x00000070ff087424 */ /* 0x000fe400078e00ff */
[----:B------:R-:W-:-:S07]  /*19560*/  IMAD.MOV.U32 R13, RZ, RZ, RZ ;  /* 0x000000ffff0d7224 */ /* 0x000fce00078e00ff */
[----:B------:R-:W-:-:S07]  /*19570*/  LEPC R20, `(.L_x_12870) ;  /* 0x000000001014794e */ /* 0x000fce0000000000 */
[----:B---3--:R-:W-:Y:S05]  /*19580*/  CALL.ABS.NOINC R2 ;  /* 0x0000000002007343 */ /* 0x008fea0003c00000 */
.L_x_12870:
[----:B------:R-:W-:Y:S05]  /*19590*/  BSYNC B6 ;  /* 0x0000000000067941 */ /* 0x000fea0003800000 */
.L_x_12869:
        /* <DEDUP_REMOVED lines=8> */
[----:B---3--:R-:W-:Y:S01]  /*19620*/  MOV R2, 0x0 ;  /* 0x0000000000027802 */ /* 0x008fe20000000f00 */
        /* <DEDUP_REMOVED lines=15> */
.L_x_12872:
[----:B------:R-:W-:Y:S05]  /*19720*/  BSYNC B6 ;  /* 0x0000000000067941 */ /* 0x000fea0003800000 */
.L_x_12871:
        /* <DEDUP_REMOVED lines=9> */
[----:B-1----:R-:W-:Y:S01]  /*197c0*/  MOV R10, UR4 ;  /* 0x00000004000a7c02 */ /* 0x002fe20008000f00 */
[----:B------:R-:W1:Y:S01]  /*197d0*/  LDC.64 R2, c[0x4][R2] ;  /* 0x0100000002027b82 */ /* 0x000e620000000a00 */
[----:B0-----:R-:W-:Y:S02]  /*197e0*/  IMAD.U32 R5, RZ, RZ, UR7 ;  /* 0x00000007ff057e24 */ /* 0x001fe4000f8e00ff */
[----:B------:R-:W-:Y:S02]  /*197f0*/  IMAD.U32 R6, RZ, RZ, UR8 ;  /* 0x00000008ff067e24 */ /* 0x000fe4000f8e00ff */
[----:B--2---:R-:W-:-:S02]  /*19800*/  IMAD.U32 R7, RZ, RZ, UR9 ;  /* 0x00000009ff077e24 */ /* 0x004fc4000f8e00ff */
[----:B------:R-:W-:Y:S02]  /*19810*/  IMAD.U32 R11, RZ, RZ, UR5 ;  /* 0x00000005ff0b7e24 */ /* 0x000fe4000f8e00ff */
[----:B------:R-:W-:Y:S02]  /*19820*/  IMAD.MOV.U32 R8, RZ, RZ, 0x70 ;  /* 0x00000070ff087424 */ /* 0x000fe400078e00ff */
[----:B------:R-:W-:Y:S02]  /*19830*/  IMAD.MOV.U32 R12, RZ, RZ, 0x1 ;  /* 0x00000001ff0c7424 */ /* 0x000fe400078e00ff */
[----:B------:R-:W-:-:S07]  /*19840*/  IMAD.MOV.U32 R13, RZ, RZ, RZ ;  /* 0x000000ffff0d7224 */ /* 0x000fce00078e00ff */
[----:B------:R-:W-:-:S07]  /*19850*/  LEPC R20, `(.L_x_12874) ;  /* 0x000000001014794e */ /* 0x000fce0000000000 */
[----:B-1----:R-:W-:Y:S05]  /*19860*/  CALL.ABS.NOINC R2 ;  /* 0x0000000002007343 */ /* 0x002fea0003c00000 */
.L_x_12874:
[----:B------:R-:W-:Y:S05]  /*19870*/  BSYNC B6 ;  /* 0x0000000000067941 */ /* 0x000fea0003800000 */
.L_x_12873:
[----:B---3--:R-:W3:Y:S01]  /*19880*/  LDL R2, [R1+0x40] ;  /* 0x0000400001027983 */ /* 0x008ee20000100800 */
        /* <DEDUP_REMOVED lines=8> */
[----:B--2---:R-:W-:Y:S01]  /*19910*/  MOV R7, UR7 ;  /* 0x0000000700077c02 */ /* 0x004fe20008000f00 */
[----:B------:R-:W2:Y:S01]  /*19920*/  LDC.64 R2, c[0x4][R2] ;  /* 0x0100000002027b82 */ /* 0x000ea20000000a00 */
[----:B0-----:R-:W-:Y:S02]  /*19930*/  IMAD.U32 R5, RZ, RZ, UR5 ;  /* 0x00000005ff057e24 */ /* 0x001fe4000f8e00ff */
[----:B------:R-:W-:Y:S02]  /*19940*/  IMAD.U32 R6, RZ, RZ, UR6 ;  /* 0x00000006ff067e24 */ /* 0x000fe4000f8e00ff */
[----:B-1----:R-:W-:-:S02]  /*19950*/  IMAD.U32 R10, RZ, RZ, UR8 ;  /* 0x00000008ff0a7e24 */ /* 0x002fc4000f8e00ff */
[----:B------:R-:W-:Y:S02]  /*19960*/  IMAD.U32 R11, RZ, RZ, UR9 ;  /* 0x00000009ff0b7e24 */ /* 0x000fe4000f8e00ff */
[----:B------:R-:W-:Y:S02]  /*19970*/  IMAD.MOV.U32 R8, RZ, RZ, 0x70 ;  /* 0x00000070ff087424 */ /* 0x000fe400078e00ff */
[----:B------:R-:W-:Y:S02]  /*19980*/  IMAD.MOV.U32 R12, RZ, RZ, 0x1 ;  /* 0x00000001ff0c7424 */ /* 0x000fe400078e00ff */
[----:B------:R-:W-:-:S07]  /*19990*/  IMAD.MOV.U32 R13, RZ, RZ, RZ ;  /* 0x000000ffff0d7224 */ /* 0x000fce00078e00ff */
[----:B------:R-:W-:-:S07]  /*199a0*/  LEPC R20, `(.L_x_12876) ;  /* 0x000000001014794e */ /* 0x000fce0000000000 */
[----:B--2---:R-:W-:Y:S05]  /*199b0*/  CALL.ABS.NOINC R2 ;  /* 0x0000000002007343 */ /* 0x004fea0003c00000 */
.L_x_12876:
[----:B------:R-:W-:Y:S05]  /*199c0*/  BSYNC B6 ;  /* 0x0000000000067941 */ /* 0x000fea0003800000 */
.L_x_12875:
[----:B------:R-:W3:Y:S01]  /*199d0*/  LDL.LU R2, [R1+0x8] ;  /* 0x0000080001027983 */ /* 0x000ee20000300800 */
[----:B------:R-:W-:Y:S01]  /*199e0*/  ULDC.64 UR4, c[0x0][0x9f8] ;  /* 0x00027e0000047ab9 */ /* 0x000fe20000000a00 */
[----:B------:R-:W4:Y:S02]  /*199f0*/  LDC R6, c[0x0][0x430] ;  /* 0x00010c00ff067b82 */ /* 0x000f240000000800 */
[----:B------:R-:W4:Y:S04]  /*19a00*/  LDL.LU R0, [R1+0x14] ;  /* 0x0000140001007983 */ /* 0x000f280000300800 */
[----:B------:R-:W4:Y:S01]  /*19a10*/  LDL R12, [R1+0x4] ;  /* 0x00000400010c7983 */ /* 0x000f220000100800 */
[----:B------:R-:W-:-:S03]  /*19a20*/  ISETP.NE.U32.AND P0, PT, RZ, UR4, PT ;  /* 0x00000004ff007c0c */ /* 0x000fc6000bf05070 */
[----:B--2---:R-:W1:Y:S01]  /*19a30*/  LDL R7, [R1+0x30] ;  /* 0x0000300001077983 */ /* 0x004e620000100800 */
[----:B------:R-:W-:-:S03]  /*19a40*/  ISETP.NE.AND.EX P0, PT, RZ, UR5, PT, P0 ;  /* 0x00000005ff007c0c */ /* 0x000fc6000bf05300 */
[----:B0-----:R-:W2:Y:S04]  /*19a50*/  LDL R5, [R1+0x10] ;  /* 0x0000100001057983 */ /* 0x001ea80000100800 */
[----:B------:R-:W2:Y:S04]  /*19a60*/  LDL R21, [R1+0x2c] ;  /* 0x00002c0001157983 */ /* 0x000ea80000100800 */
[----:B------:R-:W2:Y:S01]  /*19a70*/  LDL.LU R11, [R1+0x40] ;  /* 0x00004000010b7983 */ /* 0x000ea20000300800 */
[----:B------:R-:W0:Y:S01]  /*19a80*/  S2R R20, SR_TID.X ;  /* 0x0000000000147919 */ /* 0x000e220000002100 */
[----:B---3--:R-:W-:-:S04]  /*19a90*/  @P0 IADD3 R2, P1, R2, UR4, RZ ;  /* 0x0000000402020c10 */ /* 0x008fc8000ff3e0ff */
[----:B----4-:R-:W-:-:S05]  /*19aa0*/  @P0 IADD3.X R3, R0, UR5, RZ, P1, !PT ;  /* 0x0000000500030c10 */ /* 0x010fca0008ffe4ff */
[----:B------:R3:W4:Y:S01]  /*19ab0*/  @P0 LDG.E R12, desc[UR42][R2.64] ;  /* 0x0000002a020c0981 */ /* 0x000722000c1e1900 */
[----:B------:R-:W2:Y:S01]  /*19ac0*/  S2R R0, SR_TID.X ;  /* 0x0000000000007919 */ /* 0x000ea20000002100 */
[----:B------:R-:W-:Y:S02]  /*19ad0*/  ISETP.NE.AND P1, PT, R6, 0x1, PT ;  /* 0x000000010600780c */ /* 0x000fe40003f25270 */
[----:B0-----:R-:W-:-:S11]  /*19ae0*/  LOP3.LUT R20, R20, 0x7f, RZ, 0xc0, !PT ;  /* 0x0000007f14147812 */ /* 0x001fd600078ec0ff */
[----:B---3--:R-:W0:Y:S01]  /*19af0*/  @P1 LDC R3, c[0x0][0x434] ;  /* 0x00010d00ff031b82 */ /* 0x008e220000000800 */
[----:B------:R-:W-:-:S07]  /*19b00*/  SHF.R.U32.HI R20, RZ, 0x1, R20 ;  /* 0x00000001ff147819 */ /* 0x000fce0000011614 */
[----:B------:R-:W3:Y:S01]  /*19b10*/  @P1 LDC R4, c[0x0][0x438] ;  /* 0x00010e00ff041b82 */ /* 0x000ee20000000800 */
[----:B-1----:R-:W-:Y:S01]  /*19b20*/  LEA R10, R7, 0xffffff80, 0x7 ;  /* 0xffffff80070a7811 */ /* 0x002fe200078e38ff */
[----:B--2---:R-:W-:-:S05]  /*19b30*/  IMAD.SHL.U32 R0, R0, 0x40, RZ ;  /* 0x0000004000007824 */ /* 0x004fca00078e00ff */
[----:B------:R-:W-:-:S04]  /*19b40*/  LOP3.LUT R0, R0, 0x40, RZ, 0xc0, !PT ;  /* 0x0000004000007812 */ /* 0x000fc800078ec0ff */
[----:B------:R-:W-:-:S05]  /*19b50*/  LOP3.LUT R0, R10, R20, R0, 0xfe, !PT ;  /* 0x000000140a007212 */ /* 0x000fca00078efe00 */
[----:B------:R-:W-:-:S04]  /*19b60*/  IMAD.IADD R2, R0, 0x1, R5 ;  /* 0x0000000100027824 */ /* 0x000fc800078e0205 */
[----:B0-----:R-:W-:Y:S01]  /*19b70*/  @P1 IMAD.HI.U32 R3, R2, R3, RZ ;  /* 0x0000000302031227 */ /* 0x001fe200078e00ff */
[----:B------:R-:W-:Y:S01]  /*19b80*/  LOP3.LUT R11, R11, 0xfffffffb, RZ, 0xc0, !PT ;  /* 0xfffffffb0b0b7812 */ /* 0x000fe200078ec0ff */
[----:B------:R-:W-:Y:S01]  /*19b90*/  UMOV UR4, 0xffffffff ;  /* 0xffffffff00047882 */ /* 0x000fe20000000000 */
[----:B----4-:R0:W-:Y:S01]  /*19ba0*/  @P0 STL [R1+0x4], R12 ;  /* 0x0000040c01000387 */ /* 0x0101e20000100800 */
[----:B------:R-:W-:Y:S02]  /*19bb0*/  ISETP.GE.AND P0, PT, R0, R21, PT ;  /* 0x000000150000720c */ /* 0x000fe40003f06270 */
[----:B------:R-:W-:Y:S02]  /*19bc0*/  MOV R0, R2 ;  /* 0x0000000200007202 */ /* 0x000fe40000000f00 */
[----:B---3--:R-:W-:Y:S02]  /*19bd0*/  @P1 SHF.R.U32.HI R0, RZ, R4, R3 ;  /* 0x00000004ff001219 */ /* 0x008fe40000011603 */
[----:B------:R-:W-:Y:S01]  /*19be0*/  SHF.R.S32.HI R13, RZ, 0x1f, R12 ;  /* 0x0000001fff0d7819 */ /* 0x000fe2000001140c */
[----:B------:R-:W1:Y:S02]  /*19bf0*/  LDC R4, c[0x0][0x2f4] ;  /* 0x0000bd00ff047b82 */ /* 0x000e640000000800 */
[----:B------:R-:W-:-:S04]  /*19c00*/  IMAD.MOV R5, RZ, RZ, -R0 ;  /* 0x000000ffff057224 */ /* 0x000fc800078e0a00 */
[----:B------:R-:W-:Y:S02]  /*19c10*/  IMAD R5, R6, R5, R2 ;  /* 0x0000000506057224 */ /* 0x000fe400078e0202 */
[----:B------:R-:W2:Y:S01]  /*19c20*/  @!P0 LDC.64 R2, c[0x0][0x428] ;  /* 0x00010a00ff028b82 */ /* 0x000ea20000000a00 */
[--C-:B------:R-:W-:Y:S01]  /*19c30*/  @!P0 SHF.R.S32.HI R9, RZ, 0x1f, R0.reuse ;  /* 0x0000001fff098819 */ /* 0x100fe20000011400 */
[----:B------:R-:W-:-:S06]  /*19c40*/  @!P0 IMAD.MOV.U32 R8, RZ, RZ, R0 ;  /* 0x000000ffff088224 */ /* 0x000fcc00078e0000 */
[----:B------:R-:W3:Y:S01]  /*19c50*/  @!P0 LDC.64 R6, c[0x0][0x418] ;  /* 0x00010600ff068b82 */ /* 0x000ee20000000a00 */
[----:B--2---:R-:W-:-:S04]  /*19c60*/  @!P0 IMAD.WIDE.U32 R8, R12, R2, R8 ;  /* 0x000000020c088225 */ /* 0x004fc800078e0008 */
[----:B------:R-:W-:-:S04]  /*19c70*/  @!P0 IMAD R2, R13, R2, RZ ;  /* 0x000000020d028224 */ /* 0x000fc800078e02ff */
[----:B------:R-:W-:Y:S02]  /*19c80*/  @!P0 IMAD R0, R12, R3, R2 ;  /* 0x000000030c008224 */ /* 0x000fe400078e0202 */
[----:B0-----:R-:W0:Y:S01]  /*19c90*/  S2R R12, SR_TID.X ;  /* 0x00000000000c7919 */ /* 0x001e220000002100 */
[C---:B---3--:R-:W-:Y:S01]  /*19ca0*/  @!P0 LEA R6, P1, R8.reuse, R6, 0x2 ;  /* 0x0000000608068211 */ /* 0x048fe200078210ff */
[----:B------:R-:W-:Y:S01]  /*19cb0*/  @!P0 IMAD.IADD R0, R9, 0x1, R0 ;  /* 0x0000000109008824 */ /* 0x000fe200078e0200 */
[----:B------:R2:W-:Y:S04]  /*19cc0*/  STL [R1+0x14], R13 ;  /* 0x0000140d01007387 */ /* 0x0005e80000100800 */
[----:B------:R-:W-:Y:S01]  /*19cd0*/  @!P0 LEA.HI.X R7, R8, R7, R0, 0x2, P1 ;  /* 0x0000000708078211 */ /* 0x000fe200008f1400 */
[----:B------:R-:W-:-:S02]  /*19ce0*/  IMAD.U32 R0, RZ, RZ, UR39 ;  /* 0x00000027ff007e24 */ /* 0x000fc4000f8e00ff */
[----:B0-----:R-:W-:-:S05]  /*19cf0*/  IMAD.SHL.U32 R14, R12, 0x10, RZ ;  /* 0x000000100c0e7824 */ /* 0x001fca00078e00ff */
[----:B------:R-:W-:-:S04]  /*19d00*/  LOP3.LUT R14, R14, 0x10, RZ, 0xc0, !PT ;  /* 0x000000100e0e7812 */ /* 0x000fc800078ec0ff */
[C---:B-1----:R-:W-:Y:S02]  /*19d10*/  ISETP.GE.AND P3, PT, R14.reuse, R4, PT ;  /* 0x000000040e00720c */ /* 0x042fe40003f66270 */
[----:B--2---:R-:W-:-:S04]  /*19d20*/  LOP3.LUT R13, R14, 0x20, RZ, 0xfc, !PT ;  /* 0x000000200e0d7812 */ /* 0x004fc800078efcff */
[----:B------:R-:W-:Y:S01]  /*19d30*/  ISETP.GE.AND P1, PT, R13, R4, PT ;  /* 0x000000040d00720c */ /* 0x000fe20003f26270 */
[----:B------:R-:W-:Y:S01]  /*19d40*/  IMAD.MOV.U32 R3, RZ, RZ, RZ ;  /* 0x000000ffff037224 */ /* 0x000fe200078e00ff */
[----:B------:R-:W-:-:S05]  /*19d50*/  ISETP.NE.AND P2, PT, R0, 0x3, PT ;  /* 0x000000030000780c */ /* 0x000fca0003f45270 */
[----:B------:R-:W-:Y:S01]  /*19d60*/  @P3 LOP3.LUT R11, R11, 0x4, RZ, 0xfc, !PT ;  /* 0x000000040b0b3812 */ /* 0x000fe200078efcff */
[----:B------:R0:W5:Y:S03]  /*19d70*/  @!P0 LDG.E R3, desc[UR42][R6.64] ;  /* 0x0000002a06038981 */ /* 0x000166000c1e1900 */
[----:B------:R-:W-:Y:S02]  /*19d80*/  LOP3.LUT R11, R11, 0xfffffff7, RZ, 0xc0, !PT ;  /* 0xfffffff70b0b7812 */ /* 0x000fe400078ec0ff */
[----:B------:R-:W-:Y:S02]  /*19d90*/  LOP3.LUT R12, R14, 0x40, RZ, 0xfc, !PT ;  /* 0x000000400e0c7812 */ /* 0x000fe400078efcff */
[----:B------:R-:W-:Y:S02]  /*19da0*/  LOP3.LUT R11, R11, 0xfffffffd, RZ, 0xc0, !PT ;  /* 0xfffffffd0b0b7812 */ /* 0x000fe400078ec0ff */
[----:B------:R-:W-:-:S02]  /*19db0*/  ISETP.GE.AND P0, PT, R12, R4, PT ;  /* 0x000000040c00720c */ /* 0x000fc40003f06270 */
[----:B------:R-:W-:-:S04]  /*19dc0*/  @P1 LOP3.LUT R11, R11, 0x2, RZ, 0xfc, !PT ;  /* 0x000000020b0b1812 */ /* 0x000fc800078efcff */
[----:B------:R-:W-:-:S04]  /*19dd0*/  @P2 LOP3.LUT R11, R11, 0x8, RZ, 0xfc, !PT ;  /* 0x000000080b0b2812 */ /* 0x000fc800078efcff */
[----:B------:R-:W-:-:S04]  /*19de0*/  LOP3.LUT R11, R11, 0xfffffffe, RZ, 0xc0, !PT ;  /* 0xfffffffe0b0b7812 */ /* 0x000fc800078ec0ff */
[----:B------:R-:W-:-:S05]  /*19df0*/  @P0 LOP3.LUT R11, R11, 0x1, RZ, 0xfc, !PT ;  /* 0x000000010b0b0812 */ /* 0x000fca00078efcff */
[----:B------:R0:W-:Y:S01]  /*19e00*/  STL [R1+0x40], R11 ;  /* 0x0000400b01007387 */ /* 0x0001e20000100800 */
[----:B------:R-:W-:Y:S05]  /*19e10*/  BRA.DIV UR4, `(.L_x_12877) ;  /* 0x0000004e04507947 */ /* 0x000fea000b800000 */
.L_x_12999:
[----:B------:R-:W-:-:S05]  /*19e20*/  SHF.R.S32.HI R0, RZ, 0x1f, R18 ;  /* 0x0000001fff007819 */ /* 0x000fca0000011412 */
[----:B------:R1:W-:Y:S01]  /*19e30*/  STL [R1+0x8], R0 ;  /* 0x0000080001007387 */ /* 0x0003e20000100800 */
[----:B------:R-:W-:Y:S05]  /*19e40*/  @!P2 BRA `(.L_x_12878) ;  /* 0x000000000004a947 */ /* 0x000fea0003800000 */
[----:B------:R-:W-:Y:S01]  /*19e50*/  BPT.TRAP 0x1 ;  /* 0x000000040000795c */ /* 0x000fe20000300000 */
.L_x_12878:
[----:B------:R-:W-:Y:S01]  /*19e60*/  IMAD R4, R23, 0x8, R22 ;  /* 0x0000000817047824 */ /* 0x000fe200078e0216 */
[----:B-1----:R-:W-:Y:S01]  /*19e70*/  SHF.L.U32 R0, R28, 0x1f, RZ ;  /* 0x0000001f1c007819 */ /* 0x002fe200000006ff */
[----:B------:R-:W-:Y:S01]  /*19e80*/  BSSY B0, `(.L_x_12879) ;  /* 0x0000006000007945 */ /* 0x000fe20003800000 */
[----:B------:R-:W-:Y:S02]  /*19e90*/  IADD3 R2, -R20, R21, -R10 ;  /* 0x0000001514027210 */ /* 0x000fe40007ffe90a */
[----:B------:R-:W1:Y:S01]  /*19ea0*/  SYNCS.PHASECHK.TRANS64.TRYWAIT P0, [R4+URZ+0x19c80], R0 ;  /* 0x019c8000040075a7 */ /* 0x000e62000800017f */
[----:B------:R2:W-:Y:S01]  /*19eb0*/  STL [R1+0x38], R0 ;  /* 0x0000380001007387 */ /* 0x0005e20000100800 */
[----:B------:R-:W-:Y:S01]  /*19ec0*/  SHF.R.S32.HI R20, RZ, 0x1f, R5 ;  /* 0x0000001fff147819 */ /* 0x000fe20000011405 */
[----:B-12---:R-:W-:Y:S06]  /*19ed0*/  @!P0 BRA `(.L_x_12880) ;  /* 0x0000004c00548947 */ /* 0x006fec0003800000 */
.L_x_13000:
[----:B------:R-:W-:Y:S05]  /*19ee0*/  BSYNC B0 ;  /* 0x0000000000007941 */ /* 0x000fea0003800000 */
.L_x_12879:
[----:B------:R-:W2:Y:S01]  /*19ef0*/  LDL R8, [R1+0x8] ;  /* 0x0000080001087983 */ /* 0x000ea20000100800 */
[----:B------:R-:W-:-:S03]  /*19f00*/  ULDC.64 UR4, c[0x0][0x328] ;  /* 0x0000ca0000047ab9 */ /* 0x000fc60000000a00 */
[----:B------:R-:W3:Y:S01]  /*19f10*/  LDL R10, [R1+0x20] ;  /* 0x00002000010a7983 */ /* 0x000ee20000100800 */
[----:B-1----:R-:W-:Y:S01]  /*19f20*/  IMAD R0, R20, UR4, RZ ;  /* 0x0000000414007c24 */ /* 0x002fe2000f8e02ff */
[----:B-----5:R-:W-:Y:S01]  /*19f30*/  SHF.R.S32.HI R21, RZ, 0x1f, R3 ;  /* 0x0000001fff157819 */ /* 0x020fe20000011403 */
[----:B0-----:R-:W-:Y:S01]  /*19f40*/  IMAD.WIDE.U32 R6, R5, UR4, RZ ;  /* 0x0000000405067c25 */ /* 0x001fe2000f8e00ff */
[----:B------:R-:W-:-:S03]  /*19f50*/  ISETP.GE.AND P1, PT, R2, 0x1, PT ;  /* 0x000000010200780c */ /* 0x000fc60003f26270 */
        /* <DEDUP_REMOVED lines=8> */
[----:B------:R-:W-:-:S04]  /*19fe0*/  IMAD.WIDE.U32 R6, R18, UR4, R6 ;  /* 0x0000000412067c25 */ /* 0x000fc8000f8e0006 */
        /* <DEDUP_REMOVED lines=31> */
.L_x_13006:
        /* <DEDUP_REMOVED lines=16> */
.L_x_12882:
        /* <DEDUP_REMOVED lines=11> */
.L_x_12883:
[----:B------:R2:W-:Y:S01]  /*1a390*/  SYNCS.ARRIVE.TRANS64.A1T0 RZ, [R4+URZ+0x19c70], RZ ;  /* 0x019c70ff04ff79a7 */ /* 0x0005e2000810003f */
[----:B------:R-:W-:Y:S05]  /*1a3a0*/  @!P4 BRA `(.L_x_12884) ;  /* 0x000000000004c947 */ /* 0x000fea0003800000 */
[----:B------:R-:W-:Y:S01]  /*1a3b0*/  BPT.TRAP 0x1 ;  /* 0x000000040000795c */ /* 0x000fe20000300000 */
.L_x_12884:
[----:B------:R-:W3:Y:S01]  /*1a3c0*/  LDL R2, [R1+0x38] ;  /* 0x0000380001027983 */ /* 0x000ee20000100800 */
[----:B------:R-:W-:Y:S01]  /*1a3d0*/  BSSY B0, `(.L_x_12885) ;  /* 0x0000003000007945 */ /* 0x000fe20003800000 */
[----:B---3--:R-:W3:Y:S03]  /*1a3e0*/  SYNCS.PHASECHK.TRANS64.TRYWAIT P0, [R4+URZ+0x19c40], R2 ;  /* 0x019c4002040075a7 */ /* 0x008ee6000800017f */
[----:B---3--:R-:W-:Y:S05]  /*1a3f0*/  @!P0 BRA `(.L_x_12886) ;  /* 0x0000004c00088947 */ /* 0x008fea0003800000 */
.L_x_13007:
[----:B------:R-:W-:Y:S05]  /*1a400*/  BSYNC B0 ;  /* 0x0000000000007941 */ /* 0x000fea0003800000 */
.L_x_12885:
        /* <DEDUP_REMOVED lines=44> */
.L_x_13013:
        /* <DEDUP_REMOVED lines=13> */
.L_x_12888:
        /* <DEDUP_REMOVED lines=11> */
.L_x_12889:
[----:B------:R0:W5:Y:S01]  /*1a850*/  LDL.LU R3, [R1+0x34] ;  /* 0x0000340001037983 */ /* 0x0001620000300800 */
[----:B------:R0:W-:Y:S03]  /*1a860*/  SYNCS.ARRIVE.TRANS64.A1T0 RZ, [R4+URZ+0x19c30], RZ ;  /* 0x019c30ff04ff79a7 */ /* 0x0001e6000810003f */
[----:B------:R0:W5:Y:S02]  /*1a870*/  LDL.LU R5, [R1+0x4c] ;  /* 0x00004c0001057983 */ /* 0x0001640000300800 */
[----:B------:R-:W-:Y:S05]  /*1a880*/  WARPSYNC.ALL ;  /* 0x0000000000007948 */ /* 0x000fea0003800000 */
[----:B------:R-:W-:Y:S01]  /*1a890*/  ULDC.64 UR4, c[0x0][0x298] ;  /* 0x0000a60000047ab9 */ /* 0x000fe20000000a00 */
[----:B------:R-:W-:Y:S01]  /*1a8a0*/  ULDC.64 UR6, c[0x0][0xa00] ;  /* 0x0002800000067ab9 */ /* 0x000fe20000000a00 */
[----:B------:R-:W-:Y:S01]  /*1a8b0*/  IADD3 R2, R22, 0xf000, RZ ;  /* 0x0000f00016027810 */ /* 0x000fe20007ffe0ff */
[----:B------:R-:W-:Y:S01]  /*1a8c0*/  BSSY B6, `(.L_x_12890) ;  /* 0x0000020000067945 */ /* 0x000fe20003800000 */
[----:B------:R-:W-:Y:S01]  /*1a8d0*/  BAR.SYNC.DEFER_BLOCKING 0x8, 0x200 ;  /* 0x0208000000007b1d */ /* 0x000fe20000010000 */
[----:B------:R-:W-:-:S02]  /*1a8e0*/  ISETP.NE.U32.AND P0, PT, RZ, UR6, PT ;  /* 0x00000006ff007c0c */ /* 0x000fc4000bf05070 */
[----:B------:R-:W-:Y:S02]  /*1a8f0*/  LOP3.LUT P1, RZ, R2, 0x9f, RZ, 0xc0, !PT ;  /* 0x0000009f02ff7812 */ /* 0x000fe4000782c0ff */
[----:B------:R-:W-:-:S04]  /*1a900*/  ISETP.NE.AND.EX P0, PT, RZ, UR7, PT, P0 ;  /* 0x00000007ff007c0c */ /* 0x000fc8000bf05300 */
[----:B------:R-:W-:Y:S02]  /*1a910*/  SEL R26, R26, RZ, !P0 ;  /* 0x000000ff1a1a7207 */ /* 0x000fe40004000000 */
[----:B-----5:R-:W-:Y:S02]  /*1a920*/  SHF.R.S32.HI R0, RZ, 0x1f, R3 ;  /* 0x0000001fff007819 */ /* 0x020fe40000011403 */
[----:B0-2---:R-:W-:-:S03]  /*1a930*/  SEL R4, R5, RZ, !P0 ;  /* 0x000000ff05047207 */ /* 0x005fc60004000000 */
[----:B------:R-:W-:-:S04]  /*1a940*/  IMAD R0, R0, UR4, RZ ;  /* 0x0000000400007c24 */ /* 0x000fc8000f8e02ff */
[C---:B------:R-:W-:Y:S02]  /*1a950*/  IMAD R0, R3.reuse, UR5, R0 ;  /* 0x0000000503007c24 */ /* 0x040fe4000f8e0200 */
[----:B------:R-:W-:-:S04]  /*1a960*/  IMAD.WIDE.U32 R2, R3, UR4, RZ ;  /* 0x0000000403027c25 */ /* 0x000fc8000f8e00ff */
        /* <DEDUP_REMOVED lines=21> */
.L_x_12891:
[----:B------:R-:W-:Y:S05]  /*1aac0*/  BSYNC B6 ;  /* 0x0000000000067941 */ /* 0x000fea0003800000 */
.L_x_12890:
        /* <DEDUP_REMOVED lines=33> */
[----:B0-----:R-:W-:Y:S01]  /*1ace0*/  @P1 IMAD.HI.U32 R5, R0, R5, RZ ;  /* 0x0000000500051227 */ /* 0x001fe200078e00ff */
[----:B------:R-:W-:-:S04]  /*1acf0*/  MOV R4, R0 ;  /* 0x0000000000047202 */ /* 0x000fc80000000f00 */
        /* <DEDUP_REMOVED lines=31> */
[----:B------:R-:W-:Y:S01]  /*1aef0*/  IMAD R4, R4, UR6, RZ ;  /* 0x0000000604047c24 */ /* 0x000fe2000f8e02ff */
[C---:B0-----:R-:W-:Y:S01]  /*1af00*/  SHF.L.U32 R11, R20.reuse, 0x4, RZ ;  /* 0x00000004140b7819 */ /* 0x041fe200000006ff */
        /* <DEDUP_REMOVED lines=39> */
.L_x_13020:
        /* <DEDUP_REMOVED lines=12> */
.L_x_12894:
[----:B------:R-:W-:Y:S05]  /*1b240*/  BSYNC B0 ;  /* 0x0000000000007941 */ /* 0x000fea0003800000 */
.L_x_12893:
[----:B------:R-:W-:Y:S01]  /*1b250*/  NOP ;  /* 0x0000000000007918 */ /* 0x000fe20000000000 */
[----:B------:R-:W-:-:S13]  /*1b260*/  PLOP3.LUT P0, PT, PT, PT, PT, 0x80, 0x0 ;  /* 0x000000000000781c */ /* 0x000fda0003f0f070 */
.L_x_12895:
        /* <DEDUP_REMOVED lines=18> */
.L_x_13021:
[----:B------:R-:W-:Y:S05]  /*1b390*/  BSYNC B0 ;  /* 0x0000000000007941 */ /* 0x000fea0003800000 */
.L_x_12896:
[----:B------:R-:W3:Y:S02]  /*1b3a0*/  LDL R2, [R1+0x30] ;  /* 0x0000300001027983 */ /* 0x000ee40000100800 */
[----:B---3--:R-:W-:-:S13]  /*1b3b0*/  ISETP.GE.AND P0, PT, R2, 0x2, PT ;  /* 0x000000020200780c */ /* 0x008fda0003f06270 */
[----:B------:R-:W-:Y:S05]  /*1b3c0*/  @!P0 BRA `(.L_x_12898) ;  /* 0x00000010008c8947 */ /* 0x000fea0003800000 */
[----:B------:R-:W-:Y:S01]  /*1b3d0*/  IADD3 R20, R2, -0x2, RZ ;  /* 0xfffffffe02147810 */ /* 0x000fe20007ffe0ff */
[----:B0-----:R-:W-:Y:S02]  /*1b3e0*/  IMAD.MOV.U32 R4, RZ, RZ, R23 ;  /* 0x000000ffff047224 */ /* 0x001fe400078e0017 */
[----:B------:R-:W-:-:S07]  /*1b3f0*/  IMAD.MOV.U32 R5, RZ, RZ, R28 ;  /* 0x000000ffff057224 */ /* 0x000fce00078e001c */
.L_x_12918:
        /* <DEDUP_REMOVED lines=33> */
[C---:B------:R-:W-:Y:S02]  /*1b610*/  ISETP.NE.AND P0, PT, R23.reuse, 0x2, PT ;  /* 0x000000021700780c */ /* 0x040fe40003f05270 */
[----:B------:R-:W-:Y:S02]  /*1b620*/  MOV R0, R20 ;  /* 0x0000001400007202 */ /* 0x000fe40000000f00 */
[----:B------:R-:W-:Y:S01]  /*1b630*/  SEL R28, RZ, 0x1, P0 ;  /* 0x00000001ff1c7807 */ /* 0x000fe20000000000 */
[----:B------:R-:W-:Y:S01]  /*1b640*/  VIADD R20, R20, 0xffffffff ;  /* 0xffffffff14147836 */ /* 0x000fe20000000000 */
[----:B------:R-:W-:Y:S02]  /*1b650*/  ISETP.GT.AND P1, PT, R0, RZ, PT ;  /* 0x000000ff0000720c */ /* 0x000fe40003f24270 */
[----:B------:R-:W-:-:S02]  /*1b660*/  SEL R23, R23, RZ, P0 ;  /* 0x000000ff17177207 */ /* 0x000fc40000000000 */
[----:B------:R-:W-:Y:S02]  /*1b670*/  LOP3.LUT R28, R5, R28, RZ, 0x3c, !PT ;  /* 0x0000001c051c7212 */ /* 0x000fe400078e3cff */
[----:B--2---:R-:W-:Y:S01]  /*1b680*/  SHF.R.S32.HI R17, RZ, 0x1f, R8 ;  /* 0x0000001fff117819 */ /* 0x004fe20000011408 */
[----:B------:R-:W-:Y:S06]  /*1b690*/  @!P2 BRA `(.L_x_12899) ;  /* 0x000000000004a947 */ /* 0x000fec0003800000 */
[----:B------:R-:W-:Y:S01]  /*1b6a0*/  BPT.TRAP 0x1 ;  /* 0x000000040000795c */ /* 0x000fe20000300000 */
.L_x_12899:
[----:B------:R-:W-:Y:S01]  /*1b6b0*/  IMAD R0, R23, 0x8, R22 ;  /* 0x0000000817007824 */ /* 0x000fe200078e0216 */
[----:B------:R-:W-:Y:S01]  /*1b6c0*/  SHF.L.U32 R10, R28, 0x1f, RZ ;  /* 0x0000001f1c0a7819 */ /* 0x000fe200000006ff */
[----:B------:R-:W-:Y:S01]  /*1b6d0*/  BSSY B0, `(.L_x_12900) ;  /* 0x0000004000007945 */ /* 0x000fe20003800000 */
[----:B------:R-:W-:Y:S02]  /*1b6e0*/  SHF.R.S32.HI R9, RZ, 0x1f, R7 ;  /* 0x0000001fff097819 */ /* 0x000fe40000011407 */
[----:B------:R-:W0:Y:S02]  /*1b6f0*/  SYNCS.PHASECHK.TRANS64.TRYWAIT P0, [R0+URZ+0x19c80], R10 ;  /* 0x019c800a000075a7 */ /* 0x000e24000800017f */
[----:B0-----:R-:W-:Y:S05]  /*1b700*/  @!P0 BRA `(.L_x_12901) ;  /* 0x0000004000048947 */ /* 0x001fea0003800000 */
.L_x_13022:
[----:B------:R-:W-:Y:S05]  /*1b710*/  BSYNC B0 ;  /* 0x0000000000007941 */ /* 0x000fea0003800000 */
.L_x_12900:
        /* <DEDUP_REMOVED lines=23> */
[C---:B--2---:R-:W-:Y:S01]  /*1b890*/  IMAD.SHL.U32 R13, R11.reuse, 0x10, RZ ;  /* 0x000000100b0d7824 */ /* 0x044fe200078e00ff */
[----:B------:R-:W-:-:S04]  /*1b8a0*/  SHF.L.U32 R11, R11, 0x4, RZ ;  /* 0x000000040b0b7819 */ /* 0x000fc800000006ff */
        /* <DEDUP_REMOVED lines=21> */
.L_x_13028:
        /* <DEDUP_REMOVED lines=13> */
.L_x_12903:
        /* <DEDUP_REMOVED lines=11> */
.L_x_12904:
[----:B------:R2:W-:Y:S01]  /*1bb80*/  SYNCS.ARRIVE.TRANS64.A1T0 RZ, [R0+URZ+0x19c70], RZ ;  /* 0x019c70ff00ff79a7 */ /* 0x0005e2000810003f */
[----:B------:R-:W-:Y:S05]  /*1bb90*/  @!P3 BRA `(.L_x_12905) ;  /* 0x000000000004b947 */ /* 0x000fea0003800000 */
[----:B------:R-:W-:Y:S01]  /*1bba0*/  BPT.TRAP 0x1 ;  /* 0x000000040000795c */ /* 0x000fe20000300000 */
.L_x_12905:
[----:B------:R-:W3:Y:S01]  /*1bbb0*/  SYNCS.PHASECHK.TRANS64.TRYWAIT P0, [R0+URZ+0x19c40], R10 ;  /* 0x019c400a000075a7 */ /* 0x000ee2000800017f */
[----:B------:R-:W-:Y:S04]  /*1bbc0*/  BSSY B0, `(.L_x_12906) ;  /* 0x0000002000007945 */ /* 0x000fe80003800000 */
[----:B---3--:R-:W-:Y:S05]  /*1bbd0*/  @!P0 BRA `(.L_x_12907) ;  /* 0x0000003c00908947 */ /* 0x008fea0003800000 */
.L_x_13029:
[----:B------:R-:W-:Y:S05]  /*1bbe0*/  BSYNC B0 ;  /* 0x0000000000007941 */ /* 0x000fea0003800000 */
.L_x_12906:
        /* <DEDUP_REMOVED lines=40> */
.L_x_13035:
        /* <DEDUP_REMOVED lines=10> */
.L_x_12909:
        /* <DEDUP_REMOVED lines=11> */
.L_x_12910:
[----:B------:R2:W-:Y:S02]  /*1bfc0*/  SYNCS.ARRIVE.TRANS64.A1T0 RZ, [R0+URZ+0x19c30], RZ ;  /* 0x019c30ff00ff79a7 */ /* 0x0005e4000810003f */
[----:B--23--:R-:W-:-:S05]  /*1bfd0*/  IMAD.U32 R0, RZ, RZ, UR36 ;  /* 0x00000024ff007e24 */ /* 0x00cfca000f8e00ff */
[----:B------:R-:W-:-:S13]  /*1bfe0*/  ISETP.NE.AND P0, PT, R0, 0x3, PT ;  /* 0x000000030000780c */ /* 0x000fda0003f05270 */
[----:B------:R-:W-:Y:S05]  /*1bff0*/  @!P0 BRA `(.L_x_12911) ;  /* 0x0000000000048947 */ /* 0x000fea0003800000 */
[----:B------:R-:W-:Y:S01]  /*1c000*/  BPT.TRAP 0x1 ;  /* 0x000000040000795c */ /* 0x000fe20000300000 */
.L_x_12911:
[----:B------:R-:W-:Y:S01]  /*1c010*/  LOP3.LUT R0, R5, 0x1, RZ, 0x3c, !PT ;  /* 0x0000000105007812 */ /* 0x000fe200078e3cff */
[----:B------:R-:W-:Y:S01]  /*1c020*/  IMAD R2, R4, 0x8, R22 ;  /* 0x0000000804027824 */ /* 0x000fe200078e0216 */
[----:B------:R-:W-:Y:S02]  /*1c030*/  BSSY B0, `(.L_x_12912) ;  /* 0x0000004000007945 */ /* 0x000fe40003800000 */
[----:B------:R-:W-:-:S04]  /*1c040*/  SHF.L.U32 R0, R0, 0x1f, RZ ;  /* 0x0000001f00007819 */ /* 0x000fc800000006ff */
[----:B------:R-:W0:Y:S02]  /*1c050*/  SYNCS.PHASECHK.TRANS64.TRYWAIT P2, [R2+URZ+0x19c70], R0 ;  /* 0x019c7000020075a7 */ /* 0x000e24000804017f */
[----:B0-----:R-:W-:Y:S05]  /*1c060*/  @!P2 BRA `(.L_x_12913) ;  /* 0x0000003c0018a947 */ /* 0x001fea0003800000 */
.L_x_13036:
[----:B------:R-:W-:Y:S05]  /*1c070*/  BSYNC B0 ;  /* 0x0000000000007941 */ /* 0x000fea0003800000 */
.L_x_12912:
[----:B------:R-:W-:-:S04]  /*1c080*/  MOV R3, UR39 ;  /* 0x0000002700037c02 */ /* 0x000fc80008000f00 */
[----:B------:R-:W-:-:S13]  /*1c090*/  ISETP.NE.AND P2, PT, R3, 0x3, PT ;  /* 0x000000030300780c */ /* 0x000fda0003f45270 */
[----:B------:R-:W-:Y:S05]  /*1c0a0*/  @!P2 BRA `(.L_x_12914) ;  /* 0x000000000004a947 */ /* 0x000fea0003800000 */
[----:B------:R-:W-:Y:S01]  /*1c0b0*/  BPT.TRAP 0x1 ;  /* 0x000000040000795c */ /* 0x000fe20000300000 */
.L_x_12914:
[----:B------:R-:W-:Y:S01]  /*1c0c0*/  SHF.L.U32 R3, R5, 0x1f, RZ ;  /* 0x0000001f05037819 */ /* 0x000fe200000006ff */
[----:B0-----:R-:W-:-:S03]  /*1c0d0*/  IMAD R0, R4, 0x3000, RZ ;  /* 0x0000300004007824 */ /* 0x001fc600078e02ff */
[----:B------:R-:W0:Y:S02]  /*1c0e0*/  SYNCS.PHASECHK.TRANS64.TRYWAIT P2, [R2+URZ+0x19c60], R3 ;  /* 0x019c6003020075a7 */ /* 0x000e24000804017f */
[----:B0-----:R-:W-:Y:S05]  /*1c0f0*/  @!P2 BRA `(.L_x_12915) ;  /* 0x0000003c0008a947 */ /* 0x001fea0003800000 */
.L_x_13037:
        /* <DEDUP_REMOVED lines=28> */
[----:B------:R-:W-:-:S05]  /*1c2c0*/  IADD3 R3, R24, R3, RZ ;  /* 0x0000000318037210 */ /* 0x000fca0007ffe0ff */
        /* <DEDUP_REMOVED lines=40> */
.L_x_12916:
[----:B-1----:R1:W-:Y:S01]  /*1c550*/  SYNCS.ARRIVE.TRANS64.A1T0 RZ, [R2+URZ+0x19c50], RZ ;  /* 0x019c50ff02ff79a7 */ /* 0x0023e2000810003f */
[----:B------:R-:W-:Y:S06]  /*1c560*/  BAR.SYNC.DEFER_BLOCKING 0x2, 0x80 ;  /* 0x0082000000007b1d */ /* 0x000fec0000010000 */
[----:B------:R-:W-:Y:S05]  /*1c570*/  @!P0 BRA `(.L_x_12917) ;  /* 0x0000000000048947 */ /* 0x000fea0003800000 */
[----:B------:R-:W-:Y:S01]  /*1c580*/  BPT.TRAP 0x1 ;  /* 0x000000040000795c */ /* 0x000fe20000300000 */
.L_x_12917:
[----:B------:R-:W2:Y:S01]  /*1c590*/  LDL R0, [R1+0x18] ;  /* 0x0000180001007983 */ /* 0x000ea20000100800 */
[----:B-1----:R-:W-:Y:S02]  /*1c5a0*/  VIADD R2, R2, 0x19c80 ;  /* 0x00019c8002027836 */ /* 0x002fe40000000000 */
[----:B------:R-:W-:Y:S02]  /*1c5b0*/  IMAD.MOV.U32 R4, RZ, RZ, R23 ;  /* 0x000000ffff047224 */ /* 0x000fe400078e0017 */
[----:B------:R-:W-:Y:S01]  /*1c5c0*/  IMAD.MOV.U32 R5, RZ, RZ, R28 ;  /* 0x000000ffff057224 */ /* 0x000fe200078e001c */
[----:B--2---:R-:W-:-:S04]  /*1c5d0*/  PRMT R2, R0, 0x654, R2 ;  /* 0x0000065400027816 */ /* 0x004fc80000000002 */
[----:B------:R3:W-:Y:S01]  /*1c5e0*/  SYNCS.ARRIVE.TRANS64.RED.A1T0 RZ, [R2+URZ], RZ ;  /* 0x000000ff02ff79a7 */ /* 0x0007e2000810043f */
[----:B------:R-:W-:Y:S05]  /*1c5f0*/  @P1 BRA `(.L_x_12918) ;  /* 0xffffffec00801947 */ /* 0x000fea000383ffff */
.L_x_12898:
        /* <DEDUP_REMOVED lines=19> */
.L_x_12920:
[----:B------:R-:W-:Y:S05]  /*1c730*/  BSYNC B0 ;  /* 0x0000000000007941 */ /* 0x000fea0003800000 */
.L_x_12919:
[----:B------:R-:W-:Y:S05]  /*1c740*/  @!P0 BRA `(.L_x_12921) ;  /* 0x0000000000048947 */ /* 0x000fea0003800000 */
[----:B------:R-:W-:Y:S01]  /*1c750*/  BPT.TRAP 0x1 ;  /* 0x000000040000795c */ /* 0x000fe20000300000 */
.L_x_12921:
[----:B------:R-:W-:Y:S01]  /*1c760*/  LOP3.LUT R2, R28, 0x1, RZ, 0x3c, !PT ;  /* 0x000000011c027812 */ /* 0x000fe200078e3cff */
[----:B------:R-:W-:Y:S01]  /*1c770*/  IMAD R0, R23, 0x8, R22 ;  /* 0x0000000817007824 */ /* 0x000fe200078e0216 */
[----:B------:R-:W-:Y:S02]  /*1c780*/  BSSY B0, `(.L_x_12922) ;  /* 0x0000004000007945 */ /* 0x000fe40003800000 */
[----:B------:R-:W-:-:S04]  /*1c790*/  SHF.L.U32 R2, R2, 0x1f, RZ ;  /* 0x0000001f02027819 */ /* 0x000fc800000006ff */
[----:B------:R-:W2:Y:S02]  /*1c7a0*/  SYNCS.PHASECHK.TRANS64.TRYWAIT P1, [R0+URZ+0x19c70], R2 ;  /* 0x019c7002000075a7 */ /* 0x000ea4000802017f */
[----:B--2---:R-:W-:Y:S05]  /*1c7b0*/  @!P1 BRA `(.L_x_12923) ;  /* 0x00000034006c9947 */ /* 0x004fea0003800000 */
.L_x_13038:
[----:B------:R-:W-:Y:S05]  /*1c7c0*/  BSYNC B0 ;  /* 0x0000000000007941 */ /* 0x000fea0003800000 */
.L_x_12922:
[----:B01----:R-:W-:-:S04]  /*1c7d0*/  MOV R3, UR39 ;  /* 0x0000002700037c02 */ /* 0x003fc80008000f00 */
[----:B------:R-:W-:-:S13]  /*1c7e0*/  ISETP.NE.AND P1, PT, R3, 0x3, PT ;  /* 0x000000030300780c */ /* 0x000fda0003f25270 */
[----:B------:R-:W-:Y:S05]  /*1c7f0*/  @!P1 BRA `(.L_x_12924) ;  /* 0x0000000000049947 */ /* 0x000fea0003800000 */
[----:B------:R-:W-:Y:S01]  /*1c800*/  BPT.TRAP 0x1 ;  /* 0x000000040000795c */ /* 0x000fe20000300000 */
.L_x_12924:
[----:B--2---:R-:W-:-:S04]  /*1c810*/  SHF.L.U32 R2, R28, 0x1f, RZ ;  /* 0x0000001f1c027819 */ /* 0x004fc800000006ff */
[----:B------:R-:W0:Y:S02]  /*1c820*/  SYNCS.PHASECHK.TRANS64.TRYWAIT P1, [R0+URZ+0x19c60], R2 ;  /* 0x019c6002000075a7 */ /* 0x000e24000802017f */
[----:B0-----:R-:W-:Y:S05]  /*1c830*/  @!P1 BRA `(.L_x_12925) ;  /* 0x0000003400609947 */ /* 0x001fea0003800000 */
.L_x_13039:
        /* <DEDUP_REMOVED lines=70> */
.L_x_12926:
[----:B-1----:R1:W-:Y:S01]  /*1cca0*/  SYNCS.ARRIVE.TRANS64.A1T0 RZ, [R0+URZ+0x19c50], RZ ;  /* 0x019c50ff00ff79a7 */ /* 0x0023e2000810003f */
[----:B------:R-:W-:Y:S06]  /*1ccb0*/  BAR.SYNC.DEFER_BLOCKING 0x2, 0x80 ;  /* 0x0082000000007b1d */ /* 0x000fec0000010000 */
[----:B------:R-:W-:Y:S05]  /*1ccc0*/  @!P0 BRA `(.L_x_12927) ;  /* 0x0000000000048947 */ /* 0x000fea0003800000 */
[----:B------:R-:W-:Y:S01]  /*1ccd0*/  BPT.TRAP 0x1 ;  /* 0x000000040000795c */ /* 0x000fe20000300000 */
.L_x_12927:
        /* <DEDUP_REMOVED lines=9> */
.L_x_12868:
[----:B-1----:R-:W3:Y:S02]  /*1cd70*/  LDL R0, [R1+0x40] ;  /* 0x0000400001007983 */ /* 0x002ee40000100800 */
[----:B---3--:R-:W-:-:S13]  /*1cd80*/  LOP3.LUT P0, RZ, R0, 0x10, RZ, 0xc0, !PT ;  /* 0x0000001000ff7812 */ /* 0x008fda000780c0ff */
        /* <DEDUP_REMOVED lines=8> */
[----:B------:R1:W3:Y:S01]  /*1ce10*/  LDS.128 R16, [R22+0x19cd0] ;  /* 0x019cd00016107984 */ /* 0x0002e20000000c00 */
[----:B------:R-:W-:Y:S06]  /*1ce20*/  BAR.ARV 0x4, 0x200 ;  /* 0x0108000000007b1d */ /* 0x000fec0000002000 */
[----:B------:R-:W-:Y:S05]  /*1ce30*/  BRA `(.L_x_12929) ;  /* 0x0000000800d87947 */ /* 0x000fea0003800000 */
.L_x_12928:
[----:B------:R-:W1:Y:S01]  /*1ce40*/  S2R R0, SR_TID.X ;  /* 0x0000000000007919 */ /* 0x000e620000002100 */
[----:B------:R-:W-:Y:S01]  /*1ce50*/  UMOV UR4, 0xffffffff ;  /* 0xffffffff00047882 */ /* 0x000fe20000000000 */
[----:B-1----:R-:W-:-:S04]  /*1ce60*/  LOP3.LUT R6, R0, 0x1f, RZ, 0xc0, !PT ;  /* 0x0000001f00067812 */ /* 0x002fc800078ec0ff */
[----:B------:R-:W-:Y:S01]  /*1ce70*/  ISETP.NE.AND P0, PT, R6, 0x1f, PT ;  /* 0x0000001f0600780c */ /* 0x000fe20003f05270 */
[----:B------:R-:W-:-:S12]  /*1ce80*/  BRA.DIV UR4, `(.L_x_12930) ;  /* 0x0000002e04e07947 */ /* 0x000fd8000b800000 */
[----:B0-----:R-:W-:Y:S01]  /*1ce90*/  IMAD.IADD R5, R19, 0x1, R6 ;  /* 0x0000000113057824 */ /* 0x001fe200078e0206 */
[----:B------:R-:W-:-:S04]  /*1cea0*/  ULDC UR4, c[0x0][0xc3c] ;  /* 0x00030f0000047ab9 */ /* 0x000fc80000000800 */
[----:B------:R-:W-:-:S13]  /*1ceb0*/  ISETP.GE.OR P1, PT, R5, UR4, !P0 ;  /* 0x0000000405007c0c */ /* 0x000fda000c726670 */
[----:B------:R-:W0:Y:S02]  /*1cec0*/  @!P1 LDC.64 R2, c[0x0][0xc80] ;  /* 0x00032000ff029b82 */ /* 0x000e240000000a00 */
[----:B0-----:R-:W-:-:S06]  /*1ced0*/  @!P1 IMAD.WIDE R2, R5, 0x4, R2 ;  /* 0x0000000405029825 */ /* 0x001fcc00078e0202 */
[----:B------:R0:W3:Y:S01]  /*1cee0*/  @!P1 LDG.E R3, desc[UR42][R2.64] ;  /* 0x0000002a02039981 */ /* 0x0000e2000c1e1900 */
[C---:B------:R-:W-:Y:S02]  /*1cef0*/  ISETP.GE.U32.AND P2, PT, R6.reuse, 0x2, PT ;  /* 0x000000020600780c */ /* 0x040fe40003f46070 */
[C---:B------:R-:W-:Y:S01]  /*1cf00*/  ISETP.GE.U32.AND P3, PT, R6.reuse, 0x4, PT ;  /* 0x000000040600780c */ /* 0x040fe20003f66070 */
[----:B------:R-:W-:Y:S01]  /*1cf10*/  SHFL.IDX PT, R0, R16, RZ, 0x1f ;  /* 0x00001fff10007589 */ /* 0x000fe200000e0000 */
[C---:B------:R-:W-:Y:S02]  /*1cf20*/  ISETP.GE.U32.AND P4, PT, R6.reuse, 0x8, PT ;  /* 0x000000080600780c */ /* 0x040fe40003f86070 */
[C---:B------:R-:W-:Y:S01]  /*1cf30*/  ISETP.GE.U32.AND P5, PT, R6.reuse, 0x10, PT ;  /* 0x000000100600780c */ /* 0x040fe20003fa6070 */
[----:B0-----:R-:W-:Y:S01]  /*1cf40*/  IMAD.MOV.U32 R2, RZ, RZ, RZ ;  /* 0x000000ffff027224 */ /* 0x001fe200078e00ff */
[----:B---3--:R-:W-:Y:S02]  /*1cf50*/  @!P1 MOV R2, R3 ;  /* 0x0000000300029202 */ /* 0x008fe40000000f00 */
[----:B------:R-:W-:-:S03]  /*1cf60*/  ISETP.NE.AND P1, PT, R6, RZ, PT ;  /* 0x000000ff0600720c */ /* 0x000fc60003f25270 */
        /* <DEDUP_REMOVED lines=17> */
.L_x_13049:
[----:B------:R-:W-:Y:S02]  /*1d080*/  ULDC UR4, c[0x0][0xc38] ;  /* 0x00030e0000047ab9 */ /* 0x000fe40000000800 */
[----:B------:R-:W-:-:S04]  /*1d090*/  IMAD.U32 R4, RZ, RZ, UR4 ;  /* 0x00000004ff047e24 */ /* 0x000fc8000f8e00ff */
[----:B-1----:R-:W-:-:S04]  /*1d0a0*/  IMAD R16, R16, R4, RZ ;  /* 0x0000000410107224 */ /* 0x002fc800078e02ff */
[----:B------:R-:W-:-:S05]  /*1d0b0*/  IMAD.IADD R5, R5, 0x1, R16 ;  /* 0x0000000105057824 */ /* 0x000fca00078e0210 */
[----:B------:R-:W-:-:S13]  /*1d0c0*/  ISETP.GT.AND P6, PT, R5, R0, PT ;  /* 0x000000000500720c */ /* 0x000fda0003fc4270 */
[----:B------:R-:W-:Y:S05]  /*1d0d0*/  @P6 BRA `(.L_x_12931) ;  /* 0x00000000009c6947 */ /* 0x000fea0003800000 */
.L_x_12936:
[----:B0-----:R-:W0:Y:S01]  /*1d0e0*/  LDC R3, c[0x0][0xc3c] ;  /* 0x00030f00ff037b82 */ /* 0x001e220000000800 */
[----:B------:R-:W-:-:S04]  /*1d0f0*/  IADD3 R19, R19, 0x1f, RZ ;  /* 0x0000001f13137810 */ /* 0x000fc80007ffe0ff */
[----:B0-----:R-:W-:-:S13]  /*1d100*/  ISETP.GE.AND P6, PT, R19, R3, PT ;  /* 0x000000031300720c */ /* 0x001fda0003fc6270 */
[----:B------:R-:W-:Y:S05]  /*1d110*/  @P6 BRA `(.L_x_12932) ;  /* 0x0000000400d46947 */ /* 0x000fea0003800000 */
[----:B------:R-:W0:Y:S01]  /*1d120*/  S2R R2, SR_TID.X ;  /* 0x0000000000027919 */ /* 0x000e220000002100 */
[----:B------:R-:W-:Y:S01]  /*1d130*/  BSSY B0, `(.L_x_12933) ;  /* 0x0000009000007945 */ /* 0x000fe20003800000 */
[----:B0-----:R-:W-:-:S05]  /*1d140*/  LOP3.LUT R2, R2, 0x1f, RZ, 0xc0, !PT ;  /* 0x0000001f02027812 */ /* 0x001fca00078ec0ff */
[----:B------:R-:W-:Y:S02]  /*1d150*/  IMAD.IADD R4, R19, 0x1, R2 ;  /* 0x0000000113047824 */ /* 0x000fe400078e0202 */
[----:B------:R-:W-:-:S03]  /*1d160*/  IMAD.MOV.U32 R2, RZ, RZ, RZ ;  /* 0x000000ffff027224 */ /* 0x000fc600078e00ff */
[----:B------:R-:W-:-:S13]  /*1d170*/  ISETP.GE.OR P6, PT, R4, R3, !P0 ;  /* 0x000000030400720c */ /* 0x000fda00047c6670 */
[----:B------:R-:W-:Y:S05]  /*1d180*/  @P6 BRA `(.L_x_12934) ;  /* 0x00000000000c6947 */ /* 0x000fea0003800000 */
[----:B------:R-:W0:Y:S02]  /*1d190*/  LDC.64 R2, c[0x0][0xc80] ;  /* 0x00032000ff027b82 */ /* 0x000e240000000a00 */
[----:B0-----:R-:W-:-:S06]  /*1d1a0*/  IMAD.WIDE R2, R4, 0x4, R2 ;  /* 0x0000000404027825 */ /* 0x001fcc00078e0202 */
[----:B------:R0:W5:Y:S02]  /*1d1b0*/  LDG.E R2, desc[UR42][R2.64] ;  /* 0x0000002a02027981 */ /* 0x000164000c1e1900 */
.L_x_12934:
[----:B------:R-:W-:Y:S05]  /*1d1c0*/  BSYNC B0 ;  /* 0x0000000000007941 */ /* 0x000fea0003800000 */
.L_x_12933:
[----:B------:R-:W-:-:S03]  /*1d1d0*/  UMOV UR4, 0xffffffff ;  /* 0xffffffff00047882 */ /* 0x000fc60000000000 */
[----:B------:R-:W-:Y:S05]  /*1d1e0*/  BRA.DIV UR4, `(.L_x_12935) ;  /* 0x0000003204447947 */ /* 0x000fea000b800000 */
        /* <DEDUP_REMOVED lines=16> */
.L_x_13057:
[----:B------:R-:W-:Y:S02]  /*1d2f0*/  ULDC UR4, c[0x0][0xc38] ;  /* 0x00030e0000047ab9 */ /* 0x000fe40000000800 */
[----:B------:R-:W-:-:S05]  /*1d300*/  MOV R4, UR4 ;  /* 0x0000000400047c02 */ /* 0x000fca0008000f00 */
[----:B-1----:R-:W-:-:S04]  /*1d310*/  IMAD R16, R16, R4, RZ ;  /* 0x0000000410107224 */ /* 0x002fc800078e02ff */
[----:B------:R-:W-:-:S05]  /*1d320*/  IMAD.IADD R5, R16, 0x1, R5 ;  /* 0x0000000110057824 */ /* 0x000fca00078e0205 */
[----:B------:R-:W-:-:S13]  /*1d330*/  ISETP.GT.AND P6, PT, R5, R0, PT ;  /* 0x000000000500720c */ /* 0x000fda0003fc4270 */
[----:B------:R-:W-:Y:S05]  /*1d340*/  @!P6 BRA `(.L_x_12936) ;  /* 0xfffffffc0064e947 */ /* 0x000fea000383ffff */
.L_x_12931:
[----:B------:R-:W-:Y:S01]  /*1d350*/  IMAD.IADD R16, R5, 0x1, -R16 ;  /* 0x0000000105107824 */ /* 0x000fe200078e0a10 */
[----:B------:R-:W-:-:S03]  /*1d360*/  UMOV UR4, 0xffffffff ;  /* 0xffffffff00047882 */ /* 0x000fc60000000000 */
[----:B------:R-:W-:-:S05]  /*1d370*/  IMAD R5, R3, R4, R16 ;  /* 0x0000000403057224 */ /* 0x000fca00078e0210 */
[----:B------:R-:W-:Y:S01]  /*1d380*/  ISETP.GT.AND P6, PT, R5, R0, PT ;  /* 0x000000000500720c */ /* 0x000fe20003fc4270 */
[----:B------:R-:W-:-:S12]  /*1d390*/  BRA.DIV UR4, `(.L_x_12937) ;  /* 0x0000003204ac7947 */ /* 0x000fd8000b800000 */
[----:B------:R-:W-:-:S04]  /*1d3a0*/  VOTE.ANY R5, PT, !P6 ;  /* 0x0000000000057806 */ /* 0x000fc800070e0100 */
[----:B------:R-:W1:Y:S02]  /*1d3b0*/  POPC R6, R5 ;  /* 0x0000000500067309 */ /* 0x000e640000000000 */
[----:B-1----:R1:W3:Y:S02]  /*1d3c0*/  SHFL.IDX PT, R17, R2, R6, 0x1f ;  /* 0x00001f0602117589 */ /* 0x0022e400000e0000 */
.L_x_13061:
[----:B------:R-:W-:Y:S01]  /*1d3d0*/  ISETP.NE.AND P0, PT, R5, RZ, PT ;  /* 0x000000ff0500720c */ /* 0x000fe20003f05270 */
[----:B------:R-:W-:-:S12]  /*1d3e0*/  IMAD.MOV.U32 R5, RZ, RZ, RZ ;  /* 0x000000ffff057224 */ /* 0x000fd800078e00ff */
[----:B------:R-:W-:Y:S05]  /*1d3f0*/  @!P0 BRA `(.L_x_12938) ;  /* 0x0000000000148947 */ /* 0x000fea0003800000 */
[----:B------:R-:W-:Y:S01]  /*1d400*/  UMOV UR4, 0xffffffff ;  /* 0xffffffff00047882 */ /* 0x000fe20000000000 */
[----:B------:R-:W-:Y:S02]  /*1d410*/  VIADD R12, R6, 0xffffffff ;  /* 0xffffffff060c7836 */ /* 0x000fe40000000000 */
[----:B------:R-:W-:Y:S05]  /*1d420*/  BRA.DIV UR4, `(.L_x_12939) ;  /* 0x0000003204d07947 */ /* 0x000fea000b800000 */
[----:B0-----:R0:W4:Y:S02]  /*1d430*/  SHFL.IDX PT, R3, R3, R12, 0x1f ;  /* 0x00001f0c03037589 */ /* 0x00112400000e0000 */
.L_x_13064:
[----:B----4-:R-:W-:-:S07]  /*1d440*/  IMAD.MOV.U32 R5, RZ, RZ, R3 ;  /* 0x000000ffff057224 */ /* 0x010fce00078e0003 */
.L_x_12938:
[----:B01----:R-:W0:Y:S01]  /*1d450*/  LDC.64 R2, c[0x0][0xc90] ;  /* 0x00032400ff027b82 */ /* 0x003e220000000a00 */
[----:B------:R-:W-:-:S04]  /*1d460*/  IMAD.IADD R19, R6, 0x1, R19 ;  /* 0x0000000106137824 */ /* 0x000fc800078e0213 */
[----:B0-----:R-:W-:-:S05]  /*1d470*/  IMAD.WIDE R2, R19, 0x4, R2 ;  /* 0x0000000413027825 */ /* 0x001fca00078e0202 */
[----:B--2---:R-:W3:Y:S01]  /*1d480*/  LDG.E R7, desc[UR42][R2.64] ;  /* 0x0000002a02077981 */ /* 0x004ee2000c1e1900 */
[----:B------:R-:W-:-:S04]  /*1d490*/  IMAD R16, R5, R4, R16 ;  /* 0x0000000405107224 */ /* 0x000fc800078e0210 */
[----:B------:R-:W-:Y:S02]  /*1d4a0*/  IMAD.IADD R0, R0, 0x1, -R16 ;  /* 0x0000000100007824 */ /* 0x000fe400078e0a10 */
[----:B---3--:R-:W-:-:S05]  /*1d4b0*/  IMAD R6, R17, R7, RZ ;  /* 0x0000000711067224 */ /* 0x008fca00078e02ff */
[----:B------:R-:W-:-:S04]  /*1d4c0*/  IABS R8, R6 ;  /* 0x0000000600087213 */ /* 0x000fc80000000000 */
[----:B------:R-:W0:Y:S08]  /*1d4d0*/  I2F.RP R2, R8 ;  /* 0x0000000800027306 */ /* 0x000e300000209400 */
[----:B0-----:R-:W0:Y:S02]  /*1d4e0*/  MUFU.RCP R2, R2 ;  /* 0x0000000200027308 */ /* 0x001e240000001000 */
[----:B0-----:R-:W-:-:S06]  /*1d4f0*/  VIADD R2, R2, 0xffffffe ;  /* 0x0ffffffe02027836 */ /* 0x001fcc0000000000 */
[----:B------:R-:W0:Y:S02]  /*1d500*/  F2I.FTZ.U32.TRUNC.NTZ R3, R2 ;  /* 0x0000000200037305 */ /* 0x000e24000021f000 */
[----:B0-----:R-:W-:-:S05]  /*1d510*/  IADD3 R2, RZ, -R3, RZ ;  /* 0x80000003ff027210 */ /* 0x001fca0007ffe0ff */
        /* <DEDUP_REMOVED lines=53> */
.L_x_12932:
[----:B------:R-:W-:Y:S01]  /*1d870*/  UMOV UR4, URZ ;  /* 0x0000003f00047c82 */ /* 0x000fe20008000000 */
[----:B------:R-:W-:Y:S01]  /*1d880*/  UMOV UR5, URZ ;  /* 0x0000003f00057c82 */ /* 0x000fe20008000000 */
[----:B------:R-:W-:Y:S01]  /*1d890*/  ULDC UR6, c[0x0][0xc3c] ;  /* 0x00030f0000067ab9 */ /* 0x000fe20000000800 */
[----:B------:R-:W-:Y:S01]  /*1d8a0*/  IMAD.MOV.U32 R16, RZ, RZ, R0 ;  /* 0x000000ffff107224 */ /* 0x000fe200078e0000 */
[----:B------:R-:W-:Y:S01]  /*1d8b0*/  MOV R19, UR6 ;  /* 0x0000000600137c02 */ /* 0x000fe20008000f00 */
[----:B------:R-:W-:Y:S02]  /*1d8c0*/  IMAD.U32 R17, RZ, RZ, UR4 ;  /* 0x00000004ff117e24 */ /* 0x000fe4000f8e00ff */
[----:B------:R-:W-:-:S07]  /*1d8d0*/  IMAD.U32 R18, RZ, RZ, UR5 ;  /* 0x00000005ff127e24 */ /* 0x000fce000f8e00ff */
.L_x_12940:
[----:B------:R4:W3:Y:S01]  /*1d8e0*/  LDL R2, [R1+0x18] ;  /* 0x0000180001027983 */ /* 0x0008e20000100800 */
[----:B------:R-:W0:Y:S01]  /*1d8f0*/  S2R R0, SR_TID.X ;  /* 0x0000000000007919 */ /* 0x000e220000002100 */
[----:B------:R-:W-:Y:S05]  /*1d900*/  WARPSYNC.ALL ;  /* 0x0000000000007948 */ /* 0x000fea0003800000 */
[----:B0-----:R-:W-:Y:S01]  /*1d910*/  LOP3.LUT R0, R0, 0x1f, RZ, 0xc0, !PT ;  /* 0x0000001f00007812 */ /* 0x001fe200078ec0ff */
[----:B------:R-:W-:Y:S03]  /*1d920*/  BAR.SYNC.DEFER_BLOCKING 0x4, 0x200 ;  /* 0x0108000000007b1d */ /* 0x000fe60000010000 */
[----:B------:R-:W-:-:S13]  /*1d930*/  ISETP.NE.AND P0, PT, R0, RZ, PT ;  /* 0x000000ff0000720c */ /* 0x000fda0003f05270 */
[----:B------:R-:W-:Y:S01]  /*1d940*/  @!P0 MOV R0, 0x400 ;  /* 0x0000040000008802 */ /* 0x000fe20000000f00 */
[----:B---3--:R-:W0:Y:S03]  /*1d950*/  @!P0 S2R R2, SR_CgaCtaId ;  /* 0x0000000000028919 */ /* 0x008e260000008800 */
[----:B0-----:R-:W-:Y:S01]  /*1d960*/  @!P0 LEA R22, R2, R0, 0x18 ;  /* 0x0000000002168211 */ /* 0x001fe200078ec0ff */
[----:B------:R4:W-:Y:S04]  /*1d970*/  @!P0 STL [R1+0x18], R2 ;  /* 0x0000180201008387 */ /* 0x0009e80000100800 */
[----:B------:R4:W-:Y:S01]  /*1d980*/  @!P0 STS.128 [R22+0x19cd0], R16 ;  /* 0x019cd01016008388 */ /* 0x0009e20000000c00 */
[----:B------:R-:W-:Y:S06]  /*1d990*/  BAR.ARV 0x5, 0x200 ;  /* 0x0148000000007b1d */ /* 0x000fec0000002000 */
.L_x_12929:
[----:B------:R-:W-:Y:S02]  /*1d9a0*/  ULDC UR4, c[0x0][0xc3c] ;  /* 0x00030f0000047ab9 */ /* 0x000fe40000000800 */
[----:B---3--:R-:W-:-:S13]  /*1d9b0*/  ISETP.GE.AND P0, PT, R19, UR4, PT ;  /* 0x0000000413007c0c */ /* 0x008fda000bf06270 */
[----:B------:R-:W-:Y:S05]  /*1d9c0*/  @!P0 BRA `(.L_x_12941) ;  /* 0xffffff9c00248947 */ /* 0x000fea000383ffff */
[----:B------:R-:W-:Y:S05]  /*1d9d0*/  BSYNC B7 ;  /* 0x0000000000077941 */ /* 0x000fea0003800000 */
.L_x_12823:
[----:B-1----:R-:W3:Y:S01]  /*1d9e0*/  LDL.LU R0, [R1+0x54] ;  /* 0x0000540001007983 */ /* 0x002ee20000300800 */
[----:B------:R-:W-:Y:S01]  /*1d9f0*/  BSSY B0, `(.L_x_12942) ;  /* 0x000000b000007945 */ /* 0x000fe20003800000 */
[----:B0-----:R-:W0:Y:S01]  /*1da00*/  S2R R5, SR_CgaCtaId ;  /* 0x0000000000057919 */ /* 0x001e220000008800 */
[----:B---3--:R-:W-:-:S05]  /*1da10*/  VIADD R0, R0, 0x1 ;  /* 0x0000000100007836 */ /* 0x008fca0000000000 */
[----:B----4-:R-:W-:-:S04]  /*1da20*/  LEA.HI R2, R0, R0, RZ, 0x1 ;  /* 0x0000000000027211 */ /* 0x010fc800078f08ff */
[----:B------:R-:W-:Y:S02]  /*1da30*/  LOP3.LUT R3, R2, 0xfffffffe, RZ, 0xc0, !PT ;  /* 0xfffffffe02037812 */ /* 0x000fe400078ec0ff */
[----:B------:R-:W-:-:S03]  /*1da40*/  MOV R2, 0x400 ;  /* 0x0000040000027802 */ /* 0x000fc60000000f00 */
[----:B------:R-:W-:Y:S01]  /*1da50*/  IMAD.IADD R0, R0, 0x1, -R3 ;  /* 0x0000000100007824 */ /* 0x000fe200078e0a03 */
[----:B0-----:R-:W-:-:S04]  /*1da60*/  LEA R4, R5, R2, 0x18 ;  /* 0x0000000205047211 */ /* 0x001fc800078ec0ff */
[----:B------:R-:W-:-:S04]  /*1da70*/  SHF.L.U32 R0, R0, 0x1f, RZ ;  /* 0x0000001f00007819 */ /* 0x000fc800000006ff */
[----:B------:R-:W0:Y:S02]  /*1da80*/  SYNCS.PHASECHK.TRANS64.TRYWAIT P0, [R4+URZ+0x19c20], R0 ;  /* 0x019c2000040075a7 */ /* 0x000e24000800017f */
[----:B0-----:R-:W-:Y:S05]  /*1da90*/  @!P0 BRA `(.L_x_12943) ;  /* 0x0000002c005c8947 */ /* 0x001fea0003800000 */
.L_x_13065:
[----:B------:R-:W-:Y:S05]  /*1daa0*/  BSYNC B0 ;  /* 0x0000000000007941 */ /* 0x000fea0003800000 */
.L_x_12942:
[----:B------:R-:W-:-:S03]  /*1dab0*/  UMOV UR4, 0xffffffff ;  /* 0xffffffff00047882 */ /* 0x000fc60000000000 */
[----:B------:R-:W-:Y:S05]  /*1dac0*/  BRA.DIV UR4, `(.L_x_12944) ;  /* 0x0000002e04647947 */ /* 0x000fea000b800000 */
[----:B0-----:R-:W0:Y:S02]  /*1dad0*/  S2R R0, SR_TID.X ;  /* 0x0000000000007919 */ /* 0x001e240000002100 */
[----:B0-----:R-:W-:-:S04]  /*1dae0*/  SHF.R.U32.HI R0, RZ, 0x5, R0 ;  /* 0x00000005ff007819 */ /* 0x001fc80000011600 */
[----:B------:R-:W-:-:S05]  /*1daf0*/  LOP3.LUT R0, R0, 0x3, RZ, 0xc0, !PT ;  /* 0x0000000300007812 */ /* 0x000fca00078ec0ff */
[----:B------:R0:W1:Y:S02]  /*1db00*/  SHFL.IDX PT, R14, R0, RZ, 0x1f ;  /* 0x00001fff000e7589 */ /* 0x00006400000e0000 */
.L_x_13068:
[----:B-1----:R-:W-:-:S13]  /*1db10*/  ISETP.NE.AND P0, PT, R14, RZ, PT ;  /* 0x000000ff0e00720c */ /* 0x002fda0003f05270 */
[----:B------:R-:W-:Y:S05]  /*1db20*/  @P0 BRA `(.L_x_12679) ;  /* 0x0000000000a80947 */ /* 0x000fea0003800000 */
[----:B------:R-:W-:-:S03]  /*1db30*/  UMOV UR4, 0xffffffff ;  /* 0xffffffff00047882 */ /* 0x000fc60000000000 */
[----:B------:R-:W-:Y:S05]  /*1db40*/  BRA.DIV UR4, `(.L_x_12945) ;  /* 0x0000002e04787947 */ /* 0x000fea000b800000 */
[----:B------:R-:W-:-:S13]  /*1db50*/  ELECT P6, URZ, PT ;  /* 0x00000000003f782f */ /* 0x000fda00038c0000 */
.L_x_13071:
[----:B------:R-:W-:Y:S05]  /*1db60*/  @!P6 BRA `(.L_x_12679) ;  /* 0x000000000098e947 */ /* 0x000fea0003800000 */
[----:B------:R-:W-:-:S06]  /*1db70*/  ULOP3.LUT UR4, UR37, 0x2, URZ, 0xfc, !UPT ;  /* 0x0000000225047892 */ /* 0x000fcc000f8efc3f */
[----:B0-----:R-:W-:-:S05]  /*1db80*/  IMAD.U32 R0, RZ, RZ, UR4 ;  /* 0x00000004ff007e24 */ /* 0x001fca000f8e00ff */
[----:B------:R-:W-:-:S13]  /*1db90*/  ISETP.NE.AND P0, PT, R0, 0x3, PT ;  /* 0x000000030000780c */ /* 0x000fda0003f05270 */
[----:B------:R-:W-:Y:S05]  /*1dba0*/  @!P0 BRA `(.L_x_12946) ;  /* 0x0000000000048947 */ /* 0x000fea0003800000 */
[----:B------:R-:W-:Y:S01]  /*1dbb0*/  BPT.TRAP 0x1 ;  /* 0x000000040000795c */ /* 0x000fe20000300000 */
.L_x_12946:
[C---:B------:R-:W-:Y:S01]  /*1dbc0*/  IMAD R5, R23.reuse, 0x8, R4 ;  /* 0x0000000817057824 */ /* 0x040fe200078e0204 */
[----:B------:R-:W-:Y:S01]  /*1dbd0*/  SHF.L.U32 R0, R28, 0x1f, RZ ;  /* 0x0000001f1c007819 */ /* 0x000fe200000006ff */
[----:B------:R-:W-:-:S03]  /*1dbe0*/  VIADD R23, R23, 0x1 ;  /* 0x0000000117177836 */ /* 0x000fc60000000000 */
[----:B------:R-:W0:Y:S02]  /*1dbf0*/  SYNCS.PHASECHK.TRANS64.TRYWAIT P1, [R5+URZ+0x19c40], R0 ;  /* 0x019c4000050075a7 */ /* 0x000e24000802017f */
[----:B------:R-:W-:-:S04]  /*1dc00*/  ISETP.NE.AND P2, PT, R23, 0x2, PT ;  /* 0x000000021700780c */ /* 0x000fc80003f45270 */
[----:B------:R-:W-:Y:S01]  /*1dc10*/  SEL R3, RZ, 0x1, P2 ;  /* 0x00000001ff037807 */ /* 0x000fe20001000000 */
[----:B0-----:R-:W-:Y:S08]  /*1dc20*/  @!P1 BRA `(.L_x_12947) ;  /* 0x0000002c00609947 */ /* 0x001ff00003800000 */
.L_x_13072:
[----:B------:R-:W-:Y:S02]  /*1dc30*/  SEL R23, R23, RZ, P2 ;  /* 0x000000ff17177207 */ /* 0x000fe40001000000 */
[----:B------:R-:W-:Y:S01]  /*1dc40*/  LOP3.LUT R2, R28, R3, RZ, 0x3c, !PT ;  /* 0x000000031c027212 */ /* 0x000fe200078e3cff */
[----:B------:R-:W-:Y:S06]  /*1dc50*/  @!P0 BRA `(.L_x_12948) ;  /* 0x0000000000048947 */ /* 0x000fec0003800000 */
[----:B------:R-:W-:Y:S01]  /*1dc60*/  BPT.TRAP 0x1 ;  /* 0x000000040000795c */ /* 0x000fe20000300000 */
.L_x_12948:
[----:B------:R-:W-:Y:S01]  /*1dc70*/  IMAD R23, R23, 0x8, R4 ;  /* 0x0000000817177824 */ /* 0x000fe200078e0204 */
[----:B------:R-:W-:-:S04]  /*1dc80*/  SHF.L.U32 R2, R2, 0x1f, RZ ;  /* 0x0000001f02027819 */ /* 0x000fc800000006ff */
[----:B------:R-:W1:Y:S02]  /*1dc90*/  SYNCS.PHASECHK.TRANS64.TRYWAIT P1, [R23+URZ+0x19c40], R2 ;  /* 0x019c4002170075a7 */ /* 0x000e64000802017f */
[----:B-1----:R-:W-:Y:S05]  /*1dca0*/  @!P1 BRA `(.L_x_12949) ;  /* 0x0000002c00549947 */ /* 0x002fea0003800000 */
.L_x_13073:
[----:B------:R-:W-:Y:S05]  /*1dcb0*/  @!P0 BRA `(.L_x_12950) ;  /* 0x0000000000048947 */ /* 0x000fea0003800000 */
[----:B------:R-:W-:Y:S01]  /*1dcc0*/  BPT.TRAP 0x1 ;  /* 0x000000040000795c */ /* 0x000fe20000300000 */
.L_x_12950:
[----:B------:R-:W3:Y:S02]  /*1dcd0*/  SYNCS.PHASECHK.TRANS64.TRYWAIT P1, [R5+URZ+0x19c60], R0 ;  /* 0x019c6000050075a7 */ /* 0x000ee4000802017f */
[----:B---3--:R-:W-:Y:S05]  /*1dce0*/  @!P1 BRA `(.L_x_12951) ;  /* 0x0000002c00589947 */ /* 0x008fea0003800000 */
.L_x_13074:
[----:B------:R-:W-:Y:S05]  /*1dcf0*/  @!P0 BRA `(.L_x_12952) ;  /* 0x0000000000048947 */ /* 0x000fea0003800000 */
[----:B------:R-:W-:Y:S01]  /*1dd00*/  BPT.TRAP 0x1 ;  /* 0x000000040000795c */ /* 0x000fe20000300000 */
.L_x_12952:
[----:B------:R-:W4:Y:S02]  /*1dd10*/  SYNCS.PHASECHK.TRANS64.TRYWAIT P1, [R23+URZ+0x19c60], R2 ;  /* 0x019c6002170075a7 */ /* 0x000f24000802017f */
[----:B----4-:R-:W-:Y:S05]  /*1dd20*/  @!P1 BRA `(.L_x_12953) ;  /* 0x0000002c005c9947 */ /* 0x010fea0003800000 */
.L_x_13075:
[----:B------:R-:W-:Y:S05]  /*1dd30*/  @!P0 BRA `(.L_x_12954) ;  /* 0x0000000000048947 */ /* 0x000fea0003800000 */
[----:B------:R-:W-:Y:S01]  /*1dd40*/  BPT.TRAP 0x1 ;  /* 0x000000040000795c */ /* 0x000fe20000300000 */
.L_x_12954:
[----:B------:R-:W5:Y:S02]  /*1dd50*/  SYNCS.PHASECHK.TRANS64.TRYWAIT P1, [R5+URZ+0x19c80], R0 ;  /* 0x019c8000050075a7 */ /* 0x000f64000802017f */
[----:B-----5:R-:W-:Y:S05]  /*1dd60*/  @!P1 BRA `(.L_x_12955) ;  /* 0x0000002c00609947 */ /* 0x020fea0003800000 */
.L_x_13076:
[----:B------:R-:W-:Y:S05]  /*1dd70*/  @!P0 BRA `(.L_x_12956) ;  /* 0x0000000000048947 */ /* 0x000fea0003800000 */
[----:B------:R-:W-:Y:S01]  /*1dd80*/  BPT.TRAP 0x1 ;  /* 0x000000040000795c */ /* 0x000fe20000300000 */
.L_x_12956:
[----:B------:R0:W0:Y:S02]  /*1dd90*/  SYNCS.PHASECHK.TRANS64.TRYWAIT P0, [R23+URZ+0x19c80], R2 ;  /* 0x019c8002170075a7 */ /* 0x000024000800017f */
[----:B0-----:R-:W-:Y:S05]  /*1dda0*/  @!P0 NANOSLEEP.SYNCS 0x989680 ;  /* 0x009896800000895d */ /* 0x001fea0003900000 */
[----:B------:R-:W0:Y:S02]  /*1ddb0*/  @!P0 SYNCS.PHASECHK.TRANS64 P0, [R23+URZ+0x19c80], R2 ;  /* 0x019c8002170085a7 */ /* 0x000e24000800007f */
[----:B0-----:R-:W-:Y:S05]  /*1ddc0*/  @!P0 BRA `(.L_x_12956) ;  /* 0xfffffffc00f08947 */ /* 0x001fea000383ffff */
.L_x_12679:
[----:B------:R-:W-:Y:S05]  /*1ddd0*/  BSYNC B8 ;  /* 0x0000000000087941 */ /* 0x000fea0003800000 */
.L_x_12676:
[----:B------:R-:W-:Y:S05]  /*1dde0*/  EXIT ;  /* 0x000000000000794d */ /* 0x000fea0003800000 */
.L_x_12695:
[----:B-1----:R1:W2:Y:S02]  /*1ddf0*/  SYNCS.PHASECHK.TRANS64.TRYWAIT P6, [R69+URZ+0x19c90], R80 ;  /* 0x019c9050450075a7 */ /* 0x0022a400080c017f */
[----:B--2---:R-:W-:Y:S05]  /*1de00*/  @!P6 NANOSLEEP.SYNCS 0x989680 ;  /* 0x009896800000e95d */ /* 0x004fea0003900000 */
[----:B------:R-:W2:Y:S02]  /*1de10*/  @!P6 SYNCS.PHASECHK.TRANS64 P6, [R69+URZ+0x19c90], R80 ;  /* 0x019c90504500e5a7 */ /* 0x000ea400080c007f */
[----:B--2---:R-:W-:Y:S05]  /*1de20*/  @!P6 BRA `(.L_x_12695) ;  /* 0xfffffffc00f0e947 */ /* 0x004fea000383ffff */
[----:B------:R-:W-:Y:S05]  /*1de30*/  BRA `(.L_x_12957) ;  /* 0xfffffe4800b07947 */ /* 0x000fea000383ffff */
.L_x_12696:
        /* <DEDUP_REMOVED lines=8> */
.L_x_12959:
[----:B------:R-:W-:Y:S05]  /*1dec0*/  BSYNC B1 ;  /* 0x0000000000017941 */ /* 0x000fea0003800000 */
.L_x_12958:
        /* <DEDUP_REMOVED lines=8> */
.L_x_12960:
[----:B------:R-:W-:Y:S05]  /*1df50*/  BRA `(.L_x_12961) ;  /* 0xfffffe48007c7947 */ /* 0x000fea000383ffff */
.L_x_12712:
[----:B-1----:R1:W2:Y:S02]  /*1df60*/  SYNCS.PHASECHK.TRANS64.TRYWAIT P6, [R69+URZ+0x19c90], R80 ;  /* 0x019c9050450075a7 */ /* 0x0022a400080c017f */
[----:B--2---:R-:W-:Y:S05]  /*1df70*/  @!P6 NANOSLEEP.SYNCS 0x989680 ;  /* 0x009896800000e95d */ /* 0x004fea0003900000 */
[----:B------:R-:W2:Y:S02]  /*1df80*/  @!P6 SYNCS.PHASECHK.TRANS64 P6, [R69+URZ+0x19c90], R80 ;  /* 0x019c90504500e5a7 */ /* 0x000ea400080c007f */
[----:B--2---:R-:W-:Y:S05]  /*1df90*/  @!P6 BRA `(.L_x_12712) ;  /* 0xfffffffc00f0e947 */ /* 0x004fea000383ffff */
[----:B------:R-:W-:Y:S05]  /*1dfa0*/  BRA `(.L_x_12962) ;  /* 0xfffffe6000d47947 */ /* 0x000fea000383ffff */
.L_x_12713:
[----:B------:R-:W-:Y:S01]  /*1dfb0*/  BSSY B1, `(.L_x_12963) ;  /* 0x0000008000017945 */ /* 0x000fe20003800000 */
[----:B0-----:R-:W-:Y:S01]  /*1dfc0*/  MOV R13, R82 ;  /* 0x00000052000d7202 */ /* 0x001fe20000000f00 */
[----:B------:R-:W-:Y:S02]  /*1dfd0*/  IMAD.MOV.U32 R12, RZ, RZ, RZ ;  /* 0x000000ffff0c7224 */ /* 0x000fe400078e00ff */
[----:B------:R-:W-:Y:S02]  /*1dfe0*/  IMAD.MOV.U32 R11, RZ, RZ, 0x1e1f ;  /* 0x00001e1fff0b7424 */ /* 0x000fe400078e00ff */
[----:B------:R-:W-:-:S07]  /*1dff0*/  IMAD.MOV.U32 R15, RZ, RZ, -0x1 ;  /* 0xffffffffff0f7424 */ /* 0x000fce00078e00ff */
[----:B-1----:R-:W-:Y:S05]  /*1e000*/  WARPSYNC.COLLECTIVE R15, `(.L_x_12964) ;  /* 0x000000000f087348 */ /* 0x002fea0003c00000 */
[----:B------:R0:W2:Y:S02]  /*1e010*/  SHFL.IDX P6, R14, R13, R12, R11 ;  /* 0x0000000c0d0e7389 */ /* 0x0000a400000c000b */
[----:B012---:R-:W-:Y:S01]  /*1e020*/  ENDCOLLECTIVE ;  /* 0x000000000000791b */ /* 0x007fe20003800000 */
.L_x_12964:
[----:B------:R-:W-:Y:S05]  /*1e030*/  BSYNC B1 ;  /* 0x0000000000017941 */ /* 0x000fea0003800000 */
.L_x_12963:
        /* <DEDUP_REMOVED lines=8> */
.L_x_12965:
[----:B------:R-:W-:Y:S01]  /*1e0c0*/  IMAD.MOV.U32 R83, RZ, RZ, R14 ;  /* 0x000000ffff537224 */ /* 0x000fe200078e000e */
[----:B------:R-:W-:Y:S06]  /*1e0d0*/  BRA `(.L_x_12966) ;  /* 0xfffffe60009c7947 */ /* 0x000fec000383ffff */
.L_x_12722:
[----:B0-----:R0:W1:Y:S02]  /*1e0e0*/  SYNCS.PHASECHK.TRANS64.TRYWAIT P5, [R69+URZ+0x19c90], R80 ;  /* 0x019c9050450075a7 */ /* 0x00106400080a017f */
[----:B-1----:R-:W-:Y:S05]  /*1e0f0*/  @!P5 NANOSLEEP.SYNCS 0x989680 ;  /* 0x009896800000d95d */ /* 0x002fea0003900000 */
[----:B------:R-:W1:Y:S02]  /*1e100*/  @!P5 SYNCS.PHASECHK.TRANS64 P5, [R69+URZ+0x19c90], R80 ;  /* 0x019c90504500d5a7 */ /* 0x000e6400080a007f */
[----:B-1----:R-:W-:Y:S05]  /*1e110*/  @!P5 BRA `(.L_x_12722) ;  /* 0xfffffffc00f0d947 */ /* 0x002fea000383ffff */
[----:B------:R-:W-:Y:S05]  /*1e120*/  BRA `(.L_x_12967) ;  /* 0xfffffe8000a07947 */ /* 0x000fea000383ffff */
.L_x_12723:
[----:B------:R-:W-:Y:S01]  /*1e130*/  BSSY B1, `(.L_x_12968) ;  /* 0x0000007000017945 */ /* 0x000fe20003800000 */
[----:B------:R-:W-:Y:S02]  /*1e140*/  IMAD.MOV.U32 R12, RZ, RZ, RZ ;  /* 0x000000ffff0c7224 */ /* 0x000fe400078e00ff */
[----:B------:R-:W-:Y:S02]  /*1e150*/  IMAD.MOV.U32 R11, RZ, RZ, 0x1e1f ;  /* 0x00001e1fff0b7424 */ /* 0x000fe400078e00ff */
[----:B------:R-:W-:-:S07]  /*1e160*/  IMAD.MOV.U32 R15, RZ, RZ, -0x1 ;  /* 0xffffffffff0f7424 */ /* 0x000fce00078e00ff */
[----:B0-----:R-:W-:Y:S05]  /*1e170*/  WARPSYNC.COLLECTIVE R15, `(.L_x_12969) ;  /* 0x000000000f087348 */ /* 0x001fea0003c00000 */
[----:B------:R1:W2:Y:S02]  /*1e180*/  SHFL.IDX P6, R14, R13, R12, R11 ;  /* 0x0000000c0d0e7389 */ /* 0x0002a400000c000b */
[----:B012---:R-:W-:Y:S01]  /*1e190*/  ENDCOLLECTIVE ;  /* 0x000000000000791b */ /* 0x007fe20003800000 */
.L_x_12969:
[----:B------:R-:W-:Y:S05]  /*1e1a0*/  BSYNC B1 ;  /* 0x0000000000017941 */ /* 0x000fea0003800000 */
.L_x_12968:
        /* <DEDUP_REMOVED lines=8> */
.L_x_12970:
[----:B------:R-:W-:Y:S05]  /*1e230*/  BRA `(.L_x_12971) ;  /* 0xfffffe8000d47947 */ /* 0x000fea000383ffff */
.L_x_12727:
[----:B0-----:R0:W2:Y:S02]  /*1e240*/  SYNCS.PHASECHK.TRANS64.TRYWAIT P0, [R69+URZ+0x19cb0], R80 ;  /* 0x019cb050450075a7 */ /* 0x0010a4000800017f */
[----:B--2---:R-:W-:Y:S05]  /*1e250*/  @!P0 NANOSLEEP.SYNCS 0x989680 ;  /* 0x009896800000895d */ /* 0x004fea0003900000 */
[----:B------:R-:W2:Y:S02]  /*1e260*/  @!P0 SYNCS.PHASECHK.TRANS64 P0, [R69+URZ+0x19cb0], R80 ;  /* 0x019cb050450085a7 */ /* 0x000ea4000800007f */
[----:B--2---:R-:W-:Y:S05]  /*1e270*/  @!P0 BRA `(.L_x_12727) ;  /* 0xfffffffc00f08947 */ /* 0x004fea000383ffff */
[----:B------:R-:W-:Y:S05]  /*1e280*/  BRA `(.L_x_12972) ;  /* 0xfffffe8400687947 */ /* 0x000fea000383ffff */
.L_x_12745:
[----:B------:R-:W-:Y:S01]  /*1e290*/  BSSY B1, `(.L_x_12973) ;  /* 0x0000007000017945 */ /* 0x000fe20003800000 */
[----:B------:R-:W-:Y:S02]  /*1e2a0*/  IMAD.MOV.U32 R12, RZ, RZ, RZ ;  /* 0x000000ffff0c7224 */ /* 0x000fe400078e00ff */
[----:B------:R-:W-:Y:S02]  /*1e2b0*/  IMAD.MOV.U32 R11, RZ, RZ, 0x1e1f ;  /* 0x00001e1fff0b7424 */ /* 0x000fe400078e00ff */
[----:B------:R-:W-:-:S07]  /*1e2c0*/  IMAD.MOV.U32 R15, RZ, RZ, -0x1 ;  /* 0xffffffffff0f7424 */ /* 0x000fce00078e00ff */
[----:B------:R-:W-:Y:S05]  /*1e2d0*/  WARPSYNC.COLLECTIVE R15, `(.L_x_12974) ;  /* 0x000000000f087348 */ /* 0x000fea0003c00000 */
[----:B------:R0:W1:Y:S02]  /*1e2e0*/  SHFL.IDX P6, R14, R13, R12, R11 ;  /* 0x0000000c0d0e7389 */ /* 0x00006400000c000b */
[----:B01----:R-:W-:Y:S01]  /*1e2f0*/  ENDCOLLECTIVE ;  /* 0x000000000000791b */ /* 0x003fe20003800000 */
.L_x_12974:
[----:B------:R-:W-:Y:S05]  /*1e300*/  BSYNC B1 ;  /* 0x0000000000017941 */ /* 0x000fea0003800000 */
.L_x_12973:
        /* <DEDUP_REMOVED lines=8> */
.L_x_12975:
[----:B------:R-:W-:Y:S02]  /*1e390*/  IMAD.MOV.U32 R13, RZ, RZ, R4 ;  /* 0x000000ffff0d7224 */ /* 0x000fe400078e0004 */
[----:B------:R-:W-:-:S07]  /*1e3a0*/  IMAD.MOV.U32 R3, RZ, RZ, R14 ;  /* 0x000000ffff037224 */ /* 0x000fce00078e000e */
[----:B------:R-:W-:Y:S05]  /*1e3b0*/  WARPSYNC.COLLECTIVE R15, `(.L_x_12976) ;  /* 0x000000000f087348 */ /* 0x000fea0003c00000 */
[----:B------:R0:W1:Y:S02]  /*1e3c0*/  SHFL.IDX P6, R14, R13, R12, R11 ;  /* 0x0000000c0d0e7389 */ /* 0x00006400000c000b */
[----:B01----:R-:W-:Y:S01]  /*1e3d0*/  ENDCOLLECTIVE ;  /* 0x000000000000791b */ /* 0x003fe20003800000 */
.L_x_12976:
[----:B------:R-:W-:Y:S02]  /*1e3e0*/  IMAD.MOV.U32 R13, RZ, RZ, R5 ;  /* 0x000000ffff0d7224 */ /* 0x000fe400078e0005 */
[----:B------:R-:W-:-:S07]  /*1e3f0*/  IMAD.MOV.U32 R4, RZ, RZ, R14 ;  /* 0x000000ffff047224 */ /* 0x000fce00078e000e */
[----:B------:R-:W-:Y:S05]  /*1e400*/  WARPSYNC.COLLECTIVE R15, `(.L_x_12977) ;  /* 0x000000000f087348 */ /* 0x000fea0003c00000 */
[----:B------:R0:W1:Y:S02]  /*1e410*/  SHFL.IDX P6, R14, R13, R12, R11 ;  /* 0x0000000c0d0e7389 */ /* 0x00006400000c000b */
[----:B01----:R-:W-:Y:S01]  /*1e420*/  ENDCOLLECTIVE ;  /* 0x000000000000791b */ /* 0x003fe20003800000 */
.L_x_12977:
[----:B------:R-:W-:Y:S05]  /*1e430*/  BRA `(.L_x_12978) ;  /* 0xfffffe9400707947 */ /* 0x000fea000383ffff */
.L_x_12749:
[----:B--2---:R2:W0:Y:S02]  /*1e440*/  SYNCS.PHASECHK.TRANS64.TRYWAIT P0, [R18+URZ+0x19c00], R5 ;  /* 0x019c0005120075a7 */ /* 0x004424000800017f */
[----:B0-----:R-:W-:Y:S05]  /*1e450*/  @!P0 NANOSLEEP.SYNCS 0x989680 ;  /* 0x009896800000895d */ /* 0x001fea0003900000 */
[----:B------:R-:W0:Y:S02]  /*1e460*/  @!P0 SYNCS.PHASECHK.TRANS64 P0, [R18+URZ+0x19c00], R5 ;  /* 0x019c0005120085a7 */ /* 0x000e24000800007f */
[----:B0-----:R-:W-:Y:S05]  /*1e470*/  @!P0 BRA `(.L_x_12749) ;  /* 0xfffffffc00f08947 */ /* 0x001fea000383ffff */
[----:B------:R-:W-:Y:S05]  /*1e480*/  BRA `(.L_x_12979) ;  /* 0xfffffe98003c7947 */ /* 0x000fea000383ffff */
.L_x_12755:
[----:B------:R-:W-:Y:S01]  /*1e490*/  BSSY B1, `(.L_x_12980) ;  /* 0x0000007000017945 */ /* 0x000fe20003800000 */
[----:B------:R-:W-:Y:S01]  /*1e4a0*/  IMAD.MOV.U32 R12, RZ, RZ, RZ ;  /* 0x000000ffff0c7224 */ /* 0x000fe200078e00ff */
[----:B------:R-:W-:Y:S01]  /*1e4b0*/  MOV R15, 0xffffffff ;  /* 0xffffffff000f7802 */ /* 0x000fe20000000f00 */
[----:B------:R-:W-:-:S07]  /*1e4c0*/  IMAD.MOV.U32 R11, RZ, RZ, 0x1e1f ;  /* 0x00001e1fff0b7424 */ /* 0x000fce00078e00ff */
[----:B------:R-:W-:Y:S05]  /*1e4d0*/  WARPSYNC.COLLECTIVE R15, `(.L_x_12981) ;  /* 0x000000000f087348 */ /* 0x000fea0003c00000 */
[----:B------:R0:W1:Y:S02]  /*1e4e0*/  SHFL.IDX P6, R14, R13, R12, R11 ;  /* 0x0000000c0d0e7389 */ /* 0x00006400000c000b */
[----:B01----:R-:W-:Y:S01]  /*1e4f0*/  ENDCOLLECTIVE ;  /* 0x000000000000791b */ /* 0x003fe20003800000 */
.L_x_12981:
[----:B------:R-:W-:Y:S05]  /*1e500*/  BSYNC B1 ;  /* 0x0000000000017941 */ /* 0x000fea0003800000 */
.L_x_12980:
        /* <DEDUP_REMOVED lines=8> */
.L_x_12982:
[----:B------:R-:W-:Y:S02]  /*1e590*/  IMAD.MOV.U32 R13, RZ, RZ, R20 ;  /* 0x000000ffff0d7224 */ /* 0x000fe400078e0014 */
[----:B------:R-:W-:-:S07]  /*1e5a0*/  IMAD.MOV.U32 R3, RZ, RZ, R14 ;  /* 0x000000ffff037224 */ /* 0x000fce00078e000e */
[----:B------:R-:W-:Y:S05]  /*1e5b0*/  WARPSYNC.COLLECTIVE R15, `(.L_x_12983) ;  /* 0x000000000f087348 */ /* 0x000fea0003c00000 */
[----:B------:R0:W1:Y:S02]  /*1e5c0*/  SHFL.IDX P6, R14, R13, R12, R11 ;  /* 0x0000000c0d0e7389 */ /* 0x00006400000c000b */
[----:B01----:R-:W-:Y:S01]  /*1e5d0*/  ENDCOLLECTIVE ;  /* 0x000000000000791b */ /* 0x003fe20003800000 */
.L_x_12983:
[----:B------:R-:W-:Y:S01]  /*1e5e0*/  IMAD.MOV.U32 R13, RZ, RZ, R21 ;  /* 0x000000ffff0d7224 */ /* 0x000fe200078e0015 */
[----:B------:R-:W-:-:S07]  /*1e5f0*/  MOV R20, R14 ;  /* 0x0000000e00147202 */ /* 0x000fce0000000f00 */
[----:B------:R-:W-:Y:S05]  /*1e600*/  WARPSYNC.COLLECTIVE R15, `(.L_x_12984) ;  /* 0x000000000f087348 */ /* 0x000fea0003c00000 */
[----:B------:R0:W1:Y:S02]  /*1e610*/  SHFL.IDX P6, R14, R13, R12, R11 ;  /* 0x0000000c0d0e7389 */ /* 0x00006400000c000b */
[----:B01----:R-:W-:Y:S01]  /*1e620*/  ENDCOLLECTIVE ;  /* 0x000000000000791b */ /* 0x003fe20003800000 */
.L_x_12984:
[----:B------:R-:W-:Y:S01]  /*1e630*/  IMAD.MOV.U32 R21, RZ, RZ, R14 ;  /* 0x000000ffff157224 */ /* 0x000fe200078e000e */
[----:B------:R-:W-:Y:S06]  /*1e640*/  BRA `(.L_x_12985) ;  /* 0xfffffeb000247947 */ /* 0x000fec000383ffff */
.L_x_12759:
[----:B-1----:R1:W2:Y:S02]  /*1e650*/  SYNCS.PHASECHK.TRANS64.TRYWAIT P0, [R18+URZ+0x19c00], R39 ;  /* 0x019c0027120075a7 */ /* 0x0022a4000800017f */
[----:B--2---:R-:W-:Y:S05]  /*1e660*/  @!P0 NANOSLEEP.SYNCS 0x989680 ;  /* 0x009896800000895d */ /* 0x004fea0003900000 */
[----:B------:R-:W2:Y:S02]  /*1e670*/  @!P0 SYNCS.PHASECHK.TRANS64 P0, [R18+URZ+0x19c00], R39 ;  /* 0x019c0027120085a7 */ /* 0x000ea4000800007f */
[----:B--2---:R-:W-:Y:S05]  /*1e680*/  @!P0 BRA `(.L_x_12759) ;  /* 0xfffffffc00f08947 */ /* 0x004fea000383ffff */
[----:B------:R-:W-:Y:S05]  /*1e690*/  BRA `(.L_x_12986) ;  /* 0xfffffeb000f47947 */ /* 0x000fea000383ffff */
.L_x_12765:
[----:B-1----:R1:W2:Y:S02]  /*1e6a0*/  SYNCS.PHASECHK.TRANS64.TRYWAIT P1, [R0+URZ+0x19c30], R7 ;  /* 0x019c3007000075a7 */ /* 0x0022a4000802017f */
[----:B--2---:R-:W-:Y:S05]  /*1e6b0*/  @!P1 NANOSLEEP.SYNCS 0x989680 ;  /* 0x009896800000995d */ /* 0x004fea0003900000 */
[----:B------:R-:W2:Y:S02]  /*1e6c0*/  @!P1 SYNCS.PHASECHK.TRANS64 P1, [R0+URZ+0x19c30], R7 ;  /* 0x019c3007000095a7 */ /* 0x000ea4000802007f */
[----:B--2---:R-:W-:Y:S05]  /*1e6d0*/  @!P1 BRA `(.L_x_12765) ;  /* 0xfffffffc00f09947 */ /* 0x004fea000383ffff */
[----:B------:R-:W-:Y:S05]  /*1e6e0*/  BRA `(.L_x_12764) ;  /* 0xfffffed4005c7947 */ /* 0x000fea000383ffff */
.L_x_12773:
[----:B-1----:R1:W2:Y:S02]  /*1e6f0*/  SYNCS.PHASECHK.TRANS64.TRYWAIT P1, [R20+URZ+0x19c30], R11 ;  /* 0x019c300b140075a7 */ /* 0x0022a4000802017f */
[----:B--2---:R-:W-:Y:S05]  /*1e700*/  @!P1 NANOSLEEP.SYNCS 0x989680 ;  /* 0x009896800000995d */ /* 0x004fea0003900000 */
[----:B------:R-:W2:Y:S02]  /*1e710*/  @!P1 SYNCS.PHASECHK.TRANS64 P1, [R20+URZ+0x19c30], R11 ;  /* 0x019c300b140095a7 */ /* 0x000ea4000802007f */
[----:B--2---:R-:W-:Y:S05]  /*1e720*/  @!P1 BRA `(.L_x_12773) ;  /* 0xfffffffc00f09947 */ /* 0x004fea000383ffff */
[----:B------:R-:W-:Y:S05]  /*1e730*/  BRA `(.L_x_12772) ;  /* 0xffffff0000007947 */ /* 0x000fea000383ffff */
.L_x_12778:
[----:B-1----:R1:W2:Y:S02]  /*1e740*/  SYNCS.PHASECHK.TRANS64.TRYWAIT P1, [R14+URZ+0x19c50], R7 ;  /* 0x019c50070e0075a7 */ /* 0x0022a4000802017f */
[----:B--2---:R-:W-:Y:S05]  /*1e750*/  @!P1 NANOSLEEP.SYNCS 0x989680 ;  /* 0x009896800000995d */ /* 0x004fea0003900000 */
[----:B------:R-:W2:Y:S02]  /*1e760*/  @!P1 SYNCS.PHASECHK.TRANS64 P1, [R14+URZ+0x19c50], R7 ;  /* 0x019c50070e0095a7 */ /* 0x000ea4000802007f */
[----:B--2---:R-:W-:Y:S05]  /*1e770*/  @!P1 BRA `(.L_x_12778) ;  /* 0xfffffffc00f09947 */ /* 0x004fea000383ffff */
[----:B------:R-:W-:Y:S05]  /*1e780*/  BRA `(.L_x_12777) ;  /* 0xffffff0000807947 */ /* 0x000fea000383ffff */
.L_x_12788:
[----:B-1----:R1:W2:Y:S02]  /*1e790*/  SYNCS.PHASECHK.TRANS64.TRYWAIT P1, [R10+URZ+0x19c30], R11 ;  /* 0x019c300b0a0075a7 */ /* 0x0022a4000802017f */
[----:B--2---:R-:W-:Y:S05]  /*1e7a0*/  @!P1 NANOSLEEP.SYNCS 0x989680 ;  /* 0x009896800000995d */ /* 0x004fea0003900000 */
[----:B------:R-:W2:Y:S02]  /*1e7b0*/  @!P1 SYNCS.PHASECHK.TRANS64 P1, [R10+URZ+0x19c30], R11 ;  /* 0x019c300b0a0095a7 */ /* 0x000ea4000802007f */
[----:B--2---:R-:W-:Y:S05]  /*1e7c0*/  @!P1 BRA `(.L_x_12788) ;  /* 0xfffffffc00f09947 */ /* 0x004fea000383ffff */
[----:B------:R-:W-:Y:S05]  /*1e7d0*/  BRA `(.L_x_12787) ;  /* 0xffffff2c00bc7947 */ /* 0x000fea000383ffff */
.L_x_12793:
[----:B-1----:R1:W2:Y:S02]  /*1e7e0*/  SYNCS.PHASECHK.TRANS64.TRYWAIT P1, [R12+URZ+0x19c50], R7 ;  /* 0x019c50070c0075a7 */ /* 0x0022a4000802017f */
[----:B--2---:R-:W-:Y:S05]  /*1e7f0*/  @!P1 NANOSLEEP.SYNCS 0x989680 ;  /* 0x009896800000995d */ /* 0x004fea0003900000 */
[----:B------:R-:W2:Y:S02]  /*1e800*/  @!P1 SYNCS.PHASECHK.TRANS64 P1, [R12+URZ+0x19c50], R7 ;  /* 0x019c50070c0095a7 */ /* 0x000ea4000802007f */
[----:B--2---:R-:W-:Y:S05]  /*1e810*/  @!P1 BRA `(.L_x_12793) ;  /* 0xfffffffc00f09947 */ /* 0x004fea000383ffff */
[----:B------:R-:W-:Y:S05]  /*1e820*/  BRA `(.L_x_12792) ;  /* 0xffffff30003c7947 */ /* 0x000fea000383ffff */
.L_x_12801:
[----:B-1----:R1:W2:Y:S02]  /*1e830*/  SYNCS.PHASECHK.TRANS64.TRYWAIT P1, [R12+URZ+0x19c50], R5 ;  /* 0x019c50050c0075a7 */ /* 0x0022a4000802017f */
[----:B--2---:R-:W-:Y:S05]  /*1e840*/  @!P1 NANOSLEEP.SYNCS 0x989680 ;  /* 0x009896800000995d */ /* 0x004fea0003900000 */
[----:B------:R-:W2:Y:S02]  /*1e850*/  @!P1 SYNCS.PHASECHK.TRANS64 P1, [R12+URZ+0x19c50], R5 ;  /* 0x019c50050c0095a7 */ /* 0x000ea4000802007f */
[----:B--2---:R-:W-:Y:S05]  /*1e860*/  @!P1 BRA `(.L_x_12801) ;  /* 0xfffffffc00f09947 */ /* 0x004fea000383ffff */
[----:B------:R-:W-:Y:S05]  /*1e870*/  BRA `(.L_x_12800) ;  /* 0xffffff5000c87947 */ /* 0x000fea000383ffff */
.L_x_12829:
        /* <DEDUP_REMOVED lines=11> */
.L_x_12988:
[----:B------:R-:W-:Y:S05]  /*1e930*/  BSYNC B1 ;  /* 0x0000000000017941 */ /* 0x000fea0003800000 */
.L_x_12987:
[----:B------:R-:W-:Y:S05]  /*1e940*/  BRA `(.L_x_12989) ;  /* 0xffffff9400347947 */ /* 0x000fea000383ffff */
.L_x_12831:
[----:B------:R-:W-:Y:S01]  /*1e950*/  BSSY B1, `(.L_x_12990) ;  /* 0x0000006000017945 */ /* 0x000fe20003800000 */
[----:B------:R-:W-:-:S07]  /*1e960*/  IMAD.MOV.U32 R15, RZ, RZ, -0x1 ;  /* 0xffffffffff0f7424 */ /* 0x000fce00078e00ff */
[----:B01----:R-:W-:Y:S05]  /*1e970*/  WARPSYNC.COLLECTIVE R15, `(.L_x_12991) ;  /* 0x000000000f0c7348 */ /* 0x003fea0003c00000 */
[----:B------:R-:W-:Y:S02]  /*1e980*/  ELECT P6, UR62, PT ;  /* 0x00000000003e782f */ /* 0x000fe400038c0000 */
[----:B------:R-:W-:Y:S01]  /*1e990*/  MOV R14, UR62 ;  /* 0x0000003e000e7c02 */ /* 0x000fe20008000f00 */
[----:B01----:R-:W-:Y:S10]  /*1e9a0*/  ENDCOLLECTIVE ;  /* 0x000000000000791b */ /* 0x003ff40003800000 */
.L_x_12991:
[----:B------:R-:W-:Y:S05]  /*1e9b0*/  BSYNC B1 ;  /* 0x0000000000017941 */ /* 0x000fea0003800000 */
.L_x_12990:
[----:B------:R-:W-:Y:S05]  /*1e9c0*/  BRA `(.L_x_12830) ;  /* 0xffffff94002c7947 */ /* 0x000fea000383ffff */
.L_x_12833:
[----:B0-----:R0:W2:Y:S02]  /*1e9d0*/  SYNCS.PHASECHK.TRANS64.TRYWAIT P0, [R22+URZ+0x19c20], R5 ;  /* 0x019c2005160075a7 */ /* 0x0010a4000800017f */
[----:B--2---:R-:W-:Y:S05]  /*1e9e0*/  @!P0 NANOSLEEP.SYNCS 0x989680 ;  /* 0x009896800000895d */ /* 0x004fea0003900000 */
[----:B------:R-:W2:Y:S02]  /*1e9f0*/  @!P0 SYNCS.PHASECHK.TRANS64 P0, [R22+URZ+0x19c20], R5 ;  /* 0x019c2005160085a7 */ /* 0x000ea4000800007f */
[----:B--2---:R-:W-:Y:S05]  /*1ea00*/  @!P0 BRA `(.L_x_12833) ;  /* 0xfffffffc00f08947 */ /* 0x004fea000383ffff */
[----:B------:R-:W-:Y:S05]  /*1ea10*/  BRA `(.L_x_12992) ;  /* 0xffffff94003c7947 */ /* 0x000fea000383ffff */
.L_x_12837:
[----:B-1----:R1:W2:Y:S02]  /*1ea20*/  SYNCS.PHASECHK.TRANS64.TRYWAIT P0, [R8+URZ+0x19ca0], R10 ;  /* 0x019ca00a080075a7 */ /* 0x0022a4000800017f */
[----:B--2---:R-:W-:Y:S05]  /*1ea30*/  @!P0 NANOSLEEP.SYNCS 0x989680 ;  /* 0x009896800000895d */ /* 0x004fea0003900000 */
[----:B------:R-:W2:Y:S02]  /*1ea40*/  @!P0 SYNCS.PHASECHK.TRANS64 P0, [R8+URZ+0x19ca0], R10 ;  /* 0x019ca00a080085a7 */ /* 0x000ea4000800007f */
[----:B--2---:R-:W-:Y:S05]  /*1ea50*/  @!P0 BRA `(.L_x_12837) ;  /* 0xfffffffc00f08947 */ /* 0x004fea000383ffff */
[----:B------:R-:W-:Y:S05]  /*1ea60*/  BRA `(.L_x_12993) ;  /* 0xffffff9400587947 */ /* 0x000fea000383ffff */
.L_x_12844:
[----:B0-----:R0:W2:Y:S02]  /*1ea70*/  SYNCS.PHASECHK.TRANS64.TRYWAIT P0, [R8+URZ+0x19cc0], R10 ;  /* 0x019cc00a080075a7 */ /* 0x0010a4000800017f */
[----:B--2---:R-:W-:Y:S05]  /*1ea80*/  @!P0 NANOSLEEP.SYNCS 0x989680 ;  /* 0x009896800000895d */ /* 0x004fea0003900000 */
[----:B------:R-:W2:Y:S02]  /*1ea90*/  @!P0 SYNCS.PHASECHK.TRANS64 P0, [R8+URZ+0x19cc0], R10 ;  /* 0x019cc00a080085a7 */ /* 0x000ea4000800007f */
[----:B--2---:R-:W-:Y:S05]  /*1eaa0*/  @!P0 BRA `(.L_x_12844) ;  /* 0xfffffffc00f08947 */ /* 0x004fea000383ffff */
[----:B------:R-:W-:Y:S05]  /*1eab0*/  BRA `(.L_x_12994) ;  /* 0xffffff9800547947 */ /* 0x000fea000383ffff */
.L_x_12853:
[----:B0-----:R0:W2:Y:S02]  /*1eac0*/  SYNCS.PHASECHK.TRANS64.TRYWAIT P1, [R8+URZ+0x19ca0], R7 ;  /* 0x019ca007080075a7 */ /* 0x0010a4000802017f */
[----:B--2---:R-:W-:Y:S05]  /*1ead0*/  @!P1 NANOSLEEP.SYNCS 0x989680 ;  /* 0x009896800000995d */ /* 0x004fea0003900000 */
[----:B------:R-:W2:Y:S02]  /*1eae0*/  @!P1 SYNCS.PHASECHK.TRANS64 P1, [R8+URZ+0x19ca0], R7 ;  /* 0x019ca007080095a7 */ /* 0x000ea4000802007f */
[----:B--2---:R-:W-:Y:S05]  /*1eaf0*/  @!P1 BRA `(.L_x_12853) ;  /* 0xfffffffc00f09947 */ /* 0x004fea000383ffff */
[----:B------:R-:W-:Y:S05]  /*1eb00*/  BRA `(.L_x_12995) ;  /* 0xffffff9c00947947 */ /* 0x000fea000383ffff */
.L_x_12860:
[----:B-1----:R1:W2:Y:S02]  /*1eb10*/  SYNCS.PHASECHK.TRANS64.TRYWAIT P1, [R8+URZ+0x19cc0], R7 ;  /* 0x019cc007080075a7 */ /* 0x0022a4000802017f */
[----:B--2---:R-:W-:Y:S05]  /*1eb20*/  @!P1 NANOSLEEP.SYNCS 0x989680 ;  /* 0x009896800000995d */ /* 0x004fea0003900000 */
[----:B------:R-:W2:Y:S02]  /*1eb30*/  @!P1 SYNCS.PHASECHK.TRANS64 P1, [R8+URZ+0x19cc0], R7 ;  /* 0x019cc007080095a7 */ /* 0x000ea4000802007f */
[----:B--2---:R-:W-:Y:S05]  /*1eb40*/  @!P1 BRA `(.L_x_12860) ;  /* 0xfffffffc00f09947 */ /* 0x004fea000383ffff */
[----:B------:R-:W-:Y:S05]  /*1eb50*/  BRA `(.L_x_12996) ;  /* 0xffffffa0008c7947 */ /* 0x000fea000383ffff */
.L_x_12877:
[----:B0-----:R-:W0:Y:S01]  /*1eb60*/  S2R R11, SR_TID.X ;  /* 0x00000000000b7919 */ /* 0x001e220000002100 */
[----:B------:R-:W-:Y:S01]  /*1eb70*/  BSSY B0, `(.L_x_12997) ;  /* 0x000000a000007945 */ /* 0x000fe20003800000 */
[----:B------:R-:W-:Y:S02]  /*1eb80*/  IMAD.MOV.U32 R12, RZ, RZ, RZ ;  /* 0x000000ffff0c7224 */ /* 0x000fe400078e00ff */
[----:B------:R-:W-:Y:S01]  /*1eb90*/  IMAD.MOV.U32 R15, RZ, RZ, -0x1 ;  /* 0xffffffffff0f7424 */ /* 0x000fe200078e00ff */
[----:B0-----:R-:W-:Y:S01]  /*1eba0*/  SHF.R.U32.HI R4, RZ, 0x5, R11 ;  /* 0x00000005ff047819 */ /* 0x001fe2000001160b */
[----:B------:R-:W-:-:S03]  /*1ebb0*/  IMAD.MOV.U32 R11, RZ, RZ, 0x1f ;  /* 0x0000001fff0b7424 */ /* 0x000fc600078e00ff */
[----:B------:R-:W-:-:S04]  /*1ebc0*/  LOP3.LUT R4, R4, 0x3, RZ, 0xc0, !PT ;  /* 0x0000000304047812 */ /* 0x000fc800078ec0ff */
[----:B------:R-:W-:-:S07]  /*1ebd0*/  MOV R13, R4 ;  /* 0x00000004000d7202 */ /* 0x000fce0000000f00 */
[----:B-----5:R-:W-:Y:S05]  /*1ebe0*/  WARPSYNC.COLLECTIVE R15, `(.L_x_12998) ;  /* 0x000000000f087348 */ /* 0x020fea0003c00000 */
[----:B------:R0:W1:Y:S02]  /*1ebf0*/  SHFL.IDX P6, R14, R13, R12, R11 ;  /* 0x0000000c0d0e7389 */ /* 0x00006400000c000b */
[----:B01---5:R-:W-:Y:S01]  /*1ec00*/  ENDCOLLECTIVE ;  /* 0x000000000000791b */ /* 0x023fe20003800000 */
.L_x_12998:
[----:B------:R-:W-:Y:S05]  /*1ec10*/  BSYNC B0 ;  /* 0x0000000000007941 */ /* 0x000fea0003800000 */
.L_x_12997:
[----:B------:R-:W-:Y:S05]  /*1ec20*/  BRA `(.L_x_12999) ;  /* 0xffffffb0007c7947 */ /* 0x000fea000383ffff */
.L_x_12880:
[----:B-1----:R-:W2:Y:S02]  /*1ec30*/  LDL R0, [R1+0x38] ;  /* 0x0000380001007983 */ /* 0x002ea40000100800 */
[----:B--2---:R1:W2:Y:S02]  /*1ec40*/  SYNCS.PHASECHK.TRANS64.TRYWAIT P0, [R4+URZ+0x19c80], R0 ;  /* 0x019c8000040075a7 */ /* 0x0042a4000800017f */
[----:B--2---:R-:W-:Y:S05]  /*1ec50*/  @!P0 NANOSLEEP.SYNCS 0x989680 ;  /* 0x009896800000895d */ /* 0x004fea0003900000 */
[----:B------:R-:W2:Y:S02]  /*1ec60*/  @!P0 SYNCS.PHASECHK.TRANS64 P0, [R4+URZ+0x19c80], R0 ;  /* 0x019c8000040085a7 */ /* 0x000ea4000800007f */
[----:B--2---:R-:W-:Y:S05]  /*1ec70*/  @!P0 BRA `(.L_x_12880) ;  /* 0xfffffffc00ec8947 */ /* 0x004fea000383ffff */
[----:B------:R-:W-:Y:S05]  /*1ec80*/  BRA `(.L_x_13000) ;  /* 0xffffffb000947947 */ /* 0x000fea000383ffff */
.L_x_12881:
        /* <DEDUP_REMOVED lines=8> */
.L_x_13002:
[----:B------:R-:W-:Y:S05]  /*1ed10*/  BSYNC B0 ;  /* 0x0000000000007941 */ /* 0x000fea0003800000 */
.L_x_13001:
[----:B------:R-:W0:Y:S01]  /*1ed20*/  S2R R7, SR_TID.X ;  /* 0x0000000000077919 */ /* 0x000e220000002100 */
[----:B------:R-:W-:Y:S01]  /*1ed30*/  IMAD.MOV.U32 R13, RZ, RZ, R8 ;  /* 0x000000ffff0d7224 */ /* 0x000fe200078e0008 */
[----:B------:R-:W-:Y:S01]  /*1ed40*/  MOV R0, R14 ;  /* 0x0000000e00007202 */ /* 0x000fe20000000f00 */
[----:B------:R-:W-:Y:S02]  /*1ed50*/  IMAD.MOV.U32 R12, RZ, RZ, RZ ;  /* 0x000000ffff0c7224 */ /* 0x000fe400078e00ff */
[----:B------:R-:W-:Y:S02]  /*1ed60*/  IMAD.MOV.U32 R11, RZ, RZ, 0x1e1f ;  /* 0x00001e1fff0b7424 */ /* 0x000fe400078e00ff */
[----:B------:R-:W-:-:S07]  /*1ed70*/  IMAD.MOV.U32 R15, RZ, RZ, -0x1 ;  /* 0xffffffffff0f7424 */ /* 0x000fce00078e00ff */
[----:B0-----:R-:W-:Y:S05]  /*1ed80*/  WARPSYNC.COLLECTIVE R15, `(.L_x_13003) ;  /* 0x000000000f087348 */ /* 0x001fea0003c00000 */
[----:B------:R1:W2:Y:S02]  /*1ed90*/  SHFL.IDX P6, R14, R13, R12, R11 ;  /* 0x0000000c0d0e7389 */ /* 0x0002a400000c000b */
[----:B012---:R-:W-:Y:S01]  /*1eda0*/  ENDCOLLECTIVE ;  /* 0x000000000000791b */ /* 0x007fe20003800000 */
.L_x_13003:
        /* <DEDUP_REMOVED lines=8> */
[----:B------:R-:W-:Y:S02]  /*1ee30*/  IADD3 R0, R22, R10, RZ ;  /* 0x0000000a16007210 */ /* 0x000fe40007ffe0ff */
[CC--:B0-----:R-:W-:Y:S02]  /*1ee40*/  ISETP.GE.AND P4, PT, R15.reuse, R11.reuse, PT ;  /* 0x0000000b0f00720c */ /* 0x0c1fe40003f86270 */
        /* <DEDUP_REMOVED lines=17> */
.L_x_13004:
        /* <DEDUP_REMOVED lines=10> */
.L_x_13005:
[----:B------:R-:W-:Y:S01]  /*1f000*/  IMAD.MOV.U32 R6, RZ, RZ, R14 ;  /* 0x000000ffff067224 */ /* 0x000fe200078e000e */
[----:B------:R-:W-:Y:S06]  /*1f010*/  BRA `(.L_x_13006) ;  /* 0xffffffb000707947 */ /* 0x000fec000383ffff */
.L_x_12886:
[----:B---3--:R-:W3:Y:S02]  /*1f020*/  LDL R2, [R1+0x38] ;  /* 0x0000380001027983 */ /* 0x008ee40000100800 */
[----:B---3--:R3:W4:Y:S02]  /*1f030*/  SYNCS.PHASECHK.TRANS64.TRYWAIT P0, [R4+URZ+0x19c40], R2 ;  /* 0x019c4002040075a7 */ /* 0x008724000800017f */
[----:B----4-:R-:W-:Y:S05]  /*1f040*/  @!P0 NANOSLEEP.SYNCS 0x989680 ;  /* 0x009896800000895d */ /* 0x010fea0003900000 */
[----:B------:R-:W4:Y:S02]  /*1f050*/  @!P0 SYNCS.PHASECHK.TRANS64 P0, [R4+URZ+0x19c40], R2 ;  /* 0x019c4002040085a7 */ /* 0x000f24000800007f */
[----:B----4-:R-:W-:Y:S05]  /*1f060*/  @!P0 BRA `(.L_x_12886) ;  /* 0xfffffffc00ec8947 */ /* 0x010fea000383ffff */
[----:B------:R-:W-:Y:S05]  /*1f070*/  BRA `(.L_x_13007) ;  /* 0xffffffb000e07947 */ /* 0x000fea000383ffff */
.L_x_12887:
[----:B------:R-:W-:Y:S01]  /*1f080*/  BSSY B0, `(.L_x_13008) ;  /* 0x0000008000007945 */ /* 0x000fe20003800000 */
[----:B------:R-:W-:Y:S01]  /*1f090*/  MOV R13, R6 ;  /* 0x00000006000d7202 */ /* 0x000fe20000000f00 */
[----:B------:R-:W-:Y:S02]  /*1f0a0*/  IMAD.MOV.U32 R12, RZ, RZ, RZ ;  /* 0x000000ffff0c7224 */ /* 0x000fe400078e00ff */
[----:B------:R-:W-:Y:S02]  /*1f0b0*/  IMAD.MOV.U32 R11, RZ, RZ, 0x1e1f ;  /* 0x00001e1fff0b7424 */ /* 0x000fe400078e00ff */
[----:B------:R-:W-:-:S07]  /*1f0c0*/  IMAD.MOV.U32 R15, RZ, RZ, -0x1 ;  /* 0xffffffffff0f7424 */ /* 0x000fce00078e00ff */
[----:B--2---:R-:W-:Y:S05]  /*1f0d0*/  WARPSYNC.COLLECTIVE R15, `(.L_x_13009) ;  /* 0x000000000f087348 */ /* 0x004fea0003c00000 */
[----:B------:R0:W1:Y:S02]  /*1f0e0*/  SHFL.IDX P6, R14, R13, R12, R11 ;  /* 0x0000000c0d0e7389 */ /* 0x00006400000c000b */
[----:B012---:R-:W-:Y:S01]  /*1f0f0*/  ENDCOLLECTIVE ;  /* 0x000000000000791b */ /* 0x007fe20003800000 */
.L_x_13009:
[----:B------:R-:W-:Y:S05]  /*1f100*/  BSYNC B0 ;  /* 0x0000000000007941 */ /* 0x000fea0003800000 */
.L_x_13008:
        /* <DEDUP_REMOVED lines=8> */
.L_x_13010:
[----:B------:R-:W-:Y:S02]  /*1f190*/  IMAD.MOV.U32 R13, RZ, RZ, R6 ;  /* 0x000000ffff0d7224 */ /* 0x000fe400078e0006 */
[----:B------:R-:W-:Y:S02]  /*1f1a0*/  IMAD.MOV.U32 R12, RZ, RZ, 0x1 ;  /* 0x00000001ff0c7424 */ /* 0x000fe400078e00ff */
[----:B------:R-:W-:-:S07]  /*1f1b0*/  IMAD.MOV.U32 R3, RZ, RZ, R14 ;  /* 0x000000ffff037224 */ /* 0x000fce00078e000e */
[----:B------:R-:W-:Y:S05]  /*1f1c0*/  WARPSYNC.COLLECTIVE R15, `(.L_x_13011) ;  /* 0x000000000f087348 */ /* 0x000fea0003c00000 */
[----:B------:R0:W1:Y:S02]  /*1f1d0*/  SHFL.IDX P6, R14, R13, R12, R11 ;  /* 0x0000000c0d0e7389 */ /* 0x00006400000c000b */
[----:B01----:R-:W-:Y:S01]  /*1f1e0*/  ENDCOLLECTIVE ;  /* 0x000000000000791b */ /* 0x003fe20003800000 */
.L_x_13011:
        /* <DEDUP_REMOVED lines=10> */
.L_x_13012:
        /* <DEDUP_REMOVED lines=8> */
.L_x_12892:
        /* <DEDUP_REMOVED lines=9> */
.L_x_13014:
[----:B------:R-:W-:Y:S01]  /*1f3a0*/  ISETP.GE.AND P2, PT, R17, R0, PT ;  /* 0x000000001100720c */ /* 0x000fe20003f46270 */
[----:B------:R-:W-:Y:S02]  /*1f3b0*/  IMAD.MOV.U32 R13, RZ, RZ, R6 ;  /* 0x000000ffff0d7224 */ /* 0x000fe400078e0006 */
[----:B------:R-:W-:-:S10]  /*1f3c0*/  IMAD.MOV.U32 R2, RZ, RZ, R14 ;  /* 0x000000ffff027224 */ /* 0x000fd400078e000e */
[----:B------:R-:W-:Y:S05]  /*1f3d0*/  WARPSYNC.COLLECTIVE R15, `(.L_x_13015) ;  /* 0x000000000f087348 */ /* 0x000fea0003c00000 */
[----:B------:R0:W1:Y:S02]  /*1f3e0*/  SHFL.IDX P6, R14, R13, R12, R11 ;  /* 0x0000000c0d0e7389 */ /* 0x00006400000c000b */
[----:B01----:R-:W-:Y:S01]  /*1f3f0*/  ENDCOLLECTIVE ;  /* 0x000000000000791b */ /* 0x003fe20003800000 */
.L_x_13015:
[----:B------:R-:W-:Y:S01]  /*1f400*/  MOV R13, R5 ;  /* 0x00000005000d7202 */ /* 0x000fe20000000f00 */
[----:B------:R-:W-:Y:S02]  /*1f410*/  IMAD.MOV.U32 R12, RZ, RZ, 0x1 ;  /* 0x00000001ff0c7424 */ /* 0x000fe400078e00ff */
[----:B------:R-:W-:-:S07]  /*1f420*/  IMAD.MOV.U32 R3, RZ, RZ, R14 ;  /* 0x000000ffff037224 */ /* 0x000fce00078e000e */
[----:B------:R-:W-:Y:S05]  /*1f430*/  WARPSYNC.COLLECTIVE R15, `(.L_x_13016) ;  /* 0x000000000f087348 */ /* 0x000fea0003c00000 */
[----:B------:R0:W1:Y:S02]  /*1f440*/  SHFL.IDX P6, R14, R13, R12, R11 ;  /* 0x0000000c0d0e7389 */ /* 0x00006400000c000b */
[----:B01----:R-:W-:Y:S01]  /*1f450*/  ENDCOLLECTIVE ;  /* 0x000000000000791b */ /* 0x003fe20003800000 */
.L_x_13016:
        /* <DEDUP_REMOVED lines=10> */
.L_x_13017:
[----:B------:R-:W-:Y:S01]  /*1f500*/  @!PT LDS RZ, [RZ] ;  /* 0x00000000fffff984 */ /* 0x000fe20000000800 */
[----:B------:R-:W-:Y:S01]  /*1f510*/  @!PT LDS RZ, [RZ] ;  /* 0x00000000fffff984 */ /* 0x000fe20000000800 */
[----:B------:R-:W-:Y:S01]  /*1f520*/  @!PT LDS RZ, [RZ] ;  /* 0x00000000fffff984 */ /* 0x000fe20000000800 */
[----:B------:R-:W-:Y:S04]  /*1f530*/  @!P2 LDGSTS.E.BYPASS.LTC128B.128 [R8+0xf000], desc[UR42][R2.64], !P3 ;  /* 0x0f0000000208afae */ /* 0x000fe8000d901d6a */
[----:B------:R-:W-:Y:S04]  /*1f540*/  @!P2 LDGSTS.E.BYPASS.LTC128B.128 [R8+0x10800], desc[UR42][R2.64+0x20], !P0 ;  /* 0x108000200208afae */ /* 0x000fe8000c101d6a */
[----:B------:R0:W-:Y:S01]  /*1f550*/  @!P2 LDGSTS.E.BYPASS.LTC128B.128 [R8+0x12000], desc[UR42][R2.64+0x40], !P1 ;  /* 0x120000400208afae */ /* 0x0001e2000c901d6a */
[----:B------:R-:W-:Y:S01]  /*1f560*/  IMAD.MOV.U32 R13, RZ, RZ, R4 ;  /* 0x000000ffff0d7224 */ /* 0x000fe200078e0004 */
[----:B------:R-:W-:Y:S01]  /*1f570*/  MOV R12, RZ ;  /* 0x000000ff000c7202 */ /* 0x000fe20000000f00 */
[----:B0-----:R-:W-:-:S02]  /*1f580*/  VIADD R3, R17, 0x40 ;  /* 0x0000004011037836 */ /* 0x001fc40000000000 */
[----:B------:R-:W-:-:S07]  /*1f590*/  IMAD.MOV.U32 R6, RZ, RZ, R14 ;  /* 0x000000ffff067224 */ /* 0x000fce00078e000e */
[----:B------:R-:W-:Y:S05]  /*1f5a0*/  WARPSYNC.COLLECTIVE R15, `(.L_x_13018) ;  /* 0x000000000f087348 */ /* 0x000fea0003c00000 */
[----:B------:R0:W1:Y:S02]  /*1f5b0*/  SHFL.IDX P6, R14, R13, R12, R11 ;  /* 0x0000000c0d0e7389 */ /* 0x00006400000c000b */
[----:B01----:R-:W-:Y:S01]  /*1f5c0*/  ENDCOLLECTIVE ;  /* 0x000000000000791b */ /* 0x003fe20003800000 */
.L_x_13018:
        /* <DEDUP_REMOVED lines=14> */
.L_x_13019:
[----:B------:R-:W-:Y:S01]  /*1f6b0*/  IMAD.MOV.U32 R2, RZ, RZ, R14 ;  /* 0x000000ffff027224 */ /* 0x000fe200078e000e */
[----:B------:R-:W-:Y:S06]  /*1f6c0*/  BRA `(.L_x_13020) ;  /* 0xffffffb800ac7947 */ /* 0x000fec000383ffff */
.L_x_12897:
[----:B--2---:R2:W3:Y:S02]  /*1f6d0*/  SYNCS.PHASECHK.TRANS64.TRYWAIT P0, [R22+URZ+0x19c20], R0 ;  /* 0x019c2000160075a7 */ /* 0x0044e4000800017f */
[----:B---3--:R-:W-:Y:S05]  /*1f6e0*/  @!P0 NANOSLEEP.SYNCS 0x989680 ;  /* 0x009896800000895d */ /* 0x008fea0003900000 */
[----:B------:R-:W3:Y:S02]  /*1f6f0*/  @!P0 SYNCS.PHASECHK.TRANS64 P0, [R22+URZ+0x19c20], R0 ;  /* 0x019c2000160085a7 */ /* 0x000ee4000800007f */
[----:B---3--:R-:W-:Y:S05]  /*1f700*/  @!P0 BRA `(.L_x_12897) ;  /* 0xfffffffc00f08947 */ /* 0x008fea000383ffff */
[----:B------:R-:W-:Y:S05]  /*1f710*/  BRA `(.L_x_13021) ;  /* 0xffffffbc001c7947 */ /* 0x000fea000383ffff */
.L_x_12901:
[----:B0-----:R0:W1:Y:S02]  /*1f720*/  SYNCS.PHASECHK.TRANS64.TRYWAIT P0, [R0+URZ+0x19c80], R10 ;  /* 0x019c800a000075a7 */ /* 0x001064000800017f */
[----:B-1----:R-:W-:Y:S05]  /*1f730*/  @!P0 NANOSLEEP.SYNCS 0x989680 ;  /* 0x009896800000895d */ /* 0x002fea0003900000 */
[----:B------:R-:W1:Y:S02]  /*1f740*/  @!P0 SYNCS.PHASECHK.TRANS64 P0, [R0+URZ+0x19c80], R10 ;  /* 0x019c800a000085a7 */ /* 0x000e64000800007f */
[----:B-1----:R-:W-:Y:S05]  /*1f750*/  @!P0 BRA `(.L_x_12901) ;  /* 0xfffffffc00f08947 */ /* 0x002fea000383ffff */
[----:B------:R-:W-:Y:S05]  /*1f760*/  BRA `(.L_x_13022) ;  /* 0xffffffbc00e87947 */ /* 0x000fea000383ffff */
.L_x_12902:
        /* <DEDUP_REMOVED lines=8> */
.L_x_13024:
[----:B------:R-:W-:Y:S05]  /*1f7f0*/  BSYNC B0 ;  /* 0x0000000000007941 */ /* 0x000fea0003800000 */
.L_x_13023:
[----:B------:R-:W0:Y:S01]  /*1f800*/  S2R R2, SR_TID.X ;  /* 0x0000000000027919 */ /* 0x000e220000002100 */
[----:B------:R-:W-:Y:S01]  /*1f810*/  IMAD.MOV.U32 R13, RZ, RZ, R21 ;  /* 0x000000ffff0d7224 */ /* 0x000fe200078e0015 */
[----:B------:R-:W-:Y:S01]  /*1f820*/  MOV R3, R14 ;  /* 0x0000000e00037202 */ /* 0x000fe20000000f00 */
[----:B------:R-:W-:Y:S01]  /*1f830*/  IMAD.MOV.U32 R12, RZ, RZ, RZ ;  /* 0x000000ffff0c7224 */ /* 0x000fe200078e00ff */
[----:B------:R-:W-:Y:S01]  /*1f840*/  IADD3 R6, R22, R6, RZ ;  /* 0x0000000616067210 */ /* 0x000fe20007ffe0ff */
[----:B------:R-:W-:Y:S02]  /*1f850*/  IMAD.MOV.U32 R11, RZ, RZ, 0x1e1f ;  /* 0x00001e1fff0b7424 */ /* 0x000fe400078e00ff */
[----:B------:R-:W-:-:S07]  /*1f860*/  IMAD.MOV.U32 R15, RZ, RZ, -0x1 ;  /* 0xffffffffff0f7424 */ /* 0x000fce00078e00ff */
[----:B0-----:R-:W-:Y:S05]  /*1f870*/  WARPSYNC.COLLECTIVE R15, `(.L_x_13025) ;  /* 0x000000000f087348 */ /* 0x001fea0003c00000 */
[----:B------:R1:W2:Y:S02]  /*1f880*/  SHFL.IDX P6, R14, R13, R12, R11 ;  /* 0x0000000c0d0e7389 */ /* 0x0002a400000c000b */
[----:B012---:R-:W-:Y:S01]  /*1f890*/  ENDCOLLECTIVE ;  /* 0x000000000000791b */ /* 0x007fe20003800000 */
.L_x_13025:
        /* <DEDUP_REMOVED lines=11> */
.L_x_13026:
        /* <DEDUP_REMOVED lines=11> */
.L_x_13027:
[----:B------:R-:W-:Y:S01]  /*1fa00*/  IMAD.MOV.U32 R2, RZ, RZ, R14 ;  /* 0x000000ffff027224 */ /* 0x000fe200078e000e */
[----:B------:R-:W-:Y:S06]  /*1fa10*/  BRA `(.L_x_13028) ;  /* 0xffffffbc00f87947 */ /* 0x000fec000383ffff */
.L_x_12907:
[----:B---3--:R3:W4:Y:S02]  /*1fa20*/  SYNCS.PHASECHK.TRANS64.TRYWAIT P0, [R0+URZ+0x19c40], R10 ;  /* 0x019c400a000075a7 */ /* 0x008724000800017f */
[----:B----4-:R-:W-:Y:S05]  /*1fa30*/  @!P0 NANOSLEEP.SYNCS 0x989680 ;  /* 0x009896800000895d */ /* 0x010fea0003900000 */
[----:B------:R-:W4:Y:S02]  /*1fa40*/  @!P0 SYNCS.PHASECHK.TRANS64 P0, [R0+URZ+0x19c40], R10 ;  /* 0x019c400a000085a7 */ /* 0x000f24000800007f */
[----:B----4-:R-:W-:Y:S05]  /*1fa50*/  @!P0 BRA `(.L_x_12907) ;  /* 0xfffffffc00f08947 */ /* 0x010fea000383ffff */
[----:B------:R-:W-:Y:S05]  /*1fa60*/  BRA `(.L_x_13029) ;  /* 0xffffffc0005c7947 */ /* 0x000fea000383ffff */
.L_x_12908:
        /* <DEDUP_REMOVED lines=8> */
.L_x_13031:
[----:B------:R-:W-:Y:S05]  /*1faf0*/  BSYNC B0 ;  /* 0x0000000000007941 */ /* 0x000fea0003800000 */
.L_x_13030:
        /* <DEDUP_REMOVED lines=8> */
.L_x_13032:
[----:B------:R-:W-:Y:S02]  /*1fb80*/  IMAD.MOV.U32 R13, RZ, RZ, R8 ;  /* 0x000000ffff0d7224 */ /* 0x000fe400078e0008 */
[----:B------:R-:W-:Y:S01]  /*1fb90*/  IMAD.MOV.U32 R12, RZ, RZ, 0x1 ;  /* 0x00000001ff0c7424 */ /* 0x000fe200078e00ff */
[----:B------:R-:W-:-:S07]  /*1fba0*/  MOV R2, R14 ;  /* 0x0000000e00027202 */ /* 0x000fce0000000f00 */
[----:B------:R-:W-:Y:S05]  /*1fbb0*/  WARPSYNC.COLLECTIVE R15, `(.L_x_13033) ;  /* 0x000000000f087348 */ /* 0x000fea0003c00000 */
[----:B------:R0:W1:Y:S02]  /*1fbc0*/  SHFL.IDX P6, R14, R13, R12, R11 ;  /* 0x0000000c0d0e7389 */ /* 0x00006400000c000b */
[----:B01----:R-:W-:Y:S01]  /*1fbd0*/  ENDCOLLECTIVE ;  /* 0x000000000000791b */ /* 0x003fe20003800000 */
.L_x_13033:
        /* <DEDUP_REMOVED lines=13> */
.L_x_13034:
[----:B------:R-:W-:Y:S01]  /*1fcb0*/  IMAD.MOV.U32 R2, RZ, RZ, R14 ;  /* 0x000000ffff027224 */ /* 0x000fe200078e000e */
[----:B------:R-:W-:Y:S06]  /*1fcc0*/  BRA `(.L_x_13035) ;  /* 0xffffffc000687947 */ /* 0x000fec000383ffff */
.L_x_12913:
[----:B0-----:R0:W2:Y:S02]  /*1fcd0*/  SYNCS.PHASECHK.TRANS64.TRYWAIT P2, [R2+URZ+0x19c70], R0 ;  /* 0x019c7000020075a7 */ /* 0x0010a4000804017f */
[----:B--2---:R-:W-:Y:S05]  /*1fce0*/  @!P2 NANOSLEEP.SYNCS 0x989680 ;  /* 0x009896800000a95d */ /* 0x004fea0003900000 */
[----:B------:R-:W2:Y:S02]  /*1fcf0*/  @!P2 SYNCS.PHASECHK.TRANS64 P2, [R2+URZ+0x19c70], R0 ;  /* 0x019c70000200a5a7 */ /* 0x000ea4000804007f */
[----:B--2---:R-:W-:Y:S05]  /*1fd00*/  @!P2 BRA `(.L_x_12913) ;  /* 0xfffffffc00f0a947 */ /* 0x004fea000383ffff */
[----:B------:R-:W-:Y:S05]  /*1fd10*/  BRA `(.L_x_13036) ;  /* 0xffffffc000d47947 */ /* 0x000fea000383ffff */
.L_x_12915:
[----:B0-----:R0:W2:Y:S02]  /*1fd20*/  SYNCS.PHASECHK.TRANS64.TRYWAIT P2, [R2+URZ+0x19c60], R3 ;  /* 0x019c6003020075a7 */ /* 0x0010a4000804017f */
[----:B--2---:R-:W-:Y:S05]  /*1fd30*/  @!P2 NANOSLEEP.SYNCS 0x989680 ;  /* 0x009896800000a95d */ /* 0x004fea0003900000 */
[----:B------:R-:W2:Y:S02]  /*1fd40*/  @!P2 SYNCS.PHASECHK.TRANS64 P2, [R2+URZ+0x19c60], R3 ;  /* 0x019c60030200a5a7 */ /* 0x000ea4000804007f */
[----:B--2---:R-:W-:Y:S05]  /*1fd50*/  @!P2 BRA `(.L_x_12915) ;  /* 0xfffffffc00f0a947 */ /* 0x004fea000383ffff */
[----:B------:R-:W-:Y:S05]  /*1fd60*/  BRA `(.L_x_13037) ;  /* 0xffffffc000e47947 */ /* 0x000fea000383ffff */
.L_x_12923:
[----:B--2---:R2:W3:Y:S02]  /*1fd70*/  SYNCS.PHASECHK.TRANS64.TRYWAIT P1, [R0+URZ+0x19c70], R2 ;  /* 0x019c7002000075a7 */ /* 0x0044e4000802017f */
[----:B---3--:R-:W-:Y:S05]  /*1fd80*/  @!P1 NANOSLEEP.SYNCS 0x989680 ;  /* 0x009896800000995d */ /* 0x008fea0003900000 */
[----:B------:R-:W3:Y:S02]  /*1fd90*/  @!P1 SYNCS.PHASECHK.TRANS64 P1, [R0+URZ+0x19c70], R2 ;  /* 0x019c7002000095a7 */ /* 0x000ee4000802007f */
[----:B---3--:R-:W-:Y:S05]  /*1fda0*/  @!P1 BRA `(.L_x_12923) ;  /* 0xfffffffc00f09947 */ /* 0x008fea000383ffff */
[----:B------:R-:W-:Y:S05]  /*1fdb0*/  BRA `(.L_x_13038) ;  /* 0xffffffc800807947 */ /* 0x000fea000383ffff */
.L_x_12925:
[----:B0-----:R0:W1:Y:S02]  /*1fdc0*/  SYNCS.PHASECHK.TRANS64.TRYWAIT P1, [R0+URZ+0x19c60], R2 ;  /* 0x019c6002000075a7 */ /* 0x001064000802017f */
[----:B-1----:R-:W-:Y:S05]  /*1fdd0*/  @!P1 NANOSLEEP.SYNCS 0x989680 ;  /* 0x009896800000995d */ /* 0x002fea0003900000 */
[----:B------:R-:W1:Y:S02]  /*1fde0*/  @!P1 SYNCS.PHASECHK.TRANS64 P1, [R0+URZ+0x19c60], R2 ;  /* 0x019c6002000095a7 */ /* 0x000e64000802007f */
[----:B-1----:R-:W-:Y:S05]  /*1fdf0*/  @!P1 BRA `(.L_x_12925) ;  /* 0xfffffffc00f09947 */ /* 0x002fea000383ffff */
[----:B------:R-:W-:Y:S05]  /*1fe00*/  BRA `(.L_x_13039) ;  /* 0xffffffc8008c7947 */ /* 0x000fea000383ffff */
.L_x_12930:
[----:B------:R-:W-:Y:S01]  /*1fe10*/  BSSY B0, `(.L_x_13040) ;  /* 0x0000008000007945 */ /* 0x000fe20003800000 */
[----:B------:R-:W-:Y:S01]  /*1fe20*/  IMAD.MOV.U32 R13, RZ, RZ, R16 ;  /* 0x000000ffff0d7224 */ /* 0x000fe200078e0010 */
[----:B------:R-:W-:Y:S01]  /*1fe30*/  MOV R12, RZ ;  /* 0x000000ff000c7202 */ /* 0x000fe20000000f00 */
[----:B0-----:R-:W-:Y:S02]  /*1fe40*/  IMAD.MOV.U32 R11, RZ, RZ, 0x1f ;  /* 0x0000001fff0b7424 */ /* 0x001fe400078e00ff */
[----:B------:R-:W-:-:S07]  /*1fe50*/  IMAD.MOV.U32 R15, RZ, RZ, -0x1 ;  /* 0xffffffffff0f7424 */ /* 0x000fce00078e00ff */
[----:B--2---:R-:W-:Y:S05]  /*1fe60*/  WARPSYNC.COLLECTIVE R15, `(.L_x_13041) ;  /* 0x000000000f087348 */ /* 0x004fea0003c00000 */
[----:B------:R0:W1:Y:S02]  /*1fe70*/  SHFL.IDX P6, R14, R13, R12, R11 ;  /* 0x0000000c0d0e7389 */ /* 0x00006400000c000b */
[----:B012---:R-:W-:Y:S01]  /*1fe80*/  ENDCOLLECTIVE ;  /* 0x000000000000791b */ /* 0x007fe20003800000 */
.L_x_13041:
[----:B------:R-:W-:Y:S05]  /*1fe90*/  BSYNC B0 ;  /* 0x0000000000007941 */ /* 0x000fea0003800000 */
.L_x_13040:
        /* <DEDUP_REMOVED lines=9> */
.L_x_13042:
[----:B------:R-:W-:Y:S02]  /*1ff30*/  ULDC UR4, c[0x0][0xc3c] ;  /* 0x00030f0000047ab9 */ /* 0x000fe40000000800 */
[----:B------:R-:W-:-:S13]  /*1ff40*/  ISETP.GE.OR P1, PT, R4, UR4, !P0 ;  /* 0x0000000404007c0c */ /* 0x000fda000c726670 */
[----:B------:R-:W0:Y:S01]  /*1ff50*/  @!P1 LDC.64 R2, c[0x0][0xc80] ;  /* 0x00032000ff029b82 */ /* 0x000e220000000a00 */
[----:B------:R-:W-:Y:S01]  /*1ff60*/  IMAD.MOV.U32 R11, RZ, RZ, RZ ;  /* 0x000000ffff0b7224 */ /* 0x000fe200078e00ff */
        /* <DEDUP_REMOVED lines=14> */
.L_x_13043:
        /* <DEDUP_REMOVED lines=8> */
.L_x_13044:
        /* <DEDUP_REMOVED lines=8> */
.L_x_13045:
        /* <DEDUP_REMOVED lines=8> */
.L_x_13046:
        /* <DEDUP_REMOVED lines=8> */
.L_x_13047:
[----:B------:R-:W-:Y:S02]  /*20250*/  IMAD.MOV.U32 R12, RZ, RZ, 0x1f ;  /* 0x0000001fff0c7424 */ /* 0x000fe400078e00ff */
[----:B------:R-:W-:Y:S02]  /*20260*/  IMAD.MOV.U32 R11, RZ, RZ, 0x1f ;  /* 0x0000001fff0b7424 */ /* 0x000fe400078e00ff */
[----:B------:R-:W-:-:S05]  /*20270*/  IMAD.MOV.U32 R4, RZ, RZ, R14 ;  /* 0x000000ffff047224 */ /* 0x000fca00078e000e */
[----:B------:R-:W-:-:S05]  /*20280*/  SEL R4, R4, RZ, P5 ;  /* 0x000000ff04047207 */ /* 0x000fca0002800000 */
[----:B------:R-:W-:-:S05]  /*20290*/  IMAD.IADD R3, R3, 0x1, R4 ;  /* 0x0000000103037824 */ /* 0x000fca00078e0204 */
[----:B------:R-:W-:-:S07]  /*202a0*/  MOV R13, R3 ;  /* 0x00000003000d7202 */ /* 0x000fce0000000f00 */
[----:B------:R-:W-:Y:S05]  /*202b0*/  WARPSYNC.COLLECTIVE R15, `(.L_x_13048) ;  /* 0x000000000f087348 */ /* 0x000fea0003c00000 */
[----:B------:R0:W1:Y:S02]  /*202c0*/  SHFL.IDX P6, R14, R13, R12, R11 ;  /* 0x0000000c0d0e7389 */ /* 0x00006400000c000b */
[----:B01----:R-:W-:Y:S01]  /*202d0*/  ENDCOLLECTIVE ;  /* 0x000000000000791b */ /* 0x003fe20003800000 */
.L_x_13048:
[----:B------:R-:W-:Y:S01]  /*202e0*/  IMAD.MOV.U32 R16, RZ, RZ, R14 ;  /* 0x000000ffff107224 */ /* 0x000fe200078e000e */
[----:B------:R-:W-:Y:S06]  /*202f0*/  BRA `(.L_x_13049) ;  /* 0xffffffcc00607947 */ /* 0x000fec000383ffff */
.L_x_12935:
[----:B------:R-:W-:Y:S01]  /*20300*/  BSSY B0, `(.L_x_13050) ;  /* 0x0000008000007945 */ /* 0x000fe20003800000 */
[----:B-----5:R-:W-:Y:S02]  /*20310*/  IMAD.MOV.U32 R13, RZ, RZ, R2 ;  /* 0x000000ffff0d7224 */ /* 0x020fe400078e0002 */
[----:B------:R-:W-:Y:S02]  /*20320*/  IMAD.MOV.U32 R12, RZ, RZ, 0x1 ;  /* 0x00000001ff0c7424 */ /* 0x000fe400078e00ff */
[----:B------:R-:W-:Y:S02]  /*20330*/  IMAD.MOV.U32 R11, RZ, RZ, RZ ;  /* 0x000000ffff0b7224 */ /* 0x000fe400078e00ff */
[----:B------:R-:W-:-:S07]  /*20340*/  IMAD.MOV.U32 R15, RZ, RZ, -0x1 ;  /* 0xffffffffff0f7424 */ /* 0x000fce00078e00ff */
[----:B0-2---:R-:W-:Y:S05]  /*20350*/  WARPSYNC.COLLECTIVE R15, `(.L_x_13051) ;  /* 0x000000000f087348 */ /* 0x005fea0003c00000 */
[----:B------:R1:W3:Y:S02]  /*20360*/  SHFL.UP P6, R14, R13, R12, R11 ;  /* 0x0400000c0d0e7389 */ /* 0x0002e400000c000b */
[----:B0123--:R-:W-:Y:S01]  /*20370*/  ENDCOLLECTIVE ;  /* 0x000000000000791b */ /* 0x00ffe20003800000 */
.L_x_13051:
[----:B------:R-:W-:Y:S05]  /*20380*/  BSYNC B0 ;  /* 0x0000000000007941 */ /* 0x000fea0003800000 */
.L_x_13050:
[----:B------:R-:W-:Y:S01]  /*20390*/  SEL R3, R14, RZ, P1 ;  /* 0x000000ff0e037207 */ /* 0x000fe20000800000 */
[----:B------:R-:W-:Y:S02]  /*203a0*/  IMAD.MOV.U32 R12, RZ, RZ, 0x2 ;  /* 0x00000002ff0c7424 */ /* 0x000fe400078e00ff */
[----:B------:R-:W-:Y:S01]  /*203b0*/  IMAD.MOV.U32 R11, RZ, RZ, RZ ;  /* 0x000000ffff0b7224 */ /* 0x000fe200078e00ff */
[----:B------:R-:W-:Y:S01]  /*203c0*/  IADD3 R3, R2, R3, RZ ;  /* 0x0000000302037210 */ /* 0x000fe20007ffe0ff */
[----:B------:R-:W-:-:S04]  /*203d0*/  IMAD.MOV.U32 R15, RZ, RZ, -0x1 ;  /* 0xffffffffff0f7424 */ /* 0x000fc800078e00ff */
[----:B------:R-:W-:-:S07]  /*203e0*/  IMAD.MOV.U32 R13, RZ, RZ, R3 ;  /* 0x000000ffff0d7224 */ /* 0x000fce00078e0003 */
[----:B------:R-:W-:Y:S05]  /*203f0*/  WARPSYNC.COLLECTIVE R15, `(.L_x_13052) ;  /* 0x000000000f087348 */ /* 0x000fea0003c00000 */
[----:B------:R0:W1:Y:S02]  /*20400*/  SHFL.UP P6, R14, R13, R12, R11 ;  /* 0x0400000c0d0e7389 */ /* 0x00006400000c000b */
[----:B01----:R-:W-:Y:S01]  /*20410*/  ENDCOLLECTIVE ;  /* 0x000000000000791b */ /* 0x003fe20003800000 */
.L_x_13052:
        /* <DEDUP_REMOVED lines=8> */
.L_x_13053:
        /* <DEDUP_REMOVED lines=8> */
.L_x_13054:
        /* <DEDUP_REMOVED lines=8> */
.L_x_13055:
        /* <DEDUP_REMOVED lines=9> */
.L_x_13056:
[----:B------:R-:W-:Y:S01]  /*20630*/  IMAD.MOV.U32 R16, RZ, RZ, R14 ;  /* 0x000000ffff107224 */ /* 0x000fe200078e000e */
[----:B------:R-:W-:Y:S06]  /*20640*/  BRA `(.L_x_13057) ;  /* 0xffffffcc00287947 */ /* 0x000fec000383ffff */
.L_x_12937:
[----:B------:R-:W-:Y:S01]  /*20650*/  BSSY B0, `(.L_x_13058) ;  /* 0x0000006000007945 */ /* 0x000fe20003800000 */
[----:B------:R-:W-:Y:S01]  /*20660*/  PLOP3.LUT P6, PT, P6, PT, PT, 0x8, 0x0 ;  /* 0x000000000000781c */ /* 0x000fe200037ce170 */
[----:B------:R-:W-:-:S12]  /*20670*/  IMAD.MOV.U32 R15, RZ, RZ, -0x1 ;  /* 0xffffffffff0f7424 */ /* 0x000fd800078e00ff */
[----:B0-2---:R-:W-:Y:S05]  /*20680*/  WARPSYNC.COLLECTIVE R15, `(.L_x_13059) ;  /* 0x000000000f087348 */ /* 0x005fea0003c00000 */
[----:B------:R-:W-:Y:S01]  /*20690*/  VOTE.ANY R14, PT, P6 ;  /* 0x00000000000e7806 */ /* 0x000fe200030e0100 */
[----:B0-2---:R-:W-:Y:S06]  /*206a0*/  ENDCOLLECTIVE ;  /* 0x000000000000791b */ /* 0x005fec0003800000 */
.L_x_13059:
[----:B------:R-:W-:Y:S05]  /*206b0*/  BSYNC B0 ;  /* 0x0000000000007941 */ /* 0x000fea0003800000 */
.L_x_13058:
        /* <DEDUP_REMOVED lines=9> */
.L_x_13060:
[----:B------:R-:W-:Y:S01]  /*20750*/  IMAD.MOV.U32 R17, RZ, RZ, R14 ;  /* 0x000000ffff117224 */ /* 0x000fe200078e000e */
[----:B------:R-:W-:Y:S06]  /*20760*/  BRA `(.L_x_13061) ;  /* 0xffffffcc00187947 */ /* 0x000fec000383ffff */
.L_x_12939:
[----:B------:R-:W-:Y:S01]  /*20770*/  BSSY B0, `(.L_x_13062) ;  /* 0x0000007000007945 */ /* 0x000fe20003800000 */
[----:B------:R-:W-:Y:S01]  /*20780*/  IMAD.MOV.U32 R13, RZ, RZ, R3 ;  /* 0x000000ffff0d7224 */ /* 0x000fe200078e0003 */
[----:B------:R-:W-:Y:S01]  /*20790*/  MOV R15, 0xffffffff ;  /* 0xffffffff000f7802 */ /* 0x000fe20000000f00 */
[----:B------:R-:W-:-:S07]  /*207a0*/  IMAD.MOV.U32 R11, RZ, RZ, 0x1f ;  /* 0x0000001fff0b7424 */ /* 0x000fce00078e00ff */
[----:B0123--:R-:W-:Y:S05]  /*207b0*/  WARPSYNC.COLLECTIVE R15, `(.L_x_13063) ;  /* 0x000000000f087348 */ /* 0x00ffea0003c00000 */
[----:B------:R4:W0:Y:S02]  /*207c0*/  SHFL.IDX P6, R14, R13, R12, R11 ;  /* 0x0000000c0d0e7389 */ /* 0x00082400000c000b */
[----:B01234-:R-:W-:Y:S01]  /*207d0*/  ENDCOLLECTIVE ;  /* 0x000000000000791b */ /* 0x01ffe20003800000 */
.L_x_13063:
[----:B------:R-:W-:Y:S05]  /*207e0*/  BSYNC B0 ;  /* 0x0000000000007941 */ /* 0x000fea0003800000 */
.L_x_13062:
[----:B------:R-:W-:Y:S01]  /*207f0*/  IMAD.MOV.U32 R3, RZ, RZ, R14 ;  /* 0x000000ffff037224 */ /* 0x000fe200078e000e */
[----:B------:R-:W-:Y:S06]  /*20800*/  BRA `(.L_x_13064) ;  /* 0xffffffcc000c7947 */ /* 0x000fec000383ffff */
.L_x_12943:
[----:B0-----:R0:W1:Y:S02]  /*20810*/  SYNCS.PHASECHK.TRANS64.TRYWAIT P0, [R4+URZ+0x19c20], R0 ;  /* 0x019c2000040075a7 */ /* 0x001064000800017f */
[----:B-1----:R-:W-:Y:S05]  /*20820*/  @!P0 NANOSLEEP.SYNCS 0x989680 ;  /* 0x009896800000895d */ /* 0x002fea0003900000 */
[----:B------:R-:W1:Y:S02]  /*20830*/  @!P0 SYNCS.PHASECHK.TRANS64 P0, [R4+URZ+0x19c20], R0 ;  /* 0x019c2000040085a7 */ /* 0x000e64000800007f */
[----:B-1----:R-:W-:Y:S05]  /*20840*/  @!P0 BRA `(.L_x_12943) ;  /* 0xfffffffc00f08947 */ /* 0x002fea000383ffff */
[----:B------:R-:W-:Y:S05]  /*20850*/  BRA `(.L_x_13065) ;  /* 0xffffffd000907947 */ /* 0x000fea000383ffff */
.L_x_12944:
        /* <DEDUP_REMOVED lines=11> */
.L_x_13067:
[----:B------:R-:W-:Y:S05]  /*20910*/  BSYNC B0 ;  /* 0x0000000000007941 */ /* 0x000fea0003800000 */
.L_x_13066:
[----:B------:R-:W-:Y:S05]  /*20920*/  BRA `(.L_x_13068) ;  /* 0xffffffd000787947 */ /* 0x000fea000383ffff */
.L_x_12945:
[----:B------:R-:W-:Y:S01]  /*20930*/  BSSY B0, `(.L_x_13069) ;  /* 0x0000006000007945 */ /* 0x000fe20003800000 */
[----:B------:R-:W-:-:S07]  /*20940*/  IMAD.MOV.U32 R15, RZ, RZ, -0x1 ;  /* 0xffffffffff0f7424 */ /* 0x000fce00078e00ff */
[----:B0-2---:R-:W-:Y:S05]  /*20950*/  WARPSYNC.COLLECTIVE R15, `(.L_x_13070) ;  /* 0x000000000f0c7348 */ /* 0x005fea0003c00000 */
[----:B------:R-:W-:Y:S02]  /*20960*/  ELECT P6, UR62, PT ;  /* 0x00000000003e782f */ /* 0x000fe400038c0000 */
[----:B------:R-:W-:Y:S01]  /*20970*/  MOV R14, UR62 ;  /* 0x0000003e000e7c02 */ /* 0x000fe20008000f00 */
[----:B0-2---:R-:W-:Y:S10]  /*20980*/  ENDCOLLECTIVE ;  /* 0x000000000000791b */ /* 0x005ff40003800000 */
.L_x_13070:
[----:B------:R-:W-:Y:S05]  /*20990*/  BSYNC B0 ;  /* 0x0000000000007941 */ /* 0x000fea0003800000 */
.L_x_13069:
[----:B------:R-:W-:Y:S05]  /*209a0*/  BRA `(.L_x_13071) ;  /* 0xffffffd0006c7947 */ /* 0x000fea000383ffff */
.L_x_12947:
[----:B0-----:R0:W1:Y:S02]  /*209b0*/  SYNCS.PHASECHK.TRANS64.TRYWAIT P1, [R5+URZ+0x19c40], R0 ;  /* 0x019c4000050075a7 */ /* 0x001064000802017f */
[----:B-1----:R-:W-:Y:S05]  /*209c0*/  @!P1 NANOSLEEP.SYNCS 0x989680 ;  /* 0x009896800000995d */ /* 0x002fea0003900000 */
[----:B------:R-:W1:Y:S02]  /*209d0*/  @!P1 SYNCS.PHASECHK.TRANS64 P1, [R5+URZ+0x19c40], R0 ;  /* 0x019c4000050095a7 */ /* 0x000e64000802007f */
[----:B-1----:R-:W-:Y:S05]  /*209e0*/  @!P1 BRA `(.L_x_12947) ;  /* 0xfffffffc00f09947 */ /* 0x002fea000383ffff */
[----:B------:R-:W-:Y:S05]  /*209f0*/  BRA `(.L_x_13072) ;  /* 0xffffffd0008c7947 */ /* 0x000fea000383ffff */
.L_x_12949:
[----:B-1----:R1:W3:Y:S02]  /*20a00*/  SYNCS.PHASECHK.TRANS64.TRYWAIT P1, [R23+URZ+0x19c40], R2 ;  /* 0x019c4002170075a7 */ /* 0x0022e4000802017f */
[----:B---3--:R-:W-:Y:S05]  /*20a10*/  @!P1 NANOSLEEP.SYNCS 0x989680 ;  /* 0x009896800000995d */ /* 0x008fea0003900000 */
[----:B------:R-:W3:Y:S02]  /*20a20*/  @!P1 SYNCS.PHASECHK.TRANS64 P1, [R23+URZ+0x19c40], R2 ;  /* 0x019c4002170095a7 */ /* 0x000ee4000802007f */
[----:B---3--:R-:W-:Y:S05]  /*20a30*/  @!P1 BRA `(.L_x_12949) ;  /* 0xfffffffc00f09947 */ /* 0x008fea000383ffff */
[----:B------:R-:W-:Y:S05]  /*20a40*/  BRA `(.L_x_13073) ;  /* 0xffffffd000987947 */ /* 0x000fea000383ffff */
.L_x_12951:
[----:B---3--:R3:W4:Y:S02]  /*20a50*/  SYNCS.PHASECHK.TRANS64.TRYWAIT P1, [R5+URZ+0x19c60], R0 ;  /* 0x019c6000050075a7 */ /* 0x008724000802017f */
[----:B----4-:R-:W-:Y:S05]  /*20a60*/  @!P1 NANOSLEEP.SYNCS 0x989680 ;  /* 0x009896800000995d */ /* 0x010fea0003900000 */
[----:B------:R-:W4:Y:S02]  /*20a70*/  @!P1 SYNCS.PHASECHK.TRANS64 P1, [R5+URZ+0x19c60], R0 ;  /* 0x019c6000050095a7 */ /* 0x000f24000802007f */
[----:B----4-:R-:W-:Y:S05]  /*20a80*/  @!P1 BRA `(.L_x_12951) ;  /* 0xfffffffc00f09947 */ /* 0x010fea000383ffff */
[----:B------:R-:W-:Y:S05]  /*20a90*/  BRA `(.L_x_13074) ;  /* 0xffffffd000947947 */ /* 0x000fea000383ffff */
.L_x_12953:
[----:B----4-:R4:W0:Y:S02]  /*20aa0*/  SYNCS.PHASECHK.TRANS64.TRYWAIT P1, [R23+URZ+0x19c60], R2 ;  /* 0x019c6002170075a7 */ /* 0x010824000802017f */
[----:B0-----:R-:W-:Y:S05]  /*20ab0*/  @!P1 NANOSLEEP.SYNCS 0x989680 ;  /* 0x009896800000995d */ /* 0x001fea0003900000 */
[----:B------:R-:W0:Y:S02]  /*20ac0*/  @!P1 SYNCS.PHASECHK.TRANS64 P1, [R23+URZ+0x19c60], R2 ;  /* 0x019c6002170095a7 */ /* 0x000e24000802007f */
[----:B0-----:R-:W-:Y:S05]  /*20ad0*/  @!P1 BRA `(.L_x_12953) ;  /* 0xfffffffc00f09947 */ /* 0x001fea000383ffff */
[----:B------:R-:W-:Y:S05]  /*20ae0*/  BRA `(.L_x_13075) ;  /* 0xffffffd000907947 */ /* 0x000fea000383ffff */
.L_x_12955:
[----:B------:R0:W0:Y:S02]  /*20af0*/  SYNCS.PHASECHK.TRANS64.TRYWAIT P1, [R5+URZ+0x19c80], R0 ;  /* 0x019c8000050075a7 */ /* 0x000024000802017f */
[----:B0-----:R-:W-:Y:S05]  /*20b00*/  @!P1 NANOSLEEP.SYNCS 0x989680 ;  /* 0x009896800000995d */ /* 0x001fea0003900000 */
[----:B------:R-:W0:Y:S02]  /*20b10*/  @!P1 SYNCS.PHASECHK.TRANS64 P1, [R5+URZ+0x19c80], R0 ;  /* 0x019c8000050095a7 */ /* 0x000e24000802007f */
[----:B0-----:R-:W-:Y:S05]  /*20b20*/  @!P1 BRA `(.L_x_12955) ;  /* 0xfffffffc00f09947 */ /* 0x001fea000383ffff */
[----:B------:R-:W-:Y:S05]  /*20b30*/  BRA `(.L_x_13076) ;  /* 0xffffffd0008c7947 */ /* 0x000fea000383ffff */
.L_x_13077:
        /* <DEDUP_REMOVED lines=12> */
.L_x_15860:


//--------------------- .text._ZN7cutlass13device_kernelIN5flash11enable_sm90INS1_16FlashAttnFwdSm90INS1_25CollectiveMainloopFwdSm90ILi2EN4cute5tupleIJNS5_1CILi1EEES8_S8_EEENS6_IJNS7_ILi192EEENS7_ILi160EEENS7_ILi64EEEEEELi64ENS_12float_e4m3_tEfNS_4arch4Sm90ELb0ELb0ELb1ELb0ELb1ELb0ELb0ELb1ELb1ELb1ELb0ELb0EEENS1_21CollectiveEpilogueFwdINS6_IJSA_SC_SB_EEES9_NS_10bfloat16_tESG_Li384ELb0ELb1ELb0ELb1EEENS1_29StaticPersistentTileSchedulerILb0EEEEEEEEEvNT_6ParamsE --------------------------
	.section	.text._ZN7cutlass13device_kernelIN5flash11enable_sm90INS1_16FlashAttnFwdSm90INS1_25CollectiveMainloopFwdSm90ILi2EN4cute5tupleIJNS5_1CILi1EEES8_S8_EEENS6_IJNS7_ILi192EEENS7_ILi160EEENS7_ILi64EEEEEELi64ENS_12float_e4m3_tEfNS_4arch4Sm90ELb0ELb0ELb1ELb0ELb1ELb0ELb0ELb1ELb1ELb1ELb0ELb0EEENS1_21CollectiveEpilogueFwdINS6_IJSA_SC_SB_EEES9_NS_10bfloat16_tESG_Li384ELb0ELb1ELb0ELb1EEENS1_29StaticPersistentTileSchedulerILb0EEEEEEEEEvNT_6ParamsE,"ax",@progbits
	.align	128
.text._ZN7cutlass13device_kernelIN5flash11enable_sm90INS1_16FlashAttnFwdSm90INS1_25CollectiveMainloopFwdSm90ILi2EN4cute5tupleIJNS5_1CILi1EEES8_S8_EEENS6_IJNS7_ILi192EEENS7_ILi160EEENS7_ILi64EEEEEELi64ENS_12float_e4m3_tEfNS_4arch4Sm90ELb0ELb0ELb1ELb0ELb1ELb0ELb0ELb1ELb1ELb1ELb0ELb0EEENS1_21CollectiveEpilogueFwdINS6_IJSA_SC_SB_EEES9_NS_10bfloat16_tESG_Li384ELb0ELb1ELb0ELb1EEENS1_29StaticPersistentTileSchedulerILb0EEEEEEEEEvNT_6ParamsE:
        .type           _ZN7cutlass13device_kernelIN5flash11enable_sm90INS1_16FlashAttnFwdSm90INS1_25CollectiveMainloopFwdSm90ILi2EN4cute5tupleIJNS5_1CILi1EEES8_S8_EEENS6_IJNS7_ILi192EEENS7_ILi160EEENS7_ILi64EEEEEELi64ENS_12float_e4m3_tEfNS_4arch4Sm90ELb0ELb0ELb1ELb0ELb1ELb0ELb0ELb1ELb1ELb1ELb0ELb0EEENS1_21CollectiveEpilogueFwdINS6_IJSA_SC_SB_EEES9_NS_10bfloat16_tESG_Li384ELb0ELb1ELb0ELb1EEENS1_29StaticPersistentTileSchedulerILb0EEEEEEEEEvNT_6ParamsE,@function
        .size           _ZN7cutlass13device_kernelIN5flash11enable_sm90INS1_16FlashAttnFwdSm90INS1_25CollectiveMainloopFwdSm90ILi2EN4cute5tupleIJNS5_1CILi1EEES8_S8_EEENS6_IJNS7_ILi192EEENS7_ILi160EEENS7_ILi64EEEEEELi64ENS_12float_e4m3_tEfNS_4arch4Sm90ELb0ELb0ELb1ELb0ELb1ELb0ELb0ELb1ELb1ELb1ELb0ELb0EEENS1_21CollectiveEpilogueFwdINS6_IJSA_SC_SB_EEES9_NS_10bfloat16_tESG_Li384ELb0ELb1ELb0ELb1EEENS1_29StaticPersistentTileSchedulerILb0EEEEEEEEEvNT_6ParamsE,(.L_x_15861 - _ZN7cutlass13device_kernelIN5flash11enable_sm90INS1_16FlashAttnFwdSm90INS1_25CollectiveMainloopFwdSm90ILi2EN4cute5tupleIJNS5_1CILi1EEES8_S8_EEENS6_IJNS7_ILi192EEENS7_ILi160EEENS7_ILi64EEEEEELi64ENS_12float_e4m3_tEfNS_4arch4Sm90ELb0ELb0ELb1ELb0ELb1ELb0ELb0ELb1ELb1ELb1ELb0ELb0EEENS1_21CollectiveEpilogueFwdINS6_IJSA_SC_SB_EEES9_NS_10bfloat16_tESG_Li384ELb0ELb1ELb0ELb1EEENS1_29StaticPersistentTileSchedulerILb0EEEEEEEEEvNT_6ParamsE)
        .other          _ZN7cutlass13device_kernelIN5flash11enable_sm90INS1_16FlashAttnFwdSm90INS1_25CollectiveMainloopFwdSm90ILi2EN4cute5tupleIJNS5_1CILi1EEES8_S8_EEENS6_IJNS7_ILi192EEENS7_ILi160EEENS7_ILi64EEEEEELi64ENS_12float_e4m3_tEfNS_4arch4Sm90ELb0ELb0ELb1ELb0ELb1ELb0ELb0ELb1ELb1ELb1ELb0ELb0EEENS1_21CollectiveEpilogueFwdINS6_IJSA_SC_SB_EEES9_NS_10bfloat16_tESG_Li384ELb0ELb1ELb0ELb1EEENS1_29StaticPersistentTileSchedulerILb0EEEEEEEEEvNT_6ParamsE,@"STO_CUDA_ENTRY STV_DEFAULT"
_ZN7cutlass13device_kernelIN5flash11enable_sm90INS1_16FlashAttnFwdSm90INS1_25CollectiveMainloopFwdSm90ILi2EN4cute5tupleIJNS5_1CILi1EEES8_S8_EEENS6_IJNS7_ILi192EEENS7_ILi160EEENS7_ILi64EEEEEELi64ENS_12float_e4m3_tEfNS_4arch4Sm90ELb0ELb0ELb1ELb0ELb1ELb0ELb0ELb1ELb1ELb1ELb0ELb0EEENS1_21CollectiveEpilogueFwdINS6_IJSA_SC_SB_EEES9_NS_10bfloat16_tESG_Li384ELb0ELb1ELb0ELb1EEENS1_29StaticPersistentTileSchedulerILb0EEEEEEEEEvNT_6ParamsE:
        /* <DEDUP_REMOVED lines=45> */
.L_x_13078:
        /* <DEDUP_REMOVED lines=22> */
.L_x_13079:
        /* <DEDUP_REMOVED lines=18> */
.L_x_13080:
        /* <DEDUP_REMOVED lines=22> */
.L_x_13081:
        /* <DEDUP_REMOVED lines=24> */
.L_x_13082:
        /* <DEDUP_REMOVED lines=8> */
.L_x_13084:
        /* <DEDUP_REMOVED lines=10> */
[----:B------:R-:W-:Y:S01]  /*0950*/  IMAD.MOV.U32 R10, RZ, RZ, -0x2 ;  /* 0xfffffffeff0a7424 */ /* 0x000fe200078e00ff */
        /* <DEDUP_REMOVED lines=12> */
[CC--:B------:R-:W-:Y:S01]  /*0a20*/  LEA.HI R6, R3.reuse, R16.reuse, RZ, 0x2 ;  /* 0x0000001003067211 */ /* 0x0c0fe200078f10ff */
[----:B------:R-:W-:Y:S01]  /*0a30*/  IMAD.SHL.U32 R4, R2, 0x20, RZ ;  /* 0x0000002002047824 */ /* 0x000fe200078e00ff */
[----:B------:R-:W-:-:S02]  /*0a40*/  LEA.HI R17, R3, R16, RZ, 0x3 ;  /* 0x0000001003117211 */ /* 0x000fc400078f18ff */
[----:B------:R-:W-:Y:S02]  /*0a50*/  SHF.R.S32.HI R5, RZ, 0x1f, R18 ;  /* 0x0000001fff057819 */ /* 0x000fe40000011412 */
[C---:B------:R-:W-:Y:S02]  /*0a60*/  LOP3.LUT R3, R0.reuse, 0x3fffff0, RZ, 0xc0, !PT ;  /* 0x03fffff000037812 */ /* 0x040fe400078ec0ff */
[----:B------:R-:W-:Y:S02]  /*0a70*/  LEA.HI R2, R5, R18, RZ, 0x2 ;  /* 0x0000001205027211 */ /* 0x000fe400078f10ff */
[----:B------:R-:W-:Y:S02]  /*0a80*/  LEA.HI R0, R0, R7, RZ, 0x1 ;  /* 0x0000000700007211 */ /* 0x000fe400078f08ff */
[----:B------:R-:W-:Y:S02]  /*0a90*/  LOP3.LUT R11, R6, 0xfffffffc, RZ, 0xc0, !PT ;  /* 0xfffffffc060b7812 */ /* 0x000fe400078ec0ff */
[----:B------:R-:W-:-:S02]  /*0aa0*/  SHF.R.S32.HI R6, RZ, 0x2, R2 ;  /* 0x00000002ff067819 */ /* 0x000fc40000011402 */
[----:B------:R-:W-:Y:S01]  /*0ab0*/  SHF.R.S32.HI R9, RZ, 0x1f, R2 ;  /* 0x0000001fff097819 */ /* 0x000fe20000011402 */
[----:B------:R-:W-:Y:S01]  /*0ac0*/  IMAD.IADD R8, R16, 0x1, -R11 ;  /* 0x0000000110087824 */ /* 0x000fe200078e0a0b */
[----:B------:R-:W-:Y:S02]  /*0ad0*/  LOP3.LUT R0, R0, 0x1ffffffe, RZ, 0xc0, !PT ;  /* 0x1ffffffe00007812 */ /* 0x000fe400078ec0ff */
[----:B------:R-:W-:Y:S02]  /*0ae0*/  SHF.R.S32.HI R19, RZ, 0x7, R19 ;  /* 0x00000007ff137819 */ /* 0x000fe40000011413 */
[----:B------:R-:W-:Y:S01]  /*0af0*/  LEA.HI R9, R9, R6, RZ, 0x3 ;  /* 0x0000000609097211 */ /* 0x000fe200078f18ff */
[----:B------:R-:W-:Y:S01]  /*0b00*/  IMAD.IADD R156, R7, 0x1, -R0 ;  /* 0x00000001079c7824 */ /* 0x000fe200078e0a00 */
[----:B------:R-:W-:Y:S01]  /*0b10*/  LOP3.LUT R4, R4, 0xfffffc00, RZ, 0xc0, !PT ;  /* 0xfffffc0004047812 */ /* 0x000fe200078ec0ff */
[----:B------:R-:W-:Y:S01]  /*0b20*/  IMAD.HI R0, R19, 0x55555556, RZ ;  /* 0x5555555613007827 */ /* 0x000fe200078e02ff */
[----:B------:R-:W-:-:S02]  /*0b30*/  IADD3 R3, R16, -R3, RZ ;  /* 0x8000000310037210 */ /* 0x000fc40007ffe0ff */
[----:B------:R-:W-:Y:S02]  /*0b40*/  LOP3.LUT R11, R9, 0xfffffff8, RZ, 0xc0, !PT ;  /* 0xfffffff8090b7812 */ /* 0x000fe400078ec0ff */
[----:B------:R-:W-:Y:S01]  /*0b50*/  LEA.HI R5, R5, R18, RZ, 0x5 ;  /* 0x0000001205057211 */ /* 0x000fe200078f28ff */
[----:B------:R-:W-:Y:S01]  /*0b60*/  IMAD R9, R3, 0x40, R4 ;  /* 0x0000004003097824 */ /* 0x000fe200078e0204 */
[----:B------:R-:W-:Y:S02]  /*0b70*/  IADD3 R6, R6, -R11, RZ ;  /* 0x8000000b06067210 */ /* 0x000fe40007ffe0ff */
[----:B------:R-:W-:Y:S01]  /*0b80*/  LEA.HI R4, R8, R8, RZ, 0x1 ;  /* 0x0000000808047211 */ /* 0x000fe200078f08ff */
[----:B------:R-:W-:Y:S01]  /*0b90*/  IMAD R156, R156, 0x8, R9 ;  /* 0x000000089c9c7824 */ /* 0x000fe200078e0209 */
[----:B------:R-:W-:Y:S02]  /*0ba0*/  LEA.HI R0, R0, R0, RZ, 0x1 ;  /* 0x0000000000007211 */ /* 0x000fe400078f08ff */
[----:B------:R-:W-:-:S02]  /*0bb0*/  SHF.R.S32.HI R5, RZ, 0x5, R5 ;  /* 0x00000005ff057819 */ /* 0x000fc40000011405 */
[----:B------:R-:W-:Y:S01]  /*0bc0*/  LOP3.LUT R3, R2, 0x7ffffffc, RZ, 0xc0, !PT ;  /* 0x7ffffffc02037812 */ /* 0x000fe200078ec0ff */
[----:B------:R-:W-:Y:S01]  /*0bd0*/  IMAD R0, R0, -0x3, R19 ;  /* 0xfffffffd00007824 */ /* 0x000fe200078e0213 */
[----:B------:R-:W-:Y:S01]  /*0be0*/  LOP3.LUT R7, R4, 0x1ffffffe, RZ, 0xc0, !PT ;  /* 0x1ffffffe04077812 */ /* 0x000fe200078ec0ff */
[----:B------:R-:W-:Y:S01]  /*0bf0*/  IMAD R5, R5, 0x10, R6 ;  /* 0x0000001005057824 */ /* 0x000fe200078e0206 */
[----:B------:R-:W-:Y:S01]  /*0c00*/  LOP3.LUT R13, R17, 0xfffffff8, RZ, 0xc0, !PT ;  /* 0xfffffff8110d7812 */ /* 0x000fe200078ec0ff */
[----:B------:R-:W-:Y:S01]  /*0c10*/  IMAD.IADD R3, R18, 0x1, -R3 ;  /* 0x0000000112037824 */ /* 0x000fe200078e0a03 */
[----:B------:R-:W-:Y:S01]  /*0c20*/  IADD3 R7, R8, -R7, RZ ;  /* 0x8000000708077210 */ /* 0x000fe20007ffe0ff */
[----:B------:R-:W-:Y:S01]  /*0c30*/  IMAD R22, R0, 0x40, R5 ;  /* 0x0000004000167824 */ /* 0x000fe200078e0205 */
[----:B------:R-:W-:Y:S01]  /*0c40*/  SHF.R.S32.HI R17, RZ, 0x3, R17 ;  /* 0x00000003ff117819 */ /* 0x000fe20000011411 */
[----:B------:R-:W-:Y:S02]  /*0c50*/  IMAD.IADD R16, R16, 0x1, -R13 ;  /* 0x0000000110107824 */ /* 0x000fe400078e0a0d */
[----:B------:R-:W-:-:S02]  /*0c60*/  IMAD R157, R3, R10, 0xa0 ;  /* 0x000000a0039d7424 */ /* 0x000fc400078e020a */
[----:B------:R-:W-:-:S07]  /*0c70*/  IMAD R23, R7, 0x8, R22 ;  /* 0x0000000807177824 */ /* 0x000fce00078e0216 */
.L_x_13109:
[----:B-1----:R-:W0:Y:S01]  /*0c80*/  S2R R40, SR_CgaCtaId ;  /* 0x0000000000287919 */ /* 0x002e220000008800 */
[----:B------:R-:W-:Y:S01]  /*0c90*/  ULDC.64 UR6, c[0x0][0x418] ;  /* 0x0001060000067ab9 */ /* 0x000fe20000000a00 */
[----:B------:R-:W-:Y:S01]  /*0ca0*/  MOV R5, 0x400 ;  /* 0x0000040000057802 */ /* 0x000fe20000000f00 */
[----:B------:R-:W-:Y:S01]  /*0cb0*/  ULDC UR4, c[0x0][0xc38] ;  /* 0x00030e0000047ab9 */ /* 0x000fe20000000800 */
[----:B------:R-:W1:Y:S01]  /*0cc0*/  SHFL.IDX PT, R0, R19, RZ, 0x1f ;  /* 0x00001fff13007589 */ /* 0x000e6200000e0000 */
[----:B------:R-:W-:Y:S02]  /*0cd0*/  UISETP.NE.U32.AND UP0, UPT, UR6, URZ, UPT ;  /* 0x0000003f0600728c */ /* 0x000fe4000bf05070 */
[----:B------:R-:W-:Y:S02]  /*0ce0*/  UISETP.NE.AND UP1, UPT, UR4, 0x1, UPT ;  /* 0x000000010400788c */ /* 0x000fe4000bf25270 */
[----:B------:R-:W-:Y:S01]  /*0cf0*/  UISETP.NE.AND.EX UP0, UPT, UR7, URZ, UPT, UP0 ;  /* 0x0000003f0700728c */ /* 0x000fe2000bf05300 */
[----:B------:R-:W-:Y:S01]  /*0d00*/  ULDC UR50, c[0x0][0x424] ;  /* 0x0001090000327ab9 */ /* 0x000fe20000000800 */
[----:B------:R-:W-:-:S02]  /*0d10*/  ULDC UR4, c[0x0][0xc44] ;  /* 0x0003110000047ab9 */ /* 0x000fc40000000800 */
[----:B------:R-:W-:Y:S01]  /*0d20*/  USEL UR50, UR50, 0x1, UP0 ;  /* 0x0000000132327887 */ /* 0x000fe20008000000 */
[----:B------:R-:W-:Y:S01]  /*0d30*/  ULDC UR6, c[0x0][0x2f0] ;  /* 0x0000bc0000067ab9 */ /* 0x000fe20000000800 */
[----:B------:R-:W-:Y:S02]  /*0d40*/  UISETP.NE.AND UP2, UPT, UR4, 0x1, UPT ;  /* 0x000000010400788c */ /* 0x000fe4000bf45270 */
[----:B------:R-:W-:Y:S01]  /*0d50*/  UIMAD UR50, UR50, UR6, URZ ;  /* 0x00000006323272a4 */ /* 0x000fe2000f8e023f */
[----:B------:R-:W-:Y:S01]  /*0d60*/  @UP1 ULDC UR4, c[0x0][0xc3c] ;  /* 0x00030f0000041ab9 */ /* 0x000fe20000000800 */
[----:B------:R-:W-:Y:S01]  /*0d70*/  @UP1 ULDC UR7, c[0x0][0xc40] ;  /* 0x0003100000071ab9 */ /* 0x000fe20000000800 */
[----:B------:R-:W-:Y:S02]  /*0d80*/  UIMAD.WIDE.U32 UR4, UR47, UR4, URZ ;  /* 0x000000042f0472a5 */ /* 0x000fe4000f8e003f */
[----:B------:R-:W-:Y:S01]  /*0d90*/  UIADD3 UR6, UR50, 0x9f, URZ ;  /* 0x0000009f32067890 */ /* 0x000fe2000fffe03f */
[----:B------:R-:W-:Y:S01]  /*0da0*/  UMOV UR48, UR47 ;  /* 0x0000002f00307c82 */ /* 0x000fe20008000000 */
[----:B------:R-:W-:Y:S01]  /*0db0*/  @UP1 USHF.R.U32.HI UR48, URZ, UR7, UR5 ;  /* 0x000000073f301299 */ /* 0x000fe20008011605 */
[----:B-1----:R-:W-:Y:S01]  /*0dc0*/  IMAD.HI R2, R0, 0x55555556, RZ ;  /* 0x5555555600027827 */ /* 0x002fe200078e02ff */
[----:B------:R-:W-:Y:S01]  /*0dd0*/  UIMAD.WIDE UR6, UR6, 0x66666667, URZ ;  /* 0x66666667060678a5 */ /* 0x000fe2000f8e023f */
[----:B------:R-:W-:Y:S01]  /*0de0*/  @UP2 ULDC.64 UR8, c[0x0][0xc48] ;  /* 0x0003120000082ab9 */ /* 0x000fe20000000a00 */
[----:B0-----:R-:W-:Y:S01]  /*0df0*/  LEA R25, R40, R5, 0x18 ;  /* 0x0000000528197211 */ /* 0x001fe200078ec0ff */
[----:B------:R-:W-:Y:S01]  /*0e00*/  UIMAD.WIDE.U32 UR4, UR48, UR8, URZ ;  /* 0x00000008300472a5 */ /* 0x000fe2000f8e003f */
[----:B------:R-:W-:Y:S01]  /*0e10*/  LEA.HI R3, R2, R2, RZ, 0x1 ;  /* 0x0000000202037211 */ /* 0x000fe200078f08ff */
[----:B------:R-:W-:Y:S01]  /*0e20*/  USHF.R.U32.HI UR51, URZ, 0x1f, UR7 ;  /* 0x0000001f3f337899 */ /* 0x000fe20008011607 */
[----:B------:R-:W-:Y:S01]  /*0e30*/  UMOV UR49, UR48 ;  /* 0x0000003000317c82 */ /* 0x000fe20008000000 */
[----:B------:R-:W-:-:S02]  /*0e40*/  @UP2 USHF.R.U32.HI UR49, URZ, UR9, UR5 ;  /* 0x000000093f312299 */ /* 0x000fc40008011605 */
[----:B------:R-:W-:Y:S01]  /*0e50*/  IMAD R3, R3, -0x3, R0 ;  /* 0xfffffffd03037824 */ /* 0x000fe200078e0200 */
[----:B------:R-:W-:Y:S01]  /*0e60*/  ULEA.HI.SX32 UR51, UR7, UR51, 0x1a ;  /* 0x0000003307337291 */ /* 0x000fe2000f8fd23f */
[----:B------:R-:W-:Y:S01]  /*0e70*/  VIADD R0, R25, 0xb000 ;  /* 0x0000b00019007836 */ /* 0x000fe20000000000 */
[----:B------:R-:W-:-:S03]  /*0e80*/  UMOV UR37, 0x80000020 ;  /* 0x8000002000257882 */ /* 0x000fc60000000000 */
[----:B------:R-:W-:Y:S01]  /*0e90*/  IMAD R3, R3, 0x1000, R0 ;  /* 0x0000100003037824 */ /* 0x000fe200078e0200 */
[----:B------:R-:W-:-:S04]  /*0ea0*/  LOP3.LUT P0, RZ, R0, 0x9f, RZ, 0xc0, !PT ;  /* 0x0000009f00ff7812 */ /* 0x000fc8000780c0ff */
[----:B------:R-:W-:-:S04]  /*0eb0*/  SHF.R.U32.HI R3, RZ, 0x4, R3 ;  /* 0x00000004ff037819 */ /* 0x000fc80000011603 */
[----:B------:R-:W-:-:S04]  /*0ec0*/  LOP3.LUT R3, R3, 0x3fff, RZ, 0xc0, !PT ;  /* 0x00003fff03037812 */ /* 0x000fc800078ec0ff */
[----:B------:R-:W-:-:S04]  /*0ed0*/  LOP3.LUT R41, R3, 0x10000, RZ, 0xfc, !PT ;  /* 0x0001000003297812 */ /* 0x000fc800078efcff */
[----:B------:R-:W-:Y:S01]  /*0ee0*/  R2UR UR36, R41 ;  /* 0x00000000292472ca */ /* 0x000fe200000e0000 */
[----:B------:R-:W-:-:S14]  /*0ef0*/  @!P0 BRA `(.L_x_13085) ;  /* 0x0000000000408947 */ /* 0x000fdc0003800000 */
        /* <DEDUP_REMOVED lines=16> */
.L_x_13085:
[----:B------:R-:W-:Y:S01]  /*1000*/  ULDC.64 UR6, c[0x0][0x990] ;  /* 0x0002640000067ab9 */ /* 0x000fe20000000a00 */
[----:B------:R-:W-:Y:S01]  /*1010*/  ULDC.64 UR4, c[0x0][0x998] ;  /* 0x0002660000047ab9 */ /* 0x000fe20000000a00 */
[----:B------:R-:W-:Y:S01]  /*1020*/  UISETP.NE.U32.AND UP0, UPT, UR6, URZ, UPT ;  /* 0x0000003f0600728c */ /* 0x000fe2000bf05070 */
[----:B------:R-:W-:Y:S01]  /*1030*/  IMAD.MOV.U32 R7, RZ, RZ, 0x3f800000 ;  /* 0x3f800000ff077424 */ /* 0x000fe200078e00ff */
[----:B------:R-:W-:Y:S01]  /*1040*/  UISETP.NE.U32.AND UP1, UPT, UR4, URZ, UPT ;  /* 0x0000003f0400728c */ /* 0x000fe2000bf25070 */
[----:B------:R-:W-:Y:S01]  /*1050*/  MOV R0, 0x3f800000 ;  /* 0x3f80000000007802 */ /* 0x000fe20000000f00 */
        /* <DEDUP_REMOVED lines=50> */
[----:B------:R-:W0:Y:S01]  /*1380*/  SYNCS.PHASECHK.TRANS64.TRYWAIT P1, [R25+URZ+0x13200], R6 ;  /* 0x01320006190075a7 */ /* 0x000e22000802017f */
[----:B--2---:R-:W-:-:S04]  /*1390*/  FMUL.FTZ R0, R7, R0 ;  /* 0x0000000007007220 */ /* 0x004fc80000410000 */
[----:B------:R-:W-:Y:S01]  /*13a0*/  FMUL.FTZ R0, R0, UR4 ;  /* 0x0000000400007c20 */ /* 0x000fe20008410000 */
[----:B0-----:R-:W-:Y:S06]  /*13b0*/  @!P1 BRA `(.L_x_13086) ;  /* 0x000000c0007c9947 */ /* 0x001fec0003800000 */
.L_x_13177:
[----:B------:R-:W-:Y:S05]  /*13c0*/  @!P0 BRA `(.L_x_13087) ;  /* 0x0000000000048947 */ /* 0x000fea0003800000 */
[----:B------:R-:W-:Y:S01]  /*13d0*/  BPT.TRAP 0x1 ;  /* 0x000000040000795c */ /* 0x000fe20000300000 */
.L_x_13087:
[----:B------:R-:W-:Y:S02]  /*13e0*/  IMAD.U32 R4, RZ, RZ, UR43 ;  /* 0x0000002bff047e24 */ /* 0x000fe4000f8e00ff */
[----:B------:R-:W-:-:S03]  /*13f0*/  IMAD.U32 R2, RZ, RZ, UR44 ;  /* 0x0000002cff027e24 */ /* 0x000fc6000f8e00ff */
[----:B------:R-:W-:Y:S01]  /*1400*/  SHF.L.U32 R4, R4, 0x1f, RZ ;  /* 0x0000001f04047819 */ /* 0x000fe200000006ff */
[----:B------:R-:W-:-:S04]  /*1410*/  IMAD R3, R2, 0x8, R25 ;  /* 0x0000000802037824 */ /* 0x000fc800078e0219 */
[----:B------:R1:W2:Y:S01]  /*1420*/  SYNCS.PHASECHK.TRANS64.TRYWAIT P1, [R3+URZ+0x13230], R4 ;  /* 0x01323004030075a7 */ /* 0x0002a2000802017f */
[----:B------:R-:W-:Y:S05]  /*1430*/  @!P0 BRA `(.L_x_13088) ;  /* 0x0000000000048947 */ /* 0x000fea0003800000 */
[----:B------:R-:W-:Y:S01]  /*1440*/  BPT.TRAP 0x1 ;  /* 0x000000040000795c */ /* 0x000fe20000300000 */
.L_x_13088:
[----:B------:R-:W-:Y:S01]  /*1450*/  IADD3 R2, R25, 0xe000, RZ ;  /* 0x0000e00019027810 */ /* 0x000fe20007ffe0ff */
[----:B------:R-:W-:-:S03]  /*1460*/  IMAD.MOV.U32 R55, RZ, RZ, RZ ;  /* 0x000000ffff377224 */ /* 0x000fc600078e00ff */
[----:B------:R-:W-:-:S04]  /*1470*/  SHF.R.U32.HI R2, RZ, 0x4, R2 ;  /* 0x00000004ff027819 */ /* 0x000fc80000011602 */
[----:B------:R-:W-:Y:S01]  /*1480*/  LOP3.LUT R2, R2, 0x3fff, RZ, 0xc0, !PT ;  /* 0x00003fff02027812 */ /* 0x000fe200078ec0ff */
[----:B--2---:R-:W-:Y:S06]  /*1490*/  @P1 BRA `(.L_x_13089) ;  /* 0x0000000000081947 */ /* 0x004fec0003800000 */
[----:B------:R-:W2:Y:S02]  /*14a0*/  SYNCS.PHASECHK.TRANS64.TRYWAIT P1, [R3+URZ+0x13230], R4 ;  /* 0x01323004030075a7 */ /* 0x000ea4000802017f */
[----:B--2---:R-:W-:Y:S05]  /*14b0*/  @!P1 BRA `(.L_x_13090) ;  /* 0x000000c000509947 */ /* 0x004fea0003800000 */
.L_x_13089:
[----:B------:R-:W-:Y:S05]  /*14c0*/  WARPSYNC.ALL ;  /* 0x0000000000007948 */ /* 0x000fea0003800000 */
[----:B------:R-:W-:-:S04]  /*14d0*/  LOP3.LUT R2, R2, 0x10000, RZ, 0xfc, !PT ;  /* 0x0001000002027812 */ /* 0x000fc800078efcff */
[----:B------:R-:W-:Y:S01]  /*14e0*/  R2UR UR12, R2 ;  /* 0x00000000020c72ca */ /* 0x000fe200000e0000 */
[----:B------:R-:W-:Y:S01]  /*14f0*/  WARPGROUP.ARRIVE ;  /* 0x00000000000079c5 */ /* 0x000fe20000000000 */
[----:B------:R-:W-:Y:S01]  /*1500*/  UMOV UR39, 0x80000020 ;  /* 0x8000002000277882 */ /* 0x000fe20000000000 */
[----:B------:R-:W-:Y:S01]  /*1510*/  UMOV UR4, UR36 ;  /* 0x0000002400047c82 */ /* 0x000fe20008000000 */
[----:B------:R-:W-:Y:S01]  /*1520*/  UMOV UR5, UR37 ;  /* 0x0000002500057c82 */ /* 0x000fe20008000000 */
[----:B------:R-:W-:Y:S01]  /*1530*/  UMOV UR7, 0x80000020 ;  /* 0x8000002000077882 */ /* 0x000fe20000000000 */
[----:B-12---:R-:W-:Y:S01]  /*1540*/  VIADD R4, R41, 0x2 ;  /* 0x0000000229047836 */ /* 0x006fe20000000000 */
[----:B------:R-:W-:-:S06]  /*1550*/  UMOV UR11, 0x80000020 ;  /* 0x80000020000b7882 */ /* 0x000fcc0000000000 */
        /* <DEDUP_REMOVED lines=9> */
[----:B------:R-:W-:Y:S01]  /*15f0*/  UIADD3 UR10, UR12, 0x200, URZ ;  /* 0x000002000c0a7890 */ /* 0x000fe2000fffe03f */
[----:B------:R-:W-:Y:S01]  /*1600*/  R2UR UR8, R4 ;  /* 0x00000000040872ca */ /* 0x000fe200000e0000 */
[----:B------:R-:W-:-:S02]  /*1610*/  WARPGROUP.DEPBAR.LE gsb0, 0x0 ;  /* 0x00008000000079c5 */ /* 0x000fc40000010000 */
        /* <DEDUP_REMOVED lines=16> */
[----:B------:R-:W-:Y:S02]  /*1720*/  UIADD3 UR10, UR12, 0x2, URZ ;  /* 0x000000020c0a7890 */ /* 0x000fe4000fffe03f */
[----:B------:R-:W-:Y:S01]  /*1730*/  UIADD3 UR12, UR12, 0x202, URZ ;  /* 0x000002020c0c7890 */ /* 0x000fe2000fffe03f */
[----:B------:R-:W-:Y:S02]  /*1740*/  WARPGROUP.DEPBAR.LE gsb0, 0x0 ;  /* 0x00008000000079c5 */ /* 0x000fe40000010000 */
[----:B0-----:R-:W-:-:S06]  /*1750*/  WARPGROUP.ARRIVE ;  /* 0x00000000000079c5 */ /* 0x001fcc0000000000 */
[----:B------:R-:W-:Y:S03]  /*1760*/  QGMMA.64x32x32.F32.E4M3.E4M3 R24, gdesc[UR36], RZ, !UPT, gsb0 ;  /* 0x00600000241879f3 */ /* 0x000fe6000c0008ff */
        /* <DEDUP_REMOVED lines=26> */
.L_x_13091:
        /* <DEDUP_REMOVED lines=8> */
[----:B------:R-:W-:Y:S02]  /*1990*/  VIADD R32, R157, UR50 ;  /* 0x000000329d207c36 */ /* 0x000fe40008000000 */
[----:B------:R-:W-:Y:S01]  /*19a0*/  FMUL.FTZ R12, R0, R112 ;  /* 0x00000070000c7220 */ /* 0x000fe20000410000 */
[----:B------:R-:W-:-:S02]  /*19b0*/  IMAD.U32 R93, RZ, RZ, UR51 ;  /* 0x00000033ff5d7e24 */ /* 0x000fc4000f8e00ff */
[C---:B------:R-:W-:Y:S01]  /*19c0*/  FMUL.FTZ R6, R0.reuse, R106 ;  /* 0x0000006a00067220 */ /* 0x040fe20000410000 */
[C---:B------:R-:W-:Y:S01]  /*19d0*/  FMUL.FTZ R13, R0.reuse, R113 ;  /* 0x00000071000d7220 */ /* 0x040fe20000410000 */
[C---:B------:R-:W-:Y:S01]  /*19e0*/  FMUL.FTZ R7, R0.reuse, R107 ;  /* 0x0000006b00077220 */ /* 0x040fe20000410000 */
[----:B------:R-:W1:Y:S01]  /*19f0*/  MUFU.TANH R5, R5 ;  /* 0x0000000500057308 */ /* 0x000e620000002400 */
[----:B------:R-:W-:Y:S02]  /*1a00*/  IMAD R32, R93, -0xa0, R32 ;  /* 0xffffff605d207824 */ /* 0x000fe400078e0220 */
[C---:B------:R-:W-:Y:S01]  /*1a10*/  FMUL.FTZ R20, R0.reuse, R116 ;  /* 0x0000007400147220 */ /* 0x040fe20000410000 */
[C---:B------:R-:W-:Y:S01]  /*1a20*/  FMUL.FTZ R10, R0.reuse, R110 ;  /* 0x0000006e000a7220 */ /* 0x040fe20000410000 */
[C---:B------:R-:W-:Y:S01]  /*1a30*/  FMUL.FTZ R21, R0.reuse, R117 ;  /* 0x0000007500157220 */ /* 0x040fe20000410000 */
[----:B------:R-:W-:Y:S01]  /*1a40*/  FMUL.FTZ R11, R0, R111 ;  /* 0x0000006f000b7220 */ /* 0x000fe20000410000 */
[----:B------:R-:W-:Y:S01]  /*1a50*/  ISETP.GT.AND P4, PT, R32, RZ, PT ;  /* 0x000000ff2000720c */ /* 0x000fe20003f84270 */
[----:B------:R-:W-:Y:S01]  /*1a60*/  FMUL.FTZ R43, R0, R88 ;  /* 0x00000058002b7220 */ /* 0x000fe20000410000 */
[----:B------:R-:W2:Y:S01]  /*1a70*/  MUFU.TANH R8, R8 ;  /* 0x0000000800087308 */ /* 0x000ea20000002400 */
[----:B------:R-:W-:Y:S01]  /*1a80*/  ISETP.GT.AND P3, PT, R32, 0x1, PT ;  /* 0x000000012000780c */ /* 0x000fe20003f64270 */
[----:B------:R-:W-:Y:S01]  /*1a90*/  FMUL.FTZ R49, R0, R94 ;  /* 0x0000005e00317220 */ /* 0x000fe20000410000 */
[----:B------:R-:W-:Y:S01]  /*1aa0*/  ISETP.GT.AND P2, PT, R32, 0x8, PT ;  /* 0x000000082000780c */ /* 0x000fe20003f44270 */
[----:B------:R-:W-:Y:S01]  /*1ab0*/  FMUL.FTZ R14, R0, R114 ;  /* 0x00000072000e7220 */ /* 0x000fe20000410000 */
[----:B0-----:R-:W-:Y:S01]  /*1ac0*/  FSEL R4, R4, -INF , P4 ;  /* 0xff80000004047808 */ /* 0x001fe20002000000 */
[----:B------:R-:W-:Y:S01]  /*1ad0*/  FMUL.FTZ R44, R0, R89 ;  /* 0x00000059002c7220 */ /* 0x000fe20000410000 */
[----:B------:R-:W-:Y:S01]  /*1ae0*/  ISETP.GT.AND P1, PT, R32, 0x9, PT ;  /* 0x000000092000780c */ /* 0x000fe20003f24270 */
[----:B------:R-:W0:Y:S01]  /*1af0*/  MUFU.TANH R9, R9 ;  /* 0x0000000900097308 */ /* 0x000e220000002400 */
[----:B-1----:R-:W-:Y:S01]  /*1b00*/  FSEL R5, R5, -INF , P3 ;  /* 0xff80000005057808 */ /* 0x002fe20001800000 */
[----:B------:R-:W-:Y:S01]  /*1b10*/  FMUL.FTZ R15, R0, R115 ;  /* 0x00000073000f7220 */ /* 0x000fe20000410000 */
[----:B------:R-:W-:Y:S01]  /*1b20*/  ISETP.GT.AND P6, PT, R32, 0x10, PT ;  /* 0x000000102000780c */ /* 0x000fe20003fc4270 */
[----:B------:R-:W-:Y:S01]  /*1b30*/  FMUL.FTZ R41, R0, R118 ;  /* 0x0000007600297220 */ /* 0x000fe20000410000 */
[----:B------:R-:W-:Y:S01]  /*1b40*/  FMNMX.FTZ R93, R4, R5, !PT ;  /* 0x00000005045d7209 */ /* 0x000fe20007810000 */
[----:B------:R-:W-:Y:S01]  /*1b50*/  FMUL.FTZ R42, R0, R119 ;  /* 0x00000077002a7220 */ /* 0x000fe20000410000 */
[----:B------:R-:W-:Y:S01]  /*1b60*/  ISETP.GT.AND P5, PT, R32, 0x11, PT ;  /* 0x000000112000780c */ /* 0x000fe20003fa4270 */
[----:B------:R-:W1:Y:S01]  /*1b70*/  MUFU.TANH R12, R12 ;  /* 0x0000000c000c7308 */ /* 0x000e620000002400 */
[----:B--2---:R-:W-:Y:S01]  /*1b80*/  FSEL R8, R8, -INF , P2 ;  /* 0xff80000008087808 */ /* 0x004fe20001000000 */
[C---:B------:R-:W-:Y:S01]  /*1b90*/  FMUL.FTZ R51, R0.reuse, R96 ;  /* 0x0000006000337220 */ /* 0x040fe20000410000 */
[C---:B------:R-:W-:Y:S01]  /*1ba0*/  FMUL.FTZ R45, R0.reuse, R90 ;  /* 0x0000005a002d7220 */ /* 0x040fe20000410000 */
[----:B------:R-:W-:Y:S01]  /*1bb0*/  FMUL.FTZ R52, R0, R97 ;  /* 0x0000006100347220 */ /* 0x000fe20000410000 */
[----:B------:R-:W-:Y:S01]  /*1bc0*/  FMNMX.FTZ R94, R8, R93, !PT ;  /* 0x0000005d085e7209 */ /* 0x000fe20007810000 */
[C---:B------:R-:W-:Y:S01]  /*1bd0*/  FMUL.FTZ R46, R0.reuse, R91 ;  /* 0x0000005b002e7220 */ /* 0x040fe20000410000 */
[C---:B------:R-:W-:Y:S01]  /*1be0*/  FMUL.FTZ R89, R0.reuse, R100 ;  /* 0x0000006400597220 */ /* 0x040fe20000410000 */
[----:B------:R-:W2:Y:S01]  /*1bf0*/  MUFU.TANH R6, R6 ;  /* 0x0000000600067308 */ /* 0x000ea20000002400 */
[----:B0-----:R-:W-:Y:S01]  /*1c00*/  FSEL R9, R9, -INF , P1 ;  /* 0xff80000009097808 */ /* 0x001fe20000800000 */
[C---:B------:R-:W-:Y:S01]  /*1c10*/  FMUL.FTZ R88, R0.reuse, R101 ;  /* 0x0000006500587220 */ /* 0x040fe20000410000 */
[C---:B------:R-:W-:Y:S01]  /*1c20*/  FMUL.FTZ R50, R0.reuse, R95 ;  /* 0x0000005f00327220 */ /* 0x040fe20000410000 */
[C---:B------:R-:W-:Y:S01]  /*1c30*/  FMUL.FTZ R72, R0.reuse, R72 ;  /* 0x0000004800487220 */ /* 0x040fe20000410000 */
[----:B------:R-:W-:Y:S01]  /*1c40*/  FMNMX.FTZ R93, R9, R94, !PT ;  /* 0x0000005e095d7209 */ /* 0x000fe20007810000 */
[C---:B------:R-:W-:Y:S01]  /*1c50*/  FMUL.FTZ R53, R0.reuse, R98 ;  /* 0x0000006200357220 */ /* 0x040fe20000410000 */
[----:B------:R-:W-:Y:S01]  /*1c60*/  FMUL.FTZ R73, R0, R73 ;  /* 0x0000004900497220 */ /* 0x000fe20000410000 */
[----:B------:R-:W0:Y:S01]  /*1c70*/  MUFU.TANH R13, R13 ;  /* 0x0000000d000d7308 */ /* 0x000e220000002400 */
[----:B-1----:R-:W-:Y:S01]  /*1c80*/  FSEL R12, R12, -INF , P6 ;  /* 0xff8000000c0c7808 */ /* 0x002fe20003000000 */
[C---:B------:R-:W-:Y:S01]  /*1c90*/  FMUL.FTZ R54, R0.reuse, R99 ;  /* 0x0000006300367220 */ /* 0x040fe20000410000 */
[C---:B------:R-:W-:Y:S01]  /*1ca0*/  FMUL.FTZ R76, R0.reuse, R76 ;  /* 0x0000004c004c7220 */ /* 0x040fe20000410000 */
[----:B------:R-:W-:Y:S01]  /*1cb0*/  FMUL.FTZ R90, R0, R102 ;  /* 0x00000066005a7220 */ /* 0x000fe20000410000 */
[----:B------:R-:W-:Y:S01]  /*1cc0*/  FMNMX.FTZ R94, R12, R93, !PT ;  /* 0x0000005d0c5e7209 */ /* 0x000fe20007810000 */
[C---:B------:R-:W-:Y:S01]  /*1cd0*/  FMUL.FTZ R77, R0.reuse, R77 ;  /* 0x0000004d004d7220 */ /* 0x040fe20000410000 */
[----:B------:R-:W-:Y:S01]  /*1ce0*/  FMUL.FTZ R91, R0, R103 ;  /* 0x00000067005b7220 */ /* 0x000fe20000410000 */
        /* <DEDUP_REMOVED lines=15> */
[C---:B------:R-:W-:Y:S01]  /*1de0*/  FMUL.FTZ R82, R0.reuse, R82 ;  /* 0x0000005200527220 */ /* 0x040fe20000410000 */
[----:B------:R-:W0:Y:S01]  /*1df0*/  MUFU.TANH R10, R10 ;  /* 0x0000000a000a7308 */ /* 0x000e220000002400 */
[----:B-1----:R-:W-:Y:S01]  /*1e00*/  FSEL R7, R7, -INF , P3 ;  /* 0xff80000007077808 */ /* 0x002fe20001800000 */
[----:B------:R-:W-:Y:S01]  /*1e10*/  FMUL.FTZ R57, R0, R57 ;  /* 0x0000003900397220 */ /* 0x000fe20000410000 */
[----:B------:R-:W-:Y:S01]  /*1e20*/  ISETP.GT.AND P3, PT, R32, 0x19, PT ;  /* 0x000000192000780c */ /* 0x000fe20003f64270 */
[C---:B------:R-:W-:Y:S01]  /*1e30*/  FMUL.FTZ R83, R0.reuse, R83 ;  /* 0x0000005300537220 */ /* 0x040fe20000410000 */
[C---:B------:R-:W-:Y:S01]  /*1e40*/  FMUL.FTZ R60, R0.reuse, R60 ;  /* 0x0000003c003c7220 */ /* 0x040fe20000410000 */
[C---:B------:R-:W-:Y:S01]  /*1e50*/  FMUL.FTZ R86, R0.reuse, R86 ;  /* 0x0000005600567220 */ /* 0x040fe20000410000 */
        /* <DEDUP_REMOVED lines=43> */
[----:B------:R-:W-:Y:S01]  /*2110*/  FMUL.FTZ R107, R0, R38 ;  /* 0x00000026006b7220 */ /* 0x000fe20000410000 */
[----:B------:R-:W-:Y:S01]  /*2120*/  ISETP.GT.AND P6, PT, R32, 0x28, PT ;  /* 0x000000282000780c */ /* 0x000fe20003fc4270 */
[----:B------:R-:W-:Y:S01]  /*2130*/  ULDC UR6, c[0x0][0x988] ;  /* 0x0002620000067ab9 */ /* 0x000fe20000000800 */
[----:B------:R-:W-:Y:S01]  /*2140*/  P2R R120, PR, RZ, 0x1 ;  /* 0x00000001ff787803 */ /* 0x000fe20000000000 */
[----:B------:R-:W-:Y:S01]  /*2150*/  FMUL.FTZ R104, R0, R35 ;  /* 0x0000002300687220 */ /* 0x000fe20000410000 */
[----:B------:R-:W-:Y:S01]  /*2160*/  MOV R99, UR6 ;  /* 0x0000000600637c02 */ /* 0x000fe20008000f00 */
[----:B------:R-:W1:Y:S01]  /*2170*/  MUFU.TANH R47, R47 ;  /* 0x0000002f002f7308 */ /* 0x000e620000002400 */
[----:B--2---:R-:W-:Y:S01]  /*2180*/  FSEL R44, R44, -INF , P1 ;  /* 0xff8000002c2c7808 */ /* 0x004fe20000800000 */
[----:B------:R-:W-:Y:S01]  /*2190*/  FMUL.FTZ R106, R0, R39 ;  /* 0x00000027006a7220 */ /* 0x000fe20000410000 */
[----:B------:R-:W-:Y:S01]  /*21a0*/  VIADD R3, R3, 0x13240 ;  /* 0x0001324003037836 */ /* 0x000fe20000000000 */
[----:B------:R-:W-:Y:S01]  /*21b0*/  UISETP.GE.AND UP0, UPT, UR50, 0xa1, UPT ;  /* 0x000000a13200788c */ /* 0x000fe2000bf06270 */
[----:B------:R-:W-:-:S03]  /*21c0*/  FMNMX.FTZ R94, R44, R93, !PT ;  /* 0x0000005d2c5e7209 */ /* 0x000fc60007810000 */
[----:B------:R-:W2:Y:S01]  /*21d0*/  MUFU.TANH R41, R41 ;  /* 0x0000002900297308 */ /* 0x000ea20000002400 */
[----:B0-----:R-:W-:Y:S02]  /*21e0*/  FSEL R15, R15, -INF , P5 ;  /* 0xff8000000f0f7808 */ /* 0x001fe40002800000 */
[----:B------:R-:W-:Y:S02]  /*21f0*/  ISETP.GT.AND P5, PT, R32, 0x29, PT ;  /* 0x000000292000780c */ /* 0x000fe40003fa4270 */
[----:B------:R-:W-:-:S03]  /*2200*/  PRMT R40, R40, 0x654, R3 ;  /* 0x0000065428287816 */ /* 0x000fc60000000003 */
[----:B------:R-:W0:Y:S01]  /*2210*/  MUFU.TANH R48, R48 ;  /* 0x0000003000307308 */ /* 0x000e220000002400 */
[----:B-1----:R-:W-:Y:S01]  /*2220*/  FSEL R47, R47, -INF , P6 ;  /* 0xff8000002f2f7808 */ /* 0x002fe20003000000 */
[----:B------:R1:W-:Y:S03]  /*2230*/  SYNCS.ARRIVE.TRANS64.RED.A1T0 RZ, [R40+URZ], RZ ;  /* 0x000000ff28ff79a7 */ /* 0x0003e6000810043f */
[----:B------:R-:W-:-:S03]  /*2240*/  FMNMX.FTZ R93, R47, R94, !PT ;  /* 0x0000005e2f5d7209 */ /* 0x000fc60007810000 */
[----:B------:R-:W3:Y:S01]  /*2250*/  MUFU.TANH R42, R42 ;  /* 0x0000002a002a7308 */ /* 0x000ee20000002400 */
[----:B--2---:R-:W-:Y:S02]  /*2260*/  FSEL R41, R41, -INF , P4 ;  /* 0xff80000029297808 */ /* 0x004fe40002000000 */
[----:B------:R-:W-:-:S05]  /*2270*/  ISETP.GT.AND P4, PT, R32, 0x30, PT ;  /* 0x000000302000780c */ /* 0x000fca0003f84270 */
[----:B------:R-:W2:Y:S01]  /*2280*/  MUFU.TANH R51, R51 ;  /* 0x0000003300337308 */ /* 0x000ea20000002400 */
[----:B0-----:R-:W-:-:S04]  /*2290*/  FSEL R48, R48, -INF , P5 ;  /* 0xff80000030307808 */ /* 0x001fc80002800000 */
[----:B------:R-:W-:-:S03]  /*22a0*/  FMNMX.FTZ R94, R48, R93, !PT ;  /* 0x0000005d305e7209 */ /* 0x000fc60007810000 */
[----:B------:R-:W0:Y:S01]  /*22b0*/  MUFU.TANH R45, R45 ;  /* 0x0000002d002d7308 */ /* 0x000e220000002400 */
[----:B---3--:R-:W-:Y:S02]  /*22c0*/  FSEL R42, R42, -INF , P3 ;  /* 0xff8000002a2a7808 */ /* 0x008fe40001800000 */
[----:B------:R-:W-:-:S05]  /*22d0*/  ISETP.GT.AND P3, PT, R32, 0x31, PT ;  /* 0x000000312000780c */ /* 0x000fca0003f64270 */
[----:B------:R-:W3:Y:S01]  /*22e0*/  MUFU.TANH R52, R52 ;  /* 0x0000003400347308 */ /* 0x000ee20000002400 */
[----:B--2---:R-:W-:-:S04]  /*22f0*/  FSEL R51, R51, -INF , P4 ;  /* 0xff80000033337808 */ /* 0x004fc80002000000 */
[----:B------:R-:W-:-:S03]  /*2300*/  FMNMX.FTZ R93, R51, R94, !PT ;  /* 0x0000005e335d7209 */ /* 0x000fc60007810000 */
[----:B------:R-:W2:Y:S01]  /*2310*/  MUFU.TANH R46, R46 ;  /* 0x0000002e002e7308 */ /* 0x000ea20000002400 */
[----:B0-----:R-:W-:Y:S02]  /*2320*/  FSEL R45, R45, -INF , P2 ;  /* 0xff8000002d2d7808 */ /* 0x001fe40001000000 */
[----:B------:R-:W-:-:S05]  /*2330*/  ISETP.GT.AND P2, PT, R32, 0x38, PT ;  /* 0x000000382000780c */ /* 0x000fca0003f44270 */
[----:B------:R-:W0:Y:S01]  /*2340*/  MUFU.TANH R89, R89 ;  /* 0x0000005900597308 */ /* 0x000e220000002400 */
[----:B---3--:R-:W-:-:S04]  /*2350*/  FSEL R52, R52, -INF , P3 ;  /* 0xff80000034347808 */ /* 0x008fc80001800000 */
        /* <DEDUP_REMOVED lines=152> */
[----:B---3--:R-:W-:-:S04]  /*2ce0*/  FSEL R102, R37, -INF , P1 ;  /* 0xff80000025667808 */ /* 0x008fc80000800000 */
[----:B------:R-:W-:-:S03]  /*2cf0*/  FMNMX.FTZ R25, R102, R25, !PT ;  /* 0x0000001966197209 */ /* 0x000fc60007810000 */
[----:B------:R-:W3:Y:S01]  /*2d00*/  MUFU.TANH R105, R105 ;  /* 0x0000006900697308 */ /* 0x000ee20000002400 */
[----:B--2---:R-:W-:Y:S01]  /*2d10*/  FSEL R103, R103, -INF , P6 ;  /* 0xff80000067677808 */ /* 0x004fe20003000000 */
[----:B------:R-:W2:Y:S06]  /*2d20*/  SHFL.BFLY PT, R24, R25, 0x2, 0x1f ;  /* 0x0c401f0019187f89 */ /* 0x000eac00000e0000 */
[----:B------:R-:W4:Y:S01]  /*2d30*/  MUFU.TANH R104, R104 ;  /* 0x0000006800687308 */ /* 0x000f220000002400 */
[----:B0-----:R-:W-:-:S07]  /*2d40*/  FSEL R101, R101, -INF , P5 ;  /* 0xff80000065657808 */ /* 0x001fce0002800000 */
[----:B------:R-:W0:Y:S01]  /*2d50*/  MUFU.TANH R107, R107 ;  /* 0x0000006b006b7308 */ /* 0x000e220000002400 */
[----:B---3--:R-:W-:-:S07]  /*2d60*/  FSEL R105, R105, -INF , P4 ;  /* 0xff80000069697808 */ /* 0x008fce0002000000 */
[----:B------:R-:W3:Y:S01]  /*2d70*/  MUFU.TANH R106, R106 ;  /* 0x0000006a006a7308 */ /* 0x000ee20000002400 */
[----:B----4-:R-:W-:Y:S02]  /*2d80*/  FSEL R104, R104, -INF , P3 ;  /* 0xff80000068687808 */ /* 0x010fe40001800000 */
[----:B--2---:R-:W-:Y:S02]  /*2d90*/  FMNMX.FTZ R24, R25, R24, !PT ;  /* 0x0000001819187209 */ /* 0x004fe40007810000 */
[----:B------:R-:W-:-:S03]  /*2da0*/  FMNMX.FTZ R25, R6, R7, !PT ;  /* 0x0000000706197209 */ /* 0x000fc60007810000 */
[----:B------:R-:W2:Y:S01]  /*2db0*/  SHFL.BFLY PT, R29, R24, 0x1, 0x1f ;  /* 0x0c201f00181d7f89 */ /* 0x000ea200000e0000 */
[----:B0-----:R-:W-:Y:S02]  /*2dc0*/  FSEL R107, R107, -INF , P2 ;  /* 0xff8000006b6b7808 */ /* 0x001fe40001000000 */
[----:B---3--:R-:W-:Y:S02]  /*2dd0*/  FSEL R106, R106, -INF , P1 ;  /* 0xff8000006a6a7808 */ /* 0x008fe40000800000 */
[----:B--2---:R-:W-:Y:S02]  /*2de0*/  FMNMX.FTZ R56, R24, R29, !PT ;  /* 0x0000001d18387209 */ /* 0x004fe40007810000 */
        /* <DEDUP_REMOVED lines=37> */
[----:B------:R-:W-:-:S02]  /*3040*/  FMNMX.FTZ R31, R54, R31, !PT ;  /* 0x0000001f361f7209 */ /* 0x000fc40007810000 */
[----:B------:R-:W-:Y:S02]  /*3050*/  MUFU.EX2 R30, R51 ;  /* 0x00000033001e7308 */ /* 0x000fe40000000800 */
[----:B------:R-:W-:-:S04]  /*3060*/  FMNMX.FTZ R32, R90, R31, !PT ;  /* 0x0000001f5a207209 */ /* 0x000fc80007810000 */
[----:B------:R-:W-:Y:S01]  /*3070*/  FMNMX.FTZ R33, R91, R32, !PT ;  /* 0x000000205b217209 */ /* 0x000fe20007810000 */
[----:B------:R-:W-:-:S01]  /*3080*/  FFMA.FTZ R32, R89, UR6, -R99 ;  /* 0x0000000659207c23 */ /* 0x000fc20008010863 */
        /* <DEDUP_REMOVED lines=8> */
[----:B------:R-:W-:Y:S01]  /*3110*/  FMNMX.FTZ R37, R83, R34, !PT ;  /* 0x0000002253257209 */ /* 0x000fe20007810000 */
[----:B------:R-:W-:-:S01]  /*3120*/  FFMA.FTZ R34, R73, UR6, -R99 ;  /* 0x0000000649227c23 */ /* 0x000fc20008010863 */
[----:B------:R-:W-:Y:S01]  /*3130*/  MUFU.EX2 R33, R72 ;  /* 0x0000004800217308 */ /* 0x000fe20000000800 */
[----:B0-----:R-:W-:Y:S02]  /*3140*/  F2FP.SATFINITE.E4M3.F32.PACK_AB_MERGE_C R152, R9, R8, RZ ;  /* 0x000000080998723e */ /* 0x001fe400048070ff */
[----:B------:R-:W-:Y:S02]  /*3150*/  FMNMX.FTZ R36, R86, R37, !PT ;  /* 0x0000002556247209 */ /* 0x000fe40007810000 */
[----:B------:R-:W-:Y:S02]  /*3160*/  F2FP.SATFINITE.E4M3.F32.PACK_AB_MERGE_C R152, R5, R4, R152 ;  /* 0x000000040598723e */ /* 0x000fe40004807098 */
[----:B------:R-:W-:Y:S01]  /*3170*/  FMNMX.FTZ R37, R87, R36, !PT ;  /* 0x0000002457257209 */ /* 0x000fe20007810000 */
[----:B------:R-:W-:-:S01]  /*3180*/  FFMA.FTZ R36, R76, UR6, -R99 ;  /* 0x000000064c247c23 */ /* 0x000fc20008010863 */
[----:B------:R-:W-:Y:S01]  /*3190*/  MUFU.EX2 R13, R13 ;  /* 0x0000000d000d7308 */ /* 0x000fe20000000800 */
[----:B------:R-:W-:-:S01]  /*31a0*/  FFMA.FTZ R76, R57, UR6, -R99 ;  /* 0x00000006394c7c23 */ /* 0x000fc20008010863 */
[----:B------:R-:W-:Y:S01]  /*31b0*/  FMNMX.FTZ R38, R64, R37, !PT ;  /* 0x0000002540267209 */ /* 0x000fe20007810000 */
[----:B------:R-:W-:-:S03]  /*31c0*/  FFMA.FTZ R57, R94, UR6, -R99 ;  /* 0x000000065e397c23 */ /* 0x000fc60008010863 */
[----:B------:R-:W-:Y:S02]  /*31d0*/  FMNMX.FTZ R37, R59, R38, !PT ;  /* 0x000000263b257209 */ /* 0x000fe40007810000 */
[----:B------:R-:W-:Y:S02]  /*31e0*/  MUFU.EX2 R20, R20 ;  /* 0x0000001400147308 */ /* 0x000fe40000000800 */
[----:B------:R-:W-:-:S04]  /*31f0*/  FMNMX.FTZ R38, R62, R37, !PT ;  /* 0x000000253e267209 */ /* 0x000fc80007810000 */
[----:B------:R-:W-:Y:S02]  /*3200*/  FMNMX.FTZ R37, R63, R38, !PT ;  /* 0x000000263f257209 */ /* 0x000fe40007810000 */
[----:B------:R-:W0:Y:S02]  /*3210*/  MUFU.EX2 R21, R21 ;  /* 0x0000001500157308 */ /* 0x000e240000000800 */
[----:B------:R-:W-:-:S04]  /*3220*/  FMNMX.FTZ R38, R66, R37, !PT ;  /* 0x0000002542267209 */ /* 0x000fc80007810000 */
[----:B------:R-:W-:Y:S01]  /*3230*/  FMNMX.FTZ R43, R67, R38, !PT ;  /* 0x00000026432b7209 */ /* 0x000fe20007810000 */
[----:B------:R-:W-:-:S01]  /*3240*/  FFMA.FTZ R38, R81, UR6, -R99 ;  /* 0x0000000651267c23 */ /* 0x000fc20008010863 */
[----:B------:R-:W-:Y:S01]  /*3250*/  IMAD.U32 R81, RZ, RZ, UR6 ;  /* 0x00000006ff517e24 */ /* 0x000fe2000f8e00ff */
[----:B------:R2:W-:Y:S01]  /*3260*/  MUFU.EX2 R37, R80 ;  /* 0x0000005000257308 */ /* 0x0005e20000000800 */
[----:B------:R-:W-:-:S04]  /*3270*/  FMNMX.FTZ R44, R70, R43, !PT ;  /* 0x0000002b462c7209 */ /* 0x000fc80007810000 */
[----:B------:R-:W-:-:S03]  /*3280*/  FMNMX.FTZ R43, R71, R44, !PT ;  /* 0x0000002c472b7209 */ /* 0x000fc60007810000 */
[----:B------:R-:W-:Y:S01]  /*3290*/  MUFU.EX2 R24, R24 ;  /* 0x0000001800187308 */ /* 0x000fe20000000800 */
[----:B------:R-:W-:Y:S01]  /*32a0*/  FMNMX.FTZ R44, R26, R43, !PT ;  /* 0x0000002b1a2c7209 */ /* 0x000fe20007810000 */
[----:B--2---:R-:W-:Y:S01]  /*32b0*/  FFMA.FTZ R80, R92, UR6, -R99 ;  /* 0x000000065c507c23 */ /* 0x004fe20008010863 */
[----:B0-----:R-:W-:Y:S02]  /*32c0*/  F2FP.SATFINITE.E4M3.F32.PACK_AB_MERGE_C R154, R21, R20, RZ ;  /* 0x00000014159a723e */ /* 0x001fe400048070ff */
[----:B------:R-:W-:Y:S02]  /*32d0*/  FMNMX.FTZ R44, R27, R44, !PT ;  /* 0x0000002c1b2c7209 */ /* 0x000fe40007810000 */
[----:B------:R-:W-:Y:S01]  /*32e0*/  F2FP.SATFINITE.E4M3.F32.PACK_AB_MERGE_C R154, R13, R12, R154 ;  /* 0x0000000c0d9a723e */ /* 0x000fe2000480709a */
[----:B------:R-:W-:Y:S01]  /*32f0*/  MUFU.EX2 R25, R25 ;  /* 0x0000001900197308 */ /* 0x000fe20000000800 */
[----:B------:R-:W-:-:S04]  /*3300*/  FMNMX.FTZ R48, R103, R44, !PT ;  /* 0x0000002c67307209 */ /* 0x000fc80007810000 */
[----:B------:R-:W-:-:S03]  /*3310*/  FMNMX.FTZ R48, R101, R48, !PT ;  /* 0x0000003065307209 */ /* 0x000fc60007810000 */
[----:B------:R0:W-:Y:S01]  /*3320*/  MUFU.EX2 R28, R47 ;  /* 0x0000002f001c7308 */ /* 0x0001e20000000800 */
[----:B------:R-:W-:-:S04]  /*3330*/  FMNMX.FTZ R51, R105, R48, !PT ;  /* 0x0000003069337209 */ /* 0x000fc80007810000 */
[----:B------:R-:W-:-:S03]  /*3340*/  FMNMX.FTZ R48, R104, R51, !PT ;  /* 0x0000003368307209 */ /* 0x000fc60007810000 */
[----:B------:R-:W2:Y:S01]  /*3350*/  MUFU.EX2 R29, R29 ;  /* 0x0000001d001d7308 */ /* 0x000ea20000000800 */
[----:B------:R-:W-:Y:S01]  /*3360*/  FMNMX.FTZ R51, R107, R48, !PT ;  /* 0x000000306b337209 */ /* 0x000fe20007810000 */
[----:B0-----:R-:W-:-:S03]  /*3370*/  FFMA.FTZ R47, R93, UR6, -R99 ;  /* 0x000000065d2f7c23 */ /* 0x001fc60008010863 */
[----:B------:R-:W-:Y:S01]  /*3380*/  FMNMX.FTZ R72, R106, R51, !PT ;  /* 0x000000336a487209 */ /* 0x000fe20007810000 */
[----:B------:R-:W-:-:S01]  /*3390*/  FFMA.FTZ R51, R60, UR6, -R99 ;  /* 0x000000063c337c23 */ /* 0x000fc20008010863 */
[--C-:B------:R-:W-:Y:S01]  /*33a0*/  FFMA.FTZ R60, R65, UR6, -R99.reuse ;  /* 0x00000006413c7c23 */ /* 0x100fe20008010863 */
[----:B------:R-:W-:-:S01]  /*33b0*/  FFMA.FTZ R65, R58, UR6, -R99 ;  /* 0x000000063a417c23 */ /* 0x000fc20008010863 */
[----:B------:R-:W-:Y:S01]  /*33c0*/  MUFU.EX2 R44, R85 ;  /* 0x00000055002c7308 */ /* 0x000fe20000000800 */
[----:B------:R-:W0:Y:S07]  /*33d0*/  SHFL.BFLY PT, R73, R72, 0x2, 0x1f ;  /* 0x0c401f0048497f89 */ /* 0x000e2e00000e0000 */
[----:B------:R3:W-:Y:S01]  /*33e0*/  MUFU.EX2 R31, R52 ;  /* 0x00000034001f7308 */ /* 0x0007e20000000800 */
[----:B--2---:R-:W-:-:S04]  /*33f0*/  F2FP.SATFINITE.E4M3.F32.PACK_AB_MERGE_C R148, R29, R28, RZ ;  /* 0x0000001c1d94723e */ /* 0x004fc800048070ff */
[----:B------:R-:W-:-:S03]  /*3400*/  F2FP.SATFINITE.E4M3.F32.PACK_AB_MERGE_C R148, R25, R24, R148 ;  /* 0x000000181994723e */ /* 0x000fc60004807094 */
[----:B------:R-:W-:Y:S01]  /*3410*/  MUFU.EX2 R32, R32 ;  /* 0x0000002000207308 */ /* 0x000fe20000000800 */
[----:B---3--:R-:W-:-:S01]  /*3420*/  FFMA.FTZ R52, R61, UR6, -R99 ;  /* 0x000000063d347c23 */ /* 0x008fc20008010863 */
[--C-:B------:R-:W-:Y:S01]  /*3430*/  FFMA.FTZ R61, R68, UR6, -R99.reuse ;  /* 0x00000006443d7c23 */ /* 0x100fe20008010863 */
[----:B------:R-:W-:-:S01]  /*3440*/  FFMA.FTZ R68, R69, UR6, -R99 ;  /* 0x0000000645447c23 */ /* 0x000fc20008010863 */
[----:B------:R-:W-:-:S04]  /*3450*/  FFMA.FTZ R69, R96, UR6, -R99 ;  /* 0x0000000660457c23 */ /* 0x000fc80008010863 */
[----:B------:R-:W-:Y:S01]  /*3460*/  MUFU.EX2 R35, R35 ;  /* 0x0000002300237308 */ /* 0x000fe20000000800 */
[----:B0-----:R-:W-:Y:S01]  /*3470*/  FMNMX.FTZ R77, R72, R73, !PT ;  /* 0x00000049484d7209 */ /* 0x001fe20007810000 */
[--C-:B------:R-:W-:Y:S01]  /*3480*/  FFMA.FTZ R72, R95, UR6, -R99.reuse ;  /* 0x000000065f487c23 */ /* 0x100fe20008010863 */
[----:B------:R-:W-:-:S03]  /*3490*/  FFMA.FTZ R73, R98, UR6, -R99 ;  /* 0x0000000662497c23 */ /* 0x000fc60008010863 */
[----:B------:R-:W0:Y:S02]  /*34a0*/  SHFL.BFLY PT, R58, R77, 0x1, 0x1f ;  /* 0x0c201f004d3a7f89 */ /* 0x000e2400000e0000 */
[----:B------:R-:W-:Y:S08]  /*34b0*/  MUFU.EX2 R34, R34 ;  /* 0x0000002200227308 */ /* 0x000ff00000000800 */
[----:B------:R-:W-:Y:S08]  /*34c0*/  MUFU.EX2 R36, R36 ;  /* 0x0000002400247308 */ /* 0x000ff00000000800 */
[----:B------:R-:W-:Y:S01]  /*34d0*/  MUFU.EX2 R39, R39 ;  /* 0x0000002700277308 */ /* 0x000fe20000000800 */
[----:B0-----:R-:W-:Y:S01]  /*34e0*/  FMNMX.FTZ R58, R77, R58, !PT ;  /* 0x0000003a4d3a7209 */ /* 0x001fe20007810000 */
[----:B------:R-:W-:-:S06]  /*34f0*/  FFMA.FTZ R77, R100, UR6, -R99 ;  /* 0x00000006644d7c23 */ /* 0x000fcc0008010863 */
[----:B------:R-:W-:Y:S01]  /*3500*/  MUFU.EX2 R38, R38 ;  /* 0x0000002600267308 */ /* 0x000fe20000000800 */
        /* <DEDUP_REMOVED lines=29> */
[----:B------:R-:W-:Y:S01]  /*36e0*/  FADD.FTZ R82, R8, R87 ;  /* 0x0000005708527221 */ /* 0x000fe20000010000 */
[----:B------:R-:W-:-:S01]  /*36f0*/  FFMA.FTZ R49, R49, UR6, -R88 ;  /* 0x0000000631317c23 */ /* 0x000fc20008010858 */
[--C-:B-1----:R-:W-:Y:S01]  /*3700*/  FFMA.FTZ R40, R59, UR6, -R88.reuse ;  /* 0x000000063b287c23 */ /* 0x102fe20008010858 */
[----:B------:R-:W-:-:S01]  /*3710*/  FFMA.FTZ R59, R62, UR6, -R88 ;  /* 0x000000063e3b7c23 */ /* 0x000fc20008010858 */
[----:B------:R-:W-:Y:S01]  /*3720*/  FADD.FTZ R87, R9, R82 ;  /* 0x0000005209577221 */ /* 0x000fe20000010000 */
[----:B------:R-:W-:-:S01]  /*3730*/  FFMA.FTZ R64, R64, UR6, -R88 ;  /* 0x0000000640407c23 */ /* 0x000fc20008010858 */
[----:B------:R-:W1:Y:S01]  /*3740*/  MUFU.EX2 R81, R81 ;  /* 0x0000005100517308 */ /* 0x000e620000000800 */
[----:B0-----:R-:W-:-:S01]  /*3750*/  FADD.FTZ R89, R6, R7 ;  /* 0x0000000706597221 */ /* 0x001fc20000010000 */
[----:B------:R-:W-:Y:S01]  /*3760*/  FADD.FTZ R82, R12, R87 ;  /* 0x000000570c527221 */ /* 0x000fe20000010000 */
[----:B------:R-:W-:-:S01]  /*3770*/  FFMA.FTZ R62, R63, UR6, -R88 ;  /* 0x000000063f3e7c23 */ /* 0x000fc20008010858 */
[--C-:B------:R-:W-:Y:S01]  /*3780*/  FFMA.FTZ R85, R90, UR6, -R88.reuse ;  /* 0x000000065a557c23 */ /* 0x100fe20008010858 */
[----:B------:R-:W-:-:S01]  /*3790*/  FFMA.FTZ R90, R91, UR6, -R88 ;  /* 0x000000065b5a7c23 */ /* 0x000fc20008010858 */
[--C-:B------:R-:W-:Y:S01]  /*37a0*/  FFMA.FTZ R79, R79, UR6, -R88.reuse ;  /* 0x000000064f4f7c23 */ /* 0x100fe20008010858 */
[----:B------:R-:W-:-:S01]  /*37b0*/  FFMA.FTZ R66, R66, UR6, -R88 ;  /* 0x0000000642427c23 */ /* 0x000fc20008010858 */
[----:B------:R-:W0:Y:S01]  /*37c0*/  MUFU.EX2 R11, R11 ;  /* 0x0000000b000b7308 */ /* 0x000e220000000800 */
[----:B--2---:R-:W-:-:S01]  /*37d0*/  FADD.FTZ R86, R10, R89 ;  /* 0x000000590a567221 */ /* 0x004fc20000010000 */
[----:B------:R-:W-:Y:S01]  /*37e0*/  FADD.FTZ R89, R13, R82 ;  /* 0x000000520d597221 */ /* 0x000fe20000010000 */
[----:B------:R-:W-:-:S01]  /*37f0*/  FFMA.FTZ R67, R67, UR6, -R88 ;  /* 0x0000000643437c23 */ /* 0x000fc20008010858 */
[--C-:B------:R-:W-:Y:S01]  /*3800*/  FFMA.FTZ R70, R70, UR6, -R88.reuse ;  /* 0x0000000646467c23 */ /* 0x100fe20008010858 */
[----:B------:R-:W-:-:S01]  /*3810*/  FFMA.FTZ R71, R71, UR6, -R88 ;  /* 0x0000000647477c23 */ /* 0x000fc20008010858 */
[--C-:B------:R-:W-:Y:S01]  /*3820*/  FFMA.FTZ R103, R103, UR6, -R88.reuse ;  /* 0x0000000667677c23 */ /* 0x100fe20008010858 */
[----:B------:R-:W-:-:S01]  /*3830*/  FFMA.FTZ R101, R101, UR6, -R88 ;  /* 0x0000000665657c23 */ /* 0x000fc20008010858 */
[----:B------:R-:W2:Y:S01]  /*3840*/  MUFU.EX2 R14, R14 ;  /* 0x0000000e000e7308 */ /* 0x000ea20000000800 */
[----:B-1----:R-:W-:-:S01]  /*3850*/  FADD.FTZ R86, R81, R86 ;  /* 0x0000005651567221 */ /* 0x002fc20000010000 */
[----:B------:R-:W-:Y:S01]  /*3860*/  F2FP.SATFINITE.E4M3.F32.PACK_AB_MERGE_C R153, R81, R10, RZ ;  /* 0x0000000a5199723e */ /* 0x000fe200048070ff */
[----:B------:R-:W-:-:S01]  /*3870*/  FFMA.FTZ R105, R105, UR6, -R88 ;  /* 0x0000000669697c23 */ /* 0x000fc20008010858 */
[--C-:B------:R-:W-:Y:S01]  /*3880*/  FFMA.FTZ R104, R104, UR6, -R88.reuse ;  /* 0x0000000668687c23 */ /* 0x100fe20008010858 */
[----:B------:R-:W-:-:S01]  /*3890*/  FFMA.FTZ R107, R107, UR6, -R88 ;  /* 0x000000066b6b7c23 */ /* 0x000fc20008010858 */
[----:B------:R-:W-:Y:S01]  /*38a0*/  F2FP.SATFINITE.E4M3.F32.PACK_AB_MERGE_C R153, R7, R6, R153 ;  /* 0x000000060799723e */ /* 0x000fe20004807099 */
[----:B------:R-:W-:-:S01]  /*38b0*/  FFMA.FTZ R84, R102, UR6, -R99 ;  /* 0x0000000666547c23 */ /* 0x000fc20008010863 */
[----:B------:R-:W1:Y:S01]  /*38c0*/  MUFU.EX2 R41, R41 ;  /* 0x0000002900297308 */ /* 0x000e620000000800 */
[----:B0-----:R-:W-:-:S01]  /*38d0*/  FADD.FTZ R87, R11, R86 ;  /* 0x000000560b577221 */ /* 0x001fc20000010000 */
[----:B------:R-:W-:-:S06]  /*38e0*/  FADD.FTZ R86, R20, R89 ;  /* 0x0000005914567221 */ /* 0x000fcc0000010000 */
[----:B------:R-:W0:Y:S01]  /*38f0*/  MUFU.EX2 R92, R92 ;  /* 0x0000005c005c7308 */ /* 0x000e220000000800 */
[----:B--2---:R-:W-:-:S01]  /*3900*/  FADD.FTZ R82, R14, R87 ;  /* 0x000000570e527221 */ /* 0x004fc20000010000 */
[----:B------:R-:W-:-:S06]  /*3910*/  FADD.FTZ R87, R21, R86 ;  /* 0x0000005615577221 */ /* 0x000fcc0000010000 */
[----:B------:R-:W-:Y:S01]  /*3920*/  MUFU.EX2 R15, R15 ;  /* 0x0000000f000f7308 */ /* 0x000fe20000000800 */
[----:B-1----:R-:W-:-:S01]  /*3930*/  FADD.FTZ R63, R41, R82 ;  /* 0x00000052293f7221 */ /* 0x002fc20000010000 */
[----:B------:R-:W-:Y:S01]  /*3940*/  FADD.FTZ R82, R24, R87 ;  /* 0x0000005718527221 */ /* 0x000fe20000010000 */
[----:B------:R-:W-:-:S03]  /*3950*/  IMAD.MOV.U32 R24, RZ, RZ, R55 ;  /* 0x000000ffff187224 */ /* 0x000fc600078e0037 */
[----:B------:R-:W-:Y:S01]  /*3960*/  FADD.FTZ R89, R25, R82 ;  /* 0x0000005219597221 */ /* 0x000fe20000010000 */
[----:B------:R-:W-:Y:S01]  /*3970*/  IMAD.MOV.U32 R25, RZ, RZ, R55 ;  /* 0x000000ffff197224 */ /* 0x000fe200078e0037 */
[----:B------:R-:W-:Y:S01]  /*3980*/  MUFU.EX2 R42, R42 ;  /* 0x0000002a002a7308 */ /* 0x000fe20000000800 */
[----:B0-----:R-:W-:Y:S01]  /*3990*/  F2FP.SATFINITE.E4M3.F32.PACK_AB_MERGE_C R155, R92, R41, RZ ;  /* 0x000000295c9b723e */ /* 0x001fe200048070ff */
[----:B------:R-:W-:Y:S01]  /*39a0*/  FADD.FTZ R82, R28, R89 ;  /* 0x000000591c527221 */ /* 0x000fe20000010000 */
[----:B------:R-:W-:Y:S02]  /*39b0*/  IMAD.MOV.U32 R41, RZ, RZ, R55 ;  /* 0x000000ffff297224 */ /* 0x000fe400078e0037 */
[----:B------:R-:W-:Y:S01]  /*39c0*/  F2FP.SATFINITE.E4M3.F32.PACK_AB_MERGE_C R155, R14, R11, R155 ;  /* 0x0000000b0e9b723e */ /* 0x000fe2000480709b */
[----:B------:R-:W-:Y:S02]  /*39d0*/  IMAD.MOV.U32 R28, RZ, RZ, R55 ;  /* 0x000000ffff1c7224 */ /* 0x000fe400078e0037 */
[----:B------:R-:W-:Y:S08]  /*39e0*/  MUFU.EX2 R49, R49 ;  /* 0x0000003100317308 */ /* 0x000ff00000000800 */
[----:B------:R-:W0:Y:S08]  /*39f0*/  MUFU.EX2 R94, R94 ;  /* 0x0000005e005e7308 */ /* 0x000e300000000800 */
[----:B------:R1:W-:Y:S08]  /*3a00*/  MUFU.EX2 R3, R64 ;  /* 0x0000004000037308 */ /* 0x0003f00000000800 */
[----:B------:R-:W2:Y:S01]  /*3a10*/  MUFU.EX2 R45, R45 ;  /* 0x0000002d002d7308 */ /* 0x000ea20000000800 */
[----:B-1----:R-:W-:-:S01]  /*3a20*/  FADD.FTZ R64, R92, R63 ;  /* 0x0000003f5c407221 */ /* 0x002fc20000010000 */
[----:B------:R-:W-:Y:S01]  /*3a30*/  FFMA.FTZ R63, R26, UR6, -R88 ;  /* 0x000000061a3f7c23 */ /* 0x000fe20008010858 */
[----:B0-----:R-:W-:-:S02]  /*3a40*/  F2FP.SATFINITE.E4M3.F32.PACK_AB_MERGE_C R149, R94, R49, RZ ;  /* 0x000000315e95723e */ /* 0x001fc400048070ff */
[----:B------:R-:W-:Y:S01]  /*3a50*/  FADD.FTZ R87, R15, R64 ;  /* 0x000000400f577221 */ /* 0x000fe20000010000 */
[----:B------:R-:W-:-:S01]  /*3a60*/  FFMA.FTZ R64, R27, UR6, -R88 ;  /* 0x000000061b407c23 */ /* 0x000fc20008010858 */
[----:B------:R-:W-:Y:S01]  /*3a70*/  FFMA.FTZ R88, R106, UR6, -R88 ;  /* 0x000000066a587c23 */ /* 0x000fe20008010858 */
[----:B------:R-:W0:Y:S01]  /*3a80*/  MUFU.EX2 R46, R46 ;  /* 0x0000002e002e7308 */ /* 0x000e220000000800 */
[----:B------:R-:W-:-:S01]  /*3a90*/  FADD.FTZ R26, R42, R87 ;  /* 0x000000572a1a7221 */ /* 0x000fc20000010000 */
[----:B------:R-:W-:Y:S01]  /*3aa0*/  FADD.FTZ R87, R29, R82 ;  /* 0x000000521d577221 */ /* 0x000fe20000010000 */
[----:B------:R-:W-:Y:S01]  /*3ab0*/  F2FP.SATFINITE.E4M3.F32.PACK_AB_MERGE_C R149, R42, R15, R149 ;  /* 0x0000000f2a95723e */ /* 0x000fe20004807095 */
[----:B------:R-:W-:Y:S02]  /*3ac0*/  IMAD.MOV.U32 R29, RZ, RZ, R55 ;  /* 0x000000ffff1d7224 */ /* 0x000fe400078e0037 */
[----:B------:R-:W-:-:S01]  /*3ad0*/  FADD.FTZ R27, R49, R26 ;  /* 0x0000001a311b7221 */ /* 0x000fc20000010000 */
[----:B------:R-:W-:Y:S01]  /*3ae0*/  FADD.FTZ R86, R30, R87 ;  /* 0x000000571e567221 */ /* 0x000fe20000010000 */
[----:B------:R-:W-:Y:S01]  /*3af0*/  IMAD.MOV.U32 R49, RZ, RZ, R55 ;  /* 0x000000ffff317224 */ /* 0x000fe200078e0037 */
[----:B------:R-:W1:Y:S01]  /*3b00*/  MUFU.EX2 R85, R85 ;  /* 0x0000005500557308 */ /* 0x000e620000000800 */
[----:B------:R-:W-:-:S01]  /*3b10*/  FADD.FTZ R82, R94, R27 ;  /* 0x0000001b5e527221 */ /* 0x000fc20000010000 */
[----:B------:R-:W-:Y:S01]  /*3b20*/  FADD.FTZ R87, R31, R86 ;  /* 0x000000561f577221 */ /* 0x000fe20000010000 */
[----:B------:R-:W-:-:S02]  /*3b30*/  MOV R42, R55 ;  /* 0x00000037002a7202 */ /* 0x000fc40000000f00 */
[----:B--2---:R-:W-:Y:S01]  /*3b40*/  FADD.FTZ R27, R45, R82 ;  /* 0x000000522d1b7221 */ /* 0x004fe20000010000 */
[----:B------:R-:W-:-:S01]  /*3b50*/  FADD.FTZ R86, R32, R87 ;  /* 0x0000005720567221 */ /* 0x000fc20000010000 */
[----:B------:R-:W-:Y:S01]  /*3b60*/  F2FP.SATFINITE.E4M3.F32.PACK_AB_MERGE_C R32, R35, R32, RZ ;  /* 0x000000202320723e */ /* 0x000fe200048070ff */
[----:B------:R-:W2:Y:S01]  /*3b70*/  MUFU.EX2 R90, R90 ;  /* 0x0000005a005a7308 */ /* 0x000ea20000000800 */
[----:B0-----:R-:W-:-:S01]  /*3b80*/  FADD.FTZ R82, R46, R27 ;  /* 0x0000001b2e527221 */ /* 0x001fc20000010000 */
[----:B------:R-:W-:Y:S01]  /*3b90*/  FADD.FTZ R86, R35, R86 ;  /* 0x0000005623567221 */ /* 0x000fe20000010000 */
[----:B------:R-:W-:Y:S01]  /*3ba0*/  F2FP.SATFINITE.E4M3.F32.PACK_AB_MERGE_C R150, R31, R30, R32 ;  /* 0x0000001e1f96723e */ /* 0x000fe20004807020 */
[--C-:B------:R-:W-:Y:S01]  /*3bb0*/  IMAD.MOV.U32 R35, RZ, RZ, R55.reuse ;  /* 0x000000ffff237224 */ /* 0x100fe200078e0037 */
[----:B------:R-:W-:Y:S01]  /*3bc0*/  MOV R32, R55 ;  /* 0x0000003700207202 */ /* 0x000fe20000000f00 */
[----:B------:R-:W-:Y:S01]  /*3bd0*/  FADD.FTZ R9, R33, R86 ;  /* 0x0000005621097221 */ /* 0x000fe20000010000 */
[----:B------:R-:W-:Y:S01]  /*3be0*/  IMAD.MOV.U32 R31, RZ, RZ, R55 ;  /* 0x000000ffff1f7224 */ /* 0x000fe200078e0037 */
[----:B------:R-:W0:Y:S01]  /*3bf0*/  MUFU.EX2 R50, R50 ;  /* 0x0000003200327308 */ /* 0x000e220000000800 */
[----:B-1----:R-:W-:-:S01]  /*3c00*/  FADD.FTZ R87, R85, R82 ;  /* 0x0000005255577221 */ /* 0x002fc20000010000 */
[----:B------:R-:W-:Y:S01]  /*3c10*/  FADD.FTZ R9, R34, R9 ;  /* 0x0000000922097221 */ /* 0x000fe20000010000 */
[----:B------:R-:W-:-:S05]  /*3c20*/  IMAD.MOV.U32 R30, RZ, RZ, R55 ;  /* 0x000000ffff1e7224 */ /* 0x000fca00078e0037 */
[----:B------:R-:W1:Y:S01]  /*3c30*/  MUFU.EX2 R53, R53 ;  /* 0x0000003500357308 */ /* 0x000e620000000800 */
[----:B--2---:R-:W-:-:S01]  /*3c40*/  FADD.FTZ R87, R90, R87 ;  /* 0x000000575a577221 */ /* 0x004fc20000010000 */
[----:B------:R-:W-:-:S04]  /*3c50*/  F2FP.SATFINITE.E4M3.F32.PACK_AB_MERGE_C R85, R90, R85, RZ ;  /* 0x000000555a55723e */ /* 0x000fc800048070ff */
[----:B------:R-:W-:Y:S01]  /*3c60*/  F2FP.SATFINITE.E4M3.F32.PACK_AB_MERGE_C R151, R46, R45, R85 ;  /* 0x0000002d2e97723e */ /* 0x000fe20004807055 */
[----:B------:R-:W-:Y:S01]  /*3c70*/  IMAD.MOV.U32 R46, RZ, RZ, R55 ;  /* 0x000000ffff2e7224 */ /* 0x000fe200078e0037 */
[----:B------:R-:W2:Y:S01]  /*3c80*/  MUFU.EX2 R74, R74 ;  /* 0x0000004a004a7308 */ /* 0x000ea20000000800 */
[----:B0-----:R-:W-:-:S01]  /*3c90*/  FADD.FTZ R8, R50, R87 ;  /* 0x0000005732087221 */ /* 0x001fc20000010000 */
[----:B------:R-:W-:-:S06]  /*3ca0*/  IMAD.MOV.U32 R45, RZ, RZ, R55 ;  /* 0x000000ffff2d7224 */ /* 0x000fcc00078e0037 */
        /* <DEDUP_REMOVED lines=14> */
[----:B------:R-:W-:Y:S01]  /*3d90*/  FADD.FTZ R10, R38, R21 ;  /* 0x00000015260a7221 */ /* 0x000fe20000010000 */
[----:B------:R-:W-:Y:S01]  /*3da0*/  F2FP.SATFINITE.E4M3.F32.PACK_AB_MERGE_C R74, R79, R74, RZ ;  /* 0x0000004a4f4a723e */ /* 0x000fe200048070ff */
[----:B------:R-:W-:-:S03]  /*3db0*/  IMAD.MOV.U32 R33, RZ, RZ, R55 ;  /* 0x000000ffff217224 */ /* 0x000fc600078e0037 */
[----:B------:R-:W-:Y:S01]  /*3dc0*/  F2FP.SATFINITE.E4M3.F32.PACK_AB_MERGE_C R137, R53, R50, R74 ;  /* 0x000000323589723e */ /* 0x000fe2000480704a */
[----:B------:R-:W0:Y:S01]  /*3dd0*/  MUFU.EX2 R78, R78 ;  /* 0x0000004e004e7308 */ /* 0x000e220000000800 */
[----:B-1----:R-:W-:-:S01]  /*3de0*/  FADD.FTZ R8, R54, R9 ;  /* 0x0000000936087221 */ /* 0x002fc20000010000 */
[----:B------:R-:W-:Y:S01]  /*3df0*/  FADD.FTZ R9, R43, R10 ;  /* 0x0000000a2b097221 */ /* 0x000fe20000010000 */
[C---:B------:R-:W-:Y:S01]  /*3e00*/  F2FP.SATFINITE.E4M3.F32.PACK_AB_MERGE_C R43, R44.reuse, R43, RZ ;  /* 0x0000002b2c2b723e */ /* 0x040fe200048070ff */
[----:B------:R-:W-:Y:S02]  /*3e10*/  IMAD.MOV.U32 R53, RZ, RZ, R55 ;  /* 0x000000ffff357224 */ /* 0x000fe400078e0037 */
[----:B------:R-:W-:-:S01]  /*3e20*/  FADD.FTZ R44, R44, R9 ;  /* 0x000000092c2c7221 */ /* 0x000fc20000010000 */
[----:B------:R-:W-:Y:S01]  /*3e30*/  F2FP.SATFINITE.E4M3.F32.PACK_AB_MERGE_C R138, R38, R37, R43 ;  /* 0x00000025268a723e */ /* 0x000fe2000480702b */
[----:B------:R-:W1:Y:S01]  /*3e40*/  MUFU.EX2 R83, R83 ;  /* 0x0000005300537308 */ /* 0x000e620000000800 */
[----:B--2---:R-:W-:-:S01]  /*3e50*/  FADD.FTZ R5, R75, R8 ;  /* 0x000000084b057221 */ /* 0x004fc20000010000 */
[--C-:B------:R-:W-:Y:S01]  /*3e60*/  IMAD.MOV.U32 R50, RZ, RZ, R55.reuse ;  /* 0x000000ffff327224 */ /* 0x100fe200078e0037 */
[----:B------:R-:W-:Y:S01]  /*3e70*/  MOV R37, R55 ;  /* 0x0000003700257202 */ /* 0x000fe20000000f00 */
[----:B------:R-:W-:-:S02]  /*3e80*/  IMAD.MOV.U32 R43, RZ, RZ, R55 ;  /* 0x000000ffff2b7224 */ /* 0x000fc400078e0037 */
[----:B------:R-:W-:Y:S02]  /*3e90*/  IMAD.MOV.U32 R38, RZ, RZ, R55 ;  /* 0x000000ffff267224 */ /* 0x000fe400078e0037 */
[----:B------:R-:W2:Y:S01]  /*3ea0*/  MUFU.EX2 R47, R47 ;  /* 0x0000002f002f7308 */ /* 0x000ea20000000800 */
[----:B0-----:R-:W-:-:S07]  /*3eb0*/  FADD.FTZ R4, R78, R5 ;  /* 0x000000054e047221 */ /* 0x001fce0000010000 */
[----:B------:R0:W3:Y:S01]  /*3ec0*/  MUFU.EX2 R48, R76 ;  /* 0x0000004c00307308 */ /* 0x0000e20000000800 */
[----:B-1----:R-:W-:-:S01]  /*3ed0*/  FADD.FTZ R4, R83, R4 ;  /* 0x0000000453047221 */ /* 0x002fc20000010000 */
[----:B------:R-:W-:-:S03]  /*3ee0*/  F2FP.SATFINITE.E4M3.F32.PACK_AB_MERGE_C R78, R83, R78, RZ ;  /* 0x0000004e534e723e */ /* 0x000fc600048070ff */
[----:B------:R-:W-:Y:S01]  /*3ef0*/  FADD.FTZ R9, R3, R4 ;  /* 0x0000000403097221 */ /* 0x000fe20000010000 */
[----:B------:R-:W-:Y:S01]  /*3f00*/  F2FP.SATFINITE.E4M3.F32.PACK_AB_MERGE_C R139, R75, R54, R78 ;  /* 0x000000364b8b723e */ /* 0x000fe2000480704e */
[----:B------:R-:W-:Y:S01]  /*3f10*/  IMAD.MOV.U32 R54, RZ, RZ, R55 ;  /* 0x000000ffff367224 */ /* 0x000fe200078e0037 */
[----:B------:R-:W1:Y:S01]  /*3f20*/  MUFU.EX2 R40, R40 ;  /* 0x0000002800287308 */ /* 0x000e620000000800 */
[----:B--2---:R-:W-:-:S01]  /*3f30*/  FADD.FTZ R5, R47, R44 ;  /* 0x0000002c2f057221 */ /* 0x004fc20000010000 */
[----:B0-----:R-:W-:Y:S01]  /*3f40*/  FFMA.FTZ R76, R97, UR6, -R99 ;  /* 0x00000006614c7c23 */ /* 0x001fe20008010863 */
[----:B------:R-:W-:-:S05]  /*3f50*/  IMAD.MOV.U32 R44, RZ, RZ, R55 ;  /* 0x000000ffff2c7224 */ /* 0x000fca00078e0037 */
        /* <DEDUP_REMOVED lines=9> */
[C---:B-1----:R-:W-:Y:S01]  /*3ff0*/  F2FP.SATFINITE.E4M3.F32.PACK_AB_MERGE_C R51, R52.reuse, R51, RZ ;  /* 0x000000333433723e */ /* 0x042fe200048070ff */
[----:B------:R-:W-:-:S03]  /*4000*/  FADD.FTZ R52, R52, R5 ;  /* 0x0000000534347221 */ /* 0x000fc60000010000 */
[----:B------:R-:W-:Y:S01]  /*4010*/  F2FP.SATFINITE.E4M3.F32.PACK_AB_MERGE_C R140, R48, R47, R51 ;  /* 0x0000002f308c723e */ /* 0x000fe20004807033 */
[----:B------:R-:W-:Y:S01]  /*4020*/  IMAD.MOV.U32 R51, RZ, RZ, R55 ;  /* 0x000000ffff337224 */ /* 0x000fe200078e0037 */
[----:B------:R-:W-:Y:S01]  /*4030*/  MOV R47, R55 ;  /* 0x00000037002f7202 */ /* 0x000fe20000000f00 */
[----:B------:R-:W1:Y:S01]  /*4040*/  MUFU.EX2 R26, R66 ;  /* 0x00000042001a7308 */ /* 0x000e620000000800 */
[----:B0-----:R-:W-:-:S01]  /*4050*/  FADD.FTZ R7, R62, R7 ;  /* 0x000000073e077221 */ /* 0x001fc20000010000 */
[----:B------:R-:W-:Y:S01]  /*4060*/  F2FP.SATFINITE.E4M3.F32.PACK_AB_MERGE_C R59, R62, R59, RZ ;  /* 0x0000003b3e3b723e */ /* 0x000fe200048070ff */
[----:B------:R-:W-:-:S03]  /*4070*/  IMAD.MOV.U32 R48, RZ, RZ, R55 ;  /* 0x000000ffff307224 */ /* 0x000fc600078e0037 */
[----:B------:R-:W-:Y:S01]  /*4080*/  F2FP.SATFINITE.E4M3.F32.PACK_AB_MERGE_C R141, R40, R3, R59 ;  /* 0x00000003288d723e */ /* 0x000fe2000480703b */
[----:B------:R-:W-:Y:S01]  /*4090*/  IMAD.MOV.U32 R40, RZ, RZ, R55 ;  /* 0x000000ffff287224 */ /* 0x000fe200078e0037 */
[----:B------:R-:W0:Y:S01]  /*40a0*/  MUFU.EX2 R60, R60 ;  /* 0x0000003c003c7308 */ /* 0x000e220000000800 */
[----:B--2---:R-:W-:-:S01]  /*40b0*/  FADD.FTZ R5, R57, R52 ;  /* 0x0000003439057221 */ /* 0x004fc20000010000 */
[----:B------:R-:W-:-:S06]  /*40c0*/  MOV R52, R55 ;  /* 0x0000003700347202 */ /* 0x000fcc0000000f00 */
        /* <DEDUP_REMOVED lines=11> */
[C---:B--2---:R-:W-:Y:S01]  /*4180*/  F2FP.SATFINITE.E4M3.F32.PACK_AB_MERGE_C R61, R68.reuse, R61, RZ ;  /* 0x0000003d443d723e */ /* 0x044fe200048070ff */
[----:B------:R-:W-:-:S03]  /*4190*/  FADD.FTZ R68, R68, R7 ;  /* 0x0000000744447221 */ /* 0x000fc60000010000 */
[----:B------:R-:W-:-:S03]  /*41a0*/  F2FP.SATFINITE.E4M3.F32.PACK_AB_MERGE_C R142, R60, R57, R61 ;  /* 0x000000393c8e723e */ /* 0x000fc6000480703d */
[----:B------:R-:W2:Y:S01]  /*41b0*/  MUFU.EX2 R63, R63 ;  /* 0x0000003f003f7308 */ /* 0x000ea20000000800 */
[----:B-1----:R-:W-:-:S01]  /*41c0*/  FADD.FTZ R6, R71, R6 ;  /* 0x0000000647067221 */ /* 0x002fc20000010000 */
[----:B------:R-:W-:-:S04]  /*41d0*/  F2FP.SATFINITE.E4M3.F32.PACK_AB_MERGE_C R70, R71, R70, RZ ;  /* 0x000000464746723e */ /* 0x000fc800048070ff */
[----:B------:R-:W-:Y:S01]  /*41e0*/  F2FP.SATFINITE.E4M3.F32.PACK_AB_MERGE_C R143, R27, R26, R70 ;  /* 0x0000001a1b8f723e */ /* 0x000fe20004807046 */
[----:B------:R-:W-:Y:S01]  /*41f0*/  IMAD.MOV.U32 R26, RZ, RZ, R55 ;  /* 0x000000ffff1a7224 */ /* 0x000fe200078e0037 */
[----:B------:R-:W1:Y:S01]  /*4200*/  MUFU.EX2 R72, R72 ;  /* 0x0000004800487308 */ /* 0x000e620000000800 */
[----:B0-----:R-:W-:-:S01]  /*4210*/  FADD.FTZ R5, R65, R68 ;  /* 0x0000004441057221 */ /* 0x001fc20000010000 */
[----:B------:R-:W-:-:S06]  /*4220*/  MOV R27, R55 ;  /* 0x00000037001b7202 */ /* 0x000fcc0000000f00 */
        /* <DEDUP_REMOVED lines=11> */
[C---:B0-----:R-:W-:Y:S01]  /*42e0*/  F2FP.SATFINITE.E4M3.F32.PACK_AB_MERGE_C R69, R76.reuse, R69, RZ ;  /* 0x000000454c45723e */ /* 0x041fe200048070ff */
[----:B------:R-:W-:-:S03]  /*42f0*/  FADD.FTZ R76, R76, R5 ;  /* 0x000000054c4c7221 */ /* 0x000fc60000010000 */
[----:B------:R-:W-:-:S03]  /*4300*/  F2FP.SATFINITE.E4M3.F32.PACK_AB_MERGE_C R144, R72, R65, R69 ;  /* 0x000000414890723e */ /* 0x000fc60004807045 */
[----:B------:R-:W0:Y:S01]  /*4310*/  MUFU.EX2 R105, R105 ;  /* 0x0000006900697308 */ /* 0x000e220000000800 */
[C---:B--2---:R-:W-:Y:S01]  /*4320*/  F2FP.SATFINITE.E4M3.F32.PACK_AB_MERGE_C R103, R4.reuse, R103, RZ ;  /* 0x000000670467723e */ /* 0x044fe200048070ff */
[----:B------:R-:W-:-:S03]  /*4330*/  FADD.FTZ R4, R4, R3 ;  /* 0x0000000304047221 */ /* 0x000fc60000010000 */
[----:B------:R-:W-:-:S03]  /*4340*/  F2FP.SATFINITE.E4M3.F32.PACK_AB_MERGE_C R145, R64, R63, R103 ;  /* 0x0000003f4091723e */ /* 0x000fc60004807067 */
[----:B------:R-:W2:Y:S01]  /*4350*/  MUFU.EX2 R80, R80 ;  /* 0x0000005000507308 */ /* 0x000ea20000000800 */
[----:B-1----:R-:W-:-:S07]  /*4360*/  FADD.FTZ R3, R73, R76 ;  /* 0x0000004c49037221 */ /* 0x002fce0000010000 */
[----:B------:R-:W1:Y:S01]  /*4370*/  MUFU.EX2 R104, R104 ;  /* 0x0000006800687308 */ /* 0x000e620000000800 */
[----:B0-----:R-:W-:-:S07]  /*4380*/  FADD.FTZ R5, R105, R4 ;  /* 0x0000000469057221 */ /* 0x001fce0000010000 */
[----:B------:R-:W-:Y:S01]  /*4390*/  MUFU.EX2 R77, R77 ;  /* 0x0000004d004d7308 */ /* 0x000fe20000000800 */
[----:B--2---:R-:W-:-:S07]  /*43a0*/  FADD.FTZ R4, R80, R3 ;  /* 0x0000000350047221 */ /* 0x004fce0000010000 */
[----:B------:R-:W0:Y:S01]  /*43b0*/  MUFU.EX2 R84, R84 ;  /* 0x0000005400547308 */ /* 0x000e220000000800 */
[----:B-1----:R-:W-:-:S07]  /*43c0*/  FADD.FTZ R6, R104, R5 ;  /* 0x0000000568067221 */ /* 0x002fce0000010000 */
[----:B------:R-:W-:Y:S08]  /*43d0*/  MUFU.EX2 R107, R107 ;  /* 0x0000006b006b7308 */ /* 0x000ff00000000800 */
        /* <DEDUP_REMOVED lines=11> */
[----:B------:R-:W-:Y:S02]  /*4490*/  MOV R3, R56 ;  /* 0x0000003800037202 */ /* 0x000fe40000000f00 */
        /* <DEDUP_REMOVED lines=20> */
.L_x_13103:
[----:B------:R-:W-:-:S04]  /*45e0*/  UISETP.NE.AND UP0, UPT, UR20, 0x1, UPT ;  /* 0x000000011400788c */ /* 0x000fc8000bf05270 */
[----:B------:R-:W-:-:S04]  /*45f0*/  USEL UR43, URZ, 0x1, UP0 ;  /* 0x000000013f2b7887 */ /* 0x000fc80008000000 */
[----:B------:R-:W-:Y:S01]  /*4600*/  ULOP3.LUT UR43, UR21, UR43, URZ, 0x3c, !UPT ;  /* 0x0000002b152b7292 */ /* 0x000fe2000f8e3c3f */
[----:B------:R-:W-:Y:S11]  /*4610*/  @!P0 BRA `(.L_x_13093) ;  /* 0x0000000000048947 */ /* 0x000ff60003800000 */
[----:B------:R-:W-:Y:S01]  /*4620*/  BPT.TRAP 0x1 ;  /* 0x000000040000795c */ /* 0x000fe20000300000 */
.L_x_13093:
        /* <DEDUP_REMOVED lines=12> */
.L_x_13094:
[----:B-1----:R-:W-:Y:S05]  /*46f0*/  @P1 BRA `(.L_x_13095) ;  /* 0x0000000000081947 */ /* 0x002fea0003800000 */
[----:B------:R-:W1:Y:S02]  /*4700*/  SYNCS.PHASECHK.TRANS64.TRYWAIT P1, [UR7+0x13230], R7 ;  /* 0x01323007ff0075a7 */ /* 0x000e640008020147 */
[----:B-1----:R-:W-:Y:S05]  /*4710*/  @!P1 BRA `(.L_x_13096) ;  /* 0x0000008c00cc9947 */ /* 0x002fea0003800000 */
.L_x_13095:
[----:B------:R-:W-:Y:S01]  /*4720*/  R2UR UR23, R2 ;  /* 0x00000000021772ca */ /* 0x000fe200000e0000 */
[----:B------:R-:W-:Y:S01]  /*4730*/  WARPGROUP.ARRIVE ;  /* 0x00000000000079c5 */ /* 0x000fe20000000000 */
[----:B------:R-:W-:Y:S01]  /*4740*/  UMOV UR39, 0x80000020 ;  /* 0x8000002000277882 */ /* 0x000fe20000000000 */
[----:B------:R-:W-:Y:S01]  /*4750*/  UMOV UR12, UR36 ;  /* 0x00000024000c7c82 */ /* 0x000fe20008000000 */
[----:B------:R-:W-:Y:S01]  /*4760*/  UMOV UR13, UR37 ;  /* 0x00000025000d7c82 */ /* 0x000fe20008000000 */
[----:B------:R-:W-:Y:S01]  /*4770*/  UMOV UR15, 0x80000020 ;  /* 0x80000020000f7882 */ /* 0x000fe20000000000 */
[----:B------:R-:W-:Y:S01]  /*4780*/  UMOV UR16, UR36 ;  /* 0x0000002400107c82 */ /* 0x000fe20008000000 */
[----:B------:R-:W-:Y:S01]  /*4790*/  UMOV UR17, UR37 ;  /* 0x0000002500117c82 */ /* 0x000fe20008000000 */
[----:B------:R-:W-:Y:S01]  /*47a0*/  UMOV UR19, 0x80000020 ;  /* 0x8000002000137882 */ /* 0x000fe20000000000 */
[----:B------:R-:W-:-:S04]  /*47b0*/  UMOV UR11, 0x80000020 ;  /* 0x80000020000b7882 */ /* 0x000fc80000000000 */
[----:B------:R-:W-:-:S04]  /*47c0*/  UIMAD UR23, UR44, 0x280, UR23 ;  /* 0x000002802c1778a4 */ /* 0x000fc8000f8e0217 */
[----:B------:R-:W-:Y:S02]  /*47d0*/  UIADD3 UR14, UR23, 0x80, URZ ;  /* 0x00000080170e7890 */ /* 0x000fe4000fffe03f */
[----:B------:R-:W-:Y:S02]  /*47e0*/  UIADD3 UR18, UR23, 0x100, URZ ;  /* 0x0000010017127890 */ /* 0x000fe4000fffe03f */
[----:B------:R-:W-:Y:S01]  /*47f0*/  UMOV UR38, UR23 ;  /* 0x0000001700267c82 */ /* 0x000fe20008000000 */
[----:B------:R-:W-:Y:S01]  /*4800*/  UIADD3 UR10, UR23, 0x200, URZ ;  /* 0x00000200170a7890 */ /* 0x000fe2000fffe03f */
        /* <DEDUP_REMOVED lines=49> */
.L_x_13097:
[----:B------:R-:W-:Y:S01]  /*4b20*/  ULEA UR12, UR20, UR6, 0x3 ;  /* 0x00000006140c7291 */ /* 0x000fe2000f8e183f */
[----:B01----:R-:W-:-:S05]  /*4b30*/  IMAD.U32 R7, RZ, RZ, UR21 ;  /* 0x00000015ff077e24 */ /* 0x003fca000f8e00ff */
[----:B------:R-:W-:-:S04]  /*4b40*/  SHF.L.U32 R7, R7, 0x1f, RZ ;  /* 0x0000001f07077819 */ /* 0x000fc800000006ff */
[----:B------:R0:W1:Y:S01]  /*4b50*/  SYNCS.PHASECHK.TRANS64.TRYWAIT P1, [UR12+0x13250], R7 ;  /* 0x01325007ff0075a7 */ /* 0x000062000802014c */
[----:B------:R-:W-:Y:S05]  /*4b60*/  @!P0 BRA `(.L_x_13098) ;  /* 0x0000000000048947 */ /* 0x000fea0003800000 */
[----:B------:R-:W-:Y:S01]  /*4b70*/  BPT.TRAP 0x1 ;  /* 0x000000040000795c */ /* 0x000fe20000300000 */
.L_x_13098:
[----:B-1----:R-:W-:Y:S05]  /*4b80*/  @P1 BRA `(.L_x_13099) ;  /* 0x0000000000081947 */ /* 0x002fea0003800000 */
[----:B------:R-:W1:Y:S02]  /*4b90*/  SYNCS.PHASECHK.TRANS64.TRYWAIT P1, [UR12+0x13250], R7 ;  /* 0x01325007ff0075a7 */ /* 0x000e64000802014c */
[----:B-1----:R-:W-:Y:S05]  /*4ba0*/  @!P1 BRA `(.L_x_13100) ;  /* 0x0000008800c09947 */ /* 0x002fea0003800000 */
.L_x_13099:
        /* <DEDUP_REMOVED lines=8> */
[----:B------:R-:W-:Y:S01]  /*4c30*/  QGMMA.64x64x32.F32.E4M3.E4M3 R24, R152, gdesc[UR8], R24, gsb0 ;  /* 0x00e0000898187df3 */ /* 0x000fe20008000818 */
[----:B------:R-:W-:Y:S01]  /*4c40*/  UIADD3 UR10, UR6, 0x80, URZ ;  /* 0x00000080060a7890 */ /* 0x000fe2000fffe03f */
[----:B------:R-:W-:Y:S01]  /*4c50*/  UMOV UR11, 0xc0000010 ;  /* 0xc0000010000b7882 */ /* 0x000fe20000000000 */
[----:B------:R-:W-:Y:S02]  /*4c60*/  WARPGROUP.DEPBAR.LE gsb0, 0x0 ;  /* 0x00008000000079c5 */ /* 0x000fe40000010000 */
[----:B------:R-:W-:-:S06]  /*4c70*/  WARPGROUP.ARRIVE ;  /* 0x00000000000079c5 */ /* 0x000fcc0000000000 */
        /* <DEDUP_REMOVED lines=8> */
[----:B------:R-:W-:Y:S01]  /*4d00*/  UIADD3 UR6, UR6, 0x200, URZ ;  /* 0x0000020006067890 */ /* 0x000fe2000fffe03f */
[----:B------:R-:W-:Y:S02]  /*4d10*/  WARPGROUP.DEPBAR.LE gsb0, 0x0 ;  /* 0x00008000000079c5 */ /* 0x000fe40000010000 */
[----:B------:R-:W-:-:S06]  /*4d20*/  WARPGROUP.ARRIVE ;  /* 0x00000000000079c5 */ /* 0x000fcc0000000000 */
[----:B------:R-:W-:Y:S01]  /*4d30*/  QGMMA.64x64x32.F32.E4M3.E4M3 R24, R140, gdesc[UR8], R24, gsb0 ;  /* 0x00e000088c187df3 */ /* 0x000fe20008000818 */
[----:B------:R-:W-:Y:S01]  /*4d40*/  UMOV UR10, UR6 ;  /* 0x00000006000a7c82 */ /* 0x000fe20008000000 */
[----:B------:R-:W-:Y:S01]  /*4d50*/  UMOV UR11, 0xc0000010 ;  /* 0xc0000010000b7882 */ /* 0x000fe20000000000 */
[----:B------:R-:W-:Y:S02]  /*4d60*/  WARPGROUP.DEPBAR.LE gsb0, 0x0 ;  /* 0x00008000000079c5 */ /* 0x000fe40000010000 */
[----:B------:R-:W-:-:S06]  /*4d70*/  WARPGROUP.ARRIVE ;  /* 0x00000000000079c5 */ /* 0x000fcc0000000000 */
[----:B------:R-:W-:Y:S03]  /*4d80*/  QGMMA.64x64x32.F32.E4M3.E4M3 R24, R144, gdesc[UR8], R24, gsb0 ;  /* 0x00e0000890187df3 */ /* 0x000fe60008000818 */
[----:B------:R-:W-:Y:S02]  /*4d90*/  WARPGROUP.DEPBAR.LE gsb0, 0x0 ;  /* 0x00008000000079c5 */ /* 0x000fe40000010000 */
[----:B------:R-:W-:Y:S05]  /*4da0*/  @!P0 BRA `(.L_x_13101) ;  /* 0x0000000000048947 */ /* 0x000fea0003800000 */
[----:B------:R-:W-:Y:S01]  /*4db0*/  BPT.TRAP 0x1 ;  /* 0x000000040000795c */ /* 0x000fe20000300000 */
.L_x_13101:
        /* <DEDUP_REMOVED lines=504> */
.L_x_13102:
[----:B------:R-:W-:Y:S01]  /*6d40*/  UIADD3 UR7, UR12, 0x13260, URZ ;  /* 0x000132600c077890 */ /* 0x000fe2000fffe03f */
[----:B------:R-:W-:Y:S01]  /*6d50*/  ISETP.LT.AND P1, PT, RZ, UR22, PT ;  /* 0x00000016ff007c0c */ /* 0x000fe2000bf21270 */
[----:B------:R-:W-:Y:S01]  /*6d60*/  UMOV UR21, UR43 ;  /* 0x0000002b00157c82 */ /* 0x000fe20008000000 */
[----:B------:R-:W-:Y:S01]  /*6d70*/  F2FP.SATFINITE.E4M3.F32.PACK_AB_MERGE_C R11, R12, R11, RZ ;  /* 0x0000000b0c0b723e */ /* 0x000fe200048070ff */
[----:B------:R-:W-:Y:S01]  /*6d80*/  UPRMT UR7, UR5, 0x654, UR7 ;  /* 0x0000065405077896 */ /* 0x000fe20008000007 */
[----:B------:R-:W-:Y:S01]  /*6d90*/  F2FP.SATFINITE.E4M3.F32.PACK_AB_MERGE_C R13, R14, R13, RZ ;  /* 0x0000000d0e0d723e */ /* 0x000fe200048070ff */
[----:B------:R-:W-:Y:S01]  /*6da0*/  UIADD3 UR5, UR22, -0x1, URZ ;  /* 0xffffffff16057890 */ /* 0x000fe2000fffe03f */
        /* <DEDUP_REMOVED lines=9> */
[----:B------:R-:W-:Y:S01]  /*6e40*/  UMOV UR22, UR5 ;  /* 0x0000000500167c82 */ /* 0x000fe20008000000 */
        /* <DEDUP_REMOVED lines=64> */
[----:B------:R-:W-:Y:S01]  /*7250*/  MOV R5, R58 ;  /* 0x0000003a00057202 */ /* 0x000fe20000000f00 */
[----:B------:R-:W-:Y:S06]  /*7260*/  @P1 BRA `(.L_x_13103) ;  /* 0xffffffd000dc1947 */ /* 0x000fec000383ffff */
.L_x_13092:
[----:B------:R-:W-:Y:S06]  /*7270*/  BAR.ARV 0x8, 0x200 ;  /* 0x0208000000007b1d */ /* 0x000fec0000002000 */
[----:B------:R-:W-:Y:S05]  /*7280*/  @!P0 BRA `(.L_x_13104) ;  /* 0x0000000000048947 */ /* 0x000fea0003800000 */
[----:B------:R-:W-:Y:S01]  /*7290*/  BPT.TRAP 0x1 ;  /* 0x000000040000795c */ /* 0x000fe20000300000 */
.L_x_13104:
        /* <DEDUP_REMOVED lines=9> */
.L_x_13105:
[----:B-1----:R-:W-:Y:S05]  /*7330*/  @P1 BRA `(.L_x_13106) ;  /* 0x0000000000081947 */ /* 0x002fea0003800000 */
[----:B------:R-:W1:Y:S02]  /*7340*/  SYNCS.PHASECHK.TRANS64.TRYWAIT P1, [UR7+0x13250], R0 ;  /* 0x01325000ff0075a7 */ /* 0x000e640008020147 */
[----:B-1----:R-:W-:Y:S05]  /*7350*/  @!P1 BRA `(.L_x_13107) ;  /* 0x0000006000ec9947 */ /* 0x002fea0003800000 */
.L_x_13106:
        /* <DEDUP_REMOVED lines=23> */
[----:B------:R-:W-:Y:S01]  /*74d0*/  QGMMA.64x64x32.F32.E4M3.E4M3 R24, R152, gdesc[UR8], R24, gsb0 ;  /* 0x00e0000898187df3 */ /* 0x000fe20008000818 */
        /* <DEDUP_REMOVED lines=8> */
[----:B-1----:R-:W-:Y:S01]  /*7560*/  MOV R3, UR9 ;  /* 0x0000000900037c02 */ /* 0x002fe20008000f00 */
[----:B------:R-:W-:-:S04]  /*7570*/  UIADD3 UR10, UR14, 0x80, URZ ;  /* 0x000000800e0a7890 */ /* 0x000fc8000fffe03f */
[----:B------:R1:W2:Y:S01]  /*7580*/  @P1 LDG.E R5, desc[UR40][R2.64] ;  /* 0x0000002802051981 */ /* 0x0002a2000c1e1900 */
        /* <DEDUP_REMOVED lines=11> */
[----:B------:R-:W3:Y:S04]  /*7640*/  SHFL.BFLY PT, R7, R4, 0x2, 0x1f ;  /* 0x0c401f0004077f89 */ /* 0x000ee800000e0000 */
[----:B-1----:R-:W1:Y:S01]  /*7650*/  SHFL.BFLY PT, R3, R6, 0x2, 0x1f ;  /* 0x0c401f0006037f89 */ /* 0x002e6200000e0000 */
[----:B------:R-:W-:Y:S02]  /*7660*/  WARPGROUP.DEPBAR.LE gsb0, 0x0 ;  /* 0x00008000000079c5 */ /* 0x000fe40000010000 */
[----:B------:R-:W-:-:S06]  /*7670*/  WARPGROUP.ARRIVE ;  /* 0x00000000000079c5 */ /* 0x000fcc0000000000 */
[----:B------:R-:W-:Y:S01]  /*7680*/  QGMMA.64x64x32.F32.E4M3.E4M3 R24, R140, gdesc[UR8], R24, gsb0 ;  /* 0x00e000088c187df3 */ /* 0x000fe20008000818 */
[----:B---3--:R-:W-:-:S01]  /*7690*/  FADD.FTZ R7, R7, R4 ;  /* 0x0000000407077221 */ /* 0x008fc20000010000 */
[----:B------:R-:W-:Y:S01]  /*76a0*/  UIADD3 UR14, UR14, 0x200, URZ ;  /* 0x000002000e0e7890 */ /* 0x000fe2000fffe03f */
[----:B-1----:R-:W-:-:S01]  /*76b0*/  FADD.FTZ R3, R3, R6 ;  /* 0x0000000603037221 */ /* 0x002fc20000010000 */
[----:B------:R-:W-:Y:S02]  /*76c0*/  UMOV UR15, 0xc0000010 ;  /* 0xc0000010000f7882 */ /* 0x000fe40000000000 */
[----:B0-----:R-:W0:Y:S04]  /*76d0*/  SHFL.BFLY PT, R0, R7, 0x1, 0x1f ;  /* 0x0c201f0007007f89 */ /* 0x001e2800000e0000 */
[----:B------:R-:W1:Y:S01]  /*76e0*/  SHFL.BFLY PT, R2, R3, 0x1, 0x1f ;  /* 0x0c201f0003027f89 */ /* 0x000e6200000e0000 */
[----:B------:R-:W-:-:S02]  /*76f0*/  IMAD.MOV.U32 R4, RZ, RZ, RZ ;  /* 0x000000ffff047224 */ /* 0x000fc400078e00ff */
[----:B0-----:R-:W-:Y:S01]  /*7700*/  FADD.FTZ R9, R7, R0 ;  /* 0x0000000007097221 */ /* 0x001fe20000010000 */
[----:B-1----:R-:W-:-:S04]  /*7710*/  FADD.FTZ R10, R3, R2 ;  /* 0x00000002030a7221 */ /* 0x002fc80000010000 */
[C---:B------:R-:W-:Y:S01]  /*7720*/  FSETP.NE.FTZ.AND P1, PT, R9.reuse, RZ, PT ;  /* 0x000000ff0900720b */ /* 0x040fe20003f35000 */
[----:B------:R-:W-:Y:S01]  /*7730*/  FMUL.FTZ R11, R9, 0.00390625 ;  /* 0x3b800000090b7820 */ /* 0x000fe20000410000 */
[----:B------:R-:W-:Y:S01]  /*7740*/  FMUL.FTZ R12, R10, 0.00390625 ;  /* 0x3b8000000a0c7820 */ /* 0x000fe20000410000 */
[----:B------:R-:W-:Y:S02]  /*7750*/  WARPGROUP.DEPBAR.LE gsb0, 0x0 ;  /* 0x00008000000079c5 */ /* 0x000fe40000010000 */
[----:B------:R-:W-:-:S06]  /*7760*/  WARPGROUP.ARRIVE ;  /* 0x00000000000079c5 */ /* 0x000fcc0000000000 */
[----:B------:R-:W-:Y:S01]  /*7770*/  QGMMA.64x64x32.F32.E4M3.E4M3 R24, R144, gdesc[UR12], R24, gsb0 ;  /* 0x00e0000c90187df3 */ /* 0x000fe20008000818 */
[----:B------:R-:W-:Y:S02]  /*7780*/  FSETP.NE.FTZ.AND P2, PT, R11, RZ, PT ;  /* 0x000000ff0b00720b */ /* 0x000fe40003f55000 */
[----:B------:R-:W-:Y:S01]  /*7790*/  FSETP.NE.FTZ.AND P3, PT, R12, RZ, PT ;  /* 0x000000ff0c00720b */ /* 0x000fe20003f75000 */
[----:B------:R-:W-:Y:S01]  /*77a0*/  @P1 MUFU.RCP R4, R9 ;  /* 0x0000000900041308 */ /* 0x000fe20000001000 */
[----:B------:R-:W-:Y:S01]  /*77b0*/  FSETP.NE.FTZ.AND P1, PT, R10, RZ, PT ;  /* 0x000000ff0a00720b */ /* 0x000fe20003f35000 */
[----:B------:R-:W-:-:S08]  /*77c0*/  IMAD.MOV.U32 R8, RZ, RZ, RZ ;  /* 0x000000ffff087224 */ /* 0x000fd000078e00ff */
[----:B------:R-:W0:Y:S08]  /*77d0*/  @P2 MUFU.LG2 R6, R11 ;  /* 0x0000000b00062308 */ /* 0x000e300000000c00 */
[----:B------:R-:W1:Y:S08]  /*77e0*/  @P3 MUFU.LG2 R7, R12 ;  /* 0x0000000c00073308 */ /* 0x000e700000000c00 */
[----:B------:R2:W3:Y:S01]  /*77f0*/  @P1 MUFU.RCP R8, R10 ;  /* 0x0000000a00081308 */ /* 0x0004e20000001000 */
        /* <DEDUP_REMOVED lines=10> */
[-C--:B--2---:R-:W-:Y:S01]  /*78a0*/  FMUL.FTZ R10, R4, R5.reuse ;  /* 0x00000005040a7220 */ /* 0x084fe20000410000 */
[----:B---3--:R-:W-:Y:S01]  /*78b0*/  FMUL.FTZ R56, R8, R5 ;  /* 0x0000000508387220 */ /* 0x008fe20000410000 */
[----:B------:R-:W-:-:S02]  /*78c0*/  WARPGROUP.DEPBAR.LE gsb0, 0x0 ;  /* 0x00008000000079c5 */ /* 0x000fc40000010000 */
[----:B------:R-:W-:Y:S05]  /*78d0*/  @!P0 BRA `(.L_x_13108) ;  /* 0x0000000000048947 */ /* 0x000fea0003800000 */
[----:B------:R-:W-:Y:S01]  /*78e0*/  BPT.TRAP 0x1 ;  /* 0x000000040000795c */ /* 0x000fe20000300000 */
.L_x_13108:
        /* <DEDUP_REMOVED lines=11> */
[----:B------:R-:W-:Y:S01]  /*79a0*/  FMUL.FTZ R51, R51, R56 ;  /* 0x0000003833337220 */ /* 0x000fe20000410000 */
[----:B------:R-:W-:Y:S01]  /*79b0*/  FMUL.FTZ R9, R25, R10 ;  /* 0x0000000a19097220 */ /* 0x000fe20000410000 */
[-C--:B------:R-:W-:Y:S01]  /*79c0*/  FMUL.FTZ R11, R27, R56.reuse ;  /* 0x000000381b0b7220 */ /* 0x080fe20000410000 */
[----:B------:R-:W-:Y:S01]  /*79d0*/  FMUL.FTZ R15, R34, R56 ;  /* 0x00000038220f7220 */ /* 0x000fe20000410000 */
[----:B------:R-:W-:Y:S01]  /*79e0*/  ULDC.64 UR10, c[0x0][0xb90] ;  /* 0x0002e400000a7ab9 */ /* 0x000fe20000000a00 */
[----:B------:R-:W-:Y:S01]  /*79f0*/  USHF.R.S32.HI UR16, URZ, 0x1f, UR49 ;  /* 0x0000001f3f107899 */ /* 0x000fe20008011431 */
[----:B------:R-:W-:Y:S01]  /*7a00*/  ULDC.64 UR12, c[0x0][0xb98] ;  /* 0x0002e600000c7ab9 */ /* 0x000fe20000000a00 */
[----:B0-----:R-:W-:-:S05]  /*7a10*/  IMAD.SHL.U32 R3, R57, 0x4, RZ ;  /* 0x0000000439037824 */ /* 0x001fca00078e00ff */
[----:B------:R-:W-:-:S04]  /*7a20*/  LOP3.LUT R3, R3, 0xc, RZ, 0xc0, !PT ;  /* 0x0000000c03037812 */ /* 0x000fc800078ec0ff */
[----:B------:R-:W-:-:S05]  /*7a30*/  IADD3 R4, P0, R3, UR8, RZ ;  /* 0x0000000803047c10 */ /* 0x000fca000ff1e0ff */
[----:B------:R-:W-:-:S05]  /*7a40*/  IMAD.X R5, RZ, RZ, UR9, P0 ;  /* 0x00000009ff057e24 */ /* 0x000fca00080e06ff */
[----:B------:R0:W2:Y:S01]  /*7a50*/  LDG.E.CONSTANT R3, desc[UR40][R4.64] ;  /* 0x0000002804037981 */ /* 0x0000a2000c1e9900 */
[----:B------:R-:W-:Y:S01]  /*7a60*/  F2FP.BF16.F32.PACK_AB R6, R6, R7 ;  /* 0x000000070606723e */ /* 0x000fe200000010ff */
[-C--:B------:R-:W-:Y:S01]  /*7a70*/  FMUL.FTZ R29, R40, R10.reuse ;  /* 0x0000000a281d7220 */ /* 0x080fe20000410000 */
[----:B------:R-:W-:Y:S01]  /*7a80*/  LOP3.LUT P0, R7, R57, 0x3, RZ, 0xc0, !PT ;  /* 0x0000000339077812 */ /* 0x000fe2000780c0ff */
[-C--:B------:R-:W-:Y:S01]  /*7a90*/  FMUL.FTZ R33, R41, R10.reuse ;  /* 0x0000000a29217220 */ /* 0x080fe20000410000 */
[-C--:B------:R-:W-:Y:S01]  /*7aa0*/  FMUL.FTZ R40, R53, R10.reuse ;  /* 0x0000000a35287220 */ /* 0x080fe20000410000 */
[----:B------:R-:W-:Y:S01]  /*7ab0*/  FMUL.FTZ R41, R49, R10 ;  /* 0x0000000a31297220 */ /* 0x000fe20000410000 */
[----:B------:R-:W-:Y:S01]  /*7ac0*/  FMUL.FTZ R38, R55, R56 ;  /* 0x0000003837267220 */ /* 0x000fe20000410000 */
[----:B------:R-:W-:Y:S01]  /*7ad0*/  F2FP.BF16.F32.PACK_AB R21, R20, R21 ;  /* 0x000000151415723e */ /* 0x000fe200000010ff */
[----:B------:R-:W-:Y:S01]  /*7ae0*/  FMUL.FTZ R28, R44, R10 ;  /* 0x0000000a2c1c7220 */ /* 0x000fe20000410000 */
[----:B------:R-:W-:Y:S01]  /*7af0*/  F2FP.BF16.F32.PACK_AB R12, R12, R13 ;  /* 0x0000000d0c0c723e */ /* 0x000fe200000010ff */
[-C--:B0-----:R-:W-:Y:S01]  /*7b00*/  FMUL.FTZ R4, R30, R56.reuse ;  /* 0x000000381e047220 */ /* 0x081fe20000410000 */
[----:B------:R-:W-:Y:S01]  /*7b10*/  ISETP.EQ.OR P0, PT, R7, 0x3, !P0 ;  /* 0x000000030700780c */ /* 0x000fe20004702670 */
[----:B------:R-:W-:Y:S01]  /*7b20*/  FMUL.FTZ R5, R26, R56 ;  /* 0x000000381a057220 */ /* 0x000fe20000410000 */
[----:B------:R-:W-:Y:S01]  /*7b30*/  F2FP.BF16.F32.PACK_AB R41, R40, R41 ;  /* 0x000000292829723e */ /* 0x000fe200000010ff */
[-C--:B------:R-:W-:Y:S01]  /*7b40*/  FMUL.FTZ R32, R45, R10.reuse ;  /* 0x0000000a2d207220 */ /* 0x080fe20000410000 */
[----:B------:R-:W-:Y:S01]  /*7b50*/  F2FP.BF16.F32.PACK_AB R51, R38, R51 ;  /* 0x000000332633723e */ /* 0x000fe200000010ff */
[-C--:B------:R-:W-:Y:S01]  /*7b60*/  FMUL.FTZ R36, R52, R10.reuse ;  /* 0x0000000a34247220 */ /* 0x080fe20000410000 */
[----:B------:R-:W-:Y:S01]  /*7b70*/  SEL R38, R12, R21, P0 ;  /* 0x000000150c267207 */ /* 0x000fe20000000000 */
[----:B------:R-:W-:Y:S01]  /*7b80*/  FMUL.FTZ R37, R48, R10 ;  /* 0x0000000a30257220 */ /* 0x000fe20000410000 */
[----:B------:R-:W-:Y:S01]  /*7b90*/  SEL R40, R21, R12, P0 ;  /* 0x0000000c15287207 */ /* 0x000fe20000000000 */
[-C--:B------:R-:W-:Y:S01]  /*7ba0*/  FMUL.FTZ R24, R39, R56.reuse ;  /* 0x0000003827187220 */ /* 0x080fe20000410000 */
[----:B------:R-:W0:Y:S01]  /*7bb0*/  LDC R21, c[0x0][0xbe8] ;  /* 0x0002fa00ff157b82 */ /* 0x000e220000000800 */
[-C--:B------:R-:W-:Y:S01]  /*7bc0*/  FMUL.FTZ R25, R35, R56.reuse ;  /* 0x0000003823197220 */ /* 0x080fe20000410000 */
[-C--:B------:R-:W-:Y:S01]  /*7bd0*/  FMUL.FTZ R10, R31, R56.reuse ;  /* 0x000000381f0a7220 */ /* 0x080fe20000410000 */
[----:B------:R-:W-:Y:S01]  /*7be0*/  F2FP.BF16.F32.PACK_AB R4, R4, R5 ;  /* 0x000000050404723e */ /* 0x000fe200000010ff */
[----:B------:R-:W-:Y:S01]  /*7bf0*/  UMOV UR8, UR4 ;  /* 0x0000000400087c82 */ /* 0x000fe20008000000 */
[----:B-1----:R-:W-:Y:S01]  /*7c00*/  UMOV UR9, UR6 ;  /* 0x0000000600097c82 */ /* 0x002fe20008000000 */
[----:B------:R-:W-:Y:S01]  /*7c10*/  F2FP.BF16.F32.PACK_AB R14, R14, R15 ;  /* 0x0000000f0e0e723e */ /* 0x000fe200000010ff */
[-C--:B------:R-:W-:Y:S01]  /*7c20*/  FMUL.FTZ R26, R46, R56.reuse ;  /* 0x000000382e1a7220 */ /* 0x080fe20000410000 */
[----:B------:R-:W-:Y:S01]  /*7c30*/  F2FP.BF16.F32.PACK_AB R5, R24, R25 ;  /* 0x000000191805723e */ /* 0x000fe200000010ff */
[----:B------:R-:W-:Y:S01]  /*7c40*/  IMAD.U32 R24, RZ, RZ, UR8 ;  /* 0x00000008ff187e24 */ /* 0x000fe2000f8e00ff */
[----:B------:R-:W-:Y:S01]  /*7c50*/  F2FP.BF16.F32.PACK_AB R11, R10, R11 ;  /* 0x0000000b0a0b723e */ /* 0x000fe200000010ff */
[-C--:B------:R-:W-:Y:S01]  /*7c60*/  FMUL.FTZ R27, R42, R56.reuse ;  /* 0x000000382a1b7220 */ /* 0x080fe20000410000 */
[----:B------:R-:W-:Y:S01]  /*7c70*/  MOV R25, UR9 ;  /* 0x0000000900197c02 */ /* 0x000fe20008000f00 */
[-C--:B------:R-:W-:Y:S01]  /*7c80*/  FMUL.FTZ R30, R47, R56.reuse ;  /* 0x000000382f1e7220 */ /* 0x080fe20000410000 */
[-C--:B------:R-:W-:Y:S01]  /*7c90*/  FMUL.FTZ R31, R43, R56.reuse ;  /* 0x000000382b1f7220 */ /* 0x080fe20000410000 */
[-C--:B------:R-:W-:Y:S01]  /*7ca0*/  FMUL.FTZ R34, R54, R56.reuse ;  /* 0x0000003836227220 */ /* 0x080fe20000410000 */
[----:B------:R-:W-:Y:S01]  /*7cb0*/  FMUL.FTZ R35, R50, R56 ;  /* 0x0000003832237220 */ /* 0x000fe20000410000 */
[----:B------:R-:W-:Y:S01]  /*7cc0*/  SEL R50, R4, R11, P0 ;  /* 0x0000000b04327207 */ /* 0x000fe20000000000 */
[----:B------:R-:W-:Y:S01]  /*7cd0*/  IMAD.SHL.U32 R20, R16, 0x8, RZ ;  /* 0x0000000810147824 */ /* 0x000fe200078e00ff */
[----:B------:R-:W-:Y:S01]  /*7ce0*/  SEL R52, R11, R4, P0 ;  /* 0x000000040b347207 */ /* 0x000fe20000000000 */
[----:B------:R-:W-:Y:S01]  /*7cf0*/  UIADD3 UR6, -UR49, URZ, URZ ;  /* 0x0000003f31067290 */ /* 0x000fe2000fffe13f */
[----:B------:R-:W-:Y:S01]  /*7d00*/  SEL R54, R14, R5, P0 ;  /* 0x000000050e367207 */ /* 0x000fe20000000000 */
[----:B------:R-:W-:Y:S01]  /*7d10*/  IMAD R7, R17, 0x40, R20 ;  /* 0x0000004011077824 */ /* 0x000fe200078e0214 */
[----:B------:R-:W-:Y:S01]  /*7d20*/  SEL R56, R5, R14, P0 ;  /* 0x0000000e05387207 */ /* 0x000fe20000000000 */
[--C-:B------:R-:W-:Y:S01]  /*7d30*/  IMAD.WIDE R4, R156, 0x2, R24.reuse ;  /* 0x000000029c047825 */ /* 0x100fe200078e0218 */
[----:B------:R-:W-:Y:S01]  /*7d40*/  F2FP.BF16.F32.PACK_AB R26, R26, R27 ;  /* 0x0000001b1a1a723e */ /* 0x000fe200000010ff */
[----:B------:R-:W-:Y:S01]  /*7d50*/  ULDC UR8, c[0x0][0xc44] ;  /* 0x0003110000087ab9 */ /* 0x000fe20000000800 */
[----:B------:R-:W-:Y:S01]  /*7d60*/  F2FP.BF16.F32.PACK_AB R31, R30, R31 ;  /* 0x0000001f1e1f723e */ /* 0x000fe200000010ff */
[----:B------:R-:W-:Y:S01]  /*7d70*/  IMAD.WIDE R24, R7, 0x2, R24 ;  /* 0x0000000207187825 */ /* 0x000fe200078e0218 */
[----:B------:R-:W-:Y:S01]  /*7d80*/  IADD3 R27, P2, R4, 0x40, RZ ;  /* 0x00000040041b7810 */ /* 0x000fe20007f5e0ff */
[----:B------:R-:W-:Y:S01]  /*7d90*/  UIMAD UR15, UR8, UR6, UR48 ;  /* 0x00000006080f72a4 */ /* 0x000fe2000f8e0230 */
[----:B------:R-:W-:Y:S01]  /*7da0*/  SEL R58, R26, R31, P0 ;  /* 0x0000001f1a3a7207 */ /* 0x000fe20000000000 */
[----:B------:R-:W-:Y:S01]  /*7db0*/  IMAD R48, RZ, RZ, -UR48 ;  /* 0x80000030ff307e24 */ /* 0x000fe2000f8e02ff */
[----:B------:R-:W-:Y:S01]  /*7dc0*/  SEL R60, R31, R26, P0 ;  /* 0x0000001a1f3c7207 */ /* 0x000fe20000000000 */
[----:B------:R-:W-:Y:S01]  /*7dd0*/  IMAD.X R13, RZ, RZ, R5, P2 ;  /* 0x000000ffff0d7224 */ /* 0x000fe200010e0605 */
[----:B0-----:R-:W-:Y:S01]  /*7de0*/  ISETP.NE.AND P2, PT, R21, 0x1, PT ;  /* 0x000000011500780c */ /* 0x001fe20003f45270 */
[----:B------:R-:W0:Y:S01]  /*7df0*/  LDC R31, c[0x0][0xc38] ;  /* 0x00030e00ff1f7b82 */ /* 0x000e220000000800 */
[----:B------:R-:W-:Y:S01]  /*7e00*/  F2FP.BF16.F32.PACK_AB R9, R8, R9 ;  /* 0x000000090809723e */ /* 0x000fe200000010ff */
[----:B------:R-:W-:Y:S01]  /*7e10*/  USHF.R.S32.HI UR14, URZ, 0x1f, UR15 ;  /* 0x0000001f3f0e7899 */ /* 0x000fe2000801140f */
[----:B------:R-:W-:Y:S01]  /*7e20*/  F2FP.BF16.F32.PACK_AB R33, R32, R33 ;  /* 0x000000212021723e */ /* 0x000fe200000010ff */
[----:B------:R-:W-:Y:S01]  /*7e30*/  UIMAD.WIDE.U32 UR8, UR15, UR10, URZ ;  /* 0x0000000a0f0872a5 */ /* 0x000fe2000f8e003f */
[----:B------:R-:W-:Y:S01]  /*7e40*/  SEL R30, R6, R9, P0 ;  /* 0x00000009061e7207 */ /* 0x000fe20000000000 */
[----:B------:R-:W-:Y:S01]  /*7e50*/  UIMAD UR6, UR14, UR10, URZ ;  /* 0x0000000a0e0672a4 */ /* 0x000fe2000f8e023f */
[----:B------:R-:W-:Y:S01]  /*7e60*/  SEL R32, R9, R6, P0 ;  /* 0x0000000609207207 */ /* 0x000fe20000000000 */
[----:B------:R-:W-:Y:S01]  /*7e70*/  UIMAD UR10, UR16, UR12, URZ ;  /* 0x0000000c100a72a4 */ /* 0x000fe2000f8e023f */
[----:B------:R-:W-:Y:S01]  /*7e80*/  IADD3 R9, P3, R4, 0x20, RZ ;  /* 0x0000002004097810 */ /* 0x000fe20007f7e0ff */
[----:B------:R-:W-:Y:S01]  /*7e90*/  UIMAD UR6, UR15, UR11, UR6 ;  /* 0x0000000b0f0672a4 */ /* 0x000fe2000f8e0206 */
[----:B------:R-:W-:Y:S01]  /*7ea0*/  LOP3.LUT R10, R27, 0x380, RZ, 0xc0, !PT ;  /* 0x000003801b0a7812 */ /* 0x000fe200078ec0ff */
[----:B------:R-:W1:Y:S01]  /*7eb0*/  @P2 LDC R26, c[0x0][0xbec] ;  /* 0x0002fb00ff1a2b82 */ /* 0x000e620000000800 */
[----:B------:R-:W-:Y:S01]  /*7ec0*/  LOP3.LUT R8, R9, 0x380, RZ, 0xc0, !PT ;  /* 0x0000038009087812 */ /* 0x000fe200078ec0ff */
[----:B------:R-:W-:Y:S01]  /*7ed0*/  UIADD3 UR9, UR9, UR6, URZ ;  /* 0x0000000609097290 */ /* 0x000fe2000fffe03f */
[----:B------:R-:W-:Y:S01]  /*7ee0*/  SHF.R.U64 R10, R10, 0x3, RZ ;  /* 0x000000030a0a7819 */ /* 0x000fe200000012ff */
[----:B------:R-:W-:Y:S01]  /*7ef0*/  UIMAD UR10, UR49, UR13, UR10 ;  /* 0x0000000d310a72a4 */ /* 0x000fe2000f8e020a */
[----:B------:R-:W-:Y:S01]  /*7f00*/  SHF.R.U64 R8, R8, 0x3, RZ ;  /* 0x0000000308087819 */ /* 0x000fe200000012ff */
[----:B------:R-:W-:Y:S01]  /*7f10*/  UIMAD.WIDE.U32 UR8, UR49, UR12, UR8 ;  /* 0x0000000c310872a5 */ /* 0x000fe2000f8e0008 */
[----:B------:R-:W-:Y:S01]  /*7f20*/  LOP3.LUT R12, R10, R27, RZ, 0x3c, !PT ;  /* 0x0000001b0a0c7212 */ /* 0x000fe200078e3cff */
[----:B------:R-:W3:Y:S01]  /*7f30*/  @P2 LDC R64, c[0x0][0xbf0] ;  /* 0x0002fc00ff402b82 */ /* 0x000ee20000000800 */
[----:B------:R-:W-:Y:S01]  /*7f40*/  IADD3 R27, P4, R24, 0x4800, RZ ;  /* 0x00004800181b7810 */ /* 0x000fe20007f9e0ff */
[----:B------:R-:W-:Y:S01]  /*7f50*/  UIADD3 UR7, UR7, 0x13260, URZ ;  /* 0x0001326007077890 */ /* 0x000fe2000fffe03f */
[----:B------:R-:W-:Y:S01]  /*7f60*/  LOP3.LUT R14, R8, R9, RZ, 0x3c, !PT ;  /* 0x00000009080e7212 */ /* 0x000fe200078e3cff */
[----:B0-----:R-:W-:Y:S01]  /*7f70*/  IMAD R48, R31, R48, UR47 ;  /* 0x0000002f1f307e24 */ /* 0x001fe2000f8e0230 */
[----:B------:R-:W-:Y:S01]  /*7f80*/  LOP3.LUT R6, R4, 0x380, RZ, 0xc0, !PT ;  /* 0x0000038004067812 */ /* 0x000fe200078ec0ff */
[----:B------:R-:W-:Y:S01]  /*7f90*/  UPRMT UR7, UR5, 0x654, UR7 ;  /* 0x0000065405077896 */ /* 0x000fe20008000007 */
[----:B------:R-:W-:Y:S01]  /*7fa0*/  LOP3.LUT R8, R27, 0x380, RZ, 0xc0, !PT ;  /* 0x000003801b087812 */ /* 0x000fe200078ec0ff */
[----:B------:R-:W-:Y:S01]  /*7fb0*/  ULDC UR6, c[0x0][0xa88] ;  /* 0x0002a20000067ab9 */ /* 0x000fe20000000800 */
[----:B------:R-:W-:Y:S01]  /*7fc0*/  SHF.R.U64 R7, R6, 0x3, RZ ;  /* 0x0000000306077819 */ /* 0x000fe200000012ff */
[----:B------:R-:W-:Y:S01]  /*7fd0*/  IMAD R49, R21, UR6, RZ ;  /* 0x0000000615317c24 */ /* 0x000fe2000f8e02ff */
[----:B------:R-:W-:-:S02]  /*7fe0*/  SHF.R.U64 R8, R8, 0x3, RZ ;  /* 0x0000000308087819 */ /* 0x000fc400000012ff */
[----:B------:R-:W-:Y:S02]  /*7ff0*/  IADD3 R11, P1, R4, 0x60, RZ ;  /* 0x00000060040b7810 */ /* 0x000fe40007f3e0ff */
[----:B------:R-:W-:Y:S01]  /*8000*/  LOP3.LUT R4, R7, R4, RZ, 0x3c, !PT ;  /* 0x0000000407047212 */ /* 0x000fe200078e3cff */
[----:B------:R-:W-:Y:S01]  /*8010*/  SYNCS.ARRIVE.TRANS64.RED.A1T0 RZ, [UR7], RZ ;  /* 0x000000ffffff79a7 */ /* 0x000fe20008100407 */
[----:B------:R-:W-:Y:S01]  /*8020*/  LOP3.LUT R8, R8, R27, RZ, 0x3c, !PT ;  /* 0x0000001b08087212 */ /* 0x000fe200078e3cff */
[----:B------:R-:W-:Y:S01]  /*8030*/  IMAD R27, R48, 0xc0, R23 ;  /* 0x000000c0301b7824 */ /* 0x000fe200078e0217 */
[----:B------:R-:W-:Y:S01]  /*8040*/  LOP3.LUT R6, R11, 0x380, RZ, 0xc0, !PT ;  /* 0x000003800b067812 */ /* 0x000fe200078ec0ff */
[----:B------:R-:W-:Y:S01]  /*8050*/  IMAD.X R7, RZ, RZ, R5, P1 ;  /* 0x000000ffff077224 */ /* 0x000fe200008e0605 */
[-C--:B------:R-:W-:Y:S02]  /*8060*/  IADD3.X R15, RZ, R5.reuse, RZ, P3, !PT ;  /* 0x00000005ff0f7210 */ /* 0x080fe40001ffe4ff */
[----:B------:R-:W-:Y:S01]  /*8070*/  MOV R61, R4 ;  /* 0x00000004003d7202 */ /* 0x000fe20000000f00 */
[----:B-1----:R-:W-:Y:S01]  /*8080*/  @P2 IMAD.HI.U32 R5, R27, R26, RZ ;  /* 0x0000001a1b052227 */ /* 0x002fe200078e00ff */
[----:B------:R-:W-:-:S02]  /*8090*/  SHF.R.U64 R6, R6, 0x3, RZ ;  /* 0x0000000306067819 */ /* 0x000fc400000012ff */
[----:B------:R-:W-:Y:S02]  /*80a0*/  F2FP.BF16.F32.PACK_AB R28, R28, R29 ;  /* 0x0000001d1c1c723e */ /* 0x000fe400000010ff */
[----:B------:R-:W-:Y:S02]  /*80b0*/  IADD3 R29, P1, R24, 0x1800, RZ ;  /* 0x00001800181d7810 */ /* 0x000fe40007f3e0ff */
[----:B------:R-:W-:Y:S02]  /*80c0*/  MOV R4, R27 ;  /* 0x0000001b00047202 */ /* 0x000fe40000000f00 */
[----:B------:R-:W-:Y:S02]  /*80d0*/  LOP3.LUT R6, R6, R11, RZ, 0x3c, !PT ;  /* 0x0000000b06067212 */ /* 0x000fe400078e3cff */
[----:B---3--:R-:W-:Y:S02]  /*80e0*/  @P2 SHF.R.U32.HI R4, RZ, R64, R5 ;  /* 0x00000040ff042219 */ /* 0x008fe40000011605 */
[----:B------:R-:W-:-:S02]  /*80f0*/  SEL R42, R28, R33, P0 ;  /* 0x000000211c2a7207 */ /* 0x000fc40000000000 */
[----:B------:R-:W-:Y:S02]  /*8100*/  SEL R44, R33, R28, P0 ;  /* 0x0000001c212c7207 */ /* 0x000fe40000000000 */
[----:B------:R-:W-:Y:S02]  /*8110*/  LOP3.LUT R28, R29, 0x380, RZ, 0xc0, !PT ;  /* 0x000003801d1c7812 */ /* 0x000fe400078ec0ff */
[----:B------:R-:W-:Y:S01]  /*8120*/  MOV R55, R6 ;  /* 0x0000000600377202 */ /* 0x000fe20000000f00 */
[--C-:B------:R-:W-:Y:S01]  /*8130*/  IMAD.MOV R6, RZ, RZ, -R4.reuse ;  /* 0x000000ffff067224 */ /* 0x100fe200078e0a04 */
[----:B------:R-:W-:Y:S02]  /*8140*/  SHF.R.U64 R28, R28, 0x3, RZ ;  /* 0x000000031c1c7819 */ /* 0x000fe400000012ff */
[----:B------:R-:W-:Y:S01]  /*8150*/  MOV R57, R12 ;  /* 0x0000000c00397202 */ /* 0x000fe20000000f00 */
[----:B------:R-:W-:Y:S01]  /*8160*/  IMAD R27, R21, R6, R27 ;  /* 0x00000006151b7224 */ /* 0x000fe200078e021b */
[----:B------:R-:W-:Y:S01]  /*8170*/  LOP3.LUT R28, R28, R29, RZ, 0x3c, !PT ;  /* 0x0000001d1c1c7212 */ /* 0x000fe200078e3cff */
[----:B------:R-:W-:Y:S01]  /*8180*/  IMAD.X R29, RZ, RZ, R25, P1 ;  /* 0x000000ffff1d7224 */ /* 0x000fe200008e0619 */
[----:B------:R-:W-:Y:S01]  /*8190*/  SHF.R.S32.HI R5, RZ, 0x1f, R4 ;  /* 0x0000001fff057819 */ /* 0x000fe20000011404 */
[----:B------:R-:W-:Y:S01]  /*81a0*/  IMAD.U32 R12, RZ, RZ, UR10 ;  /* 0x0000000aff0c7e24 */ /* 0x000fe2000f8e00ff */
[----:B------:R-:W-:Y:S01]  /*81b0*/  F2FP.BF16.F32.PACK_AB R36, R36, R37 ;  /* 0x000000252424723e */ /* 0x000fe200000010ff */
[----:B------:R-:W-:Y:S01]  /*81c0*/  ULDC.64 UR10, c[0x0][0xaf0] ;  /* 0x0002bc00000a7ab9 */ /* 0x000fe20000000a00 */
[----:B------:R-:W-:-:S02]  /*81d0*/  F2FP.BF16.F32.PACK_AB R34, R34, R35 ;  /* 0x000000232222723e */ /* 0x000fc400000010ff */
[----:B------:R-:W-:Y:S02]  /*81e0*/  IADD3 R4, P1, R4, UR8, RZ ;  /* 0x0000000804047c10 */ /* 0x000fe4000ff3e0ff */
[----:B------:R-:W-:Y:S02]  /*81f0*/  SHF.R.S32.HI R6, RZ, 0x1f, R27 ;  /* 0x0000001fff067819 */ /* 0x000fe4000001141b */
[----:B------:R-:W-:Y:S02]  /*8200*/  SEL R46, R36, R41, P0 ;  /* 0x00000029242e7207 */ /* 0x000fe40000000000 */
[----:B------:R-:W-:Y:S02]  /*8210*/  SEL R62, R34, R51, P0 ;  /* 0x00000033223e7207 */ /* 0x000fe40000000000 */
[----:B------:R-:W-:Y:S01]  /*8220*/  IADD3.X R5, R5, UR9, R12, P1, !PT ;  /* 0x0000000905057c10 */ /* 0x000fe20008ffe40c */
[----:B------:R-:W-:Y:S01]  /*8230*/  ULDC.64 UR8, c[0x0][0xb88] ;  /* 0x0002e20000087ab9 */ /* 0x000fe20000000a00 */
[----:B------:R-:W-:Y:S01]  /*8240*/  SEL R34, R51, R34, P0 ;  /* 0x0000002233227207 */ /* 0x000fe20000000000 */
[----:B------:R-:W-:Y:S01]  /*8250*/  IMAD R6, R6, UR8, RZ ;  /* 0x0000000806067c24 */ /* 0x000fe2000f8e02ff */
[----:B------:R-:W-:Y:S01]  /*8260*/  SEL R36, R41, R36, P0 ;  /* 0x0000002429247207 */ /* 0x000fe20000000000 */
[----:B------:R-:W-:Y:S01]  /*8270*/  IMAD.WIDE.U32 R4, R27, UR8, R4 ;  /* 0x000000081b047c25 */ /* 0x000fe2000f8e0004 */
[----:B------:R-:W-:-:S02]  /*8280*/  MOV R59, R14 ;  /* 0x0000000e003b7202 */ /* 0x000fc40000000f00 */
[C---:B------:R-:W-:Y:S01]  /*8290*/  IADD3 R11, P3, R24.reuse, 0x3000, RZ ;  /* 0x00003000180b7810 */ /* 0x040fe20007f7e0ff */
[----:B------:R-:W-:Y:S01]  /*82a0*/  IMAD R37, R27, UR9, R6 ;  /* 0x000000091b257c24 */ /* 0x000fe2000f8e0206 */
[----:B------:R-:W-:Y:S01]  /*82b0*/  LOP3.LUT R9, R24, 0x380, RZ, 0xc0, !PT ;  /* 0x0000038018097812 */ /* 0x000fe200078ec0ff */
[----:B------:R-:W-:Y:S01]  /*82c0*/  IMAD R12, R48, 0xc0, R22 ;  /* 0x000000c0300c7824 */ /* 0x000fe200078e0216 */
[----:B------:R-:W-:Y:S01]  /*82d0*/  LOP3.LUT R10, R11, 0x380, RZ, 0xc0, !PT ;  /* 0x000003800b0a7812 */ /* 0x000fe200078ec0ff */
[----:B------:R-:W-:Y:S01]  /*82e0*/  ULDC.64 UR8, c[0x0][0xb50] ;  /* 0x0002d40000087ab9 */ /* 0x000fe20000000a00 */
[----:B------:R-:W-:Y:S01]  /*82f0*/  SHF.R.U64 R9, R9, 0x3, RZ ;  /* 0x0000000309097819 */ /* 0x000fe200000012ff */
[----:B------:R-:W-:Y:S01]  /*8300*/  VIADD R6, R12, 0x8 ;  /* 0x000000080c067836 */ /* 0x000fe20000000000 */
[----:B------:R-:W-:Y:S01]  /*8310*/  SHF.R.U64 R10, R10, 0x3, RZ ;  /* 0x000000030a0a7819 */ /* 0x000fe200000012ff */
[----:B------:R-:W-:Y:S01]  /*8320*/  IMAD.IADD R5, R5, 0x1, R37 ;  /* 0x0000000105057824 */ /* 0x000fe200078e0225 */
[----:B------:R-:W-:Y:S01]  /*8330*/  LOP3.LUT R24, R9, R24, RZ, 0x3c, !PT ;  /* 0x0000001809187212 */ /* 0x000fe200078e3cff */
[----:B------:R-:W-:Y:S01]  /*8340*/  IMAD.X R9, RZ, RZ, R25, P4 ;  /* 0x000000ffff097224 */ /* 0x000fe200020e0619 */
[----:B------:R-:W-:-:S02]  /*8350*/  LOP3.LUT P1, RZ, R18, 0x3, RZ, 0xc0, !PT ;  /* 0x0000000312ff7812 */ /* 0x000fc4000782c0ff */
[----:B------:R-:W-:Y:S02]  /*8360*/  LEA R37, P4, R4, UR8, 0x2 ;  /* 0x0000000804257c11 */ /* 0x000fe4000f8810ff */
[----:B------:R-:W-:Y:S01]  /*8370*/  LOP3.LUT R10, R10, R11, RZ, 0x3c, !PT ;  /* 0x0000000b0a0a7212 */ /* 0x000fe200078e3cff */
[----:B------:R-:W-:Y:S01]  /*8380*/  IMAD.X R11, RZ, RZ, R25, P3 ;  /* 0x000000ffff0b7224 */ /* 0x000fe200018e0619 */
[-C--:B------:R-:W-:Y:S02]  /*8390*/  ISETP.GE.OR P3, PT, R12, R49.reuse, P1 ;  /* 0x000000310c00720c */ /* 0x080fe40000f66670 */
[----:B------:R-:W-:Y:S02]  /*83a0*/  ISETP.GE.OR P1, PT, R6, R49, P1 ;  /* 0x000000310600720c */ /* 0x000fe40000f26670 */
[----:B--2---:R-:W-:Y:S01]  /*83b0*/  LOP3.LUT R7, R3, 0x2, RZ, 0x3c, !PT ;  /* 0x0000000203077812 */ /* 0x004fe200078e3cff */
        /* <DEDUP_REMOVED lines=9> */
[----:B------:R-:W-:Y:S04]  /*8450*/  SHFL.IDX PT, R62, R62, R3, 0x1c1f ;  /* 0x001c1f033e3e7589 */ /* 0x000fe800000e0000 */
[----:B------:R-:W3:Y:S01]  /*8460*/  SHFL.IDX PT, R33, R52, R7, 0x1c1f ;  /* 0x001c1f0734217589 */ /* 0x000ee200000e0000 */
[----:B-1----:R-:W-:Y:S01]  /*8470*/  LEA.HI.X R40, R4, UR9, R5, 0x2, P4 ;  /* 0x0000000904287c11 */ /* 0x002fe2000a0f1405 */
[----:B------:R-:W-:-:S02]  /*8480*/  ULDC.64 UR8, c[0x0][0xae8] ;  /* 0x0002ba0000087ab9 */ /* 0x000fc40000000a00 */
[----:B------:R-:W1:Y:S04]  /*8490*/  SHFL.IDX PT, R3, R56, R7, 0x1c1f ;  /* 0x001c1f0738037589 */ /* 0x000e6800000e0000 */
[----:B------:R-:W4:Y:S01]  /*84a0*/  SHFL.IDX PT, R35, R60, R7, 0x1c1f ;  /* 0x001c1f073c237589 */ /* 0x000f2200000e0000 */
[----:B0-----:R-:W-:Y:S02]  /*84b0*/  SEL R4, R30, R13, P0 ;  /* 0x0000000d1e047207 */ /* 0x001fe40000000000 */
[----:B------:R-:W-:Y:S01]  /*84c0*/  SEL R6, R13, R30, P0 ;  /* 0x0000001e0d067207 */ /* 0x000fe20000000000 */
[----:B------:R-:W0:Y:S04]  /*84d0*/  SHFL.IDX PT, R27, R44, R7, 0x1c1f ;  /* 0x001c1f072c1b7589 */ /* 0x000e2800000e0000 */
[----:B------:R-:W5:Y:S01]  /*84e0*/  SHFL.IDX PT, R39, R34, R7, 0x1c1f ;  /* 0x001c1f0722277589 */ /* 0x000f6200000e0000 */
[----:B--2---:R-:W-:-:S02]  /*84f0*/  SEL R12, R38, R15, P0 ;  /* 0x0000000f260c7207 */ /* 0x004fc40000000000 */
[----:B------:R-:W-:Y:S01]  /*8500*/  SEL R14, R15, R38, P0 ;  /* 0x000000260f0e7207 */ /* 0x000fe20000000000 */
[----:B------:R2:W5:Y:S01]  /*8510*/  SHFL.IDX PT, R31, R36, R7, 0x1c1f ;  /* 0x001c1f07241f7589 */ /* 0x00056200000e0000 */
[----:B---3--:R-:W-:-:S03]  /*8520*/  SEL R5, R26, R33, P0 ;  /* 0x000000211a057207 */ /* 0x008fc60000000000 */
[----:B------:R-:W-:Y:S01]  /*8530*/  SHFL.IDX PT, R50, R37, RZ, 0x1c1f ;  /* 0x001c1fff25327589 */ /* 0x000fe200000e0000 */
[----:B-1----:R-:W-:-:S03]  /*8540*/  SEL R13, R54, R3, P0 ;  /* 0x00000003360d7207 */ /* 0x002fc60000000000 */
[----:B------:R5:W-:Y:S01]  /*8550*/  SHFL.IDX PT, R52, R37, 0x1, 0x1c1f ;  /* 0x003c1f0025347f89 */ /* 0x000be200000e0000 */
[----:B--2---:R-:W-:Y:S02]  /*8560*/  SEL R7, R33, R26, P0 ;  /* 0x0000001a21077207 */ /* 0x004fe40000000000 */
[----:B------:R-:W-:Y:S01]  /*8570*/  SEL R15, R3, R54, P0 ;  /* 0x00000036030f7207 */ /* 0x000fe20000000000 */
[----:B------:R-:W-:Y:S01]  /*8580*/  BAR.SYNC.DEFER_BLOCKING 0x1, 0x180 ;  /* 0x0046000000007b1d */ /* 0x000fe20000010000 */
[----:B----4-:R-:W-:Y:S02]  /*8590*/  SEL R33, R58, R35, P0 ;  /* 0x000000233a217207 */ /* 0x010fe40000000000 */
[----:B0-----:R-:W-:Y:S02]  /*85a0*/  SEL R32, R42, R27, P0 ;  /* 0x0000001b2a207207 */ /* 0x001fe40000000000 */
[----:B------:R-:W-:Y:S02]  /*85b0*/  SEL R34, R27, R42, P0 ;  /* 0x0000002a1b227207 */ /* 0x000fe40000000000 */
[----:B------:R-:W-:Y:S01]  /*85c0*/  SEL R35, R35, R58, P0 ;  /* 0x0000003a23237207 */ /* 0x000fe20000000000 */
[----:B------:R-:W0:Y:S01]  /*85d0*/  SHFL.IDX PT, R51, R40, RZ, 0x1c1f ;  /* 0x001c1fff28337589 */ /* 0x000e2200000e0000 */
[----:B-----5:R-:W-:-:S02]  /*85e0*/  SEL R37, R62, R39, P0 ;  /* 0x000000273e257207 */ /* 0x020fc40000000000 */
[----:B------:R-:W-:Y:S01]  /*85f0*/  SEL R36, R46, R31, P0 ;  /* 0x0000001f2e247207 */ /* 0x000fe20000000000 */
[----:B------:R-:W1:Y:S01]  /*8600*/  SHFL.IDX PT, R53, R40, 0x1, 0x1c1f ;  /* 0x003c1f0028357f89 */ /* 0x000e6200000e0000 */
[----:B------:R-:W-:Y:S02]  /*8610*/  SEL R38, R31, R46, P0 ;  /* 0x0000002e1f267207 */ /* 0x000fe40000000000 */
[----:B------:R-:W-:Y:S01]  /*8620*/  SEL R39, R39, R62, P0 ;  /* 0x0000003e27277207 */ /* 0x000fe20000000000 */
[----:B------:R2:W-:Y:S04]  /*8630*/  STSM.16.M88.4 [R61], R4 ;  /* 0x000000043d007844 */ /* 0x0005e80000000200 */
[----:B------:R3:W-:Y:S04]  /*8640*/  STSM.16.M88.4 [R59], R12 ;  /* 0x0000000c3b007844 */ /* 0x0007e80000000200 */
[----:B------:R-:W-:Y:S04]  /*8650*/  STSM.16.M88.4 [R57], R32 ;  /* 0x0000002039007844 */ /* 0x000fe80000000200 */
[----:B------:R-:W-:Y:S01]  /*8660*/  STSM.16.M88.4 [R55], R36 ;  /* 0x0000002437007844 */ /* 0x000fe20000000200 */
[----:B------:R-:W-:Y:S08]  /*8670*/  BAR.SYNC.DEFER_BLOCKING 0x1, 0x180 ;  /* 0x0046000000007b1d */ /* 0x000ff00000010000 */
[----:B--2---:R-:W2:Y:S08]  /*8680*/  @P2 LDC R7, c[0x0][0xbec] ;  /* 0x0002fb00ff072b82 */ /* 0x004eb00000000800 */
[----:B---3--:R-:W3:Y:S01]  /*8690*/  @P2 LDC R13, c[0x0][0xbf0] ;  /* 0x0002fc00ff0d2b82 */ /* 0x008ee20000000800 */
[----:B0-----:R-:W-:Y:S04]  /*86a0*/  @!P3 ST.E desc[UR40][R50.64], R2 ;  /* 0x000000023200b985 */ /* 0x001fe8000c101928 */
[----:B-1----:R2:W-:Y:S04]  /*86b0*/  @!P1 ST.E desc[UR40][R52.64], R0 ;  /* 0x0000000034009985 */ /* 0x0025e8000c101928 */
[----:B------:R-:W4:Y:S04]  /*86c0*/  LD.E.128 R24, desc[UR40][R24.64] ;  /* 0x0000002818187980 */ /* 0x000f28000c101d00 */
[----:B------:R-:W5:Y:S04]  /*86d0*/  LD.E.128 R28, desc[UR40][R28.64] ;  /* 0x000000281c1c7980 */ /* 0x000f68000c101d00 */
[----:B------:R0:W5:Y:S04]  /*86e0*/  LD.E.128 R40, desc[UR40][R10.64] ;  /* 0x000000280a287980 */ /* 0x000168000c101d00 */
[----:B------:R1:W5:Y:S01]  /*86f0*/  LD.E.128 R44, desc[UR40][R8.64] ;  /* 0x00000028082c7980 */ /* 0x000362000c101d00 */
[----:B------:R-:W-:Y:S01]  /*8700*/  UIMAD UR5, UR14, UR8, URZ ;  /* 0x000000080e0572a4 */ /* 0x000fe2000f8e023f */
[----:B------:R-:W-:Y:S01]  /*8710*/  IMAD R3, R16, 0x30, R17 ;  /* 0x0000003010037824 */ /* 0x000fe200078e0211 */
[----:B------:R-:W-:Y:S01]  /*8720*/  UIMAD.WIDE.U32 UR6, UR15, UR8, URZ ;  /* 0x000000080f0672a5 */ /* 0x000fe2000f8e003f */
[----:B------:R-:W-:Y:S01]  /*8730*/  @!PT LDS RZ, [RZ] ;  /* 0x00000000fffff984 */ /* 0x000fe20000000800 */
[----:B------:R-:W-:Y:S01]  /*8740*/  @!PT LDS RZ, [RZ] ;  /* 0x00000000fffff984 */ /* 0x000fe20000000800 */
[----:B------:R-:W-:Y:S01]  /*8750*/  @!PT LDS RZ, [RZ] ;  /* 0x00000000fffff984 */ /* 0x000fe20000000800 */
[----:B------:R-:W-:Y:S01]  /*8760*/  @!PT LDS RZ, [RZ] ;  /* 0x00000000fffff984 */ /* 0x000fe20000000800 */
[----:B------:R0:W-:Y:S06]  /*8770*/  MEMBAR.ALL.CTA ;  /* 0x0000000000007992 */ /* 0x0001ec0000008000 */
[----:B0-----:R-:W0:Y:S01]  /*8780*/  FENCE.VIEW.ASYNC.S ;  /* 0x00000000000073c6 */ /* 0x001e220000000000 */
[----:B------:R-:W-:Y:S01]  /*8790*/  UIMAD UR5, UR15, UR9, UR5 ;  /* 0x000000090f0572a4 */ /* 0x000fe2000f8e0205 */
[C---:B------:R-:W-:Y:S01]  /*87a0*/  IMAD R6, R48.reuse, 0xc0, R3 ;  /* 0x000000c030067824 */ /* 0x040fe200078e0203 */
[----:B------:R-:W-:Y:S01]  /*87b0*/  UIMAD UR8, UR16, UR10, URZ ;  /* 0x0000000a100872a4 */ /* 0x000fe2000f8e023f */
[----:B------:R-:W-:Y:S01]  /*87c0*/  IMAD R48, R48, 0xc0, R17 ;  /* 0x000000c030307824 */ /* 0x000fe200078e0211 */
[----:B------:R-:W-:Y:S01]  /*87d0*/  UIADD3 UR7, UR7, UR5, URZ ;  /* 0x0000000507077290 */ /* 0x000fe2000fffe03f */
[----:B--2---:R-:W-:Y:S01]  /*87e0*/  @P2 IMAD.HI.U32 R0, R6, R7, RZ ;  /* 0x0000000706002227 */ /* 0x004fe200078e00ff */
[----:B------:R-:W-:Y:S01]  /*87f0*/  UIMAD UR5, UR49, UR11, UR8 ;  /* 0x0000000b310572a4 */ /* 0x000fe2000f8e0208 */
[----:B------:R-:W-:Y:S01]  /*8800*/  MOV R5, R6 ;  /* 0x0000000600057202 */ /* 0x000fe20000000f00 */
[----:B------:R-:W-:Y:S01]  /*8810*/  UIMAD.WIDE.U32 UR6, UR49, UR10, UR6 ;  /* 0x0000000a310672a5 */ /* 0x000fe2000f8e0006 */
[C---:B------:R-:W-:Y:S01]  /*8820*/  VIADD R10, R48.reuse, 0x60 ;  /* 0x00000060300a7836 */ /* 0x040fe20000000000 */
[----:B---3--:R-:W-:Y:S01]  /*8830*/  @P2 SHF.R.U32.HI R5, RZ, R13, R0 ;  /* 0x0000000dff052219 */ /* 0x008fe20000011600 */
[----:B------:R-:W-:Y:S01]  /*8840*/  ULDC.64 UR8, c[0x0][0xae0] ;  /* 0x0002b80000087ab9 */ /* 0x000fe20000000a00 */
[----:B------:R-:W-:Y:S01]  /*8850*/  UIADD3 UR5, UR7, UR5, URZ ;  /* 0x0000000507057290 */ /* 0x000fe2000fffe03f */
[----:B------:R-:W-:Y:S01]  /*8860*/  VIADD R12, R48, 0x90 ;  /* 0x00000090300c7836 */ /* 0x000fe20000000000 */
[--C-:B------:R-:W-:Y:S01]  /*8870*/  SHF.R.S32.HI R0, RZ, 0x1f, R5.reuse ;  /* 0x0000001fff007819 */ /* 0x100fe20000011405 */
[----:B------:R-:W-:Y:S01]  /*8880*/  IMAD.MOV R4, RZ, RZ, -R5 ;  /* 0x000000ffff047224 */ /* 0x000fe200078e0a05 */
[----:B------:R-:W-:Y:S01]  /*8890*/  UIADD3 UR4, UR4, 0x13220, URZ ;  /* 0x0001322004047890 */ /* 0x000fe2000fffe03f */
[----:B------:R-:W-:Y:S01]  /*88a0*/  IMAD.U32 R3, RZ, RZ, UR7 ;  /* 0x00000007ff037e24 */ /* 0x000fe2000f8e00ff */
[----:B------:R-:W-:Y:S01]  /*88b0*/  UIADD3 UR44, UR44, 0x1, URZ ;  /* 0x000000012c2c7890 */ /* 0x000fe2000fffe03f */
[----:B------:R-:W-:Y:S01]  /*88c0*/  IMAD.U32 R2, RZ, RZ, UR6 ;  /* 0x00000006ff027e24 */ /* 0x000fe2000f8e00ff */
[----:B------:R-:W-:Y:S01]  /*88d0*/  ULDC.64 UR6, c[0x0][0xad8] ;  /* 0x0002b60000067ab9 */ /* 0x000fe20000000a00 */
[----:B------:R-:W-:Y:S01]  /*88e0*/  IMAD.U32 R3, RZ, RZ, UR5 ;  /* 0x00000005ff037e24 */ /* 0x000fe2000f8e00ff */
[----:B------:R-:W-:Y:S01]  /*88f0*/  ULDC UR5, c[0x0][0xac8] ;  /* 0x0002b20000057ab9 */ /* 0x000fe20000000800 */
[----:B------:R-:W-:Y:S01]  /*8900*/  IMAD R0, R0, UR8, RZ ;  /* 0x0000000800007c24 */ /* 0x000fe2000f8e02ff */
[----:B------:R-:W-:Y:S01]  /*8910*/  UPRMT UR4, URZ, 0x654, UR4 ;  /* 0x000006543f047896 */ /* 0x000fe20008000004 */
[----:B------:R-:W-:Y:S01]  /*8920*/  IMAD R21, R21, R4, R6 ;  /* 0x0000000415157224 */ /* 0x000fe200078e0206 */
[----:B------:R-:W-:Y:S01]  /*8930*/  UISETP.NE.AND UP0, UPT, UR44, 0x2, UPT ;  /* 0x000000022c00788c */ /* 0x000fe2000bf05270 */
[C---:B------:R-:W-:Y:S01]  /*8940*/  IMAD R7, R5.reuse, UR9, R0 ;  /* 0x0000000905077c24 */ /* 0x040fe2000f8e0200 */
[----:B------:R-:W-:Y:S01]  /*8950*/  UIADD3 UR42, UR42, 0x1, URZ ;  /* 0x000000012a2a7890 */ /* 0x000fe2000fffe03f */
[----:B------:R-:W-:Y:S01]  /*8960*/  IMAD.WIDE.U32 R2, R5, UR8, R2 ;  /* 0x0000000805027c25 */ /* 0x000fe2000f8e0002 */
[----:B------:R-:W-:Y:S01]  /*8970*/  SHF.R.S32.HI R0, RZ, 0x1f, R21 ;  /* 0x0000001fff007819 */ /* 0x000fe20000011415 */
[----:B------:R-:W-:-:S02]  /*8980*/  USEL UR44, UR44, URZ, UP0 ;  /* 0x0000003f2c2c7287 */ /* 0x000fc40008000000 */
[----:B0-----:R-:W-:Y:S01]  /*8990*/  SYNCS.ARRIVE.TRANS64.RED.A1T0 RZ, [UR4], RZ ;  /* 0x000000ffffff79a7 */ /* 0x001fe20008100404 */
[----:B------:R-:W-:Y:S01]  /*89a0*/  IADD3 R3, R3, R7, RZ ;  /* 0x0000000703037210 */ /* 0x000fe20007ffe0ff */
[----:B------:R-:W-:Y:S01]  /*89b0*/  IMAD R0, R0, UR6, RZ ;  /* 0x0000000600007c24 */ /* 0x000fe2000f8e02ff */
[----:B------:R-:W-:Y:S02]  /*89c0*/  ULDC UR4, c[0x0][0xc] ;  /* 0x0000030000047ab9 */ /* 0x000fe40000000800 */
[----:B------:R-:W-:Y:S01]  /*89d0*/  UIADD3 UR47, UR4, UR47, URZ ;  /* 0x0000002f042f7290 */ /* 0x000fe2000fffe03f */
[C---:B------:R-:W-:Y:S01]  /*89e0*/  IMAD R5, R21.reuse, UR7, R0 ;  /* 0x0000000715057c24 */ /* 0x040fe2000f8e0200 */
[----:B------:R-:W-:Y:S01]  /*89f0*/  USEL UR4, URZ, 0x1, UP0 ;  /* 0x000000013f047887 */ /* 0x000fe20008000000 */
[----:B------:R-:W-:Y:S01]  /*8a00*/  IMAD.WIDE.U32 R2, R21, UR6, R2 ;  /* 0x0000000615027c25 */ /* 0x000fe2000f8e0002 */
[----:B------:R-:W-:Y:S02]  /*8a10*/  ULDC.64 UR6, c[0x0][0xa80] ;  /* 0x0002a00000067ab9 */ /* 0x000fe40000000a00 */
[----:B------:R-:W-:Y:S01]  /*8a20*/  ULOP3.LUT UR43, UR43, UR4, URZ, 0x3c, !UPT ;  /* 0x000000042b2b7292 */ /* 0x000fe2000f8e3c3f */
[----:B------:R-:W-:Y:S01]  /*8a30*/  IMAD.IADD R3, R3, 0x1, R5 ;  /* 0x0000000103037824 */ /* 0x000fe200078e0205 */
[----:B------:R-:W-:Y:S01]  /*8a40*/  LEA R11, P0, R2, UR6, 0x1 ;  /* 0x00000006020b7c11 */ /* 0x000fe2000f8008ff */
[----:B------:R-:W-:-:S03]  /*8a50*/  VIADD R0, R48, 0x30 ;  /* 0x0000003030007836 */ /* 0x000fc60000000000 */
[----:B------:R-:W-:Y:S01]  /*8a60*/  LEA.HI.X R13, R2, UR7, R3, 0x1, P0 ;  /* 0x00000007020d7c11 */ /* 0x000fe200080f0c03 */
[----:B------:R-:W-:Y:S01]  /*8a70*/  SHFL.IDX PT, R4, R11, 0x1, 0x181f ;  /* 0x00381f000b047f89 */ /* 0x000fe200000e0000 */
[----:B------:R-:W-:-:S03]  /*8a80*/  ISETP.GE.AND P0, PT, R20, UR5, PT ;  /* 0x0000000514007c0c */ /* 0x000fc6000bf06270 */
[----:B------:R-:W-:Y:S01]  /*8a90*/  SHFL.IDX PT, R2, R11, RZ, 0x181f ;  /* 0x00181fff0b027589 */ /* 0x000fe200000e0000 */
[-C--:B------:R-:W-:Y:S02]  /*8aa0*/  ISETP.GE.OR P2, PT, R0, R49.reuse, P0 ;  /* 0x000000310000720c */ /* 0x080fe40000746670 */
[----:B------:R-:W0:Y:S01]  /*8ab0*/  LDC R0, c[0x0][0xc34] ;  /* 0x00030d00ff007b82 */ /* 0x000e220000000800 */
[----:B------:R-:W2:Y:S01]  /*8ac0*/  SHFL.IDX PT, R3, R13, RZ, 0x181f ;  /* 0x00181fff0d037589 */ /* 0x000ea200000e0000 */
[-C--:B------:R-:W-:Y:S02]  /*8ad0*/  ISETP.GE.OR P1, PT, R48, R49.reuse, P0 ;  /* 0x000000313000720c */ /* 0x080fe40000726670 */
[-C--:B------:R-:W-:Y:S01]  /*8ae0*/  ISETP.GE.OR P3, PT, R10, R49.reuse, P0 ;  /* 0x000000310a00720c */ /* 0x080fe20000766670 */
[----:B------:R-:W3:Y:S01]  /*8af0*/  SHFL.IDX PT, R5, R13, 0x1, 0x181f ;  /* 0x00381f000d057f89 */ /* 0x000ee200000e0000 */
[----:B------:R-:W-:-:S03]  /*8b00*/  ISETP.GE.OR P0, PT, R12, R49, P0 ;  /* 0x000000310c00720c */ /* 0x000fc60000706670 */
[----:B------:R-:W-:Y:S04]  /*8b10*/  SHFL.IDX PT, R6, R11, 0x2, 0x181f ;  /* 0x00581f000b067f89 */ /* 0x000fe800000e0000 */
[----:B------:R-:W3:Y:S04]  /*8b20*/  SHFL.IDX PT, R7, R13, 0x2, 0x181f ;  /* 0x00581f000d077f89 */ /* 0x000ee800000e0000 */
[----:B-1----:R-:W-:Y:S04]  /*8b30*/  SHFL.IDX PT, R8, R11, 0x3, 0x181f ;  /* 0x00781f000b087f89 */ /* 0x002fe800000e0000 */
[----:B------:R-:W1:Y:S01]  /*8b40*/  SHFL.IDX PT, R9, R13, 0x3, 0x181f ;  /* 0x00781f000d097f89 */ /* 0x000e6200000e0000 */
[----:B--2---:R-:W-:-:S04]  /*8b50*/  @!P1 IMAD.WIDE R2, R20, 0x2, R2 ;  /* 0x0000000214029825 */ /* 0x004fc800078e0202 */
[----:B---3--:R-:W-:-:S04]  /*8b60*/  @!P2 IMAD.WIDE R4, R20, 0x2, R4 ;  /* 0x000000021404a825 */ /* 0x008fc800078e0204 */
[----:B------:R-:W-:-:S04]  /*8b70*/  @!P3 IMAD.WIDE R6, R20, 0x2, R6 ;  /* 0x000000021406b825 */ /* 0x000fc800078e0206 */
[----:B-1----:R-:W-:Y:S01]  /*8b80*/  @!P0 IMAD.WIDE R20, R20, 0x2, R8 ;  /* 0x0000000214148825 */ /* 0x002fe200078e0208 */
[----:B----4-:R1:W-:Y:S04]  /*8b90*/  @!P1 ST.E.128 desc[UR40][R2.64], R24 ;  /* 0x0000001802009985 */ /* 0x0103e8000c101d28 */
[----:B-----5:R1:W-:Y:S04]  /*8ba0*/  @!P2 ST.E.128 desc[UR40][R4.64], R28 ;  /* 0x0000001c0400a985 */ /* 0x0203e8000c101d28 */
[----:B------:R1:W-:Y:S04]  /*8bb0*/  @!P3 ST.E.128 desc[UR40][R6.64], R40 ;  /* 0x000000280600b985 */ /* 0x0003e8000c101d28 */
[----:B------:R1:W-:Y:S01]  /*8bc0*/  @!P0 ST.E.128 desc[UR40][R20.64], R44 ;  /* 0x0000002c14008985 */ /* 0x0003e2000c101d28 */
[----:B0-----:R-:W-:-:S13]  /*8bd0*/  ISETP.LE.AND P0, PT, R0, UR47, PT ;  /* 0x0000002f00007c0c */ /* 0x001fda000bf03270 */
[----:B------:R-:W-:Y:S05]  /*8be0*/  @!P0 BRA `(.L_x_13109) ;  /* 0xffffff8000248947 */ /* 0x000fea000383ffff */
[----:B------:R-:W-:Y:S05]  /*8bf0*/  EXIT ;  /* 0x000000000000794d */ /* 0x000fea0003800000 */
.L_x_13083:
        /* <DEDUP_REMOVED lines=10> */
[----:B------:R-:W2:Y:S01]  /*8ca0*/  LDL.LU R8, [R1+0x4] ;  /* 0x0000040001087983 */ /* 0x000ea20000300800 */
[----:B------:R-:W-:Y:S01]  /*8cb0*/  ULDC.64 UR4, c[0x0][0x418] ;  /* 0x0001060000047ab9 */ /* 0x000fe20000000a00 */
[----:B------:R-:W-:Y:S01]  /*8cc0*/  ULDC.64 UR8, c[0x0][0x2f0] ;  /* 0x0000bc0000087ab9 */ /* 0x000fe20000000a00 */
[----:B------:R-:W0:Y:S01]  /*8cd0*/  S2R R9, SR_TID.X ;  /* 0x0000000000097919 */ /* 0x000e220000002100 */
[----:B------:R-:W-:Y:S01]  /*8ce0*/  UISETP.NE.U32.AND UP0, UPT, UR4, URZ, UPT ;  /* 0x0000003f0400728c */ /* 0x000fe2000bf05070 */
[----:B------:R-:W-:Y:S02]  /*8cf0*/  UMOV UR6, 0xa0 ;  /* 0x000000a000067882 */ /* 0x000fe40000000000 */
[----:B------:R-:W-:Y:S01]  /*8d00*/  ULDC UR4, c[0x0][0x424] ;  /* 0x0001090000047ab9 */ /* 0x000fe20000000800 */
[----:B------:R-:W-:Y:S01]  /*8d10*/  UISETP.NE.AND.EX UP0, UPT, UR5, URZ, UPT, UP0 ;  /* 0x0000003f0500728c */ /* 0x000fe2000bf05300 */
[----:B------:R-:W-:Y:S01]  /*8d20*/  ULDC UR43, c[0x0][0x448] ;  /* 0x00011200002b7ab9 */ /* 0x000fe20000000800 */
[----:B------:R-:W-:-:S02]  /*8d30*/  ULDC UR7, c[0x0][0x288] ;  /* 0x0000a20000077ab9 */ /* 0x000fc40000000800 */
[----:B------:R-:W-:-:S04]  /*8d40*/  USEL UR4, UR4, 0x1, UP0 ;  /* 0x0000000104047887 */ /* 0x000fc80008000000 */
[----:B------:R-:W-:Y:S01]  /*8d50*/  UIMAD UR39, UR4, UR8, URZ ;  /* 0x00000008042772a4 */ /* 0x000fe2000f8e023f */
[----:B------:R-:W-:Y:S02]  /*8d60*/  UMOV UR42, 0x400 ;  /* 0x00000400002a7882 */ /* 0x000fe40000000000 */
[----:B------:R-:W-:Y:S01]  /*8d70*/  ULDC UR8, c[0x0][0x2b8] ;  /* 0x0000ae0000087ab9 */ /* 0x000fe20000000800 */
[----:B------:R-:W-:-:S04]  /*8d80*/  UIADD3 UR4, UR39, 0x9f, URZ ;  /* 0x0000009f27047890 */ /* 0x000fc8000fffe03f */
[----:B------:R-:W-:Y:S01]  /*8d90*/  UIMAD.WIDE UR4, UR4, 0x66666667, URZ ;  /* 0x66666667040478a5 */ /* 0x000fe2000f8e023f */
[C---:B0-----:R-:W-:Y:S01]  /*8da0*/  IMAD.SHL.U32 R23, R9.reuse, 0x40, RZ ;  /* 0x0000004009177824 */ /* 0x041fe200078e00ff */
[----:B------:R-:W-:Y:S01]  /*8db0*/  SHF.R.U32.HI R0, RZ, 0x1, R9 ;  /* 0x00000001ff007819 */ /* 0x000fe20000011609 */
[----:B------:R-:W-:-:S03]  /*8dc0*/  IMAD.SHL.U32 R4, R9, 0x10, RZ ;  /* 0x0000001009047824 */ /* 0x000fc600078e00ff */
[----:B------:R-:W-:Y:S01]  /*8dd0*/  LOP3.LUT R3, R23, 0x180, RZ, 0xc0, !PT ;  /* 0x0000018017037812 */ /* 0x000fe200078ec0ff */
[C---:B------:R-:W-:Y:S01]  /*8de0*/  IMAD.SHL.U32 R5, R9.reuse, 0x8, RZ ;  /* 0x0000000809057824 */ /* 0x040fe200078e00ff */
[C---:B------:R-:W-:Y:S01]  /*8df0*/  SHF.L.U32 R6, R9.reuse, 0x1, RZ ;  /* 0x0000000109067819 */ /* 0x040fe200000006ff */
[----:B------:R-:W-:Y:S01]  /*8e00*/  IMAD.SHL.U32 R2, R9, 0x20, RZ ;  /* 0x0000002009027824 */ /* 0x000fe200078e00ff */
[----:B------:R-:W-:Y:S02]  /*8e10*/  LOP3.LUT R0, R3, 0x30, R0, 0xf8, !PT ;  /* 0x0000003003007812 */ /* 0x000fe400078ef800 */
[----:B------:R-:W-:Y:S01]  /*8e20*/  LOP3.LUT R3, R4, 0x1b0, RZ, 0xc0, !PT ;  /* 0x000001b004037812 */ /* 0x000fe200078ec0ff */
[----:B------:R-:W-:Y:S01]  /*8e30*/  USHF.R.U32.HI UR4, URZ, 0x1f, UR5 ;  /* 0x0000001f3f047899 */ /* 0x000fe20008011605 */
[----:B------:R-:W-:Y:S02]  /*8e40*/  LOP3.LUT R0, R0, 0x30, R5, 0x78, !PT ;  /* 0x0000003000007812 */ /* 0x000fe400078e7805 */
[----:B------:R-:W-:Y:S01]  /*8e50*/  LOP3.LUT R7, R3, 0x30, R6, 0x78, !PT ;  /* 0x0000003003077812 */ /* 0x000fe200078e7806 */
[----:B------:R-:W-:Y:S01]  /*8e60*/  ULEA.HI.SX32 UR44, UR5, UR4, 0x1a ;  /* 0x00000004052c7291 */ /* 0x000fe2000f8fd23f */
[----:B------:R-:W-:-:S02]  /*8e70*/  LOP3.LUT R3, R2, 0x80, RZ, 0xc0, !PT ;  /* 0x0000008002037812 */ /* 0x000fc400078ec0ff */
[----:B------:R-:W-:Y:S01]  /*8e80*/  LOP3.LUT R5, R4, 0x600, RZ, 0xc0, !PT ;  /* 0x0000060004057812 */ /* 0x000fe200078ec0ff */
[----:B------:R-:W-:Y:S01]  /*8e90*/  IMAD.SHL.U32 R6, R9, 0x4, RZ ;  /* 0x0000000409067824 */ /* 0x000fe200078e00ff */
[----:B------:R-:W-:Y:S01]  /*8ea0*/  LOP3.LUT R3, R3, 0x10, R9, 0xf8, !PT ;  /* 0x0000001003037812 */ /* 0x000fe200078ef809 */
[----:B------:R-:W-:Y:S01]  /*8eb0*/  UIADD3 UR4, UR44, -0x1, URZ ;  /* 0xffffffff2c047890 */ /* 0x000fe2000fffe03f */
[----:B------:R-:W-:Y:S02]  /*8ec0*/  LOP3.LUT R5, R5, 0x60, R2, 0xf8, !PT ;  /* 0x0000006005057812 */ /* 0x000fe400078ef802 */
[----:B------:R-:W-:Y:S02]  /*8ed0*/  LOP3.LUT R23, R0, 0x640, R23, 0xf8, !PT ;  /* 0x0000064000177812 */ /* 0x000fe400078ef817 */
[----:B------:R-:W-:Y:S01]  /*8ee0*/  SHF.R.U32.HI R0, RZ, 0x2, R9 ;  /* 0x00000002ff007819 */ /* 0x000fe20000011609 */
[----:B------:R-:W-:Y:S01]  /*8ef0*/  UIMAD UR4, UR4, -0xa0, UR39 ;  /* 0xffffff60040478a4 */ /* 0x000fe2000f8e0227 */
[----:B------:R-:W-:-:S02]  /*8f00*/  LOP3.LUT R3, R3, 0x10, R6, 0x78, !PT ;  /* 0x0000001003037812 */ /* 0x000fc400078e7806 */
[--C-:B------:R-:W-:Y:S02]  /*8f10*/  LOP3.LUT R22, R5, 0x100, R2.reuse, 0xf8, !PT ;  /* 0x0000010005167812 */ /* 0x100fe400078ef802 */
[----:B------:R-:W-:Y:S02]  /*8f20*/  LOP3.LUT R0, R0, 0x1f, RZ, 0xc0, !PT ;  /* 0x0000001f00007812 */ /* 0x000fe400078ec0ff */
[----:B------:R-:W-:Y:S01]  /*8f30*/  LOP3.LUT R22, R22, R3, RZ, 0xfc, !PT ;  /* 0x0000000316167212 */ /* 0x000fe200078efcff */
[----:B------:R-:W-:Y:S01]  /*8f40*/  IMAD.MOV.U32 R3, RZ, RZ, 0x1 ;  /* 0x00000001ff037424 */ /* 0x000fe200078e00ff */
[C---:B------:R-:W-:Y:S02]  /*8f50*/  LOP3.LUT R6, R0.reuse, 0x60, R2, 0xf8, !PT ;  /* 0x0000006000067812 */ /* 0x040fe400078ef802 */
[----:B------:R-:W-:Y:S02]  /*8f60*/  IADD3 R0, -R0, UR4, RZ ;  /* 0x0000000400007c10 */ /* 0x000fe4000fffe1ff */
[----:B------:R0:W-:Y:S02]  /*8f70*/  STL [R1+0x8], R3 ;  /* 0x0000080301007387 */ /* 0x0001e40000100800 */
[----:B------:R-:W-:-:S02]  /*8f80*/  ISETP.GE.AND P2, PT, R0, 0x1, PT ;  /* 0x000000010000780c */ /* 0x000fc40003f46270 */
[----:B0-----:R-:W-:-:S04]  /*8f90*/  LOP3.LUT R3, R4, 0x30, RZ, 0xc0, !PT ;  /* 0x0000003004037812 */ /* 0x001fc800078ec0ff */
[----:B------:R-:W-:-:S04]  /*8fa0*/  ISETP.GE.AND P1, PT, R3, UR9, PT ;  /* 0x0000000903007c0c */ /* 0x000fc8000bf26270 */
[C---:B------:R-:W-:Y:S02]  /*8fb0*/  ISETP.LT.OR P3, PT, R0.reuse, 0x1, P1 ;  /* 0x000000010000780c */ /* 0x040fe40000f61670 */
[----:B------:R-:W-:Y:S01]  /*8fc0*/  ISETP.LT.OR P4, PT, R0, 0x21, P1 ;  /* 0x000000210000780c */ /* 0x000fe20000f81670 */
[----:B------:R-:W-:Y:S01]  /*8fd0*/  UIMAD UR5, UR44, UR6, -0xa0 ;  /* 0xffffff602c0574a4 */ /* 0x000fe2000f8e0206 */
[----:B------:R-:W-:-:S05]  /*8fe0*/  LOP3.LUT R5, R6, 0x80, RZ, 0xfc, !PT ;  /* 0x0000008006057812 */ /* 0x000fca00078efcff */
[----:B------:R-:W-:-:S05]  /*8ff0*/  VIADD R2, R5, UR5 ;  /* 0x0000000505027c36 */ /* 0x000fca0008000000 */
[----:B------:R-:W-:Y:S01]  /*9000*/  ISETP.GE.AND P0, PT, R2, UR39, PT ;  /* 0x0000002702007c0c */ /* 0x000fe2000bf06270 */
[----:B------:R-:W-:Y:S01]  /*9010*/  ULEA UR42, UR48, UR42, 0x18 ;  /* 0x0000002a302a7291 */ /* 0x000fe2000f8ec03f */
[----:B------:R-:W-:-:S05]  /*9020*/  LOP3.LUT R7, R7, 0x640, R4, 0xf8, !PT ;  /* 0x0000064007077812 */ /* 0x000fca00078ef804 */
[----:B------:R-:W-:Y:S01]  /*9030*/  IADD3 R4, R7, UR42, RZ ;  /* 0x0000002a07047c10 */ /* 0x000fe2000fffe0ff */
[----:B------:R-:W-:Y:S04]  /*9040*/  STL [R1+0x18], R7 ;  /* 0x0000180701007387 */ /* 0x000fe80000100800 */
[----:B------:R0:W-:Y:S04]  /*9050*/  STL [R1+0x28], R4 ;  /* 0x0000280401007387 */ /* 0x0001e80000100800 */
[----:B------:R1:W-:Y:S01]  /*9060*/  STL [R1+0x24], R2 ;  /* 0x0000240201007387 */ /* 0x0003e20000100800 */
[----:B0-----:R-:W-:-:S05]  /*9070*/  VIADD R4, R6, UR5 ;  /* 0x0000000506047c36 */ /* 0x001fca0008000000 */
[----:B------:R1:W-:Y:S04]  /*9080*/  STL [R1+0x20], R4 ;  /* 0x0000200401007387 */ /* 0x0003e80000100800 */
[----:B------:R1:W-:Y:S01]  /*9090*/  STL [R1+0x1c], R0 ;  /* 0x00001c0001007387 */ /* 0x0003e20000100800 */
[----:B------:R-:W-:Y:S01]  /*90a0*/  IMAD.MOV.U32 R29, RZ, RZ, RZ ;  /* 0x000000ffff1d7224 */ /* 0x000fe200078e00ff */
[----:B------:R-:W-:Y:S02]  /*90b0*/  ULOP3.LUT UR49, UR45, 0x2, URZ, 0xfc, !UPT ;  /* 0x000000022d317892 */ /* 0x000fe4000f8efc3f */
[----:B------:R-:W-:Y:S01]  /*90c0*/  ULOP3.LUT UR50, UR45, 0x1, URZ, 0xfc, !UPT ;  /* 0x000000012d327892 */ /* 0x000fe2000f8efc3f */
[----:B------:R-:W-:Y:S01]  /*90d0*/  ULDC UR51, c[0x0][0xc] ;  /* 0x0000030000337ab9 */ /* 0x000fe20000000800 */
[----:B------:R-:W-:Y:S01]  /*90e0*/  UMOV UR36, URZ ;  /* 0x0000003f00247c82 */ /* 0x000fe20008000000 */
[----:B------:R-:W-:-:S02]  /*90f0*/  UIMAD UR43, UR43, UR7, URZ ;  /* 0x000000072b2b72a4 */ /* 0x000fc4000f8e023f */
[----:B------:R-:W-:Y:S01]  /*9100*/  UIADD3 UR44, UR44, -0x2, URZ ;  /* 0xfffffffe2c2c7890 */ /* 0x000fe2000fffe03f */
[----:B--2---:R-:W-:-:S04]  /*9110*/  LOP3.LUT R8, R8, 0xffffff7f, RZ, 0xc0, !PT ;  /* 0xffffff7f08087812 */ /* 0x004fc800078ec0ff */
        /* <DEDUP_REMOVED lines=12> */
[----:B------:R-:W-:Y:S02]  /*91e0*/  ISETP.LT.U32.AND P2, PT, R5, 0xa0, !P0 ;  /* 0x000000a00500780c */ /* 0x000fe40004741070 */
        /* <DEDUP_REMOVED lines=10> */
[----:B------:R-:W-:-:S04]  /*9290*/  @P1 LOP3.LUT R8, R8, 0x20, RZ, 0xfc, !PT ;  /* 0x0000002008081812 */ /* 0x000fc800078efcff */
[----:B------:R-:W-:Y:S02]  /*92a0*/  LOP3.LUT R8, R8, 0xffffffef, RZ, 0xc0, !PT ;  /* 0xffffffef08087812 */ /* 0x000fe400078ec0ff */
[----:B------:R-:W-:Y:S02]  /*92b0*/  ISETP.GE.AND P0, PT, R0, 0x81, PT ;  /* 0x000000810000780c */ /* 0x000fe40003f06270 */
[----:B------:R-:W-:Y:S02]  /*92c0*/  @P2 LOP3.LUT R8, R8, 0x10, RZ, 0xfc, !PT ;  /* 0x0000001008082812 */ /* 0x000fe400078efcff */
[----:B------:R-:W-:Y:S02]  /*92d0*/  ISETP.GE.AND P1, PT, R3, UR9, PT ;  /* 0x0000000903007c0c */ /* 0x000fe4000bf26270 */
[----:B------:R-:W-:-:S04]  /*92e0*/  LOP3.LUT R8, R8, 0xfffffffe, RZ, 0xc0, !PT ;  /* 0xfffffffe08087812 */ /* 0x000fc800078ec0ff */
[----:B------:R-:W-:-:S04]  /*92f0*/  LOP3.LUT R8, R8, 0xffffdfff, RZ, 0xc0, !PT ;  /* 0xffffdfff08087812 */ /* 0x000fc800078ec0ff */
[----:B------:R-:W-:Y:S02]  /*9300*/  @P0 LOP3.LUT R8, R8, 0x2000, RZ, 0xfc, !PT ;  /* 0x0000200008080812 */ /* 0x000fe400078efcff */
[----:B------:R-:W-:Y:S02]  /*9310*/  ISETP.GE.AND P0, PT, R3, UR8, PT ;  /* 0x0000000803007c0c */ /* 0x000fe4000bf06270 */
[----:B------:R-:W-:-:S04]  /*9320*/  @P1 LOP3.LUT R8, R8, 0x1, RZ, 0xfc, !PT ;  /* 0x0000000108081812 */ /* 0x000fc800078efcff */
[----:B------:R-:W-:-:S07]  /*9330*/  LOP3.LUT R8, R8, 0xfffffeff, RZ, 0xc0, !PT ;  /* 0xfffffeff08087812 */ /* 0x000fce00078ec0ff */
[----:B------:R-:W-:-:S05]  /*9340*/  @P0 LOP3.LUT R8, R8, 0x100, RZ, 0xfc, !PT ;  /* 0x0000010008080812 */ /* 0x000fca00078efcff */
[----:B------:R1:W-:Y:S02]  /*9350*/  STL [R1+0x4], R8 ;  /* 0x0000040801007387 */ /* 0x0003e40000100800 */
.L_x_13162:
        /* <DEDUP_REMOVED lines=19> */
[----:B01---5:R-:W-:Y:S11]  /*9490*/  @!P0 BRA `(.L_x_13111) ;  /* 0x0000000000188947 */ /* 0x023ff60003800000 */
[----:B------:R-:W-:Y:S02]  /*94a0*/  ULDC.64 UR4, c[0x0][0xa28] ;  /* 0x00028a0000047ab9 */ /* 0x000fe40000000a00 */
[----:B------:R-:W-:-:S06]  /*94b0*/  UIMAD.WIDE UR4, UR47, 0x4, UR4 ;  /* 0x000000042f0478a5 */ /* 0x000fcc000f8e0204 */
[----:B-1----:R-:W-:Y:S02]  /*94c0*/  IMAD.U32 R2, RZ, RZ, UR4 ;  /* 0x00000004ff027e24 */ /* 0x002fe4000f8e00ff */
[----:B------:R-:W-:-:S05]  /*94d0*/  IMAD.U32 R3, RZ, RZ, UR5 ;  /* 0x00000005ff037e24 */ /* 0x000fca000f8e00ff */
[----:B------:R-:W2:Y:S02]  /*94e0*/  LDG.E R2, desc[UR40][R2.64] ;  /* 0x0000002802027981 */ /* 0x000ea4000c1e1900 */
[----:B--2---:R-:W-:-:S15]  /*94f0*/  R2UR UR37, R2 ;  /* 0x00000000022572ca */ /* 0x004fde00000e0000 */
.L_x_13111:
[----:B------:R-:W-:-:S13]  /*9500*/  PLOP3.LUT P0, PT, PT, PT, UP0, 0x80, 0x0 ;  /* 0x000000000000781c */ /* 0x000fda0003f0f008 */
[----:B------:R-:W-:Y:S05]  /*9510*/  @!P0 BRA `(.L_x_13112) ;  /* 0x0000000000408947 */ /* 0x000fea0003800000 */
[----:B-1----:R-:W-:Y:S01]  /*9520*/  MOV R2, 0x0 ;  /* 0x0000000000027802 */ /* 0x002fe20000000f00 */
[----:B------:R-:W-:Y:S01]  /*9530*/  ULDC.64 UR6, c[0x4][0x1b0] ;  /* 0x01006c0000067ab9 */ /* 0x000fe20000000a00 */
[----:B------:R-:W-:Y:S01]  /*9540*/  ULDC.64 UR8, c[0x4][0x1b8] ;  /* 0x01006e0000087ab9 */ /* 0x000fe20000000a00 */
[----:B------:R-:W-:Y:S01]  /*9550*/  ULDC.64 UR4, c[0x4][0x8] ;  /* 0x0100020000047ab9 */ /* 0x000fe20000000a00 */
[----:B------:R-:W-:Y:S01]  /*9560*/  MOV R4, UR6 ;  /* 0x0000000600047c02 */ /* 0x000fe20008000f00 */
[----:B------:R-:W-:Y:S01]  /*9570*/  IMAD.U32 R5, RZ, RZ, UR7 ;  /* 0x00000007ff057e24 */ /* 0x000fe2000f8e00ff */
[----:B------:R-:W0:Y:S01]  /*9580*/  LDC.64 R2, c[0x4][R2] ;  /* 0x0100000002027b82 */ /* 0x000e220000000a00 */
[----:B------:R-:W-:Y:S01]  /*9590*/  IMAD.U32 R6, RZ, RZ, UR8 ;  /* 0x00000008ff067e24 */ /* 0x000fe2000f8e00ff */
[----:B------:R-:W-:Y:S01]  /*95a0*/  MOV R11, UR5 ;  /* 0x00000005000b7c02 */ /* 0x000fe20008000f00 */
[----:B------:R-:W-:Y:S02]  /*95b0*/  IMAD.U32 R7, RZ, RZ, UR9 ;  /* 0x00000009ff077e24 */ /* 0x000fe4000f8e00ff */
[----:B------:R-:W-:-:S02]  /*95c0*/  IMAD.U32 R10, RZ, RZ, UR4 ;  /* 0x00000004ff0a7e24 */ /* 0x000fc4000f8e00ff */
[----:B------:R-:W-:Y:S02]  /*95d0*/  IMAD.MOV.U32 R8, RZ, RZ, 0x70 ;  /* 0x00000070ff087424 */ /* 0x000fe400078e00ff */
[----:B------:R-:W-:Y:S02]  /*95e0*/  IMAD.MOV.U32 R12, RZ, RZ, 0x1 ;  /* 0x00000001ff0c7424 */ /* 0x000fe400078e00ff */
[----:B------:R-:W-:-:S07]  /*95f0*/  IMAD.MOV.U32 R13, RZ, RZ, RZ ;  /* 0x000000ffff0d7224 */ /* 0x000fce00078e00ff */
[----:B------:R-:W-:-:S07]  /*9600*/  LEPC R20, `(.L_x_13112) ;  /* 0x000000001014794e */ /* 0x000fce0000000000 */
[----:B0-----:R-:W-:Y:S05]  /*9610*/  CALL.ABS.NOINC R2 ;  /* 0x0000000002007343 */ /* 0x001fea0003c00000 */
.L_x_13112:
[----:B------:R-:W2:Y:S01]  /*9620*/  LDL.LU R19, [R1+0x4] ;  /* 0x0000040001137983 */ /* 0x000ea20000300800 */
[----:B------:R-:W-:-:S06]  /*9630*/  UIADD3 UR4, UR42, 0x6000, URZ ;  /* 0x000060002a047890 */ /* 0x000fcc000fffe03f */
[----:B------:R-:W-:-:S05]  /*9640*/  IMAD.U32 R16, RZ, RZ, UR4 ;  /* 0x00000004ff107e24 */ /* 0x000fca000f8e00ff */
[----:B------:R-:W-:Y:S02]  /*9650*/  LOP3.LUT P0, RZ, R16, 0x1bf, RZ, 0xc0, !PT ;  /* 0x000001bf10ff7812 */ /* 0x000fe4000780c0ff */
[----:B--2---:R-:W-:-:S11]  /*9660*/  LOP3.LUT R19, R19, 0xfffffffd, RZ, 0xc0, !PT ;  /* 0xfffffffd13137812 */ /* 0x004fd600078ec0ff */
[----:B------:R-:W-:-:S05]  /*9670*/  @P0 LOP3.LUT R19, R19, 0x2, RZ, 0xfc, !PT ;  /* 0x0000000213130812 */ /* 0x000fca00078efcff */
[----:B------:R0:W-:Y:S01]  /*9680*/  STL [R1+0x4], R19 ;  /* 0x0000041301007387 */ /* 0x0001e20000100800 */
[----:B------:R-:W-:Y:S05]  /*9690*/  @!P0 BRA `(.L_x_13113) ;  /* 0x0000000000408947 */ /* 0x000fea0003800000 */
[----:B-1----:R-:W-:Y:S01]  /*96a0*/  MOV R2, 0x0 ;  /* 0x0000000000027802 */ /* 0x002fe20000000f00 */
[----:B------:R-:W-:Y:S01]  /*96b0*/  ULDC.64 UR6, c[0x4][0x1b0] ;  /* 0x01006c0000067ab9 */ /* 0x000fe20000000a00 */
[----:B------:R-:W-:Y:S01]  /*96c0*/  ULDC.64 UR8, c[0x4][0x1b8] ;  /* 0x01006e0000087ab9 */ /* 0x000fe20000000a00 */
[----:B------:R-:W-:Y:S01]  /*96d0*/  ULDC.64 UR4, c[0x4][0x10] ;  /* 0x0100040000047ab9 */ /* 0x000fe20000000a00 */
[----:B------:R-:W-:Y:S01]  /*96e0*/  MOV R4, UR6 ;  /* 0x0000000600047c02 */ /* 0x000fe20008000f00 */
[----:B------:R-:W-:Y:S01]  /*96f0*/  IMAD.U32 R5, RZ, RZ, UR7 ;  /* 0x00000007ff057e24 */ /* 0x000fe2000f8e00ff */
[----:B------:R-:W1:Y:S01]  /*9700*/  LDC.64 R2, c[0x4][R2] ;  /* 0x0100000002027b82 */ /* 0x000e620000000a00 */
        /* <DEDUP_REMOVED lines=8> */
[----:B01----:R-:W-:Y:S05]  /*9790*/  CALL.ABS.NOINC R2 ;  /* 0x0000000002007343 */ /* 0x003fea0003c00000 */
.L_x_13113:
[----:B------:R-:W-:-:S05]  /*97a0*/  IMAD.U32 R28, RZ, RZ, UR42 ;  /* 0x0000002aff1c7e24 */ /* 0x000fca000f8e00ff */
[----:B------:R-:W-:-:S04]  /*97b0*/  IADD3 R17, R28, 0x1000, RZ ;  /* 0x000010001c117810 */ /* 0x000fc80007ffe0ff */
[----:B------:R-:W-:-:S13]  /*97c0*/  LOP3.LUT P0, RZ, R17, 0x9f, RZ, 0xc0, !PT ;  /* 0x0000009f11ff7812 */ /* 0x000fda000780c0ff */
[----:B------:R-:W-:Y:S05]  /*97d0*/  @!P0 BRA `(.L_x_13114) ;  /* 0x0000000000408947 */ /* 0x000fea0003800000 */
[----:B-1----:R-:W-:Y:S01]  /*97e0*/  MOV R2, 0x0 ;  /* 0x0000000000027802 */ /* 0x002fe20000000f00 */
        /* <DEDUP_REMOVED lines=15> */
.L_x_13114:
[----:B------:R-:W-:-:S13]  /*98e0*/  LOP3.LUT P6, RZ, R16, 0x1bf, RZ, 0xc0, !PT ;  /* 0x000001bf10ff7812 */ /* 0x000fda00078cc0ff */
        /* <DEDUP_REMOVED lines=17> */
.L_x_13115:
[----:B------:R-:W-:Y:S01]  /*9a00*/  ULDC.64 UR4, c[0x0][0x9f8] ;  /* 0x00027e0000047ab9 */ /* 0x000fe20000000a00 */
[----:B------:R-:W-:Y:S01]  /*9a10*/  IMAD.U32 R16, RZ, RZ, UR47 ;  /* 0x0000002fff107e24 */ /* 0x000fe2000f8e00ff */
[----:B------:R-:W-:Y:S01]  /*9a20*/  UISETP.NE.U32.AND UP0, UPT, UR4, URZ, UPT ;  /* 0x0000003f0400728c */ /* 0x000fe2000bf05070 */
[----:B------:R-:W2:Y:S03]  /*9a30*/  LDC R18, c[0x0][0x430] ;  /* 0x00010c00ff127b82 */ /* 0x000ea60000000800 */
[----:B------:R-:W-:-:S06]  /*9a40*/  UISETP.NE.AND.EX UP0, UPT, UR5, URZ, UPT, UP0 ;  /* 0x0000003f0500728c */ /* 0x000fcc000bf05300 */
[----:B------:R-:W-:-:S05]  /*9a50*/  PLOP3.LUT P0, PT, PT, PT, UP0, 0x80, 0x0 ;  /* 0x000000000000781c */ /* 0x000fca0003f0f008 */
[----:B------:R-:W-:Y:S02]  /*9a60*/  @UP0 ULDC.64 UR4, c[0x0][0x9f8] ;  /* 0x00027e0000040ab9 */ /* 0x000fe40000000a00 */
[----:B------:R-:W-:-:S06]  /*9a70*/  @UP0 UIMAD.WIDE UR4, UR47, 0x4, UR4 ;  /* 0x000000042f0408a5 */ /* 0x000fcc000f8e0204 */
[----:B-1----:R-:W-:Y:S01]  /*9a80*/  MOV R2, UR4 ;  /* 0x0000000400027c02 */ /* 0x002fe20008000f00 */
[----:B------:R-:W-:-:S05]  /*9a90*/  IMAD.U32 R3, RZ, RZ, UR5 ;  /* 0x00000005ff037e24 */ /* 0x000fca000f8e00ff */
[----:B------:R-:W3:Y:S01]  /*9aa0*/  @P0 LDG.E R16, desc[UR40][R2.64] ;  /* 0x0000002802100981 */ /* 0x000ee2000c1e1900 */
[----:B------:R-:W-:-:S03]  /*9ab0*/  UMOV UR4, 0xffffffff ;  /* 0xffffffff00047882 */ /* 0x000fc60000000000 */
[----:B---3--:R1:W-:Y:S01]  /*9ac0*/  STL [R1+0xc], R16 ;  /* 0x00000c1001007387 */ /* 0x0083e20000100800 */
[----:B--2---:R-:W-:Y:S05]  /*9ad0*/  BRA.DIV UR4, `(.L_x_13116) ;  /* 0x0000003e04247947 */ /* 0x004fea000b800000 */
.L_x_13179:
[----:B------:R-:W2:Y:S04]  /*9ae0*/  LDL R0, [R1+0x20] ;  /* 0x0000200001007983 */ /* 0x000ea80000100800 */
[----:B------:R-:W3:Y:S01]  /*9af0*/  LDL R10, [R1+0x24] ;  /* 0x00002400010a7983 */ /* 0x000ee20000100800 */
[----:B------:R-:W-:Y:S01]  /*9b00*/  ISETP.NE.AND P3, PT, R18, 0x1, PT ;  /* 0x000000011200780c */ /* 0x000fe20003f65270 */
[----:B------:R-:W-:Y:S01]  /*9b10*/  IMAD.MOV.U32 R12, RZ, RZ, R19 ;  /* 0x000000ffff0c7224 */ /* 0x000fe200078e0013 */
[----:B------:R-:W-:Y:S01]  /*9b20*/  SHF.R.S32.HI R13, RZ, 0x1f, R16 ;  /* 0x0000001fff0d7819 */ /* 0x000fe20000011410 */
[----:B------:R-:W-:-:S03]  /*9b30*/  IMAD.MOV.U32 R8, RZ, RZ, RZ ;  /* 0x000000ffff087224 */ /* 0x000fc600078e00ff */
[C---:B------:R-:W-:Y:S01]  /*9b40*/  LOP3.LUT P2, RZ, R12.reuse, 0x8, RZ, 0xc0, !PT ;  /* 0x000000080cff7812 */ /* 0x040fe2000784c0ff */
[----:B------:R4:W-:Y:S01]  /*9b50*/  STL [R1+0x14], R13 ;  /* 0x0000140d01007387 */ /* 0x0009e20000100800 */
[----:B------:R-:W-:-:S05]  /*9b60*/  LOP3.LUT R12, R12, 0xfffffffb, RZ, 0xc0, !PT ;  /* 0xfffffffb0c0c7812 */ /* 0x000fca00078ec0ff */
[----:B------:R-:W0:Y:S01]  /*9b70*/  @P3 LDC R2, c[0x0][0x434] ;  /* 0x00010d00ff023b82 */ /* 0x000e220000000800 */
[----:B------:R-:W-:-:S07]  /*9b80*/  @P3 LOP3.LUT R12, R12, 0x4, RZ, 0xfc, !PT ;  /* 0x000000040c0c3812 */ /* 0x000fce00078efcff */
[----:B------:R-:W1:Y:S01]  /*9b90*/  @P3 LDC R3, c[0x0][0x438] ;  /* 0x00010e00ff033b82 */ /* 0x000e620000000800 */
[----:B------:R-:W-:Y:S02]  /*9ba0*/  LOP3.LUT R12, R12, 0xfffffffd, RZ, 0xc0, !PT ;  /* 0xfffffffd0c0c7812 */ /* 0x000fe400078ec0ff */
[C---:B--2---:R-:W-:Y:S01]  /*9bb0*/  ISETP.GE.AND P0, PT, R0.reuse, UR39, PT ;  /* 0x0000002700007c0c */ /* 0x044fe2000bf06270 */
[----:B------:R-:W-:-:S04]  /*9bc0*/  VIADD R9, R0, UR37 ;  /* 0x0000002500097c36 */ /* 0x000fc80008000000 */
[----:B0-----:R-:W-:-:S04]  /*9bd0*/  @P3 IMAD.HI.U32 R2, R9, R2, RZ ;  /* 0x0000000209023227 */ /* 0x001fc800078e00ff */
[----:B------:R-:W-:Y:S01]  /*9be0*/  IMAD.MOV.U32 R0, RZ, RZ, R9 ;  /* 0x000000ffff007224 */ /* 0x000fe200078e0009 */
[----:B-1----:R-:W-:-:S03]  /*9bf0*/  @P3 SHF.R.U32.HI R0, RZ, R3, R2 ;  /* 0x00000003ff003219 */ /* 0x002fc60000011602 */
[----:B------:R-:W0:Y:S01]  /*9c00*/  @!P0 LDC.64 R6, c[0x0][0x428] ;  /* 0x00010a00ff068b82 */ /* 0x000e220000000a00 */
[----:B------:R-:W-:-:S07]  /*9c10*/  @!P0 SHF.R.S32.HI R3, RZ, 0x1f, R0 ;  /* 0x0000001fff038819 */ /* 0x000fce0000011400 */
[----:B------:R-:W1:Y:S01]  /*9c20*/  @!P0 LDC.64 R4, c[0x0][0x418] ;  /* 0x00010600ff048b82 */ /* 0x000e620000000a00 */
[----:B0-----:R-:W-:-:S04]  /*9c30*/  @!P0 IMAD R2, R13, R6, RZ ;  /* 0x000000060d028224 */ /* 0x001fc800078e02ff */
[----:B------:R-:W-:Y:S01]  /*9c40*/  @!P0 IMAD R7, R16, R7, R2 ;  /* 0x0000000710078224 */ /* 0x000fe200078e0202 */
[----:B------:R-:W-:-:S05]  /*9c50*/  @!P0 MOV R2, R0 ;  /* 0x0000000000028202 */ /* 0x000fca0000000f00 */
[----:B------:R-:W-:-:S04]  /*9c60*/  @!P0 IMAD.WIDE.U32 R2, R16, R6, R2 ;  /* 0x0000000610028225 */ /* 0x000fc800078e0002 */
[----:B------:R-:W-:Y:S01]  /*9c70*/  @!P0 IMAD.IADD R7, R3, 0x1, R7 ;  /* 0x0000000103078824 */ /* 0x000fe200078e0207 */
[C---:B-1----:R-:W-:Y:S01]  /*9c80*/  @!P0 LEA R4, P1, R2.reuse, R4, 0x2 ;  /* 0x0000000402048211 */ /* 0x042fe200078210ff */
[----:B------:R-:W0:Y:S03]  /*9c90*/  @P3 LDC R3, c[0x0][0x434] ;  /* 0x00010d00ff033b82 */ /* 0x000e260000000800 */
[----:B------:R-:W-:-:S05]  /*9ca0*/  @!P0 LEA.HI.X R5, R2, R5, R7, 0x2, P1 ;  /* 0x0000000502058211 */ /* 0x000fca00008f1407 */
[----:B------:R-:W1:Y:S01]  /*9cb0*/  @P3 LDC R2, c[0x0][0x438] ;  /* 0x00010e00ff023b82 */ /* 0x000e620000000800 */
[----:B------:R2:W5:Y:S01]  /*9cc0*/  @!P0 LDG.E R8, desc[UR40][R4.64] ;  /* 0x0000002804088981 */ /* 0x000562000c1e1900 */
[----:B---3--:R-:W-:-:S04]  /*9cd0*/  VIADD R10, R10, UR37 ;  /* 0x000000250a0a7c36 */ /* 0x008fc80008000000 */
[----:B------:R-:W-:Y:S02]  /*9ce0*/  IMAD.MOV.U32 R11, RZ, RZ, R10 ;  /* 0x000000ffff0b7224 */ /* 0x000fe400078e000a */
[----:B------:R-:W3:Y:S08]  /*9cf0*/  @P2 LDC.64 R6, c[0x0][0x428] ;  /* 0x00010a00ff062b82 */ /* 0x000ef00000000a00 */
[----:B--2---:R-:W2:Y:S01]  /*9d00*/  @P2 LDC.64 R4, c[0x0][0x418] ;  /* 0x00010600ff042b82 */ /* 0x004ea20000000a00 */
[----:B0-----:R-:W-:-:S05]  /*9d10*/  @P3 IMAD.HI.U32 R3, R10, R3, RZ ;  /* 0x000000030a033227 */ /* 0x001fca00078e00ff */
[----:B-1----:R-:W-:-:S04]  /*9d20*/  @P3 SHF.R.U32.HI R11, RZ, R2, R3 ;  /* 0x00000002ff0b3219 */ /* 0x002fc80000011603 */
[----:B------:R-:W-:Y:S01]  /*9d30*/  @P2 SHF.R.S32.HI R3, RZ, 0x1f, R11 ;  /* 0x0000001fff032819 */ /* 0x000fe2000001140b */
[----:B---3--:R-:W-:-:S04]  /*9d40*/  @P2 IMAD R2, R13, R6, RZ ;  /* 0x000000060d022224 */ /* 0x008fc800078e02ff */
[----:B------:R-:W-:Y:S01]  /*9d50*/  @P2 IMAD R7, R16, R7, R2 ;  /* 0x0000000710072224 */ /* 0x000fe200078e0202 */
[----:B------:R-:W-:-:S05]  /*9d60*/  @P2 MOV R2, R11 ;  /* 0x0000000b00022202 */ /* 0x000fca0000000f00 */
[----:B------:R-:W-:Y:S02]  /*9d70*/  @P2 IMAD.WIDE.U32 R2, R16, R6, R2 ;  /* 0x0000000610022225 */ /* 0x000fe400078e0002 */
[----:B------:R-:W0:Y:S02]  /*9d80*/  LDC R16, c[0x0][0xc44] ;  /* 0x00031100ff107b82 */ /* 0x000e240000000800 */
[----:B------:R-:W-:Y:S01]  /*9d90*/  @P2 IMAD.IADD R7, R7, 0x1, R3 ;  /* 0x0000000107072824 */ /* 0x000fe200078e0203 */
[----:B--2---:R-:W-:-:S04]  /*9da0*/  @P2 LEA R6, P0, R2, R4, 0x2 ;  /* 0x0000000402062211 */ /* 0x004fc800078010ff */
[----:B------:R-:W-:Y:S01]  /*9db0*/  @P2 LEA.HI.X R7, R2, R5, R7, 0x2, P0 ;  /* 0x0000000502072211 */ /* 0x000fe200000f1407 */
[----:B------:R-:W-:Y:S02]  /*9dc0*/  IMAD.MOV.U32 R5, RZ, RZ, RZ ;  /* 0x000000ffff057224 */ /* 0x000fe400078e00ff */
[----:B------:R-:W-:-:S04]  /*9dd0*/  IMAD.MOV R0, RZ, RZ, -R0 ;  /* 0x000000ffff007224 */ /* 0x000fc800078e0a00 */
[----:B------:R1:W5:Y:S01]  /*9de0*/  @P2 LDG.E R5, desc[UR40][R6.64] ;  /* 0x0000002806052981 */ /* 0x000362000c1e1900 */
[----:B------:R-:W-:Y:S01]  /*9df0*/  IADD3 R3, -R11, RZ, RZ ;  /* 0x000000ff0b037210 */ /* 0x000fe20007ffe1ff */
[C---:B-1----:R-:W-:Y:S02]  /*9e00*/  IMAD R6, R18.reuse, R0, R9 ;  /* 0x0000000012067224 */ /* 0x042fe400078e0209 */
[----:B------:R-:W-:Y:S02]  /*9e10*/  IMAD.U32 R0, RZ, RZ, UR49 ;  /* 0x00000031ff007e24 */ /* 0x000fe4000f8e00ff */
[----:B------:R-:W-:Y:S02]  /*9e20*/  IMAD R9, R18, R3, R10 ;  /* 0x0000000312097224 */ /* 0x000fe400078e020a */
[----:B------:R-:W-:Y:S01]  /*9e30*/  IMAD R3, RZ, RZ, -UR47 ;  /* 0x8000002fff037e24 */ /* 0x000fe2000f8e02ff */
[----:B------:R-:W-:-:S03]  /*9e40*/  ISETP.NE.AND P0, PT, R0, 0x3, PT ;  /* 0x000000030000780c */ /* 0x000fc60003f05270 */
[----:B0-----:R-:W-:-:S05]  /*9e50*/  IMAD R16, R16, R3, UR46 ;  /* 0x0000002e10107e24 */ /* 0x001fca000f8e0203 */
[----:B------:R-:W-:-:S05]  /*9e60*/  SHF.R.S32.HI R2, RZ, 0x1f, R16 ;  /* 0x0000001fff027819 */ /* 0x000fca0000011410 */
[----:B------:R-:W-:Y:S01]  /*9e70*/  @P0 LOP3.LUT R12, R12, 0x2, RZ, 0xfc, !PT ;  /* 0x000000020c0c0812 */ /* 0x000fe200078efcff */
[----:B------:R4:W-:Y:S04]  /*9e80*/  STL [R1+0x10], R2 ;  /* 0x0000100201007387 */ /* 0x0009e80000100800 */
[----:B------:R4:W-:Y:S01]  /*9e90*/  STL [R1+0x4], R12 ;  /* 0x0000040c01007387 */ /* 0x0009e20000100800 */
[----:B------:R-:W-:Y:S05]  /*9ea0*/  @!P0 BRA `(.L_x_13117) ;  /* 0x0000000000048947 */ /* 0x000fea0003800000 */
[----:B------:R-:W-:Y:S01]  /*9eb0*/  BPT.TRAP 0x1 ;  /* 0x000000040000795c */ /* 0x000fe20000300000 */
.L_x_13117:
[----:B------:R-:W2:Y:S01]  /*9ec0*/  LDL R0, [R1+0x8] ;  /* 0x0000080001007983 */ /* 0x000ea20000100800 */
[----:B------:R-:W-:Y:S01]  /*9ed0*/  LEA R4, R29, UR42, 0x3 ;  /* 0x0000002a1d047c11 */ /* 0x000fe2000f8e18ff */
[----:B------:R-:W-:Y:S01]  /*9ee0*/  BSSY B0, `(.L_x_13118) ;  /* 0x0000005000007945 */ /* 0x000fe20003800000 */
[----:B------:R-:W-:Y:S02]  /*9ef0*/  SHF.R.S32.HI R25, RZ, 0x1f, R6 ;  /* 0x0000001fff197819 */ /* 0x000fe40000011406 */
[----:B--2---:R-:W-:-:S04]  /*9f00*/  SHF.L.U32 R27, R0, 0x1f, RZ ;  /* 0x0000001f001b7819 */ /* 0x004fc800000006ff */
[----:B------:R-:W0:Y:S02]  /*9f10*/  SYNCS.PHASECHK.TRANS64.TRYWAIT P0, [R4+URZ+0x13280], R27 ;  /* 0x0132801b040075a7 */ /* 0x000e24000800017f */
[----:B0-----:R-:W-:Y:S05]  /*9f20*/  @!P0 BRA `(.L_x_13119) ;  /* 0x00000038003c8947 */ /* 0x001fea0003800000 */
.L_x_13180:
[----:B------:R-:W-:Y:S05]  /*9f30*/  BSYNC B0 ;  /* 0x0000000000007941 */ /* 0x000fea0003800000 */
.L_x_13118:
[----:B------:R-:W2:Y:S01]  /*9f40*/  LDL R7, [R1+0x10] ;  /* 0x0000100001077983 */ /* 0x000ea20000100800 */
[----:B------:R-:W-:-:S03]  /*9f50*/  ULDC.64 UR4, c[0x0][0x328] ;  /* 0x0000ca0000047ab9 */ /* 0x000fc60000000a00 */
[----:B----4-:R-:W3:Y:S01]  /*9f60*/  LDL R12, [R1+0x18] ;  /* 0x00001800010c7983 */ /* 0x010ee20000100800 */
[----:B------:R-:W-:Y:S01]  /*9f70*/  IMAD R0, R25, UR4, RZ ;  /* 0x0000000419007c24 */ /* 0x000fe2000f8e02ff */
[----:B-----5:R-:W-:Y:S01]  /*9f80*/  SHF.R.S32.HI R26, RZ, 0x1f, R8 ;  /* 0x0000001fff1a7819 */ /* 0x020fe20000011408 */
[C---:B------:R-:W-:Y:S01]  /*9f90*/  IMAD.WIDE.U32 R2, R6.reuse, UR4, RZ ;  /* 0x0000000406027c25 */ /* 0x040fe2000f8e00ff */
[----:B------:R-:W-:Y:S01]  /*9fa0*/  ULDC.64 UR6, c[0x0][0x338] ;  /* 0x0000ce0000067ab9 */ /* 0x000fe20000000a00 */
[----:B------:R-:W-:Y:S01]  /*9fb0*/  ULDC.64 UR8, c[0x0][0x330] ;  /* 0x0000cc0000087ab9 */ /* 0x000fe20000000a00 */
[----:B------:R-:W-:Y:S01]  /*9fc0*/  SHF.R.S32.HI R21, RZ, 0x1f, R9 ;  /* 0x0000001fff157819 */ /* 0x000fe20000011409 */
[----:B------:R-:W-:Y:S01]  /*9fd0*/  IMAD R0, R6, UR5, R0 ;  /* 0x0000000506007c24 */ /* 0x000fe2000f8e0200 */
[----:B------:R-:W-:Y:S01]  /*9fe0*/  ULDC.64 UR10, c[0x0][0x318] ;  /* 0x0000c600000a7ab9 */ /* 0x000fe20000000a00 */
[----:B------:R-:W-:Y:S02]  /*9ff0*/  SHF.R.S32.HI R24, RZ, 0x1f, R5 ;  /* 0x0000001fff187819 */ /* 0x000fe40000011405 */
[----:B------:R-:W-:-:S02]  /*a000*/  IMAD.IADD R3, R3, 0x1, R0 ;  /* 0x0000000103037824 */ /* 0x000fc400078e0200 */
[----:B------:R-:W-:Y:S02]  /*a010*/  IMAD R0, R26, UR6, RZ ;  /* 0x000000061a007c24 */ /* 0x000fe4000f8e02ff */
[----:B------:R-:W-:-:S04]  /*a020*/  IMAD.WIDE.U32 R2, R8, UR6, R2 ;  /* 0x0000000608027c25 */ /* 0x000fc8000f8e0002 */
[----:B------:R-:W-:Y:S02]  /*a030*/  IMAD R0, R8, UR7, R0 ;  /* 0x0000000708007c24 */ /* 0x000fe4000f8e0200 */
[----:B------:R-:W-:-:S03]  /*a040*/  IMAD R11, R21, UR4, RZ ;  /* 0x00000004150b7c24 */ /* 0x000fc6000f8e02ff */
[----:B------:R-:W-:Y:S01]  /*a050*/  IADD3 R3, R3, R0, RZ ;  /* 0x0000000003037210 */ /* 0x000fe20007ffe0ff */
[----:B------:R-:W-:Y:S02]  /*a060*/  IMAD R11, R9, UR5, R11 ;  /* 0x00000005090b7c24 */ /* 0x000fe4000f8e020b */
[----:B------:R-:W-:-:S04]  /*a070*/  IMAD.WIDE.U32 R2, R16, UR8, R2 ;  /* 0x0000000810027c25 */ /* 0x000fc8000f8e0002 */
        /* <DEDUP_REMOVED lines=16> */
[----:B------:R-:W2:Y:S01]  /*a180*/  LDL R3, [R1+0x4] ;  /* 0x0000040001037983 */ /* 0x000ea20000100800 */
[----:B------:R-:W1:Y:S03]  /*a190*/  S2R R11, SR_TID.X ;  /* 0x00000000000b7919 */ /* 0x000e660000002100 */
[----:B------:R-:W3:Y:S04]  /*a1a0*/  SHFL.IDX PT, R2, R7, RZ, 0x1c1f ;  /* 0x001c1fff07027589 */ /* 0x000ee800000e0000 */
[----:B------:R-:W4:Y:S04]  /*a1b0*/  SHFL.IDX PT, R0, R10, RZ, 0x1c1f ;  /* 0x001c1fff0a007589 */ /* 0x000f2800000e0000 */
[----:B------:R-:W-:Y:S01]  /*a1c0*/  SHFL.IDX PT, R19, R19, RZ, 0x1c1f ;  /* 0x001c1fff13137589 */ /* 0x000fe200000e0000 */
[----:B-1----:R-:W-:-:S05]  /*a1d0*/  IMAD.SHL.U32 R11, R11, 0x10, RZ ;  /* 0x000000100b0b7824 */ /* 0x002fca00078e00ff */
[----:B------:R-:W-:-:S04]  /*a1e0*/  LOP3.LUT R11, R11, 0x30, RZ, 0xc0, !PT ;  /* 0x000000300b0b7812 */ /* 0x000fc800078ec0ff */
[----:B---3--:R-:W-:Y:S02]  /*a1f0*/  IADD3 R2, P0, R11, R2, RZ ;  /* 0x000000020b027210 */ /* 0x008fe40007f1e0ff */
[C---:B--2---:R-:W-:Y:S02]  /*a200*/  LOP3.LUT P4, RZ, R3.reuse, 0x1000, RZ, 0xc0, !PT ;  /* 0x0000100003ff7812 */ /* 0x044fe4000788c0ff */
[C---:B------:R-:W-:Y:S02]  /*a210*/  LOP3.LUT P3, RZ, R3.reuse, 0x800, RZ, 0xc0, !PT ;  /* 0x0000080003ff7812 */ /* 0x040fe4000786c0ff */
[C---:B------:R-:W-:Y:S02]  /*a220*/  LOP3.LUT P2, RZ, R3.reuse, 0x400, RZ, 0xc0, !PT ;  /* 0x0000040003ff7812 */ /* 0x040fe4000784c0ff */
[----:B------:R-:W-:Y:S02]  /*a230*/  LOP3.LUT P1, RZ, R3, 0x200, RZ, 0xc0, !PT ;  /* 0x0000020003ff7812 */ /* 0x000fe4000782c0ff */
[----:B----4-:R-:W-:Y:S01]  /*a240*/  IADD3.X R3, RZ, R0, RZ, P0, !PT ;  /* 0x00000000ff037210 */ /* 0x010fe200007fe4ff */
[----:B------:R-:W-:-:S05]  /*a250*/  VIADD R0, R18, UR42 ;  /* 0x0000002a12007c36 */ /* 0x000fca0008000000 */
[----:B------:R1:W-:Y:S04]  /*a260*/  LDGSTS.E.BYPASS.LTC128B.128 [R0+0x6000], desc[UR40][R2.64], !P4 ;  /* 0x0600000002007fae */ /* 0x0003e8000e101d68 */
[----:B-1----:R-:W1:Y:S04]  /*a270*/  SHFL.IDX PT, R2, R7, 0x1, 0x1c1f ;  /* 0x003c1f0007027f89 */ /* 0x002e6800000e0000 */
[----:B------:R-:W2:Y:S01]  /*a280*/  SHFL.IDX PT, R3, R10, 0x1, 0x1c1f ;  /* 0x003c1f000a037f89 */ /* 0x000ea200000e0000 */
[----:B-1----:R-:W-:-:S05]  /*a290*/  IADD3 R2, P0, R11, R2, RZ ;  /* 0x000000020b027210 */ /* 0x002fca0007f1e0ff */
[----:B--2---:R-:W-:-:S05]  /*a2a0*/  IMAD.X R3, RZ, RZ, R3, P0 ;  /* 0x000000ffff037224 */ /* 0x004fca00000e0603 */
[----:B------:R1:W-:Y:S04]  /*a2b0*/  LDGSTS.E.BYPASS.LTC128B.128 [R0+0x6800], desc[UR40][R2.64], !P3 ;  /* 0x0680000002007fae */ /* 0x0003e8000d901d68 */
[----:B-1----:R-:W1:Y:S04]  /*a2c0*/  SHFL.IDX PT, R2, R7, 0x2, 0x1c1f ;  /* 0x005c1f0007027f89 */ /* 0x002e6800000e0000 */
[----:B------:R-:W2:Y:S04]  /*a2d0*/  SHFL.IDX PT, R3, R10, 0x2, 0x1c1f ;  /* 0x005c1f000a037f89 */ /* 0x000ea800000e0000 */
[----:B------:R-:W-:Y:S01]  /*a2e0*/  SHFL.IDX PT, R10, R10, 0x3, 0x1c1f ;  /* 0x007c1f000a0a7f89 */ /* 0x000fe200000e0000 */
[----:B-1----:R-:W-:-:S05]  /*a2f0*/  IADD3 R2, P0, R11, R2, RZ ;  /* 0x000000020b027210 */ /* 0x002fca0007f1e0ff */
[----:B--2---:R-:W-:-:S05]  /*a300*/  IMAD.X R3, RZ, RZ, R3, P0 ;  /* 0x000000ffff037224 */ /* 0x004fca00000e0603 */
[----:B------:R1:W-:Y:S04]  /*a310*/  LDGSTS.E.BYPASS.LTC128B.128 [R0+0x7000], desc[UR40][R2.64], !P2 ;  /* 0x0700000002007fae */ /* 0x0003e8000d101d68 */
[----:B-1----:R-:W1:Y:S02]  /*a320*/  SHFL.IDX PT, R2, R7, 0x3, 0x1c1f ;  /* 0x007c1f0007027f89 */ /* 0x002e6400000e0000 */
[----:B-1----:R-:W-:-:S04]  /*a330*/  IADD3 R2, P0, R11, R2, RZ ;  /* 0x000000020b027210 */ /* 0x002fc80007f1e0ff */
[----:B------:R-:W-:-:S05]  /*a340*/  IADD3.X R3, RZ, R10, RZ, P0, !PT ;  /* 0x0000000aff037210 */ /* 0x000fca00007fe4ff */
[----:B------:R1:W-:Y:S04]  /*a350*/  LDGSTS.E.BYPASS.LTC128B.128 [R0+0x7800], desc[UR40][R2.64], !P1 ;  /* 0x0780000002007fae */ /* 0x0003e8000c901d68 */
[----:B-1----:R1:W2:Y:S02]  /*a360*/  SHFL.IDX PT, R2, R20, RZ, 0x1c1f ;  /* 0x001c1fff14027589 */ /* 0x0022a400000e0000 */
.L_x_13192:
[----:B------:R-:W3:Y:S01]  /*a370*/  LDL R7, [R1+0x4] ;  /* 0x0000040001077983 */ /* 0x000ee20000100800 */
[----:B------:R-:W4:Y:S02]  /*a380*/  S2R R3, SR_TID.X ;  /* 0x0000000000037919 */ /* 0x000f240000002100 */
[----:B----4-:R-:W-:-:S05]  /*a390*/  IMAD.SHL.U32 R3, R3, 0x10, RZ ;  /* 0x0000001003037824 */ /* 0x010fca00078e00ff */
[----:B------:R-:W-:-:S04]  /*a3a0*/  LOP3.LUT R3, R3, 0x30, RZ, 0xc0, !PT ;  /* 0x0000003003037812 */ /* 0x000fc800078ec0ff */
[----:B--2---:R-:W-:-:S05]  /*a3b0*/  IADD3 R2, P0, R3, R2, RZ ;  /* 0x0000000203027210 */ /* 0x004fca0007f1e0ff */
[----:B------:R-:W-:Y:S01]  /*a3c0*/  IMAD.X R3, RZ, RZ, R19, P0 ;  /* 0x000000ffff037224 */ /* 0x000fe200000e0613 */
[----:B------:R-:W-:Y:S02]  /*a3d0*/  PLOP3.LUT P0, PT, PT, PT, PT, 0x80, 0x0 ;  /* 0x000000000000781c */ /* 0x000fe40003f0f070 */
[----:B---3--:R-:W-:-:S13]  /*a3e0*/  LOP3.LUT P1, RZ, R7, 0x4000, RZ, 0xc0, !PT ;  /* 0x0000400007ff7812 */ /* 0x008fda000782c0ff */
[----:B------:R-:W-:Y:S01]  /*a3f0*/  @!PT LDS RZ, [RZ] ;  /* 0x00000000fffff984 */ /* 0x000fe20000000800 */
[----:B------:R-:W-:Y:S01]  /*a400*/  @!PT LDS RZ, [RZ] ;  /* 0x00000000fffff984 */ /* 0x000fe20000000800 */
[----:B------:R-:W-:Y:S01]  /*a410*/  @!PT LDS RZ, [RZ] ;  /* 0x00000000fffff984 */ /* 0x000fe20000000800 */
[----:B------:R2:W-:Y:S01]  /*a420*/  LDGSTS.E.BYPASS.LTC128B.128 [R0+0x8000], desc[UR40][R2.64], !P1 ;  /* 0x0800000002007fae */ /* 0x0005e2000c901d68 */
[----:B------:R-:W-:Y:S01]  /*a430*/  NOP ;  /* 0x0000000000007918 */ /* 0x000fe20000000000 */
.L_x_13121:
        /* <DEDUP_REMOVED lines=11> */
.L_x_13122:
[----:B------:R2:W-:Y:S01]  /*a4f0*/  SYNCS.ARRIVE.TRANS64.A1T0 RZ, [R4+URZ+0x13270], RZ ;  /* 0x013270ff04ff79a7 */ /* 0x0005e2000810003f */
[----:B------:R-:W-:Y:S05]  /*a500*/  @!P2 BRA `(.L_x_13123) ;  /* 0x000000000004a947 */ /* 0x000fea0003800000 */
[----:B------:R-:W-:Y:S01]  /*a510*/  BPT.TRAP 0x1 ;  /* 0x000000040000795c */ /* 0x000fe20000300000 */
.L_x_13123:
[----:B------:R-:W3:Y:S01]  /*a520*/  SYNCS.PHASECHK.TRANS64.TRYWAIT P0, [R4+URZ+0x13240], R27 ;  /* 0x0132401b040075a7 */ /* 0x000ee2000800017f */
[----:B------:R-:W-:Y:S04]  /*a530*/  BSSY B0, `(.L_x_13124) ;  /* 0x0000002000007945 */ /* 0x000fe80003800000 */
[----:B---3--:R-:W-:Y:S05]  /*a540*/  @!P0 BRA `(.L_x_13125) ;  /* 0x00000038005c8947 */ /* 0x008fea0003800000 */
.L_x_13193:
[----:B------:R-:W-:Y:S05]  /*a550*/  BSYNC B0 ;  /* 0x0000000000007941 */ /* 0x000fea0003800000 */
.L_x_13124:
[----:B------:R-:W4:Y:S01]  /*a560*/  LDL R10, [R1+0x10] ;  /* 0x00001000010a7983 */ /* 0x000f220000100800 */
[----:B------:R-:W-:Y:S01]  /*a570*/  ULDC.64 UR4, c[0x0][0x300] ;  /* 0x0000c00000047ab9 */ /* 0x000fe20000000a00 */
[----:B------:R-:W-:Y:S02]  /*a580*/  ULDC.64 UR6, c[0x0][0x310] ;  /* 0x0000c40000067ab9 */ /* 0x000fe40000000a00 */
[----:B------:R0:W5:Y:S01]  /*a590*/  LDL R18, [R1+0x1c] ;  /* 0x00001c0001127983 */ /* 0x0001620000100800 */
[----:B------:R-:W-:Y:S02]  /*a5a0*/  IMAD R7, R25, UR4, RZ ;  /* 0x0000000419077c24 */ /* 0x000fe4000f8e02ff */
[----:B------:R-:W-:-:S04]  /*a5b0*/  IMAD.WIDE.U32 R2, R6, UR4, RZ ;  /* 0x0000000406027c25 */ /* 0x000fc8000f8e00ff */
[----:B------:R-:W-:Y:S02]  /*a5c0*/  IMAD R7, R6, UR5, R7 ;  /* 0x0000000506077c24 */ /* 0x000fe4000f8e0207 */
[----:B------:R-:W-:-:S03]  /*a5d0*/  IMAD R26, R26, UR6, RZ ;  /* 0x000000061a1a7c24 */ /* 0x000fc6000f8e02ff */
[----:B------:R-:W-:Y:S01]  /*a5e0*/  IADD3 R3, R3, R7, RZ ;  /* 0x0000000703037210 */ /* 0x000fe20007ffe0ff */
        /* <DEDUP_REMOVED lines=14> */
[----:B------:R-:W-:Y:S02]  /*a6d0*/  IADD3 R3, R3, R8, RZ ;  /* 0x0000000803037210 */ /* 0x000fe40007ffe0ff */
        /* <DEDUP_REMOVED lines=8> */
[----:B0-----:R-:W-:Y:S08]  /*a760*/  BRA.DIV UR4, `(.L_x_13126) ;  /* 0x0000003604e87947 */ /* 0x001ff0000b800000 */
[----:B------:R-:W4:Y:S01]  /*a770*/  LDL R2, [R1+0x4] ;  /* 0x0000040001027983 */ /* 0x000f220000100800 */
[C---:B-----5:R-:W-:Y:S02]  /*a780*/  ISETP.GE.AND P3, PT, R18.reuse, 0x1, PT ;  /* 0x000000011200780c */ /* 0x060fe40003f66270 */
[----:B------:R-:W-:Y:S01]  /*a790*/  ISETP.GE.AND P2, PT, R18, 0x21, PT ;  /* 0x000000211200780c */ /* 0x000fe20003f46270 */
[----:B------:R-:W0:Y:S01]  /*a7a0*/  S2R R3, SR_TID.X ;  /* 0x0000000000037919 */ /* 0x000e220000002100 */
[----:B------:R-:W-:Y:S04]  /*a7b0*/  SHFL.IDX PT, R7, R7, RZ, 0x1c1f ;  /* 0x001c1fff07077589 */ /* 0x000fe800000e0000 */
[----:B------:R-:W-:Y:S01]  /*a7c0*/  SHFL.IDX PT, R14, R8, RZ, 0x1c1f ;  /* 0x001c1fff080e7589 */ /* 0x000fe200000e0000 */
[----:B0-----:R-:W-:-:S03]  /*a7d0*/  IMAD.SHL.U32 R9, R3, 0x10, RZ ;  /* 0x0000001003097824 */ /* 0x001fc600078e00ff */
[----:B------:R-:W0:Y:S02]  /*a7e0*/  SHFL.IDX PT, R3, R5, RZ, 0x1c1f ;  /* 0x001c1fff05037589 */ /* 0x000e2400000e0000 */
[----:B------:R-:W-:-:S04]  /*a7f0*/  LOP3.LUT R9, R9, 0x30, RZ, 0xc0, !PT ;  /* 0x0000003009097812 */ /* 0x000fc800078ec0ff */
[----:B0-----:R-:W-:Y:S02]  /*a800*/  @P3 IADD3 R3, P0, R9, R3, RZ ;  /* 0x0000000309033210 */ /* 0x001fe40007f1e0ff */
[----:B----4-:R-:W-:Y:S02]  /*a810*/  LOP3.LUT P1, RZ, R2, 0x1, RZ, 0xc0, !PT ;  /* 0x0000000102ff7812 */ /* 0x010fe4000782c0ff */
[----:B------:R-:W0:Y:S02]  /*a820*/  SHFL.IDX PT, R2, R6, RZ, 0x1c1f ;  /* 0x001c1fff06027589 */ /* 0x000e2400000e0000 */
[----:B0-----:R-:W-:-:S05]  /*a830*/  @P3 IMAD.X R2, RZ, RZ, R2, P0 ;  /* 0x000000ffff023224 */ /* 0x001fca00000e0602 */
[----:B------:R-:W-:-:S04]  /*a840*/  @P3 LOP3.LUT R3, R3, R2, RZ, 0x3c, !PT ;  /* 0x0000000203033212 */ /* 0x000fc800078e3cff */
[----:B------:R-:W-:-:S04]  /*a850*/  @P3 LOP3.LUT R2, R3, R2, RZ, 0x3c, !PT ;  /* 0x0000000203023212 */ /* 0x000fc800078e3cff */
[----:B------:R-:W-:-:S05]  /*a860*/  @P3 LOP3.LUT R3, R3, R2, RZ, 0x3c, !PT ;  /* 0x0000000203033212 */ /* 0x000fca00078e3cff */
[----:B------:R0:W-:Y:S01]  /*a870*/  @P3 LDGSTS.E.BYPASS.LTC128B.128 [R0+0xe000], desc[UR40][R2.64], !P1 ;  /* 0x0e00000002003fae */ /* 0x0001e2000c901d68 */
[----:B------:R-:W-:-:S03]  /*a880*/  ISETP.GE.AND P3, PT, R18, 0x41, PT ;  /* 0x000000411200780c */ /* 0x000fc60003f66270 */
[----:B0-----:R-:W0:Y:S04]  /*a890*/  SHFL.IDX PT, R3, R5, 0x1, 0x1c1f ;  /* 0x003c1f0005037f89 */ /* 0x001e2800000e0000 */
[----:B------:R-:W4:Y:S01]  /*a8a0*/  SHFL.IDX PT, R2, R6, 0x1, 0x1c1f ;  /* 0x003c1f0006027f89 */ /* 0x000f2200000e0000 */
[----:B0-----:R-:W-:-:S05]  /*a8b0*/  @P2 IADD3 R3, P0, R9, R3, RZ ;  /* 0x0000000309032210 */ /* 0x001fca0007f1e0ff */
[----:B----4-:R-:W-:-:S05]  /*a8c0*/  @P2 IMAD.X R2, RZ, RZ, R2, P0 ;  /* 0x000000ffff022224 */ /* 0x010fca00000e0602 */
[----:B------:R-:W-:-:S04]  /*a8d0*/  @P2 LOP3.LUT R3, R3, R2, RZ, 0x3c, !PT ;  /* 0x0000000203032212 */ /* 0x000fc800078e3cff */
[----:B------:R-:W-:-:S04]  /*a8e0*/  @P2 LOP3.LUT R2, R3, R2, RZ, 0x3c, !PT ;  /* 0x0000000203022212 */ /* 0x000fc800078e3cff */
[----:B------:R-:W-:-:S05]  /*a8f0*/  @P2 LOP3.LUT R3, R3, R2, RZ, 0x3c, !PT ;  /* 0x0000000203032212 */ /* 0x000fca00078e3cff */
[----:B------:R0:W-:Y:S01]  /*a900*/  @P2 LDGSTS.E.BYPASS.LTC128B.128 [R0+0xe800], desc[UR40][R2.64], !P1 ;  /* 0x0e80000002002fae */ /* 0x0001e2000c901d68 */
[----:B------:R-:W-:-:S03]  /*a910*/  ISETP.GE.AND P2, PT, R18, 0x61, PT ;  /* 0x000000611200780c */ /* 0x000fc60003f46270 */
[----:B0-----:R-:W0:Y:S04]  /*a920*/  SHFL.IDX PT, R3, R5, 0x2, 0x1c1f ;  /* 0x005c1f0005037f89 */ /* 0x001e2800000e0000 */
[----:B------:R-:W4:Y:S04]  /*a930*/  SHFL.IDX PT, R2, R6, 0x2, 0x1c1f ;  /* 0x005c1f0006027f89 */ /* 0x000f2800000e0000 */
[----:B------:R-:W1:Y:S04]  /*a940*/  SHFL.IDX PT, R5, R5, 0x3, 0x1c1f ;  /* 0x007c1f0005057f89 */ /* 0x000e6800000e0000 */
[----:B------:R-:W2:Y:S01]  /*a950*/  SHFL.IDX PT, R6, R6, 0x3, 0x1c1f ;  /* 0x007c1f0006067f89 */ /* 0x000ea200000e0000 */
[----:B0-----:R-:W-:-:S04]  /*a960*/  @P3 IADD3 R3, P0, R9, R3, RZ ;  /* 0x0000000309033210 */ /* 0x001fc80007f1e0ff */
[----:B----4-:R-:W-:-:S04]  /*a970*/  @P3 IADD3.X R2, RZ, R2, RZ, P0, !PT ;  /* 0x00000002ff023210 */ /* 0x010fc800007fe4ff */
[-C--:B------:R-:W-:Y:S02]  /*a980*/  @P3 LOP3.LUT R3, R3, R2.reuse, RZ, 0x3c, !PT ;  /* 0x0000000203033212 */ /* 0x080fe400078e3cff */
[----:B-1----:R-:W-:Y:S02]  /*a990*/  @P2 IADD3 R9, P0, R9, R5, RZ ;  /* 0x0000000509092210 */ /* 0x002fe40007f1e0ff */
[----:B------:R-:W-:-:S03]  /*a9a0*/  @P3 LOP3.LUT R2, R3, R2, RZ, 0x3c, !PT ;  /* 0x0000000203023212 */ /* 0x000fc600078e3cff */
[----:B--2---:R-:W-:Y:S01]  /*a9b0*/  @P2 IMAD.X R10, RZ, RZ, R6, P0 ;  /* 0x000000ffff0a2224 */ /* 0x004fe200000e0606 */
[----:B------:R-:W-:-:S05]  /*a9c0*/  @P3 LOP3.LUT R3, R3, R2, RZ, 0x3c, !PT ;  /* 0x0000000203033212 */ /* 0x000fca00078e3cff */
[----:B------:R0:W-:Y:S02]  /*a9d0*/  @P3 LDGSTS.E.BYPASS.LTC128B.128 [R0+0xf000], desc[UR40][R2.64], !P1 ;  /* 0x0f00000002003fae */ /* 0x0001e4000c901d68 */
[----:B0-----:R-:W-:Y:S02]  /*a9e0*/  @P2 IMAD.MOV.U32 R2, RZ, RZ, R9 ;  /* 0x000000ffff022224 */ /* 0x001fe400078e0009 */
[----:B------:R-:W-:-:S05]  /*a9f0*/  @P2 IMAD.MOV.U32 R3, RZ, RZ, R10 ;  /* 0x000000ffff032224 */ /* 0x000fca00078e000a */
[----:B------:R0:W-:Y:S02]  /*aa00*/  @P2 LDGSTS.E.BYPASS.LTC128B.128 [R0+0xf800], desc[UR40][R2.64], !P1 ;  /* 0x0f80000002002fae */ /* 0x0001e4000c901d68 */
.L_x_13205:
[----:B------:R-:W-:Y:S01]  /*aa10*/  ISETP.GE.AND P0, PT, R18, 0x81, PT ;  /* 0x000000811200780c */ /* 0x000fe20003f06270 */
[----:B------:R-:W-:-:S12]  /*aa20*/  BSSY B0, `(.L_x_13127) ;  /* 0x000000d000007945 */ /* 0x000fd80003800000 */
[----:B------:R-:W-:Y:S05]  /*aa30*/  @!P0 BRA `(.L_x_13128) ;  /* 0x00000000002c8947 */ /* 0x000fea0003800000 */
[----:B0-----:R-:W2:Y:S01]  /*aa40*/  LDL R3, [R1+0x4] ;  /* 0x0000040001037983 */ /* 0x001ea20000100800 */
[----:B------:R-:W0:Y:S02]  /*aa50*/  S2R R2, SR_TID.X ;  /* 0x0000000000027919 */ /* 0x000e240000002100 */
[----:B0-----:R-:W-:-:S04]  /*aa60*/  SHF.L.U32 R2, R2, 0x4, RZ ;  /* 0x0000000402027819 */ /* 0x001fc800000006ff */
[----:B------:R-:W-:-:S04]  /*aa70*/  LOP3.LUT R2, R2, 0x30, RZ, 0xc0, !PT ;  /* 0x0000003002027812 */ /* 0x000fc800078ec0ff */
[----:B------:R-:W-:Y:S02]  /*aa80*/  IADD3 R2, P0, R2, R14, RZ ;  /* 0x0000000e02027210 */ /* 0x000fe40007f1e0ff */
[----:B--2---:R-:W-:-:S03]  /*aa90*/  LOP3.LUT P1, RZ, R3, 0x1, RZ, 0xc0, !PT ;  /* 0x0000000103ff7812 */ /* 0x004fc6000782c0ff */
[----:B------:R-:W-:-:S10]  /*aaa0*/  IMAD.X R3, RZ, RZ, R7, P0 ;  /* 0x000000ffff037224 */ /* 0x000fd400000e0607 */
[----:B------:R-:W-:Y:S01]  /*aab0*/  @!PT LDS RZ, [RZ] ;  /* 0x00000000fffff984 */ /* 0x000fe20000000800 */
[----:B------:R-:W-:Y:S01]  /*aac0*/  @!PT LDS RZ, [RZ] ;  /* 0x00000000fffff984 */ /* 0x000fe20000000800 */
[----:B------:R-:W-:Y:S01]  /*aad0*/  @!PT LDS RZ, [RZ] ;  /* 0x00000000fffff984 */ /* 0x000fe20000000800 */
[----:B------:R1:W-:Y:S02]  /*aae0*/  LDGSTS.E.BYPASS.LTC128B.128 [R0+0x10000], desc[UR40][R2.64], !P1 ;  /* 0x1000000002007fae */ /* 0x0003e4000c901d68 */
.L_x_13128:
[----:B------:R-:W-:Y:S05]  /*aaf0*/  BSYNC B0 ;  /* 0x0000000000007941 */ /* 0x000fea0003800000 */
.L_x_13127:
[----:B------:R-:W-:Y:S01]  /*ab00*/  NOP ;  /* 0x0000000000007918 */ /* 0x000fe20000000000 */
[----:B------:R-:W-:-:S13]  /*ab10*/  PLOP3.LUT P0, PT, PT, PT, PT, 0x80, 0x0 ;  /* 0x000000000000781c */ /* 0x000fda0003f0f070 */
.L_x_13129:
[----:B------:R-:W-:Y:S02]  /*ab20*/  PLOP3.LUT P1, PT, P1, P0, PT, 0xa2, 0x0 ;  /* 0x000000000000781c */ /* 0x000fe40000f21472 */
[----:B------:R-:W-:-:S08]  /*ab30*/  @P0 R2UR P1, UR4, R4 ;  /* 0x00000000040402ca */ /* 0x000fd00000020000 */
[----:B------:R-:W-:-:S05]  /*ab40*/  @P0 PLOP3.LUT P0, PT, P1, PT, PT, 0x80, 0x0 ;  /* 0x000000000000081c */ /* 0x000fca0000f0f070 */
[----:B------:R-:W-:Y:S01]  /*ab50*/  @!P1 SYNCS.ARRIVE.TRANS64.RED.A0T1 RZ, [UR4+0x13230], RZ ;  /* 0x013230ffffff99a7 */ /* 0x000fe20008200404 */
[----:B------:R-:W-:Y:S07]  /*ab60*/  @!P1 ARRIVES.LDGSTSBAR.64.TRANSCNT [UR4+0x13230] ;  /* 0x01323000ff0099b0 */ /* 0x000fee0008000a84 */
[----:B------:R-:W-:Y:S05]  /*ab70*/  @P0 BRA.U.ANY `(.L_x_13129) ;  /* 0xfffffffd00e80947 */ /* 0x000fea000393ffff */
[----:B------:R-:W-:Y:S01]  /*ab80*/  NOP ;  /* 0x0000000000007918 */ /* 0x000fe20000000000 */
[----:B01----:R-:W-:-:S05]  /*ab90*/  IMAD.U32 R0, RZ, RZ, UR49 ;  /* 0x00000031ff007e24 */ /* 0x003fca000f8e00ff */
[----:B------:R-:W-:-:S13]  /*aba0*/  ISETP.NE.AND P2, PT, R0, 0x3, PT ;  /* 0x000000030000780c */ /* 0x000fda0003f45270 */
[----:B------:R-:W-:Y:S05]  /*abb0*/  @!P2 BRA `(.L_x_13130) ;  /* 0x000000000004a947 */ /* 0x000fea0003800000 */
[----:B------:R-:W-:Y:S01]  /*abc0*/  BPT.TRAP 0x1 ;  /* 0x000000040000795c */ /* 0x000fe20000300000 */
.L_x_13130:
        /* <DEDUP_REMOVED lines=11> */
[----:B0--3--:R-:W-:Y:S01]  /*ac80*/  IMAD.U32 R4, RZ, RZ, UR6 ;  /* 0x00000006ff047e24 */ /* 0x009fe2000f8e00ff */
[----:B------:R-:W-:Y:S01]  /*ac90*/  MOV R5, UR7 ;  /* 0x0000000700057c02 */ /* 0x000fe20008000f00 */
        /* <DEDUP_REMOVED lines=10> */
.L_x_13131:
[----:B------:R-:W2:Y:S01]  /*ad40*/  LDL R2, [R1+0x4] ;  /* 0x0000040001027983 */ /* 0x000ea20000100800 */
[----:B------:R-:W1:Y:S03]  /*ad50*/  LDC R9, c[0x0][0x448] ;  /* 0x00011200ff097b82 */ /* 0x000e660000000800 */
[----:B------:R-:W4:Y:S01]  /*ad60*/  LDL R19, [R1+0x10] ;  /* 0x0000100001137983 */ /* 0x000f220000100800 */
[----:B------:R-:W-:-:S03]  /*ad70*/  IMAD R0, RZ, RZ, -UR46 ;  /* 0x8000002eff007e24 */ /* 0x000fc6000f8e02ff */
[----:B------:R0:W5:Y:S01]  /*ad80*/  LDL R10, [R1+0x28] ;  /* 0x00002800010a7983 */ /* 0x0001620000100800 */
[----:B------:R-:W3:Y:S01]  /*ad90*/  LDC R5, c[0x0][0xc38] ;  /* 0x00030e00ff057b82 */ /* 0x000ee20000000800 */
[----:B------:R-:W0:Y:S01]  /*ada0*/  S2R R18, SR_TID.X ;  /* 0x0000000000127919 */ /* 0x000e220000002100 */
[C---:B------:R-:W-:Y:S01]  /*adb0*/  R2UR UR7, R16.reuse ;  /* 0x00000000100772ca */ /* 0x040fe200000e0000 */
[----:B------:R-:W-:Y:S01]  /*adc0*/  ULDC.64 UR8, c[0x0][0x2d8] ;  /* 0x0000b60000087ab9 */ /* 0x000fe20000000a00 */
[----:B------:R-:W-:Y:S01]  /*add0*/  R2UR UR4, R16 ;  /* 0x00000000100472ca */ /* 0x000fe200000e0000 */
[----:B------:R-:W-:Y:S01]  /*ade0*/  ULDC.64 UR10, c[0x0][0x280] ;  /* 0x0000a000000a7ab9 */ /* 0x000fe20000000a00 */
[----:B-1----:R-:W-:Y:S01]  /*adf0*/  ISETP.NE.AND P0, PT, R9, 0x1, PT ;  /* 0x000000010900780c */ /* 0x002fe20003f05270 */
[----:B---3--:R-:W-:-:S12]  /*ae00*/  IMAD R0, R5, R0, UR38 ;  /* 0x0000002605007e24 */ /* 0x008fd8000f8e0200 */
[----:B------:R-:W1:Y:S01]  /*ae10*/  @P0 LDC R3, c[0x0][0x450] ;  /* 0x00011400ff030b82 */ /* 0x000e620000000800 */
[----:B0-----:R-:W-:Y:S02]  /*ae20*/  SHF.R.U32.HI R20, RZ, 0x2, R18 ;  /* 0x00000002ff147819 */ /* 0x001fe40000011612 */
[----:B------:R-:W-:Y:S02]  /*ae30*/  SHF.L.U32 R18, R18, 0x5, RZ ;  /* 0x0000000512127819 */ /* 0x000fe400000006ff */
[----:B------:R-:W-:-:S04]  /*ae40*/  LOP3.LUT R20, R20, 0x1f, RZ, 0xc0, !PT ;  /* 0x0000001f14147812 */ /* 0x000fc800078ec0ff */
[----:B------:R-:W-:Y:S01]  /*ae50*/  LOP3.LUT R18, R20, 0x60, R18, 0xf8, !PT ;  /* 0x0000006014127812 */ /* 0x000fe200078ef812 */
[----:B------:R-:W-:-:S04]  /*ae60*/  UIMAD.WIDE.U32 UR4, UR4, UR8, URZ ;  /* 0x00000008040472a5 */ /* 0x000fc8000f8e003f */
[----:B------:R-:W-:Y:S01]  /*ae70*/  IMAD R7, R0, 0xc0, R18 ;  /* 0x000000c000077824 */ /* 0x000fe200078e0212 */
[----:B--2---:R-:W-:Y:S02]  /*ae80*/  LOP3.LUT P5, RZ, R2, 0x100, RZ, 0xc0, !PT ;  /* 0x0000010002ff7812 */ /* 0x004fe400078ac0ff */
[----:B------:R-:W0:Y:S01]  /*ae90*/  @P0 LDC R2, c[0x0][0x44c] ;  /* 0x00011300ff020b82 */ /* 0x000e220000000800 */
[----:B----4-:R-:W-:-:S13]  /*aea0*/  R2UR UR6, R19 ;  /* 0x00000000130672ca */ /* 0x010fda00000e0000 */
[----:B------:R-:W-:-:S04]  /*aeb0*/  UIMAD UR6, UR6, UR8, URZ ;  /* 0x00000008060672a4 */ /* 0x000fc8000f8e023f */
[----:B------:R-:W-:Y:S02]  /*aec0*/  UIMAD UR7, UR7, UR9, UR6 ;  /* 0x00000009070772a4 */ /* 0x000fe4000f8e0206 */
[----:B------:R-:W-:Y:S01]  /*aed0*/  USHF.R.S32.HI UR6, URZ, 0x1f, UR47 ;  /* 0x0000001f3f067899 */ /* 0x000fe2000801142f */
[----:B------:R-:W-:Y:S01]  /*aee0*/  ULDC.64 UR8, c[0x0][0x2e0] ;  /* 0x0000b80000087ab9 */ /* 0x000fe20000000a00 */
[----:B0-----:R-:W-:Y:S02]  /*aef0*/  @P0 IMAD.HI.U32 R4, R7, R2, RZ ;  /* 0x0000000207040227 */ /* 0x001fe400078e00ff */
[----:B------:R-:W-:Y:S02]  /*af00*/  UIMAD UR6, UR6, UR8, URZ ;  /* 0x00000008060672a4 */ /* 0x000fe4000f8e023f */
[----:B------:R-:W-:Y:S01]  /*af10*/  UIADD3 UR5, UR5, UR7, URZ ;  /* 0x0000000705057290 */ /* 0x000fe2000fffe03f */
[----:B------:R-:W-:Y:S01]  /*af20*/  IMAD.MOV.U32 R2, RZ, RZ, R7 ;  /* 0x000000ffff027224 */ /* 0x000fe200078e0007 */
[----:B-1----:R-:W-:Y:S01]  /*af30*/  @P0 SHF.R.U32.HI R2, RZ, R3, R4 ;  /* 0x00000003ff020219 */ /* 0x002fe20000011604 */
[----:B------:R-:W-:-:S02]  /*af40*/  UIMAD UR6, UR47, UR9, UR6 ;  /* 0x000000092f0672a4 */ /* 0x000fc4000f8e0206 */
[----:B------:R-:W-:Y:S01]  /*af50*/  UIMAD.WIDE.U32 UR4, UR47, UR8, UR4 ;  /* 0x000000082f0472a5 */ /* 0x000fe2000f8e0004 */
[----:B------:R-:W-:Y:S02]  /*af60*/  SHF.R.S32.HI R3, RZ, 0x1f, R2 ;  /* 0x0000001fff037819 */ /* 0x000fe40000011402 */
[----:B------:R-:W-:Y:S01]  /*af70*/  IADD3 R4, -R2, RZ, RZ ;  /* 0x000000ff02047210 */ /* 0x000fe20007ffe1ff */
[----:B------:R-:W-:Y:S01]  /*af80*/  UIADD3 UR5, UR5, UR6, URZ ;  /* 0x0000000605057290 */ /* 0x000fe2000fffe03f */
[----:B------:R-:W-:Y:S02]  /*af90*/  ULDC.64 UR8, c[0x0][0x2c8] ;  /* 0x0000b20000087ab9 */ /* 0x000fe40000000a00 */
[----:B------:R-:W-:Y:S02]  /*afa0*/  ULDC.64 UR6, c[0x0][0x2d0] ;  /* 0x0000b40000067ab9 */ /* 0x000fe40000000a00 */
[----:B------:R-:W-:Y:S02]  /*afb0*/  IMAD R3, R3, UR6, RZ ;  /* 0x0000000603037c24 */ /* 0x000fe4000f8e02ff */
[----:B------:R-:W-:-:S02]  /*afc0*/  IMAD.U32 R6, RZ, RZ, UR6 ;  /* 0x00000006ff067e24 */ /* 0x000fc4000f8e00ff */
[C---:B------:R-:W-:Y:S02]  /*afd0*/  IMAD R5, R2.reuse, UR7, R3 ;  /* 0x0000000702057c24 */ /* 0x040fe4000f8e0203 */
[----:B------:R-:W-:-:S04]  /*afe0*/  IMAD.WIDE.U32 R2, R2, R6, UR4 ;  /* 0x0000000402027e25 */ /* 0x000fc8000f8e0006 */
[----:B------:R-:W-:Y:S02]  /*aff0*/  IMAD R4, R9, R4, R7 ;  /* 0x0000000409047224 */ /* 0x000fe400078e0207 */
[----:B------:R-:W-:-:S03]  /*b000*/  IMAD.IADD R3, R3, 0x1, R5 ;  /* 0x0000000103037824 */ /* 0x000fc600078e0205 */
        /* <DEDUP_REMOVED lines=31> */
[----:B------:R-:W-:Y:S06]  /*b200*/  BRA.DIV UR4, `(.L_x_13132) ;  /* 0x0000003204e87947 */ /* 0x000fec000b800000 */
[----:B------:R-:W0:Y:S01]  /*b210*/  SHFL.IDX PT, R3, R4, RZ, 0x1c1f ;  /* 0x001c1fff04037589 */ /* 0x000e2200000e0000 */
[----:B------:R-:W-:-:S03]  /*b220*/  IMAD R0, R0, 0xc0, R19 ;  /* 0x000000c000007824 */ /* 0x000fc600078e0213 */
[----:B------:R-:W1:Y:S02]  /*b230*/  SHFL.IDX PT, R2, R5, RZ, 0x1c1f ;  /* 0x001c1fff05027589 */ /* 0x000e6400000e0000 */
[C---:B------:R-:W-:Y:S02]  /*b240*/  ISETP.GE.AND P1, PT, R0.reuse, UR43, PT ;  /* 0x0000002b00007c0c */ /* 0x040fe4000bf26270 */
[----:B------:R-:W-:Y:S01]  /*b250*/  IADD3 R8, R0, 0x20, RZ ;  /* 0x0000002000087810 */ /* 0x000fe20007ffe0ff */
[----:B------:R-:W-:Y:S10]  /*b260*/  SHFL.IDX PT, R14, R4, 0x3, 0x1c1f ;  /* 0x007c1f00040e7f89 */ /* 0x000ff400000e0000 */
[----:B0-----:R-:W-:-:S05]  /*b270*/  @!P1 IADD3 R3, P0, R18, R3, RZ ;  /* 0x0000000312039210 */ /* 0x001fca0007f1e0ff */
[----:B-1----:R-:W-:-:S05]  /*b280*/  @!P1 IMAD.X R2, RZ, RZ, R2, P0 ;  /* 0x000000ffff029224 */ /* 0x002fca00000e0602 */
[----:B------:R-:W-:-:S04]  /*b290*/  @!P1 LOP3.LUT R3, R3, R2, RZ, 0x3c, !PT ;  /* 0x0000000203039212 */ /* 0x000fc800078e3cff */
[----:B------:R-:W-:-:S04]  /*b2a0*/  @!P1 LOP3.LUT R2, R3, R2, RZ, 0x3c, !PT ;  /* 0x0000000203029212 */ /* 0x000fc800078e3cff */
[----:B------:R-:W-:-:S05]  /*b2b0*/  @!P1 LOP3.LUT R3, R3, R2, RZ, 0x3c, !PT ;  /* 0x0000000203039212 */ /* 0x000fca00078e3cff */
[----:B-----5:R0:W-:Y:S01]  /*b2c0*/  @!P1 LDGSTS.E.BYPASS.LTC128B.128 [R10+0xb000], desc[UR40][R2.64], !P5 ;  /* 0x0b000000020a9fae */ /* 0x0201e2000e901d68 */
[----:B------:R-:W-:Y:S01]  /*b2d0*/  ISETP.GE.AND P1, PT, R8, UR43, PT ;  /* 0x0000002b08007c0c */ /* 0x000fe2000bf26270 */
[----:B------:R-:W-:Y:S02]  /*b2e0*/  VIADD R8, R0, 0x40 ;  /* 0x0000004000087836 */ /* 0x000fe40000000000 */
[----:B0-----:R-:W0:Y:S04]  /*b2f0*/  SHFL.IDX PT, R3, R4, 0x1, 0x1c1f ;  /* 0x003c1f0004037f89 */ /* 0x001e2800000e0000 */
[----:B------:R-:W1:Y:S06]  /*b300*/  SHFL.IDX PT, R2, R5, 0x1, 0x1c1f ;  /* 0x003c1f0005027f89 */ /* 0x000e6c00000e0000 */
[----:B0-----:R-:W-:-:S05]  /*b310*/  @!P1 IADD3 R3, P0, R18, R3, RZ ;  /* 0x0000000312039210 */ /* 0x001fca0007f1e0ff */
[----:B-1----:R-:W-:-:S05]  /*b320*/  @!P1 IMAD.X R2, RZ, RZ, R2, P0 ;  /* 0x000000ffff029224 */ /* 0x002fca00000e0602 */
[----:B------:R-:W-:-:S04]  /*b330*/  @!P1 LOP3.LUT R3, R3, R2, RZ, 0x3c, !PT ;  /* 0x0000000203039212 */ /* 0x000fc800078e3cff */
[----:B------:R-:W-:-:S04]  /*b340*/  @!P1 LOP3.LUT R2, R3, R2, RZ, 0x3c, !PT ;  /* 0x0000000203029212 */ /* 0x000fc800078e3cff */
[----:B------:R-:W-:-:S05]  /*b350*/  @!P1 LOP3.LUT R3, R3, R2, RZ, 0x3c, !PT ;  /* 0x0000000203039212 */ /* 0x000fca00078e3cff */
[----:B------:R0:W-:Y:S01]  /*b360*/  @!P1 LDGSTS.E.BYPASS.LTC128B.128 [R10+0xb800], desc[UR40][R2.64], !P5 ;  /* 0x0b800000020a9fae */ /* 0x0001e2000e901d68 */
[----:B------:R-:W-:Y:S02]  /*b370*/  ISETP.GE.AND P1, PT, R8, UR43, PT ;  /* 0x0000002b08007c0c */ /* 0x000fe4000bf26270 */
[----:B------:R-:W-:Y:S01]  /*b380*/  IADD3 R8, R0, 0x60, RZ ;  /* 0x0000006000087810 */ /* 0x000fe20007ffe0ff */
        /* <DEDUP_REMOVED lines=8> */
[----:B------:R0:W-:Y:S01]  /*b410*/  @!P1 LDGSTS.E.BYPASS.LTC128B.128 [R10+0xc000], desc[UR40][R2.64], !P5 ;  /* 0x0c000000020a9fae */ /* 0x0001e2000e901d68 */
[----:B------:R-:W-:Y:S01]  /*b420*/  ISETP.GE.AND P1, PT, R8, UR43, PT ;  /* 0x0000002b08007c0c */ /* 0x000fe2000bf26270 */
[----:B------:R-:W-:-:S12]  /*b430*/  VIADD R8, R0, 0x80 ;  /* 0x0000008000087836 */ /* 0x000fd80000000000 */
[----:B0-----:R-:W-:Y:S02]  /*b440*/  @!P1 IADD3 R2, P0, R18, R14, RZ ;  /* 0x0000000e12029210 */ /* 0x001fe40007f1e0ff */
[----:B------:R-:W0:Y:S03]  /*b450*/  SHFL.IDX PT, R14, R6, RZ, 0x1c1f ;  /* 0x001c1fff060e7589 */ /* 0x000e2600000e0000 */
[----:B--2---:R-:W-:-:S05]  /*b460*/  @!P1 IMAD.X R3, RZ, RZ, R5, P0 ;  /* 0x000000ffff039224 */ /* 0x004fca00000e0605 */
[----:B------:R1:W-:Y:S01]  /*b470*/  @!P1 LDGSTS.E.BYPASS.LTC128B.128 [R10+0xc800], desc[UR40][R2.64], !P5 ;  /* 0x0c800000020a9fae */ /* 0x0003e2000e901d68 */
[----:B------:R-:W-:-:S03]  /*b480*/  ISETP.GE.AND P1, PT, R8, UR43, PT ;  /* 0x0000002b08007c0c */ /* 0x000fc6000bf26270 */
[----:B-1----:R-:W1:Y:S10]  /*b490*/  SHFL.IDX PT, R2, R7, RZ, 0x1c1f ;  /* 0x001c1fff07027589 */ /* 0x002e7400000e0000 */
[----:B0-----:R-:W-:Y:S01]  /*b4a0*/  @!P1 IADD3 R14, P0, R18, R14, RZ ;  /* 0x0000000e120e9210 */ /* 0x001fe20007f1e0ff */
[----:B------:R-:W0:Y:S04]  /*b4b0*/  SHFL.IDX PT, R7, R7, 0x1, 0x1c1f ;  /* 0x003c1f0007077f89 */ /* 0x000e2800000e0000 */
[----:B-1----:R-:W-:Y:S01]  /*b4c0*/  @!P1 IMAD.X R3, RZ, RZ, R2, P0 ;  /* 0x000000ffff039224 */ /* 0x002fe200000e0602 */
[----:B------:R-:W-:-:S02]  /*b4d0*/  @!P1 MOV R2, R14 ;  /* 0x0000000e00029202 */ /* 0x000fc40000000f00 */
[----:B------:R1:W2:Y:S04]  /*b4e0*/  SHFL.IDX PT, R14, R6, 0x1, 0x1c1f ;  /* 0x003c1f00060e7f89 */ /* 0x0002a800000e0000 */
[----:B0-----:R1:W-:Y:S02]  /*b4f0*/  @!P1 LDGSTS.E.BYPASS.LTC128B.128 [R10+0xd000], desc[UR40][R2.64], !P5 ;  /* 0x0d000000020a9fae */ /* 0x0013e4000e901d68 */
.L_x_13218:
[----:B------:R-:W-:-:S05]  /*b500*/  VIADD R0, R0, 0xa0 ;  /* 0x000000a000007836 */ /* 0x000fca0000000000 */
[----:B------:R-:W-:-:S13]  /*b510*/  ISETP.GE.AND P0, PT, R0, UR43, PT ;  /* 0x0000002b00007c0c */ /* 0x000fda000bf06270 */
[----:B-12---:R-:W-:-:S05]  /*b520*/  @!P0 IADD3 R2, P1, R18, R14, RZ ;  /* 0x0000000e12028210 */ /* 0x006fca0007f3e0ff */
[----:B------:R-:W-:-:S05]  /*b530*/  @!P0 IMAD.X R3, RZ, RZ, R7, P1 ;  /* 0x000000ffff038224 */ /* 0x000fca00008e0607 */
        /* <DEDUP_REMOVED lines=14> */
.L_x_13219:
[----:B------:R-:W-:-:S04]  /*b620*/  MOV R0, UR39 ;  /* 0x0000002700007c02 */ /* 0x000fc80008000f00 */
[----:B------:R-:W-:-:S13]  /*b630*/  ISETP.GE.AND P0, PT, R0, 0xa1, PT ;  /* 0x000000a10000780c */ /* 0x000fda0003f06270 */
[----:B------:R-:W-:Y:S05]  /*b640*/  @!P0 BRA `(.L_x_13134) ;  /* 0x0000001400588947 */ /* 0x000fea0003800000 */
[----:B------:R-:W-:Y:S01]  /*b650*/  IMAD.U32 R0, RZ, RZ, UR44 ;  /* 0x0000002cff007e24 */ /* 0x000fe2000f8e00ff */
[----:B------:R1:W5:Y:S01]  /*b660*/  LDL.LU R21, [R1+0x8] ;  /* 0x0000080001157983 */ /* 0x0003620000300800 */
[----:B------:R-:W-:-:S03]  /*b670*/  IMAD.MOV.U32 R20, RZ, RZ, R29 ;  /* 0x000000ffff147224 */ /* 0x000fc600078e001d */
[----:B------:R1:W-:Y:S04]  /*b680*/  STL [R1], R0 ;  /* 0x0000000001007387 */ /* 0x0003e80000100800 */
.L_x_13154:
[----:B0-----:R-:W2:Y:S01]  /*b690*/  LDL R8, [R1+0x14] ;  /* 0x0000140001087983 */ /* 0x001ea20000100800 */
[----:B-1-3--:R-:W1:Y:S03]  /*b6a0*/  LDC R0, c[0x0][0x430] ;  /* 0x00010c00ff007b82 */ /* 0x00ae660000000800 */
[----:B------:R-:W3:Y:S01]  /*b6b0*/  LDL R7, [R1+0xc] ;  /* 0x00000c0001077983 */ /* 0x000ee20000100800 */
[----:B------:R-:W0:Y:S01]  /*b6c0*/  S2R R6, SR_TID.X ;  /* 0x0000000000067919 */ /* 0x000e220000002100 */
[----:B------:R-:W4:Y:S01]  /*b6d0*/  S2R R9, SR_TID.X ;  /* 0x0000000000097919 */ /* 0x000f220000002100 */
[----:B------:R-:W-:Y:S01]  /*b6e0*/  IMAD.MOV.U32 R2, RZ, RZ, 0xa0 ;  /* 0x000000a0ff027424 */ /* 0x000fe200078e00ff */
[----:B------:R-:W-:Y:S01]  /*b6f0*/  ULDC.64 UR4, c[0x0][0x428] ;  /* 0x00010a0000047ab9 */ /* 0x000fe20000000a00 */
[----:B------:R-:W-:Y:S01]  /*b700*/  ULDC.64 UR6, c[0x0][0x418] ;  /* 0x0001060000067ab9 */ /* 0x000fe20000000a00 */
[----:B------:R-:W2:Y:S01]  /*b710*/  LDL.LU R13, [R1] ;  /* 0x00000000010d7983 */ /* 0x000ea20000300800 */
[----:B-1----:R-:W-:-:S13]  /*b720*/  ISETP.NE.AND P0, PT, R0, 0x1, PT ;  /* 0x000000010000780c */ /* 0x002fda0003f05270 */
[----:B------:R-:W1:Y:S01]  /*b730*/  @P0 LDC R5, c[0x0][0x434] ;  /* 0x00010d00ff050b82 */ /* 0x000e620000000800 */
[----:B0-----:R-:W-:-:S07]  /*b740*/  SHF.R.U32.HI R3, RZ, 0x2, R6 ;  /* 0x00000002ff037819 */ /* 0x001fce0000011606 */
[----:B------:R-:W0:Y:S01]  /*b750*/  @P0 LDC R0, c[0x0][0x438] ;  /* 0x00010e00ff000b82 */ /* 0x000e220000000800 */
[----:B------:R-:W-:Y:S02]  /*b760*/  LOP3.LUT R3, R3, 0x1f, RZ, 0xc0, !PT ;  /* 0x0000001f03037812 */ /* 0x000fe400078ec0ff */
[----:B------:R-:W-:Y:S02]  /*b770*/  SHF.L.U32 R10, R6, 0x5, RZ ;  /* 0x00000005060a7819 */ /* 0x000fe400000006ff */
[----:B----4-:R-:W-:-:S03]  /*b780*/  SHF.R.U32.HI R6, RZ, 0x2, R9 ;  /* 0x00000002ff067819 */ /* 0x010fc60000011609 */
[----:B------:R-:W4:Y:S01]  /*b790*/  @P0 LDC R4, c[0x0][0x434] ;  /* 0x00010d00ff040b82 */ /* 0x000f220000000800 */
[----:B------:R-:W-:Y:S01]  /*b7a0*/  LOP3.LUT R10, R3, 0x60, R10, 0xf8, !PT ;  /* 0x00000060030a7812 */ /* 0x000fe200078ef80a */
[----:B------:R-:W-:Y:S01]  /*b7b0*/  IMAD.SHL.U32 R12, R9, 0x20, RZ ;  /* 0x00000020090c7824 */ /* 0x000fe200078e00ff */
[----:B------:R-:W-:-:S05]  /*b7c0*/  LOP3.LUT R6, R6, 0x1f, RZ, 0xc0, !PT ;  /* 0x0000001f06067812 */ /* 0x000fca00078ec0ff */
[----:B------:R-:W4:Y:S01]  /*b7d0*/  @P0 LDC R3, c[0x0][0x438] ;  /* 0x00010e00ff030b82 */ /* 0x000f220000000800 */
[----:B------:R-:W-:-:S04]  /*b7e0*/  LOP3.LUT R12, R6, 0x60, R12, 0xf8, !PT ;  /* 0x00000060060c7812 */ /* 0x000fc800078ef80c */
[----:B------:R-:W-:Y:S01]  /*b7f0*/  LOP3.LUT R12, R12, 0x80, RZ, 0xfc, !PT ;  /* 0x000000800c0c7812 */ /* 0x000fe200078efcff */
[----:B--2---:R-:W-:-:S04]  /*b800*/  IMAD R2, R13, R2, UR37 ;  /* 0x000000250d027e24 */ /* 0x004fc8000f8e0202 */
[----:B------:R-:W-:-:S04]  /*b810*/  IMAD.IADD R10, R10, 0x1, R2 ;  /* 0x000000010a0a7824 */ /* 0x000fc800078e0202 */
[----:B-1----:R-:W-:-:S04]  /*b820*/  @P0 IMAD.HI.U32 R5, R10, R5, RZ ;  /* 0x000000050a050227 */ /* 0x002fc800078e00ff */
[----:B------:R-:W-:Y:S01]  /*b830*/  IMAD.MOV.U32 R11, RZ, RZ, R10 ;  /* 0x000000ffff0b7224 */ /* 0x000fe200078e000a */
[----:B0-----:R-:W-:Y:S02]  /*b840*/  @P0 SHF.R.U32.HI R11, RZ, R0, R5 ;  /* 0x00000000ff0b0219 */ /* 0x001fe40000011605 */
[----:B------:R-:W-:-:S05]  /*b850*/  IADD3 R0, R12, R2, RZ ;  /* 0x000000020c007210 */ /* 0x000fca0007ffe0ff */
[----:B----4-:R-:W-:-:S04]  /*b860*/  @P0 IMAD.HI.U32 R4, R0, R4, RZ ;  /* 0x0000000400040227 */ /* 0x010fc800078e00ff */
[----:B------:R-:W-:Y:S01]  /*b870*/  IMAD.MOV.U32 R6, RZ, RZ, R0 ;  /* 0x000000ffff067224 */ /* 0x000fe200078e0000 */
[----:B------:R-:W-:Y:S01]  /*b880*/  @P0 SHF.R.U32.HI R6, RZ, R3, R4 ;  /* 0x00000003ff060219 */ /* 0x000fe20000011604 */
[----:B------:R-:W-:Y:S01]  /*b890*/  IMAD R4, R8, UR4, RZ ;  /* 0x0000000408047c24 */ /* 0x000fe2000f8e02ff */
[--C-:B------:R-:W-:Y:S01]  /*b8a0*/  SHF.R.S32.HI R3, RZ, 0x1f, R11.reuse ;  /* 0x0000001fff037819 */ /* 0x100fe2000001140b */
[----:B------:R-:W-:Y:S02]  /*b8b0*/  IMAD.MOV.U32 R2, RZ, RZ, R11 ;  /* 0x000000ffff027224 */ /* 0x000fe400078e000b */
[C---:B---3--:R-:W-:Y:S02]  /*b8c0*/  IMAD R4, R7.reuse, UR5, R4 ;  /* 0x0000000507047c24 */ /* 0x048fe4000f8e0204 */
[----:B------:R-:W-:-:S04]  /*b8d0*/  IMAD.WIDE.U32 R2, R7, UR4, R2 ;  /* 0x0000000407027c25 */ /* 0x000fc8000f8e0002 */
[----:B------:R-:W-:Y:S01]  /*b8e0*/  IMAD.IADD R3, R4, 0x1, R3 ;  /* 0x0000000104037824 */ /* 0x000fe200078e0203 */
[----:B------:R-:W-:-:S04]  /*b8f0*/  LEA R8, P0, R2, UR6, 0x2 ;  /* 0x0000000602087c11 */ /* 0x000fc8000f8010ff */
[----:B------:R-:W-:Y:S02]  /*b900*/  LEA.HI.X R9, R2, UR7, R3, 0x2, P0 ;  /* 0x0000000702097c11 */ /* 0x000fe400080f1403 */
[----:B------:R-:W-:-:S13]  /*b910*/  ISETP.GT.U32.AND P0, PT, R12, 0x9f, PT ;  /* 0x0000009f0c00780c */ /* 0x000fda0003f04070 */
[----:B------:R-:W-:Y:S02]  /*b920*/  @!P0 SHF.R.S32.HI R3, RZ, 0x1f, R6 ;  /* 0x0000001fff038819 */ /* 0x000fe40000011406 */
[----:B------:R-:W-:-:S05]  /*b930*/  @!P0 MOV R2, R6 ;  /* 0x0000000600028202 */ /* 0x000fca0000000f00 */
[----:B------:R-:W-:Y:S01]  /*b940*/  @!P0 IMAD.WIDE.U32 R2, R7, UR4, R2 ;  /* 0x0000000407028c25 */ /* 0x000fe2000f8e0002 */
[----:B------:R-:W-:Y:S01]  /*b950*/  IADD3 R29, R20, 0x1, RZ ;  /* 0x00000001141d7810 */ /* 0x000fe20007ffe0ff */
[----:B------:R-:W-:Y:S02]  /*b960*/  ULDC UR4, c[0x0][0x430] ;  /* 0x00010c0000047ab9 */ /* 0x000fe40000000800 */
[----:B------:R-:W-:Y:S01]  /*b970*/  @!P0 IMAD.IADD R3, R4, 0x1, R3 ;  /* 0x0000000104038824 */ /* 0x000fe200078e0203 */
[----:B------:R-:W-:Y:S01]  /*b980*/  @!P0 LEA R4, P1, R2, UR6, 0x2 ;  /* 0x0000000602048c11 */ /* 0x000fe2000f8210ff */
[----:B------:R-:W-:-:S03]  /*b990*/  IMAD.MOV.U32 R7, RZ, RZ, RZ ;  /* 0x000000ffff077224 */ /* 0x000fc600078e00ff */
[----:B------:R-:W-:-:S05]  /*b9a0*/  @!P0 LEA.HI.X R5, R2, UR7, R3, 0x2, P1 ;  /* 0x0000000702058c11 */ /* 0x000fca00088f1403 */
[----:B-----5:R-:W5:Y:S04]  /*b9b0*/  @!P0 LDG.E R7, desc[UR40][R4.64] ;  /* 0x0000002804078981 */ /* 0x020f68000c1e1900 */
[----:B------:R0:W2:Y:S01]  /*b9c0*/  LDG.E R4, desc[UR40][R8.64] ;  /* 0x0000002808047981 */ /* 0x0000a2000c1e1900 */
[----:B------:R-:W-:-:S04]  /*b9d0*/  ISETP.NE.AND P0, PT, R29, 0x2, PT ;  /* 0x000000021d00780c */ /* 0x000fc80003f05270 */
[----:B------:R-:W-:Y:S01]  /*b9e0*/  SEL R2, RZ, 0x1, P0 ;  /* 0x00000001ff027807 */ /* 0x000fe20000000000 */
[----:B0-----:R-:W-:-:S03]  /*b9f0*/  IMAD.MOV R8, RZ, RZ, -R6 ;  /* 0x000000ffff087224 */ /* 0x001fc600078e0a06 */
[----:B------:R-:W-:Y:S01]  /*ba00*/  LOP3.LUT R2, R21, R2, RZ, 0x3c, !PT ;  /* 0x0000000215027212 */ /* 0x000fe200078e3cff */
[----:B------:R-:W-:Y:S02]  /*ba10*/  IMAD R8, R8, UR4, R0 ;  /* 0x0000000408087c24 */ /* 0x000fe4000f8e0200 */
[----:B------:R-:W-:Y:S01]  /*ba20*/  IMAD.MOV.U32 R0, RZ, RZ, R13 ;  /* 0x000000ffff007224 */ /* 0x000fe200078e000d */
[----:B------:R-:W-:Y:S01]  /*ba30*/  IADD3 R13, R13, -0x1, RZ ;  /* 0xffffffff0d0d7810 */ /* 0x000fe20007ffe0ff */
[----:B------:R-:W-:-:S04]  /*ba40*/  IMAD.U32 R12, RZ, RZ, UR49 ;  /* 0x00000031ff0c7e24 */ /* 0x000fc8000f8e00ff */
[----:B------:R0:W-:Y:S04]  /*ba50*/  STL [R1], R13 ;  /* 0x0000000d01007387 */ /* 0x0001e80000100800 */
[----:B------:R0:W-:Y:S01]  /*ba60*/  STL [R1+0x8], R2 ;  /* 0x0000080201007387 */ /* 0x0001e20000100800 */
[----:B------:R-:W-:Y:S01]  /*ba70*/  ISETP.NE.AND P2, PT, R12, 0x3, PT ;  /* 0x000000030c00780c */ /* 0x000fe20003f45270 */
[----:B------:R-:W-:Y:S01]  /*ba80*/  IMAD.MOV R5, RZ, RZ, -R11 ;  /* 0x000000ffff057224 */ /* 0x000fe200078e0a0b */
[----:B------:R-:W-:-:S03]  /*ba90*/  SEL R29, R29, RZ, P0 ;  /* 0x000000ff1d1d7207 */ /* 0x000fc60000000000 */
[----:B------:R-:W-:Y:S01]  /*baa0*/  IMAD R5, R5, UR4, R10 ;  /* 0x0000000405057c24 */ /* 0x000fe2000f8e020a */
[----:B------:R-:W-:Y:S02]  /*bab0*/  ISETP.GT.AND P1, PT, R0, RZ, PT ;  /* 0x000000ff0000720c */ /* 0x000fe40003f24270 */
[----:B--2---:R-:W-:-:S05]  /*bac0*/  SHF.R.S32.HI R27, RZ, 0x1f, R4 ;  /* 0x0000001fff1b7819 */ /* 0x004fca0000011404 */
[----:B0-----:R-:W-:Y:S06]  /*bad0*/  @!P2 BRA `(.L_x_13135) ;  /* 0x000000000004a947 */ /* 0x001fec0003800000 */
[----:B------:R-:W-:Y:S01]  /*bae0*/  BPT.TRAP 0x1 ;  /* 0x000000040000795c */ /* 0x000fe20000300000 */
.L_x_13135:
[----:B------:R-:W-:Y:S01]  /*baf0*/  LEA R0, R29, UR42, 0x3 ;  /* 0x0000002a1d007c11 */ /* 0x000fe2000f8e18ff */
[----:B------:R-:W-:Y:S01]  /*bb00*/  BSSY B0, `(.L_x_13136) ;  /* 0x0000005000007945 */ /* 0x000fe20003800000 */
[----:B------:R-:W-:Y:S02]  /*bb10*/  SHF.L.U32 R28, R2, 0x1f, RZ ;  /* 0x0000001f021c7819 */ /* 0x000fe400000006ff */
[----:B------:R-:W-:Y:S02]  /*bb20*/  SHF.R.S32.HI R26, RZ, 0x1f, R5 ;  /* 0x0000001fff1a7819 */ /* 0x000fe40000011405 */
[----:B------:R-:W0:Y:S02]  /*bb30*/  SYNCS.PHASECHK.TRANS64.TRYWAIT P0, [R0+URZ+0x13280], R28 ;  /* 0x0132801c000075a7 */ /* 0x000e24000800017f */
[----:B0-----:R-:W-:Y:S05]  /*bb40*/  @!P0 BRA `(.L_x_13137) ;  /* 0x00000030007c8947 */ /* 0x001fea0003800000 */
.L_x_13220:
[----:B------:R-:W-:Y:S05]  /*bb50*/  BSYNC B0 ;  /* 0x0000000000007941 */ /* 0x000fea0003800000 */
.L_x_13136:
[----:B------:R-:W2:Y:S01]  /*bb60*/  LDL R2, [R1+0x4] ;  /* 0x0000040001027983 */ /* 0x000ea20000100800 */
[----:B------:R-:W-:Y:S01]  /*bb70*/  ULDC.64 UR4, c[0x0][0x328] ;  /* 0x0000ca0000047ab9 */ /* 0x000fe20000000a00 */
[----:B------:R-:W-:Y:S02]  /*bb80*/  ULDC.64 UR6, c[0x0][0x338] ;  /* 0x0000ce0000067ab9 */ /* 0x000fe40000000a00 */
[----:B------:R-:W3:Y:S04]  /*bb90*/  LDL R9, [R1+0x10] ;  /* 0x0000100001097983 */ /* 0x000ee80000100800 */
[----:B------:R-:W4:Y:S01]  /*bba0*/  LDL R11, [R1+0x18] ;  /* 0x00001800010b7983 */ /* 0x000f220000100800 */
[----:B------:R-:W-:Y:S01]  /*bbb0*/  IMAD R6, R26, UR4, RZ ;  /* 0x000000041a067c24 */ /* 0x000fe2000f8e02ff */
[----:B------:R-:W-:Y:S01]  /*bbc0*/  ULDC.64 UR8, c[0x0][0x330] ;  /* 0x0000cc0000087ab9 */ /* 0x000fe20000000a00 */
[----:B------:R-:W-:-:S02]  /*bbd0*/  ULDC.64 UR10, c[0x0][0x318] ;  /* 0x0000c600000a7ab9 */ /* 0x000fc40000000a00 */
[C---:B------:R-:W-:Y:S01]  /*bbe0*/  IMAD R6, R5.reuse, UR5, R6 ;  /* 0x0000000505067c24 */ /* 0x040fe2000f8e0206 */
[----:B------:R-:W-:Y:S02]  /*bbf0*/  SHF.R.S32.HI R24, RZ, 0x1f, R8 ;  /* 0x0000001fff187819 */ /* 0x000fe40000011408 */
[----:B-----5:R-:W-:Y:S02]  /*bc00*/  SHF.R.S32.HI R25, RZ, 0x1f, R7 ;  /* 0x0000001fff197819 */ /* 0x020fe40000011407 */
[----:B--2---:R-:W-:Y:S01]  /*bc10*/  LOP3.LUT P2, RZ, R2, 0x1, RZ, 0xc0, !PT ;  /* 0x0000000102ff7812 */ /* 0x004fe2000784c0ff */
[----:B------:R-:W-:-:S04]  /*bc20*/  IMAD.WIDE.U32 R2, R5, UR4, RZ ;  /* 0x0000000405027c25 */ /* 0x000fc8000f8e00ff */
[----:B------:R-:W-:Y:S02]  /*bc30*/  IMAD.IADD R3, R3, 0x1, R6 ;  /* 0x0000000103037824 */ /* 0x000fe400078e0206 */
[----:B------:R-:W-:Y:S02]  /*bc40*/  IMAD R6, R27, UR6, RZ ;  /* 0x000000061b067c24 */ /* 0x000fe4000f8e02ff */
[----:B------:R-:W-:-:S04]  /*bc50*/  IMAD.WIDE.U32 R2, R4, UR6, R2 ;  /* 0x0000000604027c25 */ /* 0x000fc8000f8e0002 */
[----:B------:R-:W-:-:S04]  /*bc60*/  IMAD R6, R4, UR7, R6 ;  /* 0x0000000704067c24 */ /* 0x000fc8000f8e0206 */
        /* <DEDUP_REMOVED lines=12> */
[----:B------:R-:W-:-:S05]  /*bd30*/  IMAD R6, R7, UR7, R6 ;  /* 0x0000000707067c24 */ /* 0x000fca000f8e0206 */
[----:B------:R-:W-:-:S03]  /*bd40*/  IADD3 R3, R3, R6, RZ ;  /* 0x0000000603037210 */ /* 0x000fc60007ffe0ff */
[----:B------:R-:W-:Y:S01]  /*bd50*/  IMAD.WIDE.U32 R2, R16, UR8, R2 ;  /* 0x0000000810027c25 */ /* 0x000fe2000f8e0002 */
[----:B------:R-:W-:Y:S02]  /*bd60*/  UMOV UR4, 0xffffffff ;  /* 0xffffffff00047882 */ /* 0x000fe40000000000 */
[----:B------:R-:W-:Y:S01]  /*bd70*/  IADD3 R19, P0, R2, UR10, RZ ;  /* 0x0000000a02137c10 */ /* 0x000fe2000ff1e0ff */
[----:B----4-:R-:W-:-:S03]  /*bd80*/  IMAD R6, R29, 0x2800, R11 ;  /* 0x000028001d067824 */ /* 0x010fc600078e020b */
[----:B------:R-:W-:Y:S01]  /*bd90*/  IADD3.X R18, R18, UR11, R3, P0, !PT ;  /* 0x0000000b12127c10 */ /* 0x000fe200087fe403 */
[----:B------:R-:W-:Y:S08]  /*bda0*/  BRA.DIV UR4, `(.L_x_13138) ;  /* 0x0000002e04f87947 */ /* 0x000ff0000b800000 */
[----:B------:R-:W1:Y:S01]  /*bdb0*/  S2R R3, SR_TID.X ;  /* 0x0000000000037919 */ /* 0x000e620000002100 */
[----:B------:R-:W-:Y:S01]  /*bdc0*/  VIADD R6, R6, UR42 ;  /* 0x0000002a06067c36 */ /* 0x000fe20008000000 */
[----:B------:R-:W2:Y:S04]  /*bdd0*/  SHFL.IDX PT, R2, R9, RZ, 0x1c1f ;  /* 0x001c1fff09027589 */ /* 0x000ea800000e0000 */
[----:B------:R-:W-:Y:S01]  /*bde0*/  SHFL.IDX PT, R18, R18, RZ, 0x1c1f ;  /* 0x001c1fff12127589 */ /* 0x000fe200000e0000 */
[----:B-1----:R-:W-:-:S03]  /*bdf0*/  IMAD.SHL.U32 R11, R3, 0x10, RZ ;  /* 0x00000010030b7824 */ /* 0x002fc600078e00ff */
[----:B------:R-:W1:Y:S02]  /*be00*/  SHFL.IDX PT, R3, R10, RZ, 0x1c1f ;  /* 0x001c1fff0a037589 */ /* 0x000e6400000e0000 */
[----:B------:R-:W-:-:S04]  /*be10*/  LOP3.LUT R11, R11, 0x30, RZ, 0xc0, !PT ;  /* 0x000000300b0b7812 */ /* 0x000fc800078ec0ff */
[----:B--2---:R-:W-:-:S05]  /*be20*/  IADD3 R2, P0, R11, R2, RZ ;  /* 0x000000020b027210 */ /* 0x004fca0007f1e0ff */
[----:B-1----:R-:W-:-:S05]  /*be30*/  IMAD.X R3, RZ, RZ, R3, P0 ;  /* 0x000000ffff037224 */ /* 0x002fca00000e0603 */
[----:B------:R1:W-:Y:S04]  /*be40*/  LDGSTS.E.BYPASS.LTC128B.128 [R6+0x6000], desc[UR40][R2.64], !P2 ;  /* 0x0600000002067fae */ /* 0x0003e8000d101d68 */
[----:B-1----:R-:W1:Y:S04]  /*be50*/  SHFL.IDX PT, R2, R9, 0x1, 0x1c1f ;  /* 0x003c1f0009027f89 */ /* 0x002e6800000e0000 */
[----:B------:R-:W2:Y:S01]  /*be60*/  SHFL.IDX PT, R3, R10, 0x1, 0x1c1f ;  /* 0x003c1f000a037f89 */ /* 0x000ea200000e0000 */
[----:B-1----:R-:W-:-:S04]  /*be70*/  IADD3 R2, P0, R11, R2, RZ ;  /* 0x000000020b027210 */ /* 0x002fc80007f1e0ff */
[----:B--2---:R-:W-:-:S05]  /*be80*/  IADD3.X R3, RZ, R3, RZ, P0, !PT ;  /* 0x00000003ff037210 */ /* 0x004fca00007fe4ff */
        /* <DEDUP_REMOVED lines=8> */
[----:B-1----:R-:W-:-:S05]  /*bf10*/  IADD3 R2, P0, R11, R2, RZ ;  /* 0x000000020b027210 */ /* 0x002fca0007f1e0ff */
[----:B------:R-:W-:-:S05]  /*bf20*/  IMAD.X R3, RZ, RZ, R10, P0 ;  /* 0x000000ffff037224 */ /* 0x000fca00000e060a */
[----:B------:R1:W-:Y:S04]  /*bf30*/  LDGSTS.E.BYPASS.LTC128B.128 [R6+0x7800], desc[UR40][R2.64], !P2 ;  /* 0x0780000002067fae */ /* 0x0003e8000d101d68 */
[----:B-1----:R1:W2:Y:S02]  /*bf40*/  SHFL.IDX PT, R2, R19, RZ, 0x1c1f ;  /* 0x001c1fff13027589 */ /* 0x0022a400000e0000 */
.L_x_13232:
[----:B------:R-:W3:Y:S02]  /*bf50*/  S2R R3, SR_TID.X ;  /* 0x0000000000037919 */ /* 0x000ee40000002100 */
[----:B---3--:R-:W-:-:S05]  /*bf60*/  IMAD.SHL.U32 R3, R3, 0x10, RZ ;  /* 0x0000001003037824 */ /* 0x008fca00078e00ff */
[----:B------:R-:W-:-:S04]  /*bf70*/  LOP3.LUT R3, R3, 0x30, RZ, 0xc0, !PT ;  /* 0x0000003003037812 */ /* 0x000fc800078ec0ff */
[----:B--2---:R-:W-:-:S04]  /*bf80*/  IADD3 R2, P0, R3, R2, RZ ;  /* 0x0000000203027210 */ /* 0x004fc80007f1e0ff */
[----:B------:R-:W-:Y:S02]  /*bf90*/  IADD3.X R3, RZ, R18, RZ, P0, !PT ;  /* 0x00000012ff037210 */ /* 0x000fe400007fe4ff */
[----:B------:R-:W-:-:S03]  /*bfa0*/  PLOP3.LUT P0, PT, PT, PT, PT, 0x80, 0x0 ;  /* 0x000000000000781c */ /* 0x000fc60003f0f070 */
[----:B------:R-:W-:Y:S01]  /*bfb0*/  @!PT LDS RZ, [RZ] ;  /* 0x00000000fffff984 */ /* 0x000fe20000000800 */
[----:B------:R-:W-:Y:S01]  /*bfc0*/  @!PT LDS RZ, [RZ] ;  /* 0x00000000fffff984 */ /* 0x000fe20000000800 */
[----:B------:R-:W-:Y:S01]  /*bfd0*/  @!PT LDS RZ, [RZ] ;  /* 0x00000000fffff984 */ /* 0x000fe20000000800 */
[----:B------:R2:W-:Y:S01]  /*bfe0*/  LDGSTS.E.BYPASS.LTC128B.128 [R6+0x8000], desc[UR40][R2.64], !P2 ;  /* 0x0800000002067fae */ /* 0x0005e2000d101d68 */
[----:B------:R-:W-:-:S09]  /*bff0*/  NOP ;  /* 0x0000000000007918 */ /* 0x000fd20000000000 */
.L_x_13139:
        /* <DEDUP_REMOVED lines=11> */
.L_x_13140:
[----:B------:R2:W-:Y:S01]  /*c0b0*/  SYNCS.ARRIVE.TRANS64.A1T0 RZ, [R0+URZ+0x13270], RZ ;  /* 0x013270ff00ff79a7 */ /* 0x0005e2000810003f */
[----:B------:R-:W-:Y:S05]  /*c0c0*/  @!P3 BRA `(.L_x_13141) ;  /* 0x000000000004b947 */ /* 0x000fea0003800000 */
[----:B------:R-:W-:Y:S01]  /*c0d0*/  BPT.TRAP 0x1 ;  /* 0x000000040000795c */ /* 0x000fe20000300000 */
.L_x_13141:
[----:B------:R-:W3:Y:S01]  /*c0e0*/  SYNCS.PHASECHK.TRANS64.TRYWAIT P0, [R0+URZ+0x13240], R28 ;  /* 0x0132401c000075a7 */ /* 0x000ee2000800017f */
[----:B------:R-:W-:Y:S04]  /*c0f0*/  BSSY B0, `(.L_x_13142) ;  /* 0x0000002000007945 */ /* 0x000fe80003800000 */
[----:B---3--:R-:W-:Y:S05]  /*c100*/  @!P0 BRA `(.L_x_13143) ;  /* 0x0000003000bc8947 */ /* 0x008fea0003800000 */
.L_x_13233:
[----:B------:R-:W-:Y:S05]  /*c110*/  BSYNC B0 ;  /* 0x0000000000007941 */ /* 0x000fea0003800000 */
.L_x_13142:
[----:B------:R-:W4:Y:S01]  /*c120*/  LDL R2, [R1+0x4] ;  /* 0x0000040001027983 */ /* 0x000f220000100800 */
[----:B------:R-:W-:Y:S01]  /*c130*/  ULDC.64 UR4, c[0x0][0x300] ;  /* 0x0000c00000047ab9 */ /* 0x000fe20000000a00 */
[----:B------:R-:W-:Y:S02]  /*c140*/  ULDC.64 UR6, c[0x0][0x310] ;  /* 0x0000c40000067ab9 */ /* 0x000fe40000000a00 */
[----:B------:R-:W5:Y:S01]  /*c150*/  LDL R10, [R1+0x10] ;  /* 0x00001000010a7983 */ /* 0x000f620000100800 */
[----:B------:R-:W-:Y:S02]  /*c160*/  IMAD R9, R26, UR4, RZ ;  /* 0x000000041a097c24 */ /* 0x000fe4000f8e02ff */
[----:B------:R-:W-:Y:S02]  /*c170*/  IMAD R27, R27, UR6, RZ ;  /* 0x000000061b1b7c24 */ /* 0x000fe4000f8e02ff */
[C---:B------:R-:W-:Y:S01]  /*c180*/  IMAD R9, R5.reuse, UR5, R9 ;  /* 0x0000000505097c24 */ /* 0x040fe2000f8e0209 */
[----:B----4-:R-:W-:Y:S01]  /*c190*/  LOP3.LUT P2, RZ, R2, 0x1, RZ, 0xc0, !PT ;  /* 0x0000000102ff7812 */ /* 0x010fe2000784c0ff */
[----:B------:R-:W-:-:S04]  /*c1a0*/  IMAD.WIDE.U32 R2, R5, UR4, RZ ;  /* 0x0000000405027c25 */ /* 0x000fc8000f8e00ff */
        /* <DEDUP_REMOVED lines=10> */
[----:B-----5:R-:W-:Y:S02]  /*c250*/  IMAD R9, R10, UR4, RZ ;  /* 0x000000040a097c24 */ /* 0x020fe4000f8e02ff */
[----:B------:R-:W4:Y:S01]  /*c260*/  S2R R10, SR_TID.X ;  /* 0x00000000000a7919 */ /* 0x000f220000002100 */
[----:B------:R-:W-:Y:S02]  /*c270*/  IMAD R8, R25, UR6, RZ ;  /* 0x0000000619087c24 */ /* 0x000fe4000f8e02ff */
[----:B------:R-:W-:-:S04]  /*c280*/  IMAD.WIDE.U32 R2, R7, UR6, R2 ;  /* 0x0000000607027c25 */ /* 0x000fc8000f8e0002 */
[----:B------:R-:W-:Y:S01]  /*c290*/  IMAD R8, R7, UR7, R8 ;  /* 0x0000000707087c24 */ /* 0x000fe2000f8e0208 */
[----:B------:R-:W-:Y:S01]  /*c2a0*/  ULDC.64 UR6, c[0x0][0x2e8] ;  /* 0x0000ba0000067ab9 */ /* 0x000fe20000000a00 */
[----:B------:R-:W-:-:S04]  /*c2b0*/  IMAD.WIDE.U32 R4, R16, UR4, R4 ;  /* 0x0000000410047c25 */ /* 0x000fc8000f8e0004 */
[----:B------:R-:W-:Y:S01]  /*c2c0*/  IMAD.IADD R3, R3, 0x1, R8 ;  /* 0x0000000103037824 */ /* 0x000fe200078e0208 */
[----:B------:R-:W-:Y:S01]  /*c2d0*/  IADD3 R4, P0, R4, UR6, RZ ;  /* 0x0000000604047c10 */ /* 0x000fe2000ff1e0ff */
[C---:B------:R-:W-:Y:S02]  /*c2e0*/  IMAD R9, R16.reuse, UR5, R9 ;  /* 0x0000000510097c24 */ /* 0x040fe4000f8e0209 */
[----:B------:R-:W-:Y:S01]  /*c2f0*/  IMAD.WIDE.U32 R2, R16, UR4, R2 ;  /* 0x0000000410027c25 */ /* 0x000fe2000f8e0002 */
[----:B------:R-:W-:Y:S02]  /*c300*/  UMOV UR4, 0xffffffff ;  /* 0xffffffff00047882 */ /* 0x000fe40000000000 */
[----:B------:R-:W-:Y:S02]  /*c310*/  IADD3.X R5, R9, UR7, R5, P0, !PT ;  /* 0x0000000709057c10 */ /* 0x000fe400087fe405 */
[----:B------:R-:W-:-:S04]  /*c320*/  IADD3 R7, P0, R2, UR6, RZ ;  /* 0x0000000602077c10 */ /* 0x000fc8000ff1e0ff */
[----:B------:R-:W-:Y:S01]  /*c330*/  IADD3.X R8, R9, UR7, R3, P0, !PT ;  /* 0x0000000709087c10 */ /* 0x000fe200087fe403 */
[----:B----4-:R-:W-:-:S05]  /*c340*/  IMAD.SHL.U32 R10, R10, 0x10, RZ ;  /* 0x000000100a0a7824 */ /* 0x010fca00078e00ff */
[----:B------:R-:W-:Y:S01]  /*c350*/  LOP3.LUT R10, R10, 0x30, RZ, 0xc0, !PT ;  /* 0x000000300a0a7812 */ /* 0x000fe200078ec0ff */
[----:B------:R-:W-:Y:S06]  /*c360*/  BRA.DIV UR4, `(.L_x_13144) ;  /* 0x0000003204387947 */ /* 0x000fec000b800000 */
[----:B------:R-:W4:Y:S04]  /*c370*/  SHFL.IDX PT, R2, R4, RZ, 0x1c1f ;  /* 0x001c1fff04027589 */ /* 0x000f2800000e0000 */
[----:B------:R-:W5:Y:S04]  /*c380*/  SHFL.IDX PT, R3, R5, RZ, 0x1c1f ;  /* 0x001c1fff05037589 */ /* 0x000f6800000e0000 */
[----:B------:R-:W-:Y:S04]  /*c390*/  SHFL.IDX PT, R8, R8, RZ, 0x1c1f ;  /* 0x001c1fff08087589 */ /* 0x000fe800000e0000 */
[----:B------:R-:W-:Y:S01]  /*c3a0*/  SHFL.IDX PT, R14, R7, RZ, 0x1c1f ;  /* 0x001c1fff070e7589 */ /* 0x000fe200000e0000 */
[----:B----4-:R-:W-:-:S04]  /*c3b0*/  IADD3 R2, P0, R10, R2, RZ ;  /* 0x000000020a027210 */ /* 0x010fc80007f1e0ff */
[----:B-----5:R-:W-:-:S05]  /*c3c0*/  IADD3.X R3, RZ, R3, RZ, P0, !PT ;  /* 0x00000003ff037210 */ /* 0x020fca00007fe4ff */
[----:B------:R4:W-:Y:S04]  /*c3d0*/  LDGSTS.E.BYPASS.LTC128B.128 [R6+0xe000], desc[UR40][R2.64], !P2 ;  /* 0x0e00000002067fae */ /* 0x0009e8000d101d68 */
[----:B----4-:R-:W4:Y:S04]  /*c3e0*/  SHFL.IDX PT, R2, R4, 0x1, 0x1c1f ;  /* 0x003c1f0004027f89 */ /* 0x010f2800000e0000 */
[----:B------:R-:W5:Y:S01]  /*c3f0*/  SHFL.IDX PT, R3, R5, 0x1, 0x1c1f ;  /* 0x003c1f0005037f89 */ /* 0x000f6200000e0000 */
[----:B----4-:R-:W-:-:S05]  /*c400*/  IADD3 R2, P0, R10, R2, RZ ;  /* 0x000000020a027210 */ /* 0x010fca0007f1e0ff */
[----:B-----5:R-:W-:-:S05]  /*c410*/  IMAD.X R3, RZ, RZ, R3, P0 ;  /* 0x000000ffff037224 */ /* 0x020fca00000e0603 */
[----:B------:R4:W-:Y:S04]  /*c420*/  LDGSTS.E.BYPASS.LTC128B.128 [R6+0xe800], desc[UR40][R2.64], !P2 ;  /* 0x0e80000002067fae */ /* 0x0009e8000d101d68 */
[----:B----4-:R-:W4:Y:S04]  /*c430*/  SHFL.IDX PT, R2, R4, 0x2, 0x1c1f ;  /* 0x005c1f0004027f89 */ /* 0x010f2800000e0000 */
[----:B------:R-:W5:Y:S04]  /*c440*/  SHFL.IDX PT, R3, R5, 0x2, 0x1c1f ;  /* 0x005c1f0005037f89 */ /* 0x000f6800000e0000 */
[----:B------:R-:W-:Y:S01]  /*c450*/  SHFL.IDX PT, R5, R5, 0x3, 0x1c1f ;  /* 0x007c1f0005057f89 */ /* 0x000fe200000e0000 */
[----:B----4-:R-:W-:-:S05]  /*c460*/  IADD3 R2, P0, R10, R2, RZ ;  /* 0x000000020a027210 */ /* 0x010fca0007f1e0ff */
[----:B-----5:R-:W-:-:S05]  /*c470*/  IMAD.X R3, RZ, RZ, R3, P0 ;  /* 0x000000ffff037224 */ /* 0x020fca00000e0603 */
[----:B------:R4:W-:Y:S04]  /*c480*/  LDGSTS.E.BYPASS.LTC128B.128 [R6+0xf000], desc[UR40][R2.64], !P2 ;  /* 0x0f00000002067fae */ /* 0x0009e8000d101d68 */
[----:B----4-:R-:W4:Y:S02]  /*c490*/  SHFL.IDX PT, R2, R4, 0x3, 0x1c1f ;  /* 0x007c1f0004027f89 */ /* 0x010f2400000e0000 */
[----:B----4-:R-:W-:-:S05]  /*c4a0*/  IADD3 R2, P0, R10, R2, RZ ;  /* 0x000000020a027210 */ /* 0x010fca0007f1e0ff */
[----:B------:R-:W-:-:S05]  /*c4b0*/  IMAD.X R3, RZ, RZ, R5, P0 ;  /* 0x000000ffff037224 */ /* 0x000fca00000e0605 */
[----:B------:R4:W-:Y:S03]  /*c4c0*/  LDGSTS.E.BYPASS.LTC128B.128 [R6+0xf800], desc[UR40][R2.64], !P2 ;  /* 0x0f80000002067fae */ /* 0x0009e6000d101d68 */
.L_x_13245:
[----:B----4-:R-:W-:-:S04]  /*c4d0*/  IADD3 R2, P0, R10, R14, RZ ;  /* 0x0000000e0a027210 */ /* 0x010fc80007f1e0ff */
[----:B------:R-:W-:Y:S02]  /*c4e0*/  IADD3.X R3, RZ, R8, RZ, P0, !PT ;  /* 0x00000008ff037210 */ /* 0x000fe400007fe4ff */
[----:B------:R-:W-:-:S03]  /*c4f0*/  PLOP3.LUT P0, PT, PT, PT, PT, 0x80, 0x0 ;  /* 0x000000000000781c */ /* 0x000fc60003f0f070 */
[----:B------:R-:W-:Y:S01]  /*c500*/  @!PT LDS RZ, [RZ] ;  /* 0x00000000fffff984 */ /* 0x000fe20000000800 */
[----:B------:R-:W-:Y:S01]  /*c510*/  @!PT LDS RZ, [RZ] ;  /* 0x00000000fffff984 */ /* 0x000fe20000000800 */
[----:B------:R-:W-:Y:S01]  /*c520*/  @!PT LDS RZ, [RZ] ;  /* 0x00000000fffff984 */ /* 0x000fe20000000800 */
[----:B------:R4:W-:Y:S01]  /*c530*/  LDGSTS.E.BYPASS.LTC128B.128 [R6+0x10000], desc[UR40][R2.64], !P2 ;  /* 0x1000000002067fae */ /* 0x0009e2000d101d68 */
[----:B------:R-:W-:-:S09]  /*c540*/  NOP ;  /* 0x0000000000007918 */ /* 0x000fd20000000000 */
.L_x_13145:
        /* <DEDUP_REMOVED lines=11> */
.L_x_13146:
[----:B------:R0:W-:Y:S02]  /*c600*/  SYNCS.ARRIVE.TRANS64.A1T0 RZ, [R0+URZ+0x13230], RZ ;  /* 0x013230ff00ff79a7 */ /* 0x0001e4000810003f */
[----:B0-23--:R-:W-:-:S05]  /*c610*/  IMAD.U32 R0, RZ, RZ, UR50 ;  /* 0x00000032ff007e24 */ /* 0x00dfca000f8e00ff */
[----:B------:R-:W-:-:S13]  /*c620*/  ISETP.NE.AND P0, PT, R0, 0x3, PT ;  /* 0x000000030000780c */ /* 0x000fda0003f05270 */
[----:B------:R-:W-:Y:S05]  /*c630*/  @!P0 BRA `(.L_x_13147) ;  /* 0x0000000000048947 */ /* 0x000fea0003800000 */
[----:B------:R-:W-:Y:S01]  /*c640*/  BPT.TRAP 0x1 ;  /* 0x000000040000795c */ /* 0x000fe20000300000 */
.L_x_13147:
[----:B------:R-:W-:Y:S01]  /*c650*/  LOP3.LUT R3, R21, 0x1, RZ, 0x3c, !PT ;  /* 0x0000000115037812 */ /* 0x000fe200078e3cff */
[----:B------:R-:W-:Y:S01]  /*c660*/  BSSY B0, `(.L_x_13148) ;  /* 0x0000005000007945 */ /* 0x000fe20003800000 */
[----:B------:R-:W-:Y:S02]  /*c670*/  LEA R0, R20, UR42, 0x3 ;  /* 0x0000002a14007c11 */ /* 0x000fe4000f8e18ff */
[----:B------:R-:W-:-:S04]  /*c680*/  SHF.L.U32 R3, R3, 0x1f, RZ ;  /* 0x0000001f03037819 */ /* 0x000fc800000006ff */
[----:B------:R-:W0:Y:S02]  /*c690*/  SYNCS.PHASECHK.TRANS64.TRYWAIT P2, [R0+URZ+0x13270], R3 ;  /* 0x01327003000075a7 */ /* 0x000e24000804017f */
[----:B0-----:R-:W-:Y:S05]  /*c6a0*/  @!P2 BRA `(.L_x_13149) ;  /* 0x0000003000c0a947 */ /* 0x001fea0003800000 */
.L_x_13246:
[----:B------:R-:W-:Y:S05]  /*c6b0*/  BSYNC B0 ;  /* 0x0000000000007941 */ /* 0x000fea0003800000 */
.L_x_13148:
[----:B------:R-:W-:-:S05]  /*c6c0*/  IMAD.U32 R2, RZ, RZ, UR49 ;  /* 0x00000031ff027e24 */ /* 0x000fca000f8e00ff */
[----:B------:R-:W-:-:S13]  /*c6d0*/  ISETP.NE.AND P2, PT, R2, 0x3, PT ;  /* 0x000000030200780c */ /* 0x000fda0003f45270 */
[----:B------:R-:W-:Y:S05]  /*c6e0*/  @!P2 BRA `(.L_x_13150) ;  /* 0x000000000004a947 */ /* 0x000fea0003800000 */
[----:B------:R-:W-:Y:S01]  /*c6f0*/  BPT.TRAP 0x1 ;  /* 0x000000040000795c */ /* 0x000fe20000300000 */
.L_x_13150:
[----:B0-----:R-:W-:Y:S01]  /*c700*/  SHF.L.U32 R3, R21, 0x1f, RZ ;  /* 0x0000001f15037819 */ /* 0x001fe200000006ff */
[----:B------:R-:W-:-:S03]  /*c710*/  IMAD R2, R20, 0x2800, RZ ;  /* 0x0000280014027824 */ /* 0x000fc600078e02ff */
[----:B------:R-:W0:Y:S02]  /*c720*/  SYNCS.PHASECHK.TRANS64.TRYWAIT P2, [R0+URZ+0x13260], R3 ;  /* 0x01326003000075a7 */ /* 0x000e24000804017f */
[----:B0-----:R-:W-:Y:S05]  /*c730*/  @!P2 BRA `(.L_x_13151) ;  /* 0x0000003000b0a947 */ /* 0x001fea0003800000 */
.L_x_13247:
[C---:B------:R-:W-:Y:S01]  /*c740*/  LOP3.LUT R12, R2.reuse, R23, RZ, 0xfc, !PT ;  /* 0x00000017020c7212 */ /* 0x040fe200078efcff */
[----:B------:R-:W-:Y:S05]  /*c750*/  WARPSYNC.ALL ;  /* 0x0000000000007948 */ /* 0x000fea0003800000 */
[----:B------:R-:W2:Y:S01]  /*c760*/  LDSM.16.MT88.4 R4, [R12+UR42+0x6000] ;  /* 0x0060002a0c04783b */ /* 0x000ea20008004200 */
[----:B0-----:R-:W-:Y:S02]  /*c770*/  LOP3.LUT R3, R2, R22, RZ, 0xfc, !PT ;  /* 0x0000001602037212 */ /* 0x001fe400078efcff */
[----:B------:R-:W-:Y:S02]  /*c780*/  MOV R14, UR49 ;  /* 0x00000031000e7c02 */ /* 0x000fe40008000f00 */
[----:B------:R-:W-:-:S02]  /*c790*/  IADD3 R3, R17, R3, RZ ;  /* 0x0000000311037210 */ /* 0x000fc40007ffe0ff */
[----:B------:R-:W-:Y:S02]  /*c7a0*/  ISETP.NE.AND P2, PT, R14, 0x3, PT ;  /* 0x000000030e00780c */ /* 0x000fe40003f45270 */
[C-C-:B--2---:R-:W-:Y:S02]  /*c7b0*/  PRMT R8, R4.reuse, 0x6420, R5.reuse ;  /* 0x0000642004087816 */ /* 0x144fe40000000005 */
[----:B------:R-:W-:Y:S02]  /*c7c0*/  PRMT R9, R4, 0x7531, R5 ;  /* 0x0000753104097816 */ /* 0x000fe40000000005 */
[C-C-:B------:R-:W-:Y:S02]  /*c7d0*/  PRMT R10, R6.reuse, 0x6420, R7.reuse ;  /* 0x00006420060a7816 */ /* 0x140fe40000000007 */
[----:B------:R-:W-:-:S05]  /*c7e0*/  PRMT R11, R6, 0x7531, R7 ;  /* 0x00007531060b7816 */ /* 0x000fca0000000007 */
[----:B------:R0:W-:Y:S02]  /*c7f0*/  STSM.16.M88.4 [R3], R8 ;  /* 0x0000000803007844 */ /* 0x0001e40000000200 */
[----:B0-----:R-:W-:-:S05]  /*c800*/  VIADD R3, R2, 0x800 ;  /* 0x0000080002037836 */ /* 0x001fca0000000000 */
[C---:B------:R-:W-:Y:S02]  /*c810*/  LOP3.LUT R13, R3.reuse, R23, RZ, 0xfc, !PT ;  /* 0x00000017030d7212 */ /* 0x040fe400078efcff */
[----:B------:R-:W-:-:S03]  /*c820*/  LOP3.LUT R3, R3, R22, RZ, 0xfc, !PT ;  /* 0x0000001603037212 */ /* 0x000fc600078efcff */
[----:B------:R-:W0:Y:S02]  /*c830*/  LDSM.16.MT88.4 R4, [R13+UR42+0x6000] ;  /* 0x0060002a0d04783b */ /* 0x000e240008004200 */
        /* <DEDUP_REMOVED lines=9> */
[----:B------:R-:W0:Y:S01]  /*c8d0*/  LDSM.16.MT88.4 R4, [R12+UR42+0x6000] ;  /* 0x0060002a0c04783b */ /* 0x000e220008004200 */
[----:B------:R-:W-:Y:S02]  /*c8e0*/  IADD3 R3, R17, R3, RZ ;  /* 0x0000000311037210 */ /* 0x000fe40007ffe0ff */
[C-C-:B0-----:R-:W-:Y:S02]  /*c8f0*/  PRMT R8, R4.reuse, 0x6420, R5.reuse ;  /* 0x0000642004087816 */ /* 0x141fe40000000005 */
[----:B------:R-:W-:Y:S02]  /*c900*/  PRMT R9, R4, 0x7531, R5 ;  /* 0x0000753104097816 */ /* 0x000fe40000000005 */
[C-C-:B------:R-:W-:Y:S02]  /*c910*/  PRMT R10, R6.reuse, 0x6420, R7.reuse ;  /* 0x00006420060a7816 */ /* 0x140fe40000000007 */
[----:B------:R-:W-:-:S05]  /*c920*/  PRMT R11, R6, 0x7531, R7 ;  /* 0x00007531060b7816 */ /* 0x000fca0000000007 */
[----:B------:R0:W-:Y:S02]  /*c930*/  STSM.16.M88.4 [R3], R8 ;  /* 0x0000000803007844 */ /* 0x0001e40000000200 */
[C---:B0-----:R-:W-:Y:S02]  /*c940*/  VIADD R3, R2.reuse, 0x1800 ;  /* 0x0000180002037836 */ /* 0x041fe40000000000 */
[----:B------:R-:W-:-:S03]  /*c950*/  VIADD R2, R2, 0x2000 ;  /* 0x0000200002027836 */ /* 0x000fc60000000000 */
[C---:B------:R-:W-:Y:S02]  /*c960*/  LOP3.LUT R13, R3.reuse, R23, RZ, 0xfc, !PT ;  /* 0x00000017030d7212 */ /* 0x040fe400078efcff */
[----:B------:R-:W-:-:S03]  /*c970*/  LOP3.LUT R3, R3, R22, RZ, 0xfc, !PT ;  /* 0x0000001603037212 */ /* 0x000fc600078efcff */
[----:B------:R-:W0:Y:S02]  /*c980*/  LDSM.16.MT88.4 R4, [R13+UR42+0x6000] ;  /* 0x0060002a0d04783b */ /* 0x000e240008004200 */
[----:B------:R-:W-:Y:S01]  /*c990*/  IMAD.IADD R3, R17, 0x1, R3 ;  /* 0x0000000111037824 */ /* 0x000fe200078e0203 */
[C-C-:B0-----:R-:W-:Y:S02]  /*c9a0*/  PRMT R8, R4.reuse, 0x6420, R5.reuse ;  /* 0x0000642004087816 */ /* 0x141fe40000000005 */
[----:B------:R-:W-:Y:S02]  /*c9b0*/  PRMT R9, R4, 0x7531, R5 ;  /* 0x0000753104097816 */ /* 0x000fe40000000005 */
[C-C-:B------:R-:W-:Y:S02]  /*c9c0*/  PRMT R10, R6.reuse, 0x6420, R7.reuse ;  /* 0x00006420060a7816 */ /* 0x140fe40000000007 */
[----:B------:R-:W-:Y:S02]  /*c9d0*/  PRMT R11, R6, 0x7531, R7 ;  /* 0x00007531060b7816 */ /* 0x000fe40000000007 */
[----:B------:R-:W-:-:S02]  /*c9e0*/  LOP3.LUT R4, R2, R23, RZ, 0xfc, !PT ;  /* 0x0000001702047212 */ /* 0x000fc400078efcff */
[----:B------:R-:W-:Y:S01]  /*c9f0*/  LOP3.LUT R2, R2, R22, RZ, 0xfc, !PT ;  /* 0x0000001602027212 */ /* 0x000fe200078efcff */
[----:B------:R-:W-:Y:S04]  /*ca00*/  STSM.16.M88.4 [R3], R8 ;  /* 0x0000000803007844 */ /* 0x000fe80000000200 */
[----:B------:R-:W0:Y:S01]  /*ca10*/  LDSM.16.MT88.4 R4, [R4+UR42+0x6000] ;  /* 0x0060002a0404783b */ /* 0x000e220008004200 */
[----:B------:R-:W-:Y:S01]  /*ca20*/  IMAD.IADD R2, R17, 0x1, R2 ;  /* 0x0000000111027824 */ /* 0x000fe200078e0202 */
        /* <DEDUP_REMOVED lines=13> */
.L_x_13152:
[----:B--2---:R2:W-:Y:S01]  /*cb00*/  SYNCS.ARRIVE.TRANS64.A1T0 RZ, [R0+URZ+0x13250], RZ ;  /* 0x013250ff00ff79a7 */ /* 0x0045e2000810003f */
[----:B------:R-:W-:Y:S06]  /*cb10*/  BAR.SYNC.DEFER_BLOCKING 0x2, 0x80 ;  /* 0x0082000000007b1d */ /* 0x000fec0000010000 */
[----:B------:R-:W-:Y:S05]  /*cb20*/  @!P0 BRA `(.L_x_13153) ;  /* 0x0000000000048947 */ /* 0x000fea0003800000 */
[----:B------:R-:W-:Y:S01]  /*cb30*/  BPT.TRAP 0x1 ;  /* 0x000000040000795c */ /* 0x000fe20000300000 */
.L_x_13153:
[----:B------:R3:W5:Y:S01]  /*cb40*/  LDL R21, [R1+0x8] ;  /* 0x0000080001157983 */ /* 0x0007620000100800 */
[----:B--2---:R-:W-:Y:S02]  /*cb50*/  VIADD R0, R0, 0x13280 ;  /* 0x0001328000007836 */ /* 0x004fe40000000000 */
[----:B------:R-:W-:-:S05]  /*cb60*/  IMAD.U32 R3, RZ, RZ, UR48 ;  /* 0x00000030ff037e24 */ /* 0x000fca000f8e00ff */
[----:B------:R-:W-:-:S04]  /*cb70*/  PRMT R0, R3, 0x654, R0 ;  /* 0x0000065403007816 */ /* 0x000fc80000000000 */
[----:B------:R3:W-:Y:S01]  /*cb80*/  SYNCS.ARRIVE.TRANS64.RED.A1T0 RZ, [R0+URZ], RZ ;  /* 0x000000ff00ff79a7 */ /* 0x0007e2000810043f */
[----:B------:R-:W-:Y:S01]  /*cb90*/  MOV R20, R29 ;  /* 0x0000001d00147202 */ /* 0x000fe20000000f00 */
[----:B------:R-:W-:Y:S06]  /*cba0*/  @P1 BRA `(.L_x_13154) ;  /* 0xffffffe800b81947 */ /* 0x000fec000383ffff */
.L_x_13134:
[----:B---3--:R-:W-:-:S05]  /*cbb0*/  IMAD.U32 R0, RZ, RZ, UR50 ;  /* 0x00000032ff007e24 */ /* 0x008fca000f8e00ff */
[----:B------:R-:W-:-:S13]  /*cbc0*/  ISETP.NE.AND P0, PT, R0, 0x3, PT ;  /* 0x000000030000780c */ /* 0x000fda0003f05270 */
[----:B------:R-:W-:Y:S05]  /*cbd0*/  @!P0 BRA `(.L_x_13155) ;  /* 0x0000000000048947 */ /* 0x000fea0003800000 */
[----:B------:R-:W-:Y:S01]  /*cbe0*/  BPT.TRAP 0x1 ;  /* 0x000000040000795c */ /* 0x000fe20000300000 */
.L_x_13155:
[----:B------:R-:W2:Y:S01]  /*cbf0*/  LDL R0, [R1+0x8] ;  /* 0x0000080001007983 */ /* 0x000ea20000100800 */
[----:B0-----:R-:W-:Y:S01]  /*cc00*/  LEA R2, R29, UR42, 0x3 ;  /* 0x0000002a1d027c11 */ /* 0x001fe2000f8e18ff */
[----:B------:R-:W-:Y:S01]  /*cc10*/  BSSY B0, `(.L_x_13156) ;  /* 0x0000005000007945 */ /* 0x000fe20003800000 */
[----:B--2---:R-:W-:-:S04]  /*cc20*/  LOP3.LUT R3, R0, 0x1, RZ, 0x3c, !PT ;  /* 0x0000000100037812 */ /* 0x004fc800078e3cff */
[----:B------:R-:W-:-:S04]  /*cc30*/  SHF.L.U32 R3, R3, 0x1f, RZ ;  /* 0x0000001f03037819 */ /* 0x000fc800000006ff */
[----:B------:R-:W0:Y:S02]  /*cc40*/  SYNCS.PHASECHK.TRANS64.TRYWAIT P1, [R2+URZ+0x13270], R3 ;  /* 0x01327003020075a7 */ /* 0x000e24000802017f */
[----:B0-----:R-:W-:Y:S05]  /*cc50*/  @!P1 BRA `(.L_x_13157) ;  /* 0x0000002c007c9947 */ /* 0x001fea0003800000 */
.L_x_13248:
[----:B------:R-:W-:Y:S05]  /*cc60*/  BSYNC B0 ;  /* 0x0000000000007941 */ /* 0x000fea0003800000 */
.L_x_13156:
[----:B------:R-:W-:-:S05]  /*cc70*/  IMAD.U32 R0, RZ, RZ, UR49 ;  /* 0x00000031ff007e24 */ /* 0x000fca000f8e00ff */
[----:B------:R-:W-:-:S13]  /*cc80*/  ISETP.NE.AND P1, PT, R0, 0x3, PT ;  /* 0x000000030000780c */ /* 0x000fda0003f25270 */
[----:B------:R-:W-:Y:S05]  /*cc90*/  @!P1 BRA `(.L_x_13158) ;  /* 0x0000000000049947 */ /* 0x000fea0003800000 */
[----:B------:R-:W-:Y:S01]  /*cca0*/  BPT.TRAP 0x1 ;  /* 0x000000040000795c */ /* 0x000fe20000300000 */
.L_x_13158:
[----:B------:R-:W0:Y:S02]  /*ccb0*/  LDL R0, [R1+0x8] ;  /* 0x0000080001007983 */ /* 0x000e240000100800 */
[----:B0-----:R-:W-:Y:S01]  /*ccc0*/  SHF.L.U32 R3, R0, 0x1f, RZ ;  /* 0x0000001f00037819 */ /* 0x001fe200000006ff */
[----:B------:R-:W-:-:S03]  /*ccd0*/  IMAD R0, R29, 0x2800, RZ ;  /* 0x000028001d007824 */ /* 0x000fc600078e02ff */
[----:B------:R-:W0:Y:S02]  /*cce0*/  SYNCS.PHASECHK.TRANS64.TRYWAIT P1, [R2+URZ+0x13260], R3 ;  /* 0x01326003020075a7 */ /* 0x000e24000802017f */
[----:B0-----:R-:W-:Y:S05]  /*ccf0*/  @!P1 BRA `(.L_x_13159) ;  /* 0x0000002c00689947 */ /* 0x001fea0003800000 */
.L_x_13249:
[CC--:B0-----:R-:W-:Y:S01]  /*cd00*/  LOP3.LUT R3, R0.reuse, R23.reuse, RZ, 0xfc, !PT ;  /* 0x0000001700037212 */ /* 0x0c1fe200078efcff */
[----:B------:R-:W-:Y:S05]  /*cd10*/  WARPSYNC.ALL ;  /* 0x0000000000007948 */ /* 0x000fea0003800000 */
[----:B------:R-:W0:Y:S01]  /*cd20*/  LDSM.16.MT88.4 R4, [R3+UR42+0x6000] ;  /* 0x0060002a0304783b */ /* 0x000e220008004200 */
[----:B------:R-:W-:Y:S02]  /*cd30*/  IADD3 R13, R0, 0x800, RZ ;  /* 0x00000800000d7810 */ /* 0x000fe40007ffe0ff */
[----:B------:R-:W-:Y:S02]  /*cd40*/  MOV R15, UR49 ;  /* 0x00000031000f7c02 */ /* 0x000fe40008000f00 */
[----:B------:R-:W-:-:S02]  /*cd50*/  LOP3.LUT R14, R13, R23, RZ, 0xfc, !PT ;  /* 0x000000170d0e7212 */ /* 0x000fc400078efcff */
[----:B------:R-:W-:Y:S02]  /*cd60*/  ISETP.NE.AND P1, PT, R15, 0x3, PT ;  /* 0x000000030f00780c */ /* 0x000fe40003f25270 */
[C-C-:B0-----:R-:W-:Y:S02]  /*cd70*/  PRMT R8, R4.reuse, 0x6420, R5.reuse ;  /* 0x0000642004087816 */ /* 0x141fe40000000005 */
[----:B------:R-:W-:Y:S02]  /*cd80*/  PRMT R9, R4, 0x7531, R5 ;  /* 0x0000753104097816 */ /* 0x000fe40000000005 */
[----:B------:R-:W-:Y:S02]  /*cd90*/  LOP3.LUT R4, R0, R22, RZ, 0xfc, !PT ;  /* 0x0000001600047212 */ /* 0x000fe400078efcff */
[C-C-:B------:R-:W-:Y:S02]  /*cda0*/  PRMT R10, R6.reuse, 0x6420, R7.reuse ;  /* 0x00006420060a7816 */ /* 0x140fe40000000007 */
[----:B------:R-:W-:Y:S01]  /*cdb0*/  PRMT R11, R6, 0x7531, R7 ;  /* 0x00007531060b7816 */ /* 0x000fe20000000007 */
[----:B------:R-:W-:-:S05]  /*cdc0*/  IMAD.IADD R12, R17, 0x1, R4 ;  /* 0x00000001110c7824 */ /* 0x000fca00078e0204 */
[----:B------:R0:W-:Y:S04]  /*cdd0*/  STSM.16.M88.4 [R12], R8 ;  /* 0x000000080c007844 */ /* 0x0001e80000000200 */
[----:B------:R-:W2:Y:S01]  /*cde0*/  LDSM.16.MT88.4 R4, [R14+UR42+0x6000] ;  /* 0x0060002a0e04783b */ /* 0x000ea20008004200 */
[----:B0-----:R-:W-:Y:S01]  /*cdf0*/  VIADD R12, R0, 0x1000 ;  /* 0x00001000000c7836 */ /* 0x001fe20000000000 */
[C-C-:B--2---:R-:W-:Y:S02]  /*ce00*/  PRMT R8, R4.reuse, 0x6420, R5.reuse ;  /* 0x0000642004087816 */ /* 0x144fe40000000005 */
[----:B------:R-:W-:Y:S02]  /*ce10*/  PRMT R9, R4, 0x7531, R5 ;  /* 0x0000753104097816 */ /* 0x000fe40000000005 */
[----:B------:R-:W-:-:S02]  /*ce20*/  LOP3.LUT R4, R13, R22, RZ, 0xfc, !PT ;  /* 0x000000160d047212 */ /* 0x000fc400078efcff */
[C-C-:B------:R-:W-:Y:S02]  /*ce30*/  PRMT R10, R6.reuse, 0x6420, R7.reuse ;  /* 0x00006420060a7816 */ /* 0x140fe40000000007 */
[----:B------:R-:W-:Y:S01]  /*ce40*/  PRMT R11, R6, 0x7531, R7 ;  /* 0x00007531060b7816 */ /* 0x000fe20000000007 */
[C---:B------:R-:W-:Y:S01]  /*ce50*/  IMAD.IADD R3, R17.reuse, 0x1, R4 ;  /* 0x0000000111037824 */ /* 0x040fe200078e0204 */
[C---:B------:R-:W-:Y:S02]  /*ce60*/  LOP3.LUT R13, R12.reuse, R23, RZ, 0xfc, !PT ;  /* 0x000000170c0d7212 */ /* 0x040fe400078efcff */
[----:B------:R-:W-:Y:S02]  /*ce70*/  LOP3.LUT R12, R12, R22, RZ, 0xfc, !PT ;  /* 0x000000160c0c7212 */ /* 0x000fe400078efcff */
[----:B------:R0:W-:Y:S03]  /*ce80*/  STSM.16.M88.4 [R3], R8 ;  /* 0x0000000803007844 */ /* 0x0001e60000000200 */
[----:B------:R-:W-:Y:S01]  /*ce90*/  IMAD.IADD R12, R17, 0x1, R12 ;  /* 0x00000001110c7824 */ /* 0x000fe200078e020c */
[----:B------:R-:W2:Y:S01]  /*cea0*/  LDSM.16.MT88.4 R4, [R13+UR42+0x6000] ;  /* 0x0060002a0d04783b */ /* 0x000ea20008004200 */
[C---:B0-----:R-:W-:Y:S01]  /*ceb0*/  IADD3 R3, R0.reuse, 0x1800, RZ ;  /* 0x0000180000037810 */ /* 0x041fe20007ffe0ff */
[----:B------:R-:W-:-:S03]  /*cec0*/  VIADD R0, R0, 0x2000 ;  /* 0x0000200000007836 */ /* 0x000fc60000000000 */
[----:B------:R-:W-:Y:S02]  /*ced0*/  LOP3.LUT R14, R3, R23, RZ, 0xfc, !PT ;  /* 0x00000017030e7212 */ /* 0x000fe400078efcff */
[C-C-:B--2---:R-:W-:Y:S02]  /*cee0*/  PRMT R8, R4.reuse, 0x6420, R5.reuse ;  /* 0x0000642004087816 */ /* 0x144fe40000000005 */
[----:B------:R-:W-:Y:S02]  /*cef0*/  PRMT R9, R4, 0x7531, R5 ;  /* 0x0000753104097816 */ /* 0x000fe40000000005 */
[C-C-:B------:R-:W-:Y:S02]  /*cf00*/  PRMT R10, R6.reuse, 0x6420, R7.reuse ;  /* 0x00006420060a7816 */ /* 0x140fe40000000007 */
        /* <DEDUP_REMOVED lines=27> */
.L_x_13160:
[----:B--2---:R2:W-:Y:S01]  /*d0c0*/  SYNCS.ARRIVE.TRANS64.A1T0 RZ, [R2+URZ+0x13250], RZ ;  /* 0x013250ff02ff79a7 */ /* 0x0045e2000810003f */
[----:B------:R-:W-:Y:S06]  /*d0d0*/  BAR.SYNC.DEFER_BLOCKING 0x2, 0x80 ;  /* 0x0082000000007b1d */ /* 0x000fec0000010000 */
[----:B------:R-:W-:Y:S05]  /*d0e0*/  @!P0 BRA `(.L_x_13161) ;  /* 0x0000000000048947 */ /* 0x000fea0003800000 */
[----:B------:R-:W-:Y:S01]  /*d0f0*/  BPT.TRAP 0x1 ;  /* 0x000000040000795c */ /* 0x000fe20000300000 */
.L_x_13161:
[----:B------:R-:W3:Y:S01]  /*d100*/  LDL.LU R5, [R1+0x8] ;  /* 0x0000080001057983 */ /* 0x000ee20000300800 */
[----:B------:R-:W4:Y:S01]  /*d110*/  LDC R4, c[0x0][0xc34] ;  /* 0x00030d00ff047b82 */ /* 0x000f220000000800 */
[----:B------:R-:W-:Y:S01]  /*d120*/  VIADD R29, R29, 0x1 ;  /* 0x000000011d1d7836 */ /* 0x000fe20000000000 */
[----:B------:R-:W-:Y:S01]  /*d130*/  UIADD3 UR38, UR51, UR38, URZ ;  /* 0x0000002633267290 */ /* 0x000fe2000fffe03f */
[----:B--2---:R-:W-:Y:S01]  /*d140*/  VIADD R2, R2, 0x13280 ;  /* 0x0001328002027836 */ /* 0x004fe20000000000 */
[----:B------:R-:W-:Y:S01]  /*d150*/  UIADD3 UR36, UR36, 0x1, URZ ;  /* 0x0000000124247890 */ /* 0x000fe2000fffe03f */
[----:B------:R-:W-:Y:S01]  /*d160*/  IMAD.U32 R3, RZ, RZ, UR48 ;  /* 0x00000030ff037e24 */ /* 0x000fe2000f8e00ff */
[----:B------:R-:W-:-:S04]  /*d170*/  ISETP.NE.AND P0, PT, R29, 0x2, PT ;  /* 0x000000021d00780c */ /* 0x000fc80003f05270 */
[----:B0-----:R-:W-:Y:S02]  /*d180*/  SEL R0, RZ, 0x1, P0 ;  /* 0x00000001ff007807 */ /* 0x001fe40000000000 */
[----:B------:R-:W-:Y:S02]  /*d190*/  SEL R29, R29, RZ, P0 ;  /* 0x000000ff1d1d7207 */ /* 0x000fe40000000000 */
[----:B------:R-:W-:-:S04]  /*d1a0*/  PRMT R2, R3, 0x654, R2 ;  /* 0x0000065403027816 */ /* 0x000fc80000000002 */
[----:B------:R0:W-:Y:S01]  /*d1b0*/  SYNCS.ARRIVE.TRANS64.RED.A1T0 RZ, [R2+URZ], RZ ;  /* 0x000000ff02ff79a7 */ /* 0x0001e2000810043f */
[----:B----4-:R-:W-:Y:S02]  /*d1c0*/  ISETP.LE.AND P0, PT, R4, UR38, PT ;  /* 0x0000002604007c0c */ /* 0x010fe4000bf03270 */
[----:B---3--:R-:W-:-:S05]  /*d1d0*/  LOP3.LUT R5, R5, R0, RZ, 0x3c, !PT ;  /* 0x0000000005057212 */ /* 0x008fca00078e3cff */
[----:B------:R0:W-:Y:S06]  /*d1e0*/  STL [R1+0x8], R5 ;  /* 0x0000080501007387 */ /* 0x0001ec0000100800 */
[----:B------:R-:W-:Y:S05]  /*d1f0*/  @!P0 BRA `(.L_x_13162) ;  /* 0xffffffc000588947 */ /* 0x000fea000383ffff */
[----:B------:R-:W-:-:S12]  /*d200*/  ULOP3.LUT UR36, UR36, 0x1, URZ, 0xc, !UPT ;  /* 0x0000000124247892 */ /* 0x000fd8000f8e0c3f */
.L_x_13110:
[----:B------:R-:W2:Y:S01]  /*d210*/  S2R R3, SR_CgaCtaId ;  /* 0x0000000000037919 */ /* 0x000ea20000008800 */
[----:B------:R-:W-:Y:S02]  /*d220*/  MOV R0, 0x400 ;  /* 0x0000040000007802 */ /* 0x000fe40000000f00 */
[----:B0-----:R-:W-:Y:S02]  /*d230*/  MOV R2, UR36 ;  /* 0x0000002400027c02 */ /* 0x001fe40008000f00 */
[----:B--2---:R-:W-:Y:S02]  /*d240*/  LEA R4, R3, R0, 0x18 ;  /* 0x0000000003047211 */ /* 0x004fe400078ec0ff */
[----:B------:R-:W-:-:S04]  /*d250*/  SHF.L.U32 R0, R2, 0x1f, RZ ;  /* 0x0000001f02007819 */ /* 0x000fc800000006ff */
[----:B------:R-:W0:Y:S02]  /*d260*/  SYNCS.PHASECHK.TRANS64.TRYWAIT P0, [R4+URZ+0x13220], R0 ;  /* 0x01322000040075a7 */ /* 0x000e24000800017f */
[----:B0-----:R-:W-:Y:S05]  /*d270*/  @!P0 BRA `(.L_x_13163) ;  /* 0x00000028001c8947 */ /* 0x001fea0003800000 */
.L_x_13250:
[----:B------:R-:W2:Y:S02]  /*d280*/  S2R R2, SR_TID.X ;  /* 0x0000000000027919 */ /* 0x000ea40000002100 */
[----:B--2---:R-:W-:-:S04]  /*d290*/  SHF.R.U32.HI R2, RZ, 0x5, R2 ;  /* 0x00000005ff027819 */ /* 0x004fc80000011602 */
        /* <DEDUP_REMOVED lines=12> */
.L_x_13166:
        /* <DEDUP_REMOVED lines=8> */
.L_x_13251:
[----:B------:R-:W2:Y:S01]  /*d3e0*/  LDL.LU R5, [R1+0x8] ;  /* 0x0000080001057983 */ /* 0x000ea20000300800 */
[----:B------:R-:W-:Y:S02]  /*d3f0*/  SEL R29, R29, RZ, P2 ;  /* 0x000000ff1d1d7207 */ /* 0x000fe40001000000 */
[----:B--2---:R-:W-:Y:S01]  /*d400*/  LOP3.LUT R0, R5, R0, RZ, 0x3c, !PT ;  /* 0x0000000005007212 */ /* 0x004fe200078e3cff */
[----:B------:R-:W-:Y:S06]  /*d410*/  @!P0 BRA `(.L_x_13168) ;  /* 0x0000000000048947 */ /* 0x000fec0003800000 */
[----:B------:R-:W-:Y:S01]  /*d420*/  BPT.TRAP 0x1 ;  /* 0x000000040000795c */ /* 0x000fe20000300000 */
.L_x_13168:
[----:B------:R-:W-:Y:S02]  /*d430*/  LEA R29, R29, R4, 0x3 ;  /* 0x000000041d1d7211 */ /* 0x000fe400078e18ff */
[----:B------:R-:W-:-:S04]  /*d440*/  SHF.L.U32 R0, R0, 0x1f, RZ ;  /* 0x0000001f00007819 */ /* 0x000fc800000006ff */
[----:B------:R-:W2:Y:S02]  /*d450*/  SYNCS.PHASECHK.TRANS64.TRYWAIT P1, [R29+URZ+0x13240], R0 ;  /* 0x013240001d0075a7 */ /* 0x000ea4000802017f */
[----:B--2---:R-:W-:Y:S05]  /*d460*/  @!P1 BRA `(.L_x_13169) ;  /* 0x0000002400c89947 */ /* 0x004fea0003800000 */
.L_x_13252:
[----:B------:R-:W-:Y:S05]  /*d470*/  @!P0 BRA `(.L_x_13170) ;  /* 0x0000000000048947 */ /* 0x000fea0003800000 */
[----:B------:R-:W-:Y:S01]  /*d480*/  BPT.TRAP 0x1 ;  /* 0x000000040000795c */ /* 0x000fe20000300000 */
.L_x_13170:
[----:B------:R-:W3:Y:S02]  /*d490*/  SYNCS.PHASECHK.TRANS64.TRYWAIT P1, [R3+URZ+0x13260], R2 ;  /* 0x01326002030075a7 */ /* 0x000ee4000802017f */
[----:B---3--:R-:W-:Y:S05]  /*d4a0*/  @!P1 BRA `(.L_x_13171) ;  /* 0x0000002400cc9947 */ /* 0x008fea0003800000 */
.L_x_13253:
[----:B------:R-:W-:Y:S05]  /*d4b0*/  @!P0 BRA `(.L_x_13172) ;  /* 0x0000000000048947 */ /* 0x000fea0003800000 */
[----:B------:R-:W-:Y:S01]  /*d4c0*/  BPT.TRAP 0x1 ;  /* 0x000000040000795c */ /* 0x000fe20000300000 */
.L_x_13172:
[----:B------:R-:W4:Y:S02]  /*d4d0*/  SYNCS.PHASECHK.TRANS64.TRYWAIT P1, [R29+URZ+0x13260], R0 ;  /* 0x013260001d0075a7 */ /* 0x000f24000802017f */
[----:B----4-:R-:W-:Y:S05]  /*d4e0*/  @!P1 BRA `(.L_x_13173) ;  /* 0x0000002400d09947 */ /* 0x010fea0003800000 */
.L_x_13254:
[----:B------:R-:W-:Y:S05]  /*d4f0*/  @!P0 BRA `(.L_x_13174) ;  /* 0x0000000000048947 */ /* 0x000fea0003800000 */
[----:B------:R-:W-:Y:S01]  /*d500*/  BPT.TRAP 0x1 ;  /* 0x000000040000795c */ /* 0x000fe20000300000 */
.L_x_13174:
[----:B------:R-:W0:Y:S02]  /*d510*/  SYNCS.PHASECHK.TRANS64.TRYWAIT P1, [R3+URZ+0x13280], R2 ;  /* 0x01328002030075a7 */ /* 0x000e24000802017f */
[----:B0-----:R-:W-:Y:S05]  /*d520*/  @!P1 BRA `(.L_x_13175) ;  /* 0x0000002400d49947 */ /* 0x001fea0003800000 */
.L_x_13255:
[----:B------:R-:W-:Y:S05]  /*d530*/  @!P0 BRA `(.L_x_13176) ;  /* 0x0000000000048947 */ /* 0x000fea0003800000 */
[----:B------:R-:W-:Y:S01]  /*d540*/  BPT.TRAP 0x1 ;  /* 0x000000040000795c */ /* 0x000fe20000300000 */
.L_x_13176:
[----:B------:R0:W0:Y:S02]  /*d550*/  SYNCS.PHASECHK.TRANS64.TRYWAIT P0, [R29+URZ+0x13280], R0 ;  /* 0x013280001d0075a7 */ /* 0x000024000800017f */
[----:B0-----:R-:W-:Y:S05]  /*d560*/  @!P0 NANOSLEEP.SYNCS 0x989680 ;  /* 0x009896800000895d */ /* 0x001fea0003900000 */
[----:B------:R-:W0:Y:S02]  /*d570*/  @!P0 SYNCS.PHASECHK.TRANS64 P0, [R29+URZ+0x13280], R0 ;  /* 0x013280001d0085a7 */ /* 0x000e24000800007f */
[----:B0-----:R-:W-:Y:S05]  /*d580*/  @!P0 BRA `(.L_x_13176) ;  /* 0xfffffffc00f08947 */ /* 0x001fea000383ffff */
.L_x_13165:
[----:B------:R-:W-:Y:S05]  /*d590*/  BSYNC B0 ;  /* 0x0000000000007941 */ /* 0x000fea0003800000 */
.L_x_13164:
[----:B------:R-:W-:Y:S05]  /*d5a0*/  EXIT ;  /* 0x000000000000794d */ /* 0x000fea0003800000 */
.L_x_13086:
[----:B0-----:R0:W1:Y:S02]  /*d5b0*/  SYNCS.PHASECHK.TRANS64.TRYWAIT P1, [R25+URZ+0x13200], R6 ;  /* 0x01320006190075a7 */ /* 0x001064000802017f */
[----:B-1----:R-:W-:Y:S05]  /*d5c0*/  @!P1 NANOSLEEP.SYNCS 0x989680 ;  /* 0x009896800000995d */ /* 0x002fea0003900000 */
[----:B------:R-:W1:Y:S02]  /*d5d0*/  @!P1 SYNCS.PHASECHK.TRANS64 P1, [R25+URZ+0x13200], R6 ;  /* 0x01320006190095a7 */ /* 0x000e64000802007f */
[----:B-1----:R-:W-:Y:S05]  /*d5e0*/  @!P1 BRA `(.L_x_13086) ;  /* 0xfffffffc00f09947 */ /* 0x002fea000383ffff */
[----:B------:R-:W-:Y:S05]  /*d5f0*/  BRA `(.L_x_13177) ;  /* 0xffffff3c00707947 */ /* 0x000fea000383ffff */
.L_x_13090:
[----:B--2---:R2:W3:Y:S02]  /*d600*/  SYNCS.PHASECHK.TRANS64.TRYWAIT P1, [R3+URZ+0x13230], R4 ;  /* 0x01323004030075a7 */ /* 0x0044e4000802017f */
[----:B---3--:R-:W-:Y:S05]  /*d610*/  @!P1 NANOSLEEP.SYNCS 0x989680 ;  /* 0x009896800000995d */ /* 0x008fea0003900000 */
[----:B------:R-:W3:Y:S02]  /*d620*/  @!P1 SYNCS.PHASECHK.TRANS64 P1, [R3+URZ+0x13230], R4 ;  /* 0x01323004030095a7 */ /* 0x000ee4000802007f */
[----:B---3--:R-:W-:Y:S05]  /*d630*/  @!P1 BRA `(.L_x_13090) ;  /* 0xfffffffc00f09947 */ /* 0x008fea000383ffff */
[----:B------:R-:W-:Y:S05]  /*d640*/  BRA `(.L_x_13089) ;  /* 0xffffff3c009c7947 */ /* 0x000fea000383ffff */
.L_x_13096:
[----:B-1----:R-:W-:-:S04]  /*d650*/  IMAD.U32 R8, RZ, RZ, UR7 ;  /* 0x00000007ff087e24 */ /* 0x002fc8000f8e00ff */
[----:B------:R1:W2:Y:S03]  /*d660*/  SYNCS.PHASECHK.TRANS64.TRYWAIT P1, [R8+URZ+0x13230], R7 ;  /* 0x01323007080075a7 */ /* 0x0002a6000802017f */
[----:B--2---:R-:W-:Y:S05]  /*d670*/  @!P1 NANOSLEEP.SYNCS 0x989680 ;  /* 0x009896800000995d */ /* 0x004fea0003900000 */
[----:B------:R-:W2:Y:S02]  /*d680*/  @!P1 SYNCS.PHASECHK.TRANS64 P1, [R8+URZ+0x13230], R7 ;  /* 0x01323007080095a7 */ /* 0x000ea4000802007f */
[----:B--2---:R-:W-:Y:S05]  /*d690*/  @!P1 BRA `(.L_x_13096) ;  /* 0xfffffffc00ec9947 */ /* 0x004fea000383ffff */
[----:B------:R-:W-:Y:S05]  /*d6a0*/  BRA `(.L_x_13095) ;  /* 0xffffff70001c7947 */ /* 0x000fea000383ffff */
.L_x_13100:
[----:B-1----:R-:W-:-:S04]  /*d6b0*/  IMAD.U32 R8, RZ, RZ, UR12 ;  /* 0x0000000cff087e24 */ /* 0x002fc8000f8e00ff */
[----:B------:R1:W2:Y:S03]  /*d6c0*/  SYNCS.PHASECHK.TRANS64.TRYWAIT P1, [R8+URZ+0x13250], R7 ;  /* 0x01325007080075a7 */ /* 0x0002a6000802017f */
[----:B--2---:R-:W-:Y:S05]  /*d6d0*/  @!P1 NANOSLEEP.SYNCS 0x989680 ;  /* 0x009896800000995d */ /* 0x004fea0003900000 */
[----:B------:R-:W2:Y:S02]  /*d6e0*/  @!P1 SYNCS.PHASECHK.TRANS64 P1, [R8+URZ+0x13250], R7 ;  /* 0x01325007080095a7 */ /* 0x000ea4000802007f */
[----:B--2---:R-:W-:Y:S05]  /*d6f0*/  @!P1 BRA `(.L_x_13100) ;  /* 0xfffffffc00ec9947 */ /* 0x004fea000383ffff */
[----:B------:R-:W-:Y:S05]  /*d700*/  BRA `(.L_x_13099) ;  /* 0xffffff7400287947 */ /* 0x000fea000383ffff */
.L_x_13107:
[----:B-1----:R-:W-:-:S04]  /*d710*/  IMAD.U32 R3, RZ, RZ, UR7 ;  /* 0x00000007ff037e24 */ /* 0x002fc8000f8e00ff */
[----:B------:R1:W2:Y:S03]  /*d720*/  SYNCS.PHASECHK.TRANS64.TRYWAIT P1, [R3+URZ+0x13250], R0 ;  /* 0x01325000030075a7 */ /* 0x0002a6000802017f */
[----:B--2---:R-:W-:Y:S05]  /*d730*/  @!P1 NANOSLEEP.SYNCS 0x989680 ;  /* 0x009896800000995d */ /* 0x004fea0003900000 */
[----:B------:R-:W2:Y:S02]  /*d740*/  @!P1 SYNCS.PHASECHK.TRANS64 P1, [R3+URZ+0x13250], R0 ;  /* 0x01325000030095a7 */ /* 0x000ea4000802007f */
[----:B--2---:R-:W-:Y:S05]  /*d750*/  @!P1 BRA `(.L_x_13107) ;  /* 0xfffffffc00ec9947 */ /* 0x004fea000383ffff */
[----:B------:R-:W-:Y:S05]  /*d760*/  BRA `(.L_x_13106) ;  /* 0xffffff9800fc7947 */ /* 0x000fea000383ffff */
.L_x_13116:
[----:B------:R-:W2:Y:S01]  /*d770*/  S2R R20, SR_TID.X ;  /* 0x0000000000147919 */ /* 0x000ea20000002100 */
[----:B------:R-:W-:Y:S02]  /*d780*/  IMAD.MOV.U32 R12, RZ, RZ, RZ ;  /* 0x000000ffff0c7224 */ /* 0x000fe400078e00ff */
[----:B------:R-:W-:Y:S02]  /*d790*/  IMAD.MOV.U32 R11, RZ, RZ, 0x1f ;  /* 0x0000001fff0b7424 */ /* 0x000fe400078e00ff */
[----:B------:R-:W-:Y:S01]  /*d7a0*/  IMAD.MOV.U32 R15, RZ, RZ, -0x1 ;  /* 0xffffffffff0f7424 */ /* 0x000fe200078e00ff */
[----:B--2---:R-:W-:-:S04]  /*d7b0*/  SHF.R.U32.HI R20, RZ, 0x5, R20 ;  /* 0x00000005ff147819 */ /* 0x004fc80000011614 */
[----:B------:R-:W-:-:S04]  /*d7c0*/  LOP3.LUT R20, R20, 0x3, RZ, 0xc0, !PT ;  /* 0x0000000314147812 */ /* 0x000fc800078ec0ff */
[----:B------:R-:W-:-:S07]  /*d7d0*/  MOV R13, R20 ;  /* 0x00000014000d7202 */ /* 0x000fce0000000f00 */
[----:B01----:R-:W-:Y:S05]  /*d7e0*/  WARPSYNC.COLLECTIVE R15, `(.L_x_13178) ;  /* 0x000000000f087348 */ /* 0x003fea0003c00000 */
[----:B------:R2:W3:Y:S02]  /*d7f0*/  SHFL.IDX P6, R14, R13, R12, R11 ;  /* 0x0000000c0d0e7389 */ /* 0x0004e400000c000b */
[----:B0123--:R-:W-:Y:S01]  /*d800*/  ENDCOLLECTIVE ;  /* 0x000000000000791b */ /* 0x00ffe20003800000 */
.L_x_13178:
[----:B------:R-:W-:Y:S05]  /*d810*/  BRA `(.L_x_13179) ;  /* 0xffffffc000b07947 */ /* 0x000fea000383ffff */
.L_x_13119:
[----:B0-----:R0:W1:Y:S02]  /*d820*/  SYNCS.PHASECHK.TRANS64.TRYWAIT P0, [R4+URZ+0x13280], R27 ;  /* 0x0132801b040075a7 */ /* 0x001064000800017f */
[----:B-1----:R-:W-:Y:S05]  /*d830*/  @!P0 NANOSLEEP.SYNCS 0x989680 ;  /* 0x009896800000895d */ /* 0x002fea0003900000 */
[----:B------:R-:W1:Y:S02]  /*d840*/  @!P0 SYNCS.PHASECHK.TRANS64 P0, [R4+URZ+0x13280], R27 ;  /* 0x0132801b040085a7 */ /* 0x000e64000800007f */
[----:B-1----:R-:W-:Y:S05]  /*d850*/  @!P0 BRA `(.L_x_13119) ;  /* 0xfffffffc00f08947 */ /* 0x002fea000383ffff */
[----:B------:R-:W-:Y:S05]  /*d860*/  BRA `(.L_x_13180) ;  /* 0xffffffc400b07947 */ /* 0x000fea000383ffff */
.L_x_13120:
        /* <DEDUP_REMOVED lines=8> */
.L_x_13182:
[----:B------:R-:W-:Y:S05]  /*d8f0*/  BSYNC B0 ;  /* 0x0000000000007941 */ /* 0x000fea0003800000 */
.L_x_13181:
[----:B------:R0:W-:Y:S04]  /*d900*/  STL [R1+0x2c], R4 ;  /* 0x00002c0401007387 */ /* 0x0001e80000100800 */
[----:B0-----:R0:W5:Y:S01]  /*d910*/  LDL R4, [R1+0x4] ;  /* 0x0000040001047983 */ /* 0x0011620000100800 */
[----:B------:R-:W-:Y:S01]  /*d920*/  IMAD.MOV.U32 R13, RZ, RZ, R7 ;  /* 0x000000ffff0d7224 */ /* 0x000fe200078e0007 */
[----:B------:R-:W-:Y:S01]  /*d930*/  MOV R0, R14 ;  /* 0x0000000e00007202 */ /* 0x000fe20000000f00 */
[----:B------:R-:W-:Y:S01]  /*d940*/  IMAD.MOV.U32 R12, RZ, RZ, RZ ;  /* 0x000000ffff0c7224 */ /* 0x000fe200078e00ff */
[----:B------:R-:W1:Y:S01]  /*d950*/  S2R R3, SR_TID.X ;  /* 0x0000000000037919 */ /* 0x000e620000002100 */
[----:B------:R-:W-:Y:S02]  /*d960*/  IMAD.MOV.U32 R11, RZ, RZ, 0x1c1f ;  /* 0x00001c1fff0b7424 */ /* 0x000fe400078e00ff */
[----:B------:R-:W-:-:S07]  /*d970*/  IMAD.MOV.U32 R15, RZ, RZ, -0x1 ;  /* 0xffffffffff0f7424 */ /* 0x000fce00078e00ff */
[----:B01---5:R-:W-:Y:S05]  /*d980*/  WARPSYNC.COLLECTIVE R15, `(.L_x_13183) ;  /* 0x000000000f087348 */ /* 0x023fea0003c00000 */
[----:B------:R2:W3:Y:S02]  /*d990*/  SHFL.IDX P6, R14, R13, R12, R11 ;  /* 0x0000000c0d0e7389 */ /* 0x0004e400000c000b */
[----:B0123-5:R-:W-:Y:S01]  /*d9a0*/  ENDCOLLECTIVE ;  /* 0x000000000000791b */ /* 0x02ffe20003800000 */
.L_x_13183:
[----:B------:R-:W-:Y:S01]  /*d9b0*/  SHF.L.U32 R3, R3, 0x4, RZ ;  /* 0x0000000403037819 */ /* 0x000fe200000006ff */
[----:B------:R-:W-:-:S03]  /*d9c0*/  IMAD.MOV.U32 R2, RZ, RZ, R14 ;  /* 0x000000ffff027224 */ /* 0x000fc600078e000e */
[----:B------:R-:W-:-:S04]  /*d9d0*/  LOP3.LUT R3, R3, 0x30, RZ, 0xc0, !PT ;  /* 0x0000003003037812 */ /* 0x000fc800078ec0ff */
[----:B------:R-:W-:-:S05]  /*d9e0*/  IADD3 R2, P0, R3, R2, RZ ;  /* 0x0000000203027210 */ /* 0x000fca0007f1e0ff */
[----:B------:R-:W-:Y:S01]  /*d9f0*/  IMAD.X R3, RZ, RZ, R0, P0 ;  /* 0x000000ffff037224 */ /* 0x000fe200000e0600 */
[----:B------:R-:W-:Y:S01]  /*da00*/  IADD3 R0, R18, UR42, RZ ;  /* 0x0000002a12007c10 */ /* 0x000fe2000fffe0ff */
[----:B------:R-:W-:Y:S02]  /*da10*/  IMAD.MOV.U32 R13, RZ, RZ, R10 ;  /* 0x000000ffff0d7224 */ /* 0x000fe400078e000a */
[----:B------:R-:W-:-:S07]  /*da20*/  IMAD.MOV.U32 R12, RZ, RZ, 0x1 ;  /* 0x00000001ff0c7424 */ /* 0x000fce00078e00ff */
[----:B------:R-:W-:Y:S05]  /*da30*/  WARPSYNC.COLLECTIVE R15, `(.L_x_13184) ;  /* 0x000000000f087348 */ /* 0x000fea0003c00000 */
[----:B------:R0:W1:Y:S02]  /*da40*/  SHFL.IDX P6, R14, R13, R12, R11 ;  /* 0x0000000c0d0e7389 */ /* 0x00006400000c000b */
[----:B01----:R-:W-:Y:S01]  /*da50*/  ENDCOLLECTIVE ;  /* 0x000000000000791b */ /* 0x003fe20003800000 */
.L_x_13184:
[----:B------:R-:W0:Y:S01]  /*da60*/  S2R R18, SR_TID.X ;  /* 0x0000000000127919 */ /* 0x000e220000002100 */
[----:B------:R-:W-:Y:S01]  /*da70*/  MOV R13, R7 ;  /* 0x00000007000d7202 */ /* 0x000fe20000000f00 */
[----:B0-----:R-:W-:-:S05]  /*da80*/  IMAD.SHL.U32 R18, R18, 0x10, RZ ;  /* 0x0000001012127824 */ /* 0x001fca00078e00ff */
[----:B------:R-:W-:Y:S02]  /*da90*/  LOP3.LUT R18, R18, 0x30, RZ, 0xc0, !PT ;  /* 0x0000003012127812 */ /* 0x000fe400078ec0ff */
[C---:B------:R-:W-:Y:S02]  /*daa0*/  LOP3.LUT P1, RZ, R4.reuse, 0x1000, RZ, 0xc0, !PT ;  /* 0x0000100004ff7812 */ /* 0x040fe4000782c0ff */
[C---:B------:R-:W-:Y:S02]  /*dab0*/  LOP3.LUT P3, RZ, R4.reuse, 0x800, RZ, 0xc0, !PT ;  /* 0x0000080004ff7812 */ /* 0x040fe4000786c0ff */
[----:B------:R-:W-:-:S09]  /*dac0*/  LOP3.LUT P2, RZ, R4, 0x400, RZ, 0xc0, !PT ;  /* 0x0000040004ff7812 */ /* 0x000fd2000784c0ff */
[----:B------:R-:W-:Y:S01]  /*dad0*/  @!PT LDS RZ, [RZ] ;  /* 0x00000000fffff984 */ /* 0x000fe20000000800 */
[----:B------:R-:W-:Y:S01]  /*dae0*/  @!PT LDS RZ, [RZ] ;  /* 0x00000000fffff984 */ /* 0x000fe20000000800 */
[----:B------:R-:W-:Y:S01]  /*daf0*/  @!PT LDS RZ, [RZ] ;  /* 0x00000000fffff984 */ /* 0x000fe20000000800 */
[----:B------:R0:W-:Y:S01]  /*db00*/  LDGSTS.E.BYPASS.LTC128B.128 [R0+0x6000], desc[UR40][R2.64], !P1 ;  /* 0x0600000002007fae */ /* 0x0001e2000c901d68 */
[----:B------:R-:W-:-:S03]  /*db10*/  LOP3.LUT P1, RZ, R4, 0x200, RZ, 0xc0, !PT ;  /* 0x0000020004ff7812 */ /* 0x000fc6000782c0ff */
[----:B------:R1:W5:Y:S02]  /*db20*/  LDL.LU R4, [R1+0x2c] ;  /* 0x00002c0001047983 */ /* 0x0003640000300800 */
[----:B01----:R-:W-:-:S08]  /*db30*/  IMAD.MOV.U32 R3, RZ, RZ, R14 ;  /* 0x000000ffff037224 */ /* 0x003fd000078e000e */
[----:B-----5:R-:W-:Y:S05]  /*db40*/  WARPSYNC.COLLECTIVE R15, `(.L_x_13185) ;  /* 0x000000000f087348 */ /* 0x020fea0003c00000 */
[----:B------:R0:W1:Y:S02]  /*db50*/  SHFL.IDX P6, R14, R13, R12, R11 ;  /* 0x0000000c0d0e7389 */ /* 0x00006400000c000b */
[----:B01---5:R-:W-:Y:S01]  /*db60*/  ENDCOLLECTIVE ;  /* 0x000000000000791b */ /* 0x023fe20003800000 */
.L_x_13185:
[----:B------:R-:W-:Y:S01]  /*db70*/  MOV R13, R10 ;  /* 0x0000000a000d7202 */ /* 0x000fe20000000f00 */
[----:B------:R-:W-:Y:S02]  /*db80*/  IMAD.MOV.U32 R12, RZ, RZ, 0x2 ;  /* 0x00000002ff0c7424 */ /* 0x000fe400078e00ff */
[----:B------:R-:W-:-:S07]  /*db90*/  IMAD.MOV.U32 R2, RZ, RZ, R14 ;  /* 0x000000ffff027224 */ /* 0x000fce00078e000e */
[----:B------:R-:W-:Y:S05]  /*dba0*/  WARPSYNC.COLLECTIVE R15, `(.L_x_13186) ;  /* 0x000000000f087348 */ /* 0x000fea0003c00000 */
[----:B------:R0:W1:Y:S02]  /*dbb0*/  SHFL.IDX P6, R14, R13, R12, R11 ;  /* 0x0000000c0d0e7389 */ /* 0x00006400000c000b */
[----:B01----:R-:W-:Y:S01]  /*dbc0*/  ENDCOLLECTIVE ;  /* 0x000000000000791b */ /* 0x003fe20003800000 */
.L_x_13186:
        /* <DEDUP_REMOVED lines=11> */
.L_x_13187:
[----:B------:R-:W-:Y:S02]  /*dc80*/  IMAD.MOV.U32 R13, RZ, RZ, R10 ;  /* 0x000000ffff0d7224 */ /* 0x000fe400078e000a */
[----:B------:R-:W-:Y:S01]  /*dc90*/  IMAD.MOV.U32 R12, RZ, RZ, 0x3 ;  /* 0x00000003ff0c7424 */ /* 0x000fe200078e00ff */
[----:B------:R-:W-:-:S07]  /*dca0*/  MOV R2, R14 ;  /* 0x0000000e00027202 */ /* 0x000fce0000000f00 */
[----:B------:R-:W-:Y:S05]  /*dcb0*/  WARPSYNC.COLLECTIVE R15, `(.L_x_13188) ;  /* 0x000000000f087348 */ /* 0x000fea0003c00000 */
[----:B------:R0:W1:Y:S02]  /*dcc0*/  SHFL.IDX P6, R14, R13, R12, R11 ;  /* 0x0000000c0d0e7389 */ /* 0x00006400000c000b */
[----:B01----:R-:W-:Y:S01]  /*dcd0*/  ENDCOLLECTIVE ;  /* 0x000000000000791b */ /* 0x003fe20003800000 */
.L_x_13188:
        /* <DEDUP_REMOVED lines=11> */
.L_x_13189:
[----:B------:R-:W-:Y:S01]  /*dd90*/  MOV R13, R19 ;  /* 0x00000013000d7202 */ /* 0x000fe20000000f00 */
[----:B------:R-:W-:Y:S02]  /*dda0*/  IMAD.MOV.U32 R12, RZ, RZ, RZ ;  /* 0x000000ffff0c7224 */ /* 0x000fe400078e00ff */
[----:B------:R-:W-:-:S07]  /*ddb0*/  IMAD.MOV.U32 R2, RZ, RZ, R14 ;  /* 0x000000ffff027224 */ /* 0x000fce00078e000e */
[----:B------:R-:W-:Y:S05]  /*ddc0*/  WARPSYNC.COLLECTIVE R15, `(.L_x_13190) ;  /* 0x000000000f087348 */ /* 0x000fea0003c00000 */
[----:B------:R0:W1:Y:S02]  /*ddd0*/  SHFL.IDX P6, R14, R13, R12, R11 ;  /* 0x0000000c0d0e7389 */ /* 0x00006400000c000b */
[----:B01----:R-:W-:Y:S01]  /*dde0*/  ENDCOLLECTIVE ;  /* 0x000000000000791b */ /* 0x003fe20003800000 */
.L_x_13190:
        /* <DEDUP_REMOVED lines=11> */
.L_x_13191:
[----:B------:R-:W-:Y:S01]  /*dea0*/  MOV R2, R14 ;  /* 0x0000000e00027202 */ /* 0x000fe20000000f00 */
[----:B------:R-:W-:Y:S06]  /*deb0*/  BRA `(.L_x_13192) ;  /* 0xffffffc4002c7947 */ /* 0x000fec000383ffff */
.L_x_13125:
[----:B---3--:R3:W4:Y:S02]  /*dec0*/  SYNCS.PHASECHK.TRANS64.TRYWAIT P0, [R4+URZ+0x13240], R27 ;  /* 0x0132401b040075a7 */ /* 0x008724000800017f */
[----:B----4-:R-:W-:Y:S05]  /*ded0*/  @!P0 NANOSLEEP.SYNCS 0x989680 ;  /* 0x009896800000895d */ /* 0x010fea0003900000 */
[----:B------:R-:W4:Y:S02]  /*dee0*/  @!P0 SYNCS.PHASECHK.TRANS64 P0, [R4+URZ+0x13240], R27 ;  /* 0x0132401b040085a7 */ /* 0x000f24000800007f */
[----:B----4-:R-:W-:Y:S05]  /*def0*/  @!P0 BRA `(.L_x_13125) ;  /* 0xfffffffc00f08947 */ /* 0x010fea000383ffff */
[----:B------:R-:W-:Y:S05]  /*df00*/  BRA `(.L_x_13193) ;  /* 0xffffffc400907947 */ /* 0x000fea000383ffff */
.L_x_13126:
[----:B------:R-:W-:Y:S01]  /*df10*/  BSSY B0, `(.L_x_13194) ;  /* 0x0000008000007945 */ /* 0x000fe20003800000 */
[----:B------:R-:W-:Y:S01]  /*df20*/  IMAD.MOV.U32 R13, RZ, RZ, R6 ;  /* 0x000000ffff0d7224 */ /* 0x000fe200078e0006 */
[----:B------:R-:W-:Y:S01]  /*df30*/  MOV R15, 0xffffffff ;  /* 0xffffffff000f7802 */ /* 0x000fe20000000f00 */
[----:B------:R-:W-:Y:S02]  /*df40*/  IMAD.MOV.U32 R12, RZ, RZ, RZ ;  /* 0x000000ffff0c7224 */ /* 0x000fe400078e00ff */
[----:B------:R-:W-:-:S07]  /*df50*/  IMAD.MOV.U32 R11, RZ, RZ, 0x1c1f ;  /* 0x00001c1fff0b7424 */ /* 0x000fce00078e00ff */
[----:B-123-5:R-:W-:Y:S05]  /*df60*/  WARPSYNC.COLLECTIVE R15, `(.L_x_13195) ;  /* 0x000000000f087348 */ /* 0x02efea0003c00000 */
[----:B------:R0:W4:Y:S02]  /*df70*/  SHFL.IDX P6, R14, R13, R12, R11 ;  /* 0x0000000c0d0e7389 */ /* 0x00012400000c000b */
[----:B012345:R-:W-:Y:S01]  /*df80*/  ENDCOLLECTIVE ;  /* 0x000000000000791b */ /* 0x03ffe20003800000 */
.L_x_13195:
[----:B------:R-:W-:Y:S05]  /*df90*/  BSYNC B0 ;  /* 0x0000000000007941 */ /* 0x000fea0003800000 */
.L_x_13194:
[----:B------:R0:W5:Y:S01]  /*dfa0*/  LDL R10, [R1+0x4] ;  /* 0x00000400010a7983 */ /* 0x0001620000100800 */
[----:B------:R-:W-:Y:S01]  /*dfb0*/  IMAD.MOV.U32 R13, RZ, RZ, R5 ;  /* 0x000000ffff0d7224 */ /* 0x000fe200078e0005 */
[----:B------:R-:W-:Y:S01]  /*dfc0*/  MOV R11, 0x1c1f ;  /* 0x00001c1f000b7802 */ /* 0x000fe20000000f00 */
[----:B------:R-:W-:Y:S01]  /*dfd0*/  IMAD.MOV.U32 R12, RZ, RZ, RZ ;  /* 0x000000ffff0c7224 */ /* 0x000fe200078e00ff */
[----:B------:R-:W-:Y:S01]  /*dfe0*/  ISETP.GE.AND P2, PT, R18, 0x1, PT ;  /* 0x000000011200780c */ /* 0x000fe20003f46270 */
[----:B------:R-:W-:Y:S02]  /*dff0*/  IMAD.MOV.U32 R15, RZ, RZ, -0x1 ;  /* 0xffffffffff0f7424 */ /* 0x000fe400078e00ff */
[----:B------:R-:W-:-:S10]  /*e000*/  IMAD.MOV.U32 R2, RZ, RZ, R14 ;  /* 0x000000ffff027224 */ /* 0x000fd400078e000e */
[----:B0----5:R-:W-:Y:S05]  /*e010*/  WARPSYNC.COLLECTIVE R15, `(.L_x_13196) ;  /* 0x000000000f087348 */ /* 0x021fea0003c00000 */
[----:B------:R1:W2:Y:S02]  /*e020*/  SHFL.IDX P6, R14, R13, R12, R11 ;  /* 0x0000000c0d0e7389 */ /* 0x0002a400000c000b */
[----:B012--5:R-:W-:Y:S01]  /*e030*/  ENDCOLLECTIVE ;  /* 0x000000000000791b */ /* 0x027fe20003800000 */
.L_x_13196:
[----:B------:R-:W-:Y:S02]  /*e040*/  IMAD.MOV.U32 R13, RZ, RZ, R6 ;  /* 0x000000ffff0d7224 */ /* 0x000fe400078e0006 */
[----:B------:R-:W-:Y:S02]  /*e050*/  IMAD.MOV.U32 R12, RZ, RZ, 0x1 ;  /* 0x00000001ff0c7424 */ /* 0x000fe400078e00ff */
[----:B------:R-:W-:-:S07]  /*e060*/  IMAD.MOV.U32 R3, RZ, RZ, R14 ;  /* 0x000000ffff037224 */ /* 0x000fce00078e000e */
[----:B------:R-:W-:Y:S05]  /*e070*/  WARPSYNC.COLLECTIVE R15, `(.L_x_13197) ;  /* 0x000000000f087348 */ /* 0x000fea0003c00000 */
[----:B------:R0:W1:Y:S02]  /*e080*/  SHFL.IDX P6, R14, R13, R12, R11 ;  /* 0x0000000c0d0e7389 */ /* 0x00006400000c000b */
[----:B01----:R-:W-:Y:S01]  /*e090*/  ENDCOLLECTIVE ;  /* 0x000000000000791b */ /* 0x003fe20003800000 */
.L_x_13197:
[----:B------:R-:W-:Y:S02]  /*e0a0*/  MOV R13, R5 ;  /* 0x00000005000d7202 */ /* 0x000fe40000000f00 */
[----:B------:R-:W-:Y:S02]  /*e0b0*/  LOP3.LUT P1, RZ, R10, 0x1, RZ, 0xc0, !PT ;  /* 0x000000010aff7812 */ /* 0x000fe4000782c0ff */
[----:B------:R-:W0:Y:S02]  /*e0c0*/  S2R R10, SR_TID.X ;  /* 0x00000000000a7919 */ /* 0x000e240000002100 */
[----:B0-----:R-:W-:-:S05]  /*e0d0*/  IMAD.SHL.U32 R10, R10, 0x10, RZ ;  /* 0x000000100a0a7824 */ /* 0x001fca00078e00ff */
[----:B------:R-:W-:-:S04]  /*e0e0*/  LOP3.LUT R10, R10, 0x30, RZ, 0xc0, !PT ;  /* 0x000000300a0a7812 */ /* 0x000fc800078ec0ff */
        /* <DEDUP_REMOVED lines=14> */
.L_x_13198:
[----:B------:R-:W-:Y:S01]  /*e1d0*/  IMAD.MOV.U32 R13, RZ, RZ, R6 ;  /* 0x000000ffff0d7224 */ /* 0x000fe200078e0006 */
[----:B------:R-:W-:Y:S01]  /*e1e0*/  MOV R12, 0x2 ;  /* 0x00000002000c7802 */ /* 0x000fe20000000f00 */
[----:B------:R-:W-:-:S07]  /*e1f0*/  IMAD.MOV.U32 R3, RZ, RZ, R14 ;  /* 0x000000ffff037224 */ /* 0x000fce00078e000e */
[----:B------:R-:W-:Y:S05]  /*e200*/  WARPSYNC.COLLECTIVE R15, `(.L_x_13199) ;  /* 0x000000000f087348 */ /* 0x000fea0003c00000 */
[----:B------:R0:W1:Y:S02]  /*e210*/  SHFL.IDX P6, R14, R13, R12, R11 ;  /* 0x0000000c0d0e7389 */ /* 0x00006400000c000b */
[----:B01----:R-:W-:Y:S01]  /*e220*/  ENDCOLLECTIVE ;  /* 0x000000000000791b */ /* 0x003fe20003800000 */
.L_x_13199:
        /* <DEDUP_REMOVED lines=15> */
.L_x_13200:
[----:B------:R-:W-:Y:S02]  /*e320*/  IMAD.MOV.U32 R13, RZ, RZ, R6 ;  /* 0x000000ffff0d7224 */ /* 0x000fe400078e0006 */
[----:B------:R-:W-:Y:S02]  /*e330*/  IMAD.MOV.U32 R12, RZ, RZ, 0x3 ;  /* 0x00000003ff0c7424 */ /* 0x000fe400078e00ff */
[----:B------:R-:W-:-:S07]  /*e340*/  IMAD.MOV.U32 R3, RZ, RZ, R14 ;  /* 0x000000ffff037224 */ /* 0x000fce00078e000e */
[----:B------:R-:W-:Y:S05]  /*e350*/  WARPSYNC.COLLECTIVE R15, `(.L_x_13201) ;  /* 0x000000000f087348 */ /* 0x000fea0003c00000 */
[----:B------:R0:W1:Y:S02]  /*e360*/  SHFL.IDX P6, R14, R13, R12, R11 ;  /* 0x0000000c0d0e7389 */ /* 0x00006400000c000b */
[----:B01----:R-:W-:Y:S01]  /*e370*/  ENDCOLLECTIVE ;  /* 0x000000000000791b */ /* 0x003fe20003800000 */
.L_x_13201:
[----:B------:R-:W-:-:S04]  /*e380*/  @P2 IADD3 R3, P0, R10, R3, RZ ;  /* 0x000000030a032210 */ /* 0x000fc80007f1e0ff */
[----:B------:R-:W-:-:S04]  /*e390*/  @P2 IADD3.X R2, RZ, R2, RZ, P0, !PT ;  /* 0x00000002ff022210 */ /* 0x000fc800007fe4ff */
        /* <DEDUP_REMOVED lines=13> */
.L_x_13202:
[----:B------:R-:W-:Y:S02]  /*e470*/  IMAD.MOV.U32 R13, RZ, RZ, R7 ;  /* 0x000000ffff0d7224 */ /* 0x000fe400078e0007 */
[----:B------:R-:W-:Y:S02]  /*e480*/  IMAD.MOV.U32 R12, RZ, RZ, RZ ;  /* 0x000000ffff0c7224 */ /* 0x000fe400078e00ff */
[----:B------:R-:W-:-:S07]  /*e490*/  IMAD.MOV.U32 R5, RZ, RZ, R14 ;  /* 0x000000ffff057224 */ /* 0x000fce00078e000e */
[----:B------:R-:W-:Y:S05]  /*e4a0*/  WARPSYNC.COLLECTIVE R15, `(.L_x_13203) ;  /* 0x000000000f087348 */ /* 0x000fea0003c00000 */
[----:B------:R0:W1:Y:S02]  /*e4b0*/  SHFL.IDX P6, R14, R13, R12, R11 ;  /* 0x0000000c0d0e7389 */ /* 0x00006400000c000b */
[----:B01----:R-:W-:Y:S01]  /*e4c0*/  ENDCOLLECTIVE ;  /* 0x000000000000791b */ /* 0x003fe20003800000 */
.L_x_13203:
[----:B------:R-:W-:-:S05]  /*e4d0*/  @P2 IADD3 R9, P0, R10, R5, RZ ;  /* 0x000000050a092210 */ /* 0x000fca0007f1e0ff */
[----:B------:R-:W-:Y:S02]  /*e4e0*/  @P2 IMAD.X R10, RZ, RZ, R6, P0 ;  /* 0x000000ffff0a2224 */ /* 0x000fe400000e0606 */
[----:B------:R-:W-:-:S03]  /*e4f0*/  @P2 IMAD.MOV.U32 R2, RZ, RZ, R9 ;  /* 0x000000ffff022224 */ /* 0x000fc600078e0009 */
        /* <DEDUP_REMOVED lines=10> */
.L_x_13204:
[----:B------:R-:W-:Y:S05]  /*e5a0*/  BRA `(.L_x_13205) ;  /* 0xffffffc400187947 */ /* 0x000fea000383ffff */
.L_x_13132:
[----:B------:R-:W-:Y:S01]  /*e5b0*/  IMAD.MOV.U32 R13, RZ, RZ, R5 ;  /* 0x000000ffff0d7224 */ /* 0x000fe200078e0005 */
[----:B------:R-:W-:Y:S01]  /*e5c0*/  MOV R15, 0xffffffff ;  /* 0xffffffff000f7802 */ /* 0x000fe20000000f00 */
[----:B------:R-:W-:Y:S02]  /*e5d0*/  IMAD.MOV.U32 R12, RZ, RZ, RZ ;  /* 0x000000ffff0c7224 */ /* 0x000fe400078e00ff */
[----:B------:R-:W-:Y:S02]  /*e5e0*/  IMAD.MOV.U32 R11, RZ, RZ, 0x1c1f ;  /* 0x00001c1fff0b7424 */ /* 0x000fe400078e00ff */
[----:B------:R-:W-:-:S07]  /*e5f0*/  IMAD R0, R0, 0xc0, R19 ;  /* 0x000000c000007824 */ /* 0x000fce00078e0213 */
[----:B-----5:R-:W-:Y:S05]  /*e600*/  WARPSYNC.COLLECTIVE R15, `(.L_x_13206) ;  /* 0x000000000f087348 */ /* 0x020fea0003c00000 */
[----:B------:R0:W1:Y:S02]  /*e610*/  SHFL.IDX P6, R14, R13, R12, R11 ;  /* 0x0000000c0d0e7389 */ /* 0x00006400000c000b */
[----:B01---5:R-:W-:Y:S01]  /*e620*/  ENDCOLLECTIVE ;  /* 0x000000000000791b */ /* 0x023fe20003800000 */
.L_x_13206:
[C---:B------:R-:W-:Y:S01]  /*e630*/  VIADD R8, R0.reuse, 0x20 ;  /* 0x0000002000087836 */ /* 0x040fe20000000000 */
[----:B------:R-:W-:Y:S01]  /*e640*/  ISETP.GE.AND P1, PT, R0, UR43, PT ;  /* 0x0000002b00007c0c */ /* 0x000fe2000bf26270 */
[----:B------:R-:W-:Y:S02]  /*e650*/  IMAD.MOV.U32 R13, RZ, RZ, R4 ;  /* 0x000000ffff0d7224 */ /* 0x000fe400078e0004 */
[----:B------:R-:W-:-:S10]  /*e660*/  IMAD.MOV.U32 R2, RZ, RZ, R14 ;  /* 0x000000ffff027224 */ /* 0x000fd400078e000e */
[----:B------:R-:W-:Y:S05]  /*e670*/  WARPSYNC.COLLECTIVE R15, `(.L_x_13207) ;  /* 0x000000000f087348 */ /* 0x000fea0003c00000 */
[----:B------:R0:W1:Y:S02]  /*e680*/  SHFL.IDX P6, R14, R13, R12, R11 ;  /* 0x0000000c0d0e7389 */ /* 0x00006400000c000b */
[----:B01----:R-:W-:Y:S01]  /*e690*/  ENDCOLLECTIVE ;  /* 0x000000000000791b */ /* 0x003fe20003800000 */
.L_x_13207:
[----:B------:R-:W-:Y:S02]  /*e6a0*/  IMAD.MOV.U32 R13, RZ, RZ, R5 ;  /* 0x000000ffff0d7224 */ /* 0x000fe400078e0005 */
[----:B------:R-:W-:Y:S02]  /*e6b0*/  IMAD.MOV.U32 R12, RZ, RZ, 0x1 ;  /* 0x00000001ff0c7424 */ /* 0x000fe400078e00ff */
[----:B------:R-:W-:-:S07]  /*e6c0*/  IMAD.MOV.U32 R3, RZ, RZ, R14 ;  /* 0x000000ffff037224 */ /* 0x000fce00078e000e */
[----:B------:R-:W-:Y:S05]  /*e6d0*/  WARPSYNC.COLLECTIVE R15, `(.L_x_13208) ;  /* 0x000000000f087348 */ /* 0x000fea0003c00000 */
[----:B------:R0:W1:Y:S02]  /*e6e0*/  SHFL.IDX P6, R14, R13, R12, R11 ;  /* 0x0000000c0d0e7389 */ /* 0x00006400000c000b */
[----:B01----:R-:W-:Y:S01]  /*e6f0*/  ENDCOLLECTIVE ;  /* 0x000000000000791b */ /* 0x003fe20003800000 */
.L_x_13208:
        /* <DEDUP_REMOVED lines=10> */
[----:B------:R-:W-:Y:S02]  /*e7a0*/  ISETP.GE.AND P1, PT, R8, UR43, PT ;  /* 0x0000002b08007c0c */ /* 0x000fe4000bf26270 */
[----:B------:R-:W-:Y:S02]  /*e7b0*/  IADD3 R8, R0, 0x40, RZ ;  /* 0x0000004000087810 */ /* 0x000fe40007ffe0ff */
[----:B0-----:R-:W-:-:S09]  /*e7c0*/  MOV R2, R14 ;  /* 0x0000000e00027202 */ /* 0x001fd20000000f00 */
[----:B------:R-:W-:Y:S05]  /*e7d0*/  WARPSYNC.COLLECTIVE R15, `(.L_x_13209) ;  /* 0x000000000f087348 */ /* 0x000fea0003c00000 */
[----:B------:R0:W1:Y:S02]  /*e7e0*/  SHFL.IDX P6, R14, R13, R12, R11 ;  /* 0x0000000c0d0e7389 */ /* 0x00006400000c000b */
[----:B01----:R-:W-:Y:S01]  /*e7f0*/  ENDCOLLECTIVE ;  /* 0x000000000000791b */ /* 0x003fe20003800000 */
.L_x_13209:
[----:B------:R-:W-:Y:S02]  /*e800*/  IMAD.MOV.U32 R13, RZ, RZ, R5 ;  /* 0x000000ffff0d7224 */ /* 0x000fe400078e0005 */
[----:B------:R-:W-:Y:S02]  /*e810*/  IMAD.MOV.U32 R12, RZ, RZ, 0x2 ;  /* 0x00000002ff0c7424 */ /* 0x000fe400078e00ff */
[----:B------:R-:W-:-:S07]  /*e820*/  IMAD.MOV.U32 R3, RZ, RZ, R14 ;  /* 0x000000ffff037224 */ /* 0x000fce00078e000e */
[----:B------:R-:W-:Y:S05]  /*e830*/  WARPSYNC.COLLECTIVE R15, `(.L_x_13210) ;  /* 0x000000000f087348 */ /* 0x000fea0003c00000 */
[----:B------:R0:W1:Y:S02]  /*e840*/  SHFL.IDX P6, R14, R13, R12, R11 ;  /* 0x0000000c0d0e7389 */ /* 0x00006400000c000b */
[----:B01----:R-:W-:Y:S01]  /*e850*/  ENDCOLLECTIVE ;  /* 0x000000000000791b */ /* 0x003fe20003800000 */
.L_x_13210:
        /* <DEDUP_REMOVED lines=9> */
[----:B------:R0:W-:Y:S01]  /*e8f0*/  @!P1 LDGSTS.E.BYPASS.LTC128B.128 [R10+0xb800], desc[UR40][R2.64], !P5 ;  /* 0x0b800000020a9fae */ /* 0x0001e2000e901d68 */
[----:B------:R-:W-:Y:S01]  /*e900*/  ISETP.GE.AND P1, PT, R8, UR43, PT ;  /* 0x0000002b08007c0c */ /* 0x000fe2000bf26270 */
[----:B0-----:R-:W-:-:S12]  /*e910*/  IMAD.MOV.U32 R2, RZ, RZ, R14 ;  /* 0x000000ffff027224 */ /* 0x001fd800078e000e */
[----:B------:R-:W-:Y:S05]  /*e920*/  WARPSYNC.COLLECTIVE R15, `(.L_x_13211) ;  /* 0x000000000f087348 */ /* 0x000fea0003c00000 */
[----:B------:R0:W1:Y:S02]  /*e930*/  SHFL.IDX P6, R14, R13, R12, R11 ;  /* 0x0000000c0d0e7389 */ /* 0x00006400000c000b */
[----:B01----:R-:W-:Y:S01]  /*e940*/  ENDCOLLECTIVE ;  /* 0x000000000000791b */ /* 0x003fe20003800000 */
.L_x_13211:
[----:B------:R-:W-:Y:S01]  /*e950*/  IMAD.MOV.U32 R13, RZ, RZ, R5 ;  /* 0x000000ffff0d7224 */ /* 0x000fe200078e0005 */
[----:B------:R-:W-:Y:S01]  /*e960*/  MOV R12, 0x3 ;  /* 0x00000003000c7802 */ /* 0x000fe20000000f00 */
[----:B------:R-:W-:-:S07]  /*e970*/  IMAD.MOV.U32 R3, RZ, RZ, R14 ;  /* 0x000000ffff037224 */ /* 0x000fce00078e000e */
[----:B------:R-:W-:Y:S05]  /*e980*/  WARPSYNC.COLLECTIVE R15, `(.L_x_13212) ;  /* 0x000000000f087348 */ /* 0x000fea0003c00000 */
[----:B------:R0:W1:Y:S02]  /*e990*/  SHFL.IDX P6, R14, R13, R12, R11 ;  /* 0x0000000c0d0e7389 */ /* 0x00006400000c000b */
[----:B01----:R-:W-:Y:S01]  /*e9a0*/  ENDCOLLECTIVE ;  /* 0x000000000000791b */ /* 0x003fe20003800000 */
.L_x_13212:
[----:B------:R-:W-:-:S05]  /*e9b0*/  @!P1 IADD3 R3, P0, R18, R3, RZ ;  /* 0x0000000312039210 */ /* 0x000fca0007f1e0ff */
[----:B------:R-:W-:-:S05]  /*e9c0*/  @!P1 IMAD.X R2, RZ, RZ, R2, P0 ;  /* 0x000000ffff029224 */ /* 0x000fca00000e0602 */
[-C--:B------:R-:W-:Y:S01]  /*e9d0*/  @!P1 LOP3.LUT R3, R3, R2.reuse, RZ, 0x3c, !PT ;  /* 0x0000000203039212 */ /* 0x080fe200078e3cff */
[----:B------:R-:W-:Y:S02]  /*e9e0*/  IMAD.MOV.U32 R13, RZ, RZ, R4 ;  /* 0x000000ffff0d7224 */ /* 0x000fe400078e0004 */
[----:B------:R-:W-:Y:S01]  /*e9f0*/  VIADD R4, R0, 0x80 ;  /* 0x0000008000047836 */ /* 0x000fe20000000000 */
[----:B------:R-:W-:-:S04]  /*ea00*/  @!P1 LOP3.LUT R2, R3, R2, RZ, 0x3c, !PT ;  /* 0x0000000203029212 */ /* 0x000fc800078e3cff */
[----:B------:R-:W-:Y:S01]  /*ea10*/  @!P1 LOP3.LUT R3, R3, R2, RZ, 0x3c, !PT ;  /* 0x0000000203039212 */ /* 0x000fe200078e3cff */
[----:B------:R-:W-:-:S07]  /*ea20*/  IMAD.MOV.U32 R5, RZ, RZ, R14 ;  /* 0x000000ffff057224 */ /* 0x000fce00078e000e */
[----:B------:R-:W-:Y:S05]  /*ea30*/  WARPSYNC.COLLECTIVE R15, `(.L_x_13213) ;  /* 0x000000000f087348 */ /* 0x000fea0003c00000 */
[----:B------:R0:W1:Y:S02]  /*ea40*/  SHFL.IDX P6, R14, R13, R12, R11 ;  /* 0x0000000c0d0e7389 */ /* 0x00006400000c000b */
[----:B01----:R-:W-:Y:S01]  /*ea50*/  ENDCOLLECTIVE ;  /* 0x000000000000791b */ /* 0x003fe20003800000 */
.L_x_13213:
[----:B------:R-:W-:Y:S01]  /*ea60*/  @!PT LDS RZ, [RZ] ;  /* 0x00000000fffff984 */ /* 0x000fe20000000800 */
[----:B------:R-:W-:Y:S01]  /*ea70*/  @!PT LDS RZ, [RZ] ;  /* 0x00000000fffff984 */ /* 0x000fe20000000800 */
[----:B------:R-:W-:Y:S01]  /*ea80*/  @!PT LDS RZ, [RZ] ;  /* 0x00000000fffff984 */ /* 0x000fe20000000800 */
[----:B------:R0:W-:Y:S01]  /*ea90*/  @!P1 LDGSTS.E.BYPASS.LTC128B.128 [R10+0xc000], desc[UR40][R2.64], !P5 ;  /* 0x0c000000020a9fae */ /* 0x0001e2000e901d68 */
[----:B------:R-:W-:Y:S02]  /*eaa0*/  IMAD.MOV.U32 R13, RZ, RZ, R7 ;  /* 0x000000ffff0d7224 */ /* 0x000fe400078e0007 */
[----:B0-----:R-:W-:Y:S02]  /*eab0*/  VIADD R2, R0, 0x60 ;  /* 0x0000006000027836 */ /* 0x001fe40000000000 */
[----:B------:R-:W-:-:S03]  /*eac0*/  IMAD.MOV.U32 R12, RZ, RZ, RZ ;  /* 0x000000ffff0c7224 */ /* 0x000fc600078e00ff */
[----:B------:R-:W-:-:S13]  /*ead0*/  ISETP.GE.AND P1, PT, R2, UR43, PT ;  /* 0x0000002b02007c0c */ /* 0x000fda000bf26270 */
[----:B------:R-:W-:-:S13]  /*eae0*/  @!P1 IADD3 R2, P0, R18, R14, RZ ;  /* 0x0000000e12029210 */ /* 0x000fda0007f1e0ff */
[----:B------:R-:W-:Y:S05]  /*eaf0*/  WARPSYNC.COLLECTIVE R15, `(.L_x_13214) ;  /* 0x000000000f087348 */ /* 0x000fea0003c00000 */
[----:B------:R0:W1:Y:S02]  /*eb00*/  SHFL.IDX P6, R14, R13, R12, R11 ;  /* 0x0000000c0d0e7389 */ /* 0x00006400000c000b */
[----:B01----:R-:W-:Y:S01]  /*eb10*/  ENDCOLLECTIVE ;  /* 0x000000000000791b */ /* 0x003fe20003800000 */
.L_x_13214:
[----:B------:R-:W-:-:S05]  /*eb20*/  @!P1 IADD3.X R3, RZ, R5, RZ, P0, !PT ;  /* 0x00000005ff039210 */ /* 0x000fca00007fe4ff */
[----:B------:R-:W-:Y:S01]  /*eb30*/  @!PT LDS RZ, [RZ] ;  /* 0x00000000fffff984 */ /* 0x000fe20000000800 */
[----:B------:R-:W-:Y:S01]  /*eb40*/  @!PT LDS RZ, [RZ] ;  /* 0x00000000fffff984 */ /* 0x000fe20000000800 */
[----:B------:R-:W-:Y:S01]  /*eb50*/  @!PT LDS RZ, [RZ] ;  /* 0x00000000fffff984 */ /* 0x000fe20000000800 */
[----:B------:R0:W-:Y:S01]  /*eb60*/  @!P1 LDGSTS.E.BYPASS.LTC128B.128 [R10+0xc800], desc[UR40][R2.64], !P5 ;  /* 0x0c800000020a9fae */ /* 0x0001e2000e901d68 */
[----:B------:R-:W-:Y:S01]  /*eb70*/  ISETP.GE.AND P1, PT, R4, UR43, PT ;  /* 0x0000002b04007c0c */ /* 0x000fe2000bf26270 */
[----:B------:R-:W-:Y:S01]  /*eb80*/  IMAD.MOV.U32 R13, RZ, RZ, R6 ;  /* 0x000000ffff0d7224 */ /* 0x000fe200078e0006 */
[----:B0-----:R-:W-:-:S11]  /*eb90*/  MOV R2, R14 ;  /* 0x0000000e00027202 */ /* 0x001fd60000000f00 */
[----:B------:R-:W-:Y:S05]  /*eba0*/  WARPSYNC.COLLECTIVE R15, `(.L_x_13215) ;  /* 0x000000000f087348 */ /* 0x000fea0003c00000 */
[----:B------:R0:W1:Y:S02]  /*ebb0*/  SHFL.IDX P6, R14, R13, R12, R11 ;  /* 0x0000000c0d0e7389 */ /* 0x00006400000c000b */
[----:B01----:R-:W-:Y:S01]  /*ebc0*/  ENDCOLLECTIVE ;  /* 0x000000000000791b */ /* 0x003fe20003800000 */
.L_x_13215:
        /* <DEDUP_REMOVED lines=8> */
.L_x_13216:
        /* <DEDUP_REMOVED lines=9> */
.L_x_13217:
[----:B------:R-:W-:Y:S05]  /*ece0*/  BRA `(.L_x_13218) ;  /* 0xffffffc800047947 */ /* 0x000fea000383ffff */
.L_x_13133:
[----:B0-----:R0:W1:Y:S02]  /*ecf0*/  SYNCS.PHASECHK.TRANS64.TRYWAIT P0, [R28+URZ+0x13220], R3 ;  /* 0x013220031c0075a7 */ /* 0x001064000800017f */
[----:B-1----:R-:W-:Y:S05]  /*ed00*/  @!P0 NANOSLEEP.SYNCS 0x989680 ;  /* 0x009896800000895d */ /* 0x002fea0003900000 */
[----:B------:R-:W1:Y:S02]  /*ed10*/  @!P0 SYNCS.PHASECHK.TRANS64 P0, [R28+URZ+0x13220], R3 ;  /* 0x013220031c0085a7 */ /* 0x000e64000800007f */
[----:B-1----:R-:W-:Y:S05]  /*ed20*/  @!P0 BRA `(.L_x_13133) ;  /* 0xfffffffc00f08947 */ /* 0x002fea000383ffff */
[----:B------:R-:W-:Y:S05]  /*ed30*/  BRA `(.L_x_13219) ;  /* 0xffffffc800387947 */ /* 0x000fea000383ffff */
.L_x_13137:
[----:B0-----:R0:W1:Y:S02]  /*ed40*/  SYNCS.PHASECHK.TRANS64.TRYWAIT P0, [R0+URZ+0x13280], R28 ;  /* 0x0132801c000075a7 */ /* 0x001064000800017f */
[----:B-1----:R-:W-:Y:S05]  /*ed50*/  @!P0 NANOSLEEP.SYNCS 0x989680 ;  /* 0x009896800000895d */ /* 0x002fea0003900000 */
[----:B------:R-:W1:Y:S02]  /*ed60*/  @!P0 SYNCS.PHASECHK.TRANS64 P0, [R0+URZ+0x13280], R28 ;  /* 0x0132801c000085a7 */ /* 0x000e64000800007f */
[----:B-1----:R-:W-:Y:S05]  /*ed70*/  @!P0 BRA `(.L_x_13137) ;  /* 0xfffffffc00f08947 */ /* 0x002fea000383ffff */
[----:B------:R-:W-:Y:S05]  /*ed80*/  BRA `(.L_x_13220) ;  /* 0xffffffcc00707947 */ /* 0x000fea000383ffff */
.L_x_13138:
        /* <DEDUP_REMOVED lines=8> */
.L_x_13222:
[----:B------:R-:W-:Y:S05]  /*ee10*/  BSYNC B0 ;  /* 0x0000000000007941 */ /* 0x000fea0003800000 */
.L_x_13221:
[----:B------:R-:W0:Y:S01]  /*ee20*/  S2R R2, SR_TID.X ;  /* 0x0000000000027919 */ /* 0x000e220000002100 */
[----:B------:R-:W-:Y:S01]  /*ee30*/  IMAD.MOV.U32 R13, RZ, RZ, R9 ;  /* 0x000000ffff0d7224 */ /* 0x000fe200078e0009 */
[----:B------:R-:W-:Y:S01]  /*ee40*/  MOV R15, 0xffffffff ;  /* 0xffffffff000f7802 */ /* 0x000fe20000000f00 */
[----:B------:R-:W-:Y:S01]  /*ee50*/  IMAD.MOV.U32 R12, RZ, RZ, RZ ;  /* 0x000000ffff0c7224 */ /* 0x000fe200078e00ff */
[----:B------:R-:W-:Y:S01]  /*ee60*/  MOV R3, R14 ;  /* 0x0000000e00037202 */ /* 0x000fe20000000f00 */
[----:B------:R-:W-:Y:S01]  /*ee70*/  IMAD.MOV.U32 R11, RZ, RZ, 0x1c1f ;  /* 0x00001c1fff0b7424 */ /* 0x000fe200078e00ff */
[----:B------:R-:W-:-:S07]  /*ee80*/  IADD3 R6, R6, UR42, RZ ;  /* 0x0000002a06067c10 */ /* 0x000fce000fffe0ff */
[----:B0-----:R-:W-:Y:S05]  /*ee90*/  WARPSYNC.COLLECTIVE R15, `(.L_x_13223) ;  /* 0x000000000f087348 */ /* 0x001fea0003c00000 */
[----:B------:R1:W2:Y:S02]  /*eea0*/  SHFL.IDX P6, R14, R13, R12, R11 ;  /* 0x0000000c0d0e7389 */ /* 0x0002a400000c000b */
[----:B012---:R-:W-:Y:S01]  /*eeb0*/  ENDCOLLECTIVE ;  /* 0x000000000000791b */ /* 0x007fe20003800000 */
.L_x_13223:
        /* <DEDUP_REMOVED lines=11> */
.L_x_13224:
[----:B------:R-:W-:Y:S01]  /*ef70*/  @!PT LDS RZ, [RZ] ;  /* 0x00000000fffff984 */ /* 0x000fe20000000800 */
[----:B------:R-:W-:Y:S01]  /*ef80*/  @!PT LDS RZ, [RZ] ;  /* 0x00000000fffff984 */ /* 0x000fe20000000800 */
[----:B------:R-:W-:Y:S01]  /*ef90*/  @!PT LDS RZ, [RZ] ;  /* 0x00000000fffff984 */ /* 0x000fe20000000800 */
[----:B------:R0:W-:Y:S01]  /*efa0*/  LDGSTS.E.BYPASS.LTC128B.128 [R6+0x6000], desc[UR40][R2.64], !P2 ;  /* 0x0600000002067fae */ /* 0x0001e2000d101d68 */
[----:B------:R-:W-:Y:S01]  /*efb0*/  IMAD.MOV.U32 R13, RZ, RZ, R9 ;  /* 0x000000ffff0d7224 */ /* 0x000fe200078e0009 */
[----:B0-----:R-:W0:Y:S01]  /*efc0*/  S2R R2, SR_TID.X ;  /* 0x0000000000027919 */ /* 0x001e220000002100 */
[----:B------:R-:W-:-:S07]  /*efd0*/  MOV R3, R14 ;  /* 0x0000000e00037202 */ /* 0x000fce0000000f00 */
[----:B0-----:R-:W-:Y:S05]  /*efe0*/  WARPSYNC.COLLECTIVE R15, `(.L_x_13225) ;  /* 0x000000000f087348 */ /* 0x001fea0003c00000 */
[----:B------:R1:W2:Y:S02]  /*eff0*/  SHFL.IDX P6, R14, R13, R12, R11 ;  /* 0x0000000c0d0e7389 */ /* 0x0002a400000c000b */
[----:B012---:R-:W-:Y:S01]  /*f000*/  ENDCOLLECTIVE ;  /* 0x000000000000791b */ /* 0x007fe20003800000 */
.L_x_13225:
[----:B------:R-:W-:Y:S02]  /*f010*/  IMAD.MOV.U32 R13, RZ, RZ, R10 ;  /* 0x000000ffff0d7224 */ /* 0x000fe400078e000a */
[----:B------:R-:W-:Y:S02]  /*f020*/  IMAD.MOV.U32 R12, RZ, RZ, 0x2 ;  /* 0x00000002ff0c7424 */ /* 0x000fe400078e00ff */
[----:B------:R-:W-:Y:S02]  /*f030*/  IMAD.SHL.U32 R15, R2, 0x10, RZ ;  /* 0x00000010020f7824 */ /* 0x000fe400078e00ff */
[----:B------:R-:W-:-:S03]  /*f040*/  IMAD.MOV.U32 R2, RZ, RZ, R14 ;  /* 0x000000ffff027224 */ /* 0x000fc600078e000e */
[----:B------:R-:W-:-:S04]  /*f050*/  LOP3.LUT R15, R15, 0x30, RZ, 0xc0, !PT ;  /* 0x000000300f0f7812 */ /* 0x000fc800078ec0ff */
[----:B------:R-:W-:Y:S01]  /*f060*/  IADD3 R2, P0, R15, R2, RZ ;  /* 0x000000020f027210 */ /* 0x000fe20007f1e0ff */
[----:B------:R-:W-:-:S03]  /*f070*/  IMAD.MOV.U32 R15, RZ, RZ, -0x1 ;  /* 0xffffffffff0f7424 */ /* 0x000fc600078e00ff */
[----:B------:R-:W-:-:S09]  /*f080*/  IADD3.X R3, RZ, R3, RZ, P0, !PT ;  /* 0x00000003ff037210 */ /* 0x000fd200007fe4ff */
[----:B------:R-:W-:Y:S05]  /*f090*/  WARPSYNC.COLLECTIVE R15, `(.L_x_13226) ;  /* 0x000000000f087348 */ /* 0x000fea0003c00000 */
[----:B------:R0:W1:Y:S02]  /*f0a0*/  SHFL.IDX P6, R14, R13, R12, R11 ;  /* 0x0000000c0d0e7389 */ /* 0x00006400000c000b */
[----:B01----:R-:W-:Y:S01]  /*f0b0*/  ENDCOLLECTIVE ;  /* 0x000000000000791b */ /* 0x003fe20003800000 */
.L_x_13226:
        /* <DEDUP_REMOVED lines=10> */
.L_x_13227:
        /* <DEDUP_REMOVED lines=11> */
.L_x_13228:
        /* <DEDUP_REMOVED lines=10> */
.L_x_13229:
[----:B------:R-:W-:Y:S02]  /*f2b0*/  IMAD.MOV.U32 R13, RZ, RZ, R18 ;  /* 0x000000ffff0d7224 */ /* 0x000fe400078e0012 */
[----:B------:R-:W-:Y:S02]  /*f2c0*/  IMAD.MOV.U32 R12, RZ, RZ, RZ ;  /* 0x000000ffff0c7224 */ /* 0x000fe400078e00ff */
[----:B------:R-:W-:Y:S02]  /*f2d0*/  IMAD.SHL.U32 R3, R3, 0x10, RZ ;  /* 0x0000001003037824 */ /* 0x000fe400078e00ff */
[----:B------:R-:W-:-:S07]  /*f2e0*/  IMAD.MOV.U32 R2, RZ, RZ, R14 ;  /* 0x000000ffff027224 */ /* 0x000fce00078e000e */
[----:B------:R-:W-:Y:S05]  /*f2f0*/  WARPSYNC.COLLECTIVE R15, `(.L_x_13230) ;  /* 0x000000000f087348 */ /* 0x000fea0003c00000 */
[----:B------:R0:W1:Y:S02]  /*f300*/  SHFL.IDX P6, R14, R13, R12, R11 ;  /* 0x0000000c0d0e7389 */ /* 0x00006400000c000b */
[----:B01----:R-:W-:Y:S01]  /*f310*/  ENDCOLLECTIVE ;  /* 0x000000000000791b */ /* 0x003fe20003800000 */
.L_x_13230:
[----:B------:R-:W-:-:S04]  /*f320*/  LOP3.LUT R3, R3, 0x30, RZ, 0xc0, !PT ;  /* 0x0000003003037812 */ /* 0x000fc800078ec0ff */
[----:B------:R-:W-:-:S04]  /*f330*/  IADD3 R2, P0, R3, R2, RZ ;  /* 0x0000000203027210 */ /* 0x000fc80007f1e0ff */
[----:B------:R-:W-:Y:S02]  /*f340*/  IADD3.X R3, RZ, R10, RZ, P0, !PT ;  /* 0x0000000aff037210 */ /* 0x000fe400007fe4ff */
[----:B------:R-:W-:-:S03]  /*f350*/  MOV R13, R19 ;  /* 0x00000013000d7202 */ /* 0x000fc60000000f00 */
        /* <DEDUP_REMOVED lines=8> */
.L_x_13231:
[----:B------:R-:W-:Y:S01]  /*f3e0*/  IMAD.MOV.U32 R2, RZ, RZ, R14 ;  /* 0x000000ffff027224 */ /* 0x000fe200078e000e */
[----:B------:R-:W-:Y:S06]  /*f3f0*/  BRA `(.L_x_13232) ;  /* 0xffffffc800d47947 */ /* 0x000fec000383ffff */
.L_x_13143:
[----:B---3--:R3:W4:Y:S02]  /*f400*/  SYNCS.PHASECHK.TRANS64.TRYWAIT P0, [R0+URZ+0x13240], R28 ;  /* 0x0132401c000075a7 */ /* 0x008724000800017f */
[----:B----4-:R-:W-:Y:S05]  /*f410*/  @!P0 NANOSLEEP.SYNCS 0x989680 ;  /* 0x009896800000895d */ /* 0x010fea0003900000 */
[----:B------:R-:W4:Y:S02]  /*f420*/  @!P0 SYNCS.PHASECHK.TRANS64 P0, [R0+URZ+0x13240], R28 ;  /* 0x0132401c000085a7 */ /* 0x000f24000800007f */
[----:B----4-:R-:W-:Y:S05]  /*f430*/  @!P0 BRA `(.L_x_13143) ;  /* 0xfffffffc00f08947 */ /* 0x010fea000383ffff */
[----:B------:R-:W-:Y:S05]  /*f440*/  BRA `(.L_x_13233) ;  /* 0xffffffcc00307947 */ /* 0x000fea000383ffff */
.L_x_13144:
        /* <DEDUP_REMOVED lines=8> */
.L_x_13235:
[----:B------:R-:W-:Y:S05]  /*f4d0*/  BSYNC B0 ;  /* 0x0000000000007941 */ /* 0x000fea0003800000 */
.L_x_13234:
        /* <DEDUP_REMOVED lines=8> */
.L_x_13236:
[----:B------:R-:W-:Y:S02]  /*f560*/  IMAD.MOV.U32 R13, RZ, RZ, R5 ;  /* 0x000000ffff0d7224 */ /* 0x000fe400078e0005 */
[----:B------:R-:W-:Y:S02]  /*f570*/  IMAD.MOV.U32 R12, RZ, RZ, 0x1 ;  /* 0x00000001ff0c7424 */ /* 0x000fe400078e00ff */
[----:B------:R-:W-:-:S07]  /*f580*/  IMAD.MOV.U32 R2, RZ, RZ, R14 ;  /* 0x000000ffff027224 */ /* 0x000fce00078e000e */
[----:B------:R-:W-:Y:S05]  /*f590*/  WARPSYNC.COLLECTIVE R15, `(.L_x_13237) ;  /* 0x000000000f087348 */ /* 0x000fea0003c00000 */
[----:B------:R0:W1:Y:S02]  /*f5a0*/  SHFL.IDX P6, R14, R13, R12, R11 ;  /* 0x0000000c0d0e7389 */ /* 0x00006400000c000b */
[----:B01----:R-:W-:Y:S01]  /*f5b0*/  ENDCOLLECTIVE ;  /* 0x000000000000791b */ /* 0x003fe20003800000 */
.L_x_13237:
        /* <DEDUP_REMOVED lines=11> */
.L_x_13238:
[----:B------:R-:W-:Y:S01]  /*f670*/  IMAD.MOV.U32 R13, RZ, RZ, R5 ;  /* 0x000000ffff0d7224 */ /* 0x000fe200078e0005 */
[----:B------:R-:W-:Y:S01]  /*f680*/  MOV R12, 0x2 ;  /* 0x00000002000c7802 */ /* 0x000fe20000000f00 */
[----:B------:R-:W-:-:S07]  /*f690*/  IMAD.MOV.U32 R2, RZ, RZ, R14 ;  /* 0x000000ffff027224 */ /* 0x000fce00078e000e */
[----:B------:R-:W-:Y:S05]  /*f6a0*/  WARPSYNC.COLLECTIVE R15, `(.L_x_13239) ;  /* 0x000000000f087348 */ /* 0x000fea0003c00000 */
[----:B------:R0:W1:Y:S02]  /*f6b0*/  SHFL.IDX P6, R14, R13, R12, R11 ;  /* 0x0000000c0d0e7389 */ /* 0x00006400000c000b */
[----:B01----:R-:W-:Y:S01]  /*f6c0*/  ENDCOLLECTIVE ;  /* 0x000000000000791b */ /* 0x003fe20003800000 */
.L_x_13239:
        /* <DEDUP_REMOVED lines=11> */
.L_x_13240:
[----:B------:R-:W-:Y:S02]  /*f780*/  IMAD.MOV.U32 R13, RZ, RZ, R5 ;  /* 0x000000ffff0d7224 */ /* 0x000fe400078e0005 */
[----:B------:R-:W-:Y:S02]  /*f790*/  IMAD.MOV.U32 R12, RZ, RZ, 0x3 ;  /* 0x00000003ff0c7424 */ /* 0x000fe400078e00ff */
[----:B------:R-:W-:-:S07]  /*f7a0*/  IMAD.MOV.U32 R2, RZ, RZ, R14 ;  /* 0x000000ffff027224 */ /* 0x000fce00078e000e */
[----:B------:R-:W-:Y:S05]  /*f7b0*/  WARPSYNC.COLLECTIVE R15, `(.L_x_13241) ;  /* 0x000000000f087348 */ /* 0x000fea0003c00000 */
[----:B------:R0:W1:Y:S02]  /*f7c0*/  SHFL.IDX P6, R14, R13, R12, R11 ;  /* 0x0000000c0d0e7389 */ /* 0x00006400000c000b */
[----:B01----:R-:W-:Y:S01]  /*f7d0*/  ENDCOLLECTIVE ;  /* 0x000000000000791b */ /* 0x003fe20003800000 */
.L_x_13241:
[----:B------:R-:W-:-:S04]  /*f7e0*/  IADD3 R2, P0, R10, R2, RZ ;  /* 0x000000020a027210 */ /* 0x000fc80007f1e0ff */
[----:B------:R-:W-:-:S05]  /*f7f0*/  IADD3.X R3, RZ, R3, RZ, P0, !PT ;  /* 0x00000003ff037210 */ /* 0x000fca00007fe4ff */
        /* <DEDUP_REMOVED lines=9> */
.L_x_13242:
[----:B------:R-:W-:Y:S01]  /*f890*/  IMAD.MOV.U32 R13, RZ, RZ, R8 ;  /* 0x000000ffff0d7224 */ /* 0x000fe200078e0008 */
[----:B------:R-:W-:Y:S01]  /*f8a0*/  MOV R12, RZ ;  /* 0x000000ff000c7202 */ /* 0x000fe20000000f00 */
[----:B------:R-:W-:-:S07]  /*f8b0*/  IMAD.MOV.U32 R2, RZ, RZ, R14 ;  /* 0x000000ffff027224 */ /* 0x000fce00078e000e */
[----:B------:R-:W-:Y:S05]  /*f8c0*/  WARPSYNC.COLLECTIVE R15, `(.L_x_13243) ;  /* 0x000000000f087348 */ /* 0x000fea0003c00000 */
[----:B------:R0:W1:Y:S02]  /*f8d0*/  SHFL.IDX P6, R14, R13, R12, R11 ;  /* 0x0000000c0d0e7389 */ /* 0x00006400000c000b */
[----:B01----:R-:W-:Y:S01]  /*f8e0*/  ENDCOLLECTIVE ;  /* 0x000000000000791b */ /* 0x003fe20003800000 */
.L_x_13243:
        /* <DEDUP_REMOVED lines=11> */
.L_x_13244:
[----:B------:R-:W-:Y:S05]  /*f9a0*/  BRA `(.L_x_13245) ;  /* 0xffffffc800c87947 */ /* 0x000fea000383ffff */
.L_x_13149:
[----:B0-----:R0:W2:Y:S02]  /*f9b0*/  SYNCS.PHASECHK.TRANS64.TRYWAIT P2, [R0+URZ+0x13270], R3 ;  /* 0x01327003000075a7 */ /* 0x0010a4000804017f */
[----:B--2---:R-:W-:Y:S05]  /*f9c0*/  @!P2 NANOSLEEP.SYNCS 0x989680 ;  /* 0x009896800000a95d */ /* 0x004fea0003900000 */
[----:B------:R-:W2:Y:S02]  /*f9d0*/  @!P2 SYNCS.PHASECHK.TRANS64 P2, [R0+URZ+0x13270], R3 ;  /* 0x013270030000a5a7 */ /* 0x000ea4000804007f */
[----:B--2---:R-:W-:Y:S05]  /*f9e0*/  @!P2 BRA `(.L_x_13149) ;  /* 0xfffffffc00f0a947 */ /* 0x004fea000383ffff */
[----:B------:R-:W-:Y:S05]  /*f9f0*/  BRA `(.L_x_13246) ;  /* 0xffffffcc002c7947 */ /* 0x000fea000383ffff */
.L_x_13151:
[----:B0-----:R0:W2:Y:S02]  /*fa00*/  SYNCS.PHASECHK.TRANS64.TRYWAIT P2, [R0+URZ+0x13260], R3 ;  /* 0x01326003000075a7 */ /* 0x0010a4000804017f */
[----:B--2---:R-:W-:Y:S05]  /*fa10*/  @!P2 NANOSLEEP.SYNCS 0x989680 ;  /* 0x009896800000a95d */ /* 0x004fea0003900000 */
[----:B------:R-:W2:Y:S02]  /*fa20*/  @!P2 SYNCS.PHASECHK.TRANS64 P2, [R0+URZ+0x13260], R3 ;  /* 0x013260030000a5a7 */ /* 0x000ea4000804007f */
[----:B--2---:R-:W-:Y:S05]  /*fa30*/  @!P2 BRA `(.L_x_13151) ;  /* 0xfffffffc00f0a947 */ /* 0x004fea000383ffff */
[----:B------:R-:W-:Y:S05]  /*fa40*/  BRA `(.L_x_13247) ;  /* 0xffffffcc003c7947 */ /* 0x000fea000383ffff */
.L_x_13157:
[----:B0-----:R0:W2:Y:S02]  /*fa50*/  SYNCS.PHASECHK.TRANS64.TRYWAIT P1, [R2+URZ+0x13270], R3 ;  /* 0x01327003020075a7 */ /* 0x0010a4000802017f */
[----:B--2---:R-:W-:Y:S05]  /*fa60*/  @!P1 NANOSLEEP.SYNCS 0x989680 ;  /* 0x009896800000995d */ /* 0x004fea0003900000 */
[----:B------:R-:W2:Y:S02]  /*fa70*/  @!P1 SYNCS.PHASECHK.TRANS64 P1, [R2+URZ+0x13270], R3 ;  /* 0x01327003020095a7 */ /* 0x000ea4000802007f */
[----:B--2---:R-:W-:Y:S05]  /*fa80*/  @!P1 BRA `(.L_x_13157) ;  /* 0xfffffffc00f09947 */ /* 0x004fea000383ffff */
[----:B------:R-:W-:Y:S05]  /*fa90*/  BRA `(.L_x_13248) ;  /* 0xffffffd000707947 */ /* 0x000fea000383ffff */
.L_x_13159:
[----:B0-----:R0:W2:Y:S02]  /*faa0*/  SYNCS.PHASECHK.TRANS64.TRYWAIT P1, [R2+URZ+0x13260], R3 ;  /* 0x01326003020075a7 */ /* 0x0010a4000802017f */
[----:B--2---:R-:W-:Y:S05]  /*fab0*/  @!P1 NANOSLEEP.SYNCS 0x989680 ;  /* 0x009896800000995d */ /* 0x004fea0003900000 */
[----:B------:R-:W2:Y:S02]  /*fac0*/  @!P1 SYNCS.PHASECHK.TRANS64 P1, [R2+URZ+0x13260], R3 ;  /* 0x01326003020095a7 */ /* 0x000ea4000802007f */
[----:B--2---:R-:W-:Y:S05]  /*fad0*/  @!P1 BRA `(.L_x_13159) ;  /* 0xfffffffc00f09947 */ /* 0x004fea000383ffff */
[----:B------:R-:W-:Y:S05]  /*fae0*/  BRA `(.L_x_13249) ;  /* 0xffffffd000847947 */ /* 0x000fea000383ffff */
.L_x_13163:
[----:B0-----:R0:W2:Y:S02]  /*faf0*/  SYNCS.PHASECHK.TRANS64.TRYWAIT P0, [R4+URZ+0x13220], R0 ;  /* 0x01322000040075a7 */ /* 0x0010a4000800017f */
[----:B--2---:R-:W-:Y:S05]  /*fb00*/  @!P0 NANOSLEEP.SYNCS 0x989680 ;  /* 0x009896800000895d */ /* 0x004fea0003900000 */
[----:B------:R-:W2:Y:S02]  /*fb10*/  @!P0 SYNCS.PHASECHK.TRANS64 P0, [R4+URZ+0x13220], R0 ;  /* 0x01322000040085a7 */ /* 0x000ea4000800007f */
[----:B--2---:R-:W-:Y:S05]  /*fb20*/  @!P0 BRA `(.L_x_13163) ;  /* 0xfffffffc00f08947 */ /* 0x004fea000383ffff */
[----:B------:R-:W-:Y:S05]  /*fb30*/  BRA `(.L_x_13250) ;  /* 0xffffffd400d07947 */ /* 0x000fea000383ffff */
.L_x_13167:
[----:B0-----:R0:W2:Y:S02]  /*fb40*/  SYNCS.PHASECHK.TRANS64.TRYWAIT P1, [R3+URZ+0x13240], R2 ;  /* 0x01324002030075a7 */ /* 0x0010a4000802017f */
[----:B--2---:R-:W-:Y:S05]  /*fb50*/  @!P1 NANOSLEEP.SYNCS 0x989680 ;  /* 0x009896800000995d */ /* 0x004fea0003900000 */
[----:B------:R-:W2:Y:S02]  /*fb60*/  @!P1 SYNCS.PHASECHK.TRANS64 P1, [R3+URZ+0x13240], R2 ;  /* 0x01324002030095a7 */ /* 0x000ea4000802007f */
[----:B--2---:R-:W-:Y:S05]  /*fb70*/  @!P1 BRA `(.L_x_13167) ;  /* 0xfffffffc00f09947 */ /* 0x004fea000383ffff */
[----:B------:R-:W-:Y:S05]  /*fb80*/  BRA `(.L_x_13251) ;  /* 0xffffffd800147947 */ /* 0x000fea000383ffff */
.L_x_13169:
[----:B--2---:R2:W3:Y:S02]  /*fb90*/  SYNCS.PHASECHK.TRANS64.TRYWAIT P1, [R29+URZ+0x13240], R0 ;  /* 0x013240001d0075a7 */ /* 0x0044e4000802017f */
[----:B---3--:R-:W-:Y:S05]  /*fba0*/  @!P1 NANOSLEEP.SYNCS 0x989680 ;  /* 0x009896800000995d */ /* 0x008fea0003900000 */
[----:B------:R-:W3:Y:S02]  /*fbb0*/  @!P1 SYNCS.PHASECHK.TRANS64 P1, [R29+URZ+0x13240], R0 ;  /* 0x013240001d0095a7 */ /* 0x000ee4000802007f */
[----:B---3--:R-:W-:Y:S05]  /*fbc0*/  @!P1 BRA `(.L_x_13169) ;  /* 0xfffffffc00f09947 */ /* 0x008fea000383ffff */
[----:B------:R-:W-:Y:S05]  /*fbd0*/  BRA `(.L_x_13252) ;  /* 0xffffffd800247947 */ /* 0x000fea000383ffff */
.L_x_13171:
[----:B---3--:R3:W4:Y:S02]  /*fbe0*/  SYNCS.PHASECHK.TRANS64.TRYWAIT P1, [R3+URZ+0x13260], R2 ;  /* 0x01326002030075a7 */ /* 0x008724000802017f */
[----:B----4-:R-:W-:Y:S05]  /*fbf0*/  @!P1 NANOSLEEP.SYNCS 0x989680 ;  /* 0x009896800000995d */ /* 0x010fea0003900000 */
[----:B------:R-:W4:Y:S02]  /*fc00*/  @!P1 SYNCS.PHASECHK.TRANS64 P1, [R3+URZ+0x13260], R2 ;  /* 0x01326002030095a7 */ /* 0x000f24000802007f */
[----:B----4-:R-:W-:Y:S05]  /*fc10*/  @!P1 BRA `(.L_x_13171) ;  /* 0xfffffffc00f09947 */ /* 0x010fea000383ffff */
[----:B------:R-:W-:Y:S05]  /*fc20*/  BRA `(.L_x_13253) ;  /* 0xffffffd800207947 */ /* 0x000fea000383ffff */
.L_x_13173:
[----:B----4-:R4:W0:Y:S02]  /*fc30*/  SYNCS.PHASECHK.TRANS64.TRYWAIT P1, [R29+URZ+0x13260], R0 ;  /* 0x013260001d0075a7 */ /* 0x010824000802017f */
[----:B0-----:R-:W-:Y:S05]  /*fc40*/  @!P1 NANOSLEEP.SYNCS 0x989680 ;  /* 0x009896800000995d */ /* 0x001fea0003900000 */
[----:B------:R-:W0:Y:S02]  /*fc50*/  @!P1 SYNCS.PHASECHK.TRANS64 P1, [R29+URZ+0x13260], R0 ;  /* 0x013260001d0095a7 */ /* 0x000e24000802007f */
[----:B0-----:R-:W-:Y:S05]  /*fc60*/  @!P1 BRA `(.L_x_13173) ;  /* 0xfffffffc00f09947 */ /* 0x001fea000383ffff */
[----:B------:R-:W-:Y:S05]  /*fc70*/  BRA `(.L_x_13254) ;  /* 0xffffffd8001c7947 */ /* 0x000fea000383ffff */
.L_x_13175:
[----:B------:R0:W0:Y:S02]  /*fc80*/  SYNCS.PHASECHK.TRANS64.TRYWAIT P1, [R3+URZ+0x13280], R2 ;  /* 0x01328002030075a7 */ /* 0x000024000802017f */
[----:B0-----:R-:W-:Y:S05]  /*fc90*/  @!P1 NANOSLEEP.SYNCS 0x989680 ;  /* 0x009896800000995d */ /* 0x001fea0003900000 */
[----:B------:R-:W0:Y:S02]  /*fca0*/  @!P1 SYNCS.PHASECHK.TRANS64 P1, [R3+URZ+0x13280], R2 ;  /* 0x01328002030095a7 */ /* 0x000e24000802007f */
[----:B0-----:R-:W-:Y:S05]  /*fcb0*/  @!P1 BRA `(.L_x_13175) ;  /* 0xfffffffc00f09947 */ /* 0x001fea000383ffff */
[----:B------:R-:W-:Y:S05]  /*fcc0*/  BRA `(.L_x_13255) ;  /* 0xffffffd800187947 */ /* 0x000fea000383ffff */
.L_x_13256:
        /* <DEDUP_REMOVED lines=11> */
.L_x_15861:


//--------------------- .text._ZN7cutlass13device_kernelIN5flash11enable_sm90INS1_16FlashAttnFwdSm90INS1_25CollectiveMainloopFwdSm90ILi2EN4cute5tupleIJNS5_1CILi1EEES8_S8_EEENS6_IJNS7_ILi192EEENS7_ILi160EEENS7_ILi64EEEEEELi64ENS_12float_e4m3_tEfNS_4arch4Sm90ELb0ELb0ELb1ELb1ELb1ELb0ELb0ELb1ELb1ELb1ELb0ELb0EEENS1_21CollectiveEpilogueFwdINS6_IJSA_SC_SB_EEES9_NS_10bfloat16_tESG_Li384ELb1ELb1ELb0ELb1EEENS1_36VarlenDynamicPersistentTileSchedulerILi192ELi160ELi384ELi128ELb0ELb1ELb1ELb0ELb1ELb1EEEEEEEEEvNT_6ParamsE --------------------------
	.section	.text._ZN7cutlass13device_kernelIN5flash11enable_sm90INS1_16FlashAttnFwdSm90INS1_25CollectiveMainloopFwdSm90ILi2EN4cute5tupleIJNS5_1CILi1EEES8_S8_EEENS6_IJNS7_ILi192EEENS7_ILi160EEENS7_ILi64EEEEEELi64ENS_12float_e4m3_tEfNS_4arch4Sm90ELb0ELb0ELb1ELb1ELb1ELb0ELb0ELb1ELb1ELb1ELb0ELb0EEENS1_21CollectiveEpilogueFwdINS6_IJSA_SC_SB_EEES9_NS_10bfloat16_tESG_Li384ELb1ELb1ELb0ELb1EEENS1_36VarlenDynamicPersistentTileSchedulerILi192ELi160ELi384ELi128ELb0ELb1ELb1ELb0ELb1ELb1EEEEEEEEEvNT_6ParamsE,"ax",@progbits
	.align	128
.text._ZN7cutlass13device_kernelIN5flash11enable_sm90INS1_16FlashAttnFwdSm90INS1_25CollectiveMainloopFwdSm90ILi2EN4cute5tupleIJNS5_1CILi1EEES8_S8_EEENS6_IJNS7_ILi192EEENS7_ILi160EEENS7_ILi64EEEEEELi64ENS_12float_e4m3_tEfNS_4arch4Sm90ELb0ELb0ELb1ELb1ELb1ELb0ELb0ELb1ELb1ELb1ELb0ELb0EEENS1_21CollectiveEpilogueFwdINS6_IJSA_SC_SB_EEES9_NS_10bfloat16_tESG_Li384ELb1ELb1ELb0ELb1EEENS1_36VarlenDynamicPersistentTileSchedulerILi192ELi160ELi384ELi128ELb0ELb1ELb1ELb0ELb1ELb1EEEEEEEEEvNT_6ParamsE:
        .type           _ZN7cutlass13device_kernelIN5flash11enable_sm90INS1_16FlashAttnFwdSm90INS1_25CollectiveMainloopFwdSm90ILi2EN4cute5tupleIJNS5_1CILi1EEES8_S8_EEENS6_IJNS7_ILi192EEENS7_ILi160EEENS7_ILi64EEEEEELi64ENS_12float_e4m3_tEfNS_4arch4Sm90ELb0ELb0ELb1ELb1ELb1ELb0ELb0ELb1ELb1ELb1ELb0ELb0EEENS1_21CollectiveEpilogueFwdINS6_IJSA_SC_SB_EEES9_NS_10bfloat16_tESG_Li384ELb1ELb1ELb0ELb1EEENS1_36VarlenDynamicPersistentTileSchedulerILi192ELi160ELi384ELi128ELb0ELb1ELb1ELb0ELb1ELb1EEEEEEEEEvNT_6ParamsE,@function
        .size           _ZN7cutlass13device_kernelIN5flash11enable_sm90INS1_16FlashAttnFwdSm90INS1_25CollectiveMainloopFwdSm90ILi2EN4cute5tupleIJNS5_1CILi1EEES8_S8_EEENS6_IJNS7_ILi192EEENS7_ILi160EEENS7_ILi64EEEEEELi64ENS_12float_e4m3_tEfNS_4arch4Sm90ELb0ELb0ELb1ELb1ELb1ELb0ELb0ELb1ELb1ELb1ELb0ELb0EEENS1_21CollectiveEpilogueFwdINS6_IJSA_SC_SB_EEES9_NS_10bfloat16_tESG_Li384ELb1ELb1ELb0ELb1EEENS1_36VarlenDynamicPersistentTileSchedulerILi192ELi160ELi384ELi128ELb0ELb1ELb1ELb0ELb1ELb1EEEEEEEEEvNT_6ParamsE,(.L_x_15862 - _ZN7cutlass13device_kernelIN5flash11enable_sm90INS1_16FlashAttnFwdSm90INS1_25CollectiveMainloopFwdSm90ILi2EN4cute5tupleIJNS5_1CILi1EEES8_S8_EEENS6_IJNS7_ILi192EEENS7_ILi160EEENS7_ILi64EEEEEELi64ENS_12float_e4m3_tEfNS_4arch4Sm90ELb0ELb0ELb1ELb1ELb1ELb0ELb0ELb1ELb1ELb1ELb0ELb0EEENS1_21CollectiveEpilogueFwdINS6_IJSA_SC_SB_EEES9_NS_10bfloat16_tESG_Li384ELb1ELb1ELb0ELb1EEENS1_36VarlenDynamicPersistentTileSchedulerILi192ELi160ELi384ELi128ELb0ELb1ELb1ELb0ELb1ELb1EEEEEEEEEvNT_6ParamsE)
        .other          _ZN7cutlass13device_kernelIN5flash11enable_sm90INS1_16FlashAttnFwdSm90INS1_25CollectiveMainloopFwdSm90ILi2EN4cute5tupleIJNS5_1CILi1EEES8_S8_EEENS6_IJNS7_ILi192EEENS7_ILi160EEENS7_ILi64EEEEEELi64ENS_12float_e4m3_tEfNS_4arch4Sm90ELb0ELb0ELb1ELb1ELb1ELb0ELb0ELb1ELb1ELb1ELb0ELb0EEENS1_21CollectiveEpilogueFwdINS6_IJSA_SC_SB_EEES9_NS_10bfloat16_tESG_Li384ELb1ELb1ELb0ELb1EEENS1_36VarlenDynamicPersistentTileSchedulerILi192ELi160ELi384ELi128ELb0ELb1ELb1ELb0ELb1ELb1EEEEEEEEEvNT_6ParamsE,@"STO_CUDA_ENTRY STV_DEFAULT"
_ZN7cutlass13device_kernelIN5flash11enable_sm90INS1_16FlashAttnFwdSm90INS1_25CollectiveMainloopFwdSm90ILi2EN4cute5tupleIJNS5_1CILi1EEES8_S8_EEENS6_IJNS7_ILi192EEENS7_ILi160EEENS7_ILi64EEEEEELi64ENS_12float_e4m3_tEfNS_4arch4Sm90ELb0ELb0ELb1ELb1ELb1ELb0ELb0ELb1ELb1ELb1ELb0ELb0EEENS1_21CollectiveEpilogueFwdINS6_IJSA_SC_SB_EEES9_NS_10bfloat16_tESG_Li384ELb1ELb1ELb0ELb1EEENS1_36VarlenDynamicPersistentTileSchedulerILi192ELi160ELi384ELi128ELb0ELb1ELb1ELb0ELb1ELb1EEEEEEEEEvNT_6ParamsE:
        /* <DEDUP_REMOVED lines=45> */
.L_x_13257:
        /* <DEDUP_REMOVED lines=22> */
.L_x_13258:
        /* <DEDUP_REMOVED lines=18> */
.L_x_13259:
        /* <DEDUP_REMOVED lines=22> */
.L_x_13260:
        /* <DEDUP_REMOVED lines=24> */
.L_x_13261:
        /* <DEDUP_REMOVED lines=8> */
.L_x_13263:
        /* <DEDUP_REMOVED lines=16> */
[----:B------:R-:W-:Y:S01]  /*09b0*/  IMAD.MOV.U32 R11, RZ, RZ, -0x2 ;  /* 0xfffffffeff0b7424 */ /* 0x000fe200078e00ff */
[----:B------:R-:W-:Y:S01]  /*09c0*/  R2UR UR44, R30 ;  /* 0x000000001e2c72ca */ /* 0x000fe200000e0000 */
        /* <DEDUP_REMOVED lines=9> */
[----:B------:R-:W-:Y:S01]  /*0a60*/  LEA.HI R2, R0, R10, RZ, 0x4 ;  /* 0x0000000a00027211 */ /* 0x000fe200078f20ff */
[----:B------:R-:W-:Y:S01]  /*0a70*/  IMAD.SHL.U32 R4, R3, 0x20, RZ ;  /* 0x0000002003047824 */ /* 0x000fe200078e00ff */
[----:B------:R-:W-:Y:S01]  /*0a80*/  SHF.R.S32.HI R22, RZ, 0x7, R22 ;  /* 0x00000007ff167819 */ /* 0x000fe20000011416 */
[----:B------:R-:W-:Y:S01]  /*0a90*/  IMAD.IADD R19, R10, 0x1, -R19 ;  /* 0x000000010a137824 */ /* 0x000fe200078e0a13 */
[----:B------:R-:W-:-:S02]  /*0aa0*/  LOP3.LUT R3, R2, 0x3fffff0, RZ, 0xc0, !PT ;  /* 0x03fffff002037812 */ /* 0x000fc400078ec0ff */
[----:B------:R-:W-:Y:S02]  /*0ab0*/  SHF.R.S32.HI R5, RZ, 0x4, R2 ;  /* 0x00000004ff057819 */ /* 0x000fe40000011402 */
[----:B------:R-:W-:Y:S01]  /*0ac0*/  SHF.R.S32.HI R6, RZ, 0x1f, R19 ;  /* 0x0000001fff067819 */ /* 0x000fe20000011413 */
[----:B------:R-:W-:Y:S01]  /*0ad0*/  IMAD.IADD R3, R10, 0x1, -R3 ;  /* 0x000000010a037824 */ /* 0x000fe200078e0a03 */
[----:B------:R-:W-:Y:S02]  /*0ae0*/  LEA.HI R2, R2, R5, RZ, 0x1 ;  /* 0x0000000502027211 */ /* 0x000fe400078f08ff */
[----:B------:R-:W-:Y:S02]  /*0af0*/  LOP3.LUT R4, R4, 0xfffffc00, RZ, 0xc0, !PT ;  /* 0xfffffc0004047812 */ /* 0x000fe400078ec0ff */
[----:B------:R-:W-:Y:S02]  /*0b00*/  LEA.HI R7, R6, R19, RZ, 0x2 ;  /* 0x0000001306077211 */ /* 0x000fe400078f10ff */
[----:B------:R-:W-:-:S02]  /*0b10*/  LOP3.LUT R2, R2, 0x1ffffffe, RZ, 0xc0, !PT ;  /* 0x1ffffffe02027812 */ /* 0x000fc400078ec0ff */
[----:B------:R-:W-:Y:S02]  /*0b20*/  LEA R3, R3, R4, 0x6 ;  /* 0x0000000403037211 */ /* 0x000fe400078e30ff */
[----:B------:R-:W-:Y:S01]  /*0b30*/  LEA.HI R4, R0, R10, RZ, 0x2 ;  /* 0x0000000a00047211 */ /* 0x000fe200078f10ff */
[----:B------:R-:W-:Y:S01]  /*0b40*/  IMAD.IADD R2, R5, 0x1, -R2 ;  /* 0x0000000105027824 */ /* 0x000fe200078e0a02 */
        /* <DEDUP_REMOVED lines=8> */
[----:B------:R-:W-:Y:S01]  /*0bd0*/  LOP3.LUT R9, R9, 0xfffffff8, RZ, 0xc0, !PT ;  /* 0xfffffff809097812 */ /* 0x000fe200078ec0ff */
[----:B------:R0:W-:Y:S01]  /*0be0*/  STL [R1], R3 ;  /* 0x0000000301007387 */ /* 0x0001e20000100800 */
[----:B------:R-:W-:Y:S02]  /*0bf0*/  LEA.HI R6, R6, R19, RZ, 0x5 ;  /* 0x0000001306067211 */ /* 0x000fe400078f28ff */
[----:B------:R-:W-:Y:S01]  /*0c00*/  LOP3.LUT R16, R0, 0xfffffff8, RZ, 0xc0, !PT ;  /* 0xfffffff800107812 */ /* 0x000fe200078ec0ff */
[----:B------:R-:W-:Y:S01]  /*0c10*/  IMAD.IADD R9, R8, 0x1, -R9 ;  /* 0x0000000108097824 */ /* 0x000fe200078e0a09 */
[----:B------:R-:W-:Y:S02]  /*0c20*/  SHF.R.S32.HI R6, RZ, 0x5, R6 ;  /* 0x00000005ff067819 */ /* 0x000fe40000011406 */
[----:B------:R-:W-:Y:S01]  /*0c30*/  LOP3.LUT R8, R7, 0x7ffffffc, RZ, 0xc0, !PT ;  /* 0x7ffffffc07087812 */ /* 0x000fe200078ec0ff */
[----:B------:R-:W-:Y:S01]  /*0c40*/  IMAD.IADD R16, R10, 0x1, -R16 ;  /* 0x000000010a107824 */ /* 0x000fe200078e0a10 */
[----:B------:R-:W-:Y:S01]  /*0c50*/  SHF.R.S32.HI R18, RZ, 0x3, R0 ;  /* 0x00000003ff127819 */ /* 0x000fe20000011400 */
[----:B------:R-:W-:Y:S01]  /*0c60*/  IMAD R6, R6, 0x10, R9 ;  /* 0x0000001006067824 */ /* 0x000fe200078e0209 */
[----:B0-----:R-:W-:Y:S01]  /*0c70*/  LEA.HI R3, R2, R2, RZ, 0x1 ;  /* 0x0000000202037211 */ /* 0x001fe200078f08ff */
[----:B------:R-:W-:Y:S01]  /*0c80*/  IMAD.SHL.U32 R17, R16, 0x8, RZ ;  /* 0x0000000810117824 */ /* 0x000fe200078e00ff */
[----:B------:R-:W-:-:S02]  /*0c90*/  LEA.HI R2, R4, R4, RZ, 0x1 ;  /* 0x0000000404027211 */ /* 0x000fc400078f08ff */
[----:B------:R-:W-:Y:S01]  /*0ca0*/  IADD3 R8, R19, -R8, RZ ;  /* 0x8000000813087210 */ /* 0x000fe20007ffe0ff */
[----:B------:R-:W-:Y:S01]  /*0cb0*/  IMAD R3, R3, -0x3, R22 ;  /* 0xfffffffd03037824 */ /* 0x000fe200078e0216 */
[----:B------:R-:W-:Y:S02]  /*0cc0*/  LOP3.LUT R5, R2, 0x1ffffffe, RZ, 0xc0, !PT ;  /* 0x1ffffffe02057812 */ /* 0x000fe400078ec0ff */
[----:B------:R-:W-:Y:S01]  /*0cd0*/  SHF.R.S32.HI R0, RZ, 0x1f, R17 ;  /* 0x0000001fff007819 */ /* 0x000fe20000011411 */
[----:B------:R-:W-:Y:S02]  /*0ce0*/  IMAD R23, R3, 0x40, R6 ;  /* 0x0000004003177824 */ /* 0x000fe400078e0206 */
[----:B------:R-:W-:Y:S02]  /*0cf0*/  IMAD.IADD R4, R4, 0x1, -R5 ;  /* 0x0000000104047824 */ /* 0x000fe400078e0a05 */
[----:B------:R-:W-:-:S03]  /*0d00*/  IMAD R156, R8, R11, 0xa0 ;  /* 0x000000a0089c7424 */ /* 0x000fc600078e020b */
[----:B------:R-:W-:-:S07]  /*0d10*/  LEA R157, R4, R23, 0x3 ;  /* 0x00000017049d7211 */ /* 0x000fce00078e18ff */
.L_x_13297:
        /* <DEDUP_REMOVED lines=36> */
[----:B-----5:R-:W-:Y:S01]  /*0f60*/  CS2R R12, SRZ ;  /* 0x00000000000c7805 */ /* 0x020fe2000001ff00 */
[----:B------:R-:W-:Y:S01]  /*0f70*/  UIMAD UR4, UR4, UR6, URZ ;  /* 0x00000006040472a4 */ /* 0x000fe2000f8e023f */
[----:B------:R-:W-:Y:S02]  /*0f80*/  CS2R R14, SRZ ;  /* 0x00000000000e7805 */ /* 0x000fe4000001ff00 */
[----:B------:R-:W-:Y:S02]  /*0f90*/  CS2R R20, SRZ ;  /* 0x0000000000147805 */ /* 0x000fe4000001ff00 */
[----:B------:R-:W-:Y:S02]  /*0fa0*/  CS2R R24, SRZ ;  /* 0x0000000000187805 */ /* 0x000fe4000001ff00 */
[----:B--2---:R-:W-:-:S02]  /*0fb0*/  @P0 R2UR UR49, R2 ;  /* 0x00000000023102ca */ /* 0x004fc400000e0000 */
[----:B------:R-:W-:Y:S02]  /*0fc0*/  PLOP3.LUT P0, PT, PT, PT, PT, 0x80, 0x0 ;  /* 0x000000000000781c */ /* 0x000fe40003f0f070 */
[----:B---3--:R-:W-:Y:S02]  /*0fd0*/  @P1 R2UR UR4, R4 ;  /* 0x00000000040412ca */ /* 0x008fe400000e0000 */
[----:B------:R-:W-:Y:S01]  /*0fe0*/  MOV R2, RZ ;  /* 0x000000ff00027202 */ /* 0x000fe20000000f00 */
        /* <DEDUP_REMOVED lines=14> */
.L_x_13264:
[----:B------:R-:W-:Y:S01]  /*10d0*/  UIADD3 UR49, -UR49, UR4, URZ ;  /* 0x0000000431317290 */ /* 0x000fe2000fffe13f */
[----:B------:R-:W-:Y:S01]  /*10e0*/  CS2R R32, SRZ ;  /* 0x0000000000207805 */ /* 0x000fe2000001ff00 */
[----:B------:R-:W-:Y:S01]  /*10f0*/  UMOV UR51, UR44 ;  /* 0x0000002c00337c82 */ /* 0x000fe20008000000 */
[----:B------:R-:W-:Y:S01]  /*1100*/  CS2R R26, SRZ ;  /* 0x00000000001a7805 */ /* 0x000fe2000001ff00 */
[----:B------:R-:W-:Y:S01]  /*1110*/  UISETP.GE.AND UP0, UPT, UR49, 0x1, UPT ;  /* 0x000000013100788c */ /* 0x000fe2000bf06270 */
[----:B------:R-:W-:Y:S01]  /*1120*/  CS2R R56, SRZ ;  /* 0x0000000000387805 */ /* 0x000fe2000001ff00 */
[----:B------:R-:W-:Y:S01]  /*1130*/  UIADD3 UR4, UR49, 0x9f, URZ ;  /* 0x0000009f31047890 */ /* 0x000fe2000fffe03f */
[----:B------:R-:W-:Y:S01]  /*1140*/  IMAD.MOV.U32 R34, RZ, RZ, RZ ;  /* 0x000000ffff227224 */ /* 0x000fe200078e00ff */
[----:B------:R-:W-:Y:S02]  /*1150*/  CS2R R36, SRZ ;  /* 0x0000000000247805 */ /* 0x000fe4000001ff00 */
[----:B------:R-:W-:-:S02]  /*1160*/  CS2R R40, SRZ ;  /* 0x0000000000287805 */ /* 0x000fc4000001ff00 */
[----:B------:R-:W-:Y:S01]  /*1170*/  PLOP3.LUT P1, PT, PT, PT, UP0, 0x80, 0x0 ;  /* 0x000000000000781c */ /* 0x000fe20003f2f008 */
[----:B------:R-:W-:Y:S01]  /*1180*/  UIMAD.WIDE UR4, UR4, 0x66666667, URZ ;  /* 0x66666667040478a5 */ /* 0x000fe2000f8e023f */
[----:B------:R-:W-:Y:S02]  /*1190*/  CS2R R58, SRZ ;  /* 0x00000000003a7805 */ /* 0x000fe4000001ff00 */
[----:B------:R-:W-:Y:S02]  /*11a0*/  CS2R R44, SRZ ;  /* 0x00000000002c7805 */ /* 0x000fe4000001ff00 */
[----:B------:R-:W-:Y:S01]  /*11b0*/  CS2R R60, SRZ ;  /* 0x00000000003c7805 */ /* 0x000fe2000001ff00 */
[----:B------:R-:W-:-:S04]  /*11c0*/  USHF.R.U32.HI UR50, URZ, 0x1f, UR5 ;  /* 0x0000001f3f327899 */ /* 0x000fc80008011605 */
[----:B------:R-:W-:Y:S02]  /*11d0*/  ULEA.HI.SX32 UR50, UR5, UR50, 0x1a ;  /* 0x0000003205327291 */ /* 0x000fe4000f8fd23f */
[----:B------:R-:W-:Y:S10]  /*11e0*/  @!P1 BRA `(.L_x_13265) ;  /* 0x0000006c00409947 */ /* 0x000ff40003800000 */
[----:B------:R-:W0:Y:S01]  /*11f0*/  S2R R40, SR_CgaCtaId ;  /* 0x0000000000287919 */ /* 0x000e220000008800 */
[----:B------:R-:W-:Y:S01]  /*1200*/  MOV R5, 0x400 ;  /* 0x0000040000057802 */ /* 0x000fe20000000f00 */
[----:B------:R-:W-:Y:S01]  /*1210*/  UMOV UR37, 0x80000020 ;  /* 0x8000002000257882 */ /* 0x000fe20000000000 */
[----:B------:R-:W1:Y:S02]  /*1220*/  SHFL.IDX PT, R0, R22, RZ, 0x1f ;  /* 0x00001fff16007589 */ /* 0x000e6400000e0000 */
[----:B-1----:R-:W-:Y:S01]  /*1230*/  IMAD.HI R2, R0, 0x55555556, RZ ;  /* 0x5555555600027827 */ /* 0x002fe200078e02ff */
[----:B0-----:R-:W-:-:S04]  /*1240*/  LEA R25, R40, R5, 0x18 ;  /* 0x0000000528197211 */ /* 0x001fc800078ec0ff */
[----:B------:R-:W-:-:S05]  /*1250*/  LEA.HI R3, R2, R2, RZ, 0x1 ;  /* 0x0000000202037211 */ /* 0x000fca00078f08ff */
[----:B------:R-:W-:Y:S02]  /*1260*/  IMAD R3, R3, -0x3, R0 ;  /* 0xfffffffd03037824 */ /* 0x000fe400078e0200 */
[----:B------:R-:W-:-:S05]  /*1270*/  VIADD R0, R25, 0xb000 ;  /* 0x0000b00019007836 */ /* 0x000fca0000000000 */
[----:B------:R-:W-:Y:S02]  /*1280*/  LEA R3, R3, R0, 0xc ;  /* 0x0000000003037211 */ /* 0x000fe400078e60ff */
[----:B------:R-:W-:Y:S02]  /*1290*/  LOP3.LUT P0, RZ, R0, 0x9f, RZ, 0xc0, !PT ;  /* 0x0000009f00ff7812 */ /* 0x000fe4000780c0ff */
        /* <DEDUP_REMOVED lines=21> */
.L_x_13266:
        /* <DEDUP_REMOVED lines=10> */
[----:B------:R-:W-:Y:S01]  /*1490*/  @UP0 ULDC.64 UR14, c[0x0][0x9a8] ;  /* 0x00026a00000e0ab9 */ /* 0x000fe20000000a00 */
[----:B------:R-:W-:Y:S01]  /*14a0*/  @UP0 ULDC.64 UR18, c[0x0][0x9b0] ;  /* 0x00026c0000120ab9 */ /* 0x000fe20000000a00 */
[----:B------:R-:W-:Y:S01]  /*14b0*/  @UP1 ULDC.64 UR16, c[0x0][0x9b8] ;  /* 0x00026e0000101ab9 */ /* 0x000fe20000000a00 */
[----:B------:R-:W-:Y:S02]  /*14c0*/  @UP0 UIMAD UR8, UR47, UR14, URZ ;  /* 0x0000000e2f0802a4 */ /* 0x000fe4000f8e023f */
[----:B------:R-:W-:Y:S02]  /*14d0*/  @UP1 UIMAD UR10, UR47, UR16, URZ ;  /* 0x000000102f0a12a4 */ /* 0x000fe4000f8e023f */
[----:B------:R-:W-:Y:S02]  /*14e0*/  @UP0 UIMAD UR15, UR46, UR15, UR8 ;  /* 0x0000000f2e0f02a4 */ /* 0x000fe4000f8e0208 */
[----:B------:R-:W-:Y:S02]  /*14f0*/  @UP1 UIMAD.WIDE.U32 UR8, UR46, UR16, URZ ;  /* 0x000000102e0812a5 */ /* 0x000fe4000f8e003f */
[----:B------:R-:W-:-:S02]  /*1500*/  @UP0 UIMAD.WIDE.U32 UR12, UR46, UR14, URZ ;  /* 0x0000000e2e0c02a5 */ /* 0x000fc4000f8e003f */
[----:B------:R-:W-:Y:S02]  /*1510*/  @UP1 UIMAD UR16, UR46, UR17, UR10 ;  /* 0x000000112e1012a4 */ /* 0x000fe4000f8e020a */
[----:B------:R-:W-:Y:S02]  /*1520*/  @UP1 USHF.R.S32.HI UR17, URZ, 0x1f, UR44 ;  /* 0x0000001f3f111899 */ /* 0x000fe4000801142c */
[----:B------:R-:W-:Y:S01]  /*1530*/  @UP0 USHF.R.S32.HI UR14, URZ, 0x1f, UR44 ;  /* 0x0000001f3f0e0899 */ /* 0x000fe2000801142c */
[----:B------:R-:W-:Y:S01]  /*1540*/  @UP1 ULDC.64 UR10, c[0x0][0x9c0] ;  /* 0x00027000000a1ab9 */ /* 0x000fe20000000a00 */
[----:B------:R-:W-:Y:S02]  /*1550*/  @UP0 UIADD3 UR13, UR13, UR15, URZ ;  /* 0x0000000f0d0d0290 */ /* 0x000fe4000fffe03f */
        /* <DEDUP_REMOVED lines=12> */
[----:B------:R-:W-:Y:S01]  /*1620*/  MOV R2, UR6 ;  /* 0x0000000600027c02 */ /* 0x000fe20008000f00 */
        /* <DEDUP_REMOVED lines=14> */
[----:B------:R-:W0:Y:S01]  /*1710*/  SYNCS.PHASECHK.TRANS64.TRYWAIT P1, [R25+URZ+0x13200], R6 ;  /* 0x01320006190075a7 */ /* 0x000e22000802017f */
[----:B--2---:R-:W-:-:S04]  /*1720*/  FMUL.FTZ R0, R7, R0 ;  /* 0x0000000007007220 */ /* 0x004fc80000410000 */
[----:B------:R-:W-:Y:S01]  /*1730*/  FMUL.FTZ R0, R0, UR4 ;  /* 0x0000000400007c20 */ /* 0x000fe20008410000 */
[----:B0-----:R-:W-:Y:S06]  /*1740*/  @!P1 BRA `(.L_x_13267) ;  /* 0x000000e800789947 */ /* 0x001fec0003800000 */
.L_x_13399:
[----:B------:R-:W-:Y:S05]  /*1750*/  @!P0 BRA `(.L_x_13268) ;  /* 0x0000000000048947 */ /* 0x000fea0003800000 */
[----:B------:R-:W-:Y:S01]  /*1760*/  BPT.TRAP 0x1 ;  /* 0x000000040000795c */ /* 0x000fe20000300000 */
.L_x_13268:
[----:B------:R-:W-:Y:S01]  /*1770*/  MOV R2, UR42 ;  /* 0x0000002a00027c02 */ /* 0x000fe20008000f00 */
[----:B------:R-:W-:-:S04]  /*1780*/  IMAD.U32 R4, RZ, RZ, UR41 ;  /* 0x00000029ff047e24 */ /* 0x000fc8000f8e00ff */
[----:B------:R-:W-:Y:S01]  /*1790*/  IMAD R3, R2, 0x8, R25 ;  /* 0x0000000802037824 */ /* 0x000fe200078e0219 */
[----:B------:R-:W-:-:S04]  /*17a0*/  SHF.L.U32 R4, R4, 0x1f, RZ ;  /* 0x0000001f04047819 */ /* 0x000fc800000006ff */
[----:B------:R1:W2:Y:S01]  /*17b0*/  SYNCS.PHASECHK.TRANS64.TRYWAIT P1, [R3+URZ+0x13230], R4 ;  /* 0x01323004030075a7 */ /* 0x0002a2000802017f */
[----:B------:R-:W-:Y:S05]  /*17c0*/  @!P0 BRA `(.L_x_13269) ;  /* 0x0000000000048947 */ /* 0x000fea0003800000 */
[----:B------:R-:W-:Y:S01]  /*17d0*/  BPT.TRAP 0x1 ;  /* 0x000000040000795c */ /* 0x000fe20000300000 */
.L_x_13269:
[----:B------:R-:W-:Y:S02]  /*17e0*/  VIADD R2, R25, 0xe000 ;  /* 0x0000e00019027836 */ /* 0x000fe40000000000 */
[----:B------:R-:W-:-:S03]  /*17f0*/  IMAD.MOV.U32 R55, RZ, RZ, RZ ;  /* 0x000000ffff377224 */ /* 0x000fc600078e00ff */
[----:B------:R-:W-:-:S04]  /*1800*/  SHF.R.U32.HI R2, RZ, 0x4, R2 ;  /* 0x00000004ff027819 */ /* 0x000fc80000011602 */
[----:B------:R-:W-:Y:S01]  /*1810*/  LOP3.LUT R2, R2, 0x3fff, RZ, 0xc0, !PT ;  /* 0x00003fff02027812 */ /* 0x000fe200078ec0ff */
[----:B--2---:R-:W-:Y:S06]  /*1820*/  @P1 BRA `(.L_x_13270) ;  /* 0x0000000000081947 */ /* 0x004fec0003800000 */
[----:B------:R-:W2:Y:S02]  /*1830*/  SYNCS.PHASECHK.TRANS64.TRYWAIT P1, [R3+URZ+0x13230], R4 ;  /* 0x01323004030075a7 */ /* 0x000ea4000802017f */
[----:B--2---:R-:W-:Y:S05]  /*1840*/  @!P1 BRA `(.L_x_13271) ;  /* 0x000000e8004c9947 */ /* 0x004fea0003800000 */
.L_x_13270:
        /* <DEDUP_REMOVED lines=8> */
[----:B-12---:R-:W-:-:S07]  /*18d0*/  VIADD R4, R41, 0x2 ;  /* 0x0000000229047836 */ /* 0x006fce0000000000 */
        /* <DEDUP_REMOVED lines=20> */
[----:B------:R-:W-:Y:S01]  /*1a20*/  R2UR UR4, R4 ;  /* 0x00000000040472ca */ /* 0x000fe200000e0000 */
[----:B------:R-:W-:Y:S01]  /*1a30*/  UIADD3 UR6, UR8, 0x2, URZ ;  /* 0x0000000208067890 */ /* 0x000fe2000fffe03f */
[----:B------:R-:W-:Y:S01]  /*1a40*/  UMOV UR5, 0x80000020 ;  /* 0x8000002000057882 */ /* 0x000fe20000000000 */
[----:B------:R-:W-:Y:S01]  /*1a50*/  UMOV UR7, 0x80000020 ;  /* 0x8000002000077882 */ /* 0x000fe20000000000 */
        /* <DEDUP_REMOVED lines=36> */
.L_x_13272:
[C---:B------:R-:W-:Y:S01]  /*1ca0*/  FMUL.FTZ R4, R0.reuse, R104 ;  /* 0x0000006800047220 */ /* 0x040fe20000410000 */
[C---:B------:R-:W-:Y:S01]  /*1cb0*/  FMUL.FTZ R5, R0.reuse, R105 ;  /* 0x0000006900057220 */ /* 0x040fe20000410000 */
[C---:B------:R-:W-:Y:S01]  /*1cc0*/  FMUL.FTZ R8, R0.reuse, R108 ;  /* 0x0000006c00087220 */ /* 0x040fe20000410000 */
[C---:B------:R-:W-:Y:S01]  /*1cd0*/  FMUL.FTZ R47, R0.reuse, R92 ;  /* 0x0000005c002f7220 */ /* 0x040fe20000410000 */
[C---:B------:R-:W-:Y:S01]  /*1ce0*/  FMUL.FTZ R9, R0.reuse, R109 ;  /* 0x0000006d00097220 */ /* 0x040fe20000410000 */
[C---:B------:R-:W-:Y:S01]  /*1cf0*/  FMUL.FTZ R92, R0.reuse, R32 ;  /* 0x00000020005c7220 */ /* 0x040fe20000410000 */
[----:B------:R-:W0:Y:S01]  /*1d00*/  MUFU.TANH R4, R4 ;  /* 0x0000000400047308 */ /* 0x000e220000002400 */
[----:B------:R-:W-:Y:S01]  /*1d10*/  FMUL.FTZ R48, R0, R93 ;  /* 0x0000005d00307220 */ /* 0x000fe20000410000 */
[----:B------:R-:W-:Y:S01]  /*1d20*/  IADD3 R32, R156, UR49, RZ ;  /* 0x000000319c207c10 */ /* 0x000fe2000fffe0ff */
[----:B------:R-:W-:Y:S02]  /*1d30*/  IMAD.U32 R93, RZ, RZ, UR50 ;  /* 0x00000032ff5d7e24 */ /* 0x000fe4000f8e00ff */
[C---:B------:R-:W-:Y:S01]  /*1d40*/  FMUL.FTZ R12, R0.reuse, R112 ;  /* 0x00000070000c7220 */ /* 0x040fe20000410000 */
[C---:B------:R-:W-:Y:S01]  /*1d50*/  FMUL.FTZ R6, R0.reuse, R106 ;  /* 0x0000006a00067220 */ /* 0x040fe20000410000 */
[C---:B------:R-:W-:Y:S01]  /*1d60*/  FMUL.FTZ R13, R0.reuse, R113 ;  /* 0x00000071000d7220 */ /* 0x040fe20000410000 */
[----:B------:R-:W-:Y:S01]  /*1d70*/  IMAD R32, R93, -0xa0, R32 ;  /* 0xffffff605d207824 */ /* 0x000fe200078e0220 */
[----:B------:R-:W1:Y:S01]  /*1d80*/  MUFU.TANH R5, R5 ;  /* 0x0000000500057308 */ /* 0x000e620000002400 */
[C---:B------:R-:W-:Y:S01]  /*1d90*/  FMUL.FTZ R7, R0.reuse, R107 ;  /* 0x0000006b00077220 */ /* 0x040fe20000410000 */
[C---:B------:R-:W-:Y:S01]  /*1da0*/  FMUL.FTZ R20, R0.reuse, R116 ;  /* 0x0000007400147220 */ /* 0x040fe20000410000 */
[----:B------:R-:W-:Y:S01]  /*1db0*/  FMUL.FTZ R10, R0, R110 ;  /* 0x0000006e000a7220 */ /* 0x000fe20000410000 */
[----:B------:R-:W-:Y:S01]  /*1dc0*/  ISETP.GT.AND P4, PT, R32, RZ, PT ;  /* 0x000000ff2000720c */ /* 0x000fe20003f84270 */
[----:B------:R-:W-:Y:S01]  /*1dd0*/  FMUL.FTZ R21, R0, R117 ;  /* 0x0000007500157220 */ /* 0x000fe20000410000 */
[----:B------:R-:W-:Y:S01]  /*1de0*/  ISETP.GT.AND P3, PT, R32, 0x1, PT ;  /* 0x000000012000780c */ /* 0x000fe20003f64270 */
[----:B------:R-:W-:Y:S01]  /*1df0*/  FMUL.FTZ R11, R0, R111 ;  /* 0x0000006f000b7220 */ /* 0x000fe20000410000 */
[----:B------:R-:W2:Y:S01]  /*1e00*/  MUFU.TANH R8, R8 ;  /* 0x0000000800087308 */ /* 0x000ea20000002400 */
[----:B------:R-:W-:Y:S01]  /*1e10*/  ISETP.GT.AND P2, PT, R32, 0x8, PT ;  /* 0x000000082000780c */ /* 0x000fe20003f44270 */
[----:B------:R-:W-:Y:S01]  /*1e20*/  FMUL.FTZ R43, R0, R88 ;  /* 0x00000058002b7220 */ /* 0x000fe20000410000 */
[----:B0-----:R-:W-:Y:S01]  /*1e30*/  FSEL R4, R4, -INF , P4 ;  /* 0xff80000004047808 */ /* 0x001fe20002000000 */
[----:B------:R-:W-:Y:S01]  /*1e40*/  FMUL.FTZ R49, R0, R94 ;  /* 0x0000005e00317220 */ /* 0x000fe20000410000 */
[----:B------:R-:W-:Y:S01]  /*1e50*/  ISETP.GT.AND P1, PT, R32, 0x9, PT ;  /* 0x000000092000780c */ /* 0x000fe20003f24270 */
[----:B------:R-:W-:Y:S01]  /*1e60*/  FMUL.FTZ R14, R0, R114 ;  /* 0x00000072000e7220 */ /* 0x000fe20000410000 */
[----:B------:R-:W-:Y:S01]  /*1e70*/  ISETP.GT.AND P6, PT, R32, 0x10, PT ;  /* 0x000000102000780c */ /* 0x000fe20003fc4270 */
[----:B------:R-:W0:Y:S01]  /*1e80*/  MUFU.TANH R9, R9 ;  /* 0x0000000900097308 */ /* 0x000e220000002400 */
[----:B-1----:R-:W-:Y:S01]  /*1e90*/  FSEL R5, R5, -INF , P3 ;  /* 0xff80000005057808 */ /* 0x002fe20001800000 */
[C---:B------:R-:W-:Y:S01]  /*1ea0*/  FMUL.FTZ R44, R0.reuse, R89 ;  /* 0x00000059002c7220 */ /* 0x040fe20000410000 */
[----:B------:R-:W-:Y:S01]  /*1eb0*/  FMUL.FTZ R15, R0, R115 ;  /* 0x00000073000f7220 */ /* 0x000fe20000410000 */
[----:B------:R-:W-:Y:S01]  /*1ec0*/  ISETP.GT.AND P5, PT, R32, 0x11, PT ;  /* 0x000000112000780c */ /* 0x000fe20003fa4270 */
[----:B------:R-:W-:Y:S01]  /*1ed0*/  FMUL.FTZ R41, R0, R118 ;  /* 0x0000007600297220 */ /* 0x000fe20000410000 */
        /* <DEDUP_REMOVED lines=86> */
[----:B------:R-:W-:Y:S01]  /*2440*/  ULDC UR16, c[0x0][0x988] ;  /* 0x0002620000107ab9 */ /* 0x000fe20000000800 */
[----:B------:R-:W-:Y:S01]  /*2450*/  FMNMX.FTZ R93, R43, R94, !PT ;  /* 0x0000005e2b5d7209 */ /* 0x000fe20007810000 */
[C---:B------:R-:W-:Y:S01]  /*2460*/  FMUL.FTZ R102, R0.reuse, R30 ;  /* 0x0000001e00667220 */ /* 0x040fe20000410000 */
[----:B------:R-:W-:Y:S01]  /*2470*/  FMUL.FTZ R100, R0, R31 ;  /* 0x0000001f00647220 */ /* 0x000fe20000410000 */
[----:B------:R-:W0:Y:S01]  /*2480*/  MUFU.TANH R15, R15 ;  /* 0x0000000f000f7308 */ /* 0x000e220000002400 */
[----:B-1----:R-:W-:Y:S01]  /*2490*/  FSEL R14, R14, -INF , P6 ;  /* 0xff8000000e0e7808 */ /* 0x002fe20003000000 */
[----:B------:R-:W-:Y:S01]  /*24a0*/  FMUL.FTZ R104, R0, R34 ;  /* 0x0000002200687220 */ /* 0x000fe20000410000 */
[----:B------:R-:W-:Y:S01]  /*24b0*/  ISETP.GT.AND P6, PT, R32, 0x28, PT ;  /* 0x000000282000780c */ /* 0x000fe20003fc4270 */
[C---:B------:R-:W-:Y:S01]  /*24c0*/  FMUL.FTZ R103, R0.reuse, R35 ;  /* 0x0000002300677220 */ /* 0x040fe20000410000 */
[C---:B------:R-:W-:Y:S01]  /*24d0*/  FMUL.FTZ R106, R0.reuse, R38 ;  /* 0x00000026006a7220 */ /* 0x040fe20000410000 */
[----:B------:R-:W-:Y:S01]  /*24e0*/  P2R R120, PR, RZ, 0x1 ;  /* 0x00000001ff787803 */ /* 0x000fe20000000000 */
[----:B------:R-:W-:Y:S01]  /*24f0*/  FMUL.FTZ R105, R0, R39 ;  /* 0x0000002700697220 */ /* 0x000fe20000410000 */
[----:B------:R-:W1:Y:S01]  /*2500*/  MUFU.TANH R47, R47 ;  /* 0x0000002f002f7308 */ /* 0x000e620000002400 */
[----:B--2---:R-:W-:Y:S01]  /*2510*/  FSEL R44, R44, -INF , P1 ;  /* 0xff8000002c2c7808 */ /* 0x004fe20000800000 */
[----:B------:R-:W-:Y:S01]  /*2520*/  VIADD R3, R3, 0x13240 ;  /* 0x0001324003037836 */ /* 0x000fe20000000000 */
[----:B------:R-:W-:-:S02]  /*2530*/  UISETP.GE.AND UP0, UPT, UR49, 0xa1, UPT ;  /* 0x000000a13100788c */ /* 0x000fc4000bf06270 */
[----:B------:R-:W-:Y:S02]  /*2540*/  FMNMX.FTZ R94, R44, R93, !PT ;  /* 0x0000005d2c5e7209 */ /* 0x000fe40007810000 */
[----:B------:R-:W-:Y:S01]  /*2550*/  PRMT R40, R40, 0x654, R3 ;  /* 0x0000065428287816 */ /* 0x000fe20000000003 */
[----:B------:R-:W2:Y:S01]  /*2560*/  MUFU.TANH R41, R41 ;  /* 0x0000002900297308 */ /* 0x000ea20000002400 */
[----:B0-----:R-:W-:Y:S02]  /*2570*/  FSEL R15, R15, -INF , P5 ;  /* 0xff8000000f0f7808 */ /* 0x001fe40002800000 */
[----:B------:R-:W-:Y:S01]  /*2580*/  ISETP.GT.AND P5, PT, R32, 0x29, PT ;  /* 0x000000292000780c */ /* 0x000fe20003fa4270 */
[----:B------:R0:W-:Y:S04]  /*2590*/  SYNCS.ARRIVE.TRANS64.RED.A1T0 RZ, [R40+URZ], RZ ;  /* 0x000000ff28ff79a7 */ /* 0x0001e8000810043f */
[----:B------:R-:W3:Y:S01]  /*25a0*/  MUFU.TANH R48, R48 ;  /* 0x0000003000307308 */ /* 0x000ee20000002400 */
[----:B-1----:R-:W-:-:S04]  /*25b0*/  FSEL R47, R47, -INF , P6 ;  /* 0xff8000002f2f7808 */ /* 0x002fc80003000000 */
[----:B------:R-:W-:-:S03]  /*25c0*/  FMNMX.FTZ R93, R47, R94, !PT ;  /* 0x0000005e2f5d7209 */ /* 0x000fc60007810000 */
[----:B------:R-:W1:Y:S01]  /*25d0*/  MUFU.TANH R42, R42 ;  /* 0x0000002a002a7308 */ /* 0x000e620000002400 */
[----:B--2---:R-:W-:Y:S02]  /*25e0*/  FSEL R41, R41, -INF , P4 ;  /* 0xff80000029297808 */ /* 0x004fe40002000000 */
[----:B------:R-:W-:-:S05]  /*25f0*/  ISETP.GT.AND P4, PT, R32, 0x30, PT ;  /* 0x000000302000780c */ /* 0x000fca0003f84270 */
[----:B------:R-:W2:Y:S01]  /*2600*/  MUFU.TANH R51, R51 ;  /* 0x0000003300337308 */ /* 0x000ea20000002400 */
[----:B---3--:R-:W-:-:S04]  /*2610*/  FSEL R48, R48, -INF , P5 ;  /* 0xff80000030307808 */ /* 0x008fc80002800000 */
[----:B------:R-:W-:-:S03]  /*2620*/  FMNMX.FTZ R94, R48, R93, !PT ;  /* 0x0000005d305e7209 */ /* 0x000fc60007810000 */
[----:B------:R-:W3:Y:S01]  /*2630*/  MUFU.TANH R45, R45 ;  /* 0x0000002d002d7308 */ /* 0x000ee20000002400 */
[----:B-1----:R-:W-:Y:S02]  /*2640*/  FSEL R42, R42, -INF , P3 ;  /* 0xff8000002a2a7808 */ /* 0x002fe40001800000 */
[----:B------:R-:W-:-:S05]  /*2650*/  ISETP.GT.AND P3, PT, R32, 0x31, PT ;  /* 0x000000312000780c */ /* 0x000fca0003f64270 */
[----:B------:R-:W1:Y:S01]  /*2660*/  MUFU.TANH R52, R52 ;  /* 0x0000003400347308 */ /* 0x000e620000002400 */
[----:B--2---:R-:W-:-:S04]  /*2670*/  FSEL R51, R51, -INF , P4 ;  /* 0xff80000033337808 */ /* 0x004fc80002000000 */
[----:B------:R-:W-:-:S03]  /*2680*/  FMNMX.FTZ R93, R51, R94, !PT ;  /* 0x0000005e335d7209 */ /* 0x000fc60007810000 */
[----:B------:R-:W2:Y:S01]  /*2690*/  MUFU.TANH R46, R46 ;  /* 0x0000002e002e7308 */ /* 0x000ea20000002400 */
[----:B---3--:R-:W-:Y:S02]  /*26a0*/  FSEL R45, R45, -INF , P2 ;  /* 0xff8000002d2d7808 */ /* 0x008fe40001000000 */
[----:B------:R-:W-:-:S05]  /*26b0*/  ISETP.GT.AND P2, PT, R32, 0x38, PT ;  /* 0x000000382000780c */ /* 0x000fca0003f44270 */
        /* <DEDUP_REMOVED lines=115> */
[----:B---3--:R-:W-:-:S07]  /*2df0*/  FSEL R24, R24, -INF , P2 ;  /* 0xff80000018187808 */ /* 0x008fce0001000000 */
[----:B------:R-:W3:Y:S01]  /*2e00*/  MUFU.TANH R67, R67 ;  /* 0x0000004300437308 */ /* 0x000ee20000002400 */
[----:B-1----:R-:W-:Y:S02]  /*2e10*/  FSEL R66, R66, -INF , P6 ;  /* 0xff80000042427808 */ /* 0x002fe40003000000 */
[----:B------:R-:W-:-:S05]  /*2e20*/  ISETP.GT.AND P6, PT, R32, 0x88, PT ;  /* 0x000000882000780c */ /* 0x000fca0003fc4270 */
[----:B------:R-:W1:Y:S01]  /*2e30*/  MUFU.TANH R28, R28 ;  /* 0x0000001c001c7308 */ /* 0x000e620000002400 */
[----:B--2---:R-:W-:Y:S02]  /*2e40*/  FSEL R58, R25, -INF , P1 ;  /* 0xff800000193a7808 */ /* 0x004fe40000800000 */
[----:B------:R-:W-:-:S05]  /*2e50*/  FMNMX.FTZ R25, R24, R95, !PT ;  /* 0x0000005f18197209 */ /* 0x000fca0007810000 */
[----:B------:R-:W2:Y:S01]  /*2e60*/  MUFU.TANH R70, R70 ;  /* 0x0000004600467308 */ /* 0x000ea20000002400 */
[----:B---3--:R-:W-:Y:S02]  /*2e70*/  FSEL R67, R67, -INF , P5 ;  /* 0xff80000043437808 */ /* 0x008fe40002800000 */
[----:B------:R-:W-:-:S05]  /*2e80*/  ISETP.GT.AND P5, PT, R32, 0x89, PT ;  /* 0x000000892000780c */ /* 0x000fca0003fa4270 */
[----:B------:R-:W3:Y:S01]  /*2e90*/  MUFU.TANH R29, R29 ;  /* 0x0000001d001d7308 */ /* 0x000ee20000002400 */
[----:B-1----:R-:W-:Y:S02]  /*2ea0*/  FSEL R95, R28, -INF , P6 ;  /* 0xff8000001c5f7808 */ /* 0x002fe40003000000 */
[----:B------:R-:W-:-:S04]  /*2eb0*/  FMNMX.FTZ R28, R58, R25, !PT ;  /* 0x000000193a1c7209 */ /* 0x000fc80007810000 */
[----:B------:R-:W-:Y:S01]  /*2ec0*/  FMNMX.FTZ R25, R95, R28, !PT ;  /* 0x0000001c5f197209 */ /* 0x000fe20007810000 */
[----:B------:R-:W1:Y:S01]  /*2ed0*/  MUFU.TANH R71, R71 ;  /* 0x0000004700477308 */ /* 0x000e620000002400 */
[----:B--2---:R-:W-:Y:S02]  /*2ee0*/  FSEL R70, R70, -INF , P4 ;  /* 0xff80000046467808 */ /* 0x004fe40002000000 */
[----:B------:R-:W-:-:S05]  /*2ef0*/  ISETP.GT.AND P4, PT, R32, 0x90, PT ;  /* 0x000000902000780c */ /* 0x000fca0003f84270 */
[----:B------:R-:W2:Y:S01]  /*2f00*/  MUFU.TANH R92, R92 ;  /* 0x0000005c005c7308 */ /* 0x000ea20000002400 */
[----:B---3--:R-:W-:Y:S01]  /*2f10*/  FSEL R96, R29, -INF , P5 ;  /* 0xff8000001d607808 */ /* 0x008fe20002800000 */
[----:B------:R-:W-:-:S03]  /*2f20*/  IMAD.U32 R29, RZ, RZ, UR16 ;  /* 0x00000010ff1d7e24 */ /* 0x000fc6000f8e00ff */
        /* <DEDUP_REMOVED lines=20> */
[----:B-1----:R-:W-:-:S04]  /*3070*/  FSEL R101, R37, -INF , P1 ;  /* 0xff80000025657808 */ /* 0x002fc80000800000 */
[----:B------:R-:W-:-:S03]  /*3080*/  FMNMX.FTZ R28, R101, R28, !PT ;  /* 0x0000001c651c7209 */ /* 0x000fc60007810000 */
[----:B------:R-:W1:Y:S01]  /*3090*/  MUFU.TANH R104, R104 ;  /* 0x0000006800687308 */ /* 0x000e620000002400 */
[----:B--2---:R-:W-:Y:S01]  /*30a0*/  FSEL R102, R102, -INF , P6 ;  /* 0xff80000066667808 */ /* 0x004fe20003000000 */
[----:B------:R-:W2:Y:S06]  /*30b0*/  SHFL.BFLY PT, R25, R28, 0x2, 0x1f ;  /* 0x0c401f001c197f89 */ /* 0x000eac00000e0000 */
[----:B------:R-:W4:Y:S01]  /*30c0*/  MUFU.TANH R103, R103 ;  /* 0x0000006700677308 */ /* 0x000f220000002400 */
[----:B---3--:R-:W-:-:S07]  /*30d0*/  FSEL R100, R100, -INF , P5 ;  /* 0xff80000064647808 */ /* 0x008fce0002800000 */
[----:B------:R-:W3:Y:S01]  /*30e0*/  MUFU.TANH R106, R106 ;  /* 0x0000006a006a7308 */ /* 0x000ee20000002400 */
[----:B-1----:R-:W-:-:S07]  /*30f0*/  FSEL R104, R104, -INF , P4 ;  /* 0xff80000068687808 */ /* 0x002fce0002000000 */
[----:B------:R-:W1:Y:S01]  /*3100*/  MUFU.TANH R105, R105 ;  /* 0x0000006900697308 */ /* 0x000e620000002400 */
[----:B----4-:R-:W-:Y:S02]  /*3110*/  FSEL R103, R103, -INF , P3 ;  /* 0xff80000067677808 */ /* 0x010fe40001800000 */
[----:B--2---:R-:W-:-:S05]  /*3120*/  FMNMX.FTZ R25, R28, R25, !PT ;  /* 0x000000191c197209 */ /* 0x004fca0007810000 */
[----:B------:R-:W2:Y:S01]  /*3130*/  SHFL.BFLY PT, R56, R25, 0x1, 0x1f ;  /* 0x0c201f0019387f89 */ /* 0x000ea200000e0000 */
[----:B---3--:R-:W-:Y:S02]  /*3140*/  FSEL R106, R106, -INF , P2 ;  /* 0xff8000006a6a7808 */ /* 0x008fe40001000000 */
[----:B-1----:R-:W-:Y:S02]  /*3150*/  FSEL R105, R105, -INF , P1 ;  /* 0xff80000069697808 */ /* 0x002fe40000800000 */
        /* <DEDUP_REMOVED lines=32> */
[----:B-1----:R-:W-:-:S01]  /*3360*/  FFMA.FTZ R44, R77, UR16, -R98 ;  /* 0x000000104d2c7c23 */ /* 0x002fc20008010862 */
        /* <DEDUP_REMOVED lines=15> */
[----:B------:R-:W-:Y:S03]  /*3460*/  MUFU.EX2 R8, R8 ;  /* 0x0000000800087308 */ /* 0x000fe60000000800 */
[----:B------:R-:W-:Y:S01]  /*3470*/  FMNMX.FTZ R35, R75, R34, !PT ;  /* 0x000000224b237209 */ /* 0x000fe20007810000 */
[----:B------:R-:W-:-:S03]  /*3480*/  FFMA.FTZ R34, R89, UR16, -R98 ;  /* 0x0000001059227c23 */ /* 0x000fc60008010862 */
[----:B------:R-:W-:Y:S01]  /*3490*/  FMNMX.FTZ R36, R78, R35, !PT ;  /* 0x000000234e247209 */ /* 0x000fe20007810000 */
[----:B------:R-:W-:Y:S03]  /*34a0*/  MUFU.EX2 R33, R88 ;  /* 0x0000005800217308 */ /* 0x000fe60000000800 */
[----:B------:R-:W-:-:S04]  /*34b0*/  FMNMX.FTZ R35, R79, R36, !PT ;  /* 0x000000244f237209 */ /* 0x000fc80007810000 */
[----:B------:R-:W-:Y:S01]  /*34c0*/  FMNMX.FTZ R36, R82, R35, !PT ;  /* 0x0000002352247209 */ /* 0x000fe20007810000 */
[----:B------:R-:W1:Y:S03]  /*34d0*/  MUFU.EX2 R9, R9 ;  /* 0x0000000900097308 */ /* 0x000e660000000800 */
[----:B------:R-:W-:Y:S01]  /*34e0*/  FMNMX.FTZ R37, R83, R36, !PT ;  /* 0x0000002453257209 */ /* 0x000fe20007810000 */
[----:B------:R-:W-:-:S03]  /*34f0*/  FFMA.FTZ R36, R73, UR16, -R98 ;  /* 0x0000001049247c23 */ /* 0x000fc60008010862 */
        /* <DEDUP_REMOVED lines=16> */
[----:B------:R-:W-:Y:S03]  /*3600*/  MUFU.EX2 R20, R20 ;  /* 0x0000001400147308 */ /* 0x000fe60000000800 */
[----:B------:R-:W-:-:S04]  /*3610*/  FMNMX.FTZ R43, R71, R48, !PT ;  /* 0x00000030472b7209 */ /* 0x000fc80007810000 */
[----:B------:R-:W-:Y:S01]  /*3620*/  FMNMX.FTZ R48, R26, R43, !PT ;  /* 0x0000002b1a307209 */ /* 0x000fe20007810000 */
[----:B------:R1:W-:Y:S03]  /*3630*/  MUFU.EX2 R39, R81 ;  /* 0x0000005100277308 */ /* 0x0003e60000000800 */
[----:B------:R-:W-:Y:S01]  /*3640*/  FMNMX.FTZ R47, R27, R48, !PT ;  /* 0x000000301b2f7209 */ /* 0x000fe20007810000 */
[----:B------:R-:W-:-:S03]  /*3650*/  FFMA.FTZ R48, R85, UR16, -R98 ;  /* 0x0000001055307c23 */ /* 0x000fc60008010862 */
[----:B------:R-:W-:Y:S01]  /*3660*/  FMNMX.FTZ R47, R102, R47, !PT ;  /* 0x0000002f662f7209 */ /* 0x000fe20007810000 */
[----:B------:R-:W2:Y:S01]  /*3670*/  MUFU.EX2 R21, R21 ;  /* 0x0000001500157308 */ /* 0x000ea20000000800 */
[----:B-1----:R-:W-:Y:S02]  /*3680*/  IMAD.U32 R81, RZ, RZ, UR16 ;  /* 0x00000010ff517e24 */ /* 0x002fe4000f8e00ff */
[----:B------:R-:W-:-:S04]  /*3690*/  FMNMX.FTZ R47, R100, R47, !PT ;  /* 0x0000002f642f7209 */ /* 0x000fc80007810000 */
[----:B------:R-:W-:Y:S01]  /*36a0*/  FMNMX.FTZ R52, R104, R47, !PT ;  /* 0x0000002f68347209 */ /* 0x000fe20007810000 */
[----:B------:R-:W1:Y:S03]  /*36b0*/  MUFU.EX2 R29, R29 ;  /* 0x0000001d001d7308 */ /* 0x000e660000000800 */
[----:B------:R-:W-:Y:S01]  /*36c0*/  FMNMX.FTZ R51, R103, R52, !PT ;  /* 0x0000003467337209 */ /* 0x000fe20007810000 */
[--C-:B------:R-:W-:Y:S01]  /*36d0*/  FFMA.FTZ R52, R57, UR16, -R98.reuse ;  /* 0x0000001039347c23 */ /* 0x100fe20008010862 */
[----:B------:R-:W-:-:S02]  /*36e0*/  FFMA.FTZ R57, R94, UR16, -R98 ;  /* 0x000000105e397c23 */ /* 0x000fc40008010862 */
[----:B------:R-:W-:Y:S01]  /*36f0*/  FMNMX.FTZ R72, R106, R51, !PT ;  /* 0x000000336a487209 */ /* 0x000fe20007810000 */
[----:B------:R-:W-:Y:S01]  /*3700*/  MUFU.EX2 R31, R31 ;  /* 0x0000001f001f7308 */ /* 0x000fe20000000800 */
[----:B--2---:R-:W-:Y:S01]  /*3710*/  F2FP.SATFINITE.E4M3.F32.PACK_AB_MERGE_C R154, R21, R20, RZ ;  /* 0x00000014159a723e */ /* 0x004fe200048070ff */
[--C-:B------:R-:W-:Y:S01]  /*3720*/  FFMA.FTZ R51, R60, UR16, -R98.reuse ;  /* 0x000000103c337c23 */ /* 0x100fe20008010862 */
[----:B------:R-:W-:Y:S01]  /*3730*/  FMNMX.FTZ R73, R105, R72, !PT ;  /* 0x0000004869497209 */ /* 0x000fe20007810000 */
[--C-:B------:R-:W-:Y:S01]  /*3740*/  FFMA.FTZ R72, R65, UR16, -R98.reuse ;  /* 0x0000001041487c23 */ /* 0x100fe20008010862 */
[----:B------:R-:W-:-:S01]  /*3750*/  FFMA.FTZ R65, R58, UR16, -R98 ;  /* 0x000000103a417c23 */ /* 0x000fc20008010862 */
[----:B------:R-:W-:Y:S01]  /*3760*/  FFMA.FTZ R60, R61, UR16, -R98 ;  /* 0x000000103d3c7c23 */ /* 0x000fe20008010862 */
[----:B------:R-:W-:Y:S01]  /*3770*/  F2FP.SATFINITE.E4M3.F32.PACK_AB_MERGE_C R154, R13, R12, R154 ;  /* 0x0000000c0d9a723e */ /* 0x000fe2000480709a */
[----:B------:R-:W2:Y:S01]  /*3780*/  SHFL.BFLY PT, R76, R73, 0x2, 0x1f ;  /* 0x0c401f00494c7f89 */ /* 0x000ea200000e0000 */
[----:B------:R-:W-:Y:S01]  /*3790*/  MUFU.EX2 R32, R32 ;  /* 0x0000002000207308 */ /* 0x000fe20000000800 */
[----:B-1----:R-:W-:Y:S01]  /*37a0*/  F2FP.SATFINITE.E4M3.F32.PACK_AB_MERGE_C R148, R30, R29, RZ ;  /* 0x0000001d1e94723e */ /* 0x002fe200048070ff */
[--C-:B------:R-:W-:Y:S01]  /*37b0*/  FFMA.FTZ R61, R68, UR16, -R98.reuse ;  /* 0x00000010443d7c23 */ /* 0x100fe20008010862 */
[----:B------:R-:W-:-:S01]  /*37c0*/  FFMA.FTZ R68, R69, UR16, -R98 ;  /* 0x0000001045447c23 */ /* 0x000fc20008010862 */
[----:B------:R-:W-:Y:S01]  /*37d0*/  FFMA.FTZ R69, R95, UR16, -R98 ;  /* 0x000000105f457c23 */ /* 0x000fe20008010862 */
[----:B------:R-:W-:-:S03]  /*37e0*/  F2FP.SATFINITE.E4M3.F32.PACK_AB_MERGE_C R148, R28, R25, R148 ;  /* 0x000000191c94723e */ /* 0x000fc60004807094 */
[----:B------:R-:W-:Y:S08]  /*37f0*/  MUFU.EX2 R34, R34 ;  /* 0x0000002200227308 */ /* 0x000ff00000000800 */
[----:B------:R-:W-:Y:S01]  /*3800*/  MUFU.EX2 R36, R36 ;  /* 0x0000002400247308 */ /* 0x000fe20000000800 */
[----:B--2---:R-:W-:-:S07]  /*3810*/  FMNMX.FTZ R77, R73, R76, !PT ;  /* 0x0000004c494d7209 */ /* 0x004fce0007810000 */
[----:B------:R-:W-:Y:S01]  /*3820*/  MUFU.EX2 R44, R44 ;  /* 0x0000002c002c7308 */ /* 0x000fe20000000800 */
[----:B------:R-:W-:-:S01]  /*3830*/  FFMA.FTZ R76, R96, UR16, -R98 ;  /* 0x00000010604c7c23 */ /* 0x000fc20008010862 */
[--C-:B------:R-:W-:Y:S01]  /*3840*/  FFMA.FTZ R73, R97, UR16, -R98.reuse ;  /* 0x0000001061497c23 */ /* 0x100fe20008010862 */
[----:B------:R-:W1:Y:S05]  /*3850*/  SHFL.BFLY PT, R80, R77, 0x1, 0x1f ;  /* 0x0c201f004d507f89 */ /* 0x000e6a00000e0000 */
[----:B------:R-:W-:Y:S08]  /*3860*/  MUFU.EX2 R38, R38 ;  /* 0x0000002600267308 */ /* 0x000ff00000000800 */
[----:B------:R2:W-:Y:S08]  /*3870*/  MUFU.EX2 R43, R84 ;  /* 0x00000054002b7308 */ /* 0x0005f00000000800 */
[----:B------:R-:W-:Y:S01]  /*3880*/  MUFU.EX2 R48, R48 ;  /* 0x0000003000307308 */ /* 0x000fe20000000800 */
[----:B--2---:R-:W-:-:S01]  /*3890*/  FFMA.FTZ R84, R101, UR16, -R98 ;  /* 0x0000001065547c23 */ /* 0x004fc20008010862 */
[----:B-1----:R-:W-:Y:S01]  /*38a0*/  FMNMX.FTZ R58, R77, R80, !PT ;  /* 0x000000504d3a7209 */ /* 0x002fe20007810000 */
[----:B------:R-:W-:-:S01]  /*38b0*/  FFMA.FTZ R80, R92, UR16, -R98 ;  /* 0x000000105c507c23 */ /* 0x000fc20008010862 */
[----:B------:R-:W-:-:S02]  /*38c0*/  FFMA.FTZ R77, R99, UR16, -R98 ;  /* 0x00000010634d7c23 */ /* 0x000fc40008010862 */
[C---:B------:R-:W-:Y:S01]  /*38d0*/  FSETP.NEU.FTZ.AND P1, PT, R58.reuse, -INF , PT ;  /* 0xff8000003a00780b */ /* 0x040fe20003f3d000 */
[----:B------:R-:W-:Y:S01]  /*38e0*/  FFMA.FTZ R81, R58, R81, -8 ;  /* 0xc10000003a517423 */ /* 0x000fe20000010051 */
[----:B------:R-:W-:Y:S04]  /*38f0*/  MUFU.EX2 R47, R93 ;  /* 0x0000005d002f7308 */ /* 0x000fe80000000800 */
        /* <DEDUP_REMOVED lines=27> */
[----:B------:R-:W-:-:S01]  /*3ab0*/  FADD.FTZ R90, R8, R83 ;  /* 0x00000053085a7221 */ /* 0x000fc20000010000 */
[--C-:B------:R-:W-:Y:S01]  /*3ac0*/  FFMA.FTZ R42, R53, UR16, -R81.reuse ;  /* 0x00000010352a7c23 */ /* 0x100fe20008010851 */
[----:B------:R-:W-:-:S01]  /*3ad0*/  FFMA.FTZ R53, R82, UR16, -R81 ;  /* 0x0000001052357c23 */ /* 0x000fc20008010851 */
[----:B------:R-:W-:Y:S01]  /*3ae0*/  FFMA.FTZ R82, R87, UR16, -R81 ;  /* 0x0000001057527c23 */ /* 0x000fe20008010851 */
[----:B------:R-:W-:-:S01]  /*3af0*/  FADD.FTZ R87, R9, R90 ;  /* 0x0000005a09577221 */ /* 0x000fc20000010000 */
[--C-:B0-----:R-:W-:Y:S01]  /*3b00*/  FFMA.FTZ R40, R59, UR16, -R81.reuse ;  /* 0x000000103b287c23 */ /* 0x101fe20008010851 */
        /* <DEDUP_REMOVED lines=19> */
[----:B------:R-:W-:Y:S01]  /*3c40*/  F2FP.SATFINITE.E4M3.F32.PACK_AB_MERGE_C R153, R88, R85, RZ ;  /* 0x000000555899723e */ /* 0x000fe200048070ff */
[----:B------:R-:W-:-:S03]  /*3c50*/  FFMA.FTZ R106, R106, UR16, -R81 ;  /* 0x000000106a6a7c23 */ /* 0x000fc60008010851 */
[----:B------:R-:W-:Y:S02]  /*3c60*/  F2FP.SATFINITE.E4M3.F32.PACK_AB_MERGE_C R153, R7, R6, R153 ;  /* 0x000000060799723e */ /* 0x000fe40004807099 */
[----:B------:R-:W0:Y:S01]  /*3c70*/  MUFU.EX2 R41, R41 ;  /* 0x0000002900297308 */ /* 0x000e220000000800 */
[----:B-1----:R-:W-:-:S01]  /*3c80*/  FADD.FTZ R90, R10, R83 ;  /* 0x000000530a5a7221 */ /* 0x002fc20000010000 */
[----:B------:R-:W-:-:S04]  /*3c90*/  FADD.FTZ R83, R13, R86 ;  /* 0x000000560d537221 */ /* 0x000fc80000010000 */
[----:B------:R-:W-:Y:S02]  /*3ca0*/  FADD.FTZ R86, R20, R83 ;  /* 0x0000005314567221 */ /* 0x000fe40000010000 */
[----:B------:R-:W1:Y:S01]  /*3cb0*/  MUFU.EX2 R92, R92 ;  /* 0x0000005c005c7308 */ /* 0x000e620000000800 */
[----:B--2---:R-:W-:-:S01]  /*3cc0*/  FADD.FTZ R90, R11, R90 ;  /* 0x0000005a0b5a7221 */ /* 0x004fc20000010000 */
[----:B------:R-:W-:-:S04]  /*3cd0*/  FADD.FTZ R86, R21, R86 ;  /* 0x0000005615567221 */ /* 0x000fc80000010000 */
[----:B------:R-:W-:Y:S01]  /*3ce0*/  FADD.FTZ R83, R25, R86 ;  /* 0x0000005619537221 */ /* 0x000fe20000010000 */
[----:B------:R-:W-:Y:S01]  /*3cf0*/  IMAD.MOV.U32 R25, RZ, RZ, R55 ;  /* 0x000000ffff197224 */ /* 0x000fe200078e0037 */
[----:B------:R-:W-:Y:S01]  /*3d00*/  MUFU.EX2 R14, R14 ;  /* 0x0000000e000e7308 */ /* 0x000fe20000000800 */
[----:B0-----:R-:W-:-:S01]  /*3d10*/  FADD.FTZ R63, R41, R90 ;  /* 0x0000005a293f7221 */ /* 0x001fc20000010000 */
[----:B------:R-:W-:Y:S01]  /*3d20*/  FADD.FTZ R86, R28, R83 ;  /* 0x000000531c567221 */ /* 0x000fe20000010000 */
[----:B------:R-:W-:-:S03]  /*3d30*/  IMAD.MOV.U32 R28, RZ, RZ, R55 ;  /* 0x000000ffff1c7224 */ /* 0x000fc600078e0037 */
[----:B------:R-:W-:Y:S02]  /*3d40*/  FADD.FTZ R87, R29, R86 ;  /* 0x000000561d577221 */ /* 0x000fe40000010000 */
[----:B------:R-:W-:Y:S01]  /*3d50*/  MUFU.EX2 R15, R15 ;  /* 0x0000000f000f7308 */ /* 0x000fe20000000800 */
[----:B-1----:R-:W-:-:S01]  /*3d60*/  FADD.FTZ R63, R92, R63 ;  /* 0x0000003f5c3f7221 */ /* 0x002fc20000010000 */
[----:B------:R-:W-:Y:S01]  /*3d70*/  FADD.FTZ R86, R30, R87 ;  /* 0x000000571e567221 */ /* 0x000fe20000010000 */
[----:B------:R-:W-:Y:S02]  /*3d80*/  F2FP.SATFINITE.E4M3.F32.PACK_AB_MERGE_C R155, R92, R41, RZ ;  /* 0x000000295c9b723e */ /* 0x000fe400048070ff */
[----:B------:R-:W-:Y:S02]  /*3d90*/  MOV R41, R55 ;  /* 0x0000003700297202 */ /* 0x000fe40000000f00 */
[----:B------:R-:W-:Y:S01]  /*3da0*/  F2FP.SATFINITE.E4M3.F32.PACK_AB_MERGE_C R155, R11, R10, R155 ;  /* 0x0000000a0b9b723e */ /* 0x000fe2000480709b */
[----:B------:R-:W-:Y:S08]  /*3db0*/  MUFU.EX2 R46, R46 ;  /* 0x0000002e002e7308 */ /* 0x000ff00000000800 */
[----:B------:R-:W0:Y:S08]  /*3dc0*/  MUFU.EX2 R89, R89 ;  /* 0x0000005900597308 */ /* 0x000e300000000800 */
[----:B------:R-:W1:Y:S08]  /*3dd0*/  MUFU.EX2 R42, R42 ;  /* 0x0000002a002a7308 */ /* 0x000e700000000800 */
[----:B------:R2:W-:Y:S01]  /*3de0*/  MUFU.EX2 R3, R64 ;  /* 0x0000004000037308 */ /* 0x0005e20000000800 */
[----:B0-----:R-:W-:-:S04]  /*3df0*/  F2FP.SATFINITE.E4M3.F32.PACK_AB_MERGE_C R149, R89, R46, RZ ;  /* 0x0000002e5995723e */ /* 0x001fc800048070ff */
[----:B------:R-:W-:-:S03]  /*3e00*/  F2FP.SATFINITE.E4M3.F32.PACK_AB_MERGE_C R149, R15, R14, R149 ;  /* 0x0000000e0f95723e */ /* 0x000fc60004807095 */
[----:B------:R-:W0:Y:S01]  /*3e10*/  MUFU.EX2 R45, R45 ;  /* 0x0000002d002d7308 */ /* 0x000e220000000800 */
[----:B--2---:R-:W-:-:S01]  /*3e20*/  FADD.FTZ R64, R14, R63 ;  /* 0x0000003f0e407221 */ /* 0x004fc20000010000 */
[----:B------:R-:W-:-:S03]  /*3e30*/  FFMA.FTZ R63, R26, UR16, -R81 ;  /* 0x000000101a3f7c23 */ /* 0x000fc60008010851 */
[----:B------:R-:W-:Y:S01]  /*3e40*/  FADD.FTZ R83, R15, R64 ;  /* 0x000000400f537221 */ /* 0x000fe20000010000 */
[----:B------:R-:W-:-:S01]  /*3e50*/  FFMA.FTZ R64, R27, UR16, -R81 ;  /* 0x000000101b407c23 */ /* 0x000fc20008010851 */
[----:B------:R-:W-:Y:S01]  /*3e60*/  FFMA.FTZ R81, R105, UR16, -R81 ;  /* 0x0000001069517c23 */ /* 0x000fe20008010851 */
[----:B------:R-:W2:Y:S01]  /*3e70*/  MUFU.EX2 R54, R54 ;  /* 0x0000003600367308 */ /* 0x000ea20000000800 */
[----:B------:R-:W-:-:S01]  /*3e80*/  FADD.FTZ R26, R46, R83 ;  /* 0x000000532e1a7221 */ /* 0x000fc20000010000 */
[----:B------:R-:W-:Y:S01]  /*3e90*/  FADD.FTZ R83, R31, R86 ;  /* 0x000000561f537221 */ /* 0x000fe20000010000 */
[----:B------:R-:W-:Y:S02]  /*3ea0*/  IMAD.MOV.U32 R46, RZ, RZ, R55 ;  /* 0x000000ffff2e7224 */ /* 0x000fe400078e0037 */
[----:B------:R-:W-:Y:S01]  /*3eb0*/  FADD.FTZ R27, R89, R26 ;  /* 0x0000001a591b7221 */ /* 0x000fe20000010000 */
[----:B------:R-:W-:-:S02]  /*3ec0*/  FADD.FTZ R90, R32, R83 ;  /* 0x00000053205a7221 */ /* 0x000fc40000010000 */
[----:B------:R-:W3:Y:S01]  /*3ed0*/  MUFU.EX2 R91, R91 ;  /* 0x0000005b005b7308 */ /* 0x000ee20000000800 */
[----:B-1----:R-:W-:-:S01]  /*3ee0*/  FADD.FTZ R86, R42, R27 ;  /* 0x0000001b2a567221 */ /* 0x002fc20000010000 */
[----:B------:R-:W-:Y:S01]  /*3ef0*/  FADD.FTZ R87, R33, R90 ;  /* 0x0000005a21577221 */ /* 0x000fe20000010000 */
[----:B------:R-:W-:-:S02]  /*3f00*/  F2FP.SATFINITE.E4M3.F32.PACK_AB_MERGE_C R33, R34, R33, RZ ;  /* 0x000000212221723e */ /* 0x000fc400048070ff */
[----:B0-----:R-:W-:Y:S01]  /*3f10*/  FADD.FTZ R83, R45, R86 ;  /* 0x000000562d537221 */ /* 0x001fe20000010000 */
[----:B------:R-:W-:-:S01]  /*3f20*/  FADD.FTZ R86, R34, R87 ;  /* 0x0000005722567221 */ /* 0x000fc20000010000 */
[----:B------:R-:W-:Y:S01]  /*3f30*/  F2FP.SATFINITE.E4M3.F32.PACK_AB_MERGE_C R150, R32, R31, R33 ;  /* 0x0000001f2096723e */ /* 0x000fe20004807021 */
[----:B------:R-:W0:Y:S01]  /*3f40*/  MUFU.EX2 R49, R49 ;  /* 0x0000003100317308 */ /* 0x000e220000000800 */
[--C-:B------:R-:W-:Y:S02]  /*3f50*/  IMAD.MOV.U32 R34, RZ, RZ, R55.reuse ;  /* 0x000000ffff227224 */ /* 0x100fe400078e0037 */
[----:B------:R-:W-:Y:S01]  /*3f60*/  FADD.FTZ R9, R35, R86 ;  /* 0x0000005623097221 */ /* 0x000fe20000010000 */
[--C-:B------:R-:W-:Y:S02]  /*3f70*/  IMAD.MOV.U32 R33, RZ, RZ, R55.reuse ;  /* 0x000000ffff217224 */ /* 0x100fe400078e0037 */
[----:B------:R-:W-:Y:S02]  /*3f80*/  IMAD.MOV.U32 R32, RZ, RZ, R55 ;  /* 0x000000ffff207224 */ /* 0x000fe400078e0037 */
[----:B------:R-:W-:-:S01]  /*3f90*/  FADD.FTZ R20, R36, R9 ;  /* 0x0000000924147221 */ /* 0x000fc20000010000 */
[----:B------:R-:W-:Y:S01]  /*3fa0*/  IMAD.MOV.U32 R31, RZ, RZ, R55 ;  /* 0x000000ffff1f7224 */ /* 0x000fe200078e0037 */
[----:B------:R-:W1:Y:S02]  /*3fb0*/  MUFU.EX2 R50, R50 ;  /* 0x0000003200327308 */ /* 0x000e640000000800 */
[----:B------:R-:W-:-:S01]  /*3fc0*/  FADD.FTZ R9, R37, R20 ;  /* 0x0000001425097221 */ /* 0x000fc20000010000 */
[----:B------:R-:W-:-:S03]  /*3fd0*/  F2FP.SATFINITE.E4M3.F32.PACK_AB_MERGE_C R37, R44, R37, RZ ;  /* 0x000000252c25723e */ /* 0x000fc600048070ff */
[----:B------:R-:W-:Y:S01]  /*3fe0*/  FADD.FTZ R29, R44, R9 ;  /* 0x000000092c1d7221 */ /* 0x000fe20000010000 */
[----:B------:R-:W-:Y:S01]  /*3ff0*/  F2FP.SATFINITE.E4M3.F32.PACK_AB_MERGE_C R136, R36, R35, R37 ;  /* 0x000000232488723e */ /* 0x000fe20004807025 */
[----:B------:R-:W4:Y:S01]  /*4000*/  MUFU.EX2 R75, R75 ;  /* 0x0000004b004b7308 */ /* 0x000f220000000800 */
[--C-:B------:R-:W-:Y:S01]  /*4010*/  IMAD.MOV.U32 R44, RZ, RZ, R55.reuse ;  /* 0x000000ffff2c7224 */ /* 0x100fe200078e0037 */
[----:B------:R-:W-:Y:S01]  /*4020*/  MOV R35, R55 ;  /* 0x0000003700237202 */ /* 0x000fe20000000f00 */
[--C-:B------:R-:W-:Y:S02]  /*4030*/  IMAD.MOV.U32 R37, RZ, RZ, R55.reuse ;  /* 0x000000ffff257224 */ /* 0x100fe400078e0037 */
[----:B------:R-:W-:-:S03]  /*4040*/  IMAD.MOV.U32 R36, RZ, RZ, R55 ;  /* 0x000000ffff247224 */ /* 0x000fc600078e0037 */
[----:B------:R2:W-:Y:S08]  /*4050*/  MUFU.EX2 R26, R66 ;  /* 0x00000042001a7308 */ /* 0x0005f00000000800 */
[----:B------:R-:W5:Y:S01]  /*4060*/  MUFU.EX2 R78, R78 ;  /* 0x0000004e004e7308 */ /* 0x000f620000000800 */
[----:B--2---:R-:W-:-:S01]  /*4070*/  FADD.FTZ R66, R54, R83 ;  /* 0x0000005336427221 */ /* 0x004fc20000010000 */
[----:B---3--:R-:W-:-:S03]  /*4080*/  F2FP.SATFINITE.E4M3.F32.PACK_AB_MERGE_C R54, R91, R54, RZ ;  /* 0x000000365b36723e */ /* 0x008fc600048070ff */
[----:B------:R-:W-:Y:S01]  /*4090*/  FADD.FTZ R66, R91, R66 ;  /* 0x000000425b427221 */ /* 0x000fe20000010000 */
[----:B------:R-:W-:Y:S01]  /*40a0*/  F2FP.SATFINITE.E4M3.F32.PACK_AB_MERGE_C R151, R45, R42, R54 ;  /* 0x0000002a2d97723e */ /* 0x000fe20004807036 */
[----:B------:R-:W-:Y:S01]  /*40b0*/  IMAD.MOV.U32 R54, RZ, RZ, R55 ;  /* 0x000000ffff367224 */ /* 0x000fe200078e0037 */
[----:B------:R-:W2:Y:S01]  /*40c0*/  MUFU.EX2 R53, R53 ;  /* 0x0000003500357308 */ /* 0x000ea20000000800 */
[----:B0-----:R-:W-:-:S01]  /*40d0*/  FADD.FTZ R21, R49, R66 ;  /* 0x0000004231157221 */ /* 0x001fc20000010000 */
[--C-:B------:R-:W-:Y:S02]  /*40e0*/  IMAD.MOV.U32 R45, RZ, RZ, R55.reuse ;  /* 0x000000ffff2d7224 */ /* 0x100fe400078e0037 */
[----:B------:R-:W-:Y:S02]  /*40f0*/  IMAD.MOV.U32 R42, RZ, RZ, R55 ;  /* 0x000000ffff2a7224 */ /* 0x000fe400078e0037 */
[----:B-1----:R-:W-:Y:S02]  /*4100*/  FADD.FTZ R30, R50, R21 ;  /* 0x00000015321e7221 */ /* 0x002fe40000010000 */
[----:B------:R-:W0:Y:S02]  /*4110*/  MUFU.EX2 R74, R74 ;  /* 0x0000004a004a7308 */ /* 0x000e240000000800 */
[----:B----4-:R-:W-:-:S01]  /*4120*/  FADD.FTZ R21, R75, R30 ;  /* 0x0000001e4b157221 */ /* 0x010fc20000010000 */
[----:B------:R-:W-:Y:S01]  /*4130*/  FADD.FTZ R30, R38, R29 ;  /* 0x0000001d261e7221 */ /* 0x000fe20000010000 */
[----:B-----5:R-:W-:-:S02]  /*4140*/  F2FP.SATFINITE.E4M3.F32.PACK_AB_MERGE_C R75, R78, R75, RZ ;  /* 0x0000004b4e4b723e */ /* 0x020fc400048070ff */
[----:B------:R-:W-:Y:S01]  /*4150*/  FADD.FTZ R20, R78, R21 ;  /* 0x000000154e147221 */ /* 0x000fe20000010000 */
[----:B------:R-:W-:-:S01]  /*4160*/  FADD.FTZ R30, R39, R30 ;  /* 0x0000001e271e7221 */ /* 0x000fc20000010000 */
[----:B------:R-:W-:Y:S01]  /*4170*/  F2FP.SATFINITE.E4M3.F32.PACK_AB_MERGE_C R137, R50, R49, R75 ;  /* 0x000000313289723e */ /* 0x000fe2000480704b */
[----:B------:R-:W1:Y:S01]  /*4180*/  MUFU.EX2 R79, R79 ;  /* 0x0000004f004f7308 */ /* 0x000e620000000800 */
[----:B--2---:R-:W-:-:S01]  /*4190*/  FADD.FTZ R21, R53, R20 ;  /* 0x0000001435157221 */ /* 0x004fc20000010000 */
[----:B------:R-:W-:Y:S01]  /*41a0*/  FADD.FTZ R5, R43, R30 ;  /* 0x0000001e2b057221 */ /* 0x000fe20000010000 */
[C---:B------:R-:W-:Y:S01]  /*41b0*/  F2FP.SATFINITE.E4M3.F32.PACK_AB_MERGE_C R43, R48.reuse, R43, RZ ;  /* 0x0000002b302b723e */ /* 0x040fe200048070ff */
[----:B------:R-:W-:Y:S01]  /*41c0*/  IMAD.MOV.U32 R50, RZ, RZ, R55 ;  /* 0x000000ffff327224 */ /* 0x000fe200078e0037 */
[----:B------:R-:W-:Y:S01]  /*41d0*/  MOV R29, R55 ;  /* 0x00000037001d7202 */ /* 0x000fe20000000f00 */
[----:B------:R-:W-:Y:S01]  /*41e0*/  FADD.FTZ R48, R48, R5 ;  /* 0x0000000530307221 */ /* 0x000fe20000010000 */
[----:B------:R-:W-:Y:S01]  /*41f0*/  F2FP.SATFINITE.E4M3.F32.PACK_AB_MERGE_C R138, R39, R38, R43 ;  /* 0x00000026278a723e */ /* 0x000fe2000480702b */
[----:B------:R-:W2:Y:S01]  /*4200*/  MUFU.EX2 R82, R82 ;  /* 0x0000005200527308 */ /* 0x000ea20000000800 */
[----:B0-----:R-:W-:-:S01]  /*4210*/  FADD.FTZ R4, R74, R21 ;  /* 0x000000154a047221 */ /* 0x001fc20000010000 */
[----:B------:R-:W-:Y:S01]  /*4220*/  FADD.FTZ R5, R47, R48 ;  /* 0x000000302f057221 */ /* 0x000fe20000010000 */
[----:B------:R-:W-:-:S02]  /*4230*/  IMAD.MOV.U32 R49, RZ, RZ, R55 ;  /* 0x000000ffff317224 */ /* 0x000fc400078e0037 */
[--C-:B------:R-:W-:Y:S02]  /*4240*/  IMAD.MOV.U32 R48, RZ, RZ, R55.reuse ;  /* 0x000000ffff307224 */ /* 0x100fe400078e0037 */
[----:B------:R-:W-:Y:S01]  /*4250*/  IMAD.MOV.U32 R43, RZ, RZ, R55 ;  /* 0x000000ffff2b7224 */ /* 0x000fe200078e0037 */
[----:B------:R-:W0:Y:S01]  /*4260*/  MUFU.EX2 R40, R40 ;  /* 0x0000002800287308 */ /* 0x000e220000000800 */
[----:B-1----:R-:W-:-:S01]  /*4270*/  FADD.FTZ R13, R79, R4 ;  /* 0x000000044f0d7221 */ /* 0x002fc20000010000 */
[----:B------:R-:W-:Y:S01]  /*4280*/  FADD.FTZ R4, R52, R5 ;  /* 0x0000000534047221 */ /* 0x000fe20000010000 */
[--C-:B------:R-:W-:Y:S02]  /*4290*/  IMAD.MOV.U32 R39, RZ, RZ, R55.reuse ;  /* 0x000000ffff277224 */ /* 0x100fe400078e0037 */
[--C-:B------:R-:W-:Y:S02]  /*42a0*/  IMAD.MOV.U32 R38, RZ, RZ, R55.reuse ;  /* 0x000000ffff267224 */ /* 0x100fe400078e0037 */
[----:B------:R-:W-:Y:S01]  /*42b0*/  IMAD.MOV.U32 R30, RZ, RZ, R55 ;  /* 0x000000ffff1e7224 */ /* 0x000fe200078e0037 */
[----:B------:R-:W1:Y:S01]  /*42c0*/  MUFU.EX2 R51, R51 ;  /* 0x0000003300337308 */ /* 0x000e620000000800 */
[C---:B--2---:R-:W-:Y:S01]  /*42d0*/  F2FP.SATFINITE.E4M3.F32.PACK_AB_MERGE_C R79, R82.reuse, R79, RZ ;  /* 0x0000004f524f723e */ /* 0x044fe200048070ff */
[----:B------:R-:W-:-:S03]  /*42e0*/  FADD.FTZ R82, R82, R13 ;  /* 0x0000000d52527221 */ /* 0x000fc60000010000 */
[----:B------:R-:W-:Y:S01]  /*42f0*/  F2FP.SATFINITE.E4M3.F32.PACK_AB_MERGE_C R139, R74, R53, R79 ;  /* 0x000000354a8b723e */ /* 0x000fe2000480704f */
[----:B------:R-:W-:-:S01]  /*4300*/  FADD.FTZ R13, R3, R82 ;  /* 0x00000052030d7221 */ /* 0x000fc20000010000 */
[----:B------:R-:W-:Y:S01]  /*4310*/  MOV R53, R55 ;  /* 0x0000003700357202 */ /* 0x000fe20000000f00 */
[----:B------:R-:W2:Y:S02]  /*4320*/  MUFU.EX2 R59, R59 ;  /* 0x0000003b003b7308 */ /* 0x000ea40000000800 */
[----:B0-----:R-:W-:-:S06]  /*4330*/  FADD.FTZ R6, R40, R13 ;  /* 0x0000000d28067221 */ /* 0x001fcc0000010000 */
[----:B------:R-:W0:Y:S01]  /*4340*/  MUFU.EX2 R60, R60 ;  /* 0x0000003c003c7308 */ /* 0x000e220000000800 */
[----:B-1----:R-:W-:-:S07]  /*4350*/  FADD.FTZ R7, R51, R4 ;  /* 0x0000000433077221 */ /* 0x002fce0000010000 */
[----:B------:R-:W1:Y:S01]  /*4360*/  MUFU.EX2 R62, R62 ;  /* 0x0000003e003e7308 */ /* 0x000e620000000800 */
[----:B--2---:R-:W-:-:S07]  /*4370*/  FADD.FTZ R11, R59, R6 ;  /* 0x000000063b0b7221 */ /* 0x004fce0000010000 */
[----:B------:R-:W2:Y:S01]  /*4380*/  MUFU.EX2 R57, R57 ;  /* 0x0000003900397308 */ /* 0x000ea20000000800 */
[C---:B0-----:R-:W-:Y:S01]  /*4390*/  F2FP.SATFINITE.E4M3.F32.PACK_AB_MERGE_C R51, R60.reuse, R51, RZ ;  /* 0x000000333c33723e */ /* 0x041fe200048070ff */
[----:B------:R-:W-:-:S03]  /*43a0*/  FADD.FTZ R60, R60, R7 ;  /* 0x000000073c3c7221 */ /* 0x000fc60000010000 */
[----:B------:R-:W-:Y:S01]  /*43b0*/  F2FP.SATFINITE.E4M3.F32.PACK_AB_MERGE_C R140, R52, R47, R51 ;  /* 0x0000002f348c723e */ /* 0x000fe20004807033 */
[----:B------:R-:W-:Y:S01]  /*43c0*/  IMAD.MOV.U32 R52, RZ, RZ, R55 ;  /* 0x000000ffff347224 */ /* 0x000fe200078e0037 */
[----:B------:R-:W-:Y:S01]  /*43d0*/  MOV R47, R55 ;  /* 0x00000037002f7202 */ /* 0x000fe20000000f00 */
[----:B------:R-:W0:Y:S01]  /*43e0*/  MUFU.EX2 R72, R72 ;  /* 0x0000004800487308 */ /* 0x000e220000000800 */
[----:B-1----:R-:W-:-:S01]  /*43f0*/  FADD.FTZ R11, R62, R11 ;  /* 0x0000000b3e0b7221 */ /* 0x002fc20000010000 */
[----:B------:R-:W-:Y:S01]  /*4400*/  F2FP.SATFINITE.E4M3.F32.PACK_AB_MERGE_C R59, R62, R59, RZ ;  /* 0x0000003b3e3b723e */ /* 0x000fe200048070ff */
[----:B------:R-:W-:Y:S02]  /*4410*/  IMAD.MOV.U32 R51, RZ, RZ, R55 ;  /* 0x000000ffff337224 */ /* 0x000fe400078e0037 */
[----:B------:R-:W-:Y:S01]  /*4420*/  FADD.FTZ R4, R26, R11 ;  /* 0x0000000b1a047221 */ /* 0x000fe20000010000 */
[----:B------:R-:W-:Y:S01]  /*4430*/  F2FP.SATFINITE.E4M3.F32.PACK_AB_MERGE_C R141, R40, R3, R59 ;  /* 0x00000003288d723e */ /* 0x000fe2000480703b */
        /* <DEDUP_REMOVED lines=37> */
[----:B------:R-:W-:Y:S02]  /*4690*/  IMAD.MOV.U32 R24, RZ, RZ, R55 ;  /* 0x000000ffff187224 */ /* 0x000fe400078e0037 */
[----:B------:R-:W0:Y:S01]  /*46a0*/  MUFU.EX2 R104, R104 ;  /* 0x0000006800687308 */ /* 0x000e220000000800 */
[C---:B-1----:R-:W-:Y:S01]  /*46b0*/  F2FP.SATFINITE.E4M3.F32.PACK_AB_MERGE_C R102, R5.reuse, R102, RZ ;  /* 0x000000660566723e */ /* 0x042fe200048070ff */
[----:B------:R-:W-:-:S03]  /*46c0*/  FADD.FTZ R5, R5, R4 ;  /* 0x0000000405057221 */ /* 0x000fc60000010000 */
[----:B------:R-:W-:-:S03]  /*46d0*/  F2FP.SATFINITE.E4M3.F32.PACK_AB_MERGE_C R145, R64, R9, R102 ;  /* 0x000000094091723e */ /* 0x000fc60004807066 */
        /* <DEDUP_REMOVED lines=41> */
.L_x_13284:
[----:B------:R-:W-:-:S04]  /*4970*/  UISETP.NE.AND UP0, UPT, UR20, 0x1, UPT ;  /* 0x000000011400788c */ /* 0x000fc8000bf05270 */
[----:B------:R-:W-:-:S04]  /*4980*/  USEL UR41, URZ, 0x1, UP0 ;  /* 0x000000013f297887 */ /* 0x000fc80008000000 */
[----:B------:R-:W-:Y:S01]  /*4990*/  ULOP3.LUT UR41, UR21, UR41, URZ, 0x3c, !UPT ;  /* 0x0000002915297292 */ /* 0x000fe2000f8e3c3f */
[----:B------:R-:W-:Y:S11]  /*49a0*/  @!P0 BRA `(.L_x_13274) ;  /* 0x0000000000048947 */ /* 0x000ff60003800000 */
[----:B------:R-:W-:Y:S01]  /*49b0*/  BPT.TRAP 0x1 ;  /* 0x000000040000795c */ /* 0x000fe20000300000 */
.L_x_13274:
        /* <DEDUP_REMOVED lines=12> */
.L_x_13275:
[----:B-1----:R-:W-:Y:S05]  /*4a80*/  @P1 BRA `(.L_x_13276) ;  /* 0x0000000000081947 */ /* 0x002fea0003800000 */
[----:B------:R-:W1:Y:S02]  /*4a90*/  SYNCS.PHASECHK.TRANS64.TRYWAIT P1, [UR18+0x13230], R7 ;  /* 0x01323007ff0075a7 */ /* 0x000e640008020152 */
[----:B-1----:R-:W-:Y:S05]  /*4aa0*/  @!P1 BRA `(.L_x_13277) ;  /* 0x000000b400c89947 */ /* 0x002fea0003800000 */
.L_x_13276:
        /* <DEDUP_REMOVED lines=64> */
.L_x_13278:
[----:B------:R-:W-:Y:S01]  /*4eb0*/  ULEA UR9, UR20, UR19, 0x3 ;  /* 0x0000001314097291 */ /* 0x000fe2000f8e183f */
[----:B01----:R-:W-:-:S05]  /*4ec0*/  IMAD.U32 R7, RZ, RZ, UR21 ;  /* 0x00000015ff077e24 */ /* 0x003fca000f8e00ff */
[----:B------:R-:W-:-:S04]  /*4ed0*/  SHF.L.U32 R7, R7, 0x1f, RZ ;  /* 0x0000001f07077819 */ /* 0x000fc800000006ff */
[----:B------:R0:W1:Y:S01]  /*4ee0*/  SYNCS.PHASECHK.TRANS64.TRYWAIT P1, [UR9+0x13250], R7 ;  /* 0x01325007ff0075a7 */ /* 0x0000620008020149 */
[----:B------:R-:W-:Y:S05]  /*4ef0*/  @!P0 BRA `(.L_x_13279) ;  /* 0x0000000000048947 */ /* 0x000fea0003800000 */
[----:B------:R-:W-:Y:S01]  /*4f00*/  BPT.TRAP 0x1 ;  /* 0x000000040000795c */ /* 0x000fe20000300000 */
.L_x_13279:
[----:B-1----:R-:W-:Y:S05]  /*4f10*/  @P1 BRA `(.L_x_13280) ;  /* 0x0000000000081947 */ /* 0x002fea0003800000 */
[----:B------:R-:W1:Y:S02]  /*4f20*/  SYNCS.PHASECHK.TRANS64.TRYWAIT P1, [UR9+0x13250], R7 ;  /* 0x01325007ff0075a7 */ /* 0x000e640008020149 */
[----:B-1----:R-:W-:Y:S05]  /*4f30*/  @!P1 BRA `(.L_x_13281) ;  /* 0x000000b000bc9947 */ /* 0x002fea0003800000 */
.L_x_13280:
        /* <DEDUP_REMOVED lines=28> */
[----:B------:R-:W-:Y:S03]  /*5100*/  QGMMA.64x64x32.F32.E4M3.E4M3 R24, R144, gdesc[UR4], R24, gsb0 ;  /* 0x00e0000490187df3 */ /* 0x000fe60008000818 */
[----:B------:R-:W-:Y:S02]  /*5110*/  WARPGROUP.DEPBAR.LE gsb0, 0x0 ;  /* 0x00008000000079c5 */ /* 0x000fe40000010000 */
[----:B------:R-:W-:Y:S05]  /*5120*/  @!P0 BRA `(.L_x_13282) ;  /* 0x0000000000048947 */ /* 0x000fea0003800000 */
[----:B------:R-:W-:Y:S01]  /*5130*/  BPT.TRAP 0x1 ;  /* 0x000000040000795c */ /* 0x000fe20000300000 */
.L_x_13282:
        /* <DEDUP_REMOVED lines=101> */
[----:B------:R-:W-:Y:S01]  /*5790*/  IMAD.U32 R133, RZ, RZ, UR16 ;  /* 0x00000010ff857e24 */ /* 0x000fe2000f8e00ff */
        /* <DEDUP_REMOVED lines=401> */
.L_x_13283:
        /* <DEDUP_REMOVED lines=83> */
.L_x_13273:
[----:B------:R-:W-:Y:S06]  /*75e0*/  BAR.ARV 0x8, 0x200 ;  /* 0x0208000000007b1d */ /* 0x000fec0000002000 */
[----:B------:R-:W-:Y:S05]  /*75f0*/  @!P0 BRA `(.L_x_13285) ;  /* 0x0000000000048947 */ /* 0x000fea0003800000 */
[----:B------:R-:W-:Y:S01]  /*7600*/  BPT.TRAP 0x1 ;  /* 0x000000040000795c */ /* 0x000fe20000300000 */
.L_x_13285:
        /* <DEDUP_REMOVED lines=9> */
.L_x_13286:
[----:B-1----:R-:W-:Y:S05]  /*76a0*/  @P1 BRA `(.L_x_13287) ;  /* 0x0000000000081947 */ /* 0x002fea0003800000 */
[----:B------:R-:W1:Y:S02]  /*76b0*/  SYNCS.PHASECHK.TRANS64.TRYWAIT P1, [UR14+0x13250], R0 ;  /* 0x01325000ff0075a7 */ /* 0x000e64000802014e */
[----:B-1----:R-:W-:Y:S05]  /*76c0*/  @!P1 BRA `(.L_x_13288) ;  /* 0x0000008800f09947 */ /* 0x002fea0003800000 */
.L_x_13287:
        /* <DEDUP_REMOVED lines=13> */
[----:B------:R-:W-:Y:S01]  /*77a0*/  @UP0 UIMAD.WIDE.U32 UR8, UR46, UR10, URZ ;  /* 0x0000000a2e0802a5 */ /* 0x000fe2000f8e003f */
[----:B------:R-:W-:Y:S01]  /*77b0*/  @UP0 ULDC.64 UR12, c[0x0][0x9d0] ;  /* 0x00027400000c0ab9 */ /* 0x000fe20000000a00 */
[----:B------:R-:W-:Y:S02]  /*77c0*/  UIMAD UR10, UR42, 0x280, UR7 ;  /* 0x000002802a0a78a4 */ /* 0x000fe4000f8e0207 */
[----:B------:R-:W-:Y:S02]  /*77d0*/  @UP0 UIMAD UR6, UR46, UR11, UR6 ;  /* 0x0000000b2e0602a4 */ /* 0x000fe4000f8e0206 */
[----:B------:R-:W-:-:S02]  /*77e0*/  @UP0 UIMAD UR7, UR17, UR12, URZ ;  /* 0x0000000c110702a4 */ /* 0x000fc4000f8e023f */
[----:B------:R-:W-:Y:S02]  /*77f0*/  @UP0 UIADD3 UR9, UR9, UR6, URZ ;  /* 0x0000000609090290 */ /* 0x000fe4000fffe03f */
[----:B------:R-:W-:Y:S01]  /*7800*/  @UP0 UIMAD UR11, UR44, UR13, UR7 ;  /* 0x0000000d2c0b02a4 */ /* 0x000fe2000f8e0207 */
[----:B------:R-:W-:Y:S02]  /*7810*/  UMOV UR6, UR10 ;  /* 0x0000000a00067c82 */ /* 0x000fe40008000000 */
[----:B------:R-:W-:Y:S02]  /*7820*/  UMOV UR7, 0xc0000010 ;  /* 0xc000001000077882 */ /* 0x000fe40000000000 */
[----:B------:R-:W-:Y:S01]  /*7830*/  QGMMA.64x64x32.F32.E4M3.E4M3 R24, R152, gdesc[UR4], R24, gsb0 ;  /* 0x00e0000498187df3 */ /* 0x000fe20008000818 */
[----:B------:R-:W-:-:S04]  /*7840*/  @UP0 UIMAD.WIDE.U32 UR6, UR44, UR12, UR8 ;  /* 0x0000000c2c0602a5 */ /* 0x000fc8000f8e0008 */
[----:B------:R-:W-:Y:S02]  /*7850*/  @UP0 UIADD3 UR7, UR7, UR11, URZ ;  /* 0x0000000b07070290 */ /* 0x000fe4000fffe03f */
[----:B------:R-:W-:-:S04]  /*7860*/  @UP0 ULEA UR4, UP1, UR6, UR4, 0x2 ;  /* 0x0000000406040291 */ /* 0x000fc8000f82103f */
[----:B------:R-:W-:Y:S02]  /*7870*/  @UP0 ULEA.HI.X UR5, UR6, UR5, UR7, 0x2, UP1 ;  /* 0x0000000506050291 */ /* 0x000fe400088f1407 */
[----:B------:R-:W-:-:S04]  /*7880*/  IMAD.U32 R2, RZ, RZ, UR4 ;  /* 0x00000004ff027e24 */ /* 0x000fc8000f8e00ff */
[----:B-1----:R-:W-:Y:S01]  /*7890*/  IMAD.U32 R3, RZ, RZ, UR5 ;  /* 0x00000005ff037e24 */ /* 0x002fe2000f8e00ff */
[----:B------:R-:W-:-:S04]  /*78a0*/  UIADD3 UR4, UR10, 0x80, URZ ;  /* 0x000000800a047890 */ /* 0x000fc8000fffe03f */
[----:B------:R1:W2:Y:S01]  /*78b0*/  @P1 LDG.E R5, desc[UR52][R2.64] ;  /* 0x0000003402051981 */ /* 0x0002a2000c1e1900 */
[----:B------:R-:W-:Y:S02]  /*78c0*/  UMOV UR7, 0xc0000010 ;  /* 0xc000001000077882 */ /* 0x000fe40000000000 */
[----:B------:R-:W-:Y:S01]  /*78d0*/  UMOV UR6, UR4 ;  /* 0x0000000400067c82 */ /* 0x000fe20008000000 */
[----:B------:R-:W-:Y:S02]  /*78e0*/  WARPGROUP.DEPBAR.LE gsb0, 0x0 ;  /* 0x00008000000079c5 */ /* 0x000fe40000010000 */
[----:B------:R-:W-:-:S06]  /*78f0*/  WARPGROUP.ARRIVE ;  /* 0x00000000000079c5 */ /* 0x000fcc0000000000 */
[----:B------:R-:W-:Y:S01]  /*7900*/  QGMMA.64x64x32.F32.E4M3.E4M3 R24, R148, gdesc[UR4], R24, gsb0 ;  /* 0x00e0000494187df3 */ /* 0x000fe20008000818 */
[----:B------:R-:W-:Y:S01]  /*7910*/  UIADD3 UR4, UR10, 0x100, URZ ;  /* 0x000001000a047890 */ /* 0x000fe2000fffe03f */
[----:B------:R-:W-:-:S06]  /*7920*/  UMOV UR7, 0xc0000010 ;  /* 0xc000001000077882 */ /* 0x000fcc0000000000 */
[----:B------:R-:W-:Y:S01]  /*7930*/  UMOV UR6, UR4 ;  /* 0x0000000400067c82 */ /* 0x000fe20008000000 */
[----:B------:R-:W-:Y:S02]  /*7940*/  WARPGROUP.DEPBAR.LE gsb0, 0x0 ;  /* 0x00008000000079c5 */ /* 0x000fe40000010000 */
[----:B------:R-:W-:-:S06]  /*7950*/  WARPGROUP.ARRIVE ;  /* 0x00000000000079c5 */ /* 0x000fcc0000000000 */
[----:B------:R-:W-:Y:S01]  /*7960*/  QGMMA.64x64x32.F32.E4M3.E4M3 R24, R136, gdesc[UR4], R24, gsb0 ;  /* 0x00e0000488187df3 */ /* 0x000fe20008000818 */
[----:B------:R-:W-:Y:S01]  /*7970*/  UIADD3 UR4, UR10, 0x180, URZ ;  /* 0x000001800a047890 */ /* 0x000fe2000fffe03f */
[----:B------:R-:W-:-:S06]  /*7980*/  UMOV UR7, 0xc0000010 ;  /* 0xc000001000077882 */ /* 0x000fcc0000000000 */
[----:B------:R-:W-:Y:S01]  /*7990*/  UMOV UR6, UR4 ;  /* 0x0000000400067c82 */ /* 0x000fe20008000000 */
        /* <DEDUP_REMOVED lines=11> */
[----:B------:R-:W-:Y:S01]  /*7a50*/  MOV R4, RZ ;  /* 0x000000ff00047202 */ /* 0x000fe20000000f00 */
        /* <DEDUP_REMOVED lines=23> */
[----:B--2---:R-:W-:Y:S01]  /*7bd0*/  FMUL.FTZ R4, R4, R5 ;  /* 0x0000000504047220 */ /* 0x004fe20000410000 */
[----:B------:R-:W-:Y:S02]  /*7be0*/  IMAD.MOV.U32 R0, RZ, RZ, -0x800000 ;  /* 0xff800000ff007424 */ /* 0x000fe400078e00ff */
[----:B------:R-:W-:Y:S01]  /*7bf0*/  @P2 FFMA.FTZ R2, R3, R56, R6 ;  /* 0x0000003803022223 */ /* 0x000fe20000010006 */
[----:B------:R-:W-:-:S01]  /*7c00*/  @P3 FFMA.FTZ R0, R14, R58, R7 ;  /* 0x0000003a0e003223 */ /* 0x000fc20000010007 */
[----:B---3--:R-:W-:Y:S01]  /*7c10*/  FMUL.FTZ R5, R8, R5 ;  /* 0x0000000508057220 */ /* 0x008fe20000410000 */
[----:B------:R-:W-:-:S02]  /*7c20*/  WARPGROUP.DEPBAR.LE gsb0, 0x0 ;  /* 0x00008000000079c5 */ /* 0x000fc40000010000 */
[----:B------:R-:W-:Y:S05]  /*7c30*/  @!P0 BRA `(.L_x_13289) ;  /* 0x0000000000048947 */ /* 0x000fea0003800000 */
[----:B------:R-:W-:Y:S01]  /*7c40*/  BPT.TRAP 0x1 ;  /* 0x000000040000795c */ /* 0x000fe20000300000 */
.L_x_13289:
        /* <DEDUP_REMOVED lines=42> */
.L_x_13265:
        /* <DEDUP_REMOVED lines=12> */
[----:B------:R-:W2:Y:S01]  /*7fb0*/  LDL R38, [R1] ;  /* 0x0000000001267983 */ /* 0x000ea20000100800 */
        /* <DEDUP_REMOVED lines=16> */
[----:B------:R-:W-:Y:S01]  /*80c0*/  BAR.SYNC.DEFER_BLOCKING 0x1, 0x180 ;  /* 0x0046000000007b1d */ /* 0x000fe20000010000 */
[----:B0-----:R-:W-:-:S04]  /*80d0*/  SHF.L.U32 R4, R35, 0x2, RZ ;  /* 0x0000000223047819 */ /* 0x001fc800000006ff */
[----:B------:R-:W-:Y:S01]  /*80e0*/  LOP3.LUT R4, R4, 0xc, RZ, 0xc0, !PT ;  /* 0x0000000c04047812 */ /* 0x000fe200078ec0ff */
[----:B------:R-:W-:Y:S01]  /*80f0*/  UMOV UR4, URZ ;  /* 0x0000003f00047c82 */ /* 0x000fe20008000000 */
[----:B------:R-:W-:Y:S02]  /*8100*/  USHF.R.S32.HI UR17, URZ, 0x1f, UR51 ;  /* 0x0000001f3f117899 */ /* 0x000fe40008011433 */
[----:B------:R-:W-:Y:S01]  /*8110*/  IADD3 R4, P0, R4, UR6, RZ ;  /* 0x0000000604047c10 */ /* 0x000fe2000ff1e0ff */
[----:B------:R-:W-:Y:S01]  /*8120*/  ULDC.64 UR8, c[0x0][0xb90] ;  /* 0x0002e40000087ab9 */ /* 0x000fe20000000a00 */
[----:B------:R-:W-:Y:S01]  /*8130*/  ULDC.64 UR12, c[0x0][0xc08] ;  /* 0x00030200000c7ab9 */ /* 0x000fe20000000a00 */
[----:B------:R-:W-:Y:S02]  /*8140*/  ULDC.64 UR14, c[0x0][0xb98] ;  /* 0x0002e600000e7ab9 */ /* 0x000fe40000000a00 */
[----:B------:R-:W-:Y:S01]  /*8150*/  IMAD.X R5, RZ, RZ, UR7, P0 ;  /* 0x00000007ff057e24 */ /* 0x000fe200080e06ff */
[----:B------:R-:W-:Y:S01]  /*8160*/  F2FP.BF16.F32.PACK_AB R10, R55, R6 ;  /* 0x00000006370a723e */ /* 0x000fe200000010ff */
[----:B------:R-:W-:-:S03]  /*8170*/  ULDC.64 UR6, c[0x0][0xc00] ;  /* 0x0003000000067ab9 */ /* 0x000fc60000000a00 */
[----:B------:R0:W3:Y:S01]  /*8180*/  LDG.E.CONSTANT R28, desc[UR52][R4.64] ;  /* 0x00000034041c7981 */ /* 0x0000e2000c1e9900 */
[----:B------:R-:W-:-:S04]  /*8190*/  UISETP.NE.U32.AND UP0, UPT, UR6, URZ, UPT ;  /* 0x0000003f0600728c */ /* 0x000fc8000bf05070 */
[----:B------:R-:W-:-:S03]  /*81a0*/  UISETP.NE.AND.EX UP0, UPT, UR7, URZ, UPT, UP0 ;  /* 0x0000003f0700728c */ /* 0x000fc6000bf05300 */
[----:B------:R-:W-:Y:S01]  /*81b0*/  ULDC.64 UR6, c[0x0][0xc00] ;  /* 0x0003000000067ab9 */ /* 0x000fe20000000a00 */
[----:B0-----:R-:W-:Y:S01]  /*81c0*/  LOP3.LUT P0, R4, R35, 0x3, RZ, 0xc0, !PT ;  /* 0x0000000323047812 */ /* 0x001fe2000780c0ff */
[----:B------:R-:W-:-:S03]  /*81d0*/  UIMAD.WIDE UR6, UR46, 0x4, UR6 ;  /* 0x000000042e0678a5 */ /* 0x000fc6000f8e0206 */
[----:B------:R-:W-:Y:S02]  /*81e0*/  ISETP.EQ.OR P0, PT, R4, 0x3, !P0 ;  /* 0x000000030400780c */ /* 0x000fe40004702670 */
[----:B------:R-:W-:Y:S02]  /*81f0*/  MOV R4, R3 ;  /* 0x0000000300047202 */ /* 0x000fe40000000f00 */
[----:B-1----:R-:W-:Y:S02]  /*8200*/  MOV R5, R30 ;  /* 0x0000001e00057202 */ /* 0x002fe40000000f00 */
        /* <DEDUP_REMOVED lines=16> */
[----:B--2---:R-:W-:-:S03]  /*8310*/  IMAD.WIDE R6, R38, 0x2, R4 ;  /* 0x0000000226067825 */ /* 0x004fc600078e0204 */
[C---:B------:R-:W-:Y:S02]  /*8320*/  IADD3 R15, P3, R6.reuse, 0x20, RZ ;  /* 0x00000020060f7810 */ /* 0x040fe40007f7e0ff */
[C---:B------:R-:W-:Y:S02]  /*8330*/  LOP3.LUT R13, R6.reuse, 0x380, RZ, 0xc0, !PT ;  /* 0x00000380060d7812 */ /* 0x040fe400078ec0ff */
[----:B------:R-:W-:Y:S02]  /*8340*/  IADD3 R43, P1, R6, 0x60, RZ ;  /* 0x00000060062b7810 */ /* 0x000fe40007f3e0ff */
[----:B------:R-:W-:Y:S02]  /*8350*/  LOP3.LUT R8, R15, 0x380, RZ, 0xc0, !PT ;  /* 0x000003800f087812 */ /* 0x000fe400078ec0ff */
[----:B------:R-:W-:Y:S01]  /*8360*/  SHF.R.U64 R13, R13, 0x3, RZ ;  /* 0x000000030d0d7819 */ /* 0x000fe200000012ff */
[----:B------:R-:W-:Y:S01]  /*8370*/  IMAD.X R9, RZ, RZ, R7, P1 ;  /* 0x000000ffff097224 */ /* 0x000fe200008e0607 */
[----:B------:R-:W-:-:S02]  /*8380*/  LOP3.LUT R14, R43, 0x380, RZ, 0xc0, !PT ;  /* 0x000003802b0e7812 */ /* 0x000fc400078ec0ff */
[----:B------:R-:W-:Y:S02]  /*8390*/  SHF.R.U64 R8, R8, 0x3, RZ ;  /* 0x0000000308087819 */ /* 0x000fe400000012ff */
[----:B------:R-:W-:Y:S02]  /*83a0*/  IADD3 R41, P2, R6, 0x40, RZ ;  /* 0x0000004006297810 */ /* 0x000fe40007f5e0ff */
[----:B------:R-:W-:Y:S01]  /*83b0*/  LOP3.LUT R6, R13, R6, RZ, 0x3c, !PT ;  /* 0x000000060d067212 */ /* 0x000fe200078e3cff */
[--C-:B------:R-:W-:Y:S01]  /*83c0*/  IMAD.X R13, RZ, RZ, R7.reuse, P3 ;  /* 0x000000ffff0d7224 */ /* 0x100fe200018e0607 */
[----:B------:R-:W-:Y:S01]  /*83d0*/  SHF.R.U64 R14, R14, 0x3, RZ ;  /* 0x000000030e0e7819 */ /* 0x000fe200000012ff */
[----:B------:R-:W-:Y:S01]  /*83e0*/  IMAD.X R11, RZ, RZ, R7, P2 ;  /* 0x000000ffff0b7224 */ /* 0x000fe200010e0607 */
[----:B------:R-:W-:Y:S02]  /*83f0*/  LOP3.LUT R12, R8, R15, RZ, 0x3c, !PT ;  /* 0x0000000f080c7212 */ /* 0x000fe400078e3cff */
[----:B------:R-:W-:-:S02]  /*8400*/  LOP3.LUT R8, R14, R43, RZ, 0x3c, !PT ;  /* 0x0000002b0e087212 */ /* 0x000fc400078e3cff */
[----:B------:R-:W-:Y:S02]  /*8410*/  MOV R43, R6 ;  /* 0x00000006002b7202 */ /* 0x000fe40000000f00 */
[----:B------:R-:W-:Y:S02]  /*8420*/  LOP3.LUT R10, R41, 0x380, RZ, 0xc0, !PT ;  /* 0x00000380290a7812 */ /* 0x000fe400078ec0ff */
[----:B------:R-:W-:Y:S02]  /*8430*/  MOV R7, R8 ;  /* 0x0000000800077202 */ /* 0x000fe40000000f00 */
[----:B------:R-:W-:Y:S02]  /*8440*/  SHF.R.U64 R10, R10, 0x3, RZ ;  /* 0x000000030a0a7819 */ /* 0x000fe400000012ff */
[----:B------:R-:W-:Y:S02]  /*8450*/  MOV R42, R12 ;  /* 0x0000000c002a7202 */ /* 0x000fe40000000f00 */
[----:B------:R-:W-:-:S02]  /*8460*/  LOP3.LUT R10, R10, R41, RZ, 0x3c, !PT ;  /* 0x000000290a0a7212 */ /* 0x000fc400078e3cff */
[----:B------:R-:W-:Y:S02]  /*8470*/  PLOP3.LUT P2, PT, PT, PT, UP0, 0x80, 0x0 ;  /* 0x000000000000781c */ /* 0x000fe40003f4f008 */
[----:B------:R-:W-:Y:S02]  /*8480*/  MOV R41, R10 ;  /* 0x0000000a00297202 */ /* 0x000fe40000000f00 */
[----:B---3--:R-:W-:Y:S01]  /*8490*/  LOP3.LUT R15, R28, 0x2, RZ, 0x3c, !PT ;  /* 0x000000021c0f7812 */ /* 0x008fe200078e3cff */
[----:B------:R-:W-:Y:S04]  /*84a0*/  SHFL.IDX PT, R29, R29, R28, 0x1c1f ;  /* 0x001c1f1c1d1d7589 */ /* 0x000fe800000e0000 */
[----:B------:R-:W0:Y:S04]  /*84b0*/  SHFL.IDX PT, R60, R60, R15, 0x1c1f ;  /* 0x001c1f0f3c3c7589 */ /* 0x000e2800000e0000 */
[----:B------:R-:W-:Y:S04]  /*84c0*/  SHFL.IDX PT, R25, R25, R28, 0x1c1f ;  /* 0x001c1f1c19197589 */ /* 0x000fe800000e0000 */
[----:B------:R-:W-:Y:S04]  /*84d0*/  SHFL.IDX PT, R6, R24, R15, 0x1c1f ;  /* 0x001c1f0f18067589 */ /* 0x000fe800000e0000 */
[----:B------:R-:W-:Y:S04]  /*84e0*/  SHFL.IDX PT, R37, R37, R28, 0x1c1f ;  /* 0x001c1f1c25257589 */ /* 0x000fe800000e0000 */
[----:B------:R-:W1:Y:S04]  /*84f0*/  SHFL.IDX PT, R44, R44, R15, 0x1c1f ;  /* 0x001c1f0f2c2c7589 */ /* 0x000e6800000e0000 */
[----:B------:R-:W-:Y:S04]  /*8500*/  SHFL.IDX PT, R35, R35, R28, 0x1c1f ;  /* 0x001c1f1c23237589 */ /* 0x000fe800000e0000 */
[----:B------:R-:W2:Y:S01]  /*8510*/  SHFL.IDX PT, R36, R36, R15, 0x1c1f ;  /* 0x001c1f0f24247589 */ /* 0x000ea200000e0000 */
[----:B0-----:R-:W-:-:S02]  /*8520*/  SEL R8, R29, R60, P0 ;  /* 0x0000003c1d087207 */ /* 0x001fc40000000000 */
[----:B------:R-:W-:Y:S01]  /*8530*/  SEL R10, R60, R29, P0 ;  /* 0x0000001d3c0a7207 */ /* 0x000fe20000000000 */
[----:B------:R-:W-:Y:S04]  /*8540*/  SHFL.IDX PT, R39, R39, R28, 0x1c1f ;  /* 0x001c1f1c27277589 */ /* 0x000fe800000e0000 */
[----:B------:R0:W3:Y:S04]  /*8550*/  SHFL.IDX PT, R30, R34, R15, 0x1c1f ;  /* 0x001c1f0f221e7589 */ /* 0x0000e800000e0000 */
[----:B------:R-:W-:Y:S04]  /*8560*/  SHFL.IDX PT, R27, R27, R28, 0x1c1f ;  /* 0x001c1f1c1b1b7589 */ /* 0x000fe800000e0000 */
[----:B------:R-:W4:Y:S01]  /*8570*/  SHFL.IDX PT, R38, R26, R15, 0x1c1f ;  /* 0x001c1f0f1a267589 */ /* 0x000f2200000e0000 */
[----:B-1----:R-:W-:-:S02]  /*8580*/  SEL R9, R37, R44, P0 ;  /* 0x0000002c25097207 */ /* 0x002fc40000000000 */
[----:B0-----:R-:W-:Y:S01]  /*8590*/  SEL R34, R6, R25, P0 ;  /* 0x0000001906227207 */ /* 0x001fe20000000000 */
[----:B------:R-:W-:Y:S01]  /*85a0*/  SHFL.IDX PT, R33, R33, R28, 0x1c1f ;  /* 0x001c1f1c21217589 */ /* 0x000fe200000e0000 */
[----:B------:R-:W-:Y:S02]  /*85b0*/  SEL R11, R44, R37, P0 ;  /* 0x000000252c0b7207 */ /* 0x000fe40000000000 */
[----:B------:R-:W0:Y:S01]  /*85c0*/  LDC R37, c[0x0][0xbe8] ;  /* 0x0002fa00ff257b82 */ /* 0x000e220000000800 */
[----:B------:R-:W1:Y:S01]  /*85d0*/  SHFL.IDX PT, R20, R20, R15, 0x1c1f ;  /* 0x001c1f0f14147589 */ /* 0x000e6200000e0000 */
[----:B--2---:R-:W-:Y:S02]  /*85e0*/  SEL R12, R35, R36, P0 ;  /* 0x00000024230c7207 */ /* 0x004fe40000000000 */
[----:B------:R-:W-:Y:S01]  /*85f0*/  SEL R14, R36, R35, P0 ;  /* 0x00000023240e7207 */ /* 0x000fe20000000000 */
[----:B------:R-:W-:Y:S04]  /*8600*/  SHFL.IDX PT, R21, R21, R28, 0x1c1f ;  /* 0x001c1f1c15157589 */ /* 0x000fe800000e0000 */
[----:B------:R2:W1:Y:S01]  /*8610*/  SHFL.IDX PT, R40, R32, R15, 0x1c1f ;  /* 0x001c1f0f20287589 */ /* 0x00046200000e0000 */
[----:B---3--:R-:W-:-:S03]  /*8620*/  SEL R13, R39, R30, P0 ;  /* 0x0000001e270d7207 */ /* 0x008fc60000000000 */
[----:B------:R3:W-:Y:S01]  /*8630*/  STSM.16.M88.4 [R43], R8 ;  /* 0x000000082b007844 */ /* 0x0007e20000000200 */
[----:B--2---:R-:W-:Y:S02]  /*8640*/  SEL R32, R25, R6, P0 ;  /* 0x0000000619207207 */ /* 0x004fe40000000000 */
[----:B------:R-:W-:Y:S02]  /*8650*/  SEL R15, R30, R39, P0 ;  /* 0x000000271e0f7207 */ /* 0x000fe40000000000 */
[----:B----4-:R-:W-:Y:S02]  /*8660*/  SEL R25, R27, R38, P0 ;  /* 0x000000261b197207 */ /* 0x010fe40000000000 */
[----:B-1----:R-:W-:Y:S01]  /*8670*/  SEL R24, R33, R20, P0 ;  /* 0x0000001421187207 */ /* 0x002fe20000000000 */
[----:B------:R-:W-:Y:S01]  /*8680*/  STSM.16.M88.4 [R42], R12 ;  /* 0x0000000c2a007844 */ /* 0x000fe20000000200 */
[----:B------:R-:W-:Y:S01]  /*8690*/  SEL R26, R20, R33, P0 ;  /* 0x00000021141a7207 */ /* 0x000fe20000000000 */
[----:B------:R-:W-:Y:S01]  /*86a0*/  IMAD.U32 R20, RZ, RZ, UR6 ;  /* 0x00000006ff147e24 */ /* 0x000fe2000f8e00ff */
[----:B------:R-:W-:-:S02]  /*86b0*/  SEL R27, R38, R27, P0 ;  /* 0x0000001b261b7207 */ /* 0x000fc40000000000 */
[----:B------:R-:W-:-:S03]  /*86c0*/  SEL R33, R21, R40, P0 ;  /* 0x0000002815217207 */ /* 0x000fc60000000000 */
[----:B------:R-:W-:Y:S01]  /*86d0*/  STSM.16.M88.4 [R41], R24 ;  /* 0x0000001829007844 */ /* 0x000fe20000000200 */
[----:B------:R-:W-:Y:S02]  /*86e0*/  SEL R35, R40, R21, P0 ;  /* 0x0000001528237207 */ /* 0x000fe40000000000 */
[----:B------:R-:W-:-:S03]  /*86f0*/  MOV R21, UR7 ;  /* 0x0000000700157c02 */ /* 0x000fc60008000f00 */
[----:B------:R1:W-:Y:S01]  /*8700*/  STSM.16.M88.4 [R7], R32 ;  /* 0x0000002007007844 */ /* 0x0003e20000000200 */
[----:B------:R-:W-:Y:S06]  /*8710*/  BAR.SYNC.DEFER_BLOCKING 0x1, 0x180 ;  /* 0x0046000000007b1d */ /* 0x000fec0000010000 */
[----:B------:R-:W2:Y:S01]  /*8720*/  @P2 LDG.E R6, desc[UR52][R20.64] ;  /* 0x0000003414062981 */ /* 0x000ea2000c1e1900 */
[----:B0-----:R-:W-:Y:S01]  /*8730*/  ISETP.NE.AND P1, PT, R37, 0x1, PT ;  /* 0x000000012500780c */ /* 0x001fe20003f25270 */
[----:B------:R-:W-:Y:S02]  /*8740*/  UIMAD UR6, UR17, UR8, URZ ;  /* 0x00000008110672a4 */ /* 0x000fe4000f8e023f */
[----:B------:R-:W-:-:S02]  /*8750*/  USEL UR16, UR47, URZ, !UP0 ;  /* 0x0000003f2f107287 */ /* 0x000fc4000c000000 */
[----:B------:R-:W-:Y:S02]  /*8760*/  UIMAD UR9, UR51, UR9, UR6 ;  /* 0x00000009330972a4 */ /* 0x000fe4000f8e0206 */
[----:B------:R-:W-:-:S06]  /*8770*/  UISETP.NE.U32.AND UP1, UPT, UR12, URZ, UPT ;  /* 0x0000003f0c00728c */ /* 0x000fcc000bf25070 */
[----:B------:R-:W1:Y:S08]  /*8780*/  @P1 LDC R28, c[0x0][0xbec] ;  /* 0x0002fb00ff1c1b82 */ /* 0x000e700000000800 */
[----:B---3--:R-:W0:Y:S01]  /*8790*/  @P1 LDC R8, c[0x0][0xbf0] ;  /* 0x0002fc00ff081b82 */ /* 0x008e220000000800 */
[----:B--2---:R-:W-:Y:S01]  /*87a0*/  @P2 R2UR UR4, R6 ;  /* 0x00000000060422ca */ /* 0x004fe200000e0000 */
[----:B------:R-:W-:-:S04]  /*87b0*/  IMAD.U32 R6, RZ, RZ, UR48 ;  /* 0x00000030ff067e24 */ /* 0x000fc8000f8e00ff */
[----:B------:R-:W-:-:S04]  /*87c0*/  IMAD R9, R6, 0xc0, R157 ;  /* 0x000000c006097824 */ /* 0x000fc800078e029d */
[----:B-1----:R-:W-:-:S04]  /*87d0*/  @P1 IMAD.HI.U32 R7, R9, R28, RZ ;  /* 0x0000001c09071227 */ /* 0x002fc800078e00ff */
[----:B------:R-:W-:Y:S01]  /*87e0*/  USHF.R.S32.HI UR7, URZ, 0x1f, UR4 ;  /* 0x0000001f3f077899 */ /* 0x000fe20008011404 */
[----:B------:R-:W-:Y:S01]  /*87f0*/  IMAD.MOV.U32 R6, RZ, RZ, R9 ;  /* 0x000000ffff067224 */ /* 0x000fe200078e0009 */
[----:B------:R-:W-:Y:S01]  /*8800*/  UMOV UR6, UR4 ;  /* 0x0000000400067c82 */ /* 0x000fe20008000000 */
[----:B0-----:R-:W-:Y:S01]  /*8810*/  @P1 SHF.R.U32.HI R6, RZ, R8, R7 ;  /* 0x00000008ff061219 */ /* 0x001fe20000011607 */
[----:B------:R-:W-:Y:S02]  /*8820*/  UIMAD.WIDE.U32 UR10, UR51, UR8, UR6 ;  /* 0x00000008330a72a5 */ /* 0x000fe4000f8e0006 */
[----:B------:R-:W-:Y:S02]  /*8830*/  USEL UR8, UR46, URZ, !UP0 ;  /* 0x0000003f2e087287 */ /* 0x000fe4000c000000 */
[----:B------:R-:W-:Y:S01]  /*8840*/  UIADD3 UR11, UR11, UR9, URZ ;  /* 0x000000090b0b7290 */ /* 0x000fe2000fffe03f */
[----:B------:R-:W-:Y:S01]  /*8850*/  IMAD.MOV R8, RZ, RZ, -R6 ;  /* 0x000000ffff087224 */ /* 0x000fe200078e0a06 */
[----:B------:R-:W-:-:S02]  /*8860*/  UIMAD UR9, UR16, UR14, URZ ;  /* 0x0000000e100972a4 */ /* 0x000fc4000f8e023f */
[----:B------:R-:W-:Y:S01]  /*8870*/  UISETP.NE.AND.EX UP0, UPT, UR13, URZ, UPT, UP1 ;  /* 0x0000003f0d00728c */ /* 0x000fe2000bf05310 */
[----:B------:R-:W-:Y:S01]  /*8880*/  IMAD R9, R37, R8, R9 ;  /* 0x0000000825097224 */ /* 0x000fe200078e0209 */
[----:B------:R-:W-:Y:S01]  /*8890*/  UIMAD UR9, UR8, UR15, UR9 ;  /* 0x0000000f080972a4 */ /* 0x000fe2000f8e0209 */
[----:B------:R-:W-:Y:S01]  /*88a0*/  SHF.R.S32.HI R8, RZ, 0x1f, R6 ;  /* 0x0000001fff087819 */ /* 0x000fe20000011406 */
[----:B------:R-:W-:Y:S02]  /*88b0*/  UIMAD.WIDE.U32 UR10, UR8, UR14, UR10 ;  /* 0x0000000e080a72a5 */ /* 0x000fe4000f8e000a */
[----:B------:R-:W-:Y:S01]  /*88c0*/  SHF.R.S32.HI R7, RZ, 0x1f, R9 ;  /* 0x0000001fff077819 */ /* 0x000fe20000011409 */
[----:B------:R-:W-:Y:S01]  /*88d0*/  ULDC.64 UR14, c[0x0][0xb88] ;  /* 0x0002e200000e7ab9 */ /* 0x000fe20000000a00 */
[----:B------:R-:W-:Y:S01]  /*88e0*/  IMAD.U32 R11, RZ, RZ, UR9 ;  /* 0x00000009ff0b7e24 */ /* 0x000fe2000f8e00ff */
[----:B------:R-:W-:Y:S01]  /*88f0*/  PLOP3.LUT P3, PT, PT, PT, UP0, 0x80, 0x0 ;  /* 0x000000000000781c */ /* 0x000fe20003f6f008 */
[----:B------:R-:W-:Y:S01]  /*8900*/  ULDC UR9, c[0x0][0xa88] ;  /* 0x0002a20000097ab9 */ /* 0x000fe20000000800 */
[----:B------:R-:W-:Y:S01]  /*8910*/  IADD3 R6, P0, R6, UR10, RZ ;  /* 0x0000000a06067c10 */ /* 0x000fe2000ff1e0ff */
[----:B------:R-:W-:Y:S01]  /*8920*/  @UP0 ULEA UR10, UP1, UR46, UR12, 0x2 ;  /* 0x0000000c2e0a0291 */ /* 0x000fe2000f82103f */
[----:B------:R-:W-:-:S02]  /*8930*/  IMAD R10, R7, UR14, RZ ;  /* 0x0000000e070a7c24 */ /* 0x000fc4000f8e02ff */
[----:B------:R-:W-:Y:S01]  /*8940*/  IADD3.X R7, R8, UR11, R11, P0, !PT ;  /* 0x0000000b08077c10 */ /* 0x000fe200087fe40b */
[----:B------:R-:W-:Y:S01]  /*8950*/  @UP0 ULEA.HI.X UR11, UR46, UR13, UR47, 0x2, UP1 ;  /* 0x0000000d2e0b0291 */ /* 0x000fe200088f142f */
[----:B------:R-:W-:Y:S02]  /*8960*/  IMAD.U32 R8, RZ, RZ, UR9 ;  /* 0x00000009ff087e24 */ /* 0x000fe4000f8e00ff */
[----:B------:R-:W-:Y:S01]  /*8970*/  IMAD.U32 R12, RZ, RZ, UR10 ;  /* 0x0000000aff0c7e24 */ /* 0x000fe2000f8e00ff */
[----:B------:R-:W-:Y:S01]  /*8980*/  ULDC.64 UR12, c[0x0][0xb50] ;  /* 0x0002d400000c7ab9 */ /* 0x000fe20000000a00 */
[C---:B------:R-:W-:Y:S02]  /*8990*/  IMAD R11, R9.reuse, UR15, R10 ;  /* 0x0000000f090b7c24 */ /* 0x040fe4000f8e020a */
[----:B------:R-:W-:Y:S02]  /*89a0*/  IMAD.U32 R13, RZ, RZ, UR11 ;  /* 0x0000000bff0d7e24 */ /* 0x000fe4000f8e00ff */
[----:B------:R-:W-:-:S03]  /*89b0*/  IMAD.WIDE.U32 R6, R9, UR14, R6 ;  /* 0x0000000e09067c25 */ /* 0x000fc6000f8e0006 */
[----:B------:R0:W5:Y:S02]  /*89c0*/  @P3 LDG.E R8, desc[UR52][R12.64] ;  /* 0x000000340c083981 */ /* 0x000164000c1e1900 */
[----:B------:R-:W-:Y:S02]  /*89d0*/  IADD3 R7, R7, R11, RZ ;  /* 0x0000000b07077210 */ /* 0x000fe40007ffe0ff */
[----:B------:R-:W-:-:S04]  /*89e0*/  LEA R10, P0, R6, UR12, 0x2 ;  /* 0x0000000c060a7c11 */ /* 0x000fc8000f8010ff */
[----:B------:R-:W-:Y:S01]  /*89f0*/  LEA.HI.X R7, R6, UR13, R7, 0x2, P0 ;  /* 0x0000000d06077c11 */ /* 0x000fe200080f1407 */
[----:B------:R-:W-:Y:S01]  /*8a00*/  IMAD.U32 R6, RZ, RZ, UR48 ;  /* 0x00000030ff067e24 */ /* 0x000fe2000f8e00ff */
[----:B0-----:R-:W-:Y:S07]  /*8a10*/  @P3 BRA `(.L_x_13292) ;  /* 0x0000000000103947 */ /* 0x001fee0003800000 */
[----:B------:R-:W-:Y:S05]  /*8a20*/  @!P2 BRA `(.L_x_13292) ;  /* 0x00000000000ca947 */ /* 0x000fea0003800000 */
[----:B------:R-:W2:Y:S04]  /*8a30*/  LDG.E R9, desc[UR52][R20.64] ;  /* 0x0000003414097981 */ /* 0x000ea8000c1e1900 */
[----:B-----5:R-:W2:Y:S02]  /*8a40*/  LDG.E R8, desc[UR52][R20.64+0x4] ;  /* 0x0000043414087981 */ /* 0x020ea4000c1e1900 */
[----:B--2---:R-:W-:-:S07]  /*8a50*/  IMAD.IADD R8, R8, 0x1, -R9 ;  /* 0x0000000108087824 */ /* 0x004fce00078e0a09 */
.L_x_13292:
[----:B------:R-:W-:Y:S01]  /*8a60*/  IMAD R13, R18, 0x40, R17 ;  /* 0x00000040120d7824 */ /* 0x000fe200078e0211 */
[----:B------:R-:W-:Y:S01]  /*8a70*/  SHFL.IDX PT, R14, R10, RZ, 0x1c1f ;  /* 0x001c1fff0a0e7589 */ /* 0x000fe200000e0000 */
[----:B------:R-:W-:Y:S01]  /*8a80*/  IMAD R6, R6, 0xc0, R23 ;  /* 0x000000c006067824 */ /* 0x000fe200078e0217 */
[----:B------:R-:W-:Y:S01]  /*8a90*/  LOP3.LUT P0, RZ, R19, 0x3, RZ, 0xc0, !PT ;  /* 0x0000000313ff7812 */ /* 0x000fe2000780c0ff */
[----:B------:R-:W-:Y:S01]  /*8aa0*/  IMAD.WIDE R12, R13, 0x2, R4 ;  /* 0x000000020d0c7825 */ /* 0x000fe200078e0204 */
[----:B------:R-:W0:Y:S01]  /*8ab0*/  SHFL.IDX PT, R15, R7, RZ, 0x1c1f ;  /* 0x001c1fff070f7589 */ /* 0x000e2200000e0000 */
[----:B------:R-:W1:Y:S01]  /*8ac0*/  @P1 LDC R33, c[0x0][0xbf0] ;  /* 0x0002fc00ff211b82 */ /* 0x000e620000000800 */
[----:B------:R-:W-:Y:S01]  /*8ad0*/  IADD3 R4, R6, 0x8, RZ ;  /* 0x0000000806047810 */ /* 0x000fe20007ffe0ff */
[----:B-----5:R-:W-:Y:S01]  /*8ae0*/  IMAD R39, R8, R37, RZ ;  /* 0x0000002508277224 */ /* 0x020fe200078e02ff */
[----:B------:R-:W-:Y:S01]  /*8af0*/  SHFL.IDX PT, R20, R10, 0x1, 0x1c1f ;  /* 0x003c1f000a147f89 */ /* 0x000fe200000e0000 */
[C---:B------:R-:W-:Y:S01]  /*8b00*/  IADD3 R9, P3, R12.reuse, 0x1800, RZ ;  /* 0x000018000c097810 */ /* 0x040fe20007f7e0ff */
[----:B------:R-:W-:Y:S01]  /*8b10*/  ULDC.64 UR10, c[0x0][0xaa0] ;  /* 0x0002a800000a7ab9 */ /* 0x000fe20000000a00 */
[----:B------:R-:W-:Y:S01]  /*8b20*/  IADD3 R25, P4, R12, 0x3000, RZ ;  /* 0x000030000c197810 */ /* 0x000fe20007f9e0ff */
[----:B------:R-:W2:Y:S01]  /*8b30*/  SHFL.IDX PT, R21, R7, 0x1, 0x1c1f ;  /* 0x003c1f0007157f89 */ /* 0x000ea200000e0000 */
[----:B------:R-:W-:-:S02]  /*8b40*/  ISETP.GE.OR P2, PT, R6, R39, P0 ;  /* 0x000000270600720c */ /* 0x000fc40000746670 */
[----:B------:R-:W-:Y:S02]  /*8b50*/  LOP3.LUT R5, R12, 0x380, RZ, 0xc0, !PT ;  /* 0x000003800c057812 */ /* 0x000fe400078ec0ff */
[----:B------:R-:W-:Y:S02]  /*8b60*/  LOP3.LUT R8, R9, 0x380, RZ, 0xc0, !PT ;  /* 0x0000038009087812 */ /* 0x000fe400078ec0ff */
[----:B------:R-:W-:Y:S02]  /*8b70*/  ISETP.GE.OR P0, PT, R4, R39, P0 ;  /* 0x000000270400720c */ /* 0x000fe40000706670 */
[----:B------:R-:W-:Y:S02]  /*8b80*/  LOP3.LUT R24, R25, 0x380, RZ, 0xc0, !PT ;  /* 0x0000038019187812 */ /* 0x000fe400078ec0ff */
[----:B------:R-:W-:Y:S02]  /*8b90*/  SHF.R.U64 R5, R5, 0x3, RZ ;  /* 0x0000000305057819 */ /* 0x000fe400000012ff */
[----:B------:R-:W-:-:S02]  /*8ba0*/  SHF.R.U64 R8, R8, 0x3, RZ ;  /* 0x0000000308087819 */ /* 0x000fc400000012ff */
[----:B------:R-:W-:Y:S01]  /*8bb0*/  SHF.R.U64 R24, R24, 0x3, RZ ;  /* 0x0000000318187819 */ /* 0x000fe200000012ff */
[----:B0-----:R-:W-:Y:S01]  /*8bc0*/  @!P2 ST.E desc[UR52][R14.64], R2 ;  /* 0x000000020e00a985 */ /* 0x001fe2000c101934 */
[----:B------:R-:W-:Y:S01]  /*8bd0*/  LOP3.LUT R4, R5, R12, RZ, 0x3c, !PT ;  /* 0x0000000c05047212 */ /* 0x000fe200078e3cff */
[--C-:B------:R-:W-:Y:S01]  /*8be0*/  IMAD.MOV.U32 R5, RZ, RZ, R13.reuse ;  /* 0x000000ffff057224 */ /* 0x100fe200078e000d */
[----:B------:R-:W-:Y:S01]  /*8bf0*/  LOP3.LUT R8, R8, R9, RZ, 0x3c, !PT ;  /* 0x0000000908087212 */ /* 0x000fe200078e3cff */
[--C-:B------:R-:W-:Y:S01]  /*8c00*/  IMAD.X R9, RZ, RZ, R13.reuse, P3 ;  /* 0x000000ffff097224 */ /* 0x100fe200018e060d */
[----:B------:R-:W-:Y:S01]  /*8c10*/  LOP3.LUT R24, R24, R25, RZ, 0x3c, !PT ;  /* 0x0000001918187212 */ /* 0x000fe200078e3cff */
[----:B------:R-:W-:Y:S01]  /*8c20*/  IMAD.X R25, RZ, RZ, R13, P4 ;  /* 0x000000ffff197224 */ /* 0x000fe200020e060d */
[----:B--2---:R0:W-:Y:S04]  /*8c30*/  @!P0 ST.E desc[UR52][R20.64], R0 ;  /* 0x0000000014008985 */ /* 0x0041e8000c101934 */
[----:B------:R-:W2:Y:S04]  /*8c40*/  LD.E.128 R4, desc[UR52][R4.64] ;  /* 0x0000003404047980 */ /* 0x000ea8000c101d00 */
[----:B------:R-:W3:Y:S04]  /*8c50*/  LD.E.128 R8, desc[UR52][R8.64] ;  /* 0x0000003408087980 */ /* 0x000ee8000c101d00 */
[----:B------:R-:W4:Y:S01]  /*8c60*/  LD.E.128 R24, desc[UR52][R24.64] ;  /* 0x0000003418187980 */ /* 0x000f22000c101d00 */
[----:B0-----:R-:W0:Y:S01]  /*8c70*/  @P1 LDC R21, c[0x0][0xbec] ;  /* 0x0002fb00ff151b82 */ /* 0x001e220000000800 */
[----:B------:R-:W-:Y:S01]  /*8c80*/  IADD3 R29, P0, R12, 0x4800, RZ ;  /* 0x000048000c1d7810 */ /* 0x000fe20007f1e0ff */
[----:B------:R-:W-:-:S03]  /*8c90*/  UIMAD UR9, UR7, UR10, URZ ;  /* 0x0000000a070972a4 */ /* 0x000fc6000f8e023f */
[----:B------:R-:W-:Y:S01]  /*8ca0*/  LOP3.LUT R12, R29, 0x380, RZ, 0xc0, !PT ;  /* 0x000003801d0c7812 */ /* 0x000fe200078ec0ff */
[----:B------:R-:W-:Y:S01]  /*8cb0*/  UIMAD.WIDE.U32 UR6, UR4, UR10, URZ ;  /* 0x0000000a040672a5 */ /* 0x000fe2000f8e003f */
[----:B------:R-:W-:Y:S01]  /*8cc0*/  IMAD R0, R16, 0x30, R18 ;  /* 0x0000003010007824 */ /* 0x000fe200078e0212 */
[----:B------:R-:W-:Y:S01]  /*8cd0*/  UIMAD UR9, UR4, UR11, UR9 ;  /* 0x0000000b040972a4 */ /* 0x000fe2000f8e0209 */
[----:B------:R-:W-:Y:S01]  /*8ce0*/  SHF.R.U64 R2, R12, 0x3, RZ ;  /* 0x000000030c027819 */ /* 0x000fe200000012ff */
[----:B------:R-:W-:Y:S01]  /*8cf0*/  IMAD.X R13, RZ, RZ, R13, P0 ;  /* 0x000000ffff0d7224 */ /* 0x000fe200000e060d */
[----:B------:R-:W-:Y:S01]  /*8d00*/  ULDC.64 UR10, c[0x0][0xae8] ;  /* 0x0002ba00000a7ab9 */ /* 0x000fe20000000a00 */
[----:B------:R-:W-:Y:S01]  /*8d10*/  UIADD3 UR7, UR7, UR9, URZ ;  /* 0x0000000907077290 */ /* 0x000fe2000fffe03f */
[----:B------:R-:W-:Y:S01]  /*8d20*/  LOP3.LUT R12, R2, R29, RZ, 0x3c, !PT ;  /* 0x0000001d020c7212 */ /* 0x000fe200078e3cff */
[----:B------:R-:W-:Y:S01]  /*8d30*/  UIMAD UR4, UR17, UR10, URZ ;  /* 0x0000000a110472a4 */ /* 0x000fe2000f8e023f */
[----:B------:R-:W-:Y:S01]  /*8d40*/  IMAD.U32 R29, RZ, RZ, UR48 ;  /* 0x00000030ff1d7e24 */ /* 0x000fe2000f8e00ff */
[----:B------:R-:W-:-:S02]  /*8d50*/  UIMAD.WIDE.U32 UR6, UR51, UR10, UR6 ;  /* 0x0000000a330672a5 */ /* 0x000fc4000f8e0006 */
[----:B------:R-:W-:Y:S01]  /*8d60*/  UIMAD UR4, UR51, UR11, UR4 ;  /* 0x0000000b330472a4 */ /* 0x000fe2000f8e0204 */
[----:B------:R-:W-:Y:S01]  /*8d70*/  IMAD R28, R29, 0xc0, R0 ;  /* 0x000000c01d1c7824 */ /* 0x000fe200078e0200 */
[----:B------:R-:W5:Y:S01]  /*8d80*/  LD.E.128 R12, desc[UR52][R12.64] ;  /* 0x000000340c0c7980 */ /* 0x000f62000c101d00 */
[----:B------:R-:W-:Y:S01]  /*8d90*/  ULDC.64 UR10, c[0x0][0xaf0] ;  /* 0x0002bc00000a7ab9 */ /* 0x000fe20000000a00 */
[----:B------:R-:W-:Y:S01]  /*8da0*/  UIADD3 UR7, UR7, UR4, URZ ;  /* 0x0000000407077290 */ /* 0x000fe2000fffe03f */
[----:B------:R-:W-:Y:S01]  /*8db0*/  VIADD R3, R3, 0x13220 ;  /* 0x0001322003037836 */ /* 0x000fe20000000000 */
[----:B------:R-:W-:Y:S01]  /*8dc0*/  UIMAD UR4, UR16, UR10, URZ ;  /* 0x0000000a100472a4 */ /* 0x000fe2000f8e023f */
[----:B0-----:R-:W-:Y:S01]  /*8dd0*/  @P1 IMAD.HI.U32 R0, R28, R21, RZ ;  /* 0x000000151c001227 */ /* 0x001fe200078e00ff */
[----:B------:R-:W-:Y:S01]  /*8de0*/  MOV R29, R28 ;  /* 0x0000001c001d7202 */ /* 0x000fe20000000f00 */
[----:B------:R-:W-:Y:S01]  /*8df0*/  @!PT LDS RZ, [RZ] ;  /* 0x00000000fffff984 */ /* 0x000fe20000000800 */
[----:B------:R-:W-:Y:S01]  /*8e00*/  @!PT LDS RZ, [RZ] ;  /* 0x00000000fffff984 */ /* 0x000fe20000000800 */
[----:B------:R-:W-:Y:S01]  /*8e10*/  @!PT LDS RZ, [RZ] ;  /* 0x00000000fffff984 */ /* 0x000fe20000000800 */
[----:B------:R-:W-:Y:S01]  /*8e20*/  @!PT LDS RZ, [RZ] ;  /* 0x00000000fffff984 */ /* 0x000fe20000000800 */
[----:B------:R0:W-:Y:S06]  /*8e30*/  MEMBAR.ALL.CTA ;  /* 0x0000000000007992 */ /* 0x0001ec0000008000 */
[----:B0-----:R-:W0:Y:S01]  /*8e40*/  FENCE.VIEW.ASYNC.S ;  /* 0x00000000000073c6 */ /* 0x001e220000000000 */
[----:B------:R-:W-:Y:S01]  /*8e50*/  UIMAD UR4, UR8, UR11, UR4 ;  /* 0x0000000b080472a4 */ /* 0x000fe2000f8e0204 */
[----:B------:R-:W-:Y:S01]  /*8e60*/  SHF.R.S32.HI R41, RZ, 0x1f, R17 ;  /* 0x0000001fff297819 */ /* 0x000fe20000011411 */
[----:B------:R-:W-:Y:S01]  /*8e70*/  UIMAD.WIDE.U32 UR8, UR8, UR10, UR6 ;  /* 0x0000000a080872a5 */ /* 0x000fe2000f8e0006 */
[----:B-1----:R-:W-:-:S02]  /*8e80*/  @P1 SHF.R.U32.HI R29, RZ, R33, R0 ;  /* 0x00000021ff1d1219 */ /* 0x002fc40000011600 */
[----:B------:R-:W-:Y:S01]  /*8e90*/  ULDC.64 UR6, c[0x0][0xae0] ;  /* 0x0002b80000067ab9 */ /* 0x000fe20000000a00 */
[----:B------:R-:W-:Y:S01]  /*8ea0*/  UIADD3 UR4, UR9, UR4, URZ ;  /* 0x0000000409047290 */ /* 0x000fe2000fffe03f */
[--C-:B------:R-:W-:Y:S01]  /*8eb0*/  SHF.R.S32.HI R0, RZ, 0x1f, R29.reuse ;  /* 0x0000001fff007819 */ /* 0x100fe2000001141d */
[----:B------:R-:W-:Y:S02]  /*8ec0*/  IMAD.MOV R2, RZ, RZ, -R29 ;  /* 0x000000ffff027224 */ /* 0x000fe400078e0a1d */
[----:B------:R-:W-:Y:S02]  /*8ed0*/  IMAD.U32 R21, RZ, RZ, UR9 ;  /* 0x00000009ff157e24 */ /* 0x000fe4000f8e00ff */
[----:B------:R-:W-:Y:S02]  /*8ee0*/  IMAD R0, R0, UR6, RZ ;  /* 0x0000000600007c24 */ /* 0x000fe4000f8e02ff */
[----:B------:R-:W-:Y:S02]  /*8ef0*/  IMAD R33, R37, R2, R28 ;  /* 0x0000000225217224 */ /* 0x000fe400078e021c */
[----:B------:R-:W-:-:S02]  /*8f00*/  IMAD.U32 R20, RZ, RZ, UR8 ;  /* 0x00000008ff147e24 */ /* 0x000fc4000f8e00ff */
        /* <DEDUP_REMOVED lines=10> */
[----:B------:R-:W-:Y:S02]  /*8fb0*/  ULDC.64 UR6, c[0x0][0xa80] ;  /* 0x0002a00000067ab9 */ /* 0x000fe40000000a00 */
[C---:B------:R-:W-:Y:S02]  /*8fc0*/  LEA R30, P0, R20.reuse, UR6, 0x1 ;  /* 0x00000006141e7c11 */ /* 0x040fe4000f8008ff */
[----:B------:R-:W-:Y:S01]  /*8fd0*/  IADD3 R21, R21, R29, RZ ;  /* 0x0000001d15157210 */ /* 0x000fe20007ffe0ff */
[----:B------:R-:W-:Y:S02]  /*8fe0*/  IMAD.U32 R29, RZ, RZ, UR48 ;  /* 0x00000030ff1d7e24 */ /* 0x000fe4000f8e00ff */
[----:B0-----:R-:W-:Y:S01]  /*8ff0*/  SHFL.IDX PT, R28, R30, 0x1, 0x181f ;  /* 0x00381f001e1c7f89 */ /* 0x001fe200000e0000 */
[----:B------:R-:W-:Y:S01]  /*9000*/  LEA.HI.X R32, R20, UR7, R21, 0x1, P0 ;  /* 0x0000000714207c11 */ /* 0x000fe200080f0c15 */
[----:B------:R-:W-:Y:S01]  /*9010*/  IMAD R36, R29, 0xc0, R18 ;  /* 0x000000c01d247824 */ /* 0x000fe200078e0212 */
[----:B------:R-:W-:Y:S01]  /*9020*/  ISETP.GE.AND P0, PT, R17, UR4, PT ;  /* 0x0000000411007c0c */ /* 0x000fe2000bf06270 */
[----:B------:R-:W0:Y:S02]  /*9030*/  SHFL.IDX PT, R20, R30, RZ, 0x181f ;  /* 0x00181fff1e147589 */ /* 0x000e2400000e0000 */
[C---:B------:R-:W-:Y:S01]  /*9040*/  VIADD R0, R36.reuse, 0x30 ;  /* 0x0000003024007836 */ /* 0x040fe20000000000 */
[C---:B------:R-:W-:Y:S01]  /*9050*/  ISETP.GE.OR P1, PT, R36.reuse, R39, P0 ;  /* 0x000000272400720c */ /* 0x040fe20000726670 */
[----:B------:R-:W1:Y:S01]  /*9060*/  SHFL.IDX PT, R42, R30, 0x2, 0x181f ;  /* 0x00581f001e2a7f89 */ /* 0x000e6200000e0000 */
[----:B------:R-:W-:-:S02]  /*9070*/  VIADD R2, R36, 0x60 ;  /* 0x0000006024027836 */ /* 0x000fc40000000000 */
[-C--:B------:R-:W-:Y:S01]  /*9080*/  ISETP.GE.OR P2, PT, R0, R39.reuse, P0 ;  /* 0x000000270000720c */ /* 0x080fe20000746670 */
[----:B------:R-:W1:Y:S01]  /*9090*/  SHFL.IDX PT, R34, R32, RZ, 0x181f ;  /* 0x00181fff20227589 */ /* 0x000e6200000e0000 */
[----:B------:R-:W-:Y:S02]  /*90a0*/  PRMT R0, RZ, 0x654, R3 ;  /* 0x00000654ff007816 */ /* 0x000fe40000000003 */
[----:B------:R-:W-:Y:S01]  /*90b0*/  ISETP.GE.OR P3, PT, R2, R39, P0 ;  /* 0x000000270200720c */ /* 0x000fe20000766670 */
[----:B------:R-:W1:Y:S01]  /*90c0*/  SHFL.IDX PT, R38, R32, 0x1, 0x181f ;  /* 0x00381f0020267f89 */ /* 0x000e6200000e0000 */
[----:B------:R0:W-:Y:S03]  /*90d0*/  SYNCS.ARRIVE.TRANS64.RED.A1T0 RZ, [R0+URZ], RZ ;  /* 0x000000ff00ff79a7 */ /* 0x0001e6000810043f */
[----:B------:R-:W1:Y:S04]  /*90e0*/  SHFL.IDX PT, R40, R32, 0x2, 0x181f ;  /* 0x00581f0020287f89 */ /* 0x000e6800000e0000 */
[----:B------:R-:W2:Y:S01]  /*90f0*/  SHFL.IDX PT, R30, R30, 0x3, 0x181f ;  /* 0x00781f001e1e7f89 */ /* 0x000ea200000e0000 */
[----:B0-----:R-:W-:Y:S01]  /*9100*/  VIADD R0, R36, 0x90 ;  /* 0x0000009024007836 */ /* 0x001fe20000000000 */
[----:B------:R-:W-:-:S02]  /*9110*/  @!P1 LEA R2, P4, R17, R20, 0x1 ;  /* 0x0000001411029211 */ /* 0x000fc400078808ff */
[----:B------:R-:W0:Y:S01]  /*9120*/  SHFL.IDX PT, R32, R32, 0x3, 0x181f ;  /* 0x00781f0020207f89 */ /* 0x000e2200000e0000 */
[C---:B------:R-:W-:Y:S02]  /*9130*/  @!P2 LEA R20, P5, R17.reuse, R28, 0x1 ;  /* 0x0000001c1114a211 */ /* 0x040fe400078a08ff */
[C---:B-1----:R-:W-:Y:S02]  /*9140*/  @!P3 LEA R28, P6, R17.reuse, R42, 0x1 ;  /* 0x0000002a111cb211 */ /* 0x042fe400078c08ff */
[----:B------:R-:W-:Y:S02]  /*9150*/  ISETP.GE.OR P0, PT, R0, R39, P0 ;  /* 0x000000270000720c */ /* 0x000fe40000706670 */
[C-C-:B------:R-:W-:Y:S02]  /*9160*/  @!P1 LEA.HI.X R3, R17.reuse, R34, R41.reuse, 0x1, P4 ;  /* 0x0000002211039211 */ /* 0x140fe400020f0c29 */
[C-C-:B------:R-:W-:Y:S02]  /*9170*/  @!P2 LEA.HI.X R21, R17.reuse, R38, R41.reuse, 0x1, P5 ;  /* 0x000000261115a211 */ /* 0x140fe400028f0c29 */
[----:B------:R-:W-:Y:S01]  /*9180*/  @!P3 LEA.HI.X R29, R17, R40, R41, 0x1, P6 ;  /* 0x00000028111db211 */ /* 0x000fe200030f0c29 */
[----:B--2---:R2:W-:Y:S04]  /*9190*/  @!P1 ST.E.128 desc[UR52][R2.64], R4 ;  /* 0x0000000402009985 */ /* 0x0045e8000c101d34 */
[----:B---3--:R2:W-:Y:S04]  /*91a0*/  @!P2 ST.E.128 desc[UR52][R20.64], R8 ;  /* 0x000000081400a985 */ /* 0x0085e8000c101d34 */
[----:B----4-:R2:W-:Y:S01]  /*91b0*/  @!P3 ST.E.128 desc[UR52][R28.64], R24 ;  /* 0x000000181c00b985 */ /* 0x0105e2000c101d34 */
[----:B0-----:R-:W-:Y:S05]  /*91c0*/  @P0 BRA `(.L_x_13293) ;  /* 0x0000000800840947 */ /* 0x001fea0003800000 */
[----:B--2---:R-:W-:-:S04]  /*91d0*/  LEA R2, P0, R17, R30, 0x1 ;  /* 0x0000001e11027211 */ /* 0x004fc800078008ff */
[----:B------:R-:W-:-:S05]  /*91e0*/  LEA.HI.X R3, R17, R32, R41, 0x1, P0 ;  /* 0x0000002011037211 */ /* 0x000fca00000f0c29 */
[----:B-----5:R0:W-:Y:S01]  /*91f0*/  ST.E.128 desc[UR52][R2.64], R12 ;  /* 0x0000000c02007985 */ /* 0x0201e2000c101d34 */
[----:B------:R-:W-:Y:S05]  /*9200*/  BRA `(.L_x_13293) ;  /* 0x0000000800747947 */ /* 0x000fea0003800000 */
.L_x_13291:
        /* <DEDUP_REMOVED lines=8> */
[----:B------:R-:W-:Y:S01]  /*9290*/  MOV R2, UR6 ;  /* 0x0000000600027c02 */ /* 0x000fe20008000f00 */
[----:B------:R-:W-:Y:S01]  /*92a0*/  IMAD.U32 R3, RZ, RZ, UR7 ;  /* 0x00000007ff037e24 */ /* 0x000fe2000f8e00ff */
[----:B------:R-:W-:Y:S02]  /*92b0*/  ULDC.64 UR6, c[0x0][0xc08] ;  /* 0x0003020000067ab9 */ /* 0x000fe40000000a00 */
[----:B------:R-:W-:-:S04]  /*92c0*/  UISETP.NE.U32.AND UP1, UPT, UR6, URZ, UPT ;  /* 0x0000003f0600728c */ /* 0x000fc8000bf25070 */
[----:B------:R-:W-:Y:S01]  /*92d0*/  UISETP.NE.AND.EX UP1, UPT, UR7, URZ, UPT, UP1 ;  /* 0x0000003f0700728c */ /* 0x000fe2000bf25310 */
[----:B------:R-:W2:Y:S01]  /*92e0*/  @P2 LDG.E R6, desc[UR52][R2.64] ;  /* 0x0000003402062981 */ /* 0x000ea2000c1e1900 */
[----:B------:R-:W-:-:S04]  /*92f0*/  IMAD.U32 R0, RZ, RZ, UR4 ;  /* 0x00000004ff007e24 */ /* 0x000fc8000f8e00ff */
[----:B------:R-:W-:-:S05]  /*9300*/  PLOP3.LUT P3, PT, PT, PT, UP1, 0x80, 0x0 ;  /* 0x000000000000781c */ /* 0x000fca0003f6f018 */
[----:B------:R-:W-:-:S04]  /*9310*/  @UP1 ULEA UR6, UP2, UR46, UR6, 0x2 ;  /* 0x000000062e061291 */ /* 0x000fc8000f84103f */
[----:B------:R-:W-:Y:S02]  /*9320*/  @UP1 ULEA.HI.X UR7, UR46, UR7, UR47, 0x2, UP2 ;  /* 0x000000072e071291 */ /* 0x000fe400090f142f */
[----:B------:R-:W-:-:S04]  /*9330*/  IMAD.U32 R4, RZ, RZ, UR6 ;  /* 0x00000006ff047e24 */ /* 0x000fc8000f8e00ff */
        /* <DEDUP_REMOVED lines=15> */
[----:B--2---:R-:W-:-:S07]  /*9430*/  IADD3 R0, -R5, R0, RZ ;  /* 0x0000000005007210 */ /* 0x004fce0007ffe1ff */
.L_x_13294:
        /* <DEDUP_REMOVED lines=41> */
[----:B------:R-:W-:-:S04]  /*96d0*/  LEA R4, P1, R2, UR6, 0x2 ;  /* 0x0000000602047c11 */ /* 0x000fc8000f8210ff */
[----:B------:R-:W-:-:S04]  /*96e0*/  IADD3 R3, R3, R7, RZ ;  /* 0x0000000703037210 */ /* 0x000fc80007ffe0ff */
[----:B------:R-:W-:Y:S01]  /*96f0*/  LEA.HI.X R5, R2, UR7, R3, 0x2, P1 ;  /* 0x0000000702057c11 */ /* 0x000fe200088f1403 */
[----:B------:R-:W-:-:S05]  /*9700*/  IMAD.MOV.U32 R3, RZ, RZ, -0x800000 ;  /* 0xff800000ff037424 */ /* 0x000fca00078e00ff */
[----:B------:R0:W-:Y:S02]  /*9710*/  STG.E desc[UR52][R4.64], R3 ;  /* 0x0000000304007986 */ /* 0x0001e4000c101934 */
.L_x_13296:
[----:B------:R-:W-:Y:S05]  /*9720*/  BSYNC B1 ;  /* 0x0000000000017941 */ /* 0x000fea0003800000 */
.L_x_13295:
[----:B0-----:R-:W0:Y:S01]  /*9730*/  @P0 LDC R3, c[0x0][0xbf0] ;  /* 0x0002fc00ff030b82 */ /* 0x001e220000000800 */
[----:B------:R-:W-:Y:S01]  /*9740*/  ULDC.64 UR12, c[0x0][0xaa0] ;  /* 0x0002a800000c7ab9 */ /* 0x000fe20000000a00 */
[----:B------:R-:W-:Y:S01]  /*9750*/  IMAD.U32 R5, RZ, RZ, UR48 ;  /* 0x00000030ff057e24 */ /* 0x000fe2000f8e00ff */
[----:B------:R-:W-:Y:S01]  /*9760*/  UIMAD UR8, UR9, UR12, URZ ;  /* 0x0000000c090872a4 */ /* 0x000fe2000f8e023f */
[----:B------:R-:W-:Y:S01]  /*9770*/  IMAD R2, R16, 0x30, R18 ;  /* 0x0000003010027824 */ /* 0x000fe200078e0212 */
[----:B------:R-:W-:Y:S01]  /*9780*/  UIMAD.WIDE.U32 UR6, UR4, UR12, URZ ;  /* 0x0000000c040672a5 */ /* 0x000fe2000f8e003f */
[----:B------:R-:W-:Y:S01]  /*9790*/  SHF.R.S32.HI R13, RZ, 0x1f, R17 ;  /* 0x0000001fff0d7819 */ /* 0x000fe20000011411 */
        /* <DEDUP_REMOVED lines=19> */
[----:B------:R-:W-:Y:S01]  /*98d0*/  MOV R3, UR7 ;  /* 0x0000000700037c02 */ /* 0x000fe20008000f00 */
[----:B------:R-:W-:Y:S02]  /*98e0*/  IMAD R7, R11, R7, R4 ;  /* 0x000000070b077224 */ /* 0x000fe400078e0204 */
[----:B------:R-:W-:Y:S02]  /*98f0*/  IMAD R6, R2, UR8, RZ ;  /* 0x0000000802067c24 */ /* 0x000fe4000f8e02ff */
[----:B------:R-:W-:Y:S01]  /*9900*/  IMAD.U32 R2, RZ, RZ, UR6 ;  /* 0x00000006ff027e24 */ /* 0x000fe2000f8e00ff */
[----:B------:R-:W-:Y:S01]  /*9910*/  SHF.R.S32.HI R4, RZ, 0x1f, R7 ;  /* 0x0000001fff047819 */ /* 0x000fe20000011407 */
[----:B------:R-:W-:Y:S01]  /*9920*/  IMAD.U32 R3, RZ, RZ, UR4 ;  /* 0x00000004ff037e24 */ /* 0x000fe2000f8e00ff */
[----:B------:R-:W-:Y:S01]  /*9930*/  ULDC.64 UR6, c[0x0][0xad8] ;  /* 0x0002b60000067ab9 */ /* 0x000fe20000000a00 */
[C---:B------:R-:W-:Y:S01]  /*9940*/  IMAD R9, R5.reuse, UR9, R6 ;  /* 0x0000000905097c24 */ /* 0x040fe2000f8e0206 */
[----:B------:R-:W-:Y:S01]  /*9950*/  ULDC UR4, c[0x0][0xac8] ;  /* 0x0002b20000047ab9 */ /* 0x000fe20000000800 */
[----:B------:R-:W-:-:S04]  /*9960*/  IMAD.WIDE.U32 R2, R5, UR8, R2 ;  /* 0x0000000805027c25 */ /* 0x000fc8000f8e0002 */
[----:B------:R-:W-:Y:S02]  /*9970*/  IMAD R4, R4, UR6, RZ ;  /* 0x0000000604047c24 */ /* 0x000fe4000f8e02ff */
[----:B------:R-:W-:Y:S02]  /*9980*/  IMAD.IADD R3, R3, 0x1, R9 ;  /* 0x0000000103037824 */ /* 0x000fe400078e0209 */
[C---:B------:R-:W-:Y:S02]  /*9990*/  IMAD R5, R7.reuse, UR7, R4 ;  /* 0x0000000707057c24 */ /* 0x040fe4000f8e0204 */
[----:B------:R-:W-:Y:S01]  /*99a0*/  IMAD.WIDE.U32 R2, R7, UR6, R2 ;  /* 0x0000000607027c25 */ /* 0x000fe2000f8e0002 */
[----:B------:R-:W-:-:S03]  /*99b0*/  ULDC.64 UR6, c[0x0][0xa80] ;  /* 0x0002a00000067ab9 */ /* 0x000fc60000000a00 */
[----:B------:R-:W-:Y:S01]  /*99c0*/  IMAD.IADD R3, R3, 0x1, R5 ;  /* 0x0000000103037824 */ /* 0x000fe200078e0205 */
[----:B------:R-:W-:Y:S01]  /*99d0*/  LEA R4, P0, R2, UR6, 0x1 ;  /* 0x0000000602047c11 */ /* 0x000fe2000f8008ff */
[----:B------:R-:W-:Y:S02]  /*99e0*/  IMAD.U32 R9, RZ, RZ, UR48 ;  /* 0x00000030ff097e24 */ /* 0x000fe4000f8e00ff */
[----:B-----5:R-:W-:Y:S01]  /*99f0*/  IMAD R11, R0, R11, RZ ;  /* 0x0000000b000b7224 */ /* 0x020fe200078e02ff */
[----:B------:R-:W-:Y:S01]  /*9a00*/  LEA.HI.X R8, R2, UR7, R3, 0x1, P0 ;  /* 0x0000000702087c11 */ /* 0x000fe200080f0c03 */
[----:B------:R-:W0:Y:S01]  /*9a10*/  SHFL.IDX PT, R6, R4, RZ, 0x181f ;  /* 0x00181fff04067589 */ /* 0x000e2200000e0000 */
[----:B------:R-:W-:Y:S01]  /*9a20*/  IMAD R30, R9, 0xc0, R18 ;  /* 0x000000c0091e7824 */ /* 0x000fe200078e0212 */
[----:B------:R-:W-:Y:S02]  /*9a30*/  ISETP.GE.AND P0, PT, R17, UR4, PT ;  /* 0x0000000411007c0c */ /* 0x000fe4000bf06270 */
[----:B------:R-:W1:Y:S01]  /*9a40*/  SHFL.IDX PT, R14, R4, 0x1, 0x181f ;  /* 0x00381f00040e7f89 */ /* 0x000e6200000e0000 */
[C---:B------:R-:W-:Y:S01]  /*9a50*/  VIADD R0, R30.reuse, 0x30 ;  /* 0x000000301e007836 */ /* 0x040fe20000000000 */
[C---:B------:R-:W-:Y:S01]  /*9a60*/  IADD3 R2, R30.reuse, 0x60, RZ ;  /* 0x000000601e027810 */ /* 0x040fe20007ffe0ff */
[C---:B------:R-:W-:Y:S01]  /*9a70*/  VIADD R3, R30.reuse, 0x90 ;  /* 0x000000901e037836 */ /* 0x040fe20000000000 */
[----:B------:R-:W2:Y:S01]  /*9a80*/  SHFL.IDX PT, R24, R4, 0x2, 0x181f ;  /* 0x00581f0004187f89 */ /* 0x000ea200000e0000 */
[----:B------:R-:W-:-:S02]  /*9a90*/  ISETP.GE.OR P3, PT, R30, R11, P0 ;  /* 0x0000000b1e00720c */ /* 0x000fc40000766670 */
[-C--:B------:R-:W-:Y:S01]  /*9aa0*/  ISETP.GE.OR P2, PT, R0, R11.reuse, P0 ;  /* 0x0000000b0000720c */ /* 0x080fe20000746670 */
[----:B------:R-:W3:Y:S01]  /*9ab0*/  SHFL.IDX PT, R10, R8, RZ, 0x181f ;  /* 0x00181fff080a7589 */ /* 0x000ee200000e0000 */
[-C--:B------:R-:W-:Y:S02]  /*9ac0*/  ISETP.GE.OR P1, PT, R2, R11.reuse, P0 ;  /* 0x0000000b0200720c */ /* 0x080fe40000726670 */
[----:B------:R-:W-:Y:S01]  /*9ad0*/  ISETP.GE.OR P0, PT, R3, R11, P0 ;  /* 0x0000000b0300720c */ /* 0x000fe20000706670 */
[----:B------:R1:W4:Y:S04]  /*9ae0*/  SHFL.IDX PT, R28, R4, 0x3, 0x181f ;  /* 0x00781f00041c7f89 */ /* 0x00032800000e0000 */
[----:B------:R-:W4:Y:S04]  /*9af0*/  SHFL.IDX PT, R12, R8, 0x1, 0x181f ;  /* 0x00381f00080c7f89 */ /* 0x000f2800000e0000 */
[----:B------:R-:W4:Y:S01]  /*9b00*/  SHFL.IDX PT, R20, R8, 0x2, 0x181f ;  /* 0x00581f0008147f89 */ /* 0x000f2200000e0000 */
[----:B0-----:R-:W-:-:S03]  /*9b10*/  @!P3 LEA R2, P6, R17, R6, 0x1 ;  /* 0x000000061102b211 */ /* 0x001fc600078c08ff */
[----:B------:R4:W0:Y:S01]  /*9b20*/  SHFL.IDX PT, R26, R8, 0x3, 0x181f ;  /* 0x00781f00081a7f89 */ /* 0x00082200000e0000 */
[C---:B-1----:R-:W-:Y:S02]  /*9b30*/  @!P2 LEA R4, P5, R17.reuse, R14, 0x1 ;  /* 0x0000000e1104a211 */ /* 0x042fe400078a08ff */
[C---:B--2---:R-:W-:Y:S02]  /*9b40*/  @!P1 LEA R6, P4, R17.reuse, R24, 0x1 ;  /* 0x0000001811069211 */ /* 0x044fe400078808ff */
[C---:B---3--:R-:W-:Y:S02]  /*9b50*/  @!P3 LEA.HI.X R3, R17.reuse, R10, R13, 0x1, P6 ;  /* 0x0000000a1103b211 */ /* 0x048fe400030f0c0d */
[----:B----4-:R-:W-:-:S03]  /*9b60*/  @!P0 LEA R8, P6, R17, R28, 0x1 ;  /* 0x0000001c11088211 */ /* 0x010fc600078c08ff */
[----:B------:R1:W-:Y:S01]  /*9b70*/  @!P3 ST.E.128 desc[UR52][R2.64], RZ ;  /* 0x000000ff0200b985 */ /* 0x0003e2000c101d34 */
[C-C-:B------:R-:W-:Y:S02]  /*9b80*/  @!P2 LEA.HI.X R5, R17.reuse, R12, R13.reuse, 0x1, P5 ;  /* 0x0000000c1105a211 */ /* 0x140fe400028f0c0d */
[----:B------:R-:W-:-:S03]  /*9b90*/  @!P1 LEA.HI.X R7, R17, R20, R13, 0x1, P4 ;  /* 0x0000001411079211 */ /* 0x000fc600020f0c0d */
[----:B------:R1:W-:Y:S01]  /*9ba0*/  @!P2 ST.E.128 desc[UR52][R4.64], RZ ;  /* 0x000000ff0400a985 */ /* 0x0003e2000c101d34 */
[----:B0-----:R-:W-:-:S03]  /*9bb0*/  @!P0 LEA.HI.X R9, R17, R26, R13, 0x1, P6 ;  /* 0x0000001a11098211 */ /* 0x001fc600030f0c0d */
[----:B------:R1:W-:Y:S04]  /*9bc0*/  @!P1 ST.E.128 desc[UR52][R6.64], RZ ;  /* 0x000000ff06009985 */ /* 0x0003e8000c101d34 */
[----:B------:R1:W-:Y:S02]  /*9bd0*/  @!P0 ST.E.128 desc[UR52][R8.64], RZ ;  /* 0x000000ff08008985 */ /* 0x0003e4000c101d34 */
.L_x_13293:
[----:B------:R-:W-:Y:S05]  /*9be0*/  BSYNC B0 ;  /* 0x0000000000007941 */ /* 0x000fea0003800000 */
.L_x_13290:
[----:B------:R-:W-:Y:S02]  /*9bf0*/  ULDC UR4, c[0x0][0xc3c] ;  /* 0x00030f0000047ab9 */ /* 0x000fe40000000800 */
[----:B------:R-:W-:-:S13]  /*9c00*/  ISETP.GE.AND P0, PT, R31, UR4, PT ;  /* 0x000000041f007c0c */ /* 0x000fda000bf06270 */
[----:B------:R-:W-:Y:S05]  /*9c10*/  @!P0 BRA `(.L_x_13297) ;  /* 0xffffff7000408947 */ /* 0x000fea000383ffff */
[----:B------:R-:W-:Y:S05]  /*9c20*/  EXIT ;  /* 0x000000000000794d */ /* 0x000fea0003800000 */
.L_x_13262:
        /* <DEDUP_REMOVED lines=57> */
.L_x_13303:
[----:B------:R-:W-:-:S04]  /*9fc0*/  UIADD3 UR4, UR4, 0x1f, URZ ;  /* 0x0000001f04047890 */ /* 0x000fc8000fffe03f */
[----:B------:R-:W-:-:S06]  /*9fd0*/  UISETP.GE.AND UP0, UPT, UR4, UR5, UPT ;  /* 0x000000050400728c */ /* 0x000fcc000bf06270 */
[----:B------:R-:W-:-:S13]  /*9fe0*/  PLOP3.LUT P6, PT, PT, PT, UP0, 0x40, 0x0 ;  /* 0x000000000000781c */ /* 0x000fda0003fce808 */
[----:B------:R-:W-:Y:S05]  /*9ff0*/  @!P6 BRA `(.L_x_13300) ;  /* 0x000000040030e947 */ /* 0x000fea0003800000 */
[----:B------:R-:W-:Y:S01]  /*a000*/  VIADD R9, R5, UR4 ;  /* 0x0000000405097c36 */ /* 0x000fe20008000000 */
[----:B------:R-:W-:Y:S01]  /*a010*/  BSSY B0, `(.L_x_13301) ;  /* 0x0000007000007945 */ /* 0x000fe20003800000 */
[----:B------:R-:W-:-:S03]  /*a020*/  MOV R0, RZ ;  /* 0x000000ff00007202 */ /* 0x000fc60000000f00 */
[----:B------:R-:W-:-:S13]  /*a030*/  ISETP.GE.OR P6, PT, R9, UR5, !P0 ;  /* 0x0000000509007c0c */ /* 0x000fda000c7c6670 */
[----:B------:R-:W-:Y:S05]  /*a040*/  @P6 BRA `(.L_x_13302) ;  /* 0x00000000000c6947 */ /* 0x000fea0003800000 */
[----:B------:R-:W0:Y:S02]  /*a050*/  LDC.64 R2, c[0x0][0xc80] ;  /* 0x00032000ff027b82 */ /* 0x000e240000000a00 */
[----:B0-----:R-:W-:-:S05]  /*a060*/  IMAD.WIDE R2, R9, 0x4, R2 ;  /* 0x0000000409027825 */ /* 0x001fca00078e0202 */
[----:B------:R0:W5:Y:S02]  /*a070*/  LDG.E R0, desc[UR52][R2.64] ;  /* 0x0000003402007981 */ /* 0x000164000c1e1900 */
.L_x_13302:
[----:B------:R-:W-:Y:S05]  /*a080*/  BSYNC B0 ;  /* 0x0000000000007941 */ /* 0x000fea0003800000 */
.L_x_13301:
        /* <DEDUP_REMOVED lines=21> */
.L_x_13299:
        /* <DEDUP_REMOVED lines=17> */
.L_x_13304:
[----:B01----:R-:W-:Y:S01]  /*a2f0*/  IMAD.MOV R2, RZ, RZ, -R3 ;  /* 0x000000ffff027224 */ /* 0x003fe200078e0a03 */
[----:B------:R-:W-:Y:S01]  /*a300*/  UIADD3 UR39, UR39, UR4, URZ ;  /* 0x0000000427277290 */ /* 0x000fe2000fffe03f */
[----:B---3--:R-:W-:-:S03]  /*a310*/  IMAD R16, R16, R11, R9 ;  /* 0x0000000b10107224 */ /* 0x008fc600078e0209 */
[----:B------:R-:W-:Y:S01]  /*a320*/  MOV R11, R2 ;  /* 0x00000002000b7202 */ /* 0x000fe20000000f00 */
[----:B------:R-:W-:Y:S01]  /*a330*/  IMAD.IADD R9, R7, 0x1, -R16 ;  /* 0x0000000107097824 */ /* 0x000fe200078e0a10 */
[----:B------:R-:W-:-:S03]  /*a340*/  IABS R2, R0 ;  /* 0x0000000000027213 */ /* 0x000fc60000000000 */
[----:B------:R-:W-:Y:S01]  /*a350*/  IMAD R7, R11, R4, RZ ;  /* 0x000000040b077224 */ /* 0x000fe200078e02ff */
[----:B--2---:R-:W-:Y:S01]  /*a360*/  IABS R6, R9 ;  /* 0x0000000900067213 */ /* 0x004fe20000000000 */
[----:B------:R-:W-:Y:S02]  /*a370*/  IMAD.MOV R8, RZ, RZ, -R2 ;  /* 0x000000ffff087224 */ /* 0x000fe400078e0a02 */
        /* <DEDUP_REMOVED lines=20> */
.L_x_13300:
[----:B------:R-:W-:Y:S01]  /*a4c0*/  MOV R16, R7 ;  /* 0x0000000700107202 */ /* 0x000fe20000000f00 */
[----:B------:R-:W-:Y:S01]  /*a4d0*/  IMAD.MOV.U32 R17, RZ, RZ, RZ ;  /* 0x000000ffff117224 */ /* 0x000fe200078e00ff */
[----:B------:R-:W-:Y:S01]  /*a4e0*/  ULDC UR39, c[0x0][0xc3c] ;  /* 0x00030f0000277ab9 */ /* 0x000fe20000000800 */
[----:B------:R-:W-:-:S07]  /*a4f0*/  IMAD.MOV.U32 R18, RZ, RZ, RZ ;  /* 0x000000ffff127224 */ /* 0x000fce00078e00ff */
.L_x_13305:
[----:B------:R-:W-:Y:S01]  /*a500*/  ISETP.NE.AND P0, PT, R5, RZ, PT ;  /* 0x000000ff0500720c */ /* 0x000fe20003f05270 */
[----:B------:R-:W-:-:S12]  /*a510*/  IMAD.U32 R19, RZ, RZ, UR39 ;  /* 0x00000027ff137e24 */ /* 0x000fd8000f8e00ff */
[----:B------:R-:W0:Y:S01]  /*a520*/  @!P0 S2R R3, SR_CgaCtaId ;  /* 0x0000000000038919 */ /* 0x000e220000008800 */
[----:B------:R-:W-:-:S04]  /*a530*/  @!P0 MOV R0, 0x400 ;  /* 0x0000040000008802 */ /* 0x000fc80000000f00 */
[----:B0-----:R-:W-:-:S05]  /*a540*/  @!P0 LEA R0, R3, R0, 0x18 ;  /* 0x0000000003008211 */ /* 0x001fca00078ec0ff */
[----:B------:R0:W-:Y:S01]  /*a550*/  @!P0 STS.128 [R0+0x132d0], R16 ;  /* 0x0132d01000008388 */ /* 0x0001e20000000c00 */
[----:B------:R-:W-:Y:S06]  /*a560*/  BAR.ARV 0x5, 0x200 ;  /* 0x0148000000007b1d */ /* 0x000fec0000002000 */
.L_x_13298:
[----:B0-----:R-:W-:Y:S01]  /*a570*/  IMAD.MOV.U32 R0, RZ, RZ, 0x1 ;  /* 0x00000001ff007424 */ /* 0x001fe200078e00ff */
[----:B------:R-:W-:Y:S01]  /*a580*/  ULDC UR4, c[0x0][0xc3c] ;  /* 0x00030f0000047ab9 */ /* 0x000fe20000000800 */
[----:B------:R0:W-:Y:S01]  /*a590*/  STL [R1+0x34], RZ ;  /* 0x000034ff01007387 */ /* 0x0001e20000100800 */
[----:B------:R-:W-:-:S03]  /*a5a0*/  UISETP.GE.AND UP0, UPT, UR39, UR4, UPT ;  /* 0x000000042700728c */ /* 0x000fc6000bf06270 */
[----:B------:R0:W-:Y:S03]  /*a5b0*/  STL [R1+0x10], R0 ;  /* 0x0000100001007387 */ /* 0x0001e60000100800 */
[----:B------:R-:W-:Y:S01]  /*a5c0*/  PLOP3.LUT P0, PT, PT, PT, UP0, 0x80, 0x0 ;  /* 0x000000000000781c */ /* 0x000fe20003f0f008 */
[----:B------:R0:W-:-:S12]  /*a5d0*/  STL [R1+0x4], RZ ;  /* 0x000004ff01007387 */ /* 0x0001d80000100800 */
[----:B0-----:R-:W-:Y:S05]  /*a5e0*/  @P0 BRA `(.L_x_13306) ;  /* 0x0000005400bc0947 */ /* 0x001fea0003800000 */
[----:B------:R-:W0:Y:S01]  /*a5f0*/  S2R R9, SR_TID.X ;  /* 0x0000000000097919 */ /* 0x000e220000002100 */
[----:B------:R-:W1:Y:S01]  /*a600*/  S2UR UR4, SR_CgaCtaId ;  /* 0x00000000000479c3 */ /* 0x000e620000008800 */
[----:B------:R-:W-:Y:S01]  /*a610*/  MOV R22, 0x400 ;  /* 0x0000040000167802 */ /* 0x000fe20000000f00 */
[----:B------:R-:W-:Y:S01]  /*a620*/  ULOP3.LUT UR46, UR43, 0x2, URZ, 0xfc, !UPT ;  /* 0x000000022b2e7892 */ /* 0x000fe2000f8efc3f */
[----:B------:R2:W-:Y:S01]  /*a630*/  STL [R1+0x4], RZ ;  /* 0x000004ff01007387 */ /* 0x0005e20000100800 */
[----:B------:R-:W-:Y:S01]  /*a640*/  ULOP3.LUT UR48, UR43, 0x1, URZ, 0xfc, !UPT ;  /* 0x000000012b307892 */ /* 0x000fe2000f8efc3f */
[----:B------:R-:W-:Y:S01]  /*a650*/  ULDC UR49, c[0x0][0xc] ;  /* 0x0000030000317ab9 */ /* 0x000fe20000000800 */
[C---:B0-----:R-:W-:Y:S01]  /*a660*/  SHF.L.U32 R25, R9.reuse, 0x6, RZ ;  /* 0x0000000609197819 */ /* 0x041fe200000006ff */
[C---:B------:R-:W-:Y:S01]  /*a670*/  IMAD.SHL.U32 R2, R9.reuse, 0x20, RZ ;  /* 0x0000002009027824 */ /* 0x040fe200078e00ff */
[----:B------:R-:W-:Y:S01]  /*a680*/  SHF.R.U32.HI R0, RZ, 0x1, R9 ;  /* 0x00000001ff007819 */ /* 0x000fe20000011609 */
        /* <DEDUP_REMOVED lines=8> */
[----:B------:R-:W-:Y:S02]  /*a710*/  LOP3.LUT R7, R0, 0x600, RZ, 0xc0, !PT ;  /* 0x0000060000077812 */ /* 0x000fe400078ec0ff */
[----:B------:R-:W-:Y:S02]  /*a720*/  SHF.L.U32 R6, R9, 0x1, RZ ;  /* 0x0000000109067819 */ /* 0x000fe400000006ff */
[----:B------:R-:W-:-:S02]  /*a730*/  LOP3.LUT R7, R7, 0x60, R2, 0xf8, !PT ;  /* 0x0000006007077812 */ /* 0x000fc400078ef802 */
[----:B------:R-:W-:Y:S02]  /*a740*/  LOP3.LUT R5, R5, 0x10, R8, 0x78, !PT ;  /* 0x0000001005057812 */ /* 0x000fe400078e7808 */
[----:B------:R-:W-:Y:S02]  /*a750*/  LOP3.LUT R24, R7, 0x100, R2, 0xf8, !PT ;  /* 0x0000010007187812 */ /* 0x000fe400078ef802 */
[----:B------:R-:W-:Y:S02]  /*a760*/  LOP3.LUT R9, R9, 0x7f, RZ, 0xc0, !PT ;  /* 0x0000007f09097812 */ /* 0x000fe400078ec0ff */
[----:B------:R-:W-:Y:S02]  /*a770*/  LOP3.LUT R3, R0, 0x1b0, RZ, 0xc0, !PT ;  /* 0x000001b000037812 */ /* 0x000fe400078ec0ff */
[----:B------:R-:W-:Y:S02]  /*a780*/  LOP3.LUT R25, R4, 0x640, R25, 0xf8, !PT ;  /* 0x0000064004197812 */ /* 0x000fe400078ef819 */
[----:B------:R-:W-:Y:S01]  /*a790*/  LOP3.LUT R24, R24, R5, RZ, 0xfc, !PT ;  /* 0x0000000518187212 */ /* 0x000fe200078efcff */
[----:B-1----:R-:W-:Y:S01]  /*a7a0*/  IMAD.U32 R5, RZ, RZ, UR4 ;  /* 0x00000004ff057e24 */ /* 0x002fe2000f8e00ff */
[----:B------:R-:W-:-:S02]  /*a7b0*/  SHF.R.U32.HI R4, RZ, 0x2, R9 ;  /* 0x00000002ff047819 */ /* 0x000fc40000011609 */
[----:B------:R-:W-:Y:S01]  /*a7c0*/  LOP3.LUT R3, R3, 0x30, R6, 0x78, !PT ;  /* 0x0000003003037812 */ /* 0x000fe200078e7806 */
[----:B------:R-:W-:Y:S01]  /*a7d0*/  IMAD.MOV.U32 R6, RZ, RZ, 0x1 ;  /* 0x00000001ff067424 */ /* 0x000fe200078e00ff */
[----:B------:R-:W-:Y:S02]  /*a7e0*/  LOP3.LUT R4, R4, 0x60, R2, 0xf8, !PT ;  /* 0x0000006004047812 */ /* 0x000fe400078ef802 */
[----:B------:R-:W-:Y:S02]  /*a7f0*/  LEA R22, R5, R22, 0x18 ;  /* 0x0000001605167211 */ /* 0x000fe400078ec0ff */
[----:B------:R-:W-:Y:S01]  /*a800*/  LOP3.LUT R2, R3, 0x640, R0, 0xf8, !PT ;  /* 0x0000064003027812 */ /* 0x000fe200078ef800 */
[----:B------:R2:W-:Y:S01]  /*a810*/  STL [R1+0x10], R6 ;  /* 0x0000100601007387 */ /* 0x0005e20000100800 */
[----:B------:R-:W-:-:S03]  /*a820*/  LOP3.LUT R3, R4, 0x80, RZ, 0xfc, !PT ;  /* 0x0000008004037812 */ /* 0x000fc600078efcff */
[----:B------:R-:W-:Y:S01]  /*a830*/  IMAD.IADD R0, R22, 0x1, R2 ;  /* 0x0000000116007824 */ /* 0x000fe200078e0202 */
[----:B------:R2:W-:Y:S04]  /*a840*/  STL [R1+0x20], R5 ;  /* 0x0000200501007387 */ /* 0x0005e80000100800 */
[----:B------:R2:W-:Y:S04]  /*a850*/  STL [R1+0x34], RZ ;  /* 0x000034ff01007387 */ /* 0x0005e80000100800 */
[----:B------:R2:W-:Y:S04]  /*a860*/  STL [R1+0x24], R2 ;  /* 0x0000240201007387 */ /* 0x0005e80000100800 */
[----:B------:R2:W-:Y:S02]  /*a870*/  STL [R1+0x30], R0 ;  /* 0x0000300001007387 */ /* 0x0005e40000100800 */
.L_x_13381:
[----:B------:R-:W-:Y:S01]  /*a880*/  ULDC.64 UR4, c[0x0][0xc88] ;  /* 0x0003220000047ab9 */ /* 0x000fe20000000a00 */
[----:B------:R-:W-:Y:S01]  /*a890*/  ULDC.64 UR6, c[0x0][0xa18] ;  /* 0x0002860000067ab9 */ /* 0x000fe20000000a00 */
[----:B------:R-:W-:Y:S01]  /*a8a0*/  UIMAD.WIDE UR4, UR39, 0x4, UR4 ;  /* 0x00000004270478a5 */ /* 0x000fe2000f8e0204 */
[----:B------:R-:W-:-:S05]  /*a8b0*/  ULDC.64 UR8, c[0x0][0xa00] ;  /* 0x0002800000087ab9 */ /* 0x000fca0000000a00 */
[----:B-12---:R-:W-:Y:S01]  /*a8c0*/  IMAD.U32 R2, RZ, RZ, UR4 ;  /* 0x00000004ff027e24 */ /* 0x006fe2000f8e00ff */
        /* <DEDUP_REMOVED lines=9> */
[----:B------:R-:W-:Y:S01]  /*a960*/  UISETP.NE.AND.EX UP5, UPT, UR9, URZ, UPT, UP2 ;  /* 0x0000003f0900728c */ /* 0x000fe2000bfa5320 */
[----:B------:R-:W-:Y:S01]  /*a970*/  PLOP3.LUT P1, PT, PT, PT, UP0, 0x80, 0x0 ;  /* 0x000000000000781c */ /* 0x000fe20003f2f008 */
[----:B0-----:R-:W-:Y:S02]  /*a980*/  IMAD.MOV.U32 R5, RZ, RZ, RZ ;  /* 0x000000ffff057224 */ /* 0x001fe400078e00ff */
        /* <DEDUP_REMOVED lines=13> */
[----:B-----5:R0:W5:Y:S03]  /*aa60*/  @P0 LDG.E R0, desc[UR52][R2.64] ;  /* 0x0000003402000981 */ /* 0x020166000c1e1900 */
[----:B------:R-:W-:Y:S01]  /*aa70*/  UIADD3.X UR4, UR37, UR9, URZ, UP0, !UPT ;  /* 0x0000000925047290 */ /* 0x000fe200087fe43f */
[----:B0-----:R-:W-:Y:S02]  /*aa80*/  IMAD.U32 R2, RZ, RZ, UR6 ;  /* 0x00000006ff027e24 */ /* 0x001fe4000f8e00ff */
[----:B------:R-:W-:-:S05]  /*aa90*/  IMAD.U32 R3, RZ, RZ, UR7 ;  /* 0x00000007ff037e24 */ /* 0x000fca000f8e00ff */
[----:B------:R0:W2:Y:S02]  /*aaa0*/  @P1 LDG.E R4, desc[UR52][R2.64] ;  /* 0x0000003402041981 */ /* 0x0000a4000c1e1900 */
[----:B0-----:R-:W-:Y:S01]  /*aab0*/  MOV R2, UR8 ;  /* 0x0000000800027c02 */ /* 0x001fe20008000f00 */
[----:B------:R-:W-:-:S05]  /*aac0*/  IMAD.U32 R3, RZ, RZ, UR4 ;  /* 0x00000004ff037e24 */ /* 0x000fca000f8e00ff */
[----:B------:R-:W3:Y:S01]  /*aad0*/  @P2 LDG.E R5, desc[UR52][R2.64] ;  /* 0x0000003402052981 */ /* 0x000ee2000c1e1900 */
[----:B--2---:R-:W-:-:S03]  /*aae0*/  @P1 R2UR UR40, R4 ;  /* 0x00000000042812ca */ /* 0x004fc600000e0000 */
[----:B---3--:R0:W-:Y:S01]  /*aaf0*/  STL [R1+0x2c], R5 ;  /* 0x00002c0501007387 */ /* 0x0081e20000100800 */
[----:B------:R-:W-:Y:S11]  /*ab00*/  @P1 BRA `(.L_x_13307) ;  /* 0x0000000000241947 */ /* 0x000ff60003800000 */
[----:B------:R-:W-:Y:S01]  /*ab10*/  UISETP.NE.AND UP0, UPT, UR47, URZ, UPT ;  /* 0x0000003f2f00728c */ /* 0x000fe2000bf05270 */
[----:B------:R-:W-:-:S05]  /*ab20*/  ULDC UR40, c[0x0][0x288] ;  /* 0x0000a20000287ab9 */ /* 0x000fca0000000800 */
[----:B------:R-:W-:-:S13]  /*ab30*/  PLOP3.LUT P1, PT, PT, PT, UP0, 0x40, 0x0 ;  /* 0x000000000000781c */ /* 0x000fda0003f2e808 */
[----:B------:R-:W-:Y:S05]  /*ab40*/  @P1 BRA `(.L_x_13307) ;  /* 0x0000000000141947 */ /* 0x000fea0003800000 */
[----:B0-----:R-:W2:Y:S04]  /*ab50*/  LDG.E R5, desc[UR52][R2.64] ;  /* 0x0000003402057981 */ /* 0x001ea8000c1e1900 */
[----:B------:R-:W3:Y:S01]  /*ab60*/  LDG.E R4, desc[UR52][R2.64+0x4] ;  /* 0x0000043402047981 */ /* 0x000ee2000c1e1900 */
[----:B--2---:R-:W-:Y:S02]  /*ab70*/  R2UR UR4, R5 ;  /* 0x00000000050472ca */ /* 0x004fe400000e0000 */
[----:B---3--:R-:W-:-:S13]  /*ab80*/  R2UR UR40, R4 ;  /* 0x00000000042872ca */ /* 0x008fda00000e0000 */
[----:B------:R-:W-:-:S12]  /*ab90*/  UIADD3 UR40, -UR4, UR40, URZ ;  /* 0x0000002804287290 */ /* 0x000fd8000fffe13f */
.L_x_13307:
[----:B------:R-:W-:Y:S01]  /*aba0*/  IMAD.U32 R4, RZ, RZ, UR44 ;  /* 0x0000002cff047e24 */ /* 0x000fe2000f8e00ff */
[----:B------:R-:W-:Y:S01]  /*abb0*/  UMOV UR38, URZ ;  /* 0x0000003f00267c82 */ /* 0x000fe20008000000 */
[----:B------:R-:W-:Y:S01]  /*abc0*/  ULDC.64 UR6, c[0x0][0xa20] ;  /* 0x0002880000067ab9 */ /* 0x000fe20000000a00 */
[----:B-----5:R-:W-:Y:S01]  /*abd0*/  @P0 R2UR UR38, R0 ;  /* 0x00000000002602ca */ /* 0x020fe200000e0000 */
[----:B------:R-:W-:Y:S01]  /*abe0*/  ULDC.64 UR4, c[0x0][0x418] ;  /* 0x0001060000047ab9 */ /* 0x000fe20000000a00 */
[----:B------:R1:W-:Y:S01]  /*abf0*/  STL [R1+0xc], R4 ;  /* 0x00000c0401007387 */ /* 0x0003e20000100800 */
        /* <DEDUP_REMOVED lines=8> */
[----:B-1----:R-:W-:Y:S08]  /*ac80*/  @!P0 BRA `(.L_x_13308) ;  /* 0x00000000001c8947 */ /* 0x002ff00003800000 */
[----:B------:R-:W-:-:S04]  /*ac90*/  UIADD3 UR4, UP0, UR36, UR6, URZ ;  /* 0x0000000624047290 */ /* 0x000fc8000ff1e03f */
[----:B------:R-:W-:Y:S02]  /*aca0*/  UIADD3.X UR5, UR37, UR7, URZ, UP0, !UPT ;  /* 0x0000000725057290 */ /* 0x000fe400087fe43f */
[----:B------:R-:W-:-:S04]  /*acb0*/  IMAD.U32 R2, RZ, RZ, UR4 ;  /* 0x00000004ff027e24 */ /* 0x000fc8000f8e00ff */
[----:B------:R-:W-:-:S05]  /*acc0*/  MOV R3, UR5 ;  /* 0x0000000500037c02 */ /* 0x000fca0008000f00 */
[----:B------:R-:W2:Y:S02]  /*acd0*/  LDG.E R2, desc[UR52][R2.64] ;  /* 0x0000003402027981 */ /* 0x000ea4000c1e1900 */
[----:B--2---:R-:W-:Y:S01]  /*ace0*/  R2UR UR41, R2 ;  /* 0x00000000022972ca */ /* 0x004fe200000e0000 */
[----:B------:R-:W-:-:S14]  /*acf0*/  BRA `(.L_x_13309) ;  /* 0x00000000002c7947 */ /* 0x000fdc0003800000 */
.L_x_13308:
[----:B------:R-:W-:Y:S02]  /*ad00*/  ULDC.64 UR4, c[0x0][0xa08] ;  /* 0x0002820000047ab9 */ /* 0x000fe40000000a00 */
[----:B------:R-:W-:-:S04]  /*ad10*/  ISETP.NE.U32.AND P0, PT, RZ, UR4, PT ;  /* 0x00000004ff007c0c */ /* 0x000fc8000bf05070 */
[----:B------:R-:W-:-:S13]  /*ad20*/  ISETP.NE.AND.EX P0, PT, RZ, UR5, PT, P0 ;  /* 0x00000005ff007c0c */ /* 0x000fda000bf05300 */
[----:B------:R-:W-:Y:S05]  /*ad30*/  @!P0 BRA `(.L_x_13309) ;  /* 0x00000000001c8947 */ /* 0x000fea0003800000 */
[----:B------:R-:W1:Y:S02]  /*ad40*/  LDC.64 R2, c[0x0][0xa08] ;  /* 0x00028200ff027b82 */ /* 0x000e640000000a00 */
[----:B-1----:R-:W-:-:S05]  /*ad50*/  IMAD.WIDE R2, R4, 0x4, R2 ;  /* 0x0000000404027825 */ /* 0x002fca00078e0202 */
[----:B------:R-:W2:Y:S04]  /*ad60*/  LDG.E R4, desc[UR52][R2.64] ;  /* 0x0000003402047981 */ /* 0x000ea8000c1e1900 */
[----:B------:R-:W3:Y:S01]  /*ad70*/  LDG.E R0, desc[UR52][R2.64+0x4] ;  /* 0x0000043402007981 */ /* 0x000ee2000c1e1900 */
[----:B--2---:R-:W-:Y:S02]  /*ad80*/  R2UR UR41, R4 ;  /* 0x00000000042972ca */ /* 0x004fe400000e0000 */
[----:B---3--:R-:W-:-:S13]  /*ad90*/  R2UR UR4, R0 ;  /* 0x00000000000472ca */ /* 0x008fda00000e0000 */
[----:B------:R-:W-:-:S12]  /*ada0*/  UIADD3 UR41, -UR41, UR4, URZ ;  /* 0x0000000429297290 */ /* 0x000fd8000fffe13f */
.L_x_13309:
        /* <DEDUP_REMOVED lines=25> */
.L_x_13311:
        /* <DEDUP_REMOVED lines=12> */
[----:B------:R-:W-:Y:S01]  /*b000*/  MOV R13, RZ ;  /* 0x000000ff000d7202 */ /* 0x000fe20000000f00 */
[----:B------:R-:W-:Y:S02]  /*b010*/  IMAD.U32 R6, RZ, RZ, UR8 ;  /* 0x00000008ff067e24 */ /* 0x000fe4000f8e00ff */
[----:B------:R-:W-:-:S02]  /*b020*/  IMAD.U32 R10, RZ, RZ, UR4 ;  /* 0x00000004ff0a7e24 */ /* 0x000fc4000f8e00ff */
[----:B------:R-:W-:Y:S02]  /*b030*/  IMAD.U32 R11, RZ, RZ, UR5 ;  /* 0x00000005ff0b7e24 */ /* 0x000fe4000f8e00ff */
[----:B------:R-:W-:Y:S02]  /*b040*/  IMAD.MOV.U32 R8, RZ, RZ, 0x70 ;  /* 0x00000070ff087424 */ /* 0x000fe400078e00ff */
[----:B------:R-:W-:-:S07]  /*b050*/  IMAD.MOV.U32 R12, RZ, RZ, 0x1 ;  /* 0x00000001ff0c7424 */ /* 0x000fce00078e00ff */
[----:B------:R-:W-:-:S07]  /*b060*/  LEPC R20, `(.L_x_13314) ;  /* 0x000000001014794e */ /* 0x000fce0000000000 */
[----:B-1----:R-:W-:Y:S05]  /*b070*/  CALL.ABS.NOINC R2 ;  /* 0x0000000002007343 */ /* 0x002fea0003c00000 */
.L_x_13314:
[----:B------:R-:W-:Y:S05]  /*b080*/  BSYNC B6 ;  /* 0x0000000000067941 */ /* 0x000fea0003800000 */
.L_x_13313:
        /* <DEDUP_REMOVED lines=23> */
[----:B-12---:R-:W-:Y:S05]  /*b200*/  CALL.ABS.NOINC R2 ;  /* 0x0000000002007343 */ /* 0x006fea0003c00000 */
.L_x_13316:
[----:B------:R-:W-:Y:S05]  /*b210*/  BSYNC B6 ;  /* 0x0000000000067941 */ /* 0x000fea0003800000 */
.L_x_13315:
        /* <DEDUP_REMOVED lines=20> */
.L_x_13318:
[----:B------:R-:W-:Y:S05]  /*b360*/  BSYNC B6 ;  /* 0x0000000000067941 */ /* 0x000fea0003800000 */
.L_x_13317:
[----:B------:R-:W-:Y:S01]  /*b370*/  IMAD.MOV.U32 R26, RZ, RZ, R19 ;  /* 0x000000ffff1a7224 */ /* 0x000fe200078e0013 */
        /* <DEDUP_REMOVED lines=19> */
.L_x_13320:
[----:B------:R-:W-:Y:S05]  /*b4b0*/  BSYNC B6 ;  /* 0x0000000000067941 */ /* 0x000fea0003800000 */
.L_x_13319:
[----:B------:R2:W3:Y:S01]  /*b4c0*/  LDL R20, [R1+0xc] ;  /* 0x00000c0001147983 */ /* 0x0004e20000100800 */
[----:B------:R-:W-:Y:S01]  /*b4d0*/  ULDC.64 UR4, c[0x0][0x9f8] ;  /* 0x00027e0000047ab9 */ /* 0x000fe20000000a00 */
[----:B-1----:R-:W1:Y:S01]  /*b4e0*/  LDC R19, c[0x0][0x430] ;  /* 0x00010c00ff137b82 */ /* 0x002e620000000800 */
[----:B------:R-:W-:-:S04]  /*b4f0*/  UISETP.NE.U32.AND UP0, UPT, UR4, URZ, UPT ;  /* 0x0000003f0400728c */ /* 0x000fc8000bf05070 */
[----:B------:R-:W-:-:S06]  /*b500*/  UISETP.NE.AND.EX UP0, UPT, UR5, URZ, UPT, UP0 ;  /* 0x0000003f0500728c */ /* 0x000fcc000bf05300 */
[----:B------:R-:W-:-:S05]  /*b510*/  PLOP3.LUT P0, PT, PT, PT, UP0, 0x80, 0x0 ;  /* 0x000000000000781c */ /* 0x000fca0003f0f008 */
[----:B------:R-:W-:-:S04]  /*b520*/  @UP0 UIADD3 UR4, UP1, UR36, UR4, URZ ;  /* 0x0000000424040290 */ /* 0x000fc8000ff3e03f */
[----:B------:R-:W-:Y:S02]  /*b530*/  @UP0 UIADD3.X UR5, UR37, UR5, URZ, UP1, !UPT ;  /* 0x0000000525050290 */ /* 0x000fe40008ffe43f */
[----:B------:R-:W-:-:S04]  /*b540*/  IMAD.U32 R2, RZ, RZ, UR4 ;  /* 0x00000004ff027e24 */ /* 0x000fc8000f8e00ff */
[----:B------:R-:W-:-:S05]  /*b550*/  IMAD.U32 R3, RZ, RZ, UR5 ;  /* 0x00000005ff037e24 */ /* 0x000fca000f8e00ff */
[----:B---3--:R-:W3:Y:S01]  /*b560*/  @P0 LDG.E R20, desc[UR52][R2.64] ;  /* 0x0000003402140981 */ /* 0x008ee2000c1e1900 */
[----:B-1----:R-:W-:Y:S01]  /*b570*/  ISETP.NE.AND P2, PT, R19, 0x1, PT ;  /* 0x000000011300780c */ /* 0x002fe20003f45270 */
[----:B------:R-:W-:Y:S01]  /*b580*/  UMOV UR4, 0xffffffff ;  /* 0xffffffff00047882 */ /* 0x000fe20000000000 */
[----:B------:R-:W-:-:S11]  /*b590*/  LOP3.LUT R26, R26, 0xfffffff7, RZ, 0xc0, !PT ;  /* 0xfffffff71a1a7812 */ /* 0x000fd600078ec0ff */
[----:B------:R-:W-:Y:S01]  /*b5a0*/  @P2 LOP3.LUT R26, R26, 0x8, RZ, 0xfc, !PT ;  /* 0x000000081a1a2812 */ /* 0x000fe200078efcff */
[----:B---3--:R2:W-:Y:S04]  /*b5b0*/  @P0 STL [R1+0xc], R20 ;  /* 0x00000c1401000387 */ /* 0x0085e80000100800 */
[----:B------:R2:W-:Y:S01]  /*b5c0*/  STL [R1+0x18], R26 ;  /* 0x0000181a01007387 */ /* 0x0005e20000100800 */
[----:B------:R-:W-:Y:S05]  /*b5d0*/  BRA.DIV UR4, `(.L_x_13321) ;  /* 0x0000004e04447947 */ /* 0x000fea000b800000 */
.L_x_13401:
[----:B------:R-:W1:Y:S01]  /*b5e0*/  S2R R0, SR_TID.X ;  /* 0x0000000000007919 */ /* 0x000e620000002100 */
[----:B------:R-:W-:Y:S01]  /*b5f0*/  UMOV UR4, 0xa0 ;  /* 0x000000a000047882 */ /* 0x000fe20000000000 */
[----:B0-----:R-:W0:Y:S01]  /*b600*/  @P2 LDC R5, c[0x0][0x434] ;  /* 0x00010d00ff052b82 */ /* 0x001e220000000800 */
[----:B------:R-:W-:Y:S01]  /*b610*/  UIMAD UR4, UR42, UR4, -0xa0 ;  /* 0xffffff602a0474a4 */ /* 0x000fe2000f8e0204 */
[----:B------:R-:W3:Y:S01]  /*b620*/  S2R R9, SR_TID.X ;  /* 0x0000000000097919 */ /* 0x000ee20000002100 */
[----:B------:R-:W-:Y:S02]  /*b630*/  SHF.R.S32.HI R13, RZ, 0x1f, R20 ;  /* 0x0000001fff0d7819 */ /* 0x000fe40000011414 */
[----:B------:R-:W-:Y:S01]  /*b640*/  MOV R11, R26 ;  /* 0x0000001a000b7202 */ /* 0x000fe20000000f00 */
[----:B------:R-:W4:Y:S02]  /*b650*/  S2R R12, SR_TID.X ;  /* 0x00000000000c7919 */ /* 0x000f240000002100 */
[----:B------:R-:W2:Y:S01]  /*b660*/  @P2 LDC R4, c[0x0][0x438] ;  /* 0x00010e00ff042b82 */ /* 0x000ea20000000800 */
[----:B------:R0:W-:Y:S01]  /*b670*/  STL [R1+0x1c], R13 ;  /* 0x00001c0d01007387 */ /* 0x0001e20000100800 */
[C---:B-1----:R-:W-:Y:S01]  /*b680*/  LOP3.LUT R2, R0.reuse, 0x7f, RZ, 0xc0, !PT ;  /* 0x0000007f00027812 */ /* 0x042fe200078ec0ff */
[----:B------:R-:W-:-:S03]  /*b690*/  IMAD.SHL.U32 R0, R0, 0x20, RZ ;  /* 0x0000002000007824 */ /* 0x000fc600078e00ff */
[----:B------:R-:W-:Y:S02]  /*b6a0*/  SHF.R.U32.HI R2, RZ, 0x2, R2 ;  /* 0x00000002ff027819 */ /* 0x000fe40000011602 */
[----:B---3--:R-:W-:Y:S02]  /*b6b0*/  LOP3.LUT R9, R9, 0x7f, RZ, 0xc0, !PT ;  /* 0x0000007f09097812 */ /* 0x008fe400078ec0ff */
[----:B------:R-:W-:Y:S02]  /*b6c0*/  LOP3.LUT R0, R2, 0x60, R0, 0xf8, !PT ;  /* 0x0000006002007812 */ /* 0x000fe400078ef800 */
[----:B------:R-:W-:Y:S02]  /*b6d0*/  SHF.R.U32.HI R9, RZ, 0x2, R9 ;  /* 0x00000002ff097819 */ /* 0x000fe40000011609 */
[----:B----4-:R-:W-:Y:S01]  /*b6e0*/  SHF.L.U32 R12, R12, 0x5, RZ ;  /* 0x000000050c0c7819 */ /* 0x010fe200000006ff */
[----:B------:R-:W-:-:S03]  /*b6f0*/  VIADD R10, R0, UR4 ;  /* 0x00000004000a7c36 */ /* 0x000fc60008000000 */
[----:B------:R-:W-:Y:S02]  /*b700*/  LOP3.LUT R12, R9, 0x60, R12, 0xf8, !PT ;  /* 0x00000060090c7812 */ /* 0x000fe400078ef80c */
[C---:B------:R-:W-:Y:S01]  /*b710*/  ISETP.GE.AND P1, PT, R10.reuse, UR41, PT ;  /* 0x000000290a007c0c */ /* 0x040fe2000bf26270 */
[----:B------:R-:W-:Y:S01]  /*b720*/  VIADD R10, R10, UR38 ;  /* 0x000000260a0a7c36 */ /* 0x000fe20008000000 */
[----:B------:R-:W-:-:S03]  /*b730*/  LOP3.LUT R12, R12, 0x80, RZ, 0xfc, !PT ;  /* 0x000000800c0c7812 */ /* 0x000fc600078efcff */
[----:B0-----:R-:W-:-:S04]  /*b740*/  @P2 IMAD.HI.U32 R5, R10, R5, RZ ;  /* 0x000000050a052227 */ /* 0x001fc800078e00ff */
[----:B------:R-:W-:Y:S01]  /*b750*/  IMAD.MOV.U32 R0, RZ, RZ, R10 ;  /* 0x000000ffff007224 */ /* 0x000fe200078e000a */
[----:B--2---:R-:W-:Y:S01]  /*b760*/  @P2 SHF.R.U32.HI R0, RZ, R4, R5 ;  /* 0x00000004ff002219 */ /* 0x004fe20000011605 */
[----:B------:R-:W-:Y:S02]  /*b770*/  VIADD R9, R12, UR4 ;  /* 0x000000040c097c36 */ /* 0x000fe40008000000 */
[----:B------:R-:W0:Y:S01]  /*b780*/  @!P1 LDC.64 R2, c[0x0][0x428] ;  /* 0x00010a00ff029b82 */ /* 0x000e220000000a00 */
[--C-:B------:R-:W-:Y:S01]  /*b790*/  @!P1 SHF.R.S32.HI R7, RZ, 0x1f, R0.reuse ;  /* 0x0000001fff079819 */ /* 0x100fe20000011400 */
[----:B------:R-:W-:-:S06]  /*b7a0*/  @!P1 IMAD.MOV.U32 R6, RZ, RZ, R0 ;  /* 0x000000ffff069224 */ /* 0x000fcc00078e0000 */
[----:B------:R-:W1:Y:S01]  /*b7b0*/  @!P1 LDC.64 R4, c[0x0][0x418] ;  /* 0x00010600ff049b82 */ /* 0x000e620000000a00 */
[----:B0-----:R-:W-:-:S04]  /*b7c0*/  @!P1 IMAD R8, R13, R2, RZ ;  /* 0x000000020d089224 */ /* 0x001fc800078e02ff */
[C---:B------:R-:W-:Y:S02]  /*b7d0*/  @!P1 IMAD R8, R20.reuse, R3, R8 ;  /* 0x0000000314089224 */ /* 0x040fe400078e0208 */
[----:B------:R-:W-:-:S04]  /*b7e0*/  @!P1 IMAD.WIDE.U32 R2, R20, R2, R6 ;  /* 0x0000000214029225 */ /* 0x000fc800078e0006 */
[----:B------:R-:W-:Y:S01]  /*b7f0*/  @!P1 IMAD.IADD R8, R3, 0x1, R8 ;  /* 0x0000000103089824 */ /* 0x000fe200078e0208 */
[C---:B-1----:R-:W-:Y:S01]  /*b800*/  @!P1 LEA R6, P0, R2.reuse, R4, 0x2 ;  /* 0x0000000402069211 */ /* 0x042fe200078010ff */
[----:B------:R-:W0:Y:S03]  /*b810*/  @P2 LDC R3, c[0x0][0x434] ;  /* 0x00010d00ff032b82 */ /* 0x000e260000000800 */
[----:B------:R-:W-:Y:S01]  /*b820*/  @!P1 LEA.HI.X R7, R2, R5, R8, 0x2, P0 ;  /* 0x0000000502079211 */ /* 0x000fe200000f1408 */
[----:B------:R-:W-:Y:S01]  /*b830*/  IMAD.MOV.U32 R5, RZ, RZ, RZ ;  /* 0x000000ffff057224 */ /* 0x000fe200078e00ff */
[C---:B------:R-:W-:Y:S01]  /*b840*/  ISETP.GE.AND P0, PT, R9.reuse, UR41, PT ;  /* 0x0000002909007c0c */ /* 0x040fe2000bf06270 */
[----:B------:R-:W-:Y:S02]  /*b850*/  VIADD R9, R9, UR38 ;  /* 0x0000002609097c36 */ /* 0x000fe40008000000 */
[----:B------:R-:W1:Y:S01]  /*b860*/  @P2 LDC R2, c[0x0][0x438] ;  /* 0x00010e00ff022b82 */ /* 0x000e620000000800 */
[----:B------:R-:W-:Y:S01]  /*b870*/  ISETP.GT.U32.OR P0, PT, R12, 0x9f, P0 ;  /* 0x0000009f0c00780c */ /* 0x000fe20000704470 */
[----:B------:R-:W-:Y:S01]  /*b880*/  IMAD.MOV.U32 R8, RZ, RZ, R9 ;  /* 0x000000ffff087224 */ /* 0x000fe200078e0009 */
[----:B------:R2:W5:Y:S01]  /*b890*/  @!P1 LDG.E R5, desc[UR52][R6.64] ;  /* 0x0000003406059981 */ /* 0x000562000c1e1900 */
[----:B0-----:R-:W-:-:S05]  /*b8a0*/  @P2 IMAD.HI.U32 R3, R9, R3, RZ ;  /* 0x0000000309032227 */ /* 0x001fca00078e00ff */
[----:B-1----:R-:W-:-:S05]  /*b8b0*/  @P2 SHF.R.U32.HI R8, RZ, R2, R3 ;  /* 0x00000002ff082219 */ /* 0x002fca0000011603 */
[----:B------:R-:W0:Y:S01]  /*b8c0*/  @!P0 LDC.64 R2, c[0x0][0x428] ;  /* 0x00010a00ff028b82 */ /* 0x000e220000000a00 */
[----:B------:R-:W-:Y:S02]  /*b8d0*/  IADD3 R4, -R0, RZ, RZ ;  /* 0x000000ff00047210 */ /* 0x000fe40007ffe1ff */
[--C-:B--2---:R-:W-:Y:S01]  /*b8e0*/  @!P0 SHF.R.S32.HI R7, RZ, 0x1f, R8.reuse ;  /* 0x0000001fff078819 */ /* 0x104fe20000011408 */
[----:B------:R-:W-:Y:S02]  /*b8f0*/  @!P0 IMAD.MOV.U32 R6, RZ, RZ, R8 ;  /* 0x000000ffff068224 */ /* 0x000fe400078e0008 */
[-C--:B0-----:R-:W-:Y:S02]  /*b900*/  @!P0 IMAD R0, R13, R2.reuse, RZ ;  /* 0x000000020d008224 */ /* 0x081fe400078e02ff */
[----:B------:R-:W-:-:S04]  /*b910*/  @!P0 IMAD.WIDE.U32 R6, R20, R2, R6 ;  /* 0x0000000214068225 */ /* 0x000fc800078e0006 */
[----:B------:R-:W-:Y:S02]  /*b920*/  @!P0 IMAD R0, R20, R3, R0 ;  /* 0x0000000314008224 */ /* 0x000fe400078e0200 */
[----:B------:R-:W0:Y:S02]  /*b930*/  @!P0 LDC.64 R2, c[0x0][0x418] ;  /* 0x00010600ff028b82 */ /* 0x000e240000000a00 */
[----:B------:R-:W-:Y:S01]  /*b940*/  @!P0 IMAD.IADD R0, R0, 0x1, R7 ;  /* 0x0000000100008824 */ /* 0x000fe200078e0207 */
[----:B------:R-:W-:Y:S02]  /*b950*/  LOP3.LUT R11, R11, 0xfffffffd, RZ, 0xc0, !PT ;  /* 0xfffffffd0b0b7812 */ /* 0x000fe400078ec0ff */
[----:B0-----:R-:W-:-:S04]  /*b960*/  @!P0 LEA R2, P1, R6, R2, 0x2 ;  /* 0x0000000206028211 */ /* 0x001fc800078210ff */
[----:B------:R-:W-:Y:S01]  /*b970*/  @!P0 LEA.HI.X R3, R6, R3, R0, 0x2, P1 ;  /* 0x0000000306038211 */ /* 0x000fe200008f1400 */
[----:B------:R-:W-:-:S06]  /*b980*/  IMAD.MOV.U32 R6, RZ, RZ, RZ ;  /* 0x000000ffff067224 */ /* 0x000fcc00078e00ff */
[----:B------:R0:W5:Y:S01]  /*b990*/  @!P0 LDG.E R6, desc[UR52][R2.64] ;  /* 0x0000003402068981 */ /* 0x000162000c1e1900 */
[----:B------:R-:W-:Y:S02]  /*b9a0*/  ISETP.GT.U32.AND P0, PT, R12, 0x9f, PT ;  /* 0x0000009f0c00780c */ /* 0x000fe40003f04070 */
[----:B0-----:R-:W-:-:S04]  /*b9b0*/  MOV R2, UR46 ;  /* 0x0000002e00027c02 */ /* 0x001fc80008000f00 */
[----:B------:R-:W-:-:S07]  /*b9c0*/  ISETP.NE.AND P2, PT, R2, 0x3, PT ;  /* 0x000000030200780c */ /* 0x000fce0003f45270 */
[----:B------:R-:W-:Y:S01]  /*b9d0*/  @P0 LOP3.LUT R11, R11, 0x2, RZ, 0xfc, !PT ;  /* 0x000000020b0b0812 */ /* 0x000fe200078efcff */
[----:B------:R-:W-:-:S03]  /*b9e0*/  IMAD.MOV R0, RZ, RZ, -R8 ;  /* 0x000000ffff007224 */ /* 0x000fc600078e0a08 */
[----:B------:R-:W-:Y:S01]  /*b9f0*/  LOP3.LUT R11, R11, 0xfffffffb, RZ, 0xc0, !PT ;  /* 0xfffffffb0b0b7812 */ /* 0x000fe200078ec0ff */
[----:B------:R-:W-:Y:S01]  /*ba00*/  IMAD R9, R19, R0, R9 ;  /* 0x0000000013097224 */ /* 0x000fe200078e0209 */
[----:B------:R-:W-:Y:S02]  /*ba10*/  SHF.R.S32.HI R0, RZ, 0x1f, R18 ;  /* 0x0000001fff007819 */ /* 0x000fe40000011412 */
[----:B------:R-:W-:-:S03]  /*ba20*/  @P2 LOP3.LUT R11, R11, 0x4, RZ, 0xfc, !PT ;  /* 0x000000040b0b2812 */ /* 0x000fc600078efcff */
[----:B------:R0:W-:Y:S04]  /*ba30*/  STL [R1+0x14], R0 ;  /* 0x0000140001007387 */ /* 0x0001e80000100800 */
[----:B------:R0:W-:Y:S01]  /*ba40*/  STL [R1+0x18], R11 ;  /* 0x0000180b01007387 */ /* 0x0001e20000100800 */
[----:B------:R-:W-:Y:S02]  /*ba50*/  IMAD.U32 R12, RZ, RZ, UR42 ;  /* 0x0000002aff0c7e24 */ /* 0x000fe4000f8e00ff */
[----:B------:R-:W-:Y:S02]  /*ba60*/  IMAD R4, R19, R4, R10 ;  /* 0x0000000413047224 */ /* 0x000fe400078e020a */
[----:B------:R-:W-:Y:S01]  /*ba70*/  VIADD R12, R12, 0xffffffff ;  /* 0xffffffff0c0c7836 */ /* 0x000fe20000000000 */
[----:B------:R-:W-:Y:S06]  /*ba80*/  @!P2 BRA `(.L_x_13322) ;  /* 0x000000000004a947 */ /* 0x000fec0003800000 */
[----:B------:R-:W-:Y:S01]  /*ba90*/  BPT.TRAP 0x1 ;  /* 0x000000040000795c */ /* 0x000fe20000300000 */
.L_x_13322:
[----:B------:R-:W2:Y:S04]  /*baa0*/  LDL R2, [R1+0x4] ;  /* 0x0000040001027983 */ /* 0x000ea80000100800 */
[----:B0-----:R-:W3:Y:S01]  /*bab0*/  LDL R0, [R1+0x10] ;  /* 0x0000100001007983 */ /* 0x001ee20000100800 */
[----:B------:R-:W-:Y:S01]  /*bac0*/  BSSY B0, `(.L_x_13323) ;  /* 0x0000008000007945 */ /* 0x000fe20003800000 */
[----:B--2---:R-:W-:Y:S01]  /*bad0*/  IMAD R7, R2, 0x8, R22 ;  /* 0x0000000802077824 */ /* 0x004fe200078e0216 */
[----:B---3--:R-:W-:-:S04]  /*bae0*/  SHF.L.U32 R0, R0, 0x1f, RZ ;  /* 0x0000001f00007819 */ /* 0x008fc800000006ff */
[----:B------:R0:W1:Y:S01]  /*baf0*/  SYNCS.PHASECHK.TRANS64.TRYWAIT P0, [R7+URZ+0x13280], R0 ;  /* 0x01328000070075a7 */ /* 0x000062000800017f */
[----:B------:R0:W-:Y:S02]  /*bb00*/  STL [R1+0x28], R0 ;  /* 0x0000280001007387 */ /* 0x0001e40000100800 */
[----:B0-----:R-:W-:-:S05]  /*bb10*/  SHF.R.S32.HI R0, RZ, 0x1f, R4 ;  /* 0x0000001fff007819 */ /* 0x001fca0000011404 */
[----:B------:R0:W-:Y:S02]  /*bb20*/  STL [R1], R0 ;  /* 0x0000000001007387 */ /* 0x0001e40000100800 */
[----:B01----:R-:W-:Y:S05]  /*bb30*/  @!P0 BRA `(.L_x_13324) ;  /* 0x0000004800188947 */ /* 0x003fea0003800000 */
.L_x_13402:
[----:B------:R-:W-:Y:S05]  /*bb40*/  BSYNC B0 ;  /* 0x0000000000007941 */ /* 0x000fea0003800000 */
.L_x_13323:
[----:B0-----:R-:W2:Y:S01]  /*bb50*/  LDL R0, [R1] ;  /* 0x0000000001007983 */ /* 0x001ea20000100800 */
[----:B------:R-:W-:Y:S01]  /*bb60*/  ULDC.64 UR4, c[0x0][0x328] ;  /* 0x0000ca0000047ab9 */ /* 0x000fe20000000a00 */
[----:B-----5:R-:W-:Y:S01]  /*bb70*/  SHF.R.S32.HI R13, RZ, 0x1f, R5 ;  /* 0x0000001fff0d7819 */ /* 0x020fe20000011405 */
[----:B------:R-:W-:Y:S01]  /*bb80*/  ULDC.64 UR6, c[0x0][0x338] ;  /* 0x0000ce0000067ab9 */ /* 0x000fe20000000a00 */
[----:B------:R-:W3:Y:S01]  /*bb90*/  LDL.LU R10, [R1+0x18] ;  /* 0x00001800010a7983 */ /* 0x000ee20000300800 */
[----:B------:R-:W0:Y:S01]  /*bba0*/  LDC R11, c[0x0][0x2f4] ;  /* 0x0000bd00ff0b7b82 */ /* 0x000e220000000800 */
[----:B------:R-:W-:Y:S01]  /*bbb0*/  ULDC.64 UR8, c[0x0][0x330] ;  /* 0x0000cc0000087ab9 */ /* 0x000fe20000000a00 */
[----:B------:R-:W-:Y:S01]  /*bbc0*/  ULDC.64 UR10, c[0x0][0x318] ;  /* 0x0000c600000a7ab9 */ /* 0x000fe20000000a00 */
[----:B------:R-:W4:Y:S01]  /*bbd0*/  LDL R8, [R1+0x14] ;  /* 0x0000140001087983 */ /* 0x000f220000100800 */
[----:B------:R-:W-:-:S03]  /*bbe0*/  IMAD.WIDE.U32 R2, R4, UR4, RZ ;  /* 0x0000000404027c25 */ /* 0x000fc6000f8e00ff */
[----:B------:R1:W-:Y:S04]  /*bbf0*/  STL [R1+0x8], R13 ;  /* 0x0000080d01007387 */ /* 0x0003e80000100800 */
[----:B------:R-:W4:Y:S01]  /*bc00*/  LDL R14, [R1+0x24] ;  /* 0x00002400010e7983 */ /* 0x000f220000100800 */
[----:B------:R-:W1:Y:S01]  /*bc10*/  S2R R15, SR_TID.X ;  /* 0x00000000000f7919 */ /* 0x000e620000002100 */
[----:B------:R-:W-:Y:S02]  /*bc20*/  SHF.R.S32.HI R29, RZ, 0x1f, R9 ;  /* 0x0000001fff1d7819 */ /* 0x000fe40000011409 */
[----:B-1----:R-:W-:-:S04]  /*bc30*/  SHF.L.U32 R20, R15, 0x4, RZ ;  /* 0x000000040f147819 */ /* 0x002fc800000006ff */
[----:B------:R-:W-:-:S04]  /*bc40*/  LOP3.LUT R20, R20, 0x30, RZ, 0xc0, !PT ;  /* 0x0000003014147812 */ /* 0x000fc800078ec0ff */
[CC--:B0-----:R-:W-:Y:S02]  /*bc50*/  ISETP.GE.AND P1, PT, R20.reuse, R11.reuse, PT ;  /* 0x0000000b1400720c */ /* 0x0c1fe40003f26270 */
[----:B------:R-:W-:Y:S01]  /*bc60*/  ISETP.GE.AND P0, PT, R20, R11, PT ;  /* 0x0000000b1400720c */ /* 0x000fe20003f06270 */
[----:B--2---:R-:W-:-:S04]  /*bc70*/  IMAD R0, R0, UR4, RZ ;  /* 0x0000000400007c24 */ /* 0x004fc8000f8e02ff */
[----:B------:R-:W-:-:S04]  /*bc80*/  IMAD R0, R4, UR5, R0 ;  /* 0x0000000504007c24 */ /* 0x000fc8000f8e0200 */
[----:B------:R-:W-:Y:S02]  /*bc90*/  IMAD.IADD R3, R3, 0x1, R0 ;  /* 0x0000000103037824 */ /* 0x000fe400078e0200 */
[----:B------:R-:W-:Y:S02]  /*bca0*/  IMAD R0, R13, UR6, RZ ;  /* 0x000000060d007c24 */ /* 0x000fe4000f8e02ff */
[----:B------:R-:W2:Y:S01]  /*bcb0*/  LDL R13, [R1+0x4] ;  /* 0x00000400010d7983 */ /* 0x000ea20000100800 */
[----:B------:R-:W-:-:S04]  /*bcc0*/  IMAD.WIDE.U32 R2, R5, UR6, R2 ;  /* 0x0000000605027c25 */ /* 0x000fc8000f8e0002 */
[----:B------:R-:W-:-:S04]  /*bcd0*/  IMAD R0, R5, UR7, R0 ;  /* 0x0000000705007c24 */ /* 0x000fc8000f8e0200 */
[----:B------:R-:W-:Y:S01]  /*bce0*/  IMAD.IADD R3, R3, 0x1, R0 ;  /* 0x0000000103037824 */ /* 0x000fe200078e0200 */
[----:B---3--:R-:W-:Y:S01]  /*bcf0*/  LOP3.LUT R10, R10, 0xfffffffe, RZ, 0xc0, !PT ;  /* 0xfffffffe0a0a7812 */ /* 0x008fe200078ec0ff */
[----:B----4-:R-:W-:Y:S02]  /*bd00*/  IMAD R8, R8, UR8, RZ ;  /* 0x0000000808087c24 */ /* 0x010fe4000f8e02ff */
[----:B------:R-:W-:Y:S01]  /*bd10*/  IMAD.WIDE.U32 R2, R18, UR8, R2 ;  /* 0x0000000812027c25 */ /* 0x000fe2000f8e0002 */
[----:B------:R-:W-:-:S03]  /*bd20*/  @P1 LOP3.LUT R10, R10, 0x1, RZ, 0xfc, !PT ;  /* 0x000000010a0a1812 */ /* 0x000fc600078efcff */
[----:B------:R-:W-:Y:S01]  /*bd30*/  IMAD R8, R18, UR9, R8 ;  /* 0x0000000912087c24 */ /* 0x000fe2000f8e0208 */
[----:B------:R-:W-:-:S04]  /*bd40*/  IADD3 R0, P1, R2, UR10, RZ ;  /* 0x0000000a02007c10 */ /* 0x000fc8000ff3e0ff */
[----:B------:R-:W-:Y:S01]  /*bd50*/  IADD3.X R2, R3, UR11, R8, P1, !PT ;  /* 0x0000000b03027c10 */ /* 0x000fe20008ffe408 */
[----:B------:R-:W-:Y:S01]  /*bd60*/  IMAD R3, R29, UR4, RZ ;  /* 0x000000041d037c24 */ /* 0x000fe2000f8e02ff */
[----:B------:R0:W-:Y:S01]  /*bd70*/  STL [R1+0x18], R10 ;  /* 0x0000180a01007387 */ /* 0x0001e20000100800 */
[----:B------:R-:W-:Y:S02]  /*bd80*/  SHF.R.S32.HI R28, RZ, 0x1f, R6 ;  /* 0x0000001fff1c7819 */ /* 0x000fe40000011406 */
[C---:B------:R-:W-:Y:S02]  /*bd90*/  IMAD R3, R9.reuse, UR5, R3 ;  /* 0x0000000509037c24 */ /* 0x040fe4000f8e0203 */
[----:B0-----:R-:W-:-:S04]  /*bda0*/  IMAD.WIDE.U32 R10, R9, UR4, RZ ;  /* 0x00000004090a7c25 */ /* 0x001fc8000f8e00ff */
[----:B------:R-:W-:Y:S02]  /*bdb0*/  IMAD.IADD R11, R11, 0x1, R3 ;  /* 0x000000010b0b7824 */ /* 0x000fe400078e0203 */
[----:B------:R-:W-:Y:S02]  /*bdc0*/  IMAD R3, R28, UR6, RZ ;  /* 0x000000061c037c24 */ /* 0x000fe4000f8e02ff */
[----:B------:R-:W-:-:S04]  /*bdd0*/  IMAD.WIDE.U32 R10, R6, UR6, R10 ;  /* 0x00000006060a7c25 */ /* 0x000fc8000f8e000a */
[----:B------:R-:W-:-:S04]  /*bde0*/  IMAD R3, R6, UR7, R3 ;  /* 0x0000000706037c24 */ /* 0x000fc8000f8e0203 */
[----:B------:R-:W-:Y:S02]  /*bdf0*/  IMAD.IADD R11, R11, 0x1, R3 ;  /* 0x000000010b0b7824 */ /* 0x000fe400078e0203 */
[----:B------:R-:W-:-:S03]  /*be00*/  IMAD.WIDE.U32 R10, R18, UR8, R10 ;  /* 0x00000008120a7c25 */ /* 0x000fc6000f8e000a */
[----:B------:R-:W-:Y:S02]  /*be10*/  IADD3 R27, P1, R10, UR10, RZ ;  /* 0x0000000a0a1b7c10 */ /* 0x000fe4000ff3e0ff */
[----:B------:R-:W-:Y:S02]  /*be20*/  LOP3.LUT R15, R15, 0x7f, RZ, 0xc0, !PT ;  /* 0x0000007f0f0f7812 */ /* 0x000fe400078ec0ff */
[----:B------:R-:W-:Y:S01]  /*be30*/  IADD3.X R26, R8, UR11, R11, P1, !PT ;  /* 0x0000000b081a7c10 */ /* 0x000fe20008ffe40b */
[----:B------:R-:W-:Y:S01]  /*be40*/  IMAD.MOV.U32 R8, RZ, RZ, -0xa0 ;  /* 0xffffff60ff087424 */ /* 0x000fe200078e00ff */
[----:B------:R-:W-:-:S03]  /*be50*/  SHF.R.U32.HI R15, RZ, 0x2, R15 ;  /* 0x00000002ff0f7819 */ /* 0x000fc6000001160f */
[----:B------:R-:W-:Y:S01]  /*be60*/  IMAD R8, R12, R8, UR41 ;  /* 0x000000290c087e24 */ /* 0x000fe2000f8e0208 */
[----:B------:R-:W-:-:S04]  /*be70*/  UMOV UR4, 0xffffffff ;  /* 0xffffffff00047882 */ /* 0x000fc80000000000 */
[----:B------:R-:W-:-:S04]  /*be80*/  IADD3 R8, -R15, R8, RZ ;  /* 0x000000080f087210 */ /* 0x000fc80007ffe1ff */
[----:B------:R-:W-:Y:S01]  /*be90*/  ISETP.GE.AND P5, PT, R8, 0x1, PT ;  /* 0x000000010800780c */ /* 0x000fe20003fa6270 */
[----:B--2---:R-:W-:Y:S01]  /*bea0*/  IMAD R19, R13, 0x2800, R14 ;  /* 0x000028000d137824 */ /* 0x004fe200078e020e */
[----:B------:R-:W-:Y:S11]  /*beb0*/  BRA.DIV UR4, `(.L_x_13325) ;  /* 0x0000004604507947 */ /* 0x000ff6000b800000 */
[----:B------:R-:W2:Y:S01]  /*bec0*/  LDL.LU R14, [R1+0x18] ;  /* 0x00001800010e7983 */ /* 0x000ea20000300800 */
[----:B------:R-:W0:Y:S03]  /*bed0*/  S2R R11, SR_TID.X ;  /* 0x00000000000b7919 */ /* 0x000e260000002100 */
[----:B------:R-:W1:Y:S04]  /*bee0*/  SHFL.IDX PT, R10, R0, RZ, 0x1c1f ;  /* 0x001c1fff000a7589 */ /* 0x000e6800000e0000 */
[----:B------:R-:W3:Y:S01]  /*bef0*/  SHFL.IDX PT, R3, R2, RZ, 0x1c1f ;  /* 0x001c1fff02037589 */ /* 0x000ee200000e0000 */
[----:B0-----:R-:W-:-:S05]  /*bf00*/  IMAD.SHL.U32 R15, R11, 0x10, RZ ;  /* 0x000000100b0f7824 */ /* 0x001fca00078e00ff */
[----:B------:R-:W-:-:S04]  /*bf10*/  LOP3.LUT R15, R15, 0x30, RZ, 0xc0, !PT ;  /* 0x000000300f0f7812 */ /* 0x000fc800078ec0ff */
[----:B-1----:R-:W-:-:S05]  /*bf20*/  IADD3 R10, P1, R15, R10, RZ ;  /* 0x0000000a0f0a7210 */ /* 0x002fca0007f3e0ff */
[----:B---3--:R-:W-:Y:S01]  /*bf30*/  IMAD.X R11, RZ, RZ, R3, P1 ;  /* 0x000000ffff0b7224 */ /* 0x008fe200008e0603 */
[----:B------:R-:W-:Y:S01]  /*bf40*/  ISETP.LT.OR P1, PT, R8, 0x1, P0 ;  /* 0x000000010800780c */ /* 0x000fe20000721670 */
[----:B------:R-:W-:Y:S01]  /*bf50*/  IMAD.IADD R3, R22, 0x1, R19 ;  /* 0x0000000116037824 */ /* 0x000fe200078e0213 */
[----:B------:R-:W0:Y:S11]  /*bf60*/  SHFL.IDX PT, R12, R0, 0x1, 0x1c1f ;  /* 0x003c1f00000c7f89 */ /* 0x000e3600000e0000 */
[----:B------:R1:W-:Y:S04]  /*bf70*/  LDGSTS.E.BYPASS.LTC128B.128 [R3+0x6000], desc[UR52][R10.64], !P1 ;  /* 0x060000000a037fae */ /* 0x0003e8000c901d74 */
[----:B-1----:R-:W1:Y:S01]  /*bf80*/  SHFL.IDX PT, R10, R2, 0x1, 0x1c1f ;  /* 0x003c1f00020a7f89 */ /* 0x002e6200000e0000 */
[----:B0-----:R-:W-:-:S05]  /*bf90*/  IADD3 R12, P1, R15, R12, RZ ;  /* 0x0000000c0f0c7210 */ /* 0x001fca0007f3e0ff */
[----:B-1----:R-:W-:Y:S01]  /*bfa0*/  IMAD.X R13, RZ, RZ, R10, P1 ;  /* 0x000000ffff0d7224 */ /* 0x002fe200008e060a */
[----:B------:R-:W-:Y:S01]  /*bfb0*/  ISETP.LT.OR P1, PT, R8, 0x21, P0 ;  /* 0x000000210800780c */ /* 0x000fe20000721670 */
[----:B------:R-:W-:-:S12]  /*bfc0*/  SHFL.IDX PT, R10, R2, 0x2, 0x1c1f ;  /* 0x005c1f00020a7f89 */ /* 0x000fd800000e0000 */
[----:B------:R0:W-:Y:S04]  /*bfd0*/  LDGSTS.E.BYPASS.LTC128B.128 [R3+0x6800], desc[UR52][R12.64], !P1 ;  /* 0x068000000c037fae */ /* 0x0001e8000c901d74 */
[----:B0-----:R-:W0:Y:S04]  /*bfe0*/  SHFL.IDX PT, R12, R0, 0x2, 0x1c1f ;  /* 0x005c1f00000c7f89 */ /* 0x001e2800000e0000 */
[----:B------:R-:W1:Y:S04]  /*bff0*/  SHFL.IDX PT, R0, R0, 0x3, 0x1c1f ;  /* 0x007c1f0000007f89 */ /* 0x000e6800000e0000 */
[----:B------:R-:W3:Y:S01]  /*c000*/  SHFL.IDX PT, R2, R2, 0x3, 0x1c1f ;  /* 0x007c1f0002027f89 */ /* 0x000ee200000e0000 */
[----:B0-----:R-:W-:-:S04]  /*c010*/  IADD3 R12, P1, R15, R12, RZ ;  /* 0x0000000c0f0c7210 */ /* 0x001fc80007f3e0ff */
[----:B------:R-:W-:Y:S02]  /*c020*/  IADD3.X R13, RZ, R10, RZ, P1, !PT ;  /* 0x0000000aff0d7210 */ /* 0x000fe40000ffe4ff */
[C---:B------:R-:W-:Y:S02]  /*c030*/  ISETP.LT.OR P1, PT, R8.reuse, 0x41, P0 ;  /* 0x000000410800780c */ /* 0x040fe40000721670 */
[----:B------:R-:W-:-:S11]  /*c040*/  ISETP.GE.AND P2, PT, R8, 0x81, PT ;  /* 0x000000810800780c */ /* 0x000fd60003f46270 */
[----:B------:R-:W-:Y:S01]  /*c050*/  LDGSTS.E.BYPASS.LTC128B.128 [R3+0x7000], desc[UR52][R12.64], !P1 ;  /* 0x070000000c037fae */ /* 0x000fe2000c901d74 */
[----:B-1----:R-:W-:-:S05]  /*c060*/  IADD3 R10, P1, R15, R0, RZ ;  /* 0x000000000f0a7210 */ /* 0x002fca0007f3e0ff */
[----:B---3--:R-:W-:Y:S01]  /*c070*/  IMAD.X R11, RZ, RZ, R2, P1 ;  /* 0x000000ffff0b7224 */ /* 0x008fe200008e0602 */
[----:B------:R-:W-:Y:S01]  /*c080*/  ISETP.LT.OR P1, PT, R8, 0x61, P0 ;  /* 0x000000610800780c */ /* 0x000fe20000721670 */
[----:B------:R1:W3:-:S12]  /*c090*/  SHFL.IDX PT, R0, R26, RZ, 0x1c1f ;  /* 0x001c1fff1a007589 */ /* 0x0002d800000e0000 */
[----:B------:R0:W-:Y:S04]  /*c0a0*/  LDGSTS.E.BYPASS.LTC128B.128 [R3+0x7800], desc[UR52][R10.64], !P1 ;  /* 0x078000000a037fae */ /* 0x0001e8000c901d74 */
[----:B0-----:R1:W4:Y:S01]  /*c0b0*/  SHFL.IDX PT, R10, R27, RZ, 0x1c1f ;  /* 0x001c1fff1b0a7589 */ /* 0x00132200000e0000 */
[C---:B------:R-:W-:Y:S02]  /*c0c0*/  ISETP.GE.AND P4, PT, R8.reuse, 0x21, PT ;  /* 0x000000210800780c */ /* 0x040fe40003f86270 */
[C---:B------:R-:W-:Y:S02]  /*c0d0*/  ISETP.GE.AND P3, PT, R8.reuse, 0x41, PT ;  /* 0x000000410800780c */ /* 0x040fe40003f66270 */
[----:B------:R-:W-:Y:S02]  /*c0e0*/  ISETP.GE.AND P1, PT, R8, 0x61, PT ;  /* 0x000000610800780c */ /* 0x000fe40003f26270 */
[----:B--2---:R-:W-:-:S04]  /*c0f0*/  LOP3.LUT R14, R14, 0xffffffef, RZ, 0xc0, !PT ;  /* 0xffffffef0e0e7812 */ /* 0x004fc800078ec0ff */
[----:B------:R-:W-:-:S05]  /*c100*/  @P2 LOP3.LUT R14, R14, 0x10, RZ, 0xfc, !PT ;  /* 0x000000100e0e2812 */ /* 0x000fca00078efcff */
[----:B---34-:R1:W-:Y:S02]  /*c110*/  STL [R1+0x18], R14 ;  /* 0x0000180e01007387 */ /* 0x0183e40000100800 */
.L_x_13414:
[----:B------:R-:W2:Y:S01]  /*c120*/  S2R R2, SR_TID.X ;  /* 0x0000000000027919 */ /* 0x000ea20000002100 */
        /* <DEDUP_REMOVED lines=8> */
[----:B------:R2:W-:Y:S01]  /*c1b0*/  LDGSTS.E.BYPASS.LTC128B.128 [R3+0x8000], desc[UR52][R10.64], !P0 ;  /* 0x080000000a037fae */ /* 0x0005e2000c101d74 */
[----:B------:R-:W-:Y:S01]  /*c1c0*/  PLOP3.LUT P0, PT, PT, PT, PT, 0x80, 0x0 ;  /* 0x000000000000781c */ /* 0x000fe20003f0f070 */
[----:B------:R-:W-:-:S12]  /*c1d0*/  NOP ;  /* 0x0000000000007918 */ /* 0x000fd80000000000 */
.L_x_13326:
        /* <DEDUP_REMOVED lines=11> */
.L_x_13327:
[----:B------:R3:W-:Y:S01]  /*c290*/  SYNCS.ARRIVE.TRANS64.A1T0 RZ, [R7+URZ+0x13270], RZ ;  /* 0x013270ff07ff79a7 */ /* 0x0007e2000810003f */
[----:B------:R-:W-:Y:S05]  /*c2a0*/  @!P6 BRA `(.L_x_13328) ;  /* 0x000000000004e947 */ /* 0x000fea0003800000 */
[----:B------:R-:W-:Y:S01]  /*c2b0*/  BPT.TRAP 0x1 ;  /* 0x000000040000795c */ /* 0x000fe20000300000 */
.L_x_13328:
[----:B------:R-:W4:Y:S01]  /*c2c0*/  LDL R0, [R1+0x28] ;  /* 0x0000280001007983 */ /* 0x000f220000100800 */
[----:B------:R-:W-:Y:S01]  /*c2d0*/  BSSY B0, `(.L_x_13329) ;  /* 0x0000003000007945 */ /* 0x000fe20003800000 */
[----:B----4-:R-:W4:Y:S03]  /*c2e0*/  SYNCS.PHASECHK.TRANS64.TRYWAIT P0, [R7+URZ+0x13240], R0 ;  /* 0x01324000070075a7 */ /* 0x010f26000800017f */
[----:B----4-:R-:W-:Y:S05]  /*c2f0*/  @!P0 BRA `(.L_x_13330) ;  /* 0x0000004400f48947 */ /* 0x010fea0003800000 */
.L_x_13415:
[----:B------:R-:W-:Y:S05]  /*c300*/  BSYNC B0 ;  /* 0x0000000000007941 */ /* 0x000fea0003800000 */
.L_x_13329:
[----:B----4-:R-:W4:Y:S01]  /*c310*/  LDL.LU R0, [R1] ;  /* 0x0000000001007983 */ /* 0x010f220000300800 */
[----:B------:R-:W-:Y:S01]  /*c320*/  ULDC.64 UR4, c[0x0][0x300] ;  /* 0x0000c00000047ab9 */ /* 0x000fe20000000a00 */
[----:B------:R-:W-:Y:S02]  /*c330*/  ULDC.64 UR6, c[0x0][0x310] ;  /* 0x0000c40000067ab9 */ /* 0x000fe40000000a00 */
[----:B------:R-:W5:Y:S04]  /*c340*/  LDL.LU R8, [R1+0x8] ;  /* 0x0000080001087983 */ /* 0x000f680000300800 */
[----:B------:R-:W3:Y:S01]  /*c350*/  LDL R2, [R1+0x14] ;  /* 0x0000140001027983 */ /* 0x000ee20000100800 */
[----:B--2---:R-:W-:-:S04]  /*c360*/  IMAD.WIDE.U32 R10, R4, UR4, RZ ;  /* 0x00000004040a7c25 */ /* 0x004fc8000f8e00ff */
[----:B----4-:R-:W-:-:S04]  /*c370*/  IMAD R0, R0, UR4, RZ ;  /* 0x0000000400007c24 */ /* 0x010fc8000f8e02ff */
[----:B------:R-:W-:-:S05]  /*c380*/  IMAD R0, R4, UR5, R0 ;  /* 0x0000000504007c24 */ /* 0x000fca000f8e0200 */
[----:B------:R-:W-:Y:S01]  /*c390*/  IADD3 R11, R11, R0, RZ ;  /* 0x000000000b0b7210 */ /* 0x000fe20007ffe0ff */
[----:B-----5:R-:W-:Y:S02]  /*c3a0*/  IMAD R0, R8, UR6, RZ ;  /* 0x0000000608007c24 */ /* 0x020fe4000f8e02ff */
[----:B------:R-:W-:Y:S02]  /*c3b0*/  IMAD R8, R28, UR6, RZ ;  /* 0x000000061c087c24 */ /* 0x000fe4000f8e02ff */
[----:B------:R-:W-:-:S04]  /*c3c0*/  IMAD.WIDE.U32 R10, R5, UR6, R10 ;  /* 0x00000006050a7c25 */ /* 0x000fc8000f8e000a */
[----:B------:R-:W-:Y:S02]  /*c3d0*/  IMAD R0, R5, UR7, R0 ;  /* 0x0000000705007c24 */ /* 0x000fe4000f8e0200 */
[----:B------:R-:W-:-:S04]  /*c3e0*/  IMAD.WIDE.U32 R4, R9, UR4, RZ ;  /* 0x0000000409047c25 */ /* 0x000fc8000f8e00ff */
[----:B------:R-:W-:Y:S02]  /*c3f0*/  IMAD.IADD R11, R11, 0x1, R0 ;  /* 0x000000010b0b7824 */ /* 0x000fe400078e0200 */
[----:B------:R-:W-:Y:S02]  /*c400*/  IMAD R0, R29, UR4, RZ ;  /* 0x000000041d007c24 */ /* 0x000fe4000f8e02ff */
[----:B------:R-:W-:Y:S02]  /*c410*/  IMAD R8, R6, UR7, R8 ;  /* 0x0000000706087c24 */ /* 0x000fe4000f8e0208 */
[----:B------:R-:W-:Y:S01]  /*c420*/  IMAD R0, R9, UR5, R0 ;  /* 0x0000000509007c24 */ /* 0x000fe2000f8e0200 */
[----:B------:R-:W-:Y:S02]  /*c430*/  ULDC.64 UR4, c[0x0][0x308] ;  /* 0x0000c20000047ab9 */ /* 0x000fe40000000a00 */
[----:B------:R-:W-:-:S04]  /*c440*/  IMAD.WIDE.U32 R10, R18, UR4, R10 ;  /* 0x00000004120a7c25 */ /* 0x000fc8000f8e000a */
[----:B------:R-:W-:Y:S02]  /*c450*/  IMAD.IADD R5, R5, 0x1, R0 ;  /* 0x0000000105057824 */ /* 0x000fe400078e0200 */
[----:B------:R-:W-:Y:S01]  /*c460*/  IMAD.WIDE.U32 R4, R6, UR6, R4 ;  /* 0x0000000606047c25 */ /* 0x000fe2000f8e0004 */
[----:B------:R-:W-:-:S03]  /*c470*/  ULDC.64 UR6, c[0x0][0x2e8] ;  /* 0x0000ba0000067ab9 */ /* 0x000fc60000000a00 */
[----:B---3--:R-:W-:Y:S01]  /*c480*/  IMAD R6, R2, UR4, RZ ;  /* 0x0000000402067c24 */ /* 0x008fe2000f8e02ff */
        /* <DEDUP_REMOVED lines=9> */
[----:B------:R-:W2:Y:S01]  /*c520*/  S2R R5, SR_TID.X ;  /* 0x0000000000057919 */ /* 0x000ea20000002100 */
[----:B------:R-:W3:Y:S01]  /*c530*/  LDC R10, c[0x0][0x2f4] ;  /* 0x0000bd00ff0a7b82 */ /* 0x000ee20000000800 */
[----:B------:R-:W-:Y:S04]  /*c540*/  SHFL.IDX PT, R4, R0, RZ, 0x1c1f ;  /* 0x001c1fff00047589 */ /* 0x000fe800000e0000 */
[----:B------:R-:W-:Y:S01]  /*c550*/  SHFL.IDX PT, R6, R6, RZ, 0x1c1f ;  /* 0x001c1fff06067589 */ /* 0x000fe200000e0000 */
[----:B--2---:R-:W-:-:S03]  /*c560*/  IMAD.SHL.U32 R9, R5, 0x10, RZ ;  /* 0x0000001005097824 */ /* 0x004fc600078e00ff */
[----:B------:R-:W2:Y:S02]  /*c570*/  SHFL.IDX PT, R5, R2, RZ, 0x1c1f ;  /* 0x001c1fff02057589 */ /* 0x000ea400000e0000 */
[----:B------:R-:W-:-:S04]  /*c580*/  LOP3.LUT R9, R9, 0x30, RZ, 0xc0, !PT ;  /* 0x0000003009097812 */ /* 0x000fc800078ec0ff */
[C---:B---3--:R-:W-:Y:S02]  /*c590*/  ISETP.GE.AND P2, PT, R9.reuse, R10, PT ;  /* 0x0000000a0900720c */ /* 0x048fe40003f46270 */
[----:B--2---:R-:W-:-:S04]  /*c5a0*/  @P5 IADD3 R5, P0, R9, R5, RZ ;  /* 0x0000000509055210 */ /* 0x004fc80007f1e0ff */
[----:B------:R-:W-:-:S04]  /*c5b0*/  @P5 IADD3.X R4, RZ, R4, RZ, P0, !PT ;  /* 0x00000004ff045210 */ /* 0x000fc800007fe4ff */
[----:B------:R-:W-:-:S04]  /*c5c0*/  @P5 LOP3.LUT R5, R5, R4, RZ, 0x3c, !PT ;  /* 0x0000000405055212 */ /* 0x000fc800078e3cff */
[----:B------:R-:W-:-:S04]  /*c5d0*/  @P5 LOP3.LUT R4, R5, R4, RZ, 0x3c, !PT ;  /* 0x0000000405045212 */ /* 0x000fc800078e3cff */
[----:B------:R-:W-:-:S05]  /*c5e0*/  @P5 LOP3.LUT R5, R5, R4, RZ, 0x3c, !PT ;  /* 0x0000000405055212 */ /* 0x000fca00078e3cff */
[----:B------:R2:W-:Y:S04]  /*c5f0*/  @P5 LDGSTS.E.BYPASS.LTC128B.128 [R3+0xe000], desc[UR52][R4.64], !P2 ;  /* 0x0e00000004035fae */ /* 0x0005e8000d101d74 */
[----:B--2---:R-:W2:Y:S04]  /*c600*/  SHFL.IDX PT, R5, R2, 0x1, 0x1c1f ;  /* 0x003c1f0002057f89 */ /* 0x004ea800000e0000 */
[----:B------:R-:W3:Y:S01]  /*c610*/  SHFL.IDX PT, R4, R0, 0x1, 0x1c1f ;  /* 0x003c1f0000047f89 */ /* 0x000ee200000e0000 */
[----:B--2---:R-:W-:-:S05]  /*c620*/  @P4 IADD3 R5, P0, R9, R5, RZ ;  /* 0x0000000509054210 */ /* 0x004fca0007f1e0ff */
[----:B---3--:R-:W-:-:S05]  /*c630*/  @P4 IMAD.X R4, RZ, RZ, R4, P0 ;  /* 0x000000ffff044224 */ /* 0x008fca00000e0604 */
[----:B------:R-:W-:-:S04]  /*c640*/  @P4 LOP3.LUT R5, R5, R4, RZ, 0x3c, !PT ;  /* 0x0000000405054212 */ /* 0x000fc800078e3cff */
[----:B------:R-:W-:-:S04]  /*c650*/  @P4 LOP3.LUT R4, R5, R4, RZ, 0x3c, !PT ;  /* 0x0000000405044212 */ /* 0x000fc800078e3cff */
[----:B------:R-:W-:-:S05]  /*c660*/  @P4 LOP3.LUT R5, R5, R4, RZ, 0x3c, !PT ;  /* 0x0000000405054212 */ /* 0x000fca00078e3cff */
        /* <DEDUP_REMOVED lines=12> */
[----:B------:R2:W-:Y:S02]  /*c730*/  @P3 LDGSTS.E.BYPASS.LTC128B.128 [R3+0xf000], desc[UR52][R4.64], !P2 ;  /* 0x0f00000004033fae */ /* 0x0005e4000d101d74 */
[----:B--2---:R-:W-:Y:S01]  /*c740*/  @P1 IMAD.MOV.U32 R4, RZ, RZ, R2 ;  /* 0x000000ffff041224 */ /* 0x004fe200078e0002 */
[----:B------:R-:W-:-:S05]  /*c750*/  @P1 MOV R5, R0 ;  /* 0x0000000000051202 */ /* 0x000fca0000000f00 */
[----:B------:R2:W-:Y:S04]  /*c760*/  @P1 LDGSTS.E.BYPASS.LTC128B.128 [R3+0xf800], desc[UR52][R4.64], !P2 ;  /* 0x0f80000004031fae */ /* 0x0005e8000d101d74 */
[----:B--2---:R2:W3:Y:S02]  /*c770*/  SHFL.IDX PT, R4, R8, RZ, 0x1c1f ;  /* 0x001c1fff08047589 */ /* 0x0044e400000e0000 */
.L_x_13427:
[----:B------:R-:W4:Y:S01]  /*c780*/  LDL R0, [R1+0x18] ;  /* 0x0000180001007983 */ /* 0x000f220000100800 */
[----:B------:R-:W-:Y:S01]  /*c790*/  BSSY B0, `(.L_x_13332) ;  /* 0x000000e000007945 */ /* 0x000fe20003800000 */
[----:B----4-:R-:W-:-:S13]  /*c7a0*/  LOP3.LUT P0, RZ, R0, 0x10, RZ, 0xc0, !PT ;  /* 0x0000001000ff7812 */ /* 0x010fda000780c0ff */
[----:B------:R-:W-:Y:S05]  /*c7b0*/  @!P0 BRA `(.L_x_13333) ;  /* 0x00000000002c8947 */ /* 0x000fea0003800000 */
[----:B------:R-:W4:Y:S01]  /*c7c0*/  S2R R0, SR_TID.X ;  /* 0x0000000000007919 */ /* 0x000f220000002100 */
[----:B------:R-:W5:Y:S01]  /*c7d0*/  LDC R2, c[0x0][0x2f4] ;  /* 0x0000bd00ff027b82 */ /* 0x000f620000000800 */
[----:B----4-:R-:W-:-:S05]  /*c7e0*/  IMAD.SHL.U32 R0, R0, 0x10, RZ ;  /* 0x0000001000007824 */ /* 0x010fca00078e00ff */
[----:B------:R-:W-:-:S04]  /*c7f0*/  LOP3.LUT R0, R0, 0x30, RZ, 0xc0, !PT ;  /* 0x0000003000007812 */ /* 0x000fc800078ec0ff */
[C---:B-----5:R-:W-:Y:S02]  /*c800*/  ISETP.GE.AND P1, PT, R0.reuse, R2, PT ;  /* 0x000000020000720c */ /* 0x060fe40003f26270 */
[----:B---3--:R-:W-:-:S05]  /*c810*/  IADD3 R4, P0, R0, R4, RZ ;  /* 0x0000000400047210 */ /* 0x008fca0007f1e0ff */
[----:B------:R-:W-:-:S06]  /*c820*/  IMAD.X R5, RZ, RZ, R6, P0 ;  /* 0x000000ffff057224 */ /* 0x000fcc00000e0606 */
[----:B------:R-:W-:Y:S01]  /*c830*/  @!PT LDS RZ, [RZ] ;  /* 0x00000000fffff984 */ /* 0x000fe20000000800 */
[----:B------:R-:W-:Y:S01]  /*c840*/  @!PT LDS RZ, [RZ] ;  /* 0x00000000fffff984 */ /* 0x000fe20000000800 */
[----:B------:R-:W-:Y:S01]  /*c850*/  @!PT LDS RZ, [RZ] ;  /* 0x00000000fffff984 */ /* 0x000fe20000000800 */
[----:B------:R4:W-:Y:S02]  /*c860*/  LDGSTS.E.BYPASS.LTC128B.128 [R3+0x10000], desc[UR52][R4.64], !P1 ;  /* 0x1000000004037fae */ /* 0x0009e4000c901d74 */
.L_x_13333:
[----:B------:R-:W-:Y:S05]  /*c870*/  BSYNC B0 ;  /* 0x0000000000007941 */ /* 0x000fea0003800000 */
.L_x_13332:
[----:B------:R-:W-:Y:S01]  /*c880*/  NOP ;  /* 0x0000000000007918 */ /* 0x000fe20000000000 */
[----:B------:R-:W-:-:S13]  /*c890*/  PLOP3.LUT P0, PT, PT, PT, PT, 0x80, 0x0 ;  /* 0x000000000000781c */ /* 0x000fda0003f0f070 */
.L_x_13334:
        /* <DEDUP_REMOVED lines=11> */
.L_x_13335:
[----:B------:R0:W-:Y:S02]  /*c950*/  SYNCS.ARRIVE.TRANS64.A1T0 RZ, [R7+URZ+0x13230], RZ ;  /* 0x013230ff07ff79a7 */ /* 0x0001e4000810003f */
[----:B------:R-:W-:Y:S05]  /*c960*/  WARPSYNC.ALL ;  /* 0x0000000000007948 */ /* 0x000fea0003800000 */
[----:B------:R-:W5:Y:S01]  /*c970*/  LDL.LU R0, [R1+0x2c] ;  /* 0x00002c0001007983 */ /* 0x000f620000300800 */
[----:B------:R-:W-:Y:S01]  /*c980*/  ULDC.64 UR6, c[0x0][0x298] ;  /* 0x0000a60000067ab9 */ /* 0x000fe20000000a00 */
[----:B------:R-:W-:Y:S01]  /*c990*/  UISETP.NE.AND UP0, UPT, UR47, URZ, UPT ;  /* 0x0000003f2f00728c */ /* 0x000fe2000bf05270 */
[----:B------:R-:W-:Y:S03]  /*c9a0*/  BSSY B6, `(.L_x_13336) ;  /* 0x000001e000067945 */ /* 0x000fe60003800000 */
[----:B------:R-:W-:-:S02]  /*c9b0*/  USEL UR44, UR44, URZ, !UP0 ;  /* 0x0000003f2c2c7287 */ /* 0x000fc4000c000000 */
[----:B------:R-:W-:Y:S01]  /*c9c0*/  USEL UR45, UR45, URZ, !UP0 ;  /* 0x0000003f2d2d7287 */ /* 0x000fe2000c000000 */
[----:B------:R-:W-:Y:S01]  /*c9d0*/  BAR.SYNC.DEFER_BLOCKING 0x8, 0x200 ;  /* 0x0208000000007b1d */ /* 0x000fe20000010000 */
[C---:B-----5:R-:W-:Y:S02]  /*c9e0*/  R2UR UR5, R0.reuse ;  /* 0x00000000000572ca */ /* 0x060fe400000e0000 */
[----:B------:R-:W-:Y:S01]  /*c9f0*/  R2UR UR36, R0 ;  /* 0x00000000002472ca */ /* 0x000fe200000e0000 */
[----:B------:R-:W-:-:S05]  /*ca00*/  VIADD R0, R22, 0xb000 ;  /* 0x0000b00016007836 */ /* 0x000fca0000000000 */
[----:B------:R-:W-:-:S05]  /*ca10*/  LOP3.LUT P0, RZ, R0, 0x1bf, RZ, 0xc0, !PT ;  /* 0x000001bf00ff7812 */ /* 0x000fca000780c0ff */
        /* <DEDUP_REMOVED lines=10> */
[----:B---34-:R-:W-:Y:S01]  /*cac0*/  MOV R4, UR6 ;  /* 0x0000000600047c02 */ /* 0x018fe20008000f00 */
[----:B------:R-:W-:Y:S01]  /*cad0*/  IMAD.U32 R5, RZ, RZ, UR7 ;  /* 0x00000007ff057e24 */ /* 0x000fe2000f8e00ff */
[----:B------:R-:W3:Y:S01]  /*cae0*/  LDC.64 R2, c[0x4][R2] ;  /* 0x0100000002027b82 */ /* 0x000ee20000000a00 */
[----:B------:R-:W-:Y:S01]  /*caf0*/  IMAD.U32 R6, RZ, RZ, UR8 ;  /* 0x00000008ff067e24 */ /* 0x000fe2000f8e00ff */
[----:B------:R-:W-:Y:S01]  /*cb00*/  MOV R11, UR5 ;  /* 0x00000005000b7c02 */ /* 0x000fe20008000f00 */
[----:B0-----:R-:W-:Y:S02]  /*cb10*/  IMAD.U32 R7, RZ, RZ, UR9 ;  /* 0x00000009ff077e24 */ /* 0x001fe4000f8e00ff */
[----:B------:R-:W-:-:S02]  /*cb20*/  IMAD.U32 R10, RZ, RZ, UR4 ;  /* 0x00000004ff0a7e24 */ /* 0x000fc4000f8e00ff */
[----:B--2---:R-:W-:Y:S02]  /*cb30*/  IMAD.MOV.U32 R8, RZ, RZ, 0x70 ;  /* 0x00000070ff087424 */ /* 0x004fe400078e00ff */
[----:B------:R-:W-:Y:S02]  /*cb40*/  IMAD.MOV.U32 R12, RZ, RZ, 0x1 ;  /* 0x00000001ff0c7424 */ /* 0x000fe400078e00ff */
[----:B------:R-:W-:-:S07]  /*cb50*/  IMAD.MOV.U32 R13, RZ, RZ, RZ ;  /* 0x000000ffff0d7224 */ /* 0x000fce00078e00ff */
[----:B------:R-:W-:-:S07]  /*cb60*/  LEPC R20, `(.L_x_13337) ;  /* 0x000000001014794e */ /* 0x000fce0000000000 */
[----:B-1-3--:R-:W-:Y:S05]  /*cb70*/  CALL.ABS.NOINC R2 ;  /* 0x0000000002007343 */ /* 0x00afea0003c00000 */
.L_x_13337:
[----:B------:R-:W-:Y:S05]  /*cb80*/  BSYNC B6 ;  /* 0x0000000000067941 */ /* 0x000fea0003800000 */
.L_x_13336:
[----:B0-----:R-:W3:Y:S01]  /*cb90*/  LDL R19, [R1+0x14] ;  /* 0x0000140001137983 */ /* 0x001ee20000100800 */
[----:B--2---:R-:W0:Y:S03]  /*cba0*/  LDC R8, c[0x0][0x448] ;  /* 0x00011200ff087b82 */ /* 0x004e260000000800 */
[----:B------:R2:W5:Y:S01]  /*cbb0*/  LDL R9, [R1+0x30] ;  /* 0x0000300001097983 */ /* 0x0005620000100800 */
[----:B------:R-:W1:Y:S01]  /*cbc0*/  S2R R2, SR_TID.X ;  /* 0x0000000000027919 */ /* 0x000e620000002100 */
[----:B------:R-:W-:Y:S01]  /*cbd0*/  R2UR UR7, R18 ;  /* 0x00000000120772ca */ /* 0x000fe200000e0000 */
[----:B------:R-:W-:Y:S01]  /*cbe0*/  ULDC.64 UR8, c[0x0][0x2d8] ;  /* 0x0000b60000087ab9 */ /* 0x000fe20000000a00 */
[----:B0-----:R-:W-:Y:S02]  /*cbf0*/  ISETP.NE.AND P0, PT, R8, 0x1, PT ;  /* 0x000000010800780c */ /* 0x001fe40003f05270 */
[----:B------:R-:W-:-:S11]  /*cc00*/  R2UR UR10, R18 ;  /* 0x00000000120a72ca */ /* 0x000fd600000e0000 */
[----:B----4-:R-:W0:Y:S01]  /*cc10*/  @P0 LDC R3, c[0x0][0x44c] ;  /* 0x00011300ff030b82 */ /* 0x010e220000000800 */
[C---:B-1----:R-:W-:Y:S01]  /*cc20*/  LOP3.LUT R20, R2.reuse, 0x7f, RZ, 0xc0, !PT ;  /* 0x0000007f02147812 */ /* 0x042fe200078ec0ff */
[----:B------:R-:W-:-:S06]  /*cc30*/  IMAD.SHL.U32 R2, R2, 0x20, RZ ;  /* 0x0000002002027824 */ /* 0x000fcc00078e00ff */
[----:B------:R-:W1:Y:S01]  /*cc40*/  @P0 LDC R0, c[0x0][0x450] ;  /* 0x00011400ff000b82 */ /* 0x000e620000000800 */
[----:B------:R-:W-:Y:S01]  /*cc50*/  SHF.R.U32.HI R20, RZ, 0x2, R20 ;  /* 0x00000002ff147819 */ /* 0x000fe20000011614 */
[----:B------:R-:W-:-:S03]  /*cc60*/  UMOV UR4, UR36 ;  /* 0x0000002400047c82 */ /* 0x000fc60008000000 */
[----:B------:R-:W-:Y:S01]  /*cc70*/  LOP3.LUT R2, R20, 0x60, R2, 0xf8, !PT ;  /* 0x0000006014027812 */ /* 0x000fe200078ef802 */
[----:B------:R-:W-:Y:S02]  /*cc80*/  UMOV UR5, UR47 ;  /* 0x0000002f00057c82 */ /* 0x000fe40008000000 */
[----:B------:R-:W-:Y:S02]  /*cc90*/  UIMAD.WIDE.U32 UR4, UR7, UR8, UR4 ;  /* 0x00000008070472a5 */ /* 0x000fe4000f8e0004 */
[----:B------:R-:W-:-:S04]  /*cca0*/  IMAD R6, R17, 0xc0, R2 ;  /* 0x000000c011067824 */ /* 0x000fc800078e0202 */
[----:B0-----:R-:W-:Y:S01]  /*ccb0*/  @P0 IMAD.HI.U32 R3, R6, R3, RZ ;  /* 0x0000000306030227 */ /* 0x001fe200078e00ff */
[----:B------:R-:W-:-:S04]  /*ccc0*/  MOV R2, R6 ;  /* 0x0000000600027202 */ /* 0x000fc80000000f00 */
[----:B-1----:R-:W-:-:S04]  /*ccd0*/  @P0 SHF.R.U32.HI R2, RZ, R0, R3 ;  /* 0x00000000ff020219 */ /* 0x002fc80000011603 */
[--C-:B---3--:R-:W-:Y:S01]  /*cce0*/  SHF.R.S32.HI R4, RZ, 0x1f, R2.reuse ;  /* 0x0000001fff047819 */ /* 0x108fe20000011402 */
[----:B------:R-:W-:-:S04]  /*ccf0*/  IMAD.MOV R0, RZ, RZ, -R2 ;  /* 0x000000ffff007224 */ /* 0x000fc800078e0a02 */
[----:B------:R-:W-:Y:S02]  /*cd00*/  IMAD R0, R8, R0, R6 ;  /* 0x0000000008007224 */ /* 0x000fe400078e0206 */
[----:B------:R-:W-:Y:S01]  /*cd10*/  VIADD R6, R6, 0x80 ;  /* 0x0000008006067836 */ /* 0x000fe20000000000 */
[----:B------:R-:W-:-:S13]  /*cd20*/  R2UR UR6, R19 ;  /* 0x00000000130672ca */ /* 0x000fda00000e0000 */
        /* <DEDUP_REMOVED lines=24> */
[----:B------:R-:W3:Y:S01]  /*ceb0*/  S2R R19, SR_TID.X ;  /* 0x0000000000137919 */ /* 0x000ee20000002100 */
[----:B0-----:R-:W-:Y:S01]  /*cec0*/  @P0 IMAD.HI.U32 R7, R6, R2, RZ ;  /* 0x0000000206070227 */ /* 0x001fe200078e00ff */
[----:B------:R-:W-:-:S04]  /*ced0*/  MOV R2, R6 ;  /* 0x0000000600027202 */ /* 0x000fc80000000f00 */
[----:B-1----:R-:W-:-:S05]  /*cee0*/  @P0 SHF.R.U32.HI R2, RZ, R3, R7 ;  /* 0x00000003ff020219 */ /* 0x002fca0000011607 */
        /* <DEDUP_REMOVED lines=9> */
[----:B------:R-:W-:Y:S02]  /*cf80*/  IMAD R5, R5, UR8, RZ ;  /* 0x0000000805057c24 */ /* 0x000fe4000f8e02ff */
[----:B------:R-:W-:-:S04]  /*cf90*/  IMAD.WIDE.U32 R2, R6, UR8, R2 ;  /* 0x0000000806027c25 */ /* 0x000fc8000f8e0002 */
[----:B---3--:R-:W-:Y:S02]  /*cfa0*/  IMAD.SHL.U32 R10, R19, 0x10, RZ ;  /* 0x00000010130a7824 */ /* 0x008fe400078e00ff */
[----:B------:R-:W-:Y:S01]  /*cfb0*/  IMAD R6, R6, UR9, R5 ;  /* 0x0000000906067c24 */ /* 0x000fe2000f8e0205 */
[----:B------:R-:W-:Y:S02]  /*cfc0*/  IADD3 R5, P0, R2, UR10, RZ ;  /* 0x0000000a02057c10 */ /* 0x000fe4000ff1e0ff */
[----:B------:R-:W-:Y:S02]  /*cfd0*/  LOP3.LUT R10, R10, 0x30, RZ, 0xc0, !PT ;  /* 0x000000300a0a7812 */ /* 0x000fe400078ec0ff */
[----:B------:R-:W-:Y:S02]  /*cfe0*/  IADD3.X R6, R3, UR11, R6, P0, !PT ;  /* 0x0000000b03067c10 */ /* 0x000fe400087fe406 */
[----:B------:R-:W-:Y:S01]  /*cff0*/  ISETP.GE.AND P0, PT, R10, UR4, PT ;  /* 0x000000040a007c0c */ /* 0x000fe2000bf06270 */
[----:B------:R-:W-:Y:S01]  /*d000*/  UMOV UR4, 0xffffffff ;  /* 0xffffffff00047882 */ /* 0x000fe20000000000 */
[----:B------:R-:W-:-:S04]  /*d010*/  LOP3.LUT R19, R19, 0x7f, RZ, 0xc0, !PT ;  /* 0x0000007f13137812 */ /* 0x000fc800078ec0ff */
[----:B------:R-:W-:Y:S01]  /*d020*/  SHF.R.U32.HI R19, RZ, 0x2, R19 ;  /* 0x00000002ff137819 */ /* 0x000fe20000011613 */
[----:B--2---:R-:W-:Y:S06]  /*d030*/  BRA.DIV UR4, `(.L_x_13338) ;  /* 0x0000004204587947 */ /* 0x004fec000b800000 */
[----:B------:R-:W0:Y:S01]  /*d040*/  SHFL.IDX PT, R3, R0, RZ, 0x1c1f ;  /* 0x001c1fff00037589 */ /* 0x000e2200000e0000 */
[----:B------:R-:W-:Y:S02]  /*d050*/  IMAD R17, R17, 0xc0, R19 ;  /* 0x000000c011117824 */ /* 0x000fe400078e0213 */
[----:B------:R-:W-:Y:S01]  /*d060*/  IMAD R7, R8, UR40, RZ ;  /* 0x0000002808077c24 */ /* 0x000fe2000f8e02ff */
        /* <DEDUP_REMOVED lines=8> */
[----:B-----5:R0:W-:Y:S02]  /*d0f0*/  @!P2 LDGSTS.E.BYPASS.LTC128B.128 [R9+0xb000], desc[UR52][R2.64], !P0 ;  /* 0x0b0000000209afae */ /* 0x0201e4000c101d74 */
[----:B0-----:R-:W-:Y:S02]  /*d100*/  IADD3 R2, R17, 0x20, RZ ;  /* 0x0000002011027810 */ /* 0x001fe40007ffe0ff */
[----:B------:R-:W0:Y:S02]  /*d110*/  SHFL.IDX PT, R3, R0, 0x1, 0x1c1f ;  /* 0x003c1f0000037f89 */ /* 0x000e2400000e0000 */
        /* <DEDUP_REMOVED lines=19> */
[----:B------:R0:W-:Y:S02]  /*d250*/  @!P2 LDGSTS.E.BYPASS.LTC128B.128 [R9+0xc000], desc[UR52][R2.64], !P0 ;  /* 0x0c0000000209afae */ /* 0x0001e4000c101d74 */
[----:B0-----:R-:W-:-:S05]  /*d260*/  VIADD R2, R17, 0x60 ;  /* 0x0000006011027836 */ /* 0x001fca0000000000 */
[----:B------:R-:W-:-:S13]  /*d270*/  ISETP.GE.AND P2, PT, R2, R7, PT ;  /* 0x000000070200720c */ /* 0x000fda0003f46270 */
[----:B------:R-:W-:-:S04]  /*d280*/  @!P2 IADD3 R0, P1, R10, R0, RZ ;  /* 0x000000000a00a210 */ /* 0x000fc80007f3e0ff */
[----:B--2---:R-:W-:-:S05]  /*d290*/  @!P2 IADD3.X R2, RZ, R4, RZ, P1, !PT ;  /* 0x00000004ff02a210 */ /* 0x004fca0000ffe4ff */
[----:B------:R-:W-:Y:S02]  /*d2a0*/  @!P2 IMAD.MOV.U32 R3, RZ, RZ, R2 ;  /* 0x000000ffff03a224 */ /* 0x000fe400078e0002 */
[----:B------:R-:W-:Y:S02]  /*d2b0*/  @!P2 IMAD.MOV.U32 R2, RZ, RZ, R0 ;  /* 0x000000ffff02a224 */ /* 0x000fe400078e0000 */
[----:B------:R-:W-:-:S03]  /*d2c0*/  VIADD R0, R17, 0x80 ;  /* 0x0000008011007836 */ /* 0x000fc60000000000 */
[----:B------:R0:W-:Y:S02]  /*d2d0*/  @!P2 LDGSTS.E.BYPASS.LTC128B.128 [R9+0xc800], desc[UR52][R2.64], !P0 ;  /* 0x0c8000000209afae */ /* 0x0001e4000c101d74 */
[----:B------:R-:W-:Y:S02]  /*d2e0*/  ISETP.GE.AND P2, PT, R0, R7, PT ;  /* 0x000000070000720c */ /* 0x000fe40003f46270 */
[----:B------:R-:W-:Y:S04]  /*d2f0*/  SHFL.IDX PT, R0, R6, RZ, 0x1c1f ;  /* 0x001c1fff06007589 */ /* 0x000fe800000e0000 */
[----:B------:R-:W-:Y:S04]  /*d300*/  SHFL.IDX PT, R6, R6, 0x1, 0x1c1f ;  /* 0x003c1f0006067f89 */ /* 0x000fe800000e0000 */
[----:B0-----:R-:W0:Y:S03]  /*d310*/  SHFL.IDX PT, R2, R5, RZ, 0x1c1f ;  /* 0x001c1fff05027589 */ /* 0x001e2600000e0000 */
[----:B0-----:R-:W-:-:S05]  /*d320*/  @!P2 IADD3 R2, P1, R10, R2, RZ ;  /* 0x000000020a02a210 */ /* 0x001fca0007f3e0ff */
[----:B------:R-:W-:-:S05]  /*d330*/  @!P2 IMAD.X R0, RZ, RZ, R0, P1 ;  /* 0x000000ffff00a224 */ /* 0x000fca00008e0600 */
[----:B------:R-:W-:-:S05]  /*d340*/  @!P2 MOV R3, R0 ;  /* 0x000000000003a202 */ /* 0x000fca0000000f00 */
[----:B------:R0:W-:Y:S04]  /*d350*/  @!P2 LDGSTS.E.BYPASS.LTC128B.128 [R9+0xd000], desc[UR52][R2.64], !P0 ;  /* 0x0d0000000209afae */ /* 0x0001e8000c101d74 */
[----:B0-----:R0:W1:Y:S02]  /*d360*/  SHFL.IDX PT, R2, R5, 0x1, 0x1c1f ;  /* 0x003c1f0005027f89 */ /* 0x00106400000e0000 */
.L_x_13440:
[----:B------:R-:W-:-:S05]  /*d370*/  VIADD R17, R17, 0xa0 ;  /* 0x000000a011117836 */ /* 0x000fca0000000000 */
[----:B------:R-:W-:-:S13]  /*d380*/  ISETP.GE.AND P1, PT, R17, R7, PT ;  /* 0x000000071100720c */ /* 0x000fda0003f26270 */
[----:B-1----:R-:W-:-:S05]  /*d390*/  @!P1 IADD3 R2, P2, R10, R2, RZ ;  /* 0x000000020a029210 */ /* 0x002fca0007f5e0ff */
[----:B------:R-:W-:-:S05]  /*d3a0*/  @!P1 IMAD.X R3, RZ, RZ, R6, P2 ;  /* 0x000000ffff039224 */ /* 0x000fca00010e0606 */
[----:B------:R-:W-:Y:S01]  /*d3b0*/  @!PT LDS RZ, [RZ] ;  /* 0x00000000fffff984 */ /* 0x000fe20000000800 */
[----:B------:R-:W-:Y:S01]  /*d3c0*/  @!PT LDS RZ, [RZ] ;  /* 0x00000000fffff984 */ /* 0x000fe20000000800 */
[----:B------:R-:W-:Y:S01]  /*d3d0*/  @!PT LDS RZ, [RZ] ;  /* 0x00000000fffff984 */ /* 0x000fe20000000800 */
[----:B------:R1:W-:Y:S01]  /*d3e0*/  @!P1 LDGSTS.E.BYPASS.LTC128B.128 [R9+0xd800], desc[UR52][R2.64], !P0 ;  /* 0x0d80000002099fae */ /* 0x0003e2000c101d74 */
[----:B------:R-:W-:Y:S01]  /*d3f0*/  PLOP3.LUT P0, PT, PT, PT, PT, 0x80, 0x0 ;  /* 0x000000000000781c */ /* 0x000fe20003f0f070 */
[----:B------:R-:W-:-:S12]  /*d400*/  NOP ;  /* 0x0000000000007918 */ /* 0x000fd80000000000 */
.L_x_13339:
[----:B------:R-:W-:Y:S02]  /*d410*/  PLOP3.LUT P1, PT, P1, P0, PT, 0xa2, 0x0 ;  /* 0x000000000000781c */ /* 0x000fe40000f21472 */
[----:B------:R-:W-:-:S08]  /*d420*/  @P0 R2UR P1, UR4, R22 ;  /* 0x00000000160402ca */ /* 0x000fd00000020000 */
[----:B------:R-:W-:-:S05]  /*d430*/  @P0 PLOP3.LUT P0, PT, P1, PT, PT, 0x80, 0x0 ;  /* 0x000000000000081c */ /* 0x000fca0000f0f070 */
[----:B------:R-:W-:Y:S01]  /*d440*/  @!P1 SYNCS.ARRIVE.TRANS64.RED.A0T1 RZ, [UR4+0x13200], RZ ;  /* 0x013200ffffff99a7 */ /* 0x000fe20008200404 */
[----:B------:R-:W-:Y:S07]  /*d450*/  @!P1 ARRIVES.LDGSTSBAR.64.TRANSCNT [UR4+0x13200] ;  /* 0x01320000ff0099b0 */ /* 0x000fee0008000a84 */
[----:B------:R-:W-:Y:S05]  /*d460*/  @P0 BRA.U.ANY `(.L_x_13339) ;  /* 0xfffffffd00e80947 */ /* 0x000fea000393ffff */
[----:B-1----:R-:W2:Y:S02]  /*d470*/  LDL.LU R2, [R1+0x34] ;  /* 0x0000340001027983 */ /* 0x002ea40000300800 */
        /* <DEDUP_REMOVED lines=11> */
.L_x_13441:
[----:B------:R-:W-:Y:S05]  /*d530*/  BSYNC B0 ;  /* 0x0000000000007941 */ /* 0x000fea0003800000 */
.L_x_13340:
[----:B------:R-:W-:-:S06]  /*d540*/  UISETP.GE.AND UP0, UPT, UR41, 0xa1, UPT ;  /* 0x000000a12900788c */ /* 0x000fcc000bf06270 */
[----:B------:R-:W-:-:S13]  /*d550*/  PLOP3.LUT P0, PT, PT, PT, UP0, 0x80, 0x0 ;  /* 0x000000000000781c */ /* 0x000fda0003f0f008 */
[----:B------:R-:W-:Y:S05]  /*d560*/  @!P0 BRA `(.L_x_13342) ;  /* 0x00000014008c8947 */ /* 0x000fea0003800000 */
[----:B------:R-:W-:Y:S01]  /*d570*/  UIADD3 UR4, UR42, -0x2, URZ ;  /* 0xfffffffe2a047890 */ /* 0x000fe2000fffe03f */
[----:B------:R2:W5:Y:S04]  /*d580*/  LDL.LU R21, [R1+0x10] ;  /* 0x0000100001157983 */ /* 0x0005680000300800 */
[----:B------:R2:W5:Y:S01]  /*d590*/  LDL.LU R20, [R1+0x4] ;  /* 0x0000040001147983 */ /* 0x0005620000300800 */
[----:B------:R-:W-:-:S05]  /*d5a0*/  MOV R0, UR4 ;  /* 0x0000000400007c02 */ /* 0x000fca0008000f00 */
[----:B------:R2:W-:Y:S02]  /*d5b0*/  STL [R1+0x8], R0 ;  /* 0x0000080001007387 */ /* 0x0005e40000100800 */
.L_x_13362:
[----:B------:R-:W3:Y:S01]  /*d5c0*/  LDL R11, [R1+0x1c] ;  /* 0x00001c00010b7983 */ /* 0x000ee20000100800 */
[----:B----4-:R-:W4:Y:S03]  /*d5d0*/  LDC R2, c[0x0][0x430] ;  /* 0x00010c00ff027b82 */ /* 0x010f260000000800 */
[----:B------:R-:W3:Y:S04]  /*d5e0*/  LDL R8, [R1+0xc] ;  /* 0x00000c0001087983 */ /* 0x000ee80000100800 */
[----:B------:R-:W3:Y:S01]  /*d5f0*/  LDL.LU R12, [R1+0x8] ;  /* 0x00000800010c7983 */ /* 0x000ee20000300800 */
[----:B------:R-:W-:Y:S01]  /*d600*/  IMAD.MOV.U32 R9, RZ, RZ, 0xa0 ;  /* 0x000000a0ff097424 */ /* 0x000fe200078e00ff */
[----:B------:R-:W-:Y:S05]  /*d610*/  YIELD ;  /* 0x0000000000007946 */ /* 0x000fea0003800000 */
[----:B--2---:R-:W2:Y:S01]  /*d620*/  S2R R0, SR_TID.X ;  /* 0x0000000000007919 */ /* 0x004ea20000002100 */
[----:B------:R-:W-:Y:S01]  /*d630*/  ULDC.64 UR6, c[0x0][0x428] ;  /* 0x00010a0000067ab9 */ /* 0x000fe20000000a00 */
[----:B------:R-:W-:Y:S01]  /*d640*/  ULDC UR4, c[0x0][0x430] ;  /* 0x00010c0000047ab9 */ /* 0x000fe20000000800 */
[----:B------:R-:W-:Y:S01]  /*d650*/  ULDC.64 UR8, c[0x0][0x418] ;  /* 0x0001060000087ab9 */ /* 0x000fe20000000a00 */
[----:B------:R-:W2:Y:S01]  /*d660*/  S2R R6, SR_TID.X ;  /* 0x0000000000067919 */ /* 0x000ea20000002100 */
[----:B----4-:R-:W-:-:S13]  /*d670*/  ISETP.NE.AND P0, PT, R2, 0x1, PT ;  /* 0x000000010200780c */ /* 0x010fda0003f05270 */
[----:B0-----:R-:W0:Y:S08]  /*d680*/  @P0 LDC R5, c[0x0][0x434] ;  /* 0x00010d00ff050b82 */ /* 0x001e300000000800 */
[----:B-1----:R-:W1:Y:S01]  /*d690*/  @P0 LDC R3, c[0x0][0x434] ;  /* 0x00010d00ff030b82 */ /* 0x002e620000000800 */
[----:B--2---:R-:W-:-:S04]  /*d6a0*/  LOP3.LUT R0, R0, 0x7f, RZ, 0xc0, !PT ;  /* 0x0000007f00007812 */ /* 0x004fc800078ec0ff */
[----:B------:R-:W-:Y:S01]  /*d6b0*/  SHF.R.U32.HI R2, RZ, 0x2, R0 ;  /* 0x00000002ff027819 */ /* 0x000fe20000011600 */
[C---:B------:R-:W-:Y:S01]  /*d6c0*/  IMAD.SHL.U32 R7, R6.reuse, 0x20, RZ ;  /* 0x0000002006077824 */ /* 0x040fe200078e00ff */
[C---:B------:R-:W-:Y:S01]  /*d6d0*/  LOP3.LUT R0, R6.reuse, 0x7f, RZ, 0xc0, !PT ;  /* 0x0000007f06007812 */ /* 0x040fe200078ec0ff */
[----:B------:R-:W2:Y:S01]  /*d6e0*/  @P0 LDC R4, c[0x0][0x438] ;  /* 0x00010e00ff040b82 */ /* 0x000ea20000000800 */
[----:B------:R-:W-:Y:S02]  /*d6f0*/  IMAD.SHL.U32 R10, R6, 0x20, RZ ;  /* 0x00000020060a7824 */ /* 0x000fe400078e00ff */
[----:B------:R-:W-:Y:S02]  /*d700*/  LOP3.LUT R7, R2, 0x60, R7, 0xf8, !PT ;  /* 0x0000006002077812 */ /* 0x000fe400078ef807 */
[----:B------:R-:W-:-:S03]  /*d710*/  SHF.R.U32.HI R2, RZ, 0x2, R0 ;  /* 0x00000002ff027819 */ /* 0x000fc60000011600 */
[----:B------:R-:W4:Y:S01]  /*d720*/  @P0 LDC R0, c[0x0][0x438] ;  /* 0x00010e00ff000b82 */ /* 0x000f220000000800 */
[----:B------:R-:W-:-:S04]  /*d730*/  LOP3.LUT R10, R2, 0x60, R10, 0xf8, !PT ;  /* 0x00000060020a7812 */ /* 0x000fc800078ef80a */
[----:B------:R-:W-:-:S04]  /*d740*/  LOP3.LUT R10, R10, 0x80, RZ, 0xfc, !PT ;  /* 0x000000800a0a7812 */ /* 0x000fc800078efcff */
[----:B------:R-:W-:Y:S01]  /*d750*/  ISETP.GT.U32.AND P1, PT, R10, 0x9f, PT ;  /* 0x0000009f0a00780c */ /* 0x000fe20003f24070 */
[----:B---3--:R-:W-:-:S04]  /*d760*/  IMAD R9, R12, R9, UR38 ;  /* 0x000000260c097e24 */ /* 0x008fc8000f8e0209 */
[--C-:B------:R-:W-:Y:S02]  /*d770*/  IMAD.IADD R7, R7, 0x1, R9.reuse ;  /* 0x0000000107077824 */ /* 0x100fe400078e0209 */
[----:B------:R-:W-:Y:S02]  /*d780*/  IMAD.IADD R9, R10, 0x1, R9 ;  /* 0x000000010a097824 */ /* 0x000fe400078e0209 */
[----:B0-----:R-:W-:Y:S01]  /*d790*/  @P0 IMAD.HI.U32 R5, R7, R5, RZ ;  /* 0x0000000507050227 */ /* 0x001fe200078e00ff */
[----:B------:R-:W-:-:S03]  /*d7a0*/  MOV R2, R7 ;  /* 0x0000000700027202 */ /* 0x000fc60000000f00 */
[----:B-1----:R-:W-:Y:S01]  /*d7b0*/  @P0 IMAD.HI.U32 R3, R9, R3, RZ ;  /* 0x0000000309030227 */ /* 0x002fe200078e00ff */
[----:B--2---:R-:W-:-:S03]  /*d7c0*/  @P0 SHF.R.U32.HI R2, RZ, R4, R5 ;  /* 0x00000004ff020219 */ /* 0x004fc60000011605 */
[----:B------:R-:W-:Y:S01]  /*d7d0*/  IMAD.MOV.U32 R6, RZ, RZ, R9 ;  /* 0x000000ffff067224 */ /* 0x000fe200078e0009 */
[----:B----4-:R-:W-:Y:S01]  /*d7e0*/  @P0 SHF.R.U32.HI R6, RZ, R0, R3 ;  /* 0x00000000ff060219 */ /* 0x010fe20000011603 */
[----:B------:R-:W-:Y:S01]  /*d7f0*/  IMAD R0, R11, UR6, RZ ;  /* 0x000000060b007c24 */ /* 0x000fe2000f8e02ff */
[--C-:B------:R-:W-:Y:S01]  /*d800*/  SHF.R.S32.HI R3, RZ, 0x1f, R2.reuse ;  /* 0x0000001fff037819 */ /* 0x100fe20000011402 */
[----:B------:R-:W-:Y:S02]  /*d810*/  IMAD.MOV R4, RZ, RZ, -R2 ;  /* 0x000000ffff047224 */ /* 0x000fe400078e0a02 */
[C---:B------:R-:W-:Y:S02]  /*d820*/  IMAD R0, R8.reuse, UR7, R0 ;  /* 0x0000000708007c24 */ /* 0x040fe4000f8e0200 */
[----:B------:R-:W-:-:S04]  /*d830*/  IMAD.WIDE.U32 R2, R8, UR6, R2 ;  /* 0x0000000608027c25 */ /* 0x000fc8000f8e0002 */
[----:B------:R-:W-:Y:S01]  /*d840*/  IMAD R7, R4, UR4, R7 ;  /* 0x0000000404077c24 */ /* 0x000fe2000f8e0207 */
[----:B------:R-:W-:Y:S01]  /*d850*/  LEA R4, P0, R2, UR8, 0x2 ;  /* 0x0000000802047c11 */ /* 0x000fe2000f8010ff */
[----:B------:R-:W-:-:S05]  /*d860*/  IMAD.IADD R3, R0, 0x1, R3 ;  /* 0x0000000100037824 */ /* 0x000fca00078e0203 */
[----:B------:R-:W-:-:S05]  /*d870*/  LEA.HI.X R5, R2, UR9, R3, 0x2, P0 ;  /* 0x0000000902057c11 */ /* 0x000fca00080f1403 */
[----:B------:R0:W2:Y:S01]  /*d880*/  LDG.E R4, desc[UR52][R4.64] ;  /* 0x0000003404047981 */ /* 0x0000a2000c1e1900 */
[--C-:B------:R-:W-:Y:S01]  /*d890*/  @!P1 SHF.R.S32.HI R3, RZ, 0x1f, R6.reuse ;  /* 0x0000001fff039819 */ /* 0x100fe20000011406 */
[----:B------:R-:W-:-:S04]  /*d8a0*/  @!P1 IMAD.MOV.U32 R2, RZ, RZ, R6 ;  /* 0x000000ffff029224 */ /* 0x000fc800078e0006 */
[----:B------:R-:W-:-:S04]  /*d8b0*/  @!P1 IMAD.WIDE.U32 R2, R8, UR6, R2 ;  /* 0x0000000608029c25 */ /* 0x000fc8000f8e0002 */
[----:B------:R-:W-:Y:S01]  /*d8c0*/  @!P1 IMAD.IADD R0, R0, 0x1, R3 ;  /* 0x0000000100009824 */ /* 0x000fe200078e0203 */
[----:B------:R-:W-:Y:S01]  /*d8d0*/  @!P1 LEA R10, P0, R2, UR8, 0x2 ;  /* 0x00000008020a9c11 */ /* 0x000fe2000f8010ff */
[----:B------:R-:W-:Y:S01]  /*d8e0*/  IMAD.MOV.U32 R8, RZ, RZ, RZ ;  /* 0x000000ffff087224 */ /* 0x000fe200078e00ff */
[----:B0-----:R-:W-:Y:S02]  /*d8f0*/  IADD3 R5, -R6, RZ, RZ ;  /* 0x000000ff06057210 */ /* 0x001fe40007ffe1ff */
[----:B------:R-:W-:Y:S01]  /*d900*/  @!P1 LEA.HI.X R11, R2, UR9, R0, 0x2, P0 ;  /* 0x00000009020b9c11 */ /* 0x000fe200080f1400 */
[----:B-----5:R-:W-:Y:S01]  /*d910*/  VIADD R0, R20, 0x1 ;  /* 0x0000000114007836 */ /* 0x020fe20000000000 */
[----:B------:R-:W-:Y:S01]  /*d920*/  MOV R2, R12 ;  /* 0x0000000c00027202 */ /* 0x000fe20000000f00 */
[----:B------:R-:W-:Y:S02]  /*d930*/  IMAD.U32 R13, RZ, RZ, UR46 ;  /* 0x0000002eff0d7e24 */ /* 0x000fe4000f8e00ff */
[----:B------:R0:W5:Y:S01]  /*d940*/  @!P1 LDG.E R8, desc[UR52][R10.64] ;  /* 0x000000340a089981 */ /* 0x000162000c1e1900 */
[----:B------:R-:W-:Y:S01]  /*d950*/  ISETP.NE.AND P0, PT, R0, 0x2, PT ;  /* 0x000000020000780c */ /* 0x000fe20003f05270 */
[----:B------:R-:W-:-:S03]  /*d960*/  IMAD R9, R5, UR4, R9 ;  /* 0x0000000405097c24 */ /* 0x000fc6000f8e0209 */
[----:B------:R-:W-:Y:S02]  /*d970*/  SEL R6, R0, RZ, P0 ;  /* 0x000000ff00067207 */ /* 0x000fe40000000000 */
[----:B------:R-:W-:Y:S01]  /*d980*/  SEL R0, RZ, 0x1, P0 ;  /* 0x00000001ff007807 */ /* 0x000fe20000000000 */
[----:B------:R-:W-:Y:S01]  /*d990*/  VIADD R12, R12, 0xffffffff ;  /* 0xffffffff0c0c7836 */ /* 0x000fe20000000000 */
[----:B------:R-:W-:Y:S02]  /*d9a0*/  ISETP.GT.AND P1, PT, R2, RZ, PT ;  /* 0x000000ff0200720c */ /* 0x000fe40003f24270 */
[----:B------:R-:W-:Y:S01]  /*d9b0*/  LOP3.LUT R2, R21, R0, RZ, 0x3c, !PT ;  /* 0x0000000015027212 */ /* 0x000fe200078e3cff */
[----:B------:R0:W-:Y:S04]  /*d9c0*/  STL [R1+0x4], R6 ;  /* 0x0000040601007387 */ /* 0x0001e80000100800 */
[----:B------:R0:W-:Y:S04]  /*d9d0*/  STL [R1+0x8], R12 ;  /* 0x0000080c01007387 */ /* 0x0001e80000100800 */
[----:B------:R0:W-:Y:S01]  /*d9e0*/  STL [R1+0x10], R2 ;  /* 0x0000100201007387 */ /* 0x0001e20000100800 */
[----:B------:R-:W-:-:S02]  /*d9f0*/  ISETP.NE.AND P2, PT, R13, 0x3, PT ;  /* 0x000000030d00780c */ /* 0x000fc40003f45270 */
[----:B--2---:R-:W-:-:S11]  /*da00*/  SHF.R.S32.HI R29, RZ, 0x1f, R4 ;  /* 0x0000001fff1d7819 */ /* 0x004fd60000011404 */
[----:B0-----:R-:W-:Y:S05]  /*da10*/  @!P2 BRA `(.L_x_13343) ;  /* 0x000000000004a947 */ /* 0x001fea0003800000 */
[----:B------:R-:W-:Y:S01]  /*da20*/  BPT.TRAP 0x1 ;  /* 0x000000040000795c */ /* 0x000fe20000300000 */
.L_x_13343:
[----:B------:R-:W-:Y:S01]  /*da30*/  IMAD R0, R6, 0x8, R22 ;  /* 0x0000000806007824 */ /* 0x000fe200078e0216 */
[----:B------:R-:W-:Y:S01]  /*da40*/  SHF.L.U32 R2, R2, 0x1f, RZ ;  /* 0x0000001f02027819 */ /* 0x000fe200000006ff */
[----:B------:R-:W-:Y:S01]  /*da50*/  BSSY B0, `(.L_x_13344) ;  /* 0x0000005000007945 */ /* 0x000fe20003800000 */
[----:B------:R-:W-:Y:S02]  /*da60*/  SHF.R.S32.HI R28, RZ, 0x1f, R7 ;  /* 0x0000001fff1c7819 */ /* 0x000fe40000011407 */
[----:B------:R-:W0:Y:S01]  /*da70*/  SYNCS.PHASECHK.TRANS64.TRYWAIT P0, [R0+URZ+0x13280], R2 ;  /* 0x01328002000075a7 */ /* 0x000e22000800017f */
[----:B------:R1:W-:Y:S02]  /*da80*/  STL [R1], R2 ;  /* 0x0000000201007387 */ /* 0x0003e40000100800 */
[----:B01----:R-:W-:Y:S05]  /*da90*/  @!P0 BRA `(.L_x_13345) ;  /* 0x0000003c00bc8947 */ /* 0x003fea0003800000 */
.L_x_13442:
[----:B------:R-:W-:Y:S05]  /*daa0*/  BSYNC B0 ;  /* 0x0000000000007941 */ /* 0x000fea0003800000 */
.L_x_13344:
[----:B------:R-:W2:Y:S01]  /*dab0*/  LDL R6, [R1+0x14] ;  /* 0x0000140001067983 */ /* 0x000ea20000100800 */
[----:B------:R-:W-:Y:S01]  /*dac0*/  ULDC.64 UR4, c[0x0][0x328] ;  /* 0x0000ca0000047ab9 */ /* 0x000fe20000000a00 */
[----:B------:R-:W-:Y:S01]  /*dad0*/  ULDC.64 UR6, c[0x0][0x338] ;  /* 0x0000ce0000067ab9 */ /* 0x000fe20000000a00 */
[----:B------:R-:W-:Y:S01]  /*dae0*/  ULDC.64 UR8, c[0x0][0x330] ;  /* 0x0000cc0000087ab9 */ /* 0x000fe20000000a00 */
[----:B------:R-:W3:Y:S01]  /*daf0*/  LDL R13, [R1+0x4] ;  /* 0x00000400010d7983 */ /* 0x000ee20000100800 */
[----:B------:R-:W-:-:S03]  /*db00*/  IMAD R5, R28, UR4, RZ ;  /* 0x000000041c057c24 */ /* 0x000fc6000f8e02ff */
[----:B------:R-:W3:Y:S01]  /*db10*/  LDL R14, [R1+0x24] ;  /* 0x00002400010e7983 */ /* 0x000ee20000100800 */
[C---:B------:R-:W-:Y:S01]  /*db20*/  IMAD R5, R7.reuse, UR5, R5 ;  /* 0x0000000507057c24 */ /* 0x040fe2000f8e0205 */
[----:B------:R-:W-:Y:S01]  /*db30*/  SHF.R.S32.HI R27, RZ, 0x1f, R9 ;  /* 0x0000001fff1b7819 */ /* 0x000fe20000011409 */
[----:B0-----:R-:W-:Y:S01]  /*db40*/  IMAD.WIDE.U32 R2, R7, UR4, RZ ;  /* 0x0000000407027c25 */ /* 0x001fe2000f8e00ff */
[----:B------:R-:W0:Y:S01]  /*db50*/  S2R R11, SR_TID.X ;  /* 0x00000000000b7919 */ /* 0x000e220000002100 */
[----:B------:R-:W-:Y:S01]  /*db60*/  ULDC.64 UR10, c[0x0][0x318] ;  /* 0x0000c600000a7ab9 */ /* 0x000fe20000000a00 */
[----:B-----5:R-:W-:Y:S01]  /*db70*/  SHF.R.S32.HI R26, RZ, 0x1f, R8 ;  /* 0x0000001fff1a7819 */ /* 0x020fe20000011408 */
[----:B------:R-:W-:Y:S01]  /*db80*/  IMAD.IADD R3, R3, 0x1, R5 ;  /* 0x0000000103037824 */ /* 0x000fe200078e0205 */
[----:B------:R-:W1:Y:S01]  /*db90*/  LDC R12, c[0x0][0x2f4] ;  /* 0x0000bd00ff0c7b82 */ /* 0x000e620000000800 */
[----:B------:R-:W-:Y:S02]  /*dba0*/  IMAD R5, R29, UR6, RZ ;  /* 0x000000061d057c24 */ /* 0x000fe4000f8e02ff */
[----:B------:R-:W-:-:S04]  /*dbb0*/  IMAD.WIDE.U32 R2, R4, UR6, R2 ;  /* 0x0000000604027c25 */ /* 0x000fc8000f8e0002 */
[----:B------:R-:W-:-:S05]  /*dbc0*/  IMAD R5, R4, UR7, R5 ;  /* 0x0000000704057c24 */ /* 0x000fca000f8e0205 */
[----:B------:R-:W-:-:S03]  /*dbd0*/  IADD3 R3, R3, R5, RZ ;  /* 0x0000000503037210 */ /* 0x000fc60007ffe0ff */
[----:B------:R-:W-:-:S03]  /*dbe0*/  IMAD.WIDE.U32 R2, R18, UR8, R2 ;  /* 0x0000000812027c25 */ /* 0x000fc6000f8e0002 */
[----:B------:R-:W-:Y:S01]  /*dbf0*/  IADD3 R5, P0, R2, UR10, RZ ;  /* 0x0000000a02057c10 */ /* 0x000fe2000ff1e0ff */
[----:B0-----:R-:W-:-:S05]  /*dc00*/  IMAD.SHL.U32 R11, R11, 0x10, RZ ;  /* 0x000000100b0b7824 */ /* 0x001fca00078e00ff */
[----:B------:R-:W-:-:S04]  /*dc10*/  LOP3.LUT R11, R11, 0x30, RZ, 0xc0, !PT ;  /* 0x000000300b0b7812 */ /* 0x000fc800078ec0ff */
[----:B-1----:R-:W-:Y:S01]  /*dc20*/  ISETP.GE.AND P2, PT, R11, R12, PT ;  /* 0x0000000c0b00720c */ /* 0x002fe20003f46270 */
[----:B--2---:R-:W-:Y:S02]  /*dc30*/  IMAD R17, R6, UR8, RZ ;  /* 0x0000000806117c24 */ /* 0x004fe4000f8e02ff */
[----:B------:R-:W-:Y:S02]  /*dc40*/  IMAD R6, R27, UR4, RZ ;  /* 0x000000041b067c24 */ /* 0x000fe4000f8e02ff */
[----:B------:R-:W-:Y:S02]  /*dc50*/  IMAD R17, R18, UR9, R17 ;  /* 0x0000000912117c24 */ /* 0x000fe4000f8e0211 */
[----:B------:R-:W-:-:S03]  /*dc60*/  IMAD R6, R9, UR5, R6 ;  /* 0x0000000509067c24 */ /* 0x000fc6000f8e0206 */
        /* <DEDUP_REMOVED lines=10> */
[----:B---3--:R-:W-:-:S03]  /*dd10*/  IMAD R6, R13, 0x2800, R14 ;  /* 0x000028000d067824 */ /* 0x008fc600078e020e */
[----:B------:R-:W-:Y:S01]  /*dd20*/  IADD3.X R17, R17, UR11, R3, P0, !PT ;  /* 0x0000000b11117c10 */ /* 0x000fe200087fe403 */
[----:B------:R-:W-:Y:S08]  /*dd30*/  BRA.DIV UR4, `(.L_x_13346) ;  /* 0x0000003e042c7947 */ /* 0x000ff0000b800000 */
[----:B------:R-:W0:Y:S01]  /*dd40*/  S2R R3, SR_TID.X ;  /* 0x0000000000037919 */ /* 0x000e220000002100 */
[----:B------:R-:W-:Y:S01]  /*dd50*/  IMAD.IADD R6, R22, 0x1, R6 ;  /* 0x0000000116067824 */ /* 0x000fe200078e0206 */
[----:B------:R-:W1:Y:S04]  /*dd60*/  SHFL.IDX PT, R2, R5, RZ, 0x1c1f ;  /* 0x001c1fff05027589 */ /* 0x000e6800000e0000 */
[----:B------:R-:W-:Y:S01]  /*dd70*/  SHFL.IDX PT, R17, R17, RZ, 0x1c1f ;  /* 0x001c1fff11117589 */ /* 0x000fe200000e0000 */
[----:B0-----:R-:W-:-:S03]  /*dd80*/  IMAD.SHL.U32 R11, R3, 0x10, RZ ;  /* 0x00000010030b7824 */ /* 0x001fc600078e00ff */
[----:B------:R-:W0:Y:S02]  /*dd90*/  SHFL.IDX PT, R3, R10, RZ, 0x1c1f ;  /* 0x001c1fff0a037589 */ /* 0x000e2400000e0000 */
[----:B------:R-:W-:-:S04]  /*dda0*/  LOP3.LUT R11, R11, 0x30, RZ, 0xc0, !PT ;  /* 0x000000300b0b7812 */ /* 0x000fc800078ec0ff */
[----:B-1----:R-:W-:-:S04]  /*ddb0*/  IADD3 R2, P0, R11, R2, RZ ;  /* 0x000000020b027210 */ /* 0x002fc80007f1e0ff */
[----:B0-----:R-:W-:-:S05]  /*ddc0*/  IADD3.X R3, RZ, R3, RZ, P0, !PT ;  /* 0x00000003ff037210 */ /* 0x001fca00007fe4ff */
        /* <DEDUP_REMOVED lines=8> */
[----:B------:R-:W-:Y:S01]  /*de50*/  SHFL.IDX PT, R10, R10, 0x3, 0x1c1f ;  /* 0x007c1f000a0a7f89 */ /* 0x000fe200000e0000 */
[----:B0-----:R-:W-:-:S05]  /*de60*/  IADD3 R2, P0, R11, R2, RZ ;  /* 0x000000020b027210 */ /* 0x001fca0007f1e0ff */
[----:B-1----:R-:W-:-:S05]  /*de70*/  IMAD.X R3, RZ, RZ, R3, P0 ;  /* 0x000000ffff037224 */ /* 0x002fca00000e0603 */
[----:B------:R0:W-:Y:S04]  /*de80*/  LDGSTS.E.BYPASS.LTC128B.128 [R6+0x7000], desc[UR52][R2.64], !P2 ;  /* 0x0700000002067fae */ /* 0x0001e8000d101d74 */
[----:B0-----:R-:W0:Y:S02]  /*de90*/  SHFL.IDX PT, R2, R5, 0x3, 0x1c1f ;  /* 0x007c1f0005027f89 */ /* 0x001e2400000e0000 */
[----:B0-----:R-:W-:-:S05]  /*dea0*/  IADD3 R2, P0, R11, R2, RZ ;  /* 0x000000020b027210 */ /* 0x001fca0007f1e0ff */
[----:B------:R-:W-:-:S05]  /*deb0*/  IMAD.X R3, RZ, RZ, R10, P0 ;  /* 0x000000ffff037224 */ /* 0x000fca00000e060a */
[----:B------:R0:W-:Y:S04]  /*dec0*/  LDGSTS.E.BYPASS.LTC128B.128 [R6+0x7800], desc[UR52][R2.64], !P2 ;  /* 0x0780000002067fae */ /* 0x0001e8000d101d74 */
[----:B0-----:R0:W1:Y:S02]  /*ded0*/  SHFL.IDX PT, R2, R19, RZ, 0x1c1f ;  /* 0x001c1fff13027589 */ /* 0x00106400000e0000 */
.L_x_13454:
[----:B------:R-:W2:Y:S02]  /*dee0*/  S2R R3, SR_TID.X ;  /* 0x0000000000037919 */ /* 0x000ea40000002100 */
[----:B--2---:R-:W-:-:S04]  /*def0*/  SHF.L.U32 R3, R3, 0x4, RZ ;  /* 0x0000000403037819 */ /* 0x004fc800000006ff */
        /* <DEDUP_REMOVED lines=9> */
.L_x_13347:
        /* <DEDUP_REMOVED lines=11> */
.L_x_13348:
[----:B------:R1:W-:Y:S01]  /*e040*/  SYNCS.ARRIVE.TRANS64.A1T0 RZ, [R0+URZ+0x13270], RZ ;  /* 0x013270ff00ff79a7 */ /* 0x0003e2000810003f */
[----:B------:R-:W-:Y:S05]  /*e050*/  @!P3 BRA `(.L_x_13349) ;  /* 0x000000000004b947 */ /* 0x000fea0003800000 */
[----:B------:R-:W-:Y:S01]  /*e060*/  BPT.TRAP 0x1 ;  /* 0x000000040000795c */ /* 0x000fe20000300000 */
.L_x_13349:
[----:B------:R-:W2:Y:S01]  /*e070*/  LDL R2, [R1] ;  /* 0x0000000001027983 */ /* 0x000ea20000100800 */
[----:B------:R-:W-:Y:S01]  /*e080*/  BSSY B0, `(.L_x_13350) ;  /* 0x0000003000007945 */ /* 0x000fe20003800000 */
[----:B--2---:R-:W2:Y:S03]  /*e090*/  SYNCS.PHASECHK.TRANS64.TRYWAIT P0, [R0+URZ+0x13240], R2 ;  /* 0x01324002000075a7 */ /* 0x004ea6000800017f */
[----:B--2---:R-:W-:Y:S05]  /*e0a0*/  @!P0 BRA `(.L_x_13351) ;  /* 0x0000003c00ec8947 */ /* 0x004fea0003800000 */
.L_x_13455:
[----:B------:R-:W-:Y:S05]  /*e0b0*/  BSYNC B0 ;  /* 0x0000000000007941 */ /* 0x000fea0003800000 */
.L_x_13350:
[----:B------:R-:W3:Y:S01]  /*e0c0*/  LDL R10, [R1+0x14] ;  /* 0x00001400010a7983 */ /* 0x000ee20000100800 */
[----:B------:R-:W-:Y:S01]  /*e0d0*/  ULDC.64 UR4, c[0x0][0x300] ;  /* 0x0000c00000047ab9 */ /* 0x000fe20000000a00 */
[----:B------:R-:W-:Y:S01]  /*e0e0*/  ULDC.64 UR6, c[0x0][0x310] ;  /* 0x0000c40000067ab9 */ /* 0x000fe20000000a00 */
[----:B------:R-:W-:Y:S01]  /*e0f0*/  IMAD R5, R28, UR4, RZ ;  /* 0x000000041c057c24 */ /* 0x000fe2000f8e02ff */
[----:B------:R-:W4:Y:S01]  /*e100*/  LDC R11, c[0x0][0x2f4] ;  /* 0x0000bd00ff0b7b82 */ /* 0x000f220000000800 */
[----:B--2---:R-:W-:-:S04]  /*e110*/  IMAD.WIDE.U32 R2, R7, UR4, RZ ;  /* 0x0000000407027c25 */ /* 0x004fc8000f8e00ff */
[----:B------:R-:W-:Y:S02]  /*e120*/  IMAD R5, R7, UR5, R5 ;  /* 0x0000000507057c24 */ /* 0x000fe4000f8e0205 */
[----:B------:R-:W-:Y:S02]  /*e130*/  IMAD R29, R29, UR6, RZ ;  /* 0x000000061d1d7c24 */ /* 0x000fe4000f8e02ff */
[----:B------:R-:W-:Y:S02]  /*e140*/  IMAD.IADD R3, R3, 0x1, R5 ;  /* 0x0000000103037824 */ /* 0x000fe400078e0205 */
[----:B------:R-:W-:Y:S02]  /*e150*/  IMAD R7, R27, UR4, RZ ;  /* 0x000000041b077c24 */ /* 0x000fe4000f8e02ff */
[----:B------:R-:W-:-:S04]  /*e160*/  IMAD.WIDE.U32 R2, R4, UR6, R2 ;  /* 0x0000000604027c25 */ /* 0x000fc8000f8e0002 */
[----:B------:R-:W-:Y:S02]  /*e170*/  IMAD R4, R4, UR7, R29 ;  /* 0x0000000704047c24 */ /* 0x000fe4000f8e021d */
[----:B------:R-:W-:Y:S02]  /*e180*/  IMAD R7, R9, UR5, R7 ;  /* 0x0000000509077c24 */ /* 0x000fe4000f8e0207 */
        /* <DEDUP_REMOVED lines=15> */
[----:B------:R-:W2:Y:S02]  /*e280*/  S2R R10, SR_TID.X ;  /* 0x00000000000a7919 */ /* 0x000ea40000002100 */
[----:B------:R-:W-:-:S05]  /*e290*/  IMAD R9, R18, UR5, R9 ;  /* 0x0000000512097c24 */ /* 0x000fca000f8e0209 */
[----:B------:R-:W-:Y:S02]  /*e2a0*/  IADD3.X R8, R9, UR7, R5, P0, !PT ;  /* 0x0000000709087c10 */ /* 0x000fe400087fe405 */
[----:B------:R-:W-:-:S04]  /*e2b0*/  IADD3 R4, P0, R2, UR6, RZ ;  /* 0x0000000602047c10 */ /* 0x000fc8000ff1e0ff */
[----:B------:R-:W-:Y:S01]  /*e2c0*/  IADD3.X R5, R9, UR7, R3, P0, !PT ;  /* 0x0000000709057c10 */ /* 0x000fe200087fe403 */
[----:B--2---:R-:W-:-:S05]  /*e2d0*/  IMAD.SHL.U32 R10, R10, 0x10, RZ ;  /* 0x000000100a0a7824 */ /* 0x004fca00078e00ff */
[----:B------:R-:W-:-:S04]  /*e2e0*/  LOP3.LUT R10, R10, 0x30, RZ, 0xc0, !PT ;  /* 0x000000300a0a7812 */ /* 0x000fc800078ec0ff */
[----:B----4-:R-:W-:Y:S01]  /*e2f0*/  ISETP.GE.AND P2, PT, R10, R11, PT ;  /* 0x0000000b0a00720c */ /* 0x010fe20003f46270 */
[----:B------:R-:W-:-:S12]  /*e300*/  BRA.DIV UR4, `(.L_x_13352) ;  /* 0x0000003e046c7947 */ /* 0x000fd8000b800000 */
[----:B------:R-:W2:Y:S04]  /*e310*/  SHFL.IDX PT, R2, R7, RZ, 0x1c1f ;  /* 0x001c1fff07027589 */ /* 0x000ea800000e0000 */
[----:B------:R-:W3:Y:S04]  /*e320*/  SHFL.IDX PT, R3, R8, RZ, 0x1c1f ;  /* 0x001c1fff08037589 */ /* 0x000ee800000e0000 */
[----:B------:R-:W-:Y:S01]  /*e330*/  SHFL.IDX PT, R5, R5, RZ, 0x1c1f ;  /* 0x001c1fff05057589 */ /* 0x000fe200000e0000 */
[----:B--2---:R-:W-:-:S05]  /*e340*/  IADD3 R2, P0, R10, R2, RZ ;  /* 0x000000020a027210 */ /* 0x004fca0007f1e0ff */
[----:B---3--:R-:W-:-:S05]  /*e350*/  IMAD.X R3, RZ, RZ, R3, P0 ;  /* 0x000000ffff037224 */ /* 0x008fca00000e0603 */
[----:B------:R2:W-:Y:S04]  /*e360*/  LDGSTS.E.BYPASS.LTC128B.128 [R6+0xe000], desc[UR52][R2.64], !P2 ;  /* 0x0e00000002067fae */ /* 0x0005e8000d101d74 */
[----:B--2---:R-:W2:Y:S04]  /*e370*/  SHFL.IDX PT, R2, R7, 0x1, 0x1c1f ;  /* 0x003c1f0007027f89 */ /* 0x004ea800000e0000 */
[----:B------:R-:W3:Y:S01]  /*e380*/  SHFL.IDX PT, R3, R8, 0x1, 0x1c1f ;  /* 0x003c1f0008037f89 */ /* 0x000ee200000e0000 */
[----:B--2---:R-:W-:-:S04]  /*e390*/  IADD3 R2, P0, R10, R2, RZ ;  /* 0x000000020a027210 */ /* 0x004fc80007f1e0ff */
[----:B---3--:R-:W-:-:S05]  /*e3a0*/  IADD3.X R3, RZ, R3, RZ, P0, !PT ;  /* 0x00000003ff037210 */ /* 0x008fca00007fe4ff */
[----:B------:R2:W-:Y:S04]  /*e3b0*/  LDGSTS.E.BYPASS.LTC128B.128 [R6+0xe800], desc[UR52][R2.64], !P2 ;  /* 0x0e80000002067fae */ /* 0x0005e8000d101d74 */
[----:B--2---:R-:W2:Y:S04]  /*e3c0*/  SHFL.IDX PT, R2, R7, 0x2, 0x1c1f ;  /* 0x005c1f0007027f89 */ /* 0x004ea800000e0000 */
[----:B------:R-:W3:Y:S04]  /*e3d0*/  SHFL.IDX PT, R3, R8, 0x2, 0x1c1f ;  /* 0x005c1f0008037f89 */ /* 0x000ee800000e0000 */
[----:B------:R-:W-:Y:S01]  /*e3e0*/  SHFL.IDX PT, R8, R8, 0x3, 0x1c1f ;  /* 0x007c1f0008087f89 */ /* 0x000fe200000e0000 */
[----:B--2---:R-:W-:-:S05]  /*e3f0*/  IADD3 R2, P0, R10, R2, RZ ;  /* 0x000000020a027210 */ /* 0x004fca0007f1e0ff */
[----:B---3--:R-:W-:-:S05]  /*e400*/  IMAD.X R3, RZ, RZ, R3, P0 ;  /* 0x000000ffff037224 */ /* 0x008fca00000e0603 */
[----:B------:R2:W-:Y:S04]  /*e410*/  LDGSTS.E.BYPASS.LTC128B.128 [R6+0xf000], desc[UR52][R2.64], !P2 ;  /* 0x0f00000002067fae */ /* 0x0005e8000d101d74 */
[----:B--2---:R-:W2:Y:S02]  /*e420*/  SHFL.IDX PT, R2, R7, 0x3, 0x1c1f ;  /* 0x007c1f0007027f89 */ /* 0x004ea400000e0000 */
[----:B--2---:R-:W-:-:S05]  /*e430*/  IADD3 R2, P0, R10, R2, RZ ;  /* 0x000000020a027210 */ /* 0x004fca0007f1e0ff */
[----:B------:R-:W-:-:S05]  /*e440*/  IMAD.X R3, RZ, RZ, R8, P0 ;  /* 0x000000ffff037224 */ /* 0x000fca00000e0608 */
[----:B------:R2:W-:Y:S04]  /*e450*/  LDGSTS.E.BYPASS.LTC128B.128 [R6+0xf800], desc[UR52][R2.64], !P2 ;  /* 0x0f80000002067fae */ /* 0x0005e8000d101d74 */
[----:B--2---:R2:W3:Y:S02]  /*e460*/  SHFL.IDX PT, R2, R4, RZ, 0x1c1f ;  /* 0x001c1fff04027589 */ /* 0x0044e400000e0000 */
.L_x_13467:
[----:B---3--:R-:W-:-:S05]  /*e470*/  IADD3 R2, P0, R10, R2, RZ ;  /* 0x000000020a027210 */ /* 0x008fca0007f1e0ff */
[----:B------:R-:W-:Y:S01]  /*e480*/  IMAD.X R3, RZ, RZ, R5, P0 ;  /* 0x000000ffff037224 */ /* 0x000fe200000e0605 */
[----:B------:R-:W-:-:S04]  /*e490*/  PLOP3.LUT P0, PT, PT, PT, PT, 0x80, 0x0 ;  /* 0x000000000000781c */ /* 0x000fc80003f0f070 */
[----:B------:R-:W-:Y:S01]  /*e4a0*/  @!PT LDS RZ, [RZ] ;  /* 0x00000000fffff984 */ /* 0x000fe20000000800 */
[----:B------:R-:W-:Y:S01]  /*e4b0*/  @!PT LDS RZ, [RZ] ;  /* 0x00000000fffff984 */ /* 0x000fe20000000800 */
[----:B------:R-:W-:Y:S01]  /*e4c0*/  @!PT LDS RZ, [RZ] ;  /* 0x00000000fffff984 */ /* 0x000fe20000000800 */
[----:B------:R3:W-:Y:S01]  /*e4d0*/  LDGSTS.E.BYPASS.LTC128B.128 [R6+0x10000], desc[UR52][R2.64], !P2 ;  /* 0x1000000002067fae */ /* 0x0007e2000d101d74 */
[----:B------:R-:W-:-:S08]  /*e4e0*/  NOP ;  /* 0x0000000000007918 */ /* 0x000fd00000000000 */
.L_x_13353:
        /* <DEDUP_REMOVED lines=11> */
.L_x_13354:
[----:B------:R1:W-:Y:S02]  /*e5a0*/  SYNCS.ARRIVE.TRANS64.A1T0 RZ, [R0+URZ+0x13230], RZ ;  /* 0x013230ff00ff79a7 */ /* 0x0003e4000810003f */
[----:B-1----:R-:W-:-:S04]  /*e5b0*/  MOV R0, UR48 ;  /* 0x0000003000007c02 */ /* 0x002fc80008000f00 */
[----:B------:R-:W-:-:S13]  /*e5c0*/  ISETP.NE.AND P0, PT, R0, 0x3, PT ;  /* 0x000000030000780c */ /* 0x000fda0003f05270 */
[----:B------:R-:W-:Y:S05]  /*e5d0*/  @!P0 BRA `(.L_x_13355) ;  /* 0x0000000000048947 */ /* 0x000fea0003800000 */
[----:B------:R-:W-:Y:S01]  /*e5e0*/  BPT.TRAP 0x1 ;  /* 0x000000040000795c */ /* 0x000fe20000300000 */
.L_x_13355:
[----:B------:R-:W-:Y:S01]  /*e5f0*/  LOP3.LUT R0, R21, 0x1, RZ, 0x3c, !PT ;  /* 0x0000000115007812 */ /* 0x000fe200078e3cff */
[----:B------:R-:W-:Y:S01]  /*e600*/  IMAD R2, R20, 0x8, R22 ;  /* 0x0000000814027824 */ /* 0x000fe200078e0216 */
[----:B------:R-:W-:Y:S02]  /*e610*/  BSSY B0, `(.L_x_13356) ;  /* 0x0000004000007945 */ /* 0x000fe40003800000 */
[----:B------:R-:W-:-:S04]  /*e620*/  SHF.L.U32 R0, R0, 0x1f, RZ ;  /* 0x0000001f00007819 */ /* 0x000fc800000006ff */
[----:B------:R-:W1:Y:S02]  /*e630*/  SYNCS.PHASECHK.TRANS64.TRYWAIT P2, [R2+URZ+0x13270], R0 ;  /* 0x01327000020075a7 */ /* 0x000e64000804017f */
[----:B-1----:R-:W-:Y:S05]  /*e640*/  @!P2 BRA `(.L_x_13357) ;  /* 0x0000003c00f8a947 */ /* 0x002fea0003800000 */
.L_x_13468:
[----:B------:R-:W-:Y:S05]  /*e650*/  BSYNC B0 ;  /* 0x0000000000007941 */ /* 0x000fea0003800000 */
.L_x_13356:
[----:B------:R-:W-:-:S05]  /*e660*/  IMAD.U32 R3, RZ, RZ, UR46 ;  /* 0x0000002eff037e24 */ /* 0x000fca000f8e00ff */
[----:B------:R-:W-:-:S13]  /*e670*/  ISETP.NE.AND P2, PT, R3, 0x3, PT ;  /* 0x000000030300780c */ /* 0x000fda0003f45270 */
[----:B------:R-:W-:Y:S05]  /*e680*/  @!P2 BRA `(.L_x_13358) ;  /* 0x000000000004a947 */ /* 0x000fea0003800000 */
[----:B------:R-:W-:Y:S01]  /*e690*/  BPT.TRAP 0x1 ;  /* 0x000000040000795c */ /* 0x000fe20000300000 */
.L_x_13358:
[----:B------:R-:W-:Y:S01]  /*e6a0*/  SHF.L.U32 R3, R21, 0x1f, RZ ;  /* 0x0000001f15037819 */ /* 0x000fe200000006ff */
[----:B-1----:R-:W-:-:S03]  /*e6b0*/  IMAD R0, R20, 0x2800, RZ ;  /* 0x0000280014007824 */ /* 0x002fc600078e02ff */
[----:B------:R-:W1:Y:S02]  /*e6c0*/  SYNCS.PHASECHK.TRANS64.TRYWAIT P2, [R2+URZ+0x13260], R3 ;  /* 0x01326003020075a7 */ /* 0x000e64000804017f */
[----:B-1----:R-:W-:Y:S05]  /*e6d0*/  @!P2 BRA `(.L_x_13359) ;  /* 0x0000003c00e8a947 */ /* 0x002fea0003800000 */
.L_x_13469:
[----:B-1----:R-:W-:Y:S01]  /*e6e0*/  LOP3.LUT R3, R0, R25, RZ, 0xfc, !PT ;  /* 0x0000001900037212 */ /* 0x002fe200078efcff */
[----:B------:R-:W-:Y:S05]  /*e6f0*/  WARPSYNC.ALL ;  /* 0x0000000000007948 */ /* 0x000fea0003800000 */
[----:B------:R-:W-:Y:S02]  /*e700*/  IMAD.IADD R3, R22, 0x1, R3 ;  /* 0x0000000116037824 */ /* 0x000fe400078e0203 */
[----:B------:R-:W-:-:S03]  /*e710*/  IMAD.U32 R12, RZ, RZ, UR46 ;  /* 0x0000002eff0c7e24 */ /* 0x000fc6000f8e00ff */
[----:B--2---:R1:W2:Y:S02]  /*e720*/  LDSM.16.MT88.4 R4, [R3+0x6000] ;  /* 0x006000000304783b */ /* 0x0042a40000004200 */
[----:B------:R-:W-:Y:S02]  /*e730*/  ISETP.NE.AND P2, PT, R12, 0x3, PT ;  /* 0x000000030c00780c */ /* 0x000fe40003f45270 */
[----:B-1----:R-:W-:-:S05]  /*e740*/  LOP3.LUT R3, R0, R24, RZ, 0xfc, !PT ;  /* 0x0000001800037212 */ /* 0x002fca00078efcff */
[----:B------:R-:W-:Y:S01]  /*e750*/  IMAD.IADD R3, R23, 0x1, R3 ;  /* 0x0000000117037824 */ /* 0x000fe200078e0203 */
[C-C-:B--2---:R-:W-:Y:S02]  /*e760*/  PRMT R8, R4.reuse, 0x6420, R5.reuse ;  /* 0x0000642004087816 */ /* 0x144fe40000000005 */
[----:B------:R-:W-:Y:S02]  /*e770*/  PRMT R9, R4, 0x7531, R5 ;  /* 0x0000753104097816 */ /* 0x000fe40000000005 */
[C-C-:B------:R-:W-:Y:S02]  /*e780*/  PRMT R10, R6.reuse, 0x6420, R7.reuse ;  /* 0x00006420060a7816 */ /* 0x140fe40000000007 */
[----:B------:R-:W-:-:S05]  /*e790*/  PRMT R11, R6, 0x7531, R7 ;  /* 0x00007531060b7816 */ /* 0x000fca0000000007 */
[----:B------:R1:W-:Y:S02]  /*e7a0*/  STSM.16.M88.4 [R3], R8 ;  /* 0x0000000803007844 */ /* 0x0003e40000000200 */
[----:B-1----:R-:W-:-:S04]  /*e7b0*/  IADD3 R3, R0, 0x800, RZ ;  /* 0x0000080000037810 */ /* 0x002fc80007ffe0ff */
[C---:B------:R-:W-:Y:S02]  /*e7c0*/  LOP3.LUT R4, R3.reuse, R25, RZ, 0xfc, !PT ;  /* 0x0000001903047212 */ /* 0x040fe400078efcff */
[----:B------:R-:W-:-:S03]  /*e7d0*/  LOP3.LUT R3, R3, R24, RZ, 0xfc, !PT ;  /* 0x0000001803037212 */ /* 0x000fc600078efcff */
[----:B------:R-:W-:Y:S02]  /*e7e0*/  IMAD.IADD R4, R22, 0x1, R4 ;  /* 0x0000000116047824 */ /* 0x000fe400078e0204 */
[----:B------:R-:W-:-:S04]  /*e7f0*/  IMAD.IADD R3, R23, 0x1, R3 ;  /* 0x0000000117037824 */ /* 0x000fc800078e0203 */
[----:B------:R-:W1:Y:S02]  /*e800*/  LDSM.16.MT88.4 R4, [R4+0x6000] ;  /* 0x006000000404783b */ /* 0x000e640000004200 */
[C-C-:B-1----:R-:W-:Y:S02]  /*e810*/  PRMT R8, R4.reuse, 0x6420, R5.reuse ;  /* 0x0000642004087816 */ /* 0x142fe40000000005 */
[----:B------:R-:W-:Y:S02]  /*e820*/  PRMT R9, R4, 0x7531, R5 ;  /* 0x0000753104097816 */ /* 0x000fe40000000005 */
[C-C-:B------:R-:W-:Y:S02]  /*e830*/  PRMT R10, R6.reuse, 0x6420, R7.reuse ;  /* 0x00006420060a7816 */ /* 0x140fe40000000007 */
[----:B------:R-:W-:-:S05]  /*e840*/  PRMT R11, R6, 0x7531, R7 ;  /* 0x00007531060b7816 */ /* 0x000fca0000000007 */
[----:B------:R1:W-:Y:S02]  /*e850*/  STSM.16.M88.4 [R3], R8 ;  /* 0x0000000803007844 */ /* 0x0003e40000000200 */
[----:B-1----:R-:W-:-:S05]  /*e860*/  VIADD R3, R0, 0x1000 ;  /* 0x0000100000037836 */ /* 0x002fca0000000000 */
[C---:B------:R-:W-:Y:S02]  /*e870*/  LOP3.LUT R4, R3.reuse, R25, RZ, 0xfc, !PT ;  /* 0x0000001903047212 */ /* 0x040fe400078efcff */
[----:B------:R-:W-:-:S03]  /*e880*/  LOP3.LUT R3, R3, R24, RZ, 0xfc, !PT ;  /* 0x0000001803037212 */ /* 0x000fc600078efcff */
[----:B------:R-:W-:Y:S01]  /*e890*/  IMAD.IADD R4, R22, 0x1, R4 ;  /* 0x0000000116047824 */ /* 0x000fe200078e0204 */
[----:B------:R-:W-:-:S05]  /*e8a0*/  IADD3 R3, R23, R3, RZ ;  /* 0x0000000317037210 */ /* 0x000fca0007ffe0ff */
[----:B------:R-:W1:Y:S02]  /*e8b0*/  LDSM.16.MT88.4 R4, [R4+0x6000] ;  /* 0x006000000404783b */ /* 0x000e640000004200 */
[C-C-:B-1----:R-:W-:Y:S02]  /*e8c0*/  PRMT R8, R4.reuse, 0x6420, R5.reuse ;  /* 0x0000642004087816 */ /* 0x142fe40000000005 */
[----:B------:R-:W-:Y:S02]  /*e8d0*/  PRMT R9, R4, 0x7531, R5 ;  /* 0x0000753104097816 */ /* 0x000fe40000000005 */
[C-C-:B------:R-:W-:Y:S02]  /*e8e0*/  PRMT R10, R6.reuse, 0x6420, R7.reuse ;  /* 0x00006420060a7816 */ /* 0x140fe40000000007 */
[----:B------:R-:W-:-:S05]  /*e8f0*/  PRMT R11, R6, 0x7531, R7 ;  /* 0x00007531060b7816 */ /* 0x000fca0000000007 */
[----:B------:R1:W-:Y:S02]  /*e900*/  STSM.16.M88.4 [R3], R8 ;  /* 0x0000000803007844 */ /* 0x0003e40000000200 */
[C---:B-1----:R-:W-:Y:S02]  /*e910*/  VIADD R3, R0.reuse, 0x1800 ;  /* 0x0000180000037836 */ /* 0x042fe40000000000 */
[----:B------:R-:W-:-:S03]  /*e920*/  VIADD R0, R0, 0x2000 ;  /* 0x0000200000007836 */ /* 0x000fc60000000000 */
        /* <DEDUP_REMOVED lines=10> */
[C---:B-1----:R-:W-:Y:S02]  /*e9d0*/  LOP3.LUT R3, R0.reuse, R25, RZ, 0xfc, !PT ;  /* 0x0000001900037212 */ /* 0x042fe400078efcff */
[----:B------:R-:W-:Y:S02]  /*e9e0*/  LOP3.LUT R0, R0, R24, RZ, 0xfc, !PT ;  /* 0x0000001800007212 */ /* 0x000fe400078efcff */
[----:B------:R-:W-:-:S03]  /*e9f0*/  IADD3 R3, R22, R3, RZ ;  /* 0x0000000316037210 */ /* 0x000fc60007ffe0ff */
[----:B------:R-:W-:Y:S02]  /*ea00*/  IMAD.IADD R0, R23, 0x1, R0 ;  /* 0x0000000117007824 */ /* 0x000fe400078e0200 */
[----:B------:R-:W1:Y:S02]  /*ea10*/  LDSM.16.MT88.4 R4, [R3+0x6000] ;  /* 0x006000000304783b */ /* 0x000e640000004200 */
[C-C-:B-1----:R-:W-:Y:S02]  /*ea20*/  PRMT R8, R4.reuse, 0x6420, R5.reuse ;  /* 0x0000642004087816 */ /* 0x142fe40000000005 */
        /* <DEDUP_REMOVED lines=12> */
.L_x_13360:
[----:B--2---:R2:W-:Y:S01]  /*eaf0*/  SYNCS.ARRIVE.TRANS64.A1T0 RZ, [R2+URZ+0x13250], RZ ;  /* 0x013250ff02ff79a7 */ /* 0x0045e2000810003f */
[----:B------:R-:W-:Y:S06]  /*eb00*/  BAR.SYNC.DEFER_BLOCKING 0x2, 0x80 ;  /* 0x0082000000007b1d */ /* 0x000fec0000010000 */
[----:B------:R-:W-:Y:S05]  /*eb10*/  @!P0 BRA `(.L_x_13361) ;  /* 0x0000000000048947 */ /* 0x000fea0003800000 */
[----:B------:R-:W-:Y:S01]  /*eb20*/  BPT.TRAP 0x1 ;  /* 0x000000040000795c */ /* 0x000fe20000300000 */
.L_x_13361:
[----:B-1----:R-:W3:Y:S01]  /*eb30*/  LDL R0, [R1+0x20] ;  /* 0x0000200001007983 */ /* 0x002ee20000100800 */
[----:B--2---:R-:W-:-:S03]  /*eb40*/  VIADD R2, R2, 0x13280 ;  /* 0x0001328002027836 */ /* 0x004fc60000000000 */
[----:B------:R4:W5:Y:S04]  /*eb50*/  LDL R21, [R1+0x10] ;  /* 0x0000100001157983 */ /* 0x0009680000100800 */
[----:B------:R4:W5:Y:S01]  /*eb60*/  LDL R20, [R1+0x4] ;  /* 0x0000040001147983 */ /* 0x0009620000100800 */
[----:B---3--:R-:W-:-:S04]  /*eb70*/  PRMT R2, R0, 0x654, R2 ;  /* 0x0000065400027816 */ /* 0x008fc80000000002 */
[----:B------:R4:W-:Y:S01]  /*eb80*/  SYNCS.ARRIVE.TRANS64.RED.A1T0 RZ, [R2+URZ], RZ ;  /* 0x000000ff02ff79a7 */ /* 0x0009e2000810043f */
[----:B------:R-:W-:Y:S05]  /*eb90*/  @P1 BRA `(.L_x_13362) ;  /* 0xffffffe800881947 */ /* 0x000fea000383ffff */
.L_x_13342:
[----:B------:R-:W4:Y:S01]  /*eba0*/  S2R R0, SR_TID.X ;  /* 0x0000000000007919 */ /* 0x000f220000002100 */
[----:B------:R-:W-:Y:S01]  /*ebb0*/  BSSY B0, `(.L_x_13363) ;  /* 0x0000012000007945 */ /* 0x000fe20003800000 */
[----:B----4-:R-:W-:Y:S01]  /*ebc0*/  LOP3.LUT R2, R0, 0x7f, RZ, 0xc0, !PT ;  /* 0x0000007f00027812 */ /* 0x010fe200078ec0ff */
[----:B------:R-:W-:-:S03]  /*ebd0*/  IMAD.U32 R0, RZ, RZ, UR48 ;  /* 0x00000030ff007e24 */ /* 0x000fc6000f8e00ff */
[----:B------:R-:W-:Y:S02]  /*ebe0*/  ISETP.NE.AND P1, PT, R2, RZ, PT ;  /* 0x000000ff0200720c */ /* 0x000fe40003f25270 */
[----:B------:R-:W-:-:S11]  /*ebf0*/  ISETP.NE.AND P0, PT, R0, 0x3, PT ;  /* 0x000000030000780c */ /* 0x000fd60003f05270 */
[----:B------:R-:W-:Y:S05]  /*ec00*/  @P1 BRA `(.L_x_13364) ;  /* 0x0000000000301947 */ /* 0x000fea0003800000 */
[----:B0-----:R-:W0:Y:S01]  /*ec10*/  S2R R5, SR_LANEID ;  /* 0x0000000000057919 */ /* 0x001e220000000000 */
        /* <DEDUP_REMOVED lines=11> */
.L_x_13364:
[----:B------:R-:W-:Y:S05]  /*ecd0*/  BSYNC B0 ;  /* 0x0000000000007941 */ /* 0x000fea0003800000 */
.L_x_13363:
[----:B------:R-:W-:Y:S05]  /*ece0*/  @!P0 BRA `(.L_x_13365) ;  /* 0x0000000000048947 */ /* 0x000fea0003800000 */
[----:B------:R-:W-:Y:S01]  /*ecf0*/  BPT.TRAP 0x1 ;  /* 0x000000040000795c */ /* 0x000fe20000300000 */
.L_x_13365:
[----:B------:R-:W1:Y:S04]  /*ed00*/  LDL R2, [R1+0x10] ;  /* 0x0000100001027983 */ /* 0x000e680000100800 */
[----:B------:R-:W2:Y:S01]  /*ed10*/  LDL R0, [R1+0x4] ;  /* 0x0000040001007983 */ /* 0x000ea20000100800 */
[----:B------:R-:W-:Y:S01]  /*ed20*/  BSSY B0, `(.L_x_13366) ;  /* 0x0000006000007945 */ /* 0x000fe20003800000 */
[----:B-1----:R-:W-:-:S04]  /*ed30*/  LOP3.LUT R3, R2, 0x1, RZ, 0x3c, !PT ;  /* 0x0000000102037812 */ /* 0x002fc800078e3cff */
[----:B------:R-:W-:Y:S02]  /*ed40*/  SHF.L.U32 R3, R3, 0x1f, RZ ;  /* 0x0000001f03037819 */ /* 0x000fe400000006ff */
[----:B--2---:R-:W-:-:S04]  /*ed50*/  LEA R0, R0, R22, 0x3 ;  /* 0x0000001600007211 */ /* 0x004fc800078e18ff */
[----:B------:R-:W1:Y:S02]  /*ed60*/  SYNCS.PHASECHK.TRANS64.TRYWAIT P1, [R0+URZ+0x13270], R3 ;  /* 0x01327003000075a7 */ /* 0x000e64000802017f */
[----:B-1----:R-:W-:Y:S05]  /*ed70*/  @!P1 BRA `(.L_x_13367) ;  /* 0x0000003800549947 */ /* 0x002fea0003800000 */
.L_x_13470:
[----:B------:R-:W-:Y:S05]  /*ed80*/  BSYNC B0 ;  /* 0x0000000000007941 */ /* 0x000fea0003800000 */
.L_x_13366:
[----:B------:R-:W-:-:S05]  /*ed90*/  IMAD.U32 R2, RZ, RZ, UR46 ;  /* 0x0000002eff027e24 */ /* 0x000fca000f8e00ff */
[----:B------:R-:W-:-:S13]  /*eda0*/  ISETP.NE.AND P1, PT, R2, 0x3, PT ;  /* 0x000000030200780c */ /* 0x000fda0003f25270 */
[----:B------:R-:W-:Y:S05]  /*edb0*/  @!P1 BRA `(.L_x_13368) ;  /* 0x0000000000049947 */ /* 0x000fea0003800000 */
[----:B------:R-:W-:Y:S01]  /*edc0*/  BPT.TRAP 0x1 ;  /* 0x000000040000795c */ /* 0x000fe20000300000 */
.L_x_13368:
[----:B------:R-:W1:Y:S02]  /*edd0*/  LDL R2, [R1+0x10] ;  /* 0x0000100001027983 */ /* 0x000e640000100800 */
[----:B-1----:R-:W-:-:S04]  /*ede0*/  SHF.L.U32 R3, R2, 0x1f, RZ ;  /* 0x0000001f02037819 */ /* 0x002fc800000006ff */
[----:B------:R-:W1:Y:S02]  /*edf0*/  SYNCS.PHASECHK.TRANS64.TRYWAIT P1, [R0+URZ+0x13260], R3 ;  /* 0x01326003000075a7 */ /* 0x000e64000802017f */
[----:B-1----:R-:W-:Y:S05]  /*ee00*/  @!P1 BRA `(.L_x_13369) ;  /* 0x0000003800449947 */ /* 0x002fea0003800000 */
.L_x_13471:
[----:B------:R-:W2:Y:S01]  /*ee10*/  LDL R14, [R1+0x4] ;  /* 0x00000400010e7983 */ /* 0x000ea20000100800 */
[----:B------:R-:W-:Y:S05]  /*ee20*/  WARPSYNC.ALL ;  /* 0x0000000000007948 */ /* 0x000fea0003800000 */
[----:B------:R-:W-:-:S05]  /*ee30*/  IMAD.U32 R15, RZ, RZ, UR46 ;  /* 0x0000002eff0f7e24 */ /* 0x000fca000f8e00ff */
[----:B------:R-:W-:Y:S01]  /*ee40*/  ISETP.NE.AND P1, PT, R15, 0x3, PT ;  /* 0x000000030f00780c */ /* 0x000fe20003f25270 */
[----:B--2---:R-:W-:-:S05]  /*ee50*/  IMAD R2, R14, 0x2800, RZ ;  /* 0x000028000e027824 */ /* 0x004fca00078e02ff */
[----:B-1----:R-:W-:-:S05]  /*ee60*/  LOP3.LUT R3, R2, R25, RZ, 0xfc, !PT ;  /* 0x0000001902037212 */ /* 0x002fca00078efcff */
[----:B------:R-:W-:Y:S02]  /*ee70*/  IMAD.IADD R6, R22, 0x1, R3 ;  /* 0x0000000116067824 */ /* 0x000fe400078e0203 */
[----:B------:R-:W-:-:S04]  /*ee80*/  VIADD R3, R2, 0x800 ;  /* 0x0000080002037836 */ /* 0x000fc80000000000 */
[----:B0-----:R-:W0:Y:S02]  /*ee90*/  LDSM.16.MT88.4 R4, [R6+0x6000] ;  /* 0x006000000604783b */ /* 0x001e240000004200 */
[C-C-:B0-----:R-:W-:Y:S02]  /*eea0*/  PRMT R8, R4.reuse, 0x6420, R5.reuse ;  /* 0x0000642004087816 */ /* 0x141fe40000000005 */
[----:B------:R-:W-:Y:S02]  /*eeb0*/  PRMT R9, R4, 0x7531, R5 ;  /* 0x0000753104097816 */ /* 0x000fe40000000005 */
[----:B------:R-:W-:Y:S02]  /*eec0*/  LOP3.LUT R4, R2, R24, RZ, 0xfc, !PT ;  /* 0x0000001802047212 */ /* 0x000fe400078efcff */
[----:B------:R-:W-:Y:S02]  /*eed0*/  LOP3.LUT R5, R3, R25, RZ, 0xfc, !PT ;  /* 0x0000001903057212 */ /* 0x000fe400078efcff */
[C-C-:B------:R-:W-:Y:S01]  /*eee0*/  PRMT R10, R6.reuse, 0x6420, R7.reuse ;  /* 0x00006420060a7816 */ /* 0x140fe20000000007 */
[----:B------:R-:W-:Y:S01]  /*eef0*/  IMAD.IADD R12, R23, 0x1, R4 ;  /* 0x00000001170c7824 */ /* 0x000fe200078e0204 */
[----:B------:R-:W-:-:S02]  /*ef00*/  PRMT R11, R6, 0x7531, R7 ;  /* 0x00007531060b7816 */ /* 0x000fc40000000007 */
[----:B------:R-:W-:-:S03]  /*ef10*/  IADD3 R7, R22, R5, RZ ;  /* 0x0000000516077210 */ /* 0x000fc60007ffe0ff */
[----:B------:R-:W-:Y:S04]  /*ef20*/  STSM.16.M88.4 [R12], R8 ;  /* 0x000000080c007844 */ /* 0x000fe80000000200 */
[----:B------:R-:W0:Y:S02]  /*ef30*/  LDSM.16.MT88.4 R4, [R7+0x6000] ;  /* 0x006000000704783b */ /* 0x000e240000004200 */
[C-C-:B0-----:R-:W-:Y:S02]  /*ef40*/  PRMT R8, R4.reuse, 0x6420, R5.reuse ;  /* 0x0000642004087816 */ /* 0x141fe40000000005 */
[----:B------:R-:W-:Y:S02]  /*ef50*/  PRMT R9, R4, 0x7531, R5 ;  /* 0x0000753104097816 */ /* 0x000fe40000000005 */
[----:B------:R-:W-:Y:S01]  /*ef60*/  LOP3.LUT R4, R3, R24, RZ, 0xfc, !PT ;  /* 0x0000001803047212 */ /* 0x000fe200078efcff */
[----:B------:R-:W-:Y:S01]  /*ef70*/  VIADD R3, R2, 0x1000 ;  /* 0x0000100002037836 */ /* 0x000fe20000000000 */
[----:B------:R-:W-:-:S02]  /*ef80*/  PRMT R10, R6, 0x6420, R7 ;  /* 0x00006420060a7816 */ /* 0x000fc40000000007 */
[----:B------:R-:W-:Y:S01]  /*ef90*/  PRMT R11, R6, 0x7531, R7 ;  /* 0x00007531060b7816 */ /* 0x000fe20000000007 */
[----:B------:R-:W-:Y:S01]  /*efa0*/  IMAD.IADD R13, R23, 0x1, R4 ;  /* 0x00000001170d7824 */ /* 0x000fe200078e0204 */
[----:B------:R-:W-:-:S04]  /*efb0*/  LOP3.LUT R5, R3, R25, RZ, 0xfc, !PT ;  /* 0x0000001903057212 */ /* 0x000fc800078efcff */
[----:B------:R-:W-:Y:S01]  /*efc0*/  STSM.16.M88.4 [R13], R8 ;  /* 0x000000080d007844 */ /* 0x000fe20000000200 */
[----:B------:R-:W-:-:S06]  /*efd0*/  IMAD.IADD R6, R22, 0x1, R5 ;  /* 0x0000000116067824 */ /* 0x000fcc00078e0205 */
[----:B------:R-:W0:Y:S02]  /*efe0*/  LDSM.16.MT88.4 R4, [R6+0x6000] ;  /* 0x006000000604783b */ /* 0x000e240000004200 */
[C-C-:B0-----:R-:W-:Y:S02]  /*eff0*/  PRMT R8, R4.reuse, 0x6420, R5.reuse ;  /* 0x0000642004087816 */ /* 0x141fe40000000005 */
[----:B------:R-:W-:Y:S02]  /*f000*/  PRMT R9, R4, 0x7531, R5 ;  /* 0x0000753104097816 */ /* 0x000fe40000000005 */
[----:B------:R-:W-:Y:S02]  /*f010*/  LOP3.LUT R4, R3, R24, RZ, 0xfc, !PT ;  /* 0x0000001803047212 */ /* 0x000fe400078efcff */
[C---:B------:R-:W-:Y:S01]  /*f020*/  IADD3 R3, R2.reuse, 0x1800, RZ ;  /* 0x0000180002037810 */ /* 0x040fe20007ffe0ff */
[----:B------:R-:W-:Y:S01]  /*f030*/  VIADD R2, R2, 0x2000 ;  /* 0x0000200002027836 */ /* 0x000fe20000000000 */
[----:B------:R-:W-:Y:S01]  /*f040*/  PRMT R10, R6, 0x6420, R7 ;  /* 0x00006420060a7816 */ /* 0x000fe20000000007 */
[----:B------:R-:W-:Y:S01]  /*f050*/  IMAD.IADD R12, R23, 0x1, R4 ;  /* 0x00000001170c7824 */ /* 0x000fe200078e0204 */
[----:B------:R-:W-:-:S02]  /*f060*/  LOP3.LUT R5, R3, R25, RZ, 0xfc, !PT ;  /* 0x0000001903057212 */ /* 0x000fc400078efcff */
[----:B------:R-:W-:-:S03]  /*f070*/  PRMT R11, R6, 0x7531, R7 ;  /* 0x00007531060b7816 */ /* 0x000fc60000000007 */
[----:B------:R-:W-:Y:S02]  /*f080*/  IMAD.IADD R7, R22, 0x1, R5 ;  /* 0x0000000116077824 */ /* 0x000fe400078e0205 */
[----:B------:R-:W-:Y:S04]  /*f090*/  STSM.16.M88.4 [R12], R8 ;  /* 0x000000080c007844 */ /* 0x000fe80000000200 */
[----:B------:R-:W0:Y:S02]  /*f0a0*/  LDSM.16.MT88.4 R4, [R7+0x6000] ;  /* 0x006000000704783b */ /* 0x000e240000004200 */
[C-C-:B0-----:R-:W-:Y:S02]  /*f0b0*/  PRMT R8, R4.reuse, 0x6420, R5.reuse ;  /* 0x0000642004087816 */ /* 0x141fe40000000005 */
[----:B------:R-:W-:-:S02]  /*f0c0*/  PRMT R9, R4, 0x7531, R5 ;  /* 0x0000753104097816 */ /* 0x000fc40000000005 */
[-C--:B------:R-:W-:Y:S02]  /*f0d0*/  LOP3.LUT R4, R3, R24.reuse, RZ, 0xfc, !PT ;  /* 0x0000001803047212 */ /* 0x080fe400078efcff */
        /* <DEDUP_REMOVED lines=22> */
.L_x_13370:
[----:B-1----:R1:W-:Y:S01]  /*f240*/  SYNCS.ARRIVE.TRANS64.A1T0 RZ, [R0+URZ+0x13250], RZ ;  /* 0x013250ff00ff79a7 */ /* 0x0023e2000810003f */
[----:B------:R-:W-:Y:S06]  /*f250*/  BAR.SYNC.DEFER_BLOCKING 0x2, 0x80 ;  /* 0x0082000000007b1d */ /* 0x000fec0000010000 */
[----:B------:R-:W-:Y:S05]  /*f260*/  @!P0 BRA `(.L_x_13371) ;  /* 0x0000000000048947 */ /* 0x000fea0003800000 */
[----:B------:R-:W-:Y:S01]  /*f270*/  BPT.TRAP 0x1 ;  /* 0x000000040000795c */ /* 0x000fe20000300000 */
.L_x_13371:
[----:B0-----:R-:W2:Y:S04]  /*f280*/  LDL R2, [R1+0x20] ;  /* 0x0000200001027983 */ /* 0x001ea80000100800 */
[----:B------:R-:W3:Y:S01]  /*f290*/  LDL.LU R3, [R1+0x10] ;  /* 0x0000100001037983 */ /* 0x000ee20000300800 */
[----:B-1----:R-:W-:-:S05]  /*f2a0*/  VIADD R0, R0, 0x13280 ;  /* 0x0001328000007836 */ /* 0x002fca0000000000 */
[----:B--2---:R-:W-:-:S04]  /*f2b0*/  PRMT R0, R2, 0x654, R0 ;  /* 0x0000065402007816 */ /* 0x004fc80000000000 */
[----:B------:R0:W-:Y:S02]  /*f2c0*/  SYNCS.ARRIVE.TRANS64.RED.A1T0 RZ, [R0+URZ], RZ ;  /* 0x000000ff00ff79a7 */ /* 0x0001e4000810043f */
[----:B0-----:R-:W-:-:S05]  /*f2d0*/  VIADD R0, R14, 0x1 ;  /* 0x000000010e007836 */ /* 0x001fca0000000000 */
[----:B------:R-:W-:-:S04]  /*f2e0*/  ISETP.NE.AND P0, PT, R0, 0x2, PT ;  /* 0x000000020000780c */ /* 0x000fc80003f05270 */
[----:B------:R-:W-:Y:S02]  /*f2f0*/  SEL R2, RZ, 0x1, P0 ;  /* 0x00000001ff027807 */ /* 0x000fe40000000000 */
[----:B------:R-:W-:Y:S02]  /*f300*/  SEL R0, R0, RZ, P0 ;  /* 0x000000ff00007207 */ /* 0x000fe40000000000 */
[----:B---3--:R-:W-:-:S03]  /*f310*/  LOP3.LUT R3, R3, R2, RZ, 0x3c, !PT ;  /* 0x0000000203037212 */ /* 0x008fc600078e3cff */
[----:B------:R1:W-:Y:S04]  /*f320*/  STL [R1+0x4], R0 ;  /* 0x0000040001007387 */ /* 0x0003e80000100800 */
[----:B------:R1:W-:Y:S02]  /*f330*/  STL [R1+0x10], R3 ;  /* 0x0000100301007387 */ /* 0x0003e40000100800 */
.L_x_13312:
[----:B------:R-:W-:Y:S05]  /*f340*/  BSYNC B7 ;  /* 0x0000000000077941 */ /* 0x000fea0003800000 */
.L_x_13310:
        /* <DEDUP_REMOVED lines=13> */
.L_x_13372:
[----:B------:R-:W1:Y:S01]  /*f420*/  S2R R0, SR_TID.X ;  /* 0x0000000000007919 */ /* 0x000e620000002100 */
[----:B------:R-:W-:Y:S01]  /*f430*/  ULDC UR4, c[0x0][0xc3c] ;  /* 0x00030f0000047ab9 */ /* 0x000fe20000000800 */
[----:B-1----:R-:W-:Y:S01]  /*f440*/  LOP3.LUT R8, R0, 0x1f, RZ, 0xc0, !PT ;  /* 0x0000001f00087812 */ /* 0x002fe200078ec0ff */
[----:B------:R-:W-:-:S03]  /*f450*/  IMAD.MOV.U32 R0, RZ, RZ, RZ ;  /* 0x000000ffff007224 */ /* 0x000fc600078e00ff */
[C---:B------:R-:W-:Y:S02]  /*f460*/  ISETP.NE.AND P0, PT, R8.reuse, 0x1f, PT ;  /* 0x0000001f0800780c */ /* 0x040fe40003f05270 */
[----:B0-----:R-:W-:-:S04]  /*f470*/  IADD3 R5, R8, UR39, RZ ;  /* 0x0000002708057c10 */ /* 0x001fc8000fffe0ff */
        /* <DEDUP_REMOVED lines=33> */
.L_x_13378:
        /* <DEDUP_REMOVED lines=14> */
.L_x_13377:
[----:B------:R-:W-:Y:S05]  /*f770*/  BSYNC B0 ;  /* 0x0000000000007941 */ /* 0x000fea0003800000 */
.L_x_13376:
        /* <DEDUP_REMOVED lines=17> */
[----:B0-----:R-:W-:-:S05]  /*f890*/  IMAD R9, R9, R2, RZ ;  /* 0x0000000209097224 */ /* 0x001fca00078e02ff */
[----:B------:R-:W-:-:S04]  /*f8a0*/  IADD3 R4, R9, R4, RZ ;  /* 0x0000000409047210 */ /* 0x000fc80007ffe0ff */
[----:B------:R-:W-:-:S13]  /*f8b0*/  ISETP.GT.AND P6, PT, R4, R5, PT ;  /* 0x000000050400720c */ /* 0x000fda0003fc4270 */
[----:B------:R-:W-:Y:S05]  /*f8c0*/  @!P6 BRA `(.L_x_13378) ;  /* 0xfffffffc0070e947 */ /* 0x000fea000383ffff */
.L_x_13374:
        /* <DEDUP_REMOVED lines=13> */
[----:B------:R-:W0:Y:S01]  /*f9a0*/  F2I.FTZ.U32.TRUNC.NTZ R9, R9 ;  /* 0x0000000900097305 */ /* 0x000e22000021f000 */
[----:B------:R-:W-:Y:S05]  /*f9b0*/  @!P0 BRA `(.L_x_13379) ;  /* 0x00000000000c8947 */ /* 0x000fea0003800000 */
[----:B------:R-:W-:-:S06]  /*f9c0*/  UIADD3 UR5, UR4, -0x1, URZ ;  /* 0xffffffff04057890 */ /* 0x000fcc000fffe03f */
[----:B------:R-:W-:-:S06]  /*f9d0*/  MOV R16, UR5 ;  /* 0x0000000500107c02 */ /* 0x000fcc0008000f00 */
[----:B------:R1:W2:Y:S02]  /*f9e0*/  SHFL.IDX PT, R16, R3, R16, 0x1f ;  /* 0x00001f1003107589 */ /* 0x0002a400000e0000 */
.L_x_13379:
[----:B01----:R-:W-:Y:S01]  /*f9f0*/  IMAD.MOV R3, RZ, RZ, -R9 ;  /* 0x000000ffff037224 */ /* 0x003fe200078e0a09 */
[----:B------:R-:W-:Y:S01]  /*fa00*/  UIADD3 UR39, UR4, UR39, URZ ;  /* 0x0000002704277290 */ /* 0x000fe2000fffe03f */
[----:B--2---:R-:W-:Y:S02]  /*fa10*/  IMAD R16, R16, R2, R7 ;  /* 0x0000000210107224 */ /* 0x004fe400078e0207 */
[----:B------:R-:W-:Y:S02]  /*fa20*/  IMAD R6, R3, R4, RZ ;  /* 0x0000000403067224 */ /* 0x000fe400078e02ff */
[----:B------:R-:W-:Y:S02]  /*fa30*/  IMAD.MOV.U32 R2, RZ, RZ, RZ ;  /* 0x000000ffff027224 */ /* 0x000fe400078e00ff */
[----:B------:R-:W-:Y:S02]  /*fa40*/  IMAD.MOV.U32 R3, RZ, RZ, R9 ;  /* 0x000000ffff037224 */ /* 0x000fe400078e0009 */
[----:B------:R-:W-:-:S02]  /*fa50*/  IMAD.IADD R17, R5, 0x1, -R16 ;  /* 0x0000000105117824 */ /* 0x000fc400078e0a10 */
[----:B------:R-:W-:Y:S01]  /*fa60*/  IMAD.HI.U32 R9, R9, R6, R2 ;  /* 0x0000000609097227 */ /* 0x000fe200078e0002 */
[----:B------:R-:W-:Y:S02]  /*fa70*/  IABS R3, R0 ;  /* 0x0000000000037213 */ /* 0x000fe40000000000 */
        /* <DEDUP_REMOVED lines=13> */
[----:B------:R-:W-:-:S04]  /*fb50*/  @!P1 LOP3.LUT R9, RZ, R0, RZ, 0x33, !PT ;  /* 0x00000000ff099212 */ /* 0x000fc800078e33ff */
[----:B------:R-:W-:Y:S01]  /*fb60*/  IADD3 R2, -R9, RZ, RZ ;  /* 0x000000ff09027210 */ /* 0x000fe20007ffe1ff */
[----:B------:R-:W-:-:S04]  /*fb70*/  IMAD.MOV.U32 R18, RZ, RZ, R9 ;  /* 0x000000ffff127224 */ /* 0x000fc800078e0009 */
[----:B------:R-:W-:Y:S01]  /*fb80*/  IMAD R17, R0, R2, R17 ;  /* 0x0000000200117224 */ /* 0x000fe200078e0211 */
[----:B------:R-:W-:Y:S06]  /*fb90*/  BRA `(.L_x_13380) ;  /* 0x0000000000107947 */ /* 0x000fec0003800000 */
.L_x_13375:
[----:B------:R-:W-:Y:S01]  /*fba0*/  IMAD.MOV.U32 R16, RZ, RZ, R5 ;  /* 0x000000ffff107224 */ /* 0x000fe200078e0005 */
[----:B------:R-:W-:Y:S01]  /*fbb0*/  ULDC UR39, c[0x0][0xc3c] ;  /* 0x00030f0000277ab9 */ /* 0x000fe20000000800 */
[----:B------:R-:W-:Y:S02]  /*fbc0*/  IMAD.MOV.U32 R17, RZ, RZ, RZ ;  /* 0x000000ffff117224 */ /* 0x000fe400078e00ff */
[----:B------:R-:W-:-:S07]  /*fbd0*/  IMAD.MOV.U32 R18, RZ, RZ, RZ ;  /* 0x000000ffff127224 */ /* 0x000fce00078e00ff */
.L_x_13380:
        /* <DEDUP_REMOVED lines=12> */
.L_x_13373:
[----:B------:R-:W-:Y:S02]  /*fca0*/  ULDC UR4, c[0x0][0xc3c] ;  /* 0x00030f0000047ab9 */ /* 0x000fe40000000800 */
[----:B------:R-:W-:-:S06]  /*fcb0*/  UISETP.GE.AND UP0, UPT, UR39, UR4, UPT ;  /* 0x000000042700728c */ /* 0x000fcc000bf06270 */
[----:B------:R-:W-:-:S13]  /*fcc0*/  PLOP3.LUT P0, PT, PT, PT, UP0, 0x80, 0x0 ;  /* 0x000000000000781c */ /* 0x000fda0003f0f008 */
[----:B------:R-:W-:Y:S05]  /*fcd0*/  @!P0 BRA `(.L_x_13381) ;  /* 0xffffffa800e88947 */ /* 0x000fea000383ffff */
.L_x_13306:
        /* <DEDUP_REMOVED lines=12> */
.L_x_13472:
[----:B------:R-:W-:Y:S05]  /*fda0*/  BSYNC B0 ;  /* 0x0000000000007941 */ /* 0x000fea0003800000 */
.L_x_13382:
[----:B------:R-:W-:-:S03]  /*fdb0*/  UMOV UR4, 0xffffffff ;  /* 0xffffffff00047882 */ /* 0x000fc60000000000 */
[----:B------:R-:W-:Y:S05]  /*fdc0*/  BRA.DIV UR4, `(.L_x_13384) ;  /* 0x0000002a047c7947 */ /* 0x000fea000b800000 */
[----:B0-----:R-:W0:Y:S02]  /*fdd0*/  S2R R0, SR_TID.X ;  /* 0x0000000000007919 */ /* 0x001e240000002100 */
[----:B0-----:R-:W-:-:S04]  /*fde0*/  SHF.R.U32.HI R0, RZ, 0x5, R0 ;  /* 0x00000005ff007819 */ /* 0x001fc80000011600 */
[----:B------:R-:W-:-:S05]  /*fdf0*/  LOP3.LUT R0, R0, 0x3, RZ, 0xc0, !PT ;  /* 0x0000000300007812 */ /* 0x000fca00078ec0ff */
[----:B------:R0:W1:Y:S02]  /*fe00*/  SHFL.IDX PT, R14, R0, RZ, 0x1f ;  /* 0x00001fff000e7589 */ /* 0x00006400000e0000 */
.L_x_13475:
[----:B-1----:R-:W-:Y:S01]  /*fe10*/  ISETP.NE.AND P0, PT, R14, RZ, PT ;  /* 0x000000ff0e00720c */ /* 0x002fe20003f05270 */
[----:B------:R-:W-:-:S12]  /*fe20*/  BSSY B0, `(.L_x_13385) ;  /* 0x000002f000007945 */ /* 0x000fd80003800000 */
[----:B------:R-:W-:Y:S05]  /*fe30*/  @P0 BRA `(.L_x_13386) ;  /* 0x0000000000b40947 */ /* 0x000fea0003800000 */
[----:B------:R-:W-:-:S03]  /*fe40*/  UMOV UR4, 0xffffffff ;  /* 0xffffffff00047882 */ /* 0x000fc60000000000 */
[----:B------:R-:W-:Y:S05]  /*fe50*/  BRA.DIV UR4, `(.L_x_13387) ;  /* 0x0000002a048c7947 */ /* 0x000fea000b800000 */
[----:B------:R-:W-:-:S13]  /*fe60*/  ELECT P6, URZ, PT ;  /* 0x00000000003f782f */ /* 0x000fda00038c0000 */
.L_x_13478:
[----:B------:R-:W-:Y:S05]  /*fe70*/  @!P6 BRA `(.L_x_13386) ;  /* 0x0000000000a4e947 */ /* 0x000fea0003800000 */
[----:B------:R-:W-:-:S06]  /*fe80*/  ULOP3.LUT UR4, UR43, 0x2, URZ, 0xfc, !UPT ;  /* 0x000000022b047892 */ /* 0x000fcc000f8efc3f */
[----:B0-----:R-:W-:-:S05]  /*fe90*/  IMAD.U32 R0, RZ, RZ, UR4 ;  /* 0x00000004ff007e24 */ /* 0x001fca000f8e00ff */
[----:B------:R-:W-:-:S13]  /*fea0*/  ISETP.NE.AND P0, PT, R0, 0x3, PT ;  /* 0x000000030000780c */ /* 0x000fda0003f05270 */
[----:B------:R-:W-:Y:S05]  /*feb0*/  @!P0 BRA `(.L_x_13388) ;  /* 0x0000000000048947 */ /* 0x000fea0003800000 */
[----:B------:R-:W-:Y:S01]  /*fec0*/  BPT.TRAP 0x1 ;  /* 0x000000040000795c */ /* 0x000fe20000300000 */
.L_x_13388:
[----:B------:R-:W2:Y:S04]  /*fed0*/  LDL R2, [R1+0x10] ;  /* 0x0000100001027983 */ /* 0x000ea80000100800 */
[----:B------:R-:W3:Y:S01]  /*fee0*/  LDL.LU R0, [R1+0x4] ;  /* 0x0000040001007983 */ /* 0x000ee20000300800 */
[----:B--2---:R-:W-:Y:S01]  /*fef0*/  SHF.L.U32 R3, R2, 0x1f, RZ ;  /* 0x0000001f02037819 */ /* 0x004fe200000006ff */
[C---:B---3--:R-:W-:Y:S01]  /*ff00*/  IMAD R4, R0.reuse, 0x8, R5 ;  /* 0x0000000800047824 */ /* 0x048fe200078e0205 */
[----:B------:R-:W-:-:S03]  /*ff10*/  IADD3 R0, R0, 0x1, RZ ;  /* 0x0000000100007810 */ /* 0x000fc60007ffe0ff */
[----:B------:R-:W0:Y:S01]  /*ff20*/  SYNCS.PHASECHK.TRANS64.TRYWAIT P1, [R4+URZ+0x13240], R3 ;  /* 0x01324003040075a7 */ /* 0x000e22000802017f */
[----:B------:R-:W-:-:S04]  /*ff30*/  ISETP.NE.AND P2, PT, R0, 0x2, PT ;  /* 0x000000020000780c */ /* 0x000fc80003f45270 */
[----:B------:R-:W-:Y:S01]  /*ff40*/  SEL R2, RZ, 0x1, P2 ;  /* 0x00000001ff027807 */ /* 0x000fe20001000000 */
[----:B0-----:R-:W-:Y:S08]  /*ff50*/  @!P1 BRA `(.L_x_13389) ;  /* 0x00000028006c9947 */ /* 0x001ff00003800000 */
.L_x_13479:
[----:B------:R-:W2:Y:S01]  /*ff60*/  LDL.LU R6, [R1+0x10] ;  /* 0x0000100001067983 */ /* 0x000ea20000300800 */
[----:B------:R-:W-:Y:S02]  /*ff70*/  SEL R0, R0, RZ, P2 ;  /* 0x000000ff00007207 */ /* 0x000fe40001000000 */
[----:B--2---:R-:W-:Y:S01]  /*ff80*/  LOP3.LUT R2, R6, R2, RZ, 0x3c, !PT ;  /* 0x0000000206027212 */ /* 0x004fe200078e3cff */
[----:B------:R-:W-:Y:S06]  /*ff90*/  @!P0 BRA `(.L_x_13390) ;  /* 0x0000000000048947 */ /* 0x000fec0003800000 */
[----:B------:R-:W-:Y:S01]  /*ffa0*/  BPT.TRAP 0x1 ;  /* 0x000000040000795c */ /* 0x000fe20000300000 */
.L_x_13390:
[----:B------:R-:W-:Y:S01]  /*ffb0*/  IMAD R5, R0, 0x8, R5 ;  /* 0x0000000800057824 */ /* 0x000fe200078e0205 */
[----:B------:R-:W-:-:S04]  /*ffc0*/  SHF.L.U32 R0, R2, 0x1f, RZ ;  /* 0x0000001f02007819 */ /* 0x000fc800000006ff */
[----:B------:R-:W1:Y:S02]  /*ffd0*/  SYNCS.PHASECHK.TRANS64.TRYWAIT P1, [R5+URZ+0x13240], R0 ;  /* 0x01324000050075a7 */ /* 0x000e64000802017f */
[----:B-1----:R-:W-:Y:S05]  /*ffe0*/  @!P1 BRA `(.L_x_13391) ;  /* 0x00000028005c9947 */ /* 0x002fea0003800000 */
.L_x_13480:
[----:B------:R-:W-:Y:S05]  /*fff0*/  @!P0 BRA `(.L_x_13392) ;  /* 0x0000000000048947 */ /* 0x000fea0003800000 */
[----:B------:R-:W-:Y:S01]  /*10000*/  BPT.TRAP 0x1 ;  /* 0x000000040000795c */ /* 0x000fe20000300000 */
.L_x_13392:
[----:B------:R-:W2:Y:S02]  /*10010*/  SYNCS.PHASECHK.TRANS64.TRYWAIT P1, [R4+URZ+0x13260], R3 ;  /* 0x01326003040075a7 */ /* 0x000ea4000802017f */
[----:B--2---:R-:W-:Y:S05]  /*10020*/  @!P1 BRA `(.L_x_13393) ;  /* 0x0000002800609947 */ /* 0x004fea0003800000 */
.L_x_13481:
[----:B------:R-:W-:Y:S05]  /*10030*/  @!P0 BRA `(.L_x_13394) ;  /* 0x0000000000048947 */ /* 0x000fea0003800000 */
[----:B------:R-:W-:Y:S01]  /*10040*/  BPT.TRAP 0x1 ;  /* 0x000000040000795c */ /* 0x000fe20000300000 */
.L_x_13394:
[----:B------:R-:W3:Y:S02]  /*10050*/  SYNCS.PHASECHK.TRANS64.TRYWAIT P1, [R5+URZ+0x13260], R0 ;  /* 0x01326000050075a7 */ /* 0x000ee4000802017f */
[----:B---3--:R-:W-:Y:S05]  /*10060*/  @!P1 BRA `(.L_x_13395) ;  /* 0x0000002800649947 */ /* 0x008fea0003800000 */
.L_x_13482:
[----:B------:R-:W-:Y:S05]  /*10070*/  @!P0 BRA `(.L_x_13396) ;  /* 0x0000000000048947 */ /* 0x000fea0003800000 */
[----:B------:R-:W-:Y:S01]  /*10080*/  BPT.TRAP 0x1 ;  /* 0x000000040000795c */ /* 0x000fe20000300000 */
.L_x_13396:
[----:B------:R-:W4:Y:S02]  /*10090*/  SYNCS.PHASECHK.TRANS64.TRYWAIT P1, [R4+URZ+0x13280], R3 ;  /* 0x01328003040075a7 */ /* 0x000f24000802017f */
[----:B----4-:R-:W-:Y:S05]  /*100a0*/  @!P1 BRA `(.L_x_13397) ;  /* 0x0000002800689947 */ /* 0x010fea0003800000 */
.L_x_13483:
[----:B------:R-:W-:Y:S05]  /*100b0*/  @!P0 BRA `(.L_x_13398) ;  /* 0x0000000000048947 */ /* 0x000fea0003800000 */
[----:B------:R-:W-:Y:S01]  /*100c0*/  BPT.TRAP 0x1 ;  /* 0x000000040000795c */ /* 0x000fe20000300000 */
.L_x_13398:
[----:B------:R0:W0:Y:S02]  /*100d0*/  SYNCS.PHASECHK.TRANS64.TRYWAIT P0, [R5+URZ+0x13280], R0 ;  /* 0x01328000050075a7 */ /* 0x000024000800017f */
[----:B0-----:R-:W-:Y:S05]  /*100e0*/  @!P0 NANOSLEEP.SYNCS 0x989680 ;  /* 0x009896800000895d */ /* 0x001fea0003900000 */
[----:B------:R-:W0:Y:S02]  /*100f0*/  @!P0 SYNCS.PHASECHK.TRANS64 P0, [R5+URZ+0x13280], R0 ;  /* 0x01328000050085a7 */ /* 0x000e24000800007f */
[----:B0-----:R-:W-:Y:S05]  /*10100*/  @!P0 BRA `(.L_x_13398) ;  /* 0xfffffffc00f08947 */ /* 0x001fea000383ffff */
.L_x_13386:
[----:B------:R-:W-:Y:S05]  /*10110*/  BSYNC B0 ;  /* 0x0000000000007941 */ /* 0x000fea0003800000 */
.L_x_13385:
[----:B------:R-:W-:Y:S05]  /*10120*/  EXIT ;  /* 0x000000000000794d */ /* 0x000fea0003800000 */
.L_x_13267:
[----:B0-----:R0:W1:Y:S02]  /*10130*/  SYNCS.PHASECHK.TRANS64.TRYWAIT P1, [R25+URZ+0x13200], R6 ;  /* 0x01320006190075a7 */ /* 0x001064000802017f */
[----:B-1----:R-:W-:Y:S05]  /*10140*/  @!P1 NANOSLEEP.SYNCS 0x989680 ;  /* 0x009896800000995d */ /* 0x002fea0003900000 */
[----:B------:R-:W1:Y:S02]  /*10150*/  @!P1 SYNCS.PHASECHK.TRANS64 P1, [R25+URZ+0x13200], R6 ;  /* 0x01320006190095a7 */ /* 0x000e64000802007f */
[----:B-1----:R-:W-:Y:S05]  /*10160*/  @!P1 BRA `(.L_x_13267) ;  /* 0xfffffffc00f09947 */ /* 0x002fea000383ffff */
[----:B------:R-:W-:Y:S05]  /*10170*/  BRA `(.L_x_13399) ;  /* 0xffffff1400747947 */ /* 0x000fea000383ffff */
.L_x_13271:
[----:B--2---:R2:W3:Y:S02]  /*10180*/  SYNCS.PHASECHK.TRANS64.TRYWAIT P1, [R3+URZ+0x13230], R4 ;  /* 0x01323004030075a7 */ /* 0x0044e4000802017f */
[----:B---3--:R-:W-:Y:S05]  /*10190*/  @!P1 NANOSLEEP.SYNCS 0x989680 ;  /* 0x009896800000995d */ /* 0x008fea0003900000 */
[----:B------:R-:W3:Y:S02]  /*101a0*/  @!P1 SYNCS.PHASECHK.TRANS64 P1, [R3+URZ+0x13230], R4 ;  /* 0x01323004030095a7 */ /* 0x000ee4000802007f */
[----:B---3--:R-:W-:Y:S05]  /*101b0*/  @!P1 BRA `(.L_x_13271) ;  /* 0xfffffffc00f09947 */ /* 0x008fea000383ffff */
[----:B------:R-:W-:Y:S05]  /*101c0*/  BRA `(.L_x_13270) ;  /* 0xffffff1400a07947 */ /* 0x000fea000383ffff */
.L_x_13277:
[----:B-1----:R-:W-:-:S04]  /*101d0*/  IMAD.U32 R8, RZ, RZ, UR18 ;  /* 0x00000012ff087e24 */ /* 0x002fc8000f8e00ff */
[----:B------:R1:W2:Y:S03]  /*101e0*/  SYNCS.PHASECHK.TRANS64.TRYWAIT P1, [R8+URZ+0x13230], R7 ;  /* 0x01323007080075a7 */ /* 0x0002a6000802017f */
[----:B--2---:R-:W-:Y:S05]  /*101f0*/  @!P1 NANOSLEEP.SYNCS 0x989680 ;  /* 0x009896800000995d */ /* 0x004fea0003900000 */
[----:B------:R-:W2:Y:S02]  /*10200*/  @!P1 SYNCS.PHASECHK.TRANS64 P1, [R8+URZ+0x13230], R7 ;  /* 0x01323007080095a7 */ /* 0x000ea4000802007f */
[----:B--2---:R-:W-:Y:S05]  /*10210*/  @!P1 BRA `(.L_x_13277) ;  /* 0xfffffffc00ec9947 */ /* 0x004fea000383ffff */
[----:B------:R-:W-:Y:S05]  /*10220*/  BRA `(.L_x_13276) ;  /* 0xffffff4800207947 */ /* 0x000fea000383ffff */
.L_x_13281:
[----:B-1----:R-:W-:-:S04]  /*10230*/  IMAD.U32 R8, RZ, RZ, UR9 ;  /* 0x00000009ff087e24 */ /* 0x002fc8000f8e00ff */
[----:B------:R1:W2:Y:S03]  /*10240*/  SYNCS.PHASECHK.TRANS64.TRYWAIT P1, [R8+URZ+0x13250], R7 ;  /* 0x01325007080075a7 */ /* 0x0002a6000802017f */
[----:B--2---:R-:W-:Y:S05]  /*10250*/  @!P1 NANOSLEEP.SYNCS 0x989680 ;  /* 0x009896800000995d */ /* 0x004fea0003900000 */
[----:B------:R-:W2:Y:S02]  /*10260*/  @!P1 SYNCS.PHASECHK.TRANS64 P1, [R8+URZ+0x13250], R7 ;  /* 0x01325007080095a7 */ /* 0x000ea4000802007f */
[----:B--2---:R-:W-:Y:S05]  /*10270*/  @!P1 BRA `(.L_x_13281) ;  /* 0xfffffffc00ec9947 */ /* 0x004fea000383ffff */
[----:B------:R-:W-:Y:S05]  /*10280*/  BRA `(.L_x_13280) ;  /* 0xffffff4c002c7947 */ /* 0x000fea000383ffff */
.L_x_13288:
[----:B-1----:R-:W-:-:S04]  /*10290*/  IMAD.U32 R3, RZ, RZ, UR14 ;  /* 0x0000000eff037e24 */ /* 0x002fc8000f8e00ff */
[----:B------:R1:W2:Y:S03]  /*102a0*/  SYNCS.PHASECHK.TRANS64.TRYWAIT P1, [R3+URZ+0x13250], R0 ;  /* 0x01325000030075a7 */ /* 0x0002a6000802017f */
[----:B--2---:R-:W-:Y:S05]  /*102b0*/  @!P1 NANOSLEEP.SYNCS 0x989680 ;  /* 0x009896800000995d */ /* 0x004fea0003900000 */
[----:B------:R-:W2:Y:S02]  /*102c0*/  @!P1 SYNCS.PHASECHK.TRANS64 P1, [R3+URZ+0x13250], R0 ;  /* 0x01325000030095a7 */ /* 0x000ea4000802007f */
[----:B--2---:R-:W-:Y:S05]  /*102d0*/  @!P1 BRA `(.L_x_13288) ;  /* 0xfffffffc00ec9947 */ /* 0x004fea000383ffff */
[----:B------:R-:W-:Y:S05]  /*102e0*/  BRA `(.L_x_13287) ;  /* 0xffffff7000f87947 */ /* 0x000fea000383ffff */
.L_x_13321:
[----:B------:R-:W1:Y:S01]  /*102f0*/  S2R R21, SR_TID.X ;  /* 0x0000000000157919 */ /* 0x000e620000002100 */
[----:B------:R-:W-:Y:S02]  /*10300*/  IMAD.MOV.U32 R12, RZ, RZ, RZ ;  /* 0x000000ffff0c7224 */ /* 0x000fe400078e00ff */
[----:B------:R-:W-:Y:S02]  /*10310*/  IMAD.MOV.U32 R11, RZ, RZ, 0x1f ;  /* 0x0000001fff0b7424 */ /* 0x000fe400078e00ff */
[----:B------:R-:W-:Y:S01]  /*10320*/  IMAD.MOV.U32 R15, RZ, RZ, -0x1 ;  /* 0xffffffffff0f7424 */ /* 0x000fe200078e00ff */
[----:B-1----:R-:W-:-:S04]  /*10330*/  SHF.R.U32.HI R21, RZ, 0x5, R21 ;  /* 0x00000005ff157819 */ /* 0x002fc80000011615 */
[----:B------:R-:W-:-:S04]  /*10340*/  LOP3.LUT R21, R21, 0x3, RZ, 0xc0, !PT ;  /* 0x0000000315157812 */ /* 0x000fc800078ec0ff */
[----:B------:R-:W-:-:S07]  /*10350*/  MOV R13, R21 ;  /* 0x00000015000d7202 */ /* 0x000fce0000000f00 */
[----:B0-2---:R-:W-:Y:S05]  /*10360*/  WARPSYNC.COLLECTIVE R15, `(.L_x_13400) ;  /* 0x000000000f087348 */ /* 0x005fea0003c00000 */
[----:B------:R1:W3:Y:S02]  /*10370*/  SHFL.IDX P6, R14, R13, R12, R11 ;  /* 0x0000000c0d0e7389 */ /* 0x0002e400000c000b */
[----:B0123--:R-:W-:Y:S01]  /*10380*/  ENDCOLLECTIVE ;  /* 0x000000000000791b */ /* 0x00ffe20003800000 */
.L_x_13400:
[----:B------:R-:W-:Y:S05]  /*10390*/  BRA `(.L_x_13401) ;  /* 0xffffffb000907947 */ /* 0x000fea000383ffff */
.L_x_13324:
[----:B0-----:R-:W2:Y:S02]  /*103a0*/  LDL R0, [R1+0x28] ;  /* 0x0000280001007983 */ /* 0x001ea40000100800 */
[----:B--2---:R0:W1:Y:S02]  /*103b0*/  SYNCS.PHASECHK.TRANS64.TRYWAIT P0, [R7+URZ+0x13280], R0 ;  /* 0x01328000070075a7 */ /* 0x004064000800017f */
[----:B-1----:R-:W-:Y:S05]  /*103c0*/  @!P0 NANOSLEEP.SYNCS 0x989680 ;  /* 0x009896800000895d */ /* 0x002fea0003900000 */
[----:B------:R-:W1:Y:S02]  /*103d0*/  @!P0 SYNCS.PHASECHK.TRANS64 P0, [R7+URZ+0x13280], R0 ;  /* 0x01328000070085a7 */ /* 0x000e64000800007f */
[----:B-1----:R-:W-:Y:S05]  /*103e0*/  @!P0 BRA `(.L_x_13324) ;  /* 0xfffffffc00ec8947 */ /* 0x002fea000383ffff */
[----:B------:R-:W-:Y:S05]  /*103f0*/  BRA `(.L_x_13402) ;  /* 0xffffffb400d07947 */ /* 0x000fea000383ffff */
.L_x_13325:
        /* <DEDUP_REMOVED lines=8> */
.L_x_13404:
[----:B------:R-:W-:Y:S05]  /*10480*/  BSYNC B0 ;  /* 0x0000000000007941 */ /* 0x000fea0003800000 */
.L_x_13403:
        /* <DEDUP_REMOVED lines=8> */
.L_x_13405:
[----:B------:R-:W-:-:S05]  /*10510*/  IMAD.MOV.U32 R10, RZ, RZ, R14 ;  /* 0x000000ffff0a7224 */ /* 0x000fca00078e000e */
[----:B------:R-:W-:-:S05]  /*10520*/  IADD3 R20, P1, R20, R10, RZ ;  /* 0x0000000a14147210 */ /* 0x000fca0007f3e0ff */
[----:B------:R-:W-:Y:S01]  /*10530*/  IMAD.X R21, RZ, RZ, R3, P1 ;  /* 0x000000ffff157224 */ /* 0x000fe200008e0603 */
[----:B------:R-:W-:Y:S02]  /*10540*/  IADD3 R3, R22, R19, RZ ;  /* 0x0000001316037210 */ /* 0x000fe40007ffe0ff */
[----:B------:R0:W5:Y:S01]  /*10550*/  LDL.LU R19, [R1+0x18] ;  /* 0x0000180001137983 */ /* 0x0001620000300800 */
[----:B------:R-:W-:Y:S01]  /*10560*/  IMAD.MOV.U32 R13, RZ, RZ, R2 ;  /* 0x000000ffff0d7224 */ /* 0x000fe200078e0002 */
[C---:B------:R-:W-:Y:S01]  /*10570*/  ISETP.LT.OR P1, PT, R8.reuse, 0x1, P0 ;  /* 0x000000010800780c */ /* 0x040fe20000721670 */
[----:B------:R-:W-:Y:S01]  /*10580*/  IMAD.MOV.U32 R12, RZ, RZ, 0x1 ;  /* 0x00000001ff0c7424 */ /* 0x000fe200078e00ff */
[C---:B------:R-:W-:Y:S02]  /*10590*/  ISETP.GE.AND P2, PT, R8.reuse, 0x81, PT ;  /* 0x000000810800780c */ /* 0x040fe40003f46270 */
[----:B------:R-:W-:-:S13]  /*105a0*/  ISETP.GE.AND P4, PT, R8, 0x21, PT ;  /* 0x000000210800780c */ /* 0x000fda0003f86270 */
[----:B0----5:R-:W-:Y:S05]  /*105b0*/  WARPSYNC.COLLECTIVE R15, `(.L_x_13406) ;  /* 0x000000000f087348 */ /* 0x021fea0003c00000 */
[----:B------:R1:W2:Y:S02]  /*105c0*/  SHFL.IDX P6, R14, R13, R12, R11 ;  /* 0x0000000c0d0e7389 */ /* 0x0002a400000c000b */
[----:B012--5:R-:W-:Y:S01]  /*105d0*/  ENDCOLLECTIVE ;  /* 0x000000000000791b */ /* 0x027fe20003800000 */
.L_x_13406:
[----:B------:R-:W-:Y:S01]  /*105e0*/  ISETP.GE.AND P3, PT, R8, 0x41, PT ;  /* 0x000000410800780c */ /* 0x000fe20003f66270 */
[----:B------:R-:W-:Y:S01]  /*105f0*/  @!PT LDS RZ, [RZ] ;  /* 0x00000000fffff984 */ /* 0x000fe20000000800 */
[----:B------:R-:W-:Y:S01]  /*10600*/  @!PT LDS RZ, [RZ] ;  /* 0x00000000fffff984 */ /* 0x000fe20000000800 */
[----:B------:R-:W-:Y:S01]  /*10610*/  @!PT LDS RZ, [RZ] ;  /* 0x00000000fffff984 */ /* 0x000fe20000000800 */
[----:B------:R0:W-:Y:S01]  /*10620*/  LDGSTS.E.BYPASS.LTC128B.128 [R3+0x6000], desc[UR52][R20.64], !P1 ;  /* 0x0600000014037fae */ /* 0x0001e2000c901d74 */
[----:B------:R-:W-:Y:S01]  /*10630*/  IMAD.MOV.U32 R13, RZ, RZ, R0 ;  /* 0x000000ffff0d7224 */ /* 0x000fe200078e0000 */
[----:B0-----:R-:W0:Y:S01]  /*10640*/  S2R R21, SR_TID.X ;  /* 0x0000000000157919 */ /* 0x001e220000002100 */
[----:B------:R-:W-:-:S09]  /*10650*/  IMAD.MOV.U32 R10, RZ, RZ, R14 ;  /* 0x000000ffff0a7224 */ /* 0x000fd200078e000e */
[----:B0-----:R-:W-:Y:S05]  /*10660*/  WARPSYNC.COLLECTIVE R15, `(.L_x_13407) ;  /* 0x000000000f087348 */ /* 0x001fea0003c00000 */
[----:B------:R1:W2:Y:S02]  /*10670*/  SHFL.IDX P6, R14, R13, R12, R11 ;  /* 0x0000000c0d0e7389 */ /* 0x0002a400000c000b */
[----:B012---:R-:W-:Y:S01]  /*10680*/  ENDCOLLECTIVE ;  /* 0x000000000000791b */ /* 0x007fe20003800000 */
.L_x_13407:
[----:B------:R-:W-:Y:S02]  /*10690*/  IMAD.MOV.U32 R13, RZ, RZ, R2 ;  /* 0x000000ffff0d7224 */ /* 0x000fe400078e0002 */
[----:B------:R-:W-:Y:S01]  /*106a0*/  IMAD.MOV.U32 R12, RZ, RZ, R14 ;  /* 0x000000ffff0c7224 */ /* 0x000fe200078e000e */
[----:B------:R-:W-:-:S04]  /*106b0*/  SHF.L.U32 R21, R21, 0x4, RZ ;  /* 0x0000000415157819 */ /* 0x000fc800000006ff */
[----:B------:R-:W-:-:S04]  /*106c0*/  LOP3.LUT R21, R21, 0x30, RZ, 0xc0, !PT ;  /* 0x0000003015157812 */ /* 0x000fc800078ec0ff */
[----:B------:R-:W-:Y:S01]  /*106d0*/  IADD3 R20, P1, R21, R12, RZ ;  /* 0x0000000c15147210 */ /* 0x000fe20007f3e0ff */
[----:B------:R-:W-:-:S04]  /*106e0*/  IMAD.MOV.U32 R12, RZ, RZ, 0x2 ;  /* 0x00000002ff0c7424 */ /* 0x000fc800078e00ff */
[----:B------:R-:W-:Y:S01]  /*106f0*/  IMAD.X R21, RZ, RZ, R10, P1 ;  /* 0x000000ffff157224 */ /* 0x000fe200008e060a */
[----:B------:R-:W-:-:S13]  /*10700*/  ISETP.LT.OR P1, PT, R8, 0x21, P0 ;  /* 0x000000210800780c */ /* 0x000fda0000721670 */
[----:B------:R-:W-:Y:S05]  /*10710*/  WARPSYNC.COLLECTIVE R15, `(.L_x_13408) ;  /* 0x000000000f087348 */ /* 0x000fea0003c00000 */
[----:B------:R0:W1:Y:S02]  /*10720*/  SHFL.IDX P6, R14, R13, R12, R11 ;  /* 0x0000000c0d0e7389 */ /* 0x00006400000c000b */
[----:B01----:R-:W-:Y:S01]  /*10730*/  ENDCOLLECTIVE ;  /* 0x000000000000791b */ /* 0x003fe20003800000 */
.L_x_13408:
        /* <DEDUP_REMOVED lines=10> */
.L_x_13409:
[----:B------:R-:W-:Y:S01]  /*107e0*/  MOV R13, R2 ;  /* 0x00000002000d7202 */ /* 0x000fe20000000f00 */
[----:B------:R-:W-:Y:S02]  /*107f0*/  IMAD.MOV.U32 R12, RZ, RZ, R14 ;  /* 0x000000ffff0c7224 */ /* 0x000fe400078e000e */
[----:B------:R-:W-:-:S05]  /*10800*/  IMAD.SHL.U32 R21, R21, 0x10, RZ ;  /* 0x0000001015157824 */ /* 0x000fca00078e00ff */
[----:B------:R-:W-:-:S04]  /*10810*/  LOP3.LUT R21, R21, 0x30, RZ, 0xc0, !PT ;  /* 0x0000003015157812 */ /* 0x000fc800078ec0ff */
[----:B------:R-:W-:Y:S01]  /*10820*/  IADD3 R20, P1, R21, R12, RZ ;  /* 0x0000000c15147210 */ /* 0x000fe20007f3e0ff */
[----:B------:R-:W-:-:S04]  /*10830*/  IMAD.MOV.U32 R12, RZ, RZ, 0x3 ;  /* 0x00000003ff0c7424 */ /* 0x000fc800078e00ff */
[----:B------:R-:W-:-:S08]  /*10840*/  IMAD.X R21, RZ, RZ, R10, P1 ;  /* 0x000000ffff157224 */ /* 0x000fd000008e060a */
[----:B------:R-:W-:Y:S05]  /*10850*/  WARPSYNC.COLLECTIVE R15, `(.L_x_13410) ;  /* 0x000000000f087348 */ /* 0x000fea0003c00000 */
[----:B------:R0:W1:Y:S02]  /*10860*/  SHFL.IDX P6, R14, R13, R12, R11 ;  /* 0x0000000c0d0e7389 */ /* 0x00006400000c000b */
[----:B01----:R-:W-:Y:S01]  /*10870*/  ENDCOLLECTIVE ;  /* 0x000000000000791b */ /* 0x003fe20003800000 */
.L_x_13410:
[----:B------:R-:W-:Y:S01]  /*10880*/  ISETP.LT.OR P1, PT, R8, 0x41, P0 ;  /* 0x000000410800780c */ /* 0x000fe20000721670 */
[----:B------:R-:W0:Y:S01]  /*10890*/  S2R R10, SR_TID.X ;  /* 0x00000000000a7919 */ /* 0x000e220000002100 */
[----:B------:R-:W-:-:S11]  /*108a0*/  IMAD.MOV.U32 R13, RZ, RZ, R0 ;  /* 0x000000ffff0d7224 */ /* 0x000fd600078e0000 */
[----:B------:R-:W-:Y:S01]  /*108b0*/  @!PT LDS RZ, [RZ] ;  /* 0x00000000fffff984 */ /* 0x000fe20000000800 */
[----:B------:R-:W-:Y:S01]  /*108c0*/  @!PT LDS RZ, [RZ] ;  /* 0x00000000fffff984 */ /* 0x000fe20000000800 */
[----:B------:R-:W-:Y:S01]  /*108d0*/  @!PT LDS RZ, [RZ] ;  /* 0x00000000fffff984 */ /* 0x000fe20000000800 */
[----:B------:R1:W-:Y:S01]  /*108e0*/  LDGSTS.E.BYPASS.LTC128B.128 [R3+0x7000], desc[UR52][R20.64], !P1 ;  /* 0x0700000014037fae */ /* 0x0003e2000c901d74 */
[----:B------:R-:W-:-:S07]  /*108f0*/  IMAD.MOV.U32 R2, RZ, RZ, R14 ;  /* 0x000000ffff027224 */ /* 0x000fce00078e000e */
[----:B01----:R-:W-:Y:S05]  /*10900*/  WARPSYNC.COLLECTIVE R15, `(.L_x_13411) ;  /* 0x000000000f087348 */ /* 0x003fea0003c00000 */
[----:B------:R2:W3:Y:S02]  /*10910*/  SHFL.IDX P6, R14, R13, R12, R11 ;  /* 0x0000000c0d0e7389 */ /* 0x0004e400000c000b */
[----:B0123--:R-:W-:Y:S01]  /*10920*/  ENDCOLLECTIVE ;  /* 0x000000000000791b */ /* 0x00ffe20003800000 */
.L_x_13411:
[----:B------:R-:W-:Y:S02]  /*10930*/  IMAD.SHL.U32 R10, R10, 0x10, RZ ;  /* 0x000000100a0a7824 */ /* 0x000fe400078e00ff */
[----:B------:R-:W-:-:S03]  /*10940*/  IMAD.MOV.U32 R13, RZ, RZ, R26 ;  /* 0x000000ffff0d7224 */ /* 0x000fc600078e001a */
[----:B------:R-:W-:Y:S01]  /*10950*/  LOP3.LUT R10, R10, 0x30, RZ, 0xc0, !PT ;  /* 0x000000300a0a7812 */ /* 0x000fe200078ec0ff */
[----:B------:R-:W-:Y:S01]  /*10960*/  IMAD.MOV.U32 R12, RZ, RZ, RZ ;  /* 0x000000ffff0c7224 */ /* 0x000fe200078e00ff */
[----:B------:R-:W-:-:S07]  /*10970*/  MOV R0, R14 ;  /* 0x0000000e00007202 */ /* 0x000fce0000000f00 */
[----:B------:R-:W-:Y:S05]  /*10980*/  WARPSYNC.COLLECTIVE R15, `(.L_x_13412) ;  /* 0x000000000f087348 */ /* 0x000fea0003c00000 */
[----:B------:R0:W1:Y:S02]  /*10990*/  SHFL.IDX P6, R14, R13, R12, R11 ;  /* 0x0000000c0d0e7389 */ /* 0x00006400000c000b */
[----:B01----:R-:W-:Y:S01]  /*109a0*/  ENDCOLLECTIVE ;  /* 0x000000000000791b */ /* 0x003fe20003800000 */
.L_x_13412:
        /* <DEDUP_REMOVED lines=13> */
.L_x_13413:
[----:B------:R-:W-:Y:S01]  /*10a80*/  IMAD.MOV.U32 R10, RZ, RZ, R14 ;  /* 0x000000ffff0a7224 */ /* 0x000fe200078e000e */
[----:B------:R-:W-:-:S04]  /*10a90*/  LOP3.LUT R19, R19, 0xffffffef, RZ, 0xc0, !PT ;  /* 0xffffffef13137812 */ /* 0x000fc800078ec0ff */
[----:B------:R-:W-:-:S05]  /*10aa0*/  @P2 LOP3.LUT R19, R19, 0x10, RZ, 0xfc, !PT ;  /* 0x0000001013132812 */ /* 0x000fca00078efcff */
[----:B------:R0:W-:Y:S01]  /*10ab0*/  STL [R1+0x18], R19 ;  /* 0x0000181301007387 */ /* 0x0001e20000100800 */
[----:B------:R-:W-:Y:S05]  /*10ac0*/  BRA `(.L_x_13414) ;  /* 0xffffffb400947947 */ /* 0x000fea000383ffff */
.L_x_13330:
[----:B----4-:R-:W4:Y:S02]  /*10ad0*/  LDL R0, [R1+0x28] ;  /* 0x0000280001007983 */ /* 0x010f240000100800 */
[----:B----4-:R4:W0:Y:S02]  /*10ae0*/  SYNCS.PHASECHK.TRANS64.TRYWAIT P0, [R7+URZ+0x13240], R0 ;  /* 0x01324000070075a7 */ /* 0x010824000800017f */
[----:B0-----:R-:W-:Y:S05]  /*10af0*/  @!P0 NANOSLEEP.SYNCS 0x989680 ;  /* 0x009896800000895d */ /* 0x001fea0003900000 */
[----:B------:R-:W0:Y:S02]  /*10b00*/  @!P0 SYNCS.PHASECHK.TRANS64 P0, [R7+URZ+0x13240], R0 ;  /* 0x01324000070085a7 */ /* 0x000e24000800007f */
[----:B0-----:R-:W-:Y:S05]  /*10b10*/  @!P0 BRA `(.L_x_13330) ;  /* 0xfffffffc00ec8947 */ /* 0x001fea000383ffff */
[----:B------:R-:W-:Y:S05]  /*10b20*/  BRA `(.L_x_13415) ;  /* 0xffffffb400f47947 */ /* 0x000fea000383ffff */
.L_x_13331:
[----:B------:R-:W-:Y:S01]  /*10b30*/  BSSY B0, `(.L_x_13416) ;  /* 0x0000008000007945 */ /* 0x000fe20003800000 */
[----:B------:R-:W-:Y:S01]  /*10b40*/  IMAD.MOV.U32 R13, RZ, RZ, R0 ;  /* 0x000000ffff0d7224 */ /* 0x000fe200078e0000 */
[----:B------:R-:W-:Y:S01]  /*10b50*/  MOV R15, 0xffffffff ;  /* 0xffffffff000f7802 */ /* 0x000fe20000000f00 */
[----:B------:R-:W-:Y:S02]  /*10b60*/  IMAD.MOV.U32 R12, RZ, RZ, RZ ;  /* 0x000000ffff0c7224 */ /* 0x000fe400078e00ff */
[----:B------:R-:W-:-:S07]  /*10b70*/  IMAD.MOV.U32 R11, RZ, RZ, 0x1c1f ;  /* 0x00001c1fff0b7424 */ /* 0x000fce00078e00ff */
[----:B01----:R-:W-:Y:S05]  /*10b80*/  WARPSYNC.COLLECTIVE R15, `(.L_x_13417) ;  /* 0x000000000f087348 */ /* 0x003fea0003c00000 */
[----:B-1----:R1:W2:Y:S02]  /*10b90*/  SHFL.IDX P6, R14, R13, R12, R11 ;  /* 0x0000000c0d0e7389 */ /* 0x0022a400000c000b */
[----:B012---:R-:W-:Y:S01]  /*10ba0*/  ENDCOLLECTIVE ;  /* 0x000000000000791b */ /* 0x007fe20003800000 */
.L_x_13417:
[----:B------:R-:W-:Y:S05]  /*10bb0*/  BSYNC B0 ;  /* 0x0000000000007941 */ /* 0x000fea0003800000 */
.L_x_13416:
[----:B------:R-:W0:Y:S01]  /*10bc0*/  S2R R19, SR_TID.X ;  /* 0x0000000000137919 */ /* 0x000e220000002100 */
[----:B------:R-:W-:Y:S01]  /*10bd0*/  IMAD.MOV.U32 R13, RZ, RZ, R2 ;  /* 0x000000ffff0d7224 */ /* 0x000fe200078e0002 */
[----:B------:R-:W1:Y:S01]  /*10be0*/  LDC R20, c[0x0][0x2f4] ;  /* 0x0000bd00ff147b82 */ /* 0x000e620000000800 */
[----:B------:R-:W-:Y:S02]  /*10bf0*/  IMAD.MOV.U32 R12, RZ, RZ, RZ ;  /* 0x000000ffff0c7224 */ /* 0x000fe400078e00ff */
[----:B------:R-:W-:Y:S02]  /*10c00*/  IMAD.MOV.U32 R11, RZ, RZ, 0x1c1f ;  /* 0x00001c1fff0b7424 */ /* 0x000fe400078e00ff */
[----:B------:R-:W-:Y:S02]  /*10c10*/  IMAD.MOV.U32 R15, RZ, RZ, -0x1 ;  /* 0xffffffffff0f7424 */ /* 0x000fe400078e00ff */
[----:B------:R-:W-:-:S07]  /*10c20*/  IMAD.MOV.U32 R4, RZ, RZ, R14 ;  /* 0x000000ffff047224 */ /* 0x000fce00078e000e */
[----:B01----:R-:W-:Y:S05]  /*10c30*/  WARPSYNC.COLLECTIVE R15, `(.L_x_13418) ;  /* 0x000000000f087348 */ /* 0x003fea0003c00000 */
[----:B------:R2:W3:Y:S02]  /*10c40*/  SHFL.IDX P6, R14, R13, R12, R11 ;  /* 0x0000000c0d0e7389 */ /* 0x0004e400000c000b */
[----:B0123--:R-:W-:Y:S01]  /*10c50*/  ENDCOLLECTIVE ;  /* 0x000000000000791b */ /* 0x00ffe20003800000 */
.L_x_13418:
[----:B------:R-:W-:Y:S01]  /*10c60*/  IMAD.MOV.U32 R13, RZ, RZ, R0 ;  /* 0x000000ffff0d7224 */ /* 0x000fe200078e0000 */
[----:B------:R-:W-:Y:S02]  /*10c70*/  MOV R12, 0x1 ;  /* 0x00000001000c7802 */ /* 0x000fe40000000f00 */
[----:B------:R-:W-:Y:S01]  /*10c80*/  SHF.L.U32 R19, R19, 0x4, RZ ;  /* 0x0000000413137819 */ /* 0x000fe200000006ff */
[----:B------:R-:W-:-:S03]  /*10c90*/  IMAD.MOV.U32 R5, RZ, RZ, R14 ;  /* 0x000000ffff057224 */ /* 0x000fc600078e000e */
[----:B------:R-:W-:-:S07]  /*10ca0*/  LOP3.LUT R19, R19, 0x30, RZ, 0xc0, !PT ;  /* 0x0000003013137812 */ /* 0x000fce00078ec0ff */
[----:B------:R-:W-:Y:S05]  /*10cb0*/  WARPSYNC.COLLECTIVE R15, `(.L_x_13419) ;  /* 0x000000000f087348 */ /* 0x000fea0003c00000 */
[----:B------:R0:W1:Y:S02]  /*10cc0*/  SHFL.IDX P6, R14, R13, R12, R11 ;  /* 0x0000000c0d0e7389 */ /* 0x00006400000c000b */
[----:B01----:R-:W-:Y:S01]  /*10cd0*/  ENDCOLLECTIVE ;  /* 0x000000000000791b */ /* 0x003fe20003800000 */
.L_x_13419:
[C---:B------:R-:W-:Y:S02]  /*10ce0*/  @P5 IADD3 R5, P0, R19.reuse, R5, RZ ;  /* 0x0000000513055210 */ /* 0x040fe40007f1e0ff */
[----:B------:R-:W-:-:S03]  /*10cf0*/  ISETP.GE.AND P2, PT, R19, R20, PT ;  /* 0x000000141300720c */ /* 0x000fc60003f46270 */
        /* <DEDUP_REMOVED lines=13> */
.L_x_13420:
[----:B------:R-:W-:Y:S01]  /*10dd0*/  MOV R13, R0 ;  /* 0x00000000000d7202 */ /* 0x000fe20000000f00 */
[----:B------:R-:W-:Y:S02]  /*10de0*/  IMAD.MOV.U32 R12, RZ, RZ, 0x2 ;  /* 0x00000002ff0c7424 */ /* 0x000fe400078e00ff */
[----:B------:R-:W-:-:S07]  /*10df0*/  IMAD.MOV.U32 R5, RZ, RZ, R14 ;  /* 0x000000ffff057224 */ /* 0x000fce00078e000e */
[----:B------:R-:W-:Y:S05]  /*10e00*/  WARPSYNC.COLLECTIVE R15, `(.L_x_13421) ;  /* 0x000000000f087348 */ /* 0x000fea0003c00000 */
[----:B------:R0:W1:Y:S02]  /*10e10*/  SHFL.IDX P6, R14, R13, R12, R11 ;  /* 0x0000000c0d0e7389 */ /* 0x00006400000c000b */
[----:B01----:R-:W-:Y:S01]  /*10e20*/  ENDCOLLECTIVE ;  /* 0x000000000000791b */ /* 0x003fe20003800000 */
.L_x_13421:
        /* <DEDUP_REMOVED lines=14> */
.L_x_13422:
[----:B------:R-:W-:Y:S02]  /*10f10*/  IMAD.MOV.U32 R13, RZ, RZ, R0 ;  /* 0x000000ffff0d7224 */ /* 0x000fe400078e0000 */
[----:B------:R-:W-:Y:S02]  /*10f20*/  IMAD.MOV.U32 R12, RZ, RZ, 0x3 ;  /* 0x00000003ff0c7424 */ /* 0x000fe400078e00ff */
[----:B------:R-:W-:-:S07]  /*10f30*/  IMAD.MOV.U32 R5, RZ, RZ, R14 ;  /* 0x000000ffff057224 */ /* 0x000fce00078e000e */
[----:B------:R-:W-:Y:S05]  /*10f40*/  WARPSYNC.COLLECTIVE R15, `(.L_x_13423) ;  /* 0x000000000f087348 */ /* 0x000fea0003c00000 */
[----:B------:R0:W1:Y:S02]  /*10f50*/  SHFL.IDX P6, R14, R13, R12, R11 ;  /* 0x0000000c0d0e7389 */ /* 0x00006400000c000b */
[----:B01----:R-:W-:Y:S01]  /*10f60*/  ENDCOLLECTIVE ;  /* 0x000000000000791b */ /* 0x003fe20003800000 */
.L_x_13423:
        /* <DEDUP_REMOVED lines=14> */
.L_x_13424:
[----:B------:R-:W-:Y:S01]  /*11050*/  IMAD.MOV.U32 R13, RZ, RZ, R6 ;  /* 0x000000ffff0d7224 */ /* 0x000fe200078e0006 */
[----:B------:R-:W-:Y:S02]  /*11060*/  MOV R12, RZ ;  /* 0x000000ff000c7202 */ /* 0x000fe40000000f00 */
[----:B------:R-:W-:-:S07]  /*11070*/  MOV R2, R14 ;  /* 0x0000000e00027202 */ /* 0x000fce0000000f00 */
[----:B------:R-:W-:Y:S05]  /*11080*/  WARPSYNC.COLLECTIVE R15, `(.L_x_13425) ;  /* 0x000000000f087348 */ /* 0x000fea0003c00000 */
[----:B------:R0:W1:Y:S02]  /*11090*/  SHFL.IDX P6, R14, R13, R12, R11 ;  /* 0x0000000c0d0e7389 */ /* 0x00006400000c000b */
[----:B01----:R-:W-:Y:S01]  /*110a0*/  ENDCOLLECTIVE ;  /* 0x000000000000791b */ /* 0x003fe20003800000 */
.L_x_13425:
        /* <DEDUP_REMOVED lines=13> */
.L_x_13426:
[----:B------:R-:W-:Y:S01]  /*11180*/  IMAD.MOV.U32 R4, RZ, RZ, R14 ;  /* 0x000000ffff047224 */ /* 0x000fe200078e000e */
[----:B------:R-:W-:Y:S06]  /*11190*/  BRA `(.L_x_13427) ;  /* 0xffffffb400787947 */ /* 0x000fec000383ffff */
.L_x_13338:
[----:B------:R-:W-:Y:S01]  /*111a0*/  IMAD.MOV.U32 R13, RZ, RZ, R4 ;  /* 0x000000ffff0d7224 */ /* 0x000fe200078e0004 */
[----:B------:R-:W-:Y:S01]  /*111b0*/  MOV R12, RZ ;  /* 0x000000ff000c7202 */ /* 0x000fe20000000f00 */
[----:B------:R-:W-:Y:S02]  /*111c0*/  IMAD.MOV.U32 R11, RZ, RZ, 0x1c1f ;  /* 0x00001c1fff0b7424 */ /* 0x000fe400078e00ff */
[----:B------:R-:W-:Y:S02]  /*111d0*/  IMAD.MOV.U32 R15, RZ, RZ, -0x1 ;  /* 0xffffffffff0f7424 */ /* 0x000fe400078e00ff */
[----:B------:R-:W-:Y:S02]  /*111e0*/  IMAD R17, R17, 0xc0, R19 ;  /* 0x000000c011117824 */ /* 0x000fe400078e0213 */
[----:B------:R-:W-:-:S07]  /*111f0*/  IMAD R7, R8, UR40, RZ ;  /* 0x0000002808077c24 */ /* 0x000fce000f8e02ff */
[----:B-----5:R-:W-:Y:S05]  /*11200*/  WARPSYNC.COLLECTIVE R15, `(.L_x_13428) ;  /* 0x000000000f087348 */ /* 0x020fea0003c00000 */
[----:B------:R0:W1:Y:S02]  /*11210*/  SHFL.IDX P6, R14, R13, R12, R11 ;  /* 0x0000000c0d0e7389 */ /* 0x00006400000c000b */
[----:B01---5:R-:W-:Y:S01]  /*11220*/  ENDCOLLECTIVE ;  /* 0x000000000000791b */ /* 0x023fe20003800000 */
.L_x_13428:
[C---:B------:R-:W-:Y:S01]  /*11230*/  VIADD R8, R17.reuse, 0x20 ;  /* 0x0000002011087836 */ /* 0x040fe20000000000 */
[----:B------:R-:W-:Y:S01]  /*11240*/  ISETP.GE.AND P2, PT, R17, R7, PT ;  /* 0x000000071100720c */ /* 0x000fe20003f46270 */
[----:B------:R-:W-:Y:S02]  /*11250*/  IMAD.MOV.U32 R13, RZ, RZ, R0 ;  /* 0x000000ffff0d7224 */ /* 0x000fe400078e0000 */
[----:B------:R-:W-:-:S10]  /*11260*/  IMAD.MOV.U32 R2, RZ, RZ, R14 ;  /* 0x000000ffff027224 */ /* 0x000fd400078e000e */
[----:B------:R-:W-:Y:S05]  /*11270*/  WARPSYNC.COLLECTIVE R15, `(.L_x_13429) ;  /* 0x000000000f087348 */ /* 0x000fea0003c00000 */
[----:B------:R0:W1:Y:S02]  /*11280*/  SHFL.IDX P6, R14, R13, R12, R11 ;  /* 0x0000000c0d0e7389 */ /* 0x00006400000c000b */
[----:B01----:R-:W-:Y:S01]  /*11290*/  ENDCOLLECTIVE ;  /* 0x000000000000791b */ /* 0x003fe20003800000 */
.L_x_13429:
[----:B------:R-:W-:Y:S02]  /*112a0*/  IMAD.MOV.U32 R13, RZ, RZ, R4 ;  /* 0x000000ffff0d7224 */ /* 0x000fe400078e0004 */
[----:B------:R-:W-:Y:S01]  /*112b0*/  IMAD.MOV.U32 R12, RZ, RZ, 0x1 ;  /* 0x00000001ff0c7424 */ /* 0x000fe200078e00ff */
[----:B------:R-:W-:-:S07]  /*112c0*/  MOV R3, R14 ;  /* 0x0000000e00037202 */ /* 0x000fce0000000f00 */
[----:B------:R-:W-:Y:S05]  /*112d0*/  WARPSYNC.COLLECTIVE R15, `(.L_x_13430) ;  /* 0x000000000f087348 */ /* 0x000fea0003c00000 */
[----:B------:R0:W1:Y:S02]  /*112e0*/  SHFL.IDX P6, R14, R13, R12, R11 ;  /* 0x0000000c0d0e7389 */ /* 0x00006400000c000b */
[----:B01----:R-:W-:Y:S01]  /*112f0*/  ENDCOLLECTIVE ;  /* 0x000000000000791b */ /* 0x003fe20003800000 */
.L_x_13430:
        /* <DEDUP_REMOVED lines=10> */
[----:B------:R-:W-:Y:S02]  /*113a0*/  ISETP.GE.AND P2, PT, R8, R7, PT ;  /* 0x000000070800720c */ /* 0x000fe40003f46270 */
[----:B0-----:R-:W-:-:S11]  /*113b0*/  MOV R2, R14 ;  /* 0x0000000e00027202 */ /* 0x001fd60000000f00 */
[----:B------:R-:W-:Y:S05]  /*113c0*/  WARPSYNC.COLLECTIVE R15, `(.L_x_13431) ;  /* 0x000000000f087348 */ /* 0x000fea0003c00000 */
[----:B------:R0:W1:Y:S02]  /*113d0*/  SHFL.IDX P6, R14, R13, R12, R11 ;  /* 0x0000000c0d0e7389 */ /* 0x00006400000c000b */
[----:B01----:R-:W-:Y:S01]  /*113e0*/  ENDCOLLECTIVE ;  /* 0x000000000000791b */ /* 0x003fe20003800000 */
.L_x_13431:
[----:B------:R-:W-:Y:S01]  /*113f0*/  MOV R13, R4 ;  /* 0x00000004000d7202 */ /* 0x000fe20000000f00 */
[----:B------:R-:W-:Y:S02]  /*11400*/  IMAD.MOV.U32 R12, RZ, RZ, 0x2 ;  /* 0x00000002ff0c7424 */ /* 0x000fe400078e00ff */
[----:B------:R-:W-:-:S07]  /*11410*/  IMAD.MOV.U32 R3, RZ, RZ, R14 ;  /* 0x000000ffff037224 */ /* 0x000fce00078e000e */
[----:B------:R-:W-:Y:S05]  /*11420*/  WARPSYNC.COLLECTIVE R15, `(.L_x_13432) ;  /* 0x000000000f087348 */ /* 0x000fea0003c00000 */
[----:B------:R0:W1:Y:S02]  /*11430*/  SHFL.IDX P6, R14, R13, R12, R11 ;  /* 0x0000000c0d0e7389 */ /* 0x00006400000c000b */
[----:B01----:R-:W-:Y:S01]  /*11440*/  ENDCOLLECTIVE ;  /* 0x000000000000791b */ /* 0x003fe20003800000 */
.L_x_13432:
        /* <DEDUP_REMOVED lines=16> */
.L_x_13433:
[----:B------:R-:W-:Y:S02]  /*11550*/  IMAD.MOV.U32 R13, RZ, RZ, R4 ;  /* 0x000000ffff0d7224 */ /* 0x000fe400078e0004 */
[----:B------:R-:W-:Y:S02]  /*11560*/  IMAD.MOV.U32 R12, RZ, RZ, 0x3 ;  /* 0x00000003ff0c7424 */ /* 0x000fe400078e00ff */
[----:B------:R-:W-:-:S07]  /*11570*/  IMAD.MOV.U32 R3, RZ, RZ, R14 ;  /* 0x000000ffff037224 */ /* 0x000fce00078e000e */
[----:B------:R-:W-:Y:S05]  /*11580*/  WARPSYNC.COLLECTIVE R15, `(.L_x_13434) ;  /* 0x000000000f087348 */ /* 0x000fea0003c00000 */
[----:B------:R0:W1:Y:S02]  /*11590*/  SHFL.IDX P6, R14, R13, R12, R11 ;  /* 0x0000000c0d0e7389 */ /* 0x00006400000c000b */
[----:B01----:R-:W-:Y:S01]  /*115a0*/  ENDCOLLECTIVE ;  /* 0x000000000000791b */ /* 0x003fe20003800000 */
.L_x_13434:
        /* <DEDUP_REMOVED lines=14> */
.L_x_13435:
[----:B------:R-:W-:-:S05]  /*11690*/  VIADD R2, R17, 0x60 ;  /* 0x0000006011027836 */ /* 0x000fca0000000000 */
[----:B------:R-:W-:Y:S01]  /*116a0*/  ISETP.GE.AND P2, PT, R2, R7, PT ;  /* 0x000000070200720c */ /* 0x000fe20003f46270 */
[----:B------:R-:W-:Y:S01]  /*116b0*/  IMAD.MOV.U32 R12, RZ, RZ, RZ ;  /* 0x000000ffff0c7224 */ /* 0x000fe200078e00ff */
[----:B------:R-:W-:Y:S02]  /*116c0*/  MOV R13, R6 ;  /* 0x00000006000d7202 */ /* 0x000fe40000000f00 */
[----:B------:R-:W-:-:S09]  /*116d0*/  MOV R0, R14 ;  /* 0x0000000e00007202 */ /* 0x000fd20000000f00 */
[----:B------:R-:W-:Y:S05]  /*116e0*/  WARPSYNC.COLLECTIVE R15, `(.L_x_13436) ;  /* 0x000000000f087348 */ /* 0x000fea0003c00000 */
[----:B------:R0:W1:Y:S02]  /*116f0*/  SHFL.IDX P6, R14, R13, R12, R11 ;  /* 0x0000000c0d0e7389 */ /* 0x00006400000c000b */
[----:B01----:R-:W-:Y:S01]  /*11700*/  ENDCOLLECTIVE ;  /* 0x000000000000791b */ /* 0x003fe20003800000 */
.L_x_13436:
[----:B------:R-:W-:-:S05]  /*11710*/  @!P2 IADD3 R0, P1, R10, R0, RZ ;  /* 0x000000000a00a210 */ /* 0x000fca0007f3e0ff */
[----:B------:R-:W-:-:S04]  /*11720*/  @!P2 IMAD.X R2, RZ, RZ, R4, P1 ;  /* 0x000000ffff02a224 */ /* 0x000fc800008e0604 */
[----:B------:R-:W-:Y:S02]  /*11730*/  @!P2 IMAD.MOV.U32 R3, RZ, RZ, R2 ;  /* 0x000000ffff03a224 */ /* 0x000fe400078e0002 */
        /* <DEDUP_REMOVED lines=10> */
.L_x_13437:
[----:B------:R-:W-:-:S04]  /*117e0*/  IADD3 R3, R17, 0x80, RZ ;  /* 0x0000008011037810 */ /* 0x000fc80007ffe0ff */
[----:B------:R-:W-:Y:S01]  /*117f0*/  ISETP.GE.AND P2, PT, R3, R7, PT ;  /* 0x000000070300720c */ /* 0x000fe20003f46270 */
[----:B------:R-:W-:Y:S02]  /*11800*/  IMAD.MOV.U32 R13, RZ, RZ, R6 ;  /* 0x000000ffff0d7224 */ /* 0x000fe400078e0006 */
[----:B------:R-:W-:Y:S02]  /*11810*/  IMAD.MOV.U32 R12, RZ, RZ, 0x1 ;  /* 0x00000001ff0c7424 */ /* 0x000fe400078e00ff */
[----:B------:R-:W-:-:S08]  /*11820*/  IMAD.MOV.U32 R2, RZ, RZ, R14 ;  /* 0x000000ffff027224 */ /* 0x000fd000078e000e */
[----:B------:R-:W-:Y:S05]  /*11830*/  WARPSYNC.COLLECTIVE R15, `(.L_x_13438) ;  /* 0x000000000f087348 */ /* 0x000fea0003c00000 */
[----:B------:R0:W1:Y:S02]  /*11840*/  SHFL.IDX P6, R14, R13, R12, R11 ;  /* 0x0000000c0d0e7389 */ /* 0x00006400000c000b */
[----:B01----:R-:W-:Y:S01]  /*11850*/  ENDCOLLECTIVE ;  /* 0x000000000000791b */ /* 0x003fe20003800000 */
.L_x_13438:
        /* <DEDUP_REMOVED lines=8> */
[----:B------:R-:W-:-:S07]  /*118e0*/  MOV R6, R14 ;  /* 0x0000000e00067202 */ /* 0x000fce0000000f00 */
[----:B0-----:R-:W-:Y:S05]  /*118f0*/  WARPSYNC.COLLECTIVE R15, `(.L_x_13439) ;  /* 0x000000000f087348 */ /* 0x001fea0003c00000 */
[----:B------:R1:W2:Y:S02]  /*11900*/  SHFL.IDX P6, R14, R13, R12, R11 ;  /* 0x0000000c0d0e7389 */ /* 0x0002a400000c000b */
[----:B012---:R-:W-:Y:S01]  /*11910*/  ENDCOLLECTIVE ;  /* 0x000000000000791b */ /* 0x007fe20003800000 */
.L_x_13439:
[----:B------:R-:W-:Y:S01]  /*11920*/  IMAD.MOV.U32 R2, RZ, RZ, R14 ;  /* 0x000000ffff027224 */ /* 0x000fe200078e000e */
[----:B------:R-:W-:Y:S06]  /*11930*/  BRA `(.L_x_13440) ;  /* 0xffffffb8008c7947 */ /* 0x000fec000383ffff */
.L_x_13341:
[----:B-1----:R1:W2:Y:S02]  /*11940*/  SYNCS.PHASECHK.TRANS64.TRYWAIT P0, [R22+URZ+0x13220], R3 ;  /* 0x01322003160075a7 */ /* 0x0022a4000800017f */
[----:B--2---:R-:W-:Y:S05]  /*11950*/  @!P0 NANOSLEEP.SYNCS 0x989680 ;  /* 0x009896800000895d */ /* 0x004fea0003900000 */
[----:B------:R-:W2:Y:S02]  /*11960*/  @!P0 SYNCS.PHASECHK.TRANS64 P0, [R22+URZ+0x13220], R3 ;  /* 0x01322003160085a7 */ /* 0x000ea4000800007f */
[----:B--2---:R-:W-:Y:S05]  /*11970*/  @!P0 BRA `(.L_x_13341) ;  /* 0xfffffffc00f08947 */ /* 0x004fea000383ffff */
[----:B------:R-:W-:Y:S05]  /*11980*/  BRA `(.L_x_13441) ;  /* 0xffffffb800e87947 */ /* 0x000fea000383ffff */
.L_x_13345:
[----:B0-----:R-:W2:Y:S02]  /*11990*/  LDL R2, [R1] ;  /* 0x0000000001027983 */ /* 0x001ea40000100800 */
[----:B--2---:R0:W1:Y:S02]  /*119a0*/  SYNCS.PHASECHK.TRANS64.TRYWAIT P0, [R0+URZ+0x13280], R2 ;  /* 0x01328002000075a7 */ /* 0x004064000800017f */
[----:B-1----:R-:W-:Y:S05]  /*119b0*/  @!P0 NANOSLEEP.SYNCS 0x989680 ;  /* 0x009896800000895d */ /* 0x002fea0003900000 */
[----:B------:R-:W1:Y:S02]  /*119c0*/  @!P0 SYNCS.PHASECHK.TRANS64 P0, [R0+URZ+0x13280], R2 ;  /* 0x01328002000085a7 */ /* 0x000e64000800007f */
[----:B-1----:R-:W-:Y:S05]  /*119d0*/  @!P0 BRA `(.L_x_13345) ;  /* 0xfffffffc00ec8947 */ /* 0x002fea000383ffff */
[----:B------:R-:W-:Y:S05]  /*119e0*/  BRA `(.L_x_13442) ;  /* 0xffffffc0002c7947 */ /* 0x000fea000383ffff */
.L_x_13346:
        /* <DEDUP_REMOVED lines=8> */
.L_x_13444:
[----:B------:R-:W-:Y:S05]  /*11a70*/  BSYNC B0 ;  /* 0x0000000000007941 */ /* 0x000fea0003800000 */
.L_x_13443:
[----:B------:R-:W0:Y:S01]  /*11a80*/  S2R R2, SR_TID.X ;  /* 0x0000000000027919 */ /* 0x000e220000002100 */
[----:B------:R-:W-:Y:S01]  /*11a90*/  IMAD.MOV.U32 R13, RZ, RZ, R5 ;  /* 0x000000ffff0d7224 */ /* 0x000fe200078e0005 */
[----:B------:R-:W-:Y:S01]  /*11aa0*/  MOV R11, 0x1c1f ;  /* 0x00001c1f000b7802 */ /* 0x000fe20000000f00 */
[----:B------:R-:W-:Y:S01]  /*11ab0*/  IMAD.MOV.U32 R12, RZ, RZ, RZ ;  /* 0x000000ffff0c7224 */ /* 0x000fe200078e00ff */
[----:B------:R-:W-:Y:S01]  /*11ac0*/  IADD3 R6, R22, R6, RZ ;  /* 0x0000000616067210 */ /* 0x000fe20007ffe0ff */
[----:B------:R-:W-:Y:S02]  /*11ad0*/  IMAD.MOV.U32 R15, RZ, RZ, -0x1 ;  /* 0xffffffffff0f7424 */ /* 0x000fe400078e00ff */
[----:B------:R-:W-:-:S07]  /*11ae0*/  IMAD.MOV.U32 R3, RZ, RZ, R14 ;  /* 0x000000ffff037224 */ /* 0x000fce00078e000e */
[----:B0-----:R-:W-:Y:S05]  /*11af0*/  WARPSYNC.COLLECTIVE R15, `(.L_x_13445) ;  /* 0x000000000f087348 */ /* 0x001fea0003c00000 */
[----:B------:R1:W2:Y:S02]  /*11b00*/  SHFL.IDX P6, R14, R13, R12, R11 ;  /* 0x0000000c0d0e7389 */ /* 0x0002a400000c000b */
[----:B012---:R-:W-:Y:S01]  /*11b10*/  ENDCOLLECTIVE ;  /* 0x000000000000791b */ /* 0x007fe20003800000 */
.L_x_13445:
        /* <DEDUP_REMOVED lines=11> */
.L_x_13446:
[----:B------:R-:W-:Y:S01]  /*11bd0*/  @!PT LDS RZ, [RZ] ;  /* 0x00000000fffff984 */ /* 0x000fe20000000800 */
[----:B------:R-:W-:Y:S01]  /*11be0*/  @!PT LDS RZ, [RZ] ;  /* 0x00000000fffff984 */ /* 0x000fe20000000800 */
[----:B------:R-:W-:Y:S01]  /*11bf0*/  @!PT LDS RZ, [RZ] ;  /* 0x00000000fffff984 */ /* 0x000fe20000000800 */
[----:B------:R0:W-:Y:S01]  /*11c00*/  LDGSTS.E.BYPASS.LTC128B.128 [R6+0x6000], desc[UR52][R2.64], !P2 ;  /* 0x0600000002067fae */ /* 0x0001e2000d101d74 */
[----:B------:R-:W-:Y:S01]  /*11c10*/  MOV R13, R5 ;  /* 0x00000005000d7202 */ /* 0x000fe20000000f00 */
[----:B0-----:R-:W0:Y:S01]  /*11c20*/  S2R R2, SR_TID.X ;  /* 0x0000000000027919 */ /* 0x001e220000002100 */
[----:B------:R-:W-:-:S07]  /*11c30*/  IMAD.MOV.U32 R3, RZ, RZ, R14 ;  /* 0x000000ffff037224 */ /* 0x000fce00078e000e */
[----:B0-----:R-:W-:Y:S05]  /*11c40*/  WARPSYNC.COLLECTIVE R15, `(.L_x_13447) ;  /* 0x000000000f087348 */ /* 0x001fea0003c00000 */
[----:B------:R1:W2:Y:S02]  /*11c50*/  SHFL.IDX P6, R14, R13, R12, R11 ;  /* 0x0000000c0d0e7389 */ /* 0x0002a400000c000b */
[----:B012---:R-:W-:Y:S01]  /*11c60*/  ENDCOLLECTIVE ;  /* 0x000000000000791b */ /* 0x007fe20003800000 */
.L_x_13447:
[----:B------:R-:W-:Y:S01]  /*11c70*/  IMAD.MOV.U32 R13, RZ, RZ, R10 ;  /* 0x000000ffff0d7224 */ /* 0x000fe200078e000a */
[----:B------:R-:W-:Y:S01]  /*11c80*/  MOV R12, 0x2 ;  /* 0x00000002000c7802 */ /* 0x000fe20000000f00 */
        /* <DEDUP_REMOVED lines=9> */
.L_x_13448:
        /* <DEDUP_REMOVED lines=10> */
.L_x_13449:
[----:B------:R-:W-:Y:S02]  /*11dc0*/  IMAD.MOV.U32 R13, RZ, RZ, R10 ;  /* 0x000000ffff0d7224 */ /* 0x000fe400078e000a */
[----:B------:R-:W-:Y:S02]  /*11dd0*/  IMAD.MOV.U32 R12, RZ, RZ, 0x3 ;  /* 0x00000003ff0c7424 */ /* 0x000fe400078e00ff */
[----:B------:R-:W-:Y:S01]  /*11de0*/  IMAD.SHL.U32 R15, R2, 0x10, RZ ;  /* 0x00000010020f7824 */ /* 0x000fe200078e00ff */
[----:B------:R-:W-:-:S04]  /*11df0*/  MOV R2, R14 ;  /* 0x0000000e00027202 */ /* 0x000fc80000000f00 */
[----:B------:R-:W-:-:S04]  /*11e00*/  LOP3.LUT R15, R15, 0x30, RZ, 0xc0, !PT ;  /* 0x000000300f0f7812 */ /* 0x000fc800078ec0ff */
[----:B------:R-:W-:Y:S01]  /*11e10*/  IADD3 R2, P0, R15, R2, RZ ;  /* 0x000000020f027210 */ /* 0x000fe20007f1e0ff */
[----:B------:R-:W-:-:S04]  /*11e20*/  IMAD.MOV.U32 R15, RZ, RZ, -0x1 ;  /* 0xffffffffff0f7424 */ /* 0x000fc800078e00ff */
[----:B------:R-:W-:-:S08]  /*11e30*/  IMAD.X R3, RZ, RZ, R3, P0 ;  /* 0x000000ffff037224 */ /* 0x000fd000000e0603 */
[----:B------:R-:W-:Y:S05]  /*11e40*/  WARPSYNC.COLLECTIVE R15, `(.L_x_13450) ;  /* 0x000000000f087348 */ /* 0x000fea0003c00000 */
[----:B------:R0:W1:Y:S02]  /*11e50*/  SHFL.IDX P6, R14, R13, R12, R11 ;  /* 0x0000000c0d0e7389 */ /* 0x00006400000c000b */
[----:B01----:R-:W-:Y:S01]  /*11e60*/  ENDCOLLECTIVE ;  /* 0x000000000000791b */ /* 0x003fe20003800000 */
.L_x_13450:
        /* <DEDUP_REMOVED lines=10> */
.L_x_13451:
[----:B------:R-:W-:Y:S01]  /*11f10*/  MOV R13, R17 ;  /* 0x00000011000d7202 */ /* 0x000fe20000000f00 */
[----:B------:R-:W-:Y:S02]  /*11f20*/  IMAD.MOV.U32 R12, RZ, RZ, RZ ;  /* 0x000000ffff0c7224 */ /* 0x000fe400078e00ff */
[----:B------:R-:W-:Y:S02]  /*11f30*/  IMAD.SHL.U32 R3, R3, 0x10, RZ ;  /* 0x0000001003037824 */ /* 0x000fe400078e00ff */
[----:B------:R-:W-:-:S07]  /*11f40*/  IMAD.MOV.U32 R2, RZ, RZ, R14 ;  /* 0x000000ffff027224 */ /* 0x000fce00078e000e */
[----:B------:R-:W-:Y:S05]  /*11f50*/  WARPSYNC.COLLECTIVE R15, `(.L_x_13452) ;  /* 0x000000000f087348 */ /* 0x000fea0003c00000 */
[----:B------:R0:W1:Y:S02]  /*11f60*/  SHFL.IDX P6, R14, R13, R12, R11 ;  /* 0x0000000c0d0e7389 */ /* 0x00006400000c000b */
[----:B01----:R-:W-:Y:S01]  /*11f70*/  ENDCOLLECTIVE ;  /* 0x000000000000791b */ /* 0x003fe20003800000 */
.L_x_13452:
[----:B------:R-:W-:-:S04]  /*11f80*/  LOP3.LUT R3, R3, 0x30, RZ, 0xc0, !PT ;  /* 0x0000003003037812 */ /* 0x000fc800078ec0ff */
[----:B------:R-:W-:-:S05]  /*11f90*/  IADD3 R2, P0, R3, R2, RZ ;  /* 0x0000000203027210 */ /* 0x000fca0007f1e0ff */
[----:B------:R-:W-:Y:S02]  /*11fa0*/  IMAD.X R3, RZ, RZ, R10, P0 ;  /* 0x000000ffff037224 */ /* 0x000fe400000e060a */
[----:B------:R-:W-:-:S03]  /*11fb0*/  IMAD.MOV.U32 R13, RZ, RZ, R19 ;  /* 0x000000ffff0d7224 */ /* 0x000fc600078e0013 */
        /* <DEDUP_REMOVED lines=8> */
.L_x_13453:
[----:B------:R-:W-:Y:S01]  /*12040*/  IMAD.MOV.U32 R2, RZ, RZ, R14 ;  /* 0x000000ffff027224 */ /* 0x000fe200078e000e */
[----:B------:R-:W-:Y:S06]  /*12050*/  BRA `(.L_x_13454) ;  /* 0xffffffbc00a07947 */ /* 0x000fec000383ffff */
.L_x_13351:
[----:B--2---:R-:W2:Y:S02]  /*12060*/  LDL R2, [R1] ;  /* 0x0000000001027983 */ /* 0x004ea40000100800 */
[----:B--2---:R2:W3:Y:S02]  /*12070*/  SYNCS.PHASECHK.TRANS64.TRYWAIT P0, [R0+URZ+0x13240], R2 ;  /* 0x01324002000075a7 */ /* 0x0044e4000800017f */
[----:B---3--:R-:W-:Y:S05]  /*12080*/  @!P0 NANOSLEEP.SYNCS 0x989680 ;  /* 0x009896800000895d */ /* 0x008fea0003900000 */
[----:B------:R-:W3:Y:S02]  /*12090*/  @!P0 SYNCS.PHASECHK.TRANS64 P0, [R0+URZ+0x13240], R2 ;  /* 0x01324002000085a7 */ /* 0x000ee4000800007f */
[----:B---3--:R-:W-:Y:S05]  /*120a0*/  @!P0 BRA `(.L_x_13351) ;  /* 0xfffffffc00ec8947 */ /* 0x008fea000383ffff */
[----:B------:R-:W-:Y:S05]  /*120b0*/  BRA `(.L_x_13455) ;  /* 0xffffffbc00fc7947 */ /* 0x000fea000383ffff */
.L_x_13352:
        /* <DEDUP_REMOVED lines=8> */
.L_x_13457:
[----:B------:R-:W-:Y:S05]  /*12140*/  BSYNC B0 ;  /* 0x0000000000007941 */ /* 0x000fea0003800000 */
.L_x_13456:
        /* <DEDUP_REMOVED lines=8> */
.L_x_13458:
[----:B------:R-:W-:Y:S02]  /*121d0*/  IMAD.MOV.U32 R13, RZ, RZ, R8 ;  /* 0x000000ffff0d7224 */ /* 0x000fe400078e0008 */
[----:B------:R-:W-:Y:S02]  /*121e0*/  IMAD.MOV.U32 R12, RZ, RZ, 0x1 ;  /* 0x00000001ff0c7424 */ /* 0x000fe400078e00ff */
[----:B------:R-:W-:-:S07]  /*121f0*/  IMAD.MOV.U32 R2, RZ, RZ, R14 ;  /* 0x000000ffff027224 */ /* 0x000fce00078e000e */
[----:B------:R-:W-:Y:S05]  /*12200*/  WARPSYNC.COLLECTIVE R15, `(.L_x_13459) ;  /* 0x000000000f087348 */ /* 0x000fea0003c00000 */
[----:B------:R0:W1:Y:S02]  /*12210*/  SHFL.IDX P6, R14, R13, R12, R11 ;  /* 0x0000000c0d0e7389 */ /* 0x00006400000c000b */
[----:B01----:R-:W-:Y:S01]  /*12220*/  ENDCOLLECTIVE ;  /* 0x000000000000791b */ /* 0x003fe20003800000 */
.L_x_13459:
        /* <DEDUP_REMOVED lines=11> */
.L_x_13460:
[----:B------:R-:W-:Y:S02]  /*122e0*/  IMAD.MOV.U32 R13, RZ, RZ, R8 ;  /* 0x000000ffff0d7224 */ /* 0x000fe400078e0008 */
[----:B------:R-:W-:Y:S01]  /*122f0*/  IMAD.MOV.U32 R12, RZ, RZ, 0x2 ;  /* 0x00000002ff0c7424 */ /* 0x000fe200078e00ff */
[----:B------:R-:W-:-:S07]  /*12300*/  MOV R2, R14 ;  /* 0x0000000e00027202 */ /* 0x000fce0000000f00 */
[----:B------:R-:W-:Y:S05]  /*12310*/  WARPSYNC.COLLECTIVE R15, `(.L_x_13461) ;  /* 0x000000000f087348 */ /* 0x000fea0003c00000 */
[----:B------:R0:W1:Y:S02]  /*12320*/  SHFL.IDX P6, R14, R13, R12, R11 ;  /* 0x0000000c0d0e7389 */ /* 0x00006400000c000b */
[----:B01----:R-:W-:Y:S01]  /*12330*/  ENDCOLLECTIVE ;  /* 0x000000000000791b */ /* 0x003fe20003800000 */
.L_x_13461:
        /* <DEDUP_REMOVED lines=11> */
.L_x_13462:
[----:B------:R-:W-:Y:S02]  /*123f0*/  IMAD.MOV.U32 R13, RZ, RZ, R8 ;  /* 0x000000ffff0d7224 */ /* 0x000fe400078e0008 */
[----:B------:R-:W-:Y:S02]  /*12400*/  IMAD.MOV.U32 R12, RZ, RZ, 0x3 ;  /* 0x00000003ff0c7424 */ /* 0x000fe400078e00ff */
[----:B------:R-:W-:-:S07]  /*12410*/  IMAD.MOV.U32 R2, RZ, RZ, R14 ;  /* 0x000000ffff027224 */ /* 0x000fce00078e000e */
[----:B------:R-:W-:Y:S05]  /*12420*/  WARPSYNC.COLLECTIVE R15, `(.L_x_13463) ;  /* 0x000000000f087348 */ /* 0x000fea0003c00000 */
[----:B------:R0:W1:Y:S02]  /*12430*/  SHFL.IDX P6, R14, R13, R12, R11 ;  /* 0x0000000c0d0e7389 */ /* 0x00006400000c000b */
[----:B01----:R-:W-:Y:S01]  /*12440*/  ENDCOLLECTIVE ;  /* 0x000000000000791b */ /* 0x003fe20003800000 */
.L_x_13463:
        /* <DEDUP_REMOVED lines=11> */
.L_x_13464:
[----:B------:R-:W-:Y:S01]  /*12500*/  IMAD.MOV.U32 R13, RZ, RZ, R5 ;  /* 0x000000ffff0d7224 */ /* 0x000fe200078e0005 */
[----:B------:R-:W-:Y:S01]  /*12510*/  MOV R12, RZ ;  /* 0x000000ff000c7202 */ /* 0x000fe20000000f00 */
[----:B------:R-:W-:-:S07]  /*12520*/  IMAD.MOV.U32 R2, RZ, RZ, R14 ;  /* 0x000000ffff027224 */ /* 0x000fce00078e000e */
[----:B------:R-:W-:Y:S05]  /*12530*/  WARPSYNC.COLLECTIVE R15, `(.L_x_13465) ;  /* 0x000000000f087348 */ /* 0x000fea0003c00000 */
[----:B------:R0:W1:Y:S02]  /*12540*/  SHFL.IDX P6, R14, R13, R12, R11 ;  /* 0x0000000c0d0e7389 */ /* 0x00006400000c000b */
[----:B01----:R-:W-:Y:S01]  /*12550*/  ENDCOLLECTIVE ;  /* 0x000000000000791b */ /* 0x003fe20003800000 */
.L_x_13465:
        /* <DEDUP_REMOVED lines=11> */
.L_x_13466:
[----:B------:R-:W-:Y:S01]  /*12610*/  IMAD.MOV.U32 R2, RZ, RZ, R14 ;  /* 0x000000ffff027224 */ /* 0x000fe200078e000e */
[----:B------:R-:W-:Y:S06]  /*12620*/  BRA `(.L_x_13467) ;  /* 0xffffffbc00907947 */ /* 0x000fec000383ffff */
.L_x_13357:
[----:B-1----:R1:W3:Y:S02]  /*12630*/  SYNCS.PHASECHK.TRANS64.TRYWAIT P2, [R2+URZ+0x13270], R0 ;  /* 0x01327000020075a7 */ /* 0x0022e4000804017f */
[----:B---3--:R-:W-:Y:S05]  /*12640*/  @!P2 NANOSLEEP.SYNCS 0x989680 ;  /* 0x009896800000a95d */ /* 0x008fea0003900000 */
[----:B------:R-:W3:Y:S02]  /*12650*/  @!P2 SYNCS.PHASECHK.TRANS64 P2, [R2+URZ+0x13270], R0 ;  /* 0x013270000200a5a7 */ /* 0x000ee4000804007f */
[----:B---3--:R-:W-:Y:S05]  /*12660*/  @!P2 BRA `(.L_x_13357) ;  /* 0xfffffffc00f0a947 */ /* 0x008fea000383ffff */
[----:B------:R-:W-:Y:S05]  /*12670*/  BRA `(.L_x_13468) ;  /* 0xffffffbc00f47947 */ /* 0x000fea000383ffff */
.L_x_13359:
[----:B-1----:R1:W3:Y:S02]  /*12680*/  SYNCS.PHASECHK.TRANS64.TRYWAIT P2, [R2+URZ+0x13260], R3 ;  /* 0x01326003020075a7 */ /* 0x0022e4000804017f */
[----:B---3--:R-:W-:Y:S05]  /*12690*/  @!P2 NANOSLEEP.SYNCS 0x989680 ;  /* 0x009896800000a95d */ /* 0x008fea0003900000 */
[----:B------:R-:W3:Y:S02]  /*126a0*/  @!P2 SYNCS.PHASECHK.TRANS64 P2, [R2+URZ+0x13260], R3 ;  /* 0x013260030200a5a7 */ /* 0x000ee4000804007f */
[----:B---3--:R-:W-:Y:S05]  /*126b0*/  @!P2 BRA `(.L_x_13359) ;  /* 0xfffffffc00f0a947 */ /* 0x008fea000383ffff */
[----:B------:R-:W-:Y:S05]  /*126c0*/  BRA `(.L_x_13469) ;  /* 0xffffffc000047947 */ /* 0x000fea000383ffff */
.L_x_13367:
[----:B-1----:R1:W2:Y:S02]  /*126d0*/  SYNCS.PHASECHK.TRANS64.TRYWAIT P1, [R0+URZ+0x13270], R3 ;  /* 0x01327003000075a7 */ /* 0x0022a4000802017f */
[----:B--2---:R-:W-:Y:S05]  /*126e0*/  @!P1 NANOSLEEP.SYNCS 0x989680 ;  /* 0x009896800000995d */ /* 0x004fea0003900000 */
[----:B------:R-:W2:Y:S02]  /*126f0*/  @!P1 SYNCS.PHASECHK.TRANS64 P1, [R0+URZ+0x13270], R3 ;  /* 0x01327003000095a7 */ /* 0x000ea4000802007f */
[----:B--2---:R-:W-:Y:S05]  /*12700*/  @!P1 BRA `(.L_x_13367) ;  /* 0xfffffffc00f09947 */ /* 0x004fea000383ffff */
[----:B------:R-:W-:Y:S05]  /*12710*/  BRA `(.L_x_13470) ;  /* 0xffffffc400987947 */ /* 0x000fea000383ffff */
.L_x_13369:
[----:B-1----:R1:W2:Y:S02]  /*12720*/  SYNCS.PHASECHK.TRANS64.TRYWAIT P1, [R0+URZ+0x13260], R3 ;  /* 0x01326003000075a7 */ /* 0x0022a4000802017f */
[----:B--2---:R-:W-:Y:S05]  /*12730*/  @!P1 NANOSLEEP.SYNCS 0x989680 ;  /* 0x009896800000995d */ /* 0x004fea0003900000 */
[----:B------:R-:W2:Y:S02]  /*12740*/  @!P1 SYNCS.PHASECHK.TRANS64 P1, [R0+URZ+0x13260], R3 ;  /* 0x01326003000095a7 */ /* 0x000ea4000802007f */
[----:B--2---:R-:W-:Y:S05]  /*12750*/  @!P1 BRA `(.L_x_13369) ;  /* 0xfffffffc00f09947 */ /* 0x004fea000383ffff */
[----:B------:R-:W-:Y:S05]  /*12760*/  BRA `(.L_x_13471) ;  /* 0xffffffc400a87947 */ /* 0x000fea000383ffff */
.L_x_13383:
[----:B0-----:R0:W1:Y:S02]  /*12770*/  SYNCS.PHASECHK.TRANS64.TRYWAIT P0, [R5+URZ+0x13220], R0 ;  /* 0x01322000050075a7 */ /* 0x001064000800017f */
[----:B-1----:R-:W-:Y:S05]  /*12780*/  @!P0 NANOSLEEP.SYNCS 0x989680 ;  /* 0x009896800000895d */ /* 0x002fea0003900000 */
[----:B------:R-:W1:Y:S02]  /*12790*/  @!P0 SYNCS.PHASECHK.TRANS64 P0, [R5+URZ+0x13220], R0 ;  /* 0x01322000050085a7 */ /* 0x000e64000800007f */
[----:B-1----:R-:W-:Y:S05]  /*127a0*/  @!P0 BRA `(.L_x_13383) ;  /* 0xfffffffc00f08947 */ /* 0x002fea000383ffff */
[----:B------:R-:W-:Y:S05]  /*127b0*/  BRA `(.L_x_13472) ;  /* 0xffffffd400787947 */ /* 0x000fea000383ffff */
.L_x_13384:
        /* <DEDUP_REMOVED lines=11> */
.L_x_13474:
[----:B------:R-:W-:Y:S05]  /*12870*/  BSYNC B0 ;  /* 0x0000000000007941 */ /* 0x000fea0003800000 */
.L_x_13473:
[----:B------:R-:W-:Y:S05]  /*12880*/  BRA `(.L_x_13475) ;  /* 0xffffffd400607947 */ /* 0x000fea000383ffff */
.L_x_13387:
[----:B------:R-:W-:Y:S01]  /*12890*/  BSSY B1, `(.L_x_13476) ;  /* 0x0000006000017945 */ /* 0x000fe20003800000 */
[----:B------:R-:W-:-:S07]  /*128a0*/  IMAD.MOV.U32 R15, RZ, RZ, -0x1 ;  /* 0xffffffffff0f7424 */ /* 0x000fce00078e00ff */
[----:B0----5:R-:W-:Y:S05]  /*128b0*/  WARPSYNC.COLLECTIVE R15, `(.L_x_13477) ;  /* 0x000000000f0c7348 */ /* 0x021fea0003c00000 */
[----:B------:R-:W-:Y:S02]  /*128c0*/  ELECT P6, UR62, PT ;  /* 0x00000000003e782f */ /* 0x000fe400038c0000 */
[----:B------:R-:W-:Y:S01]  /*128d0*/  MOV R14, UR62 ;  /* 0x0000003e000e7c02 */ /* 0x000fe20008000f00 */
[----:B0----5:R-:W-:Y:S10]  /*128e0*/  ENDCOLLECTIVE ;  /* 0x000000000000791b */ /* 0x021ff40003800000 */
.L_x_13477:
[----:B------:R-:W-:Y:S05]  /*128f0*/  BSYNC B1 ;  /* 0x0000000000017941 */ /* 0x000fea0003800000 */
.L_x_13476:
[----:B------:R-:W-:Y:S05]  /*12900*/  BRA `(.L_x_13478) ;  /* 0xffffffd400587947 */ /* 0x000fea000383ffff */
.L_x_13389:
[----:B0-----:R0:W1:Y:S02]  /*12910*/  SYNCS.PHASECHK.TRANS64.TRYWAIT P1, [R4+URZ+0x13240], R3 ;  /* 0x01324003040075a7 */ /* 0x001064000802017f */
[----:B-1----:R-:W-:Y:S05]  /*12920*/  @!P1 NANOSLEEP.SYNCS 0x989680 ;  /* 0x009896800000995d */ /* 0x002fea0003900000 */
[----:B------:R-:W1:Y:S02]  /*12930*/  @!P1 SYNCS.PHASECHK.TRANS64 P1, [R4+URZ+0x13240], R3 ;  /* 0x01324003040095a7 */ /* 0x000e64000802007f */
[----:B-1----:R-:W-:Y:S05]  /*12940*/  @!P1 BRA `(.L_x_13389) ;  /* 0xfffffffc00f09947 */ /* 0x002fea000383ffff */
[----:B------:R-:W-:Y:S05]  /*12950*/  BRA `(.L_x_13479) ;  /* 0xffffffd400807947 */ /* 0x000fea000383ffff */
.L_x_13391:
[----:B-1----:R1:W2:Y:S02]  /*12960*/  SYNCS.PHASECHK.TRANS64.TRYWAIT P1, [R5+URZ+0x13240], R0 ;  /* 0x01324000050075a7 */ /* 0x0022a4000802017f */
[----:B--2---:R-:W-:Y:S05]  /*12970*/  @!P1 NANOSLEEP.SYNCS 0x989680 ;  /* 0x009896800000995d */ /* 0x004fea0003900000 */
[----:B------:R-:W2:Y:S02]  /*12980*/  @!P1 SYNCS.PHASECHK.TRANS64 P1, [R5+URZ+0x13240], R0 ;  /* 0x01324000050095a7 */ /* 0x000ea4000802007f */
[----:B--2---:R-:W-:Y:S05]  /*12990*/  @!P1 BRA `(.L_x_13391) ;  /* 0xfffffffc00f09947 */ /* 0x004fea000383ffff */
[----:B------:R-:W-:Y:S05]  /*129a0*/  BRA `(.L_x_13480) ;  /* 0xffffffd400907947 */ /* 0x000fea000383ffff */
.L_x_13393:
[----:B--2---:R2:W3:Y:S02]  /*129b0*/  SYNCS.PHASECHK.TRANS64.TRYWAIT P1, [R4+URZ+0x13260], R3 ;  /* 0x01326003040075a7 */ /* 0x0044e4000802017f */
[----:B---3--:R-:W-:Y:S05]  /*129c0*/  @!P1 NANOSLEEP.SYNCS 0x989680 ;  /* 0x009896800000995d */ /* 0x008fea0003900000 */
[----:B------:R-:W3:Y:S02]  /*129d0*/  @!P1 SYNCS.PHASECHK.TRANS64 P1, [R4+URZ+0x13260], R3 ;  /* 0x01326003040095a7 */ /* 0x000ee4000802007f */
[----:B---3--:R-:W-:Y:S05]  /*129e0*/  @!P1 BRA `(.L_x_13393) ;  /* 0xfffffffc00f09947 */ /* 0x008fea000383ffff */
[----:B------:R-:W-:Y:S05]  /*129f0*/  BRA `(.L_x_13481) ;  /* 0xffffffd4008c7947 */ /* 0x000fea000383ffff */
.L_x_13395:
[----:B---3--:R3:W4:Y:S02]  /*12a00*/  SYNCS.PHASECHK.TRANS64.TRYWAIT P1, [R5+URZ+0x13260], R0 ;  /* 0x01326000050075a7 */ /* 0x008724000802017f */
[----:B----4-:R-:W-:Y:S05]  /*12a10*/  @!P1 NANOSLEEP.SYNCS 0x989680 ;  /* 0x009896800000995d */ /* 0x010fea0003900000 */
[----:B------:R-:W4:Y:S02]  /*12a20*/  @!P1 SYNCS.PHASECHK.TRANS64 P1, [R5+URZ+0x13260], R0 ;  /* 0x01326000050095a7 */ /* 0x000f24000802007f */
[----:B----4-:R-:W-:Y:S05]  /*12a30*/  @!P1 BRA `(.L_x_13395) ;  /* 0xfffffffc00f09947 */ /* 0x010fea000383ffff */
[----:B------:R-:W-:Y:S05]  /*12a40*/  BRA `(.L_x_13482) ;  /* 0xffffffd400887947 */ /* 0x000fea000383ffff */
.L_x_13397:
[----:B----4-:R4:W0:Y:S02]  /*12a50*/  SYNCS.PHASECHK.TRANS64.TRYWAIT P1, [R4+URZ+0x13280], R3 ;  /* 0x01328003040075a7 */ /* 0x010824000802017f */
[----:B0-----:R-:W-:Y:S05]  /*12a60*/  @!P1 NANOSLEEP.SYNCS 0x989680 ;  /* 0x009896800000995d */ /* 0x001fea0003900000 */
[----:B------:R-:W0:Y:S02]  /*12a70*/  @!P1 SYNCS.PHASECHK.TRANS64 P1, [R4+URZ+0x13280], R3 ;  /* 0x01328003040095a7 */ /* 0x000e24000802007f */
[----:B0-----:R-:W-:Y:S05]  /*12a80*/  @!P1 BRA `(.L_x_13397) ;  /* 0xfffffffc00f09947 */ /* 0x001fea000383ffff */
[----:B------:R-:W-:Y:S05]  /*12a90*/  BRA `(.L_x_13483) ;  /* 0xffffffd400847947 */ /* 0x000fea000383ffff */
.L_x_13484:
        /* <DEDUP_REMOVED lines=14> */
.L_x_15862:


//--------------------- .text._ZN7cutlass13device_kernelIN5flash11enable_sm90INS1_16FlashAttnFwdSm90INS1_25CollectiveMainloopFwdSm90ILi2EN4cute5tupleIJNS5_1CILi1EEES8_S8_EEENS6_IJNS7_ILi192EEENS7_ILi160EEENS7_ILi64EEEEEELi64ENS_12float_e4m3_tEfNS_4arch4Sm90ELb0ELb0ELb1ELb1ELb1ELb1ELb0ELb1ELb1ELb1ELb0ELb0EEENS1_21CollectiveEpilogueFwdINS6_IJSA_SC_SB_EEES9_NS_10bfloat16_tESG_Li384ELb1ELb1ELb0ELb1EEENS1_36VarlenDynamicPersistentTileSchedulerILi192ELi160ELi384ELi128ELb0ELb1ELb1ELb0ELb1ELb1EEEEEEEEEvNT_6ParamsE --------------------------
	.section	.text._ZN7cutlass13device_kernelIN5flash11enable_sm90INS1_16FlashAttnFwdSm90INS1_25CollectiveMainloopFwdSm90ILi2EN4cute5tupleIJNS5_1CILi1EEES8_S8_EEENS6_IJNS7_ILi192EEENS7_ILi160EEENS7_ILi64EEEEEELi64ENS_12float_e4m3_tEfNS_4arch4Sm90ELb0ELb0ELb1ELb1ELb1ELb1ELb0ELb1ELb1ELb1ELb0ELb0EEENS1_21CollectiveEpilogueFwdINS6_IJSA_SC_SB_EEES9_NS_10bfloat16_tESG_Li384ELb1ELb1ELb0ELb1EEENS1_36VarlenDynamicPersistentTileSchedulerILi192ELi160ELi384ELi128ELb0ELb1ELb1ELb0ELb1ELb1EEEEEEEEEvNT_6ParamsE,"ax",@progbits
	.align	128
.text._ZN7cutlass13device_kernelIN5flash11enable_sm90INS1_16FlashAttnFwdSm90INS1_25CollectiveMainloopFwdSm90ILi2EN4cute5tupleIJNS5_1CILi1EEES8_S8_EEENS6_IJNS7_ILi192EEENS7_ILi160EEENS7_ILi64EEEEEELi64ENS_12float_e4m3_tEfNS_4arch4Sm90ELb0ELb0ELb1ELb1ELb1ELb1ELb0ELb1ELb1ELb1ELb0ELb0EEENS1_21CollectiveEpilogueFwdINS6_IJSA_SC_SB_EEES9_NS_10bfloat16_tESG_Li384ELb1ELb1ELb0ELb1EEENS1_36VarlenDynamicPersistentTileSchedulerILi192ELi160ELi384ELi128ELb0ELb1ELb1ELb0ELb1ELb1EEEEEEEEEvNT_6ParamsE:
        .type           _ZN7cutlass13device_kernelIN5flash11enable_sm90INS1_16FlashAttnFwdSm90INS1_25CollectiveMainloopFwdSm90ILi2EN4cute5tupleIJNS5_1CILi1EEES8_S8_EEENS6_IJNS7_ILi192EEENS7_ILi160EEENS7_ILi64EEEEEELi64ENS_12float_e4m3_tEfNS_4arch4Sm90ELb0ELb0ELb1ELb1ELb1ELb1ELb0ELb1ELb1ELb1ELb0ELb0EEENS1_21CollectiveEpilogueFwdINS6_IJSA_SC_SB_EEES9_NS_10bfloat16_tESG_Li384ELb1ELb1ELb0ELb1EEENS1_36VarlenDynamicPersistentTileSchedulerILi192ELi160ELi384ELi128ELb0ELb1ELb1ELb0ELb1ELb1EEEEEEEEEvNT_6ParamsE,@function
        .size           _ZN7cutlass13device_kernelIN5flash11enable_sm90INS1_16FlashAttnFwdSm90INS1_25CollectiveMainloopFwdSm90ILi2EN4cute5tupleIJNS5_1CILi1EEES8_S8_EEENS6_IJNS7_ILi192EEENS7_ILi160EEENS7_ILi64EEEEEELi64ENS_12float_e4m3_tEfNS_4arch4Sm90ELb0ELb0ELb1ELb1ELb1ELb1ELb0ELb1ELb1ELb1ELb0ELb0EEENS1_21CollectiveEpilogueFwdINS6_IJSA_SC_SB_EEES9_NS_10bfloat16_tESG_Li384ELb1ELb1ELb0ELb1EEENS1_36VarlenDynamicPersistentTileSchedulerILi192ELi160ELi384ELi128ELb0ELb1ELb1ELb0ELb1ELb1EEEEEEEEEvNT_6ParamsE,(.L_x_15863 - _ZN7cutlass13device_kernelIN5flash11enable_sm90INS1_16FlashAttnFwdSm90INS1_25CollectiveMainloopFwdSm90ILi2EN4cute5tupleIJNS5_1CILi1EEES8_S8_EEENS6_IJNS7_ILi192EEENS7_ILi160EEENS7_ILi64EEEEEELi64ENS_12float_e4m3_tEfNS_4arch4Sm90ELb0ELb0ELb1ELb1ELb1ELb1ELb0ELb1ELb1ELb1ELb0ELb0EEENS1_21CollectiveEpilogueFwdINS6_IJSA_SC_SB_EEES9_NS_10bfloat16_tESG_Li384ELb1ELb1ELb0ELb1EEENS1_36VarlenDynamicPersistentTileSchedulerILi192ELi160ELi384ELi128ELb0ELb1ELb1ELb0ELb1ELb1EEEEEEEEEvNT_6ParamsE)
        .other          _ZN7cutlass13device_kernelIN5flash11enable_sm90INS1_16FlashAttnFwdSm90INS1_25CollectiveMainloopFwdSm90ILi2EN4cute5tupleIJNS5_1CILi1EEES8_S8_EEENS6_IJNS7_ILi192EEENS7_ILi160EEENS7_ILi64EEEEEELi64ENS_12float_e4m3_tEfNS_4arch4Sm90ELb0ELb0ELb1ELb1ELb1ELb1ELb0ELb1ELb1ELb1ELb0ELb0EEENS1_21CollectiveEpilogueFwdINS6_IJSA_SC_SB_EEES9_NS_10bfloat16_tESG_Li384ELb1ELb1ELb0ELb1EEENS1_36VarlenDynamicPersistentTileSchedulerILi192ELi160ELi384ELi128ELb0ELb1ELb1ELb0ELb1ELb1EEEEEEEEEvNT_6ParamsE,@"STO_CUDA_ENTRY STV_DEFAULT"
_ZN7cutlass13device_kernelIN5flash11enable_sm90INS1_16FlashAttnFwdSm90INS1_25CollectiveMainloopFwdSm90ILi2EN4cute5tupleIJNS5_1CILi1EEES8_S8_EEENS6_IJNS7_ILi192EEENS7_ILi160EEENS7_ILi64EEEEEELi64ENS_12float_e4m3_tEfNS_4arch4Sm90ELb0ELb0ELb1ELb1ELb1ELb1ELb0ELb1ELb1ELb1ELb0ELb0EEENS1_21CollectiveEpilogueFwdINS6_IJSA_SC_SB_EEES9_NS_10bfloat16_tESG_Li384ELb1ELb1ELb0ELb1EEENS1_36VarlenDynamicPersistentTileSchedulerILi192ELi160ELi384ELi128ELb0ELb1ELb1ELb0ELb1ELb1EEEEEEEEEvNT_6ParamsE:
        /* <DEDUP_REMOVED lines=17> */
.L_x_13486:
[----:B------:R-:W-:Y:S05]  /*0110*/  BSYNC B0 ;  /* 0x0000000000007941 */ /* 0x000fea0003800000 */
.L_x_13485:
        /* <DEDUP_REMOVED lines=40> */
.L_x_13487:
        /* <DEDUP_REMOVED lines=22> */
.L_x_13488:
        /* <DEDUP_REMOVED lines=18> */
.L_x_13489:
        /* <DEDUP_REMOVED lines=22> */
.L_x_13490:
        /* <DEDUP_REMOVED lines=23> */
.L_x_13491:
        /* <DEDUP_REMOVED lines=9> */
.L_x_13494:
        /* <DEDUP_REMOVED lines=16> */
[----:B------:R-:W3:Y:S01]  /*0a80*/  LDL.LU R19, [R1+0x3c] ;  /* 0x00003c0001137983 */ /* 0x000ee20000300800 */
[----:B------:R-:W0:Y:S02]  /*0a90*/  S2R R0, SR_TID.X ;  /* 0x0000000000007919 */ /* 0x000e240000002100 */
[----:B0-----:R-:W-:-:S05]  /*0aa0*/  VIADD R21, R0, 0xffffff80 ;  /* 0xffffff8000157836 */ /* 0x001fca0000000000 */
[----:B------:R-:W-:-:S04]  /*0ab0*/  SHF.R.S32.HI R0, RZ, 0x1f, R21 ;  /* 0x0000001fff007819 */ /* 0x000fc80000011415 */
[----:B--2---:R-:W-:-:S05]  /*0ac0*/  LEA.HI R2, R0, R21, RZ, 0x5 ;  /* 0x0000001500027211 */ /* 0x004fca00078f28ff */
[----:B------:R-:W-:Y:S01]  /*0ad0*/  IMAD.SHL.U32 R4, R2, 0x20, RZ ;  /* 0x0000002002047824 */ /* 0x000fe200078e00ff */
[CC--:B------:R-:W-:Y:S02]  /*0ae0*/  LEA.HI R2, R0.reuse, R21.reuse, RZ, 0x7 ;  /* 0x0000001500027211 */ /* 0x0c0fe400078f38ff */
[----:B------:R-:W-:Y:S02]  /*0af0*/  LEA.HI R7, R0, R21, RZ, 0x4 ;  /* 0x0000001500077211 */ /* 0x000fe400078f20ff */
[----:B------:R-:W-:Y:S02]  /*0b00*/  LOP3.LUT R6, R2, 0xffffff80, RZ, 0xc0, !PT ;  /* 0xffffff8002067812 */ /* 0x000fe400078ec0ff */
[----:B------:R-:W-:-:S03]  /*0b10*/  LOP3.LUT R3, R7, 0x3fffff0, RZ, 0xc0, !PT ;  /* 0x03fffff007037812 */ /* 0x000fc600078ec0ff */
[C---:B------:R-:W-:Y:S01]  /*0b20*/  IMAD.IADD R24, R21.reuse, 0x1, -R6 ;  /* 0x0000000115187824 */ /* 0x040fe200078e0a06 */
[----:B------:R-:W-:Y:S02]  /*0b30*/  LOP3.LUT R5, R4, 0xfffffc00, RZ, 0xc0, !PT ;  /* 0xfffffc0004057812 */ /* 0x000fe400078ec0ff */
[C---:B------:R-:W-:Y:S02]  /*0b40*/  IADD3 R4, R21.reuse, -R3, RZ ;  /* 0x8000000315047210 */ /* 0x040fe40007ffe0ff */
[----:B------:R-:W-:Y:S02]  /*0b50*/  SHF.R.S32.HI R9, RZ, 0x1f, R24 ;  /* 0x0000001fff097819 */ /* 0x000fe40000011418 */
[-C--:B------:R-:W-:Y:S01]  /*0b60*/  LEA.HI R3, R21, R21.reuse, RZ, 0x1 ;  /* 0x0000001515037211 */ /* 0x080fe200078f08ff */
[----:B------:R-:W-:Y:S01]  /*0b70*/  IMAD R10, R4, 0x40, R5 ;  /* 0x00000040040a7824 */ /* 0x000fe200078e0205 */
[----:B------:R-:W-:Y:S02]  /*0b80*/  LEA.HI R11, R9, R24, RZ, 0x2 ;  /* 0x00000018090b7211 */ /* 0x000fe400078f10ff */
[----:B------:R-:W-:-:S02]  /*0b90*/  LEA.HI R4, R0, R21, RZ, 0x2 ;  /* 0x0000001500047211 */ /* 0x000fc400078f10ff */
[----:B------:R-:W-:Y:S02]  /*0ba0*/  SHF.R.S32.HI R20, RZ, 0x1, R3 ;  /* 0x00000001ff147819 */ /* 0x000fe40000011403 */
[----:B------:R-:W-:Y:S02]  /*0bb0*/  SHF.R.S32.HI R22, RZ, 0x7, R2 ;  /* 0x00000007ff167819 */ /* 0x000fe40000011402 */
[--C-:B------:R-:W-:Y:S02]  /*0bc0*/  SHF.R.S32.HI R12, RZ, 0x2, R11.reuse ;  /* 0x00000002ff0c7819 */ /* 0x100fe4000001140b */
[----:B------:R-:W-:Y:S02]  /*0bd0*/  SHF.R.S32.HI R17, RZ, 0x1f, R11 ;  /* 0x0000001fff117819 */ /* 0x000fe4000001140b */
[----:B------:R-:W-:Y:S02]  /*0be0*/  SHF.R.S32.HI R8, RZ, 0x4, R7 ;  /* 0x00000004ff087819 */ /* 0x000fe40000011407 */
[----:B------:R-:W-:-:S02]  /*0bf0*/  LEA.HI R6, R3, R20, RZ, 0x1 ;  /* 0x0000001403067211 */ /* 0x000fc400078f08ff */
[--C-:B------:R-:W-:Y:S02]  /*0c00*/  SHF.R.S32.HI R2, RZ, 0x2, R4.reuse ;  /* 0x00000002ff027819 */ /* 0x100fe40000011404 */
[----:B------:R-:W-:Y:S02]  /*0c10*/  SHF.R.S32.HI R5, RZ, 0x1f, R4 ;  /* 0x0000001fff057819 */ /* 0x000fe40000011404 */
[----:B------:R-:W-:Y:S02]  /*0c20*/  LOP3.LUT R16, R4, 0xfffffffc, RZ, 0xc0, !PT ;  /* 0xfffffffc04107812 */ /* 0x000fe400078ec0ff */
[----:B------:R-:W-:Y:S02]  /*0c30*/  LEA.HI R17, R17, R12, RZ, 0x3 ;  /* 0x0000000c11117211 */ /* 0x000fe400078f18ff */
[----:B------:R-:W-:Y:S02]  /*0c40*/  LEA.HI R7, R7, R8, RZ, 0x1 ;  /* 0x0000000807077211 */ /* 0x000fe400078f08ff */
[----:B------:R-:W-:-:S02]  /*0c50*/  LOP3.LUT R6, R6, 0x3fffffe, RZ, 0xc0, !PT ;  /* 0x03fffffe06067812 */ /* 0x000fc400078ec0ff */
[----:B------:R-:W-:Y:S01]  /*0c60*/  LEA.HI R5, R5, R2, RZ, 0x2 ;  /* 0x0000000205057211 */ /* 0x000fe200078f10ff */
[----:B------:R-:W-:Y:S01]  /*0c70*/  IMAD.HI R4, R22, 0x55555556, RZ ;  /* 0x5555555616047827 */ /* 0x000fe200078e02ff */
[----:B------:R-:W-:Y:S02]  /*0c80*/  LOP3.LUT R17, R17, 0xfffffff8, RZ, 0xc0, !PT ;  /* 0xfffffff811117812 */ /* 0x000fe400078ec0ff */
[----:B------:R-:W-:Y:S01]  /*0c90*/  LOP3.LUT R7, R7, 0x1ffffffe, RZ, 0xc0, !PT ;  /* 0x1ffffffe07077812 */ /* 0x000fe200078ec0ff */
[----:B------:R-:W-:Y:S01]  /*0ca0*/  IMAD.IADD R16, R21, 0x1, -R16 ;  /* 0x0000000115107824 */ /* 0x000fe200078e0a10 */
[----:B------:R-:W-:Y:S01]  /*0cb0*/  LOP3.LUT R5, R5, 0xfffffffc, RZ, 0xc0, !PT ;  /* 0xfffffffc05057812 */ /* 0x000fe200078ec0ff */
[----:B------:R-:W-:Y:S01]  /*0cc0*/  IMAD.IADD R6, R20, 0x1, -R6 ;  /* 0x0000000114067824 */ /* 0x000fe200078e0a06 */
[----:B------:R-:W-:Y:S02]  /*0cd0*/  LEA.HI R9, R9, R24, RZ, 0x5 ;  /* 0x0000001809097211 */ /* 0x000fe400078f28ff */
[----:B------:R-:W-:Y:S01]  /*0ce0*/  LOP3.LUT R11, R11, 0x7ffffffc, RZ, 0xc0, !PT ;  /* 0x7ffffffc0b0b7812 */ /* 0x000fe200078ec0ff */
[----:B------:R-:W-:Y:S01]  /*0cf0*/  IMAD.IADD R12, R12, 0x1, -R17 ;  /* 0x000000010c0c7824 */ /* 0x000fe200078e0a11 */
[----:B------:R-:W-:Y:S01]  /*0d00*/  IADD3 R20, R2, -R5, RZ ;  /* 0x8000000502147210 */ /* 0x000fe20007ffe0ff */
[----:B------:R-:W-:Y:S01]  /*0d10*/  IMAD R6, R8, 0x8, R6 ;  /* 0x0000000808067824 */ /* 0x000fe200078e0206 */
[----:B------:R-:W-:Y:S01]  /*0d20*/  LEA.HI R4, R4, R4, RZ, 0x1 ;  /* 0x0000000404047211 */ /* 0x000fe200078f08ff */
[----:B------:R-:W-:Y:S01]  /*0d30*/  IMAD.IADD R7, R8, 0x1, -R7 ;  /* 0x0000000108077824 */ /* 0x000fe200078e0a07 */
[----:B------:R-:W-:Y:S01]  /*0d40*/  LEA.HI R2, R16, R16, RZ, 0x1 ;  /* 0x0000001010027211 */ /* 0x000fe200078f08ff */
[----:B------:R-:W-:Y:S01]  /*0d50*/  IMAD.MOV.U32 R8, RZ, RZ, -0x2 ;  /* 0xfffffffeff087424 */ /* 0x000fe200078e00ff */
[----:B------:R-:W-:Y:S01]  /*0d60*/  SHF.R.S32.HI R9, RZ, 0x5, R9 ;  /* 0x00000005ff097819 */ /* 0x000fe20000011409 */
[----:B------:R-:W-:Y:S01]  /*0d70*/  IMAD.IADD R11, R24, 0x1, -R11 ;  /* 0x00000001180b7824 */ /* 0x000fe200078e0a0b */
[----:B------:R-:W-:Y:S01]  /*0d80*/  LOP3.LUT R5, R2, 0x1ffffffe, RZ, 0xc0, !PT ;  /* 0x1ffffffe02057812 */ /* 0x000fe200078ec0ff */
[----:B------:R-:W-:Y:S01]  /*0d90*/  IMAD R7, R7, 0x8, R10 ;  /* 0x0000000807077824 */ /* 0x000fe200078e020a */
[----:B------:R-:W-:Y:S01]  /*0da0*/  LEA R9, R9, R12, 0x4 ;  /* 0x0000000c09097211 */ /* 0x000fe200078e20ff */
[----:B------:R-:W-:-:S02]  /*0db0*/  IMAD R4, R4, -0x3, R22 ;  /* 0xfffffffd04047824 */ /* 0x000fc400078e0216 */
[----:B------:R-:W-:Y:S01]  /*0dc0*/  IMAD R2, R11, R8, 0xa0 ;  /* 0x000000a00b027424 */ /* 0x000fe200078e0208 */
[----:B------:R-:W-:Y:S01]  /*0dd0*/  STL [R1+0x68], R20 ;  /* 0x0000681401007387 */ /* 0x000fe20000100800 */
[----:B------:R-:W-:-:S03]  /*0de0*/  IMAD R4, R4, 0x40, R9 ;  /* 0x0000004004047824 */ /* 0x000fc600078e0209 */
[----:B------:R0:W-:Y:S01]  /*0df0*/  STL [R1+0x88], R7 ;  /* 0x0000880701007387 */ /* 0x0001e20000100800 */
[----:B------:R-:W-:-:S03]  /*0e00*/  LEA.HI R0, R0, R21, RZ, 0x3 ;  /* 0x0000001500007211 */ /* 0x000fc600078f18ff */
[----:B------:R3:W-:Y:S04]  /*0e10*/  STL [R1+0x84], R2 ;  /* 0x0000840201007387 */ /* 0x0007e80000100800 */
[----:B------:R-:W-:Y:S01]  /*0e20*/  STL [R1+0x4], R13 ;  /* 0x0000040d01007387 */ /* 0x000fe20000100800 */
[----:B------:R-:W-:-:S03]  /*0e30*/  LOP3.LUT R3, R3, 0xfffffffe, RZ, 0xc0, !PT ;  /* 0xfffffffe03037812 */ /* 0x000fc600078ec0ff */
[----:B------:R-:W-:Y:S04]  /*0e40*/  STL [R1+0x8], R14 ;  /* 0x0000080e01007387 */ /* 0x000fe80000100800 */
[----:B------:R-:W-:Y:S04]  /*0e50*/  STL [R1+0xc], R15 ;  /* 0x00000c0f01007387 */ /* 0x000fe80000100800 */
[----:B------:R-:W-:Y:S04]  /*0e60*/  STL [R1+0x7c], R4 ;  /* 0x00007c0401007387 */ /* 0x000fe80000100800 */
[----:B------:R-:W-:Y:S01]  /*0e70*/  STL [R1+0x54], RZ ;  /* 0x000054ff01007387 */ /* 0x000fe20000100800 */
[----:B------:R-:W-:Y:S01]  /*0e80*/  IMAD.IADD R3, R21, 0x1, -R3 ;  /* 0x0000000115037824 */ /* 0x000fe200078e0a03 */
[----:B0-----:R-:W-:Y:S01]  /*0e90*/  SHF.R.S32.HI R7, RZ, 0x3, R0 ;  /* 0x00000003ff077819 */ /* 0x001fe20000011400 */
[----:B------:R-:W-:-:S03]  /*0ea0*/  IMAD.IADD R5, R16, 0x1, -R5 ;  /* 0x0000000110057824 */ /* 0x000fc600078e0a05 */
[C---:B------:R-:W-:Y:S01]  /*0eb0*/  SHF.L.U32 R22, R3.reuse, 0x3, RZ ;  /* 0x0000000303167819 */ /* 0x040fe200000006ff */
[----:B------:R-:W-:-:S04]  /*0ec0*/  IMAD.SHL.U32 R16, R3, 0x10, RZ ;  /* 0x0000001003107824 */ /* 0x000fc800078e00ff */
[----:B------:R-:W-:Y:S02]  /*0ed0*/  VIADD R7, R22, 0x10 ;  /* 0x0000001016077836 */ /* 0x000fe40000000000 */
[----:B------:R-:W-:Y:S02]  /*0ee0*/  VIADD R156, R16, 0x20 ;  /* 0x00000020109c7836 */ /* 0x000fe40000000000 */
[----:B------:R-:W-:Y:S01]  /*0ef0*/  IMAD.SHL.U32 R6, R6, 0x40, RZ ;  /* 0x0000004006067824 */ /* 0x000fe200078e00ff */
[----:B------:R-:W-:Y:S02]  /*0f00*/  MOV R157, RZ ;  /* 0x000000ff009d7202 */ /* 0x000fe40000000f00 */
[----:B------:R-:W-:Y:S02]  /*0f10*/  SHF.R.S32.HI R17, RZ, 0x1f, R16 ;  /* 0x0000001fff117819 */ /* 0x000fe40000011410 */
[----:B---3--:R-:W-:-:S05]  /*0f20*/  LOP3.LUT R2, R19, 0x1, RZ, 0xfc, !PT ;  /* 0x0000000113027812 */ /* 0x008fca00078efcff */
[----:B------:R0:W-:Y:S02]  /*0f30*/  STL [R1+0x18], R2 ;  /* 0x0000180201007387 */ /* 0x0001e40000100800 */
[----:B0-----:R-:W-:Y:S01]  /*0f40*/  LOP3.LUT R2, R0, 0xfffffff8, RZ, 0xc0, !PT ;  /* 0xfffffff800027812 */ /* 0x001fe200078ec0ff */
[----:B------:R-:W-:-:S04]  /*0f50*/  IMAD.SHL.U32 R0, R20, 0x80, RZ ;  /* 0x0000008014007824 */ /* 0x000fc800078e00ff */
[----:B------:R-:W-:Y:S01]  /*0f60*/  IMAD.IADD R2, R21, 0x1, -R2 ;  /* 0x0000000115027824 */ /* 0x000fe200078e0a02 */
[----:B------:R-:W-:Y:S03]  /*0f70*/  STL [R1+0x1c], RZ ;  /* 0x00001cff01007387 */ /* 0x000fe60000100800 */
[----:B------:R-:W-:Y:S01]  /*0f80*/  IMAD.SHL.U32 R8, R2, 0x8, RZ ;  /* 0x0000000802087824 */ /* 0x000fe200078e00ff */
[----:B------:R-:W-:Y:S01]  /*0f90*/  LOP3.LUT R2, R0, 0x180, RZ, 0xc0, !PT ;  /* 0x0000018000027812 */ /* 0x000fe200078ec0ff */
[----:B------:R-:W-:Y:S03]  /*0fa0*/  STL [R1+0x14], RZ ;  /* 0x000014ff01007387 */ /* 0x000fe60000100800 */
[----:B------:R-:W-:Y:S01]  /*0fb0*/  SHF.R.U32.HI R3, RZ, 0x3, R2 ;  /* 0x00000003ff037819 */ /* 0x000fe20000011602 */
[----:B------:R0:W-:Y:S01]  /*0fc0*/  STL [R1+0x60], R8 ;  /* 0x0000600801007387 */ /* 0x0001e20000100800 */
[----:B------:R-:W-:-:S03]  /*0fd0*/  LOP3.LUT R0, R2, 0x10, R16, 0xf8, !PT ;  /* 0x0000001002007812 */ /* 0x000fc600078ef810 */
[----:B------:R1:W-:Y:S01]  /*0fe0*/  STL [R1+0x34], R2 ;  /* 0x0000340201007387 */ /* 0x0003e20000100800 */
[----:B------:R-:W-:-:S03]  /*0ff0*/  LOP3.LUT R0, R0, R3, RZ, 0x3c, !PT ;  /* 0x0000000300007212 */ /* 0x000fc600078e3cff */
[----:B------:R-:W-:Y:S01]  /*1000*/  STL [R1+0x24], R7 ;  /* 0x0000240701007387 */ /* 0x000fe20000100800 */
[----:B0-----:R-:W-:Y:S02]  /*1010*/  SHF.R.S32.HI R8, RZ, 0x1f, R8 ;  /* 0x0000001fff087819 */ /* 0x001fe40000011408 */
[----:B-1----:R-:W-:Y:S01]  /*1020*/  LOP3.LUT R2, R2, 0x30, R16, 0xf8, !PT ;  /* 0x0000003002027812 */ /* 0x002fe200078ef810 */
[----:B------:R0:W-:Y:S04]  /*1030*/  STL [R1+0x38], R3 ;  /* 0x0000380301007387 */ /* 0x0001e80000100800 */
[----:B------:R1:W-:Y:S01]  /*1040*/  STL [R1+0x8c], R8 ;  /* 0x00008c0801007387 */ /* 0x0003e20000100800 */
[----:B0-----:R-:W-:Y:S02]  /*1050*/  LOP3.LUT R3, R2, R3, RZ, 0x3c, !PT ;  /* 0x0000000302037212 */ /* 0x001fe400078e3cff */
[----:B------:R-:W-:Y:S01]  /*1060*/  SHF.R.S32.HI R2, RZ, 0x1f, R156 ;  /* 0x0000001fff027819 */ /* 0x000fe2000001149c */
[----:B------:R-:W-:Y:S01]  /*1070*/  STL [R1+0x3c], R6 ;  /* 0x00003c0601007387 */ /* 0x000fe20000100800 */
[----:B-1----:R-:W-:-:S02]  /*1080*/  SHF.R.S32.HI R8, RZ, 0x1f, R7 ;  /* 0x0000001fff087819 */ /* 0x002fc40000011407 */
[----:B------:R-:W-:Y:S01]  /*1090*/  IADD3 R7, R6, R0, RZ ;  /* 0x0000000006077210 */ /* 0x000fe20007ffe0ff */
[----:B------:R0:W-:Y:S01]  /*10a0*/  STL [R1+0x20], R2 ;  /* 0x0000200201007387 */ /* 0x0001e20000100800 */
[----:B------:R-:W-:-:S03]  /*10b0*/  IMAD R0, R5, 0x8, R4 ;  /* 0x0000000805007824 */ /* 0x000fc600078e0204 */
[----:B------:R1:W-:Y:S01]  /*10c0*/  STL [R1+0x70], R8 ;  /* 0x0000700801007387 */ /* 0x0003e20000100800 */
[----:B0-----:R-:W-:-:S03]  /*10d0*/  IADD3 R2, R18, R6, R3 ;  /* 0x0000000612027210 */ /* 0x001fc60007ffe003 */
[----:B------:R1:W-:Y:S04]  /*10e0*/  STL [R1+0x28], R7 ;  /* 0x0000280701007387 */ /* 0x0003e80000100800 */
[----:B------:R1:W-:Y:S04]  /*10f0*/  STL [R1+0x80], R0 ;  /* 0x0000800001007387 */ /* 0x0003e80000100800 */
[----:B------:R1:W-:Y:S01]  /*1100*/  STL [R1+0x74], R2 ;  /* 0x0000740201007387 */ /* 0x0003e20000100800 */
[----:B------:R-:W-:-:S07]  /*1110*/  IMAD.MOV.U32 R19, RZ, RZ, RZ ;  /* 0x000000ffff137224 */ /* 0x000fce00078e00ff */
.L_x_13597:
[----:B-12---:R-:W2:Y:S01]  /*1120*/  LDL.LU R0, [R1+0xc] ;  /* 0x00000c0001007983 */ /* 0x006ea20000300800 */
[----:B0-----:R-:W2:Y:S01]  /*1130*/  LDC.64 R2, c[0x0][0xc88] ;  /* 0x00032200ff027b82 */ /* 0x001ea20000000a00 */
[----:B------:R-:W-:Y:S01]  /*1140*/  ULDC.64 UR4, c[0x0][0xa28] ;  /* 0x00028a0000047ab9 */ /* 0x000fe20000000a00 */
[----:B------:R-:W-:Y:S01]  /*1150*/  ULDC.64 UR8, c[0x0][0xa18] ;  /* 0x0002860000087ab9 */ /* 0x000fe20000000a00 */
[----:B------:R-:W-:Y:S01]  /*1160*/  ISETP.NE.U32.AND P2, PT, RZ, UR4, PT ;  /* 0x00000004ff007c0c */ /* 0x000fe2000bf45070 */
[----:B------:R-:W-:Y:S01]  /*1170*/  ULDC.64 UR6, c[0x0][0xa08] ;  /* 0x0002820000067ab9 */ /* 0x000fe20000000a00 */
[----:B------:R-:W-:Y:S01]  /*1180*/  IMAD.MOV.U32 R9, RZ, RZ, RZ ;  /* 0x000000ffff097224 */ /* 0x000fe200078e00ff */
[----:B------:R-:W3:Y:S01]  /*1190*/  LDL R33, [R1+0x8] ;  /* 0x0000080001217983 */ /* 0x000ee20000100800 */
[----:B------:R-:W-:Y:S01]  /*11a0*/  ISETP.NE.AND.EX P2, PT, RZ, UR5, PT, P2 ;  /* 0x00000005ff007c0c */ /* 0x000fe2000bf45320 */
[----:B--2---:R-:W-:-:S05]  /*11b0*/  IMAD.WIDE R2, R0, 0x4, R2 ;  /* 0x0000000400027825 */ /* 0x004fca00078e0202 */
[----:B------:R-:W2:Y:S01]  /*11c0*/  LDG.E R0, desc[UR40][R2.64] ;  /* 0x0000002802007981 */ /* 0x000ea2000c1e1900 */
[----:B------:R-:W-:Y:S01]  /*11d0*/  ISETP.NE.U32.AND P1, PT, RZ, UR8, PT ;  /* 0x00000008ff007c0c */ /* 0x000fe2000bf25070 */
[----:B------:R-:W-:Y:S01]  /*11e0*/  IMAD.MOV.U32 R25, RZ, RZ, RZ ;  /* 0x000000ffff197224 */ /* 0x000fe200078e00ff */
[----:B------:R-:W-:Y:S02]  /*11f0*/  ISETP.NE.U32.AND P0, PT, RZ, UR6, PT ;  /* 0x00000006ff007c0c */ /* 0x000fe4000bf05070 */
[----:B------:R-:W-:Y:S02]  /*1200*/  ISETP.NE.AND.EX P1, PT, RZ, UR9, PT, P1 ;  /* 0x00000009ff007c0c */ /* 0x000fe4000bf25310 */
[----:B------:R-:W-:Y:S02]  /*1210*/  ISETP.NE.AND.EX P0, PT, RZ, UR7, PT, P0 ;  /* 0x00000007ff007c0c */ /* 0x000fe4000bf05300 */
[----:B--2--5:R-:W-:Y:S01]  /*1220*/  SHF.R.S32.HI R4, RZ, 0x1f, R0 ;  /* 0x0000001fff047819 */ /* 0x024fe20000011400 */
[C---:B------:R-:W-:Y:S01]  /*1230*/  IMAD.SHL.U32 R27, R0.reuse, 0x4, RZ ;  /* 0x00000004001b7824 */ /* 0x040fe200078e00ff */
[C---:B------:R-:W-:Y:S01]  /*1240*/  @P2 LEA R2, P3, R0.reuse, UR4, 0x2 ;  /* 0x0000000400022c11 */ /* 0x040fe2000f8610ff */
[----:B------:R-:W-:Y:S01]  /*1250*/  STL [R1+0x40], R0 ;  /* 0x0000400001007387 */ /* 0x000fe20000100800 */
[----:B------:R-:W-:-:S02]  /*1260*/  SHF.L.U64.HI R26, R0, 0x2, R4 ;  /* 0x00000002001a7819 */ /* 0x000fc40000010204 */
[----:B------:R-:W-:Y:S01]  /*1270*/  @P2 LEA.HI.X R3, R0, UR5, R4, 0x2, P3 ;  /* 0x0000000500032c11 */ /* 0x000fe200098f1404 */
[----:B------:R0:W-:Y:S01]  /*1280*/  STL [R1+0x5c], R4 ;  /* 0x00005c0401007387 */ /* 0x0001e20000100800 */
[C---:B------:R-:W-:Y:S01]  /*1290*/  IADD3 R6, P4, R27.reuse, UR6, RZ ;  /* 0x000000061b067c10 */ /* 0x040fe2000ff9e0ff */
[----:B------:R-:W-:Y:S02]  /*12a0*/  ULDC UR4, c[0x0][0x288] ;  /* 0x0000a20000047ab9 */ /* 0x000fe40000000800 */
[----:B------:R1:W5:Y:S01]  /*12b0*/  @P2 LDG.E R9, desc[UR40][R2.64] ;  /* 0x0000002802092981 */ /* 0x000362000c1e1900 */
[----:B------:R-:W-:Y:S01]  /*12c0*/  MOV R28, UR4 ;  /* 0x00000004001c7c02 */ /* 0x000fe20008000f00 */
[----:B------:R-:W-:Y:S01]  /*12d0*/  ULDC.64 UR4, c[0x0][0x418] ;  /* 0x0001060000047ab9 */ /* 0x000fe20000000a00 */
[----:B------:R-:W-:Y:S01]  /*12e0*/  IADD3.X R7, R26, UR7, RZ, P4, !PT ;  /* 0x000000071a077c10 */ /* 0x000fe2000a7fe4ff */
[----:B------:R-:W-:Y:S01]  /*12f0*/  STL [R1+0x48], R27 ;  /* 0x0000481b01007387 */ /* 0x000fe20000100800 */
[----:B0-----:R-:W-:-:S03]  /*1300*/  @P1 IADD3 R4, P2, R27, UR8, RZ ;  /* 0x000000081b041c10 */ /* 0x001fc6000ff5e0ff */
[----:B------:R-:W-:Y:S01]  /*1310*/  STL [R1+0x4c], R26 ;  /* 0x00004c1a01007387 */ /* 0x000fe20000100800 */
[----:B------:R-:W-:Y:S01]  /*1320*/  @P1 IADD3.X R5, R26, UR9, RZ, P2, !PT ;  /* 0x000000091a051c10 */ /* 0x000fe200097fe4ff */
[----:B------:R-:W-:Y:S02]  /*1330*/  UISETP.NE.U32.AND UP0, UPT, UR4, URZ, UPT ;  /* 0x0000003f0400728c */ /* 0x000fe4000bf05070 */
[----:B------:R-:W2:Y:S01]  /*1340*/  LDL R2, [R1+0x4] ;  /* 0x0000040001027983 */ /* 0x000ea20000100800 */
[----:B------:R-:W-:Y:S01]  /*1350*/  ULDC.64 UR8, c[0x0][0xa20] ;  /* 0x0002880000087ab9 */ /* 0x000fe20000000a00 */
[----:B------:R-:W-:Y:S02]  /*1360*/  ULDC UR4, c[0x0][0x424] ;  /* 0x0001090000047ab9 */ /* 0x000fe40000000800 */
[----:B------:R0:W5:Y:S04]  /*1370*/  @P0 LDG.E R25, desc[UR40][R6.64] ;  /* 0x0000002806190981 */ /* 0x000168000c1e1900 */
[----:B------:R0:W5:Y:S01]  /*1380*/  @P1 LDG.E R28, desc[UR40][R4.64] ;  /* 0x00000028041c1981 */ /* 0x000162000c1e1900 */
[----:B------:R-:W-:Y:S01]  /*1390*/  UISETP.NE.AND.EX UP0, UPT, UR5, URZ, UPT, UP0 ;  /* 0x0000003f0500728c */ /* 0x000fe2000bf05300 */
[----:B------:R-:W-:-:S02]  /*13a0*/  ISETP.NE.U32.AND P2, PT, RZ, UR8, PT ;  /* 0x00000008ff007c0c */ /* 0x000fc4000bf45070 */
[----:B------:R-:W-:Y:S01]  /*13b0*/  ULDC UR5, c[0x0][0x2f0] ;  /* 0x0000bc0000057ab9 */ /* 0x000fe20000000800 */
[----:B------:R-:W-:Y:S01]  /*13c0*/  USEL UR4, UR4, 0x1, UP0 ;  /* 0x0000000104047887 */ /* 0x000fe20008000000 */
[----:B------:R-:W-:Y:S01]  /*13d0*/  ISETP.NE.AND.EX P2, PT, RZ, UR9, PT, P2 ;  /* 0x00000009ff007c0c */ /* 0x000fe2000bf45320 */
[----:B---3--:R-:W-:Y:S02]  /*13e0*/  STL [R1+0x44], R33 ;  /* 0x0000442101007387 */ /* 0x008fe40000100800 */
[----:B------:R-:W-:-:S03]  /*13f0*/  UIMAD UR4, UR4, UR5, URZ ;  /* 0x00000005040472a4 */ /* 0x000fc6000f8e023f */
[----:B------:R-:W-:Y:S01]  /*1400*/  ULDC UR5, c[0x0][0x348] ;  /* 0x0000d20000057ab9 */ /* 0x000fe20000000800 */
[----:B--2---:R1:W-:Y:S02]  /*1410*/  STL [R1+0x58], R2 ;  /* 0x0000580201007387 */ /* 0x0043e40000100800 */
[----:B-1----:R-:W-:Y:S01]  /*1420*/  IMAD.MOV.U32 R2, RZ, RZ, R0 ;  /* 0x000000ffff027224 */ /* 0x002fe200078e0000 */
        /* <DEDUP_REMOVED lines=10> */
.L_x_13496:
[----:B------:R-:W-:Y:S02]  /*14d0*/  IMAD.U32 R30, RZ, RZ, UR5 ;  /* 0x00000005ff1e7e24 */ /* 0x000fe4000f8e00ff */
[----:B------:R-:W-:Y:S01]  /*14e0*/  IMAD.U32 R24, RZ, RZ, UR4 ;  /* 0x00000004ff187e24 */ /* 0x000fe2000f8e00ff */
[----:B------:R-:W-:Y:S06]  /*14f0*/  @!P2 BRA `(.L_x_13497) ;  /* 0x000000000010a947 */ /* 0x000fec0003800000 */
[----:B------:R-:W-:-:S04]  /*1500*/  IADD3 R4, P0, R27, UR8, RZ ;  /* 0x000000081b047c10 */ /* 0x000fc8000ff1e0ff */
[----:B------:R-:W-:-:S05]  /*1510*/  IADD3.X R5, R26, UR9, RZ, P0, !PT ;  /* 0x000000091a057c10 */ /* 0x000fca00087fe4ff */
[----:B------:R0:W5:Y:S01]  /*1520*/  LDG.E R24, desc[UR40][R4.64] ;  /* 0x0000002804187981 */ /* 0x000162000c1e1900 */
[----:B------:R-:W-:Y:S05]  /*1530*/  BRA `(.L_x_13498) ;  /* 0x0000000000107947 */ /* 0x000fea0003800000 */
.L_x_13497:
[----:B------:R-:W-:Y:S05]  /*1540*/  @!P0 BRA `(.L_x_13498) ;  /* 0x00000000000c8947 */ /* 0x000fea0003800000 */
[----:B------:R-:W2:Y:S04]  /*1550*/  LDG.E R3, desc[UR40][R6.64] ;  /* 0x0000002806037981 */ /* 0x000ea8000c1e1900 */
[----:B------:R-:W2:Y:S02]  /*1560*/  LDG.E R24, desc[UR40][R6.64+0x4] ;  /* 0x0000042806187981 */ /* 0x000ea4000c1e1900 */
[----:B--2---:R-:W-:-:S07]  /*1570*/  IADD3 R24, -R3, R24, RZ ;  /* 0x0000001803187210 */ /* 0x004fce0007ffe1ff */
.L_x_13498:
[----:B------:R-:W-:Y:S02]  /*1580*/  ULDC.64 UR4, c[0x0][0xa10] ;  /* 0x0002840000047ab9 */ /* 0x000fe40000000a00 */
        /* <DEDUP_REMOVED lines=13> */
[----:B------:R-:W-:Y:S01]  /*1660*/  IMAD.IADD R9, R24, 0x1, -R9 ;  /* 0x0000000118097824 */ /* 0x000fe200078e0a09 */
[----:B------:R-:W-:-:S03]  /*1670*/  PLOP3.LUT P3, PT, PT, PT, PT, 0x80, 0x0 ;  /* 0x000000000000781c */ /* 0x000fc60003f6f070 */
[----:B0-----:R-:W-:-:S05]  /*1680*/  IMAD.MOV R4, RZ, RZ, -R9 ;  /* 0x000000ffff047224 */ /* 0x001fca00078e0a09 */
[----:B------:R-:W-:Y:S01]  /*1690*/  VIMNMX R4, RZ, R4, !PT ;  /* 0x00000004ff047248 */ /* 0x000fe20007fe0100 */
[----:B--2---:R-:W-:-:S04]  /*16a0*/  @P0 IMAD.IADD R30, R3, 0x1, -R0 ;  /* 0x00000001031e0824 */ /* 0x004fc800078e0a00 */
[----:B------:R-:W-:-:S05]  /*16b0*/  IMAD.IADD R40, R9, 0x1, R30 ;  /* 0x0000000109287824 */ /* 0x000fca00078e021e */
[----:B------:R-:W-:-:S05]  /*16c0*/  IADD3 R0, R40, 0x9f, RZ ;  /* 0x0000009f28007810 */ /* 0x000fca0007ffe0ff */
        /* <DEDUP_REMOVED lines=12> */
[----:B------:R-:W-:-:S04]  /*1790*/  @P0 LEA.HI.SX32 R32, R0, R3, 0x1a ;  /* 0x0000000300200211 */ /* 0x000fc800078fd2ff */
        /* <DEDUP_REMOVED lines=22> */
.L_x_13501:
[----:B------:R-:W-:Y:S05]  /*1900*/  BSYNC B6 ;  /* 0x0000000000067941 */ /* 0x000fea0003800000 */
.L_x_13500:
        /* <DEDUP_REMOVED lines=20> */
.L_x_13503:
[----:B------:R-:W-:Y:S05]  /*1a50*/  BSYNC B6 ;  /* 0x0000000000067941 */ /* 0x000fea0003800000 */
.L_x_13502:
[----:B------:R-:W-:Y:S01]  /*1a60*/  ULDC.64 UR4, c[0x0][0x9f8] ;  /* 0x00027e0000047ab9 */ /* 0x000fe20000000a00 */
[----:B------:R-:W2:Y:S01]  /*1a70*/  LDL R54, [R1+0x68] ;  /* 0x0000680001367983 */ /* 0x000ea20000100800 */
[----:B------:R-:W-:Y:S01]  /*1a80*/  ISETP.NE.U32.AND P0, PT, RZ, UR4, PT ;  /* 0x00000004ff007c0c */ /* 0x000fe2000bf05070 */
[----:B------:R-:W0:Y:S02]  /*1a90*/  LDC R47, c[0x0][0x3f4] ;  /* 0x0000fd00ff2f7b82 */ /* 0x000e240000000800 */
[----:B------:R-:W3:Y:S01]  /*1aa0*/  LDL.LU R52, [R1+0x30] ;  /* 0x0000300001347983 */ /* 0x000ee20000300800 */
[----:B------:R-:W-:-:S03]  /*1ab0*/  ISETP.NE.AND.EX P0, PT, RZ, UR5, PT, P0 ;  /* 0x00000005ff007c0c */ /* 0x000fc6000bf05300 */
[----:B------:R-:W4:Y:S02]  /*1ac0*/  LDL R50, [R1+0x34] ;  /* 0x0000340001327983 */ /* 0x000f240000100800 */
[----:B------:R-:W1:Y:S01]  /*1ad0*/  LDC.64 R36, c[0x0][0x3f8] ;  /* 0x0000fe00ff247b82 */ /* 0x000e620000000a00 */
[----:B------:R-:W0:Y:S07]  /*1ae0*/  S2R R41, SR_TID.X ;  /* 0x0000000000297919 */ /* 0x000e2e0000002100 */
[----:B------:R-:W-:Y:S01]  /*1af0*/  @P0 IADD3 R4, P1, R27, UR4, RZ ;  /* 0x000000041b040c10 */ /* 0x000fe2000ff3e0ff */
[----:B------:R-:W1:Y:S01]  /*1b00*/  LDC.64 R44, c[0x0][0x408] ;  /* 0x00010200ff2c7b82 */ /* 0x000e620000000a00 */
[----:B------:R-:W2:Y:S01]  /*1b10*/  LDL R27, [R1+0x38] ;  /* 0x00003800011b7983 */ /* 0x000ea20000100800 */
[----:B------:R-:W-:Y:S01]  /*1b20*/  ULDC UR4, c[0x0][0x2f4] ;  /* 0x0000bd0000047ab9 */ /* 0x000fe20000000800 */
[----:B------:R-:W-:-:S02]  /*1b30*/  @P0 IADD3.X R5, R26, UR5, RZ, P1, !PT ;  /* 0x000000051a050c10 */ /* 0x000fc40008ffe4ff */
[----:B------:R-:W2:Y:S04]  /*1b40*/  LDL R26, [R1+0x3c] ;  /* 0x00003c00011a7983 */ /* 0x000ea80000100800 */
[----:B------:R1:W2:Y:S01]  /*1b50*/  @P0 LDG.E R2, desc[UR40][R4.64] ;  /* 0x0000002804020981 */ /* 0x0002a2000c1e1900 */
[----:B0-----:R-:W-:Y:S01]  /*1b60*/  ISETP.GE.AND P0, PT, R16, R47, PT ;  /* 0x0000002f1000720c */ /* 0x001fe20003f06270 */
[----:B------:R-:W-:-:S05]  /*1b70*/  VIADD R55, R41, 0xffffff80 ;  /* 0xffffff8029377836 */ /* 0x000fca0000000000 */
[----:B------:R-:W-:-:S04]  /*1b80*/  LEA.HI R48, R55, R55, RZ, 0x1 ;  /* 0x0000003737307211 */ /* 0x000fc800078f08ff */
[----:B------:R-:W-:-:S04]  /*1b90*/  SHF.R.S32.HI R48, RZ, 0x1, R48 ;  /* 0x00000001ff307819 */ /* 0x000fc80000011430 */
[----:B------:R-:W-:Y:S02]  /*1ba0*/  SHF.R.S32.HI R3, RZ, 0x1f, R48 ;  /* 0x0000001fff037819 */ /* 0x000fe40000011430 */
[----:B------:R-:W-:Y:S02]  /*1bb0*/  ISETP.GE.AND P3, PT, R16, UR4, PT ;  /* 0x0000000410007c0c */ /* 0x000fe4000bf66270 */
[----:B------:R-:W-:Y:S01]  /*1bc0*/  SHF.R.S32.HI R23, RZ, 0x1f, R22 ;  /* 0x0000001fff177819 */ /* 0x000fe20000011416 */
[C---:B-1----:R-:W-:Y:S02]  /*1bd0*/  IMAD R0, R3.reuse, R36, RZ ;  /* 0x0000002403007224 */ /* 0x042fe400078e02ff */
[----:B------:R-:W-:Y:S01]  /*1be0*/  IMAD R4, R3, R44, RZ ;  /* 0x0000002c03047224 */ /* 0x000fe200078e02ff */
[----:B------:R-:W-:Y:S01]  /*1bf0*/  SEL R3, R47, RZ, P0 ;  /* 0x000000ff2f037207 */ /* 0x000fe20000000000 */
[----:B------:R-:W-:Y:S01]  /*1c00*/  IMAD R13, R48, R37, R0 ;  /* 0x00000025300d7224 */ /* 0x000fe200078e0200 */
[----:B------:R-:W-:Y:S01]  /*1c10*/  ISETP.GE.AND P2, PT, R156, UR4, PT ;  /* 0x000000049c007c0c */ /* 0x000fe2000bf46270 */
[----:B------:R-:W-:-:S04]  /*1c20*/  IMAD.WIDE.U32 R6, R48, R36, R22 ;  /* 0x0000002430067225 */ /* 0x000fc800078e0016 */
[----:B------:R-:W-:Y:S02]  /*1c30*/  IMAD.IADD R3, R16, 0x1, R3 ;  /* 0x0000000110037824 */ /* 0x000fe400078e0203 */
[----:B------:R-:W-:Y:S01]  /*1c40*/  IMAD.WIDE.U32 R8, R48, R36, R16 ;  /* 0x0000002430087225 */ /* 0x000fe200078e0010 */
[----:B------:R-:W-:-:S03]  /*1c50*/  IADD3 R7, R7, R13, RZ ;  /* 0x0000000d07077210 */ /* 0x000fc60007ffe0ff */
[C---:B------:R-:W-:Y:S01]  /*1c60*/  IMAD R15, R48.reuse, R45, R4 ;  /* 0x0000002d300f7224 */ /* 0x040fe200078e0204 */
[----:B------:R-:W-:Y:S01]  /*1c70*/  SHF.R.S32.HI R12, RZ, 0x1f, R3 ;  /* 0x0000001fff0c7819 */ /* 0x000fe20000011403 */
[----:B------:R-:W-:Y:S01]  /*1c80*/  IMAD.WIDE.U32 R4, R48, R44, R22 ;  /* 0x0000002c30047225 */ /* 0x000fe200078e0016 */
[----:B------:R-:W-:-:S03]  /*1c90*/  LEA.HI R46, R55, R55, RZ, 0x1 ;  /* 0x00000037372e7211 */ /* 0x000fc600078f08ff */
[----:B------:R-:W-:-:S04]  /*1ca0*/  IMAD.WIDE.U32 R10, R48, R44, R16 ;  /* 0x0000002c300a7225 */ /* 0x000fc800078e0010 */
[----:B------:R-:W-:Y:S01]  /*1cb0*/  IMAD.IADD R9, R13, 0x1, R9 ;  /* 0x000000010d097824 */ /* 0x000fe200078e0209 */
[----:B-----5:R-:W-:Y:S01]  /*1cc0*/  SHF.R.S32.HI R13, RZ, 0x1f, R29 ;  /* 0x0000001fff0d7819 */ /* 0x020fe2000001141d */
[----:B------:R-:W-:Y:S01]  /*1cd0*/  IMAD.IADD R5, R5, 0x1, R15 ;  /* 0x0000000105057824 */ /* 0x000fe200078e020f */
[----:B------:R-:W-:Y:S02]  /*1ce0*/  LEA.HI R3, R12, R3, RZ, 0x4 ;  /* 0x000000030c037211 */ /* 0x000fe400078f20ff */
[----:B------:R-:W-:Y:S01]  /*1cf0*/  IADD3 R11, R15, R11, RZ ;  /* 0x0000000b0f0b7210 */ /* 0x000fe20007ffe0ff */
[C---:B------:R-:W-:Y:S01]  /*1d00*/  IMAD R12, R13.reuse, R44, RZ ;  /* 0x0000002c0d0c7224 */ /* 0x040fe200078e02ff */
[----:B------:R-:W-:Y:S01]  /*1d10*/  LOP3.LUT R46, R46, 0xfffffffe, RZ, 0xc0, !PT ;  /* 0xfffffffe2e2e7812 */ /* 0x000fe200078ec0ff */
[----:B------:R-:W-:Y:S02]  /*1d20*/  IMAD R14, R13, R36, RZ ;  /* 0x000000240d0e7224 */ /* 0x000fe400078e02ff */
[----:B------:R-:W-:Y:S01]  /*1d30*/  IMAD.WIDE.U32 R38, R29, R44, R4 ;  /* 0x0000002c1d267225 */ /* 0x000fe200078e0004 */
[----:B------:R-:W-:-:S03]  /*1d40*/  SHF.R.U32.HI R41, RZ, 0x7, R41 ;  /* 0x00000007ff297819 */ /* 0x000fc60000011629 */
[----:B------:R-:W-:Y:S02]  /*1d50*/  IMAD R53, R29, R45, R12 ;  /* 0x0000002d1d357224 */ /* 0x000fe400078e020c */
[----:B------:R-:W-:Y:S02]  /*1d60*/  IMAD R49, R45, 0xa0, RZ ;  /* 0x000000a02d317824 */ /* 0x000fe400078e02ff */
[----:B------:R-:W-:-:S04]  /*1d70*/  IMAD.WIDE.U32 R42, R29, R44, R10 ;  /* 0x0000002c1d2a7225 */ /* 0x000fc800078e000a */
[----:B------:R-:W-:Y:S02]  /*1d80*/  IMAD R51, R29, R37, R14 ;  /* 0x000000251d337224 */ /* 0x000fe400078e020e */
[----:B------:R-:W-:Y:S02]  /*1d90*/  IMAD R15, R37, 0xa0, RZ ;  /* 0x000000a0250f7824 */ /* 0x000fe400078e02ff */
[----:B------:R-:W-:-:S04]  /*1da0*/  IMAD.WIDE.U32 R20, R29, R36, R6 ;  /* 0x000000241d147225 */ /* 0x000fc800078e0006 */
[----:B------:R-:W-:-:S04]  /*1db0*/  IMAD.WIDE.U32 R34, R29, R36, R8 ;  /* 0x000000241d227225 */ /* 0x000fc800078e0008 */
[----:B------:R-:W-:-:S04]  /*1dc0*/  IMAD.WIDE.U32 R44, R44, 0xa0, RZ ;  /* 0x000000a02c2c7825 */ /* 0x000fc800078e00ff */
[----:B------:R-:W-:Y:S02]  /*1dd0*/  IMAD.IADD R46, R55, 0x1, -R46 ;  /* 0x00000001372e7824 */ /* 0x000fe400078e0a2e */
[----:B------:R-:W-:Y:S01]  /*1de0*/  IMAD.WIDE.U32 R36, R36, 0xa0, RZ ;  /* 0x000000a024247825 */ /* 0x000fe200078e00ff */
[----:B------:R-:W-:Y:S02]  /*1df0*/  SHF.R.S32.HI R33, RZ, 0x1f, R33 ;  /* 0x0000001fff217819 */ /* 0x000fe40000011421 */
[----:B------:R-:W-:Y:S01]  /*1e00*/  IADD3 R49, R45, R49, RZ ;  /* 0x000000312d317210 */ /* 0x000fe20007ffe0ff */
[----:B------:R-:W-:Y:S02]  /*1e10*/  IMAD R46, R46, 0xc0, R48 ;  /* 0x000000c02e2e7824 */ /* 0x000fe400078e0230 */
[----:B------:R-:W-:Y:S02]  /*1e20*/  IMAD.IADD R0, R25, 0x1, R24 ;  /* 0x0000000119007824 */ /* 0x000fe400078e0218 */
[----:B------:R-:W-:-:S02]  /*1e30*/  VIADD R41, R41, 0x8 ;  /* 0x0000000829297836 */ /* 0x000fc40000000000 */
[----:B------:R-:W-:Y:S02]  /*1e40*/  IMAD.SHL.U32 R47, R47, 0x2, RZ ;  /* 0x000000022f2f7824 */ /* 0x000fe400078e00ff */
[----:B------:R-:W-:Y:S01]  /*1e50*/  IMAD.IADD R48, R37, 0x1, R15 ;  /* 0x0000000125307824 */ /* 0x000fe200078e020f */
[----:B---3--:R-:W-:-:S04]  /*1e60*/  LOP3.LUT R52, R52, 0xfffffffd, RZ, 0xc0, !PT ;  /* 0xfffffffd34347812 */ /* 0x008fc800078ec0ff */
[----:B------:R-:W-:-:S04]  /*1e70*/  @P3 LOP3.LUT R52, R52, 0x2, RZ, 0xfc, !PT ;  /* 0x0000000234343812 */ /* 0x000fc800078efcff */
[----:B------:R-:W-:Y:S02]  /*1e80*/  LOP3.LUT R52, R52, 0xfffffffe, RZ, 0xc0, !PT ;  /* 0xfffffffe34347812 */ /* 0x000fe400078ec0ff */
[----:B----4-:R-:W-:Y:S02]  /*1e90*/  LOP3.LUT R4, R50, 0x30, R3, 0xf8, !PT ;  /* 0x0000003032047812 */ /* 0x010fe400078ef803 */
[----:B------:R-:W-:Y:S01]  /*1ea0*/  @P2 LOP3.LUT R52, R52, 0x1, RZ, 0xfc, !PT ;  /* 0x0000000134342812 */ /* 0x000fe200078efcff */
[----:B------:R-:W-:Y:S01]  /*1eb0*/  IMAD.IADD R50, R21, 0x1, R51 ;  /* 0x0000000115327824 */ /* 0x000fe200078e0233 */
[----:B--2---:R-:W-:-:S03]  /*1ec0*/  LOP3.LUT R4, R4, R27, RZ, 0x3c, !PT ;  /* 0x0000001b04047212 */ /* 0x004fc600078e3cff */
[----:B------:R0:W-:Y:S01]  /*1ed0*/  STL [R1+0x30], R52 ;  /* 0x0000303401007387 */ /* 0x0001e20000100800 */
[----:B------:R-:W-:Y:S01]  /*1ee0*/  LOP3.LUT P1, RZ, R54, 0x2, RZ, 0xc0, !PT ;  /* 0x0000000236ff7812 */ /* 0x000fe2000782c0ff */
[----:B------:R-:W-:Y:S01]  /*1ef0*/  IMAD.IADD R51, R51, 0x1, R35 ;  /* 0x0000000133337824 */ /* 0x000fe200078e0223 */
[----:B------:R-:W-:Y:S02]  /*1f00*/  LOP3.LUT R54, R3, 0xfffffff0, RZ, 0xc0, !PT ;  /* 0xfffffff003367812 */ /* 0x000fe400078ec0ff */
[----:B------:R-:W-:Y:S02]  /*1f10*/  IADD3 R58, R26, R4, RZ ;  /* 0x000000041a3a7210 */ /* 0x000fe40007ffe0ff */
[----:B------:R-:W-:Y:S01]  /*1f20*/  SHF.R.S32.HI R55, RZ, 0x1f, R2 ;  /* 0x0000001fff377819 */ /* 0x000fe20000011402 */
[----:B0-----:R-:W-:Y:S02]  /*1f30*/  IMAD.IADD R52, R39, 0x1, R53 ;  /* 0x0000000127347824 */ /* 0x001fe400078e0235 */
[----:B------:R-:W-:-:S07]  /*1f40*/  IMAD.IADD R53, R53, 0x1, R43 ;  /* 0x0000000135357824 */ /* 0x000fce00078e022b */
.L_x_13536:
[----:B------:R-:W2:Y:S01]  /*1f50*/  LDL R13, [R1+0x28] ;  /* 0x00002800010d7983 */ /* 0x000ea20000100800 */
[----:B0-----:R-:W0:Y:S01]  /*1f60*/  LDC R61, c[0x0][0x430] ;  /* 0x00010c00ff3d7b82 */ /* 0x001e220000000800 */
[----:B------:R-:W-:Y:S01]  /*1f70*/  VIADD R32, R32, 0xffffffff ;  /* 0xffffffff20207836 */ /* 0x000fe20000000000 */
[----:B------:R-:W-:-:S03]  /*1f80*/  MOV R60, RZ ;  /* 0x000000ff003c7202 */ /* 0x000fc60000000f00 */
[----:B------:R-:W-:-:S03]  /*1f90*/  IMAD R5, R32, 0xa0, R46 ;  /* 0x000000a020057824 */ /* 0x000fc600078e022e */
[----:B---3--:R-:W1:Y:S01]  /*1fa0*/  LDC R71, c[0x0][0x3f4] ;  /* 0x0000fd00ff477b82 */ /* 0x008e620000000800 */
[----:B------:R-:W-:Y:S01]  /*1fb0*/  IMAD.IADD R12, R0, 0x1, R5 ;  /* 0x00000001000c7824 */ /* 0x000fe200078e0205 */
[----:B------:R-:W-:-:S03]  /*1fc0*/  ISETP.GE.AND P2, PT, R5, R30, PT ;  /* 0x0000001e0500720c */ /* 0x000fc60003f46270 */
[----:B------:R-:W-:Y:S01]  /*1fd0*/  IMAD.MOV.U32 R8, RZ, RZ, R12 ;  /* 0x000000ffff087224 */ /* 0x000fe200078e000c */
[----:B------:R-:W-:Y:S02]  /*1fe0*/  ISETP.GT.OR P2, PT, R46, 0x9f, P2 ;  /* 0x0000009f2e00780c */ /* 0x000fe40001744670 */
[----:B0-----:R-:W-:-:S11]  /*1ff0*/  ISETP.NE.AND P3, PT, R61, 0x1, PT ;  /* 0x000000013d00780c */ /* 0x001fd60003f65270 */
[----:B------:R-:W0:Y:S08]  /*2000*/  @!P2 LDC.64 R6, c[0x0][0x428] ;  /* 0x00010a00ff06ab82 */ /* 0x000e300000000a00 */
[----:B------:R-:W3:Y:S08]  /*2010*/  @!P2 LDC.64 R4, c[0x0][0x418] ;  /* 0x00010600ff04ab82 */ /* 0x000ef00000000a00 */
        /* <DEDUP_REMOVED lines=10> */
[----:B------:R-:W-:Y:S02]  /*20c0*/  @!P2 LEA.HI.X R5, R6, R5, R7, 0x2, P3 ;  /* 0x000000050605a211 */ /* 0x000fe400018f1407 */
[----:B------:R-:W-:Y:S01]  /*20d0*/  ISETP.GE.AND P3, PT, R71, 0x1, PT ;  /* 0x000000014700780c */ /* 0x000fe20003f66270 */
[----:B------:R-:W-:Y:S01]  /*20e0*/  IMAD.MOV R6, RZ, RZ, -R8 ;  /* 0x000000ffff067224 */ /* 0x000fe200078e0a08 */
[----:B------:R-:W-:Y:S05]  /*20f0*/  YIELD ;  /* 0x0000000000007946 */ /* 0x000fea0003800000 */
[----:B------:R-:W-:Y:S01]  /*2100*/  BSSY B0, `(.L_x_13504) ;  /* 0x00002a8000007945 */ /* 0x000fe20003800000 */
[----:B------:R0:W5:Y:S01]  /*2110*/  @!P2 LDG.E R60, desc[UR40][R4.64] ;  /* 0x00000028043ca981 */ /* 0x000162000c1e1900 */
[----:B------:R-:W-:Y:S01]  /*2120*/  IMAD R61, R61, R6, R12 ;  /* 0x000000063d3d7224 */ /* 0x000fe200078e020c */
[----:B------:R-:W-:Y:S01]  /*2130*/  ISETP.GT.AND P2, PT, R32, R31, PT ;  /* 0x0000001f2000720c */ /* 0x000fe20003f44270 */
[----:B--2---:R-:W-:-:S04]  /*2140*/  IMAD R7, R19, 0x2800, R13 ;  /* 0x0000280013077824 */ /* 0x004fc800078e020d */
[C---:B------:R-:W-:Y:S02]  /*2150*/  VIADD R59, R7.reuse, 0x20 ;  /* 0x00000020073b7836 */ /* 0x040fe40000000000 */
[----:B------:R-:W-:Y:S02]  /*2160*/  @P1 VIADD R59, R7, 0xffffffe0 ;  /* 0xffffffe0073b1836 */ /* 0x000fe40000000000 */
[----:B------:R-:W-:-:S03]  /*2170*/  IMAD.IADD R62, R18, 0x1, R7 ;  /* 0x00000001123e7824 */ /* 0x000fc600078e0207 */
[----:B------:R-:W-:Y:S01]  /*2180*/  IADD3 R59, R18, R59, RZ ;  /* 0x0000003b123b7210 */ /* 0x000fe20007ffe0ff */
[----:B0-----:R-:W-:Y:S06]  /*2190*/  @!P3 BRA `(.L_x_13505) ;  /* 0x0000002400a0b947 */ /* 0x001fec0003800000 */
[----:B------:R-:W2:Y:S01]  /*21a0*/  LDL R10, [R1+0x8] ;  /* 0x00000800010a7983 */ /* 0x000ea20000100800 */
[----:B------:R-:W-:Y:S01]  /*21b0*/  SHF.R.S32.HI R63, RZ, 0x1f, R61 ;  /* 0x0000001fff3f7819 */ /* 0x000fe2000001143d */
[----:B------:R-:W-:Y:S01]  /*21c0*/  ULDC.64 UR4, c[0x0][0x300] ;  /* 0x0000c00000047ab9 */ /* 0x000fe20000000a00 */
[----:B-----5:R-:W-:Y:S01]  /*21d0*/  SHF.R.S32.HI R64, RZ, 0x1f, R60 ;  /* 0x0000001fff407819 */ /* 0x020fe2000001143c */
[----:B------:R-:W-:Y:S01]  /*21e0*/  IMAD.WIDE.U32 R4, R61, UR4, RZ ;  /* 0x000000043d047c25 */ /* 0x000fe2000f8e00ff */
[----:B------:R-:W-:Y:S01]  /*21f0*/  ULDC.U8 UR8, c[0x0][0x410] ;  /* 0x0001040000087ab9 */ /* 0x000fe20000000000 */
[----:B------:R-:W-:Y:S01]  /*2200*/  SHF.R.S32.HI R15, RZ, 0x1f, R32 ;  /* 0x0000001fff0f7819 */ /* 0x000fe20000011420 */
[----:B------:R-:W-:Y:S01]  /*2210*/  ULDC.64 UR6, c[0x0][0x2e8] ;  /* 0x0000ba0000067ab9 */ /* 0x000fe20000000a00 */
[----:B------:R-:W-:Y:S01]  /*2220*/  IMAD R6, R63, UR4, RZ ;  /* 0x000000043f067c24 */ /* 0x000fe2000f8e02ff */
[----:B------:R-:W-:-:S03]  /*2230*/  ISETP.NE.AND P3, PT, RZ, UR8, PT ;  /* 0x00000008ff007c0c */ /* 0x000fc6000bf65270 */
        /* <DEDUP_REMOVED lines=8> */
[----:B------:R-:W-:Y:S02]  /*22c0*/  IMAD.MOV.U32 R6, RZ, RZ, R4 ;  /* 0x000000ffff067224 */ /* 0x000fe400078e0004 */
[----:B------:R-:W-:Y:S02]  /*22d0*/  IMAD R8, R33, UR4, RZ ;  /* 0x0000000421087c24 */ /* 0x000fe4000f8e02ff */
[-C--:B------:R-:W-:Y:S02]  /*22e0*/  IMAD R9, R48, R32.reuse, RZ ;  /* 0x0000002030097224 */ /* 0x080fe400078e02ff */
[----:B------:R-:W-:-:S04]  /*22f0*/  IMAD.WIDE.U32 R4, R36, R32, RZ ;  /* 0x0000002024047225 */ /* 0x000fc800078e00ff */
[----:B------:R-:W-:Y:S02]  /*2300*/  IMAD R9, R15, R36, R9 ;  /* 0x000000240f097224 */ /* 0x000fe400078e0209 */
[----:B--2---:R-:W-:-:S04]  /*2310*/  IMAD.WIDE.U32 R6, R10, UR4, R6 ;  /* 0x000000040a067c25 */ /* 0x004fc8000f8e0006 */
[----:B------:R-:W-:Y:S01]  /*2320*/  IMAD R13, R10, UR5, R8 ;  /* 0x000000050a0d7c24 */ /* 0x000fe2000f8e0208 */
[----:B------:R-:W-:Y:S01]  /*2330*/  IADD3 R68, P4, R6, UR6, RZ ;  /* 0x0000000606447c10 */ /* 0x000fe2000ff9e0ff */
[----:B------:R-:W-:-:S03]  /*2340*/  IMAD.IADD R6, R5, 0x1, R9 ;  /* 0x0000000105067824 */ /* 0x000fc600078e0209 */
[----:B------:R-:W-:Y:S01]  /*2350*/  IADD3.X R13, R7, UR7, R13, P4, !PT ;  /* 0x00000007070d7c10 */ /* 0x000fe2000a7fe40d */
[----:B------:R-:W-:Y:S08]  /*2360*/  @!P3 BRA `(.L_x_13506) ;  /* 0x0000001000a4b947 */ /* 0x000ff00003800000 */
[----:B------:R-:W0:Y:S01]  /*2370*/  S2R R10, SR_TID.X ;  /* 0x00000000000a7919 */ /* 0x000e220000002100 */
[----:B------:R-:W-:Y:S01]  /*2380*/  IMAD R65, R32, -0xa0, R30 ;  /* 0xffffff6020417824 */ /* 0x000fe200078e021e */
[----:B------:R-:W-:Y:S01]  /*2390*/  BSSY B1, `(.L_x_13507) ;  /* 0x000001f000017945 */ /* 0x000fe20003800000 */
[----:B------:R-:W-:Y:S02]  /*23a0*/  CS2R R8, SRZ ;  /* 0x0000000000087805 */ /* 0x000fe4000001ff00 */
[----:B------:R-:W-:Y:S02]  /*23b0*/  CS2R R26, SRZ ;  /* 0x00000000001a7805 */ /* 0x000fe4000001ff00 */
[----:B------:R-:W-:Y:S02]  /*23c0*/  CS2R R24, SRZ ;  /* 0x0000000000187805 */ /* 0x000fe4000001ff00 */
[----:B------:R-:W-:Y:S02]  /*23d0*/  VIMNMX R65, R65, 0xa0, PT ;  /* 0x000000a041417848 */ /* 0x000fe40003fe0100 */
[----:B------:R-:W-:-:S02]  /*23e0*/  CS2R R56, SRZ ;  /* 0x0000000000387805 */ /* 0x000fc4000001ff00 */
[----:B0-----:R-:W-:-:S04]  /*23f0*/  IADD3 R14, R10, -0x80, RZ ;  /* 0xffffff800a0e7810 */ /* 0x001fc80007ffe0ff */
[----:B------:R-:W-:-:S04]  /*2400*/  LEA.HI R10, R14, R14, RZ, 0x1 ;  /* 0x0000000e0e0a7211 */ /* 0x000fc800078f08ff */
[----:B------:R-:W-:-:S04]  /*2410*/  SHF.R.S32.HI R10, RZ, 0x1, R10 ;  /* 0x00000001ff0a7819 */ /* 0x000fc8000001140a */
[----:B------:R-:W-:-:S13]  /*2420*/  ISETP.GE.AND P3, PT, R10, R65, PT ;  /* 0x000000410a00720c */ /* 0x000fda0003f66270 */
[----:B------:R-:W-:Y:S05]  /*2430*/  @P3 BRA `(.L_x_13508) ;  /* 0x0000000000503947 */ /* 0x000fea0003800000 */
[----:B------:R-:W2:Y:S01]  /*2440*/  LDL R10, [R1+0x24] ;  /* 0x00002400010a7983 */ /* 0x000ea20000100800 */
[----:B------:R-:W-:Y:S01]  /*2450*/  ULDC.64 UR4, c[0x0][0x3e8] ;  /* 0x0000fa0000047ab9 */ /* 0x000fe20000000a00 */
[----:B------:R-:W-:Y:S01]  /*2460*/  IMAD.MOV.U32 R7, RZ, RZ, R52 ;  /* 0x000000ffff077224 */ /* 0x000fe200078e0034 */
[----:B------:R-:W-:Y:S01]  /*2470*/  IADD3 R4, P4, P5, R20, UR4, R4 ;  /* 0x0000000414047c10 */ /* 0x000fe2000fd9e004 */
[----:B------:R-:W-:-:S03]  /*2480*/  IMAD R9, R49, R32, RZ ;  /* 0x0000002031097224 */ /* 0x000fc600078e02ff */
[----:B------:R-:W-:Y:S01]  /*2490*/  IADD3.X R5, R50, UR5, R6, P4, P5 ;  /* 0x0000000532057c10 */ /* 0x000fe2000a7ea406 */
[----:B------:R-:W-:Y:S01]  /*24a0*/  IMAD.MOV.U32 R6, RZ, RZ, R38 ;  /* 0x000000ffff067224 */ /* 0x000fe200078e0026 */
[----:B------:R-:W-:Y:S01]  /*24b0*/  ULDC.64 UR4, c[0x0][0x400] ;  /* 0x0001000000047ab9 */ /* 0x000fe20000000a00 */
[-C--:B------:R-:W-:Y:S02]  /*24c0*/  IMAD R9, R15, R44.reuse, R9 ;  /* 0x0000002c0f097224 */ /* 0x080fe400078e0209 */
[----:B------:R-:W-:-:S03]  /*24d0*/  IMAD.WIDE.U32 R6, R32, R44, R6 ;  /* 0x0000002c20067225 */ /* 0x000fc600078e0006 */
[----:B------:R-:W-:-:S04]  /*24e0*/  IADD3 R6, P4, R6, UR4, RZ ;  /* 0x0000000406067c10 */ /* 0x000fc8000ff9e0ff */
[----:B------:R-:W-:Y:S02]  /*24f0*/  IADD3.X R7, R7, UR5, R9, P4, !PT ;  /* 0x0000000507077c10 */ /* 0x000fe4000a7fe409 */
[----:B------:R-:W-:Y:S02]  /*2500*/  ISETP.GE.AND P4, PT, R22, R71, PT ;  /* 0x000000471600720c */ /* 0x000fe40003f86270 */
[----:B------:R-:W-:Y:S02]  /*2510*/  CS2R R8, SRZ ;  /* 0x0000000000087805 */ /* 0x000fe4000001ff00 */
[----:B------:R-:W-:-:S09]  /*2520*/  CS2R R24, SRZ ;  /* 0x0000000000187805 */ /* 0x000fd2000001ff00 */
[----:B------:R0:W5:Y:S04]  /*2530*/  @!P4 LDG.E.64 R26, desc[UR40][R4.64] ;  /* 0x00000028041ac981 */ /* 0x000168000c1e1b00 */
[----:B------:R0:W5:Y:S01]  /*2540*/  @!P4 LDG.E.64 R56, desc[UR40][R6.64] ;  /* 0x000000280638c981 */ /* 0x000162000c1e1b00 */
[----:B--2---:R-:W-:-:S13]  /*2550*/  ISETP.GE.AND P4, PT, R10, R71, PT ;  /* 0x000000470a00720c */ /* 0x004fda0003f86270 */
[----:B------:R0:W5:Y:S04]  /*2560*/  @!P4 LDG.E.64 R8, desc[UR40][R4.64+0x10] ;  /* 0x000010280408c981 */ /* 0x000168000c1e1b00 */
[----:B------:R0:W5:Y:S02]  /*2570*/  @!P4 LDG.E.64 R24, desc[UR40][R6.64+0x10] ;  /* 0x000010280618c981 */ /* 0x000164000c1e1b00 */
.L_x_13508:
[----:B------:R-:W-:Y:S05]  /*2580*/  BSYNC B1 ;  /* 0x0000000000017941 */ /* 0x000fea0003800000 */
.L_x_13507:
[----:B0-----:R-:W2:Y:S01]  /*2590*/  LDL R4, [R1+0x18] ;  /* 0x0000180001047983 */ /* 0x001ea20000100800 */
[----:B-----5:R-:W-:Y:S01]  /*25a0*/  IMAD.MOV.U32 R70, RZ, RZ, R8 ;  /* 0x000000ffff467224 */ /* 0x020fe200078e0008 */
[----:B------:R-:W-:Y:S01]  /*25b0*/  MOV R72, R24 ;  /* 0x0000001800487202 */ /* 0x000fe20000000f00 */
[----:B------:R-:W-:Y:S02]  /*25c0*/  IMAD.MOV.U32 R73, RZ, RZ, R26 ;  /* 0x000000ffff497224 */ /* 0x000fe400078e001a */
[----:B------:R-:W-:Y:S01]  /*25d0*/  IMAD.MOV.U32 R76, RZ, RZ, R56 ;  /* 0x000000ffff4c7224 */ /* 0x000fe200078e0038 */
[----:B--2---:R-:W-:-:S13]  /*25e0*/  ISETP.NE.AND P4, PT, R4, 0x3, PT ;  /* 0x000000030400780c */ /* 0x004fda0003f85270 */
[----:B------:R-:W-:Y:S05]  /*25f0*/  @!P4 BRA `(.L_x_13509) ;  /* 0x000000000004c947 */ /* 0x000fea0003800000 */
[----:B------:R-:W-:Y:S01]  /*2600*/  BPT.TRAP 0x1 ;  /* 0x000000040000795c */ /* 0x000fe20000300000 */
.L_x_13509:
[----:B------:R-:W-:Y:S01]  /*2610*/  IMAD R66, R19, 0x8, R18 ;  /* 0x0000000813427824 */ /* 0x000fe200078e0212 */
[----:B------:R-:W-:Y:S01]  /*2620*/  SHF.L.U32 R67, R157, 0x1f, RZ ;  /* 0x0000001f9d437819 */ /* 0x000fe200000006ff */
[----:B------:R-:W-:Y:S03]  /*2630*/  BSSY B1, `(.L_x_13510) ;  /* 0x0000003000017945 */ /* 0x000fe60003800000 */
[----:B------:R-:W0:Y:S02]  /*2640*/  SYNCS.PHASECHK.TRANS64.TRYWAIT P5, [R66+URZ+0x13290], R67 ;  /* 0x01329043420075a7 */ /* 0x000e2400080a017f */
[----:B0-----:R-:W-:Y:S05]  /*2650*/  @!P5 BRA `(.L_x_13511) ;  /* 0x00000158006cd947 */ /* 0x001fea0003800000 */
.L_x_13732:
[----:B------:R-:W-:Y:S05]  /*2660*/  BSYNC B1 ;  /* 0x0000000000017941 */ /* 0x000fea0003800000 */
.L_x_13510:
[----:B------:R-:W-:-:S03]  /*2670*/  UMOV UR4, 0xffffffff ;  /* 0xffffffff00047882 */ /* 0x000fc60000000000 */
[----:B------:R-:W-:Y:S05]  /*2680*/  BRA.DIV UR4, `(.L_x_13512) ;  /* 0x0000015a04747947 */ /* 0x000fea000b800000 */
[----:B------:R1:W2:Y:S04]  /*2690*/  SHFL.IDX PT, R69, R13, RZ, 0x1e1f ;  /* 0x001e1fff0d457589 */ /* 0x0002a800000e0000 */
[----:B------:R1:W3:Y:S02]  /*26a0*/  SHFL.IDX PT, R14, R68, RZ, 0x1e1f ;  /* 0x001e1fff440e7589 */ /* 0x0002e400000e0000 */
.L_x_13736:
[----:B------:R-:W-:Y:S05]  /*26b0*/  @P3 BRA `(.L_x_13513) ;  /* 0x0000002400303947 */ /* 0x000fea0003800000 */
[----:B------:R-:W4:Y:S01]  /*26c0*/  LDL R83, [R1+0x30] ;  /* 0x0000300001537983 */ /* 0x000f220000100800 */
[----:B------:R-:W-:Y:S01]  /*26d0*/  BSSY B1, `(.L_x_13514) ;  /* 0x0000076000017945 */ /* 0x000fe20003800000 */
[----:B----4-:R-:W-:-:S13]  /*26e0*/  LOP3.LUT P5, RZ, R83, 0x2, RZ, 0xc0, !PT ;  /* 0x0000000253ff7812 */ /* 0x010fda00078ac0ff */
[----:B------:R-:W-:Y:S05]  /*26f0*/  @P5 BRA `(.L_x_13515) ;  /* 0x0000000400cc5947 */ /* 0x000fea0003800000 */
[----:B------:R4:W0:Y:S01]  /*2700*/  LDS.128 R4, [R62+0xe000] ;  /* 0x00e000003e047984 */ /* 0x0008220000000c00 */
[----:B---3--:R-:W-:Y:S01]  /*2710*/  IADD3 R10, P3, R16, R14, RZ ;  /* 0x0000000e100a7210 */ /* 0x008fe20007f7e0ff */
[----:B------:R-:W-:Y:S04]  /*2720*/  BSSY B2, `(.L_x_13516) ;  /* 0x000006f000027945 */ /* 0x000fe80003800000 */
[----:B--2---:R-:W-:Y:S01]  /*2730*/  IMAD.X R11, R69, 0x1, R17, P3 ;  /* 0x00000001450b7824 */ /* 0x004fe200018e0611 */
[----:B------:R-:W-:-:S13]  /*2740*/  ISETP.GE.AND P3, PT, R22, R71, PT ;  /* 0x000000471600720c */ /* 0x000fda0003f66270 */
[----:B----4-:R-:W-:Y:S05]  /*2750*/  @P3 BRA `(.L_x_13517) ;  /* 0x0000000400ac3947 */ /* 0x010fea0003800000 */
[--C-:B------:R-:W-:Y:S02]  /*2760*/  SHF.R.U32.HI R74, RZ, 0x8, R27.reuse ;  /* 0x00000008ff4a7819 */ /* 0x100fe4000001161b */
[----:B------:R-:W-:Y:S02]  /*2770*/  LOP3.LUT R12, R27, 0xff, RZ, 0xc0, !PT ;  /* 0x000000ff1b0c7812 */ /* 0x000fe400078ec0ff */
[----:B------:R-:W-:Y:S02]  /*2780*/  SHF.R.U32.HI R15, RZ, 0x18, R27 ;  /* 0x00000018ff0f7819 */ /* 0x000fe4000001161b */
[----:B-1----:R-:W-:Y:S02]  /*2790*/  LOP3.LUT R13, R57, 0xff, RZ, 0xc0, !PT ;  /* 0x000000ff390d7812 */ /* 0x002fe400078ec0ff */
[--C-:B------:R-:W-:Y:S02]  /*27a0*/  SHF.R.U32.HI R26, RZ, 0x18, R57.reuse ;  /* 0x00000018ff1a7819 */ /* 0x100fe40000011639 */
[----:B------:R-:W-:-:S02]  /*27b0*/  SHF.R.U32.HI R56, RZ, 0x8, R57 ;  /* 0x00000008ff387819 */ /* 0x000fc40000011639 */
[----:B------:R-:W-:Y:S01]  /*27c0*/  PRMT R15, R15, 0x654, R12 ;  /* 0x000006540f0f7816 */ /* 0x000fe2000000000c */
[----:B------:R-:W-:Y:S01]  /*27d0*/  IMAD.SHL.U32 R12, R74, 0x100, RZ ;  /* 0x000001004a0c7824 */ /* 0x000fe200078e00ff */
[----:B------:R-:W-:Y:S02]  /*27e0*/  SHF.R.U32.HI R75, RZ, 0x10, R27 ;  /* 0x00000010ff4b7819 */ /* 0x000fe4000001161b */
[----:B------:R-:W-:Y:S01]  /*27f0*/  PRMT R27, R26, 0x654, R13 ;  /* 0x000006541a1b7816 */ /* 0x000fe2000000000d */
[----:B0-----:R-:W-:Y:S01]  /*2800*/  IMAD.MOV.U32 R13, RZ, RZ, R4 ;  /* 0x000000ffff0d7224 */ /* 0x001fe200078e0004 */
[----:B------:R-:W-:Y:S02]  /*2810*/  SHF.R.U32.HI R68, RZ, 0x10, R57 ;  /* 0x00000010ff447819 */ /* 0x000fe40000011639 */
[----:B------:R-:W-:Y:S02]  /*2820*/  SHF.L.U32 R26, R56, 0x8, RZ ;  /* 0x00000008381a7819 */ /* 0x000fe400000006ff */
        /* <DEDUP_REMOVED lines=16> */
[----:B------:R-:W-:Y:S02]  /*2930*/  HADD2.F32 R75, -RZ, R57.H0_H0 ;  /* 0x20000039ff4b7230 */ /* 0x000fe40000004100 */
[--C-:B------:R-:W-:Y:S02]  /*2940*/  HADD2.F32 R56, -RZ, R5.reuse.H1_H1 ;  /* 0x30000005ff387230 */ /* 0x100fe40000004100 */
[----:B------:R-:W-:Y:S02]  /*2950*/  HADD2.F32 R27, -RZ, R5.H0_H0 ;  /* 0x20000005ff1b7230 */ /* 0x000fe40000004100 */
[----:B------:R-:W-:Y:S01]  /*2960*/  FMUL.FTZ R5, R4, R77 ;  /* 0x0000004d04057220 */ /* 0x000fe20000410000 */
[----:B------:R-:W-:Y:S02]  /*2970*/  HADD2.F32 R57, -RZ, R57.H1_H1 ;  /* 0x30000039ff397230 */ /* 0x000fe40000004100 */
[-C--:B------:R-:W-:Y:S01]  /*2980*/  FMUL.FTZ R74, R56, R68.reuse ;  /* 0x00000044384a7220 */ /* 0x080fe20000410000 */
[-C--:B------:R-:W-:Y:S01]  /*2990*/  FFMA.FTZ R4, R4, R75.reuse, -R79 ;  /* 0x0000004b04047223 */ /* 0x080fe2000001084f */
[C---:B------:R-:W-:Y:S01]  /*29a0*/  FMUL.FTZ R77, R27.reuse, R68 ;  /* 0x000000441b4d7220 */ /* 0x040fe20000410000 */
[----:B------:R-:W-:Y:S01]  /*29b0*/  FFMA.FTZ R5, R26, R75, R5 ;  /* 0x0000004b1a057223 */ /* 0x000fe20000010005 */
[----:B------:R-:W-:Y:S01]  /*29c0*/  F2FP.F16.E4M3.UNPACK_B R68, R76 ;  /* 0x0000004cff44723e */ /* 0x000fe200020006ff */
[----:B------:R-:W-:Y:S01]  /*29d0*/  FFMA.FTZ R76, R27, R57, -R74 ;  /* 0x000000391b4c7223 */ /* 0x000fe2000001084a */
[----:B------:R-:W-:Y:S01]  /*29e0*/  F2FP.F16.E4M3.UNPACK_B R26, R13.H1 ;  /* 0x0000000dff1a723e */ /* 0x000fe200030006ff */
[----:B------:R-:W-:Y:S01]  /*29f0*/  FFMA.FTZ R79, R56, R57, R77 ;  /* 0x00000039384f7223 */ /* 0x000fe2000001004d */
[----:B------:R-:W-:Y:S01]  /*2a00*/  F2FP.F16.E4M3.UNPACK_B R13, R13 ;  /* 0x0000000dff0d723e */ /* 0x000fe200020006ff */
[----:B------:R-:W-:-:S02]  /*2a10*/  HADD2.F32 R74, -RZ, R68.H1_H1 ;  /* 0x30000044ff4a7230 */ /* 0x000fc40000004100 */
[--C-:B------:R-:W-:Y:S01]  /*2a20*/  HADD2.F32 R57, -RZ, R26.reuse.H1_H1 ;  /* 0x3000001aff397230 */ /* 0x100fe20000004100 */
[----:B------:R-:W-:Y:S01]  /*2a30*/  F2FP.SATFINITE.E4M3.F32.PACK_AB_MERGE_C R82, R79, R76, RZ ;  /* 0x0000004c4f52723e */ /* 0x000fe200048070ff */
[----:B------:R-:W-:Y:S01]  /*2a40*/  HADD2.F32 R56, -RZ, R26.H0_H0 ;  /* 0x2000001aff387230 */ /* 0x000fe20000004100 */
[----:B------:R-:W-:Y:S01]  /*2a50*/  F2FP.F16.E4M3.UNPACK_B R76, R15.H1 ;  /* 0x0000000fff4c723e */ /* 0x000fe200030006ff */
        /* <DEDUP_REMOVED lines=12> */
[----:B------:R-:W-:Y:S01]  /*2b20*/  F2FP.F16.E4M3.UNPACK_B R56, R7.H1 ;  /* 0x00000007ff38723e */ /* 0x000fe200030006ff */
[-C--:B------:R-:W-:Y:S01]  /*2b30*/  FFMA.FTZ R13, R26, R73.reuse, -R75 ;  /* 0x000000491a0d7223 */ /* 0x080fe2000001084b */
[----:B------:R-:W-:Y:S01]  /*2b40*/  FFMA.FTZ R26, R27, R73, R68 ;  /* 0x000000491b1a7223 */ /* 0x000fe20000010044 */
[----:B------:R-:W-:Y:S02]  /*2b50*/  F2FP.F16.E4M3.UNPACK_B R73, R12.H1 ;  /* 0x0000000cff49723e */ /* 0x000fe400030006ff */
[----:B------:R-:W-:Y:S01]  /*2b60*/  F2FP.SATFINITE.E4M3.F32.PACK_AB_MERGE_C R81, R74, R77, RZ ;  /* 0x0000004d4a51723e */ /* 0x000fe200048070ff */
[--C-:B------:R-:W-:Y:S01]  /*2b70*/  HADD2.F32 R57, -RZ, R56.reuse.H0_H0 ;  /* 0x20000038ff397230 */ /* 0x100fe20000004100 */
[----:B------:R-:W-:Y:S01]  /*2b80*/  F2FP.F16.E4M3.UNPACK_B R27, R6.H1 ;  /* 0x00000006ff1b723e */ /* 0x000fe200030006ff */
        /* <DEDUP_REMOVED lines=22> */
[----:B------:R-:W-:Y:S01]  /*2cf0*/  HADD2.F32 R15, -RZ, R7.H1_H1 ;  /* 0x30000007ff0f7230 */ /* 0x000fe20000004100 */
[----:B------:R-:W-:Y:S01]  /*2d00*/  F2FP.SATFINITE.E4M3.F32.PACK_AB_MERGE_C R4, R26, R13, R81 ;  /* 0x0000000d1a04723e */ /* 0x000fe20004807051 */
        /* <DEDUP_REMOVED lines=13> */
[----:B------:R-:W-:-:S04]  /*2de0*/  F2FP.SATFINITE.E4M3.F32.PACK_AB_MERGE_C R74, R74, R77, RZ ;  /* 0x0000004d4a4a723e */ /* 0x000fc800048070ff */
[----:B------:R-:W-:Y:S02]  /*2df0*/  F2FP.SATFINITE.E4M3.F32.PACK_AB_MERGE_C R6, R75, R56, R27 ;  /* 0x000000384b06723e */ /* 0x000fe4000480701b */
[----:B------:R-:W-:-:S07]  /*2e00*/  F2FP.SATFINITE.E4M3.F32.PACK_AB_MERGE_C R7, R76, R57, R74 ;  /* 0x000000394c07723e */ /* 0x000fce000480704a */
.L_x_13517:
[----:B------:R-:W-:Y:S05]  /*2e10*/  BSYNC B2 ;  /* 0x0000000000027941 */ /* 0x000fea0003800000 */
.L_x_13516:
[----:B0-----:R4:W-:Y:S02]  /*2e20*/  ST.E.128 desc[UR40][R10.64], R4 ;  /* 0x000000040a007985 */ /* 0x0019e4000c101d28 */
.L_x_13515:
[----:B------:R-:W-:Y:S05]  /*2e30*/  BSYNC B1 ;  /* 0x0000000000017941 */ /* 0x000fea0003800000 */
.L_x_13514:
[----:B------:R-:W-:-:S13]  /*2e40*/  LOP3.LUT P3, RZ, R83, 0x1, RZ, 0xc0, !PT ;  /* 0x0000000153ff7812 */ /* 0x000fda000786c0ff */
[----:B------:R-:W-:Y:S05]  /*2e50*/  @P3 BRA `(.L_x_13513) ;  /* 0x0000001c00483947 */ /* 0x000fea0003800000 */
[----:B----4-:R-:W4:Y:S04]  /*2e60*/  LDL R7, [R1+0x28] ;  /* 0x0000280001077983 */ /* 0x010f280000100800 */
[----:B------:R-:W2:Y:S04]  /*2e70*/  LDL R6, [R1+0x20] ;  /* 0x0000200001067983 */ /* 0x000ea80000100800 */
[----:B------:R-:W5:Y:S01]  /*2e80*/  LDL R12, [R1+0x24] ;  /* 0x00002400010c7983 */ /* 0x000f620000100800 */
[----:B------:R-:W-:Y:S01]  /*2e90*/  IMAD.MOV.U32 R5, RZ, RZ, 0x20 ;  /* 0x00000020ff057424 */ /* 0x000fe200078e00ff */
[----:B---3--:R-:W-:Y:S01]  /*2ea0*/  IADD3 R10, P3, R156, R14, RZ ;  /* 0x0000000e9c0a7210 */ /* 0x008fe20007f7e0ff */
[----:B------:R-:W-:Y:S01]  /*2eb0*/  IMAD R4, R19, 0x2800, RZ ;  /* 0x0000280013047824 */ /* 0x000fe200078e02ff */
[----:B------:R-:W-:Y:S02]  /*2ec0*/  BSSY B1, `(.L_x_13518) ;  /* 0x0000071000017945 */ /* 0x000fe40003800000 */
[----:B------:R-:W-:-:S04]  /*2ed0*/  SEL R5, R5, 0xffffffe0, !P1 ;  /* 0xffffffe005057807 */ /* 0x000fc80004800000 */
[----:B----4-:R-:W-:-:S04]  /*2ee0*/  IADD3 R5, R5, R7, R4 ;  /* 0x0000000705057210 */ /* 0x010fc80007ffe004 */
[----:B------:R-:W-:Y:S01]  /*2ef0*/  IADD3 R4, R18, R5, RZ ;  /* 0x0000000512047210 */ /* 0x000fe20007ffe0ff */
[----:B--2---:R-:W-:Y:S01]  /*2f00*/  IMAD.X R11, R69, 0x1, R6, P3 ;  /* 0x00000001450b7824 */ /* 0x004fe200018e0606 */
[----:B-----5:R-:W-:-:S04]  /*2f10*/  ISETP.GE.AND P3, PT, R12, R71, PT ;  /* 0x000000470c00720c */ /* 0x020fc80003f66270 */
[----:B------:R-:W2:Y:S09]  /*2f20*/  LDS.128 R4, [R4+0xe000] ;  /* 0x00e0000004047984 */ /* 0x000eb20000000c00 */
[----:B------:R-:W-:Y:S05]  /*2f30*/  @P3 BRA `(.L_x_13519) ;  /* 0x0000000400a43947 */ /* 0x000fea0003800000 */
[----:B------:R-:W-:Y:S02]  /*2f40*/  SHF.R.U32.HI R12, RZ, 0x8, R9 ;  /* 0x00000008ff0c7819 */ /* 0x000fe40000011609 */
[----:B------:R-:W-:Y:S02]  /*2f50*/  SHF.R.U32.HI R14, RZ, 0x8, R25 ;  /* 0x00000008ff0e7819 */ /* 0x000fe40000011619 */
[--C-:B------:R-:W-:Y:S01]  /*2f60*/  SHF.R.U32.HI R27, RZ, 0x18, R9.reuse ;  /* 0x00000018ff1b7819 */ /* 0x100fe20000011609 */
[----:B------:R-:W-:Y:S01]  /*2f70*/  IMAD.SHL.U32 R12, R12, 0x100, RZ ;  /* 0x000001000c0c7824 */ /* 0x000fe200078e00ff */
[----:B------:R-:W-:Y:S01]  /*2f80*/  LOP3.LUT R8, R9, 0xff, RZ, 0xc0, !PT ;  /* 0x000000ff09087812 */ /* 0x000fe200078ec0ff */
[----:B------:R-:W-:Y:S01]  /*2f90*/  IMAD.SHL.U32 R14, R14, 0x100, RZ ;  /* 0x000001000e0e7824 */ /* 0x000fe200078e00ff */
[----:B------:R-:W-:Y:S02]  /*2fa0*/  SHF.R.U32.HI R24, RZ, 0x10, R9 ;  /* 0x00000010ff187819 */ /* 0x000fe40000011609 */
[----:B------:R-:W-:-:S02]  /*2fb0*/  SHF.R.U32.HI R15, RZ, 0x10, R25 ;  /* 0x00000010ff0f7819 */ /* 0x000fc40000011619 */
[----:B------:R-:W-:Y:S01]  /*2fc0*/  PRMT R9, R27, 0x654, R8 ;  /* 0x000006541b097816 */ /* 0x000fe20000000008 */
[----:B--2---:R-:W-:Y:S01]  /*2fd0*/  IMAD.MOV.U32 R8, RZ, RZ, R4 ;  /* 0x000000ffff087224 */ /* 0x004fe200078e0004 */
[----:B-1----:R-:W-:Y:S01]  /*2fe0*/  LOP3.LUT R13, R25, 0xff0000ff, RZ, 0xc0, !PT ;  /* 0xff0000ff190d7812 */ /* 0x002fe200078ec0ff */
[----:B------:R-:W-:Y:S01]  /*2ff0*/  IMAD.U32 R15, R15, 0x10000, RZ ;  /* 0x000100000f0f7824 */ /* 0x000fe200078e00ff */
[----:B------:R-:W-:Y:S02]  /*3000*/  LOP3.LUT R9, R9, 0xff00, R12, 0xf8, !PT ;  /* 0x0000ff0009097812 */ /* 0x000fe400078ef80c */
[----:B------:R-:W-:Y:S02]  /*3010*/  LOP3.LUT R14, R13, 0xff00, R14, 0xf8, !PT ;  /* 0x0000ff000d0e7812 */ /* 0x000fe400078ef80e */
[----:B------:R-:W-:Y:S02]  /*3020*/  SHF.L.U32 R12, R24, 0x10, RZ ;  /* 0x00000010180c7819 */ /* 0x000fe400000006ff */
        /* <DEDUP_REMOVED lines=16> */
[-C--:B------:R-:W-:Y:S01]  /*3130*/  FFMA.FTZ R5, R9, R15.reuse, R56 ;  /* 0x0000000f09057223 */ /* 0x080fe20000010038 */
[----:B------:R-:W-:Y:S02]  /*3140*/  HADD2.F32 R14, -RZ, R14.H1_H1 ;  /* 0x3000000eff0e7230 */ /* 0x000fe40000004100 */
[C---:B------:R-:W-:Y:S01]  /*3150*/  FMUL.FTZ R25, R13.reuse, R26 ;  /* 0x0000001a0d197220 */ /* 0x040fe20000410000 */
[----:B------:R-:W-:Y:S01]  /*3160*/  F2FP.F16.E4M3.UNPACK_B R9, R8.H1 ;  /* 0x00000008ff09723e */ /* 0x000fe200030006ff */
[----:B------:R-:W-:Y:S01]  /*3170*/  FMUL.FTZ R26, R12, R26 ;  /* 0x0000001a0c1a7220 */ /* 0x000fe20000410000 */
[----:B------:R-:W-:Y:S01]  /*3180*/  FFMA.FTZ R4, R4, R15, -R57 ;  /* 0x0000000f04047223 */ /* 0x000fe20000010839 */
[----:B------:R-:W-:Y:S01]  /*3190*/  FFMA.FTZ R68, R12, R14, -R25 ;  /* 0x0000000e0c447223 */ /* 0x000fe20000010819 */
[----:B------:R-:W-:Y:S01]  /*31a0*/  F2FP.F16.E4M3.UNPACK_B R8, R8 ;  /* 0x00000008ff08723e */ /* 0x000fe200020006ff */
[----:B------:R-:W-:Y:S01]  /*31b0*/  FFMA.FTZ R69, R13, R14, R26 ;  /* 0x0000000e0d457223 */ /* 0x000fe2000001001a */
        /* <DEDUP_REMOVED lines=17> */
[-C--:B------:R-:W-:Y:S01]  /*32d0*/  FFMA.FTZ R57, R9, R70.reuse, -R26 ;  /* 0x0000004609397223 */ /* 0x080fe2000001081a */
        /* <DEDUP_REMOVED lines=31> */
[----:B------:R-:W-:Y:S01]  /*34d0*/  HADD2.F32 R6, -RZ, R6.H1_H1 ;  /* 0x30000006ff067230 */ /* 0x000fe20000004100 */
[----:B------:R-:W-:Y:S01]  /*34e0*/  F2FP.SATFINITE.E4M3.F32.PACK_AB_MERGE_C R15, R15, R68, RZ ;  /* 0x000000440f0f723e */ /* 0x000fe200048070ff */
[----:B------:R-:W-:Y:S01]  /*34f0*/  HADD2.F32 R25, -RZ, R25.H0_H0 ;  /* 0x20000019ff197230 */ /* 0x000fe20000004100 */
[----:B------:R-:W-:Y:S01]  /*3500*/  F2FP.SATFINITE.E4M3.F32.PACK_AB_MERGE_C R4, R70, R57, R71 ;  /* 0x000000394604723e */ /* 0x000fe20004807047 */
[----:B------:R-:W-:-:S02]  /*3510*/  HADD2.F32 R14, -RZ, R14.H0_H0 ;  /* 0x2000000eff0e7230 */ /* 0x000fc40000004100 */
[----:B------:R-:W-:Y:S01]  /*3520*/  FMUL.FTZ R12, R6, R27 ;  /* 0x0000001b060c7220 */ /* 0x000fe20000410000 */
[----:B------:R-:W-:Y:S02]  /*3530*/  HADD2.F32 R24, -RZ, R24.H0_H0 ;  /* 0x20000018ff187230 */ /* 0x000fe40000004100 */
[-C--:B------:R-:W-:Y:S01]  /*3540*/  FMUL.FTZ R13, R9, R25.reuse ;  /* 0x00000019090d7220 */ /* 0x080fe20000410000 */
[C---:B------:R-:W-:Y:S01]  /*3550*/  FMUL.FTZ R56, R8.reuse, R25 ;  /* 0x0000001908387220 */ /* 0x040fe20000410000 */
[----:B------:R-:W-:Y:S02]  /*3560*/  FMUL.FTZ R27, R7, R27 ;  /* 0x0000001b071b7220 */ /* 0x000fe40000410000 */
[-C--:B------:R-:W-:Y:S01]  /*3570*/  FFMA.FTZ R13, R8, R14.reuse, -R13 ;  /* 0x0000000e080d7223 */ /* 0x080fe2000001080d */
[----:B------:R-:W-:Y:S01]  /*3580*/  FFMA.FTZ R56, R9, R14, R56 ;  /* 0x0000000e09387223 */ /* 0x000fe20000010038 */
[-C--:B------:R-:W-:Y:S01]  /*3590*/  FFMA.FTZ R12, R7, R24.reuse, -R12 ;  /* 0x00000018070c7223 */ /* 0x080fe2000001080c */
[----:B------:R-:W-:-:S03]  /*35a0*/  FFMA.FTZ R27, R6, R24, R27 ;  /* 0x00000018061b7223 */ /* 0x000fc6000001001b */
[----:B------:R-:W-:Y:S02]  /*35b0*/  F2FP.SATFINITE.E4M3.F32.PACK_AB_MERGE_C R7, R56, R13, R15 ;  /* 0x0000000d3807723e */ /* 0x000fe4000480700f */
[----:B------:R-:W-:-:S07]  /*35c0*/  F2FP.SATFINITE.E4M3.F32.PACK_AB_MERGE_C R6, R27, R12, R26 ;  /* 0x0000000c1b06723e */ /* 0x000fce000480701a */
.L_x_13519:
[----:B------:R-:W-:Y:S05]  /*35d0*/  BSYNC B1 ;  /* 0x0000000000017941 */ /* 0x000fea0003800000 */
.L_x_13518:
[----:B--2---:R2:W-:Y:S01]  /*35e0*/  ST.E.128 desc[UR40][R10.64], R4 ;  /* 0x000000040a007985 */ /* 0x0045e2000c101d28 */
[----:B------:R-:W-:Y:S05]  /*35f0*/  BRA `(.L_x_13513) ;  /* 0x0000001400607947 */ /* 0x000fea0003800000 */
.L_x_13506:
[----:B------:R-:W0:Y:S01]  /*3600*/  S2R R7, SR_TID.X ;  /* 0x0000000000077919 */ /* 0x000e220000002100 */
[----:B------:R-:W-:Y:S01]  /*3610*/  IMAD R65, R32, -0xa0, R30 ;  /* 0xffffff6020417824 */ /* 0x000fe200078e021e */
[----:B------:R-:W2:Y:S04]  /*3620*/  LDL R12, [R1+0x18] ;  /* 0x00001800010c7983 */ /* 0x000ea80000100800 */
[----:B------:R-:W-:Y:S01]  /*3630*/  VIMNMX R65, R65, 0xa0, PT ;  /* 0x000000a041417848 */ /* 0x000fe20003fe0100 */
[----:B0-----:R-:W-:-:S05]  /*3640*/  VIADD R7, R7, 0xffffff80 ;  /* 0xffffff8007077836 */ /* 0x001fca0000000000 */
[----:B------:R-:W-:-:S04]  /*3650*/  LEA.HI R7, R7, R7, RZ, 0x1 ;  /* 0x0000000707077211 */ /* 0x000fc800078f08ff */
[----:B------:R-:W-:-:S04]  /*3660*/  SHF.R.S32.HI R7, RZ, 0x1, R7 ;  /* 0x00000001ff077819 */ /* 0x000fc80000011407 */
[----:B------:R-:W-:-:S04]  /*3670*/  ISETP.GE.AND P3, PT, R7, R65, PT ;  /* 0x000000410700720c */ /* 0x000fc80003f66270 */
[----:B------:R-:W-:-:S13]  /*3680*/  ISETP.GE.OR P4, PT, R16, R71, P3 ;  /* 0x000000471000720c */ /* 0x000fda0001f86670 */
[----:B------:R-:W0:Y:S08]  /*3690*/  @!P4 LDC.64 R8, c[0x0][0x3e8] ;  /* 0x0000fa00ff08cb82 */ /* 0x000e300000000a00 */
[----:B------:R-:W1:Y:S01]  /*36a0*/  @!P4 LDC.64 R10, c[0x0][0x400] ;  /* 0x00010000ff0acb82 */ /* 0x000e620000000a00 */
[----:B------:R-:W-:Y:S01]  /*36b0*/  @!P4 IMAD.MOV.U32 R5, RZ, RZ, R53 ;  /* 0x000000ffff05c224 */ /* 0x000fe200078e0035 */
[----:B0-----:R-:W-:Y:S01]  /*36c0*/  @!P4 IADD3 R8, P5, P6, R34, R8, R4 ;  /* 0x000000082208c210 */ /* 0x001fe20007ebe004 */
[----:B------:R-:W-:-:S03]  /*36d0*/  @!P4 IMAD.MOV.U32 R4, RZ, RZ, R42 ;  /* 0x000000ffff04c224 */ /* 0x000fc600078e002a */
[----:B------:R-:W-:Y:S01]  /*36e0*/  @!P4 IADD3.X R9, R51, R9, R6, P5, P6 ;  /* 0x000000093309c210 */ /* 0x000fe20002fec406 */
[----:B------:R-:W-:Y:S02]  /*36f0*/  @!P4 IMAD R6, R49, R32, RZ ;  /* 0x000000203106c224 */ /* 0x000fe400078e02ff */
[----:B------:R-:W-:-:S04]  /*3700*/  @!P4 IMAD.WIDE.U32 R4, R32, R44, R4 ;  /* 0x0000002c2004c225 */ /* 0x000fc800078e0004 */
[----:B------:R-:W-:Y:S01]  /*3710*/  @!P4 IMAD R6, R15, R44, R6 ;  /* 0x0000002c0f06c224 */ /* 0x000fe200078e0206 */
[----:B-1----:R-:W-:Y:S02]  /*3720*/  @!P4 IADD3 R10, P5, R4, R10, RZ ;  /* 0x0000000a040ac210 */ /* 0x002fe40007fbe0ff */
[----:B------:R-:W-:Y:S02]  /*3730*/  CS2R R26, SRZ ;  /* 0x00000000001a7805 */ /* 0x000fe4000001ff00 */
[----:B------:R-:W-:Y:S02]  /*3740*/  CS2R R24, SRZ ;  /* 0x0000000000187805 */ /* 0x000fe4000001ff00 */
[----:B------:R-:W-:Y:S02]  /*3750*/  @!P4 IADD3.X R11, R11, R6, R5, P5, !PT ;  /* 0x000000060b0bc210 */ /* 0x000fe40002ffe405 */
[----:B------:R-:W-:Y:S02]  /*3760*/  CS2R R4, SRZ ;  /* 0x0000000000047805 */ /* 0x000fe4000001ff00 */
[----:B------:R-:W-:Y:S01]  /*3770*/  CS2R R6, SRZ ;  /* 0x0000000000067805 */ /* 0x000fe2000001ff00 */
[----:B------:R-:W3:Y:S05]  /*3780*/  @!P4 LDG.E.128 R24, desc[UR40][R10.64] ;  /* 0x000000280a18c981 */ /* 0x000eea000c1e1d00 */
[----:B------:R-:W4:Y:S01]  /*3790*/  @!P4 LDG.E.128 R4, desc[UR40][R8.64] ;  /* 0x000000280804c981 */ /* 0x000f22000c1e1d00 */
[----:B------:R-:W-:-:S02]  /*37a0*/  ISETP.GE.AND P5, PT, R16, R71, PT ;  /* 0x000000471000720c */ /* 0x000fc40003fa6270 */
[----:B--2---:R-:W-:Y:S01]  /*37b0*/  ISETP.NE.AND P4, PT, R12, 0x3, PT ;  /* 0x000000030c00780c */ /* 0x004fe20003f85270 */
[----:B---3--:R-:W-:Y:S02]  /*37c0*/  IMAD.MOV.U32 R70, RZ, RZ, R26 ;  /* 0x000000ffff467224 */ /* 0x008fe400078e001a */
[----:B------:R-:W-:Y:S01]  /*37d0*/  IMAD.MOV.U32 R75, RZ, RZ, R24 ;  /* 0x000000ffff4b7224 */ /* 0x000fe200078e0018 */
[----:B----4-:R-:W-:Y:S01]  /*37e0*/  MOV R73, R4 ;  /* 0x0000000400497202 */ /* 0x010fe20000000f00 */
[----:B------:R-:W-:-:S08]  /*37f0*/  IMAD.MOV.U32 R72, RZ, RZ, R6 ;  /* 0x000000ffff487224 */ /* 0x000fd000078e0006 */
[----:B------:R-:W-:Y:S05]  /*3800*/  @!P4 BRA `(.L_x_13520) ;  /* 0x000000000004c947 */ /* 0x000fea0003800000 */
[----:B------:R-:W-:Y:S01]  /*3810*/  BPT.TRAP 0x1 ;  /* 0x000000040000795c */ /* 0x000fe20000300000 */
.L_x_13520:
[----:B------:R-:W-:Y:S01]  /*3820*/  IMAD R66, R19, 0x8, R18 ;  /* 0x0000000813427824 */ /* 0x000fe200078e0212 */
[----:B------:R-:W-:Y:S01]  /*3830*/  SHF.L.U32 R67, R157, 0x1f, RZ ;  /* 0x0000001f9d437819 */ /* 0x000fe200000006ff */
[----:B------:R-:W-:Y:S03]  /*3840*/  BSSY B1, `(.L_x_13521) ;  /* 0x0000003000017945 */ /* 0x000fe60003800000 */
[----:B------:R-:W0:Y:S02]  /*3850*/  SYNCS.PHASECHK.TRANS64.TRYWAIT P6, [R66+URZ+0x13290], R67 ;  /* 0x01329043420075a7 */ /* 0x000e2400080c017f */
[----:B0-----:R-:W-:Y:S05]  /*3860*/  @!P6 BRA `(.L_x_13522) ;  /* 0x000001480040e947 */ /* 0x001fea0003800000 */
.L_x_13737:
[----:B------:R-:W-:Y:S05]  /*3870*/  BSYNC B1 ;  /* 0x0000000000017941 */ /* 0x000fea0003800000 */
.L_x_13521:
[----:B------:R-:W-:-:S03]  /*3880*/  UMOV UR4, 0xffffffff ;  /* 0xffffffff00047882 */ /* 0x000fc60000000000 */
[----:B------:R-:W-:Y:S05]  /*3890*/  BRA.DIV UR4, `(.L_x_13523) ;  /* 0x0000014a04487947 */ /* 0x000fea000b800000 */
[----:B------:R1:W2:Y:S04]  /*38a0*/  SHFL.IDX PT, R69, R13, RZ, 0x1e1f ;  /* 0x001e1fff0d457589 */ /* 0x0002a800000e0000 */
[----:B------:R1:W3:Y:S02]  /*38b0*/  SHFL.IDX PT, R71, R68, RZ, 0x1e1f ;  /* 0x001e1fff44477589 */ /* 0x0002e400000e0000 */
.L_x_13741:
[----:B-1----:R-:W1:Y:S02]  /*38c0*/  LDC R68, c[0x0][0x2f4] ;  /* 0x0000bd00ff447b82 */ /* 0x002e640000000800 */
[----:B-1----:R-:W-:-:S13]  /*38d0*/  ISETP.GE.OR P3, PT, R16, R68, P3 ;  /* 0x000000441000720c */ /* 0x002fda0001f66670 */
[----:B------:R-:W-:Y:S05]  /*38e0*/  @P3 BRA `(.L_x_13513) ;  /* 0x0000001000a43947 */ /* 0x000fea0003800000 */
[----:B------:R-:W4:Y:S04]  /*38f0*/  LDL R12, [R1+0x34] ;  /* 0x00003400010c7983 */ /* 0x000f280000100800 */
[----:B------:R-:W5:Y:S04]  /*3900*/  LDL R11, [R1+0x38] ;  /* 0x00003800010b7983 */ /* 0x000f680000100800 */
[----:B------:R-:W5:Y:S01]  /*3910*/  LDL R10, [R1+0x3c] ;  /* 0x00003c00010a7983 */ /* 0x000f620000100800 */
[----:B------:R-:W-:Y:S01]  /*3920*/  IADD3 R8, -R47, R68, RZ ;  /* 0x000000442f087210 */ /* 0x000fe20007ffe1ff */
[----:B------:R-:W-:Y:S01]  /*3930*/  BSSY B1, `(.L_x_13524) ;  /* 0x00000e7000017945 */ /* 0x000fe20003800000 */
[----:B---3--:R-:W-:-:S02]  /*3940*/  IADD3 R56, P3, R54, R71, RZ ;  /* 0x0000004736387210 */ /* 0x008fc40007f7e0ff */
[----:B------:R-:W-:Y:S02]  /*3950*/  SEL R8, R47, R8, !P0 ;  /* 0x000000082f087207 */ /* 0x000fe40004000000 */
[----:B--2---:R-:W-:Y:S02]  /*3960*/  LEA.HI.X.SX32 R57, R54, R69, 0x1, P3 ;  /* 0x0000004536397211 */ /* 0x004fe400018f0eff */
[----:B------:R-:W-:-:S04]  /*3970*/  SHF.R.S32.HI R9, RZ, 0x1f, R8 ;  /* 0x0000001fff097819 */ /* 0x000fc80000011408 */
[----:B------:R-:W-:-:S04]  /*3980*/  LEA.HI R9, R9, R8, RZ, 0x5 ;  /* 0x0000000809097211 */ /* 0x000fc800078f28ff */
[----:B------:R-:W-:Y:S01]  /*3990*/  SHF.R.S32.HI R8, RZ, 0x5, R9 ;  /* 0x00000005ff087819 */ /* 0x000fe20000011409 */
[----:B------:R-:W-:-:S03]  /*39a0*/  IMAD R9, R19, 0x2800, R58 ;  /* 0x0000280013097824 */ /* 0x000fc600078e023a */
[----:B------:R-:W-:Y:S01]  /*39b0*/  LEA.HI.SX32 R8, R3, R8, 0x1c ;  /* 0x0000000803087211 */ /* 0x000fe200078fe2ff */
[----:B------:R-:W-:-:S04]  /*39c0*/  IMAD.IADD R9, R18, 0x1, R9 ;  /* 0x0000000112097824 */ /* 0x000fc800078e0209 */
[----:B------:R-:W-:-:S05]  /*39d0*/  IMAD.SHL.U32 R74, R8, 0x10, RZ ;  /* 0x00000010084a7824 */ /* 0x000fca00078e00ff */
[----:B----4-:R-:W-:-:S04]  /*39e0*/  LOP3.LUT R8, R12, 0x30, R74, 0xf8, !PT ;  /* 0x000000300c087812 */ /* 0x010fc800078ef84a */
[----:B-----5:R-:W-:-:S05]  /*39f0*/  LOP3.LUT R8, R8, R11, RZ, 0x3c, !PT ;  /* 0x0000000b08087212 */ /* 0x020fca00078e3cff */
[----:B------:R-:W-:-:S04]  /*3a00*/  IMAD.IADD R8, R10, 0x1, R8 ;  /* 0x000000010a087824 */ /* 0x000fc800078e0208 */
[----:B------:R-:W-:-:S04]  /*3a10*/  IMAD R11, R19, 0x2800, R8 ;  /* 0x00002800130b7824 */ /* 0x000fc800078e0208 */
[----:B------:R-:W-:Y:S02]  /*3a20*/  IMAD.IADD R12, R18, 0x1, R11 ;  /* 0x00000001120c7824 */ /* 0x000fe400078e020b */
[----:B------:R-:W1:Y:S04]  /*3a30*/  LDS.128 R8, [R9+0xe000] ;  /* 0x00e0000009087984 */ /* 0x000e680000000c00 */
[----:B------:R-:W2:Y:S01]  /*3a40*/  LDS.128 R12, [R12+0xe000] ;  /* 0x00e000000c0c7984 */ /* 0x000ea20000000c00 */
        /* <DEDUP_REMOVED lines=11> */
[----:B------:R-:W-:Y:S02]  /*3b00*/  LOP3.LUT R7, R25, 0xff, RZ, 0xc0, !PT ;  /* 0x000000ff19077812 */ /* 0x000fe400078ec0ff */
[----:B------:R-:W-:Y:S02]  /*3b10*/  PRMT R4, R87, 0x654, R4 ;  /* 0x0000065457047816 */ /* 0x000fe40000000004 */
[----:B------:R-:W-:-:S02]  /*3b20*/  SHF.R.U32.HI R76, RZ, 0x8, R25 ;  /* 0x00000008ff4c7819 */ /* 0x000fc40000011619 */
[----:B-1----:R-:W-:Y:S02]  /*3b30*/  MOV R24, R8 ;  /* 0x0000000800187202 */ /* 0x002fe40000000f00 */
[----:B------:R-:W-:Y:S02]  /*3b40*/  SHF.R.U32.HI R77, RZ, 0x8, R27 ;  /* 0x00000008ff4d7819 */ /* 0x000fe4000001161b */
[----:B------:R-:W-:Y:S01]  /*3b50*/  PRMT R8, R78, 0x654, R7 ;  /* 0x000006544e087816 */ /* 0x000fe20000000007 */
[----:B------:R-:W-:Y:S01]  /*3b60*/  IMAD.SHL.U32 R7, R80, 0x100, RZ ;  /* 0x0000010050077824 */ /* 0x000fe200078e00ff */
[----:B------:R-:W-:Y:S01]  /*3b70*/  LOP3.LUT R4, R4, 0xff00, R5, 0xf8, !PT ;  /* 0x0000ff0004047812 */ /* 0x000fe200078ef805 */
[----:B------:R-:W-:Y:S01]  /*3b80*/  IMAD.U32 R5, R84, 0x10000, RZ ;  /* 0x0001000054057824 */ /* 0x000fe200078e00ff */
[----:B------:R-:W-:Y:S02]  /*3b90*/  LOP3.LUT R26, R27, 0xff0000ff, RZ, 0xc0, !PT ;  /* 0xff0000ff1b1a7812 */ /* 0x000fe400078ec0ff */
[----:B------:R-:W-:Y:S01]  /*3ba0*/  SHF.R.U32.HI R81, RZ, 0x10, R27 ;  /* 0x00000010ff517819 */ /* 0x000fe2000001161b */
[----:B------:R-:W-:Y:S01]  /*3bb0*/  IMAD.SHL.U32 R27, R76, 0x100, RZ ;  /* 0x000001004c1b7824 */ /* 0x000fe200078e00ff */
[----:B------:R-:W-:-:S02]  /*3bc0*/  PRMT R6, R83, 0x654, R6 ;  /* 0x0000065453067816 */ /* 0x000fc40000000006 */
[----:B------:R-:W-:Y:S01]  /*3bd0*/  SHF.R.U32.HI R82, RZ, 0x10, R25 ;  /* 0x00000010ff527819 */ /* 0x000fe20000011619 */
[----:B--2---:R-:W-:Y:S01]  /*3be0*/  IMAD.MOV.U32 R25, RZ, RZ, R12 ;  /* 0x000000ffff197224 */ /* 0x004fe200078e000c */
[----:B------:R-:W-:Y:S01]  /*3bf0*/  SHF.L.U32 R77, R77, 0x8, RZ ;  /* 0x000000084d4d7819 */ /* 0x000fe200000006ff */
[----:B------:R-:W-:Y:S01]  /*3c00*/  IMAD.U32 R81, R81, 0x10000, RZ ;  /* 0x0001000051517824 */ /* 0x000fe200078e00ff */
        /* <DEDUP_REMOVED lines=9> */
[----:B------:R-:W-:Y:S01]  /*3ca0*/  F2FP.F16.E4M3.UNPACK_B R76, R73.H1 ;  /* 0x00000049ff4c723e */ /* 0x000fe200030006ff */
[----:B------:R-:W-:Y:S01]  /*3cb0*/  HADD2.F32 R12, -RZ, R27.H0_H0 ;  /* 0x2000001bff0c7230 */ /* 0x000fe20000004100 */
[----:B------:R-:W-:Y:S01]  /*3cc0*/  LOP3.LUT R4, R7, 0xff0000, R4, 0xf8, !PT ;  /* 0x00ff000007047812 */ /* 0x000fe200078ef804 */
[----:B------:R-:W-:Y:S02]  /*3cd0*/  HADD2.F32 R8, -RZ, R26.H0_H0 ;  /* 0x2000001aff087230 */ /* 0x000fe40000004100 */
[----:B------:R-:W-:-:S02]  /*3ce0*/  HADD2.F32 R77, -RZ, R76.H0_H0 ;  /* 0x2000004cff4d7230 */ /* 0x000fc40000004100 */
[-C--:B------:R-:W-:Y:S01]  /*3cf0*/  FMUL.FTZ R83, R12, R5.reuse ;  /* 0x000000050c537220 */ /* 0x080fe20000410000 */
[----:B------:R-:W-:Y:S02]  /*3d00*/  IMAD.U32 R7, R82, 0x10000, RZ ;  /* 0x0001000052077824 */ /* 0x000fe400078e00ff */
[----:B------:R-:W-:Y:S01]  /*3d10*/  FMUL.FTZ R85, R8, R5 ;  /* 0x0000000508557220 */ /* 0x000fe20000410000 */
[----:B------:R-:W-:Y:S01]  /*3d20*/  LOP3.LUT R5, R80, 0xff0000, R81, 0xf8, !PT ;  /* 0x00ff000050057812 */ /* 0x000fe200078ef851 */
[----:B------:R-:W-:Y:S01]  /*3d30*/  FFMA.FTZ R8, R8, R77, -R83 ;  /* 0x0000004d08087223 */ /* 0x000fe20000010853 */
[----:B------:R-:W-:Y:S01]  /*3d40*/  F2FP.F16.E4M3.UNPACK_B R80, R75 ;  /* 0x0000004bff50723e */ /* 0x000fe200020006ff */
[----:B------:R-:W-:Y:S01]  /*3d50*/  FFMA.FTZ R12, R12, R77, R85 ;  /* 0x0000004d0c0c7223 */ /* 0x000fe20000010055 */
[----:B------:R-:W-:Y:S01]  /*3d60*/  F2FP.F16.E4M3.UNPACK_B R77, R73 ;  /* 0x00000049ff4d723e */ /* 0x000fe200020006ff */
[----:B------:R-:W-:Y:S01]  /*3d70*/  HADD2.F32 R79, -RZ, R79.H1_H1 ;  /* 0x3000004fff4f7230 */ /* 0x000fe20000004100 */
[----:B------:R-:W-:Y:S01]  /*3d80*/  F2FP.F16.E4M3.UNPACK_B R75, R25 ;  /* 0x00000019ff4b723e */ /* 0x000fe200020006ff */
[----:B------:R-:W-:Y:S01]  /*3d90*/  HADD2.F32 R26, -RZ, R26.H1_H1 ;  /* 0x3000001aff1a7230 */ /* 0x000fe20000004100 */
[----:B------:R-:W-:Y:S01]  /*3da0*/  F2FP.F16.E4M3.UNPACK_B R73, R24 ;  /* 0x00000018ff49723e */ /* 0x000fe200020006ff */
[----:B------:R-:W-:Y:S01]  /*3db0*/  HADD2.F32 R27, -RZ, R27.H1_H1 ;  /* 0x3000001bff1b7230 */ /* 0x000fe20000004100 */
[----:B------:R-:W-:Y:S01]  /*3dc0*/  LOP3.LUT R7, R78, 0xff0000, R7, 0xf8, !PT ;  /* 0x00ff00004e077812 */ /* 0x000fe200078ef807 */
[----:B------:R-:W-:-:S02]  /*3dd0*/  HADD2.F32 R78, -RZ, R76.H1_H1 ;  /* 0x3000004cff4e7230 */ /* 0x000fc40000004100 */
[CC--:B------:R-:W-:Y:S01]  /*3de0*/  FMUL.FTZ R82, R26.reuse, R79.reuse ;  /* 0x0000004f1a527220 */ /* 0x0c0fe20000410000 */
[----:B------:R-:W-:Y:S02]  /*3df0*/  HADD2.F32 R81, -RZ, R80.H0_H0 ;  /* 0x20000050ff517230 */ /* 0x000fe40000004100 */
[C---:B------:R-:W-:Y:S01]  /*3e00*/  FMUL.FTZ R25, R27.reuse, R79 ;  /* 0x0000004f1b197220 */ /* 0x040fe20000410000 */
[----:B------:R-:W-:Y:S02]  /*3e10*/  HADD2.F32 R76, -RZ, R75.H0_H0 ;  /* 0x2000004bff4c7230 */ /* 0x000fe40000004100 */
[-C--:B------:R-:W-:Y:S01]  /*3e20*/  FFMA.FTZ R27, R27, R78.reuse, R82 ;  /* 0x0000004e1b1b7223 */ /* 0x080fe20000010052 */
[----:B------:R-:W-:Y:S02]  /*3e30*/  HADD2.F32 R24, -RZ, R73.H0_H0 ;  /* 0x20000049ff187230 */ /* 0x000fe40000004100 */
[----:B------:R-:W-:Y:S01]  /*3e40*/  FFMA.FTZ R25, R26, R78, -R25 ;  /* 0x0000004e1a197223 */ /* 0x000fe20000010819 */
[----:B------:R-:W-:-:S02]  /*3e50*/  HADD2.F32 R79, -RZ, R77.H0_H0 ;  /* 0x2000004dff4f7230 */ /* 0x000fc40000004100 */
[-C--:B------:R-:W-:Y:S01]  /*3e60*/  FMUL.FTZ R83, R76, R81.reuse ;  /* 0x000000514c537220 */ /* 0x080fe20000410000 */
[----:B------:R-:W-:Y:S02]  /*3e70*/  HADD2.F32 R82, -RZ, R80.H1_H1 ;  /* 0x30000050ff527230 */ /* 0x000fe40000004100 */
        /* <DEDUP_REMOVED lines=8> */
[C---:B------:R-:W-:Y:S01]  /*3f00*/  FMUL.FTZ R84, R73.reuse, R82 ;  /* 0x0000005249547220 */ /* 0x040fe20000410000 */
[----:B------:R-:W-:Y:S01]  /*3f10*/  FFMA.FTZ R24, R24, R79, -R83 ;  /* 0x0000004f18187223 */ /* 0x000fe20000010853 */
        /* <DEDUP_REMOVED lines=11> */
[----:B------:R-:W-:Y:S01]  /*3fd0*/  F2FP.SATFINITE.E4M3.F32.PACK_AB_MERGE_C R8, R25, R8, RZ ;  /* 0x000000081908723e */ /* 0x000fe200048070ff */
[----:B------:R-:W-:Y:S02]  /*3fe0*/  HADD2.F32 R78, -RZ, R78.H1_H1 ;  /* 0x3000004eff4e7230 */ /* 0x000fe40000004100 */
[----:B------:R-:W-:Y:S01]  /*3ff0*/  FMUL.FTZ R82, R77, R82 ;  /* 0x000000524d527220 */ /* 0x000fe20000410000 */
[----:B------:R-:W-:-:S02]  /*4000*/  HADD2.F32 R76, -RZ, R76.H1_H1 ;  /* 0x3000004cff4c7230 */ /* 0x000fc40000004100 */
[----:B------:R-:W-:Y:S01]  /*4010*/  FFMA.FTZ R84, R77, R80, -R84 ;  /* 0x000000504d547223 */ /* 0x000fe20000010854 */
[----:B------:R-:W-:Y:S02]  /*4020*/  HADD2.F32 R81, -RZ, R81.H1_H1 ;  /* 0x30000051ff517230 */ /* 0x000fe40000004100 */
[-C--:B------:R-:W-:Y:S01]  /*4030*/  FMUL.FTZ R85, R78, R83.reuse ;  /* 0x000000534e557220 */ /* 0x080fe20000410000 */
[----:B------:R-:W-:Y:S01]  /*4040*/  F2FP.F16.E4M3.UNPACK_B R77, R70 ;  /* 0x00000046ff4d723e */ /* 0x000fe200020006ff */
[C---:B------:R-:W-:Y:S01]  /*4050*/  FMUL.FTZ R83, R76.reuse, R83 ;  /* 0x000000534c537220 */ /* 0x040fe20000410000 */
[----:B------:R-:W-:Y:S01]  /*4060*/  F2FP.F16.E4M3.UNPACK_B R70, R14 ;  /* 0x0000000eff46723e */ /* 0x000fe200020006ff */
[-C--:B------:R-:W-:Y:S01]  /*4070*/  FFMA.FTZ R89, R76, R81.reuse, -R85 ;  /* 0x000000514c597223 */ /* 0x080fe20000010855 */
[----:B------:R-:W-:Y:S01]  /*4080*/  F2FP.F16.E4M3.UNPACK_B R76, R72 ;  /* 0x00000048ff4c723e */ /* 0x000fe200020006ff */
        /* <DEDUP_REMOVED lines=20> */
[----:B------:R-:W-:Y:S01]  /*41d0*/  FFMA.FTZ R83, R70, R79, R83 ;  /* 0x0000004f46537223 */ /* 0x000fe20000010053 */
[----:B------:R-:W-:Y:S01]  /*41e0*/  F2FP.SATFINITE.E4M3.F32.PACK_AB_MERGE_C R8, R73, R24, R8 ;  /* 0x000000184908723e */ /* 0x000fe20004807008 */
[----:B------:R-:W-:Y:S01]  /*41f0*/  HADD2.F32 R70, -RZ, R27.H0_H0 ;  /* 0x2000001bff467230 */ /* 0x000fe20000004100 */
[----:B------:R-:W-:Y:S01]  /*4200*/  F2FP.F16.E4M3.UNPACK_B R73, R6 ;  /* 0x00000006ff49723e */ /* 0x000fe200020006ff */
[----:B------:R-:W-:-:S02]  /*4210*/  HADD2.F32 R77, -RZ, R76.H0_H0 ;  /* 0x2000004cff4d7230 */ /* 0x000fc40000004100 */
[----:B------:R-:W-:Y:S01]  /*4220*/  FFMA.FTZ R10, R10, R79, -R87 ;  /* 0x0000004f0a0a7223 */ /* 0x000fe20000010857 */
[----:B------:R-:W-:Y:S01]  /*4230*/  HADD2.F32 R24, -RZ, R25.H0_H0 ;  /* 0x20000019ff187230 */ /* 0x000fe20000004100 */
[----:B------:R-:W-:Y:S01]  /*4240*/  F2FP.SATFINITE.E4M3.F32.PACK_AB_MERGE_C R12, R75, R26, R12 ;  /* 0x0000001a4b0c723e */ /* 0x000fe2000480700c */
[----:B------:R-:W-:Y:S02]  /*4250*/  HADD2.F32 R72, -RZ, R27.H1_H1 ;  /* 0x3000001bff487230 */ /* 0x000fe40000004100 */
[-C--:B------:R-:W-:Y:S01]  /*4260*/  FMUL.FTZ R79, R70, R77.reuse ;  /* 0x0000004d464f7220 */ /* 0x080fe20000410000 */
[----:B------:R-:W-:Y:S02]  /*4270*/  HADD2.F32 R75, -RZ, R73.H0_H0 ;  /* 0x20000049ff4b7230 */ /* 0x000fe40000004100 */
        /* <DEDUP_REMOVED lines=8> */
[----:B------:R-:W-:Y:S01]  /*4300*/  F2FP.F16.E4M3.UNPACK_B R27, R9.H1 ;  /* 0x00000009ff1b723e */ /* 0x000fe200030006ff */
[C---:B------:R-:W-:Y:S01]  /*4310*/  FMUL.FTZ R77, R26.reuse, R77 ;  /* 0x0000004d1a4d7220 */ /* 0x040fe20000410000 */
[----:B------:R-:W-:Y:S02]  /*4320*/  HADD2.F32 R70, -RZ, R13.H0_H0 ;  /* 0x2000000dff467230 */ /* 0x000fe40000004100 */
[----:B------:R-:W-:Y:S01]  /*4330*/  FFMA.FTZ R9, R26, R73, -R75 ;  /* 0x000000491a097223 */ /* 0x000fe2000001084b */
[----:B------:R-:W-:Y:S01]  /*4340*/  F2FP.F16.E4M3.UNPACK_B R75, R7.H1 ;  /* 0x00000007ff4b723e */ /* 0x000fe200030006ff */
[----:B------:R-:W-:Y:S01]  /*4350*/  FFMA.FTZ R26, R72, R73, R77 ;  /* 0x00000049481a7223 */ /* 0x000fe2000001004d */
[----:B------:R-:W-:Y:S01]  /*4360*/  HADD2.F32 R7, -RZ, R27.H0_H0 ;  /* 0x2000001bff077230 */ /* 0x000fe20000004100 */
[----:B------:R-:W-:Y:S01]  /*4370*/  F2FP.F16.E4M3.UNPACK_B R6, R6.H1 ;  /* 0x00000006ff06723e */ /* 0x000fe200030006ff */
[----:B------:R-:W-:Y:S01]  /*4380*/  HADD2.F32 R72, -RZ, R13.H1_H1 ;  /* 0x3000000dff487230 */ /* 0x000fe20000004100 */
[----:B------:R-:W-:Y:S01]  /*4390*/  F2FP.SATFINITE.E4M3.F32.PACK_AB_MERGE_C R82, R91, R82, RZ ;  /* 0x000000525b52723e */ /* 0x000fe200048070ff */
[--C-:B------:R-:W-:Y:S01]  /*43a0*/  HADD2.F32 R73, -RZ, R75.reuse.H0_H0 ;  /* 0x2000004bff497230 */ /* 0x100fe20000004100 */
[----:B------:R-:W-:Y:S01]  /*43b0*/  F2FP.F16.E4M3.UNPACK_B R79, R5.H1 ;  /* 0x00000005ff4f723e */ /* 0x000fe200030006ff */
[----:B------:R-:W-:Y:S01]  /*43c0*/  HADD2.F32 R75, -RZ, R75.H1_H1 ;  /* 0x3000004bff4b7230 */ /* 0x000fe20000004100 */
[----:B------:R-:W-:Y:S01]  /*43d0*/  F2FP.SATFINITE.E4M3.F32.PACK_AB_MERGE_C R14, R83, R14, R82 ;  /* 0x0000000e530e723e */ /* 0x000fe20004807052 */
[----:B------:R-:W-:-:S02]  /*43e0*/  HADD2.F32 R13, -RZ, R6.H0_H0 ;  /* 0x20000006ff0d7230 */ /* 0x000fc40000004100 */
[-C--:B------:R-:W-:Y:S01]  /*43f0*/  FMUL.FTZ R76, R70, R73.reuse ;  /* 0x00000049464c7220 */ /* 0x080fe20000410000 */
[C---:B------:R-:W-:Y:S01]  /*4400*/  FMUL.FTZ R77, R7.reuse, R73 ;  /* 0x00000049074d7220 */ /* 0x040fe20000410000 */
        /* <DEDUP_REMOVED lines=12> */
[----:B------:R-:W-:Y:S01]  /*44d0*/  F2FP.F16.E4M3.UNPACK_B R72, R15.H1 ;  /* 0x0000000fff48723e */ /* 0x000fe200030006ff */
[----:B------:R-:W-:Y:S01]  /*44e0*/  HADD2.F32 R80, -RZ, R78.H0_H0 ;  /* 0x2000004eff507230 */ /* 0x000fe20000004100 */
[----:B------:R-:W-:Y:S01]  /*44f0*/  F2FP.SATFINITE.E4M3.F32.PACK_AB_MERGE_C R84, R89, R84, RZ ;  /* 0x000000545954723e */ /* 0x000fe200048070ff */
[----:B------:R-:W-:Y:S01]  /*4500*/  HADD2.F32 R15, -RZ, R13.H0_H0 ;  /* 0x2000000dff0f7230 */ /* 0x000fe20000004100 */
[----:B------:R-:W-:Y:S01]  /*4510*/  F2FP.F16.E4M3.UNPACK_B R11, R11.H1 ;  /* 0x0000000bff0b723e */ /* 0x000fe200030006ff */
[--C-:B------:R-:W-:Y:S01]  /*4520*/  HADD2.F32 R81, -RZ, R79.reuse.H0_H0 ;  /* 0x2000004fff517230 */ /* 0x100fe20000004100 */
[-C--:B------:R-:W-:Y:S01]  /*4530*/  F2FP.F16.E4M3.UNPACK_B R5, R4.reuse ;  /* 0x00000004ff05723e */ /* 0x080fe200020006ff */
[----:B------:R-:W-:Y:S01]  /*4540*/  HADD2.F32 R79, -RZ, R79.H1_H1 ;  /* 0x3000004fff4f7230 */ /* 0x000fe20000004100 */
[----:B------:R-:W-:Y:S01]  /*4550*/  F2FP.F16.E4M3.UNPACK_B R75, R4.H1 ;  /* 0x00000004ff4b723e */ /* 0x000fe200030006ff */
[----:B------:R-:W-:Y:S01]  /*4560*/  HADD2.F32 R4, -RZ, R72.H0_H0 ;  /* 0x20000048ff047230 */ /* 0x000fe20000004100 */
[----:B------:R-:W-:Y:S01]  /*4570*/  F2FP.SATFINITE.E4M3.F32.PACK_AB_MERGE_C R10, R10, R85, R84 ;  /* 0x000000550a0a723e */ /* 0x000fe20004807054 */
[----:B------:R-:W-:-:S02]  /*4580*/  HADD2.F32 R27, -RZ, R11.H0_H0 ;  /* 0x2000000bff1b7230 */ /* 0x000fc40000004100 */
[-C--:B------:R-:W-:Y:S01]  /*4590*/  FMUL.FTZ R84, R73, R80.reuse ;  /* 0x0000005049547220 */ /* 0x080fe20000410000 */
[----:B------:R-:W-:Y:S02]  /*45a0*/  HADD2.F32 R76, -RZ, R5.H0_H0 ;  /* 0x20000005ff4c7230 */ /* 0x000fe40000004100 */
[----:B------:R-:W-:Y:S01]  /*45b0*/  FMUL.FTZ R80, R15, R80 ;  /* 0x000000500f507220 */ /* 0x000fe20000410000 */
[----:B------:R-:W-:Y:S02]  /*45c0*/  HADD2.F32 R72, -RZ, R72.H1_H1 ;  /* 0x30000048ff487230 */ /* 0x000fe40000004100 */
[-C--:B------:R-:W-:Y:S01]  /*45d0*/  FMUL.FTZ R86, R4, R81.reuse ;  /* 0x0000005104567220 */ /* 0x080fe20000410000 */
[----:B------:R-:W-:Y:S02]  /*45e0*/  HADD2.F32 R11, -RZ, R11.H1_H1 ;  /* 0x3000000bff0b7230 */ /* 0x000fe40000004100 */
[----:B------:R-:W-:Y:S01]  /*45f0*/  FMUL.FTZ R81, R27, R81 ;  /* 0x000000511b517220 */ /* 0x000fe20000410000 */
[----:B------:R-:W-:-:S02]  /*4600*/  HADD2.F32 R77, -RZ, R75.H0_H0 ;  /* 0x2000004bff4d7230 */ /* 0x000fc40000004100 */
[-C--:B------:R-:W-:Y:S01]  /*4610*/  FFMA.FTZ R84, R15, R76.reuse, -R84 ;  /* 0x0000004c0f547223 */ /* 0x080fe20000010854 */
[----:B------:R-:W-:Y:S01]  /*4620*/  FFMA.FTZ R80, R73, R76, R80 ;  /* 0x0000004c49507223 */ /* 0x000fe20000010050 */
[----:B------:R-:W-:Y:S02]  /*4630*/  HADD2.F32 R70, -RZ, R70.H1_H1 ;  /* 0x30000046ff467230 */ /* 0x000fe40000004100 */
        /* <DEDUP_REMOVED lines=9> */
[-C--:B------:R-:W-:Y:S01]  /*46d0*/  FFMA.FTZ R11, R11, R75.reuse, -R76 ;  /* 0x0000004b0b0b7223 */ /* 0x080fe2000001084c */
[C---:B------:R-:W-:Y:S01]  /*46e0*/  FMUL.FTZ R15, R13.reuse, R78 ;  /* 0x0000004e0d0f7220 */ /* 0x040fe20000410000 */
[----:B------:R-:W-:Y:S01]  /*46f0*/  FFMA.FTZ R72, R72, R75, R79 ;  /* 0x0000004b48487223 */ /* 0x000fe2000001004f */
[-C--:B------:R-:W-:Y:S01]  /*4700*/  FFMA.FTZ R13, R13, R5.reuse, -R4 ;  /* 0x000000050d0d7223 */ /* 0x080fe20000010804 */
        /* <DEDUP_REMOVED lines=9> */
.L_x_13525:
[----:B------:R-:W-:Y:S05]  /*47a0*/  BSYNC B1 ;  /* 0x0000000000017941 */ /* 0x000fea0003800000 */
.L_x_13524:
[----:B-1----:R1:W-:Y:S01]  /*47b0*/  ST.E.128 desc[UR40][R56.64], R8 ;  /* 0x0000000838007985 */ /* 0x0023e2000c101d28 */
[----:B------:R-:W-:-:S13]  /*47c0*/  ISETP.GE.AND P3, PT, R74, R68, PT ;  /* 0x000000444a00720c */ /* 0x000fda0003f66270 */
[----:B------:R-:W-:Y:S05]  /*47d0*/  @P3 BRA `(.L_x_13513) ;  /* 0x0000000000e83947 */ /* 0x000fea0003800000 */
[----:B------:R-:W-:-:S04]  /*47e0*/  IADD3 R4, P3, R71, R74, RZ ;  /* 0x0000004a47047210 */ /* 0x000fc80007f7e0ff */
[----:B------:R-:W-:-:S05]  /*47f0*/  LEA.HI.X.SX32 R5, R74, R69, 0x1, P3 ;  /* 0x000000454a057211 */ /* 0x000fca00018f0eff */
[----:B--2---:R2:W-:Y:S01]  /*4800*/  ST.E.128 desc[UR40][R4.64], R12 ;  /* 0x0000000c04007985 */ /* 0x0045e2000c101d28 */
[----:B------:R-:W-:Y:S05]  /*4810*/  BRA `(.L_x_13513) ;  /* 0x0000000000d87947 */ /* 0x000fea0003800000 */
.L_x_13505:
[----:B------:R-:W2:Y:S02]  /*4820*/  LDL R4, [R1+0x18] ;  /* 0x0000180001047983 */ /* 0x000ea40000100800 */
[----:B--2---:R-:W-:-:S13]  /*4830*/  ISETP.NE.AND P4, PT, R4, 0x3, PT ;  /* 0x000000030400780c */ /* 0x004fda0003f85270 */
[----:B------:R-:W-:Y:S05]  /*4840*/  @!P4 BRA `(.L_x_13526) ;  /* 0x000000000004c947 */ /* 0x000fea0003800000 */
[----:B------:R-:W-:Y:S01]  /*4850*/  BPT.TRAP 0x1 ;  /* 0x000000040000795c */ /* 0x000fe20000300000 */
.L_x_13526:
[----:B------:R-:W-:Y:S01]  /*4860*/  LEA R66, R19, R18, 0x3 ;  /* 0x0000001213427211 */ /* 0x000fe200078e18ff */
[----:B------:R-:W-:Y:S01]  /*4870*/  BSSY B1, `(.L_x_13527) ;  /* 0x0000005000017945 */ /* 0x000fe20003800000 */
[----:B------:R-:W-:Y:S02]  /*4880*/  SHF.L.U32 R67, R157, 0x1f, RZ ;  /* 0x0000001f9d437819 */ /* 0x000fe400000006ff */
[----:B------:R-:W-:Y:S02]  /*4890*/  SHF.R.S32.HI R63, RZ, 0x1f, R61 ;  /* 0x0000001fff3f7819 */ /* 0x000fe4000001143d */
[----:B------:R-:W0:Y:S02]  /*48a0*/  SYNCS.PHASECHK.TRANS64.TRYWAIT P3, [R66+URZ+0x13290], R67 ;  /* 0x01329043420075a7 */ /* 0x000e24000806017f */
[----:B0-----:R-:W-:Y:S05]  /*48b0*/  @!P3 BRA `(.L_x_13528) ;  /* 0x000001380088b947 */ /* 0x001fea0003800000 */
.L_x_13742:
[----:B------:R-:W-:Y:S05]  /*48c0*/  BSYNC B1 ;  /* 0x0000000000017941 */ /* 0x000fea0003800000 */
.L_x_13527:
[----:B------:R-:W2:Y:S01]  /*48d0*/  LDL R10, [R1+0x8] ;  /* 0x00000800010a7983 */ /* 0x000ea20000100800 */
[----:B------:R-:W-:Y:S01]  /*48e0*/  ULDC.64 UR4, c[0x0][0x300] ;  /* 0x0000c00000047ab9 */ /* 0x000fe20000000a00 */
[----:B-----5:R-:W-:Y:S01]  /*48f0*/  SHF.R.S32.HI R64, RZ, 0x1f, R60 ;  /* 0x0000001fff407819 */ /* 0x020fe2000001143c */
[----:B------:R-:W-:Y:S01]  /*4900*/  IMAD R6, R63, UR4, RZ ;  /* 0x000000043f067c24 */ /* 0x000fe2000f8e02ff */
[----:B------:R-:W1:Y:S01]  /*4910*/  S2R R8, SR_TID.X ;  /* 0x0000000000087919 */ /* 0x000e620000002100 */
[----:B------:R-:W-:Y:S01]  /*4920*/  IMAD.WIDE.U32 R4, R61, UR4, RZ ;  /* 0x000000043d047c25 */ /* 0x000fe2000f8e00ff */
[----:B------:R-:W-:-:S03]  /*4930*/  ULDC.64 UR6, c[0x0][0x2e8] ;  /* 0x0000ba0000067ab9 */ /* 0x000fc60000000a00 */
        /* <DEDUP_REMOVED lines=11> */
[----:B-1----:R-:W-:-:S05]  /*49f0*/  VIADD R8, R8, 0xffffff80 ;  /* 0xffffff8008087836 */ /* 0x002fca0000000000 */
[----:B------:R-:W-:-:S04]  /*4a00*/  LEA.HI R8, R8, R8, RZ, 0x1 ;  /* 0x0000000808087211 */ /* 0x000fc800078f08ff */
[----:B------:R-:W-:Y:S01]  /*4a10*/  SHF.R.S32.HI R8, RZ, 0x1, R8 ;  /* 0x00000001ff087819 */ /* 0x000fe20000011408 */
[----:B--2---:R-:W-:Y:S01]  /*4a20*/  IMAD.WIDE.U32 R4, R10, UR4, R4 ;  /* 0x000000040a047c25 */ /* 0x004fe2000f8e0004 */
[----:B------:R-:W-:-:S03]  /*4a30*/  UMOV UR4, 0xffffffff ;  /* 0xffffffff00047882 */ /* 0x000fc60000000000 */
[----:B------:R-:W-:Y:S01]  /*4a40*/  IMAD R13, R10, UR5, R6 ;  /* 0x000000050a0d7c24 */ /* 0x000fe2000f8e0206 */
[----:B------:R-:W-:-:S04]  /*4a50*/  IADD3 R4, P3, R4, UR6, RZ ;  /* 0x0000000604047c10 */ /* 0x000fc8000ff7e0ff */
[----:B------:R-:W-:Y:S02]  /*4a60*/  IADD3.X R13, R5, UR7, R13, P3, !PT ;  /* 0x00000007050d7c10 */ /* 0x000fe40009ffe40d */
[----:B------:R-:W-:Y:S01]  /*4a70*/  ISETP.GT.AND P3, PT, R65, R8, PT ;  /* 0x000000084100720c */ /* 0x000fe20003f64270 */
[----:B------:R-:W-:-:S12]  /*4a80*/  BRA.DIV UR4, `(.L_x_13529) ;  /* 0x0000013a04287947 */ /* 0x000fd8000b800000 */
[----:B------:R1:W2:Y:S04]  /*4a90*/  SHFL.IDX PT, R5, R13, RZ, 0x1e1f ;  /* 0x001e1fff0d057589 */ /* 0x0002a800000e0000 */
[----:B------:R1:W3:Y:S02]  /*4aa0*/  SHFL.IDX PT, R14, R4, RZ, 0x1e1f ;  /* 0x001e1fff040e7589 */ /* 0x0002e400000e0000 */
.L_x_13746:
[----:B------:R-:W-:Y:S05]  /*4ab0*/  @!P3 BRA `(.L_x_13513) ;  /* 0x000000000030b947 */ /* 0x000fea0003800000 */
[----:B-1----:R-:W4:Y:S01]  /*4ac0*/  LDL R4, [R1+0x20] ;  /* 0x0000200001047983 */ /* 0x002f220000100800 */
[----:B------:R-:W-:Y:S02]  /*4ad0*/  ULDC UR4, c[0x0][0x2f4] ;  /* 0x0000bd0000047ab9 */ /* 0x000fe40000000800 */
[----:B------:R-:W-:-:S13]  /*4ae0*/  ISETP.GE.AND P3, PT, R16, UR4, PT ;  /* 0x0000000410007c0c */ /* 0x000fda000bf66270 */
[----:B---3--:R-:W-:-:S05]  /*4af0*/  @!P3 IADD3 R10, P5, R16, R14, RZ ;  /* 0x0000000e100ab210 */ /* 0x008fca0007fbe0ff */
[----:B--2---:R-:W-:Y:S01]  /*4b00*/  @!P3 IMAD.X R11, R5, 0x1, R17, P5 ;  /* 0x00000001050bb824 */ /* 0x004fe200028e0611 */
[----:B------:R-:W-:-:S13]  /*4b10*/  ISETP.GE.AND P5, PT, R156, UR4, PT ;  /* 0x000000049c007c0c */ /* 0x000fda000bfa6270 */
[----:B------:R-:W-:-:S04]  /*4b20*/  @!P5 IADD3 R8, P6, R156, R14, RZ ;  /* 0x0000000e9c08d210 */ /* 0x000fc80007fde0ff */
[----:B----4-:R-:W-:Y:S02]  /*4b30*/  @!P5 IADD3.X R9, R5, R4, RZ, P6, !PT ;  /* 0x000000040509d210 */ /* 0x010fe400037fe4ff */
[----:B------:R-:W1:Y:S04]  /*4b40*/  @!P3 LDS.128 R4, [R62+0xe000] ;  /* 0x00e000003e04b984 */ /* 0x000e680000000c00 */
[----:B-1----:R-:W-:Y:S04]  /*4b50*/  @!P3 ST.E.128 desc[UR40][R10.64], R4 ;  /* 0x000000040a00b985 */ /* 0x002fe8000c101d28 */
[----:B------:R-:W1:Y:S04]  /*4b60*/  @!P5 LDS.128 R4, [R59+0xe000] ;  /* 0x00e000003b04d984 */ /* 0x000e680000000c00 */
[----:B-1----:R4:W-:Y:S02]  /*4b70*/  @!P5 ST.E.128 desc[UR40][R8.64], R4 ;  /* 0x000000040800d985 */ /* 0x0029e4000c101d28 */
.L_x_13513:
[----:B------:R-:W-:Y:S05]  /*4b80*/  BSYNC B0 ;  /* 0x0000000000007941 */ /* 0x000fea0003800000 */
.L_x_13504:
[----:B-12-4-:R-:W1:Y:S01]  /*4b90*/  S2R R4, SR_TID.X ;  /* 0x0000000000047919 */ /* 0x016e620000002100 */
        /* <DEDUP_REMOVED lines=15> */
.L_x_13531:
[----:B------:R-:W-:Y:S05]  /*4c90*/  BSYNC B0 ;  /* 0x0000000000007941 */ /* 0x000fea0003800000 */
.L_x_13530:
[----:B------:R-:W1:Y:S01]  /*4ca0*/  SYNCS.PHASECHK.TRANS64.TRYWAIT P4, [R66+URZ+0x132b0], R67 ;  /* 0x0132b043420075a7 */ /* 0x000e62000808017f */
[----:B------:R-:W-:Y:S04]  /*4cb0*/  BSSY B0, `(.L_x_13532) ;  /* 0x0000002000007945 */ /* 0x000fe80003800000 */
[----:B-1----:R-:W-:Y:S05]  /*4cc0*/  @!P4 BRA `(.L_x_13533) ;  /* 0x0000013400dcc947 */ /* 0x002fea0003800000 */
.L_x_13747:
[----:B------:R-:W-:Y:S05]  /*4cd0*/  BSYNC B0 ;  /* 0x0000000000007941 */ /* 0x000fea0003800000 */
.L_x_13532:
[----:B------:R-:W4:Y:S01]  /*4ce0*/  LDL R9, [R1+0x8] ;  /* 0x0000080001097983 */ /* 0x000f220000100800 */
[----:B------:R-:W-:Y:S01]  /*4cf0*/  ULDC.64 UR4, c[0x0][0x328] ;  /* 0x0000ca0000047ab9 */ /* 0x000fe20000000a00 */
[----:B------:R-:W-:Y:S01]  /*4d00*/  ULDC.64 UR6, c[0x0][0x318] ;  /* 0x0000c60000067ab9 */ /* 0x000fe20000000a00 */
[----:B------:R-:W-:Y:S01]  /*4d10*/  IMAD R6, R63, UR4, RZ ;  /* 0x000000043f067c24 */ /* 0x000fe2000f8e02ff */
[----:B------:R-:W5:Y:S01]  /*4d20*/  S2R R8, SR_TID.X ;  /* 0x0000000000087919 */ /* 0x000f620000002100 */
[C---:B--2---:R-:W-:Y:S01]  /*4d30*/  IMAD.WIDE.U32 R4, R61.reuse, UR4, RZ ;  /* 0x000000043d047c25 */ /* 0x044fe2000f8e00ff */
[----:B------:R-:W-:Y:S03]  /*4d40*/  BSSY B0, `(.L_x_13534) ;  /* 0x0000021000007945 */ /* 0x000fe60003800000 */
        /* <DEDUP_REMOVED lines=9> */
[----:B-----5:R-:W-:-:S05]  /*4de0*/  VIADD R8, R8, 0xffffff80 ;  /* 0xffffff8008087836 */ /* 0x020fca0000000000 */
[----:B------:R-:W-:-:S04]  /*4df0*/  LEA.HI R8, R8, R8, RZ, 0x1 ;  /* 0x0000000808087211 */ /* 0x000fc800078f08ff */
[----:B------:R-:W-:Y:S01]  /*4e00*/  SHF.R.S32.HI R8, RZ, 0x1, R8 ;  /* 0x00000001ff087819 */ /* 0x000fe20000011408 */
[----:B----4-:R-:W-:-:S04]  /*4e10*/  IMAD.WIDE.U32 R4, R9, UR4, R4 ;  /* 0x0000000409047c25 */ /* 0x010fc8000f8e0004 */
[----:B------:R-:W-:Y:S01]  /*4e20*/  IMAD R7, R9, UR5, R6 ;  /* 0x0000000509077c24 */ /* 0x000fe2000f8e0206 */
[----:B------:R-:W-:-:S04]  /*4e30*/  IADD3 R4, P4, R4, UR6, RZ ;  /* 0x0000000604047c10 */ /* 0x000fc8000ff9e0ff */
[----:B------:R-:W-:Y:S01]  /*4e40*/  IADD3.X R5, R5, UR7, R7, P4, !PT ;  /* 0x0000000705057c10 */ /* 0x000fe2000a7fe407 */
[----:B------:R2:W4:Y:S01]  /*4e50*/  SHFL.IDX PT, R9, R4, RZ, 0x1e1f ;  /* 0x001e1fff04097589 */ /* 0x00052200000e0000 */
[----:B------:R-:W-:-:S04]  /*4e60*/  ISETP.GT.AND P4, PT, R65, R8, PT ;  /* 0x000000084100720c */ /* 0x000fc80003f84270 */
[----:B------:R-:W0:Y:S09]  /*4e70*/  SHFL.IDX PT, R5, R5, RZ, 0x1e1f ;  /* 0x001e1fff05057589 */ /* 0x000e3200000e0000 */
[----:B--2---:R-:W-:Y:S05]  /*4e80*/  @!P4 BRA `(.L_x_13535) ;  /* 0x000000000030c947 */ /* 0x004fea0003800000 */
[----:B------:R-:W2:Y:S01]  /*4e90*/  LDL R12, [R1+0x20] ;  /* 0x00002000010c7983 */ /* 0x000ea20000100800 */
[----:B------:R-:W-:Y:S02]  /*4ea0*/  ULDC UR4, c[0x0][0x2f4] ;  /* 0x0000bd0000047ab9 */ /* 0x000fe40000000800 */
[----:B------:R-:W-:-:S13]  /*4eb0*/  ISETP.GE.AND P4, PT, R16, UR4, PT ;  /* 0x0000000410007c0c */ /* 0x000fda000bf86270 */
[----:B----4-:R-:W-:-:S04]  /*4ec0*/  @!P4 IADD3 R10, P5, R16, R9, RZ ;  /* 0x00000009100ac210 */ /* 0x010fc80007fbe0ff */
[----:B0-----:R-:W-:Y:S02]  /*4ed0*/  @!P4 IADD3.X R11, R5, R17, RZ, P5, !PT ;  /* 0x00000011050bc210 */ /* 0x001fe40002ffe4ff */
[----:B------:R-:W-:-:S13]  /*4ee0*/  ISETP.GE.AND P5, PT, R156, UR4, PT ;  /* 0x000000049c007c0c */ /* 0x000fda000bfa6270 */
[----:B------:R-:W-:-:S05]  /*4ef0*/  @!P5 IADD3 R8, P6, R156, R9, RZ ;  /* 0x000000099c08d210 */ /* 0x000fca0007fde0ff */
[----:B--2---:R-:W-:Y:S02]  /*4f00*/  @!P5 IMAD.X R9, R5, 0x1, R12, P6 ;  /* 0x000000010509d824 */ /* 0x004fe400030e060c */
[----:B------:R-:W0:Y:S04]  /*4f10*/  @!P4 LDS.128 R4, [R62+0x6000] ;  /* 0x006000003e04c984 */ /* 0x000e280000000c00 */
[----:B0-----:R-:W-:Y:S04]  /*4f20*/  @!P4 ST.E.128 desc[UR40][R10.64], R4 ;  /* 0x000000040a00c985 */ /* 0x001fe8000c101d28 */
[----:B------:R-:W0:Y:S04]  /*4f30*/  @!P5 LDS.128 R4, [R59+0x6000] ;  /* 0x006000003b04d984 */ /* 0x000e280000000c00 */
[----:B0-----:R2:W-:Y:S02]  /*4f40*/  @!P5 ST.E.128 desc[UR40][R8.64], R4 ;  /* 0x000000040800d985 */ /* 0x0015e4000c101d28 */
.L_x_13535:
[----:B------:R-:W-:Y:S05]  /*4f50*/  BSYNC B0 ;  /* 0x0000000000007941 */ /* 0x000fea0003800000 */
.L_x_13534:
        /* <DEDUP_REMOVED lines=15> */
[----:B------:R-:W-:Y:S01]  /*5050*/  PLOP3.LUT P3, PT, PT, PT, PT, 0x8, 0x0 ;  /* 0x000000000000781c */ /* 0x000fe20003f6e170 */
[----:B------:R-:W-:-:S12]  /*5060*/  @P2 BRA `(.L_x_13536) ;  /* 0xffffffcc00b82947 */ /* 0x000fd8000383ffff */
.L_x_13499:
[----:B------:R-:W-:Y:S01]  /*5070*/  BSSY B0, `(.L_x_13537) ;  /* 0x0000018000007945 */ /* 0x000fe20003800000 */
[----:B------:R-:W-:Y:S01]  /*5080*/  ISETP.GE.AND P1, PT, R40, 0x1, PT ;  /* 0x000000012800780c */ /* 0x000fe20003f26270 */
[----:B------:R-:W-:Y:S01]  /*5090*/  IMAD.MOV.U32 R0, RZ, RZ, RZ ;  /* 0x000000ffff007224 */ /* 0x000fe200078e00ff */
[----:B------:R-:W-:Y:S02]  /*50a0*/  PLOP3.LUT P0, PT, PT, PT, PT, 0x80, 0x0 ;  /* 0x000000000000781c */ /* 0x000fe40003f0f070 */
[----:B------:R-:W-:Y:S02]  /*50b0*/  CS2R R2, SRZ ;  /* 0x0000000000027805 */ /* 0x000fe4000001ff00 */
[----:B------:R-:W-:Y:S02]  /*50c0*/  MOV R55, RZ ;  /* 0x000000ff00377202 */ /* 0x000fe40000000f00 */
[----:B------:R-:W-:Y:S02]  /*50d0*/  CS2R R6, SRZ ;  /* 0x0000000000067805 */ /* 0x000fe4000001ff00 */
[----:B----4-:R-:W-:-:S02]  /*50e0*/  CS2R R8, SRZ ;  /* 0x0000000000087805 */ /* 0x010fc4000001ff00 */
[----:B------:R-:W-:Y:S02]  /*50f0*/  CS2R R10, SRZ ;  /* 0x00000000000a7805 */ /* 0x000fe4000001ff00 */
[----:B------:R-:W-:Y:S02]  /*5100*/  CS2R R12, SRZ ;  /* 0x00000000000c7805 */ /* 0x000fe4000001ff00 */
[----:B---3--:R-:W-:Y:S02]  /*5110*/  CS2R R14, SRZ ;  /* 0x00000000000e7805 */ /* 0x008fe4000001ff00 */
        /* <DEDUP_REMOVED lines=9> */
[----:B------:R-:W-:Y:S01]  /*51b0*/  IMAD.MOV.U32 R48, RZ, RZ, RZ ;  /* 0x000000ffff307224 */ /* 0x000fe200078e00ff */
[----:B------:R-:W-:Y:S06]  /*51c0*/  @P3 BRA `(.L_x_13538) ;  /* 0x0000000000083947 */ /* 0x000fec0003800000 */
[----:B------:R-:W1:Y:S02]  /*51d0*/  FENCE.VIEW.ASYNC.G ;  /* 0x00000000000073c6 */ /* 0x000e640000000100 */
[----:B-1----:R-:W-:Y:S06]  /*51e0*/  BAR.ARV 0xc, 0x200 ;  /* 0x0308000000007b1d */ /* 0x002fec0000002000 */
.L_x_13538:
[----:B------:R-:W-:Y:S05]  /*51f0*/  BSYNC B0 ;  /* 0x0000000000007941 */ /* 0x000fea0003800000 */
.L_x_13537:
[----:B------:R-:W-:Y:S01]  /*5200*/  CS2R R60, SRZ ;  /* 0x00000000003c7805 */ /* 0x000fe2000001ff00 */
[----:B------:R-:W-:Y:S06]  /*5210*/  @!P1 BRA `(.L_x_13539) ;  /* 0x0000009800d89947 */ /* 0x000fec0003800000 */
[----:B------:R-:W1:Y:S01]  /*5220*/  S2R R4, SR_TID.X ;  /* 0x0000000000047919 */ /* 0x000e620000002100 */
[----:B------:R-:W-:Y:S01]  /*5230*/  VIADD R30, R18, 0xb000 ;  /* 0x0000b000121e7836 */ /* 0x000fe20000000000 */
[----:B------:R-:W-:Y:S04]  /*5240*/  BSSY B6, `(.L_x_13540) ;  /* 0x000001e000067945 */ /* 0x000fe80003800000 */
[----:B------:R-:W-:Y:S01]  /*5250*/  LOP3.LUT P0, RZ, R30, 0x9f, RZ, 0xc0, !PT ;  /* 0x0000009f1eff7812 */ /* 0x000fe2000780c0ff */
[----:B-1----:R-:W-:-:S05]  /*5260*/  VIADD R5, R4, 0xffffff80 ;  /* 0xffffff8004057836 */ /* 0x002fca0000000000 */
[----:B------:R-:W-:-:S04]  /*5270*/  SHF.R.S32.HI R4, RZ, 0x1f, R5 ;  /* 0x0000001fff047819 */ /* 0x000fc80000011405 */
[----:B------:R-:W-:-:S04]  /*5280*/  LEA.HI R4, R4, R5, RZ, 0x7 ;  /* 0x0000000504047211 */ /* 0x000fc800078f38ff */
[----:B------:R-:W-:-:S05]  /*5290*/  SHF.R.S32.HI R4, RZ, 0x7, R4 ;  /* 0x00000007ff047819 */ /* 0x000fca0000011404 */
[----:B------:R-:W1:Y:S02]  /*52a0*/  SHFL.IDX PT, R0, R4, RZ, 0x1f ;  /* 0x00001fff04007589 */ /* 0x000e6400000e0000 */
[----:B-1----:R-:W-:-:S05]  /*52b0*/  IMAD.HI R2, R0, 0x55555556, RZ ;  /* 0x5555555600027827 */ /* 0x002fca00078e02ff */
        /* <DEDUP_REMOVED lines=21> */
[----:B0-2--5:R-:W-:Y:S05]  /*5410*/  CALL.ABS.NOINC R2 ;  /* 0x0000000002007343 */ /* 0x025fea0003c00000 */
.L_x_13541:
[----:B------:R-:W-:Y:S05]  /*5420*/  BSYNC B6 ;  /* 0x0000000000067941 */ /* 0x000fea0003800000 */
.L_x_13540:
[----:B------:R-:W2:Y:S01]  /*5430*/  LDL R2, [R1+0x5c] ;  /* 0x00005c0001027983 */ /* 0x000ea20000100800 */
[----:B------:R-:W-:Y:S01]  /*5440*/  ULDC.64 UR4, c[0x0][0x990] ;  /* 0x0002640000047ab9 */ /* 0x000fe20000000a00 */
[----:B------:R-:W-:Y:S02]  /*5450*/  ULDC.64 UR6, c[0x0][0x998] ;  /* 0x0002660000067ab9 */ /* 0x000fe40000000a00 */
[----:B------:R-:W3:Y:S04]  /*5460*/  LDL R21, [R1+0x40] ;  /* 0x0000400001157983 */ /* 0x000ee80000100800 */
[----:B------:R-:W4:Y:S01]  /*5470*/  LDL R20, [R1+0x8] ;  /* 0x0000080001147983 */ /* 0x000f220000100800 */
[----:B------:R-:W-:Y:S02]  /*5480*/  ISETP.NE.U32.AND P0, PT, RZ, UR4, PT ;  /* 0x00000004ff007c0c */ /* 0x000fe4000bf05070 */
[----:B------:R-:W-:-:S02]  /*5490*/  ISETP.NE.U32.AND P1, PT, RZ, UR6, PT ;  /* 0x00000006ff007c0c */ /* 0x000fc4000bf25070 */
[----:B------:R-:W-:Y:S02]  /*54a0*/  ISETP.NE.AND.EX P0, PT, RZ, UR5, PT, P0 ;  /* 0x00000005ff007c0c */ /* 0x000fe4000bf05300 */
[----:B------:R-:W-:-:S11]  /*54b0*/  ISETP.NE.AND.EX P1, PT, RZ, UR7, PT, P1 ;  /* 0x00000007ff007c0c */ /* 0x000fd6000bf25310 */
[----:B------:R-:W2:Y:S08]  /*54c0*/  @P0 LDC.64 R6, c[0x0][0x9a8] ;  /* 0x00026a00ff060b82 */ /* 0x000eb00000000a00 */
[----:B------:R-:W1:Y:S08]  /*54d0*/  @P1 LDC.64 R8, c[0x0][0x9b8] ;  /* 0x00026e00ff081b82 */ /* 0x000e700000000a00 */
[----:B------:R-:W0:Y:S08]  /*54e0*/  @P0 LDC.64 R10, c[0x0][0x9b0] ;  /* 0x00026c00ff0a0b82 */ /* 0x000e300000000a00 */
[----:B------:R-:W0:Y:S01]  /*54f0*/  @P1 LDC.64 R12, c[0x0][0x9c0] ;  /* 0x00027000ff0c1b82 */ /* 0x000e220000000a00 */
[----:B--2---:R-:W-:-:S02]  /*5500*/  @P0 IMAD R0, R2, R6, RZ ;  /* 0x0000000602000224 */ /* 0x004fc400078e02ff */
[----:B-1----:R-:W-:Y:S02]  /*5510*/  @P1 IMAD R4, R2, R8, RZ ;  /* 0x0000000802041224 */ /* 0x002fe400078e02ff */
[C---:B---3--:R-:W-:Y:S02]  /*5520*/  @P0 IMAD R7, R21.reuse, R7, R0 ;  /* 0x0000000715070224 */ /* 0x048fe400078e0200 */
[----:B------:R-:W-:Y:S01]  /*5530*/  @P0 IMAD.WIDE.U32 R2, R21, R6, RZ ;  /* 0x0000000615020225 */ /* 0x000fe200078e00ff */
[----:B----4-:R-:W-:-:S04]  /*5540*/  @P0 SHF.R.S32.HI R15, RZ, 0x1f, R20 ;  /* 0x0000001fff0f0819 */ /* 0x010fc80000011414 */
[----:B------:R-:W-:Y:S01]  /*5550*/  @P0 IADD3 R3, R3, R7, RZ ;  /* 0x0000000703030210 */ /* 0x000fe20007ffe0ff */
[C---:B------:R-:W-:Y:S01]  /*5560*/  @P1 IMAD R9, R21.reuse, R9, R4 ;  /* 0x0000000915091224 */ /* 0x040fe200078e0204 */
[----:B------:R-:W-:Y:S01]  /*5570*/  @P1 SHF.R.S32.HI R7, RZ, 0x1f, R20 ;  /* 0x0000001fff071819 */ /* 0x000fe20000011414 */
[----:B------:R-:W-:-:S04]  /*5580*/  @P1 IMAD.WIDE.U32 R4, R21, R8, RZ ;  /* 0x0000000815041225 */ /* 0x000fc800078e00ff */
[----:B0-----:R-:W-:Y:S02]  /*5590*/  @P0 IMAD R0, R15, R10, RZ ;  /* 0x0000000a0f000224 */ /* 0x001fe400078e02ff */
[----:B------:R-:W-:Y:S02]  /*55a0*/  @P1 IMAD R6, R7, R12, RZ ;  /* 0x0000000c07061224 */ /* 0x000fe400078e02ff */
[----:B------:R-:W-:Y:S02]  /*55b0*/  @P1 IMAD.IADD R5, R5, 0x1, R9 ;  /* 0x0000000105051824 */ /* 0x000fe400078e0209 */
[C---:B------:R-:W-:Y:S02]  /*55c0*/  @P0 IMAD R9, R20.reuse, R11, R0 ;  /* 0x0000000b14090224 */ /* 0x040fe400078e0200 */
[----:B------:R-:W-:-:S04]  /*55d0*/  @P0 IMAD.WIDE.U32 R2, R20, R10, R2 ;  /* 0x0000000a14020225 */ /* 0x000fc800078e0002 */
[C---:B------:R-:W-:Y:S02]  /*55e0*/  @P1 IMAD R11, R20.reuse, R13, R6 ;  /* 0x0000000d140b1224 */ /* 0x040fe400078e0206 */
[----:B------:R-:W-:-:S04]  /*55f0*/  @P1 IMAD.WIDE.U32 R6, R20, R12, R4 ;  /* 0x0000000c14061225 */ /* 0x000fc800078e0004 */
[----:B------:R-:W-:Y:S01]  /*5600*/  @P0 IMAD.IADD R5, R3, 0x1, R9 ;  /* 0x0000000103050824 */ /* 0x000fe200078e0209 */
[----:B------:R-:W-:Y:S01]  /*5610*/  @P1 LEA R8, P3, R6, UR6, 0x2 ;  /* 0x0000000606081c11 */ /* 0x000fe2000f8610ff */
[----:B------:R-:W-:Y:S01]  /*5620*/  @P1 IMAD.IADD R3, R7, 0x1, R11 ;  /* 0x0000000107031824 */ /* 0x000fe200078e020b */
[----:B------:R-:W-:Y:S01]  /*5630*/  @P0 LEA R4, P2, R2, UR4, 0x2 ;  /* 0x0000000402040c11 */ /* 0x000fe2000f8410ff */
[----:B------:R-:W-:Y:S01]  /*5640*/  ULDC UR4, c[0x0][0x3f4] ;  /* 0x0000fd0000047ab9 */ /* 0x000fe20000000800 */
[----:B------:R-:W-:Y:S02]  /*5650*/  MOV R0, 0x3f800000 ;  /* 0x3f80000000007802 */ /* 0x000fe40000000f00 */
[----:B------:R-:W-:Y:S01]  /*5660*/  @P1 LEA.HI.X R9, R6, UR7, R3, 0x2, P3 ;  /* 0x0000000706091c11 */ /* 0x000fe200098f1403 */
[----:B------:R-:W-:Y:S01]  /*5670*/  IMAD.MOV.U32 R3, RZ, RZ, 0x3f800000 ;  /* 0x3f800000ff037424 */ /* 0x000fe200078e00ff */
[----:B------:R-:W-:-:S03]  /*5680*/  @P0 LEA.HI.X R5, R2, UR5, R5, 0x2, P2 ;  /* 0x0000000502050c11 */ /* 0x000fc600090f1405 */
        /* <DEDUP_REMOVED lines=17> */
.L_x_13545:
[----:B-1----:R1:W2:Y:S02]  /*57a0*/  SYNCS.PHASECHK.TRANS64.TRYWAIT P0, [R18+URZ+0x13200], R3 ;  /* 0x01320003120075a7 */ /* 0x0022a4000800017f */
[----:B--2---:R-:W-:Y:S05]  /*57b0*/  @!P0 NANOSLEEP.SYNCS 0x989680 ;  /* 0x009896800000895d */ /* 0x004fea0003900000 */
[----:B------:R-:W2:Y:S02]  /*57c0*/  @!P0 SYNCS.PHASECHK.TRANS64 P0, [R18+URZ+0x13200], R3 ;  /* 0x01320003120085a7 */ /* 0x000ea4000800007f */
[----:B--2---:R-:W-:Y:S05]  /*57d0*/  @!P0 BRA `(.L_x_13545) ;  /* 0xfffffffc00f08947 */ /* 0x004fea000383ffff */
.L_x_13544:
[----:B------:R-:W-:Y:S05]  /*57e0*/  BSYNC B0 ;  /* 0x0000000000007941 */ /* 0x000fea0003800000 */
.L_x_13543:
[----:B------:R-:W-:Y:S05]  /*57f0*/  BRA `(.L_x_13546) ;  /* 0x0000002800447947 */ /* 0x000fea0003800000 */
.L_x_13542:
        /* <DEDUP_REMOVED lines=12> */
[----:B-1----:R-:W-:-:S04]  /*58c0*/  IMAD.WIDE.U32 R24, R29, UR6, R24 ;  /* 0x000000061d187c25 */ /* 0x002fc8000f8e0018 */
        /* <DEDUP_REMOVED lines=19> */
.L_x_13548:
[----:B------:R-:W-:Y:S05]  /*5a00*/  BSYNC B6 ;  /* 0x0000000000067941 */ /* 0x000fea0003800000 */
.L_x_13547:
[----:B------:R-:W2:Y:S01]  /*5a10*/  LDL R33, [R1+0x4] ;  /* 0x0000040001217983 */ /* 0x000ea20000100800 */
[----:B------:R-:W-:Y:S01]  /*5a20*/  ULDC.U8 UR4, c[0x0][0x410] ;  /* 0x0001040000047ab9 */ /* 0x000fe20000000000 */
[----:B------:R-:W0:Y:S01]  /*5a30*/  S2R R20, SR_TID.X ;  /* 0x0000000000147919 */ /* 0x000e220000002100 */
[----:B------:R-:W-:Y:S01]  /*5a40*/  ISETP.NE.AND P0, PT, RZ, UR4, PT ;  /* 0x00000004ff007c0c */ /* 0x000fe2000bf05270 */
[----:B------:R-:W-:Y:S01]  /*5a50*/  BSSY B0, `(.L_x_13549) ;  /* 0x0000263000007945 */ /* 0x000fe20003800000 */
[----:B0-----:R-:W-:-:S05]  /*5a60*/  VIADD R20, R20, 0xffffff80 ;  /* 0xffffff8014147836 */ /* 0x001fca0000000000 */
[----:B------:R-:W-:-:S04]  /*5a70*/  LEA.HI R32, R20, R20, RZ, 0x1 ;  /* 0x0000001414207211 */ /* 0x000fc800078f08ff */
[----:B------:R-:W-:-:S05]  /*5a80*/  SHF.R.S32.HI R32, RZ, 0x1, R32 ;  /* 0x00000001ff207819 */ /* 0x000fca0000011420 */
[----:B--2---:R-:W-:Y:S01]  /*5a90*/  IMAD R4, R33, 0xc0, R32 ;  /* 0x000000c021047824 */ /* 0x004fe200078e0220 */
[----:B------:R-:W-:Y:S06]  /*5aa0*/  @!P0 BRA `(.L_x_13550) ;  /* 0x0000001000cc8947 */ /* 0x000fec0003800000 */
[----:B------:R-:W-:-:S03]  /*5ab0*/  UMOV UR4, 0xffffffff ;  /* 0xffffffff00047882 */ /* 0x000fc60000000000 */
[----:B------:R-:W-:Y:S05]  /*5ac0*/  BRA.DIV UR4, `(.L_x_13551) ;  /* 0x0000012a04707947 */ /* 0x000fea000b800000 */
[----:B------:R0:W1:Y:S04]  /*5ad0*/  SHFL.IDX PT, R27, R26, RZ, 0x1e1f ;  /* 0x001e1fff1a1b7589 */ /* 0x00006800000e0000 */
[----:B------:R0:W2:Y:S04]  /*5ae0*/  SHFL.IDX PT, R14, R24, RZ, 0x1e1f ;  /* 0x001e1fff180e7589 */ /* 0x0000a800000e0000 */
[----:B------:R0:W3:Y:S04]  /*5af0*/  SHFL.IDX PT, R0, R29, RZ, 0x1e1f ;  /* 0x001e1fff1d007589 */ /* 0x0000e800000e0000 */
[----:B------:R0:W4:Y:S02]  /*5b00*/  SHFL.IDX PT, R3, R30, RZ, 0x1e1f ;  /* 0x001e1fff1e037589 */ /* 0x00012400000e0000 */
.L_x_13753:
[----:B------:R-:W5:Y:S01]  /*5b10*/  LDL R6, [R1+0x54] ;  /* 0x0000540001067983 */ /* 0x000f620000100800 */
[----:B------:R-:W-:Y:S01]  /*5b20*/  ULDC UR4, c[0x0][0x448] ;  /* 0x0001120000047ab9 */ /* 0x000fe20000000800 */
[----:B------:R-:W-:Y:S01]  /*5b30*/  BSSY B1, `(.L_x_13552) ;  /* 0x0000022000017945 */ /* 0x000fe20003800000 */
[----:B0-----:R-:W-:Y:S01]  /*5b40*/  IMAD R29, R28, UR4, RZ ;  /* 0x000000041c1d7c24 */ /* 0x001fe2000f8e02ff */
[----:B------:R-:W-:Y:S02]  /*5b50*/  CS2R R12, SRZ ;  /* 0x00000000000c7805 */ /* 0x000fe4000001ff00 */
[----:B------:R-:W-:Y:S02]  /*5b60*/  CS2R R8, SRZ ;  /* 0x0000000000087805 */ /* 0x000fe4000001ff00 */
[----:B------:R-:W-:Y:S02]  /*5b70*/  CS2R R20, SRZ ;  /* 0x0000000000147805 */ /* 0x000fe4000001ff00 */
[----:B------:R-:W-:-:S02]  /*5b80*/  CS2R R10, SRZ ;  /* 0x00000000000a7805 */ /* 0x000fc4000001ff00 */
[----:B------:R-:W-:Y:S02]  /*5b90*/  ISETP.GE.AND P0, PT, R4, R29, PT ;  /* 0x0000001d0400720c */ /* 0x000fe40003f06270 */
[----:B-----5:R-:W-:-:S04]  /*5ba0*/  LEA.HI R5, R6, R6, RZ, 0x1 ;  /* 0x0000000606057211 */ /* 0x020fc800078f08ff */
[----:B------:R-:W-:-:S05]  /*5bb0*/  LOP3.LUT R5, R5, 0xfffffffe, RZ, 0xc0, !PT ;  /* 0xfffffffe05057812 */ /* 0x000fca00078ec0ff */
[----:B------:R-:W-:-:S05]  /*5bc0*/  IMAD.IADD R5, R6, 0x1, -R5 ;  /* 0x0000000106057824 */ /* 0x000fca00078e0a05 */
[----:B------:R-:W-:Y:S01]  /*5bd0*/  SHF.L.U32 R25, R5, 0x1f, RZ ;  /* 0x0000001f05197819 */ /* 0x000fe200000006ff */
[----:B------:R-:W-:Y:S06]  /*5be0*/  @P0 BRA `(.L_x_13553) ;  /* 0x0000000000580947 */ /* 0x000fec0003800000 */
[----:B------:R-:W4:Y:S01]  /*5bf0*/  LDL R15, [R1+0x24] ;  /* 0x00002400010f7983 */ /* 0x000f220000100800 */
[----:B------:R-:W-:-:S03]  /*5c00*/  ULDC UR4, c[0x0][0x3f4] ;  /* 0x0000fd0000047ab9 */ /* 0x000fc60000000800 */
[----:B------:R-:W4:Y:S01]  /*5c10*/  LDL R24, [R1+0x70] ;  /* 0x0000700001187983 */ /* 0x000f220000100800 */
[----:B------:R-:W-:Y:S02]  /*5c20*/  ISETP.GE.AND P4, PT, R22, UR4, PT ;  /* 0x0000000416007c0c */ /* 0x000fe4000bf86270 */
[----:B------:R-:W-:Y:S02]  /*5c30*/  CS2R R10, SRZ ;  /* 0x00000000000a7805 */ /* 0x000fe4000001ff00 */
[----:B------:R-:W-:Y:S02]  /*5c40*/  CS2R R8, SRZ ;  /* 0x0000000000087805 */ /* 0x000fe4000001ff00 */
[----:B------:R-:W-:-:S07]  /*5c50*/  CS2R R20, SRZ ;  /* 0x0000000000147805 */ /* 0x000fce000001ff00 */
[C---:B-1----:R-:W-:Y:S02]  /*5c60*/  @!P4 IADD3 R4, P0, R22.reuse, R27, RZ ;  /* 0x0000001b1604c210 */ /* 0x042fe40007f1e0ff */
[----:B------:R-:W-:Y:S02]  /*5c70*/  @!P4 SHF.R.S32.HI R12, RZ, 0x1f, R22 ;  /* 0x0000001fff0cc819 */ /* 0x000fe40000011416 */
[----:B--2---:R-:W-:-:S03]  /*5c80*/  @!P4 IADD3 R26, P1, R22, R14, RZ ;  /* 0x0000000e161ac210 */ /* 0x004fc60007f3e0ff */
[----:B---3--:R-:W-:-:S05]  /*5c90*/  @!P4 IMAD.X R5, R0, 0x1, R12, P0 ;  /* 0x000000010005c824 */ /* 0x008fca00000e060c */
[----:B------:R0:W5:Y:S01]  /*5ca0*/  @!P4 LD.E.64 R20, desc[UR40][R4.64] ;  /* 0x000000280414c980 */ /* 0x000162000c101b00 */
[----:B----4-:R-:W-:-:S13]  /*5cb0*/  ISETP.GE.AND P5, PT, R15, UR4, PT ;  /* 0x000000040f007c0c */ /* 0x010fda000bfa6270 */
[C---:B------:R-:W-:Y:S02]  /*5cc0*/  @!P5 IADD3 R14, P3, R15.reuse, R14, RZ ;  /* 0x0000000e0f0ed210 */ /* 0x040fe40007f7e0ff */
[----:B------:R-:W-:Y:S01]  /*5cd0*/  @!P5 IADD3 R6, P2, R15, R27, RZ ;  /* 0x0000001b0f06d210 */ /* 0x000fe20007f5e0ff */
[C---:B------:R-:W-:Y:S01]  /*5ce0*/  @!P4 IMAD.X R27, R3.reuse, 0x1, R12, P1 ;  /* 0x00000001031bc824 */ /* 0x040fe200008e060c */
[----:B------:R-:W-:Y:S01]  /*5cf0*/  CS2R R12, SRZ ;  /* 0x00000000000c7805 */ /* 0x000fe2000001ff00 */
[----:B------:R-:W-:Y:S01]  /*5d00*/  @!P5 IMAD.X R15, R3, 0x1, R24, P3 ;  /* 0x00000001030fd824 */ /* 0x000fe200018e0618 */
[----:B------:R-:W-:-:S04]  /*5d10*/  @!P5 IADD3.X R7, R0, R24, RZ, P2, !PT ;  /* 0x000000180007d210 */ /* 0x000fc800017fe4ff */
[----:B------:R0:W5:Y:S04]  /*5d20*/  @!P5 LD.E.64 R8, desc[UR40][R14.64] ;  /* 0x000000280e08d980 */ /* 0x000168000c101b00 */
[----:B------:R0:W5:Y:S04]  /*5d30*/  @!P5 LD.E.64 R10, desc[UR40][R6.64] ;  /* 0x00000028060ad980 */ /* 0x000168000c101b00 */
[----:B------:R0:W5:Y:S02]  /*5d40*/  @!P4 LD.E.64 R12, desc[UR40][R26.64] ;  /* 0x000000281a0cc980 */ /* 0x000164000c101b00 */
.L_x_13553:
[----:B------:R-:W-:Y:S05]  /*5d50*/  BSYNC B1 ;  /* 0x0000000000017941 */ /* 0x000fea0003800000 */
.L_x_13552:
[----:B------:R-:W1:Y:S01]  /*5d60*/  SYNCS.PHASECHK.TRANS64.TRYWAIT P0, [R18+URZ+0x13200], R25 ;  /* 0x01320019120075a7 */ /* 0x000e62000800017f */
[----:B---3--:R-:W-:Y:S01]  /*5d70*/  IMAD R0, R33, -0xc0, R29 ;  /* 0xffffff4021007824 */ /* 0x008fe200078e021d */
[----:B------:R-:W-:Y:S04]  /*5d80*/  BSSY B1, `(.L_x_13554) ;  /* 0x0000004000017945 */ /* 0x000fe80003800000 */
[----:B------:R-:W-:-:S04]  /*5d90*/  VIMNMX R0, R0, 0xc0, PT ;  /* 0x000000c000007848 */ /* 0x000fc80003fe0100 */
[----:B------:R-:W-:Y:S01]  /*5da0*/  ISETP.GE.AND P1, PT, R32, R0, PT ;  /* 0x000000002000720c */ /* 0x000fe20003f26270 */
[----:B-1----:R-:W-:-:S12]  /*5db0*/  @!P0 BRA `(.L_x_13555) ;  /* 0x0000012800248947 */ /* 0x002fd80003800000 */
.L_x_13754:
[----:B------:R-:W-:Y:S05]  /*5dc0*/  BSYNC B1 ;  /* 0x0000000000017941 */ /* 0x000fea0003800000 */
.L_x_13554:
[----:B------:R-:W-:Y:S05]  /*5dd0*/  @P1 BRA `(.L_x_13556) ;  /* 0x0000002000a81947 */ /* 0x000fea0003800000 */
[----:B------:R-:W3:Y:S01]  /*5de0*/  LDL R0, [R1+0x24] ;  /* 0x0000240001007983 */ /* 0x000ee20000100800 */
[----:B----4-:R-:W4:Y:S03]  /*5df0*/  LDC R3, c[0x0][0x3f4] ;  /* 0x0000fd00ff037b82 */ /* 0x010f260000000800 */
[----:B------:R0:W5:Y:S01]  /*5e00*/  LDL R36, [R1+0x28] ;  /* 0x0000280001247983 */ /* 0x0001620000100800 */
[----:B------:R-:W-:Y:S01]  /*5e10*/  BSSY B1, `(.L_x_13557) ;  /* 0x000007b000017945 */ /* 0x000fe20003800000 */
[-C--:B----4-:R-:W-:Y:S02]  /*5e20*/  ISETP.GE.AND P0, PT, R22, R3.reuse, PT ;  /* 0x000000031600720c */ /* 0x090fe40003f06270 */
[----:B---3--:R-:W-:-:S11]  /*5e30*/  ISETP.GE.AND P1, PT, R0, R3, PT ;  /* 0x000000030000720c */ /* 0x008fd60003f26270 */
[----:B0-----:R-:W-:Y:S05]  /*5e40*/  @P0 BRA `(.L_x_13558) ;  /* 0x0000000400dc0947 */ /* 0x001fea0003800000 */
[----:B-----5:R-:W-:Y:S01]  /*5e50*/  IMAD.IADD R0, R18, 0x1, R36 ;  /* 0x0000000112007824 */ /* 0x020fe200078e0224 */
[----:B--2---:R-:W-:Y:S02]  /*5e60*/  SHF.R.U32.HI R14, RZ, 0x8, R20 ;  /* 0x00000008ff0e7819 */ /* 0x004fe40000011614 */
[----:B------:R-:W-:Y:S02]  /*5e70*/  SHF.R.U32.HI R24, RZ, 0x8, R21 ;  /* 0x00000008ff187819 */ /* 0x000fe40000011615 */
[----:B------:R-:W0:Y:S01]  /*5e80*/  LDS.128 R4, [R0+0xb000] ;  /* 0x00b0000000047984 */ /* 0x000e220000000c00 */
[----:B------:R-:W-:Y:S02]  /*5e90*/  LOP3.LUT R3, R20, 0xff, RZ, 0xc0, !PT ;  /* 0x000000ff14037812 */ /* 0x000fe400078ec0ff */
[----:B------:R-:W-:Y:S02]  /*5ea0*/  LOP3.LUT R14, R14, 0xff, RZ, 0xc0, !PT ;  /* 0x000000ff0e0e7812 */ /* 0x000fe400078ec0ff */
[----:B------:R-:W-:-:S02]  /*5eb0*/  SHF.R.U32.HI R27, RZ, 0x8, R13 ;  /* 0x00000008ff1b7819 */ /* 0x000fc4000001160d */
[----:B------:R-:W-:Y:S02]  /*5ec0*/  LOP3.LUT R15, R21, 0xff, RZ, 0xc0, !PT ;  /* 0x000000ff150f7812 */ /* 0x000fe400078ec0ff */
        /* <DEDUP_REMOVED lines=10> */
[----:B-1----:R-:W-:Y:S02]  /*5f70*/  LOP3.LUT R25, R14, 0xff, RZ, 0xc0, !PT ;  /* 0x000000ff0e197812 */ /* 0x002fe400078ec0ff */
        /* <DEDUP_REMOVED lines=16> */
[--C-:B------:R-:W-:Y:S01]  /*6080*/  HADD2.F32 R28, -RZ, R26.reuse.H1_H1 ;  /* 0x3000001aff1c7230 */ /* 0x100fe20000004100 */
[----:B------:R-:W-:Y:S01]  /*6090*/  LOP3.LUT R20, R15, 0xff000000, R20, 0xf8, !PT ;  /* 0xff0000000f147812 */ /* 0x000fe200078ef814 */
[--C-:B------:R-:W-:Y:S01]  /*60a0*/  HADD2.F32 R24, -RZ, R21.reuse.H1_H1 ;  /* 0x30000015ff187230 */ /* 0x100fe20000004100 */
        /* <DEDUP_REMOVED lines=81> */
.L_x_13558:
[----:B------:R-:W-:Y:S05]  /*65c0*/  BSYNC B1 ;  /* 0x0000000000017941 */ /* 0x000fea0003800000 */
.L_x_13557:
[----:B------:R-:W-:Y:S05]  /*65d0*/  @P1 BRA `(.L_x_13556) ;  /* 0x0000001800a81947 */ /* 0x000fea0003800000 */
[----:B0-----:R-:W3:Y:S01]  /*65e0*/  LDL R0, [R1+0x68] ;  /* 0x0000680001007983 */ /* 0x001ee20000100800 */
[----:B-----5:R-:W-:Y:S01]  /*65f0*/  IMAD.IADD R3, R18, 0x1, R36 ;  /* 0x0000000112037824 */ /* 0x020fe200078e0224 */
[----:B------:R-:W-:Y:S02]  /*6600*/  SHF.R.U32.HI R13, RZ, 0x8, R11 ;  /* 0x00000008ff0d7819 */ /* 0x000fe4000001160b */
[----:B------:R-:W-:Y:S02]  /*6610*/  SHF.R.U32.HI R24, RZ, 0x8, R9 ;  /* 0x00000008ff187819 */ /* 0x000fe40000011609 */
[----:B------:R-:W-:Y:S02]  /*6620*/  SHF.R.U32.HI R15, RZ, 0x8, R8 ;  /* 0x00000008ff0f7819 */ /* 0x000fe40000011608 */
[----:B--2---:R-:W-:Y:S02]  /*6630*/  LOP3.LUT R14, R11, 0xff, RZ, 0xc0, !PT ;  /* 0x000000ff0b0e7812 */ /* 0x004fe400078ec0ff */
[----:B-1----:R-:W-:-:S02]  /*6640*/  LOP3.LUT R25, R9, 0xff, RZ, 0xc0, !PT ;  /* 0x000000ff09197812 */ /* 0x002fc400078ec0ff */
[----:B------:R-:W-:Y:S02]  /*6650*/  LOP3.LUT R13, R13, 0xff, RZ, 0xc0, !PT ;  /* 0x000000ff0d0d7812 */ /* 0x000fe400078ec0ff */
[----:B------:R-:W-:Y:S02]  /*6660*/  LOP3.LUT R24, R24, 0xff, RZ, 0xc0, !PT ;  /* 0x000000ff18187812 */ /* 0x000fe400078ec0ff */
        /* <DEDUP_REMOVED lines=9> */
[----:B------:R-:W-:-:S02]  /*6700*/  SHF.R.U32.HI R13, RZ, 0x10, R8 ;  /* 0x00000010ff0d7819 */ /* 0x000fc40000011608 */
[----:B------:R-:W-:Y:S02]  /*6710*/  PRMT R15, R14, 0x7054, R15 ;  /* 0x000070540e0f7816 */ /* 0x000fe4000000000f */
[----:B------:R-:W-:Y:S02]  /*6720*/  PRMT R25, R24, 0x7054, R25 ;  /* 0x0000705418197816 */ /* 0x000fe40000000019 */
[----:B------:R-:W-:Y:S02]  /*6730*/  PRMT R21, R20, 0x7604, R21 ;  /* 0x0000760414157816 */ /* 0x000fe40000000015 */
[----:B------:R-:W-:Y:S02]  /*6740*/  LOP3.LUT R20, R13, 0xff, RZ, 0xc0, !PT ;  /* 0x000000ff0d147812 */ /* 0x000fe400078ec0ff */
[----:B------:R-:W-:Y:S02]  /*6750*/  LOP3.LUT R25, R25, 0xff000000, R9, 0xf8, !PT ;  /* 0xff00000019197812 */ /* 0x000fe400078ef809 */
[----:B------:R-:W-:-:S02]  /*6760*/  LOP3.LUT R15, R15, 0xff000000, R11, 0xf8, !PT ;  /* 0xff0000000f0f7812 */ /* 0x000fc400078ef80b */
[----:B------:R-:W-:Y:S02]  /*6770*/  PRMT R21, R20, 0x7054, R21 ;  /* 0x0000705414157816 */ /* 0x000fe40000000015 */
[-C--:B------:R-:W-:Y:S02]  /*6780*/  F2FP.F16.E4M3.UNPACK_B R20, R25.reuse ;  /* 0x00000019ff14723e */ /* 0x080fe400020006ff */
[----:B------:R-:W-:Y:S02]  /*6790*/  LOP3.LUT R21, R21, 0xff000000, R8, 0xf8, !PT ;  /* 0xff00000015157812 */ /* 0x000fe400078ef808 */
[----:B------:R-:W-:Y:S01]  /*67a0*/  F2FP.F16.E4M3.UNPACK_B R25, R25.H1 ;  /* 0x00000019ff19723e */ /* 0x000fe200030006ff */
[--C-:B------:R-:W-:Y:S02]  /*67b0*/  HADD2.F32 R24, -RZ, R20.reuse.H1_H1 ;  /* 0x30000014ff187230 */ /* 0x100fe40000004100 */
[----:B------:R-:W-:Y:S01]  /*67c0*/  HADD2.F32 R20, -RZ, R20.H0_H0 ;  /* 0x20000014ff147230 */ /* 0x000fe20000004100 */
[----:B---3--:R-:W-:Y:S01]  /*67d0*/  LOP3.LUT P0, RZ, R0, 0x2, RZ, 0xc0, !PT ;  /* 0x0000000200ff7812 */ /* 0x008fe2000780c0ff */
[----:B------:R-:W-:-:S12]  /*67e0*/  VIADD R0, R3, 0x20 ;  /* 0x0000002003007836 */ /* 0x000fd80000000000 */
[----:B------:R-:W-:Y:S01]  /*67f0*/  @P0 VIADD R0, R3, 0xffffffe0 ;  /* 0xffffffe003000836 */ /* 0x000fe20000000000 */
[----:B------:R-:W-:-:S04]  /*6800*/  SHF.R.U32.HI R3, RZ, 0x8, R10 ;  /* 0x00000008ff037819 */ /* 0x000fc8000001160a */
[----:B------:R-:W0:Y:S01]  /*6810*/  LDS.128 R4, [R0+0xb000] ;  /* 0x00b0000000047984 */ /* 0x000e220000000c00 */
[----:B------:R-:W-:-:S04]  /*6820*/  LOP3.LUT R3, R3, 0xff, RZ, 0xc0, !PT ;  /* 0x000000ff03037812 */ /* 0x000fc800078ec0ff */
[----:B------:R-:W-:Y:S02]  /*6830*/  PRMT R12, R3, 0x7604, R12 ;  /* 0x00007604030c7816 */ /* 0x000fe4000000000c */
[----:B------:R-:W-:-:S04]  /*6840*/  SHF.R.U32.HI R3, RZ, 0x10, R10 ;  /* 0x00000010ff037819 */ /* 0x000fc8000001160a */
[----:B------:R-:W-:-:S04]  /*6850*/  LOP3.LUT R3, R3, 0xff, RZ, 0xc0, !PT ;  /* 0x000000ff03037812 */ /* 0x000fc800078ec0ff */
[----:B------:R-:W-:Y:S02]  /*6860*/  PRMT R13, R3, 0x7054, R12 ;  /* 0x00007054030d7816 */ /* 0x000fe4000000000c */
[-C--:B------:R-:W-:Y:S02]  /*6870*/  F2FP.F16.E4M3.UNPACK_B R12, R15.reuse ;  /* 0x0000000fff0c723e */ /* 0x080fe400020006ff */
[----:B------:R-:W-:Y:S02]  /*6880*/  LOP3.LUT R13, R13, 0xff000000, R10, 0xf8, !PT ;  /* 0xff0000000d0d7812 */ /* 0x000fe400078ef80a */
[----:B------:R-:W-:Y:S01]  /*6890*/  F2FP.F16.E4M3.UNPACK_B R15, R15.H1 ;  /* 0x0000000fff0f723e */ /* 0x000fe200030006ff */
[--C-:B------:R-:W-:Y:S02]  /*68a0*/  HADD2.F32 R14, -RZ, R12.reuse.H1_H1 ;  /* 0x3000000cff0e7230 */ /* 0x100fe40000004100 */
[----:B------:R-:W-:Y:S01]  /*68b0*/  HADD2.F32 R12, -RZ, R12.H0_H0 ;  /* 0x2000000cff0c7230 */ /* 0x000fe20000004100 */
[----:B0-----:R-:W-:-:S02]  /*68c0*/  F2FP.F16.E4M3.UNPACK_B R3, R6.H1 ;  /* 0x00000006ff03723e */ /* 0x001fc400030006ff */
[----:B------:R-:W-:Y:S02]  /*68d0*/  F2FP.F16.E4M3.UNPACK_B R6, R6 ;  /* 0x00000006ff06723e */ /* 0x000fe400020006ff */
[-C--:B------:R-:W-:Y:S01]  /*68e0*/  F2FP.F16.E4M3.UNPACK_B R10, R7.reuse ;  /* 0x00000007ff0a723e */ /* 0x080fe200020006ff */
[--C-:B------:R-:W-:Y:S01]  /*68f0*/  HADD2.F32 R8, -RZ, R3.reuse.H1_H1 ;  /* 0x30000003ff087230 */ /* 0x100fe20000004100 */
[----:B------:R-:W-:Y:S01]  /*6900*/  F2FP.F16.E4M3.UNPACK_B R11, R7.H1 ;  /* 0x00000007ff0b723e */ /* 0x000fe200030006ff */
[----:B------:R-:W-:Y:S01]  /*6910*/  HADD2.F32 R9, -RZ, R3.H0_H0 ;  /* 0x20000003ff097230 */ /* 0x000fe20000004100 */
[-C--:B------:R-:W-:Y:S02]  /*6920*/  F2FP.F16.E4M3.UNPACK_B R7, R5.reuse ;  /* 0x00000005ff07723e */ /* 0x080fe400020006ff */
[C---:B------:R-:W-:Y:S01]  /*6930*/  FMUL.FTZ R26, R8.reuse, R24 ;  /* 0x00000018081a7220 */ /* 0x040fe20000410000 */
[----:B------:R-:W-:Y:S01]  /*6940*/  FMUL.FTZ R27, R8, R14 ;  /* 0x0000000e081b7220 */ /* 0x000fe20000410000 */
[----:B------:R-:W-:Y:S01]  /*6950*/  F2FP.F16.E4M3.UNPACK_B R8, R5.H1 ;  /* 0x00000005ff08723e */ /* 0x000fe200030006ff */
[----:B------:R-:W-:-:S02]  /*6960*/  HADD2.F32 R5, -RZ, R6.H1_H1 ;  /* 0x30000006ff057230 */ /* 0x000fc40000004100 */
[C---:B------:R-:W-:Y:S01]  /*6970*/  FFMA.FTZ R26, R9.reuse, R14, -R26 ;  /* 0x0000000e091a7223 */ /* 0x040fe2000001081a */
[----:B------:R-:W-:Y:S01]  /*6980*/  FFMA.FTZ R29, R9, R24, R27 ;  /* 0x00000018091d7223 */ /* 0x000fe2000001001b */
[----:B------:R-:W-:Y:S01]  /*6990*/  HADD2.F32 R6, -RZ, R6.H0_H0 ;  /* 0x20000006ff067230 */ /* 0x000fe20000004100 */
[----:B------:R-:W-:Y:S01]  /*69a0*/  F2FP.F16.E4M3.UNPACK_B R3, R4 ;  /* 0x00000004ff03723e */ /* 0x000fe200020006ff */
[C---:B------:R-:W-:Y:S01]  /*69b0*/  FMUL.FTZ R9, R5.reuse, R20 ;  /* 0x0000001405097220 */ /* 0x040fe20000410000 */
[----:B------:R-:W-:Y:S01]  /*69c0*/  FMUL.FTZ R27, R5, R12 ;  /* 0x0000000c051b7220 */ /* 0x000fe20000410000 */
[----:B------:R-:W-:Y:S01]  /*69d0*/  HADD2.F32 R5, -RZ, R10.H1_H1 ;  /* 0x3000000aff057230 */ /* 0x000fe20000004100 */
[----:B------:R-:W-:Y:S01]  /*69e0*/  F2FP.F16.E4M3.UNPACK_B R4, R4.H1 ;  /* 0x00000004ff04723e */ /* 0x000fe200030006ff */
[----:B------:R-:W-:Y:S02]  /*69f0*/  HADD2.F32 R14, -RZ, R25.H0_H0 ;  /* 0x20000019ff0e7230 */ /* 0x000fe40000004100 */
[----:B------:R-:W-:Y:S01]  /*6a00*/  FFMA.FTZ R24, R6, R12, -R9 ;  /* 0x0000000c06187223 */ /* 0x000fe20000010809 */
[----:B------:R-:W-:-:S02]  /*6a10*/  HADD2.F32 R9, -RZ, R15.H0_H0 ;  /* 0x2000000fff097230 */ /* 0x000fc40000004100 */
[----:B------:R-:W-:Y:S01]  /*6a20*/  FFMA.FTZ R27, R6, R20, R27 ;  /* 0x00000014061b7223 */ /* 0x000fe2000001001b */
        /* <DEDUP_REMOVED lines=11> */
[----:B------:R-:W-:Y:S01]  /*6ae0*/  FMUL.FTZ R10, R6, R15 ;  /* 0x0000000f060a7220 */ /* 0x000fe20000410000 */
[----:B------:R-:W-:Y:S01]  /*6af0*/  F2FP.F16.E4M3.UNPACK_B R9, R13 ;  /* 0x0000000dff09723e */ /* 0x000fe200020006ff */
[C---:B------:R-:W-:Y:S01]  /*6b00*/  FFMA.FTZ R30, R11.reuse, R15, -R12 ;  /* 0x0000000f0b1e7223 */ /* 0x040fe2000001080c */
[----:B------:R-:W-:Y:S02]  /*6b10*/  HADD2.F32 R6, -RZ, R4.H1_H1 ;  /* 0x30000004ff067230 */ /* 0x000fe40000004100 */
[----:B------:R-:W-:Y:S01]  /*6b20*/  FFMA.FTZ R25, R11, R25, R10 ;  /* 0x000000190b197223 */ /* 0x000fe2000001000a */
[--C-:B------:R-:W-:Y:S01]  /*6b30*/  HADD2.F32 R12, -RZ, R5.reuse.H1_H1 ;  /* 0x30000005ff0c7230 */ /* 0x100fe20000004100 */
[----:B------:R-:W-:Y:S01]  /*6b40*/  F2FP.F16.E4M3.UNPACK_B R13, R13.H1 ;  /* 0x0000000dff0d723e */ /* 0x000fe200030006ff */
[----:B------:R-:W-:Y:S01]  /*6b50*/  HADD2.F32 R11, -RZ, R5.H0_H0 ;  /* 0x20000005ff0b7230 */ /* 0x000fe20000004100 */
[----:B------:R-:W-:Y:S01]  /*6b60*/  F2FP.F16.E4M3.UNPACK_B R21, R21.H1 ;  /* 0x00000015ff15723e */ /* 0x000fe200030006ff */
[----:B------:R-:W-:-:S02]  /*6b70*/  HADD2.F32 R10, -RZ, R9.H1_H1 ;  /* 0x30000009ff0a7230 */ /* 0x000fc40000004100 */
[C---:B------:R-:W-:Y:S01]  /*6b80*/  FMUL.FTZ R14, R6.reuse, R12 ;  /* 0x0000000c060e7220 */ /* 0x040fe20000410000 */
[----:B------:R-:W-:Y:S02]  /*6b90*/  HADD2.F32 R5, -RZ, R4.H0_H0 ;  /* 0x20000004ff057230 */ /* 0x000fe40000004100 */
        /* <DEDUP_REMOVED lines=10> */
[--C-:B------:R-:W-:Y:S02]  /*6c40*/  HADD2.F32 R9, -RZ, R21.reuse.H1_H1 ;  /* 0x30000015ff097230 */ /* 0x100fe40000004100 */
[----:B------:R-:W-:Y:S01]  /*6c50*/  FFMA.FTZ R11, R3, R11, R4 ;  /* 0x0000000b030b7223 */ /* 0x000fe20000010004 */
[----:B------:R-:W-:Y:S02]  /*6c60*/  HADD2.F32 R4, -RZ, R8.H1_H1 ;  /* 0x30000008ff047230 */ /* 0x000fe40000004100 */
[----:B------:R-:W-:Y:S02]  /*6c70*/  HADD2.F32 R10, -RZ, R21.H0_H0 ;  /* 0x20000015ff0a7230 */ /* 0x000fe40000004100 */
        /* <DEDUP_REMOVED lines=22> */
.L_x_13550:
[----:B------:R-:W-:-:S03]  /*6de0*/  UMOV UR4, 0xffffffff ;  /* 0xffffffff00047882 */ /* 0x000fc60000000000 */
[----:B------:R-:W-:Y:S05]  /*6df0*/  BRA.DIV UR4, `(.L_x_13559) ;  /* 0x0000011a04287947 */ /* 0x000fea000b800000 */
[----:B------:R0:W1:Y:S04]  /*6e00*/  SHFL.IDX PT, R27, R26, RZ, 0x1e1f ;  /* 0x001e1fff1a1b7589 */ /* 0x00006800000e0000 */
[----:B------:R0:W2:Y:S04]  /*6e10*/  SHFL.IDX PT, R14, R24, RZ, 0x1e1f ;  /* 0x001e1fff180e7589 */ /* 0x0000a800000e0000 */
[----:B------:R0:W3:Y:S04]  /*6e20*/  SHFL.IDX PT, R3, R29, RZ, 0x1e1f ;  /* 0x001e1fff1d037589 */ /* 0x0000e800000e0000 */
[----:B------:R0:W4:Y:S02]  /*6e30*/  SHFL.IDX PT, R21, R30, RZ, 0x1e1f ;  /* 0x001e1fff1e157589 */ /* 0x00012400000e0000 */
.L_x_13760:
[----:B------:R-:W5:Y:S01]  /*6e40*/  LDL R5, [R1+0x54] ;  /* 0x0000540001057983 */ /* 0x000f620000100800 */
[----:B------:R-:W-:Y:S01]  /*6e50*/  ULDC UR4, c[0x0][0x448] ;  /* 0x0001120000047ab9 */ /* 0x000fe20000000800 */
[----:B------:R-:W1:Y:S01]  /*6e60*/  LDC R37, c[0x0][0x3f4] ;  /* 0x0000fd00ff257b82 */ /* 0x000e620000000800 */
[----:B0-----:R-:W-:Y:S01]  /*6e70*/  IMAD R29, R28, UR4, RZ ;  /* 0x000000041c1d7c24 */ /* 0x001fe2000f8e02ff */
[----:B------:R-:W-:Y:S01]  /*6e80*/  BSSY B1, `(.L_x_13560) ;  /* 0x0000015000017945 */ /* 0x000fe20003800000 */
[----:B------:R-:W-:Y:S02]  /*6e90*/  CS2R R6, SRZ ;  /* 0x0000000000067805 */ /* 0x000fe4000001ff00 */
[----:B------:R-:W-:Y:S02]  /*6ea0*/  CS2R R8, SRZ ;  /* 0x0000000000087805 */ /* 0x000fe4000001ff00 */
[----:B------:R-:W-:Y:S02]  /*6eb0*/  CS2R R10, SRZ ;  /* 0x00000000000a7805 */ /* 0x000fe4000001ff00 */
[----:B------:R-:W-:-:S02]  /*6ec0*/  ISETP.GE.AND P0, PT, R4, R29, PT ;  /* 0x0000001d0400720c */ /* 0x000fc40003f06270 */
[----:B-----5:R-:W-:-:S04]  /*6ed0*/  LEA.HI R0, R5, R5, RZ, 0x1 ;  /* 0x0000000505007211 */ /* 0x020fc800078f08ff */
[----:B------:R-:W-:-:S04]  /*6ee0*/  LOP3.LUT R0, R0, 0xfffffffe, RZ, 0xc0, !PT ;  /* 0xfffffffe00007812 */ /* 0x000fc800078ec0ff */
[----:B------:R-:W-:Y:S02]  /*6ef0*/  IADD3 R0, R5, -R0, RZ ;  /* 0x8000000005007210 */ /* 0x000fe40007ffe0ff */
[----:B------:R-:W-:Y:S02]  /*6f00*/  CS2R R4, SRZ ;  /* 0x0000000000047805 */ /* 0x000fe4000001ff00 */
[----:B------:R-:W-:Y:S01]  /*6f10*/  SHF.L.U32 R25, R0, 0x1f, RZ ;  /* 0x0000001f00197819 */ /* 0x000fe200000006ff */
[----:B-1----:R-:W-:Y:S06]  /*6f20*/  @P0 BRA `(.L_x_13561) ;  /* 0x0000000000280947 */ /* 0x002fec0003800000 */
[----:B------:R-:W-:Y:S01]  /*6f30*/  ULDC UR4, c[0x0][0x3f4] ;  /* 0x0000fd0000047ab9 */ /* 0x000fe20000000800 */
[C---:B------:R-:W-:Y:S02]  /*6f40*/  IADD3 R12, P0, R16.reuse, R27, RZ ;  /* 0x0000001b100c7210 */ /* 0x040fe40007f1e0ff */
[----:B------:R-:W-:Y:S02]  /*6f50*/  CS2R R4, SRZ ;  /* 0x0000000000047805 */ /* 0x000fe4000001ff00 */
[C---:B------:R-:W-:Y:S02]  /*6f60*/  ISETP.GE.AND P2, PT, R16.reuse, UR4, PT ;  /* 0x0000000410007c0c */ /* 0x040fe4000bf46270 */
[----:B--2---:R-:W-:Y:S01]  /*6f70*/  IADD3 R14, P1, R16, R14, RZ ;  /* 0x0000000e100e7210 */ /* 0x004fe20007f3e0ff */
[----:B---3--:R-:W-:-:S04]  /*6f80*/  IMAD.X R13, R3, 0x1, R17, P0 ;  /* 0x00000001030d7824 */ /* 0x008fc800000e0611 */
[----:B----4-:R-:W-:-:S06]  /*6f90*/  IMAD.X R15, R21, 0x1, R17, P1 ;  /* 0x00000001150f7824 */ /* 0x010fcc00008e0611 */
[----:B------:R-:W-:Y:S05]  /*6fa0*/  @P2 BRA `(.L_x_13561) ;  /* 0x0000000000082947 */ /* 0x000fea0003800000 */
[----:B------:R0:W5:Y:S04]  /*6fb0*/  LD.E.128 R4, desc[UR40][R12.64] ;  /* 0x000000280c047980 */ /* 0x000168000c101d00 */
[----:B------:R0:W5:Y:S02]  /*6fc0*/  LD.E.128 R8, desc[UR40][R14.64] ;  /* 0x000000280e087980 */ /* 0x000164000c101d00 */
.L_x_13561:
[----:B------:R-:W-:Y:S05]  /*6fd0*/  BSYNC B1 ;  /* 0x0000000000017941 */ /* 0x000fea0003800000 */
.L_x_13560:
[----:B------:R-:W3:Y:S01]  /*6fe0*/  S2R R0, SR_TID.X ;  /* 0x0000000000007919 */ /* 0x000ee20000002100 */
[----:B------:R-:W1:Y:S01]  /*6ff0*/  SYNCS.PHASECHK.TRANS64.TRYWAIT P1, [R18+URZ+0x13200], R25 ;  /* 0x01320019120075a7 */ /* 0x000e62000802017f */
[----:B---3--:R-:W-:Y:S02]  /*7000*/  VIADD R3, R0, 0xffffff80 ;  /* 0xffffff8000037836 */ /* 0x008fe40000000000 */
[----:B------:R-:W3:Y:S01]  /*7010*/  LDL.LU R0, [R1+0x4] ;  /* 0x0000040001007983 */ /* 0x000ee20000300800 */
[----:B------:R-:W-:Y:S01]  /*7020*/  ISETP.GE.AND P0, PT, R16, R37, PT ;  /* 0x000000251000720c */ /* 0x000fe20003f06270 */
[----:B------:R-:W-:Y:S01]  /*7030*/  BSSY B1, `(.L_x_13562) ;  /* 0x0000007000017945 */ /* 0x000fe20003800000 */
[----:B------:R-:W-:-:S04]  /*7040*/  LEA.HI R3, R3, R3, RZ, 0x1 ;  /* 0x0000000303037211 */ /* 0x000fc800078f08ff */
[----:B------:R-:W-:Y:S01]  /*7050*/  SHF.R.S32.HI R3, RZ, 0x1, R3 ;  /* 0x00000001ff037819 */ /* 0x000fe20000011403 */
[----:B---3--:R-:W-:-:S05]  /*7060*/  IMAD R0, R0, -0xc0, R29 ;  /* 0xffffff4000007824 */ /* 0x008fca00078e021d */
[----:B------:R-:W-:-:S04]  /*7070*/  VIMNMX R0, R0, 0xc0, PT ;  /* 0x000000c000007848 */ /* 0x000fc80003fe0100 */
[----:B------:R-:W-:Y:S01]  /*7080*/  ISETP.GE.OR P0, PT, R3, R0, P0 ;  /* 0x000000000300720c */ /* 0x000fe20000706670 */
[----:B-1----:R-:W-:-:S12]  /*7090*/  @!P1 BRA `(.L_x_13563) ;  /* 0x0000011400f09947 */ /* 0x002fd80003800000 */
.L_x_13761:
[----:B------:R-:W-:Y:S05]  /*70a0*/  BSYNC B1 ;  /* 0x0000000000017941 */ /* 0x000fea0003800000 */
.L_x_13562:
[----:B------:R-:W-:Y:S05]  /*70b0*/  @P0 BRA `(.L_x_13556) ;  /* 0x0000000c00f00947 */ /* 0x000fea0003800000 */
[----:B------:R-:W3:Y:S04]  /*70c0*/  LDL R39, [R1+0x34] ;  /* 0x0000340001277983 */ /* 0x000ee80000100800 */
[----:B------:R-:W3:Y:S04]  /*70d0*/  LDL R34, [R1+0x38] ;  /* 0x0000380001227983 */ /* 0x000ee80000100800 */
[----:B------:R-:W3:Y:S04]  /*70e0*/  LDL R29, [R1+0x3c] ;  /* 0x00003c00011d7983 */ /* 0x000ee80000100800 */
[----:B------:R-:W3:Y:S01]  /*70f0*/  LDL R50, [R1+0x74] ;  /* 0x0000740001327983 */ /* 0x000ee20000100800 */
[----:B-----5:R-:W-:-:S02]  /*7100*/  SHF.R.U32.HI R0, RZ, 0x8, R4 ;  /* 0x00000008ff007819 */ /* 0x020fc40000011604 */
[----:B------:R-:W-:Y:S02]  /*7110*/  LOP3.LUT R3, R4, 0xff, RZ, 0xc0, !PT ;  /* 0x000000ff04037812 */ /* 0x000fe400078ec0ff */
[----:B------:R-:W-:Y:S02]  /*7120*/  LOP3.LUT R0, R0, 0xff, RZ, 0xc0, !PT ;  /* 0x000000ff00007812 */ /* 0x000fe400078ec0ff */
[----:B-1----:R-:W-:Y:S02]  /*7130*/  SHF.R.U32.HI R25, RZ, 0x8, R5 ;  /* 0x00000008ff197819 */ /* 0x002fe40000011605 */
[----:B------:R-:W-:Y:S02]  /*7140*/  PRMT R20, R0, 0x7604, R3 ;  /* 0x0000760400147816 */ /* 0x000fe40000000003 */
[----:B0-----:R-:W-:Y:S02]  /*7150*/  LOP3.LUT R13, R5, 0xff, RZ, 0xc0, !PT ;  /* 0x000000ff050d7812 */ /* 0x001fe400078ec0ff */
[----:B------:R-:W-:-:S02]  /*7160*/  SHF.R.U32.HI R3, RZ, 0x8, R6 ;  /* 0x00000008ff037819 */ /* 0x000fc40000011606 */
[----:B------:R-:W-:Y:S02]  /*7170*/  LOP3.LUT R0, R25, 0xff, RZ, 0xc0, !PT ;  /* 0x000000ff19007812 */ /* 0x000fe400078ec0ff */
[----:B------:R-:W-:Y:S02]  /*7180*/  LOP3.LUT R12, R6, 0xff, RZ, 0xc0, !PT ;  /* 0x000000ff060c7812 */ /* 0x000fe400078ec0ff */
[----:B------:R-:W-:Y:S02]  /*7190*/  LOP3.LUT R3, R3, 0xff, RZ, 0xc0, !PT ;  /* 0x000000ff03037812 */ /* 0x000fe400078ec0ff */
[----:B------:R-:W-:Y:S01]  /*71a0*/  PRMT R28, R0, 0x7604, R13 ;  /* 0x00007604001c7816 */ /* 0x000fe2000000000d */
[----:B------:R-:W-:Y:S01]  /*71b0*/  IMAD.IADD R0, R16, 0x1, R37 ;  /* 0x0000000110007824 */ /* 0x000fe200078e0225 */
[----:B----4-:R-:W-:Y:S02]  /*71c0*/  SHF.R.U32.HI R21, RZ, 0x8, R8 ;  /* 0x00000008ff157819 */ /* 0x010fe40000011608 */
[----:B------:R-:W-:-:S02]  /*71d0*/  PRMT R30, R3, 0x7604, R12 ;  /* 0x00007604031e7816 */ /* 0x000fc4000000000c */
[----:B------:R-:W-:Y:S02]  /*71e0*/  LOP3.LUT R24, R8, 0xff, RZ, 0xc0, !PT ;  /* 0x000000ff08187812 */ /* 0x000fe400078ec0ff */
[----:B------:R-:W-:Y:S02]  /*71f0*/  LOP3.LUT R21, R21, 0xff, RZ, 0xc0, !PT ;  /* 0x000000ff15157812 */ /* 0x000fe400078ec0ff */
[----:B------:R-:W-:Y:S02]  /*7200*/  SHF.R.U32.HI R3, RZ, 0x8, R10 ;  /* 0x00000008ff037819 */ /* 0x000fe4000001160a */
[----:B------:R-:W-:Y:S02]  /*7210*/  PRMT R35, R21, 0x7604, R24 ;  /* 0x0000760415237816 */ /* 0x000fe40000000018 */
[----:B------:R-:W-:Y:S02]  /*7220*/  SHF.R.U32.HI R27, RZ, 0x8, R11 ;  /* 0x00000008ff1b7819 */ /* 0x000fe4000001160b */
[----:B------:R-:W-:-:S02]  /*7230*/  LOP3.LUT R25, R3, 0xff, RZ, 0xc0, !PT ;  /* 0x000000ff03197812 */ /* 0x000fc400078ec0ff */
[----:B------:R-:W-:Y:S02]  /*7240*/  SHF.R.U32.HI R21, RZ, 0x8, R9 ;  /* 0x00000008ff157819 */ /* 0x000fe40000011609 */
[----:B--2---:R-:W-:Y:S02]  /*7250*/  SHF.R.U32.HI R14, RZ, 0x8, R7 ;  /* 0x00000008ff0e7819 */ /* 0x004fe40000011607 */
        /* <DEDUP_REMOVED lines=9> */
[----:B------:R-:W-:-:S02]  /*72f0*/  PRMT R43, R27, 0x7604, R32 ;  /* 0x000076041b2b7816 */ /* 0x000fc40000000020 */
[----:B------:R-:W-:Y:S02]  /*7300*/  PRMT R33, R14, 0x7604, R15 ;  /* 0x000076040e217816 */ /* 0x000fe4000000000f */
[----:B------:R-:W-:Y:S02]  /*7310*/  SHF.R.U32.HI R21, RZ, 0x10, R5 ;  /* 0x00000010ff157819 */ /* 0x000fe40000011605 */
[----:B------:R-:W-:Y:S02]  /*7320*/  SHF.R.U32.HI R32, RZ, 0x10, R7 ;  /* 0x00000010ff207819 */ /* 0x000fe40000011607 */
[----:B------:R-:W-:Y:S02]  /*7330*/  LOP3.LUT R21, R21, 0xff, RZ, 0xc0, !PT ;  /* 0x000000ff15157812 */ /* 0x000fe400078ec0ff */
[----:B------:R-:W-:Y:S02]  /*7340*/  LOP3.LUT R32, R32, 0xff, RZ, 0xc0, !PT ;  /* 0x000000ff20207812 */ /* 0x000fe400078ec0ff */
[----:B------:R-:W-:-:S02]  /*7350*/  PRMT R21, R21, 0x7054, R28 ;  /* 0x0000705415157816 */ /* 0x000fc4000000001c */
[----:B------:R-:W-:Y:S02]  /*7360*/  SHF.R.U32.HI R28, RZ, 0x10, R9 ;  /* 0x00000010ff1c7819 */ /* 0x000fe40000011609 */
[----:B------:R-:W-:Y:S02]  /*7370*/  PRMT R33, R32, 0x7054, R33 ;  /* 0x0000705420217816 */ /* 0x000fe40000000021 */
[----:B------:R-:W-:Y:S02]  /*7380*/  SHF.R.U32.HI R32, RZ, 0x10, R11 ;  /* 0x00000010ff207819 */ /* 0x000fe4000001160b */
[----:B------:R-:W-:Y:S02]  /*7390*/  LOP3.LUT R28, R28, 0xff, RZ, 0xc0, !PT ;  /* 0x000000ff1c1c7812 */ /* 0x000fe400078ec0ff */
[----:B------:R-:W-:-:S04]  /*73a0*/  LOP3.LUT R32, R32, 0xff, RZ, 0xc0, !PT ;  /* 0x000000ff20207812 */ /* 0x000fc800078ec0ff */
[----:B------:R-:W-:-:S04]  /*73b0*/  PRMT R43, R32, 0x7054, R43 ;  /* 0x00007054202b7816 */ /* 0x000fc8000000002b */
[----:B------:R-:W-:-:S04]  /*73c0*/  LOP3.LUT R43, R43, 0xff000000, R11, 0xf8, !PT ;  /* 0xff0000002b2b7812 */ /* 0x000fc800078ef80b */
[-C--:B------:R-:W-:Y:S02]  /*73d0*/  F2FP.F16.E4M3.UNPACK_B R44, R43.reuse ;  /* 0x0000002bff2c723e */ /* 0x080fe400020006ff */
[----:B------:R-:W-:Y:S02]  /*73e0*/  F2FP.F16.E4M3.UNPACK_B R43, R43.H1 ;  /* 0x0000002bff2b723e */ /* 0x000fe400030006ff */
[----:B---3--:R-:W-:Y:S02]  /*73f0*/  LOP3.LUT R0, R39, 0x30, R0, 0xf8, !PT ;  /* 0x0000003027007812 */ /* 0x008fe400078ef800 */
[----:B------:R-:W-:Y:S02]  /*7400*/  PRMT R39, R28, 0x7054, R37 ;  /* 0x000070541c277816 */ /* 0x000fe40000000025 */
[----:B------:R-:W-:Y:S02]  /*7410*/  LOP3.LUT R3, R0, R34, RZ, 0x3c, !PT ;  /* 0x0000002200037212 */ /* 0x000fe400078e3cff */
[----:B------:R-:W-:-:S02]  /*7420*/  LOP3.LUT R39, R39, 0xff000000, R9, 0xf8, !PT ;  /* 0xff00000027277812 */ /* 0x000fc400078ef809 */
[----:B------:R-:W-:Y:S02]  /*7430*/  IADD3 R0, R18, R29, R3 ;  /* 0x0000001d12007210 */ /* 0x000fe40007ffe003 */
[----:B------:R-:W-:Y:S01]  /*7440*/  SHF.R.U32.HI R29, RZ, 0x10, R6 ;  /* 0x00000010ff1d7819 */ /* 0x000fe20000011606 */
[----:B------:R-:W0:Y:S01]  /*7450*/  LDS.128 R12, [R50+0xb000] ;  /* 0x00b00000320c7984 */ /* 0x000e220000000c00 */
[----:B------:R-:W-:Y:S02]  /*7460*/  SHF.R.U32.HI R3, RZ, 0x10, R4 ;  /* 0x00000010ff037819 */ /* 0x000fe40000011604 */
[----:B------:R-:W-:Y:S01]  /*7470*/  LOP3.LUT R29, R29, 0xff, RZ, 0xc0, !PT ;  /* 0x000000ff1d1d7812 */ /* 0x000fe200078ec0ff */
[----:B------:R-:W1:Y:S01]  /*7480*/  LDS.128 R24, [R0+0xb000] ;  /* 0x00b0000000187984 */ /* 0x000e620000000c00 */
[----:B------:R-:W-:Y:S02]  /*7490*/  LOP3.LUT R3, R3, 0xff, RZ, 0xc0, !PT ;  /* 0x000000ff03037812 */ /* 0x000fe400078ec0ff */
[----:B------:R-:W-:-:S02]  /*74a0*/  PRMT R29, R29, 0x7054, R30 ;  /* 0x000070541d1d7816 */ /* 0x000fc4000000001e */
[----:B------:R-:W-:Y:S02]  /*74b0*/  SHF.R.U32.HI R30, RZ, 0x10, R10 ;  /* 0x00000010ff1e7819 */ /* 0x000fe4000001160a */
[----:B------:R-:W-:Y:S02]  /*74c0*/  PRMT R3, R3, 0x7054, R20 ;  /* 0x0000705403037816 */ /* 0x000fe40000000014 */
[----:B------:R-:W-:Y:S02]  /*74d0*/  SHF.R.U32.HI R20, RZ, 0x10, R8 ;  /* 0x00000010ff147819 */ /* 0x000fe40000011608 */
[----:B------:R-:W-:Y:S02]  /*74e0*/  LOP3.LUT R30, R30, 0xff, RZ, 0xc0, !PT ;  /* 0x000000ff1e1e7812 */ /* 0x000fe400078ec0ff */
[----:B------:R-:W-:Y:S02]  /*74f0*/  LOP3.LUT R20, R20, 0xff, RZ, 0xc0, !PT ;  /* 0x000000ff14147812 */ /* 0x000fe400078ec0ff */
[----:B------:R-:W-:-:S02]  /*7500*/  PRMT R41, R30, 0x7054, R41 ;  /* 0x000070541e297816 */ /* 0x000fc40000000029 */
[----:B------:R-:W-:Y:S02]  /*7510*/  PRMT R35, R20, 0x7054, R35 ;  /* 0x0000705414237816 */ /* 0x000fe40000000023 */
[----:B------:R-:W-:Y:S02]  /*7520*/  LOP3.LUT R34, R21, 0xff000000, R5, 0xf8, !PT ;  /* 0xff00000015227812 */ /* 0x000fe400078ef805 */
[----:B------:R-:W-:Y:S02]  /*7530*/  LOP3.LUT R20, R3, 0xff000000, R4, 0xf8, !PT ;  /* 0xff00000003147812 */ /* 0x000fe400078ef804 */
[----:B------:R-:W-:Y:S02]  /*7540*/  LOP3.LUT R4, R41, 0xff000000, R10, 0xf8, !PT ;  /* 0xff00000029047812 */ /* 0x000fe400078ef80a */
[----:B------:R-:W-:Y:S02]  /*7550*/  F2FP.F16.E4M3.UNPACK_B R41, R39 ;  /* 0x00000027ff29723e */ /* 0x000fe400020006ff */
[----:B------:R-:W-:-:S02]  /*7560*/  F2FP.F16.E4M3.UNPACK_B R11, R34 ;  /* 0x00000022ff0b723e */ /* 0x000fc400020006ff */
[----:B------:R-:W-:Y:S02]  /*7570*/  LOP3.LUT R3, R29, 0xff000000, R6, 0xf8, !PT ;  /* 0xff0000001d037812 */ /* 0x000fe400078ef806 */
[----:B------:R-:W-:Y:S02]  /*7580*/  LOP3.LUT R28, R35, 0xff000000, R8, 0xf8, !PT ;  /* 0xff000000231c7812 */ /* 0x000fe400078ef808 */
[----:B------:R-:W-:Y:S02]  /*7590*/  LOP3.LUT R37, R33, 0xff000000, R7, 0xf8, !PT ;  /* 0xff00000021257812 */ /* 0x000fe400078ef807 */
[----:B------:R-:W-:Y:S02]  /*75a0*/  F2FP.F16.E4M3.UNPACK_B R39, R39.H1 ;  /* 0x00000027ff27723e */ /* 0x000fe400030006ff */
[-C--:B0-----:R-:W-:Y:S02]  /*75b0*/  F2FP.F16.E4M3.UNPACK_B R8, R13.reuse ;  /* 0x0000000dff08723e */ /* 0x081fe400020006ff */
[----:B------:R-:W-:-:S02]  /*75c0*/  F2FP.F16.E4M3.UNPACK_B R29, R13.H1 ;  /* 0x0000000dff1d723e */ /* 0x000fc400030006ff */
[----:B-1----:R-:W-:Y:S01]  /*75d0*/  F2FP.F16.E4M3.UNPACK_B R10, R25 ;  /* 0x00000019ff0a723e */ /* 0x002fe200020006ff */
[--C-:B------:R-:W-:Y:S01]  /*75e0*/  HADD2.F32 R9, -RZ, R8.reuse.H0_H0 ;  /* 0x20000008ff097230 */ /* 0x100fe20000004100 */
[-C--:B------:R-:W-:Y:S01]  /*75f0*/  F2FP.F16.E4M3.UNPACK_B R30, R15.reuse ;  /* 0x0000000fff1e723e */ /* 0x080fe200020006ff */
[----:B------:R-:W-:Y:S01]  /*7600*/  HADD2.F32 R8, -RZ, R8.H1_H1 ;  /* 0x30000008ff087230 */ /* 0x000fe20000004100 */
[----:B------:R-:W-:Y:S01]  /*7610*/  F2FP.F16.E4M3.UNPACK_B R36, R15.H1 ;  /* 0x0000000fff24723e */ /* 0x000fe200030006ff */
[----:B------:R-:W-:Y:S01]  /*7620*/  HADD2.F32 R15, -RZ, R41.H0_H0 ;  /* 0x20000029ff0f7230 */ /* 0x000fe20000004100 */
[-C--:B------:R-:W-:Y:S01]  /*7630*/  F2FP.F16.E4M3.UNPACK_B R13, R12.reuse ;  /* 0x0000000cff0d723e */ /* 0x080fe200020006ff */
[--C-:B------:R-:W-:Y:S01]  /*7640*/  HADD2.F32 R6, -RZ, R10.reuse.H0_H0 ;  /* 0x2000000aff067230 */ /* 0x100fe20000004100 */
[----:B------:R-:W-:Y:S01]  /*7650*/  F2FP.F16.E4M3.UNPACK_B R33, R12.H1 ;  /* 0x0000000cff21723e */ /* 0x000fe200030006ff */
[----:B------:R-:W-:Y:S01]  /*7660*/  HADD2.F32 R12, -RZ, R11.H0_H0 ;  /* 0x2000000bff0c7230 */ /* 0x000fe20000004100 */
[-C--:B------:R-:W-:Y:S01]  /*7670*/  F2FP.F16.E4M3.UNPACK_B R21, R24.reuse ;  /* 0x00000018ff15723e */ /* 0x080fe200020006ff */
[----:B------:R-:W-:Y:S01]  /*7680*/  HADD2.F32 R41, -RZ, R41.H1_H1 ;  /* 0x30000029ff297230 */ /* 0x000fe20000004100 */
[----:B------:R-:W-:Y:S01]  /*7690*/  F2FP.F16.E4M3.UNPACK_B R35, R24.H1 ;  /* 0x00000018ff23723e */ /* 0x000fe200030006ff */
[C---:B------:R-:W-:Y:S01]  /*76a0*/  FMUL.FTZ R24, R6.reuse, R15 ;  /* 0x0000000f06187220 */ /* 0x040fe20000410000 */
[----:B------:R-:W-:Y:S01]  /*76b0*/  FMUL.FTZ R42, R6, R12 ;  /* 0x0000000c062a7220 */ /* 0x000fe20000410000 */
[----:B------:R-:W-:Y:S01]  /*76c0*/  F2FP.F16.E4M3.UNPACK_B R25, R25.H1 ;  /* 0x00000019ff19723e */ /* 0x000fe200030006ff */
[----:B------:R-:W-:Y:S01]  /*76d0*/  HADD2.F32 R10, -RZ, R10.H1_H1 ;  /* 0x3000000aff0a7230 */ /* 0x000fe20000004100 */
[----:B------:R-:W-:Y:S01]  /*76e0*/  F2FP.F16.E4M3.UNPACK_B R34, R34.H1 ;  /* 0x00000022ff22723e */ /* 0x000fe200030006ff */
[C---:B------:R-:W-:Y:S01]  /*76f0*/  FFMA.FTZ R6, R9.reuse, R12, -R24 ;  /* 0x0000000c09067223 */ /* 0x040fe20000010818 */
[----:B------:R-:W-:Y:S01]  /*7700*/  FFMA.FTZ R9, R9, R15, R42 ;  /* 0x0000000f09097223 */ /* 0x000fe2000001002a */
[-C--:B------:R-:W-:Y:S01]  /*7710*/  F2FP.F16.E4M3.UNPACK_B R32, R27.reuse ;  /* 0x0000001bff20723e */ /* 0x080fe200020006ff */
[----:B------:R-:W-:Y:S01]  /*7720*/  HADD2.F32 R15, -RZ, R11.H1_H1 ;  /* 0x3000000bff0f7230 */ /* 0x000fe20000004100 */
[----:B------:R-:W-:Y:S01]  /*7730*/  F2FP.F16.E4M3.UNPACK_B R38, R27.H1 ;  /* 0x0000001bff26723e */ /* 0x000fe200030006ff */
[----:B------:R-:W-:-:S02]  /*7740*/  HADD2.F32 R27, -RZ, R39.H0_H0 ;  /* 0x20000027ff1b7230 */ /* 0x000fc40000004100 */
[C---:B------:R-:W-:Y:S01]  /*7750*/  FMUL.FTZ R45, R10.reuse, R41 ;  /* 0x000000290a2d7220 */ /* 0x040fe20000410000 */
[----:B------:R-:W-:Y:S02]  /*7760*/  HADD2.F32 R11, -RZ, R25.H0_H0 ;  /* 0x20000019ff0b7230 */ /* 0x000fe40000004100 */
[----:B------:R-:W-:Y:S01]  /*7770*/  FMUL.FTZ R10, R10, R15 ;  /* 0x0000000f0a0a7220 */ /* 0x000fe20000410000 */
[--C-:B------:R-:W-:Y:S01]  /*7780*/  HADD2.F32 R24, -RZ, R34.reuse.H0_H0 ;  /* 0x20000022ff187230 */ /* 0x100fe20000004100 */
        /* <DEDUP_REMOVED lines=9> */
[----:B------:R-:W-:Y:S01]  /*7820*/  HADD2.F32 R42, -RZ, R39.H1_H1 ;  /* 0x30000027ff2a7230 */ /* 0x000fe20000004100 */
[-C--:B------:R-:W-:Y:S01]  /*7830*/  F2FP.F16.E4M3.UNPACK_B R39, R37.reuse ;  /* 0x00000025ff27723e */ /* 0x080fe200020006ff */
        /* <DEDUP_REMOVED lines=16> */
[----:B------:R-:W-:Y:S02]  /*7940*/  HADD2.F32 R32, -RZ, R32.H1_H1 ;  /* 0x30000020ff207230 */ /* 0x000fe40000004100 */
[----:B------:R-:W-:Y:S01]  /*7950*/  FFMA.FTZ R24, R24, R45, R48 ;  /* 0x0000002d18187223 */ /* 0x000fe20000010030 */
[----:B------:R-:W-:Y:S01]  /*7960*/  HADD2.F32 R39, -RZ, R39.H1_H1 ;  /* 0x30000027ff277230 */ /* 0x000fe20000004100 */
[----:B------:R-:W-:Y:S01]  /*7970*/  F2FP.F16.E4M3.UNPACK_B R5, R14 ;  /* 0x0000000eff05723e */ /* 0x000fe200020006ff */
[----:B------:R-:W-:Y:S02]  /*7980*/  HADD2.F32 R29, -RZ, R30.H1_H1 ;  /* 0x3000001eff1d7230 */ /* 0x000fe40000004100 */
[----:B------:R-:W-:Y:S01]  /*7990*/  FMUL.FTZ R42, R32, R44 ;  /* 0x0000002c202a7220 */ /* 0x000fe20000410000 */
[----:B------:R-:W-:-:S02]  /*79a0*/  HADD2.F32 R45, -RZ, R43.H0_H0 ;  /* 0x2000002bff2d7230 */ /* 0x000fc40000004100 */
[----:B------:R-:W-:Y:S01]  /*79b0*/  FMUL.FTZ R47, R32, R39 ;  /* 0x00000027202f7220 */ /* 0x000fe20000410000 */
[----:B------:R-:W-:Y:S01]  /*79c0*/  HADD2.F32 R30, -RZ, R38.H0_H0 ;  /* 0x20000026ff1e7230 */ /* 0x000fe20000004100 */
[----:B------:R-:W-:Y:S01]  /*79d0*/  F2FP.F16.E4M3.UNPACK_B R14, R14.H1 ;  /* 0x0000000eff0e723e */ /* 0x000fe200030006ff */
[--C-:B------:R-:W-:Y:S01]  /*79e0*/  HADD2.F32 R41, -RZ, R37.reuse.H0_H0 ;  /* 0x20000025ff297230 */ /* 0x100fe20000004100 */
[----:B------:R-:W-:Y:S01]  /*79f0*/  F2FP.SATFINITE.E4M3.F32.PACK_AB_MERGE_C R12, R27, R12, RZ ;  /* 0x0000000c1b0c723e */ /* 0x000fe200048070ff */
[----:B------:R-:W-:Y:S02]  /*7a00*/  HADD2.F32 R34, -RZ, R36.H0_H0 ;  /* 0x20000024ff227230 */ /* 0x000fe40000004100 */
[C---:B------:R-:W-:Y:S01]  /*7a10*/  FMUL.FTZ R49, R30.reuse, R45 ;  /* 0x0000002d1e317220 */ /* 0x040fe20000410000 */
[----:B------:R-:W-:Y:S01]  /*7a20*/  FMUL.FTZ R46, R30, R41 ;  /* 0x000000291e2e7220 */ /* 0x000fe20000410000 */
[C---:B------:R-:W-:Y:S01]  /*7a30*/  FFMA.FTZ R30, R29.reuse, R39, -R42 ;  /* 0x000000271d1e7223 */ /* 0x040fe2000001082a */
[----:B------:R-:W-:Y:S01]  /*7a40*/  FFMA.FTZ R29, R29, R44, R47 ;  /* 0x0000002c1d1d7223 */ /* 0x000fe2000001002f */
[C---:B------:R-:W-:Y:S01]  /*7a50*/  FFMA.FTZ R32, R34.reuse, R41, -R49 ;  /* 0x0000002922207223 */ /* 0x040fe20000010831 */
[----:B------:R-:W-:Y:S01]  /*7a60*/  F2FP.F16.E4M3.UNPACK_B R44, R28.H1 ;  /* 0x0000001cff2c723e */ /* 0x000fe200030006ff */
[----:B------:R-:W-:Y:S01]  /*7a70*/  FFMA.FTZ R34, R34, R45, R46 ;  /* 0x0000002d22227223 */ /* 0x000fe2000001002e */
[----:B------:R-:W-:Y:S01]  /*7a80*/  F2FP.F16.E4M3.UNPACK_B R41, R20.H1 ;  /* 0x00000014ff29723e */ /* 0x000fe200030006ff */
[----:B------:R-:W-:Y:S01]  /*7a90*/  HADD2.F32 R42, -RZ, R37.H1_H1 ;  /* 0x30000025ff2a7230 */ /* 0x000fe20000004100 */
[----:B------:R-:W-:Y:S01]  /*7aa0*/  F2FP.SATFINITE.E4M3.F32.PACK_AB_MERGE_C R9, R8, R9, R12 ;  /* 0x000000090809723e */ /* 0x000fe2000480700c */
[----:B------:R-:W-:-:S02]  /*7ab0*/  HADD2.F32 R46, -RZ, R43.H1_H1 ;  /* 0x3000002bff2e7230 */ /* 0x000fc40000004100 */
[----:B------:R-:W-:Y:S02]  /*7ac0*/  HADD2.F32 R39, -RZ, R38.H1_H1 ;  /* 0x30000026ff277230 */ /* 0x000fe40000004100 */
[----:B------:R-:W-:Y:S02]  /*7ad0*/  HADD2.F32 R45, -RZ, R44.H0_H0 ;  /* 0x2000002cff2d7230 */ /* 0x000fe40000004100 */
        /* <DEDUP_REMOVED lines=9> */
[----:B------:R-:W-:Y:S01]  /*7b70*/  FFMA.FTZ R47, R37, R42, -R48 ;  /* 0x0000002a252f7223 */ /* 0x000fe20000010830 */
[----:B------:R-:W-:Y:S02]  /*7b80*/  HADD2.F32 R35, -RZ, R35.H1_H1 ;  /* 0x30000023ff237230 */ /* 0x000fe40000004100 */
[----:B------:R-:W-:Y:S01]  /*7b90*/  FFMA.FTZ R45, R36, R45, R38 ;  /* 0x0000002d242d7223 */ /* 0x000fe20000010026 */
[----:B------:R-:W-:-:S02]  /*7ba0*/  HADD2.F32 R38, -RZ, R41.H1_H1 ;  /* 0x30000029ff267230 */ /* 0x000fc40000004100 */
[----:B------:R-:W-:Y:S01]  /*7bb0*/  FFMA.FTZ R43, R36, R43, -R39 ;  /* 0x0000002b242b7223 */ /* 0x000fe20000010827 */
[----:B------:R-:W-:Y:S01]  /*7bc0*/  FFMA.FTZ R49, R37, R46, R49 ;  /* 0x0000002e25317223 */ /* 0x000fe20000010031 */
[----:B------:R-:W-:Y:S01]  /*7bd0*/  HADD2.F32 R33, -RZ, R33.H1_H1 ;  /* 0x30000021ff217230 */ /* 0x000fe20000004100 */
[----:B------:R-:W-:Y:S01]  /*7be0*/  F2FP.F16.E4M3.UNPACK_B R36, R20 ;  /* 0x00000014ff24723e */ /* 0x000fe200020006ff */
[C---:B------:R-:W-:Y:S01]  /*7bf0*/  FMUL.FTZ R20, R35.reuse, R44 ;  /* 0x0000002c23147220 */ /* 0x040fe20000410000 */
[----:B------:R-:W-:Y:S01]  /*7c00*/  F2FP.F16.E4M3.UNPACK_B R37, R28 ;  /* 0x0000001cff25723e */ /* 0x000fe200020006ff */
[-C--:B------:R-:W-:Y:S01]  /*7c10*/  FMUL.FTZ R39, R35, R38.reuse ;  /* 0x0000002623277220 */ /* 0x080fe20000410000 */
[--C-:B------:R-:W-:Y:S02]  /*7c20*/  HADD2.F32 R28, -RZ, R21.reuse.H0_H0 ;  /* 0x20000015ff1c7230 */ /* 0x100fe40000004100 */
[----:B------:R-:W-:Y:S01]  /*7c30*/  FFMA.FTZ R46, R33, R38, -R20 ;  /* 0x00000026212e7223 */ /* 0x000fe20000010814 */
[----:B------:R-:W-:-:S02]  /*7c40*/  HADD2.F32 R21, -RZ, R21.H1_H1 ;  /* 0x30000015ff157230 */ /* 0x000fc40000004100 */
[----:B------:R-:W-:Y:S01]  /*7c50*/  FFMA.FTZ R44, R33, R44, R39 ;  /* 0x0000002c212c7223 */ /* 0x000fe20000010027 */
[--C-:B------:R-:W-:Y:S01]  /*7c60*/  HADD2.F32 R35, -RZ, R37.reuse.H0_H0 ;  /* 0x20000025ff237230 */ /* 0x100fe20000004100 */
[----:B------:R-:W-:Y:S01]  /*7c70*/  F2FP.SATFINITE.E4M3.F32.PACK_AB_MERGE_C R34, R49, R34, RZ ;  /* 0x000000223122723e */ /* 0x000fe200048070ff */
[--C-:B------:R-:W-:Y:S02]  /*7c80*/  HADD2.F32 R33, -RZ, R36.reuse.H0_H0 ;  /* 0x20000024ff217230 */ /* 0x100fe40000004100 */
[----:B------:R-:W-:Y:S02]  /*7c90*/  HADD2.F32 R38, -RZ, R37.H1_H1 ;  /* 0x30000025ff267230 */ /* 0x000fe40000004100 */
[C---:B------:R-:W-:Y:S01]  /*7ca0*/  FMUL.FTZ R39, R28.reuse, R35 ;  /* 0x000000231c277220 */ /* 0x040fe20000410000 */
[----:B------:R-:W-:Y:S02]  /*7cb0*/  HADD2.F32 R36, -RZ, R36.H1_H1 ;  /* 0x30000024ff247230 */ /* 0x000fe40000004100 */
[----:B------:R-:W-:Y:S01]  /*7cc0*/  FMUL.FTZ R41, R28, R33 ;  /* 0x000000211c297220 */ /* 0x000fe20000410000 */
[--C-:B------:R-:W-:Y:S01]  /*7cd0*/  HADD2.F32 R20, -RZ, R13.reuse.H0_H0 ;  /* 0x2000000dff147230 */ /* 0x100fe20000004100 */
[----:B------:R-:W-:Y:S01]  /*7ce0*/  F2FP.F16.E4M3.UNPACK_B R37, R4.H1 ;  /* 0x00000004ff25723e */ /* 0x000fe200030006ff */
[----:B------:R-:W-:-:S02]  /*7cf0*/  HADD2.F32 R13, -RZ, R13.H1_H1 ;  /* 0x3000000dff0d7230 */ /* 0x000fc40000004100 */
[C---:B------:R-:W-:Y:S01]  /*7d00*/  FMUL.FTZ R42, R21.reuse, R38 ;  /* 0x00000026152a7220 */ /* 0x040fe20000410000 */
[----:B------:R-:W-:Y:S01]  /*7d10*/  F2FP.F16.E4M3.UNPACK_B R28, R3.H1 ;  /* 0x00000003ff1c723e */ /* 0x000fe200030006ff */
[----:B------:R-:W-:Y:S01]  /*7d20*/  FMUL.FTZ R21, R21, R36 ;  /* 0x0000002415157220 */ /* 0x000fe20000410000 */
[C---:B------:R-:W-:Y:S01]  /*7d30*/  FFMA.FTZ R39, R20.reuse, R33, -R39 ;  /* 0x0000002114277223 */ /* 0x040fe20000010827 */
[----:B------:R-:W-:Y:S01]  /*7d40*/  FFMA.FTZ R41, R20, R35, R41 ;  /* 0x0000002314297223 */ /* 0x000fe20000010029 */
[----:B------:R-:W-:Y:S02]  /*7d50*/  HADD2.F32 R35, -RZ, R37.H0_H0 ;  /* 0x20000025ff237230 */ /* 0x000fe40000004100 */
[C---:B------:R-:W-:Y:S01]  /*7d60*/  FFMA.FTZ R38, R13.reuse, R38, R21 ;  /* 0x000000260d267223 */ /* 0x040fe20000010015 */
[----:B------:R-:W-:Y:S02]  /*7d70*/  HADD2.F32 R20, -RZ, R26.H0_H0 ;  /* 0x2000001aff147230 */ /* 0x000fe40000004100 */
[----:B------:R-:W-:Y:S01]  /*7d80*/  FFMA.FTZ R42, R13, R36, -R42 ;  /* 0x000000240d2a7223 */ /* 0x000fe2000001082a */
[--C-:B------:R-:W-:Y:S01]  /*7d90*/  HADD2.F32 R21, -RZ, R28.reuse.H0_H0 ;  /* 0x2000001cff157230 */ /* 0x100fe20000004100 */
[----:B------:R-:W-:Y:S01]  /*7da0*/  F2FP.F16.E4M3.UNPACK_B R3, R3 ;  /* 0x00000003ff03723e */ /* 0x000fe200020006ff */
[----:B------:R-:W-:-:S02]  /*7db0*/  HADD2.F32 R33, -RZ, R28.H1_H1 ;  /* 0x3000001cff217230 */ /* 0x000fc40000004100 */
[C---:B------:R-:W-:Y:S01]  /*7dc0*/  FMUL.FTZ R28, R20.reuse, R35 ;  /* 0x00000023141c7220 */ /* 0x040fe20000410000 */
[----:B------:R-:W-:Y:S02]  /*7dd0*/  HADD2.F32 R13, -RZ, R14.H0_H0 ;  /* 0x2000000eff0d7230 */ /* 0x000fe40000004100 */
[----:B------:R-:W-:Y:S01]  /*7de0*/  FMUL.FTZ R20, R20, R21 ;  /* 0x0000001514147220 */ /* 0x000fe20000410000 */
[----:B------:R-:W-:Y:S01]  /*7df0*/  HADD2.F32 R37, -RZ, R37.H1_H1 ;  /* 0x30000025ff257230 */ /* 0x000fe20000004100 */
[----:B------:R-:W-:Y:S01]  /*7e00*/  F2FP.SATFINITE.E4M3.F32.PACK_AB_MERGE_C R44, R44, R45, RZ ;  /* 0x0000002d2c2c723e */ /* 0x000fe200048070ff */
[----:B------:R-:W-:Y:S02]  /*7e10*/  HADD2.F32 R26, -RZ, R26.H1_H1 ;  /* 0x3000001aff1a7230 */ /* 0x000fe40000004100 */
[C---:B------:R-:W-:Y:S01]  /*7e20*/  FFMA.FTZ R36, R13.reuse, R21, -R28 ;  /* 0x000000150d247223 */ /* 0x040fe2000001081c */
[----:B------:R-:W-:Y:S02]  /*7e30*/  HADD2.F32 R14, -RZ, R14.H1_H1 ;  /* 0x3000000eff0e7230 */ /* 0x000fe40000004100 */
[----:B------:R-:W-:Y:S01]  /*7e40*/  FFMA.FTZ R35, R13, R35, R20 ;  /* 0x000000230d237223 */ /* 0x000fe20000010014 */
[----:B------:R-:W-:Y:S01]  /*7e50*/  F2FP.F16.E4M3.UNPACK_B R20, R4 ;  /* 0x00000004ff14723e */ /* 0x000fe200020006ff */
[C---:B------:R-:W-:Y:S01]  /*7e60*/  FMUL.FTZ R21, R26.reuse, R37 ;  /* 0x000000251a157220 */ /* 0x040fe20000410000 */
[----:B------:R-:W-:Y:S01]  /*7e70*/  FMUL.FTZ R26, R26, R33 ;  /* 0x000000211a1a7220 */ /* 0x000fe20000410000 */
[----:B------:R-:W-:Y:S01]  /*7e80*/  HADD2.F32 R4, -RZ, R7.H0_H0 ;  /* 0x20000007ff047230 */ /* 0x000fe20000004100 */
[----:B------:R-:W-:Y:S01]  /*7e90*/  F2FP.SATFINITE.E4M3.F32.PACK_AB_MERGE_C R8, R38, R41, R44 ;  /* 0x000000292608723e */ /* 0x000fe2000480702c */
[----:B------:R-:W-:Y:S01]  /*7ea0*/  FFMA.FTZ R33, R14, R33, -R21 ;  /* 0x000000210e217223 */ /* 0x000fe20000010815 */
[----:B------:R-:W-:-:S02]  /*7eb0*/  HADD2.F32 R21, -RZ, R20.H0_H0 ;  /* 0x20000014ff157230 */ /* 0x000fc40000004100 */
[----:B------:R-:W-:Y:S01]  /*7ec0*/  FFMA.FTZ R48, R14, R37, R26 ;  /* 0x000000250e307223 */ /* 0x000fe2000001001a */
[----:B------:R-:W-:Y:S02]  /*7ed0*/  HADD2.F32 R20, -RZ, R20.H1_H1 ;  /* 0x30000014ff147230 */ /* 0x000fe40000004100 */
[----:B------:R-:W-:Y:S02]  /*7ee0*/  HADD2.F32 R7, -RZ, R7.H1_H1 ;  /* 0x30000007ff077230 */ /* 0x000fe40000004100 */
[----:B------:R-:W-:Y:S01]  /*7ef0*/  FMUL.FTZ R26, R4, R21 ;  /* 0x00000015041a7220 */ /* 0x000fe20000410000 */
[--C-:B------:R-:W-:Y:S01]  /*7f00*/  HADD2.F32 R14, -RZ, R3.reuse.H1_H1 ;  /* 0x30000003ff0e7230 */ /* 0x100fe20000004100 */
[----:B------:R-:W-:Y:S01]  /*7f10*/  F2FP.SATFINITE.E4M3.F32.PACK_AB_MERGE_C R33, R33, R36, RZ ;  /* 0x000000242121723e */ /* 0x000fe200048070ff */
[----:B------:R-:W-:Y:S02]  /*7f20*/  HADD2.F32 R13, -RZ, R3.H0_H0 ;  /* 0x20000003ff0d7230 */ /* 0x000fe40000004100 */
[----:B------:R-:W-:Y:S01]  /*7f30*/  FMUL.FTZ R28, R7, R20 ;  /* 0x00000014071c7220 */ /* 0x000fe20000410000 */
[----:B------:R-:W-:-:S02]  /*7f40*/  HADD2.F32 R3, -RZ, R5.H0_H0 ;  /* 0x20000005ff037230 */ /* 0x000fc40000004100 */
[-C--:B------:R-:W-:Y:S01]  /*7f50*/  FMUL.FTZ R7, R7, R14.reuse ;  /* 0x0000000e07077220 */ /* 0x080fe20000410000 */
[----:B------:R-:W-:Y:S02]  /*7f60*/  HADD2.F32 R5, -RZ, R5.H1_H1 ;  /* 0x30000005ff057230 */ /* 0x000fe40000004100 */
[-C--:B------:R-:W-:Y:S01]  /*7f70*/  FMUL.FTZ R4, R4, R13.reuse ;  /* 0x0000000d04047220 */ /* 0x080fe20000410000 */
[----:B------:R-:W-:Y:S02]  /*7f80*/  FFMA.FTZ R26, R3, R13, -R26 ;  /* 0x0000000d031a7223 */ /* 0x000fe4000001081a */
[C---:B------:R-:W-:Y:S01]  /*7f90*/  FFMA.FTZ R13, R5.reuse, R14, -R28 ;  /* 0x0000000e050d7223 */ /* 0x040fe2000001081c */
[----:B------:R-:W-:Y:S01]  /*7fa0*/  FFMA.FTZ R20, R5, R20, R7 ;  /* 0x0000001405147223 */ /* 0x000fe20000010007 */
        /* <DEDUP_REMOVED lines=13> */
.L_x_13556:
[----:B------:R-:W-:Y:S05]  /*8080*/  BSYNC B0 ;  /* 0x0000000000007941 */ /* 0x000fea0003800000 */
.L_x_13549:
        /* <DEDUP_REMOVED lines=8> */
.L_x_13546:
[----:B0--3--:R-:W3:Y:S02]  /*8110*/  LDL R0, [R1+0x18] ;  /* 0x0000180001007983 */ /* 0x009ee40000100800 */
[----:B---3--:R-:W-:-:S13]  /*8120*/  ISETP.NE.AND P0, PT, R0, 0x3, PT ;  /* 0x000000030000780c */ /* 0x008fda0003f05270 */
[----:B------:R-:W-:Y:S05]  /*8130*/  @!P0 BRA `(.L_x_13564) ;  /* 0x0000000000048947 */ /* 0x000fea0003800000 */
[----:B------:R-:W-:Y:S01]  /*8140*/  BPT.TRAP 0x1 ;  /* 0x000000040000795c */ /* 0x000fe20000300000 */
.L_x_13564:
[----:B-1--4-:R-:W3:Y:S04]  /*8150*/  LDL R3, [R1+0x1c] ;  /* 0x00001c0001037983 */ /* 0x012ee80000100800 */
[----:B-----5:R-:W4:Y:S01]  /*8160*/  LDL R4, [R1+0x14] ;  /* 0x0000140001047983 */ /* 0x020f220000100800 */
[----:B---3--:R-:W-:Y:S02]  /*8170*/  SHF.L.U32 R5, R3, 0x1f, RZ ;  /* 0x0000001f03057819 */ /* 0x008fe400000006ff */
[----:B----4-:R-:W-:-:S04]  /*8180*/  LEA R0, R4, R18, 0x3 ;  /* 0x0000001204007211 */ /* 0x010fc800078e18ff */
[----:B------:R0:W1:Y:S01]  /*8190*/  SYNCS.PHASECHK.TRANS64.TRYWAIT P1, [R0+URZ+0x13230], R5 ;  /* 0x01323005000075a7 */ /* 0x000062000802017f */
[----:B------:R-:W-:Y:S05]  /*81a0*/  @!P0 BRA `(.L_x_13565) ;  /* 0x0000000000048947 */ /* 0x000fea0003800000 */
[----:B------:R-:W-:Y:S01]  /*81b0*/  BPT.TRAP 0x1 ;  /* 0x000000040000795c */ /* 0x000fe20000300000 */
.L_x_13565:
        /* <DEDUP_REMOVED lines=8> */
.L_x_13566:
[----:B------:R-:W-:Y:S01]  /*8240*/  IMAD.MOV.U32 R4, RZ, RZ, R10 ;  /* 0x000000ffff047224 */ /* 0x000fe200078e000a */
[----:B------:R-:W-:Y:S05]  /*8250*/  WARPSYNC.ALL ;  /* 0x0000000000007948 */ /* 0x000fea0003800000 */
[----:B------:R-:W-:Y:S01]  /*8260*/  R2UR UR6, R4 ;  /* 0x00000000040672ca */ /* 0x000fe200000e0000 */
[----:B------:R-:W-:Y:S01]  /*8270*/  WARPGROUP.ARRIVE ;  /* 0x00000000000079c5 */ /* 0x000fe20000000000 */
[----:B01----:R-:W-:Y:S01]  /*8280*/  MOV R5, 0x80000020 ;  /* 0x8000002000057802 */ /* 0x003fe20000000f00 */
[C---:B------:R-:W-:Y:S01]  /*8290*/  VIADD R6, R10.reuse, 0x80 ;  /* 0x000000800a067836 */ /* 0x040fe20000000000 */
[----:B------:R-:W-:Y:S01]  /*82a0*/  LOP3.LUT R4, R31, 0x10000, RZ, 0xfc, !PT ;  /* 0x000100001f047812 */ /* 0x000fe200078efcff */
[----:B------:R-:W-:Y:S01]  /*82b0*/  IMAD.MOV.U32 R7, RZ, RZ, -0x7fffffe0 ;  /* 0x80000020ff077424 */ /* 0x000fe200078e00ff */
[C---:B------:R-:W-:Y:S01]  /*82c0*/  R2UR UR7, R5.reuse ;  /* 0x00000000050772ca */ /* 0x040fe200000e0000 */
[----:B------:R-:W-:Y:S01]  /*82d0*/  VIADD R8, R10, 0x100 ;  /* 0x000001000a087836 */ /* 0x000fe20000000000 */
[----:B------:R-:W-:Y:S01]  /*82e0*/  R2UR UR4, R4 ;  /* 0x00000000040472ca */ /* 0x000fe200000e0000 */
[----:B------:R-:W-:Y:S01]  /*82f0*/  IMAD.MOV.U32 R9, RZ, RZ, -0x7fffffe0 ;  /* 0x80000020ff097424 */ /* 0x000fe200078e00ff */
[----:B------:R-:W-:Y:S01]  /*8300*/  R2UR UR5, R5 ;  /* 0x00000000050572ca */ /* 0x000fe200000e0000 */
[----:B------:R-:W-:Y:S01]  /*8310*/  VIADD R12, R10, 0x200 ;  /* 0x000002000a0c7836 */ /* 0x000fe20000000000 */
[----:B------:R-:W-:Y:S01]  /*8320*/  R2UR UR10, R6 ;  /* 0x00000000060a72ca */ /* 0x000fe200000e0000 */
[----:B------:R-:W-:Y:S01]  /*8330*/  VIADD R6, R10, 0x180 ;  /* 0x000001800a067836 */ /* 0x000fe20000000000 */
[----:B------:R-:W-:Y:S01]  /*8340*/  R2UR UR11, R7 ;  /* 0x00000000070b72ca */ /* 0x000fe200000e0000 */
[----:B------:R-:W-:Y:S01]  /*8350*/  IMAD.MOV.U32 R11, RZ, RZ, -0x7fffffe0 ;  /* 0x80000020ff0b7424 */ /* 0x000fe200078e00ff */
[----:B------:R-:W-:Y:S01]  /*8360*/  R2UR UR8, R4 ;  /* 0x00000000040872ca */ /* 0x000fe200000e0000 */
[----:B------:R-:W-:Y:S01]  /*8370*/  IMAD.MOV.U32 R55, RZ, RZ, RZ ;  /* 0x000000ffff377224 */ /* 0x000fe200078e00ff */
[----:B------:R-:W-:-:S02]  /*8380*/  R2UR UR9, R5 ;  /* 0x00000000050972ca */ /* 0x000fc400000e0000 */
[----:B------:R-:W-:Y:S01]  /*8390*/  R2UR UR14, R8 ;  /* 0x00000000080e72ca */ /* 0x000fe200000e0000 */
[----:B------:R-:W-:Y:S01]  /*83a0*/  VIADD R8, R10, 0x82 ;  /* 0x000000820a087836 */ /* 0x000fe20000000000 */
[----:B------:R-:W-:Y:S01]  /*83b0*/  R2UR UR15, R9 ;  /* 0x00000000090f72ca */ /* 0x000fe200000e0000 */
[----:B------:R-:W-:Y:S01]  /*83c0*/  QGMMA.64x32x32.F32.E4M3.E4M3 R104, gdesc[UR4], RZ, !UPT, gsb0 ;  /* 0x00600000046879f3 */ /* 0x000fe2000c0008ff */
[----:B------:R-:W-:Y:S02]  /*83d0*/  R2UR UR12, R4 ;  /* 0x00000000040c72ca */ /* 0x000fe400000e0000 */
[----:B------:R-:W-:Y:S02]  /*83e0*/  R2UR UR13, R5 ;  /* 0x00000000050d72ca */ /* 0x000fe400000e0000 */
[----:B------:R-:W-:Y:S01]  /*83f0*/  R2UR UR18, R6 ;  /* 0x00000000061272ca */ /* 0x000fe200000e0000 */
[----:B------:R-:W-:Y:S01]  /*8400*/  VIADD R6, R10, 0x2 ;  /* 0x000000020a067836 */ /* 0x000fe20000000000 */
[----:B------:R-:W-:Y:S01]  /*8410*/  R2UR UR19, R7 ;  /* 0x00000000071372ca */ /* 0x000fe200000e0000 */
[----:B------:R-:W-:Y:S01]  /*8420*/  IMAD.MOV.U32 R7, RZ, RZ, -0x7fffffe0 ;  /* 0x80000020ff077424 */ /* 0x000fe200078e00ff */
[----:B------:R-:W-:-:S02]  /*8430*/  R2UR UR16, R4 ;  /* 0x00000000041072ca */ /* 0x000fc400000e0000 */
[----:B------:R-:W-:Y:S02]  /*8440*/  R2UR UR17, R5 ;  /* 0x00000000051172ca */ /* 0x000fe400000e0000 */
[----:B------:R-:W-:Y:S02]  /*8450*/  MOV R13, 0x80000020 ;  /* 0x80000020000d7802 */ /* 0x000fe40000000f00 */
[----:B------:R-:W-:Y:S02]  /*8460*/  R2UR UR22, R12 ;  /* 0x000000000c1672ca */ /* 0x000fe400000e0000 */
[----:B------:R-:W-:Y:S02]  /*8470*/  R2UR UR23, R13 ;  /* 0x000000000d1772ca */ /* 0x000fe400000e0000 */
[----:B------:R-:W-:Y:S02]  /*8480*/  R2UR UR20, R4 ;  /* 0x00000000041472ca */ /* 0x000fe400000e0000 */
[----:B------:R-:W-:-:S02]  /*8490*/  R2UR UR21, R5 ;  /* 0x00000000051572ca */ /* 0x000fc400000e0000 */
[----:B------:R-:W-:Y:S01]  /*84a0*/  R2UR UR6, R6 ;  /* 0x00000000060672ca */ /* 0x000fe200000e0000 */
[----:B------:R-:W-:Y:S01]  /*84b0*/  VIADD R6, R10, 0x102 ;  /* 0x000001020a067836 */ /* 0x000fe20000000000 */
[----:B------:R-:W-:Y:S01]  /*84c0*/  R2UR UR7, R7 ;  /* 0x00000000070772ca */ /* 0x000fe200000e0000 */
[----:B------:R-:W-:Y:S01]  /*84d0*/  IMAD.MOV.U32 R7, RZ, RZ, -0x7fffffe0 ;  /* 0x80000020ff077424 */ /* 0x000fe200078e00ff */
[----:B------:R-:W-:Y:S01]  /*84e0*/  MOV R9, 0x80000020 ;  /* 0x8000002000097802 */ /* 0x000fe20000000f00 */
[----:B------:R-:W-:Y:S02]  /*84f0*/  WARPGROUP.DEPBAR.LE gsb0, 0x0 ;  /* 0x00008000000079c5 */ /* 0x000fe40000010000 */
[----:B------:R-:W-:-:S06]  /*8500*/  WARPGROUP.ARRIVE ;  /* 0x00000000000079c5 */ /* 0x000fcc0000000000 */
[----:B------:R-:W-:Y:S01]  /*8510*/  QGMMA.64x32x32.F32.E4M3.E4M3 R88, gdesc[UR8], RZ, !UPT, gsb0 ;  /* 0x00600000085879f3 */ /* 0x000fe2000c0008ff */
[----:B------:R-:W-:Y:S01]  /*8520*/  R2UR UR10, R8 ;  /* 0x00000000080a72ca */ /* 0x000fe200000e0000 */
[C---:B------:R-:W-:Y:S01]  /*8530*/  VIADD R8, R10.reuse, 0x182 ;  /* 0x000001820a087836 */ /* 0x040fe20000000000 */
[----:B------:R-:W-:Y:S01]  /*8540*/  R2UR UR11, R9 ;  /* 0x00000000090b72ca */ /* 0x000fe200000e0000 */
[----:B------:R-:W-:Y:S01]  /*8550*/  VIADD R10, R10, 0x202 ;  /* 0x000002020a0a7836 */ /* 0x000fe20000000000 */
[----:B------:R-:W-:Y:S01]  /*8560*/  MOV R9, 0x80000020 ;  /* 0x8000002000097802 */ /* 0x000fe20000000f00 */
[----:B------:R-:W-:Y:S02]  /*8570*/  WARPGROUP.DEPBAR.LE gsb0, 0x0 ;  /* 0x00008000000079c5 */ /* 0x000fe40000010000 */
[----:B------:R-:W-:-:S06]  /*8580*/  WARPGROUP.ARRIVE ;  /* 0x00000000000079c5 */ /* 0x000fcc0000000000 */
[----:B------:R-:W-:Y:S01]  /*8590*/  QGMMA.64x32x32.F32.E4M3.E4M3 R72, gdesc[UR12], RZ, !UPT, gsb0 ;  /* 0x006000000c4879f3 */ /* 0x000fe2000c0008ff */
[----:B------:R-:W-:Y:S01]  /*85a0*/  R2UR UR14, R6 ;  /* 0x00000000060e72ca */ /* 0x000fe200000e0000 */
[----:B------:R-:W-:Y:S01]  /*85b0*/  VIADD R6, R4, 0x2 ;  /* 0x0000000204067836 */ /* 0x000fe20000000000 */
[----:B------:R-:W-:Y:S01]  /*85c0*/  R2UR UR15, R7 ;  /* 0x00000000070f72ca */ /* 0x000fe200000e0000 */
[----:B------:R-:W-:-:S03]  /*85d0*/  IMAD.MOV.U32 R7, RZ, RZ, -0x7fffffe0 ;  /* 0x80000020ff077424 */ /* 0x000fc600078e00ff */
        /* <DEDUP_REMOVED lines=38> */
.L_x_13568:
[----:B------:R-:W3:Y:S01]  /*8840*/  LDL R121, [R1+0x84] ;  /* 0x0000840001797983 */ /* 0x000ee20000100800 */
        /* <DEDUP_REMOVED lines=17> */
[C---:B--2---:R-:W-:Y:S01]  /*8960*/  FMUL.FTZ R14, R2.reuse, R111 ;  /* 0x0000006f020e7220 */ /* 0x044fe20000410000 */
        /* <DEDUP_REMOVED lines=66> */
[----:B------:R-:W5:Y:S01]  /*8d90*/  LDL R102, [R1+0x2c] ;  /* 0x00002c0001667983 */ /* 0x000f620000100800 */
[----:B------:R-:W-:Y:S01]  /*8da0*/  ULDC UR4, c[0x0][0x988] ;  /* 0x0002620000047ab9 */ /* 0x000fe20000000800 */
[----:B------:R-:W5:Y:S01]  /*8db0*/  MUFU.TANH R44, R44 ;  /* 0x0000002c002c7308 */ /* 0x000f620000002400 */
[----:B------:R-:W-:Y:S01]  /*8dc0*/  P2R R50, PR, RZ, 0x1 ;  /* 0x00000001ff327803 */ /* 0x000fe20000000000 */
[----:B------:R-:W-:-:S06]  /*8dd0*/  ULDC UR36, c[0x0][0x988] ;  /* 0x0002620000247ab9 */ /* 0x000fcc0000000800 */
        /* <DEDUP_REMOVED lines=26> */
[----:B---3--:R-:W-:-:S07]  /*8f80*/  IMAD.IADD R97, R121, 0x1, R40 ;  /* 0x0000000179617824 */ /* 0x008fce00078e0228 */
[----:B------:R-:W3:Y:S01]  /*8f90*/  MUFU.TANH R74, R74 ;  /* 0x0000004a004a7308 */ /* 0x000ee20000002400 */
[----:B------:R-:W-:-:S05]  /*8fa0*/  IMAD R97, R120, -0xa0, R97 ;  /* 0xffffff6078617824 */ /* 0x000fca00078e0261 */
[C---:B------:R-:W-:Y:S02]  /*8fb0*/  ISETP.GT.AND P4, PT, R97.reuse, RZ, PT ;  /* 0x000000ff6100720c */ /* 0x040fe40003f84270 */
[C---:B------:R-:W-:Y:S01]  /*8fc0*/  ISETP.GT.AND P3, PT, R97.reuse, 0x1, PT ;  /* 0x000000016100780c */ /* 0x040fe20003f64270 */
[----:B------:R-:W3:Y:S01]  /*8fd0*/  MUFU.TANH R81, R81 ;  /* 0x0000005100517308 */ /* 0x000ee20000002400 */
[----:B------:R-:W-:Y:S02]  /*8fe0*/  ISETP.GT.AND P2, PT, R97, 0x8, PT ;  /* 0x000000086100780c */ /* 0x000fe40003f44270 */
[----:B0-----:R-:W-:Y:S02]  /*8ff0*/  FSEL R3, R3, -INF , P4 ;  /* 0xff80000003037808 */ /* 0x001fe40002000000 */
[----:B-1----:R-:W-:Y:S02]  /*9000*/  FSEL R8, R8, -INF , P3 ;  /* 0xff80000008087808 */ /* 0x002fe40001800000 */
[----:B------:R-:W-:Y:S01]  /*9010*/  ISETP.GT.AND P1, PT, R97, 0x9, PT ;  /* 0x000000096100780c */ /* 0x000fe20003f24270 */
[----:B------:R-:W0:Y:S01]  /*9020*/  MUFU.TANH R75, R75 ;  /* 0x0000004b004b7308 */ /* 0x000e220000002400 */
[----:B--2---:R-:W-:-:S02]  /*9030*/  FSEL R11, R11, -INF , P2 ;  /* 0xff8000000b0b7808 */ /* 0x004fc40001000000 */
        /* <DEDUP_REMOVED lines=8> */
[----:B------:R-:W2:Y:S01]  /*90c0*/  MUFU.TANH R78, R78 ;  /* 0x0000004e004e7308 */ /* 0x000ea20000002400 */
        /* <DEDUP_REMOVED lines=14> */
[----:B------:R-:W5:Y:S01]  /*91b0*/  MUFU.TANH R56, R56 ;  /* 0x0000003800387308 */ /* 0x000f620000002400 */
[----:B------:R-:W-:Y:S02]  /*91c0*/  FSEL R101, R14, -INF , P1 ;  /* 0xff8000000e657808 */ /* 0x000fe40000800000 */
[----:B------:R-:W-:Y:S02]  /*91d0*/  ISETP.GT.AND P1, PT, R97, 0x21, PT ;  /* 0x000000216100780c */ /* 0x000fe40003f24270 */
[----:B------:R-:W-:Y:S02]  /*91e0*/  FSEL R47, R47, -INF , P2 ;  /* 0xff8000002f2f7808 */ /* 0x000fe40001000000 */
[----:B------:R-:W-:Y:S01]  /*91f0*/  FMNMX.FTZ R100, R103, R100, !PT ;  /* 0x0000006467647209 */ /* 0x000fe20007810000 */
[----:B------:R-:W5:Y:S01]  /*9200*/  MUFU.TANH R82, R82 ;  /* 0x0000005200527308 */ /* 0x000f620000002400 */
        /* <DEDUP_REMOVED lines=60> */
[----:B---3--:R-:W-:-:S02]  /*95d0*/  FSEL R131, R74, -INF , P6 ;  /* 0xff8000004a837808 */ /* 0x008fc40003000000 */
[----:B------:R-:W-:Y:S02]  /*95e0*/  ISETP.GT.AND P6, PT, R97, 0x58, PT ;  /* 0x000000586100780c */ /* 0x000fe40003fc4270 */
[----:B------:R-:W-:Y:S02]  /*95f0*/  FSEL R81, R81, -INF , P1 ;  /* 0xff80000051517808 */ /* 0x000fe40000800000 */
[----:B------:R-:W-:Y:S01]  /*9600*/  FMNMX.FTZ R100, R129, R100, !PT ;  /* 0x0000006481647209 */ /* 0x000fe20007810000 */
[----:B------:R-:W3:Y:S01]  /*9610*/  MUFU.TANH R69, R69 ;  /* 0x0000004500457308 */ /* 0x000ee20000002400 */
[----:B0-----:R-:W-:Y:S02]  /*9620*/  FSEL R75, R75, -INF , P5 ;  /* 0xff8000004b4b7808 */ /* 0x001fe40002800000 */
[----:B------:R-:W-:Y:S02]  /*9630*/  ISETP.GT.AND P5, PT, R97, 0x59, PT ;  /* 0x000000596100780c */ /* 0x000fe40003fa4270 */
[----:B-1----:R-:W-:-:S02]  /*9640*/  FSEL R133, R84, -INF , P6 ;  /* 0xff80000054857808 */ /* 0x002fc40003000000 */
[----:B------:R-:W-:Y:S01]  /*9650*/  FMNMX.FTZ R100, R81, R100, !PT ;  /* 0x0000006451647209 */ /* 0x000fe20007810000 */
[----:B------:R-:W0:Y:S01]  /*9660*/  MUFU.TANH R63, R63 ;  /* 0x0000003f003f7308 */ /* 0x000e220000002400 */
[----:B--2---:R-:W-:Y:S02]  /*9670*/  FSEL R135, R78, -INF , P4 ;  /* 0xff8000004e877808 */ /* 0x004fe40002000000 */
[----:B------:R-:W-:Y:S02]  /*9680*/  ISETP.GT.AND P4, PT, R97, 0x60, PT ;  /* 0x000000606100780c */ /* 0x000fe40003f84270 */
[----:B----4-:R-:W-:Y:S02]  /*9690*/  FSEL R85, R85, -INF , P5 ;  /* 0xff80000055557808 */ /* 0x010fe40002800000 */
[----:B------:R-:W-:Y:S01]  /*96a0*/  FMNMX.FTZ R100, R133, R100, !PT ;  /* 0x0000006485647209 */ /* 0x000fe20007810000 */
[----:B------:R-:W1:Y:S01]  /*96b0*/  MUFU.TANH R24, R24 ;  /* 0x0000001800187308 */ /* 0x000e620000002400 */
[----:B-----5:R-:W-:-:S02]  /*96c0*/  FSEL R79, R79, -INF , P3 ;  /* 0xff8000004f4f7808 */ /* 0x020fc40001800000 */
[----:B------:R-:W-:Y:S02]  /*96d0*/  ISETP.GT.AND P3, PT, R97, 0x61, PT ;  /* 0x000000616100780c */ /* 0x000fe40003f64270 */
[----:B------:R-:W-:Y:S02]  /*96e0*/  FSEL R137, R56, -INF , P4 ;  /* 0xff80000038897808 */ /* 0x000fe40002000000 */
[----:B------:R-:W-:Y:S01]  /*96f0*/  FMNMX.FTZ R100, R85, R100, !PT ;  /* 0x0000006455647209 */ /* 0x000fe20007810000 */
[----:B------:R-:W2:Y:S01]  /*9700*/  MUFU.TANH R66, R66 ;  /* 0x0000004200427308 */ /* 0x000ea20000002400 */
[----:B------:R-:W-:Y:S02]  /*9710*/  FSEL R139, R82, -INF , P2 ;  /* 0xff800000528b7808 */ /* 0x000fe40001000000 */
[----:B------:R-:W-:Y:S02]  /*9720*/  ISETP.GT.AND P2, PT, R97, 0x68, PT ;  /* 0x000000686100780c */ /* 0x000fe40003f44270 */
[----:B------:R-:W-:-:S02]  /*9730*/  FSEL R57, R57, -INF , P3 ;  /* 0xff80000039397808 */ /* 0x000fc40001800000 */
[----:B------:R-:W-:Y:S01]  /*9740*/  FMNMX.FTZ R100, R137, R100, !PT ;  /* 0x0000006489647209 */ /* 0x000fe20007810000 */
[----:B------:R-:W4:Y:S01]  /*9750*/  MUFU.TANH R25, R25 ;  /* 0x0000001900197308 */ /* 0x000f220000002400 */
        /* <DEDUP_REMOVED lines=27> */
[----:B---3--:R-:W-:-:S02]  /*9910*/  FSEL R69, R69, -INF , P3 ;  /* 0xff80000045457808 */ /* 0x008fc40001800000 */
[----:B------:R-:W-:Y:S01]  /*9920*/  FMNMX.FTZ R100, R59, R100, !PT ;  /* 0x000000643b647209 */ /* 0x000fe20007810000 */
[----:B------:R-:W3:Y:S01]  /*9930*/  MUFU.TANH R32, R32 ;  /* 0x0000002000207308 */ /* 0x000ee20000002400 */
[----:B0-----:R-:W-:Y:S02]  /*9940*/  FSEL R63, R63, -INF , P1 ;  /* 0xff8000003f3f7808 */ /* 0x001fe40000800000 */
[----:B------:R-:W-:Y:S02]  /*9950*/  ISETP.GT.AND P1, PT, R97, 0x81, PT ;  /* 0x000000816100780c */ /* 0x000fe40003f24270 */
[----:B-1----:R-:W-:Y:S02]  /*9960*/  FSEL R155, R24, -INF , P2 ;  /* 0xff800000189b7808 */ /* 0x002fe40001000000 */
[----:B------:R-:W-:Y:S01]  /*9970*/  FMNMX.FTZ R100, R69, R100, !PT ;  /* 0x0000006445647209 */ /* 0x000fe20007810000 */
[----:B------:R-:W0:Y:S01]  /*9980*/  MUFU.TANH R26, R26 ;  /* 0x0000001a001a7308 */ /* 0x000e220000002400 */
[----:B--2---:R-:W-:-:S02]  /*9990*/  FSEL R153, R66, -INF , P6 ;  /* 0xff80000042997808 */ /* 0x004fc40003000000 */
[----:B------:R-:W-:Y:S02]  /*99a0*/  ISETP.GT.AND P6, PT, R97, 0x88, PT ;  /* 0x000000886100780c */ /* 0x000fe40003fc4270 */
[----:B----4-:R-:W-:Y:S02]  /*99b0*/  FSEL R25, R25, -INF , P1 ;  /* 0xff80000019197808 */ /* 0x010fe40000800000 */
[----:B------:R-:W-:Y:S01]  /*99c0*/  FMNMX.FTZ R100, R155, R100, !PT ;  /* 0x000000649b647209 */ /* 0x000fe20007810000 */
[----:B------:R-:W1:Y:S01]  /*99d0*/  MUFU.TANH R33, R33 ;  /* 0x0000002100217308 */ /* 0x000e620000002400 */
[----:B-----5:R-:W-:Y:S02]  /*99e0*/  FSEL R67, R67, -INF , P5 ;  /* 0xff80000043437808 */ /* 0x020fe40002800000 */
[----:B------:R-:W-:Y:S02]  /*99f0*/  ISETP.GT.AND P5, PT, R97, 0x89, PT ;  /* 0x000000896100780c */ /* 0x000fe40003fa4270 */
[----:B------:R-:W-:-:S03]  /*9a00*/  FSEL R28, R28, -INF , P6 ;  /* 0xff8000001c1c7808 */ /* 0x000fc60003000000 */
[----:B------:R-:W2:Y:S01]  /*9a10*/  MUFU.TANH R27, R27 ;  /* 0x0000001b001b7308 */ /* 0x000ea20000002400 */
[----:B------:R-:W-:Y:S02]  /*9a20*/  FMNMX.FTZ R100, R25, R100, !PT ;  /* 0x0000006419647209 */ /* 0x000fe40007810000 */
[----:B------:R-:W-:-:S05]  /*9a30*/  FSEL R70, R70, -INF , P4 ;  /* 0xff80000046467808 */ /* 0x000fca0002000000 */
[----:B------:R-:W4:Y:S01]  /*9a40*/  MUFU.TANH R36, R36 ;  /* 0x0000002400247308 */ /* 0x000f220000002400 */
[----:B------:R-:W-:Y:S02]  /*9a50*/  ISETP.GT.AND P4, PT, R97, 0x90, PT ;  /* 0x000000906100780c */ /* 0x000fe40003f84270 */
[----:B------:R-:W-:Y:S02]  /*9a60*/  FSEL R29, R29, -INF , P5 ;  /* 0xff8000001d1d7808 */ /* 0x000fe40002800000 */
[----:B------:R-:W-:-:S03]  /*9a70*/  FMNMX.FTZ R100, R28, R100, !PT ;  /* 0x000000641c647209 */ /* 0x000fc60007810000 */
[----:B------:R-:W5:Y:S01]  /*9a80*/  MUFU.TANH R12, R98 ;  /* 0x00000062000c7308 */ /* 0x000f620000002400 */
[----:B------:R-:W-:Y:S02]  /*9a90*/  FSEL R71, R71, -INF , P3 ;  /* 0xff80000047477808 */ /* 0x000fe40001800000 */
[----:B------:R-:W-:Y:S02]  /*9aa0*/  ISETP.GT.AND P3, PT, R97, 0x91, PT ;  /* 0x000000916100780c */ /* 0x000fe40003f64270 */
[----:B---3--:R-:W-:Y:S02]  /*9ab0*/  FSEL R32, R32, -INF , P4 ;  /* 0xff80000020207808 */ /* 0x008fe40002000000 */
[----:B------:R-:W-:Y:S02]  /*9ac0*/  FMNMX.FTZ R100, R29, R100, !PT ;  /* 0x000000641d647209 */ /* 0x000fe40007810000 */
[----:B0-----:R-:W-:Y:S02]  /*9ad0*/  FSEL R26, R26, -INF , P2 ;  /* 0xff8000001a1a7808 */ /* 0x001fe40001000000 */
[----:B------:R-:W-:-:S02]  /*9ae0*/  ISETP.GT.AND P2, PT, R97, 0x98, PT ;  /* 0x000000986100780c */ /* 0x000fc40003f44270 */
[----:B-1----:R-:W-:Y:S02]  /*9af0*/  FSEL R33, R33, -INF , P3 ;  /* 0xff80000021217808 */ /* 0x002fe40001800000 */
[----:B------:R-:W-:Y:S02]  /*9b00*/  FMNMX.FTZ R100, R32, R100, !PT ;  /* 0x0000006420647209 */ /* 0x000fe40007810000 */
[----:B--2---:R-:W-:Y:S02]  /*9b10*/  FSEL R27, R27, -INF , P1 ;  /* 0xff8000001b1b7808 */ /* 0x004fe40000800000 */
[----:B------:R-:W-:Y:S02]  /*9b20*/  ISETP.GT.AND P1, PT, R97, 0x99, PT ;  /* 0x000000996100780c */ /* 0x000fe40003f24270 */
[----:B----4-:R-:W-:Y:S02]  /*9b30*/  FSEL R97, R36, -INF , P2 ;  /* 0xff80000024617808 */ /* 0x010fe40001000000 */
[----:B------:R-:W-:-:S02]  /*9b40*/  FMNMX.FTZ R100, R33, R100, !PT ;  /* 0x0000006421647209 */ /* 0x000fc40007810000 */
[----:B-----5:R-:W-:Y:S02]  /*9b50*/  FSEL R14, R12, -INF , P1 ;  /* 0xff8000000c0e7808 */ /* 0x020fe40000800000 */
[----:B------:R-:W-:-:S04]  /*9b60*/  FMNMX.FTZ R100, R97, R100, !PT ;  /* 0x0000006461647209 */ /* 0x000fc80007810000 */
[----:B------:R-:W-:-:S05]  /*9b70*/  FMNMX.FTZ R100, R14, R100, !PT ;  /* 0x000000640e647209 */ /* 0x000fca0007810000 */
[----:B------:R-:W0:Y:S01]  /*9b80*/  SHFL.BFLY PT, R12, R100, 0x2, 0x1f ;  /* 0x0c401f00640c7f89 */ /* 0x000e2200000e0000 */
[----:B------:R-:W-:-:S04]  /*9b90*/  FMNMX.FTZ R44, R9, R10, !PT ;  /* 0x0000000a092c7209 */ /* 0x000fc80007810000 */
[----:B------:R-:W-:-:S04]  /*9ba0*/  FMNMX.FTZ R44, R13, R44, !PT ;  /* 0x0000002c0d2c7209 */ /* 0x000fc80007810000 */
[----:B------:R-:W-:-:S04]  /*9bb0*/  FMNMX.FTZ R44, R101, R44, !PT ;  /* 0x0000002c652c7209 */ /* 0x000fc80007810000 */
[----:B------:R-:W-:Y:S02]  /*9bc0*/  FMNMX.FTZ R44, R41, R44, !PT ;  /* 0x0000002c292c7209 */ /* 0x000fe40007810000 */
[----:B0-----:R-:W-:-:S05]  /*9bd0*/  FMNMX.FTZ R36, R100, R12, !PT ;  /* 0x0000000c64247209 */ /* 0x001fca0007810000 */
[----:B------:R-:W0:Y:S01]  /*9be0*/  SHFL.BFLY PT, R56, R36, 0x1, 0x1f ;  /* 0x0c201f0024387f89 */ /* 0x000e2200000e0000 */
[----:B------:R-:W-:-:S04]  /*9bf0*/  FMNMX.FTZ R46, R105, R44, !PT ;  /* 0x0000002c692e7209 */ /* 0x000fc80007810000 */
[----:B------:R-:W-:-:S04]  /*9c00*/  FMNMX.FTZ R46, R45, R46, !PT ;  /* 0x0000002e2d2e7209 */ /* 0x000fc80007810000 */
[----:B------:R-:W-:-:S04]  /*9c10*/  FMNMX.FTZ R46, R53, R46, !PT ;  /* 0x0000002e352e7209 */ /* 0x000fc80007810000 */
[----:B------:R-:W-:-:S04]  /*9c20*/  FMNMX.FTZ R46, R49, R46, !PT ;  /* 0x0000002e312e7209 */ /* 0x000fc80007810000 */
[----:B------:R-:W-:Y:S02]  /*9c30*/  FMNMX.FTZ R48, R51, R46, !PT ;  /* 0x0000002e33307209 */ /* 0x000fe40007810000 */
[----:B------:R-:W-:Y:S02]  /*9c40*/  MOV R58, UR4 ;  /* 0x00000004003a7c02 */ /* 0x000fe40008000f00 */
[----:B------:R-:W-:Y:S02]  /*9c50*/  FMNMX.FTZ R48, R93, R48, !PT ;  /* 0x000000305d307209 */ /* 0x000fe40007810000 */
[----:B0-----:R-:W-:Y:S02]  /*9c60*/  FMNMX.FTZ R56, R36, R56, !PT ;  /* 0x0000003824387209 */ /* 0x001fe40007810000 */
[----:B------:R-:W-:Y:S02]  /*9c70*/  FMNMX.FTZ R48, R117, R48, !PT ;  /* 0x0000003075307209 */ /* 0x000fe40007810000 */
[C---:B------:R-:W-:Y:S01]  /*9c80*/  FSETP.NEU.FTZ.AND P0, PT, R56.reuse, -INF , PT ;  /* 0xff8000003800780b */ /* 0x040fe20003f1d000 */
[----:B------:R-:W-:-:S01]  /*9c90*/  FFMA.FTZ R12, R56, R58, -8 ;  /* 0xc1000000380c7423 */ /* 0x000fc2000001003a */
[----:B------:R-:W-:-:S04]  /*9ca0*/  FMNMX.FTZ R48, R91, R48, !PT ;  /* 0x000000305b307209 */ /* 0x000fc80007810000 */
[----:B------:R-:W-:Y:S02]  /*9cb0*/  FSEL R12, R12, RZ, P0 ;  /* 0x000000ff0c0c7208 */ /* 0x000fe40000000000 */
[----:B------:R-:W-:Y:S02]  /*9cc0*/  ISETP.NE.AND P0, PT, R50, RZ, PT ;  /* 0x000000ff3200720c */ /* 0x000fe40003f05270 */
        /* <DEDUP_REMOVED lines=16> */
[----:B------:R-:W-:-:S01]  /*9dd0*/  FFMA.FTZ R107, R107, R58, -R12 ;  /* 0x0000003a6b6b7223 */ /* 0x000fc2000001080c */
[C---:B------:R-:W-:Y:S02]  /*9de0*/  FMUL.FTZ R24, R2.reuse, R31 ;  /* 0x0000001f02187220 */ /* 0x040fe40000410000 */
[----:B------:R-:W-:Y:S01]  /*9df0*/  FMNMX.FTZ R62, R153, R62, !PT ;  /* 0x0000003e993e7209 */ /* 0x000fe20007810000 */
[----:B------:R-:W0:Y:S01]  /*9e00*/  MUFU.TANH R20, R20 ;  /* 0x0000001400147308 */ /* 0x000e220000002400 */
[C---:B------:R-:W-:Y:S01]  /*9e10*/  FMUL.FTZ R30, R2.reuse, R34 ;  /* 0x00000022021e7220 */ /* 0x040fe20000410000 */
[----:B------:R-:W-:-:S06]  /*9e20*/  FMUL.FTZ R31, R2, R35 ;  /* 0x00000023021f7220 */ /* 0x000fcc0000410000 */
[----:B------:R1:W-:Y:S02]  /*9e30*/  MUFU.EX2 R44, R107 ;  /* 0x0000006b002c7308 */ /* 0x0003e40000000800 */
[----:B-1----:R-:W-:-:S06]  /*9e40*/  FMNMX.FTZ R107, R67, R62, !PT ;  /* 0x0000003e436b7209 */ /* 0x002fcc0007810000 */
[----:B------:R-:W1:Y:S01]  /*9e50*/  MUFU.TANH R24, R24 ;  /* 0x0000001800187308 */ /* 0x000e620000002400 */
[----:B------:R-:W-:Y:S01]  /*9e60*/  FMNMX.FTZ R62, R70, R107, !PT ;  /* 0x0000006b463e7209 */ /* 0x000fe20007810000 */
[----:B------:R-:W-:-:S03]  /*9e70*/  FMUL.FTZ R34, R2, R38 ;  /* 0x0000002602227220 */ /* 0x000fc60000410000 */
[----:B------:R-:W-:-:S03]  /*9e80*/  FMNMX.FTZ R107, R71, R62, !PT ;  /* 0x0000003e476b7209 */ /* 0x000fc60007810000 */
[----:B------:R-:W-:Y:S01]  /*9e90*/  MUFU.TANH R30, R30 ;  /* 0x0000001e001e7308 */ /* 0x000fe20000002400 */
[----:B------:R-:W-:Y:S01]  /*9ea0*/  FMUL.FTZ R35, R2, R39 ;  /* 0x0000002702237220 */ /* 0x000fe20000410000 */
[----:B------:R-:W-:-:S06]  /*9eb0*/  FMNMX.FTZ R64, R26, R107, !PT ;  /* 0x0000006b1a407209 */ /* 0x000fcc0007810000 */
[----:B------:R-:W2:Y:S01]  /*9ec0*/  MUFU.TANH R31, R31 ;  /* 0x0000001f001f7308 */ /* 0x000ea20000002400 */
[----:B------:R-:W-:-:S01]  /*9ed0*/  FFMA.FTZ R36, R37, R58, -R12 ;  /* 0x0000003a25247223 */ /* 0x000fc2000001080c */
[----:B0-----:R-:W-:Y:S01]  /*9ee0*/  FSEL R107, R20, -INF , P6 ;  /* 0xff800000146b7808 */ /* 0x001fe20003000000 */
[----:B------:R-:W-:-:S01]  /*9ef0*/  FFMA.FTZ R37, R43, R58, -R12 ;  /* 0x0000003a2b257223 */ /* 0x000fc2000001080c */
[----:B------:R-:W-:Y:S01]  /*9f00*/  FMNMX.FTZ R64, R27, R64, !PT ;  /* 0x000000401b407209 */ /* 0x000fe20007810000 */
[----:B------:R-:W-:-:S03]  /*9f10*/  FFMA.FTZ R43, R109, R58, -R12 ;  /* 0x0000003a6d2b7223 */ /* 0x000fc6000001080c */
[----:B------:R-:W0:Y:S01]  /*9f20*/  MUFU.TANH R34, R34 ;  /* 0x0000002200227308 */ /* 0x000e220000002400 */
[----:B------:R-:W-:-:S01]  /*9f30*/  FFMA.FTZ R111, R111, R58, -R12 ;  /* 0x0000003a6f6f7223 */ /* 0x000fc2000001080c */
[----:B------:R-:W-:Y:S01]  /*9f40*/  FFMA.FTZ R109, R85, R58, -R12 ;  /* 0x0000003a556d7223 */ /* 0x000fe2000001080c */
[----:B-1----:R-:W-:Y:S02]  /*9f50*/  FSEL R85, R24, -INF , P5 ;  /* 0xff80000018557808 */ /* 0x002fe40002800000 */
[----:B------:R-:W-:-:S03]  /*9f60*/  FMNMX.FTZ R64, R107, R64, !PT ;  /* 0x000000406b407209 */ /* 0x000fc60007810000 */
[----:B------:R-:W1:Y:S01]  /*9f70*/  MUFU.TANH R35, R35 ;  /* 0x0000002300237308 */ /* 0x000e620000002400 */
[----:B------:R-:W-:Y:S01]  /*9f80*/  FMNMX.FTZ R64, R85, R64, !PT ;  /* 0x0000004055407209 */ /* 0x000fe20007810000 */
[----:B------:R-:W-:Y:S01]  /*9f90*/  FFMA.FTZ R113, R113, R58, -R12 ;  /* 0x0000003a71717223 */ /* 0x000fe2000001080c */
[----:B--2---:R-:W-:-:S05]  /*9fa0*/  FSEL R31, R31, -INF , P3 ;  /* 0xff8000001f1f7808 */ /* 0x004fca0001800000 */
[----:B------:R2:W-:Y:S02]  /*9fb0*/  MUFU.EX2 R46, R111 ;  /* 0x0000006f002e7308 */ /* 0x0005e40000000800 */
[----:B--2---:R-:W-:-:S06]  /*9fc0*/  FSEL R111, R30, -INF , P4 ;  /* 0xff8000001e6f7808 */ /* 0x004fcc0002000000 */
[----:B------:R0:W-:Y:S01]  /*9fd0*/  MUFU.EX2 R48, R113 ;  /* 0x0000007100307308 */ /* 0x0001e20000000800 */
[----:B------:R-:W-:-:S04]  /*9fe0*/  FMNMX.FTZ R64, R111, R64, !PT ;  /* 0x000000406f407209 */ /* 0x000fc80007810000 */
[----:B------:R-:W-:Y:S02]  /*9ff0*/  FMNMX.FTZ R64, R31, R64, !PT ;  /* 0x000000401f407209 */ /* 0x000fe40007810000 */
[----:B0-----:R-:W-:Y:S01]  /*a000*/  FSEL R113, R34, -INF , P2 ;  /* 0xff80000022717808 */ /* 0x001fe20001000000 */
[--C-:B------:R-:W-:Y:S01]  /*a010*/  FFMA.FTZ R34, R57, R58, -R12.reuse ;  /* 0x0000003a39227223 */ /* 0x100fe2000001080c */
[----:B-1----:R-:W-:Y:S02]  /*a020*/  FSEL R57, R35, -INF , P1 ;  /* 0xff80000023397808 */ /* 0x002fe40000800000 */
[----:B------:R-:W-:Y:S01]  /*a030*/  FMNMX.FTZ R64, R113, R64, !PT ;  /* 0x0000004071407209 */ /* 0x000fe20007810000 */
[----:B------:R-:W-:-:S03]  /*a040*/  FFMA.FTZ R115, R115, R58, -R12 ;  /* 0x0000003a73737223 */ /* 0x000fc6000001080c */
[----:B------:R-:W-:Y:S01]  /*a050*/  FMNMX.FTZ R64, R57, R64, !PT ;  /* 0x0000004039407209 */ /* 0x000fe20007810000 */
[----:B------:R0:W-:Y:S04]  /*a060*/  MUFU.EX2 R50, R115 ;  /* 0x0000007300327308 */ /* 0x0001e80000000800 */
[----:B0-----:R-:W0:Y:S02]  /*a070*/  SHFL.BFLY PT, R115, R64, 0x2, 0x1f ;  /* 0x0c401f0040737f89 */ /* 0x001e2400000e0000 */
[----:B0-----:R-:W-:-:S05]  /*a080*/  FMNMX.FTZ R115, R64, R115, !PT ;  /* 0x0000007340737209 */ /* 0x001fca0007810000 */
[----:B------:R-:W0:Y:S01]  /*a090*/  SHFL.BFLY PT, R66, R115, 0x1, 0x1f ;  /* 0x0c201f0073427f89 */ /* 0x000e2200000e0000 */
[----:B------:R1:W-:Y:S01]  /*a0a0*/  MUFU.EX2 R35, R34 ;  /* 0x0000002200237308 */ /* 0x0003e20000000800 */
[----:B------:R-:W-:-:S01]  /*a0b0*/  FFMA.FTZ R39, R47, R58, -R12 ;  /* 0x0000003a2f277223 */ /* 0x000fc2000001080c */
[-CC-:B-1----:R-:W-:Y:S01]  /*a0c0*/  FFMA.FTZ R34, R59, R58.reuse, -R12.reuse ;  /* 0x0000003a3b227223 */ /* 0x182fe2000001080c */
[----:B------:R-:W-:-:S01]  /*a0d0*/  FFMA.FTZ R38, R99, R58, -R12 ;  /* 0x0000003a63267223 */ /* 0x000fc2000001080c */
[-CC-:B------:R-:W-:Y:S01]  /*a0e0*/  FFMA.FTZ R42, R103, R58.reuse, -R12.reuse ;  /* 0x0000003a672a7223 */ /* 0x180fe2000001080c */
[----:B------:R-:W-:-:S01]  /*a0f0*/  FFMA.FTZ R47, R89, R58, -R12 ;  /* 0x0000003a592f7223 */ /* 0x000fc2000001080c */
[-CC-:B------:R-:W-:Y:S01]  /*a100*/  FFMA.FTZ R3, R3, R58.reuse, -R12.reuse ;  /* 0x0000003a03037223 */ /* 0x180fe2000001080c */
[----:B------:R-:W-:-:S01]  /*a110*/  FFMA.FTZ R8, R8, R58, -R12 ;  /* 0x0000003a08087223 */ /* 0x000fc2000001080c */
[----:B0-----:R-:W-:Y:S01]  /*a120*/  FMNMX.FTZ R59, R115, R66, !PT ;  /* 0x00000042733b7209 */ /* 0x001fe20007810000 */
[----:B------:R-:W-:-:S03]  /*a130*/  FFMA.FTZ R66, R97, R58, -R12 ;  /* 0x0000003a61427223 */ /* 0x000fc6000001080c */
[C---:B------:R-:W-:Y:S01]  /*a140*/  FSETP.NEU.FTZ.AND P1, PT, R59.reuse, -INF , PT ;  /* 0xff8000003b00780b */ /* 0x040fe20003f3d000 */
[----:B------:R-:W-:-:S01]  /*a150*/  FFMA.FTZ R68, R59, R58, -8 ;  /* 0xc10000003b447423 */ /* 0x000fc2000001003a */
        /* <DEDUP_REMOVED lines=23> */
[----:B------:R-:W-:-:S05]  /*a2d0*/  FSEL R12, R68, RZ, P1 ;  /* 0x000000ff440c7208 */ /* 0x000fca0000800000 */
[-CC-:B------:R-:W-:Y:S01]  /*a2e0*/  FFMA.FTZ R9, R9, R58.reuse, -R12.reuse ;  /* 0x0000003a09097223 */ /* 0x180fe2000001080c */
[----:B------:R-:W-:-:S01]  /*a2f0*/  FFMA.FTZ R10, R10, R58, -R12 ;  /* 0x0000003a0a0a7223 */ /* 0x000fc2000001080c */
[-CC-:B------:R-:W-:Y:S01]  /*a300*/  FFMA.FTZ R13, R13, R58.reuse, -R12.reuse ;  /* 0x0000003a0d0d7223 */ /* 0x180fe2000001080c */
[----:B------:R-:W-:Y:S01]  /*a310*/  MUFU.EX2 R3, R3 ;  /* 0x0000000300037308 */ /* 0x000fe20000000800 */
[----:B------:R-:W-:-:S07]  /*a320*/  FFMA.FTZ R14, R101, R58, -R12 ;  /* 0x0000003a650e7223 */ /* 0x000fce000001080c */
[----:B------:R-:W0:Y:S01]  /*a330*/  MUFU.EX2 R8, R8 ;  /* 0x0000000800087308 */ /* 0x000e220000000800 */
[----:B------:R-:W-:-:S07]  /*a340*/  FFMA.FTZ R41, R41, R58, -R12 ;  /* 0x0000003a29297223 */ /* 0x000fce000001080c */
[----:B------:R-:W-:Y:S08]  /*a350*/  MUFU.EX2 R9, R9 ;  /* 0x0000000900097308 */ /* 0x000ff00000000800 */
[----:B------:R-:W1:Y:S01]  /*a360*/  MUFU.EX2 R10, R10 ;  /* 0x0000000a000a7308 */ /* 0x000e620000000800 */
[----:B------:R-:W-:-:S07]  /*a370*/  FFMA.FTZ R68, R105, R58, -R12 ;  /* 0x0000003a69447223 */ /* 0x000fce000001080c */
[----:B------:R-:W2:Y:S08]  /*a380*/  MUFU.EX2 R11, R11 ;  /* 0x0000000b000b7308 */ /* 0x000eb00000000800 */
[----:B------:R-:W3:Y:S01]  /*a390*/  MUFU.EX2 R13, R13 ;  /* 0x0000000d000d7308 */ /* 0x000ee20000000800 */
[----:B------:R-:W-:-:S07]  /*a3a0*/  FFMA.FTZ R45, R45, R58, -R12 ;  /* 0x0000003a2d2d7223 */ /* 0x000fce000001080c */
[----:B------:R-:W4:Y:S08]  /*a3b0*/  MUFU.EX2 R36, R36 ;  /* 0x0000002400247308 */ /* 0x000f300000000800 */
[----:B------:R-:W5:Y:S01]  /*a3c0*/  MUFU.EX2 R14, R14 ;  /* 0x0000000e000e7308 */ /* 0x000f620000000800 */
[----:B0-----:R-:W-:-:S01]  /*a3d0*/  FADD.FTZ R90, R3, R8 ;  /* 0x00000008035a7221 */ /* 0x001fc20000010000 */
[----:B-1----:R-:W-:-:S06]  /*a3e0*/  FADD.FTZ R92, R9, R10 ;  /* 0x0000000a095c7221 */ /* 0x002fcc0000010000 */
[----:B------:R-:W0:Y:S01]  /*a3f0*/  MUFU.EX2 R15, R15 ;  /* 0x0000000f000f7308 */ /* 0x000e220000000800 */
[----:B------:R-:W-:-:S07]  /*a400*/  FFMA.FTZ R72, R53, R58, -R12 ;  /* 0x0000003a35487223 */ /* 0x000fce000001080c */
[----:B------:R-:W1:Y:S01]  /*a410*/  MUFU.EX2 R41, R41 ;  /* 0x0000002900297308 */ /* 0x000e620000000800 */
[----:B------:R-:W-:-:S01]  /*a420*/  FFMA.FTZ R88, R87, R58, -R12 ;  /* 0x0000003a57587223 */ /* 0x000fc2000001080c */
[----:B------:R-:W-:Y:S01]  /*a430*/  FFMA.FTZ R53, R91, R58, -R12 ;  /* 0x0000003a5b357223 */ /* 0x000fe2000001080c */
[----:B--2---:R-:W-:-:S05]  /*a440*/  FADD.FTZ R87, R11, R90 ;  /* 0x0000005a0b577221 */ /* 0x004fca0000010000 */
[----:B------:R-:W2:Y:S01]  /*a450*/  MUFU.EX2 R38, R38 ;  /* 0x0000002600267308 */ /* 0x000ea20000000800 */
[----:B---3--:R-:W-:-:S01]  /*a460*/  FADD.FTZ R91, R13, R92 ;  /* 0x0000005c0d5b7221 */ /* 0x008fc20000010000 */
[----:B------:R-:W-:-:S06]  /*a470*/  FFMA.FTZ R49, R49, R58, -R12 ;  /* 0x0000003a31317223 */ /* 0x000fcc000001080c */
[----:B------:R-:W3:Y:S01]  /*a480*/  MUFU.EX2 R68, R68 ;  /* 0x0000004400447308 */ /* 0x000ee20000000800 */
[----:B----4-:R-:W-:-:S01]  /*a490*/  FADD.FTZ R90, R36, R87 ;  /* 0x00000057245a7221 */ /* 0x010fc20000010000 */
[----:B-----5:R-:W-:-:S06]  /*a4a0*/  FADD.FTZ R92, R14, R91 ;  /* 0x0000005b0e5c7221 */ /* 0x020fcc0000010000 */
[----:B------:R-:W4:Y:S01]  /*a4b0*/  MUFU.EX2 R37, R37 ;  /* 0x0000002500257308 */ /* 0x000f220000000800 */
[----:B------:R-:W-:-:S07]  /*a4c0*/  FFMA.FTZ R74, R51, R58, -R12 ;  /* 0x0000003a334a7223 */ /* 0x000fce000001080c */
[----:B------:R-:W5:Y:S01]  /*a4d0*/  MUFU.EX2 R45, R45 ;  /* 0x0000002d002d7308 */ /* 0x000f620000000800 */
[----:B------:R-:W-:-:S01]  /*a4e0*/  FFMA.FTZ R51, R93, R58, -R12 ;  /* 0x0000003a5d337223 */ /* 0x000fc2000001080c */
[----:B0-----:R-:W-:-:S06]  /*a4f0*/  FADD.FTZ R91, R15, R90 ;  /* 0x0000005a0f5b7221 */ /* 0x001fcc0000010000 */
[----:B------:R-:W0:Y:S01]  /*a500*/  MUFU.EX2 R42, R42 ;  /* 0x0000002a002a7308 */ /* 0x000e220000000800 */
[----:B-1----:R-:W-:-:S07]  /*a510*/  FADD.FTZ R93, R41, R92 ;  /* 0x0000005c295d7221 */ /* 0x002fce0000010000 */
[----:B------:R-:W1:Y:S01]  /*a520*/  MUFU.EX2 R72, R72 ;  /* 0x0000004800487308 */ /* 0x000e620000000800 */
[----:B--2---:R-:W-:-:S01]  /*a530*/  FADD.FTZ R90, R38, R91 ;  /* 0x0000005b265a7221 */ /* 0x004fc20000010000 */
[----:B---3--:R-:W-:-:S06]  /*a540*/  FADD.FTZ R92, R68, R93 ;  /* 0x0000005d445c7221 */ /* 0x008fcc0000010000 */
[----:B------:R-:W2:Y:S01]  /*a550*/  MUFU.EX2 R39, R39 ;  /* 0x0000002700277308 */ /* 0x000ea20000000800 */
[----:B------:R-:W-:-:S07]  /*a560*/  FFMA.FTZ R76, R117, R58, -R12 ;  /* 0x0000003a754c7223 */ /* 0x000fce000001080c */
[----:B------:R-:W3:Y:S01]  /*a570*/  MUFU.EX2 R49, R49 ;  /* 0x0000003100317308 */ /* 0x000ee20000000800 */
[----:B----4-:R-:W-:-:S01]  /*a580*/  FADD.FTZ R91, R37, R90 ;  /* 0x0000005a255b7221 */ /* 0x010fc20000010000 */
[----:B-----5:R-:W-:-:S06]  /*a590*/  FADD.FTZ R93, R45, R92 ;  /* 0x0000005c2d5d7221 */ /* 0x020fcc0000010000 */
[----:B------:R-:W4:Y:S01]  /*a5a0*/  MUFU.EX2 R74, R74 ;  /* 0x0000004a004a7308 */ /* 0x000f220000000800 */
[----:B0-----:R-:W-:-:S01]  /*a5b0*/  FADD.FTZ R90, R42, R91 ;  /* 0x0000005b2a5a7221 */ /* 0x001fc20000010000 */
[----:B-1----:R-:W-:-:S06]  /*a5c0*/  FADD.FTZ R92, R72, R93 ;  /* 0x0000005d485c7221 */ /* 0x002fcc0000010000 */
[----:B------:R-:W0:Y:S01]  /*a5d0*/  MUFU.EX2 R43, R43 ;  /* 0x0000002b002b7308 */ /* 0x000e220000000800 */
[----:B------:R-:W-:-:S07]  /*a5e0*/  FFMA.FTZ R78, R73, R58, -R12 ;  /* 0x0000003a494e7223 */ /* 0x000fce000001080c */
[----:B------:R-:W1:Y:S01]  /*a5f0*/  MUFU.EX2 R51, R51 ;  /* 0x0000003300337308 */ /* 0x000e620000000800 */
[----:B--2---:R-:W-:-:S01]  /*a600*/  FADD.FTZ R93, R39, R90 ;  /* 0x0000005a275d7221 */ /* 0x004fc20000010000 */
[----:B------:R-:W-:Y:S01]  /*a610*/  FFMA.FTZ R91, R67, R58, -R12 ;  /* 0x0000003a435b7223 */ /* 0x000fe2000001080c */
[----:B---3--:R-:W-:-:S05]  /*a620*/  FADD.FTZ R67, R49, R92 ;  /* 0x0000005c31437221 */ /* 0x008fca0000010000 */
[----:B------:R-:W2:Y:S01]  /*a630*/  MUFU.EX2 R76, R76 ;  /* 0x0000004c004c7308 */ /* 0x000ea20000000800 */
[----:B------:R-:W-:-:S01]  /*a640*/  FFMA.FTZ R73, R95, R58, -R12 ;  /* 0x0000003a5f497223 */ /* 0x000fc2000001080c */
[----:B------:R-:W-:Y:S01]  /*a650*/  FFMA.FTZ R90, R70, R58, -R12 ;  /* 0x0000003a465a7223 */ /* 0x000fe2000001080c */
[----:B------:R-:W-:-:S05]  /*a660*/  FADD.FTZ R70, R44, R93 ;  /* 0x0000005d2c467221 */ /* 0x000fca0000010000 */
[----:B------:R-:W3:Y:S01]  /*a670*/  MUFU.EX2 R47, R47 ;  /* 0x0000002f002f7308 */ /* 0x000ee20000000800 */
[----:B----4-:R-:W-:-:S01]  /*a680*/  FADD.FTZ R92, R74, R67 ;  /* 0x000000434a5c7221 */ /* 0x010fc20000010000 */
[----:B------:R-:W-:-:S06]  /*a690*/  FFMA.FTZ R80, R77, R58, -R12 ;  /* 0x0000003a4d507223 */ /* 0x000fcc000001080c */
[----:B------:R-:W4:Y:S01]  /*a6a0*/  MUFU.EX2 R53, R53 ;  /* 0x0000003500357308 */ /* 0x000f220000000800 */
[----:B0-----:R-:W-:-:S01]  /*a6b0*/  FADD.FTZ R93, R43, R70 ;  /* 0x000000462b5d7221 */ /* 0x001fc20000010000 */
[----:B-1----:R-:W-:-:S06]  /*a6c0*/  FADD.FTZ R95, R51, R92 ;  /* 0x0000005c335f7221 */ /* 0x002fcc0000010000 */
[----:B------:R-:W0:Y:S01]  /*a6d0*/  MUFU.EX2 R78, R78 ;  /* 0x0000004e004e7308 */ /* 0x000e220000000800 */
[----:B------:R-:W-:-:S01]  /*a6e0*/  FFMA.FTZ R77, R131, R58, -R12 ;  /* 0x0000003a834d7223 */ /* 0x000fc2000001080c */
[----:B------:R-:W-:Y:S01]  /*a6f0*/  FADD.FTZ R92, R46, R93 ;  /* 0x0000005d2e5c7221 */ /* 0x000fe20000010000 */
[----:B--2---:R-:W-:-:S05]  /*a700*/  FADD.FTZ R94, R76, R95 ;  /* 0x0000005f4c5e7221 */ /* 0x004fca0000010000 */
[----:B------:R-:W1:Y:S01]  /*a710*/  MUFU.EX2 R73, R73 ;  /* 0x0000004900497308 */ /* 0x000e620000000800 */
[----:B------:R-:W-:-:S01]  /*a720*/  FFMA.FTZ R82, R75, R58, -R12 ;  /* 0x0000003a4b527223 */ /* 0x000fc2000001080c */
[----:B------:R-:W-:Y:S01]  /*a730*/  ISETP.GE.AND P1, PT, R40, 0xa1, PT ;  /* 0x000000a12800780c */ /* 0x000fe20003f26270 */
[----:B------:R-:W-:-:S05]  /*a740*/  FFMA.FTZ R67, R27, R58, -R12 ;  /* 0x0000003a1b437223 */ /* 0x000fca000001080c */
[----:B------:R-:W2:Y:S01]  /*a750*/  MUFU.EX2 R89, R89 ;  /* 0x0000005900597308 */ /* 0x000ea20000000800 */
[----:B------:R-:W-:Y:S02]  /*a760*/  VIADD R40, R0, 0x13240 ;  /* 0x0001324000287836 */ /* 0x000fe40000000000 */
[----:B---3--:R-:W-:Y:S01]  /*a770*/  FADD.FTZ R27, R47, R92 ;  /* 0x0000005c2f1b7221 */ /* 0x008fe20000010000 */
[----:B----4-:R-:W-:-:S04]  /*a780*/  FADD.FTZ R93, R53, R94 ;  /* 0x0000005e355d7221 */ /* 0x010fc80000010000 */
[----:B------:R-:W3:Y:S01]  /*a790*/  MUFU.EX2 R80, R80 ;  /* 0x0000005000507308 */ /* 0x000ee20000000800 */
[----:B------:R-:W-:-:S01]  /*a7a0*/  FFMA.FTZ R86, R135, R58, -R12 ;  /* 0x0000003a87567223 */ /* 0x000fc2000001080c */
[----:B------:R-:W-:-:S06]  /*a7b0*/  FADD.FTZ R95, R48, R27 ;  /* 0x0000001b305f7221 */ /* 0x000fcc0000010000 */
[----:B------:R-:W4:Y:S01]  /*a7c0*/  MUFU.EX2 R52, R121 ;  /* 0x0000007900347308 */ /* 0x000f220000000800 */
[----:B------:R-:W-:Y:S01]  /*a7d0*/  PRMT R40, R102, 0x654, R40 ;  /* 0x0000065466287816 */ /* 0x000fe20000000028 */
[----:B0-----:R-:W-:-:S06]  /*a7e0*/  FADD.FTZ R92, R78, R93 ;  /* 0x0000005d4e5c7221 */ /* 0x001fcc0000010000 */
[----:B------:R-:W0:Y:S01]  /*a7f0*/  MUFU.EX2 R77, R77 ;  /* 0x0000004d004d7308 */ /* 0x000e220000000800 */
[----:B------:R-:W-:-:S01]  /*a800*/  FFMA.FTZ R79, R79, R58, -R12 ;  /* 0x0000003a4f4f7223 */ /* 0x000fc2000001080c */
[----:B------:R-:W-:-:S06]  /*a810*/  FADD.FTZ R94, R50, R95 ;  /* 0x0000005f325e7221 */ /* 0x000fcc0000010000 */
[----:B------:R-:W5:Y:S01]  /*a820*/  MUFU.EX2 R99, R99 ;  /* 0x0000006300637308 */ /* 0x000f620000000800 */
[----:B------:R-:W-:-:S01]  /*a830*/  FFMA.FTZ R84, R83, R58, -R12 ;  /* 0x0000003a53547223 */ /* 0x000fc2000001080c */
[----:B------:R2:W-:Y:S01]  /*a840*/  SYNCS.ARRIVE.TRANS64.RED.A1T0 RZ, [R40+URZ], RZ ;  /* 0x000000ff28ff79a7 */ /* 0x0005e2000810043f */
[----:B-1----:R-:W-:-:S05]  /*a850*/  FADD.FTZ R93, R73, R92 ;  /* 0x0000005c495d7221 */ /* 0x002fca0000010000 */
[----:B------:R-:W1:Y:S01]  /*a860*/  MUFU.EX2 R82, R82 ;  /* 0x0000005200527308 */ /* 0x000e620000000800 */
[----:B------:R-:W-:-:S01]  /*a870*/  FFMA.FTZ R75, R139, R58, -R12 ;  /* 0x0000003a8b4b7223 */ /* 0x000fc2000001080c */
[-CC-:B------:R-:W-:Y:S01]  /*a880*/  FFMA.FTZ R83, R141, R58.reuse, -R12.reuse ;  /* 0x0000003a8d537223 */ /* 0x180fe2000001080c */
[----:B------:R-:W-:-:S01]  /*a890*/  FFMA.FTZ R145, R145, R58, -R12 ;  /* 0x0000003a91917223 */ /* 0x000fc2000001080c */
[-CC-:B------:R-:W-:Y:S01]  /*a8a0*/  FFMA.FTZ R87, R149, R58.reuse, -R12.reuse ;  /* 0x0000003a95577223 */ /* 0x180fe2000001080c */
[----:B--2---:R-:W-:-:S03]  /*a8b0*/  FFMA.FTZ R40, R151, R58, -R12 ;  /* 0x0000003a97287223 */ /* 0x004fc6000001080c */
[----:B------:R-:W2:Y:S01]  /*a8c0*/  MUFU.EX2 R54, R125 ;  /* 0x0000007d00367308 */ /* 0x000ea20000000800 */
        /* <DEDUP_REMOVED lines=10> */
[----:B------:R-:W-:Y:S01]  /*a970*/  FFMA.FTZ R12, R57, R58, -R12 ;  /* 0x0000003a390c7223 */ /* 0x000fe2000001080c */
[----:B------:R-:W-:-:S01]  /*a980*/  FADD.FTZ R57, R89, R94 ;  /* 0x0000005e59397221 */ /* 0x000fc20000010000 */
[----:B------:R-:W-:-:S02]  /*a990*/  F2FP.SATFINITE.E4M3.F32.PACK_AB_MERGE_C R152, R36, R11, RZ ;  /* 0x0000000b2498723e */ /* 0x000fc400048070ff */
[----:B------:R-:W2:Y:S01]  /*a9a0*/  MUFU.EX2 R103, R103 ;  /* 0x0000006700677308 */ /* 0x000ea20000000800 */
[----:B---3--:R-:W-:-:S01]  /*a9b0*/  FADD.FTZ R36, R80, R93 ;  /* 0x0000005d50247221 */ /* 0x008fc20000010000 */
[----:B----4-:R-:W-:Y:S01]  /*a9c0*/  FADD.FTZ R92, R52, R57 ;  /* 0x00000039345c7221 */ /* 0x010fe20000010000 */
[----:B------:R-:W-:-:S05]  /*a9d0*/  F2FP.SATFINITE.E4M3.F32.PACK_AB_MERGE_C R154, R42, R37, RZ ;  /* 0x000000252a9a723e */ /* 0x000fca00048070ff */
[----:B------:R-:W3:Y:S01]  /*a9e0*/  MUFU.EX2 R79, R79 ;  /* 0x0000004f004f7308 */ /* 0x000ee20000000800 */
[----:B0-----:R-:W-:-:S01]  /*a9f0*/  FADD.FTZ R37, R77, R36 ;  /* 0x000000244d257221 */ /* 0x001fc20000010000 */
[----:B------:R-:W-:Y:S01]  /*aa00*/  F2FP.SATFINITE.E4M3.F32.PACK_AB_MERGE_C R148, R46, R43, RZ ;  /* 0x0000002b2e94723e */ /* 0x000fe200048070ff */
[----:B-----5:R-:W-:-:S05]  /*aa10*/  FADD.FTZ R43, R99, R92 ;  /* 0x0000005c632b7221 */ /* 0x020fca0000010000 */
[----:B------:R-:W0:Y:S01]  /*aa20*/  MUFU.EX2 R60, R129 ;  /* 0x00000081003c7308 */ /* 0x000e220000000800 */
[----:B-1----:R-:W-:-:S07]  /*aa30*/  FADD.FTZ R37, R82, R37 ;  /* 0x0000002552257221 */ /* 0x002fce0000010000 */
[----:B------:R-:W1:Y:S01]  /*aa40*/  MUFU.EX2 R75, R75 ;  /* 0x0000004b004b7308 */ /* 0x000e620000000800 */
[----:B--2---:R-:W-:-:S01]  /*aa50*/  FADD.FTZ R42, R54, R43 ;  /* 0x0000002b362a7221 */ /* 0x004fc20000010000 */
[----:B------:R-:W-:-:S06]  /*aa60*/  F2FP.SATFINITE.E4M3.F32.PACK_AB_MERGE_C R13, R14, R13, RZ ;  /* 0x0000000d0e0d723e */ /* 0x000fcc00048070ff */
[----:B------:R-:W2:Y:S01]  /*aa70*/  MUFU.EX2 R81, R81 ;  /* 0x0000005100517308 */ /* 0x000ea20000000800 */
[----:B------:R-:W-:-:S07]  /*aa80*/  FADD.FTZ R14, R86, R37 ;  /* 0x00000025560e7221 */ /* 0x000fce0000010000 */
[----:B------:R-:W4:Y:S01]  /*aa90*/  MUFU.EX2 R84, R84 ;  /* 0x0000005400547308 */ /* 0x000f220000000800 */
[C---:B------:R-:W-:Y:S01]  /*aaa0*/  F2FP.SATFINITE.E4M3.F32.PACK_AB_MERGE_C R136, R103.reuse, R54, RZ ;  /* 0x000000366788723e */ /* 0x040fe200048070ff */
[----:B------:R-:W-:-:S06]  /*aab0*/  FADD.FTZ R103, R103, R42 ;  /* 0x0000002a67677221 */ /* 0x000fcc0000010000 */
[----:B------:R-:W5:Y:S01]  /*aac0*/  MUFU.EX2 R62, R133 ;  /* 0x00000085003e7308 */ /* 0x000f620000000800 */
[----:B---3--:R-:W-:-:S07]  /*aad0*/  FADD.FTZ R14, R79, R14 ;  /* 0x0000000e4f0e7221 */ /* 0x008fce0000010000 */
[----:B------:R-:W3:Y:S01]  /*aae0*/  MUFU.EX2 R83, R83 ;  /* 0x0000005300537308 */ /* 0x000ee20000000800 */
[----:B0-----:R-:W-:-:S07]  /*aaf0*/  FADD.FTZ R42, R60, R103 ;  /* 0x000000673c2a7221 */ /* 0x001fce0000010000 */
[----:B------:R-:W0:Y:S01]  /*ab00*/  MUFU.EX2 R109, R109 ;  /* 0x0000006d006d7308 */ /* 0x000e220000000800 */
[----:B-1----:R-:W-:-:S07]  /*ab10*/  FADD.FTZ R37, R75, R14 ;  /* 0x0000000e4b257221 */ /* 0x002fce0000010000 */
[----:B------:R-:W1:Y:S01]  /*ab20*/  MUFU.EX2 R88, R88 ;  /* 0x0000005800587308 */ /* 0x000e620000000800 */
[----:B--2---:R-:W-:-:S01]  /*ab30*/  FADD.FTZ R43, R81, R42 ;  /* 0x0000002a512b7221 */ /* 0x004fc20000010000 */
[----:B----4-:R-:W-:-:S06]  /*ab40*/  FADD.FTZ R14, R84, R37 ;  /* 0x00000025540e7221 */ /* 0x010fcc0000010000 */
[----:B------:R-:W2:Y:S08]  /*ab50*/  MUFU.EX2 R20, R20 ;  /* 0x0000001400147308 */ /* 0x000eb00000000800 */
[----:B------:R-:W4:Y:S01]  /*ab60*/  MUFU.EX2 R0, R145 ;  /* 0x0000009100007308 */ /* 0x000f220000000800 */
[----:B-----5:R-:W-:-:S01]  /*ab70*/  FADD.FTZ R42, R62, R43 ;  /* 0x0000002b3e2a7221 */ /* 0x020fc20000010000 */
[----:B------:R-:W-:Y:S01]  /*ab80*/  F2FP.SATFINITE.E4M3.F32.PACK_AB_MERGE_C R152, R8, R3, R152 ;  /* 0x000000030898723e */ /* 0x000fe20004807098 */
[----:B---3--:R-:W-:-:S05]  /*ab90*/  FADD.FTZ R3, R83, R14 ;  /* 0x0000000e53037221 */ /* 0x008fca0000010000 */
[----:B------:R-:W3:Y:S01]  /*aba0*/  MUFU.EX2 R87, R87 ;  /* 0x0000005700577308 */ /* 0x000ee20000000800 */
[C---:B0-----:R-:W-:Y:S01]  /*abb0*/  F2FP.SATFINITE.E4M3.F32.PACK_AB_MERGE_C R138, R109.reuse, R62, RZ ;  /* 0x0000003e6d8a723e */ /* 0x041fe200048070ff */
[----:B------:R-:W-:-:S06]  /*abc0*/  FADD.FTZ R109, R109, R42 ;  /* 0x0000002a6d6d7221 */ /* 0x000fcc0000010000 */
[----:B------:R-:W0:Y:S01]  /*abd0*/  MUFU.EX2 R24, R24 ;  /* 0x0000001800187308 */ /* 0x000e220000000800 */
[----:B-1----:R-:W-:-:S07]  /*abe0*/  FADD.FTZ R3, R88, R3 ;  /* 0x0000000358037221 */ /* 0x002fce0000010000 */
[----:B------:R-:W1:Y:S01]  /*abf0*/  MUFU.EX2 R40, R40 ;  /* 0x0000002800287308 */ /* 0x000e620000000800 */
[----:B--2---:R-:W-:-:S07]  /*ac00*/  FADD.FTZ R8, R20, R109 ;  /* 0x0000006d14087221 */ /* 0x004fce0000010000 */
[----:B------:R-:W2:Y:S01]  /*ac10*/  MUFU.EX2 R61, R61 ;  /* 0x0000003d003d7308 */ /* 0x000ea20000000800 */
[----:B----4-:R-:W-:-:S07]  /*ac20*/  FADD.FTZ R14, R0, R3 ;  /* 0x00000003000e7221 */ /* 0x010fce0000010000 */
[----:B------:R-:W4:Y:S01]  /*ac30*/  MUFU.EX2 R63, R63 ;  /* 0x0000003f003f7308 */ /* 0x000f220000000800 */
[----:B------:R-:W-:Y:S01]  /*ac40*/  F2FP.SATFINITE.E4M3.F32.PACK_AB_MERGE_C R154, R38, R15, R154 ;  /* 0x0000000f269a723e */ /* 0x000fe2000480709a */
[----:B------:R-:W-:-:S06]  /*ac50*/  FADD.FTZ R3, R35, R8 ;  /* 0x0000000823037221 */ /* 0x000fcc0000010000 */
[----:B------:R-:W5:Y:S01]  /*ac60*/  MUFU.EX2 R30, R30 ;  /* 0x0000001e001e7308 */ /* 0x000f620000000800 */
[----:B---3--:R-:W-:-:S07]  /*ac70*/  FADD.FTZ R15, R87, R14 ;  /* 0x0000000e570f7221 */ /* 0x008fce0000010000 */
[----:B------:R-:W3:Y:S01]  /*ac80*/  MUFU.EX2 R26, R153 ;  /* 0x00000099001a7308 */ /* 0x000ee20000000800 */
[----:B0-----:R-:W-:-:S01]  /*ac90*/  FADD.FTZ R14, R24, R3 ;  /* 0x00000003180e7221 */ /* 0x001fc20000010000 */
[----:B-1----:R-:W-:-:S06]  /*aca0*/  FADD.FTZ R38, R40, R15 ;  /* 0x0000000f28267221 */ /* 0x002fcc0000010000 */
[----:B------:R-:W0:Y:S01]  /*acb0*/  MUFU.EX2 R65, R65 ;  /* 0x0000004100417308 */ /* 0x000e220000000800 */
[----:B--2---:R-:W-:-:S07]  /*acc0*/  F2FP.SATFINITE.E4M3.F32.PACK_AB_MERGE_C R140, R61, R24, RZ ;  /* 0x000000183d8c723e */ /* 0x004fce00048070ff */
[----:B------:R-:W1:Y:S01]  /*acd0*/  MUFU.EX2 R27, R91 ;  /* 0x0000005b001b7308 */ /* 0x000e620000000800 */
[----:B------:R-:W-:-:S01]  /*ace0*/  FADD.FTZ R61, R61, R14 ;  /* 0x0000000e3d3d7221 */ /* 0x000fc20000010000 */
[----:B----4-:R-:W-:-:S06]  /*acf0*/  F2FP.SATFINITE.E4M3.F32.PACK_AB_MERGE_C R40, R63, R40, RZ ;  /* 0x000000283f28723e */ /* 0x010fcc00048070ff */
[----:B------:R-:W-:Y:S01]  /*ad00*/  MUFU.EX2 R34, R34 ;  /* 0x0000002200227308 */ /* 0x000fe20000000800 */
[----:B------:R-:W-:-:S07]  /*ad10*/  FADD.FTZ R63, R63, R38 ;  /* 0x000000263f3f7221 */ /* 0x000fce0000010000 */
[----:B------:R-:W2:Y:S08]  /*ad20*/  MUFU.EX2 R69, R69 ;  /* 0x0000004500457308 */ /* 0x000eb00000000800 */
[----:B------:R-:W4:Y:S01]  /*ad30*/  MUFU.EX2 R11, R90 ;  /* 0x0000005a000b7308 */ /* 0x000f220000000800 */
[----:B-----5:R-:W-:-:S01]  /*ad40*/  FADD.FTZ R14, R30, R61 ;  /* 0x0000003d1e0e7221 */ /* 0x020fc20000010000 */
[----:B---3--:R-:W-:-:S06]  /*ad50*/  FADD.FTZ R24, R26, R63 ;  /* 0x0000003f1a187221 */ /* 0x008fcc0000010000 */
[----:B------:R-:W3:Y:S01]  /*ad60*/  MUFU.EX2 R36, R71 ;  /* 0x0000004700247308 */ /* 0x000ee20000000800 */
[----:B0-----:R-:W-:-:S01]  /*ad70*/  FADD.FTZ R3, R65, R14 ;  /* 0x0000000e41037221 */ /* 0x001fc20000010000 */
[----:B-1----:R-:W-:-:S06]  /*ad80*/  FADD.FTZ R24, R27, R24 ;  /* 0x000000181b187221 */ /* 0x002fcc0000010000 */
[----:B------:R-:W-:Y:S08]  /*ad90*/  MUFU.EX2 R28, R28 ;  /* 0x0000001c001c7308 */ /* 0x000ff00000000800 */
[----:B------:R-:W-:Y:S01]  /*ada0*/  MUFU.EX2 R29, R29 ;  /* 0x0000001d001d7308 */ /* 0x000fe20000000800 */
[----:B--2---:R-:W-:-:S07]  /*adb0*/  F2FP.SATFINITE.E4M3.F32.PACK_AB_MERGE_C R142, R69, R34, RZ ;  /* 0x00000022458e723e */ /* 0x004fce00048070ff */
[----:B------:R-:W-:Y:S08]  /*adc0*/  MUFU.EX2 R64, R64 ;  /* 0x0000004000407308 */ /* 0x000ff00000000800 */
[----:B------:R-:W0:Y:S01]  /*add0*/  MUFU.EX2 R70, R70 ;  /* 0x0000004600467308 */ /* 0x000e220000000800 */
[----:B------:R-:W-:-:S01]  /*ade0*/  FADD.FTZ R34, R34, R3 ;  /* 0x0000000322227221 */ /* 0x000fc20000010000 */
[----:B----4-:R-:W-:-:S06]  /*adf0*/  FADD.FTZ R3, R11, R24 ;  /* 0x000000180b037221 */ /* 0x010fcc0000010000 */
[----:B------:R-:W1:Y:S08]  /*ae00*/  MUFU.EX2 R25, R25 ;  /* 0x0000001900197308 */ /* 0x000e700000000800 */
[----:B------:R-:W2:Y:S01]  /*ae10*/  MUFU.EX2 R67, R67 ;  /* 0x0000004300437308 */ /* 0x000ea20000000800 */
[----:B------:R-:W-:-:S01]  /*ae20*/  FADD.FTZ R69, R69, R34 ;  /* 0x0000002245457221 */ /* 0x000fc20000010000 */
[----:B---3--:R-:W-:-:S06]  /*ae30*/  FADD.FTZ R3, R36, R3 ;  /* 0x0000000324037221 */ /* 0x008fcc0000010000 */
[----:B------:R-:W3:Y:S01]  /*ae40*/  MUFU.EX2 R107, R107 ;  /* 0x0000006b006b7308 */ /* 0x000ee20000000800 */
[----:B------:R-:W-:Y:S01]  /*ae50*/  F2FP.SATFINITE.E4M3.F32.PACK_AB_MERGE_C R140, R35, R20, R140 ;  /* 0x00000014238c723e */ /* 0x000fe2000480708c */
[----:B0-----:R-:W-:Y:S01]  /*ae60*/  FADD.FTZ R20, R70, R3 ;  /* 0x0000000346147221 */ /* 0x001fe20000010000 */
[----:B------:R-:W-:-:S05]  /*ae70*/  F2FP.SATFINITE.E4M3.F32.PACK_AB_MERGE_C R153, R10, R9, R13 ;  /* 0x000000090a99723e */ /* 0x000fca000480700d */
[----:B------:R-:W0:Y:S01]  /*ae80*/  MUFU.EX2 R8, R85 ;  /* 0x0000005500087308 */ /* 0x000e220000000800 */
[----:B------:R-:W-:Y:S01]  /*ae90*/  F2FP.SATFINITE.E4M3.F32.PACK_AB_MERGE_C R144, R29, R28, RZ ;  /* 0x0000001c1d90723e */ /* 0x000fe200048070ff */
[----:B------:R-:W-:-:S06]  /*aea0*/  FADD.FTZ R10, R64, R69 ;  /* 0x00000045400a7221 */ /* 0x000fcc0000010000 */
[----:B------:R-:W-:Y:S01]  /*aeb0*/  MUFU.EX2 R66, R66 ;  /* 0x0000004200427308 */ /* 0x000fe20000000800 */
[C---:B-1----:R-:W-:Y:S01]  /*aec0*/  F2FP.SATFINITE.E4M3.F32.PACK_AB_MERGE_C R144, R25.reuse, R64, R144 ;  /* 0x000000401990723e */ /* 0x042fe20004807090 */
[----:B------:R-:W-:-:S06]  /*aed0*/  FADD.FTZ R25, R25, R10 ;  /* 0x0000000a19197221 */ /* 0x000fcc0000010000 */
[----:B------:R-:W1:Y:S01]  /*aee0*/  MUFU.EX2 R97, R97 ;  /* 0x0000006100617308 */ /* 0x000e620000000800 */
[----:B--2---:R-:W-:-:S07]  /*aef0*/  FADD.FTZ R20, R67, R20 ;  /* 0x0000001443147221 */ /* 0x004fce0000010000 */
[----:B------:R-:W2:Y:S08]  /*af00*/  MUFU.EX2 R32, R32 ;  /* 0x0000002000207308 */ /* 0x000eb00000000800 */
[----:B------:R-:W4:Y:S01]  /*af10*/  MUFU.EX2 R111, R111 ;  /* 0x0000006f006f7308 */ /* 0x000f220000000800 */
[----:B------:R-:W-:-:S01]  /*af20*/  FADD.FTZ R28, R28, R25 ;  /* 0x000000191c1c7221 */ /* 0x000fc20000010000 */
[----:B---3--:R-:W-:-:S06]  /*af30*/  FADD.FTZ R3, R107, R20 ;  /* 0x000000146b037221 */ /* 0x008fcc0000010000 */
[----:B------:R-:W3:Y:S08]  /*af40*/  MUFU.EX2 R33, R33 ;  /* 0x0000002100217308 */ /* 0x000ef00000000800 */
[----:B------:R-:W5:Y:S01]  /*af50*/  MUFU.EX2 R14, R31 ;  /* 0x0000001f000e7308 */ /* 0x000f620000000800 */
[C---:B0-----:R-:W-:Y:S01]  /*af60*/  F2FP.SATFINITE.E4M3.F32.PACK_AB_MERGE_C R107, R8.reuse, R107, RZ ;  /* 0x0000006b086b723e */ /* 0x041fe200048070ff */
[----:B------:R-:W-:Y:S01]  /*af70*/  FADD.FTZ R29, R29, R28 ;  /* 0x0000001c1d1d7221 */ /* 0x000fe20000010000 */
[----:B------:R-:W-:-:S05]  /*af80*/  FADD.FTZ R8, R8, R3 ;  /* 0x0000000308087221 */ /* 0x000fca0000010000 */
[----:B------:R-:W0:Y:S08]  /*af90*/  MUFU.EX2 R113, R113 ;  /* 0x0000007100717308 */ /* 0x000e300000000800 */
[----:B------:R-:W0:Y:S01]  /*afa0*/  MUFU.EX2 R12, R12 ;  /* 0x0000000c000c7308 */ /* 0x000e220000000800 */
[----:B-1----:R-:W-:Y:S01]  /*afb0*/  F2FP.SATFINITE.E4M3.F32.PACK_AB_MERGE_C R9, R97, R66, RZ ;  /* 0x000000426109723e */ /* 0x002fe200048070ff */
[----:B--2---:R-:W-:Y:S01]  /*afc0*/  FADD.FTZ R10, R32, R29 ;  /* 0x0000001d200a7221 */ /* 0x004fe20000010000 */
[----:B----4-:R-:W-:-:S01]  /*afd0*/  FADD.FTZ R3, R111, R8 ;  /* 0x000000086f037221 */ /* 0x010fc20000010000 */
[----:B------:R-:W-:-:S02]  /*afe0*/  F2FP.SATFINITE.E4M3.F32.PACK_AB_MERGE_C R141, R87, R0, R40 ;  /* 0x00000000578d723e */ /* 0x000fc40004807028 */
[C---:B---3--:R-:W-:Y:S01]  /*aff0*/  F2FP.SATFINITE.E4M3.F32.PACK_AB_MERGE_C R146, R33.reuse, R32, R9 ;  /* 0x000000202192723e */ /* 0x048fe20004807009 */
[----:B------:R-:W-:Y:S01]  /*b000*/  FADD.FTZ R33, R33, R10 ;  /* 0x0000000a21217221 */ /* 0x000fe20000010000 */
[----:B-----5:R-:W-:-:S01]  /*b010*/  FADD.FTZ R0, R14, R3 ;  /* 0x000000030e007221 */ /* 0x020fc20000010000 */
[----:B------:R-:W-:Y:S02]  /*b020*/  F2FP.SATFINITE.E4M3.F32.PACK_AB_MERGE_C R150, R89, R50, RZ ;  /* 0x000000325996723e */ /* 0x000fe400048070ff */
[----:B------:R-:W-:Y:S01]  /*b030*/  F2FP.SATFINITE.E4M3.F32.PACK_AB_MERGE_C R45, R72, R45, RZ ;  /* 0x0000002d482d723e */ /* 0x000fe200048070ff */
[----:B------:R-:W-:Y:S01]  /*b040*/  FADD.FTZ R20, R66, R33 ;  /* 0x0000002142147221 */ /* 0x000fe20000010000 */
[----:B------:R-:W-:Y:S01]  /*b050*/  F2FP.SATFINITE.E4M3.F32.PACK_AB_MERGE_C R51, R76, R51, RZ ;  /* 0x000000334c33723e */ /* 0x000fe200048070ff */
[----:B0-----:R-:W-:Y:S01]  /*b060*/  FADD.FTZ R15, R113, R0 ;  /* 0x00000000710f7221 */ /* 0x001fe20000010000 */
[----:B------:R-:W-:Y:S02]  /*b070*/  F2FP.SATFINITE.E4M3.F32.PACK_AB_MERGE_C R73, R80, R73, RZ ;  /* 0x000000495049723e */ /* 0x000fe400048070ff */
[----:B------:R-:W-:Y:S01]  /*b080*/  F2FP.SATFINITE.E4M3.F32.PACK_AB_MERGE_C R11, R36, R11, RZ ;  /* 0x0000000b240b723e */ /* 0x000fe200048070ff */
[----:B------:R-:W-:Y:S01]  /*b090*/  BSSY B0, `(.L_x_13569) ;  /* 0x0000332000007945 */ /* 0x000fe20003800000 */
[----:B------:R-:W-:-:S02]  /*b0a0*/  F2FP.SATFINITE.E4M3.F32.PACK_AB_MERGE_C R79, R79, R86, RZ ;  /* 0x000000564f4f723e */ /* 0x000fc400048070ff */
[----:B------:R-:W-:Y:S02]  /*b0b0*/  F2FP.SATFINITE.E4M3.F32.PACK_AB_MERGE_C R83, R88, R83, RZ ;  /* 0x000000535853723e */ /* 0x000fe400048070ff */
[----:B------:R-:W-:Y:S01]  /*b0c0*/  F2FP.SATFINITE.E4M3.F32.PACK_AB_MERGE_C R3, R12, R113, RZ ;  /* 0x000000710c03723e */ /* 0x000fe200048070ff */
[----:B------:R-:W-:Y:S01]  /*b0d0*/  FADD.FTZ R20, R97, R20 ;  /* 0x0000001461147221 */ /* 0x000fe20000010000 */
[----:B------:R-:W-:Y:S01]  /*b0e0*/  F2FP.SATFINITE.E4M3.F32.PACK_AB_MERGE_C R148, R44, R39, R148 ;  /* 0x000000272c94723e */ /* 0x000fe20004807094 */
[----:B------:R-:W-:Y:S01]  /*b0f0*/  FADD.FTZ R15, R12, R15 ;  /* 0x0000000f0c0f7221 */ /* 0x000fe20000010000 */
[----:B------:R-:W-:Y:S01]  /*b100*/  F2FP.SATFINITE.E4M3.F32.PACK_AB_MERGE_C R150, R48, R47, R150 ;  /* 0x0000002f3096723e */ /* 0x000fe20004807096 */
[--C-:B------:R-:W-:Y:S01]  /*b110*/  IMAD.MOV.U32 R54, RZ, RZ, R55.reuse ;  /* 0x000000ffff367224 */ /* 0x100fe200078e0037 */
        /* <DEDUP_REMOVED lines=40> */
[----:B------:R-:W-:Y:S01]  /*b3a0*/  IMAD.MOV.U32 R24, RZ, RZ, R55 ;  /* 0x000000ffff187224 */ /* 0x000fe200078e0037 */
[----:B------:R-:W-:Y:S06]  /*b3b0*/  @!P1 BRA `(.L_x_13570) ;  /* 0x0000002c00fc9947 */ /* 0x000fec0003800000 */
[----:B------:R0:W5:Y:S01]  /*b3c0*/  LDL.LU R9, [R1+0x1c] ;  /* 0x00001c0001097983 */ /* 0x0001620000300800 */
[----:B------:R-:W-:Y:S01]  /*b3d0*/  VIADD R0, R120, 0xfffffffe ;  /* 0xfffffffe78007836 */ /* 0x000fe20000000000 */
[----:B------:R-:W-:Y:S01]  /*b3e0*/  MOV R12, R56 ;  /* 0x00000038000c7202 */ /* 0x000fe20000000f00 */
[----:B------:R-:W-:Y:S01]  /*b3f0*/  IMAD.MOV.U32 R3, RZ, RZ, R59 ;  /* 0x000000ffff037224 */ /* 0x000fe200078e003b */
[----:B------:R0:W5:Y:S01]  /*b400*/  LDL.LU R8, [R1+0x14] ;  /* 0x0000140001087983 */ /* 0x0001620000300800 */
        /* <DEDUP_REMOVED lines=15> */
[----:B0-----:R-:W-:-:S07]  /*b500*/  CS2R R24, SRZ ;  /* 0x0000000000187805 */ /* 0x001fce000001ff00 */
.L_x_13583:
[----:B-----5:R-:W-:-:S04]  /*b510*/  ISETP.NE.AND P1, PT, R8, 0x1, PT ;  /* 0x000000010800780c */ /* 0x020fc80003f25270 */
[----:B------:R-:W-:-:S04]  /*b520*/  SEL R10, RZ, 0x1, P1 ;  /* 0x00000001ff0a7807 */ /* 0x000fc80000800000 */
[----:B------:R-:W-:-:S05]  /*b530*/  LOP3.LUT R13, R9, R10, RZ, 0x3c, !PT ;  /* 0x0000000a090d7212 */ /* 0x000fca00078e3cff */
[----:B------:R0:W-:Y:S01]  /*b540*/  STL [R1+0x1c], R13 ;  /* 0x00001c0d01007387 */ /* 0x0001e20000100800 */
[----:B------:R-:W-:Y:S05]  /*b550*/  @!P0 BRA `(.L_x_13571) ;  /* 0x0000000000048947 */ /* 0x000fea0003800000 */
[----:B------:R-:W-:Y:S01]  /*b560*/  BPT.TRAP 0x1 ;  /* 0x000000040000795c */ /* 0x000fe20000300000 */
.L_x_13571:
        /* <DEDUP_REMOVED lines=9> */
.L_x_13572:
[----:B------:R-:W-:Y:S01]  /*b600*/  IMAD R14, R11, 0x280, R21 ;  /* 0x000002800b0e7824 */ /* 0x000fe200078e0215 */
[----:B------:R-:W-:Y:S03]  /*b610*/  BSSY B1, `(.L_x_13573) ;  /* 0x0000006000017945 */ /* 0x000fe60003800000 */
[C---:B------:R-:W-:Y:S02]  /*b620*/  VIADD R56, R14.reuse, 0x80 ;  /* 0x000000800e387836 */ /* 0x040fe40000000000 */
[----:B------:R-:W-:Y:S01]  /*b630*/  VIADD R58, R14, 0x100 ;  /* 0x000001000e3a7836 */ /* 0x000fe20000000000 */
[----:B0-----:R-:W-:Y:S06]  /*b640*/  @P1 BRA `(.L_x_13574) ;  /* 0x0000000000081947 */ /* 0x001fec0003800000 */
[----:B------:R-:W0:Y:S02]  /*b650*/  SYNCS.PHASECHK.TRANS64.TRYWAIT P1, [R13+URZ+0x13230], R10 ;  /* 0x0132300a0d0075a7 */ /* 0x000e24000802017f */
[----:B0-----:R-:W-:Y:S05]  /*b660*/  @!P1 BRA `(.L_x_13575) ;  /* 0x000000d000a49947 */ /* 0x001fea0003800000 */
.L_x_13574:
[----:B------:R-:W-:Y:S05]  /*b670*/  BSYNC B1 ;  /* 0x0000000000017941 */ /* 0x000fea0003800000 */
.L_x_13573:
[----:B-1----:R-:W-:Y:S01]  /*b680*/  IMAD.MOV.U32 R11, RZ, RZ, -0x7fffffe0 ;  /* 0x80000020ff0b7424 */ /* 0x002fe200078e00ff */
[----:B0-----:R-:W-:Y:S01]  /*b690*/  MOV R10, R14 ;  /* 0x0000000e000a7202 */ /* 0x001fe20000000f00 */
[----:B------:R-:W-:Y:S01]  /*b6a0*/  WARPGROUP.ARRIVE ;  /* 0x00000000000079c5 */ /* 0x000fe20000000000 */
[----:B------:R-:W-:Y:S01]  /*b6b0*/  R2UR UR4, R4 ;  /* 0x00000000040472ca */ /* 0x000fe200000e0000 */
[----:B------:R-:W-:Y:S01]  /*b6c0*/  IMAD.MOV.U32 R57, RZ, RZ, -0x7fffffe0 ;  /* 0x80000020ff397424 */ /* 0x000fe200078e00ff */
[----:B------:R-:W-:Y:S01]  /*b6d0*/  R2UR UR6, R10 ;  /* 0x000000000a0672ca */ /* 0x000fe200000e0000 */
[----:B------:R-:W-:Y:S01]  /*b6e0*/  IMAD.MOV.U32 R10, RZ, RZ, R58 ;  /* 0x000000ffff0a7224 */ /* 0x000fe200078e003a */
[----:B------:R-:W-:Y:S01]  /*b6f0*/  R2UR UR7, R11 ;  /* 0x000000000b0772ca */ /* 0x000fe200000e0000 */
[----:B------:R-:W-:Y:S01]  /*b700*/  IMAD.MOV.U32 R59, RZ, RZ, -0x7fffffe0 ;  /* 0x80000020ff3b7424 */ /* 0x000fe200078e00ff */
[----:B------:R-:W-:Y:S02]  /*b710*/  R2UR UR5, R5 ;  /* 0x00000000050572ca */ /* 0x000fe400000e0000 */
[----:B------:R-:W-:Y:S01]  /*b720*/  R2UR UR10, R56 ;  /* 0x00000000380a72ca */ /* 0x000fe200000e0000 */
[----:B------:R-:W-:Y:S01]  /*b730*/  VIADD R56, R14, 0x180 ;  /* 0x000001800e387836 */ /* 0x000fe20000000000 */
[----:B------:R-:W-:-:S02]  /*b740*/  R2UR UR11, R57 ;  /* 0x00000000390b72ca */ /* 0x000fc400000e0000 */
[----:B------:R-:W-:Y:S02]  /*b750*/  R2UR UR8, R4 ;  /* 0x00000000040872ca */ /* 0x000fe400000e0000 */
[----:B------:R-:W-:Y:S02]  /*b760*/  R2UR UR9, R5 ;  /* 0x00000000050972ca */ /* 0x000fe400000e0000 */
[----:B------:R-:W-:Y:S02]  /*b770*/  R2UR UR14, R10 ;  /* 0x000000000a0e72ca */ /* 0x000fe400000e0000 */
[----:B------:R-:W-:Y:S01]  /*b780*/  R2UR UR15, R11 ;  /* 0x000000000b0f72ca */ /* 0x000fe200000e0000 */
[----:B------:R-:W-:Y:S01]  /*b790*/  QGMMA.64x32x32.F32.E4M3.E4M3 R120, gdesc[UR4], RZ, !UPT, gsb0 ;  /* 0x00600000047879f3 */ /* 0x000fe2000c0008ff */
[----:B------:R-:W-:Y:S02]  /*b7a0*/  R2UR UR12, R4 ;  /* 0x00000000040c72ca */ /* 0x000fe400000e0000 */
[----:B------:R-:W-:-:S02]  /*b7b0*/  R2UR UR13, R5 ;  /* 0x00000000050d72ca */ /* 0x000fc400000e0000 */
[----:B------:R-:W-:Y:S01]  /*b7c0*/  R2UR UR18, R56 ;  /* 0x00000000381272ca */ /* 0x000fe200000e0000 */
[----:B------:R-:W-:Y:S01]  /*b7d0*/  VIADD R56, R14, 0x2 ;  /* 0x000000020e387836 */ /* 0x000fe20000000000 */
[----:B------:R-:W-:Y:S02]  /*b7e0*/  R2UR UR19, R57 ;  /* 0x00000000391372ca */ /* 0x000fe400000e0000 */
[----:B------:R-:W-:Y:S02]  /*b7f0*/  R2UR UR16, R4 ;  /* 0x00000000041072ca */ /* 0x000fe400000e0000 */
[----:B------:R-:W-:Y:S02]  /*b800*/  R2UR UR17, R5 ;  /* 0x00000000051172ca */ /* 0x000fe400000e0000 */
[----:B------:R-:W-:Y:S02]  /*b810*/  IADD3 R10, R14, 0x200, RZ ;  /* 0x000002000e0a7810 */ /* 0x000fe40007ffe0ff */
        /* <DEDUP_REMOVED lines=8> */
[----:B------:R-:W-:-:S02]  /*b8a0*/  R2UR UR20, R4 ;  /* 0x00000000041472ca */ /* 0x000fc400000e0000 */
[----:B------:R-:W-:Y:S02]  /*b8b0*/  R2UR UR21, R5 ;  /* 0x00000000051572ca */ /* 0x000fe400000e0000 */
[----:B------:R-:W-:Y:S02]  /*b8c0*/  IADD3 R58, R14, 0x182, RZ ;  /* 0x000001820e3a7810 */ /* 0x000fe40007ffe0ff */
[----:B------:R-:W-:Y:S02]  /*b8d0*/  R2UR UR24, R6 ;  /* 0x00000000061872ca */ /* 0x000fe400000e0000 */
[----:B------:R-:W-:Y:S02]  /*b8e0*/  R2UR UR25, R7 ;  /* 0x00000000071972ca */ /* 0x000fe400000e0000 */
[----:B------:R-:W-:Y:S01]  /*b8f0*/  R2UR UR6, R10 ;  /* 0x000000000a0672ca */ /* 0x000fe200000e0000 */
[----:B------:R-:W-:Y:S01]  /*b900*/  VIADD R10, R14, 0x202 ;  /* 0x000002020e0a7836 */ /* 0x000fe20000000000 */
[----:B------:R-:W-:Y:S01]  /*b910*/  R2UR UR7, R11 ;  /* 0x000000000b0772ca */ /* 0x000fe200000e0000 */
[----:B------:R-:W-:Y:S01]  /*b920*/  IMAD.MOV.U32 R11, RZ, RZ, -0x7fffffe0 ;  /* 0x80000020ff0b7424 */ /* 0x000fe200078e00ff */
[----:B------:R-:W-:-:S02]  /*b930*/  R2UR UR4, R6 ;  /* 0x00000000060472ca */ /* 0x000fc400000e0000 */
        /* <DEDUP_REMOVED lines=24> */
[----:B------:R-:W-:Y:S03]  /*bac0*/  QGMMA.64x32x32.F32.E4M3.E4M3 R56, gdesc[UR20], RZ, !UPT, gsb0 ;  /* 0x00600000143879f3 */ /* 0x000fe6000c0008ff */
        /* <DEDUP_REMOVED lines=18> */
.L_x_13576:
[----:B------:R-:W-:Y:S02]  /*bbf0*/  SHF.L.U32 R9, R9, 0x1f, RZ ;  /* 0x0000001f09097819 */ /* 0x000fe400000006ff */
[----:B------:R-:W-:-:S04]  /*bc00*/  LEA R14, R8, R18, 0x3 ;  /* 0x00000012080e7211 */ /* 0x000fc800078e18ff */
[----:B------:R0:W1:Y:S01]  /*bc10*/  SYNCS.PHASECHK.TRANS64.TRYWAIT P1, [R14+URZ+0x13250], R9 ;  /* 0x013250090e0075a7 */ /* 0x000062000802017f */
[----:B------:R-:W-:Y:S05]  /*bc20*/  @!P0 BRA `(.L_x_13577) ;  /* 0x0000000000048947 */ /* 0x000fea0003800000 */
[----:B------:R-:W-:Y:S01]  /*bc30*/  BPT.TRAP 0x1 ;  /* 0x000000040000795c */ /* 0x000fe20000300000 */
.L_x_13577:
[----:B------:R-:W-:Y:S04]  /*bc40*/  BSSY B1, `(.L_x_13578) ;  /* 0x0000004000017945 */ /* 0x000fe80003800000 */
[----:B-1----:R-:W-:Y:S05]  /*bc50*/  @P1 BRA `(.L_x_13579) ;  /* 0x0000000000081947 */ /* 0x002fea0003800000 */
[----:B------:R-:W1:Y:S02]  /*bc60*/  SYNCS.PHASECHK.TRANS64.TRYWAIT P1, [R14+URZ+0x13250], R9 ;  /* 0x013250090e0075a7 */ /* 0x000e64000802017f */
[----:B-1----:R-:W-:Y:S05]  /*bc70*/  @!P1 BRA `(.L_x_13580) ;  /* 0x000000cc00349947 */ /* 0x002fea0003800000 */
.L_x_13579:
[----:B------:R-:W-:Y:S05]  /*bc80*/  BSYNC B1 ;  /* 0x0000000000017941 */ /* 0x000fea0003800000 */
.L_x_13578:
[----:B01----:R-:W-:Y:S01]  /*bc90*/  VIADD R9, R18, 0x1000 ;  /* 0x0000100012097836 */ /* 0x003fe20000000000 */
[----:B------:R-:W-:Y:S01]  /*bca0*/  WARPGROUP.ARRIVE ;  /* 0x00000000000079c5 */ /* 0x000fe20000000000 */
[----:B------:R-:W-:-:S03]  /*bcb0*/  IMAD.MOV.U32 R11, RZ, RZ, -0x3ffffff0 ;  /* 0xc0000010ff0b7424 */ /* 0x000fc600078e00ff */
[----:B------:R-:W-:-:S04]  /*bcc0*/  SHF.R.U32.HI R9, RZ, 0x4, R9 ;  /* 0x00000004ff097819 */ /* 0x000fc80000011609 */
[----:B------:R-:W-:-:S04]  /*bcd0*/  LOP3.LUT R9, R9, 0x3fff, RZ, 0xc0, !PT ;  /* 0x00003fff09097812 */ /* 0x000fc800078ec0ff */
[----:B------:R-:W-:-:S05]  /*bce0*/  LOP3.LUT R9, R9, 0x10000, RZ, 0xfc, !PT ;  /* 0x0001000009097812 */ /* 0x000fca00078efcff */
[----:B------:R-:W-:Y:S02]  /*bcf0*/  IMAD R8, R8, 0x280, R9 ;  /* 0x0000028008087824 */ /* 0x000fe400078e0209 */
[----:B------:R-:W-:Y:S02]  /*bd00*/  IMAD.MOV.U32 R9, RZ, RZ, -0x3ffffff0 ;  /* 0xc0000010ff097424 */ /* 0x000fe400078e00ff */
[C---:B------:R-:W-:Y:S01]  /*bd10*/  VIADD R10, R8.reuse, 0x80 ;  /* 0x00000080080a7836 */ /* 0x040fe20000000000 */
[----:B------:R-:W-:Y:S02]  /*bd20*/  R2UR UR6, R8 ;  /* 0x00000000080672ca */ /* 0x000fe400000e0000 */
[----:B------:R-:W-:Y:S02]  /*bd30*/  R2UR UR7, R9 ;  /* 0x00000000090772ca */ /* 0x000fe400000e0000 */
[----:B------:R-:W-:-:S11]  /*bd40*/  MOV R9, 0xc0000010 ;  /* 0xc000001000097802 */ /* 0x000fd60000000f00 */
[----:B------:R-:W-:Y:S01]  /*bd50*/  QGMMA.64x64x32.F32.E4M3.E4M3 R24, R152, gdesc[UR4], R24, gsb0 ;  /* 0x00e0000498187df3 */ /* 0x000fe20008000818 */
[----:B------:R-:W-:Y:S02]  /*bd60*/  R2UR UR6, R10 ;  /* 0x000000000a0672ca */ /* 0x000fe400000e0000 */
[----:B------:R-:W-:Y:S01]  /*bd70*/  R2UR UR7, R11 ;  /* 0x000000000b0772ca */ /* 0x000fe200000e0000 */
[----:B------:R-:W-:Y:S01]  /*bd80*/  IMAD.MOV.U32 R11, RZ, RZ, -0x3ffffff0 ;  /* 0xc0000010ff0b7424 */ /* 0x000fe200078e00ff */
[----:B------:R-:W-:Y:S01]  /*bd90*/  IADD3 R10, R8, 0x100, RZ ;  /* 0x00000100080a7810 */ /* 0x000fe20007ffe0ff */
[----:B------:R-:W-:Y:S02]  /*bda0*/  WARPGROUP.DEPBAR.LE gsb0, 0x0 ;  /* 0x00008000000079c5 */ /* 0x000fe40000010000 */
[----:B------:R-:W-:-:S08]  /*bdb0*/  WARPGROUP.ARRIVE ;  /* 0x00000000000079c5 */ /* 0x000fd00000000000 */
[----:B------:R-:W-:Y:S01]  /*bdc0*/  QGMMA.64x64x32.F32.E4M3.E4M3 R24, R148, gdesc[UR4], R24, gsb0 ;  /* 0x00e0000494187df3 */ /* 0x000fe20008000818 */
[----:B------:R-:W-:Y:S01]  /*bdd0*/  R2UR UR6, R10 ;  /* 0x000000000a0672ca */ /* 0x000fe200000e0000 */
[C---:B------:R-:W-:Y:S01]  /*bde0*/  VIADD R10, R8.reuse, 0x180 ;  /* 0x00000180080a7836 */ /* 0x040fe20000000000 */
[----:B------:R-:W-:Y:S01]  /*bdf0*/  R2UR UR7, R11 ;  /* 0x000000000b0772ca */ /* 0x000fe200000e0000 */
[----:B------:R-:W-:Y:S02]  /*be00*/  IMAD.MOV.U32 R11, RZ, RZ, -0x3ffffff0 ;  /* 0xc0000010ff0b7424 */ /* 0x000fe400078e00ff */
[----:B------:R-:W-:Y:S01]  /*be10*/  VIADD R8, R8, 0x200 ;  /* 0x0000020008087836 */ /* 0x000fe20000000000 */
[----:B------:R-:W-:Y:S02]  /*be20*/  WARPGROUP.DEPBAR.LE gsb0, 0x0 ;  /* 0x00008000000079c5 */ /* 0x000fe40000010000 */
[----:B------:R-:W-:-:S07]  /*be30*/  WARPGROUP.ARRIVE ;  /* 0x00000000000079c5 */ /* 0x000fce0000000000 */
[----:B------:R-:W-:Y:S01]  /*be40*/  QGMMA.64x64x32.F32.E4M3.E4M3 R24, R136, gdesc[UR4], R24, gsb0 ;  /* 0x00e0000488187df3 */ /* 0x000fe20008000818 */
[----:B------:R-:W-:Y:S02]  /*be50*/  R2UR UR6, R10 ;  /* 0x000000000a0672ca */ /* 0x000fe400000e0000 */
[----:B------:R-:W-:Y:S01]  /*be60*/  R2UR UR7, R11 ;  /* 0x000000000b0772ca */ /* 0x000fe200000e0000 */
[----:B------:R-:W-:Y:S02]  /*be70*/  WARPGROUP.DEPBAR.LE gsb0, 0x0 ;  /* 0x00008000000079c5 */ /* 0x000fe40000010000 */
[----:B------:R-:W-:-:S10]  /*be80*/  WARPGROUP.ARRIVE ;  /* 0x00000000000079c5 */ /* 0x000fd40000000000 */
[----:B------:R-:W-:Y:S01]  /*be90*/  QGMMA.64x64x32.F32.E4M3.E4M3 R24, R140, gdesc[UR4], R24, gsb0 ;  /* 0x00e000048c187df3 */ /* 0x000fe20008000818 */
[----:B------:R-:W-:Y:S02]  /*bea0*/  R2UR UR6, R8 ;  /* 0x00000000080672ca */ /* 0x000fe400000e0000 */
[----:B------:R-:W-:Y:S01]  /*beb0*/  R2UR UR7, R9 ;  /* 0x00000000090772ca */ /* 0x000fe200000e0000 */
[----:B------:R-:W-:Y:S02]  /*bec0*/  WARPGROUP.DEPBAR.LE gsb0, 0x0 ;  /* 0x00008000000079c5 */ /* 0x000fe40000010000 */
[----:B------:R-:W-:-:S10]  /*bed0*/  WARPGROUP.ARRIVE ;  /* 0x00000000000079c5 */ /* 0x000fd40000000000 */
[----:B------:R-:W-:Y:S03]  /*bee0*/  QGMMA.64x64x32.F32.E4M3.E4M3 R24, R144, gdesc[UR4], R24, gsb0 ;  /* 0x00e0000490187df3 */ /* 0x000fe60008000818 */
[----:B------:R-:W-:Y:S02]  /*bef0*/  WARPGROUP.DEPBAR.LE gsb0, 0x0 ;  /* 0x00008000000079c5 */ /* 0x000fe40000010000 */
[----:B------:R-:W-:Y:S05]  /*bf00*/  @!P0 BRA `(.L_x_13581) ;  /* 0x0000000000048947 */ /* 0x000fea0003800000 */
[----:B------:R-:W-:Y:S01]  /*bf10*/  BPT.TRAP 0x1 ;  /* 0x000000040000795c */ /* 0x000fe20000300000 */
.L_x_13581:
        /* <DEDUP_REMOVED lines=9> */
[----:B------:R-:W-:Y:S02]  /*bfb0*/  VIADD R132, R13, 0x13240 ;  /* 0x000132400d847836 */ /* 0x000fe40000000000 */
        /* <DEDUP_REMOVED lines=38> */
[----:B-----5:R-:W-:Y:S01]  /*c220*/  FMUL.FTZ R97, R2, R100 ;  /* 0x0000006402617220 */ /* 0x020fe20000410000 */
[----:B0-----:R-:W-:Y:S01]  /*c230*/  FMNMX.FTZ R100, R8, R12, !PT ;  /* 0x0000000c08647209 */ /* 0x001fe20007810000 */
        /* <DEDUP_REMOVED lines=72> */
[----:B------:R-:W-:Y:S01]  /*c6c0*/  MUFU.TANH R10, R10 ;  /* 0x0000000a000a7308 */ /* 0x000fe20000002400 */
[----:B-1----:R-:W-:-:S04]  /*c6d0*/  FMNMX.FTZ R132, R9, R100, !PT ;  /* 0x0000006409847209 */ /* 0x002fc80007810000 */
[----:B---3--:R-:W-:-:S03]  /*c6e0*/  FMNMX.FTZ R132, R120, R132, !PT ;  /* 0x0000008478847209 */ /* 0x008fc60007810000 */
[----:B------:R1:W2:Y:S01]  /*c6f0*/  MUFU.TANH R100, R101 ;  /* 0x0000006500647308 */ /* 0x0002a20000002400 */
[----:B----4-:R-:W-:-:S04]  /*c700*/  FMNMX.FTZ R132, R121, R132, !PT ;  /* 0x0000008479847209 */ /* 0x010fc80007810000 */
[----:B------:R-:W-:-:S03]  /*c710*/  FMNMX.FTZ R132, R124, R132, !PT ;  /* 0x000000847c847209 */ /* 0x000fc60007810000 */
[----:B------:R-:W-:Y:S01]  /*c720*/  MUFU.TANH R11, R11 ;  /* 0x0000000b000b7308 */ /* 0x000fe20000002400 */
[----:B0-----:R-:W-:Y:S01]  /*c730*/  FMNMX.FTZ R132, R125, R132, !PT ;  /* 0x000000847d847209 */ /* 0x001fe20007810000 */
[----:B-1----:R-:W-:-:S03]  /*c740*/  FMUL.FTZ R101, R2, R56 ;  /* 0x0000003802657220 */ /* 0x002fc60000410000 */
[----:B-----5:R-:W-:-:S03]  /*c750*/  FMNMX.FTZ R132, R128, R132, !PT ;  /* 0x0000008480847209 */ /* 0x020fc60007810000 */
[----:B------:R-:W0:Y:S01]  /*c760*/  MUFU.TANH R101, R101 ;  /* 0x0000006500657308 */ /* 0x000e220000002400 */
[----:B------:R-:W-:-:S04]  /*c770*/  FMNMX.FTZ R132, R129, R132, !PT ;  /* 0x0000008481847209 */ /* 0x000fc80007810000 */
[----:B------:R-:W-:-:S03]  /*c780*/  FMNMX.FTZ R132, R104, R132, !PT ;  /* 0x0000008468847209 */ /* 0x000fc60007810000 */
[----:B------:R-:W1:Y:S01]  /*c790*/  MUFU.TANH R122, R122 ;  /* 0x0000007a007a7308 */ /* 0x000e620000002400 */
        /* <DEDUP_REMOVED lines=21> */
[----:B--2---:R-:W-:-:S04]  /*c8f0*/  FMNMX.FTZ R132, R100, R132, !PT ;  /* 0x0000008464847209 */ /* 0x004fc80007810000 */
        /* <DEDUP_REMOVED lines=12> */
[----:B0-----:R-:W-:-:S03]  /*c9c0*/  FMNMX.FTZ R132, R101, R132, !PT ;  /* 0x0000008465847209 */ /* 0x001fc60007810000 */
        /* <DEDUP_REMOVED lines=10> */
[----:B------:R-:W-:-:S05]  /*ca70*/  FMNMX.FTZ R56, R69, R56, !PT ;  /* 0x0000003845387209 */ /* 0x000fca0007810000 */
[----:B------:R-:W1:Y:S02]  /*ca80*/  SHFL.BFLY PT, R132, R56, 0x2, 0x1f ;  /* 0x0c401f0038847f89 */ /* 0x000e6400000e0000 */
[----:B------:R-:W0:Y:S08]  /*ca90*/  MUFU.TANH R94, R94 ;  /* 0x0000005e005e7308 */ /* 0x000e300000002400 */
[----:B------:R-:W0:Y:S08]  /*caa0*/  MUFU.TANH R95, R95 ;  /* 0x0000005f005f7308 */ /* 0x000e300000002400 */
[----:B------:R-:W0:Y:S01]  /*cab0*/  MUFU.TANH R98, R98 ;  /* 0x0000006200627308 */ /* 0x000e220000002400 */
[----:B-1----:R-:W-:-:S07]  /*cac0*/  FMNMX.FTZ R56, R56, R132, !PT ;  /* 0x0000008438387209 */ /* 0x002fce0007810000 */
[----:B------:R-:W1:Y:S01]  /*cad0*/  MUFU.TANH R99, R99 ;  /* 0x0000006300637308 */ /* 0x000e620000002400 */
[----:B------:R-:W3:Y:S07]  /*cae0*/  SHFL.BFLY PT, R132, R56, 0x1, 0x1f ;  /* 0x0c201f0038847f89 */ /* 0x000eee00000e0000 */
[----:B------:R-:W1:Y:S08]  /*caf0*/  MUFU.TANH R102, R102 ;  /* 0x0000006600667308 */ /* 0x000e700000002400 */
[----:B------:R-:W1:Y:S08]  /*cb00*/  MUFU.TANH R103, R103 ;  /* 0x0000006700677308 */ /* 0x000e700000002400 */
[----:B------:R-:W1:Y:S01]  /*cb10*/  MUFU.TANH R74, R74 ;  /* 0x0000004a004a7308 */ /* 0x000e620000002400 */
[----:B---3--:R-:W-:-:S02]  /*cb20*/  FMNMX.FTZ R56, R56, R132, !PT ;  /* 0x0000008438387209 */ /* 0x008fc40007810000 */
[----:B------:R-:W-:-:S05]  /*cb30*/  FMNMX.FTZ R132, R10, R3, !PT ;  /* 0x000000030a847209 */ /* 0x000fca0007810000 */
[----:B------:R-:W3:Y:S01]  /*cb40*/  MUFU.TANH R75, R75 ;  /* 0x0000004b004b7308 */ /* 0x000ee20000002400 */
[----:B------:R-:W-:Y:S01]  /*cb50*/  FMNMX.FTZ R132, R11, R132, !PT ;  /* 0x000000840b847209 */ /* 0x000fe20007810000 */
[----:B------:R-:W-:-:S03]  /*cb60*/  FADD.FTZ R12, -R56, R12 ;  /* 0x0000000c380c7221 */ /* 0x000fc60000010100 */
[----:B------:R-:W-:-:S03]  /*cb70*/  FMNMX.FTZ R132, R122, R132, !PT ;  /* 0x000000847a847209 */ /* 0x000fc60007810000 */
[----:B------:R-:W3:Y:S01]  /*cb80*/  MUFU.TANH R78, R78 ;  /* 0x0000004e004e7308 */ /* 0x000ee20000002400 */
[----:B------:R-:W-:-:S04]  /*cb90*/  FMNMX.FTZ R132, R123, R132, !PT ;  /* 0x000000847b847209 */ /* 0x000fc80007810000 */
[----:B----4-:R-:W-:-:S03]  /*cba0*/  FMNMX.FTZ R132, R126, R132, !PT ;  /* 0x000000847e847209 */ /* 0x010fc60007810000 */
[----:B------:R-:W4:Y:S01]  /*cbb0*/  MUFU.TANH R79, R79 ;  /* 0x0000004f004f7308 */ /* 0x000f220000002400 */
[----:B-----5:R-:W-:-:S04]  /*cbc0*/  FMNMX.FTZ R132, R127, R132, !PT ;  /* 0x000000847f847209 */ /* 0x020fc80007810000 */
[----:B------:R-:W-:-:S03]  /*cbd0*/  FMNMX.FTZ R132, R130, R132, !PT ;  /* 0x0000008482847209 */ /* 0x000fc60007810000 */
[----:B------:R-:W5:Y:S01]  /*cbe0*/  MUFU.TANH R82, R82 ;  /* 0x0000005200527308 */ /* 0x000f620000002400 */
[----:B------:R-:W-:-:S04]  /*cbf0*/  FMNMX.FTZ R132, R131, R132, !PT ;  /* 0x0000008483847209 */ /* 0x000fc80007810000 */
[----:B------:R-:W-:-:S03]  /*cc00*/  FMNMX.FTZ R132, R106, R132, !PT ;  /* 0x000000846a847209 */ /* 0x000fc60007810000 */
[----:B------:R-:W5:Y:S01]  /*cc10*/  MUFU.TANH R83, R83 ;  /* 0x0000005300537308 */ /* 0x000f620000002400 */
[----:B------:R-:W-:-:S04]  /*cc20*/  FMNMX.FTZ R132, R107, R132, !PT ;  /* 0x000000846b847209 */ /* 0x000fc80007810000 */
[----:B--2---:R-:W-:-:S03]  /*cc30*/  FMNMX.FTZ R132, R110, R132, !PT ;  /* 0x000000846e847209 */ /* 0x004fc60007810000 */
[----:B------:R-:W2:Y:S01]  /*cc40*/  MUFU.TANH R86, R86 ;  /* 0x0000005600567308 */ /* 0x000ea20000002400 */
[----:B------:R-:W-:-:S04]  /*cc50*/  FMNMX.FTZ R132, R111, R132, !PT ;  /* 0x000000846f847209 */ /* 0x000fc80007810000 */
[----:B------:R-:W-:-:S03]  /*cc60*/  FMNMX.FTZ R132, R114, R132, !PT ;  /* 0x0000008472847209 */ /* 0x000fc60007810000 */
[----:B------:R-:W2:Y:S01]  /*cc70*/  MUFU.TANH R87, R87 ;  /* 0x0000005700577308 */ /* 0x000ea20000002400 */
[----:B------:R-:W-:-:S04]  /*cc80*/  FMNMX.FTZ R132, R115, R132, !PT ;  /* 0x0000008473847209 */ /* 0x000fc80007810000 */
[----:B0-----:R-:W-:-:S03]  /*cc90*/  FMNMX.FTZ R132, R118, R132, !PT ;  /* 0x0000008476847209 */ /* 0x001fc60007810000 */
        /* <DEDUP_REMOVED lines=9> */
[----:B------:R0:W2:Y:S01]  /*cd30*/  MUFU.TANH R132, R58 ;  /* 0x0000003a00847308 */ /* 0x0000a20000002400 */
[----:B-1----:R-:W-:-:S07]  /*cd40*/  FMNMX.FTZ R133, R99, R133, !PT ;  /* 0x0000008563857209 */ /* 0x002fce0007810000 */
[----:B------:R-:W-:Y:S01]  /*cd50*/  MUFU.TANH R67, R67 ;  /* 0x0000004300437308 */ /* 0x000fe20000002400 */
[----:B0-----:R-:W-:-:S04]  /*cd60*/  FMNMX.FTZ R58, R102, R133, !PT ;  /* 0x00000085663a7209 */ /* 0x001fc80007810000 */
[----:B------:R-:W-:-:S03]  /*cd70*/  FMNMX.FTZ R58, R103, R58, !PT ;  /* 0x0000003a673a7209 */ /* 0x000fc60007810000 */
[----:B------:R-:W0:Y:S01]  /*cd80*/  MUFU.TANH R133, R59 ;  /* 0x0000003b00857308 */ /* 0x000e220000002400 */
[----:B------:R-:W-:-:S04]  /*cd90*/  FMNMX.FTZ R58, R74, R58, !PT ;  /* 0x0000003a4a3a7209 */ /* 0x000fc80007810000 */
[----:B---3--:R-:W-:-:S03]  /*cda0*/  FMNMX.FTZ R58, R75, R58, !PT ;  /* 0x0000003a4b3a7209 */ /* 0x008fc60007810000 */
[----:B------:R-:W1:Y:S01]  /*cdb0*/  MUFU.TANH R70, R70 ;  /* 0x0000004600467308 */ /* 0x000e620000002400 */
[----:B------:R-:W-:-:S04]  /*cdc0*/  FMNMX.FTZ R58, R78, R58, !PT ;  /* 0x0000003a4e3a7209 */ /* 0x000fc80007810000 */
[----:B----4-:R-:W-:-:S03]  /*cdd0*/  FMNMX.FTZ R58, R79, R58, !PT ;  /* 0x0000003a4f3a7209 */ /* 0x010fc60007810000 */
[----:B------:R-:W3:Y:S01]  /*cde0*/  MUFU.TANH R71, R71 ;  /* 0x0000004700477308 */ /* 0x000ee20000002400 */
[----:B-----5:R-:W-:-:S04]  /*cdf0*/  FMNMX.FTZ R58, R82, R58, !PT ;  /* 0x0000003a523a7209 */ /* 0x020fc80007810000 */
[----:B------:R-:W-:-:S04]  /*ce00*/  FMNMX.FTZ R58, R83, R58, !PT ;  /* 0x0000003a533a7209 */ /* 0x000fc80007810000 */
[----:B--2---:R-:W-:-:S04]  /*ce10*/  FMNMX.FTZ R58, R86, R58, !PT ;  /* 0x0000003a563a7209 */ /* 0x004fc80007810000 */
[----:B------:R-:W-:-:S04]  /*ce20*/  FMNMX.FTZ R58, R87, R58, !PT ;  /* 0x0000003a573a7209 */ /* 0x000fc80007810000 */
[----:B------:R-:W-:-:S04]  /*ce30*/  FMNMX.FTZ R58, R132, R58, !PT ;  /* 0x0000003a843a7209 */ /* 0x000fc80007810000 */
[----:B0-----:R-:W-:-:S04]  /*ce40*/  FMNMX.FTZ R58, R133, R58, !PT ;  /* 0x0000003a853a7209 */ /* 0x001fc80007810000 */
[----:B------:R-:W-:-:S04]  /*ce50*/  FMNMX.FTZ R58, R62, R58, !PT ;  /* 0x0000003a3e3a7209 */ /* 0x000fc80007810000 */
[----:B------:R-:W-:-:S04]  /*ce60*/  FMNMX.FTZ R58, R63, R58, !PT ;  /* 0x0000003a3f3a7209 */ /* 0x000fc80007810000 */
[----:B------:R-:W-:-:S04]  /*ce70*/  FMNMX.FTZ R58, R66, R58, !PT ;  /* 0x0000003a423a7209 */ /* 0x000fc80007810000 */
[----:B------:R-:W-:-:S04]  /*ce80*/  FMNMX.FTZ R58, R67, R58, !PT ;  /* 0x0000003a433a7209 */ /* 0x000fc80007810000 */
[----:B-1----:R-:W-:-:S04]  /*ce90*/  FMNMX.FTZ R58, R70, R58, !PT ;  /* 0x0000003a463a7209 */ /* 0x002fc80007810000 */
[----:B---3--:R-:W-:-:S05]  /*cea0*/  FMNMX.FTZ R58, R71, R58, !PT ;  /* 0x0000003a473a7209 */ /* 0x008fca0007810000 */
        /* <DEDUP_REMOVED lines=98> */
[----:B------:R-:W-:Y:S01]  /*d4d0*/  FFMA.FTZ R69, R71, R58, -R69 ;  /* 0x0000003a47457223 */ /* 0x000fe20000010845 */
[----:B0-----:R-:W-:-:S05]  /*d4e0*/  FADD.FTZ R20, R9, R20 ;  /* 0x0000001409147221 */ /* 0x001fca0000010000 */
        /* <DEDUP_REMOVED lines=154> */
.L_x_13582:
[----:B------:R-:W-:Y:S01]  /*de90*/  F2FP.SATFINITE.E4M3.F32.PACK_AB_MERGE_C R120, R121, R120, RZ ;  /* 0x000000787978723e */ /* 0x000fe200048070ff */
[----:B------:R-:W-:Y:S01]  /*dea0*/  VIADD R14, R14, 0x13260 ;  /* 0x000132600e0e7836 */ /* 0x000fe20000000000 */
[----:B------:R-:W-:Y:S01]  /*deb0*/  ISETP.GT.AND P1, PT, R0, RZ, PT ;  /* 0x000000ff0000720c */ /* 0x000fe20003f24270 */
[----:B------:R-:W-:Y:S01]  /*dec0*/  FMUL.FTZ R24, R24, R12 ;  /* 0x0000000c18187220 */ /* 0x000fe20000410000 */
[----:B------:R-:W-:Y:S01]  /*ded0*/  F2FP.SATFINITE.E4M3.F32.PACK_AB_MERGE_C R152, R9, R8, R120 ;  /* 0x000000080998723e */ /* 0x000fe20004807078 */
[-C--:B------:R-:W-:Y:S01]  /*dee0*/  FMUL.FTZ R25, R25, R12.reuse ;  /* 0x0000000c19197220 */ /* 0x080fe20000410000 */
[----:B------:R0:W5:Y:S01]  /*def0*/  LDL R9, [R1+0x1c] ;  /* 0x00001c0001097983 */ /* 0x0001620000100800 */
[----:B------:R-:W-:Y:S01]  /*df00*/  PRMT R14, R136, 0x654, R14 ;  /* 0x00000654880e7816 */ /* 0x000fe2000000000e */
[----:B------:R-:W-:Y:S01]  /*df10*/  FMUL.FTZ R28, R28, R12 ;  /* 0x0000000c1c1c7220 */ /* 0x000fe20000410000 */
[----:B------:R-:W-:Y:S01]  /*df20*/  F2FP.SATFINITE.E4M3.F32.PACK_AB_MERGE_C R3, R3, R68, RZ ;  /* 0x000000440303723e */ /* 0x000fe200048070ff */
[----:B------:R0:W5:Y:S01]  /*df30*/  LDL R8, [R1+0x14] ;  /* 0x0000140001087983 */ /* 0x0001620000100800 */
        /* <DEDUP_REMOVED lines=61> */
[----:B------:R-:W-:Y:S01]  /*e310*/  VIADD R0, R0, 0xffffffff ;  /* 0xffffffff00007836 */ /* 0x000fe20000000000 */
[----:B------:R-:W-:Y:S01]  /*e320*/  F2FP.SATFINITE.E4M3.F32.PACK_AB_MERGE_C R141, R75, R74, R78 ;  /* 0x0000004a4b8d723e */ /* 0x000fe2000480704e */
[----:B------:R-:W-:Y:S01]  /*e330*/  IMAD.MOV.U32 R12, RZ, RZ, R56 ;  /* 0x000000ffff0c7224 */ /* 0x000fe200078e0038 */
[----:B------:R-:W-:-:S02]  /*e340*/  F2FP.SATFINITE.E4M3.F32.PACK_AB_MERGE_C R142, R81, R80, R84 ;  /* 0x00000050518e723e */ /* 0x000fc40004807054 */
[----:B------:R-:W-:Y:S02]  /*e350*/  F2FP.SATFINITE.E4M3.F32.PACK_AB_MERGE_C R143, R83, R82, R86 ;  /* 0x00000052538f723e */ /* 0x000fe40004807056 */
[----:B------:R-:W-:Y:S02]  /*e360*/  F2FP.SATFINITE.E4M3.F32.PACK_AB_MERGE_C R144, R57, R101, R60 ;  /* 0x000000653990723e */ /* 0x000fe4000480703c */
[----:B------:R-:W-:Y:S02]  /*e370*/  F2FP.SATFINITE.E4M3.F32.PACK_AB_MERGE_C R145, R133, R132, R62 ;  /* 0x000000848591723e */ /* 0x000fe4000480703e */
[----:B------:R-:W-:Y:S02]  /*e380*/  F2FP.SATFINITE.E4M3.F32.PACK_AB_MERGE_C R147, R67, R66, R69 ;  /* 0x000000424393723e */ /* 0x000fe40004807045 */
[----:B------:R-:W-:Y:S01]  /*e390*/  MOV R3, R59 ;  /* 0x0000003b00037202 */ /* 0x000fe20000000f00 */
[----:B0-----:R-:W-:Y:S06]  /*e3a0*/  @P1 BRA `(.L_x_13583) ;  /* 0xffffffd000581947 */ /* 0x001fec000383ffff */
.L_x_13570:
[----:B------:R-:W-:Y:S05]  /*e3b0*/  BSYNC B0 ;  /* 0x0000000000007941 */ /* 0x000fea0003800000 */
.L_x_13569:
[----:B------:R-:W-:Y:S06]  /*e3c0*/  BAR.ARV 0x8, 0x200 ;  /* 0x0208000000007b1d */ /* 0x000fec0000002000 */
[----:B------:R-:W-:Y:S05]  /*e3d0*/  @!P0 BRA `(.L_x_13584) ;  /* 0x0000000000048947 */ /* 0x000fea0003800000 */
[----:B------:R-:W-:Y:S01]  /*e3e0*/  BPT.TRAP 0x1 ;  /* 0x000000040000795c */ /* 0x000fe20000300000 */
.L_x_13584:
[----:B------:R-:W2:Y:S04]  /*e3f0*/  LDL R0, [R1+0x1c] ;  /* 0x00001c0001007983 */ /* 0x000ea80000100800 */
[----:B------:R-:W3:Y:S01]  /*e400*/  LDL R2, [R1+0x14] ;  /* 0x0000140001027983 */ /* 0x000ee20000100800 */
[----:B--2---:R-:W-:Y:S01]  /*e410*/  SHF.L.U32 R3, R0, 0x1f, RZ ;  /* 0x0000001f00037819 */ /* 0x004fe200000006ff */
[----:B---3-5:R-:W-:-:S04]  /*e420*/  IMAD R8, R2, 0x8, R18 ;  /* 0x0000000802087824 */ /* 0x028fc800078e0212 */
[----:B------:R0:W1:Y:S01]  /*e430*/  SYNCS.PHASECHK.TRANS64.TRYWAIT P1, [R8+URZ+0x13250], R3 ;  /* 0x01325003080075a7 */ /* 0x000062000802017f */
[----:B------:R-:W-:Y:S05]  /*e440*/  @!P0 BRA `(.L_x_13585) ;  /* 0x0000000000048947 */ /* 0x000fea0003800000 */
[----:B------:R-:W-:Y:S01]  /*e450*/  BPT.TRAP 0x1 ;  /* 0x000000040000795c */ /* 0x000fe20000300000 */
.L_x_13585:
[----:B------:R-:W-:Y:S04]  /*e460*/  BSSY B0, `(.L_x_13586) ;  /* 0x0000004000007945 */ /* 0x000fe80003800000 */
[----:B-1----:R-:W-:Y:S05]  /*e470*/  @P1 BRA `(.L_x_13587) ;  /* 0x0000000000081947 */ /* 0x002fea0003800000 */
[----:B------:R-:W1:Y:S02]  /*e480*/  SYNCS.PHASECHK.TRANS64.TRYWAIT P1, [R8+URZ+0x13250], R3 ;  /* 0x01325003080075a7 */ /* 0x000e64000802017f */
[----:B-1----:R-:W-:Y:S05]  /*e490*/  @!P1 BRA `(.L_x_13588) ;  /* 0x000000a400409947 */ /* 0x002fea0003800000 */
.L_x_13587:
[----:B------:R-:W-:Y:S05]  /*e4a0*/  BSYNC B0 ;  /* 0x0000000000007941 */ /* 0x000fea0003800000 */
.L_x_13586:
[----:B------:R-:W2:Y:S04]  /*e4b0*/  LDL R0, [R1+0x5c] ;  /* 0x00005c0001007983 */ /* 0x000ea80000100800 */
[----:B------:R-:W3:Y:S01]  /*e4c0*/  LDL R11, [R1+0x40] ;  /* 0x00004000010b7983 */ /* 0x000ee20000100800 */
[----:B------:R-:W-:-:S03]  /*e4d0*/  ULDC.64 UR4, c[0x0][0x9a0] ;  /* 0x0002680000047ab9 */ /* 0x000fc60000000a00 */
[----:B------:R-:W4:Y:S04]  /*e4e0*/  LDL.LU R10, [R1+0x8] ;  /* 0x00000800010a7983 */ /* 0x000f280000300800 */
[----:B------:R-:W5:Y:S01]  /*e4f0*/  LDL R14, [R1+0x14] ;  /* 0x00001400010e7983 */ /* 0x000f620000100800 */
[----:B------:R-:W-:Y:S01]  /*e500*/  VIADD R18, R18, 0x1000 ;  /* 0x0000100012127836 */ /* 0x000fe20000000000 */
[----:B------:R-:W-:Y:S01]  /*e510*/  ISETP.NE.U32.AND P1, PT, RZ, UR4, PT ;  /* 0x00000004ff007c0c */ /* 0x000fe2000bf25070 */
[----:B01----:R-:W-:Y:S01]  /*e520*/  IMAD.MOV.U32 R3, RZ, RZ, -0x3ffffff0 ;  /* 0xc0000010ff037424 */ /* 0x003fe200078e00ff */
[----:B------:R-:W-:Y:S02]  /*e530*/  WARPGROUP.ARRIVE ;  /* 0x00000000000079c5 */ /* 0x000fe40000000000 */
[----:B------:R-:W-:-:S02]  /*e540*/  SHF.R.U32.HI R18, RZ, 0x4, R18 ;  /* 0x00000004ff127819 */ /* 0x000fc40000011612 */
[----:B------:R-:W-:Y:S02]  /*e550*/  R2UR UR7, R3 ;  /* 0x00000000030772ca */ /* 0x000fe400000e0000 */
[----:B------:R-:W-:Y:S02]  /*e560*/  LOP3.LUT R18, R18, 0x3fff, RZ, 0xc0, !PT ;  /* 0x00003fff12127812 */ /* 0x000fe400078ec0ff */
[----:B------:R-:W-:Y:S02]  /*e570*/  ISETP.NE.AND.EX P1, PT, RZ, UR5, PT, P1 ;  /* 0x00000005ff007c0c */ /* 0x000fe4000bf25310 */
[----:B------:R-:W-:-:S11]  /*e580*/  LOP3.LUT R18, R18, 0x10000, RZ, 0xfc, !PT ;  /* 0x0001000012127812 */ /* 0x000fd600078efcff */
[----:B------:R-:W2:Y:S08]  /*e590*/  @P1 LDC.64 R6, c[0x0][0x9c8] ;  /* 0x00027200ff061b82 */ /* 0x000eb00000000a00 */
[----:B------:R-:W0:Y:S01]  /*e5a0*/  @P1 LDC.64 R4, c[0x0][0x9d0] ;  /* 0x00027400ff041b82 */ /* 0x000e220000000a00 */
[----:B--2---:R-:W-:-:S04]  /*e5b0*/  @P1 IMAD R0, R0, R6, RZ ;  /* 0x0000000600001224 */ /* 0x004fc800078e02ff */
[C---:B---3--:R-:W-:Y:S02]  /*e5c0*/  @P1 IMAD R3, R11.reuse, R7, R0 ;  /* 0x000000070b031224 */ /* 0x048fe400078e0200 */
[----:B------:R-:W-:Y:S01]  /*e5d0*/  @P1 IMAD.WIDE.U32 R6, R11, R6, RZ ;  /* 0x000000060b061225 */ /* 0x000fe200078e00ff */
[----:B----4-:R-:W-:-:S04]  /*e5e0*/  @P1 SHF.R.S32.HI R9, RZ, 0x1f, R10 ;  /* 0x0000001fff091819 */ /* 0x010fc8000001140a */
[----:B------:R-:W-:Y:S01]  /*e5f0*/  @P1 IADD3 R7, R7, R3, RZ ;  /* 0x0000000307071210 */ /* 0x000fe20007ffe0ff */
[----:B-----5:R-:W-:Y:S02]  /*e600*/  IMAD R2, R14, 0x280, R18 ;  /* 0x000002800e027824 */ /* 0x020fe400078e0212 */
[-C--:B0-----:R-:W-:Y:S02]  /*e610*/  @P1 IMAD R0, R9, R4.reuse, RZ ;  /* 0x0000000409001224 */ /* 0x081fe400078e02ff */
[----:B------:R-:W-:Y:S01]  /*e620*/  IMAD.MOV.U32 R9, RZ, RZ, 0x3f800000 ;  /* 0x3f800000ff097424 */ /* 0x000fe200078e00ff */
[----:B------:R-:W-:Y:S01]  /*e630*/  R2UR UR6, R2 ;  /* 0x00000000020672ca */ /* 0x000fe200000e0000 */
[C---:B------:R-:W-:Y:S02]  /*e640*/  @P1 IMAD R3, R10.reuse, R5, R0 ;  /* 0x000000050a031224 */ /* 0x040fe400078e0200 */
[----:B------:R-:W-:-:S04]  /*e650*/  @P1 IMAD.WIDE.U32 R4, R10, R4, R6 ;  /* 0x000000040a041225 */ /* 0x000fc800078e0006 */
[----:B------:R-:W-:Y:S01]  /*e660*/  @P1 IMAD.IADD R3, R5, 0x1, R3 ;  /* 0x0000000105031824 */ /* 0x000fe200078e0203 */
[----:B------:R-:W-:-:S05]  /*e670*/  @P1 LEA R6, P2, R4, UR4, 0x2 ;  /* 0x0000000404061c11 */ /* 0x000fca000f8410ff */
[----:B------:R-:W-:Y:S01]  /*e680*/  QGMMA.64x64x32.F32.E4M3.E4M3 R24, R152, gdesc[UR4], R24, gsb0 ;  /* 0x00e0000498187df3 */ /* 0x000fe20008000818 */
[----:B------:R-:W-:Y:S01]  /*e690*/  @P1 LEA.HI.X R7, R4, UR5, R3, 0x2, P2 ;  /* 0x0000000504071c11 */ /* 0x000fe200090f1403 */
[----:B------:R-:W-:Y:S02]  /*e6a0*/  VIADD R4, R2, 0x80 ;  /* 0x0000008002047836 */ /* 0x000fe40000000000 */
[----:B------:R-:W-:Y:S02]  /*e6b0*/  IMAD.MOV.U32 R5, RZ, RZ, -0x3ffffff0 ;  /* 0xc0000010ff057424 */ /* 0x000fe400078e00ff */
[----:B------:R0:W2:Y:S01]  /*e6c0*/  @P1 LDG.E R9, desc[UR40][R6.64] ;  /* 0x0000002806091981 */ /* 0x0000a2000c1e1900 */
[----:B------:R-:W-:Y:S02]  /*e6d0*/  R2UR UR6, R4 ;  /* 0x00000000040672ca */ /* 0x000fe400000e0000 */
[----:B------:R-:W-:Y:S01]  /*e6e0*/  R2UR UR7, R5 ;  /* 0x00000000050772ca */ /* 0x000fe200000e0000 */
[----:B------:R-:W-:Y:S01]  /*e6f0*/  IMAD.MOV.U32 R5, RZ, RZ, -0x3ffffff0 ;  /* 0xc0000010ff057424 */ /* 0x000fe200078e00ff */
[----:B------:R-:W-:Y:S01]  /*e700*/  IADD3 R4, R2, 0x100, RZ ;  /* 0x0000010002047810 */ /* 0x000fe20007ffe0ff */
[----:B------:R-:W-:-:S02]  /*e710*/  WARPGROUP.DEPBAR.LE gsb0, 0x0 ;  /* 0x00008000000079c5 */ /* 0x000fc40000010000 */
[----:B------:R-:W-:-:S08]  /*e720*/  WARPGROUP.ARRIVE ;  /* 0x00000000000079c5 */ /* 0x000fd00000000000 */
[----:B------:R-:W-:Y:S01]  /*e730*/  QGMMA.64x64x32.F32.E4M3.E4M3 R24, R148, gdesc[UR4], R24, gsb0 ;  /* 0x00e0000494187df3 */ /* 0x000fe20008000818 */
[----:B------:R-:W-:Y:S02]  /*e740*/  R2UR UR6, R4 ;  /* 0x00000000040672ca */ /* 0x000fe400000e0000 */
[----:B------:R-:W-:Y:S01]  /*e750*/  R2UR UR7, R5 ;  /* 0x00000000050772ca */ /* 0x000fe200000e0000 */
[----:B------:R-:W-:Y:S02]  /*e760*/  VIADD R4, R2, 0x180 ;  /* 0x0000018002047836 */ /* 0x000fe40000000000 */
[----:B------:R-:W-:Y:S01]  /*e770*/  IMAD.MOV.U32 R5, RZ, RZ, -0x3ffffff0 ;  /* 0xc0000010ff057424 */ /* 0x000fe200078e00ff */
[----:B------:R-:W-:Y:S02]  /*e780*/  WARPGROUP.DEPBAR.LE gsb0, 0x0 ;  /* 0x00008000000079c5 */ /* 0x000fe40000010000 */
[----:B------:R-:W-:-:S07]  /*e790*/  WARPGROUP.ARRIVE ;  /* 0x00000000000079c5 */ /* 0x000fce0000000000 */
[----:B------:R-:W-:Y:S01]  /*e7a0*/  QGMMA.64x64x32.F32.E4M3.E4M3 R24, R136, gdesc[UR4], R24, gsb0 ;  /* 0x00e0000488187df3 */ /* 0x000fe20008000818 */
[----:B------:R-:W-:Y:S02]  /*e7b0*/  R2UR UR6, R4 ;  /* 0x00000000040672ca */ /* 0x000fe400000e0000 */
[----:B------:R-:W-:Y:S01]  /*e7c0*/  R2UR UR7, R5 ;  /* 0x00000000050772ca */ /* 0x000fe200000e0000 */
[----:B------:R-:W1:Y:S04]  /*e7d0*/  SHFL.BFLY PT, R3, R20, 0x2, 0x1f ;  /* 0x0c401f0014037f89 */ /* 0x000e6800000e0000 */
[----:B------:R-:W3:Y:S01]  /*e7e0*/  SHFL.BFLY PT, R4, R15, 0x2, 0x1f ;  /* 0x0c401f000f047f89 */ /* 0x000ee200000e0000 */
[----:B------:R-:W-:Y:S01]  /*e7f0*/  VIADD R2, R2, 0x200 ;  /* 0x0000020002027836 */ /* 0x000fe20000000000 */
[----:B------:R-:W-:-:S02]  /*e800*/  WARPGROUP.DEPBAR.LE gsb0, 0x0 ;  /* 0x00008000000079c5 */ /* 0x000fc40000010000 */
[----:B------:R-:W-:-:S06]  /*e810*/  WARPGROUP.ARRIVE ;  /* 0x00000000000079c5 */ /* 0x000fcc0000000000 */
[----:B------:R-:W-:Y:S01]  /*e820*/  QGMMA.64x64x32.F32.E4M3.E4M3 R24, R140, gdesc[UR4], R24, gsb0 ;  /* 0x00e000048c187df3 */ /* 0x000fe20008000818 */
[----:B-1----:R-:W-:-:S01]  /*e830*/  FADD.FTZ R0, R3, R20 ;  /* 0x0000001403007221 */ /* 0x002fc20000010000 */
[----:B------:R-:W-:Y:S02]  /*e840*/  MOV R3, 0xc0000010 ;  /* 0xc000001000037802 */ /* 0x000fe40000000f00 */
[----:B------:R-:W-:Y:S02]  /*e850*/  R2UR UR6, R2 ;  /* 0x00000000020672ca */ /* 0x000fe400000e0000 */
[----:B------:R-:W-:Y:S01]  /*e860*/  R2UR UR7, R3 ;  /* 0x00000000030772ca */ /* 0x000fe200000e0000 */
[----:B------:R-:W1:Y:S01]  /*e870*/  SHFL.BFLY PT, R5, R0, 0x1, 0x1f ;  /* 0x0c201f0000057f89 */ /* 0x000e6200000e0000 */
[----:B---3--:R-:W-:-:S05]  /*e880*/  FADD.FTZ R4, R4, R15 ;  /* 0x0000000f04047221 */ /* 0x008fca0000010000 */
[----:B------:R-:W3:Y:S01]  /*e890*/  SHFL.BFLY PT, R3, R4, 0x1, 0x1f ;  /* 0x0c201f0004037f89 */ /* 0x000ee200000e0000 */
[----:B0-----:R-:W-:Y:S02]  /*e8a0*/  IMAD.MOV.U32 R6, RZ, RZ, RZ ;  /* 0x000000ffff067224 */ /* 0x001fe400078e00ff */
[----:B-1----:R-:W-:-:S05]  /*e8b0*/  FADD.FTZ R7, R0, R5 ;  /* 0x0000000500077221 */ /* 0x002fca0000010000 */
[----:B------:R-:W-:Y:S01]  /*e8c0*/  FSETP.NE.FTZ.AND P1, PT, R7, RZ, PT ;  /* 0x000000ff0700720b */ /* 0x000fe20003f35000 */
[----:B---3--:R-:W-:-:S01]  /*e8d0*/  FADD.FTZ R11, R4, R3 ;  /* 0x00000003040b7221 */ /* 0x008fc20000010000 */
[----:B------:R-:W-:-:S03]  /*e8e0*/  FMUL.FTZ R13, R7, 0.00390625 ;  /* 0x3b800000070d7820 */ /* 0x000fc60000410000 */
        /* <DEDUP_REMOVED lines=25> */
.L_x_13589:
[----:B------:R-:W2:Y:S01]  /*ea80*/  LDL.LU R3, [R1+0x2c] ;  /* 0x00002c0001037983 */ /* 0x000ea20000300800 */
[----:B------:R-:W-:Y:S01]  /*ea90*/  IADD3 R8, R8, 0x13260, RZ ;  /* 0x0001326008087810 */ /* 0x000fe20007ffe0ff */
        /* <DEDUP_REMOVED lines=36> */
[----:B------:R-:W-:Y:S01]  /*ece0*/  SEL R4, R4, RZ, P1 ;  /* 0x000000ff04047207 */ /* 0x000fe20000800000 */
[----:B----4-:R-:W-:Y:S01]  /*ecf0*/  VIADD R62, R62, 0x1 ;  /* 0x000000013e3e7836 */ /* 0x010fe20000000000 */
[----:B---3--:R-:W-:-:S03]  /*ed00*/  LOP3.LUT R63, R63, R5, RZ, 0x3c, !PT ;  /* 0x000000053f3f7212 */ /* 0x008fc600078e3cff */
[----:B------:R1:W-:Y:S04]  /*ed10*/  STL [R1+0x14], R4 ;  /* 0x0000140401007387 */ /* 0x0003e80000100800 */
[----:B------:R1:W-:Y:S04]  /*ed20*/  STL [R1+0x1c], R63 ;  /* 0x00001c3f01007387 */ /* 0x0003e80000100800 */
[----:B------:R1:W-:Y:S01]  /*ed30*/  STL [R1+0x54], R62 ;  /* 0x0000543e01007387 */ /* 0x0003e20000100800 */
[-C--:B------:R-:W-:Y:S01]  /*ed40*/  FMUL.FTZ R8, R49, R6.reuse ;  /* 0x0000000631087220 */ /* 0x080fe20000410000 */
[----:B------:R-:W-:Y:S01]  /*ed50*/  FMUL.FTZ R3, R53, R6 ;  /* 0x0000000635037220 */ /* 0x000fe20000410000 */
[-C--:B------:R-:W-:Y:S01]  /*ed60*/  FMUL.FTZ R14, R43, R18.reuse ;  /* 0x000000122b0e7220 */ /* 0x080fe20000410000 */
[----:B------:R-:W-:-:S07]  /*ed70*/  FMUL.FTZ R6, R51, R18 ;  /* 0x0000001233067220 */ /* 0x000fce0000410000 */
.L_x_13539:
[----:B------:R-:W1:Y:S08]  /*ed80*/  S2UR UR4, SR_CgaCtaId ;  /* 0x00000000000479c3 */ /* 0x000e700000008800 */
[----:B------:R-:W-:Y:S01]  /*ed90*/  BAR.SYNC.DEFER_BLOCKING 0x5, 0x200 ;  /* 0x0148000000007b1d */ /* 0x000fe20000010000 */
[----:B------:R-:W-:-:S05]  /*eda0*/  MOV R18, 0x400 ;  /* 0x0000040000127802 */ /* 0x000fca0000000f00 */
[----:B------:R-:W-:Y:S01]  /*edb0*/  BSSY B0, `(.L_x_13590) ;  /* 0x00001d8000007945 */ /* 0x000fe20003800000 */
[----:B-1----:R-:W-:-:S05]  /*edc0*/  IMAD.U32 R4, RZ, RZ, UR4 ;  /* 0x00000004ff047e24 */ /* 0x002fca000f8e00ff */
[----:B------:R-:W-:Y:S01]  /*edd0*/  LEA R18, R4, R18, 0x18 ;  /* 0x0000001204127211 */ /* 0x000fe200078ec0ff */
[----:B------:R-:W-:Y:S04]  /*ede0*/  STL [R1+0x2c], R4 ;  /* 0x00002c0401007387 */ /* 0x000fe80000100800 */
[----:B0-----:R-:W0:Y:S04]  /*edf0*/  LDS.128 R40, [R18+0x132d0] ;  /* 0x0132d00012287984 */ /* 0x001e280000000c00 */
[----:B0-----:R0:W-:Y:S04]  /*ee00*/  STL.64 [R1], R40 ;  /* 0x0000002801007387 */ /* 0x0011e80000100a00 */
[----:B------:R0:W-:Y:S01]  /*ee10*/  STL.64 [R1+0x8], R42 ;  /* 0x0000082a01007387 */ /* 0x0001e20000100a00 */
[----:B------:R-:W-:Y:S06]  /*ee20*/  BAR.ARV 0x4, 0x200 ;  /* 0x0108000000007b1d */ /* 0x000fec0000002000 */
[----:B------:R-:W-:Y:S05]  /*ee30*/  @P0 BRA `(.L_x_13591) ;  /* 0x0000001000cc0947 */ /* 0x000fea0003800000 */
[----:B------:R-:W2:Y:S01]  /*ee40*/  LDL.LU R5, [R1+0x5c] ;  /* 0x00005c0001057983 */ /* 0x000ea20000300800 */
[----:B------:R-:W-:Y:S01]  /*ee50*/  ULDC.64 UR4, c[0x4][0x38] ;  /* 0x01000e0000047ab9 */ /* 0x000fe20000000a00 */
[----:B-----5:R-:W1:Y:S01]  /*ee60*/  S2R R29, SR_TID.X ;  /* 0x00000000001d7919 */ /* 0x020e620000002100 */
[----:B------:R-:W-:Y:S01]  /*ee70*/  F2FP.BF16.F32.PACK_AB R37, R37, R48 ;  /* 0x000000302525723e */ /* 0x000fe200000010ff */
[----:B------:R-:W-:Y:S01]  /*ee80*/  ULDC.64 UR6, c[0x0][0xb98] ;  /* 0x0002e60000067ab9 */ /* 0x000fe20000000a00 */
[----:B------:R-:W3:Y:S04]  /*ee90*/  LDL.LU R4, [R1+0x40] ;  /* 0x0000400001047983 */ /* 0x000ee80000300800 */
[----:B------:R-:W4:Y:S04]  /*eea0*/  LDL R39, [R1+0x88] ;  /* 0x0000880001277983 */ /* 0x000f280000100800 */
[----:B------:R-:W4:Y:S04]  /*eeb0*/  LDL R48, [R1+0x80] ;  /* 0x0000800001307983 */ /* 0x000f280000100800 */
[----:B------:R-:W4:Y:S04]  /*eec0*/  LDL.LU R45, [R1+0x48] ;  /* 0x00004800012d7983 */ /* 0x000f280000300800 */
[----:B------:R-:W4:Y:S01]  /*eed0*/  LDL.LU R46, [R1+0x4c] ;  /* 0x00004c00012e7983 */ /* 0x000f220000300800 */
[----:B------:R-:W1:Y:S01]  /*eee0*/  S2R R35, SR_SWINHI ;  /* 0x0000000000237919 */ /* 0x000e620000002f00 */
[----:B------:R-:W-:-:S02]  /*eef0*/  F2FP.BF16.F32.PACK_AB R21, R21, R32 ;  /* 0x000000201515723e */ /* 0x000fc400000010ff */
[----:B------:R-:W-:Y:S01]  /*ef00*/  F2FP.BF16.F32.PACK_AB R20, R13, R20 ;  /* 0x000000140d14723e */ /* 0x000fe200000010ff */
[----:B0-----:R-:W4:Y:S01]  /*ef10*/  LDL R40, [R1+0x58] ;  /* 0x0000580001287983 */ /* 0x001f220000100800 */
[----:B------:R-:W-:Y:S02]  /*ef20*/  F2FP.BF16.F32.PACK_AB R9, R9, R12 ;  /* 0x0000000c0909723e */ /* 0x000fe400000010ff */
[----:B------:R-:W-:Y:S01]  /*ef30*/  F2FP.BF16.F32.PACK_AB R36, R36, R57 ;  /* 0x000000392424723e */ /* 0x000fe200000010ff */
[----:B------:R-:W4:Y:S01]  /*ef40*/  LDL R42, [R1+0x44] ;  /* 0x00004400012a7983 */ /* 0x000f220000100800 */
        /* <DEDUP_REMOVED lines=11> */
[----:B------:R-:W-:Y:S01]  /*f000*/  BAR.SYNC.DEFER_BLOCKING 0x1, 0x180 ;  /* 0x0046000000007b1d */ /* 0x000fe20000010000 */
[----:B--2---:R-:W-:Y:S01]  /*f010*/  IMAD.MOV.U32 R34, RZ, RZ, R5 ;  /* 0x000000ffff227224 */ /* 0x004fe200078e0005 */
[----:B---3--:R-:W-:Y:S01]  /*f020*/  MOV R38, R4 ;  /* 0x0000000400267202 */ /* 0x008fe20000000f00 */
[----:B-1----:R-:W-:-:S05]  /*f030*/  IMAD.SHL.U32 R4, R29, 0x4, RZ ;  /* 0x000000041d047824 */ /* 0x002fca00078e00ff */
[----:B------:R-:W-:-:S04]  /*f040*/  LOP3.LUT R4, R4, 0xc, RZ, 0xc0, !PT ;  /* 0x0000000c04047812 */ /* 0x000fc800078ec0ff */
[----:B------:R-:W-:-:S05]  /*f050*/  IADD3 R4, P0, R4, UR4, RZ ;  /* 0x0000000404047c10 */ /* 0x000fca000ff1e0ff */
[----:B------:R-:W-:Y:S01]  /*f060*/  IMAD.X R5, RZ, RZ, UR5, P0 ;  /* 0x00000005ff057e24 */ /* 0x000fe200080e06ff */
[----:B------:R-:W-:-:S04]  /*f070*/  ULDC.64 UR4, c[0x0][0xc00] ;  /* 0x0003000000047ab9 */ /* 0x000fc80000000a00 */
[----:B------:R0:W2:Y:S02]  /*f080*/  LDG.E.CONSTANT R28, desc[UR40][R4.64] ;  /* 0x00000028041c7981 */ /* 0x0000a4000c1e9900 */
[----:B0-----:R-:W-:-:S04]  /*f090*/  LOP3.LUT P1, R4, R29, 0x3, RZ, 0xc0, !PT ;  /* 0x000000031d047812 */ /* 0x001fc8000782c0ff */
[----:B------:R-:W-:-:S04]  /*f0a0*/  ISETP.EQ.OR P1, PT, R4, 0x3, !P1 ;  /* 0x000000030400780c */ /* 0x000fc80004f22670 */
[----:B------:R-:W-:Y:S02]  /*f0b0*/  SEL R29, R21, R20, P1 ;  /* 0x00000014151d7207 */ /* 0x000fe40000800000 */
[----:B------:R-:W-:Y:S02]  /*f0c0*/  SEL R12, R20, R21, P1 ;  /* 0x00000015140c7207 */ /* 0x000fe40000800000 */
[----:B------:R-:W-:Y:S02]  /*f0d0*/  MOV R20, R18 ;  /* 0x0000001200147202 */ /* 0x000fe40000000f00 */
[----:B------:R-:W-:Y:S02]  /*f0e0*/  MOV R21, R35 ;  /* 0x0000002300157202 */ /* 0x000fe40000000f00 */
[----:B------:R-:W-:Y:S01]  /*f0f0*/  SEL R25, R36, R33, P1 ;  /* 0x0000002124197207 */ /* 0x000fe20000800000 */
[----:B----4-:R-:W-:Y:S01]  /*f100*/  IMAD.WIDE R6, R39, 0x2, R20 ;  /* 0x0000000227067825 */ /* 0x010fe200078e0214 */
[----:B------:R-:W-:-:S02]  /*f110*/  SEL R36, R33, R36, P1 ;  /* 0x0000002421247207 */ /* 0x000fc40000800000 */
[----:B------:R-:W-:Y:S02]  /*f120*/  SEL R13, R60, R59, P1 ;  /* 0x0000003b3c0d7207 */ /* 0x000fe40000800000 */
[----:B------:R-:W-:Y:S02]  /*f130*/  SEL R33, R37, R44, P1 ;  /* 0x0000002c25217207 */ /* 0x000fe40000800000 */
[C---:B------:R-:W-:Y:S02]  /*f140*/  IADD3 R43, P0, R6.reuse, 0x60, RZ ;  /* 0x00000060062b7810 */ /* 0x040fe40007f1e0ff */
[----:B------:R-:W-:Y:S02]  /*f150*/  IADD3 R41, P2, R6, 0x40, RZ ;  /* 0x0000004006297810 */ /* 0x000fe40007f5e0ff */
[----:B------:R-:W-:Y:S02]  /*f160*/  SEL R60, R59, R60, P1 ;  /* 0x0000003c3b3c7207 */ /* 0x000fe40000800000 */
[----:B------:R-:W-:-:S02]  /*f170*/  SEL R44, R44, R37, P1 ;  /* 0x000000252c2c7207 */ /* 0x000fc40000800000 */
[----:B------:R-:W-:Y:S02]  /*f180*/  SEL R31, R9, R8, P1 ;  /* 0x00000008091f7207 */ /* 0x000fe40000800000 */
[----:B------:R-:W-:Y:S02]  /*f190*/  SEL R24, R8, R9, P1 ;  /* 0x0000000908187207 */ /* 0x000fe40000800000 */
[----:B------:R-:W-:Y:S02]  /*f1a0*/  SEL R35, R27, R26, P1 ;  /* 0x0000001a1b237207 */ /* 0x000fe40000800000 */
[----:B------:R-:W-:Y:S02]  /*f1b0*/  LOP3.LUT R8, R41, 0x380, RZ, 0xc0, !PT ;  /* 0x0000038029087812 */ /* 0x000fe400078ec0ff */
[----:B------:R-:W-:Y:S02]  /*f1c0*/  LOP3.LUT R30, R43, 0x380, RZ, 0xc0, !PT ;  /* 0x000003802b1e7812 */ /* 0x000fe400078ec0ff */
[----:B------:R-:W-:-:S02]  /*f1d0*/  SEL R26, R26, R27, P1 ;  /* 0x0000001b1a1a7207 */ /* 0x000fc40000800000 */
[----:B------:R-:W-:Y:S02]  /*f1e0*/  SEL R27, R15, R14, P1 ;  /* 0x0000000e0f1b7207 */ /* 0x000fe40000800000 */
[----:B------:R-:W-:Y:S02]  /*f1f0*/  SEL R14, R14, R15, P1 ;  /* 0x0000000f0e0e7207 */ /* 0x000fe40000800000 */
[----:B------:R-:W-:Y:S02]  /*f200*/  SEL R15, R10, R55, P1 ;  /* 0x000000370a0f7207 */ /* 0x000fe40000800000 */
[----:B------:R-:W-:Y:S02]  /*f210*/  SEL R32, R55, R10, P1 ;  /* 0x0000000a37207207 */ /* 0x000fe40000800000 */
[----:B------:R-:W-:Y:S02]  /*f220*/  SHF.R.U64 R8, R8, 0x3, RZ ;  /* 0x0000000308087819 */ /* 0x000fe400000012ff */
[----:B------:R-:W-:-:S02]  /*f230*/  SHF.R.U64 R30, R30, 0x3, RZ ;  /* 0x000000031e1e7819 */ /* 0x000fc400000012ff */
[----:B------:R-:W-:Y:S02]  /*f240*/  LOP3.LUT R10, R8, R41, RZ, 0x3c, !PT ;  /* 0x00000029080a7212 */ /* 0x000fe400078e3cff */
[----:B------:R-:W-:Y:S02]  /*f250*/  LOP3.LUT R8, R30, R43, RZ, 0x3c, !PT ;  /* 0x0000002b1e087212 */ /* 0x000fe400078e3cff */
[C---:B------:R-:W-:Y:S02]  /*f260*/  IADD3 R39, P3, R6.reuse, 0x20, RZ ;  /* 0x0000002006277810 */ /* 0x040fe40007f7e0ff */
[----:B------:R-:W-:Y:S02]  /*f270*/  LOP3.LUT R37, R6, 0x380, RZ, 0xc0, !PT ;  /* 0x0000038006257812 */ /* 0x000fe400078ec0ff */
[----:B------:R-:W-:Y:S02]  /*f280*/  LOP3.LUT R4, R39, 0x380, RZ, 0xc0, !PT ;  /* 0x0000038027047812 */ /* 0x000fe400078ec0ff */
[----:B------:R-:W-:-:S02]  /*f290*/  SHF.R.U64 R37, R37, 0x3, RZ ;  /* 0x0000000325257819 */ /* 0x000fc400000012ff */
[----:B------:R-:W-:Y:S01]  /*f2a0*/  SHF.R.U64 R4, R4, 0x3, RZ ;  /* 0x0000000304047819 */ /* 0x000fe200000012ff */
[--C-:B------:R-:W-:Y:S01]  /*f2b0*/  IMAD.X R5, RZ, RZ, R7.reuse, P3 ;  /* 0x000000ffff057224 */ /* 0x100fe200018e0607 */
[----:B------:R-:W-:Y:S02]  /*f2c0*/  LOP3.LUT R6, R37, R6, RZ, 0x3c, !PT ;  /* 0x0000000625067212 */ /* 0x000fe400078e3cff */
[----:B------:R-:W-:Y:S01]  /*f2d0*/  LOP3.LUT R4, R4, R39, RZ, 0x3c, !PT ;  /* 0x0000002704047212 */ /* 0x000fe200078e3cff */
[----:B------:R-:W-:Y:S01]  /*f2e0*/  IMAD.MOV.U32 R47, RZ, RZ, R38 ;  /* 0x000000ffff2f7224 */ /* 0x000fe200078e0026 */
[-C--:B------:R-:W-:Y:S01]  /*f2f0*/  IADD3.X R9, RZ, R7.reuse, RZ, P0, !PT ;  /* 0x00000007ff097210 */ /* 0x080fe200007fe4ff */
[----:B------:R-:W-:Y:S01]  /*f300*/  IMAD.X R11, RZ, RZ, R7, P2 ;  /* 0x000000ffff0b7224 */ /* 0x000fe200010e0607 */
[----:B------:R-:W-:Y:S02]  /*f310*/  MOV R38, R6 ;  /* 0x0000000600267202 */ /* 0x000fe40000000f00 */
[----:B------:R-:W-:Y:S01]  /*f320*/  MOV R37, R4 ;  /* 0x0000000400257202 */ /* 0x000fe20000000f00 */
[----:B------:R-:W-:Y:S01]  /*f330*/  IMAD.MOV.U32 R49, RZ, RZ, R34 ;  /* 0x000000ffff317224 */ /* 0x000fe200078e0022 */
[----:B------:R-:W-:-:S02]  /*f340*/  MOV R34, R10 ;  /* 0x0000000a00227202 */ /* 0x000fc40000000f00 */
[----:B------:R-:W-:-:S04]  /*f350*/  ISETP.NE.U32.AND P0, PT, RZ, UR4, PT ;  /* 0x00000004ff007c0c */ /* 0x000fc8000bf05070 */
[----:B------:R-:W-:Y:S02]  /*f360*/  ISETP.NE.AND.EX P0, PT, RZ, UR5, PT, P0 ;  /* 0x00000005ff007c0c */ /* 0x000fe4000bf05300 */
        /* <DEDUP_REMOVED lines=8> */
[----:B------:R-:W-:Y:S04]  /*f3f0*/  SHFL.IDX PT, R26, R26, R3, 0x1c1f ;  /* 0x001c1f031a1a7589 */ /* 0x000fe800000e0000 */
[----:B------:R-:W-:Y:S04]  /*f400*/  SHFL.IDX PT, R29, R29, R28, 0x1c1f ;  /* 0x001c1f1c1d1d7589 */ /* 0x000fe800000e0000 */
[----:B------:R-:W2:Y:S04]  /*f410*/  SHFL.IDX PT, R12, R12, R3, 0x1c1f ;  /* 0x001c1f030c0c7589 */ /* 0x000ea800000e0000 */
[----:B------:R-:W-:Y:S04]  /*f420*/  SHFL.IDX PT, R27, R27, R28, 0x1c1f ;  /* 0x001c1f1c1b1b7589 */ /* 0x000fe800000e0000 */
[----:B------:R-:W-:Y:S04]  /*f430*/  SHFL.IDX PT, R15, R15, R28, 0x1c1f ;  /* 0x001c1f1c0f0f7589 */ /* 0x000fe800000e0000 */
[----:B------:R-:W3:Y:S04]  /*f440*/  SHFL.IDX PT, R30, R14, R3, 0x1c1f ;  /* 0x001c1f030e1e7589 */ /* 0x000ee800000e0000 */
[----:B------:R-:W4:Y:S04]  /*f450*/  SHFL.IDX PT, R32, R32, R3, 0x1c1f ;  /* 0x001c1f0320207589 */ /* 0x000f2800000e0000 */
[----:B------:R3:W-:Y:S04]  /*f460*/  SHFL.IDX PT, R31, R31, R28, 0x1c1f ;  /* 0x001c1f1c1f1f7589 */ /* 0x0007e800000e0000 */
[----:B------:R3:W4:Y:S01]  /*f470*/  SHFL.IDX PT, R24, R24, R3, 0x1c1f ;  /* 0x001c1f0318187589 */ /* 0x00072200000e0000 */
[----:B0-----:R-:W-:-:S02]  /*f480*/  SEL R4, R13, R60, P1 ;  /* 0x0000003c0d047207 */ /* 0x001fc40000800000 */
[----:B------:R-:W-:Y:S02]  /*f490*/  SEL R6, R60, R13, P1 ;  /* 0x0000000d3c067207 */ /* 0x000fe40000800000 */
[----:B-1----:R-:W-:Y:S02]  /*f4a0*/  SEL R5, R33, R44, P1 ;  /* 0x0000002c21057207 */ /* 0x002fe40000800000 */
[----:B------:R-:W-:Y:S02]  /*f4b0*/  SEL R7, R44, R33, P1 ;  /* 0x000000212c077207 */ /* 0x000fe40000800000 */
[----:B------:R-:W-:Y:S02]  /*f4c0*/  MOV R33, R8 ;  /* 0x0000000800217202 */ /* 0x000fe40000000f00 */
[----:B--2---:R-:W-:Y:S01]  /*f4d0*/  SEL R10, R12, R29, P1 ;  /* 0x0000001d0c0a7207 */ /* 0x004fe20000800000 */
[----:B------:R0:W-:Y:S01]  /*f4e0*/  STSM.16.M88.4 [R38], R4 ;  /* 0x0000000426007844 */ /* 0x0001e20000000200 */
[----:B------:R-:W-:-:S02]  /*f4f0*/  SEL R8, R29, R12, P1 ;  /* 0x0000000c1d087207 */ /* 0x000fc40000800000 */
[----:B---3--:R-:W-:Y:S01]  /*f500*/  SEL R11, R30, R27, P1 ;  /* 0x0000001b1e0b7207 */ /* 0x008fe20000800000 */
[----:B------:R-:W-:Y:S01]  /*f510*/  IMAD.MOV.U32 R28, RZ, RZ, RZ ;  /* 0x000000ffff1c7224 */ /* 0x000fe200078e00ff */
[----:B------:R-:W-:Y:S01]  /*f520*/  SEL R9, R27, R30, P1 ;  /* 0x0000001e1b097207 */ /* 0x000fe20000800000 */
[----:B------:R-:W1:Y:S01]  /*f530*/  LDC R3, c[0x0][0xbe8] ;  /* 0x0002fa00ff037b82 */ /* 0x000e620000000800 */
[----:B----4-:R-:W-:Y:S02]  /*f540*/  SEL R13, R15, R32, P1 ;  /* 0x000000200f0d7207 */ /* 0x010fe40000800000 */
[----:B------:R-:W-:Y:S02]  /*f550*/  SEL R15, R32, R15, P1 ;  /* 0x0000000f200f7207 */ /* 0x000fe40000800000 */
[----:B------:R-:W-:Y:S02]  /*f560*/  SEL R12, R31, R24, P1 ;  /* 0x000000181f0c7207 */ /* 0x000fe40000800000 */
[----:B------:R-:W-:-:S02]  /*f570*/  SEL R14, R24, R31, P1 ;  /* 0x0000001f180e7207 */ /* 0x000fc40000800000 */
[----:B0-----:R-:W-:Y:S02]  /*f580*/  SEL R4, R25, R36, P1 ;  /* 0x0000002419047207 */ /* 0x001fe40000800000 */
[----:B------:R-:W-:Y:S02]  /*f590*/  SEL R6, R36, R25, P1 ;  /* 0x0000001924067207 */ /* 0x000fe40000800000 */
[----:B------:R-:W-:Y:S02]  /*f5a0*/  SEL R5, R35, R26, P1 ;  /* 0x0000001a23057207 */ /* 0x000fe40000800000 */
[----:B------:R-:W-:-:S05]  /*f5b0*/  SEL R7, R26, R35, P1 ;  /* 0x000000231a077207 */ /* 0x000fca0000800000 */
[----:B------:R-:W-:Y:S04]  /*f5c0*/  STSM.16.M88.4 [R37], R4 ;  /* 0x0000000425007844 */ /* 0x000fe80000000200 */
[----:B------:R0:W-:Y:S04]  /*f5d0*/  STSM.16.M88.4 [R34], R8 ;  /* 0x0000000822007844 */ /* 0x0001e80000000200 */
[----:B------:R2:W-:Y:S01]  /*f5e0*/  STSM.16.M88.4 [R33], R12 ;  /* 0x0000000c21007844 */ /* 0x0005e20000000200 */
[----:B------:R-:W-:-:S04]  /*f5f0*/  IADD3 R24, P2, R45, UR4, RZ ;  /* 0x000000042d187c10 */ /* 0x000fc8000ff5e0ff */
[----:B------:R-:W-:Y:S01]  /*f600*/  IADD3.X R25, R46, UR5, RZ, P2, !PT ;  /* 0x000000052e197c10 */ /* 0x000fe200097fe4ff */
[----:B------:R-:W-:Y:S01]  /*f610*/  BAR.SYNC.DEFER_BLOCKING 0x1, 0x180 ;  /* 0x0046000000007b1d */ /* 0x000fe20000010000 */
[----:B------:R-:W-:Y:S01]  /*f620*/  IMAD R31, R40, 0xc0, R48 ;  /* 0x000000c0281f7824 */ /* 0x000fe200078e0230 */
[----:B------:R-:W-:-:S04]  /*f630*/  SHF.R.S32.HI R32, RZ, 0x1f, R42 ;  /* 0x0000001fff207819 */ /* 0x000fc8000001142a */
[----:B------:R-:W-:Y:S01]  /*f640*/  ULDC.64 UR4, c[0x0][0xb90] ;  /* 0x0002e40000047ab9 */ /* 0x000fe20000000a00 */
[----:B------:R-:W-:Y:S01]  /*f650*/  SEL R30, R49, RZ, !P0 ;  /* 0x000000ff311e7207 */ /* 0x000fe20004000000 */
[----:B------:R-:W-:Y:S01]  /*f660*/  ULDC UR8, c[0x0][0xa88] ;  /* 0x0002a20000087ab9 */ /* 0x000fe20000000800 */
[----:B0-----:R-:W3:Y:S04]  /*f670*/  LDL R34, [R1+0x60] ;  /* 0x0000600001227983 */ /* 0x001ee80000100800 */
[----:B------:R-:W4:Y:S01]  /*f680*/  @P0 LDG.E R28, desc[UR40][R24.64] ;  /* 0x00000028181c0981 */ /* 0x000f22000c1e1900 */
[----:B-1----:R-:W-:-:S13]  /*f690*/  ISETP.NE.AND P2, PT, R3, 0x1, PT ;  /* 0x000000010300780c */ /* 0x002fda0003f45270 */
[----:B------:R-:W0:Y:S08]  /*f6a0*/  @P2 LDC R26, c[0x0][0xbec] ;  /* 0x0002fb00ff1a2b82 */ /* 0x000e300000000800 */
[----:B------:R-:W1:Y:S01]  /*f6b0*/  @P2 LDC R27, c[0x0][0xbf0] ;  /* 0x0002fc00ff1b2b82 */ /* 0x000e620000000800 */
[----:B------:R-:W-:Y:S02]  /*f6c0*/  IMAD R5, R32, UR4, RZ ;  /* 0x0000000420057c24 */ /* 0x000fe4000f8e02ff */
[----:B------:R-:W-:-:S02]  /*f6d0*/  IMAD.MOV.U32 R7, RZ, RZ, R31 ;  /* 0x000000ffff077224 */ /* 0x000fc400078e001f */
[----:B------:R-:W-:Y:S01]  /*f6e0*/  IMAD R11, R42, UR5, R5 ;  /* 0x000000052a0b7c24 */ /* 0x000fe2000f8e0205 */
[----:B--2---:R-:W-:Y:S01]  /*f6f0*/  SEL R33, R47, RZ, !P0 ;  /* 0x000000ff2f217207 */ /* 0x004fe20004000000 */
[----:B0-----:R-:W-:-:S05]  /*f700*/  @P2 IMAD.HI.U32 R4, R31, R26, RZ ;  /* 0x0000001a1f042227 */ /* 0x001fca00078e00ff */
[----:B-1----:R-:W-:-:S04]  /*f710*/  @P2 SHF.R.U32.HI R7, RZ, R27, R4 ;  /* 0x0000001bff072219 */ /* 0x002fc80000011604 */
[----:B------:R-:W-:-:S05]  /*f720*/  IADD3 R6, -R7, RZ, RZ ;  /* 0x000000ff07067210 */ /* 0x000fca0007ffe1ff */
[----:B------:R-:W-:Y:S02]  /*f730*/  IMAD R9, R3, R6, R31 ;  /* 0x0000000603097224 */ /* 0x000fe400078e021f */
[----:B------:R-:W-:-:S03]  /*f740*/  IMAD R6, R30, UR6, RZ ;  /* 0x000000061e067c24 */ /* 0x000fc6000f8e02ff */
[----:B------:R-:W-:Y:S01]  /*f750*/  SHF.R.S32.HI R8, RZ, 0x1f, R9 ;  /* 0x0000001fff087819 */ /* 0x000fe20000011409 */
[----:B------:R-:W-:Y:S01]  /*f760*/  IMAD R10, R33, UR7, R6 ;  /* 0x00000007210a7c24 */ /* 0x000fe2000f8e0206 */
[----:B----4-:R-:W-:-:S03]  /*f770*/  SHF.R.S32.HI R29, RZ, 0x1f, R28 ;  /* 0x0000001fff1d7819 */ /* 0x010fc6000001141c */
[----:B------:R-:W-:Y:S01]  /*f780*/  IMAD.WIDE.U32 R4, R42, UR4, R28 ;  /* 0x000000042a047c25 */ /* 0x000fe2000f8e001c */
[----:B------:R-:W-:-:S03]  /*f790*/  ULDC.64 UR4, c[0x0][0xc08] ;  /* 0x0003020000047ab9 */ /* 0x000fc60000000a00 */
[----:B------:R-:W-:Y:S01]  /*f7a0*/  IMAD.IADD R5, R5, 0x1, R11 ;  /* 0x0000000105057824 */ /* 0x000fe200078e020b */
[----:B------:R-:W-:Y:S01]  /*f7b0*/  ISETP.NE.U32.AND P1, PT, RZ, UR4, PT ;  /* 0x00000004ff007c0c */ /* 0x000fe2000bf25070 */
[----:B------:R-:W-:-:S03]  /*f7c0*/  IMAD.WIDE.U32 R4, R33, UR6, R4 ;  /* 0x0000000621047c25 */ /* 0x000fc6000f8e0004 */
[----:B------:R-:W-:Y:S01]  /*f7d0*/  ISETP.NE.AND.EX P1, PT, RZ, UR5, PT, P1 ;  /* 0x00000005ff007c0c */ /* 0x000fe2000bf25310 */
[----:B------:R-:W-:Y:S01]  /*f7e0*/  ULDC.64 UR6, c[0x0][0xb88] ;  /* 0x0002e20000067ab9 */ /* 0x000fe20000000a00 */
[----:B------:R-:W-:Y:S02]  /*f7f0*/  SHF.R.S32.HI R11, RZ, 0x1f, R7 ;  /* 0x0000001fff0b7819 */ /* 0x000fe40000011407 */
[----:B------:R-:W-:Y:S01]  /*f800*/  IADD3 R6, P3, R7, R4, RZ ;  /* 0x0000000407067210 */ /* 0x000fe20007f7e0ff */
[----:B------:R-:W-:-:S03]  /*f810*/  IMAD R8, R8, UR6, RZ ;  /* 0x0000000608087c24 */ /* 0x000fc6000f8e02ff */
[----:B------:R-:W-:Y:S01]  /*f820*/  IADD3.X R7, R11, R5, R10, P3, !PT ;  /* 0x000000050b077210 */ /* 0x000fe20001ffe40a */
[C---:B------:R-:W-:Y:S02]  /*f830*/  IMAD R5, R9.reuse, UR7, R8 ;  /* 0x0000000709057c24 */ /* 0x040fe4000f8e0208 */
[----:B------:R-:W-:Y:S02]  /*f840*/  IMAD.WIDE.U32 R6, R9, UR6, R6 ;  /* 0x0000000609067c25 */ /* 0x000fe4000f8e0006 */
[----:B------:R-:W-:Y:S01]  /*f850*/  @P1 IADD3 R4, P3, R45, UR4, RZ ;  /* 0x000000042d041c10 */ /* 0x000fe2000ff7e0ff */
[----:B------:R-:W0:Y:S01]  /*f860*/  S2R R13, SR_TID.X ;  /* 0x00000000000d7919 */ /* 0x000e220000002100 */
[----:B------:R-:W-:Y:S01]  /*f870*/  ULDC.64 UR6, c[0x0][0xb50] ;  /* 0x0002d40000067ab9 */ /* 0x000fe20000000a00 */
[----:B------:R-:W-:Y:S01]  /*f880*/  IMAD.IADD R7, R7, 0x1, R5 ;  /* 0x0000000107077824 */ /* 0x000fe200078e0205 */
[----:B------:R-:W-:Y:S01]  /*f890*/  @P1 IADD3.X R5, R46, UR5, RZ, P3, !PT ;  /* 0x000000052e051c10 */ /* 0x000fe20009ffe4ff */
[----:B------:R-:W-:-:S06]  /*f8a0*/  IMAD.U32 R8, RZ, RZ, UR8 ;  /* 0x00000008ff087e24 */ /* 0x000fcc000f8e00ff */
[----:B------:R1:W5:Y:S01]  /*f8b0*/  @P1 LDG.E R8, desc[UR40][R4.64] ;  /* 0x0000002804081981 */ /* 0x000362000c1e1900 */
[----:B------:R-:W-:-:S04]  /*f8c0*/  LEA R10, P4, R6, UR6, 0x2 ;  /* 0x00000006060a7c11 */ /* 0x000fc8000f8810ff */
[----:B------:R-:W-:Y:S01]  /*f8d0*/  LEA.HI.X R11, R6, UR7, R7, 0x2, P4 ;  /* 0x00000007060b7c11 */ /* 0x000fe2000a0f1407 */
[----:B0-----:R-:W-:-:S05]  /*f8e0*/  VIADD R45, R13, 0xffffff80 ;  /* 0xffffff800d2d7836 */ /* 0x001fca0000000000 */
[----:B------:R-:W-:-:S04]  /*f8f0*/  SHF.R.S32.HI R38, RZ, 0x1f, R45 ;  /* 0x0000001fff267819 */ /* 0x000fc8000001142d */
[----:B------:R-:W-:-:S04]  /*f900*/  LEA.HI R38, R38, R45, RZ, 0x3 ;  /* 0x0000002d26267211 */ /* 0x000fc800078f18ff */
[----:B------:R-:W-:-:S04]  /*f910*/  SHF.R.S32.HI R38, RZ, 0x3, R38 ;  /* 0x00000003ff267819 */ /* 0x000fc80000011426 */
[----:B---3--:R-:W-:Y:S01]  /*f920*/  LEA R9, R38, R34, 0x6 ;  /* 0x0000002226097211 */ /* 0x008fe200078e30ff */
[----:B-1----:R-:W-:Y:S06]  /*f930*/  @P1 BRA `(.L_x_13592) ;  /* 0x0000000000101947 */ /* 0x002fec0003800000 */
[----:B------:R-:W-:Y:S05]  /*f940*/  @!P0 BRA `(.L_x_13592) ;  /* 0x00000000000c8947 */ /* 0x000fea0003800000 */
[----:B------:R-:W2:Y:S04]  /*f950*/  LDG.E R5, desc[UR40][R24.64] ;  /* 0x0000002818057981 */ /* 0x000ea8000c1e1900 */
[----:B-----5:R-:W2:Y:S02]  /*f960*/  LDG.E R8, desc[UR40][R24.64+0x4] ;  /* 0x0000042818087981 */ /* 0x020ea4000c1e1900 */
[----:B--2---:R-:W-:-:S07]  /*f970*/  IMAD.IADD R8, R8, 0x1, -R5 ;  /* 0x0000000108087824 */ /* 0x004fce00078e0a05 */
.L_x_13592:
[----:B------:R-:W2:Y:S01]  /*f980*/  LDL R12, [R1+0x7c] ;  /* 0x00007c00010c7983 */ /* 0x000ea20000100800 */
[----:B------:R-:W-:Y:S01]  /*f990*/  VIADD R14, R13, 0xffffff80 ;  /* 0xffffff800d0e7836 */ /* 0x000fe20000000000 */
[----:B------:R-:W0:Y:S01]  /*f9a0*/  @P2 LDC R37, c[0x0][0xbf0] ;  /* 0x0002fc00ff252b82 */ /* 0x000e220000000800 */
[----:B-----5:R-:W-:Y:S01]  /*f9b0*/  IMAD R35, R8, R3, RZ ;  /* 0x0000000308237224 */ /* 0x020fe200078e02ff */
[----:B------:R-:W-:Y:S01]  /*f9c0*/  SHFL.IDX PT, R4, R10, RZ, 0x1c1f ;  /* 0x001c1fff0a047589 */ /* 0x000fe200000e0000 */
[----:B------:R-:W-:Y:S01]  /*f9d0*/  IMAD.WIDE R20, R9, 0x2, R20 ;  /* 0x0000000209147825 */ /* 0x000fe200078e0214 */
[----:B------:R-:W-:Y:S01]  /*f9e0*/  SHF.R.S32.HI R13, RZ, 0x1f, R14 ;  /* 0x0000001fff0d7819 */ /* 0x000fe2000001140e */
[----:B------:R-:W-:Y:S01]  /*f9f0*/  ULDC.64 UR4, c[0x0][0xaa0] ;  /* 0x0002a80000047ab9 */ /* 0x000fe20000000a00 */
[----:B------:R-:W1:Y:S02]  /*fa00*/  SHFL.IDX PT, R5, R11, RZ, 0x1c1f ;  /* 0x001c1fff0b057589 */ /* 0x000e6400000e0000 */
[----:B------:R-:W-:-:S02]  /*fa10*/  LEA.HI R13, R13, R14, RZ, 0x7 ;  /* 0x0000000e0d0d7211 */ /* 0x000fc400078f38ff */
[----:B------:R-:W-:Y:S04]  /*fa20*/  SHFL.IDX PT, R6, R10, 0x1, 0x1c1f ;  /* 0x003c1f000a067f89 */ /* 0x000fe800000e0000 */
[----:B------:R-:W3:Y:S01]  /*fa30*/  SHFL.IDX PT, R7, R11, 0x1, 0x1c1f ;  /* 0x003c1f000b077f89 */ /* 0x000ee200000e0000 */
[----:B------:R-:W-:Y:S02]  /*fa40*/  LOP3.LUT R13, R13, 0xffffff80, RZ, 0xc0, !PT ;  /* 0xffffff800d0d7812 */ /* 0x000fe400078ec0ff */
[----:B------:R-:W-:Y:S02]  /*fa50*/  SHF.R.S32.HI R36, RZ, 0x1f, R45 ;  /* 0x0000001fff247819 */ /* 0x000fe4000001142d */
[----:B------:R-:W-:Y:S01]  /*fa60*/  IADD3 R25, P4, R20, 0x3000, RZ ;  /* 0x0000300014197810 */ /* 0x000fe20007f9e0ff */
[----:B------:R-:W-:Y:S01]  /*fa70*/  IMAD.IADD R13, R14, 0x1, -R13 ;  /* 0x000000010e0d7824 */ /* 0x000fe200078e0a0d */
[----:B------:R-:W-:-:S02]  /*fa80*/  LEA.HI R36, R36, R45, RZ, 0x3 ;  /* 0x0000002d24247211 */ /* 0x000fc400078f18ff */
[C---:B------:R-:W-:Y:S02]  /*fa90*/  LOP3.LUT R9, R20.reuse, 0x380, RZ, 0xc0, !PT ;  /* 0x0000038014097812 */ /* 0x040fe400078ec0ff */
[----:B------:R-:W-:Y:S02]  /*faa0*/  LOP3.LUT P0, RZ, R13, 0x3, RZ, 0xc0, !PT ;  /* 0x000000030dff7812 */ /* 0x000fe4000780c0ff */
[----:B------:R-:W-:Y:S02]  /*fab0*/  IADD3 R13, P3, R20, 0x1800, RZ ;  /* 0x00001800140d7810 */ /* 0x000fe40007f7e0ff */
[----:B------:R-:W-:Y:S02]  /*fac0*/  LOP3.LUT R36, R36, 0xfffffff8, RZ, 0xc0, !PT ;  /* 0xfffffff824247812 */ /* 0x000fe400078ec0ff */
[----:B------:R-:W-:Y:S02]  /*fad0*/  LOP3.LUT R24, R25, 0x380, RZ, 0xc0, !PT ;  /* 0x0000038019187812 */ /* 0x000fe400078ec0ff */
[----:B------:R-:W-:-:S02]  /*fae0*/  SHF.R.U64 R9, R9, 0x3, RZ ;  /* 0x0000000309097819 */ /* 0x000fc400000012ff */
[----:B------:R-:W-:Y:S02]  /*faf0*/  IADD3 R36, R45, -R36, RZ ;  /* 0x800000242d247210 */ /* 0x000fe40007ffe0ff */
[----:B------:R-:W-:-:S04]  /*fb00*/  SHF.R.U64 R24, R24, 0x3, RZ ;  /* 0x0000000318187819 */ /* 0x000fc800000012ff */
[----:B------:R-:W-:Y:S01]  /*fb10*/  LOP3.LUT R24, R24, R25, RZ, 0x3c, !PT ;  /* 0x0000001918187212 */ /* 0x000fe200078e3cff */
[----:B------:R-:W-:Y:S02]  /*fb20*/  IMAD.X R25, RZ, RZ, R21, P4 ;  /* 0x000000ffff197224 */ /* 0x000fe400020e0615 */
[----:B--2---:R-:W-:-:S04]  /*fb30*/  IMAD R12, R40, 0xc0, R12 ;  /* 0x000000c0280c7824 */ /* 0x004fc800078e020c */
[C---:B------:R-:W-:Y:S01]  /*fb40*/  VIADD R8, R12.reuse, 0x8 ;  /* 0x000000080c087836 */ /* 0x040fe20000000000 */
[-C--:B------:R-:W-:Y:S02]  /*fb50*/  ISETP.GE.OR P1, PT, R12, R35.reuse, P0 ;  /* 0x000000230c00720c */ /* 0x080fe40000726670 */
[----:B------:R-:W-:Y:S02]  /*fb60*/  LOP3.LUT R12, R13, 0x380, RZ, 0xc0, !PT ;  /* 0x000003800d0c7812 */ /* 0x000fe400078ec0ff */
[----:B------:R-:W-:Y:S02]  /*fb70*/  ISETP.GE.OR P0, PT, R8, R35, P0 ;  /* 0x000000230800720c */ /* 0x000fe40000706670 */
[----:B------:R-:W-:Y:S02]  /*fb80*/  SHF.R.U64 R12, R12, 0x3, RZ ;  /* 0x000000030c0c7819 */ /* 0x000fe400000012ff */
[----:B------:R-:W-:Y:S01]  /*fb90*/  LOP3.LUT R8, R9, R20, RZ, 0x3c, !PT ;  /* 0x0000001409087212 */ /* 0x000fe200078e3cff */
[----:B------:R-:W-:Y:S01]  /*fba0*/  IMAD.MOV.U32 R9, RZ, RZ, R21 ;  /* 0x000000ffff097224 */ /* 0x000fe200078e0015 */
[----:B------:R-:W-:-:S02]  /*fbb0*/  LOP3.LUT R12, R12, R13, RZ, 0x3c, !PT ;  /* 0x0000000d0c0c7212 */ /* 0x000fc400078e3cff */
[----:B------:R-:W-:Y:S01]  /*fbc0*/  IADD3.X R13, RZ, R21, RZ, P3, !PT ;  /* 0x00000015ff0d7210 */ /* 0x000fe20001ffe4ff */
[----:B-1----:R-:W-:Y:S04]  /*fbd0*/  @!P1 ST.E desc[UR40][R4.64], R2 ;  /* 0x0000000204009985 */ /* 0x002fe8000c101928 */
[----:B---3--:R1:W-:Y:S04]  /*fbe0*/  @!P0 ST.E desc[UR40][R6.64], R0 ;  /* 0x0000000006008985 */ /* 0x0083e8000c101928 */
[----:B------:R-:W2:Y:S04]  /*fbf0*/  LD.E.128 R8, desc[UR40][R8.64] ;  /* 0x0000002808087980 */ /* 0x000ea8000c101d00 */
[----:B------:R-:W3:Y:S01]  /*fc00*/  LD.E.128 R12, desc[UR40][R12.64] ;  /* 0x000000280c0c7980 */ /* 0x000ee2000c101d00 */
[----:B-1----:R-:W-:-:S03]  /*fc10*/  IMAD R0, R36, 0x30, R38 ;  /* 0x0000003024007824 */ /* 0x002fc600078e0226 */
[----:B------:R-:W4:Y:S01]  /*fc20*/  LD.E.128 R24, desc[UR40][R24.64] ;  /* 0x0000002818187980 */ /* 0x000f22000c101d00 */
[----:B------:R-:W-:-:S03]  /*fc30*/  IADD3 R31, P0, R20, 0x4800, RZ ;  /* 0x00004800141f7810 */ /* 0x000fc60007f1e0ff */
[----:B------:R-:W2:Y:S01]  /*fc40*/  LDL R36, [R1+0x8c] ;  /* 0x00008c0001247983 */ /* 0x000ea20000100800 */
[----:B------:R-:W-:Y:S01]  /*fc50*/  LOP3.LUT R20, R31, 0x380, RZ, 0xc0, !PT ;  /* 0x000003801f147812 */ /* 0x000fe200078ec0ff */
[----:B------:R-:W-:-:S03]  /*fc60*/  IMAD.X R5, RZ, RZ, R21, P0 ;  /* 0x000000ffff057224 */ /* 0x000fc600000e0615 */
[----:B------:R-:W-:-:S04]  /*fc70*/  SHF.R.U64 R2, R20, 0x3, RZ ;  /* 0x0000000314027819 */ /* 0x000fc800000012ff */
[----:B------:R-:W-:Y:S02]  /*fc80*/  LOP3.LUT R4, R2, R31, RZ, 0x3c, !PT ;  /* 0x0000001f02047212 */ /* 0x000fe400078e3cff */
[----:B------:R-:W1:Y:S01]  /*fc90*/  @P2 LDC R31, c[0x0][0xbec] ;  /* 0x0002fb00ff1f2b82 */ /* 0x000e620000000800 */
[----:B------:R-:W-:-:S03]  /*fca0*/  IMAD R21, R29, UR4, RZ ;  /* 0x000000041d157c24 */ /* 0x000fc6000f8e02ff */
[----:B------:R-:W5:Y:S01]  /*fcb0*/  LD.E.128 R4, desc[UR40][R4.64] ;  /* 0x0000002804047980 */ /* 0x000f62000c101d00 */
[C---:B------:R-:W-:Y:S02]  /*fcc0*/  IMAD R29, R28.reuse, UR5, R21 ;  /* 0x000000051c1d7c24 */ /* 0x040fe4000f8e0215 */
[----:B------:R-:W-:Y:S01]  /*fcd0*/  IMAD.WIDE.U32 R20, R28, UR4, RZ ;  /* 0x000000041c147c25 */ /* 0x000fe2000f8e00ff */
        /* <DEDUP_REMOVED lines=12> */
[----:B------:R-:W-:-:S03]  /*fda0*/  ULDC.64 UR4, c[0x0][0xaf0] ;  /* 0x0002bc0000047ab9 */ /* 0x000fc60000000a00 */
[----:B-1----:R-:W-:-:S04]  /*fdb0*/  @P2 IMAD.HI.U32 R0, R28, R31, RZ ;  /* 0x0000001f1c002227 */ /* 0x002fc800078e00ff */
[----:B------:R-:W-:Y:S02]  /*fdc0*/  IMAD.IADD R21, R21, 0x1, R29 ;  /* 0x0000000115157824 */ /* 0x000fe400078e021d */
[----:B------:R-:W-:Y:S01]  /*fdd0*/  IMAD.MOV.U32 R29, RZ, RZ, R28 ;  /* 0x000000ffff1d7224 */ /* 0x000fe200078e001c */
[----:B------:R-:W-:Y:S01]  /*fde0*/  @P2 SHF.R.U32.HI R29, RZ, R37, R0 ;  /* 0x00000025ff1d2219 */ /* 0x000fe20000011600 */
        /* <DEDUP_REMOVED lines=20> */
[----:B------:R-:W-:Y:S01]  /*ff30*/  IMAD R32, R40, 0xc0, R38 ;  /* 0x000000c028207824 */ /* 0x000fe200078e0226 */
[----:B------:R-:W-:Y:S02]  /*ff40*/  ULDC UR4, c[0x0][0xac8] ;  /* 0x0002b20000047ab9 */ /* 0x000fe40000000800 */
[----:B------:R-:W-:Y:S01]  /*ff50*/  LEA.HI.X R31, R2, UR5, R3, 0x1, P0 ;  /* 0x00000005021f7c11 */ /* 0x000fe200080f0c03 */
[----:B0-----:R-:W0:Y:S04]  /*ff60*/  SHFL.IDX PT, R20, R30, RZ, 0x181f ;  /* 0x00181fff1e147589 */ /* 0x001e2800000e0000 */
[----:B------:R-:W1:Y:S04]  /*ff70*/  SHFL.IDX PT, R28, R30, 0x1, 0x181f ;  /* 0x00381f001e1c7f89 */ /* 0x000e6800000e0000 */
[----:B------:R-:W1:Y:S01]  /*ff80*/  SHFL.IDX PT, R33, R30, 0x2, 0x181f ;  /* 0x00581f001e217f89 */ /* 0x000e6200000e0000 */
[----:B------:R-:W-:-:S03]  /*ff90*/  ISETP.GE.AND P0, PT, R34, UR4, PT ;  /* 0x0000000422007c0c */ /* 0x000fc6000bf06270 */
[----:B------:R-:W2:Y:S01]  /*ffa0*/  SHFL.IDX PT, R3, R31, RZ, 0x181f ;  /* 0x00181fff1f037589 */ /* 0x000ea200000e0000 */
[----:B------:R-:W-:-:S03]  /*ffb0*/  VIADD R0, R32, 0x30 ;  /* 0x0000003020007836 */ /* 0x000fc60000000000 */
[----:B------:R-:W2:Y:S01]  /*ffc0*/  SHFL.IDX PT, R21, R31, 0x1, 0x181f ;  /* 0x00381f001f157f89 */ /* 0x000ea200000e0000 */
[----:B------:R-:W-:-:S03]  /*ffd0*/  VIADD R2, R32, 0x60 ;  /* 0x0000006020027836 */ /* 0x000fc60000000000 */
[----:B------:R-:W2:Y:S01]  /*ffe0*/  SHFL.IDX PT, R29, R31, 0x2, 0x181f ;  /* 0x00581f001f1d7f89 */ /* 0x000ea200000e0000 */
[-C--:B------:R-:W-:Y:S02]  /*fff0*/  ISETP.GE.OR P1, PT, R32, R35.reuse, P0 ;  /* 0x000000232000720c */ /* 0x080fe40000726670 */
[-C--:B------:R-:W-:Y:S02]  /*10000*/  ISETP.GE.OR P2, PT, R0, R35.reuse, P0 ;  /* 0x000000230000720c */ /* 0x080fe40000746670 */
[----:B------:R-:W-:Y:S01]  /*10010*/  ISETP.GE.OR P3, PT, R2, R35, P0 ;  /* 0x000000230200720c */ /* 0x000fe20000766670 */
[----:B------:R-:W-:-:S08]  /*10020*/  VIADD R0, R18, 0x13220 ;  /* 0x0001322012007836 */ /* 0x000fd00000000000 */
[C---:B0-----:R-:W-:Y:S02]  /*10030*/  @!P1 LEA R2, P4, R34.reuse, R20, 0x1 ;  /* 0x0000001422029211 */ /* 0x041fe400078808ff */
[C---:B-1----:R-:W-:Y:S02]  /*10040*/  @!P2 LEA R20, P5, R34.reuse, R28, 0x1 ;  /* 0x0000001c2214a211 */ /* 0x042fe400078a08ff */
[----:B------:R-:W-:Y:S02]  /*10050*/  @!P3 LEA R28, P6, R34, R33, 0x1 ;  /* 0x00000021221cb211 */ /* 0x000fe400078c08ff */
[----:B------:R-:W-:-:S04]  /*10060*/  PRMT R0, RZ, 0x654, R0 ;  /* 0x00000654ff007816 */ /* 0x000fc80000000000 */
[----:B------:R0:W-:Y:S02]  /*10070*/  SYNCS.ARRIVE.TRANS64.RED.A1T0 RZ, [R0+URZ], RZ ;  /* 0x000000ff00ff79a7 */ /* 0x0001e4000810043f */
[----:B0-----:R-:W-:-:S04]  /*10080*/  IADD3 R0, R32, 0x90, RZ ;  /* 0x0000009020007810 */ /* 0x001fc80007ffe0ff */
[----:B------:R-:W-:Y:S01]  /*10090*/  ISETP.GE.OR P0, PT, R0, R35, P0 ;  /* 0x000000230000720c */ /* 0x000fe20000706670 */
[----:B------:R-:W0:Y:S04]  /*100a0*/  SHFL.IDX PT, R30, R30, 0x3, 0x181f ;  /* 0x00781f001e1e7f89 */ /* 0x000e2800000e0000 */
[----:B------:R-:W1:Y:S01]  /*100b0*/  SHFL.IDX PT, R31, R31, 0x3, 0x181f ;  /* 0x00781f001f1f7f89 */ /* 0x000e6200000e0000 */
[C-C-:B--2---:R-:W-:Y:S02]  /*100c0*/  @!P1 LEA.HI.X R3, R34.reuse, R3, R36.reuse, 0x1, P4 ;  /* 0x0000000322039211 */ /* 0x144fe400020f0c24 */
[C-C-:B------:R-:W-:Y:S02]  /*100d0*/  @!P2 LEA.HI.X R21, R34.reuse, R21, R36.reuse, 0x1, P5 ;  /* 0x000000152215a211 */ /* 0x140fe400028f0c24 */
[----:B------:R-:W-:Y:S01]  /*100e0*/  @!P3 LEA.HI.X R29, R34, R29, R36, 0x1, P6 ;  /* 0x0000001d221db211 */ /* 0x000fe200030f0c24 */
[----:B------:R2:W-:Y:S04]  /*100f0*/  @!P1 ST.E.128 desc[UR40][R2.64], R8 ;  /* 0x0000000802009985 */ /* 0x0005e8000c101d28 */
[----:B---3--:R2:W-:Y:S04]  /*10100*/  @!P2 ST.E.128 desc[UR40][R20.64], R12 ;  /* 0x0000000c1400a985 */ /* 0x0085e8000c101d28 */
[----:B----4-:R2:W-:Y:S01]  /*10110*/  @!P3 ST.E.128 desc[UR40][R28.64], R24 ;  /* 0x000000181c00b985 */ /* 0x0105e2000c101d28 */
[----:B01----:R-:W-:Y:S05]  /*10120*/  @P0 BRA `(.L_x_13593) ;  /* 0x0000000800800947 */ /* 0x003fea0003800000 */
[----:B--2---:R-:W-:-:S04]  /*10130*/  LEA R2, P0, R34, R30, 0x1 ;  /* 0x0000001e22027211 */ /* 0x004fc800078008ff */
[----:B------:R-:W-:-:S05]  /*10140*/  LEA.HI.X R3, R34, R31, R36, 0x1, P0 ;  /* 0x0000001f22037211 */ /* 0x000fca00000f0c24 */
[----:B-----5:R0:W-:Y:S01]  /*10150*/  ST.E.128 desc[UR40][R2.64], R4 ;  /* 0x0000000402007985 */ /* 0x0201e2000c101d28 */
[----:B------:R-:W-:Y:S05]  /*10160*/  BRA `(.L_x_13593) ;  /* 0x0000000800707947 */ /* 0x000fea0003800000 */
.L_x_13591:
[----:B------:R-:W2:Y:S01]  /*10170*/  LDL.LU R4, [R1+0x48] ;  /* 0x0000480001047983 */ /* 0x000ea20000300800 */
[----:B------:R-:W-:Y:S01]  /*10180*/  ULDC.64 UR4, c[0x0][0xc00] ;  /* 0x0003000000047ab9 */ /* 0x000fe20000000a00 */
[----:B------:R-:W-:Y:S01]  /*10190*/  IMAD.MOV.U32 R6, RZ, RZ, RZ ;  /* 0x000000ffff067224 */ /* 0x000fe200078e00ff */
[----:B------:R-:W1:Y:S01]  /*101a0*/  LDC R25, c[0x0][0xbe8] ;  /* 0x0002fa00ff197b82 */ /* 0x000e620000000800 */
        /* <DEDUP_REMOVED lines=15> */
[----:B-1----:R-:W-:Y:S01]  /*102a0*/  ISETP.NE.AND P2, PT, R25, 0x1, PT ;  /* 0x000000011900780c */ /* 0x002fe20003f45270 */
[----:B---3--:R-:W-:-:S12]  /*102b0*/  VIADD R26, R7, 0xffffff80 ;  /* 0xffffff80071a7836 */ /* 0x008fd80000000000 */
[----:B------:R-:W1:Y:S01]  /*102c0*/  @P2 LDC R27, c[0x0][0xbec] ;  /* 0x0002fb00ff1b2b82 */ /* 0x000e620000000800 */
[----:B------:R-:W-:Y:S01]  /*102d0*/  ISETP.GE.AND P3, PT, R26, 0xc0, PT ;  /* 0x000000c01a00780c */ /* 0x000fe20003f66270 */
[----:B--2---:R-:W-:-:S12]  /*102e0*/  @P1 BRA `(.L_x_13594) ;  /* 0x0000000000101947 */ /* 0x004fd80003800000 */
[----:B------:R-:W-:Y:S05]  /*102f0*/  @!P0 BRA `(.L_x_13594) ;  /* 0x00000000000c8947 */ /* 0x000fea0003800000 */
[----:B------:R-:W2:Y:S04]  /*10300*/  LDG.E R5, desc[UR40][R2.64] ;  /* 0x0000002802057981 */ /* 0x000ea8000c1e1900 */
[----:B-----5:R-:W2:Y:S02]  /*10310*/  LDG.E R0, desc[UR40][R2.64+0x4] ;  /* 0x0000042802007981 */ /* 0x020ea4000c1e1900 */
[----:B--2---:R-:W-:-:S07]  /*10320*/  IMAD.IADD R0, R0, 0x1, -R5 ;  /* 0x0000000100007824 */ /* 0x004fce00078e0a05 */
.L_x_13594:
        /* <DEDUP_REMOVED lines=49> */
.L_x_13596:
[----:B------:R-:W-:Y:S05]  /*10640*/  BSYNC B1 ;  /* 0x0000000000017941 */ /* 0x000fea0003800000 */
.L_x_13595:
[----:B------:R-:W2:Y:S04]  /*10650*/  LDL R15, [R1+0x60] ;  /* 0x00006000010f7983 */ /* 0x000ea80000100800 */
[----:B------:R-:W3:Y:S01]  /*10660*/  LDL R20, [R1+0x8c] ;  /* 0x00008c0001147983 */ /* 0x000ee20000100800 */
[--C-:B0-----:R-:W-:Y:S01]  /*10670*/  SHF.R.S32.HI R4, RZ, 0x1f, R26.reuse ;  /* 0x0000001fff047819 */ /* 0x101fe2000001141a */
[----:B------:R-:W0:Y:S01]  /*10680*/  @P2 LDC R9, c[0x0][0xbf0] ;  /* 0x0002fc00ff092b82 */ /* 0x000e220000000800 */
[----:B------:R-:W-:Y:S01]  /*10690*/  SHF.R.S32.HI R21, RZ, 0x1f, R26 ;  /* 0x0000001fff157819 */ /* 0x000fe2000001141a */
[----:B------:R-:W-:Y:S01]  /*106a0*/  ULDC.64 UR4, c[0x0][0xaa0] ;  /* 0x0002a80000047ab9 */ /* 0x000fe20000000a00 */
[-C--:B------:R-:W-:Y:S01]  /*106b0*/  LEA.HI R4, R4, R26.reuse, RZ, 0x3 ;  /* 0x0000001a04047211 */ /* 0x080fe200078f18ff */
[----:B------:R-:W-:Y:S01]  /*106c0*/  IMAD R3, R11, UR4, RZ ;  /* 0x000000040b037c24 */ /* 0x000fe2000f8e02ff */
[----:B------:R-:W-:-:S02]  /*106d0*/  LEA.HI R21, R21, R26, RZ, 0x3 ;  /* 0x0000001a15157211 */ /* 0x000fc400078f18ff */
        /* <DEDUP_REMOVED lines=11> */
[----:B-1----:R-:W-:Y:S01]  /*10790*/  @P2 IMAD.HI.U32 R4, R8, R27, RZ ;  /* 0x0000001b08042227 */ /* 0x002fe200078e00ff */
[----:B------:R-:W-:-:S03]  /*107a0*/  MOV R5, R8 ;  /* 0x0000000800057202 */ /* 0x000fc60000000f00 */
[----:B------:R-:W-:Y:S01]  /*107b0*/  IMAD.WIDE.U32 R2, R24, UR4, R2 ;  /* 0x0000000418027c25 */ /* 0x000fe2000f8e0002 */
[----:B0-----:R-:W-:Y:S01]  /*107c0*/  @P2 SHF.R.U32.HI R5, RZ, R9, R4 ;  /* 0x00000009ff052219 */ /* 0x001fe20000011604 */
        /* <DEDUP_REMOVED lines=20> */
[----:B------:R-:W-:Y:S01]  /*10910*/  IMAD R14, R14, 0xc0, R21 ;  /* 0x000000c00e0e7824 */ /* 0x000fe200078e0215 */
[----:B------:R-:W-:Y:S01]  /*10920*/  IADD3 R3, R3, R5, RZ ;  /* 0x0000000503037210 */ /* 0x000fe20007ffe0ff */
[----:B------:R-:W-:Y:S01]  /*10930*/  IMAD R25, R0, R25, RZ ;  /* 0x0000001900197224 */ /* 0x000fe200078e02ff */
[----:B------:R-:W-:Y:S01]  /*10940*/  LEA R4, P0, R2, UR4, 0x1 ;  /* 0x0000000402047c11 */ /* 0x000fe2000f8008ff */
[----:B------:R-:W-:Y:S01]  /*10950*/  ULDC UR4, c[0x0][0xac8] ;  /* 0x0002b20000047ab9 */ /* 0x000fe20000000800 */
[----:B------:R-:W-:Y:S02]  /*10960*/  VIADD R0, R14, 0x30 ;  /* 0x000000300e007836 */ /* 0x000fe40000000000 */
[----:B------:R-:W-:Y:S01]  /*10970*/  LEA.HI.X R8, R2, UR5, R3, 0x1, P0 ;  /* 0x0000000502087c11 */ /* 0x000fe200080f0c03 */
[----:B------:R-:W0:Y:S01]  /*10980*/  SHFL.IDX PT, R6, R4, RZ, 0x181f ;  /* 0x00181fff04067589 */ /* 0x000e2200000e0000 */
[C---:B------:R-:W-:Y:S02]  /*10990*/  VIADD R2, R14.reuse, 0x60 ;  /* 0x000000600e027836 */ /* 0x040fe40000000000 */
[----:B------:R-:W-:Y:S01]  /*109a0*/  VIADD R3, R14, 0x90 ;  /* 0x000000900e037836 */ /* 0x000fe20000000000 */
[----:B------:R-:W1:Y:S04]  /*109b0*/  SHFL.IDX PT, R9, R4, 0x1, 0x181f ;  /* 0x00381f0004097f89 */ /* 0x000e6800000e0000 */
[----:B------:R-:W4:Y:S04]  /*109c0*/  SHFL.IDX PT, R11, R4, 0x2, 0x181f ;  /* 0x00581f00040b7f89 */ /* 0x000f2800000e0000 */
[----:B------:R-:W3:Y:S04]  /*109d0*/  SHFL.IDX PT, R5, R8, RZ, 0x181f ;  /* 0x00181fff08057589 */ /* 0x000ee800000e0000 */
[----:B------:R1:W5:Y:S04]  /*109e0*/  SHFL.IDX PT, R13, R4, 0x3, 0x181f ;  /* 0x00781f00040d7f89 */ /* 0x00036800000e0000 */
[----:B------:R-:W5:Y:S04]  /*109f0*/  SHFL.IDX PT, R7, R8, 0x1, 0x181f ;  /* 0x00381f0008077f89 */ /* 0x000f6800000e0000 */
[----:B------:R-:W5:Y:S04]  /*10a00*/  SHFL.IDX PT, R10, R8, 0x2, 0x181f ;  /* 0x00581f00080a7f89 */ /* 0x000f6800000e0000 */
[----:B------:R5:W5:Y:S01]  /*10a10*/  SHFL.IDX PT, R12, R8, 0x3, 0x181f ;  /* 0x00781f00080c7f89 */ /* 0x000b6200000e0000 */
[----:B--2---:R-:W-:-:S04]  /*10a20*/  ISETP.GE.AND P0, PT, R15, UR4, PT ;  /* 0x000000040f007c0c */ /* 0x004fc8000bf06270 */
[-C--:B------:R-:W-:Y:S02]  /*10a30*/  ISETP.GE.OR P3, PT, R14, R25.reuse, P0 ;  /* 0x000000190e00720c */ /* 0x080fe40000766670 */
[-C--:B------:R-:W-:Y:S02]  /*10a40*/  ISETP.GE.OR P2, PT, R0, R25.reuse, P0 ;  /* 0x000000190000720c */ /* 0x080fe40000746670 */
[-C--:B------:R-:W-:Y:S02]  /*10a50*/  ISETP.GE.OR P1, PT, R2, R25.reuse, P0 ;  /* 0x000000190200720c */ /* 0x080fe40000726670 */
[----:B------:R-:W-:-:S07]  /*10a60*/  ISETP.GE.OR P0, PT, R3, R25, P0 ;  /* 0x000000190300720c */ /* 0x000fce0000706670 */
[C---:B0-----:R-:W-:Y:S02]  /*10a70*/  @!P3 LEA R2, P6, R15.reuse, R6, 0x1 ;  /* 0x000000060f02b211 */ /* 0x041fe400078c08ff */
[C---:B-1----:R-:W-:Y:S02]  /*10a80*/  @!P2 LEA R4, P5, R15.reuse, R9, 0x1 ;  /* 0x000000090f04a211 */ /* 0x042fe400078a08ff */
[C---:B----4-:R-:W-:Y:S02]  /*10a90*/  @!P1 LEA R6, P4, R15.reuse, R11, 0x1 ;  /* 0x0000000b0f069211 */ /* 0x050fe400078808ff */
[C-C-:B---3--:R-:W-:Y:S02]  /*10aa0*/  @!P3 LEA.HI.X R3, R15.reuse, R5, R20.reuse, 0x1, P6 ;  /* 0x000000050f03b211 */ /* 0x148fe400030f0c14 */
[C---:B-----5:R-:W-:Y:S02]  /*10ab0*/  @!P0 LEA R8, P6, R15.reuse, R13, 0x1 ;  /* 0x0000000d0f088211 */ /* 0x060fe400078c08ff */
[C-C-:B------:R-:W-:Y:S01]  /*10ac0*/  @!P2 LEA.HI.X R5, R15.reuse, R7, R20.reuse, 0x1, P5 ;  /* 0x000000070f05a211 */ /* 0x140fe200028f0c14 */
[----:B------:R1:W-:Y:S01]  /*10ad0*/  @!P3 ST.E.128 desc[UR40][R2.64], RZ ;  /* 0x000000ff0200b985 */ /* 0x0003e2000c101d28 */
[----:B------:R-:W-:-:S02]  /*10ae0*/  @!P1 LEA.HI.X R7, R15, R10, R20, 0x1, P4 ;  /* 0x0000000a0f079211 */ /* 0x000fc400020f0c14 */
[----:B------:R-:W-:Y:S01]  /*10af0*/  @!P0 LEA.HI.X R9, R15, R12, R20, 0x1, P6 ;  /* 0x0000000c0f098211 */ /* 0x000fe200030f0c14 */
[----:B------:R1:W-:Y:S04]  /*10b00*/  @!P2 ST.E.128 desc[UR40][R4.64], RZ ;  /* 0x000000ff0400a985 */ /* 0x0003e8000c101d28 */
[----:B------:R1:W-:Y:S04]  /*10b10*/  @!P1 ST.E.128 desc[UR40][R6.64], RZ ;  /* 0x000000ff06009985 */ /* 0x0003e8000c101d28 */
[----:B------:R1:W-:Y:S02]  /*10b20*/  @!P0 ST.E.128 desc[UR40][R8.64], RZ ;  /* 0x000000ff08008985 */ /* 0x0003e4000c101d28 */
.L_x_13593:
[----:B------:R-:W-:Y:S05]  /*10b30*/  BSYNC B0 ;  /* 0x0000000000007941 */ /* 0x000fea0003800000 */
.L_x_13590:
[----:B------:R-:W3:Y:S01]  /*10b40*/  LDL R0, [R1+0xc] ;  /* 0x00000c0001007983 */ /* 0x000ee20000100800 */
[----:B------:R-:W-:Y:S02]  /*10b50*/  ULDC UR4, c[0x0][0xc3c] ;  /* 0x00030f0000047ab9 */ /* 0x000fe40000000800 */
[----:B---3--:R-:W-:-:S13]  /*10b60*/  ISETP.GE.AND P0, PT, R0, UR4, PT ;  /* 0x0000000400007c0c */ /* 0x008fda000bf06270 */
[----:B------:R-:W-:Y:S05]  /*10b70*/  @!P0 BRA `(.L_x_13597) ;  /* 0xffffff0400688947 */ /* 0x000fea000383ffff */
[----:B------:R-:W-:Y:S05]  /*10b80*/  BRA `(.L_x_13495) ;  /* 0x0000007400187947 */ /* 0x000fea0003800000 */
.L_x_13493:
[----:B------:R-:W-:-:S08]  /*10b90*/  NOP ;  /* 0x0000000000007918 */ /* 0x000fd00000000000 */
[----:B--2---:R-:W0:-:S00]  /*10ba0*/  USETMAXREG.DEALLOC.CTAPOOL 0x20 ;  /* 0x00000020000079c8 */ /* 0x004e0000080e0500 */
        /* <DEDUP_REMOVED lines=15> */
[----:B------:R-:W-:Y:S01]  /*10ca0*/  IMAD.MOV.U32 R0, RZ, RZ, RZ ;  /* 0x000000ffff007224 */ /* 0x000fe200078e00ff */
[----:B------:R-:W1:Y:S01]  /*10cb0*/  S2UR UR6, SR_CTAID.X ;  /* 0x00000000000679c3 */ /* 0x000e620000002500 */
[----:B------:R-:W-:Y:S01]  /*10cc0*/  ULDC UR5, c[0x0][0xc38] ;  /* 0x00030e0000057ab9 */ /* 0x000fe20000000800 */
        /* <DEDUP_REMOVED lines=38> */
.L_x_13603:
        /* <DEDUP_REMOVED lines=12> */
.L_x_13602:
[----:B------:R-:W-:Y:S05]  /*10ff0*/  BSYNC B0 ;  /* 0x0000000000007941 */ /* 0x000fea0003800000 */
.L_x_13601:
        /* <DEDUP_REMOVED lines=17> */
[----:B------:R-:W-:-:S05]  /*11110*/  IMAD.IADD R4, R3, 0x1, R4 ;  /* 0x0000000103047824 */ /* 0x000fca00078e0204 */
[----:B------:R-:W-:-:S13]  /*11120*/  ISETP.GT.AND P6, PT, R4, UR6, PT ;  /* 0x0000000604007c0c */ /* 0x000fda000bfc4270 */
[----:B------:R-:W-:Y:S05]  /*11130*/  @!P6 BRA `(.L_x_13603) ;  /* 0xfffffffc007ce947 */ /* 0x000fea000383ffff */
[----:B------:R-:W-:-:S07]  /*11140*/  IMAD.MOV.U32 R7, RZ, RZ, R9 ;  /* 0x000000ffff077224 */ /* 0x000fce00078e0009 */
.L_x_13599:
        /* <DEDUP_REMOVED lines=15> */
.L_x_13604:
        /* <DEDUP_REMOVED lines=28> */
.L_x_13600:
[----:B------:R-:W-:Y:S01]  /*11400*/  IMAD.MOV.U32 R17, RZ, RZ, RZ ;  /* 0x000000ffff117224 */ /* 0x000fe200078e00ff */
[----:B------:R-:W-:Y:S01]  /*11410*/  MOV R18, RZ ;  /* 0x000000ff00127202 */ /* 0x000fe20000000f00 */
[----:B------:R-:W-:-:S07]  /*11420*/  IMAD.U32 R16, RZ, RZ, UR6 ;  /* 0x00000006ff107e24 */ /* 0x000fce000f8e00ff */
.L_x_13605:
[----:B------:R-:W-:-:S13]  /*11430*/  ISETP.NE.AND P0, PT, R5, RZ, PT ;  /* 0x000000ff0500720c */ /* 0x000fda0003f05270 */
[----:B------:R-:W0:Y:S01]  /*11440*/  @!P0 S2R R3, SR_CgaCtaId ;  /* 0x0000000000038919 */ /* 0x000e220000008800 */
[----:B------:R-:W-:-:S04]  /*11450*/  @!P0 MOV R0, 0x400 ;  /* 0x0000040000008802 */ /* 0x000fc80000000f00 */
[----:B0-----:R-:W-:-:S05]  /*11460*/  @!P0 LEA R0, R3, R0, 0x18 ;  /* 0x0000000003008211 */ /* 0x001fca00078ec0ff */
[----:B------:R1:W-:Y:S01]  /*11470*/  @!P0 STS.128 [R0+0x132d0], R16 ;  /* 0x0132d01000008388 */ /* 0x0003e20000000c00 */
[----:B------:R-:W-:Y:S06]  /*11480*/  BAR.ARV 0x5, 0x200 ;  /* 0x0148000000007b1d */ /* 0x000fec0000002000 */
.L_x_13598:
[----:B01----:R-:W-:Y:S01]  /*11490*/  IMAD.MOV.U32 R0, RZ, RZ, 0x1 ;  /* 0x00000001ff007424 */ /* 0x003fe200078e00ff */
[----:B------:R0:W-:Y:S01]  /*114a0*/  STL [R1+0x8], RZ ;  /* 0x000008ff01007387 */ /* 0x0001e20000100800 */
[----:B------:R-:W-:Y:S02]  /*114b0*/  ULDC UR4, c[0x0][0xc3c] ;  /* 0x00030f0000047ab9 */ /* 0x000fe40000000800 */
[----:B------:R-:W-:Y:S01]  /*114c0*/  ISETP.GE.AND P0, PT, R19, UR4, PT ;  /* 0x0000000413007c0c */ /* 0x000fe2000bf06270 */
[----:B------:R0:W-:Y:S04]  /*114d0*/  STL [R1+0x18], R0 ;  /* 0x0000180001007387 */ /* 0x0001e80000100800 */
[----:B------:R0:W-:Y:S08]  /*114e0*/  STL [R1+0x6c], RZ ;  /* 0x00006cff01007387 */ /* 0x0001f00000100800 */
[----:B0-----:R-:W-:Y:S05]  /*114f0*/  @P0 BRA `(.L_x_13606) ;  /* 0x0000006400b40947 */ /* 0x001fea0003800000 */
[----:B------:R-:W2:Y:S01]  /*11500*/  LDL R10, [R1+0x3c] ;  /* 0x00003c00010a7983 */ /* 0x000ea20000100800 */
[----:B------:R-:W0:Y:S01]  /*11510*/  S2R R9, SR_TID.X ;  /* 0x0000000000097919 */ /* 0x000e220000002100 */
[----:B------:R-:W1:Y:S01]  /*11520*/  S2UR UR4, SR_CgaCtaId ;  /* 0x00000000000479c3 */ /* 0x000e620000008800 */
[----:B------:R-:W-:Y:S01]  /*11530*/  MOV R22, 0x400 ;  /* 0x0000040000167802 */ /* 0x000fe20000000f00 */
[C---:B0-----:R-:W-:Y:S01]  /*11540*/  IMAD.SHL.U32 R25, R9.reuse, 0x40, RZ ;  /* 0x0000004009197824 */ /* 0x041fe200078e00ff */
[C---:B------:R-:W-:Y:S01]  /*11550*/  LOP3.LUT R11, R9.reuse, 0x7f, RZ, 0xc0, !PT ;  /* 0x0000007f090b7812 */ /* 0x040fe200078ec0ff */
[----:B------:R-:W-:Y:S01]  /*11560*/  IMAD.SHL.U32 R0, R9, 0x10, RZ ;  /* 0x0000001009007824 */ /* 0x000fe200078e00ff */
[----:B------:R-:W-:Y:S02]  /*11570*/  SHF.R.U32.HI R2, RZ, 0x1, R9 ;  /* 0x00000001ff027819 */ /* 0x000fe40000011609 */
[----:B------:R-:W-:Y:S01]  /*11580*/  LOP3.LUT R3, R25, 0x180, RZ, 0xc0, !PT ;  /* 0x0000018019037812 */ /* 0x000fe200078ec0ff */
[----:B------:R-:W-:Y:S01]  /*11590*/  IMAD.SHL.U32 R6, R11, 0x10, RZ ;  /* 0x000000100b067824 */ /* 0x000fe200078e00ff */
[----:B------:R-:W-:Y:S01]  /*115a0*/  LOP3.LUT R5, R0, 0x1b0, RZ, 0xc0, !PT ;  /* 0x000001b000057812 */ /* 0x000fe200078ec0ff */
[----:B------:R-:W-:Y:S01]  /*115b0*/  IMAD.SHL.U32 R8, R9, 0x2, RZ ;  /* 0x0000000209087824 */ /* 0x000fe200078e00ff */
[----:B------:R-:W-:Y:S01]  /*115c0*/  LOP3.LUT R3, R3, 0x30, R2, 0xf8, !PT ;  /* 0x0000003003037812 */ /* 0x000fe200078ef802 */
[C---:B------:R-:W-:Y:S01]  /*115d0*/  IMAD.SHL.U32 R4, R9.reuse, 0x8, RZ ;  /* 0x0000000809047824 */ /* 0x040fe200078e00ff */
[----:B------:R-:W-:-:S02]  /*115e0*/  SHF.L.U32 R2, R9, 0x5, RZ ;  /* 0x0000000509027819 */ /* 0x000fc400000006ff */
[----:B------:R-:W-:Y:S02]  /*115f0*/  LOP3.LUT R7, R6, 0x600, RZ, 0xc0, !PT ;  /* 0x0000060006077812 */ /* 0x000fe400078ec0ff */
[----:B------:R-:W-:Y:S02]  /*11600*/  LOP3.LUT R8, R5, 0x30, R8, 0x78, !PT ;  /* 0x0000003005087812 */ /* 0x000fe400078e7808 */
[----:B------:R-:W-:Y:S02]  /*11610*/  LOP3.LUT R4, R3, 0x30, R4, 0x78, !PT ;  /* 0x0000003003047812 */ /* 0x000fe400078e7804 */
[----:B------:R-:W-:Y:S02]  /*11620*/  LOP3.LUT R5, R2, 0x80, RZ, 0xc0, !PT ;  /* 0x0000008002057812 */ /* 0x000fe400078ec0ff */
[C---:B------:R-:W-:Y:S02]  /*11630*/  LOP3.LUT R3, R7.reuse, 0x60, R2, 0xf8, !PT ;  /* 0x0000006007037812 */ /* 0x040fe400078ef802 */
[----:B------:R-:W-:Y:S01]  /*11640*/  LOP3.LUT R7, R7, 0x40, R0, 0xf8, !PT ;  /* 0x0000004007077812 */ /* 0x000fe200078ef800 */
[----:B------:R-:W-:Y:S01]  /*11650*/  IMAD.SHL.U32 R6, R9, 0x4, RZ ;  /* 0x0000000409067824 */ /* 0x000fe200078e00ff */
[----:B------:R-:W-:-:S02]  /*11660*/  LOP3.LUT R5, R5, 0x10, R9, 0xf8, !PT ;  /* 0x0000001005057812 */ /* 0x000fc400078ef809 */
[----:B------:R-:W-:Y:S01]  /*11670*/  LOP3.LUT R24, R3, 0x100, R2, 0xf8, !PT ;  /* 0x0000010003187812 */ /* 0x000fe200078ef802 */
[----:B-1----:R-:W-:Y:S01]  /*11680*/  IMAD.U32 R3, RZ, RZ, UR4 ;  /* 0x00000004ff037e24 */ /* 0x002fe2000f8e00ff */
[----:B------:R-:W-:-:S04]  /*11690*/  LOP3.LUT R9, R7, R8, RZ, 0xfc, !PT ;  /* 0x0000000807097212 */ /* 0x000fc800078efcff */
[----:B------:R-:W-:Y:S01]  /*116a0*/  LEA R22, R3, R22, 0x18 ;  /* 0x0000001603167211 */ /* 0x000fe200078ec0ff */
[----:B------:R-:W-:Y:S04]  /*116b0*/  STL [R1+0x38], R9 ;  /* 0x0000380901007387 */ /* 0x000fe80000100800 */
[----:B------:R0:W-:Y:S01]  /*116c0*/  STL [R1+0x34], R3 ;  /* 0x0000340301007387 */ /* 0x0001e20000100800 */
[----:B------:R-:W-:Y:S02]  /*116d0*/  SHF.R.U32.HI R11, RZ, 0x2, R11 ;  /* 0x00000002ff0b7819 */ /* 0x000fe4000001160b */
[----:B------:R-:W-:Y:S02]  /*116e0*/  LOP3.LUT R5, R5, 0x10, R6, 0x78, !PT ;  /* 0x0000001005057812 */ /* 0x000fe400078e7806 */
[----:B------:R-:W-:Y:S01]  /*116f0*/  LOP3.LUT R2, R11, 0x60, R2, 0xf8, !PT ;  /* 0x000000600b027812 */ /* 0x000fe200078ef802 */
[----:B------:R-:W-:Y:S01]  /*11700*/  BSSY B7, `(.L_x_13606) ;  /* 0x000064c000077945 */ /* 0x000fe20003800000 */
[----:B------:R-:W-:-:S02]  /*11710*/  LOP3.LUT R25, R4, 0x640, R25, 0xf8, !PT ;  /* 0x0000064004197812 */ /* 0x000fc400078ef819 */
[----:B------:R-:W-:Y:S02]  /*11720*/  LOP3.LUT R24, R24, R5, RZ, 0xfc, !PT ;  /* 0x0000000518187212 */ /* 0x000fe400078efcff */
[----:B------:R-:W-:Y:S01]  /*11730*/  LOP3.LUT R2, R2, 0x80, RZ, 0xfc, !PT ;  /* 0x0000008002027812 */ /* 0x000fe200078efcff */
[----:B------:R-:W-:Y:S01]  /*11740*/  ULDC.64 UR38, c[0x0][0x198] ;  /* 0x0000660000267ab9 */ /* 0x000fe20000000a00 */
[----:B------:R-:W-:Y:S01]  /*11750*/  ULDC UR36, c[0x0][0xc] ;  /* 0x0000030000247ab9 */ /* 0x000fe20000000800 */
[C---:B--2---:R-:W-:Y:S02]  /*11760*/  LOP3.LUT R0, R10.reuse, 0x2, RZ, 0xfc, !PT ;  /* 0x000000020a007812 */ /* 0x044fe400078efcff */
[----:B0-----:R-:W-:-:S03]  /*11770*/  LOP3.LUT R3, R10, 0x1, RZ, 0xfc, !PT ;  /* 0x000000010a037812 */ /* 0x001fc600078efcff */
[----:B------:R0:W-:Y:S04]  /*11780*/  STL [R1+0x78], R0 ;  /* 0x0000780001007387 */ /* 0x0001e80000100800 */
[----:B------:R-:W-:Y:S01]  /*11790*/  STL [R1+0x5c], R3 ;  /* 0x00005c0301007387 */ /* 0x000fe20000100800 */
[----:B0-----:R-:W-:-:S03]  /*117a0*/  MOV R0, 0x1 ;  /* 0x0000000100007802 */ /* 0x001fc60000000f00 */
[----:B------:R-:W-:Y:S04]  /*117b0*/  STL [R1+0x6c], RZ ;  /* 0x00006cff01007387 */ /* 0x000fe80000100800 */
[----:B------:R-:W-:Y:S04]  /*117c0*/  STL [R1+0x1c], R0 ;  /* 0x00001c0001007387 */ /* 0x000fe80000100800 */
[----:B------:R-:W-:Y:S04]  /*117d0*/  STL [R1+0x10], RZ ;  /* 0x000010ff01007387 */ /* 0x000fe80000100800 */
[----:B------:R-:W-:Y:S04]  /*117e0*/  STL [R1+0x8], RZ ;  /* 0x000008ff01007387 */ /* 0x000fe80000100800 */
[----:B------:R0:W-:Y:S02]  /*117f0*/  STL [R1+0x18], R0 ;  /* 0x0000180001007387 */ /* 0x0001e40000100800 */
[----:B0-----:R-:W-:-:S05]  /*11800*/  IMAD.IADD R0, R22, 0x1, R9 ;  /* 0x0000000116007824 */ /* 0x001fca00078e0209 */
[----:B------:R0:W-:Y:S02]  /*11810*/  STL [R1+0x68], R0 ;  /* 0x0000680001007387 */ /* 0x0001e40000100800 */
.L_x_13716:
[----:B-1---5:R-:W1:Y:S02]  /*11820*/  LDC.64 R26, c[0x0][0xc88] ;  /* 0x00032200ff1a7b82 */ /* 0x022e640000000a00 */
[----:B-1----:R-:W-:-:S06]  /*11830*/  IMAD.WIDE R26, R19, 0x4, R26 ;  /* 0x00000004131a7825 */ /* 0x002fcc00078e021a */
[----:B0-----:R-:W0:Y:S01]  /*11840*/  LDG.E R26, desc[UR40][R26.64] ;  /* 0x000000281a1a7981 */ /* 0x001e22000c1e1900 */
[----:B------:R-:W-:Y:S05]  /*11850*/  YIELD ;  /* 0x0000000000007946 */ /* 0x000fea0003800000 */
[----:B------:R-:W-:Y:S01]  /*11860*/  ULDC.64 UR4, c[0x0][0xa28] ;  /* 0x00028a0000047ab9 */ /* 0x000fe20000000a00 */
[----:B------:R-:W-:Y:S01]  /*11870*/  IMAD.MOV.U32 R10, RZ, RZ, RZ ;  /* 0x000000ffff0a7224 */ /* 0x000fe200078e00ff */
[----:B------:R-:W-:Y:S01]  /*11880*/  ISETP.NE.U32.AND P0, PT, RZ, UR4, PT ;  /* 0x00000004ff007c0c */ /* 0x000fe2000bf05070 */
[----:B------:R-:W-:Y:S01]  /*11890*/  ULDC.64 UR8, c[0x0][0xa18] ;  /* 0x0002860000087ab9 */ /* 0x000fe20000000a00 */
[----:B------:R-:W-:-:S02]  /*118a0*/  ULDC.64 UR6, c[0x0][0xa10] ;  /* 0x0002840000067ab9 */ /* 0x000fc40000000a00 */
[----:B------:R-:W-:Y:S02]  /*118b0*/  ISETP.NE.AND.EX P0, PT, RZ, UR5, PT, P0 ;  /* 0x00000005ff007c0c */ /* 0x000fe4000bf05300 */
[----:B0-----:R-:W-:-:S11]  /*118c0*/  SHF.R.S32.HI R0, RZ, 0x1f, R26 ;  /* 0x0000001fff007819 */ /* 0x001fd6000001141a */
[C---:B---3--:R-:W-:Y:S01]  /*118d0*/  @P0 LEA R2, P1, R26.reuse, UR4, 0x2 ;  /* 0x000000041a020c11 */ /* 0x048fe2000f8210ff */
        /* <DEDUP_REMOVED lines=9> */
[----:B------:R-:W-:Y:S02]  /*11970*/  ISETP.NE.AND.EX P0, PT, RZ, UR5, PT, P0 ;  /* 0x00000005ff007c0c */ /* 0x000fe4000bf05300 */
[----:B------:R-:W-:Y:S02]  /*11980*/  IADD3.X R5, R29, UR5, RZ, P3, !PT ;  /* 0x000000051d057c10 */ /* 0x000fe40009ffe4ff */
[----:B------:R-:W-:Y:S02]  /*11990*/  ISETP.NE.U32.AND P2, PT, RZ, UR8, PT ;  /* 0x00000008ff007c0c */ /* 0x000fe4000bf45070 */
[----:B------:R-:W-:-:S02]  /*119a0*/  ISETP.NE.U32.AND P1, PT, RZ, UR6, PT ;  /* 0x00000006ff007c0c */ /* 0x000fc4000bf25070 */
[----:B------:R-:W-:Y:S01]  /*119b0*/  ISETP.NE.AND.EX P2, PT, RZ, UR9, PT, P2 ;  /* 0x00000009ff007c0c */ /* 0x000fe2000bf45320 */
[----:B------:R-:W-:Y:S01]  /*119c0*/  ULDC UR4, c[0x0][0x288] ;  /* 0x0000a20000047ab9 */ /* 0x000fe20000000800 */
[----:B------:R-:W-:Y:S02]  /*119d0*/  ISETP.NE.AND.EX P1, PT, RZ, UR7, PT, P1 ;  /* 0x00000007ff007c0c */ /* 0x000fe4000bf25310 */
[----:B------:R-:W-:Y:S01]  /*119e0*/  IADD3 R6, P4, R28, UR6, RZ ;  /* 0x000000061c067c10 */ /* 0x000fe2000ff9e0ff */
[----:B------:R-:W3:Y:S01]  /*119f0*/  @P0 LDG.E R0, desc[UR40][R4.64] ;  /* 0x0000002804000981 */ /* 0x000ee2000c1e1900 */
[----:B-1----:R-:W-:Y:S02]  /*11a00*/  MOV R3, RZ ;  /* 0x000000ff00037202 */ /* 0x002fe40000000f00 */
        /* <DEDUP_REMOVED lines=18> */
[----:B-1----:R-:W-:Y:S01]  /*11b30*/  IMAD.U32 R0, RZ, RZ, UR5 ;  /* 0x00000005ff007e24 */ /* 0x002fe2000f8e00ff */
[----:B------:R-:W-:Y:S06]  /*11b40*/  @P2 BRA `(.L_x_13607) ;  /* 0x0000000000142947 */ /* 0x000fec0003800000 */
[----:B------:R-:W-:Y:S05]  /*11b50*/  @!P0 BRA `(.L_x_13607) ;  /* 0x0000000000108947 */ /* 0x000fea0003800000 */
[----:B------:R-:W2:Y:S04]  /*11b60*/  LDG.E R8, desc[UR40][R4.64] ;  /* 0x0000002804087981 */ /* 0x000ea8000c1e1900 */
[----:B------:R-:W2:Y:S02]  /*11b70*/  LDG.E R4, desc[UR40][R4.64+0x4] ;  /* 0x0000042804047981 */ /* 0x000ea4000c1e1900 */
[----:B--2---:R-:W-:-:S05]  /*11b80*/  IMAD.IADD R4, R4, 0x1, -R8 ;  /* 0x0000000104047824 */ /* 0x004fca00078e0a08 */
[----:B------:R1:W-:Y:S02]  /*11b90*/  STL [R1+0x64], R4 ;  /* 0x0000640401007387 */ /* 0x0003e40000100800 */
.L_x_13607:
[----:B------:R-:W-:Y:S01]  /*11ba0*/  MOV R8, R26 ;  /* 0x0000001a00087202 */ /* 0x000fe20000000f00 */
        /* <DEDUP_REMOVED lines=9> */
.L_x_13608:
        /* <DEDUP_REMOVED lines=9> */
.L_x_13609:
[----:B-12---:R-:W2:Y:S04]  /*11cd0*/  @P1 LDG.E R4, desc[UR40][R6.64] ;  /* 0x0000002806041981 */ /* 0x006ea8000c1e1900 */
[----:B0-----:R-:W2:Y:S01]  /*11ce0*/  @P1 LDG.E R6, desc[UR40][R6.64+0x4] ;  /* 0x0000042806061981 */ /* 0x001ea2000c1e1900 */
[----:B------:R-:W-:Y:S01]  /*11cf0*/  BSSY B0, `(.L_x_13610) ;  /* 0x00000ea000007945 */ /* 0x000fe20003800000 */
[----:B--2---:R-:W-:Y:S02]  /*11d00*/  @P1 IMAD.IADD R0, R6, 0x1, -R4 ;  /* 0x0000000106001824 */ /* 0x004fe400078e0a04 */
[----:B-----5:R-:W-:-:S04]  /*11d10*/  IMAD.IADD R4, R2, 0x1, -R10 ;  /* 0x0000000102047824 */ /* 0x020fc800078e0a0a */
[----:B------:R-:W-:-:S05]  /*11d20*/  IMAD.IADD R27, R4, 0x1, R0 ;  /* 0x00000001041b7824 */ /* 0x000fca00078e0200 */
[----:B------:R-:W-:-:S05]  /*11d30*/  IADD3 R2, R27, 0x9f, RZ ;  /* 0x0000009f1b027810 */ /* 0x000fca0007ffe0ff */
[----:B------:R-:W-:-:S05]  /*11d40*/  IMAD.HI R2, R2, 0x66666667, RZ ;  /* 0x6666666702027827 */ /* 0x000fca00078e02ff */
[----:B------:R-:W-:-:S04]  /*11d50*/  SHF.R.U32.HI R5, RZ, 0x1f, R2 ;  /* 0x0000001fff057819 */ /* 0x000fc80000011602 */
[----:B------:R-:W-:-:S05]  /*11d60*/  LEA.HI.SX32 R6, R2, R5, 0x1a ;  /* 0x0000000502067211 */ /* 0x000fca00078fd2ff */
[--C-:B------:R-:W-:Y:S01]  /*11d70*/  IMAD R2, R6, 0xa0, -R4.reuse ;  /* 0x000000a006027824 */ /* 0x100fe200078e0a04 */
[----:B------:R0:W-:Y:S01]  /*11d80*/  STL [R1+0x58], R6 ;  /* 0x0000580601007387 */ /* 0x0001e20000100800 */
        /* <DEDUP_REMOVED lines=21> */
.L_x_13764:
[----:B-1----:R-:W-:Y:S02]  /*11ee0*/  ISETP.NE.AND P0, PT, R14, RZ, PT ;  /* 0x000000ff0e00720c */ /* 0x002fe40003f05270 */
[----:B------:R-:W-:-:S11]  /*11ef0*/  PLOP3.LUT P6, PT, PT, PT, PT, 0x8, 0x0 ;  /* 0x000000000000781c */ /* 0x000fd60003fce170 */
[----:B------:R-:W-:Y:S05]  /*11f00*/  @P0 BRA `(.L_x_13613) ;  /* 0x00000000000c0947 */ /* 0x000fea0003800000 */
[----:B------:R-:W-:-:S03]  /*11f10*/  UMOV UR4, 0xffffffff ;  /* 0xffffffff00047882 */ /* 0x000fc60000000000 */
[----:B------:R-:W-:Y:S05]  /*11f20*/  BRA.DIV UR4, `(.L_x_13614) ;  /* 0x0000006a04e47947 */ /* 0x000fea000b800000 */
[----:B------:R-:W-:-:S13]  /*11f30*/  ELECT P6, URZ, PT ;  /* 0x00000000003f782f */ /* 0x000fda00038c0000 */
.L_x_13613:
        /* <DEDUP_REMOVED lines=9> */
.L_x_13767:
[----:B------:R-:W-:Y:S05]  /*11fd0*/  BSYNC B1 ;  /* 0x0000000000017941 */ /* 0x000fea0003800000 */
.L_x_13615:
[----:B------:R-:W-:Y:S04]  /*11fe0*/  BSSY B1, `(.L_x_13617) ;  /* 0x0000050000017945 */ /* 0x000fe80003800000 */
[----:B------:R-:W-:Y:S05]  /*11ff0*/  @!P6 BRA `(.L_x_13618) ;  /* 0x000000040038e947 */ /* 0x000fea0003800000 */
[----:B------:R-:W0:Y:S04]  /*12000*/  LDL R8, [R1+0x10] ;  /* 0x0000100001087983 */ /* 0x000e280000100800 */
        /* <DEDUP_REMOVED lines=9> */
.L_x_13768:
[----:B------:R-:W-:Y:S05]  /*120a0*/  BSYNC B2 ;  /* 0x0000000000027941 */ /* 0x000fea0003800000 */
.L_x_13619:
        /* <DEDUP_REMOVED lines=9> */
.L_x_13622:
[----:B------:R-:W-:Y:S05]  /*12140*/  BSYNC B2 ;  /* 0x0000000000027941 */ /* 0x000fea0003800000 */
.L_x_13621:
[----:B------:R-:W2:Y:S01]  /*12150*/  LDL R7, [R1+0x10] ;  /* 0x0000100001077983 */ /* 0x000ea20000100800 */
[----:B------:R-:W-:Y:S01]  /*12160*/  IMAD.MOV.U32 R11, RZ, RZ, RZ ;  /* 0x000000ffff0b7224 */ /* 0x000fe200078e00ff */
[----:B------:R-:W-:Y:S01]  /*12170*/  UIADD3 UR4, UP0, UR38, 0x570, URZ ;  /* 0x0000057026047890 */ /* 0x000fe2000ff1e03f */
[----:B------:R-:W-:Y:S01]  /*12180*/  IMAD R6, R4, 0xa0, R3 ;  /* 0x000000a004067824 */ /* 0x000fe200078e0203 */
[----:B------:R-:W-:Y:S01]  /*12190*/  PLOP3.LUT P0, PT, PT, PT, PT, 0x80, 0x0 ;  /* 0x000000000000781c */ /* 0x000fe20003f0f070 */
[----:B------:R-:W-:Y:S01]  /*121a0*/  UMOV UR6, 0x0 ;  /* 0x0000000000067882 */ /* 0x000fe20000000000 */
[----:B------:R-:W-:Y:S01]  /*121b0*/  R2UR UR10, R11 ;  /* 0x000000000b0a72ca */ /* 0x000fe200000e0000 */
[----:B------:R-:W-:Y:S01]  /*121c0*/  VIADD R6, R6, 0xffffff60 ;  /* 0xffffff6006067836 */ /* 0x000fe20000000000 */
[----:B------:R-:W-:Y:S01]  /*121d0*/  UIADD3.X UR5, URZ, UR39, URZ, UP0, !UPT ;  /* 0x000000273f057290 */ /* 0x000fe200087fe43f */
[----:B------:R-:W-:Y:S01]  /*121e0*/  UMOV UR7, 0x12f00000 ;  /* 0x12f0000000077882 */ /* 0x000fe20000000000 */
[----:B--2---:R-:W-:Y:S01]  /*121f0*/  IMAD R10, R7, 0x2800, R22 ;  /* 0x00002800070a7824 */ /* 0x004fe200078e0216 */
[----:B------:R-:W-:-:S03]  /*12200*/  IADD3 R7, R5, 0x13290, RZ ;  /* 0x0001329005077810 */ /* 0x000fc60007ffe0ff */
[----:B------:R-:W-:-:S07]  /*12210*/  VIADD R8, R10, 0xe000 ;  /* 0x0000e0000a087836 */ /* 0x000fce0000000000 */
.L_x_13623:
        /* <DEDUP_REMOVED lines=13> */
.L_x_13769:
[----:B------:R-:W-:Y:S05]  /*122f0*/  BSYNC B2 ;  /* 0x0000000000027941 */ /* 0x000fea0003800000 */
.L_x_13624:
        /* <DEDUP_REMOVED lines=11> */
.L_x_13627:
[----:B------:R-:W-:Y:S05]  /*123b0*/  BSYNC B2 ;  /* 0x0000000000027941 */ /* 0x000fea0003800000 */
.L_x_13626:
        /* <DEDUP_REMOVED lines=8> */
.L_x_13628:
        /* <DEDUP_REMOVED lines=10> */
.L_x_13618:
[----:B------:R-:W-:Y:S05]  /*124e0*/  BSYNC B1 ;  /* 0x0000000000017941 */ /* 0x000fea0003800000 */
.L_x_13617:
[----:B------:R-:W0:Y:S04]  /*124f0*/  LDL.LU R8, [R1+0x10] ;  /* 0x0000100001087983 */ /* 0x000e280000300800 */
        /* <DEDUP_REMOVED lines=9> */
[----:B------:R0:W-:Y:S04]  /*12590*/  STL [R1+0x10], R5 ;  /* 0x0000100501007387 */ /* 0x0001e80000100800 */
[----:B------:R0:W-:Y:S01]  /*125a0*/  STL [R1+0x1c], R7 ;  /* 0x00001c0701007387 */ /* 0x0001e20000100800 */
[----:B------:R-:W-:Y:S05]  /*125b0*/  @!P2 BRA `(.L_x_13611) ;  /* 0x000000040074a947 */ /* 0x000fea0003800000 */
.L_x_13641:
[----:B------:R-:W-:Y:S05]  /*125c0*/  YIELD ;  /* 0x0000000000007946 */ /* 0x000fea0003800000 */
[----:B------:R-:W-:Y:S04]  /*125d0*/  BSSY B1, `(.L_x_13629) ;  /* 0x000004f000017945 */ /* 0x000fe80003800000 */
[----:B-1----:R-:W-:Y:S05]  /*125e0*/  @!P6 BRA `(.L_x_13630) ;  /* 0x000000040034e947 */ /* 0x002fea0003800000 */
[----:B0-----:R-:W2:Y:S04]  /*125f0*/  LDL R5, [R1+0x10] ;  /* 0x0000100001057983 */ /* 0x001ea80000100800 */
        /* <DEDUP_REMOVED lines=9> */
.L_x_13770:
[----:B------:R-:W-:Y:S05]  /*12690*/  BSYNC B2 ;  /* 0x0000000000027941 */ /* 0x000fea0003800000 */
.L_x_13631:
        /* <DEDUP_REMOVED lines=9> */
.L_x_13634:
[----:B------:R-:W-:Y:S05]  /*12730*/  BSYNC B2 ;  /* 0x0000000000027941 */ /* 0x000fea0003800000 */
.L_x_13633:
[----:B------:R-:W2:Y:S01]  /*12740*/  LDL R7, [R1+0x10] ;  /* 0x0000100001077983 */ /* 0x000ea20000100800 */
        /* <DEDUP_REMOVED lines=11> */
.L_x_13635:
        /* <DEDUP_REMOVED lines=13> */
.L_x_13771:
[----:B------:R-:W-:Y:S05]  /*128d0*/  BSYNC B2 ;  /* 0x0000000000027941 */ /* 0x000fea0003800000 */
.L_x_13636:
        /* <DEDUP_REMOVED lines=11> */
.L_x_13639:
[----:B------:R-:W-:Y:S05]  /*12990*/  BSYNC B2 ;  /* 0x0000000000027941 */ /* 0x000fea0003800000 */
.L_x_13638:
        /* <DEDUP_REMOVED lines=8> */
.L_x_13640:
        /* <DEDUP_REMOVED lines=10> */
.L_x_13630:
[----:B------:R-:W-:Y:S05]  /*12ac0*/  BSYNC B1 ;  /* 0x0000000000017941 */ /* 0x000fea0003800000 */
.L_x_13629:
[----:B------:R-:W0:Y:S04]  /*12ad0*/  LDL.LU R6, [R1+0x10] ;  /* 0x0000100001067983 */ /* 0x000e280000300800 */
[----:B------:R-:W2:Y:S01]  /*12ae0*/  LDL.LU R9, [R1+0x1c] ;  /* 0x00001c0001097983 */ /* 0x000ea20000300800 */
[C---:B------:R-:W-:Y:S02]  /*12af0*/  ISETP.GT.AND P2, PT, R4.reuse, R2, PT ;  /* 0x000000020400720c */ /* 0x040fe40003f44270 */
[----:B------:R-:W-:Y:S01]  /*12b00*/  IADD3 R4, R4, -0x1, RZ ;  /* 0xffffffff04047810 */ /* 0x000fe20007ffe0ff */
[----:B0-----:R-:W-:-:S05]  /*12b10*/  VIADD R5, R6, 0x1 ;  /* 0x0000000106057836 */ /* 0x001fca0000000000 */
[----:B------:R-:W-:-:S04]  /*12b20*/  ISETP.NE.AND P1, PT, R5, 0x2, PT ;  /* 0x000000020500780c */ /* 0x000fc80003f25270 */
[----:B------:R-:W-:Y:S02]  /*12b30*/  SEL R6, RZ, 0x1, P1 ;  /* 0x00000001ff067807 */ /* 0x000fe40000800000 */
[----:B------:R-:W-:Y:S02]  /*12b40*/  SEL R5, R5, RZ, P1 ;  /* 0x000000ff05057207 */ /* 0x000fe40000800000 */
[----:B--2---:R-:W-:-:S05]  /*12b50*/  LOP3.LUT R9, R9, R6, RZ, 0x3c, !PT ;  /* 0x0000000609097212 */ /* 0x004fca00078e3cff */
[----:B------:R1:W-:Y:S04]  /*12b60*/  STL [R1+0x1c], R9 ;  /* 0x00001c0901007387 */ /* 0x0003e80000100800 */
[----:B------:R1:W-:Y:S01]  /*12b70*/  STL [R1+0x10], R5 ;  /* 0x0000100501007387 */ /* 0x0003e20000100800 */
[----:B------:R-:W-:Y:S05]  /*12b80*/  @P2 BRA `(.L_x_13641) ;  /* 0xfffffff8008c2947 */ /* 0x000fea000383ffff */
.L_x_13611:
[----:B------:R-:W-:Y:S05]  /*12b90*/  BSYNC B0 ;  /* 0x0000000000007941 */ /* 0x000fea0003800000 */
.L_x_13610:
[----:B------:R-:W-:Y:S05]  /*12ba0*/  @!P0 WARPSYNC.ALL ;  /* 0x0000000000008948 */ /* 0x000fea0003800000 */
[----:B------:R-:W-:Y:S01]  /*12bb0*/  @!P0 BAR.SYNC.DEFER_BLOCKING 0xc, 0x200 ;  /* 0x0308000000008b1d */ /* 0x000fe20000010000 */
[----:B------:R-:W-:-:S13]  /*12bc0*/  ISETP.GT.AND P0, PT, R27, RZ, PT ;  /* 0x000000ff1b00720c */ /* 0x000fda0003f04270 */
[----:B------:R-:W-:Y:S05]  /*12bd0*/  @P0 BRA `(.L_x_13642) ;  /* 0x0000000000440947 */ /* 0x000fea0003800000 */
[----:B01----:R-:W0:Y:S02]  /*12be0*/  S2R R5, SR_TID.X ;  /* 0x0000000000057919 */ /* 0x003e240000002100 */
        /* <DEDUP_REMOVED lines=16> */
.L_x_13642:
        /* <DEDUP_REMOVED lines=11> */
[----:B-1----:R-:W-:Y:S01]  /*12da0*/  IMAD.U32 R5, RZ, RZ, UR7 ;  /* 0x00000007ff057e24 */ /* 0x002fe2000f8e00ff */
        /* <DEDUP_REMOVED lines=8> */
.L_x_13645:
[----:B------:R-:W-:Y:S05]  /*12e30*/  BSYNC B6 ;  /* 0x0000000000067941 */ /* 0x000fea0003800000 */
.L_x_13644:
        /* <DEDUP_REMOVED lines=24> */
.L_x_13647:
[----:B------:R-:W-:Y:S05]  /*12fc0*/  BSYNC B6 ;  /* 0x0000000000067941 */ /* 0x000fea0003800000 */
.L_x_13646:
        /* <DEDUP_REMOVED lines=20> */
.L_x_13649:
[----:B------:R-:W-:Y:S05]  /*13110*/  BSYNC B6 ;  /* 0x0000000000067941 */ /* 0x000fea0003800000 */
.L_x_13648:
        /* <DEDUP_REMOVED lines=11> */
[----:B01----:R-:W-:Y:S02]  /*131d0*/  IMAD.U32 R5, RZ, RZ, UR5 ;  /* 0x00000005ff057e24 */ /* 0x003fe4000f8e00ff */
[----:B------:R-:W-:Y:S02]  /*131e0*/  IMAD.U32 R6, RZ, RZ, UR6 ;  /* 0x00000006ff067e24 */ /* 0x000fe4000f8e00ff */
[----:B------:R-:W-:-:S02]  /*131f0*/  IMAD.U32 R7, RZ, RZ, UR7 ;  /* 0x00000007ff077e24 */ /* 0x000fc4000f8e00ff */
[----:B------:R-:W-:Y:S02]  /*13200*/  IMAD.U32 R11, RZ, RZ, UR9 ;  /* 0x00000009ff0b7e24 */ /* 0x000fe4000f8e00ff */
[----:B------:R-:W-:Y:S02]  /*13210*/  IMAD.MOV.U32 R8, RZ, RZ, 0x70 ;  /* 0x00000070ff087424 */ /* 0x000fe400078e00ff */
[----:B------:R-:W-:Y:S02]  /*13220*/  IMAD.MOV.U32 R12, RZ, RZ, 0x1 ;  /* 0x00000001ff0c7424 */ /* 0x000fe400078e00ff */
[----:B------:R-:W-:-:S07]  /*13230*/  IMAD.MOV.U32 R13, RZ, RZ, RZ ;  /* 0x000000ffff0d7224 */ /* 0x000fce00078e00ff */
[----:B------:R-:W-:-:S07]  /*13240*/  LEPC R20, `(.L_x_13651) ;  /* 0x000000001014794e */ /* 0x000fce0000000000 */
[----:B--2---:R-:W-:Y:S05]  /*13250*/  CALL.ABS.NOINC R2 ;  /* 0x0000000002007343 */ /* 0x004fea0003c00000 */
.L_x_13651:
[----:B------:R-:W-:Y:S05]  /*13260*/  BSYNC B6 ;  /* 0x0000000000067941 */ /* 0x000fea0003800000 */
.L_x_13650:
[----:B------:R2:W3:Y:S01]  /*13270*/  LDL R14, [R1+0x14] ;  /* 0x00001400010e7983 */ /* 0x0004e20000100800 */
[----:B------:R-:W-:Y:S01]  /*13280*/  ULDC.64 UR4, c[0x0][0x9f8] ;  /* 0x00027e0000047ab9 */ /* 0x000fe20000000a00 */
[----:B------:R-:W4:Y:S01]  /*13290*/  LDC R11, c[0x0][0x430] ;  /* 0x00010c00ff0b7b82 */ /* 0x000f220000000800 */
[----:B------:R-:W-:Y:S01]  /*132a0*/  ISETP.NE.U32.AND P0, PT, RZ, UR4, PT ;  /* 0x00000004ff007c0c */ /* 0x000fe2000bf05070 */
[----:B------:R-:W2:Y:S03]  /*132b0*/  LDL R20, [R1+0x58] ;  /* 0x0000580001147983 */ /* 0x000ea60000100800 */
[----:B------:R-:W-:Y:S01]  /*132c0*/  ISETP.NE.AND.EX P0, PT, RZ, UR5, PT, P0 ;  /* 0x00000005ff007c0c */ /* 0x000fe2000bf05300 */
[----:B------:R-:W4:-:S12]  /*132d0*/  LDL R21, [R1+0x28] ;  /* 0x0000280001157983 */ /* 0x000f180000100800 */
[----:B------:R-:W-:-:S04]  /*132e0*/  @P0 IADD3 R28, P1, R28, UR4, RZ ;  /* 0x000000041c1c0c10 */ /* 0x000fc8000ff3e0ff */
[----:B------:R-:W-:Y:S01]  /*132f0*/  @P0 IADD3.X R29, R29, UR5, RZ, P1, !PT ;  /* 0x000000051d1d0c10 */ /* 0x000fe20008ffe4ff */
[----:B------:R-:W0:Y:S04]  /*13300*/  S2R R2, SR_TID.X ;  /* 0x0000000000027919 */ /* 0x000e280000002100 */
[----:B---3--:R-:W3:Y:S01]  /*13310*/  @P0 LDG.E R14, desc[UR40][R28.64] ;  /* 0x000000281c0e0981 */ /* 0x008ee2000c1e1900 */
[C---:B0-----:R-:W-:Y:S01]  /*13320*/  LOP3.LUT R0, R2.reuse, 0x7f, RZ, 0xc0, !PT ;  /* 0x0000007f02007812 */ /* 0x041fe200078ec0ff */
[----:B------:R-:W-:-:S03]  /*13330*/  IMAD.SHL.U32 R2, R2, 0x20, RZ ;  /* 0x0000002002027824 */ /* 0x000fc600078e00ff */
[----:B------:R-:W-:-:S04]  /*13340*/  SHF.R.U32.HI R0, RZ, 0x2, R0 ;  /* 0x00000002ff007819 */ /* 0x000fc80000011600 */
[----:B------:R-:W-:Y:S02]  /*13350*/  LOP3.LUT R2, R0, 0x60, R2, 0xf8, !PT ;  /* 0x0000006000027812 */ /* 0x000fe400078ef802 */
[----:B------:R-:W0:Y:S01]  /*13360*/  S2R R0, SR_TID.X ;  /* 0x0000000000007919 */ /* 0x000e220000002100 */
[----:B-1----:R-:W1:Y:S01]  /*13370*/  S2R R9, SR_TID.X ;  /* 0x0000000000097919 */ /* 0x002e620000002100 */
[----:B------:R-:W-:-:S05]  /*13380*/  MOV R6, 0xa0 ;  /* 0x000000a000067802 */ /* 0x000fca0000000f00 */
[----:B--2---:R-:W-:-:S04]  /*13390*/  IMAD R6, R20, R6, -0xa0 ;  /* 0xffffff6014067424 */ /* 0x004fc800078e0206 */
[----:B------:R-:W-:Y:S01]  /*133a0*/  IMAD.IADD R2, R2, 0x1, R6 ;  /* 0x0000000102027824 */ /* 0x000fe200078e0206 */
[----:B0-----:R-:W-:Y:S01]  /*133b0*/  LOP3.LUT R0, R0, 0x7f, RZ, 0xc0, !PT ;  /* 0x0000007f00007812 */ /* 0x001fe200078ec0ff */
[----:B-1----:R-:W-:-:S03]  /*133c0*/  IMAD.SHL.U32 R12, R9, 0x20, RZ ;  /* 0x00000020090c7824 */ /* 0x002fc600078e00ff */
[----:B------:R-:W-:-:S04]  /*133d0*/  SHF.R.U32.HI R0, RZ, 0x2, R0 ;  /* 0x00000002ff007819 */ /* 0x000fc80000011600 */
[----:B------:R-:W-:-:S04]  /*133e0*/  LOP3.LUT R12, R0, 0x60, R12, 0xf8, !PT ;  /* 0x00000060000c7812 */ /* 0x000fc800078ef80c */
[----:B------:R-:W-:Y:S02]  /*133f0*/  LOP3.LUT R12, R12, 0x80, RZ, 0xfc, !PT ;  /* 0x000000800c0c7812 */ /* 0x000fe400078efcff */
[----:B------:R-:W-:-:S03]  /*13400*/  ISETP.GE.AND P1, PT, R2, R27, PT ;  /* 0x0000001b0200720c */ /* 0x000fc60003f26270 */
[----:B------:R-:W-:Y:S02]  /*13410*/  IMAD.IADD R6, R12, 0x1, R6 ;  /* 0x000000010c067824 */ /* 0x000fe400078e0206 */
[--C-:B----4-:R-:W-:Y:S02]  /*13420*/  IMAD.IADD R8, R2, 0x1, R21.reuse ;  /* 0x0000000102087824 */ /* 0x110fe400078e0215 */
[----:B------:R-:W-:-:S03]  /*13430*/  IMAD.IADD R10, R6, 0x1, R21 ;  /* 0x00000001060a7824 */ /* 0x000fc600078e0215 */
[----:B------:R-:W-:Y:S01]  /*13440*/  MOV R0, R8 ;  /* 0x0000000800007202 */ /* 0x000fe20000000f00 */
[----:B------:R-:W-:Y:S01]  /*13450*/  IMAD.MOV.U32 R9, RZ, RZ, R10 ;  /* 0x000000ffff097224 */ /* 0x000fe200078e000a */
[----:B---3--:R-:W-:Y:S01]  /*13460*/  @P0 STL [R1+0x14], R14 ;  /* 0x0000140e01000387 */ /* 0x008fe20000100800 */
[----:B------:R-:W-:Y:S02]  /*13470*/  ISETP.NE.AND P0, PT, R11, 0x1, PT ;  /* 0x000000010b00780c */ /* 0x000fe40003f05270 */
[----:B------:R-:W-:Y:S01]  /*13480*/  SHF.R.S32.HI R15, RZ, 0x1f, R14 ;  /* 0x0000001fff0f7819 */ /* 0x000fe2000001140e */
[----:B------:R-:W2:Y:S10]  /*13490*/  LDL.LU R21, [R1+0x30] ;  /* 0x0000300001157983 */ /* 0x000eb40000300800 */
[----:B------:R-:W0:Y:S08]  /*134a0*/  @P0 LDC R3, c[0x0][0x434] ;  /* 0x00010d00ff030b82 */ /* 0x000e300000000800 */
[----:B------:R-:W1:Y:S08]  /*134b0*/  @P0 LDC R5, c[0x0][0x434] ;  /* 0x00010d00ff050b82 */ /* 0x000e700000000800 */
[----:B------:R-:W3:Y:S08]  /*134c0*/  @P0 LDC R4, c[0x0][0x438] ;  /* 0x00010e00ff040b82 */ /* 0x000ef00000000800 */
[----:B------:R-:W4:Y:S01]  /*134d0*/  @P0 LDC R7, c[0x0][0x438] ;  /* 0x00010e00ff070b82 */ /* 0x000f220000000800 */
[----:B0-----:R-:W-:-:S04]  /*134e0*/  @P0 IMAD.HI.U32 R3, R8, R3, RZ ;  /* 0x0000000308030227 */ /* 0x001fc800078e00ff */
[----:B-1----:R-:W-:Y:S01]  /*134f0*/  @P0 IMAD.HI.U32 R2, R10, R5, RZ ;  /* 0x000000050a020227 */ /* 0x002fe200078e00ff */
[----:B---3--:R-:W-:Y:S02]  /*13500*/  @P0 SHF.R.U32.HI R0, RZ, R4, R3 ;  /* 0x00000004ff000219 */ /* 0x008fe40000011603 */
[----:B------:R-:W0:Y:S02]  /*13510*/  @!P1 LDC.64 R4, c[0x0][0x418] ;  /* 0x00010600ff049b82 */ /* 0x000e240000000a00 */
[----:B----4-:R-:W-:-:S06]  /*13520*/  @P0 SHF.R.U32.HI R9, RZ, R7, R2 ;  /* 0x00000007ff090219 */ /* 0x010fcc0000011602 */
[----:B------:R-:W1:Y:S01]  /*13530*/  @!P1 LDC.64 R2, c[0x0][0x428] ;  /* 0x00010a00ff029b82 */ /* 0x000e620000000a00 */
[----:B------:R-:W-:Y:S01]  /*13540*/  ISETP.GE.AND P0, PT, R6, R27, PT ;  /* 0x0000001b0600720c */ /* 0x000fe20003f06270 */
[--C-:B------:R-:W-:Y:S01]  /*13550*/  @!P1 IMAD.MOV.U32 R6, RZ, RZ, R0.reuse ;  /* 0x000000ffff069224 */ /* 0x100fe200078e0000 */
[----:B------:R-:W-:Y:S02]  /*13560*/  @!P1 SHF.R.S32.HI R7, RZ, 0x1f, R0 ;  /* 0x0000001fff079819 */ /* 0x000fe40000011400 */
[----:B------:R-:W-:Y:S01]  /*13570*/  ISETP.GT.U32.OR P0, PT, R12, 0x9f, P0 ;  /* 0x0000009f0c00780c */ /* 0x000fe20000704470 */
[----:B-1----:R-:W-:-:S04]  /*13580*/  @!P1 IMAD.WIDE.U32 R6, R14, R2, R6 ;  /* 0x000000020e069225 */ /* 0x002fc800078e0006 */
[----:B------:R-:W-:-:S04]  /*13590*/  @!P1 IMAD R2, R15, R2, RZ ;  /* 0x000000020f029224 */ /* 0x000fc800078e02ff */
[----:B------:R-:W-:Y:S01]  /*135a0*/  @!P1 IMAD R2, R14, R3, R2 ;  /* 0x000000030e029224 */ /* 0x000fe200078e0202 */
[----:B0-----:R-:W-:-:S04]  /*135b0*/  @!P1 LEA R12, P2, R6, R4, 0x2 ;  /* 0x00000004060c9211 */ /* 0x001fc800078410ff */
[----:B------:R-:W-:-:S04]  /*135c0*/  @!P1 IADD3 R2, R7, R2, RZ ;  /* 0x0000000207029210 */ /* 0x000fc80007ffe0ff */
[----:B------:R-:W-:Y:S02]  /*135d0*/  @!P1 LEA.HI.X R13, R6, R5, R2, 0x2, P2 ;  /* 0x00000005060d9211 */ /* 0x000fe400010f1402 */
[----:B------:R-:W0:Y:S01]  /*135e0*/  @!P0 LDC.64 R2, c[0x0][0x428] ;  /* 0x00010a00ff028b82 */ /* 0x000e220000000a00 */
[----:B------:R-:W-:Y:S01]  /*135f0*/  IMAD.MOV R0, RZ, RZ, -R0 ;  /* 0x000000ffff007224 */ /* 0x000fe200078e0a00 */
[----:B------:R1:W-:Y:S03]  /*13600*/  STL [R1+0x2c], R15 ;  /* 0x00002c0f01007387 */ /* 0x0003e60000100800 */
[----:B------:R-:W-:Y:S02]  /*13610*/  IMAD R8, R11, R0, R8 ;  /* 0x000000000b087224 */ /* 0x000fe400078e0208 */
[----:B0-----:R-:W-:Y:S02]  /*13620*/  @!P0 IMAD R0, R15, R2, RZ ;  /* 0x000000020f008224 */ /* 0x001fe400078e02ff */
[----:B-1----:R-:W3:Y:S01]  /*13630*/  LDL R15, [R1+0x78] ;  /* 0x00007800010f7983 */ /* 0x002ee20000100800 */
[--C-:B------:R-:W-:Y:S01]  /*13640*/  @!P0 SHF.R.S32.HI R5, RZ, 0x1f, R9.reuse ;  /* 0x0000001fff058819 */ /* 0x100fe20000011409 */
[----:B------:R-:W-:-:S02]  /*13650*/  @!P0 IMAD.MOV.U32 R4, RZ, RZ, R9 ;  /* 0x000000ffff048224 */ /* 0x000fc400078e0009 */
[C---:B------:R-:W-:Y:S02]  /*13660*/  @!P0 IMAD R0, R14.reuse, R3, R0 ;  /* 0x000000030e008224 */ /* 0x040fe400078e0200 */
[----:B------:R-:W-:Y:S02]  /*13670*/  @!P0 IMAD.WIDE.U32 R4, R14, R2, R4 ;  /* 0x000000020e048225 */ /* 0x000fe400078e0004 */
[----:B------:R-:W0:Y:S01]  /*13680*/  S2R R14, SR_TID.X ;  /* 0x00000000000e7919 */ /* 0x000e220000002100 */
[----:B------:R-:W1:Y:S01]  /*13690*/  @!P0 LDC.64 R2, c[0x0][0x418] ;  /* 0x00010600ff028b82 */ /* 0x000e620000000a00 */
[----:B------:R-:W-:Y:S01]  /*136a0*/  @!P0 IMAD.IADD R0, R0, 0x1, R5 ;  /* 0x0000000100008824 */ /* 0x000fe200078e0205 */
[----:B-1----:R-:W-:-:S04]  /*136b0*/  @!P0 LEA R2, P2, R4, R2, 0x2 ;  /* 0x0000000204028211 */ /* 0x002fc800078410ff */
[----:B------:R-:W-:Y:S02]  /*136c0*/  @!P0 LEA.HI.X R3, R4, R3, R0, 0x2, P2 ;  /* 0x0000000304038211 */ /* 0x000fe400010f1400 */
[C---:B0-----:R-:W-:Y:S02]  /*136d0*/  LOP3.LUT R0, R14.reuse, 0x7f, RZ, 0xc0, !PT ;  /* 0x0000007f0e007812 */ /* 0x041fe400078ec0ff */
[----:B------:R-:W-:Y:S02]  /*136e0*/  SHF.L.U32 R5, R14, 0x5, RZ ;  /* 0x000000050e057819 */ /* 0x000fe400000006ff */
[----:B------:R-:W-:-:S04]  /*136f0*/  SHF.R.U32.HI R0, RZ, 0x2, R0 ;  /* 0x00000002ff007819 */ /* 0x000fc80000011600 */
[----:B------:R-:W-:Y:S02]  /*13700*/  LOP3.LUT R5, R0, 0x60, R5, 0xf8, !PT ;  /* 0x0000006000057812 */ /* 0x000fe400078ef805 */
[----:B------:R-:W0:Y:S02]  /*13710*/  LDC R0, c[0x0][0x2f4] ;  /* 0x0000bd00ff007b82 */ /* 0x000e240000000800 */
[----:B------:R-:W-:Y:S01]  /*13720*/  LOP3.LUT R5, R5, 0x80, RZ, 0xfc, !PT ;  /* 0x0000008005057812 */ /* 0x000fe200078efcff */
[----:B------:R-:W-:-:S03]  /*13730*/  IMAD.SHL.U32 R14, R14, 0x10, RZ ;  /* 0x000000100e0e7824 */ /* 0x000fc600078e00ff */
[----:B------:R-:W-:Y:S02]  /*13740*/  ISETP.GT.U32.AND P2, PT, R5, 0x9f, PT ;  /* 0x0000009f0500780c */ /* 0x000fe40003f44070 */
[----:B------:R-:W-:Y:S02]  /*13750*/  CS2R R6, SRZ ;  /* 0x0000000000067805 */ /* 0x000fe4000001ff00 */
[----:B------:R-:W-:-:S04]  /*13760*/  LOP3.LUT R14, R14, 0x30, RZ, 0xc0, !PT ;  /* 0x000000300e0e7812 */ /* 0x000fc800078ec0ff */
[----:B------:R1:W5:Y:S04]  /*13770*/  @!P1 LDG.E R7, desc[UR40][R12.64] ;  /* 0x000000280c079981 */ /* 0x000368000c1e1900 */
[----:B------:R1:W5:Y:S01]  /*13780*/  @!P0 LDG.E R6, desc[UR40][R2.64] ;  /* 0x0000002802068981 */ /* 0x000362000c1e1900 */
[----:B0-----:R-:W-:Y:S01]  /*13790*/  ISETP.GE.AND P1, PT, R14, R0, PT ;  /* 0x000000000e00720c */ /* 0x001fe20003f26270 */
[----:B------:R-:W-:Y:S01]  /*137a0*/  UMOV UR4, 0xffffffff ;  /* 0xffffffff00047882 */ /* 0x000fe20000000000 */
[----:B------:R-:W-:-:S04]  /*137b0*/  IMAD.MOV R9, RZ, RZ, -R9 ;  /* 0x000000ffff097224 */ /* 0x000fc800078e0a09 */
[----:B------:R-:W-:Y:S01]  /*137c0*/  IMAD R9, R11, R9, R10 ;  /* 0x000000090b097224 */ /* 0x000fe200078e020a */
[----:B--2---:R-:W-:-:S04]  /*137d0*/  LOP3.LUT R21, R21, 0xfffffffd, RZ, 0xc0, !PT ;  /* 0xfffffffd15157812 */ /* 0x004fc800078ec0ff */
[----:B------:R-:W-:-:S04]  /*137e0*/  @P2 LOP3.LUT R21, R21, 0x2, RZ, 0xfc, !PT ;  /* 0x0000000215152812 */ /* 0x000fc800078efcff */
[----:B------:R-:W-:-:S04]  /*137f0*/  LOP3.LUT R21, R21, 0xfffffffb, RZ, 0xc0, !PT ;  /* 0xfffffffb15157812 */ /* 0x000fc800078ec0ff */
[----:B------:R-:W-:-:S04]  /*13800*/  LOP3.LUT R21, R21, 0xfffffffe, RZ, 0xc0, !PT ;  /* 0xfffffffe15157812 */ /* 0x000fc800078ec0ff */
[----:B------:R-:W-:Y:S02]  /*13810*/  @P1 LOP3.LUT R21, R21, 0x1, RZ, 0xfc, !PT ;  /* 0x0000000115151812 */ /* 0x000fe400078efcff */
[----:B---3--:R-:W-:-:S13]  /*13820*/  ISETP.NE.AND P0, PT, R15, 0x3, PT ;  /* 0x000000030f00780c */ /* 0x008fda0003f05270 */
[----:B------:R-:W-:-:S05]  /*13830*/  @P0 LOP3.LUT R21, R21, 0x4, RZ, 0xfc, !PT ;  /* 0x0000000415150812 */ /* 0x000fca00078efcff */
[----:B------:R1:W-:Y:S01]  /*13840*/  STL [R1+0x30], R21 ;  /* 0x0000301501007387 */ /* 0x0003e20000100800 */
[----:B------:R-:W-:Y:S05]  /*13850*/  BRA.DIV UR4, `(.L_x_13652) ;  /* 0x00000056041c7947 */ /* 0x000fea000b800000 */
.L_x_13774:
[----:B------:R-:W-:Y:S01]  /*13860*/  SHF.R.S32.HI R0, RZ, 0x1f, R18 ;  /* 0x0000001fff007819 */ /* 0x000fe20000011412 */
[----:B------:R-:W-:-:S04]  /*13870*/  VIADD R5, R20, 0xffffffff ;  /* 0xffffffff14057836 */ /* 0x000fc80000000000 */
[----:B------:R0:W-:Y:S01]  /*13880*/  STL [R1+0x20], R0 ;  /* 0x0000200001007387 */ /* 0x0001e20000100800 */
[----:B------:R-:W-:Y:S05]  /*13890*/  @!P0 BRA `(.L_x_13653) ;  /* 0x0000000000048947 */ /* 0x000fea0003800000 */
[----:B------:R-:W-:Y:S01]  /*138a0*/  BPT.TRAP 0x1 ;  /* 0x000000040000795c */ /* 0x000fe20000300000 */
.L_x_13653:
[----:B-1----:R-:W2:Y:S04]  /*138b0*/  LDL R2, [R1+0x8] ;  /* 0x0000080001027983 */ /* 0x002ea80000100800 */
[----:B0-----:R-:W3:Y:S01]  /*138c0*/  LDL R0, [R1+0x18] ;  /* 0x0000180001007983 */ /* 0x001ee20000100800 */
[----:B------:R-:W-:Y:S01]  /*138d0*/  BSSY B0, `(.L_x_13654) ;  /* 0x0000008000007945 */ /* 0x000fe20003800000 */
[----:B--2---:R-:W-:Y:S01]  /*138e0*/  IMAD R4, R2, 0x8, R22 ;  /* 0x0000000802047824 */ /* 0x004fe200078e0216 */
[----:B---3--:R-:W-:-:S04]  /*138f0*/  SHF.L.U32 R0, R0, 0x1f, RZ ;  /* 0x0000001f00007819 */ /* 0x008fc800000006ff */
[----:B------:R0:W1:Y:S01]  /*13900*/  SYNCS.PHASECHK.TRANS64.TRYWAIT P0, [R4+URZ+0x13280], R0 ;  /* 0x01328000040075a7 */ /* 0x000062000800017f */
[----:B------:R0:W-:Y:S02]  /*13910*/  STL [R1+0x54], R0 ;  /* 0x0000540001007387 */ /* 0x0001e40000100800 */
[----:B0-----:R-:W-:-:S05]  /*13920*/  SHF.R.S32.HI R0, RZ, 0x1f, R8 ;  /* 0x0000001fff007819 */ /* 0x001fca0000011408 */
[----:B------:R0:W-:Y:S02]  /*13930*/  STL [R1+0x50], R0 ;  /* 0x0000500001007387 */ /* 0x0001e40000100800 */
[----:B01----:R-:W-:Y:S05]  /*13940*/  @!P0 BRA `(.L_x_13655) ;  /* 0x0000005400148947 */ /* 0x003fea0003800000 */
.L_x_13775:
[----:B------:R-:W-:Y:S05]  /*13950*/  BSYNC B0 ;  /* 0x0000000000007941 */ /* 0x000fea0003800000 */
.L_x_13654:
[----:B------:R-:W2:Y:S01]  /*13960*/  LDL R10, [R1+0x20] ;  /* 0x00002000010a7983 */ /* 0x000ea20000100800 */
[----:B------:R-:W-:-:S03]  /*13970*/  ULDC.64 UR8, c[0x0][0x330] ;  /* 0x0000cc0000087ab9 */ /* 0x000fc60000000a00 */
[----:B0-----:R-:W3:Y:S01]  /*13980*/  LDL R0, [R1+0x50] ;  /* 0x0000500001007983 */ /* 0x001ee20000100800 */
[----:B-----5:R-:W-:Y:S01]  /*13990*/  SHF.R.S32.HI R11, RZ, 0x1f, R7 ;  /* 0x0000001fff0b7819 */ /* 0x020fe20000011407 */
[----:B------:R-:W-:Y:S01]  /*139a0*/  ULDC.64 UR4, c[0x0][0x328] ;  /* 0x0000ca0000047ab9 */ /* 0x000fe20000000a00 */
[----:B------:R-:W-:Y:S01]  /*139b0*/  ULDC.64 UR6, c[0x0][0x338] ;  /* 0x0000ce0000067ab9 */ /* 0x000fe20000000a00 */
[----:B------:R-:W0:Y:S01]  /*139c0*/  S2R R15, SR_TID.X ;  /* 0x00000000000f7919 */ /* 0x000e220000002100 */
[----:B------:R-:W-:Y:S01]  /*139d0*/  ULDC.64 UR10, c[0x0][0x318] ;  /* 0x0000c600000a7ab9 */ /* 0x000fe20000000a00 */
[----:B------:R1:W-:Y:S01]  /*139e0*/  STL [R1+0x48], R11 ;  /* 0x0000480b01007387 */ /* 0x0003e20000100800 */
[----:B------:R-:W-:Y:S01]  /*139f0*/  IMAD.WIDE.U32 R2, R8, UR4, RZ ;  /* 0x0000000408027c25 */ /* 0x000fe2000f8e00ff */
[----:B------:R-:W-:Y:S02]  /*13a00*/  SHF.R.S32.HI R20, RZ, 0x1f, R6 ;  /* 0x0000001fff147819 */ /* 0x000fe40000011406 */
[----:B0-----:R-:W-:-:S04]  /*13a10*/  SHF.L.U32 R21, R15, 0x4, RZ ;  /* 0x000000040f157819 */ /* 0x001fc800000006ff */
[----:B------:R-:W-:Y:S01]  /*13a20*/  LOP3.LUT R21, R21, 0x30, RZ, 0xc0, !PT ;  /* 0x0000003015157812 */ /* 0x000fe200078ec0ff */
[----:B--2---:R-:W-:Y:S01]  /*13a30*/  IMAD R12, R10, UR8, RZ ;  /* 0x000000080a0c7c24 */ /* 0x004fe2000f8e02ff */
[----:B------:R-:W-:-:S05]  /*13a40*/  SHF.R.S32.HI R10, RZ, 0x1f, R9 ;  /* 0x0000001fff0a7819 */ /* 0x000fca0000011409 */
[----:B------:R0:W-:Y:S04]  /*13a50*/  STL [R1+0x4c], R10 ;  /* 0x00004c0a01007387 */ /* 0x0001e80000100800 */
[----:B------:R-:W2:Y:S04]  /*13a60*/  LDL R14, [R1+0x38] ;  /* 0x00003800010e7983 */ /* 0x000ea80000100800 */
[----:B------:R-:W2:Y:S01]  /*13a70*/  LDL R13, [R1+0x8] ;  /* 0x00000800010d7983 */ /* 0x000ea20000100800 */
[----:B---3--:R-:W-:-:S04]  /*13a80*/  IMAD R0, R0, UR4, RZ ;  /* 0x0000000400007c24 */ /* 0x008fc8000f8e02ff */
[----:B------:R-:W-:-:S04]  /*13a90*/  IMAD R0, R8, UR5, R0 ;  /* 0x0000000508007c24 */ /* 0x000fc8000f8e0200 */
[----:B------:R-:W-:Y:S02]  /*13aa0*/  IMAD.IADD R3, R3, 0x1, R0 ;  /* 0x0000000103037824 */ /* 0x000fe400078e0200 */
[----:B------:R-:W-:Y:S02]  /*13ab0*/  IMAD R0, R11, UR6, RZ ;  /* 0x000000060b007c24 */ /* 0x000fe4000f8e02ff */
[----:B-1----:R-:W1:Y:S01]  /*13ac0*/  LDC R11, c[0x0][0x2f4] ;  /* 0x0000bd00ff0b7b82 */ /* 0x002e620000000800 */
[----:B------:R-:W-:-:S04]  /*13ad0*/  IMAD.WIDE.U32 R2, R7, UR6, R2 ;  /* 0x0000000607027c25 */ /* 0x000fc8000f8e0002 */
[----:B------:R-:W-:-:S04]  /*13ae0*/  IMAD R0, R7, UR7, R0 ;  /* 0x0000000707007c24 */ /* 0x000fc8000f8e0200 */
[----:B------:R-:W-:Y:S02]  /*13af0*/  IMAD.IADD R3, R3, 0x1, R0 ;  /* 0x0000000103037824 */ /* 0x000fe400078e0200 */
[----:B------:R-:W-:-:S04]  /*13b00*/  IMAD.WIDE.U32 R2, R18, UR8, R2 ;  /* 0x0000000812027c25 */ /* 0x000fc8000f8e0002 */
[----:B------:R-:W-:Y:S01]  /*13b10*/  IMAD R12, R18, UR9, R12 ;  /* 0x00000009120c7c24 */ /* 0x000fe2000f8e020c */
[----:B------:R-:W-:-:S04]  /*13b20*/  IADD3 R0, P1, R2, UR10, RZ ;  /* 0x0000000a02007c10 */ /* 0x000fc8000ff3e0ff */
[----:B------:R-:W-:Y:S01]  /*13b30*/  IADD3.X R2, R3, UR11, R12, P1, !PT ;  /* 0x0000000b03027c10 */ /* 0x000fe20008ffe40c */
[----:B------:R-:W-:Y:S01]  /*13b40*/  IMAD R3, R10, UR4, RZ ;  /* 0x000000040a037c24 */ /* 0x000fe2000f8e02ff */
[----:B-1----:R-:W-:Y:S01]  /*13b50*/  ISETP.GE.AND P0, PT, R21, R11, PT ;  /* 0x0000000b1500720c */ /* 0x002fe20003f06270 */
[----:B0-----:R-:W-:-:S04]  /*13b60*/  IMAD.WIDE.U32 R10, R9, UR4, RZ ;  /* 0x00000004090a7c25 */ /* 0x001fc8000f8e00ff */
[----:B------:R-:W-:-:S04]  /*13b70*/  IMAD R3, R9, UR5, R3 ;  /* 0x0000000509037c24 */ /* 0x000fc8000f8e0203 */
[----:B------:R-:W-:Y:S02]  /*13b80*/  IMAD.IADD R11, R11, 0x1, R3 ;  /* 0x000000010b0b7824 */ /* 0x000fe400078e0203 */
[----:B------:R-:W-:Y:S02]  /*13b90*/  IMAD R3, R20, UR6, RZ ;  /* 0x0000000614037c24 */ /* 0x000fe4000f8e02ff */
[----:B------:R-:W-:Y:S01]  /*13ba0*/  IMAD.WIDE.U32 R10, R6, UR6, R10 ;  /* 0x00000006060a7c25 */ /* 0x000fe2000f8e000a */
[----:B------:R-:W-:-:S03]  /*13bb0*/  LOP3.LUT R15, R15, 0x7f, RZ, 0xc0, !PT ;  /* 0x0000007f0f0f7812 */ /* 0x000fc600078ec0ff */
[----:B------:R-:W-:Y:S01]  /*13bc0*/  IMAD R3, R6, UR7, R3 ;  /* 0x0000000706037c24 */ /* 0x000fe2000f8e0203 */
[----:B------:R-:W-:-:S03]  /*13bd0*/  SHF.R.U32.HI R15, RZ, 0x2, R15 ;  /* 0x00000002ff0f7819 */ /* 0x000fc6000001160f */
[----:B------:R-:W-:Y:S02]  /*13be0*/  IMAD.IADD R11, R11, 0x1, R3 ;  /* 0x000000010b0b7824 */ /* 0x000fe400078e0203 */
[----:B------:R-:W-:Y:S02]  /*13bf0*/  IMAD R5, R5, -0xa0, R27 ;  /* 0xffffff6005057824 */ /* 0x000fe400078e021b */
[----:B------:R-:W-:-:S04]  /*13c00*/  IMAD.WIDE.U32 R10, R18, UR8, R10 ;  /* 0x00000008120a7c25 */ /* 0x000fc8000f8e000a */
[----:B------:R-:W-:Y:S01]  /*13c10*/  IMAD.IADD R5, R5, 0x1, -R15 ;  /* 0x0000000105057824 */ /* 0x000fe200078e0a0f */
[----:B------:R-:W-:Y:S01]  /*13c20*/  IADD3 R15, P1, R10, UR10, RZ ;  /* 0x0000000a0a0f7c10 */ /* 0x000fe2000ff3e0ff */
[----:B------:R2:W-:Y:S03]  /*13c30*/  STL [R1+0x44], R20 ;  /* 0x0000441401007387 */ /* 0x0005e60000100800 */
[----:B------:R-:W-:Y:S01]  /*13c40*/  IADD3.X R3, R12, UR11, R11, P1, !PT ;  /* 0x0000000b0c037c10 */ /* 0x000fe20008ffe40b */
[----:B------:R0:W-:Y:S04]  /*13c50*/  STL [R1+0x4], R15 ;  /* 0x0000040f01007387 */ /* 0x0001e80000100800 */
[----:B------:R0:W-:Y:S01]  /*13c60*/  STL [R1], R3 ;  /* 0x0000000301007387 */ /* 0x0001e20000100800 */
[----:B------:R-:W-:Y:S01]  /*13c70*/  UMOV UR4, 0xffffffff ;  /* 0xffffffff00047882 */ /* 0x000fe20000000000 */
[----:B------:R-:W-:Y:S01]  /*13c80*/  ISETP.GE.AND P5, PT, R5, 0x1, PT ;  /* 0x000000010500780c */ /* 0x000fe20003fa6270 */
[----:B--2---:R-:W-:Y:S01]  /*13c90*/  IMAD R20, R13, 0x2800, R14 ;  /* 0x000028000d147824 */ /* 0x004fe200078e020e */
[----:B0-----:R-:W-:Y:S11]  /*13ca0*/  BRA.DIV UR4, `(.L_x_13656) ;  /* 0x0000005204547947 */ /* 0x001ff6000b800000 */
[----:B------:R-:W2:Y:S04]  /*13cb0*/  LDL.LU R21, [R1] ;  /* 0x0000000001157983 */ /* 0x000ea80000300800 */
[----:B------:R-:W3:Y:S04]  /*13cc0*/  LDL.LU R15, [R1+0x4] ;  /* 0x00000400010f7983 */ /* 0x000ee80000300800 */
[----:B------:R-:W4:Y:S01]  /*13cd0*/  LDL.LU R14, [R1+0x30] ;  /* 0x00003000010e7983 */ /* 0x000f220000300800 */
[----:B------:R-:W0:Y:S03]  /*13ce0*/  S2R R11, SR_TID.X ;  /* 0x00000000000b7919 */ /* 0x000e260000002100 */
[----:B------:R-:W1:Y:S04]  /*13cf0*/  SHFL.IDX PT, R3, R0, RZ, 0x1c1f ;  /* 0x001c1fff00037589 */ /* 0x000e6800000e0000 */
[----:B------:R-:W5:Y:S01]  /*13d00*/  SHFL.IDX PT, R10, R2, RZ, 0x1c1f ;  /* 0x001c1fff020a7589 */ /* 0x000f6200000e0000 */
[----:B0-----:R-:W-:-:S04]  /*13d10*/  SHF.L.U32 R11, R11, 0x4, RZ ;  /* 0x000000040b0b7819 */ /* 0x001fc800000006ff */
[----:B------:R-:W-:-:S04]  /*13d20*/  LOP3.LUT R11, R11, 0x30, RZ, 0xc0, !PT ;  /* 0x000000300b0b7812 */ /* 0x000fc800078ec0ff */
[----:B-1----:R-:W-:Y:S02]  /*13d30*/  IADD3 R12, P1, R11, R3, RZ ;  /* 0x000000030b0c7210 */ /* 0x002fe40007f3e0ff */
[----:B------:R-:W0:Y:S03]  /*13d40*/  S2R R11, SR_TID.X ;  /* 0x00000000000b7919 */ /* 0x000e260000002100 */
[----:B-----5:R-:W-:Y:S01]  /*13d50*/  IMAD.X R13, RZ, RZ, R10, P1 ;  /* 0x000000ffff0d7224 */ /* 0x020fe200008e060a */
[----:B------:R-:W-:Y:S01]  /*13d60*/  ISETP.LT.OR P1, PT, R5, 0x1, P0 ;  /* 0x000000010500780c */ /* 0x000fe20000721670 */
[----:B------:R-:W1:Y:S01]  /*13d70*/  SHFL.IDX PT, R10, R0, 0x1, 0x1c1f ;  /* 0x003c1f00000a7f89 */ /* 0x000e6200000e0000 */
[----:B------:R-:W-:-:S03]  /*13d80*/  IMAD.IADD R3, R22, 0x1, R20 ;  /* 0x0000000116037824 */ /* 0x000fc600078e0214 */
[----:B------:R-:W5:Y:S08]  /*13d90*/  SHFL.IDX PT, R20, R2, 0x1, 0x1c1f ;  /* 0x003c1f0002147f89 */ /* 0x000f7000000e0000 */
[----:B------:R0:W-:Y:S02]  /*13da0*/  LDGSTS.E.BYPASS.LTC128B.128 [R3+0x6000], desc[UR40][R12.64], !P1 ;  /* 0x060000000c037fae */ /* 0x0001e4000c901d68 */
[----:B0-----:R-:W-:-:S05]  /*13db0*/  IMAD.SHL.U32 R13, R11, 0x10, RZ ;  /* 0x000000100b0d7824 */ /* 0x001fca00078e00ff */
[----:B------:R-:W-:-:S04]  /*13dc0*/  LOP3.LUT R13, R13, 0x30, RZ, 0xc0, !PT ;  /* 0x000000300d0d7812 */ /* 0x000fc800078ec0ff */
[----:B-1----:R-:W-:-:S05]  /*13dd0*/  IADD3 R10, P1, R13, R10, RZ ;  /* 0x0000000a0d0a7210 */ /* 0x002fca0007f3e0ff */
[----:B-----5:R-:W-:Y:S01]  /*13de0*/  IMAD.X R11, RZ, RZ, R20, P1 ;  /* 0x000000ffff0b7224 */ /* 0x020fe200008e0614 */
[----:B------:R-:W-:Y:S01]  /*13df0*/  ISETP.LT.OR P1, PT, R5, 0x21, P0 ;  /* 0x000000210500780c */ /* 0x000fe20000721670 */
[----:B------:R-:W-:-:S12]  /*13e00*/  SHFL.IDX PT, R20, R2, 0x2, 0x1c1f ;  /* 0x005c1f0002147f89 */ /* 0x000fd800000e0000 */
[----:B------:R0:W-:Y:S04]  /*13e10*/  LDGSTS.E.BYPASS.LTC128B.128 [R3+0x6800], desc[UR40][R10.64], !P1 ;  /* 0x068000000a037fae */ /* 0x0001e8000c901d68 */
[----:B0-----:R-:W0:Y:S04]  /*13e20*/  SHFL.IDX PT, R10, R0, 0x2, 0x1c1f ;  /* 0x005c1f00000a7f89 */ /* 0x001e2800000e0000 */
[----:B------:R-:W1:Y:S04]  /*13e30*/  SHFL.IDX PT, R0, R0, 0x3, 0x1c1f ;  /* 0x007c1f0000007f89 */ /* 0x000e6800000e0000 */
[----:B------:R-:W5:Y:S01]  /*13e40*/  SHFL.IDX PT, R2, R2, 0x3, 0x1c1f ;  /* 0x007c1f0002027f89 */ /* 0x000f6200000e0000 */
[----:B0-----:R-:W-:-:S04]  /*13e50*/  IADD3 R10, P1, R13, R10, RZ ;  /* 0x0000000a0d0a7210 */ /* 0x001fc80007f3e0ff */
[----:B------:R-:W-:Y:S02]  /*13e60*/  IADD3.X R11, RZ, R20, RZ, P1, !PT ;  /* 0x00000014ff0b7210 */ /* 0x000fe40000ffe4ff */
[C---:B------:R-:W-:Y:S02]  /*13e70*/  ISETP.LT.OR P1, PT, R5.reuse, 0x41, P0 ;  /* 0x000000410500780c */ /* 0x040fe40000721670 */
[----:B------:R-:W-:-:S11]  /*13e80*/  ISETP.GE.AND P3, PT, R5, 0x81, PT ;  /* 0x000000810500780c */ /* 0x000fd60003f66270 */
[----:B------:R1:W-:Y:S02]  /*13e90*/  LDGSTS.E.BYPASS.LTC128B.128 [R3+0x7000], desc[UR40][R10.64], !P1 ;  /* 0x070000000a037fae */ /* 0x0003e4000c901d68 */
[----:B-1----:R-:W-:-:S05]  /*13ea0*/  IADD3 R10, P1, R13, R0, RZ ;  /* 0x000000000d0a7210 */ /* 0x002fca0007f3e0ff */
[----:B-----5:R-:W-:Y:S01]  /*13eb0*/  IMAD.X R11, RZ, RZ, R2, P1 ;  /* 0x000000ffff0b7224 */ /* 0x020fe200008e0602 */
[----:B------:R-:W-:-:S13]  /*13ec0*/  ISETP.LT.OR P1, PT, R5, 0x61, P0 ;  /* 0x000000610500780c */ /* 0x000fda0000721670 */
[----:B------:R3:W-:Y:S01]  /*13ed0*/  LDGSTS.E.BYPASS.LTC128B.128 [R3+0x7800], desc[UR40][R10.64], !P1 ;  /* 0x078000000a037fae */ /* 0x0007e2000c901d68 */
[C---:B------:R-:W-:Y:S02]  /*13ee0*/  ISETP.GE.AND P4, PT, R5.reuse, 0x21, PT ;  /* 0x000000210500780c */ /* 0x040fe40003f86270 */
[C---:B------:R-:W-:Y:S02]  /*13ef0*/  ISETP.GE.AND P1, PT, R5.reuse, 0x41, PT ;  /* 0x000000410500780c */ /* 0x040fe40003f26270 */
[----:B------:R-:W-:Y:S02]  /*13f00*/  ISETP.GE.AND P2, PT, R5, 0x61, PT ;  /* 0x000000610500780c */ /* 0x000fe40003f46270 */
[----:B----4-:R-:W-:-:S04]  /*13f10*/  LOP3.LUT R14, R14, 0xfffffff7, RZ, 0xc0, !PT ;  /* 0xfffffff70e0e7812 */ /* 0x010fc800078ec0ff */
[----:B------:R-:W-:Y:S01]  /*13f20*/  @P3 LOP3.LUT R14, R14, 0x8, RZ, 0xfc, !PT ;  /* 0x000000080e0e3812 */ /* 0x000fe200078efcff */
[----:B--2---:R0:W1:Y:S04]  /*13f30*/  SHFL.IDX PT, R0, R21, RZ, 0x1c1f ;  /* 0x001c1fff15007589 */ /* 0x00406800000e0000 */
[----:B---3--:R0:W2:Y:S04]  /*13f40*/  SHFL.IDX PT, R10, R15, RZ, 0x1c1f ;  /* 0x001c1fff0f0a7589 */ /* 0x0080a800000e0000 */
[----:B------:R0:W-:Y:S02]  /*13f50*/  STL [R1+0x30], R14 ;  /* 0x0000300e01007387 */ /* 0x0001e40000100800 */
.L_x_13787:
[----:B------:R-:W3:Y:S01]  /*13f60*/  S2R R2, SR_TID.X ;  /* 0x0000000000027919 */ /* 0x000ee20000002100 */
[----:B------:R-:W-:Y:S01]  /*13f70*/  ISETP.LT.OR P0, PT, R5, 0x81, P0 ;  /* 0x000000810500780c */ /* 0x000fe20000701670 */
[----:B---3--:R-:W-:-:S05]  /*13f80*/  IMAD.SHL.U32 R2, R2, 0x10, RZ ;  /* 0x0000001002027824 */ /* 0x008fca00078e00ff */
[----:B------:R-:W-:-:S04]  /*13f90*/  LOP3.LUT R2, R2, 0x30, RZ, 0xc0, !PT ;  /* 0x0000003002027812 */ /* 0x000fc800078ec0ff */
[----:B--2---:R-:W-:-:S05]  /*13fa0*/  IADD3 R10, P3, R2, R10, RZ ;  /* 0x0000000a020a7210 */ /* 0x004fca0007f7e0ff */
[----:B-1----:R-:W-:-:S05]  /*13fb0*/  IMAD.X R11, RZ, RZ, R0, P3 ;  /* 0x000000ffff0b7224 */ /* 0x002fca00018e0600 */
[----:B------:R-:W-:Y:S01]  /*13fc0*/  @!PT LDS RZ, [RZ] ;  /* 0x00000000fffff984 */ /* 0x000fe20000000800 */
[----:B------:R-:W-:Y:S01]  /*13fd0*/  @!PT LDS RZ, [RZ] ;  /* 0x00000000fffff984 */ /* 0x000fe20000000800 */
[----:B------:R-:W-:Y:S01]  /*13fe0*/  @!PT LDS RZ, [RZ] ;  /* 0x00000000fffff984 */ /* 0x000fe20000000800 */
[----:B------:R1:W-:Y:S01]  /*13ff0*/  LDGSTS.E.BYPASS.LTC128B.128 [R3+0x8000], desc[UR40][R10.64], !P0 ;  /* 0x080000000a037fae */ /* 0x0003e2000c101d68 */
[----:B------:R-:W-:Y:S01]  /*14000*/  PLOP3.LUT P0, PT, PT, PT, PT, 0x80, 0x0 ;  /* 0x000000000000781c */ /* 0x000fe20003f0f070 */
[----:B------:R-:W-:-:S12]  /*14010*/  NOP ;  /* 0x0000000000007918 */ /* 0x000fd80000000000 */
.L_x_13657:
        /* <DEDUP_REMOVED lines=11> */
.L_x_13658:
[----:B------:R2:W-:Y:S01]  /*140d0*/  SYNCS.ARRIVE.TRANS64.A1T0 RZ, [R4+URZ+0x13270], RZ ;  /* 0x013270ff04ff79a7 */ /* 0x0005e2000810003f */
[----:B------:R-:W-:Y:S05]  /*140e0*/  @!P6 BRA `(.L_x_13659) ;  /* 0x000000000004e947 */ /* 0x000fea0003800000 */
[----:B------:R-:W-:Y:S01]  /*140f0*/  BPT.TRAP 0x1 ;  /* 0x000000040000795c */ /* 0x000fe20000300000 */
.L_x_13659:
[----:B------:R-:W3:Y:S01]  /*14100*/  LDL R0, [R1+0x54] ;  /* 0x0000540001007983 */ /* 0x000ee20000100800 */
[----:B------:R-:W-:Y:S01]  /*14110*/  BSSY B0, `(.L_x_13660) ;  /* 0x0000003000007945 */ /* 0x000fe20003800000 */
[----:B---3--:R-:W3:Y:S03]  /*14120*/  SYNCS.PHASECHK.TRANS64.TRYWAIT P0, [R4+URZ+0x13240], R0 ;  /* 0x01324000040075a7 */ /* 0x008ee6000800017f */
[----:B---3--:R-:W-:Y:S05]  /*14130*/  @!P0 BRA `(.L_x_13661) ;  /* 0x0000005000c08947 */ /* 0x008fea0003800000 */
.L_x_13788:
[----:B------:R-:W-:Y:S05]  /*14140*/  BSYNC B0 ;  /* 0x0000000000007941 */ /* 0x000fea0003800000 */
.L_x_13660:
[----:B---3--:R-:W3:Y:S01]  /*14150*/  LDL.LU R0, [R1+0x48] ;  /* 0x0000480001007983 */ /* 0x008ee20000300800 */
[----:B------:R-:W-:Y:S01]  /*14160*/  ULDC.64 UR4, c[0x0][0x310] ;  /* 0x0000c40000047ab9 */ /* 0x000fe20000000a00 */
[----:B------:R-:W-:Y:S02]  /*14170*/  ULDC.64 UR6, c[0x0][0x300] ;  /* 0x0000c00000067ab9 */ /* 0x000fe40000000a00 */
[----:B------:R-:W4:Y:S04]  /*14180*/  LDL.LU R13, [R1+0x50] ;  /* 0x00005000010d7983 */ /* 0x000f280000300800 */
[----:B------:R-:W5:Y:S04]  /*14190*/  LDL.LU R12, [R1+0x44] ;  /* 0x00004400010c7983 */ /* 0x000f680000300800 */
[----:B------:R-:W2:Y:S04]  /*141a0*/  LDL.LU R5, [R1+0x4c] ;  /* 0x00004c0001057983 */ /* 0x000ea80000300800 */
[----:B------:R-:W2:Y:S01]  /*141b0*/  LDL R2, [R1+0x20] ;  /* 0x0000200001027983 */ /* 0x000ea20000100800 */
[----:B-1----:R-:W-:-:S04]  /*141c0*/  IMAD.WIDE.U32 R10, R7, UR4, RZ ;  /* 0x00000004070a7c25 */ /* 0x002fc8000f8e00ff */
[----:B---3--:R-:W-:-:S04]  /*141d0*/  IMAD R0, R0, UR4, RZ ;  /* 0x0000000400007c24 */ /* 0x008fc8000f8e02ff */
[----:B------:R-:W-:-:S04]  /*141e0*/  IMAD R0, R7, UR5, R0 ;  /* 0x0000000507007c24 */ /* 0x000fc8000f8e0200 */
[----:B------:R-:W-:Y:S02]  /*141f0*/  IMAD.IADD R11, R11, 0x1, R0 ;  /* 0x000000010b0b7824 */ /* 0x000fe400078e0200 */
[----:B----4-:R-:W-:Y:S02]  /*14200*/  IMAD R0, R13, UR6, RZ ;  /* 0x000000060d007c24 */ /* 0x010fe4000f8e02ff */
[----:B------:R-:W-:-:S04]  /*14210*/  IMAD.WIDE.U32 R10, R8, UR6, R10 ;  /* 0x00000006080a7c25 */ /* 0x000fc8000f8e000a */
[----:B------:R-:W-:Y:S02]  /*14220*/  IMAD R8, R8, UR7, R0 ;  /* 0x0000000708087c24 */ /* 0x000fe4000f8e0200 */
[----:B-----5:R-:W-:-:S03]  /*14230*/  IMAD R0, R12, UR4, RZ ;  /* 0x000000040c007c24 */ /* 0x020fc6000f8e02ff */
[----:B------:R-:W-:Y:S01]  /*14240*/  IADD3 R11, R11, R8, RZ ;  /* 0x000000080b0b7210 */ /* 0x000fe20007ffe0ff */
        /* <DEDUP_REMOVED lines=19> */
[----:B------:R-:W1:Y:S01]  /*14380*/  S2R R5, SR_TID.X ;  /* 0x0000000000057919 */ /* 0x000e620000002100 */
[----:B------:R-:W2:Y:S01]  /*14390*/  LDC R7, c[0x0][0x2f4] ;  /* 0x0000bd00ff077b82 */ /* 0x000ea20000000800 */
[----:B------:R-:W3:Y:S01]  /*143a0*/  SHFL.IDX PT, R6, R0, RZ, 0x1c1f ;  /* 0x001c1fff00067589 */ /* 0x000ee200000e0000 */
[----:B-1----:R-:W-:-:S03]  /*143b0*/  IMAD.SHL.U32 R10, R5, 0x10, RZ ;  /* 0x00000010050a7824 */ /* 0x002fc600078e00ff */
[----:B------:R-:W1:Y:S02]  /*143c0*/  SHFL.IDX PT, R5, R2, RZ, 0x1c1f ;  /* 0x001c1fff02057589 */ /* 0x000e6400000e0000 */
[----:B------:R-:W-:-:S04]  /*143d0*/  LOP3.LUT R10, R10, 0x30, RZ, 0xc0, !PT ;  /* 0x000000300a0a7812 */ /* 0x000fc800078ec0ff */
[C---:B---3--:R-:W-:Y:S02]  /*143e0*/  @P5 IADD3 R6, P0, R10.reuse, R6, RZ ;  /* 0x000000060a065210 */ /* 0x048fe40007f1e0ff */
[----:B--2---:R-:W-:-:S03]  /*143f0*/  ISETP.GE.AND P3, PT, R10, R7, PT ;  /* 0x000000070a00720c */ /* 0x004fc60003f66270 */
[----:B-1----:R-:W-:-:S05]  /*14400*/  @P5 IMAD.X R5, RZ, RZ, R5, P0 ;  /* 0x000000ffff055224 */ /* 0x002fca00000e0605 */
[----:B------:R-:W-:Y:S02]  /*14410*/  @P5 MOV R7, R5 ;  /* 0x0000000500075202 */ /* 0x000fe40000000f00 */
[----:B------:R-:W-:Y:S04]  /*14420*/  SHFL.IDX PT, R5, R2, 0x1, 0x1c1f ;  /* 0x003c1f0002057f89 */ /* 0x000fe800000e0000 */
[----:B------:R1:W-:Y:S04]  /*14430*/  @P5 LDGSTS.E.BYPASS.LTC128B.128 [R3+0xe000], desc[UR40][R6.64], !P3 ;  /* 0x0e00000006035fae */ /* 0x0003e8000d901d68 */
[----:B-1----:R-:W1:Y:S02]  /*14440*/  SHFL.IDX PT, R6, R0, 0x1, 0x1c1f ;  /* 0x003c1f0000067f89 */ /* 0x002e6400000e0000 */
[----:B-1----:R-:W-:-:S05]  /*14450*/  @P4 IADD3 R6, P0, R10, R6, RZ ;  /* 0x000000060a064210 */ /* 0x002fca0007f1e0ff */
[----:B------:R-:W-:-:S04]  /*14460*/  @P4 IMAD.X R5, RZ, RZ, R5, P0 ;  /* 0x000000ffff054224 */ /* 0x000fc800000e0605 */
[----:B------:R-:W-:Y:S02]  /*14470*/  @P4 IMAD.MOV.U32 R7, RZ, RZ, R5 ;  /* 0x000000ffff074224 */ /* 0x000fe400078e0005 */
[----:B------:R-:W-:Y:S04]  /*14480*/  SHFL.IDX PT, R5, R2, 0x2, 0x1c1f ;  /* 0x005c1f0002057f89 */ /* 0x000fe800000e0000 */
[----:B------:R1:W-:Y:S04]  /*14490*/  @P4 LDGSTS.E.BYPASS.LTC128B.128 [R3+0xe800], desc[UR40][R6.64], !P3 ;  /* 0x0e80000006034fae */ /* 0x0003e8000d901d68 */
[----:B------:R-:W-:Y:S04]  /*144a0*/  SHFL.IDX PT, R2, R2, 0x3, 0x1c1f ;  /* 0x007c1f0002027f89 */ /* 0x000fe800000e0000 */
[----:B-1----:R-:W1:Y:S04]  /*144b0*/  SHFL.IDX PT, R6, R0, 0x2, 0x1c1f ;  /* 0x005c1f0000067f89 */ /* 0x002e6800000e0000 */
[----:B------:R-:W2:Y:S01]  /*144c0*/  SHFL.IDX PT, R0, R0, 0x3, 0x1c1f ;  /* 0x007c1f0000007f89 */ /* 0x000ea200000e0000 */
[----:B-1----:R-:W-:-:S05]  /*144d0*/  @P1 IADD3 R6, P0, R10, R6, RZ ;  /* 0x000000060a061210 */ /* 0x002fca0007f1e0ff */
[----:B------:R-:W-:Y:S01]  /*144e0*/  @P1 IMAD.X R5, RZ, RZ, R5, P0 ;  /* 0x000000ffff051224 */ /* 0x000fe200000e0605 */
[----:B--2---:R-:W-:-:S03]  /*144f0*/  @P2 IADD3 R0, P0, R10, R0, RZ ;  /* 0x000000000a002210 */ /* 0x004fc60007f1e0ff */
[----:B------:R-:W-:Y:S01]  /*14500*/  @P1 IMAD.MOV.U32 R7, RZ, RZ, R5 ;  /* 0x000000ffff071224 */ /* 0x000fe200078e0005 */
[----:B------:R-:W-:-:S04]  /*14510*/  @P2 IADD3.X R2, RZ, R2, RZ, P0, !PT ;  /* 0x00000002ff022210 */ /* 0x000fc800007fe4ff */
[----:B------:R1:W-:Y:S02]  /*14520*/  @P1 LDGSTS.E.BYPASS.LTC128B.128 [R3+0xf000], desc[UR40][R6.64], !P3 ;  /* 0x0f00000006031fae */ /* 0x0003e4000d901d68 */
[----:B-1----:R-:W-:Y:S02]  /*14530*/  @P2 IMAD.MOV.U32 R6, RZ, RZ, R0 ;  /* 0x000000ffff062224 */ /* 0x002fe400078e0000 */
[----:B------:R-:W-:Y:S01]  /*14540*/  @P2 IMAD.MOV.U32 R7, RZ, RZ, R2 ;  /* 0x000000ffff072224 */ /* 0x000fe200078e0002 */
[----:B------:R1:W2:Y:S04]  /*14550*/  SHFL.IDX PT, R0, R8, RZ, 0x1c1f ;  /* 0x001c1fff08007589 */ /* 0x0002a800000e0000 */
[----:B------:R3:W-:Y:S04]  /*14560*/  @P2 LDGSTS.E.BYPASS.LTC128B.128 [R3+0xf800], desc[UR40][R6.64], !P3 ;  /* 0x0f80000006032fae */ /* 0x0007e8000d901d68 */
[----:B---3--:R1:W3:Y:S02]  /*14570*/  SHFL.IDX PT, R6, R9, RZ, 0x1c1f ;  /* 0x001c1fff09067589 */ /* 0x0082e400000e0000 */
.L_x_13800:
        /* <DEDUP_REMOVED lines=10> */
[----:B--2---:R-:W-:-:S06]  /*14620*/  IMAD.X R7, RZ, RZ, R0, P0 ;  /* 0x000000ffff077224 */ /* 0x004fcc00000e0600 */
[----:B------:R-:W-:Y:S01]  /*14630*/  @!PT LDS RZ, [RZ] ;  /* 0x00000000fffff984 */ /* 0x000fe20000000800 */
[----:B------:R-:W-:Y:S01]  /*14640*/  @!PT LDS RZ, [RZ] ;  /* 0x00000000fffff984 */ /* 0x000fe20000000800 */
[----:B------:R-:W-:Y:S01]  /*14650*/  @!PT LDS RZ, [RZ] ;  /* 0x00000000fffff984 */ /* 0x000fe20000000800 */
[----:B------:R4:W-:Y:S02]  /*14660*/  LDGSTS.E.BYPASS.LTC128B.128 [R3+0x10000], desc[UR40][R6.64], !P1 ;  /* 0x1000000006037fae */ /* 0x0009e4000c901d68 */
.L_x_13664:
[----:B------:R-:W-:Y:S05]  /*14670*/  BSYNC B0 ;  /* 0x0000000000007941 */ /* 0x000fea0003800000 */
.L_x_13663:
[----:B------:R-:W-:Y:S01]  /*14680*/  NOP ;  /* 0x0000000000007918 */ /* 0x000fe20000000000 */
[----:B------:R-:W-:-:S13]  /*14690*/  PLOP3.LUT P0, PT, PT, PT, PT, 0x80, 0x0 ;  /* 0x000000000000781c */ /* 0x000fda0003f0f070 */
.L_x_13665:
        /* <DEDUP_REMOVED lines=11> */
.L_x_13666:
[----:B------:R2:W5:Y:S01]  /*14750*/  LDL.LU R5, [R1+0xc] ;  /* 0x00000c0001057983 */ /* 0x0005620000300800 */
[----:B------:R2:W-:Y:S03]  /*14760*/  SYNCS.ARRIVE.TRANS64.A1T0 RZ, [R4+URZ+0x13230], RZ ;  /* 0x013230ff04ff79a7 */ /* 0x0005e6000810003f */
[----:B----4-:R2:W5:Y:S02]  /*14770*/  LDL.LU R3, [R1+0x60] ;  /* 0x0000600001037983 */ /* 0x0105640000300800 */
        /* <DEDUP_REMOVED lines=12> */
[----:B------:R-:W-:-:S04]  /*14840*/  IMAD R2, R2, UR4, RZ ;  /* 0x0000000402027c24 */ /* 0x000fc8000f8e02ff */
[----:B------:R-:W-:Y:S01]  /*14850*/  IMAD R0, R5, UR5, R2 ;  /* 0x0000000505007c24 */ /* 0x000fe2000f8e0202 */
[----:B------:R-:W-:-:S03]  /*14860*/  SEL R2, R3, RZ, !P0 ;  /* 0x000000ff03027207 */ /* 0x000fc60004000000 */
[----:B------:R-:W-:-:S05]  /*14870*/  IMAD.IADD R0, R29, 0x1, R0 ;  /* 0x000000011d007824 */ /* 0x000fca00078e0200 */
[----:B------:R4:W-:Y:S04]  /*14880*/  STL [R1], R0 ;  /* 0x0000000001007387 */ /* 0x0009e80000100800 */
[----:B------:R4:W-:Y:S01]  /*14890*/  STL [R1+0x4], R2 ;  /* 0x0000040201007387 */ /* 0x0009e20000100800 */
[----:B------:R-:W-:Y:S05]  /*148a0*/  @!P1 BRA `(.L_x_13668) ;  /* 0x0000000000409947 */ /* 0x000fea0003800000 */
[----:B----4-:R-:W-:Y:S01]  /*148b0*/  MOV R2, 0x0 ;  /* 0x0000000000027802 */ /* 0x010fe20000000f00 */
[----:B------:R-:W-:Y:S01]  /*148c0*/  ULDC.64 UR4, c[0x4][0x1b0] ;  /* 0x01006c0000047ab9 */ /* 0x000fe20000000a00 */
[----:B------:R-:W-:Y:S01]  /*148d0*/  ULDC.64 UR6, c[0x4][0x1b8] ;  /* 0x01006e0000067ab9 */ /* 0x000fe20000000a00 */
[----:B------:R-:W-:Y:S01]  /*148e0*/  ULDC.64 UR8, c[0x4][0x28] ;  /* 0x01000a0000087ab9 */ /* 0x000fe20000000a00 */
[----:B--2---:R-:W-:Y:S01]  /*148f0*/  IMAD.U32 R4, RZ, RZ, UR4 ;  /* 0x00000004ff047e24 */ /* 0x004fe2000f8e00ff */
[----:B------:R-:W-:Y:S01]  /*14900*/  MOV R7, UR7 ;  /* 0x0000000700077c02 */ /* 0x000fe20008000f00 */
[----:B------:R-:W2:Y:S01]  /*14910*/  LDC.64 R2, c[0x4][R2] ;  /* 0x0100000002027b82 */ /* 0x000ea20000000a00 */
[----:B------:R-:W-:Y:S01]  /*14920*/  IMAD.U32 R5, RZ, RZ, UR5 ;  /* 0x00000005ff057e24 */ /* 0x000fe2000f8e00ff */
[----:B------:R-:W-:Y:S01]  /*14930*/  MOV R13, RZ ;  /* 0x000000ff000d7202 */ /* 0x000fe20000000f00 */
[----:B---3--:R-:W-:Y:S02]  /*14940*/  IMAD.U32 R6, RZ, RZ, UR6 ;  /* 0x00000006ff067e24 */ /* 0x008fe4000f8e00ff */
[----:B------:R-:W-:-:S02]  /*14950*/  IMAD.U32 R10, RZ, RZ, UR8 ;  /* 0x00000008ff0a7e24 */ /* 0x000fc4000f8e00ff */
[----:B------:R-:W-:Y:S02]  /*14960*/  IMAD.U32 R11, RZ, RZ, UR9 ;  /* 0x00000009ff0b7e24 */ /* 0x000fe4000f8e00ff */
[----:B-1----:R-:W-:Y:S02]  /*14970*/  IMAD.MOV.U32 R8, RZ, RZ, 0x70 ;  /* 0x00000070ff087424 */ /* 0x002fe400078e00ff */
[----:B------:R-:W-:-:S07]  /*14980*/  IMAD.MOV.U32 R12, RZ, RZ, 0x1 ;  /* 0x00000001ff0c7424 */ /* 0x000fce00078e00ff */
[----:B0-----:R-:W-:-:S07]  /*14990*/  LEPC R20, `(.L_x_13668) ;  /* 0x000000001014794e */ /* 0x001fce0000000000 */
[----:B--2---:R-:W-:Y:S05]  /*149a0*/  CALL.ABS.NOINC R2 ;  /* 0x0000000002007343 */ /* 0x004fea0003c00000 */
.L_x_13668:
[----:B------:R-:W-:Y:S05]  /*149b0*/  BSYNC B6 ;  /* 0x0000000000067941 */ /* 0x000fea0003800000 */
.L_x_13667:
[----:B0-----:R-:W3:Y:S01]  /*149c0*/  LDL.LU R21, [R1+0x4] ;  /* 0x0000040001157983 */ /* 0x001ee20000300800 */
[----:B------:R-:W-:Y:S01]  /*149d0*/  ULDC.64 UR4, c[0x0][0x2d8] ;  /* 0x0000b60000047ab9 */ /* 0x000fe20000000a00 */
[----:B-1----:R-:W0:Y:S01]  /*149e0*/  LDC R9, c[0x0][0x448] ;  /* 0x00011200ff097b82 */ /* 0x002e220000000800 */
[----:B------:R-:W-:Y:S01]  /*149f0*/  ULDC.64 UR6, c[0x0][0x2c8] ;  /* 0x0000b20000067ab9 */ /* 0x000fe20000000a00 */
[----:B----4-:R-:W4:Y:S01]  /*14a00*/  LDL.LU R2, [R1] ;  /* 0x0000000001027983 */ /* 0x010f220000300800 */
[----:B------:R-:W-:-:S03]  /*14a10*/  ULDC.64 UR8, c[0x0][0x280] ;  /* 0x0000a00000087ab9 */ /* 0x000fc60000000a00 */
[----:B------:R-:W3:Y:S04]  /*14a20*/  LDL R20, [R1+0x20] ;  /* 0x0000200001147983 */ /* 0x000ee80000100800 */
[----:B------:R1:W5:Y:S01]  /*14a30*/  LDL R10, [R1+0x68] ;  /* 0x00006800010a7983 */ /* 0x0003620000100800 */
[----:B0-----:R-:W-:-:S13]  /*14a40*/  ISETP.NE.AND P0, PT, R9, 0x1, PT ;  /* 0x000000010900780c */ /* 0x001fda0003f05270 */
[----:B--2---:R-:W0:Y:S08]  /*14a50*/  @P0 LDC R4, c[0x0][0x44c] ;  /* 0x00011300ff040b82 */ /* 0x004e300000000800 */
[----:B------:R-:W2:Y:S08]  /*14a60*/  @P0 LDC R5, c[0x0][0x450] ;  /* 0x00011400ff050b82 */ /* 0x000eb00000000800 */
[----:B------:R-:W1:Y:S01]  /*14a70*/  @P0 LDC R8, c[0x0][0x450] ;  /* 0x00011400ff080b82 */ /* 0x000e620000000800 */
[----:B----4-:R-:W-:-:S02]  /*14a80*/  IMAD.MOV.U32 R3, RZ, RZ, R2 ;  /* 0x000000ffff037224 */ /* 0x010fc400078e0002 */
[----:B------:R-:W-:Y:S02]  /*14a90*/  IMAD.MOV.U32 R2, RZ, RZ, R28 ;  /* 0x000000ffff027224 */ /* 0x000fe400078e001c */
[----:B---3--:R-:W-:Y:S02]  /*14aa0*/  IMAD R0, R20, UR4, RZ ;  /* 0x0000000414007c24 */ /* 0x008fe4000f8e02ff */
[C---:B------:R-:W-:Y:S01]  /*14ab0*/  IMAD.WIDE.U32 R2, R18.reuse, UR4, R2 ;  /* 0x0000000412027c25 */ /* 0x040fe2000f8e0002 */
[----:B------:R-:W3:Y:S03]  /*14ac0*/  S2R R20, SR_TID.X ;  /* 0x0000000000147919 */ /* 0x000ee60000002100 */
[----:B------:R-:W-:Y:S01]  /*14ad0*/  IMAD R0, R18, UR5, R0 ;  /* 0x0000000512007c24 */ /* 0x000fe2000f8e0200 */
[----:B------:R-:W-:-:S03]  /*14ae0*/  ULDC.64 UR4, c[0x0][0x2e0] ;  /* 0x0000b80000047ab9 */ /* 0x000fc60000000a00 */
[----:B------:R-:W-:Y:S02]  /*14af0*/  IMAD.IADD R3, R3, 0x1, R0 ;  /* 0x0000000103037824 */ /* 0x000fe400078e0200 */
[----:B------:R-:W-:Y:S02]  /*14b00*/  IMAD R0, R21, UR4, RZ ;  /* 0x0000000415007c24 */ /* 0x000fe4000f8e02ff */
[----:B------:R-:W-:-:S04]  /*14b10*/  IMAD.WIDE.U32 R2, R26, UR4, R2 ;  /* 0x000000041a027c25 */ /* 0x000fc8000f8e0002 */
[----:B------:R-:W-:Y:S01]  /*14b20*/  IMAD R0, R26, UR5, R0 ;  /* 0x000000051a007c24 */ /* 0x000fe2000f8e0200 */
[----:B------:R-:W-:Y:S01]  /*14b30*/  ULDC.64 UR4, c[0x0][0x2d0] ;  /* 0x0000b40000047ab9 */ /* 0x000fe20000000a00 */
[----:B------:R4:W5:Y:S03]  /*14b40*/  LDL R26, [R1+0x64] ;  /* 0x00006400011a7983 */ /* 0x0009660000100800 */
[----:B------:R-:W-:Y:S02]  /*14b50*/  IADD3 R3, R3, R0, RZ ;  /* 0x0000000003037210 */ /* 0x000fe40007ffe0ff */
[C---:B---3--:R-:W-:Y:S01]  /*14b60*/  LOP3.LUT R21, R20.reuse, 0x7f, RZ, 0xc0, !PT ;  /* 0x0000007f14157812 */ /* 0x048fe200078ec0ff */
[----:B------:R-:W-:-:S03]  /*14b70*/  IMAD.SHL.U32 R20, R20, 0x20, RZ ;  /* 0x0000002014147824 */ /* 0x000fc600078e00ff */
[----:B------:R-:W-:-:S04]  /*14b80*/  SHF.R.U32.HI R21, RZ, 0x2, R21 ;  /* 0x00000002ff157819 */ /* 0x000fc80000011615 */
[----:B------:R-:W-:-:S05]  /*14b90*/  LOP3.LUT R20, R21, 0x60, R20, 0xf8, !PT ;  /* 0x0000006015147812 */ /* 0x000fca00078ef814 */
[----:B------:R-:W-:-:S04]  /*14ba0*/  IMAD R6, R17, 0xc0, R20 ;  /* 0x000000c011067824 */ /* 0x000fc800078e0214 */
[----:B0-----:R-:W-:-:S04]  /*14bb0*/  @P0 IMAD.HI.U32 R0, R6, R4, RZ ;  /* 0x0000000406000227 */ /* 0x001fc800078e00ff */
[----:B------:R-:W-:Y:S01]  /*14bc0*/  IMAD.MOV.U32 R4, RZ, RZ, R6 ;  /* 0x000000ffff047224 */ /* 0x000fe200078e0006 */
[----:B--2---:R-:W-:-:S04]  /*14bd0*/  @P0 SHF.R.U32.HI R4, RZ, R5, R0 ;  /* 0x00000005ff040219 */ /* 0x004fc80000011600 */
        /* <DEDUP_REMOVED lines=10> */
[----:B------:R-:W-:Y:S02]  /*14c80*/  IMAD R0, R0, UR7, R7 ;  /* 0x0000000700007c24 */ /* 0x000fe4000f8e0207 */
[----:B------:R-:W0:Y:S01]  /*14c90*/  @P0 LDC R7, c[0x0][0x44c] ;  /* 0x00011300ff070b82 */ /* 0x000e220000000800 */
[----:B------:R-:W-:Y:S01]  /*14ca0*/  IADD3 R4, P1, R4, UR8, RZ ;  /* 0x0000000804047c10 */ /* 0x000fe2000ff3e0ff */
[----:B------:R-:W2:Y:S03]  /*14cb0*/  S2R R21, SR_TID.X ;  /* 0x0000000000157919 */ /* 0x000ea60000002100 */
[----:B------:R-:W-:Y:S01]  /*14cc0*/  IADD3.X R0, R5, UR9, R0, P1, !PT ;  /* 0x0000000905007c10 */ /* 0x000fe20008ffe400 */
[----:B------:R-:W-:-:S05]  /*14cd0*/  VIADD R5, R6, 0x80 ;  /* 0x0000008006057836 */ /* 0x000fca0000000000 */
[----:B------:R-:W-:Y:S01]  /*14ce0*/  MOV R6, R5 ;  /* 0x0000000500067202 */ /* 0x000fe20000000f00 */
[----:B0-----:R-:W-:-:S05]  /*14cf0*/  @P0 IMAD.HI.U32 R7, R5, R7, RZ ;  /* 0x0000000705070227 */ /* 0x001fca00078e00ff */
[----:B-1----:R-:W-:-:S05]  /*14d00*/  @P0 SHF.R.U32.HI R6, RZ, R8, R7 ;  /* 0x00000008ff060219 */ /* 0x002fca0000011607 */
        /* <DEDUP_REMOVED lines=8> */
[----:B--2---:R-:W-:Y:S02]  /*14d90*/  IMAD.SHL.U32 R20, R21, 0x10, RZ ;  /* 0x0000001015147824 */ /* 0x004fe400078e00ff */
[----:B------:R-:W-:Y:S02]  /*14da0*/  IMAD.IADD R3, R3, 0x1, R7 ;  /* 0x0000000103037824 */ /* 0x000fe400078e0207 */
[----:B------:R-:W-:Y:S02]  /*14db0*/  IMAD R6, R6, UR6, RZ ;  /* 0x0000000606067c24 */ /* 0x000fe4000f8e02ff */
[----:B------:R-:W-:Y:S01]  /*14dc0*/  IMAD.WIDE.U32 R2, R5, UR6, R2 ;  /* 0x0000000605027c25 */ /* 0x000fe2000f8e0002 */
[----:B------:R-:W-:-:S03]  /*14dd0*/  LOP3.LUT R20, R20, 0x30, RZ, 0xc0, !PT ;  /* 0x0000003014147812 */ /* 0x000fc600078ec0ff */
[----:B------:R-:W-:Y:S01]  /*14de0*/  IMAD R6, R5, UR7, R6 ;  /* 0x0000000705067c24 */ /* 0x000fe2000f8e0206 */
[----:B------:R-:W-:Y:S02]  /*14df0*/  IADD3 R5, P1, R2, UR8, RZ ;  /* 0x0000000802057c10 */ /* 0x000fe4000ff3e0ff */
[----:B------:R-:W-:Y:S01]  /*14e00*/  ISETP.GE.AND P0, PT, R20, UR4, PT ;  /* 0x0000000414007c0c */ /* 0x000fe2000bf06270 */
[----:B------:R-:W-:Y:S01]  /*14e10*/  UMOV UR4, 0xffffffff ;  /* 0xffffffff00047882 */ /* 0x000fe20000000000 */
[----:B------:R-:W-:Y:S02]  /*14e20*/  LOP3.LUT R21, R21, 0x7f, RZ, 0xc0, !PT ;  /* 0x0000007f15157812 */ /* 0x000fe400078ec0ff */
[----:B------:R-:W-:Y:S02]  /*14e30*/  IADD3.X R3, R3, UR9, R6, P1, !PT ;  /* 0x0000000903037c10 */ /* 0x000fe40008ffe406 */
[----:B------:R-:W-:Y:S01]  /*14e40*/  SHF.R.U32.HI R21, RZ, 0x2, R21 ;  /* 0x00000002ff157819 */ /* 0x000fe20000011615 */
[----:B----4-:R-:W-:Y:S06]  /*14e50*/  BRA.DIV UR4, `(.L_x_13669) ;  /* 0x0000004e04147947 */ /* 0x010fec000b800000 */
        /* <DEDUP_REMOVED lines=11> */
[----:B------:R0:W-:Y:S02]  /*14f10*/  @!P2 LDGSTS.E.BYPASS.LTC128B.128 [R10+0xb000], desc[UR40][R6.64], !P0 ;  /* 0x0b000000060aafae */ /* 0x0001e4000c101d68 */
        /* <DEDUP_REMOVED lines=19> */
[----:B------:R0:W-:Y:S04]  /*15050*/  @!P1 LDGSTS.E.BYPASS.LTC128B.128 [R10+0xc000], desc[UR40][R6.64], !P0 ;  /* 0x0c000000060a9fae */ /* 0x0001e8000c101d68 */
[----:B0-----:R0:W1:Y:S04]  /*15060*/  SHFL.IDX PT, R7, R4, 0x3, 0x1c1f ;  /* 0x007c1f0004077f89 */ /* 0x00106800000e0000 */
[----:B------:R2:W3:Y:S01]  /*15070*/  SHFL.IDX PT, R6, R0, 0x3, 0x1c1f ;  /* 0x007c1f0000067f89 */ /* 0x0004e200000e0000 */
[C---:B0-----:R-:W-:Y:S01]  /*15080*/  VIADD R4, R17.reuse, 0x80 ;  /* 0x0000008011047836 */ /* 0x041fe20000000000 */
[----:B--2---:R-:W-:-:S04]  /*15090*/  IADD3 R0, R17, 0x60, RZ ;  /* 0x0000006011007810 */ /* 0x004fc80007ffe0ff */
[-C--:B------:R-:W-:Y:S02]  /*150a0*/  ISETP.GE.AND P1, PT, R4, R2.reuse, PT ;  /* 0x000000020400720c */ /* 0x080fe40003f26270 */
[----:B------:R-:W-:Y:S01]  /*150b0*/  ISETP.GE.AND P2, PT, R0, R2, PT ;  /* 0x000000020000720c */ /* 0x000fe20003f46270 */
[----:B------:R-:W0:Y:S04]  /*150c0*/  SHFL.IDX PT, R4, R5, RZ, 0x1c1f ;  /* 0x001c1fff05047589 */ /* 0x000e2800000e0000 */
[----:B------:R-:W2:Y:S04]  /*150d0*/  SHFL.IDX PT, R0, R3, RZ, 0x1c1f ;  /* 0x001c1fff03007589 */ /* 0x000ea800000e0000 */
[----:B------:R-:W4:Y:S04]  /*150e0*/  SHFL.IDX PT, R3, R3, 0x1, 0x1c1f ;  /* 0x003c1f0003037f89 */ /* 0x000f2800000e0000 */
[----:B-1----:R-:W-:Y:S01]  /*150f0*/  @!P2 IADD3 R7, P3, R20, R7, RZ ;  /* 0x000000071407a210 */ /* 0x002fe20007f7e0ff */
[----:B------:R-:W1:Y:S04]  /*15100*/  SHFL.IDX PT, R5, R5, 0x1, 0x1c1f ;  /* 0x003c1f0005057f89 */ /* 0x000e6800000e0000 */
[----:B---3--:R-:W-:-:S05]  /*15110*/  @!P2 IMAD.X R6, RZ, RZ, R6, P3 ;  /* 0x000000ffff06a224 */ /* 0x008fca00018e0606 */
[----:B------:R-:W-:Y:S02]  /*15120*/  @!P2 LOP3.LUT R7, R7, R6, RZ, 0x3c, !PT ;  /* 0x000000060707a212 */ /* 0x000fe400078e3cff */
[----:B0-----:R-:W-:Y:S02]  /*15130*/  @!P1 IADD3 R4, P3, R20, R4, RZ ;  /* 0x0000000414049210 */ /* 0x001fe40007f7e0ff */
[----:B------:R-:W-:-:S03]  /*15140*/  @!P2 LOP3.LUT R6, R7, R6, RZ, 0x3c, !PT ;  /* 0x000000060706a212 */ /* 0x000fc600078e3cff */
[----:B--2---:R-:W-:Y:S01]  /*15150*/  @!P1 IMAD.X R0, RZ, RZ, R0, P3 ;  /* 0x000000ffff009224 */ /* 0x004fe200018e0600 */
[----:B------:R-:W-:-:S05]  /*15160*/  @!P2 LOP3.LUT R7, R7, R6, RZ, 0x3c, !PT ;  /* 0x000000060707a212 */ /* 0x000fca00078e3cff */
[----:B------:R0:W-:Y:S02]  /*15170*/  @!P2 LDGSTS.E.BYPASS.LTC128B.128 [R10+0xc800], desc[UR40][R6.64], !P0 ;  /* 0x0c800000060aafae */ /* 0x0001e4000c101d68 */
[----:B0-----:R-:W-:Y:S02]  /*15180*/  @!P1 IMAD.MOV.U32 R6, RZ, RZ, R4 ;  /* 0x000000ffff069224 */ /* 0x001fe400078e0004 */
[----:B------:R-:W-:-:S05]  /*15190*/  @!P1 IMAD.MOV.U32 R7, RZ, RZ, R0 ;  /* 0x000000ffff079224 */ /* 0x000fca00078e0000 */
[----:B-1--4-:R0:W-:Y:S02]  /*151a0*/  @!P1 LDGSTS.E.BYPASS.LTC128B.128 [R10+0xd000], desc[UR40][R6.64], !P0 ;  /* 0x0d000000060a9fae */ /* 0x0121e4000c101d68 */
.L_x_13813:
[----:B------:R-:W-:-:S04]  /*151b0*/  IADD3 R17, R17, 0xa0, RZ ;  /* 0x000000a011117810 */ /* 0x000fc80007ffe0ff */
[----:B------:R-:W-:-:S13]  /*151c0*/  ISETP.GE.AND P1, PT, R17, R2, PT ;  /* 0x000000021100720c */ /* 0x000fda0003f26270 */
[----:B------:R-:W-:-:S05]  /*151d0*/  @!P1 IADD3 R2, P2, R20, R5, RZ ;  /* 0x0000000514029210 */ /* 0x000fca0007f5e0ff */
[----:B------:R-:W-:-:S05]  /*151e0*/  @!P1 IMAD.X R3, RZ, RZ, R3, P2 ;  /* 0x000000ffff039224 */ /* 0x000fca00010e0603 */
[----:B------:R-:W-:Y:S01]  /*151f0*/  @!PT LDS RZ, [RZ] ;  /* 0x00000000fffff984 */ /* 0x000fe20000000800 */
[----:B------:R-:W-:Y:S01]  /*15200*/  @!PT LDS RZ, [RZ] ;  /* 0x00000000fffff984 */ /* 0x000fe20000000800 */
[----:B------:R-:W-:Y:S01]  /*15210*/  @!PT LDS RZ, [RZ] ;  /* 0x00000000fffff984 */ /* 0x000fe20000000800 */
[----:B------:R1:W-:Y:S01]  /*15220*/  @!P1 LDGSTS.E.BYPASS.LTC128B.128 [R10+0xd800], desc[UR40][R2.64], !P0 ;  /* 0x0d800000020a9fae */ /* 0x0003e2000c101d68 */
[----:B------:R-:W-:Y:S01]  /*15230*/  PLOP3.LUT P0, PT, PT, PT, PT, 0x80, 0x0 ;  /* 0x000000000000781c */ /* 0x000fe20003f0f070 */
[----:B------:R-:W-:-:S12]  /*15240*/  NOP ;  /* 0x0000000000007918 */ /* 0x000fd80000000000 */
.L_x_13670:
        /* <DEDUP_REMOVED lines=18> */
.L_x_13814:
[----:B------:R-:W-:Y:S05]  /*15370*/  BSYNC B0 ;  /* 0x0000000000007941 */ /* 0x000fea0003800000 */
.L_x_13671:
[----:B------:R-:W-:-:S13]  /*15380*/  ISETP.GE.AND P0, PT, R27, 0xa1, PT ;  /* 0x000000a11b00780c */ /* 0x000fda0003f06270 */
[----:B------:R-:W-:Y:S05]  /*15390*/  @!P0 BRA `(.L_x_13673) ;  /* 0x0000001400988947 */ /* 0x000fea0003800000 */
[----:B------:R-:W1:Y:S04]  /*153a0*/  LDL.LU R2, [R1+0x58] ;  /* 0x0000580001027983 */ /* 0x000e680000300800 */
[----:B------:R2:W5:Y:S01]  /*153b0*/  LDL.LU R26, [R1+0x18] ;  /* 0x00001800011a7983 */ /* 0x0005620000300800 */
[----:B-1----:R-:W-:-:S05]  /*153c0*/  VIADD R0, R2, 0xfffffffe ;  /* 0xfffffffe02007836 */ /* 0x002fca0000000000 */
[----:B------:R2:W-:Y:S04]  /*153d0*/  STL [R1+0xc], R0 ;  /* 0x00000c0001007387 */ /* 0x0005e80000100800 */
[----:B------:R2:W5:Y:S02]  /*153e0*/  LDL.LU R21, [R1+0x8] ;  /* 0x0000080001157983 */ /* 0x0005640000300800 */
.L_x_13693:
[----:B---3--:R-:W3:Y:S04]  /*153f0*/  LDL R3, [R1+0x28] ;  /* 0x0000280001037983 */ /* 0x008ee80000100800 */
[----:B------:R-:W4:Y:S04]  /*15400*/  LDL R8, [R1+0x2c] ;  /* 0x00002c0001087983 */ /* 0x000f280000100800 */
[----:B------:R-:W4:Y:S04]  /*15410*/  LDL R11, [R1+0x14] ;  /* 0x00001400010b7983 */ /* 0x000f280000100800 */
[----:B0-----:R-:W3:Y:S01]  /*15420*/  LDL.LU R10, [R1+0xc] ;  /* 0x00000c00010a7983 */ /* 0x001ee20000300800 */
[----:B--2---:R-:W0:Y:S01]  /*15430*/  S2R R0, SR_TID.X ;  /* 0x0000000000007919 */ /* 0x004e220000002100 */
[----:B------:R-:W1:Y:S01]  /*15440*/  S2R R2, SR_TID.X ;  /* 0x0000000000027919 */ /* 0x000e620000002100 */
[----:B------:R-:W2:Y:S01]  /*15450*/  S2R R12, SR_TID.X ;  /* 0x00000000000c7919 */ /* 0x000ea20000002100 */
[----:B------:R-:W-:Y:S05]  /*15460*/  YIELD ;  /* 0x0000000000007946 */ /* 0x000fea0003800000 */
[----:B------:R-:W-:Y:S01]  /*15470*/  ULDC.64 UR4, c[0x0][0x428] ;  /* 0x00010a0000047ab9 */ /* 0x000fe20000000a00 */
[----:B------:R-:W-:Y:S01]  /*15480*/  ULDC.64 UR6, c[0x0][0x418] ;  /* 0x0001060000067ab9 */ /* 0x000fe20000000a00 */
[----:B------:R-:W4:Y:S01]  /*15490*/  LDL R9, [R1+0x78] ;  /* 0x0000780001097983 */ /* 0x000f220000100800 */
[----:B0-----:R-:W-:-:S02]  /*154a0*/  LOP3.LUT R4, R0, 0x7f, RZ, 0xc0, !PT ;  /* 0x0000007f00047812 */ /* 0x001fc400078ec0ff */
[----:B------:R-:W0:Y:S02]  /*154b0*/  LDC R0, c[0x0][0x430] ;  /* 0x00010c00ff007b82 */ /* 0x000e240000000800 */
[----:B------:R-:W-:Y:S02]  /*154c0*/  SHF.R.U32.HI R5, RZ, 0x2, R4 ;  /* 0x00000002ff057819 */ /* 0x000fe40000011604 */
[----:B-1----:R-:W-:Y:S02]  /*154d0*/  SHF.L.U32 R4, R2, 0x5, RZ ;  /* 0x0000000502047819 */ /* 0x002fe400000006ff */
[----:B0-----:R-:W-:Y:S02]  /*154e0*/  ISETP.NE.AND P0, PT, R0, 0x1, PT ;  /* 0x000000010000780c */ /* 0x001fe40003f05270 */
[----:B------:R-:W-:-:S11]  /*154f0*/  LOP3.LUT R4, R5, 0x60, R4, 0xf8, !PT ;  /* 0x0000006005047812 */ /* 0x000fd600078ef804 */
[----:B------:R-:W0:Y:S08]  /*15500*/  @P0 LDC R6, c[0x0][0x434] ;  /* 0x00010d00ff060b82 */ /* 0x000e300000000800 */
[----:B------:R-:W1:Y:S01]  /*15510*/  @P0 LDC R5, c[0x0][0x438] ;  /* 0x00010e00ff050b82 */ /* 0x000e620000000800 */
[----:B------:R-:W-:Y:S01]  /*15520*/  LOP3.LUT R2, R2, 0x7f, RZ, 0xc0, !PT ;  /* 0x0000007f02027812 */ /* 0x000fe200078ec0ff */
[----:B--2---:R-:W-:-:S03]  /*15530*/  IMAD.SHL.U32 R12, R12, 0x20, RZ ;  /* 0x000000200c0c7824 */ /* 0x004fc600078e00ff */
[----:B------:R-:W-:-:S04]  /*15540*/  SHF.R.U32.HI R7, RZ, 0x2, R2 ;  /* 0x00000002ff077819 */ /* 0x000fc80000011602 */
[----:B------:R-:W-:Y:S02]  /*15550*/  LOP3.LUT R12, R7, 0x60, R12, 0xf8, !PT ;  /* 0x00000060070c7812 */ /* 0x000fe400078ef80c */
[----:B------:R-:W2:Y:S02]  /*15560*/  @P0 LDC R7, c[0x0][0x434] ;  /* 0x00010d00ff070b82 */ /* 0x000ea40000000800 */
[----:B------:R-:W-:-:S04]  /*15570*/  LOP3.LUT R12, R12, 0x80, RZ, 0xfc, !PT ;  /* 0x000000800c0c7812 */ /* 0x000fc800078efcff */
[----:B------:R-:W-:Y:S01]  /*15580*/  ISETP.GT.U32.AND P1, PT, R12, 0x9f, PT ;  /* 0x0000009f0c00780c */ /* 0x000fe20003f24070 */
[----:B---3--:R-:W-:-:S04]  /*15590*/  IMAD R3, R10, 0xa0, R3 ;  /* 0x000000a00a037824 */ /* 0x008fc800078e0203 */
[----:B------:R-:W-:-:S04]  /*155a0*/  IMAD.IADD R4, R4, 0x1, R3 ;  /* 0x0000000104047824 */ /* 0x000fc800078e0203 */
[----:B0-----:R-:W-:-:S04]  /*155b0*/  @P0 IMAD.HI.U32 R6, R4, R6, RZ ;  /* 0x0000000604060227 */ /* 0x001fc800078e00ff */
[----:B------:R-:W-:Y:S01]  /*155c0*/  IMAD.MOV.U32 R2, RZ, RZ, R4 ;  /* 0x000000ffff027224 */ /* 0x000fe200078e0004 */
[----:B-1----:R-:W-:Y:S02]  /*155d0*/  @P0 SHF.R.U32.HI R2, RZ, R5, R6 ;  /* 0x00000005ff020219 */ /* 0x002fe40000011606 */
[----:B------:R-:W0:Y:S01]  /*155e0*/  @P0 LDC R6, c[0x0][0x438] ;  /* 0x00010e00ff060b82 */ /* 0x000e220000000800 */
[----:B------:R-:W-:-:S04]  /*155f0*/  IMAD.IADD R3, R12, 0x1, R3 ;  /* 0x000000010c037824 */ /* 0x000fc800078e0203 */
[----:B--2---:R-:W-:Y:S01]  /*15600*/  @P0 IMAD.HI.U32 R7, R3, R7, RZ ;  /* 0x0000000703070227 */ /* 0x004fe200078e00ff */
[----:B------:R-:W-:-:S03]  /*15610*/  MOV R5, R3 ;  /* 0x0000000300057202 */ /* 0x000fc60000000f00 */
[----:B----4-:R-:W-:Y:S01]  /*15620*/  IMAD R8, R8, UR4, RZ ;  /* 0x0000000408087c24 */ /* 0x010fe2000f8e02ff */
[----:B0-----:R-:W-:Y:S01]  /*15630*/  @P0 SHF.R.U32.HI R5, RZ, R6, R7 ;  /* 0x00000006ff050219 */ /* 0x001fe20000011607 */
[----:B------:R-:W-:-:S04]  /*15640*/  IMAD.MOV R7, RZ, RZ, -R2 ;  /* 0x000000ffff077224 */ /* 0x000fc800078e0a02 */
[----:B------:R-:W-:Y:S02]  /*15650*/  IMAD.MOV R6, RZ, RZ, -R5 ;  /* 0x000000ffff067224 */ /* 0x000fe400078e0a05 */
[C---:B------:R-:W-:Y:S02]  /*15660*/  IMAD R4, R0.reuse, R7, R4 ;  /* 0x0000000700047224 */ /* 0x040fe400078e0204 */
[----:B------:R-:W-:Y:S01]  /*15670*/  IMAD R0, R0, R6, R3 ;  /* 0x0000000600007224 */ /* 0x000fe200078e0203 */
[----:B------:R-:W-:Y:S01]  /*15680*/  SHF.R.S32.HI R3, RZ, 0x1f, R2 ;  /* 0x0000001fff037819 */ /* 0x000fe20000011402 */
[C---:B------:R-:W-:Y:S02]  /*15690*/  IMAD R8, R11.reuse, UR5, R8 ;  /* 0x000000050b087c24 */ /* 0x040fe4000f8e0208 */
[----:B------:R-:W-:-:S04]  /*156a0*/  IMAD.WIDE.U32 R2, R11, UR4, R2 ;  /* 0x000000040b027c25 */ /* 0x000fc8000f8e0002 */
[----:B------:R-:W-:Y:S01]  /*156b0*/  IMAD.IADD R3, R8, 0x1, R3 ;  /* 0x0000000108037824 */ /* 0x000fe200078e0203 */
[----:B------:R-:W-:-:S04]  /*156c0*/  LEA R6, P0, R2, UR6, 0x2 ;  /* 0x0000000602067c11 */ /* 0x000fc8000f8010ff */
[----:B------:R-:W-:Y:S01]  /*156d0*/  LEA.HI.X R7, R2, UR7, R3, 0x2, P0 ;  /* 0x0000000702077c11 */ /* 0x000fe200080f1403 */
[--C-:B------:R-:W-:Y:S01]  /*156e0*/  @!P1 IMAD.MOV.U32 R2, RZ, RZ, R5.reuse ;  /* 0x000000ffff029224 */ /* 0x100fe200078e0005 */
[----:B------:R-:W-:-:S03]  /*156f0*/  @!P1 SHF.R.S32.HI R3, RZ, 0x1f, R5 ;  /* 0x0000001fff039819 */ /* 0x000fc60000011405 */
[----:B------:R0:W2:Y:S01]  /*15700*/  LDG.E R5, desc[UR40][R6.64] ;  /* 0x0000002806057981 */ /* 0x0000a2000c1e1900 */
[----:B------:R-:W-:-:S05]  /*15710*/  @!P1 IMAD.WIDE.U32 R2, R11, UR4, R2 ;  /* 0x000000040b029c25 */ /* 0x000fca000f8e0002 */
[----:B------:R-:W-:Y:S02]  /*15720*/  @!P1 IADD3 R8, R8, R3, RZ ;  /* 0x0000000308089210 */ /* 0x000fe40007ffe0ff */
[----:B0-----:R-:W-:Y:S01]  /*15730*/  @!P1 LEA R6, P0, R2, UR6, 0x2 ;  /* 0x0000000602069c11 */ /* 0x001fe2000f8010ff */
[----:B-----5:R-:W-:-:S03]  /*15740*/  VIADD R3, R21, 0x1 ;  /* 0x0000000115037836 */ /* 0x020fc60000000000 */
[----:B------:R-:W-:Y:S01]  /*15750*/  @!P1 LEA.HI.X R7, R2, UR7, R8, 0x2, P0 ;  /* 0x0000000702079c11 */ /* 0x000fe200080f1408 */
[----:B------:R-:W-:Y:S02]  /*15760*/  IMAD.MOV.U32 R8, RZ, RZ, RZ ;  /* 0x000000ffff087224 */ /* 0x000fe400078e00ff */
[----:B------:R-:W-:Y:S01]  /*15770*/  IMAD.MOV.U32 R2, RZ, RZ, R10 ;  /* 0x000000ffff027224 */ /* 0x000fe200078e000a */
[----:B------:R-:W-:-:S03]  /*15780*/  ISETP.NE.AND P0, PT, R3, 0x2, PT ;  /* 0x000000020300780c */ /* 0x000fc60003f05270 */
[----:B------:R2:W5:Y:S01]  /*15790*/  @!P1 LDG.E R8, desc[UR40][R6.64] ;  /* 0x0000002806089981 */ /* 0x000562000c1e1900 */
[----:B------:R-:W-:Y:S02]  /*157a0*/  ISETP.GT.AND P1, PT, R2, RZ, PT ;  /* 0x000000ff0200720c */ /* 0x000fe40003f24270 */
[----:B------:R-:W-:Y:S01]  /*157b0*/  SEL R2, RZ, 0x1, P0 ;  /* 0x00000001ff027807 */ /* 0x000fe20000000000 */
[----:B------:R-:W-:Y:S01]  /*157c0*/  VIADD R10, R10, 0xffffffff ;  /* 0xffffffff0a0a7836 */ /* 0x000fe20000000000 */
[----:B------:R-:W-:Y:S02]  /*157d0*/  SEL R3, R3, RZ, P0 ;  /* 0x000000ff03037207 */ /* 0x000fe40000000000 */
[----:B------:R-:W-:Y:S02]  /*157e0*/  LOP3.LUT R2, R26, R2, RZ, 0x3c, !PT ;  /* 0x000000021a027212 */ /* 0x000fe400078e3cff */
[----:B------:R0:W-:Y:S04]  /*157f0*/  STL [R1+0xc], R10 ;  /* 0x00000c0a01007387 */ /* 0x0001e80000100800 */
[----:B------:R0:W-:Y:S04]  /*15800*/  STL [R1+0x18], R2 ;  /* 0x0000180201007387 */ /* 0x0001e80000100800 */
[----:B------:R0:W-:Y:S01]  /*15810*/  STL [R1+0x8], R3 ;  /* 0x0000080301007387 */ /* 0x0001e20000100800 */
[----:B------:R-:W-:-:S02]  /*15820*/  ISETP.NE.AND P2, PT, R9, 0x3, PT ;  /* 0x000000030900780c */ /* 0x000fc40003f45270 */
[----:B--2---:R-:W-:-:S05]  /*15830*/  SHF.R.S32.HI R6, RZ, 0x1f, R5 ;  /* 0x0000001fff067819 */ /* 0x004fca0000011405 */
[----:B------:R0:W-:Y:S06]  /*15840*/  STL [R1], R6 ;  /* 0x0000000601007387 */ /* 0x0001ec0000100800 */
[----:B------:R-:W-:Y:S05]  /*15850*/  @!P2 BRA `(.L_x_13674) ;  /* 0x000000000004a947 */ /* 0x000fea0003800000 */
[----:B------:R-:W-:Y:S01]  /*15860*/  BPT.TRAP 0x1 ;  /* 0x000000040000795c */ /* 0x000fe20000300000 */
.L_x_13674:
[----:B0-----:R-:W-:Y:S01]  /*15870*/  LEA R6, R3, R22, 0x3 ;  /* 0x0000001603067211 */ /* 0x001fe200078e18ff */
[----:B------:R-:W-:Y:S01]  /*15880*/  BSSY B0, `(.L_x_13675) ;  /* 0x0000006000007945 */ /* 0x000fe20003800000 */
[----:B------:R-:W-:Y:S02]  /*15890*/  SHF.L.U32 R2, R2, 0x1f, RZ ;  /* 0x0000001f02027819 */ /* 0x000fe400000006ff */
[----:B------:R-:W-:Y:S02]  /*158a0*/  SHF.R.S32.HI R29, RZ, 0x1f, R4 ;  /* 0x0000001fff1d7819 */ /* 0x000fe40000011404 */
[----:B------:R-:W0:Y:S01]  /*158b0*/  SYNCS.PHASECHK.TRANS64.TRYWAIT P0, [R6+URZ+0x13280], R2 ;  /* 0x01328002060075a7 */ /* 0x000e22000800017f */
[----:B------:R1:W-:Y:S02]  /*158c0*/  STL [R1+0x4], R2 ;  /* 0x0000040201007387 */ /* 0x0003e40000100800 */
[----:B01----:R-:W-:Y:S05]  /*158d0*/  @!P0 BRA `(.L_x_13676) ;  /* 0x0000004800788947 */ /* 0x003fea0003800000 */
.L_x_13815:
[----:B------:R-:W-:Y:S05]  /*158e0*/  BSYNC B0 ;  /* 0x0000000000007941 */ /* 0x000fea0003800000 */
.L_x_13675:
[----:B------:R-:W2:Y:S01]  /*158f0*/  LDL R10, [R1] ;  /* 0x00000000010a7983 */ /* 0x000ea20000100800 */
[----:B------:R-:W-:Y:S01]  /*15900*/  ULDC.64 UR4, c[0x0][0x328] ;  /* 0x0000ca0000047ab9 */ /* 0x000fe20000000a00 */
[----:B------:R-:W-:Y:S01]  /*15910*/  ULDC.64 UR6, c[0x0][0x338] ;  /* 0x0000ce0000067ab9 */ /* 0x000fe20000000a00 */
[----:B------:R-:W-:Y:S01]  /*15920*/  ULDC.64 UR8, c[0x0][0x330] ;  /* 0x0000cc0000087ab9 */ /* 0x000fe20000000a00 */
[----:B------:R-:W3:Y:S01]  /*15930*/  LDL R9, [R1+0x20] ;  /* 0x0000200001097983 */ /* 0x000ee20000100800 */
[----:B------:R-:W-:-:S03]  /*15940*/  IMAD R7, R29, UR4, RZ ;  /* 0x000000041d077c24 */ /* 0x000fc6000f8e02ff */
[----:B------:R-:W4:Y:S01]  /*15950*/  LDL R13, [R1+0x8] ;  /* 0x00000800010d7983 */ /* 0x000f220000100800 */
[----:B------:R-:W-:-:S03]  /*15960*/  IMAD R7, R4, UR5, R7 ;  /* 0x0000000504077c24 */ /* 0x000fc6000f8e0207 */
[----:B------:R-:W4:Y:S01]  /*15970*/  LDL R14, [R1+0x38] ;  /* 0x00003800010e7983 */ /* 0x000f220000100800 */
[----:B0-----:R-:W-:Y:S01]  /*15980*/  IMAD.WIDE.U32 R2, R4, UR4, RZ ;  /* 0x0000000404027c25 */ /* 0x001fe2000f8e00ff */
[----:B------:R-:W-:Y:S01]  /*15990*/  SHF.R.S32.HI R28, RZ, 0x1f, R0 ;  /* 0x0000001fff1c7819 */ /* 0x000fe20000011400 */
[----:B------:R-:W-:Y:S01]  /*159a0*/  ULDC.64 UR10, c[0x0][0x318] ;  /* 0x0000c600000a7ab9 */ /* 0x000fe20000000a00 */
[----:B------:R-:W0:Y:S01]  /*159b0*/  S2R R11, SR_TID.X ;  /* 0x00000000000b7919 */ /* 0x000e220000002100 */
[----:B------:R-:W-:Y:S01]  /*159c0*/  IMAD.IADD R3, R3, 0x1, R7 ;  /* 0x0000000103037824 */ /* 0x000fe200078e0207 */
[----:B-----5:R-:W-:Y:S01]  /*159d0*/  SHF.R.S32.HI R27, RZ, 0x1f, R8 ;  /* 0x0000001fff1b7819 */ /* 0x020fe20000011408 */
[----:B------:R-:W1:Y:S01]  /*159e0*/  LDC R12, c[0x0][0x2f4] ;  /* 0x0000bd00ff0c7b82 */ /* 0x000e620000000800 */
[----:B------:R-:W-:Y:S01]  /*159f0*/  IMAD.WIDE.U32 R2, R5, UR6, R2 ;  /* 0x0000000605027c25 */ /* 0x000fe2000f8e0002 */
[----:B0-----:R-:W-:-:S04]  /*15a00*/  SHF.L.U32 R11, R11, 0x4, RZ ;  /* 0x000000040b0b7819 */ /* 0x001fc800000006ff */
[----:B------:R-:W-:-:S04]  /*15a10*/  LOP3.LUT R11, R11, 0x30, RZ, 0xc0, !PT ;  /* 0x000000300b0b7812 */ /* 0x000fc800078ec0ff */
[----:B-1----:R-:W-:Y:S01]  /*15a20*/  ISETP.GE.AND P2, PT, R11, R12, PT ;  /* 0x0000000c0b00720c */ /* 0x002fe20003f46270 */
[----:B--2---:R-:W-:-:S04]  /*15a30*/  IMAD R7, R10, UR6, RZ ;  /* 0x000000060a077c24 */ /* 0x004fc8000f8e02ff */
        /* <DEDUP_REMOVED lines=28> */
[----:B-1----:R-:W-:-:S05]  /*15c00*/  IADD3 R2, P0, R11, R2, RZ ;  /* 0x000000020b027210 */ /* 0x002fca0007f1e0ff */
        /* <DEDUP_REMOVED lines=10> */
[----:B0-----:R-:W-:-:S04]  /*15cb0*/  IADD3 R2, P0, R11, R2, RZ ;  /* 0x000000020b027210 */ /* 0x001fc80007f1e0ff */
[----:B-1----:R-:W-:-:S05]  /*15cc0*/  IADD3.X R3, RZ, R3, RZ, P0, !PT ;  /* 0x00000003ff037210 */ /* 0x002fca00007fe4ff */
[----:B------:R0:W-:Y:S04]  /*15cd0*/  LDGSTS.E.BYPASS.LTC128B.128 [R7+0x7000], desc[UR40][R2.64], !P2 ;  /* 0x0700000002077fae */ /* 0x0001e8000d101d68 */
[----:B0-----:R-:W0:Y:S02]  /*15ce0*/  SHFL.IDX PT, R2, R9, 0x3, 0x1c1f ;  /* 0x007c1f0009027f89 */ /* 0x001e2400000e0000 */
[----:B0-----:R-:W-:-:S05]  /*15cf0*/  IADD3 R2, P0, R11, R2, RZ ;  /* 0x000000020b027210 */ /* 0x001fca0007f1e0ff */
[----:B------:R-:W-:-:S05]  /*15d00*/  IMAD.X R3, RZ, RZ, R10, P0 ;  /* 0x000000ffff037224 */ /* 0x000fca00000e060a */
[----:B------:R0:W-:Y:S04]  /*15d10*/  LDGSTS.E.BYPASS.LTC128B.128 [R7+0x7800], desc[UR40][R2.64], !P2 ;  /* 0x0780000002077fae */ /* 0x0001e8000d101d68 */
[----:B0-----:R0:W1:Y:S02]  /*15d20*/  SHFL.IDX PT, R2, R20, RZ, 0x1c1f ;  /* 0x001c1fff14027589 */ /* 0x00106400000e0000 */
.L_x_13827:
[----:B------:R-:W2:Y:S02]  /*15d30*/  S2R R3, SR_TID.X ;  /* 0x0000000000037919 */ /* 0x000ea40000002100 */
[----:B--2---:R-:W-:-:S05]  /*15d40*/  IMAD.SHL.U32 R3, R3, 0x10, RZ ;  /* 0x0000001003037824 */ /* 0x004fca00078e00ff */
        /* <DEDUP_REMOVED lines=9> */
.L_x_13678:
[----:B------:R-:W-:Y:S02]  /*15de0*/  PLOP3.LUT P2, PT, P2, P0, PT, 0xa2, 0x0 ;  /* 0x000000000000781c */ /* 0x000fe40001741472 */
[----:B------:R-:W-:-:S08]  /*15df0*/  @P0 R2UR P2, UR4, R6 ;  /* 0x00000000060402ca */ /* 0x000fd00000040000 */
[----:B------:R-:W-:-:S05]  /*15e00*/  @P0 PLOP3.LUT P0, PT, P2, PT, PT, 0x80, 0x0 ;  /* 0x000000000000081c */ /* 0x000fca000170f070 */
[----:B------:R-:W-:Y:S01]  /*15e10*/  @!P2 SYNCS.ARRIVE.TRANS64.RED.A0T1 RZ, [UR4+0x13270], RZ ;  /* 0x013270ffffffa9a7 */ /* 0x000fe20008200404 */
[----:B------:R-:W-:Y:S07]  /*15e20*/  @!P2 ARRIVES.LDGSTSBAR.64.TRANSCNT [UR4+0x13270] ;  /* 0x01327000ff00a9b0 */ /* 0x000fee0008000a84 */
[----:B------:R-:W-:Y:S05]  /*15e30*/  @P0 BRA.U.ANY `(.L_x_13678) ;  /* 0xfffffffd00e80947 */ /* 0x000fea000393ffff */
[----:B------:R-:W-:Y:S01]  /*15e40*/  NOP ;  /* 0x0000000000007918 */ /* 0x000fe20000000000 */
[----:B-1----:R-:W2:Y:S02]  /*15e50*/  LDL R2, [R1+0x78] ;  /* 0x0000780001027983 */ /* 0x002ea40000100800 */
[----:B--2---:R-:W-:-:S13]  /*15e60*/  ISETP.NE.AND P3, PT, R2, 0x3, PT ;  /* 0x000000030200780c */ /* 0x004fda0003f65270 */
[----:B------:R-:W-:Y:S05]  /*15e70*/  @!P3 BRA `(.L_x_13679) ;  /* 0x000000000004b947 */ /* 0x000fea0003800000 */
[----:B------:R-:W-:Y:S01]  /*15e80*/  BPT.TRAP 0x1 ;  /* 0x000000040000795c */ /* 0x000fe20000300000 */
.L_x_13679:
[----:B------:R1:W-:Y:S01]  /*15e90*/  SYNCS.ARRIVE.TRANS64.A1T0 RZ, [R6+URZ+0x13270], RZ ;  /* 0x013270ff06ff79a7 */ /* 0x0003e2000810003f */
[----:B------:R-:W-:Y:S05]  /*15ea0*/  @!P3 BRA `(.L_x_13680) ;  /* 0x000000000004b947 */ /* 0x000fea0003800000 */
[----:B------:R-:W-:Y:S01]  /*15eb0*/  BPT.TRAP 0x1 ;  /* 0x000000040000795c */ /* 0x000fe20000300000 */
.L_x_13680:
[----:B------:R-:W2:Y:S01]  /*15ec0*/  LDL R2, [R1+0x4] ;  /* 0x0000040001027983 */ /* 0x000ea20000100800 */
[----:B------:R-:W-:Y:S01]  /*15ed0*/  BSSY B0, `(.L_x_13681) ;  /* 0x0000003000007945 */ /* 0x000fe20003800000 */
[----:B--2---:R-:W2:Y:S03]  /*15ee0*/  SYNCS.PHASECHK.TRANS64.TRYWAIT P0, [R6+URZ+0x13240], R2 ;  /* 0x01324002060075a7 */ /* 0x004ea6000800017f */
[----:B--2---:R-:W-:Y:S05]  /*15ef0*/  @!P0 BRA `(.L_x_13682) ;  /* 0x0000004800a48947 */ /* 0x004fea0003800000 */
.L_x_13828:
[----:B------:R-:W-:Y:S05]  /*15f00*/  BSYNC B0 ;  /* 0x0000000000007941 */ /* 0x000fea0003800000 */
.L_x_13681:
[----:B------:R-:W3:Y:S01]  /*15f10*/  LDL.LU R11, [R1] ;  /* 0x00000000010b7983 */ /* 0x000ee20000300800 */
[----:B------:R-:W-:Y:S01]  /*15f20*/  ULDC.64 UR4, c[0x0][0x300] ;  /* 0x0000c00000047ab9 */ /* 0x000fe20000000a00 */
[----:B------:R-:W-:Y:S02]  /*15f30*/  ULDC.64 UR6, c[0x0][0x310] ;  /* 0x0000c40000067ab9 */ /* 0x000fe40000000a00 */
[----:B------:R-:W4:Y:S01]  /*15f40*/  LDL R10, [R1+0x20] ;  /* 0x00002000010a7983 */ /* 0x000f220000100800 */
[----:B------:R-:W-:Y:S02]  /*15f50*/  IMAD R9, R29, UR4, RZ ;  /* 0x000000041d097c24 */ /* 0x000fe4000f8e02ff */
[----:B--2---:R-:W-:-:S04]  /*15f60*/  IMAD.WIDE.U32 R2, R4, UR4, RZ ;  /* 0x0000000404027c25 */ /* 0x004fc8000f8e00ff */
[----:B------:R-:W-:-:S04]  /*15f70*/  IMAD R9, R4, UR5, R9 ;  /* 0x0000000504097c24 */ /* 0x000fc8000f8e0209 */
[----:B------:R-:W-:Y:S02]  /*15f80*/  IMAD.IADD R3, R3, 0x1, R9 ;  /* 0x0000000103037824 */ /* 0x000fe400078e0209 */
[----:B------:R-:W-:Y:S02]  /*15f90*/  IMAD R9, R28, UR4, RZ ;  /* 0x000000041c097c24 */ /* 0x000fe4000f8e02ff */
[----:B------:R-:W-:-:S04]  /*15fa0*/  IMAD.WIDE.U32 R2, R5, UR6, R2 ;  /* 0x0000000605027c25 */ /* 0x000fc8000f8e0002 */
[----:B------:R-:W-:Y:S02]  /*15fb0*/  IMAD R9, R0, UR5, R9 ;  /* 0x0000000500097c24 */ /* 0x000fe4000f8e0209 */
[----:B---3--:R-:W-:Y:S02]  /*15fc0*/  IMAD R4, R11, UR6, RZ ;  /* 0x000000060b047c24 */ /* 0x008fe4000f8e02ff */
[----:B------:R-:W2:Y:S02]  /*15fd0*/  LDC R11, c[0x0][0x2f4] ;  /* 0x0000bd00ff0b7b82 */ /* 0x000ea40000000800 */
[----:B------:R-:W-:-:S05]  /*15fe0*/  IMAD R4, R5, UR7, R4 ;  /* 0x0000000705047c24 */ /* 0x000fca000f8e0204 */
[----:B------:R-:W-:Y:S01]  /*15ff0*/  IADD3 R5, R3, R4, RZ ;  /* 0x0000000403057210 */ /* 0x000fe20007ffe0ff */
[----:B------:R-:W-:Y:S02]  /*16000*/  IMAD.MOV.U32 R4, RZ, RZ, R2 ;  /* 0x000000ffff047224 */ /* 0x000fe400078e0002 */
[----:B------:R-:W-:Y:S01]  /*16010*/  IMAD.WIDE.U32 R2, R0, UR4, RZ ;  /* 0x0000000400027c25 */ /* 0x000fe2000f8e00ff */
[----:B------:R-:W-:-:S03]  /*16020*/  ULDC.64 UR4, c[0x0][0x308] ;  /* 0x0000c20000047ab9 */ /* 0x000fc60000000a00 */
[----:B------:R-:W-:Y:S02]  /*16030*/  IMAD.IADD R3, R3, 0x1, R9 ;  /* 0x0000000103037824 */ /* 0x000fe400078e0209 */
[----:B----4-:R-:W-:Y:S02]  /*16040*/  IMAD R9, R10, UR4, RZ ;  /* 0x000000040a097c24 */ /* 0x010fe4000f8e02ff */
[----:B------:R-:W3:Y:S01]  /*16050*/  S2R R10, SR_TID.X ;  /* 0x00000000000a7919 */ /* 0x000ee20000002100 */
        /* <DEDUP_REMOVED lines=13> */
[----:B---3--:R-:W-:-:S05]  /*16130*/  IMAD.SHL.U32 R10, R10, 0x10, RZ ;  /* 0x000000100a0a7824 */ /* 0x008fca00078e00ff */
[----:B------:R-:W-:-:S04]  /*16140*/  LOP3.LUT R10, R10, 0x30, RZ, 0xc0, !PT ;  /* 0x000000300a0a7812 */ /* 0x000fc800078ec0ff */
[----:B--2---:R-:W-:Y:S01]  /*16150*/  ISETP.GE.AND P2, PT, R10, R11, PT ;  /* 0x0000000b0a00720c */ /* 0x004fe20003f46270 */
[----:B------:R-:W-:-:S12]  /*16160*/  BRA.DIV UR4, `(.L_x_13683) ;  /* 0x0000004a04207947 */ /* 0x000fd8000b800000 */
[----:B------:R-:W2:Y:S04]  /*16170*/  SHFL.IDX PT, R2, R0, RZ, 0x1c1f ;  /* 0x001c1fff00027589 */ /* 0x000ea800000e0000 */
[----:B------:R-:W3:Y:S04]  /*16180*/  SHFL.IDX PT, R3, R8, RZ, 0x1c1f ;  /* 0x001c1fff08037589 */ /* 0x000ee800000e0000 */
[----:B------:R-:W-:Y:S01]  /*16190*/  SHFL.IDX PT, R4, R4, RZ, 0x1c1f ;  /* 0x001c1fff04047589 */ /* 0x000fe200000e0000 */
[----:B--2---:R-:W-:-:S04]  /*161a0*/  IADD3 R2, P0, R10, R2, RZ ;  /* 0x000000020a027210 */ /* 0x004fc80007f1e0ff */
[----:B---3--:R-:W-:-:S05]  /*161b0*/  IADD3.X R3, RZ, R3, RZ, P0, !PT ;  /* 0x00000003ff037210 */ /* 0x008fca00007fe4ff */
[----:B------:R2:W-:Y:S04]  /*161c0*/  LDGSTS.E.BYPASS.LTC128B.128 [R7+0xe000], desc[UR40][R2.64], !P2 ;  /* 0x0e00000002077fae */ /* 0x0005e8000d101d68 */
[----:B--2---:R-:W2:Y:S04]  /*161d0*/  SHFL.IDX PT, R2, R0, 0x1, 0x1c1f ;  /* 0x003c1f0000027f89 */ /* 0x004ea800000e0000 */
[----:B------:R-:W3:Y:S01]  /*161e0*/  SHFL.IDX PT, R3, R8, 0x1, 0x1c1f ;  /* 0x003c1f0008037f89 */ /* 0x000ee200000e0000 */
[----:B--2---:R-:W-:-:S05]  /*161f0*/  IADD3 R2, P0, R10, R2, RZ ;  /* 0x000000020a027210 */ /* 0x004fca0007f1e0ff */
[----:B---3--:R-:W-:-:S05]  /*16200*/  IMAD.X R3, RZ, RZ, R3, P0 ;  /* 0x000000ffff037224 */ /* 0x008fca00000e0603 */
        /* <DEDUP_REMOVED lines=12> */
.L_x_13840:
        /* <DEDUP_REMOVED lines=8> */
.L_x_13684:
[----:B------:R-:W-:Y:S02]  /*16350*/  PLOP3.LUT P2, PT, P2, P0, PT, 0xa2, 0x0 ;  /* 0x000000000000781c */ /* 0x000fe40001741472 */
[----:B------:R-:W-:-:S08]  /*16360*/  @P0 R2UR P2, UR4, R6 ;  /* 0x00000000060402ca */ /* 0x000fd00000040000 */
[----:B------:R-:W-:-:S05]  /*16370*/  @P0 PLOP3.LUT P0, PT, P2, PT, PT, 0x80, 0x0 ;  /* 0x000000000000081c */ /* 0x000fca000170f070 */
[----:B------:R-:W-:Y:S01]  /*16380*/  @!P2 SYNCS.ARRIVE.TRANS64.RED.A0T1 RZ, [UR4+0x13230], RZ ;  /* 0x013230ffffffa9a7 */ /* 0x000fe20008200404 */
[----:B------:R-:W-:Y:S07]  /*16390*/  @!P2 ARRIVES.LDGSTSBAR.64.TRANSCNT [UR4+0x13230] ;  /* 0x01323000ff00a9b0 */ /* 0x000fee0008000a84 */
[----:B------:R-:W-:Y:S05]  /*163a0*/  @P0 BRA.U.ANY `(.L_x_13684) ;  /* 0xfffffffd00e80947 */ /* 0x000fea000393ffff */
[----:B------:R-:W-:Y:S01]  /*163b0*/  NOP ;  /* 0x0000000000007918 */ /* 0x000fe20000000000 */
[----:B------:R-:W4:Y:S02]  /*163c0*/  LDL R0, [R1+0x78] ;  /* 0x0000780001007983 */ /* 0x000f240000100800 */
[----:B----4-:R-:W-:-:S13]  /*163d0*/  ISETP.NE.AND P3, PT, R0, 0x3, PT ;  /* 0x000000030000780c */ /* 0x010fda0003f65270 */
[----:B------:R-:W-:Y:S05]  /*163e0*/  @!P3 BRA `(.L_x_13685) ;  /* 0x000000000004b947 */ /* 0x000fea0003800000 */
[----:B------:R-:W-:Y:S01]  /*163f0*/  BPT.TRAP 0x1 ;  /* 0x000000040000795c */ /* 0x000fe20000300000 */
.L_x_13685:
[----:B------:R-:W4:Y:S01]  /*16400*/  LDL R0, [R1+0x5c] ;  /* 0x00005c0001007983 */ /* 0x000f220000100800 */
[----:B------:R0:W-:Y:S01]  /*16410*/  SYNCS.ARRIVE.TRANS64.A1T0 RZ, [R6+URZ+0x13230], RZ ;  /* 0x013230ff06ff79a7 */ /* 0x0001e2000810003f */
[----:B----4-:R-:W-:-:S13]  /*16420*/  ISETP.NE.AND P0, PT, R0, 0x3, PT ;  /* 0x000000030000780c */ /* 0x010fda0003f05270 */
[----:B0-----:R-:W-:Y:S05]  /*16430*/  @!P0 BRA `(.L_x_13686) ;  /* 0x0000000000048947 */ /* 0x001fea0003800000 */
[----:B------:R-:W-:Y:S01]  /*16440*/  BPT.TRAP 0x1 ;  /* 0x000000040000795c */ /* 0x000fe20000300000 */
.L_x_13686:
[----:B------:R-:W-:Y:S01]  /*16450*/  LOP3.LUT R0, R26, 0x1, RZ, 0x3c, !PT ;  /* 0x000000011a007812 */ /* 0x000fe200078e3cff */
[----:B------:R-:W-:Y:S01]  /*16460*/  BSSY B0, `(.L_x_13687) ;  /* 0x0000005000007945 */ /* 0x000fe20003800000 */
[----:B---3--:R-:W-:Y:S02]  /*16470*/  LEA R2, R21, R22, 0x3 ;  /* 0x0000001615027211 */ /* 0x008fe400078e18ff */
[----:B------:R-:W-:-:S04]  /*16480*/  SHF.L.U32 R0, R0, 0x1f, RZ ;  /* 0x0000001f00007819 */ /* 0x000fc800000006ff */
[----:B------:R-:W0:Y:S02]  /*16490*/  SYNCS.PHASECHK.TRANS64.TRYWAIT P2, [R2+URZ+0x13270], R0 ;  /* 0x01327000020075a7 */ /* 0x000e24000804017f */
[----:B0-----:R-:W-:Y:S05]  /*164a0*/  @!P2 BRA `(.L_x_13688) ;  /* 0x0000004800aca947 */ /* 0x001fea0003800000 */
.L_x_13841:
[----:B------:R-:W-:Y:S05]  /*164b0*/  BSYNC B0 ;  /* 0x0000000000007941 */ /* 0x000fea0003800000 */
.L_x_13687:
[----:B------:R-:W3:Y:S02]  /*164c0*/  LDL R3, [R1+0x78] ;  /* 0x0000780001037983 */ /* 0x000ee40000100800 */
[----:B---3--:R-:W-:-:S13]  /*164d0*/  ISETP.NE.AND P2, PT, R3, 0x3, PT ;  /* 0x000000030300780c */ /* 0x008fda0003f45270 */
[----:B------:R-:W-:Y:S05]  /*164e0*/  @!P2 BRA `(.L_x_13689) ;  /* 0x000000000004a947 */ /* 0x000fea0003800000 */
[----:B------:R-:W-:Y:S01]  /*164f0*/  BPT.TRAP 0x1 ;  /* 0x000000040000795c */ /* 0x000fe20000300000 */
.L_x_13689:
[----:B------:R-:W-:Y:S01]  /*16500*/  SHF.L.U32 R3, R26, 0x1f, RZ ;  /* 0x0000001f1a037819 */ /* 0x000fe200000006ff */
[----:B0-----:R-:W-:-:S03]  /*16510*/  IMAD R0, R21, 0x2800, RZ ;  /* 0x0000280015007824 */ /* 0x001fc600078e02ff */
[----:B------:R-:W0:Y:S02]  /*16520*/  SYNCS.PHASECHK.TRANS64.TRYWAIT P2, [R2+URZ+0x13260], R3 ;  /* 0x01326003020075a7 */ /* 0x000e24000804017f */
[----:B0-----:R-:W-:Y:S05]  /*16530*/  @!P2 BRA `(.L_x_13690) ;  /* 0x00000048009ca947 */ /* 0x001fea0003800000 */
.L_x_13842:
[----:B------:R-:W3:Y:S01]  /*16540*/  LDL R12, [R1+0x78] ;  /* 0x00007800010c7983 */ /* 0x000ee20000100800 */
[----:B0-----:R-:W-:Y:S01]  /*16550*/  LOP3.LUT R3, R0, R25, RZ, 0xfc, !PT ;  /* 0x0000001900037212 */ /* 0x001fe200078efcff */
[----:B------:R-:W-:Y:S05]  /*16560*/  WARPSYNC.ALL ;  /* 0x0000000000007948 */ /* 0x000fea0003800000 */
[----:B------:R-:W-:-:S05]  /*16570*/  IMAD.IADD R3, R22, 0x1, R3 ;  /* 0x0000000116037824 */ /* 0x000fca00078e0203 */
[----:B-12---:R0:W1:Y:S02]  /*16580*/  LDSM.16.MT88.4 R4, [R3+0x6000] ;  /* 0x006000000304783b */ /* 0x0060640000004200 */
        /* <DEDUP_REMOVED lines=39> */
[----:B------:R-:W-:Y:S02]  /*16800*/  PRMT R11, R6, 0x7531, R7 ;  /* 0x00007531060b7816 */ /* 0x000fe40000000007 */
[----:B---3--:R-:W-:-:S03]  /*16810*/  ISETP.NE.AND P2, PT, R12, 0x3, PT ;  /* 0x000000030c00780c */ /* 0x008fc60003f45270 */
[----:B------:R0:W-:Y:S02]  /*16820*/  STSM.16.M88.4 [R3], R8 ;  /* 0x0000000803007844 */ /* 0x0001e40000000200 */
[C---:B0-----:R-:W-:Y:S02]  /*16830*/  LOP3.LUT R3, R0.reuse, R25, RZ, 0xfc, !PT ;  /* 0x0000001900037212 */ /* 0x041fe400078efcff */
[----:B------:R-:W-:-:S03]  /*16840*/  LOP3.LUT R0, R0, R24, RZ, 0xfc, !PT ;  /* 0x0000001800007212 */ /* 0x000fc600078efcff */
[----:B------:R-:W-:Y:S02]  /*16850*/  IMAD.IADD R3, R22, 0x1, R3 ;  /* 0x0000000116037824 */ /* 0x000fe400078e0203 */
[----:B------:R-:W-:-:S03]  /*16860*/  IMAD.IADD R0, R23, 0x1, R0 ;  /* 0x0000000117007824 */ /* 0x000fc600078e0200 */
        /* <DEDUP_REMOVED lines=14> */
.L_x_13691:
[----:B-1----:R1:W-:Y:S01]  /*16950*/  SYNCS.ARRIVE.TRANS64.A1T0 RZ, [R2+URZ+0x13250], RZ ;  /* 0x013250ff02ff79a7 */ /* 0x0023e2000810003f */
[----:B------:R-:W-:Y:S06]  /*16960*/  BAR.SYNC.DEFER_BLOCKING 0x2, 0x80 ;  /* 0x0082000000007b1d */ /* 0x000fec0000010000 */
[----:B------:R-:W-:Y:S05]  /*16970*/  @!P0 BRA `(.L_x_13692) ;  /* 0x0000000000048947 */ /* 0x000fea0003800000 */
[----:B------:R-:W-:Y:S01]  /*16980*/  BPT.TRAP 0x1 ;  /* 0x000000040000795c */ /* 0x000fe20000300000 */
.L_x_13692:
[----:B0-----:R-:W2:Y:S01]  /*16990*/  LDL R0, [R1+0x34] ;  /* 0x0000340001007983 */ /* 0x001ea20000100800 */
[----:B-1----:R-:W-:-:S03]  /*169a0*/  IADD3 R2, R2, 0x13280, RZ ;  /* 0x0001328002027810 */ /* 0x002fc60007ffe0ff */
[----:B------:R3:W5:Y:S04]  /*169b0*/  LDL R26, [R1+0x18] ;  /* 0x00001800011a7983 */ /* 0x0007680000100800 */
[----:B------:R3:W5:Y:S01]  /*169c0*/  LDL R21, [R1+0x8] ;  /* 0x0000080001157983 */ /* 0x0007620000100800 */
[----:B--2---:R-:W-:-:S04]  /*169d0*/  PRMT R2, R0, 0x654, R2 ;  /* 0x0000065400027816 */ /* 0x004fc80000000002 */
[----:B------:R3:W-:Y:S01]  /*169e0*/  SYNCS.ARRIVE.TRANS64.RED.A1T0 RZ, [R2+URZ], RZ ;  /* 0x000000ff02ff79a7 */ /* 0x0007e2000810043f */
[----:B------:R-:W-:Y:S05]  /*169f0*/  @P1 BRA `(.L_x_13693) ;  /* 0xffffffe8007c1947 */ /* 0x000fea000383ffff */
.L_x_13673:
[----:B-1----:R-:W3:Y:S02]  /*16a00*/  S2R R0, SR_TID.X ;  /* 0x0000000000007919 */ /* 0x002ee40000002100 */
[----:B---3--:R-:W-:Y:S02]  /*16a10*/  LOP3.LUT R2, R0, 0x7f, RZ, 0xc0, !PT ;  /* 0x0000007f00027812 */ /* 0x008fe400078ec0ff */
[----:B------:R-:W2:Y:S01]  /*16a20*/  LDL R0, [R1+0x5c] ;  /* 0x00005c0001007983 */ /* 0x000ea20000100800 */
[----:B------:R-:W-:Y:S01]  /*16a30*/  BSSY B0, `(.L_x_13694) ;  /* 0x0000010000007945 */ /* 0x000fe20003800000 */
[----:B------:R-:W-:Y:S02]  /*16a40*/  ISETP.NE.AND P1, PT, R2, RZ, PT ;  /* 0x000000ff0200720c */ /* 0x000fe40003f25270 */
[----:B--2---:R-:W-:-:S11]  /*16a50*/  ISETP.NE.AND P0, PT, R0, 0x3, PT ;  /* 0x000000030000780c */ /* 0x004fd60003f05270 */
[----:B------:R-:W-:Y:S05]  /*16a60*/  @P1 BRA `(.L_x_13695) ;  /* 0x0000000000301947 */ /* 0x000fea0003800000 */
[----:B------:R-:W1:Y:S01]  /*16a70*/  S2R R3, SR_LANEID ;  /* 0x0000000000037919 */ /* 0x000e620000000000 */
[----:B------:R-:W-:Y:S02]  /*16a80*/  VOTEU.ANY UR4, UPT, PT ;  /* 0x0000000000047886 */ /* 0x000fe400038e0100 */
[----:B------:R-:W1:Y:S08]  /*16a90*/  FLO.U32 R0, UR4 ;  /* 0x0000000400007d00 */ /* 0x000e7000080e0000 */
[----:B------:R-:W2:Y:S01]  /*16aa0*/  POPC R5, UR4 ;  /* 0x0000000400057d09 */ /* 0x000ea20008000000 */
[----:B-1----:R-:W-:-:S02]  /*16ab0*/  ISETP.EQ.U32.AND P1, PT, R0, R3, PT ;  /* 0x000000030000720c */ /* 0x002fc40003f22070 */
[----:B------:R-:W2:Y:S11]  /*16ac0*/  LDC.64 R2, c[0x0][0xc60] ;  /* 0x00031800ff027b82 */ /* 0x000eb60000000a00 */
[----:B--2---:R-:W2:Y:S01]  /*16ad0*/  @P1 ATOMG.E.ADD.STRONG.GPU PT, R3, desc[UR40][R2.64], R5 ;  /* 0x00000005020319a8 */ /* 0x004ea200081ee1e8 */
[----:B------:R-:W1:Y:S02]  /*16ae0*/  S2R R4, SR_LTMASK ;  /* 0x0000000000047919 */ /* 0x000e640000003900 */
[----:B-1----:R-:W-:-:S04]  /*16af0*/  LOP3.LUT R4, R4, UR4, RZ, 0xc0, !PT ;  /* 0x0000000404047c12 */ /* 0x002fc8000f8ec0ff */
[----:B0-----:R-:W0:Y:S01]  /*16b00*/  POPC R7, R4 ;  /* 0x0000000400077309 */ /* 0x001e220000000000 */
[----:B--2---:R-:W0:Y:S02]  /*16b10*/  SHFL.IDX PT, R0, R3, R0, 0x1f ;  /* 0x00001f0003007589 */ /* 0x004e2400000e0000 */
[----:B0-----:R-:W-:-:S07]  /*16b20*/  IADD3 R16, R0, UR36, R7 ;  /* 0x0000002400107c10 */ /* 0x001fce000fffe007 */
.L_x_13695:
[----:B------:R-:W-:Y:S05]  /*16b30*/  BSYNC B0 ;  /* 0x0000000000007941 */ /* 0x000fea0003800000 */
.L_x_13694:
[----:B------:R-:W-:Y:S05]  /*16b40*/  @!P0 BRA `(.L_x_13696) ;  /* 0x0000000000048947 */ /* 0x000fea0003800000 */
[----:B------:R-:W-:Y:S01]  /*16b50*/  BPT.TRAP 0x1 ;  /* 0x000000040000795c */ /* 0x000fe20000300000 */
.L_x_13696:
[----:B------:R-:W2:Y:S04]  /*16b60*/  LDL R2, [R1+0x18] ;  /* 0x0000180001027983 */ /* 0x000ea80000100800 */
[----:B------:R-:W3:Y:S01]  /*16b70*/  LDL R0, [R1+0x8] ;  /* 0x0000080001007983 */ /* 0x000ee20000100800 */
[----:B------:R-:W-:Y:S01]  /*16b80*/  BSSY B0, `(.L_x_13697) ;  /* 0x0000006000007945 */ /* 0x000fe20003800000 */
[----:B--2---:R-:W-:-:S04]  /*16b90*/  LOP3.LUT R3, R2, 0x1, RZ, 0x3c, !PT ;  /* 0x0000000102037812 */ /* 0x004fc800078e3cff */
[----:B------:R-:W-:Y:S01]  /*16ba0*/  SHF.L.U32 R3, R3, 0x1f, RZ ;  /* 0x0000001f03037819 */ /* 0x000fe200000006ff */
[----:B---3--:R-:W-:-:S04]  /*16bb0*/  IMAD R0, R0, 0x8, R22 ;  /* 0x0000000800007824 */ /* 0x008fc800078e0216 */
[----:B------:R-:W1:Y:S02]  /*16bc0*/  SYNCS.PHASECHK.TRANS64.TRYWAIT P1, [R0+URZ+0x13270], R3 ;  /* 0x01327003000075a7 */ /* 0x000e64000802017f */
[----:B-1----:R-:W-:Y:S05]  /*16bd0*/  @!P1 BRA `(.L_x_13698) ;  /* 0x0000004400089947 */ /* 0x002fea0003800000 */
.L_x_13843:
[----:B------:R-:W-:Y:S05]  /*16be0*/  BSYNC B0 ;  /* 0x0000000000007941 */ /* 0x000fea0003800000 */
.L_x_13697:
[----:B------:R-:W2:Y:S02]  /*16bf0*/  LDL R2, [R1+0x78] ;  /* 0x0000780001027983 */ /* 0x000ea40000100800 */
[----:B--2---:R-:W-:-:S13]  /*16c00*/  ISETP.NE.AND P1, PT, R2, 0x3, PT ;  /* 0x000000030200780c */ /* 0x004fda0003f25270 */
[----:B------:R-:W-:Y:S05]  /*16c10*/  @!P1 BRA `(.L_x_13699) ;  /* 0x0000000000049947 */ /* 0x000fea0003800000 */
[----:B------:R-:W-:Y:S01]  /*16c20*/  BPT.TRAP 0x1 ;  /* 0x000000040000795c */ /* 0x000fe20000300000 */
.L_x_13699:
[----:B------:R-:W1:Y:S02]  /*16c30*/  LDL R2, [R1+0x18] ;  /* 0x0000180001027983 */ /* 0x000e640000100800 */
[----:B-1----:R-:W-:-:S04]  /*16c40*/  SHF.L.U32 R3, R2, 0x1f, RZ ;  /* 0x0000001f02037819 */ /* 0x002fc800000006ff */
[----:B------:R-:W1:Y:S02]  /*16c50*/  SYNCS.PHASECHK.TRANS64.TRYWAIT P1, [R0+URZ+0x13260], R3 ;  /* 0x01326003000075a7 */ /* 0x000e64000802017f */
[----:B-1----:R-:W-:Y:S05]  /*16c60*/  @!P1 BRA `(.L_x_13700) ;  /* 0x0000004000f89947 */ /* 0x002fea0003800000 */
.L_x_13844:
[----:B------:R-:W2:Y:S04]  /*16c70*/  LDL R12, [R1+0x8] ;  /* 0x00000800010c7983 */ /* 0x000ea80000100800 */
[----:B------:R-:W3:Y:S01]  /*16c80*/  LDL R13, [R1+0x78] ;  /* 0x00007800010d7983 */ /* 0x000ee20000100800 */
[----:B------:R-:W-:Y:S05]  /*16c90*/  WARPSYNC.ALL ;  /* 0x0000000000007948 */ /* 0x000fea0003800000 */
[----:B--2---:R-:W-:-:S05]  /*16ca0*/  IMAD R2, R12, 0x2800, RZ ;  /* 0x000028000c027824 */ /* 0x004fca00078e02ff */
[----:B-1----:R-:W-:-:S05]  /*16cb0*/  LOP3.LUT R3, R2, R25, RZ, 0xfc, !PT ;  /* 0x0000001902037212 */ /* 0x002fca00078efcff */
[----:B------:R-:W-:-:S06]  /*16cc0*/  IMAD.IADD R4, R22, 0x1, R3 ;  /* 0x0000000116047824 */ /* 0x000fcc00078e0203 */
[----:B0-----:R-:W0:Y:S01]  /*16cd0*/  LDSM.16.MT88.4 R4, [R4+0x6000] ;  /* 0x006000000404783b */ /* 0x001e220000004200 */
[----:B------:R-:W-:-:S05]  /*16ce0*/  LOP3.LUT R3, R2, R24, RZ, 0xfc, !PT ;  /* 0x0000001802037212 */ /* 0x000fca00078efcff */
        /* <DEDUP_REMOVED lines=8> */
[----:B------:R-:W-:-:S06]  /*16d70*/  IADD3 R6, R22, R5, RZ ;  /* 0x0000000516067210 */ /* 0x000fcc0007ffe0ff */
[----:B------:R-:W0:Y:S01]  /*16d80*/  LDSM.16.MT88.4 R4, [R6+0x6000] ;  /* 0x006000000604783b */ /* 0x000e220000004200 */
        /* <DEDUP_REMOVED lines=8> */
[----:B------:R-:W-:-:S05]  /*16e10*/  LOP3.LUT R5, R3, R25, RZ, 0xfc, !PT ;  /* 0x0000001903057212 */ /* 0x000fca00078efcff */
[----:B------:R-:W-:-:S06]  /*16e20*/  IMAD.IADD R4, R22, 0x1, R5 ;  /* 0x0000000116047824 */ /* 0x000fcc00078e0205 */
        /* <DEDUP_REMOVED lines=8> */
[----:B0-----:R-:W-:-:S04]  /*16eb0*/  IADD3 R3, R2, 0x1800, RZ ;  /* 0x0000180002037810 */ /* 0x001fc80007ffe0ff */
[----:B------:R-:W-:-:S05]  /*16ec0*/  LOP3.LUT R5, R3, R25, RZ, 0xfc, !PT ;  /* 0x0000001903057212 */ /* 0x000fca00078efcff */
[----:B------:R-:W-:-:S06]  /*16ed0*/  IMAD.IADD R6, R22, 0x1, R5 ;  /* 0x0000000116067824 */ /* 0x000fcc00078e0205 */
[----:B------:R-:W0:Y:S01]  /*16ee0*/  LDSM.16.MT88.4 R4, [R6+0x6000] ;  /* 0x006000000604783b */ /* 0x000e220000004200 */
[----:B------:R-:W-:Y:S01]  /*16ef0*/  VIADD R2, R2, 0x2000 ;  /* 0x0000200002027836 */ /* 0x000fe20000000000 */
[----:B------:R-:W-:-:S05]  /*16f00*/  LOP3.LUT R3, R3, R24, RZ, 0xfc, !PT ;  /* 0x0000001803037212 */ /* 0x000fca00078efcff */
[----:B------:R-:W-:Y:S01]  /*16f10*/  IMAD.IADD R3, R23, 0x1, R3 ;  /* 0x0000000117037824 */ /* 0x000fe200078e0203 */
[C-C-:B0-----:R-:W-:Y:S02]  /*16f20*/  PRMT R8, R4.reuse, 0x6420, R5.reuse ;  /* 0x0000642004087816 */ /* 0x141fe40000000005 */
[----:B------:R-:W-:Y:S02]  /*16f30*/  PRMT R9, R4, 0x7531, R5 ;  /* 0x0000753104097816 */ /* 0x000fe40000000005 */
[----:B------:R-:W-:Y:S02]  /*16f40*/  LOP3.LUT R5, R2, R25, RZ, 0xfc, !PT ;  /* 0x0000001902057212 */ /* 0x000fe400078efcff */
[C-C-:B------:R-:W-:Y:S02]  /*16f50*/  PRMT R10, R6.reuse, 0x6420, R7.reuse ;  /* 0x00006420060a7816 */ /* 0x140fe40000000007 */
[----:B------:R-:W-:Y:S01]  /*16f60*/  PRMT R11, R6, 0x7531, R7 ;  /* 0x00007531060b7816 */ /* 0x000fe20000000007 */
[----:B------:R-:W-:-:S04]  /*16f70*/  IMAD.IADD R5, R22, 0x1, R5 ;  /* 0x0000000116057824 */ /* 0x000fc800078e0205 */
[----:B------:R-:W-:Y:S04]  /*16f80*/  STSM.16.M88.4 [R3], R8 ;  /* 0x0000000803007844 */ /* 0x000fe80000000200 */
[----:B------:R-:W0:Y:S01]  /*16f90*/  LDSM.16.MT88.4 R4, [R5+0x6000] ;  /* 0x006000000504783b */ /* 0x000e220000004200 */
[----:B---3--:R-:W-:Y:S02]  /*16fa0*/  ISETP.NE.AND P1, PT, R13, 0x3, PT ;  /* 0x000000030d00780c */ /* 0x008fe40003f25270 */
[----:B------:R-:W-:-:S04]  /*16fb0*/  LOP3.LUT R2, R2, R24, RZ, 0xfc, !PT ;  /* 0x0000001802027212 */ /* 0x000fc800078efcff */
[----:B------:R-:W-:Y:S02]  /*16fc0*/  IADD3 R23, R23, R2, RZ ;  /* 0x0000000217177210 */ /* 0x000fe40007ffe0ff */
        /* <DEDUP_REMOVED lines=13> */
.L_x_13701:
[----:B-1----:R1:W-:Y:S01]  /*170a0*/  SYNCS.ARRIVE.TRANS64.A1T0 RZ, [R0+URZ+0x13250], RZ ;  /* 0x013250ff00ff79a7 */ /* 0x0023e2000810003f */
[----:B------:R-:W-:Y:S06]  /*170b0*/  BAR.SYNC.DEFER_BLOCKING 0x2, 0x80 ;  /* 0x0082000000007b1d */ /* 0x000fec0000010000 */
[----:B------:R-:W-:Y:S05]  /*170c0*/  @!P0 BRA `(.L_x_13702) ;  /* 0x0000000000048947 */ /* 0x000fea0003800000 */
[----:B------:R-:W-:Y:S01]  /*170d0*/  BPT.TRAP 0x1 ;  /* 0x000000040000795c */ /* 0x000fe20000300000 */
.L_x_13702:
[----:B------:R-:W2:Y:S04]  /*170e0*/  LDL R2, [R1+0x34] ;  /* 0x0000340001027983 */ /* 0x000ea80000100800 */
[----:B------:R-:W3:Y:S01]  /*170f0*/  LDL.LU R3, [R1+0x18] ;  /* 0x0000180001037983 */ /* 0x000ee20000300800 */
[----:B-1----:R-:W-:-:S05]  /*17100*/  VIADD R0, R0, 0x13280 ;  /* 0x0001328000007836 */ /* 0x002fca0000000000 */
[----:B--2---:R-:W-:-:S04]  /*17110*/  PRMT R0, R2, 0x654, R0 ;  /* 0x0000065402007816 */ /* 0x004fc80000000000 */
[----:B------:R1:W-:Y:S02]  /*17120*/  SYNCS.ARRIVE.TRANS64.RED.A1T0 RZ, [R0+URZ], RZ ;  /* 0x000000ff00ff79a7 */ /* 0x0003e4000810043f */
[----:B-1----:R-:W-:-:S05]  /*17130*/  VIADD R0, R12, 0x1 ;  /* 0x000000010c007836 */ /* 0x002fca0000000000 */
[----:B------:R-:W-:-:S04]  /*17140*/  ISETP.NE.AND P0, PT, R0, 0x2, PT ;  /* 0x000000020000780c */ /* 0x000fc80003f05270 */
[----:B------:R-:W-:Y:S02]  /*17150*/  SEL R2, RZ, 0x1, P0 ;  /* 0x00000001ff027807 */ /* 0x000fe40000000000 */
[----:B------:R-:W-:Y:S02]  /*17160*/  SEL R0, R0, RZ, P0 ;  /* 0x000000ff00007207 */ /* 0x000fe40000000000 */
[----:B---3--:R-:W-:-:S03]  /*17170*/  LOP3.LUT R3, R3, R2, RZ, 0x3c, !PT ;  /* 0x0000000203037212 */ /* 0x008fc600078e3cff */
[----:B------:R1:W-:Y:S04]  /*17180*/  STL [R1+0x8], R0 ;  /* 0x0000080001007387 */ /* 0x0003e80000100800 */
[----:B------:R1:W-:Y:S02]  /*17190*/  STL [R1+0x18], R3 ;  /* 0x0000180301007387 */ /* 0x0003e40000100800 */
.L_x_13643:
        /* <DEDUP_REMOVED lines=13> */
.L_x_13703:
        /* <DEDUP_REMOVED lines=17> */
[----:B-1----:R-:W-:Y:S01]  /*17380*/  MOV R2, RZ ;  /* 0x000000ff00027202 */ /* 0x002fe20000000f00 */
        /* <DEDUP_REMOVED lines=17> */
[----:B------:R1:W2:Y:S02]  /*174a0*/  SHFL.IDX PT, R14, R3, 0x1f, 0x1f ;  /* 0x03e01f00030e7f89 */ /* 0x0002a400000e0000 */
.L_x_13854:
[----:B------:R-:W-:Y:S02]  /*174b0*/  ULDC UR4, c[0x0][0xc38] ;  /* 0x00030e0000047ab9 */ /* 0x000fe40000000800 */
[----:B------:R-:W-:-:S04]  /*174c0*/  IMAD.U32 R16, RZ, RZ, UR4 ;  /* 0x00000004ff107e24 */ /* 0x000fc8000f8e00ff */
[----:B--2---:R-:W-:-:S04]  /*174d0*/  IMAD R6, R14, R16, RZ ;  /* 0x000000100e067224 */ /* 0x004fc800078e02ff */
[----:B------:R-:W-:-:S05]  /*174e0*/  IMAD.IADD R4, R4, 0x1, R6 ;  /* 0x0000000104047824 */ /* 0x000fca00078e0206 */
[----:B------:R-:W-:-:S13]  /*174f0*/  ISETP.GT.AND P6, PT, R4, R0, PT ;  /* 0x000000000400720c */ /* 0x000fda0003fc4270 */
[----:B------:R-:W-:Y:S05]  /*17500*/  @P6 BRA `(.L_x_13706) ;  /* 0x00000000009c6947 */ /* 0x000fea0003800000 */
.L_x_13711:
[----:B------:R-:W2:Y:S01]  /*17510*/  LDC R2, c[0x0][0xc3c] ;  /* 0x00030f00ff027b82 */ /* 0x000ea20000000800 */
[----:B------:R-:W-:-:S05]  /*17520*/  VIADD R19, R19, 0x1f ;  /* 0x0000001f13137836 */ /* 0x000fca0000000000 */
[----:B--2---:R-:W-:-:S13]  /*17530*/  ISETP.GE.AND P6, PT, R19, R2, PT ;  /* 0x000000021300720c */ /* 0x004fda0003fc6270 */
[----:B------:R-:W-:Y:S05]  /*17540*/  @P6 BRA `(.L_x_13707) ;  /* 0x0000000400446947 */ /* 0x000fea0003800000 */
[----:B-1----:R-:W1:Y:S01]  /*17550*/  S2R R3, SR_TID.X ;  /* 0x0000000000037919 */ /* 0x002e620000002100 */
        /* <DEDUP_REMOVED lines=9> */
.L_x_13709:
[----:B------:R-:W-:Y:S05]  /*175f0*/  BSYNC B0 ;  /* 0x0000000000007941 */ /* 0x000fea0003800000 */
.L_x_13708:
        /* <DEDUP_REMOVED lines=18> */
.L_x_13862:
[----:B------:R-:W-:Y:S02]  /*17720*/  ULDC UR4, c[0x0][0xc38] ;  /* 0x00030e0000047ab9 */ /* 0x000fe40000000800 */
[----:B------:R-:W-:-:S04]  /*17730*/  IMAD.U32 R16, RZ, RZ, UR4 ;  /* 0x00000004ff107e24 */ /* 0x000fc8000f8e00ff */
[----:B--2---:R-:W-:-:S04]  /*17740*/  IMAD R6, R14, R16, RZ ;  /* 0x000000100e067224 */ /* 0x004fc800078e02ff */
[----:B------:R-:W-:-:S05]  /*17750*/  IMAD.IADD R4, R6, 0x1, R4 ;  /* 0x0000000106047824 */ /* 0x000fca00078e0204 */
[----:B------:R-:W-:-:S13]  /*17760*/  ISETP.GT.AND P6, PT, R4, R0, PT ;  /* 0x000000000400720c */ /* 0x000fda0003fc4270 */
[----:B------:R-:W-:Y:S05]  /*17770*/  @!P6 BRA `(.L_x_13711) ;  /* 0xfffffffc0064e947 */ /* 0x000fea000383ffff */
.L_x_13706:
        /* <DEDUP_REMOVED lines=8> */
.L_x_13866:
[----:B------:R-:W-:Y:S02]  /*17800*/  ISETP.NE.AND P0, PT, R5, RZ, PT ;  /* 0x000000ff0500720c */ /* 0x000fe40003f05270 */
[----:B--2---:R-:W-:-:S11]  /*17810*/  MOV R2, RZ ;  /* 0x000000ff00027202 */ /* 0x004fd60000000f00 */
[----:B------:R-:W-:Y:S05]  /*17820*/  @!P0 BRA `(.L_x_13713) ;  /* 0x0000000000108947 */ /* 0x000fea0003800000 */
[----:B------:R-:W-:Y:S01]  /*17830*/  UMOV UR4, 0xffffffff ;  /* 0xffffffff00047882 */ /* 0x000fe20000000000 */
[----:B------:R-:W-:Y:S02]  /*17840*/  VIADD R12, R4, 0xffffffff ;  /* 0xffffffff040c7836 */ /* 0x000fe40000000000 */
[----:B------:R-:W-:Y:S05]  /*17850*/  BRA.DIV UR4, `(.L_x_13714) ;  /* 0x00000042043c7947 */ /* 0x000fea000b800000 */
[----:B------:R2:W4:Y:S02]  /*17860*/  SHFL.IDX PT, R2, R3, R12, 0x1f ;  /* 0x00001f0c03027589 */ /* 0x00052400000e0000 */
.L_x_13713:
[----:B---3--:R-:W-:Y:S01]  /*17870*/  IABS R5, R17 ;  /* 0x0000001100057213 */ /* 0x008fe20000000000 */
[----:B----4-:R-:W-:Y:S02]  /*17880*/  IMAD R16, R2, R16, R6 ;  /* 0x0000001002107224 */ /* 0x010fe400078e0206 */
[----:B------:R-:W-:Y:S01]  /*17890*/  IMAD.IADD R19, R4, 0x1, R19 ;  /* 0x0000000104137824 */ /* 0x000fe200078e0213 */
[----:B------:R-:W3:Y:S02]  /*178a0*/  I2F.RP R7, R5 ;  /* 0x0000000500077306 */ /* 0x000ee40000209400 */
[----:B------:R-:W-:-:S06]  /*178b0*/  IADD3 R0, R0, -R16, RZ ;  /* 0x8000001000007210 */ /* 0x000fcc0007ffe0ff */
[----:B---3--:R-:W0:Y:S02]  /*178c0*/  MUFU.RCP R7, R7 ;  /* 0x0000000700077308 */ /* 0x008e240000001000 */
[----:B0-----:R-:W-:-:S06]  /*178d0*/  VIADD R8, R7, 0xffffffe ;  /* 0x0ffffffe07087836 */ /* 0x001fcc0000000000 */
[----:B-12---:R-:W0:Y:S02]  /*178e0*/  F2I.FTZ.U32.TRUNC.NTZ R3, R8 ;  /* 0x0000000800037305 */ /* 0x006e24000021f000 */
        /* <DEDUP_REMOVED lines=19> */
[--C-:B------:R-:W-:Y:S02]  /*17a20*/  IMAD.MOV R3, RZ, RZ, -R2.reuse ;  /* 0x000000ffff037224 */ /* 0x100fe400078e0a02 */
[----:B------:R-:W-:Y:S02]  /*17a30*/  IMAD.MOV.U32 R18, RZ, RZ, R2 ;  /* 0x000000ffff127224 */ /* 0x000fe400078e0002 */
[----:B------:R-:W-:Y:S01]  /*17a40*/  IMAD R17, R17, R3, R0 ;  /* 0x0000000311117224 */ /* 0x000fe200078e0200 */
[----:B------:R-:W-:Y:S06]  /*17a50*/  BRA `(.L_x_13715) ;  /* 0x00000000001c7947 */ /* 0x000fec0003800000 */
.L_x_13707:
[----:B------:R-:W-:Y:S01]  /*17a60*/  UMOV UR4, URZ ;  /* 0x0000003f00047c82 */ /* 0x000fe20008000000 */
[----:B------:R-:W-:Y:S01]  /*17a70*/  UMOV UR5, URZ ;  /* 0x0000003f00057c82 */ /* 0x000fe20008000000 */
[----:B------:R-:W-:Y:S01]  /*17a80*/  ULDC UR6, c[0x0][0xc3c] ;  /* 0x00030f0000067ab9 */ /* 0x000fe20000000800 */
[----:B------:R-:W-:Y:S01]  /*17a90*/  IMAD.MOV.U32 R16, RZ, RZ, R0 ;  /* 0x000000ffff107224 */ /* 0x000fe200078e0000 */
[----:B------:R-:W-:Y:S01]  /*17aa0*/  MOV R17, UR4 ;  /* 0x0000000400117c02 */ /* 0x000fe20008000f00 */
[----:B------:R-:W-:Y:S02]  /*17ab0*/  IMAD.U32 R18, RZ, RZ, UR5 ;  /* 0x00000005ff127e24 */ /* 0x000fe4000f8e00ff */
[----:B------:R-:W-:-:S07]  /*17ac0*/  IMAD.U32 R19, RZ, RZ, UR6 ;  /* 0x00000006ff137e24 */ /* 0x000fce000f8e00ff */
.L_x_13715:
[----:B------:R3:W2:Y:S01]  /*17ad0*/  LDL R2, [R1+0x34] ;  /* 0x0000340001027983 */ /* 0x0006a20000100800 */
[----:B------:R-:W4:Y:S01]  /*17ae0*/  S2R R0, SR_TID.X ;  /* 0x0000000000007919 */ /* 0x000f220000002100 */
[----:B------:R-:W-:Y:S05]  /*17af0*/  WARPSYNC.ALL ;  /* 0x0000000000007948 */ /* 0x000fea0003800000 */
[----:B----4-:R-:W-:Y:S01]  /*17b00*/  LOP3.LUT R0, R0, 0x1f, RZ, 0xc0, !PT ;  /* 0x0000001f00007812 */ /* 0x010fe200078ec0ff */
        /* <DEDUP_REMOVED lines=8> */
.L_x_13704:
[----:B------:R-:W-:Y:S02]  /*17b90*/  ULDC UR4, c[0x0][0xc3c] ;  /* 0x00030f0000047ab9 */ /* 0x000fe40000000800 */
[----:B--2---:R-:W-:-:S13]  /*17ba0*/  ISETP.GE.AND P0, PT, R19, UR4, PT ;  /* 0x0000000413007c0c */ /* 0x004fda000bf06270 */
[----:B------:R-:W-:Y:S05]  /*17bb0*/  @!P0 BRA `(.L_x_13716) ;  /* 0xffffff9c00188947 */ /* 0x000fea000383ffff */
[----:B------:R-:W-:Y:S05]  /*17bc0*/  BSYNC B7 ;  /* 0x0000000000077941 */ /* 0x000fea0003800000 */
.L_x_13606:
[----:B-1----:R-:W2:Y:S01]  /*17bd0*/  LDL.LU R0, [R1+0x6c] ;  /* 0x00006c0001007983 */ /* 0x002ea20000300800 */
[----:B------:R-:W-:Y:S01]  /*17be0*/  BSSY B0, `(.L_x_13717) ;  /* 0x000000b000007945 */ /* 0x000fe20003800000 */
[----:B------:R-:W1:Y:S01]  /*17bf0*/  S2R R5, SR_CgaCtaId ;  /* 0x0000000000057919 */ /* 0x000e620000008800 */
[----:B--2---:R-:W-:-:S05]  /*17c00*/  VIADD R0, R0, 0x1 ;  /* 0x0000000100007836 */ /* 0x004fca0000000000 */
[----:B---3--:R-:W-:-:S04]  /*17c10*/  LEA.HI R2, R0, R0, RZ, 0x1 ;  /* 0x0000000000027211 */ /* 0x008fc800078f08ff */
[----:B------:R-:W-:Y:S02]  /*17c20*/  LOP3.LUT R3, R2, 0xfffffffe, RZ, 0xc0, !PT ;  /* 0xfffffffe02037812 */ /* 0x000fe400078ec0ff */
[----:B------:R-:W-:-:S03]  /*17c30*/  MOV R2, 0x400 ;  /* 0x0000040000027802 */ /* 0x000fc60000000f00 */
[----:B------:R-:W-:Y:S01]  /*17c40*/  IMAD.IADD R0, R0, 0x1, -R3 ;  /* 0x0000000100007824 */ /* 0x000fe200078e0a03 */
[----:B-1----:R-:W-:-:S04]  /*17c50*/  LEA R5, R5, R2, 0x18 ;  /* 0x0000000205057211 */ /* 0x002fc800078ec0ff */
[----:B------:R-:W-:-:S04]  /*17c60*/  SHF.L.U32 R0, R0, 0x1f, RZ ;  /* 0x0000001f00007819 */ /* 0x000fc800000006ff */
[----:B------:R-:W1:Y:S02]  /*17c70*/  SYNCS.PHASECHK.TRANS64.TRYWAIT P0, [R5+URZ+0x13220], R0 ;  /* 0x01322000050075a7 */ /* 0x000e64000800017f */
[----:B-1----:R-:W-:Y:S05]  /*17c80*/  @!P0 BRA `(.L_x_13718) ;  /* 0x0000003c00588947 */ /* 0x002fea0003800000 */
.L_x_13869:
[----:B------:R-:W-:Y:S05]  /*17c90*/  BSYNC B0 ;  /* 0x0000000000007941 */ /* 0x000fea0003800000 */
.L_x_13717:
[----:B------:R-:W-:-:S03]  /*17ca0*/  UMOV UR4, 0xffffffff ;  /* 0xffffffff00047882 */ /* 0x000fc60000000000 */
[----:B------:R-:W-:Y:S05]  /*17cb0*/  BRA.DIV UR4, `(.L_x_13719) ;  /* 0x0000003e04607947 */ /* 0x000fea000b800000 */
[----:B-1----:R-:W1:Y:S02]  /*17cc0*/  S2R R0, SR_TID.X ;  /* 0x0000000000007919 */ /* 0x002e640000002100 */
[----:B-1----:R-:W-:-:S04]  /*17cd0*/  SHF.R.U32.HI R0, RZ, 0x5, R0 ;  /* 0x00000005ff007819 */ /* 0x002fc80000011600 */
[----:B------:R-:W-:-:S05]  /*17ce0*/  LOP3.LUT R0, R0, 0x3, RZ, 0xc0, !PT ;  /* 0x0000000300007812 */ /* 0x000fca00078ec0ff */
[----:B------:R1:W2:Y:S02]  /*17cf0*/  SHFL.IDX PT, R14, R0, RZ, 0x1f ;  /* 0x00001fff000e7589 */ /* 0x0002a400000e0000 */
.L_x_13872:
[----:B--2---:R-:W-:-:S13]  /*17d00*/  ISETP.NE.AND P0, PT, R14, RZ, PT ;  /* 0x000000ff0e00720c */ /* 0x004fda0003f05270 */
[----:B------:R-:W-:Y:S05]  /*17d10*/  @P0 BRA `(.L_x_13495) ;  /* 0x0000000000b40947 */ /* 0x000fea0003800000 */
[----:B------:R-:W-:-:S03]  /*17d20*/  UMOV UR4, 0xffffffff ;  /* 0xffffffff00047882 */ /* 0x000fc60000000000 */
[----:B------:R-:W-:Y:S05]  /*17d30*/  BRA.DIV UR4, `(.L_x_13720) ;  /* 0x0000003e04747947 */ /* 0x000fea000b800000 */
[----:B------:R-:W-:-:S13]  /*17d40*/  ELECT P6, URZ, PT ;  /* 0x00000000003f782f */ /* 0x000fda00038c0000 */
.L_x_13875:
[----:B------:R-:W-:Y:S05]  /*17d50*/  @!P6 BRA `(.L_x_13495) ;  /* 0x0000000000a4e947 */ /* 0x000fea0003800000 */
[----:B-1----:R-:W2:Y:S02]  /*17d60*/  LDL.LU R0, [R1+0x3c] ;  /* 0x00003c0001007983 */ /* 0x002ea40000300800 */
[----:B--2---:R-:W-:-:S04]  /*17d70*/  LOP3.LUT R0, R0, 0x2, RZ, 0xfc, !PT ;  /* 0x0000000200007812 */ /* 0x004fc800078efcff */
[----:B------:R-:W-:-:S13]  /*17d80*/  ISETP.NE.AND P0, PT, R0, 0x3, PT ;  /* 0x000000030000780c */ /* 0x000fda0003f05270 */
[----:B------:R-:W-:Y:S05]  /*17d90*/  @!P0 BRA `(.L_x_13721) ;  /* 0x0000000000048947 */ /* 0x000fea0003800000 */
[----:B------:R-:W-:Y:S01]  /*17da0*/  BPT.TRAP 0x1 ;  /* 0x000000040000795c */ /* 0x000fe20000300000 */
.L_x_13721:
[----:B------:R-:W2:Y:S04]  /*17db0*/  LDL R2, [R1+0x18] ;  /* 0x0000180001027983 */ /* 0x000ea80000100800 */
[----:B------:R-:W3:Y:S01]  /*17dc0*/  LDL.LU R0, [R1+0x8] ;  /* 0x0000080001007983 */ /* 0x000ee20000300800 */
[----:B--2---:R-:W-:Y:S02]  /*17dd0*/  SHF.L.U32 R3, R2, 0x1f, RZ ;  /* 0x0000001f02037819 */ /* 0x004fe400000006ff */
[C---:B---3--:R-:W-:Y:S01]  /*17de0*/  LEA R4, R0.reuse, R5, 0x3 ;  /* 0x0000000500047211 */ /* 0x048fe200078e18ff */
[----:B------:R-:W-:-:S03]  /*17df0*/  VIADD R0, R0, 0x1 ;  /* 0x0000000100007836 */ /* 0x000fc60000000000 */
[----:B------:R-:W1:Y:S02]  /*17e00*/  SYNCS.PHASECHK.TRANS64.TRYWAIT P1, [R4+URZ+0x13240], R3 ;  /* 0x01324003040075a7 */ /* 0x000e64000802017f */
[----:B------:R-:W-:-:S04]  /*17e10*/  ISETP.NE.AND P2, PT, R0, 0x2, PT ;  /* 0x000000020000780c */ /* 0x000fc80003f45270 */
[----:B------:R-:W-:Y:S01]  /*17e20*/  SEL R2, RZ, 0x1, P2 ;  /* 0x00000001ff027807 */ /* 0x000fe20001000000 */
[----:B-1----:R-:W-:Y:S08]  /*17e30*/  @!P1 BRA `(.L_x_13722) ;  /* 0x0000003c00549947 */ /* 0x002ff00003800000 */
.L_x_13876:
[----:B------:R-:W2:Y:S01]  /*17e40*/  LDL.LU R6, [R1+0x18] ;  /* 0x0000180001067983 */ /* 0x000ea20000300800 */
[----:B------:R-:W-:Y:S02]  /*17e50*/  SEL R0, R0, RZ, P2 ;  /* 0x000000ff00007207 */ /* 0x000fe40001000000 */
[----:B--2---:R-:W-:Y:S01]  /*17e60*/  LOP3.LUT R2, R6, R2, RZ, 0x3c, !PT ;  /* 0x0000000206027212 */ /* 0x004fe200078e3cff */
[----:B------:R-:W-:Y:S06]  /*17e70*/  @!P0 BRA `(.L_x_13723) ;  /* 0x0000000000048947 */ /* 0x000fec0003800000 */
[----:B------:R-:W-:Y:S01]  /*17e80*/  BPT.TRAP 0x1 ;  /* 0x000000040000795c */ /* 0x000fe20000300000 */
.L_x_13723:
[----:B------:R-:W-:Y:S01]  /*17e90*/  IMAD R5, R0, 0x8, R5 ;  /* 0x0000000800057824 */ /* 0x000fe200078e0205 */
[----:B------:R-:W-:-:S04]  /*17ea0*/  SHF.L.U32 R0, R2, 0x1f, RZ ;  /* 0x0000001f02007819 */ /* 0x000fc800000006ff */
[----:B------:R-:W2:Y:S02]  /*17eb0*/  SYNCS.PHASECHK.TRANS64.TRYWAIT P1, [R5+URZ+0x13240], R0 ;  /* 0x01324000050075a7 */ /* 0x000ea4000802017f */
[----:B--2---:R-:W-:Y:S05]  /*17ec0*/  @!P1 BRA `(.L_x_13724) ;  /* 0x0000003c00449947 */ /* 0x004fea0003800000 */
.L_x_13877:
[----:B------:R-:W-:Y:S05]  /*17ed0*/  @!P0 BRA `(.L_x_13725) ;  /* 0x0000000000048947 */ /* 0x000fea0003800000 */
[----:B------:R-:W-:Y:S01]  /*17ee0*/  BPT.TRAP 0x1 ;  /* 0x000000040000795c */ /* 0x000fe20000300000 */
.L_x_13725:
[----:B------:R-:W3:Y:S02]  /*17ef0*/  SYNCS.PHASECHK.TRANS64.TRYWAIT P1, [R4+URZ+0x13260], R3 ;  /* 0x01326003040075a7 */ /* 0x000ee4000802017f */
[----:B---3--:R-:W-:Y:S05]  /*17f00*/  @!P1 BRA `(.L_x_13726) ;  /* 0x0000003c00489947 */ /* 0x008fea0003800000 */
.L_x_13878:
[----:B------:R-:W-:Y:S05]  /*17f10*/  @!P0 BRA `(.L_x_13727) ;  /* 0x0000000000048947 */ /* 0x000fea0003800000 */
[----:B------:R-:W-:Y:S01]  /*17f20*/  BPT.TRAP 0x1 ;  /* 0x000000040000795c */ /* 0x000fe20000300000 */
.L_x_13727:
[----:B------:R-:W4:Y:S02]  /*17f30*/  SYNCS.PHASECHK.TRANS64.TRYWAIT P1, [R5+URZ+0x13260], R0 ;  /* 0x01326000050075a7 */ /* 0x000f24000802017f */
[----:B----4-:R-:W-:Y:S05]  /*17f40*/  @!P1 BRA `(.L_x_13728) ;  /* 0x0000003c004c9947 */ /* 0x010fea0003800000 */
.L_x_13879:
[----:B------:R-:W-:Y:S05]  /*17f50*/  @!P0 BRA `(.L_x_13729) ;  /* 0x0000000000048947 */ /* 0x000fea0003800000 */
[----:B------:R-:W-:Y:S01]  /*17f60*/  BPT.TRAP 0x1 ;  /* 0x000000040000795c */ /* 0x000fe20000300000 */
.L_x_13729:
[----:B------:R-:W0:Y:S02]  /*17f70*/  SYNCS.PHASECHK.TRANS64.TRYWAIT P1, [R4+URZ+0x13280], R3 ;  /* 0x01328003040075a7 */ /* 0x000e24000802017f */
[----:B0-----:R-:W-:Y:S05]  /*17f80*/  @!P1 BRA `(.L_x_13730) ;  /* 0x0000003c00509947 */ /* 0x001fea0003800000 */
.L_x_13880:
[----:B------:R-:W-:Y:S05]  /*17f90*/  @!P0 BRA `(.L_x_13731) ;  /* 0x0000000000048947 */ /* 0x000fea0003800000 */
[----:B------:R-:W-:Y:S01]  /*17fa0*/  BPT.TRAP 0x1 ;  /* 0x000000040000795c */ /* 0x000fe20000300000 */
.L_x_13731:
[----:B------:R0:W0:Y:S02]  /*17fb0*/  SYNCS.PHASECHK.TRANS64.TRYWAIT P0, [R5+URZ+0x13280], R0 ;  /* 0x01328000050075a7 */ /* 0x000024000800017f */
[----:B0-----:R-:W-:Y:S05]  /*17fc0*/  @!P0 NANOSLEEP.SYNCS 0x989680 ;  /* 0x009896800000895d */ /* 0x001fea0003900000 */
[----:B------:R-:W0:Y:S02]  /*17fd0*/  @!P0 SYNCS.PHASECHK.TRANS64 P0, [R5+URZ+0x13280], R0 ;  /* 0x01328000050085a7 */ /* 0x000e24000800007f */
[----:B0-----:R-:W-:Y:S05]  /*17fe0*/  @!P0 BRA `(.L_x_13731) ;  /* 0xfffffffc00f08947 */ /* 0x001fea000383ffff */
.L_x_13495:
[----:B------:R-:W-:Y:S05]  /*17ff0*/  BSYNC B8 ;  /* 0x0000000000087941 */ /* 0x000fea0003800000 */
.L_x_13492:
[----:B------:R-:W-:Y:S05]  /*18000*/  EXIT ;  /* 0x000000000000794d */ /* 0x000fea0003800000 */
.L_x_13511:
[----:B0-----:R0:W1:Y:S02]  /*18010*/  SYNCS.PHASECHK.TRANS64.TRYWAIT P5, [R66+URZ+0x13290], R67 ;  /* 0x01329043420075a7 */ /* 0x00106400080a017f */
[----:B-1----:R-:W-:Y:S05]  /*18020*/  @!P5 NANOSLEEP.SYNCS 0x989680 ;  /* 0x009896800000d95d */ /* 0x002fea0003900000 */
[----:B------:R-:W1:Y:S02]  /*18030*/  @!P5 SYNCS.PHASECHK.TRANS64 P5, [R66+URZ+0x13290], R67 ;  /* 0x013290434200d5a7 */ /* 0x000e6400080a007f */
[----:B-1----:R-:W-:Y:S05]  /*18040*/  @!P5 BRA `(.L_x_13511) ;  /* 0xfffffffc00f0d947 */ /* 0x002fea000383ffff */
[----:B------:R-:W-:Y:S05]  /*18050*/  BRA `(.L_x_13732) ;  /* 0xfffffea400807947 */ /* 0x000fea000383ffff */
.L_x_13512:
[----:B------:R-:W-:Y:S01]  /*18060*/  BSSY B1, `(.L_x_13733) ;  /* 0x0000007000017945 */ /* 0x000fe20003800000 */
[----:B------:R-:W-:Y:S01]  /*18070*/  IMAD.MOV.U32 R12, RZ, RZ, RZ ;  /* 0x000000ffff0c7224 */ /* 0x000fe200078e00ff */
[----:B------:R-:W-:Y:S01]  /*18080*/  MOV R15, 0xffffffff ;  /* 0xffffffff000f7802 */ /* 0x000fe20000000f00 */
[----:B------:R-:W-:-:S07]  /*18090*/  IMAD.MOV.U32 R11, RZ, RZ, 0x1e1f ;  /* 0x00001e1fff0b7424 */ /* 0x000fce00078e00ff */
[----:B0-----:R-:W-:Y:S05]  /*180a0*/  WARPSYNC.COLLECTIVE R15, `(.L_x_13734) ;  /* 0x000000000f087348 */ /* 0x001fea0003c00000 */
[----:B------:R1:W2:Y:S02]  /*180b0*/  SHFL.IDX P6, R14, R13, R12, R11 ;  /* 0x0000000c0d0e7389 */ /* 0x0002a400000c000b */
[----:B012---:R-:W-:Y:S01]  /*180c0*/  ENDCOLLECTIVE ;  /* 0x000000000000791b */ /* 0x007fe20003800000 */
.L_x_13734:
[----:B------:R-:W-:Y:S05]  /*180d0*/  BSYNC B1 ;  /* 0x0000000000017941 */ /* 0x000fea0003800000 */
.L_x_13733:
        /* <DEDUP_REMOVED lines=8> */
.L_x_13735:
[----:B------:R-:W-:Y:S05]  /*18160*/  BRA `(.L_x_13736) ;  /* 0xfffffea400507947 */ /* 0x000fea000383ffff */
.L_x_13522:
[----:B0-----:R0:W1:Y:S02]  /*18170*/  SYNCS.PHASECHK.TRANS64.TRYWAIT P6, [R66+URZ+0x13290], R67 ;  /* 0x01329043420075a7 */ /* 0x00106400080c017f */
[----:B-1----:R-:W-:Y:S05]  /*18180*/  @!P6 NANOSLEEP.SYNCS 0x989680 ;  /* 0x009896800000e95d */ /* 0x002fea0003900000 */
[----:B------:R-:W1:Y:S02]  /*18190*/  @!P6 SYNCS.PHASECHK.TRANS64 P6, [R66+URZ+0x13290], R67 ;  /* 0x013290434200e5a7 */ /* 0x000e6400080c007f */
[----:B-1----:R-:W-:Y:S05]  /*181a0*/  @!P6 BRA `(.L_x_13522) ;  /* 0xfffffffc00f0e947 */ /* 0x002fea000383ffff */
[----:B------:R-:W-:Y:S05]  /*181b0*/  BRA `(.L_x_13737) ;  /* 0xfffffeb400ac7947 */ /* 0x000fea000383ffff */
.L_x_13523:
[----:B------:R-:W-:Y:S01]  /*181c0*/  BSSY B1, `(.L_x_13738) ;  /* 0x0000007000017945 */ /* 0x000fe20003800000 */
[----:B------:R-:W-:Y:S02]  /*181d0*/  IMAD.MOV.U32 R12, RZ, RZ, RZ ;  /* 0x000000ffff0c7224 */ /* 0x000fe400078e00ff */
[----:B------:R-:W-:Y:S02]  /*181e0*/  IMAD.MOV.U32 R11, RZ, RZ, 0x1e1f ;  /* 0x00001e1fff0b7424 */ /* 0x000fe400078e00ff */
[----:B------:R-:W-:-:S07]  /*181f0*/  IMAD.MOV.U32 R15, RZ, RZ, -0x1 ;  /* 0xffffffffff0f7424 */ /* 0x000fce00078e00ff */
[----:B0-----:R-:W-:Y:S05]  /*18200*/  WARPSYNC.COLLECTIVE R15, `(.L_x_13739) ;  /* 0x000000000f087348 */ /* 0x001fea0003c00000 */
[----:B------:R1:W2:Y:S02]  /*18210*/  SHFL.IDX P6, R14, R13, R12, R11 ;  /* 0x0000000c0d0e7389 */ /* 0x0002a400000c000b */
[----:B012---:R-:W-:Y:S01]  /*18220*/  ENDCOLLECTIVE ;  /* 0x000000000000791b */ /* 0x007fe20003800000 */
.L_x_13739:
[----:B------:R-:W-:Y:S05]  /*18230*/  BSYNC B1 ;  /* 0x0000000000017941 */ /* 0x000fea0003800000 */
.L_x_13738:
        /* <DEDUP_REMOVED lines=8> */
.L_x_13740:
[----:B------:R-:W-:Y:S01]  /*182c0*/  IMAD.MOV.U32 R71, RZ, RZ, R14 ;  /* 0x000000ffff477224 */ /* 0x000fe200078e000e */
[----:B------:R-:W-:Y:S06]  /*182d0*/  BRA `(.L_x_13741) ;  /* 0xfffffeb400787947 */ /* 0x000fec000383ffff */
.L_x_13528:
[----:B0-----:R0:W1:Y:S02]  /*182e0*/  SYNCS.PHASECHK.TRANS64.TRYWAIT P3, [R66+URZ+0x13290], R67 ;  /* 0x01329043420075a7 */ /* 0x001064000806017f */
[----:B-1----:R-:W-:Y:S05]  /*182f0*/  @!P3 NANOSLEEP.SYNCS 0x989680 ;  /* 0x009896800000b95d */ /* 0x002fea0003900000 */
[----:B------:R-:W1:Y:S02]  /*18300*/  @!P3 SYNCS.PHASECHK.TRANS64 P3, [R66+URZ+0x13290], R67 ;  /* 0x013290434200b5a7 */ /* 0x000e64000806007f */
[----:B-1----:R-:W-:Y:S05]  /*18310*/  @!P3 BRA `(.L_x_13528) ;  /* 0xfffffffc00f0b947 */ /* 0x002fea000383ffff */
[----:B------:R-:W-:Y:S05]  /*18320*/  BRA `(.L_x_13742) ;  /* 0xfffffec400647947 */ /* 0x000fea000383ffff */
.L_x_13529:
[----:B------:R-:W-:Y:S01]  /*18330*/  BSSY B1, `(.L_x_13743) ;  /* 0x0000007000017945 */ /* 0x000fe20003800000 */
[----:B------:R-:W-:Y:S01]  /*18340*/  MOV R12, RZ ;  /* 0x000000ff000c7202 */ /* 0x000fe20000000f00 */
[----:B------:R-:W-:Y:S02]  /*18350*/  IMAD.MOV.U32 R11, RZ, RZ, 0x1e1f ;  /* 0x00001e1fff0b7424 */ /* 0x000fe400078e00ff */
[----:B------:R-:W-:-:S07]  /*18360*/  IMAD.MOV.U32 R15, RZ, RZ, -0x1 ;  /* 0xffffffffff0f7424 */ /* 0x000fce00078e00ff */
[----:B0-----:R-:W-:Y:S05]  /*18370*/  WARPSYNC.COLLECTIVE R15, `(.L_x_13744) ;  /* 0x000000000f087348 */ /* 0x001fea0003c00000 */
[----:B------:R1:W2:Y:S02]  /*18380*/  SHFL.IDX P6, R14, R13, R12, R11 ;  /* 0x0000000c0d0e7389 */ /* 0x0002a400000c000b */
[----:B012---:R-:W-:Y:S01]  /*18390*/  ENDCOLLECTIVE ;  /* 0x000000000000791b */ /* 0x007fe20003800000 */
.L_x_13744:
[----:B------:R-:W-:Y:S05]  /*183a0*/  BSYNC B1 ;  /* 0x0000000000017941 */ /* 0x000fea0003800000 */
.L_x_13743:
        /* <DEDUP_REMOVED lines=8> */
.L_x_13745:
[----:B------:R-:W-:Y:S05]  /*18430*/  BRA `(.L_x_13746) ;  /* 0xfffffec4009c7947 */ /* 0x000fea000383ffff */
.L_x_13533:
[----:B-1----:R1:W4:Y:S02]  /*18440*/  SYNCS.PHASECHK.TRANS64.TRYWAIT P4, [R66+URZ+0x132b0], R67 ;  /* 0x0132b043420075a7 */ /* 0x002324000808017f */
[----:B----4-:R-:W-:Y:S05]  /*18450*/  @!P4 NANOSLEEP.SYNCS 0x989680 ;  /* 0x009896800000c95d */ /* 0x010fea0003900000 */
[----:B------:R-:W4:Y:S02]  /*18460*/  @!P4 SYNCS.PHASECHK.TRANS64 P4, [R66+URZ+0x132b0], R67 ;  /* 0x0132b0434200c5a7 */ /* 0x000f24000808007f */
[----:B----4-:R-:W-:Y:S05]  /*18470*/  @!P4 BRA `(.L_x_13533) ;  /* 0xfffffffc00f0c947 */ /* 0x010fea000383ffff */
[----:B------:R-:W-:Y:S05]  /*18480*/  BRA `(.L_x_13747) ;  /* 0xfffffec800107947 */ /* 0x000fea000383ffff */
.L_x_13551:
        /* <DEDUP_REMOVED lines=8> */
.L_x_13749:
[----:B------:R-:W-:Y:S05]  /*18510*/  BSYNC B1 ;  /* 0x0000000000017941 */ /* 0x000fea0003800000 */
.L_x_13748:
        /* <DEDUP_REMOVED lines=8> */
.L_x_13750:
[----:B------:R-:W-:Y:S02]  /*185a0*/  IMAD.MOV.U32 R13, RZ, RZ, R30 ;  /* 0x000000ffff0d7224 */ /* 0x000fe400078e001e */
[----:B------:R-:W-:-:S07]  /*185b0*/  IMAD.MOV.U32 R27, RZ, RZ, R14 ;  /* 0x000000ffff1b7224 */ /* 0x000fce00078e000e */
[----:B------:R-:W-:Y:S05]  /*185c0*/  WARPSYNC.COLLECTIVE R15, `(.L_x_13751) ;  /* 0x000000000f087348 */ /* 0x000fea0003c00000 */
[----:B------:R0:W1:Y:S02]  /*185d0*/  SHFL.IDX P6, R14, R13, R12, R11 ;  /* 0x0000000c0d0e7389 */ /* 0x00006400000c000b */
[----:B01----:R-:W-:Y:S01]  /*185e0*/  ENDCOLLECTIVE ;  /* 0x000000000000791b */ /* 0x003fe20003800000 */
.L_x_13751:
[----:B------:R-:W-:Y:S01]  /*185f0*/  MOV R13, R24 ;  /* 0x00000018000d7202 */ /* 0x000fe20000000f00 */
[----:B------:R-:W-:-:S07]  /*18600*/  IMAD.MOV.U32 R3, RZ, RZ, R14 ;  /* 0x000000ffff037224 */ /* 0x000fce00078e000e */
[----:B------:R-:W-:Y:S05]  /*18610*/  WARPSYNC.COLLECTIVE R15, `(.L_x_13752) ;  /* 0x000000000f087348 */ /* 0x000fea0003c00000 */
[----:B------:R0:W1:Y:S02]  /*18620*/  SHFL.IDX P6, R14, R13, R12, R11 ;  /* 0x0000000c0d0e7389 */ /* 0x00006400000c000b */
[----:B01----:R-:W-:Y:S01]  /*18630*/  ENDCOLLECTIVE ;  /* 0x000000000000791b */ /* 0x003fe20003800000 */
.L_x_13752:
[----:B------:R-:W-:Y:S05]  /*18640*/  BRA `(.L_x_13753) ;  /* 0xfffffed400307947 */ /* 0x000fea000383ffff */
.L_x_13555:
[----:B-1----:R1:W3:Y:S02]  /*18650*/  SYNCS.PHASECHK.TRANS64.TRYWAIT P0, [R18+URZ+0x13200], R25 ;  /* 0x01320019120075a7 */ /* 0x0022e4000800017f */
[----:B---3--:R-:W-:Y:S05]  /*18660*/  @!P0 NANOSLEEP.SYNCS 0x989680 ;  /* 0x009896800000895d */ /* 0x008fea0003900000 */
[----:B------:R-:W3:Y:S02]  /*18670*/  @!P0 SYNCS.PHASECHK.TRANS64 P0, [R18+URZ+0x13200], R25 ;  /* 0x01320019120085a7 */ /* 0x000ee4000800007f */
[----:B---3--:R-:W-:Y:S05]  /*18680*/  @!P0 BRA `(.L_x_13555) ;  /* 0xfffffffc00f08947 */ /* 0x008fea000383ffff */
[----:B------:R-:W-:Y:S05]  /*18690*/  BRA `(.L_x_13754) ;  /* 0xfffffed400c87947 */ /* 0x000fea000383ffff */
.L_x_13559:
        /* <DEDUP_REMOVED lines=8> */
.L_x_13756:
[----:B------:R-:W-:Y:S05]  /*18720*/  BSYNC B1 ;  /* 0x0000000000017941 */ /* 0x000fea0003800000 */
.L_x_13755:
        /* <DEDUP_REMOVED lines=8> */
.L_x_13757:
[----:B------:R-:W-:Y:S01]  /*187b0*/  IMAD.MOV.U32 R13, RZ, RZ, R30 ;  /* 0x000000ffff0d7224 */ /* 0x000fe200078e001e */
[----:B------:R-:W-:-:S07]  /*187c0*/  MOV R27, R14 ;  /* 0x0000000e001b7202 */ /* 0x000fce0000000f00 */
[----:B------:R-:W-:Y:S05]  /*187d0*/  WARPSYNC.COLLECTIVE R15, `(.L_x_13758) ;  /* 0x000000000f087348 */ /* 0x000fea0003c00000 */
[----:B------:R0:W1:Y:S02]  /*187e0*/  SHFL.IDX P6, R14, R13, R12, R11 ;  /* 0x0000000c0d0e7389 */ /* 0x00006400000c000b */
[----:B01----:R-:W-:Y:S01]  /*187f0*/  ENDCOLLECTIVE ;  /* 0x000000000000791b */ /* 0x003fe20003800000 */
.L_x_13758:
[----:B------:R-:W-:Y:S02]  /*18800*/  IMAD.MOV.U32 R13, RZ, RZ, R24 ;  /* 0x000000ffff0d7224 */ /* 0x000fe400078e0018 */
[----:B------:R-:W-:-:S07]  /*18810*/  IMAD.MOV.U32 R21, RZ, RZ, R14 ;  /* 0x000000ffff157224 */ /* 0x000fce00078e000e */
[----:B------:R-:W-:Y:S05]  /*18820*/  WARPSYNC.COLLECTIVE R15, `(.L_x_13759) ;  /* 0x000000000f087348 */ /* 0x000fea0003c00000 */
[----:B------:R0:W1:Y:S02]  /*18830*/  SHFL.IDX P6, R14, R13, R12, R11 ;  /* 0x0000000c0d0e7389 */ /* 0x00006400000c000b */
[----:B01----:R-:W-:Y:S01]  /*18840*/  ENDCOLLECTIVE ;  /* 0x000000000000791b */ /* 0x003fe20003800000 */
.L_x_13759:
[----:B------:R-:W-:Y:S05]  /*18850*/  BRA `(.L_x_13760) ;  /* 0xfffffee400787947 */ /* 0x000fea000383ffff */
.L_x_13563:
[----:B-1----:R1:W3:Y:S02]  /*18860*/  SYNCS.PHASECHK.TRANS64.TRYWAIT P1, [R18+URZ+0x13200], R25 ;  /* 0x01320019120075a7 */ /* 0x0022e4000802017f */
[----:B---3--:R-:W-:Y:S05]  /*18870*/  @!P1 NANOSLEEP.SYNCS 0x989680 ;  /* 0x009896800000995d */ /* 0x008fea0003900000 */
[----:B------:R-:W3:Y:S02]  /*18880*/  @!P1 SYNCS.PHASECHK.TRANS64 P1, [R18+URZ+0x13200], R25 ;  /* 0x01320019120095a7 */ /* 0x000ee4000802007f */
[----:B---3--:R-:W-:Y:S05]  /*18890*/  @!P1 BRA `(.L_x_13563) ;  /* 0xfffffffc00f09947 */ /* 0x008fea000383ffff */
[----:B------:R-:W-:Y:S05]  /*188a0*/  BRA `(.L_x_13761) ;  /* 0xfffffee400fc7947 */ /* 0x000fea000383ffff */
.L_x_13567:
[----:B-1----:R1:W3:Y:S02]  /*188b0*/  SYNCS.PHASECHK.TRANS64.TRYWAIT P1, [R0+URZ+0x13230], R5 ;  /* 0x01323005000075a7 */ /* 0x0022e4000802017f */
[----:B---3--:R-:W-:Y:S05]  /*188c0*/  @!P1 NANOSLEEP.SYNCS 0x989680 ;  /* 0x009896800000995d */ /* 0x008fea0003900000 */
[----:B------:R-:W3:Y:S02]  /*188d0*/  @!P1 SYNCS.PHASECHK.TRANS64 P1, [R0+URZ+0x13230], R5 ;  /* 0x01323005000095a7 */ /* 0x000ee4000802007f */
[----:B---3--:R-:W-:Y:S05]  /*188e0*/  @!P1 BRA `(.L_x_13567) ;  /* 0xfffffffc00f09947 */ /* 0x008fea000383ffff */
[----:B------:R-:W-:Y:S05]  /*188f0*/  BRA `(.L_x_13566) ;  /* 0xfffffef800507947 */ /* 0x000fea000383ffff */
.L_x_13575:
[----:B0-----:R0:W2:Y:S02]  /*18900*/  SYNCS.PHASECHK.TRANS64.TRYWAIT P1, [R13+URZ+0x13230], R10 ;  /* 0x0132300a0d0075a7 */ /* 0x0010a4000802017f */
[----:B--2---:R-:W-:Y:S05]  /*18910*/  @!P1 NANOSLEEP.SYNCS 0x989680 ;  /* 0x009896800000995d */ /* 0x004fea0003900000 */
[----:B------:R-:W2:Y:S02]  /*18920*/  @!P1 SYNCS.PHASECHK.TRANS64 P1, [R13+URZ+0x13230], R10 ;  /* 0x0132300a0d0095a7 */ /* 0x000ea4000802007f */
[----:B--2---:R-:W-:Y:S05]  /*18930*/  @!P1 BRA `(.L_x_13575) ;  /* 0xfffffffc00f09947 */ /* 0x004fea000383ffff */
[----:B------:R-:W-:Y:S05]  /*18940*/  BRA `(.L_x_13574) ;  /* 0xffffff2c00487947 */ /* 0x000fea000383ffff */
.L_x_13580:
[----:B-1----:R1:W2:Y:S02]  /*18950*/  SYNCS.PHASECHK.TRANS64.TRYWAIT P1, [R14+URZ+0x13250], R9 ;  /* 0x013250090e0075a7 */ /* 0x0022a4000802017f */
[----:B--2---:R-:W-:Y:S05]  /*18960*/  @!P1 NANOSLEEP.SYNCS 0x989680 ;  /* 0x009896800000995d */ /* 0x004fea0003900000 */
[----:B------:R-:W2:Y:S02]  /*18970*/  @!P1 SYNCS.PHASECHK.TRANS64 P1, [R14+URZ+0x13250], R9 ;  /* 0x013250090e0095a7 */ /* 0x000ea4000802007f */
[----:B--2---:R-:W-:Y:S05]  /*18980*/  @!P1 BRA `(.L_x_13580) ;  /* 0xfffffffc00f09947 */ /* 0x004fea000383ffff */
[----:B------:R-:W-:Y:S05]  /*18990*/  BRA `(.L_x_13579) ;  /* 0xffffff3000b87947 */ /* 0x000fea000383ffff */
.L_x_13588:
[----:B-1----:R1:W2:Y:S02]  /*189a0*/  SYNCS.PHASECHK.TRANS64.TRYWAIT P1, [R8+URZ+0x13250], R3 ;  /* 0x01325003080075a7 */ /* 0x0022a4000802017f */
[----:B--2---:R-:W-:Y:S05]  /*189b0*/  @!P1 NANOSLEEP.SYNCS 0x989680 ;  /* 0x009896800000995d */ /* 0x004fea0003900000 */
[----:B------:R-:W2:Y:S02]  /*189c0*/  @!P1 SYNCS.PHASECHK.TRANS64 P1, [R8+URZ+0x13250], R3 ;  /* 0x01325003080095a7 */ /* 0x000ea4000802007f */
[----:B--2---:R-:W-:Y:S05]  /*189d0*/  @!P1 BRA `(.L_x_13588) ;  /* 0xfffffffc00f09947 */ /* 0x004fea000383ffff */
[----:B------:R-:W-:Y:S05]  /*189e0*/  BRA `(.L_x_13587) ;  /* 0xffffff5800ac7947 */ /* 0x000fea000383ffff */
.L_x_13612:
        /* <DEDUP_REMOVED lines=11> */
.L_x_13763:
[----:B------:R-:W-:Y:S05]  /*18aa0*/  BSYNC B1 ;  /* 0x0000000000017941 */ /* 0x000fea0003800000 */
.L_x_13762:
[----:B------:R-:W-:Y:S05]  /*18ab0*/  BRA `(.L_x_13764) ;  /* 0xffffff9400087947 */ /* 0x000fea000383ffff */
.L_x_13614:
[----:B------:R-:W-:Y:S01]  /*18ac0*/  BSSY B1, `(.L_x_13765) ;  /* 0x0000006000017945 */ /* 0x000fe20003800000 */
[----:B------:R-:W-:-:S07]  /*18ad0*/  IMAD.MOV.U32 R15, RZ, RZ, -0x1 ;  /* 0xffffffffff0f7424 */ /* 0x000fce00078e00ff */
[----:B0-----:R-:W-:Y:S05]  /*18ae0*/  WARPSYNC.COLLECTIVE R15, `(.L_x_13766) ;  /* 0x000000000f0c7348 */ /* 0x001fea0003c00000 */
[----:B------:R-:W-:Y:S02]  /*18af0*/  ELECT P6, UR62, PT ;  /* 0x00000000003e782f */ /* 0x000fe400038c0000 */
[----:B------:R-:W-:Y:S01]  /*18b00*/  MOV R14, UR62 ;  /* 0x0000003e000e7c02 */ /* 0x000fe20008000f00 */
[----:B0-----:R-:W-:Y:S10]  /*18b10*/  ENDCOLLECTIVE ;  /* 0x000000000000791b */ /* 0x001ff40003800000 */
.L_x_13766:
[----:B------:R-:W-:Y:S05]  /*18b20*/  BSYNC B1 ;  /* 0x0000000000017941 */ /* 0x000fea0003800000 */
.L_x_13765:
[----:B------:R-:W-:Y:S05]  /*18b30*/  BRA `(.L_x_13613) ;  /* 0xffffff9400007947 */ /* 0x000fea000383ffff */
.L_x_13616:
[----:B0-----:R0:W1:Y:S02]  /*18b40*/  SYNCS.PHASECHK.TRANS64.TRYWAIT P0, [R22+URZ+0x13220], R5 ;  /* 0x01322005160075a7 */ /* 0x001064000800017f */
[----:B-1----:R-:W-:Y:S05]  /*18b50*/  @!P0 NANOSLEEP.SYNCS 0x989680 ;  /* 0x009896800000895d */ /* 0x002fea0003900000 */
[----:B------:R-:W1:Y:S02]  /*18b60*/  @!P0 SYNCS.PHASECHK.TRANS64 P0, [R22+URZ+0x13220], R5 ;  /* 0x01322005160085a7 */ /* 0x000e64000800007f */
[----:B-1----:R-:W-:Y:S05]  /*18b70*/  @!P0 BRA `(.L_x_13616) ;  /* 0xfffffffc00f08947 */ /* 0x002fea000383ffff */
[----:B------:R-:W-:Y:S05]  /*18b80*/  BRA `(.L_x_13767) ;  /* 0xffffff9400107947 */ /* 0x000fea000383ffff */
.L_x_13620:
[----:B0-----:R0:W1:Y:S02]  /*18b90*/  SYNCS.PHASECHK.TRANS64.TRYWAIT P0, [R5+URZ+0x132a0], R9 ;  /* 0x0132a009050075a7 */ /* 0x001064000800017f */
[----:B-1----:R-:W-:Y:S05]  /*18ba0*/  @!P0 NANOSLEEP.SYNCS 0x989680 ;  /* 0x009896800000895d */ /* 0x002fea0003900000 */
[----:B------:R-:W1:Y:S02]  /*18bb0*/  @!P0 SYNCS.PHASECHK.TRANS64 P0, [R5+URZ+0x132a0], R9 ;  /* 0x0132a009050085a7 */ /* 0x000e64000800007f */
[----:B-1----:R-:W-:Y:S05]  /*18bc0*/  @!P0 BRA `(.L_x_13620) ;  /* 0xfffffffc00f08947 */ /* 0x002fea000383ffff */
[----:B------:R-:W-:Y:S05]  /*18bd0*/  BRA `(.L_x_13768) ;  /* 0xffffff9400307947 */ /* 0x000fea000383ffff */
.L_x_13625:
[----:B-1----:R1:W2:Y:S02]  /*18be0*/  SYNCS.PHASECHK.TRANS64.TRYWAIT P0, [R5+URZ+0x132c0], R9 ;  /* 0x0132c009050075a7 */ /* 0x0022a4000800017f */
[----:B--2---:R-:W-:Y:S05]  /*18bf0*/  @!P0 NANOSLEEP.SYNCS 0x989680 ;  /* 0x009896800000895d */ /* 0x004fea0003900000 */
[----:B------:R-:W2:Y:S02]  /*18c00*/  @!P0 SYNCS.PHASECHK.TRANS64 P0, [R5+URZ+0x132c0], R9 ;  /* 0x0132c009050085a7 */ /* 0x000ea4000800007f */
[----:B--2---:R-:W-:Y:S05]  /*18c10*/  @!P0 BRA `(.L_x_13625) ;  /* 0xfffffffc00f08947 */ /* 0x004fea000383ffff */
[----:B------:R-:W-:Y:S05]  /*18c20*/  BRA `(.L_x_13769) ;  /* 0xffffff9400b07947 */ /* 0x000fea000383ffff */
.L_x_13632:
[----:B0-----:R0:W1:Y:S02]  /*18c30*/  SYNCS.PHASECHK.TRANS64.TRYWAIT P1, [R5+URZ+0x132a0], R6 ;  /* 0x0132a006050075a7 */ /* 0x001064000802017f */
[----:B-1----:R-:W-:Y:S05]  /*18c40*/  @!P1 NANOSLEEP.SYNCS 0x989680 ;  /* 0x009896800000995d */ /* 0x002fea0003900000 */
[----:B------:R-:W1:Y:S02]  /*18c50*/  @!P1 SYNCS.PHASECHK.TRANS64 P1, [R5+URZ+0x132a0], R6 ;  /* 0x0132a006050095a7 */ /* 0x000e64000802007f */
[----:B-1----:R-:W-:Y:S05]  /*18c60*/  @!P1 BRA `(.L_x_13632) ;  /* 0xfffffffc00f09947 */ /* 0x002fea000383ffff */
[----:B------:R-:W-:Y:S05]  /*18c70*/  BRA `(.L_x_13770) ;  /* 0xffffff9800847947 */ /* 0x000fea000383ffff */
.L_x_13637:
[----:B-1----:R1:W2:Y:S02]  /*18c80*/  SYNCS.PHASECHK.TRANS64.TRYWAIT P1, [R5+URZ+0x132c0], R6 ;  /* 0x0132c006050075a7 */ /* 0x0022a4000802017f */
[----:B--2---:R-:W-:Y:S05]  /*18c90*/  @!P1 NANOSLEEP.SYNCS 0x989680 ;  /* 0x009896800000995d */ /* 0x004fea0003900000 */
[----:B------:R-:W2:Y:S02]  /*18ca0*/  @!P1 SYNCS.PHASECHK.TRANS64 P1, [R5+URZ+0x132c0], R6 ;  /* 0x0132c006050095a7 */ /* 0x000ea4000802007f */
[----:B--2---:R-:W-:Y:S05]  /*18cb0*/  @!P1 BRA `(.L_x_13637) ;  /* 0xfffffffc00f09947 */ /* 0x004fea000383ffff */
[----:B------:R-:W-:Y:S05]  /*18cc0*/  BRA `(.L_x_13771) ;  /* 0xffffff9c00007947 */ /* 0x000fea000383ffff */
.L_x_13652:
[----:B-1----:R-:W0:Y:S01]  /*18cd0*/  S2R R21, SR_TID.X ;  /* 0x0000000000157919 */ /* 0x002e220000002100 */
[----:B------:R-:W-:Y:S01]  /*18ce0*/  BSSY B0, `(.L_x_13772) ;  /* 0x000000a000007945 */ /* 0x000fe20003800000 */
        /* <DEDUP_REMOVED lines=9> */
.L_x_13773:
[----:B------:R-:W-:Y:S05]  /*18d80*/  BSYNC B0 ;  /* 0x0000000000007941 */ /* 0x000fea0003800000 */
.L_x_13772:
[----:B------:R-:W-:Y:S05]  /*18d90*/  BRA `(.L_x_13774) ;  /* 0xffffffa800b07947 */ /* 0x000fea000383ffff */
.L_x_13655:
[----:B0-----:R-:W2:Y:S02]  /*18da0*/  LDL R0, [R1+0x54] ;  /* 0x0000540001007983 */ /* 0x001ea40000100800 */
[----:B--2---:R0:W1:Y:S02]  /*18db0*/  SYNCS.PHASECHK.TRANS64.TRYWAIT P0, [R4+URZ+0x13280], R0 ;  /* 0x01328000040075a7 */ /* 0x004064000800017f */
[----:B-1----:R-:W-:Y:S05]  /*18dc0*/  @!P0 NANOSLEEP.SYNCS 0x989680 ;  /* 0x009896800000895d */ /* 0x002fea0003900000 */
[----:B------:R-:W1:Y:S02]  /*18dd0*/  @!P0 SYNCS.PHASECHK.TRANS64 P0, [R4+URZ+0x13280], R0 ;  /* 0x01328000040085a7 */ /* 0x000e64000800007f */
[----:B-1----:R-:W-:Y:S05]  /*18de0*/  @!P0 BRA `(.L_x_13655) ;  /* 0xfffffffc00ec8947 */ /* 0x002fea000383ffff */
[----:B------:R-:W-:Y:S05]  /*18df0*/  BRA `(.L_x_13775) ;  /* 0xffffffa800d47947 */ /* 0x000fea000383ffff */
.L_x_13656:
        /* <DEDUP_REMOVED lines=8> */
.L_x_13777:
[----:B------:R-:W-:Y:S05]  /*18e80*/  BSYNC B0 ;  /* 0x0000000000007941 */ /* 0x000fea0003800000 */
.L_x_13776:
        /* <DEDUP_REMOVED lines=8> */
.L_x_13778:
[----:B------:R-:W-:Y:S01]  /*18f10*/  MOV R13, R2 ;  /* 0x00000002000d7202 */ /* 0x000fe20000000f00 */
[----:B------:R-:W-:Y:S02]  /*18f20*/  IMAD.MOV.U32 R12, RZ, RZ, 0x1 ;  /* 0x00000001ff0c7424 */ /* 0x000fe400078e00ff */
[----:B------:R-:W-:-:S07]  /*18f30*/  IMAD.MOV.U32 R3, RZ, RZ, R14 ;  /* 0x000000ffff037224 */ /* 0x000fce00078e000e */
[----:B------:R-:W-:Y:S05]  /*18f40*/  WARPSYNC.COLLECTIVE R15, `(.L_x_13779) ;  /* 0x000000000f087348 */ /* 0x000fea0003c00000 */
[----:B------:R0:W1:Y:S02]  /*18f50*/  SHFL.IDX P6, R14, R13, R12, R11 ;  /* 0x0000000c0d0e7389 */ /* 0x00006400000c000b */
[----:B01----:R-:W-:Y:S01]  /*18f60*/  ENDCOLLECTIVE ;  /* 0x000000000000791b */ /* 0x003fe20003800000 */
.L_x_13779:
        /* <DEDUP_REMOVED lines=13> */
.L_x_13780:
[----:B------:R-:W-:Y:S02]  /*19040*/  IMAD.MOV.U32 R13, RZ, RZ, R2 ;  /* 0x000000ffff0d7224 */ /* 0x000fe400078e0002 */
[----:B------:R-:W-:Y:S02]  /*19050*/  IMAD.MOV.U32 R12, RZ, RZ, 0x2 ;  /* 0x00000002ff0c7424 */ /* 0x000fe400078e00ff */
[----:B------:R-:W-:-:S07]  /*19060*/  IMAD.MOV.U32 R10, RZ, RZ, R14 ;  /* 0x000000ffff0a7224 */ /* 0x000fce00078e000e */
[----:B------:R-:W-:Y:S05]  /*19070*/  WARPSYNC.COLLECTIVE R15, `(.L_x_13781) ;  /* 0x000000000f087348 */ /* 0x000fea0003c00000 */
[----:B------:R0:W1:Y:S02]  /*19080*/  SHFL.IDX P6, R14, R13, R12, R11 ;  /* 0x0000000c0d0e7389 */ /* 0x00006400000c000b */
[----:B01----:R-:W-:Y:S01]  /*19090*/  ENDCOLLECTIVE ;  /* 0x000000000000791b */ /* 0x003fe20003800000 */
.L_x_13781:
        /* <DEDUP_REMOVED lines=12> */
.L_x_13782:
[----:B------:R-:W-:Y:S02]  /*19160*/  IMAD.MOV.U32 R13, RZ, RZ, R2 ;  /* 0x000000ffff0d7224 */ /* 0x000fe400078e0002 */
[----:B------:R-:W-:Y:S01]  /*19170*/  IMAD.MOV.U32 R12, RZ, RZ, 0x3 ;  /* 0x00000003ff0c7424 */ /* 0x000fe200078e00ff */
[----:B------:R-:W-:-:S07]  /*19180*/  MOV R10, R14 ;  /* 0x0000000e000a7202 */ /* 0x000fce0000000f00 */
[----:B------:R-:W-:Y:S05]  /*19190*/  WARPSYNC.COLLECTIVE R15, `(.L_x_13783) ;  /* 0x000000000f087348 */ /* 0x000fea0003c00000 */
[----:B------:R0:W1:Y:S02]  /*191a0*/  SHFL.IDX P6, R14, R13, R12, R11 ;  /* 0x0000000c0d0e7389 */ /* 0x00006400000c000b */
[----:B01----:R-:W-:Y:S01]  /*191b0*/  ENDCOLLECTIVE ;  /* 0x000000000000791b */ /* 0x003fe20003800000 */
.L_x_13783:
        /* <DEDUP_REMOVED lines=12> */
.L_x_13784:
[----:B------:R-:W-:-:S05]  /*19280*/  IMAD.MOV.U32 R0, RZ, RZ, R14 ;  /* 0x000000ffff007224 */ /* 0x000fca00078e000e */
[----:B------:R-:W-:-:S05]  /*19290*/  IADD3 R20, P1, R21, R0, RZ ;  /* 0x0000000015147210 */ /* 0x000fca0007f3e0ff */
[----:B------:R-:W-:Y:S02]  /*192a0*/  IMAD.X R21, RZ, RZ, R2, P1 ;  /* 0x000000ffff157224 */ /* 0x000fe400008e0602 */
[----:B------:R0:W5:Y:S01]  /*192b0*/  LDL.LU R2, [R1+0x30] ;  /* 0x0000300001027983 */ /* 0x0001620000300800 */
[----:B------:R-:W-:Y:S01]  /*192c0*/  IMAD.MOV.U32 R12, RZ, RZ, RZ ;  /* 0x000000ffff0c7224 */ /* 0x000fe200078e00ff */
[C---:B------:R-:W-:Y:S02]  /*192d0*/  ISETP.GE.AND P3, PT, R5.reuse, 0x81, PT ;  /* 0x000000810500780c */ /* 0x040fe40003f66270 */
[----:B------:R0:W5:Y:S01]  /*192e0*/  LDL.LU R13, [R1] ;  /* 0x00000000010d7983 */ /* 0x0001620000300800 */
[C---:B------:R-:W-:Y:S02]  /*192f0*/  ISETP.LT.OR P1, PT, R5.reuse, 0x61, P0 ;  /* 0x000000610500780c */ /* 0x040fe40000721670 */
[C---:B------:R-:W-:Y:S02]  /*19300*/  ISETP.GE.AND P4, PT, R5.reuse, 0x21, PT ;  /* 0x000000210500780c */ /* 0x040fe40003f86270 */
[----:B------:R-:W-:-:S09]  /*19310*/  ISETP.GE.AND P2, PT, R5, 0x61, PT ;  /* 0x000000610500780c */ /* 0x000fd20003f46270 */
[----:B------:R-:W-:Y:S01]  /*19320*/  @!PT LDS RZ, [RZ] ;  /* 0x00000000fffff984 */ /* 0x000fe20000000800 */
[----:B------:R-:W-:Y:S01]  /*19330*/  @!PT LDS RZ, [RZ] ;  /* 0x00000000fffff984 */ /* 0x000fe20000000800 */
[----:B------:R-:W-:Y:S01]  /*19340*/  @!PT LDS RZ, [RZ] ;  /* 0x00000000fffff984 */ /* 0x000fe20000000800 */
[----:B------:R0:W-:Y:S04]  /*19350*/  LDGSTS.E.BYPASS.LTC128B.128 [R3+0x7800], desc[UR40][R20.64], !P1 ;  /* 0x0780000014037fae */ /* 0x0001e8000c901d68 */
[----:B0----5:R-:W-:Y:S05]  /*19360*/  WARPSYNC.COLLECTIVE R15, `(.L_x_13785) ;  /* 0x000000000f087348 */ /* 0x021fea0003c00000 */
[----:B-----5:R1:W2:Y:S02]  /*19370*/  SHFL.IDX P6, R14, R13, R12, R11 ;  /* 0x0000000c0d0e7389 */ /* 0x0202a400000c000b */
[----:B012---:R-:W-:Y:S01]  /*19380*/  ENDCOLLECTIVE ;  /* 0x000000000000791b */ /* 0x007fe20003800000 */
.L_x_13785:
[----:B------:R0:W5:Y:S01]  /*19390*/  LDL.LU R13, [R1+0x4] ;  /* 0x00000400010d7983 */ /* 0x0001620000300800 */
[----:B------:R-:W-:-:S04]  /*193a0*/  LOP3.LUT R2, R2, 0xfffffff7, RZ, 0xc0, !PT ;  /* 0xfffffff702027812 */ /* 0x000fc800078ec0ff */
[----:B------:R-:W-:Y:S01]  /*193b0*/  @P3 LOP3.LUT R2, R2, 0x8, RZ, 0xfc, !PT ;  /* 0x0000000802023812 */ /* 0x000fe200078efcff */
[----:B------:R-:W-:-:S04]  /*193c0*/  IMAD.MOV.U32 R0, RZ, RZ, R14 ;  /* 0x000000ffff007224 */ /* 0x000fc800078e000e */
[----:B------:R0:W-:Y:S01]  /*193d0*/  STL [R1+0x30], R2 ;  /* 0x0000300201007387 */ /* 0x0001e20000100800 */
[----:B------:R-:W-:-:S13]  /*193e0*/  ISETP.GE.AND P1, PT, R5, 0x41, PT ;  /* 0x000000410500780c */ /* 0x000fda0003f26270 */
[----:B0----5:R-:W-:Y:S05]  /*193f0*/  WARPSYNC.COLLECTIVE R15, `(.L_x_13786) ;  /* 0x000000000f087348 */ /* 0x021fea0003c00000 */
[----:B-----5:R1:W2:Y:S02]  /*19400*/  SHFL.IDX P6, R14, R13, R12, R11 ;  /* 0x0000000c0d0e7389 */ /* 0x0202a400000c000b */
[----:B012---:R-:W-:Y:S01]  /*19410*/  ENDCOLLECTIVE ;  /* 0x000000000000791b */ /* 0x007fe20003800000 */
.L_x_13786:
[----:B------:R-:W-:Y:S01]  /*19420*/  MOV R10, R14 ;  /* 0x0000000e000a7202 */ /* 0x000fe20000000f00 */
[----:B------:R-:W-:Y:S06]  /*19430*/  BRA `(.L_x_13787) ;  /* 0xffffffa800c87947 */ /* 0x000fec000383ffff */
.L_x_13661:
[----:B---3--:R-:W3:Y:S02]  /*19440*/  LDL R0, [R1+0x54] ;  /* 0x0000540001007983 */ /* 0x008ee40000100800 */
[----:B---3--:R3:W4:Y:S02]  /*19450*/  SYNCS.PHASECHK.TRANS64.TRYWAIT P0, [R4+URZ+0x13240], R0 ;  /* 0x01324000040075a7 */ /* 0x008724000800017f */
[----:B----4-:R-:W-:Y:S05]  /*19460*/  @!P0 NANOSLEEP.SYNCS 0x989680 ;  /* 0x009896800000895d */ /* 0x010fea0003900000 */
[----:B------:R-:W4:Y:S02]  /*19470*/  @!P0 SYNCS.PHASECHK.TRANS64 P0, [R4+URZ+0x13240], R0 ;  /* 0x01324000040085a7 */ /* 0x000f24000800007f */
[----:B----4-:R-:W-:Y:S05]  /*19480*/  @!P0 BRA `(.L_x_13661) ;  /* 0xfffffffc00ec8947 */ /* 0x010fea000383ffff */
[----:B------:R-:W-:Y:S05]  /*19490*/  BRA `(.L_x_13788) ;  /* 0xffffffac00287947 */ /* 0x000fea000383ffff */
.L_x_13662:
[----:B------:R-:W-:Y:S01]  /*194a0*/  BSSY B0, `(.L_x_13789) ;  /* 0x0000008000007945 */ /* 0x000fe20003800000 */
[----:B------:R-:W-:Y:S02]  /*194b0*/  IMAD.MOV.U32 R13, RZ, RZ, R2 ;  /* 0x000000ffff0d7224 */ /* 0x000fe400078e0002 */
[----:B------:R-:W-:Y:S02]  /*194c0*/  IMAD.MOV.U32 R12, RZ, RZ, RZ ;  /* 0x000000ffff0c7224 */ /* 0x000fe400078e00ff */
[----:B------:R-:W-:Y:S02]  /*194d0*/  IMAD.MOV.U32 R11, RZ, RZ, 0x1c1f ;  /* 0x00001c1fff0b7424 */ /* 0x000fe400078e00ff */
[----:B0-----:R-:W-:-:S07]  /*194e0*/  IMAD.MOV.U32 R15, RZ, RZ, -0x1 ;  /* 0xffffffffff0f7424 */ /* 0x001fce00078e00ff */
[----:B------:R-:W-:Y:S05]  /*194f0*/  WARPSYNC.COLLECTIVE R15, `(.L_x_13790) ;  /* 0x000000000f087348 */ /* 0x000fea0003c00000 */
[----:B------:R0:W1:Y:S02]  /*19500*/  SHFL.IDX P6, R14, R13, R12, R11 ;  /* 0x0000000c0d0e7389 */ /* 0x00006400000c000b */
[----:B01----:R-:W-:Y:S01]  /*19510*/  ENDCOLLECTIVE ;  /* 0x000000000000791b */ /* 0x003fe20003800000 */
.L_x_13790:
[----:B------:R-:W-:Y:S05]  /*19520*/  BSYNC B0 ;  /* 0x0000000000007941 */ /* 0x000fea0003800000 */
.L_x_13789:
[----:B------:R-:W-:Y:S01]  /*19530*/  IMAD.MOV.U32 R13, RZ, RZ, R0 ;  /* 0x000000ffff0d7224 */ /* 0x000fe200078e0000 */
[----:B------:R-:W-:Y:S01]  /*19540*/  MOV R15, 0xffffffff ;  /* 0xffffffff000f7802 */ /* 0x000fe20000000f00 */
[----:B------:R-:W-:Y:S01]  /*19550*/  IMAD.MOV.U32 R12, RZ, RZ, RZ ;  /* 0x000000ffff0c7224 */ /* 0x000fe200078e00ff */
[----:B------:R-:W0:Y:S01]  /*19560*/  S2R R20, SR_TID.X ;  /* 0x0000000000147919 */ /* 0x000e220000002100 */
[----:B------:R-:W-:Y:S01]  /*19570*/  IMAD.MOV.U32 R11, RZ, RZ, 0x1c1f ;  /* 0x00001c1fff0b7424 */ /* 0x000fe200078e00ff */
[----:B------:R-:W-:Y:S01]  /*19580*/  MOV R5, R14 ;  /* 0x0000000e00057202 */ /* 0x000fe20000000f00 */
[----:B------:R-:W1:Y:S06]  /*19590*/  LDC R21, c[0x0][0x2f4] ;  /* 0x0000bd00ff157b82 */ /* 0x000e6c0000000800 */
[----:B01----:R-:W-:Y:S05]  /*195a0*/  WARPSYNC.COLLECTIVE R15, `(.L_x_13791) ;  /* 0x000000000f087348 */ /* 0x003fea0003c00000 */
[----:B------:R2:W3:Y:S02]  /*195b0*/  SHFL.IDX P6, R14, R13, R12, R11 ;  /* 0x0000000c0d0e7389 */ /* 0x0004e400000c000b */
[----:B0123--:R-:W-:Y:S01]  /*195c0*/  ENDCOLLECTIVE ;  /* 0x000000000000791b */ /* 0x00ffe20003800000 */
.L_x_13791:
[----:B------:R-:W-:Y:S01]  /*195d0*/  IMAD.MOV.U32 R13, RZ, RZ, R2 ;  /* 0x000000ffff0d7224 */ /* 0x000fe200078e0002 */
[----:B------:R-:W-:Y:S01]  /*195e0*/  MOV R12, 0x1 ;  /* 0x00000001000c7802 */ /* 0x000fe20000000f00 */
[----:B------:R-:W-:-:S07]  /*195f0*/  IMAD.MOV.U32 R6, RZ, RZ, R14 ;  /* 0x000000ffff067224 */ /* 0x000fce00078e000e */
[----:B------:R-:W-:Y:S05]  /*19600*/  WARPSYNC.COLLECTIVE R15, `(.L_x_13792) ;  /* 0x000000000f087348 */ /* 0x000fea0003c00000 */
[----:B------:R0:W1:Y:S02]  /*19610*/  SHFL.IDX P6, R14, R13, R12, R11 ;  /* 0x0000000c0d0e7389 */ /* 0x00006400000c000b */
[----:B01----:R-:W-:Y:S01]  /*19620*/  ENDCOLLECTIVE ;  /* 0x000000000000791b */ /* 0x003fe20003800000 */
.L_x_13792:
[----:B------:R-:W-:-:S05]  /*19630*/  IMAD.SHL.U32 R20, R20, 0x10, RZ ;  /* 0x0000001014147824 */ /* 0x000fca00078e00ff */
[----:B------:R-:W-:-:S04]  /*19640*/  LOP3.LUT R20, R20, 0x30, RZ, 0xc0, !PT ;  /* 0x0000003014147812 */ /* 0x000fc800078ec0ff */
[C---:B------:R-:W-:Y:S02]  /*19650*/  @P5 IADD3 R6, P0, R20.reuse, R6, RZ ;  /* 0x0000000614065210 */ /* 0x040fe40007f1e0ff */
[----:B------:R-:W-:Y:S01]  /*19660*/  ISETP.GE.AND P3, PT, R20, R21, PT ;  /* 0x000000151400720c */ /* 0x000fe20003f66270 */
[----:B------:R-:W-:Y:S02]  /*19670*/  IMAD.MOV.U32 R13, RZ, RZ, R0 ;  /* 0x000000ffff0d7224 */ /* 0x000fe400078e0000 */
[----:B------:R-:W-:-:S04]  /*19680*/  @P5 IMAD.X R5, RZ, RZ, R5, P0 ;  /* 0x000000ffff055224 */ /* 0x000fc800000e0605 */
[----:B------:R-:W-:Y:S02]  /*19690*/  @P5 IMAD.MOV.U32 R7, RZ, RZ, R5 ;  /* 0x000000ffff075224 */ /* 0x000fe400078e0005 */
        /* <DEDUP_REMOVED lines=8> */
.L_x_13793:
[----:B------:R-:W-:Y:S02]  /*19720*/  IMAD.MOV.U32 R13, RZ, RZ, R2 ;  /* 0x000000ffff0d7224 */ /* 0x000fe400078e0002 */
[----:B------:R-:W-:Y:S02]  /*19730*/  IMAD.MOV.U32 R12, RZ, RZ, 0x2 ;  /* 0x00000002ff0c7424 */ /* 0x000fe400078e00ff */
[----:B------:R-:W-:-:S07]  /*19740*/  IMAD.MOV.U32 R6, RZ, RZ, R14 ;  /* 0x000000ffff067224 */ /* 0x000fce00078e000e */
[----:B------:R-:W-:Y:S05]  /*19750*/  WARPSYNC.COLLECTIVE R15, `(.L_x_13794) ;  /* 0x000000000f087348 */ /* 0x000fea0003c00000 */
[----:B------:R0:W1:Y:S02]  /*19760*/  SHFL.IDX P6, R14, R13, R12, R11 ;  /* 0x0000000c0d0e7389 */ /* 0x00006400000c000b */
[----:B01----:R-:W-:Y:S01]  /*19770*/  ENDCOLLECTIVE ;  /* 0x000000000000791b */ /* 0x003fe20003800000 */
.L_x_13794:
[----:B------:R-:W-:-:S05]  /*19780*/  @P4 IADD3 R6, P0, R20, R6, RZ ;  /* 0x0000000614064210 */ /* 0x000fca0007f1e0ff */
[----:B------:R-:W-:-:S05]  /*19790*/  @P4 IMAD.X R5, RZ, RZ, R5, P0 ;  /* 0x000000ffff054224 */ /* 0x000fca00000e0605 */
[----:B------:R-:W-:Y:S01]  /*197a0*/  @P4 MOV R7, R5 ;  /* 0x0000000500074202 */ /* 0x000fe20000000f00 */
[----:B------:R-:W-:-:S04]  /*197b0*/  IMAD.MOV.U32 R13, RZ, RZ, R0 ;  /* 0x000000ffff0d7224 */ /* 0x000fc800078e0000 */
        /* <DEDUP_REMOVED lines=8> */
.L_x_13795:
[----:B------:R-:W-:Y:S02]  /*19840*/  IMAD.MOV.U32 R13, RZ, RZ, R2 ;  /* 0x000000ffff0d7224 */ /* 0x000fe400078e0002 */
[----:B------:R-:W-:Y:S01]  /*19850*/  IMAD.MOV.U32 R12, RZ, RZ, 0x3 ;  /* 0x00000003ff0c7424 */ /* 0x000fe200078e00ff */
[----:B------:R-:W-:-:S07]  /*19860*/  MOV R6, R14 ;  /* 0x0000000e00067202 */ /* 0x000fce0000000f00 */
[----:B------:R-:W-:Y:S05]  /*19870*/  WARPSYNC.COLLECTIVE R15, `(.L_x_13796) ;  /* 0x000000000f087348 */ /* 0x000fea0003c00000 */
[----:B------:R0:W1:Y:S02]  /*19880*/  SHFL.IDX P6, R14, R13, R12, R11 ;  /* 0x0000000c0d0e7389 */ /* 0x00006400000c000b */
[----:B01----:R-:W-:Y:S01]  /*19890*/  ENDCOLLECTIVE ;  /* 0x000000000000791b */ /* 0x003fe20003800000 */
.L_x_13796:
        /* <DEDUP_REMOVED lines=12> */
.L_x_13797:
[----:B------:R-:W-:Y:S02]  /*19960*/  IMAD.MOV.U32 R13, RZ, RZ, R8 ;  /* 0x000000ffff0d7224 */ /* 0x000fe400078e0008 */
[----:B------:R-:W-:Y:S02]  /*19970*/  IMAD.MOV.U32 R12, RZ, RZ, RZ ;  /* 0x000000ffff0c7224 */ /* 0x000fe400078e00ff */
[----:B------:R-:W-:-:S07]  /*19980*/  IMAD.MOV.U32 R0, RZ, RZ, R14 ;  /* 0x000000ffff007224 */ /* 0x000fce00078e000e */
[----:B------:R-:W-:Y:S05]  /*19990*/  WARPSYNC.COLLECTIVE R15, `(.L_x_13798) ;  /* 0x000000000f087348 */ /* 0x000fea0003c00000 */
[----:B------:R0:W1:Y:S02]  /*199a0*/  SHFL.IDX P6, R14, R13, R12, R11 ;  /* 0x0000000c0d0e7389 */ /* 0x00006400000c000b */
[----:B01----:R-:W-:Y:S01]  /*199b0*/  ENDCOLLECTIVE ;  /* 0x000000000000791b */ /* 0x003fe20003800000 */
.L_x_13798:
[----:B------:R-:W-:-:S05]  /*199c0*/  @P2 IADD3 R0, P0, R20, R0, RZ ;  /* 0x0000000014002210 */ /* 0x000fca0007f1e0ff */
[----:B------:R-:W-:Y:S02]  /*199d0*/  @P2 IMAD.MOV.U32 R6, RZ, RZ, R0 ;  /* 0x000000ffff062224 */ /* 0x000fe400078e0000 */
[----:B------:R-:W-:Y:S02]  /*199e0*/  @P2 IMAD.X R2, RZ, RZ, R2, P0 ;  /* 0x000000ffff022224 */ /* 0x000fe400000e0602 */
[----:B------:R-:W-:-:S03]  /*199f0*/  IMAD.MOV.U32 R13, RZ, RZ, R9 ;  /* 0x000000ffff0d7224 */ /* 0x000fc600078e0009 */
[----:B------:R-:W-:-:S05]  /*19a00*/  @P2 MOV R7, R2 ;  /* 0x0000000200072202 */ /* 0x000fca0000000f00 */
        /* <DEDUP_REMOVED lines=8> */
.L_x_13799:
[----:B------:R-:W-:Y:S01]  /*19a90*/  MOV R6, R14 ;  /* 0x0000000e00067202 */ /* 0x000fe20000000f00 */
[----:B------:R-:W-:Y:S06]  /*19aa0*/  BRA `(.L_x_13800) ;  /* 0xffffffa800b47947 */ /* 0x000fec000383ffff */
.L_x_13669:
[----:B------:R-:W-:Y:S02]  /*19ab0*/  IMAD.MOV.U32 R13, RZ, RZ, R0 ;  /* 0x000000ffff0d7224 */ /* 0x000fe400078e0000 */
        /* <DEDUP_REMOVED lines=8> */
.L_x_13801:
[C---:B------:R-:W-:Y:S01]  /*19b40*/  VIADD R9, R17.reuse, 0x20 ;  /* 0x0000002011097836 */ /* 0x040fe20000000000 */
[----:B------:R-:W-:Y:S01]  /*19b50*/  ISETP.GE.AND P2, PT, R17, R2, PT ;  /* 0x000000021100720c */ /* 0x000fe20003f46270 */
[----:B------:R-:W-:Y:S01]  /*19b60*/  IMAD.MOV.U32 R13, RZ, RZ, R4 ;  /* 0x000000ffff0d7224 */ /* 0x000fe200078e0004 */
[----:B------:R-:W-:-:S11]  /*19b70*/  MOV R6, R14 ;  /* 0x0000000e00067202 */ /* 0x000fd60000000f00 */
[----:B------:R-:W-:Y:S05]  /*19b80*/  WARPSYNC.COLLECTIVE R15, `(.L_x_13802) ;  /* 0x000000000f087348 */ /* 0x000fea0003c00000 */
[----:B------:R0:W1:Y:S02]  /*19b90*/  SHFL.IDX P6, R14, R13, R12, R11 ;  /* 0x0000000c0d0e7389 */ /* 0x00006400000c000b */
[----:B01----:R-:W-:Y:S01]  /*19ba0*/  ENDCOLLECTIVE ;  /* 0x000000000000791b */ /* 0x003fe20003800000 */
.L_x_13802:
[----:B------:R-:W-:Y:S01]  /*19bb0*/  MOV R13, R0 ;  /* 0x00000000000d7202 */ /* 0x000fe20000000f00 */
[----:B------:R-:W-:Y:S02]  /*19bc0*/  IMAD.MOV.U32 R12, RZ, RZ, 0x1 ;  /* 0x00000001ff0c7424 */ /* 0x000fe400078e00ff */
[----:B------:R-:W-:-:S07]  /*19bd0*/  IMAD.MOV.U32 R7, RZ, RZ, R14 ;  /* 0x000000ffff077224 */ /* 0x000fce00078e000e */
[----:B------:R-:W-:Y:S05]  /*19be0*/  WARPSYNC.COLLECTIVE R15, `(.L_x_13803) ;  /* 0x000000000f087348 */ /* 0x000fea0003c00000 */
[----:B------:R0:W1:Y:S02]  /*19bf0*/  SHFL.IDX P6, R14, R13, R12, R11 ;  /* 0x0000000c0d0e7389 */ /* 0x00006400000c000b */
[----:B01----:R-:W-:Y:S01]  /*19c00*/  ENDCOLLECTIVE ;  /* 0x000000000000791b */ /* 0x003fe20003800000 */
.L_x_13803:
        /* <DEDUP_REMOVED lines=15> */
.L_x_13804:
[----:B------:R-:W-:Y:S02]  /*19d00*/  IMAD.MOV.U32 R13, RZ, RZ, R0 ;  /* 0x000000ffff0d7224 */ /* 0x000fe400078e0000 */
[----:B------:R-:W-:Y:S02]  /*19d10*/  IMAD.MOV.U32 R12, RZ, RZ, 0x2 ;  /* 0x00000002ff0c7424 */ /* 0x000fe400078e00ff */
[----:B------:R-:W-:-:S07]  /*19d20*/  IMAD.MOV.U32 R7, RZ, RZ, R14 ;  /* 0x000000ffff077224 */ /* 0x000fce00078e000e */
[----:B------:R-:W-:Y:S05]  /*19d30*/  WARPSYNC.COLLECTIVE R15, `(.L_x_13805) ;  /* 0x000000000f087348 */ /* 0x000fea0003c00000 */
[----:B------:R0:W1:Y:S02]  /*19d40*/  SHFL.IDX P6, R14, R13, R12, R11 ;  /* 0x0000000c0d0e7389 */ /* 0x00006400000c000b */
[----:B01----:R-:W-:Y:S01]  /*19d50*/  ENDCOLLECTIVE ;  /* 0x000000000000791b */ /* 0x003fe20003800000 */
.L_x_13805:
        /* <DEDUP_REMOVED lines=16> */
.L_x_13806:
[----:B------:R-:W-:Y:S02]  /*19e60*/  IMAD.MOV.U32 R13, RZ, RZ, R0 ;  /* 0x000000ffff0d7224 */ /* 0x000fe400078e0000 */
[----:B------:R-:W-:Y:S02]  /*19e70*/  IMAD.MOV.U32 R12, RZ, RZ, 0x3 ;  /* 0x00000003ff0c7424 */ /* 0x000fe400078e00ff */
[----:B------:R-:W-:Y:S02]  /*19e80*/  VIADD R0, R17, 0x60 ;  /* 0x0000006011007836 */ /* 0x000fe40000000000 */
[----:B------:R-:W-:-:S07]  /*19e90*/  IMAD.MOV.U32 R7, RZ, RZ, R14 ;  /* 0x000000ffff077224 */ /* 0x000fce00078e000e */
[----:B------:R-:W-:Y:S05]  /*19ea0*/  WARPSYNC.COLLECTIVE R15, `(.L_x_13807) ;  /* 0x000000000f087348 */ /* 0x000fea0003c00000 */
[----:B------:R0:W1:Y:S02]  /*19eb0*/  SHFL.IDX P6, R14, R13, R12, R11 ;  /* 0x0000000c0d0e7389 */ /* 0x00006400000c000b */
[----:B01----:R-:W-:Y:S01]  /*19ec0*/  ENDCOLLECTIVE ;  /* 0x000000000000791b */ /* 0x003fe20003800000 */
.L_x_13807:
        /* <DEDUP_REMOVED lines=15> */
.L_x_13808:
[----:B------:R-:W-:Y:S01]  /*19fc0*/  MOV R13, R3 ;  /* 0x00000003000d7202 */ /* 0x000fe20000000f00 */
[----:B------:R-:W-:Y:S02]  /*19fd0*/  IMAD.MOV.U32 R12, RZ, RZ, RZ ;  /* 0x000000ffff0c7224 */ /* 0x000fe400078e00ff */
[----:B------:R-:W-:-:S07]  /*19fe0*/  IMAD.MOV.U32 R7, RZ, RZ, R14 ;  /* 0x000000ffff077224 */ /* 0x000fce00078e000e */
[----:B------:R-:W-:Y:S05]  /*19ff0*/  WARPSYNC.COLLECTIVE R15, `(.L_x_13809) ;  /* 0x000000000f087348 */ /* 0x000fea0003c00000 */
[----:B------:R0:W1:Y:S02]  /*1a000*/  SHFL.IDX P6, R14, R13, R12, R11 ;  /* 0x0000000c0d0e7389 */ /* 0x00006400000c000b */
[----:B01----:R-:W-:Y:S01]  /*1a010*/  ENDCOLLECTIVE ;  /* 0x000000000000791b */ /* 0x003fe20003800000 */
.L_x_13809:
        /* <DEDUP_REMOVED lines=10> */
.L_x_13810:
[----:B------:R-:W-:Y:S01]  /*1a0c0*/  @!PT LDS RZ, [RZ] ;  /* 0x00000000fffff984 */ /* 0x000fe20000000800 */
[----:B------:R-:W-:Y:S01]  /*1a0d0*/  @!PT LDS RZ, [RZ] ;  /* 0x00000000fffff984 */ /* 0x000fe20000000800 */
[----:B------:R-:W-:Y:S01]  /*1a0e0*/  @!PT LDS RZ, [RZ] ;  /* 0x00000000fffff984 */ /* 0x000fe20000000800 */
[----:B------:R0:W-:Y:S01]  /*1a0f0*/  @!P1 LDGSTS.E.BYPASS.LTC128B.128 [R10+0xc800], desc[UR40][R6.64], !P0 ;  /* 0x0c800000060a9fae */ /* 0x0001e2000c101d68 */
[----:B------:R-:W-:Y:S01]  /*1a100*/  IMAD.MOV.U32 R13, RZ, RZ, R3 ;  /* 0x000000ffff0d7224 */ /* 0x000fe200078e0003 */
[----:B------:R-:W-:Y:S02]  /*1a110*/  MOV R12, 0x1 ;  /* 0x00000001000c7802 */ /* 0x000fe40000000f00 */
[----:B0-----:R-:W-:-:S04]  /*1a120*/  IADD3 R6, R17, 0x80, RZ ;  /* 0x0000008011067810 */ /* 0x001fc80007ffe0ff */
[----:B------:R-:W-:Y:S01]  /*1a130*/  ISETP.GE.AND P1, PT, R6, R2, PT ;  /* 0x000000020600720c */ /* 0x000fe20003f26270 */
[----:B------:R-:W-:-:S12]  /*1a140*/  IMAD.MOV.U32 R4, RZ, RZ, R14 ;  /* 0x000000ffff047224 */ /* 0x000fd800078e000e */
[----:B------:R-:W-:Y:S05]  /*1a150*/  WARPSYNC.COLLECTIVE R15, `(.L_x_13811) ;  /* 0x000000000f087348 */ /* 0x000fea0003c00000 */
[----:B------:R0:W1:Y:S02]  /*1a160*/  SHFL.IDX P6, R14, R13, R12, R11 ;  /* 0x0000000c0d0e7389 */ /* 0x00006400000c000b */
[----:B01----:R-:W-:Y:S01]  /*1a170*/  ENDCOLLECTIVE ;  /* 0x000000000000791b */ /* 0x003fe20003800000 */
.L_x_13811:
[----:B------:R-:W-:-:S05]  /*1a180*/  @!P1 IADD3 R4, P3, R20, R4, RZ ;  /* 0x0000000414049210 */ /* 0x000fca0007f7e0ff */
[----:B------:R-:W-:Y:S02]  /*1a190*/  @!P1 IMAD.X R0, RZ, RZ, R0, P3 ;  /* 0x000000ffff009224 */ /* 0x000fe400018e0600 */
[----:B------:R-:W-:Y:S02]  /*1a1a0*/  IMAD.MOV.U32 R13, RZ, RZ, R5 ;  /* 0x000000ffff0d7224 */ /* 0x000fe400078e0005 */
[----:B------:R-:W-:Y:S02]  /*1a1b0*/  @!P1 IMAD.MOV.U32 R6, RZ, RZ, R4 ;  /* 0x000000ffff069224 */ /* 0x000fe400078e0004 */
[----:B------:R-:W-:Y:S02]  /*1a1c0*/  @!P1 IMAD.MOV.U32 R7, RZ, RZ, R0 ;  /* 0x000000ffff079224 */ /* 0x000fe400078e0000 */
[----:B------:R-:W-:-:S03]  /*1a1d0*/  IMAD.MOV.U32 R3, RZ, RZ, R14 ;  /* 0x000000ffff037224 */ /* 0x000fc600078e000e */
[----:B------:R-:W-:Y:S01]  /*1a1e0*/  @!PT LDS RZ, [RZ] ;  /* 0x00000000fffff984 */ /* 0x000fe20000000800 */
[----:B------:R-:W-:Y:S01]  /*1a1f0*/  @!PT LDS RZ, [RZ] ;  /* 0x00000000fffff984 */ /* 0x000fe20000000800 */
[----:B------:R-:W-:Y:S01]  /*1a200*/  @!PT LDS RZ, [RZ] ;  /* 0x00000000fffff984 */ /* 0x000fe20000000800 */
[----:B------:R0:W-:Y:S04]  /*1a210*/  @!P1 LDGSTS.E.BYPASS.LTC128B.128 [R10+0xd000], desc[UR40][R6.64], !P0 ;  /* 0x0d000000060a9fae */ /* 0x0001e8000c101d68 */
[----:B0-----:R-:W-:Y:S05]  /*1a220*/  WARPSYNC.COLLECTIVE R15, `(.L_x_13812) ;  /* 0x000000000f087348 */ /* 0x001fea0003c00000 */
[----:B------:R1:W2:Y:S02]  /*1a230*/  SHFL.IDX P6, R14, R13, R12, R11 ;  /* 0x0000000c0d0e7389 */ /* 0x0002a400000c000b */
[----:B012---:R-:W-:Y:S01]  /*1a240*/  ENDCOLLECTIVE ;  /* 0x000000000000791b */ /* 0x007fe20003800000 */
.L_x_13812:
[----:B------:R-:W-:Y:S01]  /*1a250*/  IMAD.MOV.U32 R5, RZ, RZ, R14 ;  /* 0x000000ffff057224 */ /* 0x000fe200078e000e */
[----:B------:R-:W-:Y:S06]  /*1a260*/  BRA `(.L_x_13813) ;  /* 0xffffffac00d07947 */ /* 0x000fec000383ffff */
.L_x_13672:
[----:B-1----:R1:W2:Y:S02]  /*1a270*/  SYNCS.PHASECHK.TRANS64.TRYWAIT P0, [R22+URZ+0x13220], R0 ;  /* 0x01322000160075a7 */ /* 0x0022a4000800017f */
[----:B--2---:R-:W-:Y:S05]  /*1a280*/  @!P0 NANOSLEEP.SYNCS 0x989680 ;  /* 0x009896800000895d */ /* 0x004fea0003900000 */
[----:B------:R-:W2:Y:S02]  /*1a290*/  @!P0 SYNCS.PHASECHK.TRANS64 P0, [R22+URZ+0x13220], R0 ;  /* 0x01322000160085a7 */ /* 0x000ea4000800007f */
[----:B--2---:R-:W-:Y:S05]  /*1a2a0*/  @!P0 BRA `(.L_x_13672) ;  /* 0xfffffffc00f08947 */ /* 0x004fea000383ffff */
[----:B------:R-:W-:Y:S05]  /*1a2b0*/  BRA `(.L_x_13814) ;  /* 0xffffffb0002c7947 */ /* 0x000fea000383ffff */
.L_x_13676:
[----:B0-----:R-:W2:Y:S02]  /*1a2c0*/  LDL R2, [R1+0x4] ;  /* 0x0000040001027983 */ /* 0x001ea40000100800 */
[----:B--2---:R0:W1:Y:S02]  /*1a2d0*/  SYNCS.PHASECHK.TRANS64.TRYWAIT P0, [R6+URZ+0x13280], R2 ;  /* 0x01328002060075a7 */ /* 0x004064000800017f */
[----:B-1----:R-:W-:Y:S05]  /*1a2e0*/  @!P0 NANOSLEEP.SYNCS 0x989680 ;  /* 0x009896800000895d */ /* 0x002fea0003900000 */
[----:B------:R-:W1:Y:S02]  /*1a2f0*/  @!P0 SYNCS.PHASECHK.TRANS64 P0, [R6+URZ+0x13280], R2 ;  /* 0x01328002060085a7 */ /* 0x000e64000800007f */
[----:B-1----:R-:W-:Y:S05]  /*1a300*/  @!P0 BRA `(.L_x_13676) ;  /* 0xfffffffc00ec8947 */ /* 0x002fea000383ffff */
[----:B------:R-:W-:Y:S05]  /*1a310*/  BRA `(.L_x_13815) ;  /* 0xffffffb400707947 */ /* 0x000fea000383ffff */
.L_x_13677:
        /* <DEDUP_REMOVED lines=8> */
.L_x_13817:
[----:B------:R-:W-:Y:S05]  /*1a3a0*/  BSYNC B0 ;  /* 0x0000000000007941 */ /* 0x000fea0003800000 */
.L_x_13816:
[----:B------:R-:W0:Y:S01]  /*1a3b0*/  S2R R2, SR_TID.X ;  /* 0x0000000000027919 */ /* 0x000e220000002100 */
[----:B------:R-:W-:Y:S01]  /*1a3c0*/  IMAD.MOV.U32 R13, RZ, RZ, R9 ;  /* 0x000000ffff0d7224 */ /* 0x000fe200078e0009 */
[----:B------:R-:W-:Y:S01]  /*1a3d0*/  MOV R12, RZ ;  /* 0x000000ff000c7202 */ /* 0x000fe20000000f00 */
[----:B------:R-:W-:Y:S02]  /*1a3e0*/  IMAD.MOV.U32 R11, RZ, RZ, 0x1c1f ;  /* 0x00001c1fff0b7424 */ /* 0x000fe400078e00ff */
[----:B------:R-:W-:Y:S02]  /*1a3f0*/  IMAD.MOV.U32 R15, RZ, RZ, -0x1 ;  /* 0xffffffffff0f7424 */ /* 0x000fe400078e00ff */
[----:B------:R-:W-:Y:S02]  /*1a400*/  IMAD.MOV.U32 R3, RZ, RZ, R14 ;  /* 0x000000ffff037224 */ /* 0x000fe400078e000e */
[----:B------:R-:W-:-:S07]  /*1a410*/  IMAD.IADD R7, R22, 0x1, R7 ;  /* 0x0000000116077824 */ /* 0x000fce00078e0207 */
[----:B0-----:R-:W-:Y:S05]  /*1a420*/  WARPSYNC.COLLECTIVE R15, `(.L_x_13818) ;  /* 0x000000000f087348 */ /* 0x001fea0003c00000 */
[----:B------:R1:W2:Y:S02]  /*1a430*/  SHFL.IDX P6, R14, R13, R12, R11 ;  /* 0x0000000c0d0e7389 */ /* 0x0002a400000c000b */
[----:B012---:R-:W-:Y:S01]  /*1a440*/  ENDCOLLECTIVE ;  /* 0x000000000000791b */ /* 0x007fe20003800000 */
.L_x_13818:
        /* <DEDUP_REMOVED lines=11> */
.L_x_13819:
        /* <DEDUP_REMOVED lines=10> */
.L_x_13820:
[----:B------:R-:W-:Y:S01]  /*1a5a0*/  MOV R13, R10 ;  /* 0x0000000a000d7202 */ /* 0x000fe20000000f00 */
        /* <DEDUP_REMOVED lines=10> */
.L_x_13821:
        /* <DEDUP_REMOVED lines=10> */
.L_x_13822:
[----:B------:R-:W-:Y:S02]  /*1a6f0*/  IMAD.MOV.U32 R13, RZ, RZ, R10 ;  /* 0x000000ffff0d7224 */ /* 0x000fe400078e000a */
[----:B------:R-:W-:Y:S01]  /*1a700*/  IMAD.MOV.U32 R12, RZ, RZ, 0x3 ;  /* 0x00000003ff0c7424 */ /* 0x000fe200078e00ff */
[----:B------:R-:W-:Y:S01]  /*1a710*/  SHF.L.U32 R15, R2, 0x4, RZ ;  /* 0x00000004020f7819 */ /* 0x000fe200000006ff */
        /* <DEDUP_REMOVED lines=8> */
.L_x_13823:
        /* <DEDUP_REMOVED lines=10> */
.L_x_13824:
[----:B------:R-:W-:Y:S02]  /*1a840*/  IMAD.MOV.U32 R13, RZ, RZ, R17 ;  /* 0x000000ffff0d7224 */ /* 0x000fe400078e0011 */
[----:B------:R-:W-:Y:S02]  /*1a850*/  IMAD.MOV.U32 R12, RZ, RZ, RZ ;  /* 0x000000ffff0c7224 */ /* 0x000fe400078e00ff */
[----:B------:R-:W-:Y:S02]  /*1a860*/  IMAD.SHL.U32 R3, R3, 0x10, RZ ;  /* 0x0000001003037824 */ /* 0x000fe400078e00ff */
[----:B------:R-:W-:-:S07]  /*1a870*/  IMAD.MOV.U32 R2, RZ, RZ, R14 ;  /* 0x000000ffff027224 */ /* 0x000fce00078e000e */
[----:B------:R-:W-:Y:S05]  /*1a880*/  WARPSYNC.COLLECTIVE R15, `(.L_x_13825) ;  /* 0x000000000f087348 */ /* 0x000fea0003c00000 */
[----:B------:R0:W1:Y:S02]  /*1a890*/  SHFL.IDX P6, R14, R13, R12, R11 ;  /* 0x0000000c0d0e7389 */ /* 0x00006400000c000b */
[----:B01----:R-:W-:Y:S01]  /*1a8a0*/  ENDCOLLECTIVE ;  /* 0x000000000000791b */ /* 0x003fe20003800000 */
.L_x_13825:
[----:B------:R-:W-:-:S04]  /*1a8b0*/  LOP3.LUT R3, R3, 0x30, RZ, 0xc0, !PT ;  /* 0x0000003003037812 */ /* 0x000fc800078ec0ff */
[----:B------:R-:W-:-:S04]  /*1a8c0*/  IADD3 R2, P0, R3, R2, RZ ;  /* 0x0000000203027210 */ /* 0x000fc80007f1e0ff */
[----:B------:R-:W-:Y:S01]  /*1a8d0*/  IADD3.X R3, RZ, R10, RZ, P0, !PT ;  /* 0x0000000aff037210 */ /* 0x000fe200007fe4ff */
[----:B------:R-:W-:-:S04]  /*1a8e0*/  IMAD.MOV.U32 R13, RZ, RZ, R20 ;  /* 0x000000ffff0d7224 */ /* 0x000fc800078e0014 */
        /* <DEDUP_REMOVED lines=8> */
.L_x_13826:
[----:B------:R-:W-:Y:S01]  /*1a970*/  MOV R2, R14 ;  /* 0x0000000e00027202 */ /* 0x000fe20000000f00 */
[----:B------:R-:W-:Y:S06]  /*1a980*/  BRA `(.L_x_13827) ;  /* 0xffffffb000e87947 */ /* 0x000fec000383ffff */
.L_x_13682:
[----:B--2---:R-:W2:Y:S02]  /*1a990*/  LDL R2, [R1+0x4] ;  /* 0x0000040001027983 */ /* 0x004ea40000100800 */
[----:B--2---:R2:W3:Y:S02]  /*1a9a0*/  SYNCS.PHASECHK.TRANS64.TRYWAIT P0, [R6+URZ+0x13240], R2 ;  /* 0x01324002060075a7 */ /* 0x0044e4000800017f */
[----:B---3--:R-:W-:Y:S05]  /*1a9b0*/  @!P0 NANOSLEEP.SYNCS 0x989680 ;  /* 0x009896800000895d */ /* 0x008fea0003900000 */
[----:B------:R-:W3:Y:S02]  /*1a9c0*/  @!P0 SYNCS.PHASECHK.TRANS64 P0, [R6+URZ+0x13240], R2 ;  /* 0x01324002060085a7 */ /* 0x000ee4000800007f */
[----:B---3--:R-:W-:Y:S05]  /*1a9d0*/  @!P0 BRA `(.L_x_13682) ;  /* 0xfffffffc00ec8947 */ /* 0x008fea000383ffff */
[----:B------:R-:W-:Y:S05]  /*1a9e0*/  BRA `(.L_x_13828) ;  /* 0xffffffb400447947 */ /* 0x000fea000383ffff */
.L_x_13683:
        /* <DEDUP_REMOVED lines=8> */
.L_x_13830:
[----:B------:R-:W-:Y:S05]  /*1aa70*/  BSYNC B0 ;  /* 0x0000000000007941 */ /* 0x000fea0003800000 */
.L_x_13829:
        /* <DEDUP_REMOVED lines=8> */
.L_x_13831:
[----:B------:R-:W-:Y:S02]  /*1ab00*/  IMAD.MOV.U32 R13, RZ, RZ, R8 ;  /* 0x000000ffff0d7224 */ /* 0x000fe400078e0008 */
[----:B------:R-:W-:Y:S01]  /*1ab10*/  IMAD.MOV.U32 R12, RZ, RZ, 0x1 ;  /* 0x00000001ff0c7424 */ /* 0x000fe200078e00ff */
[----:B------:R-:W-:-:S07]  /*1ab20*/  MOV R2, R14 ;  /* 0x0000000e00027202 */ /* 0x000fce0000000f00 */
[----:B------:R-:W-:Y:S05]  /*1ab30*/  WARPSYNC.COLLECTIVE R15, `(.L_x_13832) ;  /* 0x000000000f087348 */ /* 0x000fea0003c00000 */
[----:B------:R0:W1:Y:S02]  /*1ab40*/  SHFL.IDX P6, R14, R13, R12, R11 ;  /* 0x0000000c0d0e7389 */ /* 0x00006400000c000b */
[----:B01----:R-:W-:Y:S01]  /*1ab50*/  ENDCOLLECTIVE ;  /* 0x000000000000791b */ /* 0x003fe20003800000 */
.L_x_13832:
        /* <DEDUP_REMOVED lines=11> */
.L_x_13833:
[----:B------:R-:W-:Y:S02]  /*1ac10*/  IMAD.MOV.U32 R13, RZ, RZ, R8 ;  /* 0x000000ffff0d7224 */ /* 0x000fe400078e0008 */
[----:B------:R-:W-:Y:S02]  /*1ac20*/  IMAD.MOV.U32 R12, RZ, RZ, 0x2 ;  /* 0x00000002ff0c7424 */ /* 0x000fe400078e00ff */
[----:B------:R-:W-:-:S07]  /*1ac30*/  IMAD.MOV.U32 R2, RZ, RZ, R14 ;  /* 0x000000ffff027224 */ /* 0x000fce00078e000e */
[----:B------:R-:W-:Y:S05]  /*1ac40*/  WARPSYNC.COLLECTIVE R15, `(.L_x_13834) ;  /* 0x000000000f087348 */ /* 0x000fea0003c00000 */
[----:B------:R0:W1:Y:S02]  /*1ac50*/  SHFL.IDX P6, R14, R13, R12, R11 ;  /* 0x0000000c0d0e7389 */ /* 0x00006400000c000b */
[----:B01----:R-:W-:Y:S01]  /*1ac60*/  ENDCOLLECTIVE ;  /* 0x000000000000791b */ /* 0x003fe20003800000 */
.L_x_13834:
        /* <DEDUP_REMOVED lines=11> */
.L_x_13835:
[----:B------:R-:W-:Y:S01]  /*1ad20*/  IMAD.MOV.U32 R13, RZ, RZ, R8 ;  /* 0x000000ffff0d7224 */ /* 0x000fe200078e0008 */
[----:B------:R-:W-:Y:S01]  /*1ad30*/  MOV R12, 0x3 ;  /* 0x00000003000c7802 */ /* 0x000fe20000000f00 */
[----:B------:R-:W-:-:S07]  /*1ad40*/  IMAD.MOV.U32 R2, RZ, RZ, R14 ;  /* 0x000000ffff027224 */ /* 0x000fce00078e000e */
[----:B------:R-:W-:Y:S05]  /*1ad50*/  WARPSYNC.COLLECTIVE R15, `(.L_x_13836) ;  /* 0x000000000f087348 */ /* 0x000fea0003c00000 */
[----:B------:R0:W1:Y:S02]  /*1ad60*/  SHFL.IDX P6, R14, R13, R12, R11 ;  /* 0x0000000c0d0e7389 */ /* 0x00006400000c000b */
[----:B01----:R-:W-:Y:S01]  /*1ad70*/  ENDCOLLECTIVE ;  /* 0x000000000000791b */ /* 0x003fe20003800000 */
.L_x_13836:
        /* <DEDUP_REMOVED lines=11> */
.L_x_13837:
[----:B------:R-:W-:Y:S01]  /*1ae30*/  MOV R13, R4 ;  /* 0x00000004000d7202 */ /* 0x000fe20000000f00 */
[----:B------:R-:W-:Y:S02]  /*1ae40*/  IMAD.MOV.U32 R12, RZ, RZ, RZ ;  /* 0x000000ffff0c7224 */ /* 0x000fe400078e00ff */
[----:B------:R-:W-:-:S07]  /*1ae50*/  IMAD.MOV.U32 R2, RZ, RZ, R14 ;  /* 0x000000ffff027224 */ /* 0x000fce00078e000e */
[----:B------:R-:W-:Y:S05]  /*1ae60*/  WARPSYNC.COLLECTIVE R15, `(.L_x_13838) ;  /* 0x000000000f087348 */ /* 0x000fea0003c00000 */
[----:B------:R0:W1:Y:S02]  /*1ae70*/  SHFL.IDX P6, R14, R13, R12, R11 ;  /* 0x0000000c0d0e7389 */ /* 0x00006400000c000b */
[----:B01----:R-:W-:Y:S01]  /*1ae80*/  ENDCOLLECTIVE ;  /* 0x000000000000791b */ /* 0x003fe20003800000 */
.L_x_13838:
        /* <DEDUP_REMOVED lines=11> */
.L_x_13839:
[----:B------:R-:W-:Y:S01]  /*1af40*/  IMAD.MOV.U32 R2, RZ, RZ, R14 ;  /* 0x000000ffff027224 */ /* 0x000fe200078e000e */
[----:B------:R-:W-:Y:S06]  /*1af50*/  BRA `(.L_x_13840) ;  /* 0xffffffb000dc7947 */ /* 0x000fec000383ffff */
.L_x_13688:
[----:B0-----:R0:W3:Y:S02]  /*1af60*/  SYNCS.PHASECHK.TRANS64.TRYWAIT P2, [R2+URZ+0x13270], R0 ;  /* 0x01327000020075a7 */ /* 0x0010e4000804017f */
[----:B---3--:R-:W-:Y:S05]  /*1af70*/  @!P2 NANOSLEEP.SYNCS 0x989680 ;  /* 0x009896800000a95d */ /* 0x008fea0003900000 */
[----:B------:R-:W3:Y:S02]  /*1af80*/  @!P2 SYNCS.PHASECHK.TRANS64 P2, [R2+URZ+0x13270], R0 ;  /* 0x013270000200a5a7 */ /* 0x000ee4000804007f */
[----:B---3--:R-:W-:Y:S05]  /*1af90*/  @!P2 BRA `(.L_x_13688) ;  /* 0xfffffffc00f0a947 */ /* 0x008fea000383ffff */
[----:B------:R-:W-:Y:S05]  /*1afa0*/  BRA `(.L_x_13841) ;  /* 0xffffffb400407947 */ /* 0x000fea000383ffff */
.L_x_13690:
[----:B0-----:R0:W3:Y:S02]  /*1afb0*/  SYNCS.PHASECHK.TRANS64.TRYWAIT P2, [R2+URZ+0x13260], R3 ;  /* 0x01326003020075a7 */ /* 0x0010e4000804017f */
[----:B---3--:R-:W-:Y:S05]  /*1afc0*/  @!P2 NANOSLEEP.SYNCS 0x989680 ;  /* 0x009896800000a95d */ /* 0x008fea0003900000 */
[----:B------:R-:W3:Y:S02]  /*1afd0*/  @!P2 SYNCS.PHASECHK.TRANS64 P2, [R2+URZ+0x13260], R3 ;  /* 0x013260030200a5a7 */ /* 0x000ee4000804007f */
[----:B---3--:R-:W-:Y:S05]  /*1afe0*/  @!P2 BRA `(.L_x_13690) ;  /* 0xfffffffc00f0a947 */ /* 0x008fea000383ffff */
[----:B------:R-:W-:Y:S05]  /*1aff0*/  BRA `(.L_x_13842) ;  /* 0xffffffb400507947 */ /* 0x000fea000383ffff */
.L_x_13698:
[----:B-1----:R1:W2:Y:S02]  /*1b000*/  SYNCS.PHASECHK.TRANS64.TRYWAIT P1, [R0+URZ+0x13270], R3 ;  /* 0x01327003000075a7 */ /* 0x0022a4000802017f */
[----:B--2---:R-:W-:Y:S05]  /*1b010*/  @!P1 NANOSLEEP.SYNCS 0x989680 ;  /* 0x009896800000995d */ /* 0x004fea0003900000 */
[----:B------:R-:W2:Y:S02]  /*1b020*/  @!P1 SYNCS.PHASECHK.TRANS64 P1, [R0+URZ+0x13270], R3 ;  /* 0x01327003000095a7 */ /* 0x000ea4000802007f */
[----:B--2---:R-:W-:Y:S05]  /*1b030*/  @!P1 BRA `(.L_x_13698) ;  /* 0xfffffffc00f09947 */ /* 0x004fea000383ffff */
[----:B------:R-:W-:Y:S05]  /*1b040*/  BRA `(.L_x_13843) ;  /* 0xffffffb800e47947 */ /* 0x000fea000383ffff */
.L_x_13700:
[----:B-1----:R1:W2:Y:S02]  /*1b050*/  SYNCS.PHASECHK.TRANS64.TRYWAIT P1, [R0+URZ+0x13260], R3 ;  /* 0x01326003000075a7 */ /* 0x0022a4000802017f */
[----:B--2---:R-:W-:Y:S05]  /*1b060*/  @!P1 NANOSLEEP.SYNCS 0x989680 ;  /* 0x009896800000995d */ /* 0x004fea0003900000 */
[----:B------:R-:W2:Y:S02]  /*1b070*/  @!P1 SYNCS.PHASECHK.TRANS64 P1, [R0+URZ+0x13260], R3 ;  /* 0x01326003000095a7 */ /* 0x000ea4000802007f */
[----:B--2---:R-:W-:Y:S05]  /*1b080*/  @!P1 BRA `(.L_x_13700) ;  /* 0xfffffffc00f09947 */ /* 0x004fea000383ffff */
[----:B------:R-:W-:Y:S05]  /*1b090*/  BRA `(.L_x_13844) ;  /* 0xffffffb800f47947 */ /* 0x000fea000383ffff */
.L_x_13705:
[----:B------:R-:W-:Y:S01]  /*1b0a0*/  BSSY B0, `(.L_x_13845) ;  /* 0x0000008000007945 */ /* 0x000fe20003800000 */
[----:B------:R-:W-:Y:S01]  /*1b0b0*/  MOV R13, R16 ;  /* 0x00000010000d7202 */ /* 0x000fe20000000f00 */
[----:B------:R-:W-:Y:S02]  /*1b0c0*/  IMAD.MOV.U32 R12, RZ, RZ, RZ ;  /* 0x000000ffff0c7224 */ /* 0x000fe400078e00ff */
[----:B0-----:R-:W-:Y:S02]  /*1b0d0*/  IMAD.MOV.U32 R11, RZ, RZ, 0x1f ;  /* 0x0000001fff0b7424 */ /* 0x001fe400078e00ff */
[----:B------:R-:W-:-:S07]  /*1b0e0*/  IMAD.MOV.U32 R15, RZ, RZ, -0x1 ;  /* 0xffffffffff0f7424 */ /* 0x000fce00078e00ff */
[----:B-----5:R-:W-:Y:S05]  /*1b0f0*/  WARPSYNC.COLLECTIVE R15, `(.L_x_13846) ;  /* 0x000000000f087348 */ /* 0x020fea0003c00000 */
[----:B------:R0:W1:Y:S02]  /*1b100*/  SHFL.IDX P6, R14, R13, R12, R11 ;  /* 0x0000000c0d0e7389 */ /* 0x00006400000c000b */
[----:B01---5:R-:W-:Y:S01]  /*1b110*/  ENDCOLLECTIVE ;  /* 0x000000000000791b */ /* 0x023fe20003800000 */
.L_x_13846:
[----:B------:R-:W-:Y:S05]  /*1b120*/  BSYNC B0 ;  /* 0x0000000000007941 */ /* 0x000fea0003800000 */
.L_x_13845:
[----:B------:R-:W-:Y:S01]  /*1b130*/  MOV R13, R16 ;  /* 0x00000010000d7202 */ /* 0x000fe20000000f00 */
[----:B------:R-:W-:Y:S01]  /*1b140*/  IMAD.MOV.U32 R12, RZ, RZ, 0x1 ;  /* 0x00000001ff0c7424 */ /* 0x000fe200078e00ff */
[----:B------:R-:W-:Y:S01]  /*1b150*/  IADD3 R5, R19, R6, RZ ;  /* 0x0000000613057210 */ /* 0x000fe20007ffe0ff */
[----:B------:R-:W-:Y:S02]  /*1b160*/  IMAD.MOV.U32 R11, RZ, RZ, 0x1f ;  /* 0x0000001fff0b7424 */ /* 0x000fe400078e00ff */
[----:B------:R-:W-:Y:S02]  /*1b170*/  IMAD.MOV.U32 R15, RZ, RZ, -0x1 ;  /* 0xffffffffff0f7424 */ /* 0x000fe400078e00ff */
[----:B------:R-:W-:-:S07]  /*1b180*/  IMAD.MOV.U32 R0, RZ, RZ, R14 ;  /* 0x000000ffff007224 */ /* 0x000fce00078e000e */
[----:B------:R-:W-:Y:S05]  /*1b190*/  WARPSYNC.COLLECTIVE R15, `(.L_x_13847) ;  /* 0x000000000f087348 */ /* 0x000fea0003c00000 */
[----:B------:R0:W1:Y:S02]  /*1b1a0*/  SHFL.IDX P6, R14, R13, R12, R11 ;  /* 0x0000000c0d0e7389 */ /* 0x00006400000c000b */
[----:B01----:R-:W-:Y:S01]  /*1b1b0*/  ENDCOLLECTIVE ;  /* 0x000000000000791b */ /* 0x003fe20003800000 */
.L_x_13847:
        /* <DEDUP_REMOVED lines=18> */
.L_x_13848:
[----:B------:R-:W-:Y:S01]  /*1b2e0*/  IMAD.MOV.U32 R12, RZ, RZ, 0x2 ;  /* 0x00000002ff0c7424 */ /* 0x000fe200078e00ff */
[----:B------:R-:W-:-:S04]  /*1b2f0*/  SEL R5, R14, RZ, P1 ;  /* 0x000000ff0e057207 */ /* 0x000fc80000800000 */
[----:B------:R-:W-:-:S05]  /*1b300*/  IADD3 R3, R2, R5, RZ ;  /* 0x0000000502037210 */ /* 0x000fca0007ffe0ff */
[----:B------:R-:W-:-:S07]  /*1b310*/  IMAD.MOV.U32 R13, RZ, RZ, R3 ;  /* 0x000000ffff0d7224 */ /* 0x000fce00078e0003 */
[----:B------:R-:W-:Y:S05]  /*1b320*/  WARPSYNC.COLLECTIVE R15, `(.L_x_13849) ;  /* 0x000000000f087348 */ /* 0x000fea0003c00000 */
[----:B------:R0:W1:Y:S02]  /*1b330*/  SHFL.UP P6, R14, R13, R12, R11 ;  /* 0x0400000c0d0e7389 */ /* 0x00006400000c000b */
[----:B01----:R-:W-:Y:S01]  /*1b340*/  ENDCOLLECTIVE ;  /* 0x000000000000791b */ /* 0x003fe20003800000 */
.L_x_13849:
[----:B------:R-:W-:Y:S02]  /*1b350*/  MOV R12, 0x4 ;  /* 0x00000004000c7802 */ /* 0x000fe40000000f00 */
[----:B------:R-:W-:-:S05]  /*1b360*/  SEL R14, R14, RZ, P2 ;  /* 0x000000ff0e0e7207 */ /* 0x000fca0001000000 */
[----:B------:R-:W-:-:S04]  /*1b370*/  IMAD.IADD R3, R3, 0x1, R14 ;  /* 0x0000000103037824 */ /* 0x000fc800078e020e */
[----:B------:R-:W-:-:S07]  /*1b380*/  IMAD.MOV.U32 R13, RZ, RZ, R3 ;  /* 0x000000ffff0d7224 */ /* 0x000fce00078e0003 */
[----:B------:R-:W-:Y:S05]  /*1b390*/  WARPSYNC.COLLECTIVE R15, `(.L_x_13850) ;  /* 0x000000000f087348 */ /* 0x000fea0003c00000 */
[----:B------:R0:W1:Y:S02]  /*1b3a0*/  SHFL.UP P6, R14, R13, R12, R11 ;  /* 0x0400000c0d0e7389 */ /* 0x00006400000c000b */
[----:B01----:R-:W-:Y:S01]  /*1b3b0*/  ENDCOLLECTIVE ;  /* 0x000000000000791b */ /* 0x003fe20003800000 */
.L_x_13850:
[----:B------:R-:W-:Y:S01]  /*1b3c0*/  IMAD.MOV.U32 R12, RZ, RZ, 0x8 ;  /* 0x00000008ff0c7424 */ /* 0x000fe200078e00ff */
[----:B------:R-:W-:-:S05]  /*1b3d0*/  SEL R14, R14, RZ, P3 ;  /* 0x000000ff0e0e7207 */ /* 0x000fca0001800000 */
[----:B------:R-:W-:-:S04]  /*1b3e0*/  IMAD.IADD R3, R3, 0x1, R14 ;  /* 0x0000000103037824 */ /* 0x000fc800078e020e */
[----:B------:R-:W-:-:S07]  /*1b3f0*/  IMAD.MOV.U32 R13, RZ, RZ, R3 ;  /* 0x000000ffff0d7224 */ /* 0x000fce00078e0003 */
[----:B------:R-:W-:Y:S05]  /*1b400*/  WARPSYNC.COLLECTIVE R15, `(.L_x_13851) ;  /* 0x000000000f087348 */ /* 0x000fea0003c00000 */
[----:B------:R0:W1:Y:S02]  /*1b410*/  SHFL.UP P6, R14, R13, R12, R11 ;  /* 0x0400000c0d0e7389 */ /* 0x00006400000c000b */
[----:B01----:R-:W-:Y:S01]  /*1b420*/  ENDCOLLECTIVE ;  /* 0x000000000000791b */ /* 0x003fe20003800000 */
.L_x_13851:
[----:B------:R-:W-:Y:S01]  /*1b430*/  IMAD.MOV.U32 R12, RZ, RZ, 0x10 ;  /* 0x00000010ff0c7424 */ /* 0x000fe200078e00ff */
[----:B------:R-:W-:-:S05]  /*1b440*/  SEL R14, R14, RZ, P4 ;  /* 0x000000ff0e0e7207 */ /* 0x000fca0002000000 */
[----:B------:R-:W-:-:S05]  /*1b450*/  IMAD.IADD R3, R3, 0x1, R14 ;  /* 0x0000000103037824 */ /* 0x000fca00078e020e */
[----:B------:R-:W-:-:S07]  /*1b460*/  MOV R13, R3 ;  /* 0x00000003000d7202 */ /* 0x000fce0000000f00 */
[----:B------:R-:W-:Y:S05]  /*1b470*/  WARPSYNC.COLLECTIVE R15, `(.L_x_13852) ;  /* 0x000000000f087348 */ /* 0x000fea0003c00000 */
[----:B------:R0:W1:Y:S02]  /*1b480*/  SHFL.UP P6, R14, R13, R12, R11 ;  /* 0x0400000c0d0e7389 */ /* 0x00006400000c000b */
[----:B01----:R-:W-:Y:S01]  /*1b490*/  ENDCOLLECTIVE ;  /* 0x000000000000791b */ /* 0x003fe20003800000 */
.L_x_13852:
[----:B------:R-:W-:Y:S01]  /*1b4a0*/  IMAD.MOV.U32 R12, RZ, RZ, 0x1f ;  /* 0x0000001fff0c7424 */ /* 0x000fe200078e00ff */
[----:B------:R-:W-:Y:S02]  /*1b4b0*/  MOV R11, 0x1f ;  /* 0x0000001f000b7802 */ /* 0x000fe40000000f00 */
[----:B------:R-:W-:-:S05]  /*1b4c0*/  SEL R14, R14, RZ, P5 ;  /* 0x000000ff0e0e7207 */ /* 0x000fca0002800000 */
[----:B------:R-:W-:-:S04]  /*1b4d0*/  IMAD.IADD R3, R3, 0x1, R14 ;  /* 0x0000000103037824 */ /* 0x000fc800078e020e */
[----:B------:R-:W-:-:S07]  /*1b4e0*/  IMAD.MOV.U32 R13, RZ, RZ, R3 ;  /* 0x000000ffff0d7224 */ /* 0x000fce00078e0003 */
[----:B------:R-:W-:Y:S05]  /*1b4f0*/  WARPSYNC.COLLECTIVE R15, `(.L_x_13853) ;  /* 0x000000000f087348 */ /* 0x000fea0003c00000 */
[----:B------:R0:W1:Y:S02]  /*1b500*/  SHFL.IDX P6, R14, R13, R12, R11 ;  /* 0x0000000c0d0e7389 */ /* 0x00006400000c000b */
[----:B01----:R-:W-:Y:S01]  /*1b510*/  ENDCOLLECTIVE ;  /* 0x000000000000791b */ /* 0x003fe20003800000 */
.L_x_13853:
[----:B------:R-:W-:Y:S05]  /*1b520*/  BRA `(.L_x_13854) ;  /* 0xffffffbc00e07947 */ /* 0x000fea000383ffff */
.L_x_13710:
        /* <DEDUP_REMOVED lines=8> */
.L_x_13856:
[----:B------:R-:W-:Y:S05]  /*1b5b0*/  BSYNC B0 ;  /* 0x0000000000007941 */ /* 0x000fea0003800000 */
.L_x_13855:
        /* <DEDUP_REMOVED lines=9> */
.L_x_13857:
[----:B------:R-:W-:Y:S01]  /*1b650*/  IMAD.MOV.U32 R12, RZ, RZ, 0x4 ;  /* 0x00000004ff0c7424 */ /* 0x000fe200078e00ff */
[----:B------:R-:W-:-:S04]  /*1b660*/  SEL R14, R14, RZ, P2 ;  /* 0x000000ff0e0e7207 */ /* 0x000fc80001000000 */
[----:B------:R-:W-:-:S05]  /*1b670*/  IADD3 R3, R3, R14, RZ ;  /* 0x0000000e03037210 */ /* 0x000fca0007ffe0ff */
[----:B------:R-:W-:-:S07]  /*1b680*/  IMAD.MOV.U32 R13, RZ, RZ, R3 ;  /* 0x000000ffff0d7224 */ /* 0x000fce00078e0003 */
[----:B------:R-:W-:Y:S05]  /*1b690*/  WARPSYNC.COLLECTIVE R15, `(.L_x_13858) ;  /* 0x000000000f087348 */ /* 0x000fea0003c00000 */
[----:B------:R0:W1:Y:S02]  /*1b6a0*/  SHFL.UP P6, R14, R13, R12, R11 ;  /* 0x0400000c0d0e7389 */ /* 0x00006400000c000b */
[----:B01----:R-:W-:Y:S01]  /*1b6b0*/  ENDCOLLECTIVE ;  /* 0x000000000000791b */ /* 0x003fe20003800000 */
.L_x_13858:
[----:B------:R-:W-:Y:S02]  /*1b6c0*/  MOV R12, 0x8 ;  /* 0x00000008000c7802 */ /* 0x000fe40000000f00 */
[----:B------:R-:W-:-:S05]  /*1b6d0*/  SEL R14, R14, RZ, P3 ;  /* 0x000000ff0e0e7207 */ /* 0x000fca0001800000 */
[----:B------:R-:W-:-:S04]  /*1b6e0*/  IMAD.IADD R3, R3, 0x1, R14 ;  /* 0x0000000103037824 */ /* 0x000fc800078e020e */
[----:B------:R-:W-:-:S07]  /*1b6f0*/  IMAD.MOV.U32 R13, RZ, RZ, R3 ;  /* 0x000000ffff0d7224 */ /* 0x000fce00078e0003 */
[----:B------:R-:W-:Y:S05]  /*1b700*/  WARPSYNC.COLLECTIVE R15, `(.L_x_13859) ;  /* 0x000000000f087348 */ /* 0x000fea0003c00000 */
[----:B------:R0:W1:Y:S02]  /*1b710*/  SHFL.UP P6, R14, R13, R12, R11 ;  /* 0x0400000c0d0e7389 */ /* 0x00006400000c000b */
[----:B01----:R-:W-:Y:S01]  /*1b720*/  ENDCOLLECTIVE ;  /* 0x000000000000791b */ /* 0x003fe20003800000 */
.L_x_13859:
[----:B------:R-:W-:Y:S01]  /*1b730*/  IMAD.MOV.U32 R12, RZ, RZ, 0x10 ;  /* 0x00000010ff0c7424 */ /* 0x000fe200078e00ff */
[----:B------:R-:W-:-:S05]  /*1b740*/  SEL R14, R14, RZ, P4 ;  /* 0x000000ff0e0e7207 */ /* 0x000fca0002000000 */
[----:B------:R-:W-:-:S04]  /*1b750*/  IMAD.IADD R3, R3, 0x1, R14 ;  /* 0x0000000103037824 */ /* 0x000fc800078e020e */
[----:B------:R-:W-:-:S07]  /*1b760*/  IMAD.MOV.U32 R13, RZ, RZ, R3 ;  /* 0x000000ffff0d7224 */ /* 0x000fce00078e0003 */
[----:B------:R-:W-:Y:S05]  /*1b770*/  WARPSYNC.COLLECTIVE R15, `(.L_x_13860) ;  /* 0x000000000f087348 */ /* 0x000fea0003c00000 */
[----:B------:R0:W1:Y:S02]  /*1b780*/  SHFL.UP P6, R14, R13, R12, R11 ;  /* 0x0400000c0d0e7389 */ /* 0x00006400000c000b */
[----:B01----:R-:W-:Y:S01]  /*1b790*/  ENDCOLLECTIVE ;  /* 0x000000000000791b */ /* 0x003fe20003800000 */
.L_x_13860:
        /* <DEDUP_REMOVED lines=8> */
.L_x_13861:
[----:B------:R-:W-:Y:S05]  /*1b820*/  BRA `(.L_x_13862) ;  /* 0xffffffbc00bc7947 */ /* 0x000fea000383ffff */
.L_x_13712:
[----:B------:R-:W-:Y:S01]  /*1b830*/  BSSY B0, `(.L_x_13863) ;  /* 0x0000006000007945 */ /* 0x000fe20003800000 */
[----:B------:R-:W-:Y:S01]  /*1b840*/  PLOP3.LUT P6, PT, P6, PT, PT, 0x8, 0x0 ;  /* 0x000000000000781c */ /* 0x000fe200037ce170 */
[----:B------:R-:W-:-:S12]  /*1b850*/  IMAD.MOV.U32 R15, RZ, RZ, -0x1 ;  /* 0xffffffffff0f7424 */ /* 0x000fd800078e00ff */
[----:B01---5:R-:W-:Y:S05]  /*1b860*/  WARPSYNC.COLLECTIVE R15, `(.L_x_13864) ;  /* 0x000000000f087348 */ /* 0x023fea0003c00000 */
[----:B------:R-:W-:Y:S01]  /*1b870*/  VOTE.ANY R14, PT, P6 ;  /* 0x00000000000e7806 */ /* 0x000fe200030e0100 */
[----:B01---5:R-:W-:Y:S06]  /*1b880*/  ENDCOLLECTIVE ;  /* 0x000000000000791b */ /* 0x023fec0003800000 */
.L_x_13864:
[----:B------:R-:W-:Y:S05]  /*1b890*/  BSYNC B0 ;  /* 0x0000000000007941 */ /* 0x000fea0003800000 */
.L_x_13863:
        /* <DEDUP_REMOVED lines=9> */
.L_x_13865:
[----:B------:R-:W-:Y:S01]  /*1b930*/  IMAD.MOV.U32 R17, RZ, RZ, R14 ;  /* 0x000000ffff117224 */ /* 0x000fe200078e000e */
[----:B------:R-:W-:Y:S06]  /*1b940*/  BRA `(.L_x_13866) ;  /* 0xffffffbc00ac7947 */ /* 0x000fec000383ffff */
.L_x_13714:
[----:B------:R-:W-:Y:S01]  /*1b950*/  BSSY B0, `(.L_x_13867) ;  /* 0x0000007000007945 */ /* 0x000fe20003800000 */
[----:B------:R-:W-:Y:S01]  /*1b960*/  MOV R13, R3 ;  /* 0x00000003000d7202 */ /* 0x000fe20000000f00 */
[----:B0-----:R-:W-:Y:S02]  /*1b970*/  IMAD.MOV.U32 R11, RZ, RZ, 0x1f ;  /* 0x0000001fff0b7424 */ /* 0x001fe400078e00ff */
[----:B------:R-:W-:-:S07]  /*1b980*/  IMAD.MOV.U32 R15, RZ, RZ, -0x1 ;  /* 0xffffffffff0f7424 */ /* 0x000fce00078e00ff */
[----:B-1-3-5:R-:W-:Y:S05]  /*1b990*/  WARPSYNC.COLLECTIVE R15, `(.L_x_13868) ;  /* 0x000000000f087348 */ /* 0x02afea0003c00000 */
[----:B------:R0:W2:Y:S02]  /*1b9a0*/  SHFL.IDX P6, R14, R13, R12, R11 ;  /* 0x0000000c0d0e7389 */ /* 0x0000a400000c000b */
[----:B0123-5:R-:W-:Y:S01]  /*1b9b0*/  ENDCOLLECTIVE ;  /* 0x000000000000791b */ /* 0x02ffe20003800000 */
.L_x_13868:
[----:B------:R-:W-:Y:S05]  /*1b9c0*/  BSYNC B0 ;  /* 0x0000000000007941 */ /* 0x000fea0003800000 */
.L_x_13867:
[----:B------:R-:W-:Y:S01]  /*1b9d0*/  IMAD.MOV.U32 R2, RZ, RZ, R14 ;  /* 0x000000ffff027224 */ /* 0x000fe200078e000e */
[----:B------:R-:W-:Y:S06]  /*1b9e0*/  BRA `(.L_x_13713) ;  /* 0xffffffbc00a07947 */ /* 0x000fec000383ffff */
.L_x_13718:
[----:B-1----:R1:W2:Y:S02]  /*1b9f0*/  SYNCS.PHASECHK.TRANS64.TRYWAIT P0, [R5+URZ+0x13220], R0 ;  /* 0x01322000050075a7 */ /* 0x0022a4000800017f */
[----:B--2---:R-:W-:Y:S05]  /*1ba00*/  @!P0 NANOSLEEP.SYNCS 0x989680 ;  /* 0x009896800000895d */ /* 0x004fea0003900000 */
[----:B------:R-:W2:Y:S02]  /*1ba10*/  @!P0 SYNCS.PHASECHK.TRANS64 P0, [R5+URZ+0x13220], R0 ;  /* 0x01322000050085a7 */ /* 0x000ea4000800007f */
[----:B--2---:R-:W-:Y:S05]  /*1ba20*/  @!P0 BRA `(.L_x_13718) ;  /* 0xfffffffc00f08947 */ /* 0x004fea000383ffff */
[----:B------:R-:W-:Y:S05]  /*1ba30*/  BRA `(.L_x_13869) ;  /* 0xffffffc000947947 */ /* 0x000fea000383ffff */
.L_x_13719:
[----:B------:R-:W2:Y:S01]  /*1ba40*/  S2R R2, SR_TID.X ;  /* 0x0000000000027919 */ /* 0x000ea20000002100 */
[----:B------:R-:W-:Y:S01]  /*1ba50*/  BSSY B0, `(.L_x_13870) ;  /* 0x000000a000007945 */ /* 0x000fe20003800000 */
[----:B------:R-:W-:Y:S01]  /*1ba60*/  MOV R12, RZ ;  /* 0x000000ff000c7202 */ /* 0x000fe20000000f00 */
        /* <DEDUP_REMOVED lines=8> */
.L_x_13871:
[----:B------:R-:W-:Y:S05]  /*1baf0*/  BSYNC B0 ;  /* 0x0000000000007941 */ /* 0x000fea0003800000 */
.L_x_13870:
[----:B------:R-:W-:Y:S05]  /*1bb00*/  BRA `(.L_x_13872) ;  /* 0xffffffc0007c7947 */ /* 0x000fea000383ffff */
.L_x_13720:
[----:B------:R-:W-:Y:S01]  /*1bb10*/  BSSY B0, `(.L_x_13873) ;  /* 0x0000006000007945 */ /* 0x000fe20003800000 */
[----:B------:R-:W-:-:S07]  /*1bb20*/  IMAD.MOV.U32 R15, RZ, RZ, -0x1 ;  /* 0xffffffffff0f7424 */ /* 0x000fce00078e00ff */
[----:B01---5:R-:W-:Y:S05]  /*1bb30*/  WARPSYNC.COLLECTIVE R15, `(.L_x_13874) ;  /* 0x000000000f0c7348 */ /* 0x023fea0003c00000 */
[----:B------:R-:W-:Y:S02]  /*1bb40*/  ELECT P6, UR62, PT ;  /* 0x00000000003e782f */ /* 0x000fe400038c0000 */
[----:B------:R-:W-:Y:S01]  /*1bb50*/  MOV R14, UR62 ;  /* 0x0000003e000e7c02 */ /* 0x000fe20008000f00 */
[----:B01---5:R-:W-:Y:S10]  /*1bb60*/  ENDCOLLECTIVE ;  /* 0x000000000000791b */ /* 0x023ff40003800000 */
.L_x_13874:
[----:B------:R-:W-:Y:S05]  /*1bb70*/  BSYNC B0 ;  /* 0x0000000000007941 */ /* 0x000fea0003800000 */
.L_x_13873:
[----:B------:R-:W-:Y:S05]  /*1bb80*/  BRA `(.L_x_13875) ;  /* 0xffffffc000707947 */ /* 0x000fea000383ffff */
.L_x_13722:
[----:B-1----:R1:W2:Y:S02]  /*1bb90*/  SYNCS.PHASECHK.TRANS64.TRYWAIT P1, [R4+URZ+0x13240], R3 ;  /* 0x01324003040075a7 */ /* 0x0022a4000802017f */
[----:B--2---:R-:W-:Y:S05]  /*1bba0*/  @!P1 NANOSLEEP.SYNCS 0x989680 ;  /* 0x009896800000995d */ /* 0x004fea0003900000 */
[----:B------:R-:W2:Y:S02]  /*1bbb0*/  @!P1 SYNCS.PHASECHK.TRANS64 P1, [R4+URZ+0x13240], R3 ;  /* 0x01324003040095a7 */ /* 0x000ea4000802007f */
[----:B--2---:R-:W-:Y:S05]  /*1bbc0*/  @!P1 BRA `(.L_x_13722) ;  /* 0xfffffffc00f09947 */ /* 0x004fea000383ffff */
[----:B------:R-:W-:Y:S05]  /*1bbd0*/  BRA `(.L_x_13876) ;  /* 0xffffffc000987947 */ /* 0x000fea000383ffff */
.L_x_13724:
[----:B--2---:R2:W3:Y:S02]  /*1bbe0*/  SYNCS.PHASECHK.TRANS64.TRYWAIT P1, [R5+URZ+0x13240], R0 ;  /* 0x01324000050075a7 */ /* 0x0044e4000802017f */
[----:B---3--:R-:W-:Y:S05]  /*1bbf0*/  @!P1 NANOSLEEP.SYNCS 0x989680 ;  /* 0x009896800000995d */ /* 0x008fea0003900000 */
[----:B------:R-:W3:Y:S02]  /*1bc00*/  @!P1 SYNCS.PHASECHK.TRANS64 P1, [R5+URZ+0x13240], R0 ;  /* 0x01324000050095a7 */ /* 0x000ee4000802007f */
[----:B---3--:R-:W-:Y:S05]  /*1bc10*/  @!P1 BRA `(.L_x_13724) ;  /* 0xfffffffc00f09947 */ /* 0x008fea000383ffff */
[----:B------:R-:W-:Y:S05]  /*1bc20*/  BRA `(.L_x_13877) ;  /* 0xffffffc000a87947 */ /* 0x000fea000383ffff */
.L_x_13726:
[----:B---3--:R3:W4:Y:S02]  /*1bc30*/  SYNCS.PHASECHK.TRANS64.TRYWAIT P1, [R4+URZ+0x13260], R3 ;  /* 0x01326003040075a7 */ /* 0x008724000802017f */
[----:B----4-:R-:W-:Y:S05]  /*1bc40*/  @!P1 NANOSLEEP.SYNCS 0x989680 ;  /* 0x009896800000995d */ /* 0x010fea0003900000 */
[----:B------:R-:W4:Y:S02]  /*1bc50*/  @!P1 SYNCS.PHASECHK.TRANS64 P1, [R4+URZ+0x13260], R3 ;  /* 0x01326003040095a7 */ /* 0x000f24000802007f */
[----:B----4-:R-:W-:Y:S05]  /*1bc60*/  @!P1 BRA `(.L_x_13726) ;  /* 0xfffffffc00f09947 */ /* 0x010fea000383ffff */
[----:B------:R-:W-:Y:S05]  /*1bc70*/  BRA `(.L_x_13878) ;  /* 0xffffffc000a47947 */ /* 0x000fea000383ffff */
.L_x_13728:
[----:B----4-:R4:W0:Y:S02]  /*1bc80*/  SYNCS.PHASECHK.TRANS64.TRYWAIT P1, [R5+URZ+0x13260], R0 ;  /* 0x01326000050075a7 */ /* 0x010824000802017f */
[----:B0-----:R-:W-:Y:S05]  /*1bc90*/  @!P1 NANOSLEEP.SYNCS 0x989680 ;  /* 0x009896800000995d */ /* 0x001fea0003900000 */
[----:B------:R-:W0:Y:S02]  /*1bca0*/  @!P1 SYNCS.PHASECHK.TRANS64 P1, [R5+URZ+0x13260], R0 ;  /* 0x01326000050095a7 */ /* 0x000e24000802007f */
[----:B0-----:R-:W-:Y:S05]  /*1bcb0*/  @!P1 BRA `(.L_x_13728) ;  /* 0xfffffffc00f09947 */ /* 0x001fea000383ffff */
[----:B------:R-:W-:Y:S05]  /*1bcc0*/  BRA `(.L_x_13879) ;  /* 0xffffffc000a07947 */ /* 0x000fea000383ffff */
.L_x_13730:
[----:B------:R0:W0:Y:S02]  /*1bcd0*/  SYNCS.PHASECHK.TRANS64.TRYWAIT P1, [R4+URZ+0x13280], R3 ;  /* 0x01328003040075a7 */ /* 0x000024000802017f */
[----:B0-----:R-:W-:Y:S05]  /*1bce0*/  @!P1 NANOSLEEP.SYNCS 0x989680 ;  /* 0x009896800000995d */ /* 0x001fea0003900000 */
[----:B------:R-:W0:Y:S02]  /*1bcf0*/  @!P1 SYNCS.PHASECHK.TRANS64 P1, [R4+URZ+0x13280], R3 ;  /* 0x01328003040095a7 */ /* 0x000e24000802007f */
[----:B0-----:R-:W-:Y:S05]  /*1bd00*/  @!P1 BRA `(.L_x_13730) ;  /* 0xfffffffc00f09947 */ /* 0x001fea000383ffff */
[----:B------:R-:W-:Y:S05]  /*1bd10*/  BRA `(.L_x_13880) ;  /* 0xffffffc0009c7947 */ /* 0x000fea000383ffff */
.L_x_13881:
        /* <DEDUP_REMOVED lines=14> */
.L_x_15863:


//--------------------- .text._ZN7cutlass13device_kernelIN5flash11enable_sm90INS1_16FlashAttnFwdSm90INS1_25CollectiveMainloopFwdSm90ILi2EN4cute5tupleIJNS5_1CILi1EEES8_S8_EEENS6_IJNS7_ILi192EEENS7_ILi160EEENS7_ILi64EEEEEELi64ENS_12float_e4m3_tEfNS_4arch4Sm90ELb0ELb1ELb1ELb0ELb1ELb0ELb0ELb1ELb1ELb1ELb0ELb0EEENS1_21CollectiveEpilogueFwdINS6_IJSA_SC_SB_EEES9_NS_10bfloat16_tESG_Li384ELb0ELb1ELb0ELb1EEENS1_30DynamicPersistentTileSchedulerILi384ELi128ELb0ELb1ELb1EEEEEEEEEvNT_6ParamsE --------------------------
	.section	.text._ZN7cutlass13device_kernelIN5flash11enable_sm90INS1_16FlashAttnFwdSm90INS1_25CollectiveMainloopFwdSm90ILi2EN4cute5tupleIJNS5_1CILi1EEES8_S8_EEENS6_IJNS7_ILi192EEENS7_ILi160EEENS7_ILi64EEEEEELi64ENS_12float_e4m3_tEfNS_4arch4Sm90ELb0ELb1ELb1ELb0ELb1ELb0ELb0ELb1ELb1ELb1ELb0ELb0EEENS1_21CollectiveEpilogueFwdINS6_IJSA_SC_SB_EEES9_NS_10bfloat16_tESG_Li384ELb0ELb1ELb0ELb1EEENS1_30DynamicPersistentTileSchedulerILi384ELi128ELb0ELb1ELb1EEEEEEEEEvNT_6ParamsE,"ax",@progbits
	.align	128
.text._ZN7cutlass13device_kernelIN5flash11enable_sm90INS1_16FlashAttnFwdSm90INS1_25CollectiveMainloopFwdSm90ILi2EN4cute5tupleIJNS5_1CILi1EEES8_S8_EEENS6_IJNS7_ILi192EEENS7_ILi160EEENS7_ILi64EEEEEELi64ENS_12float_e4m3_tEfNS_4arch4Sm90ELb0ELb1ELb1ELb0ELb1ELb0ELb0ELb1ELb1ELb1ELb0ELb0EEENS1_21CollectiveEpilogueFwdINS6_IJSA_SC_SB_EEES9_NS_10bfloat16_tESG_Li384ELb0ELb1ELb0ELb1EEENS1_30DynamicPersistentTileSchedulerILi384ELi128ELb0ELb1ELb1EEEEEEEEEvNT_6ParamsE:
        .type           _ZN7cutlass13device_kernelIN5flash11enable_sm90INS1_16FlashAttnFwdSm90INS1_25CollectiveMainloopFwdSm90ILi2EN4cute5tupleIJNS5_1CILi1EEES8_S8_EEENS6_IJNS7_ILi192EEENS7_ILi160EEENS7_ILi64EEEEEELi64ENS_12float_e4m3_tEfNS_4arch4Sm90ELb0ELb1ELb1ELb0ELb1ELb0ELb0ELb1ELb1ELb1ELb0ELb0EEENS1_21CollectiveEpilogueFwdINS6_IJSA_SC_SB_EEES9_NS_10bfloat16_tESG_Li384ELb0ELb1ELb0ELb1EEENS1_30DynamicPersistentTileSchedulerILi384ELi128ELb0ELb1ELb1EEEEEEEEEvNT_6ParamsE,@function
        .size           _ZN7cutlass13device_kernelIN5flash11enable_sm90INS1_16FlashAttnFwdSm90INS1_25CollectiveMainloopFwdSm90ILi2EN4cute5tupleIJNS5_1CILi1EEES8_S8_EEENS6_IJNS7_ILi192EEENS7_ILi160EEENS7_ILi64EEEEEELi64ENS_12float_e4m3_tEfNS_4arch4Sm90ELb0ELb1ELb1ELb0ELb1ELb0ELb0ELb1ELb1ELb1ELb0ELb0EEENS1_21CollectiveEpilogueFwdINS6_IJSA_SC_SB_EEES9_NS_10bfloat16_tESG_Li384ELb0ELb1ELb0ELb1EEENS1_30DynamicPersistentTileSchedulerILi384ELi128ELb0ELb1ELb1EEEEEEEEEvNT_6ParamsE,(.L_x_15864 - _ZN7cutlass13device_kernelIN5flash11enable_sm90INS1_16FlashAttnFwdSm90INS1_25CollectiveMainloopFwdSm90ILi2EN4cute5tupleIJNS5_1CILi1EEES8_S8_EEENS6_IJNS7_ILi192EEENS7_ILi160EEENS7_ILi64EEEEEELi64ENS_12float_e4m3_tEfNS_4arch4Sm90ELb0ELb1ELb1ELb0ELb1ELb0ELb0ELb1ELb1ELb1ELb0ELb0EEENS1_21CollectiveEpilogueFwdINS6_IJSA_SC_SB_EEES9_NS_10bfloat16_tESG_Li384ELb0ELb1ELb0ELb1EEENS1_30DynamicPersistentTileSchedulerILi384ELi128ELb0ELb1ELb1EEEEEEEEEvNT_6ParamsE)
        .other          _ZN7cutlass13device_kernelIN5flash11enable_sm90INS1_16FlashAttnFwdSm90INS1_25CollectiveMainloopFwdSm90ILi2EN4cute5tupleIJNS5_1CILi1EEES8_S8_EEENS6_IJNS7_ILi192EEENS7_ILi160EEENS7_ILi64EEEEEELi64ENS_12float_e4m3_tEfNS_4arch4Sm90ELb0ELb1ELb1ELb0ELb1ELb0ELb0ELb1ELb1ELb1ELb0ELb0EEENS1_21CollectiveEpilogueFwdINS6_IJSA_SC_SB_EEES9_NS_10bfloat16_tESG_Li384ELb0ELb1ELb0ELb1EEENS1_30DynamicPersistentTileSchedulerILi384ELi128ELb0ELb1ELb1EEEEEEEEEvNT_6ParamsE,@"STO_CUDA_ENTRY STV_DEFAULT"
_ZN7cutlass13device_kernelIN5flash11enable_sm90INS1_16FlashAttnFwdSm90INS1_25CollectiveMainloopFwdSm90ILi2EN4cute5tupleIJNS5_1CILi1EEES8_S8_EEENS6_IJNS7_ILi192EEENS7_ILi160EEENS7_ILi64EEEEEELi64ENS_12float_e4m3_tEfNS_4arch4Sm90ELb0ELb1ELb1ELb0ELb1ELb0ELb0ELb1ELb1ELb1ELb0ELb0EEENS1_21CollectiveEpilogueFwdINS6_IJSA_SC_SB_EEES9_NS_10bfloat16_tESG_Li384ELb0ELb1ELb0ELb1EEENS1_30DynamicPersistentTileSchedulerILi384ELi128ELb0ELb1ELb1EEEEEEEEEvNT_6ParamsE:
        /* <DEDUP_REMOVED lines=45> */
.L_x_13882:
        /* <DEDUP_REMOVED lines=22> */
.L_x_13883:
        /* <DEDUP_REMOVED lines=18> */
.L_x_13884:
        /* <DEDUP_REMOVED lines=22> */
.L_x_13885:
        /* <DEDUP_REMOVED lines=24> */
.L_x_13886:
        /* <DEDUP_REMOVED lines=10> */
.L_x_13888:
        /* <DEDUP_REMOVED lines=19> */
[----:B------:R-:W-:Y:S02]  /*0a00*/  LEA.HI R4, R0, R10, RZ, 0x5 ;  /* 0x0000000a00047211 */ /* 0x000fe400078f28ff */
[----:B------:R-:W-:Y:S02]  /*0a10*/  LOP3.LUT R157, R2, 0xffffff80, RZ, 0xc0, !PT ;  /* 0xffffff80029d7812 */ /* 0x000fe400078ec0ff */
[----:B------:R-:W-:Y:S01]  /*0a20*/  SHF.R.S32.HI R6, RZ, 0x4, R3 ;  /* 0x00000004ff067819 */ /* 0x000fe20000011403 */
[----:B------:R-:W-:Y:S01]  /*0a30*/  IMAD.SHL.U32 R5, R4, 0x20, RZ ;  /* 0x0000002004057824 */ /* 0x000fe200078e00ff */
[C---:B------:R-:W-:Y:S01]  /*0a40*/  LOP3.LUT R4, R3.reuse, 0x3fffff0, RZ, 0xc0, !PT ;  /* 0x03fffff003047812 */ /* 0x040fe200078ec0ff */
[----:B------:R-:W-:Y:S01]  /*0a50*/  IMAD.IADD R157, R10, 0x1, -R157 ;  /* 0x000000010a9d7824 */ /* 0x000fe200078e0a9d */
[----:B------:R-:W-:-:S02]  /*0a60*/  LEA.HI R3, R3, R6, RZ, 0x1 ;  /* 0x0000000603037211 */ /* 0x000fc400078f08ff */
[----:B------:R-:W-:Y:S01]  /*0a70*/  LOP3.LUT R5, R5, 0xfffffc00, RZ, 0xc0, !PT ;  /* 0xfffffc0005057812 */ /* 0x000fe200078ec0ff */
[----:B------:R-:W-:Y:S01]  /*0a80*/  IMAD.IADD R4, R10, 0x1, -R4 ;  /* 0x000000010a047824 */ /* 0x000fe200078e0a04 */
[----:B------:R-:W-:Y:S02]  /*0a90*/  SHF.R.S32.HI R8, RZ, 0x1f, R157 ;  /* 0x0000001fff087819 */ /* 0x000fe4000001149d */
[----:B------:R-:W-:Y:S01]  /*0aa0*/  LOP3.LUT R3, R3, 0x1ffffffe, RZ, 0xc0, !PT ;  /* 0x1ffffffe03037812 */ /* 0x000fe200078ec0ff */
[----:B------:R-:W-:Y:S01]  /*0ab0*/  IMAD R4, R4, 0x40, R5 ;  /* 0x0000004004047824 */ /* 0x000fe200078e0205 */
[----:B------:R-:W-:Y:S02]  /*0ac0*/  LEA.HI R5, R8, R157, RZ, 0x2 ;  /* 0x0000009d08057211 */ /* 0x000fe400078f10ff */
[----:B------:R-:W-:Y:S01]  /*0ad0*/  SHF.R.S32.HI R11, RZ, 0x7, R2 ;  /* 0x00000007ff0b7819 */ /* 0x000fe20000011402 */
[----:B------:R-:W-:Y:S01]  /*0ae0*/  IMAD.IADD R3, R6, 0x1, -R3 ;  /* 0x0000000106037824 */ /* 0x000fe200078e0a03 */
[----:B------:R-:W-:-:S02]  /*0af0*/  SHF.R.S32.HI R6, RZ, 0x2, R5 ;  /* 0x00000002ff067819 */ /* 0x000fc40000011405 */
[----:B------:R-:W-:Y:S01]  /*0b00*/  SHF.R.S32.HI R7, RZ, 0x1f, R5 ;  /* 0x0000001fff077819 */ /* 0x000fe20000011405 */
[----:B------:R-:W-:Y:S01]  /*0b10*/  IMAD R2, R3, 0x8, R4 ;  /* 0x0000000803027824 */ /* 0x000fe200078e0204 */
[----:B------:R-:W-:Y:S02]  /*0b20*/  LEA.HI R8, R8, R157, RZ, 0x5 ;  /* 0x0000009d08087211 */ /* 0x000fe400078f28ff */
[----:B------:R-:W-:Y:S02]  /*0b30*/  LEA.HI R7, R7, R6, RZ, 0x3 ;  /* 0x0000000607077211 */ /* 0x000fe400078f18ff */
[----:B------:R0:W-:Y:S01]  /*0b40*/  STL [R1+0xc], R2 ;  /* 0x00000c0201007387 */ /* 0x0001e20000100800 */
[----:B------:R-:W-:Y:S02]  /*0b50*/  SHF.R.S32.HI R8, RZ, 0x5, R8 ;  /* 0x00000005ff087819 */ /* 0x000fe40000011408 */
[----:B------:R-:W-:Y:S02]  /*0b60*/  LOP3.LUT R7, R7, 0xfffffff8, RZ, 0xc0, !PT ;  /* 0xfffffff807077812 */ /* 0x000fe400078ec0ff */
[----:B------:R-:W-:-:S02]  /*0b70*/  LEA.HI R9, R0, R10, RZ, 0x2 ;  /* 0x0000000a00097211 */ /* 0x000fc400078f10ff */
[----:B------:R-:W-:Y:S01]  /*0b80*/  LEA.HI R0, R0, R10, RZ, 0x3 ;  /* 0x0000000a00007211 */ /* 0x000fe200078f18ff */
[----:B------:R-:W-:Y:S01]  /*0b90*/  IMAD.IADD R7, R6, 0x1, -R7 ;  /* 0x0000000106077824 */ /* 0x000fe200078e0a07 */
[----:B------:R-:W-:Y:S01]  /*0ba0*/  LOP3.LUT R9, R9, 0xfffffffc, RZ, 0xc0, !PT ;  /* 0xfffffffc09097812 */ /* 0x000fe200078ec0ff */
[----:B0-----:R-:W-:Y:S01]  /*0bb0*/  IMAD.HI R2, R11, 0x55555556, RZ ;  /* 0x555555560b027827 */ /* 0x001fe200078e02ff */
[----:B------:R-:W-:Y:S02]  /*0bc0*/  LOP3.LUT R22, R0, 0xfffffff8, RZ, 0xc0, !PT ;  /* 0xfffffff800167812 */ /* 0x000fe400078ec0ff */
[----:B------:R-:W-:Y:S01]  /*0bd0*/  LOP3.LUT R18, R5, 0x7ffffffc, RZ, 0xc0, !PT ;  /* 0x7ffffffc05127812 */ /* 0x000fe200078ec0ff */
[----:B------:R-:W-:Y:S01]  /*0be0*/  IMAD R7, R8, 0x10, R7 ;  /* 0x0000001008077824 */ /* 0x000fe200078e0207 */
[----:B------:R-:W-:Y:S01]  /*0bf0*/  LEA.HI R2, R2, R2, RZ, 0x1 ;  /* 0x0000000202027211 */ /* 0x000fe200078f08ff */
[C---:B------:R-:W-:Y:S01]  /*0c00*/  IMAD.IADD R9, R10.reuse, 0x1, -R9 ;  /* 0x000000010a097824 */ /* 0x040fe200078e0a09 */
[----:B------:R-:W-:Y:S01]  /*0c10*/  SHF.R.S32.HI R156, RZ, 0x3, R0 ;  /* 0x00000003ff9c7819 */ /* 0x000fe20000011400 */
[----:B------:R-:W-:-:S02]  /*0c20*/  IMAD.IADD R22, R10, 0x1, -R22 ;  /* 0x000000010a167824 */ /* 0x000fc400078e0a16 */
[----:B------:R-:W-:Y:S01]  /*0c30*/  IMAD R2, R2, -0x3, R11 ;  /* 0xfffffffd02027824 */ /* 0x000fe200078e020b */
[----:B------:R-:W-:Y:S01]  /*0c40*/  LEA.HI R3, R9, R9, RZ, 0x1 ;  /* 0x0000000909037211 */ /* 0x000fe200078f08ff */
[----:B------:R-:W-:Y:S02]  /*0c50*/  IMAD.SHL.U32 R23, R22, 0x8, RZ ;  /* 0x0000000816177824 */ /* 0x000fe400078e00ff */
[----:B------:R-:W-:Y:S01]  /*0c60*/  IMAD R2, R2, 0x40, R7 ;  /* 0x0000004002027824 */ /* 0x000fe200078e0207 */
[----:B------:R-:W-:Y:S01]  /*0c70*/  LOP3.LUT R4, R3, 0x1ffffffe, RZ, 0xc0, !PT ;  /* 0x1ffffffe03047812 */ /* 0x000fe200078ec0ff */
[----:B------:R-:W-:Y:S01]  /*0c80*/  IMAD.IADD R18, R157, 0x1, -R18 ;  /* 0x000000019d127824 */ /* 0x000fe200078e0a12 */
[----:B------:R-:W-:Y:S02]  /*0c90*/  SHF.R.S32.HI R0, RZ, 0x1f, R23 ;  /* 0x0000001fff007819 */ /* 0x000fe40000011417 */
[----:B------:R0:W-:Y:S01]  /*0ca0*/  STL [R1+0x8], R2 ;  /* 0x0000080201007387 */ /* 0x0001e20000100800 */
[----:B------:R-:W-:-:S04]  /*0cb0*/  IMAD.IADD R4, R9, 0x1, -R4 ;  /* 0x0000000109047824 */ /* 0x000fc800078e0a04 */
[----:B------:R-:W-:-:S07]  /*0cc0*/  IMAD R19, R4, 0x8, R2 ;  /* 0x0000000804137824 */ /* 0x000fce00078e0202 */
.L_x_13981:
        /* <DEDUP_REMOVED lines=12> */
[----:B012--5:R-:W-:Y:S05]  /*0d90*/  @!P0 BRA `(.L_x_13889) ;  /* 0x0000000000208947 */ /* 0x027fea0003800000 */
        /* <DEDUP_REMOVED lines=8> */
.L_x_13889:
[----:B------:R-:W-:Y:S01]  /*0e20*/  ULDC UR7, c[0x0][0xc54] ;  /* 0x0003150000077ab9 */ /* 0x000fe20000000800 */
[----:B------:R-:W-:Y:S01]  /*0e30*/  UMOV UR6, UR9 ;  /* 0x0000000900067c82 */ /* 0x000fe20008000000 */
[----:B------:R-:W-:-:S11]  /*0e40*/  UISETP.NE.AND UP0, UPT, UR7, 0x1, UPT ;  /* 0x000000010700788c */ /* 0x000fd6000bf05270 */
[----:B------:R-:W-:Y:S02]  /*0e50*/  @UP0 ULDC.64 UR10, c[0x0][0xc58] ;  /* 0x00031600000a0ab9 */ /* 0x000fe40000000a00 */
[----:B------:R-:W-:-:S04]  /*0e60*/  UIMAD.WIDE.U32 UR4, UR9, UR10, URZ ;  /* 0x0000000a090472a5 */ /* 0x000fc8000f8e003f */
[----:B------:R-:W-:-:S04]  /*0e70*/  @UP0 USHF.R.U32.HI UR6, URZ, UR11, UR5 ;  /* 0x0000000b3f060299 */ /* 0x000fc80008011605 */
[----:B------:R-:W-:-:S12]  /*0e80*/  UIMAD UR4, UR6, UR7, URZ ;  /* 0x00000007060472a4 */ /* 0x000fd8000f8e023f */
.L_x_13890:
[----:B------:R-:W1:Y:S01]  /*0e90*/  LDC R0, c[0x0][0x448] ;  /* 0x00011200ff007b82 */ /* 0x000e620000000800 */
[----:B------:R-:W-:Y:S01]  /*0ea0*/  ULOP3.LUT UR6, URZ, UR6, URZ, 0x33, !UPT ;  /* 0x000000063f067292 */ /* 0x000fe2000f8e333f */
[----:B0-----:R-:W-:Y:S01]  /*0eb0*/  LOP3.LUT R2, R2, 0xffffffef, RZ, 0xc0, !PT ;  /* 0xffffffef02027812 */ /* 0x001fe200078ec0ff */
[----:B------:R-:W-:Y:S01]  /*0ec0*/  ULDC UR42, c[0x0][0xc48] ;  /* 0x00031200002a7ab9 */ /* 0x000fe20000000800 */
[----:B------:R-:W-:Y:S01]  /*0ed0*/  ULDC UR5, c[0x0][0xc3c] ;  /* 0x00030f0000057ab9 */ /* 0x000fe20000000800 */
[----:B------:R-:W-:Y:S02]  /*0ee0*/  UISETP.NE.AND UP0, UPT, UR42, 0x1, UPT ;  /* 0x000000012a00788c */ /* 0x000fe4000bf05270 */
[----:B------:R-:W-:Y:S01]  /*0ef0*/  UIADD3 UR6, UR6, UR5, URZ ;  /* 0x0000000506067290 */ /* 0x000fe2000fffe03f */
[----:B------:R-:W0:Y:S01]  /*0f00*/  LDC.64 R10, c[0x0][0x9e0] ;  /* 0x00027800ff0a7b82 */ /* 0x000e220000000a00 */
[----:B------:R-:W-:Y:S02]  /*0f10*/  UIADD3 UR4, UR9, -UR4, URZ ;  /* 0x8000000409047290 */ /* 0x000fe4000fffe03f */
[----:B------:R-:W-:Y:S01]  /*0f20*/  UIMAD UR40, UR6, 0xc0, URZ ;  /* 0x000000c0062878a4 */ /* 0x000fe2000f8e023f */
        /* <DEDUP_REMOVED lines=9> */
[----:B-1----:R-:W-:Y:S01]  /*0fc0*/  ISETP.NE.AND P2, PT, R0, 0x1, PT ;  /* 0x000000010000780c */ /* 0x002fe20003f45270 */
[----:B------:R-:W1:Y:S01]  /*0fd0*/  LDC R7, c[0x0][0x2f0] ;  /* 0x0000bc00ff077b82 */ /* 0x000e620000000800 */
[----:B------:R-:W-:Y:S01]  /*0fe0*/  UIMAD.WIDE.U32 UR4, UR8, UR4, URZ ;  /* 0x00000004080472a5 */ /* 0x000fe2000f8e003f */
[----:B------:R-:W-:Y:S01]  /*0ff0*/  IMAD.U32 R3, RZ, RZ, UR6 ;  /* 0x00000006ff037e24 */ /* 0x000fe2000f8e00ff */
[----:B------:R-:W-:-:S02]  /*1000*/  UMOV UR41, UR8 ;  /* 0x0000000800297c82 */ /* 0x000fc40008000000 */
[----:B------:R-:W-:Y:S01]  /*1010*/  @UP0 USHF.R.U32.HI UR41, URZ, UR7, UR5 ;  /* 0x000000073f290299 */ /* 0x000fe20008011605 */
[----:B0-----:R-:W-:Y:S02]  /*1020*/  ISETP.GE.AND P1, PT, R11, 0x1, PT ;  /* 0x000000010b00780c */ /* 0x001fe40003f26270 */
[----:B------:R-:W0:Y:S01]  /*1030*/  LDC R0, c[0x0][0x424] ;  /* 0x00010900ff007b82 */ /* 0x000e220000000800 */
        /* <DEDUP_REMOVED lines=26> */
.L_x_13892:
[----:B------:R-:W-:-:S13]  /*11e0*/  ISETP.NE.AND P0, PT, R11, 0x1, PT ;  /* 0x000000010b00780c */ /* 0x000fda0003f05270 */
[----:B------:R-:W0:Y:S02]  /*11f0*/  @P0 LDC.64 R8, c[0x0][0x9e8] ;  /* 0x00027a00ff080b82 */ /* 0x000e240000000a00 */
[----:B0-----:R-:W-:-:S05]  /*1200*/  @P0 IMAD.HI.U32 R6, R4, R8, RZ ;  /* 0x0000000804060227 */ /* 0x001fca00078e00ff */
[----:B------:R-:W-:-:S07]  /*1210*/  @P0 SHF.R.U32.HI R4, RZ, R9, R6 ;  /* 0x00000009ff040219 */ /* 0x000fce0000011606 */
.L_x_13893:
[----:B------:R-:W-:-:S05]  /*1220*/  IMAD R4, R4, R11, R11 ;  /* 0x0000000b04047224 */ /* 0x000fca00078e020b */
[----:B------:R-:W-:-:S07]  /*1230*/  VIMNMX R3, R3, R4, PT ;  /* 0x0000000403037248 */ /* 0x000fce0003fe0100 */
.L_x_13891:
        /* <DEDUP_REMOVED lines=29> */
.L_x_13895:
[----:B------:R-:W-:-:S13]  /*1410*/  ISETP.NE.AND P0, PT, R11, 0x1, PT ;  /* 0x000000010b00780c */ /* 0x000fda0003f05270 */
[----:B------:R-:W0:Y:S02]  /*1420*/  @P0 LDC.64 R4, c[0x0][0x9e8] ;  /* 0x00027a00ff040b82 */ /* 0x000e240000000a00 */
[----:B0-----:R-:W-:-:S05]  /*1430*/  @P0 IMAD.HI.U32 R0, R6, R4, RZ ;  /* 0x0000000406000227 */ /* 0x001fca00078e00ff */
[----:B------:R-:W-:-:S07]  /*1440*/  @P0 SHF.R.U32.HI R6, RZ, R5, R0 ;  /* 0x00000005ff060219 */ /* 0x000fce0000011600 */
.L_x_13896:
[----:B------:R-:W-:-:S05]  /*1450*/  IMAD R6, R6, R11, RZ ;  /* 0x0000000b06067224 */ /* 0x000fca00078e02ff */
[----:B------:R-:W-:-:S13]  /*1460*/  R2UR UR5, R6 ;  /* 0x00000000060572ca */ /* 0x000fda00000e0000 */
[----:B------:R-:W-:-:S04]  /*1470*/  UISETP.LT.AND UP0, UPT, UR4, UR5, UPT ;  /* 0x000000050400728c */ /* 0x000fc8000bf01270 */
[----:B------:R-:W-:-:S12]  /*1480*/  USEL UR4, UR4, UR5, !UP0 ;  /* 0x0000000504047287 */ /* 0x000fd8000c000000 */
.L_x_13894:
        /* <DEDUP_REMOVED lines=22> */
[----:B------:R-:W-:Y:S01]  /*15f0*/  ISETP.GT.AND P1, PT, R104, UR43, PT ;  /* 0x0000002b68007c0c */ /* 0x000fe2000bf24270 */
[----:B------:R-:W-:Y:S01]  /*1600*/  IMAD.MOV.U32 R26, RZ, RZ, RZ ;  /* 0x000000ffff1a7224 */ /* 0x000fe200078e00ff */
[----:B------:R-:W-:Y:S02]  /*1610*/  CS2R R28, SRZ ;  /* 0x00000000001c7805 */ /* 0x000fe4000001ff00 */
[----:B------:R-:W-:-:S09]  /*1620*/  CS2R R56, SRZ ;  /* 0x0000000000387805 */ /* 0x000fd2000001ff00 */
[----:B------:R-:W-:Y:S05]  /*1630*/  @!P1 BRA `(.L_x_13897) ;  /* 0x0000011800009947 */ /* 0x000fea0003800000 */
[----:B------:R-:W0:Y:S01]  /*1640*/  S2R R4, SR_TID.X ;  /* 0x0000000000047919 */ /* 0x000e220000002100 */
[----:B------:R-:W1:Y:S01]  /*1650*/  S2UR UR44, SR_CgaCtaId ;  /* 0x00000000002c79c3 */ /* 0x000e620000008800 */
[----:B------:R-:W-:Y:S02]  /*1660*/  UMOV UR45, 0x400 ;  /* 0x00000400002d7882 */ /* 0x000fe40000000000 */
[----:B-1----:R-:W-:Y:S01]  /*1670*/  ULEA UR45, UR44, UR45, 0x18 ;  /* 0x0000002d2c2d7291 */ /* 0x002fe2000f8ec03f */
[----:B0-----:R-:W-:-:S05]  /*1680*/  VIADD R6, R4, 0xffffff80 ;  /* 0xffffff8004067836 */ /* 0x001fca0000000000 */
[----:B------:R-:W-:-:S04]  /*1690*/  SHF.R.S32.HI R4, RZ, 0x1f, R6 ;  /* 0x0000001fff047819 */ /* 0x000fc80000011406 */
[----:B------:R-:W-:-:S04]  /*16a0*/  LEA.HI R4, R4, R6, RZ, 0x7 ;  /* 0x0000000604047211 */ /* 0x000fc800078f38ff */
[----:B------:R-:W-:-:S05]  /*16b0*/  SHF.R.S32.HI R4, RZ, 0x7, R4 ;  /* 0x00000007ff047819 */ /* 0x000fca0000011404 */
[----:B------:R-:W0:Y:S02]  /*16c0*/  SHFL.IDX PT, R0, R4, RZ, 0x1f ;  /* 0x00001fff04007589 */ /* 0x000e2400000e0000 */
[----:B0-----:R-:W-:-:S13]  /*16d0*/  R2UR UR6, R0 ;  /* 0x00000000000672ca */ /* 0x001fda00000e0000 */
        /* <DEDUP_REMOVED lines=26> */
.L_x_13898:
        /* <DEDUP_REMOVED lines=56> */
.L_x_14073:
[----:B------:R-:W-:Y:S05]  /*1c00*/  @!P0 BRA `(.L_x_13900) ;  /* 0x0000000000048947 */ /* 0x000fea0003800000 */
[----:B------:R-:W-:Y:S01]  /*1c10*/  BPT.TRAP 0x1 ;  /* 0x000000040000795c */ /* 0x000fe20000300000 */
.L_x_13900:
[----:B------:R-:W-:Y:S02]  /*1c20*/  IMAD.U32 R11, RZ, RZ, UR38 ;  /* 0x00000026ff0b7e24 */ /* 0x000fe4000f8e00ff */
[----:B------:R-:W-:-:S03]  /*1c30*/  IMAD.U32 R4, RZ, RZ, UR37 ;  /* 0x00000025ff047e24 */ /* 0x000fc6000f8e00ff */
[----:B------:R-:W-:Y:S02]  /*1c40*/  LEA R11, R11, UR45, 0x3 ;  /* 0x0000002d0b0b7c11 */ /* 0x000fe4000f8e18ff */
[----:B------:R-:W-:-:S04]  /*1c50*/  SHF.L.U32 R4, R4, 0x1f, RZ ;  /* 0x0000001f04047819 */ /* 0x000fc800000006ff */
[----:B------:R1:W2:Y:S01]  /*1c60*/  SYNCS.PHASECHK.TRANS64.TRYWAIT P1, [R11+URZ+0x13230], R4 ;  /* 0x013230040b0075a7 */ /* 0x0002a2000802017f */
[----:B------:R-:W-:Y:S05]  /*1c70*/  @!P0 BRA `(.L_x_13901) ;  /* 0x0000000000048947 */ /* 0x000fea0003800000 */
[----:B------:R-:W-:Y:S01]  /*1c80*/  BPT.TRAP 0x1 ;  /* 0x000000040000795c */ /* 0x000fe20000300000 */
.L_x_13901:
[----:B--2---:R-:W-:Y:S05]  /*1c90*/  @P1 BRA `(.L_x_13902) ;  /* 0x0000000000081947 */ /* 0x004fea0003800000 */
[----:B------:R-:W2:Y:S02]  /*1ca0*/  SYNCS.PHASECHK.TRANS64.TRYWAIT P1, [R11+URZ+0x13230], R4 ;  /* 0x013230040b0075a7 */ /* 0x000ea4000802017f */
[----:B--2---:R-:W-:Y:S05]  /*1cb0*/  @!P1 BRA `(.L_x_13903) ;  /* 0x0000018000309947 */ /* 0x004fea0003800000 */
.L_x_13902:
        /* <DEDUP_REMOVED lines=11> */
[----:B------:R-:W-:-:S03]  /*1d70*/  UMOV UR7, 0x80000020 ;  /* 0x8000002000077882 */ /* 0x000fc60000000000 */
        /* <DEDUP_REMOVED lines=10> */
[----:B------:R-:W-:Y:S01]  /*1e20*/  UIADD3 UR13, UR12, 0x182, URZ ;  /* 0x000001820c0d7890 */ /* 0x000fe2000fffe03f */
        /* <DEDUP_REMOVED lines=50> */
.L_x_13904:
[----:B------:R-:W3:Y:S01]  /*2150*/  LDC R112, c[0x0][0x448] ;  /* 0x00011200ff707b82 */ /* 0x000ee20000000800 */
        /* <DEDUP_REMOVED lines=13> */
[C---:B-12---:R-:W-:Y:S01]  /*2230*/  FMUL.FTZ R4, R0.reuse, R91 ;  /* 0x0000005b00047220 */ /* 0x046fe20000410000 */
[C---:B------:R-:W-:Y:S01]  /*2240*/  FMUL.FTZ R21, R0.reuse, R96 ;  /* 0x0000006000157220 */ /* 0x040fe20000410000 */
[C---:B------:R-:W-:Y:S01]  /*2250*/  FMUL.FTZ R91, R0.reuse, R100 ;  /* 0x00000064005b7220 */ /* 0x040fe20000410000 */
[C---:B------:R-:W-:Y:S01]  /*2260*/  FMUL.FTZ R96, R0.reuse, R76 ;  /* 0x0000004c00607220 */ /* 0x040fe20000410000 */
[----:B------:R-:W-:Y:S01]  /*2270*/  FMUL.FTZ R76, R0, R82 ;  /* 0x00000052004c7220 */ /* 0x000fe20000410000 */
[----:B------:R-:W-:-:S02]  /*2280*/  VIADD R100, R19, UR40 ;  /* 0x0000002813647c36 */ /* 0x000fc40008000000 */
[C---:B------:R-:W-:Y:S01]  /*2290*/  FMUL.FTZ R14, R0.reuse, R93 ;  /* 0x0000005d000e7220 */ /* 0x040fe20000410000 */
[C---:B------:R-:W-:Y:S01]  /*22a0*/  FMUL.FTZ R82, R0.reuse, R84 ;  /* 0x0000005400527220 */ /* 0x040fe20000410000 */
[----:B------:R-:W-:Y:S01]  /*22b0*/  R2UR UR6, R11 ;  /* 0x000000000b0672ca */ /* 0x000fe200000e0000 */
[----:B------:R-:W-:Y:S01]  /*22c0*/  FMUL.FTZ R93, R0, R72 ;  /* 0x00000048005d7220 */ /* 0x000fe20000410000 */
[----:B---3--:R-:W-:Y:S01]  /*22d0*/  ISETP.NE.AND P2, PT, R112, 0x1, PT ;  /* 0x000000017000780c */ /* 0x008fe20003f45270 */
[C---:B------:R-:W-:Y:S01]  /*22e0*/  FMUL.FTZ R84, R0.reuse, R56 ;  /* 0x0000003800547220 */ /* 0x040fe20000410000 */
[C---:B------:R-:W-:Y:S01]  /*22f0*/  FMUL.FTZ R72, R0.reuse, R74 ;  /* 0x0000004a00487220 */ /* 0x040fe20000410000 */
[C---:B------:R-:W-:Y:S01]  /*2300*/  FMUL.FTZ R56, R0.reuse, R58 ;  /* 0x0000003a00387220 */ /* 0x040fe20000410000 */
[C---:B------:R-:W-:Y:S01]  /*2310*/  FMUL.FTZ R74, R0.reuse, R78 ;  /* 0x0000004e004a7220 */ /* 0x040fe20000410000 */
[----:B------:R-:W1:Y:S01]  /*2320*/  LDC R58, c[0x0][0x288] ;  /* 0x0000a200ff3a7b82 */ /* 0x000e620000000800 */
[C---:B------:R-:W-:Y:S01]  /*2330*/  FMUL.FTZ R78, R0.reuse, R86 ;  /* 0x00000056004e7220 */ /* 0x040fe20000410000 */
[C---:B------:R-:W-:Y:S01]  /*2340*/  FMUL.FTZ R86, R0.reuse, R60 ;  /* 0x0000003c00567220 */ /* 0x040fe20000410000 */
[C---:B0-----:R-:W-:Y:S01]  /*2350*/  FMUL.FTZ R8, R0.reuse, R94 ;  /* 0x0000005e00087220 */ /* 0x041fe20000410000 */
        /* <DEDUP_REMOVED lines=27> */
[----:B------:R-:W-:-:S02]  /*2510*/  IMAD.MOV.U32 R109, RZ, RZ, -0xa0 ;  /* 0xffffff60ff6d7424 */ /* 0x000fc400078e00ff */
        /* <DEDUP_REMOVED lines=21> */
[----:B------:R-:W-:Y:S01]  /*2670*/  FMUL.FTZ R26, R0, R30 ;  /* 0x0000001e001a7220 */ /* 0x000fe20000410000 */
        /* <DEDUP_REMOVED lines=14> */
[--C-:B------:R-:W-:Y:S01]  /*2760*/  IMAD R12, R104, -0xa0, R17.reuse ;  /* 0xffffff60680c7824 */ /* 0x100fe200078e0211 */
[----:B------:R-:W-:Y:S01]  /*2770*/  ULDC UR22, c[0x0][0x9dc] ;  /* 0x0002770000167ab9 */ /* 0x000fe20000000800 */
[----:B------:R-:W-:Y:S01]  /*2780*/  SYNCS.ARRIVE.TRANS64.RED.A1T0 RZ, [UR6], RZ ;  /* 0x000000ffffff79a7 */ /* 0x000fe20008100406 */
[----:B------:R-:W-:Y:S01]  /*2790*/  ULOP3.LUT UR6, URZ, UR22, URZ, 0x33, !UPT ;  /* 0x000000163f067292 */ /* 0x000fe2000f8e333f */
[----:B-1----:R-:W-:Y:S01]  /*27a0*/  IADD3 R108, R99, -R58, R17 ;  /* 0x8000003a636c7210 */ /* 0x002fe20007ffe011 */
[----:B------:R-:W-:Y:S01]  /*27b0*/  VIADD R13, R12, 0xa0 ;  /* 0x000000a00c0d7836 */ /* 0x000fe20000000000 */
[----:B------:R-:W-:Y:S01]  /*27c0*/  ULDC UR7, c[0x0][0x9e0] ;  /* 0x0002780000077ab9 */ /* 0x000fe20000000800 */
[----:B------:R-:W1:Y:S01]  /*27d0*/  MUFU.TANH R7, R7 ;  /* 0x0000000700077308 */ /* 0x000e620000002400 */
[----:B------:R-:W-:-:S02]  /*27e0*/  VIADD R109, R109, 0xffffffff ;  /* 0xffffffff6d6d7836 */ /* 0x000fc40000000000 */
[----:B------:R-:W-:Y:S02]  /*27f0*/  IMAD R106, R18, -0x2, R13 ;  /* 0xfffffffe126a7824 */ /* 0x000fe400078e020d */
[C---:B------:R-:W-:Y:S02]  /*2800*/  VIADD R107, R108.reuse, UR7 ;  /* 0x000000076c6b7c36 */ /* 0x040fe40008000000 */
[----:B------:R-:W-:Y:S01]  /*2810*/  VIADD R108, R108, UR6 ;  /* 0x000000066c6c7c36 */ /* 0x000fe20008000000 */
[----:B------:R-:W3:Y:S01]  /*2820*/  MUFU.TANH R3, R3 ;  /* 0x0000000300037308 */ /* 0x000ee20000002400 */
[----:B------:R-:W-:Y:S01]  /*2830*/  VIADD R99, R99, 0xffffffff ;  /* 0xffffffff63637836 */ /* 0x000fe20000000000 */
[----:B0-----:R-:W-:Y:S01]  /*2840*/  VIADDMNMX R110, R31, R107, R106, PT ;  /* 0x0000006b1f6e7246 */ /* 0x001fe2000380016a */
[----:B------:R-:W-:-:S05]  /*2850*/  IMAD.IADD R111, R108, 0x1, R31 ;  /* 0x000000016c6f7824 */ /* 0x000fca00078e021f */
        /* <DEDUP_REMOVED lines=91> */
.L_x_13907:
[----:B------:R-:W-:Y:S02]  /*2e10*/  ULDC UR6, c[0x0][0x9e4] ;  /* 0x0002790000067ab9 */ /* 0x000fe40000000800 */
[----:B------:R-:W-:-:S05]  /*2e20*/  IMAD.U32 R32, RZ, RZ, UR6 ;  /* 0x00000006ff207e24 */ /* 0x000fca000f8e00ff */
[----:B------:R-:W-:-:S13]  /*2e30*/  ISETP.NE.AND P1, PT, R32, 0x1, PT ;  /* 0x000000012000780c */ /* 0x000fda0003f25270 */
[----:B------:R-:W1:Y:S02]  /*2e40*/  @P1 LDC.64 R12, c[0x0][0x9e8] ;  /* 0x00027a00ff0c1b82 */ /* 0x000e640000000a00 */
[----:B-1----:R-:W-:-:S05]  /*2e50*/  @P1 IMAD.HI.U32 R12, R31, R12, RZ ;  /* 0x0000000c1f0c1227 */ /* 0x002fca00078e00ff */
[----:B------:R-:W-:-:S07]  /*2e60*/  @P1 SHF.R.U32.HI R31, RZ, R13, R12 ;  /* 0x0000000dff1f1219 */ /* 0x000fce000001160c */
.L_x_13908:
[----:B------:R-:W-:Y:S05]  /*2e70*/  BSYNC B0 ;  /* 0x0000000000007941 */ /* 0x000fea0003800000 */
.L_x_13906:
[----:B------:R-:W-:-:S05]  /*2e80*/  IMAD R31, R31, R32, R99 ;  /* 0x000000201f1f7224 */ /* 0x000fca00078e0263 */
[----:B------:R-:W-:Y:S02]  /*2e90*/  VIADDMNMX R110, R31, R32, R110, PT ;  /* 0x000000201f6e7246 */ /* 0x000fe4000380016e */
[----:B------:R-:W-:-:S07]  /*2ea0*/  VIMNMX R111, R111, R31, !PT ;  /* 0x0000001f6f6f7248 */ /* 0x000fce0007fe0100 */
.L_x_13905:
        /* <DEDUP_REMOVED lines=10> */
[----:B------:R-:W-:Y:S01]  /*2f50*/  ISETP.LT.OR P3, PT, R110, 0x9, P3 ;  /* 0x000000096e00780c */ /* 0x000fe20001f61670 */
[----:B------:R-:W1:Y:S01]  /*2f60*/  SHFL.IDX PT, R7, R100, 0x1, 0x1c1f ;  /* 0x003c1f0064077f89 */ /* 0x000e6200000e0000 */
[----:B------:R-:W-:-:S02]  /*2f70*/  ISETP.GE.AND P2, PT, R109, 0xa, PT ;  /* 0x0000000a6d00780c */ /* 0x000fc40003f46270 */
[----:B------:R-:W-:Y:S02]  /*2f80*/  FSEL R10, R10, -INF , !P3 ;  /* 0xff8000000a0a7808 */ /* 0x000fe40005800000 */
[----:B------:R-:W-:Y:S02]  /*2f90*/  ISETP.GT.AND P3, PT, R111, 0x9, !P2 ;  /* 0x000000096f00780c */ /* 0x000fe40005764270 */
[----:B------:R-:W-:Y:S02]  /*2fa0*/  @P4 LOP3.LUT R2, R2, 0x1, RZ, 0xfc, !PT ;  /* 0x0000000102024812 */ /* 0x000fe400078efcff */
[----:B------:R-:W-:Y:S02]  /*2fb0*/  ISETP.LT.OR P3, PT, R110, 0xa, P3 ;  /* 0x0000000a6e00780c */ /* 0x000fe40001f61670 */
[----:B------:R-:W-:Y:S02]  /*2fc0*/  LOP3.LUT R16, R16, 0x7fffffff, RZ, 0xc0, !PT ;  /* 0x7fffffff10107812 */ /* 0x000fe400078ec0ff */
[----:B0-----:R-:W-:-:S02]  /*2fd0*/  FSEL R14, R14, -INF , !P3 ;  /* 0xff8000000e0e7808 */ /* 0x001fc40005800000 */
[----:B------:R-:W-:Y:S02]  /*2fe0*/  ISETP.GT.AND P3, PT, R111, 0x10, !P4 ;  /* 0x000000106f00780c */ /* 0x000fe40006764270 */
        /* <DEDUP_REMOVED lines=117> */
[----:B------:R-:W-:Y:S02]  /*3740*/  LOP3.LUT R16, R16, 0xffffefff, RZ, 0xc0, !PT ;  /* 0xffffefff10107812 */ /* 0x000fe400078ec0ff */
[----:B------:R-:W-:Y:S01]  /*3750*/  FSEL R31, R66, -INF , !P3 ;  /* 0xff800000421f7808 */ /* 0x000fe20005800000 */
[----:B------:R-:W-:Y:S01]  /*3760*/  IMAD.IADD R66, R108, 0x1, R7 ;  /* 0x000000016c427824 */ /* 0x000fe200078e0207 */
        /* <DEDUP_REMOVED lines=108> */
.L_x_13911:
[----:B------:R-:W-:Y:S02]  /*3e30*/  ULDC UR6, c[0x0][0x9e4] ;  /* 0x0002790000067ab9 */ /* 0x000fe40000000800 */
[----:B------:R-:W-:-:S05]  /*3e40*/  IMAD.U32 R70, RZ, RZ, UR6 ;  /* 0x00000006ff467e24 */ /* 0x000fca000f8e00ff */
[----:B------:R-:W-:-:S13]  /*3e50*/  ISETP.NE.AND P6, PT, R70, 0x1, PT ;  /* 0x000000014600780c */ /* 0x000fda0003fc5270 */
[----:B------:R-:W0:Y:S02]  /*3e60*/  @P6 LDC.64 R6, c[0x0][0x9e8] ;  /* 0x00027a00ff066b82 */ /* 0x000e240000000a00 */
[----:B0-----:R-:W-:-:S05]  /*3e70*/  @P6 IMAD.HI.U32 R6, R68, R6, RZ ;  /* 0x0000000644066227 */ /* 0x001fca00078e00ff */
[----:B------:R-:W-:-:S07]  /*3e80*/  @P6 SHF.R.U32.HI R68, RZ, R7, R6 ;  /* 0x00000007ff446219 */ /* 0x000fce0000011606 */
.L_x_13912:
[----:B------:R-:W-:Y:S05]  /*3e90*/  BSYNC B0 ;  /* 0x0000000000007941 */ /* 0x000fea0003800000 */
.L_x_13910:
[----:B------:R-:W-:-:S05]  /*3ea0*/  IMAD R68, R68, R70, R99 ;  /* 0x0000004644447224 */ /* 0x000fca00078e0263 */
[----:B------:R-:W-:Y:S02]  /*3eb0*/  VIADDMNMX R67, R68, R70, R67, PT ;  /* 0x0000004644437246 */ /* 0x000fe40003800143 */
[----:B------:R-:W-:-:S07]  /*3ec0*/  VIMNMX R66, R66, R68, !PT ;  /* 0x0000004442427248 */ /* 0x000fce0007fe0100 */
.L_x_13909:
[----:B------:R-:W-:Y:S01]  /*3ed0*/  ISETP.GT.AND P1, PT, R66, 0x1, !P1 ;  /* 0x000000014200780c */ /* 0x000fe20004f24270 */
[----:B------:R-:W-:Y:S01]  /*3ee0*/  ULDC UR20, c[0x0][0x988] ;  /* 0x0002620000147ab9 */ /* 0x000fe20000000800 */
[----:B------:R-:W-:Y:S01]  /*3ef0*/  LOP3.LUT P6, RZ, R16, 0x1, RZ, 0xc0, !PT ;  /* 0x0000000110ff7812 */ /* 0x000fe200078cc0ff */
[----:B------:R-:W-:Y:S01]  /*3f00*/  IMAD.U32 R98, RZ, RZ, UR20 ;  /* 0x00000014ff627e24 */ /* 0x000fe2000f8e00ff */
        /* <DEDUP_REMOVED lines=8> */
[----:B------:R-:W-:Y:S02]  /*3f90*/  LOP3.LUT P1, RZ, R2, 0x1, RZ, 0xc0, !PT ;  /* 0x0000000102ff7812 */ /* 0x000fe4000782c0ff */
[----:B------:R-:W-:-:S02]  /*3fa0*/  LOP3.LUT P2, RZ, R16, 0x1000000, RZ, 0xc0, !PT ;  /* 0x0100000010ff7812 */ /* 0x000fc4000784c0ff */
[----:B------:R-:W-:Y:S02]  /*3fb0*/  ISETP.GT.AND P1, PT, R66, 0x10, !P1 ;  /* 0x000000104200780c */ /* 0x000fe40004f24270 */
[C---:B------:R-:W-:Y:S02]  /*3fc0*/  LOP3.LUT P6, RZ, R16.reuse, 0x800000, RZ, 0xc0, !PT ;  /* 0x0080000010ff7812 */ /* 0x040fe400078cc0ff */
[----:B------:R-:W-:Y:S02]  /*3fd0*/  ISETP.LT.OR P1, PT, R67, 0x11, P1 ;  /* 0x000000114300780c */ /* 0x000fe40000f21670 */
[----:B------:R-:W-:Y:S02]  /*3fe0*/  FMNMX.FTZ R9, R69, R12, !PT ;  /* 0x0000000c45097209 */ /* 0x000fe40007810000 */
[----:B------:R-:W-:Y:S02]  /*3ff0*/  FSEL R15, R15, -INF , !P1 ;  /* 0xff8000000f0f7808 */ /* 0x000fe40004800000 */
[----:B------:R-:W-:-:S02]  /*4000*/  LOP3.LUT P1, RZ, R16, 0x80000000, RZ, 0xc0, !PT ;  /* 0x8000000010ff7812 */ /* 0x000fc4000782c0ff */
[----:B------:R-:W-:Y:S02]  /*4010*/  FMNMX.FTZ R9, R10, R9, !PT ;  /* 0x000000090a097209 */ /* 0x000fe40007810000 */
[C---:B------:R-:W-:Y:S02]  /*4020*/  ISETP.GT.AND P1, PT, R66.reuse, 0x11, !P1 ;  /* 0x000000114200780c */ /* 0x040fe40004f24270 */
[----:B------:R-:W-:Y:S02]  /*4030*/  ISETP.GT.AND P5, PT, R66, RZ, !P5 ;  /* 0x000000ff4200720c */ /* 0x000fe40006fa4270 */
[C---:B------:R-:W-:Y:S02]  /*4040*/  ISETP.LT.OR P1, PT, R67.reuse, 0x12, P1 ;  /* 0x000000124300780c */ /* 0x040fe40000f21670 */
[----:B------:R-:W-:Y:S02]  /*4050*/  ISETP.LT.OR P5, PT, R67, 0x1, P5 ;  /* 0x000000014300780c */ /* 0x000fe40002fa1670 */
[----:B------:R-:W-:-:S02]  /*4060*/  FSEL R20, R20, -INF , !P1 ;  /* 0xff80000014147808 */ /* 0x000fc40004800000 */
[----:B------:R-:W-:Y:S02]  /*4070*/  LOP3.LUT P1, RZ, R16, 0x40000000, RZ, 0xc0, !PT ;  /* 0x4000000010ff7812 */ /* 0x000fe4000782c0ff */
[----:B------:R-:W-:Y:S02]  /*4080*/  FSEL R99, R3, -INF , !P5 ;  /* 0xff80000003637808 */ /* 0x000fe40006800000 */
        /* <DEDUP_REMOVED lines=10> */
[----:B------:R-:W-:Y:S02]  /*4130*/  FSEL R11, R11, -INF , !P3 ;  /* 0xff8000000b0b7808 */ /* 0x000fe40005800000 */
[----:B------:R-:W-:Y:S02]  /*4140*/  FSEL R90, R90, -INF , !P1 ;  /* 0xff8000005a5a7808 */ /* 0x000fe40004800000 */
[----:B------:R-:W-:Y:S02]  /*4150*/  LOP3.LUT P1, RZ, R16, 0x10000000, RZ, 0xc0, !PT ;  /* 0x1000000010ff7812 */ /* 0x000fe4000782c0ff */
[----:B------:R-:W-:Y:S02]  /*4160*/  FSEL R29, R29, -INF , !P4 ;  /* 0xff8000001d1d7808 */ /* 0x000fe40006000000 */
        /* <DEDUP_REMOVED lines=122> */
[C---:B------:R-:W-:Y:S01]  /*4910*/  LOP3.LUT P1, RZ, R16.reuse, 0x40, RZ, 0xc0, !PT ;  /* 0x0000004010ff7812 */ /* 0x040fe2000782c0ff */
[----:B------:R-:W0:Y:S01]  /*4920*/  SHFL.BFLY PT, R9, R56, 0x2, 0x1f ;  /* 0x0c401f0038097f89 */ /* 0x000e2200000e0000 */
[----:B------:R-:W-:-:S02]  /*4930*/  LOP3.LUT P2, RZ, R16, 0x4, RZ, 0xc0, !PT ;  /* 0x0000000410ff7812 */ /* 0x000fc4000784c0ff */
[----:B------:R-:W-:Y:S02]  /*4940*/  ISETP.GT.AND P1, PT, R66, 0x78, !P1 ;  /* 0x000000784200780c */ /* 0x000fe40004f24270 */
[----:B------:R-:W-:Y:S02]  /*4950*/  LOP3.LUT P6, RZ, R16, 0x2, RZ, 0xc0, !PT ;  /* 0x0000000210ff7812 */ /* 0x000fe400078cc0ff */
[----:B------:R-:W-:-:S04]  /*4960*/  ISETP.LT.OR P1, PT, R67, 0x79, P1 ;  /* 0x000000794300780c */ /* 0x000fc80000f21670 */
[----:B------:R-:W-:Y:S02]  /*4970*/  FSEL R46, R46, -INF , !P1 ;  /* 0xff8000002e2e7808 */ /* 0x000fe40004800000 */
[----:B------:R-:W-:-:S04]  /*4980*/  LOP3.LUT P1, RZ, R16, 0x20, RZ, 0xc0, !PT ;  /* 0x0000002010ff7812 */ /* 0x000fc8000782c0ff */
[----:B------:R-:W-:-:S04]  /*4990*/  ISETP.GT.AND P1, PT, R66, 0x79, !P1 ;  /* 0x000000794200780c */ /* 0x000fc80004f24270 */
[----:B------:R-:W-:Y:S02]  /*49a0*/  ISETP.LT.OR P1, PT, R67, 0x7a, P1 ;  /* 0x0000007a4300780c */ /* 0x000fe40000f21670 */
[----:B0-----:R-:W-:Y:S02]  /*49b0*/  FMNMX.FTZ R68, R56, R9, !PT ;  /* 0x0000000938447209 */ /* 0x001fe40007810000 */
[----:B------:R-:W-:Y:S02]  /*49c0*/  FSEL R47, R47, -INF , !P1 ;  /* 0xff8000002f2f7808 */ /* 0x000fe40004800000 */
[----:B------:R-:W-:Y:S01]  /*49d0*/  LOP3.LUT P1, RZ, R16, 0x10, RZ, 0xc0, !PT ;  /* 0x0000001010ff7812 */ /* 0x000fe2000782c0ff */
[----:B------:R-:W0:Y:S03]  /*49e0*/  SHFL.BFLY PT, R9, R68, 0x1, 0x1f ;  /* 0x0c201f0044097f89 */ /* 0x000e2600000e0000 */
[----:B------:R-:W-:-:S04]  /*49f0*/  ISETP.GT.AND P1, PT, R66, 0x80, !P1 ;  /* 0x000000804200780c */ /* 0x000fc80004f24270 */
[----:B------:R-:W-:-:S04]  /*4a00*/  ISETP.LT.OR P1, PT, R67, 0x81, P1 ;  /* 0x000000814300780c */ /* 0x000fc80000f21670 */
[----:B------:R-:W-:Y:S02]  /*4a10*/  FSEL R24, R24, -INF , !P1 ;  /* 0xff80000018187808 */ /* 0x000fe40004800000 */
[----:B------:R-:W-:-:S04]  /*4a20*/  LOP3.LUT P1, RZ, R16, 0x8, RZ, 0xc0, !PT ;  /* 0x0000000810ff7812 */ /* 0x000fc8000782c0ff */
[----:B------:R-:W-:-:S04]  /*4a30*/  ISETP.GT.AND P1, PT, R66, 0x81, !P1 ;  /* 0x000000814200780c */ /* 0x000fc80004f24270 */
[----:B------:R-:W-:Y:S02]  /*4a40*/  ISETP.LT.OR P1, PT, R67, 0x82, P1 ;  /* 0x000000824300780c */ /* 0x000fe40000f21670 */
[----:B0-----:R-:W-:Y:S02]  /*4a50*/  FMNMX.FTZ R9, R68, R9, !PT ;  /* 0x0000000944097209 */ /* 0x001fe40007810000 */
[----:B------:R-:W-:Y:S02]  /*4a60*/  FSEL R25, R25, -INF , !P1 ;  /* 0xff80000019197808 */ /* 0x000fe40004800000 */
[----:B------:R-:W-:Y:S01]  /*4a70*/  ISETP.GT.AND P1, PT, R66, 0x88, !P2 ;  /* 0x000000884200780c */ /* 0x000fe20005724270 */
[----:B------:R-:W-:-:S01]  /*4a80*/  FFMA.FTZ R98, R9, R98, -8 ;  /* 0xc100000009627423 */ /* 0x000fc20000010062 */
[----:B------:R-:W-:Y:S02]  /*4a90*/  LOP3.LUT P2, RZ, R2, 0x2, RZ, 0xc0, !PT ;  /* 0x0000000202ff7812 */ /* 0x000fe4000784c0ff */
[----:B------:R-:W-:-:S04]  /*4aa0*/  ISETP.LT.OR P1, PT, R67, 0x89, P1 ;  /* 0x000000894300780c */ /* 0x000fc80000f21670 */
[----:B------:R-:W-:Y:S02]  /*4ab0*/  FSEL R26, R26, -INF , !P1 ;  /* 0xff8000001a1a7808 */ /* 0x000fe40004800000 */
[----:B------:R-:W-:Y:S02]  /*4ac0*/  ISETP.GT.AND P1, PT, R66, 0x89, !P6 ;  /* 0x000000894200780c */ /* 0x000fe40007724270 */
[----:B------:R-:W-:Y:S02]  /*4ad0*/  LOP3.LUT P6, RZ, R2, 0x4, RZ, 0xc0, !PT ;  /* 0x0000000402ff7812 */ /* 0x000fe400078cc0ff */
[----:B------:R-:W-:-:S04]  /*4ae0*/  ISETP.LT.OR P1, PT, R67, 0x8a, P1 ;  /* 0x0000008a4300780c */ /* 0x000fc80000f21670 */
[----:B------:R-:W-:Y:S02]  /*4af0*/  FSEL R27, R27, -INF , !P1 ;  /* 0xff8000001b1b7808 */ /* 0x000fe40004800000 */
[----:B------:R-:W-:-:S04]  /*4b00*/  FSETP.NEU.FTZ.AND P1, PT, R9, -INF , PT ;  /* 0xff8000000900780b */ /* 0x000fc80003f3d000 */
[----:B------:R-:W-:Y:S02]  /*4b10*/  FSEL R98, R98, RZ, P1 ;  /* 0x000000ff62627208 */ /* 0x000fe40000800000 */
[C---:B------:R-:W-:Y:S02]  /*4b20*/  ISETP.GT.AND P1, PT, R66.reuse, 0x90, !P2 ;  /* 0x000000904200780c */ /* 0x040fe40005724270 */
[----:B------:R-:W-:Y:S01]  /*4b30*/  ISETP.GT.AND P2, PT, R66, 0x99, !P6 ;  /* 0x000000994200780c */ /* 0x000fe20007744270 */
        /* <DEDUP_REMOVED lines=46> */
[----:B0-----:R-:W-:Y:S01]  /*4e20*/  FFMA.FTZ R94, R31, UR20, -R98 ;  /* 0x000000141f5e7c23 */ /* 0x001fe20008010862 */
[----:B------:R-:W-:-:S02]  /*4e30*/  ISETP.NE.AND P6, PT, R112, 0x1, PT ;  /* 0x000000017000780c */ /* 0x000fc40003fc5270 */
        /* <DEDUP_REMOVED lines=50> */
[----:B------:R-:W-:Y:S01]  /*5160*/  IMAD.U32 R55, RZ, RZ, UR20 ;  /* 0x00000014ff377e24 */ /* 0x000fe2000f8e00ff */
[----:B------:R1:W-:Y:S01]  /*5170*/  MUFU.EX2 R31, R66 ;  /* 0x00000042001f7308 */ /* 0x0003e20000000800 */
[----:B0-----:R-:W-:-:S02]  /*5180*/  F2FP.SATFINITE.E4M3.F32.PACK_AB_MERGE_C R148, R93, R88, RZ ;  /* 0x000000585d94723e */ /* 0x001fc400048070ff */
[----:B------:R-:W-:Y:S02]  /*5190*/  FMNMX.FTZ R67, R30, R67, !PT ;  /* 0x000000431e437209 */ /* 0x000fe40007810000 */
[----:B------:R-:W-:-:S03]  /*51a0*/  F2FP.SATFINITE.E4M3.F32.PACK_AB_MERGE_C R148, R91, R70, R148 ;  /* 0x000000465b94723e */ /* 0x000fc60004807094 */
[----:B------:R-:W0:Y:S01]  /*51b0*/  SHFL.BFLY PT, R56, R67, 0x2, 0x1f ;  /* 0x0c401f0043387f89 */ /* 0x000e2200000e0000 */
[----:B-1----:R-:W-:-:S01]  /*51c0*/  FFMA.FTZ R66, R51, UR20, -R98 ;  /* 0x0000001433427c23 */ /* 0x002fc20008010862 */
[--C-:B------:R-:W-:Y:S01]  /*51d0*/  FFMA.FTZ R51, R53, UR20, -R98.reuse ;  /* 0x0000001435337c23 */ /* 0x100fe20008010862 */
[----:B------:R-:W-:-:S01]  /*51e0*/  FFMA.FTZ R53, R50, UR20, -R98 ;  /* 0x0000001432357c23 */ /* 0x000fc20008010862 */
[----:B------:R-:W-:Y:S08]  /*51f0*/  MUFU.EX2 R80, R80 ;  /* 0x0000005000507308 */ /* 0x000ff00000000800 */
[----:B------:R-:W1:Y:S08]  /*5200*/  MUFU.EX2 R81, R81 ;  /* 0x0000005100517308 */ /* 0x000e700000000800 */
[----:B------:R-:W-:Y:S01]  /*5210*/  MUFU.EX2 R82, R82 ;  /* 0x0000005200527308 */ /* 0x000fe20000000800 */
[----:B0-----:R-:W-:-:S07]  /*5220*/  FMNMX.FTZ R87, R67, R56, !PT ;  /* 0x0000003843577209 */ /* 0x001fce0007810000 */
[----:B------:R-:W-:Y:S01]  /*5230*/  MUFU.EX2 R83, R83 ;  /* 0x0000005300537308 */ /* 0x000fe20000000800 */
[----:B------:R-:W0:Y:S01]  /*5240*/  SHFL.BFLY PT, R56, R87, 0x1, 0x1f ;  /* 0x0c201f0057387f89 */ /* 0x000e2200000e0000 */
[----:B-1----:R-:W-:-:S04]  /*5250*/  F2FP.SATFINITE.E4M3.F32.PACK_AB_MERGE_C R150, R81, R80, RZ ;  /* 0x000000505196723e */ /* 0x002fc800048070ff */
[----:B------:R-:W-:Y:S02]  /*5260*/  F2FP.SATFINITE.E4M3.F32.PACK_AB_MERGE_C R150, R95, R92, R150 ;  /* 0x0000005c5f96723e */ /* 0x000fe40004807096 */
[----:B------:R-:W-:Y:S08]  /*5270*/  MUFU.EX2 R84, R84 ;  /* 0x0000005400547308 */ /* 0x000ff00000000800 */
[----:B------:R-:W1:Y:S08]  /*5280*/  MUFU.EX2 R85, R85 ;  /* 0x0000005500557308 */ /* 0x000e700000000800 */
[----:B------:R-:W-:Y:S01]  /*5290*/  MUFU.EX2 R13, R13 ;  /* 0x0000000d000d7308 */ /* 0x000fe20000000800 */
[----:B0-----:R-:W-:-:S04]  /*52a0*/  FMNMX.FTZ R56, R87, R56, !PT ;  /* 0x0000003857387209 */ /* 0x001fc80007810000 */
[C---:B------:R-:W-:Y:S01]  /*52b0*/  FSETP.NEU.FTZ.AND P1, PT, R56.reuse, -INF , PT ;  /* 0xff8000003800780b */ /* 0x040fe20003f3d000 */
[----:B------:R-:W-:-:S02]  /*52c0*/  FFMA.FTZ R55, R56, R55, -8 ;  /* 0xc100000038377423 */ /* 0x000fc40000010037 */
[----:B------:R-:W-:Y:S01]  /*52d0*/  MUFU.EX2 R94, R94 ;  /* 0x0000005e005e7308 */ /* 0x000fe20000000800 */
[----:B-1----:R-:W-:Y:S02]  /*52e0*/  F2FP.SATFINITE.E4M3.F32.PACK_AB_MERGE_C R144, R85, R84, RZ ;  /* 0x000000545590723e */ /* 0x002fe400048070ff */
[----:B------:R-:W-:Y:S02]  /*52f0*/  FSEL R50, R55, RZ, P1 ;  /* 0x000000ff37327208 */ /* 0x000fe40000800000 */
[----:B------:R-:W-:-:S03]  /*5300*/  F2FP.SATFINITE.E4M3.F32.PACK_AB_MERGE_C R144, R83, R82, R144 ;  /* 0x000000525390723e */ /* 0x000fc60004807090 */
        /* <DEDUP_REMOVED lines=38> */
[----:B------:R-:W-:Y:S01]  /*5570*/  F2FP.SATFINITE.E4M3.F32.PACK_AB_MERGE_C R146, R94, R13, RZ ;  /* 0x0000000d5e92723e */ /* 0x000fe200048070ff */
        /* <DEDUP_REMOVED lines=14> */
[----:B------:R-:W-:Y:S01]  /*5660*/  F2FP.SATFINITE.E4M3.F32.PACK_AB_MERGE_C R67, R67, R8, RZ ;  /* 0x000000084343723e */ /* 0x000fe200048070ff */
[--C-:B------:R-:W-:Y:S01]  /*5670*/  FFMA.FTZ R27, R27, UR20, -R50.reuse ;  /* 0x000000141b1b7c23 */ /* 0x100fe20008010832 */
[----:B------:R-:W-:-:S01]  /*5680*/  FFMA.FTZ R28, R28, UR20, -R50 ;  /* 0x000000141c1c7c23 */ /* 0x000fc20008010832 */
[----:B------:R-:W-:Y:S01]  /*5690*/  FADD.FTZ R93, R93, R68 ;  /* 0x000000445d5d7221 */ /* 0x000fe20000010000 */
[----:B------:R-:W-:Y:S01]  /*56a0*/  F2FP.SATFINITE.E4M3.F32.PACK_AB_MERGE_C R153, R4, R55, R67 ;  /* 0x000000370499723e */ /* 0x000fe20004807043 */
[----:B------:R-:W2:Y:S01]  /*56b0*/  MUFU.EX2 R20, R20 ;  /* 0x0000001400147308 */ /* 0x000ea20000000800 */
[----:B0-----:R-:W-:-:S01]  /*56c0*/  FADD.FTZ R64, R6, R63 ;  /* 0x0000003f06407221 */ /* 0x001fc20000010000 */
[--C-:B------:R-:W-:Y:S01]  /*56d0*/  FFMA.FTZ R11, R11, UR20, -R50.reuse ;  /* 0x000000140b0b7c23 */ /* 0x100fe20008010832 */
[----:B------:R-:W-:-:S01]  /*56e0*/  FFMA.FTZ R29, R29, UR20, -R50 ;  /* 0x000000141d1d7c23 */ /* 0x000fc20008010832 */
[----:B------:R-:W-:-:S04]  /*56f0*/  FFMA.FTZ R30, R30, UR20, -R50 ;  /* 0x000000141e1e7c23 */ /* 0x000fc80008010832 */
        /* <DEDUP_REMOVED lines=10> */
[----:B------:R-:W1:Y:S06]  /*57a0*/  @P6 LDC R6, c[0x0][0x44c] ;  /* 0x00011300ff066b82 */ /* 0x000e6c0000000800 */
[----:B------:R-:W3:Y:S01]  /*57b0*/  MUFU.EX2 R89, R89 ;  /* 0x0000005900597308 */ /* 0x000ee20000000800 */
[----:B--2---:R-:W-:-:S07]  /*57c0*/  FADD.FTZ R21, R73, R12 ;  /* 0x0000000c49157221 */ /* 0x004fce0000010000 */
[----:B------:R-:W2:Y:S08]  /*57d0*/  MUFU.EX2 R75, R75 ;  /* 0x0000004b004b7308 */ /* 0x000eb00000000800 */
[----:B------:R4:W-:Y:S08]  /*57e0*/  MUFU.EX2 R10, R40 ;  /* 0x00000028000a7308 */ /* 0x0009f00000000800 */
[----:B------:R-:W5:Y:S01]  /*57f0*/  MUFU.EX2 R76, R76 ;  /* 0x0000004c004c7308 */ /* 0x000f620000000800 */
[----:B----4-:R-:W-:-:S04]  /*5800*/  FADD.FTZ R40, R92, R93 ;  /* 0x0000005d5c287221 */ /* 0x010fc80000010000 */
[----:B------:R-:W-:Y:S01]  /*5810*/  FADD.FTZ R63, R95, R40 ;  /* 0x000000285f3f7221 */ /* 0x000fe20000010000 */
[----:B0-----:R-:W-:-:S01]  /*5820*/  FADD.FTZ R40, R74, R21 ;  /* 0x000000154a287221 */ /* 0x001fc20000010000 */
[----:B------:R-:W-:Y:S01]  /*5830*/  FFMA.FTZ R21, R45, UR20, -R50 ;  /* 0x000000142d157c23 */ /* 0x000fe20008010832 */
[----:B------:R-:W0:Y:S01]  /*5840*/  MUFU.EX2 R77, R77 ;  /* 0x0000004d004d7308 */ /* 0x000e220000000800 */
[----:B------:R-:W-:-:S01]  /*5850*/  FADD.FTZ R12, R80, R63 ;  /* 0x0000003f500c7221 */ /* 0x000fc20000010000 */
[C---:B---3--:R-:W-:Y:S01]  /*5860*/  FADD.FTZ R40, R89.reuse, R40 ;  /* 0x0000002859287221 */ /* 0x048fe20000010000 */
[----:B------:R-:W-:Y:S02]  /*5870*/  F2FP.SATFINITE.E4M3.F32.PACK_AB_MERGE_C R74, R89, R74, RZ ;  /* 0x0000004a594a723e */ /* 0x000fe400048070ff */
[----:B------:R-:W-:Y:S01]  /*5880*/  FADD.FTZ R81, R81, R12 ;  /* 0x0000000c51517221 */ /* 0x000fe20000010000 */
[----:B--2---:R-:W-:-:S01]  /*5890*/  FADD.FTZ R43, R75, R40 ;  /* 0x000000284b2b7221 */ /* 0x004fc20000010000 */
[----:B------:R-:W-:Y:S01]  /*58a0*/  FFMA.FTZ R12, R44, UR20, -R50 ;  /* 0x000000142c0c7c23 */ /* 0x000fe20008010832 */
[----:B------:R-:W2:Y:S01]  /*58b0*/  MUFU.EX2 R90, R90 ;  /* 0x0000005a005a7308 */ /* 0x000ea20000000800 */
[----:B------:R-:W-:-:S01]  /*58c0*/  FADD.FTZ R42, R82, R81 ;  /* 0x00000051522a7221 */ /* 0x000fc20000010000 */
[----:B-----5:R-:W-:Y:S01]  /*58d0*/  FADD.FTZ R40, R76, R43 ;  /* 0x0000002b4c287221 */ /* 0x020fe20000010000 */
[----:B------:R-:W-:-:S02]  /*58e0*/  F2FP.SATFINITE.E4M3.F32.PACK_AB_MERGE_C R149, R73, R72, R74 ;  /* 0x000000484995723e */ /* 0x000fc4000480704a */
[----:B------:R-:W-:-:S03]  /*58f0*/  FADD.FTZ R63, R83, R42 ;  /* 0x0000002a533f7221 */ /* 0x000fc60000010000 */
[----:B------:R-:W3:Y:S01]  /*5900*/  MUFU.EX2 R7, R7 ;  /* 0x0000000700077308 */ /* 0x000ee20000000800 */
[----:B0-----:R-:W-:-:S01]  /*5910*/  FADD.FTZ R43, R77, R40 ;  /* 0x000000284d2b7221 */ /* 0x001fc20000010000 */
[----:B------:R-:W-:-:S04]  /*5920*/  FADD.FTZ R84, R84, R63 ;  /* 0x0000003f54547221 */ /* 0x000fc80000010000 */
[----:B------:R-:W-:Y:S02]  /*5930*/  FADD.FTZ R85, R85, R84 ;  /* 0x0000005455557221 */ /* 0x000fe40000010000 */
[----:B------:R-:W0:Y:S01]  /*5940*/  MUFU.EX2 R78, R78 ;  /* 0x0000004e004e7308 */ /* 0x000e220000000800 */
[----:B--2---:R-:W-:-:S01]  /*5950*/  FADD.FTZ R40, R90, R43 ;  /* 0x0000002b5a287221 */ /* 0x004fc20000010000 */
[----:B------:R-:W-:-:S04]  /*5960*/  F2FP.SATFINITE.E4M3.F32.PACK_AB_MERGE_C R77, R90, R77, RZ ;  /* 0x0000004d5a4d723e */ /* 0x000fc800048070ff */
[----:B------:R-:W-:Y:S02]  /*5970*/  F2FP.SATFINITE.E4M3.F32.PACK_AB_MERGE_C R151, R76, R75, R77 ;  /* 0x0000004b4c97723e */ /* 0x000fe4000480704d */
[----:B------:R-:W2:Y:S01]  /*5980*/  MUFU.EX2 R59, R59 ;  /* 0x0000003b003b7308 */ /* 0x000ea20000000800 */
[----:B---3--:R-:W-:-:S07]  /*5990*/  FADD.FTZ R43, R7, R40 ;  /* 0x00000028072b7221 */ /* 0x008fce0000010000 */
[----:B------:R-:W-:Y:S01]  /*59a0*/  MUFU.EX2 R86, R86 ;  /* 0x0000005600567308 */ /* 0x000fe20000000800 */
[----:B0-----:R-:W-:-:S07]  /*59b0*/  FADD.FTZ R40, R78, R43 ;  /* 0x0000002b4e287221 */ /* 0x001fce0000010000 */
[----:B------:R-:W0:Y:S01]  /*59c0*/  MUFU.EX2 R65, R65 ;  /* 0x0000004100417308 */ /* 0x000e220000000800 */
[----:B--2---:R-:W-:-:S07]  /*59d0*/  FADD.FTZ R43, R59, R40 ;  /* 0x000000283b2b7221 */ /* 0x004fce0000010000 */
[----:B------:R-:W2:Y:S08]  /*59e0*/  MUFU.EX2 R96, R96 ;  /* 0x0000006000607308 */ /* 0x000eb00000000800 */
[----:B------:R-:W3:Y:S01]  /*59f0*/  MUFU.EX2 R57, R57 ;  /* 0x0000003900397308 */ /* 0x000ee20000000800 */
[----:B0-----:R-:W-:Y:S01]  /*5a00*/  F2FP.SATFINITE.E4M3.F32.PACK_AB_MERGE_C R146, R65, R86, R146 ;  /* 0x000000564192723e */ /* 0x001fe20004807092 */
[----:B------:R-:W-:-:S04]  /*5a10*/  FADD.FTZ R86, R86, R85 ;  /* 0x0000005556567221 */ /* 0x000fc80000010000 */
[----:B------:R-:W-:Y:S02]  /*5a20*/  FADD.FTZ R86, R65, R86 ;  /* 0x0000005641567221 */ /* 0x000fe40000010000 */
[----:B------:R-:W0:Y:S01]  /*5a30*/  MUFU.EX2 R60, R60 ;  /* 0x0000003c003c7308 */ /* 0x000e220000000800 */
[----:B--2---:R-:W-:-:S01]  /*5a40*/  FADD.FTZ R40, R96, R43 ;  /* 0x0000002b60287221 */ /* 0x004fc20000010000 */
[----:B------:R-:W-:Y:S01]  /*5a50*/  FADD.FTZ R13, R13, R86 ;  /* 0x000000560d0d7221 */ /* 0x000fe20000010000 */
[----:B------:R-:W-:-:S03]  /*5a60*/  F2FP.SATFINITE.E4M3.F32.PACK_AB_MERGE_C R59, R96, R59, RZ ;  /* 0x0000003b603b723e */ /* 0x000fc600048070ff */
[----:B------:R-:W-:Y:S01]  /*5a70*/  FADD.FTZ R94, R94, R13 ;  /* 0x0000000d5e5e7221 */ /* 0x000fe20000010000 */
[----:B------:R-:W-:Y:S01]  /*5a80*/  F2FP.SATFINITE.E4M3.F32.PACK_AB_MERGE_C R145, R78, R7, R59 ;  /* 0x000000074e91723e */ /* 0x000fe2000480703b */
[----:B------:R-:W2:Y:S01]  /*5a90*/  MUFU.EX2 R61, R61 ;  /* 0x0000003d003d7308 */ /* 0x000ea20000000800 */
[----:B---3--:R-:W-:-:S01]  /*5aa0*/  FADD.FTZ R43, R57, R40 ;  /* 0x00000028392b7221 */ /* 0x008fc20000010000 */
[----:B-1----:R-:W-:-:S04]  /*5ab0*/  @P6 IMAD.HI.U32 R7, R6, UR40, RZ ;  /* 0x0000002806076c27 */ /* 0x002fc8000f8e00ff */
[----:B------:R-:W-:Y:S02]  /*5ac0*/  IMAD.U32 R6, RZ, RZ, UR40 ;  /* 0x00000028ff067e24 */ /* 0x000fe4000f8e00ff */
[----:B------:R-:W-:Y:S01]  /*5ad0*/  MUFU.EX2 R33, R33 ;  /* 0x0000002100217308 */ /* 0x000fe20000000800 */
[----:B0-----:R-:W-:-:S07]  /*5ae0*/  FADD.FTZ R8, R60, R43 ;  /* 0x0000002b3c087221 */ /* 0x001fce0000010000 */
[----:B------:R-:W0:Y:S01]  /*5af0*/  MUFU.EX2 R34, R34 ;  /* 0x0000002200227308 */ /* 0x000e220000000800 */
[----:B--2---:R-:W-:-:S07]  /*5b00*/  FADD.FTZ R13, R61, R8 ;  /* 0x000000083d0d7221 */ /* 0x004fce0000010000 */
[----:B------:R-:W1:Y:S08]  /*5b10*/  MUFU.EX2 R62, R62 ;  /* 0x0000003e003e7308 */ /* 0x000e700000000800 */
[----:B------:R-:W2:Y:S01]  /*5b20*/  MUFU.EX2 R32, R32 ;  /* 0x0000002000207308 */ /* 0x000ea20000000800 */
[----:B0-----:R-:W-:-:S07]  /*5b30*/  F2FP.SATFINITE.E4M3.F32.PACK_AB_MERGE_C R140, R34, R33, RZ ;  /* 0x00000021228c723e */ /* 0x001fce00048070ff */
[----:B------:R-:W-:Y:S01]  /*5b40*/  MUFU.EX2 R37, R37 ;  /* 0x0000002500257308 */ /* 0x000fe20000000800 */
[----:B-1----:R-:W-:-:S01]  /*5b50*/  FADD.FTZ R13, R62, R13 ;  /* 0x0000000d3e0d7221 */ /* 0x002fc20000010000 */
[----:B------:R-:W-:-:S03]  /*5b60*/  F2FP.SATFINITE.E4M3.F32.PACK_AB_MERGE_C R61, R62, R61, RZ ;  /* 0x0000003d3e3d723e */ /* 0x000fc600048070ff */
[----:B------:R-:W-:Y:S01]  /*5b70*/  FADD.FTZ R8, R10, R13 ;  /* 0x0000000d0a087221 */ /* 0x000fe20000010000 */
[----:B------:R-:W-:Y:S02]  /*5b80*/  F2FP.SATFINITE.E4M3.F32.PACK_AB_MERGE_C R147, R60, R57, R61 ;  /* 0x000000393c93723e */ /* 0x000fe4000480703d */
[----:B------:R-:W0:Y:S01]  /*5b90*/  MUFU.EX2 R38, R38 ;  /* 0x0000002600267308 */ /* 0x000e220000000800 */
[----:B--2---:R-:W-:Y:S01]  /*5ba0*/  F2FP.SATFINITE.E4M3.F32.PACK_AB_MERGE_C R140, R32, R31, R140 ;  /* 0x0000001f208c723e */ /* 0x004fe2000480708c */
[----:B------:R-:W-:-:S04]  /*5bb0*/  FADD.FTZ R31, R31, R94 ;  /* 0x0000005e1f1f7221 */ /* 0x000fc80000010000 */
[----:B------:R-:W-:Y:S02]  /*5bc0*/  FADD.FTZ R32, R32, R31 ;  /* 0x0000001f20207221 */ /* 0x000fe40000010000 */
[----:B------:R-:W1:Y:S02]  /*5bd0*/  MUFU.EX2 R41, R41 ;  /* 0x0000002900297308 */ /* 0x000e640000000800 */
[----:B------:R-:W-:-:S04]  /*5be0*/  FADD.FTZ R33, R33, R32 ;  /* 0x0000002021217221 */ /* 0x000fc80000010000 */
[----:B------:R-:W-:Y:S02]  /*5bf0*/  FADD.FTZ R34, R34, R33 ;  /* 0x0000002122227221 */ /* 0x000fe40000010000 */
        /* <DEDUP_REMOVED lines=15> */
[----:B------:R-:W-:Y:S02]  /*5cf0*/  F2FP.SATFINITE.E4M3.F32.PACK_AB_MERGE_C R8, R14, R3, RZ ;  /* 0x000000030e08723e */ /* 0x000fe400048070ff */
[----:B------:R-:W2:Y:S02]  /*5d00*/  @P6 LDC R14, c[0x0][0x450] ;  /* 0x00011400ff0e6b82 */ /* 0x000ea40000000800 */
[----:B------:R-:W-:Y:S01]  /*5d10*/  F2FP.SATFINITE.E4M3.F32.PACK_AB_MERGE_C R141, R41, R10, R8 ;  /* 0x0000000a298d723e */ /* 0x000fe20004807008 */
[----:B------:R-:W-:Y:S01]  /*5d20*/  VIADD R8, R104, 0xfffffffe ;  /* 0xfffffffe68087836 */ /* 0x000fe20000000000 */
[----:B------:R-:W3:Y:S01]  /*5d30*/  MUFU.EX2 R46, R46 ;  /* 0x0000002e002e7308 */ /* 0x000ee20000000800 */
[----:B0-----:R-:W-:-:S07]  /*5d40*/  FADD.FTZ R4, R12, R13 ;  /* 0x0000000d0c047221 */ /* 0x001fce0000010000 */
[----:B------:R-:W-:Y:S01]  /*5d50*/  MUFU.EX2 R49, R49 ;  /* 0x0000003100317308 */ /* 0x000fe20000000800 */
[----:B-1----:R-:W-:-:S07]  /*5d60*/  FADD.FTZ R3, R21, R4 ;  /* 0x0000000415037221 */ /* 0x002fce0000010000 */
[----:B------:R-:W0:Y:S01]  /*5d70*/  MUFU.EX2 R54, R54 ;  /* 0x0000003600367308 */ /* 0x000e220000000800 */
[----:B---3--:R-:W-:-:S01]  /*5d80*/  FADD.FTZ R4, R46, R3 ;  /* 0x000000032e047221 */ /* 0x008fc20000010000 */
[----:B--2---:R-:W-:Y:S02]  /*5d90*/  @P6 SHF.R.U32.HI R6, RZ, R14, R7 ;  /* 0x0000000eff066219 */ /* 0x004fe40000011607 */
[----:B------:R-:W-:-:S04]  /*5da0*/  LOP3.LUT P6, RZ, R2, 0x8, RZ, 0xc0, !PT ;  /* 0x0000000802ff7812 */ /* 0x000fc800078cc0ff */
[----:B------:R-:W1:Y:S01]  /*5db0*/  MUFU.EX2 R47, R47 ;  /* 0x0000002f002f7308 */ /* 0x000e620000000800 */
[----:B------:R-:W-:-:S04]  /*5dc0*/  IMAD.IADD R105, R105, 0x1, R6 ;  /* 0x0000000169697824 */ /* 0x000fc800078e0206 */
[----:B------:R-:W-:-:S03]  /*5dd0*/  VIADD R7, R105, UR7 ;  /* 0x0000000769077c36 */ /* 0x000fc60008000000 */
[----:B------:R-:W-:Y:S01]  /*5de0*/  MUFU.EX2 R39, R39 ;  /* 0x0000002700277308 */ /* 0x000fe20000000800 */
[----:B0-----:R-:W-:Y:S02]  /*5df0*/  F2FP.SATFINITE.E4M3.F32.PACK_AB_MERGE_C R3, R54, R49, RZ ;  /* 0x000000313603723e */ /* 0x001fe400048070ff */
[----:B------:R-:W-:-:S05]  /*5e00*/  R2UR UR10, R7 ;  /* 0x00000000070a72ca */ /* 0x000fca00000e0000 */
        /* <DEDUP_REMOVED lines=53> */
.L_x_13914:
[----:B------:R-:W-:Y:S02]  /*6160*/  ULDC UR12, c[0x0][0x9e4] ;  /* 0x00027900000c7ab9 */ /* 0x000fe40000000800 */
[----:B------:R-:W-:-:S11]  /*6170*/  UISETP.NE.AND UP0, UPT, UR12, 0x1, UPT ;  /* 0x000000010c00788c */ /* 0x000fd6000bf05270 */
[----:B------:R-:W-:Y:S02]  /*6180*/  @UP0 ULDC.64 UR14, c[0x0][0x9e8] ;  /* 0x00027a00000e0ab9 */ /* 0x000fe40000000a00 */
[----:B------:R-:W-:-:S04]  /*6190*/  UIMAD.WIDE.U32 UR6, UR11, UR14, URZ ;  /* 0x0000000e0b0672a5 */ /* 0x000fc8000f8e003f */
[----:B------:R-:W-:-:S12]  /*61a0*/  @UP0 USHF.R.U32.HI UR11, URZ, UR15, UR7 ;  /* 0x0000000f3f0b0299 */ /* 0x000fd80008011607 */
.L_x_13915:
[----:B------:R-:W-:-:S04]  /*61b0*/  UIMAD UR11, UR11, UR12, UR12 ;  /* 0x0000000c0b0b72a4 */ /* 0x000fc8000f8e020c */
[----:B------:R-:W-:-:S04]  /*61c0*/  UISETP.LT.AND UP0, UPT, UR10, UR11, UPT ;  /* 0x0000000b0a00728c */ /* 0x000fc8000bf01270 */
[----:B------:R-:W-:-:S12]  /*61d0*/  USEL UR10, UR10, UR11, UP0 ;  /* 0x0000000b0a0a7287 */ /* 0x000fd80008000000 */
.L_x_13913:
        /* <DEDUP_REMOVED lines=21> */
[----:B------:R-:W-:-:S13]  /*6330*/  ISETP.GE.AND P1, PT, R8, UR25, PT ;  /* 0x0000001908007c0c */ /* 0x000fda000bf26270 */
[----:B------:R-:W-:Y:S05]  /*6340*/  @!P1 BRA `(.L_x_13916) ;  /* 0x00000048005c9947 */ /* 0x000fea0003800000 */
        /* <DEDUP_REMOVED lines=9> */
.L_x_13935:
[----:B------:R-:W-:-:S04]  /*63e0*/  UISETP.NE.AND UP0, UPT, UR26, 0x1, UPT ;  /* 0x000000011a00788c */ /* 0x000fc8000bf05270 */
[----:B------:R-:W-:-:S04]  /*63f0*/  USEL UR37, URZ, 0x1, UP0 ;  /* 0x000000013f257887 */ /* 0x000fc80008000000 */
[----:B------:R-:W-:Y:S01]  /*6400*/  ULOP3.LUT UR37, UR27, UR37, URZ, 0x3c, !UPT ;  /* 0x000000251b257292 */ /* 0x000fe2000f8e3c3f */
[----:B------:R-:W-:Y:S11]  /*6410*/  @!P0 BRA `(.L_x_13917) ;  /* 0x0000000000048947 */ /* 0x000ff60003800000 */
[----:B------:R-:W-:Y:S01]  /*6420*/  BPT.TRAP 0x1 ;  /* 0x000000040000795c */ /* 0x000fe20000300000 */
.L_x_13917:
        /* <DEDUP_REMOVED lines=9> */
.L_x_13918:
[----:B-1----:R-:W-:Y:S05]  /*64c0*/  @P1 BRA `(.L_x_13919) ;  /* 0x0000000000081947 */ /* 0x002fea0003800000 */
[----:B------:R-:W1:Y:S02]  /*64d0*/  SYNCS.PHASECHK.TRANS64.TRYWAIT P1, [UR24+0x13230], R9 ;  /* 0x01323009ff0075a7 */ /* 0x000e640008020158 */
[----:B-1----:R-:W-:Y:S05]  /*64e0*/  @!P1 BRA `(.L_x_13920) ;  /* 0x0000013800389947 */ /* 0x002fea0003800000 */
.L_x_13919:
        /* <DEDUP_REMOVED lines=64> */
.L_x_13921:
[----:B------:R-:W-:Y:S01]  /*68f0*/  ULEA UR11, UR26, UR45, 0x3 ;  /* 0x0000002d1a0b7291 */ /* 0x000fe2000f8e183f */
[----:B01----:R-:W-:-:S05]  /*6900*/  IMAD.U32 R9, RZ, RZ, UR27 ;  /* 0x0000001bff097e24 */ /* 0x003fca000f8e00ff */
[----:B------:R-:W-:-:S04]  /*6910*/  SHF.L.U32 R9, R9, 0x1f, RZ ;  /* 0x0000001f09097819 */ /* 0x000fc800000006ff */
[----:B------:R0:W1:Y:S01]  /*6920*/  SYNCS.PHASECHK.TRANS64.TRYWAIT P1, [UR11+0x13250], R9 ;  /* 0x01325009ff0075a7 */ /* 0x000062000802014b */
[----:B------:R-:W-:Y:S05]  /*6930*/  @!P0 BRA `(.L_x_13922) ;  /* 0x0000000000048947 */ /* 0x000fea0003800000 */
[----:B------:R-:W-:Y:S01]  /*6940*/  BPT.TRAP 0x1 ;  /* 0x000000040000795c */ /* 0x000fe20000300000 */
.L_x_13922:
[----:B-1----:R-:W-:Y:S05]  /*6950*/  @P1 BRA `(.L_x_13923) ;  /* 0x0000000000081947 */ /* 0x002fea0003800000 */
[----:B------:R-:W1:Y:S02]  /*6960*/  SYNCS.PHASECHK.TRANS64.TRYWAIT P1, [UR11+0x13250], R9 ;  /* 0x01325009ff0075a7 */ /* 0x000e64000802014b */
[----:B-1----:R-:W-:Y:S05]  /*6970*/  @!P1 BRA `(.L_x_13924) ;  /* 0x00000134002c9947 */ /* 0x002fea0003800000 */
.L_x_13923:
        /* <DEDUP_REMOVED lines=32> */
.L_x_13925:
[----:B------:R-:W2:Y:S01]  /*6b80*/  LDC R136, c[0x0][0x448] ;  /* 0x00011200ff887b82 */ /* 0x000ea20000000800 */
        /* <DEDUP_REMOVED lines=35> */
[----:B------:R-:W-:Y:S01]  /*6dc0*/  FMUL.FTZ R66, R0, R70 ;  /* 0x0000004600427220 */ /* 0x000fe20000410000 */
[----:B------:R-:W-:-:S02]  /*6dd0*/  IMAD R70, R8, -0xa0, RZ ;  /* 0xffffff6008467824 */ /* 0x000fc400078e02ff */
        /* <DEDUP_REMOVED lines=25> */
[----:B-1----:R-:W-:-:S04]  /*6f70*/  @P2 IMAD.HI.U32 R56, R132, R57, RZ ;  /* 0x0000003984382227 */ /* 0x002fc800078e00ff */
[C---:B------:R-:W-:Y:S01]  /*6f80*/  FMUL.FTZ R118, R0.reuse, R118 ;  /* 0x0000007600767220 */ /* 0x040fe20000410000 */
[C---:B------:R-:W-:Y:S01]  /*6f90*/  FMUL.FTZ R119, R0.reuse, R119 ;  /* 0x0000007700777220 */ /* 0x040fe20000410000 */
[----:B------:R-:W-:Y:S01]  /*6fa0*/  FMUL.FTZ R88, R0, R88 ;  /* 0x0000005800587220 */ /* 0x000fe20000410000 */
[----:B------:R-:W-:Y:S02]  /*6fb0*/  VIADD R57, R70, 0x1 ;  /* 0x0000000146397836 */ /* 0x000fe40000000000 */
        /* <DEDUP_REMOVED lines=24> */
[----:B------:R-:W-:Y:S01]  /*7140*/  LOP3.LUT P1, RZ, R2, 0x8, RZ, 0xc0, !PT ;  /* 0x0000000802ff7812 */ /* 0x000fe2000782c0ff */
[----:B------:R-:W-:Y:S01]  /*7150*/  IMAD R57, R18, -0x2, R57 ;  /* 0xfffffffe12397824 */ /* 0x000fe200078e0239 */
[----:B------:R-:W2:Y:S01]  /*7160*/  MUFU.TANH R9, R9 ;  /* 0x0000000900097308 */ /* 0x000ea20000002400 */
[----:B------:R-:W-:-:S02]  /*7170*/  UPRMT UR24, UR44, 0x654, UR24 ;  /* 0x000006542c187896 */ /* 0x000fc40008000018 */
[----:B------:R-:W-:Y:S01]  /*7180*/  ULOP3.LUT UR6, URZ, UR22, URZ, 0x33, !UPT ;  /* 0x000000163f067292 */ /* 0x000fe2000f8e333f */
[C---:B0-----:R-:W-:Y:S01]  /*7190*/  IADD3 R135, R57.reuse, -R58, R17 ;  /* 0x8000003a39877210 */ /* 0x041fe20007ffe011 */
[----:B------:R-:W-:-:S03]  /*71a0*/  VIADD R67, R57, 0xffffffff ;  /* 0xffffffff39437836 */ /* 0x000fc60000000000 */
[----:B------:R-:W0:Y:S01]  /*71b0*/  MUFU.TANH R10, R10 ;  /* 0x0000000a000a7308 */ /* 0x000e220000002400 */
[C---:B------:R-:W-:Y:S01]  /*71c0*/  VIADD R136, R135.reuse, UR23 ;  /* 0x0000001787887c36 */ /* 0x040fe20008000000 */
[----:B------:R-:W-:Y:S01]  /*71d0*/  SYNCS.ARRIVE.TRANS64.RED.A1T0 RZ, [UR24], RZ ;  /* 0x000000ffffff79a7 */ /* 0x000fe20008100418 */
        /* <DEDUP_REMOVED lines=94> */
.L_x_13928:
[----:B------:R-:W-:-:S05]  /*77c0*/  IMAD.U32 R138, RZ, RZ, UR21 ;  /* 0x00000015ff8a7e24 */ /* 0x000fca000f8e00ff */
[----:B------:R-:W-:-:S13]  /*77d0*/  ISETP.NE.AND P1, PT, R138, 0x1, PT ;  /* 0x000000018a00780c */ /* 0x000fda0003f25270 */
[----:B------:R-:W1:Y:S02]  /*77e0*/  @P1 LDC.64 R56, c[0x0][0x9e8] ;  /* 0x00027a00ff381b82 */ /* 0x000e640000000a00 */
[----:B-1----:R-:W-:-:S05]  /*77f0*/  @P1 IMAD.HI.U32 R56, R137, R56, RZ ;  /* 0x0000003889381227 */ /* 0x002fca00078e00ff */
[----:B------:R-:W-:-:S07]  /*7800*/  @P1 SHF.R.U32.HI R137, RZ, R57, R56 ;  /* 0x00000039ff891219 */ /* 0x000fce0000011638 */
.L_x_13929:
[----:B------:R-:W-:Y:S05]  /*7810*/  BSYNC B0 ;  /* 0x0000000000007941 */ /* 0x000fea0003800000 */
.L_x_13927:
[----:B------:R-:W-:-:S05]  /*7820*/  IMAD R137, R137, R138, R67 ;  /* 0x0000008a89897224 */ /* 0x000fca00078e0243 */
[----:B------:R-:W-:Y:S02]  /*7830*/  VIADDMNMX R134, R137, R138, R134, PT ;  /* 0x0000008a89867246 */ /* 0x000fe40003800186 */
[----:B------:R-:W-:-:S07]  /*7840*/  VIMNMX R71, R71, R137, !PT ;  /* 0x0000008947477248 */ /* 0x000fce0007fe0100 */
.L_x_13926:
        /* <DEDUP_REMOVED lines=225> */
[----:B------:R-:W-:Y:S01]  /*8660*/  ISETP.GE.AND P6, PT, R70, 0x9a, PT ;  /* 0x0000009a4600780c */ /* 0x000fe20003fc6270 */
[----:B------:R-:W0:-:S12]  /*8670*/  SHFL.IDX PT, R9, R132, 0x1, 0x1c1f ;  /* 0x003c1f0084097f89 */ /* 0x000e1800000e0000 */
[----:B------:R-:W-:Y:S02]  /*8680*/  @P6 LOP3.LUT R2, R2, 0x4, RZ, 0xfc, !PT ;  /* 0x0000000402026812 */ /* 0x000fe400078efcff */
[----:B------:R-:W-:-:S04]  /*8690*/  ISETP.GT.AND P6, PT, R71, 0x99, !P6 ;  /* 0x000000994700780c */ /* 0x000fc800077c4270 */
[----:B------:R-:W-:-:S04]  /*86a0*/  ISETP.LT.OR P6, PT, R134, 0x9a, P6 ;  /* 0x0000009a8600780c */ /* 0x000fc800037c1670 */
[----:B------:R-:W-:Y:S02]  /*86b0*/  FSEL R69, R69, -INF , !P6 ;  /* 0xff80000045457808 */ /* 0x000fe40007000000 */
[----:B------:R-:W-:Y:S01]  /*86c0*/  LOP3.LUT P6, RZ, R2, 0x8, RZ, 0xc0, !PT ;  /* 0x0000000802ff7812 */ /* 0x000fe200078cc0ff */
[--C-:B0-----:R-:W-:Y:S02]  /*86d0*/  IMAD.IADD R136, R136, 0x1, R9.reuse ;  /* 0x0000000188887824 */ /* 0x101fe400078e0209 */
[----:B------:R-:W-:-:S10]  /*86e0*/  IMAD.IADD R135, R135, 0x1, R9 ;  /* 0x0000000187877824 */ /* 0x000fd400078e0209 */
        /* <DEDUP_REMOVED lines=13> */
.L_x_13932:
[----:B------:R-:W-:-:S05]  /*87c0*/  IMAD.U32 R70, RZ, RZ, UR21 ;  /* 0x00000015ff467e24 */ /* 0x000fca000f8e00ff */
[----:B------:R-:W-:-:S13]  /*87d0*/  ISETP.NE.AND P6, PT, R70, 0x1, PT ;  /* 0x000000014600780c */ /* 0x000fda0003fc5270 */
[----:B------:R-:W0:Y:S02]  /*87e0*/  @P6 LDC.64 R56, c[0x0][0x9e8] ;  /* 0x00027a00ff386b82 */ /* 0x000e240000000a00 */
[----:B0-----:R-:W-:-:S05]  /*87f0*/  @P6 IMAD.HI.U32 R56, R9, R56, RZ ;  /* 0x0000003809386227 */ /* 0x001fca00078e00ff */
[----:B------:R-:W-:-:S07]  /*8800*/  @P6 SHF.R.U32.HI R9, RZ, R57, R56 ;  /* 0x00000039ff096219 */ /* 0x000fce0000011638 */
.L_x_13933:
[----:B------:R-:W-:Y:S05]  /*8810*/  BSYNC B0 ;  /* 0x0000000000007941 */ /* 0x000fea0003800000 */
.L_x_13931:
[----:B------:R-:W-:-:S05]  /*8820*/  IMAD R9, R9, R70, R67 ;  /* 0x0000004609097224 */ /* 0x000fca00078e0243 */
[----:B------:R-:W-:Y:S02]  /*8830*/  VIADDMNMX R136, R9, R70, R136, PT ;  /* 0x0000004609887246 */ /* 0x000fe40003800188 */
[----:B------:R-:W-:-:S07]  /*8840*/  VIMNMX R135, R135, R9, !PT ;  /* 0x0000000987877248 */ /* 0x000fce0007fe0100 */
.L_x_13930:
        /* <DEDUP_REMOVED lines=104> */
[C---:B------:R-:W-:Y:S02]  /*8ed0*/  ISETP.LT.OR P2, PT, R136.reuse, 0x8a, P2 ;  /* 0x0000008a8800780c */ /* 0x040fe40001741670 */
[C---:B------:R-:W-:Y:S02]  /*8ee0*/  ISETP.GT.AND P1, PT, R135.reuse, 0x40, !P1 ;  /* 0x000000408700780c */ /* 0x040fe40004f24270 */
[----:B------:R-:W-:Y:S02]  /*8ef0*/  ISETP.GT.AND P3, PT, R135, 0x90, !P3 ;  /* 0x000000908700780c */ /* 0x000fe40005f64270 */
[----:B------:R-:W-:Y:S02]  /*8f00*/  ISETP.LT.OR P1, PT, R136, 0x41, P1 ;  /* 0x000000418800780c */ /* 0x000fe40000f21670 */
[----:B------:R-:W-:Y:S02]  /*8f10*/  FSEL R61, R61, -INF , !P2 ;  /* 0xff8000003d3d7808 */ /* 0x000fe40005000000 */
[----:B------:R-:W-:-:S02]  /*8f20*/  FSEL R90, R90, -INF , !P1 ;  /* 0xff8000005a5a7808 */ /* 0x000fc40004800000 */
[----:B------:R-:W-:Y:S02]  /*8f30*/  LOP3.LUT P1, RZ, R16, 0x400000, RZ, 0xc0, !PT ;  /* 0x0040000010ff7812 */ /* 0x000fe4000782c0ff */
[C---:B------:R-:W-:Y:S02]  /*8f40*/  ISETP.LT.OR P3, PT, R136.reuse, 0x91, P3 ;  /* 0x000000918800780c */ /* 0x040fe40001f61670 */
        /* <DEDUP_REMOVED lines=11> */
[----:B------:R-:W-:Y:S02]  /*9000*/  ISETP.LT.OR P4, PT, R136, 0x92, P4 ;  /* 0x000000928800780c */ /* 0x000fe40002781670 */
[----:B------:R-:W-:Y:S02]  /*9010*/  FSEL R94, R94, -INF , !P1 ;  /* 0xff8000005e5e7808 */ /* 0x000fe40004800000 */
[----:B------:R-:W-:Y:S02]  /*9020*/  LOP3.LUT P1, RZ, R16, 0x100000, RZ, 0xc0, !PT ;  /* 0x0010000010ff7812 */ /* 0x000fe4000782c0ff */
[----:B------:R-:W-:Y:S02]  /*9030*/  ISETP.LT.OR P5, PT, R136, 0x99, P5 ;  /* 0x000000998800780c */ /* 0x000fe40002fa1670 */
[----:B------:R-:W-:Y:S02]  /*9040*/  ISETP.GT.AND P1, PT, R135, 0x49, !P1 ;  /* 0x000000498700780c */ /* 0x000fe40004f24270 */
[----:B------:R-:W-:-:S02]  /*9050*/  FSEL R66, R66, -INF , !P5 ;  /* 0xff80000042427808 */ /* 0x000fc40006800000 */
[----:B------:R-:W-:Y:S02]  /*9060*/  ISETP.LT.OR P1, PT, R136, 0x4a, P1 ;  /* 0x0000004a8800780c */ /* 0x000fe40000f21670 */
[----:B0-----:R-:W-:Y:S02]  /*9070*/  FMNMX.FTZ R9, R57, R70, !PT ;  /* 0x0000004639097209 */ /* 0x001fe40007810000 */
        /* <DEDUP_REMOVED lines=70> */
[----:B------:R-:W-:Y:S02]  /*94e0*/  FMNMX.FTZ R132, R12, R71, !PT ;  /* 0x000000470c847209 */ /* 0x000fe40007810000 */
[----:B------:R-:W-:Y:S01]  /*94f0*/  ISETP.LT.OR P2, PT, R136, 0x9a, P2 ;  /* 0x0000009a8800780c */ /* 0x000fe20001741670 */
        /* <DEDUP_REMOVED lines=22> */
[--C-:B0-----:R-:W-:Y:S01]  /*9660*/  FFMA.FTZ R123, R76, UR20, -R56.reuse ;  /* 0x000000144c7b7c23 */ /* 0x101fe20008010838 */
[----:B------:R-:W-:Y:S01]  /*9670*/  FSEL R76, R63, -INF , !P4 ;  /* 0xff8000003f4c7808 */ /* 0x000fe20006000000 */
        /* <DEDUP_REMOVED lines=25> */
[----:B------:R-:W-:Y:S01]  /*9810*/  FMNMX.FTZ R132, R118, R113, !PT ;  /* 0x0000007176847209 */ /* 0x000fe20007810000 */
[----:B------:R-:W-:-:S01]  /*9820*/  FFMA.FTZ R65, R65, UR20, -R56 ;  /* 0x0000001441417c23 */ /* 0x000fc20008010838 */
[----:B0-----:R-:W-:-:S02]  /*9830*/  FFMA.FTZ R123, R133, UR20, -R56 ;  /* 0x00000014857b7c23 */ /* 0x001fc40008010838 */
        /* <DEDUP_REMOVED lines=14> */
[----:B------:R-:W-:Y:S02]  /*9920*/  FSEL R77, R68, -INF , !P2 ;  /* 0xff800000444d7808 */ /* 0x000fe40005000000 */
[----:B-1----:R-:W-:Y:S01]  /*9930*/  FMNMX.FTZ R117, R99, R132, !PT ;  /* 0x0000008463757209 */ /* 0x002fe20007810000 */
[----:B------:R0:W-:Y:S03]  /*9940*/  MUFU.EX2 R68, R127 ;  /* 0x0000007f00447308 */ /* 0x0001e60000000800 */
        /* <DEDUP_REMOVED lines=23> */
[----:B------:R-:W-:-:S01]  /*9ac0*/  FFMA.FTZ R132, R129, UR20, -R56 ;  /* 0x0000001481847c23 */ /* 0x000fc20008010838 */
[----:B------:R-:W-:Y:S01]  /*9ad0*/  FFMA.FTZ R129, R69, UR20, -R56 ;  /* 0x0000001445817c23 */ /* 0x000fe20008010838 */
[----:B------:R-:W-:Y:S01]  /*9ae0*/  FSEL R69, R9, RZ, P1 ;  /* 0x000000ff09457208 */ /* 0x000fe20000800000 */
[----:B------:R-:W-:Y:S01]  /*9af0*/  MUFU.EX2 R112, R137 ;  /* 0x0000008900707308 */ /* 0x000fe20000000800 */
[----:B------:R-:W1:Y:S03]  /*9b00*/  SHFL.BFLY PT, R134, R117, 0x2, 0x1f ;  /* 0x0c401f0075867f89 */ /* 0x000e6600000e0000 */
[----:B------:R-:W-:-:S04]  /*9b10*/  FADD.FTZ R69, -R69, R6 ;  /* 0x0000000645457221 */ /* 0x000fc80000010100 */
[----:B------:R-:W-:Y:S01]  /*9b20*/  FMUL.FTZ R6, R69, UR20 ;  /* 0x0000001445067c20 */ /* 0x000fe20008410000 */
[----:B------:R-:W-:Y:S08]  /*9b30*/  MUFU.EX2 R109, R109 ;  /* 0x0000006d006d7308 */ /* 0x000ff00000000800 */
[----:B------:R-:W2:Y:S01]  /*9b40*/  MUFU.EX2 R6, R6 ;  /* 0x0000000600067308 */ /* 0x000ea20000000800 */
[----:B-1----:R-:W-:Y:S01]  /*9b50*/  FMNMX.FTZ R134, R117, R134, !PT ;  /* 0x0000008675867209 */ /* 0x002fe20007810000 */
[--C-:B------:R-:W-:Y:S01]  /*9b60*/  FFMA.FTZ R117, R130, UR20, -R56.reuse ;  /* 0x0000001482757c23 */ /* 0x100fe20008010838 */
[----:B------:R-:W-:-:S05]  /*9b70*/  FFMA.FTZ R130, R131, UR20, -R56 ;  /* 0x0000001483827c23 */ /* 0x000fca0008010838 */
        /* <DEDUP_REMOVED lines=9> */
[----:B------:R2:W-:Y:S03]  /*9c10*/  MUFU.EX2 R134, R129 ;  /* 0x0000008100867308 */ /* 0x0005e60000000800 */
        /* <DEDUP_REMOVED lines=10> */
[----:B------:R-:W-:-:S01]  /*9cc0*/  FFMA.FTZ R70, R70, UR20, -R69 ;  /* 0x0000001446467c23 */ /* 0x000fc20008010845 */
[----:B------:R-:W-:Y:S01]  /*9cd0*/  MUFU.EX2 R127, R127 ;  /* 0x0000007f007f7308 */ /* 0x000fe20000000800 */
[----:B--2---:R-:W-:-:S01]  /*9ce0*/  FFMA.FTZ R129, R6, R4, R11 ;  /* 0x0000000406817223 */ /* 0x004fc2000001000b */
[----:B------:R-:W-:Y:S01]  /*9cf0*/  FFMA.FTZ R106, R106, UR20, -R69 ;  /* 0x000000146a6a7c23 */ /* 0x000fe20008010845 */
[----:B------:R-:W-:-:S01]  /*9d00*/  FADD.FTZ R126, -R126, R7 ;  /* 0x000000077e7e7221 */ /* 0x000fc20000010100 */
[--C-:B------:R-:W-:Y:S01]  /*9d10*/  FFMA.FTZ R107, R107, UR20, -R69.reuse ;  /* 0x000000146b6b7c23 */ /* 0x100fe20008010845 */
[----:B------:R-:W-:-:S01]  /*9d20*/  FFMA.FTZ R110, R110, UR20, -R69 ;  /* 0x000000146e6e7c23 */ /* 0x000fc20008010845 */
        /* <DEDUP_REMOVED lines=162> */
[----:B------:R-:W-:Y:S01]  /*a750*/  FADD.FTZ R4, R134, R77 ;  /* 0x0000004d86047221 */ /* 0x000fe20000010000 */
[----:B--2---:R-:W-:-:S04]  /*a760*/  FADD.FTZ R76, R66, R3 ;  /* 0x00000003424c7221 */ /* 0x004fc80000010000 */
[----:B0-----:R-:W-:Y:S01]  /*a770*/  FADD.FTZ R3, R69, R76 ;  /* 0x0000004c45037221 */ /* 0x001fe20000010000 */
[----:B------:R-:W-:Y:S06]  /*a780*/  @!P0 BRA `(.L_x_13934) ;  /* 0x0000000000048947 */ /* 0x000fec0003800000 */
[----:B------:R-:W-:Y:S01]  /*a790*/  BPT.TRAP 0x1 ;  /* 0x000000040000795c */ /* 0x000fe20000300000 */
.L_x_13934:
        /* <DEDUP_REMOVED lines=82> */
.L_x_13916:
[----:B------:R-:W0:Y:S01]  /*acc0*/  LDC R6, c[0x0][0x448] ;  /* 0x00011200ff067b82 */ /* 0x000e220000000800 */
[----:B------:R-:W-:Y:S01]  /*acd0*/  UIADD3 UR6, UR40, 0xbf, URZ ;  /* 0x000000bf28067890 */ /* 0x000fe2000fffe03f */
[----:B------:R-:W-:Y:S02]  /*ace0*/  IADD3 R7, R17, 0x1, -R58 ;  /* 0x0000000111077810 */ /* 0x000fe40007ffe83a */
[----:B------:R-:W-:Y:S02]  /*acf0*/  LOP3.LUT P1, RZ, R2, 0x8, RZ, 0xc0, !PT ;  /* 0x0000000802ff7812 */ /* 0x000fe4000782c0ff */
[----:B0-----:R-:W-:-:S13]  /*ad00*/  ISETP.NE.AND P2, PT, R6, 0x1, PT ;  /* 0x000000010600780c */ /* 0x001fda0003f45270 */
        /* <DEDUP_REMOVED lines=21> */
.L_x_13937:
[----:B------:R-:W-:Y:S02]  /*ae60*/  ULDC UR12, c[0x0][0x9e4] ;  /* 0x00027900000c7ab9 */ /* 0x000fe40000000800 */
[----:B------:R-:W-:-:S11]  /*ae70*/  UISETP.NE.AND UP0, UPT, UR12, 0x1, UPT ;  /* 0x000000010c00788c */ /* 0x000fd6000bf05270 */
[----:B------:R-:W-:Y:S02]  /*ae80*/  @UP0 ULDC.64 UR14, c[0x0][0x9e8] ;  /* 0x00027a00000e0ab9 */ /* 0x000fe40000000a00 */
[----:B------:R-:W-:-:S04]  /*ae90*/  UIMAD.WIDE.U32 UR6, UR10, UR14, URZ ;  /* 0x0000000e0a0672a5 */ /* 0x000fc8000f8e003f */
[----:B------:R-:W-:-:S12]  /*aea0*/  @UP0 USHF.R.U32.HI UR10, URZ, UR15, UR7 ;  /* 0x0000000f3f0a0299 */ /* 0x000fd80008011607 */
.L_x_13938:
[----:B------:R-:W-:-:S04]  /*aeb0*/  UIMAD UR10, UR10, UR12, URZ ;  /* 0x0000000c0a0a72a4 */ /* 0x000fc8000f8e023f */
[----:B------:R-:W-:-:S04]  /*aec0*/  UISETP.LT.AND UP0, UPT, UR11, UR10, UPT ;  /* 0x0000000a0b00728c */ /* 0x000fc8000bf01270 */
[----:B------:R-:W-:-:S12]  /*aed0*/  USEL UR11, UR11, UR10, !UP0 ;  /* 0x0000000a0b0b7287 */ /* 0x000fd8000c000000 */
.L_x_13936:
        /* <DEDUP_REMOVED lines=13> */
.L_x_13950:
[----:B------:R-:W-:-:S04]  /*afb0*/  UISETP.NE.AND UP0, UPT, UR23, 0x1, UPT ;  /* 0x000000011700788c */ /* 0x000fc8000bf05270 */
[----:B------:R-:W-:-:S04]  /*afc0*/  USEL UR37, URZ, 0x1, UP0 ;  /* 0x000000013f257887 */ /* 0x000fc80008000000 */
[----:B------:R-:W-:Y:S01]  /*afd0*/  ULOP3.LUT UR37, UR24, UR37, URZ, 0x3c, !UPT ;  /* 0x0000002518257292 */ /* 0x000fe2000f8e3c3f */
[----:B------:R-:W-:Y:S11]  /*afe0*/  @!P0 BRA `(.L_x_13940) ;  /* 0x0000000000048947 */ /* 0x000ff60003800000 */
[----:B------:R-:W-:Y:S01]  /*aff0*/  BPT.TRAP 0x1 ;  /* 0x000000040000795c */ /* 0x000fe20000300000 */
.L_x_13940:
        /* <DEDUP_REMOVED lines=9> */
.L_x_13941:
[----:B-1----:R-:W-:Y:S05]  /*b090*/  @P1 BRA `(.L_x_13942) ;  /* 0x0000000000081947 */ /* 0x002fea0003800000 */
[----:B------:R-:W1:Y:S02]  /*b0a0*/  SYNCS.PHASECHK.TRANS64.TRYWAIT P1, [UR21+0x13230], R9 ;  /* 0x01323009ff0075a7 */ /* 0x000e640008020155 */
[----:B-1----:R-:W-:Y:S05]  /*b0b0*/  @!P1 BRA `(.L_x_13943) ;  /* 0x000000ec00749947 */ /* 0x002fea0003800000 */
.L_x_13942:
        /* <DEDUP_REMOVED lines=64> */
.L_x_13944:
[----:B------:R-:W-:Y:S01]  /*b4c0*/  ULEA UR11, UR23, UR45, 0x3 ;  /* 0x0000002d170b7291 */ /* 0x000fe2000f8e183f */
[----:B01----:R-:W-:-:S05]  /*b4d0*/  IMAD.U32 R9, RZ, RZ, UR24 ;  /* 0x00000018ff097e24 */ /* 0x003fca000f8e00ff */
[----:B------:R-:W-:-:S04]  /*b4e0*/  SHF.L.U32 R9, R9, 0x1f, RZ ;  /* 0x0000001f09097819 */ /* 0x000fc800000006ff */
[----:B------:R0:W1:Y:S01]  /*b4f0*/  SYNCS.PHASECHK.TRANS64.TRYWAIT P1, [UR11+0x13250], R9 ;  /* 0x01325009ff0075a7 */ /* 0x000062000802014b */
[----:B------:R-:W-:Y:S05]  /*b500*/  @!P0 BRA `(.L_x_13945) ;  /* 0x0000000000048947 */ /* 0x000fea0003800000 */
[----:B------:R-:W-:Y:S01]  /*b510*/  BPT.TRAP 0x1 ;  /* 0x000000040000795c */ /* 0x000fe20000300000 */
.L_x_13945:
[----:B-1----:R-:W-:Y:S05]  /*b520*/  @P1 BRA `(.L_x_13946) ;  /* 0x0000000000081947 */ /* 0x002fea0003800000 */
[----:B------:R-:W1:Y:S02]  /*b530*/  SYNCS.PHASECHK.TRANS64.TRYWAIT P1, [UR11+0x13250], R9 ;  /* 0x01325009ff0075a7 */ /* 0x000e64000802014b */
[----:B-1----:R-:W-:Y:S05]  /*b540*/  @!P1 BRA `(.L_x_13947) ;  /* 0x000000e800689947 */ /* 0x002fea0003800000 */
.L_x_13946:
        /* <DEDUP_REMOVED lines=32> */
.L_x_13948:
        /* <DEDUP_REMOVED lines=246> */
[----:B0-----:R-:W-:-:S05]  /*c6b0*/  FMNMX.FTZ R131, R129, R56, !PT ;  /* 0x0000003881837209 */ /* 0x001fca0007810000 */
[----:B------:R-:W0:Y:S01]  /*c6c0*/  SHFL.BFLY PT, R56, R131, 0x1, 0x1f ;  /* 0x0c201f0083387f89 */ /* 0x000e2200000e0000 */
[----:B-1----:R-:W-:-:S05]  /*c6d0*/  FMNMX.FTZ R132, R130, R9, !PT ;  /* 0x0000000982847209 */ /* 0x002fca0007810000 */
[----:B------:R-:W1:Y:S01]  /*c6e0*/  SHFL.BFLY PT, R133, R132, 0x1, 0x1f ;  /* 0x0c201f0084857f89 */ /* 0x000e6200000e0000 */
[----:B0-----:R-:W-:Y:S01]  /*c6f0*/  FMNMX.FTZ R9, R131, R56, !PT ;  /* 0x0000003883097209 */ /* 0x001fe20007810000 */
[----:B------:R-:W-:-:S04]  /*c700*/  IMAD.U32 R131, RZ, RZ, UR20 ;  /* 0x00000014ff837e24 */ /* 0x000fc8000f8e00ff */
[C---:B------:R-:W-:Y:S01]  /*c710*/  FFMA.FTZ R129, R9.reuse, R134, -8 ;  /* 0xc100000009817423 */ /* 0x040fe20000010086 */
[----:B------:R-:W-:-:S01]  /*c720*/  FADD.FTZ R6, -R9, R6 ;  /* 0x0000000609067221 */ /* 0x000fc20000010100 */
[----:B-1----:R-:W-:Y:S02]  /*c730*/  FMNMX.FTZ R56, R132, R133, !PT ;  /* 0x0000008584387209 */ /* 0x002fe40007810000 */
[----:B------:R-:W-:-:S01]  /*c740*/  FFMA.FTZ R130, R11, UR20, -R129 ;  /* 0x000000140b827c23 */ /* 0x000fc20008010881 */
[--C-:B------:R-:W-:Y:S01]  /*c750*/  FFMA.FTZ R11, R10, UR20, -R129.reuse ;  /* 0x000000140a0b7c23 */ /* 0x100fe20008010881 */
[----:B------:R-:W-:-:S01]  /*c760*/  FFMA.FTZ R10, R14, UR20, -R129 ;  /* 0x000000140e0a7c23 */ /* 0x000fc20008010881 */
[--C-:B------:R-:W-:Y:S01]  /*c770*/  FFMA.FTZ R14, R120, UR20, -R129.reuse ;  /* 0x00000014780e7c23 */ /* 0x100fe20008010881 */
[----:B------:R-:W-:-:S01]  /*c780*/  FFMA.FTZ R120, R124, UR20, -R129 ;  /* 0x000000147c787c23 */ /* 0x000fc20008010881 */
[----:B------:R-:W-:Y:S01]  /*c790*/  FMUL.FTZ R133, R6, UR20 ;  /* 0x0000001406857c20 */ /* 0x000fe20008410000 */
[----:B------:R-:W-:-:S01]  /*c7a0*/  FFMA.FTZ R124, R128, UR20, -R129 ;  /* 0x00000014807c7c23 */ /* 0x000fc20008010881 */
[C---:B------:R-:W-:Y:S01]  /*c7b0*/  FADD.FTZ R6, -R56.reuse, R7 ;  /* 0x0000000738067221 */ /* 0x040fe20000010100 */
[----:B------:R-:W-:-:S01]  /*c7c0*/  FFMA.FTZ R128, R56, R131, -8 ;  /* 0xc100000038807423 */ /* 0x000fc20000010083 */
        /* <DEDUP_REMOVED lines=34> */
[----:B------:R-:W-:Y:S01]  /*c9f0*/  FMUL.FTZ R6, R6, UR20 ;  /* 0x0000001406067c20 */ /* 0x000fe20008410000 */
        /* <DEDUP_REMOVED lines=204> */
.L_x_13949:
        /* <DEDUP_REMOVED lines=82> */
.L_x_13939:
        /* <DEDUP_REMOVED lines=11> */
.L_x_13970:
[----:B------:R-:W-:-:S04]  /*dc90*/  UIADD3 UR38, UR25, 0x1, URZ ;  /* 0x0000000119267890 */ /* 0x000fc8000fffe03f */
[----:B------:R-:W-:-:S04]  /*dca0*/  UISETP.NE.AND UP0, UPT, UR38, 0x2, UPT ;  /* 0x000000022600788c */ /* 0x000fc8000bf05270 */
[----:B------:R-:W-:Y:S02]  /*dcb0*/  USEL UR37, URZ, 0x1, UP0 ;  /* 0x000000013f257887 */ /* 0x000fe40008000000 */
[----:B------:R-:W-:Y:S02]  /*dcc0*/  USEL UR38, UR38, URZ, UP0 ;  /* 0x0000003f26267287 */ /* 0x000fe40008000000 */
[----:B------:R-:W-:Y:S01]  /*dcd0*/  ULOP3.LUT UR37, UR26, UR37, URZ, 0x3c, !UPT ;  /* 0x000000251a257292 */ /* 0x000fe2000f8e3c3f */
[----:B------:R-:W-:Y:S11]  /*dce0*/  @!P0 BRA `(.L_x_13952) ;  /* 0x0000000000048947 */ /* 0x000ff60003800000 */
[----:B------:R-:W-:Y:S01]  /*dcf0*/  BPT.TRAP 0x1 ;  /* 0x000000040000795c */ /* 0x000fe20000300000 */
.L_x_13952:
[----:B------:R-:W-:Y:S01]  /*dd00*/  ULEA UR6, UR38, UR45, 0x3 ;  /* 0x0000002d26067291 */ /* 0x000fe2000f8e183f */
[----:B------:R-:W-:-:S05]  /*dd10*/  IMAD.U32 R9, RZ, RZ, UR37 ;  /* 0x00000025ff097e24 */ /* 0x000fca000f8e00ff */
[----:B------:R-:W-:-:S04]  /*dd20*/  SHF.L.U32 R9, R9, 0x1f, RZ ;  /* 0x0000001f09097819 */ /* 0x000fc800000006ff */
[----:B------:R0:W1:Y:S01]  /*dd30*/  SYNCS.PHASECHK.TRANS64.TRYWAIT P1, [UR6+0x13230], R9 ;  /* 0x01323009ff0075a7 */ /* 0x0000620008020146 */
[----:B------:R-:W-:Y:S05]  /*dd40*/  @!P0 BRA `(.L_x_13953) ;  /* 0x0000000000048947 */ /* 0x000fea0003800000 */
[----:B------:R-:W-:Y:S01]  /*dd50*/  BPT.TRAP 0x1 ;  /* 0x000000040000795c */ /* 0x000fe20000300000 */
.L_x_13953:
[----:B-1----:R-:W-:Y:S05]  /*dd60*/  @P1 BRA `(.L_x_13954) ;  /* 0x0000000000081947 */ /* 0x002fea0003800000 */
[----:B------:R-:W1:Y:S02]  /*dd70*/  SYNCS.PHASECHK.TRANS64.TRYWAIT P1, [UR6+0x13230], R9 ;  /* 0x01323009ff0075a7 */ /* 0x000e640008020146 */
[----:B-1----:R-:W-:Y:S05]  /*dd80*/  @!P1 BRA `(.L_x_13955) ;  /* 0x000000c000709947 */ /* 0x002fea0003800000 */
.L_x_13954:
        /* <DEDUP_REMOVED lines=64> */
.L_x_13956:
[----:B------:R-:W-:Y:S01]  /*e190*/  ULEA UR11, UR25, UR45, 0x3 ;  /* 0x0000002d190b7291 */ /* 0x000fe2000f8e183f */
[----:B01----:R-:W-:-:S05]  /*e1a0*/  IMAD.U32 R9, RZ, RZ, UR26 ;  /* 0x0000001aff097e24 */ /* 0x003fca000f8e00ff */
[----:B------:R-:W-:-:S04]  /*e1b0*/  SHF.L.U32 R9, R9, 0x1f, RZ ;  /* 0x0000001f09097819 */ /* 0x000fc800000006ff */
[----:B------:R0:W1:Y:S01]  /*e1c0*/  SYNCS.PHASECHK.TRANS64.TRYWAIT P1, [UR11+0x13250], R9 ;  /* 0x01325009ff0075a7 */ /* 0x000062000802014b */
[----:B------:R-:W-:Y:S05]  /*e1d0*/  @!P0 BRA `(.L_x_13957) ;  /* 0x0000000000048947 */ /* 0x000fea0003800000 */
[----:B------:R-:W-:Y:S01]  /*e1e0*/  BPT.TRAP 0x1 ;  /* 0x000000040000795c */ /* 0x000fe20000300000 */
.L_x_13957:
[----:B-1----:R-:W-:Y:S05]  /*e1f0*/  @P1 BRA `(.L_x_13958) ;  /* 0x0000000000081947 */ /* 0x002fea0003800000 */
[----:B------:R-:W1:Y:S02]  /*e200*/  SYNCS.PHASECHK.TRANS64.TRYWAIT P1, [UR11+0x13250], R9 ;  /* 0x01325009ff0075a7 */ /* 0x000e64000802014b */
[----:B-1----:R-:W-:Y:S05]  /*e210*/  @!P1 BRA `(.L_x_13959) ;  /* 0x000000bc00649947 */ /* 0x002fea0003800000 */
.L_x_13958:
        /* <DEDUP_REMOVED lines=32> */
.L_x_13960:
        /* <DEDUP_REMOVED lines=23> */
[----:B------:R-:W-:Y:S01]  /*e590*/  VIADD R132, R19, UR40 ;  /* 0x0000002813847c36 */ /* 0x000fe20008000000 */
[----:B--2---:R-:W-:Y:S01]  /*e5a0*/  ISETP.NE.AND P2, PT, R136, 0x1, PT ;  /* 0x000000018800780c */ /* 0x004fe20003f45270 */
[----:B------:R-:W-:Y:S01]  /*e5b0*/  ULEA UR6, UR38, UR45, 0x3 ;  /* 0x0000002d26067291 */ /* 0x000fe2000f8e183f */
[C---:B------:R-:W-:Y:S01]  /*e5c0*/  FMUL.FTZ R13, R0.reuse, R124 ;  /* 0x0000007c000d7220 */ /* 0x040fe20000410000 */
[C---:B------:R-:W-:Y:S01]  /*e5d0*/  FMUL.FTZ R124, R0.reuse, R133 ;  /* 0x00000085007c7220 */ /* 0x040fe20000410000 */
[C---:B------:R-:W-:Y:S01]  /*e5e0*/  FMUL.FTZ R133, R0.reuse, R69 ;  /* 0x0000004500857220 */ /* 0x040fe20000410000 */
[----:B------:R-:W-:Y:S01]  /*e5f0*/  UIADD3 UR6, UR6, 0x13240, URZ ;  /* 0x0001324006067890 */ /* 0x000fe2000fffe03f */
[----:B01----:R-:W-:Y:S01]  /*e600*/  FMUL.FTZ R9, R0, R120 ;  /* 0x0000007800097220 */ /* 0x003fe20000410000 */
[----:B------:R-:W-:-:S02]  /*e610*/  IMAD R69, R8, -0xa0, RZ ;  /* 0xffffff6008457824 */ /* 0x000fc400078e02ff */
        /* <DEDUP_REMOVED lines=9> */
[----:B------:R-:W-:Y:S01]  /*e6b0*/  UPRMT UR6, UR44, 0x654, UR6 ;  /* 0x000006542c067896 */ /* 0x000fe20008000006 */
        /* <DEDUP_REMOVED lines=28> */
[----:B------:R-:W-:Y:S02]  /*e880*/  VIADD R57, R69, 0x1 ;  /* 0x0000000145397836 */ /* 0x000fe40000000000 */
        /* <DEDUP_REMOVED lines=27> */
[C---:B------:R-:W-:Y:S01]  /*ea40*/  VIADD R67, R56.reuse, 0xffffffff ;  /* 0xffffffff38437836 */ /* 0x040fe20000000000 */
[----:B------:R-:W-:-:S04]  /*ea50*/  IADD3 R134, R56, -UR23, R17 ;  /* 0x8000001738867c10 */ /* 0x000fc8000fffe011 */
        /* <DEDUP_REMOVED lines=96> */
.L_x_13963:
[----:B------:R-:W-:-:S05]  /*f060*/  IMAD.U32 R138, RZ, RZ, UR21 ;  /* 0x00000015ff8a7e24 */ /* 0x000fca000f8e00ff */
[----:B------:R-:W-:-:S13]  /*f070*/  ISETP.NE.AND P1, PT, R138, 0x1, PT ;  /* 0x000000018a00780c */ /* 0x000fda0003f25270 */
[----:B------:R-:W1:Y:S02]  /*f080*/  @P1 LDC.64 R56, c[0x0][0x9e8] ;  /* 0x00027a00ff381b82 */ /* 0x000e640000000a00 */
[----:B-1----:R-:W-:-:S05]  /*f090*/  @P1 IMAD.HI.U32 R56, R136, R56, RZ ;  /* 0x0000003888381227 */ /* 0x002fca00078e00ff */
[----:B------:R-:W-:-:S07]  /*f0a0*/  @P1 SHF.R.U32.HI R136, RZ, R57, R56 ;  /* 0x00000039ff881219 */ /* 0x000fce0000011638 */
.L_x_13964:
[----:B------:R-:W-:Y:S05]  /*f0b0*/  BSYNC B0 ;  /* 0x0000000000007941 */ /* 0x000fea0003800000 */
.L_x_13962:
[----:B------:R-:W-:-:S05]  /*f0c0*/  IMAD R136, R136, R138, R67 ;  /* 0x0000008a88887224 */ /* 0x000fca00078e0243 */
[----:B------:R-:W-:Y:S02]  /*f0d0*/  VIADDMNMX R71, R136, R138, R71, PT ;  /* 0x0000008a88477246 */ /* 0x000fe40003800147 */
[----:B------:R-:W-:-:S07]  /*f0e0*/  VIMNMX R70, R70, R136, !PT ;  /* 0x0000008846467248 */ /* 0x000fce0007fe0100 */
.L_x_13961:
        /* <DEDUP_REMOVED lines=13> */
[----:B------:R-:W-:Y:S01]  /*f1c0*/  LOP3.LUT R16, R16, 0xfffffffb, RZ, 0xc0, !PT ;  /* 0xfffffffb10107812 */ /* 0x000fe200078ec0ff */
[--C-:B-1----:R-:W-:Y:S01]  /*f1d0*/  IMAD.IADD R135, R135, 0x1, R132.reuse ;  /* 0x0000000187877824 */ /* 0x102fe200078e0284 */
[----:B------:R-:W-:Y:S01]  /*f1e0*/  FSEL R13, R13, -INF , !P2 ;  /* 0xff8000000d0d7808 */ /* 0x000fe20005000000 */
[----:B------:R-:W-:Y:S01]  /*f1f0*/  IMAD.IADD R134, R134, 0x1, R132 ;  /* 0x0000000186867824 */ /* 0x000fe200078e0284 */
        /* <DEDUP_REMOVED lines=230> */
.L_x_13967:
[----:B------:R-:W-:-:S05]  /*10060*/  IMAD.U32 R70, RZ, RZ, UR21 ;  /* 0x00000015ff467e24 */ /* 0x000fca000f8e00ff */
[----:B------:R-:W-:-:S13]  /*10070*/  ISETP.NE.AND P6, PT, R70, 0x1, PT ;  /* 0x000000014600780c */ /* 0x000fda0003fc5270 */
[----:B------:R-:W0:Y:S02]  /*10080*/  @P6 LDC.64 R56, c[0x0][0x9e8] ;  /* 0x00027a00ff386b82 */ /* 0x000e240000000a00 */
[----:B0-----:R-:W-:-:S05]  /*10090*/  @P6 IMAD.HI.U32 R56, R9, R56, RZ ;  /* 0x0000003809386227 */ /* 0x001fca00078e00ff */
[----:B------:R-:W-:-:S07]  /*100a0*/  @P6 SHF.R.U32.HI R9, RZ, R57, R56 ;  /* 0x00000039ff096219 */ /* 0x000fce0000011638 */
.L_x_13968:
[----:B------:R-:W-:Y:S05]  /*100b0*/  BSYNC B0 ;  /* 0x0000000000007941 */ /* 0x000fea0003800000 */
.L_x_13966:
[----:B------:R-:W-:-:S05]  /*100c0*/  IMAD R9, R9, R70, R67 ;  /* 0x0000004609097224 */ /* 0x000fca00078e0243 */
[----:B------:R-:W-:Y:S02]  /*100d0*/  VIADDMNMX R135, R9, R70, R135, PT ;  /* 0x0000004609877246 */ /* 0x000fe40003800187 */
[----:B------:R-:W-:-:S07]  /*100e0*/  VIMNMX R134, R134, R9, !PT ;  /* 0x0000000986867248 */ /* 0x000fce0007fe0100 */
.L_x_13965:
        /* <DEDUP_REMOVED lines=97> */
[C---:B------:R-:W-:Y:S02]  /*10700*/  ISETP.GT.AND P1, PT, R134.reuse, 0x39, !P1 ;  /* 0x000000398600780c */ /* 0x040fe40004f24270 */
        /* <DEDUP_REMOVED lines=125> */
[----:B0-----:R-:W-:-:S01]  /*10ee0*/  FFMA.FTZ R123, R101, UR20, -R56 ;  /* 0x00000014657b7c23 */ /* 0x001fc20008010838 */
        /* <DEDUP_REMOVED lines=25> */
[----:B------:R-:W-:Y:S03]  /*11080*/  MUFU.EX2 R11, R11 ;  /* 0x0000000b000b7308 */ /* 0x000fe60000000800 */
[----:B------:R-:W-:-:S04]  /*11090*/  FMNMX.FTZ R132, R118, R109, !PT ;  /* 0x0000006d76847209 */ /* 0x000fc80007810000 */
[----:B------:R-:W-:Y:S01]  /*110a0*/  FMNMX.FTZ R109, R119, R132, !PT ;  /* 0x00000084776d7209 */ /* 0x000fe20007810000 */
        /* <DEDUP_REMOVED lines=14> */
[----:B------:R-:W-:Y:S01]  /*11190*/  FFMA.FTZ R109, R127, UR20, -R56 ;  /* 0x000000147f6d7c23 */ /* 0x000fe20008010838 */
[----:B------:R-:W-:Y:S02]  /*111a0*/  FSEL R127, R9, RZ, P1 ;  /* 0x000000ff097f7208 */ /* 0x000fe40000800000 */
[----:B0-----:R-:W-:Y:S01]  /*111b0*/  FMNMX.FTZ R113, R73, R132, !PT ;  /* 0x0000008449717209 */ /* 0x001fe20007810000 */
[----:B------:R-:W-:Y:S02]  /*111c0*/  MUFU.EX2 R120, R120 ;  /* 0x0000007800787308 */ /* 0x000fe40000000800 */
[----:B------:R-:W-:-:S01]  /*111d0*/  FADD.FTZ R127, -R127, R6 ;  /* 0x000000067f7f7221 */ /* 0x000fc20000010100 */
[----:B------:R-:W-:Y:S01]  /*111e0*/  FMNMX.FTZ R132, R74, R113, !PT ;  /* 0x000000714a847209 */ /* 0x000fe20007810000 */
[----:B------:R-:W-:-:S02]  /*111f0*/  FFMA.FTZ R113, R128, UR20, -R56 ;  /* 0x0000001480717c23 */ /* 0x000fc40008010838 */
[----:B------:R-:W-:Y:S01]  /*11200*/  FMUL.FTZ R6, R127, UR20 ;  /* 0x000000147f067c20 */ /* 0x000fe20008410000 */
[----:B-1----:R-:W-:Y:S01]  /*11210*/  FMNMX.FTZ R117, R75, R132, !PT ;  /* 0x000000844b757209 */ /* 0x002fe20007810000 */
[----:B------:R-:W-:Y:S03]  /*11220*/  MUFU.EX2 R57, R57 ;  /* 0x0000003900397308 */ /* 0x000fe60000000800 */
[----:B------:R-:W-:-:S04]  /*11230*/  FMNMX.FTZ R128, R78, R117, !PT ;  /* 0x000000754e807209 */ /* 0x000fc80007810000 */
[----:B------:R-:W-:Y:S01]  /*11240*/  FMNMX.FTZ R101, R79, R128, !PT ;  /* 0x000000804f657209 */ /* 0x000fe20007810000 */
[----:B------:R-:W0:Y:S03]  /*11250*/  MUFU.EX2 R6, R6 ;  /* 0x0000000600067308 */ /* 0x000e260000000800 */
[----:B------:R-:W-:Y:S01]  /*11260*/  FMNMX.FTZ R132, R82, R101, !PT ;  /* 0x0000006552847209 */ /* 0x000fe20007810000 */
[----:B------:R-:W-:-:S03]  /*11270*/  FFMA.FTZ R101, R102, UR20, -R56 ;  /* 0x0000001466657c23 */ /* 0x000fc60008010838 */
[----:B------:R-:W-:Y:S01]  /*11280*/  FMNMX.FTZ R117, R83, R132, !PT ;  /* 0x0000008453757209 */ /* 0x000fe20007810000 */
[----:B------:R1:W-:Y:S03]  /*11290*/  MUFU.EX2 R128, R123 ;  /* 0x0000007b00807308 */ /* 0x0003e60000000800 */
[----:B------:R-:W-:Y:S01]  /*112a0*/  FMNMX.FTZ R102, R58, R117, !PT ;  /* 0x000000753a667209 */ /* 0x000fe20007810000 */
[----:B------:R-:W-:-:S03]  /*112b0*/  FFMA.FTZ R117, R103, UR20, -R56 ;  /* 0x0000001467757c23 */ /* 0x000fc60008010838 */
[----:B------:R-:W-:Y:S01]  /*112c0*/  FMNMX.FTZ R103, R59, R102, !PT ;  /* 0x000000663b677209 */ /* 0x000fe20007810000 */
[----:B------:R-:W-:Y:S01]  /*112d0*/  MUFU.EX2 R124, R124 ;  /* 0x0000007c007c7308 */ /* 0x000fe20000000800 */
[----:B-1----:R-:W-:-:S01]  /*112e0*/  FFMA.FTZ R123, R76, UR20, -R56 ;  /* 0x000000144c7b7c23 */ /* 0x002fc20008010838 */
[----:B------:R-:W-:Y:S02]  /*112f0*/  FSEL R76, R63, -INF , !P4 ;  /* 0xff8000003f4c7808 */ /* 0x000fe40006000000 */
[----:B------:R-:W-:-:S04]  /*11300*/  FMNMX.FTZ R132, R60, R103, !PT ;  /* 0x000000673c847209 */ /* 0x000fc80007810000 */
[----:B------:R-:W-:Y:S01]  /*11310*/  FMNMX.FTZ R103, R61, R132, !PT ;  /* 0x000000843d677209 */ /* 0x000fe20007810000 */
[----:B------:R1:W-:Y:S03]  /*11320*/  MUFU.EX2 R102, R117 ;  /* 0x0000007500667308 */ /* 0x0003e60000000800 */
[----:B------:R-:W-:-:S04]  /*11330*/  FMNMX.FTZ R103, R62, R103, !PT ;  /* 0x000000673e677209 */ /* 0x000fc80007810000 */
[----:B------:R-:W-:Y:S01]  /*11340*/  FMNMX.FTZ R103, R76, R103, !PT ;  /* 0x000000674c677209 */ /* 0x000fe20007810000 */
[----:B------:R-:W-:Y:S01]  /*11350*/  MUFU.EX2 R63, R123 ;  /* 0x0000007b003f7308 */ /* 0x000fe20000000800 */
[----:B-1----:R-:W-:-:S01]  /*11360*/  FFMA.FTZ R117, R77, UR20, -R56 ;  /* 0x000000144d757c23 */ /* 0x002fc20008010838 */
[----:B------:R-:W-:Y:S02]  /*11370*/  FSEL R77, R68, -INF , !P2 ;  /* 0xff800000444d7808 */ /* 0x000fe40005000000 */
[----:B------:R-:W-:-:S04]  /*11380*/  FMNMX.FTZ R132, R66, R103, !PT ;  /* 0x0000006742847209 */ /* 0x000fc80007810000 */
[----:B------:R-:W-:Y:S01]  /*11390*/  FMNMX.FTZ R132, R77, R132, !PT ;  /* 0x000000844d847209 */ /* 0x000fe20007810000 */
[----:B------:R1:W-:Y:S04]  /*113a0*/  MUFU.EX2 R68, R117 ;  /* 0x0000007500447308 */ /* 0x0003e80000000800 */
[----:B------:R-:W2:Y:S04]  /*113b0*/  SHFL.BFLY PT, R103, R132, 0x2, 0x1f ;  /* 0x0c401f0084677f89 */ /* 0x000ea800000e0000 */
[----:B------:R-:W-:Y:S01]  /*113c0*/  MUFU.EX2 R67, R67 ;  /* 0x0000004300437308 */ /* 0x000fe20000000800 */
[----:B-1----:R-:W-:-:S07]  /*113d0*/  FFMA.FTZ R117, R131, UR20, -R56 ;  /* 0x0000001483757c23 */ /* 0x002fce0008010838 */
[----:B------:R-:W-:Y:S08]  /*113e0*/  MUFU.EX2 R104, R104 ;  /* 0x0000006800687308 */ /* 0x000ff00000000800 */
[----:B------:R-:W-:Y:S01]  /*113f0*/  MUFU.EX2 R108, R108 ;  /* 0x0000006c006c7308 */ /* 0x000fe20000000800 */
[----:B--2---:R-:W-:Y:S01]  /*11400*/  FMNMX.FTZ R123, R132, R103, !PT ;  /* 0x00000067847b7209 */ /* 0x004fe20007810000 */
[----:B------:R-:W-:Y:S01]  /*11410*/  FFMA.FTZ R103, R129, UR20, -R56 ;  /* 0x0000001481677c23 */ /* 0x000fe20008010838 */
[----:B0-----:R-:W-:-:S05]  /*11420*/  FFMA.FTZ R129, R6, R4, R11 ;  /* 0x0000000406817223 */ /* 0x001fca000001000b */
        /* <DEDUP_REMOVED lines=20> */
[----:B------:R-:W-:Y:S01]  /*11570*/  MUFU.EX2 R127, R127 ;  /* 0x0000007f007f7308 */ /* 0x000fe20000000800 */
[----:B------:R-:W-:-:S01]  /*11580*/  FFMA.FTZ R106, R106, UR20, -R123 ;  /* 0x000000146a6a7c23 */ /* 0x000fc2000801087b */
        /* <DEDUP_REMOVED lines=171> */
.L_x_13969:
        /* <DEDUP_REMOVED lines=82> */
.L_x_13951:
[----:B------:R-:W-:Y:S06]  /*12560*/  BAR.ARV 0x8, 0x200 ;  /* 0x0208000000007b1d */ /* 0x000fec0000002000 */
[----:B------:R-:W-:Y:S05]  /*12570*/  @!P0 BRA `(.L_x_13971) ;  /* 0x0000000000048947 */ /* 0x000fea0003800000 */
[----:B------:R-:W-:Y:S01]  /*12580*/  BPT.TRAP 0x1 ;  /* 0x000000040000795c */ /* 0x000fe20000300000 */
.L_x_13971:
[----:B------:R-:W-:Y:S01]  /*12590*/  ULEA UR14, UR38, UR45, 0x3 ;  /* 0x0000002d260e7291 */ /* 0x000fe2000f8e183f */
[----:B------:R-:W-:-:S05]  /*125a0*/  IMAD.U32 R0, RZ, RZ, UR37 ;  /* 0x00000025ff007e24 */ /* 0x000fca000f8e00ff */
[----:B------:R-:W-:-:S04]  /*125b0*/  SHF.L.U32 R0, R0, 0x1f, RZ ;  /* 0x0000001f00007819 */ /* 0x000fc800000006ff */
[----:B------:R0:W1:Y:S01]  /*125c0*/  SYNCS.PHASECHK.TRANS64.TRYWAIT P1, [UR14+0x13250], R0 ;  /* 0x01325000ff0075a7 */ /* 0x000062000802014e */
[----:B------:R-:W-:Y:S05]  /*125d0*/  @!P0 BRA `(.L_x_13972) ;  /* 0x0000000000048947 */ /* 0x000fea0003800000 */
[----:B------:R-:W-:Y:S01]  /*125e0*/  BPT.TRAP 0x1 ;  /* 0x000000040000795c */ /* 0x000fe20000300000 */
.L_x_13972:
[----:B-1----:R-:W-:Y:S05]  /*125f0*/  @P1 BRA `(.L_x_13973) ;  /* 0x0000000000081947 */ /* 0x002fea0003800000 */
[----:B------:R-:W1:Y:S02]  /*12600*/  SYNCS.PHASECHK.TRANS64.TRYWAIT P1, [UR14+0x13250], R0 ;  /* 0x01325000ff0075a7 */ /* 0x000e64000802014e */
[----:B-1----:R-:W-:Y:S05]  /*12610*/  @!P1 BRA `(.L_x_13974) ;  /* 0x00000078007c9947 */ /* 0x002fea0003800000 */
.L_x_13973:
[----:B------:R-:W-:Y:S01]  /*12620*/  ULDC.64 UR4, c[0x0][0x9a0] ;  /* 0x0002680000047ab9 */ /* 0x000fe20000000a00 */
[----:B------:R-:W-:Y:S01]  /*12630*/  UIADD3 UR45, UR45, 0x1000, URZ ;  /* 0x000010002d2d7890 */ /* 0x000fe2000fffe03f */
[----:B------:R-:W-:Y:S01]  /*12640*/  WARPGROUP.ARRIVE ;  /* 0x00000000000079c5 */ /* 0x000fe20000000000 */
[----:B------:R-:W-:Y:S01]  /*12650*/  UISETP.NE.U32.AND UP0, UPT, UR4, URZ, UPT ;  /* 0x0000003f0400728c */ /* 0x000fe2000bf05070 */
[----:B-1----:R-:W-:Y:S01]  /*12660*/  IMAD.MOV.U32 R5, RZ, RZ, 0x3f800000 ;  /* 0x3f800000ff057424 */ /* 0x002fe200078e00ff */
        /* <DEDUP_REMOVED lines=16> */
[----:B------:R-:W-:Y:S01]  /*12770*/  QGMMA.64x64x32.F32.E4M3.E4M3 R24, R152, gdesc[UR8], R24, gsb0 ;  /* 0x00e0000898187df3 */ /* 0x000fe20008000818 */
[----:B------:R-:W-:Y:S02]  /*12780*/  @UP0 UIMAD UR9, UR42, UR13, UR9 ;  /* 0x0000000d2a0902a4 */ /* 0x000fe4000f8e0209 */
[----:B------:R-:W-:-:S04]  /*12790*/  @UP0 UIMAD.WIDE.U32 UR6, UR42, UR12, UR6 ;  /* 0x0000000c2a0602a5 */ /* 0x000fc8000f8e0006 */
[----:B------:R-:W-:Y:S02]  /*127a0*/  @UP0 UIADD3 UR7, UR7, UR9, URZ ;  /* 0x0000000907070290 */ /* 0x000fe4000fffe03f */
[----:B------:R-:W-:-:S04]  /*127b0*/  @UP0 ULEA UR4, UP1, UR6, UR4, 0x2 ;  /* 0x0000000406040291 */ /* 0x000fc8000f82103f */
[----:B------:R-:W-:Y:S02]  /*127c0*/  @UP0 ULEA.HI.X UR5, UR6, UR5, UR7, 0x2, UP1 ;  /* 0x0000000506050291 */ /* 0x000fe400088f1407 */
[----:B------:R-:W-:-:S04]  /*127d0*/  IMAD.U32 R6, RZ, RZ, UR4 ;  /* 0x00000004ff067e24 */ /* 0x000fc8000f8e00ff */
[----:B------:R-:W-:Y:S01]  /*127e0*/  IMAD.U32 R7, RZ, RZ, UR5 ;  /* 0x00000005ff077e24 */ /* 0x000fe2000f8e00ff */
        /* <DEDUP_REMOVED lines=59> */
.L_x_13975:
[----:B------:R-:W-:Y:S01]  /*12ba0*/  UIADD3 UR4, UR14, 0x13260, URZ ;  /* 0x000132600e047890 */ /* 0x000fe2000fffe03f */
[-C--:B------:R-:W-:Y:S01]  /*12bb0*/  FMUL.FTZ R56, R25, R4.reuse ;  /* 0x0000000419387220 */ /* 0x080fe20000410000 */
[----:B------:R-:W-:Y:S01]  /*12bc0*/  UIADD3 UR38, UR38, 0x1, URZ ;  /* 0x0000000126267890 */ /* 0x000fe2000fffe03f */
[----:B------:R-:W-:Y:S01]  /*12bd0*/  FMUL.FTZ R57, R24, R4 ;  /* 0x0000000418397220 */ /* 0x000fe20000410000 */
[----:B------:R-:W-:Y:S01]  /*12be0*/  UPRMT UR4, UR44, 0x654, UR4 ;  /* 0x000006542c047896 */ /* 0x000fe20008000004 */
[----:B------:R-:W-:Y:S01]  /*12bf0*/  FMUL.FTZ R25, R26, R6 ;  /* 0x000000061a197220 */ /* 0x000fe20000410000 */
        /* <DEDUP_REMOVED lines=36> */
.L_x_13897:
        /* <DEDUP_REMOVED lines=11> */
[----:B------:R-:W2:Y:S04]  /*12ef0*/  LDL R35, [R1+0xc] ;  /* 0x00000c0001237983 */ /* 0x000ea80000100800 */
[----:B------:R-:W3:Y:S01]  /*12f00*/  LDL R41, [R1+0x8] ;  /* 0x0000080001297983 */ /* 0x000ee20000100800 */
[----:B------:R-:W-:Y:S01]  /*12f10*/  F2FP.BF16.F32.PACK_AB R54, R54, R5 ;  /* 0x000000053636723e */ /* 0x000fe200000010ff */
[----:B------:R-:W1:Y:S01]  /*12f20*/  S2R R33, SR_SWINHI ;  /* 0x0000000000217919 */ /* 0x000e620000002f00 */
[----:B------:R-:W4:Y:S01]  /*12f30*/  LDC R5, c[0x0][0xbe8] ;  /* 0x0002fa00ff057b82 */ /* 0x000f220000000800 */
        /* <DEDUP_REMOVED lines=8> */
[----:B------:R-:W-:Y:S01]  /*12fc0*/  USHF.R.S32.HI UR12, URZ, 0x1f, UR42 ;  /* 0x0000001f3f0c7899 */ /* 0x000fe2000801142a */
[----:B------:R-:W-:Y:S01]  /*12fd0*/  F2FP.BF16.F32.PACK_AB R24, R37, R24 ;  /* 0x000000182518723e */ /* 0x000fe200000010ff */
[----:B------:R-:W-:Y:S01]  /*12fe0*/  ULDC.64 UR8, c[0x0][0xb90] ;  /* 0x0002e40000087ab9 */ /* 0x000fe20000000a00 */
[----:B0-----:R-:W-:Y:S01]  /*12ff0*/  IMAD.SHL.U32 R6, R27, 0x4, RZ ;  /* 0x000000041b067824 */ /* 0x001fe200078e00ff */
        /* <DEDUP_REMOVED lines=10> */
[----:B------:R0:W3:Y:S01]  /*130a0*/  LDG.E.CONSTANT R17, desc[UR48][R6.64] ;  /* 0x0000003006117981 */ /* 0x0000e2000c1e9900 */
[----:B----4-:R-:W-:Y:S02]  /*130b0*/  ISETP.NE.AND P2, PT, R5, 0x1, PT ;  /* 0x000000010500780c */ /* 0x010fe40003f45270 */
[----:B------:R-:W-:Y:S02]  /*130c0*/  F2FP.BF16.F32.PACK_AB R28, R28, R57 ;  /* 0x000000391c1c723e */ /* 0x000fe400000010ff */
[----:B------:R-:W-:Y:S02]  /*130d0*/  F2FP.BF16.F32.PACK_AB R29, R29, R56 ;  /* 0x000000381d1d723e */ /* 0x000fe400000010ff */
[----:B0-----:R-:W-:-:S04]  /*130e0*/  LOP3.LUT P0, R6, R27, 0x3, RZ, 0xc0, !PT ;  /* 0x000000031b067812 */ /* 0x001fc8000780c0ff */
[----:B------:R-:W-:-:S03]  /*130f0*/  ISETP.EQ.OR P0, PT, R6, 0x3, !P0 ;  /* 0x000000030600780c */ /* 0x000fc60004702670 */
[----:B------:R-:W0:Y:S01]  /*13100*/  @P2 LDC R42, c[0x0][0xbf0] ;  /* 0x0002fc00ff2a2b82 */ /* 0x000e220000000800 */
[----:B------:R-:W-:Y:S02]  /*13110*/  MOV R6, R4 ;  /* 0x0000000400067202 */ /* 0x000fe40000000f00 */
[----:B-1----:R-:W-:Y:S02]  /*13120*/  MOV R7, R33 ;  /* 0x0000002100077202 */ /* 0x002fe40000000f00 */
[----:B------:R-:W-:Y:S02]  /*13130*/  SEL R36, R25, R26, P0 ;  /* 0x0000001a19247207 */ /* 0x000fe40000000000 */
[----:B------:R-:W-:Y:S02]  /*13140*/  SEL R25, R26, R25, P0 ;  /* 0x000000191a197207 */ /* 0x000fe40000000000 */
[----:B------:R-:W-:Y:S01]  /*13150*/  SEL R34, R9, R10, P0 ;  /* 0x0000000a09227207 */ /* 0x000fe20000000000 */
[----:B------:R-:W1:Y:S01]  /*13160*/  @P2 LDC R26, c[0x0][0xbec] ;  /* 0x0002fb00ff1a2b82 */ /* 0x000e620000000800 */
[----:B------:R-:W-:Y:S01]  /*13170*/  SEL R31, R10, R9, P0 ;  /* 0x000000090a1f7207 */ /* 0x000fe20000000000 */
[----:B------:R-:W-:Y:S01]  /*13180*/  IMAD R9, R156, 0x40, R23 ;  /* 0x000000409c097824 */ /* 0x000fe200078e0217 */
[----:B------:R-:W-:Y:S01]  /*13190*/  SEL R32, R21, R24, P0 ;  /* 0x0000001815207207 */ /* 0x000fe20000000000 */
[----:B------:R-:W-:Y:S01]  /*131a0*/  UIMAD UR5, UR12, UR8, URZ ;  /* 0x000000080c0572a4 */ /* 0x000fe2000f8e023f */
[----:B------:R-:W-:-:S02]  /*131b0*/  SEL R21, R24, R21, P0 ;  /* 0x0000001518157207 */ /* 0x000fc40000000000 */
[----:B------:R-:W-:Y:S02]  /*131c0*/  SEL R24, R13, R14, P0 ;  /* 0x0000000e0d187207 */ /* 0x000fe40000000000 */
[----:B------:R-:W-:Y:S01]  /*131d0*/  SEL R27, R14, R13, P0 ;  /* 0x0000000d0e1b7207 */ /* 0x000fe20000000000 */
[----:B------:R-:W-:Y:S01]  /*131e0*/  UIMAD.WIDE.U32 UR6, UR42, UR8, URZ ;  /* 0x000000082a0672a5 */ /* 0x000fe2000f8e003f */
[----:B------:R-:W-:Y:S01]  /*131f0*/  SEL R38, R15, R20, P0 ;  /* 0x000000140f267207 */ /* 0x000fe20000000000 */
[----:B------:R-:W-:Y:S01]  /*13200*/  UIMAD UR5, UR42, UR9, UR5 ;  /* 0x000000092a0572a4 */ /* 0x000fe2000f8e0205 */
[----:B------:R-:W-:Y:S01]  /*13210*/  SEL R33, R20, R15, P0 ;  /* 0x0000000f14217207 */ /* 0x000fe20000000000 */
[----:B------:R-:W-:Y:S01]  /*13220*/  UIMAD UR8, UR13, UR10, URZ ;  /* 0x0000000a0d0872a4 */ /* 0x000fe2000f8e023f */
[----:B------:R-:W-:Y:S01]  /*13230*/  SEL R30, R28, R29, P0 ;  /* 0x0000001d1c1e7207 */ /* 0x000fe20000000000 */
[----:B------:R-:W-:Y:S01]  /*13240*/  UIADD3 UR7, UR7, UR5, URZ ;  /* 0x0000000507077290 */ /* 0x000fe2000fffe03f */
[----:B------:R-:W-:Y:S01]  /*13250*/  SEL R29, R29, R28, P0 ;  /* 0x0000001c1d1d7207 */ /* 0x000fe20000000000 */
[----:B------:R-:W-:Y:S01]  /*13260*/  UIMAD UR8, UR41, UR11, UR8 ;  /* 0x0000000b290872a4 */ /* 0x000fe2000f8e0208 */
[----:B------:R-:W-:Y:S01]  /*13270*/  SEL R40, R46, R47, P0 ;  /* 0x0000002f2e287207 */ /* 0x000fe20000000000 */
[----:B------:R-:W-:Y:S01]  /*13280*/  UIMAD.WIDE.U32 UR6, UR41, UR10, UR6 ;  /* 0x0000000a290672a5 */ /* 0x000fe2000f8e0006 */
[----:B------:R-:W-:Y:S01]  /*13290*/  SEL R44, R54, R55, P0 ;  /* 0x00000037362c7207 */ /* 0x000fe20000000000 */
[----:B------:R-:W-:Y:S01]  /*132a0*/  ULDC UR5, c[0x0][0xa88] ;  /* 0x0002a20000057ab9 */ /* 0x000fe20000000800 */
[----:B------:R-:W-:Y:S01]  /*132b0*/  SEL R47, R47, R46, P0 ;  /* 0x0000002e2f2f7207 */ /* 0x000fe20000000000 */
[----:B------:R-:W-:Y:S01]  /*132c0*/  ULDC.64 UR10, c[0x0][0xaf0] ;  /* 0x0002bc00000a7ab9 */ /* 0x000fe20000000a00 */
[----:B------:R-:W-:Y:S01]  /*132d0*/  SEL R55, R55, R54, P0 ;  /* 0x0000003637377207 */ /* 0x000fe20000000000 */
[----:B--2---:R-:W-:-:S03]  /*132e0*/  IMAD.WIDE R10, R35, 0x2, R6 ;  /* 0x00000002230a7825 */ /* 0x004fc600078e0206 */
[C---:B------:R-:W-:Y:S01]  /*132f0*/  IADD3 R39, P4, R10.reuse, 0x20, RZ ;  /* 0x000000200a277810 */ /* 0x040fe20007f9e0ff */
[----:B------:R-:W-:Y:S01]  /*13300*/  IMAD.WIDE R6, R9, 0x2, R6 ;  /* 0x0000000209067825 */ /* 0x000fe200078e0206 */
[C---:B------:R-:W-:Y:S02]  /*13310*/  LOP3.LUT R9, R10.reuse, 0x380, RZ, 0xc0, !PT ;  /* 0x000003800a097812 */ /* 0x040fe400078ec0ff */
[----:B------:R-:W-:Y:S02]  /*13320*/  LOP3.LUT R8, R39, 0x380, RZ, 0xc0, !PT ;  /* 0x0000038027087812 */ /* 0x000fe400078ec0ff */
[----:B------:R-:W-:Y:S02]  /*13330*/  IADD3 R37, P1, R10, 0x60, RZ ;  /* 0x000000600a257810 */ /* 0x000fe40007f3e0ff */
[----:B------:R-:W-:Y:S02]  /*13340*/  SHF.R.U64 R9, R9, 0x3, RZ ;  /* 0x0000000309097819 */ /* 0x000fe400000012ff */
[----:B------:R-:W-:-:S02]  /*13350*/  SHF.R.U64 R8, R8, 0x3, RZ ;  /* 0x0000000308087819 */ /* 0x000fc400000012ff */
[----:B------:R-:W-:Y:S02]  /*13360*/  IADD3 R35, P3, R10, 0x40, RZ ;  /* 0x000000400a237810 */ /* 0x000fe40007f7e0ff */
[----:B------:R-:W-:Y:S02]  /*13370*/  LOP3.LUT R12, R37, 0x380, RZ, 0xc0, !PT ;  /* 0x00000380250c7812 */ /* 0x000fe400078ec0ff */
[----:B------:R-:W-:Y:S02]  /*13380*/  LOP3.LUT R10, R9, R10, RZ, 0x3c, !PT ;  /* 0x0000000a090a7212 */ /* 0x000fe400078e3cff */
[----:B------:R-:W-:Y:S01]  /*13390*/  LOP3.LUT R8, R8, R39, RZ, 0x3c, !PT ;  /* 0x0000002708087212 */ /* 0x000fe200078e3cff */
[----:B------:R-:W-:Y:S01]  /*133a0*/  VIADD R39, R19, UR40 ;  /* 0x0000002813277c36 */ /* 0x000fe20008000000 */
[----:B------:R-:W-:Y:S01]  /*133b0*/  LOP3.LUT R14, R35, 0x380, RZ, 0xc0, !PT ;  /* 0x00000380230e7812 */ /* 0x000fe200078ec0ff */
[--C-:B------:R-:W-:Y:S01]  /*133c0*/  IMAD.X R13, RZ, RZ, R11.reuse, P1 ;  /* 0x000000ffff0d7224 */ /* 0x100fe200008e060b */
[----:B------:R-:W-:Y:S01]  /*133d0*/  SHF.R.U64 R12, R12, 0x3, RZ ;  /* 0x000000030c0c7819 */ /* 0x000fe200000012ff */
[--C-:B------:R-:W-:Y:S01]  /*133e0*/  IMAD.X R15, RZ, RZ, R11.reuse, P3 ;  /* 0x000000ffff0f7224 */ /* 0x100fe200018e060b */
[----:B------:R-:W-:Y:S01]  /*133f0*/  MOV R48, R10 ;  /* 0x0000000a00307202 */ /* 0x000fe20000000f00 */
[----:B------:R-:W-:Y:S01]  /*13400*/  IMAD.X R9, RZ, RZ, R11, P4 ;  /* 0x000000ffff097224 */ /* 0x000fe200020e060b */
[----:B------:R-:W-:Y:S01]  /*13410*/  SHF.R.U64 R14, R14, 0x3, RZ ;  /* 0x000000030e0e7819 */ /* 0x000fe200000012ff */
[----:B-1----:R-:W-:Y:S01]  /*13420*/  @P2 IMAD.HI.U32 R11, R39, R26, RZ ;  /* 0x0000001a270b2227 */ /* 0x002fe200078e00ff */
[----:B------:R-:W-:-:S02]  /*13430*/  LOP3.LUT R12, R12, R37, RZ, 0x3c, !PT ;  /* 0x000000250c0c7212 */ /* 0x000fc400078e3cff */
[----:B------:R-:W-:Y:S01]  /*13440*/  IADD3 R37, P4, R6, 0x1800, RZ ;  /* 0x0000180006257810 */ /* 0x000fe20007f9e0ff */
[----:B------:R-:W-:Y:S01]  /*13450*/  IMAD.MOV.U32 R10, RZ, RZ, R39 ;  /* 0x000000ffff0a7224 */ /* 0x000fe200078e0027 */
[----:B------:R-:W-:Y:S02]  /*13460*/  LOP3.LUT R14, R14, R35, RZ, 0x3c, !PT ;  /* 0x000000230e0e7212 */ /* 0x000fe400078e3cff */
[----:B------:R-:W-:Y:S02]  /*13470*/  IADD3 R35, P3, R6, 0x3000, RZ ;  /* 0x0000300006237810 */ /* 0x000fe40007f7e0ff */
[----:B0-----:R-:W-:Y:S02]  /*13480*/  @P2 SHF.R.U32.HI R10, RZ, R42, R11 ;  /* 0x0000002aff0a2219 */ /* 0x001fe4000001160b */
[----:B------:R-:W-:Y:S01]  /*13490*/  LOP3.LUT R28, R37, 0x380, RZ, 0xc0, !PT ;  /* 0x00000380251c7812 */ /* 0x000fe200078ec0ff */
[----:B------:R-:W-:Y:S01]  /*134a0*/  IMAD.U32 R42, RZ, RZ, UR8 ;  /* 0x00000008ff2a7e24 */ /* 0x000fe2000f8e00ff */
[----:B------:R-:W-:Y:S01]  /*134b0*/  LOP3.LUT R20, R35, 0x380, RZ, 0xc0, !PT ;  /* 0x0000038023147812 */ /* 0x000fe200078ec0ff */
[----:B------:R-:W-:Y:S01]  /*134c0*/  ULDC.64 UR8, c[0x0][0xae8] ;  /* 0x0002ba0000087ab9 */ /* 0x000fe20000000a00 */
[----:B------:R-:W-:Y:S01]  /*134d0*/  MOV R45, R14 ;  /* 0x0000000e002d7202 */ /* 0x000fe20000000f00 */
[----:B------:R-:W-:Y:S01]  /*134e0*/  IMAD.MOV R14, RZ, RZ, -R10 ;  /* 0x000000ffff0e7224 */ /* 0x000fe200078e0a0a */
[----:B------:R-:W-:-:S02]  /*134f0*/  MOV R43, R12 ;  /* 0x0000000c002b7202 */ /* 0x000fc40000000f00 */
[----:B------:R-:W-:Y:S02]  /*13500*/  SHF.R.S32.HI R11, RZ, 0x1f, R10 ;  /* 0x0000001fff0b7819 */ /* 0x000fe4000001140a */
[----:B------:R-:W-:Y:S02]  /*13510*/  IADD3 R10, P1, R10, UR6, RZ ;  /* 0x000000060a0a7c10 */ /* 0x000fe4000ff3e0ff */
[----:B---3--:R-:W-:Y:S02]  /*13520*/  LOP3.LUT R12, R17, 0x2, RZ, 0x3c, !PT ;  /* 0x00000002110c7812 */ /* 0x008fe400078e3cff */
[----:B------:R-:W-:Y:S02]  /*13530*/  SHF.R.U64 R28, R28, 0x3, RZ ;  /* 0x000000031c1c7819 */ /* 0x000fe400000012ff */
[----:B------:R-:W-:Y:S01]  /*13540*/  SHF.R.U64 R20, R20, 0x3, RZ ;  /* 0x0000000314147819 */ /* 0x000fe200000012ff */
[----:B------:R-:W-:Y:S01]  /*13550*/  SHFL.IDX PT, R30, R30, R17, 0x1c1f ;  /* 0x001c1f111e1e7589 */ /* 0x000fe200000e0000 */
[----:B------:R-:W-:Y:S01]  /*13560*/  IADD3.X R11, R11, UR7, R42, P1, !PT ;  /* 0x000000070b0b7c10 */ /* 0x000fe20008ffe42a */
[----:B------:R-:W-:Y:S01]  /*13570*/  IMAD R13, R5, R14, R39 ;  /* 0x0000000e050d7224 */ /* 0x000fe200078e0227 */
[----:B------:R-:W-:Y:S01]  /*13580*/  LOP3.LUT R28, R28, R37, RZ, 0x3c, !PT ;  /* 0x000000251c1c7212 */ /* 0x000fe200078e3cff */
[----:B------:R0:W-:Y:S01]  /*13590*/  SHFL.IDX PT, R26, R24, R17, 0x1c1f ;  /* 0x001c1f11181a7589 */ /* 0x0001e200000e0000 */
[----:B------:R-:W-:Y:S01]  /*135a0*/  LOP3.LUT R20, R20, R35, RZ, 0x3c, !PT ;  /* 0x0000002314147212 */ /* 0x000fe200078e3cff */
[----:B------:R-:W-:-:S02]  /*135b0*/  ULDC.64 UR6, c[0x0][0xb88] ;  /* 0x0002e20000067ab9 */ /* 0x000fc40000000a00 */
[----:B------:R-:W-:Y:S04]  /*135c0*/  SHFL.IDX PT, R36, R36, R17, 0x1c1f ;  /* 0x001c1f1124247589 */ /* 0x000fe800000e0000 */
[----:B------:R-:W-:Y:S04]  /*135d0*/  SHFL.IDX PT, R15, R38, R17, 0x1c1f ;  /* 0x001c1f11260f7589 */ /* 0x000fe800000e0000 */
[----:B------:R-:W1:Y:S04]  /*135e0*/  SHFL.IDX PT, R29, R29, R12, 0x1c1f ;  /* 0x001c1f0c1d1d7589 */ /* 0x000e6800000e0000 */
[----:B------:R-:W2:Y:S04]  /*135f0*/  SHFL.IDX PT, R27, R27, R12, 0x1c1f ;  /* 0x001c1f0c1b1b7589 */ /* 0x000ea800000e0000 */
[----:B------:R-:W3:Y:S04]  /*13600*/  SHFL.IDX PT, R25, R25, R12, 0x1c1f ;  /* 0x001c1f0c19197589 */ /* 0x000ee800000e0000 */
[----:B------:R-:W4:Y:S04]  /*13610*/  SHFL.IDX PT, R42, R33, R12, 0x1c1f ;  /* 0x001c1f0c212a7589 */ /* 0x000f2800000e0000 */
[----:B------:R-:W-:Y:S04]  /*13620*/  SHFL.IDX PT, R32, R32, R17, 0x1c1f ;  /* 0x001c1f1120207589 */ /* 0x000fe800000e0000 */
[----:B------:R-:W-:Y:S04]  /*13630*/  SHFL.IDX PT, R37, R44, R17, 0x1c1f ;  /* 0x001c1f112c257589 */ /* 0x000fe800000e0000 */
[----:B------:R-:W4:Y:S01]  /*13640*/  SHFL.IDX PT, R21, R21, R12, 0x1c1f ;  /* 0x001c1f0c15157589 */ /* 0x000f2200000e0000 */
[----:B------:R-:W-:-:S03]  /*13650*/  SHF.R.S32.HI R14, RZ, 0x1f, R13 ;  /* 0x0000001fff0e7819 */ /* 0x000fc6000001140d */
[----:B------:R-:W-:Y:S04]  /*13660*/  SHFL.IDX PT, R34, R34, R17, 0x1c1f ;  /* 0x001c1f1122227589 */ /* 0x000fe800000e0000 */
[----:B------:R1:W-:Y:S04]  /*13670*/  SHFL.IDX PT, R35, R40, R17, 0x1c1f ;  /* 0x001c1f1128237589 */ /* 0x0003e800000e0000 */
[----:B------:R-:W4:Y:S04]  /*13680*/  SHFL.IDX PT, R31, R31, R12, 0x1c1f ;  /* 0x001c1f0c1f1f7589 */ /* 0x000f2800000e0000 */
[----:B------:R2:W4:Y:S04]  /*13690*/  SHFL.IDX PT, R44, R47, R12, 0x1c1f ;  /* 0x001c1f0c2f2c7589 */ /* 0x00052800000e0000 */
[----:B------:R4:W4:Y:S01]  /*136a0*/  SHFL.IDX PT, R46, R55, R12, 0x1c1f ;  /* 0x001c1f0c372e7589 */ /* 0x00092200000e0000 */
[----:B------:R-:W-:-:S02]  /*136b0*/  IMAD R14, R14, UR6, RZ ;  /* 0x000000060e0e7c24 */ /* 0x000fc4000f8e02ff */
[----:B------:R-:W-:-:S04]  /*136c0*/  IMAD.WIDE.U32 R10, R13, UR6, R10 ;  /* 0x000000060d0a7c25 */ /* 0x000fc8000f8e000a */
[----:B------:R-:W-:Y:S01]  /*136d0*/  IMAD R13, R13, UR7, R14 ;  /* 0x000000070d0d7c24 */ /* 0x000fe2000f8e020e */
[----:B------:R-:W-:Y:S01]  /*136e0*/  ULDC.64 UR6, c[0x0][0xb50] ;  /* 0x0002d40000067ab9 */ /* 0x000fe20000000a00 */
[----:B0-----:R-:W-:Y:S01]  /*136f0*/  VIADD R24, R41, UR40 ;  /* 0x0000002829187c36 */ /* 0x001fe20008000000 */
[----:B------:R-:W-:Y:S01]  /*13700*/  LOP3.LUT P1, RZ, R157, 0x3, RZ, 0xc0, !PT ;  /* 0x000000039dff7812 */ /* 0x000fe2000782c0ff */
[----:B-1----:R-:W-:Y:S01]  /*13710*/  IMAD R17, R5, UR5, RZ ;  /* 0x0000000505117c24 */ /* 0x002fe2000f8e02ff */
[----:B------:R-:W-:Y:S01]  /*13720*/  LEA R33, P6, R10, UR6, 0x2 ;  /* 0x000000060a217c11 */ /* 0x000fe2000f8c10ff */
[----:B------:R-:W-:Y:S02]  /*13730*/  IMAD.IADD R11, R11, 0x1, R13 ;  /* 0x000000010b0b7824 */ /* 0x000fe400078e020d */
[C---:B------:R-:W-:Y:S01]  /*13740*/  VIADD R14, R24.reuse, 0x8 ;  /* 0x00000008180e7836 */ /* 0x040fe20000000000 */
[----:B--2---:R-:W-:Y:S02]  /*13750*/  MOV R47, R8 ;  /* 0x00000008002f7202 */ /* 0x004fe40000000f00 */
[----:B------:R-:W-:-:S02]  /*13760*/  ISETP.GE.OR P5, PT, R24, R17, P1 ;  /* 0x000000111800720c */ /* 0x000fc40000fa6670 */
[----:B------:R-:W-:Y:S02]  /*13770*/  LEA.HI.X R49, R10, UR7, R11, 0x2, P6 ;  /* 0x000000070a317c11 */ /* 0x000fe4000b0f140b */
[----:B------:R-:W-:Y:S02]  /*13780*/  ISETP.GE.OR P1, PT, R14, R17, P1 ;  /* 0x000000110e00720c */ /* 0x000fe40000f26670 */
[----:B------:R-:W-:Y:S02]  /*13790*/  SEL R8, R30, R29, P0 ;  /* 0x0000001d1e087207 */ /* 0x000fe40000000000 */
[----:B------:R-:W-:Y:S02]  /*137a0*/  SEL R10, R29, R30, P0 ;  /* 0x0000001e1d0a7207 */ /* 0x000fe40000000000 */
[----:B------:R-:W-:Y:S02]  /*137b0*/  SEL R24, R26, R27, P0 ;  /* 0x0000001b1a187207 */ /* 0x000fe40000000000 */
[----:B---3--:R-:W-:-:S02]  /*137c0*/  SEL R9, R36, R25, P0 ;  /* 0x0000001924097207 */ /* 0x008fc40000000000 */
[----:B------:R-:W-:Y:S02]  /*137d0*/  SEL R11, R25, R36, P0 ;  /* 0x00000024190b7207 */ /* 0x000fe40000000000 */
[----:B----4-:R-:W-:Y:S01]  /*137e0*/  SEL R13, R15, R42, P0 ;  /* 0x0000002a0f0d7207 */ /* 0x010fe20000000000 */
[----:B------:R-:W-:Y:S01]  /*137f0*/  SHFL.IDX PT, R38, R33, RZ, 0x1c1f ;  /* 0x001c1fff21267589 */ /* 0x000fe200000e0000 */
[----:B------:R-:W-:Y:S02]  /*13800*/  SEL R12, R32, R21, P0 ;  /* 0x00000015200c7207 */ /* 0x000fe40000000000 */
[----:B------:R-:W-:Y:S01]  /*13810*/  SEL R14, R21, R32, P0 ;  /* 0x00000020150e7207 */ /* 0x000fe20000000000 */
[----:B------:R0:W-:Y:S01]  /*13820*/  SHFL.IDX PT, R40, R33, 0x1, 0x1c1f ;  /* 0x003c1f0021287f89 */ /* 0x0001e200000e0000 */
[----:B------:R-:W-:Y:S02]  /*13830*/  SEL R26, R27, R26, P0 ;  /* 0x0000001a1b1a7207 */ /* 0x000fe40000000000 */
[----:B------:R-:W-:-:S02]  /*13840*/  SEL R15, R42, R15, P0 ;  /* 0x0000000f2a0f7207 */ /* 0x000fc40000000000 */
[----:B------:R-:W-:Y:S02]  /*13850*/  SEL R32, R34, R31, P0 ;  /* 0x0000001f22207207 */ /* 0x000fe40000000000 */
[----:B------:R-:W-:Y:S02]  /*13860*/  SEL R25, R35, R44, P0 ;  /* 0x0000002c23197207 */ /* 0x000fe40000000000 */
        /* <DEDUP_REMOVED lines=10> */
[----:B------:R-:W1:Y:S01]  /*13910*/  SHFL.IDX PT, R41, R49, 0x1, 0x1c1f ;  /* 0x003c1f0031297f89 */ /* 0x000e6200000e0000 */
[----:B------:R-:W-:-:S04]  /*13920*/  LOP3.LUT R37, R6, 0x380, RZ, 0xc0, !PT ;  /* 0x0000038006257812 */ /* 0x000fc800078ec0ff */
[----:B------:R-:W-:Y:S01]  /*13930*/  SHF.R.U64 R37, R37, 0x3, RZ ;  /* 0x0000000325257819 */ /* 0x000fe200000012ff */
[----:B------:R-:W-:-:S03]  /*13940*/  IMAD.X R29, RZ, RZ, R7, P4 ;  /* 0x000000ffff1d7224 */ /* 0x000fc600020e0607 */
[----:B------:R-:W-:Y:S01]  /*13950*/  LOP3.LUT R36, R37, R6, RZ, 0x3c, !PT ;  /* 0x0000000625247212 */ /* 0x000fe200078e3cff */
[--C-:B------:R-:W-:Y:S02]  /*13960*/  IMAD.MOV.U32 R37, RZ, RZ, R7.reuse ;  /* 0x000000ffff257224 */ /* 0x100fe400078e0007 */
[----:B------:R-:W-:Y:S01]  /*13970*/  IMAD.X R21, RZ, RZ, R7, P3 ;  /* 0x000000ffff157224 */ /* 0x000fe200018e0607 */
[----:B0-----:R0:W-:Y:S04]  /*13980*/  @!P5 ST.E desc[UR48][R38.64], R3 ;  /* 0x000000032600d985 */ /* 0x0011e8000c101930 */
[----:B-1----:R1:W-:Y:S04]  /*13990*/  @!P1 ST.E desc[UR48][R40.64], R0 ;  /* 0x0000000028009985 */ /* 0x0023e8000c101930 */
[----:B------:R-:W2:Y:S04]  /*139a0*/  LD.E.128 R8, desc[UR48][R36.64] ;  /* 0x0000003024087980 */ /* 0x000ea8000c101d00 */
[----:B------:R-:W3:Y:S04]  /*139b0*/  LD.E.128 R28, desc[UR48][R28.64] ;  /* 0x000000301c1c7980 */ /* 0x000ee8000c101d00 */
[----:B------:R4:W3:Y:S01]  /*139c0*/  LD.E.128 R12, desc[UR48][R20.64] ;  /* 0x00000030140c7980 */ /* 0x0008e2000c101d00 */
[----:B------:R-:W-:-:S04]  /*139d0*/  IADD3 R24, P0, R6, 0x4800, RZ ;  /* 0x0000480006187810 */ /* 0x000fc80007f1e0ff */
[----:B------:R-:W-:-:S04]  /*139e0*/  LOP3.LUT R6, R24, 0x380, RZ, 0xc0, !PT ;  /* 0x0000038018067812 */ /* 0x000fc800078ec0ff */
[----:B0-----:R-:W-:Y:S02]  /*139f0*/  SHF.R.U64 R3, R6, 0x3, RZ ;  /* 0x0000000306037819 */ /* 0x001fe400000012ff */
[----:B------:R-:W0:Y:S01]  /*13a00*/  @P2 LDC R6, c[0x0][0xbec] ;  /* 0x0002fb00ff062b82 */ /* 0x000e220000000800 */
[----:B------:R-:W-:-:S07]  /*13a10*/  IMAD.X R25, RZ, RZ, R7, P0 ;  /* 0x000000ffff197224 */ /* 0x000fce00000e0607 */
[----:B------:R-:W0:Y:S01]  /*13a20*/  @P2 LDC R7, c[0x0][0xbf0] ;  /* 0x0002fc00ff072b82 */ /* 0x000e220000000800 */
[----:B-1----:R-:W-:Y:S01]  /*13a30*/  IMAD R0, R22, 0x30, R156 ;  /* 0x0000003016007824 */ /* 0x002fe200078e029c */
[----:B------:R-:W-:-:S03]  /*13a40*/  UIMAD UR5, UR12, UR8, URZ ;  /* 0x000000080c0572a4 */ /* 0x000fc6000f8e023f */
[----:B----4-:R-:W-:Y:S01]  /*13a50*/  VIADD R21, R0, UR40 ;  /* 0x0000002800157c36 */ /* 0x010fe20008000000 */
[----:B------:R-:W-:Y:S02]  /*13a60*/  UIMAD.WIDE.U32 UR6, UR42, UR8, URZ ;  /* 0x000000082a0672a5 */ /* 0x000fe4000f8e003f */
[----:B------:R-:W-:Y:S01]  /*13a70*/  UIMAD UR5, UR42, UR9, UR5 ;  /* 0x000000092a0572a4 */ /* 0x000fe2000f8e0205 */
[----:B------:R-:W-:Y:S01]  /*13a80*/  LOP3.LUT R24, R3, R24, RZ, 0x3c, !PT ;  /* 0x0000001803187212 */ /* 0x000fe200078e3cff */
[----:B------:R-:W-:Y:S02]  /*13a90*/  UIMAD UR8, UR13, UR10, URZ ;  /* 0x0000000a0d0872a4 */ /* 0x000fe4000f8e023f */
[----:B------:R-:W-:Y:S01]  /*13aa0*/  UIADD3 UR7, UR7, UR5, URZ ;  /* 0x0000000507077290 */ /* 0x000fe2000fffe03f */
[----:B0-----:R-:W-:Y:S01]  /*13ab0*/  @P2 IMAD.HI.U32 R0, R21, R6, RZ ;  /* 0x0000000615002227 */ /* 0x001fe200078e00ff */
[----:B------:R-:W-:Y:S01]  /*13ac0*/  UIMAD UR5, UR41, UR11, UR8 ;  /* 0x0000000b290572a4 */ /* 0x000fe2000f8e0208 */
[----:B------:R-:W5:Y:S02]  /*13ad0*/  LD.E.128 R24, desc[UR48][R24.64] ;  /* 0x0000003018187980 */ /* 0x000f64000c101d00 */
[----:B------:R-:W-:Y:S01]  /*13ae0*/  IMAD.MOV.U32 R3, RZ, RZ, R21 ;  /* 0x000000ffff037224 */ /* 0x000fe200078e0015 */
[----:B------:R-:W-:Y:S01]  /*13af0*/  UIMAD.WIDE.U32 UR6, UR41, UR10, UR6 ;  /* 0x0000000a290672a5 */ /* 0x000fe2000f8e0006 */
[----:B------:R-:W-:Y:S01]  /*13b00*/  VIADD R36, R156, UR40 ;  /* 0x000000289c247c36 */ /* 0x000fe20008000000 */
[----:B------:R-:W-:Y:S01]  /*13b10*/  ULDC.64 UR8, c[0x0][0xae0] ;  /* 0x0002b80000087ab9 */ /* 0x000fe20000000a00 */
[----:B------:R-:W-:Y:S01]  /*13b20*/  @P2 SHF.R.U32.HI R3, RZ, R7, R0 ;  /* 0x00000007ff032219 */ /* 0x000fe20000011600 */
[----:B------:R-:W-:Y:S01]  /*13b30*/  UIADD3 UR5, UR7, UR5, URZ ;  /* 0x0000000507057290 */ /* 0x000fe2000fffe03f */
        /* <DEDUP_REMOVED lines=20> */
[----:B------:R-:W-:-:S04]  /*13c80*/  IMAD.WIDE.U32 R6, R5, UR6, R6 ;  /* 0x0000000605067c25 */ /* 0x000fc8000f8e0006 */
[----:B------:R-:W-:Y:S01]  /*13c90*/  IMAD R3, R5, UR7, R0 ;  /* 0x0000000705037c24 */ /* 0x000fe2000f8e0200 */
[----:B------:R-:W-:Y:S02]  /*13ca0*/  ULDC.64 UR6, c[0x0][0xa80] ;  /* 0x0002a00000067ab9 */ /* 0x000fe40000000a00 */
[----:B------:R-:W-:Y:S01]  /*13cb0*/  LEA R32, P0, R6, UR6, 0x1 ;  /* 0x0000000606207c11 */ /* 0x000fe2000f8008ff */
[----:B------:R-:W-:-:S04]  /*13cc0*/  IMAD.IADD R3, R7, 0x1, R3 ;  /* 0x0000000107037824 */ /* 0x000fc800078e0203 */
[----:B0-----:R-:W0:Y:S01]  /*13cd0*/  SHFL.IDX PT, R20, R32, RZ, 0x181f ;  /* 0x00181fff20147589 */ /* 0x001e2200000e0000 */
[----:B------:R-:W-:-:S03]  /*13ce0*/  LEA.HI.X R3, R6, UR7, R3, 0x1, P0 ;  /* 0x0000000706037c11 */ /* 0x000fc600080f0c03 */
[----:B------:R-:W1:Y:S04]  /*13cf0*/  SHFL.IDX PT, R40, R32, 0x1, 0x181f ;  /* 0x00381f0020287f89 */ /* 0x000e6800000e0000 */
[----:B------:R-:W4:Y:S01]  /*13d00*/  SHFL.IDX PT, R44, R32, 0x2, 0x181f ;  /* 0x00581f00202c7f89 */ /* 0x000f2200000e0000 */
[----:B------:R-:W-:-:S03]  /*13d10*/  ISETP.GE.AND P0, PT, R23, UR5, PT ;  /* 0x0000000517007c0c */ /* 0x000fc6000bf06270 */
[----:B------:R-:W4:Y:S01]  /*13d20*/  SHFL.IDX PT, R34, R3, RZ, 0x181f ;  /* 0x00181fff03227589 */ /* 0x000f2200000e0000 */
[----:B------:R-:W-:-:S03]  /*13d30*/  VIADD R0, R36, 0x30 ;  /* 0x0000003024007836 */ /* 0x000fc60000000000 */
[----:B------:R-:W4:Y:S01]  /*13d40*/  SHFL.IDX PT, R38, R3, 0x1, 0x181f ;  /* 0x00381f0003267f89 */ /* 0x000f2200000e0000 */
[----:B------:R-:W-:-:S03]  /*13d50*/  VIADD R6, R36, 0x60 ;  /* 0x0000006024067836 */ /* 0x000fc60000000000 */
[----:B------:R-:W4:Y:S01]  /*13d60*/  SHFL.IDX PT, R42, R3, 0x2, 0x181f ;  /* 0x00581f00032a7f89 */ /* 0x000f2200000e0000 */
[-C--:B------:R-:W-:Y:S02]  /*13d70*/  ISETP.GE.OR P1, PT, R36, R17.reuse, P0 ;  /* 0x000000112400720c */ /* 0x080fe40000726670 */
[-C--:B------:R-:W-:Y:S02]  /*13d80*/  ISETP.GE.OR P2, PT, R0, R17.reuse, P0 ;  /* 0x000000110000720c */ /* 0x080fe40000746670 */
[----:B------:R-:W-:Y:S01]  /*13d90*/  ISETP.GE.OR P3, PT, R6, R17, P0 ;  /* 0x000000110600720c */ /* 0x000fe20000766670 */
[----:B------:R-:W-:Y:S01]  /*13da0*/  VIADD R0, R4, 0x13220 ;  /* 0x0001322004007836 */ /* 0x000fe20000000000 */
[----:B------:R-:W-:-:S07]  /*13db0*/  SHF.R.S32.HI R50, RZ, 0x1f, R23 ;  /* 0x0000001fff327819 */ /* 0x000fce0000011417 */
[C---:B0-----:R-:W-:Y:S02]  /*13dc0*/  @!P1 LEA R4, P4, R23.reuse, R20, 0x1 ;  /* 0x0000001417049211 */ /* 0x041fe400078808ff */
[C---:B-1----:R-:W-:Y:S02]  /*13dd0*/  @!P2 LEA R6, P5, R23.reuse, R40, 0x1 ;  /* 0x000000281706a211 */ /* 0x042fe400078a08ff */
[C---:B----4-:R-:W-:Y:S02]  /*13de0*/  @!P3 LEA R20, P6, R23.reuse, R44, 0x1 ;  /* 0x0000002c1714b211 */ /* 0x050fe400078c08ff */
[----:B------:R-:W-:Y:S02]  /*13df0*/  PRMT R0, RZ, 0x654, R0 ;  /* 0x00000654ff007816 */ /* 0x000fe40000000000 */
[C-C-:B------:R-:W-:Y:S02]  /*13e00*/  @!P1 LEA.HI.X R5, R23.reuse, R34, R50.reuse, 0x1, P4 ;  /* 0x0000002217059211 */ /* 0x140fe400020f0c32 */
[C-C-:B------:R-:W-:Y:S01]  /*13e10*/  @!P2 LEA.HI.X R7, R23.reuse, R38, R50.reuse, 0x1, P5 ;  /* 0x000000261707a211 */ /* 0x140fe200028f0c32 */
[----:B------:R0:W-:Y:S01]  /*13e20*/  SYNCS.ARRIVE.TRANS64.RED.A1T0 RZ, [R0+URZ], RZ ;  /* 0x000000ff00ff79a7 */ /* 0x0001e2000810043f */
[----:B------:R-:W-:Y:S01]  /*13e30*/  @!P3 LEA.HI.X R21, R23, R42, R50, 0x1, P6 ;  /* 0x0000002a1715b211 */ /* 0x000fe200030f0c32 */
[----:B0-----:R-:W-:-:S05]  /*13e40*/  VIADD R0, R36, 0x90 ;  /* 0x0000009024007836 */ /* 0x001fca0000000000 */
[----:B------:R-:W-:Y:S01]  /*13e50*/  ISETP.GE.OR P0, PT, R0, R17, P0 ;  /* 0x000000110000720c */ /* 0x000fe20000706670 */
[----:B------:R-:W0:Y:S04]  /*13e60*/  SHFL.IDX PT, R32, R32, 0x3, 0x181f ;  /* 0x00781f0020207f89 */ /* 0x000e2800000e0000 */
[----:B------:R1:W4:Y:S04]  /*13e70*/  SHFL.IDX PT, R34, R3, 0x3, 0x181f ;  /* 0x00781f0003227f89 */ /* 0x00032800000e0000 */
[----:B--2---:R1:W-:Y:S04]  /*13e80*/  @!P1 ST.E.128 desc[UR48][R4.64], R8 ;  /* 0x0000000804009985 */ /* 0x0043e8000c101d30 */
[----:B---3--:R1:W-:Y:S04]  /*13e90*/  @!P2 ST.E.128 desc[UR48][R6.64], R28 ;  /* 0x0000001c0600a985 */ /* 0x0083e8000c101d30 */
[----:B------:R1:W-:Y:S01]  /*13ea0*/  @!P3 ST.E.128 desc[UR48][R20.64], R12 ;  /* 0x0000000c1400b985 */ /* 0x0003e2000c101d30 */
[----:B0---4-:R-:W-:Y:S05]  /*13eb0*/  @P0 BRA `(.L_x_13978) ;  /* 0x0000000400f00947 */ /* 0x011fea0003800000 */
[----:B-1----:R-:W-:-:S04]  /*13ec0*/  LEA R4, P0, R23, R32, 0x1 ;  /* 0x0000002017047211 */ /* 0x002fc800078008ff */
[----:B------:R-:W-:-:S05]  /*13ed0*/  LEA.HI.X R5, R23, R34, R50, 0x1, P0 ;  /* 0x0000002217057211 */ /* 0x000fca00000f0c32 */
[----:B-----5:R0:W-:Y:S01]  /*13ee0*/  ST.E.128 desc[UR48][R4.64], R24 ;  /* 0x0000001804007985 */ /* 0x0201e2000c101d30 */
[----:B------:R-:W-:Y:S05]  /*13ef0*/  BRA `(.L_x_13978) ;  /* 0x0000000400e07947 */ /* 0x000fea0003800000 */
.L_x_13977:
        /* <DEDUP_REMOVED lines=52> */
.L_x_13980:
[----:B------:R-:W-:Y:S05]  /*14240*/  BSYNC B1 ;  /* 0x0000000000017941 */ /* 0x000fea0003800000 */
.L_x_13979:
[----:B------:R-:W-:Y:S01]  /*14250*/  ULDC.64 UR10, c[0x0][0xae8] ;  /* 0x0002ba00000a7ab9 */ /* 0x000fe20000000a00 */
[----:B------:R-:W-:Y:S01]  /*14260*/  VIADD R8, R8, UR40 ;  /* 0x0000002808087c36 */ /* 0x000fe20008000000 */
[----:B------:R-:W-:Y:S01]  /*14270*/  UIMAD UR5, UR8, UR10, URZ ;  /* 0x0000000a080572a4 */ /* 0x000fe2000f8e023f */
[----:B------:R-:W-:Y:S01]  /*14280*/  VIADD R30, R156, UR40 ;  /* 0x000000289c1e7c36 */ /* 0x000fe20008000000 */
        /* <DEDUP_REMOVED lines=32> */
[----:B------:R-:W-:Y:S01]  /*14490*/  ULDC UR6, c[0x0][0xa88] ;  /* 0x0002a20000067ab9 */ /* 0x000fe20000000800 */
[----:B------:R-:W-:Y:S02]  /*144a0*/  VIADD R0, R30, 0x30 ;  /* 0x000000301e007836 */ /* 0x000fe40000000000 */
[----:B------:R-:W-:Y:S01]  /*144b0*/  LEA.HI.X R10, R4, UR7, R3, 0x1, P0 ;  /* 0x00000007040a7c11 */ /* 0x000fe200080f0c03 */
[----:B------:R-:W0:Y:S01]  /*144c0*/  SHFL.IDX PT, R6, R5, RZ, 0x181f ;  /* 0x00181fff05067589 */ /* 0x000e2200000e0000 */
[----:B------:R-:W-:Y:S01]  /*144d0*/  IMAD R11, R11, UR6, RZ ;  /* 0x000000060b0b7c24 */ /* 0x000fe2000f8e02ff */
[----:B------:R-:W-:Y:S01]  /*144e0*/  ISETP.GE.AND P0, PT, R23, UR5, PT ;  /* 0x0000000517007c0c */ /* 0x000fe2000bf06270 */
[C---:B------:R-:W-:Y:S01]  /*144f0*/  VIADD R3, R30.reuse, 0x60 ;  /* 0x000000601e037836 */ /* 0x040fe20000000000 */
[----:B------:R-:W1:Y:S01]  /*14500*/  SHFL.IDX PT, R8, R5, 0x1, 0x181f ;  /* 0x00381f0005087f89 */ /* 0x000e6200000e0000 */
[C---:B------:R-:W-:Y:S01]  /*14510*/  VIADD R4, R30.reuse, 0x90 ;  /* 0x000000901e047836 */ /* 0x040fe20000000000 */
[----:B------:R-:W-:-:S02]  /*14520*/  ISETP.GE.OR P3, PT, R30, R11, P0 ;  /* 0x0000000b1e00720c */ /* 0x000fc40000766670 */
[----:B------:R-:W2:Y:S01]  /*14530*/  SHFL.IDX PT, R24, R5, 0x2, 0x181f ;  /* 0x00581f0005187f89 */ /* 0x000ea200000e0000 */
[-C--:B------:R-:W-:Y:S02]  /*14540*/  ISETP.GE.OR P2, PT, R0, R11.reuse, P0 ;  /* 0x0000000b0000720c */ /* 0x080fe40000746670 */
[-C--:B------:R-:W-:Y:S01]  /*14550*/  ISETP.GE.OR P1, PT, R3, R11.reuse, P0 ;  /* 0x0000000b0300720c */ /* 0x080fe20000726670 */
[----:B------:R-:W3:Y:S01]  /*14560*/  SHFL.IDX PT, R12, R10, RZ, 0x181f ;  /* 0x00181fff0a0c7589 */ /* 0x000ee200000e0000 */
[----:B------:R-:W-:-:S03]  /*14570*/  ISETP.GE.OR P0, PT, R4, R11, P0 ;  /* 0x0000000b0400720c */ /* 0x000fc60000706670 */
[----:B------:R3:W4:Y:S04]  /*14580*/  SHFL.IDX PT, R28, R5, 0x3, 0x181f ;  /* 0x00781f00051c7f89 */ /* 0x00072800000e0000 */
[----:B------:R-:W5:Y:S04]  /*14590*/  SHFL.IDX PT, R14, R10, 0x1, 0x181f ;  /* 0x00381f000a0e7f89 */ /* 0x000f6800000e0000 */
[----:B------:R-:W5:Y:S01]  /*145a0*/  SHFL.IDX PT, R20, R10, 0x2, 0x181f ;  /* 0x00581f000a147f89 */ /* 0x000f6200000e0000 */
[----:B0-----:R-:W-:-:S03]  /*145b0*/  @!P3 LEA R4, P6, R23, R6, 0x1 ;  /* 0x000000061704b211 */ /* 0x001fc600078c08ff */
[----:B------:R4:W0:Y:S01]  /*145c0*/  SHFL.IDX PT, R26, R10, 0x3, 0x181f ;  /* 0x00781f000a1a7f89 */ /* 0x00082200000e0000 */
[C---:B-1----:R-:W-:Y:S02]  /*145d0*/  @!P2 LEA R6, P5, R23.reuse, R8, 0x1 ;  /* 0x000000081706a211 */ /* 0x042fe400078a08ff */
[C---:B--2---:R-:W-:Y:S02]  /*145e0*/  @!P1 LEA R8, P4, R23.reuse, R24, 0x1 ;  /* 0x0000001817089211 */ /* 0x044fe400078808ff */
[C---:B---3--:R-:W-:Y:S02]  /*145f0*/  @!P3 LEA.HI.X R5, R23.reuse, R12, R15, 0x1, P6 ;  /* 0x0000000c1705b211 */ /* 0x048fe400030f0c0f */
[----:B----4-:R-:W-:-:S03]  /*14600*/  @!P0 LEA R10, P6, R23, R28, 0x1 ;  /* 0x0000001c170a8211 */ /* 0x010fc600078c08ff */
[----:B------:R2:W-:Y:S01]  /*14610*/  @!P3 ST.E.128 desc[UR48][R4.64], RZ ;  /* 0x000000ff0400b985 */ /* 0x0005e2000c101d30 */
[C-C-:B-----5:R-:W-:Y:S02]  /*14620*/  @!P2 LEA.HI.X R7, R23.reuse, R14, R15.reuse, 0x1, P5 ;  /* 0x0000000e1707a211 */ /* 0x160fe400028f0c0f */
[----:B------:R-:W-:-:S03]  /*14630*/  @!P1 LEA.HI.X R9, R23, R20, R15, 0x1, P4 ;  /* 0x0000001417099211 */ /* 0x000fc600020f0c0f */
[----:B------:R2:W-:Y:S01]  /*14640*/  @!P2 ST.E.128 desc[UR48][R6.64], RZ ;  /* 0x000000ff0600a985 */ /* 0x0005e2000c101d30 */
[----:B0-----:R-:W-:-:S03]  /*14650*/  @!P0 LEA.HI.X R11, R23, R26, R15, 0x1, P6 ;  /* 0x0000001a170b8211 */ /* 0x001fc600030f0c0f */
[----:B------:R2:W-:Y:S04]  /*14660*/  @!P1 ST.E.128 desc[UR48][R8.64], RZ ;  /* 0x000000ff08009985 */ /* 0x0005e8000c101d30 */
[----:B------:R2:W-:Y:S02]  /*14670*/  @!P0 ST.E.128 desc[UR48][R10.64], RZ ;  /* 0x000000ff0a008985 */ /* 0x0005e4000c101d30 */
.L_x_13978:
[----:B------:R-:W-:Y:S05]  /*14680*/  BSYNC B0 ;  /* 0x0000000000007941 */ /* 0x000fea0003800000 */
.L_x_13976:
[----:B------:R-:W-:Y:S02]  /*14690*/  ULDC UR5, c[0x0][0xc38] ;  /* 0x00030e0000057ab9 */ /* 0x000fe40000000800 */
[----:B------:R-:W-:-:S06]  /*146a0*/  UISETP.GE.AND UP0, UPT, UR4, UR5, UPT ;  /* 0x000000050400728c */ /* 0x000fcc000bf06270 */
[----:B------:R-:W-:-:S13]  /*146b0*/  PLOP3.LUT P0, PT, PT, PT, UP0, 0x80, 0x0 ;  /* 0x000000000000781c */ /* 0x000fda0003f0f008 */
[----:B------:R-:W-:Y:S05]  /*146c0*/  @!P0 BRA `(.L_x_13981) ;  /* 0xfffffec400808947 */ /* 0x000fea000383ffff */
[----:B------:R-:W-:Y:S05]  /*146d0*/  EXIT ;  /* 0x000000000000794d */ /* 0x000fea0003800000 */
.L_x_13887:
[----:B------:R-:W-:-:S08]  /*146e0*/  NOP ;  /* 0x0000000000007918 */ /* 0x000fd00000000000 */
[----:B------:R-:W0:-:S00]  /*146f0*/  USETMAXREG.DEALLOC.CTAPOOL 0x20 ;  /* 0x00000020000079c8 */ /* 0x000e0000080e0500 */
[----:B0-----:R-:W-:-:S06]  /*14700*/  LOP3.LUT R0, R0, 0x3, RZ, 0xc0, !PT ;  /* 0x0000000300007812 */ /* 0x001fcc00078ec0ff */
[----:B------:R-:W0:Y:S01]  /*14710*/  S2UR UR7, SR_CTAID.X ;  /* 0x00000000000779c3 */ /* 0x000e220000002500 */
[----:B------:R-:W-:Y:S01]  /*14720*/  LOP3.LUT R16, R16, 0xffffff7f, RZ, 0xc0, !PT ;  /* 0xffffff7f10107812 */ /* 0x000fe200078ec0ff */
[----:B------:R-:W-:Y:S04]  /*14730*/  STL [R1+0x4], RZ ;  /* 0x000004ff01007387 */ /* 0x000fe80000100800 */
[----:B------:R1:W2:Y:S04]  /*14740*/  SHFL.IDX PT, R2, R0, RZ, 0x1f ;  /* 0x00001fff00027589 */ /* 0x0002a800000e0000 */
[----:B------:R3:W-:Y:S01]  /*14750*/  STL [R1+0x30], RZ ;  /* 0x000030ff01007387 */ /* 0x0007e20000100800 */
[----:B-1----:R-:W0:Y:S01]  /*14760*/  LDC R0, c[0x0][0xc38] ;  /* 0x00030e00ff007b82 */ /* 0x002e220000000800 */
[----:B--2---:R-:W-:-:S13]  /*14770*/  ISETP.NE.AND P0, PT, R2, RZ, PT ;  /* 0x000000ff0200720c */ /* 0x004fda0003f05270 */
[----:B------:R-:W-:Y:S01]  /*14780*/  @P0 LOP3.LUT R16, R16, 0x80, RZ, 0xfc, !PT ;  /* 0x0000008010100812 */ /* 0x000fe200078efcff */
[----:B------:R-:W-:Y:S06]  /*14790*/  @P0 BAR.ARV 0x4, 0x200 ;  /* 0x0108000000000b1d */ /* 0x000fec0000002000 */
[----:B0-----:R-:W-:Y:S01]  /*147a0*/  ISETP.LE.AND P0, PT, R0, UR7, PT ;  /* 0x0000000700007c0c */ /* 0x001fe2000bf03270 */
[----:B------:R-:W-:-:S05]  /*147b0*/  IMAD.MOV.U32 R0, RZ, RZ, 0x1 ;  /* 0x00000001ff007424 */ /* 0x000fca00078e00ff */
[----:B------:R3:W-:Y:S07]  /*147c0*/  STL [R1+0xc], R0 ;  /* 0x00000c0001007387 */ /* 0x0007ee0000100800 */
[----:B------:R-:W-:Y:S05]  /*147d0*/  @P0 BRA `(.L_x_13982) ;  /* 0x00000050003c0947 */ /* 0x000fea0003800000 */
[----:B------:R-:W2:Y:S01]  /*147e0*/  LDL R10, [R1+0x20] ;  /* 0x00002000010a7983 */ /* 0x000ea20000100800 */
[----:B------:R-:W-:Y:S01]  /*147f0*/  ULDC.64 UR42, c[0x0][0x2f0] ;  /* 0x0000bc00002a7ab9 */ /* 0x000fe20000000a00 */
[----:B------:R-:W0:Y:S01]  /*14800*/  S2R R12, SR_TID.X ;  /* 0x00000000000c7919 */ /* 0x000e220000002100 */
[----:B------:R-:W-:Y:S01]  /*14810*/  ULDC.64 UR4, c[0x0][0x418] ;  /* 0x0001060000047ab9 */ /* 0x000fe20000000a00 */
[----:B------:R-:W-:Y:S01]  /*14820*/  LOP3.LUT R16, R16, 0xfffffffe, RZ, 0xc0, !PT ;  /* 0xfffffffe10107812 */ /* 0x000fe200078ec0ff */
[----:B------:R-:W-:Y:S01]  /*14830*/  ULDC UR6, c[0x0][0x2b8] ;  /* 0x0000ae0000067ab9 */ /* 0x000fe20000000800 */
[----:B------:R-:W-:Y:S01]  /*14840*/  ULDC UR40, c[0x0][0x288] ;  /* 0x0000a20000287ab9 */ /* 0x000fe20000000800 */
[----:B------:R-:W-:Y:S01]  /*14850*/  ULDC UR41, c[0x0][0x448] ;  /* 0x0001120000297ab9 */ /* 0x000fe20000000800 */
[C---:B0-----:R-:W-:Y:S01]  /*14860*/  IMAD.SHL.U32 R24, R12.reuse, 0x40, RZ ;  /* 0x000000400c187824 */ /* 0x041fe200078e00ff */
[----:B------:R-:W-:Y:S01]  /*14870*/  SHF.R.U32.HI R2, RZ, 0x1, R12 ;  /* 0x00000001ff027819 */ /* 0x000fe2000001160c */
[----:B---3--:R-:W-:-:S03]  /*14880*/  IMAD.SHL.U32 R0, R12, 0x20, RZ ;  /* 0x000000200c007824 */ /* 0x008fc600078e00ff */
[----:B------:R-:W-:-:S04]  /*14890*/  LOP3.LUT R3, R24, 0x180, RZ, 0xc0, !PT ;  /* 0x0000018018037812 */ /* 0x000fc800078ec0ff */
[----:B------:R-:W-:Y:S02]  /*148a0*/  LOP3.LUT R2, R3, 0x30, R2, 0xf8, !PT ;  /* 0x0000003003027812 */ /* 0x000fe400078ef802 */
[----:B------:R-:W-:Y:S01]  /*148b0*/  LOP3.LUT R3, R0, 0x80, RZ, 0xc0, !PT ;  /* 0x0000008000037812 */ /* 0x000fe200078ec0ff */
[C---:B------:R-:W-:Y:S02]  /*148c0*/  IMAD.SHL.U32 R8, R12.reuse, 0x4, RZ ;  /* 0x000000040c087824 */ /* 0x040fe400078e00ff */
[C---:B------:R-:W-:Y:S01]  /*148d0*/  IMAD.SHL.U32 R4, R12.reuse, 0x10, RZ ;  /* 0x000000100c047824 */ /* 0x040fe200078e00ff */
[----:B------:R-:W-:Y:S01]  /*148e0*/  LOP3.LUT R3, R3, 0x10, R12, 0xf8, !PT ;  /* 0x0000001003037812 */ /* 0x000fe200078ef80c */
[----:B------:R-:W-:-:S03]  /*148f0*/  IMAD.SHL.U32 R5, R12, 0x8, RZ ;  /* 0x000000080c057824 */ /* 0x000fc600078e00ff */
[----:B------:R-:W-:Y:S02]  /*14900*/  LOP3.LUT R23, R3, 0x10, R8, 0x78, !PT ;  /* 0x0000001003177812 */ /* 0x000fe400078e7808 */
[----:B------:R-:W-:Y:S01]  /*14910*/  LOP3.LUT R3, R4, 0x600, RZ, 0xc0, !PT ;  /* 0x0000060004037812 */ /* 0x000fe200078ec0ff */
[----:B------:R-:W-:Y:S01]  /*14920*/  IMAD.SHL.U32 R7, R12, 0x2, RZ ;  /* 0x000000020c077824 */ /* 0x000fe200078e00ff */
[----:B------:R-:W-:Y:S02]  /*14930*/  LOP3.LUT R6, R4, 0x1b0, RZ, 0xc0, !PT ;  /* 0x000001b004067812 */ /* 0x000fe400078ec0ff */
[----:B------:R-:W-:Y:S02]  /*14940*/  LOP3.LUT R3, R3, 0x60, R0, 0xf8, !PT ;  /* 0x0000006003037812 */ /* 0x000fe400078ef800 */
[----:B------:R-:W-:Y:S02]  /*14950*/  LOP3.LUT R5, R2, 0x30, R5, 0x78, !PT ;  /* 0x0000003002057812 */ /* 0x000fe400078e7805 */
[----:B------:R-:W-:-:S02]  /*14960*/  LOP3.LUT R7, R6, 0x30, R7, 0x78, !PT ;  /* 0x0000003006077812 */ /* 0x000fc400078e7807 */
[----:B------:R-:W-:Y:S02]  /*14970*/  LOP3.LUT R2, R3, 0x100, R0, 0xf8, !PT ;  /* 0x0000010003027812 */ /* 0x000fe400078ef800 */
[----:B------:R-:W-:Y:S02]  /*14980*/  LOP3.LUT R9, R7, 0x640, R4, 0xf8, !PT ;  /* 0x0000064007097812 */ /* 0x000fe400078ef804 */
[----:B------:R-:W-:Y:S01]  /*14990*/  LOP3.LUT R23, R2, R23, RZ, 0xfc, !PT ;  /* 0x0000001702177212 */ /* 0x000fe200078efcff */
[----:B------:R-:W-:Y:S01]  /*149a0*/  IMAD.U32 R2, RZ, RZ, UR7 ;  /* 0x00000007ff027e24 */ /* 0x000fe2000f8e00ff */
[----:B------:R-:W-:Y:S02]  /*149b0*/  LOP3.LUT R11, R4, 0x30, RZ, 0xc0, !PT ;  /* 0x00000030040b7812 */ /* 0x000fe400078ec0ff */
[----:B------:R-:W-:Y:S01]  /*149c0*/  LOP3.LUT R12, R12, 0x7f, RZ, 0xc0, !PT ;  /* 0x0000007f0c0c7812 */ /* 0x000fe200078ec0ff */
[----:B------:R-:W-:Y:S01]  /*149d0*/  STL [R1+0x24], R9 ;  /* 0x0000240901007387 */ /* 0x000fe20000100800 */
[----:B------:R-:W-:-:S02]  /*149e0*/  ISETP.GE.AND P1, PT, R11, UR43, PT ;  /* 0x0000002b0b007c0c */ /* 0x000fc4000bf26270 */
[----:B------:R-:W-:Y:S01]  /*149f0*/  MOV R17, 0x400 ;  /* 0x0000040000117802 */ /* 0x000fe20000000f00 */
[----:B------:R0:W-:Y:S01]  /*14a00*/  STL [R1+0x28], R2 ;  /* 0x0000280201007387 */ /* 0x0001e20000100800 */
[----:B------:R-:W-:Y:S01]  /*14a10*/  IMAD.MOV.U32 R3, RZ, RZ, 0x1 ;  /* 0x00000001ff037424 */ /* 0x000fe200078e00ff */
[----:B------:R-:W-:Y:S02]  /*14a20*/  ISETP.GE.AND P0, PT, R11, UR43, PT ;  /* 0x0000002b0b007c0c */ /* 0x000fe4000bf06270 */
[----:B0-----:R-:W-:-:S04]  /*14a30*/  SHF.R.U32.HI R2, RZ, 0x2, R12 ;  /* 0x00000002ff027819 */ /* 0x001fc8000001160c */
[----:B------:R-:W-:Y:S01]  /*14a40*/  LOP3.LUT R0, R2, 0x60, R0, 0xf8, !PT ;  /* 0x0000006002007812 */ /* 0x000fe200078ef800 */
[----:B------:R-:W-:-:S03]  /*14a50*/  UISETP.NE.U32.AND UP0, UPT, UR4, URZ, UPT ;  /* 0x0000003f0400728c */ /* 0x000fc6000bf05070 */
[----:B------:R-:W-:Y:S01]  /*14a60*/  LOP3.LUT R2, R0, 0x80, RZ, 0xfc, !PT ;  /* 0x0000008000027812 */ /* 0x000fe200078efcff */
[----:B------:R0:W-:Y:S01]  /*14a70*/  STL [R1+0xc], R3 ;  /* 0x00000c0301007387 */ /* 0x0001e20000100800 */
[----:B------:R-:W-:Y:S01]  /*14a80*/  @P1 LOP3.LUT R16, R16, 0x1, RZ, 0xfc, !PT ;  /* 0x0000000110101812 */ /* 0x000fe200078efcff */
[----:B------:R-:W-:Y:S02]  /*14a90*/  UISETP.NE.AND.EX UP0, UPT, UR5, URZ, UPT, UP0 ;  /* 0x0000003f0500728c */ /* 0x000fe4000bf05300 */
[----:B------:R0:W-:Y:S01]  /*14aa0*/  STL [R1+0x30], RZ ;  /* 0x000030ff01007387 */ /* 0x0001e20000100800 */
[----:B------:R-:W-:-:S03]  /*14ab0*/  ULDC UR4, c[0x0][0x424] ;  /* 0x0001090000047ab9 */ /* 0x000fc60000000800 */
[----:B------:R0:W-:Y:S01]  /*14ac0*/  STL [R1+0x4], RZ ;  /* 0x000004ff01007387 */ /* 0x0001e20000100800 */
        /* <DEDUP_REMOVED lines=8> */
[----:B------:R-:W-:-:S03]  /*14b50*/  LOP3.LUT R24, R5, 0x640, R24, 0xf8, !PT ;  /* 0x0000064005187812 */ /* 0x000fc600078ef818 */
[----:B------:R-:W-:Y:S02]  /*14b60*/  USHF.R.U32.HI UR38, URZ, 0x1f, UR5 ;  /* 0x0000001f3f267899 */ /* 0x000fe40008011605 */
[----:B------:R-:W-:Y:S01]  /*14b70*/  @P0 LOP3.LUT R16, R16, 0x40, RZ, 0xfc, !PT ;  /* 0x0000004010100812 */ /* 0x000fe200078efcff */
[----:B------:R-:W-:Y:S02]  /*14b80*/  UIMAD UR41, UR41, UR40, URZ ;  /* 0x00000028292972a4 */ /* 0x000fe4000f8e023f */
[----:B------:R-:W-:Y:S02]  /*14b90*/  UIADD3 UR47, UR42, 0x1, -UR40 ;  /* 0x000000012a2f7890 */ /* 0x000fe4000fffe828 */
[----:B------:R-:W-:Y:S02]  /*14ba0*/  ULOP3.LUT UR51, UR39, 0x2, URZ, 0xfc, !UPT ;  /* 0x0000000227337892 */ /* 0x000fe4000f8efc3f */
[----:B------:R-:W-:Y:S02]  /*14bb0*/  ULOP3.LUT UR50, UR39, 0x1, URZ, 0xfc, !UPT ;  /* 0x0000000127327892 */ /* 0x000fe4000f8efc3f */
[----:B------:R-:W-:-:S02]  /*14bc0*/  UIADD3 UR40, UR42, -UR40, URZ ;  /* 0x800000282a287290 */ /* 0x000fc4000fffe03f */
[----:B------:R-:W-:Y:S01]  /*14bd0*/  ULEA.HI.SX32 UR38, UR5, UR38, 0x1a ;  /* 0x0000002605267291 */ /* 0x000fe2000f8fd23f */
[----:B------:R-:W-:Y:S01]  /*14be0*/  ULDC UR46, c[0x0][0xc] ;  /* 0x00000300002e7ab9 */ /* 0x000fe20000000800 */
[----:B--2---:R-:W-:-:S05]  /*14bf0*/  LEA R17, R10, R17, 0x18 ;  /* 0x000000110a117211 */ /* 0x004fca00078ec0ff */
[----:B------:R-:W-:-:S05]  /*14c00*/  IMAD.IADD R0, R17, 0x1, R9 ;  /* 0x0000000111007824 */ /* 0x000fca00078e0209 */
[----:B------:R0:W-:Y:S02]  /*14c10*/  STL [R1+0x2c], R0 ;  /* 0x00002c0001007387 */ /* 0x0001e40000100800 */
.L_x_14055:
[----:B0-2---:R-:W2:Y:S01]  /*14c20*/  LDL R0, [R1+0x28] ;  /* 0x0000280001007983 */ /* 0x005ea20000100800 */
        /* <DEDUP_REMOVED lines=22> */
.L_x_13983:
[----:B------:R-:W-:Y:S01]  /*14d90*/  ULDC UR8, c[0x0][0xc54] ;  /* 0x0003150000087ab9 */ /* 0x000fe20000000800 */
[----:B------:R-:W-:Y:S01]  /*14da0*/  UMOV UR6, UR7 ;  /* 0x0000000700067c82 */ /* 0x000fe20008000000 */
[----:B------:R-:W-:-:S11]  /*14db0*/  UISETP.NE.AND UP0, UPT, UR8, 0x1, UPT ;  /* 0x000000010800788c */ /* 0x000fd6000bf05270 */
[----:B------:R-:W-:Y:S02]  /*14dc0*/  @UP0 ULDC.64 UR10, c[0x0][0xc58] ;  /* 0x00031600000a0ab9 */ /* 0x000fe40000000a00 */
[----:B------:R-:W-:-:S04]  /*14dd0*/  UIMAD.WIDE.U32 UR4, UR7, UR10, URZ ;  /* 0x0000000a070472a5 */ /* 0x000fc8000f8e003f */
[----:B------:R-:W-:-:S04]  /*14de0*/  @UP0 USHF.R.U32.HI UR6, URZ, UR11, UR5 ;  /* 0x0000000b3f060299 */ /* 0x000fc80008011605 */
[----:B------:R-:W-:-:S12]  /*14df0*/  UIMAD UR4, UR6, UR8, URZ ;  /* 0x00000008060472a4 */ /* 0x000fd8000f8e023f */
.L_x_13984:
        /* <DEDUP_REMOVED lines=19> */
[----:B------:R-:W-:Y:S01]  /*14f30*/  IMAD.U32 R3, RZ, RZ, UR5 ;  /* 0x00000005ff037e24 */ /* 0x000fe2000f8e00ff */
[----:B------:R-:W-:Y:S01]  /*14f40*/  ULDC UR5, c[0x0][0x448] ;  /* 0x0001120000057ab9 */ /* 0x000fe20000000800 */
[----:B------:R-:W-:-:S03]  /*14f50*/  ULDC UR4, c[0x0][0xc3c] ;  /* 0x00030f0000047ab9 */ /* 0x000fc60000000800 */
[----:B------:R-:W2:Y:S01]  /*14f60*/  @P0 LDG.E R25, desc[UR48][R2.64] ;  /* 0x0000003002190981 */ /* 0x000ea2000c1e1900 */
[----:B------:R-:W-:Y:S02]  /*14f70*/  UISETP.NE.AND UP2, UPT, UR5, 0x1, UPT ;  /* 0x000000010500788c */ /* 0x000fe4000bf45270 */
[----:B------:R-:W-:Y:S02]  /*14f80*/  UIADD3 UR6, UR6, UR4, URZ ;  /* 0x0000000406067290 */ /* 0x000fe4000fffe03f */
[----:B------:R-:W-:Y:S02]  /*14f90*/  UP2UR UR52, UPR, URZ, 0x4 ;  /* 0x000000043f347883 */ /* 0x000fe40008000000 */
[----:B------:R-:W-:Y:S01]  /*14fa0*/  UIMAD UR43, UR6, 0xc0, URZ ;  /* 0x000000c0062b78a4 */ /* 0x000fe2000f8e023f */
        /* <DEDUP_REMOVED lines=22> */
.L_x_13986:
[----:B------:R-:W-:-:S11]  /*15110*/  UISETP.NE.AND UP0, UPT, UR5, 0x1, UPT ;  /* 0x000000010500788c */ /* 0x000fd6000bf05270 */
[----:B------:R-:W-:Y:S02]  /*15120*/  @UP0 ULDC.64 UR10, c[0x0][0x9e8] ;  /* 0x00027a00000a0ab9 */ /* 0x000fe40000000a00 */
[----:B------:R-:W-:-:S04]  /*15130*/  UIMAD.WIDE.U32 UR6, UR8, UR10, URZ ;  /* 0x0000000a080672a5 */ /* 0x000fc8000f8e003f */
[----:B------:R-:W-:-:S12]  /*15140*/  @UP0 USHF.R.U32.HI UR8, URZ, UR11, UR7 ;  /* 0x0000000b3f080299 */ /* 0x000fd80008011607 */
.L_x_13987:
[----:B------:R-:W-:-:S04]  /*15150*/  UIMAD UR8, UR8, UR5, UR5 ;  /* 0x00000005080872a4 */ /* 0x000fc8000f8e0205 */
[----:B------:R-:W-:-:S04]  /*15160*/  UISETP.LT.AND UP0, UPT, UR4, UR8, UPT ;  /* 0x000000080400728c */ /* 0x000fc8000bf01270 */
[----:B------:R-:W-:-:S12]  /*15170*/  USEL UR4, UR4, UR8, UP0 ;  /* 0x0000000804047287 */ /* 0x000fd80008000000 */
.L_x_13985:
        /* <DEDUP_REMOVED lines=27> */
.L_x_13989:
[----:B------:R-:W-:-:S11]  /*15330*/  UISETP.NE.AND UP0, UPT, UR5, 0x1, UPT ;  /* 0x000000010500788c */ /* 0x000fd6000bf05270 */
[----:B------:R-:W-:Y:S02]  /*15340*/  @UP0 ULDC.64 UR10, c[0x0][0x9e8] ;  /* 0x00027a00000a0ab9 */ /* 0x000fe40000000a00 */
[----:B------:R-:W-:-:S04]  /*15350*/  UIMAD.WIDE.U32 UR6, UR4, UR10, URZ ;  /* 0x0000000a040672a5 */ /* 0x000fc8000f8e003f */
[----:B------:R-:W-:-:S12]  /*15360*/  @UP0 USHF.R.U32.HI UR4, URZ, UR11, UR7 ;  /* 0x0000000b3f040299 */ /* 0x000fd80008011607 */
.L_x_13990:
[----:B------:R-:W-:-:S04]  /*15370*/  UIMAD UR4, UR4, UR5, URZ ;  /* 0x00000005040472a4 */ /* 0x000fc8000f8e023f */
[----:B------:R-:W-:-:S04]  /*15380*/  UISETP.LT.AND UP0, UPT, UR8, UR4, UPT ;  /* 0x000000040800728c */ /* 0x000fc8000bf01270 */
[----:B------:R-:W-:-:S12]  /*15390*/  USEL UR8, UR8, UR4, !UP0 ;  /* 0x0000000408087287 */ /* 0x000fd8000c000000 */
.L_x_13988:
        /* <DEDUP_REMOVED lines=27> */
.L_x_13992:
        /* <DEDUP_REMOVED lines=20> */
.L_x_13995:
[----:B------:R-:W-:Y:S05]  /*15690*/  BSYNC B6 ;  /* 0x0000000000067941 */ /* 0x000fea0003800000 */
.L_x_13994:
        /* <DEDUP_REMOVED lines=22> */
.L_x_13997:
[----:B------:R-:W-:Y:S05]  /*15800*/  BSYNC B6 ;  /* 0x0000000000067941 */ /* 0x000fea0003800000 */
.L_x_13996:
        /* <DEDUP_REMOVED lines=20> */
.L_x_13999:
[----:B------:R-:W-:Y:S05]  /*15950*/  BSYNC B6 ;  /* 0x0000000000067941 */ /* 0x000fea0003800000 */
.L_x_13998:
        /* <DEDUP_REMOVED lines=19> */
.L_x_14001:
[----:B------:R-:W-:Y:S05]  /*15a90*/  BSYNC B6 ;  /* 0x0000000000067941 */ /* 0x000fea0003800000 */
.L_x_14000:
        /* <DEDUP_REMOVED lines=11> */
[----:B------:R-:W2:Y:S01]  /*15b50*/  @P0 LDG.E R20, desc[UR48][R2.64] ;  /* 0x0000003002140981 */ /* 0x000ea2000c1e1900 */
[----:B-1----:R-:W-:Y:S01]  /*15b60*/  ISETP.NE.AND P2, PT, R19, 0x1, PT ;  /* 0x000000011300780c */ /* 0x002fe20003f45270 */
[----:B------:R-:W-:Y:S01]  /*15b70*/  UMOV UR5, 0xffffffff ;  /* 0xffffffff00057882 */ /* 0x000fe20000000000 */
[----:B------:R-:W-:Y:S01]  /*15b80*/  LOP3.LUT R16, R16, 0xfffffff7, RZ, 0xc0, !PT ;  /* 0xfffffff710107812 */ /* 0x000fe200078ec0ff */
[----:B------:R-:W-:-:S10]  /*15b90*/  IMAD.U32 R18, RZ, RZ, UR4 ;  /* 0x00000004ff127e24 */ /* 0x000fd4000f8e00ff */
[----:B------:R-:W-:Y:S01]  /*15ba0*/  @P2 LOP3.LUT R16, R16, 0x8, RZ, 0xfc, !PT ;  /* 0x0000000810102812 */ /* 0x000fe200078efcff */
[----:B--2---:R1:W-:Y:S01]  /*15bb0*/  STL [R1+0x10], R20 ;  /* 0x0000101401007387 */ /* 0x0043e20000100800 */
[----:B------:R-:W-:Y:S05]  /*15bc0*/  BRA.DIV UR5, `(.L_x_14002) ;  /* 0x0000004605287947 */ /* 0x000fea000b800000 */
.L_x_14075:
[----:B------:R-:W2:Y:S01]  /*15bd0*/  S2R R0, SR_TID.X ;  /* 0x0000000000007919 */ /* 0x000ea20000002100 */
[----:B------:R-:W-:Y:S01]  /*15be0*/  UMOV UR4, 0xa0 ;  /* 0x000000a000047882 */ /* 0x000fe20000000000 */
[----:B------:R-:W3:Y:S01]  /*15bf0*/  @P2 LDC R5, c[0x0][0x434] ;  /* 0x00010d00ff052b82 */ /* 0x000ee20000000800 */
[----:B------:R-:W-:Y:S01]  /*15c00*/  UIMAD UR4, UR44, UR4, -0xa0 ;  /* 0xffffff602c0474a4 */ /* 0x000fe2000f8e0204 */
[----:B------:R-:W4:Y:S01]  /*15c10*/  S2R R10, SR_TID.X ;  /* 0x00000000000a7919 */ /* 0x000f220000002100 */
[----:B------:R-:W-:-:S05]  /*15c20*/  SHF.R.S32.HI R12, RZ, 0x1f, R20 ;  /* 0x0000001fff0c7819 */ /* 0x000fca0000011414 */
[----:B------:R-:W0:Y:S01]  /*15c30*/  @P2 LDC R4, c[0x0][0x438] ;  /* 0x00010e00ff042b82 */ /* 0x000e220000000800 */
[----:B------:R1:W-:Y:S01]  /*15c40*/  STL [R1+0x18], R12 ;  /* 0x0000180c01007387 */ /* 0x0003e20000100800 */
[----:B--2---:R-:W-:Y:S01]  /*15c50*/  LOP3.LUT R0, R0, 0x7f, RZ, 0xc0, !PT ;  /* 0x0000007f00007812 */ /* 0x004fe200078ec0ff */
[----:B----4-:R-:W-:-:S03]  /*15c60*/  IMAD.SHL.U32 R11, R10, 0x20, RZ ;  /* 0x000000200a0b7824 */ /* 0x010fc600078e00ff */
        /* <DEDUP_REMOVED lines=9> */
[----:B---3--:R-:W-:-:S04]  /*15d00*/  @P2 IMAD.HI.U32 R5, R8, R5, RZ ;  /* 0x0000000508052227 */ /* 0x008fc800078e00ff */
[----:B------:R-:W-:Y:S01]  /*15d10*/  IMAD.MOV.U32 R0, RZ, RZ, R8 ;  /* 0x000000ffff007224 */ /* 0x000fe200078e0008 */
[----:B0-----:R-:W-:-:S07]  /*15d20*/  @P2 SHF.R.U32.HI R0, RZ, R4, R5 ;  /* 0x00000004ff002219 */ /* 0x001fce0000011605 */
[----:B------:R-:W0:Y:S01]  /*15d30*/  @!P0 LDC.64 R2, c[0x0][0x428] ;  /* 0x00010a00ff028b82 */ /* 0x000e220000000a00 */
[--C-:B------:R-:W-:Y:S01]  /*15d40*/  @!P0 SHF.R.S32.HI R7, RZ, 0x1f, R0.reuse ;  /* 0x0000001fff078819 */ /* 0x100fe20000011400 */
[----:B------:R-:W-:-:S06]  /*15d50*/  @!P0 IMAD.MOV.U32 R6, RZ, RZ, R0 ;  /* 0x000000ffff068224 */ /* 0x000fcc00078e0000 */
[----:B------:R-:W2:Y:S01]  /*15d60*/  @!P0 LDC.64 R4, c[0x0][0x418] ;  /* 0x00010600ff048b82 */ /* 0x000ea20000000a00 */
[----:B0-----:R-:W-:-:S04]  /*15d70*/  @!P0 IMAD R9, R12, R2, RZ ;  /* 0x000000020c098224 */ /* 0x001fc800078e02ff */
[C---:B------:R-:W-:Y:S02]  /*15d80*/  @!P0 IMAD R9, R20.reuse, R3, R9 ;  /* 0x0000000314098224 */ /* 0x040fe400078e0209 */
[----:B------:R-:W-:Y:S02]  /*15d90*/  @!P0 IMAD.WIDE.U32 R2, R20, R2, R6 ;  /* 0x0000000214028225 */ /* 0x000fe400078e0006 */
[----:B------:R-:W0:Y:S02]  /*15da0*/  @P2 LDC R7, c[0x0][0x434] ;  /* 0x00010d00ff072b82 */ /* 0x000e240000000800 */
[----:B------:R-:W-:Y:S01]  /*15db0*/  @!P0 IMAD.IADD R9, R9, 0x1, R3 ;  /* 0x0000000109098824 */ /* 0x000fe200078e0203 */
[----:B--2---:R-:W-:-:S04]  /*15dc0*/  @!P0 LEA R4, P1, R2, R4, 0x2 ;  /* 0x0000000402048211 */ /* 0x004fc800078210ff */
[----:B------:R-:W-:Y:S01]  /*15dd0*/  @!P0 LEA.HI.X R5, R2, R5, R9, 0x2, P1 ;  /* 0x0000000502058211 */ /* 0x000fe200008f1409 */
[----:B------:R-:W-:Y:S01]  /*15de0*/  VIADD R9, R10, UR4 ;  /* 0x000000040a097c36 */ /* 0x000fe20008000000 */
[----:B------:R-:W2:Y:S04]  /*15df0*/  @P2 LDC R6, c[0x0][0x438] ;  /* 0x00010e00ff062b82 */ /* 0x000ea80000000800 */
[C---:B------:R-:W-:Y:S01]  /*15e00*/  ISETP.GE.AND P1, PT, R9.reuse, UR42, PT ;  /* 0x0000002a09007c0c */ /* 0x040fe2000bf26270 */
[----:B------:R-:W-:-:S04]  /*15e10*/  IMAD.IADD R9, R9, 0x1, R25 ;  /* 0x0000000109097824 */ /* 0x000fc800078e0219 */
[----:B------:R-:W-:Y:S02]  /*15e20*/  IMAD.MOV.U32 R10, RZ, RZ, R9 ;  /* 0x000000ffff0a7224 */ /* 0x000fe400078e0009 */
[----:B0-----:R-:W-:-:S06]  /*15e30*/  @P2 IMAD.HI.U32 R7, R9, R7, RZ ;  /* 0x0000000709072227 */ /* 0x001fcc00078e00ff */
[----:B------:R-:W0:Y:S01]  /*15e40*/  @!P1 LDC.64 R2, c[0x0][0x428] ;  /* 0x00010a00ff029b82 */ /* 0x000e220000000a00 */
[----:B--2---:R-:W-:Y:S01]  /*15e50*/  @P2 SHF.R.U32.HI R10, RZ, R6, R7 ;  /* 0x00000006ff0a2219 */ /* 0x004fe20000011607 */
[----:B------:R-:W-:-:S06]  /*15e60*/  IMAD.MOV.U32 R6, RZ, RZ, RZ ;  /* 0x000000ffff067224 */ /* 0x000fcc00078e00ff */
[----:B------:R2:W5:Y:S02]  /*15e70*/  @!P0 LDG.E R6, desc[UR48][R4.64] ;  /* 0x0000003004068981 */ /* 0x000564000c1e1900 */
[--C-:B--2---:R-:W-:Y:S01]  /*15e80*/  @!P1 SHF.R.S32.HI R5, RZ, 0x1f, R10.reuse ;  /* 0x0000001fff059819 */ /* 0x104fe2000001140a */
[-C--:B0-----:R-:W-:Y:S02]  /*15e90*/  @!P1 IMAD R7, R12, R2.reuse, RZ ;  /* 0x000000020c079224 */ /* 0x081fe400078e02ff */
[----:B------:R-:W-:Y:S02]  /*15ea0*/  @!P1 IMAD.MOV.U32 R4, RZ, RZ, R10 ;  /* 0x000000ffff049224 */ /* 0x000fe400078e000a */
[C---:B------:R-:W-:Y:S02]  /*15eb0*/  @!P1 IMAD R7, R20.reuse, R3, R7 ;  /* 0x0000000314079224 */ /* 0x040fe400078e0207 */
[----:B------:R-:W-:Y:S02]  /*15ec0*/  @!P1 IMAD.WIDE.U32 R4, R20, R2, R4 ;  /* 0x0000000214049225 */ /* 0x000fe400078e0004 */
[----:B------:R-:W0:Y:S02]  /*15ed0*/  @!P1 LDC.64 R2, c[0x0][0x418] ;  /* 0x00010600ff029b82 */ /* 0x000e240000000a00 */
[----:B------:R-:W-:-:S02]  /*15ee0*/  @!P1 IMAD.IADD R7, R5, 0x1, R7 ;  /* 0x0000000105079824 */ /* 0x000fc400078e0207 */
[----:B------:R-:W-:Y:S02]  /*15ef0*/  IMAD.MOV R5, RZ, RZ, -R0 ;  /* 0x000000ffff057224 */ /* 0x000fe400078e0a00 */
[----:B------:R-:W-:Y:S02]  /*15f00*/  IMAD.MOV R0, RZ, RZ, -R10 ;  /* 0x000000ffff007224 */ /* 0x000fe400078e0a0a */
[C---:B------:R-:W-:Y:S02]  /*15f10*/  IMAD R5, R19.reuse, R5, R8 ;  /* 0x0000000513057224 */ /* 0x040fe400078e0208 */
[----:B------:R-:W-:Y:S02]  /*15f20*/  IMAD R8, R19, R0, R9 ;  /* 0x0000000013087224 */ /* 0x000fe400078e0209 */
[----:B------:R-:W-:-:S04]  /*15f30*/  IMAD R9, RZ, RZ, -UR36 ;  /* 0x80000024ff097e24 */ /* 0x000fc8000f8e02ff */
[----:B------:R-:W-:Y:S01]  /*15f40*/  IMAD R18, R18, R9, UR37 ;  /* 0x0000002512127e24 */ /* 0x000fe2000f8e0209 */
[----:B0-----:R-:W-:-:S04]  /*15f50*/  @!P1 LEA R2, P0, R4, R2, 0x2 ;  /* 0x0000000204029211 */ /* 0x001fc800078010ff */
[----:B------:R-:W-:Y:S01]  /*15f60*/  @!P1 LEA.HI.X R3, R4, R3, R7, 0x2, P0 ;  /* 0x0000000304039211 */ /* 0x000fe200000f1407 */
[----:B------:R-:W-:Y:S01]  /*15f70*/  IMAD.MOV.U32 R7, RZ, RZ, RZ ;  /* 0x000000ffff077224 */ /* 0x000fe200078e00ff */
[----:B------:R-:W-:-:S05]  /*15f80*/  SHF.R.S32.HI R0, RZ, 0x1f, R18 ;  /* 0x0000001fff007819 */ /* 0x000fca0000011412 */
[----:B------:R0:W5:Y:S01]  /*15f90*/  @!P1 LDG.E R7, desc[UR48][R2.64] ;  /* 0x0000003002079981 */ /* 0x000162000c1e1900 */
[----:B------:R-:W-:Y:S01]  /*15fa0*/  ISETP.GT.U32.AND P0, PT, R11, 0x9f, PT ;  /* 0x0000009f0b00780c */ /* 0x000fe20003f04070 */
[----:B-1----:R-:W-:Y:S01]  /*15fb0*/  IMAD.U32 R12, RZ, RZ, UR44 ;  /* 0x0000002cff0c7e24 */ /* 0x002fe2000f8e00ff */
[----:B------:R-:W-:Y:S01]  /*15fc0*/  LOP3.LUT R16, R16, 0xfffffffb, RZ, 0xc0, !PT ;  /* 0xfffffffb10107812 */ /* 0x000fe200078ec0ff */
[----:B------:R1:W-:Y:S02]  /*15fd0*/  STL [R1+0x14], R0 ;  /* 0x0000140001007387 */ /* 0x0003e40000100800 */
[----:B------:R-:W-:Y:S01]  /*15fe0*/  VIADD R12, R12, 0xffffffff ;  /* 0xffffffff0c0c7836 */ /* 0x000fe20000000000 */
[----:B------:R-:W-:Y:S01]  /*15ff0*/  LOP3.LUT R16, R16, 0xfffffffd, RZ, 0xc0, !PT ;  /* 0xfffffffd10107812 */ /* 0x000fe200078ec0ff */
[----:B0-----:R-:W-:-:S06]  /*16000*/  IMAD.U32 R2, RZ, RZ, UR51 ;  /* 0x00000033ff027e24 */ /* 0x001fcc000f8e00ff */
[----:B------:R-:W-:Y:S02]  /*16010*/  @P0 LOP3.LUT R16, R16, 0x2, RZ, 0xfc, !PT ;  /* 0x0000000210100812 */ /* 0x000fe400078efcff */
[----:B------:R-:W-:-:S13]  /*16020*/  ISETP.NE.AND P2, PT, R2, 0x3, PT ;  /* 0x000000030200780c */ /* 0x000fda0003f45270 */
[----:B------:R-:W-:Y:S01]  /*16030*/  @P2 LOP3.LUT R16, R16, 0x4, RZ, 0xfc, !PT ;  /* 0x0000000410102812 */ /* 0x000fe200078efcff */
[----:B-1----:R-:W-:Y:S06]  /*16040*/  @!P2 BRA `(.L_x_14003) ;  /* 0x000000000004a947 */ /* 0x002fec0003800000 */
[----:B------:R-:W-:Y:S01]  /*16050*/  BPT.TRAP 0x1 ;  /* 0x000000040000795c */ /* 0x000fe20000300000 */
.L_x_14003:
[----:B------:R-:W2:Y:S04]  /*16060*/  LDL R0, [R1+0x4] ;  /* 0x0000040001007983 */ /* 0x000ea80000100800 */
[----:B------:R-:W3:Y:S01]  /*16070*/  LDL R2, [R1+0xc] ;  /* 0x00000c0001027983 */ /* 0x000ee20000100800 */
[----:B------:R-:W-:Y:S01]  /*16080*/  BSSY B0, `(.L_x_14004) ;  /* 0x0000007000007945 */ /* 0x000fe20003800000 */
[----:B------:R-:W-:Y:S01]  /*16090*/  SHF.R.S32.HI R29, RZ, 0x1f, R8 ;  /* 0x0000001fff1d7819 */ /* 0x000fe20000011408 */
[----:B--2---:R-:W-:Y:S01]  /*160a0*/  IMAD R0, R0, 0x8, R17 ;  /* 0x0000000800007824 */ /* 0x004fe200078e0211 */
[----:B---3--:R-:W-:-:S04]  /*160b0*/  SHF.L.U32 R2, R2, 0x1f, RZ ;  /* 0x0000001f02027819 */ /* 0x008fc800000006ff */
[----:B------:R-:W0:Y:S01]  /*160c0*/  SYNCS.PHASECHK.TRANS64.TRYWAIT P0, [R0+URZ+0x13280], R2 ;  /* 0x01328002000075a7 */ /* 0x000e22000800017f */
[----:B------:R1:W-:Y:S02]  /*160d0*/  STL [R1+0x8], R2 ;  /* 0x0000080201007387 */ /* 0x0003e40000100800 */
[----:B01----:R-:W-:Y:S05]  /*160e0*/  @!P0 BRA `(.L_x_14005) ;  /* 0x00000040000c8947 */ /* 0x003fea0003800000 */
.L_x_14076:
[----:B------:R-:W-:Y:S05]  /*160f0*/  BSYNC B0 ;  /* 0x0000000000007941 */ /* 0x000fea0003800000 */
.L_x_14004:
[----:B------:R-:W2:Y:S01]  /*16100*/  LDL R9, [R1+0x14] ;  /* 0x0000140001097983 */ /* 0x000ea20000100800 */
[----:B-----5:R-:W-:Y:S01]  /*16110*/  SHF.R.S32.HI R10, RZ, 0x1f, R7 ;  /* 0x0000001fff0a7819 */ /* 0x020fe20000011407 */
[----:B------:R-:W-:Y:S01]  /*16120*/  ULDC.64 UR4, c[0x0][0x328] ;  /* 0x0000ca0000047ab9 */ /* 0x000fe20000000a00 */
[----:B------:R-:W-:Y:S01]  /*16130*/  ULDC.64 UR6, c[0x0][0x338] ;  /* 0x0000ce0000067ab9 */ /* 0x000fe20000000a00 */
[----:B------:R-:W-:Y:S01]  /*16140*/  IMAD R4, R29, UR4, RZ ;  /* 0x000000041d047c24 */ /* 0x000fe2000f8e02ff */
[----:B------:R-:W-:Y:S01]  /*16150*/  ULDC.64 UR8, c[0x0][0x330] ;  /* 0x0000cc0000087ab9 */ /* 0x000fe20000000a00 */
[----:B------:R1:W-:Y:S01]  /*16160*/  STL [R1], R10 ;  /* 0x0000000a01007387 */ /* 0x0003e20000100800 */
[----:B0-----:R-:W-:Y:S01]  /*16170*/  IMAD.WIDE.U32 R2, R8, UR4, RZ ;  /* 0x0000000408027c25 */ /* 0x001fe2000f8e00ff */
[----:B------:R-:W-:Y:S01]  /*16180*/  ULDC.64 UR10, c[0x0][0x318] ;  /* 0x0000c600000a7ab9 */ /* 0x000fe20000000a00 */
[----:B------:R-:W-:Y:S01]  /*16190*/  LOP3.LUT P2, RZ, R16, 0x10, RZ, 0xc0, !PT ;  /* 0x0000001010ff7812 */ /* 0x000fe2000784c0ff */
[----:B------:R-:W3:Y:S01]  /*161a0*/  LDL R14, [R1+0x24] ;  /* 0x00002400010e7983 */ /* 0x000ee20000100800 */
[----:B------:R-:W-:-:S03]  /*161b0*/  IMAD R4, R8, UR5, R4 ;  /* 0x0000000508047c24 */ /* 0x000fc6000f8e0204 */
[----:B------:R-:W3:Y:S01]  /*161c0*/  LDL R13, [R1+0x4] ;  /* 0x00000400010d7983 */ /* 0x000ee20000100800 */
[----:B------:R-:W-:Y:S02]  /*161d0*/  IMAD.IADD R3, R3, 0x1, R4 ;  /* 0x0000000103037824 */ /* 0x000fe400078e0204 */
[----:B------:R-:W-:Y:S01]  /*161e0*/  IMAD R4, R10, UR6, RZ ;  /* 0x000000060a047c24 */ /* 0x000fe2000f8e02ff */
[----:B------:R-:W0:Y:S01]  /*161f0*/  S2R R15, SR_TID.X ;  /* 0x00000000000f7919 */ /* 0x000e220000002100 */
[----:B------:R-:W-:Y:S01]  /*16200*/  IMAD.WIDE.U32 R2, R7, UR6, R2 ;  /* 0x0000000607027c25 */ /* 0x000fe2000f8e0002 */
[----:B------:R-:W-:-:S03]  /*16210*/  SHF.R.S32.HI R27, RZ, 0x1f, R5 ;  /* 0x0000001fff1b7819 */ /* 0x000fc60000011405 */
[----:B------:R-:W-:-:S04]  /*16220*/  IMAD R4, R7, UR7, R4 ;  /* 0x0000000707047c24 */ /* 0x000fc8000f8e0204 */
[----:B------:R-:W-:Y:S01]  /*16230*/  IMAD.IADD R3, R3, 0x1, R4 ;  /* 0x0000000103037824 */ /* 0x000fe200078e0204 */
[----:B------:R-:W-:Y:S01]  /*16240*/  SHF.R.S32.HI R28, RZ, 0x1f, R6 ;  /* 0x0000001fff1c7819 */ /* 0x000fe20000011406 */
[----:B-1----:R-:W-:-:S04]  /*16250*/  IMAD.WIDE.U32 R10, R5, UR4, RZ ;  /* 0x00000004050a7c25 */ /* 0x002fc8000f8e00ff */
[----:B------:R-:W-:-:S03]  /*16260*/  IMAD.WIDE.U32 R2, R18, UR8, R2 ;  /* 0x0000000812027c25 */ /* 0x000fc6000f8e0002 */
[----:B------:R-:W-:Y:S02]  /*16270*/  IADD3 R2, P0, R2, UR10, RZ ;  /* 0x0000000a02027c10 */ /* 0x000fe4000ff1e0ff */
[----:B0-----:R-:W-:-:S04]  /*16280*/  LOP3.LUT R15, R15, 0x7f, RZ, 0xc0, !PT ;  /* 0x0000007f0f0f7812 */ /* 0x001fc800078ec0ff */
[----:B------:R-:W-:Y:S01]  /*16290*/  SHF.R.U32.HI R15, RZ, 0x2, R15 ;  /* 0x00000002ff0f7819 */ /* 0x000fe2000001160f */
[----:B--2---:R-:W-:Y:S02]  /*162a0*/  IMAD R4, R9, UR8, RZ ;  /* 0x0000000809047c24 */ /* 0x004fe4000f8e02ff */
[----:B------:R-:W-:-:S04]  /*162b0*/  IMAD R9, R27, UR4, RZ ;  /* 0x000000041b097c24 */ /* 0x000fc8000f8e02ff */
[----:B------:R-:W-:-:S04]  /*162c0*/  IMAD R9, R5, UR5, R9 ;  /* 0x0000000505097c24 */ /* 0x000fc8000f8e0209 */
[----:B------:R-:W-:Y:S02]  /*162d0*/  IMAD.IADD R11, R11, 0x1, R9 ;  /* 0x000000010b0b7824 */ /* 0x000fe400078e0209 */
[----:B------:R-:W-:Y:S02]  /*162e0*/  IMAD R9, R28, UR6, RZ ;  /* 0x000000061c097c24 */ /* 0x000fe4000f8e02ff */
[----:B------:R-:W-:-:S04]  /*162f0*/  IMAD.WIDE.U32 R10, R6, UR6, R10 ;  /* 0x00000006060a7c25 */ /* 0x000fc8000f8e000a */
[----:B------:R-:W-:-:S04]  /*16300*/  IMAD R9, R6, UR7, R9 ;  /* 0x0000000706097c24 */ /* 0x000fc8000f8e0209 */
[----:B------:R-:W-:Y:S02]  /*16310*/  IMAD.IADD R11, R11, 0x1, R9 ;  /* 0x000000010b0b7824 */ /* 0x000fe400078e0209 */
[C---:B------:R-:W-:Y:S02]  /*16320*/  IMAD R4, R18.reuse, UR9, R4 ;  /* 0x0000000912047c24 */ /* 0x040fe4000f8e0204 */
[----:B------:R-:W-:Y:S02]  /*16330*/  IMAD.MOV.U32 R9, RZ, RZ, -0xa0 ;  /* 0xffffff60ff097424 */ /* 0x000fe400078e00ff */
[----:B------:R-:W-:Y:S01]  /*16340*/  IMAD.WIDE.U32 R10, R18, UR8, R10 ;  /* 0x00000008120a7c25 */ /* 0x000fe2000f8e000a */
[----:B------:R-:W-:-:S03]  /*16350*/  IADD3.X R3, R3, UR11, R4, P0, !PT ;  /* 0x0000000b03037c10 */ /* 0x000fc600087fe404 */
[----:B------:R-:W-:Y:S01]  /*16360*/  IMAD R9, R12, R9, UR42 ;  /* 0x0000002a0c097e24 */ /* 0x000fe2000f8e0209 */
[----:B------:R-:W-:Y:S01]  /*16370*/  IADD3 R26, P0, R10, UR10, RZ ;  /* 0x0000000a0a1a7c10 */ /* 0x000fe2000ff1e0ff */
[----:B------:R-:W-:Y:S02]  /*16380*/  UMOV UR4, 0xffffffff ;  /* 0xffffffff00047882 */ /* 0x000fe40000000000 */
[----:B------:R-:W-:Y:S01]  /*16390*/  IMAD.IADD R9, R9, 0x1, -R15 ;  /* 0x0000000109097824 */ /* 0x000fe200078e0a0f */
[----:B------:R-:W-:Y:S01]  /*163a0*/  IADD3.X R25, R4, UR11, R11, P0, !PT ;  /* 0x0000000b04197c10 */ /* 0x000fe200087fe40b */
[----:B---3--:R-:W-:-:S03]  /*163b0*/  IMAD R19, R13, 0x2800, R14 ;  /* 0x000028000d137824 */ /* 0x008fc600078e020e */
[----:B------:R-:W-:Y:S01]  /*163c0*/  ISETP.GE.AND P5, PT, R9, 0x1, PT ;  /* 0x000000010900780c */ /* 0x000fe20003fa6270 */
[----:B------:R-:W-:-:S12]  /*163d0*/  BRA.DIV UR4, `(.L_x_14006) ;  /* 0x0000003e04687947 */ /* 0x000fd8000b800000 */
[----:B------:R-:W0:Y:S01]  /*163e0*/  S2R R10, SR_TID.X ;  /* 0x00000000000a7919 */ /* 0x000e220000002100 */
[----:B------:R-:W-:Y:S02]  /*163f0*/  LOP3.LUT R16, R16, 0xffffffdf, RZ, 0xc0, !PT ;  /* 0xffffffdf10107812 */ /* 0x000fe400078ec0ff */
[C---:B------:R-:W-:Y:S01]  /*16400*/  ISETP.GE.AND P4, PT, R9.reuse, 0x21, PT ;  /* 0x000000210900780c */ /* 0x040fe20003f86270 */
[----:B------:R-:W-:Y:S01]  /*16410*/  SHFL.IDX PT, R4, R3, RZ, 0x1c1f ;  /* 0x001c1fff03047589 */ /* 0x000fe200000e0000 */
[C---:B------:R-:W-:Y:S02]  /*16420*/  ISETP.GE.AND P3, PT, R9.reuse, 0x41, PT ;  /* 0x000000410900780c */ /* 0x040fe40003f66270 */
[----:B------:R-:W-:Y:S01]  /*16430*/  ISETP.GE.AND P1, PT, R9, 0x61, PT ;  /* 0x000000610900780c */ /* 0x000fe20003f26270 */
[----:B------:R-:W-:Y:S01]  /*16440*/  SHFL.IDX PT, R12, R2, 0x1, 0x1c1f ;  /* 0x003c1f00020c7f89 */ /* 0x000fe200000e0000 */
[----:B0-----:R-:W-:-:S03]  /*16450*/  IMAD.SHL.U32 R14, R10, 0x10, RZ ;  /* 0x000000100a0e7824 */ /* 0x001fc600078e00ff */
[----:B------:R-:W0:Y:S02]  /*16460*/  SHFL.IDX PT, R10, R2, RZ, 0x1c1f ;  /* 0x001c1fff020a7589 */ /* 0x000e2400000e0000 */
[----:B------:R-:W-:-:S04]  /*16470*/  LOP3.LUT R14, R14, 0x30, RZ, 0xc0, !PT ;  /* 0x000000300e0e7812 */ /* 0x000fc800078ec0ff */
[----:B0-----:R-:W-:-:S05]  /*16480*/  IADD3 R10, P0, R14, R10, RZ ;  /* 0x0000000a0e0a7210 */ /* 0x001fca0007f1e0ff */
[----:B------:R-:W-:Y:S01]  /*16490*/  IMAD.X R11, RZ, RZ, R4, P0 ;  /* 0x000000ffff0b7224 */ /* 0x000fe200000e0604 */
[----:B------:R-:W-:Y:S01]  /*164a0*/  ISETP.LT.OR P0, PT, R9, 0x1, P2 ;  /* 0x000000010900780c */ /* 0x000fe20001701670 */
[----:B------:R-:W-:-:S12]  /*164b0*/  IMAD.IADD R4, R17, 0x1, R19 ;  /* 0x0000000111047824 */ /* 0x000fd800078e0213 */
[----:B------:R0:W-:Y:S01]  /*164c0*/  LDGSTS.E.BYPASS.LTC128B.128 [R4+0x6000], desc[UR48][R10.64], !P0 ;  /* 0x060000000a047fae */ /* 0x0001e2000c101d70 */
[----:B------:R-:W-:-:S03]  /*164d0*/  IADD3 R12, P0, R14, R12, RZ ;  /* 0x0000000c0e0c7210 */ /* 0x000fc60007f1e0ff */
[----:B0-----:R-:W0:Y:S02]  /*164e0*/  SHFL.IDX PT, R10, R3, 0x1, 0x1c1f ;  /* 0x003c1f00030a7f89 */ /* 0x001e2400000e0000 */
[----:B0-----:R-:W-:Y:S01]  /*164f0*/  IMAD.X R13, RZ, RZ, R10, P0 ;  /* 0x000000ffff0d7224 */ /* 0x001fe200000e060a */
[----:B------:R-:W-:Y:S01]  /*16500*/  ISETP.LT.OR P0, PT, R9, 0x21, P2 ;  /* 0x000000210900780c */ /* 0x000fe20001701670 */
[----:B------:R-:W-:Y:S04]  /*16510*/  SHFL.IDX PT, R10, R3, 0x2, 0x1c1f ;  /* 0x005c1f00030a7f89 */ /* 0x000fe800000e0000 */
[----:B------:R-:W-:Y:S08]  /*16520*/  SHFL.IDX PT, R3, R3, 0x3, 0x1c1f ;  /* 0x007c1f0003037f89 */ /* 0x000ff000000e0000 */
[----:B------:R0:W-:Y:S04]  /*16530*/  LDGSTS.E.BYPASS.LTC128B.128 [R4+0x6800], desc[UR48][R12.64], !P0 ;  /* 0x068000000c047fae */ /* 0x0001e8000c101d70 */
[----:B0-----:R-:W0:Y:S04]  /*16540*/  SHFL.IDX PT, R12, R2, 0x2, 0x1c1f ;  /* 0x005c1f00020c7f89 */ /* 0x001e2800000e0000 */
[----:B------:R-:W1:Y:S01]  /*16550*/  SHFL.IDX PT, R2, R2, 0x3, 0x1c1f ;  /* 0x007c1f0002027f89 */ /* 0x000e6200000e0000 */
[----:B0-----:R-:W-:-:S05]  /*16560*/  IADD3 R12, P0, R14, R12, RZ ;  /* 0x0000000c0e0c7210 */ /* 0x001fca0007f1e0ff */
[----:B------:R-:W-:Y:S01]  /*16570*/  IMAD.X R13, RZ, RZ, R10, P0 ;  /* 0x000000ffff0d7224 */ /* 0x000fe200000e060a */
[----:B------:R-:W-:-:S13]  /*16580*/  ISETP.LT.OR P0, PT, R9, 0x41, P2 ;  /* 0x000000410900780c */ /* 0x000fda0001701670 */
[----:B------:R-:W-:Y:S01]  /*16590*/  LDGSTS.E.BYPASS.LTC128B.128 [R4+0x7000], desc[UR48][R12.64], !P0 ;  /* 0x070000000c047fae */ /* 0x000fe2000c101d70 */
[----:B-1----:R-:W-:-:S05]  /*165a0*/  IADD3 R2, P0, R14, R2, RZ ;  /* 0x000000020e027210 */ /* 0x002fca0007f1e0ff */
[----:B------:R-:W-:Y:S01]  /*165b0*/  IMAD.X R3, RZ, RZ, R3, P0 ;  /* 0x000000ffff037224 */ /* 0x000fe200000e0603 */
[----:B------:R-:W-:-:S13]  /*165c0*/  ISETP.LT.OR P0, PT, R9, 0x61, P2 ;  /* 0x000000610900780c */ /* 0x000fda0001701670 */
[----:B------:R0:W-:Y:S01]  /*165d0*/  LDGSTS.E.BYPASS.LTC128B.128 [R4+0x7800], desc[UR48][R2.64], !P0 ;  /* 0x0780000002047fae */ /* 0x0001e2000c101d70 */
[----:B------:R-:W-:-:S03]  /*165e0*/  ISETP.GE.AND P0, PT, R9, 0x81, PT ;  /* 0x000000810900780c */ /* 0x000fc60003f06270 */
[----:B0-----:R0:W1:Y:S10]  /*165f0*/  SHFL.IDX PT, R3, R25, RZ, 0x1c1f ;  /* 0x001c1fff19037589 */ /* 0x00107400000e0000 */
[----:B------:R-:W-:Y:S01]  /*16600*/  @P0 LOP3.LUT R16, R16, 0x20, RZ, 0xfc, !PT ;  /* 0x0000002010100812 */ /* 0x000fe200078efcff */
[----:B------:R0:W2:Y:S06]  /*16610*/  SHFL.IDX PT, R2, R26, RZ, 0x1c1f ;  /* 0x001c1fff1a027589 */ /* 0x0000ac00000e0000 */
.L_x_14088:
[----:B------:R-:W3:Y:S02]  /*16620*/  S2R R10, SR_TID.X ;  /* 0x00000000000a7919 */ /* 0x000ee40000002100 */
[----:B---3--:R-:W-:-:S05]  /*16630*/  IMAD.SHL.U32 R10, R10, 0x10, RZ ;  /* 0x000000100a0a7824 */ /* 0x008fca00078e00ff */
[----:B------:R-:W-:-:S04]  /*16640*/  LOP3.LUT R10, R10, 0x30, RZ, 0xc0, !PT ;  /* 0x000000300a0a7812 */ /* 0x000fc800078ec0ff */
[----:B--2---:R-:W-:-:S05]  /*16650*/  IADD3 R2, P0, R10, R2, RZ ;  /* 0x000000020a027210 */ /* 0x004fca0007f1e0ff */
[----:B-1----:R-:W-:Y:S01]  /*16660*/  IMAD.X R3, RZ, RZ, R3, P0 ;  /* 0x000000ffff037224 */ /* 0x002fe200000e0603 */
[----:B------:R-:W-:-:S13]  /*16670*/  ISETP.LT.OR P0, PT, R9, 0x81, P2 ;  /* 0x000000810900780c */ /* 0x000fda0001701670 */
[----:B------:R-:W-:Y:S01]  /*16680*/  @!PT LDS RZ, [RZ] ;  /* 0x00000000fffff984 */ /* 0x000fe20000000800 */
[----:B------:R-:W-:Y:S01]  /*16690*/  @!PT LDS RZ, [RZ] ;  /* 0x00000000fffff984 */ /* 0x000fe20000000800 */
[----:B------:R-:W-:Y:S01]  /*166a0*/  @!PT LDS RZ, [RZ] ;  /* 0x00000000fffff984 */ /* 0x000fe20000000800 */
[----:B------:R1:W-:Y:S01]  /*166b0*/  LDGSTS.E.BYPASS.LTC128B.128 [R4+0x8000], desc[UR48][R2.64], !P0 ;  /* 0x0800000002047fae */ /* 0x0003e2000c101d70 */
[----:B------:R-:W-:Y:S01]  /*166c0*/  PLOP3.LUT P0, PT, PT, PT, PT, 0x80, 0x0 ;  /* 0x000000000000781c */ /* 0x000fe20003f0f070 */
[----:B------:R-:W-:-:S12]  /*166d0*/  NOP ;  /* 0x0000000000007918 */ /* 0x000fd80000000000 */
.L_x_14007:
        /* <DEDUP_REMOVED lines=11> */
.L_x_14008:
[----:B------:R1:W-:Y:S01]  /*16790*/  SYNCS.ARRIVE.TRANS64.A1T0 RZ, [R0+URZ+0x13270], RZ ;  /* 0x013270ff00ff79a7 */ /* 0x0003e2000810003f */
[----:B------:R-:W-:Y:S05]  /*167a0*/  @!P6 BRA `(.L_x_14009) ;  /* 0x000000000004e947 */ /* 0x000fea0003800000 */
[----:B------:R-:W-:Y:S01]  /*167b0*/  BPT.TRAP 0x1 ;  /* 0x000000040000795c */ /* 0x000fe20000300000 */
.L_x_14009:
[----:B------:R-:W2:Y:S01]  /*167c0*/  LDL R2, [R1+0x8] ;  /* 0x0000080001027983 */ /* 0x000ea20000100800 */
[----:B------:R-:W-:Y:S01]  /*167d0*/  BSSY B0, `(.L_x_14010) ;  /* 0x0000003000007945 */ /* 0x000fe20003800000 */
[----:B--2---:R-:W2:Y:S03]  /*167e0*/  SYNCS.PHASECHK.TRANS64.TRYWAIT P0, [R0+URZ+0x13240], R2 ;  /* 0x01324002000075a7 */ /* 0x004ea6000800017f */
[----:B--2---:R-:W-:Y:S05]  /*167f0*/  @!P0 BRA `(.L_x_14011) ;  /* 0x0000004000008947 */ /* 0x004fea0003800000 */
.L_x_14089:
[----:B------:R-:W-:Y:S05]  /*16800*/  BSYNC B0 ;  /* 0x0000000000007941 */ /* 0x000fea0003800000 */
.L_x_14010:
        /* <DEDUP_REMOVED lines=8> */
[----:B------:R-:W-:-:S04]  /*16890*/  IMAD.WIDE.U32 R2, R7, UR6, R2 ;  /* 0x0000000607027c25 */ /* 0x000fc8000f8e0002 */
[----:B---3--:R-:W-:Y:S02]  /*168a0*/  IMAD R8, R10, UR6, RZ ;  /* 0x000000060a087c24 */ /* 0x008fe4000f8e02ff */
[----:B------:R-:W-:Y:S02]  /*168b0*/  IMAD R10, R28, UR6, RZ ;  /* 0x000000061c0a7c24 */ /* 0x000fe4000f8e02ff */
[----:B------:R-:W-:Y:S02]  /*168c0*/  IMAD R8, R7, UR7, R8 ;  /* 0x0000000707087c24 */ /* 0x000fe4000f8e0208 */
[----:B------:R-:W-:Y:S02]  /*168d0*/  IMAD R7, R27, UR4, RZ ;  /* 0x000000041b077c24 */ /* 0x000fe4000f8e02ff */
[----:B------:R-:W-:Y:S02]  /*168e0*/  IMAD.IADD R9, R3, 0x1, R8 ;  /* 0x0000000103097824 */ /* 0x000fe400078e0208 */
[----:B------:R-:W-:-:S02]  /*168f0*/  IMAD.MOV.U32 R8, RZ, RZ, R2 ;  /* 0x000000ffff087224 */ /* 0x000fc400078e0002 */
[C---:B------:R-:W-:Y:S02]  /*16900*/  IMAD R7, R5.reuse, UR5, R7 ;  /* 0x0000000505077c24 */ /* 0x040fe4000f8e0207 */
        /* <DEDUP_REMOVED lines=18> */
[----:B------:R-:W-:Y:S01]  /*16a30*/  LOP3.LUT P2, RZ, R16, 0x1, RZ, 0xc0, !PT ;  /* 0x0000000110ff7812 */ /* 0x000fe2000784c0ff */
[----:B------:R-:W3:Y:S04]  /*16a40*/  SHFL.IDX PT, R3, R6, RZ, 0x1c1f ;  /* 0x001c1fff06037589 */ /* 0x000ee800000e0000 */
[----:B------:R-:W-:Y:S04]  /*16a50*/  SHFL.IDX PT, R7, R7, RZ, 0x1c1f ;  /* 0x001c1fff07077589 */ /* 0x000fe800000e0000 */
[----:B------:R-:W-:Y:S01]  /*16a60*/  SHFL.IDX PT, R14, R8, RZ, 0x1c1f ;  /* 0x001c1fff080e7589 */ /* 0x000fe200000e0000 */
[----:B--2---:R-:W-:-:S03]  /*16a70*/  IMAD.SHL.U32 R9, R2, 0x10, RZ ;  /* 0x0000001002097824 */ /* 0x004fc600078e00ff */
[----:B------:R-:W2:Y:S02]  /*16a80*/  SHFL.IDX PT, R2, R5, RZ, 0x1c1f ;  /* 0x001c1fff05027589 */ /* 0x000ea400000e0000 */
[----:B------:R-:W-:-:S04]  /*16a90*/  LOP3.LUT R9, R9, 0x30, RZ, 0xc0, !PT ;  /* 0x0000003009097812 */ /* 0x000fc800078ec0ff */
[----:B---3--:R-:W-:-:S05]  /*16aa0*/  @P5 IADD3 R3, P0, R9, R3, RZ ;  /* 0x0000000309035210 */ /* 0x008fca0007f1e0ff */
[----:B--2---:R-:W-:-:S05]  /*16ab0*/  @P5 IMAD.X R2, RZ, RZ, R2, P0 ;  /* 0x000000ffff025224 */ /* 0x004fca00000e0602 */
        /* <DEDUP_REMOVED lines=17> */
[----:B---3--:R-:W-:-:S05]  /*16bd0*/  @P3 IMAD.X R2, RZ, RZ, R2, P0 ;  /* 0x000000ffff023224 */ /* 0x008fca00000e0602 */
[----:B------:R-:W-:-:S04]  /*16be0*/  @P3 LOP3.LUT R3, R3, R2, RZ, 0x3c, !PT ;  /* 0x0000000203033212 */ /* 0x000fc800078e3cff */
[----:B------:R-:W-:-:S04]  /*16bf0*/  @P3 LOP3.LUT R2, R3, R2, RZ, 0x3c, !PT ;  /* 0x0000000203023212 */ /* 0x000fc800078e3cff */
[----:B------:R-:W-:-:S05]  /*16c00*/  @P3 LOP3.LUT R3, R3, R2, RZ, 0x3c, !PT ;  /* 0x0000000203033212 */ /* 0x000fca00078e3cff */
[----:B------:R4:W-:Y:S02]  /*16c10*/  @P3 LDGSTS.E.BYPASS.LTC128B.128 [R4+0xf000], desc[UR48][R2.64], !P2 ;  /* 0x0f00000002043fae */ /* 0x0009e4000d101d70 */
[----:B----4-:R-:W-:-:S05]  /*16c20*/  @P1 IADD3 R2, P0, R9, R6, RZ ;  /* 0x0000000609021210 */ /* 0x010fca0007f1e0ff */
[----:B-----5:R-:W-:-:S05]  /*16c30*/  @P1 IMAD.X R3, RZ, RZ, R5, P0 ;  /* 0x000000ffff031224 */ /* 0x020fca00000e0605 */
[----:B------:R2:W-:Y:S03]  /*16c40*/  @P1 LDGSTS.E.BYPASS.LTC128B.128 [R4+0xf800], desc[UR48][R2.64], !P2 ;  /* 0x0f80000002041fae */ /* 0x0005e6000d101d70 */
.L_x_14101:
[----:B------:R-:W-:Y:S01]  /*16c50*/  LOP3.LUT P0, RZ, R16, 0x20, RZ, 0xc0, !PT ;  /* 0x0000002010ff7812 */ /* 0x000fe2000780c0ff */
[----:B------:R-:W-:-:S12]  /*16c60*/  BSSY B0, `(.L_x_14013) ;  /* 0x000000c000007945 */ /* 0x000fd80003800000 */
[----:B------:R-:W-:Y:S05]  /*16c70*/  @!P0 BRA `(.L_x_14014) ;  /* 0x0000000000288947 */ /* 0x000fea0003800000 */
[----:B--2---:R-:W2:Y:S01]  /*16c80*/  S2R R2, SR_TID.X ;  /* 0x0000000000027919 */ /* 0x004ea20000002100 */
[----:B------:R-:W-:Y:S01]  /*16c90*/  LOP3.LUT P1, RZ, R16, 0x1, RZ, 0xc0, !PT ;  /* 0x0000000110ff7812 */ /* 0x000fe2000782c0ff */
[----:B--2---:R-:W-:-:S05]  /*16ca0*/  IMAD.SHL.U32 R2, R2, 0x10, RZ ;  /* 0x0000001002027824 */ /* 0x004fca00078e00ff */
[----:B------:R-:W-:-:S04]  /*16cb0*/  LOP3.LUT R2, R2, 0x30, RZ, 0xc0, !PT ;  /* 0x0000003002027812 */ /* 0x000fc800078ec0ff */
[----:B------:R-:W-:-:S05]  /*16cc0*/  IADD3 R2, P0, R2, R14, RZ ;  /* 0x0000000e02027210 */ /* 0x000fca0007f1e0ff */
[----:B------:R-:W-:-:S05]  /*16cd0*/  IMAD.X R3, RZ, RZ, R7, P0 ;  /* 0x000000ffff037224 */ /* 0x000fca00000e0607 */
[----:B------:R-:W-:Y:S01]  /*16ce0*/  @!PT LDS RZ, [RZ] ;  /* 0x00000000fffff984 */ /* 0x000fe20000000800 */
[----:B------:R-:W-:Y:S01]  /*16cf0*/  @!PT LDS RZ, [RZ] ;  /* 0x00000000fffff984 */ /* 0x000fe20000000800 */
[----:B------:R-:W-:Y:S01]  /*16d00*/  @!PT LDS RZ, [RZ] ;  /* 0x00000000fffff984 */ /* 0x000fe20000000800 */
[----:B------:R3:W-:Y:S03]  /*16d10*/  LDGSTS.E.BYPASS.LTC128B.128 [R4+0x10000], desc[UR48][R2.64], !P1 ;  /* 0x1000000002047fae */ /* 0x0007e6000c901d70 */
.L_x_14014:
[----:B------:R-:W-:Y:S05]  /*16d20*/  BSYNC B0 ;  /* 0x0000000000007941 */ /* 0x000fea0003800000 */
.L_x_14013:
[----:B------:R-:W-:Y:S01]  /*16d30*/  NOP ;  /* 0x0000000000007918 */ /* 0x000fe20000000000 */
[----:B------:R-:W-:-:S13]  /*16d40*/  PLOP3.LUT P0, PT, PT, PT, PT, 0x80, 0x0 ;  /* 0x000000000000781c */ /* 0x000fda0003f0f070 */
.L_x_14015:
        /* <DEDUP_REMOVED lines=11> */
.L_x_14016:
[----:B------:R2:W-:Y:S02]  /*16e00*/  SYNCS.ARRIVE.TRANS64.A1T0 RZ, [R0+URZ+0x13230], RZ ;  /* 0x013230ff00ff79a7 */ /* 0x0005e4000810003f */
[----:B------:R-:W-:Y:S05]  /*16e10*/  WARPSYNC.ALL ;  /* 0x0000000000007948 */ /* 0x000fea0003800000 */
[----:B------:R-:W-:Y:S01]  /*16e20*/  BSSY B6, `(.L_x_14017) ;  /* 0x0000015000067945 */ /* 0x000fe20003800000 */
[----:B-12---:R-:W-:Y:S01]  /*16e30*/  VIADD R0, R17, 0xb000 ;  /* 0x0000b00011007836 */ /* 0x006fe20000000000 */
        /* <DEDUP_REMOVED lines=19> */
.L_x_14018:
[----:B------:R-:W-:Y:S05]  /*16f70*/  BSYNC B6 ;  /* 0x0000000000067941 */ /* 0x000fea0003800000 */
.L_x_14017:
[----:B------:R-:W1:Y:S01]  /*16f80*/  S2R R2, SR_TID.X ;  /* 0x0000000000027919 */ /* 0x000e620000002100 */
[----:B------:R2:W5:Y:S01]  /*16f90*/  LDL R9, [R1+0x2c] ;  /* 0x00002c0001097983 */ /* 0x0005620000100800 */
[----:B------:R-:W-:Y:S01]  /*16fa0*/  UISETP.NE.AND UP0, UPT, UR52, URZ, UPT ;  /* 0x0000003f3400728c */ /* 0x000fe2000bf05270 */
[----:B------:R-:W-:Y:S01]  /*16fb0*/  R2UR UR7, R18 ;  /* 0x00000000120772ca */ /* 0x000fe200000e0000 */
[----:B------:R-:W-:Y:S01]  /*16fc0*/  ULDC.64 UR8, c[0x0][0x2d8] ;  /* 0x0000b60000087ab9 */ /* 0x000fe20000000a00 */
[----:B------:R-:W-:Y:S01]  /*16fd0*/  ULDC UR12, c[0x0][0x448] ;  /* 0x00011200000c7ab9 */ /* 0x000fe20000000800 */
[----:B------:R-:W-:Y:S01]  /*16fe0*/  ULDC.64 UR10, c[0x0][0x280] ;  /* 0x0000a000000a7ab9 */ /* 0x000fe20000000a00 */
[----:B-1----:R-:W-:-:S06]  /*16ff0*/  LOP3.LUT R19, R2, 0x7f, RZ, 0xc0, !PT ;  /* 0x0000007f02137812 */ /* 0x002fcc00078ec0ff */
[----:B------:R-:W-:Y:S01]  /*17000*/  @UP0 ULDC UR4, c[0x0][0x44c] ;  /* 0x0001130000040ab9 */ /* 0x000fe20000000800 */
[----:B------:R-:W-:Y:S01]  /*17010*/  @UP0 ULDC UR13, c[0x0][0x44c] ;  /* 0x00011300000d0ab9 */ /* 0x000fe20000000800 */
[----:B------:R-:W-:Y:S02]  /*17020*/  SHF.R.U32.HI R20, RZ, 0x2, R19 ;  /* 0x00000002ff147819 */ /* 0x000fe40000011613 */
[----:B------:R-:W3:Y:S01]  /*17030*/  LDL R19, [R1+0x14] ;  /* 0x0000140001137983 */ /* 0x000ee20000100800 */
[----:B------:R-:W-:Y:S01]  /*17040*/  IMAD.SHL.U32 R2, R2, 0x20, RZ ;  /* 0x0000002002027824 */ /* 0x000fe200078e00ff */
[----:B------:R-:W-:Y:S02]  /*17050*/  PLOP3.LUT P0, PT, PT, PT, UP0, 0x80, 0x0 ;  /* 0x000000000000781c */ /* 0x000fe40003f0f008 */
[----:B------:R-:W-:Y:S02]  /*17060*/  LOP3.LUT P5, RZ, R16, 0x40, RZ, 0xc0, !PT ;  /* 0x0000004010ff7812 */ /* 0x000fe400078ac0ff */
[----:B------:R-:W-:-:S05]  /*17070*/  LOP3.LUT R2, R20, 0x60, R2, 0xf8, !PT ;  /* 0x0000006014027812 */ /* 0x000fca00078ef802 */
[----:B------:R-:W-:-:S04]  /*17080*/  VIADD R6, R2, UR43 ;  /* 0x0000002b02067c36 */ /* 0x000fc80008000000 */
[----:B------:R-:W-:Y:S01]  /*17090*/  @P0 IMAD.HI.U32 R0, R6, UR4, RZ ;  /* 0x0000000406000c27 */ /* 0x000fe2000f8e00ff */
[----:B------:R-:W-:Y:S01]  /*170a0*/  PLOP3.LUT P0, PT, PT, PT, UP0, 0x80, 0x0 ;  /* 0x000000000000781c */ /* 0x000fe20003f0f008 */
[----:B------:R-:W-:Y:S02]  /*170b0*/  @UP0 ULDC UR4, c[0x0][0x450] ;  /* 0x0001140000040ab9 */ /* 0x000fe40000000800 */
[----:B------:R-:W-:-:S10]  /*170c0*/  IMAD.MOV.U32 R2, RZ, RZ, R6 ;  /* 0x000000ffff027224 */ /* 0x000fd400078e0006 */
[----:B------:R-:W-:Y:S02]  /*170d0*/  @P0 SHF.R.U32.HI R2, RZ, UR4, R0 ;  /* 0x00000004ff020c19 */ /* 0x000fe40008011600 */
[----:B------:R-:W-:Y:S02]  /*170e0*/  R2UR UR4, R18 ;  /* 0x00000000120472ca */ /* 0x000fe400000e0000 */
[----:B------:R-:W-:-:S11]  /*170f0*/  SHF.R.S32.HI R0, RZ, 0x1f, R2 ;  /* 0x0000001fff007819 */ /* 0x000fd60000011402 */
[----:B------:R-:W-:Y:S01]  /*17100*/  UIMAD.WIDE.U32 UR4, UR4, UR8, URZ ;  /* 0x00000008040472a5 */ /* 0x000fe2000f8e003f */
[----:B------:R-:W1:Y:S02]  /*17110*/  S2R R20, SR_TID.X ;  /* 0x0000000000147919 */ /* 0x000e640000002100 */
[----:B-1----:R-:W-:-:S05]  /*17120*/  IMAD.SHL.U32 R10, R20, 0x10, RZ ;  /* 0x00000010140a7824 */ /* 0x002fca00078e00ff */
[----:B------:R-:W-:Y:S02]  /*17130*/  LOP3.LUT R10, R10, 0x30, RZ, 0xc0, !PT ;  /* 0x000000300a0a7812 */ /* 0x000fe400078ec0ff */
[----:B---3--:R-:W-:-:S13]  /*17140*/  R2UR UR6, R19 ;  /* 0x00000000130672ca */ /* 0x008fda00000e0000 */
        /* <DEDUP_REMOVED lines=13> */
[----:B------:R-:W-:Y:S02]  /*17220*/  IMAD.MOV R0, RZ, RZ, -R2 ;  /* 0x000000ffff007224 */ /* 0x000fe400078e0a02 */
        /* <DEDUP_REMOVED lines=15> */
[----:B------:R-:W-:-:S10]  /*17320*/  IMAD.MOV.U32 R2, RZ, RZ, R6 ;  /* 0x000000ffff027224 */ /* 0x000fd400078e0006 */
        /* <DEDUP_REMOVED lines=13> */
[----:B------:R-:W-:Y:S02]  /*17400*/  IADD3 R5, P0, R2, UR10, RZ ;  /* 0x0000000a02057c10 */ /* 0x000fe4000ff1e0ff */
[----:B------:R-:W-:Y:S02]  /*17410*/  LOP3.LUT R19, R20, 0x7f, RZ, 0xc0, !PT ;  /* 0x0000007f14137812 */ /* 0x000fe400078ec0ff */
[----:B------:R-:W-:Y:S02]  /*17420*/  IADD3.X R7, R3, UR11, R7, P0, !PT ;  /* 0x0000000b03077c10 */ /* 0x000fe400087fe407 */
[----:B------:R-:W-:Y:S01]  /*17430*/  SHF.R.U32.HI R19, RZ, 0x2, R19 ;  /* 0x00000002ff137819 */ /* 0x000fe20000011613 */
[----:B--2---:R-:W-:Y:S06]  /*17440*/  BRA.DIV UR4, `(.L_x_14019) ;  /* 0x0000003a04907947 */ /* 0x004fec000b800000 */
[----:B------:R-:W1:Y:S01]  /*17450*/  SHFL.IDX PT, R3, R0, RZ, 0x1c1f ;  /* 0x001c1fff00037589 */ /* 0x000e6200000e0000 */
[----:B------:R-:W-:-:S03]  /*17460*/  VIADD R6, R19, UR43 ;  /* 0x0000002b13067c36 */ /* 0x000fc60008000000 */
[----:B------:R-:W2:Y:S02]  /*17470*/  SHFL.IDX PT, R2, R4, RZ, 0x1c1f ;  /* 0x001c1fff04027589 */ /* 0x000ea400000e0000 */
[----:B------:R-:W-:Y:S02]  /*17480*/  ISETP.GE.AND P1, PT, R6, UR41, PT ;  /* 0x0000002906007c0c */ /* 0x000fe4000bf26270 */
[----:B------:R-:W-:Y:S11]  /*17490*/  SHFL.IDX PT, R14, R5, 0x1, 0x1c1f ;  /* 0x003c1f00050e7f89 */ /* 0x000ff600000e0000 */
[----:B-1----:R-:W-:-:S05]  /*174a0*/  @!P1 IADD3 R3, P0, R10, R3, RZ ;  /* 0x000000030a039210 */ /* 0x002fca0007f1e0ff */
[----:B--2---:R-:W-:-:S05]  /*174b0*/  @!P1 IMAD.X R2, RZ, RZ, R2, P0 ;  /* 0x000000ffff029224 */ /* 0x004fca00000e0602 */
[----:B------:R-:W-:-:S04]  /*174c0*/  @!P1 LOP3.LUT R3, R3, R2, RZ, 0x3c, !PT ;  /* 0x0000000203039212 */ /* 0x000fc800078e3cff */
[----:B------:R-:W-:-:S04]  /*174d0*/  @!P1 LOP3.LUT R2, R3, R2, RZ, 0x3c, !PT ;  /* 0x0000000203029212 */ /* 0x000fc800078e3cff */
[----:B------:R-:W-:-:S05]  /*174e0*/  @!P1 LOP3.LUT R3, R3, R2, RZ, 0x3c, !PT ;  /* 0x0000000203039212 */ /* 0x000fca00078e3cff */
[----:B-----5:R1:W-:Y:S02]  /*174f0*/  @!P1 LDGSTS.E.BYPASS.LTC128B.128 [R9+0xb000], desc[UR48][R2.64], !P5 ;  /* 0x0b00000002099fae */ /* 0x0203e4000e901d70 */
[----:B-1----:R-:W-:Y:S02]  /*17500*/  VIADD R2, R6, 0x20 ;  /* 0x0000002006027836 */ /* 0x002fe40000000000 */
[----:B------:R-:W1:Y:S03]  /*17510*/  SHFL.IDX PT, R3, R0, 0x1, 0x1c1f ;  /* 0x003c1f0000037f89 */ /* 0x000e6600000e0000 */
[----:B------:R-:W-:Y:S02]  /*17520*/  ISETP.GE.AND P1, PT, R2, UR41, PT ;  /* 0x0000002902007c0c */ /* 0x000fe4000bf26270 */
[----:B------:R-:W2:Y:S11]  /*17530*/  SHFL.IDX PT, R2, R4, 0x1, 0x1c1f ;  /* 0x003c1f0004027f89 */ /* 0x000eb600000e0000 */
[----:B-1----:R-:W-:-:S05]  /*17540*/  @!P1 IADD3 R3, P0, R10, R3, RZ ;  /* 0x000000030a039210 */ /* 0x002fca0007f1e0ff */
[----:B--2---:R-:W-:-:S05]  /*17550*/  @!P1 IMAD.X R2, RZ, RZ, R2, P0 ;  /* 0x000000ffff029224 */ /* 0x004fca00000e0602 */
[----:B------:R-:W-:-:S04]  /*17560*/  @!P1 LOP3.LUT R3, R3, R2, RZ, 0x3c, !PT ;  /* 0x0000000203039212 */ /* 0x000fc800078e3cff */
[----:B------:R-:W-:-:S04]  /*17570*/  @!P1 LOP3.LUT R2, R3, R2, RZ, 0x3c, !PT ;  /* 0x0000000203029212 */ /* 0x000fc800078e3cff */
[----:B------:R-:W-:-:S05]  /*17580*/  @!P1 LOP3.LUT R3, R3, R2, RZ, 0x3c, !PT ;  /* 0x0000000203039212 */ /* 0x000fca00078e3cff */
[----:B------:R1:W-:Y:S02]  /*17590*/  @!P1 LDGSTS.E.BYPASS.LTC128B.128 [R9+0xb800], desc[UR48][R2.64], !P5 ;  /* 0x0b80000002099fae */ /* 0x0003e4000e901d70 */
[----:B-1----:R-:W-:Y:S02]  /*175a0*/  VIADD R2, R6, 0x40 ;  /* 0x0000004006027836 */ /* 0x002fe40000000000 */
[----:B------:R-:W1:Y:S03]  /*175b0*/  SHFL.IDX PT, R3, R0, 0x2, 0x1c1f ;  /* 0x005c1f0000037f89 */ /* 0x000e6600000e0000 */
[----:B------:R-:W-:Y:S01]  /*175c0*/  ISETP.GE.AND P1, PT, R2, UR41, PT ;  /* 0x0000002902007c0c */ /* 0x000fe2000bf26270 */
[----:B------:R-:W-:Y:S04]  /*175d0*/  SHFL.IDX PT, R0, R0, 0x3, 0x1c1f ;  /* 0x007c1f0000007f89 */ /* 0x000fe800000e0000 */
[----:B------:R-:W2:Y:S04]  /*175e0*/  SHFL.IDX PT, R2, R4, 0x2, 0x1c1f ;  /* 0x005c1f0004027f89 */ /* 0x000ea800000e0000 */
[----:B------:R-:W3:Y:S04]  /*175f0*/  SHFL.IDX PT, R4, R4, 0x3, 0x1c1f ;  /* 0x007c1f0004047f89 */ /* 0x000ee800000e0000 */
[----:B-1----:R-:W-:-:S05]  /*17600*/  @!P1 IADD3 R3, P0, R10, R3, RZ ;  /* 0x000000030a039210 */ /* 0x002fca0007f1e0ff */
[----:B--2---:R-:W-:-:S05]  /*17610*/  @!P1 IMAD.X R2, RZ, RZ, R2, P0 ;  /* 0x000000ffff029224 */ /* 0x004fca00000e0602 */
[----:B------:R-:W-:-:S04]  /*17620*/  @!P1 LOP3.LUT R3, R3, R2, RZ, 0x3c, !PT ;  /* 0x0000000203039212 */ /* 0x000fc800078e3cff */
[----:B------:R-:W-:-:S04]  /*17630*/  @!P1 LOP3.LUT R2, R3, R2, RZ, 0x3c, !PT ;  /* 0x0000000203029212 */ /* 0x000fc800078e3cff */
[----:B------:R-:W-:-:S05]  /*17640*/  @!P1 LOP3.LUT R3, R3, R2, RZ, 0x3c, !PT ;  /* 0x0000000203039212 */ /* 0x000fca00078e3cff */
[----:B------:R1:W-:Y:S02]  /*17650*/  @!P1 LDGSTS.E.BYPASS.LTC128B.128 [R9+0xc000], desc[UR48][R2.64], !P5 ;  /* 0x0c00000002099fae */ /* 0x0003e4000e901d70 */
[----:B-1----:R-:W-:-:S05]  /*17660*/  VIADD R2, R6, 0x60 ;  /* 0x0000006006027836 */ /* 0x002fca0000000000 */
[----:B------:R-:W-:-:S13]  /*17670*/  ISETP.GE.AND P1, PT, R2, UR41, PT ;  /* 0x0000002902007c0c */ /* 0x000fda000bf26270 */
[----:B------:R-:W-:-:S05]  /*17680*/  @!P1 IADD3 R0, P0, R10, R0, RZ ;  /* 0x000000000a009210 */ /* 0x000fca0007f1e0ff */
[----:B---3--:R-:W-:-:S04]  /*17690*/  @!P1 IMAD.X R2, RZ, RZ, R4, P0 ;  /* 0x000000ffff029224 */ /* 0x008fc800000e0604 */
[----:B------:R-:W-:Y:S02]  /*176a0*/  @!P1 IMAD.MOV.U32 R3, RZ, RZ, R2 ;  /* 0x000000ffff039224 */ /* 0x000fe400078e0002 */
[----:B------:R-:W-:Y:S02]  /*176b0*/  @!P1 IMAD.MOV.U32 R2, RZ, RZ, R0 ;  /* 0x000000ffff029224 */ /* 0x000fe400078e0000 */
[----:B------:R-:W-:Y:S04]  /*176c0*/  SHFL.IDX PT, R0, R7, RZ, 0x1c1f ;  /* 0x001c1fff07007589 */ /* 0x000fe800000e0000 */
[----:B------:R1:W-:Y:S04]  /*176d0*/  @!P1 LDGSTS.E.BYPASS.LTC128B.128 [R9+0xc800], desc[UR48][R2.64], !P5 ;  /* 0x0c80000002099fae */ /* 0x0003e8000e901d70 */
[----:B------:R-:W-:Y:S04]  /*176e0*/  SHFL.IDX PT, R7, R7, 0x1, 0x1c1f ;  /* 0x003c1f0007077f89 */ /* 0x000fe800000e0000 */
[----:B-1----:R-:W1:Y:S01]  /*176f0*/  SHFL.IDX PT, R2, R5, RZ, 0x1c1f ;  /* 0x001c1fff05027589 */ /* 0x002e6200000e0000 */
[----:B------:R-:W-:-:S05]  /*17700*/  VIADD R3, R6, 0x80 ;  /* 0x0000008006037836 */ /* 0x000fca0000000000 */
[----:B------:R-:W-:-:S13]  /*17710*/  ISETP.GE.AND P1, PT, R3, UR41, PT ;  /* 0x0000002903007c0c */ /* 0x000fda000bf26270 */
[----:B-1----:R-:W-:-:S05]  /*17720*/  @!P1 IADD3 R2, P0, R10, R2, RZ ;  /* 0x000000020a029210 */ /* 0x002fca0007f1e0ff */
[----:B------:R-:W-:-:S04]  /*17730*/  @!P1 IMAD.X R0, RZ, RZ, R0, P0 ;  /* 0x000000ffff009224 */ /* 0x000fc800000e0600 */
[----:B------:R-:W-:-:S05]  /*17740*/  @!P1 IMAD.MOV.U32 R3, RZ, RZ, R0 ;  /* 0x000000ffff039224 */ /* 0x000fca00078e0000 */
[----:B------:R1:W-:Y:S02]  /*17750*/  @!P1 LDGSTS.E.BYPASS.LTC128B.128 [R9+0xd000], desc[UR48][R2.64], !P5 ;  /* 0x0d00000002099fae */ /* 0x0003e4000e901d70 */
.L_x_14114:
[----:B------:R-:W-:-:S05]  /*17760*/  VIADD R6, R6, 0xa0 ;  /* 0x000000a006067836 */ /* 0x000fca0000000000 */
[----:B------:R-:W-:-:S13]  /*17770*/  ISETP.GE.AND P0, PT, R6, UR41, PT ;  /* 0x0000002906007c0c */ /* 0x000fda000bf06270 */
        /* <DEDUP_REMOVED lines=8> */
.L_x_14020:
        /* <DEDUP_REMOVED lines=18> */
.L_x_14115:
[----:B------:R-:W-:Y:S05]  /*17920*/  BSYNC B0 ;  /* 0x0000000000007941 */ /* 0x000fea0003800000 */
.L_x_14021:
[----:B------:R-:W-:-:S04]  /*17930*/  UIADD3 UR4, UR44, -0x2, URZ ;  /* 0xfffffffe2c047890 */ /* 0x000fc8000fffe03f */
[----:B------:R-:W-:-:S06]  /*17940*/  UISETP.GE.AND UP0, UPT, UR4, UR45, UPT ;  /* 0x0000002d0400728c */ /* 0x000fcc000bf06270 */
[----:B------:R-:W-:-:S13]  /*17950*/  PLOP3.LUT P0, PT, PT, PT, UP0, 0x40, 0x0 ;  /* 0x000000000000781c */ /* 0x000fda0003f0e808 */
[----:B------:R-:W-:Y:S05]  /*17960*/  @P0 BRA `(.L_x_14023) ;  /* 0x0000001400780947 */ /* 0x000fea0003800000 */
[----:B-1----:R-:W-:Y:S01]  /*17970*/  IMAD.U32 R0, RZ, RZ, UR4 ;  /* 0x00000004ff007e24 */ /* 0x002fe2000f8e00ff */
[----:B------:R1:W5:Y:S04]  /*17980*/  LDL.LU R21, [R1+0x4] ;  /* 0x0000040001157983 */ /* 0x0003680000300800 */
[----:B0-----:R1:W5:Y:S04]  /*17990*/  LDL.LU R25, [R1+0xc] ;  /* 0x00000c0001197983 */ /* 0x0013680000300800 */
[----:B------:R1:W-:Y:S02]  /*179a0*/  STL [R1+0x8], R0 ;  /* 0x0000080001007387 */ /* 0x0003e40000100800 */
.L_x_14043:
[----:B--2---:R-:W2:Y:S01]  /*179b0*/  LDL R2, [R1+0x1c] ;  /* 0x00001c0001027983 */ /* 0x004ea20000100800 */
[----:B0-----:R-:W0:Y:S03]  /*179c0*/  LDC R3, c[0x0][0x430] ;  /* 0x00010c00ff037b82 */ /* 0x001e260000000800 */
[----:B------:R-:W3:Y:S04]  /*179d0*/  LDL R5, [R1+0x18] ;  /* 0x0000180001057983 */ /* 0x000ee80000100800 */
[----:B------:R-:W4:Y:S04]  /*179e0*/  LDL R10, [R1+0x10] ;  /* 0x00001000010a7983 */ /* 0x000f280000100800 */
[----:B------:R-:W2:Y:S01]  /*179f0*/  LDL.LU R14, [R1+0x8] ;  /* 0x00000800010e7983 */ /* 0x000ea20000300800 */
[----:B-1----:R-:W1:Y:S01]  /*17a00*/  S2R R0, SR_TID.X ;  /* 0x0000000000007919 */ /* 0x002e620000002100 */
[----:B------:R-:W1:Y:S01]  /*17a10*/  S2R R7, SR_TID.X ;  /* 0x0000000000077919 */ /* 0x000e620000002100 */
[----:B0-----:R-:W-:-:S13]  /*17a20*/  ISETP.NE.AND P0, PT, R3, 0x1, PT ;  /* 0x000000010300780c */ /* 0x001fda0003f05270 */
[----:B------:R-:W0:Y:S08]  /*17a30*/  @P0 LDC R4, c[0x0][0x434] ;  /* 0x00010d00ff040b82 */ /* 0x000e300000000800 */
[----:B------:R-:W0:Y:S01]  /*17a40*/  @P0 LDC R3, c[0x0][0x438] ;  /* 0x00010e00ff030b82 */ /* 0x000e220000000800 */
[----:B-1----:R-:W-:Y:S01]  /*17a50*/  LOP3.LUT R6, R0, 0x7f, RZ, 0xc0, !PT ;  /* 0x0000007f00067812 */ /* 0x002fe200078ec0ff */
[----:B------:R-:W-:-:S03]  /*17a60*/  IMAD.SHL.U32 R9, R7, 0x20, RZ ;  /* 0x0000002007097824 */ /* 0x000fc600078e00ff */
[----:B------:R-:W-:-:S03]  /*17a70*/  SHF.R.U32.HI R6, RZ, 0x2, R6 ;  /* 0x00000002ff067819 */ /* 0x000fc60000011606 */
[----:B------:R-:W1:Y:S01]  /*17a80*/  @P0 LDC R0, c[0x0][0x434] ;  /* 0x00010d00ff000b82 */ /* 0x000e620000000800 */
[----:B------:R-:W-:Y:S01]  /*17a90*/  LOP3.LUT R9, R6, 0x60, R9, 0xf8, !PT ;  /* 0x0000006006097812 */ /* 0x000fe200078ef809 */
[C---:B------:R-:W-:Y:S01]  /*17aa0*/  IMAD.SHL.U32 R11, R7.reuse, 0x20, RZ ;  /* 0x00000020070b7824 */ /* 0x040fe200078e00ff */
[----:B------:R-:W-:Y:S05]  /*17ab0*/  YIELD ;  /* 0x0000000000007946 */ /* 0x000fea0003800000 */
[----:B------:R-:W-:Y:S01]  /*17ac0*/  ULDC.64 UR6, c[0x0][0x428] ;  /* 0x00010a0000067ab9 */ /* 0x000fe20000000a00 */
[----:B------:R-:W-:Y:S01]  /*17ad0*/  ULDC.64 UR8, c[0x0][0x418] ;  /* 0x0001060000087ab9 */ /* 0x000fe20000000a00 */
[----:B------:R-:W-:Y:S01]  /*17ae0*/  ULDC UR4, c[0x0][0x430] ;  /* 0x00010c0000047ab9 */ /* 0x000fe20000000800 */
[----:B--2---:R-:W-:Y:S01]  /*17af0*/  IMAD R8, R14, 0xa0, R2 ;  /* 0x000000a00e087824 */ /* 0x004fe200078e0202 */
[----:B------:R-:W-:-:S04]  /*17b00*/  LOP3.LUT R2, R7, 0x7f, RZ, 0xc0, !PT ;  /* 0x0000007f07027812 */ /* 0x000fc800078ec0ff */
[----:B------:R-:W-:Y:S02]  /*17b10*/  SHF.R.U32.HI R6, RZ, 0x2, R2 ;  /* 0x00000002ff067819 */ /* 0x000fe40000011602 */
[----:B------:R-:W2:Y:S02]  /*17b20*/  @P0 LDC R2, c[0x0][0x438] ;  /* 0x00010e00ff020b82 */ /* 0x000ea40000000800 */
[----:B------:R-:W-:Y:S01]  /*17b30*/  LOP3.LUT R11, R6, 0x60, R11, 0xf8, !PT ;  /* 0x00000060060b7812 */ /* 0x000fe200078ef80b */
[----:B------:R-:W-:-:S03]  /*17b40*/  IMAD.IADD R9, R9, 0x1, R8 ;  /* 0x0000000109097824 */ /* 0x000fc600078e0208 */
[----:B------:R-:W-:Y:S01]  /*17b50*/  LOP3.LUT R11, R11, 0x80, RZ, 0xfc, !PT ;  /* 0x000000800b0b7812 */ /* 0x000fe200078efcff */
[----:B0-----:R-:W-:-:S04]  /*17b60*/  @P0 IMAD.HI.U32 R4, R9, R4, RZ ;  /* 0x0000000409040227 */ /* 0x001fc800078e00ff */
[----:B------:R-:W-:Y:S02]  /*17b70*/  IMAD.IADD R8, R11, 0x1, R8 ;  /* 0x000000010b087824 */ /* 0x000fe400078e0208 */
[----:B------:R-:W-:Y:S01]  /*17b80*/  IMAD.MOV.U32 R7, RZ, RZ, R9 ;  /* 0x000000ffff077224 */ /* 0x000fe200078e0009 */
[----:B------:R-:W-:Y:S01]  /*17b90*/  @P0 SHF.R.U32.HI R7, RZ, R3, R4 ;  /* 0x00000003ff070219 */ /* 0x000fe20000011604 */
[----:B-1----:R-:W-:-:S04]  /*17ba0*/  @P0 IMAD.HI.U32 R3, R8, R0, RZ ;  /* 0x0000000008030227 */ /* 0x002fc800078e00ff */
[----:B------:R-:W-:Y:S02]  /*17bb0*/  IMAD.MOV.U32 R0, RZ, RZ, R8 ;  /* 0x000000ffff007224 */ /* 0x000fe400078e0008 */
[----:B---3--:R-:W-:Y:S01]  /*17bc0*/  IMAD R6, R5, UR6, RZ ;  /* 0x0000000605067c24 */ /* 0x008fe2000f8e02ff */
[----:B--2---:R-:W-:Y:S01]  /*17bd0*/  @P0 SHF.R.U32.HI R0, RZ, R2, R3 ;  /* 0x00000002ff000219 */ /* 0x004fe20000011603 */
[--C-:B------:R-:W-:Y:S01]  /*17be0*/  IMAD.MOV.U32 R2, RZ, RZ, R7.reuse ;  /* 0x000000ffff027224 */ /* 0x100fe200078e0007 */
[----:B------:R-:W-:Y:S01]  /*17bf0*/  SHF.R.S32.HI R3, RZ, 0x1f, R7 ;  /* 0x0000001fff037819 */ /* 0x000fe20000011407 */
[C---:B----4-:R-:W-:Y:S02]  /*17c00*/  IMAD R6, R10.reuse, UR7, R6 ;  /* 0x000000070a067c24 */ /* 0x050fe4000f8e0206 */
[----:B------:R-:W-:-:S04]  /*17c10*/  IMAD.WIDE.U32 R2, R10, UR6, R2 ;  /* 0x000000060a027c25 */ /* 0x000fc8000f8e0002 */
[----:B------:R-:W-:Y:S01]  /*17c20*/  IMAD.IADD R3, R6, 0x1, R3 ;  /* 0x0000000106037824 */ /* 0x000fe200078e0203 */
[----:B------:R-:W-:-:S04]  /*17c30*/  LEA R4, P0, R2, UR8, 0x2 ;  /* 0x0000000802047c11 */ /* 0x000fc8000f8010ff */
[----:B------:R-:W-:-:S05]  /*17c40*/  LEA.HI.X R5, R2, UR9, R3, 0x2, P0 ;  /* 0x0000000902057c11 */ /* 0x000fca00080f1403 */
[----:B------:R-:W2:Y:S01]  /*17c50*/  LDG.E R4, desc[UR48][R4.64] ;  /* 0x0000003004047981 */ /* 0x000ea2000c1e1900 */
[----:B------:R-:W-:Y:S01]  /*17c60*/  ISETP.GT.U32.AND P1, PT, R11, 0x9f, PT ;  /* 0x0000009f0b00780c */ /* 0x000fe20003f24070 */
[----:B------:R-:W-:-:S04]  /*17c70*/  IMAD.MOV R2, RZ, RZ, -R7 ;  /* 0x000000ffff027224 */ /* 0x000fc800078e0a07 */
[----:B------:R-:W-:-:S08]  /*17c80*/  IMAD R9, R2, UR4, R9 ;  /* 0x0000000402097c24 */ /* 0x000fd0000f8e0209 */
[--C-:B------:R-:W-:Y:S01]  /*17c90*/  @!P1 SHF.R.S32.HI R3, RZ, 0x1f, R0.reuse ;  /* 0x0000001fff039819 */ /* 0x100fe20000011400 */
[----:B------:R-:W-:-:S04]  /*17ca0*/  @!P1 IMAD.MOV.U32 R2, RZ, RZ, R0 ;  /* 0x000000ffff029224 */ /* 0x000fc800078e0000 */
[----:B------:R-:W-:-:S04]  /*17cb0*/  @!P1 IMAD.WIDE.U32 R2, R10, UR6, R2 ;  /* 0x000000060a029c25 */ /* 0x000fc8000f8e0002 */
[----:B------:R-:W-:Y:S01]  /*17cc0*/  @!P1 IMAD.IADD R6, R6, 0x1, R3 ;  /* 0x0000000106069824 */ /* 0x000fe200078e0203 */
[----:B------:R-:W-:-:S04]  /*17cd0*/  @!P1 LEA R10, P0, R2, UR8, 0x2 ;  /* 0x00000008020a9c11 */ /* 0x000fc8000f8010ff */
[----:B------:R-:W-:Y:S01]  /*17ce0*/  @!P1 LEA.HI.X R11, R2, UR9, R6, 0x2, P0 ;  /* 0x00000009020b9c11 */ /* 0x000fe200080f1406 */
[----:B-----5:R-:W-:Y:S02]  /*17cf0*/  VIADD R2, R21, 0x1 ;  /* 0x0000000115027836 */ /* 0x020fe40000000000 */
[----:B------:R-:W-:-:S03]  /*17d00*/  IMAD.MOV R0, RZ, RZ, -R0 ;  /* 0x000000ffff007224 */ /* 0x000fc600078e0a00 */
[----:B------:R-:W-:Y:S01]  /*17d10*/  ISETP.NE.AND P0, PT, R2, 0x2, PT ;  /* 0x000000020200780c */ /* 0x000fe20003f05270 */
[----:B------:R-:W-:-:S03]  /*17d20*/  IMAD R8, R0, UR4, R8 ;  /* 0x0000000400087c24 */ /* 0x000fc6000f8e0208 */
[----:B------:R-:W-:Y:S02]  /*17d30*/  SEL R12, R2, RZ, P0 ;  /* 0x000000ff020c7207 */ /* 0x000fe40000000000 */
[----:B------:R-:W-:Y:S01]  /*17d40*/  SEL R2, RZ, 0x1, P0 ;  /* 0x00000001ff027807 */ /* 0x000fe20000000000 */
[----:B------:R-:W-:Y:S02]  /*17d50*/  IMAD.MOV.U32 R0, RZ, RZ, R14 ;  /* 0x000000ffff007224 */ /* 0x000fe400078e000e */
[----:B------:R-:W-:Y:S01]  /*17d60*/  VIADD R14, R14, 0xffffffff ;  /* 0xffffffff0e0e7836 */ /* 0x000fe20000000000 */
[----:B------:R-:W-:Y:S01]  /*17d70*/  LOP3.LUT R2, R25, R2, RZ, 0x3c, !PT ;  /* 0x0000000219027212 */ /* 0x000fe200078e3cff */
[----:B------:R0:W-:Y:S01]  /*17d80*/  STL [R1+0x4], R12 ;  /* 0x0000040c01007387 */ /* 0x0001e20000100800 */
[----:B------:R-:W-:-:S03]  /*17d90*/  IMAD.U32 R13, RZ, RZ, UR51 ;  /* 0x00000033ff0d7e24 */ /* 0x000fc6000f8e00ff */
[----:B------:R0:W-:Y:S04]  /*17da0*/  STL [R1+0x8], R14 ;  /* 0x0000080e01007387 */ /* 0x0001e80000100800 */
[----:B------:R0:W-:Y:S01]  /*17db0*/  STL [R1+0xc], R2 ;  /* 0x00000c0201007387 */ /* 0x0001e20000100800 */
[----:B------:R-:W-:Y:S01]  /*17dc0*/  ISETP.NE.AND P2, PT, R13, 0x3, PT ;  /* 0x000000030d00780c */ /* 0x000fe20003f45270 */
[----:B------:R-:W-:-:S06]  /*17dd0*/  IMAD.MOV.U32 R7, RZ, RZ, RZ ;  /* 0x000000ffff077224 */ /* 0x000fcc00078e00ff */
[----:B------:R0:W5:Y:S01]  /*17de0*/  @!P1 LDG.E R7, desc[UR48][R10.64] ;  /* 0x000000300a079981 */ /* 0x000162000c1e1900 */
[----:B------:R-:W-:Y:S02]  /*17df0*/  ISETP.GT.AND P1, PT, R0, UR45, PT ;  /* 0x0000002d00007c0c */ /* 0x000fe4000bf24270 */
[----:B--2---:R-:W-:-:S03]  /*17e00*/  SHF.R.S32.HI R29, RZ, 0x1f, R4 ;  /* 0x0000001fff1d7819 */ /* 0x004fc60000011404 */
[----:B0-----:R-:W-:Y:S08]  /*17e10*/  @!P2 BRA `(.L_x_14024) ;  /* 0x000000000004a947 */ /* 0x001ff00003800000 */
[----:B------:R-:W-:Y:S01]  /*17e20*/  BPT.TRAP 0x1 ;  /* 0x000000040000795c */ /* 0x000fe20000300000 */
.L_x_14024:
[----:B------:R-:W-:Y:S01]  /*17e30*/  IMAD R0, R12, 0x8, R17 ;  /* 0x000000080c007824 */ /* 0x000fe200078e0211 */
[----:B------:R-:W-:Y:S01]  /*17e40*/  SHF.L.U32 R2, R2, 0x1f, RZ ;  /* 0x0000001f02027819 */ /* 0x000fe200000006ff */
[----:B------:R-:W-:Y:S01]  /*17e50*/  BSSY B0, `(.L_x_14025) ;  /* 0x0000005000007945 */ /* 0x000fe20003800000 */
[----:B------:R-:W-:Y:S02]  /*17e60*/  SHF.R.S32.HI R28, RZ, 0x1f, R9 ;  /* 0x0000001fff1c7819 */ /* 0x000fe40000011409 */
[----:B------:R-:W0:Y:S01]  /*17e70*/  SYNCS.PHASECHK.TRANS64.TRYWAIT P0, [R0+URZ+0x13280], R2 ;  /* 0x01328002000075a7 */ /* 0x000e22000800017f */
[----:B------:R1:W-:Y:S02]  /*17e80*/  STL [R1], R2 ;  /* 0x0000000201007387 */ /* 0x0003e40000100800 */
[----:B01----:R-:W-:Y:S05]  /*17e90*/  @!P0 BRA `(.L_x_14026) ;  /* 0x0000003400f08947 */ /* 0x003fea0003800000 */
.L_x_14116:
[----:B------:R-:W-:Y:S05]  /*17ea0*/  BSYNC B0 ;  /* 0x0000000000007941 */ /* 0x000fea0003800000 */
.L_x_14025:
[----:B------:R-:W2:Y:S01]  /*17eb0*/  LDL R6, [R1+0x14] ;  /* 0x0000140001067983 */ /* 0x000ea20000100800 */
[----:B------:R-:W-:Y:S01]  /*17ec0*/  ULDC.64 UR4, c[0x0][0x328] ;  /* 0x0000ca0000047ab9 */ /* 0x000fe20000000a00 */
[----:B------:R-:W-:Y:S02]  /*17ed0*/  ULDC.64 UR6, c[0x0][0x338] ;  /* 0x0000ce0000067ab9 */ /* 0x000fe40000000a00 */
[----:B------:R-:W3:Y:S04]  /*17ee0*/  LDL R12, [R1+0x24] ;  /* 0x00002400010c7983 */ /* 0x000ee80000100800 */
[----:B------:R-:W3:Y:S01]  /*17ef0*/  LDL R11, [R1+0x4] ;  /* 0x00000400010b7983 */ /* 0x000ee20000100800 */
[----:B------:R-:W-:Y:S01]  /*17f00*/  IMAD R5, R28, UR4, RZ ;  /* 0x000000041c057c24 */ /* 0x000fe2000f8e02ff */
[----:B------:R-:W-:Y:S01]  /*17f10*/  ULDC.64 UR8, c[0x0][0x330] ;  /* 0x0000cc0000087ab9 */ /* 0x000fe20000000a00 */
[C---:B0-----:R-:W-:Y:S01]  /*17f20*/  IMAD.WIDE.U32 R2, R9.reuse, UR4, RZ ;  /* 0x0000000409027c25 */ /* 0x041fe2000f8e00ff */
[----:B------:R-:W-:Y:S01]  /*17f30*/  SHF.R.S32.HI R26, RZ, 0x1f, R8 ;  /* 0x0000001fff1a7819 */ /* 0x000fe20000011408 */
[----:B------:R-:W-:Y:S01]  /*17f40*/  ULDC.64 UR10, c[0x0][0x318] ;  /* 0x0000c600000a7ab9 */ /* 0x000fe20000000a00 */
[----:B-----5:R-:W-:Y:S01]  /*17f50*/  SHF.R.S32.HI R27, RZ, 0x1f, R7 ;  /* 0x0000001fff1b7819 */ /* 0x020fe20000011407 */
[----:B------:R-:W-:Y:S01]  /*17f60*/  IMAD R5, R9, UR5, R5 ;  /* 0x0000000509057c24 */ /* 0x000fe2000f8e0205 */
[----:B------:R-:W-:-:S03]  /*17f70*/  LOP3.LUT P2, RZ, R16, 0x1, RZ, 0xc0, !PT ;  /* 0x0000000110ff7812 */ /* 0x000fc6000784c0ff */
[----:B------:R-:W-:Y:S02]  /*17f80*/  IMAD.IADD R3, R3, 0x1, R5 ;  /* 0x0000000103037824 */ /* 0x000fe400078e0205 */
[----:B------:R-:W-:Y:S02]  /*17f90*/  IMAD R5, R29, UR6, RZ ;  /* 0x000000061d057c24 */ /* 0x000fe4000f8e02ff */
[----:B------:R-:W-:-:S04]  /*17fa0*/  IMAD.WIDE.U32 R2, R4, UR6, R2 ;  /* 0x0000000604027c25 */ /* 0x000fc8000f8e0002 */
[----:B------:R-:W-:-:S04]  /*17fb0*/  IMAD R5, R4, UR7, R5 ;  /* 0x0000000704057c24 */ /* 0x000fc8000f8e0205 */
[----:B------:R-:W-:Y:S02]  /*17fc0*/  IMAD.IADD R3, R3, 0x1, R5 ;  /* 0x0000000103037824 */ /* 0x000fe400078e0205 */
[----:B------:R-:W-:-:S03]  /*17fd0*/  IMAD.WIDE.U32 R2, R18, UR8, R2 ;  /* 0x0000000812027c25 */ /* 0x000fc6000f8e0002 */
[----:B------:R-:W-:Y:S01]  /*17fe0*/  IADD3 R5, P0, R2, UR10, RZ ;  /* 0x0000000a02057c10 */ /* 0x000fe2000ff1e0ff */
[----:B--2---:R-:W-:Y:S02]  /*17ff0*/  IMAD R19, R6, UR8, RZ ;  /* 0x0000000806137c24 */ /* 0x004fe4000f8e02ff */
[----:B------:R-:W-:Y:S02]  /*18000*/  IMAD R6, R26, UR4, RZ ;  /* 0x000000041a067c24 */ /* 0x000fe4000f8e02ff */
[----:B------:R-:W-:Y:S02]  /*18010*/  IMAD R19, R18, UR9, R19 ;  /* 0x0000000912137c24 */ /* 0x000fe4000f8e0213 */
[----:B------:R-:W-:-:S03]  /*18020*/  IMAD R6, R8, UR5, R6 ;  /* 0x0000000508067c24 */ /* 0x000fc6000f8e0206 */
        /* <DEDUP_REMOVED lines=8> */
[----:B---3--:R-:W-:Y:S02]  /*180b0*/  IMAD R6, R11, 0x2800, R12 ;  /* 0x000028000b067824 */ /* 0x008fe400078e020c */
[----:B------:R-:W-:-:S03]  /*180c0*/  IMAD.WIDE.U32 R2, R18, UR8, R2 ;  /* 0x0000000812027c25 */ /* 0x000fc6000f8e0002 */
[----:B------:R-:W-:-:S04]  /*180d0*/  IADD3 R20, P0, R2, UR10, RZ ;  /* 0x0000000a02147c10 */ /* 0x000fc8000ff1e0ff */
        /* <DEDUP_REMOVED lines=28> */
.L_x_14128:
        /* <DEDUP_REMOVED lines=11> */
.L_x_14028:
        /* <DEDUP_REMOVED lines=11> */
.L_x_14029:
[----:B------:R1:W-:Y:S01]  /*18400*/  SYNCS.ARRIVE.TRANS64.A1T0 RZ, [R0+URZ+0x13270], RZ ;  /* 0x013270ff00ff79a7 */ /* 0x0003e2000810003f */
[----:B------:R-:W-:Y:S05]  /*18410*/  @!P3 BRA `(.L_x_14030) ;  /* 0x000000000004b947 */ /* 0x000fea0003800000 */
[----:B------:R-:W-:Y:S01]  /*18420*/  BPT.TRAP 0x1 ;  /* 0x000000040000795c */ /* 0x000fe20000300000 */
.L_x_14030:
[----:B------:R-:W2:Y:S01]  /*18430*/  LDL R2, [R1] ;  /* 0x0000000001027983 */ /* 0x000ea20000100800 */
[----:B------:R-:W-:Y:S01]  /*18440*/  BSSY B0, `(.L_x_14031) ;  /* 0x0000003000007945 */ /* 0x000fe20003800000 */
[----:B--2---:R-:W2:Y:S03]  /*18450*/  SYNCS.PHASECHK.TRANS64.TRYWAIT P0, [R0+URZ+0x13240], R2 ;  /* 0x01324002000075a7 */ /* 0x004ea6000800017f */
[----:B--2---:R-:W-:Y:S05]  /*18460*/  @!P0 BRA `(.L_x_14032) ;  /* 0x0000003800308947 */ /* 0x004fea0003800000 */
.L_x_14129:
[----:B------:R-:W-:Y:S05]  /*18470*/  BSYNC B0 ;  /* 0x0000000000007941 */ /* 0x000fea0003800000 */
.L_x_14031:
[----:B------:R-:W3:Y:S01]  /*18480*/  LDL R10, [R1+0x14] ;  /* 0x00001400010a7983 */ /* 0x000ee20000100800 */
[----:B------:R-:W-:Y:S01]  /*18490*/  ULDC.64 UR4, c[0x0][0x300] ;  /* 0x0000c00000047ab9 */ /* 0x000fe20000000a00 */
[----:B------:R-:W-:Y:S01]  /*184a0*/  ULDC.64 UR6, c[0x0][0x310] ;  /* 0x0000c40000067ab9 */ /* 0x000fe20000000a00 */
[----:B------:R-:W-:Y:S01]  /*184b0*/  IMAD R5, R28, UR4, RZ ;  /* 0x000000041c057c24 */ /* 0x000fe2000f8e02ff */
[----:B------:R-:W-:Y:S01]  /*184c0*/  LOP3.LUT P2, RZ, R16, 0x1, RZ, 0xc0, !PT ;  /* 0x0000000110ff7812 */ /* 0x000fe2000784c0ff */
[----:B--2---:R-:W-:-:S04]  /*184d0*/  IMAD.WIDE.U32 R2, R9, UR4, RZ ;  /* 0x0000000409027c25 */ /* 0x004fc8000f8e00ff */
        /* <DEDUP_REMOVED lines=28> */
[----:B------:R-:W-:Y:S01]  /*186a0*/  LOP3.LUT R9, R9, 0x30, RZ, 0xc0, !PT ;  /* 0x0000003009097812 */ /* 0x000fe200078ec0ff */
[----:B------:R-:W-:Y:S06]  /*186b0*/  BRA.DIV UR4, `(.L_x_14033) ;  /* 0x0000003604b47947 */ /* 0x000fec000b800000 */
        /* <DEDUP_REMOVED lines=22> */
.L_x_14141:
        /* <DEDUP_REMOVED lines=8> */
.L_x_14034:
        /* <DEDUP_REMOVED lines=11> */
.L_x_14035:
[----:B------:R1:W-:Y:S02]  /*18950*/  SYNCS.ARRIVE.TRANS64.A1T0 RZ, [R0+URZ+0x13230], RZ ;  /* 0x013230ff00ff79a7 */ /* 0x0003e4000810003f */
[----:B-1----:R-:W-:-:S05]  /*18960*/  IMAD.U32 R0, RZ, RZ, UR50 ;  /* 0x00000032ff007e24 */ /* 0x002fca000f8e00ff */
[----:B------:R-:W-:-:S13]  /*18970*/  ISETP.NE.AND P0, PT, R0, 0x3, PT ;  /* 0x000000030000780c */ /* 0x000fda0003f05270 */
[----:B------:R-:W-:Y:S05]  /*18980*/  @!P0 BRA `(.L_x_14036) ;  /* 0x0000000000048947 */ /* 0x000fea0003800000 */
[----:B------:R-:W-:Y:S01]  /*18990*/  BPT.TRAP 0x1 ;  /* 0x000000040000795c */ /* 0x000fe20000300000 */
.L_x_14036:
[----:B------:R-:W-:Y:S01]  /*189a0*/  LOP3.LUT R0, R25, 0x1, RZ, 0x3c, !PT ;  /* 0x0000000119007812 */ /* 0x000fe200078e3cff */
[----:B------:R-:W-:Y:S01]  /*189b0*/  IMAD R2, R21, 0x8, R17 ;  /* 0x0000000815027824 */ /* 0x000fe200078e0211 */
[----:B------:R-:W-:Y:S02]  /*189c0*/  BSSY B0, `(.L_x_14037) ;  /* 0x0000004000007945 */ /* 0x000fe40003800000 */
[----:B------:R-:W-:-:S04]  /*189d0*/  SHF.L.U32 R0, R0, 0x1f, RZ ;  /* 0x0000001f00007819 */ /* 0x000fc800000006ff */
[----:B------:R-:W1:Y:S02]  /*189e0*/  SYNCS.PHASECHK.TRANS64.TRYWAIT P2, [R2+URZ+0x13270], R0 ;  /* 0x01327000020075a7 */ /* 0x000e64000804017f */
[----:B-1----:R-:W-:Y:S05]  /*189f0*/  @!P2 BRA `(.L_x_14038) ;  /* 0x000000380040a947 */ /* 0x002fea0003800000 */
.L_x_14142:
[----:B------:R-:W-:Y:S05]  /*18a00*/  BSYNC B0 ;  /* 0x0000000000007941 */ /* 0x000fea0003800000 */
.L_x_14037:
[----:B------:R-:W-:-:S05]  /*18a10*/  IMAD.U32 R3, RZ, RZ, UR51 ;  /* 0x00000033ff037e24 */ /* 0x000fca000f8e00ff */
[----:B------:R-:W-:-:S13]  /*18a20*/  ISETP.NE.AND P2, PT, R3, 0x3, PT ;  /* 0x000000030300780c */ /* 0x000fda0003f45270 */
[----:B------:R-:W-:Y:S05]  /*18a30*/  @!P2 BRA `(.L_x_14039) ;  /* 0x000000000004a947 */ /* 0x000fea0003800000 */
[----:B------:R-:W-:Y:S01]  /*18a40*/  BPT.TRAP 0x1 ;  /* 0x000000040000795c */ /* 0x000fe20000300000 */
.L_x_14039:
[----:B------:R-:W-:Y:S01]  /*18a50*/  SHF.L.U32 R3, R25, 0x1f, RZ ;  /* 0x0000001f19037819 */ /* 0x000fe200000006ff */
[----:B-1----:R-:W-:-:S03]  /*18a60*/  IMAD R0, R21, 0x2800, RZ ;  /* 0x0000280015007824 */ /* 0x002fc600078e02ff */
[----:B------:R-:W1:Y:S02]  /*18a70*/  SYNCS.PHASECHK.TRANS64.TRYWAIT P2, [R2+URZ+0x13260], R3 ;  /* 0x01326003020075a7 */ /* 0x000e64000804017f */
[----:B-1----:R-:W-:Y:S05]  /*18a80*/  @!P2 BRA `(.L_x_14040) ;  /* 0x000000380030a947 */ /* 0x002fea0003800000 */
.L_x_14143:
[C---:B------:R-:W-:Y:S01]  /*18a90*/  LOP3.LUT R4, R0.reuse, R24, RZ, 0xfc, !PT ;  /* 0x0000001800047212 */ /* 0x040fe200078efcff */
[----:B------:R-:W-:Y:S05]  /*18aa0*/  WARPSYNC.ALL ;  /* 0x0000000000007948 */ /* 0x000fea0003800000 */
[----:B------:R-:W-:Y:S01]  /*18ab0*/  IMAD.IADD R5, R17, 0x1, R4 ;  /* 0x0000000111057824 */ /* 0x000fe200078e0204 */
[----:B-1----:R-:W-:Y:S01]  /*18ac0*/  LOP3.LUT R3, R0, R23, RZ, 0xfc, !PT ;  /* 0x0000001700037212 */ /* 0x002fe200078efcff */
[----:B------:R-:W-:-:S04]  /*18ad0*/  IMAD.U32 R12, RZ, RZ, UR51 ;  /* 0x00000033ff0c7e24 */ /* 0x000fc8000f8e00ff */
[----:B------:R-:W2:Y:S01]  /*18ae0*/  LDSM.16.MT88.4 R4, [R5+0x6000] ;  /* 0x006000000504783b */ /* 0x000ea20000004200 */
[----:B------:R-:W-:Y:S01]  /*18af0*/  IMAD.IADD R3, R22, 0x1, R3 ;  /* 0x0000000116037824 */ /* 0x000fe200078e0203 */
[----:B------:R-:W-:Y:S02]  /*18b00*/  ISETP.NE.AND P2, PT, R12, 0x3, PT ;  /* 0x000000030c00780c */ /* 0x000fe40003f45270 */
[C-C-:B--2---:R-:W-:Y:S02]  /*18b10*/  PRMT R8, R4.reuse, 0x6420, R5.reuse ;  /* 0x0000642004087816 */ /* 0x144fe40000000005 */
[----:B------:R-:W-:Y:S02]  /*18b20*/  PRMT R9, R4, 0x7531, R5 ;  /* 0x0000753104097816 */ /* 0x000fe40000000005 */
[C-C-:B------:R-:W-:Y:S02]  /*18b30*/  PRMT R10, R6.reuse, 0x6420, R7.reuse ;  /* 0x00006420060a7816 */ /* 0x140fe40000000007 */
[----:B------:R-:W-:-:S05]  /*18b40*/  PRMT R11, R6, 0x7531, R7 ;  /* 0x00007531060b7816 */ /* 0x000fca0000000007 */
[----:B------:R1:W-:Y:S02]  /*18b50*/  STSM.16.M88.4 [R3], R8 ;  /* 0x0000000803007844 */ /* 0x0003e40000000200 */
[----:B-1----:R-:W-:-:S05]  /*18b60*/  VIADD R3, R0, 0x800 ;  /* 0x0000080000037836 */ /* 0x002fca0000000000 */
        /* <DEDUP_REMOVED lines=37> */
[----:B------:R-:W1:Y:S02]  /*18dc0*/  LDSM.16.MT88.4 R4, [R6+0x6000] ;  /* 0x006000000604783b */ /* 0x000e640000004200 */
[C-C-:B-1----:R-:W-:Y:S02]  /*18dd0*/  PRMT R8, R4.reuse, 0x6420, R5.reuse ;  /* 0x0000642004087816 */ /* 0x142fe40000000005 */
        /* <DEDUP_REMOVED lines=12> */
.L_x_14041:
[----:B--2---:R2:W-:Y:S01]  /*18ea0*/  SYNCS.ARRIVE.TRANS64.A1T0 RZ, [R2+URZ+0x13250], RZ ;  /* 0x013250ff02ff79a7 */ /* 0x0045e2000810003f */
[----:B------:R-:W-:Y:S06]  /*18eb0*/  BAR.SYNC.DEFER_BLOCKING 0x2, 0x80 ;  /* 0x0082000000007b1d */ /* 0x000fec0000010000 */
[----:B------:R-:W-:Y:S05]  /*18ec0*/  @!P0 BRA `(.L_x_14042) ;  /* 0x0000000000048947 */ /* 0x000fea0003800000 */
[----:B------:R-:W-:Y:S01]  /*18ed0*/  BPT.TRAP 0x1 ;  /* 0x000000040000795c */ /* 0x000fe20000300000 */
.L_x_14042:
[----:B-1----:R-:W3:Y:S01]  /*18ee0*/  LDL R0, [R1+0x20] ;  /* 0x0000200001007983 */ /* 0x002ee20000100800 */
[----:B--2---:R-:W-:-:S03]  /*18ef0*/  VIADD R2, R2, 0x13280 ;  /* 0x0001328002027836 */ /* 0x004fc60000000000 */
[----:B------:R2:W5:Y:S04]  /*18f00*/  LDL R21, [R1+0x4] ;  /* 0x0000040001157983 */ /* 0x0005680000100800 */
[----:B------:R2:W5:Y:S01]  /*18f10*/  LDL R25, [R1+0xc] ;  /* 0x00000c0001197983 */ /* 0x0005620000100800 */
[----:B---3--:R-:W-:-:S04]  /*18f20*/  PRMT R2, R0, 0x654, R2 ;  /* 0x0000065400027816 */ /* 0x008fc80000000002 */
[----:B------:R2:W-:Y:S01]  /*18f30*/  SYNCS.ARRIVE.TRANS64.RED.A1T0 RZ, [R2+URZ], RZ ;  /* 0x000000ff02ff79a7 */ /* 0x0005e2000810043f */
[----:B------:R-:W-:Y:S05]  /*18f40*/  @P1 BRA `(.L_x_14043) ;  /* 0xffffffe800981947 */ /* 0x000fea000383ffff */
.L_x_14023:
[----:B-1----:R-:W1:Y:S01]  /*18f50*/  S2R R0, SR_TID.X ;  /* 0x0000000000007919 */ /* 0x002e620000002100 */
[----:B------:R-:W-:Y:S01]  /*18f60*/  BSSY B0, `(.L_x_14044) ;  /* 0x0000012000007945 */ /* 0x000fe20003800000 */
[----:B------:R-:W-:Y:S01]  /*18f70*/  IMAD.U32 R6, RZ, RZ, UR50 ;  /* 0x00000032ff067e24 */ /* 0x000fe2000f8e00ff */
[----:B-1----:R-:W-:-:S04]  /*18f80*/  LOP3.LUT R0, R0, 0x7f, RZ, 0xc0, !PT ;  /* 0x0000007f00007812 */ /* 0x002fc800078ec0ff */
[----:B------:R-:W-:-:S13]  /*18f90*/  ISETP.NE.AND P0, PT, R0, RZ, PT ;  /* 0x000000ff0000720c */ /* 0x000fda0003f05270 */
[----:B------:R-:W-:Y:S05]  /*18fa0*/  @P0 BRA `(.L_x_14045) ;  /* 0x0000000000340947 */ /* 0x000fea0003800000 */
[----:B------:R-:W1:Y:S01]  /*18fb0*/  S2R R5, SR_LANEID ;  /* 0x0000000000057919 */ /* 0x000e620000000000 */
[----:B------:R-:W-:Y:S01]  /*18fc0*/  VOTEU.ANY UR4, UPT, PT ;  /* 0x0000000000047886 */ /* 0x000fe200038e0100 */
[----:B--2---:R-:W2:Y:S01]  /*18fd0*/  LDC.64 R2, c[0x0][0xc80] ;  /* 0x00032000ff027b82 */ /* 0x004ea20000000a00 */
        /* <DEDUP_REMOVED lines=9> */
[----:B------:R1:W-:Y:S02]  /*19070*/  STL [R1+0x28], R0 ;  /* 0x0000280001007387 */ /* 0x0003e40000100800 */
.L_x_14045:
[----:B------:R-:W-:Y:S05]  /*19080*/  BSYNC B0 ;  /* 0x0000000000007941 */ /* 0x000fea0003800000 */
.L_x_14044:
[----:B------:R-:W-:-:S13]  /*19090*/  ISETP.NE.AND P1, PT, R6, 0x3, PT ;  /* 0x000000030600780c */ /* 0x000fda0003f25270 */
[----:B------:R-:W-:Y:S05]  /*190a0*/  @!P1 BRA `(.L_x_14046) ;  /* 0x0000000000049947 */ /* 0x000fea0003800000 */
[----:B------:R-:W-:Y:S01]  /*190b0*/  BPT.TRAP 0x1 ;  /* 0x000000040000795c */ /* 0x000fe20000300000 */
.L_x_14046:
[----:B--2---:R-:W2:Y:S04]  /*190c0*/  LDL R2, [R1+0xc] ;  /* 0x00000c0001027983 */ /* 0x004ea80000100800 */
[----:B-1----:R-:W3:Y:S01]  /*190d0*/  LDL R0, [R1+0x4] ;  /* 0x0000040001007983 */ /* 0x002ee20000100800 */
[----:B------:R-:W-:Y:S01]  /*190e0*/  BSSY B0, `(.L_x_14047) ;  /* 0x0000006000007945 */ /* 0x000fe20003800000 */
[----:B--2---:R-:W-:-:S04]  /*190f0*/  LOP3.LUT R3, R2, 0x1, RZ, 0x3c, !PT ;  /* 0x0000000102037812 */ /* 0x004fc800078e3cff */
[----:B------:R-:W-:Y:S01]  /*19100*/  SHF.L.U32 R3, R3, 0x1f, RZ ;  /* 0x0000001f03037819 */ /* 0x000fe200000006ff */
[----:B---3--:R-:W-:-:S04]  /*19110*/  IMAD R0, R0, 0x8, R17 ;  /* 0x0000000800007824 */ /* 0x008fc800078e0211 */
[----:B------:R-:W1:Y:S02]  /*19120*/  SYNCS.PHASECHK.TRANS64.TRYWAIT P2, [R0+URZ+0x13270], R3 ;  /* 0x01327003000075a7 */ /* 0x000e64000804017f */
[----:B-1----:R-:W-:Y:S05]  /*19130*/  @!P2 BRA `(.L_x_14048) ;  /* 0x000000300098a947 */ /* 0x002fea0003800000 */
.L_x_14144:
[----:B------:R-:W-:Y:S05]  /*19140*/  BSYNC B0 ;  /* 0x0000000000007941 */ /* 0x000fea0003800000 */
.L_x_14047:
[----:B------:R-:W-:-:S05]  /*19150*/  IMAD.U32 R2, RZ, RZ, UR51 ;  /* 0x00000033ff027e24 */ /* 0x000fca000f8e00ff */
[----:B------:R-:W-:-:S13]  /*19160*/  ISETP.NE.AND P2, PT, R2, 0x3, PT ;  /* 0x000000030200780c */ /* 0x000fda0003f45270 */
[----:B------:R-:W-:Y:S05]  /*19170*/  @!P2 BRA `(.L_x_14049) ;  /* 0x000000000004a947 */ /* 0x000fea0003800000 */
[----:B------:R-:W-:Y:S01]  /*19180*/  BPT.TRAP 0x1 ;  /* 0x000000040000795c */ /* 0x000fe20000300000 */
.L_x_14049:
[----:B------:R-:W1:Y:S02]  /*19190*/  LDL R2, [R1+0xc] ;  /* 0x00000c0001027983 */ /* 0x000e640000100800 */
[----:B-1----:R-:W-:-:S04]  /*191a0*/  SHF.L.U32 R3, R2, 0x1f, RZ ;  /* 0x0000001f02037819 */ /* 0x002fc800000006ff */
[----:B------:R-:W1:Y:S02]  /*191b0*/  SYNCS.PHASECHK.TRANS64.TRYWAIT P2, [R0+URZ+0x13260], R3 ;  /* 0x01326003000075a7 */ /* 0x000e64000804017f */
[----:B-1----:R-:W-:Y:S05]  /*191c0*/  @!P2 BRA `(.L_x_14050) ;  /* 0x000000300088a947 */ /* 0x002fea0003800000 */
.L_x_14145:
[----:B------:R-:W2:Y:S01]  /*191d0*/  LDL R14, [R1+0x4] ;  /* 0x00000400010e7983 */ /* 0x000ea20000100800 */
[----:B------:R-:W-:Y:S05]  /*191e0*/  WARPSYNC.ALL ;  /* 0x0000000000007948 */ /* 0x000fea0003800000 */
[----:B------:R-:W-:-:S05]  /*191f0*/  IMAD.U32 R15, RZ, RZ, UR51 ;  /* 0x00000033ff0f7e24 */ /* 0x000fca000f8e00ff */
[----:B------:R-:W-:Y:S01]  /*19200*/  ISETP.NE.AND P2, PT, R15, 0x3, PT ;  /* 0x000000030f00780c */ /* 0x000fe20003f45270 */
[----:B--2---:R-:W-:-:S05]  /*19210*/  IMAD R2, R14, 0x2800, RZ ;  /* 0x000028000e027824 */ /* 0x004fca00078e02ff */
[C---:B------:R-:W-:Y:S02]  /*19220*/  LOP3.LUT R4, R2.reuse, R24, RZ, 0xfc, !PT ;  /* 0x0000001802047212 */ /* 0x040fe400078efcff */
[----:B-1----:R-:W-:-:S03]  /*19230*/  LOP3.LUT R3, R2, R23, RZ, 0xfc, !PT ;  /* 0x0000001702037212 */ /* 0x002fc600078efcff */
[----:B------:R-:W-:Y:S02]  /*19240*/  IMAD.IADD R5, R17, 0x1, R4 ;  /* 0x0000000111057824 */ /* 0x000fe400078e0204 */
[----:B------:R-:W-:Y:S02]  /*19250*/  IMAD.IADD R12, R22, 0x1, R3 ;  /* 0x00000001160c7824 */ /* 0x000fe400078e0203 */
[----:B------:R-:W-:Y:S02]  /*19260*/  VIADD R3, R2, 0x800 ;  /* 0x0000080002037836 */ /* 0x000fe40000000000 */
[----:B------:R-:W1:Y:S02]  /*19270*/  LDSM.16.MT88.4 R4, [R5+0x6000] ;  /* 0x006000000504783b */ /* 0x000e640000004200 */
[C-C-:B-1----:R-:W-:Y:S02]  /*19280*/  PRMT R8, R4.reuse, 0x6420, R5.reuse ;  /* 0x0000642004087816 */ /* 0x142fe40000000005 */
[----:B------:R-:W-:-:S02]  /*19290*/  PRMT R9, R4, 0x7531, R5 ;  /* 0x0000753104097816 */ /* 0x000fc40000000005 */
[----:B------:R-:W-:Y:S02]  /*192a0*/  LOP3.LUT R4, R3, R24, RZ, 0xfc, !PT ;  /* 0x0000001803047212 */ /* 0x000fe400078efcff */
[C-C-:B------:R-:W-:Y:S02]  /*192b0*/  PRMT R10, R6.reuse, 0x6420, R7.reuse ;  /* 0x00006420060a7816 */ /* 0x140fe40000000007 */
[----:B------:R-:W-:Y:S01]  /*192c0*/  PRMT R11, R6, 0x7531, R7 ;  /* 0x00007531060b7816 */ /* 0x000fe20000000007 */
[----:B------:R-:W-:Y:S01]  /*192d0*/  IMAD.IADD R6, R17, 0x1, R4 ;  /* 0x0000000111067824 */ /* 0x000fe200078e0204 */
[----:B------:R-:W-:-:S03]  /*192e0*/  LOP3.LUT R3, R3, R23, RZ, 0xfc, !PT ;  /* 0x0000001703037212 */ /* 0x000fc600078efcff */
[----:B------:R-:W-:Y:S02]  /*192f0*/  STSM.16.M88.4 [R12], R8 ;  /* 0x000000080c007844 */ /* 0x000fe40000000200 */
[----:B------:R-:W-:Y:S02]  /*19300*/  IMAD.IADD R13, R22, 0x1, R3 ;  /* 0x00000001160d7824 */ /* 0x000fe400078e0203 */
[----:B------:R-:W1:Y:S01]  /*19310*/  LDSM.16.MT88.4 R4, [R6+0x6000] ;  /* 0x006000000604783b */ /* 0x000e620000004200 */
[----:B------:R-:W-:Y:S01]  /*19320*/  VIADD R3, R2, 0x1000 ;  /* 0x0000100002037836 */ /* 0x000fe20000000000 */
        /* <DEDUP_REMOVED lines=10> */
[C---:B------:R-:W-:Y:S02]  /*193d0*/  VIADD R3, R2.reuse, 0x1800 ;  /* 0x0000180002037836 */ /* 0x040fe40000000000 */
[----:B------:R-:W-:-:S05]  /*193e0*/  VIADD R2, R2, 0x2000 ;  /* 0x0000200002027836 */ /* 0x000fca0000000000 */
[----:B-1----:R-:W-:-:S05]  /*193f0*/  LOP3.LUT R13, R2, R23, RZ, 0xfc, !PT ;  /* 0x00000017020d7212 */ /* 0x002fca00078efcff */
[----:B------:R-:W-:Y:S01]  /*19400*/  IMAD.IADD R13, R22, 0x1, R13 ;  /* 0x00000001160d7824 */ /* 0x000fe200078e020d */
[C-C-:B--2---:R-:W-:Y:S02]  /*19410*/  PRMT R8, R4.reuse, 0x6420, R5.reuse ;  /* 0x0000642004087816 */ /* 0x144fe40000000005 */
        /* <DEDUP_REMOVED lines=11> */
[----:B------:R-:W-:-:S02]  /*194d0*/  LOP3.LUT R4, R2, R24, RZ, 0xfc, !PT ;  /* 0x0000001802047212 */ /* 0x000fc400078efcff */
[C-C-:B------:R-:W-:Y:S02]  /*194e0*/  PRMT R10, R6.reuse, 0x6420, R7.reuse ;  /* 0x00006420060a7816 */ /* 0x140fe40000000007 */
[----:B------:R-:W-:Y:S01]  /*194f0*/  PRMT R11, R6, 0x7531, R7 ;  /* 0x00007531060b7816 */ /* 0x000fe20000000007 */
[----:B------:R-:W-:-:S04]  /*19500*/  IMAD.IADD R4, R17, 0x1, R4 ;  /* 0x0000000111047824 */ /* 0x000fc800078e0204 */
[----:B------:R-:W-:Y:S04]  /*19510*/  STSM.16.M88.4 [R3], R8 ;  /* 0x0000000803007844 */ /* 0x000fe80000000200 */
        /* <DEDUP_REMOVED lines=14> */
.L_x_14051:
[----:B--2---:R2:W-:Y:S01]  /*19600*/  SYNCS.ARRIVE.TRANS64.A1T0 RZ, [R0+URZ+0x13250], RZ ;  /* 0x013250ff00ff79a7 */ /* 0x0045e2000810003f */
[----:B------:R-:W-:Y:S06]  /*19610*/  BAR.SYNC.DEFER_BLOCKING 0x2, 0x80 ;  /* 0x0082000000007b1d */ /* 0x000fec0000010000 */
[----:B------:R-:W-:Y:S05]  /*19620*/  @!P1 BRA `(.L_x_14052) ;  /* 0x0000000000049947 */ /* 0x000fea0003800000 */
[----:B------:R-:W-:Y:S01]  /*19630*/  BPT.TRAP 0x1 ;  /* 0x000000040000795c */ /* 0x000fe20000300000 */
.L_x_14052:
[----:B------:R-:W3:Y:S04]  /*19640*/  LDL R2, [R1+0x20] ;  /* 0x0000200001027983 */ /* 0x000ee80000100800 */
[----:B------:R-:W4:Y:S01]  /*19650*/  LDL.LU R3, [R1+0xc] ;  /* 0x00000c0001037983 */ /* 0x000f220000300800 */
[----:B--2---:R-:W-:-:S05]  /*19660*/  VIADD R0, R0, 0x13280 ;  /* 0x0001328000007836 */ /* 0x004fca0000000000 */
[----:B---3--:R-:W-:-:S04]  /*19670*/  PRMT R0, R2, 0x654, R0 ;  /* 0x0000065402007816 */ /* 0x008fc80000000000 */
[----:B------:R2:W-:Y:S02]  /*19680*/  SYNCS.ARRIVE.TRANS64.RED.A1T0 RZ, [R0+URZ], RZ ;  /* 0x000000ff00ff79a7 */ /* 0x0005e4000810043f */
[----:B--2---:R-:W-:-:S05]  /*19690*/  VIADD R0, R14, 0x1 ;  /* 0x000000010e007836 */ /* 0x004fca0000000000 */
[----:B------:R-:W-:-:S04]  /*196a0*/  ISETP.NE.AND P1, PT, R0, 0x2, PT ;  /* 0x000000020000780c */ /* 0x000fc80003f25270 */
[----:B------:R-:W-:Y:S02]  /*196b0*/  SEL R2, RZ, 0x1, P1 ;  /* 0x00000001ff027807 */ /* 0x000fe40000800000 */
[----:B------:R-:W-:Y:S02]  /*196c0*/  SEL R0, R0, RZ, P1 ;  /* 0x000000ff00007207 */ /* 0x000fe40000800000 */
[----:B----4-:R-:W-:-:S03]  /*196d0*/  LOP3.LUT R3, R3, R2, RZ, 0x3c, !PT ;  /* 0x0000000203037212 */ /* 0x010fc600078e3cff */
[----:B------:R2:W-:Y:S04]  /*196e0*/  STL [R1+0x4], R0 ;  /* 0x0000040001007387 */ /* 0x0005e80000100800 */
[----:B------:R2:W-:Y:S02]  /*196f0*/  STL [R1+0xc], R3 ;  /* 0x00000c0301007387 */ /* 0x0005e40000100800 */
.L_x_13993:
[----:B------:R-:W-:Y:S05]  /*19700*/  BSYNC B7 ;  /* 0x0000000000077941 */ /* 0x000fea0003800000 */
.L_x_13991:
[----:B--23--:R2:W5:Y:S04]  /*19710*/  LDL R0, [R1+0x20] ;  /* 0x0000200001007983 */ /* 0x00c5680000100800 */
[----:B------:R2:W5:Y:S01]  /*19720*/  LDL R2, [R1+0x28] ;  /* 0x0000280001027983 */ /* 0x0005620000100800 */
[----:B------:R-:W-:-:S13]  /*19730*/  LOP3.LUT P1, RZ, R16, 0x80, RZ, 0xc0, !PT ;  /* 0x0000008010ff7812 */ /* 0x000fda000782c0ff */
[----:B--2---:R-:W-:Y:S05]  /*19740*/  @!P1 BRA `(.L_x_14053) ;  /* 0x0000000000289947 */ /* 0x004fea0003800000 */
[----:B------:R-:W2:Y:S08]  /*19750*/  S2UR UR4, SR_CgaCtaId ;  /* 0x00000000000479c3 */ /* 0x000eb00000008800 */
[----:B------:R-:W-:Y:S01]  /*19760*/  BAR.SYNC.DEFER_BLOCKING 0x5, 0x200 ;  /* 0x0148000000007b1d */ /* 0x000fe20000010000 */
[----:B------:R-:W-:Y:S01]  /*19770*/  MOV R17, 0x400 ;  /* 0x0000040000117802 */ /* 0x000fe20000000f00 */
[----:B--2--5:R-:W-:-:S05]  /*19780*/  IMAD.U32 R0, RZ, RZ, UR4 ;  /* 0x00000004ff007e24 */ /* 0x024fca000f8e00ff */
[----:B------:R-:W-:Y:S01]  /*19790*/  LEA R17, R0, R17, 0x18 ;  /* 0x0000001100117211 */ /* 0x000fe200078ec0ff */
[----:B------:R-:W-:Y:S04]  /*197a0*/  STL [R1+0x20], R0 ;  /* 0x0000200001007387 */ /* 0x000fe80000100800 */
[----:B------:R-:W2:Y:S04]  /*197b0*/  LDS R2, [R17+0x132d0] ;  /* 0x0132d00011027984 */ /* 0x000ea80000000800 */
[----:B--2---:R2:W-:Y:S01]  /*197c0*/  STL [R1+0x28], R2 ;  /* 0x0000280201007387 */ /* 0x0045e20000100800 */
[----:B------:R-:W-:Y:S06]  /*197d0*/  BAR.ARV 0x4, 0x200 ;  /* 0x0108000000007b1d */ /* 0x000fec0000002000 */
[----:B------:R-:W-:Y:S05]  /*197e0*/  BRA `(.L_x_14054) ;  /* 0x0000000000287947 */ /* 0x000fea0003800000 */
.L_x_14053:
[----:B-----5:R-:W-:Y:S01]  /*197f0*/  IMAD.MOV.U32 R3, RZ, RZ, R0 ;  /* 0x000000ffff037224 */ /* 0x020fe200078e0000 */
[----:B------:R-:W-:Y:S01]  /*19800*/  @!P0 MOV R0, 0x400 ;  /* 0x0000040000008802 */ /* 0x000fe20000000f00 */
[----:B------:R-:W-:Y:S06]  /*19810*/  BAR.SYNC.DEFER_BLOCKING 0x4, 0x200 ;  /* 0x0108000000007b1d */ /* 0x000fec0000010000 */
[----:B------:R-:W2:Y:S02]  /*19820*/  @!P0 S2R R3, SR_CgaCtaId ;  /* 0x0000000000038919 */ /* 0x000ea40000008800 */
[----:B--2---:R-:W-:Y:S01]  /*19830*/  @!P0 LEA R17, R3, R0, 0x18 ;  /* 0x0000000003118211 */ /* 0x004fe200078ec0ff */
[----:B------:R-:W-:Y:S04]  /*19840*/  @!P0 STL [R1+0x20], R3 ;  /* 0x0000200301008387 */ /* 0x000fe80000100800 */
[----:B------:R-:W2:Y:S04]  /*19850*/  SHFL.IDX PT, R0, R2, RZ, 0x1f ;  /* 0x00001fff02007589 */ /* 0x000ea800000e0000 */
[----:B------:R3:W-:Y:S04]  /*19860*/  @!P0 STS [R17+0x132d0], R2 ;  /* 0x0132d00211008388 */ /* 0x0007e80000000800 */
[----:B--2---:R3:W-:Y:S01]  /*19870*/  STL [R1+0x28], R0 ;  /* 0x0000280001007387 */ /* 0x0047e20000100800 */
[----:B------:R-:W-:Y:S06]  /*19880*/  BAR.ARV 0x5, 0x200 ;  /* 0x0148000000007b1d */ /* 0x000fec0000002000 */
.L_x_14054:
[----:B---3--:R-:W3:Y:S01]  /*19890*/  LDL R0, [R1+0x28] ;  /* 0x0000280001007983 */ /* 0x008ee20000100800 */
[----:B------:R-:W-:Y:S02]  /*198a0*/  ULDC UR4, c[0x0][0xc38] ;  /* 0x00030e0000047ab9 */ /* 0x000fe40000000800 */
[----:B---3--:R-:W-:-:S13]  /*198b0*/  ISETP.GE.AND P0, PT, R0, UR4, PT ;  /* 0x0000000400007c0c */ /* 0x008fda000bf06270 */
[----:B------:R-:W-:Y:S05]  /*198c0*/  @!P0 BRA `(.L_x_14055) ;  /* 0xffffffb000d48947 */ /* 0x000fea000383ffff */
.L_x_13982:
[----:B---3--:R-:W3:Y:S01]  /*198d0*/  LDL.LU R0, [R1+0x30] ;  /* 0x0000300001007983 */ /* 0x008ee20000300800 */
[----:B------:R-:W-:Y:S01]  /*198e0*/  BSSY B0, `(.L_x_14056) ;  /* 0x000000b000007945 */ /* 0x000fe20003800000 */
[----:B------:R-:W4:Y:S01]  /*198f0*/  S2R R5, SR_CgaCtaId ;  /* 0x0000000000057919 */ /* 0x000f220000008800 */
[----:B---3--:R-:W-:-:S05]  /*19900*/  VIADD R0, R0, 0x1 ;  /* 0x0000000100007836 */ /* 0x008fca0000000000 */
[----:B--2---:R-:W-:-:S04]  /*19910*/  LEA.HI R2, R0, R0, RZ, 0x1 ;  /* 0x0000000000027211 */ /* 0x004fc800078f08ff */
[----:B------:R-:W-:Y:S02]  /*19920*/  LOP3.LUT R3, R2, 0xfffffffe, RZ, 0xc0, !PT ;  /* 0xfffffffe02037812 */ /* 0x000fe400078ec0ff */
[----:B------:R-:W-:-:S03]  /*19930*/  MOV R2, 0x400 ;  /* 0x0000040000027802 */ /* 0x000fc60000000f00 */
[----:B------:R-:W-:Y:S01]  /*19940*/  IMAD.IADD R0, R0, 0x1, -R3 ;  /* 0x0000000100007824 */ /* 0x000fe200078e0a03 */
[----:B----4-:R-:W-:-:S04]  /*19950*/  LEA R5, R5, R2, 0x18 ;  /* 0x0000000205057211 */ /* 0x010fc800078ec0ff */
[----:B------:R-:W-:-:S04]  /*19960*/  SHF.L.U32 R0, R0, 0x1f, RZ ;  /* 0x0000001f00007819 */ /* 0x000fc800000006ff */
[----:B------:R-:W2:Y:S02]  /*19970*/  SYNCS.PHASECHK.TRANS64.TRYWAIT P0, [R5+URZ+0x13220], R0 ;  /* 0x01322000050075a7 */ /* 0x000ea4000800017f */
[----:B--2---:R-:W-:Y:S05]  /*19980*/  @!P0 BRA `(.L_x_14057) ;  /* 0x0000002800ac8947 */ /* 0x004fea0003800000 */
.L_x_14146:
[----:B------:R-:W-:Y:S05]  /*19990*/  BSYNC B0 ;  /* 0x0000000000007941 */ /* 0x000fea0003800000 */
.L_x_14056:
[----:B------:R-:W-:-:S03]  /*199a0*/  UMOV UR4, 0xffffffff ;  /* 0xffffffff00047882 */ /* 0x000fc60000000000 */
[----:B------:R-:W-:Y:S05]  /*199b0*/  BRA.DIV UR4, `(.L_x_14058) ;  /* 0x0000002a04b47947 */ /* 0x000fea000b800000 */
[----:B--2---:R-:W2:Y:S02]  /*199c0*/  S2R R0, SR_TID.X ;  /* 0x0000000000007919 */ /* 0x004ea40000002100 */
[----:B--2---:R-:W-:-:S04]  /*199d0*/  SHF.R.U32.HI R0, RZ, 0x5, R0 ;  /* 0x00000005ff007819 */ /* 0x004fc80000011600 */
[----:B------:R-:W-:-:S05]  /*199e0*/  LOP3.LUT R0, R0, 0x3, RZ, 0xc0, !PT ;  /* 0x0000000300007812 */ /* 0x000fca00078ec0ff */
[----:B------:R2:W3:Y:S02]  /*199f0*/  SHFL.IDX PT, R14, R0, RZ, 0x1f ;  /* 0x00001fff000e7589 */ /* 0x0004e400000e0000 */
.L_x_14149:
[----:B---3--:R-:W-:Y:S01]  /*19a00*/  ISETP.NE.AND P0, PT, R14, RZ, PT ;  /* 0x000000ff0e00720c */ /* 0x008fe20003f05270 */
[----:B------:R-:W-:-:S12]  /*19a10*/  BSSY B0, `(.L_x_14059) ;  /* 0x000002f000007945 */ /* 0x000fd80003800000 */
[----:B------:R-:W-:Y:S05]  /*19a20*/  @P0 BRA `(.L_x_14060) ;  /* 0x0000000000b40947 */ /* 0x000fea0003800000 */
[----:B------:R-:W-:-:S03]  /*19a30*/  UMOV UR4, 0xffffffff ;  /* 0xffffffff00047882 */ /* 0x000fc60000000000 */
[----:B------:R-:W-:Y:S05]  /*19a40*/  BRA.DIV UR4, `(.L_x_14061) ;  /* 0x0000002a04c47947 */ /* 0x000fea000b800000 */
[----:B------:R-:W-:-:S13]  /*19a50*/  ELECT P6, URZ, PT ;  /* 0x00000000003f782f */ /* 0x000fda00038c0000 */
.L_x_14152:
[----:B------:R-:W-:Y:S05]  /*19a60*/  @!P6 BRA `(.L_x_14060) ;  /* 0x0000000000a4e947 */ /* 0x000fea0003800000 */
[----:B------:R-:W-:-:S06]  /*19a70*/  ULOP3.LUT UR4, UR39, 0x2, URZ, 0xfc, !UPT ;  /* 0x0000000227047892 */ /* 0x000fcc000f8efc3f */
[----:B--2---:R-:W-:-:S05]  /*19a80*/  IMAD.U32 R0, RZ, RZ, UR4 ;  /* 0x00000004ff007e24 */ /* 0x004fca000f8e00ff */
[----:B------:R-:W-:-:S13]  /*19a90*/  ISETP.NE.AND P0, PT, R0, 0x3, PT ;  /* 0x000000030000780c */ /* 0x000fda0003f05270 */
[----:B------:R-:W-:Y:S05]  /*19aa0*/  @!P0 BRA `(.L_x_14062) ;  /* 0x0000000000048947 */ /* 0x000fea0003800000 */
[----:B------:R-:W-:Y:S01]  /*19ab0*/  BPT.TRAP 0x1 ;  /* 0x000000040000795c */ /* 0x000fe20000300000 */
.L_x_14062:
[----:B------:R-:W2:Y:S04]  /*19ac0*/  LDL R2, [R1+0xc] ;  /* 0x00000c0001027983 */ /* 0x000ea80000100800 */
[----:B------:R-:W3:Y:S01]  /*19ad0*/  LDL.LU R0, [R1+0x4] ;  /* 0x0000040001007983 */ /* 0x000ee20000300800 */
[----:B--2---:R-:W-:Y:S01]  /*19ae0*/  SHF.L.U32 R3, R2, 0x1f, RZ ;  /* 0x0000001f02037819 */ /* 0x004fe200000006ff */
[C---:B---3--:R-:W-:Y:S02]  /*19af0*/  IMAD R4, R0.reuse, 0x8, R5 ;  /* 0x0000000800047824 */ /* 0x048fe400078e0205 */
[----:B------:R-:W-:Y:S02]  /*19b00*/  VIADD R0, R0, 0x1 ;  /* 0x0000000100007836 */ /* 0x000fe40000000000 */
[----:B------:R-:W2:Y:S03]  /*19b10*/  SYNCS.PHASECHK.TRANS64.TRYWAIT P1, [R4+URZ+0x13240], R3 ;  /* 0x01324003040075a7 */ /* 0x000ea6000802017f */
[----:B------:R-:W-:-:S04]  /*19b20*/  ISETP.NE.AND P2, PT, R0, 0x2, PT ;  /* 0x000000020000780c */ /* 0x000fc80003f45270 */
[----:B------:R-:W-:Y:S01]  /*19b30*/  SEL R2, RZ, 0x1, P2 ;  /* 0x00000001ff027807 */ /* 0x000fe20001000000 */
[----:B--2---:R-:W-:Y:S08]  /*19b40*/  @!P1 BRA `(.L_x_14063) ;  /* 0x0000002800a49947 */ /* 0x004ff00003800000 */
.L_x_14153:
[----:B------:R-:W3:Y:S01]  /*19b50*/  LDL.LU R6, [R1+0xc] ;  /* 0x00000c0001067983 */ /* 0x000ee20000300800 */
[----:B------:R-:W-:Y:S02]  /*19b60*/  SEL R0, R0, RZ, P2 ;  /* 0x000000ff00007207 */ /* 0x000fe40001000000 */
[----:B---3--:R-:W-:Y:S01]  /*19b70*/  LOP3.LUT R2, R6, R2, RZ, 0x3c, !PT ;  /* 0x0000000206027212 */ /* 0x008fe200078e3cff */
[----:B------:R-:W-:Y:S06]  /*19b80*/  @!P0 BRA `(.L_x_14064) ;  /* 0x0000000000048947 */ /* 0x000fec0003800000 */
[----:B------:R-:W-:Y:S01]  /*19b90*/  BPT.TRAP 0x1 ;  /* 0x000000040000795c */ /* 0x000fe20000300000 */
.L_x_14064:
[----:B------:R-:W-:Y:S01]  /*19ba0*/  IMAD R5, R0, 0x8, R5 ;  /* 0x0000000800057824 */ /* 0x000fe200078e0205 */
[----:B------:R-:W-:-:S04]  /*19bb0*/  SHF.L.U32 R0, R2, 0x1f, RZ ;  /* 0x0000001f02007819 */ /* 0x000fc800000006ff */
[----:B------:R-:W3:Y:S02]  /*19bc0*/  SYNCS.PHASECHK.TRANS64.TRYWAIT P1, [R5+URZ+0x13240], R0 ;  /* 0x01324000050075a7 */ /* 0x000ee4000802017f */
[----:B---3--:R-:W-:Y:S05]  /*19bd0*/  @!P1 BRA `(.L_x_14065) ;  /* 0x0000002800949947 */ /* 0x008fea0003800000 */
.L_x_14154:
[----:B------:R-:W-:Y:S05]  /*19be0*/  @!P0 BRA `(.L_x_14066) ;  /* 0x0000000000048947 */ /* 0x000fea0003800000 */
[----:B------:R-:W-:Y:S01]  /*19bf0*/  BPT.TRAP 0x1 ;  /* 0x000000040000795c */ /* 0x000fe20000300000 */
.L_x_14066:
[----:B------:R-:W4:Y:S02]  /*19c00*/  SYNCS.PHASECHK.TRANS64.TRYWAIT P1, [R4+URZ+0x13260], R3 ;  /* 0x01326003040075a7 */ /* 0x000f24000802017f */
[----:B----4-:R-:W-:Y:S05]  /*19c10*/  @!P1 BRA `(.L_x_14067) ;  /* 0x0000002800989947 */ /* 0x010fea0003800000 */
.L_x_14155:
[----:B------:R-:W-:Y:S05]  /*19c20*/  @!P0 BRA `(.L_x_14068) ;  /* 0x0000000000048947 */ /* 0x000fea0003800000 */
[----:B------:R-:W-:Y:S01]  /*19c30*/  BPT.TRAP 0x1 ;  /* 0x000000040000795c */ /* 0x000fe20000300000 */
.L_x_14068:
[----:B------:R-:W5:Y:S02]  /*19c40*/  SYNCS.PHASECHK.TRANS64.TRYWAIT P1, [R5+URZ+0x13260], R0 ;  /* 0x01326000050075a7 */ /* 0x000f64000802017f */
[----:B-----5:R-:W-:Y:S05]  /*19c50*/  @!P1 BRA `(.L_x_14069) ;  /* 0x00000028009c9947 */ /* 0x020fea0003800000 */
.L_x_14156:
[----:B------:R-:W-:Y:S05]  /*19c60*/  @!P0 BRA `(.L_x_14070) ;  /* 0x0000000000048947 */ /* 0x000fea0003800000 */
[----:B------:R-:W-:Y:S01]  /*19c70*/  BPT.TRAP 0x1 ;  /* 0x000000040000795c */ /* 0x000fe20000300000 */
.L_x_14070:
[----:B------:R-:W5:Y:S02]  /*19c80*/  SYNCS.PHASECHK.TRANS64.TRYWAIT P1, [R4+URZ+0x13280], R3 ;  /* 0x01328003040075a7 */ /* 0x000f64000802017f */
[----:B-----5:R-:W-:Y:S05]  /*19c90*/  @!P1 BRA `(.L_x_14071) ;  /* 0x0000002800a09947 */ /* 0x020fea0003800000 */
.L_x_14157:
[----:B------:R-:W-:Y:S05]  /*19ca0*/  @!P0 BRA `(.L_x_14072) ;  /* 0x0000000000048947 */ /* 0x000fea0003800000 */
[----:B------:R-:W-:Y:S01]  /*19cb0*/  BPT.TRAP 0x1 ;  /* 0x000000040000795c */ /* 0x000fe20000300000 */
.L_x_14072:
[----:B------:R0:W0:Y:S02]  /*19cc0*/  SYNCS.PHASECHK.TRANS64.TRYWAIT P0, [R5+URZ+0x13280], R0 ;  /* 0x01328000050075a7 */ /* 0x000024000800017f */
[----:B0-----:R-:W-:Y:S05]  /*19cd0*/  @!P0 NANOSLEEP.SYNCS 0x989680 ;  /* 0x009896800000895d */ /* 0x001fea0003900000 */
[----:B------:R-:W0:Y:S02]  /*19ce0*/  @!P0 SYNCS.PHASECHK.TRANS64 P0, [R5+URZ+0x13280], R0 ;  /* 0x01328000050085a7 */ /* 0x000e24000800007f */
[----:B0-----:R-:W-:Y:S05]  /*19cf0*/  @!P0 BRA `(.L_x_14072) ;  /* 0xfffffffc00f08947 */ /* 0x001fea000383ffff */
.L_x_14060:
[----:B------:R-:W-:Y:S05]  /*19d00*/  BSYNC B0 ;  /* 0x0000000000007941 */ /* 0x000fea0003800000 */
.L_x_14059:
[----:B------:R-:W-:Y:S05]  /*19d10*/  EXIT ;  /* 0x000000000000794d */ /* 0x000fea0003800000 */
.L_x_13899:
[----:B0-----:R-:W-:-:S04]  /*19d20*/  IMAD.U32 R3, RZ, RZ, UR45 ;  /* 0x0000002dff037e24 */ /* 0x001fc8000f8e00ff */
[----:B------:R0:W1:Y:S03]  /*19d30*/  SYNCS.PHASECHK.TRANS64.TRYWAIT P1, [R3+URZ+0x13200], R8 ;  /* 0x01320008030075a7 */ /* 0x000066000802017f */
[----:B-1----:R-:W-:Y:S05]  /*19d40*/  @!P1 NANOSLEEP.SYNCS 0x989680 ;  /* 0x009896800000995d */ /* 0x002fea0003900000 */
[----:B------:R-:W1:Y:S02]  /*19d50*/  @!P1 SYNCS.PHASECHK.TRANS64 P1, [R3+URZ+0x13200], R8 ;  /* 0x01320008030095a7 */ /* 0x000e64000802007f */
[----:B-1----:R-:W-:Y:S05]  /*19d60*/  @!P1 BRA `(.L_x_13899) ;  /* 0xfffffffc00ec9947 */ /* 0x002fea000383ffff */
[----:B------:R-:W-:Y:S05]  /*19d70*/  BRA `(.L_x_14073) ;  /* 0xfffffe7c00a07947 */ /* 0x000fea000383ffff */
.L_x_13903:
[----:B--2---:R2:W3:Y:S02]  /*19d80*/  SYNCS.PHASECHK.TRANS64.TRYWAIT P1, [R11+URZ+0x13230], R4 ;  /* 0x013230040b0075a7 */ /* 0x0044e4000802017f */
[----:B---3--:R-:W-:Y:S05]  /*19d90*/  @!P1 NANOSLEEP.SYNCS 0x989680 ;  /* 0x009896800000995d */ /* 0x008fea0003900000 */
[----:B------:R-:W3:Y:S02]  /*19da0*/  @!P1 SYNCS.PHASECHK.TRANS64 P1, [R11+URZ+0x13230], R4 ;  /* 0x013230040b0095a7 */ /* 0x000ee4000802007f */
[----:B---3--:R-:W-:Y:S05]  /*19db0*/  @!P1 BRA `(.L_x_13903) ;  /* 0xfffffffc00f09947 */ /* 0x008fea000383ffff */
[----:B------:R-:W-:Y:S05]  /*19dc0*/  BRA `(.L_x_13902) ;  /* 0xfffffe7c00bc7947 */ /* 0x000fea000383ffff */
.L_x_13920:
[----:B-1----:R-:W-:-:S04]  /*19dd0*/  IMAD.U32 R10, RZ, RZ, UR24 ;  /* 0x00000018ff0a7e24 */ /* 0x002fc8000f8e00ff */
[----:B------:R1:W2:Y:S03]  /*19de0*/  SYNCS.PHASECHK.TRANS64.TRYWAIT P1, [R10+URZ+0x13230], R9 ;  /* 0x013230090a0075a7 */ /* 0x0002a6000802017f */
[----:B--2---:R-:W-:Y:S05]  /*19df0*/  @!P1 NANOSLEEP.SYNCS 0x989680 ;  /* 0x009896800000995d */ /* 0x004fea0003900000 */
[----:B------:R-:W2:Y:S02]  /*19e00*/  @!P1 SYNCS.PHASECHK.TRANS64 P1, [R10+URZ+0x13230], R9 ;  /* 0x013230090a0095a7 */ /* 0x000ea4000802007f */
[----:B--2---:R-:W-:Y:S05]  /*19e10*/  @!P1 BRA `(.L_x_13920) ;  /* 0xfffffffc00ec9947 */ /* 0x004fea000383ffff */
[----:B------:R-:W-:Y:S05]  /*19e20*/  BRA `(.L_x_13919) ;  /* 0xfffffec400b07947 */ /* 0x000fea000383ffff */
.L_x_13924:
[----:B-1----:R-:W-:-:S04]  /*19e30*/  IMAD.U32 R10, RZ, RZ, UR11 ;  /* 0x0000000bff0a7e24 */ /* 0x002fc8000f8e00ff */
[----:B------:R1:W2:Y:S03]  /*19e40*/  SYNCS.PHASECHK.TRANS64.TRYWAIT P1, [R10+URZ+0x13250], R9 ;  /* 0x013250090a0075a7 */ /* 0x0002a6000802017f */
[----:B--2---:R-:W-:Y:S05]  /*19e50*/  @!P1 NANOSLEEP.SYNCS 0x989680 ;  /* 0x009896800000995d */ /* 0x004fea0003900000 */
[----:B------:R-:W2:Y:S02]  /*19e60*/  @!P1 SYNCS.PHASECHK.TRANS64 P1, [R10+URZ+0x13250], R9 ;  /* 0x013250090a0095a7 */ /* 0x000ea4000802007f */
[----:B--2---:R-:W-:Y:S05]  /*19e70*/  @!P1 BRA `(.L_x_13924) ;  /* 0xfffffffc00ec9947 */ /* 0x004fea000383ffff */
[----:B------:R-:W-:Y:S05]  /*19e80*/  BRA `(.L_x_13923) ;  /* 0xfffffec800bc7947 */ /* 0x000fea000383ffff */
.L_x_13943:
[----:B-1----:R-:W-:-:S04]  /*19e90*/  IMAD.U32 R10, RZ, RZ, UR21 ;  /* 0x00000015ff0a7e24 */ /* 0x002fc8000f8e00ff */
[----:B------:R1:W2:Y:S03]  /*19ea0*/  SYNCS.PHASECHK.TRANS64.TRYWAIT P1, [R10+URZ+0x13230], R9 ;  /* 0x013230090a0075a7 */ /* 0x0002a6000802017f */
[----:B--2---:R-:W-:Y:S05]  /*19eb0*/  @!P1 NANOSLEEP.SYNCS 0x989680 ;  /* 0x009896800000995d */ /* 0x004fea0003900000 */
[----:B------:R-:W2:Y:S02]  /*19ec0*/  @!P1 SYNCS.PHASECHK.TRANS64 P1, [R10+URZ+0x13230], R9 ;  /* 0x013230090a0095a7 */ /* 0x000ea4000802007f */
[----:B--2---:R-:W-:Y:S05]  /*19ed0*/  @!P1 BRA `(.L_x_13943) ;  /* 0xfffffffc00ec9947 */ /* 0x004fea000383ffff */
[----:B------:R-:W-:Y:S05]  /*19ee0*/  BRA `(.L_x_13942) ;  /* 0xffffff1000747947 */ /* 0x000fea000383ffff */
.L_x_13947:
[----:B-1----:R-:W-:-:S04]  /*19ef0*/  IMAD.U32 R10, RZ, RZ, UR11 ;  /* 0x0000000bff0a7e24 */ /* 0x002fc8000f8e00ff */
[----:B------:R1:W2:Y:S03]  /*19f00*/  SYNCS.PHASECHK.TRANS64.TRYWAIT P1, [R10+URZ+0x13250], R9 ;  /* 0x013250090a0075a7 */ /* 0x0002a6000802017f */
[----:B--2---:R-:W-:Y:S05]  /*19f10*/  @!P1 NANOSLEEP.SYNCS 0x989680 ;  /* 0x009896800000995d */ /* 0x004fea0003900000 */
[----:B------:R-:W2:Y:S02]  /*19f20*/  @!P1 SYNCS.PHASECHK.TRANS64 P1, [R10+URZ+0x13250], R9 ;  /* 0x013250090a0095a7 */ /* 0x000ea4000802007f */
[----:B--2---:R-:W-:Y:S05]  /*19f30*/  @!P1 BRA `(.L_x_13947) ;  /* 0xfffffffc00ec9947 */ /* 0x004fea000383ffff */
[----:B------:R-:W-:Y:S05]  /*19f40*/  BRA `(.L_x_13946) ;  /* 0xffffff1400807947 */ /* 0x000fea000383ffff */
.L_x_13955:
[----:B-1----:R-:W-:-:S04]  /*19f50*/  IMAD.U32 R10, RZ, RZ, UR6 ;  /* 0x00000006ff0a7e24 */ /* 0x002fc8000f8e00ff */
[----:B------:R1:W2:Y:S03]  /*19f60*/  SYNCS.PHASECHK.TRANS64.TRYWAIT P1, [R10+URZ+0x13230], R9 ;  /* 0x013230090a0075a7 */ /* 0x0002a6000802017f */
[----:B--2---:R-:W-:Y:S05]  /*19f70*/  @!P1 NANOSLEEP.SYNCS 0x989680 ;  /* 0x009896800000995d */ /* 0x004fea0003900000 */
[----:B------:R-:W2:Y:S02]  /*19f80*/  @!P1 SYNCS.PHASECHK.TRANS64 P1, [R10+URZ+0x13230], R9 ;  /* 0x013230090a0095a7 */ /* 0x000ea4000802007f */
[----:B--2---:R-:W-:Y:S05]  /*19f90*/  @!P1 BRA `(.L_x_13955) ;  /* 0xfffffffc00ec9947 */ /* 0x004fea000383ffff */
[----:B------:R-:W-:Y:S05]  /*19fa0*/  BRA `(.L_x_13954) ;  /* 0xffffff3c00787947 */ /* 0x000fea000383ffff */
.L_x_13959:
[----:B-1----:R-:W-:-:S04]  /*19fb0*/  IMAD.U32 R10, RZ, RZ, UR11 ;  /* 0x0000000bff0a7e24 */ /* 0x002fc8000f8e00ff */
[----:B------:R1:W2:Y:S03]  /*19fc0*/  SYNCS.PHASECHK.TRANS64.TRYWAIT P1, [R10+URZ+0x13250], R9 ;  /* 0x013250090a0075a7 */ /* 0x0002a6000802017f */
[----:B--2---:R-:W-:Y:S05]  /*19fd0*/  @!P1 NANOSLEEP.SYNCS 0x989680 ;  /* 0x009896800000995d */ /* 0x004fea0003900000 */
[----:B------:R-:W2:Y:S02]  /*19fe0*/  @!P1 SYNCS.PHASECHK.TRANS64 P1, [R10+URZ+0x13250], R9 ;  /* 0x013250090a0095a7 */ /* 0x000ea4000802007f */
[----:B--2---:R-:W-:Y:S05]  /*19ff0*/  @!P1 BRA `(.L_x_13959) ;  /* 0xfffffffc00ec9947 */ /* 0x004fea000383ffff */
[----:B------:R-:W-:Y:S05]  /*1a000*/  BRA `(.L_x_13958) ;  /* 0xffffff4000847947 */ /* 0x000fea000383ffff */
.L_x_13974:
[----:B-1----:R-:W-:-:S04]  /*1a010*/  IMAD.U32 R5, RZ, RZ, UR14 ;  /* 0x0000000eff057e24 */ /* 0x002fc8000f8e00ff */
[----:B------:R1:W2:Y:S03]  /*1a020*/  SYNCS.PHASECHK.TRANS64.TRYWAIT P1, [R5+URZ+0x13250], R0 ;  /* 0x01325000050075a7 */ /* 0x0002a6000802017f */
[----:B--2---:R-:W-:Y:S05]  /*1a030*/  @!P1 NANOSLEEP.SYNCS 0x989680 ;  /* 0x009896800000995d */ /* 0x004fea0003900000 */
[----:B------:R-:W2:Y:S02]  /*1a040*/  @!P1 SYNCS.PHASECHK.TRANS64 P1, [R5+URZ+0x13250], R0 ;  /* 0x01325000050095a7 */ /* 0x000ea4000802007f */
[----:B--2---:R-:W-:Y:S05]  /*1a050*/  @!P1 BRA `(.L_x_13974) ;  /* 0xfffffffc00ec9947 */ /* 0x004fea000383ffff */
[----:B------:R-:W-:Y:S05]  /*1a060*/  BRA `(.L_x_13973) ;  /* 0xffffff84006c7947 */ /* 0x000fea000383ffff */
.L_x_14002:
[----:B------:R-:W2:Y:S01]  /*1a070*/  S2R R21, SR_TID.X ;  /* 0x0000000000157919 */ /* 0x000ea20000002100 */
        /* <DEDUP_REMOVED lines=9> */
.L_x_14074:
[----:B------:R-:W-:Y:S05]  /*1a110*/  BRA `(.L_x_14075) ;  /* 0xffffffb800ac7947 */ /* 0x000fea000383ffff */
.L_x_14005:
[----:B0-----:R-:W2:Y:S02]  /*1a120*/  LDL R2, [R1+0x8] ;  /* 0x0000080001027983 */ /* 0x001ea40000100800 */
[----:B--2---:R0:W1:Y:S02]  /*1a130*/  SYNCS.PHASECHK.TRANS64.TRYWAIT P0, [R0+URZ+0x13280], R2 ;  /* 0x01328002000075a7 */ /* 0x004064000800017f */
[----:B-1----:R-:W-:Y:S05]  /*1a140*/  @!P0 NANOSLEEP.SYNCS 0x989680 ;  /* 0x009896800000895d */ /* 0x002fea0003900000 */
[----:B------:R-:W1:Y:S02]  /*1a150*/  @!P0 SYNCS.PHASECHK.TRANS64 P0, [R0+URZ+0x13280], R2 ;  /* 0x01328002000085a7 */ /* 0x000e64000800007f */
[----:B-1----:R-:W-:Y:S05]  /*1a160*/  @!P0 BRA `(.L_x_14005) ;  /* 0xfffffffc00ec8947 */ /* 0x002fea000383ffff */
[----:B------:R-:W-:Y:S05]  /*1a170*/  BRA `(.L_x_14076) ;  /* 0xffffffbc00dc7947 */ /* 0x000fea000383ffff */
.L_x_14006:
        /* <DEDUP_REMOVED lines=8> */
.L_x_14078:
[----:B------:R-:W-:Y:S05]  /*1a200*/  BSYNC B0 ;  /* 0x0000000000007941 */ /* 0x000fea0003800000 */
.L_x_14077:
[----:B------:R-:W0:Y:S01]  /*1a210*/  S2R R20, SR_TID.X ;  /* 0x0000000000147919 */ /* 0x000e220000002100 */
[----:B------:R-:W-:Y:S01]  /*1a220*/  IMAD.MOV.U32 R13, RZ, RZ, R2 ;  /* 0x000000ffff0d7224 */ /* 0x000fe200078e0002 */
[----:B------:R-:W-:Y:S01]  /*1a230*/  LOP3.LUT R16, R16, 0xffffffdf, RZ, 0xc0, !PT ;  /* 0xffffffdf10107812 */ /* 0x000fe200078ec0ff */
[----:B------:R-:W-:Y:S01]  /*1a240*/  IMAD.MOV.U32 R12, RZ, RZ, RZ ;  /* 0x000000ffff0c7224 */ /* 0x000fe200078e00ff */
[C---:B------:R-:W-:Y:S01]  /*1a250*/  ISETP.GE.AND P4, PT, R9.reuse, 0x21, PT ;  /* 0x000000210900780c */ /* 0x040fe20003f86270 */
[----:B------:R-:W-:Y:S01]  /*1a260*/  IMAD.MOV.U32 R11, RZ, RZ, 0x1c1f ;  /* 0x00001c1fff0b7424 */ /* 0x000fe200078e00ff */
[C---:B------:R-:W-:Y:S01]  /*1a270*/  ISETP.GE.AND P3, PT, R9.reuse, 0x41, PT ;  /* 0x000000410900780c */ /* 0x040fe20003f66270 */
[----:B------:R-:W-:Y:S01]  /*1a280*/  IMAD.MOV.U32 R15, RZ, RZ, -0x1 ;  /* 0xffffffffff0f7424 */ /* 0x000fe200078e00ff */
[----:B------:R-:W-:Y:S01]  /*1a290*/  ISETP.GE.AND P1, PT, R9, 0x61, PT ;  /* 0x000000610900780c */ /* 0x000fe20003f26270 */
[----:B------:R-:W-:-:S12]  /*1a2a0*/  IMAD.MOV.U32 R4, RZ, RZ, R14 ;  /* 0x000000ffff047224 */ /* 0x000fd800078e000e */
[----:B0-----:R-:W-:Y:S05]  /*1a2b0*/  WARPSYNC.COLLECTIVE R15, `(.L_x_14079) ;  /* 0x000000000f087348 */ /* 0x001fea0003c00000 */
[----:B------:R1:W2:Y:S02]  /*1a2c0*/  SHFL.IDX P6, R14, R13, R12, R11 ;  /* 0x0000000c0d0e7389 */ /* 0x0002a400000c000b */
[----:B012---:R-:W-:Y:S01]  /*1a2d0*/  ENDCOLLECTIVE ;  /* 0x000000000000791b */ /* 0x007fe20003800000 */
.L_x_14079:
[----:B------:R-:W-:Y:S02]  /*1a2e0*/  IMAD.MOV.U32 R13, RZ, RZ, R3 ;  /* 0x000000ffff0d7224 */ /* 0x000fe400078e0003 */
[----:B------:R-:W-:Y:S02]  /*1a2f0*/  IMAD.MOV.U32 R12, RZ, RZ, 0x1 ;  /* 0x00000001ff0c7424 */ /* 0x000fe400078e00ff */
[----:B------:R-:W-:Y:S02]  /*1a300*/  IMAD.SHL.U32 R20, R20, 0x10, RZ ;  /* 0x0000001014147824 */ /* 0x000fe400078e00ff */
[----:B------:R-:W-:-:S03]  /*1a310*/  IMAD.MOV.U32 R10, RZ, RZ, R14 ;  /* 0x000000ffff0a7224 */ /* 0x000fc600078e000e */
[----:B------:R-:W-:-:S07]  /*1a320*/  LOP3.LUT R20, R20, 0x30, RZ, 0xc0, !PT ;  /* 0x0000003014147812 */ /* 0x000fce00078ec0ff */
[----:B------:R-:W-:Y:S05]  /*1a330*/  WARPSYNC.COLLECTIVE R15, `(.L_x_14080) ;  /* 0x000000000f087348 */ /* 0x000fea0003c00000 */
[----:B------:R0:W1:Y:S02]  /*1a340*/  SHFL.IDX P6, R14, R13, R12, R11 ;  /* 0x0000000c0d0e7389 */ /* 0x00006400000c000b */
[----:B01----:R-:W-:Y:S01]  /*1a350*/  ENDCOLLECTIVE ;  /* 0x000000000000791b */ /* 0x003fe20003800000 */
.L_x_14080:
[----:B------:R-:W-:-:S05]  /*1a360*/  IADD3 R20, P0, R20, R10, RZ ;  /* 0x0000000a14147210 */ /* 0x000fca0007f1e0ff */
[----:B------:R-:W-:Y:S01]  /*1a370*/  IMAD.X R21, RZ, RZ, R4, P0 ;  /* 0x000000ffff157224 */ /* 0x000fe200000e0604 */
[----:B------:R-:W-:Y:S01]  /*1a380*/  ISETP.LT.OR P0, PT, R9, 0x1, P2 ;  /* 0x000000010900780c */ /* 0x000fe20001701670 */
[----:B------:R-:W-:Y:S02]  /*1a390*/  IMAD.IADD R4, R17, 0x1, R19 ;  /* 0x0000000111047824 */ /* 0x000fe400078e0213 */
[----:B------:R-:W0:Y:S01]  /*1a3a0*/  S2R R19, SR_TID.X ;  /* 0x0000000000137919 */ /* 0x000e220000002100 */
[----:B------:R-:W-:-:S09]  /*1a3b0*/  IMAD.MOV.U32 R13, RZ, RZ, R2 ;  /* 0x000000ffff0d7224 */ /* 0x000fd200078e0002 */
        /* <DEDUP_REMOVED lines=8> */
.L_x_14081:
[----:B------:R-:W-:Y:S02]  /*1a440*/  IMAD.MOV.U32 R13, RZ, RZ, R3 ;  /* 0x000000ffff0d7224 */ /* 0x000fe400078e0003 */
[----:B------:R-:W-:-:S05]  /*1a450*/  IMAD.SHL.U32 R19, R19, 0x10, RZ ;  /* 0x0000001013137824 */ /* 0x000fca00078e00ff */
[----:B------:R-:W-:Y:S01]  /*1a460*/  LOP3.LUT R19, R19, 0x30, RZ, 0xc0, !PT ;  /* 0x0000003013137812 */ /* 0x000fe200078ec0ff */
[----:B------:R-:W-:-:S05]  /*1a470*/  IMAD.MOV.U32 R12, RZ, RZ, R14 ;  /* 0x000000ffff0c7224 */ /* 0x000fca00078e000e */
[----:B------:R-:W-:Y:S01]  /*1a480*/  IADD3 R20, P0, R19, R12, RZ ;  /* 0x0000000c13147210 */ /* 0x000fe20007f1e0ff */
[----:B------:R-:W-:-:S04]  /*1a490*/  IMAD.MOV.U32 R12, RZ, RZ, 0x2 ;  /* 0x00000002ff0c7424 */ /* 0x000fc800078e00ff */
[----:B------:R-:W-:-:S08]  /*1a4a0*/  IMAD.X R21, RZ, RZ, R10, P0 ;  /* 0x000000ffff157224 */ /* 0x000fd000000e060a */
[----:B------:R-:W-:Y:S05]  /*1a4b0*/  WARPSYNC.COLLECTIVE R15, `(.L_x_14082) ;  /* 0x000000000f087348 */ /* 0x000fea0003c00000 */
[----:B------:R0:W1:Y:S02]  /*1a4c0*/  SHFL.IDX P6, R14, R13, R12, R11 ;  /* 0x0000000c0d0e7389 */ /* 0x00006400000c000b */
[----:B01----:R-:W-:Y:S01]  /*1a4d0*/  ENDCOLLECTIVE ;  /* 0x000000000000791b */ /* 0x003fe20003800000 */
.L_x_14082:
        /* <DEDUP_REMOVED lines=10> */
.L_x_14083:
        /* <DEDUP_REMOVED lines=8> */
.L_x_14084:
        /* <DEDUP_REMOVED lines=10> */
.L_x_14085:
[----:B------:R-:W-:Y:S02]  /*1a6a0*/  IMAD.MOV.U32 R13, RZ, RZ, R25 ;  /* 0x000000ffff0d7224 */ /* 0x000fe400078e0019 */
[----:B------:R-:W-:Y:S02]  /*1a6b0*/  IMAD.MOV.U32 R12, RZ, RZ, RZ ;  /* 0x000000ffff0c7224 */ /* 0x000fe400078e00ff */
[----:B------:R-:W-:-:S07]  /*1a6c0*/  IMAD.MOV.U32 R2, RZ, RZ, R14 ;  /* 0x000000ffff027224 */ /* 0x000fce00078e000e */
[----:B------:R-:W-:Y:S05]  /*1a6d0*/  WARPSYNC.COLLECTIVE R15, `(.L_x_14086) ;  /* 0x000000000f087348 */ /* 0x000fea0003c00000 */
[----:B------:R0:W1:Y:S02]  /*1a6e0*/  SHFL.IDX P6, R14, R13, R12, R11 ;  /* 0x0000000c0d0e7389 */ /* 0x00006400000c000b */
[----:B01----:R-:W-:Y:S01]  /*1a6f0*/  ENDCOLLECTIVE ;  /* 0x000000000000791b */ /* 0x003fe20003800000 */
.L_x_14086:
        /* <DEDUP_REMOVED lines=9> */
[----:B0-----:R-:W-:-:S12]  /*1a790*/  IMAD.MOV.U32 R3, RZ, RZ, R14 ;  /* 0x000000ffff037224 */ /* 0x001fd800078e000e */
[----:B------:R-:W-:Y:S05]  /*1a7a0*/  WARPSYNC.COLLECTIVE R15, `(.L_x_14087) ;  /* 0x000000000f087348 */ /* 0x000fea0003c00000 */
[----:B------:R0:W1:Y:S02]  /*1a7b0*/  SHFL.IDX P6, R14, R13, R12, R11 ;  /* 0x0000000c0d0e7389 */ /* 0x00006400000c000b */
[----:B01----:R-:W-:Y:S01]  /*1a7c0*/  ENDCOLLECTIVE ;  /* 0x000000000000791b */ /* 0x003fe20003800000 */
.L_x_14087:
[----:B------:R-:W-:Y:S01]  /*1a7d0*/  @P0 LOP3.LUT R16, R16, 0x20, RZ, 0xfc, !PT ;  /* 0x0000002010100812 */ /* 0x000fe200078efcff */
[----:B------:R-:W-:Y:S01]  /*1a7e0*/  IMAD.MOV.U32 R2, RZ, RZ, R14 ;  /* 0x000000ffff027224 */ /* 0x000fe200078e000e */
[----:B------:R-:W-:Y:S06]  /*1a7f0*/  BRA `(.L_x_14088) ;  /* 0xffffffbc00887947 */ /* 0x000fec000383ffff */
.L_x_14011:
[----:B--2---:R-:W2:Y:S02]  /*1a800*/  LDL R2, [R1+0x8] ;  /* 0x0000080001027983 */ /* 0x004ea40000100800 */
[----:B--2---:R2:W3:Y:S02]  /*1a810*/  SYNCS.PHASECHK.TRANS64.TRYWAIT P0, [R0+URZ+0x13240], R2 ;  /* 0x01324002000075a7 */ /* 0x0044e4000800017f */
[----:B---3--:R-:W-:Y:S05]  /*1a820*/  @!P0 NANOSLEEP.SYNCS 0x989680 ;  /* 0x009896800000895d */ /* 0x008fea0003900000 */
[----:B------:R-:W3:Y:S02]  /*1a830*/  @!P0 SYNCS.PHASECHK.TRANS64 P0, [R0+URZ+0x13240], R2 ;  /* 0x01324002000085a7 */ /* 0x000ee4000800007f */
[----:B---3--:R-:W-:Y:S05]  /*1a840*/  @!P0 BRA `(.L_x_14011) ;  /* 0xfffffffc00ec8947 */ /* 0x008fea000383ffff */
[----:B------:R-:W-:Y:S05]  /*1a850*/  BRA `(.L_x_14089) ;  /* 0xffffffbc00e87947 */ /* 0x000fea000383ffff */
.L_x_14012:
        /* <DEDUP_REMOVED lines=8> */
.L_x_14091:
[----:B------:R-:W-:Y:S05]  /*1a8e0*/  BSYNC B0 ;  /* 0x0000000000007941 */ /* 0x000fea0003800000 */
.L_x_14090:
[----:B------:R-:W0:Y:S01]  /*1a8f0*/  S2R R19, SR_TID.X ;  /* 0x0000000000137919 */ /* 0x000e220000002100 */
[----:B------:R-:W-:Y:S01]  /*1a900*/  IMAD.MOV.U32 R13, RZ, RZ, R6 ;  /* 0x000000ffff0d7224 */ /* 0x000fe200078e0006 */
[----:B------:R-:W-:Y:S01]  /*1a910*/  LOP3.LUT P2, RZ, R16, 0x1, RZ, 0xc0, !PT ;  /* 0x0000000110ff7812 */ /* 0x000fe2000784c0ff */
[----:B------:R-:W-:Y:S02]  /*1a920*/  IMAD.MOV.U32 R12, RZ, RZ, RZ ;  /* 0x000000ffff0c7224 */ /* 0x000fe400078e00ff */
[----:B------:R-:W-:Y:S02]  /*1a930*/  IMAD.MOV.U32 R11, RZ, RZ, 0x1c1f ;  /* 0x00001c1fff0b7424 */ /* 0x000fe400078e00ff */
[----:B------:R-:W-:Y:S02]  /*1a940*/  IMAD.MOV.U32 R15, RZ, RZ, -0x1 ;  /* 0xffffffffff0f7424 */ /* 0x000fe400078e00ff */
[----:B------:R-:W-:-:S07]  /*1a950*/  IMAD.MOV.U32 R2, RZ, RZ, R14 ;  /* 0x000000ffff027224 */ /* 0x000fce00078e000e */
[----:B0-----:R-:W-:Y:S05]  /*1a960*/  WARPSYNC.COLLECTIVE R15, `(.L_x_14092) ;  /* 0x000000000f087348 */ /* 0x001fea0003c00000 */
[----:B------:R1:W2:Y:S02]  /*1a970*/  SHFL.IDX P6, R14, R13, R12, R11 ;  /* 0x0000000c0d0e7389 */ /* 0x0002a400000c000b */
[----:B012---:R-:W-:Y:S01]  /*1a980*/  ENDCOLLECTIVE ;  /* 0x000000000000791b */ /* 0x007fe20003800000 */
.L_x_14092:
        /* <DEDUP_REMOVED lines=8> */
.L_x_14093:
        /* <DEDUP_REMOVED lines=14> */
.L_x_14094:
[----:B------:R-:W-:Y:S02]  /*1aaf0*/  IMAD.MOV.U32 R13, RZ, RZ, R5 ;  /* 0x000000ffff0d7224 */ /* 0x000fe400078e0005 */
[----:B------:R-:W-:Y:S02]  /*1ab00*/  IMAD.MOV.U32 R12, RZ, RZ, 0x2 ;  /* 0x00000002ff0c7424 */ /* 0x000fe400078e00ff */
[----:B------:R-:W-:-:S07]  /*1ab10*/  IMAD.MOV.U32 R3, RZ, RZ, R14 ;  /* 0x000000ffff037224 */ /* 0x000fce00078e000e */
[----:B------:R-:W-:Y:S05]  /*1ab20*/  WARPSYNC.COLLECTIVE R15, `(.L_x_14095) ;  /* 0x000000000f087348 */ /* 0x000fea0003c00000 */
[----:B------:R0:W1:Y:S02]  /*1ab30*/  SHFL.IDX P6, R14, R13, R12, R11 ;  /* 0x0000000c0d0e7389 */ /* 0x00006400000c000b */
[----:B01----:R-:W-:Y:S01]  /*1ab40*/  ENDCOLLECTIVE ;  /* 0x000000000000791b */ /* 0x003fe20003800000 */
.L_x_14095:
        /* <DEDUP_REMOVED lines=14> */
.L_x_14096:
[----:B------:R-:W-:Y:S02]  /*1ac30*/  IMAD.MOV.U32 R13, RZ, RZ, R5 ;  /* 0x000000ffff0d7224 */ /* 0x000fe400078e0005 */
[----:B------:R-:W-:Y:S02]  /*1ac40*/  IMAD.MOV.U32 R12, RZ, RZ, 0x3 ;  /* 0x00000003ff0c7424 */ /* 0x000fe400078e00ff */
[----:B------:R-:W-:-:S07]  /*1ac50*/  IMAD.MOV.U32 R3, RZ, RZ, R14 ;  /* 0x000000ffff037224 */ /* 0x000fce00078e000e */
[----:B------:R-:W-:Y:S05]  /*1ac60*/  WARPSYNC.COLLECTIVE R15, `(.L_x_14097) ;  /* 0x000000000f087348 */ /* 0x000fea0003c00000 */
[----:B------:R0:W1:Y:S02]  /*1ac70*/  SHFL.IDX P6, R14, R13, R12, R11 ;  /* 0x0000000c0d0e7389 */ /* 0x00006400000c000b */
[----:B01----:R-:W-:Y:S01]  /*1ac80*/  ENDCOLLECTIVE ;  /* 0x000000000000791b */ /* 0x003fe20003800000 */
.L_x_14097:
        /* <DEDUP_REMOVED lines=10> */
.L_x_14098:
[----:B------:R-:W-:Y:S01]  /*1ad30*/  @!PT LDS RZ, [RZ] ;  /* 0x00000000fffff984 */ /* 0x000fe20000000800 */
[----:B------:R-:W-:Y:S01]  /*1ad40*/  @!PT LDS RZ, [RZ] ;  /* 0x00000000fffff984 */ /* 0x000fe20000000800 */
[----:B------:R-:W-:Y:S01]  /*1ad50*/  @!PT LDS RZ, [RZ] ;  /* 0x00000000fffff984 */ /* 0x000fe20000000800 */
[----:B------:R0:W-:Y:S01]  /*1ad60*/  @P3 LDGSTS.E.BYPASS.LTC128B.128 [R4+0xf000], desc[UR48][R2.64], !P2 ;  /* 0x0f00000002043fae */ /* 0x0001e2000d101d70 */
[----:B------:R-:W-:Y:S02]  /*1ad70*/  IMAD.MOV.U32 R13, RZ, RZ, R7 ;  /* 0x000000ffff0d7224 */ /* 0x000fe400078e0007 */
[----:B------:R-:W-:Y:S02]  /*1ad80*/  IMAD.MOV.U32 R12, RZ, RZ, RZ ;  /* 0x000000ffff0c7224 */ /* 0x000fe400078e00ff */
[----:B------:R-:W-:-:S07]  /*1ad90*/  IMAD.MOV.U32 R6, RZ, RZ, R14 ;  /* 0x000000ffff067224 */ /* 0x000fce00078e000e */
[----:B0-----:R-:W-:Y:S05]  /*1ada0*/  WARPSYNC.COLLECTIVE R15, `(.L_x_14099) ;  /* 0x000000000f087348 */ /* 0x001fea0003c00000 */
[----:B------:R1:W2:Y:S02]  /*1adb0*/  SHFL.IDX P6, R14, R13, R12, R11 ;  /* 0x0000000c0d0e7389 */ /* 0x0002a400000c000b */
[----:B012---:R-:W-:Y:S01]  /*1adc0*/  ENDCOLLECTIVE ;  /* 0x000000000000791b */ /* 0x007fe20003800000 */
.L_x_14099:
        /* <DEDUP_REMOVED lines=11> */
.L_x_14100:
[----:B------:R-:W-:Y:S05]  /*1ae80*/  BRA `(.L_x_14101) ;  /* 0xffffffbc00707947 */ /* 0x000fea000383ffff */
.L_x_14019:
[----:B------:R-:W-:Y:S02]  /*1ae90*/  IMAD.MOV.U32 R13, RZ, RZ, R4 ;  /* 0x000000ffff0d7224 */ /* 0x000fe400078e0004 */
[----:B------:R-:W-:Y:S02]  /*1aea0*/  IMAD.MOV.U32 R12, RZ, RZ, RZ ;  /* 0x000000ffff0c7224 */ /* 0x000fe400078e00ff */
[----:B------:R-:W-:Y:S02]  /*1aeb0*/  IMAD.MOV.U32 R11, RZ, RZ, 0x1c1f ;  /* 0x00001c1fff0b7424 */ /* 0x000fe400078e00ff */
[----:B------:R-:W-:Y:S02]  /*1aec0*/  IMAD.MOV.U32 R15, RZ, RZ, -0x1 ;  /* 0xffffffffff0f7424 */ /* 0x000fe400078e00ff */
[----:B------:R-:W-:-:S07]  /*1aed0*/  VIADD R6, R19, UR43 ;  /* 0x0000002b13067c36 */ /* 0x000fce0008000000 */
[----:B0----5:R-:W-:Y:S05]  /*1aee0*/  WARPSYNC.COLLECTIVE R15, `(.L_x_14102) ;  /* 0x000000000f087348 */ /* 0x021fea0003c00000 */
[----:B------:R1:W2:Y:S02]  /*1aef0*/  SHFL.IDX P6, R14, R13, R12, R11 ;  /* 0x0000000c0d0e7389 */ /* 0x0002a400000c000b */
[----:B012--5:R-:W-:Y:S01]  /*1af00*/  ENDCOLLECTIVE ;  /* 0x000000000000791b */ /* 0x027fe20003800000 */
.L_x_14102:
[C---:B------:R-:W-:Y:S01]  /*1af10*/  VIADD R8, R6.reuse, 0x20 ;  /* 0x0000002006087836 */ /* 0x040fe20000000000 */
[----:B------:R-:W-:Y:S01]  /*1af20*/  ISETP.GE.AND P1, PT, R6, UR41, PT ;  /* 0x0000002906007c0c */ /* 0x000fe2000bf26270 */
[----:B------:R-:W-:Y:S02]  /*1af30*/  IMAD.MOV.U32 R13, RZ, RZ, R0 ;  /* 0x000000ffff0d7224 */ /* 0x000fe400078e0000 */
[----:B------:R-:W-:-:S10]  /*1af40*/  IMAD.MOV.U32 R2, RZ, RZ, R14 ;  /* 0x000000ffff027224 */ /* 0x000fd400078e000e */
[----:B------:R-:W-:Y:S05]  /*1af50*/  WARPSYNC.COLLECTIVE R15, `(.L_x_14103) ;  /* 0x000000000f087348 */ /* 0x000fea0003c00000 */
[----:B------:R0:W1:Y:S02]  /*1af60*/  SHFL.IDX P6, R14, R13, R12, R11 ;  /* 0x0000000c0d0e7389 */ /* 0x00006400000c000b */
[----:B01----:R-:W-:Y:S01]  /*1af70*/  ENDCOLLECTIVE ;  /* 0x000000000000791b */ /* 0x003fe20003800000 */
.L_x_14103:
[----:B------:R-:W-:Y:S02]  /*1af80*/  IMAD.MOV.U32 R13, RZ, RZ, R4 ;  /* 0x000000ffff0d7224 */ /* 0x000fe400078e0004 */
[----:B------:R-:W-:Y:S02]  /*1af90*/  IMAD.MOV.U32 R12, RZ, RZ, 0x1 ;  /* 0x00000001ff0c7424 */ /* 0x000fe400078e00ff */
[----:B------:R-:W-:-:S07]  /*1afa0*/  IMAD.MOV.U32 R3, RZ, RZ, R14 ;  /* 0x000000ffff037224 */ /* 0x000fce00078e000e */
[----:B------:R-:W-:Y:S05]  /*1afb0*/  WARPSYNC.COLLECTIVE R15, `(.L_x_14104) ;  /* 0x000000000f087348 */ /* 0x000fea0003c00000 */
[----:B------:R0:W1:Y:S02]  /*1afc0*/  SHFL.IDX P6, R14, R13, R12, R11 ;  /* 0x0000000c0d0e7389 */ /* 0x00006400000c000b */
[----:B01----:R-:W-:Y:S01]  /*1afd0*/  ENDCOLLECTIVE ;  /* 0x000000000000791b */ /* 0x003fe20003800000 */
.L_x_14104:
        /* <DEDUP_REMOVED lines=15> */
.L_x_14105:
[----:B------:R-:W-:Y:S02]  /*1b0d0*/  IMAD.MOV.U32 R13, RZ, RZ, R4 ;  /* 0x000000ffff0d7224 */ /* 0x000fe400078e0004 */
[----:B------:R-:W-:Y:S02]  /*1b0e0*/  IMAD.MOV.U32 R12, RZ, RZ, 0x2 ;  /* 0x00000002ff0c7424 */ /* 0x000fe400078e00ff */
[----:B------:R-:W-:-:S07]  /*1b0f0*/  IMAD.MOV.U32 R3, RZ, RZ, R14 ;  /* 0x000000ffff037224 */ /* 0x000fce00078e000e */
[----:B------:R-:W-:Y:S05]  /*1b100*/  WARPSYNC.COLLECTIVE R15, `(.L_x_14106) ;  /* 0x000000000f087348 */ /* 0x000fea0003c00000 */
[----:B------:R0:W1:Y:S02]  /*1b110*/  SHFL.IDX P6, R14, R13, R12, R11 ;  /* 0x0000000c0d0e7389 */ /* 0x00006400000c000b */
[----:B01----:R-:W-:Y:S01]  /*1b120*/  ENDCOLLECTIVE ;  /* 0x000000000000791b */ /* 0x003fe20003800000 */
.L_x_14106:
        /* <DEDUP_REMOVED lines=11> */
[----:B------:R-:W-:Y:S01]  /*1b1e0*/  ISETP.GE.AND P1, PT, R2, UR41, PT ;  /* 0x0000002902007c0c */ /* 0x000fe2000bf26270 */
[----:B------:R-:W-:-:S12]  /*1b1f0*/  IMAD.MOV.U32 R2, RZ, RZ, R14 ;  /* 0x000000ffff027224 */ /* 0x000fd800078e000e */
[----:B------:R-:W-:Y:S05]  /*1b200*/  WARPSYNC.COLLECTIVE R15, `(.L_x_14107) ;  /* 0x000000000f087348 */ /* 0x000fea0003c00000 */
[----:B------:R0:W1:Y:S02]  /*1b210*/  SHFL.IDX P6, R14, R13, R12, R11 ;  /* 0x0000000c0d0e7389 */ /* 0x00006400000c000b */
[----:B01----:R-:W-:Y:S01]  /*1b220*/  ENDCOLLECTIVE ;  /* 0x000000000000791b */ /* 0x003fe20003800000 */
.L_x_14107:
[----:B------:R-:W-:Y:S02]  /*1b230*/  IMAD.MOV.U32 R13, RZ, RZ, R4 ;  /* 0x000000ffff0d7224 */ /* 0x000fe400078e0004 */
[----:B------:R-:W-:Y:S02]  /*1b240*/  IMAD.MOV.U32 R12, RZ, RZ, 0x3 ;  /* 0x00000003ff0c7424 */ /* 0x000fe400078e00ff */
[----:B------:R-:W-:-:S07]  /*1b250*/  IMAD.MOV.U32 R3, RZ, RZ, R14 ;  /* 0x000000ffff037224 */ /* 0x000fce00078e000e */
[----:B------:R-:W-:Y:S05]  /*1b260*/  WARPSYNC.COLLECTIVE R15, `(.L_x_14108) ;  /* 0x000000000f087348 */ /* 0x000fea0003c00000 */
[----:B------:R0:W1:Y:S02]  /*1b270*/  SHFL.IDX P6, R14, R13, R12, R11 ;  /* 0x0000000c0d0e7389 */ /* 0x00006400000c000b */
[----:B01----:R-:W-:Y:S01]  /*1b280*/  ENDCOLLECTIVE ;  /* 0x000000000000791b */ /* 0x003fe20003800000 */
.L_x_14108:
        /* <DEDUP_REMOVED lines=10> */
.L_x_14109:
[----:B------:R-:W-:Y:S01]  /*1b330*/  @!PT LDS RZ, [RZ] ;  /* 0x00000000fffff984 */ /* 0x000fe20000000800 */
[----:B------:R-:W-:Y:S01]  /*1b340*/  @!PT LDS RZ, [RZ] ;  /* 0x00000000fffff984 */ /* 0x000fe20000000800 */
[----:B------:R-:W-:Y:S01]  /*1b350*/  @!PT LDS RZ, [RZ] ;  /* 0x00000000fffff984 */ /* 0x000fe20000000800 */
[----:B------:R0:W-:Y:S01]  /*1b360*/  @!P1 LDGSTS.E.BYPASS.LTC128B.128 [R9+0xc000], desc[UR48][R2.64], !P5 ;  /* 0x0c00000002099fae */ /* 0x0001e2000e901d70 */
[----:B------:R-:W-:Y:S02]  /*1b370*/  IMAD.MOV.U32 R13, RZ, RZ, R7 ;  /* 0x000000ffff0d7224 */ /* 0x000fe400078e0007 */
[----:B0-----:R-:W-:Y:S02]  /*1b380*/  VIADD R2, R6, 0x60 ;  /* 0x0000006006027836 */ /* 0x001fe40000000000 */
[----:B------:R-:W-:-:S03]  /*1b390*/  IMAD.MOV.U32 R12, RZ, RZ, RZ ;  /* 0x000000ffff0c7224 */ /* 0x000fc600078e00ff */
[----:B------:R-:W-:Y:S01]  /*1b3a0*/  ISETP.GE.AND P1, PT, R2, UR41, PT ;  /* 0x0000002902007c0c */ /* 0x000fe2000bf26270 */
[----:B------:R-:W-:-:S12]  /*1b3b0*/  IMAD.MOV.U32 R0, RZ, RZ, R14 ;  /* 0x000000ffff007224 */ /* 0x000fd800078e000e */
[----:B------:R-:W-:Y:S05]  /*1b3c0*/  WARPSYNC.COLLECTIVE R15, `(.L_x_14110) ;  /* 0x000000000f087348 */ /* 0x000fea0003c00000 */
[----:B------:R0:W1:Y:S02]  /*1b3d0*/  SHFL.IDX P6, R14, R13, R12, R11 ;  /* 0x0000000c0d0e7389 */ /* 0x00006400000c000b */
[----:B01----:R-:W-:Y:S01]  /*1b3e0*/  ENDCOLLECTIVE ;  /* 0x000000000000791b */ /* 0x003fe20003800000 */
.L_x_14110:
[----:B------:R-:W-:-:S05]  /*1b3f0*/  @!P1 IADD3 R0, P0, R10, R0, RZ ;  /* 0x000000000a009210 */ /* 0x000fca0007f1e0ff */
[----:B------:R-:W-:Y:S02]  /*1b400*/  @!P1 IMAD.X R2, RZ, RZ, R4, P0 ;  /* 0x000000ffff029224 */ /* 0x000fe400000e0604 */
[----:B------:R-:W-:Y:S02]  /*1b410*/  IMAD.MOV.U32 R13, RZ, RZ, R5 ;  /* 0x000000ffff0d7224 */ /* 0x000fe400078e0005 */
[----:B------:R-:W-:Y:S02]  /*1b420*/  @!P1 IMAD.MOV.U32 R3, RZ, RZ, R2 ;  /* 0x000000ffff039224 */ /* 0x000fe400078e0002 */
[----:B------:R-:W-:Y:S02]  /*1b430*/  @!P1 IMAD.MOV.U32 R2, RZ, RZ, R0 ;  /* 0x000000ffff029224 */ /* 0x000fe400078e0000 */
[----:B------:R-:W-:-:S03]  /*1b440*/  VIADD R0, R6, 0x80 ;  /* 0x0000008006007836 */ /* 0x000fc60000000000 */
[----:B------:R-:W-:Y:S01]  /*1b450*/  @!PT LDS RZ, [RZ] ;  /* 0x00000000fffff984 */ /* 0x000fe20000000800 */
[----:B------:R-:W-:Y:S01]  /*1b460*/  @!PT LDS RZ, [RZ] ;  /* 0x00000000fffff984 */ /* 0x000fe20000000800 */
[----:B------:R-:W-:Y:S01]  /*1b470*/  @!PT LDS RZ, [RZ] ;  /* 0x00000000fffff984 */ /* 0x000fe20000000800 */
[----:B------:R0:W-:Y:S02]  /*1b480*/  @!P1 LDGSTS.E.BYPASS.LTC128B.128 [R9+0xc800], desc[UR48][R2.64], !P5 ;  /* 0x0c80000002099fae */ /* 0x0001e4000e901d70 */
[----:B------:R-:W-:Y:S01]  /*1b490*/  ISETP.GE.AND P1, PT, R0, UR41, PT ;  /* 0x0000002900007c0c */ /* 0x000fe2000bf26270 */
[----:B------:R-:W-:-:S12]  /*1b4a0*/  IMAD.MOV.U32 R0, RZ, RZ, R14 ;  /* 0x000000ffff007224 */ /* 0x000fd800078e000e */
[----:B0-----:R-:W-:Y:S05]  /*1b4b0*/  WARPSYNC.COLLECTIVE R15, `(.L_x_14111) ;  /* 0x000000000f087348 */ /* 0x001fea0003c00000 */
[----:B------:R1:W2:Y:S02]  /*1b4c0*/  SHFL.IDX P6, R14, R13, R12, R11 ;  /* 0x0000000c0d0e7389 */ /* 0x0002a400000c000b */
[----:B012---:R-:W-:Y:S01]  /*1b4d0*/  ENDCOLLECTIVE ;  /* 0x000000000000791b */ /* 0x007fe20003800000 */
.L_x_14111:
[----:B------:R-:W-:Y:S02]  /*1b4e0*/  IMAD.MOV.U32 R13, RZ, RZ, R7 ;  /* 0x000000ffff0d7224 */ /* 0x000fe400078e0007 */
[----:B------:R-:W-:Y:S02]  /*1b4f0*/  IMAD.MOV.U32 R12, RZ, RZ, 0x1 ;  /* 0x00000001ff0c7424 */ /* 0x000fe400078e00ff */
[----:B------:R-:W-:-:S07]  /*1b500*/  IMAD.MOV.U32 R2, RZ, RZ, R14 ;  /* 0x000000ffff027224 */ /* 0x000fce00078e000e */
[----:B------:R-:W-:Y:S05]  /*1b510*/  WARPSYNC.COLLECTIVE R15, `(.L_x_14112) ;  /* 0x000000000f087348 */ /* 0x000fea0003c00000 */
[----:B------:R0:W1:Y:S02]  /*1b520*/  SHFL.IDX P6, R14, R13, R12, R11 ;  /* 0x0000000c0d0e7389 */ /* 0x00006400000c000b */
[----:B01----:R-:W-:Y:S01]  /*1b530*/  ENDCOLLECTIVE ;  /* 0x000000000000791b */ /* 0x003fe20003800000 */
.L_x_14112:
        /* <DEDUP_REMOVED lines=12> */
.L_x_14113:
[----:B------:R-:W-:Y:S05]  /*1b600*/  BRA `(.L_x_14114) ;  /* 0xffffffc000547947 */ /* 0x000fea000383ffff */
.L_x_14022:
[----:B-1----:R1:W2:Y:S02]  /*1b610*/  SYNCS.PHASECHK.TRANS64.TRYWAIT P0, [R17+URZ+0x13220], R0 ;  /* 0x01322000110075a7 */ /* 0x0022a4000800017f */
[----:B--2---:R-:W-:Y:S05]  /*1b620*/  @!P0 NANOSLEEP.SYNCS 0x989680 ;  /* 0x009896800000895d */ /* 0x004fea0003900000 */
[----:B------:R-:W2:Y:S02]  /*1b630*/  @!P0 SYNCS.PHASECHK.TRANS64 P0, [R17+URZ+0x13220], R0 ;  /* 0x01322000110085a7 */ /* 0x000ea4000800007f */
[----:B--2---:R-:W-:Y:S05]  /*1b640*/  @!P0 BRA `(.L_x_14022) ;  /* 0xfffffffc00f08947 */ /* 0x004fea000383ffff */
[----:B------:R-:W-:Y:S05]  /*1b650*/  BRA `(.L_x_14115) ;  /* 0xffffffc000b07947 */ /* 0x000fea000383ffff */
.L_x_14026:
[----:B0-----:R-:W2:Y:S02]  /*1b660*/  LDL R2, [R1] ;  /* 0x0000000001027983 */ /* 0x001ea40000100800 */
[----:B--2---:R0:W1:Y:S02]  /*1b670*/  SYNCS.PHASECHK.TRANS64.TRYWAIT P0, [R0+URZ+0x13280], R2 ;  /* 0x01328002000075a7 */ /* 0x004064000800017f */
[----:B-1----:R-:W-:Y:S05]  /*1b680*/  @!P0 NANOSLEEP.SYNCS 0x989680 ;  /* 0x009896800000895d */ /* 0x002fea0003900000 */
[----:B------:R-:W1:Y:S02]  /*1b690*/  @!P0 SYNCS.PHASECHK.TRANS64 P0, [R0+URZ+0x13280], R2 ;  /* 0x01328002000085a7 */ /* 0x000e64000800007f */
[----:B-1----:R-:W-:Y:S05]  /*1b6a0*/  @!P0 BRA `(.L_x_14026) ;  /* 0xfffffffc00ec8947 */ /* 0x002fea000383ffff */
[----:B------:R-:W-:Y:S05]  /*1b6b0*/  BRA `(.L_x_14116) ;  /* 0xffffffc400f87947 */ /* 0x000fea000383ffff */
.L_x_14027:
        /* <DEDUP_REMOVED lines=8> */
.L_x_14118:
[----:B------:R-:W-:Y:S05]  /*1b740*/  BSYNC B0 ;  /* 0x0000000000007941 */ /* 0x000fea0003800000 */
.L_x_14117:
        /* <DEDUP_REMOVED lines=10> */
.L_x_14119:
        /* <DEDUP_REMOVED lines=11> */
.L_x_14120:
        /* <DEDUP_REMOVED lines=10> */
.L_x_14121:
        /* <DEDUP_REMOVED lines=11> */
.L_x_14122:
        /* <DEDUP_REMOVED lines=10> */
.L_x_14123:
        /* <DEDUP_REMOVED lines=11> */
.L_x_14124:
        /* <DEDUP_REMOVED lines=10> */
.L_x_14125:
[----:B------:R-:W-:Y:S02]  /*1bbe0*/  IMAD.MOV.U32 R13, RZ, RZ, R19 ;  /* 0x000000ffff0d7224 */ /* 0x000fe400078e0013 */
[----:B------:R-:W-:Y:S02]  /*1bbf0*/  IMAD.MOV.U32 R12, RZ, RZ, RZ ;  /* 0x000000ffff0c7224 */ /* 0x000fe400078e00ff */
[----:B------:R-:W-:Y:S02]  /*1bc00*/  IMAD.SHL.U32 R3, R3, 0x10, RZ ;  /* 0x0000001003037824 */ /* 0x000fe400078e00ff */
[----:B------:R-:W-:-:S07]  /*1bc10*/  IMAD.MOV.U32 R2, RZ, RZ, R14 ;  /* 0x000000ffff027224 */ /* 0x000fce00078e000e */
[----:B------:R-:W-:Y:S05]  /*1bc20*/  WARPSYNC.COLLECTIVE R15, `(.L_x_14126) ;  /* 0x000000000f087348 */ /* 0x000fea0003c00000 */
[----:B------:R0:W1:Y:S02]  /*1bc30*/  SHFL.IDX P6, R14, R13, R12, R11 ;  /* 0x0000000c0d0e7389 */ /* 0x00006400000c000b */
[----:B01----:R-:W-:Y:S01]  /*1bc40*/  ENDCOLLECTIVE ;  /* 0x000000000000791b */ /* 0x003fe20003800000 */
.L_x_14126:
        /* <DEDUP_REMOVED lines=12> */
.L_x_14127:
[----:B------:R-:W-:Y:S01]  /*1bd10*/  IMAD.MOV.U32 R2, RZ, RZ, R14 ;  /* 0x000000ffff027224 */ /* 0x000fe200078e000e */
[----:B------:R-:W-:Y:S06]  /*1bd20*/  BRA `(.L_x_14128) ;  /* 0xffffffc4005c7947 */ /* 0x000fec000383ffff */
.L_x_14032:
[----:B--2---:R-:W2:Y:S02]  /*1bd30*/  LDL R2, [R1] ;  /* 0x0000000001027983 */ /* 0x004ea40000100800 */
[----:B--2---:R2:W3:Y:S02]  /*1bd40*/  SYNCS.PHASECHK.TRANS64.TRYWAIT P0, [R0+URZ+0x13240], R2 ;  /* 0x01324002000075a7 */ /* 0x0044e4000800017f */
[----:B---3--:R-:W-:Y:S05]  /*1bd50*/  @!P0 NANOSLEEP.SYNCS 0x989680 ;  /* 0x009896800000895d */ /* 0x008fea0003900000 */
[----:B------:R-:W3:Y:S02]  /*1bd60*/  @!P0 SYNCS.PHASECHK.TRANS64 P0, [R0+URZ+0x13240], R2 ;  /* 0x01324002000085a7 */ /* 0x000ee4000800007f */
[----:B---3--:R-:W-:Y:S05]  /*1bd70*/  @!P0 BRA `(.L_x_14032) ;  /* 0xfffffffc00ec8947 */ /* 0x008fea000383ffff */
[----:B------:R-:W-:Y:S05]  /*1bd80*/  BRA `(.L_x_14129) ;  /* 0xffffffc400b87947 */ /* 0x000fea000383ffff */
.L_x_14033:
        /* <DEDUP_REMOVED lines=8> */
.L_x_14131:
[----:B------:R-:W-:Y:S05]  /*1be10*/  BSYNC B0 ;  /* 0x0000000000007941 */ /* 0x000fea0003800000 */
.L_x_14130:
        /* <DEDUP_REMOVED lines=8> */
.L_x_14132:
[----:B------:R-:W-:Y:S02]  /*1bea0*/  IMAD.MOV.U32 R13, RZ, RZ, R5 ;  /* 0x000000ffff0d7224 */ /* 0x000fe400078e0005 */
[----:B------:R-:W-:Y:S02]  /*1beb0*/  IMAD.MOV.U32 R12, RZ, RZ, 0x1 ;  /* 0x00000001ff0c7424 */ /* 0x000fe400078e00ff */
[----:B------:R-:W-:-:S07]  /*1bec0*/  IMAD.MOV.U32 R2, RZ, RZ, R14 ;  /* 0x000000ffff027224 */ /* 0x000fce00078e000e */
[----:B------:R-:W-:Y:S05]  /*1bed0*/  WARPSYNC.COLLECTIVE R15, `(.L_x_14133) ;  /* 0x000000000f087348 */ /* 0x000fea0003c00000 */
[----:B------:R0:W1:Y:S02]  /*1bee0*/  SHFL.IDX P6, R14, R13, R12, R11 ;  /* 0x0000000c0d0e7389 */ /* 0x00006400000c000b */
[----:B01----:R-:W-:Y:S01]  /*1bef0*/  ENDCOLLECTIVE ;  /* 0x000000000000791b */ /* 0x003fe20003800000 */
.L_x_14133:
        /* <DEDUP_REMOVED lines=11> */
.L_x_14134:
[----:B------:R-:W-:Y:S02]  /*1bfb0*/  IMAD.MOV.U32 R13, RZ, RZ, R5 ;  /* 0x000000ffff0d7224 */ /* 0x000fe400078e0005 */
[----:B------:R-:W-:Y:S02]  /*1bfc0*/  IMAD.MOV.U32 R12, RZ, RZ, 0x2 ;  /* 0x00000002ff0c7424 */ /* 0x000fe400078e00ff */
[----:B------:R-:W-:-:S07]  /*1bfd0*/  IMAD.MOV.U32 R2, RZ, RZ, R14 ;  /* 0x000000ffff027224 */ /* 0x000fce00078e000e */
[----:B------:R-:W-:Y:S05]  /*1bfe0*/  WARPSYNC.COLLECTIVE R15, `(.L_x_14135) ;  /* 0x000000000f087348 */ /* 0x000fea0003c00000 */
[----:B------:R0:W1:Y:S02]  /*1bff0*/  SHFL.IDX P6, R14, R13, R12, R11 ;  /* 0x0000000c0d0e7389 */ /* 0x00006400000c000b */
[----:B01----:R-:W-:Y:S01]  /*1c000*/  ENDCOLLECTIVE ;  /* 0x000000000000791b */ /* 0x003fe20003800000 */
.L_x_14135:
        /* <DEDUP_REMOVED lines=11> */
.L_x_14136:
[----:B------:R-:W-:Y:S02]  /*1c0c0*/  IMAD.MOV.U32 R13, RZ, RZ, R5 ;  /* 0x000000ffff0d7224 */ /* 0x000fe400078e0005 */
[----:B------:R-:W-:Y:S02]  /*1c0d0*/  IMAD.MOV.U32 R12, RZ, RZ, 0x3 ;  /* 0x00000003ff0c7424 */ /* 0x000fe400078e00ff */
[----:B------:R-:W-:-:S07]  /*1c0e0*/  IMAD.MOV.U32 R2, RZ, RZ, R14 ;  /* 0x000000ffff027224 */ /* 0x000fce00078e000e */
[----:B------:R-:W-:Y:S05]  /*1c0f0*/  WARPSYNC.COLLECTIVE R15, `(.L_x_14137) ;  /* 0x000000000f087348 */ /* 0x000fea0003c00000 */
[----:B------:R0:W1:Y:S02]  /*1c100*/  SHFL.IDX P6, R14, R13, R12, R11 ;  /* 0x0000000c0d0e7389 */ /* 0x00006400000c000b */
[----:B01----:R-:W-:Y:S01]  /*1c110*/  ENDCOLLECTIVE ;  /* 0x000000000000791b */ /* 0x003fe20003800000 */
.L_x_14137:
        /* <DEDUP_REMOVED lines=11> */
.L_x_14138:
[----:B------:R-:W-:Y:S02]  /*1c1d0*/  IMAD.MOV.U32 R13, RZ, RZ, R7 ;  /* 0x000000ffff0d7224 */ /* 0x000fe400078e0007 */
[----:B------:R-:W-:Y:S02]  /*1c1e0*/  IMAD.MOV.U32 R12, RZ, RZ, RZ ;  /* 0x000000ffff0c7224 */ /* 0x000fe400078e00ff */
[----:B------:R-:W-:-:S07]  /*1c1f0*/  IMAD.MOV.U32 R2, RZ, RZ, R14 ;  /* 0x000000ffff027224 */ /* 0x000fce00078e000e */
[----:B------:R-:W-:Y:S05]  /*1c200*/  WARPSYNC.COLLECTIVE R15, `(.L_x_14139) ;  /* 0x000000000f087348 */ /* 0x000fea0003c00000 */
[----:B------:R0:W1:Y:S02]  /*1c210*/  SHFL.IDX P6, R14, R13, R12, R11 ;  /* 0x0000000c0d0e7389 */ /* 0x00006400000c000b */
[----:B01----:R-:W-:Y:S01]  /*1c220*/  ENDCOLLECTIVE ;  /* 0x000000000000791b */ /* 0x003fe20003800000 */
.L_x_14139:
        /* <DEDUP_REMOVED lines=11> */
.L_x_14140:
[----:B------:R-:W-:Y:S01]  /*1c2e0*/  IMAD.MOV.U32 R2, RZ, RZ, R14 ;  /* 0x000000ffff027224 */ /* 0x000fe200078e000e */
[----:B------:R-:W-:Y:S06]  /*1c2f0*/  BRA `(.L_x_14141) ;  /* 0xffffffc400487947 */ /* 0x000fec000383ffff */
.L_x_14038:
[----:B-1----:R1:W3:Y:S02]  /*1c300*/  SYNCS.PHASECHK.TRANS64.TRYWAIT P2, [R2+URZ+0x13270], R0 ;  /* 0x01327000020075a7 */ /* 0x0022e4000804017f */
[----:B---3--:R-:W-:Y:S05]  /*1c310*/  @!P2 NANOSLEEP.SYNCS 0x989680 ;  /* 0x009896800000a95d */ /* 0x008fea0003900000 */
[----:B------:R-:W3:Y:S02]  /*1c320*/  @!P2 SYNCS.PHASECHK.TRANS64 P2, [R2+URZ+0x13270], R0 ;  /* 0x013270000200a5a7 */ /* 0x000ee4000804007f */
[----:B---3--:R-:W-:Y:S05]  /*1c330*/  @!P2 BRA `(.L_x_14038) ;  /* 0xfffffffc00f0a947 */ /* 0x008fea000383ffff */
[----:B------:R-:W-:Y:S05]  /*1c340*/  BRA `(.L_x_14142) ;  /* 0xffffffc400ac7947 */ /* 0x000fea000383ffff */
.L_x_14040:
[----:B-1----:R1:W3:Y:S02]  /*1c350*/  SYNCS.PHASECHK.TRANS64.TRYWAIT P2, [R2+URZ+0x13260], R3 ;  /* 0x01326003020075a7 */ /* 0x0022e4000804017f */
[----:B---3--:R-:W-:Y:S05]  /*1c360*/  @!P2 NANOSLEEP.SYNCS 0x989680 ;  /* 0x009896800000a95d */ /* 0x008fea0003900000 */
[----:B------:R-:W3:Y:S02]  /*1c370*/  @!P2 SYNCS.PHASECHK.TRANS64 P2, [R2+URZ+0x13260], R3 ;  /* 0x013260030200a5a7 */ /* 0x000ee4000804007f */
[----:B---3--:R-:W-:Y:S05]  /*1c380*/  @!P2 BRA `(.L_x_14040) ;  /* 0xfffffffc00f0a947 */ /* 0x008fea000383ffff */
[----:B------:R-:W-:Y:S05]  /*1c390*/  BRA `(.L_x_14143) ;  /* 0xffffffc400bc7947 */ /* 0x000fea000383ffff */
.L_x_14048:
[----:B-1----:R1:W2:Y:S02]  /*1c3a0*/  SYNCS.PHASECHK.TRANS64.TRYWAIT P2, [R0+URZ+0x13270], R3 ;  /* 0x01327003000075a7 */ /* 0x0022a4000804017f */
[----:B--2---:R-:W-:Y:S05]  /*1c3b0*/  @!P2 NANOSLEEP.SYNCS 0x989680 ;  /* 0x009896800000a95d */ /* 0x004fea0003900000 */
[----:B------:R-:W2:Y:S02]  /*1c3c0*/  @!P2 SYNCS.PHASECHK.TRANS64 P2, [R0+URZ+0x13270], R3 ;  /* 0x013270030000a5a7 */ /* 0x000ea4000804007f */
[----:B--2---:R-:W-:Y:S05]  /*1c3d0*/  @!P2 BRA `(.L_x_14048) ;  /* 0xfffffffc00f0a947 */ /* 0x004fea000383ffff */
[----:B------:R-:W-:Y:S05]  /*1c3e0*/  BRA `(.L_x_14144) ;  /* 0xffffffcc00547947 */ /* 0x000fea000383ffff */
.L_x_14050:
[----:B-1----:R1:W2:Y:S02]  /*1c3f0*/  SYNCS.PHASECHK.TRANS64.TRYWAIT P2, [R0+URZ+0x13260], R3 ;  /* 0x01326003000075a7 */ /* 0x0022a4000804017f */
[----:B--2---:R-:W-:Y:S05]  /*1c400*/  @!P2 NANOSLEEP.SYNCS 0x989680 ;  /* 0x009896800000a95d */ /* 0x004fea0003900000 */
[----:B------:R-:W2:Y:S02]  /*1c410*/  @!P2 SYNCS.PHASECHK.TRANS64 P2, [R0+URZ+0x13260], R3 ;  /* 0x013260030000a5a7 */ /* 0x000ea4000804007f */
[----:B--2---:R-:W-:Y:S05]  /*1c420*/  @!P2 BRA `(.L_x_14050) ;  /* 0xfffffffc00f0a947 */ /* 0x004fea000383ffff */
[----:B------:R-:W-:Y:S05]  /*1c430*/  BRA `(.L_x_14145) ;  /* 0xffffffcc00647947 */ /* 0x000fea000383ffff */
.L_x_14057:
[----:B--2---:R2:W3:Y:S02]  /*1c440*/  SYNCS.PHASECHK.TRANS64.TRYWAIT P0, [R5+URZ+0x13220], R0 ;  /* 0x01322000050075a7 */ /* 0x0044e4000800017f */
[----:B---3--:R-:W-:Y:S05]  /*1c450*/  @!P0 NANOSLEEP.SYNCS 0x989680 ;  /* 0x009896800000895d */ /* 0x008fea0003900000 */
[----:B------:R-:W3:Y:S02]  /*1c460*/  @!P0 SYNCS.PHASECHK.TRANS64 P0, [R5+URZ+0x13220], R0 ;  /* 0x01322000050085a7 */ /* 0x000ee4000800007f */
[----:B---3--:R-:W-:Y:S05]  /*1c470*/  @!P0 BRA `(.L_x_14057) ;  /* 0xfffffffc00f08947 */ /* 0x008fea000383ffff */
[----:B------:R-:W-:Y:S05]  /*1c480*/  BRA `(.L_x_14146) ;  /* 0xffffffd400407947 */ /* 0x000fea000383ffff */
.L_x_14058:
[----:B------:R-:W3:Y:S01]  /*1c490*/  S2R R2, SR_TID.X ;  /* 0x0000000000027919 */ /* 0x000ee20000002100 */
[----:B------:R-:W-:Y:S01]  /*1c4a0*/  BSSY B0, `(.L_x_14147) ;  /* 0x000000a000007945 */ /* 0x000fe20003800000 */
[----:B------:R-:W-:Y:S02]  /*1c4b0*/  IMAD.MOV.U32 R12, RZ, RZ, RZ ;  /* 0x000000ffff0c7224 */ /* 0x000fe400078e00ff */
[----:B-1----:R-:W-:Y:S02]  /*1c4c0*/  IMAD.MOV.U32 R11, RZ, RZ, 0x1f ;  /* 0x0000001fff0b7424 */ /* 0x002fe400078e00ff */
[----:B------:R-:W-:Y:S01]  /*1c4d0*/  IMAD.MOV.U32 R15, RZ, RZ, -0x1 ;  /* 0xffffffffff0f7424 */ /* 0x000fe200078e00ff */
[----:B---3--:R-:W-:-:S04]  /*1c4e0*/  SHF.R.U32.HI R2, RZ, 0x5, R2 ;  /* 0x00000005ff027819 */ /* 0x008fc80000011602 */
[----:B------:R-:W-:-:S05]  /*1c4f0*/  LOP3.LUT R2, R2, 0x3, RZ, 0xc0, !PT ;  /* 0x0000000302027812 */ /* 0x000fca00078ec0ff */
[----:B------:R-:W-:-:S07]  /*1c500*/  IMAD.MOV.U32 R13, RZ, RZ, R2 ;  /* 0x000000ffff0d7224 */ /* 0x000fce00078e0002 */
[----:B0-2---:R-:W-:Y:S05]  /*1c510*/  WARPSYNC.COLLECTIVE R15, `(.L_x_14148) ;  /* 0x000000000f087348 */ /* 0x005fea0003c00000 */
[----:B------:R1:W3:Y:S02]  /*1c520*/  SHFL.IDX P6, R14, R13, R12, R11 ;  /* 0x0000000c0d0e7389 */ /* 0x0002e400000c000b */
[----:B0123--:R-:W-:Y:S01]  /*1c530*/  ENDCOLLECTIVE ;  /* 0x000000000000791b */ /* 0x00ffe20003800000 */
.L_x_14148:
[----:B------:R-:W-:Y:S05]  /*1c540*/  BSYNC B0 ;  /* 0x0000000000007941 */ /* 0x000fea0003800000 */
.L_x_14147:
[----:B------:R-:W-:Y:S05]  /*1c550*/  BRA `(.L_x_14149) ;  /* 0xffffffd400287947 */ /* 0x000fea000383ffff */
.L_x_14061:
[----:B------:R-:W-:Y:S01]  /*1c560*/  BSSY B1, `(.L_x_14150) ;  /* 0x0000006000017945 */ /* 0x000fe20003800000 */
[----:B------:R-:W-:-:S07]  /*1c570*/  IMAD.MOV.U32 R15, RZ, RZ, -0x1 ;  /* 0xffffffffff0f7424 */ /* 0x000fce00078e00ff */
[----:B012---:R-:W-:Y:S05]  /*1c580*/  WARPSYNC.COLLECTIVE R15, `(.L_x_14151) ;  /* 0x000000000f0c7348 */ /* 0x007fea0003c00000 */
[----:B------:R-:W-:Y:S02]  /*1c590*/  ELECT P6, UR62, PT ;  /* 0x00000000003e782f */ /* 0x000fe400038c0000 */
[----:B------:R-:W-:Y:S01]  /*1c5a0*/  MOV R14, UR62 ;  /* 0x0000003e000e7c02 */ /* 0x000fe20008000f00 */
[----:B012---:R-:W-:Y:S10]  /*1c5b0*/  ENDCOLLECTIVE ;  /* 0x000000000000791b */ /* 0x007ff40003800000 */
.L_x_14151:
[----:B------:R-:W-:Y:S05]  /*1c5c0*/  BSYNC B1 ;  /* 0x0000000000017941 */ /* 0x000fea0003800000 */
.L_x_14150:
[----:B------:R-:W-:Y:S05]  /*1c5d0*/  BRA `(.L_x_14152) ;  /* 0xffffffd400207947 */ /* 0x000fea000383ffff */
.L_x_14063:
[----:B--2---:R2:W3:Y:S02]  /*1c5e0*/  SYNCS.PHASECHK.TRANS64.TRYWAIT P1, [R4+URZ+0x13240], R3 ;  /* 0x01324003040075a7 */ /* 0x0044e4000802017f */
[----:B---3--:R-:W-:Y:S05]  /*1c5f0*/  @!P1 NANOSLEEP.SYNCS 0x989680 ;  /* 0x009896800000995d */ /* 0x008fea0003900000 */
[----:B------:R-:W3:Y:S02]  /*1c600*/  @!P1 SYNCS.PHASECHK.TRANS64 P1, [R4+URZ+0x13240], R3 ;  /* 0x01324003040095a7 */ /* 0x000ee4000802007f */
[----:B---3--:R-:W-:Y:S05]  /*1c610*/  @!P1 BRA `(.L_x_14063) ;  /* 0xfffffffc00f09947 */ /* 0x008fea000383ffff */
[----:B------:R-:W-:Y:S05]  /*1c620*/  BRA `(.L_x_14153) ;  /* 0xffffffd400487947 */ /* 0x000fea000383ffff */
.L_x_14065:
[----:B---3--:R3:W4:Y:S02]  /*1c630*/  SYNCS.PHASECHK.TRANS64.TRYWAIT P1, [R5+URZ+0x13240], R0 ;  /* 0x01324000050075a7 */ /* 0x008724000802017f */
[----:B----4-:R-:W-:Y:S05]  /*1c640*/  @!P1 NANOSLEEP.SYNCS 0x989680 ;  /* 0x009896800000995d */ /* 0x010fea0003900000 */
[----:B------:R-:W4:Y:S02]  /*1c650*/  @!P1 SYNCS.PHASECHK.TRANS64 P1, [R5+URZ+0x13240], R0 ;  /* 0x01324000050095a7 */ /* 0x000f24000802007f */
[----:B----4-:R-:W-:Y:S05]  /*1c660*/  @!P1 BRA `(.L_x_14065) ;  /* 0xfffffffc00f09947 */ /* 0x010fea000383ffff */
[----:B------:R-:W-:Y:S05]  /*1c670*/  BRA `(.L_x_14154) ;  /* 0xffffffd400587947 */ /* 0x000fea000383ffff */
.L_x_14067:
[----:B----4-:R4:W0:Y:S02]  /*1c680*/  SYNCS.PHASECHK.TRANS64.TRYWAIT P1, [R4+URZ+0x13260], R3 ;  /* 0x01326003040075a7 */ /* 0x010824000802017f */
[----:B0-----:R-:W-:Y:S05]  /*1c690*/  @!P1 NANOSLEEP.SYNCS 0x989680 ;  /* 0x009896800000995d */ /* 0x001fea0003900000 */
[----:B------:R-:W0:Y:S02]  /*1c6a0*/  @!P1 SYNCS.PHASECHK.TRANS64 P1, [R4+URZ+0x13260], R3 ;  /* 0x01326003040095a7 */ /* 0x000e24000802007f */
[----:B0-----:R-:W-:Y:S05]  /*1c6b0*/  @!P1 BRA `(.L_x_14067) ;  /* 0xfffffffc00f09947 */ /* 0x001fea000383ffff */
[----:B------:R-:W-:Y:S05]  /*1c6c0*/  BRA `(.L_x_14155) ;  /* 0xffffffd400547947 */ /* 0x000fea000383ffff */
.L_x_14069:
[----:B------:R0:W0:Y:S02]  /*1c6d0*/  SYNCS.PHASECHK.TRANS64.TRYWAIT P1, [R5+URZ+0x13260], R0 ;  /* 0x01326000050075a7 */ /* 0x000024000802017f */
[----:B0-----:R-:W-:Y:S05]  /*1c6e0*/  @!P1 NANOSLEEP.SYNCS 0x989680 ;  /* 0x009896800000995d */ /* 0x001fea0003900000 */
[----:B------:R-:W0:Y:S02]  /*1c6f0*/  @!P1 SYNCS.PHASECHK.TRANS64 P1, [R5+URZ+0x13260], R0 ;  /* 0x01326000050095a7 */ /* 0x000e24000802007f */
[----:B0-----:R-:W-:Y:S05]  /*1c700*/  @!P1 BRA `(.L_x_14069) ;  /* 0xfffffffc00f09947 */ /* 0x001fea000383ffff */
[----:B------:R-:W-:Y:S05]  /*1c710*/  BRA `(.L_x_14156) ;  /* 0xffffffd400507947 */ /* 0x000fea000383ffff */
.L_x_14071:
[----:B------:R0:W0:Y:S02]  /*1c720*/  SYNCS.PHASECHK.TRANS64.TRYWAIT P1, [R4+URZ+0x13280], R3 ;  /* 0x01328003040075a7 */ /* 0x000024000802017f */
[----:B0-----:R-:W-:Y:S05]  /*1c730*/  @!P1 NANOSLEEP.SYNCS 0x989680 ;  /* 0x009896800000995d */ /* 0x001fea0003900000 */
[----:B------:R-:W0:Y:S02]  /*1c740*/  @!P1 SYNCS.PHASECHK.TRANS64 P1, [R4+URZ+0x13280], R3 ;  /* 0x01328003040095a7 */ /* 0x000e24000802007f */
[----:B0-----:R-:W-:Y:S05]  /*1c750*/  @!P1 BRA `(.L_x_14071) ;  /* 0xfffffffc00f09947 */ /* 0x001fea000383ffff */
[----:B------:R-:W-:Y:S05]  /*1c760*/  BRA `(.L_x_14157) ;  /* 0xffffffd4004c7947 */ /* 0x000fea000383ffff */
.L_x_14158:
        /* <DEDUP_REMOVED lines=9> */
.L_x_15864:


//--------------------- .text._ZN7cutlass13device_kernelIN5flash11enable_sm90INS1_16FlashAttnFwdSm90INS1_25CollectiveMainloopFwdSm90ILi2EN4cute5tupleIJNS5_1CILi1EEES8_S8_EEENS6_IJNS7_ILi192EEENS7_ILi160EEENS7_ILi64EEEEEELi64ENS_12float_e4m3_tEfNS_4arch4Sm90ELb0ELb1ELb1ELb1ELb1ELb0ELb0ELb1ELb1ELb1ELb0ELb0EEENS1_21CollectiveEpilogueFwdINS6_IJSA_SC_SB_EEES9_NS_10bfloat16_tESG_Li384ELb1ELb1ELb0ELb1EEENS1_36VarlenDynamicPersistentTileSchedulerILi192ELi160ELi384ELi128ELb0ELb1ELb1ELb1ELb0ELb1EEEEEEEEEvNT_6ParamsE --------------------------
	.section	.text._ZN7cutlass13device_kernelIN5flash11enable_sm90INS1_16FlashAttnFwdSm90INS1_25CollectiveMainloopFwdSm90ILi2EN4cute5tupleIJNS5_1CILi1EEES8_S8_EEENS6_IJNS7_ILi192EEENS7_ILi160EEENS7_ILi64EEEEEELi64ENS_12float_e4m3_tEfNS_4arch4Sm90ELb0ELb1ELb1ELb1ELb1ELb0ELb0ELb1ELb1ELb1ELb0ELb0EEENS1_21CollectiveEpilogueFwdINS6_IJSA_SC_SB_EEES9_NS_10bfloat16_tESG_Li384ELb1ELb1ELb0ELb1EEENS1_36VarlenDynamicPersistentTileSchedulerILi192ELi160ELi384ELi128ELb0ELb1ELb1ELb1ELb0ELb1EEEEEEEEEvNT_6ParamsE,"ax",@progbits
	.align	128
.text._ZN7cutlass13device_kernelIN5flash11enable_sm90INS1_16FlashAttnFwdSm90INS1_25CollectiveMainloopFwdSm90ILi2EN4cute5tupleIJNS5_1CILi1EEES8_S8_EEENS6_IJNS7_ILi192EEENS7_ILi160EEENS7_ILi64EEEEEELi64ENS_12float_e4m3_tEfNS_4arch4Sm90ELb0ELb1ELb1ELb1ELb1ELb0ELb0ELb1ELb1ELb1ELb0ELb0EEENS1_21CollectiveEpilogueFwdINS6_IJSA_SC_SB_EEES9_NS_10bfloat16_tESG_Li384ELb1ELb1ELb0ELb1EEENS1_36VarlenDynamicPersistentTileSchedulerILi192ELi160ELi384ELi128ELb0ELb1ELb1ELb1ELb0ELb1EEEEEEEEEvNT_6ParamsE:
        .type           _ZN7cutlass13device_kernelIN5flash11enable_sm90INS1_16FlashAttnFwdSm90INS1_25CollectiveMainloopFwdSm90ILi2EN4cute5tupleIJNS5_1CILi1EEES8_S8_EEENS6_IJNS7_ILi192EEENS7_ILi160EEENS7_ILi64EEEEEELi64ENS_12float_e4m3_tEfNS_4arch4Sm90ELb0ELb1ELb1ELb1ELb1ELb0ELb0ELb1ELb1ELb1ELb0ELb0EEENS1_21CollectiveEpilogueFwdINS6_IJSA_SC_SB_EEES9_NS_10bfloat16_tESG_Li384ELb1ELb1ELb0ELb1EEENS1_36VarlenDynamicPersistentTileSchedulerILi192ELi160ELi384ELi128ELb0ELb1ELb1ELb1ELb0ELb1EEEEEEEEEvNT_6ParamsE,@function
        .size           _ZN7cutlass13device_kernelIN5flash11enable_sm90INS1_16FlashAttnFwdSm90INS1_25CollectiveMainloopFwdSm90ILi2EN4cute5tupleIJNS5_1CILi1EEES8_S8_EEENS6_IJNS7_ILi192EEENS7_ILi160EEENS7_ILi64EEEEEELi64ENS_12float_e4m3_tEfNS_4arch4Sm90ELb0ELb1ELb1ELb1ELb1ELb0ELb0ELb1ELb1ELb1ELb0ELb0EEENS1_21CollectiveEpilogueFwdINS6_IJSA_SC_SB_EEES9_NS_10bfloat16_tESG_Li384ELb1ELb1ELb0ELb1EEENS1_36VarlenDynamicPersistentTileSchedulerILi192ELi160ELi384ELi128ELb0ELb1ELb1ELb1ELb0ELb1EEEEEEEEEvNT_6ParamsE,(.L_x_15865 - _ZN7cutlass13device_kernelIN5flash11enable_sm90INS1_16FlashAttnFwdSm90INS1_25CollectiveMainloopFwdSm90ILi2EN4cute5tupleIJNS5_1CILi1EEES8_S8_EEENS6_IJNS7_ILi192EEENS7_ILi160EEENS7_ILi64EEEEEELi64ENS_12float_e4m3_tEfNS_4arch4Sm90ELb0ELb1ELb1ELb1ELb1ELb0ELb0ELb1ELb1ELb1ELb0ELb0EEENS1_21CollectiveEpilogueFwdINS6_IJSA_SC_SB_EEES9_NS_10bfloat16_tESG_Li384ELb1ELb1ELb0ELb1EEENS1_36VarlenDynamicPersistentTileSchedulerILi192ELi160ELi384ELi128ELb0ELb1ELb1ELb1ELb0ELb1EEEEEEEEEvNT_6ParamsE)
        .other          _ZN7cutlass13device_kernelIN5flash11enable_sm90INS1_16FlashAttnFwdSm90INS1_25CollectiveMainloopFwdSm90ILi2EN4cute5tupleIJNS5_1CILi1EEES8_S8_EEENS6_IJNS7_ILi192EEENS7_ILi160EEENS7_ILi64EEEEEELi64ENS_12float_e4m3_tEfNS_4arch4Sm90ELb0ELb1ELb1ELb1ELb1ELb0ELb0ELb1ELb1ELb1ELb0ELb0EEENS1_21CollectiveEpilogueFwdINS6_IJSA_SC_SB_EEES9_NS_10bfloat16_tESG_Li384ELb1ELb1ELb0ELb1EEENS1_36VarlenDynamicPersistentTileSchedulerILi192ELi160ELi384ELi128ELb0ELb1ELb1ELb1ELb0ELb1EEEEEEEEEvNT_6ParamsE,@"STO_CUDA_ENTRY STV_DEFAULT"
_ZN7cutlass13device_kernelIN5flash11enable_sm90INS1_16FlashAttnFwdSm90INS1_25CollectiveMainloopFwdSm90ILi2EN4cute5tupleIJNS5_1CILi1EEES8_S8_EEENS6_IJNS7_ILi192EEENS7_ILi160EEENS7_ILi64EEEEEELi64ENS_12float_e4m3_tEfNS_4arch4Sm90ELb0ELb1ELb1ELb1ELb1ELb0ELb0ELb1ELb1ELb1ELb0ELb0EEENS1_21CollectiveEpilogueFwdINS6_IJSA_SC_SB_EEES9_NS_10bfloat16_tESG_Li384ELb1ELb1ELb0ELb1EEENS1_36VarlenDynamicPersistentTileSchedulerILi192ELi160ELi384ELi128ELb0ELb1ELb1ELb1ELb0ELb1EEEEEEEEEvNT_6ParamsE:
        /* <DEDUP_REMOVED lines=45> */
.L_x_14159:
        /* <DEDUP_REMOVED lines=22> */
.L_x_14160:
        /* <DEDUP_REMOVED lines=18> */
.L_x_14161:
        /* <DEDUP_REMOVED lines=22> */
.L_x_14162:
        /* <DEDUP_REMOVED lines=24> */
.L_x_14163:
        /* <DEDUP_REMOVED lines=8> */
.L_x_14165:
        /* <DEDUP_REMOVED lines=28> */
[----:B------:R-:W-:Y:S01]  /*0a70*/  IMAD.SHL.U32 R5, R4, 0x20, RZ ;  /* 0x0000002004057824 */ /* 0x000fe200078e00ff */
[CC--:B------:R-:W-:Y:S01]  /*0a80*/  LEA.HI R11, R0.reuse, R13.reuse, RZ, 0x2 ;  /* 0x0000000d000b7211 */ /* 0x0c0fe200078f10ff */
[----:B------:R-:W-:Y:S01]  /*0a90*/  IMAD.IADD R12, R13, 0x1, -R3 ;  /* 0x000000010d0c7824 */ /* 0x000fe200078e0a03 */
[----:B------:R-:W-:Y:S01]  /*0aa0*/  LEA.HI R3, R0, R13, RZ, 0x4 ;  /* 0x0000000d00037211 */ /* 0x000fe200078f20ff */
[----:B------:R-:W-:Y:S01]  /*0ab0*/  IMAD.HI R2, R14, 0x55555556, RZ ;  /* 0x555555560e027827 */ /* 0x000fe200078e02ff */
[----:B------:R-:W-:-:S02]  /*0ac0*/  LOP3.LUT R5, R5, 0xfffffc00, RZ, 0xc0, !PT ;  /* 0xfffffc0005057812 */ /* 0x000fc400078ec0ff */
[----:B------:R-:W-:Y:S02]  /*0ad0*/  SHF.R.S32.HI R7, RZ, 0x1f, R12 ;  /* 0x0000001fff077819 */ /* 0x000fe4000001140c */
[----:B------:R-:W-:Y:S02]  /*0ae0*/  SHF.R.S32.HI R6, RZ, 0x4, R3 ;  /* 0x00000004ff067819 */ /* 0x000fe40000011403 */
[----:B------:R-:W-:Y:S02]  /*0af0*/  LEA.HI R8, R7, R12, RZ, 0x2 ;  /* 0x0000000c07087211 */ /* 0x000fe400078f10ff */
[----:B------:R-:W-:Y:S02]  /*0b00*/  LOP3.LUT R4, R3, 0x3fffff0, RZ, 0xc0, !PT ;  /* 0x03fffff003047812 */ /* 0x000fe400078ec0ff */
[--C-:B------:R-:W-:Y:S02]  /*0b10*/  SHF.R.S32.HI R9, RZ, 0x2, R8.reuse ;  /* 0x00000002ff097819 */ /* 0x100fe40000011408 */
[----:B------:R-:W-:Y:S01]  /*0b20*/  SHF.R.S32.HI R10, RZ, 0x1f, R8 ;  /* 0x0000001fff0a7819 */ /* 0x000fe20000011408 */
[----:B------:R-:W-:Y:S01]  /*0b30*/  IMAD.IADD R4, R13, 0x1, -R4 ;  /* 0x000000010d047824 */ /* 0x000fe200078e0a04 */
[----:B------:R-:W-:-:S02]  /*0b40*/  LEA.HI R3, R3, R6, RZ, 0x1 ;  /* 0x0000000603037211 */ /* 0x000fc400078f08ff */
[----:B------:R-:W-:Y:S01]  /*0b50*/  LEA.HI R10, R10, R9, RZ, 0x3 ;  /* 0x000000090a0a7211 */ /* 0x000fe200078f18ff */
[----:B------:R-:W-:Y:S01]  /*0b60*/  IMAD R4, R4, 0x40, R5 ;  /* 0x0000004004047824 */ /* 0x000fe200078e0205 */
[----:B------:R-:W-:Y:S02]  /*0b70*/  LEA.HI R7, R7, R12, RZ, 0x5 ;  /* 0x0000000c07077211 */ /* 0x000fe400078f28ff */
[----:B------:R-:W-:Y:S02]  /*0b80*/  LOP3.LUT R10, R10, 0xfffffff8, RZ, 0xc0, !PT ;  /* 0xfffffff80a0a7812 */ /* 0x000fe400078ec0ff */
[----:B------:R-:W-:Y:S02]  /*0b90*/  LOP3.LUT R3, R3, 0x1ffffffe, RZ, 0xc0, !PT ;  /* 0x1ffffffe03037812 */ /* 0x000fe400078ec0ff */
[----:B------:R-:W-:Y:S01]  /*0ba0*/  LEA.HI R2, R2, R2, RZ, 0x1 ;  /* 0x0000000202027211 */ /* 0x000fe200078f08ff */
[----:B------:R-:W-:Y:S01]  /*0bb0*/  IMAD.IADD R10, R9, 0x1, -R10 ;  /* 0x00000001090a7824 */ /* 0x000fe200078e0a0a */
[----:B------:R-:W-:Y:S01]  /*0bc0*/  SHF.R.S32.HI R7, RZ, 0x5, R7 ;  /* 0x00000005ff077819 */ /* 0x000fe20000011407 */
[----:B------:R-:W-:Y:S01]  /*0bd0*/  IMAD.IADD R3, R6, 0x1, -R3 ;  /* 0x0000000106037824 */ /* 0x000fe200078e0a03 */
[----:B------:R-:W-:Y:S01]  /*0be0*/  LOP3.LUT R11, R11, 0xfffffffc, RZ, 0xc0, !PT ;  /* 0xfffffffc0b0b7812 */ /* 0x000fe200078ec0ff */
[----:B------:R-:W-:Y:S01]  /*0bf0*/  IMAD R2, R2, -0x3, R14 ;  /* 0xfffffffd02027824 */ /* 0x000fe200078e020e */
[----:B------:R-:W-:Y:S01]  /*0c00*/  LEA.HI R0, R0, R13, RZ, 0x3 ;  /* 0x0000000d00007211 */ /* 0x000fe200078f18ff */
[----:B------:R-:W-:Y:S01]  /*0c10*/  IMAD R7, R7, 0x10, R10 ;  /* 0x0000001007077824 */ /* 0x000fe200078e020a */
[----:B------:R-:W-:Y:S01]  /*0c20*/  LOP3.LUT R19, R8, 0x7ffffffc, RZ, 0xc0, !PT ;  /* 0x7ffffffc08137812 */ /* 0x000fe200078ec0ff */
[----:B------:R-:W-:Y:S01]  /*0c30*/  IMAD R3, R3, 0x8, R4 ;  /* 0x0000000803037824 */ /* 0x000fe200078e0204 */
[----:B------:R-:W-:Y:S01]  /*0c40*/  LOP3.LUT R23, R0, 0xfffffff8, RZ, 0xc0, !PT ;  /* 0xfffffff800177812 */ /* 0x000fe200078ec0ff */
[----:B------:R-:W-:Y:S01]  /*0c50*/  IMAD R2, R2, 0x40, R7 ;  /* 0x0000004002027824 */ /* 0x000fe200078e0207 */
[----:B------:R-:W-:Y:S01]  /*0c60*/  SHF.R.S32.HI R157, RZ, 0x3, R0 ;  /* 0x00000003ff9d7819 */ /* 0x000fe20000011400 */
[C---:B------:R-:W-:Y:S01]  /*0c70*/  IMAD.IADD R11, R13.reuse, 0x1, -R11 ;  /* 0x000000010d0b7824 */ /* 0x040fe200078e0a0b */
[----:B------:R0:W-:Y:S01]  /*0c80*/  STL [R1+0x10], R3 ;  /* 0x0000100301007387 */ /* 0x0001e20000100800 */
[----:B------:R-:W-:-:S02]  /*0c90*/  IMAD.IADD R23, R13, 0x1, -R23 ;  /* 0x000000010d177824 */ /* 0x000fc400078e0a17 */
[----:B------:R-:W-:Y:S01]  /*0ca0*/  IMAD.IADD R19, R12, 0x1, -R19 ;  /* 0x000000010c137824 */ /* 0x000fe200078e0a13 */
[----:B------:R0:W-:Y:S01]  /*0cb0*/  STL [R1+0xc], R2 ;  /* 0x00000c0201007387 */ /* 0x0001e20000100800 */
[----:B------:R-:W-:Y:S01]  /*0cc0*/  LEA.HI R5, R11, R11, RZ, 0x1 ;  /* 0x0000000b0b057211 */ /* 0x000fe200078f08ff */
[----:B------:R-:W-:-:S03]  /*0cd0*/  IMAD.SHL.U32 R156, R23, 0x8, RZ ;  /* 0x00000008179c7824 */ /* 0x000fc600078e00ff */
[----:B------:R-:W-:-:S05]  /*0ce0*/  LOP3.LUT R6, R5, 0x1ffffffe, RZ, 0xc0, !PT ;  /* 0x1ffffffe05067812 */ /* 0x000fca00078ec0ff */
[----:B------:R-:W-:-:S04]  /*0cf0*/  IMAD.IADD R6, R11, 0x1, -R6 ;  /* 0x000000010b067824 */ /* 0x000fc800078e0a06 */
[----:B0-----:R-:W-:-:S07]  /*0d00*/  IMAD R22, R6, 0x8, R2 ;  /* 0x0000000806167824 */ /* 0x001fce00078e0202 */
.L_x_14261:
[----:B------:R-:W-:Y:S01]  /*0d10*/  ULDC.64 UR6, c[0x0][0xa28] ;  /* 0x00028a0000067ab9 */ /* 0x000fe20000000a00 */
[----:B------:R-:W-:Y:S01]  /*0d20*/  IMAD.MOV.U32 R0, RZ, RZ, RZ ;  /* 0x000000ffff007224 */ /* 0x000fe200078e00ff */
        /* <DEDUP_REMOVED lines=11> */
[----:B012---:R-:W-:Y:S02]  /*0de0*/  IMAD.U32 R4, RZ, RZ, UR6 ;  /* 0x00000006ff047e24 */ /* 0x007fe4000f8e00ff */
[----:B------:R-:W-:Y:S01]  /*0df0*/  IMAD.U32 R5, RZ, RZ, UR7 ;  /* 0x00000007ff057e24 */ /* 0x000fe2000f8e00ff */
[----:B------:R-:W-:-:S04]  /*0e00*/  @UP1 UIMAD.WIDE UR6, UR47, 0x4, UR8 ;  /* 0x000000042f0618a5 */ /* 0x000fc8000f8e0208 */
[----:B-----5:R0:W5:Y:S02]  /*0e10*/  @P0 LDG.E R0, desc[UR50][R4.64] ;  /* 0x0000003204000981 */ /* 0x020164000c1e1900 */
        /* <DEDUP_REMOVED lines=12> */
[----:B0-----:R-:W-:-:S12]  /*0ee0*/  @P2 BRA `(.L_x_14166) ;  /* 0x0000000000302947 */ /* 0x001fd80003800000 */
        /* <DEDUP_REMOVED lines=12> */
.L_x_14166:
        /* <DEDUP_REMOVED lines=10> */
.L_x_14167:
        /* <DEDUP_REMOVED lines=11> */
.L_x_14168:
[----:B------:R-:W2:Y:S01]  /*1100*/  LDC R3, c[0x0][0x448] ;  /* 0x00011200ff037b82 */ /* 0x000ea20000000800 */
[----:B------:R-:W-:Y:S01]  /*1110*/  UIMAD UR42, UR5, 0xc0, URZ ;  /* 0x000000c0052a78a4 */ /* 0x000fe2000f8e023f */
        /* <DEDUP_REMOVED lines=28> */
.L_x_14170:
[----:B------:R-:W-:-:S13]  /*12e0*/  ISETP.NE.AND P0, PT, R7, 0x1, PT ;  /* 0x000000010700780c */ /* 0x000fda0003f05270 */
[----:B------:R-:W0:Y:S02]  /*12f0*/  @P0 LDC.64 R4, c[0x0][0x9e8] ;  /* 0x00027a00ff040b82 */ /* 0x000e240000000a00 */
[----:B0-----:R-:W-:-:S05]  /*1300*/  @P0 IMAD.HI.U32 R4, R3, R4, RZ ;  /* 0x0000000403040227 */ /* 0x001fca00078e00ff */
[----:B------:R-:W-:-:S07]  /*1310*/  @P0 SHF.R.U32.HI R3, RZ, R5, R4 ;  /* 0x00000005ff030219 */ /* 0x000fce0000011604 */
.L_x_14171:
[----:B------:R-:W-:-:S05]  /*1320*/  IMAD R3, R3, R7, R7 ;  /* 0x0000000703037224 */ /* 0x000fca00078e0207 */
[----:B------:R-:W-:-:S07]  /*1330*/  VIMNMX R0, R0, R3, PT ;  /* 0x0000000300007248 */ /* 0x000fce0003fe0100 */
.L_x_14169:
[----:B------:R-:W0:Y:S01]  /*1340*/  @P2 LDC R5, c[0x0][0x44c] ;  /* 0x00011300ff052b82 */ /* 0x000e220000000800 */
[----:B------:R-:W-:Y:S01]  /*1350*/  IMAD.U32 R4, RZ, RZ, UR42 ;  /* 0x0000002aff047e24 */ /* 0x000fe2000f8e00ff */
[----:B------:R-:W-:Y:S01]  /*1360*/  ULDC UR4, c[0x0][0x9dc] ;  /* 0x0002770000047ab9 */ /* 0x000fe20000000800 */
[----:B------:R-:W-:Y:S02]  /*1370*/  VIADD R3, R0, 0x9f ;  /* 0x0000009f00037836 */ /* 0x000fe40000000000 */
[C---:B------:R-:W-:Y:S02]  /*1380*/  IMAD.IADD R105, R17.reuse, 0x1, -R18 ;  /* 0x0000000111697824 */ /* 0x040fe400078e0a12 */
[----:B------:R-:W-:Y:S01]  /*1390*/  VIADD R0, R17, 0x9f ;  /* 0x0000009f11007836 */ /* 0x000fe20000000000 */
        /* <DEDUP_REMOVED lines=23> */
.L_x_14173:
[----:B------:R-:W-:-:S13]  /*1510*/  ISETP.NE.AND P0, PT, R7, 0x1, PT ;  /* 0x000000010700780c */ /* 0x000fda0003f05270 */
[----:B------:R-:W0:Y:S02]  /*1520*/  @P0 LDC.64 R4, c[0x0][0x9e8] ;  /* 0x00027a00ff040b82 */ /* 0x000e240000000a00 */
[----:B0-----:R-:W-:-:S05]  /*1530*/  @P0 IMAD.HI.U32 R0, R6, R4, RZ ;  /* 0x0000000406000227 */ /* 0x001fca00078e00ff */
[----:B------:R-:W-:-:S07]  /*1540*/  @P0 SHF.R.U32.HI R6, RZ, R5, R0 ;  /* 0x00000005ff060219 */ /* 0x000fce0000011600 */
.L_x_14174:
[----:B------:R-:W-:-:S05]  /*1550*/  IMAD R6, R6, R7, RZ ;  /* 0x0000000706067224 */ /* 0x000fca00078e02ff */
[----:B------:R-:W-:-:S13]  /*1560*/  R2UR UR5, R6 ;  /* 0x00000000060572ca */ /* 0x000fda00000e0000 */
[----:B------:R-:W-:-:S04]  /*1570*/  UISETP.LT.AND UP0, UPT, UR4, UR5, UPT ;  /* 0x000000050400728c */ /* 0x000fc8000bf01270 */
[----:B------:R-:W-:-:S12]  /*1580*/  USEL UR4, UR4, UR5, !UP0 ;  /* 0x0000000504047287 */ /* 0x000fd8000c000000 */
.L_x_14172:
        /* <DEDUP_REMOVED lines=62> */
.L_x_14176:
        /* <DEDUP_REMOVED lines=56> */
.L_x_14369:
[----:B------:R-:W-:Y:S05]  /*1cf0*/  @!P0 BRA `(.L_x_14178) ;  /* 0x0000000000048947 */ /* 0x000fea0003800000 */
[----:B------:R-:W-:Y:S01]  /*1d00*/  BPT.TRAP 0x1 ;  /* 0x000000040000795c */ /* 0x000fe20000300000 */
.L_x_14178:
[----:B------:R-:W-:Y:S02]  /*1d10*/  IMAD.U32 R12, RZ, RZ, UR38 ;  /* 0x00000026ff0c7e24 */ /* 0x000fe4000f8e00ff */
[----:B0-----:R-:W-:-:S03]  /*1d20*/  IMAD.U32 R3, RZ, RZ, UR37 ;  /* 0x00000025ff037e24 */ /* 0x001fc6000f8e00ff */
[----:B------:R-:W-:Y:S02]  /*1d30*/  LEA R12, R12, UR45, 0x3 ;  /* 0x0000002d0c0c7c11 */ /* 0x000fe4000f8e18ff */
[----:B------:R-:W-:-:S04]  /*1d40*/  SHF.L.U32 R3, R3, 0x1f, RZ ;  /* 0x0000001f03037819 */ /* 0x000fc800000006ff */
[----:B------:R0:W1:Y:S01]  /*1d50*/  SYNCS.PHASECHK.TRANS64.TRYWAIT P1, [R12+URZ+0x13230], R3 ;  /* 0x013230030c0075a7 */ /* 0x000062000802017f */
[----:B------:R-:W-:Y:S05]  /*1d60*/  @!P0 BRA `(.L_x_14179) ;  /* 0x0000000000048947 */ /* 0x000fea0003800000 */
[----:B------:R-:W-:Y:S01]  /*1d70*/  BPT.TRAP 0x1 ;  /* 0x000000040000795c */ /* 0x000fe20000300000 */
.L_x_14179:
[----:B-1----:R-:W-:Y:S05]  /*1d80*/  @P1 BRA `(.L_x_14180) ;  /* 0x0000000000081947 */ /* 0x002fea0003800000 */
[----:B------:R-:W1:Y:S02]  /*1d90*/  SYNCS.PHASECHK.TRANS64.TRYWAIT P1, [R12+URZ+0x13230], R3 ;  /* 0x013230030c0075a7 */ /* 0x000e64000802017f */
[----:B-1----:R-:W-:Y:S05]  /*1da0*/  @!P1 BRA `(.L_x_14181) ;  /* 0x0000019800d09947 */ /* 0x002fea0003800000 */
.L_x_14180:
        /* <DEDUP_REMOVED lines=73> */
.L_x_14182:
        /* <DEDUP_REMOVED lines=18> */
[----:B------:R-:W-:Y:S01]  /*2360*/  R2UR UR6, R12 ;  /* 0x000000000c0672ca */ /* 0x000fe200000e0000 */
[C---:B------:R-:W-:Y:S01]  /*2370*/  FMUL.FTZ R10, R0.reuse, R92 ;  /* 0x0000005c000a7220 */ /* 0x040fe20000410000 */
[C---:B------:R-:W-:Y:S01]  /*2380*/  FMUL.FTZ R92, R0.reuse, R73 ;  /* 0x00000049005c7220 */ /* 0x040fe20000410000 */
[C---:B------:R-:W-:Y:S01]  /*2390*/  FMUL.FTZ R7, R0.reuse, R89 ;  /* 0x0000005900077220 */ /* 0x040fe20000410000 */
[C---:B------:R-:W-:Y:S01]  /*23a0*/  FMUL.FTZ R73, R0.reuse, R75 ;  /* 0x0000004b00497220 */ /* 0x040fe20000410000 */
[C---:B------:R-:W-:Y:S01]  /*23b0*/  FMUL.FTZ R89, R0.reuse, R96 ;  /* 0x0000006000597220 */ /* 0x040fe20000410000 */
        /* <DEDUP_REMOVED lines=23> */
[----:B------:R-:W-:Y:S01]  /*2530*/  UIADD3 UR6, UR6, 0x13240, URZ ;  /* 0x0001324006067890 */ /* 0x000fe2000fffe03f */
        /* <DEDUP_REMOVED lines=13> */
[----:B01----:R-:W-:-:S04]  /*2610*/  @P2 IMAD.HI.U32 R12, R102, R13, RZ ;  /* 0x0000000d660c2227 */ /* 0x003fc800078e00ff */
[C---:B------:R-:W-:Y:S01]  /*2620*/  FMUL.FTZ R3, R0.reuse, R90 ;  /* 0x0000005a00037220 */ /* 0x040fe20000410000 */
[C---:B------:R-:W-:Y:S01]  /*2630*/  FMUL.FTZ R15, R0.reuse, R99 ;  /* 0x00000063000f7220 */ /* 0x040fe20000410000 */
[C---:B------:R-:W-:Y:S01]  /*2640*/  FMUL.FTZ R59, R0.reuse, R63 ;  /* 0x0000003f003b7220 */ /* 0x040fe20000410000 */
[----:B------:R-:W-:Y:S02]  /*2650*/  IMAD.MOV.U32 R13, RZ, RZ, -0xa0 ;  /* 0xffffff60ff0d7424 */ /* 0x000fe400078e00ff */
[C---:B------:R-:W-:Y:S01]  /*2660*/  FMUL.FTZ R62, R0.reuse, R70 ;  /* 0x00000046003e7220 */ /* 0x040fe20000410000 */
[C---:B------:R-:W-:Y:S01]  /*2670*/  FMUL.FTZ R47, R0.reuse, R55 ;  /* 0x00000037002f7220 */ /* 0x040fe20000410000 */
[C---:B------:R-:W-:Y:S01]  /*2680*/  FMUL.FTZ R24, R0.reuse, R26 ;  /* 0x0000001a00187220 */ /* 0x040fe20000410000 */
[----:B--2---:R-:W-:Y:S01]  /*2690*/  @P2 SHF.R.U32.HI R102, RZ, R31, R12 ;  /* 0x0000001fff662219 */ /* 0x004fe2000001160c */
[----:B------:R-:W-:Y:S01]  /*26a0*/  UPRMT UR6, UR44, 0x654, UR6 ;  /* 0x000006542c067896 */ /* 0x000fe20008000006 */
        /* <DEDUP_REMOVED lines=25> */
[--C-:B------:R-:W-:Y:S01]  /*2840*/  IMAD R12, R104, -0xa0, R17.reuse ;  /* 0xffffff60680c7824 */ /* 0x100fe200078e0211 */
[----:B------:R-:W-:Y:S01]  /*2850*/  ULDC UR22, c[0x0][0x9dc] ;  /* 0x0002770000167ab9 */ /* 0x000fe20000000800 */
[----:B------:R-:W-:Y:S01]  /*2860*/  SYNCS.ARRIVE.TRANS64.RED.A1T0 RZ, [UR6], RZ ;  /* 0x000000ffffff79a7 */ /* 0x000fe20008100406 */
[----:B------:R-:W-:Y:S01]  /*2870*/  ULOP3.LUT UR6, URZ, UR22, URZ, 0x33, !UPT ;  /* 0x000000163f067292 */ /* 0x000fe2000f8e333f */
[----:B------:R-:W-:Y:S01]  /*2880*/  IADD3 R109, -R18, R98, R17 ;  /* 0x00000062126d7210 */ /* 0x000fe20007ffe111 */
[----:B------:R-:W-:Y:S01]  /*2890*/  VIADD R12, R12, 0xa0 ;  /* 0x000000a00c0c7836 */ /* 0x000fe20000000000 */
[----:B------:R-:W-:Y:S01]  /*28a0*/  ULDC UR7, c[0x0][0x9e0] ;  /* 0x0002780000077ab9 */ /* 0x000fe20000000800 */
[----:B------:R-:W2:Y:S01]  /*28b0*/  MUFU.TANH R7, R7 ;  /* 0x0000000700077308 */ /* 0x000ea20000002400 */
        /* <DEDUP_REMOVED lines=99> */
.L_x_14185:
[----:B------:R-:W-:Y:S02]  /*2ef0*/  ULDC UR6, c[0x0][0x9e4] ;  /* 0x0002790000067ab9 */ /* 0x000fe40000000800 */
[----:B------:R-:W-:-:S05]  /*2f00*/  IMAD.U32 R32, RZ, RZ, UR6 ;  /* 0x00000006ff207e24 */ /* 0x000fca000f8e00ff */
[----:B------:R-:W-:-:S13]  /*2f10*/  ISETP.NE.AND P1, PT, R32, 0x1, PT ;  /* 0x000000012000780c */ /* 0x000fda0003f25270 */
[----:B------:R-:W1:Y:S02]  /*2f20*/  @P1 LDC.64 R12, c[0x0][0x9e8] ;  /* 0x00027a00ff0c1b82 */ /* 0x000e640000000a00 */
[----:B-1----:R-:W-:-:S05]  /*2f30*/  @P1 IMAD.HI.U32 R12, R33, R12, RZ ;  /* 0x0000000c210c1227 */ /* 0x002fca00078e00ff */
[----:B------:R-:W-:-:S07]  /*2f40*/  @P1 SHF.R.U32.HI R33, RZ, R13, R12 ;  /* 0x0000000dff211219 */ /* 0x000fce000001160c */
.L_x_14186:
[----:B------:R-:W-:Y:S05]  /*2f50*/  BSYNC B0 ;  /* 0x0000000000007941 */ /* 0x000fea0003800000 */
.L_x_14184:
[----:B------:R-:W-:-:S05]  /*2f60*/  IMAD R33, R33, R32, R98 ;  /* 0x0000002021217224 */ /* 0x000fca00078e0262 */
[----:B------:R-:W-:Y:S02]  /*2f70*/  VIADDMNMX R112, R33, R32, R112, PT ;  /* 0x0000002021707246 */ /* 0x000fe40003800170 */
[----:B------:R-:W-:-:S07]  /*2f80*/  VIMNMX R111, R111, R33, !PT ;  /* 0x000000216f6f7248 */ /* 0x000fce0007fe0100 */
.L_x_14183:
[C---:B------:R-:W-:Y:S01]  /*2f90*/  ISETP.GE.AND P3, PT, R110.reuse, 0x9, PT ;  /* 0x000000096e00780c */ /* 0x040fe20003f66270 */
[----:B------:R-:W1:Y:S01]  /*2fa0*/  SHFL.IDX PT, R102, R102, 0x1, 0x1c1f ;  /* 0x003c1f0066667f89 */ /* 0x000e6200000e0000 */
        /* <DEDUP_REMOVED lines=246> */
.L_x_14189:
[----:B------:R-:W-:Y:S02]  /*3f10*/  ULDC UR6, c[0x0][0x9e4] ;  /* 0x0002790000067ab9 */ /* 0x000fe40000000800 */
[----:B------:R-:W-:-:S05]  /*3f20*/  IMAD.U32 R86, RZ, RZ, UR6 ;  /* 0x00000006ff567e24 */ /* 0x000fca000f8e00ff */
[----:B------:R-:W-:-:S13]  /*3f30*/  ISETP.NE.AND P6, PT, R86, 0x1, PT ;  /* 0x000000015600780c */ /* 0x000fda0003fc5270 */
[----:B------:R-:W0:Y:S02]  /*3f40*/  @P6 LDC.64 R6, c[0x0][0x9e8] ;  /* 0x00027a00ff066b82 */ /* 0x000e240000000a00 */
[----:B0-----:R-:W-:-:S05]  /*3f50*/  @P6 IMAD.HI.U32 R6, R85, R6, RZ ;  /* 0x0000000655066227 */ /* 0x001fca00078e00ff */
[----:B------:R-:W-:-:S07]  /*3f60*/  @P6 SHF.R.U32.HI R85, RZ, R7, R6 ;  /* 0x00000007ff556219 */ /* 0x000fce0000011606 */
.L_x_14190:
[----:B------:R-:W-:Y:S05]  /*3f70*/  BSYNC B0 ;  /* 0x0000000000007941 */ /* 0x000fea0003800000 */
.L_x_14188:
[----:B------:R-:W-:-:S05]  /*3f80*/  IMAD R85, R85, R86, R98 ;  /* 0x0000005655557224 */ /* 0x000fca00078e0262 */
[----:B------:R-:W-:Y:S02]  /*3f90*/  VIADDMNMX R70, R85, R86, R70, PT ;  /* 0x0000005655467246 */ /* 0x000fe40003800146 */
[----:B------:R-:W-:-:S07]  /*3fa0*/  VIMNMX R69, R69, R85, !PT ;  /* 0x0000005545457248 */ /* 0x000fce0007fe0100 */
.L_x_14187:
[C---:B------:R-:W-:Y:S01]  /*3fb0*/  ISETP.GT.AND P1, PT, R69.reuse, 0x1, !P1 ;  /* 0x000000014500780c */ /* 0x040fe20004f24270 */
[----:B------:R-:W-:Y:S01]  /*3fc0*/  ULDC UR20, c[0x0][0x988] ;  /* 0x0002620000147ab9 */ /* 0x000fe20000000800 */
[----:B------:R-:W-:Y:S02]  /*3fd0*/  LOP3.LUT P6, RZ, R16, 0x1, RZ, 0xc0, !PT ;  /* 0x0000000110ff7812 */ /* 0x000fe400078cc0ff */
        /* <DEDUP_REMOVED lines=11> */
[----:B------:R-:W-:Y:S02]  /*4090*/  LOP3.LUT P6, RZ, R16, 0x800000, RZ, 0xc0, !PT ;  /* 0x0080000010ff7812 */ /* 0x000fe400078cc0ff */
[----:B------:R-:W-:Y:S02]  /*40a0*/  ISETP.LT.OR P1, PT, R70, 0x11, P1 ;  /* 0x000000114600780c */ /* 0x000fe40000f21670 */
[----:B------:R-:W-:Y:S02]  /*40b0*/  FMNMX.FTZ R9, R71, R12, !PT ;  /* 0x0000000c47097209 */ /* 0x000fe40007810000 */
[----:B------:R-:W-:Y:S02]  /*40c0*/  FSEL R14, R14, -INF , !P1 ;  /* 0xff8000000e0e7808 */ /* 0x000fe40004800000 */
[----:B------:R-:W-:-:S02]  /*40d0*/  LOP3.LUT P1, RZ, R16, 0x80000000, RZ, 0xc0, !PT ;  /* 0x8000000010ff7812 */ /* 0x000fc4000782c0ff */
[C---:B------:R-:W-:Y:S02]  /*40e0*/  ISETP.GT.AND P5, PT, R69.reuse, RZ, !P5 ;  /* 0x000000ff4500720c */ /* 0x040fe40006fa4270 */
[----:B------:R-:W-:Y:S02]  /*40f0*/  ISETP.GT.AND P1, PT, R69, 0x11, !P1 ;  /* 0x000000114500780c */ /* 0x000fe40004f24270 */
[C---:B------:R-:W-:Y:S02]  /*4100*/  ISETP.LT.OR P5, PT, R70.reuse, 0x1, P5 ;  /* 0x000000014600780c */ /* 0x040fe40002fa1670 */
[----:B------:R-:W-:Y:S02]  /*4110*/  ISETP.LT.OR P1, PT, R70, 0x12, P1 ;  /* 0x000000124600780c */ /* 0x000fe40000f21670 */
[----:B------:R-:W-:Y:S02]  /*4120*/  FSEL R97, R3, -INF , !P5 ;  /* 0xff80000003617808 */ /* 0x000fe40006800000 */
[----:B------:R-:W-:-:S02]  /*4130*/  FSEL R15, R15, -INF , !P1 ;  /* 0xff8000000f0f7808 */ /* 0x000fc40004800000 */
[----:B------:R-:W-:Y:S02]  /*4140*/  LOP3.LUT P1, RZ, R16, 0x40000000, RZ, 0xc0, !PT ;  /* 0x4000000010ff7812 */ /* 0x000fe4000782c0ff */
[----:B------:R-:W-:Y:S02]  /*4150*/  FMNMX.FTZ R87, R97, R4, !PT ;  /* 0x0000000461577209 */ /* 0x000fe40007810000 */
        /* <DEDUP_REMOVED lines=138> */
[----:B------:R-:W-:Y:S01]  /*4a00*/  LOP3.LUT P2, RZ, R16, 0x4, RZ, 0xc0, !PT ;  /* 0x0000000410ff7812 */ /* 0x000fe2000784c0ff */
[----:B------:R-:W0:Y:S01]  /*4a10*/  SHFL.BFLY PT, R9, R56, 0x2, 0x1f ;  /* 0x0c401f0038097f89 */ /* 0x000e2200000e0000 */
[----:B------:R-:W-:Y:S02]  /*4a20*/  ISETP.LT.OR P1, PT, R70, 0x79, P1 ;  /* 0x000000794600780c */ /* 0x000fe40000f21670 */
[----:B------:R-:W-:Y:S02]  /*4a30*/  LOP3.LUT P6, RZ, R16, 0x2, RZ, 0xc0, !PT ;  /* 0x0000000210ff7812 */ /* 0x000fe400078cc0ff */
[----:B------:R-:W-:Y:S02]  /*4a40*/  FSEL R46, R46, -INF , !P1 ;  /* 0xff8000002e2e7808 */ /* 0x000fe40004800000 */
[----:B------:R-:W-:-:S04]  /*4a50*/  LOP3.LUT P1, RZ, R16, 0x20, RZ, 0xc0, !PT ;  /* 0x0000002010ff7812 */ /* 0x000fc8000782c0ff */
[----:B------:R-:W-:-:S04]  /*4a60*/  ISETP.GT.AND P1, PT, R69, 0x79, !P1 ;  /* 0x000000794500780c */ /* 0x000fc80004f24270 */
[----:B------:R-:W-:-:S04]  /*4a70*/  ISETP.LT.OR P1, PT, R70, 0x7a, P1 ;  /* 0x0000007a4600780c */ /* 0x000fc80000f21670 */
[----:B------:R-:W-:Y:S02]  /*4a80*/  FSEL R47, R47, -INF , !P1 ;  /* 0xff8000002f2f7808 */ /* 0x000fe40004800000 */
[----:B------:R-:W-:Y:S02]  /*4a90*/  LOP3.LUT P1, RZ, R16, 0x10, RZ, 0xc0, !PT ;  /* 0x0000001010ff7812 */ /* 0x000fe4000782c0ff */
[----:B0-----:R-:W-:Y:S02]  /*4aa0*/  FMNMX.FTZ R85, R56, R9, !PT ;  /* 0x0000000938557209 */ /* 0x001fe40007810000 */
[----:B------:R-:W-:-:S03]  /*4ab0*/  ISETP.GT.AND P1, PT, R69, 0x80, !P1 ;  /* 0x000000804500780c */ /* 0x000fc60004f24270 */
[----:B------:R-:W0:Y:S01]  /*4ac0*/  SHFL.BFLY PT, R86, R85, 0x1, 0x1f ;  /* 0x0c201f0055567f89 */ /* 0x000e2200000e0000 */
        /* <DEDUP_REMOVED lines=9> */
[----:B0-----:R-:W-:Y:S01]  /*4b60*/  FMNMX.FTZ R9, R85, R86, !PT ;  /* 0x0000005655097209 */ /* 0x001fe20007810000 */
[----:B------:R-:W-:Y:S01]  /*4b70*/  IMAD.U32 R86, RZ, RZ, UR20 ;  /* 0x00000014ff567e24 */ /* 0x000fe2000f8e00ff */
[----:B------:R-:W-:-:S02]  /*4b80*/  FSEL R26, R26, -INF , !P1 ;  /* 0xff8000001a1a7808 */ /* 0x000fc40004800000 */
[----:B------:R-:W-:Y:S01]  /*4b90*/  ISETP.GT.AND P1, PT, R69, 0x89, !P6 ;  /* 0x000000894500780c */ /* 0x000fe20007724270 */
[----:B------:R-:W-:-:S01]  /*4ba0*/  FFMA.FTZ R99, R9, R86, -8 ;  /* 0xc100000009637423 */ /* 0x000fc20000010056 */
        /* <DEDUP_REMOVED lines=12> */
[----:B------:R-:W-:Y:S01]  /*4c70*/  ISETP.LT.OR P1, PT, R70, 0x91, P1 ;  /* 0x000000914600780c */ /* 0x000fe20000f21670 */
[----:B------:R-:W-:-:S01]  /*4c80*/  FFMA.FTZ R86, R88, UR20, -R99 ;  /* 0x0000001458567c23 */ /* 0x000fc20008010863 */
[----:B------:R-:W-:Y:S01]  /*4c90*/  FMNMX.FTZ R89, R6, R89, !PT ;  /* 0x0000005906597209 */ /* 0x000fe20007810000 */
[----:B------:R0:W-:Y:S01]  /*4ca0*/  MUFU.EX2 R87, R93 ;  /* 0x0000005d00577308 */ /* 0x0001e20000000800 */
[----:B------:R-:W-:Y:S01]  /*4cb0*/  FSEL R28, R28, -INF , !P1 ;  /* 0xff8000001c1c7808 */ /* 0x000fe20004800000 */
        /* <DEDUP_REMOVED lines=29> */
[----:B0-----:R-:W-:Y:S01]  /*4e90*/  FMNMX.FTZ R93, R75, R56, !PT ;  /* 0x000000384b5d7209 */ /* 0x001fe20007810000 */
        /* <DEDUP_REMOVED lines=24> */
[--C-:B------:R-:W-:Y:S01]  /*5020*/  FFMA.FTZ R54, R54, UR20, -R99.reuse ;  /* 0x0000001436367c23 */ /* 0x100fe20008010863 */
[----:B------:R-:W-:Y:S01]  /*5030*/  F2FP.SATFINITE.E4M3.F32.PACK_AB_MERGE_C R152, R12, R3, R152 ;  /* 0x000000030c98723e */ /* 0x000fe20004807098 */
[--C-:B------:R-:W-:Y:S01]  /*5040*/  FFMA.FTZ R51, R51, UR20, -R99.reuse ;  /* 0x0000001433337c23 */ /* 0x100fe20008010863 */
[----:B------:R-:W-:Y:S01]  /*5050*/  FMNMX.FTZ R56, R58, R93, !PT ;  /* 0x0000005d3a387209 */ /* 0x000fe20007810000 */
[----:B------:R-:W-:Y:S01]  /*5060*/  MUFU.EX2 R89, R95 ;  /* 0x0000005f00597308 */ /* 0x000fe20000000800 */
[----:B------:R-:W-:-:S01]  /*5070*/  FFMA.FTZ R64, R64, UR20, -R99 ;  /* 0x0000001440407c23 */ /* 0x000fc20008010863 */
[----:B------:R-:W-:Y:S01]  /*5080*/  FFMA.FTZ R55, R55, UR20, -R99 ;  /* 0x0000001437377c23 */ /* 0x000fe20008010863 */
        /* <DEDUP_REMOVED lines=33> */
[----:B------:R-:W-:-:S01]  /*52a0*/  FFMA.FTZ R69, R68, UR20, -R99 ;  /* 0x0000001444457c23 */ /* 0x000fc20008010863 */
[----:B------:R-:W-:Y:S01]  /*52b0*/  FFMA.FTZ R68, R53, UR20, -R99 ;  /* 0x0000001435447c23 */ /* 0x000fe20008010863 */
[----:B------:R-:W-:Y:S01]  /*52c0*/  MUFU.EX2 R84, R84 ;  /* 0x0000005400547308 */ /* 0x000fe20000000800 */
[----:B------:R-:W-:-:S05]  /*52d0*/  FMNMX.FTZ R56, R31, R56, !PT ;  /* 0x000000381f387209 */ /* 0x000fca0007810000 */
[----:B------:R-:W1:Y:S01]  /*52e0*/  SHFL.BFLY PT, R93, R56, 0x2, 0x1f ;  /* 0x0c401f00385d7f89 */ /* 0x000e6200000e0000 */
[----:B0-----:R-:W-:Y:S01]  /*52f0*/  F2FP.SATFINITE.E4M3.F32.PACK_AB_MERGE_C R150, R81, R82, RZ ;  /* 0x000000525196723e */ /* 0x001fe200048070ff */
[----:B------:R-:W-:Y:S03]  /*5300*/  MUFU.EX2 R83, R83 ;  /* 0x0000005300537308 */ /* 0x000fe60000000800 */
[----:B------:R-:W-:-:S05]  /*5310*/  F2FP.SATFINITE.E4M3.F32.PACK_AB_MERGE_C R150, R80, R91, R150 ;  /* 0x0000005b5096723e */ /* 0x000fca0004807096 */
[----:B------:R-:W-:Y:S08]  /*5320*/  MUFU.EX2 R13, R13 ;  /* 0x0000000d000d7308 */ /* 0x000ff00000000800 */
[----:B------:R-:W0:Y:S01]  /*5330*/  MUFU.EX2 R32, R32 ;  /* 0x0000002000207308 */ /* 0x000e220000000800 */
[----:B-1----:R-:W-:-:S07]  /*5340*/  FMNMX.FTZ R93, R56, R93, !PT ;  /* 0x0000005d385d7209 */ /* 0x002fce0007810000 */
[----:B------:R-:W-:Y:S01]  /*5350*/  MUFU.EX2 R35, R35 ;  /* 0x0000002300237308 */ /* 0x000fe20000000800 */
[----:B------:R-:W1:Y:S07]  /*5360*/  SHFL.BFLY PT, R56, R93, 0x1, 0x1f ;  /* 0x0c201f005d387f89 */ /* 0x000e6e00000e0000 */
[----:B------:R-:W2:Y:S01]  /*5370*/  MUFU.EX2 R36, R36 ;  /* 0x0000002400247308 */ /* 0x000ea20000000800 */
[----:B0-----:R-:W-:-:S04]  /*5380*/  F2FP.SATFINITE.E4M3.F32.PACK_AB_MERGE_C R144, R32, R13, RZ ;  /* 0x0000000d2090723e */ /* 0x001fc800048070ff */
[----:B------:R-:W-:-:S03]  /*5390*/  F2FP.SATFINITE.E4M3.F32.PACK_AB_MERGE_C R144, R83, R84, R144 ;  /* 0x000000545390723e */ /* 0x000fc60004807090 */
[----:B------:R-:W-:Y:S08]  /*53a0*/  MUFU.EX2 R33, R33 ;  /* 0x0000002100217308 */ /* 0x000ff00000000800 */
[----:B------:R-:W0:Y:S01]  /*53b0*/  MUFU.EX2 R34, R34 ;  /* 0x0000002200227308 */ /* 0x000e220000000800 */
[----:B--2---:R-:W-:Y:S02]  /*53c0*/  F2FP.SATFINITE.E4M3.F32.PACK_AB_MERGE_C R146, R36, R35, RZ ;  /* 0x000000232492723e */ /* 0x004fe400048070ff */
[----:B-1----:R-:W-:Y:S01]  /*53d0*/  FMNMX.FTZ R56, R93, R56, !PT ;  /* 0x000000385d387209 */ /* 0x002fe20007810000 */
[----:B------:R-:W-:-:S03]  /*53e0*/  IMAD.U32 R93, RZ, RZ, UR20 ;  /* 0x00000014ff5d7e24 */ /* 0x000fc6000f8e00ff */
[C---:B------:R-:W-:Y:S01]  /*53f0*/  FSETP.NEU.FTZ.AND P1, PT, R56.reuse, -INF , PT ;  /* 0xff8000003800780b */ /* 0x040fe20003f3d000 */
[----:B------:R-:W-:-:S01]  /*5400*/  FFMA.FTZ R70, R56, R93, -8 ;  /* 0xc100000038467423 */ /* 0x000fc2000001005d */
[----:B------:R-:W-:Y:S04]  /*5410*/  MUFU.EX2 R39, R39 ;  /* 0x0000002700277308 */ /* 0x000fe80000000800 */
[----:B------:R-:W-:Y:S02]  /*5420*/  FSEL R53, R70, RZ, P1 ;  /* 0x000000ff46357208 */ /* 0x000fe40000800000 */
[----:B0-----:R-:W-:-:S03]  /*5430*/  F2FP.SATFINITE.E4M3.F32.PACK_AB_MERGE_C R146, R34, R33, R146 ;  /* 0x000000212292723e */ /* 0x001fc60004807092 */
[--C-:B------:R-:W-:Y:S01]  /*5440*/  FFMA.FTZ R70, R97, UR20, -R53.reuse ;  /* 0x0000001461467c23 */ /* 0x100fe20008010835 */
[----:B------:R-:W-:-:S01]  /*5450*/  FFMA.FTZ R93, R4, UR20, -R53 ;  /* 0x00000014045d7c23 */ /* 0x000fc20008010835 */
[----:B------:R-:W-:Y:S01]  /*5460*/  FFMA.FTZ R4, R8, UR20, -R53 ;  /* 0x0000001408047c23 */ /* 0x000fe20008010835 */
[----:B------:R-:W-:-:S01]  /*5470*/  FADD.FTZ R97, R3, R12 ;  /* 0x0000000c03617221 */ /* 0x000fc20000010000 */
[--C-:B------:R-:W-:Y:S01]  /*5480*/  FFMA.FTZ R8, R20, UR20, -R53.reuse ;  /* 0x0000001414087c23 */ /* 0x100fe20008010835 */
[----:B------:R-:W-:-:S01]  /*5490*/  FFMA.FTZ R95, R6, UR20, -R53 ;  /* 0x00000014065f7c23 */ /* 0x000fc20008010835 */
[----:B------:R-:W-:Y:S01]  /*54a0*/  MUFU.EX2 R70, R70 ;  /* 0x0000004600467308 */ /* 0x000fe20000000800 */
[----:B------:R-:W-:-:S01]  /*54b0*/  FFMA.FTZ R20, R74, UR20, -R53 ;  /* 0x000000144a147c23 */ /* 0x000fc20008010835 */
[----:B------:R-:W-:Y:S01]  /*54c0*/  FFMA.FTZ R74, R78, UR20, -R53 ;  /* 0x000000144e4a7c23 */ /* 0x000fe20008010835 */
[----:B------:R-:W-:-:S01]  /*54d0*/  FADD.FTZ R78, R10, R97 ;  /* 0x000000610a4e7221 */ /* 0x000fc20000010000 */
        /* <DEDUP_REMOVED lines=22> */
[----:B------:R-:W-:Y:S01]  /*5640*/  FFMA.FTZ R77, R77, UR20, -R53 ;  /* 0x000000144d4d7c23 */ /* 0x000fe20008010835 */
[----:B------:R-:W-:-:S01]  /*5650*/  FADD.FTZ R97, R87, R94 ;  /* 0x0000005e57617221 */ /* 0x000fc20000010000 */
[--C-:B------:R-:W-:Y:S01]  /*5660*/  FFMA.FTZ R79, R79, UR20, -R53.reuse ;  /* 0x000000144f4f7c23 */ /* 0x100fe20008010835 */
[----:B------:R-:W-:-:S01]  /*5670*/  FFMA.FTZ R3, R42, UR20, -R53 ;  /* 0x000000142a037c23 */ /* 0x000fc20008010835 */
[----:B------:R-:W-:Y:S01]  /*5680*/  FFMA.FTZ R7, R7, UR20, -R53 ;  /* 0x0000001407077c23 */ /* 0x000fe20008010835 */
[----:B------:R-:W-:-:S01]  /*5690*/  FADD.FTZ R94, R90, R97 ;  /* 0x000000615a5e7221 */ /* 0x000fc20000010000 */
        /* <DEDUP_REMOVED lines=10> */
[----:B------:R-:W-:Y:S01]  /*5740*/  F2FP.SATFINITE.E4M3.F32.PACK_AB_MERGE_C R95, R95, R4, RZ ;  /* 0x000000045f5f723e */ /* 0x000fe200048070ff */
[----:B------:R-:W-:-:S01]  /*5750*/  FFMA.FTZ R24, R24, UR20, -R53 ;  /* 0x0000001418187c23 */ /* 0x000fc20008010835 */
[--C-:B------:R-:W-:Y:S01]  /*5760*/  FFMA.FTZ R25, R25, UR20, -R53.reuse ;  /* 0x0000001419197c23 */ /* 0x100fe20008010835 */
[----:B------:R-:W-:-:S01]  /*5770*/  FFMA.FTZ R26, R26, UR20, -R53 ;  /* 0x000000141a1a7c23 */ /* 0x000fc20008010835 */
        /* <DEDUP_REMOVED lines=24> */
[----:B--2---:R-:W-:-:S01]  /*5900*/  FADD.FTZ R41, R73, R12 ;  /* 0x0000000c49297221 */ /* 0x004fc20000010000 */
[----:B------:R-:W-:Y:S01]  /*5910*/  FADD.FTZ R12, R82, R63 ;  /* 0x0000003f520c7221 */ /* 0x000fe20000010000 */
[----:B------:R-:W2:Y:S03]  /*5920*/  @P6 LDC R8, c[0x0][0x450] ;  /* 0x00011400ff086b82 */ /* 0x000ea60000000800 */
[----:B------:R-:W-:-:S01]  /*5930*/  FADD.FTZ R81, R81, R12 ;  /* 0x0000000c51517221 */ /* 0x000fc20000010000 */
[----:B------:R-:W-:Y:S01]  /*5940*/  FFMA.FTZ R12, R44, UR20, -R53 ;  /* 0x000000142c0c7c23 */ /* 0x000fe20008010835 */
[----:B------:R-:W4:Y:S01]  /*5950*/  MUFU.EX2 R72, R72 ;  /* 0x0000004800487308 */ /* 0x000f220000000800 */
[----:B0-----:R-:W-:-:S01]  /*5960*/  FADD.FTZ R42, R20, R41 ;  /* 0x00000029142a7221 */ /* 0x001fc20000010000 */
[----:B------:R-:W-:-:S04]  /*5970*/  FADD.FTZ R44, R84, R81 ;  /* 0x00000051542c7221 */ /* 0x000fc80000010000 */
[----:B------:R-:W-:Y:S02]  /*5980*/  FADD.FTZ R44, R83, R44 ;  /* 0x0000002c532c7221 */ /* 0x000fe40000010000 */
        /* <DEDUP_REMOVED lines=14> */
[----:B------:R4:W-:Y:S08]  /*5a70*/  MUFU.EX2 R10, R40 ;  /* 0x00000028000a7308 */ /* 0x0009f00000000800 */
[----:B------:R-:W5:Y:S01]  /*5a80*/  MUFU.EX2 R58, R58 ;  /* 0x0000003a003a7308 */ /* 0x000f620000000800 */
[----:B----4-:R-:W-:-:S01]  /*5a90*/  FFMA.FTZ R40, R43, UR20, -R53 ;  /* 0x000000142b287c23 */ /* 0x010fc20008010835 */
[----:B------:R-:W-:-:S04]  /*5aa0*/  FADD.FTZ R43, R13, R44 ;  /* 0x0000002c0d2b7221 */ /* 0x000fc80000010000 */
[----:B------:R-:W-:Y:S02]  /*5ab0*/  FADD.FTZ R32, R32, R43 ;  /* 0x0000002b20207221 */ /* 0x000fe40000010000 */
[----:B------:R-:W4:Y:S02]  /*5ac0*/  MUFU.EX2 R59, R59 ;  /* 0x0000003b003b7308 */ /* 0x000f240000000800 */
[----:B------:R-:W-:-:S01]  /*5ad0*/  FADD.FTZ R41, R33, R32 ;  /* 0x0000002021297221 */ /* 0x000fc20000010000 */
[----:B0-----:R-:W-:-:S03]  /*5ae0*/  FADD.FTZ R33, R7, R42 ;  /* 0x0000002a07217221 */ /* 0x001fc60000010000 */
[----:B------:R-:W-:Y:S01]  /*5af0*/  FADD.FTZ R34, R34, R41 ;  /* 0x0000002922227221 */ /* 0x000fe20000010000 */
[----:B---3--:R-:W-:-:S01]  /*5b00*/  FADD.FTZ R33, R76, R33 ;  /* 0x000000214c217221 */ /* 0x008fc20000010000 */
[----:B------:R-:W0:Y:S02]  /*5b10*/  MUFU.EX2 R57, R57 ;  /* 0x0000003900397308 */ /* 0x000e240000000800 */
[----:B------:R-:W-:-:S01]  /*5b20*/  FADD.FTZ R35, R35, R34 ;  /* 0x0000002223237221 */ /* 0x000fc20000010000 */
[----:B-----5:R-:W-:-:S03]  /*5b30*/  FADD.FTZ R32, R58, R33 ;  /* 0x000000213a207221 */ /* 0x020fc60000010000 */
[----:B------:R-:W-:Y:S02]  /*5b40*/  FADD.FTZ R36, R36, R35 ;  /* 0x0000002324247221 */ /* 0x000fe40000010000 */
[----:B------:R-:W3:Y:S01]  /*5b50*/  MUFU.EX2 R60, R60 ;  /* 0x0000003c003c7308 */ /* 0x000ee20000000800 */
[----:B----4-:R-:W-:-:S01]  /*5b60*/  FADD.FTZ R32, R59, R32 ;  /* 0x000000203b207221 */ /* 0x010fc20000010000 */
[----:B------:R-:W-:-:S04]  /*5b70*/  F2FP.SATFINITE.E4M3.F32.PACK_AB_MERGE_C R58, R59, R58, RZ ;  /* 0x0000003a3b3a723e */ /* 0x000fc800048070ff */
[----:B------:R-:W-:Y:S01]  /*5b80*/  F2FP.SATFINITE.E4M3.F32.PACK_AB_MERGE_C R145, R76, R7, R58 ;  /* 0x000000074c91723e */ /* 0x000fe2000480703a */
[----:B-1----:R-:W-:Y:S01]  /*5b90*/  @P6 IMAD.HI.U32 R7, R6, UR42, RZ ;  /* 0x0000002a06076c27 */ /* 0x002fe2000f8e00ff */
[----:B------:R-:W1:Y:S03]  /*5ba0*/  MUFU.EX2 R61, R61 ;  /* 0x0000003d003d7308 */ /* 0x000e660000000800 */
[----:B0-----:R-:W-:-:S01]  /*5bb0*/  FADD.FTZ R33, R57, R32 ;  /* 0x0000002039217221 */ /* 0x001fc20000010000 */
[----:B------:R-:W-:Y:S01]  /*5bc0*/  IMAD.U32 R6, RZ, RZ, UR42 ;  /* 0x0000002aff067e24 */ /* 0x000fe2000f8e00ff */
[----:B--2---:R-:W-:Y:S02]  /*5bd0*/  @P6 SHF.R.U32.HI R6, RZ, R8, R7 ;  /* 0x00000008ff066219 */ /* 0x004fe40000011607 */
[----:B------:R-:W-:Y:S01]  /*5be0*/  LOP3.LUT P6, RZ, R2, 0x8, RZ, 0xc0, !PT ;  /* 0x0000000802ff7812 */ /* 0x000fe200078cc0ff */
[----:B------:R-:W0:Y:S01]  /*5bf0*/  MUFU.EX2 R48, R48 ;  /* 0x0000003000307308 */ /* 0x000e220000000800 */
[----:B---3--:R-:W-:-:S01]  /*5c00*/  FADD.FTZ R4, R60, R33 ;  /* 0x000000213c047221 */ /* 0x008fc20000010000 */
[----:B------:R-:W-:-:S04]  /*5c10*/  IMAD.IADD R105, R105, 0x1, R6 ;  /* 0x0000000169697824 */ /* 0x000fc800078e0206 */
[----:B------:R-:W-:Y:S02]  /*5c20*/  VIADD R6, R105, UR7 ;  /* 0x0000000769067c36 */ /* 0x000fe40008000000 */
[----:B------:R-:W2:Y:S01]  /*5c30*/  MUFU.EX2 R62, R62 ;  /* 0x0000003e003e7308 */ /* 0x000ea20000000800 */
[----:B-1----:R-:W-:-:S02]  /*5c40*/  FADD.FTZ R21, R61, R4 ;  /* 0x000000043d157221 */ /* 0x002fc40000010000 */
[----:B------:R-:W-:Y:S01]  /*5c50*/  R2UR UR10, R6 ;  /* 0x00000000060a72ca */ /* 0x000fe200000e0000 */
[----:B------:R-:W-:-:S04]  /*5c60*/  VIADD R6, R104, 0xfffffffe ;  /* 0xfffffffe68067836 */ /* 0x000fc80000000000 */
[----:B------:R-:W1:Y:S01]  /*5c70*/  MUFU.EX2 R37, R37 ;  /* 0x0000002500257308 */ /* 0x000e620000000800 */
[----:B0-----:R-:W-:-:S07]  /*5c80*/  F2FP.SATFINITE.E4M3.F32.PACK_AB_MERGE_C R140, R48, R39, RZ ;  /* 0x00000027308c723e */ /* 0x001fce00048070ff */
[----:B------:R-:W-:Y:S01]  /*5c90*/  MUFU.EX2 R52, R52 ;  /* 0x0000003400347308 */ /* 0x000fe20000000800 */
[----:B--2---:R-:W-:-:S01]  /*5ca0*/  FADD.FTZ R21, R62, R21 ;  /* 0x000000153e157221 */ /* 0x004fc20000010000 */
[----:B------:R-:W-:-:S03]  /*5cb0*/  F2FP.SATFINITE.E4M3.F32.PACK_AB_MERGE_C R61, R62, R61, RZ ;  /* 0x0000003d3e3d723e */ /* 0x000fc600048070ff */
[----:B------:R-:W-:Y:S01]  /*5cc0*/  FADD.FTZ R4, R10, R21 ;  /* 0x000000150a047221 */ /* 0x000fe20000010000 */
[----:B------:R-:W-:Y:S02]  /*5cd0*/  F2FP.SATFINITE.E4M3.F32.PACK_AB_MERGE_C R147, R60, R57, R61 ;  /* 0x000000393c93723e */ /* 0x000fe4000480703d */
[----:B------:R-:W0:Y:S01]  /*5ce0*/  MUFU.EX2 R69, R69 ;  /* 0x0000004500457308 */ /* 0x000e220000000800 */
[----:B-1----:R-:W-:Y:S01]  /*5cf0*/  F2FP.SATFINITE.E4M3.F32.PACK_AB_MERGE_C R140, R30, R37, R140 ;  /* 0x000000251e8c723e */ /* 0x002fe2000480708c */
        /* <DEDUP_REMOVED lines=60> */
[----:B------:R-:W-:Y:S01]  /*60c0*/  MUFU.EX2 R38, R38 ;  /* 0x0000002600267308 */ /* 0x000fe20000000800 */
[----:B0-----:R-:W-:-:S01]  /*60d0*/  FADD.FTZ R4, R28, R27 ;  /* 0x0000001b1c047221 */ /* 0x001fc20000010000 */
[----:B------:R-:W-:-:S06]  /*60e0*/  FADD.FTZ R51, R51, R64 ;  /* 0x0000004033337221 */ /* 0x000fcc0000010000 */
[----:B------:R-:W0:Y:S01]  /*60f0*/  MUFU.EX2 R31, R31 ;  /* 0x0000001f001f7308 */ /* 0x000e220000000800 */
[----:B--2---:R-:W-:-:S01]  /*6100*/  FADD.FTZ R3, R29, R4 ;  /* 0x000000041d037221 */ /* 0x004fc20000010000 */
[----:B0-----:R-:W-:-:S03]  /*6110*/  F2FP.SATFINITE.E4M3.F32.PACK_AB_MERGE_C R4, R31, R38, RZ ;  /* 0x000000261f04723e */ /* 0x001fc600048070ff */
[----:B------:R-:W-:Y:S01]  /*6120*/  FADD.FTZ R38, R38, R3 ;  /* 0x0000000326267221 */ /* 0x000fe20000010000 */
[----:B------:R-:W-:Y:S01]  /*6130*/  F2FP.SATFINITE.E4M3.F32.PACK_AB_MERGE_C R139, R29, R28, R4 ;  /* 0x0000001c1d8b723e */ /* 0x000fe20004807004 */
[----:B------:R-:W-:Y:S02]  /*6140*/  FADD.FTZ R4, R68, R51 ;  /* 0x0000003344047221 */ /* 0x000fe40000010000 */
[----:B------:R-:W-:-:S01]  /*6150*/  FADD.FTZ R3, R31, R38 ;  /* 0x000000261f037221 */ /* 0x000fc20000010000 */
        /* <DEDUP_REMOVED lines=14> */
.L_x_14192:
[----:B------:R-:W-:Y:S02]  /*6240*/  ULDC UR12, c[0x0][0x9e4] ;  /* 0x00027900000c7ab9 */ /* 0x000fe40000000800 */
[----:B------:R-:W-:-:S11]  /*6250*/  UISETP.NE.AND UP0, UPT, UR12, 0x1, UPT ;  /* 0x000000010c00788c */ /* 0x000fd6000bf05270 */
[----:B------:R-:W-:Y:S02]  /*6260*/  @UP0 ULDC.64 UR14, c[0x0][0x9e8] ;  /* 0x00027a00000e0ab9 */ /* 0x000fe40000000a00 */
[----:B------:R-:W-:-:S04]  /*6270*/  UIMAD.WIDE.U32 UR6, UR11, UR14, URZ ;  /* 0x0000000e0b0672a5 */ /* 0x000fc8000f8e003f */
[----:B------:R-:W-:-:S12]  /*6280*/  @UP0 USHF.R.U32.HI UR11, URZ, UR15, UR7 ;  /* 0x0000000f3f0b0299 */ /* 0x000fd80008011607 */
.L_x_14193:
[----:B------:R-:W-:-:S04]  /*6290*/  UIMAD UR11, UR11, UR12, UR12 ;  /* 0x0000000c0b0b72a4 */ /* 0x000fc8000f8e020c */
[----:B------:R-:W-:-:S04]  /*62a0*/  UISETP.LT.AND UP0, UPT, UR10, UR11, UPT ;  /* 0x0000000b0a00728c */ /* 0x000fc8000bf01270 */
[----:B------:R-:W-:-:S12]  /*62b0*/  USEL UR10, UR10, UR11, UP0 ;  /* 0x0000000b0a0a7287 */ /* 0x000fd80008000000 */
.L_x_14191:
        /* <DEDUP_REMOVED lines=32> */
.L_x_14213:
[----:B------:R-:W-:-:S04]  /*64c0*/  UISETP.NE.AND UP0, UPT, UR26, 0x1, UPT ;  /* 0x000000011a00788c */ /* 0x000fc8000bf05270 */
[----:B------:R-:W-:-:S04]  /*64d0*/  USEL UR37, URZ, 0x1, UP0 ;  /* 0x000000013f257887 */ /* 0x000fc80008000000 */
[----:B------:R-:W-:Y:S01]  /*64e0*/  ULOP3.LUT UR37, UR27, UR37, URZ, 0x3c, !UPT ;  /* 0x000000251b257292 */ /* 0x000fe2000f8e3c3f */
[----:B------:R-:W-:Y:S11]  /*64f0*/  @!P0 BRA `(.L_x_14195) ;  /* 0x0000000000048947 */ /* 0x000ff60003800000 */
[----:B------:R-:W-:Y:S01]  /*6500*/  BPT.TRAP 0x1 ;  /* 0x000000040000795c */ /* 0x000fe20000300000 */
.L_x_14195:
        /* <DEDUP_REMOVED lines=9> */
.L_x_14196:
[----:B-1----:R-:W-:Y:S05]  /*65a0*/  @P1 BRA `(.L_x_14197) ;  /* 0x0000000000081947 */ /* 0x002fea0003800000 */
[----:B------:R-:W1:Y:S02]  /*65b0*/  SYNCS.PHASECHK.TRANS64.TRYWAIT P1, [UR24+0x13230], R9 ;  /* 0x01323009ff0075a7 */ /* 0x000e640008020158 */
[----:B-1----:R-:W-:Y:S05]  /*65c0*/  @!P1 BRA `(.L_x_14198) ;  /* 0x0000015000dc9947 */ /* 0x002fea0003800000 */
.L_x_14197:
        /* <DEDUP_REMOVED lines=64> */
.L_x_14199:
[----:B------:R-:W-:Y:S01]  /*69d0*/  ULEA UR11, UR26, UR45, 0x3 ;  /* 0x0000002d1a0b7291 */ /* 0x000fe2000f8e183f */
[----:B01----:R-:W-:-:S05]  /*69e0*/  IMAD.U32 R9, RZ, RZ, UR27 ;  /* 0x0000001bff097e24 */ /* 0x003fca000f8e00ff */
[----:B------:R-:W-:-:S04]  /*69f0*/  SHF.L.U32 R9, R9, 0x1f, RZ ;  /* 0x0000001f09097819 */ /* 0x000fc800000006ff */
[----:B------:R0:W1:Y:S01]  /*6a00*/  SYNCS.PHASECHK.TRANS64.TRYWAIT P1, [UR11+0x13250], R9 ;  /* 0x01325009ff0075a7 */ /* 0x000062000802014b */
[----:B------:R-:W-:Y:S05]  /*6a10*/  @!P0 BRA `(.L_x_14200) ;  /* 0x0000000000048947 */ /* 0x000fea0003800000 */
[----:B------:R-:W-:Y:S01]  /*6a20*/  BPT.TRAP 0x1 ;  /* 0x000000040000795c */ /* 0x000fe20000300000 */
.L_x_14200:
[----:B-1----:R-:W-:Y:S05]  /*6a30*/  @P1 BRA `(.L_x_14201) ;  /* 0x0000000000081947 */ /* 0x002fea0003800000 */
[----:B------:R-:W1:Y:S02]  /*6a40*/  SYNCS.PHASECHK.TRANS64.TRYWAIT P1, [UR11+0x13250], R9 ;  /* 0x01325009ff0075a7 */ /* 0x000e64000802014b */
[----:B-1----:R-:W-:Y:S05]  /*6a50*/  @!P1 BRA `(.L_x_14202) ;  /* 0x0000014c00d09947 */ /* 0x002fea0003800000 */
.L_x_14201:
        /* <DEDUP_REMOVED lines=32> */
.L_x_14203:
        /* <DEDUP_REMOVED lines=25> */
[C---:B01----:R-:W-:Y:S01]  /*6df0*/  FMUL.FTZ R9, R0.reuse, R120 ;  /* 0x0000007800097220 */ /* 0x043fe20000410000 */
[C---:B------:R-:W-:Y:S01]  /*6e00*/  FMUL.FTZ R120, R0.reuse, R129 ;  /* 0x0000008100787220 */ /* 0x040fe20000410000 */
[C---:B------:R-:W-:Y:S01]  /*6e10*/  FMUL.FTZ R129, R0.reuse, R60 ;  /* 0x0000003c00817220 */ /* 0x040fe20000410000 */
[C---:B------:R-:W-:Y:S01]  /*6e20*/  FMUL.FTZ R60, R0.reuse, R62 ;  /* 0x0000003e003c7220 */ /* 0x040fe20000410000 */
[C---:B------:R-:W-:Y:S01]  /*6e30*/  FMUL.FTZ R62, R0.reuse, R66 ;  /* 0x00000042003e7220 */ /* 0x040fe20000410000 */
[----:B------:R-:W-:Y:S01]  /*6e40*/  FMUL.FTZ R66, R0, R70 ;  /* 0x0000004600427220 */ /* 0x000fe20000410000 */
        /* <DEDUP_REMOVED lines=37> */
[----:B------:R-:W-:Y:S01]  /*70a0*/  FMUL.FTZ R92, R0, R92 ;  /* 0x0000005c005c7220 */ /* 0x000fe20000410000 */
        /* <DEDUP_REMOVED lines=24> */
[----:B------:R-:W1:Y:S01]  /*7230*/  MUFU.TANH R9, R9 ;  /* 0x0000000900097308 */ /* 0x000e620000002400 */
[----:B------:R-:W-:-:S02]  /*7240*/  UPRMT UR24, UR44, 0x654, UR24 ;  /* 0x000006542c187896 */ /* 0x000fc40008000018 */
[----:B------:R-:W-:Y:S01]  /*7250*/  ULOP3.LUT UR6, URZ, UR22, URZ, 0x33, !UPT ;  /* 0x000000163f067292 */ /* 0x000fe2000f8e333f */
[----:B------:R-:W-:Y:S01]  /*7260*/  IADD3 R134, -R18, R56, R17 ;  /* 0x0000003812867210 */ /* 0x000fe20007ffe111 */
[----:B------:R-:W-:-:S03]  /*7270*/  VIADD R67, R56, 0xffffffff ;  /* 0xffffffff38437836 */ /* 0x000fc60000000000 */
[----:B------:R-:W2:Y:S01]  /*7280*/  MUFU.TANH R10, R10 ;  /* 0x0000000a000a7308 */ /* 0x000ea20000002400 */
[C---:B------:R-:W-:Y:S01]  /*7290*/  VIADD R135, R134.reuse, UR23 ;  /* 0x0000001786877c36 */ /* 0x040fe20008000000 */
[----:B------:R-:W-:Y:S01]  /*72a0*/  SYNCS.ARRIVE.TRANS64.RED.A1T0 RZ, [UR24], RZ ;  /* 0x000000ffffff79a7 */ /* 0x000fe20008100418 */
        /* <DEDUP_REMOVED lines=94> */
.L_x_14206:
[----:B------:R-:W-:-:S05]  /*7890*/  IMAD.U32 R138, RZ, RZ, UR21 ;  /* 0x00000015ff8a7e24 */ /* 0x000fca000f8e00ff */
[----:B------:R-:W-:-:S13]  /*78a0*/  ISETP.NE.AND P1, PT, R138, 0x1, PT ;  /* 0x000000018a00780c */ /* 0x000fda0003f25270 */
[----:B------:R-:W1:Y:S02]  /*78b0*/  @P1 LDC.64 R56, c[0x0][0x9e8] ;  /* 0x00027a00ff381b82 */ /* 0x000e640000000a00 */
[----:B-1----:R-:W-:-:S05]  /*78c0*/  @P1 IMAD.HI.U32 R56, R136, R56, RZ ;  /* 0x0000003888381227 */ /* 0x002fca00078e00ff */
[----:B------:R-:W-:-:S07]  /*78d0*/  @P1 SHF.R.U32.HI R136, RZ, R57, R56 ;  /* 0x00000039ff881219 */ /* 0x000fce0000011638 */
.L_x_14207:
[----:B------:R-:W-:Y:S05]  /*78e0*/  BSYNC B0 ;  /* 0x0000000000007941 */ /* 0x000fea0003800000 */
.L_x_14205:
[----:B------:R-:W-:-:S05]  /*78f0*/  IMAD R136, R136, R138, R67 ;  /* 0x0000008a88887224 */ /* 0x000fca00078e0243 */
[----:B------:R-:W-:Y:S02]  /*7900*/  VIADDMNMX R133, R136, R138, R133, PT ;  /* 0x0000008a88857246 */ /* 0x000fe40003800185 */
[----:B------:R-:W-:-:S07]  /*7910*/  VIMNMX R71, R71, R136, !PT ;  /* 0x0000008847477248 */ /* 0x000fce0007fe0100 */
.L_x_14204:
        /* <DEDUP_REMOVED lines=247> */
.L_x_14210:
[----:B------:R-:W-:-:S05]  /*8890*/  IMAD.U32 R70, RZ, RZ, UR21 ;  /* 0x00000015ff467e24 */ /* 0x000fca000f8e00ff */
[----:B------:R-:W-:-:S13]  /*88a0*/  ISETP.NE.AND P6, PT, R70, 0x1, PT ;  /* 0x000000014600780c */ /* 0x000fda0003fc5270 */
[----:B------:R-:W0:Y:S02]  /*88b0*/  @P6 LDC.64 R56, c[0x0][0x9e8] ;  /* 0x00027a00ff386b82 */ /* 0x000e240000000a00 */
[----:B0-----:R-:W-:-:S05]  /*88c0*/  @P6 IMAD.HI.U32 R56, R9, R56, RZ ;  /* 0x0000003809386227 */ /* 0x001fca00078e00ff */
[----:B------:R-:W-:-:S07]  /*88d0*/  @P6 SHF.R.U32.HI R9, RZ, R57, R56 ;  /* 0x00000039ff096219 */ /* 0x000fce0000011638 */
.L_x_14211:
[----:B------:R-:W-:Y:S05]  /*88e0*/  BSYNC B0 ;  /* 0x0000000000007941 */ /* 0x000fea0003800000 */
.L_x_14209:
[----:B------:R-:W-:-:S05]  /*88f0*/  IMAD R9, R9, R70, R67 ;  /* 0x0000004609097224 */ /* 0x000fca00078e0243 */
[----:B------:R-:W-:Y:S02]  /*8900*/  VIADDMNMX R135, R9, R70, R135, PT ;  /* 0x0000004609877246 */ /* 0x000fe40003800187 */
[----:B------:R-:W-:-:S07]  /*8910*/  VIMNMX R134, R134, R9, !PT ;  /* 0x0000000986867248 */ /* 0x000fce0007fe0100 */
.L_x_14208:
        /* <DEDUP_REMOVED lines=129> */
[----:B0-----:R-:W-:Y:S01]  /*9130*/  FMNMX.FTZ R9, R57, R70, !PT ;  /* 0x0000004639097209 */ /* 0x001fe20007810000 */
[----:B------:R-:W-:Y:S01]  /*9140*/  IMAD.U32 R70, RZ, RZ, UR20 ;  /* 0x00000014ff467e24 */ /* 0x000fe2000f8e00ff */
[----:B------:R-:W-:Y:S02]  /*9150*/  FSEL R95, R95, -INF , !P1 ;  /* 0xff8000005f5f7808 */ /* 0x000fe40004800000 */
[----:B------:R-:W-:Y:S01]  /*9160*/  LOP3.LUT P1, RZ, R16, 0x80000, RZ, 0xc0, !PT ;  /* 0x0008000010ff7812 */ /* 0x000fe2000782c0ff */
[----:B------:R-:W-:-:S03]  /*9170*/  FFMA.FTZ R67, R9, R70, -8 ;  /* 0xc100000009437423 */ /* 0x000fc60000010046 */
        /* <DEDUP_REMOVED lines=63> */
[----:B------:R-:W-:-:S02]  /*9570*/  FSEL R11, R11, -INF , !P1 ;  /* 0xff8000000b0b7808 */ /* 0x000fc40004800000 */
[----:B------:R-:W-:Y:S02]  /*9580*/  FSETP.NEU.FTZ.AND P1, PT, R9, -INF , PT ;  /* 0xff8000000900780b */ /* 0x000fe40003f3d000 */
[----:B------:R-:W-:Y:S02]  /*9590*/  ISETP.LT.OR P2, PT, R135, 0x9a, P2 ;  /* 0x0000009a8700780c */ /* 0x000fe40001741670 */
        /* <DEDUP_REMOVED lines=19> */
[----:B------:R1:W-:Y:S01]  /*96d0*/  MUFU.EX2 R68, R131 ;  /* 0x0000008300447308 */ /* 0x0003e20000000800 */
[----:B0-----:R-:W-:-:S01]  /*96e0*/  FFMA.FTZ R128, R130, UR20, -R67 ;  /* 0x0000001482807c23 */ /* 0x001fc20008010843 */
[----:B------:R-:W-:Y:S01]  /*96f0*/  FSEL R130, R9, RZ, P1 ;  /* 0x000000ff09827208 */ /* 0x000fe20000800000 */
        /* <DEDUP_REMOVED lines=36> */
[----:B------:R-:W-:Y:S01]  /*9940*/  FMNMX.FTZ R56, R118, R123, !PT ;  /* 0x0000007b76387209 */ /* 0x000fe20007810000 */
[----:B------:R-:W-:-:S03]  /*9950*/  FMUL.FTZ R130, R130, UR20 ;  /* 0x0000001482827c20 */ /* 0x000fc60008410000 */
        /* <DEDUP_REMOVED lines=39> */
[----:B------:R-:W1:Y:S05]  /*9bd0*/  SHFL.BFLY PT, R127, R56, 0x2, 0x1f ;  /* 0x0c401f00387f7f89 */ /* 0x000e6a00000e0000 */
[----:B------:R-:W-:Y:S08]  /*9be0*/  MUFU.EX2 R113, R113 ;  /* 0x0000007100717308 */ /* 0x000ff00000000800 */
[----:B------:R-:W-:Y:S08]  /*9bf0*/  MUFU.EX2 R116, R116 ;  /* 0x0000007400747308 */ /* 0x000ff00000000800 */
[----:B------:R-:W-:Y:S01]  /*9c00*/  MUFU.EX2 R117, R117 ;  /* 0x0000007500757308 */ /* 0x000fe20000000800 */
[----:B-1----:R-:W-:Y:S01]  /*9c10*/  FMNMX.FTZ R131, R56, R127, !PT ;  /* 0x0000007f38837209 */ /* 0x002fe20007810000 */
[--C-:B------:R-:W-:Y:S01]  /*9c20*/  FFMA.FTZ R127, R129, UR20, -R67.reuse ;  /* 0x00000014817f7c23 */ /* 0x100fe20008010843 */
[----:B------:R-:W-:-:S01]  /*9c30*/  FFMA.FTZ R129, R132, UR20, -R67 ;  /* 0x0000001484817c23 */ /* 0x000fc20008010843 */
[----:B------:R-:W-:Y:S01]  /*9c40*/  FFMA.FTZ R132, R69, UR20, -R67 ;  /* 0x0000001445847c23 */ /* 0x000fe20008010843 */
[----:B------:R-:W-:Y:S01]  /*9c50*/  IMAD.U32 R67, RZ, RZ, UR20 ;  /* 0x00000014ff437e24 */ /* 0x000fe2000f8e00ff */
[----:B------:R-:W1:Y:S02]  /*9c60*/  SHFL.BFLY PT, R56, R131, 0x1, 0x1f ;  /* 0x0c201f0083387f89 */ /* 0x000e6400000e0000 */
[----:B------:R-:W-:Y:S08]  /*9c70*/  MUFU.EX2 R88, R88 ;  /* 0x0000005800587308 */ /* 0x000ff00000000800 */
        /* <DEDUP_REMOVED lines=17> */
[----:B------:R-:W-:-:S01]  /*9d90*/  FFMA.FTZ R94, R97, UR20, -R7 ;  /* 0x00000014615e7c23 */ /* 0x000fc20008010807 */
[----:B------:R-:W-:Y:S01]  /*9da0*/  FADD.FTZ R121, -R121, R8 ;  /* 0x0000000879797221 */ /* 0x000fe20000010100 */
[----:B------:R-:W-:-:S01]  /*9db0*/  FFMA.FTZ R67, R122, UR20, -R7 ;  /* 0x000000147a437c23 */ /* 0x000fc20008010807 */
[--C-:B------:R-:W-:Y:S01]  /*9dc0*/  FFMA.FTZ R97, R98, UR20, -R7.reuse ;  /* 0x0000001462617c23 */ /* 0x100fe20008010807 */
[----:B------:R-:W-:-:S01]  /*9dd0*/  FFMA.FTZ R98, R99, UR20, -R7 ;  /* 0x0000001463627c23 */ /* 0x000fc20008010807 */
[----:B------:R-:W-:Y:S01]  /*9de0*/  FMUL.FTZ R121, R121, UR20 ;  /* 0x0000001479797c20 */ /* 0x000fe20008410000 */
[----:B------:R-:W-:Y:S01]  /*9df0*/  MUFU.EX2 R11, R11 ;  /* 0x0000000b000b7308 */ /* 0x000fe20000000800 */
[----:B0-----:R-:W-:-:S01]  /*9e00*/  FFMA.FTZ R99, R130, R4, R57 ;  /* 0x0000000482637223 */ /* 0x001fc20000010039 */
        /* <DEDUP_REMOVED lines=166> */
.L_x_14212:
        /* <DEDUP_REMOVED lines=42> */
[----:B------:R-:W-:Y:S01]  /*ab10*/  VIADD R6, R6, 0xffffffff ;  /* 0xffffffff06067836 */ /* 0x000fe20000000000 */
        /* <DEDUP_REMOVED lines=33> */
[----:B------:R-:W-:Y:S01]  /*ad30*/  IMAD.MOV.U32 R8, RZ, RZ, R56 ;  /* 0x000000ffff087224 */ /* 0x000fe200078e0038 */
[----:B------:R-:W-:Y:S01]  /*ad40*/  F2FP.SATFINITE.E4M3.F32.PACK_AB_MERGE_C R136, R87, R86, R127 ;  /* 0x000000565788723e */ /* 0x000fe2000480707f */
[----:B------:R-:W-:Y:S01]  /*ad50*/  IMAD.MOV.U32 R7, RZ, RZ, R9 ;  /* 0x000000ffff077224 */ /* 0x000fe200078e0009 */
[----:B------:R-:W-:-:S02]  /*ad60*/  F2FP.SATFINITE.E4M3.F32.PACK_AB_MERGE_C R137, R59, R58, R60 ;  /* 0x0000003a3b89723e */ /* 0x000fc4000480703c */
[----:B------:R-:W-:Y:S01]  /*ad70*/  F2FP.SATFINITE.E4M3.F32.PACK_AB_MERGE_C R138, R65, R64, R129 ;  /* 0x00000040418a723e */ /* 0x000fe20004807081 */
[----:B------:R-:W-:Y:S06]  /*ad80*/  @P1 BRA `(.L_x_14213) ;  /* 0xffffffb400cc1947 */ /* 0x000fec000383ffff */
.L_x_14194:
        /* <DEDUP_REMOVED lines=26> */
.L_x_14215:
[----:B------:R-:W-:Y:S02]  /*af30*/  ULDC UR12, c[0x0][0x9e4] ;  /* 0x00027900000c7ab9 */ /* 0x000fe40000000800 */
[----:B------:R-:W-:-:S11]  /*af40*/  UISETP.NE.AND UP0, UPT, UR12, 0x1, UPT ;  /* 0x000000010c00788c */ /* 0x000fd6000bf05270 */
[----:B------:R-:W-:Y:S02]  /*af50*/  @UP0 ULDC.64 UR14, c[0x0][0x9e8] ;  /* 0x00027a00000e0ab9 */ /* 0x000fe40000000a00 */
[----:B------:R-:W-:-:S04]  /*af60*/  UIMAD.WIDE.U32 UR6, UR10, UR14, URZ ;  /* 0x0000000e0a0672a5 */ /* 0x000fc8000f8e003f */
[----:B------:R-:W-:-:S12]  /*af70*/  @UP0 USHF.R.U32.HI UR10, URZ, UR15, UR7 ;  /* 0x0000000f3f0a0299 */ /* 0x000fd80008011607 */
.L_x_14216:
[----:B------:R-:W-:-:S04]  /*af80*/  UIMAD UR10, UR10, UR12, URZ ;  /* 0x0000000c0a0a72a4 */ /* 0x000fc8000f8e023f */
[----:B------:R-:W-:-:S04]  /*af90*/  UISETP.LT.AND UP0, UPT, UR11, UR10, UPT ;  /* 0x0000000a0b00728c */ /* 0x000fc8000bf01270 */
[----:B------:R-:W-:-:S12]  /*afa0*/  USEL UR11, UR11, UR10, !UP0 ;  /* 0x0000000a0b0b7287 */ /* 0x000fd8000c000000 */
.L_x_14214:
        /* <DEDUP_REMOVED lines=13> */
.L_x_14228:
[----:B------:R-:W-:-:S04]  /*b080*/  UISETP.NE.AND UP0, UPT, UR23, 0x1, UPT ;  /* 0x000000011700788c */ /* 0x000fc8000bf05270 */
[----:B------:R-:W-:-:S04]  /*b090*/  USEL UR37, URZ, 0x1, UP0 ;  /* 0x000000013f257887 */ /* 0x000fc80008000000 */
[----:B------:R-:W-:Y:S01]  /*b0a0*/  ULOP3.LUT UR37, UR24, UR37, URZ, 0x3c, !UPT ;  /* 0x0000002518257292 */ /* 0x000fe2000f8e3c3f */
[----:B------:R-:W-:Y:S11]  /*b0b0*/  @!P0 BRA `(.L_x_14218) ;  /* 0x0000000000048947 */ /* 0x000ff60003800000 */
[----:B------:R-:W-:Y:S01]  /*b0c0*/  BPT.TRAP 0x1 ;  /* 0x000000040000795c */ /* 0x000fe20000300000 */
.L_x_14218:
        /* <DEDUP_REMOVED lines=9> */
.L_x_14219:
[----:B-1----:R-:W-:Y:S05]  /*b160*/  @P1 BRA `(.L_x_14220) ;  /* 0x0000000000081947 */ /* 0x002fea0003800000 */
[----:B------:R-:W1:Y:S02]  /*b170*/  SYNCS.PHASECHK.TRANS64.TRYWAIT P1, [UR21+0x13230], R9 ;  /* 0x01323009ff0075a7 */ /* 0x000e640008020155 */
[----:B-1----:R-:W-:Y:S05]  /*b180*/  @!P1 BRA `(.L_x_14221) ;  /* 0x00000108001c9947 */ /* 0x002fea0003800000 */
.L_x_14220:
        /* <DEDUP_REMOVED lines=64> */
.L_x_14222:
[----:B------:R-:W-:Y:S01]  /*b590*/  ULEA UR11, UR23, UR45, 0x3 ;  /* 0x0000002d170b7291 */ /* 0x000fe2000f8e183f */
[----:B01----:R-:W-:-:S05]  /*b5a0*/  IMAD.U32 R9, RZ, RZ, UR24 ;  /* 0x00000018ff097e24 */ /* 0x003fca000f8e00ff */
[----:B------:R-:W-:-:S04]  /*b5b0*/  SHF.L.U32 R9, R9, 0x1f, RZ ;  /* 0x0000001f09097819 */ /* 0x000fc800000006ff */
[----:B------:R0:W1:Y:S01]  /*b5c0*/  SYNCS.PHASECHK.TRANS64.TRYWAIT P1, [UR11+0x13250], R9 ;  /* 0x01325009ff0075a7 */ /* 0x000062000802014b */
[----:B------:R-:W-:Y:S05]  /*b5d0*/  @!P0 BRA `(.L_x_14223) ;  /* 0x0000000000048947 */ /* 0x000fea0003800000 */
[----:B------:R-:W-:Y:S01]  /*b5e0*/  BPT.TRAP 0x1 ;  /* 0x000000040000795c */ /* 0x000fe20000300000 */
.L_x_14223:
[----:B-1----:R-:W-:Y:S05]  /*b5f0*/  @P1 BRA `(.L_x_14224) ;  /* 0x0000000000081947 */ /* 0x002fea0003800000 */
[----:B------:R-:W1:Y:S02]  /*b600*/  SYNCS.PHASECHK.TRANS64.TRYWAIT P1, [UR11+0x13250], R9 ;  /* 0x01325009ff0075a7 */ /* 0x000e64000802014b */
[----:B-1----:R-:W-:Y:S05]  /*b610*/  @!P1 BRA `(.L_x_14225) ;  /* 0x0000010400109947 */ /* 0x002fea0003800000 */
.L_x_14224:
        /* <DEDUP_REMOVED lines=32> */
.L_x_14226:
        /* <DEDUP_REMOVED lines=503> */
.L_x_14227:
        /* <DEDUP_REMOVED lines=82> */
.L_x_14217:
        /* <DEDUP_REMOVED lines=10> */
.L_x_14248:
[----:B------:R-:W-:-:S04]  /*dd50*/  UIADD3 UR38, UR24, 0x1, URZ ;  /* 0x0000000118267890 */ /* 0x000fc8000fffe03f */
[----:B------:R-:W-:-:S04]  /*dd60*/  UISETP.NE.AND UP0, UPT, UR38, 0x2, UPT ;  /* 0x000000022600788c */ /* 0x000fc8000bf05270 */
[----:B------:R-:W-:Y:S02]  /*dd70*/  USEL UR37, URZ, 0x1, UP0 ;  /* 0x000000013f257887 */ /* 0x000fe40008000000 */
[----:B------:R-:W-:Y:S02]  /*dd80*/  USEL UR38, UR38, URZ, UP0 ;  /* 0x0000003f26267287 */ /* 0x000fe40008000000 */
[----:B------:R-:W-:Y:S01]  /*dd90*/  ULOP3.LUT UR37, UR25, UR37, URZ, 0x3c, !UPT ;  /* 0x0000002519257292 */ /* 0x000fe2000f8e3c3f */
[----:B------:R-:W-:Y:S11]  /*dda0*/  @!P0 BRA `(.L_x_14230) ;  /* 0x0000000000048947 */ /* 0x000ff60003800000 */
[----:B------:R-:W-:Y:S01]  /*ddb0*/  BPT.TRAP 0x1 ;  /* 0x000000040000795c */ /* 0x000fe20000300000 */
.L_x_14230:
[----:B------:R-:W-:Y:S01]  /*ddc0*/  ULEA UR6, UR38, UR45, 0x3 ;  /* 0x0000002d26067291 */ /* 0x000fe2000f8e183f */
[----:B------:R-:W-:-:S05]  /*ddd0*/  IMAD.U32 R9, RZ, RZ, UR37 ;  /* 0x00000025ff097e24 */ /* 0x000fca000f8e00ff */
[----:B------:R-:W-:-:S04]  /*dde0*/  SHF.L.U32 R9, R9, 0x1f, RZ ;  /* 0x0000001f09097819 */ /* 0x000fc800000006ff */
[----:B------:R0:W1:Y:S01]  /*ddf0*/  SYNCS.PHASECHK.TRANS64.TRYWAIT P1, [UR6+0x13230], R9 ;  /* 0x01323009ff0075a7 */ /* 0x0000620008020146 */
[----:B------:R-:W-:Y:S05]  /*de00*/  @!P0 BRA `(.L_x_14231) ;  /* 0x0000000000048947 */ /* 0x000fea0003800000 */
[----:B------:R-:W-:Y:S01]  /*de10*/  BPT.TRAP 0x1 ;  /* 0x000000040000795c */ /* 0x000fe20000300000 */
.L_x_14231:
[----:B-1----:R-:W-:Y:S05]  /*de20*/  @P1 BRA `(.L_x_14232) ;  /* 0x0000000000081947 */ /* 0x002fea0003800000 */
[----:B------:R-:W1:Y:S02]  /*de30*/  SYNCS.PHASECHK.TRANS64.TRYWAIT P1, [UR6+0x13230], R9 ;  /* 0x01323009ff0075a7 */ /* 0x000e640008020146 */
[----:B-1----:R-:W-:Y:S05]  /*de40*/  @!P1 BRA `(.L_x_14233) ;  /* 0x000000dc001c9947 */ /* 0x002fea0003800000 */
.L_x_14232:
        /* <DEDUP_REMOVED lines=64> */
.L_x_14234:
[----:B------:R-:W-:Y:S01]  /*e250*/  ULEA UR11, UR24, UR45, 0x3 ;  /* 0x0000002d180b7291 */ /* 0x000fe2000f8e183f */
[----:B01----:R-:W-:-:S05]  /*e260*/  IMAD.U32 R9, RZ, RZ, UR25 ;  /* 0x00000019ff097e24 */ /* 0x003fca000f8e00ff */
[----:B------:R-:W-:-:S04]  /*e270*/  SHF.L.U32 R9, R9, 0x1f, RZ ;  /* 0x0000001f09097819 */ /* 0x000fc800000006ff */
[----:B------:R0:W1:Y:S01]  /*e280*/  SYNCS.PHASECHK.TRANS64.TRYWAIT P1, [UR11+0x13250], R9 ;  /* 0x01325009ff0075a7 */ /* 0x000062000802014b */
[----:B------:R-:W-:Y:S05]  /*e290*/  @!P0 BRA `(.L_x_14235) ;  /* 0x0000000000048947 */ /* 0x000fea0003800000 */
[----:B------:R-:W-:Y:S01]  /*e2a0*/  BPT.TRAP 0x1 ;  /* 0x000000040000795c */ /* 0x000fe20000300000 */
.L_x_14235:
[----:B-1----:R-:W-:Y:S05]  /*e2b0*/  @P1 BRA `(.L_x_14236) ;  /* 0x0000000000081947 */ /* 0x002fea0003800000 */
[----:B------:R-:W1:Y:S02]  /*e2c0*/  SYNCS.PHASECHK.TRANS64.TRYWAIT P1, [UR11+0x13250], R9 ;  /* 0x01325009ff0075a7 */ /* 0x000e64000802014b */
[----:B-1----:R-:W-:Y:S05]  /*e2d0*/  @!P1 BRA `(.L_x_14237) ;  /* 0x000000d800109947 */ /* 0x002fea0003800000 */
.L_x_14236:
        /* <DEDUP_REMOVED lines=32> */
.L_x_14238:
        /* <DEDUP_REMOVED lines=196> */
.L_x_14241:
[----:B------:R-:W-:-:S05]  /*f120*/  IMAD.U32 R138, RZ, RZ, UR21 ;  /* 0x00000015ff8a7e24 */ /* 0x000fca000f8e00ff */
[----:B------:R-:W-:-:S13]  /*f130*/  ISETP.NE.AND P1, PT, R138, 0x1, PT ;  /* 0x000000018a00780c */ /* 0x000fda0003f25270 */
[----:B------:R-:W1:Y:S02]  /*f140*/  @P1 LDC.64 R56, c[0x0][0x9e8] ;  /* 0x00027a00ff381b82 */ /* 0x000e640000000a00 */
[----:B-1----:R-:W-:-:S05]  /*f150*/  @P1 IMAD.HI.U32 R56, R136, R56, RZ ;  /* 0x0000003888381227 */ /* 0x002fca00078e00ff */
[----:B------:R-:W-:-:S07]  /*f160*/  @P1 SHF.R.U32.HI R136, RZ, R57, R56 ;  /* 0x00000039ff881219 */ /* 0x000fce0000011638 */
.L_x_14242:
[----:B------:R-:W-:Y:S05]  /*f170*/  BSYNC B0 ;  /* 0x0000000000007941 */ /* 0x000fea0003800000 */
.L_x_14240:
[----:B------:R-:W-:-:S05]  /*f180*/  IMAD R136, R136, R138, R67 ;  /* 0x0000008a88887224 */ /* 0x000fca00078e0243 */
[----:B------:R-:W-:Y:S02]  /*f190*/  VIADDMNMX R71, R136, R138, R71, PT ;  /* 0x0000008a88477246 */ /* 0x000fe40003800147 */
[----:B------:R-:W-:-:S07]  /*f1a0*/  VIMNMX R70, R70, R136, !PT ;  /* 0x0000008846467248 */ /* 0x000fce0007fe0100 */
.L_x_14239:
        /* <DEDUP_REMOVED lines=247> */
.L_x_14245:
[----:B------:R-:W-:-:S05]  /*10120*/  IMAD.U32 R70, RZ, RZ, UR21 ;  /* 0x00000015ff467e24 */ /* 0x000fca000f8e00ff */
[----:B------:R-:W-:-:S13]  /*10130*/  ISETP.NE.AND P6, PT, R70, 0x1, PT ;  /* 0x000000014600780c */ /* 0x000fda0003fc5270 */
[----:B------:R-:W0:Y:S02]  /*10140*/  @P6 LDC.64 R56, c[0x0][0x9e8] ;  /* 0x00027a00ff386b82 */ /* 0x000e240000000a00 */
[----:B0-----:R-:W-:-:S05]  /*10150*/  @P6 IMAD.HI.U32 R56, R9, R56, RZ ;  /* 0x0000003809386227 */ /* 0x001fca00078e00ff */
[----:B------:R-:W-:-:S07]  /*10160*/  @P6 SHF.R.U32.HI R9, RZ, R57, R56 ;  /* 0x00000039ff096219 */ /* 0x000fce0000011638 */
.L_x_14246:
[----:B------:R-:W-:Y:S05]  /*10170*/  BSYNC B0 ;  /* 0x0000000000007941 */ /* 0x000fea0003800000 */
.L_x_14244:
[----:B------:R-:W-:-:S05]  /*10180*/  IMAD R9, R9, R70, R67 ;  /* 0x0000004609097224 */ /* 0x000fca00078e0243 */
[----:B------:R-:W-:Y:S02]  /*10190*/  VIADDMNMX R135, R9, R70, R135, PT ;  /* 0x0000004609877246 */ /* 0x000fe40003800187 */
[----:B------:R-:W-:-:S07]  /*101a0*/  VIMNMX R134, R134, R9, !PT ;  /* 0x0000000986867248 */ /* 0x000fce0007fe0100 */
.L_x_14243:
        /* <DEDUP_REMOVED lines=199> */
[----:B------:R-:W-:Y:S02]  /*10e20*/  FMNMX.FTZ R71, R11, R8, !PT ;  /* 0x000000080b477209 */ /* 0x000fe40007810000 */
[----:B------:R-:W-:Y:S02]  /*10e30*/  FSEL R56, R67, RZ, P1 ;  /* 0x000000ff43387208 */ /* 0x000fe40000800000 */
[----:B------:R-:W-:-:S03]  /*10e40*/  ISETP.LT.OR P2, PT, R135, 0x9a, P2 ;  /* 0x0000009a8700780c */ /* 0x000fc60001741670 */
        /* <DEDUP_REMOVED lines=65> */
[----:B------:R-:W-:-:S02]  /*11260*/  FFMA.FTZ R127, R101, UR20, -R56 ;  /* 0x00000014657f7c23 */ /* 0x000fc40008010838 */
[----:B0-----:R-:W-:Y:S02]  /*11270*/  FMNMX.FTZ R117, R73, R124, !PT ;  /* 0x0000007c49757209 */ /* 0x001fe40007810000 */
[----:B------:R-:W-:Y:S02]  /*11280*/  MUFU.EX2 R120, R120 ;  /* 0x0000007800787308 */ /* 0x000fe40000000800 */
[----:B------:R-:W-:Y:S01]  /*11290*/  FMNMX.FTZ R124, R74, R117, !PT ;  /* 0x000000754a7c7209 */ /* 0x000fe20007810000 */
[----:B------:R-:W-:-:S03]  /*112a0*/  FFMA.FTZ R117, R128, UR20, -R56 ;  /* 0x0000001480757c23 */ /* 0x000fc60008010838 */
[----:B------:R-:W-:Y:S02]  /*112b0*/  FMNMX.FTZ R123, R75, R124, !PT ;  /* 0x0000007c4b7b7209 */ /* 0x000fe40007810000 */
[----:B------:R-:W-:Y:S02]  /*112c0*/  MUFU.EX2 R69, R69 ;  /* 0x0000004500457308 */ /* 0x000fe40000000800 */
[----:B------:R-:W-:-:S04]  /*112d0*/  FMNMX.FTZ R124, R78, R123, !PT ;  /* 0x0000007b4e7c7209 */ /* 0x000fc80007810000 */
[----:B------:R-:W-:Y:S02]  /*112e0*/  FMNMX.FTZ R101, R79, R124, !PT ;  /* 0x0000007c4f657209 */ /* 0x000fe40007810000 */
[----:B------:R0:W-:Y:S02]  /*112f0*/  MUFU.EX2 R124, R127 ;  /* 0x0000007f007c7308 */ /* 0x0001e40000000800 */
[----:B------:R-:W-:Y:S01]  /*11300*/  FMNMX.FTZ R128, R82, R101, !PT ;  /* 0x0000006552807209 */ /* 0x000fe20007810000 */
[----:B------:R-:W-:-:S03]  /*11310*/  FFMA.FTZ R101, R102, UR20, -R56 ;  /* 0x0000001466657c23 */ /* 0x000fc60008010838 */
[----:B------:R-:W-:Y:S02]  /*11320*/  FMNMX.FTZ R123, R83, R128, !PT ;  /* 0x00000080537b7209 */ /* 0x000fe40007810000 */
[----:B------:R-:W-:Y:S01]  /*11330*/  MUFU.EX2 R104, R104 ;  /* 0x0000006800687308 */ /* 0x000fe20000000800 */
[----:B0-----:R-:W-:-:S01]  /*11340*/  FFMA.FTZ R127, R76, UR20, -R56 ;  /* 0x000000144c7f7c23 */ /* 0x001fc20008010838 */
[----:B------:R-:W-:Y:S01]  /*11350*/  FMNMX.FTZ R102, R58, R123, !PT ;  /* 0x0000007b3a667209 */ /* 0x000fe20007810000 */
[----:B------:R-:W-:-:S01]  /*11360*/  FFMA.FTZ R123, R103, UR20, -R56 ;  /* 0x00000014677b7c23 */ /* 0x000fc20008010838 */
[----:B------:R-:W-:Y:S02]  /*11370*/  FSEL R76, R63, -INF , !P4 ;  /* 0xff8000003f4c7808 */ /* 0x000fe40006000000 */
[----:B------:R-:W-:Y:S02]  /*11380*/  FMNMX.FTZ R103, R59, R102, !PT ;  /* 0x000000663b677209 */ /* 0x000fe40007810000 */
[----:B------:R0:W-:Y:S02]  /*11390*/  MUFU.EX2 R102, R123 ;  /* 0x0000007b00667308 */ /* 0x0001e40000000800 */
[----:B------:R-:W-:-:S04]  /*113a0*/  FMNMX.FTZ R128, R60, R103, !PT ;  /* 0x000000673c807209 */ /* 0x000fc80007810000 */
[----:B------:R-:W-:Y:S02]  /*113b0*/  FMNMX.FTZ R103, R61, R128, !PT ;  /* 0x000000803d677209 */ /* 0x000fe40007810000 */
[----:B------:R-:W-:Y:S01]  /*113c0*/  MUFU.EX2 R63, R127 ;  /* 0x0000007f003f7308 */ /* 0x000fe20000000800 */
[----:B0-----:R-:W-:-:S01]  /*113d0*/  FFMA.FTZ R123, R77, UR20, -R56 ;  /* 0x000000144d7b7c23 */ /* 0x001fc20008010838 */
[----:B------:R-:W-:Y:S02]  /*113e0*/  FMNMX.FTZ R103, R62, R103, !PT ;  /* 0x000000673e677209 */ /* 0x000fe40007810000 */
[----:B------:R-:W-:Y:S02]  /*113f0*/  FSEL R77, R68, -INF , !P2 ;  /* 0xff800000444d7808 */ /* 0x000fe40005000000 */
[----:B------:R-:W-:Y:S02]  /*11400*/  FMNMX.FTZ R103, R76, R103, !PT ;  /* 0x000000674c677209 */ /* 0x000fe40007810000 */
[----:B------:R0:W-:Y:S02]  /*11410*/  MUFU.EX2 R68, R123 ;  /* 0x0000007b00447308 */ /* 0x0001e40000000800 */
[----:B------:R-:W-:-:S04]  /*11420*/  FMNMX.FTZ R128, R66, R103, !PT ;  /* 0x0000006742807209 */ /* 0x000fc80007810000 */
[----:B------:R-:W-:Y:S02]  /*11430*/  FMNMX.FTZ R128, R77, R128, !PT ;  /* 0x000000804d807209 */ /* 0x000fe40007810000 */
[----:B------:R-:W-:Y:S01]  /*11440*/  MUFU.EX2 R108, R108 ;  /* 0x0000006c006c7308 */ /* 0x000fe20000000800 */
[----:B0-----:R-:W-:-:S02]  /*11450*/  FFMA.FTZ R123, R131, UR20, -R56 ;  /* 0x00000014837b7c23 */ /* 0x001fc40008010838 */
[----:B------:R-:W0:Y:S05]  /*11460*/  SHFL.BFLY PT, R103, R128, 0x2, 0x1f ;  /* 0x0c401f0080677f89 */ /* 0x000e2a00000e0000 */
[----:B------:R-:W-:Y:S08]  /*11470*/  MUFU.EX2 R112, R136 ;  /* 0x0000008800707308 */ /* 0x000ff00000000800 */
[----:B------:R-:W-:Y:S08]  /*11480*/  MUFU.EX2 R109, R109 ;  /* 0x0000006d006d7308 */ /* 0x000ff00000000800 */
[----:B------:R-:W-:Y:S01]  /*11490*/  MUFU.EX2 R88, R88 ;  /* 0x0000005800587308 */ /* 0x000fe20000000800 */
[----:B0-----:R-:W-:Y:S01]  /*114a0*/  FMNMX.FTZ R127, R128, R103, !PT ;  /* 0x00000067807f7209 */ /* 0x001fe20007810000 */
[--C-:B------:R-:W-:Y:S01]  /*114b0*/  FFMA.FTZ R103, R129, UR20, -R56.reuse ;  /* 0x0000001481677c23 */ /* 0x100fe20008010838 */
[----:B------:R-:W-:-:S01]  /*114c0*/  FFMA.FTZ R128, R130, UR20, -R56 ;  /* 0x0000001482807c23 */ /* 0x000fc20008010838 */
[----:B------:R-:W-:-:S02]  /*114d0*/  FSEL R130, R9, RZ, P1 ;  /* 0x000000ff09827208 */ /* 0x000fc40000800000 */
[----:B------:R-:W0:Y:S02]  /*114e0*/  SHFL.BFLY PT, R132, R127, 0x1, 0x1f ;  /* 0x0c201f007f847f89 */ /* 0x000e2400000e0000 */
[----:B------:R-:W-:Y:S01]  /*114f0*/  MUFU.EX2 R89, R89 ;  /* 0x0000005900597308 */ /* 0x000fe20000000800 */
[----:B------:R-:W-:-:S04]  /*11500*/  FADD.FTZ R130, -R130, R7 ;  /* 0x0000000782827221 */ /* 0x000fc80000010100 */
[----:B------:R-:W-:-:S03]  /*11510*/  FMUL.FTZ R130, R130, UR20 ;  /* 0x0000001482827c20 */ /* 0x000fc60008410000 */
[----:B------:R-:W-:Y:S08]  /*11520*/  MUFU.EX2 R92, R92 ;  /* 0x0000005c005c7308 */ /* 0x000ff00000000800 */
[----:B------:R-:W1:Y:S01]  /*11530*/  MUFU.EX2 R130, R130 ;  /* 0x0000008200827308 */ /* 0x000e620000000800 */
[----:B0-----:R-:W-:Y:S01]  /*11540*/  FMNMX.FTZ R56, R127, R132, !PT ;  /* 0x000000847f387209 */ /* 0x001fe20007810000 */
[----:B------:R-:W-:-:S06]  /*11550*/  IMAD.U32 R127, RZ, RZ, UR20 ;  /* 0x00000014ff7f7e24 */ /* 0x000fcc000f8e00ff */
[----:B------:R-:W-:Y:S01]  /*11560*/  MUFU.EX2 R93, R93 ;  /* 0x0000005d005d7308 */ /* 0x000fe20000000800 */
[C---:B------:R-:W-:Y:S01]  /*11570*/  FSETP.NEU.FTZ.AND P1, PT, R56.reuse, -INF , PT ;  /* 0xff8000003800780b */ /* 0x040fe20003f3d000 */
[----:B------:R-:W-:-:S03]  /*11580*/  FFMA.FTZ R7, R56, R127, -8 ;  /* 0xc100000038077423 */ /* 0x000fc6000001007f */
        /* <DEDUP_REMOVED lines=51> */
[----:B--2---:R-:W-:-:S07]  /*118c0*/  FADD.FTZ R4, R12, R3 ;  /* 0x000000030c047221 */ /* 0x004fce0000010000 */
[----:B------:R2:W-:Y:S01]  /*118d0*/  MUFU.EX2 R8, R126 ;  /* 0x0000007e00087308 */ /* 0x0005e20000000800 */
[----:B0-----:R-:W-:-:S07]  /*118e0*/  FADD.FTZ R3, R15, R4 ;  /* 0x000000040f037221 */ /* 0x001fce0000010000 */
[----:B------:R-:W0:Y:S01]  /*118f0*/  MUFU.EX2 R121, R121 ;  /* 0x0000007900797308 */ /* 0x000e220000000800 */
[----:B--2---:R-:W-:-:S01]  /*11900*/  FADD.FTZ R126, R10, R99 ;  /* 0x000000630a7e7221 */ /* 0x004fc20000010000 */
[----:B------:R-:W-:Y:S01]  /*11910*/  FFMA.FTZ R99, R100, UR20, -R7 ;  /* 0x0000001464637c23 */ /* 0x000fe20008010807 */
[----:B-1----:R-:W-:-:S02]  /*11920*/  FADD.FTZ R4, R20, R3 ;  /* 0x0000000314047221 */ /* 0x002fc40000010000 */
        /* <DEDUP_REMOVED lines=125> */
.L_x_14247:
        /* <DEDUP_REMOVED lines=82> */
.L_x_14229:
[----:B------:R-:W-:Y:S06]  /*12620*/  BAR.ARV 0x8, 0x200 ;  /* 0x0208000000007b1d */ /* 0x000fec0000002000 */
[----:B------:R-:W-:Y:S05]  /*12630*/  @!P0 BRA `(.L_x_14249) ;  /* 0x0000000000048947 */ /* 0x000fea0003800000 */
[----:B------:R-:W-:Y:S01]  /*12640*/  BPT.TRAP 0x1 ;  /* 0x000000040000795c */ /* 0x000fe20000300000 */
.L_x_14249:
[----:B------:R-:W-:Y:S01]  /*12650*/  ULEA UR14, UR38, UR45, 0x3 ;  /* 0x0000002d260e7291 */ /* 0x000fe2000f8e183f */
[----:B------:R-:W-:-:S05]  /*12660*/  IMAD.U32 R0, RZ, RZ, UR37 ;  /* 0x00000025ff007e24 */ /* 0x000fca000f8e00ff */
[----:B------:R-:W-:-:S04]  /*12670*/  SHF.L.U32 R0, R0, 0x1f, RZ ;  /* 0x0000001f00007819 */ /* 0x000fc800000006ff */
[----:B------:R0:W1:Y:S01]  /*12680*/  SYNCS.PHASECHK.TRANS64.TRYWAIT P1, [UR14+0x13250], R0 ;  /* 0x01325000ff0075a7 */ /* 0x000062000802014e */
[----:B------:R-:W-:Y:S05]  /*12690*/  @!P0 BRA `(.L_x_14250) ;  /* 0x0000000000048947 */ /* 0x000fea0003800000 */
[----:B------:R-:W-:Y:S01]  /*126a0*/  BPT.TRAP 0x1 ;  /* 0x000000040000795c */ /* 0x000fe20000300000 */
.L_x_14250:
[----:B-1----:R-:W-:Y:S05]  /*126b0*/  @P1 BRA `(.L_x_14251) ;  /* 0x0000000000081947 */ /* 0x002fea0003800000 */
[----:B------:R-:W1:Y:S02]  /*126c0*/  SYNCS.PHASECHK.TRANS64.TRYWAIT P1, [UR14+0x13250], R0 ;  /* 0x01325000ff0075a7 */ /* 0x000e64000802014e */
[----:B-1----:R-:W-:Y:S05]  /*126d0*/  @!P1 BRA `(.L_x_14252) ;  /* 0x0000009400289947 */ /* 0x002fea0003800000 */
.L_x_14251:
        /* <DEDUP_REMOVED lines=89> */
.L_x_14253:
        /* <DEDUP_REMOVED lines=42> */
.L_x_14175:
[----:B------:R-:W0:Y:S01]  /*12f10*/  S2R R6, SR_CgaCtaId ;  /* 0x0000000000067919 */ /* 0x000e220000008800 */
[----:B------:R-:W-:Y:S01]  /*12f20*/  MOV R5, 0x400 ;  /* 0x0000040000057802 */ /* 0x000fe20000000f00 */
[----:B------:R-:W-:Y:S01]  /*12f30*/  BSSY B0, `(.L_x_14254) ;  /* 0x00001cf000007945 */ /* 0x000fe20003800000 */
[----:B------:R-:W-:Y:S01]  /*12f40*/  SHF.R.S32.HI R3, RZ, 0x1f, R156 ;  /* 0x0000001fff037819 */ /* 0x000fe2000001149c */
[----:B------:R-:W-:Y:S01]  /*12f50*/  BAR.SYNC.DEFER_BLOCKING 0x5, 0x200 ;  /* 0x0148000000007b1d */ /* 0x000fe20000010000 */
        /* <DEDUP_REMOVED lines=9> */
[----:B------:R-:W2:Y:S01]  /*12ff0*/  LDL R35, [R1+0x10] ;  /* 0x0000100001237983 */ /* 0x000ea20000100800 */
        /* <DEDUP_REMOVED lines=13> */
[----:B0-----:R-:W-:Y:S01]  /*130d0*/  IMAD.SHL.U32 R6, R34, 0x4, RZ ;  /* 0x0000000422067824 */ /* 0x001fe200078e00ff */
[----:B------:R-:W-:Y:S02]  /*130e0*/  F2FP.BF16.F32.PACK_AB R58, R58, R59 ;  /* 0x0000003b3a3a723e */ /* 0x000fe400000010ff */
[----:B------:R-:W-:Y:S02]  /*130f0*/  F2FP.BF16.F32.PACK_AB R57, R56, R57 ;  /* 0x000000393839723e */ /* 0x000fe400000010ff */
[----:B------:R-:W-:Y:S02]  /*13100*/  F2FP.BF16.F32.PACK_AB R13, R46, R13 ;  /* 0x0000000d2e0d723e */ /* 0x000fe400000010ff */
[----:B------:R-:W-:Y:S01]  /*13110*/  F2FP.BF16.F32.PACK_AB R12, R47, R12 ;  /* 0x0000000c2f0c723e */ /* 0x000fe200000010ff */
[----:B------:R-:W-:Y:S01]  /*13120*/  BAR.SYNC.DEFER_BLOCKING 0x1, 0x180 ;  /* 0x0046000000007b1d */ /* 0x000fe20000010000 */
[----:B------:R-:W-:-:S04]  /*13130*/  LOP3.LUT R6, R6, 0xc, RZ, 0xc0, !PT ;  /* 0x0000000c06067812 */ /* 0x000fc800078ec0ff */
[----:B------:R-:W-:Y:S01]  /*13140*/  IADD3 R6, P0, R6, UR6, RZ ;  /* 0x0000000606067c10 */ /* 0x000fe2000ff1e0ff */
[----:B------:R-:W-:Y:S01]  /*13150*/  UMOV UR4, URZ ;  /* 0x0000003f00047c82 */ /* 0x000fe20008000000 */
[----:B------:R-:W-:Y:S01]  /*13160*/  USHF.R.S32.HI UR16, URZ, 0x1f, UR40 ;  /* 0x0000001f3f107899 */ /* 0x000fe20008011428 */
[----:B------:R-:W-:Y:S02]  /*13170*/  ULDC.64 UR10, c[0x0][0xb90] ;  /* 0x0002e400000a7ab9 */ /* 0x000fe40000000a00 */
[----:B------:R-:W-:Y:S01]  /*13180*/  IMAD.X R7, RZ, RZ, UR7, P0 ;  /* 0x00000007ff077e24 */ /* 0x000fe200080e06ff */
[----:B------:R-:W-:Y:S01]  /*13190*/  ULDC.64 UR6, c[0x0][0xc00] ;  /* 0x0003000000067ab9 */ /* 0x000fe20000000a00 */
[----:B------:R-:W-:Y:S01]  /*131a0*/  USHF.R.S32.HI UR9, URZ, 0x1f, UR41 ;  /* 0x0000001f3f097899 */ /* 0x000fe20008011429 */
[----:B------:R-:W-:Y:S02]  /*131b0*/  ULDC.64 UR14, c[0x0][0xb98] ;  /* 0x0002e600000e7ab9 */ /* 0x000fe40000000a00 */
[----:B------:R0:W3:Y:S01]  /*131c0*/  LDG.E.CONSTANT R17, desc[UR50][R6.64] ;  /* 0x0000003206117981 */ /* 0x0000e2000c1e9900 */
[----:B------:R-:W-:Y:S01]  /*131d0*/  UISETP.NE.U32.AND UP0, UPT, UR6, URZ, UPT ;  /* 0x0000003f0600728c */ /* 0x000fe2000bf05070 */
[----:B------:R-:W-:-:S03]  /*131e0*/  ULDC.64 UR18, c[0x0][0xc08] ;  /* 0x0003020000127ab9 */ /* 0x000fc60000000a00 */
        /* <DEDUP_REMOVED lines=25> */
[C---:B------:R-:W-:Y:S02]  /*13380*/  IADD3 R35, P3, R8.reuse, 0x20, RZ ;  /* 0x0000002008237810 */ /* 0x040fe40007f7e0ff */
[----:B------:R-:W-:Y:S01]  /*13390*/  LOP3.LUT R15, R8, 0x380, RZ, 0xc0, !PT ;  /* 0x00000380080f7812 */ /* 0x000fe200078ec0ff */
[----:B------:R-:W-:Y:S01]  /*133a0*/  IMAD.X R11, RZ, RZ, R9, P1 ;  /* 0x000000ffff0b7224 */ /* 0x000fe200008e0609 */
[----:B------:R-:W-:Y:S02]  /*133b0*/  LOP3.LUT R10, R35, 0x380, RZ, 0xc0, !PT ;  /* 0x00000380230a7812 */ /* 0x000fe400078ec0ff */
[----:B------:R-:W-:Y:S02]  /*133c0*/  LOP3.LUT R20, R39, 0x380, RZ, 0xc0, !PT ;  /* 0x0000038027147812 */ /* 0x000fe400078ec0ff */
[----:B------:R-:W-:-:S02]  /*133d0*/  SHF.R.U64 R15, R15, 0x3, RZ ;  /* 0x000000030f0f7819 */ /* 0x000fc400000012ff */
[----:B------:R-:W-:Y:S02]  /*133e0*/  IADD3 R37, P2, R8, 0x40, RZ ;  /* 0x0000004008257810 */ /* 0x000fe40007f5e0ff */
[----:B------:R-:W-:Y:S02]  /*133f0*/  SHF.R.U64 R10, R10, 0x3, RZ ;  /* 0x000000030a0a7819 */ /* 0x000fe400000012ff */
[----:B------:R-:W-:Y:S01]  /*13400*/  SHF.R.U64 R20, R20, 0x3, RZ ;  /* 0x0000000314147819 */ /* 0x000fe200000012ff */
[--C-:B------:R-:W-:Y:S01]  /*13410*/  IMAD.X R13, RZ, RZ, R9.reuse, P2 ;  /* 0x000000ffff0d7224 */ /* 0x100fe200010e0609 */
[----:B------:R-:W-:Y:S01]  /*13420*/  LOP3.LUT R8, R15, R8, RZ, 0x3c, !PT ;  /* 0x000000080f087212 */ /* 0x000fe200078e3cff */
        /* <DEDUP_REMOVED lines=26> */
[----:B------:R-:W-:Y:S01]  /*135d0*/  SHFL.IDX PT, R32, R32, R17, 0x1c1f ;  /* 0x001c1f1120207589 */ /* 0x000fe200000e0000 */
[----:B------:R-:W-:-:S03]  /*135e0*/  IMAD.U32 R20, RZ, RZ, UR6 ;  /* 0x00000006ff147e24 */ /* 0x000fc6000f8e00ff */
[----:B------:R-:W1:Y:S01]  /*135f0*/  SHFL.IDX PT, R21, R21, R18, 0x1c1f ;  /* 0x001c1f1215157589 */ /* 0x000e6200000e0000 */
[----:B--2---:R-:W-:Y:S02]  /*13600*/  SEL R12, R28, R25, P0 ;  /* 0x000000191c0c7207 */ /* 0x004fe40000000000 */
[----:B------:R-:W-:Y:S01]  /*13610*/  SEL R14, R25, R28, P0 ;  /* 0x0000001c190e7207 */ /* 0x000fe20000000000 */
[----:B------:R-:W-:Y:S04]  /*13620*/  SHFL.IDX PT, R36, R36, R17, 0x1c1f ;  /* 0x001c1f1124247589 */ /* 0x000fe800000e0000 */
[----:B------:R-:W2:Y:S01]  /*13630*/  SHFL.IDX PT, R33, R33, R18, 0x1c1f ;  /* 0x001c1f1221217589 */ /* 0x000ea200000e0000 */
[----:B---3--:R-:W-:Y:S02]  /*13640*/  SEL R9, R34, R27, P0 ;  /* 0x0000001b22097207 */ /* 0x008fe40000000000 */
[----:B------:R-:W-:Y:S01]  /*13650*/  SEL R11, R27, R34, P0 ;  /* 0x000000221b0b7207 */ /* 0x000fe20000000000 */
[----:B------:R-:W-:Y:S04]  /*13660*/  SHFL.IDX PT, R38, R38, R17, 0x1c1f ;  /* 0x001c1f1126267589 */ /* 0x000fe800000e0000 */
[----:B------:R-:W3:Y:S01]  /*13670*/  SHFL.IDX PT, R55, R55, R18, 0x1c1f ;  /* 0x001c1f1237377589 */ /* 0x000ee200000e0000 */
[----:B0-----:R-:W-:-:S02]  /*13680*/  SEL R28, R30, R31, P0 ;  /* 0x0000001f1e1c7207 */ /* 0x001fc40000000000 */
[----:B------:R-:W-:Y:S01]  /*13690*/  SEL R30, R31, R30, P0 ;  /* 0x0000001e1f1e7207 */ /* 0x000fe20000000000 */
[----:B------:R0:W-:Y:S01]  /*136a0*/  STSM.16.M88.4 [R40], R8 ;  /* 0x0000000828007844 */ /* 0x0001e20000000200 */
[----:B-1----:R-:W-:Y:S02]  /*136b0*/  SEL R13, R32, R21, P0 ;  /* 0x00000015200d7207 */ /* 0x002fe40000000000 */
[----:B------:R-:W-:Y:S01]  /*136c0*/  SEL R15, R21, R32, P0 ;  /* 0x00000020150f7207 */ /* 0x000fe20000000000 */
[----:B------:R-:W-:-:S04]  /*136d0*/  IMAD.U32 R21, RZ, RZ, UR7 ;  /* 0x00000007ff157e24 */ /* 0x000fc8000f8e00ff */
[----:B------:R1:W-:Y:S01]  /*136e0*/  STSM.16.M88.4 [R39], R12 ;  /* 0x0000000c27007844 */ /* 0x0003e20000000200 */
[----:B--2---:R-:W-:Y:S02]  /*136f0*/  SEL R25, R36, R33, P0 ;  /* 0x0000002124197207 */ /* 0x004fe40000000000 */
[----:B------:R-:W-:Y:S02]  /*13700*/  SEL R27, R33, R36, P0 ;  /* 0x00000024211b7207 */ /* 0x000fe40000000000 */
[----:B------:R-:W2:Y:S03]  /*13710*/  LDC R33, c[0x0][0xbe8] ;  /* 0x0002fa00ff217b82 */ /* 0x000ea60000000800 */
[----:B------:R4:W-:Y:S01]  /*13720*/  STSM.16.M88.4 [R37], R24 ;  /* 0x0000001825007844 */ /* 0x0009e20000000200 */
[----:B---3--:R-:W-:Y:S02]  /*13730*/  SEL R29, R38, R55, P0 ;  /* 0x00000037261d7207 */ /* 0x008fe40000000000 */
[----:B------:R-:W-:-:S05]  /*13740*/  SEL R31, R55, R38, P0 ;  /* 0x00000026371f7207 */ /* 0x000fca0000000000 */
[----:B------:R4:W-:Y:S01]  /*13750*/  STSM.16.M88.4 [R35], R28 ;  /* 0x0000001c23007844 */ /* 0x0009e20000000200 */
[----:B------:R-:W-:Y:S06]  /*13760*/  BAR.SYNC.DEFER_BLOCKING 0x1, 0x180 ;  /* 0x0046000000007b1d */ /* 0x000fec0000010000 */
[----:B------:R-:W3:Y:S01]  /*13770*/  @P2 LDG.E R17, desc[UR50][R20.64] ;  /* 0x0000003214112981 */ /* 0x000ee2000c1e1900 */
[----:B--2---:R-:W-:Y:S01]  /*13780*/  ISETP.NE.AND P1, PT, R33, 0x1, PT ;  /* 0x000000012100780c */ /* 0x004fe20003f25270 */
[----:B0-----:R-:W-:Y:S01]  /*13790*/  VIADD R11, R22, UR42 ;  /* 0x0000002a160b7c36 */ /* 0x001fe20008000000 */
[----:B------:R-:W-:-:S02]  /*137a0*/  UIMAD UR6, UR16, UR10, URZ ;  /* 0x0000000a100672a4 */ /* 0x000fc4000f8e023f */
[----:B------:R-:W-:Y:S01]  /*137b0*/  USEL UR9, UR9, URZ, !UP0 ;  /* 0x0000003f09097287 */ /* 0x000fe2000c000000 */
[----:B------:R-:W-:Y:S01]  /*137c0*/  IMAD.MOV.U32 R8, RZ, RZ, R11 ;  /* 0x000000ffff087224 */ /* 0x000fe200078e000b */
[----:B------:R-:W-:Y:S02]  /*137d0*/  UIMAD UR12, UR40, UR11, UR6 ;  /* 0x0000000b280c72a4 */ /* 0x000fe4000f8e0206 */
[----:B------:R-:W-:Y:S02]  /*137e0*/  USEL UR8, UR41, URZ, !UP0 ;  /* 0x0000003f29087287 */ /* 0x000fe4000c000000 */
[----:B------:R-:W-:-:S03]  /*137f0*/  UISETP.NE.U32.AND UP0, UPT, UR18, URZ, UPT ;  /* 0x0000003f1200728c */ /* 0x000fc6000bf05070 */
[----:B------:R-:W0:Y:S01]  /*13800*/  @P1 LDC R18, c[0x0][0xbec] ;  /* 0x0002fb00ff121b82 */ /* 0x000e220000000800 */
[----:B------:R-:W-:-:S06]  /*13810*/  UISETP.NE.AND.EX UP0, UPT, UR19, URZ, UPT, UP0 ;  /* 0x0000003f1300728c */ /* 0x000fcc000bf05300 */
[----:B------:R-:W-:Y:S01]  /*13820*/  PLOP3.LUT P3, PT, PT, PT, UP0, 0x80, 0x0 ;  /* 0x000000000000781c */ /* 0x000fe20003f6f008 */
[----:B------:R-:W2:Y:S01]  /*13830*/  @P1 LDC R32, c[0x0][0xbf0] ;  /* 0x0002fc00ff201b82 */ /* 0x000ea20000000800 */
[----:B0-----:R-:W-:-:S05]  /*13840*/  @P1 IMAD.HI.U32 R9, R11, R18, RZ ;  /* 0x000000120b091227 */ /* 0x001fca00078e00ff */
[----:B--2---:R-:W-:-:S05]  /*13850*/  @P1 SHF.R.U32.HI R8, RZ, R32, R9 ;  /* 0x00000020ff081219 */ /* 0x004fca0000011609 */
[----:B------:R-:W-:-:S04]  /*13860*/  IMAD.MOV R10, RZ, RZ, -R8 ;  /* 0x000000ffff0a7224 */ /* 0x000fc800078e0a08 */
[----:B------:R-:W-:Y:S01]  /*13870*/  IMAD R11, R33, R10, R11 ;  /* 0x0000000a210b7224 */ /* 0x000fe200078e020b */
[----:B------:R-:W-:-:S04]  /*13880*/  SHF.R.S32.HI R10, RZ, 0x1f, R8 ;  /* 0x0000001fff0a7819 */ /* 0x000fc80000011408 */
[----:B------:R-:W-:Y:S02]  /*13890*/  SHF.R.S32.HI R9, RZ, 0x1f, R11 ;  /* 0x0000001fff097819 */ /* 0x000fe4000001140b */
[----:B---3--:R-:W-:-:S13]  /*138a0*/  @P2 R2UR UR4, R17 ;  /* 0x00000000110422ca */ /* 0x008fda00000e0000 */
[----:B------:R-:W-:Y:S02]  /*138b0*/  USHF.R.S32.HI UR7, URZ, 0x1f, UR4 ;  /* 0x0000001f3f077899 */ /* 0x000fe40008011404 */
[----:B------:R-:W-:Y:S02]  /*138c0*/  UMOV UR6, UR4 ;  /* 0x0000000400067c82 */ /* 0x000fe40008000000 */
[----:B------:R-:W-:-:S04]  /*138d0*/  UIMAD.WIDE.U32 UR10, UR40, UR10, UR6 ;  /* 0x0000000a280a72a5 */ /* 0x000fc8000f8e0006 */
[----:B------:R-:W-:Y:S02]  /*138e0*/  UIADD3 UR11, UR11, UR12, URZ ;  /* 0x0000000c0b0b7290 */ /* 0x000fe4000fffe03f */
[----:B------:R-:W-:Y:S02]  /*138f0*/  UIMAD UR12, UR9, UR14, URZ ;  /* 0x0000000e090c72a4 */ /* 0x000fe4000f8e023f */
[----:B------:R-:W-:Y:S02]  /*13900*/  UIMAD.WIDE.U32 UR10, UR8, UR14, UR10 ;  /* 0x0000000e080a72a5 */ /* 0x000fe4000f8e000a */
[----:B------:R-:W-:Y:S01]  /*13910*/  UIMAD UR12, UR8, UR15, UR12 ;  /* 0x0000000f080c72a4 */ /* 0x000fe2000f8e020c */
[----:B------:R-:W-:-:S03]  /*13920*/  ULDC UR14, c[0x0][0xa88] ;  /* 0x0002a200000e7ab9 */ /* 0x000fc60000000800 */
[----:B------:R-:W-:Y:S02]  /*13930*/  IADD3 R8, P0, R8, UR10, RZ ;  /* 0x0000000a08087c10 */ /* 0x000fe4000ff1e0ff */
[----:B-1----:R-:W-:Y:S01]  /*13940*/  IMAD.U32 R13, RZ, RZ, UR12 ;  /* 0x0000000cff0d7e24 */ /* 0x002fe2000f8e00ff */
[----:B------:R-:W-:Y:S02]  /*13950*/  ULDC.64 UR12, c[0x0][0xb88] ;  /* 0x0002e200000c7ab9 */ /* 0x000fe40000000a00 */
[----:B------:R-:W-:Y:S02]  /*13960*/  IMAD R12, R9, UR12, RZ ;  /* 0x0000000c090c7c24 */ /* 0x000fe4000f8e02ff */
[----:B------:R-:W-:Y:S01]  /*13970*/  IADD3.X R9, R10, UR11, R13, P0, !PT ;  /* 0x0000000b0a097c10 */ /* 0x000fe200087fe40d */
[----:B------:R-:W-:Y:S01]  /*13980*/  @UP0 ULDC.64 UR10, c[0x0][0xc08] ;  /* 0x00030200000a0ab9 */ /* 0x000fe20000000a00 */
[----:B------:R-:W-:Y:S01]  /*13990*/  IMAD R13, R11, UR13, R12 ;  /* 0x0000000d0b0d7c24 */ /* 0x000fe2000f8e020c */
[----:B------:R-:W-:Y:S01]  /*139a0*/  @UP0 UIMAD.WIDE UR10, UR41, 0x4, UR10 ;  /* 0x00000004290a08a5 */ /* 0x000fe2000f8e020a */
[----:B------:R-:W-:-:S02]  /*139b0*/  IMAD.U32 R10, RZ, RZ, UR14 ;  /* 0x0000000eff0a7e24 */ /* 0x000fc4000f8e00ff */
[----:B------:R-:W-:Y:S01]  /*139c0*/  IMAD.WIDE.U32 R8, R11, UR12, R8 ;  /* 0x0000000c0b087c25 */ /* 0x000fe2000f8e0008 */
[----:B------:R-:W-:-:S03]  /*139d0*/  ULDC.64 UR12, c[0x0][0xb50] ;  /* 0x0002d400000c7ab9 */ /* 0x000fc60000000a00 */
[----:B------:R-:W-:Y:S01]  /*139e0*/  IMAD.IADD R9, R9, 0x1, R13 ;  /* 0x0000000109097824 */ /* 0x000fe200078e020d */
[C---:B------:R-:W-:Y:S01]  /*139f0*/  LEA R11, P0, R8.reuse, UR12, 0x2 ;  /* 0x0000000c080b7c11 */ /* 0x040fe2000f8010ff */
[----:B------:R-:W-:Y:S02]  /*13a00*/  IMAD.U32 R12, RZ, RZ, UR10 ;  /* 0x0000000aff0c7e24 */ /* 0x000fe4000f8e00ff */
[----:B------:R-:W-:Y:S01]  /*13a10*/  IMAD.U32 R13, RZ, RZ, UR11 ;  /* 0x0000000bff0d7e24 */ /* 0x000fe2000f8e00ff */
[----:B------:R-:W-:Y:S01]  /*13a20*/  LEA.HI.X R14, R8, UR13, R9, 0x2, P0 ;  /* 0x0000000d080e7c11 */ /* 0x000fe200080f1409 */
[----:B------:R-:W-:-:S03]  /*13a30*/  IMAD R9, R157, 0x40, R156 ;  /* 0x000000409d097824 */ /* 0x000fc600078e029c */
[----:B------:R4:W5:Y:S01]  /*13a40*/  @P3 LDG.E R10, desc[UR50][R12.64] ;  /* 0x000000320c0a3981 */ /* 0x000962000c1e1900 */
[----:B------:R-:W-:Y:S05]  /*13a50*/  @P3 BRA `(.L_x_14256) ;  /* 0x0000000000103947 */ /* 0x000fea0003800000 */
[----:B------:R-:W-:Y:S05]  /*13a60*/  @!P2 BRA `(.L_x_14256) ;  /* 0x00000000000ca947 */ /* 0x000fea0003800000 */
[----:B----4-:R-:W2:Y:S04]  /*13a70*/  LDG.E R13, desc[UR50][R20.64] ;  /* 0x00000032140d7981 */ /* 0x010ea8000c1e1900 */
[----:B-----5:R-:W2:Y:S02]  /*13a80*/  LDG.E R10, desc[UR50][R20.64+0x4] ;  /* 0x00000432140a7981 */ /* 0x020ea4000c1e1900 */
[----:B--2---:R-:W-:-:S07]  /*13a90*/  IMAD.IADD R10, R10, 0x1, -R13 ;  /* 0x000000010a0a7824 */ /* 0x004fce00078e0a0d */
.L_x_14256:
[----:B----4-:R-:W2:Y:S01]  /*13aa0*/  LDL R12, [R1+0xc] ;  /* 0x00000c00010c7983 */ /* 0x010ea20000100800 */
[----:B------:R-:W0:Y:S01]  /*13ab0*/  S2R R8, SR_TID.X ;  /* 0x0000000000087919 */ /* 0x000e220000002100 */
[----:B------:R-:W-:Y:S01]  /*13ac0*/  IMAD.WIDE R6, R9, 0x2, R6 ;  /* 0x0000000209067825 */ /* 0x000fe200078e0206 */
[----:B------:R-:W-:Y:S01]  /*13ad0*/  ULDC.64 UR12, c[0x0][0xaa0] ;  /* 0x0002a800000c7ab9 */ /* 0x000fe20000000a00 */
[----:B------:R-:W-:Y:S04]  /*13ae0*/  SHFL.IDX PT, R20, R11, RZ, 0x1c1f ;  /* 0x001c1fff0b147589 */ /* 0x000fe800000e0000 */
[----:B------:R-:W1:Y:S04]  /*13af0*/  SHFL.IDX PT, R21, R14, RZ, 0x1c1f ;  /* 0x001c1fff0e157589 */ /* 0x000e6800000e0000 */
[----:B------:R-:W-:Y:S01]  /*13b00*/  SHFL.IDX PT, R26, R11, 0x1, 0x1c1f ;  /* 0x003c1f000b1a7f89 */ /* 0x000fe200000e0000 */
[----:B0-----:R-:W-:-:S05]  /*13b10*/  VIADD R13, R8, 0xffffff80 ;  /* 0xffffff80080d7836 */ /* 0x001fca0000000000 */
[----:B------:R-:W-:-:S04]  /*13b20*/  SHF.R.S32.HI R8, RZ, 0x1f, R13 ;  /* 0x0000001fff087819 */ /* 0x000fc8000001140d */
[----:B------:R-:W-:-:S04]  /*13b30*/  LEA.HI R8, R8, R13, RZ, 0x7 ;  /* 0x0000000d08087211 */ /* 0x000fc800078f38ff */
[----:B------:R-:W-:Y:S01]  /*13b40*/  LOP3.LUT R8, R8, 0xffffff80, RZ, 0xc0, !PT ;  /* 0xffffff8008087812 */ /* 0x000fe200078ec0ff */
[----:B------:R-:W0:Y:S04]  /*13b50*/  SHFL.IDX PT, R27, R14, 0x1, 0x1c1f ;  /* 0x003c1f000e1b7f89 */ /* 0x000e2800000e0000 */
[----:B------:R-:W-:Y:S02]  /*13b60*/  IMAD.IADD R8, R13, 0x1, -R8 ;  /* 0x000000010d087824 */ /* 0x000fe400078e0a08 */
[----:B-----5:R-:W-:Y:S01]  /*13b70*/  IMAD R35, R10, R33, RZ ;  /* 0x000000210a237224 */ /* 0x020fe200078e02ff */
[----:B------:R-:W-:Y:S02]  /*13b80*/  IADD3 R13, P3, R6, 0x1800, RZ ;  /* 0x00001800060d7810 */ /* 0x000fe40007f7e0ff */
[----:B------:R-:W-:-:S02]  /*13b90*/  LOP3.LUT P0, RZ, R8, 0x3, RZ, 0xc0, !PT ;  /* 0x0000000308ff7812 */ /* 0x000fc4000780c0ff */
[C---:B------:R-:W-:Y:S02]  /*13ba0*/  IADD3 R29, P4, R6.reuse, 0x3000, RZ ;  /* 0x00003000061d7810 */ /* 0x040fe40007f9e0ff */
[----:B------:R-:W-:Y:S02]  /*13bb0*/  LOP3.LUT R9, R6, 0x380, RZ, 0xc0, !PT ;  /* 0x0000038006097812 */ /* 0x000fe400078ec0ff */
[----:B------:R-:W-:Y:S02]  /*13bc0*/  LOP3.LUT R28, R29, 0x380, RZ, 0xc0, !PT ;  /* 0x000003801d1c7812 */ /* 0x000fe400078ec0ff */
[----:B------:R-:W-:Y:S02]  /*13bd0*/  SHF.R.U64 R9, R9, 0x3, RZ ;  /* 0x0000000309097819 */ /* 0x000fe400000012ff */
[----:B------:R-:W-:-:S04]  /*13be0*/  SHF.R.U64 R28, R28, 0x3, RZ ;  /* 0x000000031c1c7819 */ /* 0x000fc800000012ff */
[----:B------:R-:W-:Y:S01]  /*13bf0*/  LOP3.LUT R28, R28, R29, RZ, 0x3c, !PT ;  /* 0x0000001d1c1c7212 */ /* 0x000fe200078e3cff */
[----:B------:R-:W-:Y:S02]  /*13c00*/  IMAD.X R29, RZ, RZ, R7, P4 ;  /* 0x000000ffff1d7224 */ /* 0x000fe400020e0607 */
[----:B--2---:R-:W-:-:S04]  /*13c10*/  VIADD R12, R12, UR42 ;  /* 0x0000002a0c0c7c36 */ /* 0x004fc80008000000 */
[C---:B------:R-:W-:Y:S01]  /*13c20*/  VIADD R8, R12.reuse, 0x8 ;  /* 0x000000080c087836 */ /* 0x040fe20000000000 */
[-C--:B------:R-:W-:Y:S02]  /*13c30*/  ISETP.GE.OR P2, PT, R12, R35.reuse, P0 ;  /* 0x000000230c00720c */ /* 0x080fe40000746670 */
[----:B------:R-:W-:Y:S02]  /*13c40*/  LOP3.LUT R12, R13, 0x380, RZ, 0xc0, !PT ;  /* 0x000003800d0c7812 */ /* 0x000fe400078ec0ff */
[----:B------:R-:W-:Y:S02]  /*13c50*/  ISETP.GE.OR P0, PT, R8, R35, P0 ;  /* 0x000000230800720c */ /* 0x000fe40000706670 */
[----:B------:R-:W-:Y:S02]  /*13c60*/  SHF.R.U64 R12, R12, 0x3, RZ ;  /* 0x000000030c0c7819 */ /* 0x000fe400000012ff */
[----:B------:R-:W-:Y:S01]  /*13c70*/  LOP3.LUT R8, R9, R6, RZ, 0x3c, !PT ;  /* 0x0000000609087212 */ /* 0x000fe200078e3cff */
[--C-:B------:R-:W-:Y:S01]  /*13c80*/  IMAD.MOV.U32 R9, RZ, RZ, R7.reuse ;  /* 0x000000ffff097224 */ /* 0x100fe200078e0007 */
[----:B------:R-:W-:Y:S01]  /*13c90*/  LOP3.LUT R12, R12, R13, RZ, 0x3c, !PT ;  /* 0x0000000d0c0c7212 */ /* 0x000fe200078e3cff */
[----:B------:R-:W-:-:S02]  /*13ca0*/  IMAD.X R13, RZ, RZ, R7, P3 ;  /* 0x000000ffff0d7224 */ /* 0x000fc400018e0607 */
[----:B-1----:R1:W-:Y:S04]  /*13cb0*/  @!P2 ST.E desc[UR50][R20.64], R4 ;  /* 0x000000041400a985 */ /* 0x0023e8000c101932 */
[----:B0-----:R0:W-:Y:S04]  /*13cc0*/  @!P0 ST.E desc[UR50][R26.64], R0 ;  /* 0x000000001a008985 */ /* 0x0011e8000c101932 */
[----:B------:R-:W2:Y:S04]  /*13cd0*/  LD.E.128 R8, desc[UR50][R8.64] ;  /* 0x0000003208087980 */ /* 0x000ea8000c101d00 */
[----:B------:R-:W3:Y:S01]  /*13ce0*/  LD.E.128 R12, desc[UR50][R12.64] ;  /* 0x000000320c0c7980 */ /* 0x000ee2000c101d00 */
[----:B-1----:R-:W1:Y:S03]  /*13cf0*/  @P1 LDC R21, c[0x0][0xbf0] ;  /* 0x0002fc00ff151b82 */ /* 0x002e660000000800 */
[----:B------:R-:W4:Y:S01]  /*13d00*/  LD.E.128 R28, desc[UR50][R28.64] ;  /* 0x000000321c1c7980 */ /* 0x000f22000c101d00 */
[----:B------:R-:W-:-:S05]  /*13d10*/  IADD3 R17, P0, R6, 0x4800, RZ ;  /* 0x0000480006117810 */ /* 0x000fca0007f1e0ff */
[----:B------:R-:W-:Y:S02]  /*13d20*/  IMAD.X R25, RZ, RZ, R7, P0 ;  /* 0x000000ffff197224 */ /* 0x000fe400000e0607 */
[----:B------:R-:W1:Y:S01]  /*13d30*/  @P1 LDC R7, c[0x0][0xbec] ;  /* 0x0002fb00ff071b82 */ /* 0x000e620000000800 */
[----:B------:R-:W-:Y:S02]  /*13d40*/  UIMAD UR10, UR7, UR12, URZ ;  /* 0x0000000c070a72a4 */ /* 0x000fe4000f8e023f */
[----:B------:R-:W-:Y:S02]  /*13d50*/  UIMAD.WIDE.U32 UR6, UR4, UR12, URZ ;  /* 0x0000000c040672a5 */ /* 0x000fe4000f8e003f */
[----:B------:R-:W-:Y:S01]  /*13d60*/  UIMAD UR10, UR4, UR13, UR10 ;  /* 0x0000000d040a72a4 */ /* 0x000fe2000f8e020a */
[----:B0-----:R-:W-:Y:S02]  /*13d70*/  IMAD R0, R23, 0x30, R157 ;  /* 0x0000003017007824 */ /* 0x001fe400078e029d */
[----:B------:R-:W-:Y:S01]  /*13d80*/  ULDC.64 UR12, c[0x0][0xae8] ;  /* 0x0002ba00000c7ab9 */ /* 0x000fe20000000a00 */
[----:B------:R-:W-:Y:S01]  /*13d90*/  UIADD3 UR7, UR7, UR10, URZ ;  /* 0x0000000a07077290 */ /* 0x000fe2000fffe03f */
[----:B------:R-:W-:Y:S01]  /*13da0*/  LOP3.LUT R6, R17, 0x380, RZ, 0xc0, !PT ;  /* 0x0000038011067812 */ /* 0x000fe200078ec0ff */
[----:B------:R-:W-:Y:S01]  /*13db0*/  UIMAD UR4, UR16, UR12, URZ ;  /* 0x0000000c100472a4 */ /* 0x000fe2000f8e023f */
[----:B------:R-:W-:Y:S01]  /*13dc0*/  VIADD R18, R0, UR42 ;  /* 0x0000002a00127c36 */ /* 0x000fe20008000000 */
[----:B------:R-:W-:Y:S01]  /*13dd0*/  UIMAD.WIDE.U32 UR6, UR40, UR12, UR6 ;  /* 0x0000000c280672a5 */ /* 0x000fe2000f8e0006 */
[----:B------:R-:W-:Y:S01]  /*13de0*/  SHF.R.U64 R4, R6, 0x3, RZ ;  /* 0x0000000306047819 */ /* 0x000fe200000012ff */
[----:B------:R-:W-:Y:S01]  /*13df0*/  UIMAD UR4, UR40, UR13, UR4 ;  /* 0x0000000d280472a4 */ /* 0x000fe2000f8e0204 */
[----:B------:R-:W-:-:S02]  /*13e00*/  ULDC.64 UR10, c[0x0][0xaf0] ;  /* 0x0002bc00000a7ab9 */ /* 0x000fc40000000a00 */
[----:B------:R-:W-:Y:S01]  /*13e10*/  UIMAD UR9, UR9, UR10, URZ ;  /* 0x0000000a090972a4 */ /* 0x000fe2000f8e023f */
[----:B------:R-:W-:Y:S01]  /*13e20*/  LOP3.LUT R24, R4, R17, RZ, 0x3c, !PT ;  /* 0x0000001104187212 */ /* 0x000fe200078e3cff */
[----:B------:R-:W-:Y:S01]  /*13e30*/  UIADD3 UR7, UR7, UR4, URZ ;  /* 0x0000000407077290 */ /* 0x000fe2000fffe03f */
[----:B-1----:R-:W-:Y:S01]  /*13e40*/  @P1 IMAD.HI.U32 R0, R18, R7, RZ ;  /* 0x0000000712001227 */ /* 0x002fe200078e00ff */
[----:B------:R-:W-:-:S03]  /*13e50*/  UIMAD UR4, UR8, UR11, UR9 ;  /* 0x0000000b080472a4 */ /* 0x000fc6000f8e0209 */
[----:B------:R-:W5:Y:S01]  /*13e60*/  LD.E.128 R24, desc[UR50][R24.64] ;  /* 0x0000003218187980 */ /* 0x000f62000c101d00 */
[----:B------:R-:W-:Y:S01]  /*13e70*/  IMAD.MOV.U32 R17, RZ, RZ, R18 ;  /* 0x000000ffff117224 */ /* 0x000fe200078e0012 */
[----:B------:R-:W-:Y:S01]  /*13e80*/  @P1 SHF.R.U32.HI R17, RZ, R21, R0 ;  /* 0x00000015ff111219 */ /* 0x000fe20000011600 */
[----:B------:R-:W-:Y:S01]  /*13e90*/  UIMAD.WIDE.U32 UR8, UR8, UR10, UR6 ;  /* 0x0000000a080872a5 */ /* 0x000fe2000f8e0006 */
[----:B------:R-:W-:Y:S01]  /*13ea0*/  VIADD R32, R157, UR42 ;  /* 0x0000002a9d207c36 */ /* 0x000fe20008000000 */
[----:B------:R-:W-:Y:S01]  /*13eb0*/  @!PT LDS RZ, [RZ] ;  /* 0x00000000fffff984 */ /* 0x000fe20000000800 */
[----:B------:R-:W-:Y:S01]  /*13ec0*/  @!PT LDS RZ, [RZ] ;  /* 0x00000000fffff984 */ /* 0x000fe20000000800 */
[----:B------:R-:W-:Y:S01]  /*13ed0*/  @!PT LDS RZ, [RZ] ;  /* 0x00000000fffff984 */ /* 0x000fe20000000800 */
[----:B------:R-:W-:Y:S01]  /*13ee0*/  @!PT LDS RZ, [RZ] ;  /* 0x00000000fffff984 */ /* 0x000fe20000000800 */
[----:B------:R0:W-:Y:S06]  /*13ef0*/  MEMBAR.ALL.CTA ;  /* 0x0000000000007992 */ /* 0x0001ec0000008000 */
[----:B0-----:R-:W0:Y:S01]  /*13f00*/  FENCE.VIEW.ASYNC.S ;  /* 0x00000000000073c6 */ /* 0x001e220000000000 */
[--C-:B------:R-:W-:Y:S01]  /*13f10*/  SHF.R.S32.HI R0, RZ, 0x1f, R17.reuse ;  /* 0x0000001fff007819 */ /* 0x100fe20000011411 */
[----:B------:R-:W-:Y:S01]  /*13f20*/  UIADD3 UR4, UR9, UR4, URZ ;  /* 0x0000000409047290 */ /* 0x000fe2000fffe03f */
[----:B------:R-:W-:Y:S01]  /*13f30*/  IMAD.MOV R4, RZ, RZ, -R17 ;  /* 0x000000ffff047224 */ /* 0x000fe200078e0a11 */
[----:B------:R-:W-:Y:S01]  /*13f40*/  ULDC.64 UR6, c[0x0][0xae0] ;  /* 0x0002b80000067ab9 */ /* 0x000fe20000000a00 */
[----:B------:R-:W-:-:S02]  /*13f50*/  IMAD.U32 R7, RZ, RZ, UR9 ;  /* 0x00000009ff077e24 */ /* 0x000fc4000f8e00ff */
[----:B------:R-:W-:Y:S02]  /*13f60*/  IMAD R0, R0, UR6, RZ ;  /* 0x0000000600007c24 */ /* 0x000fe4000f8e02ff */
[----:B------:R-:W-:Y:S02]  /*13f70*/  IMAD R21, R33, R4, R18 ;  /* 0x0000000421157224 */ /* 0x000fe400078e0212 */
        /* <DEDUP_REMOVED lines=11> */
[----:B------:R-:W-:-:S03]  /*14030*/  ULDC.64 UR6, c[0x0][0xa80] ;  /* 0x0002a00000067ab9 */ /* 0x000fc60000000a00 */
[----:B------:R-:W-:Y:S01]  /*14040*/  IMAD.IADD R7, R7, 0x1, R17 ;  /* 0x0000000107077824 */ /* 0x000fe200078e0211 */
[----:B------:R-:W-:-:S04]  /*14050*/  LEA R17, P0, R6, UR6, 0x1 ;  /* 0x0000000606117c11 */ /* 0x000fc8000f8008ff */
[----:B------:R-:W-:Y:S01]  /*14060*/  LEA.HI.X R18, R6, UR7, R7, 0x1, P0 ;  /* 0x0000000706127c11 */ /* 0x000fe200080f0c07 */
[----:B0-----:R-:W0:Y:S04]  /*14070*/  SHFL.IDX PT, R21, R17, RZ, 0x181f ;  /* 0x00181fff11157589 */ /* 0x001e2800000e0000 */
[----:B------:R-:W1:Y:S04]  /*14080*/  SHFL.IDX PT, R37, R17, 0x1, 0x181f ;  /* 0x00381f0011257f89 */ /* 0x000e6800000e0000 */
[----:B------:R-:W1:Y:S01]  /*14090*/  SHFL.IDX PT, R39, R17, 0x2, 0x181f ;  /* 0x00581f0011277f89 */ /* 0x000e6200000e0000 */
[----:B------:R-:W-:-:S03]  /*140a0*/  ISETP.GE.AND P0, PT, R156, UR4, PT ;  /* 0x000000049c007c0c */ /* 0x000fc6000bf06270 */
[----:B------:R-:W1:Y:S01]  /*140b0*/  SHFL.IDX PT, R7, R18, RZ, 0x181f ;  /* 0x00181fff12077589 */ /* 0x000e6200000e0000 */
[----:B------:R-:W-:-:S03]  /*140c0*/  VIADD R0, R32, 0x30 ;  /* 0x0000003020007836 */ /* 0x000fc60000000000 */
[----:B------:R-:W1:Y:S01]  /*140d0*/  SHFL.IDX PT, R33, R18, 0x1, 0x181f ;  /* 0x00381f0012217f89 */ /* 0x000e6200000e0000 */
[----:B------:R-:W-:-:S03]  /*140e0*/  VIADD R4, R32, 0x60 ;  /* 0x0000006020047836 */ /* 0x000fc60000000000 */
[----:B------:R-:W1:Y:S01]  /*140f0*/  SHFL.IDX PT, R34, R18, 0x2, 0x181f ;  /* 0x00581f0012227f89 */ /* 0x000e6200000e0000 */
[-C--:B------:R-:W-:Y:S02]  /*14100*/  ISETP.GE.OR P1, PT, R32, R35.reuse, P0 ;  /* 0x000000232000720c */ /* 0x080fe40000726670 */
[-C--:B------:R-:W-:Y:S02]  /*14110*/  ISETP.GE.OR P2, PT, R0, R35.reuse, P0 ;  /* 0x000000230000720c */ /* 0x080fe40000746670 */
[----:B------:R-:W-:Y:S01]  /*14120*/  ISETP.GE.OR P3, PT, R4, R35, P0 ;  /* 0x000000230400720c */ /* 0x000fe20000766670 */
[----:B------:R-:W-:-:S05]  /*14130*/  VIADD R5, R5, 0x13220 ;  /* 0x0001322005057836 */ /* 0x000fca0000000000 */
[----:B------:R-:W-:-:S03]  /*14140*/  PRMT R0, RZ, 0x654, R5 ;  /* 0x00000654ff007816 */ /* 0x000fc60000000005 */
[C---:B0-----:R-:W-:Y:S01]  /*14150*/  @!P1 LEA R4, P4, R156.reuse, R21, 0x1 ;  /* 0x000000159c049211 */ /* 0x041fe200078808ff */
[----:B------:R0:W-:Y:S01]  /*14160*/  SYNCS.ARRIVE.TRANS64.RED.A1T0 RZ, [R0+URZ], RZ ;  /* 0x000000ff00ff79a7 */ /* 0x0001e2000810043f */
[C---:B-1----:R-:W-:Y:S02]  /*14170*/  @!P2 LEA R6, P5, R156.reuse, R37, 0x1 ;  /* 0x000000259c06a211 */ /* 0x042fe400078a08ff */
[C---:B------:R-:W-:Y:S02]  /*14180*/  @!P3 LEA R20, P6, R156.reuse, R39, 0x1 ;  /* 0x000000279c14b211 */ /* 0x040fe400078c08ff */
[C-C-:B------:R-:W-:Y:S02]  /*14190*/  @!P1 LEA.HI.X R5, R156.reuse, R7, R3.reuse, 0x1, P4 ;  /* 0x000000079c059211 */ /* 0x140fe400020f0c03 */
[C-C-:B------:R-:W-:Y:S02]  /*141a0*/  @!P2 LEA.HI.X R7, R156.reuse, R33, R3.reuse, 0x1, P5 ;  /* 0x000000219c07a211 */ /* 0x140fe400028f0c03 */
[----:B------:R-:W-:Y:S01]  /*141b0*/  @!P3 LEA.HI.X R21, R156, R34, R3, 0x1, P6 ;  /* 0x000000229c15b211 */ /* 0x000fe200030f0c03 */
[----:B0-----:R-:W-:-:S05]  /*141c0*/  VIADD R0, R32, 0x90 ;  /* 0x0000009020007836 */ /* 0x001fca0000000000 */
[----:B------:R-:W-:Y:S01]  /*141d0*/  ISETP.GE.OR P0, PT, R0, R35, P0 ;  /* 0x000000230000720c */ /* 0x000fe20000706670 */
[----:B------:R-:W0:Y:S04]  /*141e0*/  SHFL.IDX PT, R17, R17, 0x3, 0x181f ;  /* 0x00781f0011117f89 */ /* 0x000e2800000e0000 */
[----:B------:R-:W1:Y:S04]  /*141f0*/  SHFL.IDX PT, R18, R18, 0x3, 0x181f ;  /* 0x00781f0012127f89 */ /* 0x000e6800000e0000 */
[----:B--2---:R2:W-:Y:S04]  /*14200*/  @!P1 ST.E.128 desc[UR50][R4.64], R8 ;  /* 0x0000000804009985 */ /* 0x0045e8000c101d32 */
[----:B---3--:R2:W-:Y:S04]  /*14210*/  @!P2 ST.E.128 desc[UR50][R6.64], R12 ;  /* 0x0000000c0600a985 */ /* 0x0085e8000c101d32 */
[----:B----4-:R2:W-:Y:S01]  /*14220*/  @!P3 ST.E.128 desc[UR50][R20.64], R28 ;  /* 0x0000001c1400b985 */ /* 0x0105e2000c101d32 */
[----:B01----:R-:W-:Y:S05]  /*14230*/  @P0 BRA `(.L_x_14257) ;  /* 0x0000000800780947 */ /* 0x003fea0003800000 */
[----:B--2---:R-:W-:-:S04]  /*14240*/  LEA R4, P0, R156, R17, 0x1 ;  /* 0x000000119c047211 */ /* 0x004fc800078008ff */
[----:B------:R-:W-:-:S05]  /*14250*/  LEA.HI.X R5, R156, R18, R3, 0x1, P0 ;  /* 0x000000129c057211 */ /* 0x000fca00000f0c03 */
[----:B-----5:R0:W-:Y:S01]  /*14260*/  ST.E.128 desc[UR50][R4.64], R24 ;  /* 0x0000001804007985 */ /* 0x0201e2000c101d32 */
[----:B------:R-:W-:Y:S05]  /*14270*/  BRA `(.L_x_14257) ;  /* 0x0000000800687947 */ /* 0x000fea0003800000 */
.L_x_14255:
        /* <DEDUP_REMOVED lines=34> */
.L_x_14258:
        /* <DEDUP_REMOVED lines=47> */
.L_x_14260:
[----:B------:R-:W-:Y:S05]  /*14790*/  BSYNC B1 ;  /* 0x0000000000017941 */ /* 0x000fea0003800000 */
.L_x_14259:
[----:B0-----:R-:W0:Y:S01]  /*147a0*/  @P0 LDC R5, c[0x0][0xbf0] ;  /* 0x0002fc00ff050b82 */ /* 0x001e220000000800 */
[----:B------:R-:W-:Y:S01]  /*147b0*/  ULDC.64 UR14, c[0x0][0xaa0] ;  /* 0x0002a800000e7ab9 */ /* 0x000fe20000000a00 */
[----:B------:R-:W-:Y:S01]  /*147c0*/  IMAD R4, R23, 0x30, R157 ;  /* 0x0000003017047824 */ /* 0x000fe200078e029d */
[----:B------:R-:W-:Y:S01]  /*147d0*/  UIMAD UR8, UR9, UR14, URZ ;  /* 0x0000000e090872a4 */ /* 0x000fe2000f8e023f */
[----:B-----5:R-:W-:Y:S01]  /*147e0*/  IMAD R21, R0, R13, RZ ;  /* 0x0000000d00157224 */ /* 0x020fe200078e02ff */
        /* <DEDUP_REMOVED lines=37> */
[----:B------:R-:W-:-:S03]  /*14a40*/  VIADD R8, R157, UR42 ;  /* 0x0000002a9d087c36 */ /* 0x000fc60008000000 */
[----:B------:R-:W-:Y:S01]  /*14a50*/  LEA.HI.X R10, R4, UR7, R5, 0x1, P0 ;  /* 0x00000007040a7c11 */ /* 0x000fe200080f0c05 */
[----:B------:R-:W0:Y:S01]  /*14a60*/  SHFL.IDX PT, R9, R6, RZ, 0x181f ;  /* 0x00181fff06097589 */ /* 0x000e2200000e0000 */
[----:B------:R-:W-:Y:S01]  /*14a70*/  ISETP.GE.AND P0, PT, R156, UR4, PT ;  /* 0x000000049c007c0c */ /* 0x000fe2000bf06270 */
[C---:B------:R-:W-:Y:S02]  /*14a80*/  VIADD R0, R8.reuse, 0x30 ;  /* 0x0000003008007836 */ /* 0x040fe40000000000 */
[----:B------:R-:W1:Y:S01]  /*14a90*/  SHFL.IDX PT, R13, R6, 0x1, 0x181f ;  /* 0x00381f00060d7f89 */ /* 0x000e6200000e0000 */
[C---:B------:R-:W-:Y:S01]  /*14aa0*/  VIADD R4, R8.reuse, 0x60 ;  /* 0x0000006008047836 */ /* 0x040fe20000000000 */
[CC--:B------:R-:W-:Y:S01]  /*14ab0*/  ISETP.GE.OR P3, PT, R8.reuse, R21.reuse, P0 ;  /* 0x000000150800720c */ /* 0x0c0fe20000766670 */
[----:B------:R-:W-:Y:S01]  /*14ac0*/  VIADD R5, R8, 0x90 ;  /* 0x0000009008057836 */ /* 0x000fe20000000000 */
[----:B------:R-:W2:Y:S01]  /*14ad0*/  SHFL.IDX PT, R15, R6, 0x2, 0x181f ;  /* 0x00581f00060f7f89 */ /* 0x000ea200000e0000 */
[----:B------:R-:W-:-:S02]  /*14ae0*/  ISETP.GE.OR P2, PT, R0, R21, P0 ;  /* 0x000000150000720c */ /* 0x000fc40000746670 */
[-C--:B------:R-:W-:Y:S01]  /*14af0*/  ISETP.GE.OR P1, PT, R4, R21.reuse, P0 ;  /* 0x000000150400720c */ /* 0x080fe20000726670 */
[----:B------:R-:W3:Y:S01]  /*14b00*/  SHFL.IDX PT, R7, R10, RZ, 0x181f ;  /* 0x00181fff0a077589 */ /* 0x000ee200000e0000 */
[----:B------:R-:W-:-:S03]  /*14b10*/  ISETP.GE.OR P0, PT, R5, R21, P0 ;  /* 0x000000150500720c */ /* 0x000fc60000706670 */
        /* <DEDUP_REMOVED lines=16> */
.L_x_14257:
[----:B------:R-:W-:Y:S05]  /*14c20*/  BSYNC B0 ;  /* 0x0000000000007941 */ /* 0x000fea0003800000 */
.L_x_14254:
[----:B------:R-:W-:Y:S02]  /*14c30*/  ULDC UR4, c[0x0][0xc3c] ;  /* 0x00030f0000047ab9 */ /* 0x000fe40000000800 */
[----:B------:R-:W-:-:S06]  /*14c40*/  UISETP.GE.AND UP0, UPT, UR47, UR4, UPT ;  /* 0x000000042f00728c */ /* 0x000fcc000bf06270 */
[----:B------:R-:W-:-:S13]  /*14c50*/  PLOP3.LUT P0, PT, PT, PT, UP0, 0x80, 0x0 ;  /* 0x000000000000781c */ /* 0x000fda0003f0f008 */
[----:B------:R-:W-:Y:S05]  /*14c60*/  @!P0 BRA `(.L_x_14261) ;  /* 0xfffffec000288947 */ /* 0x000fea000383ffff */
[----:B------:R-:W-:Y:S05]  /*14c70*/  EXIT ;  /* 0x000000000000794d */ /* 0x000fea0003800000 */
.L_x_14164:
        /* <DEDUP_REMOVED lines=55> */
.L_x_14267:
        /* <DEDUP_REMOVED lines=11> */
.L_x_14266:
[----:B------:R-:W-:Y:S05]  /*150a0*/  BSYNC B0 ;  /* 0x0000000000007941 */ /* 0x000fea0003800000 */
.L_x_14265:
        /* <DEDUP_REMOVED lines=21> */
.L_x_14263:
        /* <DEDUP_REMOVED lines=21> */
.L_x_14268:
[----:B---3--:R-:W-:Y:S01]  /*15350*/  IMAD R24, R24, R9, R10 ;  /* 0x0000000918187224 */ /* 0x008fe200078e020a */
[----:B------:R-:W-:Y:S01]  /*15360*/  IABS R2, R4 ;  /* 0x0000000400027213 */ /* 0x000fe20000000000 */
[----:B-1----:R-:W-:Y:S02]  /*15370*/  IMAD.MOV R0, RZ, RZ, -R3 ;  /* 0x000000ffff007224 */ /* 0x002fe400078e0a03 */
[----:B------:R-:W-:Y:S02]  /*15380*/  IMAD.IADD R7, R7, 0x1, -R24 ;  /* 0x0000000107077824 */ /* 0x000fe400078e0a18 */
[----:B--2---:R-:W-:Y:S02]  /*15390*/  IMAD.MOV R8, RZ, RZ, -R2 ;  /* 0x000000ffff087224 */ /* 0x004fe400078e0a02 */
        /* <DEDUP_REMOVED lines=62> */
.L_x_14264:
[----:B------:R-:W0:Y:S01]  /*15780*/  LDC R27, c[0x0][0xc3c] ;  /* 0x00030f00ff1b7b82 */ /* 0x000e220000000800 */
[----:B------:R-:W-:Y:S01]  /*15790*/  IMAD.MOV.U32 R24, RZ, RZ, R7 ;  /* 0x000000ffff187224 */ /* 0x000fe200078e0007 */
[----:B------:R-:W-:Y:S01]  /*157a0*/  UMOV UR4, URZ ;  /* 0x0000003f00047c82 */ /* 0x000fe20008000000 */
[----:B------:R-:W-:-:S07]  /*157b0*/  IMAD.MOV.U32 R26, RZ, RZ, RZ ;  /* 0x000000ffff1a7224 */ /* 0x000fce00078e00ff */
.L_x_14269:
[----:B------:R-:W-:Y:S01]  /*157c0*/  ISETP.NE.AND P0, PT, R5, RZ, PT ;  /* 0x000000ff0500720c */ /* 0x000fe20003f05270 */
[----:B------:R-:W-:-:S12]  /*157d0*/  IMAD.U32 R25, RZ, RZ, UR4 ;  /* 0x00000004ff197e24 */ /* 0x000fd8000f8e00ff */
[----:B------:R-:W1:Y:S01]  /*157e0*/  @!P0 S2R R3, SR_CgaCtaId ;  /* 0x0000000000038919 */ /* 0x000e620000008800 */
[----:B------:R-:W-:-:S04]  /*157f0*/  @!P0 MOV R0, 0x400 ;  /* 0x0000040000008802 */ /* 0x000fc80000000f00 */
[----:B-1----:R-:W-:-:S05]  /*15800*/  @!P0 LEA R0, R3, R0, 0x18 ;  /* 0x0000000003008211 */ /* 0x002fca00078ec0ff */
[----:B0-----:R0:W-:Y:S01]  /*15810*/  @!P0 STS.128 [R0+0x132d0], R24 ;  /* 0x0132d01800008388 */ /* 0x0011e20000000c00 */
[----:B------:R-:W-:Y:S06]  /*15820*/  BAR.ARV 0x5, 0x200 ;  /* 0x0148000000007b1d */ /* 0x000fec0000002000 */
.L_x_14262:
[----:B0-----:R-:W-:Y:S01]  /*15830*/  IMAD.MOV.U32 R0, RZ, RZ, 0x1 ;  /* 0x00000001ff007424 */ /* 0x001fe200078e00ff */
[----:B------:R0:W-:Y:S01]  /*15840*/  STL [R1+0xc], RZ ;  /* 0x00000cff01007387 */ /* 0x0001e20000100800 */
[----:B------:R-:W-:Y:S02]  /*15850*/  ULDC UR5, c[0x0][0xc3c] ;  /* 0x00030f0000057ab9 */ /* 0x000fe40000000800 */
[----:B------:R-:W-:Y:S01]  /*15860*/  ISETP.GE.AND P0, PT, R27, UR5, PT ;  /* 0x000000051b007c0c */ /* 0x000fe2000bf06270 */
[----:B------:R0:W-:Y:S04]  /*15870*/  STL [R1+0x18], R0 ;  /* 0x0000180001007387 */ /* 0x0001e80000100800 */
[----:B------:R0:W-:Y:S08]  /*15880*/  STL [R1+0x34], RZ ;  /* 0x000034ff01007387 */ /* 0x0001f00000100800 */
        /* <DEDUP_REMOVED lines=8> */
[C---:B0-----:R-:W-:Y:S01]  /*15910*/  IMAD.SHL.U32 R23, R9.reuse, 0x40, RZ ;  /* 0x0000004009177824 */ /* 0x041fe200078e00ff */
[--C-:B------:R-:W-:Y:S01]  /*15920*/  SHF.R.U32.HI R0, RZ, 0x1, R9.reuse ;  /* 0x00000001ff007819 */ /* 0x100fe20000011609 */
[C---:B------:R-:W-:Y:S02]  /*15930*/  IMAD.SHL.U32 R2, R9.reuse, 0x20, RZ ;  /* 0x0000002009027824 */ /* 0x040fe400078e00ff */
[----:B------:R-:W-:Y:S01]  /*15940*/  IMAD.SHL.U32 R4, R9, 0x8, RZ ;  /* 0x0000000809047824 */ /* 0x000fe200078e00ff */
[----:B------:R-:W-:Y:S01]  /*15950*/  LOP3.LUT R3, R23, 0x180, RZ, 0xc0, !PT ;  /* 0x0000018017037812 */ /* 0x000fe200078ec0ff */
[C---:B------:R-:W-:Y:S01]  /*15960*/  IMAD.SHL.U32 R8, R9.reuse, 0x4, RZ ;  /* 0x0000000409087824 */ /* 0x040fe200078e00ff */
[----:B------:R-:W-:Y:S01]  /*15970*/  LOP3.LUT R5, R2, 0x80, RZ, 0xc0, !PT ;  /* 0x0000008002057812 */ /* 0x000fe200078ec0ff */
[----:B------:R-:W-:Y:S01]  /*15980*/  IMAD.SHL.U32 R6, R9, 0x2, RZ ;  /* 0x0000000209067824 */ /* 0x000fe200078e00ff */
[----:B------:R-:W-:Y:S01]  /*15990*/  LOP3.LUT R3, R3, 0x30, R0, 0xf8, !PT ;  /* 0x0000003003037812 */ /* 0x000fe200078ef800 */
[----:B------:R-:W-:Y:S01]  /*159a0*/  IMAD.SHL.U32 R0, R9, 0x10, RZ ;  /* 0x0000001009007824 */ /* 0x000fe200078e00ff */
[----:B------:R-:W-:-:S02]  /*159b0*/  LOP3.LUT R5, R5, 0x10, R9, 0xf8, !PT ;  /* 0x0000001005057812 */ /* 0x000fc400078ef809 */
[----:B------:R-:W-:Y:S02]  /*159c0*/  LOP3.LUT R4, R3, 0x30, R4, 0x78, !PT ;  /* 0x0000003003047812 */ /* 0x000fe400078e7804 */
[----:B------:R-:W-:Y:S02]  /*159d0*/  LOP3.LUT R7, R0, 0x600, RZ, 0xc0, !PT ;  /* 0x0000060000077812 */ /* 0x000fe400078ec0ff */
[----:B------:R-:W-:Y:S02]  /*159e0*/  LOP3.LUT R5, R5, 0x10, R8, 0x78, !PT ;  /* 0x0000001005057812 */ /* 0x000fe400078e7808 */
[--C-:B------:R-:W-:Y:S02]  /*159f0*/  LOP3.LUT R7, R7, 0x60, R2.reuse, 0xf8, !PT ;  /* 0x0000006007077812 */ /* 0x100fe400078ef802 */
[----:B------:R-:W-:Y:S02]  /*15a00*/  LOP3.LUT R9, R9, 0x7f, RZ, 0xc0, !PT ;  /* 0x0000007f09097812 */ /* 0x000fe400078ec0ff */
[----:B------:R-:W-:-:S02]  /*15a10*/  LOP3.LUT R22, R7, 0x100, R2, 0xf8, !PT ;  /* 0x0000010007167812 */ /* 0x000fc400078ef802 */
[----:B------:R-:W-:Y:S02]  /*15a20*/  LOP3.LUT R3, R0, 0x1b0, RZ, 0xc0, !PT ;  /* 0x000001b000037812 */ /* 0x000fe400078ec0ff */
[----:B------:R-:W-:Y:S02]  /*15a30*/  LOP3.LUT R23, R4, 0x640, R23, 0xf8, !PT ;  /* 0x0000064004177812 */ /* 0x000fe400078ef817 */
[----:B------:R-:W-:Y:S01]  /*15a40*/  LOP3.LUT R22, R22, R5, RZ, 0xfc, !PT ;  /* 0x0000000516167212 */ /* 0x000fe200078efcff */
[----:B-1----:R-:W-:Y:S01]  /*15a50*/  IMAD.U32 R5, RZ, RZ, UR5 ;  /* 0x00000005ff057e24 */ /* 0x002fe2000f8e00ff */
[----:B------:R-:W-:Y:S02]  /*15a60*/  SHF.R.U32.HI R4, RZ, 0x2, R9 ;  /* 0x00000002ff047819 */ /* 0x000fe40000011609 */
[----:B------:R-:W-:Y:S01]  /*15a70*/  LOP3.LUT R3, R3, 0x30, R6, 0x78, !PT ;  /* 0x0000003003037812 */ /* 0x000fe200078e7806 */
[----:B------:R-:W-:Y:S01]  /*15a80*/  IMAD.MOV.U32 R6, RZ, RZ, 0x1 ;  /* 0x00000001ff067424 */ /* 0x000fe200078e00ff */
[----:B------:R-:W-:-:S02]  /*15a90*/  LOP3.LUT R4, R4, 0x60, R2, 0xf8, !PT ;  /* 0x0000006004047812 */ /* 0x000fc400078ef802 */
        /* <DEDUP_REMOVED lines=9> */
.L_x_14351:
[----:B0-2---:R-:W0:Y:S08]  /*15b30*/  LDC.64 R4, c[0x0][0xa18] ;  /* 0x00028600ff047b82 */ /* 0x005e300000000a00 */
[----:B-1----:R-:W1:Y:S08]  /*15b40*/  LDC.64 R2, c[0x0][0xa28] ;  /* 0x00028a00ff027b82 */ /* 0x002e700000000a00 */
[----:B------:R-:W2:Y:S01]  /*15b50*/  LDC.64 R6, c[0x0][0xa00] ;  /* 0x00028000ff067b82 */ /* 0x000ea20000000a00 */
[----:B0-----:R-:W-:-:S07]  /*15b60*/  ISETP.NE.U32.AND P1, PT, R4, RZ, PT ;  /* 0x000000ff0400720c */ /* 0x001fce0003f25070 */
[----:B------:R-:W0:Y:S01]  /*15b70*/  LDC.64 R8, c[0x0][0xa00] ;  /* 0x00028000ff087b82 */ /* 0x000e220000000a00 */
[----:B------:R-:W-:Y:S02]  /*15b80*/  ISETP.NE.AND.EX P2, PT, R5, RZ, PT, P1 ;  /* 0x000000ff0500720c */ /* 0x000fe40003f45310 */
[----:B-1----:R-:W-:-:S04]  /*15b90*/  ISETP.NE.U32.AND P0, PT, R2, RZ, PT ;  /* 0x000000ff0200720c */ /* 0x002fc80003f05070 */
[----:B------:R-:W-:Y:S02]  /*15ba0*/  ISETP.NE.AND.EX P0, PT, R3, RZ, PT, P0 ;  /* 0x000000ff0300720c */ /* 0x000fe40003f05300 */
[----:B--2---:R-:W-:-:S05]  /*15bb0*/  ISETP.NE.U32.AND P1, PT, R6, RZ, PT ;  /* 0x000000ff0600720c */ /* 0x004fca0003f25070 */
[----:B------:R-:W1:Y:S01]  /*15bc0*/  @P2 LDC.64 R2, c[0x0][0xa18] ;  /* 0x00028600ff022b82 */ /* 0x000e620000000a00 */
[----:B------:R-:W-:-:S07]  /*15bd0*/  ISETP.NE.AND.EX P3, PT, R7, RZ, PT, P1 ;  /* 0x000000ff0700720c */ /* 0x000fce0003f65310 */
[----:B------:R-:W2:Y:S01]  /*15be0*/  @P0 LDC.64 R4, c[0x0][0xa28] ;  /* 0x00028a00ff040b82 */ /* 0x000ea20000000a00 */
[----:B------:R-:W-:Y:S02]  /*15bf0*/  IMAD.MOV.U32 R28, RZ, RZ, RZ ;  /* 0x000000ffff1c7224 */ /* 0x000fe400078e00ff */
[----:B-1----:R-:W-:-:S05]  /*15c00*/  @P2 IMAD.WIDE R2, R27, 0x4, R2 ;  /* 0x000000041b022825 */ /* 0x002fca00078e0202 */
[----:B------:R0:W3:Y:S01]  /*15c10*/  @P2 LDG.E R0, desc[UR50][R2.64] ;  /* 0x0000003202002981 */ /* 0x0000e2000c1e1900 */
[----:B--2---:R-:W-:-:S06]  /*15c20*/  @P0 IMAD.WIDE R4, R27, 0x4, R4 ;  /* 0x000000041b040825 */ /* 0x004fcc00078e0204 */
[----:B------:R1:W5:Y:S01]  /*15c30*/  @P0 LDG.E R4, desc[UR50][R4.64] ;  /* 0x0000003204040981 */ /* 0x000362000c1e1900 */
[----:B0-----:R-:W-:Y:S01]  /*15c40*/  IMAD.WIDE R2, R27, 0x4, R8 ;  /* 0x000000041b027825 */ /* 0x001fe200078e0208 */
[----:B------:R-:W-:-:S04]  /*15c50*/  LOP3.LUT R16, R16, 0xffffffdf, RZ, 0xc0, !PT ;  /* 0xffffffdf10107812 */ /* 0x000fc800078ec0ff */
[----:B------:R1:W5:Y:S01]  /*15c60*/  @P3 LDG.E R28, desc[UR50][R2.64] ;  /* 0x00000032021c3981 */ /* 0x000362000c1e1900 */
[----:B------:R-:W-:Y:S02]  /*15c70*/  @P3 LOP3.LUT R16, R16, 0x20, RZ, 0xfc, !PT ;  /* 0x0000002010103812 */ /* 0x000fe400078efcff */
[----:B---3--:R-:W-:Y:S01]  /*15c80*/  @P2 R2UR UR37, R0 ;  /* 0x00000000002522ca */ /* 0x008fe200000e0000 */
[----:B-1----:R-:W-:-:S14]  /*15c90*/  @P2 BRA `(.L_x_14271) ;  /* 0x00000000001c2947 */ /* 0x002fdc0003800000 */
[----:B------:R-:W-:Y:S01]  /*15ca0*/  ULDC UR37, c[0x0][0x288] ;  /* 0x0000a20000257ab9 */ /* 0x000fe20000000800 */
[----:B------:R-:W-:Y:S05]  /*15cb0*/  @!P3 BRA `(.L_x_14271) ;  /* 0x000000000014b947 */ /* 0x000fea0003800000 */
[----:B------:R-:W2:Y:S04]  /*15cc0*/  LDG.E R5, desc[UR50][R2.64] ;  /* 0x0000003202057981 */ /* 0x000ea8000c1e1900 */
[----:B------:R-:W3:Y:S01]  /*15cd0*/  LDG.E R0, desc[UR50][R2.64+0x4] ;  /* 0x0000043202007981 */ /* 0x000ee2000c1e1900 */
[----:B--2---:R-:W-:Y:S02]  /*15ce0*/  R2UR UR5, R5 ;  /* 0x00000000050572ca */ /* 0x004fe400000e0000 */
[----:B---3--:R-:W-:-:S13]  /*15cf0*/  R2UR UR37, R0 ;  /* 0x00000000002572ca */ /* 0x008fda00000e0000 */
[----:B------:R-:W-:-:S12]  /*15d00*/  UIADD3 UR37, -UR5, UR37, URZ ;  /* 0x0000002505257290 */ /* 0x000fd8000fffe13f */
.L_x_14271:
        /* <DEDUP_REMOVED lines=18> */
.L_x_14272:
        /* <DEDUP_REMOVED lines=11> */
.L_x_14273:
        /* <DEDUP_REMOVED lines=27> */
.L_x_14275:
[----:B------:R-:W-:-:S11]  /*16090*/  UISETP.NE.AND UP0, UPT, UR5, 0x1, UPT ;  /* 0x000000010500788c */ /* 0x000fd6000bf05270 */
[----:B------:R-:W-:Y:S02]  /*160a0*/  @UP0 ULDC.64 UR10, c[0x0][0x9e8] ;  /* 0x00027a00000a0ab9 */ /* 0x000fe40000000a00 */
[----:B------:R-:W-:-:S04]  /*160b0*/  UIMAD.WIDE.U32 UR6, UR8, UR10, URZ ;  /* 0x0000000a080672a5 */ /* 0x000fc8000f8e003f */
[----:B------:R-:W-:-:S12]  /*160c0*/  @UP0 USHF.R.U32.HI UR8, URZ, UR11, UR7 ;  /* 0x0000000b3f080299 */ /* 0x000fd80008011607 */
.L_x_14276:
[----:B------:R-:W-:-:S04]  /*160d0*/  UIMAD UR8, UR8, UR5, UR5 ;  /* 0x00000005080872a4 */ /* 0x000fc8000f8e0205 */
[----:B------:R-:W-:-:S04]  /*160e0*/  UISETP.LT.AND UP0, UPT, UR4, UR8, UPT ;  /* 0x000000080400728c */ /* 0x000fc8000bf01270 */
[----:B------:R-:W-:-:S12]  /*160f0*/  USEL UR4, UR4, UR8, UP0 ;  /* 0x0000000804047287 */ /* 0x000fd80008000000 */
.L_x_14274:
        /* <DEDUP_REMOVED lines=31> */
.L_x_14278:
[----:B------:R-:W-:-:S11]  /*162f0*/  UISETP.NE.AND UP0, UPT, UR5, 0x1, UPT ;  /* 0x000000010500788c */ /* 0x000fd6000bf05270 */
[----:B------:R-:W-:Y:S02]  /*16300*/  @UP0 ULDC.64 UR10, c[0x0][0x9e8] ;  /* 0x00027a00000a0ab9 */ /* 0x000fe40000000a00 */
[----:B------:R-:W-:-:S04]  /*16310*/  UIMAD.WIDE.U32 UR6, UR4, UR10, URZ ;  /* 0x0000000a040672a5 */ /* 0x000fc8000f8e003f */
[----:B------:R-:W-:-:S12]  /*16320*/  @UP0 USHF.R.U32.HI UR4, URZ, UR11, UR7 ;  /* 0x0000000b3f040299 */ /* 0x000fd80008011607 */
.L_x_14279:
[----:B------:R-:W-:-:S04]  /*16330*/  UIMAD UR4, UR4, UR5, URZ ;  /* 0x00000005040472a4 */ /* 0x000fc8000f8e023f */
[----:B------:R-:W-:-:S04]  /*16340*/  UISETP.LT.AND UP0, UPT, UR8, UR4, UPT ;  /* 0x000000040800728c */ /* 0x000fc8000bf01270 */
[----:B------:R-:W-:-:S12]  /*16350*/  USEL UR8, UR8, UR4, !UP0 ;  /* 0x0000000408087287 */ /* 0x000fd8000c000000 */
.L_x_14277:
        /* <DEDUP_REMOVED lines=26> */
.L_x_14281:
        /* <DEDUP_REMOVED lines=20> */
.L_x_14284:
[----:B------:R-:W-:Y:S05]  /*16640*/  BSYNC B6 ;  /* 0x0000000000067941 */ /* 0x000fea0003800000 */
.L_x_14283:
        /* <DEDUP_REMOVED lines=22> */
.L_x_14286:
[----:B------:R-:W-:Y:S05]  /*167b0*/  BSYNC B6 ;  /* 0x0000000000067941 */ /* 0x000fea0003800000 */
.L_x_14285:
        /* <DEDUP_REMOVED lines=20> */
.L_x_14288:
[----:B------:R-:W-:Y:S05]  /*16900*/  BSYNC B6 ;  /* 0x0000000000067941 */ /* 0x000fea0003800000 */
.L_x_14287:
        /* <DEDUP_REMOVED lines=19> */
.L_x_14290:
[----:B------:R-:W-:Y:S05]  /*16a40*/  BSYNC B6 ;  /* 0x0000000000067941 */ /* 0x000fea0003800000 */
.L_x_14289:
[----:B------:R-:W0:Y:S01]  /*16a50*/  LDC.64 R2, c[0x0][0x9f8] ;  /* 0x00027e00ff027b82 */ /* 0x000e220000000a00 */
[----:B------:R-:W-:-:S07]  /*16a60*/  IMAD.MOV.U32 R20, RZ, RZ, R27 ;  /* 0x000000ffff147224 */ /* 0x000fce00078e001b */
[----:B------:R-:W1:Y:S01]  /*16a70*/  LDC R18, c[0x0][0x430] ;  /* 0x00010c00ff127b82 */ /* 0x000e620000000800 */
[----:B0-----:R-:W-:-:S04]  /*16a80*/  ISETP.NE.U32.AND P0, PT, R2, RZ, PT ;  /* 0x000000ff0200720c */ /* 0x001fc80003f05070 */
[----:B------:R-:W-:-:S13]  /*16a90*/  ISETP.NE.AND.EX P0, PT, R3, RZ, PT, P0 ;  /* 0x000000ff0300720c */ /* 0x000fda0003f05300 */
[----:B------:R-:W0:Y:S02]  /*16aa0*/  @P0 LDC.64 R2, c[0x0][0x9f8] ;  /* 0x00027e00ff020b82 */ /* 0x000e240000000a00 */
[----:B0-----:R-:W-:-:S05]  /*16ab0*/  @P0 IMAD.WIDE R2, R27, 0x4, R2 ;  /* 0x000000041b020825 */ /* 0x001fca00078e0202 */
[----:B------:R-:W2:Y:S01]  /*16ac0*/  @P0 LDG.E R20, desc[UR50][R2.64] ;  /* 0x0000003202140981 */ /* 0x000ea2000c1e1900 */
[----:B-1----:R-:W-:Y:S01]  /*16ad0*/  ISETP.NE.AND P2, PT, R18, 0x1, PT ;  /* 0x000000011200780c */ /* 0x002fe20003f45270 */
[----:B------:R-:W-:Y:S01]  /*16ae0*/  UMOV UR4, 0xffffffff ;  /* 0xffffffff00047882 */ /* 0x000fe20000000000 */
[----:B------:R-:W-:-:S11]  /*16af0*/  LOP3.LUT R16, R16, 0xfffffff7, RZ, 0xc0, !PT ;  /* 0xfffffff710107812 */ /* 0x000fd600078ec0ff */
[----:B------:R-:W-:Y:S01]  /*16b00*/  @P2 LOP3.LUT R16, R16, 0x8, RZ, 0xfc, !PT ;  /* 0x0000000810102812 */ /* 0x000fe200078efcff */
[----:B--2---:R0:W-:Y:S01]  /*16b10*/  STL [R1+0x14], R20 ;  /* 0x0000141401007387 */ /* 0x0041e20000100800 */
[----:B------:R-:W-:Y:S05]  /*16b20*/  BRA.DIV UR4, `(.L_x_14291) ;  /* 0x00000052042c7947 */ /* 0x000fea000b800000 */
.L_x_14371:
[----:B------:R-:W1:Y:S01]  /*16b30*/  S2R R0, SR_TID.X ;  /* 0x0000000000007919 */ /* 0x000e620000002100 */
[----:B------:R-:W-:Y:S01]  /*16b40*/  UMOV UR4, 0xa0 ;  /* 0x000000a000047882 */ /* 0x000fe20000000000 */
[----:B------:R-:W2:Y:S01]  /*16b50*/  @P2 LDC R4, c[0x0][0x438] ;  /* 0x00010e00ff042b82 */ /* 0x000ea20000000800 */
[----:B------:R-:W-:Y:S01]  /*16b60*/  UIMAD UR4, UR41, UR4, -0xa0 ;  /* 0xffffff60290474a4 */ /* 0x000fe2000f8e0204 */
[----:B------:R-:W3:Y:S01]  /*16b70*/  S2R R10, SR_TID.X ;  /* 0x00000000000a7919 */ /* 0x000ee20000002100 */
[----:B------:R-:W-:-:S05]  /*16b80*/  SHF.R.S32.HI R12, RZ, 0x1f, R20 ;  /* 0x0000001fff0c7819 */ /* 0x000fca0000011414 */
[----:B------:R4:W-:Y:S01]  /*16b90*/  STL [R1+0x20], R12 ;  /* 0x0000200c01007387 */ /* 0x0009e20000100800 */
[----:B-1----:R-:W-:Y:S01]  /*16ba0*/  LOP3.LUT R0, R0, 0x7f, RZ, 0xc0, !PT ;  /* 0x0000007f00007812 */ /* 0x002fe200078ec0ff */
[----:B---3--:R-:W-:-:S03]  /*16bb0*/  IMAD.SHL.U32 R11, R10, 0x20, RZ ;  /* 0x000000200a0b7824 */ /* 0x008fc600078e00ff */
[----:B------:R-:W-:Y:S01]  /*16bc0*/  SHF.R.U32.HI R13, RZ, 0x2, R0 ;  /* 0x00000002ff0d7819 */ /* 0x000fe20000011600 */
[----:B------:R-:W-:Y:S01]  /*16bd0*/  IMAD.SHL.U32 R10, R10, 0x20, RZ ;  /* 0x000000200a0a7824 */ /* 0x000fe200078e00ff */
[----:B------:R-:W1:Y:S02]  /*16be0*/  @P2 LDC R0, c[0x0][0x434] ;  /* 0x00010d00ff002b82 */ /* 0x000e640000000800 */
        /* <DEDUP_REMOVED lines=9> */
[----:B--2---:R-:W-:-:S07]  /*16c80*/  @P2 SHF.R.U32.HI R0, RZ, R4, R5 ;  /* 0x00000004ff002219 */ /* 0x004fce0000011605 */
[----:B------:R-:W1:Y:S01]  /*16c90*/  @!P0 LDC.64 R2, c[0x0][0x428] ;  /* 0x00010a00ff028b82 */ /* 0x000e620000000a00 */
[--C-:B------:R-:W-:Y:S01]  /*16ca0*/  @!P0 SHF.R.S32.HI R7, RZ, 0x1f, R0.reuse ;  /* 0x0000001fff078819 */ /* 0x100fe20000011400 */
[----:B------:R-:W-:-:S06]  /*16cb0*/  @!P0 IMAD.MOV.U32 R6, RZ, RZ, R0 ;  /* 0x000000ffff068224 */ /* 0x000fcc00078e0000 */
[----:B------:R-:W2:Y:S01]  /*16cc0*/  @!P0 LDC.64 R4, c[0x0][0x418] ;  /* 0x00010600ff048b82 */ /* 0x000ea20000000a00 */
[----:B-1----:R-:W-:-:S04]  /*16cd0*/  @!P0 IMAD R8, R12, R2, RZ ;  /* 0x000000020c088224 */ /* 0x002fc800078e02ff */
[C---:B------:R-:W-:Y:S02]  /*16ce0*/  @!P0 IMAD R8, R20.reuse, R3, R8 ;  /* 0x0000000314088224 */ /* 0x040fe400078e0208 */
[----:B------:R-:W-:-:S04]  /*16cf0*/  @!P0 IMAD.WIDE.U32 R2, R20, R2, R6 ;  /* 0x0000000214028225 */ /* 0x000fc800078e0006 */
[----:B------:R-:W-:Y:S01]  /*16d00*/  @!P0 IMAD.IADD R8, R8, 0x1, R3 ;  /* 0x0000000108088824 */ /* 0x000fe200078e0203 */
[C---:B--2---:R-:W-:Y:S02]  /*16d10*/  @!P0 LEA R6, P1, R2.reuse, R4, 0x2 ;  /* 0x0000000402068211 */ /* 0x044fe400078210ff */
[----:B------:R-:W1:Y:S02]  /*16d20*/  @P2 LDC R4, c[0x0][0x438] ;  /* 0x00010e00ff042b82 */ /* 0x000e640000000800 */
[----:B------:R-:W-:Y:S01]  /*16d30*/  @!P0 LEA.HI.X R7, R2, R5, R8, 0x2, P1 ;  /* 0x0000000502078211 */ /* 0x000fe200008f1408 */
[----:B------:R-:W-:-:S05]  /*16d40*/  VIADD R8, R10, UR4 ;  /* 0x000000040a087c36 */ /* 0x000fca0008000000 */
[----:B------:R-:W2:Y:S01]  /*16d50*/  @P2 LDC R5, c[0x0][0x434] ;  /* 0x00010d00ff052b82 */ /* 0x000ea20000000800 */
[C---:B------:R-:W-:Y:S01]  /*16d60*/  ISETP.GE.AND P1, PT, R8.reuse, UR40, PT ;  /* 0x0000002808007c0c */ /* 0x040fe2000bf26270 */
[----:B------:R-:W-:-:S04]  /*16d70*/  VIADD R8, R8, UR36 ;  /* 0x0000002408087c36 */ /* 0x000fc80008000000 */
[----:B------:R-:W-:-:S08]  /*16d80*/  IMAD.MOV.U32 R10, RZ, RZ, R8 ;  /* 0x000000ffff0a7224 */ /* 0x000fd000078e0008 */
[----:B------:R-:W3:Y:S01]  /*16d90*/  @!P1 LDC.64 R2, c[0x0][0x428] ;  /* 0x00010a00ff029b82 */ /* 0x000ee20000000a00 */
[----:B--2---:R-:W-:-:S05]  /*16da0*/  @P2 IMAD.HI.U32 R5, R8, R5, RZ ;  /* 0x0000000508052227 */ /* 0x004fca00078e00ff */
[----:B-1----:R-:W-:Y:S01]  /*16db0*/  @P2 SHF.R.U32.HI R10, RZ, R4, R5 ;  /* 0x00000004ff0a2219 */ /* 0x002fe20000011605 */
[----:B------:R-:W-:-:S06]  /*16dc0*/  IMAD.MOV.U32 R4, RZ, RZ, RZ ;  /* 0x000000ffff047224 */ /* 0x000fcc00078e00ff */
[----:B------:R1:W5:Y:S01]  /*16dd0*/  @!P0 LDG.E R4, desc[UR50][R6.64] ;  /* 0x0000003206048981 */ /* 0x000362000c1e1900 */
[----:B---3--:R-:W-:-:S04]  /*16de0*/  @!P1 IMAD R5, R12, R2, RZ ;  /* 0x000000020c059224 */ /* 0x008fc800078e02ff */
[----:B------:R-:W-:Y:S01]  /*16df0*/  @!P1 IMAD R5, R20, R3, R5 ;  /* 0x0000000314059224 */ /* 0x000fe200078e0205 */
[--C-:B-1----:R-:W-:Y:S01]  /*16e00*/  @!P1 SHF.R.S32.HI R7, RZ, 0x1f, R10.reuse ;  /* 0x0000001fff079819 */ /* 0x102fe2000001140a */
[----:B------:R-:W-:-:S04]  /*16e10*/  @!P1 IMAD.MOV.U32 R6, RZ, RZ, R10 ;  /* 0x000000ffff069224 */ /* 0x000fc800078e000a */
[----:B------:R-:W-:Y:S02]  /*16e20*/  @!P1 IMAD.WIDE.U32 R6, R20, R2, R6 ;  /* 0x0000000214069225 */ /* 0x000fe400078e0006 */
[----:B------:R-:W1:Y:S02]  /*16e30*/  @!P1 LDC.64 R2, c[0x0][0x418] ;  /* 0x00010600ff029b82 */ /* 0x000e640000000a00 */
[----:B------:R-:W-:Y:S01]  /*16e40*/  @!P1 IMAD.IADD R5, R7, 0x1, R5 ;  /* 0x0000000107059824 */ /* 0x000fe200078e0205 */
[----:B-1----:R-:W-:-:S04]  /*16e50*/  @!P1 LEA R2, P0, R6, R2, 0x2 ;  /* 0x0000000206029211 */ /* 0x002fc800078010ff */
[----:B------:R-:W-:Y:S01]  /*16e60*/  @!P1 LEA.HI.X R3, R6, R3, R5, 0x2, P0 ;  /* 0x0000000306039211 */ /* 0x000fe200000f1405 */
[----:B------:R-:W-:-:S06]  /*16e70*/  IMAD.MOV.U32 R5, RZ, RZ, RZ ;  /* 0x000000ffff057224 */ /* 0x000fcc00078e00ff */
[----:B------:R1:W5:Y:S01]  /*16e80*/  @!P1 LDG.E R5, desc[UR50][R2.64] ;  /* 0x0000003202059981 */ /* 0x000362000c1e1900 */
[----:B------:R-:W-:Y:S01]  /*16e90*/  IMAD.MOV R0, RZ, RZ, -R0 ;  /* 0x000000ffff007224 */ /* 0x000fe200078e0a00 */
[----:B------:R-:W-:Y:S01]  /*16ea0*/  ISETP.GT.U32.AND P0, PT, R11, 0x9f, PT ;  /* 0x0000009f0b00780c */ /* 0x000fe20003f04070 */
[----:B------:R-:W-:Y:S01]  /*16eb0*/  IMAD.MOV R6, RZ, RZ, -R10 ;  /* 0x000000ffff067224 */ /* 0x000fe200078e0a0a */
[----:B------:R-:W-:Y:S01]  /*16ec0*/  LOP3.LUT R16, R16, 0xfffffffd, RZ, 0xc0, !PT ;  /* 0xfffffffd10107812 */ /* 0x000fe200078ec0ff */
[C---:B------:R-:W-:Y:S02]  /*16ed0*/  IMAD R9, R18.reuse, R0, R9 ;  /* 0x0000000012097224 */ /* 0x040fe400078e0209 */
[----:B------:R-:W-:Y:S02]  /*16ee0*/  IMAD.U32 R0, RZ, RZ, UR43 ;  /* 0x0000002bff007e24 */ /* 0x000fe4000f8e00ff */
[----:B----4-:R-:W-:Y:S02]  /*16ef0*/  IMAD.U32 R12, RZ, RZ, UR41 ;  /* 0x00000029ff0c7e24 */ /* 0x010fe4000f8e00ff */
[----:B------:R-:W-:Y:S01]  /*16f00*/  IMAD R6, R18, R6, R8 ;  /* 0x0000000612067224 */ /* 0x000fe200078e0208 */
[----:B------:R-:W-:Y:S01]  /*16f10*/  ISETP.NE.AND P2, PT, R0, 0x3, PT ;  /* 0x000000030000780c */ /* 0x000fe20003f45270 */
[----:B------:R-:W-:Y:S01]  /*16f20*/  VIADD R12, R12, 0xffffffff ;  /* 0xffffffff0c0c7836 */ /* 0x000fe20000000000 */
[----:B------:R-:W-:-:S02]  /*16f30*/  SHF.R.S32.HI R0, RZ, 0x1f, R26 ;  /* 0x0000001fff007819 */ /* 0x000fc4000001141a */
[----:B------:R-:W-:-:S03]  /*16f40*/  @P0 LOP3.LUT R16, R16, 0x2, RZ, 0xfc, !PT ;  /* 0x0000000210100812 */ /* 0x000fc600078efcff */
[----:B------:R1:W-:Y:S01]  /*16f50*/  STL [R1+0x1c], R0 ;  /* 0x00001c0001007387 */ /* 0x0003e20000100800 */
[----:B------:R-:W-:-:S05]  /*16f60*/  LOP3.LUT R16, R16, 0xfffffffb, RZ, 0xc0, !PT ;  /* 0xfffffffb10107812 */ /* 0x000fca00078ec0ff */
[----:B------:R-:W-:Y:S01]  /*16f70*/  @P2 LOP3.LUT R16, R16, 0x4, RZ, 0xfc, !PT ;  /* 0x0000000410102812 */ /* 0x000fe200078efcff */
[----:B------:R-:W-:Y:S06]  /*16f80*/  @!P2 BRA `(.L_x_14292) ;  /* 0x000000000004a947 */ /* 0x000fec0003800000 */
[----:B------:R-:W-:Y:S01]  /*16f90*/  BPT.TRAP 0x1 ;  /* 0x000000040000795c */ /* 0x000fe20000300000 */
.L_x_14292:
[----:B-1----:R-:W2:Y:S04]  /*16fa0*/  LDL R2, [R1+0xc] ;  /* 0x00000c0001027983 */ /* 0x002ea80000100800 */
[----:B------:R-:W3:Y:S01]  /*16fb0*/  LDL R0, [R1+0x18] ;  /* 0x0000180001007983 */ /* 0x000ee20000100800 */
[----:B------:R-:W-:Y:S01]  /*16fc0*/  BSSY B0, `(.L_x_14293) ;  /* 0x0000008000007945 */ /* 0x000fe20003800000 */
[----:B--2---:R-:W-:Y:S01]  /*16fd0*/  IMAD R7, R2, 0x8, R17 ;  /* 0x0000000802077824 */ /* 0x004fe200078e0211 */
[----:B---3--:R-:W-:-:S04]  /*16fe0*/  SHF.L.U32 R0, R0, 0x1f, RZ ;  /* 0x0000001f00007819 */ /* 0x008fc800000006ff */
[----:B------:R1:W2:Y:S01]  /*16ff0*/  SYNCS.PHASECHK.TRANS64.TRYWAIT P0, [R7+URZ+0x13280], R0 ;  /* 0x01328000070075a7 */ /* 0x0002a2000800017f */
[----:B------:R1:W-:Y:S02]  /*17000*/  STL [R1+0x2c], R0 ;  /* 0x00002c0001007387 */ /* 0x0003e40000100800 */
[----:B-1----:R-:W-:-:S05]  /*17010*/  SHF.R.S32.HI R0, RZ, 0x1f, R6 ;  /* 0x0000001fff007819 */ /* 0x002fca0000011406 */
[----:B------:R1:W-:Y:S02]  /*17020*/  STL [R1+0x8], R0 ;  /* 0x0000080001007387 */ /* 0x0003e40000100800 */
[----:B-12---:R-:W-:Y:S05]  /*17030*/  @!P0 BRA `(.L_x_14294) ;  /* 0x0000004c00148947 */ /* 0x006fea0003800000 */
.L_x_14372:
[----:B------:R-:W-:Y:S05]  /*17040*/  BSYNC B0 ;  /* 0x0000000000007941 */ /* 0x000fea0003800000 */
.L_x_14293:
[----:B-1----:R-:W2:Y:S04]  /*17050*/  LDL R0, [R1+0x8] ;  /* 0x0000080001007983 */ /* 0x002ea80000100800 */
[----:B------:R-:W3:Y:S01]  /*17060*/  LDL R8, [R1+0x1c] ;  /* 0x00001c0001087983 */ /* 0x000ee20000100800 */
[----:B-----5:R-:W-:Y:S01]  /*17070*/  SHF.R.S32.HI R10, RZ, 0x1f, R5 ;  /* 0x0000001fff0a7819 */ /* 0x020fe20000011405 */
[----:B------:R-:W-:Y:S01]  /*17080*/  ULDC.64 UR4, c[0x0][0x328] ;  /* 0x0000ca0000047ab9 */ /* 0x000fe20000000a00 */
[----:B------:R-:W-:Y:S01]  /*17090*/  ULDC.64 UR6, c[0x0][0x338] ;  /* 0x0000ce0000067ab9 */ /* 0x000fe20000000a00 */
[----:B------:R-:W0:Y:S01]  /*170a0*/  S2R R15, SR_TID.X ;  /* 0x00000000000f7919 */ /* 0x000e220000002100 */
[----:B------:R-:W-:Y:S01]  /*170b0*/  IMAD.WIDE.U32 R2, R6, UR4, RZ ;  /* 0x0000000406027c25 */ /* 0x000fe2000f8e00ff */
[----:B------:R-:W-:Y:S01]  /*170c0*/  ULDC.64 UR8, c[0x0][0x330] ;  /* 0x0000cc0000087ab9 */ /* 0x000fe20000000a00 */
[----:B------:R-:W-:Y:S01]  /*170d0*/  ULDC.64 UR10, c[0x0][0x318] ;  /* 0x0000c600000a7ab9 */ /* 0x000fe20000000a00 */
[----:B------:R1:W-:Y:S04]  /*170e0*/  STL [R1+0x10], R10 ;  /* 0x0000100a01007387 */ /* 0x0003e80000100800 */
[----:B------:R-:W4:Y:S04]  /*170f0*/  LDL R13, [R1+0xc] ;  /* 0x00000c00010d7983 */ /* 0x000f280000100800 */
[----:B------:R-:W4:Y:S01]  /*17100*/  LDL R14, [R1+0x28] ;  /* 0x00002800010e7983 */ /* 0x000f220000100800 */
[----:B------:R-:W-:Y:S01]  /*17110*/  SHF.R.S32.HI R18, RZ, 0x1f, R4 ;  /* 0x0000001fff127819 */ /* 0x000fe20000011404 */
[----:B0-----:R-:W-:-:S05]  /*17120*/  IMAD.SHL.U32 R20, R15, 0x10, RZ ;  /* 0x000000100f147824 */ /* 0x001fca00078e00ff */
[----:B------:R-:W-:Y:S02]  /*17130*/  LOP3.LUT R20, R20, 0x30, RZ, 0xc0, !PT ;  /* 0x0000003014147812 */ /* 0x000fe400078ec0ff */
[----:B------:R-:W-:Y:S02]  /*17140*/  LOP3.LUT R16, R16, 0xfffffffe, RZ, 0xc0, !PT ;  /* 0xfffffffe10107812 */ /* 0x000fe400078ec0ff */
[----:B------:R-:W-:-:S04]  /*17150*/  LOP3.LUT R15, R15, 0x7f, RZ, 0xc0, !PT ;  /* 0x0000007f0f0f7812 */ /* 0x000fc800078ec0ff */
[----:B------:R-:W-:Y:S01]  /*17160*/  SHF.R.U32.HI R15, RZ, 0x2, R15 ;  /* 0x00000002ff0f7819 */ /* 0x000fe2000001160f */
[----:B--2---:R-:W-:-:S04]  /*17170*/  IMAD R0, R0, UR4, RZ ;  /* 0x0000000400007c24 */ /* 0x004fc8000f8e02ff */
[----:B------:R-:W-:Y:S02]  /*17180*/  IMAD R0, R6, UR5, R0 ;  /* 0x0000000506007c24 */ /* 0x000fe4000f8e0200 */
[----:B---3--:R-:W-:Y:S02]  /*17190*/  IMAD R8, R8, UR8, RZ ;  /* 0x0000000808087c24 */ /* 0x008fe4000f8e02ff */
[----:B------:R-:W-:Y:S02]  /*171a0*/  IMAD.IADD R3, R3, 0x1, R0 ;  /* 0x0000000103037824 */ /* 0x000fe400078e0200 */
[----:B------:R-:W-:Y:S02]  /*171b0*/  IMAD R0, R10, UR6, RZ ;  /* 0x000000060a007c24 */ /* 0x000fe4000f8e02ff */
[C---:B------:R-:W-:Y:S01]  /*171c0*/  IMAD.WIDE.U32 R2, R5.reuse, UR6, R2 ;  /* 0x0000000605027c25 */ /* 0x040fe2000f8e0002 */
[----:B-1----:R-:W0:Y:S03]  /*171d0*/  LDC R10, c[0x0][0x2f4] ;  /* 0x0000bd00ff0a7b82 */ /* 0x002e260000000800 */
[----:B------:R-:W-:-:S04]  /*171e0*/  IMAD R0, R5, UR7, R0 ;  /* 0x0000000705007c24 */ /* 0x000fc8000f8e0200 */
[----:B------:R-:W-:Y:S02]  /*171f0*/  IMAD.IADD R3, R3, 0x1, R0 ;  /* 0x0000000103037824 */ /* 0x000fe400078e0200 */
[----:B------:R-:W-:-:S04]  /*17200*/  IMAD.WIDE.U32 R2, R26, UR8, R2 ;  /* 0x000000081a027c25 */ /* 0x000fc8000f8e0002 */
[----:B------:R-:W-:Y:S01]  /*17210*/  IMAD R8, R26, UR9, R8 ;  /* 0x000000091a087c24 */ /* 0x000fe2000f8e0208 */
[----:B------:R-:W-:-:S04]  /*17220*/  IADD3 R0, P0, R2, UR10, RZ ;  /* 0x0000000a02007c10 */ /* 0x000fc8000ff1e0ff */
[----:B------:R-:W-:Y:S02]  /*17230*/  IADD3.X R2, R3, UR11, R8, P0, !PT ;  /* 0x0000000b03027c10 */ /* 0x000fe400087fe408 */
[----:B------:R-:W-:-:S05]  /*17240*/  SHF.R.S32.HI R3, RZ, 0x1f, R9 ;  /* 0x0000001fff037819 */ /* 0x000fca0000011409 */
[----:B------:R1:W-:Y:S01]  /*17250*/  STL [R1], R3 ;  /* 0x0000000301007387 */ /* 0x0003e20000100800 */
[CC--:B0-----:R-:W-:Y:S02]  /*17260*/  ISETP.GE.AND P1, PT, R20.reuse, R10.reuse, PT ;  /* 0x0000000a1400720c */ /* 0x0c1fe40003f26270 */
[----:B------:R-:W-:Y:S01]  /*17270*/  ISETP.GE.AND P0, PT, R20, R10, PT ;  /* 0x0000000a1400720c */ /* 0x000fe20003f06270 */
[----:B------:R-:W-:-:S04]  /*17280*/  IMAD.WIDE.U32 R10, R9, UR4, RZ ;  /* 0x00000004090a7c25 */ /* 0x000fc8000f8e00ff */
[----:B-1----:R-:W-:-:S04]  /*17290*/  IMAD R3, R3, UR4, RZ ;  /* 0x0000000403037c24 */ /* 0x002fc8000f8e02ff */
[----:B------:R-:W-:-:S04]  /*172a0*/  IMAD R3, R9, UR5, R3 ;  /* 0x0000000509037c24 */ /* 0x000fc8000f8e0203 */
[----:B------:R-:W-:Y:S02]  /*172b0*/  IMAD.IADD R11, R11, 0x1, R3 ;  /* 0x000000010b0b7824 */ /* 0x000fe400078e0203 */
[----:B------:R-:W-:Y:S02]  /*172c0*/  IMAD R3, R18, UR6, RZ ;  /* 0x0000000612037c24 */ /* 0x000fe4000f8e02ff */
[----:B------:R-:W-:-:S04]  /*172d0*/  IMAD.WIDE.U32 R10, R4, UR6, R10 ;  /* 0x00000006040a7c25 */ /* 0x000fc8000f8e000a */
[----:B------:R-:W-:-:S04]  /*172e0*/  IMAD R3, R4, UR7, R3 ;  /* 0x0000000704037c24 */ /* 0x000fc8000f8e0203 */
[----:B------:R-:W-:Y:S02]  /*172f0*/  IMAD.IADD R11, R11, 0x1, R3 ;  /* 0x000000010b0b7824 */ /* 0x000fe400078e0203 */
[----:B------:R-:W-:Y:S01]  /*17300*/  IMAD.WIDE.U32 R10, R26, UR8, R10 ;  /* 0x000000081a0a7c25 */ /* 0x000fe2000f8e000a */
[----:B------:R-:W-:Y:S02]  /*17310*/  @P1 LOP3.LUT R16, R16, 0x1, RZ, 0xfc, !PT ;  /* 0x0000000110101812 */ /* 0x000fe400078efcff */
[----:B------:R-:W-:-:S04]  /*17320*/  IADD3 R29, P1, R10, UR10, RZ ;  /* 0x0000000a0a1d7c10 */ /* 0x000fc8000ff3e0ff */
[----:B------:R-:W-:Y:S01]  /*17330*/  IADD3.X R25, R8, UR11, R11, P1, !PT ;  /* 0x0000000b08197c10 */ /* 0x000fe20008ffe40b */
[----:B------:R-:W-:-:S04]  /*17340*/  IMAD.MOV.U32 R8, RZ, RZ, -0xa0 ;  /* 0xffffff60ff087424 */ /* 0x000fc800078e00ff */
[----:B------:R-:W-:Y:S01]  /*17350*/  IMAD R8, R12, R8, UR40 ;  /* 0x000000280c087e24 */ /* 0x000fe2000f8e0208 */
[----:B------:R-:W-:-:S03]  /*17360*/  UMOV UR4, 0xffffffff ;  /* 0xffffffff00047882 */ /* 0x000fc60000000000 */
[----:B------:R-:W-:Y:S01]  /*17370*/  IMAD.IADD R8, R8, 0x1, -R15 ;  /* 0x0000000108087824 */ /* 0x000fe200078e0a0f */
[----:B------:R4:W-:Y:S04]  /*17380*/  STL [R1+0x4], R18 ;  /* 0x0000041201007387 */ /* 0x0009e80000100800 */
[----:B------:R-:W-:Y:S01]  /*17390*/  ISETP.GE.AND P5, PT, R8, 0x1, PT ;  /* 0x000000010800780c */ /* 0x000fe20003fa6270 */
[----:B----4-:R-:W-:Y:S01]  /*173a0*/  IMAD R18, R13, 0x2800, R14 ;  /* 0x000028000d127824 */ /* 0x010fe200078e020e */
[----:B------:R-:W-:Y:S11]  /*173b0*/  BRA.DIV UR4, `(.L_x_14295) ;  /* 0x0000004a044c7947 */ /* 0x000ff6000b800000 */
[----:B------:R-:W0:Y:S01]  /*173c0*/  S2R R11, SR_TID.X ;  /* 0x00000000000b7919 */ /* 0x000e220000002100 */
[----:B------:R-:W-:Y:S02]  /*173d0*/  ISETP.GE.AND P2, PT, R8, 0x81, PT ;  /* 0x000000810800780c */ /* 0x000fe40003f46270 */
[----:B------:R-:W-:Y:S01]  /*173e0*/  LOP3.LUT R16, R16, 0xffffffef, RZ, 0xc0, !PT ;  /* 0xffffffef10107812 */ /* 0x000fe200078ec0ff */
[----:B------:R-:W1:Y:S01]  /*173f0*/  SHFL.IDX PT, R10, R0, RZ, 0x1c1f ;  /* 0x001c1fff000a7589 */ /* 0x000e6200000e0000 */
[C---:B------:R-:W-:Y:S02]  /*17400*/  ISETP.GE.AND P4, PT, R8.reuse, 0x21, PT ;  /* 0x000000210800780c */ /* 0x040fe40003f86270 */
[----:B------:R-:W-:Y:S01]  /*17410*/  ISETP.GE.AND P3, PT, R8, 0x41, PT ;  /* 0x000000410800780c */ /* 0x000fe20003f66270 */
[----:B------:R-:W2:Y:S04]  /*17420*/  SHFL.IDX PT, R3, R2, RZ, 0x1c1f ;  /* 0x001c1fff02037589 */ /* 0x000ea800000e0000 */
[----:B------:R-:W3:Y:S02]  /*17430*/  SHFL.IDX PT, R12, R0, 0x1, 0x1c1f ;  /* 0x003c1f00000c7f89 */ /* 0x000ee400000e0000 */
[----:B------:R-:W-:Y:S01]  /*17440*/  @P2 LOP3.LUT R16, R16, 0x10, RZ, 0xfc, !PT ;  /* 0x0000001010102812 */ /* 0x000fe200078efcff */
[----:B0-----:R-:W-:-:S05]  /*17450*/  IMAD.SHL.U32 R14, R11, 0x10, RZ ;  /* 0x000000100b0e7824 */ /* 0x001fca00078e00ff */
[----:B------:R-:W-:-:S04]  /*17460*/  LOP3.LUT R14, R14, 0x30, RZ, 0xc0, !PT ;  /* 0x000000300e0e7812 */ /* 0x000fc800078ec0ff */
[----:B-1----:R-:W-:-:S05]  /*17470*/  IADD3 R10, P1, R14, R10, RZ ;  /* 0x0000000a0e0a7210 */ /* 0x002fca0007f3e0ff */
[----:B--2---:R-:W-:Y:S01]  /*17480*/  IMAD.X R11, RZ, RZ, R3, P1 ;  /* 0x000000ffff0b7224 */ /* 0x004fe200008e0603 */
[----:B------:R-:W-:Y:S01]  /*17490*/  ISETP.LT.OR P1, PT, R8, 0x1, P0 ;  /* 0x000000010800780c */ /* 0x000fe20000721670 */
[----:B------:R-:W-:-:S12]  /*174a0*/  IMAD.IADD R3, R17, 0x1, R18 ;  /* 0x0000000111037824 */ /* 0x000fd800078e0212 */
[----:B------:R0:W-:Y:S01]  /*174b0*/  LDGSTS.E.BYPASS.LTC128B.128 [R3+0x6000], desc[UR50][R10.64], !P1 ;  /* 0x060000000a037fae */ /* 0x0001e2000c901d72 */
[----:B---3--:R-:W-:-:S03]  /*174c0*/  IADD3 R12, P1, R14, R12, RZ ;  /* 0x0000000c0e0c7210 */ /* 0x008fc60007f3e0ff */
        /* <DEDUP_REMOVED lines=12> */
[----:B-1----:R-:W-:-:S03]  /*17590*/  IADD3 R10, P1, R14, R0, RZ ;  /* 0x000000000e0a7210 */ /* 0x002fc60007f3e0ff */
[----:B------:R0:W1:Y:S02]  /*175a0*/  SHFL.IDX PT, R0, R25, RZ, 0x1c1f ;  /* 0x001c1fff19007589 */ /* 0x00006400000e0000 */
[----:B------:R-:W-:Y:S01]  /*175b0*/  IMAD.X R11, RZ, RZ, R2, P1 ;  /* 0x000000ffff0b7224 */ /* 0x000fe200008e0602 */
[----:B------:R-:W-:-:S13]  /*175c0*/  ISETP.LT.OR P1, PT, R8, 0x61, P0 ;  /* 0x000000610800780c */ /* 0x000fda0000721670 */
[----:B------:R2:W-:Y:S01]  /*175d0*/  LDGSTS.E.BYPASS.LTC128B.128 [R3+0x7800], desc[UR50][R10.64], !P1 ;  /* 0x078000000a037fae */ /* 0x0005e2000c901d72 */
[----:B------:R-:W-:-:S03]  /*175e0*/  ISETP.GE.AND P1, PT, R8, 0x61, PT ;  /* 0x000000610800780c */ /* 0x000fc60003f26270 */
[----:B-12---:R0:W2:Y:S10]  /*175f0*/  SHFL.IDX PT, R10, R29, RZ, 0x1c1f ;  /* 0x001c1fff1d0a7589 */ /* 0x0060b400000e0000 */
.L_x_14384:
[----:B------:R-:W1:Y:S01]  /*17600*/  S2R R2, SR_TID.X ;  /* 0x0000000000027919 */ /* 0x000e620000002100 */
        /* <DEDUP_REMOVED lines=8> */
[----:B------:R1:W-:Y:S01]  /*17690*/  LDGSTS.E.BYPASS.LTC128B.128 [R3+0x8000], desc[UR50][R10.64], !P0 ;  /* 0x080000000a037fae */ /* 0x0003e2000c101d72 */
[----:B------:R-:W-:Y:S01]  /*176a0*/  PLOP3.LUT P0, PT, PT, PT, PT, 0x80, 0x0 ;  /* 0x000000000000781c */ /* 0x000fe20003f0f070 */
[----:B------:R-:W-:-:S12]  /*176b0*/  NOP ;  /* 0x0000000000007918 */ /* 0x000fd80000000000 */
.L_x_14296:
        /* <DEDUP_REMOVED lines=11> */
.L_x_14297:
[----:B------:R2:W-:Y:S01]  /*17770*/  SYNCS.ARRIVE.TRANS64.A1T0 RZ, [R7+URZ+0x13270], RZ ;  /* 0x013270ff07ff79a7 */ /* 0x0005e2000810003f */
[----:B------:R-:W-:Y:S05]  /*17780*/  @!P6 BRA `(.L_x_14298) ;  /* 0x000000000004e947 */ /* 0x000fea0003800000 */
[----:B------:R-:W-:Y:S01]  /*17790*/  BPT.TRAP 0x1 ;  /* 0x000000040000795c */ /* 0x000fe20000300000 */
.L_x_14298:
[----:B------:R-:W3:Y:S01]  /*177a0*/  LDL R0, [R1+0x2c] ;  /* 0x00002c0001007983 */ /* 0x000ee20000100800 */
[----:B------:R-:W-:Y:S01]  /*177b0*/  BSSY B0, `(.L_x_14299) ;  /* 0x0000003000007945 */ /* 0x000fe20003800000 */
[----:B---3--:R-:W3:Y:S03]  /*177c0*/  SYNCS.PHASECHK.TRANS64.TRYWAIT P0, [R7+URZ+0x13240], R0 ;  /* 0x01324000070075a7 */ /* 0x008ee6000800017f */
[----:B---3--:R-:W-:Y:S05]  /*177d0*/  @!P0 BRA `(.L_x_14300) ;  /* 0x0000004800d88947 */ /* 0x008fea0003800000 */
.L_x_14385:
[----:B------:R-:W-:Y:S05]  /*177e0*/  BSYNC B0 ;  /* 0x0000000000007941 */ /* 0x000fea0003800000 */
.L_x_14299:
[----:B---3--:R-:W3:Y:S01]  /*177f0*/  LDL.LU R0, [R1+0x8] ;  /* 0x0000080001007983 */ /* 0x008ee20000300800 */
[----:B------:R-:W-:Y:S01]  /*17800*/  ULDC.64 UR4, c[0x0][0x300] ;  /* 0x0000c00000047ab9 */ /* 0x000fe20000000a00 */
[----:B------:R-:W-:Y:S02]  /*17810*/  ULDC.64 UR6, c[0x0][0x310] ;  /* 0x0000c40000067ab9 */ /* 0x000fe40000000a00 */
[----:B------:R-:W4:Y:S04]  /*17820*/  LDL.LU R13, [R1+0x10] ;  /* 0x00001000010d7983 */ /* 0x000f280000300800 */
[----:B------:R-:W5:Y:S04]  /*17830*/  LDL.LU R8, [R1] ;  /* 0x0000000001087983 */ /* 0x000f680000300800 */
[----:B------:R-:W2:Y:S04]  /*17840*/  LDL.LU R12, [R1+0x4] ;  /* 0x00000400010c7983 */ /* 0x000ea80000300800 */
[----:B------:R-:W5:Y:S01]  /*17850*/  LDL R2, [R1+0x1c] ;  /* 0x00001c0001027983 */ /* 0x000f620000100800 */
[----:B-1----:R-:W-:-:S04]  /*17860*/  IMAD.WIDE.U32 R10, R6, UR4, RZ ;  /* 0x00000004060a7c25 */ /* 0x002fc8000f8e00ff */
[----:B---3--:R-:W-:-:S04]  /*17870*/  IMAD R0, R0, UR4, RZ ;  /* 0x0000000400007c24 */ /* 0x008fc8000f8e02ff */
[----:B------:R-:W-:-:S04]  /*17880*/  IMAD R0, R6, UR5, R0 ;  /* 0x0000000506007c24 */ /* 0x000fc8000f8e0200 */
[----:B------:R-:W-:Y:S02]  /*17890*/  IMAD.IADD R11, R11, 0x1, R0 ;  /* 0x000000010b0b7824 */ /* 0x000fe400078e0200 */
[----:B----4-:R-:W-:Y:S02]  /*178a0*/  IMAD R0, R13, UR6, RZ ;  /* 0x000000060d007c24 */ /* 0x010fe4000f8e02ff */
[----:B------:R-:W-:-:S04]  /*178b0*/  IMAD.WIDE.U32 R10, R5, UR6, R10 ;  /* 0x00000006050a7c25 */ /* 0x000fc8000f8e000a */
[----:B------:R-:W-:Y:S02]  /*178c0*/  IMAD R0, R5, UR7, R0 ;  /* 0x0000000705007c24 */ /* 0x000fe4000f8e0200 */
[----:B--2---:R-:W-:Y:S02]  /*178d0*/  IMAD R12, R12, UR6, RZ ;  /* 0x000000060c0c7c24 */ /* 0x004fe4000f8e02ff */
[----:B------:R-:W-:Y:S02]  /*178e0*/  IMAD.IADD R11, R11, 0x1, R0 ;  /* 0x000000010b0b7824 */ /* 0x000fe400078e0200 */
[----:B-----5:R-:W-:Y:S02]  /*178f0*/  IMAD R0, R8, UR4, RZ ;  /* 0x0000000408007c24 */ /* 0x020fe4000f8e02ff */
[----:B------:R-:W-:Y:S02]  /*17900*/  IMAD R12, R4, UR7, R12 ;  /* 0x00000007040c7c24 */ /* 0x000fe4000f8e020c */
[----:B------:R-:W-:-:S02]  /*17910*/  IMAD R0, R9, UR5, R0 ;  /* 0x0000000509007c24 */ /* 0x000fc4000f8e0200 */
[----:B------:R-:W-:Y:S01]  /*17920*/  IMAD.WIDE.U32 R8, R9, UR4, RZ ;  /* 0x0000000409087c25 */ /* 0x000fe2000f8e00ff */
[----:B------:R-:W-:-:S03]  /*17930*/  ULDC.64 UR4, c[0x0][0x308] ;  /* 0x0000c20000047ab9 */ /* 0x000fc60000000a00 */
[----:B------:R-:W-:Y:S02]  /*17940*/  IMAD.IADD R9, R9, 0x1, R0 ;  /* 0x0000000109097824 */ /* 0x000fe400078e0200 */
[----:B------:R-:W-:-:S04]  /*17950*/  IMAD.WIDE.U32 R10, R26, UR4, R10 ;  /* 0x000000041a0a7c25 */ /* 0x000fc8000f8e000a */
[----:B------:R-:W-:Y:S01]  /*17960*/  IMAD.WIDE.U32 R4, R4, UR6, R8 ;  /* 0x0000000604047c25 */ /* 0x000fe2000f8e0008 */
[----:B------:R-:W-:-:S03]  /*17970*/  ULDC.64 UR6, c[0x0][0x2e8] ;  /* 0x0000ba0000067ab9 */ /* 0x000fc60000000a00 */
        /* <DEDUP_REMOVED lines=12> */
[----:B------:R-:W-:Y:S04]  /*17a40*/  SHFL.IDX PT, R4, R0, RZ, 0x1c1f ;  /* 0x001c1fff00047589 */ /* 0x000fe800000e0000 */
[----:B------:R-:W-:Y:S01]  /*17a50*/  SHFL.IDX PT, R6, R6, RZ, 0x1c1f ;  /* 0x001c1fff06067589 */ /* 0x000fe200000e0000 */
[----:B-1----:R-:W-:-:S03]  /*17a60*/  IMAD.SHL.U32 R9, R5, 0x10, RZ ;  /* 0x0000001005097824 */ /* 0x002fc600078e00ff */
[----:B------:R-:W1:Y:S02]  /*17a70*/  SHFL.IDX PT, R5, R2, RZ, 0x1c1f ;  /* 0x001c1fff02057589 */ /* 0x000e6400000e0000 */
[----:B------:R-:W-:-:S04]  /*17a80*/  LOP3.LUT R9, R9, 0x30, RZ, 0xc0, !PT ;  /* 0x0000003009097812 */ /* 0x000fc800078ec0ff */
[C---:B--2---:R-:W-:Y:S02]  /*17a90*/  ISETP.GE.AND P2, PT, R9.reuse, R10, PT ;  /* 0x0000000a0900720c */ /* 0x044fe40003f46270 */
[----:B-1----:R-:W-:-:S05]  /*17aa0*/  @P5 IADD3 R5, P0, R9, R5, RZ ;  /* 0x0000000509055210 */ /* 0x002fca0007f1e0ff */
[----:B------:R-:W-:-:S05]  /*17ab0*/  @P5 IMAD.X R4, RZ, RZ, R4, P0 ;  /* 0x000000ffff045224 */ /* 0x000fca00000e0604 */
[----:B------:R-:W-:-:S04]  /*17ac0*/  @P5 LOP3.LUT R5, R5, R4, RZ, 0x3c, !PT ;  /* 0x0000000405055212 */ /* 0x000fc800078e3cff */
[----:B------:R-:W-:-:S04]  /*17ad0*/  @P5 LOP3.LUT R4, R5, R4, RZ, 0x3c, !PT ;  /* 0x0000000405045212 */ /* 0x000fc800078e3cff */
[----:B------:R-:W-:-:S05]  /*17ae0*/  @P5 LOP3.LUT R5, R5, R4, RZ, 0x3c, !PT ;  /* 0x0000000405055212 */ /* 0x000fca00078e3cff */
        /* <DEDUP_REMOVED lines=8> */
[----:B------:R1:W-:Y:S04]  /*17b70*/  @P4 LDGSTS.E.BYPASS.LTC128B.128 [R3+0xe800], desc[UR50][R4.64], !P2 ;  /* 0x0e80000004034fae */ /* 0x0003e8000d101d72 */
[----:B-1----:R-:W1:Y:S04]  /*17b80*/  SHFL.IDX PT, R5, R2, 0x2, 0x1c1f ;  /* 0x005c1f0002057f89 */ /* 0x002e6800000e0000 */
[----:B------:R-:W2:Y:S04]  /*17b90*/  SHFL.IDX PT, R4, R0, 0x2, 0x1c1f ;  /* 0x005c1f0000047f89 */ /* 0x000ea800000e0000 */
[----:B------:R-:W3:Y:S04]  /*17ba0*/  SHFL.IDX PT, R2, R2, 0x3, 0x1c1f ;  /* 0x007c1f0002027f89 */ /* 0x000ee800000e0000 */
[----:B------:R-:W4:Y:S01]  /*17bb0*/  SHFL.IDX PT, R0, R0, 0x3, 0x1c1f ;  /* 0x007c1f0000007f89 */ /* 0x000f2200000e0000 */
[----:B-1----:R-:W-:-:S05]  /*17bc0*/  @P3 IADD3 R5, P0, R9, R5, RZ ;  /* 0x0000000509053210 */ /* 0x002fca0007f1e0ff */
[----:B--2---:R-:W-:Y:S01]  /*17bd0*/  @P3 IMAD.X R4, RZ, RZ, R4, P0 ;  /* 0x000000ffff043224 */ /* 0x004fe200000e0604 */
[----:B---3--:R-:W-:-:S04]  /*17be0*/  @P1 IADD3 R2, P0, R9, R2, RZ ;  /* 0x0000000209021210 */ /* 0x008fc80007f1e0ff */
[----:B------:R-:W-:Y:S01]  /*17bf0*/  @P3 LOP3.LUT R5, R5, R4, RZ, 0x3c, !PT ;  /* 0x0000000405053212 */ /* 0x000fe200078e3cff */
[----:B----4-:R-:W-:-:S03]  /*17c00*/  @P1 IMAD.X R0, RZ, RZ, R0, P0 ;  /* 0x000000ffff001224 */ /* 0x010fc600000e0600 */
[----:B------:R-:W-:-:S04]  /*17c10*/  @P3 LOP3.LUT R4, R5, R4, RZ, 0x3c, !PT ;  /* 0x0000000405043212 */ /* 0x000fc800078e3cff */
[----:B------:R-:W-:-:S05]  /*17c20*/  @P3 LOP3.LUT R5, R5, R4, RZ, 0x3c, !PT ;  /* 0x0000000405053212 */ /* 0x000fca00078e3cff */
[----:B------:R1:W-:Y:S02]  /*17c30*/  @P3 LDGSTS.E.BYPASS.LTC128B.128 [R3+0xf000], desc[UR50][R4.64], !P2 ;  /* 0x0f00000004033fae */ /* 0x0003e4000d101d72 */
[----:B-1----:R-:W-:Y:S02]  /*17c40*/  @P1 IMAD.MOV.U32 R4, RZ, RZ, R2 ;  /* 0x000000ffff041224 */ /* 0x002fe400078e0002 */
[----:B------:R-:W-:-:S05]  /*17c50*/  @P1 IMAD.MOV.U32 R5, RZ, RZ, R0 ;  /* 0x000000ffff051224 */ /* 0x000fca00078e0000 */
[----:B------:R1:W-:Y:S04]  /*17c60*/  @P1 LDGSTS.E.BYPASS.LTC128B.128 [R3+0xf800], desc[UR50][R4.64], !P2 ;  /* 0x0f80000004031fae */ /* 0x0003e8000d101d72 */
[----:B-1----:R1:W2:Y:S02]  /*17c70*/  SHFL.IDX PT, R4, R8, RZ, 0x1c1f ;  /* 0x001c1fff08047589 */ /* 0x0022a400000e0000 */
.L_x_14397:
[----:B------:R-:W-:Y:S01]  /*17c80*/  LOP3.LUT P0, RZ, R16, 0x10, RZ, 0xc0, !PT ;  /* 0x0000001010ff7812 */ /* 0x000fe2000780c0ff */
[----:B------:R-:W-:-:S12]  /*17c90*/  BSSY B0, `(.L_x_14302) ;  /* 0x000000d000007945 */ /* 0x000fd80003800000 */
[----:B------:R-:W-:Y:S05]  /*17ca0*/  @!P0 BRA `(.L_x_14303) ;  /* 0x00000000002c8947 */ /* 0x000fea0003800000 */
[----:B------:R-:W3:Y:S01]  /*17cb0*/  S2R R0, SR_TID.X ;  /* 0x0000000000007919 */ /* 0x000ee20000002100 */
[----:B------:R-:W4:Y:S01]  /*17cc0*/  LDC R2, c[0x0][0x2f4] ;  /* 0x0000bd00ff027b82 */ /* 0x000f220000000800 */
[----:B---3--:R-:W-:-:S05]  /*17cd0*/  IMAD.SHL.U32 R0, R0, 0x10, RZ ;  /* 0x0000001000007824 */ /* 0x008fca00078e00ff */
[----:B------:R-:W-:-:S04]  /*17ce0*/  LOP3.LUT R0, R0, 0x30, RZ, 0xc0, !PT ;  /* 0x0000003000007812 */ /* 0x000fc800078ec0ff */
[C---:B----4-:R-:W-:Y:S02]  /*17cf0*/  ISETP.GE.AND P1, PT, R0.reuse, R2, PT ;  /* 0x000000020000720c */ /* 0x050fe40003f26270 */
[----:B--2---:R-:W-:-:S05]  /*17d00*/  IADD3 R4, P0, R0, R4, RZ ;  /* 0x0000000400047210 */ /* 0x004fca0007f1e0ff */
[----:B------:R-:W-:-:S06]  /*17d10*/  IMAD.X R5, RZ, RZ, R6, P0 ;  /* 0x000000ffff057224 */ /* 0x000fcc00000e0606 */
[----:B------:R-:W-:Y:S01]  /*17d20*/  @!PT LDS RZ, [RZ] ;  /* 0x00000000fffff984 */ /* 0x000fe20000000800 */
[----:B------:R-:W-:Y:S01]  /*17d30*/  @!PT LDS RZ, [RZ] ;  /* 0x00000000fffff984 */ /* 0x000fe20000000800 */
[----:B------:R-:W-:Y:S01]  /*17d40*/  @!PT LDS RZ, [RZ] ;  /* 0x00000000fffff984 */ /* 0x000fe20000000800 */
[----:B------:R3:W-:Y:S02]  /*17d50*/  LDGSTS.E.BYPASS.LTC128B.128 [R3+0x10000], desc[UR50][R4.64], !P1 ;  /* 0x1000000004037fae */ /* 0x0007e4000c901d72 */
.L_x_14303:
[----:B------:R-:W-:Y:S05]  /*17d60*/  BSYNC B0 ;  /* 0x0000000000007941 */ /* 0x000fea0003800000 */
.L_x_14302:
[----:B------:R-:W-:Y:S01]  /*17d70*/  NOP ;  /* 0x0000000000007918 */ /* 0x000fe20000000000 */
[----:B------:R-:W-:-:S13]  /*17d80*/  PLOP3.LUT P0, PT, PT, PT, PT, 0x80, 0x0 ;  /* 0x000000000000781c */ /* 0x000fda0003f0f070 */
.L_x_14304:
        /* <DEDUP_REMOVED lines=11> */
.L_x_14305:
[----:B------:R4:W-:Y:S02]  /*17e40*/  SYNCS.ARRIVE.TRANS64.A1T0 RZ, [R7+URZ+0x13230], RZ ;  /* 0x013230ff07ff79a7 */ /* 0x0009e4000810003f */
[----:B------:R-:W-:Y:S05]  /*17e50*/  WARPSYNC.ALL ;  /* 0x0000000000007948 */ /* 0x000fea0003800000 */
[----:B------:R-:W-:Y:S01]  /*17e60*/  VIADD R0, R17, 0xb000 ;  /* 0x0000b00011007836 */ /* 0x000fe20000000000 */
[----:B------:R-:W-:Y:S01]  /*17e70*/  SHF.R.S32.HI R18, RZ, 0x1f, R28 ;  /* 0x0000001fff127819 */ /* 0x000fe2000001141c */
[----:B------:R-:W-:Y:S01]  /*17e80*/  ULDC.64 UR4, c[0x0][0x298] ;  /* 0x0000a60000047ab9 */ /* 0x000fe20000000a00 */
[----:B------:R-:W-:Y:S01]  /*17e90*/  BSSY B6, `(.L_x_14306) ;  /* 0x0000018000067945 */ /* 0x000fe20003800000 */
[----:B------:R-:W-:Y:S01]  /*17ea0*/  BAR.SYNC.DEFER_BLOCKING 0x8, 0x200 ;  /* 0x0208000000007b1d */ /* 0x000fe20000010000 */
[----:B------:R-:W-:Y:S01]  /*17eb0*/  LOP3.LUT P0, RZ, R0, 0x1bf, RZ, 0xc0, !PT ;  /* 0x000001bf00ff7812 */ /* 0x000fe2000780c0ff */
[----:B------:R-:W-:-:S04]  /*17ec0*/  IMAD R18, R18, UR4, RZ ;  /* 0x0000000412127c24 */ /* 0x000fc8000f8e02ff */
[C---:B------:R-:W-:Y:S02]  /*17ed0*/  IMAD R18, R28.reuse, UR5, R18 ;  /* 0x000000051c127c24 */ /* 0x040fe4000f8e0212 */
[----:B0-----:R-:W-:-:S04]  /*17ee0*/  IMAD.WIDE.U32 R28, R28, UR4, RZ ;  /* 0x000000041c1c7c25 */ /* 0x001fc8000f8e00ff */
[----:B------:R-:W-:Y:S02]  /*17ef0*/  IMAD.IADD R18, R29, 0x1, R18 ;  /* 0x000000011d127824 */ /* 0x000fe400078e0212 */
[----:B------:R-:W-:Y:S05]  /*17f00*/  @!P0 BRA `(.L_x_14307) ;  /* 0x0000000000408947 */ /* 0x000fea0003800000 */
[----:B------:R-:W-:Y:S01]  /*17f10*/  MOV R2, 0x0 ;  /* 0x0000000000027802 */ /* 0x000fe20000000f00 */
[----:B------:R-:W-:Y:S01]  /*17f20*/  ULDC.64 UR6, c[0x4][0x1b0] ;  /* 0x01006c0000067ab9 */ /* 0x000fe20000000a00 */
[----:B------:R-:W-:Y:S01]  /*17f30*/  ULDC.64 UR8, c[0x4][0x1b8] ;  /* 0x01006e0000087ab9 */ /* 0x000fe20000000a00 */
[----:B------:R-:W-:Y:S01]  /*17f40*/  ULDC.64 UR4, c[0x4][0x28] ;  /* 0x01000a0000047ab9 */ /* 0x000fe20000000a00 */
[----:B--23--:R-:W-:Y:S02]  /*17f50*/  IMAD.U32 R4, RZ, RZ, UR6 ;  /* 0x00000006ff047e24 */ /* 0x00cfe4000f8e00ff */
[----:B------:R-:W0:Y:S01]  /*17f60*/  LDC.64 R2, c[0x4][R2] ;  /* 0x0100000002027b82 */ /* 0x000e220000000a00 */
[----:B------:R-:W-:Y:S02]  /*17f70*/  IMAD.U32 R5, RZ, RZ, UR7 ;  /* 0x00000007ff057e24 */ /* 0x000fe4000f8e00ff */
[----:B------:R-:W-:Y:S02]  /*17f80*/  IMAD.U32 R6, RZ, RZ, UR8 ;  /* 0x00000008ff067e24 */ /* 0x000fe4000f8e00ff */
[----:B----4-:R-:W-:-:S02]  /*17f90*/  IMAD.U32 R7, RZ, RZ, UR9 ;  /* 0x00000009ff077e24 */ /* 0x010fc4000f8e00ff */
[----:B------:R-:W-:Y:S02]  /*17fa0*/  IMAD.U32 R10, RZ, RZ, UR4 ;  /* 0x00000004ff0a7e24 */ /* 0x000fe4000f8e00ff */
[----:B------:R-:W-:Y:S02]  /*17fb0*/  IMAD.U32 R11, RZ, RZ, UR5 ;  /* 0x00000005ff0b7e24 */ /* 0x000fe4000f8e00ff */
[----:B-1----:R-:W-:Y:S02]  /*17fc0*/  IMAD.MOV.U32 R8, RZ, RZ, 0x70 ;  /* 0x00000070ff087424 */ /* 0x002fe400078e00ff */
[----:B------:R-:W-:Y:S02]  /*17fd0*/  IMAD.MOV.U32 R12, RZ, RZ, 0x1 ;  /* 0x00000001ff0c7424 */ /* 0x000fe400078e00ff */
[----:B------:R-:W-:-:S07]  /*17fe0*/  IMAD.MOV.U32 R13, RZ, RZ, RZ ;  /* 0x000000ffff0d7224 */ /* 0x000fce00078e00ff */
[----:B------:R-:W-:-:S07]  /*17ff0*/  LEPC R20, `(.L_x_14307) ;  /* 0x000000001014794e */ /* 0x000fce0000000000 */
[----:B0-----:R-:W-:Y:S05]  /*18000*/  CALL.ABS.NOINC R2 ;  /* 0x0000000002007343 */ /* 0x001fea0003c00000 */
.L_x_14307:
[----:B------:R-:W-:Y:S05]  /*18010*/  BSYNC B6 ;  /* 0x0000000000067941 */ /* 0x000fea0003800000 */
.L_x_14306:
[----:B------:R-:W4:Y:S01]  /*18020*/  LDL R20, [R1+0x1c] ;  /* 0x00001c0001147983 */ /* 0x000f220000100800 */
[----:B---3--:R-:W-:Y:S01]  /*18030*/  IMAD.MOV.U32 R3, RZ, RZ, R18 ;  /* 0x000000ffff037224 */ /* 0x008fe200078e0012 */
[----:B------:R-:W-:Y:S01]  /*18040*/  ULDC.64 UR4, c[0x0][0x2d8] ;  /* 0x0000b60000047ab9 */ /* 0x000fe20000000a00 */
[----:B------:R-:W-:Y:S01]  /*18050*/  IMAD.MOV.U32 R2, RZ, RZ, R28 ;  /* 0x000000ffff027224 */ /* 0x000fe200078e001c */
[----:B------:R0:W5:Y:S01]  /*18060*/  LDL R18, [R1+0x30] ;  /* 0x0000300001127983 */ /* 0x0001620000100800 */
[----:B------:R-:W-:Y:S01]  /*18070*/  UISETP.NE.AND UP0, UPT, UR46, URZ, UPT ;  /* 0x0000003f2e00728c */ /* 0x000fe2000bf05270 */
[----:B------:R-:W-:Y:S01]  /*18080*/  LOP3.LUT P6, RZ, R16, 0x20, RZ, 0xc0, !PT ;  /* 0x0000002010ff7812 */ /* 0x000fe200078cc0ff */
[----:B------:R-:W-:Y:S01]  /*18090*/  IMAD.WIDE.U32 R2, R26, UR4, R2 ;  /* 0x000000041a027c25 */ /* 0x000fe2000f8e0002 */
[----:B------:R-:W3:Y:S01]  /*180a0*/  LDC R9, c[0x0][0x448] ;  /* 0x00011200ff097b82 */ /* 0x000ee20000000800 */
[----:B------:R-:W-:Y:S01]  /*180b0*/  ULDC.64 UR6, c[0x0][0x2c8] ;  /* 0x0000b20000067ab9 */ /* 0x000fe20000000a00 */
[----:B--2---:R-:W-:Y:S01]  /*180c0*/  SEL R4, R27, RZ, !P6 ;  /* 0x000000ff1b047207 */ /* 0x004fe20007000000 */
[----:B------:R-:W-:Y:S01]  /*180d0*/  ULDC.64 UR8, c[0x0][0x280] ;  /* 0x0000a00000087ab9 */ /* 0x000fe20000000a00 */
[----:B------:R-:W-:-:S02]  /*180e0*/  PLOP3.LUT P0, PT, PT, PT, UP0, 0x80, 0x0 ;  /* 0x000000000000781c */ /* 0x000fc40003f0f008 */
[----:B------:R-:W-:Y:S02]  /*180f0*/  PLOP3.LUT P1, PT, PT, PT, UP0, 0x80, 0x0 ;  /* 0x000000000000781c */ /* 0x000fe40003f2f008 */
[----:B------:R-:W-:Y:S01]  /*18100*/  @UP0 ULDC UR10, c[0x0][0x44c] ;  /* 0x00011300000a0ab9 */ /* 0x000fe20000000800 */
[----:B----4-:R-:W-:Y:S02]  /*18110*/  IMAD R0, R20, UR4, RZ ;  /* 0x0000000414007c24 */ /* 0x010fe4000f8e02ff */
[----:B------:R-:W2:Y:S02]  /*18120*/  S2R R20, SR_TID.X ;  /* 0x0000000000147919 */ /* 0x000ea40000002100 */
[----:B------:R-:W-:Y:S01]  /*18130*/  IMAD R0, R26, UR5, R0 ;  /* 0x000000051a007c24 */ /* 0x000fe2000f8e0200 */
[----:B------:R-:W-:-:S03]  /*18140*/  ULDC.64 UR4, c[0x0][0x2e0] ;  /* 0x0000b80000047ab9 */ /* 0x000fc60000000a00 */
[----:B------:R-:W-:Y:S01]  /*18150*/  IMAD.IADD R3, R3, 0x1, R0 ;  /* 0x0000000103037824 */ /* 0x000fe200078e0200 */
[----:B------:R-:W-:Y:S01]  /*18160*/  SHF.R.S32.HI R0, RZ, 0x1f, R27 ;  /* 0x0000001fff007819 */ /* 0x000fe2000001141b */
[----:B------:R-:W-:-:S03]  /*18170*/  IMAD.WIDE.U32 R2, R4, UR4, R2 ;  /* 0x0000000404027c25 */ /* 0x000fc6000f8e0002 */
[----:B------:R-:W-:-:S05]  /*18180*/  SEL R0, R0, RZ, !P6 ;  /* 0x000000ff00007207 */ /* 0x000fca0007000000 */
[----:B------:R-:W-:Y:S01]  /*18190*/  IMAD R0, R0, UR4, RZ ;  /* 0x0000000400007c24 */ /* 0x000fe2000f8e02ff */
[----:B------:R-:W-:-:S03]  /*181a0*/  @UP0 ULDC UR4, c[0x0][0x44c] ;  /* 0x0001130000040ab9 */ /* 0x000fc60000000800 */
[----:B------:R-:W-:-:S04]  /*181b0*/  IMAD R0, R4, UR5, R0 ;  /* 0x0000000504007c24 */ /* 0x000fc8000f8e0200 */
[----:B------:R-:W-:Y:S01]  /*181c0*/  IMAD.IADD R3, R3, 0x1, R0 ;  /* 0x0000000103037824 */ /* 0x000fe200078e0200 */
[C---:B--2---:R-:W-:Y:S01]  /*181d0*/  LOP3.LUT R21, R20.reuse, 0x7f, RZ, 0xc0, !PT ;  /* 0x0000007f14157812 */ /* 0x044fe200078ec0ff */
        /* <DEDUP_REMOVED lines=8> */
[----:B------:R-:W-:-:S03]  /*18260*/  ULDC.64 UR4, c[0x0][0x2d0] ;  /* 0x0000b40000047ab9 */ /* 0x000fc60000000a00 */
[----:B------:R-:W-:-:S05]  /*18270*/  SHF.R.S32.HI R0, RZ, 0x1f, R4 ;  /* 0x0000001fff007819 */ /* 0x000fca0000011404 */
[----:B------:R-:W-:-:S04]  /*18280*/  IMAD R0, R0, UR4, RZ ;  /* 0x0000000400007c24 */ /* 0x000fc8000f8e02ff */
[C---:B------:R-:W-:Y:S02]  /*18290*/  IMAD R7, R4.reuse, UR5, R0 ;  /* 0x0000000504077c24 */ /* 0x040fe4000f8e0200 */
[----:B------:R-:W-:Y:S02]  /*182a0*/  IMAD.MOV R0, RZ, RZ, -R4 ;  /* 0x000000ffff007224 */ /* 0x000fe400078e0a04 */
[----:B------:R-:W-:-:S04]  /*182b0*/  IMAD.WIDE.U32 R4, R4, UR4, R2 ;  /* 0x0000000404047c25 */ /* 0x000fc8000f8e0002 */
[----:B---3--:R-:W-:Y:S02]  /*182c0*/  IMAD R0, R9, R0, R6 ;  /* 0x0000000009007224 */ /* 0x008fe400078e0206 */
[----:B------:R-:W-:-:S03]  /*182d0*/  IMAD.IADD R5, R5, 0x1, R7 ;  /* 0x0000000105057824 */ /* 0x000fc600078e0207 */
[----:B------:R-:W-:Y:S01]  /*182e0*/  SHF.R.S32.HI R7, RZ, 0x1f, R0 ;  /* 0x0000001fff077819 */ /* 0x000fe20000011400 */
[----:B------:R-:W-:-:S04]  /*182f0*/  IMAD.WIDE.U32 R4, R0, UR6, R4 ;  /* 0x0000000600047c25 */ /* 0x000fc8000f8e0004 */
[----:B------:R-:W-:-:S04]  /*18300*/  IMAD R7, R7, UR6, RZ ;  /* 0x0000000607077c24 */ /* 0x000fc8000f8e02ff */
[----:B------:R-:W-:Y:S01]  /*18310*/  IMAD R7, R0, UR7, R7 ;  /* 0x0000000700077c24 */ /* 0x000fe2000f8e0207 */
[----:B------:R-:W-:-:S04]  /*18320*/  IADD3 R0, P0, R4, UR8, RZ ;  /* 0x0000000804007c10 */ /* 0x000fc8000ff1e0ff */
[----:B------:R-:W-:Y:S02]  /*18330*/  IADD3.X R4, R5, UR9, R7, P0, !PT ;  /* 0x0000000905047c10 */ /* 0x000fe400087fe407 */
[----:B------:R-:W-:Y:S02]  /*18340*/  PLOP3.LUT P0, PT, PT, PT, UP0, 0x80, 0x0 ;  /* 0x000000000000781c */ /* 0x000fe40003f0f008 */
[----:B------:R-:W-:Y:S01]  /*18350*/  PLOP3.LUT P1, PT, PT, PT, UP0, 0x80, 0x0 ;  /* 0x000000000000781c */ /* 0x000fe20003f2f008 */
[----:B------:R-:W-:Y:S01]  /*18360*/  VIADD R5, R6, 0x80 ;  /* 0x0000008006057836 */ /* 0x000fe20000000000 */
[----:B------:R-:W2:Y:S03]  /*18370*/  S2R R21, SR_TID.X ;  /* 0x0000000000157919 */ /* 0x000ea60000002100 */
[----:B------:R-:W-:-:S06]  /*18380*/  IMAD.MOV.U32 R6, RZ, RZ, R5 ;  /* 0x000000ffff067224 */ /* 0x000fcc00078e0005 */
[----:B------:R-:W-:Y:S01]  /*18390*/  @P0 IMAD.HI.U32 R7, R5, UR10, RZ ;  /* 0x0000000a05070c27 */ /* 0x000fe2000f8e00ff */
[----:B------:R-:W-:-:S04]  /*183a0*/  @UP0 ULDC UR10, c[0x0][0x450] ;  /* 0x00011400000a0ab9 */ /* 0x000fc80000000800 */
        /* <DEDUP_REMOVED lines=8> */
[----:B------:R-:W-:-:S03]  /*18430*/  SHF.R.S32.HI R6, RZ, 0x1f, R5 ;  /* 0x0000001fff067819 */ /* 0x000fc60000011405 */
[----:B------:R-:W-:Y:S02]  /*18440*/  IMAD.IADD R3, R3, 0x1, R7 ;  /* 0x0000000103037824 */ /* 0x000fe400078e0207 */
[----:B------:R-:W-:Y:S02]  /*18450*/  IMAD R6, R6, UR6, RZ ;  /* 0x0000000606067c24 */ /* 0x000fe4000f8e02ff */
[----:B------:R-:W-:-:S04]  /*18460*/  IMAD.WIDE.U32 R2, R5, UR6, R2 ;  /* 0x0000000605027c25 */ /* 0x000fc8000f8e0002 */
[----:B--2---:R-:W-:Y:S01]  /*18470*/  IMAD.SHL.U32 R20, R21, 0x10, RZ ;  /* 0x0000001015147824 */ /* 0x004fe200078e00ff */
[----:B------:R-:W-:Y:S01]  /*18480*/  IADD3 R2, P0, R2, UR8, RZ ;  /* 0x0000000802027c10 */ /* 0x000fe2000ff1e0ff */
[----:B------:R-:W-:-:S03]  /*18490*/  IMAD R6, R5, UR7, R6 ;  /* 0x0000000705067c24 */ /* 0x000fc6000f8e0206 */
[----:B------:R-:W-:Y:S02]  /*184a0*/  LOP3.LUT R20, R20, 0x30, RZ, 0xc0, !PT ;  /* 0x0000003014147812 */ /* 0x000fe400078ec0ff */
[----:B------:R-:W-:Y:S02]  /*184b0*/  IADD3.X R6, R3, UR9, R6, P0, !PT ;  /* 0x0000000903067c10 */ /* 0x000fe400087fe406 */
[----:B------:R-:W-:Y:S01]  /*184c0*/  ISETP.GE.AND P0, PT, R20, UR4, PT ;  /* 0x0000000414007c0c */ /* 0x000fe2000bf06270 */
[----:B------:R-:W-:Y:S01]  /*184d0*/  UMOV UR4, 0xffffffff ;  /* 0xffffffff00047882 */ /* 0x000fe20000000000 */
[----:B------:R-:W-:-:S04]  /*184e0*/  LOP3.LUT R21, R21, 0x7f, RZ, 0xc0, !PT ;  /* 0x0000007f15157812 */ /* 0x000fc800078ec0ff */
[----:B------:R-:W-:Y:S01]  /*184f0*/  SHF.R.U32.HI R21, RZ, 0x2, R21 ;  /* 0x00000002ff157819 */ /* 0x000fe20000011615 */
[----:B0-----:R-:W-:Y:S06]  /*18500*/  BRA.DIV UR4, `(.L_x_14308) ;  /* 0x0000004604407947 */ /* 0x001fec000b800000 */
[----:B-1----:R-:W0:Y:S01]  /*18510*/  SHFL.IDX PT, R8, R0, RZ, 0x1c1f ;  /* 0x001c1fff00087589 */ /* 0x002e2200000e0000 */
[----:B------:R-:W-:Y:S02]  /*18520*/  IMAD R5, R9, UR37, RZ ;  /* 0x0000002509057c24 */ /* 0x000fe4000f8e02ff */
[----:B------:R-:W-:Y:S01]  /*18530*/  VIADD R3, R21, UR38 ;  /* 0x0000002615037c36 */ /* 0x000fe20008000000 */
[----:B------:R-:W1:Y:S04]  /*18540*/  SHFL.IDX PT, R7, R4, RZ, 0x1c1f ;  /* 0x001c1fff04077589 */ /* 0x000e6800000e0000 */
[----:B------:R-:W-:-:S13]  /*18550*/  ISETP.GE.AND P2, PT, R3, R5, PT ;  /* 0x000000050300720c */ /* 0x000fda0003f46270 */
[----:B0-----:R-:W-:-:S05]  /*18560*/  @!P2 IADD3 R8, P1, R20, R8, RZ ;  /* 0x000000081408a210 */ /* 0x001fca0007f3e0ff */
[----:B-1----:R-:W-:-:S04]  /*18570*/  @!P2 IMAD.X R7, RZ, RZ, R7, P1 ;  /* 0x000000ffff07a224 */ /* 0x002fc800008e0607 */
[----:B------:R-:W-:Y:S02]  /*18580*/  @!P2 IMAD.MOV.U32 R9, RZ, RZ, R7 ;  /* 0x000000ffff09a224 */ /* 0x000fe400078e0007 */
[----:B------:R-:W-:-:S03]  /*18590*/  VIADD R7, R3, 0x20 ;  /* 0x0000002003077836 */ /* 0x000fc60000000000 */
[----:B------:R-:W-:Y:S01]  /*185a0*/  @!PT LDS RZ, [RZ] ;  /* 0x00000000fffff984 */ /* 0x000fe20000000800 */
[----:B-----5:R0:W-:Y:S02]  /*185b0*/  @!P2 LDGSTS.E.BYPASS.LTC128B.128 [R18+0xb000], desc[UR50][R8.64], !P0 ;  /* 0x0b0000000812afae */ /* 0x0201e4000c101d72 */
        /* <DEDUP_REMOVED lines=10> */
[----:B------:R-:W-:Y:S04]  /*18660*/  SHFL.IDX PT, R4, R4, 0x3, 0x1c1f ;  /* 0x007c1f0004047f89 */ /* 0x000fe800000e0000 */
[----:B0-----:R-:W0:Y:S04]  /*18670*/  SHFL.IDX PT, R8, R0, 0x2, 0x1c1f ;  /* 0x005c1f0000087f89 */ /* 0x001e2800000e0000 */
[----:B------:R-:W1:Y:S01]  /*18680*/  SHFL.IDX PT, R0, R0, 0x3, 0x1c1f ;  /* 0x007c1f0000007f89 */ /* 0x000e6200000e0000 */
[----:B0-----:R-:W-:-:S05]  /*18690*/  @!P2 IADD3 R8, P1, R20, R8, RZ ;  /* 0x000000081408a210 */ /* 0x001fca0007f3e0ff */
[----:B------:R-:W-:-:S04]  /*186a0*/  @!P2 IMAD.X R7, RZ, RZ, R7, P1 ;  /* 0x000000ffff07a224 */ /* 0x000fc800008e0607 */
[----:B------:R-:W-:Y:S02]  /*186b0*/  @!P2 IMAD.MOV.U32 R9, RZ, RZ, R7 ;  /* 0x000000ffff09a224 */ /* 0x000fe400078e0007 */
[----:B------:R-:W-:-:S03]  /*186c0*/  VIADD R7, R3, 0x60 ;  /* 0x0000006003077836 */ /* 0x000fc60000000000 */
[----:B------:R0:W-:Y:S02]  /*186d0*/  @!P2 LDGSTS.E.BYPASS.LTC128B.128 [R18+0xc000], desc[UR50][R8.64], !P0 ;  /* 0x0c0000000812afae */ /* 0x0001e4000c101d72 */
[----:B------:R-:W-:-:S13]  /*186e0*/  ISETP.GE.AND P2, PT, R7, R5, PT ;  /* 0x000000050700720c */ /* 0x000fda0003f46270 */
[----:B-1----:R-:W-:-:S05]  /*186f0*/  @!P2 IADD3 R0, P1, R20, R0, RZ ;  /* 0x000000001400a210 */ /* 0x002fca0007f3e0ff */
[----:B------:R-:W-:Y:S02]  /*18700*/  @!P2 IMAD.X R4, RZ, RZ, R4, P1 ;  /* 0x000000ffff04a224 */ /* 0x000fe400008e0604 */
[----:B0-----:R-:W-:Y:S02]  /*18710*/  @!P2 IMAD.MOV.U32 R8, RZ, RZ, R0 ;  /* 0x000000ffff08a224 */ /* 0x001fe400078e0000 */
[----:B------:R-:W-:Y:S02]  /*18720*/  @!P2 IMAD.MOV.U32 R9, RZ, RZ, R4 ;  /* 0x000000ffff09a224 */ /* 0x000fe400078e0004 */
[----:B------:R-:W-:-:S03]  /*18730*/  VIADD R0, R3, 0x80 ;  /* 0x0000008003007836 */ /* 0x000fc60000000000 */
[----:B------:R0:W-:Y:S02]  /*18740*/  @!P2 LDGSTS.E.BYPASS.LTC128B.128 [R18+0xc800], desc[UR50][R8.64], !P0 ;  /* 0x0c8000000812afae */ /* 0x0001e4000c101d72 */
[----:B------:R-:W-:Y:S02]  /*18750*/  ISETP.GE.AND P2, PT, R0, R5, PT ;  /* 0x000000050000720c */ /* 0x000fe40003f46270 */
[----:B------:R-:W-:Y:S04]  /*18760*/  SHFL.IDX PT, R0, R6, RZ, 0x1c1f ;  /* 0x001c1fff06007589 */ /* 0x000fe800000e0000 */
[----:B------:R-:W-:Y:S04]  /*18770*/  SHFL.IDX PT, R6, R6, 0x1, 0x1c1f ;  /* 0x003c1f0006067f89 */ /* 0x000fe800000e0000 */
[----:B0-----:R-:W0:Y:S04]  /*18780*/  SHFL.IDX PT, R8, R2, RZ, 0x1c1f ;  /* 0x001c1fff02087589 */ /* 0x001e2800000e0000 */
[----:B------:R-:W1:Y:S01]  /*18790*/  SHFL.IDX PT, R2, R2, 0x1, 0x1c1f ;  /* 0x003c1f0002027f89 */ /* 0x000e6200000e0000 */
[----:B0-----:R-:W-:-:S05]  /*187a0*/  @!P2 IADD3 R8, P1, R20, R8, RZ ;  /* 0x000000081408a210 */ /* 0x001fca0007f3e0ff */
[----:B------:R-:W-:-:S04]  /*187b0*/  @!P2 IMAD.X R0, RZ, RZ, R0, P1 ;  /* 0x000000ffff00a224 */ /* 0x000fc800008e0600 */
[----:B------:R-:W-:-:S05]  /*187c0*/  @!P2 IMAD.MOV.U32 R9, RZ, RZ, R0 ;  /* 0x000000ffff09a224 */ /* 0x000fca00078e0000 */
[----:B-1----:R0:W-:Y:S02]  /*187d0*/  @!P2 LDGSTS.E.BYPASS.LTC128B.128 [R18+0xd000], desc[UR50][R8.64], !P0 ;  /* 0x0d0000000812afae */ /* 0x0021e4000c101d72 */
.L_x_14410:
[----:B------:R-:W-:-:S05]  /*187e0*/  VIADD R3, R3, 0xa0 ;  /* 0x000000a003037836 */ /* 0x000fca0000000000 */
        /* <DEDUP_REMOVED lines=9> */
.L_x_14309:
        /* <DEDUP_REMOVED lines=18> */
.L_x_14411:
[----:B------:R-:W-:Y:S05]  /*189a0*/  BSYNC B0 ;  /* 0x0000000000007941 */ /* 0x000fea0003800000 */
.L_x_14310:
[----:B------:R-:W-:-:S04]  /*189b0*/  UIADD3 UR4, UR41, -0x2, URZ ;  /* 0xfffffffe29047890 */ /* 0x000fc8000fffe03f */
[----:B------:R-:W-:-:S06]  /*189c0*/  UISETP.GE.AND UP0, UPT, UR4, UR42, UPT ;  /* 0x0000002a0400728c */ /* 0x000fcc000bf06270 */
[----:B------:R-:W-:-:S13]  /*189d0*/  PLOP3.LUT P0, PT, PT, PT, UP0, 0x80, 0x0 ;  /* 0x000000000000781c */ /* 0x000fda0003f0f008 */
[----:B------:R-:W-:Y:S05]  /*189e0*/  @!P0 BRA `(.L_x_14312) ;  /* 0x0000001400a48947 */ /* 0x000fea0003800000 */
[----:B-1----:R-:W-:Y:S01]  /*189f0*/  IMAD.U32 R0, RZ, RZ, UR4 ;  /* 0x00000004ff007e24 */ /* 0x002fe2000f8e00ff */
[----:B------:R1:W5:Y:S04]  /*18a00*/  LDL.LU R21, [R1+0xc] ;  /* 0x00000c0001157983 */ /* 0x0003680000300800 */
[----:B------:R1:W5:Y:S04]  /*18a10*/  LDL.LU R25, [R1+0x18] ;  /* 0x0000180001197983 */ /* 0x0003680000300800 */
[----:B------:R1:W-:Y:S02]  /*18a20*/  STL [R1+0x10], R0 ;  /* 0x0000100001007387 */ /* 0x0003e40000100800 */
.L_x_14332:
[----:B--2---:R-:W2:Y:S01]  /*18a30*/  LDL R12, [R1+0x20] ;  /* 0x00002000010c7983 */ /* 0x004ea20000100800 */
[----:B------:R-:W3:Y:S03]  /*18a40*/  LDC R2, c[0x0][0x430] ;  /* 0x00010c00ff027b82 */ /* 0x000ee60000000800 */
[----:B------:R-:W4:Y:S04]  /*18a50*/  LDL R10, [R1+0x14] ;  /* 0x00001400010a7983 */ /* 0x000f280000100800 */
[----:B------:R-:W2:Y:S01]  /*18a60*/  LDL.LU R11, [R1+0x10] ;  /* 0x00001000010b7983 */ /* 0x000ea20000300800 */
[----:B0-----:R-:W-:Y:S01]  /*18a70*/  IMAD.MOV.U32 R8, RZ, RZ, 0xa0 ;  /* 0x000000a0ff087424 */ /* 0x001fe200078e00ff */
[----:B------:R-:W-:Y:S05]  /*18a80*/  YIELD ;  /* 0x0000000000007946 */ /* 0x000fea0003800000 */
[----:B-1----:R-:W0:Y:S01]  /*18a90*/  S2R R0, SR_TID.X ;  /* 0x0000000000007919 */ /* 0x002e220000002100 */
[----:B------:R-:W-:Y:S01]  /*18aa0*/  ULDC.64 UR6, c[0x0][0x428] ;  /* 0x00010a0000067ab9 */ /* 0x000fe20000000a00 */
[----:B------:R-:W-:Y:S01]  /*18ab0*/  ULDC.64 UR8, c[0x0][0x418] ;  /* 0x0001060000087ab9 */ /* 0x000fe20000000a00 */
[----:B------:R-:W-:Y:S01]  /*18ac0*/  ULDC UR4, c[0x0][0x430] ;  /* 0x00010c0000047ab9 */ /* 0x000fe20000000800 */
[----:B------:R-:W1:Y:S01]  /*18ad0*/  S2R R5, SR_TID.X ;  /* 0x0000000000057919 */ /* 0x000e620000002100 */
[----:B------:R-:W1:Y:S01]  /*18ae0*/  S2R R7, SR_TID.X ;  /* 0x0000000000077919 */ /* 0x000e620000002100 */
[----:B---3--:R-:W-:-:S13]  /*18af0*/  ISETP.NE.AND P0, PT, R2, 0x1, PT ;  /* 0x000000010200780c */ /* 0x008fda0003f05270 */
[----:B------:R-:W3:Y:S08]  /*18b00*/  @P0 LDC R6, c[0x0][0x434] ;  /* 0x00010d00ff060b82 */ /* 0x000ef00000000800 */
[----:B------:R-:W3:Y:S01]  /*18b10*/  @P0 LDC R3, c[0x0][0x434] ;  /* 0x00010d00ff030b82 */ /* 0x000ee20000000800 */
[----:B0-----:R-:W-:-:S04]  /*18b20*/  LOP3.LUT R0, R0, 0x7f, RZ, 0xc0, !PT ;  /* 0x0000007f00007812 */ /* 0x001fc800078ec0ff */
[----:B------:R-:W-:Y:S02]  /*18b30*/  SHF.R.U32.HI R2, RZ, 0x2, R0 ;  /* 0x00000002ff027819 */ /* 0x000fe40000011600 */
[C---:B-1----:R-:W-:Y:S01]  /*18b40*/  LOP3.LUT R0, R5.reuse, 0x7f, RZ, 0xc0, !PT ;  /* 0x0000007f05007812 */ /* 0x042fe200078ec0ff */
[----:B------:R-:W-:Y:S01]  /*18b50*/  IMAD.SHL.U32 R5, R5, 0x20, RZ ;  /* 0x0000002005057824 */ /* 0x000fe200078e00ff */
[----:B------:R-:W0:Y:S01]  /*18b60*/  @P0 LDC R4, c[0x0][0x438] ;  /* 0x00010e00ff040b82 */ /* 0x000e220000000800 */
[----:B------:R-:W-:-:S03]  /*18b70*/  IMAD.SHL.U32 R7, R7, 0x20, RZ ;  /* 0x0000002007077824 */ /* 0x000fc600078e00ff */
[----:B------:R-:W-:Y:S02]  /*18b80*/  LOP3.LUT R5, R2, 0x60, R5, 0xf8, !PT ;  /* 0x0000006002057812 */ /* 0x000fe400078ef805 */
[----:B------:R-:W-:Y:S02]  /*18b90*/  SHF.R.U32.HI R2, RZ, 0x2, R0 ;  /* 0x00000002ff027819 */ /* 0x000fe40000011600 */
[----:B------:R-:W1:Y:S02]  /*18ba0*/  @P0 LDC R0, c[0x0][0x438] ;  /* 0x00010e00ff000b82 */ /* 0x000e640000000800 */
[----:B------:R-:W-:-:S04]  /*18bb0*/  LOP3.LUT R7, R2, 0x60, R7, 0xf8, !PT ;  /* 0x0000006002077812 */ /* 0x000fc800078ef807 */
[----:B------:R-:W-:-:S04]  /*18bc0*/  LOP3.LUT R7, R7, 0x80, RZ, 0xfc, !PT ;  /* 0x0000008007077812 */ /* 0x000fc800078efcff */
[----:B------:R-:W-:Y:S01]  /*18bd0*/  ISETP.GT.U32.AND P1, PT, R7, 0x9f, PT ;  /* 0x0000009f0700780c */ /* 0x000fe20003f24070 */
[----:B--2---:R-:W-:-:S04]  /*18be0*/  IMAD R8, R11, R8, UR36 ;  /* 0x000000240b087e24 */ /* 0x004fc8000f8e0208 */
[--C-:B------:R-:W-:Y:S02]  /*18bf0*/  IMAD.IADD R5, R5, 0x1, R8.reuse ;  /* 0x0000000105057824 */ /* 0x100fe400078e0208 */
[----:B------:R-:W-:Y:S02]  /*18c00*/  IMAD.IADD R8, R7, 0x1, R8 ;  /* 0x0000000107087824 */ /* 0x000fe400078e0208 */
[----:B---3--:R-:W-:-:S04]  /*18c10*/  @P0 IMAD.HI.U32 R6, R5, R6, RZ ;  /* 0x0000000605060227 */ /* 0x008fc800078e00ff */
[----:B------:R-:W-:-:S04]  /*18c20*/  @P0 IMAD.HI.U32 R3, R8, R3, RZ ;  /* 0x0000000308030227 */ /* 0x000fc800078e00ff */
[----:B------:R-:W-:Y:S01]  /*18c30*/  IMAD.MOV.U32 R2, RZ, RZ, R5 ;  /* 0x000000ffff027224 */ /* 0x000fe200078e0005 */
[----:B0-----:R-:W-:Y:S01]  /*18c40*/  @P0 SHF.R.U32.HI R2, RZ, R4, R6 ;  /* 0x00000004ff020219 */ /* 0x001fe20000011606 */
[----:B------:R-:W-:Y:S01]  /*18c50*/  IMAD.MOV.U32 R9, RZ, RZ, R8 ;  /* 0x000000ffff097224 */ /* 0x000fe200078e0008 */
[----:B-1----:R-:W-:Y:S01]  /*18c60*/  @P0 SHF.R.U32.HI R9, RZ, R0, R3 ;  /* 0x00000000ff090219 */ /* 0x002fe20000011603 */
[----:B------:R-:W-:Y:S01]  /*18c70*/  IMAD R0, R12, UR6, RZ ;  /* 0x000000060c007c24 */ /* 0x000fe2000f8e02ff */
[--C-:B------:R-:W-:Y:S01]  /*18c80*/  SHF.R.S32.HI R3, RZ, 0x1f, R2.reuse ;  /* 0x0000001fff037819 */ /* 0x100fe20000011402 */
[----:B------:R-:W-:Y:S02]  /*18c90*/  IMAD.MOV R4, RZ, RZ, -R2 ;  /* 0x000000ffff047224 */ /* 0x000fe400078e0a02 */
[C---:B----4-:R-:W-:Y:S02]  /*18ca0*/  IMAD R0, R10.reuse, UR7, R0 ;  /* 0x000000070a007c24 */ /* 0x050fe4000f8e0200 */
[----:B------:R-:W-:-:S04]  /*18cb0*/  IMAD.WIDE.U32 R2, R10, UR6, R2 ;  /* 0x000000060a027c25 */ /* 0x000fc8000f8e0002 */
[----:B------:R-:W-:Y:S01]  /*18cc0*/  IMAD.IADD R3, R0, 0x1, R3 ;  /* 0x0000000100037824 */ /* 0x000fe200078e0203 */
[----:B------:R-:W-:Y:S01]  /*18cd0*/  LEA R6, P0, R2, UR8, 0x2 ;  /* 0x0000000802067c11 */ /* 0x000fe2000f8010ff */
[----:B------:R-:W-:-:S03]  /*18ce0*/  IMAD R5, R4, UR4, R5 ;  /* 0x0000000404057c24 */ /* 0x000fc6000f8e0205 */
[----:B------:R-:W-:-:S05]  /*18cf0*/  LEA.HI.X R7, R2, UR9, R3, 0x2, P0 ;  /* 0x0000000902077c11 */ /* 0x000fca00080f1403 */
[----:B------:R0:W2:Y:S01]  /*18d00*/  LDG.E R4, desc[UR50][R6.64] ;  /* 0x0000003206047981 */ /* 0x0000a2000c1e1900 */
[--C-:B------:R-:W-:Y:S01]  /*18d10*/  @!P1 SHF.R.S32.HI R3, RZ, 0x1f, R9.reuse ;  /* 0x0000001fff039819 */ /* 0x100fe20000011409 */
[----:B------:R-:W-:-:S04]  /*18d20*/  @!P1 IMAD.MOV.U32 R2, RZ, RZ, R9 ;  /* 0x000000ffff029224 */ /* 0x000fc800078e0009 */
[----:B------:R-:W-:-:S04]  /*18d30*/  @!P1 IMAD.WIDE.U32 R2, R10, UR6, R2 ;  /* 0x000000060a029c25 */ /* 0x000fc8000f8e0002 */
[----:B0-----:R-:W-:Y:S02]  /*18d40*/  IMAD.MOV R7, RZ, RZ, -R9 ;  /* 0x000000ffff077224 */ /* 0x001fe400078e0a09 */
[----:B------:R-:W-:Y:S02]  /*18d50*/  @!P1 IMAD.IADD R0, R0, 0x1, R3 ;  /* 0x0000000100009824 */ /* 0x000fe400078e0203 */
[----:B------:R-:W-:Y:S01]  /*18d60*/  IMAD R7, R7, UR4, R8 ;  /* 0x0000000407077c24 */ /* 0x000fe2000f8e0208 */
[----:B------:R-:W-:Y:S01]  /*18d70*/  @!P1 LEA R8, P0, R2, UR8, 0x2 ;  /* 0x0000000802089c11 */ /* 0x000fe2000f8010ff */
[----:B------:R-:W-:-:S03]  /*18d80*/  IMAD.MOV.U32 R6, RZ, RZ, RZ ;  /* 0x000000ffff067224 */ /* 0x000fc600078e00ff */
[----:B------:R-:W-:Y:S01]  /*18d90*/  @!P1 LEA.HI.X R9, R2, UR9, R0, 0x2, P0 ;  /* 0x0000000902099c11 */ /* 0x000fe200080f1400 */
[----:B-----5:R-:W-:Y:S02]  /*18da0*/  VIADD R0, R21, 0x1 ;  /* 0x0000000115007836 */ /* 0x020fe40000000000 */
[----:B------:R-:W-:Y:S02]  /*18db0*/  IMAD.MOV.U32 R2, RZ, RZ, R11 ;  /* 0x000000ffff027224 */ /* 0x000fe400078e000b */
[----:B------:R0:W5:Y:S01]  /*18dc0*/  @!P1 LDG.E R6, desc[UR50][R8.64] ;  /* 0x0000003208069981 */ /* 0x000162000c1e1900 */
[----:B------:R-:W-:Y:S01]  /*18dd0*/  ISETP.NE.AND P0, PT, R0, 0x2, PT ;  /* 0x000000020000780c */ /* 0x000fe20003f05270 */
[----:B------:R-:W-:Y:S01]  /*18de0*/  VIADD R11, R11, 0xffffffff ;  /* 0xffffffff0b0b7836 */ /* 0x000fe20000000000 */
[----:B------:R-:W-:Y:S01]  /*18df0*/  ISETP.GT.AND P1, PT, R2, UR42, PT ;  /* 0x0000002a02007c0c */ /* 0x000fe2000bf24270 */
[----:B------:R-:W-:Y:S01]  /*18e00*/  IMAD.U32 R12, RZ, RZ, UR43 ;  /* 0x0000002bff0c7e24 */ /* 0x000fe2000f8e00ff */
[----:B------:R-:W-:-:S02]  /*18e10*/  SEL R10, R0, RZ, P0 ;  /* 0x000000ff000a7207 */ /* 0x000fc40000000000 */
[----:B------:R-:W-:Y:S02]  /*18e20*/  SEL R0, RZ, 0x1, P0 ;  /* 0x00000001ff007807 */ /* 0x000fe40000000000 */
[----:B------:R-:W-:Y:S01]  /*18e30*/  ISETP.NE.AND P2, PT, R12, 0x3, PT ;  /* 0x000000030c00780c */ /* 0x000fe20003f45270 */
[----:B------:R0:W-:Y:S01]  /*18e40*/  STL [R1+0xc], R10 ;  /* 0x00000c0a01007387 */ /* 0x0001e20000100800 */
[----:B------:R-:W-:-:S03]  /*18e50*/  LOP3.LUT R2, R25, R0, RZ, 0x3c, !PT ;  /* 0x0000000019027212 */ /* 0x000fc600078e3cff */
[----:B------:R0:W-:Y:S04]  /*18e60*/  STL [R1+0x10], R11 ;  /* 0x0000100b01007387 */ /* 0x0001e80000100800 */
[----:B------:R0:W-:Y:S01]  /*18e70*/  STL [R1+0x18], R2 ;  /* 0x0000180201007387 */ /* 0x0001e20000100800 */
[----:B--2---:R-:W-:-:S05]  /*18e80*/  SHF.R.S32.HI R0, RZ, 0x1f, R4 ;  /* 0x0000001fff007819 */ /* 0x004fca0000011404 */
[----:B------:R0:W-:Y:S01]  /*18e90*/  STL [R1+0x4], R0 ;  /* 0x0000040001007387 */ /* 0x0001e20000100800 */
[----:B------:R-:W-:Y:S05]  /*18ea0*/  @!P2 BRA `(.L_x_14313) ;  /* 0x000000000004a947 */ /* 0x000fea0003800000 */
[----:B------:R-:W-:Y:S01]  /*18eb0*/  BPT.TRAP 0x1 ;  /* 0x000000040000795c */ /* 0x000fe20000300000 */
.L_x_14313:
[----:B0-----:R-:W-:Y:S01]  /*18ec0*/  IMAD R0, R10, 0x8, R17 ;  /* 0x000000080a007824 */ /* 0x001fe200078e0211 */
[----:B------:R-:W-:Y:S01]  /*18ed0*/  SHF.L.U32 R2, R2, 0x1f, RZ ;  /* 0x0000001f02027819 */ /* 0x000fe200000006ff */
[----:B------:R-:W-:Y:S03]  /*18ee0*/  BSSY B0, `(.L_x_14314) ;  /* 0x0000006000007945 */ /* 0x000fe60003800000 */
[----:B------:R0:W1:Y:S01]  /*18ef0*/  SYNCS.PHASECHK.TRANS64.TRYWAIT P0, [R0+URZ+0x13280], R2 ;  /* 0x01328002000075a7 */ /* 0x000062000800017f */
[----:B------:R0:W-:Y:S02]  /*18f00*/  STL [R1+0x8], R2 ;  /* 0x0000080201007387 */ /* 0x0001e40000100800 */
[----:B0-----:R-:W-:-:S05]  /*18f10*/  SHF.R.S32.HI R2, RZ, 0x1f, R5 ;  /* 0x0000001fff027819 */ /* 0x001fca0000011405 */
[----:B------:R0:W-:Y:S02]  /*18f20*/  STL [R1], R2 ;  /* 0x0000000201007387 */ /* 0x0001e40000100800 */
[----:B01----:R-:W-:Y:S05]  /*18f30*/  @!P0 BRA `(.L_x_14315) ;  /* 0x0000004000988947 */ /* 0x003fea0003800000 */
.L_x_14412:
[----:B------:R-:W-:Y:S05]  /*18f40*/  BSYNC B0 ;  /* 0x0000000000007941 */ /* 0x000fea0003800000 */
.L_x_14314:
[----:B0-----:R-:W2:Y:S01]  /*18f50*/  LDL R2, [R1] ;  /* 0x0000000001027983 */ /* 0x001ea20000100800 */
[----:B------:R-:W-:Y:S01]  /*18f60*/  ULDC.64 UR4, c[0x0][0x328] ;  /* 0x0000ca0000047ab9 */ /* 0x000fe20000000a00 */
[----:B------:R-:W-:Y:S01]  /*18f70*/  ULDC.64 UR6, c[0x0][0x338] ;  /* 0x0000ce0000067ab9 */ /* 0x000fe20000000a00 */
[----:B------:R-:W-:Y:S01]  /*18f80*/  ULDC.64 UR8, c[0x0][0x330] ;  /* 0x0000cc0000087ab9 */ /* 0x000fe20000000a00 */
[----:B------:R-:W3:Y:S04]  /*18f90*/  LDL R10, [R1+0x4] ;  /* 0x00000400010a7983 */ /* 0x000ee80000100800 */
[----:B------:R-:W4:Y:S04]  /*18fa0*/  LDL R9, [R1+0x1c] ;  /* 0x00001c0001097983 */ /* 0x000f280000100800 */
[----:B------:R-:W4:Y:S04]  /*18fb0*/  LDL R13, [R1+0xc] ;  /* 0x00000c00010d7983 */ /* 0x000f280000100800 */
[----:B------:R-:W4:Y:S01]  /*18fc0*/  LDL R14, [R1+0x28] ;  /* 0x00002800010e7983 */ /* 0x000f220000100800 */
[----:B------:R-:W-:Y:S01]  /*18fd0*/  SHF.R.S32.HI R29, RZ, 0x1f, R7 ;  /* 0x0000001fff1d7819 */ /* 0x000fe20000011407 */
[----:B------:R-:W-:Y:S01]  /*18fe0*/  ULDC.64 UR10, c[0x0][0x318] ;  /* 0x0000c600000a7ab9 */ /* 0x000fe20000000a00 */
[----:B-----5:R-:W-:Y:S01]  /*18ff0*/  SHF.R.S32.HI R28, RZ, 0x1f, R6 ;  /* 0x0000001fff1c7819 */ /* 0x020fe20000011406 */
[----:B------:R-:W0:Y:S01]  /*19000*/  S2R R11, SR_TID.X ;  /* 0x00000000000b7919 */ /* 0x000e220000002100 */
[----:B------:R-:W1:Y:S01]  /*19010*/  LDC R12, c[0x0][0x2f4] ;  /* 0x0000bd00ff0c7b82 */ /* 0x000e620000000800 */
[----:B0-----:R-:W-:-:S05]  /*19020*/  IMAD.SHL.U32 R11, R11, 0x10, RZ ;  /* 0x000000100b0b7824 */ /* 0x001fca00078e00ff */
[----:B------:R-:W-:-:S04]  /*19030*/  LOP3.LUT R11, R11, 0x30, RZ, 0xc0, !PT ;  /* 0x000000300b0b7812 */ /* 0x000fc800078ec0ff */
[----:B-1----:R-:W-:Y:S01]  /*19040*/  ISETP.GE.AND P2, PT, R11, R12, PT ;  /* 0x0000000c0b00720c */ /* 0x002fe20003f46270 */
[----:B--2---:R-:W-:Y:S02]  /*19050*/  IMAD R8, R2, UR4, RZ ;  /* 0x0000000402087c24 */ /* 0x004fe4000f8e02ff */
[----:B------:R-:W-:-:S04]  /*19060*/  IMAD.WIDE.U32 R2, R5, UR4, RZ ;  /* 0x0000000405027c25 */ /* 0x000fc8000f8e00ff */
[----:B------:R-:W-:-:S04]  /*19070*/  IMAD R8, R5, UR5, R8 ;  /* 0x0000000505087c24 */ /* 0x000fc8000f8e0208 */
[----:B------:R-:W-:Y:S02]  /*19080*/  IMAD.IADD R3, R3, 0x1, R8 ;  /* 0x0000000103037824 */ /* 0x000fe400078e0208 */
[----:B---3--:R-:W-:Y:S02]  /*19090*/  IMAD R8, R10, UR6, RZ ;  /* 0x000000060a087c24 */ /* 0x008fe4000f8e02ff */
[----:B------:R-:W-:-:S04]  /*190a0*/  IMAD.WIDE.U32 R2, R4, UR6, R2 ;  /* 0x0000000604027c25 */ /* 0x000fc8000f8e0002 */
[----:B------:R-:W-:-:S04]  /*190b0*/  IMAD R8, R4, UR7, R8 ;  /* 0x0000000704087c24 */ /* 0x000fc8000f8e0208 */
[----:B------:R-:W-:Y:S02]  /*190c0*/  IMAD.IADD R3, R3, 0x1, R8 ;  /* 0x0000000103037824 */ /* 0x000fe400078e0208 */
[----:B----4-:R-:W-:Y:S02]  /*190d0*/  IMAD R18, R9, UR8, RZ ;  /* 0x0000000809127c24 */ /* 0x010fe4000f8e02ff */
        /* <DEDUP_REMOVED lines=15> */
[----:B------:R-:W-:-:S03]  /*191d0*/  IMAD R8, R13, 0x2800, R14 ;  /* 0x000028000d087824 */ /* 0x000fc600078e020e */
        /* <DEDUP_REMOVED lines=28> */
.L_x_14424:
        /* <DEDUP_REMOVED lines=11> */
.L_x_14317:
        /* <DEDUP_REMOVED lines=11> */
.L_x_14318:
[----:B------:R1:W-:Y:S01]  /*19500*/  SYNCS.ARRIVE.TRANS64.A1T0 RZ, [R0+URZ+0x13270], RZ ;  /* 0x013270ff00ff79a7 */ /* 0x0003e2000810003f */
[----:B------:R-:W-:Y:S05]  /*19510*/  @!P3 BRA `(.L_x_14319) ;  /* 0x000000000004b947 */ /* 0x000fea0003800000 */
[----:B------:R-:W-:Y:S01]  /*19520*/  BPT.TRAP 0x1 ;  /* 0x000000040000795c */ /* 0x000fe20000300000 */
.L_x_14319:
[----:B------:R-:W2:Y:S01]  /*19530*/  LDL R2, [R1+0x8] ;  /* 0x0000080001027983 */ /* 0x000ea20000100800 */
[----:B------:R-:W-:Y:S01]  /*19540*/  BSSY B0, `(.L_x_14320) ;  /* 0x0000003000007945 */ /* 0x000fe20003800000 */
[----:B--2---:R-:W2:Y:S03]  /*19550*/  SYNCS.PHASECHK.TRANS64.TRYWAIT P0, [R0+URZ+0x13240], R2 ;  /* 0x01324002000075a7 */ /* 0x004ea6000800017f */
[----:B--2---:R-:W-:Y:S05]  /*19560*/  @!P0 BRA `(.L_x_14321) ;  /* 0x0000004000c08947 */ /* 0x004fea0003800000 */
.L_x_14425:
[----:B------:R-:W-:Y:S05]  /*19570*/  BSYNC B0 ;  /* 0x0000000000007941 */ /* 0x000fea0003800000 */
.L_x_14320:
[----:B--2---:R-:W2:Y:S01]  /*19580*/  LDL.LU R2, [R1] ;  /* 0x0000000001027983 */ /* 0x004ea20000300800 */
[----:B------:R-:W-:Y:S01]  /*19590*/  ULDC.64 UR4, c[0x0][0x300] ;  /* 0x0000c00000047ab9 */ /* 0x000fe20000000a00 */
[----:B------:R-:W-:Y:S02]  /*195a0*/  ULDC.64 UR6, c[0x0][0x310] ;  /* 0x0000c40000067ab9 */ /* 0x000fe40000000a00 */
[----:B------:R-:W3:Y:S04]  /*195b0*/  LDL.LU R11, [R1+0x4] ;  /* 0x00000400010b7983 */ /* 0x000ee80000300800 */
[----:B------:R-:W4:Y:S01]  /*195c0*/  LDL R10, [R1+0x1c] ;  /* 0x00001c00010a7983 */ /* 0x000f220000100800 */
[----:B--2---:R-:W-:Y:S02]  /*195d0*/  IMAD R9, R2, UR4, RZ ;  /* 0x0000000402097c24 */ /* 0x004fe4000f8e02ff */
[----:B------:R-:W-:-:S04]  /*195e0*/  IMAD.WIDE.U32 R2, R5, UR4, RZ ;  /* 0x0000000405027c25 */ /* 0x000fc8000f8e00ff */
[----:B------:R-:W-:Y:S02]  /*195f0*/  IMAD R9, R5, UR5, R9 ;  /* 0x0000000505097c24 */ /* 0x000fe4000f8e0209 */
[----:B---3--:R-:W-:Y:S02]  /*19600*/  IMAD R5, R11, UR6, RZ ;  /* 0x000000060b057c24 */ /* 0x008fe4000f8e02ff */
[----:B------:R-:W-:Y:S01]  /*19610*/  IMAD.IADD R3, R3, 0x1, R9 ;  /* 0x0000000103037824 */ /* 0x000fe200078e0209 */
[----:B------:R-:W2:Y:S01]  /*19620*/  LDC R11, c[0x0][0x2f4] ;  /* 0x0000bd00ff0b7b82 */ /* 0x000ea20000000800 */
        /* <DEDUP_REMOVED lines=50> */
.L_x_14437:
        /* <DEDUP_REMOVED lines=8> */
.L_x_14323:
        /* <DEDUP_REMOVED lines=11> */
.L_x_14324:
[----:B------:R1:W-:Y:S02]  /*19a80*/  SYNCS.ARRIVE.TRANS64.A1T0 RZ, [R0+URZ+0x13230], RZ ;  /* 0x013230ff00ff79a7 */ /* 0x0003e4000810003f */
[----:B-1----:R-:W-:-:S05]  /*19a90*/  IMAD.U32 R0, RZ, RZ, UR44 ;  /* 0x0000002cff007e24 */ /* 0x002fca000f8e00ff */
[----:B------:R-:W-:-:S13]  /*19aa0*/  ISETP.NE.AND P0, PT, R0, 0x3, PT ;  /* 0x000000030000780c */ /* 0x000fda0003f05270 */
[----:B------:R-:W-:Y:S05]  /*19ab0*/  @!P0 BRA `(.L_x_14325) ;  /* 0x0000000000048947 */ /* 0x000fea0003800000 */
[----:B------:R-:W-:Y:S01]  /*19ac0*/  BPT.TRAP 0x1 ;  /* 0x000000040000795c */ /* 0x000fe20000300000 */
.L_x_14325:
[----:B------:R-:W-:Y:S01]  /*19ad0*/  LOP3.LUT R0, R25, 0x1, RZ, 0x3c, !PT ;  /* 0x0000000119007812 */ /* 0x000fe200078e3cff */
[----:B------:R-:W-:Y:S01]  /*19ae0*/  IMAD R2, R21, 0x8, R17 ;  /* 0x0000000815027824 */ /* 0x000fe200078e0211 */
[----:B------:R-:W-:Y:S02]  /*19af0*/  BSSY B0, `(.L_x_14326) ;  /* 0x0000004000007945 */ /* 0x000fe40003800000 */
[----:B------:R-:W-:-:S04]  /*19b00*/  SHF.L.U32 R0, R0, 0x1f, RZ ;  /* 0x0000001f00007819 */ /* 0x000fc800000006ff */
[----:B------:R-:W1:Y:S02]  /*19b10*/  SYNCS.PHASECHK.TRANS64.TRYWAIT P2, [R2+URZ+0x13270], R0 ;  /* 0x01327000020075a7 */ /* 0x000e64000804017f */
[----:B-1----:R-:W-:Y:S05]  /*19b20*/  @!P2 BRA `(.L_x_14327) ;  /* 0x0000004000c4a947 */ /* 0x002fea0003800000 */
.L_x_14438:
[----:B------:R-:W-:Y:S05]  /*19b30*/  BSYNC B0 ;  /* 0x0000000000007941 */ /* 0x000fea0003800000 */
.L_x_14326:
[----:B------:R-:W-:-:S05]  /*19b40*/  IMAD.U32 R3, RZ, RZ, UR43 ;  /* 0x0000002bff037e24 */ /* 0x000fca000f8e00ff */
[----:B------:R-:W-:-:S13]  /*19b50*/  ISETP.NE.AND P2, PT, R3, 0x3, PT ;  /* 0x000000030300780c */ /* 0x000fda0003f45270 */
[----:B------:R-:W-:Y:S05]  /*19b60*/  @!P2 BRA `(.L_x_14328) ;  /* 0x000000000004a947 */ /* 0x000fea0003800000 */
[----:B------:R-:W-:Y:S01]  /*19b70*/  BPT.TRAP 0x1 ;  /* 0x000000040000795c */ /* 0x000fe20000300000 */
.L_x_14328:
[----:B------:R-:W-:Y:S01]  /*19b80*/  SHF.L.U32 R3, R25, 0x1f, RZ ;  /* 0x0000001f19037819 */ /* 0x000fe200000006ff */
[----:B-1----:R-:W-:-:S03]  /*19b90*/  IMAD R0, R21, 0x2800, RZ ;  /* 0x0000280015007824 */ /* 0x002fc600078e02ff */
[----:B------:R-:W1:Y:S02]  /*19ba0*/  SYNCS.PHASECHK.TRANS64.TRYWAIT P2, [R2+URZ+0x13260], R3 ;  /* 0x01326003020075a7 */ /* 0x000e64000804017f */
[----:B-1----:R-:W-:Y:S05]  /*19bb0*/  @!P2 BRA `(.L_x_14329) ;  /* 0x0000004000b4a947 */ /* 0x002fea0003800000 */
.L_x_14439:
        /* <DEDUP_REMOVED lines=48> */
[----:B------:R-:W-:-:S03]  /*19ec0*/  LOP3.LUT R0, R0, R22, RZ, 0xfc, !PT ;  /* 0x0000001600007212 */ /* 0x000fc600078efcff */
[----:B------:R-:W-:Y:S02]  /*19ed0*/  IMAD.IADD R3, R17, 0x1, R3 ;  /* 0x0000000111037824 */ /* 0x000fe400078e0203 */
[----:B------:R-:W-:-:S03]  /*19ee0*/  IMAD.IADD R0, R19, 0x1, R0 ;  /* 0x0000000113007824 */ /* 0x000fc600078e0200 */
        /* <DEDUP_REMOVED lines=14> */
.L_x_14330:
[----:B--2---:R2:W-:Y:S01]  /*19fd0*/  SYNCS.ARRIVE.TRANS64.A1T0 RZ, [R2+URZ+0x13250], RZ ;  /* 0x013250ff02ff79a7 */ /* 0x0045e2000810003f */
[----:B------:R-:W-:Y:S06]  /*19fe0*/  BAR.SYNC.DEFER_BLOCKING 0x2, 0x80 ;  /* 0x0082000000007b1d */ /* 0x000fec0000010000 */
[----:B------:R-:W-:Y:S05]  /*19ff0*/  @!P0 BRA `(.L_x_14331) ;  /* 0x0000000000048947 */ /* 0x000fea0003800000 */
[----:B------:R-:W-:Y:S01]  /*1a000*/  BPT.TRAP 0x1 ;  /* 0x000000040000795c */ /* 0x000fe20000300000 */
.L_x_14331:
[----:B-1----:R-:W3:Y:S01]  /*1a010*/  LDL R0, [R1+0x24] ;  /* 0x0000240001007983 */ /* 0x002ee20000100800 */
[----:B--2---:R-:W-:-:S03]  /*1a020*/  VIADD R2, R2, 0x13280 ;  /* 0x0001328002027836 */ /* 0x004fc60000000000 */
[----:B------:R2:W5:Y:S04]  /*1a030*/  LDL R21, [R1+0xc] ;  /* 0x00000c0001157983 */ /* 0x0005680000100800 */
[----:B------:R2:W5:Y:S01]  /*1a040*/  LDL R25, [R1+0x18] ;  /* 0x0000180001197983 */ /* 0x0005620000100800 */
[----:B---3--:R-:W-:-:S04]  /*1a050*/  PRMT R2, R0, 0x654, R2 ;  /* 0x0000065400027816 */ /* 0x008fc80000000002 */
[----:B------:R2:W-:Y:S01]  /*1a060*/  SYNCS.ARRIVE.TRANS64.RED.A1T0 RZ, [R2+URZ], RZ ;  /* 0x000000ff02ff79a7 */ /* 0x0005e2000810043f */
[----:B------:R-:W-:Y:S05]  /*1a070*/  @P1 BRA `(.L_x_14332) ;  /* 0xffffffe8006c1947 */ /* 0x000fea000383ffff */
.L_x_14312:
        /* <DEDUP_REMOVED lines=18> */
[----:B-1----:R-:W-:-:S07]  /*1a1a0*/  IADD3 R24, R0, UR45, R7 ;  /* 0x0000002d00187c10 */ /* 0x002fce000fffe007 */
.L_x_14334:
[----:B------:R-:W-:Y:S05]  /*1a1b0*/  BSYNC B0 ;  /* 0x0000000000007941 */ /* 0x000fea0003800000 */
.L_x_14333:
[----:B------:R-:W-:Y:S05]  /*1a1c0*/  @!P0 BRA `(.L_x_14335) ;  /* 0x0000000000048947 */ /* 0x000fea0003800000 */
[----:B------:R-:W-:Y:S01]  /*1a1d0*/  BPT.TRAP 0x1 ;  /* 0x000000040000795c */ /* 0x000fe20000300000 */
.L_x_14335:
        /* <DEDUP_REMOVED lines=8> */
.L_x_14440:
[----:B------:R-:W-:Y:S05]  /*1a260*/  BSYNC B0 ;  /* 0x0000000000007941 */ /* 0x000fea0003800000 */
.L_x_14336:
[----:B------:R-:W-:-:S05]  /*1a270*/  IMAD.U32 R2, RZ, RZ, UR43 ;  /* 0x0000002bff027e24 */ /* 0x000fca000f8e00ff */
[----:B------:R-:W-:-:S13]  /*1a280*/  ISETP.NE.AND P1, PT, R2, 0x3, PT ;  /* 0x000000030200780c */ /* 0x000fda0003f25270 */
[----:B------:R-:W-:Y:S05]  /*1a290*/  @!P1 BRA `(.L_x_14338) ;  /* 0x0000000000049947 */ /* 0x000fea0003800000 */
[----:B------:R-:W-:Y:S01]  /*1a2a0*/  BPT.TRAP 0x1 ;  /* 0x000000040000795c */ /* 0x000fe20000300000 */
.L_x_14338:
[----:B------:R-:W1:Y:S02]  /*1a2b0*/  LDL R2, [R1+0x18] ;  /* 0x0000180001027983 */ /* 0x000e640000100800 */
[----:B-1----:R-:W-:-:S04]  /*1a2c0*/  SHF.L.U32 R3, R2, 0x1f, RZ ;  /* 0x0000001f02037819 */ /* 0x002fc800000006ff */
[----:B------:R-:W1:Y:S02]  /*1a2d0*/  SYNCS.PHASECHK.TRANS64.TRYWAIT P1, [R0+URZ+0x13260], R3 ;  /* 0x01326003000075a7 */ /* 0x000e64000802017f */
[----:B-1----:R-:W-:Y:S05]  /*1a2e0*/  @!P1 BRA `(.L_x_14339) ;  /* 0x0000003c00109947 */ /* 0x002fea0003800000 */
.L_x_14441:
[----:B------:R-:W2:Y:S01]  /*1a2f0*/  LDL R14, [R1+0xc] ;  /* 0x00000c00010e7983 */ /* 0x000ea20000100800 */
[----:B------:R-:W-:Y:S05]  /*1a300*/  WARPSYNC.ALL ;  /* 0x0000000000007948 */ /* 0x000fea0003800000 */
[----:B------:R-:W-:-:S05]  /*1a310*/  IMAD.U32 R15, RZ, RZ, UR43 ;  /* 0x0000002bff0f7e24 */ /* 0x000fca000f8e00ff */
[----:B------:R-:W-:Y:S01]  /*1a320*/  ISETP.NE.AND P1, PT, R15, 0x3, PT ;  /* 0x000000030f00780c */ /* 0x000fe20003f25270 */
[----:B--2---:R-:W-:-:S04]  /*1a330*/  IMAD R2, R14, 0x2800, RZ ;  /* 0x000028000e027824 */ /* 0x004fc800078e02ff */
[C---:B-1----:R-:W-:Y:S01]  /*1a340*/  VIADD R3, R2.reuse, 0x800 ;  /* 0x0000080002037836 */ /* 0x042fe20000000000 */
[----:B------:R-:W-:-:S05]  /*1a350*/  LOP3.LUT R4, R2, R23, RZ, 0xfc, !PT ;  /* 0x0000001702047212 */ /* 0x000fca00078efcff */
[----:B------:R-:W-:-:S06]  /*1a360*/  IMAD.IADD R5, R17, 0x1, R4 ;  /* 0x0000000111057824 */ /* 0x000fcc00078e0204 */
[----:B------:R-:W0:Y:S02]  /*1a370*/  LDSM.16.MT88.4 R4, [R5+0x6000] ;  /* 0x006000000504783b */ /* 0x000e240000004200 */
[C-C-:B0-----:R-:W-:Y:S02]  /*1a380*/  PRMT R8, R4.reuse, 0x6420, R5.reuse ;  /* 0x0000642004087816 */ /* 0x141fe40000000005 */
[----:B------:R-:W-:Y:S02]  /*1a390*/  PRMT R9, R4, 0x7531, R5 ;  /* 0x0000753104097816 */ /* 0x000fe40000000005 */
[----:B------:R-:W-:Y:S02]  /*1a3a0*/  LOP3.LUT R4, R2, R22, RZ, 0xfc, !PT ;  /* 0x0000001602047212 */ /* 0x000fe400078efcff */
[C-C-:B------:R-:W-:Y:S02]  /*1a3b0*/  PRMT R10, R6.reuse, 0x6420, R7.reuse ;  /* 0x00006420060a7816 */ /* 0x140fe40000000007 */
[----:B------:R-:W-:Y:S01]  /*1a3c0*/  PRMT R11, R6, 0x7531, R7 ;  /* 0x00007531060b7816 */ /* 0x000fe20000000007 */
[----:B------:R-:W-:Y:S01]  /*1a3d0*/  IMAD.IADD R12, R19, 0x1, R4 ;  /* 0x00000001130c7824 */ /* 0x000fe200078e0204 */
[----:B------:R-:W-:-:S02]  /*1a3e0*/  LOP3.LUT R4, R3, R23, RZ, 0xfc, !PT ;  /* 0x0000001703047212 */ /* 0x000fc400078efcff */
[----:B------:R-:W-:Y:S02]  /*1a3f0*/  LOP3.LUT R3, R3, R22, RZ, 0xfc, !PT ;  /* 0x0000001603037212 */ /* 0x000fe400078efcff */
[----:B------:R-:W-:Y:S01]  /*1a400*/  STSM.16.M88.4 [R12], R8 ;  /* 0x000000080c007844 */ /* 0x000fe20000000200 */
[----:B------:R-:W-:Y:S02]  /*1a410*/  IMAD.IADD R6, R17, 0x1, R4 ;  /* 0x0000000111067824 */ /* 0x000fe400078e0204 */
[----:B------:R-:W-:Y:S02]  /*1a420*/  IMAD.IADD R13, R19, 0x1, R3 ;  /* 0x00000001130d7824 */ /* 0x000fe400078e0203 */
[----:B------:R-:W-:Y:S02]  /*1a430*/  VIADD R3, R2, 0x1000 ;  /* 0x0000100002037836 */ /* 0x000fe40000000000 */
[----:B------:R-:W0:Y:S02]  /*1a440*/  LDSM.16.MT88.4 R4, [R6+0x6000] ;  /* 0x006000000604783b */ /* 0x000e240000004200 */
[----:B0-----:R-:W-:-:S02]  /*1a450*/  PRMT R8, R4, 0x6420, R5 ;  /* 0x0000642004087816 */ /* 0x001fc40000000005 */
        /* <DEDUP_REMOVED lines=8> */
[----:B------:R-:W0:Y:S01]  /*1a4e0*/  LDSM.16.MT88.4 R4, [R5+0x6000] ;  /* 0x006000000504783b */ /* 0x000e220000004200 */
[C---:B------:R-:W-:Y:S02]  /*1a4f0*/  VIADD R3, R2.reuse, 0x1800 ;  /* 0x0000180002037836 */ /* 0x040fe40000000000 */
[----:B------:R-:W-:Y:S01]  /*1a500*/  VIADD R2, R2, 0x2000 ;  /* 0x0000200002027836 */ /* 0x000fe20000000000 */
[C-C-:B0-----:R-:W-:Y:S02]  /*1a510*/  PRMT R8, R4.reuse, 0x6420, R5.reuse ;  /* 0x0000642004087816 */ /* 0x141fe40000000005 */
        /* <DEDUP_REMOVED lines=32> */
.L_x_14340:
[----:B-1----:R1:W-:Y:S01]  /*1a720*/  SYNCS.ARRIVE.TRANS64.A1T0 RZ, [R0+URZ+0x13250], RZ ;  /* 0x013250ff00ff79a7 */ /* 0x0023e2000810003f */
[----:B------:R-:W-:Y:S06]  /*1a730*/  BAR.SYNC.DEFER_BLOCKING 0x2, 0x80 ;  /* 0x0082000000007b1d */ /* 0x000fec0000010000 */
[----:B------:R-:W-:Y:S05]  /*1a740*/  @!P0 BRA `(.L_x_14341) ;  /* 0x0000000000048947 */ /* 0x000fea0003800000 */
[----:B------:R-:W-:Y:S01]  /*1a750*/  BPT.TRAP 0x1 ;  /* 0x000000040000795c */ /* 0x000fe20000300000 */
.L_x_14341:
        /* <DEDUP_REMOVED lines=12> */
.L_x_14282:
[----:B------:R-:W-:Y:S05]  /*1a820*/  BSYNC B7 ;  /* 0x0000000000077941 */ /* 0x000fea0003800000 */
.L_x_14280:
        /* <DEDUP_REMOVED lines=12> */
.L_x_14342:
        /* <DEDUP_REMOVED lines=15> */
[----:B------:R-:W-:Y:S02]  /*1a9e0*/  ISETP.GE.U32.AND P5, PT, R7, 0x10, PT ;  /* 0x000000100700780c */ /* 0x000fe40003fa6070 */
[----:B------:R-:W-:Y:S04]  /*1a9f0*/  SHFL.IDX PT, R7, R24, 0x1, 0x1f ;  /* 0x00201f0018077f89 */ /* 0x000fe800000e0000 */
        /* <DEDUP_REMOVED lines=11> */
[----:B-1----:R-:W-:-:S05]  /*1aab0*/  SEL R2, R2, RZ, P4 ;  /* 0x000000ff02027207 */ /* 0x002fca0002000000 */
        /* <DEDUP_REMOVED lines=10> */
.L_x_14348:
        /* <DEDUP_REMOVED lines=13> */
.L_x_14347:
[----:B------:R-:W-:Y:S05]  /*1ac30*/  BSYNC B0 ;  /* 0x0000000000007941 */ /* 0x000fea0003800000 */
.L_x_14346:
        /* <DEDUP_REMOVED lines=21> */
[----:B------:R-:W-:-:S07]  /*1ad90*/  IMAD.MOV.U32 R8, RZ, RZ, R10 ;  /* 0x000000ffff087224 */ /* 0x000fce00078e000a */
.L_x_14344:
        /* <DEDUP_REMOVED lines=8> */
[----:B------:R0:W5:Y:S01]  /*1ae20*/  LDG.E R10, desc[UR50][R2.64] ;  /* 0x00000032020a7981 */ /* 0x000162000c1e1900 */
[----:B------:R-:W-:Y:S01]  /*1ae30*/  ISETP.NE.AND P0, PT, R8, RZ, PT ;  /* 0x000000ff0800720c */ /* 0x000fe20003f05270 */
[----:B------:R-:W-:Y:S02]  /*1ae40*/  IMAD.MOV.U32 R9, RZ, RZ, RZ ;  /* 0x000000ffff097224 */ /* 0x000fe400078e00ff */
[----:B------:R-:W1:Y:S02]  /*1ae50*/  SHFL.IDX PT, R4, R4, R7, 0x1f ;  /* 0x00001f0704047589 */ /* 0x000e6400000e0000 */
[----:B-1----:R-:W-:-:S08]  /*1ae60*/  R2UR UR7, R4 ;  /* 0x00000000040772ca */ /* 0x002fd000000e0000 */
[----:B0-----:R-:W-:Y:S07]  /*1ae70*/  @!P0 BRA `(.L_x_14349) ;  /* 0x0000000000088947 */ /* 0x001fee0003800000 */
[----:B------:R-:W-:-:S05]  /*1ae80*/  VIADD R7, R7, 0xffffffff ;  /* 0xffffffff07077836 */ /* 0x000fca0000000000 */
[----:B------:R0:W1:Y:S02]  /*1ae90*/  SHFL.IDX PT, R9, R6, R7, 0x1f ;  /* 0x00001f0706097589 */ /* 0x00006400000e0000 */
.L_x_14349:
[----:B-----5:R-:W-:Y:S02]  /*1aea0*/  IMAD R4, R10, UR7, RZ ;  /* 0x000000070a047c24 */ /* 0x020fe4000f8e02ff */
[----:B-1----:R-:W-:Y:S02]  /*1aeb0*/  IMAD R24, R9, R5, R24 ;  /* 0x0000000509187224 */ /* 0x002fe400078e0218 */
[----:B------:R-:W-:Y:S01]  /*1aec0*/  IMAD.MOV.U32 R2, RZ, RZ, RZ ;  /* 0x000000ffff027224 */ /* 0x000fe200078e00ff */
[----:B0-----:R-:W-:-:S04]  /*1aed0*/  IABS R6, R4 ;  /* 0x0000000400067213 */ /* 0x001fc80000000000 */
[----:B------:R-:W0:Y:S08]  /*1aee0*/  I2F.RP R7, R6 ;  /* 0x0000000600077306 */ /* 0x000e300000209400 */
[----:B0-----:R-:W0:Y:S02]  /*1aef0*/  MUFU.RCP R7, R7 ;  /* 0x0000000700077308 */ /* 0x001e240000001000 */
[----:B0-----:R-:W-:-:S06]  /*1af00*/  VIADD R8, R7, 0xffffffe ;  /* 0x0ffffffe07087836 */ /* 0x001fcc0000000000 */
        /* <DEDUP_REMOVED lines=64> */
.L_x_14345:
[----:B------:R-:W0:Y:S01]  /*1b310*/  LDC R27, c[0x0][0xc3c] ;  /* 0x00030f00ff1b7b82 */ /* 0x000e220000000800 */
[----:B------:R-:W-:Y:S01]  /*1b320*/  IMAD.MOV.U32 R24, RZ, RZ, R0 ;  /* 0x000000ffff187224 */ /* 0x000fe200078e0000 */
[----:B------:R-:W-:Y:S01]  /*1b330*/  UMOV UR4, URZ ;  /* 0x0000003f00047c82 */ /* 0x000fe20008000000 */
[----:B------:R-:W-:-:S07]  /*1b340*/  IMAD.MOV.U32 R26, RZ, RZ, RZ ;  /* 0x000000ffff1a7224 */ /* 0x000fce00078e00ff */
.L_x_14350:
        /* <DEDUP_REMOVED lines=12> */
.L_x_14343:
[----:B------:R-:W-:Y:S02]  /*1b410*/  ULDC UR5, c[0x0][0xc3c] ;  /* 0x00030f0000057ab9 */ /* 0x000fe40000000800 */
[----:B------:R-:W-:-:S13]  /*1b420*/  ISETP.GE.AND P0, PT, R27, UR5, PT ;  /* 0x000000051b007c0c */ /* 0x000fda000bf06270 */
[----:B------:R-:W-:Y:S05]  /*1b430*/  @!P0 BRA `(.L_x_14351) ;  /* 0xffffffa400bc8947 */ /* 0x000fea000383ffff */
.L_x_14270:
        /* <DEDUP_REMOVED lines=12> */
.L_x_14442:
[----:B------:R-:W-:Y:S05]  /*1b500*/  BSYNC B0 ;  /* 0x0000000000007941 */ /* 0x000fea0003800000 */
.L_x_14352:
[----:B------:R-:W-:-:S03]  /*1b510*/  UMOV UR4, 0xffffffff ;  /* 0xffffffff00047882 */ /* 0x000fc60000000000 */
[----:B------:R-:W-:Y:S05]  /*1b520*/  BRA.DIV UR4, `(.L_x_14354) ;  /* 0x0000002a04a87947 */ /* 0x000fea000b800000 */
[----:B-1----:R-:W1:Y:S02]  /*1b530*/  S2R R0, SR_TID.X ;  /* 0x0000000000007919 */ /* 0x002e640000002100 */
[----:B-1----:R-:W-:-:S04]  /*1b540*/  SHF.R.U32.HI R0, RZ, 0x5, R0 ;  /* 0x00000005ff007819 */ /* 0x002fc80000011600 */
[----:B------:R-:W-:-:S05]  /*1b550*/  LOP3.LUT R0, R0, 0x3, RZ, 0xc0, !PT ;  /* 0x0000000300007812 */ /* 0x000fca00078ec0ff */
[----:B------:R1:W2:Y:S02]  /*1b560*/  SHFL.IDX PT, R14, R0, RZ, 0x1f ;  /* 0x00001fff000e7589 */ /* 0x0002a400000e0000 */
.L_x_14445:
[----:B--2---:R-:W-:Y:S01]  /*1b570*/  ISETP.NE.AND P0, PT, R14, RZ, PT ;  /* 0x000000ff0e00720c */ /* 0x004fe20003f05270 */
[----:B------:R-:W-:-:S12]  /*1b580*/  BSSY B0, `(.L_x_14355) ;  /* 0x000002f000007945 */ /* 0x000fd80003800000 */
[----:B------:R-:W-:Y:S05]  /*1b590*/  @P0 BRA `(.L_x_14356) ;  /* 0x0000000000b40947 */ /* 0x000fea0003800000 */
[----:B------:R-:W-:-:S03]  /*1b5a0*/  UMOV UR4, 0xffffffff ;  /* 0xffffffff00047882 */ /* 0x000fc60000000000 */
[----:B------:R-:W-:Y:S05]  /*1b5b0*/  BRA.DIV UR4, `(.L_x_14357) ;  /* 0x0000002a04b87947 */ /* 0x000fea000b800000 */
[----:B------:R-:W-:-:S13]  /*1b5c0*/  ELECT P6, URZ, PT ;  /* 0x00000000003f782f */ /* 0x000fda00038c0000 */
.L_x_14448:
[----:B------:R-:W-:Y:S05]  /*1b5d0*/  @!P6 BRA `(.L_x_14356) ;  /* 0x0000000000a4e947 */ /* 0x000fea0003800000 */
[----:B------:R-:W-:-:S06]  /*1b5e0*/  ULOP3.LUT UR4, UR39, 0x2, URZ, 0xfc, !UPT ;  /* 0x0000000227047892 */ /* 0x000fcc000f8efc3f */
[----:B-1----:R-:W-:-:S05]  /*1b5f0*/  IMAD.U32 R0, RZ, RZ, UR4 ;  /* 0x00000004ff007e24 */ /* 0x002fca000f8e00ff */
[----:B------:R-:W-:-:S13]  /*1b600*/  ISETP.NE.AND P0, PT, R0, 0x3, PT ;  /* 0x000000030000780c */ /* 0x000fda0003f05270 */
[----:B------:R-:W-:Y:S05]  /*1b610*/  @!P0 BRA `(.L_x_14358) ;  /* 0x0000000000048947 */ /* 0x000fea0003800000 */
[----:B------:R-:W-:Y:S01]  /*1b620*/  BPT.TRAP 0x1 ;  /* 0x000000040000795c */ /* 0x000fe20000300000 */
.L_x_14358:
[----:B------:R-:W2:Y:S04]  /*1b630*/  LDL R2, [R1+0x18] ;  /* 0x0000180001027983 */ /* 0x000ea80000100800 */
[----:B------:R-:W3:Y:S01]  /*1b640*/  LDL.LU R0, [R1+0xc] ;  /* 0x00000c0001007983 */ /* 0x000ee20000300800 */
[----:B--2---:R-:W-:Y:S01]  /*1b650*/  SHF.L.U32 R3, R2, 0x1f, RZ ;  /* 0x0000001f02037819 */ /* 0x004fe200000006ff */
[C---:B---3--:R-:W-:Y:S02]  /*1b660*/  IMAD R4, R0.reuse, 0x8, R5 ;  /* 0x0000000800047824 */ /* 0x048fe400078e0205 */
[----:B------:R-:W-:Y:S02]  /*1b670*/  VIADD R0, R0, 0x1 ;  /* 0x0000000100007836 */ /* 0x000fe40000000000 */
[----:B------:R-:W1:Y:S03]  /*1b680*/  SYNCS.PHASECHK.TRANS64.TRYWAIT P1, [R4+URZ+0x13240], R3 ;  /* 0x01324003040075a7 */ /* 0x000e66000802017f */
[----:B------:R-:W-:-:S04]  /*1b690*/  ISETP.NE.AND P2, PT, R0, 0x2, PT ;  /* 0x000000020000780c */ /* 0x000fc80003f45270 */
[----:B------:R-:W-:Y:S01]  /*1b6a0*/  SEL R2, RZ, 0x1, P2 ;  /* 0x00000001ff027807 */ /* 0x000fe20001000000 */
[----:B-1----:R-:W-:Y:S08]  /*1b6b0*/  @!P1 BRA `(.L_x_14359) ;  /* 0x0000002800989947 */ /* 0x002ff00003800000 */
.L_x_14449:
[----:B------:R-:W2:Y:S01]  /*1b6c0*/  LDL.LU R6, [R1+0x18] ;  /* 0x0000180001067983 */ /* 0x000ea20000300800 */
[----:B------:R-:W-:Y:S02]  /*1b6d0*/  SEL R0, R0, RZ, P2 ;  /* 0x000000ff00007207 */ /* 0x000fe40001000000 */
[----:B--2---:R-:W-:Y:S01]  /*1b6e0*/  LOP3.LUT R2, R6, R2, RZ, 0x3c, !PT ;  /* 0x0000000206027212 */ /* 0x004fe200078e3cff */
[----:B------:R-:W-:Y:S06]  /*1b6f0*/  @!P0 BRA `(.L_x_14360) ;  /* 0x0000000000048947 */ /* 0x000fec0003800000 */
[----:B------:R-:W-:Y:S01]  /*1b700*/  BPT.TRAP 0x1 ;  /* 0x000000040000795c */ /* 0x000fe20000300000 */
.L_x_14360:
[----:B------:R-:W-:Y:S01]  /*1b710*/  IMAD R5, R0, 0x8, R5 ;  /* 0x0000000800057824 */ /* 0x000fe200078e0205 */
[----:B------:R-:W-:-:S04]  /*1b720*/  SHF.L.U32 R0, R2, 0x1f, RZ ;  /* 0x0000001f02007819 */ /* 0x000fc800000006ff */
[----:B------:R-:W2:Y:S02]  /*1b730*/  SYNCS.PHASECHK.TRANS64.TRYWAIT P1, [R5+URZ+0x13240], R0 ;  /* 0x01324000050075a7 */ /* 0x000ea4000802017f */
[----:B--2---:R-:W-:Y:S05]  /*1b740*/  @!P1 BRA `(.L_x_14361) ;  /* 0x0000002800889947 */ /* 0x004fea0003800000 */
.L_x_14450:
[----:B------:R-:W-:Y:S05]  /*1b750*/  @!P0 BRA `(.L_x_14362) ;  /* 0x0000000000048947 */ /* 0x000fea0003800000 */
[----:B------:R-:W-:Y:S01]  /*1b760*/  BPT.TRAP 0x1 ;  /* 0x000000040000795c */ /* 0x000fe20000300000 */
.L_x_14362:
[----:B------:R-:W3:Y:S02]  /*1b770*/  SYNCS.PHASECHK.TRANS64.TRYWAIT P1, [R4+URZ+0x13260], R3 ;  /* 0x01326003040075a7 */ /* 0x000ee4000802017f */
[----:B---3--:R-:W-:Y:S05]  /*1b780*/  @!P1 BRA `(.L_x_14363) ;  /* 0x00000028008c9947 */ /* 0x008fea0003800000 */
.L_x_14451:
[----:B------:R-:W-:Y:S05]  /*1b790*/  @!P0 BRA `(.L_x_14364) ;  /* 0x0000000000048947 */ /* 0x000fea0003800000 */
[----:B------:R-:W-:Y:S01]  /*1b7a0*/  BPT.TRAP 0x1 ;  /* 0x000000040000795c */ /* 0x000fe20000300000 */
.L_x_14364:
[----:B------:R-:W4:Y:S02]  /*1b7b0*/  SYNCS.PHASECHK.TRANS64.TRYWAIT P1, [R5+URZ+0x13260], R0 ;  /* 0x01326000050075a7 */ /* 0x000f24000802017f */
[----:B----4-:R-:W-:Y:S05]  /*1b7c0*/  @!P1 BRA `(.L_x_14365) ;  /* 0x0000002800909947 */ /* 0x010fea0003800000 */
.L_x_14452:
[----:B------:R-:W-:Y:S05]  /*1b7d0*/  @!P0 BRA `(.L_x_14366) ;  /* 0x0000000000048947 */ /* 0x000fea0003800000 */
[----:B------:R-:W-:Y:S01]  /*1b7e0*/  BPT.TRAP 0x1 ;  /* 0x000000040000795c */ /* 0x000fe20000300000 */
.L_x_14366:
[----:B------:R-:W5:Y:S02]  /*1b7f0*/  SYNCS.PHASECHK.TRANS64.TRYWAIT P1, [R4+URZ+0x13280], R3 ;  /* 0x01328003040075a7 */ /* 0x000f64000802017f */
[----:B-----5:R-:W-:Y:S05]  /*1b800*/  @!P1 BRA `(.L_x_14367) ;  /* 0x0000002800949947 */ /* 0x020fea0003800000 */
.L_x_14453:
[----:B------:R-:W-:Y:S05]  /*1b810*/  @!P0 BRA `(.L_x_14368) ;  /* 0x0000000000048947 */ /* 0x000fea0003800000 */
[----:B------:R-:W-:Y:S01]  /*1b820*/  BPT.TRAP 0x1 ;  /* 0x000000040000795c */ /* 0x000fe20000300000 */
.L_x_14368:
[----:B------:R0:W0:Y:S02]  /*1b830*/  SYNCS.PHASECHK.TRANS64.TRYWAIT P0, [R5+URZ+0x13280], R0 ;  /* 0x01328000050075a7 */ /* 0x000024000800017f */
[----:B0-----:R-:W-:Y:S05]  /*1b840*/  @!P0 NANOSLEEP.SYNCS 0x989680 ;  /* 0x009896800000895d */ /* 0x001fea0003900000 */
[----:B------:R-:W0:Y:S02]  /*1b850*/  @!P0 SYNCS.PHASECHK.TRANS64 P0, [R5+URZ+0x13280], R0 ;  /* 0x01328000050085a7 */ /* 0x000e24000800007f */
[----:B0-----:R-:W-:Y:S05]  /*1b860*/  @!P0 BRA `(.L_x_14368) ;  /* 0xfffffffc00f08947 */ /* 0x001fea000383ffff */
.L_x_14356:
[----:B------:R-:W-:Y:S05]  /*1b870*/  BSYNC B0 ;  /* 0x0000000000007941 */ /* 0x000fea0003800000 */
.L_x_14355:
[----:B------:R-:W-:Y:S05]  /*1b880*/  EXIT ;  /* 0x000000000000794d */ /* 0x000fea0003800000 */
.L_x_14177:
[----:B0-----:R-:W-:-:S04]  /*1b890*/  IMAD.U32 R3, RZ, RZ, UR45 ;  /* 0x0000002dff037e24 */ /* 0x001fc8000f8e00ff */
[----:B------:R0:W1:Y:S03]  /*1b8a0*/  SYNCS.PHASECHK.TRANS64.TRYWAIT P1, [R3+URZ+0x13200], R8 ;  /* 0x01320008030075a7 */ /* 0x000066000802017f */
[----:B-1----:R-:W-:Y:S05]  /*1b8b0*/  @!P1 NANOSLEEP.SYNCS 0x989680 ;  /* 0x009896800000995d */ /* 0x002fea0003900000 */
[----:B------:R-:W1:Y:S02]  /*1b8c0*/  @!P1 SYNCS.PHASECHK.TRANS64 P1, [R3+URZ+0x13200], R8 ;  /* 0x01320008030095a7 */ /* 0x000e64000802007f */
[----:B-1----:R-:W-:Y:S05]  /*1b8d0*/  @!P1 BRA `(.L_x_14177) ;  /* 0xfffffffc00ec9947 */ /* 0x002fea000383ffff */
[----:B------:R-:W-:Y:S05]  /*1b8e0*/  BRA `(.L_x_14369) ;  /* 0xfffffe6400007947 */ /* 0x000fea000383ffff */
.L_x_14181:
[----:B-1----:R1:W2:Y:S02]  /*1b8f0*/  SYNCS.PHASECHK.TRANS64.TRYWAIT P1, [R12+URZ+0x13230], R3 ;  /* 0x013230030c0075a7 */ /* 0x0022a4000802017f */
[----:B--2---:R-:W-:Y:S05]  /*1b900*/  @!P1 NANOSLEEP.SYNCS 0x989680 ;  /* 0x009896800000995d */ /* 0x004fea0003900000 */
[----:B------:R-:W2:Y:S02]  /*1b910*/  @!P1 SYNCS.PHASECHK.TRANS64 P1, [R12+URZ+0x13230], R3 ;  /* 0x013230030c0095a7 */ /* 0x000ea4000802007f */
[----:B--2---:R-:W-:Y:S05]  /*1b920*/  @!P1 BRA `(.L_x_14181) ;  /* 0xfffffffc00f09947 */ /* 0x004fea000383ffff */
[----:B------:R-:W-:Y:S05]  /*1b930*/  BRA `(.L_x_14180) ;  /* 0xfffffe64001c7947 */ /* 0x000fea000383ffff */
.L_x_14198:
[----:B-1----:R-:W-:-:S04]  /*1b940*/  IMAD.U32 R10, RZ, RZ, UR24 ;  /* 0x00000018ff0a7e24 */ /* 0x002fc8000f8e00ff */
[----:B------:R1:W2:Y:S03]  /*1b950*/  SYNCS.PHASECHK.TRANS64.TRYWAIT P1, [R10+URZ+0x13230], R9 ;  /* 0x013230090a0075a7 */ /* 0x0002a6000802017f */
[----:B--2---:R-:W-:Y:S05]  /*1b960*/  @!P1 NANOSLEEP.SYNCS 0x989680 ;  /* 0x009896800000995d */ /* 0x004fea0003900000 */
[----:B------:R-:W2:Y:S02]  /*1b970*/  @!P1 SYNCS.PHASECHK.TRANS64 P1, [R10+URZ+0x13230], R9 ;  /* 0x013230090a0095a7 */ /* 0x000ea4000802007f */
[----:B--2---:R-:W-:Y:S05]  /*1b980*/  @!P1 BRA `(.L_x_14198) ;  /* 0xfffffffc00ec9947 */ /* 0x004fea000383ffff */
[----:B------:R-:W-:Y:S05]  /*1b990*/  BRA `(.L_x_14197) ;  /* 0xfffffeac000c7947 */ /* 0x000fea000383ffff */
.L_x_14202:
[----:B-1----:R-:W-:-:S04]  /*1b9a0*/  IMAD.U32 R10, RZ, RZ, UR11 ;  /* 0x0000000bff0a7e24 */ /* 0x002fc8000f8e00ff */
[----:B------:R1:W2:Y:S03]  /*1b9b0*/  SYNCS.PHASECHK.TRANS64.TRYWAIT P1, [R10+URZ+0x13250], R9 ;  /* 0x013250090a0075a7 */ /* 0x0002a6000802017f */
[----:B--2---:R-:W-:Y:S05]  /*1b9c0*/  @!P1 NANOSLEEP.SYNCS 0x989680 ;  /* 0x009896800000995d */ /* 0x004fea0003900000 */
[----:B------:R-:W2:Y:S02]  /*1b9d0*/  @!P1 SYNCS.PHASECHK.TRANS64 P1, [R10+URZ+0x13250], R9 ;  /* 0x013250090a0095a7 */ /* 0x000ea4000802007f */
[----:B--2---:R-:W-:Y:S05]  /*1b9e0*/  @!P1 BRA `(.L_x_14202) ;  /* 0xfffffffc00ec9947 */ /* 0x004fea000383ffff */
[----:B------:R-:W-:Y:S05]  /*1b9f0*/  BRA `(.L_x_14201) ;  /* 0xfffffeb000187947 */ /* 0x000fea000383ffff */
.L_x_14221:
[----:B-1----:R-:W-:-:S04]  /*1ba00*/  IMAD.U32 R10, RZ, RZ, UR21 ;  /* 0x00000015ff0a7e24 */ /* 0x002fc8000f8e00ff */
[----:B------:R1:W2:Y:S03]  /*1ba10*/  SYNCS.PHASECHK.TRANS64.TRYWAIT P1, [R10+URZ+0x13230], R9 ;  /* 0x013230090a0075a7 */ /* 0x0002a6000802017f */
[----:B--2---:R-:W-:Y:S05]  /*1ba20*/  @!P1 NANOSLEEP.SYNCS 0x989680 ;  /* 0x009896800000995d */ /* 0x004fea0003900000 */
[----:B------:R-:W2:Y:S02]  /*1ba30*/  @!P1 SYNCS.PHASECHK.TRANS64 P1, [R10+URZ+0x13230], R9 ;  /* 0x013230090a0095a7 */ /* 0x000ea4000802007f */
[----:B--2---:R-:W-:Y:S05]  /*1ba40*/  @!P1 BRA `(.L_x_14221) ;  /* 0xfffffffc00ec9947 */ /* 0x004fea000383ffff */
[----:B------:R-:W-:Y:S05]  /*1ba50*/  BRA `(.L_x_14220) ;  /* 0xfffffef400cc7947 */ /* 0x000fea000383ffff */
.L_x_14225:
[----:B-1----:R-:W-:-:S04]  /*1ba60*/  IMAD.U32 R10, RZ, RZ, UR11 ;  /* 0x0000000bff0a7e24 */ /* 0x002fc8000f8e00ff */
[----:B------:R1:W2:Y:S03]  /*1ba70*/  SYNCS.PHASECHK.TRANS64.TRYWAIT P1, [R10+URZ+0x13250], R9 ;  /* 0x013250090a0075a7 */ /* 0x0002a6000802017f */
[----:B--2---:R-:W-:Y:S05]  /*1ba80*/  @!P1 NANOSLEEP.SYNCS 0x989680 ;  /* 0x009896800000995d */ /* 0x004fea0003900000 */
[----:B------:R-:W2:Y:S02]  /*1ba90*/  @!P1 SYNCS.PHASECHK.TRANS64 P1, [R10+URZ+0x13250], R9 ;  /* 0x013250090a0095a7 */ /* 0x000ea4000802007f */
[----:B--2---:R-:W-:Y:S05]  /*1baa0*/  @!P1 BRA `(.L_x_14225) ;  /* 0xfffffffc00ec9947 */ /* 0x004fea000383ffff */
[----:B------:R-:W-:Y:S05]  /*1bab0*/  BRA `(.L_x_14224) ;  /* 0xfffffef800d87947 */ /* 0x000fea000383ffff */
.L_x_14233:
[----:B-1----:R-:W-:-:S04]  /*1bac0*/  IMAD.U32 R10, RZ, RZ, UR6 ;  /* 0x00000006ff0a7e24 */ /* 0x002fc8000f8e00ff */
[----:B------:R1:W2:Y:S03]  /*1bad0*/  SYNCS.PHASECHK.TRANS64.TRYWAIT P1, [R10+URZ+0x13230], R9 ;  /* 0x013230090a0075a7 */ /* 0x0002a6000802017f */
[----:B--2---:R-:W-:Y:S05]  /*1bae0*/  @!P1 NANOSLEEP.SYNCS 0x989680 ;  /* 0x009896800000995d */ /* 0x004fea0003900000 */
[----:B------:R-:W2:Y:S02]  /*1baf0*/  @!P1 SYNCS.PHASECHK.TRANS64 P1, [R10+URZ+0x13230], R9 ;  /* 0x013230090a0095a7 */ /* 0x000ea4000802007f */
[----:B--2---:R-:W-:Y:S05]  /*1bb00*/  @!P1 BRA `(.L_x_14233) ;  /* 0xfffffffc00ec9947 */ /* 0x004fea000383ffff */
[----:B------:R-:W-:Y:S05]  /*1bb10*/  BRA `(.L_x_14232) ;  /* 0xffffff2000cc7947 */ /* 0x000fea000383ffff */
.L_x_14237:
[----:B-1----:R-:W-:-:S04]  /*1bb20*/  IMAD.U32 R10, RZ, RZ, UR11 ;  /* 0x0000000bff0a7e24 */ /* 0x002fc8000f8e00ff */
[----:B------:R1:W2:Y:S03]  /*1bb30*/  SYNCS.PHASECHK.TRANS64.TRYWAIT P1, [R10+URZ+0x13250], R9 ;  /* 0x013250090a0075a7 */ /* 0x0002a6000802017f */
[----:B--2---:R-:W-:Y:S05]  /*1bb40*/  @!P1 NANOSLEEP.SYNCS 0x989680 ;  /* 0x009896800000995d */ /* 0x004fea0003900000 */
[----:B------:R-:W2:Y:S02]  /*1bb50*/  @!P1 SYNCS.PHASECHK.TRANS64 P1, [R10+URZ+0x13250], R9 ;  /* 0x013250090a0095a7 */ /* 0x000ea4000802007f */
[----:B--2---:R-:W-:Y:S05]  /*1bb60*/  @!P1 BRA `(.L_x_14237) ;  /* 0xfffffffc00ec9947 */ /* 0x004fea000383ffff */
[----:B------:R-:W-:Y:S05]  /*1bb70*/  BRA `(.L_x_14236) ;  /* 0xffffff2400d87947 */ /* 0x000fea000383ffff */
.L_x_14252:
[----:B-1----:R-:W-:-:S04]  /*1bb80*/  IMAD.U32 R5, RZ, RZ, UR14 ;  /* 0x0000000eff057e24 */ /* 0x002fc8000f8e00ff */
[----:B------:R1:W2:Y:S03]  /*1bb90*/  SYNCS.PHASECHK.TRANS64.TRYWAIT P1, [R5+URZ+0x13250], R0 ;  /* 0x01325000050075a7 */ /* 0x0002a6000802017f */
[----:B--2---:R-:W-:Y:S05]  /*1bba0*/  @!P1 NANOSLEEP.SYNCS 0x989680 ;  /* 0x009896800000995d */ /* 0x004fea0003900000 */
[----:B------:R-:W2:Y:S02]  /*1bbb0*/  @!P1 SYNCS.PHASECHK.TRANS64 P1, [R5+URZ+0x13250], R0 ;  /* 0x01325000050095a7 */ /* 0x000ea4000802007f */
[----:B--2---:R-:W-:Y:S05]  /*1bbc0*/  @!P1 BRA `(.L_x_14252) ;  /* 0xfffffffc00ec9947 */ /* 0x004fea000383ffff */
[----:B------:R-:W-:Y:S05]  /*1bbd0*/  BRA `(.L_x_14251) ;  /* 0xffffff6800c07947 */ /* 0x000fea000383ffff */
.L_x_14291:
[----:B------:R-:W1:Y:S01]  /*1bbe0*/  S2R R21, SR_TID.X ;  /* 0x0000000000157919 */ /* 0x000e620000002100 */
        /* <DEDUP_REMOVED lines=9> */
.L_x_14370:
[----:B------:R-:W-:Y:S05]  /*1bc80*/  BRA `(.L_x_14371) ;  /* 0xffffffac00a87947 */ /* 0x000fea000383ffff */
.L_x_14294:
[----:B-1----:R-:W2:Y:S02]  /*1bc90*/  LDL R0, [R1+0x2c] ;  /* 0x00002c0001007983 */ /* 0x002ea40000100800 */
[----:B--2---:R1:W2:Y:S02]  /*1bca0*/  SYNCS.PHASECHK.TRANS64.TRYWAIT P0, [R7+URZ+0x13280], R0 ;  /* 0x01328000070075a7 */ /* 0x0042a4000800017f */
[----:B--2---:R-:W-:Y:S05]  /*1bcb0*/  @!P0 NANOSLEEP.SYNCS 0x989680 ;  /* 0x009896800000895d */ /* 0x004fea0003900000 */
[----:B------:R-:W2:Y:S02]  /*1bcc0*/  @!P0 SYNCS.PHASECHK.TRANS64 P0, [R7+URZ+0x13280], R0 ;  /* 0x01328000070085a7 */ /* 0x000ea4000800007f */
[----:B--2---:R-:W-:Y:S05]  /*1bcd0*/  @!P0 BRA `(.L_x_14294) ;  /* 0xfffffffc00ec8947 */ /* 0x004fea000383ffff */
[----:B------:R-:W-:Y:S05]  /*1bce0*/  BRA `(.L_x_14372) ;  /* 0xffffffb000d47947 */ /* 0x000fea000383ffff */
.L_x_14295:
        /* <DEDUP_REMOVED lines=8> */
.L_x_14374:
[----:B------:R-:W-:Y:S05]  /*1bd70*/  BSYNC B0 ;  /* 0x0000000000007941 */ /* 0x000fea0003800000 */
.L_x_14373:
[----:B------:R-:W-:Y:S01]  /*1bd80*/  IMAD.MOV.U32 R13, RZ, RZ, R0 ;  /* 0x000000ffff0d7224 */ /* 0x000fe200078e0000 */
[----:B------:R-:W-:Y:S01]  /*1bd90*/  ISETP.GE.AND P2, PT, R8, 0x81, PT ;  /* 0x000000810800780c */ /* 0x000fe20003f46270 */
[----:B------:R-:W-:Y:S01]  /*1bda0*/  IMAD.MOV.U32 R12, RZ, RZ, RZ ;  /* 0x000000ffff0c7224 */ /* 0x000fe200078e00ff */
[----:B------:R-:W-:Y:S01]  /*1bdb0*/  LOP3.LUT R16, R16, 0xffffffef, RZ, 0xc0, !PT ;  /* 0xffffffef10107812 */ /* 0x000fe200078ec0ff */
[----:B------:R-:W-:Y:S01]  /*1bdc0*/  IMAD.MOV.U32 R11, RZ, RZ, 0x1c1f ;  /* 0x00001c1fff0b7424 */ /* 0x000fe200078e00ff */
[C---:B------:R-:W-:Y:S01]  /*1bdd0*/  ISETP.GE.AND P4, PT, R8.reuse, 0x21, PT ;  /* 0x000000210800780c */ /* 0x040fe20003f86270 */
[----:B------:R-:W-:Y:S01]  /*1bde0*/  IMAD.MOV.U32 R15, RZ, RZ, -0x1 ;  /* 0xffffffffff0f7424 */ /* 0x000fe200078e00ff */
[----:B------:R-:W-:Y:S01]  /*1bdf0*/  ISETP.GE.AND P3, PT, R8, 0x41, PT ;  /* 0x000000410800780c */ /* 0x000fe20003f66270 */
[----:B------:R-:W-:-:S12]  /*1be00*/  IMAD.MOV.U32 R3, RZ, RZ, R14 ;  /* 0x000000ffff037224 */ /* 0x000fd800078e000e */
[----:B------:R-:W-:Y:S05]  /*1be10*/  WARPSYNC.COLLECTIVE R15, `(.L_x_14375) ;  /* 0x000000000f087348 */ /* 0x000fea0003c00000 */
[----:B------:R0:W1:Y:S02]  /*1be20*/  SHFL.IDX P6, R14, R13, R12, R11 ;  /* 0x0000000c0d0e7389 */ /* 0x00006400000c000b */
[----:B01----:R-:W-:Y:S01]  /*1be30*/  ENDCOLLECTIVE ;  /* 0x000000000000791b */ /* 0x003fe20003800000 */
.L_x_14375:
[----:B------:R-:W-:Y:S01]  /*1be40*/  @P2 LOP3.LUT R16, R16, 0x10, RZ, 0xfc, !PT ;  /* 0x0000001010102812 */ /* 0x000fe200078efcff */
[----:B------:R-:W-:Y:S02]  /*1be50*/  IMAD.MOV.U32 R13, RZ, RZ, R2 ;  /* 0x000000ffff0d7224 */ /* 0x000fe400078e0002 */
[----:B------:R-:W-:Y:S02]  /*1be60*/  IMAD.MOV.U32 R12, RZ, RZ, 0x1 ;  /* 0x00000001ff0c7424 */ /* 0x000fe400078e00ff */
[----:B------:R-:W-:-:S07]  /*1be70*/  IMAD.MOV.U32 R10, RZ, RZ, R14 ;  /* 0x000000ffff0a7224 */ /* 0x000fce00078e000e */
[----:B------:R-:W-:Y:S05]  /*1be80*/  WARPSYNC.COLLECTIVE R15, `(.L_x_14376) ;  /* 0x000000000f087348 */ /* 0x000fea0003c00000 */
[----:B------:R0:W1:Y:S02]  /*1be90*/  SHFL.IDX P6, R14, R13, R12, R11 ;  /* 0x0000000c0d0e7389 */ /* 0x00006400000c000b */
[----:B01----:R-:W-:Y:S01]  /*1bea0*/  ENDCOLLECTIVE ;  /* 0x000000000000791b */ /* 0x003fe20003800000 */
.L_x_14376:
        /* <DEDUP_REMOVED lines=14> */
.L_x_14377:
        /* <DEDUP_REMOVED lines=10> */
.L_x_14378:
        /* <DEDUP_REMOVED lines=10> */
.L_x_14379:
        /* <DEDUP_REMOVED lines=8> */
.L_x_14380:
        /* <DEDUP_REMOVED lines=10> */
.L_x_14381:
[----:B------:R-:W-:Y:S02]  /*1c1f0*/  IMAD.MOV.U32 R13, RZ, RZ, R25 ;  /* 0x000000ffff0d7224 */ /* 0x000fe400078e0019 */
[----:B------:R-:W-:Y:S02]  /*1c200*/  IMAD.MOV.U32 R12, RZ, RZ, RZ ;  /* 0x000000ffff0c7224 */ /* 0x000fe400078e00ff */
[----:B------:R-:W-:-:S07]  /*1c210*/  IMAD.MOV.U32 R0, RZ, RZ, R14 ;  /* 0x000000ffff007224 */ /* 0x000fce00078e000e */
[----:B------:R-:W-:Y:S05]  /*1c220*/  WARPSYNC.COLLECTIVE R15, `(.L_x_14382) ;  /* 0x000000000f087348 */ /* 0x000fea0003c00000 */
[----:B------:R0:W1:Y:S02]  /*1c230*/  SHFL.IDX P6, R14, R13, R12, R11 ;  /* 0x0000000c0d0e7389 */ /* 0x00006400000c000b */
[----:B01----:R-:W-:Y:S01]  /*1c240*/  ENDCOLLECTIVE ;  /* 0x000000000000791b */ /* 0x003fe20003800000 */
.L_x_14382:
        /* <DEDUP_REMOVED lines=13> */
.L_x_14383:
[----:B------:R-:W-:Y:S01]  /*1c320*/  IMAD.MOV.U32 R10, RZ, RZ, R14 ;  /* 0x000000ffff0a7224 */ /* 0x000fe200078e000e */
[----:B------:R-:W-:Y:S06]  /*1c330*/  BRA `(.L_x_14384) ;  /* 0xffffffb000b07947 */ /* 0x000fec000383ffff */
.L_x_14300:
[----:B---3--:R-:W3:Y:S02]  /*1c340*/  LDL R0, [R1+0x2c] ;  /* 0x00002c0001007983 */ /* 0x008ee40000100800 */
[----:B---3--:R3:W4:Y:S02]  /*1c350*/  SYNCS.PHASECHK.TRANS64.TRYWAIT P0, [R7+URZ+0x13240], R0 ;  /* 0x01324000070075a7 */ /* 0x008724000800017f */
[----:B----4-:R-:W-:Y:S05]  /*1c360*/  @!P0 NANOSLEEP.SYNCS 0x989680 ;  /* 0x009896800000895d */ /* 0x010fea0003900000 */
[----:B------:R-:W4:Y:S02]  /*1c370*/  @!P0 SYNCS.PHASECHK.TRANS64 P0, [R7+URZ+0x13240], R0 ;  /* 0x01324000070085a7 */ /* 0x000f24000800007f */
[----:B----4-:R-:W-:Y:S05]  /*1c380*/  @!P0 BRA `(.L_x_14300) ;  /* 0xfffffffc00ec8947 */ /* 0x010fea000383ffff */
[----:B------:R-:W-:Y:S05]  /*1c390*/  BRA `(.L_x_14385) ;  /* 0xffffffb400107947 */ /* 0x000fea000383ffff */
.L_x_14301:
        /* <DEDUP_REMOVED lines=8> */
.L_x_14387:
[----:B------:R-:W-:Y:S05]  /*1c420*/  BSYNC B0 ;  /* 0x0000000000007941 */ /* 0x000fea0003800000 */
.L_x_14386:
        /* <DEDUP_REMOVED lines=10> */
.L_x_14388:
        /* <DEDUP_REMOVED lines=8> */
.L_x_14389:
        /* <DEDUP_REMOVED lines=15> */
.L_x_14390:
[----:B------:R-:W-:Y:S02]  /*1c640*/  IMAD.MOV.U32 R13, RZ, RZ, R0 ;  /* 0x000000ffff0d7224 */ /* 0x000fe400078e0000 */
[----:B------:R-:W-:Y:S02]  /*1c650*/  IMAD.MOV.U32 R12, RZ, RZ, 0x2 ;  /* 0x00000002ff0c7424 */ /* 0x000fe400078e00ff */
[----:B------:R-:W-:-:S07]  /*1c660*/  IMAD.MOV.U32 R5, RZ, RZ, R14 ;  /* 0x000000ffff057224 */ /* 0x000fce00078e000e */
[----:B------:R-:W-:Y:S05]  /*1c670*/  WARPSYNC.COLLECTIVE R15, `(.L_x_14391) ;  /* 0x000000000f087348 */ /* 0x000fea0003c00000 */
[----:B------:R0:W1:Y:S02]  /*1c680*/  SHFL.IDX P6, R14, R13, R12, R11 ;  /* 0x0000000c0d0e7389 */ /* 0x00006400000c000b */
[----:B01----:R-:W-:Y:S01]  /*1c690*/  ENDCOLLECTIVE ;  /* 0x000000000000791b */ /* 0x003fe20003800000 */
.L_x_14391:
        /* <DEDUP_REMOVED lines=14> */
.L_x_14392:
[----:B------:R-:W-:Y:S02]  /*1c780*/  IMAD.MOV.U32 R13, RZ, RZ, R0 ;  /* 0x000000ffff0d7224 */ /* 0x000fe400078e0000 */
[----:B------:R-:W-:Y:S02]  /*1c790*/  IMAD.MOV.U32 R12, RZ, RZ, 0x3 ;  /* 0x00000003ff0c7424 */ /* 0x000fe400078e00ff */
[----:B------:R-:W-:-:S07]  /*1c7a0*/  IMAD.MOV.U32 R5, RZ, RZ, R14 ;  /* 0x000000ffff057224 */ /* 0x000fce00078e000e */
[----:B------:R-:W-:Y:S05]  /*1c7b0*/  WARPSYNC.COLLECTIVE R15, `(.L_x_14393) ;  /* 0x000000000f087348 */ /* 0x000fea0003c00000 */
[----:B------:R0:W1:Y:S02]  /*1c7c0*/  SHFL.IDX P6, R14, R13, R12, R11 ;  /* 0x0000000c0d0e7389 */ /* 0x00006400000c000b */
[----:B01----:R-:W-:Y:S01]  /*1c7d0*/  ENDCOLLECTIVE ;  /* 0x000000000000791b */ /* 0x003fe20003800000 */
.L_x_14393:
        /* <DEDUP_REMOVED lines=10> */
.L_x_14394:
        /* <DEDUP_REMOVED lines=10> */
.L_x_14395:
        /* <DEDUP_REMOVED lines=13> */
.L_x_14396:
[----:B------:R-:W-:Y:S01]  /*1c9f0*/  IMAD.MOV.U32 R4, RZ, RZ, R14 ;  /* 0x000000ffff047224 */ /* 0x000fe200078e000e */
[----:B------:R-:W-:Y:S06]  /*1ca00*/  BRA `(.L_x_14397) ;  /* 0xffffffb0009c7947 */ /* 0x000fec000383ffff */
.L_x_14308:
[----:B------:R-:W-:Y:S02]  /*1ca10*/  IMAD.MOV.U32 R13, RZ, RZ, R4 ;  /* 0x000000ffff0d7224 */ /* 0x000fe400078e0004 */
[----:B------:R-:W-:Y:S02]  /*1ca20*/  IMAD.MOV.U32 R12, RZ, RZ, RZ ;  /* 0x000000ffff0c7224 */ /* 0x000fe400078e00ff */
[----:B------:R-:W-:Y:S02]  /*1ca30*/  IMAD.MOV.U32 R11, RZ, RZ, 0x1c1f ;  /* 0x00001c1fff0b7424 */ /* 0x000fe400078e00ff */
[----:B------:R-:W-:Y:S02]  /*1ca40*/  IMAD.MOV.U32 R15, RZ, RZ, -0x1 ;  /* 0xffffffffff0f7424 */ /* 0x000fe400078e00ff */
[----:B------:R-:W-:Y:S02]  /*1ca50*/  IMAD R5, R9, UR37, RZ ;  /* 0x0000002509057c24 */ /* 0x000fe4000f8e02ff */
[----:B------:R-:W-:-:S07]  /*1ca60*/  VIADD R3, R21, UR38 ;  /* 0x0000002615037c36 */ /* 0x000fce0008000000 */
[----:B-1---5:R-:W-:Y:S05]  /*1ca70*/  WARPSYNC.COLLECTIVE R15, `(.L_x_14398) ;  /* 0x000000000f087348 */ /* 0x022fea0003c00000 */
[----:B------:R0:W2:Y:S02]  /*1ca80*/  SHFL.IDX P6, R14, R13, R12, R11 ;  /* 0x0000000c0d0e7389 */ /* 0x0000a400000c000b */
[----:B012--5:R-:W-:Y:S01]  /*1ca90*/  ENDCOLLECTIVE ;  /* 0x000000000000791b */ /* 0x027fe20003800000 */
.L_x_14398:
[C---:B------:R-:W-:Y:S01]  /*1caa0*/  VIADD R10, R3.reuse, 0x20 ;  /* 0x00000020030a7836 */ /* 0x040fe20000000000 */
[----:B------:R-:W-:Y:S01]  /*1cab0*/  ISETP.GE.AND P2, PT, R3, R5, PT ;  /* 0x000000050300720c */ /* 0x000fe20003f46270 */
[----:B------:R-:W-:Y:S02]  /*1cac0*/  IMAD.MOV.U32 R13, RZ, RZ, R0 ;  /* 0x000000ffff0d7224 */ /* 0x000fe400078e0000 */
[----:B------:R-:W-:-:S10]  /*1cad0*/  IMAD.MOV.U32 R7, RZ, RZ, R14 ;  /* 0x000000ffff077224 */ /* 0x000fd400078e000e */
[----:B------:R-:W-:Y:S05]  /*1cae0*/  WARPSYNC.COLLECTIVE R15, `(.L_x_14399) ;  /* 0x000000000f087348 */ /* 0x000fea0003c00000 */
[----:B------:R0:W1:Y:S02]  /*1caf0*/  SHFL.IDX P6, R14, R13, R12, R11 ;  /* 0x0000000c0d0e7389 */ /* 0x00006400000c000b */
[----:B01----:R-:W-:Y:S01]  /*1cb00*/  ENDCOLLECTIVE ;  /* 0x000000000000791b */ /* 0x003fe20003800000 */
.L_x_14399:
[----:B------:R-:W-:Y:S02]  /*1cb10*/  IMAD.MOV.U32 R13, RZ, RZ, R4 ;  /* 0x000000ffff0d7224 */ /* 0x000fe400078e0004 */
[----:B------:R-:W-:Y:S02]  /*1cb20*/  IMAD.MOV.U32 R12, RZ, RZ, 0x1 ;  /* 0x00000001ff0c7424 */ /* 0x000fe400078e00ff */
[----:B------:R-:W-:-:S07]  /*1cb30*/  IMAD.MOV.U32 R8, RZ, RZ, R14 ;  /* 0x000000ffff087224 */ /* 0x000fce00078e000e */
[----:B------:R-:W-:Y:S05]  /*1cb40*/  WARPSYNC.COLLECTIVE R15, `(.L_x_14400) ;  /* 0x000000000f087348 */ /* 0x000fea0003c00000 */
[----:B------:R0:W1:Y:S02]  /*1cb50*/  SHFL.IDX P6, R14, R13, R12, R11 ;  /* 0x0000000c0d0e7389 */ /* 0x00006400000c000b */
[----:B01----:R-:W-:Y:S01]  /*1cb60*/  ENDCOLLECTIVE ;  /* 0x000000000000791b */ /* 0x003fe20003800000 */
.L_x_14400:
        /* <DEDUP_REMOVED lines=8> */
[----:B------:R-:W-:Y:S01]  /*1cbf0*/  ISETP.GE.AND P2, PT, R10, R5, PT ;  /* 0x000000050a00720c */ /* 0x000fe20003f46270 */
[----:B------:R-:W-:-:S12]  /*1cc00*/  IMAD.MOV.U32 R7, RZ, RZ, R14 ;  /* 0x000000ffff077224 */ /* 0x000fd800078e000e */
[----:B0-----:R-:W-:Y:S05]  /*1cc10*/  WARPSYNC.COLLECTIVE R15, `(.L_x_14401) ;  /* 0x000000000f087348 */ /* 0x001fea0003c00000 */
[----:B------:R1:W2:Y:S02]  /*1cc20*/  SHFL.IDX P6, R14, R13, R12, R11 ;  /* 0x0000000c0d0e7389 */ /* 0x0002a400000c000b */
[----:B012---:R-:W-:Y:S01]  /*1cc30*/  ENDCOLLECTIVE ;  /* 0x000000000000791b */ /* 0x007fe20003800000 */
.L_x_14401:
[----:B------:R-:W-:Y:S02]  /*1cc40*/  IMAD.MOV.U32 R13, RZ, RZ, R4 ;  /* 0x000000ffff0d7224 */ /* 0x000fe400078e0004 */
[----:B------:R-:W-:Y:S02]  /*1cc50*/  IMAD.MOV.U32 R12, RZ, RZ, 0x2 ;  /* 0x00000002ff0c7424 */ /* 0x000fe400078e00ff */
[----:B------:R-:W-:-:S07]  /*1cc60*/  IMAD.MOV.U32 R8, RZ, RZ, R14 ;  /* 0x000000ffff087224 */ /* 0x000fce00078e000e */
[----:B------:R-:W-:Y:S05]  /*1cc70*/  WARPSYNC.COLLECTIVE R15, `(.L_x_14402) ;  /* 0x000000000f087348 */ /* 0x000fea0003c00000 */
[----:B------:R0:W1:Y:S02]  /*1cc80*/  SHFL.IDX P6, R14, R13, R12, R11 ;  /* 0x0000000c0d0e7389 */ /* 0x00006400000c000b */
[----:B01----:R-:W-:Y:S01]  /*1cc90*/  ENDCOLLECTIVE ;  /* 0x000000000000791b */ /* 0x003fe20003800000 */
.L_x_14402:
        /* <DEDUP_REMOVED lines=14> */
.L_x_14403:
[----:B------:R-:W-:Y:S02]  /*1cd80*/  IMAD.MOV.U32 R13, RZ, RZ, R4 ;  /* 0x000000ffff0d7224 */ /* 0x000fe400078e0004 */
[----:B------:R-:W-:Y:S02]  /*1cd90*/  IMAD.MOV.U32 R12, RZ, RZ, 0x3 ;  /* 0x00000003ff0c7424 */ /* 0x000fe400078e00ff */
[----:B------:R-:W-:-:S07]  /*1cda0*/  IMAD.MOV.U32 R8, RZ, RZ, R14 ;  /* 0x000000ffff087224 */ /* 0x000fce00078e000e */
[----:B------:R-:W-:Y:S05]  /*1cdb0*/  WARPSYNC.COLLECTIVE R15, `(.L_x_14404) ;  /* 0x000000000f087348 */ /* 0x000fea0003c00000 */
[----:B------:R0:W1:Y:S02]  /*1cdc0*/  SHFL.IDX P6, R14, R13, R12, R11 ;  /* 0x0000000c0d0e7389 */ /* 0x00006400000c000b */
[----:B01----:R-:W-:Y:S01]  /*1cdd0*/  ENDCOLLECTIVE ;  /* 0x000000000000791b */ /* 0x003fe20003800000 */
.L_x_14404:
[----:B------:R-:W-:-:S05]  /*1cde0*/  @!P2 IADD3 R8, P1, R20, R8, RZ ;  /* 0x000000081408a210 */ /* 0x000fca0007f3e0ff */
[----:B------:R-:W-:-:S04]  /*1cdf0*/  @!P2 IMAD.X R7, RZ, RZ, R7, P1 ;  /* 0x000000ffff07a224 */ /* 0x000fc800008e0607 */
[----:B------:R-:W-:Y:S02]  /*1ce00*/  @!P2 IMAD.MOV.U32 R9, RZ, RZ, R7 ;  /* 0x000000ffff09a224 */ /* 0x000fe400078e0007 */
[----:B------:R-:W-:Y:S02]  /*1ce10*/  IMAD.MOV.U32 R13, RZ, RZ, R0 ;  /* 0x000000ffff0d7224 */ /* 0x000fe400078e0000 */
[----:B------:R-:W-:Y:S01]  /*1ce20*/  VIADD R7, R3, 0x60 ;  /* 0x0000006003077836 */ /* 0x000fe20000000000 */
[----:B------:R-:W-:Y:S01]  /*1ce30*/  @!PT LDS RZ, [RZ] ;  /* 0x00000000fffff984 */ /* 0x000fe20000000800 */
[----:B------:R-:W-:Y:S01]  /*1ce40*/  @!PT LDS RZ, [RZ] ;  /* 0x00000000fffff984 */ /* 0x000fe20000000800 */
[----:B------:R-:W-:Y:S01]  /*1ce50*/  @!PT LDS RZ, [RZ] ;  /* 0x00000000fffff984 */ /* 0x000fe20000000800 */
[----:B------:R0:W-:Y:S04]  /*1ce60*/  @!P2 LDGSTS.E.BYPASS.LTC128B.128 [R18+0xc000], desc[UR50][R8.64], !P0 ;  /* 0x0c0000000812afae */ /* 0x0001e8000c101d72 */
[----:B------:R-:W-:Y:S01]  /*1ce70*/  ISETP.GE.AND P2, PT, R7, R5, PT ;  /* 0x000000050700720c */ /* 0x000fe20003f46270 */
[----:B------:R-:W-:-:S12]  /*1ce80*/  IMAD.MOV.U32 R4, RZ, RZ, R14 ;  /* 0x000000ffff047224 */ /* 0x000fd800078e000e */
[----:B0-----:R-:W-:Y:S05]  /*1ce90*/  WARPSYNC.COLLECTIVE R15, `(.L_x_14405) ;  /* 0x000000000f087348 */ /* 0x001fea0003c00000 */
[----:B------:R1:W2:Y:S02]  /*1cea0*/  SHFL.IDX P6, R14, R13, R12, R11 ;  /* 0x0000000c0d0e7389 */ /* 0x0002a400000c000b */
[----:B012---:R-:W-:Y:S01]  /*1ceb0*/  ENDCOLLECTIVE ;  /* 0x000000000000791b */ /* 0x007fe20003800000 */
.L_x_14405:
[----:B------:R-:W-:Y:S02]  /*1cec0*/  IMAD.MOV.U32 R13, RZ, RZ, R6 ;  /* 0x000000ffff0d7224 */ /* 0x000fe400078e0006 */
[----:B------:R-:W-:Y:S02]  /*1ced0*/  IMAD.MOV.U32 R12, RZ, RZ, RZ ;  /* 0x000000ffff0c7224 */ /* 0x000fe400078e00ff */
[----:B------:R-:W-:-:S07]  /*1cee0*/  IMAD.MOV.U32 R0, RZ, RZ, R14 ;  /* 0x000000ffff007224 */ /* 0x000fce00078e000e */
[----:B------:R-:W-:Y:S05]  /*1cef0*/  WARPSYNC.COLLECTIVE R15, `(.L_x_14406) ;  /* 0x000000000f087348 */ /* 0x000fea0003c00000 */
[----:B------:R0:W1:Y:S02]  /*1cf00*/  SHFL.IDX P6, R14, R13, R12, R11 ;  /* 0x0000000c0d0e7389 */ /* 0x00006400000c000b */
[----:B01----:R-:W-:Y:S01]  /*1cf10*/  ENDCOLLECTIVE ;  /* 0x000000000000791b */ /* 0x003fe20003800000 */
.L_x_14406:
[----:B------:R-:W-:-:S05]  /*1cf20*/  @!P2 IADD3 R0, P1, R20, R0, RZ ;  /* 0x000000001400a210 */ /* 0x000fca0007f3e0ff */
[----:B------:R-:W-:Y:S02]  /*1cf30*/  @!P2 IMAD.MOV.U32 R8, RZ, RZ, R0 ;  /* 0x000000ffff08a224 */ /* 0x000fe400078e0000 */
[----:B------:R-:W-:Y:S02]  /*1cf40*/  @!P2 IMAD.X R4, RZ, RZ, R4, P1 ;  /* 0x000000ffff04a224 */ /* 0x000fe400008e0604 */
[----:B------:R-:W-:Y:S02]  /*1cf50*/  IMAD.MOV.U32 R13, RZ, RZ, R2 ;  /* 0x000000ffff0d7224 */ /* 0x000fe400078e0002 */
[----:B------:R-:W-:Y:S02]  /*1cf60*/  @!P2 IMAD.MOV.U32 R9, RZ, RZ, R4 ;  /* 0x000000ffff09a224 */ /* 0x000fe400078e0004 */
[----:B------:R-:W-:-:S03]  /*1cf70*/  VIADD R4, R3, 0x80 ;  /* 0x0000008003047836 */ /* 0x000fc60000000000 */
        /* <DEDUP_REMOVED lines=9> */
.L_x_14407:
[----:B------:R-:W-:Y:S02]  /*1d010*/  IMAD.MOV.U32 R13, RZ, RZ, R6 ;  /* 0x000000ffff0d7224 */ /* 0x000fe400078e0006 */
[----:B------:R-:W-:Y:S02]  /*1d020*/  IMAD.MOV.U32 R12, RZ, RZ, 0x1 ;  /* 0x00000001ff0c7424 */ /* 0x000fe400078e00ff */
[----:B------:R-:W-:-:S07]  /*1d030*/  IMAD.MOV.U32 R8, RZ, RZ, R14 ;  /* 0x000000ffff087224 */ /* 0x000fce00078e000e */
[----:B------:R-:W-:Y:S05]  /*1d040*/  WARPSYNC.COLLECTIVE R15, `(.L_x_14408) ;  /* 0x000000000f087348 */ /* 0x000fea0003c00000 */
[----:B------:R0:W1:Y:S02]  /*1d050*/  SHFL.IDX P6, R14, R13, R12, R11 ;  /* 0x0000000c0d0e7389 */ /* 0x00006400000c000b */
[----:B01----:R-:W-:Y:S01]  /*1d060*/  ENDCOLLECTIVE ;  /* 0x000000000000791b */ /* 0x003fe20003800000 */
.L_x_14408:
        /* <DEDUP_REMOVED lines=12> */
.L_x_14409:
[----:B------:R-:W-:Y:S01]  /*1d130*/  IMAD.MOV.U32 R2, RZ, RZ, R14 ;  /* 0x000000ffff027224 */ /* 0x000fe200078e000e */
[----:B------:R-:W-:Y:S06]  /*1d140*/  BRA `(.L_x_14410) ;  /* 0xffffffb400a47947 */ /* 0x000fec000383ffff */
.L_x_14311:
[----:B-1----:R1:W2:Y:S02]  /*1d150*/  SYNCS.PHASECHK.TRANS64.TRYWAIT P0, [R17+URZ+0x13220], R0 ;  /* 0x01322000110075a7 */ /* 0x0022a4000800017f */
[----:B--2---:R-:W-:Y:S05]  /*1d160*/  @!P0 NANOSLEEP.SYNCS 0x989680 ;  /* 0x009896800000895d */ /* 0x004fea0003900000 */
[----:B------:R-:W2:Y:S02]  /*1d170*/  @!P0 SYNCS.PHASECHK.TRANS64 P0, [R17+URZ+0x13220], R0 ;  /* 0x01322000110085a7 */ /* 0x000ea4000800007f */
[----:B--2---:R-:W-:Y:S05]  /*1d180*/  @!P0 BRA `(.L_x_14311) ;  /* 0xfffffffc00f08947 */ /* 0x004fea000383ffff */
[----:B------:R-:W-:Y:S05]  /*1d190*/  BRA `(.L_x_14411) ;  /* 0xffffffb800007947 */ /* 0x000fea000383ffff */
.L_x_14315:
[----:B0-----:R-:W2:Y:S02]  /*1d1a0*/  LDL R2, [R1+0x8] ;  /* 0x0000080001027983 */ /* 0x001ea40000100800 */
[----:B--2---:R0:W1:Y:S02]  /*1d1b0*/  SYNCS.PHASECHK.TRANS64.TRYWAIT P0, [R0+URZ+0x13280], R2 ;  /* 0x01328002000075a7 */ /* 0x004064000800017f */
[----:B-1----:R-:W-:Y:S05]  /*1d1c0*/  @!P0 NANOSLEEP.SYNCS 0x989680 ;  /* 0x009896800000895d */ /* 0x002fea0003900000 */
[----:B------:R-:W1:Y:S02]  /*1d1d0*/  @!P0 SYNCS.PHASECHK.TRANS64 P0, [R0+URZ+0x13280], R2 ;  /* 0x01328002000085a7 */ /* 0x000e64000800007f */
[----:B-1----:R-:W-:Y:S05]  /*1d1e0*/  @!P0 BRA `(.L_x_14315) ;  /* 0xfffffffc00ec8947 */ /* 0x002fea000383ffff */
[----:B------:R-:W-:Y:S05]  /*1d1f0*/  BRA `(.L_x_14412) ;  /* 0xffffffbc00507947 */ /* 0x000fea000383ffff */
.L_x_14316:
        /* <DEDUP_REMOVED lines=8> */
.L_x_14414:
[----:B------:R-:W-:Y:S05]  /*1d280*/  BSYNC B0 ;  /* 0x0000000000007941 */ /* 0x000fea0003800000 */
.L_x_14413:
        /* <DEDUP_REMOVED lines=10> */
.L_x_14415:
        /* <DEDUP_REMOVED lines=11> */
.L_x_14416:
        /* <DEDUP_REMOVED lines=10> */
.L_x_14417:
        /* <DEDUP_REMOVED lines=11> */
.L_x_14418:
        /* <DEDUP_REMOVED lines=10> */
.L_x_14419:
        /* <DEDUP_REMOVED lines=11> */
.L_x_14420:
        /* <DEDUP_REMOVED lines=10> */
.L_x_14421:
[----:B------:R-:W-:Y:S02]  /*1d720*/  IMAD.MOV.U32 R13, RZ, RZ, R18 ;  /* 0x000000ffff0d7224 */ /* 0x000fe400078e0012 */
[----:B------:R-:W-:Y:S02]  /*1d730*/  IMAD.MOV.U32 R12, RZ, RZ, RZ ;  /* 0x000000ffff0c7224 */ /* 0x000fe400078e00ff */
[----:B------:R-:W-:Y:S02]  /*1d740*/  IMAD.SHL.U32 R3, R3, 0x10, RZ ;  /* 0x0000001003037824 */ /* 0x000fe400078e00ff */
[----:B------:R-:W-:-:S07]  /*1d750*/  IMAD.MOV.U32 R2, RZ, RZ, R14 ;  /* 0x000000ffff027224 */ /* 0x000fce00078e000e */
[----:B------:R-:W-:Y:S05]  /*1d760*/  WARPSYNC.COLLECTIVE R15, `(.L_x_14422) ;  /* 0x000000000f087348 */ /* 0x000fea0003c00000 */
[----:B------:R0:W1:Y:S02]  /*1d770*/  SHFL.IDX P6, R14, R13, R12, R11 ;  /* 0x0000000c0d0e7389 */ /* 0x00006400000c000b */
[----:B01----:R-:W-:Y:S01]  /*1d780*/  ENDCOLLECTIVE ;  /* 0x000000000000791b */ /* 0x003fe20003800000 */
.L_x_14422:
        /* <DEDUP_REMOVED lines=12> */
.L_x_14423:
[----:B------:R-:W-:Y:S01]  /*1d850*/  IMAD.MOV.U32 R2, RZ, RZ, R14 ;  /* 0x000000ffff027224 */ /* 0x000fe200078e000e */
[----:B------:R-:W-:Y:S06]  /*1d860*/  BRA `(.L_x_14424) ;  /* 0xffffffb800cc7947 */ /* 0x000fec000383ffff */
.L_x_14321:
[----:B--2---:R-:W2:Y:S02]  /*1d870*/  LDL R2, [R1+0x8] ;  /* 0x0000080001027983 */ /* 0x004ea40000100800 */
[----:B--2---:R2:W3:Y:S02]  /*1d880*/  SYNCS.PHASECHK.TRANS64.TRYWAIT P0, [R0+URZ+0x13240], R2 ;  /* 0x01324002000075a7 */ /* 0x0044e4000800017f */
[----:B---3--:R-:W-:Y:S05]  /*1d890*/  @!P0 NANOSLEEP.SYNCS 0x989680 ;  /* 0x009896800000895d */ /* 0x008fea0003900000 */
[----:B------:R-:W3:Y:S02]  /*1d8a0*/  @!P0 SYNCS.PHASECHK.TRANS64 P0, [R0+URZ+0x13240], R2 ;  /* 0x01324002000085a7 */ /* 0x000ee4000800007f */
[----:B---3--:R-:W-:Y:S05]  /*1d8b0*/  @!P0 BRA `(.L_x_14321) ;  /* 0xfffffffc00ec8947 */ /* 0x008fea000383ffff */
[----:B------:R-:W-:Y:S05]  /*1d8c0*/  BRA `(.L_x_14425) ;  /* 0xffffffbc00287947 */ /* 0x000fea000383ffff */
.L_x_14322:
        /* <DEDUP_REMOVED lines=8> */
.L_x_14427:
[----:B------:R-:W-:Y:S05]  /*1d950*/  BSYNC B0 ;  /* 0x0000000000007941 */ /* 0x000fea0003800000 */
.L_x_14426:
        /* <DEDUP_REMOVED lines=8> */
.L_x_14428:
[----:B------:R-:W-:Y:S02]  /*1d9e0*/  IMAD.MOV.U32 R13, RZ, RZ, R6 ;  /* 0x000000ffff0d7224 */ /* 0x000fe400078e0006 */
[----:B------:R-:W-:Y:S02]  /*1d9f0*/  IMAD.MOV.U32 R12, RZ, RZ, 0x1 ;  /* 0x00000001ff0c7424 */ /* 0x000fe400078e00ff */
[----:B------:R-:W-:-:S07]  /*1da00*/  IMAD.MOV.U32 R2, RZ, RZ, R14 ;  /* 0x000000ffff027224 */ /* 0x000fce00078e000e */
[----:B------:R-:W-:Y:S05]  /*1da10*/  WARPSYNC.COLLECTIVE R15, `(.L_x_14429) ;  /* 0x000000000f087348 */ /* 0x000fea0003c00000 */
[----:B------:R0:W1:Y:S02]  /*1da20*/  SHFL.IDX P6, R14, R13, R12, R11 ;  /* 0x0000000c0d0e7389 */ /* 0x00006400000c000b */
[----:B01----:R-:W-:Y:S01]  /*1da30*/  ENDCOLLECTIVE ;  /* 0x000000000000791b */ /* 0x003fe20003800000 */
.L_x_14429:
        /* <DEDUP_REMOVED lines=11> */
.L_x_14430:
[----:B------:R-:W-:Y:S02]  /*1daf0*/  IMAD.MOV.U32 R13, RZ, RZ, R6 ;  /* 0x000000ffff0d7224 */ /* 0x000fe400078e0006 */
[----:B------:R-:W-:Y:S02]  /*1db00*/  IMAD.MOV.U32 R12, RZ, RZ, 0x2 ;  /* 0x00000002ff0c7424 */ /* 0x000fe400078e00ff */
[----:B------:R-:W-:-:S07]  /*1db10*/  IMAD.MOV.U32 R2, RZ, RZ, R14 ;  /* 0x000000ffff027224 */ /* 0x000fce00078e000e */
[----:B------:R-:W-:Y:S05]  /*1db20*/  WARPSYNC.COLLECTIVE R15, `(.L_x_14431) ;  /* 0x000000000f087348 */ /* 0x000fea0003c00000 */
[----:B------:R0:W1:Y:S02]  /*1db30*/  SHFL.IDX P6, R14, R13, R12, R11 ;  /* 0x0000000c0d0e7389 */ /* 0x00006400000c000b */
[----:B01----:R-:W-:Y:S01]  /*1db40*/  ENDCOLLECTIVE ;  /* 0x000000000000791b */ /* 0x003fe20003800000 */
.L_x_14431:
        /* <DEDUP_REMOVED lines=11> */
.L_x_14432:
[----:B------:R-:W-:Y:S02]  /*1dc00*/  IMAD.MOV.U32 R13, RZ, RZ, R6 ;  /* 0x000000ffff0d7224 */ /* 0x000fe400078e0006 */
[----:B------:R-:W-:Y:S02]  /*1dc10*/  IMAD.MOV.U32 R12, RZ, RZ, 0x3 ;  /* 0x00000003ff0c7424 */ /* 0x000fe400078e00ff */
[----:B------:R-:W-:-:S07]  /*1dc20*/  IMAD.MOV.U32 R2, RZ, RZ, R14 ;  /* 0x000000ffff027224 */ /* 0x000fce00078e000e */
[----:B------:R-:W-:Y:S05]  /*1dc30*/  WARPSYNC.COLLECTIVE R15, `(.L_x_14433) ;  /* 0x000000000f087348 */ /* 0x000fea0003c00000 */
[----:B------:R0:W1:Y:S02]  /*1dc40*/  SHFL.IDX P6, R14, R13, R12, R11 ;  /* 0x0000000c0d0e7389 */ /* 0x00006400000c000b */
[----:B01----:R-:W-:Y:S01]  /*1dc50*/  ENDCOLLECTIVE ;  /* 0x000000000000791b */ /* 0x003fe20003800000 */
.L_x_14433:
        /* <DEDUP_REMOVED lines=11> */
.L_x_14434:
[----:B------:R-:W-:Y:S02]  /*1dd10*/  IMAD.MOV.U32 R13, RZ, RZ, R5 ;  /* 0x000000ffff0d7224 */ /* 0x000fe400078e0005 */
[----:B------:R-:W-:Y:S02]  /*1dd20*/  IMAD.MOV.U32 R12, RZ, RZ, RZ ;  /* 0x000000ffff0c7224 */ /* 0x000fe400078e00ff */
[----:B------:R-:W-:-:S07]  /*1dd30*/  IMAD.MOV.U32 R2, RZ, RZ, R14 ;  /* 0x000000ffff027224 */ /* 0x000fce00078e000e */
[----:B------:R-:W-:Y:S05]  /*1dd40*/  WARPSYNC.COLLECTIVE R15, `(.L_x_14435) ;  /* 0x000000000f087348 */ /* 0x000fea0003c00000 */
[----:B------:R0:W1:Y:S02]  /*1dd50*/  SHFL.IDX P6, R14, R13, R12, R11 ;  /* 0x0000000c0d0e7389 */ /* 0x00006400000c000b */
[----:B01----:R-:W-:Y:S01]  /*1dd60*/  ENDCOLLECTIVE ;  /* 0x000000000000791b */ /* 0x003fe20003800000 */
.L_x_14435:
        /* <DEDUP_REMOVED lines=11> */
.L_x_14436:
[----:B------:R-:W-:Y:S01]  /*1de20*/  IMAD.MOV.U32 R2, RZ, RZ, R14 ;  /* 0x000000ffff027224 */ /* 0x000fe200078e000e */
[----:B------:R-:W-:Y:S06]  /*1de30*/  BRA `(.L_x_14437) ;  /* 0xffffffb800c47947 */ /* 0x000fec000383ffff */
.L_x_14327:
[----:B-1----:R1:W3:Y:S02]  /*1de40*/  SYNCS.PHASECHK.TRANS64.TRYWAIT P2, [R2+URZ+0x13270], R0 ;  /* 0x01327000020075a7 */ /* 0x0022e4000804017f */
[----:B---3--:R-:W-:Y:S05]  /*1de50*/  @!P2 NANOSLEEP.SYNCS 0x989680 ;  /* 0x009896800000a95d */ /* 0x008fea0003900000 */
[----:B------:R-:W3:Y:S02]  /*1de60*/  @!P2 SYNCS.PHASECHK.TRANS64 P2, [R2+URZ+0x13270], R0 ;  /* 0x013270000200a5a7 */ /* 0x000ee4000804007f */
[----:B---3--:R-:W-:Y:S05]  /*1de70*/  @!P2 BRA `(.L_x_14327) ;  /* 0xfffffffc00f0a947 */ /* 0x008fea000383ffff */
[----:B------:R-:W-:Y:S05]  /*1de80*/  BRA `(.L_x_14438) ;  /* 0xffffffbc00287947 */ /* 0x000fea000383ffff */
.L_x_14329:
[----:B-1----:R1:W3:Y:S02]  /*1de90*/  SYNCS.PHASECHK.TRANS64.TRYWAIT P2, [R2+URZ+0x13260], R3 ;  /* 0x01326003020075a7 */ /* 0x0022e4000804017f */
[----:B---3--:R-:W-:Y:S05]  /*1dea0*/  @!P2 NANOSLEEP.SYNCS 0x989680 ;  /* 0x009896800000a95d */ /* 0x008fea0003900000 */
[----:B------:R-:W3:Y:S02]  /*1deb0*/  @!P2 SYNCS.PHASECHK.TRANS64 P2, [R2+URZ+0x13260], R3 ;  /* 0x013260030200a5a7 */ /* 0x000ee4000804007f */
[----:B---3--:R-:W-:Y:S05]  /*1dec0*/  @!P2 BRA `(.L_x_14329) ;  /* 0xfffffffc00f0a947 */ /* 0x008fea000383ffff */
[----:B------:R-:W-:Y:S05]  /*1ded0*/  BRA `(.L_x_14439) ;  /* 0xffffffbc00387947 */ /* 0x000fea000383ffff */
.L_x_14337:
[----:B-1----:R1:W2:Y:S02]  /*1dee0*/  SYNCS.PHASECHK.TRANS64.TRYWAIT P1, [R0+URZ+0x13270], R3 ;  /* 0x01327003000075a7 */ /* 0x0022a4000802017f */
[----:B--2---:R-:W-:Y:S05]  /*1def0*/  @!P1 NANOSLEEP.SYNCS 0x989680 ;  /* 0x009896800000995d */ /* 0x004fea0003900000 */
[----:B------:R-:W2:Y:S02]  /*1df00*/  @!P1 SYNCS.PHASECHK.TRANS64 P1, [R0+URZ+0x13270], R3 ;  /* 0x01327003000095a7 */ /* 0x000ea4000802007f */
[----:B--2---:R-:W-:Y:S05]  /*1df10*/  @!P1 BRA `(.L_x_14337) ;  /* 0xfffffffc00f09947 */ /* 0x004fea000383ffff */
[----:B------:R-:W-:Y:S05]  /*1df20*/  BRA `(.L_x_14440) ;  /* 0xffffffc000cc7947 */ /* 0x000fea000383ffff */
.L_x_14339:
[----:B-1----:R1:W2:Y:S02]  /*1df30*/  SYNCS.PHASECHK.TRANS64.TRYWAIT P1, [R0+URZ+0x13260], R3 ;  /* 0x01326003000075a7 */ /* 0x0022a4000802017f */
[----:B--2---:R-:W-:Y:S05]  /*1df40*/  @!P1 NANOSLEEP.SYNCS 0x989680 ;  /* 0x009896800000995d */ /* 0x004fea0003900000 */
[----:B------:R-:W2:Y:S02]  /*1df50*/  @!P1 SYNCS.PHASECHK.TRANS64 P1, [R0+URZ+0x13260], R3 ;  /* 0x01326003000095a7 */ /* 0x000ea4000802007f */
[----:B--2---:R-:W-:Y:S05]  /*1df60*/  @!P1 BRA `(.L_x_14339) ;  /* 0xfffffffc00f09947 */ /* 0x004fea000383ffff */
[----:B------:R-:W-:Y:S05]  /*1df70*/  BRA `(.L_x_14441) ;  /* 0xffffffc000dc7947 */ /* 0x000fea000383ffff */
.L_x_14353:
[----:B-1----:R1:W2:Y:S02]  /*1df80*/  SYNCS.PHASECHK.TRANS64.TRYWAIT P0, [R5+URZ+0x13220], R0 ;  /* 0x01322000050075a7 */ /* 0x0022a4000800017f */
[----:B--2---:R-:W-:Y:S05]  /*1df90*/  @!P0 NANOSLEEP.SYNCS 0x989680 ;  /* 0x009896800000895d */ /* 0x004fea0003900000 */
[----:B------:R-:W2:Y:S02]  /*1dfa0*/  @!P0 SYNCS.PHASECHK.TRANS64 P0, [R5+URZ+0x13220], R0 ;  /* 0x01322000050085a7 */ /* 0x000ea4000800007f */
[----:B--2---:R-:W-:Y:S05]  /*1dfb0*/  @!P0 BRA `(.L_x_14353) ;  /* 0xfffffffc00f08947 */ /* 0x004fea000383ffff */
[----:B------:R-:W-:Y:S05]  /*1dfc0*/  BRA `(.L_x_14442) ;  /* 0xffffffd4004c7947 */ /* 0x000fea000383ffff */
.L_x_14354:
        /* <DEDUP_REMOVED lines=11> */
.L_x_14444:
[----:B------:R-:W-:Y:S05]  /*1e080*/  BSYNC B0 ;  /* 0x0000000000007941 */ /* 0x000fea0003800000 */
.L_x_14443:
[----:B------:R-:W-:Y:S05]  /*1e090*/  BRA `(.L_x_14445) ;  /* 0xffffffd400347947 */ /* 0x000fea000383ffff */
.L_x_14357:
[----:B------:R-:W-:Y:S01]  /*1e0a0*/  BSSY B1, `(.L_x_14446) ;  /* 0x0000006000017945 */ /* 0x000fe20003800000 */
[----:B------:R-:W-:-:S07]  /*1e0b0*/  IMAD.MOV.U32 R15, RZ, RZ, -0x1 ;  /* 0xffffffffff0f7424 */ /* 0x000fce00078e00ff */
[----:B01----:R-:W-:Y:S05]  /*1e0c0*/  WARPSYNC.COLLECTIVE R15, `(.L_x_14447) ;  /* 0x000000000f0c7348 */ /* 0x003fea0003c00000 */
[----:B------:R-:W-:Y:S02]  /*1e0d0*/  ELECT P6, UR62, PT ;  /* 0x00000000003e782f */ /* 0x000fe400038c0000 */
[----:B------:R-:W-:Y:S01]  /*1e0e0*/  MOV R14, UR62 ;  /* 0x0000003e000e7c02 */ /* 0x000fe20008000f00 */
[----:B01----:R-:W-:Y:S10]  /*1e0f0*/  ENDCOLLECTIVE ;  /* 0x000000000000791b */ /* 0x003ff40003800000 */
.L_x_14447:
[----:B------:R-:W-:Y:S05]  /*1e100*/  BSYNC B1 ;  /* 0x0000000000017941 */ /* 0x000fea0003800000 */
.L_x_14446:
[----:B------:R-:W-:Y:S05]  /*1e110*/  BRA `(.L_x_14448) ;  /* 0xffffffd4002c7947 */ /* 0x000fea000383ffff */
.L_x_14359:
[----:B-1----:R1:W2:Y:S02]  /*1e120*/  SYNCS.PHASECHK.TRANS64.TRYWAIT P1, [R4+URZ+0x13240], R3 ;  /* 0x01324003040075a7 */ /* 0x0022a4000802017f */
[----:B--2---:R-:W-:Y:S05]  /*1e130*/  @!P1 NANOSLEEP.SYNCS 0x989680 ;  /* 0x009896800000995d */ /* 0x004fea0003900000 */
[----:B------:R-:W2:Y:S02]  /*1e140*/  @!P1 SYNCS.PHASECHK.TRANS64 P1, [R4+URZ+0x13240], R3 ;  /* 0x01324003040095a7 */ /* 0x000ea4000802007f */
[----:B--2---:R-:W-:Y:S05]  /*1e150*/  @!P1 BRA `(.L_x_14359) ;  /* 0xfffffffc00f09947 */ /* 0x004fea000383ffff */
[----:B------:R-:W-:Y:S05]  /*1e160*/  BRA `(.L_x_14449) ;  /* 0xffffffd400547947 */ /* 0x000fea000383ffff */
.L_x_14361:
[----:B--2---:R2:W3:Y:S02]  /*1e170*/  SYNCS.PHASECHK.TRANS64.TRYWAIT P1, [R5+URZ+0x13240], R0 ;  /* 0x01324000050075a7 */ /* 0x0044e4000802017f */
[----:B---3--:R-:W-:Y:S05]  /*1e180*/  @!P1 NANOSLEEP.SYNCS 0x989680 ;  /* 0x009896800000995d */ /* 0x008fea0003900000 */
[----:B------:R-:W3:Y:S02]  /*1e190*/  @!P1 SYNCS.PHASECHK.TRANS64 P1, [R5+URZ+0x13240], R0 ;  /* 0x01324000050095a7 */ /* 0x000ee4000802007f */
[----:B---3--:R-:W-:Y:S05]  /*1e1a0*/  @!P1 BRA `(.L_x_14361) ;  /* 0xfffffffc00f09947 */ /* 0x008fea000383ffff */
[----:B------:R-:W-:Y:S05]  /*1e1b0*/  BRA `(.L_x_14450) ;  /* 0xffffffd400647947 */ /* 0x000fea000383ffff */
.L_x_14363:
[----:B---3--:R3:W4:Y:S02]  /*1e1c0*/  SYNCS.PHASECHK.TRANS64.TRYWAIT P1, [R4+URZ+0x13260], R3 ;  /* 0x01326003040075a7 */ /* 0x008724000802017f */
[----:B----4-:R-:W-:Y:S05]  /*1e1d0*/  @!P1 NANOSLEEP.SYNCS 0x989680 ;  /* 0x009896800000995d */ /* 0x010fea0003900000 */
[----:B------:R-:W4:Y:S02]  /*1e1e0*/  @!P1 SYNCS.PHASECHK.TRANS64 P1, [R4+URZ+0x13260], R3 ;  /* 0x01326003040095a7 */ /* 0x000f24000802007f */
[----:B----4-:R-:W-:Y:S05]  /*1e1f0*/  @!P1 BRA `(.L_x_14363) ;  /* 0xfffffffc00f09947 */ /* 0x010fea000383ffff */
[----:B------:R-:W-:Y:S05]  /*1e200*/  BRA `(.L_x_14451) ;  /* 0xffffffd400607947 */ /* 0x000fea000383ffff */
.L_x_14365:
[----:B----4-:R4:W0:Y:S02]  /*1e210*/  SYNCS.PHASECHK.TRANS64.TRYWAIT P1, [R5+URZ+0x13260], R0 ;  /* 0x01326000050075a7 */ /* 0x010824000802017f */
[----:B0-----:R-:W-:Y:S05]  /*1e220*/  @!P1 NANOSLEEP.SYNCS 0x989680 ;  /* 0x009896800000995d */ /* 0x001fea0003900000 */
[----:B------:R-:W0:Y:S02]  /*1e230*/  @!P1 SYNCS.PHASECHK.TRANS64 P1, [R5+URZ+0x13260], R0 ;  /* 0x01326000050095a7 */ /* 0x000e24000802007f */
[----:B0-----:R-:W-:Y:S05]  /*1e240*/  @!P1 BRA `(.L_x_14365) ;  /* 0xfffffffc00f09947 */ /* 0x001fea000383ffff */
[----:B------:R-:W-:Y:S05]  /*1e250*/  BRA `(.L_x_14452) ;  /* 0xffffffd4005c7947 */ /* 0x000fea000383ffff */
.L_x_14367:
[----:B------:R0:W0:Y:S02]  /*1e260*/  SYNCS.PHASECHK.TRANS64.TRYWAIT P1, [R4+URZ+0x13280], R3 ;  /* 0x01328003040075a7 */ /* 0x000024000802017f */
[----:B0-----:R-:W-:Y:S05]  /*1e270*/  @!P1 NANOSLEEP.SYNCS 0x989680 ;  /* 0x009896800000995d */ /* 0x001fea0003900000 */
[----:B------:R-:W0:Y:S02]  /*1e280*/  @!P1 SYNCS.PHASECHK.TRANS64 P1, [R4+URZ+0x13280], R3 ;  /* 0x01328003040095a7 */ /* 0x000e24000802007f */
[----:B0-----:R-:W-:Y:S05]  /*1e290*/  @!P1 BRA `(.L_x_14367) ;  /* 0xfffffffc00f09947 */ /* 0x001fea000383ffff */
[----:B------:R-:W-:Y:S05]  /*1e2a0*/  BRA `(.L_x_14453) ;  /* 0xffffffd400587947 */ /* 0x000fea000383ffff */
.L_x_14454:
        /* <DEDUP_REMOVED lines=13> */
.L_x_15865:


//--------------------- .text._ZN7cutlass13device_kernelIN5flash11enable_sm90INS1_16FlashAttnFwdSm90INS1_25CollectiveMainloopFwdSm90ILi2EN4cute5tupleIJNS5_1CILi1EEES8_S8_EEENS6_IJNS7_ILi192EEENS7_ILi160EEENS7_ILi64EEEEEELi64ENS_12float_e4m3_tEfNS_4arch4Sm90ELb0ELb1ELb1ELb1ELb1ELb1ELb0ELb1ELb1ELb1ELb0ELb0EEENS1_21CollectiveEpilogueFwdINS6_IJSA_SC_SB_EEES9_NS_10bfloat16_tESG_Li384ELb1ELb1ELb0ELb1EEENS1_36VarlenDynamicPersistentTileSchedulerILi192ELi160ELi384ELi128ELb0ELb1ELb1ELb1ELb0ELb1EEEEEEEEEvNT_6ParamsE --------------------------
	.section	.text._ZN7cutlass13device_kernelIN5flash11enable_sm90INS1_16FlashAttnFwdSm90INS1_25CollectiveMainloopFwdSm90ILi2EN4cute5tupleIJNS5_1CILi1EEES8_S8_EEENS6_IJNS7_ILi192EEENS7_ILi160EEENS7_ILi64EEEEEELi64ENS_12float_e4m3_tEfNS_4arch4Sm90ELb0ELb1ELb1ELb1ELb1ELb1ELb0ELb1ELb1ELb1ELb0ELb0EEENS1_21CollectiveEpilogueFwdINS6_IJSA_SC_SB_EEES9_NS_10bfloat16_tESG_Li384ELb1ELb1ELb0ELb1EEENS1_36VarlenDynamicPersistentTileSchedulerILi192ELi160ELi384ELi128ELb0ELb1ELb1ELb1ELb0ELb1EEEEEEEEEvNT_6ParamsE,"ax",@progbits
	.align	128
.text._ZN7cutlass13device_kernelIN5flash11enable_sm90INS1_16FlashAttnFwdSm90INS1_25CollectiveMainloopFwdSm90ILi2EN4cute5tupleIJNS5_1CILi1EEES8_S8_EEENS6_IJNS7_ILi192EEENS7_ILi160EEENS7_ILi64EEEEEELi64ENS_12float_e4m3_tEfNS_4arch4Sm90ELb0ELb1ELb1ELb1ELb1ELb1ELb0ELb1ELb1ELb1ELb0ELb0EEENS1_21CollectiveEpilogueFwdINS6_IJSA_SC_SB_EEES9_NS_10bfloat16_tESG_Li384ELb1ELb1ELb0ELb1EEENS1_36VarlenDynamicPersistentTileSchedulerILi192ELi160ELi384ELi128ELb0ELb1ELb1ELb1ELb0ELb1EEEEEEEEEvNT_6ParamsE:
        .type           _ZN7cutlass13device_kernelIN5flash11enable_sm90INS1_16FlashAttnFwdSm90INS1_25CollectiveMainloopFwdSm90ILi2EN4cute5tupleIJNS5_1CILi1EEES8_S8_EEENS6_IJNS7_ILi192EEENS7_ILi160EEENS7_ILi64EEEEEELi64ENS_12float_e4m3_tEfNS_4arch4Sm90ELb0ELb1ELb1ELb1ELb1ELb1ELb0ELb1ELb1ELb1ELb0ELb0EEENS1_21CollectiveEpilogueFwdINS6_IJSA_SC_SB_EEES9_NS_10bfloat16_tESG_Li384ELb1ELb1ELb0ELb1EEENS1_36VarlenDynamicPersistentTileSchedulerILi192ELi160ELi384ELi128ELb0ELb1ELb1ELb1ELb0ELb1EEEEEEEEEvNT_6ParamsE,@function
        .size           _ZN7cutlass13device_kernelIN5flash11enable_sm90INS1_16FlashAttnFwdSm90INS1_25CollectiveMainloopFwdSm90ILi2EN4cute5tupleIJNS5_1CILi1EEES8_S8_EEENS6_IJNS7_ILi192EEENS7_ILi160EEENS7_ILi64EEEEEELi64ENS_12float_e4m3_tEfNS_4arch4Sm90ELb0ELb1ELb1ELb1ELb1ELb1ELb0ELb1ELb1ELb1ELb0ELb0EEENS1_21CollectiveEpilogueFwdINS6_IJSA_SC_SB_EEES9_NS_10bfloat16_tESG_Li384ELb1ELb1ELb0ELb1EEENS1_36VarlenDynamicPersistentTileSchedulerILi192ELi160ELi384ELi128ELb0ELb1ELb1ELb1ELb0ELb1EEEEEEEEEvNT_6ParamsE,(.L_x_15866 - _ZN7cutlass13device_kernelIN5flash11enable_sm90INS1_16FlashAttnFwdSm90INS1_25CollectiveMainloopFwdSm90ILi2EN4cute5tupleIJNS5_1CILi1EEES8_S8_EEENS6_IJNS7_ILi192EEENS7_ILi160EEENS7_ILi64EEEEEELi64ENS_12float_e4m3_tEfNS_4arch4Sm90ELb0ELb1ELb1ELb1ELb1ELb1ELb0ELb1ELb1ELb1ELb0ELb0EEENS1_21CollectiveEpilogueFwdINS6_IJSA_SC_SB_EEES9_NS_10bfloat16_tESG_Li384ELb1ELb1ELb0ELb1EEENS1_36VarlenDynamicPersistentTileSchedulerILi192ELi160ELi384ELi128ELb0ELb1ELb1ELb1ELb0ELb1EEEEEEEEEvNT_6ParamsE)
        .other          _ZN7cutlass13device_kernelIN5flash11enable_sm90INS1_16FlashAttnFwdSm90INS1_25CollectiveMainloopFwdSm90ILi2EN4cute5tupleIJNS5_1CILi1EEES8_S8_EEENS6_IJNS7_ILi192EEENS7_ILi160EEENS7_ILi64EEEEEELi64ENS_12float_e4m3_tEfNS_4arch4Sm90ELb0ELb1ELb1ELb1ELb1ELb1ELb0ELb1ELb1ELb1ELb0ELb0EEENS1_21CollectiveEpilogueFwdINS6_IJSA_SC_SB_EEES9_NS_10bfloat16_tESG_Li384ELb1ELb1ELb0ELb1EEENS1_36VarlenDynamicPersistentTileSchedulerILi192ELi160ELi384ELi128ELb0ELb1ELb1ELb1ELb0ELb1EEEEEEEEEvNT_6ParamsE,@"STO_CUDA_ENTRY STV_DEFAULT"
_ZN7cutlass13device_kernelIN5flash11enable_sm90INS1_16FlashAttnFwdSm90INS1_25CollectiveMainloopFwdSm90ILi2EN4cute5tupleIJNS5_1CILi1EEES8_S8_EEENS6_IJNS7_ILi192EEENS7_ILi160EEENS7_ILi64EEEEEELi64ENS_12float_e4m3_tEfNS_4arch4Sm90ELb0ELb1ELb1ELb1ELb1ELb1ELb0ELb1ELb1ELb1ELb0ELb0EEENS1_21CollectiveEpilogueFwdINS6_IJSA_SC_SB_EEES9_NS_10bfloat16_tESG_Li384ELb1ELb1ELb0ELb1EEENS1_36VarlenDynamicPersistentTileSchedulerILi192ELi160ELi384ELi128ELb0ELb1ELb1ELb1ELb0ELb1EEEEEEEEEvNT_6ParamsE:
        /* <DEDUP_REMOVED lines=17> */
.L_x_14456:
[----:B------:R-:W-:Y:S05]  /*0110*/  BSYNC B0 ;  /* 0x0000000000007941 */ /* 0x000fea0003800000 */
.L_x_14455:
[----:B------:R-:W-:Y:S01]  /*0120*/  VOTEU.ANY UP0, P0 ;  /* 0x00000000003f7886 */ /* 0x000fe20000000100 */
[----:B------:R-:W0:Y:S01]  /*0130*/  SHFL.IDX PT, R2, R0, RZ, 0x1f ;  /* 0x00001fff00027589 */ /* 0x000e2200000e0000 */
[----:B------:R-:W-:Y:S01]  /*0140*/  UMOV UR4, 0x80 ;  /* 0x0000008000047882 */ /* 0x000fe20000000000 */
[----:B------:R-:W-:Y:S01]  /*0150*/  UMOV UR7, 0x180 ;  /* 0x0000018000077882 */ /* 0x000fe20000000000 */
[----:B------:R-:W-:Y:S01]  /*0160*/  VOTEU.ANY UP1, P0 ;  /* 0x00000000003f7886 */ /* 0x000fe20000020100 */
[----:B------:R-:W1:Y:S01]  /*0170*/  @UP0 S2UR UR8, SR_CgaCtaId ;  /* 0x00000000000809c3 */ /* 0x000e620000008800 */
[----:B------:R-:W-:Y:S01]  /*0180*/  @UP0 UMOV UR6, 0x400 ;  /* 0x0000040000060882 */ /* 0x000fe20000000000 */
[----:B------:R-:W-:-:S04]  /*0190*/  @UP0 UIADD3 UR4, -UR4, 0x100000, URZ ;  /* 0x0010000004040890 */ /* 0x000fc8000fffe13f */
[----:B------:R-:W-:Y:S02]  /*01a0*/  @UP0 USHF.L.U32 UR5, UR4, 0xb, URZ ;  /* 0x0000000b04050899 */ /* 0x000fe4000800063f */
[----:B------:R-:W-:Y:S01]  /*01b0*/  @UP0 USHF.L.U32 UR4, UR4, 0x1, URZ ;  /* 0x0000000104040899 */ /* 0x000fe2000800063f */
[----:B0-----:R-:W-:Y:S02]  /*01c0*/  ISETP.NE.AND P1, PT, R2, RZ, PT ;  /* 0x000000ff0200720c */ /* 0x001fe40003f25270 */
[----:B------:R-:W-:Y:S01]  /*01d0*/  SHF.R.U32.HI R2, RZ, 0x7, R3 ;  /* 0x00000007ff027819 */ /* 0x000fe20000011603 */
[----:B-1----:R-:W-:Y:S02]  /*01e0*/  @UP0 ULEA UR8, UR8, UR6, 0x18 ;  /* 0x0000000608080291 */ /* 0x002fe4000f8ec03f */
[----:B------:R-:W-:-:S04]  /*01f0*/  @UP0 UIADD3 UR6, -UR7, 0x100000, URZ ;  /* 0x0010000007060890 */ /* 0x000fc8000fffe13f */
[----:B------:R-:W-:Y:S02]  /*0200*/  @UP0 USHF.L.U32 UR7, UR6, 0xb, URZ ;  /* 0x0000000b06070899 */ /* 0x000fe4000800063f */
[----:B------:R-:W-:Y:S01]  /*0210*/  @UP0 USHF.L.U32 UR6, UR6, 0x1, URZ ;  /* 0x0000000106060899 */ /* 0x000fe2000800063f */
[----:B------:R-:W-:Y:S01]  /*0220*/  VOTEU.ANY UP0, P0 ;  /* 0x00000000003f7886 */ /* 0x000fe20000000100 */
[----:B------:R-:W0:Y:S04]  /*0230*/  SHFL.IDX PT, R2, R2, RZ, 0x1f ;  /* 0x00001fff02027589 */ /* 0x000e2800000e0000 */
[----:B------:R-:W1:Y:S02]  /*0240*/  FENCE.VIEW.ASYNC.S ;  /* 0x00000000000073c6 */ /* 0x000e640000000000 */
[----:B-1----:R1:W2:Y:S04]  /*0250*/  @UP0 SYNCS.EXCH.64 URZ, [UR8+0x13200], UR4 ;  /* 0x01320004083f05b2 */ /* 0x0022a80008000100 */
[----:B------:R1:W3:Y:S01]  /*0260*/  @UP1 SYNCS.EXCH.64 URZ, [UR8+0x13220], UR6 ;  /* 0x01322006083f15b2 */ /* 0x0002e20008000100 */
        /* <DEDUP_REMOVED lines=14> */
[----:B-1----:R4:W1:Y:S08]  /*0350*/  SYNCS.EXCH.64 URZ, [UR8+0x13230], UR4 ;  /* 0x01323004083f75b2 */ /* 0x0028700008000100 */
[----:B------:R4:W0:Y:S01]  /*0360*/  SYNCS.EXCH.64 URZ, [UR8+0x13240], UR6 ;  /* 0x01324006083f75b2 */ /* 0x0008220008000100 */
[----:B------:R4:W0:Y:S01]  /*0370*/  SYNCS.EXCH.64 URZ, [UR8+0x13238], UR4 ;  /* 0x01323804083f75b2 */ /* 0x0008220008000100 */
[----:B------:R4:W0:Y:S02]  /*0380*/  SYNCS.EXCH.64 URZ, [UR8+0x13248], UR6 ;  /* 0x01324806083f75b2 */ /* 0x0008240008000100 */
[----:B----4-:R-:W-:Y:S01]  /*0390*/  NOP ;  /* 0x0000000000007918 */ /* 0x010fe20000000000 */
.L_x_14457:
[----:B------:R-:W4:Y:S01]  /*03a0*/  SHFL.IDX PT, R3, R0, RZ, 0x1f ;  /* 0x00001fff00037589 */ /* 0x000f2200000e0000 */
[----:B------:R-:W-:Y:S01]  /*03b0*/  NOP ;  /* 0x0000000000007918 */ /* 0x000fe20000000000 */
[----:B----4-:R-:W-:-:S13]  /*03c0*/  ISETP.NE.AND P0, PT, R3, RZ, PT ;  /* 0x000000ff0300720c */ /* 0x010fda0003f05270 */
        /* <DEDUP_REMOVED lines=19> */
.L_x_14458:
[----:B------:R-:W4:Y:S01]  /*0500*/  SHFL.IDX PT, R3, R0, RZ, 0x1f ;  /* 0x00001fff00037589 */ /* 0x000f2200000e0000 */
[----:B------:R-:W-:Y:S01]  /*0510*/  NOP ;  /* 0x0000000000007918 */ /* 0x000fe20000000000 */
[----:B----4-:R-:W-:-:S13]  /*0520*/  ISETP.NE.AND P0, PT, R3, RZ, PT ;  /* 0x000000ff0300720c */ /* 0x010fda0003f05270 */
        /* <DEDUP_REMOVED lines=10> */
[----:B-1----:R4:W1:Y:S01]  /*05d0*/  SYNCS.EXCH.64 URZ, [UR6+0x13270], UR4 ;  /* 0x01327004063f75b2 */ /* 0x0028620008000100 */
[----:B------:R4:W0:Y:S01]  /*05e0*/  SYNCS.EXCH.64 URZ, [UR6+0x13280], UR4 ;  /* 0x01328004063f75b2 */ /* 0x0008220008000100 */
[----:B------:R4:W0:Y:S01]  /*05f0*/  SYNCS.EXCH.64 URZ, [UR6+0x13278], UR4 ;  /* 0x01327804063f75b2 */ /* 0x0008220008000100 */
[----:B------:R4:W0:Y:S02]  /*0600*/  SYNCS.EXCH.64 URZ, [UR6+0x13288], UR4 ;  /* 0x01328804063f75b2 */ /* 0x0008240008000100 */
[----:B----4-:R-:W-:Y:S01]  /*0610*/  NOP ;  /* 0x0000000000007918 */ /* 0x010fe20000000000 */
.L_x_14459:
        /* <DEDUP_REMOVED lines=22> */
.L_x_14460:
[----:B------:R-:W4:Y:S01]  /*0780*/  SHFL.IDX PT, R4, R0, RZ, 0x1f ;  /* 0x00001fff00047589 */ /* 0x000f2200000e0000 */
[----:B------:R-:W-:Y:S01]  /*0790*/  NOP ;  /* 0x0000000000007918 */ /* 0x000fe20000000000 */
[----:B------:R-:W0:Y:S01]  /*07a0*/  S2R R3, SR_CgaCtaId ;  /* 0x0000000000037919 */ /* 0x000e220000008800 */
[----:B----4-:R-:W-:-:S13]  /*07b0*/  ISETP.NE.AND P0, PT, R4, RZ, PT ;  /* 0x000000ff0400720c */ /* 0x010fda0003f05270 */
        /* <DEDUP_REMOVED lines=15> */
[----:B------:R0:W1:Y:S01]  /*08b0*/  SYNCS.EXCH.64 URZ, [UR8+0x132c0], UR6 ;  /* 0x0132c006083f75b2 */ /* 0x0000620008000100 */
[----:B------:R0:W0:Y:S01]  /*08c0*/  SYNCS.EXCH.64 URZ, [UR8+0x132b8], UR4 ;  /* 0x0132b804083f75b2 */ /* 0x0000220008000100 */
[----:B------:R0:W0:Y:S01]  /*08d0*/  SYNCS.EXCH.64 URZ, [UR8+0x132c8], UR6 ;  /* 0x0132c806083f75b2 */ /* 0x0000220008000100 */
[----:B------:R-:W-:Y:S01]  /*08e0*/  NOP ;  /* 0x0000000000007918 */ /* 0x000fe20000000000 */
.L_x_14461:
[----:B------:R-:W-:Y:S01]  /*08f0*/  ISETP.NE.AND P0, PT, R2, RZ, PT ;  /* 0x000000ff0200720c */ /* 0x000fe20003f05270 */
[----:B------:R-:W-:Y:S01]  /*0900*/  IMAD.MOV.U32 R2, RZ, RZ, 0x1 ;  /* 0x00000001ff027424 */ /* 0x000fe200078e00ff */
[----:B------:R-:W-:Y:S01]  /*0910*/  NOP ;  /* 0x0000000000007918 */ /* 0x000fe20000000000 */
[----:B------:R-:W-:Y:S01]  /*0920*/  ULDC.64 UR44, c[0x0][0x208] ;  /* 0x00008200002c7ab9 */ /* 0x000fe20000000a00 */
[----:B------:R-:W-:Y:S02]  /*0930*/  BSSY B8, `(.L_x_14462) ;  /* 0x0002409000087945 */ /* 0x000fe40003800000 */
[----:B------:R-:W-:-:S05]  /*0940*/  SEL R2, R2, 0x2, !P0 ;  /* 0x0000000202027807 */ /* 0x000fca0004000000 */
[----:B------:R0:W-:Y:S02]  /*0950*/  STL [R1+0x40], R2 ;  /* 0x0000400201007387 */ /* 0x0001e40000100800 */
[----:B01234-:R-:W-:Y:S06]  /*0960*/  BAR.SYNC.DEFER_BLOCKING 0x0 ;  /* 0x0000000000007b1d */ /* 0x01ffec0000010000 */
[----:B------:R-:W-:Y:S05]  /*0970*/  @!P0 BRA `(.L_x_14463) ;  /* 0x000001c000288947 */ /* 0x000fea0003800000 */
.L_x_14464:
        /* <DEDUP_REMOVED lines=16> */
[----:B------:R-:W2:Y:S01]  /*0a80*/  LDL.LU R20, [R1+0x40] ;  /* 0x0000400001147983 */ /* 0x000ea20000300800 */
[----:B------:R-:W0:Y:S02]  /*0a90*/  S2R R0, SR_TID.X ;  /* 0x0000000000007919 */ /* 0x000e240000002100 */
[----:B0-----:R-:W-:-:S05]  /*0aa0*/  VIADD R0, R0, 0xffffff80 ;  /* 0xffffff8000007836 */ /* 0x001fca0000000000 */
[----:B------:R-:W-:-:S04]  /*0ab0*/  SHF.R.S32.HI R3, RZ, 0x1f, R0 ;  /* 0x0000001fff037819 */ /* 0x000fc80000011400 */
[CC--:B------:R-:W-:Y:S02]  /*0ac0*/  LEA.HI R2, R3.reuse, R0.reuse, RZ, 0x7 ;  /* 0x0000000003027211 */ /* 0x0c0fe400078f38ff */
[-C--:B------:R-:W-:Y:S02]  /*0ad0*/  LEA.HI R4, R0, R0.reuse, RZ, 0x1 ;  /* 0x0000000000047211 */ /* 0x080fe400078f08ff */
[----:B------:R-:W-:Y:S02]  /*0ae0*/  LOP3.LUT R9, R2, 0xffffff80, RZ, 0xc0, !PT ;  /* 0xffffff8002097812 */ /* 0x000fe400078ec0ff */
[----:B------:R-:W-:Y:S02]  /*0af0*/  LEA.HI R6, R3, R0, RZ, 0x2 ;  /* 0x0000000003067211 */ /* 0x000fe400078f10ff */
[----:B------:R-:W-:Y:S01]  /*0b00*/  LOP3.LUT R5, R4, 0xfffffffe, RZ, 0xc0, !PT ;  /* 0xfffffffe04057812 */ /* 0x000fe200078ec0ff */
[----:B------:R-:W-:Y:S01]  /*0b10*/  IMAD.IADD R9, R0, 0x1, -R9 ;  /* 0x0000000100097824 */ /* 0x000fe200078e0a09 */
[----:B------:R-:W-:-:S02]  /*0b20*/  LOP3.LUT R11, R6, 0xfffffffc, RZ, 0xc0, !PT ;  /* 0xfffffffc060b7812 */ /* 0x000fc400078ec0ff */
[----:B------:R-:W-:Y:S01]  /*0b30*/  LEA.HI R7, R3, R0, RZ, 0x4 ;  /* 0x0000000003077211 */ /* 0x000fe200078f20ff */
[C---:B------:R-:W-:Y:S01]  /*0b40*/  IMAD.IADD R5, R0.reuse, 0x1, -R5 ;  /* 0x0000000100057824 */ /* 0x040fe200078e0a05 */
[----:B------:R-:W-:Y:S01]  /*0b50*/  SHF.R.S32.HI R8, RZ, 0x1f, R9 ;  /* 0x0000001fff087819 */ /* 0x000fe20000011409 */
[----:B------:R-:W-:Y:S01]  /*0b60*/  IMAD.IADD R16, R0, 0x1, -R11 ;  /* 0x0000000100107824 */ /* 0x000fe200078e0a0b */
[--C-:B------:R-:W-:Y:S02]  /*0b70*/  SHF.R.S32.HI R0, RZ, 0x2, R6.reuse ;  /* 0x00000002ff007819 */ /* 0x100fe40000011406 */
[----:B------:R-:W-:Y:S02]  /*0b80*/  SHF.R.S32.HI R3, RZ, 0x1f, R6 ;  /* 0x0000001fff037819 */ /* 0x000fe40000011406 */
[----:B------:R-:W-:Y:S02]  /*0b90*/  LEA.HI R10, R8, R9, RZ, 0x2 ;  /* 0x00000009080a7211 */ /* 0x000fe400078f10ff */
[----:B------:R-:W-:-:S02]  /*0ba0*/  LEA.HI R3, R3, R0, RZ, 0x2 ;  /* 0x0000000003037211 */ /* 0x000fc400078f10ff */
[----:B------:R-:W-:Y:S02]  /*0bb0*/  SHF.R.S32.HI R18, RZ, 0x1, R4 ;  /* 0x00000001ff127819 */ /* 0x000fe40000011404 */
[--C-:B------:R-:W-:Y:S02]  /*0bc0*/  SHF.R.S32.HI R12, RZ, 0x2, R10.reuse ;  /* 0x00000002ff0c7819 */ /* 0x100fe4000001140a */
[----:B------:R-:W-:Y:S02]  /*0bd0*/  SHF.R.S32.HI R17, RZ, 0x1f, R10 ;  /* 0x0000001fff117819 */ /* 0x000fe4000001140a */
[----:B------:R-:W-:Y:S02]  /*0be0*/  LOP3.LUT R3, R3, 0xfffffffc, RZ, 0xc0, !PT ;  /* 0xfffffffc03037812 */ /* 0x000fe400078ec0ff */
[----:B------:R-:W-:Y:S02]  /*0bf0*/  SHF.R.S32.HI R2, RZ, 0x7, R2 ;  /* 0x00000007ff027819 */ /* 0x000fe40000011402 */
[----:B------:R-:W-:-:S02]  /*0c00*/  LEA.HI R4, R4, R18, RZ, 0x1 ;  /* 0x0000001204047211 */ /* 0x000fc400078f08ff */
[----:B------:R-:W-:Y:S01]  /*0c10*/  LEA.HI R17, R17, R12, RZ, 0x3 ;  /* 0x0000000c11117211 */ /* 0x000fe200078f18ff */
[----:B------:R-:W-:Y:S01]  /*0c20*/  IMAD.IADD R3, R0, 0x1, -R3 ;  /* 0x0000000100037824 */ /* 0x000fe200078e0a03 */
[----:B------:R-:W-:Y:S01]  /*0c30*/  LOP3.LUT R4, R4, 0x3fffffe, RZ, 0xc0, !PT ;  /* 0x03fffffe04047812 */ /* 0x000fe200078ec0ff */
[----:B------:R-:W-:Y:S01]  /*0c40*/  IMAD.HI R6, R2, 0x55555556, RZ ;  /* 0x5555555602067827 */ /* 0x000fe200078e02ff */
[----:B------:R-:W-:Y:S02]  /*0c50*/  LOP3.LUT R17, R17, 0xfffffff8, RZ, 0xc0, !PT ;  /* 0xfffffff811117812 */ /* 0x000fe400078ec0ff */
[----:B------:R-:W-:Y:S01]  /*0c60*/  LEA.HI R8, R8, R9, RZ, 0x5 ;  /* 0x0000000908087211 */ /* 0x000fe200078f28ff */
[----:B------:R-:W-:Y:S01]  /*0c70*/  IMAD.SHL.U32 R3, R3, 0x80, RZ ;  /* 0x0000008003037824 */ /* 0x000fe200078e00ff */
[----:B------:R-:W-:Y:S01]  /*0c80*/  SHF.R.S32.HI R7, RZ, 0x4, R7 ;  /* 0x00000004ff077819 */ /* 0x000fe20000011407 */
[----:B------:R-:W-:Y:S01]  /*0c90*/  IMAD.IADD R4, R18, 0x1, -R4 ;  /* 0x0000000112047824 */ /* 0x000fe200078e0a04 */
[----:B------:R-:W-:Y:S01]  /*0ca0*/  LEA.HI R11, R6, R6, RZ, 0x1 ;  /* 0x00000006060b7211 */ /* 0x000fe200078f08ff */
[----:B------:R-:W-:Y:S01]  /*0cb0*/  IMAD.IADD R17, R12, 0x1, -R17 ;  /* 0x000000010c117824 */ /* 0x000fe200078e0a11 */
[----:B------:R-:W-:-:S02]  /*0cc0*/  LEA.HI R0, R16, R16, RZ, 0x1 ;  /* 0x0000001010007211 */ /* 0x000fc400078f08ff */
[----:B------:R-:W-:Y:S01]  /*0cd0*/  SHF.R.S32.HI R8, RZ, 0x5, R8 ;  /* 0x00000005ff087819 */ /* 0x000fe20000011408 */
[----:B------:R-:W-:Y:S01]  /*0ce0*/  IMAD.SHL.U32 R18, R5, 0x10, RZ ;  /* 0x0000001005127824 */ /* 0x000fe200078e00ff */
[----:B------:R-:W-:Y:S01]  /*0cf0*/  LOP3.LUT R6, R3, 0x180, RZ, 0xc0, !PT ;  /* 0x0000018003067812 */ /* 0x000fe200078ec0ff */
[----:B------:R-:W-:Y:S01]  /*0d00*/  IMAD R4, R7, 0x8, R4 ;  /* 0x0000000807047824 */ /* 0x000fe200078e0204 */
[----:B------:R-:W-:Y:S01]  /*0d10*/  LOP3.LUT R7, R0, 0x1ffffffe, RZ, 0xc0, !PT ;  /* 0x1ffffffe00077812 */ /* 0x000fe200078ec0ff */
[----:B------:R-:W-:Y:S01]  /*0d20*/  IMAD R11, R11, -0x3, R2 ;  /* 0xfffffffd0b0b7824 */ /* 0x000fe200078e0202 */
[----:B------:R-:W-:Y:S01]  /*0d30*/  LOP3.LUT R10, R10, 0x7ffffffc, RZ, 0xc0, !PT ;  /* 0x7ffffffc0a0a7812 */ /* 0x000fe200078ec0ff */
[----:B------:R-:W-:Y:S01]  /*0d40*/  IMAD R8, R8, 0x10, R17 ;  /* 0x0000001008087824 */ /* 0x000fe200078e0211 */
[----:B------:R-:W-:Y:S02]  /*0d50*/  LOP3.LUT R0, R6, 0x10, R18, 0xf8, !PT ;  /* 0x0000001006007812 */ /* 0x000fe400078ef812 */
[----:B------:R-:W-:Y:S01]  /*0d60*/  SHF.R.U32.HI R3, RZ, 0x3, R6 ;  /* 0x00000003ff037819 */ /* 0x000fe20000011606 */
[----:B------:R-:W-:Y:S01]  /*0d70*/  IMAD.IADD R7, R16, 0x1, -R7 ;  /* 0x0000000110077824 */ /* 0x000fe200078e0a07 */
[----:B------:R-:W-:Y:S01]  /*0d80*/  LOP3.LUT R2, R6, 0x30, R18, 0xf8, !PT ;  /* 0x0000003006027812 */ /* 0x000fe200078ef812 */
[----:B------:R-:W-:Y:S01]  /*0d90*/  IMAD R8, R11, 0x40, R8 ;  /* 0x000000400b087824 */ /* 0x000fe200078e0208 */
[-C--:B------:R-:W-:Y:S01]  /*0da0*/  LOP3.LUT R0, R0, R3.reuse, RZ, 0x3c, !PT ;  /* 0x0000000300007212 */ /* 0x080fe200078e3cff */
[----:B------:R-:W-:Y:S01]  /*0db0*/  IMAD.IADD R5, R9, 0x1, -R10 ;  /* 0x0000000109057824 */ /* 0x000fe200078e0a0a */
[----:B------:R-:W-:Y:S01]  /*0dc0*/  LOP3.LUT R3, R2, R3, RZ, 0x3c, !PT ;  /* 0x0000000302037212 */ /* 0x000fe200078e3cff */
[----:B------:R-:W-:Y:S01]  /*0dd0*/  IMAD R2, R7, 0x8, R8 ;  /* 0x0000000807027824 */ /* 0x000fe200078e0208 */
[----:B------:R-:W-:Y:S04]  /*0de0*/  STL [R1+0x44], R6 ;  /* 0x0000440601007387 */ /* 0x000fe80000100800 */
[----:B------:R0:W-:Y:S04]  /*0df0*/  STL [R1+0x38], R5 ;  /* 0x0000380501007387 */ /* 0x0001e80000100800 */
[----:B------:R-:W-:Y:S04]  /*0e00*/  STL [R1+0x4], R13 ;  /* 0x0000040d01007387 */ /* 0x000fe80000100800 */
[----:B------:R2:W-:Y:S01]  /*0e10*/  STL [R1+0x3c], R2 ;  /* 0x00003c0201007387 */ /* 0x0005e20000100800 */
[----:B0-----:R-:W-:-:S03]  /*0e20*/  VIADD R5, R18, 0x20 ;  /* 0x0000002012057836 */ /* 0x001fc60000000000 */
[----:B------:R-:W-:Y:S04]  /*0e30*/  STL [R1+0x8], R14 ;  /* 0x0000080e01007387 */ /* 0x000fe80000100800 */
[----:B------:R-:W-:Y:S04]  /*0e40*/  STL [R1+0xc], R15 ;  /* 0x00000c0f01007387 */ /* 0x000fe80000100800 */
[----:B------:R-:W-:Y:S01]  /*0e50*/  STL [R1+0x54], RZ ;  /* 0x000054ff01007387 */ /* 0x000fe20000100800 */
[----:B------:R-:W-:Y:S01]  /*0e60*/  CS2R R156, SRZ ;  /* 0x00000000009c7805 */ /* 0x000fe2000001ff00 */
[----:B------:R-:W-:Y:S01]  /*0e70*/  IMAD.MOV.U32 R23, RZ, RZ, RZ ;  /* 0x000000ffff177224 */ /* 0x000fe200078e00ff */
[----:B------:R-:W-:-:S02]  /*0e80*/  SHF.R.S32.HI R19, RZ, 0x1f, R18 ;  /* 0x0000001fff137819 */ /* 0x000fc40000011412 */
[----:B--2---:R-:W-:-:S05]  /*0e90*/  LOP3.LUT R2, R20, 0x1, RZ, 0xfc, !PT ;  /* 0x0000000114027812 */ /* 0x004fca00078efcff */
[----:B------:R0:W-:Y:S04]  /*0ea0*/  STL [R1+0x18], R2 ;  /* 0x0000180201007387 */ /* 0x0001e80000100800 */
[----:B------:R-:W-:Y:S01]  /*0eb0*/  STL [R1+0x24], RZ ;  /* 0x000024ff01007387 */ /* 0x000fe20000100800 */
[----:B0-----:R-:W-:-:S03]  /*0ec0*/  IMAD.SHL.U32 R2, R4, 0x40, RZ ;  /* 0x0000004004027824 */ /* 0x001fc600078e00ff */
[----:B------:R0:W-:Y:S01]  /*0ed0*/  STL [R1+0x20], R5 ;  /* 0x0000200501007387 */ /* 0x0001e20000100800 */
[----:B------:R-:W-:Y:S01]  /*0ee0*/  IMAD.IADD R4, R2, 0x1, R0 ;  /* 0x0000000102047824 */ /* 0x000fe200078e0200 */
[----:B------:R-:W-:Y:S02]  /*0ef0*/  IADD3 R0, R22, R2, R3 ;  /* 0x0000000216007210 */ /* 0x000fe40007ffe003 */
[----:B------:R1:W-:Y:S01]  /*0f00*/  STL [R1+0x48], R2 ;  /* 0x0000480201007387 */ /* 0x0003e20000100800 */
[----:B0-----:R-:W-:-:S05]  /*0f10*/  SHF.R.S32.HI R5, RZ, 0x1f, R5 ;  /* 0x0000001fff057819 */ /* 0x001fca0000011405 */
[----:B------:R1:W-:Y:S04]  /*0f20*/  STL [R1+0x30], R5 ;  /* 0x0000300501007387 */ /* 0x0003e80000100800 */
[----:B------:R1:W-:Y:S04]  /*0f30*/  STL [R1+0x58], R0 ;  /* 0x0000580001007387 */ /* 0x0003e80000100800 */
[----:B------:R1:W-:Y:S02]  /*0f40*/  STL [R1+0x34], R4 ;  /* 0x0000340401007387 */ /* 0x0003e40000100800 */
.L_x_14647:
[----:B0-2--5:R-:W2:Y:S01]  /*0f50*/  LDL R26, [R1+0xc] ;  /* 0x00000c00011a7983 */ /* 0x025ea20000100800 */
[----:B------:R-:W-:Y:S01]  /*0f60*/  ULDC.64 UR4, c[0x0][0xa28] ;  /* 0x00028a0000047ab9 */ /* 0x000fe20000000a00 */
[----:B-1-3--:R-:W2:Y:S01]  /*0f70*/  LDC.64 R4, c[0x0][0xa08] ;  /* 0x00028200ff047b82 */ /* 0x00aea20000000a00 */
[----:B------:R-:W-:Y:S01]  /*0f80*/  ISETP.NE.U32.AND P0, PT, RZ, UR4, PT ;  /* 0x00000004ff007c0c */ /* 0x000fe2000bf05070 */
[----:B------:R-:W3:Y:S01]  /*0f90*/  LDL R30, [R1+0x8] ;  /* 0x00000800011e7983 */ /* 0x000ee20000100800 */
[----:B------:R-:W-:Y:S01]  /*0fa0*/  IMAD.MOV.U32 R11, RZ, RZ, RZ ;  /* 0x000000ffff0b7224 */ /* 0x000fe200078e00ff */
[----:B------:R-:W-:Y:S01]  /*0fb0*/  ULDC.64 UR6, c[0x0][0xa20] ;  /* 0x0002880000067ab9 */ /* 0x000fe20000000a00 */
[----:B------:R-:W-:Y:S01]  /*0fc0*/  ISETP.NE.AND.EX P0, PT, RZ, UR5, PT, P0 ;  /* 0x00000005ff007c0c */ /* 0x000fe2000bf05300 */
[----:B------:R-:W-:Y:S01]  /*0fd0*/  ULDC.64 UR4, c[0x0][0xa18] ;  /* 0x0002860000047ab9 */ /* 0x000fe20000000a00 */
[----:B------:R-:W-:Y:S01]  /*0fe0*/  IMAD.MOV.U32 R63, RZ, RZ, RZ ;  /* 0x000000ffff3f7224 */ /* 0x000fe200078e00ff */
[----:B------:R-:W-:-:S04]  /*0ff0*/  ISETP.NE.U32.AND P1, PT, RZ, UR4, PT ;  /* 0x00000004ff007c0c */ /* 0x000fc8000bf25070 */
[----:B------:R-:W-:Y:S01]  /*1000*/  ISETP.NE.AND.EX P1, PT, RZ, UR5, PT, P1 ;  /* 0x00000005ff007c0c */ /* 0x000fe2000bf25310 */
[----:B------:R-:W-:Y:S02]  /*1010*/  ULDC.64 UR4, c[0x0][0xa08] ;  /* 0x0002820000047ab9 */ /* 0x000fe40000000a00 */
[----:B------:R-:W-:-:S03]  /*1020*/  ISETP.NE.U32.AND P3, PT, RZ, UR4, PT ;  /* 0x00000004ff007c0c */ /* 0x000fc6000bf65070 */
[----:B------:R-:W0:Y:S08]  /*1030*/  @P0 LDC.64 R2, c[0x0][0xa28] ;  /* 0x00028a00ff020b82 */ /* 0x000e300000000a00 */
[----:B------:R-:W1:Y:S01]  /*1040*/  @P1 LDC.64 R6, c[0x0][0xa18] ;  /* 0x00028600ff061b82 */ /* 0x000e620000000a00 */
[----:B------:R-:W-:Y:S01]  /*1050*/  ULDC UR4, c[0x0][0x288] ;  /* 0x0000a20000047ab9 */ /* 0x000fe20000000800 */
[----:B------:R-:W-:Y:S01]  /*1060*/  ISETP.NE.AND.EX P3, PT, RZ, UR5, PT, P3 ;  /* 0x00000005ff007c0c */ /* 0x000fe2000bf65330 */
[----:B------:R-:W-:Y:S01]  /*1070*/  IMAD.U32 R0, RZ, RZ, UR4 ;  /* 0x00000004ff007e24 */ /* 0x000fe2000f8e00ff */
[----:B------:R-:W-:Y:S01]  /*1080*/  ULDC.64 UR4, c[0x0][0x418] ;  /* 0x0001060000047ab9 */ /* 0x000fe20000000a00 */
[----:B--2---:R-:W-:-:S04]  /*1090*/  IMAD.WIDE R8, R26, 0x4, R4 ;  /* 0x000000041a087825 */ /* 0x004fc800078e0204 */
[----:B-1----:R-:W-:-:S06]  /*10a0*/  @P1 IMAD.WIDE R4, R26, 0x4, R6 ;  /* 0x000000041a041825 */ /* 0x002fcc00078e0206 */
[----:B------:R1:W5:Y:S01]  /*10b0*/  @P3 LDG.E R63, desc[UR44][R8.64] ;  /* 0x0000002c083f3981 */ /* 0x000362000c1e1900 */
[----:B0-----:R-:W-:-:S03]  /*10c0*/  @P0 IMAD.WIDE R2, R26, 0x4, R2 ;  /* 0x000000041a020825 */ /* 0x001fc600078e0202 */
[----:B------:R-:W2:Y:S04]  /*10d0*/  @P1 LDG.E R0, desc[UR44][R4.64] ;  /* 0x0000002c04001981 */ /* 0x000ea8000c1e1900 */
[----:B------:R1:W5:Y:S01]  /*10e0*/  @P0 LDG.E R11, desc[UR44][R2.64] ;  /* 0x0000002c020b0981 */ /* 0x000362000c1e1900 */
        /* <DEDUP_REMOVED lines=9> */
[----:B--2---:R1:W-:Y:S04]  /*1180*/  STL [R1+0x10], R0 ;  /* 0x0000100001007387 */ /* 0x0043e80000100800 */
[----:B---3--:R1:W-:Y:S04]  /*1190*/  STL [R1+0x4c], R30 ;  /* 0x00004c1e01007387 */ /* 0x0083e80000100800 */
[----:B------:R1:W-:Y:S01]  /*11a0*/  STL [R1+0x50], R26 ;  /* 0x0000501a01007387 */ /* 0x0003e20000100800 */
[----:B------:R-:W-:Y:S01]  /*11b0*/  IMAD.MOV.U32 R10, RZ, RZ, R0 ;  /* 0x000000ffff0a7224 */ /* 0x000fe200078e0000 */
[----:B------:R-:W-:Y:S06]  /*11c0*/  @P1 BRA `(.L_x_14466) ;  /* 0x0000000000281947 */ /* 0x000fec0003800000 */
        /* <DEDUP_REMOVED lines=10> */
.L_x_14466:
[----:B------:R-:W-:Y:S02]  /*1270*/  IMAD.U32 R46, RZ, RZ, UR5 ;  /* 0x00000005ff2e7e24 */ /* 0x000fe4000f8e00ff */
[----:B------:R-:W-:Y:S01]  /*1280*/  IMAD.U32 R24, RZ, RZ, UR4 ;  /* 0x00000004ff187e24 */ /* 0x000fe2000f8e00ff */
[----:B------:R-:W-:Y:S06]  /*1290*/  @!P2 BRA `(.L_x_14467) ;  /* 0x000000000010a947 */ /* 0x000fec0003800000 */
[----:B------:R-:W2:Y:S02]  /*12a0*/  LDC.64 R24, c[0x0][0xa20] ;  /* 0x00028800ff187b82 */ /* 0x000ea40000000a00 */
[----:B--2---:R-:W-:-:S06]  /*12b0*/  IMAD.WIDE R24, R26, 0x4, R24 ;  /* 0x000000041a187825 */ /* 0x004fcc00078e0218 */
[----:B------:R2:W5:Y:S01]  /*12c0*/  LDG.E R24, desc[UR44][R24.64] ;  /* 0x0000002c18187981 */ /* 0x000562000c1e1900 */
[----:B------:R-:W-:Y:S05]  /*12d0*/  BRA `(.L_x_14468) ;  /* 0x0000000000107947 */ /* 0x000fea0003800000 */
.L_x_14467:
[----:B------:R-:W-:Y:S05]  /*12e0*/  @!P3 BRA `(.L_x_14468) ;  /* 0x00000000000cb947 */ /* 0x000fea0003800000 */
[----:B-1----:R-:W2:Y:S04]  /*12f0*/  LDG.E R3, desc[UR44][R8.64] ;  /* 0x0000002c08037981 */ /* 0x002ea8000c1e1900 */
[----:B------:R-:W2:Y:S02]  /*1300*/  LDG.E R24, desc[UR44][R8.64+0x4] ;  /* 0x0000042c08187981 */ /* 0x000ea4000c1e1900 */
[----:B--2---:R-:W-:-:S07]  /*1310*/  IMAD.IADD R24, R24, 0x1, -R3 ;  /* 0x0000000118187824 */ /* 0x004fce00078e0a03 */
.L_x_14468:
[----:B------:R-:W-:Y:S01]  /*1320*/  ULDC.64 UR4, c[0x0][0xa10] ;  /* 0x0002840000047ab9 */ /* 0x000fe20000000a00 */
[----:B-1----:R-:W3:Y:S01]  /*1330*/  LDL R8, [R1+0x4] ;  /* 0x0000040001087983 */ /* 0x002ee20000100800 */
[----:B------:R-:W-:Y:S01]  /*1340*/  ISETP.NE.U32.AND P0, PT, RZ, UR4, PT ;  /* 0x00000004ff007c0c */ /* 0x000fe2000bf05070 */
[----:B------:R-:W1:Y:S03]  /*1350*/  LDC R6, c[0x0][0x448] ;  /* 0x00011200ff067b82 */ /* 0x000e660000000800 */
[----:B------:R-:W-:Y:S01]  /*1360*/  ISETP.NE.AND.EX P0, PT, RZ, UR5, PT, P0 ;  /* 0x00000005ff007c0c */ /* 0x000fe2000bf05300 */
[----:B------:R-:W-:Y:S02]  /*1370*/  ULDC.64 UR4, c[0x0][0xa30] ;  /* 0x00028c0000047ab9 */ /* 0x000fe40000000a00 */
[----:B------:R-:W-:Y:S01]  /*1380*/  ISETP.NE.U32.AND P1, PT, RZ, UR4, PT ;  /* 0x00000004ff007c0c */ /* 0x000fe2000bf25070 */
[----:B-----5:R-:W-:Y:S01]  /*1390*/  IMAD.MOV.U32 R45, RZ, RZ, R24 ;  /* 0x000000ffff2d7224 */ /* 0x020fe200078e0018 */
[----:B------:R-:W4:Y:S02]  /*13a0*/  LDC.64 R12, c[0x0][0x9e0] ;  /* 0x00027800ff0c7b82 */ /* 0x000f240000000a00 */
[----:B------:R-:W-:-:S06]  /*13b0*/  ISETP.NE.AND.EX P1, PT, RZ, UR5, PT, P1 ;  /* 0x00000005ff007c0c */ /* 0x000fcc000bf25310 */
[----:B------:R-:W0:Y:S08]  /*13c0*/  @P0 LDC.64 R2, c[0x0][0xa10] ;  /* 0x00028400ff020b82 */ /* 0x000e300000000a00 */
[----:B------:R-:W2:Y:S01]  /*13d0*/  @P1 LDC.64 R4, c[0x0][0xa30] ;  /* 0x00028c00ff041b82 */ /* 0x000ea20000000a00 */
[----:B0-----:R-:W-:-:S05]  /*13e0*/  @P0 IMAD.WIDE R2, R26, 0x4, R2 ;  /* 0x000000041a020825 */ /* 0x001fca00078e0202 */
[----:B------:R-:W3:Y:S04]  /*13f0*/  @P0 LDG.E R0, desc[UR44][R2.64] ;  /* 0x0000002c02000981 */ /* 0x000ee8000c1e1900 */
[----:B------:R0:W3:Y:S01]  /*1400*/  @P0 LDG.E R7, desc[UR44][R2.64+0x4] ;  /* 0x0000042c02070981 */ /* 0x0000e2000c1e1900 */
[----:B--2---:R-:W-:-:S05]  /*1410*/  @P1 IMAD.WIDE R4, R26, 0x4, R4 ;  /* 0x000000041a041825 */ /* 0x004fca00078e0204 */
[----:B------:R2:W5:Y:S01]  /*1420*/  @P1 LDG.E R45, desc[UR44][R4.64] ;  /* 0x0000002c042d1981 */ /* 0x000562000c1e1900 */
[----:B-1----:R-:W-:Y:S01]  /*1430*/  ISETP.NE.AND P1, PT, R6, 0x1, PT ;  /* 0x000000010600780c */ /* 0x002fe20003f25270 */
[----:B------:R-:W-:Y:S01]  /*1440*/  IMAD.IADD R11, R24, 0x1, -R11 ;  /* 0x00000001180b7824 */ /* 0x000fe200078e0a0b */
[----:B----4-:R-:W-:-:S11]  /*1450*/  ISETP.GE.AND P2, PT, R13, 0x1, PT ;  /* 0x000000010d00780c */ /* 0x010fd60003f46270 */
[----:B------:R-:W1:Y:S08]  /*1460*/  @P1 LDC R9, c[0x0][0x44c] ;  /* 0x00011300ff091b82 */ /* 0x000e700000000800 */
[----:B------:R-:W4:Y:S01]  /*1470*/  @P1 LDC R6, c[0x0][0x450] ;  /* 0x00011400ff061b82 */ /* 0x000f220000000800 */
[----:B---3--:R-:W-:-:S04]  /*1480*/  IMAD R14, R8, 0xc0, RZ ;  /* 0x000000c0080e7824 */ /* 0x008fc800078e02ff */
[----:B0-----:R-:W-:Y:S01]  /*1490*/  VIADD R2, R14, 0xbf ;  /* 0x000000bf0e027836 */ /* 0x001fe20000000000 */
[----:B------:R2:W-:Y:S03]  /*14a0*/  STL [R1+0x28], R14 ;  /* 0x0000280e01007387 */ /* 0x0005e60000100800 */
[----:B-1----:R-:W-:-:S05]  /*14b0*/  @P1 IMAD.HI.U32 R3, R2, R9, RZ ;  /* 0x0000000902031227 */ /* 0x002fca00078e00ff */
[----:B----4-:R-:W-:Y:S01]  /*14c0*/  @P1 SHF.R.U32.HI R2, RZ, R6, R3 ;  /* 0x00000006ff021219 */ /* 0x010fe20000011603 */
[----:B------:R-:W-:-:S04]  /*14d0*/  @P0 IMAD.IADD R46, R7, 0x1, -R0 ;  /* 0x00000001072e0824 */ /* 0x000fc800078e0a00 */
[----:B------:R-:W-:-:S04]  /*14e0*/  IMAD.IADD R8, R11, 0x1, R46 ;  /* 0x000000010b087824 */ /* 0x000fc800078e022e */
[C---:B------:R-:W-:Y:S01]  /*14f0*/  VIADD R0, R8.reuse, 0x9f ;  /* 0x0000009f08007836 */ /* 0x040fe20000000000 */
[----:B------:R2:W-:Y:S01]  /*1500*/  STL [R1+0x14], R8 ;  /* 0x0000140801007387 */ /* 0x0005e20000100800 */
[----:B------:R-:W-:Y:S02]  /*1510*/  IADD3 R3, R8, 0x1, -R10 ;  /* 0x0000000108037810 */ /* 0x000fe40007ffe80a */
[----:B------:R-:W-:-:S04]  /*1520*/  IMAD.HI R0, R0, 0x66666667, RZ ;  /* 0x6666666700007827 */ /* 0x000fc800078e02ff */
[----:B------:R-:W-:Y:S01]  /*1530*/  IMAD.IADD R3, R3, 0x1, R2 ;  /* 0x0000000103037824 */ /* 0x000fe200078e0202 */
[----:B------:R-:W-:-:S04]  /*1540*/  SHF.R.U32.HI R105, RZ, 0x1f, R0 ;  /* 0x0000001fff697819 */ /* 0x000fc80000011600 */
[----:B------:R-:W-:Y:S01]  /*1550*/  LEA.HI.SX32 R105, R0, R105, 0x1a ;  /* 0x0000006900697211 */ /* 0x000fe200078fd2ff */
[----:B------:R-:W-:Y:S01]  /*1560*/  IMAD.IADD R0, R3, 0x1, R12 ;  /* 0x0000000103007824 */ /* 0x000fe200078e020c */
[----:B--2---:R-:W-:Y:S06]  /*1570*/  @!P2 BRA `(.L_x_14469) ;  /* 0x000000000048a947 */ /* 0x004fec0003800000 */
        /* <DEDUP_REMOVED lines=11> */
.L_x_14471:
[----:B------:R-:W-:-:S13]  /*1630*/  ISETP.NE.AND P0, PT, R13, 0x1, PT ;  /* 0x000000010d00780c */ /* 0x000fda0003f05270 */
[----:B------:R-:W0:Y:S02]  /*1640*/  @P0 LDC.64 R4, c[0x0][0x9e8] ;  /* 0x00027a00ff040b82 */ /* 0x000e240000000a00 */
[----:B0-----:R-:W-:-:S05]  /*1650*/  @P0 IMAD.HI.U32 R4, R2, R4, RZ ;  /* 0x0000000402040227 */ /* 0x001fca00078e00ff */
[----:B------:R-:W-:-:S07]  /*1660*/  @P0 SHF.R.U32.HI R2, RZ, R5, R4 ;  /* 0x00000005ff020219 */ /* 0x000fce0000011604 */
.L_x_14472:
[----:B------:R-:W-:Y:S05]  /*1670*/  BSYNC B0 ;  /* 0x0000000000007941 */ /* 0x000fea0003800000 */
.L_x_14470:
[----:B------:R-:W-:-:S05]  /*1680*/  IMAD R3, R2, R13, R13 ;  /* 0x0000000d02037224 */ /* 0x000fca00078e020d */
[----:B------:R-:W-:-:S07]  /*1690*/  VIMNMX R0, R0, R3, PT ;  /* 0x0000000300007248 */ /* 0x000fce0003fe0100 */
.L_x_14469:
        /* <DEDUP_REMOVED lines=20> */
.L_x_14475:
[----:B------:R-:W-:-:S13]  /*17e0*/  ISETP.NE.AND P0, PT, R13, 0x1, PT ;  /* 0x000000010d00780c */ /* 0x000fda0003f05270 */
[----:B------:R-:W0:Y:S02]  /*17f0*/  @P0 LDC.64 R4, c[0x0][0x9e8] ;  /* 0x00027a00ff040b82 */ /* 0x000e240000000a00 */
[----:B0-----:R-:W-:-:S05]  /*1800*/  @P0 IMAD.HI.U32 R4, R2, R4, RZ ;  /* 0x0000000402040227 */ /* 0x001fca00078e00ff */
[----:B------:R-:W-:-:S07]  /*1810*/  @P0 SHF.R.U32.HI R2, RZ, R5, R4 ;  /* 0x00000005ff020219 */ /* 0x000fce0000011604 */
.L_x_14476:
[----:B------:R-:W-:Y:S05]  /*1820*/  BSYNC B0 ;  /* 0x0000000000007941 */ /* 0x000fea0003800000 */
.L_x_14474:
[----:B------:R-:W-:-:S05]  /*1830*/  IMAD R2, R2, R13, RZ ;  /* 0x0000000d02027224 */ /* 0x000fca00078e02ff */
[----:B------:R-:W-:-:S07]  /*1840*/  VIMNMX R3, R3, R2, !PT ;  /* 0x0000000203037248 */ /* 0x000fce0007fe0100 */
.L_x_14473:
[----:B------:R-:W-:Y:S01]  /*1850*/  VIADD R0, R0, 0x9f ;  /* 0x0000009f00007836 */ /* 0x000fe20000000000 */
[----:B------:R-:W-:Y:S01]  /*1860*/  PLOP3.LUT P3, PT, PT, PT, PT, 0x80, 0x0 ;  /* 0x000000000000781c */ /* 0x000fe20003f6f070 */
        /* <DEDUP_REMOVED lines=11> */
[----:B------:R-:W-:-:S03]  /*1920*/  VIMNMX R0, R3, R46, PT ;  /* 0x0000002e03007248 */ /* 0x000fc60003fe0100 */
[----:B------:R-:W-:Y:S01]  /*1930*/  IMAD.WIDE.U32 R2, R5, -0x33333333, RZ ;  /* 0xcccccccd05027825 */ /* 0x000fe200078e00ff */
[----:B------:R-:W-:-:S04]  /*1940*/  ISETP.GT.AND P0, PT, R0, R5, PT ;  /* 0x000000050000720c */ /* 0x000fc80003f04270 */
[----:B------:R-:W-:-:S05]  /*1950*/  SHF.R.U32.HI R44, RZ, 0x7, R3 ;  /* 0x00000007ff2c7819 */ /* 0x000fca0000011603 */
[----:B------:R-:W-:-:S04]  /*1960*/  IMAD.MOV.U32 R47, RZ, RZ, R44 ;  /* 0x000000ffff2f7224 */ /* 0x000fc800078e002c */
[----:B------:R-:W-:-:S04]  /*1970*/  @P0 VIADD R0, R0, 0x9f ;  /* 0x0000009f00000836 */ /* 0x000fc80000000000 */
[----:B------:R-:W-:-:S05]  /*1980*/  @P0 IMAD.HI R0, R0, 0x66666667, RZ ;  /* 0x6666666700000827 */ /* 0x000fca00078e02ff */
[----:B------:R-:W-:-:S04]  /*1990*/  @P0 SHF.R.U32.HI R3, RZ, 0x1f, R0 ;  /* 0x0000001fff030819 */ /* 0x000fc80000011600 */
[----:B------:R-:W-:-:S04]  /*19a0*/  @P0 LEA.HI.SX32 R47, R0, R3, 0x1a ;  /* 0x00000003002f0211 */ /* 0x000fc800078fd2ff */
        /* <DEDUP_REMOVED lines=22> */
.L_x_14479:
[----:B------:R-:W-:Y:S05]  /*1b10*/  BSYNC B6 ;  /* 0x0000000000067941 */ /* 0x000fea0003800000 */
.L_x_14478:
        /* <DEDUP_REMOVED lines=20> */
.L_x_14481:
[----:B------:R-:W-:Y:S05]  /*1c60*/  BSYNC B6 ;  /* 0x0000000000067941 */ /* 0x000fea0003800000 */
.L_x_14480:
[----:B------:R-:W-:Y:S01]  /*1c70*/  ULDC.64 UR4, c[0x0][0x9f8] ;  /* 0x00027e0000047ab9 */ /* 0x000fe20000000a00 */
[----:B------:R-:W2:Y:S01]  /*1c80*/  LDL R29, [R1+0x20] ;  /* 0x00002000011d7983 */ /* 0x000ea20000100800 */
[----:B------:R-:W-:-:S03]  /*1c90*/  ISETP.NE.U32.AND P0, PT, RZ, UR4, PT ;  /* 0x00000004ff007c0c */ /* 0x000fc6000bf05070 */
[----:B------:R-:W3:Y:S01]  /*1ca0*/  LDL R28, [R1+0x44] ;  /* 0x00004400011c7983 */ /* 0x000ee20000100800 */
[----:B------:R-:W-:Y:S01]  /*1cb0*/  ISETP.NE.AND.EX P0, PT, RZ, UR5, PT, P0 ;  /* 0x00000005ff007c0c */ /* 0x000fe2000bf05300 */
[----:B------:R-:W-:Y:S01]  /*1cc0*/  IMAD.MOV.U32 R64, RZ, RZ, R26 ;  /* 0x000000ffff407224 */ /* 0x000fe200078e001a */
[----:B------:R-:W0:Y:S01]  /*1cd0*/  LDC.64 R36, c[0x0][0x3f8] ;  /* 0x0000fe00ff247b82 */ /* 0x000e220000000a00 */
[----:B------:R-:W4:Y:S01]  /*1ce0*/  LDL R25, [R1+0x48] ;  /* 0x0000480001197983 */ /* 0x000f220000100800 */
[----:B------:R-:W-:Y:S01]  /*1cf0*/  ULDC UR4, c[0x0][0x2f4] ;  /* 0x0000bd0000047ab9 */ /* 0x000fe20000000800 */
[----:B------:R-:W1:Y:S05]  /*1d00*/  S2R R31, SR_TID.X ;  /* 0x00000000001f7919 */ /* 0x000e6a0000002100 */
[----:B------:R-:W0:Y:S08]  /*1d10*/  LDC R57, c[0x0][0x3f4] ;  /* 0x0000fd00ff397b82 */ /* 0x000e300000000800 */
[----:B------:R-:W1:Y:S08]  /*1d20*/  @P0 LDC.64 R2, c[0x0][0x9f8] ;  /* 0x00027e00ff020b82 */ /* 0x000e700000000a00 */
[----:B------:R-:W0:Y:S01]  /*1d30*/  LDC.64 R20, c[0x0][0x408] ;  /* 0x00010200ff147b82 */ /* 0x000e220000000a00 */
[----:B-1----:R-:W-:-:S05]  /*1d40*/  @P0 IMAD.WIDE R2, R26, 0x4, R2 ;  /* 0x000000041a020825 */ /* 0x002fca00078e0202 */
[----:B------:R1:W4:Y:S01]  /*1d50*/  @P0 LDG.E R64, desc[UR44][R2.64] ;  /* 0x0000002c02400981 */ /* 0x000322000c1e1900 */
[C---:B------:R-:W-:Y:S01]  /*1d60*/  VIADD R0, R31.reuse, 0xffffff80 ;  /* 0xffffff801f007836 */ /* 0x040fe20000000000 */
[C---:B0-----:R-:W-:Y:S01]  /*1d70*/  ISETP.GE.AND P1, PT, R18.reuse, R57, PT ;  /* 0x000000391200720c */ /* 0x041fe20003f26270 */
[C---:B------:R-:W-:Y:S01]  /*1d80*/  VIADD R27, R31.reuse, 0xffffff80 ;  /* 0xffffff801f1b7836 */ /* 0x040fe20000000000 */
[----:B------:R-:W-:Y:S01]  /*1d90*/  ISETP.GE.AND P3, PT, R18, UR4, PT ;  /* 0x0000000412007c0c */ /* 0x000fe2000bf66270 */
[----:B------:R-:W-:Y:S01]  /*1da0*/  VIADD R26, R31, 0xffffff80 ;  /* 0xffffff801f1a7836 */ /* 0x000fe20000000000 */
[----:B------:R-:W-:Y:S01]  /*1db0*/  LEA.HI R4, R0, R0, RZ, 0x1 ;  /* 0x0000000000047211 */ /* 0x000fe200078f08ff */
[----:B------:R-:W-:Y:S01]  /*1dc0*/  IMAD.IADD R63, R63, 0x1, R24 ;  /* 0x000000013f3f7824 */ /* 0x000fe200078e0218 */
[----:B------:R-:W-:Y:S02]  /*1dd0*/  SHF.R.S32.HI R7, RZ, 0x1f, R0 ;  /* 0x0000001fff077819 */ /* 0x000fe40000011400 */
[----:B------:R-:W-:-:S02]  /*1de0*/  LEA.HI R26, R26, R27, RZ, 0x1 ;  /* 0x0000001b1a1a7211 */ /* 0x000fc400078f08ff */
[----:B------:R-:W-:Y:S02]  /*1df0*/  LOP3.LUT R9, R4, 0xfffffffe, RZ, 0xc0, !PT ;  /* 0xfffffffe04097812 */ /* 0x000fe400078ec0ff */
[----:B------:R-:W-:Y:S02]  /*1e00*/  SHF.R.S32.HI R26, RZ, 0x1, R26 ;  /* 0x00000001ff1a7819 */ /* 0x000fe4000001141a */
[----:B------:R-:W-:Y:S01]  /*1e10*/  LEA.HI R7, R7, R0, RZ, 0x2 ;  /* 0x0000000007077211 */ /* 0x000fe200078f10ff */
[----:B------:R-:W-:Y:S01]  /*1e20*/  IMAD.IADD R56, R0, 0x1, -R9 ;  /* 0x0000000100387824 */ /* 0x000fe200078e0a09 */
[----:B------:R-:W-:Y:S01]  /*1e30*/  SHF.R.S32.HI R5, RZ, 0x1f, R26 ;  /* 0x0000001fff057819 */ /* 0x000fe2000001141a */
[-C--:B-1----:R-:W-:Y:S01]  /*1e40*/  IMAD.WIDE.U32 R2, R26, R36.reuse, R18 ;  /* 0x000000241a027225 */ /* 0x082fe200078e0012 */
[--C-:B------:R-:W-:Y:S02]  /*1e50*/  SHF.R.S32.HI R4, RZ, 0x2, R7.reuse ;  /* 0x00000002ff047819 */ /* 0x100fe40000011407 */
[----:B------:R-:W-:Y:S01]  /*1e60*/  SHF.R.S32.HI R7, RZ, 0x1f, R7 ;  /* 0x0000001fff077819 */ /* 0x000fe20000011407 */
[----:B------:R-:W-:Y:S01]  /*1e70*/  IMAD.SHL.U32 R42, R56, 0x8, RZ ;  /* 0x00000008382a7824 */ /* 0x000fe200078e00ff */
[----:B------:R-:W-:Y:S01]  /*1e80*/  SEL R9, R57, RZ, P1 ;  /* 0x000000ff39097207 */ /* 0x000fe20000800000 */
[----:B------:R-:W-:Y:S01]  /*1e90*/  IMAD R0, R5, R36, RZ ;  /* 0x0000002405007224 */ /* 0x000fe200078e02ff */
[----:B------:R-:W-:Y:S01]  /*1ea0*/  LEA.HI R7, R7, R4, RZ, 0x2 ;  /* 0x0000000407077211 */ /* 0x000fe200078f10ff */
[----:B------:R-:W-:Y:S01]  /*1eb0*/  IMAD.MOV.U32 R40, RZ, RZ, R2 ;  /* 0x000000ffff287224 */ /* 0x000fe200078e0002 */
[----:B------:R-:W-:Y:S01]  /*1ec0*/  SHF.R.S32.HI R43, RZ, 0x1f, R42 ;  /* 0x0000001fff2b7819 */ /* 0x000fe2000001142a */
[----:B------:R-:W-:Y:S01]  /*1ed0*/  IMAD R11, R26, R37, R0 ;  /* 0x000000251a0b7224 */ /* 0x000fe200078e0200 */
[----:B------:R-:W-:Y:S01]  /*1ee0*/  LOP3.LUT R7, R7, 0xfffffffc, RZ, 0xc0, !PT ;  /* 0xfffffffc07077812 */ /* 0x000fe200078ec0ff */
[----:B------:R-:W-:Y:S01]  /*1ef0*/  IMAD R0, R5, R20, RZ ;  /* 0x0000001405007224 */ /* 0x000fe200078e02ff */
[----:B------:R-:W-:Y:S01]  /*1f00*/  LOP3.LUT R16, R16, 0xfffffffd, RZ, 0xc0, !PT ;  /* 0xfffffffd10107812 */ /* 0x000fe200078ec0ff */
[----:B------:R-:W-:Y:S01]  /*1f10*/  IMAD.IADD R41, R11, 0x1, R3 ;  /* 0x000000010b297824 */ /* 0x000fe200078e0203 */
[----:B------:R-:W-:Y:S01]  /*1f20*/  SHF.R.U32.HI R59, RZ, 0x7, R31 ;  /* 0x00000007ff3b7819 */ /* 0x000fe2000001161f */
[----:B------:R-:W-:Y:S01]  /*1f30*/  IMAD.WIDE.U32 R2, R26, R36, R42 ;  /* 0x000000241a027225 */ /* 0x000fe200078e002a */
[----:B------:R-:W-:-:S02]  /*1f40*/  @P3 LOP3.LUT R16, R16, 0x2, RZ, 0xfc, !PT ;  /* 0x0000000210103812 */ /* 0x000fc400078efcff */
[----:B------:R-:W-:Y:S01]  /*1f50*/  SHF.R.S32.HI R74, RZ, 0x1f, R30 ;  /* 0x0000001fff4a7819 */ /* 0x000fe2000001141e */
[----:B------:R-:W-:Y:S01]  /*1f60*/  IMAD.IADD R7, R4, 0x1, -R7 ;  /* 0x0000000104077824 */ /* 0x000fe200078e0a07 */
[----:B------:R-:W-:Y:S01]  /*1f70*/  LOP3.LUT R16, R16, 0xfffffffe, RZ, 0xc0, !PT ;  /* 0xfffffffe10107812 */ /* 0x000fe200078ec0ff */
[----:B------:R-:W-:Y:S01]  /*1f80*/  IMAD.IADD R3, R3, 0x1, R11 ;  /* 0x0000000103037824 */ /* 0x000fe200078e020b */
[----:B-----5:R-:W-:Y:S01]  /*1f90*/  SHF.R.S32.HI R11, RZ, 0x1f, R45 ;  /* 0x0000001fff0b7819 */ /* 0x020fe2000001142d */
[----:B------:R-:W-:Y:S01]  /*1fa0*/  IMAD.IADD R9, R18, 0x1, R9 ;  /* 0x0000000112097824 */ /* 0x000fe200078e0209 */
[----:B------:R-:W-:Y:S01]  /*1fb0*/  LOP3.LUT P0, RZ, R7, 0x2, RZ, 0xc0, !PT ;  /* 0x0000000207ff7812 */ /* 0x000fe2000780c0ff */
[----:B------:R-:W-:-:S03]  /*1fc0*/  IMAD.WIDE.U32 R6, R26, R20, R18 ;  /* 0x000000141a067225 */ /* 0x000fc600078e0012 */
[----:B------:R-:W-:Y:S01]  /*1fd0*/  SHF.R.S32.HI R62, RZ, 0x1f, R9 ;  /* 0x0000001fff3e7819 */ /* 0x000fe20000011409 */
[C---:B------:R-:W-:Y:S02]  /*1fe0*/  IMAD R13, R26.reuse, R21, R0 ;  /* 0x000000151a0d7224 */ /* 0x040fe400078e0200 */
[----:B------:R-:W-:Y:S01]  /*1ff0*/  IMAD.WIDE.U32 R4, R26, R20, R42 ;  /* 0x000000141a047225 */ /* 0x000fe200078e002a */
[----:B------:R-:W-:-:S03]  /*2000*/  LEA.HI R62, R62, R9, RZ, 0x4 ;  /* 0x000000093e3e7211 */ /* 0x000fc600078f20ff */
[----:B------:R-:W-:Y:S01]  /*2010*/  IMAD R0, R11, R36, RZ ;  /* 0x000000240b007224 */ /* 0x000fe200078e02ff */
[----:B------:R-:W-:Y:S01]  /*2020*/  LOP3.LUT R51, R62, 0xfffffff0, RZ, 0xc0, !PT ;  /* 0xfffffff03e337812 */ /* 0x000fe200078ec0ff */
[----:B------:R-:W-:Y:S02]  /*2030*/  IMAD.IADD R7, R13, 0x1, R7 ;  /* 0x000000010d077824 */ /* 0x000fe400078e0207 */
[----:B------:R-:W-:Y:S02]  /*2040*/  IMAD.IADD R5, R5, 0x1, R13 ;  /* 0x0000000105057824 */ /* 0x000fe400078e020d */
[----:B------:R-:W-:Y:S02]  /*2050*/  IMAD R13, R45, R37, R0 ;  /* 0x000000252d0d7224 */ /* 0x000fe400078e0200 */
[----:B------:R-:W-:Y:S02]  /*2060*/  IMAD R0, R11, R20, RZ ;  /* 0x000000140b007224 */ /* 0x000fe400078e02ff */
[----:B------:R-:W-:-:S04]  /*2070*/  IMAD.WIDE.U32 R38, R45, R36, R2 ;  /* 0x000000242d267225 */ /* 0x000fc800078e0002 */
[----:B------:R-:W-:Y:S02]  /*2080*/  IMAD R49, R45, R21, R0 ;  /* 0x000000152d317224 */ /* 0x000fe400078e0200 */
[----:B------:R-:W-:Y:S02]  /*2090*/  IMAD R9, R37, 0xa0, RZ ;  /* 0x000000a025097824 */ /* 0x000fe400078e02ff */
[----:B------:R-:W-:-:S04]  /*20a0*/  IMAD.WIDE.U32 R40, R45, R36, R40 ;  /* 0x000000242d287225 */ /* 0x000fc800078e0028 */
[----:B------:R-:W-:Y:S02]  /*20b0*/  IMAD R3, R21, 0xa0, RZ ;  /* 0x000000a015037824 */ /* 0x000fe400078e02ff */
[----:B------:R-:W-:-:S04]  /*20c0*/  IMAD.WIDE.U32 R34, R45, R20, R6 ;  /* 0x000000142d227225 */ /* 0x000fc800078e0006 */
[----:B------:R-:W-:-:S04]  /*20d0*/  IMAD.WIDE.U32 R32, R45, R20, R4 ;  /* 0x000000142d207225 */ /* 0x000fc800078e0004 */
[----:B------:R-:W-:-:S04]  /*20e0*/  IMAD.WIDE.U32 R36, R36, 0xa0, RZ ;  /* 0x000000a024247825 */ /* 0x000fc800078e00ff */
[----:B------:R-:W-:-:S04]  /*20f0*/  IMAD.WIDE.U32 R20, R20, 0xa0, RZ ;  /* 0x000000a014147825 */ /* 0x000fc800078e00ff */
[----:B------:R-:W-:Y:S02]  /*2100*/  IMAD.IADD R55, R49, 0x1, R35 ;  /* 0x0000000131377824 */ /* 0x000fe400078e0223 */
[----:B------:R-:W-:Y:S02]  /*2110*/  VIADD R59, R59, 0x8 ;  /* 0x000000083b3b7836 */ /* 0x000fe40000000000 */
[----:B------:R-:W-:Y:S02]  /*2120*/  IMAD.SHL.U32 R57, R57, 0x2, RZ ;  /* 0x0000000239397824 */ /* 0x000fe400078e00ff */
[----:B------:R-:W-:Y:S02]  /*2130*/  IMAD.IADD R60, R37, 0x1, R9 ;  /* 0x00000001253c7824 */ /* 0x000fe400078e0209 */
[----:B------:R-:W-:Y:S02]  /*2140*/  IMAD.IADD R58, R21, 0x1, R3 ;  /* 0x00000001153a7824 */ /* 0x000fe400078e0203 */
[----:B------:R-:W-:-:S02]  /*2150*/  IMAD R56, R56, 0xc0, R26 ;  /* 0x000000c038387824 */ /* 0x000fc400078e021a */
[----:B------:R-:W-:Y:S02]  /*2160*/  IMAD.IADD R54, R13, 0x1, R41 ;  /* 0x000000010d367824 */ /* 0x000fe400078e0229 */
[----:B------:R-:W-:Y:S02]  /*2170*/  IMAD.IADD R50, R39, 0x1, R13 ;  /* 0x0000000127327824 */ /* 0x000fe400078e020d */
[----:B------:R-:W-:Y:S01]  /*2180*/  IMAD.IADD R49, R33, 0x1, R49 ;  /* 0x0000000121317824 */ /* 0x000fe200078e0231 */
[----:B--2---:R-:W-:Y:S02]  /*2190*/  ISETP.GE.AND P2, PT, R29, UR4, PT ;  /* 0x000000041d007c0c */ /* 0x004fe4000bf46270 */
[----:B---3--:R-:W-:Y:S02]  /*21a0*/  SHF.R.U32.HI R61, RZ, 0x3, R28 ;  /* 0x00000003ff3d7819 */ /* 0x008fe4000001161c */
[----:B------:R-:W-:-:S04]  /*21b0*/  LOP3.LUT R0, R28, 0x30, R62, 0xf8, !PT ;  /* 0x000000301c007812 */ /* 0x000fc800078ef83e */
[----:B------:R-:W-:-:S05]  /*21c0*/  LOP3.LUT R0, R0, R61, RZ, 0x3c, !PT ;  /* 0x0000003d00007212 */ /* 0x000fca00078e3cff */
[----:B------:R-:W-:Y:S01]  /*21d0*/  @P2 LOP3.LUT R16, R16, 0x1, RZ, 0xfc, !PT ;  /* 0x0000000110102812 */ /* 0x000fe200078efcff */
[----:B----4-:R-:W-:Y:S01]  /*21e0*/  IMAD.IADD R52, R25, 0x1, R0 ;  /* 0x0000000119347824 */ /* 0x010fe200078e0200 */
[----:B------:R-:W-:-:S07]  /*21f0*/  SHF.R.S32.HI R53, RZ, 0x1f, R64 ;  /* 0x0000001fff357819 */ /* 0x000fce0000011440 */
.L_x_14514:
[----:B------:R-:W2:Y:S01]  /*2200*/  LDL R6, [R1+0x34] ;  /* 0x0000340001067983 */ /* 0x000ea20000100800 */
[----:B0-----:R-:W0:Y:S01]  /*2210*/  LDC R67, c[0x0][0x430] ;  /* 0x00010c00ff437b82 */ /* 0x001e220000000800 */
[----:B------:R-:W-:Y:S02]  /*2220*/  VIADD R47, R47, 0xffffffff ;  /* 0xffffffff2f2f7836 */ /* 0x000fe40000000000 */
[----:B------:R-:W-:Y:S02]  /*2230*/  IMAD.MOV.U32 R66, RZ, RZ, RZ ;  /* 0x000000ffff427224 */ /* 0x000fe400078e00ff */
[----:B-1----:R-:W-:-:S03]  /*2240*/  IMAD R2, R47, 0xa0, R56 ;  /* 0x000000a02f027824 */ /* 0x002fc600078e0238 */
[----:B------:R-:W1:Y:S01]  /*2250*/  LDC R31, c[0x0][0x3f4] ;  /* 0x0000fd00ff1f7b82 */ /* 0x000e620000000800 */
[----:B----4-:R-:W-:Y:S01]  /*2260*/  IMAD.IADD R9, R63, 0x1, R2 ;  /* 0x000000013f097824 */ /* 0x010fe200078e0202 */
[----:B------:R-:W-:-:S03]  /*2270*/  ISETP.GE.AND P2, PT, R2, R46, PT ;  /* 0x0000002e0200720c */ /* 0x000fc60003f46270 */
[----:B------:R-:W-:Y:S01]  /*2280*/  IMAD.MOV.U32 R7, RZ, RZ, R9 ;  /* 0x000000ffff077224 */ /* 0x000fe200078e0009 */
[----:B------:R-:W-:Y:S02]  /*2290*/  ISETP.GT.OR P2, PT, R56, 0x9f, P2 ;  /* 0x0000009f3800780c */ /* 0x000fe40001744670 */
[----:B0-----:R-:W-:-:S11]  /*22a0*/  ISETP.NE.AND P3, PT, R67, 0x1, PT ;  /* 0x000000014300780c */ /* 0x001fd60003f65270 */
[----:B---3--:R-:W0:Y:S08]  /*22b0*/  @!P2 LDC.64 R4, c[0x0][0x428] ;  /* 0x00010a00ff04ab82 */ /* 0x008e300000000a00 */
[----:B------:R-:W3:Y:S08]  /*22c0*/  @!P2 LDC.64 R10, c[0x0][0x418] ;  /* 0x00010600ff0aab82 */ /* 0x000ef00000000a00 */
[----:B------:R-:W4:Y:S08]  /*22d0*/  @P3 LDC R0, c[0x0][0x434] ;  /* 0x00010d00ff003b82 */ /* 0x000f300000000800 */
[----:B------:R-:W1:Y:S01]  /*22e0*/  @P3 LDC R3, c[0x0][0x438] ;  /* 0x00010e00ff033b82 */ /* 0x000e620000000800 */
[----:B----4-:R-:W-:-:S05]  /*22f0*/  @P3 IMAD.HI.U32 R0, R9, R0, RZ ;  /* 0x0000000009003227 */ /* 0x010fca00078e00ff */
[----:B-1----:R-:W-:Y:S01]  /*2300*/  @P3 SHF.R.U32.HI R7, RZ, R3, R0 ;  /* 0x00000003ff073219 */ /* 0x002fe20000011600 */
[----:B0-----:R-:W-:-:S03]  /*2310*/  @!P2 IMAD R0, R53, R4, RZ ;  /* 0x000000043500a224 */ /* 0x001fc600078e02ff */
[--C-:B------:R-:W-:Y:S01]  /*2320*/  @!P2 SHF.R.S32.HI R3, RZ, 0x1f, R7.reuse ;  /* 0x0000001fff03a819 */ /* 0x100fe20000011407 */
[----:B------:R-:W-:Y:S02]  /*2330*/  @!P2 IMAD.MOV.U32 R2, RZ, RZ, R7 ;  /* 0x000000ffff02a224 */ /* 0x000fe400078e0007 */
        /* <DEDUP_REMOVED lines=15> */
[C---:B------:R-:W-:Y:S02]  /*2430*/  IMAD.IADD R68, R22.reuse, 0x1, R3 ;  /* 0x0000000116447824 */ /* 0x040fe400078e0203 */
[----:B------:R-:W-:Y:S01]  /*2440*/  IMAD.IADD R65, R22, 0x1, R65 ;  /* 0x0000000116417824 */ /* 0x000fe200078e0241 */
        /* <DEDUP_REMOVED lines=20> */
[-C--:B------:R-:W-:Y:S02]  /*2590*/  IMAD R7, R60, R47.reuse, RZ ;  /* 0x0000002f3c077224 */ /* 0x080fe400078e02ff */
[----:B------:R-:W-:-:S04]  /*25a0*/  IMAD.WIDE.U32 R4, R36, R47, RZ ;  /* 0x0000002f24047225 */ /* 0x000fc800078e00ff */
[----:B------:R-:W-:-:S04]  /*25b0*/  IMAD R7, R11, R36, R7 ;  /* 0x000000240b077224 */ /* 0x000fc800078e0207 */
[----:B------:R-:W-:Y:S02]  /*25c0*/  IMAD.IADD R7, R5, 0x1, R7 ;  /* 0x0000000105077824 */ /* 0x000fe400078e0207 */
[----:B--2---:R-:W-:-:S04]  /*25d0*/  IMAD.WIDE.U32 R2, R6, UR4, R2 ;  /* 0x0000000406027c25 */ /* 0x004fc8000f8e0002 */
[----:B------:R-:W-:Y:S01]  /*25e0*/  IMAD R13, R6, UR5, R0 ;  /* 0x00000005060d7c24 */ /* 0x000fe2000f8e0200 */
[----:B------:R-:W-:-:S04]  /*25f0*/  IADD3 R2, P4, R2, UR6, RZ ;  /* 0x0000000602027c10 */ /* 0x000fc8000ff9e0ff */
[----:B------:R-:W-:Y:S01]  /*2600*/  IADD3.X R13, R3, UR7, R13, P4, !PT ;  /* 0x00000007030d7c10 */ /* 0x000fe2000a7fe40d */
[----:B------:R-:W-:Y:S08]  /*2610*/  @!P3 BRA `(.L_x_14484) ;  /* 0x00000010009cb947 */ /* 0x000ff00003800000 */
[----:B------:R-:W0:Y:S01]  /*2620*/  S2R R6, SR_TID.X ;  /* 0x0000000000067919 */ /* 0x000e220000002100 */
[----:B------:R-:W-:Y:S01]  /*2630*/  IMAD R71, R47, -0xa0, R46 ;  /* 0xffffff602f477824 */ /* 0x000fe200078e022e */
[----:B------:R-:W-:Y:S01]  /*2640*/  BSSY B1, `(.L_x_14485) ;  /* 0x000001f000017945 */ /* 0x000fe20003800000 */
[----:B------:R-:W-:Y:S01]  /*2650*/  VIADD R0, R42, 0x10 ;  /* 0x000000102a007836 */ /* 0x000fe20000000000 */
[----:B------:R-:W-:Y:S02]  /*2660*/  CS2R R26, SRZ ;  /* 0x00000000001a7805 */ /* 0x000fe4000001ff00 */
[----:B------:R-:W-:Y:S02]  /*2670*/  CS2R R24, SRZ ;  /* 0x0000000000187805 */ /* 0x000fe4000001ff00 */
[----:B------:R-:W-:Y:S02]  /*2680*/  VIMNMX R71, R71, 0xa0, PT ;  /* 0x000000a047477848 */ /* 0x000fe40003fe0100 */
[----:B------:R-:W-:Y:S01]  /*2690*/  CS2R R28, SRZ ;  /* 0x00000000001c7805 */ /* 0x000fe2000001ff00 */
[----:B0-----:R-:W-:-:S02]  /*26a0*/  VIADD R8, R6, 0xffffff80 ;  /* 0xffffff8006087836 */ /* 0x001fc40000000000 */
[----:B------:R-:W-:-:S05]  /*26b0*/  VIADD R6, R6, 0xffffff80 ;  /* 0xffffff8006067836 */ /* 0x000fca0000000000 */
[----:B------:R-:W-:Y:S02]  /*26c0*/  LEA.HI R6, R6, R8, RZ, 0x1 ;  /* 0x0000000806067211 */ /* 0x000fe400078f08ff */
[----:B------:R-:W-:Y:S02]  /*26d0*/  CS2R R8, SRZ ;  /* 0x0000000000087805 */ /* 0x000fe4000001ff00 */
[----:B------:R-:W-:-:S04]  /*26e0*/  SHF.R.S32.HI R6, RZ, 0x1, R6 ;  /* 0x00000001ff067819 */ /* 0x000fc80000011406 */
[----:B------:R-:W-:-:S13]  /*26f0*/  ISETP.GE.AND P3, PT, R6, R71, PT ;  /* 0x000000470600720c */ /* 0x000fda0003f66270 */
[----:B------:R-:W-:Y:S05]  /*2700*/  @P3 BRA `(.L_x_14486) ;  /* 0x0000000000483947 */ /* 0x000fea0003800000 */
[----:B------:R-:W-:Y:S01]  /*2710*/  ULDC.64 UR4, c[0x0][0x3e8] ;  /* 0x0000fa0000047ab9 */ /* 0x000fe20000000a00 */
[----:B------:R-:W-:Y:S01]  /*2720*/  IMAD.MOV.U32 R48, RZ, RZ, R32 ;  /* 0x000000ffff307224 */ /* 0x000fe200078e0020 */
[----:B------:R-:W-:Y:S01]  /*2730*/  IADD3 R4, P4, P5, R38, UR4, R4 ;  /* 0x0000000426047c10 */ /* 0x000fe2000fd9e004 */
[----:B------:R-:W-:-:S03]  /*2740*/  IMAD R3, R58, R47, RZ ;  /* 0x0000002f3a037224 */ /* 0x000fc600078e02ff */
[----:B------:R-:W-:Y:S01]  /*2750*/  IADD3.X R5, R50, UR5, R7, P4, P5 ;  /* 0x0000000532057c10 */ /* 0x000fe2000a7ea407 */
[----:B------:R-:W-:Y:S01]  /*2760*/  IMAD.WIDE.U32 R6, R47, R20, R48 ;  /* 0x000000142f067225 */ /* 0x000fe200078e0030 */
[----:B------:R-:W-:-:S03]  /*2770*/  ULDC.64 UR4, c[0x0][0x400] ;  /* 0x0001000000047ab9 */ /* 0x000fc60000000a00 */
[----:B------:R-:W-:Y:S01]  /*2780*/  IMAD R3, R11, R20, R3 ;  /* 0x000000140b037224 */ /* 0x000fe200078e0203 */
[----:B------:R-:W-:-:S04]  /*2790*/  IADD3 R6, P4, R6, UR4, RZ ;  /* 0x0000000406067c10 */ /* 0x000fc8000ff9e0ff */
[----:B------:R-:W-:Y:S02]  /*27a0*/  IADD3.X R7, R7, UR5, R3, P4, !PT ;  /* 0x0000000507077c10 */ /* 0x000fe4000a7fe403 */
        /* <DEDUP_REMOVED lines=8> */
.L_x_14486:
[----:B------:R-:W-:Y:S05]  /*2830*/  BSYNC B1 ;  /* 0x0000000000017941 */ /* 0x000fea0003800000 */
.L_x_14485:
[----:B------:R-:W2:Y:S01]  /*2840*/  LDL R3, [R1+0x18] ;  /* 0x0000180001037983 */ /* 0x000ea20000100800 */
[----:B-----5:R-:W-:Y:S02]  /*2850*/  IMAD.MOV.U32 R30, RZ, RZ, R8 ;  /* 0x000000ffff1e7224 */ /* 0x020fe400078e0008 */
[----:B------:R-:W-:Y:S02]  /*2860*/  IMAD.MOV.U32 R82, RZ, RZ, R26 ;  /* 0x000000ffff527224 */ /* 0x000fe400078e001a */
[----:B------:R-:W-:Y:S02]  /*2870*/  IMAD.MOV.U32 R72, RZ, RZ, R24 ;  /* 0x000000ffff487224 */ /* 0x000fe400078e0018 */
[----:B------:R-:W-:Y:S01]  /*2880*/  IMAD.MOV.U32 R80, RZ, RZ, R28 ;  /* 0x000000ffff507224 */ /* 0x000fe200078e001c */
[----:B--2---:R-:W-:-:S13]  /*2890*/  ISETP.NE.AND P4, PT, R3, 0x3, PT ;  /* 0x000000030300780c */ /* 0x004fda0003f85270 */
[----:B------:R-:W-:Y:S05]  /*28a0*/  @!P4 BRA `(.L_x_14487) ;  /* 0x000000000004c947 */ /* 0x000fea0003800000 */
[----:B------:R-:W-:Y:S01]  /*28b0*/  BPT.TRAP 0x1 ;  /* 0x000000040000795c */ /* 0x000fe20000300000 */
.L_x_14487:
[----:B------:R-:W2:Y:S01]  /*28c0*/  LDL R3, [R1+0x24] ;  /* 0x0000240001037983 */ /* 0x000ea20000100800 */
[----:B------:R-:W-:Y:S01]  /*28d0*/  IMAD R48, R157, 0x8, R22 ;  /* 0x000000089d307824 */ /* 0x000fe200078e0216 */
[----:B------:R-:W-:Y:S01]  /*28e0*/  BSSY B1, `(.L_x_14488) ;  /* 0x0000004000017945 */ /* 0x000fe20003800000 */
[----:B--2---:R-:W-:-:S04]  /*28f0*/  SHF.L.U32 R73, R3, 0x1f, RZ ;  /* 0x0000001f03497819 */ /* 0x004fc800000006ff */
[----:B------:R-:W1:Y:S02]  /*2900*/  SYNCS.PHASECHK.TRANS64.TRYWAIT P5, [R48+URZ+0x13290], R73 ;  /* 0x01329049300075a7 */ /* 0x000e6400080a017f */
[----:B-1----:R-:W-:Y:S05]  /*2910*/  @!P5 BRA `(.L_x_14489) ;  /* 0x000002200030d947 */ /* 0x002fea0003800000 */
.L_x_14798:
[----:B------:R-:W-:Y:S05]  /*2920*/  BSYNC B1 ;  /* 0x0000000000017941 */ /* 0x000fea0003800000 */
.L_x_14488:
[----:B------:R-:W-:-:S03]  /*2930*/  UMOV UR4, 0xffffffff ;  /* 0xffffffff00047882 */ /* 0x000fc60000000000 */
[----:B------:R-:W-:Y:S05]  /*2940*/  BRA.DIV UR4, `(.L_x_14490) ;  /* 0x0000022204387947 */ /* 0x000fea000b800000 */
[----:B------:R2:W3:Y:S04]  /*2950*/  SHFL.IDX PT, R3, R13, RZ, 0x1e1f ;  /* 0x001e1fff0d037589 */ /* 0x0004e800000e0000 */
[----:B------:R2:W4:Y:S02]  /*2960*/  SHFL.IDX PT, R14, R2, RZ, 0x1e1f ;  /* 0x001e1fff020e7589 */ /* 0x00052400000e0000 */
.L_x_14802:
[----:B------:R-:W-:Y:S05]  /*2970*/  @P3 BRA `(.L_x_14491) ;  /* 0x0000002400343947 */ /* 0x000fea0003800000 */
[----:B------:R-:W-:Y:S01]  /*2980*/  LOP3.LUT P5, RZ, R16, 0x2, RZ, 0xc0, !PT ;  /* 0x0000000210ff7812 */ /* 0x000fe200078ac0ff */
[----:B------:R-:W-:-:S12]  /*2990*/  BSSY B1, `(.L_x_14492) ;  /* 0x0000074000017945 */ /* 0x000fd80003800000 */
[----:B------:R-:W-:Y:S05]  /*29a0*/  @P5 BRA `(.L_x_14493) ;  /* 0x0000000400c85947 */ /* 0x000fea0003800000 */
[----:B0-----:R0:W0:Y:S01]  /*29b0*/  LDS.128 R4, [R68+0xe000] ;  /* 0x00e0000044047984 */ /* 0x0010220000000c00 */
[----:B----4-:R-:W-:Y:S01]  /*29c0*/  IADD3 R10, P3, R18, R14, RZ ;  /* 0x0000000e120a7210 */ /* 0x010fe20007f7e0ff */
[----:B------:R-:W-:Y:S04]  /*29d0*/  BSSY B2, `(.L_x_14494) ;  /* 0x000006e000027945 */ /* 0x000fe80003800000 */
[----:B---3--:R-:W-:Y:S01]  /*29e0*/  IMAD.X R11, R3, 0x1, R19, P3 ;  /* 0x00000001030b7824 */ /* 0x008fe200018e0613 */
[----:B------:R-:W-:-:S13]  /*29f0*/  ISETP.GE.AND P3, PT, R42, R31, PT ;  /* 0x0000001f2a00720c */ /* 0x000fda0003f66270 */
[----:B------:R-:W-:Y:S05]  /*2a00*/  @P3 BRA `(.L_x_14495) ;  /* 0x0000000400a83947 */ /* 0x000fea0003800000 */
[--C-:B------:R-:W-:Y:S02]  /*2a10*/  SHF.R.U32.HI R26, RZ, 0x8, R29.reuse ;  /* 0x00000008ff1a7819 */ /* 0x100fe4000001161d */
[----:B------:R-:W-:Y:S02]  /*2a20*/  LOP3.LUT R12, R29, 0xff, RZ, 0xc0, !PT ;  /* 0x000000ff1d0c7812 */ /* 0x000fe400078ec0ff */
[----:B------:R-:W-:Y:S02]  /*2a30*/  SHF.R.U32.HI R15, RZ, 0x18, R29 ;  /* 0x00000018ff0f7819 */ /* 0x000fe4000001161d */
[--C-:B------:R-:W-:Y:S02]  /*2a40*/  SHF.R.U32.HI R75, RZ, 0x8, R27.reuse ;  /* 0x00000008ff4b7819 */ /* 0x100fe4000001161b */
[----:B--2---:R-:W-:Y:S02]  /*2a50*/  LOP3.LUT R2, R27, 0xff, RZ, 0xc0, !PT ;  /* 0x000000ff1b027812 */ /* 0x004fe400078ec0ff */
[----:B------:R-:W-:-:S02]  /*2a60*/  SHF.R.U32.HI R13, RZ, 0x18, R27 ;  /* 0x00000018ff0d7819 */ /* 0x000fc4000001161b */
[----:B------:R-:W-:Y:S01]  /*2a70*/  PRMT R15, R15, 0x654, R12 ;  /* 0x000006540f0f7816 */ /* 0x000fe2000000000c */
[----:B------:R-:W-:Y:S01]  /*2a80*/  IMAD.SHL.U32 R12, R26, 0x100, RZ ;  /* 0x000001001a0c7824 */ /* 0x000fe200078e00ff */
[----:B------:R-:W-:Y:S01]  /*2a90*/  PRMT R13, R13, 0x654, R2 ;  /* 0x000006540d0d7816 */ /* 0x000fe20000000002 */
[----:B------:R-:W-:Y:S01]  /*2aa0*/  IMAD.SHL.U32 R2, R75, 0x100, RZ ;  /* 0x000001004b027824 */ /* 0x000fe200078e00ff */
[----:B------:R-:W-:Y:S02]  /*2ab0*/  SHF.R.U32.HI R76, RZ, 0x10, R27 ;  /* 0x00000010ff4c7819 */ /* 0x000fe4000001161b */
[----:B------:R-:W-:Y:S02]  /*2ac0*/  SHF.R.U32.HI R28, RZ, 0x10, R29 ;  /* 0x00000010ff1c7819 */ /* 0x000fe4000001161d */
[----:B------:R-:W-:Y:S01]  /*2ad0*/  LOP3.LUT R27, R15, 0xff00, R12, 0xf8, !PT ;  /* 0x0000ff000f1b7812 */ /* 0x000fe200078ef80c */
[----:B------:R-:W-:Y:S01]  /*2ae0*/  IMAD.U32 R12, R76, 0x10000, RZ ;  /* 0x000100004c0c7824 */ /* 0x000fe200078e00ff */
[----:B------:R-:W-:Y:S01]  /*2af0*/  LOP3.LUT R13, R13, 0xff00, R2, 0xf8, !PT ;  /* 0x0000ff000d0d7812 */ /* 0x000fe200078ef802 */
[----:B------:R-:W-:Y:S01]  /*2b00*/  IMAD.U32 R26, R28, 0x10000, RZ ;  /* 0x000100001c1a7824 */ /* 0x000fe200078e00ff */
[----:B0-----:R-:W-:-:S02]  /*2b10*/  F2FP.F16.E4M3.UNPACK_B R2, R5 ;  /* 0x00000005ff02723e */ /* 0x001fc400020006ff */
        /* <DEDUP_REMOVED lines=11> */
[--C-:B------:R-:W-:Y:S02]  /*2bd0*/  HADD2.F32 R15, -RZ, R5.reuse.H1_H1 ;  /* 0x30000005ff0f7230 */ /* 0x100fe40000004100 */
[----:B------:R-:W-:Y:S02]  /*2be0*/  HADD2.F32 R13, -RZ, R5.H0_H0 ;  /* 0x20000005ff0d7230 */ /* 0x000fe40000004100 */
[C---:B------:R-:W-:Y:S01]  /*2bf0*/  FMUL.FTZ R5, R2.reuse, R75 ;  /* 0x0000004b02057220 */ /* 0x040fe20000410000 */
[----:B------:R-:W-:Y:S02]  /*2c00*/  HADD2.F32 R26, -RZ, R26.H1_H1 ;  /* 0x3000001aff1a7230 */ /* 0x000fe40000004100 */
[-C--:B------:R-:W-:Y:S01]  /*2c10*/  FMUL.FTZ R76, R15, R28.reuse ;  /* 0x0000001c0f4c7220 */ /* 0x080fe20000410000 */
[-C--:B------:R-:W-:Y:S01]  /*2c20*/  FFMA.FTZ R2, R2, R27.reuse, -R79 ;  /* 0x0000001b02027223 */ /* 0x080fe2000001084f */
[----:B------:R-:W-:Y:S01]  /*2c30*/  FFMA.FTZ R5, R12, R27, R5 ;  /* 0x0000001b0c057223 */ /* 0x000fe20000010005 */
[----:B------:R-:W-:Y:S01]  /*2c40*/  FMUL.FTZ R78, R13, R28 ;  /* 0x0000001c0d4e7220 */ /* 0x000fe20000410000 */
[----:B------:R-:W-:-:S02]  /*2c50*/  F2FP.F16.E4M3.UNPACK_B R12, R4.H1 ;  /* 0x00000004ff0c723e */ /* 0x000fc400030006ff */
[----:B------:R-:W-:Y:S01]  /*2c60*/  F2FP.F16.E4M3.UNPACK_B R28, R80 ;  /* 0x00000050ff1c723e */ /* 0x000fe200020006ff */
[----:B------:R-:W-:Y:S01]  /*2c70*/  FFMA.FTZ R80, R13, R26, -R76 ;  /* 0x0000001a0d507223 */ /* 0x000fe2000001084c */
[----:B------:R-:W-:Y:S01]  /*2c80*/  F2FP.F16.E4M3.UNPACK_B R4, R4 ;  /* 0x00000004ff04723e */ /* 0x000fe200020006ff */
[----:B------:R-:W-:Y:S01]  /*2c90*/  FFMA.FTZ R81, R15, R26, R78 ;  /* 0x0000001a0f517223 */ /* 0x000fe2000001004e */
[----:B------:R-:W-:Y:S01]  /*2ca0*/  F2FP.F16.E4M3.UNPACK_B R26, R82 ;  /* 0x00000052ff1a723e */ /* 0x000fe200020006ff */
[--C-:B------:R-:W-:Y:S02]  /*2cb0*/  HADD2.F32 R13, -RZ, R12.reuse.H0_H0 ;  /* 0x2000000cff0d7230 */ /* 0x100fe40000004100 */
[----:B------:R-:W-:Y:S01]  /*2cc0*/  HADD2.F32 R15, -RZ, R12.H1_H1 ;  /* 0x3000000cff0f7230 */ /* 0x000fe20000004100 */
[----:B------:R-:W-:Y:S01]  /*2cd0*/  F2FP.SATFINITE.E4M3.F32.PACK_AB_MERGE_C R84, R81, R80, RZ ;  /* 0x000000505154723e */ /* 0x000fe200048070ff */
[----:B------:R-:W-:Y:S02]  /*2ce0*/  HADD2.F32 R76, -RZ, R28.H1_H1 ;  /* 0x3000001cff4c7230 */ /* 0x000fe40000004100 */
[----:B------:R-:W-:Y:S01]  /*2cf0*/  HADD2.F32 R12, -RZ, R4.H0_H0 ;  /* 0x20000004ff0c7230 */ /* 0x000fe20000004100 */
[----:B------:R-:W-:Y:S01]  /*2d00*/  F2FP.SATFINITE.E4M3.F32.PACK_AB_MERGE_C R5, R5, R2, R84 ;  /* 0x000000020505723e */ /* 0x000fe20004807054 */
[----:B------:R-:W-:-:S02]  /*2d10*/  HADD2.F32 R75, -RZ, R28.H0_H0 ;  /* 0x2000001cff4b7230 */ /* 0x000fc40000004100 */
[----:B------:R-:W-:Y:S02]  /*2d20*/  HADD2.F32 R4, -RZ, R4.H1_H1 ;  /* 0x30000004ff047230 */ /* 0x000fe40000004100 */
[--C-:B------:R-:W-:Y:S02]  /*2d30*/  HADD2.F32 R28, -RZ, R26.reuse.H1_H1 ;  /* 0x3000001aff1c7230 */ /* 0x100fe40000004100 */
        /* <DEDUP_REMOVED lines=35> */
[----:B------:R-:W-:Y:S01]  /*2f70*/  HADD2.F32 R12, -RZ, R7.H0_H0 ;  /* 0x20000007ff0c7230 */ /* 0x000fe20000004100 */
        /* <DEDUP_REMOVED lines=18> */
[----:B------:R-:W-:-:S07]  /*30a0*/  F2FP.SATFINITE.E4M3.F32.PACK_AB_MERGE_C R6, R6, R13, R28 ;  /* 0x0000000d0606723e */ /* 0x000fce000480701c */
.L_x_14495:
[----:B------:R-:W-:Y:S05]  /*30b0*/  BSYNC B2 ;  /* 0x0000000000027941 */ /* 0x000fea0003800000 */
.L_x_14494:
[----:B0-----:R0:W-:Y:S02]  /*30c0*/  ST.E.128 desc[UR44][R10.64], R4 ;  /* 0x000000040a007985 */ /* 0x0011e4000c101d2c */
.L_x_14493:
[----:B------:R-:W-:Y:S05]  /*30d0*/  BSYNC B1 ;  /* 0x0000000000017941 */ /* 0x000fea0003800000 */
.L_x_14492:
[----:B------:R-:W-:-:S13]  /*30e0*/  LOP3.LUT P3, RZ, R16, 0x1, RZ, 0xc0, !PT ;  /* 0x0000000110ff7812 */ /* 0x000fda000786c0ff */
[----:B------:R-:W-:Y:S05]  /*30f0*/  @P3 BRA `(.L_x_14491) ;  /* 0x0000001c00543947 */ /* 0x000fea0003800000 */
[----:B0-----:R-:W5:Y:S04]  /*3100*/  LDL R7, [R1+0x34] ;  /* 0x0000340001077983 */ /* 0x001f680000100800 */
[----:B------:R-:W4:Y:S04]  /*3110*/  LDL R4, [R1+0x20] ;  /* 0x0000200001047983 */ /* 0x000f280000100800 */
[----:B------:R-:W3:Y:S01]  /*3120*/  LDL R6, [R1+0x30] ;  /* 0x0000300001067983 */ /* 0x000ee20000100800 */
[----:B------:R-:W-:Y:S01]  /*3130*/  IMAD.MOV.U32 R5, RZ, RZ, 0x20 ;  /* 0x00000020ff057424 */ /* 0x000fe200078e00ff */
[----:B------:R-:W-:Y:S01]  /*3140*/  BSSY B1, `(.L_x_14496) ;  /* 0x0000072000017945 */ /* 0x000fe20003800000 */
[----:B--2---:R-:W-:-:S03]  /*3150*/  IMAD R2, R157, 0x2800, RZ ;  /* 0x000028009d027824 */ /* 0x004fc600078e02ff */
[----:B------:R-:W-:-:S04]  /*3160*/  SEL R5, R5, 0xffffffe0, !P0 ;  /* 0xffffffe005057807 */ /* 0x000fc80004000000 */
[----:B-----5:R-:W-:Y:S02]  /*3170*/  IADD3 R5, R5, R7, R2 ;  /* 0x0000000705057210 */ /* 0x020fe40007ffe002 */
[----:B----4-:R-:W-:-:S03]  /*3180*/  IADD3 R14, P3, R4, R14, RZ ;  /* 0x0000000e040e7210 */ /* 0x010fc60007f7e0ff */
[----:B------:R-:W-:Y:S02]  /*3190*/  IMAD.IADD R4, R22, 0x1, R5 ;  /* 0x0000000116047824 */ /* 0x000fe400078e0205 */
[----:B---3--:R-:W-:Y:S01]  /*31a0*/  IMAD.X R15, R3, 0x1, R6, P3 ;  /* 0x00000001030f7824 */ /* 0x008fe200018e0606 */
[----:B------:R-:W-:-:S03]  /*31b0*/  ISETP.GE.AND P3, PT, R0, R31, PT ;  /* 0x0000001f0000720c */ /* 0x000fc60003f66270 */
[----:B------:R-:W0:Y:S10]  /*31c0*/  LDS.128 R4, [R4+0xe000] ;  /* 0x00e0000004047984 */ /* 0x000e340000000c00 */
[----:B------:R-:W-:Y:S05]  /*31d0*/  @P3 BRA `(.L_x_14497) ;  /* 0x0000000400a03947 */ /* 0x000fea0003800000 */
[--C-:B------:R-:W-:Y:S02]  /*31e0*/  SHF.R.U32.HI R13, RZ, 0x18, R9.reuse ;  /* 0x00000018ff0d7819 */ /* 0x100fe40000011609 */
[----:B------:R-:W-:Y:S02]  /*31f0*/  LOP3.LUT R0, R9, 0xff, RZ, 0xc0, !PT ;  /* 0x000000ff09007812 */ /* 0x000fe400078ec0ff */
[--C-:B------:R-:W-:Y:S02]  /*3200*/  SHF.R.U32.HI R3, RZ, 0x8, R9.reuse ;  /* 0x00000008ff037819 */ /* 0x100fe40000011609 */
[----:B------:R-:W-:Y:S02]  /*3210*/  SHF.R.U32.HI R10, RZ, 0x10, R9 ;  /* 0x00000010ff0a7819 */ /* 0x000fe40000011609 */
[----:B------:R-:W-:Y:S01]  /*3220*/  SHF.R.U32.HI R9, RZ, 0x8, R25 ;  /* 0x00000008ff097819 */ /* 0x000fe20000011619 */
[----:B------:R-:W-:Y:S01]  /*3230*/  IMAD.SHL.U32 R3, R3, 0x100, RZ ;  /* 0x0000010003037824 */ /* 0x000fe200078e00ff */
[----:B------:R-:W-:-:S02]  /*3240*/  LOP3.LUT R2, R25, 0xff0000ff, RZ, 0xc0, !PT ;  /* 0xff0000ff19027812 */ /* 0x000fc400078ec0ff */
[----:B------:R-:W-:Y:S01]  /*3250*/  SHF.R.U32.HI R11, RZ, 0x10, R25 ;  /* 0x00000010ff0b7819 */ /* 0x000fe20000011619 */
[----:B------:R-:W-:Y:S01]  /*3260*/  IMAD.SHL.U32 R9, R9, 0x100, RZ ;  /* 0x0000010009097824 */ /* 0x000fe200078e00ff */
[----:B------:R-:W-:-:S03]  /*3270*/  PRMT R0, R13, 0x654, R0 ;  /* 0x000006540d007816 */ /* 0x000fc60000000000 */
[----:B------:R-:W-:Y:S01]  /*3280*/  IMAD.U32 R11, R11, 0x10000, RZ ;  /* 0x000100000b0b7824 */ /* 0x000fe200078e00ff */
[----:B------:R-:W-:Y:S01]  /*3290*/  LOP3.LUT R8, R2, 0xff00, R9, 0xf8, !PT ;  /* 0x0000ff0002087812 */ /* 0x000fe200078ef809 */
[----:B------:R-:W-:Y:S01]  /*32a0*/  IMAD.U32 R2, R10, 0x10000, RZ ;  /* 0x000100000a027824 */ /* 0x000fe200078e00ff */
[----:B------:R-:W-:Y:S02]  /*32b0*/  LOP3.LUT R3, R0, 0xff00, R3, 0xf8, !PT ;  /* 0x0000ff0000037812 */ /* 0x000fe400078ef803 */
[----:B------:R-:W-:Y:S02]  /*32c0*/  F2FP.F16.E4M3.UNPACK_B R9, R72.H1 ;  /* 0x00000048ff09723e */ /* 0x000fe400030006ff */
[-C--:B0-----:R-:W-:Y:S02]  /*32d0*/  F2FP.F16.E4M3.UNPACK_B R0, R5.reuse ;  /* 0x00000005ff00723e */ /* 0x081fe400020006ff */
        /* <DEDUP_REMOVED lines=12> */
[----:B------:R-:W-:Y:S01]  /*33a0*/  FMUL.FTZ R11, R0, R11 ;  /* 0x0000000b000b7220 */ /* 0x000fe20000410000 */
[----:B------:R-:W-:Y:S01]  /*33b0*/  HADD2.F32 R5, -RZ, R5.H0_H0 ;  /* 0x20000005ff057230 */ /* 0x000fe20000004100 */
[----:B------:R-:W-:Y:S01]  /*33c0*/  F2FP.F16.E4M3.UNPACK_B R30, R30 ;  /* 0x0000001eff1e723e */ /* 0x000fe200020006ff */
[----:B------:R-:W-:Y:S02]  /*33d0*/  HADD2.F32 R8, -RZ, R8.H1_H1 ;  /* 0x30000008ff087230 */ /* 0x000fe40000004100 */
[-C--:B------:R-:W-:Y:S01]  /*33e0*/  FMUL.FTZ R24, R3, R12.reuse ;  /* 0x0000000c03187220 */ /* 0x080fe20000410000 */
[----:B------:R-:W-:Y:S01]  /*33f0*/  FFMA.FTZ R27, R2, R9, R11 ;  /* 0x00000009021b7223 */ /* 0x000fe2000001000b */
[C---:B------:R-:W-:Y:S01]  /*3400*/  FMUL.FTZ R12, R5.reuse, R12 ;  /* 0x0000000c050c7220 */ /* 0x040fe20000410000 */
[----:B------:R-:W-:Y:S01]  /*3410*/  F2FP.F16.E4M3.UNPACK_B R2, R4.H1 ;  /* 0x00000004ff02723e */ /* 0x000fe200030006ff */
[----:B------:R-:W-:Y:S01]  /*3420*/  FFMA.FTZ R28, R5, R8, -R24 ;  /* 0x00000008051c7223 */ /* 0x000fe20000010818 */
[----:B------:R-:W-:Y:S01]  /*3430*/  F2FP.F16.E4M3.UNPACK_B R4, R4 ;  /* 0x00000004ff04723e */ /* 0x000fe200020006ff */
[----:B------:R-:W-:Y:S01]  /*3440*/  FFMA.FTZ R29, R3, R8, R12 ;  /* 0x00000008031d7223 */ /* 0x000fe2000001000c */
[----:B------:R-:W-:-:S02]  /*3450*/  HADD2.F32 R12, -RZ, R72.H1_H1 ;  /* 0x30000048ff0c7230 */ /* 0x000fc40000004100 */
[----:B------:R-:W-:Y:S01]  /*3460*/  FFMA.FTZ R0, R0, R9, -R25 ;  /* 0x0000000900007223 */ /* 0x000fe20000010819 */
[--C-:B------:R-:W-:Y:S02]  /*3470*/  HADD2.F32 R3, -RZ, R2.reuse.H0_H0 ;  /* 0x20000002ff037230 */ /* 0x100fe40000004100 */
[----:B------:R-:W-:Y:S02]  /*3480*/  HADD2.F32 R5, -RZ, R2.H1_H1 ;  /* 0x30000002ff057230 */ /* 0x000fe40000004100 */
[----:B------:R-:W-:Y:S02]  /*3490*/  HADD2.F32 R2, -RZ, R4.H0_H0 ;  /* 0x20000004ff027230 */ /* 0x000fe40000004100 */
[----:B------:R-:W-:Y:S02]  /*34a0*/  HADD2.F32 R11, -RZ, R72.H0_H0 ;  /* 0x20000048ff0b7230 */ /* 0x000fe40000004100 */
[----:B------:R-:W-:Y:S01]  /*34b0*/  FMUL.FTZ R24, R5, R12 ;  /* 0x0000000c05187220 */ /* 0x000fe20000410000 */
[----:B------:R-:W-:-:S02]  /*34c0*/  HADD2.F32 R4, -RZ, R4.H1_H1 ;  /* 0x30000004ff047230 */ /* 0x000fc40000004100 */
[----:B------:R-:W-:Y:S01]  /*34d0*/  FMUL.FTZ R12, R3, R12 ;  /* 0x0000000c030c7220 */ /* 0x000fe20000410000 */
[--C-:B------:R-:W-:Y:S01]  /*34e0*/  HADD2.F32 R8, -RZ, R30.reuse.H1_H1 ;  /* 0x3000001eff087230 */ /* 0x100fe20000004100 */
[----:B------:R-:W-:Y:S01]  /*34f0*/  F2FP.SATFINITE.E4M3.F32.PACK_AB_MERGE_C R72, R29, R28, RZ ;  /* 0x0000001c1d48723e */ /* 0x000fe200048070ff */
        /* <DEDUP_REMOVED lines=54> */
.L_x_14497:
[----:B------:R-:W-:Y:S05]  /*3860*/  BSYNC B1 ;  /* 0x0000000000017941 */ /* 0x000fea0003800000 */
.L_x_14496:
[----:B0-----:R0:W-:Y:S01]  /*3870*/  ST.E.128 desc[UR44][R14.64], R4 ;  /* 0x000000040e007985 */ /* 0x0011e2000c101d2c */
[----:B------:R-:W-:Y:S05]  /*3880*/  BRA `(.L_x_14491) ;  /* 0x0000001400707947 */ /* 0x000fea0003800000 */
.L_x_14484:
[----:B------:R-:W0:Y:S01]  /*3890*/  S2R R0, SR_TID.X ;  /* 0x0000000000007919 */ /* 0x000e220000002100 */
[----:B------:R-:W-:Y:S01]  /*38a0*/  IMAD R71, R47, -0xa0, R46 ;  /* 0xffffff602f477824 */ /* 0x000fe200078e022e */
[----:B------:R-:W2:Y:S04]  /*38b0*/  LDL R3, [R1+0x18] ;  /* 0x0000180001037983 */ /* 0x000ea80000100800 */
[----:B------:R-:W-:Y:S01]  /*38c0*/  VIMNMX R71, R71, 0xa0, PT ;  /* 0x000000a047477848 */ /* 0x000fe20003fe0100 */
[C---:B0-----:R-:W-:Y:S02]  /*38d0*/  VIADD R6, R0.reuse, 0xffffff80 ;  /* 0xffffff8000067836 */ /* 0x041fe40000000000 */
[----:B------:R-:W-:-:S05]  /*38e0*/  VIADD R0, R0, 0xffffff80 ;  /* 0xffffff8000007836 */ /* 0x000fca0000000000 */
[----:B------:R-:W-:-:S04]  /*38f0*/  LEA.HI R0, R0, R6, RZ, 0x1 ;  /* 0x0000000600007211 */ /* 0x000fc800078f08ff */
[----:B------:R-:W-:-:S04]  /*3900*/  SHF.R.S32.HI R0, RZ, 0x1, R0 ;  /* 0x00000001ff007819 */ /* 0x000fc80000011400 */
[----:B------:R-:W-:-:S04]  /*3910*/  ISETP.GE.AND P3, PT, R0, R71, PT ;  /* 0x000000470000720c */ /* 0x000fc80003f66270 */
[----:B------:R-:W-:-:S13]  /*3920*/  ISETP.GE.OR P4, PT, R18, R31, P3 ;  /* 0x0000001f1200720c */ /* 0x000fda0001f86670 */
[----:B------:R-:W0:Y:S01]  /*3930*/  @!P4 LDC.64 R8, c[0x0][0x3e8] ;  /* 0x0000fa00ff08cb82 */ /* 0x000e220000000a00 */
[----:B------:R-:W-:Y:S01]  /*3940*/  @!P4 IMAD.MOV.U32 R5, RZ, RZ, R55 ;  /* 0x000000ffff05c224 */ /* 0x000fe200078e0037 */
[----:B0-----:R-:W-:-:S04]  /*3950*/  @!P4 IADD3 R8, P5, P6, R40, R8, R4 ;  /* 0x000000082808c210 */ /* 0x001fc80007ebe004 */
[----:B------:R-:W-:Y:S02]  /*3960*/  @!P4 IADD3.X R9, R54, R9, R7, P5, P6 ;  /* 0x000000093609c210 */ /* 0x000fe40002fec407 */
[----:B------:R-:W0:Y:S01]  /*3970*/  @!P4 LDC.64 R6, c[0x0][0x400] ;  /* 0x00010000ff06cb82 */ /* 0x000e220000000a00 */
[----:B------:R-:W-:Y:S02]  /*3980*/  @!P4 IMAD.MOV.U32 R4, RZ, RZ, R34 ;  /* 0x000000ffff04c224 */ /* 0x000fe400078e0022 */
[----:B------:R-:W-:Y:S02]  /*3990*/  @!P4 IMAD R0, R58, R47, RZ ;  /* 0x0000002f3a00c224 */ /* 0x000fe400078e02ff */
[----:B------:R-:W-:-:S04]  /*39a0*/  @!P4 IMAD.WIDE.U32 R4, R47, R20, R4 ;  /* 0x000000142f04c225 */ /* 0x000fc800078e0004 */
[----:B------:R-:W-:Y:S01]  /*39b0*/  @!P4 IMAD R0, R11, R20, R0 ;  /* 0x000000140b00c224 */ /* 0x000fe200078e0200 */
[----:B------:R-:W-:Y:S02]  /*39c0*/  CS2R R24, SRZ ;  /* 0x0000000000187805 */ /* 0x000fe4000001ff00 */
[----:B------:R-:W-:-:S06]  /*39d0*/  CS2R R26, SRZ ;  /* 0x00000000001a7805 */ /* 0x000fcc000001ff00 */
[----:B------:R-:W3:Y:S01]  /*39e0*/  @!P4 LDG.E.128 R24, desc[UR44][R8.64] ;  /* 0x0000002c0818c981 */ /* 0x000ee2000c1e1d00 */
[----:B0-----:R-:W-:-:S04]  /*39f0*/  @!P4 IADD3 R10, P5, R4, R6, RZ ;  /* 0x00000006040ac210 */ /* 0x001fc80007fbe0ff */
[----:B------:R-:W-:Y:S02]  /*3a00*/  @!P4 IADD3.X R11, R7, R0, R5, P5, !PT ;  /* 0x00000000070bc210 */ /* 0x000fe40002ffe405 */
[----:B------:R-:W-:Y:S02]  /*3a10*/  CS2R R6, SRZ ;  /* 0x0000000000067805 */ /* 0x000fe4000001ff00 */
[----:B------:R-:W-:-:S06]  /*3a20*/  CS2R R4, SRZ ;  /* 0x0000000000047805 */ /* 0x000fcc000001ff00 */
[----:B------:R-:W4:Y:S01]  /*3a30*/  @!P4 LDG.E.128 R4, desc[UR44][R10.64] ;  /* 0x0000002c0a04c981 */ /* 0x000f22000c1e1d00 */
[----:B------:R-:W-:Y:S02]  /*3a40*/  ISETP.GE.AND P5, PT, R18, R31, PT ;  /* 0x0000001f1200720c */ /* 0x000fe40003fa6270 */
[----:B--2---:R-:W-:Y:S01]  /*3a50*/  ISETP.NE.AND P4, PT, R3, 0x3, PT ;  /* 0x000000030300780c */ /* 0x004fe20003f85270 */
[----:B---3--:R-:W-:Y:S02]  /*3a60*/  IMAD.MOV.U32 R76, RZ, RZ, R24 ;  /* 0x000000ffff4c7224 */ /* 0x008fe400078e0018 */
[----:B------:R-:W-:Y:S02]  /*3a70*/  IMAD.MOV.U32 R72, RZ, RZ, R26 ;  /* 0x000000ffff487224 */ /* 0x000fe400078e001a */
[----:B----4-:R-:W-:Y:S02]  /*3a80*/  IMAD.MOV.U32 R75, RZ, RZ, R6 ;  /* 0x000000ffff4b7224 */ /* 0x010fe400078e0006 */
[----:B------:R-:W-:-:S06]  /*3a90*/  IMAD.MOV.U32 R77, RZ, RZ, R4 ;  /* 0x000000ffff4d7224 */ /* 0x000fcc00078e0004 */
[----:B------:R-:W-:Y:S05]  /*3aa0*/  @!P4 BRA `(.L_x_14498) ;  /* 0x000000000004c947 */ /* 0x000fea0003800000 */
[----:B------:R-:W-:Y:S01]  /*3ab0*/  BPT.TRAP 0x1 ;  /* 0x000000040000795c */ /* 0x000fe20000300000 */
.L_x_14498:
[----:B------:R-:W2:Y:S01]  /*3ac0*/  LDL R0, [R1+0x24] ;  /* 0x0000240001007983 */ /* 0x000ea20000100800 */
[----:B------:R-:W-:Y:S01]  /*3ad0*/  IMAD R48, R157, 0x8, R22 ;  /* 0x000000089d307824 */ /* 0x000fe200078e0216 */
[----:B------:R-:W-:Y:S01]  /*3ae0*/  BSSY B1, `(.L_x_14499) ;  /* 0x0000004000017945 */ /* 0x000fe20003800000 */
[----:B--2---:R-:W-:-:S04]  /*3af0*/  SHF.L.U32 R73, R0, 0x1f, RZ ;  /* 0x0000001f00497819 */ /* 0x004fc800000006ff */
[----:B------:R-:W0:Y:S02]  /*3b00*/  SYNCS.PHASECHK.TRANS64.TRYWAIT P6, [R48+URZ+0x13290], R73 ;  /* 0x01329049300075a7 */ /* 0x000e2400080c017f */
[----:B0-----:R-:W-:Y:S05]  /*3b10*/  @!P6 BRA `(.L_x_14500) ;  /* 0x000002100008e947 */ /* 0x001fea0003800000 */
.L_x_14803:
[----:B------:R-:W-:Y:S05]  /*3b20*/  BSYNC B1 ;  /* 0x0000000000017941 */ /* 0x000fea0003800000 */
.L_x_14499:
[----:B------:R-:W-:-:S03]  /*3b30*/  UMOV UR4, 0xffffffff ;  /* 0xffffffff00047882 */ /* 0x000fc60000000000 */
[----:B------:R-:W-:Y:S05]  /*3b40*/  BRA.DIV UR4, `(.L_x_14501) ;  /* 0x0000021204107947 */ /* 0x000fea000b800000 */
[----:B------:R1:W2:Y:S04]  /*3b50*/  SHFL.IDX PT, R0, R13, RZ, 0x1e1f ;  /* 0x001e1fff0d007589 */ /* 0x0002a800000e0000 */
[----:B------:R1:W3:Y:S02]  /*3b60*/  SHFL.IDX PT, R14, R2, RZ, 0x1e1f ;  /* 0x001e1fff020e7589 */ /* 0x0002e400000e0000 */
.L_x_14807:
[----:B------:R-:W4:Y:S02]  /*3b70*/  LDC R12, c[0x0][0x2f4] ;  /* 0x0000bd00ff0c7b82 */ /* 0x000f240000000800 */
[----:B----4-:R-:W-:-:S13]  /*3b80*/  ISETP.GE.OR P3, PT, R18, R12, P3 ;  /* 0x0000000c1200720c */ /* 0x010fda0001f66670 */
[----:B------:R-:W-:Y:S05]  /*3b90*/  @P3 BRA `(.L_x_14491) ;  /* 0x0000001000ac3947 */ /* 0x000fea0003800000 */
[----:B------:R-:W4:Y:S04]  /*3ba0*/  LDL R11, [R1+0x44] ;  /* 0x00004400010b7983 */ /* 0x000f280000100800 */
[----:B------:R-:W5:Y:S01]  /*3bb0*/  LDL R10, [R1+0x48] ;  /* 0x00004800010a7983 */ /* 0x000f620000100800 */
[----:B------:R-:W-:Y:S01]  /*3bc0*/  IMAD.IADD R8, R12, 0x1, -R57 ;  /* 0x000000010c087824 */ /* 0x000fe200078e0a39 */
[----:B-1-3--:R-:W-:Y:S01]  /*3bd0*/  IADD3 R2, P3, R51, R14, RZ ;  /* 0x0000000e33027210 */ /* 0x00afe20007f7e0ff */
[----:B------:R-:W-:Y:S03]  /*3be0*/  BSSY B1, `(.L_x_14502) ;  /* 0x00000e6000017945 */ /* 0x000fe60003800000 */
[----:B------:R-:W-:-:S02]  /*3bf0*/  SEL R8, R57, R8, !P1 ;  /* 0x0000000839087207 */ /* 0x000fc40004800000 */
[----:B--2---:R-:W-:Y:S02]  /*3c00*/  LEA.HI.X.SX32 R3, R51, R0, 0x1, P3 ;  /* 0x0000000033037211 */ /* 0x004fe400018f0eff */
[----:B------:R-:W-:-:S04]  /*3c10*/  SHF.R.S32.HI R9, RZ, 0x1f, R8 ;  /* 0x0000001fff097819 */ /* 0x000fc80000011408 */
[----:B------:R-:W-:-:S04]  /*3c20*/  LEA.HI R9, R9, R8, RZ, 0x5 ;  /* 0x0000000809097211 */ /* 0x000fc800078f28ff */
[----:B------:R-:W-:-:S04]  /*3c30*/  SHF.R.S32.HI R9, RZ, 0x5, R9 ;  /* 0x00000005ff097819 */ /* 0x000fc80000011409 */
[----:B------:R-:W-:-:S05]  /*3c40*/  LEA.HI.SX32 R9, R62, R9, 0x1c ;  /* 0x000000093e097211 */ /* 0x000fca00078fe2ff */
[----:B------:R-:W-:Y:S02]  /*3c50*/  IMAD.SHL.U32 R13, R9, 0x10, RZ ;  /* 0x00000010090d7824 */ /* 0x000fe400078e00ff */
[----:B------:R-:W-:-:S04]  /*3c60*/  IMAD R9, R157, 0x2800, R52 ;  /* 0x000028009d097824 */ /* 0x000fc800078e0234 */
[----:B------:R-:W-:Y:S01]  /*3c70*/  IMAD.IADD R9, R22, 0x1, R9 ;  /* 0x0000000116097824 */ /* 0x000fe200078e0209 */
[----:B----4-:R-:W-:-:S04]  /*3c80*/  LOP3.LUT R8, R11, 0x30, R13, 0xf8, !PT ;  /* 0x000000300b087812 */ /* 0x010fc800078ef80d */
[----:B------:R-:W-:-:S05]  /*3c90*/  LOP3.LUT R8, R8, R61, RZ, 0x3c, !PT ;  /* 0x0000003d08087212 */ /* 0x000fca00078e3cff */
[----:B-----5:R-:W-:-:S04]  /*3ca0*/  IMAD.IADD R8, R10, 0x1, R8 ;  /* 0x000000010a087824 */ /* 0x020fc800078e0208 */
[----:B------:R-:W-:-:S04]  /*3cb0*/  IMAD R11, R157, 0x2800, R8 ;  /* 0x000028009d0b7824 */ /* 0x000fc800078e0208 */
[----:B------:R-:W-:Y:S02]  /*3cc0*/  IMAD.IADD R28, R22, 0x1, R11 ;  /* 0x00000001161c7824 */ /* 0x000fe400078e020b */
[----:B------:R-:W1:Y:S04]  /*3cd0*/  LDS.128 R8, [R9+0xe000] ;  /* 0x00e0000009087984 */ /* 0x000e680000000c00 */
[----:B------:R-:W2:Y:S01]  /*3ce0*/  LDS.128 R28, [R28+0xe000] ;  /* 0x00e000001c1c7984 */ /* 0x000ea20000000c00 */
[----:B------:R-:W-:Y:S05]  /*3cf0*/  @P5 BRA `(.L_x_14503) ;  /* 0x0000000c00505947 */ /* 0x000fea0003800000 */
[--C-:B------:R-:W-:Y:S01]  /*3d00*/  SHF.R.U32.HI R85, RZ, 0x8, R25.reuse ;  /* 0x00000008ff557819 */ /* 0x100fe20000011619 */
[----:B-1----:R-:W-:Y:S01]  /*3d10*/  IMAD.MOV.U32 R24, RZ, RZ, R8 ;  /* 0x000000ffff187224 */ /* 0x002fe200078e0008 */
[----:B------:R-:W-:Y:S02]  /*3d20*/  SHF.R.U32.HI R87, RZ, 0x18, R25 ;  /* 0x00000018ff577819 */ /* 0x000fe40000011619 */
        /* <DEDUP_REMOVED lines=27> */
[----:B------:R-:W-:Y:S02]  /*3ee0*/  F2FP.F16.E4M3.UNPACK_B R79, R77.H1 ;  /* 0x0000004dff4f723e */ /* 0x000fe400030006ff */
[----:B--2---:R-:W-:Y:S02]  /*3ef0*/  F2FP.F16.E4M3.UNPACK_B R26, R28.H1 ;  /* 0x0000001cff1a723e */ /* 0x004fe400030006ff */
[----:B------:R-:W-:Y:S01]  /*3f00*/  F2FP.F16.E4M3.UNPACK_B R25, R24.H1 ;  /* 0x00000018ff19723e */ /* 0x000fe200030006ff */
[----:B------:R-:W-:Y:S01]  /*3f10*/  HADD2.F32 R5, -RZ, R79.H0_H0 ;  /* 0x2000004fff057230 */ /* 0x000fe20000004100 */
[----:B------:R-:W-:Y:S01]  /*3f20*/  LOP3.LUT R80, R15, 0xff00, R8, 0xf8, !PT ;  /* 0x0000ff000f507812 */ /* 0x000fe200078ef808 */
[----:B------:R-:W-:Y:S01]  /*3f30*/  HADD2.F32 R15, -RZ, R26.H0_H0 ;  /* 0x2000001aff0f7230 */ /* 0x000fe20000004100 */
[----:B------:R-:W-:Y:S01]  /*3f40*/  LOP3.LUT R4, R7, 0xff0000, R4, 0xf8, !PT ;  /* 0x00ff000007047812 */ /* 0x000fe200078ef804 */
[----:B------:R-:W-:Y:S01]  /*3f50*/  HADD2.F32 R8, -RZ, R25.H0_H0 ;  /* 0x20000019ff087230 */ /* 0x000fe20000004100 */
[----:B------:R-:W-:Y:S01]  /*3f60*/  F2FP.F16.E4M3.UNPACK_B R27, R76.H1 ;  /* 0x0000004cff1b723e */ /* 0x000fe200030006ff */
[----:B------:R-:W-:-:S02]  /*3f70*/  IMAD.U32 R7, R78, 0x10000, RZ ;  /* 0x000100004e077824 */ /* 0x000fc400078e00ff */
[-C--:B------:R-:W-:Y:S01]  /*3f80*/  FMUL.FTZ R83, R15, R5.reuse ;  /* 0x000000050f537220 */ /* 0x080fe20000410000 */
[----:B------:R-:W-:Y:S02]  /*3f90*/  HADD2.F32 R25, -RZ, R25.H1_H1 ;  /* 0x30000019ff197230 */ /* 0x000fe40000004100 */
[----:B------:R-:W-:Y:S01]  /*3fa0*/  FMUL.FTZ R84, R8, R5 ;  /* 0x0000000508547220 */ /* 0x000fe20000410000 */
[----:B------:R-:W-:Y:S01]  /*3fb0*/  LOP3.LUT R5, R81, 0xff0000, R82, 0xf8, !PT ;  /* 0x00ff000051057812 */ /* 0x000fe200078ef852 */
[----:B------:R-:W-:Y:S01]  /*3fc0*/  HADD2.F32 R82, -RZ, R79.H1_H1 ;  /* 0x3000004fff527230 */ /* 0x000fe20000004100 */
[----:B------:R-:W-:Y:S01]  /*3fd0*/  F2FP.F16.E4M3.UNPACK_B R79, R77 ;  /* 0x0000004dff4f723e */ /* 0x000fe200020006ff */
[--C-:B------:R-:W-:Y:S01]  /*3fe0*/  HADD2.F32 R78, -RZ, R27.reuse.H0_H0 ;  /* 0x2000001bff4e7230 */ /* 0x100fe20000004100 */
[----:B------:R-:W-:Y:S01]  /*3ff0*/  LOP3.LUT R7, R80, 0xff0000, R7, 0xf8, !PT ;  /* 0x00ff000050077812 */ /* 0x000fe200078ef807 */
[----:B------:R-:W-:Y:S01]  /*4000*/  HADD2.F32 R77, -RZ, R26.H1_H1 ;  /* 0x3000001aff4d7230 */ /* 0x000fe20000004100 */
[----:B------:R-:W-:Y:S01]  /*4010*/  F2FP.F16.E4M3.UNPACK_B R28, R28 ;  /* 0x0000001cff1c723e */ /* 0x000fe200020006ff */
[----:B------:R-:W-:Y:S01]  /*4020*/  HADD2.F32 R80, -RZ, R27.H1_H1 ;  /* 0x3000001bff507230 */ /* 0x000fe20000004100 */
[----:B------:R-:W-:Y:S01]  /*4030*/  F2FP.F16.E4M3.UNPACK_B R27, R24 ;  /* 0x00000018ff1b723e */ /* 0x000fe200020006ff */
[-C--:B------:R-:W-:Y:S01]  /*4040*/  FFMA.FTZ R8, R8, R78.reuse, -R83 ;  /* 0x0000004e08087223 */ /* 0x080fe20000010853 */
[----:B------:R-:W-:Y:S01]  /*4050*/  FFMA.FTZ R15, R15, R78, R84 ;  /* 0x0000004e0f0f7223 */ /* 0x000fe20000010054 */
[----:B------:R-:W-:Y:S01]  /*4060*/  F2FP.F16.E4M3.UNPACK_B R78, R76 ;  /* 0x0000004cff4e723e */ /* 0x000fe200020006ff */
        /* <DEDUP_REMOVED lines=10> */
[----:B------:R-:W-:Y:S01]  /*4110*/  FMUL.FTZ R81, R26, R81 ;  /* 0x000000511a517220 */ /* 0x000fe20000410000 */
[----:B------:R-:W-:Y:S01]  /*4120*/  HADD2.F32 R28, -RZ, R28.H1_H1 ;  /* 0x3000001cff1c7230 */ /* 0x000fe20000004100 */
[----:B------:R-:W-:Y:S01]  /*4130*/  F2FP.F16.E4M3.UNPACK_B R80, R75.H1 ;  /* 0x0000004bff50723e */ /* 0x000fe200030006ff */
[----:B------:R-:W-:Y:S02]  /*4140*/  HADD2.F32 R27, -RZ, R27.H1_H1 ;  /* 0x3000001bff1b7230 */ /* 0x000fe40000004100 */
[----:B------:R-:W-:Y:S01]  /*4150*/  FFMA.FTZ R82, R76, R77, R81 ;  /* 0x0000004d4c527223 */ /* 0x000fe20000010051 */
[----:B------:R-:W-:Y:S02]  /*4160*/  HADD2.F32 R78, -RZ, R78.H1_H1 ;  /* 0x3000004eff4e7230 */ /* 0x000fe40000004100 */
[----:B------:R-:W-:Y:S01]  /*4170*/  FMUL.FTZ R84, R28, R79 ;  /* 0x0000004f1c547220 */ /* 0x000fe20000410000 */
[----:B------:R-:W-:Y:S01]  /*4180*/  F2FP.F16.E4M3.UNPACK_B R76, R30.H1 ;  /* 0x0000001eff4c723e */ /* 0x000fe200030006ff */
[----:B------:R-:W-:Y:S01]  /*4190*/  FFMA.FTZ R26, R26, R77, -R83 ;  /* 0x0000004d1a1a7223 */ /* 0x000fe20000010853 */
        /* <DEDUP_REMOVED lines=9> */
[--C-:B------:R-:W-:Y:S02]  /*4230*/  HADD2.F32 R28, -RZ, R27.reuse.H0_H0 ;  /* 0x2000001bff1c7230 */ /* 0x100fe40000004100 */
        /* <DEDUP_REMOVED lines=8> */
[C---:B------:R-:W-:Y:S01]  /*42c0*/  FMUL.FTZ R28, R76.reuse, R80 ;  /* 0x000000504c1c7220 */ /* 0x040fe20000410000 */
[----:B------:R-:W-:Y:S01]  /*42d0*/  F2FP.F16.E4M3.UNPACK_B R10, R10 ;  /* 0x0000000aff0a723e */ /* 0x000fe200020006ff */
[C---:B------:R-:W-:Y:S01]  /*42e0*/  FMUL.FTZ R81, R27.reuse, R80 ;  /* 0x000000501b517220 */ /* 0x040fe20000410000 */
[----:B------:R-:W-:Y:S01]  /*42f0*/  F2FP.F16.E4M3.UNPACK_B R72, R72 ;  /* 0x00000048ff48723e */ /* 0x000fe200020006ff */
[-C--:B------:R-:W-:Y:S01]  /*4300*/  FFMA.FTZ R89, R27, R79.reuse, -R28 ;  /* 0x0000004f1b597223 */ /* 0x080fe2000001081c */
[----:B------:R-:W-:Y:S02]  /*4310*/  HADD2.F32 R28, -RZ, R30.H0_H0 ;  /* 0x2000001eff1c7230 */ /* 0x000fe40000004100 */
[----:B------:R-:W-:Y:S01]  /*4320*/  FFMA.FTZ R91, R76, R79, R81 ;  /* 0x0000004f4c5b7223 */ /* 0x000fe20000010051 */
[--C-:B------:R-:W-:Y:S01]  /*4330*/  HADD2.F32 R76, -RZ, R75.reuse.H0_H0 ;  /* 0x2000004bff4c7230 */ /* 0x100fe20000004100 */
[----:B------:R-:W-:Y:S01]  /*4340*/  F2FP.SATFINITE.E4M3.F32.PACK_AB_MERGE_C R8, R25, R8, RZ ;  /* 0x000000081908723e */ /* 0x000fe200048070ff */
[----:B------:R-:W-:-:S02]  /*4350*/  HADD2.F32 R79, -RZ, R75.H1_H1 ;  /* 0x3000004bff4f7230 */ /* 0x000fc40000004100 */
[----:B------:R-:W-:Y:S01]  /*4360*/  FFMA.FTZ R86, R77, R78, R86 ;  /* 0x0000004e4d567223 */ /* 0x000fe20000010056 */
[----:B------:R-:W-:Y:S01]  /*4370*/  HADD2.F32 R27, -RZ, R10.H0_H0 ;  /* 0x2000000aff1b7230 */ /* 0x000fe20000004100 */
[----:B------:R-:W-:Y:S01]  /*4380*/  F2FP.SATFINITE.E4M3.F32.PACK_AB_MERGE_C R8, R83, R26, R8 ;  /* 0x0000001a5308723e */ /* 0x000fe20004807008 */
[----:B------:R-:W-:Y:S01]  /*4390*/  HADD2.F32 R30, -RZ, R30.H1_H1 ;  /* 0x3000001eff1e7230 */ /* 0x000fe20000004100 */
[----:B------:R-:W-:Y:S01]  /*43a0*/  F2FP.SATFINITE.E4M3.F32.PACK_AB_MERGE_C R15, R24, R15, RZ ;  /* 0x0000000f180f723e */ /* 0x000fe200048070ff */
[----:B------:R-:W-:Y:S02]  /*43b0*/  HADD2.F32 R10, -RZ, R10.H1_H1 ;  /* 0x3000000aff0a7230 */ /* 0x000fe40000004100 */
[----:B------:R-:W-:Y:S01]  /*43c0*/  FMUL.FTZ R81, R27, R76 ;  /* 0x0000004c1b517220 */ /* 0x000fe20000410000 */
[--C-:B------:R-:W-:Y:S02]  /*43d0*/  HADD2.F32 R75, -RZ, R72.reuse.H0_H0 ;  /* 0x20000048ff4b7230 */ /* 0x100fe40000004100 */
[----:B------:R-:W-:Y:S01]  /*43e0*/  FMUL.FTZ R87, R30, R79 ;  /* 0x0000004f1e577220 */ /* 0x000fe20000410000 */
[----:B------:R-:W-:-:S02]  /*43f0*/  HADD2.F32 R77, -RZ, R72.H1_H1 ;  /* 0x30000048ff4d7230 */ /* 0x000fc40000004100 */
[----:B------:R-:W-:Y:S01]  /*4400*/  FMUL.FTZ R72, R28, R76 ;  /* 0x0000004c1c487220 */ /* 0x000fe20000410000 */
[----:B------:R-:W-:Y:S01]  /*4410*/  F2FP.F16.E4M3.UNPACK_B R25, R29 ;  /* 0x0000001dff19723e */ /* 0x000fe200020006ff */
[----:B------:R-:W-:Y:S01]  /*4420*/  FMUL.FTZ R79, R10, R79 ;  /* 0x0000004f0a4f7220 */ /* 0x000fe20000410000 */
[----:B------:R-:W-:Y:S01]  /*4430*/  F2FP.F16.E4M3.UNPACK_B R26, R7 ;  /* 0x00000007ff1a723e */ /* 0x000fe200020006ff */
[----:B------:R-:W-:Y:S01]  /*4440*/  FFMA.FTZ R76, R27, R75, -R72 ;  /* 0x0000004b1b4c7223 */ /* 0x000fe20000010848 */
[----:B------:R-:W-:Y:S01]  /*4450*/  F2FP.F16.E4M3.UNPACK_B R24, R9 ;  /* 0x00000009ff18723e */ /* 0x000fe200020006ff */
[----:B------:R-:W-:Y:S01]  /*4460*/  FFMA.FTZ R81, R28, R75, R81 ;  /* 0x0000004b1c517223 */ /* 0x000fe20000010051 */
[----:B------:R-:W-:Y:S01]  /*4470*/  FFMA.FTZ R87, R10, R77, -R87 ;  /* 0x0000004d0a577223 */ /* 0x000fe20000010857 */
[----:B------:R-:W-:Y:S01]  /*4480*/  F2FP.SATFINITE.E4M3.F32.PACK_AB_MERGE_C R10, R89, R84, RZ ;  /* 0x00000054590a723e */ /* 0x000fe200048070ff */
[----:B------:R-:W-:Y:S01]  /*4490*/  HADD2.F32 R27, -RZ, R25.H0_H0 ;  /* 0x20000019ff1b7230 */ /* 0x000fe20000004100 */
[----:B------:R-:W-:Y:S01]  /*44a0*/  F2FP.SATFINITE.E4M3.F32.PACK_AB_MERGE_C R28, R85, R82, R15 ;  /* 0x00000052551c723e */ /* 0x000fe2000480700f */
[----:B------:R-:W-:Y:S01]  /*44b0*/  HADD2.F32 R78, -RZ, R26.H0_H0 ;  /* 0x2000001aff4e7230 */ /* 0x000fe20000004100 */
[----:B------:R-:W-:Y:S01]  /*44c0*/  F2FP.F16.E4M3.UNPACK_B R72, R6 ;  /* 0x00000006ff48723e */ /* 0x000fe200020006ff */
[----:B------:R-:W-:Y:S01]  /*44d0*/  HADD2.F32 R15, -RZ, R24.H0_H0 ;  /* 0x20000018ff0f7230 */ /* 0x000fe20000004100 */
[----:B------:R-:W-:Y:S01]  /*44e0*/  F2FP.SATFINITE.E4M3.F32.PACK_AB_MERGE_C R10, R87, R76, R10 ;  /* 0x0000004c570a723e */ /* 0x000fe2000480700a */
[----:B------:R-:W-:-:S02]  /*44f0*/  HADD2.F32 R75, -RZ, R26.H1_H1 ;  /* 0x3000001aff4b7230 */ /* 0x000fc40000004100 */
[-C--:B------:R-:W-:Y:S01]  /*4500*/  FMUL.FTZ R80, R27, R78.reuse ;  /* 0x0000004e1b507220 */ /* 0x080fe20000410000 */
[----:B------:R-:W-:Y:S02]  /*4510*/  HADD2.F32 R76, -RZ, R72.H0_H0 ;  /* 0x20000048ff4c7230 */ /* 0x000fe40000004100 */
[C---:B------:R-:W-:Y:S01]  /*4520*/  FMUL.FTZ R78, R15.reuse, R78 ;  /* 0x0000004e0f4e7220 */ /* 0x040fe20000410000 */
[----:B------:R-:W-:Y:S01]  /*4530*/  HADD2.F32 R25, -RZ, R25.H1_H1 ;  /* 0x30000019ff197230 */ /* 0x000fe20000004100 */
[----:B------:R-:W-:Y:S01]  /*4540*/  F2FP.F16.E4M3.UNPACK_B R9, R9.H1 ;  /* 0x00000009ff09723e */ /* 0x000fe200030006ff */
[----:B------:R-:W-:Y:S02]  /*4550*/  HADD2.F32 R26, -RZ, R24.H1_H1 ;  /* 0x30000018ff1a7230 */ /* 0x000fe40000004100 */
[-C--:B------:R-:W-:Y:S01]  /*4560*/  FFMA.FTZ R15, R15, R76.reuse, -R80 ;  /* 0x0000004c0f0f7223 */ /* 0x080fe20000010850 */
[----:B------:R-:W-:Y:S01]  /*4570*/  FFMA.FTZ R24, R27, R76, R78 ;  /* 0x0000004c1b187223 */ /* 0x000fe2000001004e */
[----:B------:R-:W-:-:S02]  /*4580*/  HADD2.F32 R72, -RZ, R72.H1_H1 ;  /* 0x30000048ff487230 */ /* 0x000fc40000004100 */
[CC--:B------:R-:W-:Y:S01]  /*4590*/  FMUL.FTZ R27, R25.reuse, R75.reuse ;  /* 0x0000004b191b7220 */ /* 0x0c0fe20000410000 */
[----:B------:R-:W-:Y:S01]  /*45a0*/  FMUL.FTZ R76, R26, R75 ;  /* 0x0000004b1a4c7220 */ /* 0x000fe20000410000 */
[----:B------:R-:W-:Y:S01]  /*45b0*/  F2FP.F16.E4M3.UNPACK_B R29, R29.H1 ;  /* 0x0000001dff1d723e */ /* 0x000fe200030006ff */
[----:B------:R-:W-:Y:S01]  /*45c0*/  FFMA.FTZ R30, R30, R77, R79 ;  /* 0x0000004d1e1e7223 */ /* 0x000fe2000001004f */
[----:B------:R-:W-:Y:S01]  /*45d0*/  F2FP.F16.E4M3.UNPACK_B R75, R7.H1 ;  /* 0x00000007ff4b723e */ /* 0x000fe200030006ff */
[-C--:B------:R-:W-:Y:S01]  /*45e0*/  FFMA.FTZ R26, R26, R72.reuse, -R27 ;  /* 0x000000481a1a7223 */ /* 0x080fe2000001081b */
[----:B------:R-:W-:Y:S01]  /*45f0*/  FFMA.FTZ R7, R25, R72, R76 ;  /* 0x0000004819077223 */ /* 0x000fe2000001004c */
[----:B------:R-:W-:Y:S01]  /*4600*/  HADD2.F32 R25, -RZ, R9.H0_H0 ;  /* 0x20000009ff197230 */ /* 0x000fe20000004100 */
[----:B------:R-:W-:Y:S01]  /*4610*/  F2FP.F16.E4M3.UNPACK_B R6, R6.H1 ;  /* 0x00000006ff06723e */ /* 0x000fe200030006ff */
[----:B------:R-:W-:Y:S01]  /*4620*/  HADD2.F32 R27, -RZ, R29.H0_H0 ;  /* 0x2000001dff1b7230 */ /* 0x000fe20000004100 */
[----:B------:R-:W-:Y:S01]  /*4630*/  F2FP.SATFINITE.E4M3.F32.PACK_AB_MERGE_C R86, R91, R86, RZ ;  /* 0x000000565b56723e */ /* 0x000fe200048070ff */
[----:B------:R-:W-:Y:S01]  /*4640*/  HADD2.F32 R76, -RZ, R75.H0_H0 ;  /* 0x2000004bff4c7230 */ /* 0x000fe20000004100 */
[----:B------:R-:W-:Y:S01]  /*4650*/  F2FP.F16.E4M3.UNPACK_B R77, R5 ;  /* 0x00000005ff4d723e */ /* 0x000fe200020006ff */
[----:B------:R-:W-:Y:S01]  /*4660*/  HADD2.F32 R29, -RZ, R29.H1_H1 ;  /* 0x3000001dff1d7230 */ /* 0x000fe20000004100 */
[----:B------:R-:W-:Y:S01]  /*4670*/  F2FP.SATFINITE.E4M3.F32.PACK_AB_MERGE_C R30, R30, R81, R86 ;  /* 0x000000511e1e723e */ /* 0x000fe20004807056 */
[----:B------:R-:W-:-:S02]  /*4680*/  HADD2.F32 R78, -RZ, R75.H1_H1 ;  /* 0x3000004bff4e7230 */ /* 0x000fc40000004100 */
[-C--:B------:R-:W-:Y:S01]  /*4690*/  FMUL.FTZ R80, R27, R76.reuse ;  /* 0x0000004c1b507220 */ /* 0x080fe20000410000 */
[----:B------:R-:W-:Y:S02]  /*46a0*/  HADD2.F32 R9, -RZ, R9.H1_H1 ;  /* 0x30000009ff097230 */ /* 0x000fe40000004100 */
[----:B------:R-:W-:Y:S01]  /*46b0*/  FMUL.FTZ R82, R25, R76 ;  /* 0x0000004c19527220 */ /* 0x000fe20000410000 */
[--C-:B------:R-:W-:Y:S02]  /*46c0*/  HADD2.F32 R72, -RZ, R6.reuse.H0_H0 ;  /* 0x20000006ff487230 */ /* 0x100fe40000004100 */
[----:B------:R-:W-:Y:S02]  /*46d0*/  HADD2.F32 R76, -RZ, R6.H1_H1 ;  /* 0x30000006ff4c7230 */ /* 0x000fe40000004100 */
[-C--:B------:R-:W-:Y:S01]  /*46e0*/  FMUL.FTZ R6, R29, R78.reuse ;  /* 0x0000004e1d067220 */ /* 0x080fe20000410000 */
[----:B------:R-:W-:Y:S01]  /*46f0*/  FMUL.FTZ R78, R9, R78 ;  /* 0x0000004e094e7220 */ /* 0x000fe20000410000 */
[----:B------:R-:W-:Y:S01]  /*4700*/  FFMA.FTZ R82, R27, R72, R82 ;  /* 0x000000481b527223 */ /* 0x000fe20000010052 */
        /* <DEDUP_REMOVED lines=18> */
[----:B------:R-:W-:Y:S02]  /*4830*/  HADD2.F32 R25, -RZ, R11.H0_H0 ;  /* 0x2000000bff197230 */ /* 0x000fe40000004100 */
[----:B------:R-:W-:Y:S01]  /*4840*/  FMUL.FTZ R88, R4, R79 ;  /* 0x0000004f04587220 */ /* 0x000fe20000410000 */
[----:B------:R-:W-:Y:S02]  /*4850*/  HADD2.F32 R31, -RZ, R31.H1_H1 ;  /* 0x3000001fff1f7230 */ /* 0x000fe40000004100 */
[----:B------:R-:W-:Y:S01]  /*4860*/  FFMA.FTZ R86, R9, R76, -R86 ;  /* 0x0000004c09567223 */ /* 0x000fe20000010856 */
[----:B------:R-:W-:-:S02]  /*4870*/  HADD2.F32 R78, -RZ, R78.H1_H1 ;  /* 0x3000004eff4e7230 */ /* 0x000fc40000004100 */
[----:B------:R-:W-:Y:S01]  /*4880*/  FFMA.FTZ R80, R29, R76, R80 ;  /* 0x0000004c1d507223 */ /* 0x000fe20000010050 */
        /* <DEDUP_REMOVED lines=20> */
[----:B------:R-:W-:-:S02]  /*49d0*/  F2FP.SATFINITE.E4M3.F32.PACK_AB_MERGE_C R15, R26, R15, R81 ;  /* 0x0000000f1a0f723e */ /* 0x000fc40004807051 */
[----:B------:R-:W-:Y:S02]  /*49e0*/  F2FP.SATFINITE.E4M3.F32.PACK_AB_MERGE_C R82, R83, R82, RZ ;  /* 0x000000525352723e */ /* 0x000fe400048070ff */
[----:B------:R-:W-:Y:S02]  /*49f0*/  F2FP.SATFINITE.E4M3.F32.PACK_AB_MERGE_C R78, R78, R79, RZ ;  /* 0x0000004f4e4e723e */ /* 0x000fe400048070ff */
[----:B------:R-:W-:Y:S01]  /*4a00*/  F2FP.SATFINITE.E4M3.F32.PACK_AB_MERGE_C R11, R9, R86, R11 ;  /* 0x00000056090b723e */ /* 0x000fe2000480700b */
[----:B------:R-:W-:Y:S01]  /*4a10*/  IMAD.MOV.U32 R9, RZ, RZ, R15 ;  /* 0x000000ffff097224 */ /* 0x000fe200078e000f */
[----:B------:R-:W-:Y:S02]  /*4a20*/  F2FP.SATFINITE.E4M3.F32.PACK_AB_MERGE_C R29, R7, R24, R82 ;  /* 0x00000018071d723e */ /* 0x000fe40004807052 */
[----:B------:R-:W-:-:S07]  /*4a30*/  F2FP.SATFINITE.E4M3.F32.PACK_AB_MERGE_C R31, R5, R80, R78 ;  /* 0x00000050051f723e */ /* 0x000fce000480704e */
.L_x_14503:
[----:B------:R-:W-:Y:S05]  /*4a40*/  BSYNC B1 ;  /* 0x0000000000017941 */ /* 0x000fea0003800000 */
.L_x_14502:
[----:B-1----:R1:W-:Y:S01]  /*4a50*/  ST.E.128 desc[UR44][R2.64], R8 ;  /* 0x0000000802007985 */ /* 0x0023e2000c101d2c */
[----:B------:R-:W-:-:S13]  /*4a60*/  ISETP.GE.AND P3, PT, R13, R12, PT ;  /* 0x0000000c0d00720c */ /* 0x000fda0003f66270 */
[----:B------:R-:W-:Y:S05]  /*4a70*/  @P3 BRA `(.L_x_14491) ;  /* 0x0000000000f43947 */ /* 0x000fea0003800000 */
[----:B------:R-:W-:-:S04]  /*4a80*/  IADD3 R14, P3, R14, R13, RZ ;  /* 0x0000000d0e0e7210 */ /* 0x000fc80007f7e0ff */
[----:B------:R-:W-:-:S05]  /*4a90*/  LEA.HI.X.SX32 R15, R13, R0, 0x1, P3 ;  /* 0x000000000d0f7211 */ /* 0x000fca00018f0eff */
[----:B--2---:R2:W-:Y:S01]  /*4aa0*/  ST.E.128 desc[UR44][R14.64], R28 ;  /* 0x0000001c0e007985 */ /* 0x0045e2000c101d2c */
[----:B------:R-:W-:Y:S05]  /*4ab0*/  BRA `(.L_x_14491) ;  /* 0x0000000000e47947 */ /* 0x000fea0003800000 */
.L_x_14483:
[----:B------:R-:W2:Y:S02]  /*4ac0*/  LDL R0, [R1+0x18] ;  /* 0x0000180001007983 */ /* 0x000ea40000100800 */
[----:B--2---:R-:W-:-:S13]  /*4ad0*/  ISETP.NE.AND P4, PT, R0, 0x3, PT ;  /* 0x000000030000780c */ /* 0x004fda0003f85270 */
[----:B------:R-:W-:Y:S05]  /*4ae0*/  @!P4 BRA `(.L_x_14504) ;  /* 0x000000000004c947 */ /* 0x000fea0003800000 */
[----:B------:R-:W-:Y:S01]  /*4af0*/  BPT.TRAP 0x1 ;  /* 0x000000040000795c */ /* 0x000fe20000300000 */
.L_x_14504:
[----:B------:R-:W2:Y:S01]  /*4b00*/  LDL R0, [R1+0x24] ;  /* 0x0000240001007983 */ /* 0x000ea20000100800 */
[----:B------:R-:W-:Y:S01]  /*4b10*/  IMAD R48, R157, 0x8, R22 ;  /* 0x000000089d307824 */ /* 0x000fe200078e0216 */
[----:B------:R-:W-:Y:S01]  /*4b20*/  BSSY B1, `(.L_x_14505) ;  /* 0x0000005000017945 */ /* 0x000fe20003800000 */
[----:B------:R-:W-:Y:S02]  /*4b30*/  SHF.R.S32.HI R69, RZ, 0x1f, R67 ;  /* 0x0000001fff457819 */ /* 0x000fe40000011443 */
[----:B--2---:R-:W-:-:S04]  /*4b40*/  SHF.L.U32 R73, R0, 0x1f, RZ ;  /* 0x0000001f00497819 */ /* 0x004fc800000006ff */
[----:B------:R-:W0:Y:S02]  /*4b50*/  SYNCS.PHASECHK.TRANS64.TRYWAIT P3, [R48+URZ+0x13290], R73 ;  /* 0x01329049300075a7 */ /* 0x000e24000806017f */
[----:B0-----:R-:W-:Y:S05]  /*4b60*/  @!P3 BRA `(.L_x_14506) ;  /* 0x00000200004cb947 */ /* 0x001fea0003800000 */
.L_x_14808:
[----:B------:R-:W-:Y:S05]  /*4b70*/  BSYNC B1 ;  /* 0x0000000000017941 */ /* 0x000fea0003800000 */
.L_x_14505:
        /* <DEDUP_REMOVED lines=18> */
[----:B--2---:R-:W-:Y:S01]  /*4ca0*/  IMAD.WIDE.U32 R2, R6, UR4, R2 ;  /* 0x0000000406027c25 */ /* 0x004fe2000f8e0002 */
        /* <DEDUP_REMOVED lines=8> */
[----:B------:R-:W-:Y:S01]  /*4d30*/  ISETP.GT.AND P3, PT, R71, R4, PT ;  /* 0x000000044700720c */ /* 0x000fe20003f64270 */
[----:B------:R-:W-:-:S12]  /*4d40*/  BRA.DIV UR4, `(.L_x_14507) ;  /* 0x000001fe04e87947 */ /* 0x000fd8000b800000 */
[----:B------:R1:W2:Y:S04]  /*4d50*/  SHFL.IDX PT, R3, R13, RZ, 0x1e1f ;  /* 0x001e1fff0d037589 */ /* 0x0002a800000e0000 */
[----:B------:R1:W3:Y:S02]  /*4d60*/  SHFL.IDX PT, R14, R0, RZ, 0x1e1f ;  /* 0x001e1fff000e7589 */ /* 0x0002e400000e0000 */
.L_x_14812:
[----:B------:R-:W-:Y:S05]  /*4d70*/  @!P3 BRA `(.L_x_14491) ;  /* 0x000000000034b947 */ /* 0x000fea0003800000 */
[----:B------:R-:W4:Y:S01]  /*4d80*/  LDL R2, [R1+0x20] ;  /* 0x0000200001027983 */ /* 0x000f220000100800 */
[----:B------:R-:W-:-:S03]  /*4d90*/  ULDC UR4, c[0x0][0x2f4] ;  /* 0x0000bd0000047ab9 */ /* 0x000fc60000000800 */
[----:B-1----:R-:W5:Y:S01]  /*4da0*/  LDL R0, [R1+0x30] ;  /* 0x0000300001007983 */ /* 0x002f620000100800 */
[----:B------:R-:W-:-:S13]  /*4db0*/  ISETP.GE.AND P3, PT, R18, UR4, PT ;  /* 0x0000000412007c0c */ /* 0x000fda000bf66270 */
[----:B------:R-:W1:Y:S01]  /*4dc0*/  @!P3 LDS.128 R4, [R68+0xe000] ;  /* 0x00e000004404b984 */ /* 0x000e620000000c00 */
[----:B---3--:R-:W-:-:S05]  /*4dd0*/  @!P3 IADD3 R12, P5, R18, R14, RZ ;  /* 0x0000000e120cb210 */ /* 0x008fca0007fbe0ff */
[----:B--2---:R-:W-:-:S05]  /*4de0*/  @!P3 IMAD.X R13, R3, 0x1, R19, P5 ;  /* 0x00000001030db824 */ /* 0x004fca00028e0613 */
[----:B-1----:R-:W-:Y:S01]  /*4df0*/  @!P3 ST.E.128 desc[UR44][R12.64], R4 ;  /* 0x000000040c00b985 */ /* 0x002fe2000c101d2c */
[----:B----4-:R-:W-:-:S13]  /*4e00*/  ISETP.GE.AND P5, PT, R2, UR4, PT ;  /* 0x0000000402007c0c */ /* 0x010fda000bfa6270 */
[----:B------:R-:W1:Y:S01]  /*4e10*/  @!P5 LDS.128 R8, [R65+0xe000] ;  /* 0x00e000004108d984 */ /* 0x000e620000000c00 */
[----:B------:R-:W-:-:S05]  /*4e20*/  @!P5 IADD3 R14, P6, R2, R14, RZ ;  /* 0x0000000e020ed210 */ /* 0x000fca0007fde0ff */
[----:B-----5:R-:W-:-:S05]  /*4e30*/  @!P5 IMAD.X R15, R3, 0x1, R0, P6 ;  /* 0x00000001030fd824 */ /* 0x020fca00030e0600 */
[----:B-1----:R4:W-:Y:S03]  /*4e40*/  @!P5 ST.E.128 desc[UR44][R14.64], R8 ;  /* 0x000000080e00d985 */ /* 0x0029e6000c101d2c */
.L_x_14491:
[----:B------:R-:W-:Y:S05]  /*4e50*/  BSYNC B0 ;  /* 0x0000000000007941 */ /* 0x000fea0003800000 */
.L_x_14482:
[----:B-12---:R-:W1:Y:S01]  /*4e60*/  S2R R0, SR_TID.X ;  /* 0x0000000000007919 */ /* 0x006e620000002100 */
        /* <DEDUP_REMOVED lines=15> */
.L_x_14509:
[----:B------:R-:W-:Y:S05]  /*4f60*/  BSYNC B0 ;  /* 0x0000000000007941 */ /* 0x000fea0003800000 */
.L_x_14508:
[----:B------:R-:W1:Y:S01]  /*4f70*/  SYNCS.PHASECHK.TRANS64.TRYWAIT P4, [R48+URZ+0x132b0], R73 ;  /* 0x0132b049300075a7 */ /* 0x000e62000808017f */
[----:B------:R-:W-:Y:S04]  /*4f80*/  BSSY B0, `(.L_x_14510) ;  /* 0x0000002000007945 */ /* 0x000fe80003800000 */
[----:B-1----:R-:W-:Y:S05]  /*4f90*/  @!P4 BRA `(.L_x_14511) ;  /* 0x000001fc0098c947 */ /* 0x002fea0003800000 */
.L_x_14813:
[----:B------:R-:W-:Y:S05]  /*4fa0*/  BSYNC B0 ;  /* 0x0000000000007941 */ /* 0x000fea0003800000 */
.L_x_14510:
[----:B0-----:R-:W5:Y:S01]  /*4fb0*/  LDL R6, [R1+0x8] ;  /* 0x0000080001067983 */ /* 0x001f620000100800 */
[----:B------:R-:W-:Y:S01]  /*4fc0*/  ULDC.64 UR4, c[0x0][0x328] ;  /* 0x0000ca0000047ab9 */ /* 0x000fe20000000a00 */
[----:B------:R-:W-:Y:S01]  /*4fd0*/  ULDC.64 UR6, c[0x0][0x318] ;  /* 0x0000c60000067ab9 */ /* 0x000fe20000000a00 */
[----:B--2---:R-:W-:Y:S01]  /*4fe0*/  IMAD R0, R69, UR4, RZ ;  /* 0x0000000445007c24 */ /* 0x004fe2000f8e02ff */
[----:B------:R-:W0:Y:S01]  /*4ff0*/  S2R R4, SR_TID.X ;  /* 0x0000000000047919 */ /* 0x000e220000002100 */
[C---:B---3--:R-:W-:Y:S01]  /*5000*/  IMAD.WIDE.U32 R2, R67.reuse, UR4, RZ ;  /* 0x0000000443027c25 */ /* 0x048fe2000f8e00ff */
        /* <DEDUP_REMOVED lines=10> */
[----:B-----5:R-:W-:-:S04]  /*50b0*/  IMAD.WIDE.U32 R2, R6, UR4, R66 ;  /* 0x0000000406027c25 */ /* 0x020fc8000f8e0042 */
[----:B------:R-:W-:Y:S01]  /*50c0*/  IMAD R5, R6, UR5, R0 ;  /* 0x0000000506057c24 */ /* 0x000fe2000f8e0200 */
[----:B------:R-:W-:Y:S01]  /*50d0*/  IADD3 R0, P4, R2, UR6, RZ ;  /* 0x0000000602007c10 */ /* 0x000fe2000ff9e0ff */
[C---:B0-----:R-:W-:Y:S02]  /*50e0*/  VIADD R6, R4.reuse, 0xffffff80 ;  /* 0xffffff8004067836 */ /* 0x041fe40000000000 */
[----:B------:R-:W-:Y:S01]  /*50f0*/  VIADD R4, R4, 0xffffff80 ;  /* 0xffffff8004047836 */ /* 0x000fe20000000000 */
[----:B------:R-:W-:Y:S01]  /*5100*/  IADD3.X R2, R3, UR7, R5, P4, !PT ;  /* 0x0000000703027c10 */ /* 0x000fe2000a7fe405 */
[----:B------:R0:W2:Y:S03]  /*5110*/  SHFL.IDX PT, R13, R0, RZ, 0x1e1f ;  /* 0x001e1fff000d7589 */ /* 0x0000a600000e0000 */
[----:B------:R-:W-:Y:S01]  /*5120*/  LEA.HI R4, R4, R6, RZ, 0x1 ;  /* 0x0000000604047211 */ /* 0x000fe200078f08ff */
[----:B------:R0:W3:Y:S03]  /*5130*/  SHFL.IDX PT, R5, R2, RZ, 0x1e1f ;  /* 0x001e1fff02057589 */ /* 0x0000e600000e0000 */
[----:B------:R-:W-:-:S04]  /*5140*/  SHF.R.S32.HI R4, RZ, 0x1, R4 ;  /* 0x00000001ff047819 */ /* 0x000fc80000011404 */
[----:B------:R-:W-:-:S13]  /*5150*/  ISETP.GT.AND P4, PT, R71, R4, PT ;  /* 0x000000044700720c */ /* 0x000fda0003f84270 */
[----:B0-2---:R-:W-:Y:S05]  /*5160*/  @!P4 BRA `(.L_x_14513) ;  /* 0x000000000034c947 */ /* 0x005fea0003800000 */
[----:B------:R-:W2:Y:S01]  /*5170*/  LDL R6, [R1+0x20] ;  /* 0x0000200001067983 */ /* 0x000ea20000100800 */
[----:B------:R-:W-:-:S03]  /*5180*/  ULDC UR4, c[0x0][0x2f4] ;  /* 0x0000bd0000047ab9 */ /* 0x000fc60000000800 */
[----:B------:R-:W5:Y:S01]  /*5190*/  LDL R4, [R1+0x30] ;  /* 0x0000300001047983 */ /* 0x000f620000100800 */
[----:B------:R-:W-:-:S13]  /*51a0*/  ISETP.GE.AND P4, PT, R18, UR4, PT ;  /* 0x0000000412007c0c */ /* 0x000fda000bf86270 */
[----:B------:R-:W-:-:S05]  /*51b0*/  @!P4 IADD3 R2, P5, R18, R13, RZ ;  /* 0x0000000d1202c210 */ /* 0x000fca0007fbe0ff */
[----:B---3--:R-:W-:Y:S01]  /*51c0*/  @!P4 IMAD.X R3, R5, 0x1, R19, P5 ;  /* 0x000000010503c824 */ /* 0x008fe200028e0613 */
[----:B--2---:R-:W-:-:S13]  /*51d0*/  ISETP.GE.AND P5, PT, R6, UR4, PT ;  /* 0x0000000406007c0c */ /* 0x004fda000bfa6270 */
[----:B------:R-:W-:-:S05]  /*51e0*/  @!P5 IADD3 R12, P6, R6, R13, RZ ;  /* 0x0000000d060cd210 */ /* 0x000fca0007fde0ff */
[----:B-----5:R-:W-:Y:S02]  /*51f0*/  @!P5 IMAD.X R13, R5, 0x1, R4, P6 ;  /* 0x00000001050dd824 */ /* 0x020fe400030e0604 */
[----:B------:R-:W0:Y:S04]  /*5200*/  @!P4 LDS.128 R4, [R68+0x6000] ;  /* 0x006000004404c984 */ /* 0x000e280000000c00 */
[----:B0-----:R-:W-:Y:S04]  /*5210*/  @!P4 ST.E.128 desc[UR44][R2.64], R4 ;  /* 0x000000040200c985 */ /* 0x001fe8000c101d2c */
[----:B----4-:R-:W0:Y:S04]  /*5220*/  @!P5 LDS.128 R8, [R65+0x6000] ;  /* 0x006000004108d984 */ /* 0x010e280000000c00 */
[----:B0-----:R0:W-:Y:S02]  /*5230*/  @!P5 ST.E.128 desc[UR44][R12.64], R8 ;  /* 0x000000080c00d985 */ /* 0x0011e4000c101d2c */
.L_x_14513:
[----:B------:R-:W-:Y:S05]  /*5240*/  BSYNC B0 ;  /* 0x0000000000007941 */ /* 0x000fea0003800000 */
.L_x_14512:
[----:B------:R-:W2:Y:S01]  /*5250*/  LDL.LU R2, [R1+0x24] ;  /* 0x0000240001027983 */ /* 0x000ea20000300800 */
[----:B------:R-:W-:Y:S02]  /*5260*/  VIADD R157, R157, 0x1 ;  /* 0x000000019d9d7836 */ /* 0x000fe40000000000 */
[----:B-1----:R-:W-:Y:S01]  /*5270*/  @!P3 VIADD R48, R48, 0x132c0 ;  /* 0x000132c03030b836 */ /* 0x002fe20000000000 */
        /* <DEDUP_REMOVED lines=9> */
[----:B------:R-:W-:Y:S02]  /*5310*/  SEL R0, RZ, 0x1, P4 ;  /* 0x00000001ff007807 */ /* 0x000fe40002000000 */
[----:B------:R-:W-:Y:S01]  /*5320*/  SEL R157, R157, RZ, P4 ;  /* 0x000000ff9d9d7207 */ /* 0x000fe20002000000 */
[----:B------:R1:W-:Y:S01]  /*5330*/  @!P3 SYNCS.ARRIVE.TRANS64.RED.A1T0 RZ, [R48+URZ], RZ ;  /* 0x000000ff30ffb9a7 */ /* 0x0003e2000810043f */
[----:B------:R-:W-:Y:S02]  /*5340*/  PLOP3.LUT P3, PT, PT, PT, PT, 0x8, 0x0 ;  /* 0x000000000000781c */ /* 0x000fe40003f6e170 */
[----:B--2---:R-:W-:-:S05]  /*5350*/  LOP3.LUT R2, R2, R0, RZ, 0x3c, !PT ;  /* 0x0000000002027212 */ /* 0x004fca00078e3cff */
[----:B------:R1:W-:Y:S01]  /*5360*/  STL [R1+0x24], R2 ;  /* 0x0000240201007387 */ /* 0x0003e20000100800 */
[----:B------:R-:W-:Y:S05]  /*5370*/  @P2 BRA `(.L_x_14514) ;  /* 0xffffffcc00a02947 */ /* 0x000fea000383ffff */
.L_x_14477:
[----:B0---4-:R-:W2:Y:S01]  /*5380*/  LDL R8, [R1+0x28] ;  /* 0x0000280001087983 */ /* 0x011ea20000100800 */
[----:B------:R-:W0:Y:S03]  /*5390*/  LDC R0, c[0x0][0x448] ;  /* 0x00011200ff007b82 */ /* 0x000e260000000800 */
[----:B---3--:R-:W3:Y:S04]  /*53a0*/  LDL R5, [R1+0x10] ;  /* 0x0000100001057983 */ /* 0x008ee80000100800 */
[----:B------:R-:W3:Y:S01]  /*53b0*/  LDL R4, [R1+0x14] ;  /* 0x0000140001047983 */ /* 0x000ee20000100800 */
[----:B------:R-:W4:Y:S01]  /*53c0*/  LDC.64 R6, c[0x0][0x9e0] ;  /* 0x00027800ff067b82 */ /* 0x000f220000000a00 */
[----:B0-----:R-:W-:-:S13]  /*53d0*/  ISETP.NE.AND P1, PT, R0, 0x1, PT ;  /* 0x000000010000780c */ /* 0x001fda0003f25270 */
[----:B------:R-:W0:Y:S08]  /*53e0*/  @P1 LDC R3, c[0x0][0x44c] ;  /* 0x00011300ff031b82 */ /* 0x000e300000000800 */
[----:B-1----:R-:W1:Y:S01]  /*53f0*/  @P1 LDC R2, c[0x0][0x450] ;  /* 0x00011400ff021b82 */ /* 0x002e620000000800 */
        /* <DEDUP_REMOVED lines=10> */
.L_x_14516:
[----:B------:R-:W-:Y:S05]  /*54a0*/  BSYNC B0 ;  /* 0x0000000000007941 */ /* 0x000fea0003800000 */
.L_x_14515:
        /* <DEDUP_REMOVED lines=13> */
.L_x_14519:
[----:B------:R-:W-:-:S13]  /*5580*/  ISETP.NE.AND P0, PT, R7, 0x1, PT ;  /* 0x000000010700780c */ /* 0x000fda0003f05270 */
[----:B------:R-:W0:Y:S02]  /*5590*/  @P0 LDC.64 R4, c[0x0][0x9e8] ;  /* 0x00027a00ff040b82 */ /* 0x000e240000000a00 */
[----:B0-----:R-:W-:-:S05]  /*55a0*/  @P0 IMAD.HI.U32 R4, R2, R4, RZ ;  /* 0x0000000402040227 */ /* 0x001fca00078e00ff */
[----:B------:R-:W-:-:S07]  /*55b0*/  @P0 SHF.R.U32.HI R2, RZ, R5, R4 ;  /* 0x00000005ff020219 */ /* 0x000fce0000011604 */
.L_x_14520:
[----:B------:R-:W-:Y:S05]  /*55c0*/  BSYNC B0 ;  /* 0x0000000000007941 */ /* 0x000fea0003800000 */
.L_x_14518:
[----:B------:R-:W-:-:S05]  /*55d0*/  IMAD R3, R2, R7, R7 ;  /* 0x0000000702037224 */ /* 0x000fca00078e0207 */
[----:B------:R-:W-:-:S07]  /*55e0*/  VIMNMX R0, R0, R3, PT ;  /* 0x0000000300007248 */ /* 0x000fce0003fe0100 */
.L_x_14517:
[----:B------:R-:W0:Y:S01]  /*55f0*/  @P1 LDC R2, c[0x0][0x44c] ;  /* 0x00011300ff021b82 */ /* 0x000e220000000800 */
[----:B------:R-:W-:Y:S01]  /*5600*/  VIADD R0, R0, 0x9f ;  /* 0x0000009f00007836 */ /* 0x000fe20000000000 */
[----:B------:R-:W-:Y:S01]  /*5610*/  ULDC UR4, c[0x0][0x9dc] ;  /* 0x0002770000047ab9 */ /* 0x000fe20000000800 */
[----:B------:R-:W-:Y:S02]  /*5620*/  IMAD.MOV.U32 R5, RZ, RZ, R8 ;  /* 0x000000ffff057224 */ /* 0x000fe400078e0008 */
[----:B------:R-:W-:-:S03]  /*5630*/  IMAD.HI R0, R0, 0x66666667, RZ ;  /* 0x6666666700007827 */ /* 0x000fc600078e02ff */
[----:B------:R-:W1:Y:S02]  /*5640*/  @P1 LDC R9, c[0x0][0x450] ;  /* 0x00011400ff091b82 */ /* 0x000e640000000800 */
[----:B------:R-:W-:-:S04]  /*5650*/  SHF.R.U32.HI R3, RZ, 0x1f, R0 ;  /* 0x0000001fff037819 */ /* 0x000fc80000011600 */
[----:B------:R-:W-:-:S04]  /*5660*/  LEA.HI.SX32 R0, R0, R3, 0x1a ;  /* 0x0000000300007211 */ /* 0x000fc800078fd2ff */
        /* <DEDUP_REMOVED lines=16> */
.L_x_14523:
[----:B------:R-:W-:-:S13]  /*5770*/  ISETP.NE.AND P0, PT, R7, 0x1, PT ;  /* 0x000000010700780c */ /* 0x000fda0003f05270 */
[----:B------:R-:W0:Y:S02]  /*5780*/  @P0 LDC.64 R4, c[0x0][0x9e8] ;  /* 0x00027a00ff040b82 */ /* 0x000e240000000a00 */
[----:B0-----:R-:W-:-:S05]  /*5790*/  @P0 IMAD.HI.U32 R4, R2, R4, RZ ;  /* 0x0000000402040227 */ /* 0x001fca00078e00ff */
[----:B------:R-:W-:-:S07]  /*57a0*/  @P0 SHF.R.U32.HI R2, RZ, R5, R4 ;  /* 0x00000005ff020219 */ /* 0x000fce0000011604 */
.L_x_14524:
[----:B------:R-:W-:Y:S05]  /*57b0*/  BSYNC B0 ;  /* 0x0000000000007941 */ /* 0x000fea0003800000 */
.L_x_14522:
[----:B------:R-:W-:-:S05]  /*57c0*/  IMAD R3, R2, R7, RZ ;  /* 0x0000000702037224 */ /* 0x000fca00078e02ff */
[----:B------:R-:W-:-:S07]  /*57d0*/  VIMNMX R0, R0, R3, !PT ;  /* 0x0000000300007248 */ /* 0x000fce0007fe0100 */
.L_x_14521:
[----:B------:R-:W-:Y:S01]  /*57e0*/  IMAD.HI R0, R0, 0x66666667, RZ ;  /* 0x6666666700007827 */ /* 0x000fe200078e02ff */
[----:B------:R-:W-:Y:S02]  /*57f0*/  PLOP3.LUT P0, PT, PT, PT, PT, 0x80, 0x0 ;  /* 0x000000000000781c */ /* 0x000fe40003f0f070 */
[----:B------:R-:W-:Y:S02]  /*5800*/  CS2R R56, SRZ ;  /* 0x0000000000387805 */ /* 0x000fe4000001ff00 */
[----:B------:R-:W-:Y:S01]  /*5810*/  CS2R R54, SRZ ;  /* 0x0000000000367805 */ /* 0x000fe2000001ff00 */
[----:B------:R-:W-:Y:S01]  /*5820*/  IMAD.MOV.U32 R20, RZ, RZ, RZ ;  /* 0x000000ffff147224 */ /* 0x000fe200078e00ff */
[----:B------:R-:W-:Y:S02]  /*5830*/  SHF.R.U32.HI R3, RZ, 0x1f, R0 ;  /* 0x0000001fff037819 */ /* 0x000fe40000011600 */
[----:B------:R-:W-:Y:S02]  /*5840*/  CS2R R6, SRZ ;  /* 0x0000000000067805 */ /* 0x000fe4000001ff00 */
[----:B------:R-:W-:-:S02]  /*5850*/  CS2R R52, SRZ ;  /* 0x0000000000347805 */ /* 0x000fc4000001ff00 */
[----:B------:R-:W-:Y:S02]  /*5860*/  CS2R R8, SRZ ;  /* 0x0000000000087805 */ /* 0x000fe4000001ff00 */
[----:B------:R-:W-:Y:S02]  /*5870*/  LEA.HI.SX32 R3, R0, R3, 0x1a ;  /* 0x0000000300037211 */ /* 0x000fe400078fd2ff */
[----:B------:R-:W-:Y:S02]  /*5880*/  CS2R R46, SRZ ;  /* 0x00000000002e7805 */ /* 0x000fe4000001ff00 */
[----:B------:R-:W-:Y:S02]  /*5890*/  CS2R R10, SRZ ;  /* 0x00000000000a7805 */ /* 0x000fe4000001ff00 */
[----:B------:R-:W-:Y:S02]  /*58a0*/  CS2R R12, SRZ ;  /* 0x00000000000c7805 */ /* 0x000fe4000001ff00 */
[----:B------:R-:W-:Y:S01]  /*58b0*/  VIMNMX R2, RZ, R3, !PT ;  /* 0x00000003ff027248 */ /* 0x000fe20007fe0100 */
[----:B------:R-:W-:Y:S01]  /*58c0*/  IMAD.MOV.U32 R44, RZ, RZ, RZ ;  /* 0x000000ffff2c7224 */ /* 0x000fe200078e00ff */
[----:B------:R-:W-:-:S02]  /*58d0*/  CS2R R14, SRZ ;  /* 0x00000000000e7805 */ /* 0x000fc4000001ff00 */
[----:B------:R-:W-:Y:S02]  /*58e0*/  CS2R R38, SRZ ;  /* 0x0000000000267805 */ /* 0x000fe4000001ff00 */
[----:B------:R-:W-:Y:S01]  /*58f0*/  ISETP.GT.AND P1, PT, R105, R2, PT ;  /* 0x000000026900720c */ /* 0x000fe20003f24270 */
[----:B------:R0:W-:Y:S01]  /*5900*/  STL [R1+0x40], R2 ;  /* 0x0000400201007387 */ /* 0x0001e20000100800 */
[----:B------:R-:W-:Y:S02]  /*5910*/  CS2R R36, SRZ ;  /* 0x0000000000247805 */ /* 0x000fe4000001ff00 */
[----:B------:R-:W-:Y:S02]  /*5920*/  CS2R R24, SRZ ;  /* 0x0000000000187805 */ /* 0x000fe4000001ff00 */
[----:B------:R-:W-:Y:S02]  /*5930*/  CS2R R28, SRZ ;  /* 0x00000000001c7805 */ /* 0x000fe4000001ff00 */
[----:B------:R-:W-:Y:S01]  /*5940*/  CS2R R26, SRZ ;  /* 0x00000000001a7805 */ /* 0x000fe2000001ff00 */
[----:B------:R-:W-:Y:S01]  /*5950*/  IMAD.MOV.U32 R59, RZ, RZ, RZ ;  /* 0x000000ffff3b7224 */ /* 0x000fe200078e00ff */
[----:B------:R-:W-:Y:S01]  /*5960*/  CS2R R32, SRZ ;  /* 0x0000000000207805 */ /* 0x000fe2000001ff00 */
[----:B------:R-:W-:-:S02]  /*5970*/  IMAD.MOV.U32 R61, RZ, RZ, RZ ;  /* 0x000000ffff3d7224 */ /* 0x000fc400078e00ff */
[----:B0-----:R-:W-:Y:S05]  /*5980*/  @!P1 BRA `(.L_x_14525) ;  /* 0x0000015000a09947 */ /* 0x001fea0003800000 */
[----:B------:R-:W0:Y:S01]  /*5990*/  S2R R2, SR_TID.X ;  /* 0x0000000000027919 */ /* 0x000e220000002100 */
[----:B------:R-:W-:Y:S01]  /*59a0*/  VIADD R26, R22, 0xb000 ;  /* 0x0000b000161a7836 */ /* 0x000fe20000000000 */
[----:B------:R-:W-:Y:S04]  /*59b0*/  BSSY B6, `(.L_x_14526) ;  /* 0x000001e000067945 */ /* 0x000fe80003800000 */
[----:B------:R-:W-:Y:S01]  /*59c0*/  LOP3.LUT P0, RZ, R26, 0x9f, RZ, 0xc0, !PT ;  /* 0x0000009f1aff7812 */ /* 0x000fe2000780c0ff */
[----:B0-----:R-:W-:-:S05]  /*59d0*/  VIADD R24, R2, 0xffffff80 ;  /* 0xffffff8002187836 */ /* 0x001fca0000000000 */
[----:B------:R-:W-:-:S04]  /*59e0*/  SHF.R.S32.HI R25, RZ, 0x1f, R24 ;  /* 0x0000001fff197819 */ /* 0x000fc80000011418 */
[----:B------:R-:W-:-:S04]  /*59f0*/  LEA.HI R0, R25, R24, RZ, 0x7 ;  /* 0x0000001819007211 */ /* 0x000fc800078f38ff */
[----:B------:R-:W-:-:S06]  /*5a00*/  SHF.R.S32.HI R0, RZ, 0x7, R0 ;  /* 0x00000007ff007819 */ /* 0x000fcc0000011400 */
        /* <DEDUP_REMOVED lines=24> */
.L_x_14527:
[----:B------:R-:W-:Y:S05]  /*5b90*/  BSYNC B6 ;  /* 0x0000000000067941 */ /* 0x000fea0003800000 */
.L_x_14526:
        /* <DEDUP_REMOVED lines=8> */
[----:B------:R-:W0:Y:S08]  /*5c20*/  @P0 LDC.64 R6, c[0x0][0x9a8] ;  /* 0x00026a00ff060b82 */ /* 0x000e300000000a00 */
[----:B------:R-:W1:Y:S08]  /*5c30*/  @P1 LDC.64 R8, c[0x0][0x9b8] ;  /* 0x00026e00ff081b82 */ /* 0x000e700000000a00 */
[----:B------:R-:W4:Y:S08]  /*5c40*/  @P0 LDC.64 R10, c[0x0][0x9b0] ;  /* 0x00026c00ff0a0b82 */ /* 0x000f300000000a00 */
[----:B------:R-:W4:Y:S01]  /*5c50*/  @P1 LDC.64 R12, c[0x0][0x9c0] ;  /* 0x00027000ff0c1b82 */ /* 0x000f220000000a00 */
[----:B--2---:R-:W-:-:S02]  /*5c60*/  @P0 SHF.R.S32.HI R3, RZ, 0x1f, R21 ;  /* 0x0000001fff030819 */ /* 0x004fc40000011415 */
[----:B------:R-:W-:-:S03]  /*5c70*/  @P1 SHF.R.S32.HI R5, RZ, 0x1f, R21 ;  /* 0x0000001fff051819 */ /* 0x000fc60000011415 */
[-C--:B0-----:R-:W-:Y:S02]  /*5c80*/  @P0 IMAD R0, R3, R6.reuse, RZ ;  /* 0x0000000603000224 */ /* 0x081fe400078e02ff */
[----:B---3--:R-:W-:Y:S02]  /*5c90*/  IMAD.MOV.U32 R20, RZ, RZ, R2 ;  /* 0x000000ffff147224 */ /* 0x008fe400078e0002 */
[C---:B------:R-:W-:Y:S02]  /*5ca0*/  @P0 IMAD R7, R21.reuse, R7, R0 ;  /* 0x0000000715070224 */ /* 0x040fe400078e0200 */
[----:B------:R-:W-:Y:S01]  /*5cb0*/  @P0 IMAD.WIDE.U32 R2, R21, R6, RZ ;  /* 0x0000000615020225 */ /* 0x000fe200078e00ff */
[----:B------:R-:W-:-:S03]  /*5cc0*/  @P0 SHF.R.S32.HI R15, RZ, 0x1f, R20 ;  /* 0x0000001fff0f0819 */ /* 0x000fc60000011414 */
[-C--:B-1----:R-:W-:Y:S02]  /*5cd0*/  @P1 IMAD R4, R5, R8.reuse, RZ ;  /* 0x0000000805041224 */ /* 0x082fe400078e02ff */
[----:B------:R-:W-:Y:S01]  /*5ce0*/  @P0 IMAD.IADD R3, R3, 0x1, R7 ;  /* 0x0000000103030824 */ /* 0x000fe200078e0207 */
[----:B------:R-:W-:Y:S01]  /*5cf0*/  @P1 SHF.R.S32.HI R7, RZ, 0x1f, R20 ;  /* 0x0000001fff071819 */ /* 0x000fe20000011414 */
[C---:B------:R-:W-:Y:S02]  /*5d00*/  @P1 IMAD R9, R21.reuse, R9, R4 ;  /* 0x0000000915091224 */ /* 0x040fe400078e0204 */
[----:B------:R-:W-:-:S04]  /*5d10*/  @P1 IMAD.WIDE.U32 R4, R21, R8, RZ ;  /* 0x0000000815041225 */ /* 0x000fc800078e00ff */
[----:B----4-:R-:W-:Y:S02]  /*5d20*/  @P0 IMAD R0, R15, R10, RZ ;  /* 0x0000000a0f000224 */ /* 0x010fe400078e02ff */
        /* <DEDUP_REMOVED lines=10> */
[----:B------:R-:W-:Y:S01]  /*5dd0*/  IMAD.MOV.U32 R0, RZ, RZ, 0x3f800000 ;  /* 0x3f800000ff007424 */ /* 0x000fe200078e00ff */
[----:B------:R-:W-:Y:S02]  /*5de0*/  ULDC UR4, c[0x0][0x3f4] ;  /* 0x0000fd0000047ab9 */ /* 0x000fe40000000800 */
        /* <DEDUP_REMOVED lines=20> */
.L_x_14531:
[----:B-1----:R1:W2:Y:S02]  /*5f30*/  SYNCS.PHASECHK.TRANS64.TRYWAIT P0, [R22+URZ+0x13200], R3 ;  /* 0x01320003160075a7 */ /* 0x0022a4000800017f */
[----:B--2---:R-:W-:Y:S05]  /*5f40*/  @!P0 NANOSLEEP.SYNCS 0x989680 ;  /* 0x009896800000895d */ /* 0x004fea0003900000 */
[----:B------:R-:W2:Y:S02]  /*5f50*/  @!P0 SYNCS.PHASECHK.TRANS64 P0, [R22+URZ+0x13200], R3 ;  /* 0x01320003160085a7 */ /* 0x000ea4000800007f */
[----:B--2---:R-:W-:Y:S05]  /*5f60*/  @!P0 BRA `(.L_x_14531) ;  /* 0xfffffffc00f08947 */ /* 0x004fea000383ffff */
.L_x_14530:
[----:B------:R-:W-:Y:S05]  /*5f70*/  BSYNC B0 ;  /* 0x0000000000007941 */ /* 0x000fea0003800000 */
.L_x_14529:
[----:B------:R-:W-:Y:S05]  /*5f80*/  BRA `(.L_x_14532) ;  /* 0x0000002c00387947 */ /* 0x000fea0003800000 */
.L_x_14528:
        /* <DEDUP_REMOVED lines=30> */
.L_x_14534:
[----:B------:R-:W-:Y:S05]  /*6170*/  BSYNC B6 ;  /* 0x0000000000067941 */ /* 0x000fea0003800000 */
.L_x_14533:
        /* <DEDUP_REMOVED lines=12> */
[----:B------:R-:W-:Y:S01]  /*6240*/  ULDC.64 UR4, c[0x0][0x3f8] ;  /* 0x0000fe0000047ab9 */ /* 0x000fe20000000a00 */
[----:B------:R-:W-:Y:S01]  /*6250*/  ULDC.64 UR6, c[0x0][0x408] ;  /* 0x0001020000067ab9 */ /* 0x000fe20000000a00 */
[----:B------:R-:W-:Y:S02]  /*6260*/  IMAD.MOV.U32 R6, RZ, RZ, R26 ;  /* 0x000000ffff067224 */ /* 0x000fe400078e001a */
[----:B------:R-:W-:Y:S02]  /*6270*/  IMAD.MOV.U32 R7, RZ, RZ, R29 ;  /* 0x000000ffff077224 */ /* 0x000fe400078e001d */
[----:B------:R-:W-:Y:S02]  /*6280*/  IMAD.MOV.U32 R8, RZ, RZ, R30 ;  /* 0x000000ffff087224 */ /* 0x000fe400078e001e */
[----:B------:R-:W-:Y:S01]  /*6290*/  IMAD.MOV.U32 R9, RZ, RZ, R33 ;  /* 0x000000ffff097224 */ /* 0x000fe200078e0021 */
        /* <DEDUP_REMOVED lines=8> */
[C---:B------:R-:W-:Y:S02]  /*6320*/  IMAD R4, R0.reuse, UR4, RZ ;  /* 0x0000000400047c24 */ /* 0x040fe4000f8e02ff */
[----:B------:R-:W-:Y:S02]  /*6330*/  IMAD R0, R0, UR6, RZ ;  /* 0x0000000600007c24 */ /* 0x000fe4000f8e02ff */
[----:B------:R-:W-:-:S04]  /*6340*/  IMAD.WIDE.U32 R8, R3, UR6, R8 ;  /* 0x0000000603087c25 */ /* 0x000fc8000f8e0008 */
[C---:B------:R-:W-:Y:S01]  /*6350*/  IMAD R11, R3.reuse, UR7, R0 ;  /* 0x00000007030b7c24 */ /* 0x040fe2000f8e0200 */
[----:B------:R-:W-:Y:S01]  /*6360*/  LEA.HI R0, R24, R24, RZ, 0x1 ;  /* 0x0000001818007211 */ /* 0x000fe200078f08ff */
[----:B------:R-:W-:Y:S01]  /*6370*/  IMAD R13, R3, UR5, R4 ;  /* 0x00000005030d7c24 */ /* 0x000fe2000f8e0204 */
[----:B------:R-:W-:Y:S01]  /*6380*/  ULDC.64 UR4, c[0x0][0x3e8] ;  /* 0x0000fa0000047ab9 */ /* 0x000fe20000000a00 */
[----:B------:R-:W-:Y:S01]  /*6390*/  ULDC.64 UR6, c[0x0][0x400] ;  /* 0x0001000000067ab9 */ /* 0x000fe20000000a00 */
[----:B------:R-:W-:Y:S02]  /*63a0*/  LOP3.LUT R15, R0, 0xfffffffe, RZ, 0xc0, !PT ;  /* 0xfffffffe000f7812 */ /* 0x000fe400078ec0ff */
[----:B------:R-:W-:Y:S01]  /*63b0*/  IADD3 R3, P0, R6, UR4, RZ ;  /* 0x0000000406037c10 */ /* 0x000fe2000ff1e0ff */
[----:B------:R-:W-:Y:S01]  /*63c0*/  UMOV UR4, 0xffffffff ;  /* 0xffffffff00047882 */ /* 0x000fe20000000000 */
[----:B------:R-:W-:Y:S01]  /*63d0*/  IADD3 R5, P1, R8, UR6, RZ ;  /* 0x0000000608057c10 */ /* 0x000fe2000ff3e0ff */
[----:B------:R-:W-:Y:S01]  /*63e0*/  IMAD.IADD R15, R24, 0x1, -R15 ;  /* 0x00000001180f7824 */ /* 0x000fe200078e0a0f */
[----:B------:R-:W-:-:S02]  /*63f0*/  IADD3.X R13, R7, UR5, R13, P0, !PT ;  /* 0x00000005070d7c10 */ /* 0x000fc400087fe40d */
[----:B------:R-:W-:Y:S01]  /*6400*/  IADD3.X R4, R9, UR7, R11, P1, !PT ;  /* 0x0000000709047c10 */ /* 0x000fe20008ffe40b */
[----:B------:R-:W-:-:S04]  /*6410*/  IMAD.SHL.U32 R31, R15, 0x8, RZ ;  /* 0x000000080f1f7824 */ /* 0x000fc800078e00ff */
[----:B------:R-:W-:Y:S01]  /*6420*/  VIADD R33, R31, 0x10 ;  /* 0x000000101f217836 */ /* 0x000fe20000000000 */
[----:B------:R-:W-:Y:S06]  /*6430*/  BRA.DIV UR4, `(.L_x_14537) ;  /* 0x000001ea04847947 */ /* 0x000fec000b800000 */
[----:B------:R0:W1:Y:S04]  /*6440*/  SHFL.IDX PT, R0, R13, RZ, 0x1e1f ;  /* 0x001e1fff0d007589 */ /* 0x00006800000e0000 */
[----:B------:R-:W2:Y:S04]  /*6450*/  SHFL.IDX PT, R3, R3, RZ, 0x1e1f ;  /* 0x001e1fff03037589 */ /* 0x000ea800000e0000 */
[----:B------:R-:W3:Y:S04]  /*6460*/  SHFL.IDX PT, R4, R4, RZ, 0x1e1f ;  /* 0x001e1fff04047589 */ /* 0x000ee800000e0000 */
[----:B------:R0:W4:Y:S02]  /*6470*/  SHFL.IDX PT, R14, R5, RZ, 0x1e1f ;  /* 0x001e1fff050e7589 */ /* 0x00012400000e0000 */
.L_x_14819:
[----:B0-----:R-:W5:Y:S04]  /*6480*/  LDL R5, [R1+0x10] ;  /* 0x0000100001057983 */ /* 0x001f680000100800 */
[----:B------:R-:W2:Y:S01]  /*6490*/  LDL R6, [R1+0x54] ;  /* 0x0000540001067983 */ /* 0x000ea20000100800 */
[----:B------:R-:W-:Y:S01]  /*64a0*/  BSSY B1, `(.L_x_14538) ;  /* 0x0000021000017945 */ /* 0x000fe20003800000 */
[----:B------:R-:W-:Y:S02]  /*64b0*/  CS2R R12, SRZ ;  /* 0x00000000000c7805 */ /* 0x000fe4000001ff00 */
[----:B------:R-:W-:Y:S01]  /*64c0*/  CS2R R8, SRZ ;  /* 0x0000000000087805 */ /* 0x000fe2000001ff00 */
[----:B-----5:R-:W-:Y:S01]  /*64d0*/  IMAD R29, R5, R20, RZ ;  /* 0x00000014051d7224 */ /* 0x020fe200078e02ff */
[----:B------:R-:W-:-:S02]  /*64e0*/  CS2R R20, SRZ ;  /* 0x0000000000147805 */ /* 0x000fc4000001ff00 */
[----:B--2---:R-:W-:Y:S02]  /*64f0*/  LEA.HI R5, R6, R6, RZ, 0x1 ;  /* 0x0000000606057211 */ /* 0x004fe400078f08ff */
[----:B------:R-:W-:Y:S02]  /*6500*/  ISETP.GE.AND P0, PT, R10, R29, PT ;  /* 0x0000001d0a00720c */ /* 0x000fe40003f06270 */
[----:B------:R-:W-:Y:S02]  /*6510*/  CS2R R10, SRZ ;  /* 0x00000000000a7805 */ /* 0x000fe4000001ff00 */
[----:B------:R-:W-:-:S05]  /*6520*/  LOP3.LUT R5, R5, 0xfffffffe, RZ, 0xc0, !PT ;  /* 0xfffffffe05057812 */ /* 0x000fca00078ec0ff */
[----:B------:R-:W-:-:S05]  /*6530*/  IMAD.IADD R5, R6, 0x1, -R5 ;  /* 0x0000000106057824 */ /* 0x000fca00078e0a05 */
[----:B------:R-:W-:Y:S01]  /*6540*/  SHF.L.U32 R5, R5, 0x1f, RZ ;  /* 0x0000001f05057819 */ /* 0x000fe200000006ff */
[----:B------:R-:W-:Y:S06]  /*6550*/  @P0 BRA `(.L_x_14539) ;  /* 0x0000000000540947 */ /* 0x000fec0003800000 */
[----:B------:R-:W-:Y:S01]  /*6560*/  ULDC UR4, c[0x0][0x3f4] ;  /* 0x0000fd0000047ab9 */ /* 0x000fe20000000800 */
[----:B------:R-:W-:Y:S02]  /*6570*/  SHF.R.S32.HI R9, RZ, 0x1f, R33 ;  /* 0x0000001fff097819 */ /* 0x000fe40000011421 */
[----:B------:R-:W-:Y:S02]  /*6580*/  CS2R R10, SRZ ;  /* 0x00000000000a7805 */ /* 0x000fe4000001ff00 */
[----:B------:R-:W-:Y:S02]  /*6590*/  ISETP.GE.AND P4, PT, R31, UR4, PT ;  /* 0x000000041f007c0c */ /* 0x000fe4000bf86270 */
[----:B------:R-:W-:Y:S02]  /*65a0*/  ISETP.GE.AND P5, PT, R33, UR4, PT ;  /* 0x0000000421007c0c */ /* 0x000fe4000bfa6270 */
[----:B------:R-:W-:Y:S02]  /*65b0*/  CS2R R20, SRZ ;  /* 0x0000000000147805 */ /* 0x000fe4000001ff00 */
[----:B------:R-:W-:-:S07]  /*65c0*/  CS2R R12, SRZ ;  /* 0x00000000000c7805 */ /* 0x000fce000001ff00 */
[-C--:B----4-:R-:W-:Y:S02]  /*65d0*/  @!P4 IADD3 R34, P1, R31, R14.reuse, RZ ;  /* 0x0000000e1f22c210 */ /* 0x090fe40007f3e0ff */
[CC--:B------:R-:W-:Y:S02]  /*65e0*/  @!P5 IADD3 R26, P2, R33.reuse, R3.reuse, RZ ;  /* 0x00000003211ad210 */ /* 0x0c0fe40007f5e0ff */
[----:B------:R-:W-:Y:S02]  /*65f0*/  @!P5 IADD3 R14, P3, R33, R14, RZ ;  /* 0x0000000e210ed210 */ /* 0x000fe40007f7e0ff */
[----:B------:R-:W-:Y:S01]  /*6600*/  @!P4 IADD3 R6, P0, R31, R3, RZ ;  /* 0x000000031f06c210 */ /* 0x000fe20007f1e0ff */
[----:B-1----:R-:W-:Y:S01]  /*6610*/  @!P5 IMAD.X R27, R0, 0x1, R9, P2 ;  /* 0x00000001001bd824 */ /* 0x002fe200010e0609 */
[----:B------:R-:W-:Y:S01]  /*6620*/  @!P4 SHF.R.S32.HI R3, RZ, 0x1f, R31 ;  /* 0x0000001fff03c819 */ /* 0x000fe2000001141f */
[----:B---3--:R-:W-:Y:S01]  /*6630*/  @!P5 IMAD.X R15, R4, 0x1, R9, P3 ;  /* 0x00000001040fd824 */ /* 0x008fe200018e0609 */
[----:B------:R-:W-:-:S02]  /*6640*/  CS2R R8, SRZ ;  /* 0x0000000000087805 */ /* 0x000fc4000001ff00 */
[----:B------:R0:W5:Y:S01]  /*6650*/  @!P5 LD.E.64 R10, desc[UR44][R26.64] ;  /* 0x0000002c1a0ad980 */ /* 0x000162000c101b00 */
[--C-:B------:R-:W-:Y:S02]  /*6660*/  @!P4 IMAD.X R7, R0, 0x1, R3.reuse, P0 ;  /* 0x000000010007c824 */ /* 0x100fe400000e0603 */
[----:B------:R-:W-:Y:S01]  /*6670*/  @!P4 IMAD.X R35, R4, 0x1, R3, P1 ;  /* 0x000000010423c824 */ /* 0x000fe200008e0603 */
[----:B------:R0:W5:Y:S04]  /*6680*/  @!P5 LD.E.64 R8, desc[UR44][R14.64] ;  /* 0x0000002c0e08d980 */ /* 0x000168000c101b00 */
[----:B------:R0:W5:Y:S04]  /*6690*/  @!P4 LD.E.64 R20, desc[UR44][R6.64] ;  /* 0x0000002c0614c980 */ /* 0x000168000c101b00 */
[----:B------:R0:W5:Y:S02]  /*66a0*/  @!P4 LD.E.64 R12, desc[UR44][R34.64] ;  /* 0x0000002c220cc980 */ /* 0x000164000c101b00 */
.L_x_14539:
[----:B------:R-:W-:Y:S05]  /*66b0*/  BSYNC B1 ;  /* 0x0000000000017941 */ /* 0x000fea0003800000 */
.L_x_14538:
[----:B-1----:R-:W2:Y:S01]  /*66c0*/  LDL.LU R0, [R1+0x4] ;  /* 0x0000040001007983 */ /* 0x002ea20000300800 */
[----:B------:R-:W1:Y:S01]  /*66d0*/  SYNCS.PHASECHK.TRANS64.TRYWAIT P0, [R22+URZ+0x13200], R5 ;  /* 0x01320005160075a7 */ /* 0x000e62000800017f */
[----:B------:R-:W-:Y:S01]  /*66e0*/  BSSY B1, `(.L_x_14540) ;  /* 0x0000005000017945 */ /* 0x000fe20003800000 */
[----:B--2---:R-:W-:-:S05]  /*66f0*/  IMAD R0, R0, -0xc0, R29 ;  /* 0xffffff4000007824 */ /* 0x004fca00078e021d */
[----:B------:R-:W-:-:S04]  /*6700*/  VIMNMX R0, R0, 0xc0, PT ;  /* 0x000000c000007848 */ /* 0x000fc80003fe0100 */
[----:B------:R-:W-:Y:S01]  /*6710*/  ISETP.GE.AND P1, PT, R32, R0, PT ;  /* 0x000000002000720c */ /* 0x000fe20003f26270 */
[----:B-1----:R-:W-:-:S12]  /*6720*/  @!P0 BRA `(.L_x_14541) ;  /* 0x000001e800348947 */ /* 0x002fd80003800000 */
.L_x_14820:
[----:B------:R-:W-:Y:S05]  /*6730*/  BSYNC B1 ;  /* 0x0000000000017941 */ /* 0x000fea0003800000 */
.L_x_14540:
[----:B------:R-:W-:Y:S05]  /*6740*/  @P1 BRA `(.L_x_14542) ;  /* 0x0000002400241947 */ /* 0x000fea0003800000 */
[----:B------:R2:W5:Y:S01]  /*6750*/  LDL R39, [R1+0x34] ;  /* 0x0000340001277983 */ /* 0x0005620000100800 */
[----:B------:R-:W0:Y:S01]  /*6760*/  LDC R0, c[0x0][0x3f4] ;  /* 0x0000fd00ff007b82 */ /* 0x000e220000000800 */
[----:B------:R-:W-:Y:S01]  /*6770*/  BSSY B1, `(.L_x_14543) ;  /* 0x000007b000017945 */ /* 0x000fe20003800000 */
[-C--:B0-----:R-:W-:Y:S02]  /*6780*/  ISETP.GE.AND P0, PT, R31, R0.reuse, PT ;  /* 0x000000001f00720c */ /* 0x081fe40003f06270 */
[----:B------:R-:W-:-:S11]  /*6790*/  ISETP.GE.AND P1, PT, R33, R0, PT ;  /* 0x000000002100720c */ /* 0x000fd60003f26270 */
[----:B--2---:R-:W-:Y:S05]  /*67a0*/  @P0 BRA `(.L_x_14544) ;  /* 0x0000000400dc0947 */ /* 0x004fea0003800000 */
[----:B-----5:R-:W-:Y:S01]  /*67b0*/  IMAD.IADD R0, R22, 0x1, R39 ;  /* 0x0000000116007824 */ /* 0x020fe200078e0227 */
[----:B----4-:R-:W-:Y:S02]  /*67c0*/  SHF.R.U32.HI R14, RZ, 0x8, R20 ;  /* 0x00000008ff0e7819 */ /* 0x010fe40000011614 */
[----:B------:R-:W-:Y:S02]  /*67d0*/  LOP3.LUT R3, R20, 0xff, RZ, 0xc0, !PT ;  /* 0x000000ff14037812 */ /* 0x000fe400078ec0ff */
[----:B-1-3--:R-:W0:Y:S01]  /*67e0*/  LDS.128 R4, [R0+0xb000] ;  /* 0x00b0000000047984 */ /* 0x00ae220000000c00 */
[----:B------:R-:W-:Y:S02]  /*67f0*/  LOP3.LUT R14, R14, 0xff, RZ, 0xc0, !PT ;  /* 0x000000ff0e0e7812 */ /* 0x000fe400078ec0ff */
[----:B------:R-:W-:Y:S02]  /*6800*/  SHF.R.U32.HI R26, RZ, 0x8, R21 ;  /* 0x00000008ff1a7819 */ /* 0x000fe40000011615 */
[----:B------:R-:W-:-:S02]  /*6810*/  SHF.R.U32.HI R30, RZ, 0x8, R13 ;  /* 0x00000008ff1e7819 */ /* 0x000fc4000001160d */
[----:B------:R-:W-:Y:S02]  /*6820*/  PRMT R3, R14, 0x7604, R3 ;  /* 0x000076040e037816 */ /* 0x000fe40000000003 */
[----:B------:R-:W-:Y:S02]  /*6830*/  LOP3.LUT R15, R21, 0xff, RZ, 0xc0, !PT ;  /* 0x000000ff150f7812 */ /* 0x000fe400078ec0ff */
[----:B------:R-:W-:Y:S02]  /*6840*/  LOP3.LUT R26, R26, 0xff, RZ, 0xc0, !PT ;  /* 0x000000ff1a1a7812 */ /* 0x000fe400078ec0ff */
[----:B------:R-:W-:Y:S02]  /*6850*/  SHF.R.U32.HI R32, RZ, 0x10, R21 ;  /* 0x00000010ff207819 */ /* 0x000fe40000011615 */
[----:B------:R-:W-:Y:S02]  /*6860*/  SHF.R.U32.HI R14, RZ, 0x8, R12 ;  /* 0x00000008ff0e7819 */ /* 0x000fe4000001160c */
[----:B------:R-:W-:-:S02]  /*6870*/  SHF.R.U32.HI R31, RZ, 0x10, R13 ;  /* 0x00000010ff1f7819 */ /* 0x000fc4000001160d */
[----:B------:R-:W-:Y:S02]  /*6880*/  LOP3.LUT R29, R13, 0xff, RZ, 0xc0, !PT ;  /* 0x000000ff0d1d7812 */ /* 0x000fe400078ec0ff */
[----:B------:R-:W-:Y:S01]  /*6890*/  LOP3.LUT R30, R30, 0xff, RZ, 0xc0, !PT ;  /* 0x000000ff1e1e7812 */ /* 0x000fe200078ec0ff */
[----:B------:R-:W-:Y:S01]  /*68a0*/  IMAD.U32 R31, R31, 0x10000, RZ ;  /* 0x000100001f1f7824 */ /* 0x000fe200078e00ff */
[----:B------:R-:W-:Y:S02]  /*68b0*/  PRMT R15, R26, 0x7604, R15 ;  /* 0x000076041a0f7816 */ /* 0x000fe4000000000f */
[----:B------:R-:W-:Y:S01]  /*68c0*/  LOP3.LUT R27, R14, 0xff, RZ, 0xc0, !PT ;  /* 0x000000ff0e1b7812 */ /* 0x000fe200078ec0ff */
[----:B------:R-:W-:Y:S01]  /*68d0*/  IMAD.U32 R14, R32, 0x10000, RZ ;  /* 0x00010000200e7824 */ /* 0x000fe200078e00ff */
[----:B------:R-:W-:Y:S02]  /*68e0*/  LOP3.LUT R26, R12, 0xff, RZ, 0xc0, !PT ;  /* 0x000000ff0c1a7812 */ /* 0x000fe400078ec0ff */
        /* <DEDUP_REMOVED lines=99> */
.L_x_14544:
[----:B------:R-:W-:Y:S05]  /*6f20*/  BSYNC B1 ;  /* 0x0000000000017941 */ /* 0x000fea0003800000 */
.L_x_14543:
[----:B------:R-:W-:Y:S05]  /*6f30*/  @P1 BRA `(.L_x_14542) ;  /* 0x0000001c00281947 */ /* 0x000fea0003800000 */
[----:B------:R-:W-:Y:S02]  /*6f40*/  LEA.HI R24, R25, R24, RZ, 0x2 ;  /* 0x0000001819187211 */ /* 0x000fe400078f10ff */
[----:B-----5:R-:W-:Y:S02]  /*6f50*/  SHF.R.U32.HI R13, RZ, 0x8, R11 ;  /* 0x00000008ff0d7819 */ /* 0x020fe4000001160b */
[--C-:B0-----:R-:W-:Y:S02]  /*6f60*/  SHF.R.S32.HI R0, RZ, 0x2, R24.reuse ;  /* 0x00000002ff007819 */ /* 0x101fe40000011418 */
[----:B------:R-:W-:Y:S02]  /*6f70*/  SHF.R.S32.HI R3, RZ, 0x1f, R24 ;  /* 0x0000001fff037819 */ /* 0x000fe40000011418 */
[----:B------:R-:W-:Y:S02]  /*6f80*/  SHF.R.U32.HI R24, RZ, 0x8, R9 ;  /* 0x00000008ff187819 */ /* 0x000fe40000011609 */
[----:B------:R-:W-:-:S02]  /*6f90*/  LEA.HI R3, R3, R0, RZ, 0x2 ;  /* 0x0000000003037211 */ /* 0x000fc400078f10ff */
[----:B------:R-:W-:Y:S02]  /*6fa0*/  SHF.R.U32.HI R15, RZ, 0x8, R8 ;  /* 0x00000008ff0f7819 */ /* 0x000fe40000011608 */
[----:B------:R-:W-:Y:S02]  /*6fb0*/  LOP3.LUT R3, R3, 0xfffffffc, RZ, 0xc0, !PT ;  /* 0xfffffffc03037812 */ /* 0x000fe400078ec0ff */
[----:B----4-:R-:W-:Y:S02]  /*6fc0*/  LOP3.LUT R14, R11, 0xff, RZ, 0xc0, !PT ;  /* 0x000000ff0b0e7812 */ /* 0x010fe400078ec0ff */
[----:B------:R-:W-:Y:S01]  /*6fd0*/  LOP3.LUT R25, R9, 0xff, RZ, 0xc0, !PT ;  /* 0x000000ff09197812 */ /* 0x000fe200078ec0ff */
[----:B------:R-:W-:Y:S01]  /*6fe0*/  IMAD.IADD R3, R0, 0x1, -R3 ;  /* 0x0000000100037824 */ /* 0x000fe200078e0a03 */
[----:B------:R-:W-:Y:S02]  /*6ff0*/  LOP3.LUT R13, R13, 0xff, RZ, 0xc0, !PT ;  /* 0x000000ff0d0d7812 */ /* 0x000fe400078ec0ff */
[----:B------:R-:W-:-:S02]  /*7000*/  LOP3.LUT R24, R24, 0xff, RZ, 0xc0, !PT ;  /* 0x000000ff18187812 */ /* 0x000fc400078ec0ff */
[----:B------:R-:W-:Y:S01]  /*7010*/  LOP3.LUT P0, RZ, R3, 0x2, RZ, 0xc0, !PT ;  /* 0x0000000203ff7812 */ /* 0x000fe2000780c0ff */
[----:B------:R-:W-:Y:S01]  /*7020*/  IMAD.IADD R3, R22, 0x1, R39 ;  /* 0x0000000116037824 */ /* 0x000fe200078e0227 */
[----:B------:R-:W-:Y:S02]  /*7030*/  LOP3.LUT R20, R8, 0xff, RZ, 0xc0, !PT ;  /* 0x000000ff08147812 */ /* 0x000fe400078ec0ff */
[----:B------:R-:W-:Y:S01]  /*7040*/  LOP3.LUT R15, R15, 0xff, RZ, 0xc0, !PT ;  /* 0x000000ff0f0f7812 */ /* 0x000fe200078ec0ff */
[----:B------:R-:W-:Y:S01]  /*7050*/  VIADD R0, R3, 0x20 ;  /* 0x0000002003007836 */ /* 0x000fe20000000000 */
[----:B------:R-:W-:Y:S02]  /*7060*/  PRMT R14, R13, 0x7604, R14 ;  /* 0x000076040d0e7816 */ /* 0x000fe4000000000e */
[----:B------:R-:W-:Y:S02]  /*7070*/  PRMT R25, R24, 0x7604, R25 ;  /* 0x0000760418197816 */ /* 0x000fe40000000019 */
[----:B------:R-:W-:-:S02]  /*7080*/  SHF.R.U32.HI R13, RZ, 0x10, R11 ;  /* 0x00000010ff0d7819 */ /* 0x000fc4000001160b */
[----:B------:R-:W-:Y:S01]  /*7090*/  SHF.R.U32.HI R24, RZ, 0x10, R9 ;  /* 0x00000010ff187819 */ /* 0x000fe20000011609 */
[----:B------:R-:W-:Y:S01]  /*70a0*/  @P0 VIADD R0, R3, 0xffffffe0 ;  /* 0xffffffe003000836 */ /* 0x000fe20000000000 */
[----:B------:R-:W-:Y:S02]  /*70b0*/  SHF.R.U32.HI R3, RZ, 0x8, R10 ;  /* 0x00000008ff037819 */ /* 0x000fe4000001160a */
[----:B------:R-:W-:Y:S02]  /*70c0*/  LOP3.LUT R12, R10, 0xff, RZ, 0xc0, !PT ;  /* 0x000000ff0a0c7812 */ /* 0x000fe400078ec0ff */
[----:B-1-3--:R-:W0:Y:S01]  /*70d0*/  LDS.128 R4, [R0+0xb000] ;  /* 0x00b0000000047984 */ /* 0x00ae220000000c00 */
        /* <DEDUP_REMOVED lines=11> */
[----:B------:R-:W-:Y:S02]  /*7190*/  LOP3.LUT R15, R15, 0xff000000, R11, 0xf8, !PT ;  /* 0xff0000000f0f7812 */ /* 0x000fe400078ef80b */
[----:B------:R-:W-:Y:S02]  /*71a0*/  LOP3.LUT R25, R25, 0xff000000, R9, 0xf8, !PT ;  /* 0xff00000019197812 */ /* 0x000fe400078ef809 */
[----:B------:R-:W-:Y:S02]  /*71b0*/  PRMT R13, R3, 0x7054, R12 ;  /* 0x00007054030d7816 */ /* 0x000fe4000000000c */
[----:B------:R-:W-:-:S02]  /*71c0*/  PRMT R21, R20, 0x7054, R21 ;  /* 0x0000705414157816 */ /* 0x000fc40000000015 */
[----:B------:R-:W-:Y:S02]  /*71d0*/  F2FP.F16.E4M3.UNPACK_B R12, R15 ;  /* 0x0000000fff0c723e */ /* 0x000fe400020006ff */
[-C--:B------:R-:W-:Y:S02]  /*71e0*/  F2FP.F16.E4M3.UNPACK_B R20, R25.reuse ;  /* 0x00000019ff14723e */ /* 0x080fe400020006ff */
[----:B------:R-:W-:Y:S01]  /*71f0*/  LOP3.LUT R21, R21, 0xff000000, R8, 0xf8, !PT ;  /* 0xff00000015157812 */ /* 0x000fe200078ef808 */
[----:B------:R-:W-:Y:S01]  /*7200*/  HADD2.F32 R14, -RZ, R12.H1_H1 ;  /* 0x3000000cff0e7230 */ /* 0x000fe20000004100 */
[----:B------:R-:W-:Y:S01]  /*7210*/  LOP3.LUT R13, R13, 0xff000000, R10, 0xf8, !PT ;  /* 0xff0000000d0d7812 */ /* 0x000fe200078ef80a */
[--C-:B------:R-:W-:Y:S01]  /*7220*/  HADD2.F32 R24, -RZ, R20.reuse.H1_H1 ;  /* 0x30000014ff187230 */ /* 0x100fe20000004100 */
[----:B------:R-:W-:Y:S01]  /*7230*/  F2FP.F16.E4M3.UNPACK_B R25, R25.H1 ;  /* 0x00000019ff19723e */ /* 0x000fe200030006ff */
[----:B------:R-:W-:Y:S01]  /*7240*/  HADD2.F32 R20, -RZ, R20.H0_H0 ;  /* 0x20000014ff147230 */ /* 0x000fe20000004100 */
[-C--:B0-----:R-:W-:Y:S01]  /*7250*/  F2FP.F16.E4M3.UNPACK_B R3, R6.reuse.H1 ;  /* 0x00000006ff03723e */ /* 0x081fe200030006ff */
[----:B------:R-:W-:Y:S01]  /*7260*/  HADD2.F32 R12, -RZ, R12.H0_H0 ;  /* 0x2000000cff0c7230 */ /* 0x000fe20000004100 */
[----:B------:R-:W-:-:S02]  /*7270*/  F2FP.F16.E4M3.UNPACK_B R6, R6 ;  /* 0x00000006ff06723e */ /* 0x000fc400020006ff */
[-C--:B------:R-:W-:Y:S01]  /*7280*/  F2FP.F16.E4M3.UNPACK_B R10, R7.reuse ;  /* 0x00000007ff0a723e */ /* 0x080fe200020006ff */
[--C-:B------:R-:W-:Y:S01]  /*7290*/  HADD2.F32 R8, -RZ, R3.reuse.H1_H1 ;  /* 0x30000003ff087230 */ /* 0x100fe20000004100 */
[----:B------:R-:W-:Y:S01]  /*72a0*/  F2FP.F16.E4M3.UNPACK_B R11, R7.H1 ;  /* 0x00000007ff0b723e */ /* 0x000fe200030006ff */
[----:B------:R-:W-:Y:S01]  /*72b0*/  HADD2.F32 R9, -RZ, R3.H0_H0 ;  /* 0x20000003ff097230 */ /* 0x000fe20000004100 */
[-C--:B------:R-:W-:Y:S02]  /*72c0*/  F2FP.F16.E4M3.UNPACK_B R7, R5.reuse ;  /* 0x00000005ff07723e */ /* 0x080fe400020006ff */
[C---:B------:R-:W-:Y:S01]  /*72d0*/  FMUL.FTZ R26, R8.reuse, R24 ;  /* 0x00000018081a7220 */ /* 0x040fe20000410000 */
[-C--:B------:R-:W-:Y:S01]  /*72e0*/  FMUL.FTZ R27, R8, R14.reuse ;  /* 0x0000000e081b7220 */ /* 0x080fe20000410000 */
[----:B------:R-:W-:Y:S01]  /*72f0*/  F2FP.F16.E4M3.UNPACK_B R8, R5.H1 ;  /* 0x00000005ff08723e */ /* 0x000fe200030006ff */
[--C-:B------:R-:W-:Y:S02]  /*7300*/  HADD2.F32 R5, -RZ, R6.reuse.H1_H1 ;  /* 0x30000006ff057230 */ /* 0x100fe40000004100 */
[C---:B------:R-:W-:Y:S01]  /*7310*/  FFMA.FTZ R29, R9.reuse, R14, -R26 ;  /* 0x0000000e091d7223 */ /* 0x040fe2000001081a */
[----:B------:R-:W-:Y:S01]  /*7320*/  FFMA.FTZ R30, R9, R24, R27 ;  /* 0x00000018091e7223 */ /* 0x000fe2000001001b */
[----:B------:R-:W-:Y:S01]  /*7330*/  HADD2.F32 R6, -RZ, R6.H0_H0 ;  /* 0x20000006ff067230 */ /* 0x000fe20000004100 */
[----:B------:R-:W-:Y:S01]  /*7340*/  F2FP.F16.E4M3.UNPACK_B R15, R15.H1 ;  /* 0x0000000fff0f723e */ /* 0x000fe200030006ff */
[C---:B------:R-:W-:Y:S01]  /*7350*/  FMUL.FTZ R9, R5.reuse, R20 ;  /* 0x0000001405097220 */ /* 0x040fe20000410000 */
[----:B------:R-:W-:Y:S01]  /*7360*/  FMUL.FTZ R27, R5, R12 ;  /* 0x0000000c051b7220 */ /* 0x000fe20000410000 */
[----:B------:R-:W-:Y:S01]  /*7370*/  HADD2.F32 R14, -RZ, R25.H0_H0 ;  /* 0x20000019ff0e7230 */ /* 0x000fe20000004100 */
[----:B------:R-:W-:Y:S01]  /*7380*/  F2FP.F16.E4M3.UNPACK_B R3, R4 ;  /* 0x00000004ff03723e */ /* 0x000fe200020006ff */
[----:B------:R-:W-:-:S02]  /*7390*/  HADD2.F32 R5, -RZ, R10.H1_H1 ;  /* 0x3000000aff057230 */ /* 0x000fc40000004100 */
        /* <DEDUP_REMOVED lines=11> */
[----:B------:R-:W-:Y:S01]  /*7450*/  HADD2.F32 R11, -RZ, R11.H0_H0 ;  /* 0x2000000bff0b7230 */ /* 0x000fe20000004100 */
[----:B------:R-:W-:Y:S01]  /*7460*/  F2FP.F16.E4M3.UNPACK_B R5, R13 ;  /* 0x0000000dff05723e */ /* 0x000fe200020006ff */
[C---:B------:R-:W-:Y:S01]  /*7470*/  FMUL.FTZ R10, R6.reuse, R15 ;  /* 0x0000000f060a7220 */ /* 0x040fe20000410000 */
[----:B------:R-:W-:Y:S01]  /*7480*/  F2FP.F16.E4M3.UNPACK_B R4, R4.H1 ;  /* 0x00000004ff04723e */ /* 0x000fe200030006ff */
[----:B------:R-:W-:Y:S01]  /*7490*/  FMUL.FTZ R20, R6, R25 ;  /* 0x0000001906147220 */ /* 0x000fe20000410000 */
[----:B------:R-:W-:Y:S01]  /*74a0*/  F2FP.F16.E4M3.UNPACK_B R12, R21 ;  /* 0x00000015ff0c723e */ /* 0x000fe200020006ff */
[----:B------:R-:W-:Y:S01]  /*74b0*/  FFMA.FTZ R34, R11, R25, R10 ;  /* 0x000000190b227223 */ /* 0x000fe2000001000a */
[----:B------:R-:W-:-:S02]  /*74c0*/  HADD2.F32 R10, -RZ, R5.H1_H1 ;  /* 0x30000005ff0a7230 */ /* 0x000fc40000004100 */
[----:B------:R-:W-:Y:S01]  /*74d0*/  FFMA.FTZ R33, R11, R15, -R20 ;  /* 0x0000000f0b217223 */ /* 0x000fe20000010814 */
[----:B------:R-:W-:Y:S01]  /*74e0*/  HADD2.F32 R9, -RZ, R5.H0_H0 ;  /* 0x20000005ff097230 */ /* 0x000fe20000004100 */
[----:B------:R-:W-:Y:S01]  /*74f0*/  F2FP.F16.E4M3.UNPACK_B R13, R13.H1 ;  /* 0x0000000dff0d723e */ /* 0x000fe200030006ff */
[----:B------:R-:W-:Y:S01]  /*7500*/  HADD2.F32 R14, -RZ, R12.H1_H1 ;  /* 0x3000000cff0e7230 */ /* 0x000fe20000004100 */
[----:B------:R-:W-:Y:S01]  /*7510*/  F2FP.F16.E4M3.UNPACK_B R21, R21.H1 ;  /* 0x00000015ff15723e */ /* 0x000fe200030006ff */
[--C-:B------:R-:W-:Y:S02]  /*7520*/  HADD2.F32 R6, -RZ, R4.reuse.H1_H1 ;  /* 0x30000004ff067230 */ /* 0x100fe40000004100 */
[----:B------:R-:W-:Y:S02]  /*7530*/  HADD2.F32 R5, -RZ, R4.H0_H0 ;  /* 0x20000004ff057230 */ /* 0x000fe40000004100 */
[----:B------:R-:W-:Y:S02]  /*7540*/  HADD2.F32 R12, -RZ, R12.H0_H0 ;  /* 0x2000000cff0c7230 */ /* 0x000fe40000004100 */
[----:B------:R-:W-:Y:S01]  /*7550*/  FMUL.FTZ R20, R6, R14 ;  /* 0x0000000e06147220 */ /* 0x000fe20000410000 */
[----:B------:R-:W-:-:S02]  /*7560*/  HADD2.F32 R4, -RZ, R3.H1_H1 ;  /* 0x30000003ff047230 */ /* 0x000fc40000004100 */
[-C--:B------:R-:W-:Y:S01]  /*7570*/  FMUL.FTZ R24, R6, R10.reuse ;  /* 0x0000000a06187220 */ /* 0x080fe20000410000 */
[----:B------:R-:W-:Y:S02]  /*7580*/  HADD2.F32 R3, -RZ, R3.H0_H0 ;  /* 0x20000003ff037230 */ /* 0x000fe40000004100 */
[C---:B------:R-:W-:Y:S01]  /*7590*/  FFMA.FTZ R20, R5.reuse, R10, -R20 ;  /* 0x0000000a05147223 */ /* 0x040fe20000010814 */
[----:B------:R-:W-:Y:S02]  /*75a0*/  HADD2.F32 R10, -RZ, R21.H0_H0 ;  /* 0x20000015ff0a7230 */ /* 0x000fe40000004100 */
[C---:B------:R-:W-:Y:S01]  /*75b0*/  FMUL.FTZ R6, R4.reuse, R12 ;  /* 0x0000000c04067220 */ /* 0x040fe20000410000 */
[-C--:B------:R-:W-:Y:S01]  /*75c0*/  FMUL.FTZ R15, R4, R9.reuse ;  /* 0x00000009040f7220 */ /* 0x080fe20000410000 */
[----:B------:R-:W-:Y:S01]  /*75d0*/  FFMA.FTZ R25, R5, R14, R24 ;  /* 0x0000000e05197223 */ /* 0x000fe20000010018 */
[----:B------:R-:W-:Y:S02]  /*75e0*/  HADD2.F32 R5, -RZ, R13.H1_H1 ;  /* 0x3000000dff057230 */ /* 0x000fe40000004100 */
[----:B------:R-:W-:Y:S01]  /*75f0*/  FFMA.FTZ R11, R3, R9, -R6 ;  /* 0x00000009030b7223 */ /* 0x000fe20000010806 */
[----:B------:R-:W-:-:S02]  /*7600*/  HADD2.F32 R9, -RZ, R21.H1_H1 ;  /* 0x30000015ff097230 */ /* 0x000fc40000004100 */
[----:B------:R-:W-:Y:S01]  /*7610*/  FFMA.FTZ R12, R3, R12, R15 ;  /* 0x0000000c030c7223 */ /* 0x000fe2000001000f */
[--C-:B------:R-:W-:Y:S02]  /*7620*/  HADD2.F32 R4, -RZ, R8.reuse.H1_H1 ;  /* 0x30000008ff047230 */ /* 0x100fe40000004100 */
[----:B------:R-:W-:Y:S02]  /*7630*/  HADD2.F32 R3, -RZ, R7.H1_H1 ;  /* 0x30000007ff037230 */ /* 0x000fe40000004100 */
[----:B------:R-:W-:Y:S02]  /*7640*/  HADD2.F32 R6, -RZ, R13.H0_H0 ;  /* 0x2000000dff067230 */ /* 0x000fe40000004100 */
[C---:B------:R-:W-:Y:S01]  /*7650*/  FMUL.FTZ R13, R4.reuse, R9 ;  /* 0x00000009040d7220 */ /* 0x040fe20000410000 */
[----:B------:R-:W-:Y:S02]  /*7660*/  HADD2.F32 R8, -RZ, R8.H0_H0 ;  /* 0x20000008ff087230 */ /* 0x000fe40000004100 */
[----:B------:R-:W-:Y:S01]  /*7670*/  FMUL.FTZ R14, R4, R5 ;  /* 0x00000005040e7220 */ /* 0x000fe20000410000 */
[----:B------:R-:W-:-:S02]  /*7680*/  HADD2.F32 R7, -RZ, R7.H0_H0 ;  /* 0x20000007ff077230 */ /* 0x000fc40000004100 */
[C---:B------:R-:W-:Y:S01]  /*7690*/  FMUL.FTZ R4, R3.reuse, R10 ;  /* 0x0000000a03047220 */ /* 0x040fe20000410000 */
[-C--:B------:R-:W-:Y:S01]  /*76a0*/  FMUL.FTZ R3, R3, R6.reuse ;  /* 0x0000000603037220 */ /* 0x080fe20000410000 */
        /* <DEDUP_REMOVED lines=11> */
[----:B------:R-:W-:-:S05]  /*7760*/  F2FP.SATFINITE.E4M3.F32.PACK_AB_MERGE_C R5, R10, R5, R13 ;  /* 0x000000050a05723e */ /* 0x000fca000480700d */
[----:B------:R2:W-:Y:S01]  /*7770*/  STS.128 [R0+0xb000], R4 ;  /* 0x00b0000400007388 */ /* 0x0005e20000000c00 */
[----:B------:R-:W-:Y:S05]  /*7780*/  BRA `(.L_x_14542) ;  /* 0x0000001400147947 */ /* 0x000fea0003800000 */
.L_x_14536:
        /* <DEDUP_REMOVED lines=32> */
.L_x_14826:
[----:B0-----:R-:W5:Y:S01]  /*7990*/  LDL R0, [R1+0x10] ;  /* 0x0000100001007983 */ /* 0x001f620000100800 */
[----:B------:R-:W0:Y:S03]  /*79a0*/  LDC R29, c[0x0][0x3f4] ;  /* 0x0000fd00ff1d7b82 */ /* 0x000e260000000800 */
[----:B------:R-:W2:Y:S01]  /*79b0*/  LDL R4, [R1+0x54] ;  /* 0x0000540001047983 */ /* 0x000ea20000100800 */
[----:B------:R-:W-:Y:S01]  /*79c0*/  BSSY B1, `(.L_x_14546) ;  /* 0x0000016000017945 */ /* 0x000fe20003800000 */
[----:B------:R-:W-:Y:S02]  /*79d0*/  CS2R R24, SRZ ;  /* 0x0000000000187805 */ /* 0x000fe4000001ff00 */
[----:B------:R-:W-:Y:S02]  /*79e0*/  CS2R R26, SRZ ;  /* 0x00000000001a7805 */ /* 0x000fe4000001ff00 */
[----:B------:R-:W-:Y:S01]  /*79f0*/  CS2R R8, SRZ ;  /* 0x0000000000087805 */ /* 0x000fe2000001ff00 */
[----:B-----5:R-:W-:Y:S01]  /*7a00*/  IMAD R21, R0, R20, RZ ;  /* 0x0000001400157224 */ /* 0x020fe200078e02ff */
[----:B--2---:R-:W-:-:S04]  /*7a10*/  LEA.HI R0, R4, R4, RZ, 0x1 ;  /* 0x0000000404007211 */ /* 0x004fc800078f08ff */
[----:B------:R-:W-:Y:S02]  /*7a20*/  ISETP.GE.AND P0, PT, R10, R21, PT ;  /* 0x000000150a00720c */ /* 0x000fe40003f06270 */
[----:B------:R-:W-:Y:S02]  /*7a30*/  CS2R R10, SRZ ;  /* 0x00000000000a7805 */ /* 0x000fe4000001ff00 */
[----:B------:R-:W-:-:S05]  /*7a40*/  LOP3.LUT R0, R0, 0xfffffffe, RZ, 0xc0, !PT ;  /* 0xfffffffe00007812 */ /* 0x000fca00078ec0ff */
[----:B------:R-:W-:-:S05]  /*7a50*/  IMAD.IADD R0, R4, 0x1, -R0 ;  /* 0x0000000104007824 */ /* 0x000fca00078e0a00 */
[----:B------:R-:W-:Y:S01]  /*7a60*/  SHF.L.U32 R13, R0, 0x1f, RZ ;  /* 0x0000001f000d7819 */ /* 0x000fe200000006ff */
[----:B0-----:R-:W-:Y:S06]  /*7a70*/  @P0 BRA `(.L_x_14547) ;  /* 0x0000000000280947 */ /* 0x001fec0003800000 */
[----:B------:R-:W-:Y:S01]  /*7a80*/  ULDC UR4, c[0x0][0x3f4] ;  /* 0x0000fd0000047ab9 */ /* 0x000fe20000000800 */
[C---:B------:R-:W-:Y:S02]  /*7a90*/  IADD3 R4, P0, R18.reuse, R5, RZ ;  /* 0x0000000512047210 */ /* 0x040fe40007f1e0ff */
[----:B------:R-:W-:Y:S02]  /*7aa0*/  CS2R R24, SRZ ;  /* 0x0000000000187805 */ /* 0x000fe4000001ff00 */
[C---:B------:R-:W-:Y:S02]  /*7ab0*/  ISETP.GE.AND P2, PT, R18.reuse, UR4, PT ;  /* 0x0000000412007c0c */ /* 0x040fe4000bf46270 */
[----:B----4-:R-:W-:Y:S01]  /*7ac0*/  IADD3 R14, P1, R18, R14, RZ ;  /* 0x0000000e120e7210 */ /* 0x010fe20007f3e0ff */
[----:B-1----:R-:W-:-:S04]  /*7ad0*/  IMAD.X R5, R3, 0x1, R19, P0 ;  /* 0x0000000103057824 */ /* 0x002fc800000e0613 */
[----:B---3--:R-:W-:-:S06]  /*7ae0*/  IMAD.X R15, R7, 0x1, R19, P1 ;  /* 0x00000001070f7824 */ /* 0x008fcc00008e0613 */
[----:B------:R-:W-:Y:S05]  /*7af0*/  @P2 BRA `(.L_x_14547) ;  /* 0x0000000000082947 */ /* 0x000fea0003800000 */
[----:B------:R0:W5:Y:S04]  /*7b00*/  LD.E.128 R24, desc[UR44][R4.64] ;  /* 0x0000002c04187980 */ /* 0x000168000c101d00 */
[----:B------:R0:W5:Y:S02]  /*7b10*/  LD.E.128 R8, desc[UR44][R14.64] ;  /* 0x0000002c0e087980 */ /* 0x000164000c101d00 */
.L_x_14547:
[----:B------:R-:W-:Y:S05]  /*7b20*/  BSYNC B1 ;  /* 0x0000000000017941 */ /* 0x000fea0003800000 */
.L_x_14546:
[----:B------:R-:W2:Y:S01]  /*7b30*/  LDL.LU R0, [R1+0x4] ;  /* 0x0000040001007983 */ /* 0x000ea20000300800 */
[----:B------:R-:W3:Y:S01]  /*7b40*/  SYNCS.PHASECHK.TRANS64.TRYWAIT P1, [R22+URZ+0x13200], R13 ;  /* 0x0132000d160075a7 */ /* 0x000ee2000802017f */
[----:B-1----:R-:W0:Y:S01]  /*7b50*/  S2R R3, SR_TID.X ;  /* 0x0000000000037919 */ /* 0x002e220000002100 */
[----:B------:R-:W-:Y:S01]  /*7b60*/  ISETP.GE.AND P0, PT, R18, R29, PT ;  /* 0x0000001d1200720c */ /* 0x000fe20003f06270 */
[----:B------:R-:W-:Y:S01]  /*7b70*/  BSSY B1, `(.L_x_14548) ;  /* 0x0000009000017945 */ /* 0x000fe20003800000 */
[C---:B0-----:R-:W-:Y:S02]  /*7b80*/  VIADD R4, R3.reuse, 0xffffff80 ;  /* 0xffffff8003047836 */ /* 0x041fe40000000000 */
[----:B------:R-:W-:-:S05]  /*7b90*/  VIADD R3, R3, 0xffffff80 ;  /* 0xffffff8003037836 */ /* 0x000fca0000000000 */
[----:B------:R-:W-:-:S04]  /*7ba0*/  LEA.HI R3, R3, R4, RZ, 0x1 ;  /* 0x0000000403037211 */ /* 0x000fc800078f08ff */
[----:B------:R-:W-:Y:S01]  /*7bb0*/  SHF.R.S32.HI R3, RZ, 0x1, R3 ;  /* 0x00000001ff037819 */ /* 0x000fe20000011403 */
[----:B--2---:R-:W-:-:S05]  /*7bc0*/  IMAD R0, R0, -0xc0, R21 ;  /* 0xffffff4000007824 */ /* 0x004fca00078e0215 */
[----:B------:R-:W-:-:S04]  /*7bd0*/  VIMNMX R0, R0, 0xc0, PT ;  /* 0x000000c000007848 */ /* 0x000fc80003fe0100 */
[----:B------:R-:W-:Y:S01]  /*7be0*/  ISETP.GE.OR P0, PT, R3, R0, P0 ;  /* 0x000000000300720c */ /* 0x000fe20000706670 */
[----:B---3--:R-:W-:-:S12]  /*7bf0*/  @!P1 BRA `(.L_x_14549) ;  /* 0x000001d400809947 */ /* 0x008fd80003800000 */
.L_x_14827:
[----:B------:R-:W-:Y:S05]  /*7c00*/  BSYNC B1 ;  /* 0x0000000000017941 */ /* 0x000fea0003800000 */
.L_x_14548:
[----:B------:R-:W-:Y:S05]  /*7c10*/  @P0 BRA `(.L_x_14542) ;  /* 0x0000000c00f00947 */ /* 0x000fea0003800000 */
[----:B----4-:R-:W0:Y:S04]  /*7c20*/  LDL R14, [R1+0x44] ;  /* 0x00004400010e7983 */ /* 0x010e280000100800 */
[----:B------:R-:W2:Y:S04]  /*7c30*/  LDL R31, [R1+0x48] ;  /* 0x00004800011f7983 */ /* 0x000ea80000100800 */
[----:B------:R-:W3:Y:S01]  /*7c40*/  LDL R51, [R1+0x58] ;  /* 0x0000580001337983 */ /* 0x000ee20000100800 */
[----:B-----5:R-:W-:Y:S02]  /*7c50*/  SHF.R.U32.HI R0, RZ, 0x8, R24 ;  /* 0x00000008ff007819 */ /* 0x020fe40000011618 */
[----:B------:R-:W-:-:S02]  /*7c60*/  SHF.R.U32.HI R4, RZ, 0x8, R25 ;  /* 0x00000008ff047819 */ /* 0x000fc40000011619 */
[----:B------:R-:W-:Y:S02]  /*7c70*/  LOP3.LUT R3, R24, 0xff, RZ, 0xc0, !PT ;  /* 0x000000ff18037812 */ /* 0x000fe400078ec0ff */
[----:B------:R-:W-:Y:S02]  /*7c80*/  LOP3.LUT R0, R0, 0xff, RZ, 0xc0, !PT ;  /* 0x000000ff00007812 */ /* 0x000fe400078ec0ff */
[----:B------:R-:W-:Y:S02]  /*7c90*/  LOP3.LUT R5, R25, 0xff, RZ, 0xc0, !PT ;  /* 0x000000ff19057812 */ /* 0x000fe400078ec0ff */
[----:B------:R-:W-:Y:S02]  /*7ca0*/  LOP3.LUT R4, R4, 0xff, RZ, 0xc0, !PT ;  /* 0x000000ff04047812 */ /* 0x000fe400078ec0ff */
[----:B------:R-:W-:Y:S01]  /*7cb0*/  PRMT R20, R0, 0x7604, R3 ;  /* 0x0000760400147816 */ /* 0x000fe20000000003 */
[----:B------:R-:W-:Y:S01]  /*7cc0*/  IMAD.IADD R0, R18, 0x1, R29 ;  /* 0x0000000112007824 */ /* 0x000fe200078e021d */
[----:B------:R-:W-:-:S02]  /*7cd0*/  SHF.R.U32.HI R3, RZ, 0x8, R26 ;  /* 0x00000008ff037819 */ /* 0x000fc4000001161a */
[----:B------:R-:W-:Y:S02]  /*7ce0*/  PRMT R30, R4, 0x7604, R5 ;  /* 0x00007604041e7816 */ /* 0x000fe40000000005 */
[----:B------:R-:W-:Y:S02]  /*7cf0*/  LOP3.LUT R4, R26, 0xff, RZ, 0xc0, !PT ;  /* 0x000000ff1a047812 */ /* 0x000fe400078ec0ff */
[----:B------:R-:W-:Y:S02]  /*7d00*/  LOP3.LUT R3, R3, 0xff, RZ, 0xc0, !PT ;  /* 0x000000ff03037812 */ /* 0x000fe400078ec0ff */
[----:B------:R-:W-:Y:S02]  /*7d10*/  SHF.R.U32.HI R7, RZ, 0x8, R8 ;  /* 0x00000008ff077819 */ /* 0x000fe40000011608 */
[----:B------:R-:W-:Y:S02]  /*7d20*/  PRMT R32, R3, 0x7604, R4 ;  /* 0x0000760403207816 */ /* 0x000fe40000000004 */
[----:B------:R-:W-:-:S02]  /*7d30*/  LOP3.LUT R12, R8, 0xff, RZ, 0xc0, !PT ;  /* 0x000000ff080c7812 */ /* 0x000fc400078ec0ff */
[----:B------:R-:W-:Y:S02]  /*7d40*/  LOP3.LUT R7, R7, 0xff, RZ, 0xc0, !PT ;  /* 0x000000ff07077812 */ /* 0x000fe400078ec0ff */
[----:B------:R-:W-:Y:S02]  /*7d50*/  SHF.R.U32.HI R5, RZ, 0x8, R27 ;  /* 0x00000008ff057819 */ /* 0x000fe4000001161b */
[----:B------:R-:W-:Y:S02]  /*7d60*/  PRMT R35, R7, 0x7604, R12 ;  /* 0x0000760407237816 */ /* 0x000fe4000000000c */
[----:B------:R-:W-:Y:S02]  /*7d70*/  SHF.R.U32.HI R12, RZ, 0x8, R10 ;  /* 0x00000008ff0c7819 */ /* 0x000fe4000001160a */
        /* <DEDUP_REMOVED lines=8> */
[----:B------:R-:W-:-:S04]  /*7e00*/  SHF.R.U32.HI R33, RZ, 0x10, R27 ;  /* 0x00000010ff217819 */ /* 0x000fc8000001161b */
[----:B------:R-:W-:-:S04]  /*7e10*/  LOP3.LUT R33, R33, 0xff, RZ, 0xc0, !PT ;  /* 0x000000ff21217812 */ /* 0x000fc800078ec0ff */
[----:B------:R-:W-:Y:S02]  /*7e20*/  PRMT R33, R33, 0x7054, R34 ;  /* 0x0000705421217816 */ /* 0x000fe40000000022 */
[----:B0-----:R-:W-:Y:S02]  /*7e30*/  SHF.R.U32.HI R13, RZ, 0x3, R14 ;  /* 0x00000003ff0d7819 */ /* 0x001fe4000001160e */
[----:B------:R-:W-:Y:S02]  /*7e40*/  LOP3.LUT R0, R14, 0x30, R0, 0xf8, !PT ;  /* 0x000000300e007812 */ /* 0x000fe400078ef800 */
[----:B------:R-:W-:Y:S02]  /*7e50*/  SHF.R.U32.HI R14, RZ, 0x8, R11 ;  /* 0x00000008ff0e7819 */ /* 0x000fe4000001160b */
[----:B------:R-:W-:Y:S02]  /*7e60*/  LOP3.LUT R3, R0, R13, RZ, 0x3c, !PT ;  /* 0x0000000d00037212 */ /* 0x000fe400078e3cff */
[----:B------:R-:W-:Y:S01]  /*7e70*/  SHF.R.U32.HI R0, RZ, 0x8, R9 ;  /* 0x00000008ff007819 */ /* 0x000fe20000011609 */
[----:B---3--:R-:W-:Y:S01]  /*7e80*/  LDS.128 R4, [R51+0xb000] ;  /* 0x00b0000033047984 */ /* 0x008fe20000000c00 */
[----:B------:R-:W-:-:S02]  /*7e90*/  LOP3.LUT R13, R9, 0xff, RZ, 0xc0, !PT ;  /* 0x000000ff090d7812 */ /* 0x000fc400078ec0ff */
[----:B------:R-:W-:Y:S02]  /*7ea0*/  LOP3.LUT R0, R0, 0xff, RZ, 0xc0, !PT ;  /* 0x000000ff00007812 */ /* 0x000fe400078ec0ff */
[----:B------:R-:W-:Y:S02]  /*7eb0*/  LOP3.LUT R14, R14, 0xff, RZ, 0xc0, !PT ;  /* 0x000000ff0e0e7812 */ /* 0x000fe400078ec0ff */
[----:B------:R-:W-:Y:S02]  /*7ec0*/  PRMT R36, R0, 0x7604, R13 ;  /* 0x0000760400247816 */ /* 0x000fe4000000000d */
[----:B--2---:R-:W-:Y:S02]  /*7ed0*/  IADD3 R0, R22, R31, R3 ;  /* 0x0000001f16007210 */ /* 0x004fe40007ffe003 */
[----:B------:R-:W-:Y:S02]  /*7ee0*/  PRMT R43, R14, 0x7604, R21 ;  /* 0x000076040e2b7816 */ /* 0x000fe40000000015 */
[----:B------:R-:W-:Y:S01]  /*7ef0*/  SHF.R.U32.HI R21, RZ, 0x10, R25 ;  /* 0x00000010ff157819 */ /* 0x000fe20000011619 */
[----:B------:R-:W0:Y:S01]  /*7f00*/  LDS.128 R12, [R0+0xb000] ;  /* 0x00b00000000c7984 */ /* 0x000e220000000c00 */
[----:B------:R-:W-:-:S02]  /*7f10*/  SHF.R.U32.HI R3, RZ, 0x10, R24 ;  /* 0x00000010ff037819 */ /* 0x000fc40000011618 */
[----:B------:R-:W-:Y:S02]  /*7f20*/  LOP3.LUT R21, R21, 0xff, RZ, 0xc0, !PT ;  /* 0x000000ff15157812 */ /* 0x000fe400078ec0ff */
        /* <DEDUP_REMOVED lines=9> */
[----:B------:R-:W-:Y:S02]  /*7fc0*/  SHF.R.U32.HI R30, RZ, 0x10, R10 ;  /* 0x00000010ff1e7819 */ /* 0x000fe4000001160a */
[----:B------:R-:W-:-:S02]  /*7fd0*/  LOP3.LUT R32, R32, 0xff, RZ, 0xc0, !PT ;  /* 0x000000ff20207812 */ /* 0x000fc400078ec0ff */
[----:B------:R-:W-:Y:S02]  /*7fe0*/  PRMT R39, R21, 0x7054, R36 ;  /* 0x0000705415277816 */ /* 0x000fe40000000024 */
[----:B------:R-:W-:Y:S02]  /*7ff0*/  LOP3.LUT R20, R20, 0xff, RZ, 0xc0, !PT ;  /* 0x000000ff14147812 */ /* 0x000fe400078ec0ff */
[----:B------:R-:W-:Y:S02]  /*8000*/  LOP3.LUT R30, R30, 0xff, RZ, 0xc0, !PT ;  /* 0x000000ff1e1e7812 */ /* 0x000fe400078ec0ff */
[----:B------:R-:W-:Y:S02]  /*8010*/  PRMT R43, R32, 0x7054, R43 ;  /* 0x00007054202b7816 */ /* 0x000fe4000000002b */
[----:B------:R-:W-:Y:S02]  /*8020*/  LOP3.LUT R39, R39, 0xff000000, R9, 0xf8, !PT ;  /* 0xff00000027277812 */ /* 0x000fe400078ef809 */
[----:B------:R-:W-:-:S02]  /*8030*/  PRMT R35, R20, 0x7054, R35 ;  /* 0x0000705414237816 */ /* 0x000fc40000000023 */
[----:B------:R-:W-:Y:S02]  /*8040*/  LOP3.LUT R21, R3, 0xff000000, R24, 0xf8, !PT ;  /* 0xff00000003157812 */ /* 0x000fe400078ef818 */
[----:B------:R-:W-:Y:S02]  /*8050*/  PRMT R41, R30, 0x7054, R37 ;  /* 0x000070541e297816 */ /* 0x000fe40000000025 */
[----:B------:R-:W-:Y:S02]  /*8060*/  LOP3.LUT R24, R29, 0xff000000, R25, 0xf8, !PT ;  /* 0xff0000001d187812 */ /* 0x000fe400078ef819 */
[----:B------:R-:W-:Y:S02]  /*8070*/  LOP3.LUT R43, R43, 0xff000000, R11, 0xf8, !PT ;  /* 0xff0000002b2b7812 */ /* 0x000fe400078ef80b */
[----:B------:R-:W-:Y:S02]  /*8080*/  F2FP.F16.E4M3.UNPACK_B R40, R39 ;  /* 0x00000027ff28723e */ /* 0x000fe400020006ff */
[----:B0-----:R-:W-:-:S02]  /*8090*/  F2FP.F16.E4M3.UNPACK_B R11, R13 ;  /* 0x0000000dff0b723e */ /* 0x001fc400020006ff */
[----:B------:R-:W-:Y:S01]  /*80a0*/  LOP3.LUT R3, R31, 0xff000000, R26, 0xf8, !PT ;  /* 0xff0000001f037812 */ /* 0x000fe200078ef81a */
[--C-:B------:R-:W-:Y:S01]  /*80b0*/  HADD2.F32 R42, -RZ, R40.reuse.H0_H0 ;  /* 0x20000028ff2a7230 */ /* 0x100fe20000004100 */
[----:B------:R-:W-:Y:S01]  /*80c0*/  LOP3.LUT R29, R35, 0xff000000, R8, 0xf8, !PT ;  /* 0xff000000231d7812 */ /* 0x000fe200078ef808 */
[----:B------:R-:W-:Y:S01]  /*80d0*/  HADD2.F32 R40, -RZ, R40.H1_H1 ;  /* 0x30000028ff287230 */ /* 0x000fe20000004100 */
[----:B------:R-:W-:Y:S02]  /*80e0*/  LOP3.LUT R8, R41, 0xff000000, R10, 0xf8, !PT ;  /* 0xff00000029087812 */ /* 0x000fe400078ef80a */
[----:B------:R-:W-:Y:S02]  /*80f0*/  F2FP.F16.E4M3.UNPACK_B R31, R24 ;  /* 0x00000018ff1f723e */ /* 0x000fe400020006ff */
[-C--:B------:R-:W-:Y:S02]  /*8100*/  F2FP.F16.E4M3.UNPACK_B R10, R5.reuse ;  /* 0x00000005ff0a723e */ /* 0x080fe400020006ff */
[----:B------:R-:W-:Y:S01]  /*8110*/  F2FP.F16.E4M3.UNPACK_B R20, R5.H1 ;  /* 0x00000005ff14723e */ /* 0x000fe200030006ff */
[----:B------:R-:W-:Y:S01]  /*8120*/  HADD2.F32 R5, -RZ, R11.H0_H0 ;  /* 0x2000000bff057230 */ /* 0x000fe20000004100 */
[----:B------:R-:W-:Y:S01]  /*8130*/  LOP3.LUT R37, R33, 0xff000000, R27, 0xf8, !PT ;  /* 0xff00000021257812 */ /* 0x000fe200078ef81b */
[----:B------:R-:W-:Y:S01]  /*8140*/  HADD2.F32 R38, -RZ, R31.H0_H0 ;  /* 0x2000001fff267230 */ /* 0x000fe20000004100 */
[-C--:B------:R-:W-:Y:S01]  /*8150*/  F2FP.F16.E4M3.UNPACK_B R27, R12.reuse ;  /* 0x0000000cff1b723e */ /* 0x080fe200020006ff */
[--C-:B------:R-:W-:Y:S01]  /*8160*/  HADD2.F32 R9, -RZ, R10.reuse.H0_H0 ;  /* 0x2000000aff097230 */ /* 0x100fe20000004100 */
[----:B------:R-:W-:Y:S01]  /*8170*/  F2FP.F16.E4M3.UNPACK_B R35, R12.H1 ;  /* 0x0000000cff23723e */ /* 0x000fe200030006ff */
[C---:B------:R-:W-:Y:S01]  /*8180*/  FMUL.FTZ R12, R5.reuse, R42 ;  /* 0x0000002a050c7220 */ /* 0x040fe20000410000 */
[----:B------:R-:W-:Y:S01]  /*8190*/  F2FP.F16.E4M3.UNPACK_B R26, R13.H1 ;  /* 0x0000000dff1a723e */ /* 0x000fe200030006ff */
[-C--:B------:R-:W-:Y:S01]  /*81a0*/  FMUL.FTZ R13, R5, R38.reuse ;  /* 0x00000026050d7220 */ /* 0x080fe20000410000 */
[----:B------:R-:W-:Y:S01]  /*81b0*/  F2FP.F16.E4M3.UNPACK_B R39, R39.H1 ;  /* 0x00000027ff27723e */ /* 0x000fe200030006ff */
[----:B------:R-:W-:Y:S01]  /*81c0*/  FFMA.FTZ R5, R9, R38, -R12 ;  /* 0x0000002609057223 */ /* 0x000fe2000001080c */
[----:B------:R-:W-:Y:S01]  /*81d0*/  F2FP.F16.E4M3.UNPACK_B R24, R24.H1 ;  /* 0x00000018ff18723e */ /* 0x000fe200030006ff */
[----:B------:R-:W-:Y:S01]  /*81e0*/  HADD2.F32 R11, -RZ, R11.H1_H1 ;  /* 0x3000000bff0b7230 */ /* 0x000fe20000004100 */
[-C--:B------:R-:W-:Y:S01]  /*81f0*/  F2FP.F16.E4M3.UNPACK_B R34, R15.reuse ;  /* 0x0000000fff22723e */ /* 0x080fe200020006ff */
[----:B------:R-:W-:Y:S01]  /*8200*/  HADD2.F32 R31, -RZ, R31.H1_H1 ;  /* 0x3000001fff1f7230 */ /* 0x000fe20000004100 */
[----:B------:R-:W-:Y:S01]  /*8210*/  F2FP.F16.E4M3.UNPACK_B R36, R15.H1 ;  /* 0x0000000fff24723e */ /* 0x000fe200030006ff */
[----:B------:R-:W-:-:S02]  /*8220*/  HADD2.F32 R12, -RZ, R10.H1_H1 ;  /* 0x3000000aff0c7230 */ /* 0x000fc40000004100 */
[----:B------:R-:W-:Y:S01]  /*8230*/  FFMA.FTZ R9, R9, R42, R13 ;  /* 0x0000002a09097223 */ /* 0x000fe2000001000d */
[--C-:B------:R-:W-:Y:S02]  /*8240*/  HADD2.F32 R38, -RZ, R39.reuse.H0_H0 ;  /* 0x20000027ff267230 */ /* 0x100fe40000004100 */
[C---:B------:R-:W-:Y:S01]  /*8250*/  FMUL.FTZ R41, R11.reuse, R40 ;  /* 0x000000280b297220 */ /* 0x040fe20000410000 */
[----:B------:R-:W-:Y:S02]  /*8260*/  HADD2.F32 R10, -RZ, R26.H0_H0 ;  /* 0x2000001aff0a7230 */ /* 0x000fe40000004100 */
[----:B------:R-:W-:Y:S01]  /*8270*/  FMUL.FTZ R11, R11, R31 ;  /* 0x0000001f0b0b7220 */ /* 0x000fe20000410000 */
[----:B------:R-:W-:Y:S01]  /*8280*/  HADD2.F32 R15, -RZ, R24.H0_H0 ;  /* 0x20000018ff0f7230 */ /* 0x000fe20000004100 */
[-C--:B------:R-:W-:Y:S01]  /*8290*/  F2FP.F16.E4M3.UNPACK_B R30, R7.reuse ;  /* 0x00000007ff1e723e */ /* 0x080fe200020006ff */
[----:B------:R-:W-:Y:S02]  /*82a0*/  HADD2.F32 R13, -RZ, R20.H0_H0 ;  /* 0x20000014ff0d7230 */ /* 0x000fe40000004100 */
[C---:B------:R-:W-:Y:S01]  /*82b0*/  FMUL.FTZ R42, R10.reuse, R38 ;  /* 0x000000260a2a7220 */ /* 0x040fe20000410000 */
[----:B------:R-:W-:Y:S01]  /*82c0*/  F2FP.F16.E4M3.UNPACK_B R33, R7.H1 ;  /* 0x00000007ff21723e */ /* 0x000fe200030006ff */
[----:B------:R-:W-:Y:S01]  /*82d0*/  FMUL.FTZ R45, R10, R15 ;  /* 0x0000000f0a2d7220 */ /* 0x000fe20000410000 */
[C---:B------:R-:W-:Y:S01]  /*82e0*/  FFMA.FTZ R10, R12.reuse, R31, -R41 ;  /* 0x0000001f0c0a7223 */ /* 0x040fe20000010829 */
[----:B------:R-:W-:Y:S01]  /*82f0*/  FFMA.FTZ R12, R12, R40, R11 ;  /* 0x000000280c0c7223 */ /* 0x000fe2000001000b */
[C---:B------:R-:W-:Y:S01]  /*8300*/  FFMA.FTZ R11, R13.reuse, R15, -R42 ;  /* 0x0000000f0d0b7223 */ /* 0x040fe2000001082a */
[----:B------:R-:W-:Y:S01]  /*8310*/  FFMA.FTZ R13, R13, R38, R45 ;  /* 0x000000260d0d7223 */ /* 0x000fe2000001002d */
[----:B------:R-:W-:Y:S01]  /*8320*/  F2FP.F16.E4M3.UNPACK_B R41, R43 ;  /* 0x0000002bff29723e */ /* 0x000fe200020006ff */
[----:B------:R-:W-:Y:S01]  /*8330*/  HADD2.F32 R31, -RZ, R24.H1_H1 ;  /* 0x30000018ff1f7230 */ /* 0x000fe20000004100 */
[----:B------:R-:W-:Y:S01]  /*8340*/  F2FP.F16.E4M3.UNPACK_B R38, R37 ;  /* 0x00000025ff26723e */ /* 0x000fe200020006ff */
[----:B------:R-:W-:Y:S01]  /*8350*/  HADD2.F32 R40, -RZ, R39.H1_H1 ;  /* 0x30000027ff287230 */ /* 0x000fe20000004100 */
[----:B------:R-:W-:Y:S01]  /*8360*/  F2FP.F16.E4M3.UNPACK_B R43, R43.H1 ;  /* 0x0000002bff2b723e */ /* 0x000fe200030006ff */
[----:B------:R-:W-:Y:S01]  /*8370*/  HADD2.F32 R15, -RZ, R26.H1_H1 ;  /* 0x3000001aff0f7230 */ /* 0x000fe20000004100 */
[-C--:B------:R-:W-:Y:S01]  /*8380*/  F2FP.F16.E4M3.UNPACK_B R32, R4.reuse.H1 ;  /* 0x00000004ff20723e */ /* 0x080fe200030006ff */
[----:B------:R-:W-:Y:S01]  /*8390*/  HADD2.F32 R24, -RZ, R20.H1_H1 ;  /* 0x30000014ff187230 */ /* 0x000fe20000004100 */
[----:B------:R-:W-:Y:S01]  /*83a0*/  F2FP.F16.E4M3.UNPACK_B R25, R4 ;  /* 0x00000004ff19723e */ /* 0x000fe200020006ff */
[----:B------:R-:W-:-:S02]  /*83b0*/  HADD2.F32 R45, -RZ, R41.H0_H0 ;  /* 0x20000029ff2d7230 */ /* 0x000fc40000004100 */
[C---:B------:R-:W-:Y:S01]  /*83c0*/  FMUL.FTZ R47, R15.reuse, R40 ;  /* 0x000000280f2f7220 */ /* 0x040fe20000410000 */
[----:B------:R-:W-:Y:S02]  /*83d0*/  HADD2.F32 R20, -RZ, R34.H0_H0 ;  /* 0x20000022ff147230 */ /* 0x000fe40000004100 */
[----:B------:R-:W-:Y:S01]  /*83e0*/  FMUL.FTZ R15, R15, R31 ;  /* 0x0000001f0f0f7220 */ /* 0x000fe20000410000 */
[----:B------:R-:W-:Y:S01]  /*83f0*/  HADD2.F32 R39, -RZ, R38.H0_H0 ;  /* 0x20000026ff277230 */ /* 0x000fe20000004100 */
[----:B------:R-:W-:Y:S01]  /*8400*/  F2FP.F16.E4M3.UNPACK_B R4, R6 ;  /* 0x00000006ff04723e */ /* 0x000fe200020006ff */
[----:B------:R-:W-:Y:S02]  /*8410*/  HADD2.F32 R26, -RZ, R30.H0_H0 ;  /* 0x2000001eff1a7230 */ /* 0x000fe40000004100 */
[C---:B------:R-:W-:Y:S01]  /*8420*/  FMUL.FTZ R49, R20.reuse, R45 ;  /* 0x0000002d14317220 */ /* 0x040fe20000410000 */
[----:B------:R-:W-:Y:S02]  /*8430*/  HADD2.F32 R41, -RZ, R41.H1_H1 ;  /* 0x30000029ff297230 */ /* 0x000fe40000004100 */
[----:B------:R-:W-:Y:S01]  /*8440*/  FMUL.FTZ R42, R20, R39 ;  /* 0x00000027142a7220 */ /* 0x000fe20000410000 */
[C---:B------:R-:W-:Y:S01]  /*8450*/  FFMA.FTZ R20, R24.reuse, R31, -R47 ;  /* 0x0000001f18147223 */ /* 0x040fe2000001082f */
[----:B------:R-:W-:Y:S01]  /*8460*/  FFMA.FTZ R24, R24, R40, R15 ;  /* 0x0000002818187223 */ /* 0x000fe2000001000f */
[C---:B------:R-:W-:Y:S01]  /*8470*/  FFMA.FTZ R15, R26.reuse, R39, -R49 ;  /* 0x000000271a0f7223 */ /* 0x040fe20000010831 */
[----:B------:R-:W-:Y:S01]  /*8480*/  HADD2.F32 R39, -RZ, R38.H1_H1 ;  /* 0x30000026ff277230 */ /* 0x000fe20000004100 */
[----:B------:R-:W-:Y:S01]  /*8490*/  F2FP.F16.E4M3.UNPACK_B R38, R37.H1 ;  /* 0x00000025ff26723e */ /* 0x000fe200030006ff */
        /* <DEDUP_REMOVED lines=9> */
[--C-:B------:R-:W-:Y:S02]  /*8530*/  HADD2.F32 R40, -RZ, R38.reuse.H0_H0 ;  /* 0x20000026ff287230 */ /* 0x100fe40000004100 */
[-C--:B------:R-:W-:Y:S01]  /*8540*/  FMUL.FTZ R46, R30, R39.reuse ;  /* 0x000000271e2e7220 */ /* 0x080fe20000410000 */
[----:B------:R-:W-:Y:S02]  /*8550*/  HADD2.F32 R34, -RZ, R33.H0_H0 ;  /* 0x20000021ff227230 */ /* 0x000fe40000004100 */
[----:B------:R-:W-:Y:S01]  /*8560*/  FMUL.FTZ R45, R37, R42 ;  /* 0x0000002a252d7220 */ /* 0x000fe20000410000 */
[----:B------:R-:W-:Y:S01]  /*8570*/  FFMA.FTZ R30, R31, R39, -R44 ;  /* 0x000000271f1e7223 */ /* 0x000fe2000001082c */
[-C--:B------:R-:W-:Y:S01]  /*8580*/  FMUL.FTZ R37, R37, R40.reuse ;  /* 0x0000002825257220 */ /* 0x080fe20000410000 */
[----:B------:R-:W-:Y:S01]  /*8590*/  FFMA.FTZ R31, R31, R41, R46 ;  /* 0x000000291f1f7223 */ /* 0x000fe2000001002e */
[C---:B------:R-:W-:Y:S01]  /*85a0*/  FFMA.FTZ R45, R34.reuse, R40, -R45 ;  /* 0x00000028222d7223 */ /* 0x040fe2000001082d */
[----:B------:R-:W-:Y:S01]  /*85b0*/  HADD2.F32 R40, -RZ, R38.H1_H1 ;  /* 0x30000026ff287230 */ /* 0x000fe20000004100 */
[----:B------:R-:W-:Y:S01]  /*85c0*/  F2FP.F16.E4M3.UNPACK_B R41, R29.H1 ;  /* 0x0000001dff29723e */ /* 0x000fe200030006ff */
[----:B------:R-:W-:Y:S01]  /*85d0*/  FFMA.FTZ R47, R34, R42, R37 ;  /* 0x0000002a222f7223 */ /* 0x000fe20000010025 */
        /* <DEDUP_REMOVED lines=18> */
[----:B------:R-:W-:Y:S01]  /*8700*/  HADD2.F32 R35, -RZ, R35.H1_H1 ;  /* 0x30000023ff237230 */ /* 0x000fe20000004100 */
[----:B------:R-:W-:Y:S01]  /*8710*/  F2FP.F16.E4M3.UNPACK_B R34, R29 ;  /* 0x0000001dff22723e */ /* 0x000fe200020006ff */
[----:B------:R-:W-:Y:S02]  /*8720*/  HADD2.F32 R38, -RZ, R38.H1_H1 ;  /* 0x30000026ff267230 */ /* 0x000fe40000004100 */
[C---:B------:R-:W-:Y:S01]  /*8730*/  FFMA.FTZ R44, R33.reuse, R39, -R44 ;  /* 0x00000027212c7223 */ /* 0x040fe2000001082c */
[----:B------:R-:W-:Y:S01]  /*8740*/  FFMA.FTZ R37, R33, R42, R37 ;  /* 0x0000002a21257223 */ /* 0x000fe20000010025 */
[----:B------:R-:W-:Y:S01]  /*8750*/  HADD2.F32 R32, -RZ, R32.H1_H1 ;  /* 0x30000020ff207230 */ /* 0x000fe20000004100 */
[----:B------:R-:W-:Y:S01]  /*8760*/  F2FP.F16.E4M3.UNPACK_B R33, R21 ;  /* 0x00000015ff21723e */ /* 0x000fe200020006ff */
[C---:B------:R-:W-:Y:S01]  /*8770*/  FMUL.FTZ R21, R35.reuse, R41 ;  /* 0x0000002923157220 */ /* 0x040fe20000410000 */
[----:B------:R-:W-:Y:S01]  /*8780*/  FMUL.FTZ R40, R35, R38 ;  /* 0x0000002623287220 */ /* 0x000fe20000410000 */
[----:B------:R-:W-:Y:S01]  /*8790*/  HADD2.F32 R36, -RZ, R34.H0_H0 ;  /* 0x20000022ff247230 */ /* 0x000fe20000004100 */
[----:B------:R-:W-:Y:S01]  /*87a0*/  F2FP.SATFINITE.E4M3.F32.PACK_AB_MERGE_C R47, R50, R47, RZ ;  /* 0x0000002f322f723e */ /* 0x000fe200048070ff */
[----:B------:R-:W-:-:S02]  /*87b0*/  HADD2.F32 R29, -RZ, R27.H0_H0 ;  /* 0x2000001bff1d7230 */ /* 0x000fc40000004100 */
[C---:B------:R-:W-:Y:S01]  /*87c0*/  FFMA.FTZ R39, R32.reuse, R38, -R21 ;  /* 0x0000002620277223 */ /* 0x040fe20000010815 */
[----:B------:R-:W-:Y:S01]  /*87d0*/  FFMA.FTZ R46, R32, R41, R40 ;  /* 0x00000029202e7223 */ /* 0x000fe20000010028 */
[----:B------:R-:W-:Y:S01]  /*87e0*/  HADD2.F32 R32, -RZ, R33.H0_H0 ;  /* 0x20000021ff207230 */ /* 0x000fe20000004100 */
[----:B------:R-:W-:Y:S01]  /*87f0*/  F2FP.SATFINITE.E4M3.F32.PACK_AB_MERGE_C R9, R12, R9, R13 ;  /* 0x000000090c09723e */ /* 0x000fe2000480700d */
        /* <DEDUP_REMOVED lines=9> */
[----:B------:R-:W-:Y:S01]  /*8890*/  FFMA.FTZ R40, R21, R36, R40 ;  /* 0x0000002415287223 */ /* 0x000fe20000010028 */
[C---:B------:R-:W-:Y:S01]  /*88a0*/  FMUL.FTZ R42, R27.reuse, R34 ;  /* 0x000000221b2a7220 */ /* 0x040fe20000410000 */
        /* <DEDUP_REMOVED lines=18> */
[--C-:B------:R-:W-:Y:S02]  /*89d0*/  HADD2.F32 R21, -RZ, R3.reuse.H1_H1 ;  /* 0x30000003ff157230 */ /* 0x100fe40000004100 */
[C---:B------:R-:W-:Y:S01]  /*89e0*/  FMUL.FTZ R32, R14.reuse, R29 ;  /* 0x0000001d0e207220 */ /* 0x040fe20000410000 */
[-C--:B------:R-:W-:Y:S01]  /*89f0*/  FMUL.FTZ R34, R14, R25.reuse ;  /* 0x000000190e227220 */ /* 0x080fe20000410000 */
[----:B------:R-:W-:Y:S01]  /*8a00*/  F2FP.F16.E4M3.UNPACK_B R14, R8 ;  /* 0x00000008ff0e723e */ /* 0x000fe200020006ff */
[----:B------:R-:W-:Y:S02]  /*8a10*/  HADD2.F32 R8, -RZ, R3.H0_H0 ;  /* 0x20000003ff087230 */ /* 0x000fe40000004100 */
[C---:B------:R-:W-:Y:S01]  /*8a20*/  FFMA.FTZ R36, R7.reuse, R25, -R32 ;  /* 0x0000001907247223 */ /* 0x040fe20000010820 */
[----:B------:R-:W-:Y:S01]  /*8a30*/  FFMA.FTZ R29, R7, R29, R34 ;  /* 0x0000001d071d7223 */ /* 0x000fe20000010022 */
[----:B------:R-:W-:-:S02]  /*8a40*/  HADD2.F32 R7, -RZ, R6.H0_H0 ;  /* 0x20000006ff077230 */ /* 0x000fc40000004100 */
[--C-:B------:R-:W-:Y:S01]  /*8a50*/  HADD2.F32 R32, -RZ, R14.reuse.H0_H0 ;  /* 0x2000000eff207230 */ /* 0x100fe20000004100 */
[----:B------:R-:W-:Y:S01]  /*8a60*/  F2FP.SATFINITE.E4M3.F32.PACK_AB_MERGE_C R36, R36, R41, RZ ;  /* 0x000000292424723e */ /* 0x000fe200048070ff */
[----:B------:R-:W-:Y:S01]  /*8a70*/  HADD2.F32 R25, -RZ, R14.H1_H1 ;  /* 0x3000000eff197230 */ /* 0x000fe20000004100 */
[----:B------:R-:W-:Y:S01]  /*8a80*/  F2FP.SATFINITE.E4M3.F32.PACK_AB_MERGE_C R29, R29, R42, RZ ;  /* 0x0000002a1d1d723e */ /* 0x000fe200048070ff */
[----:B------:R-:W-:Y:S02]  /*8a90*/  HADD2.F32 R6, -RZ, R6.H1_H1 ;  /* 0x30000006ff067230 */ /* 0x000fe40000004100 */
[C---:B------:R-:W-:Y:S01]  /*8aa0*/  FMUL.FTZ R14, R7.reuse, R32 ;  /* 0x00000020070e7220 */ /* 0x040fe20000410000 */
[--C-:B------:R-:W-:Y:S02]  /*8ab0*/  HADD2.F32 R3, -RZ, R4.reuse.H0_H0 ;  /* 0x20000004ff037230 */ /* 0x100fe40000004100 */
[----:B------:R-:W-:Y:S01]  /*8ac0*/  FMUL.FTZ R7, R7, R8 ;  /* 0x0000000807077220 */ /* 0x000fe20000410000 */
[----:B------:R-:W-:-:S02]  /*8ad0*/  HADD2.F32 R4, -RZ, R4.H1_H1 ;  /* 0x30000004ff047230 */ /* 0x000fc40000004100 */
        /* <DEDUP_REMOVED lines=12> */
[----:B------:R-:W-:Y:S02]  /*8ba0*/  F2FP.SATFINITE.E4M3.F32.PACK_AB_MERGE_C R8, R35, R40, R8 ;  /* 0x000000282308723e */ /* 0x000fe40004807008 */
[----:B------:R-:W-:Y:S01]  /*8bb0*/  F2FP.SATFINITE.E4M3.F32.PACK_AB_MERGE_C R10, R34, R3, R29 ;  /* 0x00000003220a723e */ /* 0x000fe2000480701d */
[----:B------:R0:W-:Y:S04]  /*8bc0*/  STS.128 [R51+0xb000], R4 ;  /* 0x00b0000433007388 */ /* 0x0001e80000000c00 */
[----:B------:R0:W-:Y:S02]  /*8bd0*/  STS.128 [R0+0xb000], R8 ;  /* 0x00b0000800007388 */ /* 0x0001e40000000c00 */
.L_x_14542:
[----:B------:R-:W-:Y:S05]  /*8be0*/  BSYNC B0 ;  /* 0x0000000000007941 */ /* 0x000fea0003800000 */
.L_x_14535:
        /* <DEDUP_REMOVED lines=8> */
.L_x_14532:
[----:B0-2---:R-:W2:Y:S02]  /*8c70*/  LDL R0, [R1+0x18] ;  /* 0x0000180001007983 */ /* 0x005ea40000100800 */
[----:B--2---:R-:W-:-:S13]  /*8c80*/  ISETP.NE.AND P0, PT, R0, 0x3, PT ;  /* 0x000000030000780c */ /* 0x004fda0003f05270 */
[----:B------:R-:W-:Y:S05]  /*8c90*/  @!P0 BRA `(.L_x_14550) ;  /* 0x0000000000048947 */ /* 0x000fea0003800000 */
[----:B------:R-:W-:Y:S01]  /*8ca0*/  BPT.TRAP 0x1 ;  /* 0x000000040000795c */ /* 0x000fe20000300000 */
.L_x_14550:
[----:B-----5:R-:W-:Y:S01]  /*8cb0*/  IMAD R12, R23, 0x8, R22 ;  /* 0x00000008170c7824 */ /* 0x020fe200078e0216 */
[----:B-1----:R-:W-:-:S04]  /*8cc0*/  SHF.L.U32 R3, R156, 0x1f, RZ ;  /* 0x0000001f9c037819 */ /* 0x002fc800000006ff */
[----:B------:R0:W1:Y:S01]  /*8cd0*/  SYNCS.PHASECHK.TRANS64.TRYWAIT P1, [R12+URZ+0x13230], R3 ;  /* 0x013230030c0075a7 */ /* 0x000062000802017f */
[----:B------:R-:W-:Y:S05]  /*8ce0*/  @!P0 BRA `(.L_x_14551) ;  /* 0x0000000000048947 */ /* 0x000fea0003800000 */
[----:B------:R-:W-:Y:S01]  /*8cf0*/  BPT.TRAP 0x1 ;  /* 0x000000040000795c */ /* 0x000fe20000300000 */
.L_x_14551:
[----:B------:R-:W-:-:S05]  /*8d00*/  VIADD R0, R22, 0xe000 ;  /* 0x0000e00016007836 */ /* 0x000fca0000000000 */
[----:B------:R-:W-:-:S04]  /*8d10*/  SHF.R.U32.HI R0, RZ, 0x4, R0 ;  /* 0x00000004ff007819 */ /* 0x000fc80000011600 */
[----:B------:R-:W-:-:S04]  /*8d20*/  LOP3.LUT R0, R0, 0x3fff, RZ, 0xc0, !PT ;  /* 0x00003fff00007812 */ /* 0x000fc800078ec0ff */
[----:B---3--:R-:W-:-:S05]  /*8d30*/  LOP3.LUT R4, R0, 0x10000, RZ, 0xfc, !PT ;  /* 0x0001000000047812 */ /* 0x008fca00078efcff */
[----:B------:R2:W-:Y:S01]  /*8d40*/  STL [R1+0x4], R4 ;  /* 0x0000040401007387 */ /* 0x0005e20000100800 */
[----:B------:R-:W-:Y:S01]  /*8d50*/  IMAD R8, R23, 0x280, R4 ;  /* 0x0000028017087824 */ /* 0x000fe200078e0204 */
[----:B-1----:R-:W-:Y:S06]  /*8d60*/  @P1 BRA `(.L_x_14552) ;  /* 0x0000000000081947 */ /* 0x002fec0003800000 */
[----:B------:R-:W1:Y:S02]  /*8d70*/  SYNCS.PHASECHK.TRANS64.TRYWAIT P1, [R12+URZ+0x13230], R3 ;  /* 0x013230030c0075a7 */ /* 0x000e64000802017f */
[----:B-1----:R-:W-:Y:S05]  /*8d80*/  @!P1 BRA `(.L_x_14553) ;  /* 0x000001c400309947 */ /* 0x002fea0003800000 */
.L_x_14552:
[----:B--2---:R-:W-:Y:S01]  /*8d90*/  IMAD.MOV.U32 R4, RZ, RZ, R8 ;  /* 0x000000ffff047224 */ /* 0x004fe200078e0008 */
[----:B------:R-:W-:Y:S05]  /*8da0*/  WARPSYNC.ALL ;  /* 0x0000000000007948 */ /* 0x000fea0003800000 */
[----:B------:R-:W-:Y:S01]  /*8db0*/  IMAD.MOV.U32 R5, RZ, RZ, -0x7fffffe0 ;  /* 0x80000020ff057424 */ /* 0x000fe200078e00ff */
[----:B------:R-:W-:Y:S01]  /*8dc0*/  R2UR UR6, R4 ;  /* 0x00000000040672ca */ /* 0x000fe200000e0000 */
[----:B------:R-:W-:Y:S01]  /*8dd0*/  WARPGROUP.ARRIVE ;  /* 0x00000000000079c5 */ /* 0x000fe20000000000 */
[----:B------:R-:W-:Y:S01]  /*8de0*/  LOP3.LUT R4, R28, 0x10000, RZ, 0xfc, !PT ;  /* 0x000100001c047812 */ /* 0x000fe200078efcff */
[----:B------:R-:W-:Y:S01]  /*8df0*/  VIADD R6, R8, 0x80 ;  /* 0x0000008008067836 */ /* 0x000fe20000000000 */
[C---:B------:R-:W-:Y:S01]  /*8e00*/  R2UR UR7, R5.reuse ;  /* 0x00000000050772ca */ /* 0x040fe200000e0000 */
[----:B------:R-:W-:Y:S01]  /*8e10*/  IMAD.MOV.U32 R7, RZ, RZ, -0x7fffffe0 ;  /* 0x80000020ff077424 */ /* 0x000fe200078e00ff */
[----:B------:R-:W-:Y:S01]  /*8e20*/  R2UR UR4, R4 ;  /* 0x00000000040472ca */ /* 0x000fe200000e0000 */
[----:B------:R-:W-:Y:S01]  /*8e30*/  VIADD R10, R8, 0x100 ;  /* 0x00000100080a7836 */ /* 0x000fe20000000000 */
[----:B------:R-:W-:Y:S01]  /*8e40*/  R2UR UR5, R5 ;  /* 0x00000000050572ca */ /* 0x000fe200000e0000 */
[----:B------:R-:W-:Y:S01]  /*8e50*/  IMAD.MOV.U32 R11, RZ, RZ, -0x7fffffe0 ;  /* 0x80000020ff0b7424 */ /* 0x000fe200078e00ff */
[----:B------:R-:W-:Y:S01]  /*8e60*/  R2UR UR10, R6 ;  /* 0x00000000060a72ca */ /* 0x000fe200000e0000 */
[C---:B------:R-:W-:Y:S01]  /*8e70*/  VIADD R6, R8.reuse, 0x180 ;  /* 0x0000018008067836 */ /* 0x040fe20000000000 */
[----:B------:R-:W-:Y:S01]  /*8e80*/  R2UR UR11, R7 ;  /* 0x00000000070b72ca */ /* 0x000fe200000e0000 */
[----:B----4-:R-:W-:Y:S01]  /*8e90*/  VIADD R14, R8, 0x200 ;  /* 0x00000200080e7836 */ /* 0x010fe20000000000 */
[----:B------:R-:W-:Y:S01]  /*8ea0*/  R2UR UR8, R4 ;  /* 0x00000000040872ca */ /* 0x000fe200000e0000 */
[----:B------:R-:W-:Y:S01]  /*8eb0*/  IMAD.MOV.U32 R15, RZ, RZ, -0x7fffffe0 ;  /* 0x80000020ff0f7424 */ /* 0x000fe200078e00ff */
[----:B------:R-:W-:Y:S01]  /*8ec0*/  R2UR UR9, R5 ;  /* 0x00000000050972ca */ /* 0x000fe200000e0000 */
[----:B------:R-:W-:Y:S01]  /*8ed0*/  IMAD.MOV.U32 R9, RZ, RZ, -0x7fffffe0 ;  /* 0x80000020ff097424 */ /* 0x000fe200078e00ff */
[----:B------:R-:W-:Y:S01]  /*8ee0*/  R2UR UR14, R10 ;  /* 0x000000000a0e72ca */ /* 0x000fe200000e0000 */
[----:B------:R-:W-:Y:S01]  /*8ef0*/  VIADD R10, R8, 0x82 ;  /* 0x00000082080a7836 */ /* 0x000fe20000000000 */
[----:B------:R-:W-:Y:S01]  /*8f00*/  R2UR UR15, R11 ;  /* 0x000000000b0f72ca */ /* 0x000fe200000e0000 */
[----:B------:R-:W-:Y:S01]  /*8f10*/  QGMMA.64x32x32.F32.E4M3.E4M3 R88, gdesc[UR4], RZ, !UPT, gsb0 ;  /* 0x00600000045879f3 */ /* 0x000fe2000c0008ff */
[----:B------:R-:W-:Y:S01]  /*8f20*/  R2UR UR12, R4 ;  /* 0x00000000040c72ca */ /* 0x000fe200000e0000 */
[----:B------:R-:W-:Y:S01]  /*8f30*/  IMAD.MOV.U32 R11, RZ, RZ, -0x7fffffe0 ;  /* 0x80000020ff0b7424 */ /* 0x000fe200078e00ff */
[----:B------:R-:W-:-:S02]  /*8f40*/  R2UR UR13, R5 ;  /* 0x00000000050d72ca */ /* 0x000fc400000e0000 */
[----:B------:R-:W-:Y:S01]  /*8f50*/  R2UR UR18, R6 ;  /* 0x00000000061272ca */ /* 0x000fe200000e0000 */
[----:B------:R-:W-:Y:S01]  /*8f60*/  VIADD R6, R8, 0x2 ;  /* 0x0000000208067836 */ /* 0x000fe20000000000 */
[----:B------:R-:W-:Y:S01]  /*8f70*/  R2UR UR19, R7 ;  /* 0x00000000071372ca */ /* 0x000fe200000e0000 */
[----:B------:R-:W-:Y:S01]  /*8f80*/  IMAD.MOV.U32 R7, RZ, RZ, -0x7fffffe0 ;  /* 0x80000020ff077424 */ /* 0x000fe200078e00ff */
[----:B------:R-:W-:Y:S02]  /*8f90*/  R2UR UR16, R4 ;  /* 0x00000000041072ca */ /* 0x000fe400000e0000 */
[----:B------:R-:W-:Y:S02]  /*8fa0*/  R2UR UR17, R5 ;  /* 0x00000000051172ca */ /* 0x000fe400000e0000 */
[----:B------:R-:W-:Y:S02]  /*8fb0*/  R2UR UR22, R14 ;  /* 0x000000000e1672ca */ /* 0x000fe400000e0000 */
[----:B------:R-:W-:-:S02]  /*8fc0*/  R2UR UR23, R15 ;  /* 0x000000000f1772ca */ /* 0x000fc400000e0000 */
[----:B------:R-:W-:Y:S02]  /*8fd0*/  R2UR UR20, R4 ;  /* 0x00000000041472ca */ /* 0x000fe400000e0000 */
[----:B------:R-:W-:Y:S02]  /*8fe0*/  R2UR UR21, R5 ;  /* 0x00000000051572ca */ /* 0x000fe400000e0000 */
        /* <DEDUP_REMOVED lines=8> */
[C---:B------:R-:W-:Y:S01]  /*9070*/  VIADD R10, R8.reuse, 0x182 ;  /* 0x00000182080a7836 */ /* 0x040fe20000000000 */
[----:B------:R-:W-:Y:S01]  /*9080*/  R2UR UR11, R11 ;  /* 0x000000000b0b72ca */ /* 0x000fe200000e0000 */
[----:B------:R-:W-:Y:S02]  /*9090*/  IMAD.MOV.U32 R11, RZ, RZ, -0x7fffffe0 ;  /* 0x80000020ff0b7424 */ /* 0x000fe400078e00ff */
[----:B------:R-:W-:Y:S01]  /*90a0*/  VIADD R8, R8, 0x202 ;  /* 0x0000020208087836 */ /* 0x000fe20000000000 */
        /* <DEDUP_REMOVED lines=45> */
.L_x_14554:
[----:B------:R-:W2:Y:S01]  /*9380*/  LDL R10, [R1+0x3c] ;  /* 0x00003c00010a7983 */ /* 0x000ea20000100800 */
[----:B------:R-:W3:Y:S03]  /*9390*/  LDC R110, c[0x0][0x448] ;  /* 0x00011200ff6e7b82 */ /* 0x000ee60000000800 */
[----:B------:R-:W2:Y:S04]  /*93a0*/  LDL R108, [R1+0x28] ;  /* 0x00002800016c7983 */ /* 0x000ea80000100800 */
[----:B------:R-:W4:Y:S04]  /*93b0*/  LDL R109, [R1+0x1c] ;  /* 0x00001c00016d7983 */ /* 0x000f280000100800 */
[----:B------:R-:W5:Y:S04]  /*93c0*/  LDL R107, [R1+0x38] ;  /* 0x00003800016b7983 */ /* 0x000f680000100800 */
[----:B------:R-:W5:Y:S04]  /*93d0*/  LDL R114, [R1+0x14] ;  /* 0x0000140001727983 */ /* 0x000f680000100800 */
[----:B------:R-:W5:Y:S01]  /*93e0*/  LDL R112, [R1+0x10] ;  /* 0x0000100001707983 */ /* 0x000f620000100800 */
[C---:B------:R-:W-:Y:S01]  /*93f0*/  FMUL.FTZ R20, R2.reuse, R95 ;  /* 0x0000005f02147220 */ /* 0x040fe20000410000 */
[C---:B------:R-:W-:Y:S01]  /*9400*/  FMUL.FTZ R95, R2.reuse, R77 ;  /* 0x0000004d025f7220 */ /* 0x040fe20000410000 */
[C---:B------:R-:W-:Y:S01]  /*9410*/  FMUL.FTZ R77, R2.reuse, R78 ;  /* 0x0000004e024d7220 */ /* 0x040fe20000410000 */
[C---:B------:R-:W-:Y:S01]  /*9420*/  FMUL.FTZ R78, R2.reuse, R79 ;  /* 0x0000004f024e7220 */ /* 0x040fe20000410000 */
[----:B------:R-:W-:Y:S01]  /*9430*/  FMUL.FTZ R79, R2, R82 ;  /* 0x00000052024f7220 */ /* 0x000fe20000410000 */
[----:B---3--:R-:W-:Y:S01]  /*9440*/  ISETP.NE.AND P1, PT, R110, 0x1, PT ;  /* 0x000000016e00780c */ /* 0x008fe20003f25270 */
        /* <DEDUP_REMOVED lines=28> */
[C---:B01----:R-:W-:Y:S01]  /*9610*/  FMUL.FTZ R3, R2.reuse, R90 ;  /* 0x0000005a02037220 */ /* 0x043fe20000410000 */
[C---:B------:R-:W-:Y:S01]  /*9620*/  FMUL.FTZ R0, R2.reuse, R88 ;  /* 0x0000005802007220 */ /* 0x040fe20000410000 */
[C---:B------:R-:W-:Y:S01]  /*9630*/  FMUL.FTZ R8, R2.reuse, R89 ;  /* 0x0000005902087220 */ /* 0x040fe20000410000 */
[----:B------:R-:W0:Y:S01]  /*9640*/  @P1 LDC R25, c[0x0][0x450] ;  /* 0x00011400ff191b82 */ /* 0x000e220000000800 */
        /* <DEDUP_REMOVED lines=11> */
[----:B------:R-:W-:Y:S01]  /*9700*/  LOP3.LUT R17, R17, 0xffffffef, RZ, 0xc0, !PT ;  /* 0xffffffef11117812 */ /* 0x000fe200078ec0ff */
        /* <DEDUP_REMOVED lines=36> */
[----:B------:R-:W1:Y:S01]  /*9950*/  MUFU.TANH R0, R0 ;  /* 0x0000000000007308 */ /* 0x000e620000002400 */
[----:B------:R-:W-:-:S02]  /*9960*/  ULDC UR43, c[0x0][0x9dc] ;  /* 0x00027700002b7ab9 */ /* 0x000fc40000000800 */
[----:B------:R-:W-:-:S05]  /*9970*/  ULOP3.LUT UR43, URZ, UR43, URZ, 0x33, !UPT ;  /* 0x0000002b3f2b7292 */ /* 0x000fca000f8e333f */
        /* <DEDUP_REMOVED lines=20> */
[----:B------:R-:W1:Y:S01]  /*9ac0*/  MUFU.TANH R95, R95 ;  /* 0x0000005f005f7308 */ /* 0x000e620000002400 */
[----:B--2---:R-:W-:-:S02]  /*9ad0*/  IMAD.IADD R99, R10, 0x1, R108 ;  /* 0x000000010a637824 */ /* 0x004fc400078e026c */
[----:B------:R-:W2:Y:S02]  /*9ae0*/  LDC.64 R10, c[0x0][0x9e0] ;  /* 0x00027800ff0a7b82 */ /* 0x000ea40000000a00 */
[----:B---3--:R-:W-:-:S05]  /*9af0*/  @P1 IMAD.HI.U32 R24, R99, R24, RZ ;  /* 0x0000001863181227 */ /* 0x008fca00078e00ff */
[----:B0-----:R-:W-:Y:S01]  /*9b00*/  @P1 SHF.R.U32.HI R99, RZ, R25, R24 ;  /* 0x00000019ff631219 */ /* 0x001fe20000011618 */
[----:B------:R-:W-:-:S04]  /*9b10*/  IMAD.MOV.U32 R24, RZ, RZ, -0xa0 ;  /* 0xffffff60ff187424 */ /* 0x000fc800078e00ff */
[----:B------:R-:W0:Y:S01]  /*9b20*/  SHFL.IDX PT, R106, R99, RZ, 0x1c1f ;  /* 0x001c1fff636a7589 */ /* 0x000e2200000e0000 */
[----:B------:R-:W-:Y:S01]  /*9b30*/  IMAD R101, R105, R24, 0xa1 ;  /* 0x000000a169657424 */ /* 0x000fe200078e0218 */
[----:B----4-:R-:W-:-:S03]  /*9b40*/  PRMT R12, R109, 0x654, R12 ;  /* 0x000006546d0c7816 */ /* 0x010fc6000000000c */
[----:B-----5:R-:W-:Y:S01]  /*9b50*/  IMAD R36, R107, -0x2, R101 ;  /* 0xfffffffe6b247824 */ /* 0x020fe200078e0265 */
[----:B------:R3:W-:Y:S01]  /*9b60*/  SYNCS.ARRIVE.TRANS64.RED.A1T0 RZ, [R12+URZ], RZ ;  /* 0x000000ff0cff79a7 */ /* 0x0007e2000810043f */
[----:B------:R-:W4:Y:S01]  /*9b70*/  MUFU.TANH R77, R77 ;  /* 0x0000004d004d7308 */ /* 0x000f220000002400 */
[----:B--2---:R-:W-:Y:S01]  /*9b80*/  ISETP.GE.AND P1, PT, R11, 0x1, PT ;  /* 0x000000010b00780c */ /* 0x004fe20003f26270 */
[----:B---3--:R-:W-:-:S06]  /*9b90*/  IMAD R12, R105, -0xa0, R114 ;  /* 0xffffff60690c7824 */ /* 0x008fcc00078e0272 */
[----:B------:R-:W2:Y:S01]  /*9ba0*/  MUFU.TANH R78, R78 ;  /* 0x0000004e004e7308 */ /* 0x000ea20000002400 */
[----:B------:R-:W-:Y:S01]  /*9bb0*/  IADD3 R25, -R112, R36, R114 ;  /* 0x0000002470197210 */ /* 0x000fe20007ffe172 */
[----:B------:R-:W-:-:S06]  /*9bc0*/  VIADD R12, R12, 0xa0 ;  /* 0x000000a00c0c7836 */ /* 0x000fcc0000000000 */
[----:B------:R-:W3:Y:S01]  /*9bd0*/  MUFU.TANH R96, R96 ;  /* 0x0000006000607308 */ /* 0x000ee20000002400 */
[----:B------:R-:W-:-:S07]  /*9be0*/  IMAD R107, R107, -0x2, R12 ;  /* 0xfffffffe6b6b7824 */ /* 0x000fce00078e020c */
[----:B------:R-:W0:Y:S01]  /*9bf0*/  MUFU.TANH R81, R81 ;  /* 0x0000005100517308 */ /* 0x000e220000002400 */
        /* <DEDUP_REMOVED lines=55> */
[----:B------:R-:W-:Y:S01]  /*9f70*/  LOP3.LUT R17, R17, 0xfffffff7, RZ, 0xc0, !PT ;  /* 0xfffffff711117812 */ /* 0x000fe200078ec0ff */
[----:B------:R-:W-:Y:S01]  /*9f80*/  VIADD R103, R25, UR43 ;  /* 0x0000002b19677c36 */ /* 0x000fe20008000000 */
[----:B0-----:R-:W-:Y:S01]  /*9f90*/  VIADDMNMX R12, R106, R102, R107, PT ;  /* 0x000000666a0c7246 */ /* 0x001fe2000380016b */
[----:B------:R-:W-:Y:S01]  /*9fa0*/  VIADD R101, R101, 0xffffffff ;  /* 0xffffffff65657836 */ /* 0x000fe20000000000 */
[----:B------:R-:W-:Y:S01]  /*9fb0*/  @P1 LOP3.LUT R17, R17, 0x8, RZ, 0xfc, !PT ;  /* 0x0000000811111812 */ /* 0x000fe200078efcff */
[----:B------:R-:W-:-:S02]  /*9fc0*/  VIADD R36, R36, 0xffffffff ;  /* 0xffffffff24247836 */ /* 0x000fc40000000000 */
[----:B------:R-:W-:Y:S01]  /*9fd0*/  IMAD.IADD R38, R103, 0x1, R106 ;  /* 0x0000000167267824 */ /* 0x000fe200078e026a */
[----:B--234-:R-:W-:Y:S06]  /*9fe0*/  @!P1 BRA `(.L_x_14555) ;  /* 0x00000000004c9947 */ /* 0x01cfec0003800000 */
        /* <DEDUP_REMOVED lines=11> */
.L_x_14557:
[----:B------:R-:W-:-:S13]  /*a0a0*/  ISETP.NE.AND P1, PT, R11, 0x1, PT ;  /* 0x000000010b00780c */ /* 0x000fda0003f25270 */
[----:B------:R-:W0:Y:S02]  /*a0b0*/  @P1 LDC.64 R24, c[0x0][0x9e8] ;  /* 0x00027a00ff181b82 */ /* 0x000e240000000a00 */
[----:B0-----:R-:W-:-:S05]  /*a0c0*/  @P1 IMAD.HI.U32 R24, R39, R24, RZ ;  /* 0x0000001827181227 */ /* 0x001fca00078e00ff */
[----:B------:R-:W-:-:S07]  /*a0d0*/  @P1 SHF.R.U32.HI R39, RZ, R25, R24 ;  /* 0x00000019ff271219 */ /* 0x000fce0000011618 */
.L_x_14558:
[----:B------:R-:W-:Y:S05]  /*a0e0*/  BSYNC B0 ;  /* 0x0000000000007941 */ /* 0x000fea0003800000 */
.L_x_14556:
[----:B------:R-:W-:-:S05]  /*a0f0*/  IMAD R39, R39, R11, R36 ;  /* 0x0000000b27277224 */ /* 0x000fca00078e0224 */
[----:B------:R-:W-:Y:S02]  /*a100*/  VIMNMX R38, R38, R39, !PT ;  /* 0x0000002726267248 */ /* 0x000fe40007fe0100 */
[----:B------:R-:W-:-:S07]  /*a110*/  VIADDMNMX R12, R39, R11, R12, PT ;  /* 0x0000000b270c7246 */ /* 0x000fce000380010c */
.L_x_14555:
[C---:B------:R-:W-:Y:S02]  /*a120*/  ISETP.GE.AND P1, PT, R101.reuse, 0x2, PT ;  /* 0x000000026500780c */ /* 0x040fe40003f26270 */
[----:B------:R-:W-:Y:S02]  /*a130*/  ISETP.GE.AND P2, PT, R101, 0x9, PT ;  /* 0x000000096500780c */ /* 0x000fe40003f46270 */
[C---:B------:R-:W-:Y:S02]  /*a140*/  ISETP.GT.AND P3, PT, R38.reuse, 0x1, !P1 ;  /* 0x000000012600780c */ /* 0x040fe40004f64270 */
[----:B------:R-:W-:Y:S02]  /*a150*/  ISETP.GT.AND P4, PT, R38, 0x8, !P2 ;  /* 0x000000082600780c */ /* 0x000fe40005784270 */
[C---:B------:R-:W-:Y:S02]  /*a160*/  ISETP.LT.OR P3, PT, R12.reuse, 0x2, P3 ;  /* 0x000000020c00780c */ /* 0x040fe40001f61670 */
[----:B------:R-:W-:-:S02]  /*a170*/  ISETP.LT.OR P4, PT, R12, 0x9, P4 ;  /* 0x000000090c00780c */ /* 0x000fc40002781670 */
[----:B------:R-:W-:Y:S02]  /*a180*/  FSEL R25, R8, -INF , !P3 ;  /* 0xff80000008197808 */ /* 0x000fe40005800000 */
[C---:B------:R-:W-:Y:S02]  /*a190*/  ISETP.GE.AND P3, PT, R101.reuse, 0xa, PT ;  /* 0x0000000a6500780c */ /* 0x040fe40003f66270 */
[----:B------:R-:W-:Y:S02]  /*a1a0*/  ISETP.GE.AND P5, PT, R101, 0x11, PT ;  /* 0x000000116500780c */ /* 0x000fe40003fa6270 */
[----:B------:R-:W-:Y:S02]  /*a1b0*/  FSEL R39, R13, -INF , !P4 ;  /* 0xff8000000d277808 */ /* 0x000fe40006000000 */
[----:B------:R-:W-:Y:S02]  /*a1c0*/  ISETP.GT.AND P4, PT, R38, 0x9, !P3 ;  /* 0x000000092600780c */ /* 0x000fe40005f84270 */
[----:B------:R-:W-:-:S02]  /*a1d0*/  LOP3.LUT R17, R17, 0xfffffffe, RZ, 0xc0, !PT ;  /* 0xfffffffe11117812 */ /* 0x000fc400078ec0ff */
[----:B------:R-:W-:Y:S02]  /*a1e0*/  ISETP.LT.OR P4, PT, R12, 0xa, P4 ;  /* 0x0000000a0c00780c */ /* 0x000fe40002781670 */
[----:B------:R-:W-:Y:S02]  /*a1f0*/  LOP3.LUT R16, R16, 0x7fffffff, RZ, 0xc0, !PT ;  /* 0x7fffffff10107812 */ /* 0x000fe400078ec0ff */
[----:B------:R-:W-:Y:S02]  /*a200*/  FSEL R109, R14, -INF , !P4 ;  /* 0xff8000000e6d7808 */ /* 0x000fe40006000000 */
[----:B------:R-:W-:Y:S02]  /*a210*/  @P5 LOP3.LUT R17, R17, 0x1, RZ, 0xfc, !PT ;  /* 0x0000000111115812 */ /* 0x000fe400078efcff */
[----:B------:R-:W-:Y:S02]  /*a220*/  ISETP.GT.AND P4, PT, R38, 0x10, !P5 ;  /* 0x000000102600780c */ /* 0x000fe40006f84270 */
[----:B------:R-:W-:-:S02]  /*a230*/  ISETP.GE.AND P5, PT, R101, 0x12, PT ;  /* 0x000000126500780c */ /* 0x000fc40003fa6270 */
        /* <DEDUP_REMOVED lines=44> */
[----:B-1----:R-:W-:Y:S02]  /*a500*/  FSEL R95, R95, -INF , !P4 ;  /* 0xff8000005f5f7808 */ /* 0x002fe40006000000 */
        /* <DEDUP_REMOVED lines=168> */
[----:B------:R-:W-:Y:S01]  /*af90*/  ISETP.GE.AND P6, PT, R11, 0x1, PT ;  /* 0x000000010b00780c */ /* 0x000fe20003fc6270 */
[----:B0-----:R-:W-:Y:S01]  /*afa0*/  IMAD.IADD R103, R103, 0x1, R0 ;  /* 0x0000000167677824 */ /* 0x001fe200078e0200 */
[----:B------:R-:W-:-:S11]  /*afb0*/  VIADDMNMX R102, R0, R102, R107, PT ;  /* 0x0000006600667246 */ /* 0x000fd6000380016b */
        /* <DEDUP_REMOVED lines=12> */
.L_x_14561:
[----:B------:R-:W-:-:S13]  /*b080*/  ISETP.NE.AND P6, PT, R11, 0x1, PT ;  /* 0x000000010b00780c */ /* 0x000fda0003fc5270 */
[----:B------:R-:W0:Y:S02]  /*b090*/  @P6 LDC.64 R12, c[0x0][0x9e8] ;  /* 0x00027a00ff0c6b82 */ /* 0x000e240000000a00 */
[----:B0-----:R-:W-:-:S05]  /*b0a0*/  @P6 IMAD.HI.U32 R12, R99, R12, RZ ;  /* 0x0000000c630c6227 */ /* 0x001fca00078e00ff */
[----:B------:R-:W-:-:S07]  /*b0b0*/  @P6 SHF.R.U32.HI R99, RZ, R13, R12 ;  /* 0x0000000dff636219 */ /* 0x000fce000001160c */
.L_x_14562:
[----:B------:R-:W-:Y:S05]  /*b0c0*/  BSYNC B0 ;  /* 0x0000000000007941 */ /* 0x000fea0003800000 */
.L_x_14560:
[----:B------:R-:W-:-:S05]  /*b0d0*/  IMAD R36, R99, R11, R36 ;  /* 0x0000000b63247224 */ /* 0x000fca00078e0224 */
[----:B------:R-:W-:Y:S02]  /*b0e0*/  VIMNMX R103, R103, R36, !PT ;  /* 0x0000002467677248 */ /* 0x000fe40007fe0100 */
[----:B------:R-:W-:-:S07]  /*b0f0*/  VIADDMNMX R102, R36, R11, R102, PT ;  /* 0x0000000b24667246 */ /* 0x000fce0003800166 */
.L_x_14559:
[----:B------:R-:W-:Y:S01]  /*b100*/  ISETP.GT.AND P1, PT, R103, 0x1, !P1 ;  /* 0x000000016700780c */ /* 0x000fe20004f24270 */
[----:B------:R-:W-:Y:S01]  /*b110*/  ULDC UR4, c[0x0][0x988] ;  /* 0x0002620000047ab9 */ /* 0x000fe20000000800 */
[----:B------:R-:W-:Y:S02]  /*b120*/  LOP3.LUT P6, RZ, R17, 0x1, RZ, 0xc0, !PT ;  /* 0x0000000111ff7812 */ /* 0x000fe400078cc0ff */
        /* <DEDUP_REMOVED lines=9> */
[----:B------:R-:W-:-:S02]  /*b1c0*/  ISETP.GT.AND P2, PT, R103, 0x8, !P2 ;  /* 0x000000086700780c */ /* 0x000fc40005744270 */
[----:B------:R-:W-:Y:S02]  /*b1d0*/  ISETP.GT.AND P1, PT, R103, 0x11, !P1 ;  /* 0x000000116700780c */ /* 0x000fe40004f24270 */
[----:B------:R-:W-:Y:S02]  /*b1e0*/  LOP3.LUT P3, RZ, R16, 0x1000000, RZ, 0xc0, !PT ;  /* 0x0100000010ff7812 */ /* 0x000fe4000786c0ff */
        /* <DEDUP_REMOVED lines=45> */
[----:B------:R-:W-:-:S02]  /*b4c0*/  ISETP.GT.AND P1, PT, R103, 0x30, !P3 ;  /* 0x000000306700780c */ /* 0x000fc40005f24270 */
[----:B------:R-:W-:Y:S02]  /*b4d0*/  LOP3.LUT P3, RZ, R16, 0x4000, RZ, 0xc0, !PT ;  /* 0x0000400010ff7812 */ /* 0x000fe4000786c0ff */
[----:B------:R-:W-:Y:S02]  /*b4e0*/  ISETP.LT.OR P1, PT, R102, 0x31, P1 ;  /* 0x000000316600780c */ /* 0x000fe40000f21670 */
[----:B------:R-:W-:Y:S02]  /*b4f0*/  FMNMX.FTZ R0, R123, R0, !PT ;  /* 0x000000007b007209 */ /* 0x000fe40007810000 */
[----:B------:R-:W-:Y:S02]  /*b500*/  FSEL R79, R79, -INF , !P1 ;  /* 0xff8000004f4f7808 */ /* 0x000fe40004800000 */
[----:B------:R-:W-:Y:S02]  /*b510*/  ISETP.GT.AND P1, PT, R103, 0x31, !P2 ;  /* 0x000000316700780c */ /* 0x000fe40005724270 */
[----:B------:R-:W-:-:S02]  /*b520*/  LOP3.LUT P2, RZ, R16, 0x2000, RZ, 0xc0, !PT ;  /* 0x0000200010ff7812 */ /* 0x000fc4000784c0ff */
[----:B------:R-:W-:Y:S02]  /*b530*/  ISETP.LT.OR P1, PT, R102, 0x32, P1 ;  /* 0x000000326600780c */ /* 0x000fe40000f21670 */
[----:B------:R-:W-:Y:S02]  /*b540*/  FMNMX.FTZ R0, R87, R0, !PT ;  /* 0x0000000057007209 */ /* 0x000fe40007810000 */
[----:B------:R-:W-:Y:S02]  /*b550*/  FSEL R149, R80, -INF , !P1 ;  /* 0xff80000050957808 */ /* 0x000fe40004800000 */
[----:B------:R-:W-:Y:S02]  /*b560*/  ISETP.GT.AND P1, PT, R103, 0x38, !P6 ;  /* 0x000000386700780c */ /* 0x000fe40007724270 */
[----:B------:R-:W-:Y:S02]  /*b570*/  FMNMX.FTZ R0, R125, R0, !PT ;  /* 0x000000007d007209 */ /* 0x000fe40007810000 */
[----:B------:R-:W-:-:S02]  /*b580*/  ISETP.LT.OR P1, PT, R102, 0x39, P1 ;  /* 0x000000396600780c */ /* 0x000fc40000f21670 */
[----:B------:R-:W-:Y:S02]  /*b590*/  LOP3.LUT P6, RZ, R16, 0x1000, RZ, 0xc0, !PT ;  /* 0x0000100010ff7812 */ /* 0x000fe400078cc0ff */
        /* <DEDUP_REMOVED lines=51> */
[----:B------:R-:W-:Y:S01]  /*b8d0*/  ISETP.GT.AND P1, PT, R103, 0x58, !P3 ;  /* 0x000000586700780c */ /* 0x000fe20005f24270 */
[----:B------:R-:W0:Y:S01]  /*b8e0*/  SHFL.BFLY PT, R0, R14, 0x2, 0x1f ;  /* 0x0c401f000e007f89 */ /* 0x000e2200000e0000 */
[----:B------:R-:W-:Y:S02]  /*b8f0*/  LOP3.LUT P3, RZ, R16, 0x8, RZ, 0xc0, !PT ;  /* 0x0000000810ff7812 */ /* 0x000fe4000786c0ff */
[----:B------:R-:W-:-:S02]  /*b900*/  ISETP.LT.OR P1, PT, R102, 0x59, P1 ;  /* 0x000000596600780c */ /* 0x000fc40000f21670 */
[C---:B------:R-:W-:Y:S02]  /*b910*/  ISETP.GT.AND P4, PT, R103.reuse, 0x91, !P4 ;  /* 0x000000916700780c */ /* 0x040fe40006784270 */
[----:B------:R-:W-:Y:S02]  /*b920*/  FSEL R66, R66, -INF , !P1 ;  /* 0xff80000042427808 */ /* 0x000fe40004800000 */
[C---:B------:R-:W-:Y:S02]  /*b930*/  ISETP.GT.AND P1, PT, R103.reuse, 0x59, !P2 ;  /* 0x000000596700780c */ /* 0x040fe40005724270 */
[----:B------:R-:W-:Y:S02]  /*b940*/  LOP3.LUT P2, RZ, R16, 0x4, RZ, 0xc0, !PT ;  /* 0x0000000410ff7812 */ /* 0x000fe4000784c0ff */
[----:B------:R-:W-:Y:S02]  /*b950*/  ISETP.LT.OR P1, PT, R102, 0x5a, P1 ;  /* 0x0000005a6600780c */ /* 0x000fe40000f21670 */
[----:B------:R-:W-:-:S02]  /*b960*/  ISETP.GT.AND P5, PT, R103, 0x98, !P5 ;  /* 0x000000986700780c */ /* 0x000fc40006fa4270 */
[----:B------:R-:W-:Y:S02]  /*b970*/  FSEL R67, R67, -INF , !P1 ;  /* 0xff80000043437808 */ /* 0x000fe40004800000 */
[----:B------:R-:W-:Y:S02]  /*b980*/  ISETP.GT.AND P1, PT, R103, 0x60, !P6 ;  /* 0x000000606700780c */ /* 0x000fe40007724270 */
[----:B------:R-:W-:Y:S02]  /*b990*/  LOP3.LUT P6, RZ, R16, 0x2, RZ, 0xc0, !PT ;  /* 0x0000000210ff7812 */ /* 0x000fe400078cc0ff */
[----:B------:R-:W-:Y:S02]  /*b9a0*/  ISETP.LT.OR P1, PT, R102, 0x61, P1 ;  /* 0x000000616600780c */ /* 0x000fe40000f21670 */
[----:B0-----:R-:W-:Y:S02]  /*b9b0*/  FMNMX.FTZ R20, R14, R0, !PT ;  /* 0x000000000e147209 */ /* 0x001fe40007810000 */
[----:B------:R-:W-:-:S02]  /*b9c0*/  FSEL R40, R40, -INF , !P1 ;  /* 0xff80000028287808 */ /* 0x000fc40004800000 */
[----:B------:R-:W-:Y:S01]  /*b9d0*/  LOP3.LUT P1, RZ, R16, 0x800, RZ, 0xc0, !PT ;  /* 0x0000080010ff7812 */ /* 0x000fe2000782c0ff */
[----:B------:R-:W0:Y:S01]  /*b9e0*/  SHFL.BFLY PT, R0, R20, 0x1, 0x1f ;  /* 0x0c201f0014007f89 */ /* 0x000e2200000e0000 */
[C---:B------:R-:W-:Y:S02]  /*b9f0*/  ISETP.LT.OR P4, PT, R102.reuse, 0x92, P4 ;  /* 0x000000926600780c */ /* 0x040fe40002781670 */
[----:B------:R-:W-:Y:S02]  /*ba00*/  ISETP.GT.AND P1, PT, R103, 0x61, !P1 ;  /* 0x000000616700780c */ /* 0x000fe40004f24270 */
[C---:B------:R-:W-:Y:S02]  /*ba10*/  ISETP.LT.OR P5, PT, R102.reuse, 0x99, P5 ;  /* 0x000000996600780c */ /* 0x040fe40002fa1670 */
[----:B------:R-:W-:Y:S02]  /*ba20*/  ISETP.LT.OR P1, PT, R102, 0x62, P1 ;  /* 0x000000626600780c */ /* 0x000fe40000f21670 */
[----:B------:R-:W-:-:S02]  /*ba30*/  FSEL R31, R31, -INF , !P4 ;  /* 0xff8000001f1f7808 */ /* 0x000fc40006000000 */
[----:B------:R-:W-:Y:S02]  /*ba40*/  FSEL R41, R41, -INF , !P1 ;  /* 0xff80000029297808 */ /* 0x000fe40004800000 */
[----:B------:R-:W-:Y:S02]  /*ba50*/  LOP3.LUT P1, RZ, R16, 0x400, RZ, 0xc0, !PT ;  /* 0x0000040010ff7812 */ /* 0x000fe4000782c0ff */
[----:B------:R-:W-:Y:S02]  /*ba60*/  FSEL R35, R35, -INF , !P5 ;  /* 0xff80000023237808 */ /* 0x000fe40006800000 */
[----:B------:R-:W-:-:S04]  /*ba70*/  ISETP.GT.AND P1, PT, R103, 0x68, !P1 ;  /* 0x000000686700780c */ /* 0x000fc80004f24270 */
[----:B------:R-:W-:Y:S02]  /*ba80*/  ISETP.LT.OR P1, PT, R102, 0x69, P1 ;  /* 0x000000696600780c */ /* 0x000fe40000f21670 */
[----:B0-----:R-:W-:Y:S02]  /*ba90*/  FMNMX.FTZ R0, R20, R0, !PT ;  /* 0x0000000014007209 */ /* 0x001fe40007810000 */
        /* <DEDUP_REMOVED lines=39> */
[----:B------:R-:W-:Y:S02]  /*bd10*/  ISETP.GT.AND P1, PT, R103, RZ, !P6 ;  /* 0x000000ff6700720c */ /* 0x000fe40007724270 */
[----:B------:R-:W-:Y:S01]  /*bd20*/  LOP3.LUT P6, RZ, R17, 0x4, RZ, 0xc0, !PT ;  /* 0x0000000411ff7812 */ /* 0x000fe200078cc0ff */
        /* <DEDUP_REMOVED lines=12> */
[----:B------:R-:W-:Y:S01]  /*bdf0*/  MUFU.EX2 R14, R14 ;  /* 0x0000000e000e7308 */ /* 0x000fe20000000800 */
[----:B------:R-:W-:Y:S01]  /*be00*/  FMNMX.FTZ R8, R15, R8, !PT ;  /* 0x000000080f087209 */ /* 0x000fe20007810000 */
[-CC-:B------:R-:W-:Y:S01]  /*be10*/  FFMA.FTZ R72, R97, R56.reuse, -R12.reuse ;  /* 0x0000003861487223 */ /* 0x180fe2000001080c */
[----:B------:R-:W-:Y:S01]  /*be20*/  ISETP.GT.AND P2, PT, R103, 0x99, !P6 ;  /* 0x000000996700780c */ /* 0x000fe20007744270 */
[--C-:B------:R-:W-:Y:S01]  /*be30*/  FFMA.FTZ R21, R21, R56, -R12.reuse ;  /* 0x0000003815157223 */ /* 0x100fe2000001080c */
[----:B------:R-:W-:Y:S01]  /*be40*/  FMNMX.FTZ R8, R13, R8, !PT ;  /* 0x000000080d087209 */ /* 0x000fe20007810000 */
[--C-:B------:R-:W-:Y:S01]  /*be50*/  FFMA.FTZ R36, R115, R56, -R12.reuse ;  /* 0x0000003873247223 */ /* 0x100fe2000001080c */
[----:B------:R-:W-:Y:S01]  /*be60*/  FSEL R103, R30, -INF , !P1 ;  /* 0xff8000001e677808 */ /* 0x000fe20004800000 */
[----:B------:R-:W-:Y:S01]  /*be70*/  MUFU.EX2 R25, R25 ;  /* 0x0000001900197308 */ /* 0x000fe20000000800 */
[----:B------:R-:W-:Y:S01]  /*be80*/  FMNMX.FTZ R8, R89, R8, !PT ;  /* 0x0000000859087209 */ /* 0x000fe20007810000 */
[-CC-:B------:R-:W-:Y:S01]  /*be90*/  FFMA.FTZ R73, R73, R56.reuse, -R12.reuse ;  /* 0x0000003849497223 */ /* 0x180fe2000001080c */
[----:B------:R-:W-:Y:S01]  /*bea0*/  ISETP.LT.OR P2, PT, R102, 0x9a, P2 ;  /* 0x0000009a6600780c */ /* 0x000fe20001741670 */
        /* <DEDUP_REMOVED lines=36> */
[----:B------:R-:W0:Y:S01]  /*c0f0*/  MUFU.EX2 R39, R39 ;  /* 0x0000002700277308 */ /* 0x000e220000000800 */
[----:B------:R-:W-:-:S02]  /*c100*/  FMNMX.FTZ R8, R151, R8, !PT ;  /* 0x0000000897087209 */ /* 0x000fc40007810000 */
[----:B------:R-:W-:Y:S02]  /*c110*/  ISETP.NE.AND P6, PT, R110, 0x1, PT ;  /* 0x000000016e00780c */ /* 0x000fe40003fc5270 */
        /* <DEDUP_REMOVED lines=34> */
[----:B------:R-:W-:Y:S01]  /*c340*/  FSEL R109, R34, -INF , !P2 ;  /* 0xff800000226d7808 */ /* 0x000fe20005000000 */
[----:B------:R-:W-:-:S01]  /*c350*/  FFMA.FTZ R34, R133, R56, -R12 ;  /* 0x0000003885227223 */ /* 0x000fc2000001080c */
[----:B------:R-:W-:Y:S02]  /*c360*/  FMNMX.FTZ R8, R29, R8, !PT ;  /* 0x000000081d087209 */ /* 0x000fe40007810000 */
[----:B0-----:R-:W-:Y:S01]  /*c370*/  F2FP.SATFINITE.E4M3.F32.PACK_AB_MERGE_C R148, R95, R38, RZ ;  /* 0x000000265f94723e */ /* 0x001fe200048070ff */
[----:B------:R-:W-:Y:S01]  /*c380*/  MUFU.EX2 R48, R48 ;  /* 0x0000003000307308 */ /* 0x000fe20000000800 */
[----:B------:R-:W-:Y:S02]  /*c390*/  FMNMX.FTZ R8, R103, R8, !PT ;  /* 0x0000000867087209 */ /* 0x000fe40007810000 */
[----:B------:R-:W-:-:S02]  /*c3a0*/  F2FP.SATFINITE.E4M3.F32.PACK_AB_MERGE_C R148, R73, R36, R148 ;  /* 0x000000244994723e */ /* 0x000fc40004807094 */
[----:B------:R-:W-:-:S03]  /*c3b0*/  FMNMX.FTZ R8, R31, R8, !PT ;  /* 0x000000081f087209 */ /* 0x000fc60007810000 */
[----:B------:R-:W0:Y:S01]  /*c3c0*/  MUFU.EX2 R85, R85 ;  /* 0x0000005500557308 */ /* 0x000e220000000800 */
[----:B------:R-:W-:-:S04]  /*c3d0*/  FMNMX.FTZ R8, R35, R8, !PT ;  /* 0x0000000823087209 */ /* 0x000fc80007810000 */
[----:B------:R-:W-:-:S03]  /*c3e0*/  FMNMX.FTZ R8, R109, R8, !PT ;  /* 0x000000086d087209 */ /* 0x000fc60007810000 */
[----:B------:R-:W-:Y:S02]  /*c3f0*/  MUFU.EX2 R52, R52 ;  /* 0x0000003400347308 */ /* 0x000fe40000000800 */
[----:B------:R-:W1:Y:S06]  /*c400*/  SHFL.BFLY PT, R111, R8, 0x2, 0x1f ;  /* 0x0c401f00086f7f89 */ /* 0x000e6c00000e0000 */
[----:B------:R-:W-:Y:S01]  /*c410*/  MUFU.EX2 R87, R87 ;  /* 0x0000005700577308 */ /* 0x000fe20000000800 */
[----:B0-----:R-:W-:-:S04]  /*c420*/  F2FP.SATFINITE.E4M3.F32.PACK_AB_MERGE_C R150, R85, R48, RZ ;  /* 0x000000305596723e */ /* 0x001fc800048070ff */
[----:B------:R-:W-:-:S03]  /*c430*/  F2FP.SATFINITE.E4M3.F32.PACK_AB_MERGE_C R150, R81, R44, R150 ;  /* 0x0000002c5196723e */ /* 0x000fc60004807096 */
[----:B------:R-:W-:Y:S08]  /*c440*/  MUFU.EX2 R54, R54 ;  /* 0x0000003600367308 */ /* 0x000ff00000000800 */
[----:B------:R-:W0:Y:S01]  /*c450*/  MUFU.EX2 R61, R61 ;  /* 0x0000003d003d7308 */ /* 0x000e220000000800 */
[----:B-1----:R-:W-:Y:S01]  /*c460*/  FMNMX.FTZ R76, R8, R111, !PT ;  /* 0x0000006f084c7209 */ /* 0x002fe20007810000 */
[----:B------:R-:W-:-:S04]  /*c470*/  FFMA.FTZ R111, R145, R56, -R12 ;  /* 0x00000038916f7223 */ /* 0x000fc8000001080c */
[----:B------:R-:W1:Y:S02]  /*c480*/  SHFL.BFLY PT, R113, R76, 0x1, 0x1f ;  /* 0x0c201f004c717f89 */ /* 0x000e6400000e0000 */
[----:B------:R-:W-:Y:S08]  /*c490*/  MUFU.EX2 R60, R60 ;  /* 0x0000003c003c7308 */ /* 0x000ff00000000800 */
[----:B------:R-:W2:Y:S01]  /*c4a0*/  MUFU.EX2 R69, R69 ;  /* 0x0000004500457308 */ /* 0x000ea20000000800 */
[----:B0-----:R-:W-:-:S04]  /*c4b0*/  F2FP.SATFINITE.E4M3.F32.PACK_AB_MERGE_C R144, R61, R54, RZ ;  /* 0x000000363d90723e */ /* 0x001fc800048070ff */
[----:B------:R-:W-:-:S03]  /*c4c0*/  F2FP.SATFINITE.E4M3.F32.PACK_AB_MERGE_C R144, R87, R52, R144 ;  /* 0x000000345790723e */ /* 0x000fc60004807090 */
[----:B------:R-:W-:Y:S01]  /*c4d0*/  MUFU.EX2 R58, R58 ;  /* 0x0000003a003a7308 */ /* 0x000fe20000000800 */
[----:B-1----:R-:W-:Y:S01]  /*c4e0*/  FMNMX.FTZ R8, R76, R113, !PT ;  /* 0x000000714c087209 */ /* 0x002fe20007810000 */
[----:B------:R-:W-:-:S06]  /*c4f0*/  FFMA.FTZ R76, R37, R56, -R12 ;  /* 0x00000038254c7223 */ /* 0x000fcc000001080c */
[----:B------:R-:W-:Y:S01]  /*c500*/  MUFU.EX2 R65, R65 ;  /* 0x0000004100417308 */ /* 0x000fe20000000800 */
[----:B--2---:R-:W-:Y:S01]  /*c510*/  F2FP.SATFINITE.E4M3.F32.PACK_AB_MERGE_C R146, R69, R60, RZ ;  /* 0x0000003c4592723e */ /* 0x004fe200048070ff */
[C---:B------:R-:W-:Y:S01]  /*c520*/  FFMA.FTZ R78, R8.reuse, R56, -8 ;  /* 0xc1000000084e7423 */ /* 0x040fe20000010038 */
[----:B------:R-:W-:-:S04]  /*c530*/  FSETP.NEU.FTZ.AND P1, PT, R8, -INF , PT ;  /* 0xff8000000800780b */ /* 0x000fc80003f3d000 */
[----:B------:R-:W-:Y:S01]  /*c540*/  FSEL R12, R78, RZ, P1 ;  /* 0x000000ff4e0c7208 */ /* 0x000fe20000800000 */
[----:B------:R-:W-:Y:S04]  /*c550*/  MUFU.EX2 R34, R34 ;  /* 0x0000002200227308 */ /* 0x000fe80000000800 */
[----:B------:R-:W-:-:S01]  /*c560*/  FFMA.FTZ R3, R3, R56, -R12 ;  /* 0x0000003803037223 */ /* 0x000fc2000001080c */
[-CC-:B------:R-:W-:Y:S01]  /*c570*/  FFMA.FTZ R78, R9, R56.reuse, -R12.reuse ;  /* 0x00000038094e7223 */ /* 0x180fe2000001080c */
[----:B------:R-:W-:-:S01]  /*c580*/  FFMA.FTZ R96, R59, R56, -R12 ;  /* 0x000000383b607223 */ /* 0x000fc2000001080c */
[-CC-:B------:R-:W-:Y:S01]  /*c590*/  FFMA.FTZ R9, R15, R56.reuse, -R12.reuse ;  /* 0x000000380f097223 */ /* 0x180fe2000001080c */
[----:B------:R-:W-:-:S01]  /*c5a0*/  FFMA.FTZ R59, R62, R56, -R12 ;  /* 0x000000383e3b7223 */ /* 0x000fc2000001080c */
[----:B------:R-:W-:Y:S01]  /*c5b0*/  FFMA.FTZ R62, R63, R56, -R12 ;  /* 0x000000383f3e7223 */ /* 0x000fe2000001080c */
[----:B------:R-:W-:Y:S01]  /*c5c0*/  MUFU.EX2 R3, R3 ;  /* 0x0000000300037308 */ /* 0x000fe20000000800 */
[----:B------:R-:W-:-:S01]  /*c5d0*/  FADD.FTZ R63, R14, R25 ;  /* 0x000000190e3f7221 */ /* 0x000fc20000010000 */
[-CC-:B------:R-:W-:Y:S01]  /*c5e0*/  FFMA.FTZ R80, R13, R56.reuse, -R12.reuse ;  /* 0x000000380d507223 */ /* 0x180fe2000001080c */
[----:B------:R-:W-:-:S01]  /*c5f0*/  FFMA.FTZ R13, R89, R56, -R12 ;  /* 0x00000038590d7223 */ /* 0x000fc2000001080c */
[----:B------:R-:W-:Y:S01]  /*c600*/  FFMA.FTZ R82, R99, R56, -R12 ;  /* 0x0000003863527223 */ /* 0x000fe2000001080c */
[----:B------:R-:W-:-:S01]  /*c610*/  FADD.FTZ R98, R20, R63 ;  /* 0x0000003f14627221 */ /* 0x000fc20000010000 */
[-CC-:B------:R-:W-:Y:S01]  /*c620*/  FFMA.FTZ R15, R93, R56.reuse, -R12.reuse ;  /* 0x000000385d0f7223 */ /* 0x180fe2000001080c */
[----:B------:R-:W-:-:S01]  /*c630*/  FFMA.FTZ R84, R101, R56, -R12 ;  /* 0x0000003865547223 */ /* 0x000fc2000001080c */
[----:B------:R-:W0:Y:S01]  /*c640*/  MUFU.EX2 R78, R78 ;  /* 0x0000004e004e7308 */ /* 0x000e220000000800 */
[----:B------:R-:W-:-:S01]  /*c650*/  FADD.FTZ R98, R39, R98 ;  /* 0x0000006227627221 */ /* 0x000fc20000010000 */
[-CC-:B------:R-:W-:Y:S01]  /*c660*/  FFMA.FTZ R63, R66, R56.reuse, -R12.reuse ;  /* 0x00000038423f7223 */ /* 0x180fe2000001080c */
[----:B------:R-:W-:-:S01]  /*c670*/  FFMA.FTZ R66, R67, R56, -R12 ;  /* 0x0000003843427223 */ /* 0x000fc2000001080c */
[----:B------:R-:W-:Y:S01]  /*c680*/  FFMA.FTZ R37, R107, R56, -R12 ;  /* 0x000000386b257223 */ /* 0x000fe2000001080c */
[----:B------:R-:W-:-:S01]  /*c690*/  FADD.FTZ R89, R21, R98 ;  /* 0x0000006215597221 */ /* 0x000fc20000010000 */
[-CC-:B------:R-:W-:Y:S01]  /*c6a0*/  FFMA.FTZ R86, R75, R56.reuse, -R12.reuse ;  /* 0x000000384b567223 */ /* 0x180fe2000001080c */
[----:B------:R-:W-:-:S01]  /*c6b0*/  FFMA.FTZ R75, R77, R56, -R12 ;  /* 0x000000384d4b7223 */ /* 0x000fc2000001080c */
[----:B------:R-:W1:Y:S01]  /*c6c0*/  MUFU.EX2 R9, R9 ;  /* 0x0000000900097308 */ /* 0x000e620000000800 */
[----:B------:R-:W-:-:S01]  /*c6d0*/  FADD.FTZ R89, R24, R89 ;  /* 0x0000005918597221 */ /* 0x000fc20000010000 */
[-CC-:B------:R-:W-:Y:S01]  /*c6e0*/  FFMA.FTZ R88, R147, R56.reuse, -R12.reuse ;  /* 0x0000003893587223 */ /* 0x180fe2000001080c */
[----:B------:R-:W-:-:S01]  /*c6f0*/  FFMA.FTZ R77, R79, R56, -R12 ;  /* 0x000000384f4d7223 */ /* 0x000fc2000001080c */
[----:B------:R-:W-:Y:S01]  /*c700*/  FFMA.FTZ R90, R149, R56, -R12 ;  /* 0x00000038955a7223 */ /* 0x000fe2000001080c */
[----:B------:R-:W-:-:S01]  /*c710*/  FADD.FTZ R100, R32, R89 ;  /* 0x0000005920647221 */ /* 0x000fc20000010000 */
[-CC-:B------:R-:W-:Y:S01]  /*c720*/  FFMA.FTZ R41, R41, R56.reuse, -R12.reuse ;  /* 0x0000003829297223 */ /* 0x180fe2000001080c */
[----:B------:R-:W-:-:S01]  /*c730*/  FFMA.FTZ R79, R151, R56, -R12 ;  /* 0x00000038974f7223 */ /* 0x000fc2000001080c */
[----:B------:R-:W2:Y:S01]  /*c740*/  MUFU.EX2 R80, R80 ;  /* 0x0000005000507308 */ /* 0x000ea20000000800 */
[----:B0-----:R-:W-:-:S01]  /*c750*/  FADD.FTZ R98, R3, R78 ;  /* 0x0000004e03627221 */ /* 0x001fc20000010000 */
[----:B------:R-:W-:Y:S01]  /*c760*/  FADD.FTZ R89, R91, R100 ;  /* 0x000000645b597221 */ /* 0x000fe20000010000 */
[----:B------:R-:W-:-:S01]  /*c770*/  FFMA.FTZ R92, R83, R56, -R12 ;  /* 0x00000038535c7223 */ /* 0x000fc2000001080c */
[-CC-:B------:R-:W-:Y:S01]  /*c780*/  FFMA.FTZ R83, R153, R56.reuse, -R12.reuse ;  /* 0x0000003899537223 */ /* 0x180fe2000001080c */
[----:B------:R-:W-:-:S01]  /*c790*/  FFMA.FTZ R94, R57, R56, -R12 ;  /* 0x00000038395e7223 */ /* 0x000fc2000001080c */
[----:B------:R-:W-:Y:S01]  /*c7a0*/  FADD.FTZ R100, R36, R89 ;  /* 0x0000005924647221 */ /* 0x000fe20000010000 */
[----:B------:R-:W-:-:S01]  /*c7b0*/  FFMA.FTZ R57, R155, R56, -R12 ;  /* 0x000000389b397223 */ /* 0x000fc2000001080c */
[----:B------:R-:W0:Y:S01]  /*c7c0*/  MUFU.EX2 R13, R13 ;  /* 0x0000000d000d7308 */ /* 0x000e220000000800 */
[----:B-1----:R-:W-:-:S01]  /*c7d0*/  FADD.FTZ R67, R9, R98 ;  /* 0x0000006209437221 */ /* 0x002fc20000010000 */
[----:B------:R-:W-:Y:S01]  /*c7e0*/  FADD.FTZ R89, R73, R100 ;  /* 0x0000006449597221 */ /* 0x000fe20000010000 */
[----:B------:R-:W-:-:S01]  /*c7f0*/  FFMA.FTZ R43, R43, R56, -R12 ;  /* 0x000000382b2b7223 */ /* 0x000fc2000001080c */
[----:B------:R-:W-:Y:S01]  /*c800*/  FFMA.FTZ R40, R40, R56, -R12 ;  /* 0x0000003828287223 */ /* 0x000fe2000001080c */
[----:B------:R-:W-:Y:S01]  /*c810*/  F2FP.SATFINITE.E4M3.F32.PACK_AB_MERGE_C R146, R65, R58, R146 ;  /* 0x0000003a4192723e */ /* 0x000fe20004807092 */
[-CC-:B------:R-:W-:Y:S01]  /*c820*/  FFMA.FTZ R26, R26, R56.reuse, -R12.reuse ;  /* 0x000000381a1a7223 */ /* 0x180fe2000001080c */
[----:B------:R-:W-:-:S01]  /*c830*/  FFMA.FTZ R27, R27, R56, -R12 ;  /* 0x000000381b1b7223 */ /* 0x000fc2000001080c */
[----:B------:R-:W1:Y:S01]  /*c840*/  MUFU.EX2 R82, R82 ;  /* 0x0000005200527308 */ /* 0x000e620000000800 */
[----:B--2---:R-:W-:-:S01]  /*c850*/  FADD.FTZ R98, R80, R67 ;  /* 0x0000004350627221 */ /* 0x004fc20000010000 */
[----:B------:R-:W-:Y:S01]  /*c860*/  F2FP.SATFINITE.E4M3.F32.PACK_AB_MERGE_C R80, R80, R9, RZ ;  /* 0x000000095050723e */ /* 0x000fe200048070ff */
[----:B------:R-:W-:-:S01]  /*c870*/  FFMA.FTZ R28, R28, R56, -R12 ;  /* 0x000000381c1c7223 */ /* 0x000fc2000001080c */
[-CC-:B------:R-:W-:Y:S01]  /*c880*/  FFMA.FTZ R29, R29, R56.reuse, -R12.reuse ;  /* 0x000000381d1d7223 */ /* 0x180fe2000001080c */
[----:B------:R-:W-:-:S01]  /*c890*/  FFMA.FTZ R103, R103, R56, -R12 ;  /* 0x0000003867677223 */ /* 0x000fc2000001080c */
[----:B------:R-:W-:Y:S01]  /*c8a0*/  F2FP.SATFINITE.E4M3.F32.PACK_AB_MERGE_C R153, R78, R3, R80 ;  /* 0x000000034e99723e */ /* 0x000fe20004807050 */
[----:B------:R-:W-:-:S01]  /*c8b0*/  FFMA.FTZ R31, R31, R56, -R12 ;  /* 0x000000381f1f7223 */ /* 0x000fc2000001080c */
[----:B------:R-:W2:Y:S01]  /*c8c0*/  MUFU.EX2 R15, R15 ;  /* 0x0000000f000f7308 */ /* 0x000ea20000000800 */
[----:B0-----:R-:W-:-:S01]  /*c8d0*/  FADD.FTZ R67, R13, R98 ;  /* 0x000000620d437221 */ /* 0x001fc20000010000 */
[----:B------:R-:W-:Y:S01]  /*c8e0*/  FADD.FTZ R98, R38, R89 ;  /* 0x0000005926627221 */ /* 0x000fe20000010000 */
[----:B------:R-:W-:-:S03]  /*c8f0*/  FFMA.FTZ R35, R35, R56, -R12 ;  /* 0x0000003823237223 */ /* 0x000fc6000001080c */
[----:B------:R-:W-:Y:S02]  /*c900*/  FADD.FTZ R89, R95, R98 ;  /* 0x000000625f597221 */ /* 0x000fe40000010000 */
[----:B------:R-:W0:Y:S01]  /*c910*/  MUFU.EX2 R84, R84 ;  /* 0x0000005400547308 */ /* 0x000e220000000800 */
[----:B-1----:R-:W-:-:S01]  /*c920*/  FADD.FTZ R20, R82, R67 ;  /* 0x0000004352147221 */ /* 0x002fc20000010000 */
[----:B------:R-:W-:-:S06]  /*c930*/  FADD.FTZ R38, R44, R89 ;  /* 0x000000592c267221 */ /* 0x000fcc0000010000 */
[----:B------:R-:W1:Y:S01]  /*c940*/  MUFU.EX2 R37, R37 ;  /* 0x0000002500257308 */ /* 0x000e620000000800 */
[----:B--2---:R-:W-:-:S01]  /*c950*/  FADD.FTZ R67, R15, R20 ;  /* 0x000000140f437221 */ /* 0x004fc20000010000 */
[----:B------:R-:W-:-:S06]  /*c960*/  FFMA.FTZ R20, R42, R56, -R12 ;  /* 0x000000382a147223 */ /* 0x000fcc000001080c */
        /* <DEDUP_REMOVED lines=9> */
[----:B0-----:R-:W-:-:S01]  /*ca00*/  FADD.FTZ R25, R75, R14 ;  /* 0x0000000e4b197221 */ /* 0x001fc20000010000 */
[----:B------:R-:W-:-:S06]  /*ca10*/  FFMA.FTZ R14, R46, R56, -R12 ;  /* 0x000000382e0e7223 */ /* 0x000fcc000001080c */
[----:B------:R0:W-:Y:S01]  /*ca20*/  MUFU.EX2 R39, R41 ;  /* 0x0000002900277308 */ /* 0x0001e20000000800 */
[----:B-1----:R-:W-:-:S04]  /*ca30*/  F2FP.SATFINITE.E4M3.F32.PACK_AB_MERGE_C R75, R88, R75, RZ ;  /* 0x0000004b584b723e */ /* 0x002fc800048070ff */
[----:B------:R-:W-:-:S03]  /*ca40*/  F2FP.SATFINITE.E4M3.F32.PACK_AB_MERGE_C R149, R86, R37, R75 ;  /* 0x000000255695723e */ /* 0x000fc6000480704b */
[----:B------:R-:W1:Y:S01]  /*ca50*/  MUFU.EX2 R90, R90 ;  /* 0x0000005a005a7308 */ /* 0x000e620000000800 */
[----:B0-----:R-:W-:-:S04]  /*ca60*/  FADD.FTZ R41, R81, R38 ;  /* 0x0000002651297221 */ /* 0x001fc80000010000 */
[----:B------:R-:W-:-:S03]  /*ca70*/  FADD.FTZ R24, R48, R41 ;  /* 0x0000002930187221 */ /* 0x000fc60000010000 */
[----:B------:R-:W0:Y:S01]  /*ca80*/  MUFU.EX2 R79, R79 ;  /* 0x0000004f004f7308 */ /* 0x000e220000000800 */
[----:B------:R-:W-:-:S01]  /*ca90*/  FADD.FTZ R85, R85, R24 ;  /* 0x0000001855557221 */ /* 0x000fc20000010000 */
[----:B------:R-:W-:Y:S01]  /*caa0*/  FADD.FTZ R24, R88, R25 ;  /* 0x0000001958187221 */ /* 0x000fe20000010000 */
[----:B------:R-:W-:-:S02]  /*cab0*/  FFMA.FTZ R25, R47, R56, -R12 ;  /* 0x000000382f197223 */ /* 0x000fc4000001080c */
[----:B------:R-:W-:Y:S01]  /*cac0*/  FADD.FTZ R32, R52, R85 ;  /* 0x0000005534207221 */ /* 0x000fe20000010000 */
[----:B--2---:R-:W-:-:S02]  /*cad0*/  FADD.FTZ R41, R77, R24 ;  /* 0x000000184d297221 */ /* 0x004fc40000010000 */
[----:B------:R-:W2:Y:S02]  /*cae0*/  MUFU.EX2 R92, R92 ;  /* 0x0000005c005c7308 */ /* 0x000ea40000000800 */
[----:B-1----:R-:W-:-:S06]  /*caf0*/  FADD.FTZ R24, R90, R41 ;  /* 0x000000295a187221 */ /* 0x002fcc0000010000 */
[----:B------:R-:W1:Y:S01]  /*cb00*/  MUFU.EX2 R83, R83 ;  /* 0x0000005300537308 */ /* 0x000e620000000800 */
[----:B0-----:R-:W-:-:S01]  /*cb10*/  FADD.FTZ R41, R79, R24 ;  /* 0x000000184f297221 */ /* 0x001fc20000010000 */
[----:B------:R-:W-:-:S06]  /*cb20*/  FFMA.FTZ R24, R50, R56, -R12 ;  /* 0x0000003832187223 */ /* 0x000fcc000001080c */
[----:B------:R-:W0:Y:S01]  /*cb30*/  MUFU.EX2 R94, R94 ;  /* 0x0000005e005e7308 */ /* 0x000e220000000800 */
[----:B--2---:R-:W-:-:S04]  /*cb40*/  F2FP.SATFINITE.E4M3.F32.PACK_AB_MERGE_C R79, R92, R79, RZ ;  /* 0x0000004f5c4f723e */ /* 0x004fc800048070ff */
[----:B------:R-:W-:-:S03]  /*cb50*/  F2FP.SATFINITE.E4M3.F32.PACK_AB_MERGE_C R151, R90, R77, R79 ;  /* 0x0000004d5a97723e */ /* 0x000fc6000480704f */
[----:B------:R-:W2:Y:S08]  /*cb60*/  MUFU.EX2 R57, R57 ;  /* 0x0000003900397308 */ /* 0x000eb00000000800 */
[----:B------:R3:W-:Y:S08]  /*cb70*/  MUFU.EX2 R21, R43 ;  /* 0x0000002b00157308 */ /* 0x0007f00000000800 */
[----:B------:R-:W4:Y:S01]  /*cb80*/  MUFU.EX2 R96, R96 ;  /* 0x0000006000607308 */ /* 0x000f220000000800 */
[----:B---3--:R-:W-:-:S01]  /*cb90*/  FADD.FTZ R43, R87, R32 ;  /* 0x00000020572b7221 */ /* 0x008fc20000010000 */
[----:B------:R-:W-:Y:S01]  /*cba0*/  FADD.FTZ R32, R92, R41 ;  /* 0x000000295c207221 */ /* 0x000fe20000010000 */
[----:B------:R-:W-:-:S01]  /*cbb0*/  FFMA.FTZ R41, R51, R56, -R12 ;  /* 0x0000003833297223 */ /* 0x000fc2000001080c */
[----:B------:R-:W-:Y:S01]  /*cbc0*/  FFMA.FTZ R12, R109, R56, -R12 ;  /* 0x000000386d0c7223 */ /* 0x000fe2000001080c */
[----:B------:R-:W-:-:S01]  /*cbd0*/  FADD.FTZ R54, R54, R43 ;  /* 0x0000002b36367221 */ /* 0x000fc20000010000 */
[----:B-1----:R-:W-:-:S02]  /*cbe0*/  FADD.FTZ R43, R83, R32 ;  /* 0x00000020532b7221 */ /* 0x002fc40000010000 */
[----:B------:R-:W1:Y:S01]  /*cbf0*/  MUFU.EX2 R59, R59 ;  /* 0x0000003b003b7308 */ /* 0x000e620000000800 */
[----:B------:R-:W-:-:S01]  /*cc00*/  FADD.FTZ R61, R61, R54 ;  /* 0x000000363d3d7221 */ /* 0x000fc20000010000 */
[----:B0-----:R-:W-:-:S03]  /*cc10*/  FADD.FTZ R32, R94, R43 ;  /* 0x0000002b5e207221 */ /* 0x001fc60000010000 */
[----:B------:R-:W-:Y:S01]  /*cc20*/  FADD.FTZ R36, R58, R61 ;  /* 0x0000003d3a247221 */ /* 0x000fe20000010000 */
[----:B--2---:R-:W-:-:S02]  /*cc30*/  FADD.FTZ R43, R57, R32 ;  /* 0x00000020392b7221 */ /* 0x004fc40000010000 */
[----:B------:R-:W0:Y:S01]  /*cc40*/  MUFU.EX2 R62, R62 ;  /* 0x0000003e003e7308 */ /* 0x000e220000000800 */
[----:B------:R-:W-:-:S01]  /*cc50*/  FADD.FTZ R65, R65, R36 ;  /* 0x0000002441417221 */ /* 0x000fc20000010000 */
[C---:B----4-:R-:W-:Y:S01]  /*cc60*/  FADD.FTZ R32, R96.reuse, R43 ;  /* 0x0000002b60207221 */ /* 0x050fe20000010000 */
[----:B------:R-:W-:Y:S02]  /*cc70*/  F2FP.SATFINITE.E4M3.F32.PACK_AB_MERGE_C R57, R96, R57, RZ ;  /* 0x000000396039723e */ /* 0x000fe400048070ff */
[----:B------:R-:W-:Y:S02]  /*cc80*/  FADD.FTZ R60, R60, R65 ;  /* 0x000000413c3c7221 */ /* 0x000fe40000010000 */
[----:B------:R-:W-:Y:S01]  /*cc90*/  F2FP.SATFINITE.E4M3.F32.PACK_AB_MERGE_C R145, R94, R83, R57 ;  /* 0x000000535e91723e */ /* 0x000fe20004807039 */
[----:B------:R-:W2:Y:S01]  /*cca0*/  MUFU.EX2 R45, R45 ;  /* 0x0000002d002d7308 */ /* 0x000ea20000000800 */
[----:B-1----:R-:W-:-:S01]  /*ccb0*/  FADD.FTZ R43, R59, R32 ;  /* 0x000000203b2b7221 */ /* 0x002fc20000010000 */
[----:B------:R-:W-:-:S06]  /*ccc0*/  FADD.FTZ R69, R69, R60 ;  /* 0x0000003c45457221 */ /* 0x000fcc0000010000 */
[----:B------:R-:W1:Y:S01]  /*ccd0*/  MUFU.EX2 R63, R63 ;  /* 0x0000003f003f7308 */ /* 0x000e620000000800 */
[----:B0-----:R-:W-:-:S07]  /*cce0*/  FADD.FTZ R32, R62, R43 ;  /* 0x0000002b3e207221 */ /* 0x001fce0000010000 */
[----:B------:R-:W-:Y:S01]  /*ccf0*/  MUFU.EX2 R30, R131 ;  /* 0x00000083001e7308 */ /* 0x000fe20000000800 */
[----:B--2---:R-:W-:-:S07]  /*cd00*/  F2FP.SATFINITE.E4M3.F32.PACK_AB_MERGE_C R140, R45, R34, RZ ;  /* 0x000000222d8c723e */ /* 0x004fce00048070ff */
        /* <DEDUP_REMOVED lines=14> */
[----:B--2---:R-:W-:-:S04]  /*cdf0*/  FADD.FTZ R30, R40, R15 ;  /* 0x0000000f281e7221 */ /* 0x004fc80000010000 */
[----:B------:R-:W-:-:S03]  /*ce00*/  FADD.FTZ R15, R39, R30 ;  /* 0x0000001e270f7221 */ /* 0x000fc60000010000 */
[----:B------:R-:W1:Y:S01]  /*ce10*/  MUFU.EX2 R53, R53 ;  /* 0x0000003500357308 */ /* 0x000e620000000800 */
[----:B0-----:R-:W-:-:S01]  /*ce20*/  FADD.FTZ R30, R20, R15 ;  /* 0x0000000f141e7221 */ /* 0x001fc20000010000 */
[----:B------:R-:W-:-:S03]  /*ce30*/  F2FP.SATFINITE.E4M3.F32.PACK_AB_MERGE_C R15, R21, R20, RZ ;  /* 0x00000014150f723e */ /* 0x000fc600048070ff */
[----:B------:R-:W-:Y:S01]  /*ce40*/  FADD.FTZ R21, R21, R30 ;  /* 0x0000001e15157221 */ /* 0x000fe20000010000 */
[----:B------:R-:W-:Y:S02]  /*ce50*/  F2FP.SATFINITE.E4M3.F32.PACK_AB_MERGE_C R141, R39, R40, R15 ;  /* 0x00000028278d723e */ /* 0x000fe4000480700f */
[----:B------:R-:W-:Y:S08]  /*ce60*/  MUFU.EX2 R64, R64 ;  /* 0x0000004000407308 */ /* 0x000ff00000000800 */
[----:B------:R-:W0:Y:S01]  /*ce70*/  MUFU.EX2 R49, R49 ;  /* 0x0000003100317308 */ /* 0x000e220000000800 */
[----:B-1----:R-:W-:-:S07]  /*ce80*/  F2FP.SATFINITE.E4M3.F32.PACK_AB_MERGE_C R142, R53, R68, RZ ;  /* 0x00000044358e723e */ /* 0x002fce00048070ff */
        /* <DEDUP_REMOVED lines=8> */
[----:B------:R-:W1:Y:S03]  /*cf10*/  @P6 LDC R21, c[0x0][0x44c] ;  /* 0x00011300ff156b82 */ /* 0x000e660000000800 */
[----:B------:R-:W-:-:S02]  /*cf20*/  FADD.FTZ R53, R53, R68 ;  /* 0x0000004435357221 */ /* 0x000fc40000010000 */
[----:B------:R-:W-:Y:S01]  /*cf30*/  MUFU.EX2 R72, R72 ;  /* 0x0000004800487308 */ /* 0x000fe20000000800 */
[----:B--2---:R-:W-:-:S07]  /*cf40*/  FADD.FTZ R3, R25, R20 ;  /* 0x0000001419037221 */ /* 0x004fce0000010000 */
[----:B------:R-:W2:Y:S01]  /*cf50*/  MUFU.EX2 R97, R97 ;  /* 0x0000006100617308 */ /* 0x000ea20000000800 */
[----:B0-----:R-:W-:-:S07]  /*cf60*/  FADD.FTZ R30, R24, R3 ;  /* 0x00000003181e7221 */ /* 0x001fce0000010000 */
[----:B------:R-:W0:Y:S01]  /*cf70*/  MUFU.EX2 R41, R41 ;  /* 0x0000002900297308 */ /* 0x000e220000000800 */
[----:B-1----:R-:W-:-:S07]  /*cf80*/  @P6 IMAD.HI.U32 R21, R108, R21, RZ ;  /* 0x000000156c156227 */ /* 0x002fce00078e00ff */
[----:B------:R-:W-:Y:S01]  /*cf90*/  MUFU.EX2 R70, R70 ;  /* 0x0000004600467308 */ /* 0x000fe20000000800 */
[----:B--2---:R-:W-:-:S07]  /*cfa0*/  F2FP.SATFINITE.E4M3.F32.PACK_AB_MERGE_C R3, R97, R72, RZ ;  /* 0x000000486103723e */ /* 0x004fce00048070ff */
[----:B------:R-:W1:Y:S01]  /*cfb0*/  MUFU.EX2 R55, R55 ;  /* 0x0000003700377308 */ /* 0x000e620000000800 */
[C---:B0-----:R-:W-:Y:S01]  /*cfc0*/  F2FP.SATFINITE.E4M3.F32.PACK_AB_MERGE_C R13, R41.reuse, R24, RZ ;  /* 0x00000018290d723e */ /* 0x041fe200048070ff */
[----:B------:R-:W-:Y:S02]  /*cfd0*/  FADD.FTZ R41, R41, R30 ;  /* 0x0000001e29297221 */ /* 0x000fe40000010000 */
[----:B------:R-:W0:Y:S01]  /*cfe0*/  @P6 LDC R30, c[0x0][0x450] ;  /* 0x00011400ff1e6b82 */ /* 0x000e220000000800 */
[----:B------:R-:W-:-:S03]  /*cff0*/  F2FP.SATFINITE.E4M3.F32.PACK_AB_MERGE_C R143, R25, R14, R13 ;  /* 0x0000000e198f723e */ /* 0x000fc6000480700d */
[----:B------:R-:W2:Y:S08]  /*d000*/  MUFU.EX2 R26, R26 ;  /* 0x0000001a001a7308 */ /* 0x000eb00000000800 */
[----:B------:R-:W3:Y:S01]  /*d010*/  MUFU.EX2 R9, R27 ;  /* 0x0000001b00097308 */ /* 0x000ee20000000800 */
[----:B-1----:R-:W-:Y:S01]  /*d020*/  F2FP.SATFINITE.E4M3.F32.PACK_AB_MERGE_C R136, R55, R70, R3 ;  /* 0x000000463788723e */ /* 0x002fe20004807003 */
[----:B------:R-:W-:-:S04]  /*d030*/  FADD.FTZ R70, R70, R53 ;  /* 0x0000003546467221 */ /* 0x000fc80000010000 */
[----:B------:R-:W-:Y:S02]  /*d040*/  FADD.FTZ R55, R55, R70 ;  /* 0x0000004637377221 */ /* 0x000fe40000010000 */
[----:B------:R-:W1:Y:S01]  /*d050*/  MUFU.EX2 R28, R28 ;  /* 0x0000001c001c7308 */ /* 0x000e620000000800 */
[----:B--2---:R-:W-:-:S01]  /*d060*/  FADD.FTZ R24, R26, R41 ;  /* 0x000000291a187221 */ /* 0x004fc20000010000 */
[----:B------:R-:W-:-:S04]  /*d070*/  FADD.FTZ R72, R72, R55 ;  /* 0x0000003748487221 */ /* 0x000fc80000010000 */
[----:B------:R-:W-:Y:S02]  /*d080*/  FADD.FTZ R97, R97, R72 ;  /* 0x0000004861617221 */ /* 0x000fe40000010000 */
[----:B------:R-:W-:Y:S01]  /*d090*/  MUFU.EX2 R33, R33 ;  /* 0x0000002100217308 */ /* 0x000fe20000000800 */
[----:B---3--:R-:W-:-:S07]  /*d0a0*/  FADD.FTZ R3, R9, R24 ;  /* 0x0000001809037221 */ /* 0x008fce0000010000 */
[----:B------:R-:W2:Y:S01]  /*d0b0*/  MUFU.EX2 R76, R76 ;  /* 0x0000004c004c7308 */ /* 0x000ea20000000800 */
[----:B-1----:R-:W-:-:S07]  /*d0c0*/  FADD.FTZ R14, R28, R3 ;  /* 0x000000031c0e7221 */ /* 0x002fce0000010000 */
[----:B------:R-:W-:Y:S08]  /*d0d0*/  MUFU.EX2 R74, R74 ;  /* 0x0000004a004a7308 */ /* 0x000ff00000000800 */
[----:B------:R-:W1:Y:S01]  /*d0e0*/  MUFU.EX2 R111, R111 ;  /* 0x0000006f006f7308 */ /* 0x000e620000000800 */
[----:B--2---:R-:W-:-:S07]  /*d0f0*/  F2FP.SATFINITE.E4M3.F32.PACK_AB_MERGE_C R3, R76, R33, RZ ;  /* 0x000000214c03723e */ /* 0x004fce00048070ff */
[----:B------:R-:W2:Y:S08]  /*d100*/  MUFU.EX2 R29, R29 ;  /* 0x0000001d001d7308 */ /* 0x000eb00000000800 */
[----:B------:R-:W3:Y:S01]  /*d110*/  MUFU.EX2 R103, R103 ;  /* 0x0000006700677308 */ /* 0x000ee20000000800 */
[----:B-1----:R-:W-:Y:S01]  /*d120*/  F2FP.SATFINITE.E4M3.F32.PACK_AB_MERGE_C R138, R111, R74, R3 ;  /* 0x0000004a6f8a723e */ /* 0x002fe20004807003 */
[----:B------:R-:W-:-:S04]  /*d130*/  FADD.FTZ R74, R74, R97 ;  /* 0x000000614a4a7221 */ /* 0x000fc80000010000 */
[----:B------:R-:W-:Y:S02]  /*d140*/  FADD.FTZ R74, R111, R74 ;  /* 0x0000004a6f4a7221 */ /* 0x000fe40000010000 */
[----:B------:R-:W1:Y:S01]  /*d150*/  MUFU.EX2 R20, R31 ;  /* 0x0000001f00147308 */ /* 0x000e620000000800 */
[----:B--2---:R-:W-:Y:S01]  /*d160*/  F2FP.SATFINITE.E4M3.F32.PACK_AB_MERGE_C R28, R29, R28, RZ ;  /* 0x0000001c1d1c723e */ /* 0x004fe200048070ff */
[----:B------:R-:W-:Y:S01]  /*d170*/  FADD.FTZ R33, R33, R74 ;  /* 0x0000004a21217221 */ /* 0x000fe20000010000 */
[----:B------:R-:W-:-:S02]  /*d180*/  FADD.FTZ R14, R29, R14 ;  /* 0x0000000e1d0e7221 */ /* 0x000fc40000010000 */
[----:B------:R-:W-:Y:S01]  /*d190*/  F2FP.SATFINITE.E4M3.F32.PACK_AB_MERGE_C R137, R9, R26, R28 ;  /* 0x0000001a0989723e */ /* 0x000fe2000480701c */
[----:B------:R-:W-:Y:S01]  /*d1a0*/  IMAD.MOV.U32 R9, RZ, RZ, R108 ;  /* 0x000000ffff097224 */ /* 0x000fe200078e006c */
[----:B0-----:R-:W-:Y:S01]  /*d1b0*/  @P6 SHF.R.U32.HI R9, RZ, R30, R21 ;  /* 0x0000001eff096219 */ /* 0x001fe20000011615 */
[----:B------:R-:W0:Y:S01]  /*d1c0*/  MUFU.EX2 R35, R35 ;  /* 0x0000002300237308 */ /* 0x000e220000000800 */
[----:B------:R-:W-:Y:S01]  /*d1d0*/  ISETP.GE.AND P6, PT, R11, 0x1, PT ;  /* 0x000000010b00780c */ /* 0x000fe20003fc6270 */
[----:B---3--:R-:W-:-:S02]  /*d1e0*/  FADD.FTZ R3, R103, R14 ;  /* 0x0000000e67037221 */ /* 0x008fc40000010000 */
[----:B------:R-:W-:Y:S02]  /*d1f0*/  IMAD.IADD R13, R104, 0x1, R9 ;  /* 0x00000001680d7824 */ /* 0x000fe400078e0209 */
[----:B------:R-:W-:Y:S02]  /*d200*/  FADD.FTZ R9, R76, R33 ;  /* 0x000000214c097221 */ /* 0x000fe40000010000 */
[----:B------:R-:W2:Y:S01]  /*d210*/  MUFU.EX2 R12, R12 ;  /* 0x0000000c000c7308 */ /* 0x000ea20000000800 */
[----:B-1----:R-:W-:-:S02]  /*d220*/  FADD.FTZ R14, R20, R3 ;  /* 0x00000003140e7221 */ /* 0x002fc40000010000 */
[----:B------:R1:W-:Y:S01]  /*d230*/  STL [R1], R9 ;  /* 0x0000000901007387 */ /* 0x0003e20000100800 */
[----:B------:R-:W-:Y:S02]  /*d240*/  IMAD.IADD R10, R13, 0x1, R10 ;  /* 0x000000010d0a7824 */ /* 0x000fe400078e020a */
[----:B0-----:R-:W-:Y:S01]  /*d250*/  FADD.FTZ R21, R35, R14 ;  /* 0x0000000e23157221 */ /* 0x001fe20000010000 */
[----:B--2---:R-:W-:-:S03]  /*d260*/  F2FP.SATFINITE.E4M3.F32.PACK_AB_MERGE_C R3, R12, R35, RZ ;  /* 0x000000230c03723e */ /* 0x004fc600048070ff */
[----:B------:R-:W-:Y:S01]  /*d270*/  FADD.FTZ R21, R12, R21 ;  /* 0x000000150c157221 */ /* 0x000fe20000010000 */
[----:B------:R-:W-:Y:S01]  /*d280*/  F2FP.SATFINITE.E4M3.F32.PACK_AB_MERGE_C R139, R20, R103, R3 ;  /* 0x00000067148b723e */ /* 0x000fe20004807003 */
[----:B------:R-:W-:Y:S01]  /*d290*/  VIADD R3, R105, 0xfffffffe ;  /* 0xfffffffe69037836 */ /* 0x000fe20000000000 */
[----:B-1----:R-:W-:Y:S06]  /*d2a0*/  @!P6 BRA `(.L_x_14563) ;  /* 0x000000000048e947 */ /* 0x002fec0003800000 */
        /* <DEDUP_REMOVED lines=11> */
.L_x_14565:
[----:B------:R-:W-:-:S13]  /*d360*/  ISETP.NE.AND P1, PT, R11, 0x1, PT ;  /* 0x000000010b00780c */ /* 0x000fda0003f25270 */
[----:B------:R-:W0:Y:S02]  /*d370*/  @P1 LDC.64 R12, c[0x0][0x9e8] ;  /* 0x00027a00ff0c1b82 */ /* 0x000e240000000a00 */
[----:B0-----:R-:W-:-:S05]  /*d380*/  @P1 IMAD.HI.U32 R12, R9, R12, RZ ;  /* 0x0000000c090c1227 */ /* 0x001fca00078e00ff */
[----:B------:R-:W-:-:S07]  /*d390*/  @P1 SHF.R.U32.HI R9, RZ, R13, R12 ;  /* 0x0000000dff091219 */ /* 0x000fce000001160c */
.L_x_14566:
[----:B------:R-:W-:Y:S05]  /*d3a0*/  BSYNC B0 ;  /* 0x0000000000007941 */ /* 0x000fea0003800000 */
.L_x_14564:
[----:B------:R-:W-:-:S05]  /*d3b0*/  IMAD R9, R9, R11, R11 ;  /* 0x0000000b09097224 */ /* 0x000fca00078e020b */
[----:B------:R-:W-:-:S07]  /*d3c0*/  VIMNMX R10, R10, R9, PT ;  /* 0x000000090a0a7248 */ /* 0x000fce0003fe0100 */
.L_x_14563:
[----:B------:R-:W2:Y:S01]  /*d3d0*/  LDL R11, [R1+0x40] ;  /* 0x00004000010b7983 */ /* 0x000ea20000100800 */
[----:B------:R-:W-:Y:S01]  /*d3e0*/  IMAD.HI R10, R10, 0x66666667, RZ ;  /* 0x666666670a0a7827 */ /* 0x000fe200078e02ff */
[----:B------:R-:W-:Y:S01]  /*d3f0*/  ULDC UR40, c[0x0][0x9e4] ;  /* 0x0002790000287ab9 */ /* 0x000fe20000000800 */
[----:B------:R-:W-:Y:S01]  /*d400*/  ULDC UR37, c[0x0][0x9e4] ;  /* 0x0002790000257ab9 */ /* 0x000fe20000000800 */
[----:B------:R-:W-:Y:S01]  /*d410*/  ULDC UR36, c[0x0][0x988] ;  /* 0x0002620000247ab9 */ /* 0x000fe20000000800 */
[----:B------:R-:W-:Y:S01]  /*d420*/  ULDC UR39, c[0x0][0x988] ;  /* 0x0002620000277ab9 */ /* 0x000fe20000000800 */
[----:B------:R-:W-:Y:S01]  /*d430*/  SHF.R.U32.HI R9, RZ, 0x1f, R10 ;  /* 0x0000001fff097819 */ /* 0x000fe2000001160a */
[----:B------:R-:W-:Y:S01]  /*d440*/  ULDC UR38, c[0x0][0x988] ;  /* 0x0002620000267ab9 */ /* 0x000fe20000000800 */
[----:B------:R-:W-:Y:S01]  /*d450*/  ULDC UR42, c[0x0][0x9e0] ;  /* 0x00027800002a7ab9 */ /* 0x000fe20000000800 */
[----:B------:R-:W-:Y:S01]  /*d460*/  ULDC UR41, c[0x0][0x9e0] ;  /* 0x0002780000297ab9 */ /* 0x000fe20000000800 */
[----:B------:R-:W-:Y:S01]  /*d470*/  LEA.HI.SX32 R9, R10, R9, 0x1a ;  /* 0x000000090a097211 */ /* 0x000fe200078fd2ff */
        /* <DEDUP_REMOVED lines=23> */
.L_x_14590:
[----:B------:R-:W-:-:S05]  /*d5f0*/  VIADD R9, R23, 0x1 ;  /* 0x0000000117097836 */ /* 0x000fca0000000000 */
[----:B------:R-:W-:-:S04]  /*d600*/  ISETP.NE.AND P1, PT, R9, 0x2, PT ;  /* 0x000000020900780c */ /* 0x000fc80003f25270 */
[----:B------:R-:W-:Y:S02]  /*d610*/  SEL R11, RZ, 0x1, P1 ;  /* 0x00000001ff0b7807 */ /* 0x000fe40000800000 */
[----:B------:R-:W-:Y:S02]  /*d620*/  SEL R9, R9, RZ, P1 ;  /* 0x000000ff09097207 */ /* 0x000fe40000800000 */
[----:B------:R-:W-:Y:S01]  /*d630*/  LOP3.LUT R20, R156, R11, RZ, 0x3c, !PT ;  /* 0x0000000b9c147212 */ /* 0x000fe200078e3cff */
[----:B------:R-:W-:Y:S06]  /*d640*/  @!P0 BRA `(.L_x_14570) ;  /* 0x0000000000048947 */ /* 0x000fec0003800000 */
[----:B------:R-:W-:Y:S01]  /*d650*/  BPT.TRAP 0x1 ;  /* 0x000000040000795c */ /* 0x000fe20000300000 */
.L_x_14570:
[----:B------:R-:W-:Y:S01]  /*d660*/  IMAD R14, R9, 0x8, R22 ;  /* 0x00000008090e7824 */ /* 0x000fe200078e0216 */
[----:B------:R-:W-:-:S04]  /*d670*/  SHF.L.U32 R11, R20, 0x1f, RZ ;  /* 0x0000001f140b7819 */ /* 0x000fc800000006ff */
[----:B------:R0:W1:Y:S01]  /*d680*/  SYNCS.PHASECHK.TRANS64.TRYWAIT P1, [R14+URZ+0x13230], R11 ;  /* 0x0132300b0e0075a7 */ /* 0x000062000802017f */
[----:B------:R-:W-:Y:S05]  /*d690*/  @!P0 BRA `(.L_x_14571) ;  /* 0x0000000000048947 */ /* 0x000fea0003800000 */
[----:B------:R-:W-:Y:S01]  /*d6a0*/  BPT.TRAP 0x1 ;  /* 0x000000040000795c */ /* 0x000fe20000300000 */
.L_x_14571:
[----:B------:R-:W2:Y:S01]  /*d6b0*/  LDL R10, [R1+0x4] ;  /* 0x00000400010a7983 */ /* 0x000ea20000100800 */
[----:B------:R-:W-:Y:S01]  /*d6c0*/  BSSY B2, `(.L_x_14572) ;  /* 0x0000007000027945 */ /* 0x000fe20003800000 */
[----:B--2---:R-:W-:-:S04]  /*d6d0*/  IMAD R15, R9, 0x280, R10 ;  /* 0x00000280090f7824 */ /* 0x004fc800078e020a */
[C---:B------:R-:W-:Y:S02]  /*d6e0*/  VIADD R12, R15.reuse, 0x80 ;  /* 0x000000800f0c7836 */ /* 0x040fe40000000000 */
[----:B------:R-:W-:Y:S01]  /*d6f0*/  VIADD R56, R15, 0x100 ;  /* 0x000001000f387836 */ /* 0x000fe20000000000 */
[----:B-1----:R-:W-:Y:S06]  /*d700*/  @P1 BRA `(.L_x_14573) ;  /* 0x0000000000081947 */ /* 0x002fec0003800000 */
[----:B------:R-:W1:Y:S02]  /*d710*/  SYNCS.PHASECHK.TRANS64.TRYWAIT P1, [R14+URZ+0x13230], R11 ;  /* 0x0132300b0e0075a7 */ /* 0x000e64000802017f */
[----:B-1----:R-:W-:Y:S05]  /*d720*/  @!P1 BRA `(.L_x_14574) ;  /* 0x0000017800dc9947 */ /* 0x002fea0003800000 */
.L_x_14573:
[----:B------:R-:W-:Y:S05]  /*d730*/  BSYNC B2 ;  /* 0x0000000000027941 */ /* 0x000fea0003800000 */
.L_x_14572:
[----:B------:R-:W-:Y:S01]  /*d740*/  IMAD.MOV.U32 R10, RZ, RZ, R15 ;  /* 0x000000ffff0a7224 */ /* 0x000fe200078e000f */
[----:B------:R-:W-:Y:S01]  /*d750*/  R2UR UR12, R4 ;  /* 0x00000000040c72ca */ /* 0x000fe200000e0000 */
[----:B01----:R-:W-:Y:S01]  /*d760*/  IMAD.MOV.U32 R11, RZ, RZ, -0x7fffffe0 ;  /* 0x80000020ff0b7424 */ /* 0x003fe200078e00ff */
[----:B------:R-:W-:Y:S01]  /*d770*/  R2UR UR13, R5 ;  /* 0x00000000050d72ca */ /* 0x000fe200000e0000 */
[----:B------:R-:W-:Y:S01]  /*d780*/  WARPGROUP.ARRIVE ;  /* 0x00000000000079c5 */ /* 0x000fe20000000000 */
[----:B------:R-:W-:Y:S01]  /*d790*/  R2UR UR14, R10 ;  /* 0x000000000a0e72ca */ /* 0x000fe200000e0000 */
[----:B------:R-:W-:Y:S01]  /*d7a0*/  IMAD.MOV.U32 R13, RZ, RZ, -0x7fffffe0 ;  /* 0x80000020ff0d7424 */ /* 0x000fe200078e00ff */
[----:B------:R-:W-:Y:S01]  /*d7b0*/  R2UR UR15, R11 ;  /* 0x000000000b0f72ca */ /* 0x000fe200000e0000 */
[----:B------:R-:W-:Y:S01]  /*d7c0*/  IMAD.MOV.U32 R10, RZ, RZ, R56 ;  /* 0x000000ffff0a7224 */ /* 0x000fe200078e0038 */
[----:B------:R-:W-:Y:S01]  /*d7d0*/  R2UR UR22, R12 ;  /* 0x000000000c1672ca */ /* 0x000fe200000e0000 */
[----:B------:R-:W-:Y:S01]  /*d7e0*/  VIADD R12, R15, 0x180 ;  /* 0x000001800f0c7836 */ /* 0x000fe20000000000 */
[----:B------:R-:W-:Y:S01]  /*d7f0*/  R2UR UR23, R13 ;  /* 0x000000000d1772ca */ /* 0x000fe200000e0000 */
[----:B------:R-:W-:Y:S01]  /*d800*/  VIADD R56, R15, 0x182 ;  /* 0x000001820f387836 */ /* 0x000fe20000000000 */
[----:B------:R-:W-:Y:S01]  /*d810*/  R2UR UR20, R4 ;  /* 0x00000000041472ca */ /* 0x000fe200000e0000 */
[----:B------:R-:W-:Y:S01]  /*d820*/  IMAD.MOV.U32 R57, RZ, RZ, -0x7fffffe0 ;  /* 0x80000020ff397424 */ /* 0x000fe200078e00ff */
        /* <DEDUP_REMOVED lines=9> */
[----:B------:R-:W-:-:S02]  /*d8c0*/  R2UR UR11, R13 ;  /* 0x000000000d0b72ca */ /* 0x000fc400000e0000 */
[----:B------:R-:W-:Y:S02]  /*d8d0*/  R2UR UR8, R4 ;  /* 0x00000000040872ca */ /* 0x000fe400000e0000 */
[----:B------:R-:W-:Y:S02]  /*d8e0*/  R2UR UR9, R5 ;  /* 0x00000000050972ca */ /* 0x000fe400000e0000 */
[----:B------:R-:W-:Y:S01]  /*d8f0*/  R2UR UR6, R10 ;  /* 0x000000000a0672ca */ /* 0x000fe200000e0000 */
[----:B------:R-:W-:Y:S01]  /*d900*/  VIADD R10, R15, 0x82 ;  /* 0x000000820f0a7836 */ /* 0x000fe20000000000 */
[----:B------:R-:W-:Y:S01]  /*d910*/  R2UR UR7, R11 ;  /* 0x000000000b0772ca */ /* 0x000fe200000e0000 */
[----:B------:R-:W-:Y:S01]  /*d920*/  IMAD.MOV.U32 R11, RZ, RZ, -0x7fffffe0 ;  /* 0x80000020ff0b7424 */ /* 0x000fe200078e00ff */
[----:B------:R-:W-:Y:S02]  /*d930*/  R2UR UR4, R4 ;  /* 0x00000000040472ca */ /* 0x000fe400000e0000 */
[----:B------:R-:W-:-:S02]  /*d940*/  R2UR UR5, R5 ;  /* 0x00000000050572ca */ /* 0x000fc400000e0000 */
[----:B------:R-:W-:Y:S01]  /*d950*/  R2UR UR18, R12 ;  /* 0x000000000c1272ca */ /* 0x000fe200000e0000 */
[----:B------:R-:W-:Y:S01]  /*d960*/  VIADD R12, R15, 0x102 ;  /* 0x000001020f0c7836 */ /* 0x000fe20000000000 */
[----:B------:R-:W-:Y:S01]  /*d970*/  R2UR UR19, R13 ;  /* 0x000000000d1372ca */ /* 0x000fe200000e0000 */
[----:B------:R-:W-:Y:S01]  /*d980*/  IMAD.MOV.U32 R13, RZ, RZ, -0x7fffffe0 ;  /* 0x80000020ff0d7424 */ /* 0x000fe200078e00ff */
        /* <DEDUP_REMOVED lines=50> */
.L_x_14575:
[----:B------:R-:W-:Y:S01]  /*dcb0*/  SHF.L.U32 R10, R156, 0x1f, RZ ;  /* 0x0000001f9c0a7819 */ /* 0x000fe200000006ff */
[----:B------:R-:W-:-:S04]  /*dcc0*/  IMAD R15, R23, 0x8, R22 ;  /* 0x00000008170f7824 */ /* 0x000fc800078e0216 */
[----:B------:R0:W1:Y:S01]  /*dcd0*/  SYNCS.PHASECHK.TRANS64.TRYWAIT P1, [R15+URZ+0x13250], R10 ;  /* 0x0132500a0f0075a7 */ /* 0x000062000802017f */
[----:B------:R-:W-:Y:S05]  /*dce0*/  @!P0 BRA `(.L_x_14576) ;  /* 0x0000000000048947 */ /* 0x000fea0003800000 */
[----:B------:R-:W-:Y:S01]  /*dcf0*/  BPT.TRAP 0x1 ;  /* 0x000000040000795c */ /* 0x000fe20000300000 */
.L_x_14576:
[----:B------:R-:W-:Y:S04]  /*dd00*/  BSSY B2, `(.L_x_14577) ;  /* 0x0000004000027945 */ /* 0x000fe80003800000 */
[----:B-1----:R-:W-:Y:S05]  /*dd10*/  @P1 BRA `(.L_x_14578) ;  /* 0x0000000000081947 */ /* 0x002fea0003800000 */
[----:B------:R-:W1:Y:S02]  /*dd20*/  SYNCS.PHASECHK.TRANS64.TRYWAIT P1, [R15+URZ+0x13250], R10 ;  /* 0x0132500a0f0075a7 */ /* 0x000e64000802017f */
[----:B-1----:R-:W-:Y:S05]  /*dd30*/  @!P1 BRA `(.L_x_14579) ;  /* 0x00000174006c9947 */ /* 0x002fea0003800000 */
.L_x_14578:
[----:B------:R-:W-:Y:S05]  /*dd40*/  BSYNC B2 ;  /* 0x0000000000027941 */ /* 0x000fea0003800000 */
.L_x_14577:
[----:B01----:R-:W-:Y:S01]  /*dd50*/  VIADD R10, R22, 0x1000 ;  /* 0x00001000160a7836 */ /* 0x003fe20000000000 */
[----:B------:R-:W-:Y:S01]  /*dd60*/  WARPGROUP.ARRIVE ;  /* 0x00000000000079c5 */ /* 0x000fe20000000000 */
[----:B------:R-:W-:Y:S02]  /*dd70*/  IMAD.MOV.U32 R11, RZ, RZ, -0x3ffffff0 ;  /* 0xc0000010ff0b7424 */ /* 0x000fe400078e00ff */
[----:B------:R-:W-:Y:S01]  /*dd80*/  IMAD.MOV.U32 R13, RZ, RZ, -0x3ffffff0 ;  /* 0xc0000010ff0d7424 */ /* 0x000fe200078e00ff */
[----:B------:R-:W-:Y:S02]  /*dd90*/  SHF.R.U32.HI R10, RZ, 0x4, R10 ;  /* 0x00000004ff0a7819 */ /* 0x000fe4000001160a */
[----:B------:R-:W-:Y:S01]  /*dda0*/  R2UR UR7, R11 ;  /* 0x000000000b0772ca */ /* 0x000fe200000e0000 */
[----:B------:R-:W-:Y:S01]  /*ddb0*/  IMAD.MOV.U32 R11, RZ, RZ, -0x3ffffff0 ;  /* 0xc0000010ff0b7424 */ /* 0x000fe200078e00ff */
[----:B------:R-:W-:-:S04]  /*ddc0*/  LOP3.LUT R10, R10, 0x3fff, RZ, 0xc0, !PT ;  /* 0x00003fff0a0a7812 */ /* 0x000fc800078ec0ff */
[----:B------:R-:W-:-:S05]  /*ddd0*/  LOP3.LUT R10, R10, 0x10000, RZ, 0xfc, !PT ;  /* 0x000100000a0a7812 */ /* 0x000fca00078efcff */
[----:B------:R-:W-:-:S04]  /*dde0*/  IMAD R10, R23, 0x280, R10 ;  /* 0x00000280170a7824 */ /* 0x000fc800078e020a */
[C---:B------:R-:W-:Y:S01]  /*ddf0*/  VIADD R12, R10.reuse, 0x80 ;  /* 0x000000800a0c7836 */ /* 0x040fe20000000000 */
[----:B------:R-:W-:-:S13]  /*de00*/  R2UR UR6, R10 ;  /* 0x000000000a0672ca */ /* 0x000fda00000e0000 */
[----:B------:R-:W-:Y:S01]  /*de10*/  QGMMA.64x64x32.F32.E4M3.E4M3 R24, R152, gdesc[UR4], R24, gsb0 ;  /* 0x00e0000498187df3 */ /* 0x000fe20008000818 */
[----:B------:R-:W-:Y:S01]  /*de20*/  R2UR UR6, R12 ;  /* 0x000000000c0672ca */ /* 0x000fe200000e0000 */
[----:B------:R-:W-:Y:S01]  /*de30*/  VIADD R12, R10, 0x100 ;  /* 0x000001000a0c7836 */ /* 0x000fe20000000000 */
[----:B------:R-:W-:Y:S01]  /*de40*/  R2UR UR7, R13 ;  /* 0x000000000d0772ca */ /* 0x000fe200000e0000 */
[----:B------:R-:W-:Y:S01]  /*de50*/  IMAD.MOV.U32 R13, RZ, RZ, -0x3ffffff0 ;  /* 0xc0000010ff0d7424 */ /* 0x000fe200078e00ff */
[----:B------:R-:W-:Y:S02]  /*de60*/  WARPGROUP.DEPBAR.LE gsb0, 0x0 ;  /* 0x00008000000079c5 */ /* 0x000fe40000010000 */
[----:B------:R-:W-:-:S09]  /*de70*/  WARPGROUP.ARRIVE ;  /* 0x00000000000079c5 */ /* 0x000fd20000000000 */
        /* <DEDUP_REMOVED lines=22> */
.L_x_14580:
[----:B------:R-:W2:Y:S01]  /*dfe0*/  LDL R13, [R1+0x28] ;  /* 0x00002800010d7983 */ /* 0x000ea20000100800 */
[----:B------:R-:W0:Y:S03]  /*dff0*/  LDC R11, c[0x0][0x448] ;  /* 0x00011200ff0b7b82 */ /* 0x000e260000000800 */
[----:B------:R-:W2:Y:S04]  /*e000*/  LDL R10, [R1+0x3c] ;  /* 0x00003c00010a7983 */ /* 0x000ea80000100800 */
[----:B------:R-:W3:Y:S04]  /*e010*/  LDL R141, [R1+0x1c] ;  /* 0x00001c00018d7983 */ /* 0x000ee80000100800 */
[----:B------:R-:W4:Y:S04]  /*e020*/  LDL R136, [R1+0x38] ;  /* 0x0000380001887983 */ /* 0x000f280000100800 */
[----:B------:R-:W5:Y:S04]  /*e030*/  LDL R143, [R1+0x14] ;  /* 0x00001400018f7983 */ /* 0x000f680000100800 */
        /* <DEDUP_REMOVED lines=88> */
[----:B------:R-:W4:Y:S01]  /*e5c0*/  MUFU.TANH R89, R89 ;  /* 0x0000005900597308 */ /* 0x000f220000002400 */
[----:B--2---:R-:W-:-:S04]  /*e5d0*/  IMAD.IADD R10, R10, 0x1, R13 ;  /* 0x000000010a0a7824 */ /* 0x004fc800078e020d */
[----:B0-----:R-:W-:Y:S01]  /*e5e0*/  @P1 IMAD.HI.U32 R12, R10, R12, RZ ;  /* 0x0000000c0a0c1227 */ /* 0x001fe200078e00ff */
[----:B---3--:R-:W-:-:S03]  /*e5f0*/  PRMT R14, R141, 0x654, R14 ;  /* 0x000006548d0e7816 */ /* 0x008fc6000000000e */
[C---:B------:R-:W-:Y:S01]  /*e600*/  FMUL.FTZ R13, R2.reuse, R122 ;  /* 0x0000007a020d7220 */ /* 0x040fe20000410000 */
[----:B-1----:R-:W-:Y:S01]  /*e610*/  @P1 SHF.R.U32.HI R10, RZ, R11, R12 ;  /* 0x0000000bff0a1219 */ /* 0x002fe2000001160c */
[C---:B------:R-:W-:Y:S01]  /*e620*/  FMUL.FTZ R122, R2.reuse, R126 ;  /* 0x0000007e027a7220 */ /* 0x040fe20000410000 */
[----:B------:R0:W-:Y:S01]  /*e630*/  SYNCS.ARRIVE.TRANS64.RED.A1T0 RZ, [R14+URZ], RZ ;  /* 0x000000ff0eff79a7 */ /* 0x0001e2000810043f */
[C---:B------:R-:W-:Y:S01]  /*e640*/  FMUL.FTZ R126, R2.reuse, R130 ;  /* 0x00000082027e7220 */ /* 0x040fe20000410000 */
[C---:B------:R-:W-:Y:S01]  /*e650*/  FMUL.FTZ R130, R2.reuse, R134 ;  /* 0x0000008602827220 */ /* 0x040fe20000410000 */
[----:B------:R-:W1:Y:S01]  /*e660*/  SHFL.IDX PT, R139, R10, RZ, 0x1c1f ;  /* 0x001c1fff0a8b7589 */ /* 0x000e6200000e0000 */
[C---:B------:R-:W-:Y:S01]  /*e670*/  FMUL.FTZ R11, R2.reuse, R120 ;  /* 0x00000078020b7220 */ /* 0x040fe20000410000 */
[C---:B------:R-:W-:Y:S01]  /*e680*/  FMUL.FTZ R12, R2.reuse, R121 ;  /* 0x00000079020c7220 */ /* 0x040fe20000410000 */
[C---:B------:R-:W-:Y:S01]  /*e690*/  FMUL.FTZ R134, R2.reuse, R60 ;  /* 0x0000003c02867220 */ /* 0x040fe20000410000 */
[----:B0-----:R-:W-:Y:S01]  /*e6a0*/  FMUL.FTZ R14, R2, R70 ;  /* 0x00000046020e7220 */ /* 0x001fe20000410000 */
[----:B------:R-:W-:-:S02]  /*e6b0*/  IMAD R70, R3, -0xa0, RZ ;  /* 0xffffff6003467824 */ /* 0x000fc400078e02ff */
        /* <DEDUP_REMOVED lines=9> */
[C---:B------:R-:W-:Y:S01]  /*e750*/  FMUL.FTZ R132, R2.reuse, R56 ;  /* 0x0000003802847220 */ /* 0x040fe20000410000 */
[----:B------:R-:W-:Y:S01]  /*e760*/  FMUL.FTZ R133, R2, R57 ;  /* 0x0000003902857220 */ /* 0x000fe20000410000 */
[----:B------:R-:W-:Y:S01]  /*e770*/  LOP3.LUT P1, RZ, R17, 0x8, RZ, 0xc0, !PT ;  /* 0x0000000811ff7812 */ /* 0x000fe2000782c0ff */
[----:B----4-:R-:W-:Y:S01]  /*e780*/  IMAD R66, R136, -0x2, R66 ;  /* 0xfffffffe88427824 */ /* 0x010fe200078e0242 */
[----:B------:R-:W0:Y:S04]  /*e790*/  MUFU.TANH R11, R11 ;  /* 0x0000000b000b7308 */ /* 0x000e280000002400 */
[----:B-----5:R-:W-:-:S04]  /*e7a0*/  IADD3 R136, -R142, R66, R143 ;  /* 0x000000428e887210 */ /* 0x020fc80007ffe18f */
[----:B------:R-:W2:Y:S01]  /*e7b0*/  MUFU.TANH R12, R12 ;  /* 0x0000000c000c7308 */ /* 0x000ea20000002400 */
[----:B------:R-:W-:-:S07]  /*e7c0*/  VIADD R71, R136, UR42 ;  /* 0x0000002a88477c36 */ /* 0x000fce0008000000 */
        /* <DEDUP_REMOVED lines=57> */
[----:B------:R-:W-:Y:S02]  /*eb60*/  VIADD R66, R66, 0xffffffff ;  /* 0xffffffff42427836 */ /* 0x000fe40000000000 */
[--C-:B-1----:R-:W-:Y:S02]  /*eb70*/  IMAD.IADD R137, R71, 0x1, R139.reuse ;  /* 0x0000000147897824 */ /* 0x102fe400078e028b */
        /* <DEDUP_REMOVED lines=14> */
.L_x_14583:
[----:B------:R-:W-:-:S05]  /*ec60*/  IMAD.U32 R140, RZ, RZ, UR40 ;  /* 0x00000028ff8c7e24 */ /* 0x000fca000f8e00ff */
[----:B------:R-:W-:-:S13]  /*ec70*/  ISETP.NE.AND P1, PT, R140, 0x1, PT ;  /* 0x000000018c00780c */ /* 0x000fda0003f25270 */
[----:B------:R-:W1:Y:S02]  /*ec80*/  @P1 LDC.64 R56, c[0x0][0x9e8] ;  /* 0x00027a00ff381b82 */ /* 0x000e640000000a00 */
[----:B-1----:R-:W-:-:S05]  /*ec90*/  @P1 IMAD.HI.U32 R56, R139, R56, RZ ;  /* 0x000000388b381227 */ /* 0x002fca00078e00ff */
[----:B------:R-:W-:-:S07]  /*eca0*/  @P1 SHF.R.U32.HI R139, RZ, R57, R56 ;  /* 0x00000039ff8b1219 */ /* 0x000fce0000011638 */
.L_x_14584:
[----:B------:R-:W-:Y:S05]  /*ecb0*/  BSYNC B2 ;  /* 0x0000000000027941 */ /* 0x000fea0003800000 */
.L_x_14582:
[----:B------:R-:W-:-:S05]  /*ecc0*/  IMAD R139, R139, R140, R66 ;  /* 0x0000008c8b8b7224 */ /* 0x000fca00078e0242 */
[----:B------:R-:W-:Y:S02]  /*ecd0*/  VIMNMX R138, R138, R139, !PT ;  /* 0x0000008b8a8a7248 */ /* 0x000fe40007fe0100 */
[----:B------:R-:W-:-:S07]  /*ece0*/  VIADDMNMX R137, R139, R140, R137, PT ;  /* 0x0000008c8b897246 */ /* 0x000fce0003800189 */
.L_x_14581:
[C---:B------:R-:W-:Y:S01]  /*ecf0*/  ISETP.GE.AND P1, PT, R70.reuse, 0x2, PT ;  /* 0x000000024600780c */ /* 0x040fe20003f26270 */
[----:B------:R-:W1:Y:S01]  /*ed00*/  SHFL.IDX PT, R10, R10, 0x1, 0x1c1f ;  /* 0x003c1f000a0a7f89 */ /* 0x000e6200000e0000 */
[----:B------:R-:W-:Y:S02]  /*ed10*/  ISETP.GE.AND P2, PT, R70, 0x9, PT ;  /* 0x000000094600780c */ /* 0x000fe40003f46270 */
[C---:B------:R-:W-:Y:S02]  /*ed20*/  ISETP.GT.AND P3, PT, R138.reuse, 0x1, !P1 ;  /* 0x000000018a00780c */ /* 0x040fe40004f64270 */
[----:B------:R-:W-:Y:S02]  /*ed30*/  ISETP.GT.AND P4, PT, R138, 0x8, !P2 ;  /* 0x000000088a00780c */ /* 0x000fe40005784270 */
[C---:B------:R-:W-:Y:S02]  /*ed40*/  ISETP.LT.OR P3, PT, R137.reuse, 0x2, P3 ;  /* 0x000000028900780c */ /* 0x040fe40001f61670 */
[----:B------:R-:W-:-:S02]  /*ed50*/  ISETP.LT.OR P4, PT, R137, 0x9, P4 ;  /* 0x000000098900780c */ /* 0x000fc40002781670 */
[----:B------:R-:W-:Y:S02]  /*ed60*/  FSEL R12, R12, -INF , !P3 ;  /* 0xff8000000c0c7808 */ /* 0x000fe40005800000 */
[----:B------:R-:W-:Y:S02]  /*ed70*/  ISETP.GE.AND P3, PT, R70, 0xa, PT ;  /* 0x0000000a4600780c */ /* 0x000fe40003f66270 */
[----:B------:R-:W-:Y:S02]  /*ed80*/  FSEL R120, R120, -INF , !P4 ;  /* 0xff80000078787808 */ /* 0x000fe40006000000 */
[----:B------:R-:W-:Y:S02]  /*ed90*/  ISETP.GT.AND P4, PT, R138, 0x9, !P3 ;  /* 0x000000098a00780c */ /* 0x000fe40005f84270 */
[----:B------:R-:W-:Y:S02]  /*eda0*/  LOP3.LUT R17, R17, 0xfffffffd, RZ, 0xc0, !PT ;  /* 0xfffffffd11117812 */ /* 0x000fe400078ec0ff */
[----:B------:R-:W-:-:S02]  /*edb0*/  ISETP.LT.OR P4, PT, R137, 0xa, P4 ;  /* 0x0000000a8900780c */ /* 0x000fc40002781670 */
[----:B------:R-:W-:Y:S01]  /*edc0*/  LOP3.LUT R16, R16, 0x7fffffff, RZ, 0xc0, !PT ;  /* 0x7fffffff10107812 */ /* 0x000fe200078ec0ff */
[--C-:B-1----:R-:W-:Y:S01]  /*edd0*/  IMAD.IADD R71, R71, 0x1, R10.reuse ;  /* 0x0000000147477824 */ /* 0x102fe200078e020a */
[----:B0-----:R-:W-:Y:S01]  /*ede0*/  FSEL R121, R121, -INF , !P4 ;  /* 0xff80000079797808 */ /* 0x001fe20006000000 */
[----:B------:R-:W-:Y:S01]  /*edf0*/  IMAD.IADD R136, R136, 0x1, R10 ;  /* 0x0000000188887824 */ /* 0x000fe200078e020a */
        /* <DEDUP_REMOVED lines=10> */
[----:B------:R-:W-:Y:S02]  /*eea0*/  ISETP.GT.AND P6, PT, R138, 0x18, !P6 ;  /* 0x000000188a00780c */ /* 0x000fe400077c4270 */
[----:B------:R-:W-:Y:S02]  /*eeb0*/  LOP3.LUT R17, R17, 0xfffffffe, RZ, 0xc0, !PT ;  /* 0xfffffffe11117812 */ /* 0x000fe400078ec0ff */
        /* <DEDUP_REMOVED lines=218> */
.L_x_14587:
[----:B------:R-:W-:-:S05]  /*fc60*/  IMAD.U32 R70, RZ, RZ, UR40 ;  /* 0x00000028ff467e24 */ /* 0x000fca000f8e00ff */
[----:B------:R-:W-:-:S13]  /*fc70*/  ISETP.NE.AND P6, PT, R70, 0x1, PT ;  /* 0x000000014600780c */ /* 0x000fda0003fc5270 */
[----:B------:R-:W0:Y:S02]  /*fc80*/  @P6 LDC.64 R10, c[0x0][0x9e8] ;  /* 0x00027a00ff0a6b82 */ /* 0x000e240000000a00 */
[----:B0-----:R-:W-:-:S05]  /*fc90*/  @P6 IMAD.HI.U32 R10, R56, R10, RZ ;  /* 0x0000000a380a6227 */ /* 0x001fca00078e00ff */
[----:B------:R-:W-:-:S07]  /*fca0*/  @P6 SHF.R.U32.HI R56, RZ, R11, R10 ;  /* 0x0000000bff386219 */ /* 0x000fce000001160a */
.L_x_14588:
[----:B------:R-:W-:Y:S05]  /*fcb0*/  BSYNC B2 ;  /* 0x0000000000027941 */ /* 0x000fea0003800000 */
.L_x_14586:
[----:B------:R-:W-:-:S05]  /*fcc0*/  IMAD R56, R56, R70, R66 ;  /* 0x0000004638387224 */ /* 0x000fca00078e0242 */
[----:B------:R-:W-:Y:S02]  /*fcd0*/  VIMNMX R136, R136, R56, !PT ;  /* 0x0000003888887248 */ /* 0x000fe40007fe0100 */
[----:B------:R-:W-:-:S07]  /*fce0*/  VIADDMNMX R71, R56, R70, R71, PT ;  /* 0x0000004638477246 */ /* 0x000fce0003800147 */
.L_x_14585:
[C---:B------:R-:W-:Y:S01]  /*fcf0*/  ISETP.GT.AND P1, PT, R136.reuse, 0x1, !P1 ;  /* 0x000000018800780c */ /* 0x040fe20004f24270 */
[----:B------:R-:W2:Y:S01]  /*fd00*/  LDL.LU R137, [R1] ;  /* 0x0000000001897983 */ /* 0x000ea20000300800 */
[----:B------:R-:W-:Y:S01]  /*fd10*/  LOP3.LUT P6, RZ, R17, 0x2, RZ, 0xc0, !PT ;  /* 0x0000000211ff7812 */ /* 0x000fe200078cc0ff */
[----:B------:R-:W-:Y:S01]  /*fd20*/  IMAD.U32 R56, RZ, RZ, UR39 ;  /* 0x00000027ff387e24 */ /* 0x000fe2000f8e00ff */
[----:B------:R-:W-:Y:S02]  /*fd30*/  ISETP.LT.OR P1, PT, R71, 0x2, P1 ;  /* 0x000000024700780c */ /* 0x000fe40000f21670 */
[----:B------:R-:W-:Y:S02]  /*fd40*/  LOP3.LUT R17, R17, 0xffffffdf, RZ, 0xc0, !PT ;  /* 0xffffffdf11117812 */ /* 0x000fe400078ec0ff */
[----:B------:R-:W-:Y:S02]  /*fd50*/  FSEL R23, R23, -INF , !P1 ;  /* 0xff80000017177808 */ /* 0x000fe40004800000 */
[----:B------:R-:W-:-:S02]  /*fd60*/  ISETP.GT.AND P1, PT, R136, 0x18, !P6 ;  /* 0x000000188800780c */ /* 0x000fc40007724270 */
[----:B------:R-:W-:Y:S02]  /*fd70*/  @P0 LOP3.LUT R17, R17, 0x20, RZ, 0xfc, !PT ;  /* 0x0000002011110812 */ /* 0x000fe400078efcff */
[----:B------:R-:W-:Y:S02]  /*fd80*/  ISETP.LT.OR P1, PT, R71, 0x19, P1 ;  /* 0x000000194700780c */ /* 0x000fe40000f21670 */
[----:B------:R-:W-:Y:S02]  /*fd90*/  ISETP.GT.AND P5, PT, R136, 0x11, !P5 ;  /* 0x000000118800780c */ /* 0x000fe40006fa4270 */
[----:B------:R-:W-:Y:S02]  /*fda0*/  FSEL R130, R130, -INF , !P1 ;  /* 0xff80000082827808 */ /* 0x000fe40004800000 */
[----:B------:R-:W-:Y:S02]  /*fdb0*/  LOP3.LUT P1, RZ, R17, 0x1, RZ, 0xc0, !PT ;  /* 0x0000000111ff7812 */ /* 0x000fe4000782c0ff */
[----:B------:R-:W-:-:S02]  /*fdc0*/  ISETP.LT.OR P5, PT, R71, 0x12, P5 ;  /* 0x000000124700780c */ /* 0x000fc40002fa1670 */
[C---:B------:R-:W-:Y:S02]  /*fdd0*/  ISETP.GT.AND P1, PT, R136.reuse, 0x19, !P1 ;  /* 0x000000198800780c */ /* 0x040fe40004f24270 */
[----:B------:R-:W-:Y:S02]  /*fde0*/  FSEL R127, R127, -INF , !P5 ;  /* 0xff8000007f7f7808 */ /* 0x000fe40006800000 */
[----:B------:R-:W-:Y:S02]  /*fdf0*/  ISETP.LT.OR P1, PT, R71, 0x1a, P1 ;  /* 0x0000001a4700780c */ /* 0x000fe40000f21670 */
[----:B------:R-:W-:Y:S02]  /*fe00*/  ISETP.GT.AND P4, PT, R136, 0x10, !P4 ;  /* 0x000000108800780c */ /* 0x000fe40006784270 */
[----:B------:R-:W-:Y:S02]  /*fe10*/  FSEL R131, R131, -INF , !P1 ;  /* 0xff80000083837808 */ /* 0x000fe40004800000 */
[----:B------:R-:W-:-:S02]  /*fe20*/  LOP3.LUT P1, RZ, R16, 0x80000000, RZ, 0xc0, !PT ;  /* 0x8000000010ff7812 */ /* 0x000fc4000782c0ff */
[----:B------:R-:W-:Y:S02]  /*fe30*/  LOP3.LUT P5, RZ, R16, 0x20000000, RZ, 0xc0, !PT ;  /* 0x2000000010ff7812 */ /* 0x000fe400078ac0ff */
[----:B------:R-:W-:Y:S02]  /*fe40*/  ISETP.GT.AND P1, PT, R136, 0x20, !P1 ;  /* 0x000000208800780c */ /* 0x000fe40004f24270 */
[C---:B------:R-:W-:Y:S02]  /*fe50*/  ISETP.LT.OR P4, PT, R71.reuse, 0x11, P4 ;  /* 0x000000114700780c */ /* 0x040fe40002781670 */
[----:B------:R-:W-:Y:S02]  /*fe60*/  ISETP.LT.OR P1, PT, R71, 0x21, P1 ;  /* 0x000000214700780c */ /* 0x000fe40000f21670 */
[----:B------:R-:W-:Y:S02]  /*fe70*/  FSEL R126, R126, -INF , !P4 ;  /* 0xff8000007e7e7808 */ /* 0x000fe40006000000 */
[----:B------:R-:W-:-:S02]  /*fe80*/  FSEL R106, R106, -INF , !P1 ;  /* 0xff8000006a6a7808 */ /* 0x000fc40004800000 */
[----:B------:R-:W-:Y:S02]  /*fe90*/  LOP3.LUT P1, RZ, R16, 0x40000000, RZ, 0xc0, !PT ;  /* 0x4000000010ff7812 */ /* 0x000fe4000782c0ff */
[C---:B------:R-:W-:Y:S02]  /*fea0*/  ISETP.GT.AND P3, PT, R136.reuse, 0x9, !P3 ;  /* 0x000000098800780c */ /* 0x040fe40005f64270 */
[----:B------:R-:W-:Y:S02]  /*feb0*/  ISETP.GT.AND P1, PT, R136, 0x21, !P1 ;  /* 0x000000218800780c */ /* 0x000fe40004f24270 */
[----:B------:R-:W-:Y:S02]  /*fec0*/  LOP3.LUT P4, RZ, R16, 0x10000000, RZ, 0xc0, !PT ;  /* 0x1000000010ff7812 */ /* 0x000fe4000788c0ff */
[C---:B------:R-:W-:Y:S02]  /*fed0*/  ISETP.LT.OR P1, PT, R71.reuse, 0x22, P1 ;  /* 0x000000224700780c */ /* 0x040fe40000f21670 */
[----:B------:R-:W-:-:S02]  /*fee0*/  ISETP.LT.OR P3, PT, R71, 0xa, P3 ;  /* 0x0000000a4700780c */ /* 0x000fc40001f61670 */
[----:B------:R-:W-:Y:S02]  /*fef0*/  FSEL R107, R107, -INF , !P1 ;  /* 0xff8000006b6b7808 */ /* 0x000fe40004800000 */
[C---:B------:R-:W-:Y:S02]  /*ff00*/  ISETP.GT.AND P1, PT, R136.reuse, 0x28, !P5 ;  /* 0x000000288800780c */ /* 0x040fe40006f24270 */
[----:B------:R-:W-:Y:S02]  /*ff10*/  FSEL R123, R123, -INF , !P3 ;  /* 0xff8000007b7b7808 */ /* 0x000fe40005800000 */
[----:B------:R-:W-:Y:S02]  /*ff20*/  ISETP.LT.OR P1, PT, R71, 0x29, P1 ;  /* 0x000000294700780c */ /* 0x000fe40000f21670 */
[----:B------:R-:W-:Y:S02]  /*ff30*/  ISETP.GT.AND P2, PT, R136, 0x8, !P2 ;  /* 0x000000088800780c */ /* 0x000fe40005744270 */
[----:B------:R-:W-:-:S02]  /*ff40*/  FSEL R110, R110, -INF , !P1 ;  /* 0xff8000006e6e7808 */ /* 0x000fc40004800000 */
[----:B------:R-:W-:Y:S02]  /*ff50*/  ISETP.GT.AND P1, PT, R136, 0x29, !P4 ;  /* 0x000000298800780c */ /* 0x000fe40006724270 */
[----:B------:R-:W-:Y:S02]  /*ff60*/  LOP3.LUT P3, RZ, R16, 0x8000000, RZ, 0xc0, !PT ;  /* 0x0800000010ff7812 */ /* 0x000fe4000786c0ff */
[C---:B------:R-:W-:Y:S02]  /*ff70*/  ISETP.LT.OR P1, PT, R71.reuse, 0x2a, P1 ;  /* 0x0000002a4700780c */ /* 0x040fe40000f21670 */
[----:B------:R-:W-:Y:S02]  /*ff80*/  ISETP.LT.OR P2, PT, R71, 0x9, P2 ;  /* 0x000000094700780c */ /* 0x000fe40001741670 */
[----:B------:R-:W-:Y:S02]  /*ff90*/  FSEL R111, R111, -INF , !P1 ;  /* 0xff8000006f6f7808 */ /* 0x000fe40004800000 */
[----:B------:R-:W-:-:S02]  /*ffa0*/  ISETP.GT.AND P1, PT, R136, 0x30, !P3 ;  /* 0x000000308800780c */ /* 0x000fc40005f24270 */
[----:B------:R-:W-:Y:S02]  /*ffb0*/  FSEL R122, R122, -INF , !P2 ;  /* 0xff8000007a7a7808 */ /* 0x000fe40005000000 */
[----:B------:R-:W-:Y:S02]  /*ffc0*/  ISETP.LT.OR P1, PT, R71, 0x31, P1 ;  /* 0x000000314700780c */ /* 0x000fe40000f21670 */
[----:B------:R-:W-:Y:S02]  /*ffd0*/  LOP3.LUT P2, RZ, R16, 0x4000000, RZ, 0xc0, !PT ;  /* 0x0400000010ff7812 */ /* 0x000fe4000784c0ff */
[----:B------:R-:W-:Y:S02]  /*ffe0*/  FSEL R114, R114, -INF , !P1 ;  /* 0xff80000072727808 */ /* 0x000fe40004800000 */
[----:B------:R-:W-:Y:S02]  /*fff0*/  ISETP.GT.AND P1, PT, R136, 0x31, !P2 ;  /* 0x000000318800780c */ /* 0x000fe40005724270 */
[----:B------:R-:W-:-:S02]  /*10000*/  LOP3.LUT P0, RZ, R16, 0x2000000, RZ, 0xc0, !PT ;  /* 0x0200000010ff7812 */ /* 0x000fc4000780c0ff */
[----:B------:R-:W-:Y:S02]  /*10010*/  ISETP.LT.OR P1, PT, R71, 0x32, P1 ;  /* 0x000000324700780c */ /* 0x000fe40000f21670 */
[----:B------:R-:W-:Y:S02]  /*10020*/  LOP3.LUT P6, RZ, R16, 0x1000000, RZ, 0xc0, !PT ;  /* 0x0100000010ff7812 */ /* 0x000fe400078cc0ff */
[----:B------:R-:W-:Y:S02]  /*10030*/  FSEL R115, R115, -INF , !P1 ;  /* 0xff80000073737808 */ /* 0x000fe40004800000 */
[----:B------:R-:W-:Y:S02]  /*10040*/  ISETP.GT.AND P1, PT, R136, 0x38, !P0 ;  /* 0x000000388800780c */ /* 0x000fe40004724270 */
[----:B------:R-:W-:Y:S02]  /*10050*/  FMNMX.FTZ R11, R57, R0, !PT ;  /* 0x00000000390b7209 */ /* 0x000fe40007810000 */
[----:B------:R-:W-:-:S02]  /*10060*/  ISETP.LT.OR P1, PT, R71, 0x39, P1 ;  /* 0x000000394700780c */ /* 0x000fc40000f21670 */
[----:B------:R-:W-:Y:S02]  /*10070*/  FMNMX.FTZ R11, R12, R11, !PT ;  /* 0x0000000b0c0b7209 */ /* 0x000fe40007810000 */
[----:B------:R-:W-:Y:S02]  /*10080*/  FSEL R118, R118, -INF , !P1 ;  /* 0xff80000076767808 */ /* 0x000fe40004800000 */
        /* <DEDUP_REMOVED lines=17> */
[C---:B------:R-:W-:Y:S02]  /*101a0*/  LOP3.LUT P5, RZ, R16.reuse, 0x80000, RZ, 0xc0, !PT ;  /* 0x0008000010ff7812 */ /* 0x040fe400078ac0ff */
        /* <DEDUP_REMOVED lines=15> */
[----:B------:R-:W-:-:S02]  /*102a0*/  ISETP.GT.AND P1, PT, R136, 0x50, !P5 ;  /* 0x000000508800780c */ /* 0x000fc40006f24270 */
[----:B------:R-:W-:Y:S02]  /*102b0*/  FMNMX.FTZ R11, R113, R10, !PT ;  /* 0x0000000a710b7209 */ /* 0x000fe40007810000 */
[----:B------:R-:W-:Y:S02]  /*102c0*/  ISETP.LT.OR P1, PT, R71, 0x51, P1 ;  /* 0x000000514700780c */ /* 0x000fe40000f21670 */
[----:B------:R-:W-:Y:S02]  /*102d0*/  FMNMX.FTZ R10, R116, R11, !PT ;  /* 0x0000000b740a7209 */ /* 0x000fe40007810000 */
[----:B------:R-:W-:Y:S02]  /*102e0*/  FSEL R98, R98, -INF , !P1 ;  /* 0xff80000062627808 */ /* 0x000fe40004800000 */
[----:B------:R-:W-:Y:S02]  /*102f0*/  ISETP.GT.AND P1, PT, R136, 0x51, !P4 ;  /* 0x000000518800780c */ /* 0x000fe40006724270 */
[----:B------:R-:W-:-:S02]  /*10300*/  FMNMX.FTZ R11, R117, R10, !PT ;  /* 0x0000000a750b7209 */ /* 0x000fc40007810000 */
        /* <DEDUP_REMOVED lines=9> */
[----:B------:R-:W-:Y:S02]  /*103a0*/  LOP3.LUT P0, RZ, R16, 0x8000, RZ, 0xc0, !PT ;  /* 0x0000800010ff7812 */ /* 0x000fe4000780c0ff */
[----:B------:R-:W-:Y:S02]  /*103b0*/  ISETP.LT.OR P1, PT, R71, 0x5a, P1 ;  /* 0x0000005a4700780c */ /* 0x000fe40000f21670 */
[----:B------:R-:W-:-:S02]  /*103c0*/  FMNMX.FTZ R10, R92, R11, !PT ;  /* 0x0000000b5c0a7209 */ /* 0x000fc40007810000 */
[----:B------:R-:W-:Y:S02]  /*103d0*/  FSEL R103, R103, -INF , !P1 ;  /* 0xff80000067677808 */ /* 0x000fe40004800000 */
[----:B------:R-:W-:Y:S02]  /*103e0*/  ISETP.GT.AND P1, PT, R136, 0x60, !P0 ;  /* 0x000000608800780c */ /* 0x000fe40004724270 */
[----:B------:R-:W-:Y:S02]  /*103f0*/  FMNMX.FTZ R11, R93, R10, !PT ;  /* 0x0000000a5d0b7209 */ /* 0x000fe40007810000 */
[----:B------:R-:W-:Y:S02]  /*10400*/  ISETP.LT.OR P1, PT, R71, 0x61, P1 ;  /* 0x000000614700780c */ /* 0x000fe40000f21670 */
[----:B------:R-:W-:Y:S02]  /*10410*/  LOP3.LUT P6, RZ, R16, 0x4000, RZ, 0xc0, !PT ;  /* 0x0000400010ff7812 */ /* 0x000fe400078cc0ff */
[----:B------:R-:W-:-:S02]  /*10420*/  FMNMX.FTZ R10, R96, R11, !PT ;  /* 0x0000000b600a7209 */ /* 0x000fc40007810000 */
[----:B------:R-:W-:Y:S02]  /*10430*/  FSEL R74, R74, -INF , !P1 ;  /* 0xff8000004a4a7808 */ /* 0x000fe40004800000 */
[----:B------:R-:W-:Y:S02]  /*10440*/  ISETP.GT.AND P1, PT, R136, 0x61, !P6 ;  /* 0x000000618800780c */ /* 0x000fe40007724270 */
[----:B------:R-:W-:Y:S02]  /*10450*/  FMNMX.FTZ R11, R97, R10, !PT ;  /* 0x0000000a610b7209 */ /* 0x000fe40007810000 */
[----:B------:R-:W-:Y:S02]  /*10460*/  ISETP.LT.OR P1, PT, R71, 0x62, P1 ;  /* 0x000000624700780c */ /* 0x000fe40000f21670 */
[----:B------:R-:W-:Y:S02]  /*10470*/  FMNMX.FTZ R10, R100, R11, !PT ;  /* 0x0000000b640a7209 */ /* 0x000fe40007810000 */
[----:B------:R-:W-:-:S02]  /*10480*/  LOP3.LUT P0, RZ, R16, 0x1, RZ, 0xc0, !PT ;  /* 0x0000000110ff7812 */ /* 0x000fc4000780c0ff */
[----:B------:R-:W-:Y:S02]  /*10490*/  FSEL R75, R75, -INF , !P1 ;  /* 0xff8000004b4b7808 */ /* 0x000fe40004800000 */
[----:B------:R-:W-:Y:S02]  /*104a0*/  LOP3.LUT P1, RZ, R16, 0x2000, RZ, 0xc0, !PT ;  /* 0x0000200010ff7812 */ /* 0x000fe4000782c0ff */
[----:B------:R-:W-:Y:S02]  /*104b0*/  FMNMX.FTZ R11, R101, R10, !PT ;  /* 0x0000000a650b7209 */ /* 0x000fe40007810000 */
[C---:B------:R-:W-:Y:S02]  /*104c0*/  ISETP.GT.AND P0, PT, R136.reuse, RZ, !P0 ;  /* 0x000000ff8800720c */ /* 0x040fe40004704270 */
[----:B------:R-:W-:Y:S02]  /*104d0*/  ISETP.GT.AND P1, PT, R136, 0x68, !P1 ;  /* 0x000000688800780c */ /* 0x000fe40004f24270 */
[----:B------:R-:W-:-:S02]  /*104e0*/  FMNMX.FTZ R10, R72, R11, !PT ;  /* 0x0000000b480a7209 */ /* 0x000fc40007810000 */
[C---:B------:R-:W-:Y:S02]  /*104f0*/  ISETP.LT.OR P0, PT, R71.reuse, 0x1, P0 ;  /* 0x000000014700780c */ /* 0x040fe40000701670 */
[----:B------:R-:W-:Y:S02]  /*10500*/  ISETP.LT.OR P1, PT, R71, 0x69, P1 ;  /* 0x000000694700780c */ /* 0x000fe40000f21670 */
[----:B------:R-:W-:Y:S02]  /*10510*/  FMNMX.FTZ R11, R73, R10, !PT ;  /* 0x0000000a490b7209 */ /* 0x000fe40007810000 */
[----:B------:R-:W-:Y:S02]  /*10520*/  FSEL R13, R13, -INF , !P0 ;  /* 0xff8000000d0d7808 */ /* 0x000fe40004000000 */
[----:B------:R-:W-:Y:S02]  /*10530*/  FSEL R78, R78, -INF , !P1 ;  /* 0xff8000004e4e7808 */ /* 0x000fe40004800000 */
[----:B------:R-:W-:-:S02]  /*10540*/  FMNMX.FTZ R10, R76, R11, !PT ;  /* 0x0000000b4c0a7209 */ /* 0x000fc40007810000 */
[----:B------:R-:W-:Y:S02]  /*10550*/  LOP3.LUT P1, RZ, R16, 0x1000, RZ, 0xc0, !PT ;  /* 0x0000100010ff7812 */ /* 0x000fe4000782c0ff */
[----:B------:R-:W-:Y:S02]  /*10560*/  FMNMX.FTZ R66, R13, R8, !PT ;  /* 0x000000080d427209 */ /* 0x000fe40007810000 */
[----:B------:R-:W-:Y:S02]  /*10570*/  FMNMX.FTZ R11, R77, R10, !PT ;  /* 0x0000000a4d0b7209 */ /* 0x000fe40007810000 */
[----:B------:R-:W-:Y:S02]  /*10580*/  ISETP.GT.AND P1, PT, R136, 0x69, !P1 ;  /* 0x000000698800780c */ /* 0x000fe40004f24270 */
[----:B------:R-:W-:Y:S02]  /*10590*/  FMNMX.FTZ R66, R23, R66, !PT ;  /* 0x0000004217427209 */ /* 0x000fe40007810000 */
[----:B------:R-:W-:-:S02]  /*105a0*/  FMNMX.FTZ R10, R80, R11, !PT ;  /* 0x0000000b500a7209 */ /* 0x000fc40007810000 */
[----:B------:R-:W-:Y:S02]  /*105b0*/  ISETP.LT.OR P1, PT, R71, 0x6a, P1 ;  /* 0x0000006a4700780c */ /* 0x000fe40000f21670 */
[----:B------:R-:W-:Y:S02]  /*105c0*/  FMNMX.FTZ R66, R122, R66, !PT ;  /* 0x000000427a427209 */ /* 0x000fe40007810000 */
[----:B------:R-:W-:Y:S02]  /*105d0*/  FMNMX.FTZ R11, R81, R10, !PT ;  /* 0x0000000a510b7209 */ /* 0x000fe40007810000 */
[----:B------:R-:W-:Y:S02]  /*105e0*/  FSEL R79, R79, -INF , !P1 ;  /* 0xff8000004f4f7808 */ /* 0x000fe40004800000 */
[----:B------:R-:W-:Y:S02]  /*105f0*/  LOP3.LUT P1, RZ, R16, 0x800, RZ, 0xc0, !PT ;  /* 0x0000080010ff7812 */ /* 0x000fe4000782c0ff */
[----:B------:R-:W-:-:S02]  /*10600*/  FMNMX.FTZ R66, R123, R66, !PT ;  /* 0x000000427b427209 */ /* 0x000fc40007810000 */
[----:B------:R-:W-:Y:S02]  /*10610*/  FMNMX.FTZ R10, R84, R11, !PT ;  /* 0x0000000b540a7209 */ /* 0x000fe40007810000 */
[----:B------:R-:W-:Y:S02]  /*10620*/  ISETP.GT.AND P1, PT, R136, 0x70, !P1 ;  /* 0x000000708800780c */ /* 0x000fe40004f24270 */
[----:B------:R-:W-:Y:S02]  /*10630*/  FMNMX.FTZ R66, R126, R66, !PT ;  /* 0x000000427e427209 */ /* 0x000fe40007810000 */
[----:B------:R-:W-:Y:S02]  /*10640*/  FMNMX.FTZ R11, R85, R10, !PT ;  /* 0x0000000a550b7209 */ /* 0x000fe40007810000 */
[----:B------:R-:W-:Y:S02]  /*10650*/  ISETP.LT.OR P1, PT, R71, 0x71, P1 ;  /* 0x000000714700780c */ /* 0x000fe40000f21670 */
[----:B------:R-:W-:-:S02]  /*10660*/  FMNMX.FTZ R66, R127, R66, !PT ;  /* 0x000000427f427209 */ /* 0x000fc40007810000 */
[----:B------:R-:W-:Y:S02]  /*10670*/  FMNMX.FTZ R10, R132, R11, !PT ;  /* 0x0000000b840a7209 */ /* 0x000fe40007810000 */
[----:B------:R-:W-:Y:S02]  /*10680*/  FSEL R82, R82, -INF , !P1 ;  /* 0xff80000052527808 */ /* 0x000fe40004800000 */
[----:B------:R-:W-:Y:S02]  /*10690*/  FMNMX.FTZ R66, R130, R66, !PT ;  /* 0x0000004282427209 */ /* 0x000fe40007810000 */
[----:B------:R-:W-:Y:S02]  /*106a0*/  LOP3.LUT P1, RZ, R16, 0x400, RZ, 0xc0, !PT ;  /* 0x0000040010ff7812 */ /* 0x000fe4000782c0ff */
[----:B------:R-:W-:Y:S02]  /*106b0*/  FMNMX.FTZ R11, R133, R10, !PT ;  /* 0x0000000a850b7209 */ /* 0x000fe40007810000 */
[----:B------:R-:W-:-:S02]  /*106c0*/  FMNMX.FTZ R66, R131, R66, !PT ;  /* 0x0000004283427209 */ /* 0x000fc40007810000 */
[----:B------:R-:W-:Y:S02]  /*106d0*/  ISETP.GT.AND P1, PT, R136, 0x71, !P1 ;  /* 0x000000718800780c */ /* 0x000fe40004f24270 */
[----:B------:R-:W-:Y:S02]  /*106e0*/  FMNMX.FTZ R10, R134, R11, !PT ;  /* 0x0000000b860a7209 */ /* 0x000fe40007810000 */
[----:B------:R-:W-:Y:S02]  /*106f0*/  FMNMX.FTZ R66, R106, R66, !PT ;  /* 0x000000426a427209 */ /* 0x000fe40007810000 */
[----:B------:R-:W-:Y:S02]  /*10700*/  ISETP.LT.OR P1, PT, R71, 0x72, P1 ;  /* 0x000000724700780c */ /* 0x000fe40000f21670 */
[----:B------:R-:W-:Y:S02]  /*10710*/  FMNMX.FTZ R11, R135, R10, !PT ;  /* 0x0000000a870b7209 */ /* 0x000fe40007810000 */
[----:B------:R-:W-:-:S02]  /*10720*/  FMNMX.FTZ R66, R107, R66, !PT ;  /* 0x000000426b427209 */ /* 0x000fc40007810000 */
[----:B------:R-:W-:Y:S02]  /*10730*/  FSEL R83, R83, -INF , !P1 ;  /* 0xff80000053537808 */ /* 0x000fe40004800000 */
[----:B------:R-:W-:Y:S02]  /*10740*/  LOP3.LUT P1, RZ, R16, 0x200, RZ, 0xc0, !PT ;  /* 0x0000020010ff7812 */ /* 0x000fe4000782c0ff */
[----:B------:R-:W-:Y:S02]  /*10750*/  FMNMX.FTZ R10, R64, R11, !PT ;  /* 0x0000000b400a7209 */ /* 0x000fe40007810000 */
[----:B------:R-:W-:Y:S02]  /*10760*/  FMNMX.FTZ R66, R110, R66, !PT ;  /* 0x000000426e427209 */ /* 0x000fe40007810000 */
[----:B------:R-:W-:Y:S02]  /*10770*/  ISETP.GT.AND P1, PT, R136, 0x78, !P1 ;  /* 0x000000788800780c */ /* 0x000fe40004f24270 */
[----:B------:R-:W-:-:S02]  /*10780*/  FMNMX.FTZ R11, R65, R10, !PT ;  /* 0x0000000a410b7209 */ /* 0x000fc40007810000 */
[----:B------:R-:W-:Y:S02]  /*10790*/  LOP3.LUT P5, RZ, R16, 0x40, RZ, 0xc0, !PT ;  /* 0x0000004010ff7812 */ /* 0x000fe400078ac0ff */
[----:B------:R-:W-:Y:S02]  /*107a0*/  FMNMX.FTZ R66, R111, R66, !PT ;  /* 0x000000426f427209 */ /* 0x000fe40007810000 */
[----:B------:R-:W-:Y:S02]  /*107b0*/  ISETP.LT.OR P1, PT, R71, 0x79, P1 ;  /* 0x000000794700780c */ /* 0x000fe40000f21670 */
[----:B------:R-:W-:Y:S02]  /*107c0*/  FMNMX.FTZ R10, R68, R11, !PT ;  /* 0x0000000b440a7209 */ /* 0x000fe40007810000 */
[----:B------:R-:W-:Y:S02]  /*107d0*/  ISETP.GT.AND P5, PT, R136, 0x81, !P5 ;  /* 0x000000818800780c */ /* 0x000fe40006fa4270 */
[----:B------:R-:W-:-:S02]  /*107e0*/  FMNMX.FTZ R66, R114, R66, !PT ;  /* 0x0000004272427209 */ /* 0x000fc40007810000 */
[----:B------:R-:W-:Y:S02]  /*107f0*/  FSEL R86, R86, -INF , !P1 ;  /* 0xff80000056567808 */ /* 0x000fe40004800000 */
[----:B------:R-:W-:Y:S02]  /*10800*/  FMNMX.FTZ R10, R69, R10, !PT ;  /* 0x0000000a450a7209 */ /* 0x000fe40007810000 */
[----:B------:R-:W-:Y:S02]  /*10810*/  LOP3.LUT P1, RZ, R16, 0x100, RZ, 0xc0, !PT ;  /* 0x0000010010ff7812 */ /* 0x000fe4000782c0ff */
[----:B------:R-:W-:Y:S01]  /*10820*/  FMNMX.FTZ R66, R115, R66, !PT ;  /* 0x0000004273427209 */ /* 0x000fe20007810000 */
[----:B------:R-:W0:Y:S01]  /*10830*/  SHFL.BFLY PT, R11, R10, 0x2, 0x1f ;  /* 0x0c401f000a0b7f89 */ /* 0x000e2200000e0000 */
[----:B------:R-:W-:Y:S02]  /*10840*/  ISETP.GT.AND P1, PT, R136, 0x79, !P1 ;  /* 0x000000798800780c */ /* 0x000fe40004f24270 */
[----:B------:R-:W-:-:S02]  /*10850*/  FMNMX.FTZ R66, R118, R66, !PT ;  /* 0x0000004276427209 */ /* 0x000fc40007810000 */
[----:B------:R-:W-:Y:S02]  /*10860*/  LOP3.LUT R17, R17, 0xffffff7f, RZ, 0xc0, !PT ;  /* 0xffffff7f11117812 */ /* 0x000fe400078ec0ff */
[----:B------:R-:W-:Y:S02]  /*10870*/  ISETP.LT.OR P1, PT, R71, 0x7a, P1 ;  /* 0x0000007a4700780c */ /* 0x000fe40000f21670 */
[----:B------:R-:W-:Y:S02]  /*10880*/  FMNMX.FTZ R66, R119, R66, !PT ;  /* 0x0000004277427209 */ /* 0x000fe40007810000 */
[----:B------:R-:W-:Y:S02]  /*10890*/  @P5 LOP3.LUT R17, R17, 0x80, RZ, 0xfc, !PT ;  /* 0x0000008011115812 */ /* 0x000fe400078efcff */
[----:B------:R-:W-:Y:S02]  /*108a0*/  FSEL R87, R87, -INF , !P1 ;  /* 0xff80000057577808 */ /* 0x000fe40004800000 */
[----:B------:R-:W-:-:S02]  /*108b0*/  LOP3.LUT P1, RZ, R16, 0x80, RZ, 0xc0, !PT ;  /* 0x0000008010ff7812 */ /* 0x000fc4000782c0ff */
[----:B------:R-:W-:Y:S02]  /*108c0*/  FMNMX.FTZ R66, R90, R66, !PT ;  /* 0x000000425a427209 */ /* 0x000fe40007810000 */
[----:B------:R-:W-:Y:S02]  /*108d0*/  LOP3.LUT P5, RZ, R17, 0x4, RZ, 0xc0, !PT ;  /* 0x0000000411ff7812 */ /* 0x000fe400078ac0ff */
[C---:B------:R-:W-:Y:S02]  /*108e0*/  ISETP.GT.AND P1, PT, R136.reuse, 0x80, !P1 ;  /* 0x000000808800780c */ /* 0x040fe40004f24270 */
[----:B------:R-:W-:Y:S02]  /*108f0*/  FMNMX.FTZ R66, R91, R66, !PT ;  /* 0x000000425b427209 */ /* 0x000fe40007810000 */
[----:B------:R-:W-:Y:S02]  /*10900*/  ISETP.GT.AND P5, PT, R136, 0x99, !P5 ;  /* 0x000000998800780c */ /* 0x000fe40006fa4270 */
[----:B------:R-:W-:-:S02]  /*10910*/  ISETP.LT.OR P1, PT, R71, 0x81, P1 ;  /* 0x000000814700780c */ /* 0x000fc40000f21670 */
[----:B------:R-:W-:Y:S02]  /*10920*/  FMNMX.FTZ R66, R94, R66, !PT ;  /* 0x000000425e427209 */ /* 0x000fe40007810000 */
[----:B------:R-:W-:Y:S02]  /*10930*/  FSEL R58, R58, -INF , !P1 ;  /* 0xff8000003a3a7808 */ /* 0x000fe40004800000 */
[----:B------:R-:W-:Y:S02]  /*10940*/  FMNMX.FTZ R66, R95, R66, !PT ;  /* 0x000000425f427209 */ /* 0x000fe40007810000 */
[C---:B------:R-:W-:Y:S02]  /*10950*/  LOP3.LUT P4, RZ, R16.reuse, 0x20, RZ, 0xc0, !PT ;  /* 0x0000002010ff7812 */ /* 0x040fe4000788c0ff */
[C---:B------:R-:W-:Y:S02]  /*10960*/  LOP3.LUT P6, RZ, R16.reuse, 0x10, RZ, 0xc0, !PT ;  /* 0x0000001010ff7812 */ /* 0x040fe400078cc0ff */
[----:B------:R-:W-:-:S02]  /*10970*/  LOP3.LUT P3, RZ, R16, 0x8, RZ, 0xc0, !PT ;  /* 0x0000000810ff7812 */ /* 0x000fc4000786c0ff */
[C---:B------:R-:W-:Y:S02]  /*10980*/  LOP3.LUT P2, RZ, R16.reuse, 0x4, RZ, 0xc0, !PT ;  /* 0x0000000410ff7812 */ /* 0x040fe4000784c0ff */
[C---:B------:R-:W-:Y:S02]  /*10990*/  LOP3.LUT P1, RZ, R16.reuse, 0x2, RZ, 0xc0, !PT ;  /* 0x0000000210ff7812 */ /* 0x040fe4000782c0ff */
[----:B------:R-:W-:Y:S02]  /*109a0*/  LOP3.LUT R16, R16, 0xfffffffd, RZ, 0xc0, !PT ;  /* 0xfffffffd10107812 */ /* 0x000fe400078ec0ff */
[----:B0-----:R-:W-:Y:S02]  /*109b0*/  FMNMX.FTZ R10, R10, R11, !PT ;  /* 0x0000000b0a0a7209 */ /* 0x001fe40007810000 */
[----:B------:R-:W-:Y:S02]  /*109c0*/  FMNMX.FTZ R66, R98, R66, !PT ;  /* 0x0000004262427209 */ /* 0x000fe40007810000 */
[----:B------:R-:W-:Y:S01]  /*109d0*/  @P5 LOP3.LUT R16, R16, 0x2, RZ, 0xfc, !PT ;  /* 0x0000000210105812 */ /* 0x000fe200078efcff */
[----:B------:R-:W0:Y:S01]  /*109e0*/  SHFL.BFLY PT, R11, R10, 0x1, 0x1f ;  /* 0x0c201f000a0b7f89 */ /* 0x000e2200000e0000 */
[----:B------:R-:W-:-:S02]  /*109f0*/  LOP3.LUT P5, RZ, R17, 0x80, RZ, 0xc0, !PT ;  /* 0x0000008011ff7812 */ /* 0x000fc400078ac0ff */
[----:B------:R-:W-:Y:S02]  /*10a00*/  FMNMX.FTZ R66, R99, R66, !PT ;  /* 0x0000004263427209 */ /* 0x000fe40007810000 */
[----:B------:R-:W-:Y:S02]  /*10a10*/  ISETP.LT.OR P5, PT, R71, 0x82, P5 ;  /* 0x000000824700780c */ /* 0x000fe40002fa1670 */
[----:B------:R-:W-:Y:S02]  /*10a20*/  FMNMX.FTZ R66, R102, R66, !PT ;  /* 0x0000004266427209 */ /* 0x000fe40007810000 */
[----:B------:R-:W-:Y:S02]  /*10a30*/  ISETP.GT.AND P4, PT, R136, 0x88, !P4 ;  /* 0x000000888800780c */ /* 0x000fe40006784270 */
[----:B------:R-:W-:Y:S02]  /*10a40*/  FMNMX.FTZ R66, R103, R66, !PT ;  /* 0x0000004267427209 */ /* 0x000fe40007810000 */
[----:B------:R-:W-:-:S02]  /*10a50*/  LOP3.LUT R16, R16, 0xfffffff7, RZ, 0xc0, !PT ;  /* 0xfffffff710107812 */ /* 0x000fc400078ec0ff */
[----:B------:R-:W-:Y:S02]  /*10a60*/  ISETP.LT.OR P4, PT, R71, 0x89, P4 ;  /* 0x000000894700780c */ /* 0x000fe40002781670 */
[----:B------:R-:W-:Y:S02]  /*10a70*/  FMNMX.FTZ R66, R74, R66, !PT ;  /* 0x000000424a427209 */ /* 0x000fe40007810000 */
[----:B------:R-:W-:Y:S02]  /*10a80*/  @P5 LOP3.LUT R16, R16, 0x8, RZ, 0xfc, !PT ;  /* 0x0000000810105812 */ /* 0x000fe400078efcff */
[----:B------:R-:W-:Y:S02]  /*10a90*/  FMNMX.FTZ R66, R75, R66, !PT ;  /* 0x000000424b427209 */ /* 0x000fe40007810000 */
[----:B------:R-:W-:Y:S02]  /*10aa0*/  LOP3.LUT P5, RZ, R16, 0x2, RZ, 0xc0, !PT ;  /* 0x0000000210ff7812 */ /* 0x000fe400078ac0ff */
[----:B------:R-:W-:-:S02]  /*10ab0*/  FMNMX.FTZ R66, R78, R66, !PT ;  /* 0x000000424e427209 */ /* 0x000fc40007810000 */
[----:B------:R-:W-:Y:S02]  /*10ac0*/  LOP3.LUT R16, R16, 0xfffffffb, RZ, 0xc0, !PT ;  /* 0xfffffffb10107812 */ /* 0x000fe400078ec0ff */
[----:B------:R-:W-:Y:S02]  /*10ad0*/  ISETP.GT.AND P6, PT, R136, 0x89, !P6 ;  /* 0x000000898800780c */ /* 0x000fe400077c4270 */
[----:B0-----:R-:W-:Y:S02]  /*10ae0*/  FMNMX.FTZ R10, R10, R11, !PT ;  /* 0x0000000b0a0a7209 */ /* 0x001fe40007810000 */
[----:B------:R-:W-:Y:S02]  /*10af0*/  FMNMX.FTZ R66, R79, R66, !PT ;  /* 0x000000424f427209 */ /* 0x000fe40007810000 */
[----:B------:R-:W-:Y:S02]  /*10b00*/  @P4 LOP3.LUT R16, R16, 0x4, RZ, 0xfc, !PT ;  /* 0x0000000410104812 */ /* 0x000fe400078efcff */
[----:B------:R-:W-:-:S02]  /*10b10*/  ISETP.LT.OR P4, PT, R71, 0x8a, P6 ;  /* 0x0000008a4700780c */ /* 0x000fc40003781670 */
[----:B------:R-:W-:Y:S02]  /*10b20*/  FSETP.NEU.FTZ.AND P6, PT, R10, -INF , PT ;  /* 0xff8000000a00780b */ /* 0x000fe40003fdd000 */
[----:B------:R-:W-:Y:S02]  /*10b30*/  FMNMX.FTZ R66, R82, R66, !PT ;  /* 0x0000004252427209 */ /* 0x000fe40007810000 */
[----:B------:R-:W-:Y:S02]  /*10b40*/  FSEL R11, R10, RZ, P6 ;  /* 0x000000ff0a0b7208 */ /* 0x000fe40003000000 */
[----:B------:R-:W-:Y:S02]  /*10b50*/  FMNMX.FTZ R66, R83, R66, !PT ;  /* 0x0000004253427209 */ /* 0x000fe40007810000 */
[----:B------:R-:W-:Y:S01]  /*10b60*/  LOP3.LUT R17, R17, 0xffffffbf, RZ, 0xc0, !PT ;  /* 0xffffffbf11117812 */ /* 0x000fe200078ec0ff */
[----:B------:R-:W-:-:S01]  /*10b70*/  FADD.FTZ R0, -R11, R0 ;  /* 0x000000000b007221 */ /* 0x000fc20000010100 */
[----:B------:R-:W-:Y:S01]  /*10b80*/  FMNMX.FTZ R66, R86, R66, !PT ;  /* 0x0000004256427209 */ /* 0x000fe20007810000 */
[----:B------:R-:W-:-:S01]  /*10b90*/  FFMA.FTZ R11, R10, R56, -8 ;  /* 0xc10000000a0b7423 */ /* 0x000fc20000010038 */
[----:B------:R-:W-:Y:S01]  /*10ba0*/  @P4 LOP3.LUT R17, R17, 0x40, RZ, 0xfc, !PT ;  /* 0x0000004011114812 */ /* 0x000fe200078efcff */
[----:B------:R-:W-:Y:S01]  /*10bb0*/  FMUL.FTZ R0, R0, R56 ;  /* 0x0000003800007220 */ /* 0x000fe20000410000 */
[----:B------:R-:W-:-:S02]  /*10bc0*/  LOP3.LUT P4, RZ, R16, 0x8, RZ, 0xc0, !PT ;  /* 0x0000000810ff7812 */ /* 0x000fc4000788c0ff */
[----:B------:R-:W-:Y:S02]  /*10bd0*/  FMNMX.FTZ R66, R87, R66, !PT ;  /* 0x0000004257427209 */ /* 0x000fe40007810000 */
[----:B------:R-:W-:Y:S01]  /*10be0*/  FSEL R11, R11, RZ, P6 ;  /* 0x000000ff0b0b7208 */ /* 0x000fe20003000000 */
[----:B------:R-:W-:Y:S01]  /*10bf0*/  MUFU.EX2 R0, R0 ;  /* 0x0000000000007308 */ /* 0x000fe20000000800 */
[----:B------:R-:W-:Y:S02]  /*10c00*/  LOP3.LUT P6, RZ, R16, 0x4, RZ, 0xc0, !PT ;  /* 0x0000000410ff7812 */ /* 0x000fe400078cc0ff */
[----:B------:R-:W-:Y:S01]  /*10c10*/  FSEL R59, R59, -INF , !P4 ;  /* 0xff8000003b3b7808 */ /* 0x000fe20006000000 */
[----:B------:R-:W-:-:S01]  /*10c20*/  FFMA.FTZ R57, R57, R56, -R11 ;  /* 0x0000003839397223 */ /* 0x000fc2000001080b */
[----:B------:R-:W-:Y:S01]  /*10c30*/  FMNMX.FTZ R66, R58, R66, !PT ;  /* 0x000000423a427209 */ /* 0x000fe20007810000 */
[----:B------:R-:W-:-:S01]  /*10c40*/  FFMA.FTZ R12, R12, R56, -R11 ;  /* 0x000000380c0c7223 */ /* 0x000fc2000001080b */
[----:B------:R-:W-:Y:S01]  /*10c50*/  ISETP.GT.AND P3, PT, R136, 0x90, !P3 ;  /* 0x000000908800780c */ /* 0x000fe20005f64270 */
[----:B------:R-:W-:-:S01]  /*10c60*/  FFMA.FTZ R120, R120, R56, -R11 ;  /* 0x0000003878787223 */ /* 0x000fc2000001080b */
[----:B------:R-:W-:Y:S01]  /*10c70*/  LOP3.LUT P4, RZ, R17, 0x40, RZ, 0xc0, !PT ;  /* 0x0000004011ff7812 */ /* 0x000fe2000788c0ff */
[----:B------:R-:W-:-:S01]  /*10c80*/  FFMA.FTZ R121, R121, R56, -R11 ;  /* 0x0000003879797223 */ /* 0x000fc2000001080b */
[----:B------:R-:W-:Y:S01]  /*10c90*/  FSEL R60, R60, -INF , !P6 ;  /* 0xff8000003c3c7808 */ /* 0x000fe20007000000 */
[----:B------:R-:W-:-:S01]  /*10ca0*/  FFMA.FTZ R124, R124, R56, -R11 ;  /* 0x000000387c7c7223 */ /* 0x000fc2000001080b */
[----:B------:R-:W-:Y:S01]  /*10cb0*/  FMNMX.FTZ R66, R59, R66, !PT ;  /* 0x000000423b427209 */ /* 0x000fe20007810000 */
[----:B------:R-:W-:-:S01]  /*10cc0*/  FFMA.FTZ R125, R125, R56, -R11 ;  /* 0x000000387d7d7223 */ /* 0x000fc2000001080b */
[----:B------:R-:W-:Y:S01]  /*10cd0*/  ISETP.GT.AND P2, PT, R136, 0x91, !P2 ;  /* 0x000000918800780c */ /* 0x000fe20005744270 */
[----:B------:R-:W-:-:S01]  /*10ce0*/  FFMA.FTZ R128, R128, R56, -R11 ;  /* 0x0000003880807223 */ /* 0x000fc2000001080b */
[----:B------:R-:W-:Y:S01]  /*10cf0*/  ISETP.LT.OR P3, PT, R71, 0x91, P3 ;  /* 0x000000914700780c */ /* 0x000fe20001f61670 */
        /* <DEDUP_REMOVED lines=48> */
[----:B------:R0:W-:Y:S01]  /*11000*/  MUFU.EX2 R70, R64 ;  /* 0x0000004000467308 */ /* 0x0001e20000000800 */
[----:B------:R-:W1:Y:S01]  /*11010*/  SHFL.BFLY PT, R69, R66, 0x2, 0x1f ;  /* 0x0c401f0042457f89 */ /* 0x000e6200000e0000 */
[----:B------:R-:W-:-:S06]  /*11020*/  LOP3.LUT P0, RZ, R17, 0x20, RZ, 0xc0, !PT ;  /* 0x0000002011ff7812 */ /* 0x000fcc000780c0ff */
[----:B------:R-:W2:Y:S08]  /*11030*/  MUFU.EX2 R57, R57 ;  /* 0x0000003900397308 */ /* 0x000eb00000000800 */
[----:B------:R-:W3:Y:S08]  /*11040*/  MUFU.EX2 R12, R12 ;  /* 0x0000000c000c7308 */ /* 0x000ef00000000800 */
[----:B------:R-:W-:Y:S01]  /*11050*/  MUFU.EX2 R120, R120 ;  /* 0x0000007800787308 */ /* 0x000fe20000000800 */
[----:B-1----:R-:W-:-:S05]  /*11060*/  FMNMX.FTZ R69, R66, R69, !PT ;  /* 0x0000004542457209 */ /* 0x002fca0007810000 */
[----:B------:R-:W0:Y:S02]  /*11070*/  SHFL.BFLY PT, R66, R69, 0x1, 0x1f ;  /* 0x0c201f0045427f89 */ /* 0x000e2400000e0000 */
[----:B------:R-:W-:Y:S08]  /*11080*/  MUFU.EX2 R121, R121 ;  /* 0x0000007900797308 */ /* 0x000ff00000000800 */
        /* <DEDUP_REMOVED lines=11> */
[----:B------:R-:W-:Y:S01]  /*11140*/  FSEL R69, R66, RZ, P1 ;  /* 0x000000ff42457208 */ /* 0x000fe20000800000 */
[----:B--2---:R-:W-:-:S04]  /*11150*/  FFMA.FTZ R66, R0, R137, R57 ;  /* 0x0000008900427223 */ /* 0x004fc80000010039 */
[-CC-:B------:R-:W-:Y:S01]  /*11160*/  FFMA.FTZ R13, R13, R56.reuse, -R69.reuse ;  /* 0x000000380d0d7223 */ /* 0x180fe20000010845 */
[----:B------:R-:W-:-:S01]  /*11170*/  FFMA.FTZ R23, R23, R56, -R69 ;  /* 0x0000003817177223 */ /* 0x000fc20000010845 */
[----:B------:R-:W-:Y:S01]  /*11180*/  MUFU.EX2 R8, R8 ;  /* 0x0000000800087308 */ /* 0x000fe20000000800 */
[----:B---3--:R-:W-:-:S01]  /*11190*/  FADD.FTZ R66, R12, R66 ;  /* 0x000000420c427221 */ /* 0x008fc20000010000 */
        /* <DEDUP_REMOVED lines=23> */
[----:B0-----:R-:W-:-:S01]  /*11310*/  FFMA.FTZ R21, R8, R21, R13 ;  /* 0x0000001508157223 */ /* 0x001fc2000001000d */
        /* <DEDUP_REMOVED lines=17> */
[----:B-1----:R-:W-:-:S01]  /*11430*/  FADD.FTZ R69, R23, R21 ;  /* 0x0000001517457221 */ /* 0x002fc20000010000 */
[----:B------:R-:W-:Y:S01]  /*11440*/  FADD.FTZ R21, R120, R66 ;  /* 0x0000004278157221 */ /* 0x000fe20000010000 */
[----:B------:R-:W0:Y:S03]  /*11450*/  MUFU.EX2 R122, R122 ;  /* 0x0000007a007a7308 */ /* 0x000e260000000800 */
[----:B------:R-:W-:-:S04]  /*11460*/  FADD.FTZ R21, R121, R21 ;  /* 0x0000001579157221 */ /* 0x000fc80000010000 */
[----:B------:R-:W-:Y:S01]  /*11470*/  FADD.FTZ R21, R124, R21 ;  /* 0x000000157c157221 */ /* 0x000fe20000010000 */
[----:B------:R-:W1:Y:S03]  /*11480*/  MUFU.EX2 R105, R105 ;  /* 0x0000006900697308 */ /* 0x000e660000000800 */
[----:B------:R-:W-:-:S04]  /*11490*/  FADD.FTZ R21, R125, R21 ;  /* 0x000000157d157221 */ /* 0x000fc80000010000 */
[----:B------:R-:W-:Y:S01]  /*114a0*/  FADD.FTZ R21, R128, R21 ;  /* 0x0000001580157221 */ /* 0x000fe20000010000 */
[----:B------:R-:W2:Y:S01]  /*114b0*/  MUFU.EX2 R123, R123 ;  /* 0x0000007b007b7308 */ /* 0x000ea20000000800 */
[----:B0-----:R-:W-:-:S02]  /*114c0*/  FADD.FTZ R66, R122, R69 ;  /* 0x000000457a427221 */ /* 0x001fc40000010000 */
[----:B------:R-:W-:-:S04]  /*114d0*/  FADD.FTZ R21, R129, R21 ;  /* 0x0000001581157221 */ /* 0x000fc80000010000 */
[----:B------:R-:W-:Y:S01]  /*114e0*/  FADD.FTZ R21, R104, R21 ;  /* 0x0000001568157221 */ /* 0x000fe20000010000 */
[----:B------:R-:W0:Y:S03]  /*114f0*/  MUFU.EX2 R108, R108 ;  /* 0x0000006c006c7308 */ /* 0x000e260000000800 */
[----:B-1----:R-:W-:-:S05]  /*11500*/  FADD.FTZ R21, R105, R21 ;  /* 0x0000001569157221 */ /* 0x002fca0000010000 */
        /* <DEDUP_REMOVED lines=118> */
[----:B0-----:R-:W-:-:S05]  /*11c70*/  FADD.FTZ R69, R11, R21 ;  /* 0x000000150b457221 */ /* 0x001fca0000010000 */
[----:B------:R0:W-:Y:S02]  /*11c80*/  STL [R1], R69 ;  /* 0x0000004501007387 */ /* 0x0001e40000100800 */
        /* <DEDUP_REMOVED lines=9> */
[----:B--2---:R-:W-:-:S04]  /*11d20*/  FADD.FTZ R66, R63, R66 ;  /* 0x000000423f427221 */ /* 0x004fc80000010000 */
[----:B---3--:R-:W-:-:S04]  /*11d30*/  FADD.FTZ R66, R14, R66 ;  /* 0x000000420e427221 */ /* 0x008fc80000010000 */
[----:B-1----:R-:W-:Y:S01]  /*11d40*/  FADD.FTZ R21, R67, R66 ;  /* 0x0000004243157221 */ /* 0x002fe20000010000 */
[----:B0-----:R-:W-:Y:S06]  /*11d50*/  @!P0 BRA `(.L_x_14589) ;  /* 0x0000000000048947 */ /* 0x001fec0003800000 */
[----:B------:R-:W-:Y:S01]  /*11d60*/  BPT.TRAP 0x1 ;  /* 0x000000040000795c */ /* 0x000fe20000300000 */
.L_x_14589:
[----:B------:R-:W2:Y:S01]  /*11d70*/  LDL R66, [R1+0x2c] ;  /* 0x00002c0001427983 */ /* 0x000ea20000100800 */
[----:B------:R-:W-:Y:S01]  /*11d80*/  VIADD R15, R15, 0x13260 ;  /* 0x000132600f0f7836 */ /* 0x000fe20000000000 */
[----:B------:R-:W-:-:S04]  /*11d90*/  F2FP.SATFINITE.E4M3.F32.PACK_AB_MERGE_C R122, R123, R122, RZ ;  /* 0x0000007a7b7a723e */ /* 0x000fc800048070ff */
[----:B------:R-:W-:Y:S02]  /*11da0*/  PRMT R15, R141, 0x654, R15 ;  /* 0x000006548d0f7816 */ /* 0x000fe4000000000f */
[----:B------:R-:W-:Y:S02]  /*11db0*/  F2FP.SATFINITE.E4M3.F32.PACK_AB_MERGE_C R120, R121, R120, RZ ;  /* 0x000000787978723e */ /* 0x000fe400048070ff */
[----:B------:R-:W-:Y:S01]  /*11dc0*/  F2FP.SATFINITE.E4M3.F32.PACK_AB_MERGE_C R128, R129, R128, RZ ;  /* 0x000000808180723e */ /* 0x000fe200048070ff */
[----:B------:R0:W-:Y:S01]  /*11dd0*/  SYNCS.ARRIVE.TRANS64.RED.A1T0 RZ, [R15+URZ], RZ ;  /* 0x000000ff0fff79a7 */ /* 0x0001e2000810043f */
        /* <DEDUP_REMOVED lines=73> */
[C---:B--2---:R-:W-:Y:S01]  /*12270*/  ISETP.GT.AND P1, PT, R3.reuse, R66, PT ;  /* 0x000000420300720c */ /* 0x044fe20003f24270 */
[----:B------:R-:W-:-:S12]  /*12280*/  VIADD R3, R3, 0xffffffff ;  /* 0xffffffff03037836 */ /* 0x000fd80000000000 */
[----:B0-----:R-:W-:Y:S05]  /*12290*/  @P1 BRA `(.L_x_14590) ;  /* 0xffffffb000d41947 */ /* 0x001fea000383ffff */
[----:B------:R-:W-:Y:S05]  /*122a0*/  BSYNC B0 ;  /* 0x0000000000007941 */ /* 0x000fea0003800000 */
.L_x_14569:
[----:B------:R-:W-:Y:S02]  /*122b0*/  IMAD.MOV.U32 R8, RZ, RZ, R64 ;  /* 0x000000ffff087224 */ /* 0x000fe400078e0040 */
[----:B------:R-:W-:Y:S02]  /*122c0*/  IMAD.MOV.U32 R0, RZ, RZ, R10 ;  /* 0x000000ffff007224 */ /* 0x000fe400078e000a */
[----:B------:R-:W-:Y:S02]  /*122d0*/  IMAD.MOV.U32 R23, RZ, RZ, R9 ;  /* 0x000000ffff177224 */ /* 0x000fe400078e0009 */
[----:B------:R-:W-:-:S07]  /*122e0*/  IMAD.MOV.U32 R156, RZ, RZ, R20 ;  /* 0x000000ffff9c7224 */ /* 0x000fce00078e0014 */
.L_x_14568:
[----:B------:R-:W-:Y:S05]  /*122f0*/  BSYNC B1 ;  /* 0x0000000000017941 */ /* 0x000fea0003800000 */
.L_x_14567:
[----:B------:R-:W2:Y:S01]  /*12300*/  LDL R9, [R1+0x28] ;  /* 0x0000280001097983 */ /* 0x000ea20000100800 */
[----:B------:R-:W0:Y:S03]  /*12310*/  LDC R10, c[0x0][0x448] ;  /* 0x00011200ff0a7b82 */ /* 0x000e260000000800 */
[----:B------:R-:W3:Y:S04]  /*12320*/  LDL R13, [R1+0x10] ;  /* 0x00001000010d7983 */ /* 0x000ee80000100800 */
[----:B------:R-:W3:Y:S01]  /*12330*/  LDL R12, [R1+0x14] ;  /* 0x00001400010c7983 */ /* 0x000ee20000100800 */
[----:B------:R-:W1:Y:S01]  /*12340*/  LDC R14, c[0x0][0x9e4] ;  /* 0x00027900ff0e7b82 */ /* 0x000e620000000800 */
[----:B------:R-:W-:Y:S01]  /*12350*/  LOP3.LUT R17, R17, 0xfffffff7, RZ, 0xc0, !PT ;  /* 0xfffffff711117812 */ /* 0x000fe200078ec0ff */
[----:B------:R-:W-:Y:S01]  /*12360*/  ULDC UR4, c[0x0][0x9dc] ;  /* 0x0002770000047ab9 */ /* 0x000fe20000000800 */
        /* <DEDUP_REMOVED lines=24> */
.L_x_14593:
[----:B------:R-:W-:-:S13]  /*124f0*/  ISETP.NE.AND P1, PT, R14, 0x1, PT ;  /* 0x000000010e00780c */ /* 0x000fda0003f25270 */
[----:B------:R-:W0:Y:S02]  /*12500*/  @P1 LDC.64 R12, c[0x0][0x9e8] ;  /* 0x00027a00ff0c1b82 */ /* 0x000e240000000a00 */
[----:B0-----:R-:W-:-:S05]  /*12510*/  @P1 IMAD.HI.U32 R12, R9, R12, RZ ;  /* 0x0000000c090c1227 */ /* 0x001fca00078e00ff */
[----:B------:R-:W-:-:S07]  /*12520*/  @P1 SHF.R.U32.HI R9, RZ, R13, R12 ;  /* 0x0000000dff091219 */ /* 0x000fce000001160c */
.L_x_14594:
[----:B------:R-:W-:Y:S05]  /*12530*/  BSYNC B0 ;  /* 0x0000000000007941 */ /* 0x000fea0003800000 */
.L_x_14592:
[----:B------:R-:W-:-:S05]  /*12540*/  IMAD R9, R9, R14, RZ ;  /* 0x0000000e09097224 */ /* 0x000fca00078e02ff */
[----:B------:R-:W-:-:S07]  /*12550*/  VIMNMX R10, R10, R9, !PT ;  /* 0x000000090a0a7248 */ /* 0x000fce0007fe0100 */
.L_x_14591:
[----:B------:R-:W2:Y:S01]  /*12560*/  LDL R11, [R1+0x40] ;  /* 0x00004000010b7983 */ /* 0x000ea20000100800 */
[----:B------:R-:W-:Y:S01]  /*12570*/  VIADD R10, R10, 0x9f ;  /* 0x0000009f0a0a7836 */ /* 0x000fe20000000000 */
[----:B------:R-:W-:Y:S03]  /*12580*/  BSSY B0, `(.L_x_14595) ;  /* 0x00002fa000007945 */ /* 0x000fe60003800000 */
[----:B------:R-:W-:-:S05]  /*12590*/  IMAD.HI R10, R10, 0x66666667, RZ ;  /* 0x666666670a0a7827 */ /* 0x000fca00078e02ff */
[----:B------:R-:W-:-:S04]  /*125a0*/  SHF.R.U32.HI R9, RZ, 0x1f, R10 ;  /* 0x0000001fff097819 */ /* 0x000fc8000001160a */
[----:B------:R-:W-:-:S04]  /*125b0*/  LEA.HI.SX32 R9, R10, R9, 0x1a ;  /* 0x000000090a097211 */ /* 0x000fc800078fd2ff */
[----:B--2---:R-:W-:-:S04]  /*125c0*/  VIMNMX R15, R11, R9, !PT ;  /* 0x000000090b0f7248 */ /* 0x004fc80007fe0100 */
[----:B------:R-:W-:-:S13]  /*125d0*/  ISETP.GE.AND P1, PT, R3, R15, PT ;  /* 0x0000000f0300720c */ /* 0x000fda0003f26270 */
[----:B------:R-:W-:Y:S05]  /*125e0*/  @!P1 BRA `(.L_x_14596) ;  /* 0x0000002c00cc9947 */ /* 0x000fea0003800000 */
[----:B------:R-:W-:Y:S01]  /*125f0*/  BSSY B1, `(.L_x_14597) ;  /* 0x00002f1000017945 */ /* 0x000fe20003800000 */
[----:B------:R-:W-:Y:S02]  /*12600*/  IMAD.MOV.U32 R14, RZ, RZ, R3 ;  /* 0x000000ffff0e7224 */ /* 0x000fe400078e0003 */
[----:B------:R-:W-:Y:S02]  /*12610*/  IMAD.MOV.U32 R10, RZ, RZ, R8 ;  /* 0x000000ffff0a7224 */ /* 0x000fe400078e0008 */
[----:B------:R-:W-:Y:S02]  /*12620*/  IMAD.MOV.U32 R11, RZ, RZ, R0 ;  /* 0x000000ffff0b7224 */ /* 0x000fe400078e0000 */
[----:B------:R-:W-:Y:S02]  /*12630*/  IMAD.MOV.U32 R3, RZ, RZ, R156 ;  /* 0x000000ffff037224 */ /* 0x000fe400078e009c */
[----:B------:R-:W-:-:S07]  /*12640*/  IMAD.MOV.U32 R9, RZ, RZ, R23 ;  /* 0x000000ffff097224 */ /* 0x000fce00078e0017 */
.L_x_14610:
[----:B------:R-:W-:-:S04]  /*12650*/  ISETP.NE.AND P1, PT, R9, 0x1, PT ;  /* 0x000000010900780c */ /* 0x000fc80003f25270 */
[----:B------:R-:W-:-:S04]  /*12660*/  SEL R156, RZ, 0x1, P1 ;  /* 0x00000001ff9c7807 */ /* 0x000fc80000800000 */
[----:B------:R-:W-:Y:S01]  /*12670*/  LOP3.LUT R156, R3, R156, RZ, 0x3c, !PT ;  /* 0x0000009c039c7212 */ /* 0x000fe200078e3cff */
[----:B------:R-:W-:Y:S06]  /*12680*/  @!P0 BRA `(.L_x_14598) ;  /* 0x0000000000048947 */ /* 0x000fec0003800000 */
[----:B------:R-:W-:Y:S01]  /*12690*/  BPT.TRAP 0x1 ;  /* 0x000000040000795c */ /* 0x000fe20000300000 */
.L_x_14598:
        /* <DEDUP_REMOVED lines=8> */
.L_x_14599:
        /* <DEDUP_REMOVED lines=8> */
.L_x_14601:
[----:B------:R-:W-:Y:S05]  /*127a0*/  BSYNC B2 ;  /* 0x0000000000027941 */ /* 0x000fea0003800000 */
.L_x_14600:
        /* <DEDUP_REMOVED lines=10> */
[C---:B------:R-:W-:Y:S01]  /*12850*/  VIADD R56, R8.reuse, 0x180 ;  /* 0x0000018008387836 */ /* 0x040fe20000000000 */
        /* <DEDUP_REMOVED lines=20> */
[----:B------:R-:W-:Y:S01]  /*129a0*/  R2UR UR18, R56 ;  /* 0x00000000381272ca */ /* 0x000fe200000e0000 */
[----:B------:R-:W-:Y:S01]  /*129b0*/  VIADD R56, R8, 0x102 ;  /* 0x0000010208387836 */ /* 0x000fe20000000000 */
[----:B------:R-:W-:Y:S01]  /*129c0*/  R2UR UR19, R57 ;  /* 0x00000000391372ca */ /* 0x000fe200000e0000 */
[----:B------:R-:W-:Y:S01]  /*129d0*/  IMAD.MOV.U32 R57, RZ, RZ, -0x7fffffe0 ;  /* 0x80000020ff397424 */ /* 0x000fe200078e00ff */
[----:B------:R-:W-:-:S02]  /*129e0*/  R2UR UR4, R4 ;  /* 0x00000000040472ca */ /* 0x000fc400000e0000 */
[----:B------:R-:W-:Y:S02]  /*129f0*/  R2UR UR5, R5 ;  /* 0x00000000050572ca */ /* 0x000fe400000e0000 */
        /* <DEDUP_REMOVED lines=50> */
.L_x_14603:
[----:B------:R-:W-:Y:S01]  /*12d20*/  SHF.L.U32 R8, R3, 0x1f, RZ ;  /* 0x0000001f03087819 */ /* 0x000fe200000006ff */
[----:B------:R-:W-:-:S04]  /*12d30*/  IMAD R3, R9, 0x8, R22 ;  /* 0x0000000809037824 */ /* 0x000fc800078e0216 */
[----:B------:R0:W1:Y:S01]  /*12d40*/  SYNCS.PHASECHK.TRANS64.TRYWAIT P1, [R3+URZ+0x13250], R8 ;  /* 0x01325008030075a7 */ /* 0x000062000802017f */
[----:B------:R-:W-:Y:S05]  /*12d50*/  @!P0 BRA `(.L_x_14604) ;  /* 0x0000000000048947 */ /* 0x000fea0003800000 */
[----:B------:R-:W-:Y:S01]  /*12d60*/  BPT.TRAP 0x1 ;  /* 0x000000040000795c */ /* 0x000fe20000300000 */
.L_x_14604:
[----:B------:R-:W-:Y:S04]  /*12d70*/  BSSY B2, `(.L_x_14605) ;  /* 0x0000004000027945 */ /* 0x000fe80003800000 */
[----:B-1----:R-:W-:Y:S05]  /*12d80*/  @P1 BRA `(.L_x_14606) ;  /* 0x0000000000081947 */ /* 0x002fea0003800000 */
[----:B------:R-:W1:Y:S02]  /*12d90*/  SYNCS.PHASECHK.TRANS64.TRYWAIT P1, [R3+URZ+0x13250], R8 ;  /* 0x01325008030075a7 */ /* 0x000e64000802017f */
[----:B-1----:R-:W-:Y:S05]  /*12da0*/  @!P1 BRA `(.L_x_14607) ;  /* 0x0000012400789947 */ /* 0x002fea0003800000 */
.L_x_14606:
[----:B------:R-:W-:Y:S05]  /*12db0*/  BSYNC B2 ;  /* 0x0000000000027941 */ /* 0x000fea0003800000 */
.L_x_14605:
        /* <DEDUP_REMOVED lines=10> */
[----:B------:R-:W-:Y:S01]  /*12e60*/  R2UR UR7, R9 ;  /* 0x00000000090772ca */ /* 0x000fe200000e0000 */
[----:B------:R-:W-:-:S12]  /*12e70*/  IMAD.MOV.U32 R9, RZ, RZ, -0x3ffffff0 ;  /* 0xc0000010ff097424 */ /* 0x000fd800078e00ff */
        /* <DEDUP_REMOVED lines=29> */
.L_x_14608:
[----:B------:R-:W2:Y:S04]  /*13050*/  LDL.LU R137, [R1] ;  /* 0x0000000001897983 */ /* 0x000ea80000300800 */
[----:B------:R-:W3:Y:S01]  /*13060*/  LDL R136, [R1+0x1c] ;  /* 0x00001c0001887983 */ /* 0x000ee20000100800 */
[C---:B------:R-:W-:Y:S01]  /*13070*/  FMUL.FTZ R9, R2.reuse, R120 ;  /* 0x0000007802097220 */ /* 0x040fe20000410000 */
[C---:B------:R-:W-:Y:S01]  /*13080*/  FMUL.FTZ R12, R2.reuse, R121 ;  /* 0x00000079020c7220 */ /* 0x040fe20000410000 */
[C---:B------:R-:W-:Y:S01]  /*13090*/  FMUL.FTZ R120, R2.reuse, R124 ;  /* 0x0000007c02787220 */ /* 0x040fe20000410000 */
[----:B------:R-:W-:Y:S01]  /*130a0*/  FMUL.FTZ R121, R2, R125 ;  /* 0x0000007d02797220 */ /* 0x000fe20000410000 */
[----:B------:R-:W-:Y:S02]  /*130b0*/  VIADD R0, R0, 0x13240 ;  /* 0x0001324000007836 */ /* 0x000fe40000000000 */
        /* <DEDUP_REMOVED lines=100> */
[----:B------:R-:W2:Y:S08]  /*13700*/  MUFU.TANH R72, R72 ;  /* 0x0000004800487308 */ /* 0x000eb00000002400 */
        /* <DEDUP_REMOVED lines=11> */
[----:B------:R-:W2:Y:S01]  /*137c0*/  MUFU.TANH R64, R64 ;  /* 0x0000004000407308 */ /* 0x000ea20000002400 */
[----:B---3--:R-:W-:-:S07]  /*137d0*/  PRMT R0, R136, 0x654, R0 ;  /* 0x0000065488007816 */ /* 0x008fce0000000000 */
[----:B------:R-:W3:Y:S01]  /*137e0*/  MUFU.TANH R65, R65 ;  /* 0x0000004100417308 */ /* 0x000ee20000002400 */
[----:B------:R0:W-:Y:S07]  /*137f0*/  SYNCS.ARRIVE.TRANS64.RED.A1T0 RZ, [R0+URZ], RZ ;  /* 0x000000ff00ff79a7 */ /* 0x0001ee000810043f */
[----:B------:R-:W3:Y:S01]  /*13800*/  MUFU.TANH R68, R68 ;  /* 0x0000004400447308 */ /* 0x000ee20000002400 */
[----:B0-----:R-:W-:-:S04]  /*13810*/  FMNMX.FTZ R0, R9, R11, !PT ;  /* 0x0000000b09007209 */ /* 0x001fc80007810000 */
[----:B-1----:R-:W-:-:S03]  /*13820*/  FMNMX.FTZ R0, R12, R0, !PT ;  /* 0x000000000c007209 */ /* 0x002fc60007810000 */
[----:B------:R-:W0:Y:S01]  /*13830*/  MUFU.TANH R69, R69 ;  /* 0x0000004500457308 */ /* 0x000e220000002400 */
[----:B----4-:R-:W-:-:S04]  /*13840*/  FMNMX.FTZ R0, R120, R0, !PT ;  /* 0x0000000078007209 */ /* 0x010fc80007810000 */
[----:B-----5:R-:W-:-:S03]  /*13850*/  FMNMX.FTZ R0, R121, R0, !PT ;  /* 0x0000000079007209 */ /* 0x020fc60007810000 */
[----:B------:R-:W1:Y:S01]  /*13860*/  MUFU.TANH R13, R13 ;  /* 0x0000000d000d7308 */ /* 0x000e620000002400 */
        /* <DEDUP_REMOVED lines=49> */
[----:B---3--:R-:W-:-:S03]  /*13b80*/  FMNMX.FTZ R0, R65, R0, !PT ;  /* 0x0000000041007209 */ /* 0x008fc60007810000 */
[----:B------:R-:W3:Y:S01]  /*13b90*/  MUFU.TANH R91, R91 ;  /* 0x0000005b005b7308 */ /* 0x000ee20000002400 */
[----:B------:R-:W-:-:S04]  /*13ba0*/  FMNMX.FTZ R0, R68, R0, !PT ;  /* 0x0000000044007209 */ /* 0x000fc80007810000 */
[----:B0-----:R-:W-:-:S03]  /*13bb0*/  FMNMX.FTZ R0, R69, R0, !PT ;  /* 0x0000000045007209 */ /* 0x001fc60007810000 */
[----:B------:R-:W0:Y:S02]  /*13bc0*/  MUFU.TANH R94, R94 ;  /* 0x0000005e005e7308 */ /* 0x000e240000002400 */
[----:B------:R-:W1:Y:S06]  /*13bd0*/  SHFL.BFLY PT, R8, R0, 0x2, 0x1f ;  /* 0x0c401f0000087f89 */ /* 0x000e6c00000e0000 */
[----:B------:R-:W0:Y:S08]  /*13be0*/  MUFU.TANH R95, R95 ;  /* 0x0000005f005f7308 */ /* 0x000e300000002400 */
[----:B------:R-:W0:Y:S08]  /*13bf0*/  MUFU.TANH R98, R98 ;  /* 0x0000006200627308 */ /* 0x000e300000002400 */
[----:B------:R-:W0:Y:S01]  /*13c00*/  MUFU.TANH R99, R99 ;  /* 0x0000006300637308 */ /* 0x000e220000002400 */
[----:B-1----:R-:W-:-:S05]  /*13c10*/  FMNMX.FTZ R0, R0, R8, !PT ;  /* 0x0000000800007209 */ /* 0x002fca0007810000 */
[----:B------:R-:W1:Y:S02]  /*13c20*/  SHFL.BFLY PT, R8, R0, 0x1, 0x1f ;  /* 0x0c201f0000087f89 */ /* 0x000e6400000e0000 */
[----:B------:R-:W0:Y:S08]  /*13c30*/  MUFU.TANH R102, R102 ;  /* 0x0000006600667308 */ /* 0x000e300000002400 */
[----:B------:R-:W0:Y:S08]  /*13c40*/  MUFU.TANH R103, R103 ;  /* 0x0000006700677308 */ /* 0x000e300000002400 */
[----:B------:R-:W0:Y:S01]  /*13c50*/  MUFU.TANH R74, R74 ;  /* 0x0000004a004a7308 */ /* 0x000e220000002400 */
[----:B-1----:R-:W-:-:S07]  /*13c60*/  FMNMX.FTZ R0, R0, R8, !PT ;  /* 0x0000000800007209 */ /* 0x002fce0007810000 */
[----:B------:R-:W1:Y:S01]  /*13c70*/  MUFU.TANH R75, R75 ;  /* 0x0000004b004b7308 */ /* 0x000e620000002400 */
[----:B------:R-:W-:Y:S01]  /*13c80*/  FMNMX.FTZ R8, R13, R10, !PT ;  /* 0x0000000a0d087209 */ /* 0x000fe20007810000 */
[----:B------:R-:W-:-:S03]  /*13c90*/  FADD.FTZ R11, -R0, R11 ;  /* 0x0000000b000b7221 */ /* 0x000fc60000010100 */
        /* <DEDUP_REMOVED lines=36> */
[----:B-1----:R-:W-:-:S03]  /*13ee0*/  FMNMX.FTZ R8, R75, R8, !PT ;  /* 0x000000084b087209 */ /* 0x002fc60007810000 */
[----:B------:R-:W1:Y:S01]  /*13ef0*/  MUFU.TANH R70, R70 ;  /* 0x0000004600467308 */ /* 0x000e620000002400 */
[----:B----4-:R-:W-:-:S04]  /*13f00*/  FMNMX.FTZ R8, R78, R8, !PT ;  /* 0x000000084e087209 */ /* 0x010fc80007810000 */
[----:B-----5:R-:W-:-:S03]  /*13f10*/  FMNMX.FTZ R8, R79, R8, !PT ;  /* 0x000000084f087209 */ /* 0x020fc60007810000 */
[----:B------:R-:W4:Y:S01]  /*13f20*/  MUFU.TANH R71, R71 ;  /* 0x0000004700477308 */ /* 0x000f220000002400 */
[----:B------:R-:W-:-:S04]  /*13f30*/  FMNMX.FTZ R8, R82, R8, !PT ;  /* 0x0000000852087209 */ /* 0x000fc80007810000 */
[----:B------:R-:W-:-:S04]  /*13f40*/  FMNMX.FTZ R8, R83, R8, !PT ;  /* 0x0000000853087209 */ /* 0x000fc80007810000 */
[----:B------:R-:W-:-:S04]  /*13f50*/  FMNMX.FTZ R8, R86, R8, !PT ;  /* 0x0000000856087209 */ /* 0x000fc80007810000 */
[----:B--2---:R-:W-:-:S04]  /*13f60*/  FMNMX.FTZ R8, R87, R8, !PT ;  /* 0x0000000857087209 */ /* 0x004fc80007810000 */
[----:B------:R-:W-:-:S04]  /*13f70*/  FMNMX.FTZ R8, R58, R8, !PT ;  /* 0x000000083a087209 */ /* 0x000fc80007810000 */
[----:B------:R-:W-:-:S04]  /*13f80*/  FMNMX.FTZ R8, R59, R8, !PT ;  /* 0x000000083b087209 */ /* 0x000fc80007810000 */
[----:B---3--:R-:W-:-:S04]  /*13f90*/  FMNMX.FTZ R8, R62, R8, !PT ;  /* 0x000000083e087209 */ /* 0x008fc80007810000 */
[----:B0-----:R-:W-:-:S04]  /*13fa0*/  FMNMX.FTZ R8, R63, R8, !PT ;  /* 0x000000083f087209 */ /* 0x001fc80007810000 */
[----:B------:R-:W-:-:S04]  /*13fb0*/  FMNMX.FTZ R8, R66, R8, !PT ;  /* 0x0000000842087209 */ /* 0x000fc80007810000 */
[----:B------:R-:W-:-:S04]  /*13fc0*/  FMNMX.FTZ R8, R67, R8, !PT ;  /* 0x0000000843087209 */ /* 0x000fc80007810000 */
[----:B-1----:R-:W-:-:S04]  /*13fd0*/  FMNMX.FTZ R8, R70, R8, !PT ;  /* 0x0000000846087209 */ /* 0x002fc80007810000 */
[----:B----4-:R-:W-:-:S05]  /*13fe0*/  FMNMX.FTZ R8, R71, R8, !PT ;  /* 0x0000000847087209 */ /* 0x010fca0007810000 */
[----:B------:R-:W0:Y:S02]  /*13ff0*/  SHFL.BFLY PT, R56, R8, 0x2, 0x1f ;  /* 0x0c401f0008387f89 */ /* 0x000e2400000e0000 */
[----:B0-----:R-:W-:-:S05]  /*14000*/  FMNMX.FTZ R8, R8, R56, !PT ;  /* 0x0000003808087209 */ /* 0x001fca0007810000 */
[----:B------:R-:W0:Y:S02]  /*14010*/  SHFL.BFLY PT, R56, R8, 0x1, 0x1f ;  /* 0x0c201f0008387f89 */ /* 0x000e2400000e0000 */
[----:B0-----:R-:W-:Y:S01]  /*14020*/  FMNMX.FTZ R8, R8, R56, !PT ;  /* 0x0000003808087209 */ /* 0x001fe20007810000 */
[----:B------:R-:W-:-:S04]  /*14030*/  IMAD.U32 R56, RZ, RZ, UR38 ;  /* 0x00000026ff387e24 */ /* 0x000fc8000f8e00ff */
[----:B------:R-:W-:Y:S01]  /*14040*/  FFMA.FTZ R133, R0, R56, -8 ;  /* 0xc100000000857423 */ /* 0x000fe20000010038 */
[----:B------:R-:W-:-:S01]  /*14050*/  FADD.FTZ R10, -R8, R10 ;  /* 0x0000000a080a7221 */ /* 0x000fc20000010100 */
[-C--:B------:R-:W-:Y:S02]  /*14060*/  FMUL.FTZ R11, R11, R56.reuse ;  /* 0x000000380b0b7220 */ /* 0x080fe40000410000 */
        /* <DEDUP_REMOVED lines=40> */
[----:B------:R-:W-:-:S01]  /*142f0*/  FFMA.FTZ R133, R8, R56, -8 ;  /* 0xc100000008857423 */ /* 0x000fc20000010038 */
[-C--:B------:R-:W-:Y:S01]  /*14300*/  FMUL.FTZ R10, R10, R56.reuse ;  /* 0x000000380a0a7220 */ /* 0x080fe20000410000 */
[----:B------:R-:W-:Y:S02]  /*14310*/  MUFU.EX2 R11, R11 ;  /* 0x0000000b000b7308 */ /* 0x000fe40000000800 */
[----:B------:R-:W-:-:S01]  /*14320*/  FFMA.FTZ R13, R13, R56, -R133 ;  /* 0x000000380d0d7223 */ /* 0x000fc20000010885 */
[-CC-:B------:R-:W-:Y:S01]  /*14330*/  FFMA.FTZ R20, R20, R56.reuse, -R133.reuse ;  /* 0x0000003814147223 */ /* 0x180fe20000010885 */
[----:B------:R-:W-:-:S01]  /*14340*/  FFMA.FTZ R122, R122, R56, -R133 ;  /* 0x000000387a7a7223 */ /* 0x000fc20000010885 */
[-CC-:B------:R-:W-:Y:S01]  /*14350*/  FFMA.FTZ R123, R123, R56.reuse, -R133.reuse ;  /* 0x000000387b7b7223 */ /* 0x180fe20000010885 */
        /* <DEDUP_REMOVED lines=40> */
[----:B------:R-:W-:Y:S01]  /*145e0*/  FFMA.FTZ R71, R71, R56, -R133 ;  /* 0x0000003847477223 */ /* 0x000fe20000010885 */
[----:B0-----:R-:W-:-:S01]  /*145f0*/  FFMA.FTZ R133, R11, R137, R9 ;  /* 0x000000890b857223 */ /* 0x001fc20000010009 */
[----:B------:R-:W0:Y:S01]  /*14600*/  MUFU.EX2 R120, R120 ;  /* 0x0000007800787308 */ /* 0x000e220000000800 */
[----:B-1----:R-:W-:-:S02]  /*14610*/  FFMA.FTZ R21, R10, R21, R13 ;  /* 0x000000150a157223 */ /* 0x002fc4000001000d */
[----:B--2---:R-:W-:-:S05]  /*14620*/  FADD.FTZ R133, R12, R133 ;  /* 0x000000850c857221 */ /* 0x004fca0000010000 */
        /* <DEDUP_REMOVED lines=139> */
[----:B--2---:R-:W-:-:S05]  /*14ee0*/  FADD.FTZ R134, R69, R21 ;  /* 0x0000001545867221 */ /* 0x004fca0000010000 */
[----:B------:R2:W-:Y:S02]  /*14ef0*/  STL [R1], R134 ;  /* 0x0000008601007387 */ /* 0x0005e40000100800 */
        /* <DEDUP_REMOVED lines=9> */
[----:B-1----:R-:W-:-:S04]  /*14f90*/  FADD.FTZ R133, R67, R133 ;  /* 0x0000008543857221 */ /* 0x002fc80000010000 */
[----:B---3--:R-:W-:-:S04]  /*14fa0*/  FADD.FTZ R133, R70, R133 ;  /* 0x0000008546857221 */ /* 0x008fc80000010000 */
[----:B0-----:R-:W-:Y:S01]  /*14fb0*/  FADD.FTZ R21, R71, R133 ;  /* 0x0000008547157221 */ /* 0x001fe20000010000 */
[----:B--2---:R-:W-:Y:S06]  /*14fc0*/  @!P0 BRA `(.L_x_14609) ;  /* 0x0000000000048947 */ /* 0x004fec0003800000 */
[----:B------:R-:W-:Y:S01]  /*14fd0*/  BPT.TRAP 0x1 ;  /* 0x000000040000795c */ /* 0x000fe20000300000 */
.L_x_14609:
[----:B------:R-:W-:Y:S01]  /*14fe0*/  ISETP.GT.AND P1, PT, R14, R15, PT ;  /* 0x0000000f0e00720c */ /* 0x000fe20003f24270 */
        /* <DEDUP_REMOVED lines=63> */
[----:B0-----:R-:W-:Y:S01]  /*153e0*/  IMAD.MOV.U32 R3, RZ, RZ, R156 ;  /* 0x000000ffff037224 */ /* 0x001fe200078e009c */
        /* <DEDUP_REMOVED lines=17> */
[----:B------:R-:W-:Y:S05]  /*15500*/  BSYNC B1 ;  /* 0x0000000000017941 */ /* 0x000fea0003800000 */
.L_x_14597:
[----:B------:R-:W-:-:S07]  /*15510*/  IMAD.MOV.U32 R3, RZ, RZ, R14 ;  /* 0x000000ffff037224 */ /* 0x000fce00078e000e */
.L_x_14596:
[----:B------:R-:W-:Y:S05]  /*15520*/  BSYNC B0 ;  /* 0x0000000000007941 */ /* 0x000fea0003800000 */
.L_x_14595:
        /* <DEDUP_REMOVED lines=8> */
.L_x_14633:
[----:B------:R-:W-:-:S04]  /*155b0*/  ISETP.NE.AND P1, PT, R9, 0x1, PT ;  /* 0x000000010900780c */ /* 0x000fc80003f25270 */
[----:B------:R-:W-:-:S04]  /*155c0*/  SEL R11, RZ, 0x1, P1 ;  /* 0x00000001ff0b7807 */ /* 0x000fc80000800000 */
[----:B------:R-:W-:Y:S01]  /*155d0*/  LOP3.LUT R156, R10, R11, RZ, 0x3c, !PT ;  /* 0x0000000b0a9c7212 */ /* 0x000fe200078e3cff */
[----:B------:R-:W-:Y:S06]  /*155e0*/  @!P0 BRA `(.L_x_14613) ;  /* 0x0000000000048947 */ /* 0x000fec0003800000 */
[----:B------:R-:W-:Y:S01]  /*155f0*/  BPT.TRAP 0x1 ;  /* 0x000000040000795c */ /* 0x000fe20000300000 */
.L_x_14613:
        /* <DEDUP_REMOVED lines=8> */
.L_x_14614:
        /* <DEDUP_REMOVED lines=8> */
.L_x_14616:
[----:B------:R-:W-:Y:S05]  /*15700*/  BSYNC B1 ;  /* 0x0000000000017941 */ /* 0x000fea0003800000 */
.L_x_14615:
[----:B------:R-:W-:Y:S01]  /*15710*/  IMAD.MOV.U32 R56, RZ, RZ, R8 ;  /* 0x000000ffff387224 */ /* 0x000fe200078e0008 */
[----:B------:R-:W-:Y:S01]  /*15720*/  R2UR UR12, R4 ;  /* 0x00000000040c72ca */ /* 0x000fe200000e0000 */
[----:B------:R-:W-:Y:S01]  /*15730*/  IMAD.MOV.U32 R57, RZ, RZ, -0x7fffffe0 ;  /* 0x80000020ff397424 */ /* 0x000fe200078e00ff */
        /* <DEDUP_REMOVED lines=34> */
[----:B------:R-:W-:Y:S01]  /*15960*/  R2UR UR14, R56 ;  /* 0x00000000380e72ca */ /* 0x000fe200000e0000 */
[----:B------:R-:W-:Y:S01]  /*15970*/  VIADD R56, R8, 0x202 ;  /* 0x0000020208387836 */ /* 0x000fe20000000000 */
[----:B------:R-:W-:Y:S01]  /*15980*/  R2UR UR15, R57 ;  /* 0x00000000390f72ca */ /* 0x000fe200000e0000 */
[----:B------:R-:W-:Y:S01]  /*15990*/  IMAD.MOV.U32 R57, RZ, RZ, -0x7fffffe0 ;  /* 0x80000020ff397424 */ /* 0x000fe200078e00ff */
[C---:B------:R-:W-:Y:S02]  /*159a0*/  R2UR UR16, R6.reuse ;  /* 0x00000000061072ca */ /* 0x040fe400000e0000 */
[----:B------:R-:W-:Y:S02]  /*159b0*/  R2UR UR17, R7 ;  /* 0x00000000071172ca */ /* 0x000fe400000e0000 */
        /* <DEDUP_REMOVED lines=44> */
.L_x_14618:
[----:B------:R-:W-:Y:S01]  /*15c80*/  SHF.L.U32 R8, R10, 0x1f, RZ ;  /* 0x0000001f0a087819 */ /* 0x000fe200000006ff */
[----:B------:R-:W-:-:S04]  /*15c90*/  IMAD R12, R9, 0x8, R22 ;  /* 0x00000008090c7824 */ /* 0x000fc800078e0216 */
[----:B------:R2:W3:Y:S01]  /*15ca0*/  SYNCS.PHASECHK.TRANS64.TRYWAIT P1, [R12+URZ+0x13250], R8 ;  /* 0x013250080c0075a7 */ /* 0x0004e2000802017f */
[----:B------:R-:W-:Y:S05]  /*15cb0*/  @!P0 BRA `(.L_x_14619) ;  /* 0x0000000000048947 */ /* 0x000fea0003800000 */
[----:B------:R-:W-:Y:S01]  /*15cc0*/  BPT.TRAP 0x1 ;  /* 0x000000040000795c */ /* 0x000fe20000300000 */
.L_x_14619:
[----:B------:R-:W-:Y:S04]  /*15cd0*/  BSSY B1, `(.L_x_14620) ;  /* 0x0000004000017945 */ /* 0x000fe80003800000 */
[----:B---3--:R-:W-:Y:S05]  /*15ce0*/  @P1 BRA `(.L_x_14621) ;  /* 0x0000000000081947 */ /* 0x008fea0003800000 */
[----:B------:R-:W3:Y:S02]  /*15cf0*/  SYNCS.PHASECHK.TRANS64.TRYWAIT P1, [R12+URZ+0x13250], R8 ;  /* 0x013250080c0075a7 */ /* 0x000ee4000802017f */
[----:B---3--:R-:W-:Y:S05]  /*15d00*/  @!P1 BRA `(.L_x_14622) ;  /* 0x000000f400c89947 */ /* 0x008fea0003800000 */
.L_x_14621:
[----:B------:R-:W-:Y:S05]  /*15d10*/  BSYNC B1 ;  /* 0x0000000000017941 */ /* 0x000fea0003800000 */
.L_x_14620:
[----:B--23--:R-:W-:Y:S01]  /*15d20*/  VIADD R8, R22, 0x1000 ;  /* 0x0000100016087836 */ /* 0x00cfe20000000000 */
[----:B------:R-:W-:Y:S01]  /*15d30*/  WARPGROUP.ARRIVE ;  /* 0x00000000000079c5 */ /* 0x000fe20000000000 */
[----:B01----:R-:W-:-:S03]  /*15d40*/  IMAD.MOV.U32 R11, RZ, RZ, -0x3ffffff0 ;  /* 0xc0000010ff0b7424 */ /* 0x003fc600078e00ff */
        /* <DEDUP_REMOVED lines=38> */
.L_x_14623:
[----:B------:R-:W2:Y:S01]  /*15fb0*/  LDL R11, [R1+0x28] ;  /* 0x00002800010b7983 */ /* 0x000ea20000100800 */
[----:B------:R-:W0:Y:S03]  /*15fc0*/  LDC R9, c[0x0][0x448] ;  /* 0x00011200ff097b82 */ /* 0x000e260000000800 */
[----:B------:R-:W2:Y:S04]  /*15fd0*/  LDL R8, [R1+0x3c] ;  /* 0x00003c0001087983 */ /* 0x000ea80000100800 */
[----:B------:R-:W3:Y:S01]  /*15fe0*/  LDL R140, [R1+0x1c] ;  /* 0x00001c00018c7983 */ /* 0x000ee20000100800 */
[----:B------:R-:W1:Y:S03]  /*15ff0*/  LDC R143, c[0x0][0x9e4] ;  /* 0x00027900ff8f7b82 */ /* 0x000e660000000800 */
        /* <DEDUP_REMOVED lines=88> */
[----:B------:R-:W3:Y:S01]  /*16580*/  MUFU.TANH R119, R119 ;  /* 0x0000007700777308 */ /* 0x000ee20000002400 */
[----:B--2---:R-:W-:-:S02]  /*16590*/  IMAD.IADD R8, R8, 0x1, R11 ;  /* 0x0000000108087824 */ /* 0x004fc400078e020b */
[----:B------:R-:W-:Y:S02]  /*165a0*/  FMUL.FTZ R11, R2, R121 ;  /* 0x00000079020b7220 */ /* 0x000fe40000410000 */
[----:B0-----:R-:W-:-:S04]  /*165b0*/  @P1 IMAD.HI.U32 R10, R8, R10, RZ ;  /* 0x0000000a080a1227 */ /* 0x001fc800078e00ff */
        /* <DEDUP_REMOVED lines=8> */
[----:B------:R-:W-:Y:S01]  /*16640*/  FMUL.FTZ R9, R2, R120 ;  /* 0x0000007802097220 */ /* 0x000fe20000410000 */
[----:B---3--:R-:W-:Y:S01]  /*16650*/  PRMT R0, R140, 0x654, R0 ;  /* 0x000006548c007816 */ /* 0x008fe20000000000 */
[C---:B------:R-:W-:Y:S01]  /*16660*/  FMUL.FTZ R68, R2.reuse, R69 ;  /* 0x0000004502447220 */ /* 0x040fe20000410000 */
[----:B------:R-:W0:Y:S01]  /*16670*/  SHFL.IDX PT, R138, R8, RZ, 0x1c1f ;  /* 0x001c1fff088a7589 */ /* 0x000e2200000e0000 */
[----:B------:R-:W-:Y:S01]  /*16680*/  FMUL.FTZ R120, R2, R125 ;  /* 0x0000007d02787220 */ /* 0x000fe20000410000 */
[----:B------:R-:W-:-:S02]  /*16690*/  IMAD R69, R3, -0xa0, RZ ;  /* 0xffffff6003457824 */ /* 0x000fc400078e02ff */
        /* <DEDUP_REMOVED lines=9> */
[----:B------:R-:W-:Y:S01]  /*16730*/  FMUL.FTZ R66, R2, R71 ;  /* 0x0000004702427220 */ /* 0x000fe20000410000 */
[----:B-1----:R-:W-:Y:S01]  /*16740*/  VIADD R0, R69, 0x1 ;  /* 0x0000000145007836 */ /* 0x002fe20000000000 */
[----:B------:R-:W-:-:S03]  /*16750*/  ISETP.GE.AND P1, PT, R143, 0x1, PT ;  /* 0x000000018f00780c */ /* 0x000fc60003f26270 */
[----:B----4-:R-:W-:Y:S01]  /*16760*/  IMAD R0, R136, -0x2, R0 ;  /* 0xfffffffe88007824 */ /* 0x010fe200078e0200 */
[----:B------:R-:W1:Y:S04]  /*16770*/  MUFU.TANH R9, R9 ;  /* 0x0000000900097308 */ /* 0x000e680000002400 */
        /* <DEDUP_REMOVED lines=60> */
[----:B------:R-:W-:Y:S02]  /*16b40*/  VIADD R0, R0, 0xffffffff ;  /* 0xffffffff00007836 */ /* 0x000fe40000000000 */
        /* <DEDUP_REMOVED lines=15> */
.L_x_14626:
[----:B------:R-:W-:-:S05]  /*16c40*/  IMAD.U32 R139, RZ, RZ, UR37 ;  /* 0x00000025ff8b7e24 */ /* 0x000fca000f8e00ff */
[----:B------:R-:W-:-:S13]  /*16c50*/  ISETP.NE.AND P1, PT, R139, 0x1, PT ;  /* 0x000000018b00780c */ /* 0x000fda0003f25270 */
[----:B------:R-:W0:Y:S02]  /*16c60*/  @P1 LDC.64 R56, c[0x0][0x9e8] ;  /* 0x00027a00ff381b82 */ /* 0x000e240000000a00 */
[----:B0-----:R-:W-:-:S05]  /*16c70*/  @P1 IMAD.HI.U32 R56, R138, R56, RZ ;  /* 0x000000388a381227 */ /* 0x001fca00078e00ff */
[----:B------:R-:W-:-:S07]  /*16c80*/  @P1 SHF.R.U32.HI R138, RZ, R57, R56 ;  /* 0x00000039ff8a1219 */ /* 0x000fce0000011638 */
.L_x_14627:
[----:B------:R-:W-:Y:S05]  /*16c90*/  BSYNC B1 ;  /* 0x0000000000017941 */ /* 0x000fea0003800000 */
.L_x_14625:
[----:B------:R-:W-:-:S05]  /*16ca0*/  IMAD R138, R138, R139, R0 ;  /* 0x0000008b8a8a7224 */ /* 0x000fca00078e0200 */
[----:B------:R-:W-:Y:S02]  /*16cb0*/  VIMNMX R70, R70, R138, !PT ;  /* 0x0000008a46467248 */ /* 0x000fe40007fe0100 */
[----:B------:R-:W-:-:S07]  /*16cc0*/  VIADDMNMX R71, R138, R139, R71, PT ;  /* 0x0000008b8a477246 */ /* 0x000fce0003800147 */
.L_x_14624:
[C---:B------:R-:W-:Y:S01]  /*16cd0*/  ISETP.GE.AND P1, PT, R69.reuse, 0x2, PT ;  /* 0x000000024500780c */ /* 0x040fe20003f26270 */
[----:B------:R-:W0:Y:S01]  /*16ce0*/  SHFL.IDX PT, R8, R8, 0x1, 0x1c1f ;  /* 0x003c1f0008087f89 */ /* 0x000e2200000e0000 */
        /* <DEDUP_REMOVED lines=12> */
[--C-:B0-----:R-:W-:Y:S01]  /*16db0*/  IMAD.IADD R137, R137, 0x1, R8.reuse ;  /* 0x0000000189897824 */ /* 0x101fe200078e0208 */
[----:B------:R-:W-:Y:S01]  /*16dc0*/  FSEL R120, R120, -INF , !P4 ;  /* 0xff80000078787808 */ /* 0x000fe20006000000 */
        /* <DEDUP_REMOVED lines=211> */
[----:B-1----:R-:W-:Y:S02]  /*17b00*/  FSEL R57, R9, -INF , !P6 ;  /* 0xff80000009397808 */ /* 0x002fe40007000000 */
        /* <DEDUP_REMOVED lines=19> */
.L_x_14630:
[----:B------:R-:W-:-:S05]  /*17c40*/  IMAD.U32 R69, RZ, RZ, UR37 ;  /* 0x00000025ff457e24 */ /* 0x000fca000f8e00ff */
[----:B------:R-:W-:-:S13]  /*17c50*/  ISETP.NE.AND P6, PT, R69, 0x1, PT ;  /* 0x000000014500780c */ /* 0x000fda0003fc5270 */
[----:B------:R-:W0:Y:S02]  /*17c60*/  @P6 LDC.64 R8, c[0x0][0x9e8] ;  /* 0x00027a00ff086b82 */ /* 0x000e240000000a00 */
[----:B0-----:R-:W-:-:S05]  /*17c70*/  @P6 IMAD.HI.U32 R8, R56, R8, RZ ;  /* 0x0000000838086227 */ /* 0x001fca00078e00ff */
[----:B------:R-:W-:-:S07]  /*17c80*/  @P6 SHF.R.U32.HI R56, RZ, R9, R8 ;  /* 0x00000009ff386219 */ /* 0x000fce0000011608 */
.L_x_14631:
[----:B------:R-:W-:Y:S05]  /*17c90*/  BSYNC B1 ;  /* 0x0000000000017941 */ /* 0x000fea0003800000 */
.L_x_14629:
[----:B------:R-:W-:-:S05]  /*17ca0*/  IMAD R0, R56, R69, R0 ;  /* 0x0000004538007224 */ /* 0x000fca00078e0200 */
[----:B------:R-:W-:Y:S02]  /*17cb0*/  VIMNMX R136, R136, R0, !PT ;  /* 0x0000000088887248 */ /* 0x000fe40007fe0100 */
[----:B------:R-:W-:-:S07]  /*17cc0*/  VIADDMNMX R137, R0, R69, R137, PT ;  /* 0x0000004500897246 */ /* 0x000fce0003800189 */
.L_x_14628:
        /* <DEDUP_REMOVED lines=27> */
[----:B------:R-:W-:Y:S02]  /*17e80*/  LOP3.LUT P1, RZ, R16, 0x40000000, RZ, 0xc0, !PT ;  /* 0x4000000010ff7812 */ /* 0x000fe4000782c0ff */
[----:B------:R-:W-:Y:S02]  /*17e90*/  FMNMX.FTZ R0, R128, R0, !PT ;  /* 0x0000000080007209 */ /* 0x000fe40007810000 */
[----:B------:R-:W-:Y:S02]  /*17ea0*/  ISETP.LT.OR P5, PT, R137, 0x12, P5 ;  /* 0x000000128900780c */ /* 0x000fe40002fa1670 */
[----:B------:R-:W-:Y:S02]  /*17eb0*/  ISETP.GT.AND P1, PT, R136, 0x21, !P1 ;  /* 0x000000218800780c */ /* 0x000fe40004f24270 */
[----:B------:R-:W-:-:S02]  /*17ec0*/  FMNMX.FTZ R0, R104, R0, !PT ;  /* 0x0000000068007209 */ /* 0x000fc40007810000 */
[----:B------:R-:W-:Y:S02]  /*17ed0*/  FSEL R126, R126, -INF , !P5 ;  /* 0xff8000007e7e7808 */ /* 0x000fe40006800000 */
[----:B------:R-:W-:Y:S02]  /*17ee0*/  ISETP.LT.OR P1, PT, R137, 0x22, P1 ;  /* 0x000000228900780c */ /* 0x000fe40000f21670 */
[----:B------:R-:W-:Y:S02]  /*17ef0*/  FMNMX.FTZ R0, R105, R0, !PT ;  /* 0x0000000069007209 */ /* 0x000fe40007810000 */
[----:B------:R-:W-:Y:S02]  /*17f00*/  ISETP.GT.AND P4, PT, R136, 0x10, !P4 ;  /* 0x000000108800780c */ /* 0x000fe40006784270 */
[----:B------:R-:W-:Y:S02]  /*17f10*/  LOP3.LUT P5, RZ, R16, 0x20000000, RZ, 0xc0, !PT ;  /* 0x2000000010ff7812 */ /* 0x000fe400078ac0ff */
[----:B------:R-:W-:-:S02]  /*17f20*/  FSEL R107, R107, -INF , !P1 ;  /* 0xff8000006b6b7808 */ /* 0x000fc40004800000 */
[----:B------:R-:W-:Y:S02]  /*17f30*/  FMNMX.FTZ R0, R108, R0, !PT ;  /* 0x000000006c007209 */ /* 0x000fe40007810000 */
[----:B------:R-:W-:Y:S02]  /*17f40*/  ISETP.LT.OR P4, PT, R137, 0x11, P4 ;  /* 0x000000118900780c */ /* 0x000fe40002781670 */
[----:B------:R-:W-:Y:S02]  /*17f50*/  ISETP.GT.AND P1, PT, R136, 0x28, !P5 ;  /* 0x000000288800780c */ /* 0x000fe40006f24270 */
[----:B------:R-:W-:Y:S02]  /*17f60*/  FMNMX.FTZ R0, R109, R0, !PT ;  /* 0x000000006d007209 */ /* 0x000fe40007810000 */
[----:B------:R-:W-:Y:S02]  /*17f70*/  FSEL R125, R125, -INF , !P4 ;  /* 0xff8000007d7d7808 */ /* 0x000fe40006000000 */
[----:B------:R-:W-:-:S02]  /*17f80*/  ISETP.LT.OR P1, PT, R137, 0x29, P1 ;  /* 0x000000298900780c */ /* 0x000fc40000f21670 */
[----:B------:R-:W-:Y:S02]  /*17f90*/  ISETP.GT.AND P3, PT, R136, 0x9, !P3 ;  /* 0x000000098800780c */ /* 0x000fe40005f64270 */
[----:B------:R-:W-:Y:S02]  /*17fa0*/  LOP3.LUT P4, RZ, R16, 0x10000000, RZ, 0xc0, !PT ;  /* 0x1000000010ff7812 */ /* 0x000fe4000788c0ff */
[----:B------:R-:W-:Y:S02]  /*17fb0*/  FMNMX.FTZ R0, R112, R0, !PT ;  /* 0x0000000070007209 */ /* 0x000fe40007810000 */
[----:B------:R-:W-:Y:S02]  /*17fc0*/  FSEL R110, R110, -INF , !P1 ;  /* 0xff8000006e6e7808 */ /* 0x000fe40004800000 */
[----:B------:R-:W-:Y:S02]  /*17fd0*/  ISETP.LT.OR P3, PT, R137, 0xa, P3 ;  /* 0x0000000a8900780c */ /* 0x000fe40001f61670 */
[----:B------:R-:W-:-:S02]  /*17fe0*/  ISETP.GT.AND P1, PT, R136, 0x29, !P4 ;  /* 0x000000298800780c */ /* 0x000fc40006724270 */
[----:B------:R-:W-:Y:S02]  /*17ff0*/  FMNMX.FTZ R0, R113, R0, !PT ;  /* 0x0000000071007209 */ /* 0x000fe40007810000 */
[----:B------:R-:W-:Y:S02]  /*18000*/  FSEL R122, R122, -INF , !P3 ;  /* 0xff8000007a7a7808 */ /* 0x000fe40005800000 */
[----:B------:R-:W-:Y:S02]  /*18010*/  ISETP.LT.OR P1, PT, R137, 0x2a, P1 ;  /* 0x0000002a8900780c */ /* 0x000fe40000f21670 */
[----:B------:R-:W-:Y:S02]  /*18020*/  ISETP.GT.AND P2, PT, R136, 0x8, !P2 ;  /* 0x000000088800780c */ /* 0x000fe40005744270 */
[----:B------:R-:W-:Y:S02]  /*18030*/  LOP3.LUT P3, RZ, R16, 0x8000000, RZ, 0xc0, !PT ;  /* 0x0800000010ff7812 */ /* 0x000fe4000786c0ff */
[----:B------:R-:W-:-:S02]  /*18040*/  FMNMX.FTZ R0, R116, R0, !PT ;  /* 0x0000000074007209 */ /* 0x000fc40007810000 */
[----:B------:R-:W-:Y:S02]  /*18050*/  FSEL R111, R111, -INF , !P1 ;  /* 0xff8000006f6f7808 */ /* 0x000fe40004800000 */
[----:B------:R-:W-:Y:S02]  /*18060*/  ISETP.LT.OR P2, PT, R137, 0x9, P2 ;  /* 0x000000098900780c */ /* 0x000fe40001741670 */
[----:B------:R-:W-:Y:S02]  /*18070*/  ISETP.GT.AND P1, PT, R136, 0x30, !P3 ;  /* 0x000000308800780c */ /* 0x000fe40005f24270 */
[----:B------:R-:W-:Y:S02]  /*18080*/  FMNMX.FTZ R0, R117, R0, !PT ;  /* 0x0000000075007209 */ /* 0x000fe40007810000 */
[----:B------:R-:W-:Y:S02]  /*18090*/  FSEL R121, R121, -INF , !P2 ;  /* 0xff80000079797808 */ /* 0x000fe40005000000 */
[----:B------:R-:W-:-:S02]  /*180a0*/  ISETP.LT.OR P1, PT, R137, 0x31, P1 ;  /* 0x000000318900780c */ /* 0x000fc40000f21670 */
[----:B------:R-:W-:Y:S02]  /*180b0*/  LOP3.LUT P2, RZ, R16, 0x4000000, RZ, 0xc0, !PT ;  /* 0x0400000010ff7812 */ /* 0x000fe4000784c0ff */
[----:B------:R-:W-:Y:S02]  /*180c0*/  FMNMX.FTZ R0, R88, R0, !PT ;  /* 0x0000000058007209 */ /* 0x000fe40007810000 */
[----:B------:R-:W-:Y:S02]  /*180d0*/  FSEL R114, R114, -INF , !P1 ;  /* 0xff80000072727808 */ /* 0x000fe40004800000 */
[----:B------:R-:W-:Y:S02]  /*180e0*/  ISETP.GT.AND P1, PT, R136, 0x31, !P2 ;  /* 0x000000318800780c */ /* 0x000fe40005724270 */
[----:B------:R-:W-:Y:S02]  /*180f0*/  FMNMX.FTZ R0, R89, R0, !PT ;  /* 0x0000000059007209 */ /* 0x000fe40007810000 */
[----:B------:R-:W-:-:S02]  /*18100*/  ISETP.LT.OR P1, PT, R137, 0x32, P1 ;  /* 0x000000328900780c */ /* 0x000fc40000f21670 */
[----:B------:R-:W-:Y:S02]  /*18110*/  FMNMX.FTZ R0, R92, R0, !PT ;  /* 0x000000005c007209 */ /* 0x000fe40007810000 */
[----:B------:R-:W-:Y:S02]  /*18120*/  LOP3.LUT P0, RZ, R16, 0x2000000, RZ, 0xc0, !PT ;  /* 0x0200000010ff7812 */ /* 0x000fe4000780c0ff */
[----:B------:R-:W-:Y:S02]  /*18130*/  FSEL R115, R115, -INF , !P1 ;  /* 0xff80000073737808 */ /* 0x000fe40004800000 */
[----:B------:R-:W-:Y:S02]  /*18140*/  FMNMX.FTZ R0, R93, R0, !PT ;  /* 0x000000005d007209 */ /* 0x000fe40007810000 */
[----:B------:R-:W-:Y:S02]  /*18150*/  ISETP.GT.AND P1, PT, R136, 0x38, !P0 ;  /* 0x000000388800780c */ /* 0x000fe40004724270 */
[----:B------:R-:W-:-:S02]  /*18160*/  FMNMX.FTZ R0, R96, R0, !PT ;  /* 0x0000000060007209 */ /* 0x000fc40007810000 */
[----:B------:R-:W-:Y:S02]  /*18170*/  ISETP.LT.OR P1, PT, R137, 0x39, P1 ;  /* 0x000000398900780c */ /* 0x000fe40000f21670 */
[----:B------:R-:W-:Y:S02]  /*18180*/  LOP3.LUT P6, RZ, R16, 0x1000000, RZ, 0xc0, !PT ;  /* 0x0100000010ff7812 */ /* 0x000fe400078cc0ff */
[----:B------:R-:W-:Y:S02]  /*18190*/  FMNMX.FTZ R0, R97, R0, !PT ;  /* 0x0000000061007209 */ /* 0x000fe40007810000 */
[----:B------:R-:W-:Y:S02]  /*181a0*/  FSEL R118, R118, -INF , !P1 ;  /* 0xff80000076767808 */ /* 0x000fe40004800000 */
        /* <DEDUP_REMOVED lines=32> */
[----:B------:R-:W-:Y:S02]  /*183b0*/  LOP3.LUT P5, RZ, R16, 0x80000, RZ, 0xc0, !PT ;  /* 0x0008000010ff7812 */ /* 0x000fe400078ac0ff */
[----:B------:R-:W-:Y:S02]  /*183c0*/  FMNMX.FTZ R0, R63, R0, !PT ;  /* 0x000000003f007209 */ /* 0x000fe40007810000 */
[----:B------:R-:W-:Y:S02]  /*183d0*/  FSEL R95, R95, -INF , !P1 ;  /* 0xff8000005f5f7808 */ /* 0x000fe40004800000 */
        /* <DEDUP_REMOVED lines=9> */
[----:B------:R-:W-:Y:S01]  /*18470*/  LOP3.LUT P3, RZ, R16, 0x20000, RZ, 0xc0, !PT ;  /* 0x0002000010ff7812 */ /* 0x000fe2000786c0ff */
[----:B------:R-:W0:Y:S01]  /*18480*/  SHFL.BFLY PT, R8, R0, 0x2, 0x1f ;  /* 0x0c401f0000087f89 */ /* 0x000e2200000e0000 */
[----:B------:R-:W-:Y:S02]  /*18490*/  FSEL R99, R99, -INF , !P1 ;  /* 0xff80000063637808 */ /* 0x000fe40004800000 */
[----:B------:R-:W-:Y:S02]  /*184a0*/  ISETP.GT.AND P1, PT, R136, 0x58, !P3 ;  /* 0x000000588800780c */ /* 0x000fe40005f24270 */
[C---:B------:R-:W-:Y:S02]  /*184b0*/  LOP3.LUT P2, RZ, R16.reuse, 0x10000, RZ, 0xc0, !PT ;  /* 0x0001000010ff7812 */ /* 0x040fe4000784c0ff */
[----:B------:R-:W-:Y:S02]  /*184c0*/  ISETP.LT.OR P1, PT, R137, 0x59, P1 ;  /* 0x000000598900780c */ /* 0x000fe40000f21670 */
[----:B------:R-:W-:-:S02]  /*184d0*/  LOP3.LUT P0, RZ, R16, 0x8000, RZ, 0xc0, !PT ;  /* 0x0000800010ff7812 */ /* 0x000fc4000780c0ff */
[----:B------:R-:W-:Y:S02]  /*184e0*/  FSEL R102, R102, -INF , !P1 ;  /* 0xff80000066667808 */ /* 0x000fe40004800000 */
[----:B------:R-:W-:Y:S02]  /*184f0*/  ISETP.GT.AND P1, PT, R136, 0x59, !P2 ;  /* 0x000000598800780c */ /* 0x000fe40005724270 */
[C---:B------:R-:W-:Y:S02]  /*18500*/  LOP3.LUT P6, RZ, R16.reuse, 0x4000, RZ, 0xc0, !PT ;  /* 0x0000400010ff7812 */ /* 0x040fe400078cc0ff */
[----:B------:R-:W-:Y:S02]  /*18510*/  ISETP.LT.OR P1, PT, R137, 0x5a, P1 ;  /* 0x0000005a8900780c */ /* 0x000fe40000f21670 */
[----:B------:R-:W-:Y:S02]  /*18520*/  LOP3.LUT P5, RZ, R16, 0x40, RZ, 0xc0, !PT ;  /* 0x0000004010ff7812 */ /* 0x000fe400078ac0ff */
[----:B------:R-:W-:-:S02]  /*18530*/  FSEL R103, R103, -INF , !P1 ;  /* 0xff80000067677808 */ /* 0x000fc40004800000 */
[----:B------:R-:W-:Y:S02]  /*18540*/  ISETP.GT.AND P1, PT, R136, 0x60, !P0 ;  /* 0x000000608800780c */ /* 0x000fe40004724270 */
[----:B0-----:R-:W-:Y:S02]  /*18550*/  FMNMX.FTZ R0, R0, R8, !PT ;  /* 0x0000000800007209 */ /* 0x001fe40007810000 */
[----:B------:R-:W-:Y:S02]  /*18560*/  ISETP.LT.OR P1, PT, R137, 0x61, P1 ;  /* 0x000000618900780c */ /* 0x000fe40000f21670 */
[----:B------:R-:W-:Y:S01]  /*18570*/  LOP3.LUT P0, RZ, R16, 0x1, RZ, 0xc0, !PT ;  /* 0x0000000110ff7812 */ /* 0x000fe2000780c0ff */
[----:B------:R-:W0:Y:S01]  /*18580*/  SHFL.BFLY PT, R8, R0, 0x1, 0x1f ;  /* 0x0c201f0000087f89 */ /* 0x000e2200000e0000 */
[----:B------:R-:W-:Y:S02]  /*18590*/  FSEL R74, R74, -INF , !P1 ;  /* 0xff8000004a4a7808 */ /* 0x000fe40004800000 */
[----:B------:R-:W-:-:S02]  /*185a0*/  ISETP.GT.AND P1, PT, R136, 0x61, !P6 ;  /* 0x000000618800780c */ /* 0x000fc40007724270 */
[----:B------:R-:W-:Y:S02]  /*185b0*/  ISETP.GT.AND P0, PT, R136, RZ, !P0 ;  /* 0x000000ff8800720c */ /* 0x000fe40004704270 */
[C---:B------:R-:W-:Y:S02]  /*185c0*/  ISETP.LT.OR P1, PT, R137.reuse, 0x62, P1 ;  /* 0x000000628900780c */ /* 0x040fe40000f21670 */
[----:B------:R-:W-:Y:S02]  /*185d0*/  ISETP.LT.OR P0, PT, R137, 0x1, P0 ;  /* 0x000000018900780c */ /* 0x000fe40000701670 */
[----:B------:R-:W-:Y:S02]  /*185e0*/  FSEL R75, R75, -INF , !P1 ;  /* 0xff8000004b4b7808 */ /* 0x000fe40004800000 */
[----:B------:R-:W-:Y:S02]  /*185f0*/  LOP3.LUT P1, RZ, R16, 0x2000, RZ, 0xc0, !PT ;  /* 0x0000200010ff7812 */ /* 0x000fe4000782c0ff */
[----:B------:R-:W-:-:S02]  /*18600*/  FSEL R10, R10, -INF , !P0 ;  /* 0xff8000000a0a7808 */ /* 0x000fc40004000000 */
[C---:B------:R-:W-:Y:S02]  /*18610*/  ISETP.GT.AND P1, PT, R136.reuse, 0x68, !P1 ;  /* 0x000000688800780c */ /* 0x040fe40004f24270 */
[----:B------:R-:W-:Y:S02]  /*18620*/  ISETP.GT.AND P5, PT, R136, 0x81, !P5 ;  /* 0x000000818800780c */ /* 0x000fe40006fa4270 */
[----:B------:R-:W-:Y:S02]  /*18630*/  ISETP.LT.OR P1, PT, R137, 0x69, P1 ;  /* 0x000000698900780c */ /* 0x000fe40000f21670 */
[----:B------:R-:W-:Y:S02]  /*18640*/  LOP3.LUT R17, R17, 0xffffff7f, RZ, 0xc0, !PT ;  /* 0xffffff7f11117812 */ /* 0x000fe400078ec0ff */
[----:B------:R-:W-:Y:S02]  /*18650*/  FSEL R78, R78, -INF , !P1 ;  /* 0xff8000004e4e7808 */ /* 0x000fe40004800000 */
[----:B------:R-:W-:-:S02]  /*18660*/  LOP3.LUT P1, RZ, R16, 0x1000, RZ, 0xc0, !PT ;  /* 0x0000100010ff7812 */ /* 0x000fc4000782c0ff */
[----:B0-----:R-:W-:Y:S02]  /*18670*/  FMNMX.FTZ R0, R0, R8, !PT ;  /* 0x0000000800007209 */ /* 0x001fe40007810000 */
        /* <DEDUP_REMOVED lines=13> */
[----:B------:R-:W-:Y:S02]  /*18750*/  FMNMX.FTZ R8, R129, R8, !PT ;  /* 0x0000000881087209 */ /* 0x000fe40007810000 */
        /* <DEDUP_REMOVED lines=20> */
[----:B------:R-:W-:-:S02]  /*188a0*/  @P5 LOP3.LUT R17, R17, 0x80, RZ, 0xfc, !PT ;  /* 0x0000008011115812 */ /* 0x000fc400078efcff */
[----:B------:R-:W-:Y:S02]  /*188b0*/  FSEL R87, R87, -INF , !P1 ;  /* 0xff80000057577808 */ /* 0x000fe40004800000 */
[----:B------:R-:W-:Y:S02]  /*188c0*/  LOP3.LUT P1, RZ, R16, 0x80, RZ, 0xc0, !PT ;  /* 0x0000008010ff7812 */ /* 0x000fe4000782c0ff */
[----:B------:R-:W-:Y:S02]  /*188d0*/  FMNMX.FTZ R8, R90, R8, !PT ;  /* 0x000000085a087209 */ /* 0x000fe40007810000 */
[----:B------:R-:W-:Y:S02]  /*188e0*/  LOP3.LUT P5, RZ, R17, 0x4, RZ, 0xc0, !PT ;  /* 0x0000000411ff7812 */ /* 0x000fe400078ac0ff */
[----:B------:R-:W-:Y:S02]  /*188f0*/  ISETP.GT.AND P1, PT, R136, 0x80, !P1 ;  /* 0x000000808800780c */ /* 0x000fe40004f24270 */
[----:B------:R-:W-:-:S02]  /*18900*/  FMNMX.FTZ R8, R91, R8, !PT ;  /* 0x000000085b087209 */ /* 0x000fc40007810000 */
[----:B------:R-:W-:Y:S02]  /*18910*/  ISETP.GT.AND P5, PT, R136, 0x99, !P5 ;  /* 0x000000998800780c */ /* 0x000fe40006fa4270 */
[----:B------:R-:W-:Y:S02]  /*18920*/  ISETP.LT.OR P1, PT, R137, 0x81, P1 ;  /* 0x000000818900780c */ /* 0x000fe40000f21670 */
[----:B------:R-:W-:Y:S02]  /*18930*/  FMNMX.FTZ R8, R94, R8, !PT ;  /* 0x000000085e087209 */ /* 0x000fe40007810000 */
[----:B------:R-:W-:Y:S02]  /*18940*/  FSEL R131, R131, -INF , !P1 ;  /* 0xff80000083837808 */ /* 0x000fe40004800000 */
[----:B------:R-:W-:Y:S02]  /*18950*/  FMNMX.FTZ R8, R95, R8, !PT ;  /* 0x000000085f087209 */ /* 0x000fe40007810000 */
[----:B------:R-:W-:-:S02]  /*18960*/  LOP3.LUT P4, RZ, R16, 0x20, RZ, 0xc0, !PT ;  /* 0x0000002010ff7812 */ /* 0x000fc4000788c0ff */
[C---:B------:R-:W-:Y:S02]  /*18970*/  LOP3.LUT P6, RZ, R16.reuse, 0x10, RZ, 0xc0, !PT ;  /* 0x0000001010ff7812 */ /* 0x040fe400078cc0ff */
[C---:B------:R-:W-:Y:S02]  /*18980*/  LOP3.LUT P3, RZ, R16.reuse, 0x8, RZ, 0xc0, !PT ;  /* 0x0000000810ff7812 */ /* 0x040fe4000786c0ff */
[C---:B------:R-:W-:Y:S02]  /*18990*/  LOP3.LUT P2, RZ, R16.reuse, 0x4, RZ, 0xc0, !PT ;  /* 0x0000000410ff7812 */ /* 0x040fe4000784c0ff */
[C---:B------:R-:W-:Y:S02]  /*189a0*/  LOP3.LUT P1, RZ, R16.reuse, 0x2, RZ, 0xc0, !PT ;  /* 0x0000000210ff7812 */ /* 0x040fe4000782c0ff */
[----:B------:R-:W-:Y:S02]  /*189b0*/  LOP3.LUT R16, R16, 0xfffffffd, RZ, 0xc0, !PT ;  /* 0xfffffffd10107812 */ /* 0x000fe400078ec0ff */
[----:B------:R-:W-:-:S02]  /*189c0*/  FMNMX.FTZ R8, R98, R8, !PT ;  /* 0x0000000862087209 */ /* 0x000fc40007810000 */
[----:B------:R-:W-:Y:S02]  /*189d0*/  @P5 LOP3.LUT R16, R16, 0x2, RZ, 0xfc, !PT ;  /* 0x0000000210105812 */ /* 0x000fe400078efcff */
[----:B------:R-:W-:Y:S02]  /*189e0*/  LOP3.LUT P5, RZ, R17, 0x80, RZ, 0xc0, !PT ;  /* 0x0000008011ff7812 */ /* 0x000fe400078ac0ff */
[----:B------:R-:W-:Y:S02]  /*189f0*/  FMNMX.FTZ R8, R99, R8, !PT ;  /* 0x0000000863087209 */ /* 0x000fe40007810000 */
[----:B------:R-:W-:Y:S02]  /*18a00*/  ISETP.LT.OR P5, PT, R137, 0x82, P5 ;  /* 0x000000828900780c */ /* 0x000fe40002fa1670 */
[----:B------:R-:W-:Y:S02]  /*18a10*/  FMNMX.FTZ R8, R102, R8, !PT ;  /* 0x0000000866087209 */ /* 0x000fe40007810000 */
[----:B------:R-:W-:-:S02]  /*18a20*/  ISETP.GT.AND P4, PT, R136, 0x88, !P4 ;  /* 0x000000888800780c */ /* 0x000fc40006784270 */
[----:B------:R-:W-:Y:S02]  /*18a30*/  FMNMX.FTZ R8, R103, R8, !PT ;  /* 0x0000000867087209 */ /* 0x000fe40007810000 */
[----:B------:R-:W-:Y:S02]  /*18a40*/  LOP3.LUT R16, R16, 0xfffffff7, RZ, 0xc0, !PT ;  /* 0xfffffff710107812 */ /* 0x000fe400078ec0ff */
[----:B------:R-:W-:Y:S02]  /*18a50*/  ISETP.LT.OR P4, PT, R137, 0x89, P4 ;  /* 0x000000898900780c */ /* 0x000fe40002781670 */
[----:B------:R-:W-:Y:S02]  /*18a60*/  FMNMX.FTZ R8, R74, R8, !PT ;  /* 0x000000084a087209 */ /* 0x000fe40007810000 */
[----:B------:R-:W-:Y:S02]  /*18a70*/  @P5 LOP3.LUT R16, R16, 0x8, RZ, 0xfc, !PT ;  /* 0x0000000810105812 */ /* 0x000fe400078efcff */
[----:B------:R-:W-:-:S02]  /*18a80*/  FMNMX.FTZ R8, R75, R8, !PT ;  /* 0x000000084b087209 */ /* 0x000fc40007810000 */
[----:B------:R-:W-:Y:S02]  /*18a90*/  LOP3.LUT P5, RZ, R16, 0x2, RZ, 0xc0, !PT ;  /* 0x0000000210ff7812 */ /* 0x000fe400078ac0ff */
[----:B------:R-:W-:Y:S02]  /*18aa0*/  FMNMX.FTZ R8, R78, R8, !PT ;  /* 0x000000084e087209 */ /* 0x000fe40007810000 */
[----:B------:R-:W-:Y:S02]  /*18ab0*/  LOP3.LUT R16, R16, 0xfffffffb, RZ, 0xc0, !PT ;  /* 0xfffffffb10107812 */ /* 0x000fe400078ec0ff */
[----:B------:R-:W-:Y:S02]  /*18ac0*/  ISETP.GT.AND P6, PT, R136, 0x89, !P6 ;  /* 0x000000898800780c */ /* 0x000fe400077c4270 */
[----:B------:R-:W-:Y:S02]  /*18ad0*/  FMNMX.FTZ R8, R79, R8, !PT ;  /* 0x000000084f087209 */ /* 0x000fe40007810000 */
[----:B------:R-:W-:-:S02]  /*18ae0*/  @P4 LOP3.LUT R16, R16, 0x4, RZ, 0xfc, !PT ;  /* 0x0000000410104812 */ /* 0x000fc400078efcff */
[----:B------:R-:W-:Y:S02]  /*18af0*/  ISETP.LT.OR P4, PT, R137, 0x8a, P6 ;  /* 0x0000008a8900780c */ /* 0x000fe40003781670 */
        /* <DEDUP_REMOVED lines=78> */
[----:B------:R-:W2:Y:S01]  /*18fe0*/  MUFU.EX2 R57, R57 ;  /* 0x0000003900397308 */ /* 0x000ea20000000800 */
[----:B------:R-:W0:Y:S01]  /*18ff0*/  SHFL.BFLY PT, R68, R8, 0x2, 0x1f ;  /* 0x0c401f0008447f89 */ /* 0x000e2200000e0000 */
[----:B------:R-:W-:-:S06]  /*19000*/  LOP3.LUT P0, RZ, R17, 0x20, RZ, 0xc0, !PT ;  /* 0x0000002011ff7812 */ /* 0x000fcc000780c0ff */
[----:B------:R-:W1:Y:S08]  /*19010*/  MUFU.EX2 R11, R11 ;  /* 0x0000000b000b7308 */ /* 0x000e700000000800 */
        /* <DEDUP_REMOVED lines=21> */
[----:B-1----:R-:W-:-:S01]  /*19170*/  FADD.FTZ R68, R11, R68 ;  /* 0x000000440b447221 */ /* 0x002fc20000010000 */
        /* <DEDUP_REMOVED lines=189> */
.L_x_14632:
[----:B------:R-:W-:Y:S01]  /*19d50*/  F2FP.SATFINITE.E4M3.F32.PACK_AB_MERGE_C R121, R122, R121, RZ ;  /* 0x000000797a79723e */ /* 0x000fe200048070ff */
[----:B------:R-:W-:Y:S01]  /*19d60*/  IMAD.MOV.U32 R68, RZ, RZ, R140 ;  /* 0x000000ffff447224 */ /* 0x000fe200078e008c */
[----:B------:R-:W-:Y:S01]  /*19d70*/  F2FP.SATFINITE.E4M3.F32.PACK_AB_MERGE_C R13, R13, R67, RZ ;  /* 0x000000430d0d723e */ /* 0x000fe200048070ff */
[----:B------:R-:W-:Y:S01]  /*19d80*/  VIADD R12, R12, 0x13260 ;  /* 0x000132600c0c7836 */ /* 0x000fe20000000000 */
[----:B------:R-:W-:Y:S02]  /*19d90*/  F2FP.SATFINITE.E4M3.F32.PACK_AB_MERGE_C R153, R15, R10, R121 ;  /* 0x0000000a0f99723e */ /* 0x000fe40004807079 */
[----:B------:R-:W2:Y:S01]  /*19da0*/  LDL R10, [R1+0x40] ;  /* 0x00004000010a7983 */ /* 0x000ea20000100800 */
[----:B------:R-:W-:Y:S02]  /*19db0*/  F2FP.SATFINITE.E4M3.F32.PACK_AB_MERGE_C R20, R120, R20, RZ ;  /* 0x000000147814723e */ /* 0x000fe400048070ff */
[----:B------:R-:W-:Y:S02]  /*19dc0*/  PRMT R12, R68, 0x654, R12 ;  /* 0x00000654440c7816 */ /* 0x000fe4000000000c */
[----:B------:R-:W-:-:S02]  /*19dd0*/  F2FP.SATFINITE.E4M3.F32.PACK_AB_MERGE_C R127, R128, R127, RZ ;  /* 0x0000007f807f723e */ /* 0x000fc400048070ff */
[----:B------:R-:W-:Y:S01]  /*19de0*/  F2FP.SATFINITE.E4M3.F32.PACK_AB_MERGE_C R129, R130, R129, RZ ;  /* 0x000000818281723e */ /* 0x000fe200048070ff */
[----:B------:R0:W-:Y:S01]  /*19df0*/  SYNCS.ARRIVE.TRANS64.RED.A1T0 RZ, [R12+URZ], RZ ;  /* 0x000000ff0cff79a7 */ /* 0x0001e2000810043f */
        /* <DEDUP_REMOVED lines=70> */
[----:B------:R-:W-:Y:S02]  /*1a260*/  VIADD R3, R3, 0xffffffff ;  /* 0xffffffff03037836 */ /* 0x000fe40000000000 */
[----:B------:R-:W-:-:S10]  /*1a270*/  IMAD.MOV.U32 R10, RZ, RZ, R156 ;  /* 0x000000ffff0a7224 */ /* 0x000fd400078e009c */
[----:B0-----:R-:W-:Y:S05]  /*1a280*/  @P1 BRA `(.L_x_14633) ;  /* 0xffffffb000c81947 */ /* 0x001fea000383ffff */
.L_x_14612:
[----:B------:R-:W-:Y:S05]  /*1a290*/  BSYNC B0 ;  /* 0x0000000000007941 */ /* 0x000fea0003800000 */
.L_x_14611:
[----:B------:R-:W-:Y:S06]  /*1a2a0*/  BAR.ARV 0x8, 0x200 ;  /* 0x0208000000007b1d */ /* 0x000fec0000002000 */
[----:B------:R-:W-:Y:S05]  /*1a2b0*/  @!P0 BRA `(.L_x_14634) ;  /* 0x0000000000048947 */ /* 0x000fea0003800000 */
[----:B------:R-:W-:Y:S01]  /*1a2c0*/  BPT.TRAP 0x1 ;  /* 0x000000040000795c */ /* 0x000fe20000300000 */
.L_x_14634:
[----:B------:R-:W-:Y:S01]  /*1a2d0*/  IMAD R13, R23, 0x8, R22 ;  /* 0x00000008170d7824 */ /* 0x000fe200078e0216 */
[----:B------:R-:W-:-:S04]  /*1a2e0*/  SHF.L.U32 R2, R156, 0x1f, RZ ;  /* 0x0000001f9c027819 */ /* 0x000fc800000006ff */
[----:B------:R0:W1:Y:S01]  /*1a2f0*/  SYNCS.PHASECHK.TRANS64.TRYWAIT P1, [R13+URZ+0x13250], R2 ;  /* 0x013250020d0075a7 */ /* 0x000062000802017f */
[----:B------:R-:W-:Y:S05]  /*1a300*/  @!P0 BRA `(.L_x_14635) ;  /* 0x0000000000048947 */ /* 0x000fea0003800000 */
[----:B------:R-:W-:Y:S01]  /*1a310*/  BPT.TRAP 0x1 ;  /* 0x000000040000795c */ /* 0x000fe20000300000 */
.L_x_14635:
[----:B------:R-:W-:Y:S04]  /*1a320*/  BSSY B0, `(.L_x_14636) ;  /* 0x0000004000007945 */ /* 0x000fe80003800000 */
[----:B-1----:R-:W-:Y:S05]  /*1a330*/  @P1 BRA `(.L_x_14637) ;  /* 0x0000000000081947 */ /* 0x002fea0003800000 */
[----:B------:R-:W1:Y:S02]  /*1a340*/  SYNCS.PHASECHK.TRANS64.TRYWAIT P1, [R13+URZ+0x13250], R2 ;  /* 0x013250020d0075a7 */ /* 0x000e64000802017f */
[----:B-1----:R-:W-:Y:S05]  /*1a350*/  @!P1 BRA `(.L_x_14638) ;  /* 0x000000b000489947 */ /* 0x002fea0003800000 */
.L_x_14637:
[----:B------:R-:W-:Y:S05]  /*1a360*/  BSYNC B0 ;  /* 0x0000000000007941 */ /* 0x000fea0003800000 */
.L_x_14636:
[----:B------:R-:W2:Y:S01]  /*1a370*/  LDL.LU R14, [R1+0xc] ;  /* 0x00000c00010e7983 */ /* 0x000ea20000300800 */
[----:B------:R-:W-:-:S03]  /*1a380*/  ULDC.64 UR4, c[0x0][0x9a0] ;  /* 0x0002680000047ab9 */ /* 0x000fc60000000a00 */
[----:B------:R-:W3:Y:S04]  /*1a390*/  LDL.LU R9, [R1+0x8] ;  /* 0x0000080001097983 */ /* 0x000ee80000300800 */
[----:B------:R-:W4:Y:S01]  /*1a3a0*/  LDL.LU R12, [R1] ;  /* 0x00000000010c7983 */ /* 0x000f220000300800 */
[----:B------:R-:W-:Y:S01]  /*1a3b0*/  VIADD R22, R22, 0x1000 ;  /* 0x0000100016167836 */ /* 0x000fe20000000000 */
[----:B------:R-:W-:Y:S01]  /*1a3c0*/  ISETP.NE.U32.AND P1, PT, RZ, UR4, PT ;  /* 0x00000004ff007c0c */ /* 0x000fe2000bf25070 */
[----:B------:R-:W-:Y:S01]  /*1a3d0*/  IMAD.MOV.U32 R3, RZ, RZ, -0x3ffffff0 ;  /* 0xc0000010ff037424 */ /* 0x000fe200078e00ff */
[----:B------:R-:W-:Y:S02]  /*1a3e0*/  WARPGROUP.ARRIVE ;  /* 0x00000000000079c5 */ /* 0x000fe40000000000 */
[----:B------:R-:W-:-:S02]  /*1a3f0*/  SHF.R.U32.HI R22, RZ, 0x4, R22 ;  /* 0x00000004ff167819 */ /* 0x000fc40000011616 */
[----:B------:R-:W-:Y:S02]  /*1a400*/  R2UR UR7, R3 ;  /* 0x00000000030772ca */ /* 0x000fe400000e0000 */
[----:B------:R-:W-:Y:S02]  /*1a410*/  LOP3.LUT R22, R22, 0x3fff, RZ, 0xc0, !PT ;  /* 0x00003fff16167812 */ /* 0x000fe400078ec0ff */
[----:B------:R-:W-:Y:S02]  /*1a420*/  ISETP.NE.AND.EX P1, PT, RZ, UR5, PT, P1 ;  /* 0x00000005ff007c0c */ /* 0x000fe4000bf25310 */
[----:B------:R-:W-:-:S05]  /*1a430*/  LOP3.LUT R22, R22, 0x10000, RZ, 0xfc, !PT ;  /* 0x0001000016167812 */ /* 0x000fca00078efcff */
[----:B01----:R-:W-:-:S05]  /*1a440*/  IMAD R2, R23, 0x280, R22 ;  /* 0x0000028017027824 */ /* 0x003fca00078e0216 */
[----:B------:R-:W-:Y:S01]  /*1a450*/  R2UR UR6, R2 ;  /* 0x00000000020672ca */ /* 0x000fe200000e0000 */
[----:B------:R-:W0:Y:S08]  /*1a460*/  @P1 LDC.64 R6, c[0x0][0x9c8] ;  /* 0x00027200ff061b82 */ /* 0x000e300000000a00 */
[----:B------:R-:W1:Y:S04]  /*1a470*/  @P1 LDC.64 R10, c[0x0][0x9d0] ;  /* 0x00027400ff0a1b82 */ /* 0x000e680000000a00 */
[----:B------:R-:W-:Y:S03]  /*1a480*/  QGMMA.64x64x32.F32.E4M3.E4M3 R24, R152, gdesc[UR4], R24, gsb0 ;  /* 0x00e0000498187df3 */ /* 0x000fe60008000818 */
[----:B------:R-:W-:-:S02]  /*1a490*/  WARPGROUP.DEPBAR.LE gsb0, 0x0 ;  /* 0x00008000000079c5 */ /* 0x000fc40000010000 */
[----:B------:R-:W-:Y:S01]  /*1a4a0*/  WARPGROUP.ARRIVE ;  /* 0x00000000000079c5 */ /* 0x000fe20000000000 */
[----:B--2---:R-:W-:-:S05]  /*1a4b0*/  @P1 SHF.R.S32.HI R5, RZ, 0x1f, R14 ;  /* 0x0000001fff051819 */ /* 0x004fca000001140e */
[----:B0-----:R-:W-:-:S04]  /*1a4c0*/  @P1 IMAD R4, R5, R6, RZ ;  /* 0x0000000605041224 */ /* 0x001fc800078e02ff */
[C---:B------:R-:W-:Y:S01]  /*1a4d0*/  @P1 IMAD R3, R14.reuse, R7, R4 ;  /* 0x000000070e031224 */ /* 0x040fe200078e0204 */
[----:B---3--:R-:W-:Y:S01]  /*1a4e0*/  @P1 SHF.R.S32.HI R7, RZ, 0x1f, R9 ;  /* 0x0000001fff071819 */ /* 0x008fe20000011409 */
[----:B------:R-:W-:-:S04]  /*1a4f0*/  @P1 IMAD.WIDE.U32 R4, R14, R6, RZ ;  /* 0x000000060e041225 */ /* 0x000fc800078e00ff */
[-C--:B-1----:R-:W-:Y:S02]  /*1a500*/  @P1 IMAD R6, R7, R10.reuse, RZ ;  /* 0x0000000a07061224 */ /* 0x082fe400078e02ff */
[----:B------:R-:W-:Y:S02]  /*1a510*/  @P1 IMAD.IADD R5, R5, 0x1, R3 ;  /* 0x0000000105051824 */ /* 0x000fe400078e0203 */
[C---:B------:R-:W-:Y:S02]  /*1a520*/  @P1 IMAD R3, R9.reuse, R11, R6 ;  /* 0x0000000b09031224 */ /* 0x040fe400078e0206 */
[----:B------:R-:W-:-:S04]  /*1a530*/  @P1 IMAD.WIDE.U32 R4, R9, R10, R4 ;  /* 0x0000000a09041225 */ /* 0x000fc800078e0004 */
[----:B------:R-:W-:Y:S01]  /*1a540*/  @P1 IMAD.IADD R3, R5, 0x1, R3 ;  /* 0x0000000105031824 */ /* 0x000fe200078e0203 */
[C---:B------:R-:W-:Y:S01]  /*1a550*/  @P1 LEA R6, P2, R4.reuse, UR4, 0x2 ;  /* 0x0000000404061c11 */ /* 0x040fe2000f8410ff */
[----:B------:R-:W-:Y:S02]  /*1a560*/  IMAD.MOV.U32 R9, RZ, RZ, 0x3f800000 ;  /* 0x3f800000ff097424 */ /* 0x000fe400078e00ff */
[----:B------:R-:W-:Y:S01]  /*1a570*/  IMAD.MOV.U32 R5, RZ, RZ, -0x3ffffff0 ;  /* 0xc0000010ff057424 */ /* 0x000fe200078e00ff */
[----:B------:R-:W-:Y:S01]  /*1a580*/  @P1 LEA.HI.X R7, R4, UR5, R3, 0x2, P2 ;  /* 0x0000000504071c11 */ /* 0x000fe200090f1403 */
[----:B------:R-:W-:-:S03]  /*1a590*/  VIADD R4, R2, 0x80 ;  /* 0x0000008002047836 */ /* 0x000fc60000000000 */
[----:B------:R-:W-:Y:S01]  /*1a5a0*/  R2UR UR7, R5 ;  /* 0x00000000050772ca */ /* 0x000fe200000e0000 */
[----:B------:R0:W2:Y:S01]  /*1a5b0*/  @P1 LDG.E R9, desc[UR44][R6.64] ;  /* 0x0000002c06091981 */ /* 0x0000a2000c1e1900 */
[----:B------:R-:W-:Y:S01]  /*1a5c0*/  R2UR UR6, R4 ;  /* 0x00000000040672ca */ /* 0x000fe200000e0000 */
[----:B------:R-:W-:Y:S02]  /*1a5d0*/  VIADD R4, R2, 0x100 ;  /* 0x0000010002047836 */ /* 0x000fe40000000000 */
[----:B------:R-:W-:Y:S01]  /*1a5e0*/  IMAD.MOV.U32 R5, RZ, RZ, -0x3ffffff0 ;  /* 0xc0000010ff057424 */ /* 0x000fe200078e00ff */
[----:B----4-:R-:W-:Y:S01]  /*1a5f0*/  SHFL.BFLY PT, R3, R12, 0x2, 0x1f ;  /* 0x0c401f000c037f89 */ /* 0x010fe200000e0000 */
[----:B------:R-:W-:Y:S02]  /*1a600*/  IMAD.MOV.U32 R57, RZ, RZ, -0x800000 ;  /* 0xff800000ff397424 */ /* 0x000fe400078e00ff */
[----:B------:R-:W-:Y:S01]  /*1a610*/  IMAD.MOV.U32 R20, RZ, RZ, -0x800000 ;  /* 0xff800000ff147424 */ /* 0x000fe200078e00ff */
[----:B0-----:R-:W0:Y:S05]  /*1a620*/  SHFL.BFLY PT, R6, R21, 0x2, 0x1f ;  /* 0x0c401f0015067f89 */ /* 0x001e2a00000e0000 */
[----:B------:R-:W-:Y:S01]  /*1a630*/  QGMMA.64x64x32.F32.E4M3.E4M3 R24, R148, gdesc[UR4], R24, gsb0 ;  /* 0x00e0000494187df3 */ /* 0x000fe20008000818 */
[----:B------:R-:W-:Y:S01]  /*1a640*/  R2UR UR6, R4 ;  /* 0x00000000040672ca */ /* 0x000fe200000e0000 */
[----:B------:R-:W-:Y:S01]  /*1a650*/  VIADD R4, R2, 0x180 ;  /* 0x0000018002047836 */ /* 0x000fe20000000000 */
[----:B------:R-:W-:Y:S01]  /*1a660*/  R2UR UR7, R5 ;  /* 0x00000000050772ca */ /* 0x000fe200000e0000 */
[----:B------:R-:W-:-:S02]  /*1a670*/  IMAD.MOV.U32 R5, RZ, RZ, -0x3ffffff0 ;  /* 0xc0000010ff057424 */ /* 0x000fc400078e00ff */
[----:B------:R-:W-:Y:S02]  /*1a680*/  VIADD R2, R2, 0x200 ;  /* 0x0000020002027836 */ /* 0x000fe40000000000 */
[----:B0-----:R-:W-:-:S01]  /*1a690*/  FADD.FTZ R6, R6, R21 ;  /* 0x0000001506067221 */ /* 0x001fc20000010000 */
[----:B------:R-:W-:Y:S02]  /*1a6a0*/  WARPGROUP.DEPBAR.LE gsb0, 0x0 ;  /* 0x00008000000079c5 */ /* 0x000fe40000010000 */
[----:B------:R-:W-:-:S06]  /*1a6b0*/  WARPGROUP.ARRIVE ;  /* 0x00000000000079c5 */ /* 0x000fcc0000000000 */
[----:B------:R-:W-:Y:S01]  /*1a6c0*/  QGMMA.64x64x32.F32.E4M3.E4M3 R24, R144, gdesc[UR4], R24, gsb0 ;  /* 0x00e0000490187df3 */ /* 0x000fe20008000818 */
[----:B------:R-:W-:Y:S01]  /*1a6d0*/  R2UR UR6, R4 ;  /* 0x00000000040672ca */ /* 0x000fe200000e0000 */
[----:B------:R-:W-:Y:S01]  /*1a6e0*/  FADD.FTZ R4, R3, R12 ;  /* 0x0000000c03047221 */ /* 0x000fe20000010000 */
[----:B------:R-:W-:Y:S01]  /*1a6f0*/  R2UR UR7, R5 ;  /* 0x00000000050772ca */ /* 0x000fe200000e0000 */
[----:B------:R-:W-:-:S03]  /*1a700*/  IMAD.MOV.U32 R3, RZ, RZ, -0x3ffffff0 ;  /* 0xc0000010ff037424 */ /* 0x000fc600078e00ff */
[----:B------:R-:W0:Y:S02]  /*1a710*/  SHFL.BFLY PT, R5, R4, 0x1, 0x1f ;  /* 0x0c201f0004057f89 */ /* 0x000e2400000e0000 */
[----:B0-----:R-:W-:-:S04]  /*1a720*/  FADD.FTZ R7, R4, R5 ;  /* 0x0000000504077221 */ /* 0x001fc80000010000 */
[C---:B------:R-:W-:Y:S01]  /*1a730*/  FMUL.FTZ R11, R7.reuse, 0.00390625 ;  /* 0x3b800000070b7820 */ /* 0x040fe20000410000 */
[----:B------:R-:W-:-:S04]  /*1a740*/  FSETP.NE.FTZ.AND P1, PT, R7, RZ, PT ;  /* 0x000000ff0700720b */ /* 0x000fc80003f35000 */
[----:B------:R-:W-:-:S13]  /*1a750*/  FSETP.NE.FTZ.AND P2, PT, R11, RZ, PT ;  /* 0x000000ff0b00720b */ /* 0x000fda0003f55000 */
[----:B------:R-:W0:Y:S02]  /*1a760*/  @P2 MUFU.LG2 R4, R11 ;  /* 0x0000000b00042308 */ /* 0x000e240000000c00 */
[----:B0-----:R-:W-:Y:S01]  /*1a770*/  @P2 FMUL.FTZ R4, R4, 0.69314718246459960938 ;  /* 0x3f31721804042820 */ /* 0x001fe20000410000 */
[----:B------:R-:W-:Y:S02]  /*1a780*/  WARPGROUP.DEPBAR.LE gsb0, 0x0 ;  /* 0x00008000000079c5 */ /* 0x000fe40000010000 */
[----:B------:R-:W-:-:S06]  /*1a790*/  WARPGROUP.ARRIVE ;  /* 0x00000000000079c5 */ /* 0x000fcc0000000000 */
[----:B------:R-:W-:Y:S01]  /*1a7a0*/  QGMMA.64x64x32.F32.E4M3.E4M3 R24, R140, gdesc[UR4], R24, gsb0 ;  /* 0x00e000048c187df3 */ /* 0x000fe20008000818 */
[----:B------:R-:W-:Y:S01]  /*1a7b0*/  R2UR UR6, R2 ;  /* 0x00000000020672ca */ /* 0x000fe200000e0000 */
[----:B------:R-:W-:Y:S01]  /*1a7c0*/  IMAD.MOV.U32 R2, RZ, RZ, RZ ;  /* 0x000000ffff027224 */ /* 0x000fe200078e00ff */
[----:B------:R-:W-:Y:S02]  /*1a7d0*/  R2UR UR7, R3 ;  /* 0x00000000030772ca */ /* 0x000fe400000e0000 */
[----:B------:R-:W0:Y:S03]  /*1a7e0*/  SHFL.BFLY PT, R3, R6, 0x1, 0x1f ;  /* 0x0c201f0006037f89 */ /* 0x000e2600000e0000 */
[----:B------:R-:W-:Y:S01]  /*1a7f0*/  @P1 MUFU.RCP R2, R7 ;  /* 0x0000000700021308 */ /* 0x000fe20000001000 */
[----:B0-----:R-:W-:-:S01]  /*1a800*/  FADD.FTZ R10, R6, R3 ;  /* 0x00000003060a7221 */ /* 0x001fc20000010000 */
[----:B------:R-:W-:-:S02]  /*1a810*/  IMAD.MOV.U32 R6, RZ, RZ, RZ ;  /* 0x000000ffff067224 */ /* 0x000fc400078e00ff */
[----:B------:R-:W-:Y:S01]  /*1a820*/  @P2 FMUL.FTZ R3, R56, 0.69314718246459960938 ;  /* 0x3f31721838032820 */ /* 0x000fe20000410000 */
[C---:B------:R-:W-:Y:S01]  /*1a830*/  FMUL.FTZ R12, R10.reuse, 0.00390625 ;  /* 0x3b8000000a0c7820 */ /* 0x040fe20000410000 */
[----:B------:R-:W-:Y:S02]  /*1a840*/  FSETP.NE.FTZ.AND P1, PT, R10, RZ, PT ;  /* 0x000000ff0a00720b */ /* 0x000fe40003f35000 */
[----:B------:R-:W-:Y:S02]  /*1a850*/  @P2 FFMA.FTZ R57, R3, R0, R4 ;  /* 0x0000000003392223 */ /* 0x000fe40000010004 */
[----:B------:R-:W-:-:S09]  /*1a860*/  FSETP.NE.FTZ.AND P3, PT, R12, RZ, PT ;  /* 0x000000ff0c00720b */ /* 0x000fd20003f75000 */
[----:B------:R-:W-:Y:S04]  /*1a870*/  @P1 MUFU.RCP R6, R10 ;  /* 0x0000000a00061308 */ /* 0x000fe80000001000 */
[----:B------:R-:W-:-:S04]  /*1a880*/  @P3 FMUL.FTZ R56, R56, 0.69314718246459960938 ;  /* 0x3f31721838383820 */ /* 0x000fc80000410000 */
[----:B------:R-:W0:Y:S02]  /*1a890*/  @P3 MUFU.LG2 R5, R12 ;  /* 0x0000000c00053308 */ /* 0x000e240000000c00 */
[----:B0-----:R-:W-:-:S04]  /*1a8a0*/  @P3 FMUL.FTZ R5, R5, 0.69314718246459960938 ;  /* 0x3f31721805053820 */ /* 0x001fc80000410000 */
[----:B------:R-:W-:Y:S01]  /*1a8b0*/  @P3 FFMA.FTZ R20, R56, R8, R5 ;  /* 0x0000000838143223 */ /* 0x000fe20000010005 */
[----:B------:R-:W-:Y:S02]  /*1a8c0*/  WARPGROUP.DEPBAR.LE gsb0, 0x0 ;  /* 0x00008000000079c5 */ /* 0x000fe40000010000 */
[----:B------:R-:W-:-:S06]  /*1a8d0*/  WARPGROUP.ARRIVE ;  /* 0x00000000000079c5 */ /* 0x000fcc0000000000 */
[----:B------:R-:W-:Y:S01]  /*1a8e0*/  QGMMA.64x64x32.F32.E4M3.E4M3 R24, R136, gdesc[UR4], R24, gsb0 ;  /* 0x00e0000488187df3 */ /* 0x000fe20008000818 */
[-C--:B--2---:R-:W-:Y:S01]  /*1a8f0*/  FMUL.FTZ R2, R2, R9.reuse ;  /* 0x0000000902027220 */ /* 0x084fe20000410000 */
[----:B------:R-:W-:Y:S01]  /*1a900*/  FMUL.FTZ R4, R6, R9 ;  /* 0x0000000906047220 */ /* 0x000fe20000410000 */
[----:B------:R-:W-:Y:S02]  /*1a910*/  WARPGROUP.DEPBAR.LE gsb0, 0x0 ;  /* 0x00008000000079c5 */ /* 0x000fe40000010000 */
[----:B------:R-:W-:Y:S05]  /*1a920*/  @!P0 BRA `(.L_x_14639) ;  /* 0x0000000000048947 */ /* 0x000fea0003800000 */
[----:B------:R-:W-:Y:S01]  /*1a930*/  BPT.TRAP 0x1 ;  /* 0x000000040000795c */ /* 0x000fe20000300000 */
.L_x_14639:
        /* <DEDUP_REMOVED lines=43> */
[----:B------:R-:W-:-:S04]  /*1abf0*/  SEL R3, RZ, 0x1, P1 ;  /* 0x00000001ff037807 */ /* 0x000fc80000800000 */
[----:B------:R-:W-:-:S07]  /*1ac00*/  LOP3.LUT R156, R156, R3, RZ, 0x3c, !PT ;  /* 0x000000039c9c7212 */ /* 0x000fce00078e3cff */
.L_x_14525:
[----:B------:R-:W0:Y:S08]  /*1ac10*/  S2UR UR4, SR_CgaCtaId ;  /* 0x00000000000479c3 */ /* 0x000e300000008800 */
[----:B------:R-:W-:Y:S01]  /*1ac20*/  BAR.SYNC.DEFER_BLOCKING 0x5, 0x200 ;  /* 0x0148000000007b1d */ /* 0x000fe20000010000 */
[----:B------:R-:W-:-:S05]  /*1ac30*/  MOV R22, 0x400 ;  /* 0x0000040000167802 */ /* 0x000fca0000000f00 */
[----:B------:R-:W-:Y:S01]  /*1ac40*/  BSSY B0, `(.L_x_14640) ;  /* 0x00001d8000007945 */ /* 0x000fe20003800000 */
[----:B------:R-:W1:Y:S01]  /*1ac50*/  S2R R50, SR_TID.X ;  /* 0x0000000000327919 */ /* 0x000e620000002100 */
[----:B0-----:R-:W-:-:S05]  /*1ac60*/  IMAD.U32 R0, RZ, RZ, UR4 ;  /* 0x00000004ff007e24 */ /* 0x001fca000f8e00ff */
[----:B------:R-:W-:Y:S01]  /*1ac70*/  LEA R22, R0, R22, 0x18 ;  /* 0x0000001600167211 */ /* 0x000fe200078ec0ff */
[----:B------:R0:W-:Y:S04]  /*1ac80*/  STL [R1+0x1c], R0 ;  /* 0x00001c0001007387 */ /* 0x0001e80000100800 */
[----:B------:R-:W2:Y:S01]  /*1ac90*/  LDS.128 R40, [R22+0x132d0] ;  /* 0x0132d00016287984 */ /* 0x000ea20000000c00 */
[----:B-1----:R-:W-:-:S05]  /*1aca0*/  VIADD R30, R50, 0xffffff80 ;  /* 0xffffff80321e7836 */ /* 0x002fca0000000000 */
[----:B------:R-:W-:-:S04]  /*1acb0*/  SHF.R.S32.HI R31, RZ, 0x1f, R30 ;  /* 0x0000001fff1f7819 */ /* 0x000fc8000001141e */
[----:B------:R-:W-:-:S04]  /*1acc0*/  LEA.HI R2, R31, R30, RZ, 0x3 ;  /* 0x0000001e1f027211 */ /* 0x000fc800078f18ff */
[----:B------:R-:W-:Y:S02]  /*1acd0*/  LOP3.LUT R21, R2, 0xfffffff8, RZ, 0xc0, !PT ;  /* 0xfffffff802157812 */ /* 0x000fe400078ec0ff */
[----:B------:R-:W-:-:S03]  /*1ace0*/  SHF.R.S32.HI R2, RZ, 0x3, R2 ;  /* 0x00000003ff027819 */ /* 0x000fc60000011402 */
[----:B------:R-:W-:-:S04]  /*1acf0*/  IMAD.IADD R21, R30, 0x1, -R21 ;  /* 0x000000011e157824 */ /* 0x000fc800078e0a15 */
[----:B------:R-:W-:-:S05]  /*1ad00*/  IMAD.SHL.U32 R3, R21, 0x8, RZ ;  /* 0x0000000815037824 */ /* 0x000fca00078e00ff */
[----:B0-----:R-:W-:Y:S01]  /*1ad10*/  SHF.R.S32.HI R0, RZ, 0x1f, R3 ;  /* 0x0000001fff007819 */ /* 0x001fe20000011403 */
[----:B--2---:R0:W-:Y:S04]  /*1ad20*/  STL.64 [R1], R40 ;  /* 0x0000002801007387 */ /* 0x0041e80000100a00 */
[----:B------:R0:W-:Y:S01]  /*1ad30*/  STL.64 [R1+0x8], R42 ;  /* 0x0000082a01007387 */ /* 0x0001e20000100a00 */
[----:B------:R-:W-:Y:S06]  /*1ad40*/  BAR.ARV 0x4, 0x200 ;  /* 0x0108000000007b1d */ /* 0x000fec0000002000 */
[----:B------:R-:W-:Y:S05]  /*1ad50*/  @P0 BRA `(.L_x_14641) ;  /* 0x0000001000e00947 */ /* 0x000fea0003800000 */
[----:B------:R-:W-:Y:S01]  /*1ad60*/  IMAD.SHL.U32 R4, R50, 0x4, RZ ;  /* 0x0000000432047824 */ /* 0x000fe200078e00ff */
[----:B------:R-:W-:Y:S01]  /*1ad70*/  ULDC.64 UR4, c[0x4][0x38] ;  /* 0x01000e0000047ab9 */ /* 0x000fe20000000a00 */
[----:B------:R-:W2:Y:S01]  /*1ad80*/  LDL R64, [R1+0x3c] ;  /* 0x00003c0001407983 */ /* 0x000ea20000100800 */
[----:B0-----:R-:W0:Y:S02]  /*1ad90*/  S2R R41, SR_SWINHI ;  /* 0x0000000000297919 */ /* 0x001e240000002f00 */
[----:B------:R-:W-:Y:S01]  /*1ada0*/  LOP3.LUT R4, R4, 0xc, RZ, 0xc0, !PT ;  /* 0x0000000c04047812 */ /* 0x000fe200078ec0ff */
[----:B------:R-:W-:Y:S01]  /*1adb0*/  ULDC.64 UR6, c[0x0][0xb90] ;  /* 0x0002e40000067ab9 */ /* 0x000fe20000000a00 */
[----:B------:R-:W3:Y:S02]  /*1adc0*/  LDL.LU R62, [R1+0x50] ;  /* 0x00005000013e7983 */ /* 0x000ee40000300800 */
[----:B------:R-:W-:Y:S02]  /*1add0*/  IADD3 R4, P0, R4, UR4, RZ ;  /* 0x0000000404047c10 */ /* 0x000fe4000ff1e0ff */
[----:B------:R-:W-:Y:S01]  /*1ade0*/  F2FP.BF16.F32.PACK_AB R12, R11, R12 ;  /* 0x0000000c0b0c723e */ /* 0x000fe200000010ff */
[----:B------:R-:W4:Y:S02]  /*1adf0*/  LDL R60, [R1+0x4c] ;  /* 0x00004c00013c7983 */ /* 0x000f240000100800 */
[----:B------:R-:W-:Y:S01]  /*1ae00*/  IMAD.X R5, RZ, RZ, UR5, P0 ;  /* 0x00000005ff057e24 */ /* 0x000fe200080e06ff */
[----:B------:R-:W-:Y:S01]  /*1ae10*/  LEA.HI R11, R31, R30, RZ, 0x5 ;  /* 0x0000001e1f0b7211 */ /* 0x000fe200078f28ff */
[----:B------:R-:W-:Y:S01]  /*1ae20*/  ULDC.64 UR4, c[0x0][0xc00] ;  /* 0x0003000000047ab9 */ /* 0x000fe20000000a00 */
[----:B------:R-:W-:Y:S01]  /*1ae30*/  F2FP.BF16.F32.PACK_AB R27, R26, R27 ;  /* 0x0000001b1a1b723e */ /* 0x000fe200000010ff */
[----:B------:R-:W2:Y:S04]  /*1ae40*/  LDL R58, [R1+0x28] ;  /* 0x00002800013a7983 */ /* 0x000ea80000100800 */
[----:B------:R1:W3:Y:S01]  /*1ae50*/  LDG.E.CONSTANT R40, desc[UR44][R4.64] ;  /* 0x0000002c04287981 */ /* 0x0002e2000c1e9900 */
[----:B------:R-:W-:Y:S01]  /*1ae60*/  IMAD.SHL.U32 R26, R11, 0x20, RZ ;  /* 0x000000200b1a7824 */ /* 0x000fe200078e00ff */
[----:B------:R-:W-:-:S02]  /*1ae70*/  F2FP.BF16.F32.PACK_AB R59, R28, R59 ;  /* 0x0000003b1c3b723e */ /* 0x000fc400000010ff */
[----:B------:R-:W-:Y:S02]  /*1ae80*/  LOP3.LUT P0, R28, R50, 0x3, RZ, 0xc0, !PT ;  /* 0x00000003321c7812 */ /* 0x000fe4000780c0ff */
[----:B------:R-:W-:Y:S02]  /*1ae90*/  LOP3.LUT R26, R26, 0xfffffc00, RZ, 0xc0, !PT ;  /* 0xfffffc001a1a7812 */ /* 0x000fe400078ec0ff */
[----:B------:R-:W-:Y:S02]  /*1aea0*/  F2FP.BF16.F32.PACK_AB R29, R36, R29 ;  /* 0x0000001d241d723e */ /* 0x000fe400000010ff */
[----:B-1----:R-:W-:Y:S02]  /*1aeb0*/  LEA.HI R4, R31, R30, RZ, 0x4 ;  /* 0x0000001e1f047211 */ /* 0x002fe400078f20ff */
[----:B------:R-:W-:Y:S02]  /*1aec0*/  F2FP.BF16.F32.PACK_AB R24, R37, R24 ;  /* 0x000000182518723e */ /* 0x000fe400000010ff */
[----:B------:R-:W-:-:S02]  /*1aed0*/  SHF.R.S32.HI R5, RZ, 0x4, R4 ;  /* 0x00000004ff057819 */ /* 0x000fc40000011404 */
[C---:B------:R-:W-:Y:S02]  /*1aee0*/  LOP3.LUT R11, R4.reuse, 0x3fffff0, RZ, 0xc0, !PT ;  /* 0x03fffff0040b7812 */ /* 0x040fe400078ec0ff */
[----:B------:R-:W-:Y:S02]  /*1aef0*/  LEA.HI R4, R4, R5, RZ, 0x1 ;  /* 0x0000000504047211 */ /* 0x000fe400078f08ff */
[----:B------:R-:W-:Y:S01]  /*1af00*/  ISETP.EQ.OR P0, PT, R28, 0x3, !P0 ;  /* 0x000000031c00780c */ /* 0x000fe20004702670 */
[----:B------:R-:W-:Y:S01]  /*1af10*/  IMAD.IADD R11, R30, 0x1, -R11 ;  /* 0x000000011e0b7824 */ /* 0x000fe200078e0a0b */
[----:B------:R-:W-:Y:S02]  /*1af20*/  LOP3.LUT R4, R4, 0x1ffffffe, RZ, 0xc0, !PT ;  /* 0x1ffffffe04047812 */ /* 0x000fe400078ec0ff */
[----:B------:R-:W-:Y:S01]  /*1af30*/  SEL R35, R29, R24, P0 ;  /* 0x000000181d237207 */ /* 0x000fe20000000000 */
[----:B------:R-:W-:Y:S01]  /*1af40*/  IMAD R11, R11, 0x40, R26 ;  /* 0x000000400b0b7824 */ /* 0x000fe200078e021a */
[----:B------:R-:W-:Y:S01]  /*1af50*/  SEL R37, R24, R29, P0 ;  /* 0x0000001d18257207 */ /* 0x000fe20000000000 */
[----:B------:R-:W-:Y:S01]  /*1af60*/  IMAD.IADD R4, R5, 0x1, -R4 ;  /* 0x0000000105047824 */ /* 0x000fe200078e0a04 */
[----:B------:R-:W-:-:S02]  /*1af70*/  F2FP.BF16.F32.PACK_AB R9, R52, R9 ;  /* 0x000000093409723e */ /* 0x000fc400000010ff */
[----:B------:R-:W-:Y:S01]  /*1af80*/  F2FP.BF16.F32.PACK_AB R8, R53, R8 ;  /* 0x000000083508723e */ /* 0x000fe200000010ff */
[----:B------:R-:W-:Y:S01]  /*1af90*/  IMAD R11, R4, 0x8, R11 ;  /* 0x00000008040b7824 */ /* 0x000fe200078e020b */
[----:B------:R-:W-:Y:S02]  /*1afa0*/  MOV R28, R22 ;  /* 0x00000016001c7202 */ /* 0x000fe40000000f00 */
[----:B0-----:R-:W-:Y:S02]  /*1afb0*/  MOV R29, R41 ;  /* 0x00000029001d7202 */ /* 0x001fe40000000f00 */
[----:B------:R-:W-:Y:S02]  /*1afc0*/  SEL R41, R9, R8, P0 ;  /* 0x0000000809297207 */ /* 0x000fe40000000000 */
[----:B------:R-:W-:Y:S01]  /*1afd0*/  SEL R43, R8, R9, P0 ;  /* 0x00000009082b7207 */ /* 0x000fe20000000000 */
[----:B------:R-:W-:Y:S01]  /*1afe0*/  IMAD.WIDE R8, R11, 0x2, R28 ;  /* 0x000000020b087825 */ /* 0x000fe200078e021c */
[----:B------:R-:W-:-:S02]  /*1aff0*/  F2FP.BF16.F32.PACK_AB R25, R38, R25 ;  /* 0x000000192619723e */ /* 0x000fc400000010ff */
[----:B------:R-:W-:Y:S02]  /*1b000*/  F2FP.BF16.F32.PACK_AB R14, R39, R14 ;  /* 0x0000000e270e723e */ /* 0x000fe400000010ff */
[----:B------:R-:W-:Y:S02]  /*1b010*/  F2FP.BF16.F32.PACK_AB R10, R47, R10 ;  /* 0x0000000a2f0a723e */ /* 0x000fe400000010ff */
[----:B------:R-:W-:Y:S02]  /*1b020*/  SEL R47, R25, R14, P0 ;  /* 0x0000000e192f7207 */ /* 0x000fe40000000000 */
[----:B------:R-:W-:Y:S02]  /*1b030*/  SEL R49, R14, R25, P0 ;  /* 0x000000190e317207 */ /* 0x000fe40000000000 */
[----:B------:R-:W-:Y:S02]  /*1b040*/  IADD3 R25, P3, R8, 0x20, RZ ;  /* 0x0000002008197810 */ /* 0x000fe40007f7e0ff */
[----:B------:R-:W-:-:S02]  /*1b050*/  F2FP.BF16.F32.PACK_AB R13, R46, R13 ;  /* 0x0000000d2e0d723e */ /* 0x000fc400000010ff */
[----:B------:R-:W-:Y:S01]  /*1b060*/  LOP3.LUT R4, R25, 0x380, RZ, 0xc0, !PT ;  /* 0x0000038019047812 */ /* 0x000fe200078ec0ff */
[----:B------:R-:W-:Y:S01]  /*1b070*/  IMAD.X R11, RZ, RZ, R9, P3 ;  /* 0x000000ffff0b7224 */ /* 0x000fe200018e0609 */
[----:B------:R-:W-:Y:S02]  /*1b080*/  F2FP.BF16.F32.PACK_AB R15, R44, R15 ;  /* 0x0000000f2c0f723e */ /* 0x000fe400000010ff */
[----:B------:R-:W-:Y:S02]  /*1b090*/  LOP3.LUT R5, R8, 0x380, RZ, 0xc0, !PT ;  /* 0x0000038008057812 */ /* 0x000fe400078ec0ff */
[----:B------:R-:W-:Y:S02]  /*1b0a0*/  F2FP.BF16.F32.PACK_AB R56, R56, R61 ;  /* 0x0000003d3838723e */ /* 0x000fe400000010ff */
[----:B------:R-:W-:Y:S02]  /*1b0b0*/  SHF.R.U64 R4, R4, 0x3, RZ ;  /* 0x0000000304047819 */ /* 0x000fe400000012ff */
[----:B------:R-:W-:-:S02]  /*1b0c0*/  IADD3 R63, P1, R8, 0x60, RZ ;  /* 0x00000060083f7810 */ /* 0x000fc40007f3e0ff */
[----:B------:R-:W-:Y:S02]  /*1b0d0*/  IADD3 R61, P2, R8, 0x40, RZ ;  /* 0x00000040083d7810 */ /* 0x000fe40007f5e0ff */
[----:B------:R-:W-:Y:S02]  /*1b0e0*/  SEL R51, R13, R10, P0 ;  /* 0x0000000a0d337207 */ /* 0x000fe40000000000 */
[----:B------:R-:W-:Y:S02]  /*1b0f0*/  F2FP.BF16.F32.PACK_AB R32, R32, R33 ;  /* 0x000000212020723e */ /* 0x000fe400000010ff */
[----:B------:R-:W-:Y:S02]  /*1b100*/  SEL R39, R15, R12, P0 ;  /* 0x0000000c0f277207 */ /* 0x000fe40000000000 */
[----:B------:R-:W-:Y:S02]  /*1b110*/  SEL R13, R10, R13, P0 ;  /* 0x0000000d0a0d7207 */ /* 0x000fe40000000000 */
[----:B------:R-:W-:-:S02]  /*1b120*/  SHF.R.U64 R5, R5, 0x3, RZ ;  /* 0x0000000305057819 */ /* 0x000fc400000012ff */
[----:B------:R-:W-:Y:S02]  /*1b130*/  SEL R33, R56, R59, P0 ;  /* 0x0000003b38217207 */ /* 0x000fe40000000000 */
[----:B------:R-:W-:Y:S02]  /*1b140*/  SEL R15, R12, R15, P0 ;  /* 0x0000000f0c0f7207 */ /* 0x000fe40000000000 */
[----:B------:R-:W-:Y:S02]  /*1b150*/  LOP3.LUT R10, R4, R25, RZ, 0x3c, !PT ;  /* 0x00000019040a7212 */ /* 0x000fe400078e3cff */
[----:B------:R-:W-:Y:S02]  /*1b160*/  SEL R59, R59, R56, P0 ;  /* 0x000000383b3b7207 */ /* 0x000fe40000000000 */
[----:B------:R-:W-:Y:S02]  /*1b170*/  LOP3.LUT R4, R61, 0x380, RZ, 0xc0, !PT ;  /* 0x000003803d047812 */ /* 0x000fe400078ec0ff */
[----:B------:R-:W-:-:S02]  /*1b180*/  LOP3.LUT R14, R63, 0x380, RZ, 0xc0, !PT ;  /* 0x000003803f0e7812 */ /* 0x000fc400078ec0ff */
[----:B------:R-:W-:Y:S02]  /*1b190*/  F2FP.BF16.F32.PACK_AB R7, R54, R7 ;  /* 0x000000073607723e */ /* 0x000fe400000010ff */
[----:B------:R-:W-:Y:S02]  /*1b1a0*/  F2FP.BF16.F32.PACK_AB R6, R55, R6 ;  /* 0x000000063706723e */ /* 0x000fe400000010ff */
[----:B-----5:R-:W-:Y:S02]  /*1b1b0*/  SEL R45, R32, R27, P0 ;  /* 0x0000001b202d7207 */ /* 0x020fe40000000000 */
[----:B------:R-:W-:Y:S01]  /*1b1c0*/  LOP3.LUT R8, R5, R8, RZ, 0x3c, !PT ;  /* 0x0000000805087212 */ /* 0x000fe200078e3cff */
[----:B------:R-:W-:Y:S01]  /*1b1d0*/  IMAD.X R5, RZ, RZ, R9, P1 ;  /* 0x000000ffff057224 */ /* 0x000fe200008e0609 */
[----:B------:R-:W-:Y:S02]  /*1b1e0*/  SEL R27, R27, R32, P0 ;  /* 0x000000201b1b7207 */ /* 0x000fe40000000000 */
[----:B------:R-:W-:-:S02]  /*1b1f0*/  SHF.R.U64 R4, R4, 0x3, RZ ;  /* 0x0000000304047819 */ /* 0x000fc400000012ff */
[----:B------:R-:W-:Y:S02]  /*1b200*/  SHF.R.U64 R14, R14, 0x3, RZ ;  /* 0x000000030e0e7819 */ /* 0x000fe400000012ff */
[----:B------:R-:W-:Y:S02]  /*1b210*/  SEL R53, R7, R6, P0 ;  /* 0x0000000607357207 */ /* 0x000fe40000000000 */
[----:B------:R-:W-:Y:S01]  /*1b220*/  SEL R55, R6, R7, P0 ;  /* 0x0000000706377207 */ /* 0x000fe20000000000 */
[----:B------:R-:W-:Y:S01]  /*1b230*/  IMAD.X R7, RZ, RZ, R9, P2 ;  /* 0x000000ffff077224 */ /* 0x000fe200010e0609 */
[----:B------:R-:W-:Y:S02]  /*1b240*/  MOV R48, R8 ;  /* 0x0000000800307202 */ /* 0x000fe40000000f00 */
[----:B------:R-:W-:Y:S02]  /*1b250*/  LOP3.LUT R6, R4, R61, RZ, 0x3c, !PT ;  /* 0x0000003d04067212 */ /* 0x000fe400078e3cff */
[----:B------:R-:W-:-:S02]  /*1b260*/  MOV R46, R10 ;  /* 0x0000000a002e7202 */ /* 0x000fc40000000f00 */
[----:B------:R-:W-:Y:S02]  /*1b270*/  LOP3.LUT R4, R14, R63, RZ, 0x3c, !PT ;  /* 0x0000003f0e047212 */ /* 0x000fe400078e3cff */
[----:B------:R-:W-:Y:S02]  /*1b280*/  MOV R44, R6 ;  /* 0x00000006002c7202 */ /* 0x000fe40000000f00 */
[----:B------:R-:W-:-:S04]  /*1b290*/  ISETP.NE.U32.AND P1, PT, RZ, UR4, PT ;  /* 0x00000004ff007c0c */ /* 0x000fc8000bf25070 */
[----:B------:R-:W-:Y:S01]  /*1b2a0*/  ISETP.NE.AND.EX P1, PT, RZ, UR5, PT, P1 ;  /* 0x00000005ff007c0c */ /* 0x000fe2000bf25310 */
[----:B------:R-:W-:Y:S01]  /*1b2b0*/  ULDC.64 UR4, c[0x0][0xc08] ;  /* 0x0003020000047ab9 */ /* 0x000fe20000000a00 */
[----:B---3--:R-:W-:Y:S01]  /*1b2c0*/  LOP3.LUT R12, R40, 0x2, RZ, 0x3c, !PT ;  /* 0x00000002280c7812 */ /* 0x008fe200078e3cff */
[----:B------:R-:W-:Y:S04]  /*1b2d0*/  SHFL.IDX PT, R33, R33, R40, 0x1c1f ;  /* 0x001c1f2821217589 */ /* 0x000fe800000e0000 */
[----:B------:R-:W0:Y:S04]  /*1b2e0*/  SHFL.IDX PT, R26, R59, R12, 0x1c1f ;  /* 0x001c1f0c3b1a7589 */ /* 0x000e2800000e0000 */
[----:B------:R-:W-:Y:S04]  /*1b2f0*/  SHFL.IDX PT, R45, R45, R40, 0x1c1f ;  /* 0x001c1f282d2d7589 */ /* 0x000fe800000e0000 */
[----:B------:R-:W1:Y:S04]  /*1b300*/  SHFL.IDX PT, R32, R27, R12, 0x1c1f ;  /* 0x001c1f0c1b207589 */ /* 0x000e6800000e0000 */
[----:B------:R3:W-:Y:S04]  /*1b310*/  SHFL.IDX PT, R8, R35, R40, 0x1c1f ;  /* 0x001c1f2823087589 */ /* 0x0007e800000e0000 */
[----:B------:R-:W4:Y:S04]  /*1b320*/  SHFL.IDX PT, R37, R37, R12, 0x1c1f ;  /* 0x001c1f0c25257589 */ /* 0x000f2800000e0000 */
[----:B------:R-:W-:Y:S01]  /*1b330*/  SHFL.IDX PT, R39, R39, R40, 0x1c1f ;  /* 0x001c1f2827277589 */ /* 0x000fe200000e0000 */
[----:B---3--:R-:W3:Y:S03]  /*1b340*/  LDC.64 R34, c[0x0][0xc00] ;  /* 0x00030000ff227b82 */ /* 0x008ee60000000a00 */
[----:B------:R-:W2:Y:S01]  /*1b350*/  SHFL.IDX PT, R10, R15, R12, 0x1c1f ;  /* 0x001c1f0c0f0a7589 */ /* 0x000ea200000e0000 */
[----:B0-----:R-:W-:-:S02]  /*1b360*/  SEL R24, R33, R26, P0 ;  /* 0x0000001a21187207 */ /* 0x001fc40000000000 */
[----:B------:R-:W-:Y:S01]  /*1b370*/  SEL R26, R26, R33, P0 ;  /* 0x000000211a1a7207 */ /* 0x000fe20000000000 */
[----:B------:R-:W-:Y:S01]  /*1b380*/  SHFL.IDX PT, R47, R47, R40, 0x1c1f ;  /* 0x001c1f282f2f7589 */ /* 0x000fe200000e0000 */
[----:B------:R-:W-:-:S03]  /*1b390*/  MOV R33, R4 ;  /* 0x0000000400217202 */ /* 0x000fc60000000f00 */
[----:B------:R-:W0:Y:S01]  /*1b3a0*/  SHFL.IDX PT, R36, R49, R12, 0x1c1f ;  /* 0x001c1f0c31247589 */ /* 0x000e2200000e0000 */
[----:B-1----:R-:W-:Y:S02]  /*1b3b0*/  SEL R25, R45, R32, P0 ;  /* 0x000000202d197207 */ /* 0x002fe40000000000 */
[----:B------:R-:W-:Y:S01]  /*1b3c0*/  SEL R27, R32, R45, P0 ;  /* 0x0000002d201b7207 */ /* 0x000fe20000000000 */
[----:B------:R-:W-:Y:S01]  /*1b3d0*/  SHFL.IDX PT, R41, R41, R40, 0x1c1f ;  /* 0x001c1f2829297589 */ /* 0x000fe200000e0000 */
[----:B------:R-:W-:-:S03]  /*1b3e0*/  IMAD.MOV.U32 R32, RZ, RZ, RZ ;  /* 0x000000ffff207224 */ /* 0x000fc600078e00ff */
[----:B------:R-:W1:Y:S01]  /*1b3f0*/  SHFL.IDX PT, R14, R43, R12, 0x1c1f ;  /* 0x001c1f0c2b0e7589 */ /* 0x000e6200000e0000 */
[----:B----4-:R-:W-:Y:S02]  /*1b400*/  SEL R4, R8, R37, P0 ;  /* 0x0000002508047207 */ /* 0x010fe40000000000 */
[----:B------:R-:W-:Y:S01]  /*1b410*/  SEL R6, R37, R8, P0 ;  /* 0x0000000825067207 */ /* 0x000fe20000000000 */
[----:B------:R-:W-:Y:S04]  /*1b420*/  SHFL.IDX PT, R51, R51, R40, 0x1c1f ;  /* 0x001c1f2833337589 */ /* 0x000fe800000e0000 */
[----:B------:R-:W4:Y:S01]  /*1b430*/  SHFL.IDX PT, R38, R13, R12, 0x1c1f ;  /* 0x001c1f0c0d267589 */ /* 0x000f2200000e0000 */
[----:B--2---:R-:W-:Y:S02]  /*1b440*/  SEL R8, R39, R10, P0 ;  /* 0x0000000a27087207 */ /* 0x004fe40000000000 */
[----:B------:R-:W-:Y:S01]  /*1b450*/  SEL R10, R10, R39, P0 ;  /* 0x000000270a0a7207 */ /* 0x000fe20000000000 */
[----:B------:R-:W-:Y:S04]  /*1b460*/  SHFL.IDX PT, R53, R53, R40, 0x1c1f ;  /* 0x001c1f2835357589 */ /* 0x000fe800000e0000 */
[----:B------:R1:W2:Y:S01]  /*1b470*/  SHFL.IDX PT, R42, R55, R12, 0x1c1f ;  /* 0x001c1f0c372a7589 */ /* 0x0002a200000e0000 */
[----:B0-----:R-:W-:-:S02]  /*1b480*/  SEL R5, R47, R36, P0 ;  /* 0x000000242f057207 */ /* 0x001fc40000000000 */
[----:B------:R-:W-:Y:S01]  /*1b490*/  SEL R7, R36, R47, P0 ;  /* 0x0000002f24077207 */ /* 0x000fe20000000000 */
[----:B------:R-:W-:Y:S01]  /*1b4a0*/  BAR.SYNC.DEFER_BLOCKING 0x1, 0x180 ;  /* 0x0046000000007b1d */ /* 0x000fe20000010000 */
[----:B-1----:R-:W-:Y:S02]  /*1b4b0*/  SEL R12, R41, R14, P0 ;  /* 0x0000000e290c7207 */ /* 0x002fe40000000000 */
[----:B------:R-:W-:Y:S02]  /*1b4c0*/  SEL R14, R14, R41, P0 ;  /* 0x000000290e0e7207 */ /* 0x000fe40000000000 */
[----:B----4-:R-:W-:Y:S02]  /*1b4d0*/  SEL R9, R51, R38, P0 ;  /* 0x0000002633097207 */ /* 0x010fe40000000000 */
[----:B------:R-:W-:Y:S02]  /*1b4e0*/  SEL R11, R38, R51, P0 ;  /* 0x00000033260b7207 */ /* 0x000fe40000000000 */
[----:B--2---:R-:W-:-:S02]  /*1b4f0*/  SEL R13, R53, R42, P0 ;  /* 0x0000002a350d7207 */ /* 0x004fc40000000000 */
[----:B------:R-:W-:Y:S01]  /*1b500*/  SEL R15, R42, R53, P0 ;  /* 0x000000352a0f7207 */ /* 0x000fe20000000000 */
[----:B------:R3:W-:Y:S04]  /*1b510*/  STSM.16.M88.4 [R48], R24 ;  /* 0x0000001830007844 */ /* 0x0007e80000000200 */
[----:B------:R-:W-:Y:S04]  /*1b520*/  STSM.16.M88.4 [R46], R4 ;  /* 0x000000042e007844 */ /* 0x000fe80000000200 */
[----:B------:R-:W-:Y:S04]  /*1b530*/  STSM.16.M88.4 [R44], R8 ;  /* 0x000000082c007844 */ /* 0x000fe80000000200 */
[----:B------:R0:W-:Y:S01]  /*1b540*/  STSM.16.M88.4 [R33], R12 ;  /* 0x0000000c21007844 */ /* 0x0001e20000000200 */
[----:B---3--:R-:W-:Y:S01]  /*1b550*/  IMAD.WIDE R24, R62, 0x4, R34 ;  /* 0x000000043e187825 */ /* 0x008fe200078e0222 */
[----:B------:R-:W-:Y:S08]  /*1b560*/  BAR.SYNC.DEFER_BLOCKING 0x1, 0x180 ;  /* 0x0046000000007b1d */ /* 0x000ff00000010000 */
[----:B------:R-:W1:Y:S01]  /*1b570*/  LDC R34, c[0x0][0xbe8] ;  /* 0x0002fa00ff227b82 */ /* 0x000e620000000800 */
[----:B------:R-:W2:Y:S01]  /*1b580*/  @P1 LDG.E R32, desc[UR44][R24.64] ;  /* 0x0000002c18201981 */ /* 0x000ea2000c1e1900 */
[----:B------:R-:W-:Y:S01]  /*1b590*/  ISETP.NE.U32.AND P0, PT, RZ, UR4, PT ;  /* 0x00000004ff007c0c */ /* 0x000fe2000bf05070 */
[----:B0-----:R-:W-:Y:S01]  /*1b5a0*/  IMAD.IADD R13, R64, 0x1, R58 ;  /* 0x00000001400d7824 */ /* 0x001fe200078e023a */
[----:B------:R-:W-:-:S02]  /*1b5b0*/  LEA.HI R31, R31, R30, RZ, 0x7 ;  /* 0x0000001e1f1f7211 */ /* 0x000fc400078f38ff */
[----:B------:R-:W-:Y:S01]  /*1b5c0*/  ISETP.NE.AND.EX P0, PT, RZ, UR5, PT, P0 ;  /* 0x00000005ff007c0c */ /* 0x000fe2000bf05300 */
[----:B------:R-:W-:Y:S01]  /*1b5d0*/  ULDC.64 UR4, c[0x0][0xb98] ;  /* 0x0002e60000047ab9 */ /* 0x000fe20000000a00 */
[----:B-1----:R-:W-:Y:S02]  /*1b5e0*/  ISETP.NE.AND P2, PT, R34, 0x1, PT ;  /* 0x000000012200780c */ /* 0x002fe40003f45270 */
[----:B------:R-:W-:Y:S02]  /*1b5f0*/  SHF.R.S32.HI R38, RZ, 0x1f, R60 ;  /* 0x0000001fff267819 */ /* 0x000fe4000001143c */
[----:B------:R-:W-:Y:S02]  /*1b600*/  LOP3.LUT R9, R31, 0xffffff80, RZ, 0xc0, !PT ;  /* 0xffffff801f097812 */ /* 0x000fe400078ec0ff */
[----:B------:R-:W-:Y:S01]  /*1b610*/  SHF.R.S32.HI R36, RZ, 0x1f, R62 ;  /* 0x0000001fff247819 */ /* 0x000fe2000001143e */
[----:B------:R-:W-:Y:S01]  /*1b620*/  IMAD R4, R38, UR6, RZ ;  /* 0x0000000626047c24 */ /* 0x000fe2000f8e02ff */
[----:B------:R-:W-:Y:S01]  /*1b630*/  SEL R35, R62, RZ, !P1 ;  /* 0x000000ff3e237207 */ /* 0x000fe20004800000 */
[----:B------:R-:W-:Y:S01]  /*1b640*/  IMAD.IADD R30, R30, 0x1, -R9 ;  /* 0x000000011e1e7824 */ /* 0x000fe200078e0a09 */
[----:B------:R-:W-:Y:S01]  /*1b650*/  SEL R36, R36, RZ, !P1 ;  /* 0x000000ff24247207 */ /* 0x000fe20004800000 */
[----:B------:R-:W0:Y:S01]  /*1b660*/  @P0 LDC.64 R8, c[0x0][0xc08] ;  /* 0x00030200ff080b82 */ /* 0x000e220000000a00 */
[----:B------:R-:W-:Y:S01]  /*1b670*/  IMAD R7, R60, UR7, R4 ;  /* 0x000000073c077c24 */ /* 0x000fe2000f8e0204 */
[----:B------:R-:W-:-:S02]  /*1b680*/  SHF.R.S32.HI R31, RZ, 0x7, R31 ;  /* 0x00000007ff1f7819 */ /* 0x000fc4000001141f */
[----:B------:R-:W-:-:S04]  /*1b690*/  SHF.R.S32.HI R15, RZ, 0x1f, R30 ;  /* 0x0000001fff0f7819 */ /* 0x000fc8000001141e */
[----:B------:R-:W1:Y:S01]  /*1b6a0*/  @P2 LDC R26, c[0x0][0xbec] ;  /* 0x0002fb00ff1a2b82 */ /* 0x000e620000000800 */
[CC--:B------:R-:W-:Y:S02]  /*1b6b0*/  LEA.HI R10, R15.reuse, R30.reuse, RZ, 0x2 ;  /* 0x0000001e0f0a7211 */ /* 0x0c0fe400078f10ff */
[----:B------:R-:W-:Y:S02]  /*1b6c0*/  LEA.HI R15, R15, R30, RZ, 0x5 ;  /* 0x0000001e0f0f7211 */ /* 0x000fe400078f28ff */
[----:B------:R-:W-:Y:S02]  /*1b6d0*/  SHF.R.S32.HI R14, RZ, 0x2, R10 ;  /* 0x00000002ff0e7819 */ /* 0x000fe4000001140a */
[----:B------:R-:W-:Y:S01]  /*1b6e0*/  SHF.R.S32.HI R15, RZ, 0x5, R15 ;  /* 0x00000005ff0f7819 */ /* 0x000fe2000001140f */
[----:B------:R-:W3:Y:S01]  /*1b6f0*/  @P2 LDC R27, c[0x0][0xbf0] ;  /* 0x0002fc00ff1b2b82 */ /* 0x000ee20000000800 */
[----:B-1----:R-:W-:Y:S01]  /*1b700*/  @P2 IMAD.HI.U32 R6, R13, R26, RZ ;  /* 0x0000001a0d062227 */ /* 0x002fe200078e00ff */
[----:B--2---:R-:W-:-:S03]  /*1b710*/  SHF.R.S32.HI R33, RZ, 0x1f, R32 ;  /* 0x0000001fff217819 */ /* 0x004fc60000011420 */
[----:B------:R-:W-:Y:S01]  /*1b720*/  IMAD.WIDE.U32 R4, R60, UR6, R32 ;  /* 0x000000063c047c25 */ /* 0x000fe2000f8e0020 */
[----:B------:R-:W-:-:S03]  /*1b730*/  ULDC UR6, c[0x0][0xa88] ;  /* 0x0002a20000067ab9 */ /* 0x000fc60000000800 */
[----:B------:R-:W-:Y:S02]  /*1b740*/  IMAD.IADD R5, R5, 0x1, R7 ;  /* 0x0000000105057824 */ /* 0x000fe400078e0207 */
[----:B------:R-:W-:Y:S01]  /*1b750*/  IMAD.MOV.U32 R7, RZ, RZ, R13 ;  /* 0x000000ffff077224 */ /* 0x000fe200078e000d */
[----:B---3--:R-:W-:Y:S01]  /*1b760*/  @P2 SHF.R.U32.HI R7, RZ, R27, R6 ;  /* 0x0000001bff072219 */ /* 0x008fe20000011606 */
[----:B------:R-:W-:Y:S01]  /*1b770*/  IMAD R6, R36, UR4, RZ ;  /* 0x0000000424067c24 */ /* 0x000fe2000f8e02ff */
[----:B------:R-:W-:Y:S01]  /*1b780*/  SHF.R.S32.HI R27, RZ, 0x1f, R10 ;  /* 0x0000001fff1b7819 */ /* 0x000fe2000001140a */
[----:B------:R-:W-:-:S03]  /*1b790*/  IMAD.WIDE.U32 R4, R35, UR4, R4 ;  /* 0x0000000423047c25 */ /* 0x000fc6000f8e0004 */
[----:B------:R-:W-:Y:S01]  /*1b7a0*/  LEA.HI R27, R27, R14, RZ, 0x3 ;  /* 0x0000000e1b1b7211 */ /* 0x000fe200078f18ff */
[----:B------:R-:W-:Y:S02]  /*1b7b0*/  IMAD.MOV R11, RZ, RZ, -R7 ;  /* 0x000000ffff0b7224 */ /* 0x000fe400078e0a07 */
[----:B------:R-:W-:Y:S01]  /*1b7c0*/  IMAD R12, R35, UR5, R6 ;  /* 0x00000005230c7c24 */ /* 0x000fe2000f8e0206 */
[----:B------:R-:W-:Y:S01]  /*1b7d0*/  IADD3 R6, P3, R7, R4, RZ ;  /* 0x0000000407067210 */ /* 0x000fe20007f7e0ff */
[----:B------:R-:W-:Y:S01]  /*1b7e0*/  IMAD R11, R34, R11, R13 ;  /* 0x0000000b220b7224 */ /* 0x000fe200078e020d */
[----:B------:R-:W-:Y:S01]  /*1b7f0*/  SHF.R.S32.HI R13, RZ, 0x1f, R7 ;  /* 0x0000001fff0d7819 */ /* 0x000fe20000011407 */
[----:B------:R-:W-:Y:S01]  /*1b800*/  ULDC.64 UR4, c[0x0][0xb88] ;  /* 0x0002e20000047ab9 */ /* 0x000fe20000000a00 */
[----:B------:R-:W-:Y:S02]  /*1b810*/  LOP3.LUT R27, R27, 0xfffffff8, RZ, 0xc0, !PT ;  /* 0xfffffff81b1b7812 */ /* 0x000fe400078ec0ff */
[----:B------:R-:W-:Y:S01]  /*1b820*/  IADD3.X R7, R13, R5, R12, P3, !PT ;  /* 0x000000050d077210 */ /* 0x000fe20001ffe40c */
[----:B0-----:R-:W-:Y:S01]  /*1b830*/  @P0 IMAD.WIDE R4, R62, 0x4, R8 ;  /* 0x000000043e040825 */ /* 0x001fe200078e0208 */
[----:B------:R-:W-:-:S03]  /*1b840*/  SHF.R.S32.HI R10, RZ, 0x1f, R11 ;  /* 0x0000001fff0a7819 */ /* 0x000fc6000001140b */
[----:B------:R-:W-:Y:S02]  /*1b850*/  IMAD.U32 R9, RZ, RZ, UR6 ;  /* 0x00000006ff097e24 */ /* 0x000fe4000f8e00ff */
[----:B------:R-:W-:Y:S02]  /*1b860*/  IMAD R10, R10, UR4, RZ ;  /* 0x000000040a0a7c24 */ /* 0x000fe4000f8e02ff */
[C---:B------:R-:W-:Y:S02]  /*1b870*/  IMAD.WIDE.U32 R6, R11.reuse, UR4, R6 ;  /* 0x000000040b067c25 */ /* 0x040fe4000f8e0006 */
[----:B------:R0:W5:Y:S02]  /*1b880*/  @P0 LDG.E R9, desc[UR44][R4.64] ;  /* 0x0000002c04090981 */ /* 0x000164000c1e1900 */
[----:B------:R-:W-:Y:S01]  /*1b890*/  IMAD R13, R11, UR5, R10 ;  /* 0x000000050b0d7c24 */ /* 0x000fe2000f8e020a */
[----:B------:R-:W-:Y:S01]  /*1b8a0*/  ULDC.64 UR4, c[0x0][0xb50] ;  /* 0x0002d40000047ab9 */ /* 0x000fe20000000a00 */
[----:B------:R-:W-:Y:S01]  /*1b8b0*/  IMAD.HI R8, R31, 0x55555556, RZ ;  /* 0x555555561f087827 */ /* 0x000fe200078e02ff */
[----:B------:R-:W-:-:S03]  /*1b8c0*/  LEA R10, P3, R6, UR4, 0x2 ;  /* 0x00000004060a7c11 */ /* 0x000fc6000f8610ff */
[----:B------:R-:W-:Y:S01]  /*1b8d0*/  IMAD.IADD R7, R7, 0x1, R13 ;  /* 0x0000000107077824 */ /* 0x000fe200078e020d */
[----:B------:R-:W-:Y:S01]  /*1b8e0*/  LEA.HI R8, R8, R8, RZ, 0x1 ;  /* 0x0000000808087211 */ /* 0x000fe200078f08ff */
[----:B------:R-:W-:-:S03]  /*1b8f0*/  IMAD.IADD R14, R14, 0x1, -R27 ;  /* 0x000000010e0e7824 */ /* 0x000fc600078e0a1b */
[----:B------:R-:W-:Y:S01]  /*1b900*/  LEA.HI.X R7, R6, UR5, R7, 0x2, P3 ;  /* 0x0000000506077c11 */ /* 0x000fe200098f1407 */
[----:B------:R-:W-:Y:S02]  /*1b910*/  IMAD R8, R8, -0x3, R31 ;  /* 0xfffffffd08087824 */ /* 0x000fe400078e021f */
[----:B------:R-:W-:Y:S01]  /*1b920*/  IMAD R15, R15, 0x10, R14 ;  /* 0x000000100f0f7824 */ /* 0x000fe200078e020e */
[----:B0-----:R-:W-:Y:S06]  /*1b930*/  @P0 BRA `(.L_x_14642) ;  /* 0x0000000000100947 */ /* 0x001fec0003800000 */
[----:B------:R-:W-:Y:S05]  /*1b940*/  @!P1 BRA `(.L_x_14642) ;  /* 0x00000000000c9947 */ /* 0x000fea0003800000 */
[----:B------:R-:W2:Y:S04]  /*1b950*/  LDG.E R4, desc[UR44][R24.64] ;  /* 0x0000002c18047981 */ /* 0x000ea8000c1e1900 */
[----:B-----5:R-:W2:Y:S02]  /*1b960*/  LDG.E R9, desc[UR44][R24.64+0x4] ;  /* 0x0000042c18097981 */ /* 0x020ea4000c1e1900 */
[----:B--2---:R-:W-:-:S07]  /*1b970*/  IMAD.IADD R9, R9, 0x1, -R4 ;  /* 0x0000000109097824 */ /* 0x004fce00078e0a04 */
.L_x_14642:
[----:B------:R-:W-:Y:S01]  /*1b980*/  IMAD R5, R2, 0x40, R3 ;  /* 0x0000004002057824 */ /* 0x000fe200078e0203 */
[----:B------:R-:W-:Y:S01]  /*1b990*/  SHFL.IDX PT, R24, R10, RZ, 0x1c1f ;  /* 0x001c1fff0a187589 */ /* 0x000fe200000e0000 */
[----:B------:R-:W-:Y:S01]  /*1b9a0*/  IMAD R6, R8, 0x40, R15 ;  /* 0x0000004008067824 */ /* 0x000fe200078e020f */
[----:B------:R-:W-:Y:S01]  /*1b9b0*/  LOP3.LUT P0, RZ, R30, 0x3, RZ, 0xc0, !PT ;  /* 0x000000031eff7812 */ /* 0x000fe2000780c0ff */
[----:B------:R-:W-:Y:S01]  /*1b9c0*/  IMAD.WIDE R28, R5, 0x2, R28 ;  /* 0x00000002051c7825 */ /* 0x000fe200078e021c */
[----:B------:R-:W0:Y:S01]  /*1b9d0*/  SHFL.IDX PT, R25, R7, RZ, 0x1c1f ;  /* 0x001c1fff07197589 */ /* 0x000e2200000e0000 */
[----:B------:R-:W1:Y:S01]  /*1b9e0*/  @P2 LDC R39, c[0x0][0xbec] ;  /* 0x0002fb00ff272b82 */ /* 0x000e620000000800 */
[----:B------:R-:W-:Y:S01]  /*1b9f0*/  ULDC.64 UR4, c[0x0][0xaa0] ;  /* 0x0002a80000047ab9 */ /* 0x000fe20000000a00 */
[----:B------:R-:W-:Y:S01]  /*1ba00*/  IMAD.IADD R6, R6, 0x1, R58 ;  /* 0x0000000106067824 */ /* 0x000fe200078e023a */
[----:B------:R-:W-:Y:S01]  /*1ba10*/  SHFL.IDX PT, R26, R10, 0x1, 0x1c1f ;  /* 0x003c1f000a1a7f89 */ /* 0x000fe200000e0000 */
[----:B-----5:R-:W-:Y:S01]  /*1ba20*/  IMAD R37, R9, R34, RZ ;  /* 0x0000002209257224 */ /* 0x020fe200078e02ff */
[----:B------:R-:W-:Y:S01]  /*1ba30*/  IADD3 R9, P3, R28, 0x1800, RZ ;  /* 0x000018001c097810 */ /* 0x000fe20007f7e0ff */
[----:B------:R-:W-:Y:S01]  /*1ba40*/  VIADD R4, R6, 0x8 ;  /* 0x0000000806047836 */ /* 0x000fe20000000000 */
[----:B------:R-:W2:Y:S01]  /*1ba50*/  SHFL.IDX PT, R27, R7, 0x1, 0x1c1f ;  /* 0x003c1f00071b7f89 */ /* 0x000ea200000e0000 */
[----:B------:R-:W-:-:S02]  /*1ba60*/  IADD3 R13, P4, R28, 0x3000, RZ ;  /* 0x000030001c0d7810 */ /* 0x000fc40007f9e0ff */
[-C--:B------:R-:W-:Y:S02]  /*1ba70*/  ISETP.GE.OR P1, PT, R6, R37.reuse, P0 ;  /* 0x000000250600720c */ /* 0x080fe40000726670 */
[----:B------:R-:W-:Y:S02]  /*1ba80*/  LOP3.LUT R5, R28, 0x380, RZ, 0xc0, !PT ;  /* 0x000003801c057812 */ /* 0x000fe400078ec0ff */
[----:B------:R-:W-:Y:S02]  /*1ba90*/  LOP3.LUT R8, R9, 0x380, RZ, 0xc0, !PT ;  /* 0x0000038009087812 */ /* 0x000fe400078ec0ff */
[----:B------:R-:W-:Y:S02]  /*1baa0*/  ISETP.GE.OR P0, PT, R4, R37, P0 ;  /* 0x000000250400720c */ /* 0x000fe40000706670 */
[----:B------:R-:W-:Y:S02]  /*1bab0*/  LOP3.LUT R12, R13, 0x380, RZ, 0xc0, !PT ;  /* 0x000003800d0c7812 */ /* 0x000fe400078ec0ff */
[----:B------:R-:W-:-:S02]  /*1bac0*/  SHF.R.U64 R5, R5, 0x3, RZ ;  /* 0x0000000305057819 */ /* 0x000fc400000012ff */
[----:B------:R-:W-:Y:S01]  /*1bad0*/  SHF.R.U64 R8, R8, 0x3, RZ ;  /* 0x0000000308087819 */ /* 0x000fe200000012ff */
[----:B0-----:R0:W-:Y:S01]  /*1bae0*/  @!P1 ST.E desc[UR44][R24.64], R57 ;  /* 0x0000003918009985 */ /* 0x0011e2000c10192c */
[----:B------:R-:W-:Y:S02]  /*1baf0*/  SHF.R.U64 R12, R12, 0x3, RZ ;  /* 0x000000030c0c7819 */ /* 0x000fe400000012ff */
[----:B------:R-:W-:Y:S01]  /*1bb00*/  LOP3.LUT R4, R5, R28, RZ, 0x3c, !PT ;  /* 0x0000001c05047212 */ /* 0x000fe200078e3cff */
[--C-:B------:R-:W-:Y:S01]  /*1bb10*/  IMAD.MOV.U32 R5, RZ, RZ, R29.reuse ;  /* 0x000000ffff057224 */ /* 0x100fe200078e001d */
[----:B------:R-:W-:Y:S01]  /*1bb20*/  LOP3.LUT R8, R8, R9, RZ, 0x3c, !PT ;  /* 0x0000000908087212 */ /* 0x000fe200078e3cff */
[--C-:B------:R-:W-:Y:S01]  /*1bb30*/  IMAD.X R9, RZ, RZ, R29.reuse, P3 ;  /* 0x000000ffff097224 */ /* 0x100fe200018e061d */
[----:B------:R-:W-:Y:S01]  /*1bb40*/  LOP3.LUT R12, R12, R13, RZ, 0x3c, !PT ;  /* 0x0000000d0c0c7212 */ /* 0x000fe200078e3cff */
[----:B------:R-:W-:Y:S01]  /*1bb50*/  IMAD.X R13, RZ, RZ, R29, P4 ;  /* 0x000000ffff0d7224 */ /* 0x000fe200020e061d */
[----:B--2---:R2:W-:Y:S04]  /*1bb60*/  @!P0 ST.E desc[UR44][R26.64], R20 ;  /* 0x000000141a008985 */ /* 0x0045e8000c10192c */
[----:B------:R-:W3:Y:S04]  /*1bb70*/  LD.E.128 R4, desc[UR44][R4.64] ;  /* 0x0000002c04047980 */ /* 0x000ee8000c101d00 */
[----:B------:R-:W4:Y:S04]  /*1bb80*/  LD.E.128 R8, desc[UR44][R8.64] ;  /* 0x0000002c08087980 */ /* 0x000f28000c101d00 */
[----:B------:R-:W4:Y:S01]  /*1bb90*/  LD.E.128 R12, desc[UR44][R12.64] ;  /* 0x0000002c0c0c7980 */ /* 0x000f22000c101d00 */
[----:B------:R-:W-:-:S04]  /*1bba0*/  IADD3 R31, P0, R28, 0x4800, RZ ;  /* 0x000048001c1f7810 */ /* 0x000fc80007f1e0ff */
[----:B------:R-:W-:Y:S01]  /*1bbb0*/  LOP3.LUT R28, R31, 0x380, RZ, 0xc0, !PT ;  /* 0x000003801f1c7812 */ /* 0x000fe200078ec0ff */
[----:B0-----:R-:W-:Y:S02]  /*1bbc0*/  IMAD.X R25, RZ, RZ, R29, P0 ;  /* 0x000000ffff197224 */ /* 0x001fe400000e061d */
[----:B------:R-:W-:Y:S01]  /*1bbd0*/  IMAD R29, R33, UR4, RZ ;  /* 0x00000004211d7c24 */ /* 0x000fe2000f8e02ff */
[----:B------:R-:W-:Y:S01]  /*1bbe0*/  SHF.R.U64 R24, R28, 0x3, RZ ;  /* 0x000000031c187819 */ /* 0x000fe200000012ff */
[----:B------:R-:W0:Y:S03]  /*1bbf0*/  @P2 LDC R33, c[0x0][0xbf0] ;  /* 0x0002fc00ff212b82 */ /* 0x000e260000000800 */
[----:B------:R-:W-:Y:S01]  /*1bc00*/  LOP3.LUT R24, R24, R31, RZ, 0x3c, !PT ;  /* 0x0000001f18187212 */ /* 0x000fe200078e3cff */
[C---:B------:R-:W-:Y:S02]  /*1bc10*/  IMAD R31, R32.reuse, UR5, R29 ;  /* 0x00000005201f7c24 */ /* 0x040fe4000f8e021d */
[----:B------:R-:W-:Y:S01]  /*1bc20*/  IMAD.WIDE.U32 R28, R32, UR4, RZ ;  /* 0x00000004201c7c25 */ /* 0x000fe2000f8e00ff */
[----:B------:R-:W-:-:S02]  /*1bc30*/  ULDC.64 UR4, c[0x0][0xae8] ;  /* 0x0002ba0000047ab9 */ /* 0x000fc40000000a00 */
[----:B--2---:R-:W5:Y:S01]  /*1bc40*/  LD.E.128 R24, desc[UR44][R24.64] ;  /* 0x0000002c18187980 */ /* 0x004f62000c101d00 */
[----:B------:R-:W-:Y:S02]  /*1bc50*/  IMAD R30, R21, 0x30, R2 ;  /* 0x00000030151e7824 */ /* 0x000fe400078e0202 */
[----:B------:R-:W-:Y:S01]  /*1bc60*/  IMAD R20, R38, UR4, RZ ;  /* 0x0000000426147c24 */ /* 0x000fe2000f8e02ff */
[----:B------:R-:W-:Y:S01]  /*1bc70*/  @!PT LDS RZ, [RZ] ;  /* 0x00000000fffff984 */ /* 0x000fe20000000800 */
[----:B------:R-:W-:Y:S01]  /*1bc80*/  @!PT LDS RZ, [RZ] ;  /* 0x00000000fffff984 */ /* 0x000fe20000000800 */
[----:B------:R-:W-:Y:S01]  /*1bc90*/  @!PT LDS RZ, [RZ] ;  /* 0x00000000fffff984 */ /* 0x000fe20000000800 */
[----:B------:R-:W-:Y:S01]  /*1bca0*/  @!PT LDS RZ, [RZ] ;  /* 0x00000000fffff984 */ /* 0x000fe20000000800 */
[----:B------:R2:W-:Y:S06]  /*1bcb0*/  MEMBAR.ALL.CTA ;  /* 0x0000000000007992 */ /* 0x0005ec0000008000 */
[----:B--2---:R-:W2:Y:S01]  /*1bcc0*/  FENCE.VIEW.ASYNC.S ;  /* 0x00000000000073c6 */ /* 0x004ea20000000000 */
[----:B------:R-:W-:-:S02]  /*1bcd0*/  IMAD.IADD R29, R29, 0x1, R31 ;  /* 0x000000011d1d7824 */ /* 0x000fc400078e021f */
[----:B------:R-:W-:Y:S02]  /*1bce0*/  IMAD.IADD R32, R58, 0x1, R30 ;  /* 0x000000013a207824 */ /* 0x000fe400078e021e */
[C---:B------:R-:W-:Y:S02]  /*1bcf0*/  IMAD R31, R60.reuse, UR5, R20 ;  /* 0x000000053c1f7c24 */ /* 0x040fe4000f8e0214 */
[----:B------:R-:W-:Y:S01]  /*1bd00*/  IMAD.WIDE.U32 R20, R60, UR4, R28 ;  /* 0x000000043c147c25 */ /* 0x000fe2000f8e001c */
[----:B------:R-:W-:-:S03]  /*1bd10*/  ULDC.64 UR4, c[0x0][0xaf0] ;  /* 0x0002bc0000047ab9 */ /* 0x000fc60000000a00 */
[----:B-1----:R-:W-:-:S04]  /*1bd20*/  @P2 IMAD.HI.U32 R28, R32, R39, RZ ;  /* 0x00000027201c2227 */ /* 0x002fc800078e00ff */
[----:B------:R-:W-:Y:S01]  /*1bd30*/  IMAD.MOV.U32 R29, RZ, RZ, R32 ;  /* 0x000000ffff1d7224 */ /* 0x000fe200078e0020 */
[----:B0-----:R-:W-:Y:S01]  /*1bd40*/  @P2 SHF.R.U32.HI R29, RZ, R33, R28 ;  /* 0x00000021ff1d2219 */ /* 0x001fe2000001161c */
[----:B------:R-:W-:Y:S02]  /*1bd50*/  IMAD.IADD R21, R21, 0x1, R31 ;  /* 0x0000000115157824 */ /* 0x000fe400078e021f */
[----:B------:R-:W-:Y:S01]  /*1bd60*/  IMAD R30, R36, UR4, RZ ;  /* 0x00000004241e7c24 */ /* 0x000fe2000f8e02ff */
[----:B------:R-:W-:Y:S01]  /*1bd70*/  SHF.R.S32.HI R28, RZ, 0x1f, R29 ;  /* 0x0000001fff1c7819 */ /* 0x000fe2000001141d */
[----:B------:R-:W-:-:S04]  /*1bd80*/  IMAD.WIDE.U32 R20, R35, UR4, R20 ;  /* 0x0000000423147c25 */ /* 0x000fc8000f8e0014 */
        /* <DEDUP_REMOVED lines=18> */
[----:B------:R-:W-:Y:S01]  /*1beb0*/  ULDC UR4, c[0x0][0xac8] ;  /* 0x0002b20000047ab9 */ /* 0x000fe20000000800 */
[----:B------:R-:W-:Y:S02]  /*1bec0*/  VIADD R2, R34, 0x30 ;  /* 0x0000003022027836 */ /* 0x000fe40000000000 */
[----:B--2---:R-:W0:Y:S01]  /*1bed0*/  SHFL.IDX PT, R28, R32, RZ, 0x181f ;  /* 0x00181fff201c7589 */ /* 0x004e2200000e0000 */
[----:B------:R-:W-:Y:S01]  /*1bee0*/  LEA.HI.X R33, R20, UR5, R21, 0x1, P0 ;  /* 0x0000000514217c11 */ /* 0x000fe200080f0c15 */
[C---:B------:R-:W-:Y:S01]  /*1bef0*/  VIADD R20, R34.reuse, 0x60 ;  /* 0x0000006022147836 */ /* 0x040fe20000000000 */
[C---:B------:R-:W-:Y:S01]  /*1bf00*/  ISETP.GE.AND P0, PT, R3.reuse, UR4, PT ;  /* 0x0000000403007c0c */ /* 0x040fe2000bf06270 */
[----:B------:R-:W1:Y:S03]  /*1bf10*/  SHFL.IDX PT, R30, R32, 0x1, 0x181f ;  /* 0x00381f00201e7f89 */ /* 0x000e6600000e0000 */
[-C--:B------:R-:W-:Y:S01]  /*1bf20*/  ISETP.GE.OR P1, PT, R34, R37.reuse, P0 ;  /* 0x000000252200720c */ /* 0x080fe20000726670 */
[----:B------:R-:W2:Y:S01]  /*1bf30*/  SHFL.IDX PT, R36, R32, 0x2, 0x181f ;  /* 0x00581f0020247f89 */ /* 0x000ea200000e0000 */
[-C--:B------:R-:W-:Y:S01]  /*1bf40*/  ISETP.GE.OR P2, PT, R2, R37.reuse, P0 ;  /* 0x000000250200720c */ /* 0x080fe20000746670 */
[----:B------:R-:W-:Y:S01]  /*1bf50*/  VIADD R2, R22, 0x13220 ;  /* 0x0001322016027836 */ /* 0x000fe20000000000 */
[----:B------:R-:W-:Y:S01]  /*1bf60*/  ISETP.GE.OR P3, PT, R20, R37, P0 ;  /* 0x000000251400720c */ /* 0x000fe20000766670 */
[----:B------:R-:W2:Y:S03]  /*1bf70*/  SHFL.IDX PT, R21, R33, RZ, 0x181f ;  /* 0x00181fff21157589 */ /* 0x000ea600000e0000 */
[----:B------:R-:W-:Y:S01]  /*1bf80*/  PRMT R2, RZ, 0x654, R2 ;  /* 0x00000654ff027816 */ /* 0x000fe20000000002 */
[----:B------:R-:W2:Y:S03]  /*1bf90*/  SHFL.IDX PT, R29, R33, 0x1, 0x181f ;  /* 0x00381f00211d7f89 */ /* 0x000ea600000e0000 */
[----:B------:R1:W-:Y:S01]  /*1bfa0*/  SYNCS.ARRIVE.TRANS64.RED.A1T0 RZ, [R2+URZ], RZ ;  /* 0x000000ff02ff79a7 */ /* 0x0003e2000810043f */
[----:B------:R-:W2:Y:S01]  /*1bfb0*/  SHFL.IDX PT, R31, R33, 0x2, 0x181f ;  /* 0x00581f00211f7f89 */ /* 0x000ea200000e0000 */
[----:B0-----:R-:W-:-:S03]  /*1bfc0*/  @!P1 LEA R20, P4, R3, R28, 0x1 ;  /* 0x0000001c03149211 */ /* 0x001fc600078808ff */
[----:B------:R-:W0:Y:S01]  /*1bfd0*/  SHFL.IDX PT, R32, R32, 0x3, 0x181f ;  /* 0x00781f0020207f89 */ /* 0x000e2200000e0000 */
[----:B-1----:R-:W-:Y:S01]  /*1bfe0*/  VIADD R2, R34, 0x90 ;  /* 0x0000009022027836 */ /* 0x002fe20000000000 */
[C---:B------:R-:W-:Y:S02]  /*1bff0*/  @!P2 LEA R28, P5, R3.reuse, R30, 0x1 ;  /* 0x0000001e031ca211 */ /* 0x040fe400078a08ff */
[----:B------:R-:W1:Y:S01]  /*1c000*/  SHFL.IDX PT, R33, R33, 0x3, 0x181f ;  /* 0x00781f0021217f89 */ /* 0x000e6200000e0000 */
[C---:B--2---:R-:W-:Y:S02]  /*1c010*/  @!P3 LEA R30, P6, R3.reuse, R36, 0x1 ;  /* 0x00000024031eb211 */ /* 0x044fe400078c08ff */
[----:B------:R-:W-:Y:S02]  /*1c020*/  ISETP.GE.OR P0, PT, R2, R37, P0 ;  /* 0x000000250200720c */ /* 0x000fe40000706670 */
[C-C-:B------:R-:W-:Y:S02]  /*1c030*/  @!P1 LEA.HI.X R21, R3.reuse, R21, R0.reuse, 0x1, P4 ;  /* 0x0000001503159211 */ /* 0x140fe400020f0c00 */
[----:B------:R-:W-:-:S02]  /*1c040*/  @!P2 LEA.HI.X R29, R3, R29, R0, 0x1, P5 ;  /* 0x0000001d031da211 */ /* 0x000fc400028f0c00 */
[----:B------:R-:W-:Y:S01]  /*1c050*/  @!P3 LEA.HI.X R31, R3, R31, R0, 0x1, P6 ;  /* 0x0000001f031fb211 */ /* 0x000fe200030f0c00 */
[----:B---3--:R2:W-:Y:S04]  /*1c060*/  @!P1 ST.E.128 desc[UR44][R20.64], R4 ;  /* 0x0000000414009985 */ /* 0x0085e8000c101d2c */
[----:B----4-:R2:W-:Y:S04]  /*1c070*/  @!P2 ST.E.128 desc[UR44][R28.64], R8 ;  /* 0x000000081c00a985 */ /* 0x0105e8000c101d2c */
[----:B------:R2:W-:Y:S01]  /*1c080*/  @!P3 ST.E.128 desc[UR44][R30.64], R12 ;  /* 0x0000000c1e00b985 */ /* 0x0005e2000c101d2c */
[----:B01----:R-:W-:Y:S05]  /*1c090*/  @P0 BRA `(.L_x_14643) ;  /* 0x0000000800480947 */ /* 0x003fea0003800000 */
[----:B------:R-:W-:-:S04]  /*1c0a0*/  LEA R2, P0, R3, R32, 0x1 ;  /* 0x0000002003027211 */ /* 0x000fc800078008ff */
[----:B------:R-:W-:-:S05]  /*1c0b0*/  LEA.HI.X R3, R3, R33, R0, 0x1, P0 ;  /* 0x0000002103037211 */ /* 0x000fca00000f0c00 */
[----:B-----5:R0:W-:Y:S01]  /*1c0c0*/  ST.E.128 desc[UR44][R2.64], R24 ;  /* 0x0000001802007985 */ /* 0x0201e2000c101d2c */
[----:B------:R-:W-:Y:S05]  /*1c0d0*/  BRA `(.L_x_14643) ;  /* 0x0000000800387947 */ /* 0x000fea0003800000 */
.L_x_14641:
        /* <DEDUP_REMOVED lines=8> */
[----:B------:R-:W1:Y:S03]  /*1c160*/  LDC R27, c[0x0][0xbe8] ;  /* 0x0002fa00ff1b7b82 */ /* 0x000e660000000800 */
[----:B------:R-:W-:-:S13]  /*1c170*/  ISETP.NE.AND.EX P1, PT, RZ, UR5, PT, P1 ;  /* 0x00000005ff007c0c */ /* 0x000fda000bf25310 */
[----:B------:R-:W3:Y:S01]  /*1c180*/  @P1 LDC.64 R6, c[0x0][0xc08] ;  /* 0x00030200ff061b82 */ /* 0x000ee20000000a00 */
[----:B------:R-:W-:Y:S02]  /*1c190*/  ULDC UR4, c[0x0][0xa88] ;  /* 0x0002a20000047ab9 */ /* 0x000fe40000000800 */
[----:B------:R-:W-:Y:S02]  /*1c1a0*/  IMAD.U32 R8, RZ, RZ, UR4 ;  /* 0x00000004ff087e24 */ /* 0x000fe4000f8e00ff */
[----:B--2---:R-:W-:-:S04]  /*1c1b0*/  IMAD.WIDE R4, R11, 0x4, R4 ;  /* 0x000000040b047825 */ /* 0x004fc800078e0204 */
[----:B---3--:R-:W-:Y:S01]  /*1c1c0*/  @P1 IMAD.WIDE R6, R11, 0x4, R6 ;  /* 0x000000040b061825 */ /* 0x008fe200078e0206 */
[----:B------:R2:W5:Y:S04]  /*1c1d0*/  @P0 LDG.E R9, desc[UR44][R4.64] ;  /* 0x0000002c04090981 */ /* 0x000568000c1e1900 */
[----:B------:R2:W5:Y:S01]  /*1c1e0*/  @P1 LDG.E R8, desc[UR44][R6.64] ;  /* 0x0000002c06081981 */ /* 0x000562000c1e1900 */
[----:B-1----:R-:W-:Y:S02]  /*1c1f0*/  ISETP.NE.AND P2, PT, R27, 0x1, PT ;  /* 0x000000011b00780c */ /* 0x002fe40003f45270 */
[----:B------:R-:W-:Y:S02]  /*1c200*/  ISETP.GE.AND P3, PT, R30, 0xc0, PT ;  /* 0x000000c01e00780c */ /* 0x000fe40003f66270 */
[----:B------:R-:W-:-:S09]  /*1c210*/  SHF.R.S32.HI R10, RZ, 0x1f, R11 ;  /* 0x0000001fff0a7819 */ /* 0x000fd2000001140b */
[----:B------:R-:W1:Y:S01]  /*1c220*/  @P2 LDC R26, c[0x0][0xbec] ;  /* 0x0002fb00ff1a2b82 */ /* 0x000e620000000800 */
[----:B--2---:R-:W-:Y:S05]  /*1c230*/  @P1 BRA `(.L_x_14644) ;  /* 0x0000000000101947 */ /* 0x004fea0003800000 */
[----:B------:R-:W-:Y:S05]  /*1c240*/  @!P0 BRA `(.L_x_14644) ;  /* 0x00000000000c8947 */ /* 0x000fea0003800000 */
[----:B------:R-:W2:Y:S04]  /*1c250*/  LDG.E R7, desc[UR44][R4.64] ;  /* 0x0000002c04077981 */ /* 0x000ea8000c1e1900 */
[----:B-----5:R-:W2:Y:S02]  /*1c260*/  LDG.E R8, desc[UR44][R4.64+0x4] ;  /* 0x0000042c04087981 */ /* 0x020ea4000c1e1900 */
[----:B--2---:R-:W-:-:S07]  /*1c270*/  IMAD.IADD R8, R8, 0x1, -R7 ;  /* 0x0000000108087824 */ /* 0x004fce00078e0a07 */
.L_x_14644:
[----:B------:R-:W2:Y:S04]  /*1c280*/  LDL R29, [R1+0x4c] ;  /* 0x00004c00011d7983 */ /* 0x000ea80000100800 */
[----:B------:R3:W5:Y:S01]  /*1c290*/  LDL R28, [R1+0x28] ;  /* 0x00002800011c7983 */ /* 0x0007620000100800 */
[----:B------:R-:W-:Y:S01]  /*1c2a0*/  BSSY B1, `(.L_x_14645) ;  /* 0x000002c000017945 */ /* 0x000fe20003800000 */
[----:B------:R-:W-:Y:S02]  /*1c2b0*/  SEL R15, R11, RZ, !P0 ;  /* 0x000000ff0b0f7207 */ /* 0x000fe40004000000 */
[----:B------:R-:W-:Y:S02]  /*1c2c0*/  SEL R20, R10, RZ, !P0 ;  /* 0x000000ff0a147207 */ /* 0x000fe40004000000 */
[----:B-----5:R-:W-:-:S02]  /*1c2d0*/  SHF.R.S32.HI R12, RZ, 0x1f, R9 ;  /* 0x0000001fff0c7819 */ /* 0x020fc40000011409 */
[----:B--2---:R-:W-:Y:S01]  /*1c2e0*/  SHF.R.S32.HI R14, RZ, 0x1f, R29 ;  /* 0x0000001fff0e7819 */ /* 0x004fe2000001141d */
[----:B---3--:R-:W-:Y:S06]  /*1c2f0*/  @P3 BRA `(.L_x_14646) ;  /* 0x0000000000983947 */ /* 0x008fec0003800000 */
[----:B------:R-:W2:Y:S01]  /*1c300*/  LDC R24, c[0x0][0xbe8] ;  /* 0x0002fa00ff187b82 */ /* 0x000ea20000000800 */
[----:B------:R-:W-:Y:S01]  /*1c310*/  IADD3 R13, R28, -0x80, R50 ;  /* 0xffffff801c0d7810 */ /* 0x000fe20007ffe032 */
[----:B--2---:R-:W-:-:S05]  /*1c320*/  IMAD R4, R8, R24, RZ ;  /* 0x0000001808047224 */ /* 0x004fca00078e02ff */
        /* <DEDUP_REMOVED lines=35> */
.L_x_14646:
[----:B------:R-:W-:Y:S05]  /*1c560*/  BSYNC B1 ;  /* 0x0000000000017941 */ /* 0x000fea0003800000 */
.L_x_14645:
[----:B------:R-:W3:Y:S01]  /*1c570*/  @P2 LDC R11, c[0x0][0xbf0] ;  /* 0x0002fc00ff0b2b82 */ /* 0x000ee20000000800 */
[----:B------:R-:W-:Y:S01]  /*1c580*/  ULDC.64 UR4, c[0x0][0xaa0] ;  /* 0x0002a80000047ab9 */ /* 0x000fe20000000a00 */
[----:B------:R-:W-:Y:S02]  /*1c590*/  IMAD R21, R21, 0x30, R2 ;  /* 0x0000003015157824 */ /* 0x000fe400078e0202 */
[----:B------:R-:W-:Y:S02]  /*1c5a0*/  IMAD R4, R12, UR4, RZ ;  /* 0x000000040c047c24 */ /* 0x000fe4000f8e02ff */
[----:B------:R-:W-:Y:S02]  /*1c5b0*/  IMAD.IADD R21, R28, 0x1, R21 ;  /* 0x000000011c157824 */ /* 0x000fe400078e0215 */
[C---:B--2---:R-:W-:Y:S02]  /*1c5c0*/  IMAD R7, R9.reuse, UR5, R4 ;  /* 0x0000000509077c24 */ /* 0x044fe4000f8e0204 */
[----:B------:R-:W-:Y:S01]  /*1c5d0*/  IMAD.WIDE.U32 R4, R9, UR4, RZ ;  /* 0x0000000409047c25 */ /* 0x000fe2000f8e00ff */
[----:B------:R-:W-:-:S03]  /*1c5e0*/  ULDC.64 UR4, c[0x0][0xae8] ;  /* 0x0002ba0000047ab9 */ /* 0x000fc60000000a00 */
[----:B------:R-:W-:Y:S02]  /*1c5f0*/  IMAD R6, R14, UR4, RZ ;  /* 0x000000040e067c24 */ /* 0x000fe4000f8e02ff */
[----:B------:R-:W-:Y:S02]  /*1c600*/  IMAD.IADD R5, R5, 0x1, R7 ;  /* 0x0000000105057824 */ /* 0x000fe400078e0207 */
[----:B------:R-:W-:Y:S02]  /*1c610*/  IMAD R9, R29, UR5, R6 ;  /* 0x000000051d097c24 */ /* 0x000fe4000f8e0206 */
[----:B-1----:R-:W-:-:S04]  /*1c620*/  @P2 IMAD.HI.U32 R6, R21, R26, RZ ;  /* 0x0000001a15062227 */ /* 0x002fc800078e00ff */
[----:B------:R-:W-:Y:S01]  /*1c630*/  IMAD.WIDE.U32 R4, R29, UR4, R4 ;  /* 0x000000041d047c25 */ /* 0x000fe2000f8e0004 */
[----:B------:R-:W-:-:S03]  /*1c640*/  ULDC.64 UR4, c[0x0][0xaf0] ;  /* 0x0002bc0000047ab9 */ /* 0x000fc60000000a00 */
[----:B------:R-:W-:Y:S01]  /*1c650*/  IMAD.MOV.U32 R7, RZ, RZ, R21 ;  /* 0x000000ffff077224 */ /* 0x000fe200078e0015 */
[----:B---3--:R-:W-:Y:S01]  /*1c660*/  @P2 SHF.R.U32.HI R7, RZ, R11, R6 ;  /* 0x0000000bff072219 */ /* 0x008fe20000011606 */
        /* <DEDUP_REMOVED lines=20> */
[----:B------:R-:W-:Y:S01]  /*1c7b0*/  LEA R6, P0, R4, UR4, 0x1 ;  /* 0x0000000404067c11 */ /* 0x000fe2000f8008ff */
[----:B------:R-:W-:Y:S01]  /*1c7c0*/  IMAD R27, R8, R27, RZ ;  /* 0x0000001b081b7224 */ /* 0x000fe200078e02ff */
[----:B------:R-:W-:Y:S01]  /*1c7d0*/  ULDC UR4, c[0x0][0xac8] ;  /* 0x0002b20000047ab9 */ /* 0x000fe20000000800 */
[----:B------:R-:W-:Y:S01]  /*1c7e0*/  IMAD.IADD R24, R2, 0x1, R28 ;  /* 0x0000000102187824 */ /* 0x000fe200078e021c */
[----:B------:R-:W-:Y:S01]  /*1c7f0*/  LEA.HI.X R10, R4, UR5, R5, 0x1, P0 ;  /* 0x00000005040a7c11 */ /* 0x000fe200080f0c05 */
[----:B------:R-:W1:Y:S01]  /*1c800*/  SHFL.IDX PT, R8, R6, RZ, 0x181f ;  /* 0x00181fff06087589 */ /* 0x000e6200000e0000 */
[----:B------:R-:W-:Y:S01]  /*1c810*/  ISETP.GE.AND P0, PT, R3, UR4, PT ;  /* 0x0000000403007c0c */ /* 0x000fe2000bf06270 */
[C---:B------:R-:W-:Y:S02]  /*1c820*/  VIADD R2, R24.reuse, 0x30 ;  /* 0x0000003018027836 */ /* 0x040fe40000000000 */
[----:B------:R-:W2:Y:S01]  /*1c830*/  SHFL.IDX PT, R12, R6, 0x1, 0x181f ;  /* 0x00381f00060c7f89 */ /* 0x000ea200000e0000 */
[C---:B------:R-:W-:Y:S01]  /*1c840*/  VIADD R4, R24.reuse, 0x60 ;  /* 0x0000006018047836 */ /* 0x040fe20000000000 */
[CC--:B------:R-:W-:Y:S01]  /*1c850*/  ISETP.GE.OR P3, PT, R24.reuse, R27.reuse, P0 ;  /* 0x0000001b1800720c */ /* 0x0c0fe20000766670 */
[----:B------:R-:W-:Y:S01]  /*1c860*/  VIADD R5, R24, 0x90 ;  /* 0x0000009018057836 */ /* 0x000fe20000000000 */
[----:B------:R-:W3:Y:S01]  /*1c870*/  SHFL.IDX PT, R14, R6, 0x2, 0x181f ;  /* 0x00581f00060e7f89 */ /* 0x000ee200000e0000 */
[----:B------:R-:W-:-:S02]  /*1c880*/  ISETP.GE.OR P2, PT, R2, R27, P0 ;  /* 0x0000001b0200720c */ /* 0x000fc40000746670 */
[-C--:B------:R-:W-:Y:S01]  /*1c890*/  ISETP.GE.OR P1, PT, R4, R27.reuse, P0 ;  /* 0x0000001b0400720c */ /* 0x080fe20000726670 */
[----:B------:R-:W4:Y:S01]  /*1c8a0*/  SHFL.IDX PT, R7, R10, RZ, 0x181f ;  /* 0x00181fff0a077589 */ /* 0x000f2200000e0000 */
[----:B------:R-:W-:-:S03]  /*1c8b0*/  ISETP.GE.OR P0, PT, R5, R27, P0 ;  /* 0x0000001b0500720c */ /* 0x000fc60000706670 */
[----:B------:R2:W5:Y:S04]  /*1c8c0*/  SHFL.IDX PT, R20, R6, 0x3, 0x181f ;  /* 0x00781f0006147f89 */ /* 0x00056800000e0000 */
[----:B------:R-:W0:Y:S04]  /*1c8d0*/  SHFL.IDX PT, R9, R10, 0x1, 0x181f ;  /* 0x00381f000a097f89 */ /* 0x000e2800000e0000 */
[----:B------:R-:W0:Y:S01]  /*1c8e0*/  SHFL.IDX PT, R11, R10, 0x2, 0x181f ;  /* 0x00581f000a0b7f89 */ /* 0x000e2200000e0000 */
[----:B-1----:R-:W-:-:S03]  /*1c8f0*/  @!P3 LEA R4, P6, R3, R8, 0x1 ;  /* 0x000000080304b211 */ /* 0x002fc600078c08ff */
[----:B------:R-:W1:Y:S01]  /*1c900*/  SHFL.IDX PT, R13, R10, 0x3, 0x181f ;  /* 0x00781f000a0d7f89 */ /* 0x000e6200000e0000 */
[C---:B--2---:R-:W-:Y:S02]  /*1c910*/  @!P2 LEA R6, P5, R3.reuse, R12, 0x1 ;  /* 0x0000000c0306a211 */ /* 0x044fe400078a08ff */
[C---:B---3--:R-:W-:Y:S02]  /*1c920*/  @!P1 LEA R8, P4, R3.reuse, R14, 0x1 ;  /* 0x0000000e03089211 */ /* 0x048fe400078808ff */
[C---:B----4-:R-:W-:Y:S02]  /*1c930*/  @!P3 LEA.HI.X R5, R3.reuse, R7, R0, 0x1, P6 ;  /* 0x000000070305b211 */ /* 0x050fe400030f0c00 */
[----:B-----5:R-:W-:-:S03]  /*1c940*/  @!P0 LEA R2, P6, R3, R20, 0x1 ;  /* 0x0000001403028211 */ /* 0x020fc600078c08ff */
[----:B------:R3:W-:Y:S01]  /*1c950*/  @!P3 ST.E.128 desc[UR44][R4.64], RZ ;  /* 0x000000ff0400b985 */ /* 0x0007e2000c101d2c */
[C-C-:B0-----:R-:W-:Y:S02]  /*1c960*/  @!P2 LEA.HI.X R7, R3.reuse, R9, R0.reuse, 0x1, P5 ;  /* 0x000000090307a211 */ /* 0x141fe400028f0c00 */
[----:B------:R-:W-:-:S03]  /*1c970*/  @!P1 LEA.HI.X R9, R3, R11, R0, 0x1, P4 ;  /* 0x0000000b03099211 */ /* 0x000fc600020f0c00 */
[----:B------:R3:W-:Y:S01]  /*1c980*/  @!P2 ST.E.128 desc[UR44][R6.64], RZ ;  /* 0x000000ff0600a985 */ /* 0x0007e2000c101d2c */
[----:B-1----:R-:W-:-:S03]  /*1c990*/  @!P0 LEA.HI.X R3, R3, R13, R0, 0x1, P6 ;  /* 0x0000000d03038211 */ /* 0x002fc600030f0c00 */
[----:B------:R3:W-:Y:S04]  /*1c9a0*/  @!P1 ST.E.128 desc[UR44][R8.64], RZ ;  /* 0x000000ff08009985 */ /* 0x0007e8000c101d2c */
[----:B------:R3:W-:Y:S02]  /*1c9b0*/  @!P0 ST.E.128 desc[UR44][R2.64], RZ ;  /* 0x000000ff02008985 */ /* 0x0007e4000c101d2c */
.L_x_14643:
[----:B------:R-:W-:Y:S05]  /*1c9c0*/  BSYNC B0 ;  /* 0x0000000000007941 */ /* 0x000fea0003800000 */
.L_x_14640:
[----:B------:R-:W4:Y:S01]  /*1c9d0*/  LDL R0, [R1+0xc] ;  /* 0x00000c0001007983 */ /* 0x000f220000100800 */
[----:B------:R-:W-:Y:S02]  /*1c9e0*/  ULDC UR4, c[0x0][0xc3c] ;  /* 0x00030f0000047ab9 */ /* 0x000fe40000000800 */
[----:B----4-:R-:W-:-:S13]  /*1c9f0*/  ISETP.GE.AND P0, PT, R0, UR4, PT ;  /* 0x0000000400007c0c */ /* 0x010fda000bf06270 */
[----:B------:R-:W-:Y:S05]  /*1ca00*/  @!P0 BRA `(.L_x_14647) ;  /* 0xfffffe4400508947 */ /* 0x000fea000383ffff */
[----:B------:R-:W-:Y:S05]  /*1ca10*/  BRA `(.L_x_14465) ;  /* 0x0000007c00e87947 */ /* 0x000fea0003800000 */
.L_x_14463:
        /* <DEDUP_REMOVED lines=56> */
.L_x_14653:
        /* <DEDUP_REMOVED lines=12> */
.L_x_14652:
[----:B------:R-:W-:Y:S05]  /*1ce60*/  BSYNC B0 ;  /* 0x0000000000007941 */ /* 0x000fea0003800000 */
.L_x_14651:
        /* <DEDUP_REMOVED lines=20> */
[----:B------:R-:W-:Y:S02]  /*1cfb0*/  IMAD.MOV.U32 R6, RZ, RZ, R9 ;  /* 0x000000ffff067224 */ /* 0x000fe400078e0009 */
[----:B------:R-:W-:-:S07]  /*1cfc0*/  IMAD.MOV.U32 R9, RZ, RZ, R3 ;  /* 0x000000ffff097224 */ /* 0x000fce00078e0003 */
.L_x_14649:
        /* <DEDUP_REMOVED lines=21> */
.L_x_14654:
[----:B-1----:R-:W-:Y:S01]  /*1d120*/  IMAD R24, R24, UR5, R9 ;  /* 0x0000000518187c24 */ /* 0x002fe2000f8e0209 */
[----:B0-----:R-:W-:Y:S01]  /*1d130*/  IABS R6, R4 ;  /* 0x0000000400067213 */ /* 0x001fe20000000000 */
[----:B------:R-:W-:Y:S02]  /*1d140*/  IMAD R11, R15, R8, RZ ;  /* 0x000000080f0b7224 */ /* 0x000fe400078e02ff */
[----:B------:R-:W-:Y:S01]  /*1d150*/  IMAD.MOV.U32 R2, RZ, RZ, RZ ;  /* 0x000000ffff027224 */ /* 0x000fe200078e00ff */
[----:B------:R-:W-:Y:S01]  /*1d160*/  IADD3 R9, -R24, UR6, RZ ;  /* 0x0000000618097c10 */ /* 0x000fe2000fffe1ff */
        /* <DEDUP_REMOVED lines=50> */
.L_x_14650:
[----:B------:R-:W-:Y:S02]  /*1d490*/  IMAD.MOV.U32 R25, RZ, RZ, RZ ;  /* 0x000000ffff197224 */ /* 0x000fe400078e00ff */
[----:B------:R-:W-:Y:S02]  /*1d4a0*/  IMAD.U32 R24, RZ, RZ, UR6 ;  /* 0x00000006ff187e24 */ /* 0x000fe4000f8e00ff */
[----:B------:R-:W-:-:S07]  /*1d4b0*/  IMAD.MOV.U32 R26, RZ, RZ, RZ ;  /* 0x000000ffff1a7224 */ /* 0x000fce00078e00ff */
.L_x_14655:
[----:B------:R-:W-:-:S13]  /*1d4c0*/  ISETP.NE.AND P0, PT, R5, RZ, PT ;  /* 0x000000ff0500720c */ /* 0x000fda0003f05270 */
[----:B------:R-:W0:Y:S01]  /*1d4d0*/  @!P0 S2R R3, SR_CgaCtaId ;  /* 0x0000000000038919 */ /* 0x000e220000008800 */
[----:B------:R-:W-:-:S04]  /*1d4e0*/  @!P0 MOV R0, 0x400 ;  /* 0x0000040000008802 */ /* 0x000fc80000000f00 */
[----:B0-----:R-:W-:-:S05]  /*1d4f0*/  @!P0 LEA R0, R3, R0, 0x18 ;  /* 0x0000000003008211 */ /* 0x001fca00078ec0ff */
[----:B------:R2:W-:Y:S01]  /*1d500*/  @!P0 STS.128 [R0+0x132d0], R24 ;  /* 0x0132d01800008388 */ /* 0x0005e20000000c00 */
[----:B------:R-:W-:Y:S06]  /*1d510*/  BAR.ARV 0x5, 0x200 ;  /* 0x0148000000007b1d */ /* 0x000fec0000002000 */
.L_x_14648:
[----:B0-2---:R-:W-:Y:S01]  /*1d520*/  IMAD.MOV.U32 R0, RZ, RZ, 0x1 ;  /* 0x00000001ff007424 */ /* 0x005fe200078e00ff */
[----:B------:R0:W-:Y:S01]  /*1d530*/  STL [R1+0xc], RZ ;  /* 0x00000cff01007387 */ /* 0x0001e20000100800 */
[----:B------:R-:W-:Y:S02]  /*1d540*/  ULDC UR4, c[0x0][0xc3c] ;  /* 0x00030f0000047ab9 */ /* 0x000fe40000000800 */
[----:B-1----:R-:W-:Y:S01]  /*1d550*/  ISETP.GE.AND P0, PT, R27, UR4, PT ;  /* 0x000000041b007c0c */ /* 0x002fe2000bf06270 */
        /* <DEDUP_REMOVED lines=17> */
[----:B------:R-:W-:Y:S01]  /*1d670*/  LOP3.LUT R7, R6, 0x600, RZ, 0xc0, !PT ;  /* 0x0000060006077812 */ /* 0x000fe200078ec0ff */
[----:B------:R-:W-:Y:S01]  /*1d680*/  IMAD.SHL.U32 R2, R9, 0x20, RZ ;  /* 0x0000002009027824 */ /* 0x000fe200078e00ff */
[----:B------:R-:W-:-:S02]  /*1d690*/  LOP3.LUT R8, R5, 0x30, R8, 0x78, !PT ;  /* 0x0000003005087812 */ /* 0x000fc400078e7808 */
[----:B------:R-:W-:Y:S02]  /*1d6a0*/  LOP3.LUT R4, R3, 0x30, R4, 0x78, !PT ;  /* 0x0000003003047812 */ /* 0x000fe400078e7804 */
[----:B------:R-:W-:Y:S02]  /*1d6b0*/  LOP3.LUT R5, R2, 0x80, RZ, 0xc0, !PT ;  /* 0x0000008002057812 */ /* 0x000fe400078ec0ff */
[C---:B------:R-:W-:Y:S02]  /*1d6c0*/  LOP3.LUT R3, R7.reuse, 0x60, R2, 0xf8, !PT ;  /* 0x0000006007037812 */ /* 0x040fe400078ef802 */
[----:B------:R-:W-:Y:S01]  /*1d6d0*/  LOP3.LUT R7, R7, 0x40, R0, 0xf8, !PT ;  /* 0x0000004007077812 */ /* 0x000fe200078ef800 */
[----:B------:R-:W-:Y:S01]  /*1d6e0*/  IMAD.SHL.U32 R6, R9, 0x4, RZ ;  /* 0x0000000409067824 */ /* 0x000fe200078e00ff */
[----:B------:R-:W-:Y:S02]  /*1d6f0*/  LOP3.LUT R5, R5, 0x10, R9, 0xf8, !PT ;  /* 0x0000001005057812 */ /* 0x000fe400078ef809 */
        /* <DEDUP_REMOVED lines=18> */
[----:B------:R1:W-:Y:S01]  /*1d820*/  STL [R1+0x54], R3 ;  /* 0x0000540301007387 */ /* 0x0003e20000100800 */
[----:B0-----:R-:W-:-:S03]  /*1d830*/  IMAD.MOV.U32 R0, RZ, RZ, 0x1 ;  /* 0x00000001ff007424 */ /* 0x001fc600078e00ff */
[----:B------:R-:W-:Y:S01]  /*1d840*/  STL [R1+0x5c], RZ ;  /* 0x00005cff01007387 */ /* 0x000fe20000100800 */
[----:B-1----:R-:W-:-:S03]  /*1d850*/  IMAD.MOV.U32 R3, RZ, RZ, 0x1 ;  /* 0x00000001ff037424 */ /* 0x002fc600078e00ff */
[----:B------:R0:W-:Y:S04]  /*1d860*/  STL [R1+0x20], R0 ;  /* 0x0000200001007387 */ /* 0x0001e80000100800 */
[----:B------:R1:W-:Y:S01]  /*1d870*/  STL [R1+0x14], RZ ;  /* 0x000014ff01007387 */ /* 0x0003e20000100800 */
[----:B0-----:R-:W-:-:S03]  /*1d880*/  IMAD.IADD R0, R17, 0x1, R9 ;  /* 0x0000000111007824 */ /* 0x001fc600078e0209 */
[----:B------:R1:W-:Y:S04]  /*1d890*/  STL [R1+0xc], RZ ;  /* 0x00000cff01007387 */ /* 0x0003e80000100800 */
[----:B------:R1:W-:Y:S04]  /*1d8a0*/  STL [R1+0x1c], R3 ;  /* 0x00001c0301007387 */ /* 0x0003e80000100800 */
[----:B------:R1:W-:Y:S02]  /*1d8b0*/  STL [R1+0x58], R0 ;  /* 0x0000580001007387 */ /* 0x0003e40000100800 */
.L_x_14782:
[----:B------:R-:W-:Y:S05]  /*1d8c0*/  YIELD ;  /* 0x0000000000007946 */ /* 0x000fea0003800000 */
[----:B------:R-:W-:Y:S01]  /*1d8d0*/  ULDC.64 UR4, c[0x0][0xa28] ;  /* 0x00028a0000047ab9 */ /* 0x000fe20000000a00 */
[----:B0-2---:R-:W-:Y:S02]  /*1d8e0*/  CS2R R8, SRZ ;  /* 0x0000000000087805 */ /* 0x005fe4000001ff00 */
[----:B------:R-:W-:Y:S01]  /*1d8f0*/  ISETP.NE.U32.AND P0, PT, RZ, UR4, PT ;  /* 0x00000004ff007c0c */ /* 0x000fe2000bf05070 */
[----:B------:R-:W0:Y:S01]  /*1d900*/  LDC.64 R4, c[0x0][0xa00] ;  /* 0x00028000ff047b82 */ /* 0x000e220000000a00 */
[----:B------:R-:W-:-:S02]  /*1d910*/  ULDC.64 UR6, c[0x0][0xa10] ;  /* 0x0002840000067ab9 */ /* 0x000fc40000000a00 */
[----:B------:R-:W-:Y:S01]  /*1d920*/  ISETP.NE.AND.EX P0, PT, RZ, UR5, PT, P0 ;  /* 0x00000005ff007c0c */ /* 0x000fe2000bf05300 */
[----:B------:R-:W-:-:S12]  /*1d930*/  ULDC.64 UR4, c[0x0][0xa18] ;  /* 0x0002860000047ab9 */ /* 0x000fd80000000a00 */
[----:B-1----:R-:W1:Y:S02]  /*1d940*/  @P0 LDC.64 R2, c[0x0][0xa28] ;  /* 0x00028a00ff020b82 */ /* 0x002e640000000a00 */
[----:B-1----:R-:W-:-:S05]  /*1d950*/  @P0 IMAD.WIDE R2, R27, 0x4, R2 ;  /* 0x000000041b020825 */ /* 0x002fca00078e0202 */
[----:B------:R1:W2:Y:S01]  /*1d960*/  @P0 LDG.E R9, desc[UR44][R2.64] ;  /* 0x0000002c02090981 */ /* 0x0002a2000c1e1900 */
[----:B------:R-:W-:Y:S01]  /*1d970*/  ISETP.NE.U32.AND P0, PT, RZ, UR4, PT ;  /* 0x00000004ff007c0c */ /* 0x000fe2000bf05070 */
[----:B0-----:R-:W-:Y:S01]  /*1d980*/  IMAD.WIDE R4, R27, 0x4, R4 ;  /* 0x000000041b047825 */ /* 0x001fe200078e0204 */
[----:B------:R-:W-:Y:S02]  /*1d990*/  ISETP.NE.U32.AND P1, PT, RZ, UR6, PT ;  /* 0x00000006ff007c0c */ /* 0x000fe4000bf25070 */
[----:B------:R-:W-:Y:S01]  /*1d9a0*/  ISETP.NE.AND.EX P2, PT, RZ, UR5, PT, P0 ;  /* 0x00000005ff007c0c */ /* 0x000fe2000bf45300 */
[----:B------:R-:W-:Y:S01]  /*1d9b0*/  ULDC.64 UR4, c[0x0][0xa00] ;  /* 0x0002800000047ab9 */ /* 0x000fe20000000a00 */
[----:B------:R-:W-:Y:S01]  /*1d9c0*/  ISETP.NE.AND.EX P1, PT, RZ, UR7, PT, P1 ;  /* 0x00000007ff007c0c */ /* 0x000fe2000bf25310 */
[----:B---3--:R-:W-:Y:S01]  /*1d9d0*/  IMAD.MOV.U32 R0, RZ, RZ, RZ ;  /* 0x000000ffff007224 */ /* 0x008fe200078e00ff */
[----:B------:R-:W-:Y:S01]  /*1d9e0*/  ISETP.NE.U32.AND P0, PT, RZ, UR4, PT ;  /* 0x00000004ff007c0c */ /* 0x000fe2000bf05070 */
[----:B-1----:R-:W0:Y:S03]  /*1d9f0*/  LDC.64 R2, c[0x0][0xa10] ;  /* 0x00028400ff027b82 */ /* 0x002e260000000a00 */
[----:B------:R-:W-:-:S05]  /*1da00*/  ISETP.NE.AND.EX P0, PT, RZ, UR5, PT, P0 ;  /* 0x00000005ff007c0c */ /* 0x000fca000bf05300 */
[----:B------:R-:W1:Y:S08]  /*1da10*/  @P2 LDC.64 R6, c[0x0][0xa18] ;  /* 0x00028600ff062b82 */ /* 0x000e700000000a00 */
[----:B------:R-:W3:Y:S01]  /*1da20*/  @P0 LDG.E R8, desc[UR44][R4.64] ;  /* 0x0000002c04080981 */ /* 0x000ee2000c1e1900 */
[----:B------:R-:W-:Y:S01]  /*1da30*/  ULDC UR4, c[0x0][0x288] ;  /* 0x0000a20000047ab9 */ /* 0x000fe20000000800 */
[----:B0-----:R-:W-:-:S05]  /*1da40*/  IMAD.WIDE R2, R27, 0x4, R2 ;  /* 0x000000041b027825 */ /* 0x001fca00078e0202 */
[----:B------:R-:W5:Y:S01]  /*1da50*/  @P1 LDG.E R0, desc[UR44][R2.64] ;  /* 0x0000002c02001981 */ /* 0x000f62000c1e1900 */
[----:B-1----:R-:W-:-:S03]  /*1da60*/  @P2 IMAD.WIDE R6, R27, 0x4, R6 ;  /* 0x000000041b062825 */ /* 0x002fc600078e0206 */
[----:B---3--:R0:W-:Y:S02]  /*1da70*/  STL [R1+0x4c], R8 ;  /* 0x00004c0801007387 */ /* 0x0081e40000100800 */
[----:B0-----:R-:W-:Y:S01]  /*1da80*/  IMAD.U32 R8, RZ, RZ, UR4 ;  /* 0x00000004ff087e24 */ /* 0x001fe2000f8e00ff */
[----:B------:R-:W-:-:S05]  /*1da90*/  ULDC.64 UR4, c[0x0][0x418] ;  /* 0x0001060000047ab9 */ /* 0x000fca0000000a00 */
        /* <DEDUP_REMOVED lines=10> */
[----:B---3--:R0:W-:Y:S04]  /*1db40*/  STL [R1], R8 ;  /* 0x0000000801007387 */ /* 0x0081e80000100800 */
[----:B--2---:R0:W-:Y:S01]  /*1db50*/  STL [R1+0x28], R9 ;  /* 0x0000280901007387 */ /* 0x0041e20000100800 */
[----:B------:R-:W-:Y:S01]  /*1db60*/  IMAD.MOV.U32 R11, RZ, RZ, R8 ;  /* 0x000000ffff0b7224 */ /* 0x000fe200078e0008 */
[----:B------:R-:W-:Y:S06]  /*1db70*/  @P2 BRA `(.L_x_14657) ;  /* 0x0000000000142947 */ /* 0x000fec0003800000 */
[----:B------:R-:W-:Y:S05]  /*1db80*/  @!P0 BRA `(.L_x_14657) ;  /* 0x0000000000108947 */ /* 0x000fea0003800000 */
[----:B0-----:R-:W2:Y:S04]  /*1db90*/  LDG.E R8, desc[UR44][R4.64] ;  /* 0x0000002c04087981 */ /* 0x001ea8000c1e1900 */
[----:B------:R-:W2:Y:S02]  /*1dba0*/  LDG.E R4, desc[UR44][R4.64+0x4] ;  /* 0x0000042c04047981 */ /* 0x000ea4000c1e1900 */
[----:B--2---:R-:W-:-:S05]  /*1dbb0*/  IMAD.IADD R11, R4, 0x1, -R8 ;  /* 0x00000001040b7824 */ /* 0x004fca00078e0a08 */
[----:B------:R1:W-:Y:S02]  /*1dbc0*/  STL [R1], R11 ;  /* 0x0000000b01007387 */ /* 0x0003e40000100800 */
.L_x_14657:
        /* <DEDUP_REMOVED lines=8> */
.L_x_14658:
        /* <DEDUP_REMOVED lines=9> */
.L_x_14659:
[----:B--2---:R-:W2:Y:S04]  /*1dce0*/  @P1 LDG.E R4, desc[UR44][R2.64] ;  /* 0x0000002c02041981 */ /* 0x004ea8000c1e1900 */
[----:B------:R3:W2:Y:S01]  /*1dcf0*/  @P1 LDG.E R5, desc[UR44][R2.64+0x4] ;  /* 0x0000042c02051981 */ /* 0x0006a2000c1e1900 */
[----:B-----5:R-:W-:Y:S02]  /*1dd00*/  IMAD.IADD R6, R6, 0x1, -R9 ;  /* 0x0000000106067824 */ /* 0x020fe400078e0a09 */
[----:B------:R-:W-:-:S04]  /*1dd10*/  IMAD R25, R25, 0xc0, RZ ;  /* 0x000000c019197824 */ /* 0x000fc800078e02ff */
[----:B0-----:R-:W-:Y:S01]  /*1dd20*/  VIADD R8, R25, 0xbf ;  /* 0x000000bf19087836 */ /* 0x001fe20000000000 */
[----:B---3--:R-:W0:Y:S02]  /*1dd30*/  LDC R2, c[0x0][0x448] ;  /* 0x00011200ff027b82 */ /* 0x008e240000000800 */
        /* <DEDUP_REMOVED lines=8> */
[----:B------:R-:W-:-:S03]  /*1ddc0*/  IADD3 R10, R18, 0x1, -R11 ;  /* 0x00000001120a7810 */ /* 0x000fc60007ffe80b */
        /* <DEDUP_REMOVED lines=19> */
.L_x_14662:
[----:B------:R-:W-:-:S13]  /*1df00*/  ISETP.NE.AND P0, PT, R3, 0x1, PT ;  /* 0x000000010300780c */ /* 0x000fda0003f05270 */
[----:B------:R-:W0:Y:S02]  /*1df10*/  @P0 LDC.64 R4, c[0x0][0x9e8] ;  /* 0x00027a00ff040b82 */ /* 0x000e240000000a00 */
[----:B0-----:R-:W-:-:S05]  /*1df20*/  @P0 IMAD.HI.U32 R4, R9, R4, RZ ;  /* 0x0000000409040227 */ /* 0x001fca00078e00ff */
[----:B------:R-:W-:-:S07]  /*1df30*/  @P0 SHF.R.U32.HI R9, RZ, R5, R4 ;  /* 0x00000005ff090219 */ /* 0x000fce0000011604 */
.L_x_14663:
[----:B------:R-:W-:Y:S05]  /*1df40*/  BSYNC B0 ;  /* 0x0000000000007941 */ /* 0x000fea0003800000 */
.L_x_14661:
[----:B------:R-:W-:-:S05]  /*1df50*/  IMAD R9, R9, R3, R3 ;  /* 0x0000000309097224 */ /* 0x000fca00078e0203 */
[----:B------:R-:W-:-:S07]  /*1df60*/  VIMNMX R2, R2, R9, PT ;  /* 0x0000000902027248 */ /* 0x000fce0003fe0100 */
.L_x_14660:
        /* <DEDUP_REMOVED lines=20> */
.L_x_14666:
[----:B------:R-:W-:-:S13]  /*1e0b0*/  ISETP.NE.AND P0, PT, R3, 0x1, PT ;  /* 0x000000010300780c */ /* 0x000fda0003f05270 */
[----:B------:R-:W0:Y:S02]  /*1e0c0*/  @P0 LDC.64 R4, c[0x0][0x9e8] ;  /* 0x00027a00ff040b82 */ /* 0x000e240000000a00 */
[----:B0-----:R-:W-:-:S05]  /*1e0d0*/  @P0 IMAD.HI.U32 R4, R9, R4, RZ ;  /* 0x0000000409040227 */ /* 0x001fca00078e00ff */
[----:B------:R-:W-:-:S07]  /*1e0e0*/  @P0 SHF.R.U32.HI R9, RZ, R5, R4 ;  /* 0x00000005ff090219 */ /* 0x000fce0000011604 */
.L_x_14667:
[----:B------:R-:W-:Y:S05]  /*1e0f0*/  BSYNC B0 ;  /* 0x0000000000007941 */ /* 0x000fea0003800000 */
.L_x_14665:
[----:B------:R-:W-:-:S05]  /*1e100*/  IMAD R3, R9, R3, RZ ;  /* 0x0000000309037224 */ /* 0x000fca00078e02ff */
[----:B------:R-:W-:-:S07]  /*1e110*/  VIMNMX R8, R8, R3, !PT ;  /* 0x0000000308087248 */ /* 0x000fce0007fe0100 */
.L_x_14664:
[----:B------:R-:W-:Y:S01]  /*1e120*/  VIADD R2, R2, 0x9f ;  /* 0x0000009f02027836 */ /* 0x000fe20000000000 */
[----:B------:R-:W-:Y:S01]  /*1e130*/  BSSY B0, `(.L_x_14668) ;  /* 0x00000ea000007945 */ /* 0x000fe20003800000 */
[----:B------:R-:W-:-:S04]  /*1e140*/  IMAD.HI R8, R8, 0x66666667, RZ ;  /* 0x6666666708087827 */ /* 0x000fc800078e02ff */
[----:B------:R-:W-:-:S05]  /*1e150*/  IMAD.HI R2, R2, 0x66666667, RZ ;  /* 0x6666666702027827 */ /* 0x000fca00078e02ff */
[----:B------:R-:W-:-:S04]  /*1e160*/  SHF.R.U32.HI R4, RZ, 0x1f, R2 ;  /* 0x0000001fff047819 */ /* 0x000fc80000011602 */
[----:B------:R-:W-:Y:S02]  /*1e170*/  LEA.HI.SX32 R4, R2, R4, 0x1a ;  /* 0x0000000402047211 */ /* 0x000fe400078fd2ff */
[----:B------:R-:W-:-:S04]  /*1e180*/  SHF.R.U32.HI R2, RZ, 0x1f, R8 ;  /* 0x0000001fff027819 */ /* 0x000fc80000011608 */
[----:B------:R-:W-:-:S04]  /*1e190*/  LEA.HI.SX32 R2, R8, R2, 0x1a ;  /* 0x0000000208027211 */ /* 0x000fc800078fd2ff */
        /* <DEDUP_REMOVED lines=24> */
.L_x_14830:
[----:B--2---:R-:W-:Y:S02]  /*1e320*/  ISETP.NE.AND P0, PT, R14, RZ, PT ;  /* 0x000000ff0e00720c */ /* 0x004fe40003f05270 */
[----:B------:R-:W-:-:S11]  /*1e330*/  PLOP3.LUT P6, PT, PT, PT, PT, 0x8, 0x0 ;  /* 0x000000000000781c */ /* 0x000fd60003fce170 */
[----:B------:R-:W-:Y:S05]  /*1e340*/  @P0 BRA `(.L_x_14671) ;  /* 0x00000000000c0947 */ /* 0x000fea0003800000 */
[----:B------:R-:W-:-:S03]  /*1e350*/  UMOV UR4, 0xffffffff ;  /* 0xffffffff00047882 */ /* 0x000fc60000000000 */
[----:B------:R-:W-:Y:S05]  /*1e360*/  BRA.DIV UR4, `(.L_x_14672) ;  /* 0x00000072048c7947 */ /* 0x000fea000b800000 */
[----:B------:R-:W-:-:S13]  /*1e370*/  ELECT P6, URZ, PT ;  /* 0x00000000003f782f */ /* 0x000fda00038c0000 */
.L_x_14671:
        /* <DEDUP_REMOVED lines=9> */
.L_x_14833:
[----:B------:R-:W-:Y:S05]  /*1e410*/  BSYNC B1 ;  /* 0x0000000000017941 */ /* 0x000fea0003800000 */
.L_x_14673:
[----:B------:R-:W-:Y:S04]  /*1e420*/  BSSY B1, `(.L_x_14675) ;  /* 0x0000050000017945 */ /* 0x000fe80003800000 */
[----:B------:R-:W-:Y:S05]  /*1e430*/  @!P6 BRA `(.L_x_14676) ;  /* 0x000000040038e947 */ /* 0x000fea0003800000 */
[----:B------:R-:W0:Y:S04]  /*1e440*/  LDL R8, [R1+0x14] ;  /* 0x0000140001087983 */ /* 0x000e280000100800 */
[----:B------:R-:W2:Y:S01]  /*1e450*/  LDL R6, [R1+0x20] ;  /* 0x0000200001067983 */ /* 0x000ea20000100800 */
[----:B------:R-:W3:Y:S01]  /*1e460*/  S2R R7, SR_TID.X ;  /* 0x0000000000077919 */ /* 0x000ee20000002100 */
[----:B------:R-:W-:Y:S01]  /*1e470*/  BSSY B2, `(.L_x_14677) ;  /* 0x0000007000027945 */ /* 0x000fe20003800000 */
[----:B---3--:R-:W-:-:S04]  /*1e480*/  LOP3.LUT R7, R7, 0x7f, RZ, 0xc0, !PT ;  /* 0x0000007f07077812 */ /* 0x008fc800078ec0ff */
[----:B------:R-:W-:Y:S01]  /*1e490*/  ISETP.NE.AND P1, PT, R7, RZ, PT ;  /* 0x000000ff0700720c */ /* 0x000fe20003f25270 */
[----:B0-----:R-:W-:Y:S01]  /*1e4a0*/  IMAD R5, R8, 0x8, R17 ;  /* 0x0000000808057824 */ /* 0x001fe200078e0211 */
[----:B--2---:R-:W-:-:S04]  /*1e4b0*/  SHF.L.U32 R6, R6, 0x1f, RZ ;  /* 0x0000001f06067819 */ /* 0x004fc800000006ff */
[----:B------:R-:W0:Y:S02]  /*1e4c0*/  SYNCS.PHASECHK.TRANS64.TRYWAIT P0, [R5+URZ+0x132a0], R6 ;  /* 0x0132a006050075a7 */ /* 0x000e24000800017f */
[----:B0-----:R-:W-:Y:S05]  /*1e4d0*/  @!P0 BRA `(.L_x_14678) ;  /* 0x0000007000648947 */ /* 0x001fea0003800000 */
.L_x_14834:
[----:B------:R-:W-:Y:S05]  /*1e4e0*/  BSYNC B2 ;  /* 0x0000000000027941 */ /* 0x000fea0003800000 */
.L_x_14677:
        /* <DEDUP_REMOVED lines=9> */
.L_x_14680:
[----:B------:R-:W-:Y:S05]  /*1e580*/  BSYNC B2 ;  /* 0x0000000000027941 */ /* 0x000fea0003800000 */
.L_x_14679:
[----:B------:R-:W2:Y:S01]  /*1e590*/  LDL R7, [R1+0x14] ;  /* 0x0000140001077983 */ /* 0x000ea20000100800 */
        /* <DEDUP_REMOVED lines=11> */
[----:B-1----:R-:W-:-:S07]  /*1e650*/  VIADD R11, R7, 0xe000 ;  /* 0x0000e000070b7836 */ /* 0x002fce0000000000 */
.L_x_14681:
        /* <DEDUP_REMOVED lines=13> */
.L_x_14835:
[----:B------:R-:W-:Y:S05]  /*1e730*/  BSYNC B2 ;  /* 0x0000000000027941 */ /* 0x000fea0003800000 */
.L_x_14682:
        /* <DEDUP_REMOVED lines=11> */
.L_x_14685:
[----:B------:R-:W-:Y:S05]  /*1e7f0*/  BSYNC B2 ;  /* 0x0000000000027941 */ /* 0x000fea0003800000 */
.L_x_14684:
        /* <DEDUP_REMOVED lines=8> */
.L_x_14686:
        /* <DEDUP_REMOVED lines=10> */
.L_x_14676:
[----:B------:R-:W-:Y:S05]  /*1e920*/  BSYNC B1 ;  /* 0x0000000000017941 */ /* 0x000fea0003800000 */
.L_x_14675:
        /* <DEDUP_REMOVED lines=13> */
.L_x_14699:
[----:B------:R-:W-:Y:S05]  /*1ea00*/  YIELD ;  /* 0x0000000000007946 */ /* 0x000fea0003800000 */
[----:B------:R-:W-:Y:S04]  /*1ea10*/  BSSY B1, `(.L_x_14687) ;  /* 0x000004f000017945 */ /* 0x000fe80003800000 */
[----:B--2---:R-:W-:Y:S05]  /*1ea20*/  @!P6 BRA `(.L_x_14688) ;  /* 0x000000040034e947 */ /* 0x004fea0003800000 */
        /* <DEDUP_REMOVED lines=10> */
.L_x_14836:
[----:B------:R-:W-:Y:S05]  /*1ead0*/  BSYNC B2 ;  /* 0x0000000000027941 */ /* 0x000fea0003800000 */
.L_x_14689:
        /* <DEDUP_REMOVED lines=9> */
.L_x_14692:
[----:B------:R-:W-:Y:S05]  /*1eb70*/  BSYNC B2 ;  /* 0x0000000000027941 */ /* 0x000fea0003800000 */
.L_x_14691:
        /* <DEDUP_REMOVED lines=11> */
[----:B-1----:R-:W-:-:S07]  /*1ec30*/  VIADD R11, R7, 0xe000 ;  /* 0x0000e000070b7836 */ /* 0x002fce0000000000 */
.L_x_14693:
        /* <DEDUP_REMOVED lines=13> */
.L_x_14837:
[----:B------:R-:W-:Y:S05]  /*1ed10*/  BSYNC B2 ;  /* 0x0000000000027941 */ /* 0x000fea0003800000 */
.L_x_14694:
        /* <DEDUP_REMOVED lines=11> */
.L_x_14697:
[----:B------:R-:W-:Y:S05]  /*1edd0*/  BSYNC B2 ;  /* 0x0000000000027941 */ /* 0x000fea0003800000 */
.L_x_14696:
        /* <DEDUP_REMOVED lines=8> */
.L_x_14698:
        /* <DEDUP_REMOVED lines=10> */
.L_x_14688:
[----:B------:R-:W-:Y:S05]  /*1ef00*/  BSYNC B1 ;  /* 0x0000000000017941 */ /* 0x000fea0003800000 */
.L_x_14687:
[----:B------:R-:W2:Y:S04]  /*1ef10*/  LDL.LU R6, [R1+0x14] ;  /* 0x0000140001067983 */ /* 0x000ea80000300800 */
        /* <DEDUP_REMOVED lines=9> */
[----:B------:R2:W-:Y:S01]  /*1efb0*/  STL [R1+0x14], R5 ;  /* 0x0000140501007387 */ /* 0x0005e20000100800 */
[----:B------:R-:W-:Y:S05]  /*1efc0*/  @P2 BRA `(.L_x_14699) ;  /* 0xfffffff8008c2947 */ /* 0x000fea000383ffff */
.L_x_14669:
[----:B------:R-:W-:Y:S05]  /*1efd0*/  BSYNC B0 ;  /* 0x0000000000007941 */ /* 0x000fea0003800000 */
.L_x_14668:
[----:B------:R-:W3:Y:S01]  /*1efe0*/  LDC R0, c[0x0][0x448] ;  /* 0x00011200ff007b82 */ /* 0x000ee20000000800 */
[----:B------:R-:W-:Y:S01]  /*1eff0*/  VIADD R2, R25, 0xbf ;  /* 0x000000bf19027836 */ /* 0x000fe20000000000 */
[----:B------:R-:W-:Y:S06]  /*1f000*/  @!P0 WARPSYNC.ALL ;  /* 0x0000000000008948 */ /* 0x000fec0003800000 */
[----:B------:R-:W-:Y:S01]  /*1f010*/  @!P0 BAR.SYNC.DEFER_BLOCKING 0xc, 0x200 ;  /* 0x0308000000008b1d */ /* 0x000fe20000010000 */
[----:B---3--:R-:W-:-:S13]  /*1f020*/  ISETP.NE.AND P1, PT, R0, 0x1, PT ;  /* 0x000000010000780c */ /* 0x008fda0003f25270 */
[----:B------:R-:W3:Y:S08]  /*1f030*/  @P1 LDC R3, c[0x0][0x44c] ;  /* 0x00011300ff031b82 */ /* 0x000ef00000000800 */
[----:B------:R-:W4:Y:S01]  /*1f040*/  @P1 LDC R0, c[0x0][0x450] ;  /* 0x00011400ff001b82 */ /* 0x000f220000000800 */
[----:B---3--:R-:W-:-:S05]  /*1f050*/  @P1 IMAD.HI.U32 R3, R2, R3, RZ ;  /* 0x0000000302031227 */ /* 0x008fca00078e00ff */
[----:B----4-:R-:W-:-:S05]  /*1f060*/  @P1 SHF.R.U32.HI R2, RZ, R0, R3 ;  /* 0x00000000ff021219 */ /* 0x010fca0000011603 */
[----:B------:R-:W-:Y:S02]  /*1f070*/  IMAD.IADD R10, R10, 0x1, R2 ;  /* 0x000000010a0a7824 */ /* 0x000fe400078e0202 */
[----:B------:R-:W3:Y:S02]  /*1f080*/  LDC.64 R2, c[0x0][0x9e0] ;  /* 0x00027800ff027b82 */ /* 0x000ee40000000a00 */
[----:B---3--:R-:W-:Y:S01]  /*1f090*/  ISETP.GE.AND P2, PT, R3, 0x1, PT ;  /* 0x000000010300780c */ /* 0x008fe20003f46270 */
        /* <DEDUP_REMOVED lines=8> */
[----:B0-2---:R-:W0:Y:S02]  /*1f120*/  @P0 LDC.64 R4, c[0x0][0x9e8] ;  /* 0x00027a00ff040b82 */ /* 0x005e240000000a00 */
[----:B0-----:R-:W-:-:S05]  /*1f130*/  @P0 IMAD.HI.U32 R4, R0, R4, RZ ;  /* 0x0000000400040227 */ /* 0x001fca00078e00ff */
[----:B------:R-:W-:-:S04]  /*1f140*/  @P0 SHF.R.U32.HI R0, RZ, R5, R4 ;  /* 0x00000005ff000219 */ /* 0x000fc80000011604 */
[----:B------:R-:W-:Y:S01]  /*1f150*/  LOP3.LUT R0, RZ, R0, RZ, 0x33, !PT ;  /* 0x00000000ff007212 */ /* 0x000fe200078e33ff */
[----:B------:R-:W-:Y:S06]  /*1f160*/  BRA `(.L_x_14703) ;  /* 0x0000000000107947 */ /* 0x000fec0003800000 */
.L_x_14702:
[----:B------:R-:W-:-:S13]  /*1f170*/  ISETP.NE.AND P0, PT, R3, 0x1, PT ;  /* 0x000000010300780c */ /* 0x000fda0003f05270 */
[----:B0-2---:R-:W0:Y:S02]  /*1f180*/  @P0 LDC.64 R4, c[0x0][0x9e8] ;  /* 0x00027a00ff040b82 */ /* 0x005e240000000a00 */
[----:B0-----:R-:W-:-:S05]  /*1f190*/  @P0 IMAD.HI.U32 R4, R0, R4, RZ ;  /* 0x0000000400040227 */ /* 0x001fca00078e00ff */
[----:B------:R-:W-:-:S07]  /*1f1a0*/  @P0 SHF.R.U32.HI R0, RZ, R5, R4 ;  /* 0x00000005ff000219 */ /* 0x000fce0000011604 */
.L_x_14703:
[----:B------:R-:W-:Y:S05]  /*1f1b0*/  BSYNC B0 ;  /* 0x0000000000007941 */ /* 0x000fea0003800000 */
.L_x_14701:
[----:B------:R-:W-:-:S05]  /*1f1c0*/  IMAD R0, R0, R3, R3 ;  /* 0x0000000300007224 */ /* 0x000fca00078e0203 */
[----:B------:R-:W-:-:S07]  /*1f1d0*/  VIMNMX R2, R2, R0, PT ;  /* 0x0000000002027248 */ /* 0x000fce0003fe0100 */
.L_x_14700:
[----:B------:R-:W-:Y:S01]  /*1f1e0*/  VIADD R0, R2, 0x9f ;  /* 0x0000009f02007836 */ /* 0x000fe20000000000 */
[----:B------:R-:W-:Y:S01]  /*1f1f0*/  ULDC UR4, c[0x0][0x9dc] ;  /* 0x0002770000047ab9 */ /* 0x000fe20000000800 */
[----:B------:R-:W-:Y:S02]  /*1f200*/  IMAD.MOV.U32 R4, RZ, RZ, R25 ;  /* 0x000000ffff047224 */ /* 0x000fe400078e0019 */
[----:B------:R-:W-:-:S05]  /*1f210*/  IMAD.HI R0, R0, 0x66666667, RZ ;  /* 0x6666666700007827 */ /* 0x000fca00078e02ff */
[----:B------:R-:W-:-:S04]  /*1f220*/  SHF.R.U32.HI R2, RZ, 0x1f, R0 ;  /* 0x0000001fff027819 */ /* 0x000fc80000011600 */
[----:B------:R-:W-:Y:S02]  /*1f230*/  LEA.HI.SX32 R2, R0, R2, 0x1a ;  /* 0x0000000200027211 */ /* 0x000fe400078fd2ff */
[----:B------:R-:W3:Y:S02]  /*1f240*/  @P1 LDC R0, c[0x0][0x450] ;  /* 0x00011400ff001b82 */ /* 0x000ee40000000800 */
[----:B------:R-:W-:-:S05]  /*1f250*/  VIMNMX R6, R20, R2, PT ;  /* 0x0000000214067248 */ /* 0x000fca0003fe0100 */
[----:B------:R4:W-:Y:S01]  /*1f260*/  STL [R1+0x50], R6 ;  /* 0x0000500601007387 */ /* 0x0009e20000100800 */
[----:B------:R-:W5:Y:S02]  /*1f270*/  @P1 LDC R2, c[0x0][0x44c] ;  /* 0x00011300ff021b82 */ /* 0x000f640000000800 */
[----:B-----5:R-:W-:-:S05]  /*1f280*/  @P1 IMAD.HI.U32 R2, R25, R2, RZ ;  /* 0x0000000219021227 */ /* 0x020fca00078e00ff */
[----:B---3--:R-:W-:-:S05]  /*1f290*/  @P1 SHF.R.U32.HI R4, RZ, R0, R2 ;  /* 0x00000000ff041219 */ /* 0x008fca0000011602 */
[----:B------:R-:W-:-:S04]  /*1f2a0*/  IMAD.IADD R2, R19, 0x1, R4 ;  /* 0x0000000113027824 */ /* 0x000fc800078e0204 */
[----:B------:R-:W-:Y:S01]  /*1f2b0*/  VIADD R0, R2, -UR4 ;  /* 0x8000000402007c36 */ /* 0x000fe20008000000 */
[----:B----4-:R-:W-:Y:S06]  /*1f2c0*/  @!P2 BRA `(.L_x_14704) ;  /* 0x000000000044a947 */ /* 0x010fec0003800000 */
[----:B------:R-:W-:Y:S01]  /*1f2d0*/  ISETP.GT.AND P0, PT, R2, -0x1, PT ;  /* 0xffffffff0200780c */ /* 0x000fe20003f04270 */
[----:B------:R-:W-:-:S12]  /*1f2e0*/  BSSY B0, `(.L_x_14705) ;  /* 0x000000d000007945 */ /* 0x000fd80003800000 */
[----:B------:R-:W-:Y:S05]  /*1f2f0*/  @P0 BRA `(.L_x_14706) ;  /* 0x00000000001c0947 */ /* 0x000fea0003800000 */
[----:B------:R-:W-:Y:S02]  /*1f300*/  ISETP.NE.AND P0, PT, R3, 0x1, PT ;  /* 0x000000010300780c */ /* 0x000fe40003f05270 */
[----:B------:R-:W-:-:S11]  /*1f310*/  LOP3.LUT R2, RZ, R2, RZ, 0x33, !PT ;  /* 0x00000002ff027212 */ /* 0x000fd600078e33ff */
[----:B0-2---:R-:W0:Y:S02]  /*1f320*/  @P0 LDC.64 R4, c[0x0][0x9e8] ;  /* 0x00027a00ff040b82 */ /* 0x005e240000000a00 */
[----:B0-----:R-:W-:-:S05]  /*1f330*/  @P0 IMAD.HI.U32 R4, R2, R4, RZ ;  /* 0x0000000402040227 */ /* 0x001fca00078e00ff */
[----:B------:R-:W-:-:S04]  /*1f340*/  @P0 SHF.R.U32.HI R2, RZ, R5, R4 ;  /* 0x00000005ff020219 */ /* 0x000fc80000011604 */
[----:B------:R-:W-:Y:S01]  /*1f350*/  LOP3.LUT R2, RZ, R2, RZ, 0x33, !PT ;  /* 0x00000002ff027212 */ /* 0x000fe200078e33ff */
[----:B------:R-:W-:Y:S06]  /*1f360*/  BRA `(.L_x_14707) ;  /* 0x0000000000107947 */ /* 0x000fec0003800000 */
.L_x_14706:
[----:B------:R-:W-:-:S13]  /*1f370*/  ISETP.NE.AND P0, PT, R3, 0x1, PT ;  /* 0x000000010300780c */ /* 0x000fda0003f05270 */
[----:B0-2---:R-:W0:Y:S02]  /*1f380*/  @P0 LDC.64 R4, c[0x0][0x9e8] ;  /* 0x00027a00ff040b82 */ /* 0x005e240000000a00 */
[----:B0-----:R-:W-:-:S05]  /*1f390*/  @P0 IMAD.HI.U32 R4, R2, R4, RZ ;  /* 0x0000000402040227 */ /* 0x001fca00078e00ff */
[----:B------:R-:W-:-:S07]  /*1f3a0*/  @P0 SHF.R.U32.HI R2, RZ, R5, R4 ;  /* 0x00000005ff020219 */ /* 0x000fce0000011604 */
.L_x_14707:
[----:B------:R-:W-:Y:S05]  /*1f3b0*/  BSYNC B0 ;  /* 0x0000000000007941 */ /* 0x000fea0003800000 */
.L_x_14705:
[----:B------:R-:W-:-:S05]  /*1f3c0*/  IMAD R2, R2, R3, RZ ;  /* 0x0000000302027224 */ /* 0x000fca00078e02ff */
[----:B------:R-:W-:-:S07]  /*1f3d0*/  VIMNMX R0, R0, R2, !PT ;  /* 0x0000000200007248 */ /* 0x000fce0007fe0100 */
.L_x_14704:
[----:B------:R-:W-:-:S05]  /*1f3e0*/  IMAD.HI R0, R0, 0x66666667, RZ ;  /* 0x6666666700007827 */ /* 0x000fca00078e02ff */
[----:B------:R-:W-:-:S04]  /*1f3f0*/  SHF.R.U32.HI R2, RZ, 0x1f, R0 ;  /* 0x0000001fff027819 */ /* 0x000fc80000011600 */
[----:B------:R-:W-:-:S04]  /*1f400*/  LEA.HI.SX32 R2, R0, R2, 0x1a ;  /* 0x0000000200027211 */ /* 0x000fc800078fd2ff */
[----:B------:R-:W-:-:S04]  /*1f410*/  VIMNMX R3, RZ, R2, !PT ;  /* 0x00000002ff037248 */ /* 0x000fc80007fe0100 */
[----:B------:R-:W-:Y:S01]  /*1f420*/  ISETP.GT.AND P0, PT, R6, R3, PT ;  /* 0x000000030600720c */ /* 0x000fe20003f04270 */
[----:B------:R3:W-:-:S12]  /*1f430*/  STL [R1+0x30], R3 ;  /* 0x0000300301007387 */ /* 0x0007d80000100800 */
[----:B---3--:R-:W-:Y:S05]  /*1f440*/  @P0 BRA `(.L_x_14708) ;  /* 0x0000000000440947 */ /* 0x008fea0003800000 */
[----:B------:R-:W3:Y:S02]  /*1f450*/  S2R R3, SR_TID.X ;  /* 0x0000000000037919 */ /* 0x000ee40000002100 */
[----:B---3--:R-:W-:-:S04]  /*1f460*/  LOP3.LUT R3, R3, 0x7f, RZ, 0xc0, !PT ;  /* 0x0000007f03037812 */ /* 0x008fc800078ec0ff */
[----:B------:R-:W-:-:S13]  /*1f470*/  ISETP.NE.AND P0, PT, R3, RZ, PT ;  /* 0x000000ff0300720c */ /* 0x000fda0003f05270 */
[----:B------:R-:W-:Y:S05]  /*1f480*/  @P0 BRA `(.L_x_14709) ;  /* 0x0000004400300947 */ /* 0x000fea0003800000 */
[----:B0-2---:R-:W0:Y:S01]  /*1f490*/  S2R R5, SR_LANEID ;  /* 0x0000000000057919 */ /* 0x005e220000000000 */
        /* <DEDUP_REMOVED lines=12> */
.L_x_14708:
        /* <DEDUP_REMOVED lines=9> */
[----:B------:R-:W3:Y:S01]  /*1f5f0*/  LDC.64 R2, c[0x4][R2] ;  /* 0x0100000002027b82 */ /* 0x000ee20000000a00 */
[----:B0-2---:R-:W-:Y:S02]  /*1f600*/  IMAD.U32 R5, RZ, RZ, UR7 ;  /* 0x00000007ff057e24 */ /* 0x005fe4000f8e00ff */
[----:B------:R-:W-:Y:S02]  /*1f610*/  IMAD.U32 R6, RZ, RZ, UR8 ;  /* 0x00000008ff067e24 */ /* 0x000fe4000f8e00ff */
[----:B------:R-:W-:-:S02]  /*1f620*/  IMAD.U32 R7, RZ, RZ, UR9 ;  /* 0x00000009ff077e24 */ /* 0x000fc4000f8e00ff */
[----:B------:R-:W-:Y:S02]  /*1f630*/  IMAD.U32 R10, RZ, RZ, UR4 ;  /* 0x00000004ff0a7e24 */ /* 0x000fe4000f8e00ff */
[----:B-1----:R-:W-:Y:S02]  /*1f640*/  IMAD.U32 R11, RZ, RZ, UR5 ;  /* 0x00000005ff0b7e24 */ /* 0x002fe4000f8e00ff */
[----:B------:R-:W-:Y:S02]  /*1f650*/  IMAD.MOV.U32 R8, RZ, RZ, 0x70 ;  /* 0x00000070ff087424 */ /* 0x000fe400078e00ff */
[----:B------:R-:W-:Y:S02]  /*1f660*/  IMAD.MOV.U32 R12, RZ, RZ, 0x1 ;  /* 0x00000001ff0c7424 */ /* 0x000fe400078e00ff */
[----:B------:R-:W-:-:S07]  /*1f670*/  IMAD.MOV.U32 R13, RZ, RZ, RZ ;  /* 0x000000ffff0d7224 */ /* 0x000fce00078e00ff */
[----:B------:R-:W-:-:S07]  /*1f680*/  LEPC R20, `(.L_x_14711) ;  /* 0x000000001014794e */ /* 0x000fce0000000000 */
[----:B---3--:R-:W-:Y:S05]  /*1f690*/  CALL.ABS.NOINC R2 ;  /* 0x0000000002007343 */ /* 0x008fea0003c00000 */
.L_x_14711:
[----:B------:R-:W-:Y:S05]  /*1f6a0*/  BSYNC B6 ;  /* 0x0000000000067941 */ /* 0x000fea0003800000 */
.L_x_14710:
        /* <DEDUP_REMOVED lines=22> */
.L_x_14713:
[----:B------:R-:W-:Y:S05]  /*1f810*/  BSYNC B6 ;  /* 0x0000000000067941 */ /* 0x000fea0003800000 */
.L_x_14712:
        /* <DEDUP_REMOVED lines=20> */
.L_x_14715:
[----:B------:R-:W-:Y:S05]  /*1f960*/  BSYNC B6 ;  /* 0x0000000000067941 */ /* 0x000fea0003800000 */
.L_x_14714:
        /* <DEDUP_REMOVED lines=19> */
.L_x_14717:
[----:B------:R-:W-:Y:S05]  /*1faa0*/  BSYNC B6 ;  /* 0x0000000000067941 */ /* 0x000fea0003800000 */
.L_x_14716:
[----:B------:R-:W-:Y:S01]  /*1fab0*/  ULDC.64 UR4, c[0x0][0x9f8] ;  /* 0x00027e0000047ab9 */ /* 0x000fe20000000a00 */
[----:B------:R-:W3:Y:S01]  /*1fac0*/  LDL R7, [R1+0x28] ;  /* 0x0000280001077983 */ /* 0x000ee20000100800 */
[----:B------:R-:W-:Y:S01]  /*1fad0*/  ISETP.NE.U32.AND P0, PT, RZ, UR4, PT ;  /* 0x00000004ff007c0c */ /* 0x000fe2000bf05070 */
[----:B------:R-:W4:Y:S02]  /*1fae0*/  LDC R14, c[0x0][0x430] ;  /* 0x00010c00ff0e7b82 */ /* 0x000f240000000800 */
[----:B------:R0:W-:Y:S01]  /*1faf0*/  STL [R1+0x64], R17 ;  /* 0x0000641101007387 */ /* 0x0001e20000100800 */
[----:B------:R-:W-:-:S03]  /*1fb00*/  ISETP.NE.AND.EX P0, PT, RZ, UR5, PT, P0 ;  /* 0x00000005ff007c0c */ /* 0x000fc6000bf05300 */
[----:B------:R-:W3:Y:S01]  /*1fb10*/  LDL R20, [R1+0x50] ;  /* 0x0000500001147983 */ /* 0x000ee20000100800 */
[----:B------:R-:W1:Y:S01]  /*1fb20*/  S2R R21, SR_TID.X ;  /* 0x0000000000157919 */ /* 0x000e620000002100 */
[----:B0-----:R-:W-:-:S08]  /*1fb30*/  IMAD.MOV.U32 R17, RZ, RZ, R27 ;  /* 0x000000ffff117224 */ /* 0x001fd000078e001b */
[----:B------:R-:W0:Y:S02]  /*1fb40*/  @P0 LDC.64 R2, c[0x0][0x9f8] ;  /* 0x00027e00ff020b82 */ /* 0x000e240000000a00 */
[----:B0-----:R-:W-:-:S05]  /*1fb50*/  @P0 IMAD.WIDE R2, R27, 0x4, R2 ;  /* 0x000000041b020825 */ /* 0x001fca00078e0202 */
[----:B------:R0:W3:Y:S01]  /*1fb60*/  @P0 LDG.E R17, desc[UR44][R2.64] ;  /* 0x0000002c02110981 */ /* 0x0000e2000c1e1900 */
[----:B-1----:R-:W-:Y:S01]  /*1fb70*/  LOP3.LUT R21, R21, 0x7f, RZ, 0xc0, !PT ;  /* 0x0000007f15157812 */ /* 0x002fe200078ec0ff */
[----:B------:R-:W-:Y:S01]  /*1fb80*/  IMAD.MOV.U32 R4, RZ, RZ, 0xa0 ;  /* 0x000000a0ff047424 */ /* 0x000fe200078e00ff */
[----:B----4-:R-:W-:Y:S01]  /*1fb90*/  ISETP.NE.AND P0, PT, R14, 0x1, PT ;  /* 0x000000010e00780c */ /* 0x010fe20003f05270 */
[----:B------:R-:W1:Y:S01]  /*1fba0*/  S2R R0, SR_TID.X ;  /* 0x0000000000007919 */ /* 0x000e620000002100 */
[----:B------:R-:W-:-:S11]  /*1fbb0*/  SHF.R.U32.HI R21, RZ, 0x2, R21 ;  /* 0x00000002ff157819 */ /* 0x000fd60000011615 */
[----:B0-----:R-:W0:Y:S08]  /*1fbc0*/  @P0 LDC R2, c[0x0][0x434] ;  /* 0x00010d00ff020b82 */ /* 0x001e300000000800 */
[----:B------:R-:W4:Y:S08]  /*1fbd0*/  @P0 LDC R3, c[0x0][0x438] ;  /* 0x00010e00ff030b82 */ /* 0x000f300000000800 */
[----:B--2---:R-:W2:Y:S01]  /*1fbe0*/  @P0 LDC R5, c[0x0][0x434] ;  /* 0x00010d00ff050b82 */ /* 0x004ea20000000800 */
[----:B-1----:R-:W-:-:S07]  /*1fbf0*/  IMAD.SHL.U32 R0, R0, 0x20, RZ ;  /* 0x0000002000007824 */ /* 0x002fce00078e00ff */
[----:B------:R-:W1:Y:S01]  /*1fc00*/  @P0 LDC R6, c[0x0][0x438] ;  /* 0x00010e00ff060b82 */ /* 0x000e620000000800 */
[----:B------:R-:W-:Y:S02]  /*1fc10*/  LOP3.LUT R0, R21, 0x60, R0, 0xf8, !PT ;  /* 0x0000006015007812 */ /* 0x000fe400078ef800 */
[----:B------:R-:W0:Y:S01]  /*1fc20*/  S2R R21, SR_TID.X ;  /* 0x0000000000157919 */ /* 0x000e220000002100 */
[----:B---3--:R-:W-:-:S04]  /*1fc30*/  IMAD R4, R20, R4, -0xa0 ;  /* 0xffffff6014047424 */ /* 0x008fc800078e0204 */
[----:B------:R-:W-:Y:S01]  /*1fc40*/  IMAD.IADD R8, R0, 0x1, R4 ;  /* 0x0000000100087824 */ /* 0x000fe200078e0204 */
[C---:B0-----:R-:W-:Y:S01]  /*1fc50*/  LOP3.LUT R0, R21.reuse, 0x7f, RZ, 0xc0, !PT ;  /* 0x0000007f15007812 */ /* 0x041fe200078ec0ff */
[----:B------:R-:W-:-:S03]  /*1fc60*/  IMAD.SHL.U32 R21, R21, 0x20, RZ ;  /* 0x0000002015157824 */ /* 0x000fc600078e00ff */
[----:B------:R-:W-:Y:S02]  /*1fc70*/  SHF.R.U32.HI R0, RZ, 0x2, R0 ;  /* 0x00000002ff007819 */ /* 0x000fe40000011600 */
[C---:B------:R-:W-:Y:S01]  /*1fc80*/  ISETP.GE.AND P1, PT, R8.reuse, R18, PT ;  /* 0x000000120800720c */ /* 0x040fe20003f26270 */
[----:B------:R-:W-:Y:S01]  /*1fc90*/  IMAD.IADD R8, R8, 0x1, R7 ;  /* 0x0000000108087824 */ /* 0x000fe200078e0207 */
[----:B------:R-:W-:-:S03]  /*1fca0*/  LOP3.LUT R21, R0, 0x60, R21, 0xf8, !PT ;  /* 0x0000006000157812 */ /* 0x000fc600078ef815 */
[----:B------:R-:W-:Y:S01]  /*1fcb0*/  @P0 IMAD.HI.U32 R2, R8, R2, RZ ;  /* 0x0000000208020227 */ /* 0x000fe200078e00ff */
[----:B------:R-:W-:-:S03]  /*1fcc0*/  LOP3.LUT R21, R21, 0x80, RZ, 0xfc, !PT ;  /* 0x0000008015157812 */ /* 0x000fc600078efcff */
[----:B------:R-:W-:Y:S01]  /*1fcd0*/  IMAD.MOV.U32 R0, RZ, RZ, R8 ;  /* 0x000000ffff007224 */ /* 0x000fe200078e0008 */
[----:B----4-:R-:W-:Y:S01]  /*1fce0*/  @P0 SHF.R.U32.HI R0, RZ, R3, R2 ;  /* 0x00000003ff000219 */ /* 0x010fe20000011602 */
[----:B------:R-:W-:Y:S02]  /*1fcf0*/  IMAD.IADD R4, R21, 0x1, R4 ;  /* 0x0000000115047824 */ /* 0x000fe400078e0204 */
[----:B------:R-:W0:Y:S02]  /*1fd00*/  @!P1 LDC.64 R2, c[0x0][0x428] ;  /* 0x00010a00ff029b82 */ /* 0x000e240000000a00 */
[----:B------:R-:W-:Y:S01]  /*1fd10*/  IMAD.IADD R10, R4, 0x1, R7 ;  /* 0x00000001040a7824 */ /* 0x000fe200078e0207 */
[----:B------:R-:W-:-:S03]  /*1fd20*/  @!P1 SHF.R.S32.HI R7, RZ, 0x1f, R0 ;  /* 0x0000001fff079819 */ /* 0x000fc60000011400 */
[----:B--2---:R-:W-:-:S04]  /*1fd30*/  @P0 IMAD.HI.U32 R5, R10, R5, RZ ;  /* 0x000000050a050227 */ /* 0x004fc800078e00ff */
[----:B------:R-:W-:Y:S01]  /*1fd40*/  IMAD.MOV.U32 R9, RZ, RZ, R10 ;  /* 0x000000ffff097224 */ /* 0x000fe200078e000a */
[----:B-1----:R-:W-:Y:S02]  /*1fd50*/  @P0 SHF.R.U32.HI R9, RZ, R6, R5 ;  /* 0x00000006ff090219 */ /* 0x002fe40000011605 */
[----:B------:R-:W-:Y:S02]  /*1fd60*/  ISETP.GE.AND P0, PT, R4, R18, PT ;  /* 0x000000120400720c */ /* 0x000fe40003f06270 */
[----:B------:R-:W1:Y:S01]  /*1fd70*/  @!P1 LDC.64 R4, c[0x0][0x418] ;  /* 0x00010600ff049b82 */ /* 0x000e620000000a00 */
[----:B------:R-:W-:Y:S01]  /*1fd80*/  SHF.R.S32.HI R15, RZ, 0x1f, R17 ;  /* 0x0000001fff0f7819 */ /* 0x000fe20000011411 */
[----:B------:R-:W-:Y:S01]  /*1fd90*/  STL [R1+0x18], R17 ;  /* 0x0000181101007387 */ /* 0x000fe20000100800 */
[----:B------:R-:W-:-:S03]  /*1fda0*/  ISETP.GT.U32.OR P0, PT, R21, 0x9f, P0 ;  /* 0x0000009f1500780c */ /* 0x000fc60000704470 */
[----:B------:R2:W-:Y:S01]  /*1fdb0*/  STL [R1+0x2c], R15 ;  /* 0x00002c0f01007387 */ /* 0x0005e20000100800 */
[----:B0-----:R-:W-:-:S04]  /*1fdc0*/  @!P1 IMAD R6, R15, R2, RZ ;  /* 0x000000020f069224 */ /* 0x001fc800078e02ff */
[C---:B------:R-:W-:Y:S02]  /*1fdd0*/  @!P1 IMAD R11, R17.reuse, R3, R6 ;  /* 0x00000003110b9224 */ /* 0x040fe400078e0206 */
[--C-:B------:R-:W-:Y:S02]  /*1fde0*/  @!P1 IMAD.MOV.U32 R6, RZ, RZ, R0.reuse ;  /* 0x000000ffff069224 */ /* 0x100fe400078e0000 */
[----:B------:R-:W-:Y:S02]  /*1fdf0*/  IMAD.MOV R0, RZ, RZ, -R0 ;  /* 0x000000ffff007224 */ /* 0x000fe400078e0a00 */
[----:B------:R-:W-:-:S04]  /*1fe00*/  @!P1 IMAD.WIDE.U32 R2, R17, R2, R6 ;  /* 0x0000000211029225 */ /* 0x000fc800078e0006 */
[----:B------:R-:W-:Y:S01]  /*1fe10*/  @!P1 IMAD.IADD R3, R3, 0x1, R11 ;  /* 0x0000000103039824 */ /* 0x000fe200078e020b */
[----:B-1----:R-:W-:Y:S01]  /*1fe20*/  @!P1 LEA R12, P2, R2, R4, 0x2 ;  /* 0x00000004020c9211 */ /* 0x002fe200078410ff */
[----:B------:R-:W-:-:S03]  /*1fe30*/  IMAD R8, R14, R0, R8 ;  /* 0x000000000e087224 */ /* 0x000fc600078e0208 */
[----:B------:R-:W-:Y:S02]  /*1fe40*/  @!P1 LEA.HI.X R13, R2, R5, R3, 0x2, P2 ;  /* 0x00000005020d9211 */ /* 0x000fe400010f1403 */
[----:B------:R-:W0:Y:S01]  /*1fe50*/  @!P0 LDC.64 R2, c[0x0][0x428] ;  /* 0x00010a00ff028b82 */ /* 0x000e220000000a00 */
[--C-:B------:R-:W-:Y:S01]  /*1fe60*/  @!P0 SHF.R.S32.HI R5, RZ, 0x1f, R9.reuse ;  /* 0x0000001fff058819 */ /* 0x100fe20000011409 */
[----:B------:R-:W-:Y:S02]  /*1fe70*/  @!P0 IMAD.MOV.U32 R4, RZ, RZ, R9 ;  /* 0x000000ffff048224 */ /* 0x000fe400078e0009 */
[-C--:B0-----:R-:W-:Y:S02]  /*1fe80*/  @!P0 IMAD R0, R15, R2.reuse, RZ ;  /* 0x000000020f008224 */ /* 0x081fe400078e02ff */
[----:B--2---:R-:W2:Y:S01]  /*1fe90*/  LDL R15, [R1+0x60] ;  /* 0x00006000010f7983 */ /* 0x004ea20000100800 */
[----:B------:R-:W-:-:S04]  /*1fea0*/  @!P0 IMAD.WIDE.U32 R4, R17, R2, R4 ;  /* 0x0000000211048225 */ /* 0x000fc800078e0004 */
[----:B------:R-:W-:Y:S02]  /*1feb0*/  @!P0 IMAD R0, R17, R3, R0 ;  /* 0x0000000311008224 */ /* 0x000fe400078e0200 */
[----:B------:R0:W5:Y:S01]  /*1fec0*/  LDL.LU R17, [R1+0x64] ;  /* 0x0000640001117983 */ /* 0x0001620000300800 */
[----:B------:R-:W1:Y:S01]  /*1fed0*/  @!P0 LDC.64 R2, c[0x0][0x418] ;  /* 0x00010600ff028b82 */ /* 0x000e620000000a00 */
[----:B------:R-:W-:Y:S01]  /*1fee0*/  @!P0 IMAD.IADD R0, R0, 0x1, R5 ;  /* 0x0000000100008824 */ /* 0x000fe200078e0205 */
[----:B------:R-:W-:Y:S01]  /*1fef0*/  CS2R R6, SRZ ;  /* 0x0000000000067805 */ /* 0x000fe2000001ff00 */
[----:B------:R-:W3:Y:S01]  /*1ff00*/  S2R R11, SR_TID.X ;  /* 0x00000000000b7919 */ /* 0x000ee20000002100 */
[----:B------:R-:W-:-:S04]  /*1ff10*/  LOP3.LUT R16, R16, 0xfffffffd, RZ, 0xc0, !PT ;  /* 0xfffffffd10107812 */ /* 0x000fc800078ec0ff */
[----:B------:R0:W5:Y:S01]  /*1ff20*/  @!P1 LDG.E R7, desc[UR44][R12.64] ;  /* 0x0000002c0c079981 */ /* 0x000162000c1e1900 */
[----:B-1----:R-:W-:-:S04]  /*1ff30*/  @!P0 LEA R2, P2, R4, R2, 0x2 ;  /* 0x0000000204028211 */ /* 0x002fc800078410ff */
[----:B------:R-:W-:Y:S02]  /*1ff40*/  @!P0 LEA.HI.X R3, R4, R3, R0, 0x2, P2 ;  /* 0x0000000304038211 */ /* 0x000fe400010f1400 */
[----:B------:R-:W1:Y:S01]  /*1ff50*/  LDC R0, c[0x0][0x2f4] ;  /* 0x0000bd00ff007b82 */ /* 0x000e620000000800 */
[----:B------:R-:W-:Y:S02]  /*1ff60*/  ISETP.GT.U32.AND P2, PT, R21, 0x9f, PT ;  /* 0x0000009f1500780c */ /* 0x000fe40003f44070 */
[----:B------:R0:W5:Y:S01]  /*1ff70*/  @!P0 LDG.E R6, desc[UR44][R2.64] ;  /* 0x0000002c02068981 */ /* 0x000162000c1e1900 */
[----:B---3--:R-:W-:-:S05]  /*1ff80*/  IMAD.SHL.U32 R11, R11, 0x10, RZ ;  /* 0x000000100b0b7824 */ /* 0x008fca00078e00ff */
[----:B------:R-:W-:-:S05]  /*1ff90*/  LOP3.LUT R11, R11, 0x30, RZ, 0xc0, !PT ;  /* 0x000000300b0b7812 */ /* 0x000fca00078ec0ff */
[----:B------:R-:W-:-:S04]  /*1ffa0*/  @P2 LOP3.LUT R16, R16, 0x2, RZ, 0xfc, !PT ;  /* 0x0000000210102812 */ /* 0x000fc800078efcff */
[----:B------:R-:W-:Y:S02]  /*1ffb0*/  LOP3.LUT R16, R16, 0xfffffffb, RZ, 0xc0, !PT ;  /* 0xfffffffb10107812 */ /* 0x000fe400078ec0ff */
[----:B-1----:R-:W-:Y:S02]  /*1ffc0*/  ISETP.GE.AND P1, PT, R11, R0, PT ;  /* 0x000000000b00720c */ /* 0x002fe40003f26270 */
[----:B------:R-:W-:Y:S01]  /*1ffd0*/  LOP3.LUT R16, R16, 0xfffffffe, RZ, 0xc0, !PT ;  /* 0xfffffffe10107812 */ /* 0x000fe200078ec0ff */
[----:B------:R-:W-:Y:S01]  /*1ffe0*/  UMOV UR4, 0xffffffff ;  /* 0xffffffff00047882 */ /* 0x000fe20000000000 */
[----:B------:R-:W-:-:S04]  /*1fff0*/  IMAD.MOV R9, RZ, RZ, -R9 ;  /* 0x000000ffff097224 */ /* 0x000fc800078e0a09 */
[----:B------:R-:W-:-:S05]  /*20000*/  IMAD R9, R14, R9, R10 ;  /* 0x000000090e097224 */ /* 0x000fca00078e020a */
[----:B------:R-:W-:Y:S02]  /*20010*/  @P1 LOP3.LUT R16, R16, 0x1, RZ, 0xfc, !PT ;  /* 0x0000000110101812 */ /* 0x000fe400078efcff */
[----:B--2---:R-:W-:-:S13]  /*20020*/  ISETP.NE.AND P0, PT, R15, 0x3, PT ;  /* 0x000000030f00780c */ /* 0x004fda0003f05270 */
[----:B------:R-:W-:Y:S01]  /*20030*/  @P0 LOP3.LUT R16, R16, 0x4, RZ, 0xfc, !PT ;  /* 0x0000000410100812 */ /* 0x000fe200078efcff */
[----:B0-----:R-:W-:Y:S06]  /*20040*/  BRA.DIV UR4, `(.L_x_14718) ;  /* 0x0000005604d87947 */ /* 0x001fec000b800000 */
.L_x_14840:
[----:B------:R-:W-:Y:S01]  /*20050*/  SHF.R.S32.HI R0, RZ, 0x1f, R26 ;  /* 0x0000001fff007819 */ /* 0x000fe2000001141a */
[----:B------:R-:W-:-:S04]  /*20060*/  VIADD R5, R20, 0xffffffff ;  /* 0xffffffff14057836 */ /* 0x000fc80000000000 */
[----:B------:R0:W-:Y:S01]  /*20070*/  STL [R1+0x24], R0 ;  /* 0x0000240001007387 */ /* 0x0001e20000100800 */
[----:B------:R-:W-:Y:S05]  /*20080*/  @!P0 BRA `(.L_x_14719) ;  /* 0x0000000000048947 */ /* 0x000fea0003800000 */
[----:B------:R-:W-:Y:S01]  /*20090*/  BPT.TRAP 0x1 ;  /* 0x000000040000795c */ /* 0x000fe20000300000 */
.L_x_14719:
[----:B------:R-:W2:Y:S04]  /*200a0*/  LDL R2, [R1+0xc] ;  /* 0x00000c0001027983 */ /* 0x000ea80000100800 */
[----:B0-----:R-:W3:Y:S01]  /*200b0*/  LDL R0, [R1+0x1c] ;  /* 0x00001c0001007983 */ /* 0x001ee20000100800 */
[----:B------:R-:W-:Y:S01]  /*200c0*/  BSSY B0, `(.L_x_14720) ;  /* 0x0000008000007945 */ /* 0x000fe20003800000 */
[----:B--2--5:R-:W-:Y:S01]  /*200d0*/  IMAD R4, R2, 0x8, R17 ;  /* 0x0000000802047824 */ /* 0x024fe200078e0211 */
[----:B---3--:R-:W-:-:S04]  /*200e0*/  SHF.L.U32 R0, R0, 0x1f, RZ ;  /* 0x0000001f00007819 */ /* 0x008fc800000006ff */
[----:B------:R0:W1:Y:S01]  /*200f0*/  SYNCS.PHASECHK.TRANS64.TRYWAIT P0, [R4+URZ+0x13280], R0 ;  /* 0x01328000040075a7 */ /* 0x000062000800017f */
[----:B------:R0:W-:Y:S02]  /*20100*/  STL [R1+0x48], R0 ;  /* 0x0000480001007387 */ /* 0x0001e40000100800 */
[----:B0-----:R-:W-:-:S05]  /*20110*/  SHF.R.S32.HI R0, RZ, 0x1f, R8 ;  /* 0x0000001fff007819 */ /* 0x001fca0000011408 */
[----:B------:R0:W-:Y:S02]  /*20120*/  STL [R1+0x44], R0 ;  /* 0x0000440001007387 */ /* 0x0001e40000100800 */
[----:B01----:R-:W-:Y:S05]  /*20130*/  @!P0 BRA `(.L_x_14721) ;  /* 0x0000005400d08947 */ /* 0x003fea0003800000 */
.L_x_14841:
[----:B------:R-:W-:Y:S05]  /*20140*/  BSYNC B0 ;  /* 0x0000000000007941 */ /* 0x000fea0003800000 */
.L_x_14720:
[----:B0-----:R-:W2:Y:S04]  /*20150*/  LDL R0, [R1+0x44] ;  /* 0x0000440001007983 */ /* 0x001ea80000100800 */
[----:B------:R-:W3:Y:S01]  /*20160*/  LDL R10, [R1+0x24] ;  /* 0x00002400010a7983 */ /* 0x000ee20000100800 */
[----:B------:R-:W-:Y:S01]  /*20170*/  SHF.R.S32.HI R11, RZ, 0x1f, R7 ;  /* 0x0000001fff0b7819 */ /* 0x000fe20000011407 */
[----:B------:R-:W-:Y:S01]  /*20180*/  ULDC.64 UR4, c[0x0][0x328] ;  /* 0x0000ca0000047ab9 */ /* 0x000fe20000000a00 */
[----:B------:R-:W-:Y:S01]  /*20190*/  ULDC.64 UR6, c[0x0][0x338] ;  /* 0x0000ce0000067ab9 */ /* 0x000fe20000000a00 */
[----:B------:R-:W0:Y:S01]  /*201a0*/  S2R R15, SR_TID.X ;  /* 0x00000000000f7919 */ /* 0x000e220000002100 */
[----:B------:R-:W-:Y:S01]  /*201b0*/  IMAD.WIDE.U32 R2, R8, UR4, RZ ;  /* 0x0000000408027c25 */ /* 0x000fe2000f8e00ff */
[----:B------:R-:W-:Y:S01]  /*201c0*/  ULDC.64 UR8, c[0x0][0x330] ;  /* 0x0000cc0000087ab9 */ /* 0x000fe20000000a00 */
[----:B------:R-:W-:Y:S01]  /*201d0*/  ULDC.64 UR10, c[0x0][0x318] ;  /* 0x0000c600000a7ab9 */ /* 0x000fe20000000a00 */
[----:B------:R1:W-:Y:S01]  /*201e0*/  STL [R1+0x8], R11 ;  /* 0x0000080b01007387 */ /* 0x0003e20000100800 */
[----:B------:R-:W-:-:S03]  /*201f0*/  IMAD R5, R5, -0xa0, R18 ;  /* 0xffffff6005057824 */ /* 0x000fc600078e0212 */
[----:B------:R-:W4:Y:S04]  /*20200*/  LDL R13, [R1+0xc] ;  /* 0x00000c00010d7983 */ /* 0x000f280000100800 */
[----:B------:R-:W4:Y:S01]  /*20210*/  LDL R14, [R1+0x38] ;  /* 0x00003800010e7983 */ /* 0x000f220000100800 */
[----:B------:R-:W-:Y:S01]  /*20220*/  SHF.R.S32.HI R18, RZ, 0x1f, R6 ;  /* 0x0000001fff127819 */ /* 0x000fe20000011406 */
[----:B0-----:R-:W-:-:S05]  /*20230*/  IMAD.SHL.U32 R20, R15, 0x10, RZ ;  /* 0x000000100f147824 */ /* 0x001fca00078e00ff */
[----:B------:R-:W-:Y:S02]  /*20240*/  LOP3.LUT R20, R20, 0x30, RZ, 0xc0, !PT ;  /* 0x0000003014147812 */ /* 0x000fe400078ec0ff */
[----:B------:R-:W-:-:S04]  /*20250*/  LOP3.LUT R15, R15, 0x7f, RZ, 0xc0, !PT ;  /* 0x0000007f0f0f7812 */ /* 0x000fc800078ec0ff */
[----:B------:R-:W-:-:S05]  /*20260*/  SHF.R.U32.HI R15, RZ, 0x2, R15 ;  /* 0x00000002ff0f7819 */ /* 0x000fca000001160f */
[----:B------:R-:W-:-:S05]  /*20270*/  IMAD.IADD R5, R5, 0x1, -R15 ;  /* 0x0000000105057824 */ /* 0x000fca00078e0a0f */
[----:B------:R-:W-:Y:S01]  /*20280*/  ISETP.GE.AND P5, PT, R5, 0x1, PT ;  /* 0x000000010500780c */ /* 0x000fe20003fa6270 */
[----:B--2---:R-:W-:-:S04]  /*20290*/  IMAD R0, R0, UR4, RZ ;  /* 0x0000000400007c24 */ /* 0x004fc8000f8e02ff */
[----:B------:R-:W-:-:S04]  /*202a0*/  IMAD R0, R8, UR5, R0 ;  /* 0x0000000508007c24 */ /* 0x000fc8000f8e0200 */
[----:B------:R-:W-:Y:S02]  /*202b0*/  IMAD.IADD R3, R3, 0x1, R0 ;  /* 0x0000000103037824 */ /* 0x000fe400078e0200 */
[----:B------:R-:W-:Y:S02]  /*202c0*/  IMAD R0, R11, UR6, RZ ;  /* 0x000000060b007c24 */ /* 0x000fe4000f8e02ff */
[----:B-1----:R-:W0:Y:S01]  /*202d0*/  LDC R11, c[0x0][0x2f4] ;  /* 0x0000bd00ff0b7b82 */ /* 0x002e220000000800 */
        /* <DEDUP_REMOVED lines=22> */
[----:B------:R4:W-:Y:S03]  /*20440*/  STL [R1+0x4], R18 ;  /* 0x0000041201007387 */ /* 0x0009e60000100800 */
[----:B------:R-:W-:Y:S01]  /*20450*/  IADD3.X R28, R12, UR11, R11, P1, !PT ;  /* 0x0000000b0c1c7c10 */ /* 0x000fe20008ffe40b */
[----:B----4-:R-:W-:Y:S01]  /*20460*/  IMAD R18, R13, 0x2800, R14 ;  /* 0x000028000d127824 */ /* 0x010fe200078e020e */
[----:B------:R-:W-:Y:S07]  /*20470*/  BRA.DIV UR4, `(.L_x_14722) ;  /* 0x0000005604187947 */ /* 0x000fee000b800000 */
[----:B------:R-:W0:Y:S01]  /*20480*/  S2R R11, SR_TID.X ;  /* 0x00000000000b7919 */ /* 0x000e220000002100 */
[C---:B------:R-:W-:Y:S02]  /*20490*/  ISETP.GE.AND P3, PT, R5.reuse, 0x81, PT ;  /* 0x000000810500780c */ /* 0x040fe40003f66270 */
[----:B------:R-:W-:Y:S01]  /*204a0*/  LOP3.LUT R16, R16, 0xfffffff7, RZ, 0xc0, !PT ;  /* 0xfffffff710107812 */ /* 0x000fe200078ec0ff */
[----:B------:R-:W1:Y:S01]  /*204b0*/  SHFL.IDX PT, R3, R0, RZ, 0x1c1f ;  /* 0x001c1fff00037589 */ /* 0x000e6200000e0000 */
[C---:B------:R-:W-:Y:S02]  /*204c0*/  ISETP.GE.AND P4, PT, R5.reuse, 0x21, PT ;  /* 0x000000210500780c */ /* 0x040fe40003f86270 */
[----:B------:R-:W-:Y:S01]  /*204d0*/  ISETP.GE.AND P2, PT, R5, 0x61, PT ;  /* 0x000000610500780c */ /* 0x000fe20003f46270 */
[----:B------:R-:W2:Y:S06]  /*204e0*/  SHFL.IDX PT, R10, R2, RZ, 0x1c1f ;  /* 0x001c1fff020a7589 */ /* 0x000eac00000e0000 */
[----:B------:R-:W-:Y:S01]  /*204f0*/  @P3 LOP3.LUT R16, R16, 0x8, RZ, 0xfc, !PT ;  /* 0x0000000810103812 */ /* 0x000fe200078efcff */
[----:B0-----:R-:W-:-:S05]  /*20500*/  IMAD.SHL.U32 R14, R11, 0x10, RZ ;  /* 0x000000100b0e7824 */ /* 0x001fca00078e00ff */
[----:B------:R-:W-:-:S04]  /*20510*/  LOP3.LUT R14, R14, 0x30, RZ, 0xc0, !PT ;  /* 0x000000300e0e7812 */ /* 0x000fc800078ec0ff */
[----:B-1----:R-:W-:Y:S01]  /*20520*/  IADD3 R12, P1, R14, R3, RZ ;  /* 0x000000030e0c7210 */ /* 0x002fe20007f3e0ff */
[----:B------:R-:W-:Y:S02]  /*20530*/  IMAD.IADD R3, R17, 0x1, R18 ;  /* 0x0000000111037824 */ /* 0x000fe400078e0212 */
[----:B------:R-:W-:Y:S02]  /*20540*/  SHFL.IDX PT, R18, R2, 0x1, 0x1c1f ;  /* 0x003c1f0002127f89 */ /* 0x000fe400000e0000 */
[----:B--2---:R-:W-:Y:S01]  /*20550*/  IMAD.X R13, RZ, RZ, R10, P1 ;  /* 0x000000ffff0d7224 */ /* 0x004fe200008e060a */
[----:B------:R-:W-:Y:S01]  /*20560*/  ISETP.LT.OR P1, PT, R5, 0x1, P0 ;  /* 0x000000010500780c */ /* 0x000fe20000721670 */
[----:B------:R-:W0:-:S12]  /*20570*/  SHFL.IDX PT, R10, R0, 0x1, 0x1c1f ;  /* 0x003c1f00000a7f89 */ /* 0x000e1800000e0000 */
[----:B------:R-:W-:Y:S01]  /*20580*/  LDGSTS.E.BYPASS.LTC128B.128 [R3+0x6000], desc[UR44][R12.64], !P1 ;  /* 0x060000000c037fae */ /* 0x000fe2000c901d6c */
[----:B0-----:R-:W-:-:S05]  /*20590*/  IADD3 R10, P1, R14, R10, RZ ;  /* 0x0000000a0e0a7210 */ /* 0x001fca0007f3e0ff */
[----:B------:R-:W-:Y:S01]  /*205a0*/  IMAD.X R11, RZ, RZ, R18, P1 ;  /* 0x000000ffff0b7224 */ /* 0x000fe200008e0612 */
        /* <DEDUP_REMOVED lines=9> */
[----:B------:R1:W-:Y:S02]  /*20640*/  LDGSTS.E.BYPASS.LTC128B.128 [R3+0x7000], desc[UR44][R10.64], !P1 ;  /* 0x070000000a037fae */ /* 0x0003e4000c901d6c */
[----:B-1----:R-:W-:Y:S02]  /*20650*/  IADD3 R10, P1, R14, R0, RZ ;  /* 0x000000000e0a7210 */ /* 0x002fe40007f3e0ff */
[----:B------:R0:W1:Y:S03]  /*20660*/  SHFL.IDX PT, R0, R28, RZ, 0x1c1f ;  /* 0x001c1fff1c007589 */ /* 0x00006600000e0000 */
[----:B------:R-:W-:Y:S01]  /*20670*/  IMAD.X R11, RZ, RZ, R2, P1 ;  /* 0x000000ffff0b7224 */ /* 0x000fe200008e0602 */
[----:B------:R-:W-:-:S13]  /*20680*/  ISETP.LT.OR P1, PT, R5, 0x61, P0 ;  /* 0x000000610500780c */ /* 0x000fda0000721670 */
[----:B------:R2:W-:Y:S01]  /*20690*/  LDGSTS.E.BYPASS.LTC128B.128 [R3+0x7800], desc[UR44][R10.64], !P1 ;  /* 0x078000000a037fae */ /* 0x0005e2000c901d6c */
[----:B------:R-:W-:-:S03]  /*206a0*/  ISETP.GE.AND P1, PT, R5, 0x41, PT ;  /* 0x000000410500780c */ /* 0x000fc60003f26270 */
[----:B-12---:R0:W2:Y:S10]  /*206b0*/  SHFL.IDX PT, R10, R29, RZ, 0x1c1f ;  /* 0x001c1fff1d0a7589 */ /* 0x0060b400000e0000 */
.L_x_14853:
        /* <DEDUP_REMOVED lines=12> */
.L_x_14723:
        /* <DEDUP_REMOVED lines=11> */
.L_x_14724:
[----:B------:R2:W-:Y:S01]  /*20830*/  SYNCS.ARRIVE.TRANS64.A1T0 RZ, [R4+URZ+0x13270], RZ ;  /* 0x013270ff04ff79a7 */ /* 0x0005e2000810003f */
[----:B------:R-:W-:Y:S05]  /*20840*/  @!P6 BRA `(.L_x_14725) ;  /* 0x000000000004e947 */ /* 0x000fea0003800000 */
[----:B------:R-:W-:Y:S01]  /*20850*/  BPT.TRAP 0x1 ;  /* 0x000000040000795c */ /* 0x000fe20000300000 */
.L_x_14725:
[----:B------:R-:W3:Y:S01]  /*20860*/  LDL R0, [R1+0x48] ;  /* 0x0000480001007983 */ /* 0x000ee20000100800 */
[----:B------:R-:W-:Y:S01]  /*20870*/  BSSY B0, `(.L_x_14726) ;  /* 0x0000003000007945 */ /* 0x000fe20003800000 */
[----:B---3--:R-:W3:Y:S03]  /*20880*/  SYNCS.PHASECHK.TRANS64.TRYWAIT P0, [R4+URZ+0x13240], R0 ;  /* 0x01324000040075a7 */ /* 0x008ee6000800017f */
[----:B---3--:R-:W-:Y:S05]  /*20890*/  @!P0 BRA `(.L_x_14727) ;  /* 0x0000005400bc8947 */ /* 0x008fea0003800000 */
.L_x_14854:
[----:B------:R-:W-:Y:S05]  /*208a0*/  BSYNC B0 ;  /* 0x0000000000007941 */ /* 0x000fea0003800000 */
.L_x_14726:
        /* <DEDUP_REMOVED lines=14> */
[----:B-----5:R-:W-:Y:S02]  /*20990*/  IMAD R0, R12, UR4, RZ ;  /* 0x000000040c007c24 */ /* 0x020fe4000f8e02ff */
[----:B------:R-:W-:Y:S02]  /*209a0*/  IMAD.IADD R11, R11, 0x1, R8 ;  /* 0x000000010b0b7824 */ /* 0x000fe400078e0208 */
        /* <DEDUP_REMOVED lines=27> */
[----:B-1----:R-:W-:-:S04]  /*20b60*/  @P5 IMAD.X R5, RZ, RZ, R5, P0 ;  /* 0x000000ffff055224 */ /* 0x002fc800000e0605 */
[----:B------:R-:W-:Y:S02]  /*20b70*/  @P5 IMAD.MOV.U32 R7, RZ, RZ, R5 ;  /* 0x000000ffff075224 */ /* 0x000fe400078e0005 */
        /* <DEDUP_REMOVED lines=14> */
[----:B------:R-:W-:Y:S02]  /*20c60*/  @P1 IMAD.MOV.U32 R7, RZ, RZ, R5 ;  /* 0x000000ffff071224 */ /* 0x000fe400078e0005 */
[----:B------:R-:W-:-:S03]  /*20c70*/  @P2 IMAD.X R2, RZ, RZ, R2, P0 ;  /* 0x000000ffff022224 */ /* 0x000fc600000e0602 */
[----:B------:R1:W-:Y:S02]  /*20c80*/  @P1 LDGSTS.E.BYPASS.LTC128B.128 [R3+0xf000], desc[UR44][R6.64], !P3 ;  /* 0x0f00000006031fae */ /* 0x0003e4000d901d6c */
[----:B-1----:R-:W-:Y:S02]  /*20c90*/  @P2 IMAD.MOV.U32 R6, RZ, RZ, R0 ;  /* 0x000000ffff062224 */ /* 0x002fe400078e0000 */
[----:B------:R-:W-:Y:S01]  /*20ca0*/  @P2 IMAD.MOV.U32 R7, RZ, RZ, R2 ;  /* 0x000000ffff072224 */ /* 0x000fe200078e0002 */
[----:B------:R1:W2:Y:S04]  /*20cb0*/  SHFL.IDX PT, R0, R8, RZ, 0x1c1f ;  /* 0x001c1fff08007589 */ /* 0x0002a800000e0000 */
[----:B------:R3:W-:Y:S04]  /*20cc0*/  @P2 LDGSTS.E.BYPASS.LTC128B.128 [R3+0xf800], desc[UR44][R6.64], !P3 ;  /* 0x0f80000006032fae */ /* 0x0007e8000d901d6c */
[----:B---3--:R1:W3:Y:S02]  /*20cd0*/  SHFL.IDX PT, R6, R9, RZ, 0x1c1f ;  /* 0x001c1fff09067589 */ /* 0x0082e400000e0000 */
.L_x_14866:
[----:B------:R-:W-:Y:S01]  /*20ce0*/  LOP3.LUT P0, RZ, R16, 0x8, RZ, 0xc0, !PT ;  /* 0x0000000810ff7812 */ /* 0x000fe2000780c0ff */
[----:B------:R-:W-:-:S12]  /*20cf0*/  BSSY B0, `(.L_x_14729) ;  /* 0x000000d000007945 */ /* 0x000fd80003800000 */
        /* <DEDUP_REMOVED lines=12> */
.L_x_14730:
[----:B------:R-:W-:Y:S05]  /*20dc0*/  BSYNC B0 ;  /* 0x0000000000007941 */ /* 0x000fea0003800000 */
.L_x_14729:
[----:B------:R-:W-:Y:S01]  /*20dd0*/  NOP ;  /* 0x0000000000007918 */ /* 0x000fe20000000000 */
[----:B------:R-:W-:-:S13]  /*20de0*/  PLOP3.LUT P0, PT, PT, PT, PT, 0x80, 0x0 ;  /* 0x000000000000781c */ /* 0x000fda0003f0f070 */
.L_x_14731:
        /* <DEDUP_REMOVED lines=11> */
.L_x_14732:
[----:B----4-:R2:W5:Y:S01]  /*20ea0*/  LDL.LU R3, [R1+0x4c] ;  /* 0x00004c0001037983 */ /* 0x0105620000300800 */
        /* <DEDUP_REMOVED lines=12> */
[----:B0-----:R-:W-:-:S04]  /*20f70*/  IMAD.WIDE.U32 R28, R3, UR4, RZ ;  /* 0x00000004031c7c25 */ /* 0x001fc8000f8e00ff */
[----:B------:R-:W-:-:S04]  /*20f80*/  IMAD R2, R2, UR4, RZ ;  /* 0x0000000402027c24 */ /* 0x000fc8000f8e02ff */
        /* <DEDUP_REMOVED lines=11> */
[----:B--2---:R-:W-:Y:S02]  /*21040*/  IMAD.U32 R4, RZ, RZ, UR4 ;  /* 0x00000004ff047e24 */ /* 0x004fe4000f8e00ff */
[----:B0-----:R-:W0:Y:S01]  /*21050*/  LDC.64 R2, c[0x4][R2] ;  /* 0x0100000002027b82 */ /* 0x001e220000000a00 */
[----:B------:R-:W-:Y:S02]  /*21060*/  IMAD.U32 R5, RZ, RZ, UR5 ;  /* 0x00000005ff057e24 */ /* 0x000fe4000f8e00ff */
[----:B---3--:R-:W-:Y:S02]  /*21070*/  IMAD.U32 R6, RZ, RZ, UR6 ;  /* 0x00000006ff067e24 */ /* 0x008fe4000f8e00ff */
[----:B------:R-:W-:-:S02]  /*21080*/  IMAD.U32 R7, RZ, RZ, UR7 ;  /* 0x00000007ff077e24 */ /* 0x000fc4000f8e00ff */
[----:B------:R-:W-:Y:S02]  /*21090*/  IMAD.U32 R10, RZ, RZ, UR8 ;  /* 0x00000008ff0a7e24 */ /* 0x000fe4000f8e00ff */
[----:B------:R-:W-:Y:S02]  /*210a0*/  IMAD.U32 R11, RZ, RZ, UR9 ;  /* 0x00000009ff0b7e24 */ /* 0x000fe4000f8e00ff */
[----:B-1----:R-:W-:Y:S02]  /*210b0*/  IMAD.MOV.U32 R8, RZ, RZ, 0x70 ;  /* 0x00000070ff087424 */ /* 0x002fe400078e00ff */
[----:B------:R-:W-:Y:S02]  /*210c0*/  IMAD.MOV.U32 R12, RZ, RZ, 0x1 ;  /* 0x00000001ff0c7424 */ /* 0x000fe400078e00ff */
[----:B------:R-:W-:-:S07]  /*210d0*/  IMAD.MOV.U32 R13, RZ, RZ, RZ ;  /* 0x000000ffff0d7224 */ /* 0x000fce00078e00ff */
[----:B------:R-:W-:-:S07]  /*210e0*/  LEPC R20, `(.L_x_14734) ;  /* 0x000000001014794e */ /* 0x000fce0000000000 */
[----:B0-----:R-:W-:Y:S05]  /*210f0*/  CALL.ABS.NOINC R2 ;  /* 0x0000000002007343 */ /* 0x001fea0003c00000 */
.L_x_14734:
[----:B------:R-:W-:Y:S05]  /*21100*/  BSYNC B6 ;  /* 0x0000000000067941 */ /* 0x000fea0003800000 */
.L_x_14733:
[----:B------:R-:W4:Y:S01]  /*21110*/  LDL.LU R21, [R1+0x8] ;  /* 0x0000080001157983 */ /* 0x000f220000300800 */
[----:B------:R-:W-:Y:S01]  /*21120*/  ULDC.64 UR4, c[0x0][0x2d8] ;  /* 0x0000b60000047ab9 */ /* 0x000fe20000000a00 */
[----:B-1----:R-:W1:Y:S01]  /*21130*/  LDC R9, c[0x0][0x448] ;  /* 0x00011200ff097b82 */ /* 0x002e620000000800 */
[----:B------:R-:W-:Y:S01]  /*21140*/  ULDC.64 UR6, c[0x0][0x2c8] ;  /* 0x0000b20000067ab9 */ /* 0x000fe20000000a00 */
[----:B------:R-:W0:Y:S01]  /*21150*/  LDL.LU R2, [R1+0x4] ;  /* 0x0000040001027983 */ /* 0x000e220000300800 */
[----:B------:R-:W-:-:S03]  /*21160*/  ULDC.64 UR8, c[0x0][0x280] ;  /* 0x0000a00000087ab9 */ /* 0x000fc60000000a00 */
[----:B------:R-:W3:Y:S04]  /*21170*/  LDL R20, [R1+0x24] ;  /* 0x0000240001147983 */ /* 0x000ee80000100800 */
[----:B------:R0:W5:Y:S01]  /*21180*/  LDL R10, [R1+0x58] ;  /* 0x00005800010a7983 */ /* 0x0001620000100800 */
[----:B-1----:R-:W-:-:S13]  /*21190*/  ISETP.NE.AND P1, PT, R9, 0x1, PT ;  /* 0x000000010900780c */ /* 0x002fda0003f25270 */
[----:B--2---:R-:W1:Y:S08]  /*211a0*/  @P1 LDC R4, c[0x0][0x44c] ;  /* 0x00011300ff041b82 */ /* 0x004e700000000800 */
[----:B------:R-:W2:Y:S08]  /*211b0*/  @P1 LDC R5, c[0x0][0x450] ;  /* 0x00011400ff051b82 */ /* 0x000eb00000000800 */
[----:B------:R-:W2:Y:S01]  /*211c0*/  @P1 LDC R8, c[0x0][0x450] ;  /* 0x00011400ff081b82 */ /* 0x000ea20000000800 */
[----:B0-----:R-:W-:-:S02]  /*211d0*/  IMAD.MOV.U32 R3, RZ, RZ, R2 ;  /* 0x000000ffff037224 */ /* 0x001fc400078e0002 */
[----:B------:R-:W-:Y:S02]  /*211e0*/  IMAD.MOV.U32 R2, RZ, RZ, R28 ;  /* 0x000000ffff027224 */ /* 0x000fe400078e001c */
[----:B---3--:R-:W-:Y:S02]  /*211f0*/  IMAD R0, R20, UR4, RZ ;  /* 0x0000000414007c24 */ /* 0x008fe4000f8e02ff */
[----:B------:R-:W0:Y:S01]  /*21200*/  S2R R20, SR_TID.X ;  /* 0x0000000000147919 */ /* 0x000e220000002100 */
[----:B------:R-:W-:-:S04]  /*21210*/  IMAD.WIDE.U32 R2, R26, UR4, R2 ;  /* 0x000000041a027c25 */ /* 0x000fc8000f8e0002 */
[----:B------:R-:W-:Y:S01]  /*21220*/  IMAD R0, R26, UR5, R0 ;  /* 0x000000051a007c24 */ /* 0x000fe2000f8e0200 */
[----:B------:R-:W-:-:S03]  /*21230*/  ULDC.64 UR4, c[0x0][0x2e0] ;  /* 0x0000b80000047ab9 */ /* 0x000fc60000000a00 */
[----:B------:R-:W-:Y:S02]  /*21240*/  IMAD.IADD R3, R3, 0x1, R0 ;  /* 0x0000000103037824 */ /* 0x000fe400078e0200 */
[----:B----4-:R-:W-:Y:S02]  /*21250*/  IMAD R0, R21, UR4, RZ ;  /* 0x0000000415007c24 */ /* 0x010fe4000f8e02ff */
[----:B------:R-:W-:-:S04]  /*21260*/  IMAD.WIDE.U32 R2, R18, UR4, R2 ;  /* 0x0000000412027c25 */ /* 0x000fc8000f8e0002 */
[----:B------:R-:W-:Y:S01]  /*21270*/  IMAD R0, R18, UR5, R0 ;  /* 0x0000000512007c24 */ /* 0x000fe2000f8e0200 */
[----:B------:R-:W-:-:S03]  /*21280*/  ULDC.64 UR4, c[0x0][0x2d0] ;  /* 0x0000b40000047ab9 */ /* 0x000fc60000000a00 */
[----:B------:R-:W-:Y:S01]  /*21290*/  IMAD.IADD R3, R3, 0x1, R0 ;  /* 0x0000000103037824 */ /* 0x000fe200078e0200 */
[C---:B0-----:R-:W-:Y:S01]  /*212a0*/  LOP3.LUT R21, R20.reuse, 0x7f, RZ, 0xc0, !PT ;  /* 0x0000007f14157812 */ /* 0x041fe200078ec0ff */
[----:B------:R-:W-:-:S03]  /*212b0*/  IMAD.SHL.U32 R20, R20, 0x20, RZ ;  /* 0x0000002014147824 */ /* 0x000fc600078e00ff */
[----:B------:R-:W-:-:S04]  /*212c0*/  SHF.R.U32.HI R21, RZ, 0x2, R21 ;  /* 0x00000002ff157819 */ /* 0x000fc80000011615 */
[----:B------:R-:W-:Y:S02]  /*212d0*/  LOP3.LUT R20, R21, 0x60, R20, 0xf8, !PT ;  /* 0x0000006015147812 */ /* 0x000fe400078ef814 */
[----:B------:R0:W5:Y:S03]  /*212e0*/  LDL R21, [R1] ;  /* 0x0000000001157983 */ /* 0x0001660000100800 */
[----:B------:R-:W-:-:S04]  /*212f0*/  IMAD.IADD R6, R20, 0x1, R25 ;  /* 0x0000000114067824 */ /* 0x000fc800078e0219 */
[----:B-1----:R-:W-:-:S04]  /*21300*/  @P1 IMAD.HI.U32 R0, R6, R4, RZ ;  /* 0x0000000406001227 */ /* 0x002fc800078e00ff */
        /* <DEDUP_REMOVED lines=13> */
[----:B------:R-:W1:Y:S01]  /*213e0*/  @P1 LDC R7, c[0x0][0x44c] ;  /* 0x00011300ff071b82 */ /* 0x000e620000000800 */
[----:B------:R-:W-:-:S04]  /*213f0*/  IADD3 R4, P0, R4, UR8, RZ ;  /* 0x0000000804047c10 */ /* 0x000fc8000ff1e0ff */
[----:B------:R-:W-:Y:S01]  /*21400*/  IADD3.X R0, R5, UR9, R0, P0, !PT ;  /* 0x0000000905007c10 */ /* 0x000fe200087fe400 */
[----:B------:R-:W-:Y:S01]  /*21410*/  VIADD R5, R6, 0x80 ;  /* 0x0000008006057836 */ /* 0x000fe20000000000 */
[----:B------:R-:W2:Y:S03]  /*21420*/  S2R R20, SR_TID.X ;  /* 0x0000000000147919 */ /* 0x000ea60000002100 */
[----:B------:R-:W-:Y:S02]  /*21430*/  IMAD.MOV.U32 R6, RZ, RZ, R5 ;  /* 0x000000ffff067224 */ /* 0x000fe400078e0005 */
[----:B-1----:R-:W-:-:S05]  /*21440*/  @P1 IMAD.HI.U32 R7, R5, R7, RZ ;  /* 0x0000000705071227 */ /* 0x002fca00078e00ff */
[----:B------:R-:W-:-:S05]  /*21450*/  @P1 SHF.R.U32.HI R6, RZ, R8, R7 ;  /* 0x00000008ff061219 */ /* 0x000fca0000011607 */
        /* <DEDUP_REMOVED lines=9> */
[----:B--2---:R-:W-:Y:S02]  /*214f0*/  IMAD.SHL.U32 R18, R20, 0x10, RZ ;  /* 0x0000001014127824 */ /* 0x004fe400078e00ff */
[----:B------:R-:W-:-:S04]  /*21500*/  IMAD.WIDE.U32 R2, R5, UR6, R2 ;  /* 0x0000000605027c25 */ /* 0x000fc8000f8e0002 */
[----:B------:R-:W-:Y:S01]  /*21510*/  IMAD R6, R6, UR6, RZ ;  /* 0x0000000606067c24 */ /* 0x000fe2000f8e02ff */
        /* <DEDUP_REMOVED lines=8> */
[----:B0-----:R-:W-:Y:S06]  /*215a0*/  BRA.DIV UR4, `(.L_x_14735) ;  /* 0x0000005204147947 */ /* 0x001fec000b800000 */
        /* <DEDUP_REMOVED lines=34> */
[C---:B0-----:R-:W-:Y:S02]  /*217d0*/  VIADD R4, R25.reuse, 0x80 ;  /* 0x0000008019047836 */ /* 0x041fe40000000000 */
[----:B--2---:R-:W-:-:S03]  /*217e0*/  VIADD R0, R25, 0x60 ;  /* 0x0000006019007836 */ /* 0x004fc60000000000 */
[-C--:B------:R-:W-:Y:S02]  /*217f0*/  ISETP.GE.AND P1, PT, R4, R2.reuse, PT ;  /* 0x000000020400720c */ /* 0x080fe40003f26270 */
[----:B------:R-:W0:Y:S01]  /*21800*/  SHFL.IDX PT, R4, R5, RZ, 0x1c1f ;  /* 0x001c1fff05047589 */ /* 0x000e2200000e0000 */
[----:B------:R-:W-:-:S03]  /*21810*/  ISETP.GE.AND P2, PT, R0, R2, PT ;  /* 0x000000020000720c */ /* 0x000fc60003f46270 */
[----:B------:R-:W2:Y:S04]  /*21820*/  SHFL.IDX PT, R0, R3, RZ, 0x1c1f ;  /* 0x001c1fff03007589 */ /* 0x000ea800000e0000 */
[----:B------:R-:W4:Y:S04]  /*21830*/  SHFL.IDX PT, R3, R3, 0x1, 0x1c1f ;  /* 0x003c1f0003037f89 */ /* 0x000f2800000e0000 */
[----:B------:R-:W4:Y:S02]  /*21840*/  SHFL.IDX PT, R5, R5, 0x1, 0x1c1f ;  /* 0x003c1f0005057f89 */ /* 0x000f2400000e0000 */
[----:B-1----:R-:W-:-:S05]  /*21850*/  @!P2 IADD3 R7, P3, R18, R7, RZ ;  /* 0x000000071207a210 */ /* 0x002fca0007f7e0ff */
[----:B---3--:R-:W-:Y:S01]  /*21860*/  @!P2 IMAD.X R6, RZ, RZ, R6, P3 ;  /* 0x000000ffff06a224 */ /* 0x008fe200018e0606 */
[----:B0-----:R-:W-:-:S04]  /*21870*/  @!P1 IADD3 R4, P3, R18, R4, RZ ;  /* 0x0000000412049210 */ /* 0x001fc80007f7e0ff */
[----:B------:R-:W-:Y:S01]  /*21880*/  @!P2 LOP3.LUT R7, R7, R6, RZ, 0x3c, !PT ;  /* 0x000000060707a212 */ /* 0x000fe200078e3cff */
[----:B--2---:R-:W-:-:S03]  /*21890*/  @!P1 IMAD.X R0, RZ, RZ, R0, P3 ;  /* 0x000000ffff009224 */ /* 0x004fc600018e0600 */
[----:B------:R-:W-:-:S04]  /*218a0*/  @!P2 LOP3.LUT R6, R7, R6, RZ, 0x3c, !PT ;  /* 0x000000060706a212 */ /* 0x000fc800078e3cff */
[----:B------:R-:W-:-:S05]  /*218b0*/  @!P2 LOP3.LUT R7, R7, R6, RZ, 0x3c, !PT ;  /* 0x000000060707a212 */ /* 0x000fca00078e3cff */
[----:B------:R0:W-:Y:S02]  /*218c0*/  @!P2 LDGSTS.E.BYPASS.LTC128B.128 [R10+0xc800], desc[UR44][R6.64], !P0 ;  /* 0x0c800000060aafae */ /* 0x0001e4000c101d6c */
[----:B0-----:R-:W-:Y:S02]  /*218d0*/  @!P1 IMAD.MOV.U32 R6, RZ, RZ, R4 ;  /* 0x000000ffff069224 */ /* 0x001fe400078e0004 */
[----:B------:R-:W-:-:S05]  /*218e0*/  @!P1 IMAD.MOV.U32 R7, RZ, RZ, R0 ;  /* 0x000000ffff079224 */ /* 0x000fca00078e0000 */
[----:B----4-:R0:W-:Y:S02]  /*218f0*/  @!P1 LDGSTS.E.BYPASS.LTC128B.128 [R10+0xd000], desc[UR44][R6.64], !P0 ;  /* 0x0d000000060a9fae */ /* 0x0101e4000c101d6c */
.L_x_14879:
        /* <DEDUP_REMOVED lines=10> */
.L_x_14736:
        /* <DEDUP_REMOVED lines=18> */
.L_x_14880:
[----:B------:R-:W-:Y:S05]  /*21ac0*/  BSYNC B0 ;  /* 0x0000000000007941 */ /* 0x000fea0003800000 */
.L_x_14737:
[----:B------:R-:W1:Y:S04]  /*21ad0*/  LDL.LU R3, [R1+0x50] ;  /* 0x0000500001037983 */ /* 0x000e680000300800 */
[----:B------:R-:W2:Y:S01]  /*21ae0*/  LDL R2, [R1+0x30] ;  /* 0x0000300001027983 */ /* 0x000ea20000100800 */
[----:B-1----:R-:W-:-:S05]  /*21af0*/  VIADD R0, R3, 0xfffffffe ;  /* 0xfffffffe03007836 */ /* 0x002fca0000000000 */
[----:B--2---:R-:W-:-:S13]  /*21b00*/  ISETP.GE.AND P0, PT, R0, R2, PT ;  /* 0x000000020000720c */ /* 0x004fda0003f06270 */
[----:B------:R-:W-:Y:S05]  /*21b10*/  @!P0 BRA `(.L_x_14739) ;  /* 0x0000001400a48947 */ /* 0x000fea0003800000 */
[----:B------:R1:W-:Y:S04]  /*21b20*/  STL [R1+0x10], R0 ;  /* 0x0000100001007387 */ /* 0x0003e80000100800 */
[----:B------:R1:W5:Y:S04]  /*21b30*/  LDL.LU R21, [R1+0xc] ;  /* 0x00000c0001157983 */ /* 0x0003680000300800 */
[----:B------:R1:W5:Y:S02]  /*21b40*/  LDL.LU R25, [R1+0x1c] ;  /* 0x00001c0001197983 */ /* 0x0003640000300800 */
.L_x_14759:
[----:B-1----:R-:W2:Y:S01]  /*21b50*/  LDL R0, [R1+0x28] ;  /* 0x0000280001007983 */ /* 0x002ea20000100800 */
[----:B0-----:R-:W0:Y:S03]  /*21b60*/  LDC R7, c[0x0][0x430] ;  /* 0x00010c00ff077b82 */ /* 0x001e260000000800 */
[----:B---3--:R-:W3:Y:S04]  /*21b70*/  LDL R8, [R1+0x2c] ;  /* 0x00002c0001087983 */ /* 0x008ee80000100800 */
[----:B------:R-:W4:Y:S04]  /*21b80*/  LDL R12, [R1+0x18] ;  /* 0x00001800010c7983 */ /* 0x000f280000100800 */
[----:B------:R-:W2:Y:S01]  /*21b90*/  LDL.LU R10, [R1+0x10] ;  /* 0x00001000010a7983 */ /* 0x000ea20000300800 */
[----:B------:R-:W1:Y:S01]  /*21ba0*/  S2R R2, SR_TID.X ;  /* 0x0000000000027919 */ /* 0x000e620000002100 */
[----:B------:R-:W1:Y:S01]  /*21bb0*/  S2R R3, SR_TID.X ;  /* 0x0000000000037919 */ /* 0x000e620000002100 */
[----:B------:R-:W1:Y:S01]  /*21bc0*/  S2R R13, SR_TID.X ;  /* 0x00000000000d7919 */ /* 0x000e620000002100 */
[----:B0-----:R-:W-:Y:S01]  /*21bd0*/  ISETP.NE.AND P0, PT, R7, 0x1, PT ;  /* 0x000000010700780c */ /* 0x001fe20003f05270 */
[----:B------:R-:W-:Y:S05]  /*21be0*/  YIELD ;  /* 0x0000000000007946 */ /* 0x000fea0003800000 */
[----:B------:R-:W-:Y:S01]  /*21bf0*/  ULDC.64 UR4, c[0x0][0x428] ;  /* 0x00010a0000047ab9 */ /* 0x000fe20000000a00 */
[----:B------:R-:W-:Y:S01]  /*21c00*/  ULDC.64 UR6, c[0x0][0x418] ;  /* 0x0001060000067ab9 */ /* 0x000fe20000000a00 */
[----:B------:R-:W4:Y:S04]  /*21c10*/  LDL R11, [R1+0x30] ;  /* 0x00003000010b7983 */ /* 0x000f280000100800 */
[----:B------:R-:W4:Y:S01]  /*21c20*/  LDL R9, [R1+0x60] ;  /* 0x0000600001097983 */ /* 0x000f220000100800 */
[----:B------:R-:W0:Y:S01]  /*21c30*/  @P0 LDC R5, c[0x0][0x434] ;  /* 0x00010d00ff050b82 */ /* 0x000e220000000800 */
[----:B-1----:R-:W-:-:S04]  /*21c40*/  LOP3.LUT R2, R2, 0x7f, RZ, 0xc0, !PT ;  /* 0x0000007f02027812 */ /* 0x002fc800078ec0ff */
[----:B------:R-:W-:Y:S01]  /*21c50*/  SHF.R.U32.HI R2, RZ, 0x2, R2 ;  /* 0x00000002ff027819 */ /* 0x000fe20000011602 */
[----:B------:R-:W-:Y:S02]  /*21c60*/  IMAD.SHL.U32 R4, R3, 0x20, RZ ;  /* 0x0000002003047824 */ /* 0x000fe400078e00ff */
[----:B------:R-:W1:Y:S03]  /*21c70*/  @P0 LDC R3, c[0x0][0x438] ;  /* 0x00010e00ff030b82 */ /* 0x000e660000000800 */
[----:B------:R-:W-:Y:S02]  /*21c80*/  LOP3.LUT R4, R2, 0x60, R4, 0xf8, !PT ;  /* 0x0000006002047812 */ /* 0x000fe400078ef804 */
[----:B------:R-:W0:Y:S01]  /*21c90*/  S2R R2, SR_TID.X ;  /* 0x0000000000027919 */ /* 0x000e220000002100 */
[----:B------:R-:W-:Y:S01]  /*21ca0*/  IMAD.SHL.U32 R13, R13, 0x20, RZ ;  /* 0x000000200d0d7824 */ /* 0x000fe200078e00ff */
[----:B0-----:R-:W-:-:S04]  /*21cb0*/  LOP3.LUT R2, R2, 0x7f, RZ, 0xc0, !PT ;  /* 0x0000007f02027812 */ /* 0x001fc800078ec0ff */
[----:B------:R-:W-:-:S04]  /*21cc0*/  SHF.R.U32.HI R6, RZ, 0x2, R2 ;  /* 0x00000002ff067819 */ /* 0x000fc80000011602 */
[----:B------:R-:W-:Y:S02]  /*21cd0*/  LOP3.LUT R13, R6, 0x60, R13, 0xf8, !PT ;  /* 0x00000060060d7812 */ /* 0x000fe400078ef80d */
[----:B------:R-:W0:Y:S02]  /*21ce0*/  @P0 LDC R6, c[0x0][0x434] ;  /* 0x00010d00ff060b82 */ /* 0x000e240000000800 */
[----:B------:R-:W-:-:S04]  /*21cf0*/  LOP3.LUT R13, R13, 0x80, RZ, 0xfc, !PT ;  /* 0x000000800d0d7812 */ /* 0x000fc800078efcff */
[----:B------:R-:W-:Y:S01]  /*21d00*/  ISETP.GT.U32.AND P1, PT, R13, 0x9f, PT ;  /* 0x0000009f0d00780c */ /* 0x000fe20003f24070 */
        /* <DEDUP_REMOVED lines=8> */
[----:B------:R-:W-:Y:S02]  /*21d90*/  IMAD.MOV.U32 R5, RZ, RZ, R0 ;  /* 0x000000ffff057224 */ /* 0x000fe400078e0000 */
[----:B---3--:R-:W-:Y:S01]  /*21da0*/  IMAD R8, R8, UR4, RZ ;  /* 0x0000000408087c24 */ /* 0x008fe2000f8e02ff */
[----:B-1----:R-:W-:-:S05]  /*21db0*/  @P0 SHF.R.U32.HI R5, RZ, R3, R6 ;  /* 0x00000003ff050219 */ /* 0x002fca0000011606 */
[----:B------:R-:W-:-:S04]  /*21dc0*/  IMAD.MOV R3, RZ, RZ, -R5 ;  /* 0x000000ffff037224 */ /* 0x000fc800078e0a05 */
[----:B------:R-:W-:Y:S01]  /*21dd0*/  IMAD R0, R7, R3, R0 ;  /* 0x0000000307007224 */ /* 0x000fe200078e0200 */
[--C-:B------:R-:W-:Y:S01]  /*21de0*/  SHF.R.S32.HI R3, RZ, 0x1f, R2.reuse ;  /* 0x0000001fff037819 */ /* 0x100fe20000011402 */
[----:B------:R-:W-:Y:S02]  /*21df0*/  IMAD.MOV R6, RZ, RZ, -R2 ;  /* 0x000000ffff067224 */ /* 0x000fe400078e0a02 */
[C---:B----4-:R-:W-:Y:S02]  /*21e00*/  IMAD R8, R12.reuse, UR5, R8 ;  /* 0x000000050c087c24 */ /* 0x050fe4000f8e0208 */
[----:B------:R-:W-:-:S04]  /*21e10*/  IMAD.WIDE.U32 R2, R12, UR4, R2 ;  /* 0x000000040c027c25 */ /* 0x000fc8000f8e0002 */
[----:B------:R-:W-:Y:S01]  /*21e20*/  IMAD R4, R7, R6, R4 ;  /* 0x0000000607047224 */ /* 0x000fe200078e0204 */
[----:B------:R-:W-:Y:S01]  /*21e30*/  LEA R6, P0, R2, UR6, 0x2 ;  /* 0x0000000602067c11 */ /* 0x000fe2000f8010ff */
[----:B------:R-:W-:-:S05]  /*21e40*/  IMAD.IADD R3, R8, 0x1, R3 ;  /* 0x0000000108037824 */ /* 0x000fca00078e0203 */
[----:B------:R-:W-:Y:S01]  /*21e50*/  LEA.HI.X R7, R2, UR7, R3, 0x2, P0 ;  /* 0x0000000702077c11 */ /* 0x000fe200080f1403 */
[--C-:B------:R-:W-:Y:S01]  /*21e60*/  @!P1 IMAD.MOV.U32 R2, RZ, RZ, R5.reuse ;  /* 0x000000ffff029224 */ /* 0x100fe200078e0005 */
[----:B------:R-:W-:-:S03]  /*21e70*/  @!P1 SHF.R.S32.HI R3, RZ, 0x1f, R5 ;  /* 0x0000001fff039819 */ /* 0x000fc60000011405 */
[----:B------:R0:W2:Y:S01]  /*21e80*/  LDG.E R5, desc[UR44][R6.64] ;  /* 0x0000002c06057981 */ /* 0x0000a2000c1e1900 */
[----:B------:R-:W-:-:S04]  /*21e90*/  @!P1 IMAD.WIDE.U32 R2, R12, UR4, R2 ;  /* 0x000000040c029c25 */ /* 0x000fc8000f8e0002 */
[----:B------:R-:W-:Y:S01]  /*21ea0*/  @!P1 IMAD.IADD R8, R8, 0x1, R3 ;  /* 0x0000000108089824 */ /* 0x000fe200078e0203 */
[----:B0-----:R-:W-:Y:S01]  /*21eb0*/  @!P1 LEA R6, P0, R2, UR6, 0x2 ;  /* 0x0000000602069c11 */ /* 0x001fe2000f8010ff */
[----:B-----5:R-:W-:-:S03]  /*21ec0*/  VIADD R3, R21, 0x1 ;  /* 0x0000000115037836 */ /* 0x020fc60000000000 */
[----:B------:R-:W-:Y:S01]  /*21ed0*/  @!P1 LEA.HI.X R7, R2, UR7, R8, 0x2, P0 ;  /* 0x0000000702079c11 */ /* 0x000fe200080f1408 */
[----:B------:R-:W-:Y:S02]  /*21ee0*/  IMAD.MOV.U32 R8, RZ, RZ, RZ ;  /* 0x000000ffff087224 */ /* 0x000fe400078e00ff */
[----:B------:R-:W-:Y:S01]  /*21ef0*/  IMAD.MOV.U32 R2, RZ, RZ, R10 ;  /* 0x000000ffff027224 */ /* 0x000fe200078e000a */
[----:B------:R-:W-:-:S03]  /*21f00*/  ISETP.NE.AND P0, PT, R3, 0x2, PT ;  /* 0x000000020300780c */ /* 0x000fc60003f05270 */
[----:B------:R2:W5:Y:S01]  /*21f10*/  @!P1 LDG.E R8, desc[UR44][R6.64] ;  /* 0x0000002c06089981 */ /* 0x000562000c1e1900 */
[----:B------:R-:W-:Y:S02]  /*21f20*/  ISETP.GT.AND P1, PT, R2, R11, PT ;  /* 0x0000000b0200720c */ /* 0x000fe40003f24270 */
        /* <DEDUP_REMOVED lines=9> */
[----:B------:R0:W-:Y:S06]  /*21fc0*/  STL [R1+0x4], R6 ;  /* 0x0000040601007387 */ /* 0x0001ec0000100800 */
[----:B------:R-:W-:Y:S05]  /*21fd0*/  @!P2 BRA `(.L_x_14740) ;  /* 0x000000000004a947 */ /* 0x000fea0003800000 */
[----:B------:R-:W-:Y:S01]  /*21fe0*/  BPT.TRAP 0x1 ;  /* 0x000000040000795c */ /* 0x000fe20000300000 */
.L_x_14740:
        /* <DEDUP_REMOVED lines=8> */
.L_x_14881:
[----:B------:R-:W-:Y:S05]  /*22070*/  BSYNC B0 ;  /* 0x0000000000007941 */ /* 0x000fea0003800000 */
.L_x_14741:
        /* <DEDUP_REMOVED lines=69> */
.L_x_14893:
        /* <DEDUP_REMOVED lines=11> */
.L_x_14744:
        /* <DEDUP_REMOVED lines=11> */
.L_x_14745:
[----:B------:R1:W-:Y:S01]  /*22630*/  SYNCS.ARRIVE.TRANS64.A1T0 RZ, [R6+URZ+0x13270], RZ ;  /* 0x013270ff06ff79a7 */ /* 0x0003e2000810003f */
[----:B------:R-:W-:Y:S05]  /*22640*/  @!P3 BRA `(.L_x_14746) ;  /* 0x000000000004b947 */ /* 0x000fea0003800000 */
[----:B------:R-:W-:Y:S01]  /*22650*/  BPT.TRAP 0x1 ;  /* 0x000000040000795c */ /* 0x000fe20000300000 */
.L_x_14746:
[----:B------:R-:W2:Y:S01]  /*22660*/  LDL R2, [R1+0x8] ;  /* 0x0000080001027983 */ /* 0x000ea20000100800 */
[----:B------:R-:W-:Y:S01]  /*22670*/  BSSY B0, `(.L_x_14747) ;  /* 0x0000003000007945 */ /* 0x000fe20003800000 */
[----:B--2---:R-:W2:Y:S03]  /*22680*/  SYNCS.PHASECHK.TRANS64.TRYWAIT P0, [R6+URZ+0x13240], R2 ;  /* 0x01324002060075a7 */ /* 0x004ea6000800017f */
[----:B--2---:R-:W-:Y:S05]  /*22690*/  @!P0 BRA `(.L_x_14748) ;  /* 0x0000004c00908947 */ /* 0x004fea0003800000 */
.L_x_14894:
[----:B------:R-:W-:Y:S05]  /*226a0*/  BSYNC B0 ;  /* 0x0000000000007941 */ /* 0x000fea0003800000 */
.L_x_14747:
        /* <DEDUP_REMOVED lines=61> */
.L_x_14906:
        /* <DEDUP_REMOVED lines=8> */
.L_x_14750:
        /* <DEDUP_REMOVED lines=11> */
.L_x_14751:
[----:B------:R-:W4:Y:S01]  /*22bb0*/  LDL R0, [R1+0x54] ;  /* 0x0000540001007983 */ /* 0x000f220000100800 */
[----:B------:R0:W-:Y:S01]  /*22bc0*/  SYNCS.ARRIVE.TRANS64.A1T0 RZ, [R6+URZ+0x13230], RZ ;  /* 0x013230ff06ff79a7 */ /* 0x0001e2000810003f */
[----:B----4-:R-:W-:-:S13]  /*22bd0*/  ISETP.NE.AND P0, PT, R0, 0x3, PT ;  /* 0x000000030000780c */ /* 0x010fda0003f05270 */
[----:B0-----:R-:W-:Y:S05]  /*22be0*/  @!P0 BRA `(.L_x_14752) ;  /* 0x0000000000048947 */ /* 0x001fea0003800000 */
[----:B------:R-:W-:Y:S01]  /*22bf0*/  BPT.TRAP 0x1 ;  /* 0x000000040000795c */ /* 0x000fe20000300000 */
.L_x_14752:
[----:B------:R-:W-:Y:S01]  /*22c00*/  LOP3.LUT R0, R25, 0x1, RZ, 0x3c, !PT ;  /* 0x0000000119007812 */ /* 0x000fe200078e3cff */
[----:B---3--:R-:W-:Y:S01]  /*22c10*/  IMAD R2, R21, 0x8, R17 ;  /* 0x0000000815027824 */ /* 0x008fe200078e0211 */
[----:B------:R-:W-:Y:S02]  /*22c20*/  BSSY B0, `(.L_x_14753) ;  /* 0x0000004000007945 */ /* 0x000fe40003800000 */
[----:B------:R-:W-:-:S04]  /*22c30*/  SHF.L.U32 R0, R0, 0x1f, RZ ;  /* 0x0000001f00007819 */ /* 0x000fc800000006ff */
[----:B------:R-:W0:Y:S02]  /*22c40*/  SYNCS.PHASECHK.TRANS64.TRYWAIT P2, [R2+URZ+0x13270], R0 ;  /* 0x01327000020075a7 */ /* 0x000e24000804017f */
[----:B0-----:R-:W-:Y:S05]  /*22c50*/  @!P2 BRA `(.L_x_14754) ;  /* 0x0000004c0094a947 */ /* 0x001fea0003800000 */
.L_x_14907:
[----:B------:R-:W-:Y:S05]  /*22c60*/  BSYNC B0 ;  /* 0x0000000000007941 */ /* 0x000fea0003800000 */
.L_x_14753:
[----:B------:R-:W3:Y:S02]  /*22c70*/  LDL R3, [R1+0x60] ;  /* 0x0000600001037983 */ /* 0x000ee40000100800 */
[----:B---3--:R-:W-:-:S13]  /*22c80*/  ISETP.NE.AND P2, PT, R3, 0x3, PT ;  /* 0x000000030300780c */ /* 0x008fda0003f45270 */
[----:B------:R-:W-:Y:S05]  /*22c90*/  @!P2 BRA `(.L_x_14755) ;  /* 0x000000000004a947 */ /* 0x000fea0003800000 */
[----:B------:R-:W-:Y:S01]  /*22ca0*/  BPT.TRAP 0x1 ;  /* 0x000000040000795c */ /* 0x000fe20000300000 */
.L_x_14755:
[----:B------:R-:W-:Y:S01]  /*22cb0*/  SHF.L.U32 R3, R25, 0x1f, RZ ;  /* 0x0000001f19037819 */ /* 0x000fe200000006ff */
[----:B0-----:R-:W-:-:S03]  /*22cc0*/  IMAD R0, R21, 0x2800, RZ ;  /* 0x0000280015007824 */ /* 0x001fc600078e02ff */
[----:B------:R-:W0:Y:S02]  /*22cd0*/  SYNCS.PHASECHK.TRANS64.TRYWAIT P2, [R2+URZ+0x13260], R3 ;  /* 0x01326003020075a7 */ /* 0x000e24000804017f */
[----:B0-----:R-:W-:Y:S05]  /*22ce0*/  @!P2 BRA `(.L_x_14756) ;  /* 0x0000004c0084a947 */ /* 0x001fea0003800000 */
.L_x_14908:
[----:B------:R-:W3:Y:S01]  /*22cf0*/  LDL R12, [R1+0x60] ;  /* 0x00006000010c7983 */ /* 0x000ee20000100800 */
[----:B0-----:R-:W-:Y:S01]  /*22d00*/  LOP3.LUT R3, R0, R23, RZ, 0xfc, !PT ;  /* 0x0000001700037212 */ /* 0x001fe200078efcff */
[----:B------:R-:W-:Y:S05]  /*22d10*/  WARPSYNC.ALL ;  /* 0x0000000000007948 */ /* 0x000fea0003800000 */
[----:B------:R-:W-:-:S05]  /*22d20*/  IMAD.IADD R3, R17, 0x1, R3 ;  /* 0x0000000111037824 */ /* 0x000fca00078e0203 */
[----:B-1----:R0:W2:Y:S02]  /*22d30*/  LDSM.16.MT88.4 R4, [R3+0x6000] ;  /* 0x006000000304783b */ /* 0x0020a40000004200 */
[----:B0-----:R-:W-:-:S05]  /*22d40*/  LOP3.LUT R3, R0, R22, RZ, 0xfc, !PT ;  /* 0x0000001600037212 */ /* 0x001fca00078efcff */
[----:B------:R-:W-:Y:S01]  /*22d50*/  IMAD.IADD R3, R19, 0x1, R3 ;  /* 0x0000000113037824 */ /* 0x000fe200078e0203 */
        /* <DEDUP_REMOVED lines=31> */
[----:B------:R-:W-:Y:S02]  /*22f50*/  IMAD.IADD R4, R17, 0x1, R4 ;  /* 0x0000000111047824 */ /* 0x000fe400078e0204 */
[----:B------:R-:W-:-:S04]  /*22f60*/  IMAD.IADD R3, R19, 0x1, R3 ;  /* 0x0000000113037824 */ /* 0x000fc800078e0203 */
[----:B------:R-:W0:Y:S01]  /*22f70*/  LDSM.16.MT88.4 R4, [R4+0x6000] ;  /* 0x006000000404783b */ /* 0x000e220000004200 */
[----:B---3--:R-:W-:Y:S02]  /*22f80*/  ISETP.NE.AND P2, PT, R12, 0x3, PT ;  /* 0x000000030c00780c */ /* 0x008fe40003f45270 */
[C-C-:B0-----:R-:W-:Y:S02]  /*22f90*/  PRMT R8, R4.reuse, 0x6420, R5.reuse ;  /* 0x0000642004087816 */ /* 0x141fe40000000005 */
[----:B------:R-:W-:Y:S02]  /*22fa0*/  PRMT R9, R4, 0x7531, R5 ;  /* 0x0000753104097816 */ /* 0x000fe40000000005 */
[C-C-:B------:R-:W-:Y:S02]  /*22fb0*/  PRMT R10, R6.reuse, 0x6420, R7.reuse ;  /* 0x00006420060a7816 */ /* 0x140fe40000000007 */
[----:B------:R-:W-:-:S05]  /*22fc0*/  PRMT R11, R6, 0x7531, R7 ;  /* 0x00007531060b7816 */ /* 0x000fca0000000007 */
        /* <DEDUP_REMOVED lines=19> */
.L_x_14757:
[----:B-1----:R1:W-:Y:S01]  /*23100*/  SYNCS.ARRIVE.TRANS64.A1T0 RZ, [R2+URZ+0x13250], RZ ;  /* 0x013250ff02ff79a7 */ /* 0x0023e2000810003f */
[----:B------:R-:W-:Y:S06]  /*23110*/  BAR.SYNC.DEFER_BLOCKING 0x2, 0x80 ;  /* 0x0082000000007b1d */ /* 0x000fec0000010000 */
[----:B------:R-:W-:Y:S05]  /*23120*/  @!P0 BRA `(.L_x_14758) ;  /* 0x0000000000048947 */ /* 0x000fea0003800000 */
[----:B------:R-:W-:Y:S01]  /*23130*/  BPT.TRAP 0x1 ;  /* 0x000000040000795c */ /* 0x000fe20000300000 */
.L_x_14758:
[----:B0-----:R-:W2:Y:S01]  /*23140*/  LDL R0, [R1+0x34] ;  /* 0x0000340001007983 */ /* 0x001ea20000100800 */
[----:B-1----:R-:W-:-:S03]  /*23150*/  VIADD R2, R2, 0x13280 ;  /* 0x0001328002027836 */ /* 0x002fc60000000000 */
[----:B------:R3:W5:Y:S04]  /*23160*/  LDL R21, [R1+0xc] ;  /* 0x00000c0001157983 */ /* 0x0007680000100800 */
[----:B------:R3:W5:Y:S01]  /*23170*/  LDL R25, [R1+0x1c] ;  /* 0x00001c0001197983 */ /* 0x0007620000100800 */
[----:B--2---:R-:W-:-:S04]  /*23180*/  PRMT R2, R0, 0x654, R2 ;  /* 0x0000065400027816 */ /* 0x004fc80000000002 */
[----:B------:R3:W-:Y:S01]  /*23190*/  SYNCS.ARRIVE.TRANS64.RED.A1T0 RZ, [R2+URZ], RZ ;  /* 0x000000ff02ff79a7 */ /* 0x0007e2000810043f */
[----:B------:R-:W-:Y:S05]  /*231a0*/  @P1 BRA `(.L_x_14759) ;  /* 0xffffffe800681947 */ /* 0x000fea000383ffff */
.L_x_14739:
[----:B------:R-:W3:Y:S02]  /*231b0*/  S2R R0, SR_TID.X ;  /* 0x0000000000007919 */ /* 0x000ee40000002100 */
        /* <DEDUP_REMOVED lines=18> */
.L_x_14761:
[----:B------:R-:W-:Y:S05]  /*232e0*/  BSYNC B0 ;  /* 0x0000000000007941 */ /* 0x000fea0003800000 */
.L_x_14760:
[----:B------:R-:W-:Y:S05]  /*232f0*/  @!P0 BRA `(.L_x_14762) ;  /* 0x0000000000048947 */ /* 0x000fea0003800000 */
[----:B------:R-:W-:Y:S01]  /*23300*/  BPT.TRAP 0x1 ;  /* 0x000000040000795c */ /* 0x000fe20000300000 */
.L_x_14762:
        /* <DEDUP_REMOVED lines=8> */
.L_x_14909:
[----:B------:R-:W-:Y:S05]  /*23390*/  BSYNC B0 ;  /* 0x0000000000007941 */ /* 0x000fea0003800000 */
.L_x_14763:
[----:B------:R-:W2:Y:S02]  /*233a0*/  LDL R2, [R1+0x60] ;  /* 0x0000600001027983 */ /* 0x000ea40000100800 */
[----:B--2---:R-:W-:-:S13]  /*233b0*/  ISETP.NE.AND P1, PT, R2, 0x3, PT ;  /* 0x000000030200780c */ /* 0x004fda0003f25270 */
[----:B------:R-:W-:Y:S05]  /*233c0*/  @!P1 BRA `(.L_x_14765) ;  /* 0x0000000000049947 */ /* 0x000fea0003800000 */
[----:B------:R-:W-:Y:S01]  /*233d0*/  BPT.TRAP 0x1 ;  /* 0x000000040000795c */ /* 0x000fe20000300000 */
.L_x_14765:
[----:B------:R-:W1:Y:S02]  /*233e0*/  LDL R2, [R1+0x1c] ;  /* 0x00001c0001027983 */ /* 0x000e640000100800 */
[----:B-1----:R-:W-:-:S04]  /*233f0*/  SHF.L.U32 R3, R2, 0x1f, RZ ;  /* 0x0000001f02037819 */ /* 0x002fc800000006ff */
[----:B------:R-:W1:Y:S02]  /*23400*/  SYNCS.PHASECHK.TRANS64.TRYWAIT P1, [R0+URZ+0x13260], R3 ;  /* 0x01326003000075a7 */ /* 0x000e64000802017f */
[----:B-1----:R-:W-:Y:S05]  /*23410*/  @!P1 BRA `(.L_x_14766) ;  /* 0x0000004400e09947 */ /* 0x002fea0003800000 */
.L_x_14910:
[----:B------:R-:W2:Y:S04]  /*23420*/  LDL R12, [R1+0xc] ;  /* 0x00000c00010c7983 */ /* 0x000ea80000100800 */
[----:B------:R-:W3:Y:S01]  /*23430*/  LDL R13, [R1+0x60] ;  /* 0x00006000010d7983 */ /* 0x000ee20000100800 */
[----:B------:R-:W-:Y:S05]  /*23440*/  WARPSYNC.ALL ;  /* 0x0000000000007948 */ /* 0x000fea0003800000 */
[----:B--2---:R-:W-:-:S05]  /*23450*/  IMAD R2, R12, 0x2800, RZ ;  /* 0x000028000c027824 */ /* 0x004fca00078e02ff */
[----:B------:R-:W-:-:S05]  /*23460*/  LOP3.LUT R4, R2, R23, RZ, 0xfc, !PT ;  /* 0x0000001702047212 */ /* 0x000fca00078efcff */
[----:B------:R-:W-:-:S06]  /*23470*/  IMAD.IADD R5, R17, 0x1, R4 ;  /* 0x0000000111057824 */ /* 0x000fcc00078e0204 */
[----:B0-----:R-:W0:Y:S01]  /*23480*/  LDSM.16.MT88.4 R4, [R5+0x6000] ;  /* 0x006000000504783b */ /* 0x001e220000004200 */
        /* <DEDUP_REMOVED lines=45> */
[----:B------:R-:W-:-:S05]  /*23760*/  LOP3.LUT R2, R2, R22, RZ, 0xfc, !PT ;  /* 0x0000001602027212 */ /* 0x000fca00078efcff */
[----:B------:R-:W-:Y:S01]  /*23770*/  IMAD.IADD R19, R19, 0x1, R2 ;  /* 0x0000000113137824 */ /* 0x000fe200078e0202 */
        /* <DEDUP_REMOVED lines=13> */
.L_x_14767:
[----:B-1----:R1:W-:Y:S01]  /*23850*/  SYNCS.ARRIVE.TRANS64.A1T0 RZ, [R0+URZ+0x13250], RZ ;  /* 0x013250ff00ff79a7 */ /* 0x0023e2000810003f */
[----:B------:R-:W-:Y:S06]  /*23860*/  BAR.SYNC.DEFER_BLOCKING 0x2, 0x80 ;  /* 0x0082000000007b1d */ /* 0x000fec0000010000 */
[----:B------:R-:W-:Y:S05]  /*23870*/  @!P0 BRA `(.L_x_14768) ;  /* 0x0000000000048947 */ /* 0x000fea0003800000 */
[----:B------:R-:W-:Y:S01]  /*23880*/  BPT.TRAP 0x1 ;  /* 0x000000040000795c */ /* 0x000fe20000300000 */
.L_x_14768:
        /* <DEDUP_REMOVED lines=12> */
.L_x_14709:
[----:B------:R-:W-:-:S13]  /*23950*/  LOP3.LUT P0, RZ, R16, 0x10, RZ, 0xc0, !PT ;  /* 0x0000001010ff7812 */ /* 0x000fda000780c0ff */
        /* <DEDUP_REMOVED lines=8> */
[----:B-----5:R3:W4:Y:S01]  /*239e0*/  LDS.128 R24, [R17+0x132d0] ;  /* 0x0132d00011187984 */ /* 0x0207220000000c00 */
[----:B------:R-:W-:Y:S06]  /*239f0*/  BAR.ARV 0x4, 0x200 ;  /* 0x0108000000007b1d */ /* 0x000fec0000002000 */
[----:B------:R-:W-:Y:S05]  /*23a00*/  BRA `(.L_x_14770) ;  /* 0x0000000800d47947 */ /* 0x000fea0003800000 */
.L_x_14769:
[----:B-1----:R-:W1:Y:S01]  /*23a10*/  S2R R0, SR_TID.X ;  /* 0x0000000000007919 */ /* 0x002e620000002100 */
[----:B------:R-:W-:Y:S01]  /*23a20*/  UMOV UR4, 0xffffffff ;  /* 0xffffffff00047882 */ /* 0x000fe20000000000 */
[----:B-1----:R-:W-:-:S04]  /*23a30*/  LOP3.LUT R4, R0, 0x1f, RZ, 0xc0, !PT ;  /* 0x0000001f00047812 */ /* 0x002fc800078ec0ff */
[----:B------:R-:W-:Y:S01]  /*23a40*/  ISETP.NE.AND P0, PT, R4, 0x1f, PT ;  /* 0x0000001f0400780c */ /* 0x000fe20003f05270 */
[----:B------:R-:W-:-:S12]  /*23a50*/  BRA.DIV UR4, `(.L_x_14771) ;  /* 0x0000004204647947 */ /* 0x000fd8000b800000 */
[----:B0-2---:R-:W-:Y:S01]  /*23a60*/  IMAD.IADD R5, R27, 0x1, R4 ;  /* 0x000000011b057824 */ /* 0x005fe200078e0204 */
        /* <DEDUP_REMOVED lines=30> */
.L_x_14920:
[----:B------:R-:W-:Y:S02]  /*23c50*/  ULDC UR4, c[0x0][0xc38] ;  /* 0x00030e0000047ab9 */ /* 0x000fe40000000800 */
[----:B------:R-:W-:-:S04]  /*23c60*/  IMAD.U32 R4, RZ, RZ, UR4 ;  /* 0x00000004ff047e24 */ /* 0x000fc8000f8e00ff */
[----:B-1----:R-:W-:-:S04]  /*23c70*/  IMAD R24, R14, R4, RZ ;  /* 0x000000040e187224 */ /* 0x002fc800078e02ff */
[----:B------:R-:W-:-:S05]  /*23c80*/  IMAD.IADD R5, R5, 0x1, R24 ;  /* 0x0000000105057824 */ /* 0x000fca00078e0218 */
[----:B------:R-:W-:-:S13]  /*23c90*/  ISETP.GT.AND P6, PT, R5, R0, PT ;  /* 0x000000000500720c */ /* 0x000fda0003fc4270 */
[----:B------:R-:W-:Y:S05]  /*23ca0*/  @P6 BRA `(.L_x_14772) ;  /* 0x00000000009c6947 */ /* 0x000fea0003800000 */
.L_x_14777:
[----:B------:R-:W1:Y:S01]  /*23cb0*/  LDC R2, c[0x0][0xc3c] ;  /* 0x00030f00ff027b82 */ /* 0x000e620000000800 */
[----:B------:R-:W-:-:S05]  /*23cc0*/  VIADD R27, R27, 0x1f ;  /* 0x0000001f1b1b7836 */ /* 0x000fca0000000000 */
[----:B-1----:R-:W-:-:S13]  /*23cd0*/  ISETP.GE.AND P6, PT, R27, R2, PT ;  /* 0x000000021b00720c */ /* 0x002fda0003fc6270 */
[----:B------:R-:W-:Y:S05]  /*23ce0*/  @P6 BRA `(.L_x_14773) ;  /* 0x0000000400d06947 */ /* 0x000fea0003800000 */
[----:B0-----:R-:W0:Y:S01]  /*23cf0*/  S2R R3, SR_TID.X ;  /* 0x0000000000037919 */ /* 0x001e220000002100 */
[----:B------:R-:W-:Y:S01]  /*23d00*/  BSSY B0, `(.L_x_14774) ;  /* 0x0000009000007945 */ /* 0x000fe20003800000 */
[----:B0-----:R-:W-:-:S05]  /*23d10*/  LOP3.LUT R3, R3, 0x1f, RZ, 0xc0, !PT ;  /* 0x0000001f03037812 */ /* 0x001fca00078ec0ff */
[----:B------:R-:W-:-:S05]  /*23d20*/  IMAD.IADD R7, R27, 0x1, R3 ;  /* 0x000000011b077824 */ /* 0x000fca00078e0203 */
[----:B------:R-:W-:Y:S01]  /*23d30*/  ISETP.GE.OR P6, PT, R7, R2, !P0 ;  /* 0x000000020700720c */ /* 0x000fe200047c6670 */
[----:B------:R-:W-:-:S12]  /*23d40*/  IMAD.MOV.U32 R2, RZ, RZ, RZ ;  /* 0x000000ffff027224 */ /* 0x000fd800078e00ff */
[----:B------:R-:W-:Y:S05]  /*23d50*/  @P6 BRA `(.L_x_14775) ;  /* 0x00000000000c6947 */ /* 0x000fea0003800000 */
[----:B------:R-:W0:Y:S02]  /*23d60*/  LDC.64 R2, c[0x0][0xc80] ;  /* 0x00032000ff027b82 */ /* 0x000e240000000a00 */
[----:B0-----:R-:W-:-:S06]  /*23d70*/  IMAD.WIDE R2, R7, 0x4, R2 ;  /* 0x0000000407027825 */ /* 0x001fcc00078e0202 */
[----:B------:R0:W5:Y:S02]  /*23d80*/  LDG.E R2, desc[UR44][R2.64] ;  /* 0x0000002c02027981 */ /* 0x000164000c1e1900 */
.L_x_14775:
[----:B------:R-:W-:Y:S05]  /*23d90*/  BSYNC B0 ;  /* 0x0000000000007941 */ /* 0x000fea0003800000 */
.L_x_14774:
        /* <DEDUP_REMOVED lines=18> */
.L_x_14928:
[----:B------:R-:W-:Y:S02]  /*23ec0*/  ULDC UR4, c[0x0][0xc38] ;  /* 0x00030e0000047ab9 */ /* 0x000fe40000000800 */
[----:B------:R-:W-:-:S04]  /*23ed0*/  IMAD.U32 R4, RZ, RZ, UR4 ;  /* 0x00000004ff047e24 */ /* 0x000fc8000f8e00ff */
[----:B-1----:R-:W-:-:S04]  /*23ee0*/  IMAD R24, R14, R4, RZ ;  /* 0x000000040e187224 */ /* 0x002fc800078e02ff */
[----:B------:R-:W-:-:S05]  /*23ef0*/  IMAD.IADD R5, R24, 0x1, R5 ;  /* 0x0000000118057824 */ /* 0x000fca00078e0205 */
[----:B------:R-:W-:-:S13]  /*23f00*/  ISETP.GT.AND P6, PT, R5, R0, PT ;  /* 0x000000000500720c */ /* 0x000fda0003fc4270 */
[----:B------:R-:W-:Y:S05]  /*23f10*/  @!P6 BRA `(.L_x_14777) ;  /* 0xfffffffc0064e947 */ /* 0x000fea000383ffff */
.L_x_14772:
[----:B------:R-:W-:Y:S01]  /*23f20*/  IMAD.IADD R24, R5, 0x1, -R24 ;  /* 0x0000000105187824 */ /* 0x000fe200078e0a18 */
[----:B------:R-:W-:-:S03]  /*23f30*/  UMOV UR4, 0xffffffff ;  /* 0xffffffff00047882 */ /* 0x000fc60000000000 */
[----:B------:R-:W-:-:S05]  /*23f40*/  IMAD R5, R3, R4, R24 ;  /* 0x0000000403057224 */ /* 0x000fca00078e0218 */
[----:B------:R-:W-:Y:S01]  /*23f50*/  ISETP.GT.AND P6, PT, R5, R0, PT ;  /* 0x000000000500720c */ /* 0x000fe20003fc4270 */
[----:B------:R-:W-:-:S12]  /*23f60*/  BRA.DIV UR4, `(.L_x_14778) ;  /* 0x0000004604047947 */ /* 0x000fd8000b800000 */
[----:B------:R-:W-:-:S04]  /*23f70*/  VOTE.ANY R5, PT, !P6 ;  /* 0x0000000000057806 */ /* 0x000fc800070e0100 */
[----:B------:R-:W1:Y:S02]  /*23f80*/  POPC R6, R5 ;  /* 0x0000000500067309 */ /* 0x000e640000000000 */
[----:B-1---5:R1:W2:Y:S02]  /*23f90*/  SHFL.IDX PT, R25, R2, R6, 0x1f ;  /* 0x00001f0602197589 */ /* 0x0222a400000e0000 */
.L_x_14932:
[----:B------:R-:W-:Y:S01]  /*23fa0*/  ISETP.NE.AND P0, PT, R5, RZ, PT ;  /* 0x000000ff0500720c */ /* 0x000fe20003f05270 */
[----:B------:R-:W-:-:S12]  /*23fb0*/  IMAD.MOV.U32 R5, RZ, RZ, RZ ;  /* 0x000000ffff057224 */ /* 0x000fd800078e00ff */
[----:B------:R-:W-:Y:S05]  /*23fc0*/  @!P0 BRA `(.L_x_14779) ;  /* 0x0000000000108947 */ /* 0x000fea0003800000 */
[----:B------:R-:W-:Y:S01]  /*23fd0*/  UMOV UR4, 0xffffffff ;  /* 0xffffffff00047882 */ /* 0x000fe20000000000 */
[----:B------:R-:W-:Y:S02]  /*23fe0*/  VIADD R12, R6, 0xffffffff ;  /* 0xffffffff060c7836 */ /* 0x000fe40000000000 */
[----:B------:R-:W-:Y:S05]  /*23ff0*/  BRA.DIV UR4, `(.L_x_14780) ;  /* 0x0000004604287947 */ /* 0x000fea000b800000 */
[----:B------:R3:W4:Y:S02]  /*24000*/  SHFL.IDX PT, R5, R3, R12, 0x1f ;  /* 0x00001f0c03057589 */ /* 0x00072400000e0000 */
.L_x_14779:
        /* <DEDUP_REMOVED lines=66> */
.L_x_14773:
[----:B------:R-:W-:Y:S01]  /*24430*/  UMOV UR4, URZ ;  /* 0x0000003f00047c82 */ /* 0x000fe20008000000 */
[----:B------:R-:W-:Y:S01]  /*24440*/  UMOV UR5, URZ ;  /* 0x0000003f00057c82 */ /* 0x000fe20008000000 */
[----:B------:R-:W-:Y:S01]  /*24450*/  ULDC UR6, c[0x0][0xc3c] ;  /* 0x00030f0000067ab9 */ /* 0x000fe20000000800 */
[----:B------:R-:W-:Y:S02]  /*24460*/  IMAD.MOV.U32 R24, RZ, RZ, R0 ;  /* 0x000000ffff187224 */ /* 0x000fe400078e0000 */
[----:B-----5:R-:W-:Y:S02]  /*24470*/  IMAD.U32 R25, RZ, RZ, UR4 ;  /* 0x00000004ff197e24 */ /* 0x020fe4000f8e00ff */
[----:B------:R-:W-:Y:S02]  /*24480*/  IMAD.U32 R26, RZ, RZ, UR5 ;  /* 0x00000005ff1a7e24 */ /* 0x000fe4000f8e00ff */
[----:B------:R-:W-:-:S07]  /*24490*/  IMAD.U32 R27, RZ, RZ, UR6 ;  /* 0x00000006ff1b7e24 */ /* 0x000fce000f8e00ff */
.L_x_14781:
        /* <DEDUP_REMOVED lines=12> */
.L_x_14770:
[----:B------:R-:W-:Y:S02]  /*24560*/  ULDC UR4, c[0x0][0xc3c] ;  /* 0x00030f0000047ab9 */ /* 0x000fe40000000800 */
[----:B----4-:R-:W-:-:S13]  /*24570*/  ISETP.GE.AND P0, PT, R27, UR4, PT ;  /* 0x000000041b007c0c */ /* 0x010fda000bf06270 */
[----:B------:R-:W-:Y:S05]  /*24580*/  @!P0 BRA `(.L_x_14782) ;  /* 0xffffff9000cc8947 */ /* 0x000fea000383ffff */
[----:B------:R-:W-:Y:S05]  /*24590*/  BSYNC B7 ;  /* 0x0000000000077941 */ /* 0x000fea0003800000 */
.L_x_14656:
[----:B---3--:R-:W3:Y:S01]  /*245a0*/  LDL.LU R0, [R1+0x5c] ;  /* 0x00005c0001007983 */ /* 0x008ee20000300800 */
[----:B------:R-:W-:Y:S01]  /*245b0*/  BSSY B0, `(.L_x_14783) ;  /* 0x000000b000007945 */ /* 0x000fe20003800000 */
[----:B0-2---:R-:W0:Y:S01]  /*245c0*/  S2R R5, SR_CgaCtaId ;  /* 0x0000000000057919 */ /* 0x005e220000008800 */
        /* <DEDUP_REMOVED lines=9> */
.L_x_14935:
[----:B------:R-:W-:Y:S05]  /*24660*/  BSYNC B0 ;  /* 0x0000000000007941 */ /* 0x000fea0003800000 */
.L_x_14783:
[----:B------:R-:W-:-:S03]  /*24670*/  UMOV UR4, 0xffffffff ;  /* 0xffffffff00047882 */ /* 0x000fc60000000000 */
[----:B------:R-:W-:Y:S05]  /*24680*/  BRA.DIV UR4, `(.L_x_14785) ;  /* 0x0000003e04c07947 */ /* 0x000fea000b800000 */
[----:B0-----:R-:W0:Y:S02]  /*24690*/  S2R R0, SR_TID.X ;  /* 0x0000000000007919 */ /* 0x001e240000002100 */
[----:B0-----:R-:W-:-:S04]  /*246a0*/  SHF.R.U32.HI R0, RZ, 0x5, R0 ;  /* 0x00000005ff007819 */ /* 0x001fc80000011600 */
[----:B------:R-:W-:-:S05]  /*246b0*/  LOP3.LUT R0, R0, 0x3, RZ, 0xc0, !PT ;  /* 0x0000000300007812 */ /* 0x000fca00078ec0ff */
[----:B------:R0:W1:Y:S02]  /*246c0*/  SHFL.IDX PT, R14, R0, RZ, 0x1f ;  /* 0x00001fff000e7589 */ /* 0x00006400000e0000 */
.L_x_14938:
[----:B-1----:R-:W-:-:S13]  /*246d0*/  ISETP.NE.AND P0, PT, R14, RZ, PT ;  /* 0x000000ff0e00720c */ /* 0x002fda0003f05270 */
[----:B------:R-:W-:Y:S05]  /*246e0*/  @P0 BRA `(.L_x_14465) ;  /* 0x0000000000b40947 */ /* 0x000fea0003800000 */
[----:B------:R-:W-:-:S03]  /*246f0*/  UMOV UR4, 0xffffffff ;  /* 0xffffffff00047882 */ /* 0x000fc60000000000 */
[----:B------:R-:W-:Y:S05]  /*24700*/  BRA.DIV UR4, `(.L_x_14786) ;  /* 0x0000003e04d47947 */ /* 0x000fea000b800000 */
[----:B------:R-:W-:-:S13]  /*24710*/  ELECT P6, URZ, PT ;  /* 0x00000000003f782f */ /* 0x000fda00038c0000 */
.L_x_14941:
[----:B------:R-:W-:Y:S05]  /*24720*/  @!P6 BRA `(.L_x_14465) ;  /* 0x0000000000a4e947 */ /* 0x000fea0003800000 */
[----:B0-----:R-:W2:Y:S02]  /*24730*/  LDL.LU R0, [R1+0x40] ;  /* 0x0000400001007983 */ /* 0x001ea40000300800 */
[----:B--2---:R-:W-:-:S04]  /*24740*/  LOP3.LUT R0, R0, 0x2, RZ, 0xfc, !PT ;  /* 0x0000000200007812 */ /* 0x004fc800078efcff */
[----:B------:R-:W-:-:S13]  /*24750*/  ISETP.NE.AND P0, PT, R0, 0x3, PT ;  /* 0x000000030000780c */ /* 0x000fda0003f05270 */
[----:B------:R-:W-:Y:S05]  /*24760*/  @!P0 BRA `(.L_x_14787) ;  /* 0x0000000000048947 */ /* 0x000fea0003800000 */
[----:B------:R-:W-:Y:S01]  /*24770*/  BPT.TRAP 0x1 ;  /* 0x000000040000795c */ /* 0x000fe20000300000 */
.L_x_14787:
[----:B------:R-:W2:Y:S04]  /*24780*/  LDL R2, [R1+0x1c] ;  /* 0x00001c0001027983 */ /* 0x000ea80000100800 */
[----:B------:R-:W3:Y:S01]  /*24790*/  LDL.LU R0, [R1+0xc] ;  /* 0x00000c0001007983 */ /* 0x000ee20000300800 */
[----:B--2---:R-:W-:Y:S01]  /*247a0*/  SHF.L.U32 R3, R2, 0x1f, RZ ;  /* 0x0000001f02037819 */ /* 0x004fe200000006ff */
[C---:B---3--:R-:W-:Y:S02]  /*247b0*/  IMAD R4, R0.reuse, 0x8, R5 ;  /* 0x0000000800047824 */ /* 0x048fe400078e0205 */
[----:B------:R-:W-:Y:S02]  /*247c0*/  VIADD R0, R0, 0x1 ;  /* 0x0000000100007836 */ /* 0x000fe40000000000 */
[----:B------:R-:W0:Y:S03]  /*247d0*/  SYNCS.PHASECHK.TRANS64.TRYWAIT P1, [R4+URZ+0x13240], R3 ;  /* 0x01324003040075a7 */ /* 0x000e26000802017f */
[----:B------:R-:W-:-:S04]  /*247e0*/  ISETP.NE.AND P2, PT, R0, 0x2, PT ;  /* 0x000000020000780c */ /* 0x000fc80003f45270 */
[----:B------:R-:W-:Y:S01]  /*247f0*/  SEL R2, RZ, 0x1, P2 ;  /* 0x00000001ff027807 */ /* 0x000fe20001000000 */
[----:B0-----:R-:W-:Y:S08]  /*24800*/  @!P1 BRA `(.L_x_14788) ;  /* 0x0000003c00b49947 */ /* 0x001ff00003800000 */
.L_x_14942:
[----:B------:R-:W2:Y:S01]  /*24810*/  LDL.LU R6, [R1+0x1c] ;  /* 0x00001c0001067983 */ /* 0x000ea20000300800 */
[----:B------:R-:W-:Y:S02]  /*24820*/  SEL R0, R0, RZ, P2 ;  /* 0x000000ff00007207 */ /* 0x000fe40001000000 */
[----:B--2---:R-:W-:Y:S01]  /*24830*/  LOP3.LUT R2, R6, R2, RZ, 0x3c, !PT ;  /* 0x0000000206027212 */ /* 0x004fe200078e3cff */
[----:B------:R-:W-:Y:S06]  /*24840*/  @!P0 BRA `(.L_x_14789) ;  /* 0x0000000000048947 */ /* 0x000fec0003800000 */
[----:B------:R-:W-:Y:S01]  /*24850*/  BPT.TRAP 0x1 ;  /* 0x000000040000795c */ /* 0x000fe20000300000 */
.L_x_14789:
[----:B------:R-:W-:Y:S01]  /*24860*/  IMAD R5, R0, 0x8, R5 ;  /* 0x0000000800057824 */ /* 0x000fe200078e0205 */
[----:B------:R-:W-:-:S04]  /*24870*/  SHF.L.U32 R0, R2, 0x1f, RZ ;  /* 0x0000001f02007819 */ /* 0x000fc800000006ff */
[----:B------:R-:W1:Y:S02]  /*24880*/  SYNCS.PHASECHK.TRANS64.TRYWAIT P1, [R5+URZ+0x13240], R0 ;  /* 0x01324000050075a7 */ /* 0x000e64000802017f */
[----:B-1----:R-:W-:Y:S05]  /*24890*/  @!P1 BRA `(.L_x_14790) ;  /* 0x0000003c00a49947 */ /* 0x002fea0003800000 */
.L_x_14943:
[----:B------:R-:W-:Y:S05]  /*248a0*/  @!P0 BRA `(.L_x_14791) ;  /* 0x0000000000048947 */ /* 0x000fea0003800000 */
[----:B------:R-:W-:Y:S01]  /*248b0*/  BPT.TRAP 0x1 ;  /* 0x000000040000795c */ /* 0x000fe20000300000 */
.L_x_14791:
[----:B------:R-:W2:Y:S02]  /*248c0*/  SYNCS.PHASECHK.TRANS64.TRYWAIT P1, [R4+URZ+0x13260], R3 ;  /* 0x01326003040075a7 */ /* 0x000ea4000802017f */
[----:B--2---:R-:W-:Y:S05]  /*248d0*/  @!P1 BRA `(.L_x_14792) ;  /* 0x0000003c00a89947 */ /* 0x004fea0003800000 */
.L_x_14944:
[----:B------:R-:W-:Y:S05]  /*248e0*/  @!P0 BRA `(.L_x_14793) ;  /* 0x0000000000048947 */ /* 0x000fea0003800000 */
[----:B------:R-:W-:Y:S01]  /*248f0*/  BPT.TRAP 0x1 ;  /* 0x000000040000795c */ /* 0x000fe20000300000 */
.L_x_14793:
[----:B------:R-:W3:Y:S02]  /*24900*/  SYNCS.PHASECHK.TRANS64.TRYWAIT P1, [R5+URZ+0x13260], R0 ;  /* 0x01326000050075a7 */ /* 0x000ee4000802017f */
[----:B---3--:R-:W-:Y:S05]  /*24910*/  @!P1 BRA `(.L_x_14794) ;  /* 0x0000003c00ac9947 */ /* 0x008fea0003800000 */
.L_x_14945:
[----:B------:R-:W-:Y:S05]  /*24920*/  @!P0 BRA `(.L_x_14795) ;  /* 0x0000000000048947 */ /* 0x000fea0003800000 */
[----:B------:R-:W-:Y:S01]  /*24930*/  BPT.TRAP 0x1 ;  /* 0x000000040000795c */ /* 0x000fe20000300000 */
.L_x_14795:
[----:B------:R-:W4:Y:S02]  /*24940*/  SYNCS.PHASECHK.TRANS64.TRYWAIT P1, [R4+URZ+0x13280], R3 ;  /* 0x01328003040075a7 */ /* 0x000f24000802017f */
[----:B----4-:R-:W-:Y:S05]  /*24950*/  @!P1 BRA `(.L_x_14796) ;  /* 0x0000003c00b09947 */ /* 0x010fea0003800000 */
.L_x_14946:
[----:B------:R-:W-:Y:S05]  /*24960*/  @!P0 BRA `(.L_x_14797) ;  /* 0x0000000000048947 */ /* 0x000fea0003800000 */
[----:B------:R-:W-:Y:S01]  /*24970*/  BPT.TRAP 0x1 ;  /* 0x000000040000795c */ /* 0x000fe20000300000 */
.L_x_14797:
[----:B------:R0:W0:Y:S02]  /*24980*/  SYNCS.PHASECHK.TRANS64.TRYWAIT P0, [R5+URZ+0x13280], R0 ;  /* 0x01328000050075a7 */ /* 0x000024000800017f */
[----:B0-----:R-:W-:Y:S05]  /*24990*/  @!P0 NANOSLEEP.SYNCS 0x989680 ;  /* 0x009896800000895d */ /* 0x001fea0003900000 */
[----:B------:R-:W0:Y:S02]  /*249a0*/  @!P0 SYNCS.PHASECHK.TRANS64 P0, [R5+URZ+0x13280], R0 ;  /* 0x01328000050085a7 */ /* 0x000e24000800007f */
[----:B0-----:R-:W-:Y:S05]  /*249b0*/  @!P0 BRA `(.L_x_14797) ;  /* 0xfffffffc00f08947 */ /* 0x001fea000383ffff */
.L_x_14465:
[----:B------:R-:W-:Y:S05]  /*249c0*/  BSYNC B8 ;  /* 0x0000000000087941 */ /* 0x000fea0003800000 */
.L_x_14462:
[----:B------:R-:W-:Y:S05]  /*249d0*/  EXIT ;  /* 0x000000000000794d */ /* 0x000fea0003800000 */
.L_x_14489:
[----:B-1----:R1:W2:Y:S02]  /*249e0*/  SYNCS.PHASECHK.TRANS64.TRYWAIT P5, [R48+URZ+0x13290], R73 ;  /* 0x01329049300075a7 */ /* 0x0022a400080a017f */
[----:B--2---:R-:W-:Y:S05]  /*249f0*/  @!P5 NANOSLEEP.SYNCS 0x989680 ;  /* 0x009896800000d95d */ /* 0x004fea0003900000 */
[----:B------:R-:W2:Y:S02]  /*24a00*/  @!P5 SYNCS.PHASECHK.TRANS64 P5, [R48+URZ+0x13290], R73 ;  /* 0x013290493000d5a7 */ /* 0x000ea400080a007f */
[----:B--2---:R-:W-:Y:S05]  /*24a10*/  @!P5 BRA `(.L_x_14489) ;  /* 0xfffffffc00f0d947 */ /* 0x004fea000383ffff */
[----:B------:R-:W-:Y:S05]  /*24a20*/  BRA `(.L_x_14798) ;  /* 0xfffffddc00bc7947 */ /* 0x000fea000383ffff */
.L_x_14490:
[----:B------:R-:W-:Y:S01]  /*24a30*/  BSSY B1, `(.L_x_14799) ;  /* 0x0000007000017945 */ /* 0x000fe20003800000 */
[----:B------:R-:W-:Y:S02]  /*24a40*/  IMAD.MOV.U32 R12, RZ, RZ, RZ ;  /* 0x000000ffff0c7224 */ /* 0x000fe400078e00ff */
[----:B------:R-:W-:Y:S02]  /*24a50*/  IMAD.MOV.U32 R11, RZ, RZ, 0x1e1f ;  /* 0x00001e1fff0b7424 */ /* 0x000fe400078e00ff */
[----:B------:R-:W-:-:S07]  /*24a60*/  IMAD.MOV.U32 R15, RZ, RZ, -0x1 ;  /* 0xffffffffff0f7424 */ /* 0x000fce00078e00ff */
[----:B01----:R-:W-:Y:S05]  /*24a70*/  WARPSYNC.COLLECTIVE R15, `(.L_x_14800) ;  /* 0x000000000f087348 */ /* 0x003fea0003c00000 */
[----:B------:R2:W3:Y:S02]  /*24a80*/  SHFL.IDX P6, R14, R13, R12, R11 ;  /* 0x0000000c0d0e7389 */ /* 0x0004e400000c000b */
[----:B0123--:R-:W-:Y:S01]  /*24a90*/  ENDCOLLECTIVE ;  /* 0x000000000000791b */ /* 0x00ffe20003800000 */
.L_x_14800:
[----:B------:R-:W-:Y:S05]  /*24aa0*/  BSYNC B1 ;  /* 0x0000000000017941 */ /* 0x000fea0003800000 */
.L_x_14799:
        /* <DEDUP_REMOVED lines=8> */
.L_x_14801:
[----:B------:R-:W-:Y:S05]  /*24b30*/  BRA `(.L_x_14802) ;  /* 0xfffffddc008c7947 */ /* 0x000fea000383ffff */
.L_x_14500:
[----:B0-----:R0:W1:Y:S02]  /*24b40*/  SYNCS.PHASECHK.TRANS64.TRYWAIT P6, [R48+URZ+0x13290], R73 ;  /* 0x01329049300075a7 */ /* 0x00106400080c017f */
[----:B-1----:R-:W-:Y:S05]  /*24b50*/  @!P6 NANOSLEEP.SYNCS 0x989680 ;  /* 0x009896800000e95d */ /* 0x002fea0003900000 */
[----:B------:R-:W1:Y:S02]  /*24b60*/  @!P6 SYNCS.PHASECHK.TRANS64 P6, [R48+URZ+0x13290], R73 ;  /* 0x013290493000e5a7 */ /* 0x000e6400080c007f */
[----:B-1----:R-:W-:Y:S05]  /*24b70*/  @!P6 BRA `(.L_x_14500) ;  /* 0xfffffffc00f0e947 */ /* 0x002fea000383ffff */
[----:B------:R-:W-:Y:S05]  /*24b80*/  BRA `(.L_x_14803) ;  /* 0xfffffdec00e47947 */ /* 0x000fea000383ffff */
.L_x_14501:
[----:B------:R-:W-:Y:S01]  /*24b90*/  BSSY B1, `(.L_x_14804) ;  /* 0x0000007000017945 */ /* 0x000fe20003800000 */
[----:B------:R-:W-:Y:S02]  /*24ba0*/  IMAD.MOV.U32 R12, RZ, RZ, RZ ;  /* 0x000000ffff0c7224 */ /* 0x000fe400078e00ff */
[----:B------:R-:W-:Y:S02]  /*24bb0*/  IMAD.MOV.U32 R11, RZ, RZ, 0x1e1f ;  /* 0x00001e1fff0b7424 */ /* 0x000fe400078e00ff */
[----:B------:R-:W-:-:S07]  /*24bc0*/  IMAD.MOV.U32 R15, RZ, RZ, -0x1 ;  /* 0xffffffffff0f7424 */ /* 0x000fce00078e00ff */
[----:B0-----:R-:W-:Y:S05]  /*24bd0*/  WARPSYNC.COLLECTIVE R15, `(.L_x_14805) ;  /* 0x000000000f087348 */ /* 0x001fea0003c00000 */
[----:B------:R1:W2:Y:S02]  /*24be0*/  SHFL.IDX P6, R14, R13, R12, R11 ;  /* 0x0000000c0d0e7389 */ /* 0x0002a400000c000b */
[----:B012---:R-:W-:Y:S01]  /*24bf0*/  ENDCOLLECTIVE ;  /* 0x000000000000791b */ /* 0x007fe20003800000 */
.L_x_14805:
[----:B------:R-:W-:Y:S05]  /*24c00*/  BSYNC B1 ;  /* 0x0000000000017941 */ /* 0x000fea0003800000 */
.L_x_14804:
        /* <DEDUP_REMOVED lines=8> */
.L_x_14806:
[----:B------:R-:W-:Y:S05]  /*24c90*/  BRA `(.L_x_14807) ;  /* 0xfffffdec00b47947 */ /* 0x000fea000383ffff */
.L_x_14506:
[----:B0-----:R0:W1:Y:S02]  /*24ca0*/  SYNCS.PHASECHK.TRANS64.TRYWAIT P3, [R48+URZ+0x13290], R73 ;  /* 0x01329049300075a7 */ /* 0x001064000806017f */
[----:B-1----:R-:W-:Y:S05]  /*24cb0*/  @!P3 NANOSLEEP.SYNCS 0x989680 ;  /* 0x009896800000b95d */ /* 0x002fea0003900000 */
[----:B------:R-:W1:Y:S02]  /*24cc0*/  @!P3 SYNCS.PHASECHK.TRANS64 P3, [R48+URZ+0x13290], R73 ;  /* 0x013290493000b5a7 */ /* 0x000e64000806007f */
[----:B-1----:R-:W-:Y:S05]  /*24cd0*/  @!P3 BRA `(.L_x_14506) ;  /* 0xfffffffc00f0b947 */ /* 0x002fea000383ffff */
[----:B------:R-:W-:Y:S05]  /*24ce0*/  BRA `(.L_x_14808) ;  /* 0xfffffdfc00a07947 */ /* 0x000fea000383ffff */
.L_x_14507:
[----:B------:R-:W-:Y:S01]  /*24cf0*/  BSSY B1, `(.L_x_14809) ;  /* 0x0000007000017945 */ /* 0x000fe20003800000 */
[----:B------:R-:W-:Y:S02]  /*24d00*/  IMAD.MOV.U32 R12, RZ, RZ, RZ ;  /* 0x000000ffff0c7224 */ /* 0x000fe400078e00ff */
[----:B------:R-:W-:Y:S02]  /*24d10*/  IMAD.MOV.U32 R11, RZ, RZ, 0x1e1f ;  /* 0x00001e1fff0b7424 */ /* 0x000fe400078e00ff */
[----:B------:R-:W-:-:S07]  /*24d20*/  IMAD.MOV.U32 R15, RZ, RZ, -0x1 ;  /* 0xffffffffff0f7424 */ /* 0x000fce00078e00ff */
[----:B0-----:R-:W-:Y:S05]  /*24d30*/  WARPSYNC.COLLECTIVE R15, `(.L_x_14810) ;  /* 0x000000000f087348 */ /* 0x001fea0003c00000 */
[----:B------:R1:W2:Y:S02]  /*24d40*/  SHFL.IDX P6, R14, R13, R12, R11 ;  /* 0x0000000c0d0e7389 */ /* 0x0002a400000c000b */
[----:B012---:R-:W-:Y:S01]  /*24d50*/  ENDCOLLECTIVE ;  /* 0x000000000000791b */ /* 0x007fe20003800000 */
.L_x_14810:
[----:B------:R-:W-:Y:S05]  /*24d60*/  BSYNC B1 ;  /* 0x0000000000017941 */ /* 0x000fea0003800000 */
.L_x_14809:
        /* <DEDUP_REMOVED lines=8> */
.L_x_14811:
[----:B------:R-:W-:Y:S05]  /*24df0*/  BRA `(.L_x_14812) ;  /* 0xfffffdfc00dc7947 */ /* 0x000fea000383ffff */
.L_x_14511:
[----:B-1----:R1:W0:Y:S02]  /*24e00*/  SYNCS.PHASECHK.TRANS64.TRYWAIT P4, [R48+URZ+0x132b0], R73 ;  /* 0x0132b049300075a7 */ /* 0x002224000808017f */
[----:B0-----:R-:W-:Y:S05]  /*24e10*/  @!P4 NANOSLEEP.SYNCS 0x989680 ;  /* 0x009896800000c95d */ /* 0x001fea0003900000 */
[----:B------:R-:W0:Y:S02]  /*24e20*/  @!P4 SYNCS.PHASECHK.TRANS64 P4, [R48+URZ+0x132b0], R73 ;  /* 0x0132b0493000c5a7 */ /* 0x000e24000808007f */
[----:B0-----:R-:W-:Y:S05]  /*24e30*/  @!P4 BRA `(.L_x_14511) ;  /* 0xfffffffc00f0c947 */ /* 0x001fea000383ffff */
[----:B------:R-:W-:Y:S05]  /*24e40*/  BRA `(.L_x_14813) ;  /* 0xfffffe0000547947 */ /* 0x000fea000383ffff */
.L_x_14537:
[----:B------:R-:W-:Y:S01]  /*24e50*/  BSSY B1, `(.L_x_14814) ;  /* 0x0000007000017945 */ /* 0x000fe20003800000 */
[----:B------:R-:W-:Y:S02]  /*24e60*/  IMAD.MOV.U32 R12, RZ, RZ, RZ ;  /* 0x000000ffff0c7224 */ /* 0x000fe400078e00ff */
[----:B------:R-:W-:Y:S02]  /*24e70*/  IMAD.MOV.U32 R11, RZ, RZ, 0x1e1f ;  /* 0x00001e1fff0b7424 */ /* 0x000fe400078e00ff */
[----:B------:R-:W-:-:S07]  /*24e80*/  IMAD.MOV.U32 R15, RZ, RZ, -0x1 ;  /* 0xffffffffff0f7424 */ /* 0x000fce00078e00ff */
[----:B------:R-:W-:Y:S05]  /*24e90*/  WARPSYNC.COLLECTIVE R15, `(.L_x_14815) ;  /* 0x000000000f087348 */ /* 0x000fea0003c00000 */
[----:B------:R0:W1:Y:S02]  /*24ea0*/  SHFL.IDX P6, R14, R13, R12, R11 ;  /* 0x0000000c0d0e7389 */ /* 0x00006400000c000b */
[----:B01----:R-:W-:Y:S01]  /*24eb0*/  ENDCOLLECTIVE ;  /* 0x000000000000791b */ /* 0x003fe20003800000 */
.L_x_14815:
[----:B------:R-:W-:Y:S05]  /*24ec0*/  BSYNC B1 ;  /* 0x0000000000017941 */ /* 0x000fea0003800000 */
.L_x_14814:
        /* <DEDUP_REMOVED lines=8> */
.L_x_14816:
[----:B------:R-:W-:Y:S02]  /*24f50*/  IMAD.MOV.U32 R13, RZ, RZ, R4 ;  /* 0x000000ffff0d7224 */ /* 0x000fe400078e0004 */
[----:B------:R-:W-:-:S07]  /*24f60*/  IMAD.MOV.U32 R3, RZ, RZ, R14 ;  /* 0x000000ffff037224 */ /* 0x000fce00078e000e */
[----:B------:R-:W-:Y:S05]  /*24f70*/  WARPSYNC.COLLECTIVE R15, `(.L_x_14817) ;  /* 0x000000000f087348 */ /* 0x000fea0003c00000 */
[----:B------:R0:W1:Y:S02]  /*24f80*/  SHFL.IDX P6, R14, R13, R12, R11 ;  /* 0x0000000c0d0e7389 */ /* 0x00006400000c000b */
[----:B01----:R-:W-:Y:S01]  /*24f90*/  ENDCOLLECTIVE ;  /* 0x000000000000791b */ /* 0x003fe20003800000 */
.L_x_14817:
[----:B------:R-:W-:Y:S02]  /*24fa0*/  IMAD.MOV.U32 R13, RZ, RZ, R5 ;  /* 0x000000ffff0d7224 */ /* 0x000fe400078e0005 */
[----:B------:R-:W-:-:S07]  /*24fb0*/  IMAD.MOV.U32 R4, RZ, RZ, R14 ;  /* 0x000000ffff047224 */ /* 0x000fce00078e000e */
[----:B------:R-:W-:Y:S05]  /*24fc0*/  WARPSYNC.COLLECTIVE R15, `(.L_x_14818) ;  /* 0x000000000f087348 */ /* 0x000fea0003c00000 */
[----:B------:R0:W1:Y:S02]  /*24fd0*/  SHFL.IDX P6, R14, R13, R12, R11 ;  /* 0x0000000c0d0e7389 */ /* 0x00006400000c000b */
[----:B01----:R-:W-:Y:S01]  /*24fe0*/  ENDCOLLECTIVE ;  /* 0x000000000000791b */ /* 0x003fe20003800000 */
.L_x_14818:
[----:B------:R-:W-:Y:S05]  /*24ff0*/  BRA `(.L_x_14819) ;  /* 0xfffffe1400207947 */ /* 0x000fea000383ffff */
.L_x_14541:
[----:B-1----:R1:W2:Y:S02]  /*25000*/  SYNCS.PHASECHK.TRANS64.TRYWAIT P0, [R22+URZ+0x13200], R5 ;  /* 0x01320005160075a7 */ /* 0x0022a4000800017f */
[----:B--2---:R-:W-:Y:S05]  /*25010*/  @!P0 NANOSLEEP.SYNCS 0x989680 ;  /* 0x009896800000895d */ /* 0x004fea0003900000 */
[----:B------:R-:W2:Y:S02]  /*25020*/  @!P0 SYNCS.PHASECHK.TRANS64 P0, [R22+URZ+0x13200], R5 ;  /* 0x01320005160085a7 */ /* 0x000ea4000800007f */
[----:B--2---:R-:W-:Y:S05]  /*25030*/  @!P0 BRA `(.L_x_14541) ;  /* 0xfffffffc00f08947 */ /* 0x004fea000383ffff */
[----:B------:R-:W-:Y:S05]  /*25040*/  BRA `(.L_x_14820) ;  /* 0xfffffe1400b87947 */ /* 0x000fea000383ffff */
.L_x_14545:
[----:B------:R-:W-:Y:S01]  /*25050*/  BSSY B1, `(.L_x_14821) ;  /* 0x0000007000017945 */ /* 0x000fe20003800000 */
[----:B------:R-:W-:Y:S02]  /*25060*/  IMAD.MOV.U32 R12, RZ, RZ, RZ ;  /* 0x000000ffff0c7224 */ /* 0x000fe400078e00ff */
[----:B------:R-:W-:Y:S02]  /*25070*/  IMAD.MOV.U32 R11, RZ, RZ, 0x1e1f ;  /* 0x00001e1fff0b7424 */ /* 0x000fe400078e00ff */
[----:B------:R-:W-:-:S07]  /*25080*/  IMAD.MOV.U32 R15, RZ, RZ, -0x1 ;  /* 0xffffffffff0f7424 */ /* 0x000fce00078e00ff */
[----:B------:R-:W-:Y:S05]  /*25090*/  WARPSYNC.COLLECTIVE R15, `(.L_x_14822) ;  /* 0x000000000f087348 */ /* 0x000fea0003c00000 */
[----:B------:R0:W1:Y:S02]  /*250a0*/  SHFL.IDX P6, R14, R13, R12, R11 ;  /* 0x0000000c0d0e7389 */ /* 0x00006400000c000b */
[----:B01----:R-:W-:Y:S01]  /*250b0*/  ENDCOLLECTIVE ;  /* 0x000000000000791b */ /* 0x003fe20003800000 */
.L_x_14822:
[----:B------:R-:W-:Y:S05]  /*250c0*/  BSYNC B1 ;  /* 0x0000000000017941 */ /* 0x000fea0003800000 */
.L_x_14821:
        /* <DEDUP_REMOVED lines=8> */
.L_x_14823:
[----:B------:R-:W-:Y:S02]  /*25150*/  IMAD.MOV.U32 R13, RZ, RZ, R7 ;  /* 0x000000ffff0d7224 */ /* 0x000fe400078e0007 */
[----:B------:R-:W-:-:S07]  /*25160*/  IMAD.MOV.U32 R5, RZ, RZ, R14 ;  /* 0x000000ffff057224 */ /* 0x000fce00078e000e */
[----:B------:R-:W-:Y:S05]  /*25170*/  WARPSYNC.COLLECTIVE R15, `(.L_x_14824) ;  /* 0x000000000f087348 */ /* 0x000fea0003c00000 */
[----:B------:R0:W1:Y:S02]  /*25180*/  SHFL.IDX P6, R14, R13, R12, R11 ;  /* 0x0000000c0d0e7389 */ /* 0x00006400000c000b */
[----:B01----:R-:W-:Y:S01]  /*25190*/  ENDCOLLECTIVE ;  /* 0x000000000000791b */ /* 0x003fe20003800000 */
.L_x_14824:
[----:B------:R-:W-:Y:S02]  /*251a0*/  IMAD.MOV.U32 R13, RZ, RZ, R0 ;  /* 0x000000ffff0d7224 */ /* 0x000fe400078e0000 */
[----:B------:R-:W-:-:S07]  /*251b0*/  IMAD.MOV.U32 R7, RZ, RZ, R14 ;  /* 0x000000ffff077224 */ /* 0x000fce00078e000e */
[----:B------:R-:W-:Y:S05]  /*251c0*/  WARPSYNC.COLLECTIVE R15, `(.L_x_14825) ;  /* 0x000000000f087348 */ /* 0x000fea0003c00000 */
[----:B------:R0:W1:Y:S02]  /*251d0*/  SHFL.IDX P6, R14, R13, R12, R11 ;  /* 0x0000000c0d0e7389 */ /* 0x00006400000c000b */
[----:B01----:R-:W-:Y:S01]  /*251e0*/  ENDCOLLECTIVE ;  /* 0x000000000000791b */ /* 0x003fe20003800000 */
.L_x_14825:
[----:B------:R-:W-:Y:S05]  /*251f0*/  BRA `(.L_x_14826) ;  /* 0xfffffe2400e47947 */ /* 0x000fea000383ffff */
.L_x_14549:
[----:B0-----:R0:W1:Y:S02]  /*25200*/  SYNCS.PHASECHK.TRANS64.TRYWAIT P1, [R22+URZ+0x13200], R13 ;  /* 0x0132000d160075a7 */ /* 0x001064000802017f */
[----:B-1----:R-:W-:Y:S05]  /*25210*/  @!P1 NANOSLEEP.SYNCS 0x989680 ;  /* 0x009896800000995d */ /* 0x002fea0003900000 */
[----:B------:R-:W1:Y:S02]  /*25220*/  @!P1 SYNCS.PHASECHK.TRANS64 P1, [R22+URZ+0x13200], R13 ;  /* 0x0132000d160095a7 */ /* 0x000e64000802007f */
[----:B-1----:R-:W-:Y:S05]  /*25230*/  @!P1 BRA `(.L_x_14549) ;  /* 0xfffffffc00f09947 */ /* 0x002fea000383ffff */
[----:B------:R-:W-:Y:S05]  /*25240*/  BRA `(.L_x_14827) ;  /* 0xfffffe28006c7947 */ /* 0x000fea000383ffff */
.L_x_14553:
[----:B-1----:R1:W3:Y:S02]  /*25250*/  SYNCS.PHASECHK.TRANS64.TRYWAIT P1, [R12+URZ+0x13230], R3 ;  /* 0x013230030c0075a7 */ /* 0x0022e4000802017f */
[----:B---3--:R-:W-:Y:S05]  /*25260*/  @!P1 NANOSLEEP.SYNCS 0x989680 ;  /* 0x009896800000995d */ /* 0x008fea0003900000 */
[----:B------:R-:W3:Y:S02]  /*25270*/  @!P1 SYNCS.PHASECHK.TRANS64 P1, [R12+URZ+0x13230], R3 ;  /* 0x013230030c0095a7 */ /* 0x000ee4000802007f */
[----:B---3--:R-:W-:Y:S05]  /*25280*/  @!P1 BRA `(.L_x_14553) ;  /* 0xfffffffc00f09947 */ /* 0x008fea000383ffff */
[----:B------:R-:W-:Y:S05]  /*25290*/  BRA `(.L_x_14552) ;  /* 0xfffffe3800bc7947 */ /* 0x000fea000383ffff */
.L_x_14574:
[----:B-1----:R1:W2:Y:S02]  /*252a0*/  SYNCS.PHASECHK.TRANS64.TRYWAIT P1, [R14+URZ+0x13230], R11 ;  /* 0x0132300b0e0075a7 */ /* 0x0022a4000802017f */
[----:B--2---:R-:W-:Y:S05]  /*252b0*/  @!P1 NANOSLEEP.SYNCS 0x989680 ;  /* 0x009896800000995d */ /* 0x004fea0003900000 */
[----:B------:R-:W2:Y:S02]  /*252c0*/  @!P1 SYNCS.PHASECHK.TRANS64 P1, [R14+URZ+0x13230], R11 ;  /* 0x0132300b0e0095a7 */ /* 0x000ea4000802007f */
[----:B--2---:R-:W-:Y:S05]  /*252d0*/  @!P1 BRA `(.L_x_14574) ;  /* 0xfffffffc00f09947 */ /* 0x004fea000383ffff */
[----:B------:R-:W-:Y:S05]  /*252e0*/  BRA `(.L_x_14573) ;  /* 0xfffffe8400107947 */ /* 0x000fea000383ffff */
.L_x_14579:
[----:B-1----:R1:W2:Y:S02]  /*252f0*/  SYNCS.PHASECHK.TRANS64.TRYWAIT P1, [R15+URZ+0x13250], R10 ;  /* 0x0132500a0f0075a7 */ /* 0x0022a4000802017f */
[----:B--2---:R-:W-:Y:S05]  /*25300*/  @!P1 NANOSLEEP.SYNCS 0x989680 ;  /* 0x009896800000995d */ /* 0x004fea0003900000 */
[----:B------:R-:W2:Y:S02]  /*25310*/  @!P1 SYNCS.PHASECHK.TRANS64 P1, [R15+URZ+0x13250], R10 ;  /* 0x0132500a0f0095a7 */ /* 0x000ea4000802007f */
[----:B--2---:R-:W-:Y:S05]  /*25320*/  @!P1 BRA `(.L_x_14579) ;  /* 0xfffffffc00f09947 */ /* 0x004fea000383ffff */
[----:B------:R-:W-:Y:S05]  /*25330*/  BRA `(.L_x_14578) ;  /* 0xfffffe8800807947 */ /* 0x000fea000383ffff */
.L_x_14602:
[----:B-1----:R1:W2:Y:S02]  /*25340*/  SYNCS.PHASECHK.TRANS64.TRYWAIT P1, [R0+URZ+0x13230], R13 ;  /* 0x0132300d000075a7 */ /* 0x0022a4000802017f */
[----:B--2---:R-:W-:Y:S05]  /*25350*/  @!P1 NANOSLEEP.SYNCS 0x989680 ;  /* 0x009896800000995d */ /* 0x004fea0003900000 */
[----:B------:R-:W2:Y:S02]  /*25360*/  @!P1 SYNCS.PHASECHK.TRANS64 P1, [R0+URZ+0x13230], R13 ;  /* 0x0132300d000095a7 */ /* 0x000ea4000802007f */
[----:B--2---:R-:W-:Y:S05]  /*25370*/  @!P1 BRA `(.L_x_14602) ;  /* 0xfffffffc00f09947 */ /* 0x004fea000383ffff */
[----:B------:R-:W-:Y:S05]  /*25380*/  BRA `(.L_x_14601) ;  /* 0xfffffed400047947 */ /* 0x000fea000383ffff */
.L_x_14607:
[----:B-1----:R1:W2:Y:S02]  /*25390*/  SYNCS.PHASECHK.TRANS64.TRYWAIT P1, [R3+URZ+0x13250], R8 ;  /* 0x01325008030075a7 */ /* 0x0022a4000802017f */
[----:B--2---:R-:W-:Y:S05]  /*253a0*/  @!P1 NANOSLEEP.SYNCS 0x989680 ;  /* 0x009896800000995d */ /* 0x004fea0003900000 */
[----:B------:R-:W2:Y:S02]  /*253b0*/  @!P1 SYNCS.PHASECHK.TRANS64 P1, [R3+URZ+0x13250], R8 ;  /* 0x01325008030095a7 */ /* 0x000ea4000802007f */
[----:B--2---:R-:W-:Y:S05]  /*253c0*/  @!P1 BRA `(.L_x_14607) ;  /* 0xfffffffc00f09947 */ /* 0x004fea000383ffff */
[----:B------:R-:W-:Y:S05]  /*253d0*/  BRA `(.L_x_14606) ;  /* 0xfffffed800747947 */ /* 0x000fea000383ffff */
.L_x_14617:
[----:B-1----:R1:W2:Y:S02]  /*253e0*/  SYNCS.PHASECHK.TRANS64.TRYWAIT P1, [R0+URZ+0x13230], R11 ;  /* 0x0132300b000075a7 */ /* 0x0022a4000802017f */
[----:B--2---:R-:W-:Y:S05]  /*253f0*/  @!P1 NANOSLEEP.SYNCS 0x989680 ;  /* 0x009896800000995d */ /* 0x004fea0003900000 */
[----:B------:R-:W2:Y:S02]  /*25400*/  @!P1 SYNCS.PHASECHK.TRANS64 P1, [R0+URZ+0x13230], R11 ;  /* 0x0132300b000095a7 */ /* 0x000ea4000802007f */
[----:B--2---:R-:W-:Y:S05]  /*25410*/  @!P1 BRA `(.L_x_14617) ;  /* 0xfffffffc00f09947 */ /* 0x004fea000383ffff */
[----:B------:R-:W-:Y:S05]  /*25420*/  BRA `(.L_x_14616) ;  /* 0xffffff0000b47947 */ /* 0x000fea000383ffff */
.L_x_14622:
[----:B---3--:R3:W4:Y:S02]  /*25430*/  SYNCS.PHASECHK.TRANS64.TRYWAIT P1, [R12+URZ+0x13250], R8 ;  /* 0x013250080c0075a7 */ /* 0x008724000802017f */
[----:B----4-:R-:W-:Y:S05]  /*25440*/  @!P1 NANOSLEEP.SYNCS 0x989680 ;  /* 0x009896800000995d */ /* 0x010fea0003900000 */
[----:B------:R-:W4:Y:S02]  /*25450*/  @!P1 SYNCS.PHASECHK.TRANS64 P1, [R12+URZ+0x13250], R8 ;  /* 0x013250080c0095a7 */ /* 0x000f24000802007f */
[----:B----4-:R-:W-:Y:S05]  /*25460*/  @!P1 BRA `(.L_x_14622) ;  /* 0xfffffffc00f09947 */ /* 0x010fea000383ffff */
[----:B------:R-:W-:Y:S05]  /*25470*/  BRA `(.L_x_14621) ;  /* 0xffffff0800247947 */ /* 0x000fea000383ffff */
.L_x_14638:
[----:B-1----:R1:W2:Y:S02]  /*25480*/  SYNCS.PHASECHK.TRANS64.TRYWAIT P1, [R13+URZ+0x13250], R2 ;  /* 0x013250020d0075a7 */ /* 0x0022a4000802017f */
[----:B--2---:R-:W-:Y:S05]  /*25490*/  @!P1 NANOSLEEP.SYNCS 0x989680 ;  /* 0x009896800000995d */ /* 0x004fea0003900000 */
[----:B------:R-:W2:Y:S02]  /*254a0*/  @!P1 SYNCS.PHASECHK.TRANS64 P1, [R13+URZ+0x13250], R2 ;  /* 0x013250020d0095a7 */ /* 0x000ea4000802007f */
[----:B--2---:R-:W-:Y:S05]  /*254b0*/  @!P1 BRA `(.L_x_14638) ;  /* 0xfffffffc00f09947 */ /* 0x004fea000383ffff */
[----:B------:R-:W-:Y:S05]  /*254c0*/  BRA `(.L_x_14637) ;  /* 0xffffff4c00a47947 */ /* 0x000fea000383ffff */
.L_x_14670:
[----:B------:R-:W0:Y:S01]  /*254d0*/  S2R R9, SR_TID.X ;  /* 0x0000000000097919 */ /* 0x000e220000002100 */
[----:B------:R-:W-:Y:S01]  /*254e0*/  BSSY B1, `(.L_x_14828) ;  /* 0x000000a000017945 */ /* 0x000fe20003800000 */
[----:B------:R-:W-:Y:S02]  /*254f0*/  IMAD.MOV.U32 R12, RZ, RZ, RZ ;  /* 0x000000ffff0c7224 */ /* 0x000fe400078e00ff */
[----:B-1----:R-:W-:Y:S02]  /*25500*/  IMAD.MOV.U32 R11, RZ, RZ, 0x1f ;  /* 0x0000001fff0b7424 */ /* 0x002fe400078e00ff */
[----:B------:R-:W-:Y:S01]  /*25510*/  IMAD.MOV.U32 R15, RZ, RZ, -0x1 ;  /* 0xffffffffff0f7424 */ /* 0x000fe200078e00ff */
[----:B0-----:R-:W-:-:S04]  /*25520*/  SHF.R.U32.HI R9, RZ, 0x5, R9 ;  /* 0x00000005ff097819 */ /* 0x001fc80000011609 */
[----:B------:R-:W-:-:S05]  /*25530*/  LOP3.LUT R9, R9, 0x3, RZ, 0xc0, !PT ;  /* 0x0000000309097812 */ /* 0x000fca00078ec0ff */
[----:B------:R-:W-:-:S07]  /*25540*/  IMAD.MOV.U32 R13, RZ, RZ, R9 ;  /* 0x000000ffff0d7224 */ /* 0x000fce00078e0009 */
[----:B------:R-:W-:Y:S05]  /*25550*/  WARPSYNC.COLLECTIVE R15, `(.L_x_14829) ;  /* 0x000000000f087348 */ /* 0x000fea0003c00000 */
[----:B------:R0:W1:Y:S02]  /*25560*/  SHFL.IDX P6, R14, R13, R12, R11 ;  /* 0x0000000c0d0e7389 */ /* 0x00006400000c000b */
[----:B01----:R-:W-:Y:S01]  /*25570*/  ENDCOLLECTIVE ;  /* 0x000000000000791b */ /* 0x003fe20003800000 */
.L_x_14829:
[----:B------:R-:W-:Y:S05]  /*25580*/  BSYNC B1 ;  /* 0x0000000000017941 */ /* 0x000fea0003800000 */
.L_x_14828:
[----:B------:R-:W-:Y:S05]  /*25590*/  BRA `(.L_x_14830) ;  /* 0xffffff8c00607947 */ /* 0x000fea000383ffff */
.L_x_14672:
[----:B------:R-:W-:Y:S01]  /*255a0*/  BSSY B1, `(.L_x_14831) ;  /* 0x0000006000017945 */ /* 0x000fe20003800000 */
[----:B------:R-:W-:-:S07]  /*255b0*/  IMAD.MOV.U32 R15, RZ, RZ, -0x1 ;  /* 0xffffffffff0f7424 */ /* 0x000fce00078e00ff */
[----:B01----:R-:W-:Y:S05]  /*255c0*/  WARPSYNC.COLLECTIVE R15, `(.L_x_14832) ;  /* 0x000000000f0c7348 */ /* 0x003fea0003c00000 */
[----:B------:R-:W-:Y:S02]  /*255d0*/  ELECT P6, UR62, PT ;  /* 0x00000000003e782f */ /* 0x000fe400038c0000 */
[----:B------:R-:W-:Y:S01]  /*255e0*/  MOV R14, UR62 ;  /* 0x0000003e000e7c02 */ /* 0x000fe20008000f00 */
[----:B01----:R-:W-:Y:S10]  /*255f0*/  ENDCOLLECTIVE ;  /* 0x000000000000791b */ /* 0x003ff40003800000 */
.L_x_14832:
[----:B------:R-:W-:Y:S05]  /*25600*/  BSYNC B1 ;  /* 0x0000000000017941 */ /* 0x000fea0003800000 */
.L_x_14831:
[----:B------:R-:W-:Y:S05]  /*25610*/  BRA `(.L_x_14671) ;  /* 0xffffff8c00587947 */ /* 0x000fea000383ffff */
.L_x_14674:
[----:B0-----:R0:W2:Y:S02]  /*25620*/  SYNCS.PHASECHK.TRANS64.TRYWAIT P0, [R17+URZ+0x13220], R5 ;  /* 0x01322005110075a7 */ /* 0x0010a4000800017f */
[----:B--2---:R-:W-:Y:S05]  /*25630*/  @!P0 NANOSLEEP.SYNCS 0x989680 ;  /* 0x009896800000895d */ /* 0x004fea0003900000 */
[----:B------:R-:W2:Y:S02]  /*25640*/  @!P0 SYNCS.PHASECHK.TRANS64 P0, [R17+URZ+0x13220], R5 ;  /* 0x01322005110085a7 */ /* 0x000ea4000800007f */
[----:B--2---:R-:W-:Y:S05]  /*25650*/  @!P0 BRA `(.L_x_14674) ;  /* 0xfffffffc00f08947 */ /* 0x004fea000383ffff */
[----:B------:R-:W-:Y:S05]  /*25660*/  BRA `(.L_x_14833) ;  /* 0xffffff8c00687947 */ /* 0x000fea000383ffff */
.L_x_14678:
[----:B0-----:R0:W2:Y:S02]  /*25670*/  SYNCS.PHASECHK.TRANS64.TRYWAIT P0, [R5+URZ+0x132a0], R6 ;  /* 0x0132a006050075a7 */ /* 0x0010a4000800017f */
[----:B--2---:R-:W-:Y:S05]  /*25680*/  @!P0 NANOSLEEP.SYNCS 0x989680 ;  /* 0x009896800000895d */ /* 0x004fea0003900000 */
[----:B------:R-:W2:Y:S02]  /*25690*/  @!P0 SYNCS.PHASECHK.TRANS64 P0, [R5+URZ+0x132a0], R6 ;  /* 0x0132a006050085a7 */ /* 0x000ea4000800007f */
[----:B--2---:R-:W-:Y:S05]  /*256a0*/  @!P0 BRA `(.L_x_14678) ;  /* 0xfffffffc00f08947 */ /* 0x004fea000383ffff */
[----:B------:R-:W-:Y:S05]  /*256b0*/  BRA `(.L_x_14834) ;  /* 0xffffff8c00887947 */ /* 0x000fea000383ffff */
.L_x_14683:
[----:B-1----:R1:W2:Y:S02]  /*256c0*/  SYNCS.PHASECHK.TRANS64.TRYWAIT P0, [R5+URZ+0x132c0], R6 ;  /* 0x0132c006050075a7 */ /* 0x0022a4000800017f */
[----:B--2---:R-:W-:Y:S05]  /*256d0*/  @!P0 NANOSLEEP.SYNCS 0x989680 ;  /* 0x009896800000895d */ /* 0x004fea0003900000 */
[----:B------:R-:W2:Y:S02]  /*256e0*/  @!P0 SYNCS.PHASECHK.TRANS64 P0, [R5+URZ+0x132c0], R6 ;  /* 0x0132c006050085a7 */ /* 0x000ea4000800007f */
[----:B--2---:R-:W-:Y:S05]  /*256f0*/  @!P0 BRA `(.L_x_14683) ;  /* 0xfffffffc00f08947 */ /* 0x004fea000383ffff */
[----:B------:R-:W-:Y:S05]  /*25700*/  BRA `(.L_x_14835) ;  /* 0xffffff9000087947 */ /* 0x000fea000383ffff */
.L_x_14690:
[----:B0-----:R0:W2:Y:S02]  /*25710*/  SYNCS.PHASECHK.TRANS64.TRYWAIT P1, [R5+URZ+0x132a0], R6 ;  /* 0x0132a006050075a7 */ /* 0x0010a4000802017f */
[----:B--2---:R-:W-:Y:S05]  /*25720*/  @!P1 NANOSLEEP.SYNCS 0x989680 ;  /* 0x009896800000995d */ /* 0x004fea0003900000 */
[----:B------:R-:W2:Y:S02]  /*25730*/  @!P1 SYNCS.PHASECHK.TRANS64 P1, [R5+URZ+0x132a0], R6 ;  /* 0x0132a006050095a7 */ /* 0x000ea4000802007f */
[----:B--2---:R-:W-:Y:S05]  /*25740*/  @!P1 BRA `(.L_x_14690) ;  /* 0xfffffffc00f09947 */ /* 0x004fea000383ffff */
[----:B------:R-:W-:Y:S05]  /*25750*/  BRA `(.L_x_14836) ;  /* 0xffffff9000dc7947 */ /* 0x000fea000383ffff */
.L_x_14695:
[----:B-1----:R1:W2:Y:S02]  /*25760*/  SYNCS.PHASECHK.TRANS64.TRYWAIT P1, [R5+URZ+0x132c0], R6 ;  /* 0x0132c006050075a7 */ /* 0x0022a4000802017f */
[----:B--2---:R-:W-:Y:S05]  /*25770*/  @!P1 NANOSLEEP.SYNCS 0x989680 ;  /* 0x009896800000995d */ /* 0x004fea0003900000 */
[----:B------:R-:W2:Y:S02]  /*25780*/  @!P1 SYNCS.PHASECHK.TRANS64 P1, [R5+URZ+0x132c0], R6 ;  /* 0x0132c006050095a7 */ /* 0x000ea4000802007f */
[----:B--2---:R-:W-:Y:S05]  /*25790*/  @!P1 BRA `(.L_x_14695) ;  /* 0xfffffffc00f09947 */ /* 0x004fea000383ffff */
[----:B------:R-:W-:Y:S05]  /*257a0*/  BRA `(.L_x_14837) ;  /* 0xffffff9400587947 */ /* 0x000fea000383ffff */
.L_x_14718:
[----:B------:R-:W0:Y:S01]  /*257b0*/  S2R R21, SR_TID.X ;  /* 0x0000000000157919 */ /* 0x000e220000002100 */
[----:B------:R-:W-:Y:S01]  /*257c0*/  BSSY B0, `(.L_x_14838) ;  /* 0x000000a000007945 */ /* 0x000fe20003800000 */
[----:B------:R-:W-:Y:S02]  /*257d0*/  IMAD.MOV.U32 R12, RZ, RZ, RZ ;  /* 0x000000ffff0c7224 */ /* 0x000fe400078e00ff */
[----:B------:R-:W-:Y:S01]  /*257e0*/  IMAD.MOV.U32 R15, RZ, RZ, -0x1 ;  /* 0xffffffffff0f7424 */ /* 0x000fe200078e00ff */
[----:B0-----:R-:W-:-:S04]  /*257f0*/  SHF.R.U32.HI R11, RZ, 0x5, R21 ;  /* 0x00000005ff0b7819 */ /* 0x001fc80000011615 */
[----:B------:R-:W-:-:S05]  /*25800*/  LOP3.LUT R11, R11, 0x3, RZ, 0xc0, !PT ;  /* 0x000000030b0b7812 */ /* 0x000fca00078ec0ff */
[----:B------:R-:W-:Y:S02]  /*25810*/  IMAD.MOV.U32 R13, RZ, RZ, R11 ;  /* 0x000000ffff0d7224 */ /* 0x000fe400078e000b */
[----:B------:R-:W-:-:S07]  /*25820*/  IMAD.MOV.U32 R11, RZ, RZ, 0x1f ;  /* 0x0000001fff0b7424 */ /* 0x000fce00078e00ff */
[----:B-----5:R-:W-:Y:S05]  /*25830*/  WARPSYNC.COLLECTIVE R15, `(.L_x_14839) ;  /* 0x000000000f087348 */ /* 0x020fea0003c00000 */
[----:B------:R0:W1:Y:S02]  /*25840*/  SHFL.IDX P6, R14, R13, R12, R11 ;  /* 0x0000000c0d0e7389 */ /* 0x00006400000c000b */
[----:B01---5:R-:W-:Y:S01]  /*25850*/  ENDCOLLECTIVE ;  /* 0x000000000000791b */ /* 0x023fe20003800000 */
.L_x_14839:
[----:B------:R-:W-:Y:S05]  /*25860*/  BSYNC B0 ;  /* 0x0000000000007941 */ /* 0x000fea0003800000 */
.L_x_14838:
[----:B------:R-:W-:Y:S05]  /*25870*/  BRA `(.L_x_14840) ;  /* 0xffffffa400f47947 */ /* 0x000fea000383ffff */
.L_x_14721:
[----:B0-----:R-:W2:Y:S02]  /*25880*/  LDL R0, [R1+0x48] ;  /* 0x0000480001007983 */ /* 0x001ea40000100800 */
[----:B--2---:R0:W1:Y:S02]  /*25890*/  SYNCS.PHASECHK.TRANS64.TRYWAIT P0, [R4+URZ+0x13280], R0 ;  /* 0x01328000040075a7 */ /* 0x004064000800017f */
[----:B-1----:R-:W-:Y:S05]  /*258a0*/  @!P0 NANOSLEEP.SYNCS 0x989680 ;  /* 0x009896800000895d */ /* 0x002fea0003900000 */
[----:B------:R-:W1:Y:S02]  /*258b0*/  @!P0 SYNCS.PHASECHK.TRANS64 P0, [R4+URZ+0x13280], R0 ;  /* 0x01328000040085a7 */ /* 0x000e64000800007f */
[----:B-1----:R-:W-:Y:S05]  /*258c0*/  @!P0 BRA `(.L_x_14721) ;  /* 0xfffffffc00ec8947 */ /* 0x002fea000383ffff */
[----:B------:R-:W-:Y:S05]  /*258d0*/  BRA `(.L_x_14841) ;  /* 0xffffffa800187947 */ /* 0x000fea000383ffff */
.L_x_14722:
        /* <DEDUP_REMOVED lines=8> */
.L_x_14843:
[----:B------:R-:W-:Y:S05]  /*25960*/  BSYNC B0 ;  /* 0x0000000000007941 */ /* 0x000fea0003800000 */
.L_x_14842:
[----:B------:R-:W-:Y:S01]  /*25970*/  IMAD.MOV.U32 R13, RZ, RZ, R0 ;  /* 0x000000ffff0d7224 */ /* 0x000fe200078e0000 */
[C---:B------:R-:W-:Y:S01]  /*25980*/  ISETP.GE.AND P3, PT, R5.reuse, 0x81, PT ;  /* 0x000000810500780c */ /* 0x040fe20003f66270 */
        /* <DEDUP_REMOVED lines=10> */
.L_x_14844:
[----:B------:R-:W-:Y:S01]  /*25a30*/  @P3 LOP3.LUT R16, R16, 0x8, RZ, 0xfc, !PT ;  /* 0x0000000810103812 */ /* 0x000fe200078efcff */
[----:B------:R-:W-:Y:S02]  /*25a40*/  IMAD.MOV.U32 R13, RZ, RZ, R2 ;  /* 0x000000ffff0d7224 */ /* 0x000fe400078e0002 */
[----:B------:R-:W-:Y:S02]  /*25a50*/  IMAD.MOV.U32 R12, RZ, RZ, 0x1 ;  /* 0x00000001ff0c7424 */ /* 0x000fe400078e00ff */
[----:B------:R-:W-:-:S07]  /*25a60*/  IMAD.MOV.U32 R3, RZ, RZ, R14 ;  /* 0x000000ffff037224 */ /* 0x000fce00078e000e */
[----:B------:R-:W-:Y:S05]  /*25a70*/  WARPSYNC.COLLECTIVE R15, `(.L_x_14845) ;  /* 0x000000000f087348 */ /* 0x000fea0003c00000 */
[----:B------:R0:W1:Y:S02]  /*25a80*/  SHFL.IDX P6, R14, R13, R12, R11 ;  /* 0x0000000c0d0e7389 */ /* 0x00006400000c000b */
[----:B01----:R-:W-:Y:S01]  /*25a90*/  ENDCOLLECTIVE ;  /* 0x000000000000791b */ /* 0x003fe20003800000 */
.L_x_14845:
[----:B------:R-:W-:Y:S01]  /*25aa0*/  IADD3 R20, P1, R20, R3, RZ ;  /* 0x0000000314147210 */ /* 0x000fe20007f3e0ff */
[----:B------:R-:W-:-:S04]  /*25ab0*/  IMAD.IADD R3, R17, 0x1, R18 ;  /* 0x0000000111037824 */ /* 0x000fc800078e0212 */
[----:B------:R-:W-:Y:S01]  /*25ac0*/  IMAD.X R21, RZ, RZ, R10, P1 ;  /* 0x000000ffff157224 */ /* 0x000fe200008e060a */
        /* <DEDUP_REMOVED lines=11> */
.L_x_14846:
[----:B------:R-:W-:Y:S02]  /*25b80*/  IMAD.MOV.U32 R13, RZ, RZ, R2 ;  /* 0x000000ffff0d7224 */ /* 0x000fe400078e0002 */
[----:B------:R-:W-:Y:S02]  /*25b90*/  IMAD.MOV.U32 R12, RZ, RZ, 0x2 ;  /* 0x00000002ff0c7424 */ /* 0x000fe400078e00ff */
[----:B------:R-:W-:-:S05]  /*25ba0*/  IMAD.SHL.U32 R21, R10, 0x10, RZ ;  /* 0x000000100a157824 */ /* 0x000fca00078e00ff */
[----:B------:R-:W-:Y:S01]  /*25bb0*/  LOP3.LUT R21, R21, 0x30, RZ, 0xc0, !PT ;  /* 0x0000003015157812 */ /* 0x000fe200078ec0ff */
[----:B------:R-:W-:-:S07]  /*25bc0*/  IMAD.MOV.U32 R10, RZ, RZ, R14 ;  /* 0x000000ffff0a7224 */ /* 0x000fce00078e000e */
[----:B------:R-:W-:Y:S05]  /*25bd0*/  WARPSYNC.COLLECTIVE R15, `(.L_x_14847) ;  /* 0x000000000f087348 */ /* 0x000fea0003c00000 */
[----:B------:R0:W1:Y:S02]  /*25be0*/  SHFL.IDX P6, R14, R13, R12, R11 ;  /* 0x0000000c0d0e7389 */ /* 0x00006400000c000b */
[----:B01----:R-:W-:Y:S01]  /*25bf0*/  ENDCOLLECTIVE ;  /* 0x000000000000791b */ /* 0x003fe20003800000 */
.L_x_14847:
[----:B------:R-:W-:Y:S02]  /*25c00*/  IADD3 R20, P1, R21, R10, RZ ;  /* 0x0000000a15147210 */ /* 0x000fe40007f3e0ff */
[----:B------:R-:W0:Y:S03]  /*25c10*/  S2R R10, SR_TID.X ;  /* 0x00000000000a7919 */ /* 0x000e260000002100 */
        /* <DEDUP_REMOVED lines=11> */
.L_x_14848:
[----:B------:R-:W-:Y:S02]  /*25cd0*/  IMAD.SHL.U32 R21, R10, 0x10, RZ ;  /* 0x000000100a157824 */ /* 0x000fe400078e00ff */
[----:B------:R-:W-:Y:S02]  /*25ce0*/  IMAD.MOV.U32 R13, RZ, RZ, R2 ;  /* 0x000000ffff0d7224 */ /* 0x000fe400078e0002 */
[----:B------:R-:W-:Y:S01]  /*25cf0*/  IMAD.MOV.U32 R12, RZ, RZ, 0x3 ;  /* 0x00000003ff0c7424 */ /* 0x000fe200078e00ff */
[----:B------:R-:W-:Y:S01]  /*25d00*/  LOP3.LUT R21, R21, 0x30, RZ, 0xc0, !PT ;  /* 0x0000003015157812 */ /* 0x000fe200078ec0ff */
[----:B------:R-:W-:-:S07]  /*25d10*/  IMAD.MOV.U32 R10, RZ, RZ, R14 ;  /* 0x000000ffff0a7224 */ /* 0x000fce00078e000e */
[----:B------:R-:W-:Y:S05]  /*25d20*/  WARPSYNC.COLLECTIVE R15, `(.L_x_14849) ;  /* 0x000000000f087348 */ /* 0x000fea0003c00000 */
[----:B------:R0:W1:Y:S02]  /*25d30*/  SHFL.IDX P6, R14, R13, R12, R11 ;  /* 0x0000000c0d0e7389 */ /* 0x00006400000c000b */
[----:B01----:R-:W-:Y:S01]  /*25d40*/  ENDCOLLECTIVE ;  /* 0x000000000000791b */ /* 0x003fe20003800000 */
.L_x_14849:
        /* <DEDUP_REMOVED lines=13> */
.L_x_14850:
[----:B------:R-:W-:Y:S02]  /*25e20*/  IMAD.SHL.U32 R10, R10, 0x10, RZ ;  /* 0x000000100a0a7824 */ /* 0x000fe400078e00ff */
[----:B------:R-:W-:Y:S02]  /*25e30*/  IMAD.MOV.U32 R13, RZ, RZ, R28 ;  /* 0x000000ffff0d7224 */ /* 0x000fe400078e001c */
[----:B------:R-:W-:Y:S01]  /*25e40*/  IMAD.MOV.U32 R12, RZ, RZ, RZ ;  /* 0x000000ffff0c7224 */ /* 0x000fe200078e00ff */
[----:B------:R-:W-:Y:S01]  /*25e50*/  LOP3.LUT R10, R10, 0x30, RZ, 0xc0, !PT ;  /* 0x000000300a0a7812 */ /* 0x000fe200078ec0ff */
[----:B------:R-:W-:-:S07]  /*25e60*/  IMAD.MOV.U32 R0, RZ, RZ, R14 ;  /* 0x000000ffff007224 */ /* 0x000fce00078e000e */
[----:B------:R-:W-:Y:S05]  /*25e70*/  WARPSYNC.COLLECTIVE R15, `(.L_x_14851) ;  /* 0x000000000f087348 */ /* 0x000fea0003c00000 */
[----:B------:R0:W1:Y:S02]  /*25e80*/  SHFL.IDX P6, R14, R13, R12, R11 ;  /* 0x0000000c0d0e7389 */ /* 0x00006400000c000b */
[----:B01----:R-:W-:Y:S01]  /*25e90*/  ENDCOLLECTIVE ;  /* 0x000000000000791b */ /* 0x003fe20003800000 */
.L_x_14851:
        /* <DEDUP_REMOVED lines=13> */
.L_x_14852:
[----:B------:R-:W-:Y:S01]  /*25f70*/  IMAD.MOV.U32 R10, RZ, RZ, R14 ;  /* 0x000000ffff0a7224 */ /* 0x000fe200078e000e */
[----:B------:R-:W-:Y:S06]  /*25f80*/  BRA `(.L_x_14853) ;  /* 0xffffffa400cc7947 */ /* 0x000fec000383ffff */
.L_x_14727:
[----:B---3--:R-:W3:Y:S02]  /*25f90*/  LDL R0, [R1+0x48] ;  /* 0x0000480001007983 */ /* 0x008ee40000100800 */
[----:B---3--:R3:W4:Y:S02]  /*25fa0*/  SYNCS.PHASECHK.TRANS64.TRYWAIT P0, [R4+URZ+0x13240], R0 ;  /* 0x01324000040075a7 */ /* 0x008724000800017f */
[----:B----4-:R-:W-:Y:S05]  /*25fb0*/  @!P0 NANOSLEEP.SYNCS 0x989680 ;  /* 0x009896800000895d */ /* 0x010fea0003900000 */
[----:B------:R-:W4:Y:S02]  /*25fc0*/  @!P0 SYNCS.PHASECHK.TRANS64 P0, [R4+URZ+0x13240], R0 ;  /* 0x01324000040085a7 */ /* 0x000f24000800007f */
[----:B----4-:R-:W-:Y:S05]  /*25fd0*/  @!P0 BRA `(.L_x_14727) ;  /* 0xfffffffc00ec8947 */ /* 0x010fea000383ffff */
[----:B------:R-:W-:Y:S05]  /*25fe0*/  BRA `(.L_x_14854) ;  /* 0xffffffa8002c7947 */ /* 0x000fea000383ffff */
.L_x_14728:
        /* <DEDUP_REMOVED lines=8> */
.L_x_14856:
[----:B------:R-:W-:Y:S05]  /*26070*/  BSYNC B0 ;  /* 0x0000000000007941 */ /* 0x000fea0003800000 */
.L_x_14855:
[----:B------:R-:W-:Y:S01]  /*26080*/  IMAD.MOV.U32 R13, RZ, RZ, R0 ;  /* 0x000000ffff0d7224 */ /* 0x000fe200078e0000 */
[----:B------:R-:W0:Y:S01]  /*26090*/  S2R R18, SR_TID.X ;  /* 0x0000000000127919 */ /* 0x000e220000002100 */
[----:B------:R-:W-:Y:S01]  /*260a0*/  IMAD.MOV.U32 R12, RZ, RZ, RZ ;  /* 0x000000ffff0c7224 */ /* 0x000fe200078e00ff */
[----:B------:R-:W1:Y:S01]  /*260b0*/  LDC R20, c[0x0][0x2f4] ;  /* 0x0000bd00ff147b82 */ /* 0x000e620000000800 */
[----:B------:R-:W-:Y:S02]  /*260c0*/  IMAD.MOV.U32 R11, RZ, RZ, 0x1c1f ;  /* 0x00001c1fff0b7424 */ /* 0x000fe400078e00ff */
[----:B------:R-:W-:Y:S02]  /*260d0*/  IMAD.MOV.U32 R15, RZ, RZ, -0x1 ;  /* 0xffffffffff0f7424 */ /* 0x000fe400078e00ff */
[----:B------:R-:W-:-:S07]  /*260e0*/  IMAD.MOV.U32 R5, RZ, RZ, R14 ;  /* 0x000000ffff057224 */ /* 0x000fce00078e000e */
[----:B01----:R-:W-:Y:S05]  /*260f0*/  WARPSYNC.COLLECTIVE R15, `(.L_x_14857) ;  /* 0x000000000f087348 */ /* 0x003fea0003c00000 */
[----:B------:R2:W3:Y:S02]  /*26100*/  SHFL.IDX P6, R14, R13, R12, R11 ;  /* 0x0000000c0d0e7389 */ /* 0x0004e400000c000b */
[----:B0123--:R-:W-:Y:S01]  /*26110*/  ENDCOLLECTIVE ;  /* 0x000000000000791b */ /* 0x00ffe20003800000 */
.L_x_14857:
[----:B------:R-:W-:Y:S02]  /*26120*/  IMAD.MOV.U32 R13, RZ, RZ, R2 ;  /* 0x000000ffff0d7224 */ /* 0x000fe400078e0002 */
[----:B------:R-:W-:Y:S02]  /*26130*/  IMAD.MOV.U32 R12, RZ, RZ, 0x1 ;  /* 0x00000001ff0c7424 */ /* 0x000fe400078e00ff */
[----:B------:R-:W-:Y:S02]  /*26140*/  IMAD.SHL.U32 R18, R18, 0x10, RZ ;  /* 0x0000001012127824 */ /* 0x000fe400078e00ff */
[----:B------:R-:W-:-:S07]  /*26150*/  IMAD.MOV.U32 R6, RZ, RZ, R14 ;  /* 0x000000ffff067224 */ /* 0x000fce00078e000e */
[----:B------:R-:W-:Y:S05]  /*26160*/  WARPSYNC.COLLECTIVE R15, `(.L_x_14858) ;  /* 0x000000000f087348 */ /* 0x000fea0003c00000 */
[----:B------:R0:W1:Y:S02]  /*26170*/  SHFL.IDX P6, R14, R13, R12, R11 ;  /* 0x0000000c0d0e7389 */ /* 0x00006400000c000b */
[----:B01----:R-:W-:Y:S01]  /*26180*/  ENDCOLLECTIVE ;  /* 0x000000000000791b */ /* 0x003fe20003800000 */
.L_x_14858:
[----:B------:R-:W-:-:S04]  /*26190*/  LOP3.LUT R18, R18, 0x30, RZ, 0xc0, !PT ;  /* 0x0000003012127812 */ /* 0x000fc800078ec0ff */
[C---:B------:R-:W-:Y:S02]  /*261a0*/  @P5 IADD3 R6, P0, R18.reuse, R6, RZ ;  /* 0x0000000612065210 */ /* 0x040fe40007f1e0ff */
[----:B------:R-:W-:-:S03]  /*261b0*/  ISETP.GE.AND P3, PT, R18, R20, PT ;  /* 0x000000141200720c */ /* 0x000fc60003f66270 */
[----:B------:R-:W-:Y:S02]  /*261c0*/  @P5 IMAD.X R5, RZ, RZ, R5, P0 ;  /* 0x000000ffff055224 */ /* 0x000fe400000e0605 */
[----:B------:R-:W-:Y:S02]  /*261d0*/  IMAD.MOV.U32 R13, RZ, RZ, R0 ;  /* 0x000000ffff0d7224 */ /* 0x000fe400078e0000 */
[----:B------:R-:W-:-:S06]  /*261e0*/  @P5 IMAD.MOV.U32 R7, RZ, RZ, R5 ;  /* 0x000000ffff075224 */ /* 0x000fcc00078e0005 */
        /* <DEDUP_REMOVED lines=8> */
.L_x_14859:
[----:B------:R-:W-:Y:S02]  /*26270*/  IMAD.MOV.U32 R13, RZ, RZ, R2 ;  /* 0x000000ffff0d7224 */ /* 0x000fe400078e0002 */
[----:B------:R-:W-:Y:S02]  /*26280*/  IMAD.MOV.U32 R12, RZ, RZ, 0x2 ;  /* 0x00000002ff0c7424 */ /* 0x000fe400078e00ff */
[----:B------:R-:W-:-:S07]  /*26290*/  IMAD.MOV.U32 R6, RZ, RZ, R14 ;  /* 0x000000ffff067224 */ /* 0x000fce00078e000e */
[----:B------:R-:W-:Y:S05]  /*262a0*/  WARPSYNC.COLLECTIVE R15, `(.L_x_14860) ;  /* 0x000000000f087348 */ /* 0x000fea0003c00000 */
[----:B------:R0:W1:Y:S02]  /*262b0*/  SHFL.IDX P6, R14, R13, R12, R11 ;  /* 0x0000000c0d0e7389 */ /* 0x00006400000c000b */
[----:B01----:R-:W-:Y:S01]  /*262c0*/  ENDCOLLECTIVE ;  /* 0x000000000000791b */ /* 0x003fe20003800000 */
.L_x_14860:
        /* <DEDUP_REMOVED lines=12> */
.L_x_14861:
[----:B------:R-:W-:Y:S02]  /*26390*/  IMAD.MOV.U32 R13, RZ, RZ, R2 ;  /* 0x000000ffff0d7224 */ /* 0x000fe400078e0002 */
[----:B------:R-:W-:Y:S02]  /*263a0*/  IMAD.MOV.U32 R12, RZ, RZ, 0x3 ;  /* 0x00000003ff0c7424 */ /* 0x000fe400078e00ff */
[----:B------:R-:W-:-:S07]  /*263b0*/  IMAD.MOV.U32 R6, RZ, RZ, R14 ;  /* 0x000000ffff067224 */ /* 0x000fce00078e000e */
[----:B------:R-:W-:Y:S05]  /*263c0*/  WARPSYNC.COLLECTIVE R15, `(.L_x_14862) ;  /* 0x000000000f087348 */ /* 0x000fea0003c00000 */
[----:B------:R0:W1:Y:S02]  /*263d0*/  SHFL.IDX P6, R14, R13, R12, R11 ;  /* 0x0000000c0d0e7389 */ /* 0x00006400000c000b */
[----:B01----:R-:W-:Y:S01]  /*263e0*/  ENDCOLLECTIVE ;  /* 0x000000000000791b */ /* 0x003fe20003800000 */
.L_x_14862:
        /* <DEDUP_REMOVED lines=12> */
.L_x_14863:
[----:B------:R-:W-:Y:S02]  /*264b0*/  IMAD.MOV.U32 R13, RZ, RZ, R8 ;  /* 0x000000ffff0d7224 */ /* 0x000fe400078e0008 */
[----:B------:R-:W-:Y:S02]  /*264c0*/  IMAD.MOV.U32 R12, RZ, RZ, RZ ;  /* 0x000000ffff0c7224 */ /* 0x000fe400078e00ff */
[----:B------:R-:W-:-:S07]  /*264d0*/  IMAD.MOV.U32 R0, RZ, RZ, R14 ;  /* 0x000000ffff007224 */ /* 0x000fce00078e000e */
[----:B------:R-:W-:Y:S05]  /*264e0*/  WARPSYNC.COLLECTIVE R15, `(.L_x_14864) ;  /* 0x000000000f087348 */ /* 0x000fea0003c00000 */
[----:B------:R0:W1:Y:S02]  /*264f0*/  SHFL.IDX P6, R14, R13, R12, R11 ;  /* 0x0000000c0d0e7389 */ /* 0x00006400000c000b */
[----:B01----:R-:W-:Y:S01]  /*26500*/  ENDCOLLECTIVE ;  /* 0x000000000000791b */ /* 0x003fe20003800000 */
.L_x_14864:
[----:B------:R-:W-:-:S05]  /*26510*/  @P2 IADD3 R0, P0, R18, R0, RZ ;  /* 0x0000000012002210 */ /* 0x000fca0007f1e0ff */
[----:B------:R-:W-:Y:S02]  /*26520*/  @P2 IMAD.MOV.U32 R6, RZ, RZ, R0 ;  /* 0x000000ffff062224 */ /* 0x000fe400078e0000 */
[----:B------:R-:W-:Y:S02]  /*26530*/  @P2 IMAD.X R2, RZ, RZ, R2, P0 ;  /* 0x000000ffff022224 */ /* 0x000fe400000e0602 */
[----:B------:R-:W-:Y:S02]  /*26540*/  IMAD.MOV.U32 R13, RZ, RZ, R9 ;  /* 0x000000ffff0d7224 */ /* 0x000fe400078e0009 */
[----:B------:R-:W-:-:S05]  /*26550*/  @P2 IMAD.MOV.U32 R7, RZ, RZ, R2 ;  /* 0x000000ffff072224 */ /* 0x000fca00078e0002 */
        /* <DEDUP_REMOVED lines=8> */
.L_x_14865:
[----:B------:R-:W-:Y:S01]  /*265e0*/  IMAD.MOV.U32 R6, RZ, RZ, R14 ;  /* 0x000000ffff067224 */ /* 0x000fe200078e000e */
[----:B------:R-:W-:Y:S06]  /*265f0*/  BRA `(.L_x_14866) ;  /* 0xffffffa400b87947 */ /* 0x000fec000383ffff */
.L_x_14735:
        /* <DEDUP_REMOVED lines=9> */
.L_x_14867:
[C---:B------:R-:W-:Y:S01]  /*26690*/  VIADD R9, R25.reuse, 0x20 ;  /* 0x0000002019097836 */ /* 0x040fe20000000000 */
[----:B------:R-:W-:Y:S01]  /*266a0*/  ISETP.GE.AND P2, PT, R25, R2, PT ;  /* 0x000000021900720c */ /* 0x000fe20003f46270 */
[----:B------:R-:W-:Y:S02]  /*266b0*/  IMAD.MOV.U32 R13, RZ, RZ, R4 ;  /* 0x000000ffff0d7224 */ /* 0x000fe400078e0004 */
[----:B------:R-:W-:-:S10]  /*266c0*/  IMAD.MOV.U32 R6, RZ, RZ, R14 ;  /* 0x000000ffff067224 */ /* 0x000fd400078e000e */
[----:B------:R-:W-:Y:S05]  /*266d0*/  WARPSYNC.COLLECTIVE R15, `(.L_x_14868) ;  /* 0x000000000f087348 */ /* 0x000fea0003c00000 */
[----:B------:R0:W1:Y:S02]  /*266e0*/  SHFL.IDX P6, R14, R13, R12, R11 ;  /* 0x0000000c0d0e7389 */ /* 0x00006400000c000b */
[----:B01----:R-:W-:Y:S01]  /*266f0*/  ENDCOLLECTIVE ;  /* 0x000000000000791b */ /* 0x003fe20003800000 */
.L_x_14868:
[----:B------:R-:W-:Y:S02]  /*26700*/  IMAD.MOV.U32 R13, RZ, RZ, R0 ;  /* 0x000000ffff0d7224 */ /* 0x000fe400078e0000 */
[----:B------:R-:W-:Y:S02]  /*26710*/  IMAD.MOV.U32 R12, RZ, RZ, 0x1 ;  /* 0x00000001ff0c7424 */ /* 0x000fe400078e00ff */
[----:B------:R-:W-:-:S07]  /*26720*/  IMAD.MOV.U32 R7, RZ, RZ, R14 ;  /* 0x000000ffff077224 */ /* 0x000fce00078e000e */
[----:B------:R-:W-:Y:S05]  /*26730*/  WARPSYNC.COLLECTIVE R15, `(.L_x_14869) ;  /* 0x000000000f087348 */ /* 0x000fea0003c00000 */
[----:B------:R0:W1:Y:S02]  /*26740*/  SHFL.IDX P6, R14, R13, R12, R11 ;  /* 0x0000000c0d0e7389 */ /* 0x00006400000c000b */
[----:B01----:R-:W-:Y:S01]  /*26750*/  ENDCOLLECTIVE ;  /* 0x000000000000791b */ /* 0x003fe20003800000 */
.L_x_14869:
        /* <DEDUP_REMOVED lines=15> */
.L_x_14870:
[----:B------:R-:W-:Y:S02]  /*26850*/  IMAD.MOV.U32 R13, RZ, RZ, R0 ;  /* 0x000000ffff0d7224 */ /* 0x000fe400078e0000 */
[----:B------:R-:W-:Y:S02]  /*26860*/  IMAD.MOV.U32 R12, RZ, RZ, 0x2 ;  /* 0x00000002ff0c7424 */ /* 0x000fe400078e00ff */
[----:B------:R-:W-:-:S07]  /*26870*/  IMAD.MOV.U32 R7, RZ, RZ, R14 ;  /* 0x000000ffff077224 */ /* 0x000fce00078e000e */
[----:B------:R-:W-:Y:S05]  /*26880*/  WARPSYNC.COLLECTIVE R15, `(.L_x_14871) ;  /* 0x000000000f087348 */ /* 0x000fea0003c00000 */
[----:B------:R0:W1:Y:S02]  /*26890*/  SHFL.IDX P6, R14, R13, R12, R11 ;  /* 0x0000000c0d0e7389 */ /* 0x00006400000c000b */
[----:B01----:R-:W-:Y:S01]  /*268a0*/  ENDCOLLECTIVE ;  /* 0x000000000000791b */ /* 0x003fe20003800000 */
.L_x_14871:
        /* <DEDUP_REMOVED lines=16> */
.L_x_14872:
[----:B------:R-:W-:Y:S02]  /*269b0*/  IMAD.MOV.U32 R13, RZ, RZ, R0 ;  /* 0x000000ffff0d7224 */ /* 0x000fe400078e0000 */
[----:B------:R-:W-:Y:S02]  /*269c0*/  IMAD.MOV.U32 R12, RZ, RZ, 0x3 ;  /* 0x00000003ff0c7424 */ /* 0x000fe400078e00ff */
[----:B------:R-:W-:Y:S02]  /*269d0*/  VIADD R0, R25, 0x60 ;  /* 0x0000006019007836 */ /* 0x000fe40000000000 */
[----:B------:R-:W-:-:S07]  /*269e0*/  IMAD.MOV.U32 R7, RZ, RZ, R14 ;  /* 0x000000ffff077224 */ /* 0x000fce00078e000e */
[----:B------:R-:W-:Y:S05]  /*269f0*/  WARPSYNC.COLLECTIVE R15, `(.L_x_14873) ;  /* 0x000000000f087348 */ /* 0x000fea0003c00000 */
[----:B------:R0:W1:Y:S02]  /*26a00*/  SHFL.IDX P6, R14, R13, R12, R11 ;  /* 0x0000000c0d0e7389 */ /* 0x00006400000c000b */
[----:B01----:R-:W-:Y:S01]  /*26a10*/  ENDCOLLECTIVE ;  /* 0x000000000000791b */ /* 0x003fe20003800000 */
.L_x_14873:
        /* <DEDUP_REMOVED lines=10> */
[----:B------:R-:W-:Y:S01]  /*26ac0*/  ISETP.GE.AND P1, PT, R0, R2, PT ;  /* 0x000000020000720c */ /* 0x000fe20003f26270 */
[----:B0-----:R-:W-:-:S12]  /*26ad0*/  IMAD.MOV.U32 R6, RZ, RZ, R14 ;  /* 0x000000ffff067224 */ /* 0x001fd800078e000e */
[----:B------:R-:W-:Y:S05]  /*26ae0*/  WARPSYNC.COLLECTIVE R15, `(.L_x_14874) ;  /* 0x000000000f087348 */ /* 0x000fea0003c00000 */
[----:B------:R0:W1:Y:S02]  /*26af0*/  SHFL.IDX P6, R14, R13, R12, R11 ;  /* 0x0000000c0d0e7389 */ /* 0x00006400000c000b */
[----:B01----:R-:W-:Y:S01]  /*26b00*/  ENDCOLLECTIVE ;  /* 0x000000000000791b */ /* 0x003fe20003800000 */
.L_x_14874:
[----:B------:R-:W-:Y:S02]  /*26b10*/  IMAD.MOV.U32 R13, RZ, RZ, R3 ;  /* 0x000000ffff0d7224 */ /* 0x000fe400078e0003 */
[----:B------:R-:W-:Y:S02]  /*26b20*/  IMAD.MOV.U32 R12, RZ, RZ, RZ ;  /* 0x000000ffff0c7224 */ /* 0x000fe400078e00ff */
[----:B------:R-:W-:-:S07]  /*26b30*/  IMAD.MOV.U32 R7, RZ, RZ, R14 ;  /* 0x000000ffff077224 */ /* 0x000fce00078e000e */
[----:B------:R-:W-:Y:S05]  /*26b40*/  WARPSYNC.COLLECTIVE R15, `(.L_x_14875) ;  /* 0x000000000f087348 */ /* 0x000fea0003c00000 */
[----:B------:R0:W1:Y:S02]  /*26b50*/  SHFL.IDX P6, R14, R13, R12, R11 ;  /* 0x0000000c0d0e7389 */ /* 0x00006400000c000b */
[----:B01----:R-:W-:Y:S01]  /*26b60*/  ENDCOLLECTIVE ;  /* 0x000000000000791b */ /* 0x003fe20003800000 */
.L_x_14875:
        /* <DEDUP_REMOVED lines=10> */
.L_x_14876:
[----:B------:R-:W-:Y:S01]  /*26c10*/  @!PT LDS RZ, [RZ] ;  /* 0x00000000fffff984 */ /* 0x000fe20000000800 */
[----:B------:R-:W-:Y:S01]  /*26c20*/  @!PT LDS RZ, [RZ] ;  /* 0x00000000fffff984 */ /* 0x000fe20000000800 */
[----:B------:R-:W-:Y:S01]  /*26c30*/  @!PT LDS RZ, [RZ] ;  /* 0x00000000fffff984 */ /* 0x000fe20000000800 */
[----:B------:R0:W-:Y:S01]  /*26c40*/  @!P1 LDGSTS.E.BYPASS.LTC128B.128 [R10+0xc800], desc[UR44][R6.64], !P0 ;  /* 0x0c800000060a9fae */ /* 0x0001e2000c101d6c */
[----:B------:R-:W-:Y:S02]  /*26c50*/  IMAD.MOV.U32 R13, RZ, RZ, R3 ;  /* 0x000000ffff0d7224 */ /* 0x000fe400078e0003 */
[----:B------:R-:W-:Y:S02]  /*26c60*/  IMAD.MOV.U32 R12, RZ, RZ, 0x1 ;  /* 0x00000001ff0c7424 */ /* 0x000fe400078e00ff */
[----:B0-----:R-:W-:-:S05]  /*26c70*/  VIADD R6, R25, 0x80 ;  /* 0x0000008019067836 */ /* 0x001fca0000000000 */
[----:B------:R-:W-:Y:S01]  /*26c80*/  ISETP.GE.AND P1, PT, R6, R2, PT ;  /* 0x000000020600720c */ /* 0x000fe20003f26270 */
[----:B------:R-:W-:-:S12]  /*26c90*/  IMAD.MOV.U32 R4, RZ, RZ, R14 ;  /* 0x000000ffff047224 */ /* 0x000fd800078e000e */
[----:B------:R-:W-:Y:S05]  /*26ca0*/  WARPSYNC.COLLECTIVE R15, `(.L_x_14877) ;  /* 0x000000000f087348 */ /* 0x000fea0003c00000 */
[----:B------:R0:W1:Y:S02]  /*26cb0*/  SHFL.IDX P6, R14, R13, R12, R11 ;  /* 0x0000000c0d0e7389 */ /* 0x00006400000c000b */
[----:B01----:R-:W-:Y:S01]  /*26cc0*/  ENDCOLLECTIVE ;  /* 0x000000000000791b */ /* 0x003fe20003800000 */
.L_x_14877:
[----:B------:R-:W-:Y:S01]  /*26cd0*/  @!P1 IADD3 R4, P3, R18, R4, RZ ;  /* 0x0000000412049210 */ /* 0x000fe20007f7e0ff */
[----:B------:R-:W-:-:S04]  /*26ce0*/  IMAD.MOV.U32 R13, RZ, RZ, R5 ;  /* 0x000000ffff0d7224 */ /* 0x000fc800078e0005 */
[----:B------:R-:W-:Y:S02]  /*26cf0*/  @!P1 IMAD.X R0, RZ, RZ, R0, P3 ;  /* 0x000000ffff009224 */ /* 0x000fe400018e0600 */
        /* <DEDUP_REMOVED lines=10> */
.L_x_14878:
[----:B------:R-:W-:Y:S01]  /*26da0*/  IMAD.MOV.U32 R5, RZ, RZ, R14 ;  /* 0x000000ffff057224 */ /* 0x000fe200078e000e */
[----:B------:R-:W-:Y:S06]  /*26db0*/  BRA `(.L_x_14879) ;  /* 0xffffffa800d07947 */ /* 0x000fec000383ffff */
.L_x_14738:
[----:B-1----:R1:W2:Y:S02]  /*26dc0*/  SYNCS.PHASECHK.TRANS64.TRYWAIT P0, [R17+URZ+0x13220], R0 ;  /* 0x01322000110075a7 */ /* 0x0022a4000800017f */
[----:B--2---:R-:W-:Y:S05]  /*26dd0*/  @!P0 NANOSLEEP.SYNCS 0x989680 ;  /* 0x009896800000895d */ /* 0x004fea0003900000 */
[----:B------:R-:W2:Y:S02]  /*26de0*/  @!P0 SYNCS.PHASECHK.TRANS64 P0, [R17+URZ+0x13220], R0 ;  /* 0x01322000110085a7 */ /* 0x000ea4000800007f */
[----:B--2---:R-:W-:Y:S05]  /*26df0*/  @!P0 BRA `(.L_x_14738) ;  /* 0xfffffffc00f08947 */ /* 0x004fea000383ffff */
[----:B------:R-:W-:Y:S05]  /*26e00*/  BRA `(.L_x_14880) ;  /* 0xffffffac002c7947 */ /* 0x000fea000383ffff */
.L_x_14742:
[----:B0-----:R-:W2:Y:S02]  /*26e10*/  LDL R2, [R1+0x8] ;  /* 0x0000080001027983 */ /* 0x001ea40000100800 */
[----:B--2---:R0:W1:Y:S02]  /*26e20*/  SYNCS.PHASECHK.TRANS64.TRYWAIT P0, [R6+URZ+0x13280], R2 ;  /* 0x01328002060075a7 */ /* 0x004064000800017f */
[----:B-1----:R-:W-:Y:S05]  /*26e30*/  @!P0 NANOSLEEP.SYNCS 0x989680 ;  /* 0x009896800000895d */ /* 0x002fea0003900000 */
[----:B------:R-:W1:Y:S02]  /*26e40*/  @!P0 SYNCS.PHASECHK.TRANS64 P0, [R6+URZ+0x13280], R2 ;  /* 0x01328002060085a7 */ /* 0x000e64000800007f */
[----:B-1----:R-:W-:Y:S05]  /*26e50*/  @!P0 BRA `(.L_x_14742) ;  /* 0xfffffffc00ec8947 */ /* 0x002fea000383ffff */
[----:B------:R-:W-:Y:S05]  /*26e60*/  BRA `(.L_x_14881) ;  /* 0xffffffb000807947 */ /* 0x000fea000383ffff */
.L_x_14743:
        /* <DEDUP_REMOVED lines=8> */
.L_x_14883:
[----:B------:R-:W-:Y:S05]  /*26ef0*/  BSYNC B0 ;  /* 0x0000000000007941 */ /* 0x000fea0003800000 */
.L_x_14882:
        /* <DEDUP_REMOVED lines=10> */
.L_x_14884:
        /* <DEDUP_REMOVED lines=11> */
.L_x_14885:
        /* <DEDUP_REMOVED lines=10> */
.L_x_14886:
        /* <DEDUP_REMOVED lines=11> */
.L_x_14887:
        /* <DEDUP_REMOVED lines=10> */
.L_x_14888:
        /* <DEDUP_REMOVED lines=11> */
.L_x_14889:
        /* <DEDUP_REMOVED lines=10> */
.L_x_14890:
[----:B------:R-:W-:Y:S02]  /*27390*/  IMAD.MOV.U32 R13, RZ, RZ, R18 ;  /* 0x000000ffff0d7224 */ /* 0x000fe400078e0012 */
[----:B------:R-:W-:Y:S02]  /*273a0*/  IMAD.MOV.U32 R12, RZ, RZ, RZ ;  /* 0x000000ffff0c7224 */ /* 0x000fe400078e00ff */
[----:B------:R-:W-:Y:S02]  /*273b0*/  IMAD.SHL.U32 R3, R3, 0x10, RZ ;  /* 0x0000001003037824 */ /* 0x000fe400078e00ff */
[----:B------:R-:W-:-:S07]  /*273c0*/  IMAD.MOV.U32 R2, RZ, RZ, R14 ;  /* 0x000000ffff027224 */ /* 0x000fce00078e000e */
[----:B------:R-:W-:Y:S05]  /*273d0*/  WARPSYNC.COLLECTIVE R15, `(.L_x_14891) ;  /* 0x000000000f087348 */ /* 0x000fea0003c00000 */
[----:B------:R0:W1:Y:S02]  /*273e0*/  SHFL.IDX P6, R14, R13, R12, R11 ;  /* 0x0000000c0d0e7389 */ /* 0x00006400000c000b */
[----:B01----:R-:W-:Y:S01]  /*273f0*/  ENDCOLLECTIVE ;  /* 0x000000000000791b */ /* 0x003fe20003800000 */
.L_x_14891:
        /* <DEDUP_REMOVED lines=12> */
.L_x_14892:
[----:B------:R-:W-:Y:S01]  /*274c0*/  IMAD.MOV.U32 R2, RZ, RZ, R14 ;  /* 0x000000ffff027224 */ /* 0x000fe200078e000e */
[----:B------:R-:W-:Y:S06]  /*274d0*/  BRA `(.L_x_14893) ;  /* 0xffffffac00fc7947 */ /* 0x000fec000383ffff */
.L_x_14748:
[----:B--2---:R-:W2:Y:S02]  /*274e0*/  LDL R2, [R1+0x8] ;  /* 0x0000080001027983 */ /* 0x004ea40000100800 */
[----:B--2---:R2:W3:Y:S02]  /*274f0*/  SYNCS.PHASECHK.TRANS64.TRYWAIT P0, [R6+URZ+0x13240], R2 ;  /* 0x01324002060075a7 */ /* 0x0044e4000800017f */
[----:B---3--:R-:W-:Y:S05]  /*27500*/  @!P0 NANOSLEEP.SYNCS 0x989680 ;  /* 0x009896800000895d */ /* 0x008fea0003900000 */
[----:B------:R-:W3:Y:S02]  /*27510*/  @!P0 SYNCS.PHASECHK.TRANS64 P0, [R6+URZ+0x13240], R2 ;  /* 0x01324002060085a7 */ /* 0x000ee4000800007f */
[----:B---3--:R-:W-:Y:S05]  /*27520*/  @!P0 BRA `(.L_x_14748) ;  /* 0xfffffffc00ec8947 */ /* 0x008fea000383ffff */
[----:B------:R-:W-:Y:S05]  /*27530*/  BRA `(.L_x_14894) ;  /* 0xffffffb000587947 */ /* 0x000fea000383ffff */
.L_x_14749:
        /* <DEDUP_REMOVED lines=8> */
.L_x_14896:
[----:B------:R-:W-:Y:S05]  /*275c0*/  BSYNC B0 ;  /* 0x0000000000007941 */ /* 0x000fea0003800000 */
.L_x_14895:
        /* <DEDUP_REMOVED lines=8> */
.L_x_14897:
[----:B------:R-:W-:Y:S02]  /*27650*/  IMAD.MOV.U32 R13, RZ, RZ, R5 ;  /* 0x000000ffff0d7224 */ /* 0x000fe400078e0005 */
[----:B------:R-:W-:Y:S02]  /*27660*/  IMAD.MOV.U32 R12, RZ, RZ, 0x1 ;  /* 0x00000001ff0c7424 */ /* 0x000fe400078e00ff */
[----:B------:R-:W-:-:S07]  /*27670*/  IMAD.MOV.U32 R2, RZ, RZ, R14 ;  /* 0x000000ffff027224 */ /* 0x000fce00078e000e */
[----:B------:R-:W-:Y:S05]  /*27680*/  WARPSYNC.COLLECTIVE R15, `(.L_x_14898) ;  /* 0x000000000f087348 */ /* 0x000fea0003c00000 */
[----:B------:R0:W1:Y:S02]  /*27690*/  SHFL.IDX P6, R14, R13, R12, R11 ;  /* 0x0000000c0d0e7389 */ /* 0x00006400000c000b */
[----:B01----:R-:W-:Y:S01]  /*276a0*/  ENDCOLLECTIVE ;  /* 0x000000000000791b */ /* 0x003fe20003800000 */
.L_x_14898:
        /* <DEDUP_REMOVED lines=11> */
.L_x_14899:
[----:B------:R-:W-:Y:S02]  /*27760*/  IMAD.MOV.U32 R13, RZ, RZ, R5 ;  /* 0x000000ffff0d7224 */ /* 0x000fe400078e0005 */
[----:B------:R-:W-:Y:S02]  /*27770*/  IMAD.MOV.U32 R12, RZ, RZ, 0x2 ;  /* 0x00000002ff0c7424 */ /* 0x000fe400078e00ff */
[----:B------:R-:W-:-:S07]  /*27780*/  IMAD.MOV.U32 R2, RZ, RZ, R14 ;  /* 0x000000ffff027224 */ /* 0x000fce00078e000e */
[----:B------:R-:W-:Y:S05]  /*27790*/  WARPSYNC.COLLECTIVE R15, `(.L_x_14900) ;  /* 0x000000000f087348 */ /* 0x000fea0003c00000 */
[----:B------:R0:W1:Y:S02]  /*277a0*/  SHFL.IDX P6, R14, R13, R12, R11 ;  /* 0x0000000c0d0e7389 */ /* 0x00006400000c000b */
[----:B01----:R-:W-:Y:S01]  /*277b0*/  ENDCOLLECTIVE ;  /* 0x000000000000791b */ /* 0x003fe20003800000 */
.L_x_14900:
        /* <DEDUP_REMOVED lines=11> */
.L_x_14901:
[----:B------:R-:W-:Y:S02]  /*27870*/  IMAD.MOV.U32 R13, RZ, RZ, R5 ;  /* 0x000000ffff0d7224 */ /* 0x000fe400078e0005 */
[----:B------:R-:W-:Y:S02]  /*27880*/  IMAD.MOV.U32 R12, RZ, RZ, 0x3 ;  /* 0x00000003ff0c7424 */ /* 0x000fe400078e00ff */
[----:B------:R-:W-:-:S07]  /*27890*/  IMAD.MOV.U32 R2, RZ, RZ, R14 ;  /* 0x000000ffff027224 */ /* 0x000fce00078e000e */
[----:B------:R-:W-:Y:S05]  /*278a0*/  WARPSYNC.COLLECTIVE R15, `(.L_x_14902) ;  /* 0x000000000f087348 */ /* 0x000fea0003c00000 */
[----:B------:R0:W1:Y:S02]  /*278b0*/  SHFL.IDX P6, R14, R13, R12, R11 ;  /* 0x0000000c0d0e7389 */ /* 0x00006400000c000b */
[----:B01----:R-:W-:Y:S01]  /*278c0*/  ENDCOLLECTIVE ;  /* 0x000000000000791b */ /* 0x003fe20003800000 */
.L_x_14902:
        /* <DEDUP_REMOVED lines=11> */
.L_x_14903:
[----:B------:R-:W-:Y:S02]  /*27980*/  IMAD.MOV.U32 R13, RZ, RZ, R4 ;  /* 0x000000ffff0d7224 */ /* 0x000fe400078e0004 */
[----:B------:R-:W-:Y:S02]  /*27990*/  IMAD.MOV.U32 R12, RZ, RZ, RZ ;  /* 0x000000ffff0c7224 */ /* 0x000fe400078e00ff */
[----:B------:R-:W-:-:S07]  /*279a0*/  IMAD.MOV.U32 R2, RZ, RZ, R14 ;  /* 0x000000ffff027224 */ /* 0x000fce00078e000e */
[----:B------:R-:W-:Y:S05]  /*279b0*/  WARPSYNC.COLLECTIVE R15, `(.L_x_14904) ;  /* 0x000000000f087348 */ /* 0x000fea0003c00000 */
[----:B------:R0:W1:Y:S02]  /*279c0*/  SHFL.IDX P6, R14, R13, R12, R11 ;  /* 0x0000000c0d0e7389 */ /* 0x00006400000c000b */
[----:B01----:R-:W-:Y:S01]  /*279d0*/  ENDCOLLECTIVE ;  /* 0x000000000000791b */ /* 0x003fe20003800000 */
.L_x_14904:
        /* <DEDUP_REMOVED lines=11> */
.L_x_14905:
[----:B------:R-:W-:Y:S01]  /*27a90*/  IMAD.MOV.U32 R2, RZ, RZ, R14 ;  /* 0x000000ffff027224 */ /* 0x000fe200078e000e */
[----:B------:R-:W-:Y:S06]  /*27aa0*/  BRA `(.L_x_14906) ;  /* 0xffffffac00f47947 */ /* 0x000fec000383ffff */
.L_x_14754:
[----:B0-----:R0:W3:Y:S02]  /*27ab0*/  SYNCS.PHASECHK.TRANS64.TRYWAIT P2, [R2+URZ+0x13270], R0 ;  /* 0x01327000020075a7 */ /* 0x0010e4000804017f */
[----:B---3--:R-:W-:Y:S05]  /*27ac0*/  @!P2 NANOSLEEP.SYNCS 0x989680 ;  /* 0x009896800000a95d */ /* 0x008fea0003900000 */
[----:B------:R-:W3:Y:S02]  /*27ad0*/  @!P2 SYNCS.PHASECHK.TRANS64 P2, [R2+URZ+0x13270], R0 ;  /* 0x013270000200a5a7 */ /* 0x000ee4000804007f */
[----:B---3--:R-:W-:Y:S05]  /*27ae0*/  @!P2 BRA `(.L_x_14754) ;  /* 0xfffffffc00f0a947 */ /* 0x008fea000383ffff */
[----:B------:R-:W-:Y:S05]  /*27af0*/  BRA `(.L_x_14907) ;  /* 0xffffffb000587947 */ /* 0x000fea000383ffff */
.L_x_14756:
[----:B0-----:R0:W3:Y:S02]  /*27b00*/  SYNCS.PHASECHK.TRANS64.TRYWAIT P2, [R2+URZ+0x13260], R3 ;  /* 0x01326003020075a7 */ /* 0x0010e4000804017f */
[----:B---3--:R-:W-:Y:S05]  /*27b10*/  @!P2 NANOSLEEP.SYNCS 0x989680 ;  /* 0x009896800000a95d */ /* 0x008fea0003900000 */
[----:B------:R-:W3:Y:S02]  /*27b20*/  @!P2 SYNCS.PHASECHK.TRANS64 P2, [R2+URZ+0x13260], R3 ;  /* 0x013260030200a5a7 */ /* 0x000ee4000804007f */
[----:B---3--:R-:W-:Y:S05]  /*27b30*/  @!P2 BRA `(.L_x_14756) ;  /* 0xfffffffc00f0a947 */ /* 0x008fea000383ffff */
[----:B------:R-:W-:Y:S05]  /*27b40*/  BRA `(.L_x_14908) ;  /* 0xffffffb000687947 */ /* 0x000fea000383ffff */
.L_x_14764:
[----:B-1----:R1:W2:Y:S02]  /*27b50*/  SYNCS.PHASECHK.TRANS64.TRYWAIT P1, [R0+URZ+0x13270], R3 ;  /* 0x01327003000075a7 */ /* 0x0022a4000802017f */
[----:B--2---:R-:W-:Y:S05]  /*27b60*/  @!P1 NANOSLEEP.SYNCS 0x989680 ;  /* 0x009896800000995d */ /* 0x004fea0003900000 */
[----:B------:R-:W2:Y:S02]  /*27b70*/  @!P1 SYNCS.PHASECHK.TRANS64 P1, [R0+URZ+0x13270], R3 ;  /* 0x01327003000095a7 */ /* 0x000ea4000802007f */
[----:B--2---:R-:W-:Y:S05]  /*27b80*/  @!P1 BRA `(.L_x_14764) ;  /* 0xfffffffc00f09947 */ /* 0x004fea000383ffff */
[----:B------:R-:W-:Y:S05]  /*27b90*/  BRA `(.L_x_14909) ;  /* 0xffffffb400fc7947 */ /* 0x000fea000383ffff */
.L_x_14766:
[----:B-1----:R1:W2:Y:S02]  /*27ba0*/  SYNCS.PHASECHK.TRANS64.TRYWAIT P1, [R0+URZ+0x13260], R3 ;  /* 0x01326003000075a7 */ /* 0x0022a4000802017f */
[----:B--2---:R-:W-:Y:S05]  /*27bb0*/  @!P1 NANOSLEEP.SYNCS 0x989680 ;  /* 0x009896800000995d */ /* 0x004fea0003900000 */
[----:B------:R-:W2:Y:S02]  /*27bc0*/  @!P1 SYNCS.PHASECHK.TRANS64 P1, [R0+URZ+0x13260], R3 ;  /* 0x01326003000095a7 */ /* 0x000ea4000802007f */
[----:B--2---:R-:W-:Y:S05]  /*27bd0*/  @!P1 BRA `(.L_x_14766) ;  /* 0xfffffffc00f09947 */ /* 0x004fea000383ffff */
[----:B------:R-:W-:Y:S05]  /*27be0*/  BRA `(.L_x_14910) ;  /* 0xffffffb8000c7947 */ /* 0x000fea000383ffff */
.L_x_14771:
[----:B------:R-:W-:Y:S01]  /*27bf0*/  BSSY B0, `(.L_x_14911) ;  /* 0x0000008000007945 */ /* 0x000fe20003800000 */
[----:B------:R-:W-:Y:S02]  /*27c00*/  IMAD.MOV.U32 R13, RZ, RZ, R24 ;  /* 0x000000ffff0d7224 */ /* 0x000fe400078e0018 */
[----:B------:R-:W-:Y:S02]  /*27c10*/  IMAD.MOV.U32 R12, RZ, RZ, RZ ;  /* 0x000000ffff0c7224 */ /* 0x000fe400078e00ff */
[----:B0-----:R-:W-:Y:S02]  /*27c20*/  IMAD.MOV.U32 R11, RZ, RZ, 0x1f ;  /* 0x0000001fff0b7424 */ /* 0x001fe400078e00ff */
[----:B------:R-:W-:-:S07]  /*27c30*/  IMAD.MOV.U32 R15, RZ, RZ, -0x1 ;  /* 0xffffffffff0f7424 */ /* 0x000fce00078e00ff */
[----:B--2--5:R-:W-:Y:S05]  /*27c40*/  WARPSYNC.COLLECTIVE R15, `(.L_x_14912) ;  /* 0x000000000f087348 */ /* 0x024fea0003c00000 */
[----:B------:R0:W1:Y:S02]  /*27c50*/  SHFL.IDX P6, R14, R13, R12, R11 ;  /* 0x0000000c0d0e7389 */ /* 0x00006400000c000b */
[----:B012--5:R-:W-:Y:S01]  /*27c60*/  ENDCOLLECTIVE ;  /* 0x000000000000791b */ /* 0x027fe20003800000 */
.L_x_14912:
[----:B------:R-:W-:Y:S05]  /*27c70*/  BSYNC B0 ;  /* 0x0000000000007941 */ /* 0x000fea0003800000 */
.L_x_14911:
        /* <DEDUP_REMOVED lines=9> */
.L_x_14913:
        /* <DEDUP_REMOVED lines=18> */
.L_x_14914:
[----:B------:R-:W-:Y:S01]  /*27e30*/  IMAD.MOV.U32 R12, RZ, RZ, 0x2 ;  /* 0x00000002ff0c7424 */ /* 0x000fe200078e00ff */
[----:B------:R-:W-:-:S05]  /*27e40*/  SEL R7, R14, RZ, P1 ;  /* 0x000000ff0e077207 */ /* 0x000fca0000800000 */
[----:B------:R-:W-:-:S04]  /*27e50*/  IMAD.IADD R3, R2, 0x1, R7 ;  /* 0x0000000102037824 */ /* 0x000fc800078e0207 */
[----:B------:R-:W-:-:S07]  /*27e60*/  IMAD.MOV.U32 R13, RZ, RZ, R3 ;  /* 0x000000ffff0d7224 */ /* 0x000fce00078e0003 */
[----:B------:R-:W-:Y:S05]  /*27e70*/  WARPSYNC.COLLECTIVE R15, `(.L_x_14915) ;  /* 0x000000000f087348 */ /* 0x000fea0003c00000 */
[----:B------:R0:W1:Y:S02]  /*27e80*/  SHFL.UP P6, R14, R13, R12, R11 ;  /* 0x0400000c0d0e7389 */ /* 0x00006400000c000b */
[----:B01----:R-:W-:Y:S01]  /*27e90*/  ENDCOLLECTIVE ;  /* 0x000000000000791b */ /* 0x003fe20003800000 */
.L_x_14915:
[----:B------:R-:W-:Y:S01]  /*27ea0*/  IMAD.MOV.U32 R12, RZ, RZ, 0x4 ;  /* 0x00000004ff0c7424 */ /* 0x000fe200078e00ff */
[----:B------:R-:W-:-:S05]  /*27eb0*/  SEL R14, R14, RZ, P2 ;  /* 0x000000ff0e0e7207 */ /* 0x000fca0001000000 */
[----:B------:R-:W-:-:S04]  /*27ec0*/  IMAD.IADD R3, R3, 0x1, R14 ;  /* 0x0000000103037824 */ /* 0x000fc800078e020e */
[----:B------:R-:W-:-:S07]  /*27ed0*/  IMAD.MOV.U32 R13, RZ, RZ, R3 ;  /* 0x000000ffff0d7224 */ /* 0x000fce00078e0003 */
[----:B------:R-:W-:Y:S05]  /*27ee0*/  WARPSYNC.COLLECTIVE R15, `(.L_x_14916) ;  /* 0x000000000f087348 */ /* 0x000fea0003c00000 */
[----:B------:R0:W1:Y:S02]  /*27ef0*/  SHFL.UP P6, R14, R13, R12, R11 ;  /* 0x0400000c0d0e7389 */ /* 0x00006400000c000b */
[----:B01----:R-:W-:Y:S01]  /*27f00*/  ENDCOLLECTIVE ;  /* 0x000000000000791b */ /* 0x003fe20003800000 */
.L_x_14916:
[----:B------:R-:W-:Y:S01]  /*27f10*/  IMAD.MOV.U32 R12, RZ, RZ, 0x8 ;  /* 0x00000008ff0c7424 */ /* 0x000fe200078e00ff */
[----:B------:R-:W-:-:S05]  /*27f20*/  SEL R14, R14, RZ, P3 ;  /* 0x000000ff0e0e7207 */ /* 0x000fca0001800000 */
[----:B------:R-:W-:-:S04]  /*27f30*/  IMAD.IADD R3, R3, 0x1, R14 ;  /* 0x0000000103037824 */ /* 0x000fc800078e020e */
[----:B------:R-:W-:-:S07]  /*27f40*/  IMAD.MOV.U32 R13, RZ, RZ, R3 ;  /* 0x000000ffff0d7224 */ /* 0x000fce00078e0003 */
[----:B------:R-:W-:Y:S05]  /*27f50*/  WARPSYNC.COLLECTIVE R15, `(.L_x_14917) ;  /* 0x000000000f087348 */ /* 0x000fea0003c00000 */
[----:B------:R0:W1:Y:S02]  /*27f60*/  SHFL.UP P6, R14, R13, R12, R11 ;  /* 0x0400000c0d0e7389 */ /* 0x00006400000c000b */
[----:B01----:R-:W-:Y:S01]  /*27f70*/  ENDCOLLECTIVE ;  /* 0x000000000000791b */ /* 0x003fe20003800000 */
.L_x_14917:
[----:B------:R-:W-:Y:S01]  /*27f80*/  IMAD.MOV.U32 R12, RZ, RZ, 0x10 ;  /* 0x00000010ff0c7424 */ /* 0x000fe200078e00ff */
[----:B------:R-:W-:-:S05]  /*27f90*/  SEL R14, R14, RZ, P4 ;  /* 0x000000ff0e0e7207 */ /* 0x000fca0002000000 */
[----:B------:R-:W-:-:S04]  /*27fa0*/  IMAD.IADD R3, R3, 0x1, R14 ;  /* 0x0000000103037824 */ /* 0x000fc800078e020e */
[----:B------:R-:W-:-:S07]  /*27fb0*/  IMAD.MOV.U32 R13, RZ, RZ, R3 ;  /* 0x000000ffff0d7224 */ /* 0x000fce00078e0003 */
[----:B------:R-:W-:Y:S05]  /*27fc0*/  WARPSYNC.COLLECTIVE R15, `(.L_x_14918) ;  /* 0x000000000f087348 */ /* 0x000fea0003c00000 */
[----:B------:R0:W1:Y:S02]  /*27fd0*/  SHFL.UP P6, R14, R13, R12, R11 ;  /* 0x0400000c0d0e7389 */ /* 0x00006400000c000b */
[----:B01----:R-:W-:Y:S01]  /*27fe0*/  ENDCOLLECTIVE ;  /* 0x000000000000791b */ /* 0x003fe20003800000 */
.L_x_14918:
        /* <DEDUP_REMOVED lines=8> */
.L_x_14919:
[----:B------:R-:W-:Y:S05]  /*28070*/  BRA `(.L_x_14920) ;  /* 0xffffffb800f47947 */ /* 0x000fea000383ffff */
.L_x_14776:
[----:B------:R-:W-:Y:S01]  /*28080*/  BSSY B0, `(.L_x_14921) ;  /* 0x0000008000007945 */ /* 0x000fe20003800000 */
[----:B-----5:R-:W-:Y:S02]  /*28090*/  IMAD.MOV.U32 R13, RZ, RZ, R2 ;  /* 0x000000ffff0d7224 */ /* 0x020fe400078e0002 */
[----:B------:R-:W-:Y:S02]  /*280a0*/  IMAD.MOV.U32 R12, RZ, RZ, 0x1 ;  /* 0x00000001ff0c7424 */ /* 0x000fe400078e00ff */
[----:B------:R-:W-:Y:S02]  /*280b0*/  IMAD.MOV.U32 R11, RZ, RZ, RZ ;  /* 0x000000ffff0b7224 */ /* 0x000fe400078e00ff */
[----:B------:R-:W-:-:S07]  /*280c0*/  IMAD.MOV.U32 R15, RZ, RZ, -0x1 ;  /* 0xffffffffff0f7424 */ /* 0x000fce00078e00ff */
[----:B0-----:R-:W-:Y:S05]  /*280d0*/  WARPSYNC.COLLECTIVE R15, `(.L_x_14922) ;  /* 0x000000000f087348 */ /* 0x001fea0003c00000 */
[----:B------:R1:W2:Y:S02]  /*280e0*/  SHFL.UP P6, R14, R13, R12, R11 ;  /* 0x0400000c0d0e7389 */ /* 0x0002a400000c000b */
[----:B012---:R-:W-:Y:S01]  /*280f0*/  ENDCOLLECTIVE ;  /* 0x000000000000791b */ /* 0x007fe20003800000 */
.L_x_14922:
[----:B------:R-:W-:Y:S05]  /*28100*/  BSYNC B0 ;  /* 0x0000000000007941 */ /* 0x000fea0003800000 */
.L_x_14921:
        /* <DEDUP_REMOVED lines=9> */
.L_x_14923:
[----:B------:R-:W-:Y:S01]  /*281a0*/  IMAD.MOV.U32 R12, RZ, RZ, 0x4 ;  /* 0x00000004ff0c7424 */ /* 0x000fe200078e00ff */
[----:B------:R-:W-:-:S05]  /*281b0*/  SEL R14, R14, RZ, P2 ;  /* 0x000000ff0e0e7207 */ /* 0x000fca0001000000 */
[----:B------:R-:W-:-:S04]  /*281c0*/  IMAD.IADD R3, R3, 0x1, R14 ;  /* 0x0000000103037824 */ /* 0x000fc800078e020e */
[----:B------:R-:W-:-:S07]  /*281d0*/  IMAD.MOV.U32 R13, RZ, RZ, R3 ;  /* 0x000000ffff0d7224 */ /* 0x000fce00078e0003 */
[----:B------:R-:W-:Y:S05]  /*281e0*/  WARPSYNC.COLLECTIVE R15, `(.L_x_14924) ;  /* 0x000000000f087348 */ /* 0x000fea0003c00000 */
[----:B------:R0:W1:Y:S02]  /*281f0*/  SHFL.UP P6, R14, R13, R12, R11 ;  /* 0x0400000c0d0e7389 */ /* 0x00006400000c000b */
[----:B01----:R-:W-:Y:S01]  /*28200*/  ENDCOLLECTIVE ;  /* 0x000000000000791b */ /* 0x003fe20003800000 */
.L_x_14924:
[----:B------:R-:W-:Y:S01]  /*28210*/  IMAD.MOV.U32 R12, RZ, RZ, 0x8 ;  /* 0x00000008ff0c7424 */ /* 0x000fe200078e00ff */
[----:B------:R-:W-:-:S05]  /*28220*/  SEL R14, R14, RZ, P3 ;  /* 0x000000ff0e0e7207 */ /* 0x000fca0001800000 */
[----:B------:R-:W-:-:S04]  /*28230*/  IMAD.IADD R3, R3, 0x1, R14 ;  /* 0x0000000103037824 */ /* 0x000fc800078e020e */
[----:B------:R-:W-:-:S07]  /*28240*/  IMAD.MOV.U32 R13, RZ, RZ, R3 ;  /* 0x000000ffff0d7224 */ /* 0x000fce00078e0003 */
[----:B------:R-:W-:Y:S05]  /*28250*/  WARPSYNC.COLLECTIVE R15, `(.L_x_14925) ;  /* 0x000000000f087348 */ /* 0x000fea0003c00000 */
[----:B------:R0:W1:Y:S02]  /*28260*/  SHFL.UP P6, R14, R13, R12, R11 ;  /* 0x0400000c0d0e7389 */ /* 0x00006400000c000b */
[----:B01----:R-:W-:Y:S01]  /*28270*/  ENDCOLLECTIVE ;  /* 0x000000000000791b */ /* 0x003fe20003800000 */
.L_x_14925:
[----:B------:R-:W-:Y:S01]  /*28280*/  IMAD.MOV.U32 R12, RZ, RZ, 0x10 ;  /* 0x00000010ff0c7424 */ /* 0x000fe200078e00ff */
[----:B------:R-:W-:-:S05]  /*28290*/  SEL R14, R14, RZ, P4 ;  /* 0x000000ff0e0e7207 */ /* 0x000fca0002000000 */
[----:B------:R-:W-:-:S04]  /*282a0*/  IMAD.IADD R3, R3, 0x1, R14 ;  /* 0x0000000103037824 */ /* 0x000fc800078e020e */
[----:B------:R-:W-:-:S07]  /*282b0*/  IMAD.MOV.U32 R13, RZ, RZ, R3 ;  /* 0x000000ffff0d7224 */ /* 0x000fce00078e0003 */
[----:B------:R-:W-:Y:S05]  /*282c0*/  WARPSYNC.COLLECTIVE R15, `(.L_x_14926) ;  /* 0x000000000f087348 */ /* 0x000fea0003c00000 */
[----:B------:R0:W1:Y:S02]  /*282d0*/  SHFL.UP P6, R14, R13, R12, R11 ;  /* 0x0400000c0d0e7389 */ /* 0x00006400000c000b */
[----:B01----:R-:W-:Y:S01]  /*282e0*/  ENDCOLLECTIVE ;  /* 0x000000000000791b */ /* 0x003fe20003800000 */
.L_x_14926:
        /* <DEDUP_REMOVED lines=8> */
.L_x_14927:
[----:B------:R-:W-:Y:S05]  /*28370*/  BRA `(.L_x_14928) ;  /* 0xffffffb800d07947 */ /* 0x000fea000383ffff */
.L_x_14778:
[----:B------:R-:W-:Y:S01]  /*28380*/  BSSY B0, `(.L_x_14929) ;  /* 0x0000006000007945 */ /* 0x000fe20003800000 */
[----:B------:R-:W-:Y:S01]  /*28390*/  PLOP3.LUT P6, PT, P6, PT, PT, 0x8, 0x0 ;  /* 0x000000000000781c */ /* 0x000fe200037ce170 */
[----:B------:R-:W-:-:S12]  /*283a0*/  IMAD.MOV.U32 R15, RZ, RZ, -0x1 ;  /* 0xffffffffff0f7424 */ /* 0x000fd800078e00ff */
[----:B0----5:R-:W-:Y:S05]  /*283b0*/  WARPSYNC.COLLECTIVE R15, `(.L_x_14930) ;  /* 0x000000000f087348 */ /* 0x021fea0003c00000 */
[----:B------:R-:W-:Y:S01]  /*283c0*/  VOTE.ANY R14, PT, P6 ;  /* 0x00000000000e7806 */ /* 0x000fe200030e0100 */
[----:B0----5:R-:W-:Y:S06]  /*283d0*/  ENDCOLLECTIVE ;  /* 0x000000000000791b */ /* 0x021fec0003800000 */
.L_x_14930:
[----:B------:R-:W-:Y:S05]  /*283e0*/  BSYNC B0 ;  /* 0x0000000000007941 */ /* 0x000fea0003800000 */
.L_x_14929:
        /* <DEDUP_REMOVED lines=9> */
.L_x_14931:
[----:B------:R-:W-:Y:S01]  /*28480*/  IMAD.MOV.U32 R25, RZ, RZ, R14 ;  /* 0x000000ffff197224 */ /* 0x000fe200078e000e */
[----:B------:R-:W-:Y:S06]  /*28490*/  BRA `(.L_x_14932) ;  /* 0xffffffb800c07947 */ /* 0x000fec000383ffff */
.L_x_14780:
[----:B------:R-:W-:Y:S01]  /*284a0*/  BSSY B0, `(.L_x_14933) ;  /* 0x0000007000007945 */ /* 0x000fe20003800000 */
[----:B------:R-:W-:Y:S02]  /*284b0*/  IMAD.MOV.U32 R13, RZ, RZ, R3 ;  /* 0x000000ffff0d7224 */ /* 0x000fe400078e0003 */
[----:B------:R-:W-:Y:S02]  /*284c0*/  IMAD.MOV.U32 R11, RZ, RZ, 0x1f ;  /* 0x0000001fff0b7424 */ /* 0x000fe400078e00ff */
[----:B------:R-:W-:-:S07]  /*284d0*/  IMAD.MOV.U32 R15, RZ, RZ, -0x1 ;  /* 0xffffffffff0f7424 */ /* 0x000fce00078e00ff */
[----:B012---:R-:W-:Y:S05]  /*284e0*/  WARPSYNC.COLLECTIVE R15, `(.L_x_14934) ;  /* 0x000000000f087348 */ /* 0x007fea0003c00000 */
[----:B------:R3:W4:Y:S02]  /*284f0*/  SHFL.IDX P6, R14, R13, R12, R11 ;  /* 0x0000000c0d0e7389 */ /* 0x00072400000c000b */
[----:B01234-:R-:W-:Y:S01]  /*28500*/  ENDCOLLECTIVE ;  /* 0x000000000000791b */ /* 0x01ffe20003800000 */
.L_x_14934:
[----:B------:R-:W-:Y:S05]  /*28510*/  BSYNC B0 ;  /* 0x0000000000007941 */ /* 0x000fea0003800000 */
.L_x_14933:
[----:B------:R-:W-:Y:S01]  /*28520*/  IMAD.MOV.U32 R5, RZ, RZ, R14 ;  /* 0x000000ffff057224 */ /* 0x000fe200078e000e */
[----:B------:R-:W-:Y:S06]  /*28530*/  BRA `(.L_x_14779) ;  /* 0xffffffb800b47947 */ /* 0x000fec000383ffff */
.L_x_14784:
[----:B0-----:R0:W1:Y:S02]  /*28540*/  SYNCS.PHASECHK.TRANS64.TRYWAIT P0, [R5+URZ+0x13220], R0 ;  /* 0x01322000050075a7 */ /* 0x001064000800017f */
[----:B-1----:R-:W-:Y:S05]  /*28550*/  @!P0 NANOSLEEP.SYNCS 0x989680 ;  /* 0x009896800000895d */ /* 0x002fea0003900000 */
[----:B------:R-:W1:Y:S02]  /*28560*/  @!P0 SYNCS.PHASECHK.TRANS64 P0, [R5+URZ+0x13220], R0 ;  /* 0x01322000050085a7 */ /* 0x000e64000800007f */
[----:B-1----:R-:W-:Y:S05]  /*28570*/  @!P0 BRA `(.L_x_14784) ;  /* 0xfffffffc00f08947 */ /* 0x002fea000383ffff */
[----:B------:R-:W-:Y:S05]  /*28580*/  BRA `(.L_x_14935) ;  /* 0xffffffc000347947 */ /* 0x000fea000383ffff */
.L_x_14785:
        /* <DEDUP_REMOVED lines=11> */
.L_x_14937:
[----:B------:R-:W-:Y:S05]  /*28640*/  BSYNC B0 ;  /* 0x0000000000007941 */ /* 0x000fea0003800000 */
.L_x_14936:
[----:B------:R-:W-:Y:S05]  /*28650*/  BRA `(.L_x_14938) ;  /* 0xffffffc0001c7947 */ /* 0x000fea000383ffff */
.L_x_14786:
[----:B------:R-:W-:Y:S01]  /*28660*/  BSSY B0, `(.L_x_14939) ;  /* 0x0000006000007945 */ /* 0x000fe20003800000 */
[----:B------:R-:W-:-:S07]  /*28670*/  IMAD.MOV.U32 R15, RZ, RZ, -0x1 ;  /* 0xffffffffff0f7424 */ /* 0x000fce00078e00ff */
[----:B0-----:R-:W-:Y:S05]  /*28680*/  WARPSYNC.COLLECTIVE R15, `(.L_x_14940) ;  /* 0x000000000f0c7348 */ /* 0x001fea0003c00000 */
[----:B------:R-:W-:Y:S02]  /*28690*/  ELECT P6, UR62, PT ;  /* 0x00000000003e782f */ /* 0x000fe400038c0000 */
[----:B------:R-:W-:Y:S01]  /*286a0*/  MOV R14, UR62 ;  /* 0x0000003e000e7c02 */ /* 0x000fe20008000f00 */
[----:B0-----:R-:W-:Y:S10]  /*286b0*/  ENDCOLLECTIVE ;  /* 0x000000000000791b */ /* 0x001ff40003800000 */
.L_x_14940:
[----:B------:R-:W-:Y:S05]  /*286c0*/  BSYNC B0 ;  /* 0x0000000000007941 */ /* 0x000fea0003800000 */
.L_x_14939:
[----:B------:R-:W-:Y:S05]  /*286d0*/  BRA `(.L_x_14941) ;  /* 0xffffffc000107947 */ /* 0x000fea000383ffff */
.L_x_14788:
[----:B0-----:R0:W1:Y:S02]  /*286e0*/  SYNCS.PHASECHK.TRANS64.TRYWAIT P1, [R4+URZ+0x13240], R3 ;  /* 0x01324003040075a7 */ /* 0x001064000802017f */
[----:B-1----:R-:W-:Y:S05]  /*286f0*/  @!P1 NANOSLEEP.SYNCS 0x989680 ;  /* 0x009896800000995d */ /* 0x002fea0003900000 */
[----:B------:R-:W1:Y:S02]  /*28700*/  @!P1 SYNCS.PHASECHK.TRANS64 P1, [R4+URZ+0x13240], R3 ;  /* 0x01324003040095a7 */ /* 0x000e64000802007f */
[----:B-1----:R-:W-:Y:S05]  /*28710*/  @!P1 BRA `(.L_x_14788) ;  /* 0xfffffffc00f09947 */ /* 0x002fea000383ffff */
[----:B------:R-:W-:Y:S05]  /*28720*/  BRA `(.L_x_14942) ;  /* 0xffffffc000387947 */ /* 0x000fea000383ffff */
.L_x_14790:
[----:B-1----:R1:W2:Y:S02]  /*28730*/  SYNCS.PHASECHK.TRANS64.TRYWAIT P1, [R5+URZ+0x13240], R0 ;  /* 0x01324000050075a7 */ /* 0x0022a4000802017f */
[----:B--2---:R-:W-:Y:S05]  /*28740*/  @!P1 NANOSLEEP.SYNCS 0x989680 ;  /* 0x009896800000995d */ /* 0x004fea0003900000 */
[----:B------:R-:W2:Y:S02]  /*28750*/  @!P1 SYNCS.PHASECHK.TRANS64 P1, [R5+URZ+0x13240], R0 ;  /* 0x01324000050095a7 */ /* 0x000ea4000802007f */
[----:B--2---:R-:W-:Y:S05]  /*28760*/  @!P1 BRA `(.L_x_14790) ;  /* 0xfffffffc00f09947 */ /* 0x004fea000383ffff */
[----:B------:R-:W-:Y:S05]  /*28770*/  BRA `(.L_x_14943) ;  /* 0xffffffc000487947 */ /* 0x000fea000383ffff */
.L_x_14792:
[----:B--2---:R2:W3:Y:S02]  /*28780*/  SYNCS.PHASECHK.TRANS64.TRYWAIT P1, [R4+URZ+0x13260], R3 ;  /* 0x01326003040075a7 */ /* 0x0044e4000802017f */
[----:B---3--:R-:W-:Y:S05]  /*28790*/  @!P1 NANOSLEEP.SYNCS 0x989680 ;  /* 0x009896800000995d */ /* 0x008fea0003900000 */
[----:B------:R-:W3:Y:S02]  /*287a0*/  @!P1 SYNCS.PHASECHK.TRANS64 P1, [R4+URZ+0x13260], R3 ;  /* 0x01326003040095a7 */ /* 0x000ee4000802007f */
[----:B---3--:R-:W-:Y:S05]  /*287b0*/  @!P1 BRA `(.L_x_14792) ;  /* 0xfffffffc00f09947 */ /* 0x008fea000383ffff */
[----:B------:R-:W-:Y:S05]  /*287c0*/  BRA `(.L_x_14944) ;  /* 0xffffffc000447947 */ /* 0x000fea000383ffff */
.L_x_14794:
[----:B---3--:R3:W4:Y:S02]  /*287d0*/  SYNCS.PHASECHK.TRANS64.TRYWAIT P1, [R5+URZ+0x13260], R0 ;  /* 0x01326000050075a7 */ /* 0x008724000802017f */
[----:B----4-:R-:W-:Y:S05]  /*287e0*/  @!P1 NANOSLEEP.SYNCS 0x989680 ;  /* 0x009896800000995d */ /* 0x010fea0003900000 */
[----:B------:R-:W4:Y:S02]  /*287f0*/  @!P1 SYNCS.PHASECHK.TRANS64 P1, [R5+URZ+0x13260], R0 ;  /* 0x01326000050095a7 */ /* 0x000f24000802007f */
[----:B----4-:R-:W-:Y:S05]  /*28800*/  @!P1 BRA `(.L_x_14794) ;  /* 0xfffffffc00f09947 */ /* 0x010fea000383ffff */
[----:B------:R-:W-:Y:S05]  /*28810*/  BRA `(.L_x_14945) ;  /* 0xffffffc000407947 */ /* 0x000fea000383ffff */
.L_x_14796:
[----:B----4-:R4:W0:Y:S02]  /*28820*/  SYNCS.PHASECHK.TRANS64.TRYWAIT P1, [R4+URZ+0x13280], R3 ;  /* 0x01328003040075a7 */ /* 0x010824000802017f */
[----:B0-----:R-:W-:Y:S05]  /*28830*/  @!P1 NANOSLEEP.SYNCS 0x989680 ;  /* 0x009896800000995d */ /* 0x001fea0003900000 */
[----:B------:R-:W0:Y:S02]  /*28840*/  @!P1 SYNCS.PHASECHK.TRANS64 P1, [R4+URZ+0x13280], R3 ;  /* 0x01328003040095a7 */ /* 0x000e24000802007f */
[----:B0-----:R-:W-:Y:S05]  /*28850*/  @!P1 BRA `(.L_x_14796) ;  /* 0xfffffffc00f09947 */ /* 0x001fea000383ffff */
[----:B------:R-:W-:Y:S05]  /*28860*/  BRA `(.L_x_14946) ;  /* 0xffffffc0003c7947 */ /* 0x000fea000383ffff */
.L_x_14947:
        /* <DEDUP_REMOVED lines=9> */
.L_x_15866:


//--------------------- .text._ZN7cutlass13device_kernelIN5flash11enable_sm90INS1_16FlashAttnFwdSm90INS1_25CollectiveMainloopFwdSm90ILi2EN4cute5tupleIJNS5_1CILi1EEES8_S8_EEENS6_IJNS7_ILi192EEENS7_ILi160EEENS7_ILi64EEEEEELi64ENS_12float_e4m3_tEfNS_4arch4Sm90ELb1ELb0ELb1ELb0ELb1ELb0ELb0ELb1ELb1ELb1ELb0ELb0EEENS1_21CollectiveEpilogueFwdINS6_IJSA_SC_SB_EEES9_NS_10bfloat16_tESG_Li384ELb0ELb1ELb0ELb1EEENS1_30DynamicPersistentTileSchedulerILi384ELi128ELb0ELb1ELb1EEEEEEEEEvNT_6ParamsE --------------------------
	.section	.text._ZN7cutlass13device_kernelIN5flash11enable_sm90INS1_16FlashAttnFwdSm90INS1_25CollectiveMainloopFwdSm90ILi2EN4cute5tupleIJNS5_1CILi1EEES8_S8_EEENS6_IJNS7_ILi192EEENS7_ILi160EEENS7_ILi64EEEEEELi64ENS_12float_e4m3_tEfNS_4arch4Sm90ELb1ELb0ELb1ELb0ELb1ELb0ELb0ELb1ELb1ELb1ELb0ELb0EEENS1_21CollectiveEpilogueFwdINS6_IJSA_SC_SB_EEES9_NS_10bfloat16_tESG_Li384ELb0ELb1ELb0ELb1EEENS1_30DynamicPersistentTileSchedulerILi384ELi128ELb0ELb1ELb1EEEEEEEEEvNT_6ParamsE,"ax",@progbits
	.align	128
.text._ZN7cutlass13device_kernelIN5flash11enable_sm90INS1_16FlashAttnFwdSm90INS1_25CollectiveMainloopFwdSm90ILi2EN4cute5tupleIJNS5_1CILi1EEES8_S8_EEENS6_IJNS7_ILi192EEENS7_ILi160EEENS7_ILi64EEEEEELi64ENS_12float_e4m3_tEfNS_4arch4Sm90ELb1ELb0ELb1ELb0ELb1ELb0ELb0ELb1ELb1ELb1ELb0ELb0EEENS1_21CollectiveEpilogueFwdINS6_IJSA_SC_SB_EEES9_NS_10bfloat16_tESG_Li384ELb0ELb1ELb0ELb1EEENS1_30DynamicPersistentTileSchedulerILi384ELi128ELb0ELb1ELb1EEEEEEEEEvNT_6ParamsE:
        .type           _ZN7cutlass13device_kernelIN5flash11enable_sm90INS1_16FlashAttnFwdSm90INS1_25CollectiveMainloopFwdSm90ILi2EN4cute5tupleIJNS5_1CILi1EEES8_S8_EEENS6_IJNS7_ILi192EEENS7_ILi160EEENS7_ILi64EEEEEELi64ENS_12float_e4m3_tEfNS_4arch4Sm90ELb1ELb0ELb1ELb0ELb1ELb0ELb0ELb1ELb1ELb1ELb0ELb0EEENS1_21CollectiveEpilogueFwdINS6_IJSA_SC_SB_EEES9_NS_10bfloat16_tESG_Li384ELb0ELb1ELb0ELb1EEENS1_30DynamicPersistentTileSchedulerILi384ELi128ELb0ELb1ELb1EEEEEEEEEvNT_6ParamsE,@function
        .size           _ZN7cutlass13device_kernelIN5flash11enable_sm90INS1_16FlashAttnFwdSm90INS1_25CollectiveMainloopFwdSm90ILi2EN4cute5tupleIJNS5_1CILi1EEES8_S8_EEENS6_IJNS7_ILi192EEENS7_ILi160EEENS7_ILi64EEEEEELi64ENS_12float_e4m3_tEfNS_4arch4Sm90ELb1ELb0ELb1ELb0ELb1ELb0ELb0ELb1ELb1ELb1ELb0ELb0EEENS1_21CollectiveEpilogueFwdINS6_IJSA_SC_SB_EEES9_NS_10bfloat16_tESG_Li384ELb0ELb1ELb0ELb1EEENS1_30DynamicPersistentTileSchedulerILi384ELi128ELb0ELb1ELb1EEEEEEEEEvNT_6ParamsE,(.L_x_15867 - _ZN7cutlass13device_kernelIN5flash11enable_sm90INS1_16FlashAttnFwdSm90INS1_25CollectiveMainloopFwdSm90ILi2EN4cute5tupleIJNS5_1CILi1EEES8_S8_EEENS6_IJNS7_ILi192EEENS7_ILi160EEENS7_ILi64EEEEEELi64ENS_12float_e4m3_tEfNS_4arch4Sm90ELb1ELb0ELb1ELb0ELb1ELb0ELb0ELb1ELb1ELb1ELb0ELb0EEENS1_21CollectiveEpilogueFwdINS6_IJSA_SC_SB_EEES9_NS_10bfloat16_tESG_Li384ELb0ELb1ELb0ELb1EEENS1_30DynamicPersistentTileSchedulerILi384ELi128ELb0ELb1ELb1EEEEEEEEEvNT_6ParamsE)
        .other          _ZN7cutlass13device_kernelIN5flash11enable_sm90INS1_16FlashAttnFwdSm90INS1_25CollectiveMainloopFwdSm90ILi2EN4cute5tupleIJNS5_1CILi1EEES8_S8_EEENS6_IJNS7_ILi192EEENS7_ILi160EEENS7_ILi64EEEEEELi64ENS_12float_e4m3_tEfNS_4arch4Sm90ELb1ELb0ELb1ELb0ELb1ELb0ELb0ELb1ELb1ELb1ELb0ELb0EEENS1_21CollectiveEpilogueFwdINS6_IJSA_SC_SB_EEES9_NS_10bfloat16_tESG_Li384ELb0ELb1ELb0ELb1EEENS1_30DynamicPersistentTileSchedulerILi384ELi128ELb0ELb1ELb1EEEEEEEEEvNT_6ParamsE,@"STO_CUDA_ENTRY STV_DEFAULT"
_ZN7cutlass13device_kernelIN5flash11enable_sm90INS1_16FlashAttnFwdSm90INS1_25CollectiveMainloopFwdSm90ILi2EN4cute5tupleIJNS5_1CILi1EEES8_S8_EEENS6_IJNS7_ILi192EEENS7_ILi160EEENS7_ILi64EEEEEELi64ENS_12float_e4m3_tEfNS_4arch4Sm90ELb1ELb0ELb1ELb0ELb1ELb0ELb0ELb1ELb1ELb1ELb0ELb0EEENS1_21CollectiveEpilogueFwdINS6_IJSA_SC_SB_EEES9_NS_10bfloat16_tESG_Li384ELb0ELb1ELb0ELb1EEENS1_30DynamicPersistentTileSchedulerILi384ELi128ELb0ELb1ELb1EEEEEEEEEvNT_6ParamsE:
        /* <DEDUP_REMOVED lines=45> */
.L_x_14948:
        /* <DEDUP_REMOVED lines=22> */
.L_x_14949:
        /* <DEDUP_REMOVED lines=18> */
.L_x_14950:
        /* <DEDUP_REMOVED lines=22> */
.L_x_14951:
        /* <DEDUP_REMOVED lines=24> */
.L_x_14952:
        /* <DEDUP_REMOVED lines=10> */
.L_x_14954:
        /* <DEDUP_REMOVED lines=23> */
[----:B------:R-:W-:Y:S01]  /*0a40*/  LOP3.LUT R3, R2, 0x3fffff0, RZ, 0xc0, !PT ;  /* 0x03fffff002037812 */ /* 0x000fe200078ec0ff */
        /* <DEDUP_REMOVED lines=8> */
[----:B------:R-:W-:Y:S02]  /*0ad0*/  IADD3 R2, R5, -R2, RZ ;  /* 0x8000000205027210 */ /* 0x000fe40007ffe0ff */
[----:B------:R-:W-:-:S02]  /*0ae0*/  LEA.HI R7, R0, R10, RZ, 0x2 ;  /* 0x0000000a00077211 */ /* 0x000fc400078f10ff */
[--C-:B------:R-:W-:Y:S01]  /*0af0*/  SHF.R.S32.HI R5, RZ, 0x2, R4.reuse ;  /* 0x00000002ff057819 */ /* 0x100fe20000011404 */
[----:B------:R-:W-:Y:S01]  /*0b00*/  IMAD R2, R2, 0x8, R3 ;  /* 0x0000000802027824 */ /* 0x000fe200078e0203 */
[----:B------:R-:W-:Y:S02]  /*0b10*/  SHF.R.S32.HI R8, RZ, 0x1f, R4 ;  /* 0x0000001fff087819 */ /* 0x000fe40000011404 */
[----:B------:R-:W-:Y:S02]  /*0b20*/  SHF.R.S32.HI R156, RZ, 0x7, R156 ;  /* 0x00000007ff9c7819 */ /* 0x000fe4000001149c */
[----:B------:R-:W-:Y:S01]  /*0b30*/  LOP3.LUT R7, R7, 0xfffffffc, RZ, 0xc0, !PT ;  /* 0xfffffffc07077812 */ /* 0x000fe200078ec0ff */
[----:B------:R0:W-:Y:S01]  /*0b40*/  STL [R1], R2 ;  /* 0x0000000201007387 */ /* 0x0001e20000100800 */
[----:B------:R-:W-:Y:S02]  /*0b50*/  LEA.HI R8, R8, R5, RZ, 0x3 ;  /* 0x0000000508087211 */ /* 0x000fe400078f18ff */
[----:B------:R-:W-:Y:S01]  /*0b60*/  LEA.HI R0, R0, R10, RZ, 0x3 ;  /* 0x0000000a00007211 */ /* 0x000fe200078f18ff */
[----:B------:R-:W-:Y:S01]  /*0b70*/  IMAD.IADD R7, R10, 0x1, -R7 ;  /* 0x000000010a077824 */ /* 0x000fe200078e0a07 */
[----:B------:R-:W-:-:S02]  /*0b80*/  LOP3.LUT R8, R8, 0xfffffff8, RZ, 0xc0, !PT ;  /* 0xfffffff808087812 */ /* 0x000fc400078ec0ff */
[----:B------:R-:W-:Y:S02]  /*0b90*/  LEA.HI R6, R6, R23, RZ, 0x5 ;  /* 0x0000001706067211 */ /* 0x000fe400078f28ff */
[----:B------:R-:W-:Y:S01]  /*0ba0*/  LOP3.LUT R18, R0, 0xfffffff8, RZ, 0xc0, !PT ;  /* 0xfffffff800127812 */ /* 0x000fe200078ec0ff */
[----:B0-----:R-:W-:Y:S01]  /*0bb0*/  IMAD.HI R2, R156, 0x55555556, RZ ;  /* 0x555555569c027827 */ /* 0x001fe200078e02ff */
[----:B------:R-:W-:Y:S02]  /*0bc0*/  LEA.HI R9, R7, R7, RZ, 0x1 ;  /* 0x0000000707097211 */ /* 0x000fe400078f08ff */
[----:B------:R-:W-:Y:S01]  /*0bd0*/  SHF.R.S32.HI R6, RZ, 0x5, R6 ;  /* 0x00000005ff067819 */ /* 0x000fe20000011406 */
[----:B------:R-:W-:Y:S01]  /*0be0*/  IMAD.IADD R5, R5, 0x1, -R8 ;  /* 0x0000000105057824 */ /* 0x000fe200078e0a08 */
[----:B------:R-:W-:Y:S01]  /*0bf0*/  LEA.HI R3, R2, R2, RZ, 0x1 ;  /* 0x0000000202037211 */ /* 0x000fe200078f08ff */
[----:B------:R-:W-:Y:S01]  /*0c00*/  IMAD.IADD R18, R10, 0x1, -R18 ;  /* 0x000000010a127824 */ /* 0x000fe200078e0a12 */
[----:B------:R-:W-:Y:S01]  /*0c10*/  LOP3.LUT R2, R9, 0x1ffffffe, RZ, 0xc0, !PT ;  /* 0x1ffffffe09027812 */ /* 0x000fe200078ec0ff */
[----:B------:R-:W-:Y:S01]  /*0c20*/  IMAD R6, R6, 0x10, R5 ;  /* 0x0000001006067824 */ /* 0x000fe200078e0205 */
[----:B------:R-:W-:Y:S01]  /*0c30*/  LOP3.LUT R16, R4, 0x7ffffffc, RZ, 0xc0, !PT ;  /* 0x7ffffffc04107812 */ /* 0x000fe200078ec0ff */
[----:B------:R-:W-:Y:S01]  /*0c40*/  IMAD R3, R3, -0x3, R156 ;  /* 0xfffffffd03037824 */ /* 0x000fe200078e029c */
[----:B------:R-:W-:Y:S01]  /*0c50*/  SHF.L.U32 R19, R18, 0x3, RZ ;  /* 0x0000000312137819 */ /* 0x000fe200000006ff */
[----:B------:R-:W-:Y:S01]  /*0c60*/  IMAD.IADD R2, R7, 0x1, -R2 ;  /* 0x0000000107027824 */ /* 0x000fe200078e0a02 */
[----:B------:R-:W-:Y:S01]  /*0c70*/  SHF.R.S32.HI R22, RZ, 0x3, R0 ;  /* 0x00000003ff167819 */ /* 0x000fe20000011400 */
[----:B------:R-:W-:Y:S01]  /*0c80*/  IMAD R157, R3, 0x40, R6 ;  /* 0x00000040039d7824 */ /* 0x000fe200078e0206 */
[----:B------:R-:W-:Y:S01]  /*0c90*/  SHF.R.S32.HI R0, RZ, 0x1f, R19 ;  /* 0x0000001fff007819 */ /* 0x000fe20000011413 */
[----:B------:R-:W-:-:S02]  /*0ca0*/  IMAD.IADD R16, R23, 0x1, -R16 ;  /* 0x0000000117107824 */ /* 0x000fc400078e0a10 */
[----:B------:R-:W-:-:S07]  /*0cb0*/  IMAD R17, R2, 0x8, R157 ;  /* 0x0000000802117824 */ /* 0x000fce00078e029d */
.L_x_14999:
        /* <DEDUP_REMOVED lines=21> */
.L_x_14955:
[----:B------:R-:W-:Y:S01]  /*0e10*/  ULDC UR8, c[0x0][0xc54] ;  /* 0x0003150000087ab9 */ /* 0x000fe20000000800 */
[----:B------:R-:W-:Y:S01]  /*0e20*/  UMOV UR4, UR9 ;  /* 0x0000000900047c82 */ /* 0x000fe20008000000 */
[----:B------:R-:W-:-:S11]  /*0e30*/  UISETP.NE.AND UP0, UPT, UR8, 0x1, UPT ;  /* 0x000000010800788c */ /* 0x000fd6000bf05270 */
[----:B------:R-:W-:Y:S02]  /*0e40*/  @UP0 ULDC.64 UR10, c[0x0][0xc58] ;  /* 0x00031600000a0ab9 */ /* 0x000fe40000000a00 */
[----:B------:R-:W-:-:S04]  /*0e50*/  UIMAD.WIDE.U32 UR6, UR9, UR10, URZ ;  /* 0x0000000a090672a5 */ /* 0x000fc8000f8e003f */
[----:B------:R-:W-:-:S04]  /*0e60*/  @UP0 USHF.R.U32.HI UR4, URZ, UR11, UR7 ;  /* 0x0000000b3f040299 */ /* 0x000fc80008011607 */
[----:B------:R-:W-:-:S12]  /*0e70*/  UIMAD UR6, UR4, UR8, URZ ;  /* 0x00000008040672a4 */ /* 0x000fd8000f8e023f */
.L_x_14956:
        /* <DEDUP_REMOVED lines=14> */
[----:B------:R-:W-:Y:S01]  /*0f60*/  UIMAD UR40, UR4, 0xc0, URZ ;  /* 0x000000c0042878a4 */ /* 0x000fe2000f8e023f */
        /* <DEDUP_REMOVED lines=32> */
[----:B------:R-:W-:-:S02]  /*1170*/  USHF.R.U32.HI UR5, URZ, 0x1f, UR9 ;  /* 0x0000001f3f057899 */ /* 0x000fc40008011609 */
[----:B------:R-:W-:Y:S02]  /*1180*/  ULEA.HI.SX32 UR7, UR7, UR4, 0x1a ;  /* 0x0000000407077291 */ /* 0x000fe4000f8fd23f */
[----:B------:R-:W-:Y:S01]  /*1190*/  ULEA.HI.SX32 UR9, UR9, UR5, 0x1a ;  /* 0x0000000509097291 */ /* 0x000fe2000f8fd23f */
[----:B------:R-:W-:Y:S01]  /*11a0*/  ULDC UR43, c[0x0][0xc48] ;  /* 0x00031200002b7ab9 */ /* 0x000fe20000000800 */
[----:B------:R-:W-:Y:S02]  /*11b0*/  UMOV UR42, UR11 ;  /* 0x0000000b002a7c82 */ /* 0x000fe40008000000 */
[----:B------:R-:W-:Y:S02]  /*11c0*/  UISETP.LT.AND UP0, UPT, UR7, UR9, UPT ;  /* 0x000000090700728c */ /* 0x000fe4000bf01270 */
[----:B------:R-:W-:Y:S02]  /*11d0*/  UISETP.NE.AND UP1, UPT, UR43, 0x1, UPT ;  /* 0x000000012b00788c */ /* 0x000fe4000bf25270 */
[----:B------:R-:W-:-:S02]  /*11e0*/  USEL UR50, UR7, UR9, UP0 ;  /* 0x0000000907327287 */ /* 0x000fc40008000000 */
[----:B------:R-:W-:Y:S02]  /*11f0*/  UP2UR UR47, UPR, URZ, 0x4 ;  /* 0x000000043f2f7883 */ /* 0x000fe40008000000 */
[----:B------:R-:W-:-:S05]  /*1200*/  UISETP.GE.AND UP0, UPT, UR50, 0x1, UPT ;  /* 0x000000013200788c */ /* 0x000fca000bf06270 */
        /* <DEDUP_REMOVED lines=39> */
.L_x_14958:
        /* <DEDUP_REMOVED lines=56> */
.L_x_15085:
[----:B------:R-:W-:Y:S05]  /*1800*/  @!P0 BRA `(.L_x_14960) ;  /* 0x0000000000048947 */ /* 0x000fea0003800000 */
[----:B------:R-:W-:Y:S01]  /*1810*/  BPT.TRAP 0x1 ;  /* 0x000000040000795c */ /* 0x000fe20000300000 */
.L_x_14960:
[----:B------:R-:W-:Y:S02]  /*1820*/  IMAD.U32 R2, RZ, RZ, UR38 ;  /* 0x00000026ff027e24 */ /* 0x000fe4000f8e00ff */
[----:B0-----:R-:W-:-:S03]  /*1830*/  IMAD.U32 R3, RZ, RZ, UR37 ;  /* 0x00000025ff037e24 */ /* 0x001fc6000f8e00ff */
[----:B------:R-:W-:Y:S02]  /*1840*/  LEA R2, R2, UR45, 0x3 ;  /* 0x0000002d02027c11 */ /* 0x000fe4000f8e18ff */
[----:B------:R-:W-:-:S04]  /*1850*/  SHF.L.U32 R3, R3, 0x1f, RZ ;  /* 0x0000001f03037819 */ /* 0x000fc800000006ff */
[----:B------:R0:W1:Y:S01]  /*1860*/  SYNCS.PHASECHK.TRANS64.TRYWAIT P1, [R2+URZ+0x13230], R3 ;  /* 0x01323003020075a7 */ /* 0x000062000802017f */
[----:B------:R-:W-:Y:S05]  /*1870*/  @!P0 BRA `(.L_x_14961) ;  /* 0x0000000000048947 */ /* 0x000fea0003800000 */
[----:B------:R-:W-:Y:S01]  /*1880*/  BPT.TRAP 0x1 ;  /* 0x000000040000795c */ /* 0x000fe20000300000 */
.L_x_14961:
[----:B-1----:R-:W-:Y:S05]  /*1890*/  @P1 BRA `(.L_x_14962) ;  /* 0x0000000000081947 */ /* 0x002fea0003800000 */
[----:B------:R-:W1:Y:S02]  /*18a0*/  SYNCS.PHASECHK.TRANS64.TRYWAIT P1, [R2+URZ+0x13230], R3 ;  /* 0x01323003020075a7 */ /* 0x000e64000802017f */
[----:B-1----:R-:W-:Y:S05]  /*18b0*/  @!P1 BRA `(.L_x_14963) ;  /* 0x0000010c00889947 */ /* 0x002fea0003800000 */
.L_x_14962:
[----:B------:R-:W-:-:S04]  /*18c0*/  UIADD3 UR4, UR45, 0xe000, URZ ;  /* 0x0000e0002d047890 */ /* 0x000fc8000fffe03f */
[----:B------:R-:W-:-:S04]  /*18d0*/  USHF.R.U32.HI UR4, URZ, 0x4, UR4 ;  /* 0x000000043f047899 */ /* 0x000fc80008011604 */
[----:B------:R-:W-:-:S06]  /*18e0*/  ULOP3.LUT UR4, UR4, 0x3fff, URZ, 0xc0, !UPT ;  /* 0x00003fff04047892 */ /* 0x000fcc000f8ec03f */
[----:B------:R-:W-:Y:S01]  /*18f0*/  MOV R4, UR4 ;  /* 0x0000000400047c02 */ /* 0x000fe20008000f00 */
        /* <DEDUP_REMOVED lines=69> */
.L_x_14964:
[----:B------:R-:W-:Y:S01]  /*1d50*/  UISETP.NE.AND UP0, UPT, UR47, URZ, UPT ;  /* 0x0000003f2f00728c */ /* 0x000fe2000bf05270 */
[C---:B------:R-:W-:Y:S01]  /*1d60*/  FMUL.FTZ R14, R0.reuse, R76 ;  /* 0x0000004c000e7220 */ /* 0x040fe20000410000 */
[C---:B------:R-:W-:Y:S01]  /*1d70*/  FMUL.FTZ R76, R0.reuse, R78 ;  /* 0x0000004e004c7220 */ /* 0x040fe20000410000 */
[C---:B------:R-:W-:Y:S01]  /*1d80*/  FMUL.FTZ R78, R0.reuse, R82 ;  /* 0x00000052004e7220 */ /* 0x040fe20000410000 */
        /* <DEDUP_REMOVED lines=8> */
[----:B------:R-:W-:Y:S01]  /*1e10*/  ULDC UR11, c[0x0][0x2f0] ;  /* 0x0000bc00000b7ab9 */ /* 0x000fe20000000800 */
[C---:B------:R-:W-:Y:S01]  /*1e20*/  FMUL.FTZ R59, R0.reuse, R61 ;  /* 0x0000003d003b7220 */ /* 0x040fe20000410000 */
[C---:B------:R-:W-:Y:S01]  /*1e30*/  FMUL.FTZ R61, R0.reuse, R65 ;  /* 0x00000041003d7220 */ /* 0x040fe20000410000 */
[C---:B------:R-:W-:Y:S01]  /*1e40*/  FMUL.FTZ R65, R0.reuse, R67 ;  /* 0x0000004300417220 */ /* 0x040fe20000410000 */
[C---:B01----:R-:W-:Y:S01]  /*1e50*/  FMUL.FTZ R3, R0.reuse, R88 ;  /* 0x0000005800037220 */ /* 0x043fe20000410000 */
        /* <DEDUP_REMOVED lines=8> */
[----:B------:R-:W-:Y:S01]  /*1ee0*/  UIMAD UR6, UR50, -0xa0, URZ ;  /* 0xffffff60320678a4 */ /* 0x000fe2000f8e023f */
[C---:B------:R-:W-:Y:S01]  /*1ef0*/  FMUL.FTZ R72, R0.reuse, R84 ;  /* 0x0000005400487220 */ /* 0x040fe20000410000 */
[C---:B------:R-:W-:Y:S01]  /*1f00*/  FMUL.FTZ R63, R0.reuse, R69 ;  /* 0x00000045003f7220 */ /* 0x040fe20000410000 */
[----:B------:R-:W-:Y:S01]  /*1f10*/  IMAD.U32 R69, RZ, RZ, UR11 ;  /* 0x0000000bff457e24 */ /* 0x000fe2000f8e00ff */
[----:B------:R-:W0:Y:S01]  /*1f20*/  SHFL.IDX PT, R57, R82, 0x1, 0x1c1f ;  /* 0x003c1f0052397f89 */ /* 0x000e2200000e0000 */
[----:B------:R-:W-:Y:S01]  /*1f30*/  UIADD3 UR7, UR6, 0xa1, URZ ;  /* 0x000000a106077890 */ /* 0x000fe2000fffe03f */
[C---:B------:R-:W-:Y:S01]  /*1f40*/  FMUL.FTZ R90, R0.reuse, R94 ;  /* 0x0000005e005a7220 */ /* 0x040fe20000410000 */
[----:B------:R-:W-:Y:S01]  /*1f50*/  UIMAD UR6, UR41, UR11, UR6 ;  /* 0x0000000b290672a4 */ /* 0x000fe2000f8e0206 */
[C---:B------:R-:W-:Y:S01]  /*1f60*/  FMUL.FTZ R13, R0.reuse, R73 ;  /* 0x00000049000d7220 */ /* 0x040fe20000410000 */
[C---:B------:R-:W-:Y:S01]  /*1f70*/  FMUL.FTZ R73, R0.reuse, R85 ;  /* 0x0000005500497220 */ /* 0x040fe20000410000 */
[----:B------:R-:W1:Y:S01]  /*1f80*/  MUFU.TANH R88, R88 ;  /* 0x0000005800587308 */ /* 0x000e620000002400 */
[----:B------:R-:W-:Y:S01]  /*1f90*/  IMAD.U32 R67, RZ, RZ, UR7 ;  /* 0x00000007ff437e24 */ /* 0x000fe2000f8e00ff */
[----:B------:R-:W-:Y:S01]  /*1fa0*/  UIADD3 UR6, UR6, 0xa0, URZ ;  /* 0x000000a006067890 */ /* 0x000fe2000fffe03f */
[C---:B------:R-:W-:Y:S01]  /*1fb0*/  FMUL.FTZ R91, R0.reuse, R95 ;  /* 0x0000005f005b7220 */ /* 0x040fe20000410000 */
[----:B------:R-:W-:Y:S01]  /*1fc0*/  FMUL.FTZ R105, R0, R62 ;  /* 0x0000003e00697220 */ /* 0x000fe20000410000 */
[----:B------:R-:W-:Y:S01]  /*1fd0*/  IMAD R84, R16, -0x2, R67 ;  /* 0xfffffffe10547824 */ /* 0x000fe200078e0243 */
[----:B------:R-:W-:Y:S01]  /*1fe0*/  ULDC UR12, c[0x0][0x288] ;  /* 0x0000a200000c7ab9 */ /* 0x000fe20000000800 */
[----:B------:R-:W-:Y:S01]  /*1ff0*/  FMUL.FTZ R62, R0, R68 ;  /* 0x00000044003e7220 */ /* 0x000fe20000410000 */
[----:B------:R-:W2:Y:S01]  /*2000*/  MUFU.TANH R89, R89 ;  /* 0x0000005900597308 */ /* 0x000ea20000002400 */
[----:B------:R-:W-:-:S02]  /*2010*/  IMAD.U32 R85, RZ, RZ, UR6 ;  /* 0x00000006ff557e24 */ /* 0x000fc4000f8e00ff */
[C---:B------:R-:W-:Y:S01]  /*2020*/  FMUL.FTZ R6, R0.reuse, R92 ;  /* 0x0000005c00067220 */ /* 0x040fe20000410000 */
[----:B------:R-:W-:Y:S02]  /*2030*/  IMAD R84, R69, UR41, R84 ;  /* 0x0000002945547c24 */ /* 0x000fe4000f8e0254 */
[----:B------:R-:W-:Y:S01]  /*2040*/  FMUL.FTZ R92, R0, R98 ;  /* 0x00000062005c7220 */ /* 0x000fe20000410000 */
[----:B------:R-:W-:Y:S02]  /*2050*/  IMAD R85, R16, -0x2, R85 ;  /* 0xfffffffe10557824 */ /* 0x000fe400078e0255 */
[C---:B------:R-:W-:Y:S01]  /*2060*/  FMUL.FTZ R7, R0.reuse, R93 ;  /* 0x0000005d00077220 */ /* 0x040fe20000410000 */
[C---:B------:R-:W-:Y:S01]  /*2070*/  FMUL.FTZ R93, R0.reuse, R99 ;  /* 0x00000063005d7220 */ /* 0x040fe20000410000 */
[----:B------:R-:W3:Y:S01]  /*2080*/  MUFU.TANH R90, R90 ;  /* 0x0000005a005a7308 */ /* 0x000ee20000002400 */
[C---:B------:R-:W-:Y:S01]  /*2090*/  FMUL.FTZ R94, R0.reuse, R102 ;  /* 0x00000066005e7220 */ /* 0x040fe20000410000 */
[----:B0-----:R-:W-:Y:S01]  /*20a0*/  IADD3 R68, R57, -UR12, R84 ;  /* 0x8000000c39447c10 */ /* 0x001fe2000fffe054 */
[C---:B------:R-:W-:Y:S01]  /*20b0*/  FMUL.FTZ R9, R0.reuse, R97 ;  /* 0x0000006100097220 */ /* 0x040fe20000410000 */
[C---:B------:R-:W-:Y:S01]  /*20c0*/  FMUL.FTZ R95, R0.reuse, R103 ;  /* 0x00000067005f7220 */ /* 0x040fe20000410000 */
[C---:B------:R-:W-:Y:S01]  /*20d0*/  FMUL.FTZ R75, R0.reuse, R75 ;  /* 0x0000004b004b7220 */ /* 0x040fe20000410000 */
[----:B------:R-:W-:Y:S01]  /*20e0*/  VIMNMX R57, R85, R68, PT ;  /* 0x0000004455397248 */ /* 0x000fe20003fe0100 */
[C---:B------:R-:W-:Y:S01]  /*20f0*/  FMUL.FTZ R11, R0.reuse, R101 ;  /* 0x00000065000b7220 */ /* 0x040fe20000410000 */
[----:B------:R-:W0:Y:S01]  /*2100*/  MUFU.TANH R91, R91 ;  /* 0x0000005b005b7308 */ /* 0x000e220000002400 */
[C---:B------:R-:W-:Y:S01]  /*2110*/  FMUL.FTZ R15, R0.reuse, R77 ;  /* 0x0000004d000f7220 */ /* 0x040fe20000410000 */
[C---:B------:R-:W-:Y:S01]  /*2120*/  ISETP.GT.AND P1, PT, R57.reuse, RZ, PT ;  /* 0x000000ff3900720c */ /* 0x040fe20003f24270 */
[C---:B------:R-:W-:Y:S01]  /*2130*/  FMUL.FTZ R77, R0.reuse, R79 ;  /* 0x0000004f004d7220 */ /* 0x040fe20000410000 */
[C---:B------:R-:W-:Y:S01]  /*2140*/  ISETP.GT.AND P2, PT, R57.reuse, 0x1, PT ;  /* 0x000000013900780c */ /* 0x040fe20003f44270 */
[C---:B------:R-:W-:Y:S01]  /*2150*/  FMUL.FTZ R10, R0.reuse, R100 ;  /* 0x00000064000a7220 */ /* 0x040fe20000410000 */
[----:B------:R-:W-:Y:S01]  /*2160*/  ISETP.GT.AND P3, PT, R57, 0x8, PT ;  /* 0x000000083900780c */ /* 0x000fe20003f64270 */
[----:B------:R-:W-:Y:S01]  /*2170*/  FMUL.FTZ R100, R0, R87 ;  /* 0x0000005700647220 */ /* 0x000fe20000410000 */
[----:B------:R-:W4:Y:S01]  /*2180*/  MUFU.TANH R92, R92 ;  /* 0x0000005c005c7308 */ /* 0x000f220000002400 */
[----:B-1----:R-:W-:Y:S01]  /*2190*/  FSEL R97, R88, -INF , P1 ;  /* 0xff80000058617808 */ /* 0x002fe20000800000 */
[C---:B------:R-:W-:Y:S01]  /*21a0*/  FMUL.FTZ R79, R0.reuse, R83 ;  /* 0x00000053004f7220 */ /* 0x040fe20000410000 */
[----:B--2---:R-:W-:Y:S01]  /*21b0*/  FSEL R89, R89, -INF , P2 ;  /* 0xff80000059597808 */ /* 0x004fe20001000000 */
[C---:B------:R-:W-:Y:S01]  /*21c0*/  FMUL.FTZ R98, R0.reuse, R86 ;  /* 0x0000005600627220 */ /* 0x040fe20000410000 */
[----:B------:R-:W-:Y:S01]  /*21d0*/  ISETP.GT.AND P1, PT, R57, 0x9, PT ;  /* 0x000000093900780c */ /* 0x000fe20003f24270 */
[----:B------:R-:W-:Y:S01]  /*21e0*/  FMUL.FTZ R42, R0, R42 ;  /* 0x0000002a002a7220 */ /* 0x000fe20000410000 */
[----:B---3--:R-:W-:Y:S01]  /*21f0*/  FSEL R99, R90, -INF , P3 ;  /* 0xff8000005a637808 */ /* 0x008fe20001800000 */
[----:B------:R-:W1:Y:S01]  /*2200*/  MUFU.TANH R93, R93 ;  /* 0x0000005d005d7308 */ /* 0x000e620000002400 */
        /* <DEDUP_REMOVED lines=10> */
[----:B----4-:R-:W-:Y:S01]  /*22b0*/  FSEL R103, R92, -INF , P2 ;  /* 0xff8000005c677808 */ /* 0x010fe20001000000 */
[C---:B------:R-:W-:Y:S01]  /*22c0*/  FMUL.FTZ R58, R0.reuse, R60 ;  /* 0x0000003c003a7220 */ /* 0x040fe20000410000 */
[----:B------:R-:W-:Y:S01]  /*22d0*/  FMNMX.FTZ R68, R91, R68, !PT ;  /* 0x000000445b447209 */ /* 0x000fe20007810000 */
[C---:B------:R-:W-:Y:S01]  /*22e0*/  FMUL.FTZ R67, R0.reuse, R71 ;  /* 0x0000004700437220 */ /* 0x040fe20000410000 */
[----:B------:R-:W-:Y:S01]  /*22f0*/  ISETP.GT.AND P2, PT, R57, 0x18, PT ;  /* 0x000000183900780c */ /* 0x000fe20003f44270 */
[----:B------:R-:W2:Y:S01]  /*2300*/  MUFU.TANH R95, R95 ;  /* 0x0000005f005f7308 */ /* 0x000ea20000002400 */
[----:B-1----:R-:W-:Y:S01]  /*2310*/  FSEL R101, R93, -INF , P1 ;  /* 0xff8000005d657808 */ /* 0x002fe20000800000 */
[C---:B------:R-:W-:Y:S01]  /*2320*/  FMUL.FTZ R60, R0.reuse, R64 ;  /* 0x00000040003c7220 */ /* 0x040fe20000410000 */
[----:B------:R-:W-:Y:S01]  /*2330*/  FMNMX.FTZ R68, R103, R68, !PT ;  /* 0x0000004467447209 */ /* 0x000fe20007810000 */
[C---:B------:R-:W-:Y:S01]  /*2340*/  FMUL.FTZ R64, R0.reuse, R66 ;  /* 0x0000004200407220 */ /* 0x040fe20000410000 */
[----:B------:R-:W-:Y:S01]  /*2350*/  ISETP.GT.AND P1, PT, R57, 0x19, PT ;  /* 0x000000193900780c */ /* 0x000fe20003f24270 */
[----:B------:R-:W-:Y:S01]  /*2360*/  FMUL.FTZ R66, R0, R70 ;  /* 0x0000004600427220 */ /* 0x000fe20000410000 */
        /* <DEDUP_REMOVED lines=8> */
[C---:B------:R-:W-:Y:S01]  /*23f0*/  FMUL.FTZ R51, R0.reuse, R51 ;  /* 0x0000003300337220 */ /* 0x040fe20000410000 */
[----:B------:R-:W0:Y:S01]  /*2400*/  MUFU.TANH R75, R75 ;  /* 0x0000004b004b7308 */ /* 0x000e220000002400 */
[----:B--2---:R-:W-:Y:S01]  /*2410*/  FSEL R87, R95, -INF , P1 ;  /* 0xff8000005f577808 */ /* 0x004fe20000800000 */
[C---:B------:R-:W-:Y:S01]  /*2420*/  FMUL.FTZ R55, R0.reuse, R55 ;  /* 0x0000003700377220 */ /* 0x040fe20000410000 */
[----:B------:R-:W-:Y:S01]  /*2430*/  ISETP.GT.AND P1, PT, R57, 0x21, PT ;  /* 0x000000213900780c */ /* 0x000fe20003f24270 */
[----:B------:R-:W-:Y:S01]  /*2440*/  FMUL.FTZ R54, R0, R54 ;  /* 0x0000003600367220 */ /* 0x000fe20000410000 */
[----:B------:R-:W-:Y:S01]  /*2450*/  FMNMX.FTZ R69, R87, R68, !PT ;  /* 0x0000004457457209 */ /* 0x000fe20007810000 */
[----:B------:R-:W2:Y:S01]  /*2460*/  SHFL.IDX PT, R82, R82, RZ, 0x1c1f ;  /* 0x001c1fff52527589 */ /* 0x000ea200000e0000 */
[----:B------:R-:W-:Y:S01]  /*2470*/  ULDC UR20, c[0x0][0x988] ;  /* 0x0002620000147ab9 */ /* 0x000fe20000000800 */
[----:B------:R-:W3:Y:S01]  /*2480*/  MUFU.TANH R76, R76 ;  /* 0x0000004c004c7308 */ /* 0x000ee20000002400 */
[----:B-1----:R-:W-:Y:S01]  /*2490*/  FSEL R86, R96, -INF , P2 ;  /* 0xff80000060567808 */ /* 0x002fe20001000000 */
[C---:B------:R-:W-:Y:S01]  /*24a0*/  FMUL.FTZ R56, R0.reuse, R56 ;  /* 0x0000003800387220 */ /* 0x040fe20000410000 */
[----:B------:R-:W-:Y:S01]  /*24b0*/  ISETP.GT.AND P2, PT, R57, 0x28, PT ;  /* 0x000000283900780c */ /* 0x000fe20003f44270 */
[C---:B------:R-:W-:Y:S01]  /*24c0*/  FMUL.FTZ R40, R0.reuse, R40 ;  /* 0x0000002800287220 */ /* 0x040fe20000410000 */
[C---:B------:R-:W-:Y:S01]  /*24d0*/  FMUL.FTZ R41, R0.reuse, R41 ;  /* 0x0000002900297220 */ /* 0x040fe20000410000 */
[C---:B------:R-:W-:Y:S01]  /*24e0*/  FMUL.FTZ R28, R0.reuse, R28 ;  /* 0x0000001c001c7220 */ /* 0x040fe20000410000 */
[----:B------:R-:W-:Y:S01]  /*24f0*/  FMUL.FTZ R37, R0, R37 ;  /* 0x0000002500257220 */ /* 0x000fe20000410000 */
[----:B------:R-:W1:Y:S01]  /*2500*/  MUFU.TANH R77, R77 ;  /* 0x0000004d004d7308 */ /* 0x000e620000002400 */
[----:B0-----:R-:W-:Y:S01]  /*2510*/  FSEL R83, R75, -INF , P1 ;  /* 0xff8000004b537808 */ /* 0x001fe20000800000 */
[----:B------:R-:W-:Y:S01]  /*2520*/  @UP0 ULDC UR6, c[0x0][0x44c] ;  /* 0x0001130000060ab9 */ /* 0x000fe20000000800 */
[C---:B------:R-:W-:Y:S01]  /*2530*/  ISETP.GT.AND P1, PT, R57.reuse, 0x29, PT ;  /* 0x000000293900780c */ /* 0x040fe20003f24270 */
[----:B------:R-:W-:Y:S01]  /*2540*/  UIMAD.WIDE.U32 UR6, UR40, UR6, URZ ;  /* 0x00000006280672a5 */ /* 0x000fe2000f8e003f */
[----:B------:R-:W-:Y:S01]  /*2550*/  R2UR UR13, R2 ;  /* 0x00000000020d72ca */ /* 0x000fe200000e0000 */
[----:B------:R-:W-:Y:S01]  /*2560*/  @UP0 ULDC UR14, c[0x0][0x450] ;  /* 0x00011400000e0ab9 */ /* 0x000fe20000000800 */
[----:B------:R-:W-:Y:S01]  /*2570*/  UMOV UR10, UR40 ;  /* 0x00000028000a7c82 */ /* 0x000fe20008000000 */
[----:B------:R-:W0:Y:S01]  /*2580*/  MUFU.TANH R78, R78 ;  /* 0x0000004e004e7308 */ /* 0x000e220000002400 */
[----:B---3--:R-:W-:Y:S01]  /*2590*/  FSEL R81, R76, -INF , P2 ;  /* 0xff8000004c517808 */ /* 0x008fe20001000000 */
[----:B------:R-:W-:Y:S01]  /*25a0*/  UIMAD UR11, UR41, UR11, -UR12 ;  /* 0x0000000b290b72a4 */ /* 0x000fe2000f8e0a0c */
[----:B------:R-:W-:Y:S01]  /*25b0*/  ISETP.GT.AND P2, PT, R57, 0x30, PT ;  /* 0x000000303900780c */ /* 0x000fe20003f44270 */
[----:B------:R-:W-:-:S02]  /*25c0*/  @UP0 USHF.R.U32.HI UR10, URZ, UR14, UR7 ;  /* 0x0000000e3f0a0299 */ /* 0x000fc40008011607 */
[----:B------:R-:W-:Y:S02]  /*25d0*/  UIADD3 UR24, UR50, -0x2, URZ ;  /* 0xfffffffe32187890 */ /* 0x000fe4000fffe03f */
[----:B------:R-:W3:Y:S01]  /*25e0*/  MUFU.TANH R79, R79 ;  /* 0x0000004f004f7308 */ /* 0x000ee20000002400 */
[----:B-1----:R-:W-:Y:S01]  /*25f0*/  FSEL R80, R77, -INF , P1 ;  /* 0xff8000004d507808 */ /* 0x002fe20000800000 */
[----:B------:R-:W-:Y:S01]  /*2600*/  UIADD3 UR6, UR11, UR10, URZ ;  /* 0x0000000a0b067290 */ /* 0x000fe2000fffe03f */
[----:B------:R-:W-:-:S03]  /*2610*/  ISETP.GT.AND P1, PT, R57, 0x31, PT ;  /* 0x000000313900780c */ /* 0x000fc60003f24270 */
[----:B------:R-:W-:Y:S02]  /*2620*/  UIMAD.WIDE UR6, UR6, 0x66666667, URZ ;  /* 0x66666667060678a5 */ /* 0x000fe4000f8e023f */
[----:B------:R1:W-:Y:S01]  /*2630*/  MUFU.TANH R88, R42 ;  /* 0x0000002a00587308 */ /* 0x0003e20000002400 */
[----:B0-----:R-:W-:Y:S01]  /*2640*/  FSEL R76, R78, -INF , P2 ;  /* 0xff8000004e4c7808 */ /* 0x001fe20001000000 */
[----:B------:R-:W-:Y:S01]  /*2650*/  USHF.R.U32.HI UR6, URZ, 0x1f, UR7 ;  /* 0x0000001f3f067899 */ /* 0x000fe20008011607 */
[----:B------:R-:W-:-:S03]  /*2660*/  ISETP.GT.AND P2, PT, R57, 0x38, PT ;  /* 0x000000383900780c */ /* 0x000fc60003f44270 */
[----:B------:R-:W-:Y:S02]  /*2670*/  ULEA.HI.SX32 UR7, UR7, UR6, 0x1a ;  /* 0x0000000607077291 */ /* 0x000fe4000f8fd23f */
[----:B------:R-:W0:Y:S01]  /*2680*/  MUFU.TANH R98, R98 ;  /* 0x0000006200627308 */ /* 0x000e220000002400 */
[----:B-1----:R-:W-:Y:S01]  /*2690*/  FMNMX.FTZ R42, R86, R69, !PT ;  /* 0x00000045562a7209 */ /* 0x002fe20007810000 */
[----:B------:R-:W-:Y:S01]  /*26a0*/  UISETP.LT.AND UP0, UPT, URZ, UR7, UPT ;  /* 0x000000073f00728c */ /* 0x000fe2000bf01270 */
[----:B---3--:R-:W-:Y:S01]  /*26b0*/  FSEL R75, R79, -INF , P1 ;  /* 0xff8000004f4b7808 */ /* 0x008fe20000800000 */
[----:B------:R-:W-:Y:S01]  /*26c0*/  UIADD3 UR6, UR13, 0x13240, URZ ;  /* 0x000132400d067890 */ /* 0x000fe2000fffe03f */
[----:B------:R-:W-:Y:S01]  /*26d0*/  FMNMX.FTZ R42, R83, R42, !PT ;  /* 0x0000002a532a7209 */ /* 0x000fe20007810000 */
[----:B------:R-:W-:Y:S01]  /*26e0*/  USEL UR23, URZ, UR7, !UP0 ;  /* 0x000000073f177287 */ /* 0x000fe2000c000000 */
[----:B------:R-:W-:Y:S01]  /*26f0*/  ISETP.GT.AND P1, PT, R57, 0x39, PT ;  /* 0x000000393900780c */ /* 0x000fe20003f24270 */
[----:B------:R-:W1:Y:S01]  /*2700*/  MUFU.TANH R100, R100 ;  /* 0x0000006400647308 */ /* 0x000e620000002400 */
[----:B------:R-:W-:-:S02]  /*2710*/  UPRMT UR6, UR44, 0x654, UR6 ;  /* 0x000006542c067896 */ /* 0x000fc40008000006 */
[----:B------:R-:W-:-:S05]  /*2720*/  UISETP.GE.AND UP0, UPT, UR24, UR23, UPT ;  /* 0x000000171800728c */ /* 0x000fca000bf06270 */
[----:B------:R3:W-:Y:S01]  /*2730*/  MUFU.TANH R90, R43 ;  /* 0x0000002b005a7308 */ /* 0x0007e20000002400 */
[----:B0-----:R-:W-:Y:S01]  /*2740*/  FSEL R71, R98, -INF , P2 ;  /* 0xff80000062477808 */ /* 0x001fe20001000000 */
[----:B------:R-:W-:Y:S01]  /*2750*/  SYNCS.ARRIVE.TRANS64.RED.A1T0 RZ, [UR6], RZ ;  /* 0x000000ffffff79a7 */ /* 0x000fe20008100406 */
[----:B------:R-:W-:-:S05]  /*2760*/  ISETP.GT.AND P2, PT, R57, 0x40, PT ;  /* 0x000000403900780c */ /* 0x000fca0003f44270 */
[----:B------:R-:W0:Y:S01]  /*2770*/  MUFU.TANH R102, R102 ;  /* 0x0000006600667308 */ /* 0x000e220000002400 */
[----:B---3--:R-:W-:Y:S02]  /*2780*/  FMNMX.FTZ R43, R81, R42, !PT ;  /* 0x0000002a512b7209 */ /* 0x008fe40007810000 */
[----:B-1----:R-:W-:Y:S02]  /*2790*/  FSEL R70, R100, -INF , P1 ;  /* 0xff80000064467808 */ /* 0x002fe40000800000 */
[----:B------:R-:W-:Y:S02]  /*27a0*/  FMNMX.FTZ R43, R80, R43, !PT ;  /* 0x0000002b502b7209 */ /* 0x000fe40007810000 */
[----:B------:R-:W-:Y:S01]  /*27b0*/  ISETP.GT.AND P1, PT, R57, 0x41, PT ;  /* 0x000000413900780c */ /* 0x000fe20003f24270 */
[----:B------:R-:W1:Y:S01]  /*27c0*/  MUFU.TANH R104, R104 ;  /* 0x0000006800687308 */ /* 0x000e620000002400 */
[----:B------:R-:W-:-:S04]  /*27d0*/  FMNMX.FTZ R42, R76, R43, !PT ;  /* 0x0000002b4c2a7209 */ /* 0x000fc80007810000 */
[----:B------:R-:W-:-:S03]  /*27e0*/  FMNMX.FTZ R42, R75, R42, !PT ;  /* 0x0000002a4b2a7209 */ /* 0x000fc60007810000 */
[----:B------:R-:W3:Y:S01]  /*27f0*/  MUFU.TANH R105, R105 ;  /* 0x0000006900697308 */ /* 0x000ee20000002400 */
[----:B------:R-:W-:Y:S02]  /*2800*/  FMNMX.FTZ R43, R71, R42, !PT ;  /* 0x0000002a472b7209 */ /* 0x000fe40007810000 */
[----:B0-----:R-:W-:Y:S02]  /*2810*/  FSEL R69, R102, -INF , P2 ;  /* 0xff80000066457808 */ /* 0x001fe40001000000 */
[----:B------:R-:W-:-:S03]  /*2820*/  ISETP.GT.AND P2, PT, R57, 0x48, PT ;  /* 0x000000483900780c */ /* 0x000fc60003f44270 */
[----:B------:R-:W0:Y:S01]  /*2830*/  MUFU.TANH R106, R106 ;  /* 0x0000006a006a7308 */ /* 0x000e220000002400 */
[----:B-1----:R-:W-:Y:S02]  /*2840*/  FSEL R42, R104, -INF , P1 ;  /* 0xff800000682a7808 */ /* 0x002fe40000800000 */
[----:B------:R-:W-:-:S05]  /*2850*/  ISETP.GT.AND P1, PT, R57, 0x49, PT ;  /* 0x000000493900780c */ /* 0x000fca0003f24270 */
[----:B------:R-:W-:Y:S08]  /*2860*/  MUFU.TANH R64, R64 ;  /* 0x0000004000407308 */ /* 0x000ff00000002400 */
[----:B------:R1:W-:Y:S08]  /*2870*/  MUFU.TANH R68, R46 ;  /* 0x0000002e00447308 */ /* 0x0003f00000002400 */
[----:B------:R-:W4:Y:S01]  /*2880*/  MUFU.TANH R65, R65 ;  /* 0x0000004100417308 */ /* 0x000f220000002400 */
[----:B-1----:R-:W-:-:S02]  /*2890*/  FMNMX.FTZ R46, R70, R43, !PT ;  /* 0x0000002b462e7209 */ /* 0x002fc40007810000 */
[----:B---3--:R-:W-:Y:S02]  /*28a0*/  FSEL R43, R105, -INF , P2 ;  /* 0xff800000692b7808 */ /* 0x008fe40001000000 */
[----:B------:R-:W-:-:S03]  /*28b0*/  ISETP.GT.AND P2, PT, R57, 0x50, PT ;  /* 0x000000503900780c */ /* 0x000fc60003f44270 */
[----:B------:R1:W-:Y:S08]  /*28c0*/  MUFU.TANH R92, R47 ;  /* 0x0000002f005c7308 */ /* 0x0003f00000002400 */
[----:B------:R-:W3:Y:S01]  /*28d0*/  MUFU.TANH R66, R66 ;  /* 0x0000004200427308 */ /* 0x000ee20000002400 */
[----:B-1----:R-:W-:Y:S02]  /*28e0*/  FMNMX.FTZ R47, R69, R46, !PT ;  /* 0x0000002e452f7209 */ /* 0x002fe40007810000 */
[----:B0-----:R-:W-:-:S02]  /*28f0*/  FSEL R46, R106, -INF , P1 ;  /* 0xff8000006a2e7808 */ /* 0x001fc40000800000 */
[----:B------:R-:W-:-:S03]  /*2900*/  ISETP.GT.AND P1, PT, R57, 0x51, PT ;  /* 0x000000513900780c */ /* 0x000fc60003f24270 */
[----:B------:R0:W-:Y:S08]  /*2910*/  MUFU.TANH R78, R50 ;  /* 0x00000032004e7308 */ /* 0x0001f00000002400 */
[----:B------:R-:W1:Y:S01]  /*2920*/  MUFU.TANH R67, R67 ;  /* 0x0000004300437308 */ /* 0x000e620000002400 */
[----:B0-----:R-:W-:-:S04]  /*2930*/  FMNMX.FTZ R50, R42, R47, !PT ;  /* 0x0000002f2a327209 */ /* 0x001fc80007810000 */
[----:B------:R-:W-:-:S03]  /*2940*/  FMNMX.FTZ R47, R43, R50, !PT ;  /* 0x000000322b2f7209 */ /* 0x000fc60007810000 */
[----:B------:R0:W5:Y:S01]  /*2950*/  MUFU.TANH R79, R51 ;  /* 0x00000033004f7308 */ /* 0x0001620000002400 */
[----:B------:R-:W-:Y:S02]  /*2960*/  FMNMX.FTZ R77, R46, R47, !PT ;  /* 0x0000002f2e4d7209 */ /* 0x000fe40007810000 */
[----:B----4-:R-:W-:Y:S02]  /*2970*/  FSEL R47, R65, -INF , P1 ;  /* 0xff800000412f7808 */ /* 0x010fe40000800000 */
[----:B------:R-:W-:-:S03]  /*2980*/  ISETP.GT.AND P1, PT, R57, 0x59, PT ;  /* 0x000000593900780c */ /* 0x000fc60003f24270 */
[----:B------:R4:W-:Y:S01]  /*2990*/  MUFU.TANH R95, R55 ;  /* 0x00000037005f7308 */ /* 0x0009e20000002400 */
[----:B0-----:R-:W-:Y:S01]  /*29a0*/  FMUL.FTZ R51, R0, R26 ;  /* 0x0000001a00337220 */ /* 0x001fe20000410000 */
[----:B------:R-:W-:Y:S02]  /*29b0*/  FSEL R26, R64, -INF , P2 ;  /* 0xff800000401a7808 */ /* 0x000fe40001000000 */
[----:B------:R-:W-:Y:S02]  /*29c0*/  ISETP.GT.AND P2, PT, R57, 0x58, PT ;  /* 0x000000583900780c */ /* 0x000fe40003f44270 */
[----:B------:R-:W-:Y:S02]  /*29d0*/  FMNMX.FTZ R64, R26, R77, !PT ;  /* 0x0000004d1a407209 */ /* 0x000fe40007810000 */
[----:B---3--:R-:W-:Y:S01]  /*29e0*/  FSEL R50, R66, -INF , P2 ;  /* 0xff80000042327808 */ /* 0x008fe20001000000 */
[----:B------:R0:W3:Y:S01]  /*29f0*/  MUFU.TANH R94, R54 ;  /* 0x00000036005e7308 */ /* 0x0000e20000002400 */
[----:B----4-:R-:W-:-:S02]  /*2a00*/  FMNMX.FTZ R55, R47, R64, !PT ;  /* 0x000000402f377209 */ /* 0x010fc40007810000 */
[----:B------:R-:W-:Y:S02]  /*2a10*/  ISETP.GT.AND P2, PT, R57, 0x60, PT ;  /* 0x000000603900780c */ /* 0x000fe40003f44270 */
[----:B------:R-:W-:Y:S01]  /*2a20*/  FMNMX.FTZ R64, R50, R55, !PT ;  /* 0x0000003732407209 */ /* 0x000fe20007810000 */
[----:B------:R-:W-:Y:S01]  /*2a30*/  FMUL.FTZ R55, R0, R30 ;  /* 0x0000001e00377220 */ /* 0x000fe20000410000 */
[----:B------:R-:W-:Y:S01]  /*2a40*/  FSEL R30, R88, -INF , P2 ;  /* 0xff800000581e7808 */ /* 0x000fe20001000000 */
[----:B------:R4:W2:Y:S01]  /*2a50*/  MUFU.TANH R96, R51 ;  /* 0x0000003300607308 */ /* 0x0008a20000002400 */
[C---:B0-----:R-:W-:Y:S01]  /*2a60*/  FMUL.FTZ R54, R0.reuse, R27 ;  /* 0x0000001b00367220 */ /* 0x041fe20000410000 */
[----:B-1----:R-:W-:Y:S02]  /*2a70*/  FSEL R27, R67, -INF , P1 ;  /* 0xff800000431b7808 */ /* 0x002fe40000800000 */
[----:B------:R-:W-:Y:S02]  /*2a80*/  ISETP.GT.AND P1, PT, R57, 0x61, PT ;  /* 0x000000613900780c */ /* 0x000fe40003f24270 */
[----:B------:R-:W-:Y:S01]  /*2a90*/  FMNMX.FTZ R65, R27, R64, !PT ;  /* 0x000000401b417209 */ /* 0x000fe20007810000 */
[----:B------:R-:W-:Y:S01]  /*2aa0*/  FMUL.FTZ R64, R0, R31 ;  /* 0x0000001f00407220 */ /* 0x000fe20000410000 */
[----:B------:R-:W-:Y:S01]  /*2ab0*/  ISETP.GT.AND P2, PT, R57, 0x68, PT ;  /* 0x000000683900780c */ /* 0x000fe20003f44270 */
[----:B------:R0:W1:Y:S01]  /*2ac0*/  MUFU.TANH R77, R54 ;  /* 0x00000036004d7308 */ /* 0x0000620000002400 */
[----:B----4-:R-:W-:-:S02]  /*2ad0*/  FSEL R51, R90, -INF , P1 ;  /* 0xff8000005a337808 */ /* 0x010fc40000800000 */
[----:B------:R-:W-:Y:S02]  /*2ae0*/  FMNMX.FTZ R66, R30, R65, !PT ;  /* 0x000000411e427209 */ /* 0x000fe40007810000 */
[----:B------:R-:W-:Y:S02]  /*2af0*/  ISETP.GT.AND P1, PT, R57, 0x69, PT ;  /* 0x000000693900780c */ /* 0x000fe40003f24270 */
[----:B------:R-:W-:Y:S01]  /*2b00*/  FMNMX.FTZ R65, R51, R66, !PT ;  /* 0x0000004233417209 */ /* 0x000fe20007810000 */
[----:B------:R4:W1:Y:S01]  /*2b10*/  MUFU.TANH R88, R55 ;  /* 0x0000003700587308 */ /* 0x0008620000002400 */
[----:B0-----:R-:W-:Y:S01]  /*2b20*/  FSEL R54, R68, -INF , P2 ;  /* 0xff80000044367808 */ /* 0x001fe20001000000 */
[----:B------:R-:W-:Y:S01]  /*2b30*/  FMUL.FTZ R68, R0, R38 ;  /* 0x0000002600447220 */ /* 0x000fe20000410000 */
[----:B------:R-:W-:Y:S02]  /*2b40*/  ISETP.GT.AND P2, PT, R57, 0x70, PT ;  /* 0x000000703900780c */ /* 0x000fe40003f44270 */
[----:B------:R-:W-:-:S02]  /*2b50*/  FSEL R31, R92, -INF , P1 ;  /* 0xff8000005c1f7808 */ /* 0x000fc40000800000 */
[----:B------:R-:W-:Y:S01]  /*2b60*/  FMNMX.FTZ R66, R54, R65, !PT ;  /* 0x0000004136427209 */ /* 0x000fe20007810000 */
[----:B------:R-:W-:Y:S01]  /*2b70*/  FMUL.FTZ R65, R0, R34 ;  /* 0x0000002200417220 */ /* 0x000fe20000410000 */
[----:B------:R-:W-:Y:S01]  /*2b80*/  ISETP.GT.AND P1, PT, R57, 0x71, PT ;  /* 0x000000713900780c */ /* 0x000fe20003f24270 */
[----:B------:R3:W0:Y:S01]  /*2b90*/  MUFU.TANH R90, R64 ;  /* 0x00000040005a7308 */ /* 0x0006220000002400 */
[----:B----4-:R-:W-:Y:S02]  /*2ba0*/  FSEL R55, R78, -INF , P2 ;  /* 0xff8000004e377808 */ /* 0x010fe40001000000 */
[----:B------:R-:W-:Y:S02]  /*2bb0*/  FMNMX.FTZ R66, R31, R66, !PT ;  /* 0x000000421f427209 */ /* 0x000fe40007810000 */
[----:B------:R-:W-:Y:S02]  /*2bc0*/  ISETP.GT.AND P2, PT, R57, 0x78, PT ;  /* 0x000000783900780c */ /* 0x000fe40003f44270 */
[----:B-----5:R-:W-:Y:S01]  /*2bd0*/  FSEL R34, R79, -INF , P1 ;  /* 0xff8000004f227808 */ /* 0x020fe20000800000 */
[----:B------:R2:W4:Y:S01]  /*2be0*/  MUFU.TANH R92, R65 ;  /* 0x00000041005c7308 */ /* 0x0005220000002400 */
[----:B------:R-:W-:Y:S01]  /*2bf0*/  FMNMX.FTZ R67, R55, R66, !PT ;  /* 0x0000004237437209 */ /* 0x000fe20007810000 */
[----:B------:R-:W-:Y:S01]  /*2c00*/  FMUL.FTZ R66, R0, R35 ;  /* 0x0000002300427220 */ /* 0x000fe20000410000 */
[----:B------:R-:W-:-:S02]  /*2c10*/  ISETP.GT.AND P1, PT, R57, 0x79, PT ;  /* 0x000000793900780c */ /* 0x000fc40003f24270 */
[----:B---3--:R-:W-:Y:S02]  /*2c20*/  FSEL R64, R94, -INF , P2 ;  /* 0xff8000005e407808 */ /* 0x008fe40001000000 */
[----:B------:R-:W-:Y:S01]  /*2c30*/  FMNMX.FTZ R67, R34, R67, !PT ;  /* 0x0000004322437209 */ /* 0x000fe20007810000 */
[----:B------:R3:W5:Y:S01]  /*2c40*/  MUFU.TANH R94, R66 ;  /* 0x00000042005e7308 */ /* 0x0007620000002400 */
[----:B------:R-:W-:Y:S02]  /*2c50*/  ISETP.GT.AND P2, PT, R57, 0x80, PT ;  /* 0x000000803900780c */ /* 0x000fe40003f44270 */
[----:B------:R-:W-:Y:S02]  /*2c60*/  FSEL R35, R95, -INF , P1 ;  /* 0xff8000005f237808 */ /* 0x000fe40000800000 */
[----:B------:R-:W-:Y:S02]  /*2c70*/  FMNMX.FTZ R78, R64, R67, !PT ;  /* 0x00000043404e7209 */ /* 0x000fe40007810000 */
[----:B------:R-:W-:Y:S01]  /*2c80*/  ISETP.GT.AND P1, PT, R57, 0x81, PT ;  /* 0x000000813900780c */ /* 0x000fe20003f24270 */
[----:B------:R-:W-:Y:S01]  /*2c90*/  MUFU.TANH R3, R3 ;  /* 0x0000000300037308 */ /* 0x000fe20000002400 */
[----:B--2---:R-:W-:-:S02]  /*2ca0*/  FSEL R65, R96, -INF , P2 ;  /* 0xff80000060417808 */ /* 0x004fc40001000000 */
[----:B------:R-:W-:Y:S02]  /*2cb0*/  FMNMX.FTZ R78, R35, R78, !PT ;  /* 0x0000004e234e7209 */ /* 0x000fe40007810000 */
[----:B------:R-:W-:Y:S02]  /*2cc0*/  ISETP.GT.AND P2, PT, R57, 0x88, PT ;  /* 0x000000883900780c */ /* 0x000fe40003f44270 */
[----:B-1----:R-:W-:Y:S01]  /*2cd0*/  FSEL R38, R77, -INF , P1 ;  /* 0xff8000004d267808 */ /* 0x002fe20000800000 */
[C---:B------:R-:W-:Y:S01]  /*2ce0*/  FMUL.FTZ R77, R0.reuse, R39 ;  /* 0x00000027004d7220 */ /* 0x040fe20000410000 */
[----:B------:R-:W-:Y:S01]  /*2cf0*/  FMNMX.FTZ R79, R65, R78, !PT ;  /* 0x0000004e414f7209 */ /* 0x000fe20007810000 */
[----:B------:R1:W2:Y:S01]  /*2d00*/  MUFU.TANH R96, R68 ;  /* 0x0000004400607308 */ /* 0x0002a20000002400 */
[----:B------:R-:W-:Y:S01]  /*2d10*/  ISETP.GT.AND P1, PT, R57, 0x89, PT ;  /* 0x000000893900780c */ /* 0x000fe20003f24270 */
[----:B------:R-:W-:Y:S01]  /*2d20*/  FMUL.FTZ R78, R0, R45 ;  /* 0x0000002d004e7220 */ /* 0x000fe20000410000 */
[----:B------:R-:W-:-:S02]  /*2d30*/  FSEL R67, R88, -INF , P2 ;  /* 0xff80000058437808 */ /* 0x000fc40001000000 */
[----:B---3--:R-:W-:Y:S01]  /*2d40*/  FMNMX.FTZ R66, R38, R79, !PT ;  /* 0x0000004f26427209 */ /* 0x008fe20007810000 */
[----:B------:R-:W-:Y:S01]  /*2d50*/  FMUL.FTZ R79, R0, R44 ;  /* 0x0000002c004f7220 */ /* 0x000fe20000410000 */
[----:B------:R-:W-:Y:S01]  /*2d60*/  ISETP.GT.AND P2, PT, R57, 0x90, PT ;  /* 0x000000903900780c */ /* 0x000fe20003f44270 */
[----:B------:R-:W3:Y:S01]  /*2d70*/  MUFU.TANH R77, R77 ;  /* 0x0000004d004d7308 */ /* 0x000ee20000002400 */
[----:B0-----:R-:W-:Y:S02]  /*2d80*/  FSEL R39, R90, -INF , P1 ;  /* 0xff8000005a277808 */ /* 0x001fe40000800000 */
[----:B-1----:R-:W-:Y:S02]  /*2d90*/  FMNMX.FTZ R68, R67, R66, !PT ;  /* 0x0000004243447209 */ /* 0x002fe40007810000 */
[----:B------:R-:W-:Y:S02]  /*2da0*/  ISETP.GT.AND P1, PT, R57, 0x91, PT ;  /* 0x000000913900780c */ /* 0x000fe40003f24270 */
[----:B----4-:R-:W-:Y:S01]  /*2db0*/  FSEL R66, R92, -INF , P2 ;  /* 0xff8000005c427808 */ /* 0x010fe20001000000 */
[----:B------:R-:W0:Y:S01]  /*2dc0*/  MUFU.TANH R5, R5 ;  /* 0x0000000500057308 */ /* 0x000e220000002400 */
[----:B------:R-:W-:Y:S01]  /*2dd0*/  FMNMX.FTZ R95, R39, R68, !PT ;  /* 0x00000044275f7209 */ /* 0x000fe20007810000 */
[----:B------:R-:W-:Y:S01]  /*2de0*/  VIADD R92, R84, -UR12 ;  /* 0x8000000c545c7c36 */ /* 0x000fe20008000000 */
[----:B------:R-:W-:-:S02]  /*2df0*/  ISETP.GT.AND P2, PT, R57, 0x98, PT ;  /* 0x000000983900780c */ /* 0x000fc40003f44270 */
[----:B-----5:R-:W-:Y:S02]  /*2e00*/  FSEL R44, R94, -INF , P1 ;  /* 0xff8000005e2c7808 */ /* 0x020fe40000800000 */
[----:B------:R-:W-:Y:S01]  /*2e10*/  FMNMX.FTZ R95, R66, R95, !PT ;  /* 0x0000005f425f7209 */ /* 0x000fe20007810000 */
[----:B------:R-:W1:Y:S01]  /*2e20*/  MUFU.TANH R6, R6 ;  /* 0x0000000600067308 */ /* 0x000e620000002400 */
[----:B------:R-:W-:Y:S02]  /*2e30*/  ISETP.GT.AND P1, PT, R57, 0x99, PT ;  /* 0x000000993900780c */ /* 0x000fe40003f24270 */
[----:B--2---:R-:W-:Y:S02]  /*2e40*/  FSEL R45, R96, -INF , P2 ;  /* 0xff800000602d7808 */ /* 0x004fe40001000000 */
[----:B------:R-:W-:Y:S02]  /*2e50*/  FMNMX.FTZ R88, R44, R95, !PT ;  /* 0x0000005f2c587209 */ /* 0x000fe40007810000 */
[----:B---3--:R-:W-:Y:S01]  /*2e60*/  FSEL R68, R77, -INF , P1 ;  /* 0xff8000004d447808 */ /* 0x008fe20000800000 */
[C---:B------:R-:W-:Y:S01]  /*2e70*/  FMUL.FTZ R77, R0.reuse, R48 ;  /* 0x00000030004d7220 */ /* 0x040fe20000410000 */
[----:B------:R-:W-:Y:S01]  /*2e80*/  FMNMX.FTZ R57, R45, R88, !PT ;  /* 0x000000582d397209 */ /* 0x000fe20007810000 */
[C---:B------:R-:W-:Y:S01]  /*2e90*/  FMUL.FTZ R48, R0.reuse, R49 ;  /* 0x0000003100307220 */ /* 0x040fe20000410000 */
[C---:B------:R-:W-:Y:S01]  /*2ea0*/  FMUL.FTZ R49, R0.reuse, R52 ;  /* 0x0000003400317220 */ /* 0x040fe20000410000 */
[----:B------:R-:W-:Y:S01]  /*2eb0*/  FMUL.FTZ R52, R0, R53 ;  /* 0x0000003500347220 */ /* 0x000fe20000410000 */
[----:B------:R-:W-:Y:S01]  /*2ec0*/  FMNMX.FTZ R57, R68, R57, !PT ;  /* 0x0000003944397209 */ /* 0x000fe20007810000 */
[C---:B------:R-:W-:Y:S01]  /*2ed0*/  FMUL.FTZ R53, R0.reuse, R24 ;  /* 0x0000001800357220 */ /* 0x040fe20000410000 */
[C---:B------:R-:W-:Y:S01]  /*2ee0*/  FMUL.FTZ R24, R0.reuse, R25 ;  /* 0x0000001900187220 */ /* 0x040fe20000410000 */
[C---:B------:R-:W-:Y:S01]  /*2ef0*/  FMUL.FTZ R25, R0.reuse, R29 ;  /* 0x0000001d00197220 */ /* 0x040fe20000410000 */
[C---:B------:R-:W-:Y:S01]  /*2f00*/  FMUL.FTZ R29, R0.reuse, R32 ;  /* 0x00000020001d7220 */ /* 0x040fe20000410000 */
[----:B------:R-:W2:Y:S01]  /*2f10*/  SHFL.BFLY PT, R88, R57, 0x2, 0x1f ;  /* 0x0c401f0039587f89 */ /* 0x000ea200000e0000 */
[C---:B------:R-:W-:Y:S01]  /*2f20*/  FMUL.FTZ R32, R0.reuse, R33 ;  /* 0x0000002100207220 */ /* 0x040fe20000410000 */
[----:B------:R-:W-:Y:S01]  /*2f30*/  FMUL.FTZ R33, R0, R36 ;  /* 0x0000002400217220 */ /* 0x000fe20000410000 */
[----:B------:R-:W-:Y:S01]  /*2f40*/  IMAD.U32 R36, RZ, RZ, UR20 ;  /* 0x00000014ff247e24 */ /* 0x000fe2000f8e00ff */
[----:B------:R-:W3:Y:S01]  /*2f50*/  MUFU.TANH R7, R7 ;  /* 0x0000000700077308 */ /* 0x000ee20000002400 */
[----:B------:R-:W-:-:S04]  /*2f60*/  VIADDMNMX R92, R82, R92, R85, PT ;  /* 0x0000005c525c7246 */ /* 0x000fc80003800155 */
[C---:B------:R-:W-:Y:S02]  /*2f70*/  ISETP.GT.AND P2, PT, R92.reuse, 0x1, PT ;  /* 0x000000015c00780c */ /* 0x040fe40003f44270 */
[----:B------:R-:W-:Y:S01]  /*2f80*/  ISETP.GT.AND P3, PT, R92, 0x8, PT ;  /* 0x000000085c00780c */ /* 0x000fe20003f64270 */
[----:B------:R-:W4:Y:S01]  /*2f90*/  MUFU.TANH R8, R8 ;  /* 0x0000000800087308 */ /* 0x000f220000002400 */
[----:B0-----:R-:W-:Y:S02]  /*2fa0*/  FSEL R84, R5, -INF , P2 ;  /* 0xff80000005547808 */ /* 0x001fe40001000000 */
[----:B-1----:R-:W-:Y:S02]  /*2fb0*/  FSEL R6, R6, -INF , P3 ;  /* 0xff80000006067808 */ /* 0x002fe40001800000 */
[----:B------:R-:W-:-:S03]  /*2fc0*/  ISETP.GT.AND P2, PT, R92, 0x10, PT ;  /* 0x000000105c00780c */ /* 0x000fc60003f44270 */
[----:B------:R-:W0:Y:S01]  /*2fd0*/  MUFU.TANH R9, R9 ;  /* 0x0000000900097308 */ /* 0x000e220000002400 */
[----:B--2---:R-:W-:-:S07]  /*2fe0*/  FMNMX.FTZ R88, R57, R88, !PT ;  /* 0x0000005839587209 */ /* 0x004fce0007810000 */
[----:B------:R-:W1:Y:S01]  /*2ff0*/  MUFU.TANH R10, R10 ;  /* 0x0000000a000a7308 */ /* 0x000e620000002400 */
[----:B------:R-:W2:Y:S07]  /*3000*/  SHFL.BFLY PT, R57, R88, 0x1, 0x1f ;  /* 0x0c201f0058397f89 */ /* 0x000eae00000e0000 */
[----:B------:R-:W5:Y:S08]  /*3010*/  MUFU.TANH R11, R11 ;  /* 0x0000000b000b7308 */ /* 0x000f700000002400 */
[----:B------:R-:W5:Y:S08]  /*3020*/  MUFU.TANH R12, R12 ;  /* 0x0000000c000c7308 */ /* 0x000f700000002400 */
[----:B------:R-:W5:Y:S01]  /*3030*/  MUFU.TANH R13, R13 ;  /* 0x0000000d000d7308 */ /* 0x000f620000002400 */
[----:B--2---:R-:W-:-:S04]  /*3040*/  FMNMX.FTZ R57, R88, R57, !PT ;  /* 0x0000003958397209 */ /* 0x004fc80007810000 */
[C---:B------:R-:W-:Y:S01]  /*3050*/  FSETP.NEU.FTZ.AND P1, PT, R57.reuse, -INF , PT ;  /* 0xff8000003900780b */ /* 0x040fe20003f3d000 */
[----:B------:R-:W-:-:S02]  /*3060*/  FFMA.FTZ R36, R57, R36, -8 ;  /* 0xc100000039247423 */ /* 0x000fc40000010024 */
[----:B------:R-:W2:Y:S03]  /*3070*/  MUFU.TANH R14, R14 ;  /* 0x0000000e000e7308 */ /* 0x000ea60000002400 */
[----:B------:R-:W-:Y:S02]  /*3080*/  FSEL R36, R36, RZ, P1 ;  /* 0x000000ff24247208 */ /* 0x000fe40000800000 */
[----:B------:R-:W-:-:S03]  /*3090*/  ISETP.GT.AND P1, PT, R92, RZ, PT ;  /* 0x000000ff5c00720c */ /* 0x000fc60003f24270 */
[--C-:B------:R-:W-:Y:S01]  /*30a0*/  FFMA.FTZ R95, R93, UR20, -R36.reuse ;  /* 0x000000145d5f7c23 */ /* 0x100fe20008010824 */
[----:B------:R-:W-:Y:S01]  /*30b0*/  FSEL R3, R3, -INF , P1 ;  /* 0xff80000003037808 */ /* 0x000fe20000800000 */
[----:B------:R-:W2:Y:S01]  /*30c0*/  MUFU.TANH R15, R15 ;  /* 0x0000000f000f7308 */ /* 0x000ea20000002400 */
[----:B------:R-:W-:Y:S01]  /*30d0*/  ISETP.GT.AND P1, PT, R92, 0x9, PT ;  /* 0x000000095c00780c */ /* 0x000fe20003f24270 */
[--C-:B------:R-:W-:Y:S01]  /*30e0*/  FFMA.FTZ R96, R81, UR20, -R36.reuse ;  /* 0x0000001451607c23 */ /* 0x100fe20008010824 */
[----:B------:R-:W-:Y:S01]  /*30f0*/  FMNMX.FTZ R85, R3, R84, !PT ;  /* 0x0000005403557209 */ /* 0x000fe20007810000 */
[--C-:B------:R-:W-:Y:S01]  /*3100*/  FFMA.FTZ R88, R97, UR20, -R36.reuse ;  /* 0x0000001461587c23 */ /* 0x100fe20008010824 */
[----:B---3--:R-:W-:Y:S01]  /*3110*/  FSEL R7, R7, -INF , P1 ;  /* 0xff80000007077808 */ /* 0x008fe20000800000 */
[--C-:B------:R-:W-:Y:S01]  /*3120*/  FFMA.FTZ R90, R99, UR20, -R36.reuse ;  /* 0x00000014635a7c23 */ /* 0x100fe20008010824 */
[----:B------:R-:W-:Y:S01]  /*3130*/  FMNMX.FTZ R94, R6, R85, !PT ;  /* 0x00000055065e7209 */ /* 0x000fe20007810000 */
[----:B------:R-:W3:Y:S01]  /*3140*/  MUFU.TANH R20, R20 ;  /* 0x0000001400147308 */ /* 0x000ee20000002400 */
[----:B------:R-:W-:Y:S01]  /*3150*/  ISETP.GT.AND P1, PT, R92, 0x11, PT ;  /* 0x000000115c00780c */ /* 0x000fe20003f24270 */
[--C-:B------:R-:W-:Y:S01]  /*3160*/  FFMA.FTZ R89, R89, UR20, -R36.reuse ;  /* 0x0000001459597c23 */ /* 0x100fe20008010824 */
[----:B----4-:R-:W-:Y:S01]  /*3170*/  FSEL R85, R8, -INF , P2 ;  /* 0xff80000008557808 */ /* 0x010fe20001000000 */
[--C-:B------:R-:W-:Y:S01]  /*3180*/  FFMA.FTZ R64, R64, UR20, -R36.reuse ;  /* 0x0000001440407c23 */ /* 0x100fe20008010824 */
[----:B------:R-:W-:Y:S01]  /*3190*/  FMNMX.FTZ R94, R7, R94, !PT ;  /* 0x0000005e075e7209 */ /* 0x000fe20007810000 */
[--C-:B------:R-:W-:Y:S01]  /*31a0*/  FFMA.FTZ R91, R91, UR20, -R36.reuse ;  /* 0x000000145b5b7c23 */ /* 0x100fe20008010824 */
[----:B------:R-:W-:Y:S01]  /*31b0*/  ISETP.GT.AND P2, PT, R92, 0x18, PT ;  /* 0x000000185c00780c */ /* 0x000fe20003f44270 */
[----:B------:R4:W-:Y:S01]  /*31c0*/  MUFU.EX2 R8, R95 ;  /* 0x0000005f00087308 */ /* 0x0009e20000000800 */
[----:B0-----:R-:W-:Y:S01]  /*31d0*/  FSEL R9, R9, -INF , P1 ;  /* 0xff80000009097808 */ /* 0x001fe20000800000 */
[--C-:B------:R-:W-:Y:S01]  /*31e0*/  FFMA.FTZ R54, R54, UR20, -R36.reuse ;  /* 0x0000001436367c23 */ /* 0x100fe20008010824 */
[----:B------:R-:W-:Y:S01]  /*31f0*/  FMNMX.FTZ R94, R85, R94, !PT ;  /* 0x0000005e555e7209 */ /* 0x000fe20007810000 */
[--C-:B------:R-:W-:Y:S01]  /*3200*/  FFMA.FTZ R82, R103, UR20, -R36.reuse ;  /* 0x0000001467527c23 */ /* 0x100fe20008010824 */
[----:B------:R-:W-:Y:S01]  /*3210*/  ISETP.GT.AND P1, PT, R92, 0x19, PT ;  /* 0x000000195c00780c */ /* 0x000fe20003f24270 */
[--C-:B------:R-:W-:Y:S01]  /*3220*/  FFMA.FTZ R101, R101, UR20, -R36.reuse ;  /* 0x0000001465657c23 */ /* 0x100fe20008010824 */
[----:B-1----:R-:W-:Y:S01]  /*3230*/  FSEL R10, R10, -INF , P2 ;  /* 0xff8000000a0a7808 */ /* 0x002fe20001000000 */
[----:B------:R-:W0:Y:S01]  /*3240*/  MUFU.TANH R21, R21 ;  /* 0x0000001500157308 */ /* 0x000e220000002400 */
[----:B------:R-:W-:Y:S01]  /*3250*/  FMNMX.FTZ R93, R9, R94, !PT ;  /* 0x0000005e095d7209 */ /* 0x000fe20007810000 */
[--C-:B----4-:R-:W-:Y:S01]  /*3260*/  FFMA.FTZ R95, R86, UR20, -R36.reuse ;  /* 0x00000014565f7c23 */ /* 0x110fe20008010824 */
[----:B------:R-:W-:Y:S01]  /*3270*/  ISETP.GT.AND P2, PT, R92, 0x20, PT ;  /* 0x000000205c00780c */ /* 0x000fe20003f44270 */
[--C-:B------:R-:W-:Y:S01]  /*3280*/  FFMA.FTZ R87, R87, UR20, -R36.reuse ;  /* 0x0000001457577c23 */ /* 0x100fe20008010824 */
[----:B-----5:R-:W-:Y:S01]  /*3290*/  FSEL R11, R11, -INF , P1 ;  /* 0xff8000000b0b7808 */ /* 0x020fe20000800000 */
        /* <DEDUP_REMOVED lines=14> */
[--C-:B------:R-:W-:Y:S01]  /*3380*/  FFMA.FTZ R31, R31, UR20, -R36.reuse ;  /* 0x000000141f1f7c23 */ /* 0x100fe20008010824 */
[----:B------:R-:W-:Y:S01]  /*3390*/  ISETP.GT.AND P1, PT, R92, 0x29, PT ;  /* 0x000000295c00780c */ /* 0x000fe20003f24270 */
[--C-:B------:R-:W-:Y:S01]  /*33a0*/  FFMA.FTZ R34, R34, UR20, -R36.reuse ;  /* 0x0000001422227c23 */ /* 0x100fe20008010824 */
[----:B--2---:R-:W-:Y:S01]  /*33b0*/  FSEL R14, R14, -INF , P2 ;  /* 0xff8000000e0e7808 */ /* 0x004fe20001000000 */
[----:B------:R-:W2:Y:S01]  /*33c0*/  MUFU.TANH R56, R56 ;  /* 0x0000003800387308 */ /* 0x000ea20000002400 */
[----:B------:R-:W-:Y:S01]  /*33d0*/  FMNMX.FTZ R93, R13, R94, !PT ;  /* 0x0000005e0d5d7209 */ /* 0x000fe20007810000 */
[--C-:B------:R-:W-:Y:S01]  /*33e0*/  FFMA.FTZ R38, R38, UR20, -R36.reuse ;  /* 0x0000001426267c23 */ /* 0x100fe20008010824 */
[----:B------:R-:W-:Y:S01]  /*33f0*/  ISETP.GT.AND P2, PT, R92, 0x30, PT ;  /* 0x000000305c00780c */ /* 0x000fe20003f44270 */
[--C-:B------:R-:W-:Y:S01]  /*3400*/  FFMA.FTZ R44, R44, UR20, -R36.reuse ;  /* 0x000000142c2c7c23 */ /* 0x100fe20008010824 */
[----:B------:R-:W-:Y:S01]  /*3410*/  FSEL R15, R15, -INF , P1 ;  /* 0xff8000000f0f7808 */ /* 0x000fe20000800000 */
[--C-:B------:R-:W-:Y:S01]  /*3420*/  FFMA.FTZ R45, R45, UR20, -R36.reuse ;  /* 0x000000142d2d7c23 */ /* 0x100fe20008010824 */
[----:B------:R-:W-:Y:S01]  /*3430*/  FMNMX.FTZ R94, R14, R93, !PT ;  /* 0x0000005d0e5e7209 */ /* 0x000fe20007810000 */
[----:B------:R-:W5:Y:S01]  /*3440*/  MUFU.TANH R74, R74 ;  /* 0x0000004a004a7308 */ /* 0x000f620000002400 */
[----:B------:R-:W-:Y:S01]  /*3450*/  ISETP.GT.AND P1, PT, R92, 0x31, PT ;  /* 0x000000315c00780c */ /* 0x000fe20003f24270 */
[----:B------:R-:W-:Y:S01]  /*3460*/  FFMA.FTZ R93, R80, UR20, -R36 ;  /* 0x00000014505d7c23 */ /* 0x000fe20008010824 */
[----:B---3--:R-:W-:-:S02]  /*3470*/  FSEL R81, R20, -INF , P2 ;  /* 0xff80000014517808 */ /* 0x008fc40001000000 */
[----:B------:R-:W-:Y:S02]  /*3480*/  FMNMX.FTZ R94, R15, R94, !PT ;  /* 0x0000005e0f5e7209 */ /* 0x000fe40007810000 */
[C---:B------:R-:W-:Y:S01]  /*3490*/  ISETP.GT.AND P2, PT, R92.reuse, 0x38, PT ;  /* 0x000000385c00780c */ /* 0x040fe20003f44270 */
[----:B------:R-:W3:Y:S01]  /*34a0*/  MUFU.TANH R58, R58 ;  /* 0x0000003a003a7308 */ /* 0x000ee20000002400 */
[----:B0-----:R-:W-:Y:S02]  /*34b0*/  FSEL R21, R21, -INF , P1 ;  /* 0xff80000015157808 */ /* 0x001fe40000800000 */
[----:B------:R-:W-:Y:S02]  /*34c0*/  FMNMX.FTZ R94, R81, R94, !PT ;  /* 0x0000005e515e7209 */ /* 0x000fe40007810000 */
[----:B------:R-:W-:Y:S02]  /*34d0*/  ISETP.GT.AND P1, PT, R92, 0x39, PT ;  /* 0x000000395c00780c */ /* 0x000fe40003f24270 */
[----:B-1----:R-:W-:Y:S01]  /*34e0*/  FSEL R72, R72, -INF , P2 ;  /* 0xff80000048487808 */ /* 0x002fe20001000000 */
[----:B------:R0:W-:Y:S01]  /*34f0*/  MUFU.EX2 R12, R95 ;  /* 0x0000005f000c7308 */ /* 0x0001e20000000800 */
[----:B------:R-:W-:-:S02]  /*3500*/  ISETP.GT.AND P2, PT, R92, 0x40, PT ;  /* 0x000000405c00780c */ /* 0x000fc40003f44270 */
[----:B----4-:R-:W-:Y:S02]  /*3510*/  FSEL R73, R73, -INF , P1 ;  /* 0xff80000049497808 */ /* 0x010fe40000800000 */
[----:B------:R-:W-:Y:S02]  /*3520*/  ISETP.GT.AND P1, PT, R92, 0x41, PT ;  /* 0x000000415c00780c */ /* 0x000fe40003f24270 */
[----:B--2---:R-:W-:Y:S01]  /*3530*/  FSEL R80, R56, -INF , P2 ;  /* 0xff80000038507808 */ /* 0x004fe20001000000 */
[----:B------:R-:W1:Y:S01]  /*3540*/  MUFU.TANH R59, R59 ;  /* 0x0000003b003b7308 */ /* 0x000e620000002400 */
[----:B0-----:R-:W-:Y:S02]  /*3550*/  FMNMX.FTZ R95, R21, R94, !PT ;  /* 0x0000005e155f7209 */ /* 0x001fe40007810000 */
[----:B------:R-:W-:Y:S02]  /*3560*/  ISETP.GT.AND P2, PT, R92, 0x48, PT ;  /* 0x000000485c00780c */ /* 0x000fe40003f44270 */
[----:B------:R-:W-:-:S02]  /*3570*/  FMNMX.FTZ R94, R72, R95, !PT ;  /* 0x0000005f485e7209 */ /* 0x000fc40007810000 */
[----:B-----5:R-:W-:Y:S01]  /*3580*/  FSEL R74, R74, -INF , P1 ;  /* 0xff8000004a4a7808 */ /* 0x020fe20000800000 */
[----:B------:R-:W0:Y:S01]  /*3590*/  MUFU.TANH R60, R60 ;  /* 0x0000003c003c7308 */ /* 0x000e220000002400 */
[----:B------:R-:W-:Y:S01]  /*35a0*/  FMNMX.FTZ R95, R73, R94, !PT ;  /* 0x0000005e495f7209 */ /* 0x000fe20007810000 */
[----:B------:R-:W-:Y:S01]  /*35b0*/  FFMA.FTZ R94, R71, UR20, -R36 ;  /* 0x00000014475e7c23 */ /* 0x000fe20008010824 */
[----:B------:R-:W-:Y:S02]  /*35c0*/  ISETP.GT.AND P1, PT, R92, 0x49, PT ;  /* 0x000000495c00780c */ /* 0x000fe40003f24270 */
[----:B------:R-:W-:Y:S02]  /*35d0*/  FMNMX.FTZ R95, R80, R95, !PT ;  /* 0x0000005f505f7209 */ /* 0x000fe40007810000 */
[----:B---3--:R-:W-:Y:S01]  /*35e0*/  FSEL R58, R58, -INF , P2 ;  /* 0xff8000003a3a7808 */ /* 0x008fe20001000000 */
[----:B------:R-:W2:Y:S01]  /*35f0*/  MUFU.TANH R61, R61 ;  /* 0x0000003d003d7308 */ /* 0x000ea20000002400 */
[----:B------:R-:W-:-:S02]  /*3600*/  FMNMX.FTZ R95, R74, R95, !PT ;  /* 0x0000005f4a5f7209 */ /* 0x000fc40007810000 */
[----:B------:R-:W-:Y:S02]  /*3610*/  ISETP.GT.AND P2, PT, R92, 0x50, PT ;  /* 0x000000505c00780c */ /* 0x000fe40003f44270 */
[----:B-1----:R-:W-:Y:S02]  /*3620*/  FSEL R59, R59, -INF , P1 ;  /* 0xff8000003b3b7808 */ /* 0x002fe40000800000 */
[----:B------:R-:W-:Y:S01]  /*3630*/  FMNMX.FTZ R56, R58, R95, !PT ;  /* 0x0000005f3a387209 */ /* 0x000fe20007810000 */
[----:B------:R-:W1:Y:S01]  /*3640*/  MUFU.TANH R62, R62 ;  /* 0x0000003e003e7308 */ /* 0x000e620000002400 */
[----:B------:R-:W-:Y:S01]  /*3650*/  ISETP.GT.AND P1, PT, R92, 0x51, PT ;  /* 0x000000515c00780c */ /* 0x000fe20003f24270 */
[--C-:B------:R-:W-:Y:S01]  /*3660*/  FFMA.FTZ R95, R70, UR20, -R36.reuse ;  /* 0x00000014465f7c23 */ /* 0x100fe20008010824 */
[----:B0-----:R-:W-:Y:S01]  /*3670*/  FSEL R71, R60, -INF , P2 ;  /* 0xff8000003c477808 */ /* 0x001fe20001000000 */
[----:B------:R-:W-:Y:S01]  /*3680*/  FFMA.FTZ R70, R69, UR20, -R36 ;  /* 0x0000001445467c23 */ /* 0x000fe20008010824 */
[----:B------:R-:W-:-:S02]  /*3690*/  FMNMX.FTZ R56, R59, R56, !PT ;  /* 0x000000383b387209 */ /* 0x000fc40007810000 */
[C---:B------:R-:W-:Y:S01]  /*36a0*/  ISETP.GT.AND P2, PT, R92.reuse, 0x58, PT ;  /* 0x000000585c00780c */ /* 0x040fe20003f44270 */
[----:B------:R-:W0:Y:S01]  /*36b0*/  MUFU.TANH R63, R63 ;  /* 0x0000003f003f7308 */ /* 0x000e220000002400 */
[----:B--2---:R-:W-:Y:S02]  /*36c0*/  FSEL R61, R61, -INF , P1 ;  /* 0xff8000003d3d7808 */ /* 0x004fe40000800000 */
[----:B------:R-:W-:Y:S02]  /*36d0*/  FMNMX.FTZ R56, R71, R56, !PT ;  /* 0x0000003847387209 */ /* 0x000fe40007810000 */
[----:B------:R-:W-:Y:S02]  /*36e0*/  ISETP.GT.AND P1, PT, R92, 0x59, PT ;  /* 0x000000595c00780c */ /* 0x000fe40003f24270 */
[----:B------:R-:W-:Y:S01]  /*36f0*/  FMNMX.FTZ R97, R61, R56, !PT ;  /* 0x000000383d617209 */ /* 0x000fe20007810000 */
[----:B------:R-:W2:Y:S01]  /*3700*/  MUFU.TANH R40, R40 ;  /* 0x0000002800287308 */ /* 0x000ea20000002400 */
[----:B-1----:R-:W-:-:S02]  /*3710*/  FSEL R62, R62, -INF , P2 ;  /* 0xff8000003e3e7808 */ /* 0x002fc40001000000 */
[----:B------:R-:W-:Y:S02]  /*3720*/  ISETP.GT.AND P2, PT, R92, 0x60, PT ;  /* 0x000000605c00780c */ /* 0x000fe40003f44270 */
[----:B------:R-:W-:Y:S01]  /*3730*/  FMNMX.FTZ R56, R62, R97, !PT ;  /* 0x000000613e387209 */ /* 0x000fe20007810000 */
[--C-:B------:R-:W-:Y:S01]  /*3740*/  FFMA.FTZ R97, R42, UR20, -R36.reuse ;  /* 0x000000142a617c23 */ /* 0x100fe20008010824 */
[----:B------:R-:W-:-:S01]  /*3750*/  FFMA.FTZ R42, R43, UR20, -R36 ;  /* 0x000000142b2a7c23 */ /* 0x000fc20008010824 */
        /* <DEDUP_REMOVED lines=20> */
[----:B------:R-:W-:Y:S02]  /*38a0*/  FFMA.FTZ R43, R46, UR20, -R36 ;  /* 0x000000142e2b7c23 */ /* 0x000fe40008010824 */
[----:B------:R-:W2:Y:S01]  /*38b0*/  MUFU.TANH R49, R49 ;  /* 0x0000003100317308 */ /* 0x000ea20000002400 */
[----:B-1----:R-:W-:Y:S02]  /*38c0*/  FSEL R77, R77, -INF , P2 ;  /* 0xff8000004d4d7808 */ /* 0x002fe40001000000 */
[----:B------:R-:W-:-:S02]  /*38d0*/  ISETP.GT.AND P2, PT, R92, 0x78, PT ;  /* 0x000000785c00780c */ /* 0x000fc40003f44270 */
        /* <DEDUP_REMOVED lines=19> */
[----:B------:R-:W-:Y:S01]  /*3a10*/  FFMA.FTZ R24, R50, UR20, -R36 ;  /* 0x0000001432187c23 */ /* 0x000fe20008010824 */
        /* <DEDUP_REMOVED lines=8> */
[----:B------:R-:W-:-:S05]  /*3aa0*/  ISETP.GT.AND P1, PT, R92, 0x91, PT ;  /* 0x000000915c00780c */ /* 0x000fca0003f24270 */
[----:B------:R-:W0:Y:S01]  /*3ab0*/  MUFU.TANH R33, R33 ;  /* 0x0000002100217308 */ /* 0x000e220000002400 */
[----:B--2---:R-:W-:Y:S02]  /*3ac0*/  FSEL R50, R29, -INF , P2 ;  /* 0xff8000001d327808 */ /* 0x004fe40001000000 */
[----:B------:R-:W-:Y:S02]  /*3ad0*/  FMNMX.FTZ R29, R25, R56, !PT ;  /* 0x00000038191d7209 */ /* 0x000fe40007810000 */
[----:B------:R-:W-:-:S03]  /*3ae0*/  ISETP.GT.AND P2, PT, R92, 0x98, PT ;  /* 0x000000985c00780c */ /* 0x000fc60003f44270 */
[----:B------:R-:W2:Y:S08]  /*3af0*/  MUFU.TANH R37, R37 ;  /* 0x0000002500257308 */ /* 0x000eb00000002400 */
[----:B------:R1:W-:Y:S08]  /*3b00*/  MUFU.EX2 R40, R70 ;  /* 0x0000004600287308 */ /* 0x0003f00000000800 */
[----:B------:R3:W-:Y:S01]  /*3b10*/  MUFU.EX2 R60, R94 ;  /* 0x0000005e003c7308 */ /* 0x0007e20000000800 */
[----:B-1----:R-:W-:Y:S01]  /*3b20*/  FSEL R70, R32, -INF , P1 ;  /* 0xff80000020467808 */ /* 0x002fe20000800000 */
[----:B------:R-:W-:Y:S01]  /*3b30*/  FFMA.FTZ R32, R27, UR20, -R36 ;  /* 0x000000141b207c23 */ /* 0x000fe20008010824 */
[----:B------:R-:W-:-:S02]  /*3b40*/  FMNMX.FTZ R27, R50, R29, !PT ;  /* 0x0000001d321b7209 */ /* 0x000fc40007810000 */
[----:B------:R-:W-:Y:S02]  /*3b50*/  ISETP.GT.AND P1, PT, R92, 0x99, PT ;  /* 0x000000995c00780c */ /* 0x000fe40003f24270 */
[----:B0-----:R-:W-:Y:S01]  /*3b60*/  FSEL R92, R33, -INF , P2 ;  /* 0xff800000215c7808 */ /* 0x001fe20001000000 */
[--C-:B------:R-:W-:Y:S01]  /*3b70*/  FFMA.FTZ R33, R55, UR20, -R36.reuse ;  /* 0x0000001437217c23 */ /* 0x100fe20008010824 */
[----:B------:R-:W-:Y:S01]  /*3b80*/  FMNMX.FTZ R27, R70, R27, !PT ;  /* 0x0000001b461b7209 */ /* 0x000fe20007810000 */
[--C-:B---3--:R-:W-:Y:S01]  /*3b90*/  FFMA.FTZ R94, R30, UR20, -R36.reuse ;  /* 0x000000141e5e7c23 */ /* 0x108fe20008010824 */
[----:B--2---:R-:W-:Y:S01]  /*3ba0*/  FSEL R37, R37, -INF , P1 ;  /* 0xff80000025257808 */ /* 0x004fe20000800000 */
[----:B------:R0:W-:Y:S01]  /*3bb0*/  MUFU.EX2 R20, R96 ;  /* 0x0000006000147308 */ /* 0x0001e20000000800 */
[----:B------:R-:W-:Y:S01]  /*3bc0*/  FMNMX.FTZ R30, R92, R27, !PT ;  /* 0x0000001b5c1e7209 */ /* 0x000fe20007810000 */
[----:B------:R-:W-:Y:S01]  /*3bd0*/  FFMA.FTZ R55, R67, UR20, -R36 ;  /* 0x0000001443377c23 */ /* 0x000fe20008010824 */
[----:B------:R-:W-:-:S02]  /*3be0*/  IMAD.U32 R67, RZ, RZ, UR20 ;  /* 0x00000014ff437e24 */ /* 0x000fc4000f8e00ff */
[----:B------:R-:W-:Y:S01]  /*3bf0*/  FMNMX.FTZ R56, R37, R30, !PT ;  /* 0x0000001e25387209 */ /* 0x000fe20007810000 */
[----:B------:R-:W-:-:S02]  /*3c00*/  FFMA.FTZ R30, R51, UR20, -R36 ;  /* 0x00000014331e7c23 */ /* 0x000fc40008010824 */
[----:B------:R1:W-:Y:S01]  /*3c10*/  MUFU.EX2 R27, R94 ;  /* 0x0000005e001b7308 */ /* 0x0003e20000000800 */
[----:B0-----:R-:W-:-:S01]  /*3c20*/  FFMA.FTZ R96, R35, UR20, -R36 ;  /* 0x0000001423607c23 */ /* 0x001fc20008010824 */
[----:B------:R-:W1:Y:S01]  /*3c30*/  SHFL.BFLY PT, R51, R56, 0x2, 0x1f ;  /* 0x0c401f0038337f89 */ /* 0x000e6200000e0000 */
[----:B------:R-:W-:-:S01]  /*3c40*/  FFMA.FTZ R35, R65, UR20, -R36 ;  /* 0x0000001441237c23 */ /* 0x000fc20008010824 */
[--C-:B------:R-:W-:Y:S01]  /*3c50*/  FFMA.FTZ R65, R39, UR20, -R36.reuse ;  /* 0x0000001427417c23 */ /* 0x100fe20008010824 */
[----:B------:R-:W-:-:S01]  /*3c60*/  FFMA.FTZ R39, R66, UR20, -R36 ;  /* 0x0000001442277c23 */ /* 0x000fc20008010824 */
[----:B------:R-:W-:Y:S02]  /*3c70*/  FFMA.FTZ R36, R68, UR20, -R36 ;  /* 0x0000001444247c23 */ /* 0x000fe40008010824 */
[----:B------:R-:W-:Y:S08]  /*3c80*/  MUFU.EX2 R88, R88 ;  /* 0x0000005800587308 */ /* 0x000ff00000000800 */
[----:B------:R-:W-:Y:S08]  /*3c90*/  MUFU.EX2 R89, R89 ;  /* 0x0000005900597308 */ /* 0x000ff00000000800 */
[----:B------:R-:W-:Y:S01]  /*3ca0*/  MUFU.EX2 R90, R90 ;  /* 0x0000005a005a7308 */ /* 0x000fe20000000800 */
[----:B-1----:R-:W-:-:S05]  /*3cb0*/  FMNMX.FTZ R94, R56, R51, !PT ;  /* 0x00000033385e7209 */ /* 0x002fca0007810000 */
[----:B------:R-:W0:Y:S02]  /*3cc0*/  SHFL.BFLY PT, R99, R94, 0x1, 0x1f ;  /* 0x0c201f005e637f89 */ /* 0x000e2400000e0000 */
[----:B------:R-:W-:Y:S08]  /*3cd0*/  MUFU.EX2 R51, R64 ;  /* 0x0000004000337308 */ /* 0x000ff00000000800 */
[----:B------:R-:W-:Y:S08]  /*3ce0*/  MUFU.EX2 R64, R65 ;  /* 0x0000004100407308 */ /* 0x000ff00000000800 */
[----:B------:R-:W1:Y:S01]  /*3cf0*/  MUFU.EX2 R91, R91 ;  /* 0x0000005b005b7308 */ /* 0x000e620000000800 */
[----:B0-----:R-:W-:-:S07]  /*3d00*/  FMNMX.FTZ R56, R94, R99, !PT ;  /* 0x000000635e387209 */ /* 0x001fce0007810000 */
[----:B------:R-:W-:Y:S01]  /*3d10*/  MUFU.EX2 R29, R32 ;  /* 0x00000020001d7308 */ /* 0x000fe20000000800 */
[C---:B------:R-:W-:Y:S01]  /*3d20*/  FSETP.NEU.FTZ.AND P1, PT, R56.reuse, -INF , PT ;  /* 0xff8000003800780b */ /* 0x040fe20003f3d000 */
[----:B------:R-:W-:-:S06]  /*3d30*/  FFMA.FTZ R66, R56, R67, -8 ;  /* 0xc100000038427423 */ /* 0x000fcc0000010043 */
[----:B------:R-:W-:Y:S01]  /*3d40*/  MUFU.EX2 R32, R54 ;  /* 0x0000003600207308 */ /* 0x000fe20000000800 */
[----:B------:R-:W-:Y:S02]  /*3d50*/  FSEL R66, R66, RZ, P1 ;  /* 0x000000ff42427208 */ /* 0x000fe40000800000 */
[----:B------:R-:W-:Y:S02]  /*3d60*/  PLOP3.LUT P1, PT, PT, PT, UP0, 0x80, 0x0 ;  /* 0x000000000000781c */ /* 0x000fe40003f2f008 */
[----:B-1----:R-:W-:Y:S01]  /*3d70*/  F2FP.SATFINITE.E4M3.F32.PACK_AB_MERGE_C R153, R91, R90, RZ ;  /* 0x0000005a5b99723e */ /* 0x002fe200048070ff */
[--C-:B------:R-:W-:Y:S01]  /*3d80*/  FFMA.FTZ R3, R3, UR20, -R66.reuse ;  /* 0x0000001403037c23 */ /* 0x100fe20008010842 */
[----:B------:R-:W-:-:S01]  /*3d90*/  FFMA.FTZ R84, R84, UR20, -R66 ;  /* 0x0000001454547c23 */ /* 0x000fc20008010842 */
[--C-:B------:R-:W-:Y:S01]  /*3da0*/  FFMA.FTZ R6, R6, UR20, -R66.reuse ;  /* 0x0000001406067c23 */ /* 0x100fe20008010842 */
[----:B------:R-:W-:-:S01]  /*3db0*/  FFMA.FTZ R65, R7, UR20, -R66 ;  /* 0x0000001407417c23 */ /* 0x000fc20008010842 */
[--C-:B------:R-:W-:Y:S01]  /*3dc0*/  FFMA.FTZ R7, R85, UR20, -R66.reuse ;  /* 0x0000001455077c23 */ /* 0x100fe20008010842 */
        /* <DEDUP_REMOVED lines=38> */
[----:B------:R-:W-:-:S02]  /*4030*/  F2FP.SATFINITE.E4M3.F32.PACK_AB_MERGE_C R153, R89, R88, R153 ;  /* 0x000000585999723e */ /* 0x000fc40004807099 */
        /* <DEDUP_REMOVED lines=11> */
[----:B--2---:R-:W-:-:S04]  /*40f0*/  FADD.FTZ R63, R5, R102 ;  /* 0x00000066053f7221 */ /* 0x004fc80000010000 */
[----:B------:R-:W-:Y:S01]  /*4100*/  FADD.FTZ R100, R8, R63 ;  /* 0x0000003f08647221 */ /* 0x000fe20000010000 */
[----:B------:R-:W-:-:S02]  /*4110*/  FFMA.FTZ R63, R48, UR20, -R66 ;  /* 0x00000014303f7c23 */ /* 0x000fc40008010842 */
[----:B------:R-:W2:Y:S01]  /*4120*/  MUFU.EX2 R87, R87 ;  /* 0x0000005700577308 */ /* 0x000ea20000000800 */
[----:B0-----:R-:W-:-:S01]  /*4130*/  FADD.FTZ R68, R94, R41 ;  /* 0x000000295e447221 */ /* 0x001fc20000010000 */
[----:B------:R-:W-:-:S06]  /*4140*/  FFMA.FTZ R41, R78, UR20, -R66 ;  /* 0x000000144e297c23 */ /* 0x000fcc0008010842 */
[----:B------:R-:W0:Y:S01]  /*4150*/  MUFU.EX2 R96, R96 ;  /* 0x0000006000607308 */ /* 0x000e220000000800 */
[----:B-1----:R-:W-:-:S01]  /*4160*/  FADD.FTZ R69, R67, R68 ;  /* 0x0000004443457221 */ /* 0x002fc20000010000 */
[--C-:B------:R-:W-:Y:S01]  /*4170*/  FFMA.FTZ R68, R49, UR20, -R66.reuse ;  /* 0x0000001431447c23 */ /* 0x100fe20008010842 */
[----:B------:R-:W-:-:S05]  /*4180*/  FFMA.FTZ R49, R52, UR20, -R66 ;  /* 0x0000001434317c23 */ /* 0x000fca0008010842 */
        /* <DEDUP_REMOVED lines=12> */
[----:B--2---:R-:W-:-:S04]  /*4250*/  FADD.FTZ R71, R83, R78 ;  /* 0x0000004e53477221 */ /* 0x004fc80000010000 */
[----:B------:R-:W-:-:S03]  /*4260*/  FADD.FTZ R78, R20, R71 ;  /* 0x00000047144e7221 */ /* 0x000fc60000010000 */
[----:B------:R-:W2:Y:S01]  /*4270*/  MUFU.EX2 R93, R93 ;  /* 0x0000005d005d7308 */ /* 0x000ea20000000800 */
[----:B0-----:R-:W-:-:S01]  /*4280*/  FADD.FTZ R52, R10, R69 ;  /* 0x000000450a347221 */ /* 0x001fc20000010000 */
[----:B------:R-:W-:-:S06]  /*4290*/  FFMA.FTZ R69, R25, UR20, -R66 ;  /* 0x0000001419457c23 */ /* 0x000fcc0008010842 */
[----:B------:R-:W0:Y:S01]  /*42a0*/  MUFU.EX2 R86, R86 ;  /* 0x0000005600567308 */ /* 0x000e220000000800 */
[----:B-1----:R-:W-:-:S01]  /*42b0*/  FADD.FTZ R71, R13, R52 ;  /* 0x000000340d477221 */ /* 0x002fc20000010000 */
[----:B------:R-:W-:-:S06]  /*42c0*/  FFMA.FTZ R52, R28, UR20, -R66 ;  /* 0x000000141c347c23 */ /* 0x000fcc0008010842 */
        /* <DEDUP_REMOVED lines=12> */
[----:B------:R-:W-:Y:S08]  /*4390*/  MUFU.EX2 R81, R81 ;  /* 0x0000005100517308 */ /* 0x000ff00000000800 */
[----:B------:R-:W2:Y:S08]  /*43a0*/  MUFU.EX2 R95, R95 ;  /* 0x0000005f005f7308 */ /* 0x000eb00000000800 */
[----:B------:R-:W-:Y:S08]  /*43b0*/  MUFU.EX2 R98, R98 ;  /* 0x0000006200627308 */ /* 0x000ff00000000800 */
[----:B------:R-:W-:Y:S08]  /*43c0*/  MUFU.EX2 R15, R15 ;  /* 0x0000000f000f7308 */ /* 0x000ff00000000800 */
[----:B------:R-:W3:Y:S08]  /*43d0*/  MUFU.EX2 R97, R97 ;  /* 0x0000006100617308 */ /* 0x000ef00000000800 */
[----:B------:R0:W-:Y:S08]  /*43e0*/  MUFU.EX2 R48, R77 ;  /* 0x0000004d00307308 */ /* 0x0001f00000000800 */
[----:B------:R-:W-:Y:S01]  /*43f0*/  MUFU.EX2 R72, R72 ;  /* 0x0000004800487308 */ /* 0x000fe20000000800 */
[----:B0-----:R-:W-:-:S01]  /*4400*/  FADD.FTZ R77, R75, R78 ;  /* 0x0000004e4b4d7221 */ /* 0x001fc20000010000 */
[----:B-1----:R-:W-:-:S03]  /*4410*/  FADD.FTZ R78, R14, R71 ;  /* 0x000000470e4e7221 */ /* 0x002fc60000010000 */
[----:B------:R-:W-:Y:S01]  /*4420*/  FADD.FTZ R100, R60, R77 ;  /* 0x0000004d3c647221 */ /* 0x000fe20000010000 */
[C---:B--2---:R-:W-:Y:S02]  /*4430*/  F2FP.SATFINITE.E4M3.F32.PACK_AB_MERGE_C R60, R95.reuse, R60, RZ ;  /* 0x0000003c5f3c723e */ /* 0x044fe400048070ff */
[----:B------:R-:W0:Y:S01]  /*4440*/  MUFU.EX2 R42, R42 ;  /* 0x0000002a002a7308 */ /* 0x000e220000000800 */
[----:B------:R-:W-:-:S01]  /*4450*/  FADD.FTZ R71, R95, R100 ;  /* 0x000000645f477221 */ /* 0x000fc20000010000 */
[----:B------:R-:W-:-:S03]  /*4460*/  F2FP.SATFINITE.E4M3.F32.PACK_AB_MERGE_C R151, R75, R76, R60 ;  /* 0x0000004c4b97723e */ /* 0x000fc6000480703c */
[----:B------:R-:W-:-:S03]  /*4470*/  FADD.FTZ R66, R40, R71 ;  /* 0x0000004728427221 */ /* 0x000fc60000010000 */
[----:B------:R-:W1:Y:S01]  /*4480*/  MUFU.EX2 R73, R73 ;  /* 0x0000004900497308 */ /* 0x000e620000000800 */
[----:B---3--:R-:W-:-:S07]  /*4490*/  FADD.FTZ R65, R97, R66 ;  /* 0x0000004261417221 */ /* 0x008fce0000010000 */
[----:B------:R2:W-:Y:S01]  /*44a0*/  MUFU.EX2 R25, R63 ;  /* 0x0000003f00197308 */ /* 0x0005e20000000800 */
[----:B0-----:R-:W-:-:S07]  /*44b0*/  FADD.FTZ R66, R42, R65 ;  /* 0x000000412a427221 */ /* 0x001fce0000010000 */
[----:B------:R-:W0:Y:S01]  /*44c0*/  MUFU.EX2 R43, R43 ;  /* 0x0000002b002b7308 */ /* 0x000e220000000800 */
[----:B--2---:R-:W-:-:S01]  /*44d0*/  FADD.FTZ R63, R81, R78 ;  /* 0x0000004e513f7221 */ /* 0x004fc20000010000 */
[----:B------:R-:W-:-:S03]  /*44e0*/  F2FP.SATFINITE.E4M3.F32.PACK_AB_MERGE_C R81, R98, R81, RZ ;  /* 0x000000516251723e */ /* 0x000fc600048070ff */
[----:B------:R-:W-:Y:S01]  /*44f0*/  FADD.FTZ R8, R98, R63 ;  /* 0x0000003f62087221 */ /* 0x000fe20000010000 */
[----:B------:R-:W-:Y:S02]  /*4500*/  F2FP.SATFINITE.E4M3.F32.PACK_AB_MERGE_C R150, R14, R11, R81 ;  /* 0x0000000b0e96723e */ /* 0x000fe40004807051 */
[----:B------:R-:W2:Y:S01]  /*4510*/  MUFU.EX2 R74, R74 ;  /* 0x0000004a004a7308 */ /* 0x000ea20000000800 */
[----:B------:R-:W-:-:S04]  /*4520*/  FADD.FTZ R63, R15, R8 ;  /* 0x000000080f3f7221 */ /* 0x000fc80000010000 */
[----:B------:R-:W-:-:S03]  /*4530*/  FADD.FTZ R8, R72, R63 ;  /* 0x0000003f48087221 */ /* 0x000fc60000010000 */
[----:B------:R-:W3:Y:S01]  /*4540*/  MUFU.EX2 R26, R26 ;  /* 0x0000001a001a7308 */ /* 0x000ee20000000800 */
[----:B-1----:R-:W-:-:S01]  /*4550*/  FADD.FTZ R13, R73, R8 ;  /* 0x00000008490d7221 */ /* 0x002fc20000010000 */
[C---:B0-----:R-:W-:Y:S01]  /*4560*/  FADD.FTZ R63, R43.reuse, R66 ;  /* 0x000000422b3f7221 */ /* 0x041fe20000010000 */
[----:B------:R-:W-:-:S04]  /*4570*/  F2FP.SATFINITE.E4M3.F32.PACK_AB_MERGE_C R42, R43, R42, RZ ;  /* 0x0000002a2b2a723e */ /* 0x000fc800048070ff */
[----:B------:R-:W-:Y:S01]  /*4580*/  F2FP.SATFINITE.E4M3.F32.PACK_AB_MERGE_C R145, R97, R40, R42 ;  /* 0x000000286191723e */ /* 0x000fe2000480702a */
[----:B------:R-:W-:Y:S01]  /*4590*/  MUFU.EX2 R21, R21 ;  /* 0x0000001500157308 */ /* 0x000fe20000000800 */
[----:B--2---:R-:W-:-:S01]  /*45a0*/  FADD.FTZ R8, R74, R13 ;  /* 0x0000000d4a087221 */ /* 0x004fc20000010000 */
[----:B------:R-:W-:-:S04]  /*45b0*/  F2FP.SATFINITE.E4M3.F32.PACK_AB_MERGE_C R73, R74, R73, RZ ;  /* 0x000000494a49723e */ /* 0x000fc800048070ff */
[----:B------:R-:W-:Y:S02]  /*45c0*/  F2FP.SATFINITE.E4M3.F32.PACK_AB_MERGE_C R144, R72, R15, R73 ;  /* 0x0000000f4890723e */ /* 0x000fe40004807049 */
[----:B------:R-:W0:Y:S01]  /*45d0*/  MUFU.EX2 R47, R47 ;  /* 0x0000002f002f7308 */ /* 0x000e220000000800 */
[----:B---3--:R-:W-:-:S07]  /*45e0*/  FADD.FTZ R20, R26, R63 ;  /* 0x0000003f1a147221 */ /* 0x008fce0000010000 */
[----:B------:R-:W-:Y:S08]  /*45f0*/  MUFU.EX2 R58, R58 ;  /* 0x0000003a003a7308 */ /* 0x000ff00000000800 */
[----:B------:R-:W1:Y:S01]  /*4600*/  MUFU.EX2 R24, R24 ;  /* 0x0000001800187308 */ /* 0x000e620000000800 */
[----:B0-----:R-:W-:-:S07]  /*4610*/  FADD.FTZ R43, R47, R20 ;  /* 0x000000142f2b7221 */ /* 0x001fce0000010000 */
[----:B------:R-:W0:Y:S08]  /*4620*/  MUFU.EX2 R61, R61 ;  /* 0x0000003d003d7308 */ /* 0x000e300000000800 */
[----:B------:R-:W2:Y:S01]  /*4630*/  MUFU.EX2 R80, R80 ;  /* 0x0000005000507308 */ /* 0x000ea20000000800 */
[----:B-1----:R-:W-:-:S01]  /*4640*/  FADD.FTZ R20, R24, R43 ;  /* 0x0000002b18147221 */ /* 0x002fc20000010000 */
[----:B------:R-:W-:-:S02]  /*4650*/  F2FP.SATFINITE.E4M3.F32.PACK_AB_MERGE_C R24, R29, R24, RZ ;  /* 0x000000181d18723e */ /* 0x000fc400048070ff */
[----:B------:R-:W-:Y:S01]  /*4660*/  CS2R R42, SRZ ;  /* 0x00000000002a7805 */ /* 0x000fe2000001ff00 */
[----:B------:R-:W-:Y:S01]  /*4670*/  FADD.FTZ R20, R29, R20 ;  /* 0x000000141d147221 */ /* 0x000fe20000010000 */
[----:B------:R-:W-:Y:S02]  /*4680*/  F2FP.SATFINITE.E4M3.F32.PACK_AB_MERGE_C R147, R47, R26, R24 ;  /* 0x0000001a2f93723e */ /* 0x000fe40004807018 */
[----:B------:R-:W1:Y:S08]  /*4690*/  MUFU.EX2 R59, R59 ;  /* 0x0000003b003b7308 */ /* 0x000e700000000800 */
[----:B------:R3:W-:Y:S08]  /*46a0*/  MUFU.EX2 R6, R53 ;  /* 0x0000003500067308 */ /* 0x0007f00000000800 */
[----:B------:R-:W4:Y:S01]  /*46b0*/  MUFU.EX2 R30, R30 ;  /* 0x0000001e001e7308 */ /* 0x000f220000000800 */
[----:B---3--:R-:W-:-:S04]  /*46c0*/  FADD.FTZ R53, R21, R8 ;  /* 0x0000000815357221 */ /* 0x008fc80000010000 */
[----:B------:R-:W-:-:S03]  /*46d0*/  FADD.FTZ R8, R58, R53 ;  /* 0x000000353a087221 */ /* 0x000fc60000010000 */
[----:B------:R-:W3:Y:S01]  /*46e0*/  MUFU.EX2 R62, R62 ;  /* 0x0000003e003e7308 */ /* 0x000ee20000000800 */
[----:B0-----:R-:W-:-:S01]  /*46f0*/  FADD.FTZ R5, R61, R8 ;  /* 0x000000083d057221 */ /* 0x001fc20000010000 */
[----:B--2---:R-:W-:-:S03]  /*4700*/  F2FP.SATFINITE.E4M3.F32.PACK_AB_MERGE_C R61, R80, R61, RZ ;  /* 0x0000003d503d723e */ /* 0x004fc600048070ff */
[----:B------:R-:W-:Y:S01]  /*4710*/  FADD.FTZ R80, R80, R5 ;  /* 0x0000000550507221 */ /* 0x000fe20000010000 */
[----:B------:R-:W-:-:S01]  /*4720*/  FADD.FTZ R5, R27, R20 ;  /* 0x000000141b057221 */ /* 0x000fc20000010000 */
[----:B------:R-:W-:Y:S01]  /*4730*/  F2FP.SATFINITE.E4M3.F32.PACK_AB_MERGE_C R146, R58, R21, R61 ;  /* 0x000000153a92723e */ /* 0x000fe2000480703d */
[----:B------:R-:W0:Y:S01]  /*4740*/  MUFU.EX2 R2, R2 ;  /* 0x0000000200027308 */ /* 0x000e220000000800 */
[----:B-1----:R-:W-:-:S01]  /*4750*/  FADD.FTZ R3, R59, R80 ;  /* 0x000000503b037221 */ /* 0x002fc20000010000 */
[----:B----4-:R-:W-:-:S04]  /*4760*/  FADD.FTZ R5, R30, R5 ;  /* 0x000000051e057221 */ /* 0x010fc80000010000 */
[----:B------:R-:W-:Y:S02]  /*4770*/  FADD.FTZ R10, R32, R5 ;  /* 0x00000005200a7221 */ /* 0x000fe40000010000 */
[----:B------:R-:W1:Y:S01]  /*4780*/  MUFU.EX2 R31, R31 ;  /* 0x0000001f001f7308 */ /* 0x000e620000000800 */
[----:B---3--:R-:W-:-:S07]  /*4790*/  FADD.FTZ R3, R62, R3 ;  /* 0x000000033e037221 */ /* 0x008fce0000010000 */
        /* <DEDUP_REMOVED lines=11> */
[----:B------:R-:W-:Y:S01]  /*4850*/  F2FP.SATFINITE.E4M3.F32.PACK_AB_MERGE_C R140, R62, R59, R9 ;  /* 0x0000003b3e8c723e */ /* 0x000fe20004807009 */
[----:B------:R-:W-:-:S01]  /*4860*/  FADD.FTZ R2, R48, R41 ;  /* 0x0000002930027221 */ /* 0x000fc20000010000 */
[----:B------:R-:W-:Y:S01]  /*4870*/  CS2R R40, SRZ ;  /* 0x0000000000287805 */ /* 0x000fe2000001ff00 */
[----:B------:R-:W2:Y:S01]  /*4880*/  MUFU.EX2 R28, R68 ;  /* 0x00000044001c7308 */ /* 0x000ea20000000800 */
[----:B0-----:R-:W-:-:S07]  /*4890*/  FADD.FTZ R5, R33, R10 ;  /* 0x0000000a21057221 */ /* 0x001fce0000010000 */
[----:B------:R-:W0:Y:S01]  /*48a0*/  MUFU.EX2 R49, R49 ;  /* 0x0000003100317308 */ /* 0x000e220000000800 */
[----:B-1----:R-:W-:-:S01]  /*48b0*/  FADD.FTZ R8, R34, R5 ;  /* 0x0000000522087221 */ /* 0x002fc20000010000 */
[----:B------:R-:W-:-:S03]  /*48c0*/  FADD.FTZ R5, R25, R2 ;  /* 0x0000000219057221 */ /* 0x000fc60000010000 */
[----:B------:R-:W-:Y:S01]  /*48d0*/  FADD.FTZ R7, R51, R8 ;  /* 0x0000000833077221 */ /* 0x000fe20000010000 */
[----:B------:R-:W-:Y:S02]  /*48e0*/  F2FP.SATFINITE.E4M3.F32.PACK_AB_MERGE_C R51, R54, R51, RZ ;  /* 0x000000333633723e */ /* 0x000fe400048070ff */
[----:B------:R-:W1:Y:S01]  /*48f0*/  MUFU.EX2 R35, R35 ;  /* 0x0000002300237308 */ /* 0x000e620000000800 */
[----:B--2---:R-:W-:-:S01]  /*4900*/  FADD.FTZ R2, R28, R5 ;  /* 0x000000051c027221 */ /* 0x004fc20000010000 */
[----:B------:R-:W-:Y:S01]  /*4910*/  FADD.FTZ R54, R54, R7 ;  /* 0x0000000736367221 */ /* 0x000fe20000010000 */
[----:B------:R-:W-:Y:S02]  /*4920*/  F2FP.SATFINITE.E4M3.F32.PACK_AB_MERGE_C R143, R34, R33, R51 ;  /* 0x00000021228f723e */ /* 0x000fe40004807033 */
[----:B------:R-:W-:-:S03]  /*4930*/  CS2R R32, SRZ ;  /* 0x0000000000207805 */ /* 0x000fc6000001ff00 */
[----:B------:R-:W2:Y:S01]  /*4940*/  MUFU.EX2 R38, R38 ;  /* 0x0000002600267308 */ /* 0x000ea20000000800 */
[C---:B0-----:R-:W-:Y:S01]  /*4950*/  F2FP.SATFINITE.E4M3.F32.PACK_AB_MERGE_C R28, R49.reuse, R28, RZ ;  /* 0x0000001c311c723e */ /* 0x041fe200048070ff */
[----:B------:R-:W-:-:S03]  /*4960*/  FADD.FTZ R49, R49, R2 ;  /* 0x0000000231317221 */ /* 0x000fc60000010000 */
[----:B------:R-:W-:Y:S01]  /*4970*/  F2FP.SATFINITE.E4M3.F32.PACK_AB_MERGE_C R142, R25, R48, R28 ;  /* 0x00000030198e723e */ /* 0x000fe2000480701c */
[----:B------:R-:W-:-:S01]  /*4980*/  FADD.FTZ R2, R6, R49 ;  /* 0x0000003106027221 */ /* 0x000fc20000010000 */
        /* <DEDUP_REMOVED lines=8> */
[----:B------:R-:W0:Y:S01]  /*4a10*/  MUFU.EX2 R52, R52 ;  /* 0x0000003400347308 */ /* 0x000e220000000800 */
[----:B---3--:R-:W-:-:S07]  /*4a20*/  FADD.FTZ R5, R13, R2 ;  /* 0x000000020d057221 */ /* 0x008fce0000010000 */
[----:B------:R-:W2:Y:S01]  /*4a30*/  MUFU.EX2 R69, R69 ;  /* 0x0000004500457308 */ /* 0x000ea20000000800 */
[----:B-1----:R-:W-:-:S01]  /*4a40*/  FADD.FTZ R7, R55, R8 ;  /* 0x0000000837077221 */ /* 0x002fc20000010000 */
[----:B------:R-:W-:-:S03]  /*4a50*/  F2FP.SATFINITE.E4M3.F32.PACK_AB_MERGE_C R55, R64, R55, RZ ;  /* 0x000000374037723e */ /* 0x000fc600048070ff */
[----:B------:R-:W-:Y:S01]  /*4a60*/  FADD.FTZ R64, R64, R7 ;  /* 0x0000000740407221 */ /* 0x000fe20000010000 */
[----:B------:R-:W-:Y:S02]  /*4a70*/  F2FP.SATFINITE.E4M3.F32.PACK_AB_MERGE_C R137, R38, R35, R55 ;  /* 0x000000232689723e */ /* 0x000fe40004807037 */
[----:B------:R-:W-:Y:S01]  /*4a80*/  CS2R R54, SRZ ;  /* 0x0000000000367805 */ /* 0x000fe2000001ff00 */
[----:B------:R-:W1:Y:S01]  /*4a90*/  MUFU.EX2 R39, R39 ;  /* 0x0000002700277308 */ /* 0x000e620000000800 */
[----:B0-----:R-:W-:-:S01]  /*4aa0*/  FADD.FTZ R2, R52, R5 ;  /* 0x0000000534027221 */ /* 0x001fc20000010000 */
[----:B------:R-:W-:-:S06]  /*4ab0*/  CS2R R34, SRZ ;  /* 0x0000000000227805 */ /* 0x000fcc000001ff00 */
[----:B------:R-:W0:Y:S01]  /*4ac0*/  MUFU.EX2 R50, R50 ;  /* 0x0000003200327308 */ /* 0x000e220000000800 */
[C---:B--2---:R-:W-:Y:S01]  /*4ad0*/  F2FP.SATFINITE.E4M3.F32.PACK_AB_MERGE_C R52, R69.reuse, R52, RZ ;  /* 0x000000344534723e */ /* 0x044fe200048070ff */
[----:B------:R-:W-:-:S03]  /*4ae0*/  FADD.FTZ R69, R69, R2 ;  /* 0x0000000245457221 */ /* 0x000fc60000010000 */
[----:B------:R-:W-:Y:S02]  /*4af0*/  F2FP.SATFINITE.E4M3.F32.PACK_AB_MERGE_C R136, R13, R6, R52 ;  /* 0x000000060d88723e */ /* 0x000fe40004807034 */
[----:B------:R-:W-:Y:S01]  /*4b00*/  CS2R R52, SRZ ;  /* 0x0000000000347805 */ /* 0x000fe2000001ff00 */
[----:B------:R-:W2:Y:S01]  /*4b10*/  MUFU.EX2 R44, R44 ;  /* 0x0000002c002c7308 */ /* 0x000ea20000000800 */
[----:B-1----:R-:W-:-:S07]  /*4b20*/  FADD.FTZ R5, R39, R64 ;  /* 0x0000004027057221 */ /* 0x002fce0000010000 */
[----:B------:R-:W1:Y:S01]  /*4b30*/  MUFU.EX2 R3, R70 ;  /* 0x0000004600037308 */ /* 0x000e620000000800 */
[----:B0-----:R-:W-:-:S07]  /*4b40*/  FADD.FTZ R2, R50, R69 ;  /* 0x0000004532027221 */ /* 0x001fce0000010000 */
[----:B------:R-:W-:Y:S01]  /*4b50*/  MUFU.EX2 R45, R45 ;  /* 0x0000002d002d7308 */ /* 0x000fe20000000800 */
[----:B--2---:R-:W-:-:S07]  /*4b60*/  FADD.FTZ R6, R44, R5 ;  /* 0x000000052c067221 */ /* 0x004fce0000010000 */
[----:B------:R-:W-:Y:S01]  /*4b70*/  MUFU.EX2 R92, R92 ;  /* 0x0000005c005c7308 */ /* 0x000fe20000000800 */
[----:B-1----:R-:W-:-:S07]  /*4b80*/  FADD.FTZ R5, R3, R2 ;  /* 0x0000000203057221 */ /* 0x002fce0000010000 */
[----:B------:R-:W0:Y:S08]  /*4b90*/  MUFU.EX2 R37, R37 ;  /* 0x0000002500257308 */ /* 0x000e300000000800 */
[----:B------:R-:W1:Y:S01]  /*4ba0*/  MUFU.EX2 R36, R36 ;  /* 0x0000002400247308 */ /* 0x000e620000000800 */
[----:B0-----:R-:W-:Y:S01]  /*4bb0*/  F2FP.SATFINITE.E4M3.F32.PACK_AB_MERGE_C R2, R37, R92, RZ ;  /* 0x0000005c2502723e */ /* 0x001fe200048070ff */
[----:B------:R-:W-:-:S03]  /*4bc0*/  FADD.FTZ R92, R92, R5 ;  /* 0x000000055c5c7221 */ /* 0x000fc60000010000 */
[----:B------:R-:W-:Y:S01]  /*4bd0*/  F2FP.SATFINITE.E4M3.F32.PACK_AB_MERGE_C R138, R3, R50, R2 ;  /* 0x00000032038a723e */ /* 0x000fe20004807002 */
[----:B------:R-:W-:-:S01]  /*4be0*/  FADD.FTZ R3, R37, R92 ;  /* 0x0000005c25037221 */ /* 0x000fc20000010000 */
[----:B------:R-:W-:Y:S02]  /*4bf0*/  CS2R R50, SRZ ;  /* 0x0000000000327805 */ /* 0x000fe4000001ff00 */
[----:B-1----:R-:W-:Y:S01]  /*4c00*/  F2FP.SATFINITE.E4M3.F32.PACK_AB_MERGE_C R7, R36, R45, RZ ;  /* 0x0000002d2407723e */ /* 0x002fe200048070ff */
[----:B------:R-:W-:-:S03]  /*4c10*/  FADD.FTZ R45, R45, R6 ;  /* 0x000000062d2d7221 */ /* 0x000fc60000010000 */
[----:B------:R-:W-:Y:S01]  /*4c20*/  F2FP.SATFINITE.E4M3.F32.PACK_AB_MERGE_C R139, R44, R39, R7 ;  /* 0x000000272c8b723e */ /* 0x000fe20004807007 */
[----:B------:R-:W-:-:S01]  /*4c30*/  FADD.FTZ R2, R36, R45 ;  /* 0x0000002d24027221 */ /* 0x000fc20000010000 */
[----:B------:R-:W-:Y:S02]  /*4c40*/  CS2R R44, SRZ ;  /* 0x00000000002c7805 */ /* 0x000fe4000001ff00 */
[----:B------:R-:W-:Y:S02]  /*4c50*/  CS2R R38, SRZ ;  /* 0x0000000000267805 */ /* 0x000fe4000001ff00 */
[----:B------:R-:W-:Y:S01]  /*4c60*/  CS2R R36, SRZ ;  /* 0x0000000000247805 */ /* 0x000fe2000001ff00 */
[----:B------:R-:W-:Y:S06]  /*4c70*/  @!P1 BRA `(.L_x_14965) ;  /* 0x0000003800109947 */ /* 0x000fec0003800000 */
[----:B------:R-:W-:Y:S01]  /*4c80*/  MOV R6, R57 ;  /* 0x0000003900067202 */ /* 0x000fe20000000f00 */
[----:B------:R-:W-:Y:S01]  /*4c90*/  IMAD.MOV.U32 R5, RZ, RZ, R56 ;  /* 0x000000ffff057224 */ /* 0x000fe200078e0038 */
[----:B------:R-:W-:Y:S01]  /*4ca0*/  UMOV UR26, UR37 ;  /* 0x00000025001a7c82 */ /* 0x000fe20008000000 */
[----:B------:R-:W-:Y:S01]  /*4cb0*/  IMAD.MOV.U32 R55, RZ, RZ, RZ ;  /* 0x000000ffff377224 */ /* 0x000fe200078e00ff */
[----:B------:R-:W-:Y:S01]  /*4cc0*/  UMOV UR25, UR38 ;  /* 0x0000002600197c82 */ /* 0x000fe20008000000 */
[----:B------:R-:W-:Y:S01]  /*4cd0*/  ULDC UR21, c[0x0][0x288] ;  /* 0x0000a20000157ab9 */ /* 0x000fe20000000800 */
[----:B------:R-:W-:-:S05]  /*4ce0*/  ULDC UR20, c[0x0][0x988] ;  /* 0x0002620000147ab9 */ /* 0x000fca0000000800 */
.L_x_14976:
[----:B------:R-:W-:-:S04]  /*4cf0*/  UISETP.NE.AND UP0, UPT, UR25, 0x1, UPT ;  /* 0x000000011900788c */ /* 0x000fc8000bf05270 */
[----:B------:R-:W-:-:S04]  /*4d00*/  USEL UR37, URZ, 0x1, UP0 ;  /* 0x000000013f257887 */ /* 0x000fc80008000000 */
[----:B------:R-:W-:Y:S01]  /*4d10*/  ULOP3.LUT UR37, UR26, UR37, URZ, 0x3c, !UPT ;  /* 0x000000251a257292 */ /* 0x000fe2000f8e3c3f */
[----:B------:R-:W-:Y:S11]  /*4d20*/  @!P0 BRA `(.L_x_14966) ;  /* 0x0000000000048947 */ /* 0x000ff60003800000 */
[----:B------:R-:W-:Y:S01]  /*4d30*/  BPT.TRAP 0x1 ;  /* 0x000000040000795c */ /* 0x000fe20000300000 */
.L_x_14966:
        /* <DEDUP_REMOVED lines=9> */
.L_x_14967:
[----:B-1----:R-:W-:Y:S05]  /*4dd0*/  @P1 BRA `(.L_x_14968) ;  /* 0x0000000000081947 */ /* 0x002fea0003800000 */
[----:B------:R-:W1:Y:S02]  /*4de0*/  SYNCS.PHASECHK.TRANS64.TRYWAIT P1, [UR22+0x13230], R7 ;  /* 0x01323007ff0075a7 */ /* 0x000e640008020156 */
[----:B-1----:R-:W-:Y:S05]  /*4df0*/  @!P1 BRA `(.L_x_14969) ;  /* 0x000000d8004c9947 */ /* 0x002fea0003800000 */
.L_x_14968:
        /* <DEDUP_REMOVED lines=64> */
.L_x_14970:
[----:B------:R-:W-:Y:S01]  /*5200*/  ULEA UR11, UR25, UR45, 0x3 ;  /* 0x0000002d190b7291 */ /* 0x000fe2000f8e183f */
[----:B01----:R-:W-:-:S05]  /*5210*/  IMAD.U32 R7, RZ, RZ, UR26 ;  /* 0x0000001aff077e24 */ /* 0x003fca000f8e00ff */
[----:B------:R-:W-:-:S04]  /*5220*/  SHF.L.U32 R7, R7, 0x1f, RZ ;  /* 0x0000001f07077819 */ /* 0x000fc800000006ff */
[----:B------:R0:W1:Y:S01]  /*5230*/  SYNCS.PHASECHK.TRANS64.TRYWAIT P1, [UR11+0x13250], R7 ;  /* 0x01325007ff0075a7 */ /* 0x000062000802014b */
[----:B------:R-:W-:Y:S05]  /*5240*/  @!P0 BRA `(.L_x_14971) ;  /* 0x0000000000048947 */ /* 0x000fea0003800000 */
[----:B------:R-:W-:Y:S01]  /*5250*/  BPT.TRAP 0x1 ;  /* 0x000000040000795c */ /* 0x000fe20000300000 */
.L_x_14971:
[----:B-1----:R-:W-:Y:S05]  /*5260*/  @P1 BRA `(.L_x_14972) ;  /* 0x0000000000081947 */ /* 0x002fea0003800000 */
[----:B------:R-:W1:Y:S02]  /*5270*/  SYNCS.PHASECHK.TRANS64.TRYWAIT P1, [UR11+0x13250], R7 ;  /* 0x01325007ff0075a7 */ /* 0x000e64000802014b */
[----:B-1----:R-:W-:Y:S05]  /*5280*/  @!P1 BRA `(.L_x_14973) ;  /* 0x000000d400409947 */ /* 0x002fea0003800000 */
.L_x_14972:
        /* <DEDUP_REMOVED lines=32> */
.L_x_14974:
[----:B------:R-:W-:Y:S01]  /*5490*/  UISETP.NE.AND UP0, UPT, UR47, URZ, UPT ;  /* 0x0000003f2f00728c */ /* 0x000fe2000bf05270 */
[C---:B------:R-:W-:Y:S01]  /*54a0*/  FMUL.FTZ R14, R0.reuse, R127 ;  /* 0x0000007f000e7220 */ /* 0x040fe20000410000 */
[----:B------:R-:W-:Y:S02]  /*54b0*/  VIADD R127, R17, UR40 ;  /* 0x00000028117f7c36 */ /* 0x000fe40008000000 */
[C---:B------:R-:W-:Y:S01]  /*54c0*/  FMUL.FTZ R13, R0.reuse, R126 ;  /* 0x0000007e000d7220 */ /* 0x040fe20000410000 */
[C---:B------:R-:W-:Y:S01]  /*54d0*/  FMUL.FTZ R12, R0.reuse, R125 ;  /* 0x0000007d000c7220 */ /* 0x040fe20000410000 */
[C---:B------:R-:W-:Y:S01]  /*54e0*/  FMUL.FTZ R125, R0.reuse, R97 ;  /* 0x00000061007d7220 */ /* 0x040fe20000410000 */
[----:B------:R-:W-:Y:S01]  /*54f0*/  PLOP3.LUT P1, PT, PT, PT, UP0, 0x80, 0x0 ;  /* 0x000000000000781c */ /* 0x000fe20003f2f008 */
[C---:B------:R-:W-:Y:S01]  /*5500*/  FMUL.FTZ R97, R0.reuse, R98 ;  /* 0x0000006200617220 */ /* 0x040fe20000410000 */
[----:B------:R-:W-:Y:S01]  /*5510*/  PLOP3.LUT P2, PT, PT, PT, UP0, 0x80, 0x0 ;  /* 0x000000000000781c */ /* 0x000fe20003f4f008 */
[C---:B------:R-:W-:Y:S01]  /*5520*/  FMUL.FTZ R15, R0.reuse, R128 ;  /* 0x00000080000f7220 */ /* 0x040fe20000410000 */
[----:B------:R-:W-:Y:S01]  /*5530*/  IMAD.MOV.U32 R98, RZ, RZ, R127 ;  /* 0x000000ffff627224 */ /* 0x000fe200078e007f */
[----:B------:R-:W-:Y:S01]  /*5540*/  @UP0 ULDC UR6, c[0x0][0x44c] ;  /* 0x0001130000060ab9 */ /* 0x000fe20000000800 */
[----:B------:R-:W2:Y:S01]  /*5550*/  LDC R128, c[0x0][0x2f0] ;  /* 0x0000bc00ff807b82 */ /* 0x000ea20000000800 */
[C---:B------:R-:W-:Y:S01]  /*5560*/  FMUL.FTZ R20, R0.reuse, R129 ;  /* 0x0000008100147220 */ /* 0x040fe20000410000 */
[C---:B01----:R-:W-:Y:S01]  /*5570*/  FMUL.FTZ R7, R0.reuse, R120 ;  /* 0x0000007800077220 */ /* 0x043fe20000410000 */
[C---:B------:R-:W-:Y:S01]  /*5580*/  FMUL.FTZ R8, R0.reuse, R121 ;  /* 0x0000007900087220 */ /* 0x040fe20000410000 */
[C---:B------:R-:W-:Y:S01]  /*5590*/  FMUL.FTZ R11, R0.reuse, R124 ;  /* 0x0000007c000b7220 */ /* 0x040fe20000410000 */
[----:B------:R-:W-:Y:S01]  /*55a0*/  MUFU.TANH R12, R12 ;  /* 0x0000000c000c7308 */ /* 0x000fe20000002400 */
        /* <DEDUP_REMOVED lines=8> */
[----:B------:R-:W0:Y:S01]  /*5630*/  MUFU.TANH R7, R7 ;  /* 0x0000000700077308 */ /* 0x000e220000002400 */
[----:B------:R-:W-:Y:S01]  /*5640*/  UIMAD UR6, UR24, -0xa0, UR6 ;  /* 0xffffff60180678a4 */ /* 0x000fe2000f8e0206 */
[C---:B------:R-:W-:Y:S01]  /*5650*/  FMUL.FTZ R126, R0.reuse, R102 ;  /* 0x00000066007e7220 */ /* 0x040fe20000410000 */
[----:B------:R-:W1:Y:S01]  /*5660*/  SHFL.IDX PT, R129, R98, RZ, 0x1c1f ;  /* 0x001c1fff62817589 */ /* 0x000e6200000e0000 */
[C---:B------:R-:W-:Y:S01]  /*5670*/  FMUL.FTZ R122, R0.reuse, R133 ;  /* 0x00000085007a7220 */ /* 0x040fe20000410000 */
[C---:B------:R-:W-:Y:S01]  /*5680*/  FMUL.FTZ R21, R0.reuse, R130 ;  /* 0x0000008200157220 */ /* 0x040fe20000410000 */
[----:B------:R-:W-:Y:S01]  /*5690*/  FMUL.FTZ R104, R0, R104 ;  /* 0x0000006800687220 */ /* 0x000fe20000410000 */
[----:B------:R-:W-:Y:S01]  /*56a0*/  IMAD R127, R16, R127, UR6 ;  /* 0x00000006107f7e24 */ /* 0x000fe2000f8e027f */
[----:B------:R-:W3:Y:S01]  /*56b0*/  MUFU.TANH R8, R8 ;  /* 0x0000000800087308 */ /* 0x000ee20000002400 */
[C---:B------:R-:W-:Y:S01]  /*56c0*/  FMUL.FTZ R105, R0.reuse, R105 ;  /* 0x0000006900697220 */ /* 0x040fe20000410000 */
[----:B------:R-:W-:Y:S01]  /*56d0*/  FMUL.FTZ R108, R0, R108 ;  /* 0x0000006c006c7220 */ /* 0x000fe20000410000 */
[----:B--2---:R-:W-:-:S02]  /*56e0*/  IMAD R102, R128, UR41, R127 ;  /* 0x0000002980667c24 */ /* 0x004fc4000f8e027f */
        /* <DEDUP_REMOVED lines=15> */
[----:B-1----:R-:W-:Y:S01]  /*57e0*/  IADD3 R127, R129, -UR21, R102 ;  /* 0x80000015817f7c10 */ /* 0x002fe2000fffe066 */
[C---:B------:R-:W-:Y:S01]  /*57f0*/  FMUL.FTZ R129, R0.reuse, R72 ;  /* 0x0000004800817220 */ /* 0x040fe20000410000 */
[C---:B------:R-:W-:Y:S01]  /*5800*/  FMUL.FTZ R101, R0.reuse, R101 ;  /* 0x0000006500657220 */ /* 0x040fe20000410000 */
[C---:B------:R-:W-:Y:S01]  /*5810*/  FMUL.FTZ R56, R0.reuse, R56 ;  /* 0x0000003800387220 */ /* 0x040fe20000410000 */
[C---:B------:R-:W-:Y:S01]  /*5820*/  ISETP.GT.AND P1, PT, R127.reuse, RZ, PT ;  /* 0x000000ff7f00720c */ /* 0x040fe20003f24270 */
[----:B------:R-:W1:Y:S01]  /*5830*/  MUFU.TANH R20, R20 ;  /* 0x0000001400147308 */ /* 0x000e620000002400 */
[----:B------:R-:W-:Y:S01]  /*5840*/  ISETP.GT.AND P2, PT, R127, 0x1, PT ;  /* 0x000000017f00780c */ /* 0x000fe20003f44270 */
[C---:B------:R-:W-:Y:S01]  /*5850*/  FMUL.FTZ R10, R0.reuse, R123 ;  /* 0x0000007b000a7220 */ /* 0x040fe20000410000 */
[----:B0-----:R-:W-:Y:S01]  /*5860*/  FSEL R72, R7, -INF , P1 ;  /* 0xff80000007487808 */ /* 0x001fe20000800000 */
[C---:B------:R-:W-:Y:S01]  /*5870*/  FMUL.FTZ R123, R0.reuse, R134 ;  /* 0x00000086007b7220 */ /* 0x040fe20000410000 */
[C---:B------:R-:W-:Y:S01]  /*5880*/  ISETP.GT.AND P1, PT, R127.reuse, 0x8, PT ;  /* 0x000000087f00780c */ /* 0x040fe20003f24270 */
[----:B------:R-:W-:Y:S01]  /*5890*/  FMUL.FTZ R124, R0, R135 ;  /* 0x00000087007c7220 */ /* 0x000fe20000410000 */
[----:B---3--:R-:W-:Y:S01]  /*58a0*/  FSEL R8, R8, -INF , P2 ;  /* 0xff80000008087808 */ /* 0x008fe20001000000 */
[----:B------:R-:W0:Y:S01]  /*58b0*/  MUFU.TANH R121, R121 ;  /* 0x0000007900797308 */ /* 0x000e220000002400 */
[----:B------:R-:W-:Y:S01]  /*58c0*/  FMNMX.FTZ R131, R72, R5, !PT ;  /* 0x0000000548837209 */ /* 0x000fe20007810000 */
[C---:B------:R-:W-:Y:S01]  /*58d0*/  FMUL.FTZ R106, R0.reuse, R106 ;  /* 0x0000006a006a7220 */ /* 0x040fe20000410000 */
[----:B------:R-:W-:Y:S01]  /*58e0*/  ISETP.GT.AND P2, PT, R127, 0x9, PT ;  /* 0x000000097f00780c */ /* 0x000fe20003f44270 */
[C---:B------:R-:W-:Y:S01]  /*58f0*/  FMUL.FTZ R107, R0.reuse, R107 ;  /* 0x0000006b006b7220 */ /* 0x040fe20000410000 */
[----:B--2---:R-:W-:Y:S01]  /*5900*/  FSEL R11, R11, -INF , P1 ;  /* 0xff8000000b0b7808 */ /* 0x004fe20000800000 */
[----:B------:R-:W-:Y:S01]  /*5910*/  FMUL.FTZ R110, R0, R110 ;  /* 0x0000006e006e7220 */ /* 0x000fe20000410000 */
[----:B------:R-:W-:Y:S01]  /*5920*/  FMNMX.FTZ R130, R8, R131, !PT ;  /* 0x0000008308827209 */ /* 0x000fe20007810000 */
[----:B------:R-:W2:Y:S01]  /*5930*/  MUFU.TANH R122, R122 ;  /* 0x0000007a007a7308 */ /* 0x000ea20000002400 */
[C---:B------:R-:W-:Y:S01]  /*5940*/  ISETP.GT.AND P1, PT, R127.reuse, 0x10, PT ;  /* 0x000000107f00780c */ /* 0x040fe20003f24270 */
[----:B------:R-:W-:Y:S01]  /*5950*/  FMUL.FTZ R111, R0, R111 ;  /* 0x0000006f006f7220 */ /* 0x000fe20000410000 */
[----:B------:R-:W-:Y:S01]  /*5960*/  FSEL R12, R12, -INF , P2 ;  /* 0xff8000000c0c7808 */ /* 0x000fe20001000000 */
[C---:B------:R-:W-:Y:S01]  /*5970*/  FMUL.FTZ R114, R0.reuse, R114 ;  /* 0x0000007200727220 */ /* 0x040fe20000410000 */
[----:B------:R-:W-:Y:S01]  /*5980*/  ISETP.GT.AND P2, PT, R127, 0x11, PT ;  /* 0x000000117f00780c */ /* 0x000fe20003f44270 */
[C---:B------:R-:W-:Y:S01]  /*5990*/  FMUL.FTZ R115, R0.reuse, R115 ;  /* 0x0000007300737220 */ /* 0x040fe20000410000 */
[----:B----4-:R-:W-:Y:S01]  /*59a0*/  FSEL R15, R15, -INF , P1 ;  /* 0xff8000000f0f7808 */ /* 0x010fe20000800000 */
[----:B------:R3:W-:Y:S01]  /*59b0*/  MUFU.TANH R7, R129 ;  /* 0x0000008100077308 */ /* 0x0007e20000002400 */
[C---:B------:R-:W-:Y:S01]  /*59c0*/  ISETP.GT.AND P1, PT, R127.reuse, 0x18, PT ;  /* 0x000000187f00780c */ /* 0x040fe20003f24270 */
[----:B------:R-:W-:Y:S01]  /*59d0*/  FMUL.FTZ R118, R0, R118 ;  /* 0x0000007600767220 */ /* 0x000fe20000410000 */
[----:B-1----:R-:W-:Y:S01]  /*59e0*/  FSEL R20, R20, -INF , P2 ;  /* 0xff80000014147808 */ /* 0x002fe20001000000 */
[C---:B------:R-:W-:Y:S01]  /*59f0*/  FMUL.FTZ R119, R0.reuse, R119 ;  /* 0x0000007700777220 */ /* 0x040fe20000410000 */
[----:B------:R-:W-:Y:S01]  /*5a00*/  ISETP.GT.AND P2, PT, R127, 0x19, PT ;  /* 0x000000197f00780c */ /* 0x000fe20003f44270 */
[C---:B------:R-:W-:Y:S01]  /*5a10*/  FMUL.FTZ R90, R0.reuse, R90 ;  /* 0x0000005a005a7220 */ /* 0x040fe20000410000 */
[----:B0-----:R-:W-:Y:S01]  /*5a20*/  FSEL R121, R121, -INF , P1 ;  /* 0xff80000079797808 */ /* 0x001fe20000800000 */
[----:B------:R-:W0:Y:S01]  /*5a30*/  MUFU.TANH R104, R104 ;  /* 0x0000006800687308 */ /* 0x000e220000002400 */
[----:B---3--:R-:W-:Y:S01]  /*5a40*/  FMNMX.FTZ R129, R11, R130, !PT ;  /* 0x000000820b817209 */ /* 0x008fe20007810000 */
[C---:B------:R-:W-:Y:S01]  /*5a50*/  FMUL.FTZ R91, R0.reuse, R91 ;  /* 0x0000005b005b7220 */ /* 0x040fe20000410000 */
[----:B------:R-:W-:Y:S01]  /*5a60*/  ISETP.GT.AND P1, PT, R127, 0x20, PT ;  /* 0x000000207f00780c */ /* 0x000fe20003f24270 */
[----:B------:R-:W-:Y:S01]  /*5a70*/  FMUL.FTZ R94, R0, R94 ;  /* 0x0000005e005e7220 */ /* 0x000fe20000410000 */
[----:B------:R-:W-:Y:S01]  /*5a80*/  FMNMX.FTZ R74, R12, R129, !PT ;  /* 0x000000810c4a7209 */ /* 0x000fe20007810000 */
[----:B------:R-:W-:Y:S01]  /*5a90*/  FMUL.FTZ R95, R0, R95 ;  /* 0x0000005f005f7220 */ /* 0x000fe20000410000 */
[----:B--2---:R-:W-:Y:S01]  /*5aa0*/  FSEL R122, R122, -INF , P2 ;  /* 0xff8000007a7a7808 */ /* 0x004fe20001000000 */
[----:B------:R-:W1:Y:S01]  /*5ab0*/  MUFU.TANH R105, R105 ;  /* 0x0000006900697308 */ /* 0x000e620000002400 */
[----:B------:R-:W-:Y:S01]  /*5ac0*/  FMNMX.FTZ R129, R15, R74, !PT ;  /* 0x0000004a0f817209 */ /* 0x000fe20007810000 */
[C---:B------:R-:W-:Y:S01]  /*5ad0*/  FMUL.FTZ R74, R0.reuse, R75 ;  /* 0x0000004b004a7220 */ /* 0x040fe20000410000 */
[----:B------:R-:W-:Y:S01]  /*5ae0*/  ISETP.GT.AND P2, PT, R127, 0x21, PT ;  /* 0x000000217f00780c */ /* 0x000fe20003f44270 */
[----:B------:R-:W-:Y:S01]  /*5af0*/  FMUL.FTZ R75, R0, R76 ;  /* 0x0000004c004b7220 */ /* 0x000fe20000410000 */
[----:B------:R-:W-:Y:S01]  /*5b00*/  FMNMX.FTZ R130, R20, R129, !PT ;  /* 0x0000008114827209 */ /* 0x000fe20007810000 */
[C---:B------:R-:W-:Y:S01]  /*5b10*/  FMUL.FTZ R76, R0.reuse, R77 ;  /* 0x0000004d004c7220 */ /* 0x040fe20000410000 */
[C---:B------:R-:W-:Y:S01]  /*5b20*/  FMUL.FTZ R99, R0.reuse, R99 ;  /* 0x0000006300637220 */ /* 0x040fe20000410000 */
[----:B------:R-:W2:Y:S01]  /*5b30*/  MUFU.TANH R108, R108 ;  /* 0x0000006c006c7308 */ /* 0x000ea20000002400 */
[----:B------:R-:W-:Y:S01]  /*5b40*/  FMNMX.FTZ R129, R121, R130, !PT ;  /* 0x0000008279817209 */ /* 0x000fe20007810000 */
[----:B------:R-:W-:Y:S01]  /*5b50*/  FMUL.FTZ R103, R0, R103 ;  /* 0x0000006700677220 */ /* 0x000fe20000410000 */
[----:B0-----:R-:W-:Y:S01]  /*5b60*/  FSEL R104, R104, -INF , P1 ;  /* 0xff80000068687808 */ /* 0x001fe20000800000 */
[----:B------:R-:W-:Y:S01]  /*5b70*/  FMUL.FTZ R82, R0, R82 ;  /* 0x0000005200527220 */ /* 0x000fe20000410000 */
[----:B------:R-:W-:Y:S01]  /*5b80*/  FMNMX.FTZ R129, R122, R129, !PT ;  /* 0x000000817a817209 */ /* 0x000fe20007810000 */
[C---:B------:R-:W-:Y:S01]  /*5b90*/  FMUL.FTZ R83, R0.reuse, R83 ;  /* 0x0000005300537220 */ /* 0x040fe20000410000 */
[----:B------:R-:W-:Y:S01]  /*5ba0*/  ISETP.GT.AND P1, PT, R127, 0x28, PT ;  /* 0x000000287f00780c */ /* 0x000fe20003f24270 */
[----:B------:R-:W0:Y:S01]  /*5bb0*/  MUFU.TANH R109, R109 ;  /* 0x0000006d006d7308 */ /* 0x000e220000002400 */
[----:B-1----:R-:W-:Y:S01]  /*5bc0*/  FSEL R105, R105, -INF , P2 ;  /* 0xff80000069697808 */ /* 0x002fe20001000000 */
[----:B------:R-:W-:Y:S01]  /*5bd0*/  FMUL.FTZ R86, R0, R86 ;  /* 0x0000005600567220 */ /* 0x000fe20000410000 */
[----:B------:R-:W-:Y:S01]  /*5be0*/  FMNMX.FTZ R130, R104, R129, !PT ;  /* 0x0000008168827209 */ /* 0x000fe20007810000 */
[C---:B------:R-:W-:Y:S01]  /*5bf0*/  FMUL.FTZ R87, R0.reuse, R87 ;  /* 0x0000005700577220 */ /* 0x040fe20000410000 */
[----:B------:R-:W-:Y:S01]  /*5c00*/  ISETP.GT.AND P2, PT, R127, 0x29, PT ;  /* 0x000000297f00780c */ /* 0x000fe20003f44270 */
[----:B------:R-:W-:Y:S01]  /*5c10*/  FMUL.FTZ R58, R0, R58 ;  /* 0x0000003a003a7220 */ /* 0x000fe20000410000 */
[----:B------:R-:W-:Y:S01]  /*5c20*/  FMNMX.FTZ R77, R105, R130, !PT ;  /* 0x00000082694d7209 */ /* 0x000fe20007810000 */
[----:B------:R-:W1:Y:S01]  /*5c30*/  MUFU.TANH R112, R112 ;  /* 0x0000007000707308 */ /* 0x000e620000002400 */
[----:B--2---:R-:W-:Y:S01]  /*5c40*/  FSEL R108, R108, -INF , P1 ;  /* 0xff8000006c6c7808 */ /* 0x004fe20000800000 */
[C---:B------:R-:W-:Y:S01]  /*5c50*/  FMUL.FTZ R59, R0.reuse, R59 ;  /* 0x0000003b003b7220 */ /* 0x040fe20000410000 */
[----:B------:R-:W-:Y:S01]  /*5c60*/  ISETP.GT.AND P1, PT, R127, 0x30, PT ;  /* 0x000000307f00780c */ /* 0x000fe20003f24270 */
[----:B------:R-:W-:Y:S01]  /*5c70*/  FMUL.FTZ R62, R0, R62 ;  /* 0x0000003e003e7220 */ /* 0x000fe20000410000 */
[----:B------:R-:W-:Y:S01]  /*5c80*/  FMNMX.FTZ R130, R108, R77, !PT ;  /* 0x0000004d6c827209 */ /* 0x000fe20007810000 */
[C---:B------:R-:W-:Y:S01]  /*5c90*/  FMUL.FTZ R77, R0.reuse, R80 ;  /* 0x00000050004d7220 */ /* 0x040fe20000410000 */
[C---:B------:R-:W-:Y:S01]  /*5ca0*/  FMUL.FTZ R80, R0.reuse, R81 ;  /* 0x0000005100507220 */ /* 0x040fe20000410000 */
[----:B------:R-:W2:Y:S01]  /*5cb0*/  MUFU.TANH R113, R113 ;  /* 0x0000007100717308 */ /* 0x000ea20000002400 */
        /* <DEDUP_REMOVED lines=8> */
[----:B-1----:R-:W-:Y:S01]  /*5d40*/  FSEL R112, R112, -INF , P1 ;  /* 0xff80000070707808 */ /* 0x002fe20000800000 */
[----:B------:R-:W-:Y:S01]  /*5d50*/  UIADD3 UR22, UR22, 0x13240, URZ ;  /* 0x0001324016167890 */ /* 0x000fe2000fffe03f */
[----:B------:R-:W-:-:S02]  /*5d60*/  ISETP.GT.AND P1, PT, R127, 0x38, PT ;  /* 0x000000387f00780c */ /* 0x000fc40003f24270 */
[----:B------:R-:W-:Y:S01]  /*5d70*/  FMNMX.FTZ R130, R112, R129, !PT ;  /* 0x0000008170827209 */ /* 0x000fe20007810000 */
[----:B------:R-:W-:Y:S02]  /*5d80*/  UPRMT UR22, UR44, 0x654, UR22 ;  /* 0x000006542c167896 */ /* 0x000fe40008000016 */
[----:B------:R-:W1:Y:S01]  /*5d90*/  MUFU.TANH R117, R117 ;  /* 0x0000007500757308 */ /* 0x000e620000002400 */
[----:B--2---:R-:W-:Y:S02]  /*5da0*/  FSEL R113, R113, -INF , P2 ;  /* 0xff80000071717808 */ /* 0x004fe40001000000 */
[----:B------:R-:W-:Y:S02]  /*5db0*/  ISETP.GT.AND P2, PT, R127, 0x39, PT ;  /* 0x000000397f00780c */ /* 0x000fe40003f44270 */
[----:B------:R-:W-:Y:S02]  /*5dc0*/  FMNMX.FTZ R81, R113, R130, !PT ;  /* 0x0000008271517209 */ /* 0x000fe40007810000 */
[----:B------:R-:W-:Y:S01]  /*5dd0*/  SYNCS.ARRIVE.TRANS64.RED.A1T0 RZ, [UR22], RZ ;  /* 0x000000ffffff79a7 */ /* 0x000fe20008100416 */
[----:B------:R-:W2:Y:S01]  /*5de0*/  MUFU.TANH R88, R88 ;  /* 0x0000005800587308 */ /* 0x000ea20000002400 */
[----:B0-----:R-:W-:-:S02]  /*5df0*/  FSEL R116, R116, -INF , P1 ;  /* 0xff80000074747808 */ /* 0x001fc40000800000 */
[----:B------:R-:W-:Y:S02]  /*5e00*/  ISETP.GT.AND P1, PT, R127, 0x40, PT ;  /* 0x000000407f00780c */ /* 0x000fe40003f24270 */
[----:B------:R-:W-:Y:S01]  /*5e10*/  FMNMX.FTZ R130, R116, R81, !PT ;  /* 0x0000005174827209 */ /* 0x000fe20007810000 */
[C---:B------:R-:W-:Y:S01]  /*5e20*/  FMUL.FTZ R81, R0.reuse, R84 ;  /* 0x0000005400517220 */ /* 0x040fe20000410000 */
[----:B------:R-:W-:Y:S01]  /*5e30*/  FMUL.FTZ R84, R0, R85 ;  /* 0x0000005500547220 */ /* 0x000fe20000410000 */
        /* <DEDUP_REMOVED lines=24> */
[----:B------:R-:W-:Y:S01]  /*5fc0*/  FMNMX.FTZ R130, R96, R85, !PT ;  /* 0x0000005560827209 */ /* 0x000fe20007810000 */
[----:B------:R-:W-:Y:S02]  /*5fd0*/  FMUL.FTZ R85, R0, R57 ;  /* 0x0000003900557220 */ /* 0x000fe40000410000 */
[----:B------:R-:W0:Y:S01]  /*5fe0*/  MUFU.TANH R101, R101 ;  /* 0x0000006500657308 */ /* 0x000e220000002400 */
[----:B-1----:R-:W-:Y:S02]  /*5ff0*/  FSEL R125, R125, -INF , P2 ;  /* 0xff8000007d7d7808 */ /* 0x002fe40001000000 */
[----:B------:R-:W-:-:S02]  /*6000*/  ISETP.GT.AND P2, PT, R127, 0x59, PT ;  /* 0x000000597f00780c */ /* 0x000fc40003f44270 */
[----:B------:R-:W-:-:S03]  /*6010*/  FMNMX.FTZ R57, R125, R130, !PT ;  /* 0x000000827d397209 */ /* 0x000fc60007810000 */
[----:B------:R-:W1:Y:S01]  /*6020*/  MUFU.TANH R128, R128 ;  /* 0x0000008000807308 */ /* 0x000e620000002400 */
[----:B--2---:R-:W-:Y:S02]  /*6030*/  FSEL R100, R100, -INF , P1 ;  /* 0xff80000064647808 */ /* 0x004fe40000800000 */
[----:B------:R-:W-:Y:S02]  /*6040*/  ISETP.GT.AND P1, PT, R127, 0x60, PT ;  /* 0x000000607f00780c */ /* 0x000fe40003f24270 */
[----:B------:R-:W-:Y:S02]  /*6050*/  FMNMX.FTZ R130, R100, R57, !PT ;  /* 0x0000003964827209 */ /* 0x000fe40007810000 */
[----:B------:R-:W-:Y:S01]  /*6060*/  FSEL R7, R7, -INF , P1 ;  /* 0xff80000007077808 */ /* 0x000fe20000800000 */
[----:B------:R-:W2:Y:S01]  /*6070*/  MUFU.TANH R75, R75 ;  /* 0x0000004b004b7308 */ /* 0x000ea20000002400 */
[----:B0-----:R-:W-:Y:S02]  /*6080*/  FSEL R101, R101, -INF , P2 ;  /* 0xff80000065657808 */ /* 0x001fe40001000000 */
[----:B------:R-:W-:-:S02]  /*6090*/  ISETP.GT.AND P2, PT, R127, 0x61, PT ;  /* 0x000000617f00780c */ /* 0x000fc40003f44270 */
[----:B------:R-:W-:Y:S02]  /*60a0*/  FMNMX.FTZ R130, R101, R130, !PT ;  /* 0x0000008265827209 */ /* 0x000fe40007810000 */
[----:B------:R-:W-:Y:S01]  /*60b0*/  ISETP.GT.AND P1, PT, R127, 0x68, PT ;  /* 0x000000687f00780c */ /* 0x000fe20003f24270 */
[----:B------:R-:W0:Y:S01]  /*60c0*/  MUFU.TANH R76, R76 ;  /* 0x0000004c004c7308 */ /* 0x000e220000002400 */
[----:B-1----:R-:W-:Y:S01]  /*60d0*/  FSEL R57, R128, -INF , P2 ;  /* 0xff80000080397808 */ /* 0x002fe20001000000 */
[----:B------:R-:W-:Y:S01]  /*60e0*/  FMUL.FTZ R128, R0, R61 ;  /* 0x0000003d00807220 */ /* 0x000fe20000410000 */
[----:B------:R-:W-:Y:S02]  /*60f0*/  FMNMX.FTZ R130, R7, R130, !PT ;  /* 0x0000008207827209 */ /* 0x000fe40007810000 */
[----:B------:R-:W-:-:S03]  /*6100*/  ISETP.GT.AND P2, PT, R127, 0x69, PT ;  /* 0x000000697f00780c */ /* 0x000fc60003f44270 */
[----:B------:R-:W1:Y:S01]  /*6110*/  MUFU.TANH R77, R77 ;  /* 0x0000004d004d7308 */ /* 0x000e620000002400 */
[----:B--2---:R-:W-:Y:S02]  /*6120*/  FSEL R60, R75, -INF , P1 ;  /* 0xff8000004b3c7808 */ /* 0x004fe40000800000 */
[----:B------:R-:W-:Y:S01]  /*6130*/  FMNMX.FTZ R75, R57, R130, !PT ;  /* 0x00000082394b7209 */ /* 0x000fe20007810000 */
[----:B------:R-:W-:Y:S01]  /*6140*/  FMUL.FTZ R130, R0, R64 ;  /* 0x0000004000827220 */ /* 0x000fe20000410000 */
[----:B------:R-:W-:-:S03]  /*6150*/  ISETP.GT.AND P1, PT, R127, 0x70, PT ;  /* 0x000000707f00780c */ /* 0x000fc60003f24270 */
[----:B------:R-:W2:Y:S01]  /*6160*/  MUFU.TANH R80, R80 ;  /* 0x0000005000507308 */ /* 0x000ea20000002400 */
[----:B0-----:R-:W-:Y:S02]  /*6170*/  FSEL R61, R76, -INF , P2 ;  /* 0xff8000004c3d7808 */ /* 0x001fe40001000000 */
[----:B------:R-:W-:Y:S02]  /*6180*/  FMNMX.FTZ R76, R60, R75, !PT ;  /* 0x0000004b3c4c7209 */ /* 0x000fe40007810000 */
[----:B------:R-:W-:-:S03]  /*6190*/  ISETP.GT.AND P2, PT, R127, 0x71, PT ;  /* 0x000000717f00780c */ /* 0x000fc60003f44270 */
[----:B------:R-:W0:Y:S01]  /*61a0*/  MUFU.TANH R81, R81 ;  /* 0x0000005100517308 */ /* 0x000e220000002400 */
[----:B-1----:R-:W-:Y:S02]  /*61b0*/  FSEL R64, R77, -INF , P1 ;  /* 0xff8000004d407808 */ /* 0x002fe40000800000 */
[----:B------:R-:W-:Y:S02]  /*61c0*/  FMNMX.FTZ R77, R61, R76, !PT ;  /* 0x0000004c3d4d7209 */ /* 0x000fe40007810000 */
[C---:B------:R-:W-:Y:S02]  /*61d0*/  ISETP.GT.AND P1, PT, R127.reuse, 0x78, PT ;  /* 0x000000787f00780c */ /* 0x040fe40003f24270 */
[----:B------:R-:W-:Y:S01]  /*61e0*/  FMNMX.FTZ R76, R64, R77, !PT ;  /* 0x0000004d404c7209 */ /* 0x000fe20007810000 */
[----:B------:R-:W1:Y:S01]  /*61f0*/  MUFU.TANH R84, R84 ;  /* 0x0000005400547308 */ /* 0x000e620000002400 */
[----:B--2---:R-:W-:Y:S01]  /*6200*/  FSEL R75, R80, -INF , P2 ;  /* 0xff800000504b7808 */ /* 0x004fe20001000000 */
[----:B------:R-:W-:Y:S01]  /*6210*/  FMUL.FTZ R80, R0, R65 ;  /* 0x0000004100507220 */ /* 0x000fe20000410000 */
[----:B------:R-:W-:-:S02]  /*6220*/  ISETP.GT.AND P2, PT, R127, 0x79, PT ;  /* 0x000000797f00780c */ /* 0x000fc40003f44270 */
        /* <DEDUP_REMOVED lines=10> */
[----:B------:R-:W-:Y:S01]  /*62d0*/  MUFU.TANH R129, R129 ;  /* 0x0000008100817308 */ /* 0x000fe20000002400 */
[----:B--2---:R-:W-:Y:S01]  /*62e0*/  FSEL R68, R56, -INF , P1 ;  /* 0xff80000038447808 */ /* 0x004fe20000800000 */
[----:B------:R-:W-:Y:S01]  /*62f0*/  FMUL.FTZ R56, R0, R69 ;  /* 0x0000004500387220 */ /* 0x000fe20000410000 */
[----:B------:R-:W-:-:S05]  /*6300*/  ISETP.GT.AND P1, PT, R127, 0x88, PT ;  /* 0x000000887f00780c */ /* 0x000fca0003f24270 */
[----:B------:R-:W1:Y:S01]  /*6310*/  MUFU.TANH R128, R128 ;  /* 0x0000008000807308 */ /* 0x000e620000002400 */
[----:B0-----:R-:W-:Y:S02]  /*6320*/  FSEL R77, R85, -INF , P2 ;  /* 0xff800000554d7808 */ /* 0x001fe40001000000 */
[----:B------:R-:W-:-:S05]  /*6330*/  ISETP.GT.AND P2, PT, R127, 0x89, PT ;  /* 0x000000897f00780c */ /* 0x000fca0003f44270 */
[----:B------:R0:W2:Y:S08]  /*6340*/  MUFU.TANH R131, R130 ;  /* 0x0000008200837308 */ /* 0x0000b00000002400 */
[----:B------:R3:W4:Y:S01]  /*6350*/  MUFU.TANH R133, R80 ;  /* 0x0000005000857308 */ /* 0x0007220000002400 */
[----:B0-----:R-:W-:Y:S02]  /*6360*/  FMNMX.FTZ R130, R68, R81, !PT ;  /* 0x0000005144827209 */ /* 0x001fe40007810000 */
[----:B-1----:R-:W-:-:S02]  /*6370*/  FSEL R81, R128, -INF , P2 ;  /* 0xff80000080517808 */ /* 0x002fc40001000000 */
[----:B------:R-:W-:Y:S02]  /*6380*/  FMNMX.FTZ R69, R77, R130, !PT ;  /* 0x000000824d457209 */ /* 0x000fe40007810000 */
[----:B------:R-:W-:Y:S01]  /*6390*/  ISETP.GT.AND P2, PT, R127, 0x91, PT ;  /* 0x000000917f00780c */ /* 0x000fe20003f44270 */
[----:B------:R0:W1:Y:S01]  /*63a0*/  MUFU.TANH R132, R84 ;  /* 0x0000005400847308 */ /* 0x0000620000002400 */
[----:B---3--:R-:W-:Y:S02]  /*63b0*/  FSEL R80, R129, -INF , P1 ;  /* 0xff80000081507808 */ /* 0x008fe40000800000 */
[----:B------:R-:W-:Y:S02]  /*63c0*/  ISETP.GT.AND P1, PT, R127, 0x90, PT ;  /* 0x000000907f00780c */ /* 0x000fe40003f24270 */
[----:B------:R-:W-:-:S03]  /*63d0*/  FMNMX.FTZ R128, R80, R69, !PT ;  /* 0x0000004550807209 */ /* 0x000fc60007810000 */
[----:B------:R3:W5:Y:S01]  /*63e0*/  MUFU.TANH R129, R56 ;  /* 0x0000003800817308 */ /* 0x0007620000002400 */
[C---:B0-----:R-:W-:Y:S01]  /*63f0*/  FMUL.FTZ R84, R0.reuse, R78 ;  /* 0x0000004e00547220 */ /* 0x041fe20000410000 */
[----:B--2---:R-:W-:Y:S02]  /*6400*/  FSEL R78, R131, -INF , P1 ;  /* 0xff800000834e7808 */ /* 0x004fe40000800000 */
[----:B------:R-:W-:Y:S01]  /*6410*/  FMNMX.FTZ R85, R81, R128, !PT ;  /* 0x0000008051557209 */ /* 0x000fe20007810000 */
[----:B------:R-:W0:Y:S01]  /*6420*/  SHFL.IDX PT, R131, R98, 0x1, 0x1c1f ;  /* 0x003c1f0062837f89 */ /* 0x000e2200000e0000 */
[----:B------:R-:W-:Y:S01]  /*6430*/  ISETP.GT.AND P1, PT, R127, 0x98, PT ;  /* 0x000000987f00780c */ /* 0x000fe20003f24270 */
[----:B------:R-:W-:Y:S01]  /*6440*/  FMUL.FTZ R128, R0, R70 ;  /* 0x0000004600807220 */ /* 0x000fe20000410000 */
[----:B----4-:R-:W-:Y:S01]  /*6450*/  FSEL R69, R133, -INF , P2 ;  /* 0xff80000085457808 */ /* 0x010fe20001000000 */
[----:B------:R-:W2:Y:S01]  /*6460*/  MUFU.TANH R9, R9 ;  /* 0x0000000900097308 */ /* 0x000ea20000002400 */
[----:B---3--:R-:W-:-:S02]  /*6470*/  FMNMX.FTZ R56, R78, R85, !PT ;  /* 0x000000554e387209 */ /* 0x008fc40007810000 */
[----:B------:R-:W-:Y:S01]  /*6480*/  ISETP.GT.AND P2, PT, R127, 0x99, PT ;  /* 0x000000997f00780c */ /* 0x000fe20003f44270 */
[----:B------:R-:W-:Y:S01]  /*6490*/  FMUL.FTZ R127, R0, R79 ;  /* 0x0000004f007f7220 */ /* 0x000fe20000410000 */
[----:B-1----:R-:W-:Y:S02]  /*64a0*/  FSEL R85, R132, -INF , P1 ;  /* 0xff80000084557808 */ /* 0x002fe40000800000 */
[----:B------:R-:W-:Y:S01]  /*64b0*/  FMNMX.FTZ R56, R69, R56, !PT ;  /* 0x0000003845387209 */ /* 0x000fe20007810000 */
[----:B------:R-:W1:Y:S01]  /*64c0*/  MUFU.TANH R10, R10 ;  /* 0x0000000a000a7308 */ /* 0x000e620000002400 */
[----:B-----5:R-:W-:Y:S02]  /*64d0*/  FSEL R79, R129, -INF , P2 ;  /* 0xff800000814f7808 */ /* 0x020fe40001000000 */
[----:B------:R-:W-:-:S04]  /*64e0*/  FMNMX.FTZ R56, R85, R56, !PT ;  /* 0x0000003855387209 */ /* 0x000fc80007810000 */
[----:B------:R-:W-:Y:S01]  /*64f0*/  FMNMX.FTZ R56, R79, R56, !PT ;  /* 0x000000384f387209 */ /* 0x000fe20007810000 */
[----:B------:R-:W-:Y:S04]  /*6500*/  MUFU.TANH R13, R13 ;  /* 0x0000000d000d7308 */ /* 0x000fe80000002400 */
[----:B------:R-:W3:Y:S01]  /*6510*/  SHFL.BFLY PT, R129, R56, 0x2, 0x1f ;  /* 0x0c401f0038817f89 */ /* 0x000ee200000e0000 */
[----:B0-----:R-:W-:-:S03]  /*6520*/  IADD3 R102, R131, -UR21, R102 ;  /* 0x8000001583667c10 */ /* 0x001fc6000fffe066 */
[----:B------:R-:W0:Y:S01]  /*6530*/  MUFU.TANH R14, R14 ;  /* 0x0000000e000e7308 */ /* 0x000e220000002400 */
[C---:B------:R-:W-:Y:S02]  /*6540*/  ISETP.GT.AND P2, PT, R102.reuse, RZ, PT ;  /* 0x000000ff6600720c */ /* 0x040fe40003f44270 */
[C---:B------:R-:W-:Y:S02]  /*6550*/  ISETP.GT.AND P3, PT, R102.reuse, 0x1, PT ;  /* 0x000000016600780c */ /* 0x040fe40003f64270 */
[----:B--2---:R-:W-:Y:S02]  /*6560*/  FSEL R9, R9, -INF , P2 ;  /* 0xff80000009097808 */ /* 0x004fe40001000000 */
[----:B------:R-:W-:Y:S01]  /*6570*/  ISETP.GT.AND P2, PT, R102, 0x8, PT ;  /* 0x000000086600780c */ /* 0x000fe20003f44270 */
[----:B------:R-:W-:Y:S01]  /*6580*/  MUFU.TANH R21, R21 ;  /* 0x0000001500157308 */ /* 0x000fe20000002400 */
[----:B-1----:R-:W-:Y:S02]  /*6590*/  FSEL R10, R10, -INF , P3 ;  /* 0xff8000000a0a7808 */ /* 0x002fe40001800000 */
[----:B------:R-:W-:-:S05]  /*65a0*/  ISETP.GT.AND P3, PT, R102, 0x9, PT ;  /* 0x000000096600780c */ /* 0x000fca0003f64270 */
[----:B------:R-:W1:Y:S01]  /*65b0*/  MUFU.TANH R120, R120 ;  /* 0x0000007800787308 */ /* 0x000e620000002400 */
[----:B0-----:R-:W-:Y:S02]  /*65c0*/  FSEL R14, R14, -INF , P3 ;  /* 0xff8000000e0e7808 */ /* 0x001fe40001800000 */
[----:B------:R-:W-:Y:S02]  /*65d0*/  ISETP.GT.AND P3, PT, R102, 0x11, PT ;  /* 0x000000116600780c */ /* 0x000fe40003f64270 */
[----:B---3--:R-:W-:-:S03]  /*65e0*/  FMNMX.FTZ R129, R56, R129, !PT ;  /* 0x0000008138817209 */ /* 0x008fc60007810000 */
[----:B------:R-:W-:Y:S02]  /*65f0*/  MUFU.TANH R123, R123 ;  /* 0x0000007b007b7308 */ /* 0x000fe40000002400 */
[----:B------:R-:W0:Y:S06]  /*6600*/  SHFL.BFLY PT, R56, R129, 0x1, 0x1f ;  /* 0x0c201f0081387f89 */ /* 0x000e2c00000e0000 */
[----:B------:R-:W2:Y:S01]  /*6610*/  MUFU.TANH R124, R124 ;  /* 0x0000007c007c7308 */ /* 0x000ea20000002400 */
[----:B-1----:R-:W-:Y:S02]  /*6620*/  FSEL R120, R120, -INF , P3 ;  /* 0xff80000078787808 */ /* 0x002fe40001800000 */
[----:B------:R-:W-:-:S05]  /*6630*/  ISETP.GT.AND P3, PT, R102, 0x19, PT ;  /* 0x000000196600780c */ /* 0x000fca0003f64270 */
[----:B------:R-:W-:Y:S08]  /*6640*/  MUFU.TANH R106, R106 ;  /* 0x0000006a006a7308 */ /* 0x000ff00000002400 */
[----:B------:R-:W1:Y:S01]  /*6650*/  MUFU.TANH R107, R107 ;  /* 0x0000006b006b7308 */ /* 0x000e620000002400 */
[----:B--2---:R-:W-:Y:S02]  /*6660*/  FSEL R124, R124, -INF , P3 ;  /* 0xff8000007c7c7808 */ /* 0x004fe40001800000 */
[----:B0-----:R-:W-:-:S02]  /*6670*/  FMNMX.FTZ R56, R129, R56, !PT ;  /* 0x0000003881387209 */ /* 0x001fc40007810000 */
[----:B------:R-:W-:Y:S02]  /*6680*/  MOV R129, UR20 ;  /* 0x0000001400817c02 */ /* 0x000fe40008000f00 */
[----:B------:R-:W-:Y:S01]  /*6690*/  FSETP.NEU.FTZ.AND P1, PT, R56, -INF , PT ;  /* 0xff8000003800780b */ /* 0x000fe20003f3d000 */
[----:B------:R-:W0:Y:S01]  /*66a0*/  MUFU.TANH R110, R110 ;  /* 0x0000006e006e7308 */ /* 0x000e220000002400 */
[----:B------:R-:W-:Y:S01]  /*66b0*/  ISETP.GT.AND P3, PT, R102, 0x21, PT ;  /* 0x000000216600780c */ /* 0x000fe20003f64270 */
[----:B------:R-:W-:-:S05]  /*66c0*/  FFMA.FTZ R70, R56, R129, -8 ;  /* 0xc100000038467423 */ /* 0x000fca0000010081 */
[----:B------:R-:W-:Y:S01]  /*66d0*/  FSEL R70, R70, RZ, P1 ;  /* 0x000000ff46467208 */ /* 0x000fe20000800000 */
[----:B------:R-:W2:Y:S01]  /*66e0*/  MUFU.TANH R111, R111 ;  /* 0x0000006f006f7308 */ /* 0x000ea20000002400 */
[----:B-1----:R-:W-:Y:S02]  /*66f0*/  FSEL R107, R107, -INF , P3 ;  /* 0xff8000006b6b7808 */ /* 0x002fe40001800000 */
[----:B------:R-:W-:Y:S01]  /*6700*/  ISETP.GT.AND P3, PT, R102, 0x29, PT ;  /* 0x000000296600780c */ /* 0x000fe20003f64270 */
[----:B------:R-:W-:-:S01]  /*6710*/  FFMA.FTZ R129, R8, UR20, -R70 ;  /* 0x0000001408817c23 */ /* 0x000fc20008010846 */
[--C-:B------:R-:W-:Y:S01]  /*6720*/  FFMA.FTZ R130, R121, UR20, -R70.reuse ;  /* 0x0000001479827c23 */ /* 0x100fe20008010846 */
[----:B------:R-:W-:-:S01]  /*6730*/  FFMA.FTZ R8, R11, UR20, -R70 ;  /* 0x000000140b087c23 */ /* 0x000fc20008010846 */
[----:B------:R-:W-:Y:S01]  /*6740*/  FMNMX.FTZ R121, R9, R6, !PT ;  /* 0x0000000609797209 */ /* 0x000fe20007810000 */
[----:B------:R-:W-:-:S01]  /*6750*/  FFMA.FTZ R11, R12, UR20, -R70 ;  /* 0x000000140c0b7c23 */ /* 0x000fc20008010846 */
[--C-:B------:R-:W-:Y:S01]  /*6760*/  FFMA.FTZ R12, R15, UR20, -R70.reuse ;  /* 0x000000140f0c7c23 */ /* 0x100fe20008010846 */
[----:B------:R-:W-:-:S01]  /*6770*/  FFMA.FTZ R15, R20, UR20, -R70 ;  /* 0x00000014140f7c23 */ /* 0x000fc20008010846 */
[----:B------:R-:W-:Y:S01]  /*6780*/  FSEL R20, R13, -INF , P2 ;  /* 0xff8000000d147808 */ /* 0x000fe20001000000 */
[----:B------:R-:W-:-:S01]  /*6790*/  FFMA.FTZ R98, R122, UR20, -R70 ;  /* 0x000000147a627c23 */ /* 0x000fc20008010846 */
[----:B------:R-:W-:Y:S01]  /*67a0*/  FMNMX.FTZ R121, R10, R121, !PT ;  /* 0x000000790a797209 */ /* 0x000fe20007810000 */
[----:B------:R-:W1:Y:S01]  /*67b0*/  MUFU.TANH R114, R114 ;  /* 0x0000007200727308 */ /* 0x000e620000002400 */
[----:B------:R-:W-:Y:S01]  /*67c0*/  ISETP.GT.AND P2, PT, R102, 0x10, PT ;  /* 0x000000106600780c */ /* 0x000fe20003f44270 */
[--C-:B------:R-:W-:Y:S01]  /*67d0*/  FFMA.FTZ R131, R117, UR20, -R70.reuse ;  /* 0x0000001475837c23 */ /* 0x100fe20008010846 */
[----:B------:R-:W-:Y:S01]  /*67e0*/  FMNMX.FTZ R121, R20, R121, !PT ;  /* 0x0000007914797209 */ /* 0x000fe20007810000 */
[--C-:B------:R-:W-:Y:S01]  /*67f0*/  FFMA.FTZ R72, R72, UR20, -R70.reuse ;  /* 0x0000001448487c23 */ /* 0x100fe20008010846 */
[----:B------:R-:W-:Y:S01]  /*6800*/  FSEL R21, R21, -INF , P2 ;  /* 0xff80000015157808 */ /* 0x000fe20001000000 */
[--C-:B------:R-:W-:Y:S01]  /*6810*/  FFMA.FTZ R104, R104, UR20, -R70.reuse ;  /* 0x0000001468687c23 */ /* 0x100fe20008010846 */
[----:B------:R-:W-:Y:S01]  /*6820*/  FMNMX.FTZ R122, R14, R121, !PT ;  /* 0x000000790e7a7209 */ /* 0x000fe20007810000 */
[----:B------:R-:W3:Y:S01]  /*6830*/  MUFU.TANH R115, R115 ;  /* 0x0000007300737308 */ /* 0x000ee20000002400 */
[----:B------:R-:W-:Y:S01]  /*6840*/  ISETP.GT.AND P2, PT, R102, 0x18, PT ;  /* 0x000000186600780c */ /* 0x000fe20003f44270 */
[--C-:B------:R-:W-:Y:S01]  /*6850*/  FFMA.FTZ R105, R105, UR20, -R70.reuse ;  /* 0x0000001469697c23 */ /* 0x100fe20008010846 */
[----:B------:R-:W-:Y:S01]  /*6860*/  FMNMX.FTZ R121, R21, R122, !PT ;  /* 0x0000007a15797209 */ /* 0x000fe20007810000 */
[--C-:B------:R-:W-:Y:S01]  /*6870*/  FFMA.FTZ R108, R108, UR20, -R70.reuse ;  /* 0x000000146c6c7c23 */ /* 0x100fe20008010846 */
[----:B------:R-:W-:Y:S01]  /*6880*/  FSEL R123, R123, -INF , P2 ;  /* 0xff8000007b7b7808 */ /* 0x000fe20001000000 */
[--C-:B------:R-:W-:Y:S01]  /*6890*/  FFMA.FTZ R109, R109, UR20, -R70.reuse ;  /* 0x000000146d6d7c23 */ /* 0x100fe20008010846 */
[----:B------:R-:W-:Y:S01]  /*68a0*/  FMNMX.FTZ R122, R120, R121, !PT ;  /* 0x00000079787a7209 */ /* 0x000fe20007810000 */
[----:B------:R-:W4:Y:S01]  /*68b0*/  MUFU.TANH R118, R118 ;  /* 0x0000007600767308 */ /* 0x000f220000002400 */
[----:B------:R-:W-:Y:S01]  /*68c0*/  ISETP.GT.AND P2, PT, R102, 0x20, PT ;  /* 0x000000206600780c */ /* 0x000fe20003f44270 */
[--C-:B------:R-:W-:Y:S01]  /*68d0*/  FFMA.FTZ R112, R112, UR20, -R70.reuse ;  /* 0x0000001470707c23 */ /* 0x100fe20008010846 */
[----:B------:R-:W-:Y:S01]  /*68e0*/  FMNMX.FTZ R121, R123, R122, !PT ;  /* 0x0000007a7b797209 */ /* 0x000fe20007810000 */
[--C-:B------:R-:W-:Y:S01]  /*68f0*/  FFMA.FTZ R113, R113, UR20, -R70.reuse ;  /* 0x0000001471717c23 */ /* 0x100fe20008010846 */
[----:B------:R-:W-:Y:S01]  /*6900*/  FSEL R106, R106, -INF , P2 ;  /* 0xff8000006a6a7808 */ /* 0x000fe20001000000 */
[--C-:B------:R-:W-:Y:S01]  /*6910*/  FFMA.FTZ R88, R88, UR20, -R70.reuse ;  /* 0x0000001458587c23 */ /* 0x100fe20008010846 */
[----:B------:R-:W-:Y:S01]  /*6920*/  FMNMX.FTZ R121, R124, R121, !PT ;  /* 0x000000797c797209 */ /* 0x000fe20007810000 */
[----:B------:R-:W5:Y:S01]  /*6930*/  MUFU.TANH R119, R119 ;  /* 0x0000007700777308 */ /* 0x000f620000002400 */
[----:B------:R-:W-:Y:S01]  /*6940*/  ISETP.GT.AND P2, PT, R102, 0x28, PT ;  /* 0x000000286600780c */ /* 0x000fe20003f44270 */
[--C-:B------:R-:W-:Y:S01]  /*6950*/  FFMA.FTZ R93, R93, UR20, -R70.reuse ;  /* 0x000000145d5d7c23 */ /* 0x100fe20008010846 */
[----:B------:R-:W-:Y:S01]  /*6960*/  FMNMX.FTZ R122, R106, R121, !PT ;  /* 0x000000796a7a7209 */ /* 0x000fe20007810000 */
[--C-:B------:R-:W-:Y:S01]  /*6970*/  FFMA.FTZ R101, R101, UR20, -R70.reuse ;  /* 0x0000001465657c23 */ /* 0x100fe20008010846 */
[----:B0-----:R-:W-:Y:S01]  /*6980*/  FSEL R110, R110, -INF , P2 ;  /* 0xff8000006e6e7808 */ /* 0x001fe20001000000 */
[--C-:B------:R-:W-:Y:S01]  /*6990*/  FFMA.FTZ R7, R7, UR20, -R70.reuse ;  /* 0x0000001407077c23 */ /* 0x100fe20008010846 */
[----:B------:R-:W-:Y:S01]  /*69a0*/  FMNMX.FTZ R121, R107, R122, !PT ;  /* 0x0000007a6b797209 */ /* 0x000fe20007810000 */
[----:B------:R-:W0:Y:S01]  /*69b0*/  MUFU.TANH R90, R90 ;  /* 0x0000005a005a7308 */ /* 0x000e220000002400 */
        /* <DEDUP_REMOVED lines=8> */
[----:B-1----:R-:W-:Y:S01]  /*6a40*/  FSEL R114, R114, -INF , P2 ;  /* 0xff80000072727808 */ /* 0x002fe20001000000 */
[--C-:B------:R-:W-:Y:S01]  /*6a50*/  FFMA.FTZ R75, R75, UR20, -R70.reuse ;  /* 0x000000144b4b7c23 */ /* 0x100fe20008010846 */
[----:B------:R-:W-:Y:S01]  /*6a60*/  FMNMX.FTZ R121, R111, R122, !PT ;  /* 0x0000007a6f797209 */ /* 0x000fe20007810000 */
[--C-:B------:R-:W-:Y:S01]  /*6a70*/  FFMA.FTZ R65, R65, UR20, -R70.reuse ;  /* 0x0000001441417c23 */ /* 0x100fe20008010846 */
[----:B------:R-:W-:Y:S01]  /*6a80*/  ISETP.GT.AND P2, PT, R102, 0x38, PT ;  /* 0x000000386600780c */ /* 0x000fe20003f44270 */
[--C-:B------:R-:W-:Y:S01]  /*6a90*/  FFMA.FTZ R76, R76, UR20, -R70.reuse ;  /* 0x000000144c4c7c23 */ /* 0x100fe20008010846 */
[----:B---3--:R-:W-:Y:S01]  /*6aa0*/  FSEL R115, R115, -INF , P3 ;  /* 0xff80000073737808 */ /* 0x008fe20001800000 */
[----:B------:R-:W-:Y:S01]  /*6ab0*/  MUFU.TANH R94, R94 ;  /* 0x0000005e005e7308 */ /* 0x000fe20000002400 */
[----:B------:R-:W-:Y:S01]  /*6ac0*/  FMNMX.FTZ R122, R114, R121, !PT ;  /* 0x00000079727a7209 */ /* 0x000fe20007810000 */
[--C-:B------:R-:W-:Y:S01]  /*6ad0*/  FFMA.FTZ R68, R68, UR20, -R70.reuse ;  /* 0x0000001444447c23 */ /* 0x100fe20008010846 */
[----:B------:R-:W-:Y:S01]  /*6ae0*/  ISETP.GT.AND P3, PT, R102, 0x39, PT ;  /* 0x000000396600780c */ /* 0x000fe20003f64270 */
[--C-:B------:R-:W-:Y:S01]  /*6af0*/  FFMA.FTZ R77, R77, UR20, -R70.reuse ;  /* 0x000000144d4d7c23 */ /* 0x100fe20008010846 */
[----:B----4-:R-:W-:Y:S01]  /*6b00*/  FSEL R118, R118, -INF , P2 ;  /* 0xff80000076767808 */ /* 0x010fe20001000000 */
        /* <DEDUP_REMOVED lines=10> */
[----:B------:R-:W3:Y:S01]  /*6bb0*/  MUFU.TANH R97, R97 ;  /* 0x0000006100617308 */ /* 0x000ee20000002400 */
[----:B0-----:R-:W-:Y:S01]  /*6bc0*/  FSEL R90, R90, -INF , P2 ;  /* 0xff8000005a5a7808 */ /* 0x001fe20001000000 */
[----:B------:R-:W-:Y:S01]  /*6bd0*/  FFMA.FTZ R85, R85, UR20, -R70 ;  /* 0x0000001455557c23 */ /* 0x000fe20008010846 */
[----:B------:R-:W-:-:S02]  /*6be0*/  FMNMX.FTZ R121, R119, R122, !PT ;  /* 0x0000007a77797209 */ /* 0x000fc40007810000 */
[----:B------:R-:W-:Y:S02]  /*6bf0*/  ISETP.GT.AND P2, PT, R102, 0x48, PT ;  /* 0x000000486600780c */ /* 0x000fe40003f44270 */
[----:B--2---:R-:W-:Y:S01]  /*6c00*/  FSEL R91, R91, -INF , P3 ;  /* 0xff8000005b5b7808 */ /* 0x004fe20001800000 */
[----:B------:R-:W0:Y:S01]  /*6c10*/  MUFU.TANH R99, R99 ;  /* 0x0000006300637308 */ /* 0x000e220000002400 */
[----:B------:R-:W-:Y:S02]  /*6c20*/  FMNMX.FTZ R122, R90, R121, !PT ;  /* 0x000000795a7a7209 */ /* 0x000fe40007810000 */
[C---:B------:R-:W-:Y:S02]  /*6c30*/  ISETP.GT.AND P3, PT, R102.reuse, 0x49, PT ;  /* 0x000000496600780c */ /* 0x040fe40003f64270 */
[----:B------:R-:W-:Y:S02]  /*6c40*/  FMNMX.FTZ R121, R91, R122, !PT ;  /* 0x0000007a5b797209 */ /* 0x000fe40007810000 */
[----:B-1----:R-:W-:Y:S01]  /*6c50*/  FSEL R95, R95, -INF , P3 ;  /* 0xff8000005f5f7808 */ /* 0x002fe20001800000 */
[----:B------:R1:W-:Y:S01]  /*6c60*/  MUFU.EX2 R13, R130 ;  /* 0x00000082000d7308 */ /* 0x0003e20000000800 */
[----:B------:R-:W-:-:S07]  /*6c70*/  ISETP.GT.AND P3, PT, R102, 0x51, PT ;  /* 0x000000516600780c */ /* 0x000fce0003f64270 */
[----:B------:R-:W2:Y:S01]  /*6c80*/  MUFU.TANH R126, R126 ;  /* 0x0000007e007e7308 */ /* 0x000ea20000002400 */
[----:B-1----:R-:W-:-:S01]  /*6c90*/  FFMA.FTZ R130, R116, UR20, -R70 ;  /* 0x0000001474827c23 */ /* 0x002fc20008010846 */
[----:B------:R-:W-:Y:S02]  /*6ca0*/  FSEL R116, R94, -INF , P2 ;  /* 0xff8000005e747808 */ /* 0x000fe40001000000 */
[----:B------:R-:W-:Y:S02]  /*6cb0*/  ISETP.GT.AND P2, PT, R102, 0x50, PT ;  /* 0x000000506600780c */ /* 0x000fe40003f44270 */
[----:B------:R-:W-:Y:S02]  /*6cc0*/  FMNMX.FTZ R122, R116, R121, !PT ;  /* 0x00000079747a7209 */ /* 0x000fe40007810000 */
[----:B------:R-:W1:Y:S01]  /*6cd0*/  MUFU.TANH R103, R103 ;  /* 0x0000006700677308 */ /* 0x000e620000002400 */
[----:B---3--:R-:W-:Y:S02]  /*6ce0*/  FSEL R117, R97, -INF , P2 ;  /* 0xff80000061757808 */ /* 0x008fe40001000000 */
[----:B------:R-:W-:-:S02]  /*6cf0*/  FMNMX.FTZ R122, R95, R122, !PT ;  /* 0x0000007a5f7a7209 */ /* 0x000fc40007810000 */
[C---:B------:R-:W-:Y:S02]  /*6d00*/  ISETP.GT.AND P2, PT, R102.reuse, 0x58, PT ;  /* 0x000000586600780c */ /* 0x040fe40003f44270 */
[----:B0-----:R-:W-:Y:S01]  /*6d10*/  FSEL R99, R99, -INF , P3 ;  /* 0xff80000063637808 */ /* 0x001fe20001800000 */
[----:B------:R-:W-:Y:S01]  /*6d20*/  MUFU.TANH R73, R73 ;  /* 0x0000004900497308 */ /* 0x000fe20000002400 */
[----:B------:R-:W-:Y:S02]  /*6d30*/  FMNMX.FTZ R122, R117, R122, !PT ;  /* 0x0000007a757a7209 */ /* 0x000fe40007810000 */
[----:B------:R-:W-:Y:S02]  /*6d40*/  ISETP.GT.AND P3, PT, R102, 0x59, PT ;  /* 0x000000596600780c */ /* 0x000fe40003f64270 */
[----:B--2---:R-:W-:Y:S02]  /*6d50*/  FSEL R126, R126, -INF , P2 ;  /* 0xff8000007e7e7808 */ /* 0x004fe40001000000 */
[----:B------:R-:W-:Y:S01]  /*6d60*/  FMNMX.FTZ R121, R99, R122, !PT ;  /* 0x0000007a63797209 */ /* 0x000fe20007810000 */
[----:B------:R-:W0:Y:S01]  /*6d70*/  MUFU.TANH R74, R74 ;  /* 0x0000004a004a7308 */ /* 0x000e220000002400 */
[----:B------:R-:W-:-:S02]  /*6d80*/  ISETP.GT.AND P2, PT, R102, 0x60, PT ;  /* 0x000000606600780c */ /* 0x000fc40003f44270 */
[----:B-1----:R-:W-:Y:S02]  /*6d90*/  FSEL R103, R103, -INF , P3 ;  /* 0xff80000067677808 */ /* 0x002fe40001800000 */
[----:B------:R-:W-:Y:S02]  /*6da0*/  FMNMX.FTZ R122, R126, R121, !PT ;  /* 0x000000797e7a7209 */ /* 0x000fe40007810000 */
[----:B------:R-:W-:Y:S01]  /*6db0*/  ISETP.GT.AND P3, PT, R102, 0x61, PT ;  /* 0x000000616600780c */ /* 0x000fe20003f64270 */
[----:B------:R-:W-:Y:S01]  /*6dc0*/  MUFU.TANH R84, R84 ;  /* 0x0000005400547308 */ /* 0x000fe20000002400 */
[----:B------:R-:W-:-:S07]  /*6dd0*/  FMNMX.FTZ R122, R103, R122, !PT ;  /* 0x0000007a677a7209 */ /* 0x000fce0007810000 */
[----:B------:R-:W1:Y:S01]  /*6de0*/  MUFU.TANH R127, R127 ;  /* 0x0000007f007f7308 */ /* 0x000e620000002400 */
[----:B0-----:R-:W-:Y:S02]  /*6df0*/  FSEL R74, R74, -INF , P3 ;  /* 0xff8000004a4a7808 */ /* 0x001fe40001800000 */
[----:B------:R-:W-:-:S05]  /*6e00*/  ISETP.GT.AND P3, PT, R102, 0x69, PT ;  /* 0x000000696600780c */ /* 0x000fca0003f64270 */
[----:B------:R0:W-:Y:S08]  /*6e10*/  MUFU.EX2 R94, R130 ;  /* 0x00000082005e7308 */ /* 0x0001f00000000800 */
[----:B------:R-:W2:Y:S01]  /*6e20*/  MUFU.TANH R82, R82 ;  /* 0x0000005200527308 */ /* 0x000ea20000002400 */
[----:B0-----:R-:W-:-:S01]  /*6e30*/  FFMA.FTZ R130, R89, UR20, -R70 ;  /* 0x0000001459827c23 */ /* 0x001fc20008010846 */
[----:B------:R-:W-:-:S02]  /*6e40*/  FSEL R89, R73, -INF , P2 ;  /* 0xff80000049597808 */ /* 0x000fc40001000000 */
[----:B------:R-:W-:Y:S02]  /*6e50*/  ISETP.GT.AND P2, PT, R102, 0x68, PT ;  /* 0x000000686600780c */ /* 0x000fe40003f44270 */
[----:B------:R-:W-:Y:S02]  /*6e60*/  FMNMX.FTZ R121, R89, R122, !PT ;  /* 0x0000007a59797209 */ /* 0x000fe40007810000 */
[----:B------:R-:W0:Y:S01]  /*6e70*/  MUFU.TANH R83, R83 ;  /* 0x0000005300537308 */ /* 0x000e220000002400 */
[----:B-1----:R-:W-:Y:S02]  /*6e80*/  FSEL R127, R127, -INF , P3 ;  /* 0xff8000007f7f7808 */ /* 0x002fe40001800000 */
[----:B------:R-:W-:Y:S02]  /*6e90*/  FMNMX.FTZ R121, R74, R121, !PT ;  /* 0x000000794a797209 */ /* 0x000fe40007810000 */
[----:B------:R-:W-:-:S03]  /*6ea0*/  ISETP.GT.AND P3, PT, R102, 0x71, PT ;  /* 0x000000716600780c */ /* 0x000fc60003f64270 */
[----:B------:R1:W-:Y:S08]  /*6eb0*/  MUFU.EX2 R97, R131 ;  /* 0x0000008300617308 */ /* 0x0003f00000000800 */
[----:B------:R-:W-:Y:S01]  /*6ec0*/  MUFU.TANH R86, R86 ;  /* 0x0000005600567308 */ /* 0x000fe20000002400 */
[----:B-1----:R-:W-:-:S01]  /*6ed0*/  FFMA.FTZ R131, R92, UR20, -R70 ;  /* 0x000000145c837c23 */ /* 0x002fc20008010846 */
[----:B------:R-:W-:-:S02]  /*6ee0*/  FSEL R92, R84, -INF , P2 ;  /* 0xff800000545c7808 */ /* 0x000fc40001000000 */
[----:B------:R-:W-:Y:S02]  /*6ef0*/  ISETP.GT.AND P2, PT, R102, 0x70, PT ;  /* 0x000000706600780c */ /* 0x000fe40003f44270 */
[----:B------:R-:W-:Y:S02]  /*6f00*/  FMNMX.FTZ R122, R92, R121, !PT ;  /* 0x000000795c7a7209 */ /* 0x000fe40007810000 */
[----:B------:R-:W1:Y:S01]  /*6f10*/  MUFU.TANH R87, R87 ;  /* 0x0000005700577308 */ /* 0x000e620000002400 */
[----:B--2---:R-:W-:Y:S02]  /*6f20*/  FSEL R82, R82, -INF , P2 ;  /* 0xff80000052527808 */ /* 0x004fe40001000000 */
[----:B------:R-:W-:Y:S02]  /*6f30*/  FMNMX.FTZ R121, R127, R122, !PT ;  /* 0x0000007a7f797209 */ /* 0x000fe40007810000 */
[----:B------:R-:W-:Y:S02]  /*6f40*/  ISETP.GT.AND P2, PT, R102, 0x78, PT ;  /* 0x000000786600780c */ /* 0x000fe40003f44270 */
[----:B0-----:R-:W-:Y:S01]  /*6f50*/  FSEL R83, R83, -INF , P3 ;  /* 0xff80000053537808 */ /* 0x001fe20001800000 */
[----:B------:R-:W0:Y:S01]  /*6f60*/  MUFU.TANH R58, R58 ;  /* 0x0000003a003a7308 */ /* 0x000e220000002400 */
[----:B------:R-:W-:-:S02]  /*6f70*/  FMNMX.FTZ R122, R82, R121, !PT ;  /* 0x00000079527a7209 */ /* 0x000fc40007810000 */
[----:B------:R-:W-:Y:S02]  /*6f80*/  ISETP.GT.AND P3, PT, R102, 0x79, PT ;  /* 0x000000796600780c */ /* 0x000fe40003f64270 */
[----:B------:R-:W-:-:S03]  /*6f90*/  FMNMX.FTZ R121, R83, R122, !PT ;  /* 0x0000007a53797209 */ /* 0x000fc60007810000 */
[----:B------:R-:W2:Y:S01]  /*6fa0*/  MUFU.TANH R59, R59 ;  /* 0x0000003b003b7308 */ /* 0x000ea20000002400 */
[----:B-1----:R-:W-:Y:S02]  /*6fb0*/  FSEL R87, R87, -INF , P3 ;  /* 0xff80000057577808 */ /* 0x002fe40001800000 */
[----:B------:R-:W-:-:S05]  /*6fc0*/  ISETP.GT.AND P3, PT, R102, 0x81, PT ;  /* 0x000000816600780c */ /* 0x000fca0003f64270 */
[----:B------:R1:W-:Y:S08]  /*6fd0*/  MUFU.EX2 R73, R130 ;  /* 0x0000008200497308 */ /* 0x0003f00000000800 */
[----:B------:R-:W-:Y:S01]  /*6fe0*/  MUFU.TANH R62, R62 ;  /* 0x0000003e003e7308 */ /* 0x000fe20000002400 */
[----:B-1----:R-:W-:-:S01]  /*6ff0*/  FFMA.FTZ R130, R96, UR20, -R70 ;  /* 0x0000001460827c23 */ /* 0x002fc20008010846 */
[----:B------:R-:W-:-:S02]  /*7000*/  FSEL R96, R86, -INF , P2 ;  /* 0xff80000056607808 */ /* 0x000fc40001000000 */
[----:B------:R-:W-:Y:S02]  /*7010*/  ISETP.GT.AND P2, PT, R102, 0x80, PT ;  /* 0x000000806600780c */ /* 0x000fe40003f44270 */
[----:B------:R-:W-:Y:S02]  /*7020*/  FMNMX.FTZ R122, R96, R121, !PT ;  /* 0x00000079607a7209 */ /* 0x000fe40007810000 */
[----:B------:R-:W1:Y:S01]  /*7030*/  MUFU.TANH R63, R63 ;  /* 0x0000003f003f7308 */ /* 0x000e620000002400 */
[----:B0-----:R-:W-:Y:S02]  /*7040*/  FSEL R58, R58, -INF , P2 ;  /* 0xff8000003a3a7808 */ /* 0x001fe40001000000 */
[C---:B------:R-:W-:Y:S02]  /*7050*/  ISETP.GT.AND P2, PT, R102.reuse, 0x88, PT ;  /* 0x000000886600780c */ /* 0x040fe40003f44270 */
[----:B--2---:R-:W-:Y:S02]  /*7060*/  FSEL R59, R59, -INF , P3 ;  /* 0xff8000003b3b7808 */ /* 0x004fe40001800000 */
[----:B------:R-:W-:Y:S01]  /*7070*/  ISETP.GT.AND P3, PT, R102, 0x89, PT ;  /* 0x000000896600780c */ /* 0x000fe20003f64270 */
[----:B------:R0:W-:Y:S08]  /*7080*/  MUFU.EX2 R84, R131 ;  /* 0x0000008300547308 */ /* 0x0001f00000000800 */
[----:B------:R-:W2:Y:S01]  /*7090*/  MUFU.TANH R66, R66 ;  /* 0x0000004200427308 */ /* 0x000ea20000002400 */
[----:B0-----:R-:W-:-:S01]  /*70a0*/  FFMA.FTZ R131, R125, UR20, -R70 ;  /* 0x000000147d837c23 */ /* 0x001fc20008010846 */
[----:B------:R-:W-:-:S02]  /*70b0*/  FMNMX.FTZ R125, R87, R122, !PT ;  /* 0x0000007a577d7209 */ /* 0x000fc40007810000 */
[----:B-1----:R-:W-:Y:S02]  /*70c0*/  FSEL R63, R63, -INF , P3 ;  /* 0xff8000003f3f7808 */ /* 0x002fe40001800000 */
[----:B------:R-:W-:Y:S02]  /*70d0*/  FMNMX.FTZ R122, R58, R125, !PT ;  /* 0x0000007d3a7a7209 */ /* 0x000fe40007810000 */
[----:B------:R-:W0:Y:S01]  /*70e0*/  MUFU.TANH R67, R67 ;  /* 0x0000004300437308 */ /* 0x000e220000002400 */
[----:B------:R-:W-:Y:S02]  /*70f0*/  ISETP.GT.AND P3, PT, R102, 0x91, PT ;  /* 0x000000916600780c */ /* 0x000fe40003f64270 */
[----:B------:R-:W-:-:S05]  /*7100*/  FMNMX.FTZ R125, R59, R122, !PT ;  /* 0x0000007a3b7d7209 */ /* 0x000fca0007810000 */
[----:B------:R1:W-:Y:S08]  /*7110*/  MUFU.EX2 R86, R130 ;  /* 0x0000008200567308 */ /* 0x0003f00000000800 */
[----:B------:R-:W3:Y:S01]  /*7120*/  MUFU.TANH R128, R128 ;  /* 0x0000008000807308 */ /* 0x000ee20000002400 */
        /* <DEDUP_REMOVED lines=9> */
[----:B------:R0:W-:Y:S01]  /*71c0*/  MUFU.EX2 R121, R131 ;  /* 0x0000008300797308 */ /* 0x0001e20000000800 */
[----:B------:R-:W-:-:S02]  /*71d0*/  FMNMX.FTZ R122, R66, R125, !PT ;  /* 0x0000007d427a7209 */ /* 0x000fc40007810000 */
[----:B------:R-:W-:Y:S01]  /*71e0*/  ISETP.GT.AND P3, PT, R102, 0x99, PT ;  /* 0x000000996600780c */ /* 0x000fe20003f64270 */
[----:B------:R-:W-:-:S01]  /*71f0*/  FFMA.FTZ R102, R57, UR20, -R70 ;  /* 0x0000001439667c23 */ /* 0x000fc20008010846 */
[----:B---3--:R-:W-:Y:S01]  /*7200*/  FSEL R128, R128, -INF , P2 ;  /* 0xff80000080807808 */ /* 0x008fe20001000000 */
[----:B------:R-:W-:-:S01]  /*7210*/  FFMA.FTZ R70, R79, UR20, -R70 ;  /* 0x000000144f467c23 */ /* 0x000fc20008010846 */
[----:B------:R-:W-:Y:S01]  /*7220*/  FMNMX.FTZ R125, R67, R122, !PT ;  /* 0x0000007a437d7209 */ /* 0x000fe20007810000 */
[----:B------:R-:W-:Y:S01]  /*7230*/  MUFU.EX2 R72, R72 ;  /* 0x0000004800487308 */ /* 0x000fe20000000800 */
[----:B-1----:R-:W-:Y:S02]  /*7240*/  FSEL R71, R71, -INF , P3 ;  /* 0xff80000047477808 */ /* 0x002fe40001800000 */
[----:B------:R-:W-:-:S04]  /*7250*/  FMNMX.FTZ R122, R128, R125, !PT ;  /* 0x0000007d807a7209 */ /* 0x000fc80007810000 */
[----:B------:R-:W-:Y:S01]  /*7260*/  FMNMX.FTZ R122, R71, R122, !PT ;  /* 0x0000007a477a7209 */ /* 0x000fe20007810000 */
[----:B------:R-:W-:Y:S04]  /*7270*/  MUFU.EX2 R129, R129 ;  /* 0x0000008100817308 */ /* 0x000fe80000000800 */
[----:B------:R-:W1:Y:S04]  /*7280*/  SHFL.BFLY PT, R57, R122, 0x2, 0x1f ;  /* 0x0c401f007a397f89 */ /* 0x000e6800000e0000 */
[----:B------:R-:W-:Y:S08]  /*7290*/  MUFU.EX2 R8, R8 ;  /* 0x0000000800087308 */ /* 0x000ff00000000800 */
[----:B------:R-:W-:Y:S08]  /*72a0*/  MUFU.EX2 R11, R11 ;  /* 0x0000000b000b7308 */ /* 0x000ff00000000800 */
[----:B------:R-:W-:Y:S01]  /*72b0*/  MUFU.EX2 R12, R12 ;  /* 0x0000000c000c7308 */ /* 0x000fe20000000800 */
[----:B-1----:R-:W-:-:S07]  /*72c0*/  FMNMX.FTZ R125, R122, R57, !PT ;  /* 0x000000397a7d7209 */ /* 0x002fce0007810000 */
[----:B------:R-:W-:Y:S01]  /*72d0*/  MUFU.EX2 R15, R15 ;  /* 0x0000000f000f7308 */ /* 0x000fe20000000800 */
[----:B------:R-:W1:Y:S07]  /*72e0*/  SHFL.BFLY PT, R122, R125, 0x1, 0x1f ;  /* 0x0c201f007d7a7f89 */ /* 0x000e6e00000e0000 */
[----:B------:R-:W-:Y:S08]  /*72f0*/  MUFU.EX2 R98, R98 ;  /* 0x0000006200627308 */ /* 0x000ff00000000800 */
[----:B------:R-:W-:Y:S08]  /*7300*/  MUFU.EX2 R104, R104 ;  /* 0x0000006800687308 */ /* 0x000ff00000000800 */
[----:B------:R-:W-:Y:S01]  /*7310*/  MUFU.EX2 R105, R105 ;  /* 0x0000006900697308 */ /* 0x000fe20000000800 */
[----:B-1----:R-:W-:Y:S01]  /*7320*/  FMNMX.FTZ R57, R125, R122, !PT ;  /* 0x0000007a7d397209 */ /* 0x002fe20007810000 */
[----:B------:R-:W-:-:S03]  /*7330*/  IMAD.U32 R122, RZ, RZ, UR20 ;  /* 0x00000014ff7a7e24 */ /* 0x000fc6000f8e00ff */
[C---:B------:R-:W-:Y:S01]  /*7340*/  FSETP.NEU.FTZ.AND P2, PT, R57.reuse, -INF , PT ;  /* 0xff8000003900780b */ /* 0x040fe20003f5d000 */
[----:B------:R-:W-:-:S02]  /*7350*/  FFMA.FTZ R122, R57, R122, -8 ;  /* 0xc1000000397a7423 */ /* 0x000fc4000001007a */
[----:B------:R-:W-:Y:S01]  /*7360*/  MUFU.EX2 R108, R108 ;  /* 0x0000006c006c7308 */ /* 0x000fe20000000800 */
[----:B------:R-:W-:Y:S02]  /*7370*/  FSEL R133, R57, RZ, P2 ;  /* 0x000000ff39857208 */ /* 0x000fe40001000000 */
[----:B------:R-:W-:Y:S02]  /*7380*/  FSEL R79, R122, RZ, P2 ;  /* 0x000000ff7a4f7208 */ /* 0x000fe40001000000 */
[----:B------:R-:W-:Y:S01]  /*7390*/  FSEL R122, R56, RZ, P1 ;  /* 0x000000ff387a7208 */ /* 0x000fe20000800000 */
[----:B------:R-:W-:Y:S02]  /*73a0*/  FADD.FTZ R133, -R133, R6 ;  /* 0x0000000685857221 */ /* 0x000fe40000010100 */
[----:B------:R-:W-:-:S01]  /*73b0*/  FFMA.FTZ R9, R9, UR20, -R79 ;  /* 0x0000001409097c23 */ /* 0x000fc2000801084f */
[----:B------:R-:W-:Y:S01]  /*73c0*/  FFMA.FTZ R10, R10, UR20, -R79 ;  /* 0x000000140a0a7c23 */ /* 0x000fe2000801084f */
[----:B------:R-:W-:-:S01]  /*73d0*/  FADD.FTZ R122, -R122, R5 ;  /* 0x000000057a7a7221 */ /* 0x000fc20000010100 */
[----:B------:R-:W-:Y:S01]  /*73e0*/  FMUL.FTZ R6, R133, UR20 ;  /* 0x0000001485067c20 */ /* 0x000fe20008410000 */
[----:B------:R-:W-:-:S01]  /*73f0*/  FFMA.FTZ R20, R20, UR20, -R79 ;  /* 0x0000001414147c23 */ /* 0x000fc2000801084f */
[--C-:B------:R-:W-:Y:S01]  /*7400*/  FFMA.FTZ R125, R14, UR20, -R79.reuse ;  /* 0x000000140e7d7c23 */ /* 0x100fe2000801084f */
[----:B0-----:R-:W-:Y:S01]  /*7410*/  FMUL.FTZ R131, R122, UR20 ;  /* 0x000000147a837c20 */ /* 0x001fe20008410000 */
        /* <DEDUP_REMOVED lines=33> */
[----:B-1----:R-:W-:-:S01]  /*7630*/  FFMA.FTZ R3, R6, R2, R9 ;  /* 0x0000000206037223 */ /* 0x002fc20000010009 */
        /* <DEDUP_REMOVED lines=9> */
[----:B------:R-:W-:-:S05]  /*76d0*/  FFMA.FTZ R67, R67, UR20, -R79 ;  /* 0x0000001443437c23 */ /* 0x000fca000801084f */
        /* <DEDUP_REMOVED lines=139> */
.L_x_14975:
        /* <DEDUP_REMOVED lines=81> */
[----:B------:R-:W-:Y:S01]  /*84a0*/  F2FP.SATFINITE.E4M3.F32.PACK_AB_MERGE_C R139, R67, R66, R117 ;  /* 0x00000042438b723e */ /* 0x000fe20004807075 */
[----:B------:R-:W-:Y:S06]  /*84b0*/  @P1 BRA `(.L_x_14976) ;  /* 0xffffffc8000c1947 */ /* 0x000fec000383ffff */
.L_x_14965:
[----:B------:R-:W-:-:S13]  /*84c0*/  ISETP.LE.AND P1, PT, RZ, UR24, PT ;  /* 0x00000018ff007c0c */ /* 0x000fda000bf23270 */
[----:B------:R-:W-:Y:S05]  /*84d0*/  @!P1 BRA `(.L_x_14977) ;  /* 0x0000002c00249947 */ /* 0x000fea0003800000 */
[----:B------:R-:W-:Y:S01]  /*84e0*/  IMAD.MOV.U32 R6, RZ, RZ, R57 ;  /* 0x000000ffff067224 */ /* 0x000fe200078e0039 */
[----:B------:R-:W-:Y:S01]  /*84f0*/  UMOV UR23, UR37 ;  /* 0x0000002500177c82 */ /* 0x000fe20008000000 */
[----:B------:R-:W-:Y:S01]  /*8500*/  IMAD.MOV.U32 R5, RZ, RZ, R56 ;  /* 0x000000ffff057224 */ /* 0x000fe200078e0038 */
[----:B------:R-:W-:Y:S01]  /*8510*/  UMOV UR22, UR38 ;  /* 0x0000002600167c82 */ /* 0x000fe20008000000 */
[----:B------:R-:W-:-:S05]  /*8520*/  ULDC UR20, c[0x0][0x988] ;  /* 0x0002620000147ab9 */ /* 0x000fca0000000800 */
.L_x_14988:
[----:B------:R-:W-:-:S04]  /*8530*/  UISETP.NE.AND UP0, UPT, UR22, 0x1, UPT ;  /* 0x000000011600788c */ /* 0x000fc8000bf05270 */
[----:B------:R-:W-:-:S04]  /*8540*/  USEL UR37, URZ, 0x1, UP0 ;  /* 0x000000013f257887 */ /* 0x000fc80008000000 */
[----:B------:R-:W-:Y:S01]  /*8550*/  ULOP3.LUT UR37, UR23, UR37, URZ, 0x3c, !UPT ;  /* 0x0000002517257292 */ /* 0x000fe2000f8e3c3f */
[----:B------:R-:W-:Y:S11]  /*8560*/  @!P0 BRA `(.L_x_14978) ;  /* 0x0000000000048947 */ /* 0x000ff60003800000 */
[----:B------:R-:W-:Y:S01]  /*8570*/  BPT.TRAP 0x1 ;  /* 0x000000040000795c */ /* 0x000fe20000300000 */
.L_x_14978:
        /* <DEDUP_REMOVED lines=9> */
.L_x_14979:
[----:B-1----:R-:W-:Y:S05]  /*8610*/  @P1 BRA `(.L_x_14980) ;  /* 0x0000000000081947 */ /* 0x002fea0003800000 */
[----:B------:R-:W1:Y:S02]  /*8620*/  SYNCS.PHASECHK.TRANS64.TRYWAIT P1, [UR21+0x13230], R7 ;  /* 0x01323007ff0075a7 */ /* 0x000e640008020155 */
[----:B-1----:R-:W-:Y:S05]  /*8630*/  @!P1 BRA `(.L_x_14981) ;  /* 0x000000a0006c9947 */ /* 0x002fea0003800000 */
.L_x_14980:
        /* <DEDUP_REMOVED lines=64> */
.L_x_14982:
[----:B------:R-:W-:Y:S01]  /*8a40*/  ULEA UR11, UR22, UR45, 0x3 ;  /* 0x0000002d160b7291 */ /* 0x000fe2000f8e183f */
[----:B01----:R-:W-:-:S05]  /*8a50*/  IMAD.U32 R7, RZ, RZ, UR23 ;  /* 0x00000017ff077e24 */ /* 0x003fca000f8e00ff */
[----:B------:R-:W-:-:S04]  /*8a60*/  SHF.L.U32 R7, R7, 0x1f, RZ ;  /* 0x0000001f07077819 */ /* 0x000fc800000006ff */
[----:B------:R0:W1:Y:S01]  /*8a70*/  SYNCS.PHASECHK.TRANS64.TRYWAIT P1, [UR11+0x13250], R7 ;  /* 0x01325007ff0075a7 */ /* 0x000062000802014b */
[----:B------:R-:W-:Y:S05]  /*8a80*/  @!P0 BRA `(.L_x_14983) ;  /* 0x0000000000048947 */ /* 0x000fea0003800000 */
[----:B------:R-:W-:Y:S01]  /*8a90*/  BPT.TRAP 0x1 ;  /* 0x000000040000795c */ /* 0x000fe20000300000 */
.L_x_14983:
[----:B-1----:R-:W-:Y:S05]  /*8aa0*/  @P1 BRA `(.L_x_14984) ;  /* 0x0000000000081947 */ /* 0x002fea0003800000 */
[----:B------:R-:W1:Y:S02]  /*8ab0*/  SYNCS.PHASECHK.TRANS64.TRYWAIT P1, [UR11+0x13250], R7 ;  /* 0x01325007ff0075a7 */ /* 0x000e64000802014b */
[----:B-1----:R-:W-:Y:S05]  /*8ac0*/  @!P1 BRA `(.L_x_14985) ;  /* 0x0000009c00609947 */ /* 0x002fea0003800000 */
.L_x_14984:
        /* <DEDUP_REMOVED lines=32> */
.L_x_14986:
        /* <DEDUP_REMOVED lines=104> */
[----:B------:R-:W-:Y:S01]  /*9350*/  UIADD3 UR21, UR21, 0x13240, URZ ;  /* 0x0001324015157890 */ /* 0x000fe2000fffe03f */
[----:B------:R-:W-:-:S03]  /*9360*/  MOV R133, UR20 ;  /* 0x0000001400857c02 */ /* 0x000fc60008000f00 */
        /* <DEDUP_REMOVED lines=144> */
[----:B------:R-:W1:Y:S01]  /*9c70*/  SHFL.BFLY PT, R57, R130, 0x1, 0x1f ;  /* 0x0c201f0082397f89 */ /* 0x000e6200000e0000 */
[----:B0-----:R-:W-:-:S05]  /*9c80*/  FMNMX.FTZ R56, R129, R56, !PT ;  /* 0x0000003881387209 */ /* 0x001fca0007810000 */
        /* <DEDUP_REMOVED lines=12> */
[----:B------:R-:W-:Y:S01]  /*9d50*/  MUFU.EX2 R6, R131 ;  /* 0x0000008300067308 */ /* 0x000fe20000000800 */
[----:B------:R-:W-:-:S01]  /*9d60*/  FFMA.FTZ R12, R12, UR20, -R127 ;  /* 0x000000140c0c7c23 */ /* 0x000fc2000801087f */
[----:B------:R-:W-:Y:S01]  /*9d70*/  FMUL.FTZ R5, R5, UR20 ;  /* 0x0000001405057c20 */ /* 0x000fe20008410000 */
        /* <DEDUP_REMOVED lines=91> */
[----:B------:R-:W-:-:S02]  /*a330*/  FFMA.FTZ R71, R71, UR20, -R125 ;  /* 0x0000001447477c23 */ /* 0x000fc4000801087d */
        /* <DEDUP_REMOVED lines=144> */
.L_x_14987:
        /* <DEDUP_REMOVED lines=83> */
.L_x_14977:
[----:B------:R-:W-:Y:S06]  /*b170*/  BAR.ARV 0x8, 0x200 ;  /* 0x0208000000007b1d */ /* 0x000fec0000002000 */
[----:B------:R-:W-:Y:S05]  /*b180*/  @!P0 BRA `(.L_x_14989) ;  /* 0x0000000000048947 */ /* 0x000fea0003800000 */
[----:B------:R-:W-:Y:S01]  /*b190*/  BPT.TRAP 0x1 ;  /* 0x000000040000795c */ /* 0x000fe20000300000 */
.L_x_14989:
[----:B------:R-:W-:Y:S01]  /*b1a0*/  ULEA UR14, UR38, UR45, 0x3 ;  /* 0x0000002d260e7291 */ /* 0x000fe2000f8e183f */
[----:B------:R-:W-:-:S05]  /*b1b0*/  IMAD.U32 R0, RZ, RZ, UR37 ;  /* 0x00000025ff007e24 */ /* 0x000fca000f8e00ff */
[----:B------:R-:W-:-:S04]  /*b1c0*/  SHF.L.U32 R0, R0, 0x1f, RZ ;  /* 0x0000001f00007819 */ /* 0x000fc800000006ff */
[----:B------:R0:W1:Y:S01]  /*b1d0*/  SYNCS.PHASECHK.TRANS64.TRYWAIT P1, [UR14+0x13250], R0 ;  /* 0x01325000ff0075a7 */ /* 0x000062000802014e */
[----:B------:R-:W-:Y:S05]  /*b1e0*/  @!P0 BRA `(.L_x_14990) ;  /* 0x0000000000048947 */ /* 0x000fea0003800000 */
[----:B------:R-:W-:Y:S01]  /*b1f0*/  BPT.TRAP 0x1 ;  /* 0x000000040000795c */ /* 0x000fe20000300000 */
.L_x_14990:
[----:B-1----:R-:W-:Y:S05]  /*b200*/  @P1 BRA `(.L_x_14991) ;  /* 0x0000000000081947 */ /* 0x002fea0003800000 */
[----:B------:R-:W1:Y:S02]  /*b210*/  SYNCS.PHASECHK.TRANS64.TRYWAIT P1, [UR14+0x13250], R0 ;  /* 0x01325000ff0075a7 */ /* 0x000e64000802014e */
[----:B-1----:R-:W-:Y:S05]  /*b220*/  @!P1 BRA `(.L_x_14992) ;  /* 0x0000007400a09947 */ /* 0x002fea0003800000 */
.L_x_14991:
        /* <DEDUP_REMOVED lines=45> */
[----:B0-----:R-:W0:Y:S04]  /*b500*/  SHFL.BFLY PT, R0, R3, 0x2, 0x1f ;  /* 0x0c401f0003007f89 */ /* 0x001e2800000e0000 */
[----:B------:R-:W3:Y:S01]  /*b510*/  SHFL.BFLY PT, R7, R2, 0x2, 0x1f ;  /* 0x0c401f0002077f89 */ /* 0x000ee200000e0000 */
[----:B------:R-:W-:Y:S02]  /*b520*/  WARPGROUP.DEPBAR.LE gsb0, 0x0 ;  /* 0x00008000000079c5 */ /* 0x000fe40000010000 */
[----:B------:R-:W-:-:S06]  /*b530*/  WARPGROUP.ARRIVE ;  /* 0x00000000000079c5 */ /* 0x000fcc0000000000 */
[----:B------:R-:W-:Y:S01]  /*b540*/  QGMMA.64x64x32.F32.E4M3.E4M3 R24, R140, gdesc[UR4], R24, gsb0 ;  /* 0x00e000048c187df3 */ /* 0x000fe20008000818 */
[----:B0-----:R-:W-:-:S01]  /*b550*/  FADD.FTZ R0, R0, R3 ;  /* 0x0000000300007221 */ /* 0x001fc20000010000 */
[----:B------:R-:W-:Y:S01]  /*b560*/  UIADD3 UR10, UR10, 0x200, URZ ;  /* 0x000002000a0a7890 */ /* 0x000fe2000fffe03f */
[----:B---3--:R-:W-:-:S01]  /*b570*/  FADD.FTZ R7, R7, R2 ;  /* 0x0000000207077221 */ /* 0x008fc20000010000 */
[----:B------:R-:W-:Y:S02]  /*b580*/  UMOV UR11, 0xc0000010 ;  /* 0xc0000010000b7882 */ /* 0x000fe40000000000 */
[----:B-1----:R-:W0:Y:S04]  /*b590*/  SHFL.BFLY PT, R5, R0, 0x1, 0x1f ;  /* 0x0c201f0000057f89 */ /* 0x002e2800000e0000 */
        /* <DEDUP_REMOVED lines=33> */
.L_x_14993:
        /* <DEDUP_REMOVED lines=42> */
.L_x_14957:
        /* <DEDUP_REMOVED lines=12> */
[----:B------:R-:W2:Y:S01]  /*bb10*/  LDL R40, [R1] ;  /* 0x0000000001287983 */ /* 0x000ea20000100800 */
[----:B------:R-:W3:Y:S01]  /*bb20*/  S2R R34, SR_SWINHI ;  /* 0x0000000000227919 */ /* 0x000ee20000002f00 */
        /* <DEDUP_REMOVED lines=25> */
[----:B------:R0:W4:Y:S01]  /*bcc0*/  LDG.E.CONSTANT R26, desc[UR48][R4.64] ;  /* 0x00000030041a7981 */ /* 0x000122000c1e9900 */
[----:B-1----:R-:W-:Y:S01]  /*bcd0*/  ISETP.NE.AND P2, PT, R32, 0x1, PT ;  /* 0x000000012000780c */ /* 0x002fe20003f45270 */
[----:B------:R-:W-:Y:S02]  /*bce0*/  UIMAD UR5, UR12, UR8, URZ ;  /* 0x000000080c0572a4 */ /* 0x000fe4000f8e023f */
[----:B------:R-:W-:Y:S02]  /*bcf0*/  UIMAD.WIDE.U32 UR6, UR43, UR8, URZ ;  /* 0x000000082b0672a5 */ /* 0x000fe4000f8e003f */
[----:B------:R-:W-:Y:S02]  /*bd00*/  UIMAD UR5, UR43, UR9, UR5 ;  /* 0x000000092b0572a4 */ /* 0x000fe4000f8e0205 */
[----:B------:R-:W-:Y:S01]  /*bd10*/  UIMAD UR8, UR13, UR10, URZ ;  /* 0x0000000a0d0872a4 */ /* 0x000fe2000f8e023f */
[----:B0-----:R-:W-:Y:S01]  /*bd20*/  LOP3.LUT P0, R4, R27, 0x3, RZ, 0xc0, !PT ;  /* 0x000000031b047812 */ /* 0x001fe2000780c0ff */
[----:B------:R-:W-:Y:S01]  /*bd30*/  UIADD3 UR7, UR7, UR5, URZ ;  /* 0x0000000507077290 */ /* 0x000fe2000fffe03f */
[----:B------:R-:W-:Y:S01]  /*bd40*/  LEA R5, R22, R19, 0x6 ;  /* 0x0000001316057211 */ /* 0x000fe200078e30ff */
[----:B------:R-:W-:Y:S01]  /*bd50*/  UIMAD UR8, UR42, UR11, UR8 ;  /* 0x0000000b2a0872a4 */ /* 0x000fe2000f8e0208 */
[----:B------:R-:W-:Y:S01]  /*bd60*/  ISETP.EQ.OR P0, PT, R4, 0x3, !P0 ;  /* 0x000000030400780c */ /* 0x000fe20004702670 */
[----:B------:R-:W-:Y:S01]  /*bd70*/  UIMAD.WIDE.U32 UR6, UR42, UR10, UR6 ;  /* 0x0000000a2a0672a5 */ /* 0x000fe2000f8e0006 */
[----:B------:R-:W-:-:S02]  /*bd80*/  ULDC UR5, c[0x0][0xa88] ;  /* 0x0002a20000057ab9 */ /* 0x000fc40000000800 */
[----:B------:R-:W-:Y:S01]  /*bd90*/  SEL R33, R13, R12, P0 ;  /* 0x0000000c0d217207 */ /* 0x000fe20000000000 */
[----:B------:R-:W-:Y:S01]  /*bda0*/  IMAD R46, R32, UR5, RZ ;  /* 0x00000005202e7c24 */ /* 0x000fe2000f8e02ff */
[----:B------:R-:W-:Y:S01]  /*bdb0*/  SEL R35, R12, R13, P0 ;  /* 0x0000000d0c237207 */ /* 0x000fe20000000000 */
[----:B------:R-:W-:Y:S01]  /*bdc0*/  ULDC.64 UR10, c[0x0][0xaf0] ;  /* 0x0002bc00000a7ab9 */ /* 0x000fe20000000a00 */
[----:B------:R-:W-:Y:S02]  /*bdd0*/  MOV R12, R3 ;  /* 0x00000003000c7202 */ /* 0x000fe40000000f00 */
[----:B---3--:R-:W-:Y:S02]  /*bde0*/  MOV R13, R34 ;  /* 0x00000022000d7202 */ /* 0x008fe40000000f00 */
[----:B------:R-:W-:Y:S02]  /*bdf0*/  SEL R37, R9, R8, P0 ;  /* 0x0000000809257207 */ /* 0x000fe40000000000 */
[----:B------:R-:W-:-:S02]  /*be00*/  SEL R39, R8, R9, P0 ;  /* 0x0000000908277207 */ /* 0x000fc40000000000 */
[----:B------:R-:W-:Y:S02]  /*be10*/  SEL R41, R25, R24, P0 ;  /* 0x0000001819297207 */ /* 0x000fe40000000000 */
[----:B------:R-:W-:Y:S02]  /*be20*/  SEL R25, R24, R25, P0 ;  /* 0x0000001918197207 */ /* 0x000fe40000000000 */
[----:B------:R-:W-:Y:S01]  /*be30*/  SEL R45, R11, R10, P0 ;  /* 0x0000000a0b2d7207 */ /* 0x000fe20000000000 */
[----:B------:R-:W0:Y:S01]  /*be40*/  @P2 LDC R24, c[0x0][0xbec] ;  /* 0x0002fb00ff182b82 */ /* 0x000e220000000800 */
[----:B------:R-:W-:Y:S02]  /*be50*/  SEL R47, R10, R11, P0 ;  /* 0x0000000b0a2f7207 */ /* 0x000fe40000000000 */
[----:B------:R-:W-:Y:S02]  /*be60*/  SEL R27, R28, R29, P0 ;  /* 0x0000001d1c1b7207 */ /* 0x000fe40000000000 */
[----:B------:R-:W-:-:S02]  /*be70*/  SEL R29, R29, R28, P0 ;  /* 0x0000001c1d1d7207 */ /* 0x000fc40000000000 */
[----:B------:R-:W-:Y:S01]  /*be80*/  SEL R31, R21, R20, P0 ;  /* 0x00000014151f7207 */ /* 0x000fe20000000000 */
[----:B------:R-:W1:Y:S01]  /*be90*/  @P2 LDC R28, c[0x0][0xbf0] ;  /* 0x0002fc00ff1c2b82 */ /* 0x000e620000000800 */
[----:B------:R-:W-:Y:S02]  /*bea0*/  SEL R21, R20, R21, P0 ;  /* 0x0000001514157207 */ /* 0x000fe40000000000 */
[----:B------:R-:W-:Y:S02]  /*beb0*/  SEL R43, R15, R14, P0 ;  /* 0x0000000e0f2b7207 */ /* 0x000fe40000000000 */
[----:B------:R-:W-:Y:S02]  /*bec0*/  SEL R15, R14, R15, P0 ;  /* 0x0000000f0e0f7207 */ /* 0x000fe40000000000 */
[----:B------:R-:W-:Y:S02]  /*bed0*/  SEL R49, R54, R55, P0 ;  /* 0x0000003736317207 */ /* 0x000fe40000000000 */
[----:B------:R-:W-:Y:S01]  /*bee0*/  SEL R55, R55, R54, P0 ;  /* 0x0000003637377207 */ /* 0x000fe20000000000 */
[----:B--2---:R-:W-:-:S04]  /*bef0*/  IMAD.WIDE R6, R40, 0x2, R12 ;  /* 0x0000000228067825 */ /* 0x004fc800078e020c */
[----:B------:R-:W-:Y:S01]  /*bf00*/  IMAD.WIDE R12, R5, 0x2, R12 ;  /* 0x00000002050c7825 */ /* 0x000fe200078e020c */
[C---:B------:R-:W-:Y:S02]  /*bf10*/  IADD3 R53, P1, R6.reuse, 0x60, RZ ;  /* 0x0000006006357810 */ /* 0x040fe40007f3e0ff */
[C---:B------:R-:W-:Y:S02]  /*bf20*/  LOP3.LUT R5, R6.reuse, 0x380, RZ, 0xc0, !PT ;  /* 0x0000038006057812 */ /* 0x040fe400078ec0ff */
[C---:B------:R-:W-:Y:S01]  /*bf30*/  IADD3 R51, P3, R6.reuse, 0x40, RZ ;  /* 0x0000004006337810 */ /* 0x040fe20007f7e0ff */
[--C-:B------:R-:W-:Y:S01]  /*bf40*/  IMAD.X R9, RZ, RZ, R7.reuse, P1 ;  /* 0x000000ffff097224 */ /* 0x100fe200008e0607 */
[----:B------:R-:W-:Y:S02]  /*bf50*/  LOP3.LUT R8, R53, 0x380, RZ, 0xc0, !PT ;  /* 0x0000038035087812 */ /* 0x000fe400078ec0ff */
[----:B------:R-:W-:Y:S01]  /*bf60*/  SHF.R.U64 R5, R5, 0x3, RZ ;  /* 0x0000000305057819 */ /* 0x000fe200000012ff */
[----:B------:R-:W-:Y:S01]  /*bf70*/  IMAD.X R11, RZ, RZ, R7, P3 ;  /* 0x000000ffff0b7224 */ /* 0x000fe200018e0607 */
[----:B------:R-:W-:-:S02]  /*bf80*/  IADD3 R57, P4, R6, 0x20, RZ ;  /* 0x0000002006397810 */ /* 0x000fc40007f9e0ff */
[----:B------:R-:W-:Y:S02]  /*bf90*/  LOP3.LUT R10, R51, 0x380, RZ, 0xc0, !PT ;  /* 0x00000380330a7812 */ /* 0x000fe400078ec0ff */
[----:B------:R-:W-:Y:S02]  /*bfa0*/  SHF.R.U64 R8, R8, 0x3, RZ ;  /* 0x0000000308087819 */ /* 0x000fe400000012ff */
[----:B------:R-:W-:Y:S01]  /*bfb0*/  LOP3.LUT R6, R5, R6, RZ, 0x3c, !PT ;  /* 0x0000000605067212 */ /* 0x000fe200078e3cff */
[----:B------:R-:W-:Y:S01]  /*bfc0*/  IMAD.X R5, RZ, RZ, R7, P4 ;  /* 0x000000ffff057224 */ /* 0x000fe200020e0607 */
[----:B------:R-:W-:Y:S02]  /*bfd0*/  SHF.R.U64 R10, R10, 0x3, RZ ;  /* 0x000000030a0a7819 */ /* 0x000fe400000012ff */
[----:B------:R-:W-:Y:S02]  /*bfe0*/  LOP3.LUT R8, R8, R53, RZ, 0x3c, !PT ;  /* 0x0000003508087212 */ /* 0x000fe400078e3cff */
[----:B------:R-:W-:-:S02]  /*bff0*/  IADD3 R53, P4, R12, 0x1800, RZ ;  /* 0x000018000c357810 */ /* 0x000fc40007f9e0ff */
[----:B------:R-:W-:Y:S02]  /*c000*/  LOP3.LUT R10, R10, R51, RZ, 0x3c, !PT ;  /* 0x000000330a0a7212 */ /* 0x000fe400078e3cff */
[----:B------:R-:W-:Y:S02]  /*c010*/  IADD3 R51, P3, R12, 0x3000, RZ ;  /* 0x000030000c337810 */ /* 0x000fe40007f7e0ff */
[----:B------:R-:W-:Y:S02]  /*c020*/  LOP3.LUT R20, R53, 0x380, RZ, 0xc0, !PT ;  /* 0x0000038035147812 */ /* 0x000fe400078ec0ff */
[----:B------:R-:W-:Y:S02]  /*c030*/  LOP3.LUT R14, R51, 0x380, RZ, 0xc0, !PT ;  /* 0x00000380330e7812 */ /* 0x000fe400078ec0ff */
[----:B------:R-:W-:Y:S02]  /*c040*/  SHF.R.U64 R20, R20, 0x3, RZ ;  /* 0x0000000314147819 */ /* 0x000fe400000012ff */
[----:B------:R-:W-:-:S02]  /*c050*/  SHF.R.U64 R14, R14, 0x3, RZ ;  /* 0x000000030e0e7819 */ /* 0x000fc400000012ff */
[----:B------:R-:W-:Y:S01]  /*c060*/  LOP3.LUT R20, R20, R53, RZ, 0x3c, !PT ;  /* 0x0000003514147212 */ /* 0x000fe200078e3cff */
[----:B------:R-:W-:Y:S01]  /*c070*/  VIADD R53, R17, UR40 ;  /* 0x0000002811357c36 */ /* 0x000fe20008000000 */
[----:B------:R-:W-:Y:S02]  /*c080*/  LOP3.LUT R14, R14, R51, RZ, 0x3c, !PT ;  /* 0x000000330e0e7212 */ /* 0x000fe400078e3cff */
[----:B------:R-:W-:Y:S01]  /*c090*/  MOV R51, R6 ;  /* 0x0000000600337202 */ /* 0x000fe20000000f00 */
[----:B0-----:R-:W-:Y:S01]  /*c0a0*/  @P2 IMAD.HI.U32 R7, R53, R24, RZ ;  /* 0x0000001835072227 */ /* 0x001fe200078e00ff */
[----:B------:R-:W-:Y:S02]  /*c0b0*/  MOV R50, R10 ;  /* 0x0000000a00327202 */ /* 0x000fe40000000f00 */
[----:B------:R-:W-:Y:S01]  /*c0c0*/  MOV R48, R8 ;  /* 0x0000000800307202 */ /* 0x000fe20000000f00 */
[----:B------:R-:W-:Y:S01]  /*c0d0*/  IMAD.MOV.U32 R6, RZ, RZ, R53 ;  /* 0x000000ffff067224 */ /* 0x000fe200078e0035 */
[----:B-1----:R-:W-:Y:S01]  /*c0e0*/  @P2 SHF.R.U32.HI R6, RZ, R28, R7 ;  /* 0x0000001cff062219 */ /* 0x002fe20000011607 */
[----:B------:R-:W-:Y:S01]  /*c0f0*/  IMAD.U32 R10, RZ, RZ, UR8 ;  /* 0x00000008ff0a7e24 */ /* 0x000fe2000f8e00ff */
[----:B----4-:R-:W-:Y:S01]  /*c100*/  LOP3.LUT R8, R26, 0x2, RZ, 0x3c, !PT ;  /* 0x000000021a087812 */ /* 0x010fe200078e3cff */
[----:B------:R-:W-:Y:S01]  /*c110*/  SHFL.IDX PT, R27, R27, R26, 0x1c1f ;  /* 0x001c1f1a1b1b7589 */ /* 0x000fe200000e0000 */
[--C-:B------:R-:W-:Y:S01]  /*c120*/  SHF.R.S32.HI R7, RZ, 0x1f, R6.reuse ;  /* 0x0000001fff077819 */ /* 0x100fe20000011406 */
[----:B------:R-:W-:Y:S01]  /*c130*/  IMAD.MOV R11, RZ, RZ, -R6 ;  /* 0x000000ffff0b7224 */ /* 0x000fe200078e0a06 */
[----:B------:R-:W-:Y:S01]  /*c140*/  IADD3 R6, P1, R6, UR6, RZ ;  /* 0x0000000606067c10 */ /* 0x000fe2000ff3e0ff */
[----:B------:R-:W-:Y:S01]  /*c150*/  SHFL.IDX PT, R31, R31, R26, 0x1c1f ;  /* 0x001c1f1a1f1f7589 */ /* 0x000fe200000e0000 */
[----:B------:R-:W-:Y:S01]  /*c160*/  LOP3.LUT R4, R57, 0x380, RZ, 0xc0, !PT ;  /* 0x0000038039047812 */ /* 0x000fe200078ec0ff */
[----:B------:R-:W-:Y:S01]  /*c170*/  IMAD R11, R32, R11, R53 ;  /* 0x0000000b200b7224 */ /* 0x000fe200078e0235 */
[----:B------:R-:W-:Y:S01]  /*c180*/  IADD3.X R7, R7, UR7, R10, P1, !PT ;  /* 0x0000000707077c10 */ /* 0x000fe20008ffe40a */
[----:B------:R0:W-:Y:S01]  /*c190*/  SHFL.IDX PT, R24, R21, R8, 0x1c1f ;  /* 0x001c1f0815187589 */ /* 0x0001e200000e0000 */
[----:B------:R-:W-:Y:S01]  /*c1a0*/  ULDC.64 UR6, c[0x0][0xb88] ;  /* 0x0002e20000067ab9 */ /* 0x000fe20000000a00 */
[----:B------:R-:W-:Y:S01]  /*c1b0*/  SHF.R.U64 R4, R4, 0x3, RZ ;  /* 0x0000000304047819 */ /* 0x000fe200000012ff */
[----:B------:R-:W-:Y:S01]  /*c1c0*/  ULDC.64 UR8, c[0x0][0xae8] ;  /* 0x0002ba0000087ab9 */ /* 0x000fe20000000a00 */
[----:B------:R1:W2:Y:S01]  /*c1d0*/  SHFL.IDX PT, R10, R29, R8, 0x1c1f ;  /* 0x001c1f081d0a7589 */ /* 0x0002a200000e0000 */
[----:B------:R-:W-:Y:S01]  /*c1e0*/  SHF.R.S32.HI R36, RZ, 0x1f, R11 ;  /* 0x0000001fff247819 */ /* 0x000fe2000001140b */
[----:B------:R-:W-:Y:S01]  /*c1f0*/  IMAD.WIDE.U32 R6, R11, UR6, R6 ;  /* 0x000000060b067c25 */ /* 0x000fe2000f8e0006 */
[----:B------:R-:W-:Y:S01]  /*c200*/  LOP3.LUT P1, RZ, R23, 0x3, RZ, 0xc0, !PT ;  /* 0x0000000317ff7812 */ /* 0x000fe2000782c0ff */
[----:B------:R-:W-:Y:S01]  /*c210*/  SHFL.IDX PT, R33, R33, R26, 0x1c1f ;  /* 0x001c1f1a21217589 */ /* 0x000fe200000e0000 */
[----:B------:R-:W-:Y:S01]  /*c220*/  LOP3.LUT R4, R4, R57, RZ, 0x3c, !PT ;  /* 0x0000003904047212 */ /* 0x000fe200078e3cff */
[----:B------:R-:W-:Y:S01]  /*c230*/  IMAD R36, R36, UR6, RZ ;  /* 0x0000000624247c24 */ /* 0x000fe2000f8e02ff */
[----:B0-----:R-:W-:Y:S01]  /*c240*/  IADD3 R21, R157, UR40, RZ ;  /* 0x000000289d157c10 */ /* 0x001fe2000fffe0ff */
[----:B------:R0:W3:Y:S02]  /*c250*/  SHFL.IDX PT, R28, R35, R8, 0x1c1f ;  /* 0x001c1f08231c7589 */ /* 0x0000e400000e0000 */
[----:B-1----:R-:W-:Y:S01]  /*c260*/  IMAD R29, R11, UR7, R36 ;  /* 0x000000070b1d7c24 */ /* 0x002fe2000f8e0224 */
[----:B------:R-:W-:Y:S01]  /*c270*/  ULDC.64 UR6, c[0x0][0xb50] ;  /* 0x0002d40000067ab9 */ /* 0x000fe20000000a00 */
[----:B------:R-:W-:Y:S01]  /*c280*/  SHFL.IDX PT, R30, R37, R26, 0x1c1f ;  /* 0x001c1f1a251e7589 */ /* 0x000fe200000e0000 */
[C---:B------:R-:W-:Y:S01]  /*c290*/  VIADD R11, R21.reuse, 0x8 ;  /* 0x00000008150b7836 */ /* 0x040fe20000000000 */
[-C--:B------:R-:W-:Y:S01]  /*c2a0*/  ISETP.GE.OR P5, PT, R21, R46.reuse, P1 ;  /* 0x0000002e1500720c */ /* 0x080fe20000fa6670 */
[----:B------:R-:W-:Y:S01]  /*c2b0*/  IMAD.IADD R7, R7, 0x1, R29 ;  /* 0x0000000107077824 */ /* 0x000fe200078e021d */
[----:B------:R-:W1:Y:S02]  /*c2c0*/  SHFL.IDX PT, R9, R39, R8, 0x1c1f ;  /* 0x001c1f0827097589 */ /* 0x000e6400000e0000 */
[----:B------:R-:W-:-:S02]  /*c2d0*/  ISETP.GE.OR P1, PT, R11, R46, P1 ;  /* 0x0000002e0b00720c */ /* 0x000fc40000f26670 */
[----:B------:R-:W-:Y:S01]  /*c2e0*/  SHFL.IDX PT, R41, R41, R26, 0x1c1f ;  /* 0x001c1f1a29297589 */ /* 0x000fe200000e0000 */
[----:B0-----:R-:W-:-:S03]  /*c2f0*/  LOP3.LUT R35, R12, 0x380, RZ, 0xc0, !PT ;  /* 0x000003800c237812 */ /* 0x001fc600078ec0ff */
[----:B------:R-:W0:Y:S01]  /*c300*/  SHFL.IDX PT, R34, R25, R8, 0x1c1f ;  /* 0x001c1f0819227589 */ /* 0x000e2200000e0000 */
[----:B------:R-:W-:-:S03]  /*c310*/  SHF.R.U64 R35, R35, 0x3, RZ ;  /* 0x0000000323237819 */ /* 0x000fc600000012ff */
[----:B------:R-:W-:Y:S04]  /*c320*/  SHFL.IDX PT, R43, R43, R26, 0x1c1f ;  /* 0x001c1f1a2b2b7589 */ /* 0x000fe800000e0000 */
[----:B------:R4:W0:Y:S04]  /*c330*/  SHFL.IDX PT, R40, R15, R8, 0x1c1f ;  /* 0x001c1f080f287589 */ /* 0x00082800000e0000 */
[----:B------:R-:W-:Y:S04]  /*c340*/  SHFL.IDX PT, R45, R45, R26, 0x1c1f ;  /* 0x001c1f1a2d2d7589 */ /* 0x000fe800000e0000 */
[----:B------:R3:W0:Y:S01]  /*c350*/  SHFL.IDX PT, R42, R47, R8, 0x1c1f ;  /* 0x001c1f082f2a7589 */ /* 0x00062200000e0000 */
[----:B----4-:R-:W-:-:S03]  /*c360*/  LEA R15, P6, R6, UR6, 0x2 ;  /* 0x00000006060f7c11 */ /* 0x010fc6000f8c10ff */
[----:B------:R4:W-:Y:S01]  /*c370*/  SHFL.IDX PT, R49, R49, R26, 0x1c1f ;  /* 0x001c1f1a31317589 */ /* 0x0009e200000e0000 */
[----:B------:R-:W-:-:S03]  /*c380*/  LEA.HI.X R21, R6, UR7, R7, 0x2, P6 ;  /* 0x0000000706157c11 */ /* 0x000fc6000b0f1407 */
[----:B------:R1:W0:Y:S01]  /*c390*/  SHFL.IDX PT, R44, R55, R8, 0x1c1f ;  /* 0x001c1f08372c7589 */ /* 0x00022200000e0000 */
[----:B--2---:R-:W-:Y:S02]  /*c3a0*/  SEL R6, R10, R27, P0 ;  /* 0x0000001b0a067207 */ /* 0x004fe40000000000 */
[----:B---3--:R-:W-:Y:S01]  /*c3b0*/  MOV R47, R4 ;  /* 0x00000004002f7202 */ /* 0x008fe20000000f00 */
[----:B------:R-:W-:Y:S01]  /*c3c0*/  SHFL.IDX PT, R36, R15, RZ, 0x1c1f ;  /* 0x001c1fff0f247589 */ /* 0x000fe200000e0000 */
[----:B------:R-:W-:Y:S02]  /*c3d0*/  SEL R4, R27, R10, P0 ;  /* 0x0000000a1b047207 */ /* 0x000fe40000000000 */
[----:B------:R-:W-:Y:S01]  /*c3e0*/  SEL R10, R24, R31, P0 ;  /* 0x0000001f180a7207 */ /* 0x000fe20000000000 */
[----:B------:R-:W2:Y:S01]  /*c3f0*/  SHFL.IDX PT, R37, R21, RZ, 0x1c1f ;  /* 0x001c1fff15257589 */ /* 0x000ea200000e0000 */
[----:B----4-:R-:W-:Y:S02]  /*c400*/  SEL R26, R28, R33, P0 ;  /* 0x000000211c1a7207 */ /* 0x010fe40000000000 */
[----:B-1----:R-:W-:Y:S01]  /*c410*/  SEL R8, R31, R24, P0 ;  /* 0x000000181f087207 */ /* 0x002fe20000000000 */
[----:B------:R1:W-:Y:S01]  /*c420*/  SHFL.IDX PT, R38, R15, 0x1, 0x1c1f ;  /* 0x003c1f000f267f89 */ /* 0x0003e200000e0000 */
[----:B------:R-:W-:-:S02]  /*c430*/  SEL R24, R33, R28, P0 ;  /* 0x0000001c21187207 */ /* 0x000fc40000000000 */
[----:B------:R-:W-:Y:S01]  /*c440*/  SEL R28, R30, R9, P0 ;  /* 0x000000091e1c7207 */ /* 0x000fe20000000000 */
[----:B------:R3:W4:Y:S01]  /*c450*/  SHFL.IDX PT, R39, R21, 0x1, 0x1c1f ;  /* 0x003c1f0015277f89 */ /* 0x00072200000e0000 */
[----:B------:R-:W-:Y:S01]  /*c460*/  SEL R30, R9, R30, P0 ;  /* 0x0000001e091e7207 */ /* 0x000fe20000000000 */
[----:B------:R-:W4:Y:S01]  /*c470*/  @P2 LDC R33, c[0x0][0xbf0] ;  /* 0x0002fc00ff212b82 */ /* 0x000f220000000800 */
[----:B0-----:R-:W-:Y:S01]  /*c480*/  SEL R5, R41, R34, P0 ;  /* 0x0000002229057207 */ /* 0x001fe20000000000 */
[--C-:B-1----:R-:W-:Y:S01]  /*c490*/  IMAD.X R15, RZ, RZ, R13.reuse, P3 ;  /* 0x000000ffff0f7224 */ /* 0x102fe200018e060d */
[----:B------:R-:W-:Y:S02]  /*c4a0*/  SEL R7, R34, R41, P0 ;  /* 0x0000002922077207 */ /* 0x000fe40000000000 */
[----:B------:R-:W-:Y:S01]  /*c4b0*/  SEL R9, R43, R40, P0 ;  /* 0x000000282b097207 */ /* 0x000fe20000000000 */
[----:B---3--:R-:W-:Y:S01]  /*c4c0*/  IMAD.X R21, RZ, RZ, R13, P4 ;  /* 0x000000ffff157224 */ /* 0x008fe200020e060d */
[----:B------:R-:W-:Y:S01]  /*c4d0*/  SEL R11, R40, R43, P0 ;  /* 0x0000002b280b7207 */ /* 0x000fe20000000000 */
[----:B------:R0:W-:Y:S01]  /*c4e0*/  STSM.16.M88.4 [R51], R4 ;  /* 0x0000000433007844 */ /* 0x0001e20000000200 */
[----:B------:R-:W-:-:S02]  /*c4f0*/  SEL R25, R45, R42, P0 ;  /* 0x0000002a2d197207 */ /* 0x000fc40000000000 */
[----:B------:R-:W-:Y:S01]  /*c500*/  SEL R27, R42, R45, P0 ;  /* 0x0000002d2a1b7207 */ /* 0x000fe20000000000 */
[----:B------:R1:W-:Y:S01]  /*c510*/  STSM.16.M88.4 [R47], R8 ;  /* 0x000000082f007844 */ /* 0x0003e20000000200 */
[----:B------:R-:W-:Y:S02]  /*c520*/  SEL R29, R49, R44, P0 ;  /* 0x0000002c311d7207 */ /* 0x000fe40000000000 */
[----:B------:R-:W-:Y:S01]  /*c530*/  SEL R31, R44, R49, P0 ;  /* 0x000000312c1f7207 */ /* 0x000fe20000000000 */
[----:B------:R-:W-:Y:S01]  /*c540*/  STSM.16.M88.4 [R50], R24 ;  /* 0x0000001832007844 */ /* 0x000fe20000000200 */
[----:B------:R-:W-:Y:S01]  /*c550*/  LOP3.LUT R34, R35, R12, RZ, 0x3c, !PT ;  /* 0x0000000c23227212 */ /* 0x000fe200078e3cff */
[----:B------:R-:W-:Y:S02]  /*c560*/  IMAD.MOV.U32 R35, RZ, RZ, R13 ;  /* 0x000000ffff237224 */ /* 0x000fe400078e000d */
[----:B------:R3:W-:Y:S01]  /*c570*/  STSM.16.M88.4 [R48], R28 ;  /* 0x0000001c30007844 */ /* 0x0007e20000000200 */
[----:B------:R-:W-:Y:S06]  /*c580*/  BAR.SYNC.DEFER_BLOCKING 0x1, 0x180 ;  /* 0x0046000000007b1d */ /* 0x000fec0000010000 */
[----:B--2---:R2:W-:Y:S04]  /*c590*/  @!P5 ST.E desc[UR48][R36.64], R2 ;  /* 0x000000022400d985 */ /* 0x0045e8000c101930 */
[----:B----4-:R4:W-:Y:S04]  /*c5a0*/  @!P1 ST.E desc[UR48][R38.64], R0 ;  /* 0x0000000026009985 */ /* 0x0109e8000c101930 */
[----:B0-----:R-:W4:Y:S04]  /*c5b0*/  LD.E.128 R4, desc[UR48][R34.64] ;  /* 0x0000003022047980 */ /* 0x001f28000c101d00 */
[----:B-1----:R-:W4:Y:S04]  /*c5c0*/  LD.E.128 R8, desc[UR48][R20.64] ;  /* 0x0000003014087980 */ /* 0x002f28000c101d00 */
[----:B---3--:R0:W3:Y:S01]  /*c5d0*/  LD.E.128 R28, desc[UR48][R14.64] ;  /* 0x000000300e1c7980 */ /* 0x0080e2000c101d00 */
[----:B------:R-:W-:-:S04]  /*c5e0*/  IADD3 R27, P0, R12, 0x4800, RZ ;  /* 0x000048000c1b7810 */ /* 0x000fc80007f1e0ff */
[----:B------:R-:W-:Y:S01]  /*c5f0*/  LOP3.LUT R12, R27, 0x380, RZ, 0xc0, !PT ;  /* 0x000003801b0c7812 */ /* 0x000fe200078ec0ff */
[----:B------:R-:W-:Y:S02]  /*c600*/  IMAD.X R25, RZ, RZ, R13, P0 ;  /* 0x000000ffff197224 */ /* 0x000fe400000e060d */
[----:B------:R-:W1:Y:S01]  /*c610*/  @P2 LDC R13, c[0x0][0xbec] ;  /* 0x0002fb00ff0d2b82 */ /* 0x000e620000000800 */
[----:B--2---:R-:W-:Y:S01]  /*c620*/  SHF.R.U64 R2, R12, 0x3, RZ ;  /* 0x000000030c027819 */ /* 0x004fe200000012ff */
[----:B----4-:R-:W-:Y:S01]  /*c630*/  IMAD R0, R18, 0x30, R22 ;  /* 0x0000003012007824 */ /* 0x010fe200078e0216 */
[----:B------:R-:W-:Y:S02]  /*c640*/  UIMAD UR5, UR12, UR8, URZ ;  /* 0x000000080c0572a4 */ /* 0x000fe4000f8e023f */
[----:B------:R-:W-:Y:S01]  /*c650*/  LOP3.LUT R24, R2, R27, RZ, 0x3c, !PT ;  /* 0x0000001b02187212 */ /* 0x000fe200078e3cff */
[----:B------:R-:W-:Y:S01]  /*c660*/  VIADD R2, R0, UR40 ;  /* 0x0000002800027c36 */ /* 0x000fe20008000000 */
[----:B------:R-:W-:-:S02]  /*c670*/  UIMAD.WIDE.U32 UR6, UR43, UR8, URZ ;  /* 0x000000082b0672a5 */ /* 0x000fc4000f8e003f */
[----:B------:R-:W-:Y:S02]  /*c680*/  UIMAD UR5, UR43, UR9, UR5 ;  /* 0x000000092b0572a4 */ /* 0x000fe4000f8e0205 */
[----:B------:R-:W-:Y:S01]  /*c690*/  UIMAD UR8, UR13, UR10, URZ ;  /* 0x0000000a0d0872a4 */ /* 0x000fe2000f8e023f */
[----:B------:R-:W5:Y:S01]  /*c6a0*/  LD.E.128 R24, desc[UR48][R24.64] ;  /* 0x0000003018187980 */ /* 0x000f62000c101d00 */
[----:B------:R-:W-:Y:S01]  /*c6b0*/  UIADD3 UR7, UR7, UR5, URZ ;  /* 0x0000000507077290 */ /* 0x000fe2000fffe03f */
[----:B0-----:R-:W-:Y:S01]  /*c6c0*/  MOV R15, R2 ;  /* 0x00000002000f7202 */ /* 0x001fe20000000f00 */
[----:B------:R-:W-:Y:S01]  /*c6d0*/  UIMAD UR5, UR42, UR11, UR8 ;  /* 0x0000000b2a0572a4 */ /* 0x000fe2000f8e0208 */
[----:B------:R-:W-:Y:S01]  /*c6e0*/  @!PT LDS RZ, [RZ] ;  /* 0x00000000fffff984 */ /* 0x000fe20000000800 */
[----:B------:R-:W-:Y:S01]  /*c6f0*/  @!PT LDS RZ, [RZ] ;  /* 0x00000000fffff984 */ /* 0x000fe20000000800 */
[----:B------:R-:W-:Y:S01]  /*c700*/  @!PT LDS RZ, [RZ] ;  /* 0x00000000fffff984 */ /* 0x000fe20000000800 */
[----:B------:R-:W-:Y:S01]  /*c710*/  @!PT LDS RZ, [RZ] ;  /* 0x00000000fffff984 */ /* 0x000fe20000000800 */
[----:B------:R0:W-:Y:S06]  /*c720*/  MEMBAR.ALL.CTA ;  /* 0x0000000000007992 */ /* 0x0001ec0000008000 */
[----:B0-----:R-:W0:Y:S01]  /*c730*/  FENCE.VIEW.ASYNC.S ;  /* 0x00000000000073c6 */ /* 0x001e220000000000 */
[----:B------:R-:W-:Y:S01]  /*c740*/  UIMAD.WIDE.U32 UR42, UR42, UR10, UR6 ;  /* 0x0000000a2a2a72a5 */ /* 0x000fe2000f8e0006 */
[----:B------:R-:W-:Y:S01]  /*c750*/  VIADD R3, R3, 0x13220 ;  /* 0x0001322003037836 */ /* 0x000fe20000000000 */
[----:B------:R-:W-:Y:S01]  /*c760*/  SHF.R.S32.HI R52, RZ, 0x1f, R19 ;  /* 0x0000001fff347819 */ /* 0x000fe20000011413 */
[----:B------:R-:W-:Y:S01]  /*c770*/  ULDC.64 UR6, c[0x0][0xae0] ;  /* 0x0002b80000067ab9 */ /* 0x000fe20000000a00 */
[----:B------:R-:W-:-:S02]  /*c780*/  UIADD3 UR5, UR43, UR5, URZ ;  /* 0x000000052b057290 */ /* 0x000fc4000fffe03f */
[----:B------:R-:W-:Y:S02]  /*c790*/  IMAD.U32 R12, RZ, RZ, UR42 ;  /* 0x0000002aff0c7e24 */ /* 0x000fe4000f8e00ff */
[----:B-1----:R-:W-:-:S04]  /*c7a0*/  @P2 IMAD.HI.U32 R0, R2, R13, RZ ;  /* 0x0000000d02002227 */ /* 0x002fc800078e00ff */
[----:B------:R-:W-:Y:S01]  /*c7b0*/  IMAD.U32 R13, RZ, RZ, UR43 ;  /* 0x0000002bff0d7e24 */ /* 0x000fe2000f8e00ff */
[----:B------:R-:W-:Y:S01]  /*c7c0*/  @P2 SHF.R.U32.HI R15, RZ, R33, R0 ;  /* 0x00000021ff0f2219 */ /* 0x000fe20000011600 */
[----:B------:R-:W-:Y:S01]  /*c7d0*/  IMAD.U32 R13, RZ, RZ, UR5 ;  /* 0x00000005ff0d7e24 */ /* 0x000fe2000f8e00ff */
[----:B------:R-:W-:Y:S02]  /*c7e0*/  ULDC UR5, c[0x0][0xac8] ;  /* 0x0002b20000057ab9 */ /* 0x000fe40000000800 */
[--C-:B------:R-:W-:Y:S01]  /*c7f0*/  SHF.R.S32.HI R0, RZ, 0x1f, R15.reuse ;  /* 0x0000001fff007819 */ /* 0x100fe2000001140f */
[----:B------:R-:W-:Y:S02]  /*c800*/  IMAD.MOV R21, RZ, RZ, -R15 ;  /* 0x000000ffff157224 */ /* 0x000fe400078e0a0f */
[----:B------:R-:W-:-:S04]  /*c810*/  IMAD.WIDE.U32 R12, R15, UR6, R12 ;  /* 0x000000060f0c7c25 */ /* 0x000fc8000f8e000c */
[----:B------:R-:W-:Y:S02]  /*c820*/  IMAD R0, R0, UR6, RZ ;  /* 0x0000000600007c24 */ /* 0x000fe4000f8e02ff */
[----:B------:R-:W-:Y:S02]  /*c830*/  IMAD R21, R32, R21, R2 ;  /* 0x0000001520157224 */ /* 0x000fe400078e0202 */
        /* <DEDUP_REMOVED lines=8> */
[----:B------:R-:W-:Y:S01]  /*c8c0*/  VIADD R21, R22, UR40 ;  /* 0x0000002816157c36 */ /* 0x000fe20008000000 */
[C---:B------:R-:W-:Y:S01]  /*c8d0*/  LEA R20, P0, R12.reuse, UR6, 0x1 ;  /* 0x000000060c147c11 */ /* 0x040fe2000f8008ff */
[----:B------:R-:W-:Y:S01]  /*c8e0*/  IMAD.IADD R13, R13, 0x1, R15 ;  /* 0x000000010d0d7824 */ /* 0x000fe200078e020f */
[----:B------:R-:W-:Y:S01]  /*c8f0*/  PRMT R0, RZ, 0x654, R3 ;  /* 0x00000654ff007816 */ /* 0x000fe20000000003 */
[----:B------:R-:W-:Y:S02]  /*c900*/  VIADD R15, R21, 0x60 ;  /* 0x00000060150f7836 */ /* 0x000fe40000000000 */
[----:B0-----:R-:W0:Y:S01]  /*c910*/  SHFL.IDX PT, R2, R20, RZ, 0x181f ;  /* 0x00181fff14027589 */ /* 0x001e2200000e0000 */
[----:B------:R-:W-:Y:S01]  /*c920*/  LEA.HI.X R32, R12, UR7, R13, 0x1, P0 ;  /* 0x000000070c207c11 */ /* 0x000fe200080f0c0d */
[----:B------:R2:W-:Y:S01]  /*c930*/  SYNCS.ARRIVE.TRANS64.RED.A1T0 RZ, [R0+URZ], RZ ;  /* 0x000000ff00ff79a7 */ /* 0x0005e2000810043f */
[----:B------:R-:W-:Y:S01]  /*c940*/  ISETP.GE.AND P0, PT, R19, UR5, PT ;  /* 0x0000000513007c0c */ /* 0x000fe2000bf06270 */
[----:B------:R-:W1:Y:S01]  /*c950*/  SHFL.IDX PT, R12, R20, 0x1, 0x181f ;  /* 0x00381f00140c7f89 */ /* 0x000e6200000e0000 */
[----:B------:R-:W-:-:S02]  /*c960*/  IADD3 R13, R21, 0x30, RZ ;  /* 0x00000030150d7810 */ /* 0x000fc40007ffe0ff */
[-C--:B------:R-:W-:Y:S01]  /*c970*/  ISETP.GE.OR P1, PT, R21, R46.reuse, P0 ;  /* 0x0000002e1500720c */ /* 0x080fe20000726670 */
[----:B------:R-:W4:Y:S01]  /*c980*/  SHFL.IDX PT, R14, R20, 0x2, 0x181f ;  /* 0x00581f00140e7f89 */ /* 0x000f2200000e0000 */
[-C--:B------:R-:W-:Y:S01]  /*c990*/  ISETP.GE.OR P2, PT, R13, R46.reuse, P0 ;  /* 0x0000002e0d00720c */ /* 0x080fe20000746670 */
[----:B------:R-:W-:Y:S01]  /*c9a0*/  VIADD R21, R21, 0x90 ;  /* 0x0000009015157836 */ /* 0x000fe20000000000 */
[-C--:B------:R-:W-:Y:S01]  /*c9b0*/  ISETP.GE.OR P3, PT, R15, R46.reuse, P0 ;  /* 0x0000002e0f00720c */ /* 0x080fe20000766670 */
[----:B------:R-:W2:Y:S03]  /*c9c0*/  SHFL.IDX PT, R34, R32, RZ, 0x181f ;  /* 0x00181fff20227589 */ /* 0x000ea600000e0000 */
[----:B------:R-:W-:Y:S01]  /*c9d0*/  ISETP.GE.OR P0, PT, R21, R46, P0 ;  /* 0x0000002e1500720c */ /* 0x000fe20000706670 */
[----:B------:R-:W2:Y:S04]  /*c9e0*/  SHFL.IDX PT, R36, R32, 0x1, 0x181f ;  /* 0x00381f0020247f89 */ /* 0x000ea800000e0000 */
[----:B------:R-:W2:Y:S01]  /*c9f0*/  SHFL.IDX PT, R38, R32, 0x2, 0x181f ;  /* 0x00581f0020267f89 */ /* 0x000ea200000e0000 */
[----:B0-----:R-:W-:-:S03]  /*ca00*/  @!P1 LEA R2, P4, R19, R2, 0x1 ;  /* 0x0000000213029211 */ /* 0x001fc600078808ff */
[----:B------:R-:W0:Y:S01]  /*ca10*/  SHFL.IDX PT, R20, R20, 0x3, 0x181f ;  /* 0x00781f0014147f89 */ /* 0x000e2200000e0000 */
[----:B-1----:R-:W-:-:S03]  /*ca20*/  @!P2 LEA R12, P5, R19, R12, 0x1 ;  /* 0x0000000c130ca211 */ /* 0x002fc600078a08ff */
[----:B------:R-:W1:Y:S01]  /*ca30*/  SHFL.IDX PT, R32, R32, 0x3, 0x181f ;  /* 0x00781f0020207f89 */ /* 0x000e6200000e0000 */
[C---:B----4-:R-:W-:Y:S02]  /*ca40*/  @!P3 LEA R14, P6, R19.reuse, R14, 0x1 ;  /* 0x0000000e130eb211 */ /* 0x050fe400078c08ff */
[C-C-:B--2---:R-:W-:Y:S02]  /*ca50*/  @!P1 LEA.HI.X R3, R19.reuse, R34, R52.reuse, 0x1, P4 ;  /* 0x0000002213039211 */ /* 0x144fe400020f0c34 */
[C-C-:B------:R-:W-:Y:S02]  /*ca60*/  @!P2 LEA.HI.X R13, R19.reuse, R36, R52.reuse, 0x1, P5 ;  /* 0x00000024130da211 */ /* 0x140fe400028f0c34 */
[----:B------:R-:W-:Y:S01]  /*ca70*/  @!P3 LEA.HI.X R15, R19, R38, R52, 0x1, P6 ;  /* 0x00000026130fb211 */ /* 0x000fe200030f0c34 */
[----:B------:R2:W-:Y:S04]  /*ca80*/  @!P1 ST.E.128 desc[UR48][R2.64], R4 ;  /* 0x0000000402009985 */ /* 0x0005e8000c101d30 */
[----:B------:R2:W-:Y:S04]  /*ca90*/  @!P2 ST.E.128 desc[UR48][R12.64], R8 ;  /* 0x000000080c00a985 */ /* 0x0005e8000c101d30 */
[----:B---3--:R2:W-:Y:S01]  /*caa0*/  @!P3 ST.E.128 desc[UR48][R14.64], R28 ;  /* 0x0000001c0e00b985 */ /* 0x0085e2000c101d30 */
[----:B01----:R-:W-:Y:S05]  /*cab0*/  @P0 BRA `(.L_x_14996) ;  /* 0x0000000400f00947 */ /* 0x003fea0003800000 */
[----:B--2---:R-:W-:-:S04]  /*cac0*/  LEA R2, P0, R19, R20, 0x1 ;  /* 0x0000001413027211 */ /* 0x004fc800078008ff */
[----:B------:R-:W-:-:S05]  /*cad0*/  LEA.HI.X R3, R19, R32, R52, 0x1, P0 ;  /* 0x0000002013037211 */ /* 0x000fca00000f0c34 */
[----:B-----5:R0:W-:Y:S01]  /*cae0*/  ST.E.128 desc[UR48][R2.64], R24 ;  /* 0x0000001802007985 */ /* 0x0201e2000c101d30 */
[----:B------:R-:W-:Y:S05]  /*caf0*/  BRA `(.L_x_14996) ;  /* 0x0000000400e07947 */ /* 0x000fea0003800000 */
.L_x_14995:
        /* <DEDUP_REMOVED lines=38> */
[----:B------:R-:W-:Y:S02]  /*cd60*/  SHF.R.S32.HI R3, RZ, 0x1f, R2 ;  /* 0x0000001fff037819 */ /* 0x000fe40000011402 */
[----:B------:R-:W-:Y:S02]  /*cd70*/  MOV R4, UR5 ;  /* 0x0000000500047c02 */ /* 0x000fe40008000f00 */
[----:B------:R-:W-:Y:S02]  /*cd80*/  IADD3 R2, P0, R2, UR6, RZ ;  /* 0x0000000602027c10 */ /* 0x000fe4000ff1e0ff */
[----:B------:R-:W-:Y:S02]  /*cd90*/  SHF.R.S32.HI R0, RZ, 0x1f, R5 ;  /* 0x0000001fff007819 */ /* 0x000fe40000011405 */
[----:B------:R-:W-:Y:S01]  /*cda0*/  IADD3.X R3, R3, UR7, R4, P0, !PT ;  /* 0x0000000703037c10 */ /* 0x000fe200087fe404 */
[----:B------:R-:W-:-:S02]  /*cdb0*/  ULDC.64 UR6, c[0x0][0xb50] ;  /* 0x0002d40000067ab9 */ /* 0x000fc40000000a00 */
[----:B------:R-:W-:Y:S02]  /*cdc0*/  IMAD R0, R0, UR10, RZ ;  /* 0x0000000a00007c24 */ /* 0x000fe4000f8e02ff */
[----:B------:R-:W-:-:S04]  /*cdd0*/  IMAD.WIDE.U32 R2, R5, UR10, R2 ;  /* 0x0000000a05027c25 */ /* 0x000fc8000f8e0002 */
[----:B------:R-:W-:Y:S01]  /*cde0*/  IMAD R7, R5, UR11, R0 ;  /* 0x0000000b05077c24 */ /* 0x000fe2000f8e0200 */
[----:B------:R-:W-:-:S03]  /*cdf0*/  LEA R4, P0, R2, UR6, 0x2 ;  /* 0x0000000602047c11 */ /* 0x000fc6000f8010ff */
[----:B------:R-:W-:-:S05]  /*ce00*/  IMAD.IADD R3, R3, 0x1, R7 ;  /* 0x0000000103037824 */ /* 0x000fca00078e0207 */
[----:B------:R-:W-:Y:S01]  /*ce10*/  LEA.HI.X R5, R2, UR7, R3, 0x2, P0 ;  /* 0x0000000702057c11 */ /* 0x000fe200080f1403 */
[----:B------:R-:W-:-:S05]  /*ce20*/  IMAD.MOV.U32 R3, RZ, RZ, -0x800000 ;  /* 0xff800000ff037424 */ /* 0x000fca00078e00ff */
[----:B------:R2:W-:Y:S02]  /*ce30*/  STG.E desc[UR48][R4.64], R3 ;  /* 0x0000000304007986 */ /* 0x0005e4000c101930 */
.L_x_14998:
[----:B------:R-:W-:Y:S05]  /*ce40*/  BSYNC B1 ;  /* 0x0000000000017941 */ /* 0x000fea0003800000 */
.L_x_14997:
        /* <DEDUP_REMOVED lines=19> */
[----:B------:R-:W-:Y:S02]  /*cf80*/  IMAD R7, R11, R7, R6 ;  /* 0x000000070b077224 */ /* 0x000fe400078e0206 */
[----:B------:R-:W-:Y:S02]  /*cf90*/  IMAD R0, R0, UR6, RZ ;  /* 0x0000000600007c24 */ /* 0x000fe4000f8e02ff */
[----:B------:R-:W-:Y:S01]  /*cfa0*/  IMAD.U32 R3, RZ, RZ, UR43 ;  /* 0x0000002bff037e24 */ /* 0x000fe2000f8e00ff */
[----:B------:R-:W-:Y:S01]  /*cfb0*/  MOV R3, UR5 ;  /* 0x0000000500037c02 */ /* 0x000fe20008000f00 */
[----:B------:R-:W-:Y:S01]  /*cfc0*/  IMAD.U32 R2, RZ, RZ, UR42 ;  /* 0x0000002aff027e24 */ /* 0x000fe2000f8e00ff */
[----:B------:R-:W-:Y:S01]  /*cfd0*/  ULDC UR5, c[0x0][0xac8] ;  /* 0x0002b20000057ab9 */ /* 0x000fe20000000800 */
        /* <DEDUP_REMOVED lines=42> */
.L_x_14996:
[----:B------:R-:W-:Y:S05]  /*d280*/  BSYNC B0 ;  /* 0x0000000000007941 */ /* 0x000fea0003800000 */
.L_x_14994:
[----:B------:R-:W-:Y:S02]  /*d290*/  ULDC UR5, c[0x0][0xc38] ;  /* 0x00030e0000057ab9 */ /* 0x000fe40000000800 */
[----:B------:R-:W-:-:S06]  /*d2a0*/  UISETP.GE.AND UP0, UPT, UR4, UR5, UPT ;  /* 0x000000050400728c */ /* 0x000fcc000bf06270 */
[----:B------:R-:W-:-:S13]  /*d2b0*/  PLOP3.LUT P0, PT, PT, PT, UP0, 0x80, 0x0 ;  /* 0x000000000000781c */ /* 0x000fda0003f0f008 */
[----:B------:R-:W-:Y:S05]  /*d2c0*/  @!P0 BRA `(.L_x_14999) ;  /* 0xffffff38007c8947 */ /* 0x000fea000383ffff */
[----:B------:R-:W-:Y:S05]  /*d2d0*/  EXIT ;  /* 0x000000000000794d */ /* 0x000fea0003800000 */
.L_x_14953:
[----:B------:R-:W-:-:S08]  /*d2e0*/  NOP ;  /* 0x0000000000007918 */ /* 0x000fd00000000000 */
[----:B------:R-:W0:-:S00]  /*d2f0*/  USETMAXREG.DEALLOC.CTAPOOL 0x20 ;  /* 0x00000020000079c8 */ /* 0x000e0000080e0500 */
[----:B0-----:R-:W2:Y:S01]  /*d300*/  LDL.LU R3, [R1+0x8] ;  /* 0x0000080001037983 */ /* 0x001ea20000300800 */
[----:B------:R-:W-:-:S05]  /*d310*/  LOP3.LUT R0, R0, 0x3, RZ, 0xc0, !PT ;  /* 0x0000000300007812 */ /* 0x000fca00078ec0ff */
[----:B------:R-:W0:Y:S01]  /*d320*/  S2UR UR7, SR_CTAID.X ;  /* 0x00000000000779c3 */ /* 0x000e220000002500 */
[----:B------:R-:W-:Y:S04]  /*d330*/  STL [R1+0x30], RZ ;  /* 0x000030ff01007387 */ /* 0x000fe80000100800 */
[----:B------:R1:W3:Y:S03]  /*d340*/  SHFL.IDX PT, R2, R0, RZ, 0x1f ;  /* 0x00001fff00027589 */ /* 0x0002e600000e0000 */
[----:B-1----:R-:W0:Y:S01]  /*d350*/  LDC R0, c[0x0][0xc38] ;  /* 0x00030e00ff007b82 */ /* 0x002e220000000800 */
[----:B---3--:R-:W-:-:S13]  /*d360*/  ISETP.NE.AND P0, PT, R2, RZ, PT ;  /* 0x000000ff0200720c */ /* 0x008fda0003f05270 */
[----:B------:R-:W-:Y:S06]  /*d370*/  @P0 BAR.ARV 0x4, 0x200 ;  /* 0x0108000000000b1d */ /* 0x000fec0000002000 */
[----:B--2---:R-:W-:-:S04]  /*d380*/  LOP3.LUT R3, R3, 0xffffff7f, RZ, 0xc0, !PT ;  /* 0xffffff7f03037812 */ /* 0x004fc800078ec0ff */
[----:B------:R-:W-:Y:S02]  /*d390*/  @P0 LOP3.LUT R3, R3, 0x80, RZ, 0xfc, !PT ;  /* 0x0000008003030812 */ /* 0x000fe400078efcff */
[----:B0-----:R-:W-:Y:S01]  /*d3a0*/  ISETP.LE.AND P0, PT, R0, UR7, PT ;  /* 0x0000000700007c0c */ /* 0x001fe2000bf03270 */
[----:B------:R-:W-:Y:S02]  /*d3b0*/  IMAD.MOV.U32 R0, RZ, RZ, 0x1 ;  /* 0x00000001ff007424 */ /* 0x000fe400078e00ff */
[----:B------:R0:W-:Y:S04]  /*d3c0*/  STL [R1+0x8], R3 ;  /* 0x0000080301007387 */ /* 0x0001e80000100800 */
[----:B------:R0:W-:Y:S04]  /*d3d0*/  STL [R1], RZ ;  /* 0x000000ff01007387 */ /* 0x0001e80000100800 */
[----:B------:R0:W-:Y:S02]  /*d3e0*/  STL [R1+0xc], R0 ;  /* 0x00000c0001007387 */ /* 0x0001e40000100800 */
[----:B------:R-:W-:Y:S05]  /*d3f0*/  @P0 BRA `(.L_x_15000) ;  /* 0x0000004c008c0947 */ /* 0x000fea0003800000 */
[----:B------:R-:W2:Y:S01]  /*d400*/  LDL R10, [R1+0x20] ;  /* 0x00002000010a7983 */ /* 0x000ea20000100800 */
[----:B------:R-:W-:Y:S01]  /*d410*/  ULDC.64 UR36, c[0x0][0x2f0] ;  /* 0x0000bc0000247ab9 */ /* 0x000fe20000000a00 */
[----:B------:R-:W-:Y:S01]  /*d420*/  MOV R11, R3 ;  /* 0x00000003000b7202 */ /* 0x000fe20000000f00 */
[----:B------:R-:W-:Y:S01]  /*d430*/  ULDC UR6, c[0x0][0x2b8] ;  /* 0x0000ae0000067ab9 */ /* 0x000fe20000000800 */
[----:B------:R-:W1:Y:S01]  /*d440*/  S2R R13, SR_TID.X ;  /* 0x00000000000d7919 */ /* 0x000e620000002100 */
[----:B------:R-:W-:Y:S01]  /*d450*/  ULDC.64 UR4, c[0x0][0x418] ;  /* 0x0001060000047ab9 */ /* 0x000fe20000000a00 */
[----:B------:R-:W-:Y:S01]  /*d460*/  LOP3.LUT R11, R11, 0xfffffffe, RZ, 0xc0, !PT ;  /* 0xfffffffe0b0b7812 */ /* 0x000fe200078ec0ff */
[----:B------:R-:W-:Y:S01]  /*d470*/  ULDC UR38, c[0x0][0x288] ;  /* 0x0000a20000267ab9 */ /* 0x000fe20000000800 */
[----:B-1----:R-:W-:-:S05]  /*d480*/  IMAD.SHL.U32 R5, R13, 0x10, RZ ;  /* 0x000000100d057824 */ /* 0x002fca00078e00ff */
[----:B------:R-:W-:-:S04]  /*d490*/  LOP3.LUT R12, R5, 0x30, RZ, 0xc0, !PT ;  /* 0x00000030050c7812 */ /* 0x000fc800078ec0ff */
[C---:B------:R-:W-:Y:S01]  /*d4a0*/  ISETP.GE.AND P1, PT, R12.reuse, UR37, PT ;  /* 0x000000250c007c0c */ /* 0x040fe2000bf26270 */
[C---:B------:R-:W-:Y:S01]  /*d4b0*/  IMAD.SHL.U32 R24, R13.reuse, 0x40, RZ ;  /* 0x000000400d187824 */ /* 0x040fe200078e00ff */
[----:B------:R-:W-:Y:S01]  /*d4c0*/  ISETP.GE.AND P0, PT, R12, UR37, PT ;  /* 0x000000250c007c0c */ /* 0x000fe2000bf06270 */
[C---:B------:R-:W-:Y:S01]  /*d4d0*/  IMAD.SHL.U32 R7, R13.reuse, 0x2, RZ ;  /* 0x000000020d077824 */ /* 0x040fe200078e00ff */
[----:B------:R-:W-:Y:S01]  /*d4e0*/  SHF.R.U32.HI R2, RZ, 0x1, R13 ;  /* 0x00000001ff027819 */ /* 0x000fe2000001160d */
[C---:B0-----:R-:W-:Y:S01]  /*d4f0*/  IMAD.SHL.U32 R0, R13.reuse, 0x20, RZ ;  /* 0x000000200d007824 */ /* 0x041fe200078e00ff */
[----:B------:R-:W-:Y:S01]  /*d500*/  LOP3.LUT R3, R24, 0x180, RZ, 0xc0, !PT ;  /* 0x0000018018037812 */ /* 0x000fe200078ec0ff */
[----:B------:R-:W-:Y:S01]  /*d510*/  IMAD.SHL.U32 R9, R13, 0x4, RZ ;  /* 0x000000040d097824 */ /* 0x000fe200078e00ff */
[----:B------:R-:W-:Y:S02]  /*d520*/  LOP3.LUT R6, R5, 0x1b0, RZ, 0xc0, !PT ;  /* 0x000001b005067812 */ /* 0x000fe400078ec0ff */
[----:B------:R-:W-:Y:S01]  /*d530*/  MOV R16, 0x400 ;  /* 0x0000040000107802 */ /* 0x000fe20000000f00 */
[----:B------:R-:W-:-:S02]  /*d540*/  UISETP.NE.U32.AND UP0, UPT, UR4, URZ, UPT ;  /* 0x0000003f0400728c */ /* 0x000fc4000bf05070 */
[----:B------:R-:W-:Y:S01]  /*d550*/  @P1 LOP3.LUT R11, R11, 0x1, RZ, 0xfc, !PT ;  /* 0x000000010b0b1812 */ /* 0x000fe200078efcff */
[----:B------:R-:W-:Y:S01]  /*d560*/  ULDC UR4, c[0x0][0x424] ;  /* 0x0001090000047ab9 */ /* 0x000fe20000000800 */
[----:B------:R-:W-:Y:S01]  /*d570*/  LOP3.LUT R2, R3, 0x30, R2, 0xf8, !PT ;  /* 0x0000003003027812 */ /* 0x000fe200078ef802 */
[----:B------:R-:W-:Y:S01]  /*d580*/  IMAD.SHL.U32 R3, R13, 0x8, RZ ;  /* 0x000000080d037824 */ /* 0x000fe200078e00ff */
[----:B------:R-:W-:Y:S01]  /*d590*/  LOP3.LUT R11, R11, 0xffffffef, RZ, 0xc0, !PT ;  /* 0xffffffef0b0b7812 */ /* 0x000fe200078ec0ff */
[----:B------:R-:W-:Y:S01]  /*d5a0*/  ULDC UR37, c[0x0][0x448] ;  /* 0x0001120000257ab9 */ /* 0x000fe20000000800 */
[----:B------:R-:W-:Y:S02]  /*d5b0*/  LOP3.LUT R6, R6, 0x30, R7, 0x78, !PT ;  /* 0x0000003006067812 */ /* 0x000fe400078e7807 */
[----:B------:R-:W-:Y:S02]  /*d5c0*/  LOP3.LUT R4, R0, 0x80, RZ, 0xc0, !PT ;  /* 0x0000008000047812 */ /* 0x000fe400078ec0ff */
[----:B------:R-:W-:-:S02]  /*d5d0*/  @P0 LOP3.LUT R11, R11, 0x10, RZ, 0xfc, !PT ;  /* 0x000000100b0b0812 */ /* 0x000fc400078efcff */
[----:B------:R-:W-:Y:S01]  /*d5e0*/  LOP3.LUT R3, R2, 0x30, R3, 0x78, !PT ;  /* 0x0000003002037812 */ /* 0x000fe200078e7803 */
[----:B------:R-:W-:Y:S01]  /*d5f0*/  IMAD.U32 R2, RZ, RZ, UR7 ;  /* 0x00000007ff027e24 */ /* 0x000fe2000f8e00ff */
[----:B------:R-:W-:Y:S02]  /*d600*/  LOP3.LUT R8, R6, 0x640, R5, 0xf8, !PT ;  /* 0x0000064006087812 */ /* 0x000fe400078ef805 */
[----:B------:R-:W-:Y:S02]  /*d610*/  ISETP.GE.AND P0, PT, R12, UR6, PT ;  /* 0x000000060c007c0c */ /* 0x000fe4000bf06270 */
[----:B------:R-:W-:Y:S02]  /*d620*/  LOP3.LUT R4, R4, 0x10, R13, 0xf8, !PT ;  /* 0x0000001004047812 */ /* 0x000fe400078ef80d */
[----:B------:R-:W-:Y:S02]  /*d630*/  LOP3.LUT R7, R5, 0x600, RZ, 0xc0, !PT ;  /* 0x0000060005077812 */ /* 0x000fe400078ec0ff */
[----:B------:R-:W-:Y:S01]  /*d640*/  LOP3.LUT R13, R13, 0x7f, RZ, 0xc0, !PT ;  /* 0x0000007f0d0d7812 */ /* 0x000fe200078ec0ff */
[----:B------:R-:W-:Y:S01]  /*d650*/  STL [R1+0x24], R8 ;  /* 0x0000240801007387 */ /* 0x000fe20000100800 */
[----:B------:R-:W-:-:S03]  /*d660*/  LOP3.LUT R7, R7, 0x60, R0, 0xf8, !PT ;  /* 0x0000006007077812 */ /* 0x000fc600078ef800 */
[----:B------:R0:W-:Y:S01]  /*d670*/  STL [R1+0x28], R2 ;  /* 0x0000280201007387 */ /* 0x0001e20000100800 */
[----:B------:R-:W-:Y:S02]  /*d680*/  LOP3.LUT R11, R11, 0xffffffbf, RZ, 0xc0, !PT ;  /* 0xffffffbf0b0b7812 */ /* 0x000fe400078ec0ff */
[----:B------:R-:W-:Y:S02]  /*d690*/  LOP3.LUT R7, R7, 0x100, R0, 0xf8, !PT ;  /* 0x0000010007077812 */ /* 0x000fe400078ef800 */
[----:B------:R-:W-:Y:S02]  /*d6a0*/  LOP3.LUT R24, R3, 0x640, R24, 0xf8, !PT ;  /* 0x0000064003187812 */ /* 0x000fe400078ef818 */
[----:B0-----:R-:W-:Y:S02]  /*d6b0*/  SHF.R.U32.HI R2, RZ, 0x2, R13 ;  /* 0x00000002ff027819 */ /* 0x001fe4000001160d */
[----:B------:R-:W-:Y:S02]  /*d6c0*/  MOV R3, 0x1 ;  /* 0x0000000100037802 */ /* 0x000fe40000000f00 */
[----:B------:R-:W-:-:S02]  /*d6d0*/  LOP3.LUT R0, R2, 0x60, R0, 0xf8, !PT ;  /* 0x0000006002007812 */ /* 0x000fc400078ef800 */
[----:B------:R-:W-:Y:S02]  /*d6e0*/  @P0 LOP3.LUT R11, R11, 0x40, RZ, 0xfc, !PT ;  /* 0x000000400b0b0812 */ /* 0x000fe400078efcff */
[----:B------:R-:W-:Y:S01]  /*d6f0*/  LOP3.LUT R2, R0, 0x80, RZ, 0xfc, !PT ;  /* 0x0000008000027812 */ /* 0x000fe200078efcff */
[----:B------:R0:W-:Y:S01]  /*d700*/  STL [R1+0xc], R3 ;  /* 0x00000c0301007387 */ /* 0x0001e20000100800 */
[----:B------:R-:W-:-:S03]  /*d710*/  UISETP.NE.AND.EX UP0, UPT, UR5, URZ, UPT, UP0 ;  /* 0x0000003f0500728c */ /* 0x000fc6000bf05300 */
[----:B------:R0:W-:Y:S04]  /*d720*/  STL [R1+0x8], R11 ;  /* 0x0000080b01007387 */ /* 0x0001e80000100800 */
[----:B------:R0:W-:Y:S04]  /*d730*/  STL [R1], RZ ;  /* 0x000000ff01007387 */ /* 0x0001e80000100800 */
[----:B------:R0:W-:Y:S01]  /*d740*/  STL [R1+0x30], RZ ;  /* 0x000030ff01007387 */ /* 0x0001e20000100800 */
[----:B------:R-:W-:-:S04]  /*d750*/  USEL UR4, UR4, 0x1, UP0 ;  /* 0x0000000104047887 */ /* 0x000fc80008000000 */
[----:B------:R-:W-:-:S04]  /*d760*/  UIMAD UR36, UR4, UR36, URZ ;  /* 0x00000024042472a4 */ /* 0x000fc8000f8e023f */
[----:B------:R-:W-:Y:S01]  /*d770*/  UIADD3 UR4, UR36, 0x9f, URZ ;  /* 0x0000009f24047890 */ /* 0x000fe2000fffe03f */
[----:B------:R-:W-:-:S03]  /*d780*/  LOP3.LUT R4, R4, 0x10, R9, 0x78, !PT ;  /* 0x0000001004047812 */ /* 0x000fc600078e7809 */
[----:B------:R-:W-:Y:S01]  /*d790*/  UIMAD.WIDE UR4, UR4, 0x66666667, URZ ;  /* 0x66666667040478a5 */ /* 0x000fe2000f8e023f */
[----:B------:R-:W-:-:S03]  /*d7a0*/  LOP3.LUT R23, R7, R4, RZ, 0xfc, !PT ;  /* 0x0000000407177212 */ /* 0x000fc600078efcff */
[----:B------:R-:W-:Y:S02]  /*d7b0*/  USHF.R.U32.HI UR40, URZ, 0x1f, UR5 ;  /* 0x0000001f3f287899 */ /* 0x000fe40008011605 */
[----:B------:R-:W-:Y:S02]  /*d7c0*/  UIMAD UR37, UR37, UR38, URZ ;  /* 0x00000026252572a4 */ /* 0x000fe4000f8e023f */
[----:B------:R-:W-:Y:S02]  /*d7d0*/  ULOP3.LUT UR45, UR39, 0x2, URZ, 0xfc, !UPT ;  /* 0x00000002272d7892 */ /* 0x000fe4000f8efc3f */
[----:B------:R-:W-:Y:S02]  /*d7e0*/  ULOP3.LUT UR46, UR39, 0x1, URZ, 0xfc, !UPT ;  /* 0x00000001272e7892 */ /* 0x000fe4000f8efc3f */
[----:B------:R-:W-:Y:S02]  /*d7f0*/  UIADD3 UR38, UR36, 0xa0, -UR38 ;  /* 0x000000a024267890 */ /* 0x000fe4000fffe826 */
[----:B------:R-:W-:Y:S01]  /*d800*/  ULEA.HI.SX32 UR40, UR5, UR40, 0x1a ;  /* 0x0000002805287291 */ /* 0x000fe2000f8fd23f */
[----:B------:R-:W-:Y:S01]  /*d810*/  ULDC UR47, c[0x0][0xc] ;  /* 0x00000300002f7ab9 */ /* 0x000fe20000000800 */
[----:B--2---:R-:W-:-:S05]  /*d820*/  LEA R16, R10, R16, 0x18 ;  /* 0x000000100a107211 */ /* 0x004fca00078ec0ff */
[----:B------:R-:W-:-:S05]  /*d830*/  IMAD.IADD R0, R16, 0x1, R8 ;  /* 0x0000000110007824 */ /* 0x000fca00078e0208 */
[----:B------:R0:W-:Y:S02]  /*d840*/  STL [R1+0x2c], R0 ;  /* 0x00002c0001007387 */ /* 0x0001e40000100800 */
.L_x_15067:
        /* <DEDUP_REMOVED lines=23> */
.L_x_15001:
[----:B------:R-:W-:Y:S01]  /*d9c0*/  ULDC UR8, c[0x0][0xc54] ;  /* 0x0003150000087ab9 */ /* 0x000fe20000000800 */
[----:B------:R-:W-:Y:S01]  /*d9d0*/  UMOV UR6, UR7 ;  /* 0x0000000700067c82 */ /* 0x000fe20008000000 */
[----:B------:R-:W-:-:S11]  /*d9e0*/  UISETP.NE.AND UP0, UPT, UR8, 0x1, UPT ;  /* 0x000000010800788c */ /* 0x000fd6000bf05270 */
[----:B------:R-:W-:Y:S02]  /*d9f0*/  @UP0 ULDC.64 UR10, c[0x0][0xc58] ;  /* 0x00031600000a0ab9 */ /* 0x000fe40000000a00 */
[----:B------:R-:W-:-:S04]  /*da00*/  UIMAD.WIDE.U32 UR4, UR7, UR10, URZ ;  /* 0x0000000a070472a5 */ /* 0x000fc8000f8e003f */
[----:B------:R-:W-:-:S04]  /*da10*/  @UP0 USHF.R.U32.HI UR6, URZ, UR11, UR5 ;  /* 0x0000000b3f060299 */ /* 0x000fc80008011605 */
[----:B------:R-:W-:-:S12]  /*da20*/  UIMAD UR4, UR6, UR8, URZ ;  /* 0x00000008060472a4 */ /* 0x000fd8000f8e023f */
.L_x_15002:
        /* <DEDUP_REMOVED lines=60> */
.L_x_15004:
        /* <DEDUP_REMOVED lines=20> */
.L_x_15007:
[----:B------:R-:W-:Y:S05]  /*df30*/  BSYNC B6 ;  /* 0x0000000000067941 */ /* 0x000fea0003800000 */
.L_x_15006:
        /* <DEDUP_REMOVED lines=14> */
[----:B------:R-:W2:Y:S01]  /*e020*/  LDC.64 R2, c[0x4][R2] ;  /* 0x0100000002027b82 */ /* 0x000ea20000000a00 */
        /* <DEDUP_REMOVED lines=8> */
[----:B012---:R-:W-:Y:S05]  /*e0b0*/  CALL.ABS.NOINC R2 ;  /* 0x0000000002007343 */ /* 0x007fea0003c00000 */
.L_x_15009:
[----:B------:R-:W-:Y:S05]  /*e0c0*/  BSYNC B6 ;  /* 0x0000000000067941 */ /* 0x000fea0003800000 */
.L_x_15008:
        /* <DEDUP_REMOVED lines=10> */
[----:B------:R-:W2:Y:S01]  /*e170*/  LDC.64 R2, c[0x4][R2] ;  /* 0x0100000002027b82 */ /* 0x000ea20000000a00 */
        /* <DEDUP_REMOVED lines=8> */
[----:B012---:R-:W-:Y:S05]  /*e200*/  CALL.ABS.NOINC R2 ;  /* 0x0000000002007343 */ /* 0x007fea0003c00000 */
.L_x_15011:
[----:B------:R-:W-:Y:S05]  /*e210*/  BSYNC B6 ;  /* 0x0000000000067941 */ /* 0x000fea0003800000 */
.L_x_15010:
        /* <DEDUP_REMOVED lines=19> */
[----:B012---:R-:W-:Y:S05]  /*e350*/  CALL.ABS.NOINC R2 ;  /* 0x0000000002007343 */ /* 0x007fea0003c00000 */
.L_x_15013:
[----:B------:R-:W-:Y:S05]  /*e360*/  BSYNC B6 ;  /* 0x0000000000067941 */ /* 0x000fea0003800000 */
.L_x_15012:
        /* <DEDUP_REMOVED lines=8> */
[----:B------:R-:W-:Y:S01]  /*e3f0*/  IMAD.U32 R2, RZ, RZ, UR4 ;  /* 0x00000004ff027e24 */ /* 0x000fe2000f8e00ff */
[----:B------:R-:W-:Y:S01]  /*e400*/  LOP3.LUT R26, R26, 0xfffffff7, RZ, 0xc0, !PT ;  /* 0xfffffff71a1a7812 */ /* 0x000fe200078ec0ff */
[----:B------:R-:W-:Y:S01]  /*e410*/  IMAD.U32 R3, RZ, RZ, UR5 ;  /* 0x00000005ff037e24 */ /* 0x000fe2000f8e00ff */
[----:B--2---:R-:W-:Y:S01]  /*e420*/  ISETP.NE.AND P2, PT, R18, 0x1, PT ;  /* 0x000000011200780c */ /* 0x004fe20003f45270 */
[----:B------:R-:W-:-:S03]  /*e430*/  ULDC UR4, c[0x0][0xc48] ;  /* 0x0003120000047ab9 */ /* 0x000fc60000000800 */
[----:B------:R-:W2:Y:S01]  /*e440*/  @P0 LDG.E R19, desc[UR48][R2.64] ;  /* 0x0000003002130981 */ /* 0x000ea2000c1e1900 */
[----:B------:R-:W-:Y:S01]  /*e450*/  UMOV UR5, 0xffffffff ;  /* 0xffffffff00057882 */ /* 0x000fe20000000000 */
[----:B-1----:R-:W-:-:S07]  /*e460*/  MOV R17, UR4 ;  /* 0x0000000400117c02 */ /* 0x002fce0008000f00 */
[----:B------:R-:W-:Y:S01]  /*e470*/  @P2 LOP3.LUT R26, R26, 0x8, RZ, 0xfc, !PT ;  /* 0x000000081a1a2812 */ /* 0x000fe200078efcff */
[----:B--2---:R1:W-:Y:S04]  /*e480*/  STL [R1+0x10], R19 ;  /* 0x0000101301007387 */ /* 0x0043e80000100800 */
[----:B------:R1:W-:Y:S01]  /*e490*/  STL [R1+0x8], R26 ;  /* 0x0000081a01007387 */ /* 0x0003e20000100800 */
[----:B------:R-:W-:Y:S05]  /*e4a0*/  BRA.DIV UR5, `(.L_x_15014) ;  /* 0x0000004605187947 */ /* 0x000fea000b800000 */
.L_x_15087:
        /* <DEDUP_REMOVED lines=13> */
[----:B------:R-:W-:Y:S01]  /*e580*/  LOP3.LUT R10, R11, 0x60, R10, 0xf8, !PT ;  /* 0x000000600b0a7812 */ /* 0x000fe200078ef80a */
[----:B------:R-:W-:Y:S01]  /*e590*/  IMAD.MOV.U32 R11, RZ, RZ, R26 ;  /* 0x000000ffff0b7224 */ /* 0x000fe200078e001a */
        /* <DEDUP_REMOVED lines=19> */
[----:B------:R-:W2:Y:S01]  /*e6d0*/  @P2 LDC R6, c[0x0][0x438] ;  /* 0x00010e00ff062b82 */ /* 0x000ea20000000800 */
[----:B------:R-:W-:-:S04]  /*e6e0*/  IADD3 R9, R10, UR4, RZ ;  /* 0x000000040a097c10 */ /* 0x000fc8000fffe0ff */
        /* <DEDUP_REMOVED lines=14> */
[----:B------:R-:W-:Y:S01]  /*e7d0*/  @!P1 IMAD.IADD R7, R5, 0x1, R7 ;  /* 0x0000000105079824 */ /* 0x000fe200078e0207 */
[----:B------:R-:W-:Y:S01]  /*e7e0*/  IADD3 R5, -R0, RZ, RZ ;  /* 0x000000ff00057210 */ /* 0x000fe20007ffe1ff */
[----:B------:R-:W-:Y:S01]  /*e7f0*/  IMAD.MOV R0, RZ, RZ, -R10 ;  /* 0x000000ffff007224 */ /* 0x000fe200078e0a0a */
[----:B------:R-:W-:-:S02]  /*e800*/  LOP3.LUT R11, R11, 0xfffffffb, RZ, 0xc0, !PT ;  /* 0xfffffffb0b0b7812 */ /* 0x000fc400078ec0ff */
[----:B0-----:R-:W-:-:S04]  /*e810*/  @!P1 LEA R2, P0, R4, R2, 0x2 ;  /* 0x0000000204029211 */ /* 0x001fc800078010ff */
[----:B------:R-:W-:Y:S01]  /*e820*/  @!P1 LEA.HI.X R3, R4, R3, R7, 0x2, P0 ;  /* 0x0000000304039211 */ /* 0x000fe200000f1407 */
[----:B------:R-:W-:Y:S01]  /*e830*/  IMAD.MOV.U32 R7, RZ, RZ, RZ ;  /* 0x000000ffff077224 */ /* 0x000fe200078e00ff */
[----:B------:R-:W-:-:S05]  /*e840*/  ISETP.GT.U32.AND P0, PT, R12, 0x9f, PT ;  /* 0x0000009f0c00780c */ /* 0x000fca0003f04070 */
[----:B------:R0:W5:Y:S01]  /*e850*/  @!P1 LDG.E R7, desc[UR48][R2.64] ;  /* 0x0000003002079981 */ /* 0x000162000c1e1900 */
[C---:B------:R-:W-:Y:S01]  /*e860*/  IMAD R5, R18.reuse, R5, R8 ;  /* 0x0000000512057224 */ /* 0x040fe200078e0208 */
[----:B------:R-:W-:Y:S01]  /*e870*/  LOP3.LUT R11, R11, 0xfffffffd, RZ, 0xc0, !PT ;  /* 0xfffffffd0b0b7812 */ /* 0x000fe200078ec0ff */
[----:B------:R-:W-:Y:S02]  /*e880*/  IMAD R8, R18, R0, R9 ;  /* 0x0000000012087224 */ /* 0x000fe400078e0209 */
[----:B------:R-:W-:Y:S02]  /*e890*/  IMAD R0, RZ, RZ, -UR42 ;  /* 0x8000002aff007e24 */ /* 0x000fe4000f8e02ff */
[----:B------:R-:W-:Y:S01]  /*e8a0*/  IMAD.U32 R12, RZ, RZ, UR44 ;  /* 0x0000002cff0c7e24 */ /* 0x000fe2000f8e00ff */
[----:B------:R-:W-:Y:S01]  /*e8b0*/  @P0 LOP3.LUT R11, R11, 0x2, RZ, 0xfc, !PT ;  /* 0x000000020b0b0812 */ /* 0x000fe200078efcff */
[----:B------:R-:W-:Y:S02]  /*e8c0*/  IMAD R17, R17, R0, UR41 ;  /* 0x0000002911117e24 */ /* 0x000fe4000f8e0200 */
[----:B0-----:R-:W-:-:S02]  /*e8d0*/  IMAD.U32 R2, RZ, RZ, UR45 ;  /* 0x0000002dff027e24 */ /* 0x001fc4000f8e00ff */
[----:B------:R-:W-:Y:S01]  /*e8e0*/  VIADD R12, R12, 0xffffffff ;  /* 0xffffffff0c0c7836 */ /* 0x000fe20000000000 */
[----:B------:R-:W-:Y:S02]  /*e8f0*/  SHF.R.S32.HI R0, RZ, 0x1f, R17 ;  /* 0x0000001fff007819 */ /* 0x000fe40000011411 */
[----:B------:R-:W-:-:S03]  /*e900*/  ISETP.NE.AND P2, PT, R2, 0x3, PT ;  /* 0x000000030200780c */ /* 0x000fc60003f45270 */
[----:B------:R0:W-:Y:S10]  /*e910*/  STL [R1+0x14], R0 ;  /* 0x0000140001007387 */ /* 0x0001f40000100800 */
[----:B------:R-:W-:-:S05]  /*e920*/  @P2 LOP3.LUT R11, R11, 0x4, RZ, 0xfc, !PT ;  /* 0x000000040b0b2812 */ /* 0x000fca00078efcff */
[----:B------:R0:W-:Y:S01]  /*e930*/  STL [R1+0x8], R11 ;  /* 0x0000080b01007387 */ /* 0x0001e20000100800 */
[----:B------:R-:W-:Y:S05]  /*e940*/  @!P2 BRA `(.L_x_15015) ;  /* 0x000000000004a947 */ /* 0x000fea0003800000 */
[----:B------:R-:W-:Y:S01]  /*e950*/  BPT.TRAP 0x1 ;  /* 0x000000040000795c */ /* 0x000fe20000300000 */
.L_x_15015:
[----:B0-----:R-:W2:Y:S04]  /*e960*/  LDL R0, [R1] ;  /* 0x0000000001007983 */ /* 0x001ea80000100800 */
[----:B------:R-:W3:Y:S01]  /*e970*/  LDL R2, [R1+0xc] ;  /* 0x00000c0001027983 */ /* 0x000ee20000100800 */
[----:B------:R-:W-:Y:S01]  /*e980*/  BSSY B0, `(.L_x_15016) ;  /* 0x0000007000007945 */ /* 0x000fe20003800000 */
[----:B------:R-:W-:Y:S01]  /*e990*/  SHF.R.S32.HI R28, RZ, 0x1f, R8 ;  /* 0x0000001fff1c7819 */ /* 0x000fe20000011408 */
[----:B--2---:R-:W-:Y:S01]  /*e9a0*/  IMAD R0, R0, 0x8, R16 ;  /* 0x0000000800007824 */ /* 0x004fe200078e0210 */
[----:B---3--:R-:W-:-:S04]  /*e9b0*/  SHF.L.U32 R2, R2, 0x1f, RZ ;  /* 0x0000001f02027819 */ /* 0x008fc800000006ff */
[----:B------:R-:W0:Y:S01]  /*e9c0*/  SYNCS.PHASECHK.TRANS64.TRYWAIT P0, [R0+URZ+0x13280], R2 ;  /* 0x01328002000075a7 */ /* 0x000e22000800017f */
[----:B------:R2:W-:Y:S02]  /*e9d0*/  STL [R1+0x4], R2 ;  /* 0x0000040201007387 */ /* 0x0005e40000100800 */
[----:B0-2---:R-:W-:Y:S05]  /*e9e0*/  @!P0 BRA `(.L_x_15017) ;  /* 0x0000003c00f48947 */ /* 0x005fea0003800000 */
.L_x_15088:
[----:B------:R-:W-:Y:S05]  /*e9f0*/  BSYNC B0 ;  /* 0x0000000000007941 */ /* 0x000fea0003800000 */
.L_x_15016:
[----:B0-----:R-:W2:Y:S01]  /*ea00*/  LDL R2, [R1+0x8] ;  /* 0x0000080001027983 */ /* 0x001ea20000100800 */
[----:B------:R-:W-:-:S03]  /*ea10*/  ULDC.64 UR4, c[0x0][0x328] ;  /* 0x0000ca0000047ab9 */ /* 0x000fc60000000a00 */
[----:B------:R-:W3:Y:S04]  /*ea20*/  LDL R9, [R1+0x14] ;  /* 0x0000140001097983 */ /* 0x000ee80000100800 */
[----:B------:R-:W4:Y:S04]  /*ea30*/  LDL R14, [R1+0x24] ;  /* 0x00002400010e7983 */ /* 0x000f280000100800 */
[----:B------:R-:W4:Y:S01]  /*ea40*/  LDL R13, [R1] ;  /* 0x00000000010d7983 */ /* 0x000f220000100800 */
[----:B------:R-:W-:Y:S01]  /*ea50*/  IMAD R4, R28, UR4, RZ ;  /* 0x000000041c047c24 */ /* 0x000fe2000f8e02ff */
[----:B-----5:R-:W-:Y:S01]  /*ea60*/  SHF.R.S32.HI R29, RZ, 0x1f, R7 ;  /* 0x0000001fff1d7819 */ /* 0x020fe20000011407 */
[----:B------:R-:W-:Y:S01]  /*ea70*/  ULDC.64 UR6, c[0x0][0x338] ;  /* 0x0000ce0000067ab9 */ /* 0x000fe20000000a00 */
[----:B------:R-:W-:Y:S01]  /*ea80*/  ULDC.64 UR8, c[0x0][0x330] ;  /* 0x0000cc0000087ab9 */ /* 0x000fe20000000a00 */
[----:B------:R-:W-:Y:S01]  /*ea90*/  IMAD R4, R8, UR5, R4 ;  /* 0x0000000508047c24 */ /* 0x000fe2000f8e0204 */
[----:B------:R-:W0:Y:S01]  /*eaa0*/  S2R R15, SR_TID.X ;  /* 0x00000000000f7919 */ /* 0x000e220000002100 */
[----:B-1----:R-:W-:Y:S01]  /*eab0*/  SHF.R.S32.HI R26, RZ, 0x1f, R5 ;  /* 0x0000001fff1a7819 */ /* 0x002fe20000011405 */
[----:B------:R-:W-:Y:S01]  /*eac0*/  IMAD.WIDE.U32 R10, R5, UR4, RZ ;  /* 0x00000004050a7c25 */ /* 0x000fe2000f8e00ff */
[----:B------:R-:W-:Y:S01]  /*ead0*/  SHF.R.S32.HI R27, RZ, 0x1f, R6 ;  /* 0x0000001fff1b7819 */ /* 0x000fe20000011406 */
[----:B------:R-:W-:Y:S01]  /*eae0*/  ULDC.64 UR10, c[0x0][0x318] ;  /* 0x0000c600000a7ab9 */ /* 0x000fe20000000a00 */
[----:B0-----:R-:W-:-:S04]  /*eaf0*/  LOP3.LUT R15, R15, 0x7f, RZ, 0xc0, !PT ;  /* 0x0000007f0f0f7812 */ /* 0x001fc800078ec0ff */
[----:B------:R-:W-:Y:S02]  /*eb00*/  SHF.R.U32.HI R15, RZ, 0x2, R15 ;  /* 0x00000002ff0f7819 */ /* 0x000fe4000001160f */
[----:B--2---:R-:W-:Y:S01]  /*eb10*/  LOP3.LUT P2, RZ, R2, 0x10, RZ, 0xc0, !PT ;  /* 0x0000001002ff7812 */ /* 0x004fe2000784c0ff */
[----:B------:R-:W-:-:S04]  /*eb20*/  IMAD.WIDE.U32 R2, R8, UR4, RZ ;  /* 0x0000000408027c25 */ /* 0x000fc8000f8e00ff */
[----:B------:R-:W-:Y:S02]  /*eb30*/  IMAD.IADD R3, R3, 0x1, R4 ;  /* 0x0000000103037824 */ /* 0x000fe400078e0204 */
[----:B------:R-:W-:Y:S02]  /*eb40*/  IMAD R4, R29, UR6, RZ ;  /* 0x000000061d047c24 */ /* 0x000fe4000f8e02ff */
[----:B------:R-:W-:-:S04]  /*eb50*/  IMAD.WIDE.U32 R2, R7, UR6, R2 ;  /* 0x0000000607027c25 */ /* 0x000fc8000f8e0002 */
[----:B------:R-:W-:-:S05]  /*eb60*/  IMAD R4, R7, UR7, R4 ;  /* 0x0000000707047c24 */ /* 0x000fca000f8e0204 */
[----:B------:R-:W-:Y:S01]  /*eb70*/  IADD3 R3, R3, R4, RZ ;  /* 0x0000000403037210 */ /* 0x000fe20007ffe0ff */
[----:B---3--:R-:W-:Y:S02]  /*eb80*/  IMAD R4, R9, UR8, RZ ;  /* 0x0000000809047c24 */ /* 0x008fe4000f8e02ff */
[----:B------:R-:W-:-:S04]  /*eb90*/  IMAD R9, R26, UR4, RZ ;  /* 0x000000041a097c24 */ /* 0x000fc8000f8e02ff */
        /* <DEDUP_REMOVED lines=17> */
[----:B----4-:R-:W-:-:S03]  /*ecb0*/  IMAD R20, R13, 0x2800, R14 ;  /* 0x000028000d147824 */ /* 0x010fc600078e020e */
[----:B------:R-:W-:Y:S01]  /*ecc0*/  ISETP.GE.AND P5, PT, R9, 0x1, PT ;  /* 0x000000010900780c */ /* 0x000fe20003fa6270 */
[----:B------:R-:W-:-:S12]  /*ecd0*/  BRA.DIV UR4, `(.L_x_15018) ;  /* 0x0000003e04507947 */ /* 0x000fd8000b800000 */
[----:B------:R-:W2:Y:S01]  /*ece0*/  LDL.LU R14, [R1+0x8] ;  /* 0x00000800010e7983 */ /* 0x000ea20000300800 */
[----:B------:R-:W0:Y:S03]  /*ecf0*/  S2R R10, SR_TID.X ;  /* 0x00000000000a7919 */ /* 0x000e260000002100 */
[----:B------:R-:W-:Y:S01]  /*ed00*/  SHFL.IDX PT, R4, R3, RZ, 0x1c1f ;  /* 0x001c1fff03047589 */ /* 0x000fe200000e0000 */
[----:B0-----:R-:W-:-:S03]  /*ed10*/  IMAD.SHL.U32 R15, R10, 0x10, RZ ;  /* 0x000000100a0f7824 */ /* 0x001fc600078e00ff */
[----:B------:R-:W0:Y:S02]  /*ed20*/  SHFL.IDX PT, R10, R2, RZ, 0x1c1f ;  /* 0x001c1fff020a7589 */ /* 0x000e2400000e0000 */
[----:B------:R-:W-:Y:S02]  /*ed30*/  LOP3.LUT R15, R15, 0x30, RZ, 0xc0, !PT ;  /* 0x000000300f0f7812 */ /* 0x000fe400078ec0ff */
[----:B------:R-:W1:Y:S02]  /*ed40*/  SHFL.IDX PT, R12, R2, 0x1, 0x1c1f ;  /* 0x003c1f00020c7f89 */ /* 0x000e6400000e0000 */
[----:B0-----:R-:W-:-:S05]  /*ed50*/  IADD3 R10, P0, R15, R10, RZ ;  /* 0x0000000a0f0a7210 */ /* 0x001fca0007f1e0ff */
[----:B------:R-:W-:Y:S01]  /*ed60*/  IMAD.X R11, RZ, RZ, R4, P0 ;  /* 0x000000ffff0b7224 */ /* 0x000fe200000e0604 */
[----:B------:R-:W-:Y:S01]  /*ed70*/  ISETP.LT.OR P0, PT, R9, 0x1, P2 ;  /* 0x000000010900780c */ /* 0x000fe20001701670 */
[----:B------:R-:W-:-:S12]  /*ed80*/  IMAD.IADD R4, R16, 0x1, R20 ;  /* 0x0000000110047824 */ /* 0x000fd800078e0214 */
[----:B------:R0:W-:Y:S04]  /*ed90*/  LDGSTS.E.BYPASS.LTC128B.128 [R4+0x6000], desc[UR48][R10.64], !P0 ;  /* 0x060000000a047fae */ /* 0x0001e8000c101d70 */
[----:B0-----:R-:W0:Y:S01]  /*eda0*/  SHFL.IDX PT, R10, R3, 0x1, 0x1c1f ;  /* 0x003c1f00030a7f89 */ /* 0x001e2200000e0000 */
[----:B-1----:R-:W-:-:S04]  /*edb0*/  IADD3 R12, P0, R15, R12, RZ ;  /* 0x0000000c0f0c7210 */ /* 0x002fc80007f1e0ff */
[----:B0-----:R-:W-:Y:S02]  /*edc0*/  IADD3.X R13, RZ, R10, RZ, P0, !PT ;  /* 0x0000000aff0d7210 */ /* 0x001fe400007fe4ff */
[----:B------:R-:W-:Y:S01]  /*edd0*/  ISETP.LT.OR P0, PT, R9, 0x21, P2 ;  /* 0x000000210900780c */ /* 0x000fe20001701670 */
[----:B------:R-:W-:-:S12]  /*ede0*/  SHFL.IDX PT, R10, R3, 0x2, 0x1c1f ;  /* 0x005c1f00030a7f89 */ /* 0x000fd800000e0000 */
[----:B------:R0:W-:Y:S04]  /*edf0*/  LDGSTS.E.BYPASS.LTC128B.128 [R4+0x6800], desc[UR48][R12.64], !P0 ;  /* 0x068000000c047fae */ /* 0x0001e8000c101d70 */
[----:B0-----:R-:W0:Y:S04]  /*ee00*/  SHFL.IDX PT, R12, R2, 0x2, 0x1c1f ;  /* 0x005c1f00020c7f89 */ /* 0x001e2800000e0000 */
[----:B------:R-:W1:Y:S04]  /*ee10*/  SHFL.IDX PT, R2, R2, 0x3, 0x1c1f ;  /* 0x007c1f0002027f89 */ /* 0x000e6800000e0000 */
[----:B------:R-:W3:Y:S01]  /*ee20*/  SHFL.IDX PT, R3, R3, 0x3, 0x1c1f ;  /* 0x007c1f0003037f89 */ /* 0x000ee200000e0000 */
[----:B0-----:R-:W-:-:S05]  /*ee30*/  IADD3 R12, P0, R15, R12, RZ ;  /* 0x0000000c0f0c7210 */ /* 0x001fca0007f1e0ff */
[----:B------:R-:W-:Y:S01]  /*ee40*/  IMAD.X R13, RZ, RZ, R10, P0 ;  /* 0x000000ffff0d7224 */ /* 0x000fe200000e060a */
[----:B------:R-:W-:-:S13]  /*ee50*/  ISETP.LT.OR P0, PT, R9, 0x41, P2 ;  /* 0x000000410900780c */ /* 0x000fda0001701670 */
[----:B------:R-:W-:Y:S01]  /*ee60*/  LDGSTS.E.BYPASS.LTC128B.128 [R4+0x7000], desc[UR48][R12.64], !P0 ;  /* 0x070000000c047fae */ /* 0x000fe2000c101d70 */
[----:B-1----:R-:W-:-:S05]  /*ee70*/  IADD3 R2, P0, R15, R2, RZ ;  /* 0x000000020f027210 */ /* 0x002fca0007f1e0ff */
[----:B---3--:R-:W-:Y:S01]  /*ee80*/  IMAD.X R3, RZ, RZ, R3, P0 ;  /* 0x000000ffff037224 */ /* 0x008fe200000e0603 */
[----:B------:R-:W-:-:S13]  /*ee90*/  ISETP.LT.OR P0, PT, R9, 0x61, P2 ;  /* 0x000000610900780c */ /* 0x000fda0001701670 */
[----:B------:R0:W-:Y:S01]  /*eea0*/  LDGSTS.E.BYPASS.LTC128B.128 [R4+0x7800], desc[UR48][R2.64], !P0 ;  /* 0x0780000002047fae */ /* 0x0001e2000c101d70 */
[----:B------:R-:W-:-:S03]  /*eeb0*/  ISETP.GE.AND P0, PT, R9, 0x81, PT ;  /* 0x000000810900780c */ /* 0x000fc60003f06270 */
[----:B0-----:R0:W1:Y:S04]  /*eec0*/  SHFL.IDX PT, R3, R21, RZ, 0x1c1f ;  /* 0x001c1fff15037589 */ /* 0x00106800000e0000 */
[----:B------:R0:W3:Y:S01]  /*eed0*/  SHFL.IDX PT, R2, R25, RZ, 0x1c1f ;  /* 0x001c1fff19027589 */ /* 0x0000e200000e0000 */
[C---:B------:R-:W-:Y:S02]  /*eee0*/  ISETP.GE.AND P4, PT, R9.reuse, 0x21, PT ;  /* 0x000000210900780c */ /* 0x040fe40003f86270 */
[C---:B------:R-:W-:Y:S02]  /*eef0*/  ISETP.GE.AND P3, PT, R9.reuse, 0x41, PT ;  /* 0x000000410900780c */ /* 0x040fe40003f66270 */
[----:B------:R-:W-:Y:S02]  /*ef00*/  ISETP.GE.AND P1, PT, R9, 0x61, PT ;  /* 0x000000610900780c */ /* 0x000fe40003f26270 */
[----:B--2---:R-:W-:-:S04]  /*ef10*/  LOP3.LUT R14, R14, 0xffffffdf, RZ, 0xc0, !PT ;  /* 0xffffffdf0e0e7812 */ /* 0x004fc800078ec0ff */
[----:B------:R-:W-:-:S05]  /*ef20*/  @P0 LOP3.LUT R14, R14, 0x20, RZ, 0xfc, !PT ;  /* 0x000000200e0e0812 */ /* 0x000fca00078efcff */
[----:B-1-3--:R0:W-:Y:S02]  /*ef30*/  STL [R1+0x8], R14 ;  /* 0x0000080e01007387 */ /* 0x00a1e40000100800 */
.L_x_15100:
[----:B------:R-:W2:Y:S02]  /*ef40*/  S2R R10, SR_TID.X ;  /* 0x00000000000a7919 */ /* 0x000ea40000002100 */
[----:B--2---:R-:W-:-:S05]  /*ef50*/  IMAD.SHL.U32 R10, R10, 0x10, RZ ;  /* 0x000000100a0a7824 */ /* 0x004fca00078e00ff */
[----:B------:R-:W-:-:S04]  /*ef60*/  LOP3.LUT R10, R10, 0x30, RZ, 0xc0, !PT ;  /* 0x000000300a0a7812 */ /* 0x000fc800078ec0ff */
[----:B------:R-:W-:-:S05]  /*ef70*/  IADD3 R2, P0, R10, R2, RZ ;  /* 0x000000020a027210 */ /* 0x000fca0007f1e0ff */
        /* <DEDUP_REMOVED lines=8> */
.L_x_15019:
        /* <DEDUP_REMOVED lines=11> */
.L_x_15020:
[----:B------:R2:W-:Y:S01]  /*f0b0*/  SYNCS.ARRIVE.TRANS64.A1T0 RZ, [R0+URZ+0x13270], RZ ;  /* 0x013270ff00ff79a7 */ /* 0x0005e2000810003f */
[----:B------:R-:W-:Y:S05]  /*f0c0*/  @!P6 BRA `(.L_x_15021) ;  /* 0x000000000004e947 */ /* 0x000fea0003800000 */
[----:B------:R-:W-:Y:S01]  /*f0d0*/  BPT.TRAP 0x1 ;  /* 0x000000040000795c */ /* 0x000fe20000300000 */
.L_x_15021:
[----:B------:R-:W3:Y:S01]  /*f0e0*/  LDL R2, [R1+0x4] ;  /* 0x0000040001027983 */ /* 0x000ee20000100800 */
[----:B------:R-:W-:Y:S01]  /*f0f0*/  BSSY B0, `(.L_x_15022) ;  /* 0x0000003000007945 */ /* 0x000fe20003800000 */
[----:B---3--:R-:W3:Y:S03]  /*f100*/  SYNCS.PHASECHK.TRANS64.TRYWAIT P0, [R0+URZ+0x13240], R2 ;  /* 0x01324002000075a7 */ /* 0x008ee6000800017f */
[----:B---3--:R-:W-:Y:S05]  /*f110*/  @!P0 BRA `(.L_x_15023) ;  /* 0x0000004000008947 */ /* 0x008fea0003800000 */
.L_x_15101:
[----:B------:R-:W-:Y:S05]  /*f120*/  BSYNC B0 ;  /* 0x0000000000007941 */ /* 0x000fea0003800000 */
.L_x_15022:
[----:B------:R-:W4:Y:S01]  /*f130*/  LDL R11, [R1+0x14] ;  /* 0x00001400010b7983 */ /* 0x000f220000100800 */
[----:B------:R-:W-:Y:S01]  /*f140*/  ULDC.64 UR4, c[0x0][0x300] ;  /* 0x0000c00000047ab9 */ /* 0x000fe20000000a00 */
[----:B------:R-:W-:Y:S02]  /*f150*/  ULDC.64 UR6, c[0x0][0x310] ;  /* 0x0000c40000067ab9 */ /* 0x000fe40000000a00 */
[----:B------:R0:W5:Y:S01]  /*f160*/  LDL R18, [R1+0x8] ;  /* 0x0000080001127983 */ /* 0x0001620000100800 */
[----:B------:R-:W-:Y:S02]  /*f170*/  IMAD R9, R28, UR4, RZ ;  /* 0x000000041c097c24 */ /* 0x000fe4000f8e02ff */
[----:B---3--:R-:W-:-:S04]  /*f180*/  IMAD.WIDE.U32 R2, R8, UR4, RZ ;  /* 0x0000000408027c25 */ /* 0x008fc8000f8e00ff */
[----:B------:R-:W-:Y:S02]  /*f190*/  IMAD R9, R8, UR5, R9 ;  /* 0x0000000508097c24 */ /* 0x000fe4000f8e0209 */
[----:B------:R-:W-:Y:S02]  /*f1a0*/  IMAD R29, R29, UR6, RZ ;  /* 0x000000061d1d7c24 */ /* 0x000fe4000f8e02ff */
[----:B------:R-:W-:Y:S02]  /*f1b0*/  IMAD.IADD R3, R3, 0x1, R9 ;  /* 0x0000000103037824 */ /* 0x000fe400078e0209 */
[C---:B------:R-:W-:Y:S02]  /*f1c0*/  IMAD R29, R7.reuse, UR7, R29 ;  /* 0x00000007071d7c24 */ /* 0x040fe4000f8e021d */
[----:B------:R-:W-:-:S04]  /*f1d0*/  IMAD.WIDE.U32 R2, R7, UR6, R2 ;  /* 0x0000000607027c25 */ /* 0x000fc8000f8e0002 */
[----:B------:R-:W-:Y:S01]  /*f1e0*/  IMAD R7, R26, UR4, RZ ;  /* 0x000000041a077c24 */ /* 0x000fe2000f8e02ff */
[----:B------:R-:W-:Y:S01]  /*f1f0*/  MOV R8, R2 ;  /* 0x0000000200087202 */ /* 0x000fe20000000f00 */
        /* <DEDUP_REMOVED lines=20> */
[----:B------:R-:W0:Y:S01]  /*f340*/  S2R R2, SR_TID.X ;  /* 0x0000000000027919 */ /* 0x000e220000002100 */
[----:B-----5:R-:W-:Y:S01]  /*f350*/  LOP3.LUT P2, RZ, R18, 0x1, RZ, 0xc0, !PT ;  /* 0x0000000112ff7812 */ /* 0x020fe2000784c0ff */
[----:B------:R-:W3:Y:S04]  /*f360*/  SHFL.IDX PT, R3, R6, RZ, 0x1c1f ;  /* 0x001c1fff06037589 */ /* 0x000ee800000e0000 */
[----:B------:R-:W-:Y:S04]  /*f370*/  SHFL.IDX PT, R7, R7, RZ, 0x1c1f ;  /* 0x001c1fff07077589 */ /* 0x000fe800000e0000 */
[----:B------:R-:W-:Y:S01]  /*f380*/  SHFL.IDX PT, R14, R8, RZ, 0x1c1f ;  /* 0x001c1fff080e7589 */ /* 0x000fe200000e0000 */
[----:B0-----:R-:W-:-:S03]  /*f390*/  IMAD.SHL.U32 R9, R2, 0x10, RZ ;  /* 0x0000001002097824 */ /* 0x001fc600078e00ff */
[----:B------:R-:W0:Y:S02]  /*f3a0*/  SHFL.IDX PT, R2, R5, RZ, 0x1c1f ;  /* 0x001c1fff05027589 */ /* 0x000e2400000e0000 */
[----:B------:R-:W-:-:S04]  /*f3b0*/  LOP3.LUT R9, R9, 0x30, RZ, 0xc0, !PT ;  /* 0x0000003009097812 */ /* 0x000fc800078ec0ff */
[----:B---3--:R-:W-:-:S05]  /*f3c0*/  @P5 IADD3 R3, P0, R9, R3, RZ ;  /* 0x0000000309035210 */ /* 0x008fca0007f1e0ff */
[----:B0-----:R-:W-:-:S05]  /*f3d0*/  @P5 IMAD.X R2, RZ, RZ, R2, P0 ;  /* 0x000000ffff025224 */ /* 0x001fca00000e0602 */
[----:B------:R-:W-:-:S04]  /*f3e0*/  @P5 LOP3.LUT R3, R3, R2, RZ, 0x3c, !PT ;  /* 0x0000000203035212 */ /* 0x000fc800078e3cff */
[----:B------:R-:W-:-:S04]  /*f3f0*/  @P5 LOP3.LUT R2, R3, R2, RZ, 0x3c, !PT ;  /* 0x0000000203025212 */ /* 0x000fc800078e3cff */
[----:B------:R-:W-:-:S05]  /*f400*/  @P5 LOP3.LUT R3, R3, R2, RZ, 0x3c, !PT ;  /* 0x0000000203035212 */ /* 0x000fca00078e3cff */
[----:B------:R0:W-:Y:S04]  /*f410*/  @P5 LDGSTS.E.BYPASS.LTC128B.128 [R4+0xe000], desc[UR48][R2.64], !P2 ;  /* 0x0e00000002045fae */ /* 0x0001e8000d101d70 */
[----:B0-----:R-:W0:Y:S04]  /*f420*/  SHFL.IDX PT, R3, R6, 0x1, 0x1c1f ;  /* 0x003c1f0006037f89 */ /* 0x001e2800000e0000 */
[----:B------:R-:W3:Y:S01]  /*f430*/  SHFL.IDX PT, R2, R5, 0x1, 0x1c1f ;  /* 0x003c1f0005027f89 */ /* 0x000ee200000e0000 */
[----:B0-----:R-:W-:-:S05]  /*f440*/  @P4 IADD3 R3, P0, R9, R3, RZ ;  /* 0x0000000309034210 */ /* 0x001fca0007f1e0ff */
[----:B---3--:R-:W-:-:S05]  /*f450*/  @P4 IMAD.X R2, RZ, RZ, R2, P0 ;  /* 0x000000ffff024224 */ /* 0x008fca00000e0602 */
[----:B------:R-:W-:-:S04]  /*f460*/  @P4 LOP3.LUT R3, R3, R2, RZ, 0x3c, !PT ;  /* 0x0000000203034212 */ /* 0x000fc800078e3cff */
[----:B------:R-:W-:-:S04]  /*f470*/  @P4 LOP3.LUT R2, R3, R2, RZ, 0x3c, !PT ;  /* 0x0000000203024212 */ /* 0x000fc800078e3cff */
[----:B------:R-:W-:-:S05]  /*f480*/  @P4 LOP3.LUT R3, R3, R2, RZ, 0x3c, !PT ;  /* 0x0000000203034212 */ /* 0x000fca00078e3cff */
[----:B------:R0:W-:Y:S04]  /*f490*/  @P4 LDGSTS.E.BYPASS.LTC128B.128 [R4+0xe800], desc[UR48][R2.64], !P2 ;  /* 0x0e80000002044fae */ /* 0x0001e8000d101d70 */
[----:B0-----:R-:W0:Y:S04]  /*f4a0*/  SHFL.IDX PT, R3, R6, 0x2, 0x1c1f ;  /* 0x005c1f0006037f89 */ /* 0x001e2800000e0000 */
[----:B------:R-:W3:Y:S04]  /*f4b0*/  SHFL.IDX PT, R2, R5, 0x2, 0x1c1f ;  /* 0x005c1f0005027f89 */ /* 0x000ee800000e0000 */
[----:B------:R-:W4:Y:S04]  /*f4c0*/  SHFL.IDX PT, R6, R6, 0x3, 0x1c1f ;  /* 0x007c1f0006067f89 */ /* 0x000f2800000e0000 */
[----:B------:R-:W1:Y:S01]  /*f4d0*/  SHFL.IDX PT, R5, R5, 0x3, 0x1c1f ;  /* 0x007c1f0005057f89 */ /* 0x000e6200000e0000 */
[----:B0-----:R-:W-:-:S05]  /*f4e0*/  @P3 IADD3 R3, P0, R9, R3, RZ ;  /* 0x0000000309033210 */ /* 0x001fca0007f1e0ff */
[----:B---3--:R-:W-:-:S05]  /*f4f0*/  @P3 IMAD.X R2, RZ, RZ, R2, P0 ;  /* 0x000000ffff023224 */ /* 0x008fca00000e0602 */
[----:B------:R-:W-:-:S04]  /*f500*/  @P3 LOP3.LUT R3, R3, R2, RZ, 0x3c, !PT ;  /* 0x0000000203033212 */ /* 0x000fc800078e3cff */
[----:B------:R-:W-:-:S04]  /*f510*/  @P3 LOP3.LUT R2, R3, R2, RZ, 0x3c, !PT ;  /* 0x0000000203023212 */ /* 0x000fc800078e3cff */
[----:B------:R-:W-:-:S05]  /*f520*/  @P3 LOP3.LUT R3, R3, R2, RZ, 0x3c, !PT ;  /* 0x0000000203033212 */ /* 0x000fca00078e3cff */
[----:B------:R4:W-:Y:S02]  /*f530*/  @P3 LDGSTS.E.BYPASS.LTC128B.128 [R4+0xf000], desc[UR48][R2.64], !P2 ;  /* 0x0f00000002043fae */ /* 0x0009e4000d101d70 */
[----:B----4-:R-:W-:-:S05]  /*f540*/  @P1 IADD3 R2, P0, R9, R6, RZ ;  /* 0x0000000609021210 */ /* 0x010fca0007f1e0ff */
[----:B-1----:R-:W-:-:S05]  /*f550*/  @P1 IMAD.X R3, RZ, RZ, R5, P0 ;  /* 0x000000ffff031224 */ /* 0x002fca00000e0605 */
[----:B------:R0:W-:Y:S03]  /*f560*/  @P1 LDGSTS.E.BYPASS.LTC128B.128 [R4+0xf800], desc[UR48][R2.64], !P2 ;  /* 0x0f80000002041fae */ /* 0x0001e6000d101d70 */
.L_x_15113:
[----:B------:R-:W-:Y:S01]  /*f570*/  LOP3.LUT P0, RZ, R18, 0x20, RZ, 0xc0, !PT ;  /* 0x0000002012ff7812 */ /* 0x000fe2000780c0ff */
[----:B------:R-:W-:-:S12]  /*f580*/  BSSY B0, `(.L_x_15025) ;  /* 0x000000c000007945 */ /* 0x000fd80003800000 */
[----:B------:R-:W-:Y:S05]  /*f590*/  @!P0 BRA `(.L_x_15026) ;  /* 0x0000000000288947 */ /* 0x000fea0003800000 */
[----:B0-----:R-:W0:Y:S01]  /*f5a0*/  S2R R2, SR_TID.X ;  /* 0x0000000000027919 */ /* 0x001e220000002100 */
[----:B------:R-:W-:Y:S02]  /*f5b0*/  LOP3.LUT P1, RZ, R18, 0x1, RZ, 0xc0, !PT ;  /* 0x0000000112ff7812 */ /* 0x000fe4000782c0ff */
[----:B0-----:R-:W-:-:S04]  /*f5c0*/  SHF.L.U32 R2, R2, 0x4, RZ ;  /* 0x0000000402027819 */ /* 0x001fc800000006ff */
[----:B------:R-:W-:-:S04]  /*f5d0*/  LOP3.LUT R2, R2, 0x30, RZ, 0xc0, !PT ;  /* 0x0000003002027812 */ /* 0x000fc800078ec0ff */
[----:B------:R-:W-:-:S05]  /*f5e0*/  IADD3 R2, P0, R2, R14, RZ ;  /* 0x0000000e02027210 */ /* 0x000fca0007f1e0ff */
[----:B------:R-:W-:-:S05]  /*f5f0*/  IMAD.X R3, RZ, RZ, R7, P0 ;  /* 0x000000ffff037224 */ /* 0x000fca00000e0607 */
[----:B------:R-:W-:Y:S01]  /*f600*/  @!PT LDS RZ, [RZ] ;  /* 0x00000000fffff984 */ /* 0x000fe20000000800 */
[----:B------:R-:W-:Y:S01]  /*f610*/  @!PT LDS RZ, [RZ] ;  /* 0x00000000fffff984 */ /* 0x000fe20000000800 */
[----:B------:R-:W-:Y:S01]  /*f620*/  @!PT LDS RZ, [RZ] ;  /* 0x00000000fffff984 */ /* 0x000fe20000000800 */
[----:B------:R1:W-:Y:S03]  /*f630*/  LDGSTS.E.BYPASS.LTC128B.128 [R4+0x10000], desc[UR48][R2.64], !P1 ;  /* 0x1000000002047fae */ /* 0x0003e6000c901d70 */
.L_x_15026:
[----:B------:R-:W-:Y:S05]  /*f640*/  BSYNC B0 ;  /* 0x0000000000007941 */ /* 0x000fea0003800000 */
.L_x_15025:
[----:B------:R-:W-:Y:S01]  /*f650*/  NOP ;  /* 0x0000000000007918 */ /* 0x000fe20000000000 */
[----:B------:R-:W-:-:S13]  /*f660*/  PLOP3.LUT P0, PT, PT, PT, PT, 0x80, 0x0 ;  /* 0x000000000000781c */ /* 0x000fda0003f0f070 */
.L_x_15027:
        /* <DEDUP_REMOVED lines=11> */
.L_x_15028:
[----:B------:R0:W-:Y:S02]  /*f720*/  SYNCS.ARRIVE.TRANS64.A1T0 RZ, [R0+URZ+0x13230], RZ ;  /* 0x013230ff00ff79a7 */ /* 0x0001e4000810003f */
[----:B------:R-:W-:Y:S05]  /*f730*/  WARPSYNC.ALL ;  /* 0x0000000000007948 */ /* 0x000fea0003800000 */
[----:B------:R-:W-:Y:S01]  /*f740*/  BSSY B6, `(.L_x_15029) ;  /* 0x0000015000067945 */ /* 0x000fe20003800000 */
[----:B0-2---:R-:W-:Y:S01]  /*f750*/  VIADD R0, R16, 0xb000 ;  /* 0x0000b00010007836 */ /* 0x005fe20000000000 */
        /* <DEDUP_REMOVED lines=19> */
.L_x_15030:
[----:B------:R-:W-:Y:S05]  /*f890*/  BSYNC B6 ;  /* 0x0000000000067941 */ /* 0x000fea0003800000 */
.L_x_15029:
[----:B------:R-:W0:Y:S01]  /*f8a0*/  S2R R2, SR_TID.X ;  /* 0x0000000000027919 */ /* 0x000e220000002100 */
[----:B------:R-:W2:Y:S04]  /*f8b0*/  LDL R20, [R1+0x8] ;  /* 0x0000080001147983 */ /* 0x000ea80000100800 */
[----:B------:R1:W5:Y:S01]  /*f8c0*/  LDL R8, [R1+0x2c] ;  /* 0x00002c0001087983 */ /* 0x0003620000100800 */
[----:B------:R-:W-:Y:S01]  /*f8d0*/  UISETP.NE.AND UP0, UPT, UR50, URZ, UPT ;  /* 0x0000003f3200728c */ /* 0x000fe2000bf05270 */
[----:B------:R-:W-:Y:S01]  /*f8e0*/  IMAD.U32 R6, RZ, RZ, UR43 ;  /* 0x0000002bff067e24 */ /* 0x000fe2000f8e00ff */
[----:B------:R-:W-:Y:S01]  /*f8f0*/  R2UR UR7, R17 ;  /* 0x00000000110772ca */ /* 0x000fe200000e0000 */
[----:B------:R-:W-:Y:S01]  /*f900*/  ULDC.64 UR8, c[0x0][0x2d8] ;  /* 0x0000b60000087ab9 */ /* 0x000fe20000000a00 */
[----:B------:R-:W-:Y:S01]  /*f910*/  ULDC UR12, c[0x0][0x448] ;  /* 0x00011200000c7ab9 */ /* 0x000fe20000000800 */
[----:B------:R-:W-:Y:S01]  /*f920*/  ULDC.64 UR10, c[0x0][0x280] ;  /* 0x0000a000000a7ab9 */ /* 0x000fe20000000a00 */
[----:B0-----:R-:W-:-:S05]  /*f930*/  LOP3.LUT R18, R2, 0x7f, RZ, 0xc0, !PT ;  /* 0x0000007f02127812 */ /* 0x001fca00078ec0ff */
[----:B------:R-:W-:Y:S01]  /*f940*/  @UP0 ULDC UR4, c[0x0][0x44c] ;  /* 0x0001130000040ab9 */ /* 0x000fe20000000800 */
[----:B------:R-:W-:Y:S01]  /*f950*/  @UP0 ULDC UR13, c[0x0][0x44c] ;  /* 0x00011300000d0ab9 */ /* 0x000fe20000000800 */
[----:B------:R-:W-:Y:S02]  /*f960*/  SHF.R.U32.HI R19, RZ, 0x2, R18 ;  /* 0x00000002ff137819 */ /* 0x000fe40000011612 */
[----:B------:R-:W3:Y:S01]  /*f970*/  LDL R18, [R1+0x14] ;  /* 0x0000140001127983 */ /* 0x000ee20000100800 */
[----:B------:R-:W-:Y:S01]  /*f980*/  IMAD.SHL.U32 R2, R2, 0x20, RZ ;  /* 0x0000002002027824 */ /* 0x000fe200078e00ff */
[----:B------:R-:W-:-:S04]  /*f990*/  PLOP3.LUT P0, PT, PT, PT, UP0, 0x80, 0x0 ;  /* 0x000000000000781c */ /* 0x000fc80003f0f008 */
[----:B------:R-:W-:-:S05]  /*f9a0*/  LOP3.LUT R2, R19, 0x60, R2, 0xf8, !PT ;  /* 0x0000006013027812 */ /* 0x000fca00078ef802 */
[----:B------:R-:W-:-:S04]  /*f9b0*/  IMAD R6, R6, 0xc0, R2 ;  /* 0x000000c006067824 */ /* 0x000fc800078e0202 */
        /* <DEDUP_REMOVED lines=8> */
[----:B------:R-:W0:Y:S02]  /*fa40*/  S2R R19, SR_TID.X ;  /* 0x0000000000137919 */ /* 0x000e240000002100 */
[----:B0-----:R-:W-:-:S05]  /*fa50*/  IMAD.SHL.U32 R9, R19, 0x10, RZ ;  /* 0x0000001013097824 */ /* 0x001fca00078e00ff */
        /* <DEDUP_REMOVED lines=12> */
[----:B------:R-:W-:Y:S01]  /*fb20*/  IMAD R3, R0, UR8, RZ ;  /* 0x0000000800037c24 */ /* 0x000fe2000f8e02ff */
[----:B------:R-:W-:Y:S01]  /*fb30*/  MOV R5, UR8 ;  /* 0x0000000800057c02 */ /* 0x000fe20008000f00 */
[----:B------:R-:W-:Y:S01]  /*fb40*/  IMAD.MOV R0, RZ, RZ, -R2 ;  /* 0x000000ffff007224 */ /* 0x000fe200078e0a02 */
[----:B------:R-:W-:Y:S01]  /*fb50*/  ULDC.64 UR6, c[0x0][0x2c8] ;  /* 0x0000b20000067ab9 */ /* 0x000fe20000000a00 */
        /* <DEDUP_REMOVED lines=32> */
[----:B--2---:R-:W-:Y:S02]  /*fd60*/  LOP3.LUT P5, RZ, R20, 0x40, RZ, 0xc0, !PT ;  /* 0x0000004014ff7812 */ /* 0x004fe400078ac0ff */
[----:B------:R-:W-:Y:S01]  /*fd70*/  SHF.R.U32.HI R10, RZ, 0x2, R18 ;  /* 0x00000002ff0a7819 */ /* 0x000fe20000011612 */
[----:B-1----:R-:W-:Y:S10]  /*fd80*/  BRA.DIV UR4, `(.L_x_15031) ;  /* 0x0000003a04887947 */ /* 0x002ff4000b800000 */
[----:B------:R-:W0:Y:S01]  /*fd90*/  SHFL.IDX PT, R3, R0, RZ, 0x1c1f ;  /* 0x001c1fff00037589 */ /* 0x000e2200000e0000 */
[----:B------:R-:W-:-:S03]  /*fda0*/  MOV R6, UR43 ;  /* 0x0000002b00067c02 */ /* 0x000fc60008000f00 */
[----:B------:R-:W1:Y:S02]  /*fdb0*/  SHFL.IDX PT, R2, R4, RZ, 0x1c1f ;  /* 0x001c1fff04027589 */ /* 0x000e6400000e0000 */
[----:B------:R-:W-:Y:S02]  /*fdc0*/  IMAD R6, R6, 0xc0, R10 ;  /* 0x000000c006067824 */ /* 0x000fe400078e020a */
[----:B------:R-:W-:Y:S03]  /*fdd0*/  SHFL.IDX PT, R14, R5, 0x1, 0x1c1f ;  /* 0x003c1f00050e7f89 */ /* 0x000fe600000e0000 */
[----:B------:R-:W-:-:S13]  /*fde0*/  ISETP.GE.AND P1, PT, R6, UR37, PT ;  /* 0x0000002506007c0c */ /* 0x000fda000bf26270 */
[----:B0-----:R-:W-:-:S05]  /*fdf0*/  @!P1 IADD3 R3, P0, R9, R3, RZ ;  /* 0x0000000309039210 */ /* 0x001fca0007f1e0ff */
[----:B-1----:R-:W-:-:S05]  /*fe00*/  @!P1 IMAD.X R2, RZ, RZ, R2, P0 ;  /* 0x000000ffff029224 */ /* 0x002fca00000e0602 */
[----:B------:R-:W-:-:S04]  /*fe10*/  @!P1 LOP3.LUT R3, R3, R2, RZ, 0x3c, !PT ;  /* 0x0000000203039212 */ /* 0x000fc800078e3cff */
[----:B------:R-:W-:-:S04]  /*fe20*/  @!P1 LOP3.LUT R2, R3, R2, RZ, 0x3c, !PT ;  /* 0x0000000203029212 */ /* 0x000fc800078e3cff */
[----:B------:R-:W-:-:S05]  /*fe30*/  @!P1 LOP3.LUT R3, R3, R2, RZ, 0x3c, !PT ;  /* 0x0000000203039212 */ /* 0x000fca00078e3cff */
[----:B-----5:R0:W-:Y:S02]  /*fe40*/  @!P1 LDGSTS.E.BYPASS.LTC128B.128 [R8+0xb000], desc[UR48][R2.64], !P5 ;  /* 0x0b00000002089fae */ /* 0x0201e4000e901d70 */
[----:B0-----:R-:W-:Y:S02]  /*fe50*/  VIADD R2, R6, 0x20 ;  /* 0x0000002006027836 */ /* 0x001fe40000000000 */
        /* <DEDUP_REMOVED lines=22> */
[----:B------:R-:W-:-:S13]  /*ffc0*/  ISETP.GE.AND P1, PT, R2, UR37, PT ;  /* 0x0000002502007c0c */ /* 0x000fda000bf26270 */
[----:B------:R-:W-:-:S05]  /*ffd0*/  @!P1 IADD3 R0, P0, R9, R0, RZ ;  /* 0x0000000009009210 */ /* 0x000fca0007f1e0ff */
[----:B--2---:R-:W-:-:S05]  /*ffe0*/  @!P1 IMAD.X R2, RZ, RZ, R4, P0 ;  /* 0x000000ffff029224 */ /* 0x004fca00000e0604 */
[----:B------:R-:W-:Y:S01]  /*fff0*/  @!P1 MOV R3, R2 ;  /* 0x0000000200039202 */ /* 0x000fe20000000f00 */
[----:B------:R-:W-:Y:S02]  /*10000*/  @!P1 IMAD.MOV.U32 R2, RZ, RZ, R0 ;  /* 0x000000ffff029224 */ /* 0x000fe400078e0000 */
[----:B------:R-:W-:Y:S04]  /*10010*/  SHFL.IDX PT, R0, R7, RZ, 0x1c1f ;  /* 0x001c1fff07007589 */ /* 0x000fe800000e0000 */
[----:B------:R0:W-:Y:S04]  /*10020*/  @!P1 LDGSTS.E.BYPASS.LTC128B.128 [R8+0xc800], desc[UR48][R2.64], !P5 ;  /* 0x0c80000002089fae */ /* 0x0001e8000e901d70 */
[----:B------:R-:W-:Y:S04]  /*10030*/  SHFL.IDX PT, R7, R7, 0x1, 0x1c1f ;  /* 0x003c1f0007077f89 */ /* 0x000fe800000e0000 */
[----:B0-----:R-:W0:Y:S01]  /*10040*/  SHFL.IDX PT, R2, R5, RZ, 0x1c1f ;  /* 0x001c1fff05027589 */ /* 0x001e2200000e0000 */
[----:B------:R-:W-:-:S05]  /*10050*/  VIADD R3, R6, 0x80 ;  /* 0x0000008006037836 */ /* 0x000fca0000000000 */
[----:B------:R-:W-:-:S13]  /*10060*/  ISETP.GE.AND P1, PT, R3, UR37, PT ;  /* 0x0000002503007c0c */ /* 0x000fda000bf26270 */
[----:B0-----:R-:W-:-:S05]  /*10070*/  @!P1 IADD3 R2, P0, R9, R2, RZ ;  /* 0x0000000209029210 */ /* 0x001fca0007f1e0ff */
[----:B------:R-:W-:-:S04]  /*10080*/  @!P1 IMAD.X R0, RZ, RZ, R0, P0 ;  /* 0x000000ffff009224 */ /* 0x000fc800000e0600 */
[----:B------:R-:W-:-:S05]  /*10090*/  @!P1 IMAD.MOV.U32 R3, RZ, RZ, R0 ;  /* 0x000000ffff039224 */ /* 0x000fca00078e0000 */
[----:B------:R0:W-:Y:S02]  /*100a0*/  @!P1 LDGSTS.E.BYPASS.LTC128B.128 [R8+0xd000], desc[UR48][R2.64], !P5 ;  /* 0x0d00000002089fae */ /* 0x0001e4000e901d70 */
.L_x_15126:
[----:B------:R-:W-:-:S05]  /*100b0*/  VIADD R6, R6, 0xa0 ;  /* 0x000000a006067836 */ /* 0x000fca0000000000 */
[----:B------:R-:W-:-:S13]  /*100c0*/  ISETP.GE.AND P0, PT, R6, UR37, PT ;  /* 0x0000002506007c0c */ /* 0x000fda000bf06270 */
[----:B0-----:R-:W-:-:S05]  /*100d0*/  @!P0 IADD3 R2, P1, R9, R14, RZ ;  /* 0x0000000e09028210 */ /* 0x001fca0007f3e0ff */
[----:B------:R-:W-:-:S05]  /*100e0*/  @!P0 IMAD.X R3, RZ, RZ, R7, P1 ;  /* 0x000000ffff038224 */ /* 0x000fca00008e0607 */
[----:B------:R-:W-:Y:S01]  /*100f0*/  @!PT LDS RZ, [RZ] ;  /* 0x00000000fffff984 */ /* 0x000fe20000000800 */
[----:B------:R-:W-:Y:S01]  /*10100*/  @!PT LDS RZ, [RZ] ;  /* 0x00000000fffff984 */ /* 0x000fe20000000800 */
[----:B------:R-:W-:Y:S01]  /*10110*/  @!PT LDS RZ, [RZ] ;  /* 0x00000000fffff984 */ /* 0x000fe20000000800 */
[----:B------:R0:W-:Y:S01]  /*10120*/  @!P0 LDGSTS.E.BYPASS.LTC128B.128 [R8+0xd800], desc[UR48][R2.64], !P5 ;  /* 0x0d80000002088fae */ /* 0x0001e2000e901d70 */
[----:B------:R-:W-:Y:S01]  /*10130*/  PLOP3.LUT P0, PT, PT, PT, PT, 0x80, 0x0 ;  /* 0x000000000000781c */ /* 0x000fe20003f0f070 */
[----:B------:R-:W-:-:S12]  /*10140*/  NOP ;  /* 0x0000000000007918 */ /* 0x000fd80000000000 */
.L_x_15032:
        /* <DEDUP_REMOVED lines=18> */
.L_x_15127:
[----:B------:R-:W-:Y:S05]  /*10270*/  BSYNC B0 ;  /* 0x0000000000007941 */ /* 0x000fea0003800000 */
.L_x_15033:
[----:B------:R-:W-:-:S06]  /*10280*/  UISETP.GE.AND UP0, UPT, UR44, 0x2, UPT ;  /* 0x000000022c00788c */ /* 0x000fcc000bf06270 */
[----:B------:R-:W-:-:S13]  /*10290*/  PLOP3.LUT P0, PT, PT, PT, UP0, 0x40, 0x0 ;  /* 0x000000000000781c */ /* 0x000fda0003f0e808 */
[----:B------:R-:W-:Y:S05]  /*102a0*/  @P0 BRA `(.L_x_15035) ;  /* 0x00000014007c0947 */ /* 0x000fea0003800000 */
[----:B------:R-:W-:Y:S01]  /*102b0*/  UIADD3 UR4, UR44, -0x2, URZ ;  /* 0xfffffffe2c047890 */ /* 0x000fe2000fffe03f */
[----:B------:R1:W5:Y:S04]  /*102c0*/  LDL.LU R21, [R1+0xc] ;  /* 0x00000c0001157983 */ /* 0x0003680000300800 */
[----:B------:R1:W5:Y:S01]  /*102d0*/  LDL.LU R20, [R1] ;  /* 0x0000000001147983 */ /* 0x0003620000300800 */
[----:B------:R-:W-:-:S05]  /*102e0*/  IMAD.U32 R0, RZ, RZ, UR4 ;  /* 0x00000004ff007e24 */ /* 0x000fca000f8e00ff */
[----:B------:R1:W-:Y:S02]  /*102f0*/  STL [R1+0x4], R0 ;  /* 0x0000040001007387 */ /* 0x0003e40000100800 */
.L_x_15055:
        /* <DEDUP_REMOVED lines=31> */
[----:B-1----:R-:W-:Y:S01]  /*104f0*/  @P0 IMAD.HI.U32 R3, R8, R0, RZ ;  /* 0x0000000008030227 */ /* 0x002fe200078e00ff */
[----:B------:R-:W-:-:S03]  /*10500*/  MOV R0, R8 ;  /* 0x0000000800007202 */ /* 0x000fc60000000f00 */
        /* <DEDUP_REMOVED lines=19> */
[----:B-----5:R-:W-:Y:S01]  /*10640*/  VIADD R2, R20, 0x1 ;  /* 0x0000000114027836 */ /* 0x020fe20000000000 */
[----:B------:R-:W-:-:S04]  /*10650*/  IADD3 R0, -R0, RZ, RZ ;  /* 0x000000ff00007210 */ /* 0x000fc80007ffe1ff */
[----:B------:R-:W-:Y:S01]  /*10660*/  ISETP.NE.AND P0, PT, R2, 0x2, PT ;  /* 0x000000020200780c */ /* 0x000fe20003f05270 */
[----:B------:R-:W-:-:S03]  /*10670*/  IMAD R8, R0, UR4, R8 ;  /* 0x0000000400087c24 */ /* 0x000fc6000f8e0208 */
[----:B------:R-:W-:Y:S02]  /*10680*/  SEL R12, R2, RZ, P0 ;  /* 0x000000ff020c7207 */ /* 0x000fe40000000000 */
[----:B------:R-:W-:Y:S01]  /*10690*/  SEL R2, RZ, 0x1, P0 ;  /* 0x00000001ff027807 */ /* 0x000fe20000000000 */
[----:B------:R-:W-:Y:S02]  /*106a0*/  IMAD.MOV.U32 R0, RZ, RZ, R14 ;  /* 0x000000ffff007224 */ /* 0x000fe400078e000e */
[----:B------:R-:W-:Y:S01]  /*106b0*/  VIADD R14, R14, 0xffffffff ;  /* 0xffffffff0e0e7836 */ /* 0x000fe20000000000 */
[----:B------:R-:W-:Y:S01]  /*106c0*/  LOP3.LUT R2, R21, R2, RZ, 0x3c, !PT ;  /* 0x0000000215027212 */ /* 0x000fe200078e3cff */
[----:B------:R0:W-:Y:S01]  /*106d0*/  STL [R1], R12 ;  /* 0x0000000c01007387 */ /* 0x0001e20000100800 */
[----:B------:R-:W-:-:S03]  /*106e0*/  IMAD.U32 R13, RZ, RZ, UR45 ;  /* 0x0000002dff0d7e24 */ /* 0x000fc6000f8e00ff */
[----:B------:R0:W-:Y:S04]  /*106f0*/  STL [R1+0x4], R14 ;  /* 0x0000040e01007387 */ /* 0x0001e80000100800 */
[----:B------:R0:W-:Y:S01]  /*10700*/  STL [R1+0xc], R2 ;  /* 0x00000c0201007387 */ /* 0x0001e20000100800 */
[----:B------:R-:W-:Y:S01]  /*10710*/  ISETP.NE.AND P2, PT, R13, 0x3, PT ;  /* 0x000000030d00780c */ /* 0x000fe20003f45270 */
[----:B------:R-:W-:-:S06]  /*10720*/  IMAD.MOV.U32 R7, RZ, RZ, RZ ;  /* 0x000000ffff077224 */ /* 0x000fcc00078e00ff */
[----:B------:R0:W5:Y:S01]  /*10730*/  @!P1 LDG.E R7, desc[UR48][R10.64] ;  /* 0x000000300a079981 */ /* 0x000162000c1e1900 */
[----:B------:R-:W-:Y:S02]  /*10740*/  ISETP.GT.AND P1, PT, R0, RZ, PT ;  /* 0x000000ff0000720c */ /* 0x000fe40003f24270 */
[----:B--2---:R-:W-:-:S03]  /*10750*/  SHF.R.S32.HI R28, RZ, 0x1f, R4 ;  /* 0x0000001fff1c7819 */ /* 0x004fc60000011404 */
[----:B0-----:R-:W-:Y:S08]  /*10760*/  @!P2 BRA `(.L_x_15036) ;  /* 0x000000000004a947 */ /* 0x001ff00003800000 */
[----:B------:R-:W-:Y:S01]  /*10770*/  BPT.TRAP 0x1 ;  /* 0x000000040000795c */ /* 0x000fe20000300000 */
.L_x_15036:
[----:B------:R-:W-:Y:S01]  /*10780*/  IMAD R0, R12, 0x8, R16 ;  /* 0x000000080c007824 */ /* 0x000fe200078e0210 */
[----:B------:R-:W-:Y:S01]  /*10790*/  SHF.L.U32 R29, R2, 0x1f, RZ ;  /* 0x0000001f021d7819 */ /* 0x000fe200000006ff */
[----:B------:R-:W-:Y:S01]  /*107a0*/  BSSY B0, `(.L_x_15037) ;  /* 0x0000004000007945 */ /* 0x000fe20003800000 */
[----:B------:R-:W-:Y:S02]  /*107b0*/  SHF.R.S32.HI R27, RZ, 0x1f, R9 ;  /* 0x0000001fff1b7819 */ /* 0x000fe40000011409 */
[----:B------:R-:W0:Y:S02]  /*107c0*/  SYNCS.PHASECHK.TRANS64.TRYWAIT P0, [R0+URZ+0x13280], R29 ;  /* 0x0132801d000075a7 */ /* 0x000e24000800017f */
[----:B0-----:R-:W-:Y:S05]  /*107d0*/  @!P0 BRA `(.L_x_15038) ;  /* 0x0000003400ec8947 */ /* 0x001fea0003800000 */
.L_x_15128:
[----:B------:R-:W-:Y:S05]  /*107e0*/  BSYNC B0 ;  /* 0x0000000000007941 */ /* 0x000fea0003800000 */
.L_x_15037:
[----:B------:R-:W2:Y:S01]  /*107f0*/  LDL R2, [R1+0x8] ;  /* 0x0000080001027983 */ /* 0x000ea20000100800 */
[----:B------:R-:W-:Y:S01]  /*10800*/  ULDC.64 UR4, c[0x0][0x328] ;  /* 0x0000ca0000047ab9 */ /* 0x000fe20000000a00 */
[----:B------:R-:W-:Y:S02]  /*10810*/  ULDC.64 UR6, c[0x0][0x338] ;  /* 0x0000ce0000067ab9 */ /* 0x000fe40000000a00 */
[----:B------:R-:W3:Y:S04]  /*10820*/  LDL R6, [R1+0x14] ;  /* 0x0000140001067983 */ /* 0x000ee80000100800 */
[----:B------:R-:W4:Y:S04]  /*10830*/  LDL R12, [R1+0x24] ;  /* 0x00002400010c7983 */ /* 0x000f280000100800 */
[----:B------:R-:W4:Y:S01]  /*10840*/  LDL R11, [R1] ;  /* 0x00000000010b7983 */ /* 0x000f220000100800 */
        /* <DEDUP_REMOVED lines=32> */
[----:B------:R-:W1:Y:S01]  /*10a50*/  S2R R3, SR_TID.X ;  /* 0x0000000000037919 */ /* 0x000e620000002100 */
[----:B------:R-:W-:Y:S01]  /*10a60*/  IMAD.IADD R6, R16, 0x1, R6 ;  /* 0x0000000110067824 */ /* 0x000fe200078e0206 */
        /* <DEDUP_REMOVED lines=16> */
[----:B-1----:R-:W-:-:S04]  /*10b70*/  IADD3 R2, P0, R11, R2, RZ ;  /* 0x000000020b027210 */ /* 0x002fc80007f1e0ff */
[----:B--2---:R-:W-:-:S05]  /*10b80*/  IADD3.X R3, RZ, R3, RZ, P0, !PT ;  /* 0x00000003ff037210 */ /* 0x004fca00007fe4ff */
[----:B------:R1:W-:Y:S04]  /*10b90*/  LDGSTS.E.BYPASS.LTC128B.128 [R6+0x7000], desc[UR48][R2.64], !P2 ;  /* 0x0700000002067fae */ /* 0x0003e8000d101d70 */
[----:B-1----:R-:W1:Y:S02]  /*10ba0*/  SHFL.IDX PT, R2, R5, 0x3, 0x1c1f ;  /* 0x007c1f0005027f89 */ /* 0x002e6400000e0000 */
[----:B-1----:R-:W-:-:S05]  /*10bb0*/  IADD3 R2, P0, R11, R2, RZ ;  /* 0x000000020b027210 */ /* 0x002fca0007f1e0ff */
[----:B------:R-:W-:-:S05]  /*10bc0*/  IMAD.X R3, RZ, RZ, R10, P0 ;  /* 0x000000ffff037224 */ /* 0x000fca00000e060a */
[----:B------:R1:W-:Y:S04]  /*10bd0*/  LDGSTS.E.BYPASS.LTC128B.128 [R6+0x7800], desc[UR48][R2.64], !P2 ;  /* 0x0780000002067fae */ /* 0x0003e8000d101d70 */
[----:B-1----:R1:W2:Y:S02]  /*10be0*/  SHFL.IDX PT, R2, R19, RZ, 0x1c1f ;  /* 0x001c1fff13027589 */ /* 0x0022a400000e0000 */
.L_x_15140:
        /* <DEDUP_REMOVED lines=11> */
.L_x_15040:
        /* <DEDUP_REMOVED lines=11> */
.L_x_15041:
[----:B------:R2:W-:Y:S01]  /*10d50*/  SYNCS.ARRIVE.TRANS64.A1T0 RZ, [R0+URZ+0x13270], RZ ;  /* 0x013270ff00ff79a7 */ /* 0x0005e2000810003f */
[----:B------:R-:W-:Y:S05]  /*10d60*/  @!P3 BRA `(.L_x_15042) ;  /* 0x000000000004b947 */ /* 0x000fea0003800000 */
[----:B------:R-:W-:Y:S01]  /*10d70*/  BPT.TRAP 0x1 ;  /* 0x000000040000795c */ /* 0x000fe20000300000 */
.L_x_15042:
[----:B------:R-:W3:Y:S01]  /*10d80*/  SYNCS.PHASECHK.TRANS64.TRYWAIT P0, [R0+URZ+0x13240], R29 ;  /* 0x0132401d000075a7 */ /* 0x000ee2000800017f */
[----:B------:R-:W-:Y:S04]  /*10d90*/  BSSY B0, `(.L_x_15043) ;  /* 0x0000002000007945 */ /* 0x000fe80003800000 */
[----:B---3--:R-:W-:Y:S05]  /*10da0*/  @!P0 BRA `(.L_x_15044) ;  /* 0x0000003800288947 */ /* 0x008fea0003800000 */
.L_x_15141:
[----:B------:R-:W-:Y:S05]  /*10db0*/  BSYNC B0 ;  /* 0x0000000000007941 */ /* 0x000fea0003800000 */
.L_x_15043:
        /* <DEDUP_REMOVED lines=39> */
[----:B------:R-:W-:Y:S01]  /*11030*/  SHFL.IDX PT, R8, R8, RZ, 0x1c1f ;  /* 0x001c1fff08087589 */ /* 0x000fe200000e0000 */
[----:B----4-:R-:W-:-:S05]  /*11040*/  IADD3 R2, P0, R10, R2, RZ ;  /* 0x000000020a027210 */ /* 0x010fca0007f1e0ff */
[----:B-----5:R-:W-:-:S05]  /*11050*/  IMAD.X R3, RZ, RZ, R3, P0 ;  /* 0x000000ffff037224 */ /* 0x020fca00000e0603 */
        /* <DEDUP_REMOVED lines=13> */
[----:B----4-:R-:W-:-:S04]  /*11130*/  IADD3 R2, P0, R10, R2, RZ ;  /* 0x000000020a027210 */ /* 0x010fc80007f1e0ff */
[----:B------:R-:W-:-:S05]  /*11140*/  IADD3.X R3, RZ, R5, RZ, P0, !PT ;  /* 0x00000005ff037210 */ /* 0x000fca00007fe4ff */
[----:B------:R4:W-:Y:S04]  /*11150*/  LDGSTS.E.BYPASS.LTC128B.128 [R6+0xf800], desc[UR48][R2.64], !P2 ;  /* 0x0f80000002067fae */ /* 0x0009e8000d101d70 */
[----:B----4-:R4:W0:Y:S02]  /*11160*/  SHFL.IDX PT, R2, R7, RZ, 0x1c1f ;  /* 0x001c1fff07027589 */ /* 0x01082400000e0000 */
.L_x_15153:
        /* <DEDUP_REMOVED lines=8> */
.L_x_15046:
        /* <DEDUP_REMOVED lines=11> */
.L_x_15047:
[----:B------:R2:W-:Y:S02]  /*112a0*/  SYNCS.ARRIVE.TRANS64.A1T0 RZ, [R0+URZ+0x13230], RZ ;  /* 0x013230ff00ff79a7 */ /* 0x0005e4000810003f */
[----:B--23--:R-:W-:-:S05]  /*112b0*/  IMAD.U32 R0, RZ, RZ, UR46 ;  /* 0x0000002eff007e24 */ /* 0x00cfca000f8e00ff */
[----:B------:R-:W-:-:S13]  /*112c0*/  ISETP.NE.AND P0, PT, R0, 0x3, PT ;  /* 0x000000030000780c */ /* 0x000fda0003f05270 */
[----:B------:R-:W-:Y:S05]  /*112d0*/  @!P0 BRA `(.L_x_15048) ;  /* 0x0000000000048947 */ /* 0x000fea0003800000 */
[----:B------:R-:W-:Y:S01]  /*112e0*/  BPT.TRAP 0x1 ;  /* 0x000000040000795c */ /* 0x000fe20000300000 */
.L_x_15048:
[----:B------:R-:W-:Y:S01]  /*112f0*/  LOP3.LUT R0, R21, 0x1, RZ, 0x3c, !PT ;  /* 0x0000000115007812 */ /* 0x000fe200078e3cff */
[----:B------:R-:W-:Y:S01]  /*11300*/  IMAD R2, R20, 0x8, R16 ;  /* 0x0000000814027824 */ /* 0x000fe200078e0210 */
[----:B------:R-:W-:Y:S02]  /*11310*/  BSSY B0, `(.L_x_15049) ;  /* 0x0000004000007945 */ /* 0x000fe40003800000 */
[----:B------:R-:W-:-:S04]  /*11320*/  SHF.L.U32 R0, R0, 0x1f, RZ ;  /* 0x0000001f00007819 */ /* 0x000fc800000006ff */
[----:B------:R-:W0:Y:S02]  /*11330*/  SYNCS.PHASECHK.TRANS64.TRYWAIT P2, [R2+URZ+0x13270], R0 ;  /* 0x01327000020075a7 */ /* 0x000e24000804017f */
[----:B0-----:R-:W-:Y:S05]  /*11340*/  @!P2 BRA `(.L_x_15050) ;  /* 0x000000380030a947 */ /* 0x001fea0003800000 */
.L_x_15154:
[----:B------:R-:W-:Y:S05]  /*11350*/  BSYNC B0 ;  /* 0x0000000000007941 */ /* 0x000fea0003800000 */
.L_x_15049:
[----:B------:R-:W-:-:S05]  /*11360*/  IMAD.U32 R3, RZ, RZ, UR45 ;  /* 0x0000002dff037e24 */ /* 0x000fca000f8e00ff */
[----:B------:R-:W-:-:S13]  /*11370*/  ISETP.NE.AND P2, PT, R3, 0x3, PT ;  /* 0x000000030300780c */ /* 0x000fda0003f45270 */
[----:B------:R-:W-:Y:S05]  /*11380*/  @!P2 BRA `(.L_x_15051) ;  /* 0x000000000004a947 */ /* 0x000fea0003800000 */
[----:B------:R-:W-:Y:S01]  /*11390*/  BPT.TRAP 0x1 ;  /* 0x000000040000795c */ /* 0x000fe20000300000 */
.L_x_15051:
[----:B------:R-:W-:Y:S01]  /*113a0*/  SHF.L.U32 R3, R21, 0x1f, RZ ;  /* 0x0000001f15037819 */ /* 0x000fe200000006ff */
[----:B0-----:R-:W-:-:S03]  /*113b0*/  IMAD R0, R20, 0x2800, RZ ;  /* 0x0000280014007824 */ /* 0x001fc600078e02ff */
[----:B------:R-:W0:Y:S02]  /*113c0*/  SYNCS.PHASECHK.TRANS64.TRYWAIT P2, [R2+URZ+0x13260], R3 ;  /* 0x01326003020075a7 */ /* 0x000e24000804017f */
[----:B0-----:R-:W-:Y:S05]  /*113d0*/  @!P2 BRA `(.L_x_15052) ;  /* 0x000000380020a947 */ /* 0x001fea0003800000 */
.L_x_15155:
[----:B0-----:R-:W-:Y:S01]  /*113e0*/  LOP3.LUT R3, R0, R24, RZ, 0xfc, !PT ;  /* 0x0000001800037212 */ /* 0x001fe200078efcff */
[----:B------:R-:W-:Y:S05]  /*113f0*/  WARPSYNC.ALL ;  /* 0x0000000000007948 */ /* 0x000fea0003800000 */
[----:B------:R-:W-:Y:S01]  /*11400*/  IMAD.IADD R5, R16, 0x1, R3 ;  /* 0x0000000110057824 */ /* 0x000fe200078e0203 */
[----:B------:R-:W-:Y:S01]  /*11410*/  LOP3.LUT R3, R0, R23, RZ, 0xfc, !PT ;  /* 0x0000001700037212 */ /* 0x000fe200078efcff */
[----:B------:R-:W-:-:S03]  /*11420*/  IMAD.U32 R12, RZ, RZ, UR45 ;  /* 0x0000002dff0c7e24 */ /* 0x000fc6000f8e00ff */
[----:B------:R-:W-:Y:S01]  /*11430*/  IADD3 R3, R22, R3, RZ ;  /* 0x0000000316037210 */ /* 0x000fe20007ffe0ff */
[----:B----4-:R-:W0:Y:S01]  /*11440*/  LDSM.16.MT88.4 R4, [R5+0x6000] ;  /* 0x006000000504783b */ /* 0x010e220000004200 */
[----:B------:R-:W-:Y:S02]  /*11450*/  ISETP.NE.AND P2, PT, R12, 0x3, PT ;  /* 0x000000030c00780c */ /* 0x000fe40003f45270 */
        /* <DEDUP_REMOVED lines=32> */
[----:B------:R-:W-:-:S04]  /*11660*/  IMAD.IADD R3, R22, 0x1, R3 ;  /* 0x0000000116037824 */ /* 0x000fc800078e0203 */
        /* <DEDUP_REMOVED lines=24> */
.L_x_15053:
[----:B--2---:R2:W-:Y:S01]  /*117f0*/  SYNCS.ARRIVE.TRANS64.A1T0 RZ, [R2+URZ+0x13250], RZ ;  /* 0x013250ff02ff79a7 */ /* 0x0045e2000810003f */
[----:B------:R-:W-:Y:S06]  /*11800*/  BAR.SYNC.DEFER_BLOCKING 0x2, 0x80 ;  /* 0x0082000000007b1d */ /* 0x000fec0000010000 */
[----:B------:R-:W-:Y:S05]  /*11810*/  @!P0 BRA `(.L_x_15054) ;  /* 0x0000000000048947 */ /* 0x000fea0003800000 */
[----:B------:R-:W-:Y:S01]  /*11820*/  BPT.TRAP 0x1 ;  /* 0x000000040000795c */ /* 0x000fe20000300000 */
.L_x_15054:
[----:B0-----:R-:W3:Y:S01]  /*11830*/  LDL R0, [R1+0x20] ;  /* 0x0000200001007983 */ /* 0x001ee20000100800 */
[----:B--2---:R-:W-:-:S03]  /*11840*/  IADD3 R2, R2, 0x13280, RZ ;  /* 0x0001328002027810 */ /* 0x004fc60007ffe0ff */
[----:B------:R2:W5:Y:S04]  /*11850*/  LDL R21, [R1+0xc] ;  /* 0x00000c0001157983 */ /* 0x0005680000100800 */
[----:B------:R2:W5:Y:S01]  /*11860*/  LDL R20, [R1] ;  /* 0x0000000001147983 */ /* 0x0005620000100800 */
[----:B---3--:R-:W-:-:S04]  /*11870*/  PRMT R2, R0, 0x654, R2 ;  /* 0x0000065400027816 */ /* 0x008fc80000000002 */
[----:B------:R2:W-:Y:S01]  /*11880*/  SYNCS.ARRIVE.TRANS64.RED.A1T0 RZ, [R2+URZ], RZ ;  /* 0x000000ff02ff79a7 */ /* 0x0005e2000810043f */
[----:B------:R-:W-:Y:S05]  /*11890*/  @P1 BRA `(.L_x_15055) ;  /* 0xffffffe800981947 */ /* 0x000fea000383ffff */
.L_x_15035:
[----:B------:R-:W3:Y:S01]  /*118a0*/  S2R R0, SR_TID.X ;  /* 0x0000000000007919 */ /* 0x000ee20000002100 */
[----:B------:R-:W-:Y:S01]  /*118b0*/  BSSY B0, `(.L_x_15056) ;  /* 0x0000012000007945 */ /* 0x000fe20003800000 */
[----:B------:R-:W-:Y:S01]  /*118c0*/  IMAD.U32 R6, RZ, RZ, UR46 ;  /* 0x0000002eff067e24 */ /* 0x000fe2000f8e00ff */
[----:B---3--:R-:W-:-:S04]  /*118d0*/  LOP3.LUT R0, R0, 0x7f, RZ, 0xc0, !PT ;  /* 0x0000007f00007812 */ /* 0x008fc800078ec0ff */
[----:B------:R-:W-:-:S13]  /*118e0*/  ISETP.NE.AND P0, PT, R0, RZ, PT ;  /* 0x000000ff0000720c */ /* 0x000fda0003f05270 */
[----:B------:R-:W-:Y:S05]  /*118f0*/  @P0 BRA `(.L_x_15057) ;  /* 0x0000000000340947 */ /* 0x000fea0003800000 */
[----:B------:R-:W3:Y:S01]  /*11900*/  S2R R5, SR_LANEID ;  /* 0x0000000000057919 */ /* 0x000ee20000000000 */
[----:B------:R-:W-:Y:S01]  /*11910*/  VOTEU.ANY UR4, UPT, PT ;  /* 0x0000000000047886 */ /* 0x000fe200038e0100 */
[----:B0-2---:R-:W0:Y:S01]  /*11920*/  LDC.64 R2, c[0x0][0xc80] ;  /* 0x00032000ff027b82 */ /* 0x005e220000000a00 */
[----:B------:R-:W3:Y:S02]  /*11930*/  FLO.U32 R0, UR4 ;  /* 0x0000000400007d00 */ /* 0x000ee400080e0000 */
[----:B---3--:R-:W-:-:S06]  /*11940*/  ISETP.EQ.U32.AND P1, PT, R0, R5, PT ;  /* 0x000000050000720c */ /* 0x008fcc0003f22070 */
[----:B------:R-:W0:Y:S07]  /*11950*/  POPC R5, UR4 ;  /* 0x0000000400057d09 */ /* 0x000e2e0008000000 */
[----:B0-----:R-:W2:Y:S01]  /*11960*/  @P1 ATOMG.E.ADD.STRONG.GPU PT, R3, desc[UR48][R2.64], R5 ;  /* 0x00000005020319a8 */ /* 0x001ea200081ee1f0 */
[----:B------:R-:W0:Y:S02]  /*11970*/  S2R R4, SR_LTMASK ;  /* 0x0000000000047919 */ /* 0x000e240000003900 */
[----:B0-----:R-:W-:-:S04]  /*11980*/  LOP3.LUT R4, R4, UR4, RZ, 0xc0, !PT ;  /* 0x0000000404047c12 */ /* 0x001fc8000f8ec0ff */
[----:B------:R-:W0:Y:S01]  /*11990*/  POPC R7, R4 ;  /* 0x0000000400077309 */ /* 0x000e220000000000 */
[----:B--2---:R-:W0:Y:S02]  /*119a0*/  SHFL.IDX PT, R0, R3, R0, 0x1f ;  /* 0x00001f0003007589 */ /* 0x004e2400000e0000 */
[----:B0-----:R-:W-:-:S05]  /*119b0*/  IADD3 R0, R0, UR47, R7 ;  /* 0x0000002f00007c10 */ /* 0x001fca000fffe007 */
[----:B------:R3:W-:Y:S02]  /*119c0*/  STL [R1+0x28], R0 ;  /* 0x0000280001007387 */ /* 0x0007e40000100800 */
.L_x_15057:
[----:B------:R-:W-:Y:S05]  /*119d0*/  BSYNC B0 ;  /* 0x0000000000007941 */ /* 0x000fea0003800000 */
.L_x_15056:
[----:B------:R-:W-:-:S13]  /*119e0*/  ISETP.NE.AND P1, PT, R6, 0x3, PT ;  /* 0x000000030600780c */ /* 0x000fda0003f25270 */
[----:B------:R-:W-:Y:S05]  /*119f0*/  @!P1 BRA `(.L_x_15058) ;  /* 0x0000000000049947 */ /* 0x000fea0003800000 */
[----:B------:R-:W-:Y:S01]  /*11a00*/  BPT.TRAP 0x1 ;  /* 0x000000040000795c */ /* 0x000fe20000300000 */
.L_x_15058:
[----:B--2---:R-:W0:Y:S04]  /*11a10*/  LDL R2, [R1+0xc] ;  /* 0x00000c0001027983 */ /* 0x004e280000100800 */
[----:B---3--:R-:W2:Y:S01]  /*11a20*/  LDL R0, [R1] ;  /* 0x0000000001007983 */ /* 0x008ea20000100800 */
[----:B------:R-:W-:Y:S01]  /*11a30*/  BSSY B0, `(.L_x_15059) ;  /* 0x0000006000007945 */ /* 0x000fe20003800000 */
[----:B0-----:R-:W-:-:S04]  /*11a40*/  LOP3.LUT R3, R2, 0x1, RZ, 0x3c, !PT ;  /* 0x0000000102037812 */ /* 0x001fc800078e3cff */
[----:B------:R-:W-:Y:S01]  /*11a50*/  SHF.L.U32 R3, R3, 0x1f, RZ ;  /* 0x0000001f03037819 */ /* 0x000fe200000006ff */
[----:B--2---:R-:W-:-:S04]  /*11a60*/  IMAD R0, R0, 0x8, R16 ;  /* 0x0000000800007824 */ /* 0x004fc800078e0210 */
[----:B------:R-:W0:Y:S02]  /*11a70*/  SYNCS.PHASECHK.TRANS64.TRYWAIT P2, [R0+URZ+0x13270], R3 ;  /* 0x01327003000075a7 */ /* 0x000e24000804017f */
[----:B0-----:R-:W-:Y:S05]  /*11a80*/  @!P2 BRA `(.L_x_15060) ;  /* 0x000000300088a947 */ /* 0x001fea0003800000 */
.L_x_15156:
[----:B------:R-:W-:Y:S05]  /*11a90*/  BSYNC B0 ;  /* 0x0000000000007941 */ /* 0x000fea0003800000 */
.L_x_15059:
[----:B------:R-:W-:-:S05]  /*11aa0*/  IMAD.U32 R2, RZ, RZ, UR45 ;  /* 0x0000002dff027e24 */ /* 0x000fca000f8e00ff */
[----:B------:R-:W-:-:S13]  /*11ab0*/  ISETP.NE.AND P2, PT, R2, 0x3, PT ;  /* 0x000000030200780c */ /* 0x000fda0003f45270 */
[----:B------:R-:W-:Y:S05]  /*11ac0*/  @!P2 BRA `(.L_x_15061) ;  /* 0x000000000004a947 */ /* 0x000fea0003800000 */
[----:B------:R-:W-:Y:S01]  /*11ad0*/  BPT.TRAP 0x1 ;  /* 0x000000040000795c */ /* 0x000fe20000300000 */
.L_x_15061:
[----:B------:R-:W0:Y:S02]  /*11ae0*/  LDL R2, [R1+0xc] ;  /* 0x00000c0001027983 */ /* 0x000e240000100800 */
[----:B0-----:R-:W-:-:S04]  /*11af0*/  SHF.L.U32 R3, R2, 0x1f, RZ ;  /* 0x0000001f02037819 */ /* 0x001fc800000006ff */
[----:B------:R-:W0:Y:S02]  /*11b00*/  SYNCS.PHASECHK.TRANS64.TRYWAIT P2, [R0+URZ+0x13260], R3 ;  /* 0x01326003000075a7 */ /* 0x000e24000804017f */
[----:B0-----:R-:W-:Y:S05]  /*11b10*/  @!P2 BRA `(.L_x_15062) ;  /* 0x000000300078a947 */ /* 0x001fea0003800000 */
.L_x_15157:
[----:B------:R-:W2:Y:S01]  /*11b20*/  LDL R14, [R1] ;  /* 0x00000000010e7983 */ /* 0x000ea20000100800 */
[----:B------:R-:W-:Y:S05]  /*11b30*/  WARPSYNC.ALL ;  /* 0x0000000000007948 */ /* 0x000fea0003800000 */
[----:B------:R-:W-:-:S05]  /*11b40*/  IMAD.U32 R15, RZ, RZ, UR45 ;  /* 0x0000002dff0f7e24 */ /* 0x000fca000f8e00ff */
[----:B------:R-:W-:Y:S01]  /*11b50*/  ISETP.NE.AND P2, PT, R15, 0x3, PT ;  /* 0x000000030f00780c */ /* 0x000fe20003f45270 */
[----:B--2---:R-:W-:-:S05]  /*11b60*/  IMAD R2, R14, 0x2800, RZ ;  /* 0x000028000e027824 */ /* 0x004fca00078e02ff */
[----:B0-----:R-:W-:-:S05]  /*11b70*/  LOP3.LUT R3, R2, R24, RZ, 0xfc, !PT ;  /* 0x0000001802037212 */ /* 0x001fca00078efcff */
[----:B------:R-:W-:Y:S01]  /*11b80*/  IMAD.IADD R4, R16, 0x1, R3 ;  /* 0x0000000110047824 */ /* 0x000fe200078e0203 */
[----:B------:R-:W-:-:S05]  /*11b90*/  LOP3.LUT R3, R2, R23, RZ, 0xfc, !PT ;  /* 0x0000001702037212 */ /* 0x000fca00078efcff */
[----:B------:R-:W0:Y:S01]  /*11ba0*/  LDSM.16.MT88.4 R4, [R4+0x6000] ;  /* 0x006000000404783b */ /* 0x000e220000004200 */
[----:B------:R-:W-:Y:S02]  /*11bb0*/  IMAD.IADD R12, R22, 0x1, R3 ;  /* 0x00000001160c7824 */ /* 0x000fe400078e0203 */
[----:B------:R-:W-:Y:S01]  /*11bc0*/  VIADD R3, R2, 0x800 ;  /* 0x0000080002037836 */ /* 0x000fe20000000000 */
[C-C-:B0-----:R-:W-:Y:S02]  /*11bd0*/  PRMT R8, R4.reuse, 0x6420, R5.reuse ;  /* 0x0000642004087816 */ /* 0x141fe40000000005 */
[----:B------:R-:W-:Y:S02]  /*11be0*/  PRMT R9, R4, 0x7531, R5 ;  /* 0x0000753104097816 */ /* 0x000fe40000000005 */
[----:B------:R-:W-:Y:S02]  /*11bf0*/  LOP3.LUT R5, R3, R24, RZ, 0xfc, !PT ;  /* 0x0000001803057212 */ /* 0x000fe400078efcff */
[----:B------:R-:W-:-:S02]  /*11c00*/  PRMT R10, R6, 0x6420, R7 ;  /* 0x00006420060a7816 */ /* 0x000fc40000000007 */
[----:B------:R-:W-:Y:S02]  /*11c10*/  PRMT R11, R6, 0x7531, R7 ;  /* 0x00007531060b7816 */ /* 0x000fe40000000007 */
[----:B------:R-:W-:Y:S02]  /*11c20*/  IADD3 R6, R16, R5, RZ ;  /* 0x0000000510067210 */ /* 0x000fe40007ffe0ff */
[----:B------:R-:W-:Y:S01]  /*11c30*/  LOP3.LUT R3, R3, R23, RZ, 0xfc, !PT ;  /* 0x0000001703037212 */ /* 0x000fe200078efcff */
[----:B------:R-:W-:Y:S04]  /*11c40*/  STSM.16.M88.4 [R12], R8 ;  /* 0x000000080c007844 */ /* 0x000fe80000000200 */
[----:B------:R-:W0:Y:S01]  /*11c50*/  LDSM.16.MT88.4 R4, [R6+0x6000] ;  /* 0x006000000604783b */ /* 0x000e220000004200 */
[----:B------:R-:W-:-:S02]  /*11c60*/  IMAD.IADD R13, R22, 0x1, R3 ;  /* 0x00000001160d7824 */ /* 0x000fc400078e0203 */
[----:B------:R-:W-:Y:S01]  /*11c70*/  VIADD R3, R2, 0x1000 ;  /* 0x0000100002037836 */ /* 0x000fe20000000000 */
[C-C-:B0-----:R-:W-:Y:S02]  /*11c80*/  PRMT R8, R4.reuse, 0x6420, R5.reuse ;  /* 0x0000642004087816 */ /* 0x141fe40000000005 */
[----:B------:R-:W-:Y:S02]  /*11c90*/  PRMT R9, R4, 0x7531, R5 ;  /* 0x0000753104097816 */ /* 0x000fe40000000005 */
[C---:B------:R-:W-:Y:S02]  /*11ca0*/  LOP3.LUT R5, R3.reuse, R24, RZ, 0xfc, !PT ;  /* 0x0000001803057212 */ /* 0x040fe400078efcff */
        /* <DEDUP_REMOVED lines=9> */
[----:B0-----:R-:W-:-:S05]  /*11d40*/  LOP3.LUT R13, R2, R23, RZ, 0xfc, !PT ;  /* 0x00000017020d7212 */ /* 0x001fca00078efcff */
[----:B------:R-:W-:Y:S01]  /*11d50*/  IMAD.IADD R13, R22, 0x1, R13 ;  /* 0x00000001160d7824 */ /* 0x000fe200078e020d */
[C-C-:B--2---:R-:W-:Y:S02]  /*11d60*/  PRMT R8, R4.reuse, 0x6420, R5.reuse ;  /* 0x0000642004087816 */ /* 0x144fe40000000005 */
[----:B------:R-:W-:Y:S02]  /*11d70*/  PRMT R9, R4, 0x7531, R5 ;  /* 0x0000753104097816 */ /* 0x000fe40000000005 */
[C---:B------:R-:W-:Y:S02]  /*11d80*/  LOP3.LUT R5, R3.reuse, R24, RZ, 0xfc, !PT ;  /* 0x0000001803057212 */ /* 0x040fe400078efcff */
        /* <DEDUP_REMOVED lines=28> */
.L_x_15063:
[----:B--2---:R2:W-:Y:S01]  /*11f50*/  SYNCS.ARRIVE.TRANS64.A1T0 RZ, [R0+URZ+0x13250], RZ ;  /* 0x013250ff00ff79a7 */ /* 0x0045e2000810003f */
[----:B------:R-:W-:Y:S06]  /*11f60*/  BAR.SYNC.DEFER_BLOCKING 0x2, 0x80 ;  /* 0x0082000000007b1d */ /* 0x000fec0000010000 */
[----:B------:R-:W-:Y:S05]  /*11f70*/  @!P1 BRA `(.L_x_15064) ;  /* 0x0000000000049947 */ /* 0x000fea0003800000 */
[----:B------:R-:W-:Y:S01]  /*11f80*/  BPT.TRAP 0x1 ;  /* 0x000000040000795c */ /* 0x000fe20000300000 */
.L_x_15064:
        /* <DEDUP_REMOVED lines=10> */
[----:B------:R2:W-:Y:S04]  /*12030*/  STL [R1], R0 ;  /* 0x0000000001007387 */ /* 0x0005e80000100800 */
[----:B------:R2:W-:Y:S02]  /*12040*/  STL [R1+0xc], R3 ;  /* 0x00000c0301007387 */ /* 0x0005e40000100800 */
.L_x_15005:
[----:B------:R-:W-:Y:S05]  /*12050*/  BSYNC B7 ;  /* 0x0000000000077941 */ /* 0x000fea0003800000 */
.L_x_15003:
[----:B--2---:R-:W2:Y:S04]  /*12060*/  LDL R3, [R1+0x8] ;  /* 0x0000080001037983 */ /* 0x004ea80000100800 */
[----:B---3--:R3:W5:Y:S04]  /*12070*/  LDL R0, [R1+0x20] ;  /* 0x0000200001007983 */ /* 0x0087680000100800 */
[----:B------:R3:W5:Y:S01]  /*12080*/  LDL R2, [R1+0x28] ;  /* 0x0000280001027983 */ /* 0x0007620000100800 */
[----:B--2---:R-:W-:-:S13]  /*12090*/  LOP3.LUT P1, RZ, R3, 0x80, RZ, 0xc0, !PT ;  /* 0x0000008003ff7812 */ /* 0x004fda000782c0ff */
[----:B---3--:R-:W-:Y:S05]  /*120a0*/  @!P1 BRA `(.L_x_15065) ;  /* 0x0000000000289947 */ /* 0x008fea0003800000 */
[----:B------:R-:W2:Y:S08]  /*120b0*/  S2UR UR4, SR_CgaCtaId ;  /* 0x00000000000479c3 */ /* 0x000eb00000008800 */
[----:B------:R-:W-:Y:S01]  /*120c0*/  BAR.SYNC.DEFER_BLOCKING 0x5, 0x200 ;  /* 0x0148000000007b1d */ /* 0x000fe20000010000 */
[----:B------:R-:W-:Y:S02]  /*120d0*/  MOV R16, 0x400 ;  /* 0x0000040000107802 */ /* 0x000fe40000000f00 */
[----:B--2--5:R-:W-:-:S04]  /*120e0*/  MOV R0, UR4 ;  /* 0x0000000400007c02 */ /* 0x024fc80008000f00 */
[----:B------:R-:W-:Y:S01]  /*120f0*/  LEA R16, R0, R16, 0x18 ;  /* 0x0000001000107211 */ /* 0x000fe200078ec0ff */
[----:B------:R-:W-:Y:S04]  /*12100*/  STL [R1+0x20], R0 ;  /* 0x0000200001007387 */ /* 0x000fe80000100800 */
[----:B------:R-:W2:Y:S04]  /*12110*/  LDS R2, [R16+0x132d0] ;  /* 0x0132d00010027984 */ /* 0x000ea80000000800 */
[----:B--2---:R2:W-:Y:S01]  /*12120*/  STL [R1+0x28], R2 ;  /* 0x0000280201007387 */ /* 0x0045e20000100800 */
[----:B------:R-:W-:Y:S06]  /*12130*/  BAR.ARV 0x4, 0x200 ;  /* 0x0108000000007b1d */ /* 0x000fec0000002000 */
[----:B------:R-:W-:Y:S05]  /*12140*/  BRA `(.L_x_15066) ;  /* 0x0000000000287947 */ /* 0x000fea0003800000 */
.L_x_15065:
        /* <DEDUP_REMOVED lines=10> */
.L_x_15066:
[----:B---3--:R-:W3:Y:S01]  /*121f0*/  LDL R0, [R1+0x28] ;  /* 0x0000280001007983 */ /* 0x008ee20000100800 */
[----:B------:R-:W-:Y:S02]  /*12200*/  ULDC UR4, c[0x0][0xc38] ;  /* 0x00030e0000047ab9 */ /* 0x000fe40000000800 */
[----:B---3--:R-:W-:-:S13]  /*12210*/  ISETP.GE.AND P0, PT, R0, UR4, PT ;  /* 0x0000000400007c0c */ /* 0x008fda000bf06270 */
[----:B------:R-:W-:Y:S05]  /*12220*/  @!P0 BRA `(.L_x_15067) ;  /* 0xffffffb400888947 */ /* 0x000fea000383ffff */
.L_x_15000:
        /* <DEDUP_REMOVED lines=12> */
.L_x_15158:
[----:B------:R-:W-:Y:S05]  /*122f0*/  BSYNC B0 ;  /* 0x0000000000007941 */ /* 0x000fea0003800000 */
.L_x_15068:
[----:B------:R-:W-:-:S03]  /*12300*/  UMOV UR4, 0xffffffff ;  /* 0xffffffff00047882 */ /* 0x000fc60000000000 */
[----:B------:R-:W-:Y:S05]  /*12310*/  BRA.DIV UR4, `(.L_x_15070) ;  /* 0x0000002a04a07947 */ /* 0x000fea000b800000 */
[----:B0-----:R-:W0:Y:S02]  /*12320*/  S2R R0, SR_TID.X ;  /* 0x0000000000007919 */ /* 0x001e240000002100 */
[----:B0-----:R-:W-:-:S04]  /*12330*/  SHF.R.U32.HI R0, RZ, 0x5, R0 ;  /* 0x00000005ff007819 */ /* 0x001fc80000011600 */
[----:B------:R-:W-:-:S05]  /*12340*/  LOP3.LUT R0, R0, 0x3, RZ, 0xc0, !PT ;  /* 0x0000000300007812 */ /* 0x000fca00078ec0ff */
[----:B------:R0:W2:Y:S02]  /*12350*/  SHFL.IDX PT, R14, R0, RZ, 0x1f ;  /* 0x00001fff000e7589 */ /* 0x0000a400000e0000 */
.L_x_15161:
[----:B--2---:R-:W-:Y:S01]  /*12360*/  ISETP.NE.AND P0, PT, R14, RZ, PT ;  /* 0x000000ff0e00720c */ /* 0x004fe20003f05270 */
[----:B------:R-:W-:-:S12]  /*12370*/  BSSY B0, `(.L_x_15071) ;  /* 0x000002f000007945 */ /* 0x000fd80003800000 */
[----:B------:R-:W-:Y:S05]  /*12380*/  @P0 BRA `(.L_x_15072) ;  /* 0x0000000000b40947 */ /* 0x000fea0003800000 */
[----:B------:R-:W-:-:S03]  /*12390*/  UMOV UR4, 0xffffffff ;  /* 0xffffffff00047882 */ /* 0x000fc60000000000 */
[----:B------:R-:W-:Y:S05]  /*123a0*/  BRA.DIV UR4, `(.L_x_15073) ;  /* 0x0000002a04b07947 */ /* 0x000fea000b800000 */
[----:B------:R-:W-:-:S13]  /*123b0*/  ELECT P6, URZ, PT ;  /* 0x00000000003f782f */ /* 0x000fda00038c0000 */
.L_x_15164:
[----:B------:R-:W-:Y:S05]  /*123c0*/  @!P6 BRA `(.L_x_15072) ;  /* 0x0000000000a4e947 */ /* 0x000fea0003800000 */
[----:B------:R-:W-:-:S06]  /*123d0*/  ULOP3.LUT UR4, UR39, 0x2, URZ, 0xfc, !UPT ;  /* 0x0000000227047892 */ /* 0x000fcc000f8efc3f */
[----:B0-----:R-:W-:-:S05]  /*123e0*/  IMAD.U32 R0, RZ, RZ, UR4 ;  /* 0x00000004ff007e24 */ /* 0x001fca000f8e00ff */
[----:B------:R-:W-:-:S13]  /*123f0*/  ISETP.NE.AND P0, PT, R0, 0x3, PT ;  /* 0x000000030000780c */ /* 0x000fda0003f05270 */
[----:B------:R-:W-:Y:S05]  /*12400*/  @!P0 BRA `(.L_x_15074) ;  /* 0x0000000000048947 */ /* 0x000fea0003800000 */
[----:B------:R-:W-:Y:S01]  /*12410*/  BPT.TRAP 0x1 ;  /* 0x000000040000795c */ /* 0x000fe20000300000 */
.L_x_15074:
[----:B------:R-:W2:Y:S04]  /*12420*/  LDL R2, [R1+0xc] ;  /* 0x00000c0001027983 */ /* 0x000ea80000100800 */
[----:B------:R-:W3:Y:S01]  /*12430*/  LDL.LU R0, [R1] ;  /* 0x0000000001007983 */ /* 0x000ee20000300800 */
[----:B--2---:R-:W-:Y:S01]  /*12440*/  SHF.L.U32 R3, R2, 0x1f, RZ ;  /* 0x0000001f02037819 */ /* 0x004fe200000006ff */
[C---:B---3--:R-:W-:Y:S02]  /*12450*/  IMAD R4, R0.reuse, 0x8, R5 ;  /* 0x0000000800047824 */ /* 0x048fe400078e0205 */
[----:B------:R-:W-:Y:S02]  /*12460*/  VIADD R0, R0, 0x1 ;  /* 0x0000000100007836 */ /* 0x000fe40000000000 */
[----:B------:R-:W0:Y:S03]  /*12470*/  SYNCS.PHASECHK.TRANS64.TRYWAIT P1, [R4+URZ+0x13240], R3 ;  /* 0x01324003040075a7 */ /* 0x000e26000802017f */
[----:B------:R-:W-:-:S04]  /*12480*/  ISETP.NE.AND P2, PT, R0, 0x2, PT ;  /* 0x000000020000780c */ /* 0x000fc80003f45270 */
[----:B------:R-:W-:Y:S01]  /*12490*/  SEL R2, RZ, 0x1, P2 ;  /* 0x00000001ff027807 */ /* 0x000fe20001000000 */
[----:B0-----:R-:W-:Y:S08]  /*124a0*/  @!P1 BRA `(.L_x_15075) ;  /* 0x0000002800909947 */ /* 0x001ff00003800000 */
.L_x_15165:
[----:B------:R-:W2:Y:S01]  /*124b0*/  LDL.LU R6, [R1+0xc] ;  /* 0x00000c0001067983 */ /* 0x000ea20000300800 */
[----:B------:R-:W-:Y:S02]  /*124c0*/  SEL R0, R0, RZ, P2 ;  /* 0x000000ff00007207 */ /* 0x000fe40001000000 */
[----:B--2---:R-:W-:Y:S01]  /*124d0*/  LOP3.LUT R2, R6, R2, RZ, 0x3c, !PT ;  /* 0x0000000206027212 */ /* 0x004fe200078e3cff */
[----:B------:R-:W-:Y:S06]  /*124e0*/  @!P0 BRA `(.L_x_15076) ;  /* 0x0000000000048947 */ /* 0x000fec0003800000 */
[----:B------:R-:W-:Y:S01]  /*124f0*/  BPT.TRAP 0x1 ;  /* 0x000000040000795c */ /* 0x000fe20000300000 */
.L_x_15076:
[----:B------:R-:W-:Y:S02]  /*12500*/  LEA R5, R0, R5, 0x3 ;  /* 0x0000000500057211 */ /* 0x000fe400078e18ff */
[----:B------:R-:W-:-:S04]  /*12510*/  SHF.L.U32 R0, R2, 0x1f, RZ ;  /* 0x0000001f02007819 */ /* 0x000fc800000006ff */
[----:B------:R-:W2:Y:S02]  /*12520*/  SYNCS.PHASECHK.TRANS64.TRYWAIT P1, [R5+URZ+0x13240], R0 ;  /* 0x01324000050075a7 */ /* 0x000ea4000802017f */
[----:B--2---:R-:W-:Y:S05]  /*12530*/  @!P1 BRA `(.L_x_15077) ;  /* 0x0000002800809947 */ /* 0x004fea0003800000 */
.L_x_15166:
[----:B------:R-:W-:Y:S05]  /*12540*/  @!P0 BRA `(.L_x_15078) ;  /* 0x0000000000048947 */ /* 0x000fea0003800000 */
[----:B------:R-:W-:Y:S01]  /*12550*/  BPT.TRAP 0x1 ;  /* 0x000000040000795c */ /* 0x000fe20000300000 */
.L_x_15078:
[----:B------:R-:W3:Y:S02]  /*12560*/  SYNCS.PHASECHK.TRANS64.TRYWAIT P1, [R4+URZ+0x13260], R3 ;  /* 0x01326003040075a7 */ /* 0x000ee4000802017f */
[----:B---3--:R-:W-:Y:S05]  /*12570*/  @!P1 BRA `(.L_x_15079) ;  /* 0x0000002800849947 */ /* 0x008fea0003800000 */
.L_x_15167:
[----:B------:R-:W-:Y:S05]  /*12580*/  @!P0 BRA `(.L_x_15080) ;  /* 0x0000000000048947 */ /* 0x000fea0003800000 */
[----:B------:R-:W-:Y:S01]  /*12590*/  BPT.TRAP 0x1 ;  /* 0x000000040000795c */ /* 0x000fe20000300000 */
.L_x_15080:
[----:B------:R-:W4:Y:S02]  /*125a0*/  SYNCS.PHASECHK.TRANS64.TRYWAIT P1, [R5+URZ+0x13260], R0 ;  /* 0x01326000050075a7 */ /* 0x000f24000802017f */
[----:B----4-:R-:W-:Y:S05]  /*125b0*/  @!P1 BRA `(.L_x_15081) ;  /* 0x0000002800889947 */ /* 0x010fea0003800000 */
.L_x_15168:
[----:B------:R-:W-:Y:S05]  /*125c0*/  @!P0 BRA `(.L_x_15082) ;  /* 0x0000000000048947 */ /* 0x000fea0003800000 */
[----:B------:R-:W-:Y:S01]  /*125d0*/  BPT.TRAP 0x1 ;  /* 0x000000040000795c */ /* 0x000fe20000300000 */
.L_x_15082:
[----:B------:R-:W5:Y:S02]  /*125e0*/  SYNCS.PHASECHK.TRANS64.TRYWAIT P1, [R4+URZ+0x13280], R3 ;  /* 0x01328003040075a7 */ /* 0x000f64000802017f */
[----:B-----5:R-:W-:Y:S05]  /*125f0*/  @!P1 BRA `(.L_x_15083) ;  /* 0x00000028008c9947 */ /* 0x020fea0003800000 */
.L_x_15169:
[----:B------:R-:W-:Y:S05]  /*12600*/  @!P0 BRA `(.L_x_15084) ;  /* 0x0000000000048947 */ /* 0x000fea0003800000 */
[----:B------:R-:W-:Y:S01]  /*12610*/  BPT.TRAP 0x1 ;  /* 0x000000040000795c */ /* 0x000fe20000300000 */
.L_x_15084:
[----:B------:R0:W0:Y:S02]  /*12620*/  SYNCS.PHASECHK.TRANS64.TRYWAIT P0, [R5+URZ+0x13280], R0 ;  /* 0x01328000050075a7 */ /* 0x000024000800017f */
[----:B0-----:R-:W-:Y:S05]  /*12630*/  @!P0 NANOSLEEP.SYNCS 0x989680 ;  /* 0x009896800000895d */ /* 0x001fea0003900000 */
[----:B------:R-:W0:Y:S02]  /*12640*/  @!P0 SYNCS.PHASECHK.TRANS64 P0, [R5+URZ+0x13280], R0 ;  /* 0x01328000050085a7 */ /* 0x000e24000800007f */
[----:B0-----:R-:W-:Y:S05]  /*12650*/  @!P0 BRA `(.L_x_15084) ;  /* 0xfffffffc00f08947 */ /* 0x001fea000383ffff */
.L_x_15072:
[----:B------:R-:W-:Y:S05]  /*12660*/  BSYNC B0 ;  /* 0x0000000000007941 */ /* 0x000fea0003800000 */
.L_x_15071:
[----:B------:R-:W-:Y:S05]  /*12670*/  EXIT ;  /* 0x000000000000794d */ /* 0x000fea0003800000 */
.L_x_14959:
[----:B0-----:R-:W-:-:S04]  /*12680*/  IMAD.U32 R3, RZ, RZ, UR45 ;  /* 0x0000002dff037e24 */ /* 0x001fc8000f8e00ff */
[----:B------:R0:W1:Y:S03]  /*12690*/  SYNCS.PHASECHK.TRANS64.TRYWAIT P1, [R3+URZ+0x13200], R6 ;  /* 0x01320006030075a7 */ /* 0x000066000802017f */
[----:B-1----:R-:W-:Y:S05]  /*126a0*/  @!P1 NANOSLEEP.SYNCS 0x989680 ;  /* 0x009896800000995d */ /* 0x002fea0003900000 */
[----:B------:R-:W1:Y:S02]  /*126b0*/  @!P1 SYNCS.PHASECHK.TRANS64 P1, [R3+URZ+0x13200], R6 ;  /* 0x01320006030095a7 */ /* 0x000e64000802007f */
[----:B-1----:R-:W-:Y:S05]  /*126c0*/  @!P1 BRA `(.L_x_14959) ;  /* 0xfffffffc00ec9947 */ /* 0x002fea000383ffff */
[----:B------:R-:W-:Y:S05]  /*126d0*/  BRA `(.L_x_15085) ;  /* 0xfffffef000487947 */ /* 0x000fea000383ffff */
.L_x_14963:
[----:B-1----:R1:W2:Y:S02]  /*126e0*/  SYNCS.PHASECHK.TRANS64.TRYWAIT P1, [R2+URZ+0x13230], R3 ;  /* 0x01323003020075a7 */ /* 0x0022a4000802017f */
[----:B--2---:R-:W-:Y:S05]  /*126f0*/  @!P1 NANOSLEEP.SYNCS 0x989680 ;  /* 0x009896800000995d */ /* 0x004fea0003900000 */
[----:B------:R-:W2:Y:S02]  /*12700*/  @!P1 SYNCS.PHASECHK.TRANS64 P1, [R2+URZ+0x13230], R3 ;  /* 0x01323003020095a7 */ /* 0x000ea4000802007f */
[----:B--2---:R-:W-:Y:S05]  /*12710*/  @!P1 BRA `(.L_x_14963) ;  /* 0xfffffffc00f09947 */ /* 0x004fea000383ffff */
[----:B------:R-:W-:Y:S05]  /*12720*/  BRA `(.L_x_14962) ;  /* 0xfffffef000647947 */ /* 0x000fea000383ffff */
.L_x_14969:
[----:B-1----:R-:W-:-:S04]  /*12730*/  IMAD.U32 R8, RZ, RZ, UR22 ;  /* 0x00000016ff087e24 */ /* 0x002fc8000f8e00ff */
[----:B------:R1:W2:Y:S03]  /*12740*/  SYNCS.PHASECHK.TRANS64.TRYWAIT P1, [R8+URZ+0x13230], R7 ;  /* 0x01323007080075a7 */ /* 0x0002a6000802017f */
[----:B--2---:R-:W-:Y:S05]  /*12750*/  @!P1 NANOSLEEP.SYNCS 0x989680 ;  /* 0x009896800000995d */ /* 0x004fea0003900000 */
[----:B------:R-:W2:Y:S02]  /*12760*/  @!P1 SYNCS.PHASECHK.TRANS64 P1, [R8+URZ+0x13230], R7 ;  /* 0x01323007080095a7 */ /* 0x000ea4000802007f */
[----:B--2---:R-:W-:Y:S05]  /*12770*/  @!P1 BRA `(.L_x_14969) ;  /* 0xfffffffc00ec9947 */ /* 0x004fea000383ffff */
[----:B------:R-:W-:Y:S05]  /*12780*/  BRA `(.L_x_14968) ;  /* 0xffffff24009c7947 */ /* 0x000fea000383ffff */
.L_x_14973:
[----:B-1----:R-:W-:-:S04]  /*12790*/  IMAD.U32 R8, RZ, RZ, UR11 ;  /* 0x0000000bff087e24 */ /* 0x002fc8000f8e00ff */
[----:B------:R1:W2:Y:S03]  /*127a0*/  SYNCS.PHASECHK.TRANS64.TRYWAIT P1, [R8+URZ+0x13250], R7 ;  /* 0x01325007080075a7 */ /* 0x0002a6000802017f */
[----:B--2---:R-:W-:Y:S05]  /*127b0*/  @!P1 NANOSLEEP.SYNCS 0x989680 ;  /* 0x009896800000995d */ /* 0x004fea0003900000 */
[----:B------:R-:W2:Y:S02]  /*127c0*/  @!P1 SYNCS.PHASECHK.TRANS64 P1, [R8+URZ+0x13250], R7 ;  /* 0x01325007080095a7 */ /* 0x000ea4000802007f */
[----:B--2---:R-:W-:Y:S05]  /*127d0*/  @!P1 BRA `(.L_x_14973) ;  /* 0xfffffffc00ec9947 */ /* 0x004fea000383ffff */
[----:B------:R-:W-:Y:S05]  /*127e0*/  BRA `(.L_x_14972) ;  /* 0xffffff2800a87947 */ /* 0x000fea000383ffff */
.L_x_14981:
[----:B-1----:R-:W-:-:S04]  /*127f0*/  IMAD.U32 R8, RZ, RZ, UR21 ;  /* 0x00000015ff087e24 */ /* 0x002fc8000f8e00ff */
[----:B------:R1:W2:Y:S03]  /*12800*/  SYNCS.PHASECHK.TRANS64.TRYWAIT P1, [R8+URZ+0x13230], R7 ;  /* 0x01323007080075a7 */ /* 0x0002a6000802017f */
[----:B--2---:R-:W-:Y:S05]  /*12810*/  @!P1 NANOSLEEP.SYNCS 0x989680 ;  /* 0x009896800000995d */ /* 0x004fea0003900000 */
[----:B------:R-:W2:Y:S02]  /*12820*/  @!P1 SYNCS.PHASECHK.TRANS64 P1, [R8+URZ+0x13230], R7 ;  /* 0x01323007080095a7 */ /* 0x000ea4000802007f */
[----:B--2---:R-:W-:Y:S05]  /*12830*/  @!P1 BRA `(.L_x_14981) ;  /* 0xfffffffc00ec9947 */ /* 0x004fea000383ffff */
[----:B------:R-:W-:Y:S05]  /*12840*/  BRA `(.L_x_14980) ;  /* 0xffffff5c007c7947 */ /* 0x000fea000383ffff */
.L_x_14985:
[----:B-1----:R-:W-:-:S04]  /*12850*/  IMAD.U32 R8, RZ, RZ, UR11 ;  /* 0x0000000bff087e24 */ /* 0x002fc8000f8e00ff */
[----:B------:R1:W2:Y:S03]  /*12860*/  SYNCS.PHASECHK.TRANS64.TRYWAIT P1, [R8+URZ+0x13250], R7 ;  /* 0x01325007080075a7 */ /* 0x0002a6000802017f */
[----:B--2---:R-:W-:Y:S05]  /*12870*/  @!P1 NANOSLEEP.SYNCS 0x989680 ;  /* 0x009896800000995d */ /* 0x004fea0003900000 */
[----:B------:R-:W2:Y:S02]  /*12880*/  @!P1 SYNCS.PHASECHK.TRANS64 P1, [R8+URZ+0x13250], R7 ;  /* 0x01325007080095a7 */ /* 0x000ea4000802007f */
[----:B--2---:R-:W-:Y:S05]  /*12890*/  @!P1 BRA `(.L_x_14985) ;  /* 0xfffffffc00ec9947 */ /* 0x004fea000383ffff */
[----:B------:R-:W-:Y:S05]  /*128a0*/  BRA `(.L_x_14984) ;  /* 0xffffff6000887947 */ /* 0x000fea000383ffff */
.L_x_14992:
[----:B-1----:R-:W-:-:S04]  /*128b0*/  IMAD.U32 R5, RZ, RZ, UR14 ;  /* 0x0000000eff057e24 */ /* 0x002fc8000f8e00ff */
[----:B------:R1:W2:Y:S03]  /*128c0*/  SYNCS.PHASECHK.TRANS64.TRYWAIT P1, [R5+URZ+0x13250], R0 ;  /* 0x01325000050075a7 */ /* 0x0002a6000802017f */
[----:B--2---:R-:W-:Y:S05]  /*128d0*/  @!P1 NANOSLEEP.SYNCS 0x989680 ;  /* 0x009896800000995d */ /* 0x004fea0003900000 */
[----:B------:R-:W2:Y:S02]  /*128e0*/  @!P1 SYNCS.PHASECHK.TRANS64 P1, [R5+URZ+0x13250], R0 ;  /* 0x01325000050095a7 */ /* 0x000ea4000802007f */
[----:B--2---:R-:W-:Y:S05]  /*128f0*/  @!P1 BRA `(.L_x_14992) ;  /* 0xfffffffc00ec9947 */ /* 0x004fea000383ffff */
[----:B------:R-:W-:Y:S05]  /*12900*/  BRA `(.L_x_14991) ;  /* 0xffffff8800487947 */ /* 0x000fea000383ffff */
.L_x_15014:
        /* <DEDUP_REMOVED lines=10> */
.L_x_15086:
[----:B------:R-:W-:Y:S05]  /*129b0*/  BRA `(.L_x_15087) ;  /* 0xffffffb800bc7947 */ /* 0x000fea000383ffff */
.L_x_15017:
[----:B0-----:R-:W2:Y:S02]  /*129c0*/  LDL R2, [R1+0x4] ;  /* 0x0000040001027983 */ /* 0x001ea40000100800 */
[----:B--2---:R0:W2:Y:S02]  /*129d0*/  SYNCS.PHASECHK.TRANS64.TRYWAIT P0, [R0+URZ+0x13280], R2 ;  /* 0x01328002000075a7 */ /* 0x0040a4000800017f */
[----:B--2---:R-:W-:Y:S05]  /*129e0*/  @!P0 NANOSLEEP.SYNCS 0x989680 ;  /* 0x009896800000895d */ /* 0x004fea0003900000 */
[----:B------:R-:W2:Y:S02]  /*129f0*/  @!P0 SYNCS.PHASECHK.TRANS64 P0, [R0+URZ+0x13280], R2 ;  /* 0x01328002000085a7 */ /* 0x000ea4000800007f */
[----:B--2---:R-:W-:Y:S05]  /*12a00*/  @!P0 BRA `(.L_x_15017) ;  /* 0xfffffffc00ec8947 */ /* 0x004fea000383ffff */
[----:B------:R-:W-:Y:S05]  /*12a10*/  BRA `(.L_x_15088) ;  /* 0xffffffbc00f47947 */ /* 0x000fea000383ffff */
.L_x_15018:
        /* <DEDUP_REMOVED lines=8> */
.L_x_15090:
[----:B------:R-:W-:Y:S05]  /*12aa0*/  BSYNC B0 ;  /* 0x0000000000007941 */ /* 0x000fea0003800000 */
.L_x_15089:
        /* <DEDUP_REMOVED lines=9> */
.L_x_15091:
[----:B------:R-:W-:Y:S01]  /*12b40*/  IMAD.SHL.U32 R18, R18, 0x10, RZ ;  /* 0x0000001012127824 */ /* 0x000fe200078e00ff */
[----:B------:R-:W-:-:S04]  /*12b50*/  MOV R10, R14 ;  /* 0x0000000e000a7202 */ /* 0x000fc80000000f00 */
[----:B------:R-:W-:-:S04]  /*12b60*/  LOP3.LUT R18, R18, 0x30, RZ, 0xc0, !PT ;  /* 0x0000003012127812 */ /* 0x000fc800078ec0ff */
[----:B------:R-:W-:-:S05]  /*12b70*/  IADD3 R18, P0, R18, R10, RZ ;  /* 0x0000000a12127210 */ /* 0x000fca0007f1e0ff */
[----:B------:R-:W-:Y:S02]  /*12b80*/  IMAD.X R19, RZ, RZ, R4, P0 ;  /* 0x000000ffff137224 */ /* 0x000fe400000e0604 */
[----:B------:R-:W-:Y:S02]  /*12b90*/  IMAD.IADD R4, R16, 0x1, R20 ;  /* 0x0000000110047824 */ /* 0x000fe400078e0214 */
        /* <DEDUP_REMOVED lines=9> */
.L_x_15092:
        /* <DEDUP_REMOVED lines=11> */
.L_x_15093:
        /* <DEDUP_REMOVED lines=11> */
.L_x_15094:
        /* <DEDUP_REMOVED lines=10> */
.L_x_15095:
[----:B------:R-:W-:Y:S02]  /*12e30*/  IMAD.MOV.U32 R13, RZ, RZ, R3 ;  /* 0x000000ffff0d7224 */ /* 0x000fe400078e0003 */
[----:B------:R-:W-:Y:S01]  /*12e40*/  IMAD.MOV.U32 R12, RZ, RZ, R14 ;  /* 0x000000ffff0c7224 */ /* 0x000fe200078e000e */
[----:B------:R-:W-:-:S04]  /*12e50*/  SHF.L.U32 R19, R19, 0x4, RZ ;  /* 0x0000000413137819 */ /* 0x000fc800000006ff */
[----:B------:R-:W-:-:S04]  /*12e60*/  LOP3.LUT R19, R19, 0x30, RZ, 0xc0, !PT ;  /* 0x0000003013137812 */ /* 0x000fc800078ec0ff */
[----:B------:R-:W-:Y:S01]  /*12e70*/  IADD3 R18, P0, R19, R12, RZ ;  /* 0x0000000c13127210 */ /* 0x000fe20007f1e0ff */
[----:B------:R-:W-:-:S04]  /*12e80*/  IMAD.MOV.U32 R12, RZ, RZ, 0x3 ;  /* 0x00000003ff0c7424 */ /* 0x000fc800078e00ff */
[----:B------:R-:W-:-:S08]  /*12e90*/  IMAD.X R19, RZ, RZ, R10, P0 ;  /* 0x000000ffff137224 */ /* 0x000fd000000e060a */
[----:B------:R-:W-:Y:S05]  /*12ea0*/  WARPSYNC.COLLECTIVE R15, `(.L_x_15096) ;  /* 0x000000000f087348 */ /* 0x000fea0003c00000 */
[----:B------:R0:W1:Y:S02]  /*12eb0*/  SHFL.IDX P6, R14, R13, R12, R11 ;  /* 0x0000000c0d0e7389 */ /* 0x00006400000c000b */
[----:B01----:R-:W-:Y:S01]  /*12ec0*/  ENDCOLLECTIVE ;  /* 0x000000000000791b */ /* 0x003fe20003800000 */
.L_x_15096:
        /* <DEDUP_REMOVED lines=11> */
.L_x_15097:
[----:B------:R-:W-:-:S04]  /*12f80*/  SHF.L.U32 R10, R10, 0x4, RZ ;  /* 0x000000040a0a7819 */ /* 0x000fc800000006ff */
[----:B------:R-:W-:Y:S01]  /*12f90*/  LOP3.LUT R10, R10, 0x30, RZ, 0xc0, !PT ;  /* 0x000000300a0a7812 */ /* 0x000fe200078ec0ff */
[----:B------:R-:W-:Y:S02]  /*12fa0*/  IMAD.MOV.U32 R13, RZ, RZ, R21 ;  /* 0x000000ffff0d7224 */ /* 0x000fe400078e0015 */
[----:B------:R-:W-:Y:S02]  /*12fb0*/  IMAD.MOV.U32 R12, RZ, RZ, RZ ;  /* 0x000000ffff0c7224 */ /* 0x000fe400078e00ff */
[----:B------:R-:W-:-:S07]  /*12fc0*/  IMAD.MOV.U32 R2, RZ, RZ, R14 ;  /* 0x000000ffff027224 */ /* 0x000fce00078e000e */
[----:B------:R-:W-:Y:S05]  /*12fd0*/  WARPSYNC.COLLECTIVE R15, `(.L_x_15098) ;  /* 0x000000000f087348 */ /* 0x000fea0003c00000 */
[----:B------:R0:W1:Y:S02]  /*12fe0*/  SHFL.IDX P6, R14, R13, R12, R11 ;  /* 0x0000000c0d0e7389 */ /* 0x00006400000c000b */
[----:B01----:R-:W-:Y:S01]  /*12ff0*/  ENDCOLLECTIVE ;  /* 0x000000000000791b */ /* 0x003fe20003800000 */
.L_x_15098:
        /* <DEDUP_REMOVED lines=13> */
.L_x_15099:
[----:B------:R-:W-:Y:S02]  /*130d0*/  MOV R2, R14 ;  /* 0x0000000e00027202 */ /* 0x000fe40000000f00 */
[----:B------:R-:W-:-:S04]  /*130e0*/  LOP3.LUT R20, R20, 0xffffffdf, RZ, 0xc0, !PT ;  /* 0xffffffdf14147812 */ /* 0x000fc800078ec0ff */
[----:B------:R-:W-:-:S05]  /*130f0*/  @P0 LOP3.LUT R20, R20, 0x20, RZ, 0xfc, !PT ;  /* 0x0000002014140812 */ /* 0x000fca00078efcff */
[----:B------:R1:W-:Y:S01]  /*13100*/  STL [R1+0x8], R20 ;  /* 0x0000081401007387 */ /* 0x0003e20000100800 */
[----:B------:R-:W-:Y:S05]  /*13110*/  BRA `(.L_x_15100) ;  /* 0xffffffbc00887947 */ /* 0x000fea000383ffff */
.L_x_15023:
[----:B---3--:R-:W3:Y:S02]  /*13120*/  LDL R2, [R1+0x4] ;  /* 0x0000040001027983 */ /* 0x008ee40000100800 */
[----:B---3--:R3:W4:Y:S02]  /*13130*/  SYNCS.PHASECHK.TRANS64.TRYWAIT P0, [R0+URZ+0x13240], R2 ;  /* 0x01324002000075a7 */ /* 0x008724000800017f */
[----:B----4-:R-:W-:Y:S05]  /*13140*/  @!P0 NANOSLEEP.SYNCS 0x989680 ;  /* 0x009896800000895d */ /* 0x010fea0003900000 */
[----:B------:R-:W4:Y:S02]  /*13150*/  @!P0 SYNCS.PHASECHK.TRANS64 P0, [R0+URZ+0x13240], R2 ;  /* 0x01324002000085a7 */ /* 0x000f24000800007f */
[----:B----4-:R-:W-:Y:S05]  /*13160*/  @!P0 BRA `(.L_x_15023) ;  /* 0xfffffffc00ec8947 */ /* 0x010fea000383ffff */
[----:B------:R-:W-:Y:S05]  /*13170*/  BRA `(.L_x_15101) ;  /* 0xffffffbc00e87947 */ /* 0x000fea000383ffff */
.L_x_15024:
[----:B------:R-:W-:Y:S01]  /*13180*/  BSSY B0, `(.L_x_15102) ;  /* 0x0000008000007945 */ /* 0x000fe20003800000 */
[----:B------:R-:W-:Y:S02]  /*13190*/  IMAD.MOV.U32 R13, RZ, RZ, R5 ;  /* 0x000000ffff0d7224 */ /* 0x000fe400078e0005 */
[----:B------:R-:W-:Y:S02]  /*131a0*/  IMAD.MOV.U32 R12, RZ, RZ, RZ ;  /* 0x000000ffff0c7224 */ /* 0x000fe400078e00ff */
[----:B------:R-:W-:Y:S02]  /*131b0*/  IMAD.MOV.U32 R11, RZ, RZ, 0x1c1f ;  /* 0x00001c1fff0b7424 */ /* 0x000fe400078e00ff */
[----:B------:R-:W-:-:S07]  /*131c0*/  IMAD.MOV.U32 R15, RZ, RZ, -0x1 ;  /* 0xffffffffff0f7424 */ /* 0x000fce00078e00ff */
[----:B-12--5:R-:W-:Y:S05]  /*131d0*/  WARPSYNC.COLLECTIVE R15, `(.L_x_15103) ;  /* 0x000000000f087348 */ /* 0x026fea0003c00000 */
[----:B------:R0:W3:Y:S02]  /*131e0*/  SHFL.IDX P6, R14, R13, R12, R11 ;  /* 0x0000000c0d0e7389 */ /* 0x0000e400000c000b */
[----:B0123-5:R-:W-:Y:S01]  /*131f0*/  ENDCOLLECTIVE ;  /* 0x000000000000791b */ /* 0x02ffe20003800000 */
.L_x_15103:
[----:B------:R-:W-:Y:S05]  /*13200*/  BSYNC B0 ;  /* 0x0000000000007941 */ /* 0x000fea0003800000 */
.L_x_15102:
[----:B------:R-:W0:Y:S01]  /*13210*/  S2R R19, SR_TID.X ;  /* 0x0000000000137919 */ /* 0x000e220000002100 */
[----:B------:R-:W-:Y:S01]  /*13220*/  IMAD.MOV.U32 R13, RZ, RZ, R6 ;  /* 0x000000ffff0d7224 */ /* 0x000fe200078e0006 */
[----:B------:R-:W-:Y:S01]  /*13230*/  MOV R12, RZ ;  /* 0x000000ff000c7202 */ /* 0x000fe20000000f00 */
[----:B------:R-:W-:Y:S01]  /*13240*/  IMAD.MOV.U32 R11, RZ, RZ, 0x1c1f ;  /* 0x00001c1fff0b7424 */ /* 0x000fe200078e00ff */
[----:B------:R-:W-:Y:S01]  /*13250*/  LOP3.LUT P2, RZ, R18, 0x1, RZ, 0xc0, !PT ;  /* 0x0000000112ff7812 */ /* 0x000fe2000784c0ff */
[----:B------:R-:W-:Y:S02]  /*13260*/  IMAD.MOV.U32 R15, RZ, RZ, -0x1 ;  /* 0xffffffffff0f7424 */ /* 0x000fe400078e00ff */
[----:B------:R-:W-:-:S10]  /*13270*/  IMAD.MOV.U32 R2, RZ, RZ, R14 ;  /* 0x000000ffff027224 */ /* 0x000fd400078e000e */
[----:B0-----:R-:W-:Y:S05]  /*13280*/  WARPSYNC.COLLECTIVE R15, `(.L_x_15104) ;  /* 0x000000000f087348 */ /* 0x001fea0003c00000 */
[----:B------:R1:W2:Y:S02]  /*13290*/  SHFL.IDX P6, R14, R13, R12, R11 ;  /* 0x0000000c0d0e7389 */ /* 0x0002a400000c000b */
[----:B012---:R-:W-:Y:S01]  /*132a0*/  ENDCOLLECTIVE ;  /* 0x000000000000791b */ /* 0x007fe20003800000 */
.L_x_15104:
[----:B------:R-:W-:Y:S01]  /*132b0*/  IMAD.MOV.U32 R13, RZ, RZ, R5 ;  /* 0x000000ffff0d7224 */ /* 0x000fe200078e0005 */
[----:B------:R-:W-:Y:S01]  /*132c0*/  MOV R12, 0x1 ;  /* 0x00000001000c7802 */ /* 0x000fe20000000f00 */
[----:B------:R-:W-:Y:S02]  /*132d0*/  IMAD.SHL.U32 R19, R19, 0x10, RZ ;  /* 0x0000001013137824 */ /* 0x000fe400078e00ff */
[----:B------:R-:W-:-:S07]  /*132e0*/  IMAD.MOV.U32 R3, RZ, RZ, R14 ;  /* 0x000000ffff037224 */ /* 0x000fce00078e000e */
[----:B------:R-:W-:Y:S05]  /*132f0*/  WARPSYNC.COLLECTIVE R15, `(.L_x_15105) ;  /* 0x000000000f087348 */ /* 0x000fea0003c00000 */
[----:B------:R0:W1:Y:S02]  /*13300*/  SHFL.IDX P6, R14, R13, R12, R11 ;  /* 0x0000000c0d0e7389 */ /* 0x00006400000c000b */
[----:B01----:R-:W-:Y:S01]  /*13310*/  ENDCOLLECTIVE ;  /* 0x000000000000791b */ /* 0x003fe20003800000 */
.L_x_15105:
[----:B------:R-:W-:-:S04]  /*13320*/  LOP3.LUT R19, R19, 0x30, RZ, 0xc0, !PT ;  /* 0x0000003013137812 */ /* 0x000fc800078ec0ff */
[----:B------:R-:W-:-:S05]  /*13330*/  @P5 IADD3 R3, P0, R19, R3, RZ ;  /* 0x0000000313035210 */ /* 0x000fca0007f1e0ff */
[----:B------:R-:W-:Y:S02]  /*13340*/  @P5 IMAD.X R2, RZ, RZ, R2, P0 ;  /* 0x000000ffff025224 */ /* 0x000fe400000e0602 */
[----:B------:R-:W-:-:S03]  /*13350*/  IMAD.MOV.U32 R13, RZ, RZ, R6 ;  /* 0x000000ffff0d7224 */ /* 0x000fc600078e0006 */
[----:B------:R-:W-:-:S04]  /*13360*/  @P5 LOP3.LUT R3, R3, R2, RZ, 0x3c, !PT ;  /* 0x0000000203035212 */ /* 0x000fc800078e3cff */
        /* <DEDUP_REMOVED lines=10> */
.L_x_15106:
[----:B------:R-:W-:Y:S02]  /*13410*/  IMAD.MOV.U32 R13, RZ, RZ, R5 ;  /* 0x000000ffff0d7224 */ /* 0x000fe400078e0005 */
[----:B------:R-:W-:Y:S02]  /*13420*/  IMAD.MOV.U32 R12, RZ, RZ, 0x2 ;  /* 0x00000002ff0c7424 */ /* 0x000fe400078e00ff */
[----:B------:R-:W-:-:S07]  /*13430*/  IMAD.MOV.U32 R3, RZ, RZ, R14 ;  /* 0x000000ffff037224 */ /* 0x000fce00078e000e */
[----:B------:R-:W-:Y:S05]  /*13440*/  WARPSYNC.COLLECTIVE R15, `(.L_x_15107) ;  /* 0x000000000f087348 */ /* 0x000fea0003c00000 */
[----:B------:R0:W1:Y:S02]  /*13450*/  SHFL.IDX P6, R14, R13, R12, R11 ;  /* 0x0000000c0d0e7389 */ /* 0x00006400000c000b */
[----:B01----:R-:W-:Y:S01]  /*13460*/  ENDCOLLECTIVE ;  /* 0x000000000000791b */ /* 0x003fe20003800000 */
.L_x_15107:
        /* <DEDUP_REMOVED lines=10> */
[----:B0-----:R-:W-:-:S07]  /*13510*/  MOV R2, R14 ;  /* 0x0000000e00027202 */ /* 0x001fce0000000f00 */
[----:B------:R-:W-:Y:S05]  /*13520*/  WARPSYNC.COLLECTIVE R15, `(.L_x_15108) ;  /* 0x000000000f087348 */ /* 0x000fea0003c00000 */
[----:B------:R0:W1:Y:S02]  /*13530*/  SHFL.IDX P6, R14, R13, R12, R11 ;  /* 0x0000000c0d0e7389 */ /* 0x00006400000c000b */
[----:B01----:R-:W-:Y:S01]  /*13540*/  ENDCOLLECTIVE ;  /* 0x000000000000791b */ /* 0x003fe20003800000 */
.L_x_15108:
[----:B------:R-:W-:Y:S02]  /*13550*/  IMAD.MOV.U32 R13, RZ, RZ, R5 ;  /* 0x000000ffff0d7224 */ /* 0x000fe400078e0005 */
[----:B------:R-:W-:Y:S02]  /*13560*/  IMAD.MOV.U32 R12, RZ, RZ, 0x3 ;  /* 0x00000003ff0c7424 */ /* 0x000fe400078e00ff */
[----:B------:R-:W-:-:S07]  /*13570*/  IMAD.MOV.U32 R3, RZ, RZ, R14 ;  /* 0x000000ffff037224 */ /* 0x000fce00078e000e */
[----:B------:R-:W-:Y:S05]  /*13580*/  WARPSYNC.COLLECTIVE R15, `(.L_x_15109) ;  /* 0x000000000f087348 */ /* 0x000fea0003c00000 */
[----:B------:R0:W1:Y:S02]  /*13590*/  SHFL.IDX P6, R14, R13, R12, R11 ;  /* 0x0000000c0d0e7389 */ /* 0x00006400000c000b */
[----:B01----:R-:W-:Y:S01]  /*135a0*/  ENDCOLLECTIVE ;  /* 0x000000000000791b */ /* 0x003fe20003800000 */
.L_x_15109:
        /* <DEDUP_REMOVED lines=10> */
.L_x_15110:
        /* <DEDUP_REMOVED lines=10> */
.L_x_15111:
        /* <DEDUP_REMOVED lines=11> */
.L_x_15112:
[----:B------:R-:W-:Y:S05]  /*137a0*/  BRA `(.L_x_15113) ;  /* 0xffffffbc00707947 */ /* 0x000fea000383ffff */
.L_x_15031:
[----:B------:R-:W-:Y:S01]  /*137b0*/  MOV R13, R4 ;  /* 0x00000004000d7202 */ /* 0x000fe20000000f00 */
[----:B------:R-:W-:Y:S01]  /*137c0*/  IMAD.MOV.U32 R12, RZ, RZ, RZ ;  /* 0x000000ffff0c7224 */ /* 0x000fe200078e00ff */
[----:B------:R-:W-:Y:S01]  /*137d0*/  MOV R6, UR43 ;  /* 0x0000002b00067c02 */ /* 0x000fe20008000f00 */
[----:B------:R-:W-:Y:S02]  /*137e0*/  IMAD.MOV.U32 R11, RZ, RZ, 0x1c1f ;  /* 0x00001c1fff0b7424 */ /* 0x000fe400078e00ff */
[----:B------:R-:W-:Y:S02]  /*137f0*/  IMAD.MOV.U32 R15, RZ, RZ, -0x1 ;  /* 0xffffffffff0f7424 */ /* 0x000fe400078e00ff */
[----:B------:R-:W-:-:S07]  /*13800*/  IMAD R6, R6, 0xc0, R10 ;  /* 0x000000c006067824 */ /* 0x000fce00078e020a */
[----:B-----5:R-:W-:Y:S05]  /*13810*/  WARPSYNC.COLLECTIVE R15, `(.L_x_15114) ;  /* 0x000000000f087348 */ /* 0x020fea0003c00000 */
[----:B------:R0:W1:Y:S02]  /*13820*/  SHFL.IDX P6, R14, R13, R12, R11 ;  /* 0x0000000c0d0e7389 */ /* 0x00006400000c000b */
[----:B01---5:R-:W-:Y:S01]  /*13830*/  ENDCOLLECTIVE ;  /* 0x000000000000791b */ /* 0x023fe20003800000 */
.L_x_15114:
[----:B------:R-:W-:Y:S01]  /*13840*/  ISETP.GE.AND P1, PT, R6, UR37, PT ;  /* 0x0000002506007c0c */ /* 0x000fe2000bf26270 */
[----:B------:R-:W-:Y:S02]  /*13850*/  IMAD.MOV.U32 R13, RZ, RZ, R0 ;  /* 0x000000ffff0d7224 */ /* 0x000fe400078e0000 */
[----:B------:R-:W-:-:S10]  /*13860*/  IMAD.MOV.U32 R2, RZ, RZ, R14 ;  /* 0x000000ffff027224 */ /* 0x000fd400078e000e */
[----:B------:R-:W-:Y:S05]  /*13870*/  WARPSYNC.COLLECTIVE R15, `(.L_x_15115) ;  /* 0x000000000f087348 */ /* 0x000fea0003c00000 */
[----:B------:R0:W1:Y:S02]  /*13880*/  SHFL.IDX P6, R14, R13, R12, R11 ;  /* 0x0000000c0d0e7389 */ /* 0x00006400000c000b */
[----:B01----:R-:W-:Y:S01]  /*13890*/  ENDCOLLECTIVE ;  /* 0x000000000000791b */ /* 0x003fe20003800000 */
.L_x_15115:
[----:B------:R-:W-:Y:S02]  /*138a0*/  IMAD.MOV.U32 R13, RZ, RZ, R4 ;  /* 0x000000ffff0d7224 */ /* 0x000fe400078e0004 */
[----:B------:R-:W-:Y:S02]  /*138b0*/  IMAD.MOV.U32 R12, RZ, RZ, 0x1 ;  /* 0x00000001ff0c7424 */ /* 0x000fe400078e00ff */
[----:B------:R-:W-:-:S07]  /*138c0*/  IMAD.MOV.U32 R3, RZ, RZ, R14 ;  /* 0x000000ffff037224 */ /* 0x000fce00078e000e */
[----:B------:R-:W-:Y:S05]  /*138d0*/  WARPSYNC.COLLECTIVE R15, `(.L_x_15116) ;  /* 0x000000000f087348 */ /* 0x000fea0003c00000 */
[----:B------:R0:W1:Y:S02]  /*138e0*/  SHFL.IDX P6, R14, R13, R12, R11 ;  /* 0x0000000c0d0e7389 */ /* 0x00006400000c000b */
[----:B01----:R-:W-:Y:S01]  /*138f0*/  ENDCOLLECTIVE ;  /* 0x000000000000791b */ /* 0x003fe20003800000 */
.L_x_15116:
        /* <DEDUP_REMOVED lines=16> */
.L_x_15117:
[----:B------:R-:W-:Y:S02]  /*13a00*/  IMAD.MOV.U32 R13, RZ, RZ, R4 ;  /* 0x000000ffff0d7224 */ /* 0x000fe400078e0004 */
[----:B------:R-:W-:Y:S01]  /*13a10*/  IMAD.MOV.U32 R12, RZ, RZ, 0x2 ;  /* 0x00000002ff0c7424 */ /* 0x000fe200078e00ff */
[----:B------:R-:W-:-:S07]  /*13a20*/  MOV R3, R14 ;  /* 0x0000000e00037202 */ /* 0x000fce0000000f00 */
[----:B------:R-:W-:Y:S05]  /*13a30*/  WARPSYNC.COLLECTIVE R15, `(.L_x_15118) ;  /* 0x000000000f087348 */ /* 0x000fea0003c00000 */
[----:B------:R0:W1:Y:S02]  /*13a40*/  SHFL.IDX P6, R14, R13, R12, R11 ;  /* 0x0000000c0d0e7389 */ /* 0x00006400000c000b */
[----:B01----:R-:W-:Y:S01]  /*13a50*/  ENDCOLLECTIVE ;  /* 0x000000000000791b */ /* 0x003fe20003800000 */
.L_x_15118:
        /* <DEDUP_REMOVED lines=16> */
.L_x_15119:
[----:B------:R-:W-:Y:S02]  /*13b60*/  IMAD.MOV.U32 R13, RZ, RZ, R4 ;  /* 0x000000ffff0d7224 */ /* 0x000fe400078e0004 */
[----:B------:R-:W-:Y:S01]  /*13b70*/  IMAD.MOV.U32 R12, RZ, RZ, 0x3 ;  /* 0x00000003ff0c7424 */ /* 0x000fe200078e00ff */
[----:B------:R-:W-:-:S07]  /*13b80*/  MOV R3, R14 ;  /* 0x0000000e00037202 */ /* 0x000fce0000000f00 */
[----:B------:R-:W-:Y:S05]  /*13b90*/  WARPSYNC.COLLECTIVE R15, `(.L_x_15120) ;  /* 0x000000000f087348 */ /* 0x000fea0003c00000 */
[----:B------:R0:W1:Y:S02]  /*13ba0*/  SHFL.IDX P6, R14, R13, R12, R11 ;  /* 0x0000000c0d0e7389 */ /* 0x00006400000c000b */
[----:B01----:R-:W-:Y:S01]  /*13bb0*/  ENDCOLLECTIVE ;  /* 0x000000000000791b */ /* 0x003fe20003800000 */
.L_x_15120:
        /* <DEDUP_REMOVED lines=14> */
.L_x_15121:
[----:B------:R-:W-:-:S04]  /*13ca0*/  IADD3 R2, R6, 0x60, RZ ;  /* 0x0000006006027810 */ /* 0x000fc80007ffe0ff */
[----:B------:R-:W-:Y:S01]  /*13cb0*/  ISETP.GE.AND P1, PT, R2, UR37, PT ;  /* 0x0000002502007c0c */ /* 0x000fe2000bf26270 */
[----:B------:R-:W-:Y:S02]  /*13cc0*/  IMAD.MOV.U32 R13, RZ, RZ, R7 ;  /* 0x000000ffff0d7224 */ /* 0x000fe400078e0007 */
[----:B------:R-:W-:Y:S02]  /*13cd0*/  IMAD.MOV.U32 R12, RZ, RZ, RZ ;  /* 0x000000ffff0c7224 */ /* 0x000fe400078e00ff */
[----:B------:R-:W-:-:S08]  /*13ce0*/  IMAD.MOV.U32 R0, RZ, RZ, R14 ;  /* 0x000000ffff007224 */ /* 0x000fd000078e000e */
[----:B------:R-:W-:Y:S05]  /*13cf0*/  WARPSYNC.COLLECTIVE R15, `(.L_x_15122) ;  /* 0x000000000f087348 */ /* 0x000fea0003c00000 */
[----:B------:R0:W1:Y:S02]  /*13d00*/  SHFL.IDX P6, R14, R13, R12, R11 ;  /* 0x0000000c0d0e7389 */ /* 0x00006400000c000b */
[----:B01----:R-:W-:Y:S01]  /*13d10*/  ENDCOLLECTIVE ;  /* 0x000000000000791b */ /* 0x003fe20003800000 */
.L_x_15122:
[----:B------:R-:W-:-:S05]  /*13d20*/  @!P1 IADD3 R0, P0, R9, R0, RZ ;  /* 0x0000000009009210 */ /* 0x000fca0007f1e0ff */
[----:B------:R-:W-:-:S04]  /*13d30*/  @!P1 IMAD.X R2, RZ, RZ, R4, P0 ;  /* 0x000000ffff029224 */ /* 0x000fc800000e0604 */
        /* <DEDUP_REMOVED lines=8> */
[----:B------:R-:W-:Y:S02]  /*13dc0*/  ISETP.GE.AND P1, PT, R0, UR37, PT ;  /* 0x0000002500007c0c */ /* 0x000fe4000bf26270 */
[----:B------:R-:W-:-:S11]  /*13dd0*/  MOV R0, R14 ;  /* 0x0000000e00007202 */ /* 0x000fd60000000f00 */
[----:B0-----:R-:W-:Y:S05]  /*13de0*/  WARPSYNC.COLLECTIVE R15, `(.L_x_15123) ;  /* 0x000000000f087348 */ /* 0x001fea0003c00000 */
[----:B------:R1:W2:Y:S02]  /*13df0*/  SHFL.IDX P6, R14, R13, R12, R11 ;  /* 0x0000000c0d0e7389 */ /* 0x0002a400000c000b */
[----:B012---:R-:W-:Y:S01]  /*13e00*/  ENDCOLLECTIVE ;  /* 0x000000000000791b */ /* 0x007fe20003800000 */
.L_x_15123:
[----:B------:R-:W-:Y:S02]  /*13e10*/  IMAD.MOV.U32 R13, RZ, RZ, R7 ;  /* 0x000000ffff0d7224 */ /* 0x000fe400078e0007 */
[----:B------:R-:W-:Y:S02]  /*13e20*/  IMAD.MOV.U32 R12, RZ, RZ, 0x1 ;  /* 0x00000001ff0c7424 */ /* 0x000fe400078e00ff */
[----:B------:R-:W-:-:S07]  /*13e30*/  IMAD.MOV.U32 R2, RZ, RZ, R14 ;  /* 0x000000ffff027224 */ /* 0x000fce00078e000e */
[----:B------:R-:W-:Y:S05]  /*13e40*/  WARPSYNC.COLLECTIVE R15, `(.L_x_15124) ;  /* 0x000000000f087348 */ /* 0x000fea0003c00000 */
[----:B------:R0:W1:Y:S02]  /*13e50*/  SHFL.IDX P6, R14, R13, R12, R11 ;  /* 0x0000000c0d0e7389 */ /* 0x00006400000c000b */
[----:B01----:R-:W-:Y:S01]  /*13e60*/  ENDCOLLECTIVE ;  /* 0x000000000000791b */ /* 0x003fe20003800000 */
.L_x_15124:
        /* <DEDUP_REMOVED lines=12> */
.L_x_15125:
[----:B------:R-:W-:Y:S05]  /*13f30*/  BRA `(.L_x_15126) ;  /* 0xffffffc0005c7947 */ /* 0x000fea000383ffff */
.L_x_15034:
[----:B0-----:R0:W1:Y:S02]  /*13f40*/  SYNCS.PHASECHK.TRANS64.TRYWAIT P0, [R16+URZ+0x13220], R3 ;  /* 0x01322003100075a7 */ /* 0x001064000800017f */
[----:B-1----:R-:W-:Y:S05]  /*13f50*/  @!P0 NANOSLEEP.SYNCS 0x989680 ;  /* 0x009896800000895d */ /* 0x002fea0003900000 */
[----:B------:R-:W1:Y:S02]  /*13f60*/  @!P0 SYNCS.PHASECHK.TRANS64 P0, [R16+URZ+0x13220], R3 ;  /* 0x01322003100085a7 */ /* 0x000e64000800007f */
[----:B-1----:R-:W-:Y:S05]  /*13f70*/  @!P0 BRA `(.L_x_15034) ;  /* 0xfffffffc00f08947 */ /* 0x002fea000383ffff */
[----:B------:R-:W-:Y:S05]  /*13f80*/  BRA `(.L_x_15127) ;  /* 0xffffffc000b87947 */ /* 0x000fea000383ffff */
.L_x_15038:
[----:B0-----:R0:W1:Y:S02]  /*13f90*/  SYNCS.PHASECHK.TRANS64.TRYWAIT P0, [R0+URZ+0x13280], R29 ;  /* 0x0132801d000075a7 */ /* 0x001064000800017f */
[----:B-1----:R-:W-:Y:S05]  /*13fa0*/  @!P0 NANOSLEEP.SYNCS 0x989680 ;  /* 0x009896800000895d */ /* 0x002fea0003900000 */
[----:B------:R-:W1:Y:S02]  /*13fb0*/  @!P0 SYNCS.PHASECHK.TRANS64 P0, [R0+URZ+0x13280], R29 ;  /* 0x0132801d000085a7 */ /* 0x000e64000800007f */
[----:B-1----:R-:W-:Y:S05]  /*13fc0*/  @!P0 BRA `(.L_x_15038) ;  /* 0xfffffffc00f08947 */ /* 0x002fea000383ffff */
[----:B------:R-:W-:Y:S05]  /*13fd0*/  BRA `(.L_x_15128) ;  /* 0xffffffc800007947 */ /* 0x000fea000383ffff */
.L_x_15039:
        /* <DEDUP_REMOVED lines=8> */
.L_x_15130:
[----:B------:R-:W-:Y:S05]  /*14060*/  BSYNC B0 ;  /* 0x0000000000007941 */ /* 0x000fea0003800000 */
.L_x_15129:
[----:B------:R-:W0:Y:S01]  /*14070*/  S2R R2, SR_TID.X ;  /* 0x0000000000027919 */ /* 0x000e220000002100 */
[----:B------:R-:W-:Y:S01]  /*14080*/  MOV R13, R5 ;  /* 0x00000005000d7202 */ /* 0x000fe20000000f00 */
[----:B------:R-:W-:Y:S01]  /*14090*/  IMAD.MOV.U32 R12, RZ, RZ, RZ ;  /* 0x000000ffff0c7224 */ /* 0x000fe200078e00ff */
[----:B------:R-:W-:Y:S01]  /*140a0*/  IADD3 R6, R16, R6, RZ ;  /* 0x0000000610067210 */ /* 0x000fe20007ffe0ff */
[----:B------:R-:W-:Y:S02]  /*140b0*/  IMAD.MOV.U32 R11, RZ, RZ, 0x1c1f ;  /* 0x00001c1fff0b7424 */ /* 0x000fe400078e00ff */
[----:B------:R-:W-:Y:S02]  /*140c0*/  IMAD.MOV.U32 R15, RZ, RZ, -0x1 ;  /* 0xffffffffff0f7424 */ /* 0x000fe400078e00ff */
[----:B------:R-:W-:-:S07]  /*140d0*/  IMAD.MOV.U32 R3, RZ, RZ, R14 ;  /* 0x000000ffff037224 */ /* 0x000fce00078e000e */
[----:B0-----:R-:W-:Y:S05]  /*140e0*/  WARPSYNC.COLLECTIVE R15, `(.L_x_15131) ;  /* 0x000000000f087348 */ /* 0x001fea0003c00000 */
[----:B------:R1:W2:Y:S02]  /*140f0*/  SHFL.IDX P6, R14, R13, R12, R11 ;  /* 0x0000000c0d0e7389 */ /* 0x0002a400000c000b */
[----:B012---:R-:W-:Y:S01]  /*14100*/  ENDCOLLECTIVE ;  /* 0x000000000000791b */ /* 0x007fe20003800000 */
.L_x_15131:
        /* <DEDUP_REMOVED lines=11> */
.L_x_15132:
        /* <DEDUP_REMOVED lines=10> */
.L_x_15133:
        /* <DEDUP_REMOVED lines=11> */
.L_x_15134:
        /* <DEDUP_REMOVED lines=10> */
.L_x_15135:
[----:B------:R-:W-:Y:S02]  /*143b0*/  IMAD.MOV.U32 R13, RZ, RZ, R10 ;  /* 0x000000ffff0d7224 */ /* 0x000fe400078e000a */
[----:B------:R-:W-:Y:S01]  /*143c0*/  IMAD.MOV.U32 R12, RZ, RZ, 0x3 ;  /* 0x00000003ff0c7424 */ /* 0x000fe200078e00ff */
[----:B------:R-:W-:Y:S01]  /*143d0*/  SHF.L.U32 R15, R2, 0x4, RZ ;  /* 0x00000004020f7819 */ /* 0x000fe200000006ff */
        /* <DEDUP_REMOVED lines=8> */
.L_x_15136:
        /* <DEDUP_REMOVED lines=10> */
.L_x_15137:
[----:B------:R-:W-:Y:S02]  /*14500*/  IMAD.MOV.U32 R13, RZ, RZ, R18 ;  /* 0x000000ffff0d7224 */ /* 0x000fe400078e0012 */
[----:B------:R-:W-:Y:S02]  /*14510*/  IMAD.MOV.U32 R12, RZ, RZ, RZ ;  /* 0x000000ffff0c7224 */ /* 0x000fe400078e00ff */
[----:B------:R-:W-:Y:S02]  /*14520*/  IMAD.SHL.U32 R3, R3, 0x10, RZ ;  /* 0x0000001003037824 */ /* 0x000fe400078e00ff */
[----:B------:R-:W-:-:S07]  /*14530*/  IMAD.MOV.U32 R2, RZ, RZ, R14 ;  /* 0x000000ffff027224 */ /* 0x000fce00078e000e */
[----:B------:R-:W-:Y:S05]  /*14540*/  WARPSYNC.COLLECTIVE R15, `(.L_x_15138) ;  /* 0x000000000f087348 */ /* 0x000fea0003c00000 */
[----:B------:R0:W1:Y:S02]  /*14550*/  SHFL.IDX P6, R14, R13, R12, R11 ;  /* 0x0000000c0d0e7389 */ /* 0x00006400000c000b */
[----:B01----:R-:W-:Y:S01]  /*14560*/  ENDCOLLECTIVE ;  /* 0x000000000000791b */ /* 0x003fe20003800000 */
.L_x_15138:
[----:B------:R-:W-:-:S04]  /*14570*/  LOP3.LUT R3, R3, 0x30, RZ, 0xc0, !PT ;  /* 0x0000003003037812 */ /* 0x000fc800078ec0ff */
[----:B------:R-:W-:-:S05]  /*14580*/  IADD3 R2, P0, R3, R2, RZ ;  /* 0x0000000203027210 */ /* 0x000fca0007f1e0ff */
[----:B------:R-:W-:Y:S01]  /*14590*/  IMAD.X R3, RZ, RZ, R10, P0 ;  /* 0x000000ffff037224 */ /* 0x000fe200000e060a */
[----:B------:R-:W-:-:S04]  /*145a0*/  MOV R13, R19 ;  /* 0x00000013000d7202 */ /* 0x000fc80000000f00 */
        /* <DEDUP_REMOVED lines=8> */
.L_x_15139:
[----:B------:R-:W-:Y:S01]  /*14630*/  IMAD.MOV.U32 R2, RZ, RZ, R14 ;  /* 0x000000ffff027224 */ /* 0x000fe200078e000e */
[----:B------:R-:W-:Y:S06]  /*14640*/  BRA `(.L_x_15140) ;  /* 0xffffffc400687947 */ /* 0x000fec000383ffff */
.L_x_15044:
[----:B---3--:R3:W4:Y:S02]  /*14650*/  SYNCS.PHASECHK.TRANS64.TRYWAIT P0, [R0+URZ+0x13240], R29 ;  /* 0x0132401d000075a7 */ /* 0x008724000800017f */
[----:B----4-:R-:W-:Y:S05]  /*14660*/  @!P0 NANOSLEEP.SYNCS 0x989680 ;  /* 0x009896800000895d */ /* 0x010fea0003900000 */
[----:B------:R-:W4:Y:S02]  /*14670*/  @!P0 SYNCS.PHASECHK.TRANS64 P0, [R0+URZ+0x13240], R29 ;  /* 0x0132401d000085a7 */ /* 0x000f24000800007f */
[----:B----4-:R-:W-:Y:S05]  /*14680*/  @!P0 BRA `(.L_x_15044) ;  /* 0xfffffffc00f08947 */ /* 0x010fea000383ffff */
[----:B------:R-:W-:Y:S05]  /*14690*/  BRA `(.L_x_15141) ;  /* 0xffffffc400c47947 */ /* 0x000fea000383ffff */
.L_x_15045:
        /* <DEDUP_REMOVED lines=8> */
.L_x_15143:
[----:B------:R-:W-:Y:S05]  /*14720*/  BSYNC B0 ;  /* 0x0000000000007941 */ /* 0x000fea0003800000 */
.L_x_15142:
        /* <DEDUP_REMOVED lines=8> */
.L_x_15144:
[----:B------:R-:W-:Y:S01]  /*147b0*/  IMAD.MOV.U32 R13, RZ, RZ, R5 ;  /* 0x000000ffff0d7224 */ /* 0x000fe200078e0005 */
[----:B------:R-:W-:Y:S01]  /*147c0*/  MOV R12, 0x1 ;  /* 0x00000001000c7802 */ /* 0x000fe20000000f00 */
[----:B------:R-:W-:-:S07]  /*147d0*/  IMAD.MOV.U32 R2, RZ, RZ, R14 ;  /* 0x000000ffff027224 */ /* 0x000fce00078e000e */
[----:B------:R-:W-:Y:S05]  /*147e0*/  WARPSYNC.COLLECTIVE R15, `(.L_x_15145) ;  /* 0x000000000f087348 */ /* 0x000fea0003c00000 */
[----:B------:R0:W1:Y:S02]  /*147f0*/  SHFL.IDX P6, R14, R13, R12, R11 ;  /* 0x0000000c0d0e7389 */ /* 0x00006400000c000b */
[----:B01----:R-:W-:Y:S01]  /*14800*/  ENDCOLLECTIVE ;  /* 0x000000000000791b */ /* 0x003fe20003800000 */
.L_x_15145:
        /* <DEDUP_REMOVED lines=11> */
.L_x_15146:
[----:B------:R-:W-:Y:S02]  /*148c0*/  IMAD.MOV.U32 R13, RZ, RZ, R5 ;  /* 0x000000ffff0d7224 */ /* 0x000fe400078e0005 */
[----:B------:R-:W-:Y:S02]  /*148d0*/  IMAD.MOV.U32 R12, RZ, RZ, 0x2 ;  /* 0x00000002ff0c7424 */ /* 0x000fe400078e00ff */
[----:B------:R-:W-:-:S07]  /*148e0*/  IMAD.MOV.U32 R2, RZ, RZ, R14 ;  /* 0x000000ffff027224 */ /* 0x000fce00078e000e */
[----:B------:R-:W-:Y:S05]  /*148f0*/  WARPSYNC.COLLECTIVE R15, `(.L_x_15147) ;  /* 0x000000000f087348 */ /* 0x000fea0003c00000 */
[----:B------:R0:W1:Y:S02]  /*14900*/  SHFL.IDX P6, R14, R13, R12, R11 ;  /* 0x0000000c0d0e7389 */ /* 0x00006400000c000b */
[----:B01----:R-:W-:Y:S01]  /*14910*/  ENDCOLLECTIVE ;  /* 0x000000000000791b */ /* 0x003fe20003800000 */
.L_x_15147:
        /* <DEDUP_REMOVED lines=11> */
.L_x_15148:
[----:B------:R-:W-:Y:S02]  /*149d0*/  IMAD.MOV.U32 R13, RZ, RZ, R5 ;  /* 0x000000ffff0d7224 */ /* 0x000fe400078e0005 */
[----:B------:R-:W-:Y:S02]  /*149e0*/  IMAD.MOV.U32 R12, RZ, RZ, 0x3 ;  /* 0x00000003ff0c7424 */ /* 0x000fe400078e00ff */
[----:B------:R-:W-:-:S07]  /*149f0*/  IMAD.MOV.U32 R2, RZ, RZ, R14 ;  /* 0x000000ffff027224 */ /* 0x000fce00078e000e */
[----:B------:R-:W-:Y:S05]  /*14a00*/  WARPSYNC.COLLECTIVE R15, `(.L_x_15149) ;  /* 0x000000000f087348 */ /* 0x000fea0003c00000 */
[----:B------:R0:W1:Y:S02]  /*14a10*/  SHFL.IDX P6, R14, R13, R12, R11 ;  /* 0x0000000c0d0e7389 */ /* 0x00006400000c000b */
[----:B01----:R-:W-:Y:S01]  /*14a20*/  ENDCOLLECTIVE ;  /* 0x000000000000791b */ /* 0x003fe20003800000 */
.L_x_15149:
        /* <DEDUP_REMOVED lines=11> */
.L_x_15150:
[----:B------:R-:W-:Y:S02]  /*14ae0*/  IMAD.MOV.U32 R13, RZ, RZ, R8 ;  /* 0x000000ffff0d7224 */ /* 0x000fe400078e0008 */
[----:B------:R-:W-:Y:S02]  /*14af0*/  IMAD.MOV.U32 R12, RZ, RZ, RZ ;  /* 0x000000ffff0c7224 */ /* 0x000fe400078e00ff */
[----:B------:R-:W-:-:S07]  /*14b00*/  IMAD.MOV.U32 R2, RZ, RZ, R14 ;  /* 0x000000ffff027224 */ /* 0x000fce00078e000e */
[----:B------:R-:W-:Y:S05]  /*14b10*/  WARPSYNC.COLLECTIVE R15, `(.L_x_15151) ;  /* 0x000000000f087348 */ /* 0x000fea0003c00000 */
[----:B------:R0:W1:Y:S02]  /*14b20*/  SHFL.IDX P6, R14, R13, R12, R11 ;  /* 0x0000000c0d0e7389 */ /* 0x00006400000c000b */
[----:B01----:R-:W-:Y:S01]  /*14b30*/  ENDCOLLECTIVE ;  /* 0x000000000000791b */ /* 0x003fe20003800000 */
.L_x_15151:
        /* <DEDUP_REMOVED lines=11> */
.L_x_15152:
[----:B------:R-:W-:Y:S01]  /*14bf0*/  MOV R2, R14 ;  /* 0x0000000e00027202 */ /* 0x000fe20000000f00 */
[----:B------:R-:W-:Y:S06]  /*14c00*/  BRA `(.L_x_15153) ;  /* 0xffffffc400587947 */ /* 0x000fec000383ffff */
.L_x_15050:
[----:B0-----:R0:W2:Y:S02]  /*14c10*/  SYNCS.PHASECHK.TRANS64.TRYWAIT P2, [R2+URZ+0x13270], R0 ;  /* 0x01327000020075a7 */ /* 0x0010a4000804017f */
[----:B--2---:R-:W-:Y:S05]  /*14c20*/  @!P2 NANOSLEEP.SYNCS 0x989680 ;  /* 0x009896800000a95d */ /* 0x004fea0003900000 */
[----:B------:R-:W2:Y:S02]  /*14c30*/  @!P2 SYNCS.PHASECHK.TRANS64 P2, [R2+URZ+0x13270], R0 ;  /* 0x013270000200a5a7 */ /* 0x000ea4000804007f */
[----:B--2---:R-:W-:Y:S05]  /*14c40*/  @!P2 BRA `(.L_x_15050) ;  /* 0xfffffffc00f0a947 */ /* 0x004fea000383ffff */
[----:B------:R-:W-:Y:S05]  /*14c50*/  BRA `(.L_x_15154) ;  /* 0xffffffc400bc7947 */ /* 0x000fea000383ffff */
.L_x_15052:
[----:B0-----:R0:W2:Y:S02]  /*14c60*/  SYNCS.PHASECHK.TRANS64.TRYWAIT P2, [R2+URZ+0x13260], R3 ;  /* 0x01326003020075a7 */ /* 0x0010a4000804017f */
[----:B--2---:R-:W-:Y:S05]  /*14c70*/  @!P2 NANOSLEEP.SYNCS 0x989680 ;  /* 0x009896800000a95d */ /* 0x004fea0003900000 */
[----:B------:R-:W2:Y:S02]  /*14c80*/  @!P2 SYNCS.PHASECHK.TRANS64 P2, [R2+URZ+0x13260], R3 ;  /* 0x013260030200a5a7 */ /* 0x000ea4000804007f */
[----:B--2---:R-:W-:Y:S05]  /*14c90*/  @!P2 BRA `(.L_x_15052) ;  /* 0xfffffffc00f0a947 */ /* 0x004fea000383ffff */
[----:B------:R-:W-:Y:S05]  /*14ca0*/  BRA `(.L_x_15155) ;  /* 0xffffffc400cc7947 */ /* 0x000fea000383ffff */
.L_x_15060:
[----:B0-----:R0:W2:Y:S02]  /*14cb0*/  SYNCS.PHASECHK.TRANS64.TRYWAIT P2, [R0+URZ+0x13270], R3 ;  /* 0x01327003000075a7 */ /* 0x0010a4000804017f */
[----:B--2---:R-:W-:Y:S05]  /*14cc0*/  @!P2 NANOSLEEP.SYNCS 0x989680 ;  /* 0x009896800000a95d */ /* 0x004fea0003900000 */
[----:B------:R-:W2:Y:S02]  /*14cd0*/  @!P2 SYNCS.PHASECHK.TRANS64 P2, [R0+URZ+0x13270], R3 ;  /* 0x013270030000a5a7 */ /* 0x000ea4000804007f */
[----:B--2---:R-:W-:Y:S05]  /*14ce0*/  @!P2 BRA `(.L_x_15060) ;  /* 0xfffffffc00f0a947 */ /* 0x004fea000383ffff */
[----:B------:R-:W-:Y:S05]  /*14cf0*/  BRA `(.L_x_15156) ;  /* 0xffffffcc00647947 */ /* 0x000fea000383ffff */
.L_x_15062:
[----:B0-----:R0:W2:Y:S02]  /*14d00*/  SYNCS.PHASECHK.TRANS64.TRYWAIT P2, [R0+URZ+0x13260], R3 ;  /* 0x01326003000075a7 */ /* 0x0010a4000804017f */
[----:B--2---:R-:W-:Y:S05]  /*14d10*/  @!P2 NANOSLEEP.SYNCS 0x989680 ;  /* 0x009896800000a95d */ /* 0x004fea0003900000 */
[----:B------:R-:W2:Y:S02]  /*14d20*/  @!P2 SYNCS.PHASECHK.TRANS64 P2, [R0+URZ+0x13260], R3 ;  /* 0x013260030000a5a7 */ /* 0x000ea4000804007f */
[----:B--2---:R-:W-:Y:S05]  /*14d30*/  @!P2 BRA `(.L_x_15062) ;  /* 0xfffffffc00f0a947 */ /* 0x004fea000383ffff */
[----:B------:R-:W-:Y:S05]  /*14d40*/  BRA `(.L_x_15157) ;  /* 0xffffffcc00747947 */ /* 0x000fea000383ffff */
.L_x_15069:
[----:B0-----:R0:W2:Y:S02]  /*14d50*/  SYNCS.PHASECHK.TRANS64.TRYWAIT P0, [R5+URZ+0x13220], R0 ;  /* 0x01322000050075a7 */ /* 0x0010a4000800017f */
[----:B--2---:R-:W-:Y:S05]  /*14d60*/  @!P0 NANOSLEEP.SYNCS 0x989680 ;  /* 0x009896800000895d */ /* 0x004fea0003900000 */
[----:B------:R-:W2:Y:S02]  /*14d70*/  @!P0 SYNCS.PHASECHK.TRANS64 P0, [R5+URZ+0x13220], R0 ;  /* 0x01322000050085a7 */ /* 0x000ea4000800007f */
[----:B--2---:R-:W-:Y:S05]  /*14d80*/  @!P0 BRA `(.L_x_15069) ;  /* 0xfffffffc00f08947 */ /* 0x004fea000383ffff */
[----:B------:R-:W-:Y:S05]  /*14d90*/  BRA `(.L_x_15158) ;  /* 0xffffffd400547947 */ /* 0x000fea000383ffff */
.L_x_15070:
        /* <DEDUP_REMOVED lines=11> */
.L_x_15160:
[----:B------:R-:W-:Y:S05]  /*14e50*/  BSYNC B0 ;  /* 0x0000000000007941 */ /* 0x000fea0003800000 */
.L_x_15159:
[----:B------:R-:W-:Y:S05]  /*14e60*/  BRA `(.L_x_15161) ;  /* 0xffffffd4003c7947 */ /* 0x000fea000383ffff */
.L_x_15073:
[----:B------:R-:W-:Y:S01]  /*14e70*/  BSSY B1, `(.L_x_15162) ;  /* 0x0000006000017945 */ /* 0x000fe20003800000 */
[----:B------:R-:W-:-:S07]  /*14e80*/  IMAD.MOV.U32 R15, RZ, RZ, -0x1 ;  /* 0xffffffffff0f7424 */ /* 0x000fce00078e00ff */
[----:B01----:R-:W-:Y:S05]  /*14e90*/  WARPSYNC.COLLECTIVE R15, `(.L_x_15163) ;  /* 0x000000000f0c7348 */ /* 0x003fea0003c00000 */
[----:B------:R-:W-:Y:S02]  /*14ea0*/  ELECT P6, UR62, PT ;  /* 0x00000000003e782f */ /* 0x000fe400038c0000 */
[----:B------:R-:W-:Y:S01]  /*14eb0*/  MOV R14, UR62 ;  /* 0x0000003e000e7c02 */ /* 0x000fe20008000f00 */
[----:B01----:R-:W-:Y:S10]  /*14ec0*/  ENDCOLLECTIVE ;  /* 0x000000000000791b */ /* 0x003ff40003800000 */
.L_x_15163:
[----:B------:R-:W-:Y:S05]  /*14ed0*/  BSYNC B1 ;  /* 0x0000000000017941 */ /* 0x000fea0003800000 */
.L_x_15162:
[----:B------:R-:W-:Y:S05]  /*14ee0*/  BRA `(.L_x_15164) ;  /* 0xffffffd400347947 */ /* 0x000fea000383ffff */
.L_x_15075:
[----:B0-----:R0:W2:Y:S02]  /*14ef0*/  SYNCS.PHASECHK.TRANS64.TRYWAIT P1, [R4+URZ+0x13240], R3 ;  /* 0x01324003040075a7 */ /* 0x0010a4000802017f */
[----:B--2---:R-:W-:Y:S05]  /*14f00*/  @!P1 NANOSLEEP.SYNCS 0x989680 ;  /* 0x009896800000995d */ /* 0x004fea0003900000 */
[----:B------:R-:W2:Y:S02]  /*14f10*/  @!P1 SYNCS.PHASECHK.TRANS64 P1, [R4+URZ+0x13240], R3 ;  /* 0x01324003040095a7 */ /* 0x000ea4000802007f */
[----:B--2---:R-:W-:Y:S05]  /*14f20*/  @!P1 BRA `(.L_x_15075) ;  /* 0xfffffffc00f09947 */ /* 0x004fea000383ffff */
[----:B------:R-:W-:Y:S05]  /*14f30*/  BRA `(.L_x_15165) ;  /* 0xffffffd4005c7947 */ /* 0x000fea000383ffff */
.L_x_15077:
[----:B--2---:R2:W3:Y:S02]  /*14f40*/  SYNCS.PHASECHK.TRANS64.TRYWAIT P1, [R5+URZ+0x13240], R0 ;  /* 0x01324000050075a7 */ /* 0x0044e4000802017f */
[----:B---3--:R-:W-:Y:S05]  /*14f50*/  @!P1 NANOSLEEP.SYNCS 0x989680 ;  /* 0x009896800000995d */ /* 0x008fea0003900000 */
[----:B------:R-:W3:Y:S02]  /*14f60*/  @!P1 SYNCS.PHASECHK.TRANS64 P1, [R5+URZ+0x13240], R0 ;  /* 0x01324000050095a7 */ /* 0x000ee4000802007f */
[----:B---3--:R-:W-:Y:S05]  /*14f70*/  @!P1 BRA `(.L_x_15077) ;  /* 0xfffffffc00f09947 */ /* 0x008fea000383ffff */
[----:B------:R-:W-:Y:S05]  /*14f80*/  BRA `(.L_x_15166) ;  /* 0xffffffd4006c7947 */ /* 0x000fea000383ffff */
.L_x_15079:
[----:B---3--:R3:W4:Y:S02]  /*14f90*/  SYNCS.PHASECHK.TRANS64.TRYWAIT P1, [R4+URZ+0x13260], R3 ;  /* 0x01326003040075a7 */ /* 0x008724000802017f */
[----:B----4-:R-:W-:Y:S05]  /*14fa0*/  @!P1 NANOSLEEP.SYNCS 0x989680 ;  /* 0x009896800000995d */ /* 0x010fea0003900000 */
[----:B------:R-:W4:Y:S02]  /*14fb0*/  @!P1 SYNCS.PHASECHK.TRANS64 P1, [R4+URZ+0x13260], R3 ;  /* 0x01326003040095a7 */ /* 0x000f24000802007f */
[----:B----4-:R-:W-:Y:S05]  /*14fc0*/  @!P1 BRA `(.L_x_15079) ;  /* 0xfffffffc00f09947 */ /* 0x010fea000383ffff */
[----:B------:R-:W-:Y:S05]  /*14fd0*/  BRA `(.L_x_15167) ;  /* 0xffffffd400687947 */ /* 0x000fea000383ffff */
.L_x_15081:
[----:B----4-:R4:W0:Y:S02]  /*14fe0*/  SYNCS.PHASECHK.TRANS64.TRYWAIT P1, [R5+URZ+0x13260], R0 ;  /* 0x01326000050075a7 */ /* 0x010824000802017f */
[----:B0-----:R-:W-:Y:S05]  /*14ff0*/  @!P1 NANOSLEEP.SYNCS 0x989680 ;  /* 0x009896800000995d */ /* 0x001fea0003900000 */
[----:B------:R-:W0:Y:S02]  /*15000*/  @!P1 SYNCS.PHASECHK.TRANS64 P1, [R5+URZ+0x13260], R0 ;  /* 0x01326000050095a7 */ /* 0x000e24000802007f */
[----:B0-----:R-:W-:Y:S05]  /*15010*/  @!P1 BRA `(.L_x_15081) ;  /* 0xfffffffc00f09947 */ /* 0x001fea000383ffff */
[----:B------:R-:W-:Y:S05]  /*15020*/  BRA `(.L_x_15168) ;  /* 0xffffffd400647947 */ /* 0x000fea000383ffff */
.L_x_15083:
[----:B------:R0:W0:Y:S02]  /*15030*/  SYNCS.PHASECHK.TRANS64.TRYWAIT P1, [R4+URZ+0x13280], R3 ;  /* 0x01328003040075a7 */ /* 0x000024000802017f */
[----:B0-----:R-:W-:Y:S05]  /*15040*/  @!P1 NANOSLEEP.SYNCS 0x989680 ;  /* 0x009896800000995d */ /* 0x001fea0003900000 */
[----:B------:R-:W0:Y:S02]  /*15050*/  @!P1 SYNCS.PHASECHK.TRANS64 P1, [R4+URZ+0x13280], R3 ;  /* 0x01328003040095a7 */ /* 0x000e24000802007f */
[----:B0-----:R-:W-:Y:S05]  /*15060*/  @!P1 BRA `(.L_x_15083) ;  /* 0xfffffffc00f09947 */ /* 0x001fea000383ffff */
[----:B------:R-:W-:Y:S05]  /*15070*/  BRA `(.L_x_15169) ;  /* 0xffffffd400607947 */ /* 0x000fea000383ffff */
.L_x_15170:
        /* <DEDUP_REMOVED lines=16> */
.L_x_15867:


//--------------------- .text._ZN7cutlass13device_kernelIN5flash11enable_sm90INS1_16FlashAttnFwdSm90INS1_25CollectiveMainloopFwdSm90ILi2EN4cute5tupleIJNS5_1CILi1EEES8_S8_EEENS6_IJNS7_ILi192EEENS7_ILi160EEENS7_ILi64EEEEEELi64ENS_12float_e4m3_tEfNS_4arch4Sm90ELb1ELb0ELb1ELb1ELb1ELb0ELb0ELb1ELb1ELb1ELb0ELb0EEENS1_21CollectiveEpilogueFwdINS6_IJSA_SC_SB_EEES9_NS_10bfloat16_tESG_Li384ELb1ELb1ELb0ELb1EEENS1_36VarlenDynamicPersistentTileSchedulerILi192ELi160ELi384ELi128ELb0ELb1ELb1ELb1ELb1ELb1EEEEEEEEEvNT_6ParamsE --------------------------
	.section	.text._ZN7cutlass13device_kernelIN5flash11enable_sm90INS1_16FlashAttnFwdSm90INS1_25CollectiveMainloopFwdSm90ILi2EN4cute5tupleIJNS5_1CILi1EEES8_S8_EEENS6_IJNS7_ILi192EEENS7_ILi160EEENS7_ILi64EEEEEELi64ENS_12float_e4m3_tEfNS_4arch4Sm90ELb1ELb0ELb1ELb1ELb1ELb0ELb0ELb1ELb1ELb1ELb0ELb0EEENS1_21CollectiveEpilogueFwdINS6_IJSA_SC_SB_EEES9_NS_10bfloat16_tESG_Li384ELb1ELb1ELb0ELb1EEENS1_36VarlenDynamicPersistentTileSchedulerILi192ELi160ELi384ELi128ELb0ELb1ELb1ELb1ELb1ELb1EEEEEEEEEvNT_6ParamsE,"ax",@progbits
	.align	128
.text._ZN7cutlass13device_kernelIN5flash11enable_sm90INS1_16FlashAttnFwdSm90INS1_25CollectiveMainloopFwdSm90ILi2EN4cute5tupleIJNS5_1CILi1EEES8_S8_EEENS6_IJNS7_ILi192EEENS7_ILi160EEENS7_ILi64EEEEEELi64ENS_12float_e4m3_tEfNS_4arch4Sm90ELb1ELb0ELb1ELb1ELb1ELb0ELb0ELb1ELb1ELb1ELb0ELb0EEENS1_21CollectiveEpilogueFwdINS6_IJSA_SC_SB_EEES9_NS_10bfloat16_tESG_Li384ELb1ELb1ELb0ELb1EEENS1_36VarlenDynamicPersistentTileSchedulerILi192ELi160ELi384ELi128ELb0ELb1ELb1ELb1ELb1ELb1EEEEEEEEEvNT_6ParamsE:
        .type           _ZN7cutlass13device_kernelIN5flash11enable_sm90INS1_16FlashAttnFwdSm90INS1_25CollectiveMainloopFwdSm90ILi2EN4cute5tupleIJNS5_1CILi1EEES8_S8_EEENS6_IJNS7_ILi192EEENS7_ILi160EEENS7_ILi64EEEEEELi64ENS_12float_e4m3_tEfNS_4arch4Sm90ELb1ELb0ELb1ELb1ELb1ELb0ELb0ELb1ELb1ELb1ELb0ELb0EEENS1_21CollectiveEpilogueFwdINS6_IJSA_SC_SB_EEES9_NS_10bfloat16_tESG_Li384ELb1ELb1ELb0ELb1EEENS1_36VarlenDynamicPersistentTileSchedulerILi192ELi160ELi384ELi128ELb0ELb1ELb1ELb1ELb1ELb1EEEEEEEEEvNT_6ParamsE,@function
        .size           _ZN7cutlass13device_kernelIN5flash11enable_sm90INS1_16FlashAttnFwdSm90INS1_25CollectiveMainloopFwdSm90ILi2EN4cute5tupleIJNS5_1CILi1EEES8_S8_EEENS6_IJNS7_ILi192EEENS7_ILi160EEENS7_ILi64EEEEEELi64ENS_12float_e4m3_tEfNS_4arch4Sm90ELb1ELb0ELb1ELb1ELb1ELb0ELb0ELb1ELb1ELb1ELb0ELb0EEENS1_21CollectiveEpilogueFwdINS6_IJSA_SC_SB_EEES9_NS_10bfloat16_tESG_Li384ELb1ELb1ELb0ELb1EEENS1_36VarlenDynamicPersistentTileSchedulerILi192ELi160ELi384ELi128ELb0ELb1ELb1ELb1ELb1ELb1EEEEEEEEEvNT_6ParamsE,(.L_x_15868 - _ZN7cutlass13device_kernelIN5flash11enable_sm90INS1_16FlashAttnFwdSm90INS1_25CollectiveMainloopFwdSm90ILi2EN4cute5tupleIJNS5_1CILi1EEES8_S8_EEENS6_IJNS7_ILi192EEENS7_ILi160EEENS7_ILi64EEEEEELi64ENS_12float_e4m3_tEfNS_4arch4Sm90ELb1ELb0ELb1ELb1ELb1ELb0ELb0ELb1ELb1ELb1ELb0ELb0EEENS1_21CollectiveEpilogueFwdINS6_IJSA_SC_SB_EEES9_NS_10bfloat16_tESG_Li384ELb1ELb1ELb0ELb1EEENS1_36VarlenDynamicPersistentTileSchedulerILi192ELi160ELi384ELi128ELb0ELb1ELb1ELb1ELb1ELb1EEEEEEEEEvNT_6ParamsE)
        .other          _ZN7cutlass13device_kernelIN5flash11enable_sm90INS1_16FlashAttnFwdSm90INS1_25CollectiveMainloopFwdSm90ILi2EN4cute5tupleIJNS5_1CILi1EEES8_S8_EEENS6_IJNS7_ILi192EEENS7_ILi160EEENS7_ILi64EEEEEELi64ENS_12float_e4m3_tEfNS_4arch4Sm90ELb1ELb0ELb1ELb1ELb1ELb0ELb0ELb1ELb1ELb1ELb0ELb0EEENS1_21CollectiveEpilogueFwdINS6_IJSA_SC_SB_EEES9_NS_10bfloat16_tESG_Li384ELb1ELb1ELb0ELb1EEENS1_36VarlenDynamicPersistentTileSchedulerILi192ELi160ELi384ELi128ELb0ELb1ELb1ELb1ELb1ELb1EEEEEEEEEvNT_6ParamsE,@"STO_CUDA_ENTRY STV_DEFAULT"
_ZN7cutlass13device_kernelIN5flash11enable_sm90INS1_16FlashAttnFwdSm90INS1_25CollectiveMainloopFwdSm90ILi2EN4cute5tupleIJNS5_1CILi1EEES8_S8_EEENS6_IJNS7_ILi192EEENS7_ILi160EEENS7_ILi64EEEEEELi64ENS_12float_e4m3_tEfNS_4arch4Sm90ELb1ELb0ELb1ELb1ELb1ELb0ELb0ELb1ELb1ELb1ELb0ELb0EEENS1_21CollectiveEpilogueFwdINS6_IJSA_SC_SB_EEES9_NS_10bfloat16_tESG_Li384ELb1ELb1ELb0ELb1EEENS1_36VarlenDynamicPersistentTileSchedulerILi192ELi160ELi384ELi128ELb0ELb1ELb1ELb1ELb1ELb1EEEEEEEEEvNT_6ParamsE:
        /* <DEDUP_REMOVED lines=45> */
.L_x_15171:
        /* <DEDUP_REMOVED lines=22> */
.L_x_15172:
        /* <DEDUP_REMOVED lines=18> */
.L_x_15173:
        /* <DEDUP_REMOVED lines=22> */
.L_x_15174:
        /* <DEDUP_REMOVED lines=24> */
.L_x_15175:
        /* <DEDUP_REMOVED lines=8> */
.L_x_15177:
        /* <DEDUP_REMOVED lines=34> */
[----:B------:R-:W-:Y:S02]  /*0ad0*/  LOP3.LUT R2, R2, 0x1ffffffe, RZ, 0xc0, !PT ;  /* 0x1ffffffe02027812 */ /* 0x000fe400078ec0ff */
[----:B------:R-:W-:Y:S01]  /*0ae0*/  SHF.R.S32.HI R6, RZ, 0x1f, R23 ;  /* 0x0000001fff067819 */ /* 0x000fe20000011417 */
[----:B------:R-:W-:Y:S01]  /*0af0*/  IMAD R3, R3, 0x40, R4 ;  /* 0x0000004003037824 */ /* 0x000fe200078e0204 */
[----:B------:R-:W-:Y:S01]  /*0b00*/  LEA.HI R10, R0, R12, RZ, 0x2 ;  /* 0x0000000c000a7211 */ /* 0x000fe200078f10ff */
[----:B------:R-:W-:Y:S01]  /*0b10*/  IMAD.IADD R2, R5, 0x1, -R2 ;  /* 0x0000000105027824 */ /* 0x000fe200078e0a02 */
[----:B------:R-:W-:Y:S02]  /*0b20*/  LEA.HI R7, R6, R23, RZ, 0x2 ;  /* 0x0000001706077211 */ /* 0x000fe400078f10ff */
[----:B------:R-:W-:Y:S01]  /*0b30*/  SHF.R.S32.HI R156, RZ, 0x7, R156 ;  /* 0x00000007ff9c7819 */ /* 0x000fe2000001149c */
[----:B------:R-:W-:Y:S01]  /*0b40*/  IMAD R2, R2, 0x8, R3 ;  /* 0x0000000802027824 */ /* 0x000fe200078e0203 */
[----:B------:R-:W-:-:S02]  /*0b50*/  SHF.R.S32.HI R8, RZ, 0x2, R7 ;  /* 0x00000002ff087819 */ /* 0x000fc40000011407 */
[----:B------:R-:W-:Y:S01]  /*0b60*/  SHF.R.S32.HI R9, RZ, 0x1f, R7 ;  /* 0x0000001fff097819 */ /* 0x000fe20000011407 */
[----:B------:R-:W-:Y:S01]  /*0b70*/  IMAD.HI R4, R156, 0x55555556, RZ ;  /* 0x555555569c047827 */ /* 0x000fe200078e02ff */
[----:B------:R-:W-:Y:S01]  /*0b80*/  LOP3.LUT R10, R10, 0xfffffffc, RZ, 0xc0, !PT ;  /* 0xfffffffc0a0a7812 */ /* 0x000fe200078ec0ff */
[----:B------:R0:W-:Y:S01]  /*0b90*/  STL [R1], R2 ;  /* 0x0000000201007387 */ /* 0x0001e20000100800 */
[----:B------:R-:W-:Y:S02]  /*0ba0*/  LEA.HI R9, R9, R8, RZ, 0x3 ;  /* 0x0000000809097211 */ /* 0x000fe400078f18ff */
[----:B------:R-:W-:Y:S02]  /*0bb0*/  LEA.HI R0, R0, R12, RZ, 0x3 ;  /* 0x0000000c00007211 */ /* 0x000fe400078f18ff */
[----:B------:R-:W-:Y:S02]  /*0bc0*/  IADD3 R10, R12, -R10, RZ ;  /* 0x8000000a0c0a7210 */ /* 0x000fe40007ffe0ff */
[----:B------:R-:W-:-:S02]  /*0bd0*/  LOP3.LUT R9, R9, 0xfffffff8, RZ, 0xc0, !PT ;  /* 0xfffffff809097812 */ /* 0x000fc400078ec0ff */
[----:B------:R-:W-:Y:S02]  /*0be0*/  LEA.HI R6, R6, R23, RZ, 0x5 ;  /* 0x0000001706067211 */ /* 0x000fe400078f28ff */
[----:B------:R-:W-:Y:S01]  /*0bf0*/  LEA.HI R5, R4, R4, RZ, 0x1 ;  /* 0x0000000404057211 */ /* 0x000fe200078f08ff */
[----:B------:R-:W-:Y:S01]  /*0c00*/  IMAD.IADD R9, R8, 0x1, -R9 ;  /* 0x0000000108097824 */ /* 0x000fe200078e0a09 */
[----:B------:R-:W-:Y:S02]  /*0c10*/  LOP3.LUT R18, R0, 0xfffffff8, RZ, 0xc0, !PT ;  /* 0xfffffff800127812 */ /* 0x000fe400078ec0ff */
[----:B------:R-:W-:Y:S01]  /*0c20*/  LEA.HI R4, R10, R10, RZ, 0x1 ;  /* 0x0000000a0a047211 */ /* 0x000fe200078f08ff */
[----:B------:R-:W-:Y:S01]  /*0c30*/  IMAD R5, R5, -0x3, R156 ;  /* 0xfffffffd05057824 */ /* 0x000fe200078e029c */
[----:B------:R-:W-:Y:S01]  /*0c40*/  SHF.R.S32.HI R6, RZ, 0x5, R6 ;  /* 0x00000005ff067819 */ /* 0x000fe20000011406 */
[----:B------:R-:W-:Y:S01]  /*0c50*/  IMAD.IADD R18, R12, 0x1, -R18 ;  /* 0x000000010c127824 */ /* 0x000fe200078e0a12 */
[----:B------:R-:W-:-:S02]  /*0c60*/  LOP3.LUT R11, R4, 0x1ffffffe, RZ, 0xc0, !PT ;  /* 0x1ffffffe040b7812 */ /* 0x000fc400078ec0ff */
[----:B------:R-:W-:Y:S01]  /*0c70*/  LOP3.LUT R16, R7, 0x7ffffffc, RZ, 0xc0, !PT ;  /* 0x7ffffffc07107812 */ /* 0x000fe200078ec0ff */
[----:B------:R-:W-:Y:S01]  /*0c80*/  IMAD R6, R6, 0x10, R9 ;  /* 0x0000001006067824 */ /* 0x000fe200078e0209 */
[----:B------:R-:W-:Y:S01]  /*0c90*/  SHF.R.S32.HI R22, RZ, 0x3, R0 ;  /* 0x00000003ff167819 */ /* 0x000fe20000011400 */
[----:B------:R-:W-:Y:S01]  /*0ca0*/  IMAD.SHL.U32 R19, R18, 0x8, RZ ;  /* 0x0000000812137824 */ /* 0x000fe200078e00ff */
[----:B------:R-:W-:Y:S01]  /*0cb0*/  IADD3 R16, R23, -R16, RZ ;  /* 0x8000001017107210 */ /* 0x000fe20007ffe0ff */
[----:B------:R-:W-:Y:S02]  /*0cc0*/  IMAD.IADD R10, R10, 0x1, -R11 ;  /* 0x000000010a0a7824 */ /* 0x000fe400078e0a0b */
[----:B------:R-:W-:Y:S01]  /*0cd0*/  IMAD R157, R5, 0x40, R6 ;  /* 0x00000040059d7824 */ /* 0x000fe200078e0206 */
[----:B------:R-:W-:-:S03]  /*0ce0*/  SHF.R.S32.HI R0, RZ, 0x1f, R19 ;  /* 0x0000001fff007819 */ /* 0x000fc60000011413 */
[----:B0-----:R-:W-:-:S07]  /*0cf0*/  IMAD R17, R10, 0x8, R157 ;  /* 0x000000080a117824 */ /* 0x001fce00078e029d */
.L_x_15225:
        /* <DEDUP_REMOVED lines=36> */
[----:B-----5:R-:W-:-:S14]  /*0f40*/  @P2 BRA `(.L_x_15178) ;  /* 0x0000000000382947 */ /* 0x020fdc0003800000 */
        /* <DEDUP_REMOVED lines=14> */
.L_x_15178:
[----:B------:R-:W-:Y:S01]  /*1030*/  UMOV UR42, UR47 ;  /* 0x0000002f002a7c82 */ /* 0x000fe20008000000 */
[----:B------:R-:W-:Y:S05]  /*1040*/  @!P1 BRA `(.L_x_15179) ;  /* 0x00000000001c9947 */ /* 0x000fea0003800000 */
[----:B------:R-:W-:-:S04]  /*1050*/  ULEA UR4, UP0, UR40, UR8, 0x2 ;  /* 0x0000000828047291 */ /* 0x000fc8000f80103f */
[----:B------:R-:W-:Y:S02]  /*1060*/  ULEA.HI.X UR6, UR40, UR9, UR41, 0x2, UP0 ;  /* 0x0000000928067291 */ /* 0x000fe400080f1429 */
[----:B------:R-:W-:-:S04]  /*1070*/  MOV R2, UR4 ;  /* 0x0000000400027c02 */ /* 0x000fc80008000f00 */
[----:B------:R-:W-:-:S05]  /*1080*/  IMAD.U32 R3, RZ, RZ, UR6 ;  /* 0x00000006ff037e24 */ /* 0x000fca000f8e00ff */
[----:B------:R-:W2:Y:S02]  /*1090*/  LDG.E R2, desc[UR52][R2.64] ;  /* 0x0000003402027981 */ /* 0x000ea4000c1e1900 */
[----:B--2---:R-:W-:Y:S01]  /*10a0*/  R2UR UR4, R2 ;  /* 0x00000000020472ca */ /* 0x004fe200000e0000 */
[----:B------:R-:W-:-:S14]  /*10b0*/  BRA `(.L_x_15180) ;  /* 0x0000000000347947 */ /* 0x000fdc0003800000 */
.L_x_15179:
        /* <DEDUP_REMOVED lines=13> */
.L_x_15180:
[----:B------:R-:W-:Y:S01]  /*1190*/  ULDC UR6, c[0x0][0x448] ;  /* 0x0001120000067ab9 */ /* 0x000fe20000000800 */
[----:B------:R-:W-:Y:S01]  /*11a0*/  UIMAD UR43, UR5, 0xc0, URZ ;  /* 0x000000c0052b78a4 */ /* 0x000fe2000f8e023f */
[----:B------:R-:W-:Y:S01]  /*11b0*/  PLOP3.LUT P0, PT, PT, PT, PT, 0x80, 0x0 ;  /* 0x000000000000781c */ /* 0x000fe20003f0f070 */
[----:B------:R-:W-:Y:S01]  /*11c0*/  UISETP.NE.AND UP0, UPT, UR6, 0x1, UPT ;  /* 0x000000010600788c */ /* 0x000fe2000bf05270 */
[----:B------:R-:W-:Y:S01]  /*11d0*/  IMAD.MOV.U32 R0, RZ, RZ, RZ ;  /* 0x000000ffff007224 */ /* 0x000fe200078e00ff */
[----:B------:R-:W-:Y:S01]  /*11e0*/  UIADD3 UR6, UR43, 0xbf, URZ ;  /* 0x000000bf2b067890 */ /* 0x000fe2000fffe03f */
[----:B------:R-:W-:Y:S01]  /*11f0*/  IMAD.MOV.U32 R2, RZ, RZ, RZ ;  /* 0x000000ffff027224 */ /* 0x000fe200078e00ff */
[----:B------:R-:W-:Y:S01]  /*1200*/  UIADD3 UR48, -UR48, UR4, URZ ;  /* 0x0000000430307290 */ /* 0x000fe2000fffe13f */
[----:B------:R-:W-:Y:S01]  /*1210*/  CS2R R54, SRZ ;  /* 0x0000000000367805 */ /* 0x000fe2000001ff00 */
[----:B------:R-:W-:Y:S01]  /*1220*/  UP2UR UR50, UPR, URZ, 0x1 ;  /* 0x000000013f327883 */ /* 0x000fe20008000000 */
[----:B------:R-:W-:Y:S01]  /*1230*/  CS2R R6, SRZ ;  /* 0x0000000000067805 */ /* 0x000fe2000001ff00 */
[----:B------:R-:W-:Y:S01]  /*1240*/  UIADD3 UR7, UR48, 0xa0, -UR49 ;  /* 0x000000a030077890 */ /* 0x000fe2000fffe831 */
[----:B------:R-:W-:-:S02]  /*1250*/  CS2R R52, SRZ ;  /* 0x0000000000347805 */ /* 0x000fc4000001ff00 */
        /* <DEDUP_REMOVED lines=24> */
[----:B------:R-:W-:Y:S02]  /*13e0*/  IMAD.MOV.U32 R33, RZ, RZ, RZ ;  /* 0x000000ffff217224 */ /* 0x000fe400078e00ff */
[----:B------:R-:W-:Y:S01]  /*13f0*/  IMAD.MOV.U32 R58, RZ, RZ, RZ ;  /* 0x000000ffff3a7224 */ /* 0x000fe200078e00ff */
[----:B------:R-:W-:-:S04]  /*1400*/  UISETP.LT.AND UP0, UPT, UR4, UR6, UPT ;  /* 0x000000060400728c */ /* 0x000fc8000bf01270 */
        /* <DEDUP_REMOVED lines=35> */
.L_x_15182:
        /* <DEDUP_REMOVED lines=43> */
[----:B------:R-:W-:-:S03]  /*18f0*/  MOV R8, UR46 ;  /* 0x0000002e00087c02 */ /* 0x000fc60008000f00 */
[----:B------:R-:W-:Y:S01]  /*1900*/  ULOP3.LUT UR4, UR4, 0xfffffffe, URZ, 0xc0, !UPT ;  /* 0xfffffffe04047892 */ /* 0x000fe2000f8ec03f */
[----:B------:R-:W-:-:S03]  /*1910*/  ISETP.NE.AND P0, PT, R8, 0x3, PT ;  /* 0x000000030800780c */ /* 0x000fc60003f05270 */
        /* <DEDUP_REMOVED lines=8> */
.L_x_15327:
[----:B------:R-:W-:Y:S05]  /*19a0*/  @!P0 BRA `(.L_x_15184) ;  /* 0x0000000000048947 */ /* 0x000fea0003800000 */
[----:B------:R-:W-:Y:S01]  /*19b0*/  BPT.TRAP 0x1 ;  /* 0x000000040000795c */ /* 0x000fe20000300000 */
.L_x_15184:
[----:B------:R-:W-:Y:S02]  /*19c0*/  IMAD.U32 R2, RZ, RZ, UR38 ;  /* 0x00000026ff027e24 */ /* 0x000fe4000f8e00ff */
[----:B0-----:R-:W-:-:S03]  /*19d0*/  IMAD.U32 R3, RZ, RZ, UR37 ;  /* 0x00000025ff037e24 */ /* 0x001fc6000f8e00ff */
[----:B------:R-:W-:Y:S02]  /*19e0*/  LEA R2, R2, UR45, 0x3 ;  /* 0x0000002d02027c11 */ /* 0x000fe4000f8e18ff */
[----:B------:R-:W-:-:S04]  /*19f0*/  SHF.L.U32 R3, R3, 0x1f, RZ ;  /* 0x0000001f03037819 */ /* 0x000fc800000006ff */
[----:B------:R0:W1:Y:S01]  /*1a00*/  SYNCS.PHASECHK.TRANS64.TRYWAIT P1, [R2+URZ+0x13230], R3 ;  /* 0x01323003020075a7 */ /* 0x000062000802017f */
[----:B------:R-:W-:Y:S05]  /*1a10*/  @!P0 BRA `(.L_x_15185) ;  /* 0x0000000000048947 */ /* 0x000fea0003800000 */
[----:B------:R-:W-:Y:S01]  /*1a20*/  BPT.TRAP 0x1 ;  /* 0x000000040000795c */ /* 0x000fe20000300000 */
.L_x_15185:
[----:B-1----:R-:W-:Y:S05]  /*1a30*/  @P1 BRA `(.L_x_15186) ;  /* 0x0000000000081947 */ /* 0x002fea0003800000 */
[----:B------:R-:W1:Y:S02]  /*1a40*/  SYNCS.PHASECHK.TRANS64.TRYWAIT P1, [R2+URZ+0x13230], R3 ;  /* 0x01323003020075a7 */ /* 0x000e64000802017f */
[----:B-1----:R-:W-:Y:S05]  /*1a50*/  @!P1 BRA `(.L_x_15187) ;  /* 0x0000012800509947 */ /* 0x002fea0003800000 */
.L_x_15186:
        /* <DEDUP_REMOVED lines=73> */
.L_x_15188:
        /* <DEDUP_REMOVED lines=10> */
[----:B------:R-:W-:Y:S01]  /*1f90*/  UMOV UR7, 0xffffff60 ;  /* 0xffffff6000077882 */ /* 0x000fe20000000000 */
[----:B------:R-:W-:Y:S01]  /*1fa0*/  @UP0 ULDC UR6, c[0x0][0x44c] ;  /* 0x0001130000060ab9 */ /* 0x000fe20000000800 */
[----:B------:R-:W-:Y:S01]  /*1fb0*/  UIMAD UR7, UR51, UR7, 0xa1 ;  /* 0x000000a1330774a4 */ /* 0x000fe2000f8e0207 */
[C---:B01----:R-:W-:Y:S01]  /*1fc0*/  FMUL.FTZ R3, R0.reuse, R88 ;  /* 0x0000005800037220 */ /* 0x043fe20000410000 */
        /* <DEDUP_REMOVED lines=9> */
[----:B------:R-:W-:Y:S01]  /*2060*/  IMAD.U32 R85, RZ, RZ, UR7 ;  /* 0x00000007ff557e24 */ /* 0x000fe2000f8e00ff */
[----:B------:R-:W-:Y:S01]  /*2070*/  @P2 SHF.R.U32.HI R82, RZ, UR6, R57 ;  /* 0x00000006ff522c19 */ /* 0x000fe20008011639 */
[----:B------:R-:W-:Y:S01]  /*2080*/  UIMAD UR6, UR51, -0xa0, UR48 ;  /* 0xffffff60330678a4 */ /* 0x000fe2000f8e0230 */
[C---:B------:R-:W-:Y:S01]  /*2090*/  FMUL.FTZ R106, R0.reuse, R63 ;  /* 0x0000003f006a7220 */ /* 0x040fe20000410000 */
[C---:B------:R-:W-:Y:S01]  /*20a0*/  FMUL.FTZ R62, R0.reuse, R68 ;  /* 0x00000044003e7220 */ /* 0x040fe20000410000 */
[----:B------:R-:W-:Y:S01]  /*20b0*/  FMUL.FTZ R63, R0, R69 ;  /* 0x00000045003f7220 */ /* 0x000fe20000410000 */
[----:B------:R-:W0:Y:S01]  /*20c0*/  SHFL.IDX PT, R57, R82, 0x1, 0x1c1f ;  /* 0x003c1f0052397f89 */ /* 0x000e2200000e0000 */
[----:B------:R-:W-:Y:S01]  /*20d0*/  UIADD3 UR6, UR6, 0xa0, URZ ;  /* 0x000000a006067890 */ /* 0x000fe2000fffe03f */
[----:B------:R-:W1:Y:S01]  /*20e0*/  MUFU.TANH R88, R88 ;  /* 0x0000005800587308 */ /* 0x000e620000002400 */
[----:B------:R-:W-:-:S02]  /*20f0*/  IMAD R85, R16, -0x2, R85 ;  /* 0xfffffffe10557824 */ /* 0x000fc400078e0255 */
[C---:B------:R-:W-:Y:S01]  /*2100*/  FMUL.FTZ R91, R0.reuse, R95 ;  /* 0x0000005f005b7220 */ /* 0x040fe20000410000 */
[----:B------:R-:W-:Y:S02]  /*2110*/  IMAD.U32 R68, RZ, RZ, UR49 ;  /* 0x00000031ff447e24 */ /* 0x000fe4000f8e00ff */
[C---:B------:R-:W-:Y:S01]  /*2120*/  FMUL.FTZ R12, R0.reuse, R72 ;  /* 0x00000048000c7220 */ /* 0x040fe20000410000 */
[----:B------:R-:W-:Y:S02]  /*2130*/  IMAD.U32 R69, RZ, RZ, UR6 ;  /* 0x00000006ff457e24 */ /* 0x000fe4000f8e00ff */
[C---:B------:R-:W-:Y:S01]  /*2140*/  FMUL.FTZ R72, R0.reuse, R84 ;  /* 0x0000005400487220 */ /* 0x040fe20000410000 */
[----:B------:R-:W-:Y:S01]  /*2150*/  FMUL.FTZ R6, R0, R92 ;  /* 0x0000005c00067220 */ /* 0x000fe20000410000 */
[----:B------:R-:W2:Y:S01]  /*2160*/  MUFU.TANH R89, R89 ;  /* 0x0000005900597308 */ /* 0x000ea20000002400 */
[----:B------:R-:W-:Y:S01]  /*2170*/  IMAD R84, R16, -0x2, R69 ;  /* 0xfffffffe10547824 */ /* 0x000fe200078e0245 */
[----:B------:R-:W-:Y:S01]  /*2180*/  IADD3 R85, -R68, UR48, R85 ;  /* 0x0000003044557c10 */ /* 0x000fe2000fffe155 */
        /* <DEDUP_REMOVED lines=11> */
[----:B0-----:R-:W-:Y:S01]  /*2240*/  VIADDMNMX R57, R57, R85, R84, PT ;  /* 0x0000005539397246 */ /* 0x001fe20003800154 */
        /* <DEDUP_REMOVED lines=53> */
[C---:B------:R-:W-:Y:S01]  /*25a0*/  FMUL.FTZ R55, R0.reuse, R55 ;  /* 0x0000003700377220 */ /* 0x040fe20000410000 */
[----:B------:R-:W-:Y:S01]  /*25b0*/  FMNMX.FTZ R69, R87, R68, !PT ;  /* 0x0000004457457209 */ /* 0x000fe20007810000 */
[----:B------:R-:W-:Y:S01]  /*25c0*/  FMUL.FTZ R54, R0, R54 ;  /* 0x0000003600367220 */ /* 0x000fe20000410000 */
[----:B------:R-:W-:Y:S01]  /*25d0*/  ULDC UR20, c[0x0][0x988] ;  /* 0x0002620000147ab9 */ /* 0x000fe20000000800 */
[----:B------:R-:W2:Y:S01]  /*25e0*/  MUFU.TANH R76, R76 ;  /* 0x0000004c004c7308 */ /* 0x000ea20000002400 */
        /* <DEDUP_REMOVED lines=16> */
[----:B--2---:R-:W-:Y:S01]  /*26f0*/  FSEL R81, R76, -INF , P2 ;  /* 0xff8000004c517808 */ /* 0x004fe20001000000 */
[----:B------:R-:W-:Y:S01]  /*2700*/  @UP0 USHF.R.U32.HI UR10, URZ, UR12, UR7 ;  /* 0x0000000c3f0a0299 */ /* 0x000fe20008011607 */
[----:B------:R-:W-:Y:S01]  /*2710*/  ISETP.GT.AND P2, PT, R57, 0x30, PT ;  /* 0x000000303900780c */ /* 0x000fe20003f44270 */
[----:B------:R-:W-:-:S02]  /*2720*/  UIADD3 UR23, UR51, -0x2, URZ ;  /* 0xfffffffe33177890 */ /* 0x000fc4000fffe03f */
[----:B------:R-:W-:Y:S02]  /*2730*/  UIADD3 UR6, UR10, UR48, -UR49 ;  /* 0x000000300a067290 */ /* 0x000fe4000fffe831 */
[----:B------:R-:W2:Y:S01]  /*2740*/  MUFU.TANH R79, R79 ;  /* 0x0000004f004f7308 */ /* 0x000ea20000002400 */
[----:B-1----:R-:W-:Y:S01]  /*2750*/  FSEL R80, R77, -INF , P1 ;  /* 0xff8000004d507808 */ /* 0x002fe20000800000 */
[----:B------:R-:W-:Y:S01]  /*2760*/  UIMAD.WIDE UR6, UR6, 0x66666667, URZ ;  /* 0x66666667060678a5 */ /* 0x000fe2000f8e023f */
[----:B------:R-:W-:-:S03]  /*2770*/  ISETP.GT.AND P1, PT, R57, 0x31, PT ;  /* 0x000000313900780c */ /* 0x000fc60003f24270 */
[----:B------:R-:W-:Y:S02]  /*2780*/  USHF.R.U32.HI UR6, URZ, 0x1f, UR7 ;  /* 0x0000001f3f067899 */ /* 0x000fe40008011607 */
[----:B------:R1:W-:Y:S01]  /*2790*/  MUFU.TANH R88, R42 ;  /* 0x0000002a00587308 */ /* 0x0003e20000002400 */
[----:B0-----:R-:W-:Y:S01]  /*27a0*/  FSEL R76, R78, -INF , P2 ;  /* 0xff8000004e4c7808 */ /* 0x001fe20001000000 */
[----:B------:R-:W-:Y:S01]  /*27b0*/  ULEA.HI.SX32 UR7, UR7, UR6, 0x1a ;  /* 0x0000000607077291 */ /* 0x000fe2000f8fd23f */
[----:B------:R-:W-:Y:S01]  /*27c0*/  ISETP.GT.AND P2, PT, R57, 0x38, PT ;  /* 0x000000383900780c */ /* 0x000fe20003f44270 */
[----:B------:R-:W-:Y:S02]  /*27d0*/  UIADD3 UR6, UR11, 0x13240, URZ ;  /* 0x000132400b067890 */ /* 0x000fe4000fffe03f */
[----:B------:R-:W-:Y:S02]  /*27e0*/  UISETP.LT.AND UP0, UPT, URZ, UR7, UPT ;  /* 0x000000073f00728c */ /* 0x000fe4000bf01270 */
[----:B------:R-:W0:Y:S01]  /*27f0*/  MUFU.TANH R98, R98 ;  /* 0x0000006200627308 */ /* 0x000e220000002400 */
[----:B-1----:R-:W-:Y:S01]  /*2800*/  FMNMX.FTZ R42, R86, R69, !PT ;  /* 0x00000045562a7209 */ /* 0x002fe20007810000 */
[----:B------:R-:W-:Y:S01]  /*2810*/  USEL UR22, URZ, UR7, !UP0 ;  /* 0x000000073f167287 */ /* 0x000fe2000c000000 */
[----:B--2---:R-:W-:Y:S01]  /*2820*/  FSEL R75, R79, -INF , P1 ;  /* 0xff8000004f4b7808 */ /* 0x004fe20000800000 */
[----:B------:R-:W-:Y:S01]  /*2830*/  UPRMT UR6, UR44, 0x654, UR6 ;  /* 0x000006542c067896 */ /* 0x000fe20008000006 */
[----:B------:R-:W-:Y:S01]  /*2840*/  FMNMX.FTZ R42, R83, R42, !PT ;  /* 0x0000002a532a7209 */ /* 0x000fe20007810000 */
[----:B------:R-:W-:Y:S01]  /*2850*/  UISETP.GE.AND UP0, UPT, UR23, UR22, UPT ;  /* 0x000000161700728c */ /* 0x000fe2000bf06270 */
[----:B------:R-:W-:Y:S01]  /*2860*/  ISETP.GT.AND P1, PT, R57, 0x39, PT ;  /* 0x000000393900780c */ /* 0x000fe20003f24270 */
[----:B------:R-:W1:Y:S05]  /*2870*/  MUFU.TANH R100, R100 ;  /* 0x0000006400647308 */ /* 0x000e6a0000002400 */
[----:B------:R-:W-:Y:S03]  /*2880*/  SYNCS.ARRIVE.TRANS64.RED.A1T0 RZ, [UR6], RZ ;  /* 0x000000ffffff79a7 */ /* 0x000fe60008100406 */
[----:B------:R2:W-:Y:S01]  /*2890*/  MUFU.TANH R90, R43 ;  /* 0x0000002b005a7308 */ /* 0x0005e20000002400 */
[----:B0-----:R-:W-:-:S02]  /*28a0*/  FSEL R71, R98, -INF , P2 ;  /* 0xff80000062477808 */ /* 0x001fc40001000000 */
[----:B------:R-:W-:-:S05]  /*28b0*/  ISETP.GT.AND P2, PT, R57, 0x40, PT ;  /* 0x000000403900780c */ /* 0x000fca0003f44270 */
[----:B------:R-:W0:Y:S01]  /*28c0*/  MUFU.TANH R102, R102 ;  /* 0x0000006600667308 */ /* 0x000e220000002400 */
[----:B--2---:R-:W-:Y:S02]  /*28d0*/  FMNMX.FTZ R43, R81, R42, !PT ;  /* 0x0000002a512b7209 */ /* 0x004fe40007810000 */
[----:B-1----:R-:W-:Y:S02]  /*28e0*/  FSEL R70, R100, -INF , P1 ;  /* 0xff80000064467808 */ /* 0x002fe40000800000 */
[----:B------:R-:W-:Y:S02]  /*28f0*/  FMNMX.FTZ R43, R80, R43, !PT ;  /* 0x0000002b502b7209 */ /* 0x000fe40007810000 */
[----:B------:R-:W-:Y:S01]  /*2900*/  ISETP.GT.AND P1, PT, R57, 0x41, PT ;  /* 0x000000413900780c */ /* 0x000fe20003f24270 */
[----:B------:R-:W1:Y:S01]  /*2910*/  MUFU.TANH R104, R104 ;  /* 0x0000006800687308 */ /* 0x000e620000002400 */
[----:B------:R-:W-:-:S04]  /*2920*/  FMNMX.FTZ R42, R76, R43, !PT ;  /* 0x0000002b4c2a7209 */ /* 0x000fc80007810000 */
[----:B------:R-:W-:-:S03]  /*2930*/  FMNMX.FTZ R42, R75, R42, !PT ;  /* 0x0000002a4b2a7209 */ /* 0x000fc60007810000 */
[----:B------:R-:W2:Y:S01]  /*2940*/  MUFU.TANH R105, R105 ;  /* 0x0000006900697308 */ /* 0x000ea20000002400 */
        /* <DEDUP_REMOVED lines=8> */
[----:B------:R-:W3:Y:S01]  /*29d0*/  MUFU.TANH R65, R65 ;  /* 0x0000004100417308 */ /* 0x000ee20000002400 */
[----:B-1----:R-:W-:-:S02]  /*29e0*/  FMNMX.FTZ R46, R70, R43, !PT ;  /* 0x0000002b462e7209 */ /* 0x002fc40007810000 */
[----:B--2---:R-:W-:Y:S02]  /*29f0*/  FSEL R43, R105, -INF , P2 ;  /* 0xff800000692b7808 */ /* 0x004fe40001000000 */
[----:B------:R-:W-:-:S03]  /*2a00*/  ISETP.GT.AND P2, PT, R57, 0x50, PT ;  /* 0x000000503900780c */ /* 0x000fc60003f44270 */
[----:B------:R1:W-:Y:S08]  /*2a10*/  MUFU.TANH R92, R47 ;  /* 0x0000002f005c7308 */ /* 0x0003f00000002400 */
[----:B------:R-:W2:Y:S01]  /*2a20*/  MUFU.TANH R66, R66 ;  /* 0x0000004200427308 */ /* 0x000ea20000002400 */
[----:B-1----:R-:W-:Y:S02]  /*2a30*/  FMNMX.FTZ R47, R69, R46, !PT ;  /* 0x0000002e452f7209 */ /* 0x002fe40007810000 */
[----:B0-----:R-:W-:-:S02]  /*2a40*/  FSEL R46, R106, -INF , P1 ;  /* 0xff8000006a2e7808 */ /* 0x001fc40000800000 */
[----:B------:R-:W-:-:S03]  /*2a50*/  ISETP.GT.AND P1, PT, R57, 0x51, PT ;  /* 0x000000513900780c */ /* 0x000fc60003f24270 */
[----:B------:R0:W-:Y:S08]  /*2a60*/  MUFU.TANH R78, R50 ;  /* 0x00000032004e7308 */ /* 0x0001f00000002400 */
[----:B------:R-:W1:Y:S01]  /*2a70*/  MUFU.TANH R67, R67 ;  /* 0x0000004300437308 */ /* 0x000e620000002400 */
[----:B0-----:R-:W-:-:S04]  /*2a80*/  FMNMX.FTZ R50, R42, R47, !PT ;  /* 0x0000002f2a327209 */ /* 0x001fc80007810000 */
[----:B------:R-:W-:-:S03]  /*2a90*/  FMNMX.FTZ R47, R43, R50, !PT ;  /* 0x000000322b2f7209 */ /* 0x000fc60007810000 */
[----:B------:R0:W4:Y:S01]  /*2aa0*/  MUFU.TANH R79, R51 ;  /* 0x00000033004f7308 */ /* 0x0001220000002400 */
[----:B------:R-:W-:Y:S02]  /*2ab0*/  FMNMX.FTZ R77, R46, R47, !PT ;  /* 0x0000002f2e4d7209 */ /* 0x000fe40007810000 */
[----:B---3--:R-:W-:Y:S02]  /*2ac0*/  FSEL R47, R65, -INF , P1 ;  /* 0xff800000412f7808 */ /* 0x008fe40000800000 */
[----:B------:R-:W-:-:S03]  /*2ad0*/  ISETP.GT.AND P1, PT, R57, 0x59, PT ;  /* 0x000000593900780c */ /* 0x000fc60003f24270 */
[----:B------:R3:W-:Y:S01]  /*2ae0*/  MUFU.TANH R95, R55 ;  /* 0x00000037005f7308 */ /* 0x0007e20000002400 */
[----:B0-----:R-:W-:Y:S01]  /*2af0*/  FMUL.FTZ R51, R0, R26 ;  /* 0x0000001a00337220 */ /* 0x001fe20000410000 */
[----:B------:R-:W-:Y:S02]  /*2b00*/  FSEL R26, R64, -INF , P2 ;  /* 0xff800000401a7808 */ /* 0x000fe40001000000 */
[----:B------:R-:W-:Y:S02]  /*2b10*/  ISETP.GT.AND P2, PT, R57, 0x58, PT ;  /* 0x000000583900780c */ /* 0x000fe40003f44270 */
[----:B------:R-:W-:Y:S02]  /*2b20*/  FMNMX.FTZ R64, R26, R77, !PT ;  /* 0x0000004d1a407209 */ /* 0x000fe40007810000 */
[----:B--2---:R-:W-:Y:S01]  /*2b30*/  FSEL R50, R66, -INF , P2 ;  /* 0xff80000042327808 */ /* 0x004fe20001000000 */
[----:B------:R0:W2:Y:S01]  /*2b40*/  MUFU.TANH R94, R54 ;  /* 0x00000036005e7308 */ /* 0x0000a20000002400 */
[----:B---3--:R-:W-:-:S02]  /*2b50*/  FMNMX.FTZ R55, R47, R64, !PT ;  /* 0x000000402f377209 */ /* 0x008fc40007810000 */
[----:B------:R-:W-:Y:S02]  /*2b60*/  ISETP.GT.AND P2, PT, R57, 0x60, PT ;  /* 0x000000603900780c */ /* 0x000fe40003f44270 */
[----:B------:R-:W-:Y:S01]  /*2b70*/  FMNMX.FTZ R64, R50, R55, !PT ;  /* 0x0000003732407209 */ /* 0x000fe20007810000 */
[----:B------:R-:W-:Y:S01]  /*2b80*/  FMUL.FTZ R55, R0, R30 ;  /* 0x0000001e00377220 */ /* 0x000fe20000410000 */
[----:B------:R-:W-:Y:S01]  /*2b90*/  FSEL R30, R88, -INF , P2 ;  /* 0xff800000581e7808 */ /* 0x000fe20001000000 */
[----:B------:R3:W5:Y:S01]  /*2ba0*/  MUFU.TANH R96, R51 ;  /* 0x0000003300607308 */ /* 0x0007620000002400 */
[C---:B0-----:R-:W-:Y:S01]  /*2bb0*/  FMUL.FTZ R54, R0.reuse, R27 ;  /* 0x0000001b00367220 */ /* 0x041fe20000410000 */
[----:B-1----:R-:W-:Y:S02]  /*2bc0*/  FSEL R27, R67, -INF , P1 ;  /* 0xff800000431b7808 */ /* 0x002fe40000800000 */
[----:B------:R-:W-:Y:S02]  /*2bd0*/  ISETP.GT.AND P1, PT, R57, 0x61, PT ;  /* 0x000000613900780c */ /* 0x000fe40003f24270 */
[----:B------:R-:W-:Y:S01]  /*2be0*/  FMNMX.FTZ R65, R27, R64, !PT ;  /* 0x000000401b417209 */ /* 0x000fe20007810000 */
[----:B------:R-:W-:Y:S01]  /*2bf0*/  FMUL.FTZ R64, R0, R31 ;  /* 0x0000001f00407220 */ /* 0x000fe20000410000 */
[----:B------:R-:W-:Y:S01]  /*2c00*/  ISETP.GT.AND P2, PT, R57, 0x68, PT ;  /* 0x000000683900780c */ /* 0x000fe20003f44270 */
[----:B------:R0:W1:Y:S01]  /*2c10*/  MUFU.TANH R77, R54 ;  /* 0x00000036004d7308 */ /* 0x0000620000002400 */
[----:B---3--:R-:W-:-:S02]  /*2c20*/  FSEL R51, R90, -INF , P1 ;  /* 0xff8000005a337808 */ /* 0x008fc40000800000 */
        /* <DEDUP_REMOVED lines=12> */
[----:B---3--:R-:W-:Y:S02]  /*2cf0*/  FSEL R55, R78, -INF , P2 ;  /* 0xff8000004e377808 */ /* 0x008fe40001000000 */
[----:B------:R-:W-:Y:S02]  /*2d00*/  FMNMX.FTZ R66, R31, R66, !PT ;  /* 0x000000421f427209 */ /* 0x000fe40007810000 */
[----:B------:R-:W-:Y:S02]  /*2d10*/  ISETP.GT.AND P2, PT, R57, 0x78, PT ;  /* 0x000000783900780c */ /* 0x000fe40003f44270 */
[----:B----4-:R-:W-:Y:S01]  /*2d20*/  FSEL R34, R79, -INF , P1 ;  /* 0xff8000004f227808 */ /* 0x010fe20000800000 */
[----:B------:R5:W3:Y:S01]  /*2d30*/  MUFU.TANH R92, R65 ;  /* 0x00000041005c7308 */ /* 0x000ae20000002400 */
[----:B------:R-:W-:Y:S01]  /*2d40*/  FMNMX.FTZ R67, R55, R66, !PT ;  /* 0x0000004237437209 */ /* 0x000fe20007810000 */
[----:B------:R-:W-:Y:S01]  /*2d50*/  FMUL.FTZ R66, R0, R35 ;  /* 0x0000002300427220 */ /* 0x000fe20000410000 */
[----:B------:R-:W-:-:S02]  /*2d60*/  ISETP.GT.AND P1, PT, R57, 0x79, PT ;  /* 0x000000793900780c */ /* 0x000fc40003f24270 */
[----:B--2---:R-:W-:Y:S02]  /*2d70*/  FSEL R64, R94, -INF , P2 ;  /* 0xff8000005e407808 */ /* 0x004fe40001000000 */
[----:B------:R-:W-:Y:S01]  /*2d80*/  FMNMX.FTZ R67, R34, R67, !PT ;  /* 0x0000004322437209 */ /* 0x000fe20007810000 */
[----:B------:R2:W4:Y:S01]  /*2d90*/  MUFU.TANH R94, R66 ;  /* 0x00000042005e7308 */ /* 0x0005220000002400 */
[----:B------:R-:W-:Y:S02]  /*2da0*/  ISETP.GT.AND P2, PT, R57, 0x80, PT ;  /* 0x000000803900780c */ /* 0x000fe40003f44270 */
[----:B------:R-:W-:Y:S02]  /*2db0*/  FSEL R35, R95, -INF , P1 ;  /* 0xff8000005f237808 */ /* 0x000fe40000800000 */
[----:B------:R-:W-:Y:S02]  /*2dc0*/  FMNMX.FTZ R78, R64, R67, !PT ;  /* 0x00000043404e7209 */ /* 0x000fe40007810000 */
[----:B------:R-:W-:Y:S01]  /*2dd0*/  ISETP.GT.AND P1, PT, R57, 0x81, PT ;  /* 0x000000813900780c */ /* 0x000fe20003f24270 */
[----:B------:R-:W-:Y:S01]  /*2de0*/  MUFU.TANH R3, R3 ;  /* 0x0000000300037308 */ /* 0x000fe20000002400 */
[----:B-----5:R-:W-:-:S02]  /*2df0*/  FSEL R65, R96, -INF , P2 ;  /* 0xff80000060417808 */ /* 0x020fc40001000000 */
[----:B------:R-:W-:Y:S02]  /*2e00*/  FMNMX.FTZ R78, R35, R78, !PT ;  /* 0x0000004e234e7209 */ /* 0x000fe40007810000 */
[----:B------:R-:W-:Y:S02]  /*2e10*/  ISETP.GT.AND P2, PT, R57, 0x88, PT ;  /* 0x000000883900780c */ /* 0x000fe40003f44270 */
[----:B-1----:R-:W-:Y:S01]  /*2e20*/  FSEL R38, R77, -INF , P1 ;  /* 0xff8000004d267808 */ /* 0x002fe20000800000 */
[C---:B------:R-:W-:Y:S01]  /*2e30*/  FMUL.FTZ R77, R0.reuse, R39 ;  /* 0x00000027004d7220 */ /* 0x040fe20000410000 */
[----:B------:R-:W-:Y:S01]  /*2e40*/  FMNMX.FTZ R79, R65, R78, !PT ;  /* 0x0000004e414f7209 */ /* 0x000fe20007810000 */
[----:B------:R1:W5:Y:S01]  /*2e50*/  MUFU.TANH R96, R68 ;  /* 0x0000004400607308 */ /* 0x0003620000002400 */
[----:B------:R-:W-:Y:S01]  /*2e60*/  ISETP.GT.AND P1, PT, R57, 0x89, PT ;  /* 0x000000893900780c */ /* 0x000fe20003f24270 */
[----:B------:R-:W-:Y:S01]  /*2e70*/  FMUL.FTZ R78, R0, R45 ;  /* 0x0000002d004e7220 */ /* 0x000fe20000410000 */
[----:B------:R-:W-:-:S02]  /*2e80*/  FSEL R67, R88, -INF , P2 ;  /* 0xff80000058437808 */ /* 0x000fc40001000000 */
[----:B--2---:R-:W-:Y:S01]  /*2e90*/  FMNMX.FTZ R66, R38, R79, !PT ;  /* 0x0000004f26427209 */ /* 0x004fe20007810000 */
[----:B------:R-:W-:Y:S01]  /*2ea0*/  FMUL.FTZ R79, R0, R44 ;  /* 0x0000002c004f7220 */ /* 0x000fe20000410000 */
[----:B------:R-:W-:Y:S01]  /*2eb0*/  ISETP.GT.AND P2, PT, R57, 0x90, PT ;  /* 0x000000903900780c */ /* 0x000fe20003f44270 */
[----:B------:R-:W2:Y:S01]  /*2ec0*/  MUFU.TANH R77, R77 ;  /* 0x0000004d004d7308 */ /* 0x000ea20000002400 */
[----:B0-----:R-:W-:Y:S02]  /*2ed0*/  FSEL R39, R90, -INF , P1 ;  /* 0xff8000005a277808 */ /* 0x001fe40000800000 */
[----:B-1----:R-:W-:Y:S02]  /*2ee0*/  FMNMX.FTZ R68, R67, R66, !PT ;  /* 0x0000004243447209 */ /* 0x002fe40007810000 */
[----:B------:R-:W-:Y:S02]  /*2ef0*/  ISETP.GT.AND P1, PT, R57, 0x91, PT ;  /* 0x000000913900780c */ /* 0x000fe40003f24270 */
[----:B---3--:R-:W-:Y:S01]  /*2f00*/  FSEL R66, R92, -INF , P2 ;  /* 0xff8000005c427808 */ /* 0x008fe20001000000 */
[----:B------:R-:W0:Y:S01]  /*2f10*/  MUFU.TANH R5, R5 ;  /* 0x0000000500057308 */ /* 0x000e220000002400 */
[----:B------:R-:W-:Y:S01]  /*2f20*/  FMNMX.FTZ R95, R39, R68, !PT ;  /* 0x00000044275f7209 */ /* 0x000fe20007810000 */
[----:B------:R-:W1:Y:S01]  /*2f30*/  SHFL.IDX PT, R92, R82, RZ, 0x1c1f ;  /* 0x001c1fff525c7589 */ /* 0x000e6200000e0000 */
[----:B------:R-:W-:-:S02]  /*2f40*/  ISETP.GT.AND P2, PT, R57, 0x98, PT ;  /* 0x000000983900780c */ /* 0x000fc40003f44270 */
[----:B----4-:R-:W-:Y:S02]  /*2f50*/  FSEL R44, R94, -INF , P1 ;  /* 0xff8000005e2c7808 */ /* 0x010fe40000800000 */
[----:B------:R-:W-:Y:S01]  /*2f60*/  FMNMX.FTZ R95, R66, R95, !PT ;  /* 0x0000005f425f7209 */ /* 0x000fe20007810000 */
[----:B------:R-:W3:Y:S01]  /*2f70*/  MUFU.TANH R6, R6 ;  /* 0x0000000600067308 */ /* 0x000ee20000002400 */
[----:B------:R-:W-:Y:S02]  /*2f80*/  ISETP.GT.AND P1, PT, R57, 0x99, PT ;  /* 0x000000993900780c */ /* 0x000fe40003f24270 */
[----:B-----5:R-:W-:Y:S02]  /*2f90*/  FSEL R45, R96, -INF , P2 ;  /* 0xff800000602d7808 */ /* 0x020fe40001000000 */
[----:B------:R-:W-:Y:S02]  /*2fa0*/  FMNMX.FTZ R88, R44, R95, !PT ;  /* 0x0000005f2c587209 */ /* 0x000fe40007810000 */
[----:B--2---:R-:W-:Y:S01]  /*2fb0*/  FSEL R68, R77, -INF , P1 ;  /* 0xff8000004d447808 */ /* 0x004fe20000800000 */
        /* <DEDUP_REMOVED lines=13> */
[----:B------:R-:W-:Y:S01]  /*3090*/  MOV R36, UR20 ;  /* 0x0000001400247c02 */ /* 0x000fe20008000f00 */
[----:B------:R-:W4:Y:S01]  /*30a0*/  MUFU.TANH R7, R7 ;  /* 0x0000000700077308 */ /* 0x000f220000002400 */
[----:B-1----:R-:W-:-:S04]  /*30b0*/  VIADDMNMX R92, R92, R85, R84, PT ;  /* 0x000000555c5c7246 */ /* 0x002fc80003800154 */
[C---:B------:R-:W-:Y:S02]  /*30c0*/  ISETP.GT.AND P2, PT, R92.reuse, 0x1, PT ;  /* 0x000000015c00780c */ /* 0x040fe40003f44270 */
[----:B------:R-:W-:Y:S01]  /*30d0*/  ISETP.GT.AND P3, PT, R92, 0x8, PT ;  /* 0x000000085c00780c */ /* 0x000fe20003f64270 */
[----:B------:R-:W1:Y:S01]  /*30e0*/  MUFU.TANH R8, R8 ;  /* 0x0000000800087308 */ /* 0x000e620000002400 */
[----:B0-----:R-:W-:Y:S02]  /*30f0*/  FSEL R84, R5, -INF , P2 ;  /* 0xff80000005547808 */ /* 0x001fe40001000000 */
[----:B---3--:R-:W-:Y:S02]  /*3100*/  FSEL R6, R6, -INF , P3 ;  /* 0xff80000006067808 */ /* 0x008fe40001800000 */
[----:B------:R-:W-:-:S03]  /*3110*/  ISETP.GT.AND P2, PT, R92, 0x10, PT ;  /* 0x000000105c00780c */ /* 0x000fc60003f44270 */
[----:B------:R-:W0:Y:S01]  /*3120*/  MUFU.TANH R9, R9 ;  /* 0x0000000900097308 */ /* 0x000e220000002400 */
[----:B--2---:R-:W-:-:S07]  /*3130*/  FMNMX.FTZ R88, R57, R88, !PT ;  /* 0x0000005839587209 */ /* 0x004fce0007810000 */
[----:B------:R-:W2:Y:S01]  /*3140*/  MUFU.TANH R10, R10 ;  /* 0x0000000a000a7308 */ /* 0x000ea20000002400 */
[----:B------:R-:W3:Y:S07]  /*3150*/  SHFL.BFLY PT, R57, R88, 0x1, 0x1f ;  /* 0x0c201f0058397f89 */ /* 0x000eee00000e0000 */
[----:B------:R-:W5:Y:S08]  /*3160*/  MUFU.TANH R11, R11 ;  /* 0x0000000b000b7308 */ /* 0x000f700000002400 */
[----:B------:R-:W5:Y:S08]  /*3170*/  MUFU.TANH R12, R12 ;  /* 0x0000000c000c7308 */ /* 0x000f700000002400 */
[----:B------:R-:W5:Y:S01]  /*3180*/  MUFU.TANH R13, R13 ;  /* 0x0000000d000d7308 */ /* 0x000f620000002400 */
[----:B---3--:R-:W-:-:S04]  /*3190*/  FMNMX.FTZ R57, R88, R57, !PT ;  /* 0x0000003958397209 */ /* 0x008fc80007810000 */
[C---:B------:R-:W-:Y:S01]  /*31a0*/  FSETP.NEU.FTZ.AND P1, PT, R57.reuse, -INF , PT ;  /* 0xff8000003900780b */ /* 0x040fe20003f3d000 */
[----:B------:R-:W-:-:S02]  /*31b0*/  FFMA.FTZ R36, R57, R36, -8 ;  /* 0xc100000039247423 */ /* 0x000fc40000010024 */
[----:B------:R-:W3:Y:S03]  /*31c0*/  MUFU.TANH R14, R14 ;  /* 0x0000000e000e7308 */ /* 0x000ee60000002400 */
[----:B------:R-:W-:Y:S02]  /*31d0*/  FSEL R36, R36, RZ, P1 ;  /* 0x000000ff24247208 */ /* 0x000fe40000800000 */
[----:B------:R-:W-:-:S03]  /*31e0*/  ISETP.GT.AND P1, PT, R92, RZ, PT ;  /* 0x000000ff5c00720c */ /* 0x000fc60003f24270 */
[--C-:B------:R-:W-:Y:S01]  /*31f0*/  FFMA.FTZ R95, R93, UR20, -R36.reuse ;  /* 0x000000145d5f7c23 */ /* 0x100fe20008010824 */
[----:B------:R-:W-:Y:S01]  /*3200*/  FSEL R3, R3, -INF , P1 ;  /* 0xff80000003037808 */ /* 0x000fe20000800000 */
[----:B------:R-:W3:Y:S01]  /*3210*/  MUFU.TANH R15, R15 ;  /* 0x0000000f000f7308 */ /* 0x000ee20000002400 */
[----:B------:R-:W-:Y:S01]  /*3220*/  ISETP.GT.AND P1, PT, R92, 0x9, PT ;  /* 0x000000095c00780c */ /* 0x000fe20003f24270 */
[--C-:B------:R-:W-:Y:S01]  /*3230*/  FFMA.FTZ R96, R81, UR20, -R36.reuse ;  /* 0x0000001451607c23 */ /* 0x100fe20008010824 */
[----:B------:R-:W-:Y:S01]  /*3240*/  FMNMX.FTZ R85, R3, R84, !PT ;  /* 0x0000005403557209 */ /* 0x000fe20007810000 */
[--C-:B------:R-:W-:Y:S01]  /*3250*/  FFMA.FTZ R88, R97, UR20, -R36.reuse ;  /* 0x0000001461587c23 */ /* 0x100fe20008010824 */
[----:B----4-:R-:W-:Y:S01]  /*3260*/  FSEL R7, R7, -INF , P1 ;  /* 0xff80000007077808 */ /* 0x010fe20000800000 */
[--C-:B------:R-:W-:Y:S01]  /*3270*/  FFMA.FTZ R90, R99, UR20, -R36.reuse ;  /* 0x00000014635a7c23 */ /* 0x100fe20008010824 */
[----:B------:R-:W-:Y:S01]  /*3280*/  FMNMX.FTZ R94, R6, R85, !PT ;  /* 0x00000055065e7209 */ /* 0x000fe20007810000 */
[----:B------:R-:W4:Y:S01]  /*3290*/  MUFU.TANH R20, R20 ;  /* 0x0000001400147308 */ /* 0x000f220000002400 */
[----:B------:R-:W-:Y:S01]  /*32a0*/  ISETP.GT.AND P1, PT, R92, 0x11, PT ;  /* 0x000000115c00780c */ /* 0x000fe20003f24270 */
[--C-:B------:R-:W-:Y:S01]  /*32b0*/  FFMA.FTZ R89, R89, UR20, -R36.reuse ;  /* 0x0000001459597c23 */ /* 0x100fe20008010824 */
[----:B-1----:R-:W-:Y:S01]  /*32c0*/  FSEL R85, R8, -INF , P2 ;  /* 0xff80000008557808 */ /* 0x002fe20001000000 */
        /* <DEDUP_REMOVED lines=11> */
[----:B--2---:R-:W-:Y:S01]  /*3380*/  FSEL R10, R10, -INF , P2 ;  /* 0xff8000000a0a7808 */ /* 0x004fe20001000000 */
[----:B------:R-:W0:Y:S01]  /*3390*/  MUFU.TANH R21, R21 ;  /* 0x0000001500157308 */ /* 0x000e220000002400 */
[----:B------:R-:W-:Y:S01]  /*33a0*/  FMNMX.FTZ R93, R9, R94, !PT ;  /* 0x0000005e095d7209 */ /* 0x000fe20007810000 */
[--C-:B-1----:R-:W-:Y:S01]  /*33b0*/  FFMA.FTZ R95, R86, UR20, -R36.reuse ;  /* 0x00000014565f7c23 */ /* 0x102fe20008010824 */
        /* <DEDUP_REMOVED lines=13> */
[----:B------:R-:W2:Y:S01]  /*3490*/  MUFU.TANH R73, R73 ;  /* 0x0000004900497308 */ /* 0x000ea20000002400 */
[----:B------:R-:W-:Y:S01]  /*34a0*/  FSEL R13, R13, -INF , P1 ;  /* 0xff8000000d0d7808 */ /* 0x000fe20000800000 */
[--C-:B------:R-:W-:Y:S01]  /*34b0*/  FFMA.FTZ R47, R47, UR20, -R36.reuse ;  /* 0x000000142f2f7c23 */ /* 0x100fe20008010824 */
[----:B------:R-:W-:Y:S01]  /*34c0*/  FMNMX.FTZ R94, R86, R93, !PT ;  /* 0x0000005d565e7209 */ /* 0x000fe20007810000 */
[--C-:B------:R-:W-:Y:S01]  /*34d0*/  FFMA.FTZ R31, R31, UR20, -R36.reuse ;  /* 0x000000141f1f7c23 */ /* 0x100fe20008010824 */
[----:B------:R-:W-:Y:S01]  /*34e0*/  ISETP.GT.AND P1, PT, R92, 0x29, PT ;  /* 0x000000295c00780c */ /* 0x000fe20003f24270 */
[--C-:B------:R-:W-:Y:S01]  /*34f0*/  FFMA.FTZ R34, R34, UR20, -R36.reuse ;  /* 0x0000001422227c23 */ /* 0x100fe20008010824 */
[----:B---3--:R-:W-:Y:S01]  /*3500*/  FSEL R14, R14, -INF , P2 ;  /* 0xff8000000e0e7808 */ /* 0x008fe20001000000 */
        /* <DEDUP_REMOVED lines=11> */
[----:B----4-:R-:W-:-:S02]  /*35c0*/  FSEL R81, R20, -INF , P2 ;  /* 0xff80000014517808 */ /* 0x010fc40001000000 */
[----:B------:R-:W-:Y:S02]  /*35d0*/  FMNMX.FTZ R94, R15, R94, !PT ;  /* 0x0000005e0f5e7209 */ /* 0x000fe40007810000 */
[C---:B------:R-:W-:Y:S01]  /*35e0*/  ISETP.GT.AND P2, PT, R92.reuse, 0x38, PT ;  /* 0x000000385c00780c */ /* 0x040fe20003f44270 */
[----:B------:R-:W4:Y:S01]  /*35f0*/  MUFU.TANH R58, R58 ;  /* 0x0000003a003a7308 */ /* 0x000f220000002400 */
[----:B0-----:R-:W-:Y:S02]  /*3600*/  FSEL R21, R21, -INF , P1 ;  /* 0xff80000015157808 */ /* 0x001fe40000800000 */
[----:B------:R-:W-:Y:S02]  /*3610*/  FMNMX.FTZ R94, R81, R94, !PT ;  /* 0x0000005e515e7209 */ /* 0x000fe40007810000 */
[----:B------:R-:W-:Y:S02]  /*3620*/  ISETP.GT.AND P1, PT, R92, 0x39, PT ;  /* 0x000000395c00780c */ /* 0x000fe40003f24270 */
[----:B-1----:R-:W-:Y:S01]  /*3630*/  FSEL R72, R72, -INF , P2 ;  /* 0xff80000048487808 */ /* 0x002fe20001000000 */
[----:B------:R0:W-:Y:S01]  /*3640*/  MUFU.EX2 R12, R95 ;  /* 0x0000005f000c7308 */ /* 0x0001e20000000800 */
[----:B------:R-:W-:-:S02]  /*3650*/  ISETP.GT.AND P2, PT, R92, 0x40, PT ;  /* 0x000000405c00780c */ /* 0x000fc40003f44270 */
[----:B--2---:R-:W-:Y:S02]  /*3660*/  FSEL R73, R73, -INF , P1 ;  /* 0xff80000049497808 */ /* 0x004fe40000800000 */
[----:B------:R-:W-:Y:S02]  /*3670*/  ISETP.GT.AND P1, PT, R92, 0x41, PT ;  /* 0x000000415c00780c */ /* 0x000fe40003f24270 */
[----:B---3--:R-:W-:Y:S01]  /*3680*/  FSEL R80, R56, -INF , P2 ;  /* 0xff80000038507808 */ /* 0x008fe20001000000 */
        /* <DEDUP_REMOVED lines=10> */
[----:B----4-:R-:W-:Y:S01]  /*3730*/  FSEL R58, R58, -INF , P2 ;  /* 0xff8000003a3a7808 */ /* 0x010fe20001000000 */
        /* <DEDUP_REMOVED lines=367> */
.L_x_15200:
[----:B------:R-:W-:-:S04]  /*4e30*/  UISETP.NE.AND UP0, UPT, UR24, 0x1, UPT ;  /* 0x000000011800788c */ /* 0x000fc8000bf05270 */
[----:B------:R-:W-:-:S04]  /*4e40*/  USEL UR37, URZ, 0x1, UP0 ;  /* 0x000000013f257887 */ /* 0x000fc80008000000 */
[----:B------:R-:W-:Y:S01]  /*4e50*/  ULOP3.LUT UR37, UR25, UR37, URZ, 0x3c, !UPT ;  /* 0x0000002519257292 */ /* 0x000fe2000f8e3c3f */
[----:B------:R-:W-:Y:S11]  /*4e60*/  @!P0 BRA `(.L_x_15190) ;  /* 0x0000000000048947 */ /* 0x000ff60003800000 */
[----:B------:R-:W-:Y:S01]  /*4e70*/  BPT.TRAP 0x1 ;  /* 0x000000040000795c */ /* 0x000fe20000300000 */
.L_x_15190:
        /* <DEDUP_REMOVED lines=9> */
.L_x_15191:
[----:B-1----:R-:W-:Y:S05]  /*4f10*/  @P1 BRA `(.L_x_15192) ;  /* 0x0000000000081947 */ /* 0x002fea0003800000 */
[----:B------:R-:W1:Y:S02]  /*4f20*/  SYNCS.PHASECHK.TRANS64.TRYWAIT P1, [UR21+0x13230], R7 ;  /* 0x01323007ff0075a7 */ /* 0x000e640008020155 */
[----:B-1----:R-:W-:Y:S05]  /*4f30*/  @!P1 BRA `(.L_x_15193) ;  /* 0x000000f4002c9947 */ /* 0x002fea0003800000 */
.L_x_15192:
        /* <DEDUP_REMOVED lines=64> */
.L_x_15194:
[----:B------:R-:W-:Y:S01]  /*5340*/  ULEA UR11, UR24, UR45, 0x3 ;  /* 0x0000002d180b7291 */ /* 0x000fe2000f8e183f */
[----:B01----:R-:W-:-:S05]  /*5350*/  IMAD.U32 R7, RZ, RZ, UR25 ;  /* 0x00000019ff077e24 */ /* 0x003fca000f8e00ff */
[----:B------:R-:W-:-:S04]  /*5360*/  SHF.L.U32 R7, R7, 0x1f, RZ ;  /* 0x0000001f07077819 */ /* 0x000fc800000006ff */
[----:B------:R0:W1:Y:S01]  /*5370*/  SYNCS.PHASECHK.TRANS64.TRYWAIT P1, [UR11+0x13250], R7 ;  /* 0x01325007ff0075a7 */ /* 0x000062000802014b */
[----:B------:R-:W-:Y:S05]  /*5380*/  @!P0 BRA `(.L_x_15195) ;  /* 0x0000000000048947 */ /* 0x000fea0003800000 */
[----:B------:R-:W-:Y:S01]  /*5390*/  BPT.TRAP 0x1 ;  /* 0x000000040000795c */ /* 0x000fe20000300000 */
.L_x_15195:
[----:B-1----:R-:W-:Y:S05]  /*53a0*/  @P1 BRA `(.L_x_15196) ;  /* 0x0000000000081947 */ /* 0x002fea0003800000 */
[----:B------:R-:W1:Y:S02]  /*53b0*/  SYNCS.PHASECHK.TRANS64.TRYWAIT P1, [UR11+0x13250], R7 ;  /* 0x01325007ff0075a7 */ /* 0x000e64000802014b */
[----:B-1----:R-:W-:Y:S05]  /*53c0*/  @!P1 BRA `(.L_x_15197) ;  /* 0x000000f000209947 */ /* 0x002fea0003800000 */
.L_x_15196:
        /* <DEDUP_REMOVED lines=32> */
.L_x_15198:
        /* <DEDUP_REMOVED lines=9> */
[C---:B01----:R-:W-:Y:S01]  /*5660*/  FMUL.FTZ R7, R0.reuse, R120 ;  /* 0x0000007800077220 */ /* 0x043fe20000410000 */
[----:B------:R-:W-:Y:S01]  /*5670*/  MOV R129, 0xfffffffe ;  /* 0xfffffffe00817802 */ /* 0x000fe20000000f00 */
[----:B------:R-:W-:Y:S01]  /*5680*/  @UP0 ULDC UR6, c[0x0][0x44c] ;  /* 0x0001130000060ab9 */ /* 0x000fe20000000800 */
[C---:B------:R-:W-:Y:S01]  /*5690*/  FMUL.FTZ R8, R0.reuse, R121 ;  /* 0x0000007900087220 */ /* 0x040fe20000410000 */
[C---:B------:R-:W-:Y:S01]  /*56a0*/  FMUL.FTZ R11, R0.reuse, R124 ;  /* 0x0000007c000b7220 */ /* 0x040fe20000410000 */
[C---:B------:R-:W-:Y:S01]  /*56b0*/  FMUL.FTZ R15, R0.reuse, R128 ;  /* 0x00000080000f7220 */ /* 0x040fe20000410000 */
[----:B------:R-:W0:Y:S01]  /*56c0*/  MUFU.TANH R7, R7 ;  /* 0x0000000700077308 */ /* 0x000e220000002400 */
[C---:B------:R-:W-:Y:S01]  /*56d0*/  FMUL.FTZ R121, R0.reuse, R132 ;  /* 0x0000008400797220 */ /* 0x040fe20000410000 */
[C---:B------:R-:W-:Y:S01]  /*56e0*/  FMUL.FTZ R120, R0.reuse, R131 ;  /* 0x0000008300787220 */ /* 0x040fe20000410000 */
[----:B------:R-:W-:Y:S01]  /*56f0*/  FMUL.FTZ R9, R0, R122 ;  /* 0x0000007a00097220 */ /* 0x000fe20000410000 */
[----:B------:R-:W-:Y:S01]  /*5700*/  @P1 IMAD.HI.U32 R126, R97, UR6, RZ ;  /* 0x00000006617e1c27 */ /* 0x000fe2000f8e00ff */
[----:B------:R-:W-:-:S03]  /*5710*/  @UP0 ULDC UR6, c[0x0][0x450] ;  /* 0x0001140000060ab9 */ /* 0x000fc60000000800 */
[C---:B------:R-:W-:Y:S01]  /*5720*/  FMUL.FTZ R122, R0.reuse, R133 ;  /* 0x00000085007a7220 */ /* 0x040fe20000410000 */
[C---:B------:R-:W-:Y:S01]  /*5730*/  FMUL.FTZ R21, R0.reuse, R130 ;  /* 0x0000008200157220 */ /* 0x040fe20000410000 */
[----:B------:R-:W1:Y:S01]  /*5740*/  MUFU.TANH R8, R8 ;  /* 0x0000000800087308 */ /* 0x000e620000002400 */
[----:B------:R-:W-:Y:S01]  /*5750*/  @P2 SHF.R.U32.HI R97, RZ, UR6, R126 ;  /* 0x00000006ff612c19 */ /* 0x000fe2000801167e */
[----:B------:R-:W-:Y:S01]  /*5760*/  UMOV UR6, 0x1 ;  /* 0x0000000100067882 */ /* 0x000fe20000000000 */
[C---:B------:R-:W-:Y:S01]  /*5770*/  FMUL.FTZ R104, R0.reuse, R104 ;  /* 0x0000006800687220 */ /* 0x040fe20000410000 */
[----:B------:R-:W-:Y:S01]  /*5780*/  UIMAD UR6, UR23, -0xa0, UR6 ;  /* 0xffffff60170678a4 */ /* 0x000fe2000f8e0206 */
[C---:B------:R-:W-:Y:S01]  /*5790*/  FMUL.FTZ R105, R0.reuse, R105 ;  /* 0x0000006900697220 */ /* 0x040fe20000410000 */
[----:B------:R-:W2:Y:S01]  /*57a0*/  SHFL.IDX PT, R127, R97, RZ, 0x1c1f ;  /* 0x001c1fff617f7589 */ /* 0x000ea200000e0000 */
[C---:B------:R-:W-:Y:S01]  /*57b0*/  FMUL.FTZ R128, R0.reuse, R73 ;  /* 0x0000004900807220 */ /* 0x040fe20000410000 */
[----:B------:R-:W3:Y:S01]  /*57c0*/  MUFU.TANH R11, R11 ;  /* 0x0000000b000b7308 */ /* 0x000ee20000002400 */
[----:B------:R-:W-:Y:S01]  /*57d0*/  FMUL.FTZ R73, R0, R74 ;  /* 0x0000004a00497220 */ /* 0x000fe20000410000 */
[----:B------:R-:W-:-:S02]  /*57e0*/  IMAD R126, R16, R129, UR6 ;  /* 0x00000006107e7e24 */ /* 0x000fc4000f8e0281 */
[C---:B------:R-:W-:Y:S01]  /*57f0*/  FMUL.FTZ R108, R0.reuse, R108 ;  /* 0x0000006c006c7220 */ /* 0x040fe20000410000 */
[----:B------:R-:W-:Y:S02]  /*5800*/  IMAD.U32 R129, RZ, RZ, UR49 ;  /* 0x00000031ff817e24 */ /* 0x000fe4000f8e00ff */
[C---:B------:R-:W-:Y:S01]  /*5810*/  FMUL.FTZ R109, R0.reuse, R109 ;  /* 0x0000006d006d7220 */ /* 0x040fe20000410000 */
[C---:B------:R-:W-:Y:S01]  /*5820*/  FMUL.FTZ R112, R0.reuse, R112 ;  /* 0x0000007000707220 */ /* 0x040fe20000410000 */
[C---:B------:R-:W-:Y:S01]  /*5830*/  FMUL.FTZ R113, R0.reuse, R113 ;  /* 0x0000007100717220 */ /* 0x040fe20000410000 */
[----:B------:R-:W4:Y:S01]  /*5840*/  MUFU.TANH R12, R12 ;  /* 0x0000000c000c7308 */ /* 0x000f220000002400 */
[----:B------:R-:W-:Y:S01]  /*5850*/  IADD3 R126, -R129, UR48, R126 ;  /* 0x00000030817e7c10 */ /* 0x000fe2000fffe17e */
        /* <DEDUP_REMOVED lines=12> */
[----:B--2---:R-:W-:Y:S01]  /*5920*/  IMAD.IADD R127, R126, 0x1, R127 ;  /* 0x000000017e7f7824 */ /* 0x004fe200078e027f */
[----:B------:R-:W2:Y:S01]  /*5930*/  SHFL.IDX PT, R97, R97, 0x1, 0x1c1f ;  /* 0x003c1f0061617f89 */ /* 0x000ea200000e0000 */
[----:B------:R-:W5:Y:S01]  /*5940*/  MUFU.TANH R20, R20 ;  /* 0x0000001400147308 */ /* 0x000f620000002400 */
[C---:B------:R-:W-:Y:S01]  /*5950*/  FMUL.FTZ R10, R0.reuse, R123 ;  /* 0x0000007b000a7220 */ /* 0x040fe20000410000 */
[C---:B------:R-:W-:Y:S01]  /*5960*/  FMUL.FTZ R123, R0.reuse, R134 ;  /* 0x00000086007b7220 */ /* 0x040fe20000410000 */
[C---:B------:R-:W-:Y:S01]  /*5970*/  ISETP.GT.AND P1, PT, R127.reuse, RZ, PT ;  /* 0x000000ff7f00720c */ /* 0x040fe20003f24270 */
[C---:B------:R-:W-:Y:S01]  /*5980*/  FMUL.FTZ R124, R0.reuse, R135 ;  /* 0x00000087007c7220 */ /* 0x040fe20000410000 */
[----:B------:R-:W-:Y:S01]  /*5990*/  ISETP.GT.AND P2, PT, R127, 0x1, PT ;  /* 0x000000017f00780c */ /* 0x000fe20003f44270 */
[C---:B------:R-:W-:Y:S01]  /*59a0*/  FMUL.FTZ R106, R0.reuse, R106 ;  /* 0x0000006a006a7220 */ /* 0x040fe20000410000 */
[----:B0-----:R-:W-:Y:S01]  /*59b0*/  FSEL R72, R7, -INF , P1 ;  /* 0xff80000007487808 */ /* 0x001fe20000800000 */
[----:B------:R-:W0:Y:S01]  /*59c0*/  MUFU.TANH R121, R121 ;  /* 0x0000007900797308 */ /* 0x000e220000002400 */
[C---:B------:R-:W-:Y:S01]  /*59d0*/  ISETP.GT.AND P1, PT, R127.reuse, 0x8, PT ;  /* 0x000000087f00780c */ /* 0x040fe20003f24270 */
[----:B------:R-:W-:Y:S01]  /*59e0*/  FMUL.FTZ R107, R0, R107 ;  /* 0x0000006b006b7220 */ /* 0x000fe20000410000 */
[----:B-1----:R-:W-:Y:S01]  /*59f0*/  FSEL R8, R8, -INF , P2 ;  /* 0xff80000008087808 */ /* 0x002fe20001000000 */
[----:B------:R-:W-:Y:S01]  /*5a00*/  FMUL.FTZ R110, R0, R110 ;  /* 0x0000006e006e7220 */ /* 0x000fe20000410000 */
[----:B------:R-:W-:Y:S01]  /*5a10*/  FMNMX.FTZ R131, R72, R5, !PT ;  /* 0x0000000548837209 */ /* 0x000fe20007810000 */
[C---:B------:R-:W-:Y:S01]  /*5a20*/  FMUL.FTZ R111, R0.reuse, R111 ;  /* 0x0000006f006f7220 */ /* 0x040fe20000410000 */
[----:B------:R-:W-:Y:S01]  /*5a30*/  ISETP.GT.AND P2, PT, R127, 0x9, PT ;  /* 0x000000097f00780c */ /* 0x000fe20003f44270 */
[----:B------:R-:W1:Y:S01]  /*5a40*/  MUFU.TANH R122, R122 ;  /* 0x0000007a007a7308 */ /* 0x000e620000002400 */
[----:B---3--:R-:W-:Y:S01]  /*5a50*/  FSEL R11, R11, -INF , P1 ;  /* 0xff8000000b0b7808 */ /* 0x008fe20000800000 */
[----:B------:R-:W-:Y:S01]  /*5a60*/  FMUL.FTZ R114, R0, R114 ;  /* 0x0000007200727220 */ /* 0x000fe20000410000 */
[----:B------:R-:W-:Y:S01]  /*5a70*/  FMNMX.FTZ R130, R8, R131, !PT ;  /* 0x0000008308827209 */ /* 0x000fe20007810000 */
[C---:B------:R-:W-:Y:S01]  /*5a80*/  FMUL.FTZ R115, R0.reuse, R115 ;  /* 0x0000007300737220 */ /* 0x040fe20000410000 */
[C---:B------:R-:W-:Y:S01]  /*5a90*/  ISETP.GT.AND P1, PT, R127.reuse, 0x10, PT ;  /* 0x000000107f00780c */ /* 0x040fe20003f24270 */
[----:B------:R-:W-:Y:S01]  /*5aa0*/  FMUL.FTZ R118, R0, R118 ;  /* 0x0000007600767220 */ /* 0x000fe20000410000 */
[----:B----4-:R-:W-:Y:S01]  /*5ab0*/  FSEL R12, R12, -INF , P2 ;  /* 0xff8000000c0c7808 */ /* 0x010fe20001000000 */
[----:B------:R3:W-:Y:S01]  /*5ac0*/  MUFU.TANH R7, R129 ;  /* 0x0000008100077308 */ /* 0x0007e20000002400 */
[----:B------:R-:W-:Y:S01]  /*5ad0*/  ISETP.GT.AND P2, PT, R127, 0x11, PT ;  /* 0x000000117f00780c */ /* 0x000fe20003f44270 */
[----:B--2---:R-:W-:Y:S01]  /*5ae0*/  IMAD.IADD R126, R126, 0x1, R97 ;  /* 0x000000017e7e7824 */ /* 0x004fe200078e0261 */
[----:B-----5:R-:W-:Y:S01]  /*5af0*/  FSEL R15, R15, -INF , P1 ;  /* 0xff8000000f0f7808 */ /* 0x020fe20000800000 */
[C---:B------:R-:W-:Y:S01]  /*5b00*/  FMUL.FTZ R119, R0.reuse, R119 ;  /* 0x0000007700777220 */ /* 0x040fe20000410000 */
[----:B------:R-:W-:Y:S01]  /*5b10*/  ISETP.GT.AND P1, PT, R127, 0x18, PT ;  /* 0x000000187f00780c */ /* 0x000fe20003f24270 */
[----:B------:R-:W-:Y:S01]  /*5b20*/  FMUL.FTZ R90, R0, R90 ;  /* 0x0000005a005a7220 */ /* 0x000fe20000410000 */
[----:B------:R-:W-:Y:S01]  /*5b30*/  FSEL R20, R20, -INF , P2 ;  /* 0xff80000014147808 */ /* 0x000fe20001000000 */
[----:B------:R-:W2:Y:S01]  /*5b40*/  MUFU.TANH R104, R104 ;  /* 0x0000006800687308 */ /* 0x000ea20000002400 */
[----:B---3--:R-:W-:Y:S01]  /*5b50*/  FMNMX.FTZ R129, R11, R130, !PT ;  /* 0x000000820b817209 */ /* 0x008fe20007810000 */
[C---:B------:R-:W-:Y:S01]  /*5b60*/  FMUL.FTZ R91, R0.reuse, R91 ;  /* 0x0000005b005b7220 */ /* 0x040fe20000410000 */
[----:B------:R-:W-:Y:S01]  /*5b70*/  ISETP.GT.AND P2, PT, R127, 0x19, PT ;  /* 0x000000197f00780c */ /* 0x000fe20003f44270 */
[----:B------:R-:W-:Y:S01]  /*5b80*/  FMUL.FTZ R94, R0, R94 ;  /* 0x0000005e005e7220 */ /* 0x000fe20000410000 */
[----:B------:R-:W-:Y:S01]  /*5b90*/  FMNMX.FTZ R74, R12, R129, !PT ;  /* 0x000000810c4a7209 */ /* 0x000fe20007810000 */
[C---:B------:R-:W-:Y:S01]  /*5ba0*/  FMUL.FTZ R95, R0.reuse, R95 ;  /* 0x0000005f005f7220 */ /* 0x040fe20000410000 */
[----:B0-----:R-:W-:Y:S01]  /*5bb0*/  FSEL R121, R121, -INF , P1 ;  /* 0xff80000079797808 */ /* 0x001fe20000800000 */
[----:B------:R-:W0:Y:S01]  /*5bc0*/  MUFU.TANH R105, R105 ;  /* 0x0000006900697308 */ /* 0x000e220000002400 */
[----:B------:R-:W-:Y:S01]  /*5bd0*/  FMNMX.FTZ R129, R15, R74, !PT ;  /* 0x0000004a0f817209 */ /* 0x000fe20007810000 */
[C---:B------:R-:W-:Y:S01]  /*5be0*/  FMUL.FTZ R74, R0.reuse, R75 ;  /* 0x0000004b004a7220 */ /* 0x040fe20000410000 */
[----:B------:R-:W-:Y:S01]  /*5bf0*/  ISETP.GT.AND P1, PT, R127, 0x20, PT ;  /* 0x000000207f00780c */ /* 0x000fe20003f24270 */
[----:B------:R-:W-:Y:S01]  /*5c00*/  FMUL.FTZ R75, R0, R76 ;  /* 0x0000004c004b7220 */ /* 0x000fe20000410000 */
[----:B------:R-:W-:Y:S01]  /*5c10*/  FMNMX.FTZ R130, R20, R129, !PT ;  /* 0x0000008114827209 */ /* 0x000fe20007810000 */
[----:B------:R-:W-:Y:S01]  /*5c20*/  FMUL.FTZ R76, R0, R77 ;  /* 0x0000004d004c7220 */ /* 0x000fe20000410000 */
[----:B-1----:R-:W-:Y:S01]  /*5c30*/  FSEL R122, R122, -INF , P2 ;  /* 0xff8000007a7a7808 */ /* 0x002fe20001000000 */
[----:B------:R-:W1:Y:S01]  /*5c40*/  MUFU.TANH R108, R108 ;  /* 0x0000006c006c7308 */ /* 0x000e620000002400 */
[----:B------:R-:W-:Y:S01]  /*5c50*/  FMNMX.FTZ R129, R121, R130, !PT ;  /* 0x0000008279817209 */ /* 0x000fe20007810000 */
[C---:B------:R-:W-:Y:S01]  /*5c60*/  FMUL.FTZ R98, R0.reuse, R98 ;  /* 0x0000006200627220 */ /* 0x040fe20000410000 */
[C---:B------:R-:W-:Y:S01]  /*5c70*/  ISETP.GT.AND P2, PT, R127.reuse, 0x21, PT ;  /* 0x000000217f00780c */ /* 0x040fe20003f44270 */
[----:B------:R-:W-:Y:S01]  /*5c80*/  FMUL.FTZ R99, R0, R99 ;  /* 0x0000006300637220 */ /* 0x000fe20000410000 */
[----:B--2---:R-:W-:Y:S01]  /*5c90*/  FSEL R104, R104, -INF , P1 ;  /* 0xff80000068687808 */ /* 0x004fe20000800000 */
[----:B------:R-:W-:Y:S01]  /*5ca0*/  FMUL.FTZ R102, R0, R102 ;  /* 0x0000006600667220 */ /* 0x000fe20000410000 */
[----:B------:R-:W-:Y:S01]  /*5cb0*/  FMNMX.FTZ R129, R122, R129, !PT ;  /* 0x000000817a817209 */ /* 0x000fe20007810000 */
[----:B------:R-:W2:Y:S01]  /*5cc0*/  MUFU.TANH R109, R109 ;  /* 0x0000006d006d7308 */ /* 0x000ea20000002400 */
[----:B------:R-:W-:Y:S01]  /*5cd0*/  ISETP.GT.AND P1, PT, R127, 0x28, PT ;  /* 0x000000287f00780c */ /* 0x000fe20003f24270 */
[C---:B------:R-:W-:Y:S01]  /*5ce0*/  FMUL.FTZ R103, R0.reuse, R103 ;  /* 0x0000006700677220 */ /* 0x040fe20000410000 */
[----:B0-----:R-:W-:Y:S01]  /*5cf0*/  FSEL R105, R105, -INF , P2 ;  /* 0xff80000069697808 */ /* 0x001fe20001000000 */
[----:B------:R-:W-:Y:S01]  /*5d00*/  FMUL.FTZ R82, R0, R82 ;  /* 0x0000005200527220 */ /* 0x000fe20000410000 */
[----:B------:R-:W-:Y:S01]  /*5d10*/  FMNMX.FTZ R130, R104, R129, !PT ;  /* 0x0000008168827209 */ /* 0x000fe20007810000 */
[----:B------:R-:W-:Y:S01]  /*5d20*/  FMUL.FTZ R83, R0, R83 ;  /* 0x0000005300537220 */ /* 0x000fe20000410000 */
[----:B------:R-:W-:Y:S01]  /*5d30*/  ISETP.GT.AND P2, PT, R127, 0x29, PT ;  /* 0x000000297f00780c */ /* 0x000fe20003f44270 */
[----:B------:R-:W0:Y:S01]  /*5d40*/  MUFU.TANH R112, R112 ;  /* 0x0000007000707308 */ /* 0x000e220000002400 */
        /* <DEDUP_REMOVED lines=11> */
[C---:B------:R-:W-:Y:S01]  /*5e00*/  FMUL.FTZ R80, R0.reuse, R81 ;  /* 0x0000005100507220 */ /* 0x040fe20000410000 */
[----:B------:R-:W-:Y:S01]  /*5e10*/  FMNMX.FTZ R129, R109, R130, !PT ;  /* 0x000000826d817209 */ /* 0x000fe20007810000 */
[----:B------:R-:W-:Y:S01]  /*5e20*/  FMUL.FTZ R59, R0, R59 ;  /* 0x0000003b003b7220 */ /* 0x000fe20000410000 */
[----:B------:R-:W-:Y:S01]  /*5e30*/  ISETP.GT.AND P3, PT, R126, 0x1, PT ;  /* 0x000000017e00780c */ /* 0x000fe20003f64270 */
[----:B------:R-:W2:Y:S01]  /*5e40*/  MUFU.TANH R116, R116 ;  /* 0x0000007400747308 */ /* 0x000ea20000002400 */
[----:B0-----:R-:W-:Y:S01]  /*5e50*/  FSEL R112, R112, -INF , P1 ;  /* 0xff80000070707808 */ /* 0x001fe20000800000 */
[C---:B------:R-:W-:Y:S01]  /*5e60*/  FMUL.FTZ R62, R0.reuse, R62 ;  /* 0x0000003e003e7220 */ /* 0x040fe20000410000 */
[----:B------:R-:W-:Y:S01]  /*5e70*/  ISETP.GT.AND P1, PT, R127, 0x38, PT ;  /* 0x000000387f00780c */ /* 0x000fe20003f24270 */
        /* <DEDUP_REMOVED lines=8> */
[----:B------:R-:W-:Y:S01]  /*5f00*/  UIADD3 UR21, UR21, 0x13240, URZ ;  /* 0x0001324015157890 */ /* 0x000fe2000fffe03f */
[----:B------:R-:W-:-:S03]  /*5f10*/  FMNMX.FTZ R81, R113, R130, !PT ;  /* 0x0000008271517209 */ /* 0x000fc60007810000 */
[----:B------:R-:W1:Y:S01]  /*5f20*/  MUFU.TANH R88, R88 ;  /* 0x0000005800587308 */ /* 0x000e620000002400 */
[----:B--2---:R-:W-:Y:S01]  /*5f30*/  FSEL R116, R116, -INF , P1 ;  /* 0xff80000074747808 */ /* 0x004fe20000800000 */
[----:B------:R-:W-:Y:S01]  /*5f40*/  UPRMT UR21, UR44, 0x654, UR21 ;  /* 0x000006542c157896 */ /* 0x000fe20008000015 */
[----:B------:R-:W-:Y:S02]  /*5f50*/  ISETP.GT.AND P1, PT, R127, 0x40, PT ;  /* 0x000000407f00780c */ /* 0x000fe40003f24270 */
[----:B------:R-:W-:Y:S01]  /*5f60*/  FMNMX.FTZ R130, R116, R81, !PT ;  /* 0x0000005174827209 */ /* 0x000fe20007810000 */
[C---:B------:R-:W-:Y:S01]  /*5f70*/  FMUL.FTZ R81, R0.reuse, R84 ;  /* 0x0000005400517220 */ /* 0x040fe20000410000 */
[----:B------:R-:W-:Y:S01]  /*5f80*/  FMUL.FTZ R84, R0, R85 ;  /* 0x0000005500547220 */ /* 0x000fe20000410000 */
        /* <DEDUP_REMOVED lines=34> */
[----:B------:R-:W-:Y:S02]  /*61b0*/  FMNMX.FTZ R130, R100, R57, !PT ;  /* 0x0000003964827209 */ /* 0x000fe40007810000 */
[----:B------:R-:W-:Y:S01]  /*61c0*/  FSEL R7, R7, -INF , P1 ;  /* 0xff80000007077808 */ /* 0x000fe20000800000 */
[----:B------:R-:W1:Y:S01]  /*61d0*/  MUFU.TANH R75, R75 ;  /* 0x0000004b004b7308 */ /* 0x000e620000002400 */
[----:B--2---:R-:W-:Y:S02]  /*61e0*/  FSEL R101, R101, -INF , P2 ;  /* 0xff80000065657808 */ /* 0x004fe40001000000 */
[----:B------:R-:W-:-:S02]  /*61f0*/  ISETP.GT.AND P2, PT, R127, 0x61, PT ;  /* 0x000000617f00780c */ /* 0x000fc40003f44270 */
[----:B------:R-:W-:Y:S02]  /*6200*/  FMNMX.FTZ R130, R101, R130, !PT ;  /* 0x0000008265827209 */ /* 0x000fe40007810000 */
[----:B------:R-:W-:Y:S01]  /*6210*/  ISETP.GT.AND P1, PT, R127, 0x68, PT ;  /* 0x000000687f00780c */ /* 0x000fe20003f24270 */
[----:B------:R-:W2:Y:S01]  /*6220*/  MUFU.TANH R76, R76 ;  /* 0x0000004c004c7308 */ /* 0x000ea20000002400 */
[----:B0-----:R-:W-:Y:S01]  /*6230*/  FSEL R57, R128, -INF , P2 ;  /* 0xff80000080397808 */ /* 0x001fe20001000000 */
[----:B------:R-:W-:Y:S01]  /*6240*/  FMUL.FTZ R128, R0, R61 ;  /* 0x0000003d00807220 */ /* 0x000fe20000410000 */
[----:B------:R-:W-:Y:S02]  /*6250*/  FMNMX.FTZ R130, R7, R130, !PT ;  /* 0x0000008207827209 */ /* 0x000fe40007810000 */
[----:B------:R-:W-:-:S03]  /*6260*/  ISETP.GT.AND P2, PT, R127, 0x69, PT ;  /* 0x000000697f00780c */ /* 0x000fc60003f44270 */
[----:B------:R-:W0:Y:S01]  /*6270*/  MUFU.TANH R77, R77 ;  /* 0x0000004d004d7308 */ /* 0x000e220000002400 */
[----:B-1----:R-:W-:Y:S02]  /*6280*/  FSEL R60, R75, -INF , P1 ;  /* 0xff8000004b3c7808 */ /* 0x002fe40000800000 */
[----:B------:R-:W-:Y:S01]  /*6290*/  FMNMX.FTZ R75, R57, R130, !PT ;  /* 0x00000082394b7209 */ /* 0x000fe20007810000 */
[----:B------:R-:W-:Y:S01]  /*62a0*/  FMUL.FTZ R130, R0, R64 ;  /* 0x0000004000827220 */ /* 0x000fe20000410000 */
[----:B------:R-:W-:-:S03]  /*62b0*/  ISETP.GT.AND P1, PT, R127, 0x70, PT ;  /* 0x000000707f00780c */ /* 0x000fc60003f24270 */
[----:B------:R-:W1:Y:S01]  /*62c0*/  MUFU.TANH R80, R80 ;  /* 0x0000005000507308 */ /* 0x000e620000002400 */
[----:B--2---:R-:W-:Y:S02]  /*62d0*/  FSEL R61, R76, -INF , P2 ;  /* 0xff8000004c3d7808 */ /* 0x004fe40001000000 */
[----:B------:R-:W-:Y:S02]  /*62e0*/  FMNMX.FTZ R76, R60, R75, !PT ;  /* 0x0000004b3c4c7209 */ /* 0x000fe40007810000 */
[----:B------:R-:W-:-:S03]  /*62f0*/  ISETP.GT.AND P2, PT, R127, 0x71, PT ;  /* 0x000000717f00780c */ /* 0x000fc60003f44270 */
[----:B------:R-:W2:Y:S01]  /*6300*/  MUFU.TANH R81, R81 ;  /* 0x0000005100517308 */ /* 0x000ea20000002400 */
[----:B0-----:R-:W-:Y:S02]  /*6310*/  FSEL R64, R77, -INF , P1 ;  /* 0xff8000004d407808 */ /* 0x001fe40000800000 */
[----:B------:R-:W-:Y:S02]  /*6320*/  FMNMX.FTZ R77, R61, R76, !PT ;  /* 0x0000004c3d4d7209 */ /* 0x000fe40007810000 */
[C---:B------:R-:W-:Y:S02]  /*6330*/  ISETP.GT.AND P1, PT, R127.reuse, 0x78, PT ;  /* 0x000000787f00780c */ /* 0x040fe40003f24270 */
[----:B------:R-:W-:Y:S01]  /*6340*/  FMNMX.FTZ R76, R64, R77, !PT ;  /* 0x0000004d404c7209 */ /* 0x000fe20007810000 */
[----:B------:R-:W0:Y:S01]  /*6350*/  MUFU.TANH R84, R84 ;  /* 0x0000005400547308 */ /* 0x000e220000002400 */
[----:B-1----:R-:W-:Y:S01]  /*6360*/  FSEL R75, R80, -INF , P2 ;  /* 0xff800000504b7808 */ /* 0x002fe20001000000 */
[----:B------:R-:W-:Y:S01]  /*6370*/  FMUL.FTZ R80, R0, R65 ;  /* 0x0000004100507220 */ /* 0x000fe20000410000 */
[----:B------:R-:W-:-:S02]  /*6380*/  ISETP.GT.AND P2, PT, R127, 0x79, PT ;  /* 0x000000797f00780c */ /* 0x000fc40003f44270 */
        /* <DEDUP_REMOVED lines=10> */
[----:B------:R-:W-:Y:S01]  /*6430*/  MUFU.TANH R129, R129 ;  /* 0x0000008100817308 */ /* 0x000fe20000002400 */
[----:B-1----:R-:W-:Y:S01]  /*6440*/  FSEL R68, R56, -INF , P1 ;  /* 0xff80000038447808 */ /* 0x002fe20000800000 */
[----:B------:R-:W-:Y:S01]  /*6450*/  FMUL.FTZ R56, R0, R69 ;  /* 0x0000004500387220 */ /* 0x000fe20000410000 */
[----:B------:R-:W-:-:S05]  /*6460*/  ISETP.GT.AND P1, PT, R127, 0x88, PT ;  /* 0x000000887f00780c */ /* 0x000fca0003f24270 */
[----:B------:R-:W0:Y:S01]  /*6470*/  MUFU.TANH R128, R128 ;  /* 0x0000008000807308 */ /* 0x000e220000002400 */
[----:B--2---:R-:W-:Y:S02]  /*6480*/  FSEL R77, R85, -INF , P2 ;  /* 0xff800000554d7808 */ /* 0x004fe40001000000 */
[----:B------:R-:W-:-:S05]  /*6490*/  ISETP.GT.AND P2, PT, R127, 0x89, PT ;  /* 0x000000897f00780c */ /* 0x000fca0003f44270 */
[----:B------:R1:W2:Y:S08]  /*64a0*/  MUFU.TANH R131, R130 ;  /* 0x0000008200837308 */ /* 0x0002b00000002400 */
[----:B------:R3:W4:Y:S01]  /*64b0*/  MUFU.TANH R133, R80 ;  /* 0x0000005000857308 */ /* 0x0007220000002400 */
[----:B-1----:R-:W-:Y:S02]  /*64c0*/  FMNMX.FTZ R130, R68, R81, !PT ;  /* 0x0000005144827209 */ /* 0x002fe40007810000 */
[----:B0-----:R-:W-:-:S02]  /*64d0*/  FSEL R81, R128, -INF , P2 ;  /* 0xff80000080517808 */ /* 0x001fc40001000000 */
        /* <DEDUP_REMOVED lines=10> */
[----:B------:R-:W-:Y:S01]  /*6580*/  FMUL.FTZ R128, R0, R70 ;  /* 0x0000004600807220 */ /* 0x000fe20000410000 */
[----:B------:R-:W-:Y:S02]  /*6590*/  ISETP.GT.AND P1, PT, R127, 0x98, PT ;  /* 0x000000987f00780c */ /* 0x000fe40003f24270 */
[----:B----4-:R-:W-:Y:S01]  /*65a0*/  FSEL R69, R133, -INF , P2 ;  /* 0xff80000085457808 */ /* 0x010fe20001000000 */
[----:B------:R-:W0:Y:S01]  /*65b0*/  MUFU.TANH R9, R9 ;  /* 0x0000000900097308 */ /* 0x000e220000002400 */
[----:B---3--:R-:W-:-:S02]  /*65c0*/  FMNMX.FTZ R56, R78, R85, !PT ;  /* 0x000000554e387209 */ /* 0x008fc40007810000 */
[----:B------:R-:W-:Y:S01]  /*65d0*/  ISETP.GT.AND P2, PT, R127, 0x99, PT ;  /* 0x000000997f00780c */ /* 0x000fe20003f44270 */
[----:B------:R-:W-:Y:S01]  /*65e0*/  FMUL.FTZ R127, R0, R79 ;  /* 0x0000004f007f7220 */ /* 0x000fe20000410000 */
[----:B-1----:R-:W-:Y:S02]  /*65f0*/  FSEL R85, R132, -INF , P1 ;  /* 0xff80000084557808 */ /* 0x002fe40000800000 */
[----:B------:R-:W-:Y:S01]  /*6600*/  FMNMX.FTZ R56, R69, R56, !PT ;  /* 0x0000003845387209 */ /* 0x000fe20007810000 */
[----:B------:R-:W1:Y:S01]  /*6610*/  MUFU.TANH R10, R10 ;  /* 0x0000000a000a7308 */ /* 0x000e620000002400 */
[----:B-----5:R-:W-:Y:S02]  /*6620*/  FSEL R79, R129, -INF , P2 ;  /* 0xff800000814f7808 */ /* 0x020fe40001000000 */
[----:B------:R-:W-:Y:S02]  /*6630*/  FMNMX.FTZ R56, R85, R56, !PT ;  /* 0x0000003855387209 */ /* 0x000fe40007810000 */
[----:B------:R-:W-:-:S02]  /*6640*/  ISETP.GT.AND P2, PT, R126, RZ, PT ;  /* 0x000000ff7e00720c */ /* 0x000fc40003f44270 */
[----:B------:R-:W-:Y:S01]  /*6650*/  FMNMX.FTZ R56, R79, R56, !PT ;  /* 0x000000384f387209 */ /* 0x000fe20007810000 */
[----:B------:R-:W-:Y:S01]  /*6660*/  MUFU.TANH R13, R13 ;  /* 0x0000000d000d7308 */ /* 0x000fe20000002400 */
[----:B0-----:R-:W-:Y:S02]  /*6670*/  FSEL R9, R9, -INF , P2 ;  /* 0xff80000009097808 */ /* 0x001fe40001000000 */
[----:B------:R-:W-:Y:S01]  /*6680*/  ISETP.GT.AND P2, PT, R126, 0x8, PT ;  /* 0x000000087e00780c */ /* 0x000fe20003f44270 */
[----:B------:R-:W0:Y:S01]  /*6690*/  SHFL.BFLY PT, R129, R56, 0x2, 0x1f ;  /* 0x0c401f0038817f89 */ /* 0x000e2200000e0000 */
[----:B------:R-:W-:-:S03]  /*66a0*/  FMNMX.FTZ R97, R9, R6, !PT ;  /* 0x0000000609617209 */ /* 0x000fc60007810000 */
[----:B------:R-:W2:Y:S01]  /*66b0*/  MUFU.TANH R14, R14 ;  /* 0x0000000e000e7308 */ /* 0x000ea20000002400 */
[----:B-1----:R-:W-:Y:S02]  /*66c0*/  FSEL R10, R10, -INF , P3 ;  /* 0xff8000000a0a7808 */ /* 0x002fe40001800000 */
[----:B------:R-:W-:Y:S02]  /*66d0*/  ISETP.GT.AND P3, PT, R126, 0x9, PT ;  /* 0x000000097e00780c */ /* 0x000fe40003f64270 */
[----:B------:R-:W-:-:S03]  /*66e0*/  FMNMX.FTZ R97, R10, R97, !PT ;  /* 0x000000610a617209 */ /* 0x000fc60007810000 */
[----:B------:R-:W-:Y:S08]  /*66f0*/  MUFU.TANH R21, R21 ;  /* 0x0000001500157308 */ /* 0x000ff00000002400 */
[----:B------:R-:W1:Y:S01]  /*6700*/  MUFU.TANH R120, R120 ;  /* 0x0000007800787308 */ /* 0x000e620000002400 */
[----:B--2---:R-:W-:Y:S02]  /*6710*/  FSEL R14, R14, -INF , P3 ;  /* 0xff8000000e0e7808 */ /* 0x004fe40001800000 */
[----:B------:R-:W-:-:S02]  /*6720*/  ISETP.GT.AND P3, PT, R126, 0x11, PT ;  /* 0x000000117e00780c */ /* 0x000fc40003f64270 */
[----:B0-----:R-:W-:-:S03]  /*6730*/  FMNMX.FTZ R129, R56, R129, !PT ;  /* 0x0000008138817209 */ /* 0x001fc60007810000 */
        /* <DEDUP_REMOVED lines=8> */
[----:B0-----:R-:W-:Y:S01]  /*67c0*/  FMNMX.FTZ R56, R129, R56, !PT ;  /* 0x0000003881387209 */ /* 0x001fe20007810000 */
[----:B------:R-:W-:Y:S01]  /*67d0*/  IMAD.U32 R129, RZ, RZ, UR20 ;  /* 0x00000014ff817e24 */ /* 0x000fe2000f8e00ff */
[----:B------:R-:W-:-:S02]  /*67e0*/  ISETP.GT.AND P3, PT, R126, 0x21, PT ;  /* 0x000000217e00780c */ /* 0x000fc40003f64270 */
[C---:B------:R-:W-:Y:S01]  /*67f0*/  FSETP.NEU.FTZ.AND P1, PT, R56.reuse, -INF , PT ;  /* 0xff8000003800780b */ /* 0x040fe20003f3d000 */
[----:B------:R-:W-:-:S01]  /*6800*/  FFMA.FTZ R70, R56, R129, -8 ;  /* 0xc100000038467423 */ /* 0x000fc20000010081 */
[----:B------:R-:W0:Y:S04]  /*6810*/  MUFU.TANH R110, R110 ;  /* 0x0000006e006e7308 */ /* 0x000e280000002400 */
[----:B------:R-:W-:-:S04]  /*6820*/  FSEL R70, R70, RZ, P1 ;  /* 0x000000ff46467208 */ /* 0x000fc80000800000 */
[----:B------:R-:W2:Y:S01]  /*6830*/  MUFU.TANH R111, R111 ;  /* 0x0000006f006f7308 */ /* 0x000ea20000002400 */
[----:B------:R-:W-:-:S01]  /*6840*/  FFMA.FTZ R129, R8, UR20, -R70 ;  /* 0x0000001408817c23 */ /* 0x000fc20008010846 */
[--C-:B------:R-:W-:Y:S01]  /*6850*/  FFMA.FTZ R8, R11, UR20, -R70.reuse ;  /* 0x000000140b087c23 */ /* 0x100fe20008010846 */
[----:B------:R-:W-:-:S01]  /*6860*/  FFMA.FTZ R11, R12, UR20, -R70 ;  /* 0x000000140c0b7c23 */ /* 0x000fc20008010846 */
[--C-:B------:R-:W-:Y:S01]  /*6870*/  FFMA.FTZ R12, R15, UR20, -R70.reuse ;  /* 0x000000140f0c7c23 */ /* 0x100fe20008010846 */
[----:B------:R-:W-:-:S01]  /*6880*/  FFMA.FTZ R15, R20, UR20, -R70 ;  /* 0x00000014140f7c23 */ /* 0x000fc20008010846 */
[----:B------:R-:W-:Y:S01]  /*6890*/  FSEL R20, R13, -INF , P2 ;  /* 0xff8000000d147808 */ /* 0x000fe20001000000 */
[----:B------:R-:W-:-:S01]  /*68a0*/  FFMA.FTZ R121, R121, UR20, -R70 ;  /* 0x0000001479797c23 */ /* 0x000fc20008010846 */
[----:B------:R-:W-:Y:S01]  /*68b0*/  ISETP.GT.AND P2, PT, R126, 0x10, PT ;  /* 0x000000107e00780c */ /* 0x000fe20003f44270 */
[----:B------:R-:W3:Y:S01]  /*68c0*/  MUFU.TANH R114, R114 ;  /* 0x0000007200727308 */ /* 0x000ee20000002400 */
[----:B------:R-:W-:Y:S01]  /*68d0*/  FMNMX.FTZ R97, R20, R97, !PT ;  /* 0x0000006114617209 */ /* 0x000fe20007810000 */
[--C-:B------:R-:W-:Y:S01]  /*68e0*/  FFMA.FTZ R131, R108, UR20, -R70.reuse ;  /* 0x000000146c837c23 */ /* 0x100fe20008010846 */
[----:B------:R-:W-:Y:S01]  /*68f0*/  FSEL R21, R21, -INF , P2 ;  /* 0xff80000015157808 */ /* 0x000fe20001000000 */
[--C-:B------:R-:W-:Y:S01]  /*6900*/  FFMA.FTZ R132, R113, UR20, -R70.reuse ;  /* 0x0000001471847c23 */ /* 0x100fe20008010846 */
[----:B------:R-:W-:Y:S01]  /*6910*/  FMNMX.FTZ R130, R14, R97, !PT ;  /* 0x000000610e827209 */ /* 0x000fe20007810000 */
[--C-:B------:R-:W-:Y:S01]  /*6920*/  FFMA.FTZ R97, R104, UR20, -R70.reuse ;  /* 0x0000001468617c23 */ /* 0x100fe20008010846 */
[----:B------:R-:W-:Y:S01]  /*6930*/  ISETP.GT.AND P2, PT, R126, 0x18, PT ;  /* 0x000000187e00780c */ /* 0x000fe20003f44270 */
[----:B------:R4:W-:Y:S01]  /*6940*/  MUFU.EX2 R13, R121 ;  /* 0x00000079000d7308 */ /* 0x0009e20000000800 */
[----:B-1----:R-:W-:Y:S01]  /*6950*/  FSEL R107, R107, -INF , P3 ;  /* 0xff8000006b6b7808 */ /* 0x002fe20001800000 */
[--C-:B------:R-:W-:Y:S01]  /*6960*/  FFMA.FTZ R72, R72, UR20, -R70.reuse ;  /* 0x0000001448487c23 */ /* 0x100fe20008010846 */
[----:B------:R-:W-:Y:S01]  /*6970*/  FSEL R123, R123, -INF , P2 ;  /* 0xff8000007b7b7808 */ /* 0x000fe20001000000 */
[--C-:B------:R-:W-:Y:S01]  /*6980*/  FFMA.FTZ R122, R122, UR20, -R70.reuse ;  /* 0x000000147a7a7c23 */ /* 0x100fe20008010846 */
[C---:B------:R-:W-:Y:S01]  /*6990*/  ISETP.GT.AND P2, PT, R126.reuse, 0x20, PT ;  /* 0x000000207e00780c */ /* 0x040fe20003f44270 */
[--C-:B------:R-:W-:Y:S01]  /*69a0*/  FFMA.FTZ R117, R117, UR20, -R70.reuse ;  /* 0x0000001475757c23 */ /* 0x100fe20008010846 */
[----:B------:R-:W-:Y:S01]  /*69b0*/  ISETP.GT.AND P3, PT, R126, 0x29, PT ;  /* 0x000000297e00780c */ /* 0x000fe20003f64270 */
[----:B------:R-:W1:Y:S01]  /*69c0*/  MUFU.TANH R115, R115 ;  /* 0x0000007300737308 */ /* 0x000e620000002400 */
[----:B----4-:R-:W-:Y:S01]  /*69d0*/  FMNMX.FTZ R121, R21, R130, !PT ;  /* 0x0000008215797209 */ /* 0x010fe20007810000 */
[--C-:B------:R-:W-:Y:S01]  /*69e0*/  FFMA.FTZ R130, R105, UR20, -R70.reuse ;  /* 0x0000001469827c23 */ /* 0x100fe20008010846 */
[----:B------:R-:W-:Y:S01]  /*69f0*/  FSEL R106, R106, -INF , P2 ;  /* 0xff8000006a6a7808 */ /* 0x000fe20001000000 */
[--C-:B------:R-:W-:Y:S01]  /*6a00*/  FFMA.FTZ R88, R88, UR20, -R70.reuse ;  /* 0x0000001458587c23 */ /* 0x100fe20008010846 */
[----:B------:R-:W-:Y:S01]  /*6a10*/  FMNMX.FTZ R104, R120, R121, !PT ;  /* 0x0000007978687209 */ /* 0x000fe20007810000 */
[--C-:B------:R-:W-:Y:S01]  /*6a20*/  FFMA.FTZ R93, R93, UR20, -R70.reuse ;  /* 0x000000145d5d7c23 */ /* 0x100fe20008010846 */
[----:B------:R-:W-:Y:S01]  /*6a30*/  ISETP.GT.AND P2, PT, R126, 0x28, PT ;  /* 0x000000287e00780c */ /* 0x000fe20003f44270 */
[----:B------:R-:W4:Y:S01]  /*6a40*/  MUFU.TANH R118, R118 ;  /* 0x0000007600767308 */ /* 0x000f220000002400 */
        /* <DEDUP_REMOVED lines=15> */
[----:B------:R2:W-:Y:S01]  /*6b40*/  MUFU.EX2 R104, R130 ;  /* 0x0000008200687308 */ /* 0x0005e20000000800 */
[----:B---3--:R-:W-:Y:S01]  /*6b50*/  FSEL R114, R114, -INF , P2 ;  /* 0xff80000072727808 */ /* 0x008fe20001000000 */
[--C-:B------:R-:W-:Y:S01]  /*6b60*/  FFMA.FTZ R75, R75, UR20, -R70.reuse ;  /* 0x000000144b4b7c23 */ /* 0x100fe20008010846 */
[----:B------:R-:W-:Y:S01]  /*6b70*/  ISETP.GT.AND P2, PT, R126, 0x38, PT ;  /* 0x000000387e00780c */ /* 0x000fe20003f44270 */
[--C-:B------:R-:W-:Y:S01]  /*6b80*/  FFMA.FTZ R65, R65, UR20, -R70.reuse ;  /* 0x0000001441417c23 */ /* 0x100fe20008010846 */
[----:B-1----:R-:W-:Y:S01]  /*6b90*/  FSEL R115, R115, -INF , P3 ;  /* 0xff80000073737808 */ /* 0x002fe20001800000 */
[--C-:B------:R-:W-:Y:S01]  /*6ba0*/  FFMA.FTZ R76, R76, UR20, -R70.reuse ;  /* 0x000000144c4c7c23 */ /* 0x100fe20008010846 */
[----:B------:R-:W-:Y:S01]  /*6bb0*/  ISETP.GT.AND P3, PT, R126, 0x39, PT ;  /* 0x000000397e00780c */ /* 0x000fe20003f64270 */
[----:B------:R-:W1:Y:S01]  /*6bc0*/  MUFU.TANH R90, R90 ;  /* 0x0000005a005a7308 */ /* 0x000e620000002400 */
[----:B--2---:R-:W-:Y:S01]  /*6bd0*/  FMNMX.FTZ R130, R110, R121, !PT ;  /* 0x000000796e827209 */ /* 0x004fe20007810000 */
[--C-:B------:R-:W-:Y:S01]  /*6be0*/  FFMA.FTZ R68, R68, UR20, -R70.reuse ;  /* 0x0000001444447c23 */ /* 0x100fe20008010846 */
[----:B----4-:R-:W-:Y:S01]  /*6bf0*/  FSEL R118, R118, -INF , P2 ;  /* 0xff80000076767808 */ /* 0x010fe20001000000 */
[--C-:B------:R-:W-:Y:S01]  /*6c00*/  FFMA.FTZ R77, R77, UR20, -R70.reuse ;  /* 0x000000144d4d7c23 */ /* 0x100fe20008010846 */
[----:B------:R-:W-:Y:S01]  /*6c10*/  FMNMX.FTZ R109, R111, R130, !PT ;  /* 0x000000826f6d7209 */ /* 0x000fe20007810000 */
[--C-:B------:R-:W-:Y:S01]  /*6c20*/  FFMA.FTZ R80, R80, UR20, -R70.reuse ;  /* 0x0000001450507c23 */ /* 0x100fe20008010846 */
[C---:B------:R-:W-:Y:S01]  /*6c30*/  ISETP.GT.AND P2, PT, R126.reuse, 0x40, PT ;  /* 0x000000407e00780c */ /* 0x040fe20003f44270 */
[----:B------:R2:W-:Y:S01]  /*6c40*/  MUFU.EX2 R105, R131 ;  /* 0x0000008300697308 */ /* 0x0005e20000000800 */
[----:B0-----:R-:W-:Y:S01]  /*6c50*/  FSEL R119, R119, -INF , P3 ;  /* 0xff80000077777808 */ /* 0x001fe20001800000 */
[--C-:B------:R-:W-:Y:S01]  /*6c60*/  FFMA.FTZ R81, R81, UR20, -R70.reuse ;  /* 0x0000001451517c23 */ /* 0x100fe20008010846 */
[----:B------:R-:W-:Y:S01]  /*6c70*/  ISETP.GT.AND P3, PT, R126, 0x41, PT ;  /* 0x000000417e00780c */ /* 0x000fe20003f64270 */
[--C-:B------:R-:W-:Y:S01]  /*6c80*/  FFMA.FTZ R78, R78, UR20, -R70.reuse ;  /* 0x000000144e4e7c23 */ /* 0x100fe20008010846 */
[----:B------:R-:W-:-:S01]  /*6c90*/  FFMA.FTZ R69, R69, UR20, -R70 ;  /* 0x0000001445457c23 */ /* 0x000fc20008010846 */
[----:B------:R-:W-:-:S02]  /*6ca0*/  FFMA.FTZ R85, R85, UR20, -R70 ;  /* 0x0000001455557c23 */ /* 0x000fc40008010846 */
[----:B------:R-:W0:Y:S01]  /*6cb0*/  MUFU.TANH R91, R91 ;  /* 0x0000005b005b7308 */ /* 0x000e220000002400 */
[----:B--2---:R-:W-:-:S01]  /*6cc0*/  FFMA.FTZ R131, R112, UR20, -R70 ;  /* 0x0000001470837c23 */ /* 0x004fc20008010846 */
[----:B------:R-:W-:-:S04]  /*6cd0*/  FMNMX.FTZ R112, R114, R109, !PT ;  /* 0x0000006d72707209 */ /* 0x000fc80007810000 */
[----:B------:R-:W-:Y:S02]  /*6ce0*/  FMNMX.FTZ R121, R115, R112, !PT ;  /* 0x0000007073797209 */ /* 0x000fe40007810000 */
[----:B------:R-:W2:Y:S01]  /*6cf0*/  MUFU.TANH R94, R94 ;  /* 0x0000005e005e7308 */ /* 0x000ea20000002400 */
[----:B-1----:R-:W-:Y:S02]  /*6d00*/  FSEL R112, R90, -INF , P2 ;  /* 0xff8000005a707808 */ /* 0x002fe40001000000 */
[----:B------:R-:W-:Y:S02]  /*6d10*/  FMNMX.FTZ R130, R118, R121, !PT ;  /* 0x0000007976827209 */ /* 0x000fe40007810000 */
[----:B------:R-:W-:Y:S02]  /*6d20*/  ISETP.GT.AND P2, PT, R126, 0x48, PT ;  /* 0x000000487e00780c */ /* 0x000fe40003f44270 */
[----:B------:R-:W-:Y:S01]  /*6d30*/  FMNMX.FTZ R113, R119, R130, !PT ;  /* 0x0000008277717209 */ /* 0x000fe20007810000 */
[----:B------:R-:W1:Y:S01]  /*6d40*/  MUFU.TANH R95, R95 ;  /* 0x0000005f005f7308 */ /* 0x000e620000002400 */
[----:B------:R-:W-:-:S01]  /*6d50*/  FFMA.FTZ R130, R116, UR20, -R70 ;  /* 0x0000001474827c23 */ /* 0x000fc20008010846 */
[----:B0-----:R-:W-:-:S02]  /*6d60*/  FSEL R91, R91, -INF , P3 ;  /* 0xff8000005b5b7808 */ /* 0x001fc40001800000 */
[----:B------:R-:W-:Y:S02]  /*6d70*/  FMNMX.FTZ R116, R112, R113, !PT ;  /* 0x0000007170747209 */ /* 0x000fe40007810000 */
[----:B------:R-:W-:Y:S02]  /*6d80*/  ISETP.GT.AND P3, PT, R126, 0x49, PT ;  /* 0x000000497e00780c */ /* 0x000fe40003f64270 */
        /* <DEDUP_REMOVED lines=17> */
[----:B------:R-:W-:Y:S01]  /*6ea0*/  MUFU.TANH R73, R73 ;  /* 0x0000004900497308 */ /* 0x000fe20000002400 */
[----:B-1----:R-:W-:Y:S02]  /*6eb0*/  FSEL R102, R102, -INF , P2 ;  /* 0xff80000066667808 */ /* 0x002fe40001000000 */
[----:B------:R-:W-:Y:S02]  /*6ec0*/  ISETP.GT.AND P2, PT, R126, 0x60, PT ;  /* 0x000000607e00780c */ /* 0x000fe40003f44270 */
[----:B------:R-:W-:-:S03]  /*6ed0*/  FMNMX.FTZ R116, R102, R121, !PT ;  /* 0x0000007966747209 */ /* 0x000fc60007810000 */
[----:B------:R-:W1:Y:S01]  /*6ee0*/  MUFU.TANH R74, R74 ;  /* 0x0000004a004a7308 */ /* 0x000e620000002400 */
[----:B0-----:R-:W-:Y:S02]  /*6ef0*/  FSEL R103, R103, -INF , P3 ;  /* 0xff80000067677808 */ /* 0x001fe40001800000 */
[----:B------:R-:W-:Y:S02]  /*6f00*/  ISETP.GT.AND P3, PT, R126, 0x61, PT ;  /* 0x000000617e00780c */ /* 0x000fe40003f64270 */
[----:B------:R-:W-:-:S03]  /*6f10*/  FMNMX.FTZ R116, R103, R116, !PT ;  /* 0x0000007467747209 */ /* 0x000fc60007810000 */
[----:B------:R-:W-:Y:S08]  /*6f20*/  MUFU.TANH R84, R84 ;  /* 0x0000005400547308 */ /* 0x000ff00000002400 */
[----:B------:R-:W0:Y:S01]  /*6f30*/  MUFU.TANH R127, R127 ;  /* 0x0000007f007f7308 */ /* 0x000e220000002400 */
[----:B-1----:R-:W-:Y:S02]  /*6f40*/  FSEL R74, R74, -INF , P3 ;  /* 0xff8000004a4a7808 */ /* 0x002fe40001800000 */
[----:B------:R-:W-:-:S05]  /*6f50*/  ISETP.GT.AND P3, PT, R126, 0x69, PT ;  /* 0x000000697e00780c */ /* 0x000fca0003f64270 */
[----:B------:R1:W-:Y:S08]  /*6f60*/  MUFU.EX2 R94, R130 ;  /* 0x00000082005e7308 */ /* 0x0003f00000000800 */
[----:B------:R-:W2:Y:S01]  /*6f70*/  MUFU.TANH R82, R82 ;  /* 0x0000005200527308 */ /* 0x000ea20000002400 */
[----:B-1----:R-:W-:-:S01]  /*6f80*/  FFMA.FTZ R130, R89, UR20, -R70 ;  /* 0x0000001459827c23 */ /* 0x002fc20008010846 */
[----:B------:R-:W-:-:S02]  /*6f90*/  FSEL R89, R73, -INF , P2 ;  /* 0xff80000049597808 */ /* 0x000fc40001000000 */
[----:B------:R-:W-:Y:S02]  /*6fa0*/  ISETP.GT.AND P2, PT, R126, 0x68, PT ;  /* 0x000000687e00780c */ /* 0x000fe40003f44270 */
[----:B------:R-:W-:Y:S02]  /*6fb0*/  FMNMX.FTZ R121, R89, R116, !PT ;  /* 0x0000007459797209 */ /* 0x000fe40007810000 */
[----:B------:R-:W1:Y:S01]  /*6fc0*/  MUFU.TANH R83, R83 ;  /* 0x0000005300537308 */ /* 0x000e620000002400 */
[----:B0-----:R-:W-:Y:S02]  /*6fd0*/  FSEL R127, R127, -INF , P3 ;  /* 0xff8000007f7f7808 */ /* 0x001fe40001800000 */
[----:B------:R-:W-:Y:S02]  /*6fe0*/  FMNMX.FTZ R121, R74, R121, !PT ;  /* 0x000000794a797209 */ /* 0x000fe40007810000 */
[----:B------:R-:W-:-:S03]  /*6ff0*/  ISETP.GT.AND P3, PT, R126, 0x71, PT ;  /* 0x000000717e00780c */ /* 0x000fc60003f64270 */
[----:B------:R0:W-:Y:S08]  /*7000*/  MUFU.EX2 R109, R131 ;  /* 0x00000083006d7308 */ /* 0x0001f00000000800 */
[----:B------:R-:W-:Y:S01]  /*7010*/  MUFU.TANH R86, R86 ;  /* 0x0000005600567308 */ /* 0x000fe20000002400 */
[----:B0-----:R-:W-:-:S01]  /*7020*/  FFMA.FTZ R131, R92, UR20, -R70 ;  /* 0x000000145c837c23 */ /* 0x001fc20008010846 */
[----:B------:R-:W-:-:S02]  /*7030*/  FSEL R92, R84, -INF , P2 ;  /* 0xff800000545c7808 */ /* 0x000fc40001000000 */
[----:B------:R-:W-:Y:S02]  /*7040*/  ISETP.GT.AND P2, PT, R126, 0x70, PT ;  /* 0x000000707e00780c */ /* 0x000fe40003f44270 */
[----:B------:R-:W-:Y:S02]  /*7050*/  FMNMX.FTZ R116, R92, R121, !PT ;  /* 0x000000795c747209 */ /* 0x000fe40007810000 */
[----:B------:R-:W0:Y:S01]  /*7060*/  MUFU.TANH R87, R87 ;  /* 0x0000005700577308 */ /* 0x000e220000002400 */
[----:B--2---:R-:W-:Y:S02]  /*7070*/  FSEL R82, R82, -INF , P2 ;  /* 0xff80000052527808 */ /* 0x004fe40001000000 */
[----:B------:R-:W-:Y:S02]  /*7080*/  FMNMX.FTZ R121, R127, R116, !PT ;  /* 0x000000747f797209 */ /* 0x000fe40007810000 */
[----:B------:R-:W-:Y:S02]  /*7090*/  ISETP.GT.AND P2, PT, R126, 0x78, PT ;  /* 0x000000787e00780c */ /* 0x000fe40003f44270 */
[----:B-1----:R-:W-:Y:S01]  /*70a0*/  FSEL R83, R83, -INF , P3 ;  /* 0xff80000053537808 */ /* 0x002fe20001800000 */
[----:B------:R-:W1:Y:S01]  /*70b0*/  MUFU.TANH R58, R58 ;  /* 0x0000003a003a7308 */ /* 0x000e620000002400 */
[----:B------:R-:W-:-:S02]  /*70c0*/  FMNMX.FTZ R116, R82, R121, !PT ;  /* 0x0000007952747209 */ /* 0x000fc40007810000 */
[----:B------:R-:W-:Y:S02]  /*70d0*/  ISETP.GT.AND P3, PT, R126, 0x79, PT ;  /* 0x000000797e00780c */ /* 0x000fe40003f64270 */
[----:B------:R-:W-:-:S03]  /*70e0*/  FMNMX.FTZ R121, R83, R116, !PT ;  /* 0x0000007453797209 */ /* 0x000fc60007810000 */
[----:B------:R-:W2:Y:S01]  /*70f0*/  MUFU.TANH R59, R59 ;  /* 0x0000003b003b7308 */ /* 0x000ea20000002400 */
[----:B0-----:R-:W-:Y:S02]  /*7100*/  FSEL R87, R87, -INF , P3 ;  /* 0xff80000057577808 */ /* 0x001fe40001800000 */
[----:B------:R-:W-:-:S05]  /*7110*/  ISETP.GT.AND P3, PT, R126, 0x81, PT ;  /* 0x000000817e00780c */ /* 0x000fca0003f64270 */
[----:B------:R0:W-:Y:S08]  /*7120*/  MUFU.EX2 R73, R130 ;  /* 0x0000008200497308 */ /* 0x0001f00000000800 */
[----:B------:R-:W-:Y:S01]  /*7130*/  MUFU.TANH R62, R62 ;  /* 0x0000003e003e7308 */ /* 0x000fe20000002400 */
[----:B0-----:R-:W-:-:S01]  /*7140*/  FFMA.FTZ R130, R96, UR20, -R70 ;  /* 0x0000001460827c23 */ /* 0x001fc20008010846 */
[----:B------:R-:W-:-:S02]  /*7150*/  FSEL R96, R86, -INF , P2 ;  /* 0xff80000056607808 */ /* 0x000fc40001000000 */
[----:B------:R-:W-:Y:S02]  /*7160*/  ISETP.GT.AND P2, PT, R126, 0x80, PT ;  /* 0x000000807e00780c */ /* 0x000fe40003f44270 */
[----:B------:R-:W-:Y:S02]  /*7170*/  FMNMX.FTZ R116, R96, R121, !PT ;  /* 0x0000007960747209 */ /* 0x000fe40007810000 */
[----:B------:R-:W0:Y:S01]  /*7180*/  MUFU.TANH R63, R63 ;  /* 0x0000003f003f7308 */ /* 0x000e220000002400 */
[----:B-1----:R-:W-:Y:S02]  /*7190*/  FSEL R58, R58, -INF , P2 ;  /* 0xff8000003a3a7808 */ /* 0x002fe40001000000 */
[C---:B------:R-:W-:Y:S02]  /*71a0*/  ISETP.GT.AND P2, PT, R126.reuse, 0x88, PT ;  /* 0x000000887e00780c */ /* 0x040fe40003f44270 */
[----:B--2---:R-:W-:Y:S02]  /*71b0*/  FSEL R59, R59, -INF , P3 ;  /* 0xff8000003b3b7808 */ /* 0x004fe40001800000 */
[----:B------:R-:W-:Y:S01]  /*71c0*/  ISETP.GT.AND P3, PT, R126, 0x89, PT ;  /* 0x000000897e00780c */ /* 0x000fe20003f64270 */
[----:B------:R1:W-:Y:S08]  /*71d0*/  MUFU.EX2 R84, R131 ;  /* 0x0000008300547308 */ /* 0x0003f00000000800 */
[----:B------:R-:W2:Y:S01]  /*71e0*/  MUFU.TANH R66, R66 ;  /* 0x0000004200427308 */ /* 0x000ea20000002400 */
[----:B-1----:R-:W-:-:S01]  /*71f0*/  FFMA.FTZ R131, R125, UR20, -R70 ;  /* 0x000000147d837c23 */ /* 0x002fc20008010846 */
[----:B------:R-:W-:-:S02]  /*7200*/  FMNMX.FTZ R125, R87, R116, !PT ;  /* 0x00000074577d7209 */ /* 0x000fc40007810000 */
[----:B0-----:R-:W-:Y:S02]  /*7210*/  FSEL R63, R63, -INF , P3 ;  /* 0xff8000003f3f7808 */ /* 0x001fe40001800000 */
        /* <DEDUP_REMOVED lines=17> */
[----:B------:R-:W-:Y:S02]  /*7330*/  ISETP.GT.AND P3, PT, R126, 0x99, PT ;  /* 0x000000997e00780c */ /* 0x000fe40003f64270 */
[----:B---3--:R-:W-:Y:S02]  /*7340*/  FSEL R128, R128, -INF , P2 ;  /* 0xff80000080807808 */ /* 0x008fe40001000000 */
[----:B------:R-:W-:Y:S01]  /*7350*/  FMNMX.FTZ R125, R67, R116, !PT ;  /* 0x00000074437d7209 */ /* 0x000fe20007810000 */
[----:B------:R-:W-:-:S01]  /*7360*/  FFMA.FTZ R116, R57, UR20, -R70 ;  /* 0x0000001439747c23 */ /* 0x000fc20008010846 */
[----:B-1----:R-:W-:Y:S01]  /*7370*/  FSEL R71, R71, -INF , P3 ;  /* 0xff80000047477808 */ /* 0x002fe20001800000 */
[----:B------:R-:W-:-:S01]  /*7380*/  FFMA.FTZ R70, R79, UR20, -R70 ;  /* 0x000000144f467c23 */ /* 0x000fc20008010846 */
[----:B------:R-:W-:Y:S01]  /*7390*/  FMNMX.FTZ R126, R128, R125, !PT ;  /* 0x0000007d807e7209 */ /* 0x000fe20007810000 */
[----:B------:R-:W-:Y:S03]  /*73a0*/  MUFU.EX2 R72, R72 ;  /* 0x0000004800487308 */ /* 0x000fe60000000800 */
[----:B------:R-:W-:-:S05]  /*73b0*/  FMNMX.FTZ R126, R71, R126, !PT ;  /* 0x0000007e477e7209 */ /* 0x000fca0007810000 */
[----:B------:R-:W1:Y:S01]  /*73c0*/  SHFL.BFLY PT, R57, R126, 0x2, 0x1f ;  /* 0x0c401f007e397f89 */ /* 0x000e6200000e0000 */
        /* <DEDUP_REMOVED lines=14> */
[----:B0-----:R-:W-:Y:S02]  /*74b0*/  FSEL R131, R57, RZ, P2 ;  /* 0x000000ff39837208 */ /* 0x001fe40001000000 */
        /* <DEDUP_REMOVED lines=9> */
[----:B------:R-:W-:-:S01]  /*7550*/  FFMA.FTZ R9, R9, UR20, -R79 ;  /* 0x0000001409097c23 */ /* 0x000fc2000801084f */
[----:B------:R-:W-:Y:S01]  /*7560*/  FMUL.FTZ R6, R131, UR20 ;  /* 0x0000001483067c20 */ /* 0x000fe20008410000 */
[----:B------:R-:W-:-:S01]  /*7570*/  FFMA.FTZ R10, R10, UR20, -R79 ;  /* 0x000000140a0a7c23 */ /* 0x000fc2000801084f */
[----:B------:R-:W-:Y:S01]  /*7580*/  FFMA.FTZ R20, R20, UR20, -R79 ;  /* 0x0000001414147c23 */ /* 0x000fe2000801084f */
[----:B------:R-:W-:-:S01]  /*7590*/  FADD.FTZ R124, -R124, R5 ;  /* 0x000000057c7c7221 */ /* 0x000fc20000010100 */
[--C-:B------:R-:W-:Y:S01]  /*75a0*/  FFMA.FTZ R5, R113, UR20, -R79.reuse ;  /* 0x0000001471057c23 */ /* 0x100fe2000801084f */
        /* <DEDUP_REMOVED lines=38> */
[----:B------:R-:W-:-:S02]  /*7810*/  FFMA.FTZ R71, R71, UR20, -R79 ;  /* 0x0000001447477c23 */ /* 0x000fc4000801084f */
        /* <DEDUP_REMOVED lines=138> */
.L_x_15199:
        /* <DEDUP_REMOVED lines=83> */
.L_x_15189:
[----:B------:R-:W-:-:S13]  /*85f0*/  ISETP.LE.AND P1, PT, RZ, UR23, PT ;  /* 0x00000017ff007c0c */ /* 0x000fda000bf23270 */
[----:B------:R-:W-:Y:S05]  /*8600*/  @!P1 BRA `(.L_x_15201) ;  /* 0x0000002c00249947 */ /* 0x000fea0003800000 */
[----:B------:R-:W-:Y:S01]  /*8610*/  MOV R6, R57 ;  /* 0x0000003900067202 */ /* 0x000fe20000000f00 */
[----:B------:R-:W-:Y:S01]  /*8620*/  IMAD.MOV.U32 R5, RZ, RZ, R56 ;  /* 0x000000ffff057224 */ /* 0x000fe200078e0038 */
[----:B------:R-:W-:Y:S01]  /*8630*/  UMOV UR22, UR37 ;  /* 0x0000002500167c82 */ /* 0x000fe20008000000 */
[----:B------:R-:W-:Y:S01]  /*8640*/  UMOV UR21, UR38 ;  /* 0x0000002600157c82 */ /* 0x000fe20008000000 */
[----:B------:R-:W-:-:S05]  /*8650*/  ULDC UR20, c[0x0][0x988] ;  /* 0x0002620000147ab9 */ /* 0x000fca0000000800 */
.L_x_15212:
[----:B------:R-:W-:-:S04]  /*8660*/  UIADD3 UR38, UR21, 0x1, URZ ;  /* 0x0000000115267890 */ /* 0x000fc8000fffe03f */
[----:B------:R-:W-:-:S04]  /*8670*/  UISETP.NE.AND UP0, UPT, UR38, 0x2, UPT ;  /* 0x000000022600788c */ /* 0x000fc8000bf05270 */
[----:B------:R-:W-:Y:S02]  /*8680*/  USEL UR37, URZ, 0x1, UP0 ;  /* 0x000000013f257887 */ /* 0x000fe40008000000 */
[----:B------:R-:W-:Y:S02]  /*8690*/  USEL UR38, UR38, URZ, UP0 ;  /* 0x0000003f26267287 */ /* 0x000fe40008000000 */
[----:B------:R-:W-:Y:S01]  /*86a0*/  ULOP3.LUT UR37, UR22, UR37, URZ, 0x3c, !UPT ;  /* 0x0000002516257292 */ /* 0x000fe2000f8e3c3f */
[----:B------:R-:W-:Y:S11]  /*86b0*/  @!P0 BRA `(.L_x_15202) ;  /* 0x0000000000048947 */ /* 0x000ff60003800000 */
[----:B------:R-:W-:Y:S01]  /*86c0*/  BPT.TRAP 0x1 ;  /* 0x000000040000795c */ /* 0x000fe20000300000 */
.L_x_15202:
[----:B------:R-:W-:Y:S01]  /*86d0*/  ULEA UR6, UR38, UR45, 0x3 ;  /* 0x0000002d26067291 */ /* 0x000fe2000f8e183f */
[----:B------:R-:W-:-:S05]  /*86e0*/  IMAD.U32 R7, RZ, RZ, UR37 ;  /* 0x00000025ff077e24 */ /* 0x000fca000f8e00ff */
[----:B------:R-:W-:-:S04]  /*86f0*/  SHF.L.U32 R7, R7, 0x1f, RZ ;  /* 0x0000001f07077819 */ /* 0x000fc800000006ff */
[----:B------:R0:W1:Y:S01]  /*8700*/  SYNCS.PHASECHK.TRANS64.TRYWAIT P1, [UR6+0x13230], R7 ;  /* 0x01323007ff0075a7 */ /* 0x0000620008020146 */
[----:B------:R-:W-:Y:S05]  /*8710*/  @!P0 BRA `(.L_x_15203) ;  /* 0x0000000000048947 */ /* 0x000fea0003800000 */
[----:B------:R-:W-:Y:S01]  /*8720*/  BPT.TRAP 0x1 ;  /* 0x000000040000795c */ /* 0x000fe20000300000 */
.L_x_15203:
[----:B-1----:R-:W-:Y:S05]  /*8730*/  @P1 BRA `(.L_x_15204) ;  /* 0x0000000000081947 */ /* 0x002fea0003800000 */
[----:B------:R-:W1:Y:S02]  /*8740*/  SYNCS.PHASECHK.TRANS64.TRYWAIT P1, [UR6+0x13230], R7 ;  /* 0x01323007ff0075a7 */ /* 0x000e640008020146 */
[----:B-1----:R-:W-:Y:S05]  /*8750*/  @!P1 BRA `(.L_x_15205) ;  /* 0x000000bc00549947 */ /* 0x002fea0003800000 */
.L_x_15204:
        /* <DEDUP_REMOVED lines=64> */
.L_x_15206:
[----:B------:R-:W-:Y:S01]  /*8b60*/  ULEA UR11, UR21, UR45, 0x3 ;  /* 0x0000002d150b7291 */ /* 0x000fe2000f8e183f */
[----:B01----:R-:W-:-:S05]  /*8b70*/  IMAD.U32 R7, RZ, RZ, UR22 ;  /* 0x00000016ff077e24 */ /* 0x003fca000f8e00ff */
[----:B------:R-:W-:-:S04]  /*8b80*/  SHF.L.U32 R7, R7, 0x1f, RZ ;  /* 0x0000001f07077819 */ /* 0x000fc800000006ff */
[----:B------:R0:W1:Y:S01]  /*8b90*/  SYNCS.PHASECHK.TRANS64.TRYWAIT P1, [UR11+0x13250], R7 ;  /* 0x01325007ff0075a7 */ /* 0x000062000802014b */
[----:B------:R-:W-:Y:S05]  /*8ba0*/  @!P0 BRA `(.L_x_15207) ;  /* 0x0000000000048947 */ /* 0x000fea0003800000 */
[----:B------:R-:W-:Y:S01]  /*8bb0*/  BPT.TRAP 0x1 ;  /* 0x000000040000795c */ /* 0x000fe20000300000 */
.L_x_15207:
[----:B-1----:R-:W-:Y:S05]  /*8bc0*/  @P1 BRA `(.L_x_15208) ;  /* 0x0000000000081947 */ /* 0x002fea0003800000 */
[----:B------:R-:W1:Y:S02]  /*8bd0*/  SYNCS.PHASECHK.TRANS64.TRYWAIT P1, [UR11+0x13250], R7 ;  /* 0x01325007ff0075a7 */ /* 0x000e64000802014b */
[----:B-1----:R-:W-:Y:S05]  /*8be0*/  @!P1 BRA `(.L_x_15209) ;  /* 0x000000b800489947 */ /* 0x002fea0003800000 */
.L_x_15208:
        /* <DEDUP_REMOVED lines=32> */
.L_x_15210:
        /* <DEDUP_REMOVED lines=504> */
.L_x_15211:
        /* <DEDUP_REMOVED lines=83> */
.L_x_15201:
[----:B------:R-:W-:Y:S06]  /*b2a0*/  BAR.ARV 0x8, 0x200 ;  /* 0x0208000000007b1d */ /* 0x000fec0000002000 */
[----:B------:R-:W-:Y:S05]  /*b2b0*/  @!P0 BRA `(.L_x_15213) ;  /* 0x0000000000048947 */ /* 0x000fea0003800000 */
[----:B------:R-:W-:Y:S01]  /*b2c0*/  BPT.TRAP 0x1 ;  /* 0x000000040000795c */ /* 0x000fe20000300000 */
.L_x_15213:
[----:B------:R-:W-:Y:S01]  /*b2d0*/  ULEA UR14, UR38, UR45, 0x3 ;  /* 0x0000002d260e7291 */ /* 0x000fe2000f8e183f */
[----:B------:R-:W-:-:S04]  /*b2e0*/  MOV R0, UR37 ;  /* 0x0000002500007c02 */ /* 0x000fc80008000f00 */
[----:B------:R-:W-:-:S04]  /*b2f0*/  SHF.L.U32 R0, R0, 0x1f, RZ ;  /* 0x0000001f00007819 */ /* 0x000fc800000006ff */
[----:B------:R0:W1:Y:S01]  /*b300*/  SYNCS.PHASECHK.TRANS64.TRYWAIT P1, [UR14+0x13250], R0 ;  /* 0x01325000ff0075a7 */ /* 0x000062000802014e */
[----:B------:R-:W-:Y:S05]  /*b310*/  @!P0 BRA `(.L_x_15214) ;  /* 0x0000000000048947 */ /* 0x000fea0003800000 */
[----:B------:R-:W-:Y:S01]  /*b320*/  BPT.TRAP 0x1 ;  /* 0x000000040000795c */ /* 0x000fe20000300000 */
.L_x_15214:
[----:B-1----:R-:W-:Y:S05]  /*b330*/  @P1 BRA `(.L_x_15215) ;  /* 0x0000000000081947 */ /* 0x002fea0003800000 */
[----:B------:R-:W1:Y:S02]  /*b340*/  SYNCS.PHASECHK.TRANS64.TRYWAIT P1, [UR14+0x13250], R0 ;  /* 0x01325000ff0075a7 */ /* 0x000e64000802014e */
[----:B-1----:R-:W-:Y:S05]  /*b350*/  @!P1 BRA `(.L_x_15216) ;  /* 0x0000009000849947 */ /* 0x002fea0003800000 */
.L_x_15215:
        /* <DEDUP_REMOVED lines=12> */
[----:B------:R-:W-:Y:S01]  /*b420*/  @UP0 UIMAD UR6, UR41, UR10, URZ ;  /* 0x0000000a290602a4 */ /* 0x000fe2000f8e023f */
[----:B------:R-:W-:Y:S01]  /*b430*/  @UP0 ULDC.64 UR12, c[0x0][0x9d0] ;  /* 0x00027400000c0ab9 */ /* 0x000fe20000000a00 */
[----:B------:R-:W-:Y:S02]  /*b440*/  @UP0 UIMAD.WIDE.U32 UR8, UR40, UR10, URZ ;  /* 0x0000000a280802a5 */ /* 0x000fe4000f8e003f */
[----:B------:R-:W-:Y:S02]  /*b450*/  @UP0 UIMAD UR6, UR40, UR11, UR6 ;  /* 0x0000000b280602a4 */ /* 0x000fe4000f8e0206 */
[----:B------:R-:W-:Y:S02]  /*b460*/  UIMAD UR10, UR38, 0x280, UR45 ;  /* 0x00000280260a78a4 */ /* 0x000fe4000f8e022d */
        /* <DEDUP_REMOVED lines=71> */
.L_x_15217:
        /* <DEDUP_REMOVED lines=42> */
.L_x_15181:
        /* <DEDUP_REMOVED lines=39> */
[----:B------:R-:W-:Y:S01]  /*bdf0*/  ULDC.64 UR12, c[0x0][0xc08] ;  /* 0x00030200000c7ab9 */ /* 0x000fe20000000a00 */
[----:B------:R-:W-:Y:S02]  /*be00*/  ULDC.64 UR14, c[0x0][0xb98] ;  /* 0x0002e600000e7ab9 */ /* 0x000fe40000000a00 */
        /* <DEDUP_REMOVED lines=27> */
[----:B------:R-:W-:Y:S02]  /*bfc0*/  LOP3.LUT R13, R6, 0x380, RZ, 0xc0, !PT ;  /* 0x00000380060d7812 */ /* 0x000fe400078ec0ff */
[----:B------:R-:W-:Y:S02]  /*bfd0*/  LOP3.LUT R8, R15, 0x380, RZ, 0xc0, !PT ;  /* 0x000003800f087812 */ /* 0x000fe400078ec0ff */
[----:B------:R-:W-:Y:S02]  /*bfe0*/  SHF.R.U64 R13, R13, 0x3, RZ ;  /* 0x000000030d0d7819 */ /* 0x000fe400000012ff */
[----:B------:R-:W-:Y:S02]  /*bff0*/  SHF.R.U64 R8, R8, 0x3, RZ ;  /* 0x0000000308087819 */ /* 0x000fe400000012ff */
[----:B------:R-:W-:-:S02]  /*c000*/  IADD3 R43, P1, R6, 0x60, RZ ;  /* 0x00000060062b7810 */ /* 0x000fc40007f3e0ff */
[----:B------:R-:W-:Y:S02]  /*c010*/  IADD3 R41, P2, R6, 0x40, RZ ;  /* 0x0000004006297810 */ /* 0x000fe40007f5e0ff */
[----:B------:R-:W-:Y:S01]  /*c020*/  LOP3.LUT R6, R13, R6, RZ, 0x3c, !PT ;  /* 0x000000060d067212 */ /* 0x000fe200078e3cff */
[--C-:B------:R-:W-:Y:S01]  /*c030*/  IMAD.X R9, RZ, RZ, R7.reuse, P1 ;  /* 0x000000ffff097224 */ /* 0x100fe200008e0607 */
[----:B------:R-:W-:Y:S01]  /*c040*/  LOP3.LUT R12, R8, R15, RZ, 0x3c, !PT ;  /* 0x0000000f080c7212 */ /* 0x000fe200078e3cff */
[--C-:B------:R-:W-:Y:S01]  /*c050*/  IMAD.X R11, RZ, RZ, R7.reuse, P2 ;  /* 0x000000ffff0b7224 */ /* 0x100fe200010e0607 */
[----:B------:R-:W-:Y:S01]  /*c060*/  MOV R42, R6 ;  /* 0x00000006002a7202 */ /* 0x000fe20000000f00 */
[----:B------:R-:W-:Y:S01]  /*c070*/  IMAD.X R13, RZ, RZ, R7, P3 ;  /* 0x000000ffff0d7224 */ /* 0x000fe200018e0607 */
        /* <DEDUP_REMOVED lines=9> */
[----:B------:R-:W-:Y:S02]  /*c110*/  PLOP3.LUT P2, PT, PT, PT, UP0, 0x80, 0x0 ;  /* 0x000000000000781c */ /* 0x000fe40003f4f008 */
        /* <DEDUP_REMOVED lines=13> */
[----:B-1----:R-:W-:-:S03]  /*c1f0*/  SEL R34, R24, R21, P0 ;  /* 0x0000001518227207 */ /* 0x002fc60000000000 */
[----:B------:R-:W-:Y:S04]  /*c200*/  SHFL.IDX PT, R27, R27, R28, 0x1c1f ;  /* 0x001c1f1c1b1b7589 */ /* 0x000fe800000e0000 */
[----:B------:R1:W4:Y:S01]  /*c210*/  SHFL.IDX PT, R36, R14, R15, 0x1c1f ;  /* 0x001c1f0f0e247589 */ /* 0x00032200000e0000 */
[----:B--2---:R-:W-:Y:S02]  /*c220*/  SEL R9, R35, R6, P0 ;  /* 0x0000000623097207 */ /* 0x004fe40000000000 */
[----:B------:R-:W-:Y:S01]  /*c230*/  SEL R11, R6, R35, P0 ;  /* 0x00000023060b7207 */ /* 0x000fe20000000000 */
[----:B------:R-:W-:Y:S04]  /*c240*/  SHFL.IDX PT, R37, R37, R28, 0x1c1f ;  /* 0x001c1f1c25257589 */ /* 0x000fe800000e0000 */
[----:B------:R2:W4:Y:S01]  /*c250*/  SHFL.IDX PT, R38, R32, R15, 0x1c1f ;  /* 0x001c1f0f20267589 */ /* 0x00052200000e0000 */
[----:B---3--:R-:W-:-:S02]  /*c260*/  SEL R12, R29, R20, P0 ;  /* 0x000000141d0c7207 */ /* 0x008fc40000000000 */
[----:B-1----:R-:W-:Y:S01]  /*c270*/  SEL R14, R20, R29, P0 ;  /* 0x0000001d140e7207 */ /* 0x002fe20000000000 */
[----:B------:R-:W-:Y:S01]  /*c280*/  SHFL.IDX PT, R39, R39, R28, 0x1c1f ;  /* 0x001c1f1c27277589 */ /* 0x000fe200000e0000 */
[----:B------:R-:W-:-:S03]  /*c290*/  IMAD.U32 R20, RZ, RZ, UR6 ;  /* 0x00000006ff147e24 */ /* 0x000fc6000f8e00ff */
[----:B------:R1:W3:Y:S01]  /*c2a0*/  SHFL.IDX PT, R54, R54, R15, 0x1c1f ;  /* 0x001c1f0f36367589 */ /* 0x0002e200000e0000 */
[----:B0-----:R-:W-:Y:S02]  /*c2b0*/  SEL R26, R30, R33, P0 ;  /* 0x000000211e1a7207 */ /* 0x001fe40000000000 */
[----:B--2---:R-:W-:Y:S01]  /*c2c0*/  SEL R32, R21, R24, P0 ;  /* 0x0000001815207207 */ /* 0x004fe20000000000 */
[----:B------:R0:W-:Y:S01]  /*c2d0*/  STSM.16.M88.4 [R42], R8 ;  /* 0x000000082a007844 */ /* 0x0001e20000000200 */
[----:B------:R-:W-:Y:S02]  /*c2e0*/  SEL R24, R33, R30, P0 ;  /* 0x0000001e21187207 */ /* 0x000fe40000000000 */
[----:B------:R-:W-:Y:S02]  /*c2f0*/  MOV R21, UR7 ;  /* 0x0000000700157c02 */ /* 0x000fe40008000f00 */
[----:B----4-:R-:W-:Y:S02]  /*c300*/  SEL R13, R27, R36, P0 ;  /* 0x000000241b0d7207 */ /* 0x010fe40000000000 */
[----:B-1----:R-:W-:-:S02]  /*c310*/  SEL R15, R36, R27, P0 ;  /* 0x0000001b240f7207 */ /* 0x002fc40000000000 */
[----:B------:R-:W-:-:S03]  /*c320*/  SEL R33, R37, R38, P0 ;  /* 0x0000002625217207 */ /* 0x000fc60000000000 */
[----:B------:R1:W-:Y:S01]  /*c330*/  STSM.16.M88.4 [R41], R12 ;  /* 0x0000000c29007844 */ /* 0x0003e20000000200 */
[----:B------:R-:W-:Y:S02]  /*c340*/  SEL R35, R38, R37, P0 ;  /* 0x0000002526237207 */ /* 0x000fe40000000000 */
[----:B------:R-:W2:Y:S03]  /*c350*/  LDC R37, c[0x0][0xbe8] ;  /* 0x0002fa00ff257b82 */ /* 0x000ea60000000800 */
[----:B------:R-:W-:Y:S01]  /*c360*/  STSM.16.M88.4 [R40], R32 ;  /* 0x0000002028007844 */ /* 0x000fe20000000200 */
[----:B---3--:R-:W-:Y:S02]  /*c370*/  SEL R25, R39, R54, P0 ;  /* 0x0000003627197207 */ /* 0x008fe40000000000 */
[----:B------:R-:W-:-:S05]  /*c380*/  SEL R27, R54, R39, P0 ;  /* 0x00000027361b7207 */ /* 0x000fca0000000000 */
[----:B------:R3:W-:Y:S01]  /*c390*/  STSM.16.M88.4 [R7], R24 ;  /* 0x0000001807007844 */ /* 0x0007e20000000200 */
[----:B------:R-:W-:Y:S06]  /*c3a0*/  BAR.SYNC.DEFER_BLOCKING 0x1, 0x180 ;  /* 0x0046000000007b1d */ /* 0x000fec0000010000 */
[----:B------:R-:W4:Y:S01]  /*c3b0*/  @P2 LDG.E R6, desc[UR52][R20.64] ;  /* 0x0000003414062981 */ /* 0x000f22000c1e1900 */
[----:B--2---:R-:W-:Y:S01]  /*c3c0*/  ISETP.NE.AND P1, PT, R37, 0x1, PT ;  /* 0x000000012500780c */ /* 0x004fe20003f25270 */
[----:B------:R-:W-:Y:S01]  /*c3d0*/  UIMAD UR6, UR17, UR8, URZ ;  /* 0x00000008110672a4 */ /* 0x000fe2000f8e023f */
[----:B0-----:R-:W-:Y:S01]  /*c3e0*/  VIADD R9, R17, UR43 ;  /* 0x0000002b11097c36 */ /* 0x001fe20008000000 */
[----:B------:R-:W-:Y:S01]  /*c3f0*/  USEL UR16, UR41, URZ, !UP0 ;  /* 0x0000003f29107287 */ /* 0x000fe2000c000000 */
[----:B-1----:R-:W-:Y:S01]  /*c400*/  IMAD R13, R22, 0x40, R19 ;  /* 0x00000040160d7824 */ /* 0x002fe200078e0213 */
[----:B------:R-:W-:-:S02]  /*c410*/  UIMAD UR9, UR42, UR9, UR6 ;  /* 0x000000092a0972a4 */ /* 0x000fc4000f8e0206 */
[----:B------:R-:W-:-:S06]  /*c420*/  UISETP.NE.U32.AND UP1, UPT, UR12, URZ, UPT ;  /* 0x0000003f0c00728c */ /* 0x000fcc000bf25070 */
[----:B------:R-:W3:Y:S08]  /*c430*/  @P1 LDC R28, c[0x0][0xbec] ;  /* 0x0002fb00ff1c1b82 */ /* 0x000ef00000000800 */
[----:B------:R-:W0:Y:S01]  /*c440*/  @P1 LDC R8, c[0x0][0xbf0] ;  /* 0x0002fc00ff081b82 */ /* 0x000e220000000800 */
[----:B---3--:R-:W-:Y:S01]  /*c450*/  @P1 IMAD.HI.U32 R7, R9, R28, RZ ;  /* 0x0000001c09071227 */ /* 0x008fe200078e00ff */
[----:B----4-:R-:W-:-:S03]  /*c460*/  @P2 R2UR UR4, R6 ;  /* 0x00000000060422ca */ /* 0x010fc600000e0000 */
[----:B------:R-:W-:Y:S01]  /*c470*/  IMAD.MOV.U32 R6, RZ, RZ, R9 ;  /* 0x000000ffff067224 */ /* 0x000fe200078e0009 */
[----:B0-----:R-:W-:-:S05]  /*c480*/  @P1 SHF.R.U32.HI R6, RZ, R8, R7 ;  /* 0x00000008ff061219 */ /* 0x001fca0000011607 */
[----:B------:R-:W-:-:S04]  /*c490*/  IMAD.MOV R8, RZ, RZ, -R6 ;  /* 0x000000ffff087224 */ /* 0x000fc800078e0a06 */
[----:B------:R-:W-:Y:S01]  /*c4a0*/  IMAD R9, R37, R8, R9 ;  /* 0x0000000825097224 */ /* 0x000fe200078e0209 */
[----:B------:R-:W-:Y:S01]  /*c4b0*/  SHF.R.S32.HI R8, RZ, 0x1f, R6 ;  /* 0x0000001fff087819 */ /* 0x000fe20000011406 */
[----:B------:R-:W-:Y:S02]  /*c4c0*/  USHF.R.S32.HI UR7, URZ, 0x1f, UR4 ;  /* 0x0000001f3f077899 */ /* 0x000fe40008011404 */
[----:B------:R-:W-:Y:S01]  /*c4d0*/  UMOV UR6, UR4 ;  /* 0x0000000400067c82 */ /* 0x000fe20008000000 */
[----:B------:R-:W-:Y:S01]  /*c4e0*/  SHF.R.S32.HI R7, RZ, 0x1f, R9 ;  /* 0x0000001fff077819 */ /* 0x000fe20000011409 */
[----:B------:R-:W-:Y:S02]  /*c4f0*/  UIMAD.WIDE.U32 UR10, UR42, UR8, UR6 ;  /* 0x000000082a0a72a5 */ /* 0x000fe4000f8e0006 */
[----:B------:R-:W-:Y:S02]  /*c500*/  USEL UR8, UR40, URZ, !UP0 ;  /* 0x0000003f28087287 */ /* 0x000fe4000c000000 */
[----:B------:R-:W-:-:S02]  /*c510*/  UIADD3 UR11, UR11, UR9, URZ ;  /* 0x000000090b0b7290 */ /* 0x000fc4000fffe03f */
[----:B------:R-:W-:Y:S02]  /*c520*/  UIMAD UR9, UR16, UR14, URZ ;  /* 0x0000000e100972a4 */ /* 0x000fe4000f8e023f */
[----:B------:R-:W-:Y:S02]  /*c530*/  UISETP.NE.AND.EX UP0, UPT, UR13, URZ, UPT, UP1 ;  /* 0x0000003f0d00728c */ /* 0x000fe4000bf05310 */
[----:B------:R-:W-:Y:S02]  /*c540*/  UIMAD UR9, UR8, UR15, UR9 ;  /* 0x0000000f080972a4 */ /* 0x000fe4000f8e0209 */
[----:B------:R-:W-:Y:S02]  /*c550*/  UIMAD.WIDE.U32 UR10, UR8, UR14, UR10 ;  /* 0x0000000e080a72a5 */ /* 0x000fe4000f8e000a */
[----:B------:R-:W-:Y:S01]  /*c560*/  PLOP3.LUT P3, PT, PT, PT, UP0, 0x80, 0x0 ;  /* 0x000000000000781c */ /* 0x000fe20003f6f008 */
[----:B------:R-:W-:Y:S01]  /*c570*/  ULDC.64 UR14, c[0x0][0xb88] ;  /* 0x0002e200000e7ab9 */ /* 0x000fe20000000a00 */
[----:B------:R-:W-:Y:S01]  /*c580*/  IMAD.U32 R11, RZ, RZ, UR9 ;  /* 0x00000009ff0b7e24 */ /* 0x000fe2000f8e00ff */
        /* <DEDUP_REMOVED lines=9> */
[C---:B------:R-:W-:Y:S01]  /*c620*/  IMAD R11, R9.reuse, UR15, R10 ;  /* 0x0000000f090b7c24 */ /* 0x040fe2000f8e020a */
[----:B------:R-:W-:Y:S01]  /*c630*/  MOV R15, UR11 ;  /* 0x0000000b000f7c02 */ /* 0x000fe20008000f00 */
[----:B------:R-:W-:-:S04]  /*c640*/  IMAD.WIDE.U32 R6, R9, UR14, R6 ;  /* 0x0000000e09067c25 */ /* 0x000fc8000f8e0006 */
[----:B------:R0:W5:Y:S01]  /*c650*/  @P3 LDG.E R8, desc[UR52][R14.64] ;  /* 0x000000340e083981 */ /* 0x000162000c1e1900 */
[----:B------:R-:W-:Y:S01]  /*c660*/  IMAD.IADD R7, R7, 0x1, R11 ;  /* 0x0000000107077824 */ /* 0x000fe200078e020b */
[----:B------:R-:W-:-:S04]  /*c670*/  LEA R10, P0, R6, UR12, 0x2 ;  /* 0x0000000c060a7c11 */ /* 0x000fc8000f8010ff */
[----:B------:R-:W-:Y:S01]  /*c680*/  LEA.HI.X R7, R6, UR13, R7, 0x2, P0 ;  /* 0x0000000d06077c11 */ /* 0x000fe200080f1407 */
[----:B------:R-:W-:Y:S08]  /*c690*/  @P3 BRA `(.L_x_15220) ;  /* 0x0000000000103947 */ /* 0x000ff00003800000 */
[----:B------:R-:W-:Y:S05]  /*c6a0*/  @!P2 BRA `(.L_x_15220) ;  /* 0x00000000000ca947 */ /* 0x000fea0003800000 */
[----:B------:R-:W2:Y:S04]  /*c6b0*/  LDG.E R9, desc[UR52][R20.64] ;  /* 0x0000003414097981 */ /* 0x000ea8000c1e1900 */
[----:B-----5:R-:W2:Y:S02]  /*c6c0*/  LDG.E R8, desc[UR52][R20.64+0x4] ;  /* 0x0000043414087981 */ /* 0x020ea4000c1e1900 */
[----:B--2---:R-:W-:-:S07]  /*c6d0*/  IMAD.IADD R8, R8, 0x1, -R9 ;  /* 0x0000000108087824 */ /* 0x004fce00078e0a09 */
.L_x_15220:
[----:B0-----:R-:W-:Y:S01]  /*c6e0*/  SHFL.IDX PT, R14, R10, RZ, 0x1c1f ;  /* 0x001c1fff0a0e7589 */ /* 0x001fe200000e0000 */
[----:B------:R-:W-:Y:S01]  /*c6f0*/  IMAD.WIDE R12, R13, 0x2, R4 ;  /* 0x000000020d0c7825 */ /* 0x000fe200078e0204 */
[----:B------:R-:W-:Y:S01]  /*c700*/  LOP3.LUT P0, RZ, R23, 0x3, RZ, 0xc0, !PT ;  /* 0x0000000317ff7812 */ /* 0x000fe2000780c0ff */
[----:B------:R-:W0:Y:S01]  /*c710*/  @P1 LDC R33, c[0x0][0xbf0] ;  /* 0x0002fc00ff211b82 */ /* 0x000e220000000800 */
[----:B------:R-:W1:Y:S01]  /*c720*/  SHFL.IDX PT, R15, R7, RZ, 0x1c1f ;  /* 0x001c1fff070f7589 */ /* 0x000e6200000e0000 */
[----:B------:R-:W-:Y:S01]  /*c730*/  VIADD R6, R157, UR43 ;  /* 0x0000002b9d067c36 */ /* 0x000fe20008000000 */
[----:B------:R-:W-:Y:S01]  /*c740*/  IADD3 R9, P3, R12, 0x1800, RZ ;  /* 0x000018000c097810 */ /* 0x000fe20007f7e0ff */
[----:B-----5:R-:W-:Y:S01]  /*c750*/  IMAD R39, R8, R37, RZ ;  /* 0x0000002508277224 */ /* 0x020fe200078e02ff */
[----:B------:R-:W-:Y:S01]  /*c760*/  SHFL.IDX PT, R20, R10, 0x1, 0x1c1f ;  /* 0x003c1f000a147f89 */ /* 0x000fe200000e0000 */
[----:B------:R-:W-:Y:S01]  /*c770*/  VIADD R4, R6, 0x8 ;  /* 0x0000000806047836 */ /* 0x000fe20000000000 */
[----:B------:R-:W-:Y:S01]  /*c780*/  IADD3 R25, P4, R12, 0x3000, RZ ;  /* 0x000030000c197810 */ /* 0x000fe20007f9e0ff */
[----:B------:R-:W-:Y:S01]  /*c790*/  ULDC.64 UR10, c[0x0][0xaa0] ;  /* 0x0002a800000a7ab9 */ /* 0x000fe20000000a00 */
        /* <DEDUP_REMOVED lines=9> */
[----:B-1----:R-:W-:Y:S01]  /*c830*/  @!P2 ST.E desc[UR52][R14.64], R2 ;  /* 0x000000020e00a985 */ /* 0x002fe2000c101934 */
        /* <DEDUP_REMOVED lines=10> */
[----:B-1----:R-:W1:Y:S01]  /*c8e0*/  @P1 LDC R21, c[0x0][0xbec] ;  /* 0x0002fb00ff151b82 */ /* 0x002e620000000800 */
[----:B------:R-:W-:Y:S01]  /*c8f0*/  UIMAD UR9, UR7, UR10, URZ ;  /* 0x0000000a070972a4 */ /* 0x000fe2000f8e023f */
[----:B------:R-:W-:Y:S01]  /*c900*/  IADD3 R29, P0, R12, 0x4800, RZ ;  /* 0x000048000c1d7810 */ /* 0x000fe20007f1e0ff */
[----:B------:R-:W-:-:S02]  /*c910*/  UIMAD.WIDE.U32 UR6, UR4, UR10, URZ ;  /* 0x0000000a040672a5 */ /* 0x000fc4000f8e003f */
[----:B------:R-:W-:Y:S01]  /*c920*/  UIMAD UR9, UR4, UR11, UR9 ;  /* 0x0000000b040972a4 */ /* 0x000fe2000f8e0209 */
[----:B------:R-:W-:Y:S01]  /*c930*/  IMAD R0, R18, 0x30, R22 ;  /* 0x0000003012007824 */ /* 0x000fe200078e0216 */
[----:B------:R-:W-:Y:S01]  /*c940*/  LOP3.LUT R12, R29, 0x380, RZ, 0xc0, !PT ;  /* 0x000003801d0c7812 */ /* 0x000fe200078ec0ff */
[----:B------:R-:W-:Y:S01]  /*c950*/  ULDC.64 UR10, c[0x0][0xae8] ;  /* 0x0002ba00000a7ab9 */ /* 0x000fe20000000a00 */
[----:B------:R-:W-:Y:S01]  /*c960*/  UIADD3 UR7, UR7, UR9, URZ ;  /* 0x0000000907077290 */ /* 0x000fe2000fffe03f */
[----:B------:R-:W-:Y:S01]  /*c970*/  IADD3.X R13, RZ, R13, RZ, P0, !PT ;  /* 0x0000000dff0d7210 */ /* 0x000fe200007fe4ff */
[----:B------:R-:W-:Y:S01]  /*c980*/  UIMAD UR4, UR17, UR10, URZ ;  /* 0x0000000a110472a4 */ /* 0x000fe2000f8e023f */
[----:B------:R-:W-:Y:S01]  /*c990*/  VIADD R28, R0, UR43 ;  /* 0x0000002b001c7c36 */ /* 0x000fe20008000000 */
[----:B------:R-:W-:Y:S01]  /*c9a0*/  UIMAD.WIDE.U32 UR6, UR42, UR10, UR6 ;  /* 0x0000000a2a0672a5 */ /* 0x000fe2000f8e0006 */
[----:B------:R-:W-:Y:S01]  /*c9b0*/  SHF.R.U64 R2, R12, 0x3, RZ ;  /* 0x000000030c027819 */ /* 0x000fe200000012ff */
[----:B------:R-:W-:-:S03]  /*c9c0*/  UIMAD UR4, UR42, UR11, UR4 ;  /* 0x0000000b2a0472a4 */ /* 0x000fc6000f8e0204 */
[----:B------:R-:W-:Y:S01]  /*c9d0*/  ULDC.64 UR10, c[0x0][0xaf0] ;  /* 0x0002bc00000a7ab9 */ /* 0x000fe20000000a00 */
[----:B------:R-:W-:Y:S01]  /*c9e0*/  UIADD3 UR7, UR7, UR4, URZ ;  /* 0x0000000407077290 */ /* 0x000fe2000fffe03f */
[----:B------:R-:W-:Y:S01]  /*c9f0*/  LOP3.LUT R12, R2, R29, RZ, 0x3c, !PT ;  /* 0x0000001d020c7212 */ /* 0x000fe200078e3cff */
[----:B------:R-:W-:Y:S01]  /*ca00*/  UIMAD UR4, UR16, UR10, URZ ;  /* 0x0000000a100472a4 */ /* 0x000fe2000f8e023f */
[----:B-1----:R-:W-:-:S03]  /*ca10*/  @P1 IMAD.HI.U32 R0, R28, R21, RZ ;  /* 0x000000151c001227 */ /* 0x002fc600078e00ff */
[----:B------:R-:W-:Y:S01]  /*ca20*/  UIMAD UR4, UR8, UR11, UR4 ;  /* 0x0000000b080472a4 */ /* 0x000fe2000f8e0204 */
[----:B------:R-:W5:Y:S01]  /*ca30*/  LD.E.128 R12, desc[UR52][R12.64] ;  /* 0x000000340c0c7980 */ /* 0x000f62000c101d00 */
[----:B------:R-:W-:Y:S01]  /*ca40*/  UIMAD.WIDE.U32 UR8, UR8, UR10, UR6 ;  /* 0x0000000a080872a5 */ /* 0x000fe2000f8e0006 */
[----:B------:R-:W-:Y:S01]  /*ca50*/  IMAD.MOV.U32 R29, RZ, RZ, R28 ;  /* 0x000000ffff1d7224 */ /* 0x000fe200078e001c */
[----:B0-----:R-:W-:Y:S01]  /*ca60*/  @P1 SHF.R.U32.HI R29, RZ, R33, R0 ;  /* 0x00000021ff1d1219 */ /* 0x001fe20000011600 */
[----:B------:R-:W-:Y:S01]  /*ca70*/  ULDC.64 UR6, c[0x0][0xae0] ;  /* 0x0002b80000067ab9 */ /* 0x000fe20000000a00 */
[----:B------:R-:W-:Y:S01]  /*ca80*/  UIADD3 UR4, UR9, UR4, URZ ;  /* 0x0000000409047290 */ /* 0x000fe2000fffe03f */
[----:B------:R-:W-:Y:S01]  /*ca90*/  VIADD R36, R22, UR43 ;  /* 0x0000002b16247c36 */ /* 0x000fe20008000000 */
[--C-:B------:R-:W-:Y:S01]  /*caa0*/  SHF.R.S32.HI R0, RZ, 0x1f, R29.reuse ;  /* 0x0000001fff007819 */ /* 0x100fe2000001141d */
[----:B------:R-:W-:Y:S01]  /*cab0*/  IMAD.MOV R2, RZ, RZ, -R29 ;  /* 0x000000ffff027224 */ /* 0x000fe200078e0a1d */
[----:B------:R-:W-:Y:S01]  /*cac0*/  @!PT LDS RZ, [RZ] ;  /* 0x00000000fffff984 */ /* 0x000fe20000000800 */
[----:B------:R-:W-:Y:S01]  /*cad0*/  @!PT LDS RZ, [RZ] ;  /* 0x00000000fffff984 */ /* 0x000fe20000000800 */
[----:B------:R-:W-:Y:S01]  /*cae0*/  @!PT LDS RZ, [RZ] ;  /* 0x00000000fffff984 */ /* 0x000fe20000000800 */
[----:B------:R-:W-:Y:S01]  /*caf0*/  @!PT LDS RZ, [RZ] ;  /* 0x00000000fffff984 */ /* 0x000fe20000000800 */
[----:B------:R0:W-:Y:S06]  /*cb00*/  MEMBAR.ALL.CTA ;  /* 0x0000000000007992 */ /* 0x0001ec0000008000 */
[----:B0-----:R-:W0:Y:S01]  /*cb10*/  FENCE.VIEW.ASYNC.S ;  /* 0x00000000000073c6 */ /* 0x001e220000000000 */
[----:B------:R-:W-:Y:S01]  /*cb20*/  IMAD.U32 R21, RZ, RZ, UR9 ;  /* 0x00000009ff157e24 */ /* 0x000fe2000f8e00ff */
[----:B------:R-:W-:Y:S01]  /*cb30*/  SHF.R.S32.HI R41, RZ, 0x1f, R19 ;  /* 0x0000001fff297819 */ /* 0x000fe20000011413 */
[----:B------:R-:W-:-:S02]  /*cb40*/  IMAD R0, R0, UR6, RZ ;  /* 0x0000000600007c24 */ /* 0x000fc4000f8e02ff */
        /* <DEDUP_REMOVED lines=13> */
[----:B------:R-:W-:Y:S01]  /*cc20*/  VIADD R0, R36, 0x30 ;  /* 0x0000003024007836 */ /* 0x000fe20000000000 */
[----:B------:R-:W-:Y:S01]  /*cc30*/  LEA R30, P0, R20, UR6, 0x1 ;  /* 0x00000006141e7c11 */ /* 0x000fe2000f8008ff */
[----:B------:R-:W-:Y:S01]  /*cc40*/  VIADD R2, R36, 0x60 ;  /* 0x0000006024027836 */ /* 0x000fe20000000000 */
[----:B------:R-:W-:Y:S01]  /*cc50*/  IADD3 R21, R21, R29, RZ ;  /* 0x0000001d15157210 */ /* 0x000fe20007ffe0ff */
[----:B------:R-:W-:Y:S02]  /*cc60*/  VIADD R3, R3, 0x13220 ;  /* 0x0001322003037836 */ /* 0x000fe40000000000 */
[----:B0-----:R-:W-:Y:S01]  /*cc70*/  SHFL.IDX PT, R28, R30, 0x1, 0x181f ;  /* 0x00381f001e1c7f89 */ /* 0x001fe200000e0000 */
[----:B------:R-:W-:Y:S02]  /*cc80*/  LEA.HI.X R32, R20, UR7, R21, 0x1, P0 ;  /* 0x0000000714207c11 */ /* 0x000fe400080f0c15 */
[----:B------:R-:W-:Y:S01]  /*cc90*/  ISETP.GE.AND P0, PT, R19, UR4, PT ;  /* 0x0000000413007c0c */ /* 0x000fe2000bf06270 */
[----:B------:R-:W0:Y:S03]  /*cca0*/  SHFL.IDX PT, R20, R30, RZ, 0x181f ;  /* 0x00181fff1e147589 */ /* 0x000e2600000e0000 */
[-C--:B------:R-:W-:Y:S01]  /*ccb0*/  ISETP.GE.OR P1, PT, R36, R39.reuse, P0 ;  /* 0x000000272400720c */ /* 0x080fe20000726670 */
[----:B------:R-:W1:Y:S01]  /*ccc0*/  SHFL.IDX PT, R42, R30, 0x2, 0x181f ;  /* 0x00581f001e2a7f89 */ /* 0x000e6200000e0000 */
[----:B------:R-:W-:-:S02]  /*ccd0*/  ISETP.GE.OR P2, PT, R0, R39, P0 ;  /* 0x000000270000720c */ /* 0x000fc40000746670 */
[----:B------:R-:W-:Y:S01]  /*cce0*/  ISETP.GE.OR P3, PT, R2, R39, P0 ;  /* 0x000000270200720c */ /* 0x000fe20000766670 */
[----:B------:R-:W1:Y:S01]  /*ccf0*/  SHFL.IDX PT, R34, R32, RZ, 0x181f ;  /* 0x00181fff20227589 */ /* 0x000e6200000e0000 */
[----:B------:R-:W-:-:S03]  /*cd00*/  PRMT R0, RZ, 0x654, R3 ;  /* 0x00000654ff007816 */ /* 0x000fc60000000003 */
        /* <DEDUP_REMOVED lines=17> */
[----:B-1----:R-:W-:-:S04]  /*ce20*/  LEA R2, P0, R19, R30, 0x1 ;  /* 0x0000001e13027211 */ /* 0x002fc800078008ff */
[----:B------:R-:W-:-:S05]  /*ce30*/  LEA.HI.X R3, R19, R32, R41, 0x1, P0 ;  /* 0x0000002013037211 */ /* 0x000fca00000f0c29 */
[----:B-----5:R0:W-:Y:S01]  /*ce40*/  ST.E.128 desc[UR52][R2.64], R12 ;  /* 0x0000000c02007985 */ /* 0x0201e2000c101d34 */
[----:B------:R-:W-:Y:S05]  /*ce50*/  BRA `(.L_x_15221) ;  /* 0x0000000800687947 */ /* 0x000fea0003800000 */
.L_x_15219:
        /* <DEDUP_REMOVED lines=11> */
[----:B------:R-:W-:-:S03]  /*cf10*/  UISETP.NE.U32.AND UP1, UPT, UR6, URZ, UPT ;  /* 0x0000003f0600728c */ /* 0x000fc6000bf25070 */
[----:B------:R-:W2:Y:S01]  /*cf20*/  @P2 LDG.E R6, desc[UR52][R2.64] ;  /* 0x0000003402062981 */ /* 0x000ea2000c1e1900 */
[----:B------:R-:W-:Y:S01]  /*cf30*/  UISETP.NE.AND.EX UP1, UPT, UR7, URZ, UPT, UP1 ;  /* 0x0000003f0700728c */ /* 0x000fe2000bf25310 */
[----:B------:R-:W-:-:S05]  /*cf40*/  MOV R0, UR4 ;  /* 0x0000000400007c02 */ /* 0x000fca0008000f00 */
        /* <DEDUP_REMOVED lines=20> */
.L_x_15222:
        /* <DEDUP_REMOVED lines=28> */
[----:B-1----:R-:W-:Y:S02]  /*d250*/  @P1 SHF.R.U32.HI R2, RZ, R6, R3 ;  /* 0x00000006ff021219 */ /* 0x002fe40000011603 */
[----:B------:R-:W-:Y:S02]  /*d260*/  MOV R6, UR8 ;  /* 0x0000000800067c02 */ /* 0x000fe40008000f00 */
        /* <DEDUP_REMOVED lines=15> */
.L_x_15224:
[----:B------:R-:W-:Y:S05]  /*d360*/  BSYNC B1 ;  /* 0x0000000000017941 */ /* 0x000fea0003800000 */
.L_x_15223:
        /* <DEDUP_REMOVED lines=28> */
[----:B------:R-:W-:Y:S01]  /*d530*/  IMAD R6, R2, UR8, RZ ;  /* 0x0000000802067c24 */ /* 0x000fe2000f8e02ff */
[----:B------:R-:W-:Y:S01]  /*d540*/  MOV R3, UR4 ;  /* 0x0000000400037c02 */ /* 0x000fe20008000f00 */
[----:B------:R-:W-:Y:S01]  /*d550*/  IMAD.U32 R2, RZ, RZ, UR6 ;  /* 0x00000006ff027e24 */ /* 0x000fe2000f8e00ff */
[----:B------:R-:W-:Y:S01]  /*d560*/  SHF.R.S32.HI R4, RZ, 0x1f, R7 ;  /* 0x0000001fff047819 */ /* 0x000fe20000011407 */
[C---:B------:R-:W-:Y:S01]  /*d570*/  IMAD R9, R5.reuse, UR9, R6 ;  /* 0x0000000905097c24 */ /* 0x040fe2000f8e0206 */
[----:B------:R-:W-:Y:S01]  /*d580*/  ULDC.64 UR6, c[0x0][0xad8] ;  /* 0x0002b60000067ab9 */ /* 0x000fe20000000a00 */
[----:B------:R-:W-:Y:S01]  /*d590*/  IMAD.WIDE.U32 R2, R5, UR8, R2 ;  /* 0x0000000805027c25 */ /* 0x000fe2000f8e0002 */
[----:B------:R-:W-:-:S03]  /*d5a0*/  ULDC UR4, c[0x0][0xac8] ;  /* 0x0002b20000047ab9 */ /* 0x000fc60000000800 */
[----:B------:R-:W-:Y:S02]  /*d5b0*/  IMAD R4, R4, UR6, RZ ;  /* 0x0000000604047c24 */ /* 0x000fe4000f8e02ff */
[----:B------:R-:W-:Y:S02]  /*d5c0*/  IMAD.IADD R3, R3, 0x1, R9 ;  /* 0x0000000103037824 */ /* 0x000fe400078e0209 */
[C---:B------:R-:W-:Y:S02]  /*d5d0*/  IMAD R5, R7.reuse, UR7, R4 ;  /* 0x0000000707057c24 */ /* 0x040fe4000f8e0204 */
[----:B------:R-:W-:Y:S01]  /*d5e0*/  IMAD.WIDE.U32 R2, R7, UR6, R2 ;  /* 0x0000000607027c25 */ /* 0x000fe2000f8e0002 */
[----:B------:R-:W-:-:S03]  /*d5f0*/  ULDC.64 UR6, c[0x0][0xa80] ;  /* 0x0002a00000067ab9 */ /* 0x000fc60000000a00 */
[----:B------:R-:W-:Y:S01]  /*d600*/  IMAD.IADD R3, R3, 0x1, R5 ;  /* 0x0000000103037824 */ /* 0x000fe200078e0205 */
[----:B------:R-:W-:Y:S01]  /*d610*/  LEA R4, P0, R2, UR6, 0x1 ;  /* 0x0000000602047c11 */ /* 0x000fe2000f8008ff */
[----:B-----5:R-:W-:Y:S02]  /*d620*/  IMAD R11, R0, R11, RZ ;  /* 0x0000000b000b7224 */ /* 0x020fe400078e02ff */
[----:B------:R-:W-:Y:S01]  /*d630*/  VIADD R0, R30, 0x30 ;  /* 0x000000301e007836 */ /* 0x000fe20000000000 */
[----:B------:R-:W-:Y:S01]  /*d640*/  LEA.HI.X R8, R2, UR7, R3, 0x1, P0 ;  /* 0x0000000702087c11 */ /* 0x000fe200080f0c03 */
[----:B------:R-:W0:Y:S01]  /*d650*/  SHFL.IDX PT, R6, R4, RZ, 0x181f ;  /* 0x00181fff04067589 */ /* 0x000e2200000e0000 */
[----:B------:R-:W-:Y:S01]  /*d660*/  ISETP.GE.AND P0, PT, R19, UR4, PT ;  /* 0x0000000413007c0c */ /* 0x000fe2000bf06270 */
[C---:B------:R-:W-:Y:S02]  /*d670*/  VIADD R2, R30.reuse, 0x60 ;  /* 0x000000601e027836 */ /* 0x040fe40000000000 */
[----:B------:R-:W1:Y:S01]  /*d680*/  SHFL.IDX PT, R14, R4, 0x1, 0x181f ;  /* 0x00381f00040e7f89 */ /* 0x000e6200000e0000 */
[CC--:B------:R-:W-:Y:S01]  /*d690*/  ISETP.GE.OR P3, PT, R30.reuse, R11.reuse, P0 ;  /* 0x0000000b1e00720c */ /* 0x0c0fe20000766670 */
[----:B------:R-:W-:Y:S01]  /*d6a0*/  VIADD R3, R30, 0x90 ;  /* 0x000000901e037836 */ /* 0x000fe20000000000 */
[-C--:B------:R-:W-:Y:S01]  /*d6b0*/  ISETP.GE.OR P2, PT, R0, R11.reuse, P0 ;  /* 0x0000000b0000720c */ /* 0x080fe20000746670 */
[----:B------:R-:W2:Y:S01]  /*d6c0*/  SHFL.IDX PT, R24, R4, 0x2, 0x181f ;  /* 0x00581f0004187f89 */ /* 0x000ea200000e0000 */
[----:B------:R-:W-:-:S02]  /*d6d0*/  ISETP.GE.OR P1, PT, R2, R11, P0 ;  /* 0x0000000b0200720c */ /* 0x000fc40000726670 */
[----:B------:R-:W-:Y:S01]  /*d6e0*/  ISETP.GE.OR P0, PT, R3, R11, P0 ;  /* 0x0000000b0300720c */ /* 0x000fe20000706670 */
[----:B------:R-:W3:Y:S04]  /*d6f0*/  SHFL.IDX PT, R10, R8, RZ, 0x181f ;  /* 0x00181fff080a7589 */ /* 0x000ee800000e0000 */
        /* <DEDUP_REMOVED lines=16> */
.L_x_15221:
[----:B------:R-:W-:Y:S05]  /*d800*/  BSYNC B0 ;  /* 0x0000000000007941 */ /* 0x000fea0003800000 */
.L_x_15218:
[----:B------:R-:W-:Y:S02]  /*d810*/  ULDC UR4, c[0x0][0xc3c] ;  /* 0x00030f0000047ab9 */ /* 0x000fe40000000800 */
[----:B------:R-:W-:-:S13]  /*d820*/  ISETP.GE.AND P0, PT, R31, UR4, PT ;  /* 0x000000041f007c0c */ /* 0x000fda000bf06270 */
[----:B------:R-:W-:Y:S05]  /*d830*/  @!P0 BRA `(.L_x_15225) ;  /* 0xffffff3400308947 */ /* 0x000fea000383ffff */
[----:B------:R-:W-:Y:S05]  /*d840*/  EXIT ;  /* 0x000000000000794d */ /* 0x000fea0003800000 */
.L_x_15176:
        /* <DEDUP_REMOVED lines=57> */
.L_x_15231:
[----:B------:R-:W-:-:S04]  /*dbe0*/  UIADD3 UR4, UR4, 0x1f, URZ ;  /* 0x0000001f04047890 */ /* 0x000fc8000fffe03f */
[----:B------:R-:W-:-:S06]  /*dbf0*/  UISETP.GE.AND UP0, UPT, UR4, UR5, UPT ;  /* 0x000000050400728c */ /* 0x000fcc000bf06270 */
[----:B------:R-:W-:-:S13]  /*dc00*/  PLOP3.LUT P6, PT, PT, PT, UP0, 0x40, 0x0 ;  /* 0x000000000000781c */ /* 0x000fda0003fce808 */
[----:B------:R-:W-:Y:S05]  /*dc10*/  @!P6 BRA `(.L_x_15228) ;  /* 0x0000000400c4e947 */ /* 0x000fea0003800000 */
[----:B------:R-:W-:Y:S01]  /*dc20*/  IADD3 R9, R5, UR4, RZ ;  /* 0x0000000405097c10 */ /* 0x000fe2000fffe0ff */
[----:B------:R-:W-:Y:S01]  /*dc30*/  BSSY B0, `(.L_x_15229) ;  /* 0x0000007000007945 */ /* 0x000fe20003800000 */
[----:B------:R-:W-:Y:S02]  /*dc40*/  IMAD.MOV.U32 R0, RZ, RZ, RZ ;  /* 0x000000ffff007224 */ /* 0x000fe400078e00ff */
[----:B------:R-:W-:-:S13]  /*dc50*/  ISETP.GE.OR P6, PT, R9, UR5, !P0 ;  /* 0x0000000509007c0c */ /* 0x000fda000c7c6670 */
[----:B------:R-:W-:Y:S05]  /*dc60*/  @P6 BRA `(.L_x_15230) ;  /* 0x00000000000c6947 */ /* 0x000fea0003800000 */
[----:B------:R-:W0:Y:S02]  /*dc70*/  LDC.64 R2, c[0x0][0xc80] ;  /* 0x00032000ff027b82 */ /* 0x000e240000000a00 */
[----:B0-----:R-:W-:-:S05]  /*dc80*/  IMAD.WIDE R2, R9, 0x4, R2 ;  /* 0x0000000409027825 */ /* 0x001fca00078e0202 */
[----:B------:R0:W5:Y:S02]  /*dc90*/  LDG.E R0, desc[UR52][R2.64] ;  /* 0x0000003402007981 */ /* 0x000164000c1e1900 */
.L_x_15230:
[----:B------:R-:W-:Y:S05]  /*dca0*/  BSYNC B0 ;  /* 0x0000000000007941 */ /* 0x000fea0003800000 */
.L_x_15229:
        /* <DEDUP_REMOVED lines=21> */
.L_x_15227:
[----:B------:R-:W-:-:S05]  /*de00*/  IADD3 R13, -R3, R4, RZ ;  /* 0x00000004030d7210 */ /* 0x000fca0007ffe1ff */
        /* <DEDUP_REMOVED lines=23> */
.L_x_15232:
[----:B---3--:R-:W-:Y:S01]  /*df80*/  IMAD R16, R16, R9, R13 ;  /* 0x0000000910107224 */ /* 0x008fe200078e020d */
[----:B------:R-:W-:Y:S01]  /*df90*/  IABS R2, R4 ;  /* 0x0000000400027213 */ /* 0x000fe20000000000 */
[----:B-12---:R-:W-:Y:S02]  /*dfa0*/  IMAD.MOV R11, RZ, RZ, -R3 ;  /* 0x000000ffff0b7224 */ /* 0x006fe400078e0a03 */
[----:B------:R-:W-:Y:S01]  /*dfb0*/  IMAD.IADD R7, R7, 0x1, -R16 ;  /* 0x0000000107077824 */ /* 0x000fe200078e0a10 */
[----:B0-----:R-:W-:Y:S01]  /*dfc0*/  IADD3 R12, RZ, -R2, RZ ;  /* 0x80000002ff0c7210 */ /* 0x001fe20007ffe0ff */
        /* <DEDUP_REMOVED lines=31> */
[----:B------:R-:W-:Y:S01]  /*e1c0*/  IMAD.MOV.U32 R2, RZ, RZ, R11 ;  /* 0x000000ffff027224 */ /* 0x000fe200078e000b */
[----:B------:R-:W-:-:S03]  /*e1d0*/  IABS R11, R13 ;  /* 0x0000000d000b7213 */ /* 0x000fc60000000000 */
        /* <DEDUP_REMOVED lines=9> */
[----:B------:R-:W-:Y:S01]  /*e270*/  @!P1 IMAD.IADD R4, R4, 0x1, -R9 ;  /* 0x0000000104049824 */ /* 0x000fe200078e0a09 */
[----:B------:R-:W-:Y:S02]  /*e280*/  @!P1 IADD3 R2, R2, 0x1, RZ ;  /* 0x0000000102029810 */ /* 0x000fe40007ffe0ff */
        /* <DEDUP_REMOVED lines=10> */
.L_x_15228:
[----:B------:R-:W-:Y:S01]  /*e330*/  IMAD.MOV.U32 R16, RZ, RZ, R7 ;  /* 0x000000ffff107224 */ /* 0x000fe200078e0007 */
[----:B------:R-:W-:Y:S01]  /*e340*/  MOV R18, RZ ;  /* 0x000000ff00127202 */ /* 0x000fe20000000f00 */
[----:B------:R-:W-:Y:S01]  /*e350*/  IMAD.MOV.U32 R17, RZ, RZ, RZ ;  /* 0x000000ffff117224 */ /* 0x000fe200078e00ff */
[----:B------:R-:W-:-:S06]  /*e360*/  ULDC UR40, c[0x0][0xc3c] ;  /* 0x00030f0000287ab9 */ /* 0x000fcc0000000800 */
.L_x_15233:
[----:B------:R-:W-:Y:S01]  /*e370*/  ISETP.NE.AND P0, PT, R5, RZ, PT ;  /* 0x000000ff0500720c */ /* 0x000fe20003f05270 */
[----:B------:R-:W-:-:S12]  /*e380*/  IMAD.U32 R19, RZ, RZ, UR40 ;  /* 0x00000028ff137e24 */ /* 0x000fd8000f8e00ff */
[----:B------:R-:W0:Y:S01]  /*e390*/  @!P0 S2R R3, SR_CgaCtaId ;  /* 0x0000000000038919 */ /* 0x000e220000008800 */
[----:B------:R-:W-:-:S04]  /*e3a0*/  @!P0 MOV R0, 0x400 ;  /* 0x0000040000008802 */ /* 0x000fc80000000f00 */
[----:B0-----:R-:W-:-:S05]  /*e3b0*/  @!P0 LEA R0, R3, R0, 0x18 ;  /* 0x0000000003008211 */ /* 0x001fca00078ec0ff */
[----:B------:R0:W-:Y:S01]  /*e3c0*/  @!P0 STS.128 [R0+0x132d0], R16 ;  /* 0x0132d01000008388 */ /* 0x0001e20000000c00 */
[----:B------:R-:W-:Y:S06]  /*e3d0*/  BAR.ARV 0x5, 0x200 ;  /* 0x0148000000007b1d */ /* 0x000fec0000002000 */
.L_x_15226:
        /* <DEDUP_REMOVED lines=16> */
[----:B------:R-:W-:Y:S01]  /*e4e0*/  SHF.R.U32.HI R0, RZ, 0x1, R9 ;  /* 0x00000001ff007819 */ /* 0x000fe20000011609 */
[C---:B------:R-:W-:Y:S01]  /*e4f0*/  IMAD.SHL.U32 R2, R9.reuse, 0x20, RZ ;  /* 0x0000002009027824 */ /* 0x040fe200078e00ff */
[C---:B------:R-:W-:Y:S01]  /*e500*/  SHF.L.U32 R6, R9.reuse, 0x1, RZ ;  /* 0x0000000109067819 */ /* 0x040fe200000006ff */
        /* <DEDUP_REMOVED lines=9> */
[----:B------:R-:W-:Y:S02]  /*e5a0*/  LOP3.LUT R5, R5, 0x10, R8, 0x78, !PT ;  /* 0x0000001005057812 */ /* 0x000fe400078e7808 */
[----:B------:R-:W-:-:S02]  /*e5b0*/  LOP3.LUT R7, R7, 0x60, R2, 0xf8, !PT ;  /* 0x0000006007077812 */ /* 0x000fc400078ef802 */
[----:B------:R-:W-:Y:S02]  /*e5c0*/  LOP3.LUT R9, R9, 0x7f, RZ, 0xc0, !PT ;  /* 0x0000007f09097812 */ /* 0x000fe400078ec0ff */
[----:B------:R-:W-:Y:S02]  /*e5d0*/  LOP3.LUT R24, R7, 0x100, R2, 0xf8, !PT ;  /* 0x0000010007187812 */ /* 0x000fe400078ef802 */
        /* <DEDUP_REMOVED lines=17> */
.L_x_15309:
[----:B------:R-:W-:Y:S01]  /*e6f0*/  ULDC.64 UR4, c[0x0][0xc88] ;  /* 0x0003220000047ab9 */ /* 0x000fe20000000a00 */
[----:B------:R-:W-:Y:S01]  /*e700*/  ULDC.64 UR6, c[0x0][0xa18] ;  /* 0x0002860000067ab9 */ /* 0x000fe20000000a00 */
[----:B------:R-:W-:Y:S01]  /*e710*/  UIMAD.WIDE UR4, UR40, 0x4, UR4 ;  /* 0x00000004280478a5 */ /* 0x000fe2000f8e0204 */
[----:B------:R-:W-:-:S05]  /*e720*/  ULDC.64 UR8, c[0x0][0xa00] ;  /* 0x0002800000087ab9 */ /* 0x000fca0000000a00 */
[----:B-12---:R-:W-:Y:S02]  /*e730*/  IMAD.U32 R2, RZ, RZ, UR4 ;  /* 0x00000004ff027e24 */ /* 0x006fe4000f8e00ff */
        /* <DEDUP_REMOVED lines=27> */
[----:B0-----:R-:W-:Y:S01]  /*e8f0*/  MOV R2, UR6 ;  /* 0x0000000600027c02 */ /* 0x001fe20008000f00 */
[----:B------:R-:W-:-:S05]  /*e900*/  IMAD.U32 R3, RZ, RZ, UR7 ;  /* 0x00000007ff037e24 */ /* 0x000fca000f8e00ff */
[----:B------:R0:W2:Y:S02]  /*e910*/  @P1 LDG.E R4, desc[UR52][R2.64] ;  /* 0x0000003402041981 */ /* 0x0000a4000c1e1900 */
[----:B0-----:R-:W-:Y:S02]  /*e920*/  IMAD.U32 R2, RZ, RZ, UR8 ;  /* 0x00000008ff027e24 */ /* 0x001fe4000f8e00ff */
        /* <DEDUP_REMOVED lines=14> */
.L_x_15235:
        /* <DEDUP_REMOVED lines=18> */
[----:B------:R-:W-:-:S05]  /*eb30*/  IMAD.U32 R3, RZ, RZ, UR5 ;  /* 0x00000005ff037e24 */ /* 0x000fca000f8e00ff */
[----:B------:R-:W2:Y:S02]  /*eb40*/  LDG.E R2, desc[UR52][R2.64] ;  /* 0x0000003402027981 */ /* 0x000ea4000c1e1900 */
[----:B--2---:R-:W-:Y:S01]  /*eb50*/  R2UR UR36, R2 ;  /* 0x00000000022472ca */ /* 0x004fe200000e0000 */
[----:B------:R-:W-:-:S14]  /*eb60*/  BRA `(.L_x_15237) ;  /* 0x00000000002c7947 */ /* 0x000fdc0003800000 */
.L_x_15236:
        /* <DEDUP_REMOVED lines=11> */
.L_x_15237:
        /* <DEDUP_REMOVED lines=42> */
.L_x_15239:
        /* <DEDUP_REMOVED lines=11> */
[----:B0-----:R-:W-:Y:S02]  /*ef70*/  IMAD.U32 R5, RZ, RZ, UR7 ;  /* 0x00000007ff057e24 */ /* 0x001fe4000f8e00ff */
[----:B------:R-:W-:Y:S02]  /*ef80*/  IMAD.U32 R6, RZ, RZ, UR8 ;  /* 0x00000008ff067e24 */ /* 0x000fe4000f8e00ff */
[----:B------:R-:W-:-:S02]  /*ef90*/  IMAD.U32 R7, RZ, RZ, UR9 ;  /* 0x00000009ff077e24 */ /* 0x000fc4000f8e00ff */
[----:B------:R-:W-:Y:S02]  /*efa0*/  IMAD.U32 R10, RZ, RZ, UR4 ;  /* 0x00000004ff0a7e24 */ /* 0x000fe4000f8e00ff */
[----:B------:R-:W-:Y:S02]  /*efb0*/  IMAD.U32 R11, RZ, RZ, UR5 ;  /* 0x00000005ff0b7e24 */ /* 0x000fe4000f8e00ff */
[----:B------:R-:W-:Y:S02]  /*efc0*/  IMAD.MOV.U32 R8, RZ, RZ, 0x70 ;  /* 0x00000070ff087424 */ /* 0x000fe400078e00ff */
[----:B------:R-:W-:-:S07]  /*efd0*/  IMAD.MOV.U32 R13, RZ, RZ, RZ ;  /* 0x000000ffff0d7224 */ /* 0x000fce00078e00ff */
[----:B------:R-:W-:-:S07]  /*efe0*/  LEPC R20, `(.L_x_15242) ;  /* 0x000000001014794e */ /* 0x000fce0000000000 */
[----:B-1----:R-:W-:Y:S05]  /*eff0*/  CALL.ABS.NOINC R2 ;  /* 0x0000000002007343 */ /* 0x002fea0003c00000 */
.L_x_15242:
[----:B------:R-:W-:Y:S05]  /*f000*/  BSYNC B6 ;  /* 0x0000000000067941 */ /* 0x000fea0003800000 */
.L_x_15241:
        /* <DEDUP_REMOVED lines=15> */
[----:B0-----:R-:W-:Y:S02]  /*f100*/  IMAD.U32 R5, RZ, RZ, UR7 ;  /* 0x00000007ff057e24 */ /* 0x001fe4000f8e00ff */
[----:B------:R-:W-:Y:S02]  /*f110*/  IMAD.U32 R6, RZ, RZ, UR8 ;  /* 0x00000008ff067e24 */ /* 0x000fe4000f8e00ff */
[----:B------:R-:W-:-:S02]  /*f120*/  IMAD.U32 R7, RZ, RZ, UR9 ;  /* 0x00000009ff077e24 */ /* 0x000fc4000f8e00ff */
[----:B------:R-:W-:Y:S02]  /*f130*/  IMAD.U32 R10, RZ, RZ, UR4 ;  /* 0x00000004ff0a7e24 */ /* 0x000fe4000f8e00ff */
[----:B------:R-:W-:Y:S02]  /*f140*/  IMAD.MOV.U32 R8, RZ, RZ, 0x70 ;  /* 0x00000070ff087424 */ /* 0x000fe400078e00ff */
[----:B------:R-:W-:Y:S02]  /*f150*/  IMAD.MOV.U32 R12, RZ, RZ, 0x1 ;  /* 0x00000001ff0c7424 */ /* 0x000fe400078e00ff */
[----:B------:R-:W-:-:S07]  /*f160*/  IMAD.MOV.U32 R13, RZ, RZ, RZ ;  /* 0x000000ffff0d7224 */ /* 0x000fce00078e00ff */
[----:B------:R-:W-:-:S07]  /*f170*/  LEPC R20, `(.L_x_15244) ;  /* 0x000000001014794e */ /* 0x000fce0000000000 */
[----:B-12---:R-:W-:Y:S05]  /*f180*/  CALL.ABS.NOINC R2 ;  /* 0x0000000002007343 */ /* 0x006fea0003c00000 */
.L_x_15244:
[----:B------:R-:W-:Y:S05]  /*f190*/  BSYNC B6 ;  /* 0x0000000000067941 */ /* 0x000fea0003800000 */
.L_x_15243:
        /* <DEDUP_REMOVED lines=20> */
.L_x_15246:
[----:B------:R-:W-:Y:S05]  /*f2e0*/  BSYNC B6 ;  /* 0x0000000000067941 */ /* 0x000fea0003800000 */
.L_x_15245:
        /* <DEDUP_REMOVED lines=20> */
.L_x_15248:
[----:B------:R-:W-:Y:S05]  /*f430*/  BSYNC B6 ;  /* 0x0000000000067941 */ /* 0x000fea0003800000 */
.L_x_15247:
        /* <DEDUP_REMOVED lines=18> */
.L_x_15329:
[----:B------:R-:W1:Y:S01]  /*f560*/  S2R R0, SR_TID.X ;  /* 0x0000000000007919 */ /* 0x000e620000002100 */
[----:B------:R-:W-:Y:S01]  /*f570*/  UMOV UR4, 0xa0 ;  /* 0x000000a000047882 */ /* 0x000fe20000000000 */
[----:B0-----:R-:W0:Y:S01]  /*f580*/  @P2 LDC R5, c[0x0][0x434] ;  /* 0x00010d00ff052b82 */ /* 0x001e220000000800 */
[----:B------:R-:W-:Y:S01]  /*f590*/  UIMAD UR4, UR42, UR4, -0xa0 ;  /* 0xffffff602a0474a4 */ /* 0x000fe2000f8e0204 */
[----:B------:R-:W3:Y:S01]  /*f5a0*/  S2R R9, SR_TID.X ;  /* 0x0000000000097919 */ /* 0x000ee20000002100 */
[----:B------:R-:W-:Y:S01]  /*f5b0*/  SHF.R.S32.HI R13, RZ, 0x1f, R20 ;  /* 0x0000001fff0d7819 */ /* 0x000fe20000011414 */
[----:B------:R-:W-:Y:S01]  /*f5c0*/  IMAD.MOV.U32 R11, RZ, RZ, R26 ;  /* 0x000000ffff0b7224 */ /* 0x000fe200078e001a */
[----:B------:R-:W4:Y:S03]  /*f5d0*/  S2R R12, SR_TID.X ;  /* 0x00000000000c7919 */ /* 0x000f260000002100 */
[----:B------:R-:W2:Y:S01]  /*f5e0*/  @P2 LDC R4, c[0x0][0x438] ;  /* 0x00010e00ff042b82 */ /* 0x000ea20000000800 */
[----:B------:R0:W-:Y:S01]  /*f5f0*/  STL [R1+0x1c], R13 ;  /* 0x00001c0d01007387 */ /* 0x0001e20000100800 */
[C---:B-1----:R-:W-:Y:S01]  /*f600*/  LOP3.LUT R2, R0.reuse, 0x7f, RZ, 0xc0, !PT ;  /* 0x0000007f00027812 */ /* 0x042fe200078ec0ff */
[----:B------:R-:W-:-:S03]  /*f610*/  IMAD.SHL.U32 R0, R0, 0x20, RZ ;  /* 0x0000002000007824 */ /* 0x000fc600078e00ff */
[----:B------:R-:W-:Y:S02]  /*f620*/  SHF.R.U32.HI R2, RZ, 0x2, R2 ;  /* 0x00000002ff027819 */ /* 0x000fe40000011602 */
[----:B---3--:R-:W-:Y:S02]  /*f630*/  LOP3.LUT R9, R9, 0x7f, RZ, 0xc0, !PT ;  /* 0x0000007f09097812 */ /* 0x008fe400078ec0ff */
[----:B------:R-:W-:Y:S01]  /*f640*/  LOP3.LUT R0, R2, 0x60, R0, 0xf8, !PT ;  /* 0x0000006002007812 */ /* 0x000fe200078ef800 */
[----:B----4-:R-:W-:Y:S01]  /*f650*/  IMAD.SHL.U32 R12, R12, 0x20, RZ ;  /* 0x000000200c0c7824 */ /* 0x010fe200078e00ff */
[----:B------:R-:W-:-:S03]  /*f660*/  SHF.R.U32.HI R9, RZ, 0x2, R9 ;  /* 0x00000002ff097819 */ /* 0x000fc60000011609 */
[----:B------:R-:W-:Y:S01]  /*f670*/  VIADD R10, R0, UR4 ;  /* 0x00000004000a7c36 */ /* 0x000fe20008000000 */
[----:B------:R-:W-:-:S04]  /*f680*/  LOP3.LUT R12, R9, 0x60, R12, 0xf8, !PT ;  /* 0x00000060090c7812 */ /* 0x000fc800078ef80c */
[C---:B------:R-:W-:Y:S01]  /*f690*/  ISETP.GE.AND P1, PT, R10.reuse, UR36, PT ;  /* 0x000000240a007c0c */ /* 0x040fe2000bf26270 */
[----:B------:R-:W-:Y:S01]  /*f6a0*/  VIADD R10, R10, UR38 ;  /* 0x000000260a0a7c36 */ /* 0x000fe20008000000 */
[----:B------:R-:W-:-:S03]  /*f6b0*/  LOP3.LUT R12, R12, 0x80, RZ, 0xfc, !PT ;  /* 0x000000800c0c7812 */ /* 0x000fc600078efcff */
[----:B0-----:R-:W-:Y:S01]  /*f6c0*/  @P2 IMAD.HI.U32 R5, R10, R5, RZ ;  /* 0x000000050a052227 */ /* 0x001fe200078e00ff */
[----:B------:R-:W-:-:S03]  /*f6d0*/  MOV R0, R10 ;  /* 0x0000000a00007202 */ /* 0x000fc60000000f00 */
[----:B------:R-:W-:Y:S01]  /*f6e0*/  VIADD R9, R12, UR4 ;  /* 0x000000040c097c36 */ /* 0x000fe20008000000 */
[----:B--2---:R-:W-:-:S03]  /*f6f0*/  @P2 SHF.R.U32.HI R0, RZ, R4, R5 ;  /* 0x00000004ff002219 */ /* 0x004fc60000011605 */
        /* <DEDUP_REMOVED lines=10> */
[----:B------:R-:W-:Y:S02]  /*f7a0*/  @!P1 LEA.HI.X R7, R2, R5, R8, 0x2, P0 ;  /* 0x0000000502079211 */ /* 0x000fe400000f1408 */
[C---:B------:R-:W-:Y:S01]  /*f7b0*/  ISETP.GE.AND P0, PT, R9.reuse, UR36, PT ;  /* 0x0000002409007c0c */ /* 0x040fe2000bf06270 */
[----:B------:R-:W-:Y:S01]  /*f7c0*/  VIADD R9, R9, UR38 ;  /* 0x0000002609097c36 */ /* 0x000fe20008000000 */
[----:B------:R-:W-:Y:S01]  /*f7d0*/  MOV R5, RZ ;  /* 0x000000ff00057202 */ /* 0x000fe20000000f00 */
[----:B------:R-:W1:Y:S01]  /*f7e0*/  @P2 LDC R2, c[0x0][0x438] ;  /* 0x00010e00ff022b82 */ /* 0x000e620000000800 */
[----:B------:R-:W-:Y:S01]  /*f7f0*/  ISETP.GT.U32.OR P0, PT, R12, 0x9f, P0 ;  /* 0x0000009f0c00780c */ /* 0x000fe20000704470 */
[----:B------:R-:W-:-:S02]  /*f800*/  IMAD.MOV.U32 R8, RZ, RZ, R9 ;  /* 0x000000ffff087224 */ /* 0x000fc400078e0009 */
[----:B------:R-:W-:Y:S01]  /*f810*/  IMAD.MOV R4, RZ, RZ, -R0 ;  /* 0x000000ffff047224 */ /* 0x000fe200078e0a00 */
[----:B------:R2:W5:Y:S01]  /*f820*/  @!P1 LDG.E R5, desc[UR52][R6.64] ;  /* 0x0000003406059981 */ /* 0x000562000c1e1900 */
[----:B0-----:R-:W-:-:S05]  /*f830*/  @P2 IMAD.HI.U32 R3, R9, R3, RZ ;  /* 0x0000000309032227 */ /* 0x001fca00078e00ff */
[----:B-1----:R-:W-:-:S03]  /*f840*/  @P2 SHF.R.U32.HI R8, RZ, R2, R3 ;  /* 0x00000002ff082219 */ /* 0x002fc60000011603 */
[----:B------:R-:W0:Y:S01]  /*f850*/  @!P0 LDC.64 R2, c[0x0][0x428] ;  /* 0x00010a00ff028b82 */ /* 0x000e220000000a00 */
        /* <DEDUP_REMOVED lines=12> */
[----:B------:R-:W-:Y:S01]  /*f920*/  ISETP.GT.U32.AND P0, PT, R12, 0x9f, PT ;  /* 0x0000009f0c00780c */ /* 0x000fe20003f04070 */
[----:B0-----:R-:W-:-:S05]  /*f930*/  IMAD.U32 R2, RZ, RZ, UR46 ;  /* 0x0000002eff027e24 */ /* 0x001fca000f8e00ff */
        /* <DEDUP_REMOVED lines=9> */
[----:B------:R-:W-:Y:S01]  /*f9d0*/  MOV R12, UR42 ;  /* 0x0000002a000c7c02 */ /* 0x000fe20008000f00 */
[----:B------:R-:W-:-:S04]  /*f9e0*/  IMAD R4, R19, R4, R10 ;  /* 0x0000000413047224 */ /* 0x000fc800078e020a */
[----:B------:R-:W-:Y:S01]  /*f9f0*/  VIADD R12, R12, 0xffffffff ;  /* 0xffffffff0c0c7836 */ /* 0x000fe20000000000 */
[----:B------:R-:W-:Y:S06]  /*fa00*/  @!P2 BRA `(.L_x_15250) ;  /* 0x000000000004a947 */ /* 0x000fec0003800000 */
[----:B------:R-:W-:Y:S01]  /*fa10*/  BPT.TRAP 0x1 ;  /* 0x000000040000795c */ /* 0x000fe20000300000 */
.L_x_15250:
        /* <DEDUP_REMOVED lines=10> */
.L_x_15330:
[----:B------:R-:W-:Y:S05]  /*fac0*/  BSYNC B0 ;  /* 0x0000000000007941 */ /* 0x000fea0003800000 */
.L_x_15251:
        /* <DEDUP_REMOVED lines=13> */
[----:B------:R-:W-:Y:S01]  /*fba0*/  SHF.R.S32.HI R29, RZ, 0x1f, R9 ;  /* 0x0000001fff1d7819 */ /* 0x000fe20000011409 */
[----:B-1----:R-:W-:-:S05]  /*fbb0*/  IMAD.SHL.U32 R20, R15, 0x10, RZ ;  /* 0x000000100f147824 */ /* 0x002fca00078e00ff */
        /* <DEDUP_REMOVED lines=26> */
[----:B------:R-:W-:-:S05]  /*fd60*/  IMAD R3, R6, UR7, R3 ;  /* 0x0000000706037c24 */ /* 0x000fca000f8e0203 */
[----:B------:R-:W-:-:S03]  /*fd70*/  IADD3 R11, R11, R3, RZ ;  /* 0x000000030b0b7210 */ /* 0x000fc60007ffe0ff */
[----:B------:R-:W-:Y:S01]  /*fd80*/  IMAD.WIDE.U32 R10, R18, UR8, R10 ;  /* 0x00000008120a7c25 */ /* 0x000fe2000f8e000a */
[----:B------:R-:W-:Y:S02]  /*fd90*/  LOP3.LUT R15, R15, 0x7f, RZ, 0xc0, !PT ;  /* 0x0000007f0f0f7812 */ /* 0x000fe400078ec0ff */
[----:B------:R-:W-:-:S04]  /*fda0*/  IADD3 R27, P1, R10, UR10, RZ ;  /* 0x0000000a0a1b7c10 */ /* 0x000fc8000ff3e0ff */
[----:B------:R-:W-:Y:S01]  /*fdb0*/  IADD3.X R26, R8, UR11, R11, P1, !PT ;  /* 0x0000000b081a7c10 */ /* 0x000fe20008ffe40b */
[----:B------:R-:W-:Y:S01]  /*fdc0*/  IMAD.MOV.U32 R8, RZ, RZ, -0xa0 ;  /* 0xffffff60ff087424 */ /* 0x000fe200078e00ff */
[----:B------:R-:W-:-:S03]  /*fdd0*/  SHF.R.U32.HI R15, RZ, 0x2, R15 ;  /* 0x00000002ff0f7819 */ /* 0x000fc6000001160f */
[----:B------:R-:W-:Y:S01]  /*fde0*/  IMAD R8, R12, R8, UR36 ;  /* 0x000000240c087e24 */ /* 0x000fe2000f8e0208 */
[----:B------:R-:W-:-:S03]  /*fdf0*/  UMOV UR4, 0xffffffff ;  /* 0xffffffff00047882 */ /* 0x000fc60000000000 */
[----:B------:R-:W-:-:S05]  /*fe00*/  IMAD.IADD R8, R8, 0x1, -R15 ;  /* 0x0000000108087824 */ /* 0x000fca00078e0a0f */
        /* <DEDUP_REMOVED lines=41> */
.L_x_15342:
        /* <DEDUP_REMOVED lines=12> */
.L_x_15254:
        /* <DEDUP_REMOVED lines=11> */
.L_x_15255:
[----:B------:R3:W-:Y:S01]  /*10210*/  SYNCS.ARRIVE.TRANS64.A1T0 RZ, [R7+URZ+0x13270], RZ ;  /* 0x013270ff07ff79a7 */ /* 0x0007e2000810003f */
[----:B------:R-:W-:Y:S05]  /*10220*/  @!P6 BRA `(.L_x_15256) ;  /* 0x000000000004e947 */ /* 0x000fea0003800000 */
[----:B------:R-:W-:Y:S01]  /*10230*/  BPT.TRAP 0x1 ;  /* 0x000000040000795c */ /* 0x000fe20000300000 */
.L_x_15256:
[----:B------:R-:W4:Y:S01]  /*10240*/  LDL R0, [R1+0x28] ;  /* 0x0000280001007983 */ /* 0x000f220000100800 */
[----:B------:R-:W-:Y:S01]  /*10250*/  BSSY B0, `(.L_x_15257) ;  /* 0x0000003000007945 */ /* 0x000fe20003800000 */
[----:B----4-:R-:W4:Y:S03]  /*10260*/  SYNCS.PHASECHK.TRANS64.TRYWAIT P0, [R7+URZ+0x13240], R0 ;  /* 0x01324000070075a7 */ /* 0x010f26000800017f */
[----:B----4-:R-:W-:Y:S05]  /*10270*/  @!P0 BRA `(.L_x_15258) ;  /* 0x0000004800cc8947 */ /* 0x010fea0003800000 */
.L_x_15343:
[----:B------:R-:W-:Y:S05]  /*10280*/  BSYNC B0 ;  /* 0x0000000000007941 */ /* 0x000fea0003800000 */
.L_x_15257:
[----:B----4-:R-:W4:Y:S01]  /*10290*/  LDL.LU R0, [R1] ;  /* 0x0000000001007983 */ /* 0x010f220000300800 */
[----:B------:R-:W-:Y:S01]  /*102a0*/  ULDC.64 UR4, c[0x0][0x300] ;  /* 0x0000c00000047ab9 */ /* 0x000fe20000000a00 */
[----:B------:R-:W-:Y:S02]  /*102b0*/  ULDC.64 UR6, c[0x0][0x310] ;  /* 0x0000c40000067ab9 */ /* 0x000fe40000000a00 */
[----:B------:R-:W5:Y:S04]  /*102c0*/  LDL.LU R8, [R1+0x8] ;  /* 0x0000080001087983 */ /* 0x000f680000300800 */
[----:B------:R-:W3:Y:S01]  /*102d0*/  LDL R2, [R1+0x14] ;  /* 0x0000140001027983 */ /* 0x000ee20000100800 */
[----:B--2---:R-:W-:-:S04]  /*102e0*/  IMAD.WIDE.U32 R10, R4, UR4, RZ ;  /* 0x00000004040a7c25 */ /* 0x004fc8000f8e00ff */
[----:B----4-:R-:W-:-:S04]  /*102f0*/  IMAD R0, R0, UR4, RZ ;  /* 0x0000000400007c24 */ /* 0x010fc8000f8e02ff */
[----:B------:R-:W-:-:S04]  /*10300*/  IMAD R0, R4, UR5, R0 ;  /* 0x0000000504007c24 */ /* 0x000fc8000f8e0200 */
[----:B------:R-:W-:Y:S02]  /*10310*/  IMAD.IADD R11, R11, 0x1, R0 ;  /* 0x000000010b0b7824 */ /* 0x000fe400078e0200 */
[----:B-----5:R-:W-:Y:S02]  /*10320*/  IMAD R0, R8, UR6, RZ ;  /* 0x0000000608007c24 */ /* 0x020fe4000f8e02ff */
[----:B------:R-:W-:-:S04]  /*10330*/  IMAD.WIDE.U32 R10, R5, UR6, R10 ;  /* 0x00000006050a7c25 */ /* 0x000fc8000f8e000a */
[----:B------:R-:W-:Y:S02]  /*10340*/  IMAD R0, R5, UR7, R0 ;  /* 0x0000000705007c24 */ /* 0x000fe4000f8e0200 */
[----:B------:R-:W-:-:S04]  /*10350*/  IMAD.WIDE.U32 R4, R9, UR4, RZ ;  /* 0x0000000409047c25 */ /* 0x000fc8000f8e00ff */
[----:B------:R-:W-:Y:S02]  /*10360*/  IMAD.IADD R11, R11, 0x1, R0 ;  /* 0x000000010b0b7824 */ /* 0x000fe400078e0200 */
[----:B------:R-:W-:Y:S02]  /*10370*/  IMAD R0, R29, UR4, RZ ;  /* 0x000000041d007c24 */ /* 0x000fe4000f8e02ff */
[----:B------:R-:W-:Y:S02]  /*10380*/  IMAD R8, R28, UR6, RZ ;  /* 0x000000061c087c24 */ /* 0x000fe4000f8e02ff */
[----:B------:R-:W-:Y:S01]  /*10390*/  IMAD R0, R9, UR5, R0 ;  /* 0x0000000509007c24 */ /* 0x000fe2000f8e0200 */
[----:B------:R-:W-:Y:S01]  /*103a0*/  ULDC.64 UR4, c[0x0][0x308] ;  /* 0x0000c20000047ab9 */ /* 0x000fe20000000a00 */
[----:B------:R-:W-:Y:S02]  /*103b0*/  IMAD R8, R6, UR7, R8 ;  /* 0x0000000706087c24 */ /* 0x000fe4000f8e0208 */
[----:B------:R-:W-:Y:S01]  /*103c0*/  IMAD.WIDE.U32 R10, R18, UR4, R10 ;  /* 0x00000004120a7c25 */ /* 0x000fe2000f8e000a */
[----:B------:R-:W-:-:S03]  /*103d0*/  IADD3 R5, R5, R0, RZ ;  /* 0x0000000005057210 */ /* 0x000fc60007ffe0ff */
        /* <DEDUP_REMOVED lines=20> */
[----:B--2---:R-:W-:-:S05]  /*10520*/  @P5 IADD3 R5, P0, R9, R5, RZ ;  /* 0x0000000509055210 */ /* 0x004fca0007f1e0ff */
[----:B------:R-:W-:-:S05]  /*10530*/  @P5 IMAD.X R4, RZ, RZ, R4, P0 ;  /* 0x000000ffff045224 */ /* 0x000fca00000e0604 */
        /* <DEDUP_REMOVED lines=24> */
[----:B--2---:R-:W-:Y:S01]  /*106c0*/  @P1 MOV R4, R2 ;  /* 0x0000000200041202 */ /* 0x004fe20000000f00 */
[----:B------:R-:W-:-:S05]  /*106d0*/  @P1 IMAD.MOV.U32 R5, RZ, RZ, R0 ;  /* 0x000000ffff051224 */ /* 0x000fca00078e0000 */
[----:B------:R2:W-:Y:S04]  /*106e0*/  @P1 LDGSTS.E.BYPASS.LTC128B.128 [R3+0xf800], desc[UR52][R4.64], !P2 ;  /* 0x0f80000004031fae */ /* 0x0005e8000d101d74 */
[----:B--2---:R2:W3:Y:S02]  /*106f0*/  SHFL.IDX PT, R4, R8, RZ, 0x1c1f ;  /* 0x001c1fff08047589 */ /* 0x0044e400000e0000 */
.L_x_15355:
        /* <DEDUP_REMOVED lines=15> */
.L_x_15261:
[----:B------:R-:W-:Y:S05]  /*107f0*/  BSYNC B0 ;  /* 0x0000000000007941 */ /* 0x000fea0003800000 */
.L_x_15260:
[----:B------:R-:W-:Y:S01]  /*10800*/  NOP ;  /* 0x0000000000007918 */ /* 0x000fe20000000000 */
[----:B------:R-:W-:-:S13]  /*10810*/  PLOP3.LUT P0, PT, PT, PT, PT, 0x80, 0x0 ;  /* 0x000000000000781c */ /* 0x000fda0003f0f070 */
.L_x_15262:
        /* <DEDUP_REMOVED lines=11> */
.L_x_15263:
        /* <DEDUP_REMOVED lines=23> */
[----:B---34-:R-:W-:Y:S01]  /*10a40*/  IMAD.U32 R4, RZ, RZ, UR6 ;  /* 0x00000006ff047e24 */ /* 0x018fe2000f8e00ff */
[----:B------:R-:W-:Y:S01]  /*10a50*/  MOV R5, UR7 ;  /* 0x0000000700057c02 */ /* 0x000fe20008000f00 */
[----:B------:R-:W3:Y:S01]  /*10a60*/  LDC.64 R2, c[0x4][R2] ;  /* 0x0100000002027b82 */ /* 0x000ee20000000a00 */
[----:B------:R-:W-:Y:S01]  /*10a70*/  IMAD.U32 R6, RZ, RZ, UR8 ;  /* 0x00000008ff067e24 */ /* 0x000fe2000f8e00ff */
[----:B------:R-:W-:Y:S01]  /*10a80*/  MOV R13, RZ ;  /* 0x000000ff000d7202 */ /* 0x000fe20000000f00 */
[----:B0-----:R-:W-:Y:S02]  /*10a90*/  IMAD.U32 R7, RZ, RZ, UR9 ;  /* 0x00000009ff077e24 */ /* 0x001fe4000f8e00ff */
[----:B------:R-:W-:-:S02]  /*10aa0*/  IMAD.U32 R10, RZ, RZ, UR4 ;  /* 0x00000004ff0a7e24 */ /* 0x000fc4000f8e00ff */
[----:B------:R-:W-:Y:S02]  /*10ab0*/  IMAD.U32 R11, RZ, RZ, UR5 ;  /* 0x00000005ff0b7e24 */ /* 0x000fe4000f8e00ff */
[----:B--2---:R-:W-:Y:S02]  /*10ac0*/  IMAD.MOV.U32 R8, RZ, RZ, 0x70 ;  /* 0x00000070ff087424 */ /* 0x004fe400078e00ff */
[----:B------:R-:W-:-:S07]  /*10ad0*/  IMAD.MOV.U32 R12, RZ, RZ, 0x1 ;  /* 0x00000001ff0c7424 */ /* 0x000fce00078e00ff */
[----:B------:R-:W-:-:S07]  /*10ae0*/  LEPC R20, `(.L_x_15265) ;  /* 0x000000001014794e */ /* 0x000fce0000000000 */
[----:B-1-3--:R-:W-:Y:S05]  /*10af0*/  CALL.ABS.NOINC R2 ;  /* 0x0000000002007343 */ /* 0x00afea0003c00000 */
.L_x_15265:
[----:B------:R-:W-:Y:S05]  /*10b00*/  BSYNC B6 ;  /* 0x0000000000067941 */ /* 0x000fea0003800000 */
.L_x_15264:
[----:B0-----:R-:W3:Y:S01]  /*10b10*/  LDL R19, [R1+0x14] ;  /* 0x0000140001137983 */ /* 0x001ee20000100800 */
[----:B------:R-:W-:Y:S01]  /*10b20*/  UISETP.NE.AND UP0, UPT, UR49, URZ, UPT ;  /* 0x0000003f3100728c */ /* 0x000fe2000bf05270 */
[C---:B------:R-:W-:Y:S01]  /*10b30*/  R2UR UR8, R18.reuse ;  /* 0x00000000120872ca */ /* 0x040fe200000e0000 */
[----:B------:R-:W-:Y:S01]  /*10b40*/  ULDC.64 UR6, c[0x0][0x2d8] ;  /* 0x0000b60000067ab9 */ /* 0x000fe20000000a00 */
[----:B------:R0:W5:Y:S01]  /*10b50*/  LDL R9, [R1+0x30] ;  /* 0x0000300001097983 */ /* 0x0001620000100800 */
[----:B------:R-:W-:Y:S01]  /*10b60*/  R2UR UR10, R18 ;  /* 0x00000000120a72ca */ /* 0x000fe200000e0000 */
[----:B------:R-:W-:Y:S01]  /*10b70*/  UMOV UR4, UR36 ;  /* 0x0000002400047c82 */ /* 0x000fe20008000000 */
[----:B------:R-:W-:Y:S01]  /*10b80*/  PLOP3.LUT P0, PT, PT, PT, UP0, 0x80, 0x0 ;  /* 0x000000000000781c */ /* 0x000fe20003f0f008 */
[----:B------:R-:W1:Y:S01]  /*10b90*/  S2R R2, SR_TID.X ;  /* 0x0000000000027919 */ /* 0x000e620000002100 */
[----:B------:R-:W-:Y:S01]  /*10ba0*/  PLOP3.LUT P1, PT, PT, PT, UP0, 0x80, 0x0 ;  /* 0x000000000000781c */ /* 0x000fe20003f2f008 */
[----:B------:R-:W-:Y:S01]  /*10bb0*/  UMOV UR5, UR45 ;  /* 0x0000002d00057c82 */ /* 0x000fe20008000000 */
[----:B--2---:R-:W2:Y:S01]  /*10bc0*/  LDC R8, c[0x0][0x448] ;  /* 0x00011200ff087b82 */ /* 0x004ea20000000800 */
[----:B------:R-:W-:Y:S01]  /*10bd0*/  @UP0 ULDC UR11, c[0x0][0x44c] ;  /* 0x00011300000b0ab9 */ /* 0x000fe20000000800 */
[----:B------:R-:W-:-:S02]  /*10be0*/  @UP0 ULDC UR12, c[0x0][0x44c] ;  /* 0x00011300000c0ab9 */ /* 0x000fc40000000800 */
[----:B------:R-:W-:Y:S01]  /*10bf0*/  UIMAD.WIDE.U32 UR4, UR8, UR6, UR4 ;  /* 0x00000006080472a5 */ /* 0x000fe2000f8e0004 */
[----:B---3--:R-:W-:Y:S02]  /*10c00*/  R2UR UR9, R19 ;  /* 0x00000000130972ca */ /* 0x008fe400000e0000 */
[C---:B-1----:R-:W-:Y:S01]  /*10c10*/  LOP3.LUT R19, R2.reuse, 0x7f, RZ, 0xc0, !PT ;  /* 0x0000007f02137812 */ /* 0x042fe200078ec0ff */
[----:B------:R-:W-:-:S03]  /*10c20*/  IMAD.SHL.U32 R2, R2, 0x20, RZ ;  /* 0x0000002002027824 */ /* 0x000fc600078e00ff */
[----:B------:R-:W-:-:S04]  /*10c30*/  SHF.R.U32.HI R19, RZ, 0x2, R19 ;  /* 0x00000002ff137819 */ /* 0x000fc80000011613 */
[----:B------:R-:W-:-:S03]  /*10c40*/  LOP3.LUT R2, R19, 0x60, R2, 0xf8, !PT ;  /* 0x0000006013027812 */ /* 0x000fc600078ef802 */
[----:B------:R-:W-:Y:S02]  /*10c50*/  UIMAD UR6, UR9, UR6, URZ ;  /* 0x00000006090672a4 */ /* 0x000fe4000f8e023f */
[----:B------:R-:W-:Y:S01]  /*10c60*/  IMAD R6, R17, 0xc0, R2 ;  /* 0x000000c011067824 */ /* 0x000fe200078e0202 */
[----:B------:R-:W-:Y:S01]  /*10c70*/  ULDC.64 UR8, c[0x0][0x2e0] ;  /* 0x0000b80000087ab9 */ /* 0x000fe20000000a00 */
[----:B------:R-:W-:Y:S02]  /*10c80*/  UIMAD UR6, UR10, UR7, UR6 ;  /* 0x000000070a0672a4 */ /* 0x000fe4000f8e0206 */
[----:B------:R-:W-:Y:S01]  /*10c90*/  @P0 IMAD.HI.U32 R0, R6, UR11, RZ ;  /* 0x0000000b06000c27 */ /* 0x000fe2000f8e00ff */
[----:B------:R-:W-:Y:S01]  /*10ca0*/  @UP0 ULDC UR7, c[0x0][0x450] ;  /* 0x0001140000070ab9 */ /* 0x000fe20000000800 */
[----:B------:R-:W-:Y:S02]  /*10cb0*/  UIADD3 UR5, UR5, UR6, URZ ;  /* 0x0000000605057290 */ /* 0x000fe4000fffe03f */
[----:B------:R-:W-:Y:S01]  /*10cc0*/  IMAD.MOV.U32 R2, RZ, RZ, R6 ;  /* 0x000000ffff027224 */ /* 0x000fe200078e0006 */
[----:B------:R-:W-:Y:S01]  /*10cd0*/  @P1 SHF.R.U32.HI R2, RZ, UR7, R0 ;  /* 0x00000007ff021c19 */ /* 0x000fe20008011600 */
[----:B------:R-:W-:-:S02]  /*10ce0*/  UIMAD UR6, UR44, UR8, URZ ;  /* 0x000000082c0672a4 */ /* 0x000fc4000f8e023f */
[----:B------:R-:W-:Y:S01]  /*10cf0*/  UIMAD.WIDE.U32 UR4, UR43, UR8, UR4 ;  /* 0x000000082b0472a5 */ /* 0x000fe2000f8e0004 */
[--C-:B----4-:R-:W-:Y:S01]  /*10d00*/  SHF.R.S32.HI R4, RZ, 0x1f, R2.reuse ;  /* 0x0000001fff047819 */ /* 0x110fe20000011402 */
[----:B------:R-:W-:Y:S01]  /*10d10*/  UIMAD UR6, UR43, UR9, UR6 ;  /* 0x000000092b0672a4 */ /* 0x000fe2000f8e0206 */
[----:B------:R-:W-:Y:S02]  /*10d20*/  ULDC.64 UR10, c[0x0][0x280] ;  /* 0x0000a000000a7ab9 */ /* 0x000fe40000000a00 */
[----:B------:R-:W-:Y:S01]  /*10d30*/  ULDC.64 UR8, c[0x0][0x2d0] ;  /* 0x0000b40000087ab9 */ /* 0x000fe20000000a00 */
[----:B------:R-:W-:Y:S01]  /*10d40*/  UIADD3 UR5, UR5, UR6, URZ ;  /* 0x0000000605057290 */ /* 0x000fe2000fffe03f */
[----:B------:R-:W-:Y:S02]  /*10d50*/  IMAD R4, R4, UR8, RZ ;  /* 0x0000000804047c24 */ /* 0x000fe4000f8e02ff */
[----:B------:R-:W-:Y:S01]  /*10d60*/  IMAD.U32 R5, RZ, RZ, UR8 ;  /* 0x00000008ff057e24 */ /* 0x000fe2000f8e00ff */
[----:B------:R-:W-:Y:S01]  /*10d70*/  ULDC.64 UR6, c[0x0][0x2c8] ;  /* 0x0000b20000067ab9 */ /* 0x000fe20000000a00 */
[----:B------:R-:W-:-:S02]  /*10d80*/  IMAD.MOV R0, RZ, RZ, -R2 ;  /* 0x000000ffff007224 */ /* 0x000fc400078e0a02 */
[C---:B------:R-:W-:Y:S02]  /*10d90*/  IMAD R4, R2.reuse, UR9, R4 ;  /* 0x0000000902047c24 */ /* 0x040fe4000f8e0204 */
[----:B------:R-:W-:-:S04]  /*10da0*/  IMAD.WIDE.U32 R2, R2, R5, UR4 ;  /* 0x0000000402027e25 */ /* 0x000fc8000f8e0005 */
[----:B--2---:R-:W-:Y:S02]  /*10db0*/  IMAD R0, R8, R0, R6 ;  /* 0x0000000008007224 */ /* 0x004fe400078e0206 */
        /* <DEDUP_REMOVED lines=10> */
[----:B------:R-:W1:Y:S04]  /*10e60*/  S2R R19, SR_TID.X ;  /* 0x0000000000137919 */ /* 0x000e680000002100 */
[----:B------:R-:W-:-:S05]  /*10e70*/  MOV R2, R6 ;  /* 0x0000000600027202 */ /* 0x000fca0000000f00 */
[----:B------:R-:W-:Y:S01]  /*10e80*/  @P0 IMAD.HI.U32 R3, R6, UR12, RZ ;  /* 0x0000000c06030c27 */ /* 0x000fe2000f8e00ff */
[----:B------:R-:W-:-:S04]  /*10e90*/  @UP0 ULDC UR12, c[0x0][0x450] ;  /* 0x00011400000c0ab9 */ /* 0x000fc80000000800 */
        /* <DEDUP_REMOVED lines=12> */
[----:B-1----:R-:W-:Y:S02]  /*10f60*/  IMAD.SHL.U32 R10, R19, 0x10, RZ ;  /* 0x00000010130a7824 */ /* 0x002fe400078e00ff */
        /* <DEDUP_REMOVED lines=8> */
[----:B0-----:R-:W-:Y:S06]  /*10ff0*/  BRA.DIV UR4, `(.L_x_15266) ;  /* 0x0000004604207947 */ /* 0x001fec000b800000 */
        /* <DEDUP_REMOVED lines=22> */
[----:B0-----:R-:W-:Y:S02]  /*11160*/  IADD3 R2, R17, 0x40, RZ ;  /* 0x0000004011027810 */ /* 0x001fe40007ffe0ff */
[----:B------:R-:W0:Y:S02]  /*11170*/  SHFL.IDX PT, R3, R0, 0x2, 0x1c1f ;  /* 0x005c1f0000037f89 */ /* 0x000e2400000e0000 */
[----:B------:R-:W-:Y:S02]  /*11180*/  ISETP.GE.AND P2, PT, R2, R7, PT ;  /* 0x000000070200720c */ /* 0x000fe40003f46270 */
[----:B------:R-:W-:Y:S04]  /*11190*/  SHFL.IDX PT, R0, R0, 0x3, 0x1c1f ;  /* 0x007c1f0000007f89 */ /* 0x000fe800000e0000 */
[----:B------:R-:W1:Y:S04]  /*111a0*/  SHFL.IDX PT, R2, R4, 0x2, 0x1c1f ;  /* 0x005c1f0004027f89 */ /* 0x000e6800000e0000 */
[----:B------:R-:W2:Y:S03]  /*111b0*/  SHFL.IDX PT, R4, R4, 0x3, 0x1c1f ;  /* 0x007c1f0004047f89 */ /* 0x000ea600000e0000 */
        /* <DEDUP_REMOVED lines=8> */
[----:B------:R-:W-:-:S05]  /*11240*/  @!P2 IADD3 R0, P1, R10, R0, RZ ;  /* 0x000000000a00a210 */ /* 0x000fca0007f3e0ff */
[----:B--2---:R-:W-:-:S04]  /*11250*/  @!P2 IMAD.X R2, RZ, RZ, R4, P1 ;  /* 0x000000ffff02a224 */ /* 0x004fc800008e0604 */
        /* <DEDUP_REMOVED lines=8> */
[----:B0-----:R-:W-:-:S04]  /*112e0*/  @!P2 IADD3 R2, P1, R10, R2, RZ ;  /* 0x000000020a02a210 */ /* 0x001fc80007f3e0ff */
[----:B------:R-:W-:-:S05]  /*112f0*/  @!P2 IADD3.X R0, RZ, R0, RZ, P1, !PT ;  /* 0x00000000ff00a210 */ /* 0x000fca0000ffe4ff */
[----:B------:R-:W-:-:S05]  /*11300*/  @!P2 IMAD.MOV.U32 R3, RZ, RZ, R0 ;  /* 0x000000ffff03a224 */ /* 0x000fca00078e0000 */
[----:B------:R0:W-:Y:S04]  /*11310*/  @!P2 LDGSTS.E.BYPASS.LTC128B.128 [R9+0xd000], desc[UR52][R2.64], !P0 ;  /* 0x0d0000000209afae */ /* 0x0001e8000c101d74 */
[----:B0-----:R0:W1:Y:S02]  /*11320*/  SHFL.IDX PT, R2, R5, 0x1, 0x1c1f ;  /* 0x003c1f0005027f89 */ /* 0x00106400000e0000 */
.L_x_15368:
        /* <DEDUP_REMOVED lines=10> */
.L_x_15267:
        /* <DEDUP_REMOVED lines=18> */
.L_x_15369:
[----:B------:R-:W-:Y:S05]  /*114f0*/  BSYNC B0 ;  /* 0x0000000000007941 */ /* 0x000fea0003800000 */
.L_x_15268:
[----:B------:R-:W-:-:S06]  /*11500*/  UISETP.GE.AND UP0, UPT, UR42, 0x2, UPT ;  /* 0x000000022a00788c */ /* 0x000fcc000bf06270 */
[----:B------:R-:W-:-:S13]  /*11510*/  PLOP3.LUT P0, PT, PT, PT, UP0, 0x80, 0x0 ;  /* 0x000000000000781c */ /* 0x000fda0003f0f008 */
[----:B------:R-:W-:Y:S05]  /*11520*/  @!P0 BRA `(.L_x_15270) ;  /* 0x00000014008c8947 */ /* 0x000fea0003800000 */
[----:B------:R-:W-:Y:S01]  /*11530*/  UIADD3 UR4, UR42, -0x2, URZ ;  /* 0xfffffffe2a047890 */ /* 0x000fe2000fffe03f */
[----:B------:R2:W5:Y:S04]  /*11540*/  LDL.LU R21, [R1+0x10] ;  /* 0x0000100001157983 */ /* 0x0005680000300800 */
[----:B------:R2:W5:Y:S01]  /*11550*/  LDL.LU R20, [R1+0x4] ;  /* 0x0000040001147983 */ /* 0x0005620000300800 */
[----:B------:R-:W-:-:S05]  /*11560*/  IMAD.U32 R0, RZ, RZ, UR4 ;  /* 0x00000004ff007e24 */ /* 0x000fca000f8e00ff */
[----:B------:R2:W-:Y:S02]  /*11570*/  STL [R1+0x8], R0 ;  /* 0x0000080001007387 */ /* 0x0005e40000100800 */
.L_x_15290:
[----:B------:R-:W3:Y:S01]  /*11580*/  LDL R11, [R1+0x1c] ;  /* 0x00001c00010b7983 */ /* 0x000ee20000100800 */
[----:B----4-:R-:W4:Y:S03]  /*11590*/  LDC R2, c[0x0][0x430] ;  /* 0x00010c00ff027b82 */ /* 0x010f260000000800 */
[----:B------:R-:W3:Y:S04]  /*115a0*/  LDL R8, [R1+0xc] ;  /* 0x00000c0001087983 */ /* 0x000ee80000100800 */
[----:B------:R-:W3:Y:S01]  /*115b0*/  LDL.LU R12, [R1+0x8] ;  /* 0x00000800010c7983 */ /* 0x000ee20000300800 */
[----:B------:R-:W-:Y:S01]  /*115c0*/  MOV R9, 0xa0 ;  /* 0x000000a000097802 */ /* 0x000fe20000000f00 */
        /* <DEDUP_REMOVED lines=24> */
[----:B0-----:R-:W-:-:S04]  /*11750*/  @P0 IMAD.HI.U32 R5, R7, R5, RZ ;  /* 0x0000000507050227 */ /* 0x001fc800078e00ff */
[----:B-1----:R-:W-:-:S04]  /*11760*/  @P0 IMAD.HI.U32 R3, R9, R3, RZ ;  /* 0x0000000309030227 */ /* 0x002fc800078e00ff */
[----:B------:R-:W-:Y:S01]  /*11770*/  IMAD.MOV.U32 R2, RZ, RZ, R7 ;  /* 0x000000ffff027224 */ /* 0x000fe200078e0007 */
[----:B--2---:R-:W-:Y:S01]  /*11780*/  @P0 SHF.R.U32.HI R2, RZ, R4, R5 ;  /* 0x00000004ff020219 */ /* 0x004fe20000011605 */
[----:B------:R-:W-:Y:S01]  /*11790*/  IMAD.MOV.U32 R6, RZ, RZ, R9 ;  /* 0x000000ffff067224 */ /* 0x000fe200078e0009 */
[----:B----4-:R-:W-:Y:S01]  /*117a0*/  @P0 SHF.R.U32.HI R6, RZ, R0, R3 ;  /* 0x00000000ff060219 */ /* 0x010fe20000011603 */
[----:B------:R-:W-:Y:S01]  /*117b0*/  IMAD R0, R11, UR6, RZ ;  /* 0x000000060b007c24 */ /* 0x000fe2000f8e02ff */
[----:B------:R-:W-:Y:S02]  /*117c0*/  SHF.R.S32.HI R3, RZ, 0x1f, R2 ;  /* 0x0000001fff037819 */ /* 0x000fe40000011402 */
[----:B------:R-:W-:Y:S01]  /*117d0*/  IADD3 R4, -R2, RZ, RZ ;  /* 0x000000ff02047210 */ /* 0x000fe20007ffe1ff */
        /* <DEDUP_REMOVED lines=11> */
[C---:B------:R-:W-:Y:S01]  /*11890*/  @!P1 LEA R10, P0, R2.reuse, UR8, 0x2 ;  /* 0x00000008020a9c11 */ /* 0x040fe2000f8010ff */
[----:B------:R-:W-:Y:S02]  /*118a0*/  IMAD.MOV.U32 R8, RZ, RZ, RZ ;  /* 0x000000ffff087224 */ /* 0x000fe400078e00ff */
[----:B0-----:R-:W-:Y:S01]  /*118b0*/  IMAD.MOV R5, RZ, RZ, -R6 ;  /* 0x000000ffff057224 */ /* 0x001fe200078e0a06 */
        /* <DEDUP_REMOVED lines=19> */
.L_x_15271:
[----:B------:R-:W-:Y:S01]  /*119f0*/  IMAD R0, R6, 0x8, R22 ;  /* 0x0000000806007824 */ /* 0x000fe200078e0216 */
[----:B------:R-:W-:Y:S01]  /*11a00*/  SHF.L.U32 R2, R2, 0x1f, RZ ;  /* 0x0000001f02027819 */ /* 0x000fe200000006ff */
[----:B------:R-:W-:Y:S01]  /*11a10*/  BSSY B0, `(.L_x_15272) ;  /* 0x0000005000007945 */ /* 0x000fe20003800000 */
[----:B------:R-:W-:Y:S02]  /*11a20*/  SHF.R.S32.HI R28, RZ, 0x1f, R7 ;  /* 0x0000001fff1c7819 */ /* 0x000fe40000011407 */
[----:B------:R-:W0:Y:S01]  /*11a30*/  SYNCS.PHASECHK.TRANS64.TRYWAIT P0, [R0+URZ+0x13280], R2 ;  /* 0x01328002000075a7 */ /* 0x000e22000800017f */
[----:B------:R1:W-:Y:S02]  /*11a40*/  STL [R1], R2 ;  /* 0x0000000201007387 */ /* 0x0003e40000100800 */
[----:B01----:R-:W-:Y:S05]  /*11a50*/  @!P0 BRA `(.L_x_15273) ;  /* 0x0000004000848947 */ /* 0x003fea0003800000 */
.L_x_15370:
[----:B------:R-:W-:Y:S05]  /*11a60*/  BSYNC B0 ;  /* 0x0000000000007941 */ /* 0x000fea0003800000 */
.L_x_15272:
        /* <DEDUP_REMOVED lines=17> */
[----:B------:R-:W-:-:S04]  /*11b80*/  IMAD R5, R4, UR7, R5 ;  /* 0x0000000704057c24 */ /* 0x000fc8000f8e0205 */
[----:B------:R-:W-:Y:S02]  /*11b90*/  IMAD.IADD R3, R3, 0x1, R5 ;  /* 0x0000000103037824 */ /* 0x000fe400078e0205 */
        /* <DEDUP_REMOVED lines=44> */
[----:B0-----:R-:W-:-:S04]  /*11e60*/  IADD3 R2, P0, R11, R2, RZ ;  /* 0x000000020b027210 */ /* 0x001fc80007f1e0ff */
[----:B------:R-:W-:-:S05]  /*11e70*/  IADD3.X R3, RZ, R10, RZ, P0, !PT ;  /* 0x0000000aff037210 */ /* 0x000fca00007fe4ff */
[----:B------:R0:W-:Y:S04]  /*11e80*/  LDGSTS.E.BYPASS.LTC128B.128 [R6+0x7800], desc[UR52][R2.64], !P2 ;  /* 0x0780000002067fae */ /* 0x0001e8000d101d74 */
[----:B0-----:R0:W1:Y:S02]  /*11e90*/  SHFL.IDX PT, R2, R19, RZ, 0x1c1f ;  /* 0x001c1fff13027589 */ /* 0x00106400000e0000 */
.L_x_15382:
        /* <DEDUP_REMOVED lines=11> */
.L_x_15275:
        /* <DEDUP_REMOVED lines=11> */
.L_x_15276:
[----:B------:R1:W-:Y:S01]  /*12000*/  SYNCS.ARRIVE.TRANS64.A1T0 RZ, [R0+URZ+0x13270], RZ ;  /* 0x013270ff00ff79a7 */ /* 0x0003e2000810003f */
[----:B------:R-:W-:Y:S05]  /*12010*/  @!P3 BRA `(.L_x_15277) ;  /* 0x000000000004b947 */ /* 0x000fea0003800000 */
[----:B------:R-:W-:Y:S01]  /*12020*/  BPT.TRAP 0x1 ;  /* 0x000000040000795c */ /* 0x000fe20000300000 */
.L_x_15277:
[----:B------:R-:W2:Y:S01]  /*12030*/  LDL R2, [R1] ;  /* 0x0000000001027983 */ /* 0x000ea20000100800 */
[----:B------:R-:W-:Y:S01]  /*12040*/  BSSY B0, `(.L_x_15278) ;  /* 0x0000003000007945 */ /* 0x000fe20003800000 */
[----:B--2---:R-:W2:Y:S03]  /*12050*/  SYNCS.PHASECHK.TRANS64.TRYWAIT P0, [R0+URZ+0x13240], R2 ;  /* 0x01324002000075a7 */ /* 0x004ea6000800017f */
[----:B--2---:R-:W-:Y:S05]  /*12060*/  @!P0 BRA `(.L_x_15279) ;  /* 0x0000004000b48947 */ /* 0x004fea0003800000 */
.L_x_15383:
[----:B------:R-:W-:Y:S05]  /*12070*/  BSYNC B0 ;  /* 0x0000000000007941 */ /* 0x000fea0003800000 */
.L_x_15278:
        /* <DEDUP_REMOVED lines=14> */
[----:B------:R-:W-:Y:S02]  /*12160*/  IMAD.MOV.U32 R4, RZ, RZ, R2 ;  /* 0x000000ffff047224 */ /* 0x000fe400078e0002 */
[----:B------:R-:W-:Y:S01]  /*12170*/  IMAD.WIDE.U32 R2, R9, UR4, RZ ;  /* 0x0000000409027c25 */ /* 0x000fe2000f8e00ff */
[----:B------:R-:W-:-:S03]  /*12180*/  ULDC.64 UR4, c[0x0][0x308] ;  /* 0x0000c20000047ab9 */ /* 0x000fc60000000a00 */
[----:B------:R-:W-:Y:S01]  /*12190*/  IMAD.WIDE.U32 R4, R18, UR4, R4 ;  /* 0x0000000412047c25 */ /* 0x000fe2000f8e0004 */
[----:B------:R-:W-:-:S03]  /*121a0*/  IADD3 R3, R3, R7, RZ ;  /* 0x0000000703037210 */ /* 0x000fc60007ffe0ff */
[----:B------:R-:W-:Y:S02]  /*121b0*/  IMAD R7, R26, UR6, RZ ;  /* 0x000000061a077c24 */ /* 0x000fe4000f8e02ff */
[----:B------:R-:W-:-:S04]  /*121c0*/  IMAD.WIDE.U32 R2, R8, UR6, R2 ;  /* 0x0000000608027c25 */ /* 0x000fc8000f8e0002 */
[----:B------:R-:W-:Y:S01]  /*121d0*/  IMAD R7, R8, UR7, R7 ;  /* 0x0000000708077c24 */ /* 0x000fe2000f8e0207 */
[----:B------:R-:W-:-:S03]  /*121e0*/  ULDC.64 UR6, c[0x0][0x2e8] ;  /* 0x0000ba0000067ab9 */ /* 0x000fc60000000a00 */
        /* <DEDUP_REMOVED lines=36> */
.L_x_15395:
[----:B---3--:R-:W-:-:S04]  /*12430*/  IADD3 R2, P0, R10, R2, RZ ;  /* 0x000000020a027210 */ /* 0x008fc80007f1e0ff */
[----:B------:R-:W-:Y:S02]  /*12440*/  IADD3.X R3, RZ, R5, RZ, P0, !PT ;  /* 0x00000005ff037210 */ /* 0x000fe400007fe4ff */
[----:B------:R-:W-:-:S03]  /*12450*/  PLOP3.LUT P0, PT, PT, PT, PT, 0x80, 0x0 ;  /* 0x000000000000781c */ /* 0x000fc60003f0f070 */
[----:B------:R-:W-:Y:S01]  /*12460*/  @!PT LDS RZ, [RZ] ;  /* 0x00000000fffff984 */ /* 0x000fe20000000800 */
[----:B------:R-:W-:Y:S01]  /*12470*/  @!PT LDS RZ, [RZ] ;  /* 0x00000000fffff984 */ /* 0x000fe20000000800 */
[----:B------:R-:W-:Y:S01]  /*12480*/  @!PT LDS RZ, [RZ] ;  /* 0x00000000fffff984 */ /* 0x000fe20000000800 */
[----:B------:R3:W-:Y:S01]  /*12490*/  LDGSTS.E.BYPASS.LTC128B.128 [R6+0x10000], desc[UR52][R2.64], !P2 ;  /* 0x1000000002067fae */ /* 0x0007e2000d101d74 */
[----:B------:R-:W-:-:S09]  /*124a0*/  NOP ;  /* 0x0000000000007918 */ /* 0x000fd20000000000 */
.L_x_15281:
        /* <DEDUP_REMOVED lines=11> */
.L_x_15282:
[----:B------:R1:W-:Y:S02]  /*12560*/  SYNCS.ARRIVE.TRANS64.A1T0 RZ, [R0+URZ+0x13230], RZ ;  /* 0x013230ff00ff79a7 */ /* 0x0003e4000810003f */
[----:B-1----:R-:W-:-:S05]  /*12570*/  IMAD.U32 R0, RZ, RZ, UR47 ;  /* 0x0000002fff007e24 */ /* 0x002fca000f8e00ff */
[----:B------:R-:W-:-:S13]  /*12580*/  ISETP.NE.AND P0, PT, R0, 0x3, PT ;  /* 0x000000030000780c */ /* 0x000fda0003f05270 */
[----:B------:R-:W-:Y:S05]  /*12590*/  @!P0 BRA `(.L_x_15283) ;  /* 0x0000000000048947 */ /* 0x000fea0003800000 */
[----:B------:R-:W-:Y:S01]  /*125a0*/  BPT.TRAP 0x1 ;  /* 0x000000040000795c */ /* 0x000fe20000300000 */
.L_x_15283:
[----:B------:R-:W-:Y:S01]  /*125b0*/  LOP3.LUT R0, R21, 0x1, RZ, 0x3c, !PT ;  /* 0x0000000115007812 */ /* 0x000fe200078e3cff */
[----:B------:R-:W-:Y:S01]  /*125c0*/  IMAD R2, R20, 0x8, R22 ;  /* 0x0000000814027824 */ /* 0x000fe200078e0216 */
[----:B------:R-:W-:Y:S02]  /*125d0*/  BSSY B0, `(.L_x_15284) ;  /* 0x0000004000007945 */ /* 0x000fe40003800000 */
[----:B------:R-:W-:-:S04]  /*125e0*/  SHF.L.U32 R0, R0, 0x1f, RZ ;  /* 0x0000001f00007819 */ /* 0x000fc800000006ff */
[----:B------:R-:W1:Y:S02]  /*125f0*/  SYNCS.PHASECHK.TRANS64.TRYWAIT P2, [R2+URZ+0x13270], R0 ;  /* 0x01327000020075a7 */ /* 0x000e64000804017f */
[----:B-1----:R-:W-:Y:S05]  /*12600*/  @!P2 BRA `(.L_x_15285) ;  /* 0x0000004000c0a947 */ /* 0x002fea0003800000 */
.L_x_15396:
[----:B------:R-:W-:Y:S05]  /*12610*/  BSYNC B0 ;  /* 0x0000000000007941 */ /* 0x000fea0003800000 */
.L_x_15284:
[----:B------:R-:W-:-:S05]  /*12620*/  IMAD.U32 R3, RZ, RZ, UR46 ;  /* 0x0000002eff037e24 */ /* 0x000fca000f8e00ff */
[----:B------:R-:W-:-:S13]  /*12630*/  ISETP.NE.AND P2, PT, R3, 0x3, PT ;  /* 0x000000030300780c */ /* 0x000fda0003f45270 */
[----:B------:R-:W-:Y:S05]  /*12640*/  @!P2 BRA `(.L_x_15286) ;  /* 0x000000000004a947 */ /* 0x000fea0003800000 */
[----:B------:R-:W-:Y:S01]  /*12650*/  BPT.TRAP 0x1 ;  /* 0x000000040000795c */ /* 0x000fe20000300000 */
.L_x_15286:
[----:B------:R-:W-:Y:S01]  /*12660*/  SHF.L.U32 R3, R21, 0x1f, RZ ;  /* 0x0000001f15037819 */ /* 0x000fe200000006ff */
[----:B-1----:R-:W-:-:S03]  /*12670*/  IMAD R0, R20, 0x2800, RZ ;  /* 0x0000280014007824 */ /* 0x002fc600078e02ff */
[----:B------:R-:W1:Y:S02]  /*12680*/  SYNCS.PHASECHK.TRANS64.TRYWAIT P2, [R2+URZ+0x13260], R3 ;  /* 0x01326003020075a7 */ /* 0x000e64000804017f */
[----:B-1----:R-:W-:Y:S05]  /*12690*/  @!P2 BRA `(.L_x_15287) ;  /* 0x0000004000b0a947 */ /* 0x002fea0003800000 */
.L_x_15397:
        /* <DEDUP_REMOVED lines=38> */
[----:B------:R-:W-:Y:S02]  /*12900*/  LOP3.LUT R3, R3, R24, RZ, 0xfc, !PT ;  /* 0x0000001803037212 */ /* 0x000fe400078efcff */
[----:B------:R-:W-:-:S03]  /*12910*/  IADD3 R4, R22, R4, RZ ;  /* 0x0000000416047210 */ /* 0x000fc60007ffe0ff */
[----:B------:R-:W-:-:S03]  /*12920*/  IMAD.IADD R3, R23, 0x1, R3 ;  /* 0x0000000117037824 */ /* 0x000fc600078e0203 */
        /* <DEDUP_REMOVED lines=24> */
.L_x_15288:
[----:B--2---:R2:W-:Y:S01]  /*12ab0*/  SYNCS.ARRIVE.TRANS64.A1T0 RZ, [R2+URZ+0x13250], RZ ;  /* 0x013250ff02ff79a7 */ /* 0x0045e2000810003f */
[----:B------:R-:W-:Y:S06]  /*12ac0*/  BAR.SYNC.DEFER_BLOCKING 0x2, 0x80 ;  /* 0x0082000000007b1d */ /* 0x000fec0000010000 */
[----:B------:R-:W-:Y:S05]  /*12ad0*/  @!P0 BRA `(.L_x_15289) ;  /* 0x0000000000048947 */ /* 0x000fea0003800000 */
[----:B------:R-:W-:Y:S01]  /*12ae0*/  BPT.TRAP 0x1 ;  /* 0x000000040000795c */ /* 0x000fe20000300000 */
.L_x_15289:
[----:B-1----:R-:W3:Y:S01]  /*12af0*/  LDL R0, [R1+0x20] ;  /* 0x0000200001007983 */ /* 0x002ee20000100800 */
[----:B--2---:R-:W-:-:S03]  /*12b00*/  VIADD R2, R2, 0x13280 ;  /* 0x0001328002027836 */ /* 0x004fc60000000000 */
[----:B------:R4:W5:Y:S04]  /*12b10*/  LDL R21, [R1+0x10] ;  /* 0x0000100001157983 */ /* 0x0009680000100800 */
[----:B------:R4:W5:Y:S01]  /*12b20*/  LDL R20, [R1+0x4] ;  /* 0x0000040001147983 */ /* 0x0009620000100800 */
[----:B---3--:R-:W-:-:S04]  /*12b30*/  PRMT R2, R0, 0x654, R2 ;  /* 0x0000065400027816 */ /* 0x008fc80000000002 */
[----:B------:R4:W-:Y:S01]  /*12b40*/  SYNCS.ARRIVE.TRANS64.RED.A1T0 RZ, [R2+URZ], RZ ;  /* 0x000000ff02ff79a7 */ /* 0x0009e2000810043f */
[----:B------:R-:W-:Y:S05]  /*12b50*/  @P1 BRA `(.L_x_15290) ;  /* 0xffffffe800881947 */ /* 0x000fea000383ffff */
.L_x_15270:
[----:B------:R-:W4:Y:S01]  /*12b60*/  S2R R0, SR_TID.X ;  /* 0x0000000000007919 */ /* 0x000f220000002100 */
[----:B------:R-:W-:Y:S01]  /*12b70*/  BSSY B0, `(.L_x_15291) ;  /* 0x0000012000007945 */ /* 0x000fe20003800000 */
[----:B----4-:R-:W-:Y:S02]  /*12b80*/  LOP3.LUT R2, R0, 0x7f, RZ, 0xc0, !PT ;  /* 0x0000007f00027812 */ /* 0x010fe400078ec0ff */
[----:B------:R-:W-:Y:S02]  /*12b90*/  MOV R0, UR47 ;  /* 0x0000002f00007c02 */ /* 0x000fe40008000f00 */
        /* <DEDUP_REMOVED lines=15> */
.L_x_15292:
[----:B------:R-:W-:Y:S05]  /*12c90*/  BSYNC B0 ;  /* 0x0000000000007941 */ /* 0x000fea0003800000 */
.L_x_15291:
[----:B------:R-:W-:Y:S05]  /*12ca0*/  @!P0 BRA `(.L_x_15293) ;  /* 0x0000000000048947 */ /* 0x000fea0003800000 */
[----:B------:R-:W-:Y:S01]  /*12cb0*/  BPT.TRAP 0x1 ;  /* 0x000000040000795c */ /* 0x000fe20000300000 */
.L_x_15293:
[----:B------:R-:W1:Y:S04]  /*12cc0*/  LDL R2, [R1+0x10] ;  /* 0x0000100001027983 */ /* 0x000e680000100800 */
[----:B------:R-:W2:Y:S01]  /*12cd0*/  LDL R0, [R1+0x4] ;  /* 0x0000040001007983 */ /* 0x000ea20000100800 */
[----:B------:R-:W-:Y:S01]  /*12ce0*/  BSSY B0, `(.L_x_15294) ;  /* 0x0000006000007945 */ /* 0x000fe20003800000 */
[----:B-1----:R-:W-:-:S04]  /*12cf0*/  LOP3.LUT R3, R2, 0x1, RZ, 0x3c, !PT ;  /* 0x0000000102037812 */ /* 0x002fc800078e3cff */
[----:B------:R-:W-:Y:S01]  /*12d00*/  SHF.L.U32 R3, R3, 0x1f, RZ ;  /* 0x0000001f03037819 */ /* 0x000fe200000006ff */
[----:B--2---:R-:W-:-:S04]  /*12d10*/  IMAD R0, R0, 0x8, R22 ;  /* 0x0000000800007824 */ /* 0x004fc800078e0216 */
[----:B------:R-:W1:Y:S02]  /*12d20*/  SYNCS.PHASECHK.TRANS64.TRYWAIT P1, [R0+URZ+0x13270], R3 ;  /* 0x01327003000075a7 */ /* 0x000e64000802017f */
[----:B-1----:R-:W-:Y:S05]  /*12d30*/  @!P1 BRA `(.L_x_15295) ;  /* 0x0000003c001c9947 */ /* 0x002fea0003800000 */
.L_x_15398:
[----:B------:R-:W-:Y:S05]  /*12d40*/  BSYNC B0 ;  /* 0x0000000000007941 */ /* 0x000fea0003800000 */
.L_x_15294:
[----:B------:R-:W-:-:S05]  /*12d50*/  IMAD.U32 R2, RZ, RZ, UR46 ;  /* 0x0000002eff027e24 */ /* 0x000fca000f8e00ff */
[----:B------:R-:W-:-:S13]  /*12d60*/  ISETP.NE.AND P1, PT, R2, 0x3, PT ;  /* 0x000000030200780c */ /* 0x000fda0003f25270 */
[----:B------:R-:W-:Y:S05]  /*12d70*/  @!P1 BRA `(.L_x_15296) ;  /* 0x0000000000049947 */ /* 0x000fea0003800000 */
[----:B------:R-:W-:Y:S01]  /*12d80*/  BPT.TRAP 0x1 ;  /* 0x000000040000795c */ /* 0x000fe20000300000 */
.L_x_15296:
[----:B------:R-:W1:Y:S02]  /*12d90*/  LDL R2, [R1+0x10] ;  /* 0x0000100001027983 */ /* 0x000e640000100800 */
[----:B-1----:R-:W-:-:S04]  /*12da0*/  SHF.L.U32 R3, R2, 0x1f, RZ ;  /* 0x0000001f02037819 */ /* 0x002fc800000006ff */
[----:B------:R-:W1:Y:S02]  /*12db0*/  SYNCS.PHASECHK.TRANS64.TRYWAIT P1, [R0+URZ+0x13260], R3 ;  /* 0x01326003000075a7 */ /* 0x000e64000802017f */
[----:B-1----:R-:W-:Y:S05]  /*12dc0*/  @!P1 BRA `(.L_x_15297) ;  /* 0x0000003c000c9947 */ /* 0x002fea0003800000 */
.L_x_15399:
        /* <DEDUP_REMOVED lines=21> */
[----:B------:R-:W-:Y:S01]  /*12f20*/  LOP3.LUT R4, R3, R24, RZ, 0xfc, !PT ;  /* 0x0000001803047212 */ /* 0x000fe200078efcff */
[----:B------:R-:W-:Y:S01]  /*12f30*/  VIADD R3, R2, 0x1000 ;  /* 0x0000100002037836 */ /* 0x000fe20000000000 */
[----:B------:R-:W-:-:S02]  /*12f40*/  PRMT R10, R6, 0x6420, R7 ;  /* 0x00006420060a7816 */ /* 0x000fc40000000007 */
[----:B------:R-:W-:Y:S02]  /*12f50*/  PRMT R11, R6, 0x7531, R7 ;  /* 0x00007531060b7816 */ /* 0x000fe40000000007 */
[----:B------:R-:W-:Y:S02]  /*12f60*/  LOP3.LUT R5, R3, R25, RZ, 0xfc, !PT ;  /* 0x0000001903057212 */ /* 0x000fe400078efcff */
[----:B------:R-:W-:-:S03]  /*12f70*/  IADD3 R13, R23, R4, RZ ;  /* 0x00000004170d7210 */ /* 0x000fc60007ffe0ff */
[----:B------:R-:W-:Y:S02]  /*12f80*/  IMAD.IADD R6, R22, 0x1, R5 ;  /* 0x0000000116067824 */ /* 0x000fe400078e0205 */
[----:B------:R-:W-:Y:S04]  /*12f90*/  STSM.16.M88.4 [R13], R8 ;  /* 0x000000080d007844 */ /* 0x000fe80000000200 */
[----:B------:R-:W0:Y:S02]  /*12fa0*/  LDSM.16.MT88.4 R4, [R6+0x6000] ;  /* 0x006000000604783b */ /* 0x000e240000004200 */
[C-C-:B0-----:R-:W-:Y:S02]  /*12fb0*/  PRMT R8, R4.reuse, 0x6420, R5.reuse ;  /* 0x0000642004087816 */ /* 0x141fe40000000005 */
[----:B------:R-:W-:-:S02]  /*12fc0*/  PRMT R9, R4, 0x7531, R5 ;  /* 0x0000753104097816 */ /* 0x000fc40000000005 */
[----:B------:R-:W-:Y:S01]  /*12fd0*/  LOP3.LUT R4, R3, R24, RZ, 0xfc, !PT ;  /* 0x0000001803047212 */ /* 0x000fe200078efcff */
[----:B------:R-:W-:Y:S01]  /*12fe0*/  VIADD R3, R2, 0x1800 ;  /* 0x0000180002037836 */ /* 0x000fe20000000000 */
[C-C-:B------:R-:W-:Y:S02]  /*12ff0*/  PRMT R10, R6.reuse, 0x6420, R7.reuse ;  /* 0x00006420060a7816 */ /* 0x140fe40000000007 */
[----:B------:R-:W-:Y:S01]  /*13000*/  PRMT R11, R6, 0x7531, R7 ;  /* 0x00007531060b7816 */ /* 0x000fe20000000007 */
[----:B------:R-:W-:Y:S01]  /*13010*/  IMAD.IADD R12, R23, 0x1, R4 ;  /* 0x00000001170c7824 */ /* 0x000fe200078e0204 */
[----:B------:R-:W-:Y:S02]  /*13020*/  LOP3.LUT R5, R3, R25, RZ, 0xfc, !PT ;  /* 0x0000001903057212 */ /* 0x000fe400078efcff */
[----:B------:R-:W-:Y:S02]  /*13030*/  IADD3 R2, R2, 0x2000, RZ ;  /* 0x0000200002027810 */ /* 0x000fe40007ffe0ff */
[----:B------:R-:W-:Y:S01]  /*13040*/  STSM.16.M88.4 [R12], R8 ;  /* 0x000000080c007844 */ /* 0x000fe20000000200 */
[----:B------:R-:W-:-:S06]  /*13050*/  IMAD.IADD R7, R22, 0x1, R5 ;  /* 0x0000000116077824 */ /* 0x000fcc00078e0205 */
        /* <DEDUP_REMOVED lines=26> */
.L_x_15298:
[----:B-1----:R1:W-:Y:S01]  /*13200*/  SYNCS.ARRIVE.TRANS64.A1T0 RZ, [R0+URZ+0x13250], RZ ;  /* 0x013250ff00ff79a7 */ /* 0x0023e2000810003f */
[----:B------:R-:W-:Y:S06]  /*13210*/  BAR.SYNC.DEFER_BLOCKING 0x2, 0x80 ;  /* 0x0082000000007b1d */ /* 0x000fec0000010000 */
[----:B------:R-:W-:Y:S05]  /*13220*/  @!P0 BRA `(.L_x_15299) ;  /* 0x0000000000048947 */ /* 0x000fea0003800000 */
[----:B------:R-:W-:Y:S01]  /*13230*/  BPT.TRAP 0x1 ;  /* 0x000000040000795c */ /* 0x000fe20000300000 */
.L_x_15299:
        /* <DEDUP_REMOVED lines=12> */
.L_x_15240:
[----:B------:R-:W-:Y:S05]  /*13300*/  BSYNC B7 ;  /* 0x0000000000077941 */ /* 0x000fea0003800000 */
.L_x_15238:
        /* <DEDUP_REMOVED lines=13> */
.L_x_15300:
[----:B------:R-:W1:Y:S01]  /*133e0*/  S2R R0, SR_TID.X ;  /* 0x0000000000007919 */ /* 0x000e620000002100 */
[----:B------:R-:W-:Y:S01]  /*133f0*/  ULDC UR4, c[0x0][0xc3c] ;  /* 0x00030f0000047ab9 */ /* 0x000fe20000000800 */
[----:B------:R-:W-:Y:S01]  /*13400*/  IMAD.MOV.U32 R17, RZ, RZ, RZ ;  /* 0x000000ffff117224 */ /* 0x000fe200078e00ff */
[----:B-1----:R-:W-:-:S04]  /*13410*/  LOP3.LUT R6, R0, 0x1f, RZ, 0xc0, !PT ;  /* 0x0000001f00067812 */ /* 0x002fc800078ec0ff */
        /* <DEDUP_REMOVED lines=34> */
[----:B------:R-:W-:Y:S05]  /*13640*/  @P6 BRA `(.L_x_15302) ;  /* 0x0000000000946947 */ /* 0x000fea0003800000 */
.L_x_15306:
        /* <DEDUP_REMOVED lines=14> */
.L_x_15305:
[----:B------:R-:W-:Y:S05]  /*13730*/  BSYNC B0 ;  /* 0x0000000000007941 */ /* 0x000fea0003800000 */
.L_x_15304:
        /* <DEDUP_REMOVED lines=16> */
[----:B------:R-:W0:Y:S02]  /*13840*/  SHFL.IDX PT, R9, R6, 0x1f, 0x1f ;  /* 0x03e01f0006097f89 */ /* 0x000e2400000e0000 */
[----:B0-----:R-:W-:-:S04]  /*13850*/  IMAD R9, R9, R0, RZ ;  /* 0x0000000009097224 */ /* 0x001fc800078e02ff */
[----:B------:R-:W-:-:S05]  /*13860*/  IMAD.IADD R4, R9, 0x1, R4 ;  /* 0x0000000109047824 */ /* 0x000fca00078e0204 */
[----:B------:R-:W-:-:S13]  /*13870*/  ISETP.GT.AND P6, PT, R4, R5, PT ;  /* 0x000000050400720c */ /* 0x000fda0003fc4270 */
[----:B------:R-:W-:Y:S05]  /*13880*/  @!P6 BRA `(.L_x_15306) ;  /* 0xfffffffc0070e947 */ /* 0x000fea000383ffff */
[----:B------:R-:W-:-:S07]  /*13890*/  IMAD.MOV.U32 R7, RZ, RZ, R6 ;  /* 0x000000ffff077224 */ /* 0x000fce00078e0006 */
.L_x_15302:
        /* <DEDUP_REMOVED lines=22> */
[----:B------:R-:W-:-:S06]  /*13a00*/  UIADD3 UR4, UR6, -0x1, URZ ;  /* 0xffffffff06047890 */ /* 0x000fcc000fffe03f */
[----:B------:R-:W-:-:S06]  /*13a10*/  IMAD.U32 R16, RZ, RZ, UR4 ;  /* 0x00000004ff107e24 */ /* 0x000fcc000f8e00ff */
[----:B------:R2:W3:Y:S02]  /*13a20*/  SHFL.IDX PT, R16, R7, R16, 0x1f ;  /* 0x00001f1007107589 */ /* 0x0004e400000e0000 */
.L_x_15307:
[----:B-12---:R-:W-:Y:S02]  /*13a30*/  IMAD.MOV R7, RZ, RZ, -R3 ;  /* 0x000000ffff077224 */ /* 0x006fe400078e0a03 */
[----:B---3--:R-:W-:Y:S02]  /*13a40*/  IMAD R16, R16, R0, R9 ;  /* 0x0000000010107224 */ /* 0x008fe400078e0209 */
[----:B------:R-:W-:Y:S02]  /*13a50*/  IMAD R7, R7, R8, RZ ;  /* 0x0000000807077224 */ /* 0x000fe400078e02ff */
        /* <DEDUP_REMOVED lines=24> */
[----:B------:R-:W1:Y:S08]  /*13be0*/  I2F.RP R8, R6 ;  /* 0x0000000600087306 */ /* 0x000e700000209400 */
[----:B-1----:R-:W1:Y:S02]  /*13bf0*/  MUFU.RCP R8, R8 ;  /* 0x0000000800087308 */ /* 0x002e640000001000 */
[----:B-1----:R-:W-:Y:S01]  /*13c00*/  VIADD R2, R8, 0xffffffe ;  /* 0x0ffffffe08027836 */ /* 0x002fe20000000000 */
[----:B------:R-:W-:-:S05]  /*13c10*/  IABS R8, R4 ;  /* 0x0000000400087213 */ /* 0x000fca0000000000 */
[----:B------:R1:W2:Y:S02]  /*13c20*/  F2I.FTZ.U32.TRUNC.NTZ R3, R2 ;  /* 0x0000000200037305 */ /* 0x0002a4000021f000 */
[----:B-1----:R-:W-:Y:S01]  /*13c30*/  IMAD.MOV.U32 R2, RZ, RZ, RZ ;  /* 0x000000ffff027224 */ /* 0x002fe200078e00ff */
[----:B--2---:R-:W-:-:S05]  /*13c40*/  IADD3 R5, RZ, -R3, RZ ;  /* 0x80000003ff057210 */ /* 0x004fca0007ffe0ff */
        /* <DEDUP_REMOVED lines=22> */
.L_x_15303:
[----:B------:R-:W-:Y:S01]  /*13db0*/  IMAD.MOV.U32 R16, RZ, RZ, R5 ;  /* 0x000000ffff107224 */ /* 0x000fe200078e0005 */
[----:B------:R-:W-:Y:S01]  /*13dc0*/  ULDC UR40, c[0x0][0xc3c] ;  /* 0x00030f0000287ab9 */ /* 0x000fe20000000800 */
[----:B------:R-:W-:Y:S02]  /*13dd0*/  IMAD.MOV.U32 R17, RZ, RZ, RZ ;  /* 0x000000ffff117224 */ /* 0x000fe400078e00ff */
[----:B------:R-:W-:-:S07]  /*13de0*/  IMAD.MOV.U32 R18, RZ, RZ, RZ ;  /* 0x000000ffff127224 */ /* 0x000fce00078e00ff */
.L_x_15308:
        /* <DEDUP_REMOVED lines=12> */
.L_x_15301:
[----:B------:R-:W-:Y:S02]  /*13eb0*/  ULDC UR4, c[0x0][0xc3c] ;  /* 0x00030f0000047ab9 */ /* 0x000fe40000000800 */
[----:B------:R-:W-:-:S06]  /*13ec0*/  UISETP.GE.AND UP0, UPT, UR40, UR4, UPT ;  /* 0x000000042800728c */ /* 0x000fcc000bf06270 */
[----:B------:R-:W-:-:S13]  /*13ed0*/  PLOP3.LUT P0, PT, PT, PT, UP0, 0x80, 0x0 ;  /* 0x000000000000781c */ /* 0x000fda0003f0f008 */
[----:B------:R-:W-:Y:S05]  /*13ee0*/  @!P0 BRA `(.L_x_15309) ;  /* 0xffffffa800008947 */ /* 0x000fea000383ffff */
.L_x_15234:
[----:B------:R-:W2:Y:S01]  /*13ef0*/  LDL.LU R0, [R1+0x34] ;  /* 0x0000340001007983 */ /* 0x000ea20000300800 */
[----:B------:R-:W-:Y:S01]  /*13f00*/  BSSY B0, `(.L_x_15310) ;  /* 0x000000b000007945 */ /* 0x000fe20003800000 */
[----:B0-----:R-:W0:Y:S01]  /*13f10*/  S2R R5, SR_CgaCtaId ;  /* 0x0000000000057919 */ /* 0x001e220000008800 */
[----:B--2---:R-:W-:-:S04]  /*13f20*/  IADD3 R0, R0, 0x1, RZ ;  /* 0x0000000100007810 */ /* 0x004fc80007ffe0ff */
        /* <DEDUP_REMOVED lines=8> */
.L_x_15400:
[----:B------:R-:W-:Y:S05]  /*13fb0*/  BSYNC B0 ;  /* 0x0000000000007941 */ /* 0x000fea0003800000 */
.L_x_15310:
[----:B------:R-:W-:-:S03]  /*13fc0*/  UMOV UR4, 0xffffffff ;  /* 0xffffffff00047882 */ /* 0x000fc60000000000 */
[----:B------:R-:W-:Y:S05]  /*13fd0*/  BRA.DIV UR4, `(.L_x_15312) ;  /* 0x0000002a04b07947 */ /* 0x000fea000b800000 */
[----:B0-----:R-:W0:Y:S02]  /*13fe0*/  S2R R0, SR_TID.X ;  /* 0x0000000000007919 */ /* 0x001e240000002100 */
[----:B0-----:R-:W-:-:S04]  /*13ff0*/  SHF.R.U32.HI R0, RZ, 0x5, R0 ;  /* 0x00000005ff007819 */ /* 0x001fc80000011600 */
[----:B------:R-:W-:-:S05]  /*14000*/  LOP3.LUT R0, R0, 0x3, RZ, 0xc0, !PT ;  /* 0x0000000300007812 */ /* 0x000fca00078ec0ff */
[----:B------:R0:W1:Y:S02]  /*14010*/  SHFL.IDX PT, R14, R0, RZ, 0x1f ;  /* 0x00001fff000e7589 */ /* 0x00006400000e0000 */
.L_x_15403:
[----:B-1----:R-:W-:Y:S01]  /*14020*/  ISETP.NE.AND P0, PT, R14, RZ, PT ;  /* 0x000000ff0e00720c */ /* 0x002fe20003f05270 */
[----:B------:R-:W-:-:S12]  /*14030*/  BSSY B0, `(.L_x_15313) ;  /* 0x000002f000007945 */ /* 0x000fd80003800000 */
[----:B------:R-:W-:Y:S05]  /*14040*/  @P0 BRA `(.L_x_15314) ;  /* 0x0000000000b40947 */ /* 0x000fea0003800000 */
[----:B------:R-:W-:-:S03]  /*14050*/  UMOV UR4, 0xffffffff ;  /* 0xffffffff00047882 */ /* 0x000fc60000000000 */
[----:B------:R-:W-:Y:S05]  /*14060*/  BRA.DIV UR4, `(.L_x_15315) ;  /* 0x0000002a04c07947 */ /* 0x000fea000b800000 */
[----:B------:R-:W-:-:S13]  /*14070*/  ELECT P6, URZ, PT ;  /* 0x00000000003f782f */ /* 0x000fda00038c0000 */
.L_x_15406:
[----:B------:R-:W-:Y:S05]  /*14080*/  @!P6 BRA `(.L_x_15314) ;  /* 0x0000000000a4e947 */ /* 0x000fea0003800000 */
[----:B------:R-:W-:-:S06]  /*14090*/  ULOP3.LUT UR4, UR39, 0x2, URZ, 0xfc, !UPT ;  /* 0x0000000227047892 */ /* 0x000fcc000f8efc3f */
[----:B0-----:R-:W-:-:S05]  /*140a0*/  IMAD.U32 R0, RZ, RZ, UR4 ;  /* 0x00000004ff007e24 */ /* 0x001fca000f8e00ff */
[----:B------:R-:W-:-:S13]  /*140b0*/  ISETP.NE.AND P0, PT, R0, 0x3, PT ;  /* 0x000000030000780c */ /* 0x000fda0003f05270 */
[----:B------:R-:W-:Y:S05]  /*140c0*/  @!P0 BRA `(.L_x_15316) ;  /* 0x0000000000048947 */ /* 0x000fea0003800000 */
[----:B------:R-:W-:Y:S01]  /*140d0*/  BPT.TRAP 0x1 ;  /* 0x000000040000795c */ /* 0x000fe20000300000 */
.L_x_15316:
        /* <DEDUP_REMOVED lines=9> */
.L_x_15407:
[----:B------:R-:W2:Y:S01]  /*14170*/  LDL.LU R6, [R1+0x10] ;  /* 0x0000100001067983 */ /* 0x000ea20000300800 */
[----:B------:R-:W-:Y:S02]  /*14180*/  SEL R0, R0, RZ, P2 ;  /* 0x000000ff00007207 */ /* 0x000fe40001000000 */
[----:B--2---:R-:W-:Y:S01]  /*14190*/  LOP3.LUT R2, R6, R2, RZ, 0x3c, !PT ;  /* 0x0000000206027212 */ /* 0x004fe200078e3cff */
[----:B------:R-:W-:Y:S06]  /*141a0*/  @!P0 BRA `(.L_x_15318) ;  /* 0x0000000000048947 */ /* 0x000fec0003800000 */
[----:B------:R-:W-:Y:S01]  /*141b0*/  BPT.TRAP 0x1 ;  /* 0x000000040000795c */ /* 0x000fe20000300000 */
.L_x_15318:
[----:B------:R-:W-:Y:S01]  /*141c0*/  IMAD R5, R0, 0x8, R5 ;  /* 0x0000000800057824 */ /* 0x000fe200078e0205 */
[----:B------:R-:W-:-:S04]  /*141d0*/  SHF.L.U32 R0, R2, 0x1f, RZ ;  /* 0x0000001f02007819 */ /* 0x000fc800000006ff */
[----:B------:R-:W1:Y:S02]  /*141e0*/  SYNCS.PHASECHK.TRANS64.TRYWAIT P1, [R5+URZ+0x13240], R0 ;  /* 0x01324000050075a7 */ /* 0x000e64000802017f */
[----:B-1----:R-:W-:Y:S05]  /*141f0*/  @!P1 BRA `(.L_x_15319) ;  /* 0x0000002800909947 */ /* 0x002fea0003800000 */
.L_x_15408:
[----:B------:R-:W-:Y:S05]  /*14200*/  @!P0 BRA `(.L_x_15320) ;  /* 0x0000000000048947 */ /* 0x000fea0003800000 */
[----:B------:R-:W-:Y:S01]  /*14210*/  BPT.TRAP 0x1 ;  /* 0x000000040000795c */ /* 0x000fe20000300000 */
.L_x_15320:
[----:B------:R-:W2:Y:S02]  /*14220*/  SYNCS.PHASECHK.TRANS64.TRYWAIT P1, [R4+URZ+0x13260], R3 ;  /* 0x01326003040075a7 */ /* 0x000ea4000802017f */
[----:B--2---:R-:W-:Y:S05]  /*14230*/  @!P1 BRA `(.L_x_15321) ;  /* 0x0000002800949947 */ /* 0x004fea0003800000 */
.L_x_15409:
[----:B------:R-:W-:Y:S05]  /*14240*/  @!P0 BRA `(.L_x_15322) ;  /* 0x0000000000048947 */ /* 0x000fea0003800000 */
[----:B------:R-:W-:Y:S01]  /*14250*/  BPT.TRAP 0x1 ;  /* 0x000000040000795c */ /* 0x000fe20000300000 */
.L_x_15322:
[----:B------:R-:W3:Y:S02]  /*14260*/  SYNCS.PHASECHK.TRANS64.TRYWAIT P1, [R5+URZ+0x13260], R0 ;  /* 0x01326000050075a7 */ /* 0x000ee4000802017f */
[----:B---3--:R-:W-:Y:S05]  /*14270*/  @!P1 BRA `(.L_x_15323) ;  /* 0x0000002800989947 */ /* 0x008fea0003800000 */
.L_x_15410:
[----:B------:R-:W-:Y:S05]  /*14280*/  @!P0 BRA `(.L_x_15324) ;  /* 0x0000000000048947 */ /* 0x000fea0003800000 */
[----:B------:R-:W-:Y:S01]  /*14290*/  BPT.TRAP 0x1 ;  /* 0x000000040000795c */ /* 0x000fe20000300000 */
.L_x_15324:
[----:B------:R-:W4:Y:S02]  /*142a0*/  SYNCS.PHASECHK.TRANS64.TRYWAIT P1, [R4+URZ+0x13280], R3 ;  /* 0x01328003040075a7 */ /* 0x000f24000802017f */
[----:B----4-:R-:W-:Y:S05]  /*142b0*/  @!P1 BRA `(.L_x_15325) ;  /* 0x00000028009c9947 */ /* 0x010fea0003800000 */
.L_x_15411:
[----:B------:R-:W-:Y:S05]  /*142c0*/  @!P0 BRA `(.L_x_15326) ;  /* 0x0000000000048947 */ /* 0x000fea0003800000 */
[----:B------:R-:W-:Y:S01]  /*142d0*/  BPT.TRAP 0x1 ;  /* 0x000000040000795c */ /* 0x000fe20000300000 */
.L_x_15326:
[----:B------:R0:W0:Y:S02]  /*142e0*/  SYNCS.PHASECHK.TRANS64.TRYWAIT P0, [R5+URZ+0x13280], R0 ;  /* 0x01328000050075a7 */ /* 0x000024000800017f */
[----:B0-----:R-:W-:Y:S05]  /*142f0*/  @!P0 NANOSLEEP.SYNCS 0x989680 ;  /* 0x009896800000895d */ /* 0x001fea0003900000 */
[----:B------:R-:W0:Y:S02]  /*14300*/  @!P0 SYNCS.PHASECHK.TRANS64 P0, [R5+URZ+0x13280], R0 ;  /* 0x01328000050085a7 */ /* 0x000e24000800007f */
[----:B0-----:R-:W-:Y:S05]  /*14310*/  @!P0 BRA `(.L_x_15326) ;  /* 0xfffffffc00f08947 */ /* 0x001fea000383ffff */
.L_x_15314:
[----:B------:R-:W-:Y:S05]  /*14320*/  BSYNC B0 ;  /* 0x0000000000007941 */ /* 0x000fea0003800000 */
.L_x_15313:
[----:B------:R-:W-:Y:S05]  /*14330*/  EXIT ;  /* 0x000000000000794d */ /* 0x000fea0003800000 */
.L_x_15183:
[----:B0-----:R-:W-:-:S04]  /*14340*/  IMAD.U32 R3, RZ, RZ, UR45 ;  /* 0x0000002dff037e24 */ /* 0x001fc8000f8e00ff */
[----:B------:R0:W1:Y:S03]  /*14350*/  SYNCS.PHASECHK.TRANS64.TRYWAIT P1, [R3+URZ+0x13200], R6 ;  /* 0x01320006030075a7 */ /* 0x000066000802017f */
[----:B-1----:R-:W-:Y:S05]  /*14360*/  @!P1 NANOSLEEP.SYNCS 0x989680 ;  /* 0x009896800000995d */ /* 0x002fea0003900000 */
[----:B------:R-:W1:Y:S02]  /*14370*/  @!P1 SYNCS.PHASECHK.TRANS64 P1, [R3+URZ+0x13200], R6 ;  /* 0x01320006030095a7 */ /* 0x000e64000802007f */
[----:B-1----:R-:W-:Y:S05]  /*14380*/  @!P1 BRA `(.L_x_15183) ;  /* 0xfffffffc00ec9947 */ /* 0x002fea000383ffff */
[----:B------:R-:W-:Y:S05]  /*14390*/  BRA `(.L_x_15327) ;  /* 0xfffffed400807947 */ /* 0x000fea000383ffff */
.L_x_15187:
[----:B-1----:R1:W2:Y:S02]  /*143a0*/  SYNCS.PHASECHK.TRANS64.TRYWAIT P1, [R2+URZ+0x13230], R3 ;  /* 0x01323003020075a7 */ /* 0x0022a4000802017f */
[----:B--2---:R-:W-:Y:S05]  /*143b0*/  @!P1 NANOSLEEP.SYNCS 0x989680 ;  /* 0x009896800000995d */ /* 0x004fea0003900000 */
[----:B------:R-:W2:Y:S02]  /*143c0*/  @!P1 SYNCS.PHASECHK.TRANS64 P1, [R2+URZ+0x13230], R3 ;  /* 0x01323003020095a7 */ /* 0x000ea4000802007f */
[----:B--2---:R-:W-:Y:S05]  /*143d0*/  @!P1 BRA `(.L_x_15187) ;  /* 0xfffffffc00f09947 */ /* 0x004fea000383ffff */
[----:B------:R-:W-:Y:S05]  /*143e0*/  BRA `(.L_x_15186) ;  /* 0xfffffed4009c7947 */ /* 0x000fea000383ffff */
.L_x_15193:
[----:B-1----:R-:W-:-:S04]  /*143f0*/  MOV R8, UR21 ;  /* 0x0000001500087c02 */ /* 0x002fc80008000f00 */
[----:B------:R1:W2:Y:S03]  /*14400*/  SYNCS.PHASECHK.TRANS64.TRYWAIT P1, [R8+URZ+0x13230], R7 ;  /* 0x01323007080075a7 */ /* 0x0002a6000802017f */
[----:B--2---:R-:W-:Y:S05]  /*14410*/  @!P1 NANOSLEEP.SYNCS 0x989680 ;  /* 0x009896800000995d */ /* 0x004fea0003900000 */
[----:B------:R-:W2:Y:S02]  /*14420*/  @!P1 SYNCS.PHASECHK.TRANS64 P1, [R8+URZ+0x13230], R7 ;  /* 0x01323007080095a7 */ /* 0x000ea4000802007f */
[----:B--2---:R-:W-:Y:S05]  /*14430*/  @!P1 BRA `(.L_x_15193) ;  /* 0xfffffffc00ec9947 */ /* 0x004fea000383ffff */
[----:B------:R-:W-:Y:S05]  /*14440*/  BRA `(.L_x_15192) ;  /* 0xffffff0800bc7947 */ /* 0x000fea000383ffff */
.L_x_15197:
[----:B-1----:R-:W-:-:S04]  /*14450*/  IMAD.U32 R8, RZ, RZ, UR11 ;  /* 0x0000000bff087e24 */ /* 0x002fc8000f8e00ff */
[----:B------:R1:W2:Y:S03]  /*14460*/  SYNCS.PHASECHK.TRANS64.TRYWAIT P1, [R8+URZ+0x13250], R7 ;  /* 0x01325007080075a7 */ /* 0x0002a6000802017f */
[----:B--2---:R-:W-:Y:S05]  /*14470*/  @!P1 NANOSLEEP.SYNCS 0x989680 ;  /* 0x009896800000995d */ /* 0x004fea0003900000 */
[----:B------:R-:W2:Y:S02]  /*14480*/  @!P1 SYNCS.PHASECHK.TRANS64 P1, [R8+URZ+0x13250], R7 ;  /* 0x01325007080095a7 */ /* 0x000ea4000802007f */
[----:B--2---:R-:W-:Y:S05]  /*14490*/  @!P1 BRA `(.L_x_15197) ;  /* 0xfffffffc00ec9947 */ /* 0x004fea000383ffff */
[----:B------:R-:W-:Y:S05]  /*144a0*/  BRA `(.L_x_15196) ;  /* 0xffffff0c00c87947 */ /* 0x000fea000383ffff */
.L_x_15205:
[----:B-1----:R-:W-:-:S04]  /*144b0*/  IMAD.U32 R8, RZ, RZ, UR6 ;  /* 0x00000006ff087e24 */ /* 0x002fc8000f8e00ff */
[----:B------:R1:W2:Y:S03]  /*144c0*/  SYNCS.PHASECHK.TRANS64.TRYWAIT P1, [R8+URZ+0x13230], R7 ;  /* 0x01323007080075a7 */ /* 0x0002a6000802017f */
[----:B--2---:R-:W-:Y:S05]  /*144d0*/  @!P1 NANOSLEEP.SYNCS 0x989680 ;  /* 0x009896800000995d */ /* 0x004fea0003900000 */
[----:B------:R-:W2:Y:S02]  /*144e0*/  @!P1 SYNCS.PHASECHK.TRANS64 P1, [R8+URZ+0x13230], R7 ;  /* 0x01323007080095a7 */ /* 0x000ea4000802007f */
[----:B--2---:R-:W-:Y:S05]  /*144f0*/  @!P1 BRA `(.L_x_15205) ;  /* 0xfffffffc00ec9947 */ /* 0x004fea000383ffff */
[----:B------:R-:W-:Y:S05]  /*14500*/  BRA `(.L_x_15204) ;  /* 0xffffff4000947947 */ /* 0x000fea000383ffff */
.L_x_15209:
[----:B-1----:R-:W-:-:S04]  /*14510*/  IMAD.U32 R8, RZ, RZ, UR11 ;  /* 0x0000000bff087e24 */ /* 0x002fc8000f8e00ff */
[----:B------:R1:W2:Y:S03]  /*14520*/  SYNCS.PHASECHK.TRANS64.TRYWAIT P1, [R8+URZ+0x13250], R7 ;  /* 0x01325007080075a7 */ /* 0x0002a6000802017f */
[----:B--2---:R-:W-:Y:S05]  /*14530*/  @!P1 NANOSLEEP.SYNCS 0x989680 ;  /* 0x009896800000995d */ /* 0x004fea0003900000 */
[----:B------:R-:W2:Y:S02]  /*14540*/  @!P1 SYNCS.PHASECHK.TRANS64 P1, [R8+URZ+0x13250], R7 ;  /* 0x01325007080095a7 */ /* 0x000ea4000802007f */
[----:B--2---:R-:W-:Y:S05]  /*14550*/  @!P1 BRA `(.L_x_15209) ;  /* 0xfffffffc00ec9947 */ /* 0x004fea000383ffff */
[----:B------:R-:W-:Y:S05]  /*14560*/  BRA `(.L_x_15208) ;  /* 0xffffff4400a07947 */ /* 0x000fea000383ffff */
.L_x_15216:
[----:B-1----:R-:W-:-:S04]  /*14570*/  IMAD.U32 R5, RZ, RZ, UR14 ;  /* 0x0000000eff057e24 */ /* 0x002fc8000f8e00ff */
[----:B------:R1:W2:Y:S03]  /*14580*/  SYNCS.PHASECHK.TRANS64.TRYWAIT P1, [R5+URZ+0x13250], R0 ;  /* 0x01325000050075a7 */ /* 0x0002a6000802017f */
[----:B--2---:R-:W-:Y:S05]  /*14590*/  @!P1 NANOSLEEP.SYNCS 0x989680 ;  /* 0x009896800000995d */ /* 0x004fea0003900000 */
[----:B------:R-:W2:Y:S02]  /*145a0*/  @!P1 SYNCS.PHASECHK.TRANS64 P1, [R5+URZ+0x13250], R0 ;  /* 0x01325000050095a7 */ /* 0x000ea4000802007f */
[----:B--2---:R-:W-:Y:S05]  /*145b0*/  @!P1 BRA `(.L_x_15216) ;  /* 0xfffffffc00ec9947 */ /* 0x004fea000383ffff */
[----:B------:R-:W-:Y:S05]  /*145c0*/  BRA `(.L_x_15215) ;  /* 0xffffff6c00647947 */ /* 0x000fea000383ffff */
.L_x_15249:
[----:B------:R-:W1:Y:S01]  /*145d0*/  S2R R21, SR_TID.X ;  /* 0x0000000000157919 */ /* 0x000e620000002100 */
[----:B------:R-:W-:Y:S01]  /*145e0*/  IMAD.MOV.U32 R12, RZ, RZ, RZ ;  /* 0x000000ffff0c7224 */ /* 0x000fe200078e00ff */
[----:B------:R-:W-:Y:S01]  /*145f0*/  MOV R11, 0x1f ;  /* 0x0000001f000b7802 */ /* 0x000fe20000000f00 */
[----:B------:R-:W-:Y:S01]  /*14600*/  IMAD.MOV.U32 R15, RZ, RZ, -0x1 ;  /* 0xffffffffff0f7424 */ /* 0x000fe200078e00ff */
[----:B-1----:R-:W-:-:S04]  /*14610*/  SHF.R.U32.HI R21, RZ, 0x5, R21 ;  /* 0x00000005ff157819 */ /* 0x002fc80000011615 */
[----:B------:R-:W-:-:S05]  /*14620*/  LOP3.LUT R21, R21, 0x3, RZ, 0xc0, !PT ;  /* 0x0000000315157812 */ /* 0x000fca00078ec0ff */
[----:B------:R-:W-:-:S07]  /*14630*/  IMAD.MOV.U32 R13, RZ, RZ, R21 ;  /* 0x000000ffff0d7224 */ /* 0x000fce00078e0015 */
[----:B0-2---:R-:W-:Y:S05]  /*14640*/  WARPSYNC.COLLECTIVE R15, `(.L_x_15328) ;  /* 0x000000000f087348 */ /* 0x005fea0003c00000 */
[----:B------:R1:W3:Y:S02]  /*14650*/  SHFL.IDX P6, R14, R13, R12, R11 ;  /* 0x0000000c0d0e7389 */ /* 0x0002e400000c000b */
[----:B0123--:R-:W-:Y:S01]  /*14660*/  ENDCOLLECTIVE ;  /* 0x000000000000791b */ /* 0x00ffe20003800000 */
.L_x_15328:
[----:B------:R-:W-:Y:S05]  /*14670*/  BRA `(.L_x_15329) ;  /* 0xffffffac00b87947 */ /* 0x000fea000383ffff */
.L_x_15252:
[----:B0-----:R-:W2:Y:S02]  /*14680*/  LDL R0, [R1+0x28] ;  /* 0x0000280001007983 */ /* 0x001ea40000100800 */
[----:B--2---:R0:W1:Y:S02]  /*14690*/  SYNCS.PHASECHK.TRANS64.TRYWAIT P0, [R7+URZ+0x13280], R0 ;  /* 0x01328000070075a7 */ /* 0x004064000800017f */
[----:B-1----:R-:W-:Y:S05]  /*146a0*/  @!P0 NANOSLEEP.SYNCS 0x989680 ;  /* 0x009896800000895d */ /* 0x002fea0003900000 */
[----:B------:R-:W1:Y:S02]  /*146b0*/  @!P0 SYNCS.PHASECHK.TRANS64 P0, [R7+URZ+0x13280], R0 ;  /* 0x01328000070085a7 */ /* 0x000e64000800007f */
[----:B-1----:R-:W-:Y:S05]  /*146c0*/  @!P0 BRA `(.L_x_15252) ;  /* 0xfffffffc00ec8947 */ /* 0x002fea000383ffff */
[----:B------:R-:W-:Y:S05]  /*146d0*/  BRA `(.L_x_15330) ;  /* 0xffffffb000f87947 */ /* 0x000fea000383ffff */
.L_x_15253:
        /* <DEDUP_REMOVED lines=8> */
.L_x_15332:
[----:B------:R-:W-:Y:S05]  /*14760*/  BSYNC B0 ;  /* 0x0000000000007941 */ /* 0x000fea0003800000 */
.L_x_15331:
        /* <DEDUP_REMOVED lines=8> */
.L_x_15333:
[----:B------:R-:W-:-:S05]  /*147f0*/  IMAD.MOV.U32 R10, RZ, RZ, R14 ;  /* 0x000000ffff0a7224 */ /* 0x000fca00078e000e */
[----:B------:R-:W-:-:S05]  /*14800*/  IADD3 R20, P1, R20, R10, RZ ;  /* 0x0000000a14147210 */ /* 0x000fca0007f3e0ff */
[----:B------:R-:W-:Y:S02]  /*14810*/  IMAD.X R21, RZ, RZ, R3, P1 ;  /* 0x000000ffff157224 */ /* 0x000fe400008e0603 */
[----:B------:R-:W-:Y:S02]  /*14820*/  IMAD.IADD R3, R22, 0x1, R19 ;  /* 0x0000000116037824 */ /* 0x000fe400078e0213 */
[----:B------:R0:W5:Y:S01]  /*14830*/  LDL.LU R19, [R1+0x18] ;  /* 0x0000180001137983 */ /* 0x0001620000300800 */
[----:B------:R-:W-:Y:S01]  /*14840*/  MOV R13, R2 ;  /* 0x00000002000d7202 */ /* 0x000fe20000000f00 */
[----:B------:R-:W-:Y:S01]  /*14850*/  IMAD.MOV.U32 R12, RZ, RZ, 0x1 ;  /* 0x00000001ff0c7424 */ /* 0x000fe200078e00ff */
[C---:B------:R-:W-:Y:S02]  /*14860*/  ISETP.LT.OR P1, PT, R8.reuse, 0x1, P0 ;  /* 0x000000010800780c */ /* 0x040fe40000721670 */
[----:B------:R-:W-:-:S13]  /*14870*/  ISETP.GE.AND P2, PT, R8, 0x81, PT ;  /* 0x000000810800780c */ /* 0x000fda0003f46270 */
[----:B0----5:R-:W-:Y:S05]  /*14880*/  WARPSYNC.COLLECTIVE R15, `(.L_x_15334) ;  /* 0x000000000f087348 */ /* 0x021fea0003c00000 */
[----:B------:R1:W2:Y:S02]  /*14890*/  SHFL.IDX P6, R14, R13, R12, R11 ;  /* 0x0000000c0d0e7389 */ /* 0x0002a400000c000b */
[----:B012--5:R-:W-:Y:S01]  /*148a0*/  ENDCOLLECTIVE ;  /* 0x000000000000791b */ /* 0x027fe20003800000 */
.L_x_15334:
[C---:B------:R-:W-:Y:S02]  /*148b0*/  ISETP.GE.AND P4, PT, R8.reuse, 0x21, PT ;  /* 0x000000210800780c */ /* 0x040fe40003f86270 */
        /* <DEDUP_REMOVED lines=11> */
.L_x_15335:
[----:B------:R-:W-:Y:S01]  /*14970*/  MOV R13, R2 ;  /* 0x00000002000d7202 */ /* 0x000fe20000000f00 */
[----:B------:R-:W-:Y:S02]  /*14980*/  IMAD.MOV.U32 R12, RZ, RZ, R14 ;  /* 0x000000ffff0c7224 */ /* 0x000fe400078e000e */
[----:B------:R-:W-:-:S05]  /*14990*/  IMAD.SHL.U32 R21, R21, 0x10, RZ ;  /* 0x0000001015157824 */ /* 0x000fca00078e00ff */
        /* <DEDUP_REMOVED lines=8> */
.L_x_15336:
        /* <DEDUP_REMOVED lines=10> */
.L_x_15337:
        /* <DEDUP_REMOVED lines=10> */
.L_x_15338:
        /* <DEDUP_REMOVED lines=11> */
.L_x_15339:
[----:B------:R-:W-:Y:S01]  /*14c10*/  IMAD.SHL.U32 R10, R10, 0x10, RZ ;  /* 0x000000100a0a7824 */ /* 0x000fe200078e00ff */
[----:B------:R-:W-:Y:S01]  /*14c20*/  MOV R13, R26 ;  /* 0x0000001a000d7202 */ /* 0x000fe20000000f00 */
[----:B------:R-:W-:-:S03]  /*14c30*/  IMAD.MOV.U32 R12, RZ, RZ, RZ ;  /* 0x000000ffff0c7224 */ /* 0x000fc600078e00ff */
[----:B------:R-:W-:Y:S01]  /*14c40*/  LOP3.LUT R10, R10, 0x30, RZ, 0xc0, !PT ;  /* 0x000000300a0a7812 */ /* 0x000fe200078ec0ff */
[----:B------:R-:W-:-:S07]  /*14c50*/  IMAD.MOV.U32 R0, RZ, RZ, R14 ;  /* 0x000000ffff007224 */ /* 0x000fce00078e000e */
[----:B------:R-:W-:Y:S05]  /*14c60*/  WARPSYNC.COLLECTIVE R15, `(.L_x_15340) ;  /* 0x000000000f087348 */ /* 0x000fea0003c00000 */
[----:B------:R0:W1:Y:S02]  /*14c70*/  SHFL.IDX P6, R14, R13, R12, R11 ;  /* 0x0000000c0d0e7389 */ /* 0x00006400000c000b */
[----:B01----:R-:W-:Y:S01]  /*14c80*/  ENDCOLLECTIVE ;  /* 0x000000000000791b */ /* 0x003fe20003800000 */
.L_x_15340:
        /* <DEDUP_REMOVED lines=13> */
.L_x_15341:
[----:B------:R-:W-:Y:S01]  /*14d60*/  IMAD.MOV.U32 R10, RZ, RZ, R14 ;  /* 0x000000ffff0a7224 */ /* 0x000fe200078e000e */
[----:B------:R-:W-:-:S04]  /*14d70*/  LOP3.LUT R19, R19, 0xffffffef, RZ, 0xc0, !PT ;  /* 0xffffffef13137812 */ /* 0x000fc800078ec0ff */
[----:B------:R-:W-:-:S05]  /*14d80*/  @P2 LOP3.LUT R19, R19, 0x10, RZ, 0xfc, !PT ;  /* 0x0000001013132812 */ /* 0x000fca00078efcff */
[----:B------:R0:W-:Y:S01]  /*14d90*/  STL [R1+0x18], R19 ;  /* 0x0000181301007387 */ /* 0x0001e20000100800 */
[----:B------:R-:W-:Y:S05]  /*14da0*/  BRA `(.L_x_15342) ;  /* 0xffffffb000bc7947 */ /* 0x000fea000383ffff */
.L_x_15258:
[----:B----4-:R-:W4:Y:S02]  /*14db0*/  LDL R0, [R1+0x28] ;  /* 0x0000280001007983 */ /* 0x010f240000100800 */
[----:B----4-:R4:W0:Y:S02]  /*14dc0*/  SYNCS.PHASECHK.TRANS64.TRYWAIT P0, [R7+URZ+0x13240], R0 ;  /* 0x01324000070075a7 */ /* 0x010824000800017f */
[----:B0-----:R-:W-:Y:S05]  /*14dd0*/  @!P0 NANOSLEEP.SYNCS 0x989680 ;  /* 0x009896800000895d */ /* 0x001fea0003900000 */
[----:B------:R-:W0:Y:S02]  /*14de0*/  @!P0 SYNCS.PHASECHK.TRANS64 P0, [R7+URZ+0x13240], R0 ;  /* 0x01324000070085a7 */ /* 0x000e24000800007f */
[----:B0-----:R-:W-:Y:S05]  /*14df0*/  @!P0 BRA `(.L_x_15258) ;  /* 0xfffffffc00ec8947 */ /* 0x001fea000383ffff */
[----:B------:R-:W-:Y:S05]  /*14e00*/  BRA `(.L_x_15343) ;  /* 0xffffffb4001c7947 */ /* 0x000fea000383ffff */
.L_x_15259:
[----:B------:R-:W-:Y:S01]  /*14e10*/  BSSY B0, `(.L_x_15344) ;  /* 0x0000008000007945 */ /* 0x000fe20003800000 */
[----:B------:R-:W-:Y:S01]  /*14e20*/  IMAD.MOV.U32 R13, RZ, RZ, R0 ;  /* 0x000000ffff0d7224 */ /* 0x000fe200078e0000 */
[----:B------:R-:W-:Y:S01]  /*14e30*/  MOV R11, 0x1c1f ;  /* 0x00001c1f000b7802 */ /* 0x000fe20000000f00 */
[----:B------:R-:W-:Y:S02]  /*14e40*/  IMAD.MOV.U32 R12, RZ, RZ, RZ ;  /* 0x000000ffff0c7224 */ /* 0x000fe400078e00ff */
[----:B------:R-:W-:-:S07]  /*14e50*/  IMAD.MOV.U32 R15, RZ, RZ, -0x1 ;  /* 0xffffffffff0f7424 */ /* 0x000fce00078e00ff */
[----:B01----:R-:W-:Y:S05]  /*14e60*/  WARPSYNC.COLLECTIVE R15, `(.L_x_15345) ;  /* 0x000000000f087348 */ /* 0x003fea0003c00000 */
[----:B-1----:R1:W2:Y:S02]  /*14e70*/  SHFL.IDX P6, R14, R13, R12, R11 ;  /* 0x0000000c0d0e7389 */ /* 0x0022a400000c000b */
[----:B012---:R-:W-:Y:S01]  /*14e80*/  ENDCOLLECTIVE ;  /* 0x000000000000791b */ /* 0x007fe20003800000 */
.L_x_15345:
[----:B------:R-:W-:Y:S05]  /*14e90*/  BSYNC B0 ;  /* 0x0000000000007941 */ /* 0x000fea0003800000 */
.L_x_15344:
[----:B------:R-:W0:Y:S01]  /*14ea0*/  S2R R19, SR_TID.X ;  /* 0x0000000000137919 */ /* 0x000e220000002100 */
[----:B------:R-:W-:Y:S01]  /*14eb0*/  IMAD.MOV.U32 R13, RZ, RZ, R2 ;  /* 0x000000ffff0d7224 */ /* 0x000fe200078e0002 */
[----:B------:R-:W-:Y:S01]  /*14ec0*/  MOV R15, 0xffffffff ;  /* 0xffffffff000f7802 */ /* 0x000fe20000000f00 */
[----:B------:R-:W-:Y:S01]  /*14ed0*/  IMAD.MOV.U32 R12, RZ, RZ, RZ ;  /* 0x000000ffff0c7224 */ /* 0x000fe200078e00ff */
[----:B------:R-:W1:Y:S01]  /*14ee0*/  LDC R9, c[0x0][0x2f4] ;  /* 0x0000bd00ff097b82 */ /* 0x000e620000000800 */
[----:B------:R-:W-:Y:S02]  /*14ef0*/  IMAD.MOV.U32 R11, RZ, RZ, 0x1c1f ;  /* 0x00001c1fff0b7424 */ /* 0x000fe400078e00ff */
[----:B------:R-:W-:-:S07]  /*14f00*/  IMAD.MOV.U32 R4, RZ, RZ, R14 ;  /* 0x000000ffff047224 */ /* 0x000fce00078e000e */
[----:B01----:R-:W-:Y:S05]  /*14f10*/  WARPSYNC.COLLECTIVE R15, `(.L_x_15346) ;  /* 0x000000000f087348 */ /* 0x003fea0003c00000 */
[----:B------:R2:W3:Y:S02]  /*14f20*/  SHFL.IDX P6, R14, R13, R12, R11 ;  /* 0x0000000c0d0e7389 */ /* 0x0004e400000c000b */
[----:B0123--:R-:W-:Y:S01]  /*14f30*/  ENDCOLLECTIVE ;  /* 0x000000000000791b */ /* 0x00ffe20003800000 */
.L_x_15346:
[----:B------:R-:W-:Y:S02]  /*14f40*/  IMAD.MOV.U32 R13, RZ, RZ, R0 ;  /* 0x000000ffff0d7224 */ /* 0x000fe400078e0000 */
[----:B------:R-:W-:Y:S02]  /*14f50*/  IMAD.MOV.U32 R12, RZ, RZ, 0x1 ;  /* 0x00000001ff0c7424 */ /* 0x000fe400078e00ff */
[----:B------:R-:W-:Y:S02]  /*14f60*/  IMAD.SHL.U32 R19, R19, 0x10, RZ ;  /* 0x0000001013137824 */ /* 0x000fe400078e00ff */
[----:B------:R-:W-:-:S07]  /*14f70*/  IMAD.MOV.U32 R5, RZ, RZ, R14 ;  /* 0x000000ffff057224 */ /* 0x000fce00078e000e */
[----:B------:R-:W-:Y:S05]  /*14f80*/  WARPSYNC.COLLECTIVE R15, `(.L_x_15347) ;  /* 0x000000000f087348 */ /* 0x000fea0003c00000 */
[----:B------:R0:W1:Y:S02]  /*14f90*/  SHFL.IDX P6, R14, R13, R12, R11 ;  /* 0x0000000c0d0e7389 */ /* 0x00006400000c000b */
[----:B01----:R-:W-:Y:S01]  /*14fa0*/  ENDCOLLECTIVE ;  /* 0x000000000000791b */ /* 0x003fe20003800000 */
.L_x_15347:
[----:B------:R-:W-:-:S04]  /*14fb0*/  LOP3.LUT R19, R19, 0x30, RZ, 0xc0, !PT ;  /* 0x0000003013137812 */ /* 0x000fc800078ec0ff */
[C---:B------:R-:W-:Y:S02]  /*14fc0*/  @P5 IADD3 R5, P0, R19.reuse, R5, RZ ;  /* 0x0000000513055210 */ /* 0x040fe40007f1e0ff */
[----:B------:R-:W-:-:S03]  /*14fd0*/  ISETP.GE.AND P2, PT, R19, R9, PT ;  /* 0x000000091300720c */ /* 0x000fc60003f46270 */
        /* <DEDUP_REMOVED lines=13> */
.L_x_15348:
[----:B------:R-:W-:Y:S02]  /*150b0*/  IMAD.MOV.U32 R13, RZ, RZ, R0 ;  /* 0x000000ffff0d7224 */ /* 0x000fe400078e0000 */
[----:B------:R-:W-:Y:S01]  /*150c0*/  IMAD.MOV.U32 R12, RZ, RZ, 0x2 ;  /* 0x00000002ff0c7424 */ /* 0x000fe200078e00ff */
[----:B------:R-:W-:-:S07]  /*150d0*/  MOV R5, R14 ;  /* 0x0000000e00057202 */ /* 0x000fce0000000f00 */
[----:B------:R-:W-:Y:S05]  /*150e0*/  WARPSYNC.COLLECTIVE R15, `(.L_x_15349) ;  /* 0x000000000f087348 */ /* 0x000fea0003c00000 */
[----:B------:R0:W1:Y:S02]  /*150f0*/  SHFL.IDX P6, R14, R13, R12, R11 ;  /* 0x0000000c0d0e7389 */ /* 0x00006400000c000b */
[----:B01----:R-:W-:Y:S01]  /*15100*/  ENDCOLLECTIVE ;  /* 0x000000000000791b */ /* 0x003fe20003800000 */
.L_x_15349:
        /* <DEDUP_REMOVED lines=14> */
.L_x_15350:
[----:B------:R-:W-:Y:S02]  /*151f0*/  IMAD.MOV.U32 R13, RZ, RZ, R0 ;  /* 0x000000ffff0d7224 */ /* 0x000fe400078e0000 */
[----:B------:R-:W-:Y:S02]  /*15200*/  IMAD.MOV.U32 R12, RZ, RZ, 0x3 ;  /* 0x00000003ff0c7424 */ /* 0x000fe400078e00ff */
[----:B------:R-:W-:-:S07]  /*15210*/  IMAD.MOV.U32 R5, RZ, RZ, R14 ;  /* 0x000000ffff057224 */ /* 0x000fce00078e000e */
[----:B------:R-:W-:Y:S05]  /*15220*/  WARPSYNC.COLLECTIVE R15, `(.L_x_15351) ;  /* 0x000000000f087348 */ /* 0x000fea0003c00000 */
[----:B------:R0:W1:Y:S02]  /*15230*/  SHFL.IDX P6, R14, R13, R12, R11 ;  /* 0x0000000c0d0e7389 */ /* 0x00006400000c000b */
[----:B01----:R-:W-:Y:S01]  /*15240*/  ENDCOLLECTIVE ;  /* 0x000000000000791b */ /* 0x003fe20003800000 */
.L_x_15351:
        /* <DEDUP_REMOVED lines=14> */
.L_x_15352:
[----:B------:R-:W-:Y:S02]  /*15330*/  IMAD.MOV.U32 R13, RZ, RZ, R6 ;  /* 0x000000ffff0d7224 */ /* 0x000fe400078e0006 */
[----:B------:R-:W-:Y:S02]  /*15340*/  IMAD.MOV.U32 R12, RZ, RZ, RZ ;  /* 0x000000ffff0c7224 */ /* 0x000fe400078e00ff */
[----:B------:R-:W-:-:S07]  /*15350*/  IMAD.MOV.U32 R2, RZ, RZ, R14 ;  /* 0x000000ffff027224 */ /* 0x000fce00078e000e */
[----:B------:R-:W-:Y:S05]  /*15360*/  WARPSYNC.COLLECTIVE R15, `(.L_x_15353) ;  /* 0x000000000f087348 */ /* 0x000fea0003c00000 */
[----:B------:R0:W1:Y:S02]  /*15370*/  SHFL.IDX P6, R14, R13, R12, R11 ;  /* 0x0000000c0d0e7389 */ /* 0x00006400000c000b */
[----:B01----:R-:W-:Y:S01]  /*15380*/  ENDCOLLECTIVE ;  /* 0x000000000000791b */ /* 0x003fe20003800000 */
.L_x_15353:
[----:B------:R-:W-:-:S04]  /*15390*/  @P1 IADD3 R2, P0, R19, R2, RZ ;  /* 0x0000000213021210 */ /* 0x000fc80007f1e0ff */
[----:B------:R-:W-:Y:S01]  /*153a0*/  @P1 MOV R4, R2 ;  /* 0x0000000200041202 */ /* 0x000fe20000000f00 */
        /* <DEDUP_REMOVED lines=11> */
.L_x_15354:
[----:B------:R-:W-:Y:S01]  /*15460*/  IMAD.MOV.U32 R4, RZ, RZ, R14 ;  /* 0x000000ffff047224 */ /* 0x000fe200078e000e */
[----:B------:R-:W-:Y:S06]  /*15470*/  BRA `(.L_x_15355) ;  /* 0xffffffb000a07947 */ /* 0x000fec000383ffff */
.L_x_15266:
[----:B------:R-:W-:Y:S01]  /*15480*/  MOV R13, R4 ;  /* 0x00000004000d7202 */ /* 0x000fe20000000f00 */
        /* <DEDUP_REMOVED lines=8> */
.L_x_15356:
[C---:B------:R-:W-:Y:S01]  /*15510*/  VIADD R8, R17.reuse, 0x20 ;  /* 0x0000002011087836 */ /* 0x040fe20000000000 */
[----:B------:R-:W-:Y:S01]  /*15520*/  ISETP.GE.AND P2, PT, R17, R7, PT ;  /* 0x000000071100720c */ /* 0x000fe20003f46270 */
[----:B------:R-:W-:Y:S02]  /*15530*/  IMAD.MOV.U32 R13, RZ, RZ, R0 ;  /* 0x000000ffff0d7224 */ /* 0x000fe400078e0000 */
[----:B------:R-:W-:-:S10]  /*15540*/  IMAD.MOV.U32 R2, RZ, RZ, R14 ;  /* 0x000000ffff027224 */ /* 0x000fd400078e000e */
[----:B------:R-:W-:Y:S05]  /*15550*/  WARPSYNC.COLLECTIVE R15, `(.L_x_15357) ;  /* 0x000000000f087348 */ /* 0x000fea0003c00000 */
[----:B------:R0:W1:Y:S02]  /*15560*/  SHFL.IDX P6, R14, R13, R12, R11 ;  /* 0x0000000c0d0e7389 */ /* 0x00006400000c000b */
[----:B01----:R-:W-:Y:S01]  /*15570*/  ENDCOLLECTIVE ;  /* 0x000000000000791b */ /* 0x003fe20003800000 */
.L_x_15357:
[----:B------:R-:W-:Y:S02]  /*15580*/  IMAD.MOV.U32 R13, RZ, RZ, R4 ;  /* 0x000000ffff0d7224 */ /* 0x000fe400078e0004 */
[----:B------:R-:W-:Y:S02]  /*15590*/  IMAD.MOV.U32 R12, RZ, RZ, 0x1 ;  /* 0x00000001ff0c7424 */ /* 0x000fe400078e00ff */
[----:B------:R-:W-:-:S07]  /*155a0*/  IMAD.MOV.U32 R3, RZ, RZ, R14 ;  /* 0x000000ffff037224 */ /* 0x000fce00078e000e */
[----:B------:R-:W-:Y:S05]  /*155b0*/  WARPSYNC.COLLECTIVE R15, `(.L_x_15358) ;  /* 0x000000000f087348 */ /* 0x000fea0003c00000 */
[----:B------:R0:W1:Y:S02]  /*155c0*/  SHFL.IDX P6, R14, R13, R12, R11 ;  /* 0x0000000c0d0e7389 */ /* 0x00006400000c000b */
[----:B01----:R-:W-:Y:S01]  /*155d0*/  ENDCOLLECTIVE ;  /* 0x000000000000791b */ /* 0x003fe20003800000 */
.L_x_15358:
        /* <DEDUP_REMOVED lines=15> */
.L_x_15359:
[----:B------:R-:W-:Y:S02]  /*156d0*/  IMAD.MOV.U32 R13, RZ, RZ, R4 ;  /* 0x000000ffff0d7224 */ /* 0x000fe400078e0004 */
[----:B------:R-:W-:Y:S02]  /*156e0*/  IMAD.MOV.U32 R12, RZ, RZ, 0x2 ;  /* 0x00000002ff0c7424 */ /* 0x000fe400078e00ff */
[----:B------:R-:W-:-:S07]  /*156f0*/  IMAD.MOV.U32 R3, RZ, RZ, R14 ;  /* 0x000000ffff037224 */ /* 0x000fce00078e000e */
[----:B------:R-:W-:Y:S05]  /*15700*/  WARPSYNC.COLLECTIVE R15, `(.L_x_15360) ;  /* 0x000000000f087348 */ /* 0x000fea0003c00000 */
[----:B------:R0:W1:Y:S02]  /*15710*/  SHFL.IDX P6, R14, R13, R12, R11 ;  /* 0x0000000c0d0e7389 */ /* 0x00006400000c000b */
[----:B01----:R-:W-:Y:S01]  /*15720*/  ENDCOLLECTIVE ;  /* 0x000000000000791b */ /* 0x003fe20003800000 */
.L_x_15360:
        /* <DEDUP_REMOVED lines=16> */
.L_x_15361:
[----:B------:R-:W-:Y:S02]  /*15830*/  IMAD.MOV.U32 R13, RZ, RZ, R4 ;  /* 0x000000ffff0d7224 */ /* 0x000fe400078e0004 */
[----:B------:R-:W-:Y:S02]  /*15840*/  IMAD.MOV.U32 R12, RZ, RZ, 0x3 ;  /* 0x00000003ff0c7424 */ /* 0x000fe400078e00ff */
[----:B------:R-:W-:-:S07]  /*15850*/  IMAD.MOV.U32 R3, RZ, RZ, R14 ;  /* 0x000000ffff037224 */ /* 0x000fce00078e000e */
[----:B------:R-:W-:Y:S05]  /*15860*/  WARPSYNC.COLLECTIVE R15, `(.L_x_15362) ;  /* 0x000000000f087348 */ /* 0x000fea0003c00000 */
[----:B------:R0:W1:Y:S02]  /*15870*/  SHFL.IDX P6, R14, R13, R12, R11 ;  /* 0x0000000c0d0e7389 */ /* 0x00006400000c000b */
[----:B01----:R-:W-:Y:S01]  /*15880*/  ENDCOLLECTIVE ;  /* 0x000000000000791b */ /* 0x003fe20003800000 */
.L_x_15362:
        /* <DEDUP_REMOVED lines=14> */
.L_x_15363:
[----:B------:R-:W-:-:S05]  /*15970*/  VIADD R2, R17, 0x60 ;  /* 0x0000006011027836 */ /* 0x000fca0000000000 */
[----:B------:R-:W-:Y:S01]  /*15980*/  ISETP.GE.AND P2, PT, R2, R7, PT ;  /* 0x000000070200720c */ /* 0x000fe20003f46270 */
[----:B------:R-:W-:Y:S02]  /*15990*/  IMAD.MOV.U32 R13, RZ, RZ, R6 ;  /* 0x000000ffff0d7224 */ /* 0x000fe400078e0006 */
[----:B------:R-:W-:Y:S02]  /*159a0*/  IMAD.MOV.U32 R12, RZ, RZ, RZ ;  /* 0x000000ffff0c7224 */ /* 0x000fe400078e00ff */
[----:B------:R-:W-:-:S08]  /*159b0*/  IMAD.MOV.U32 R0, RZ, RZ, R14 ;  /* 0x000000ffff007224 */ /* 0x000fd000078e000e */
[----:B------:R-:W-:Y:S05]  /*159c0*/  WARPSYNC.COLLECTIVE R15, `(.L_x_15364) ;  /* 0x000000000f087348 */ /* 0x000fea0003c00000 */
[----:B------:R0:W1:Y:S02]  /*159d0*/  SHFL.IDX P6, R14, R13, R12, R11 ;  /* 0x0000000c0d0e7389 */ /* 0x00006400000c000b */
[----:B01----:R-:W-:Y:S01]  /*159e0*/  ENDCOLLECTIVE ;  /* 0x000000000000791b */ /* 0x003fe20003800000 */
.L_x_15364:
[----:B------:R-:W-:-:S04]  /*159f0*/  @!P2 IADD3 R0, P1, R10, R0, RZ ;  /* 0x000000000a00a210 */ /* 0x000fc80007f3e0ff */
[----:B------:R-:W-:-:S05]  /*15a00*/  @!P2 IADD3.X R2, RZ, R4, RZ, P1, !PT ;  /* 0x00000004ff02a210 */ /* 0x000fca0000ffe4ff */
[----:B------:R-:W-:Y:S02]  /*15a10*/  @!P2 IMAD.MOV.U32 R3, RZ, RZ, R2 ;  /* 0x000000ffff03a224 */ /* 0x000fe400078e0002 */
[----:B------:R-:W-:Y:S02]  /*15a20*/  IMAD.MOV.U32 R13, RZ, RZ, R5 ;  /* 0x000000ffff0d7224 */ /* 0x000fe400078e0005 */
[----:B------:R-:W-:-:S05]  /*15a30*/  @!P2 IMAD.MOV.U32 R2, RZ, RZ, R0 ;  /* 0x000000ffff02a224 */ /* 0x000fca00078e0000 */
        /* <DEDUP_REMOVED lines=8> */
.L_x_15365:
[----:B------:R-:W-:-:S05]  /*15ac0*/  VIADD R3, R17, 0x80 ;  /* 0x0000008011037836 */ /* 0x000fca0000000000 */
[----:B------:R-:W-:Y:S01]  /*15ad0*/  ISETP.GE.AND P2, PT, R3, R7, PT ;  /* 0x000000070300720c */ /* 0x000fe20003f46270 */
[----:B------:R-:W-:Y:S02]  /*15ae0*/  IMAD.MOV.U32 R13, RZ, RZ, R6 ;  /* 0x000000ffff0d7224 */ /* 0x000fe400078e0006 */
[----:B------:R-:W-:Y:S01]  /*15af0*/  IMAD.MOV.U32 R12, RZ, RZ, 0x1 ;  /* 0x00000001ff0c7424 */ /* 0x000fe200078e00ff */
[----:B------:R-:W-:-:S09]  /*15b00*/  MOV R2, R14 ;  /* 0x0000000e00027202 */ /* 0x000fd20000000f00 */
[----:B------:R-:W-:Y:S05]  /*15b10*/  WARPSYNC.COLLECTIVE R15, `(.L_x_15366) ;  /* 0x000000000f087348 */ /* 0x000fea0003c00000 */
[----:B------:R0:W1:Y:S02]  /*15b20*/  SHFL.IDX P6, R14, R13, R12, R11 ;  /* 0x0000000c0d0e7389 */ /* 0x00006400000c000b */
[----:B01----:R-:W-:Y:S01]  /*15b30*/  ENDCOLLECTIVE ;  /* 0x000000000000791b */ /* 0x003fe20003800000 */
.L_x_15366:
[----:B------:R-:W-:-:S05]  /*15b40*/  @!P2 IADD3 R2, P1, R10, R2, RZ ;  /* 0x000000020a02a210 */ /* 0x000fca0007f3e0ff */
[----:B------:R-:W-:-:S04]  /*15b50*/  @!P2 IMAD.X R0, RZ, RZ, R0, P1 ;  /* 0x000000ffff00a224 */ /* 0x000fc800008e0600 */
[----:B------:R-:W-:Y:S01]  /*15b60*/  @!P2 IMAD.MOV.U32 R3, RZ, RZ, R0 ;  /* 0x000000ffff03a224 */ /* 0x000fe200078e0000 */
[----:B------:R-:W-:-:S04]  /*15b70*/  MOV R13, R5 ;  /* 0x00000005000d7202 */ /* 0x000fc80000000f00 */
        /* <DEDUP_REMOVED lines=8> */
.L_x_15367:
[----:B------:R-:W-:Y:S01]  /*15c00*/  IMAD.MOV.U32 R2, RZ, RZ, R14 ;  /* 0x000000ffff027224 */ /* 0x000fe200078e000e */
[----:B------:R-:W-:Y:S06]  /*15c10*/  BRA `(.L_x_15368) ;  /* 0xffffffb400c47947 */ /* 0x000fec000383ffff */
.L_x_15269:
[----:B-1----:R1:W2:Y:S02]  /*15c20*/  SYNCS.PHASECHK.TRANS64.TRYWAIT P0, [R22+URZ+0x13220], R3 ;  /* 0x01322003160075a7 */ /* 0x0022a4000800017f */
[----:B--2---:R-:W-:Y:S05]  /*15c30*/  @!P0 NANOSLEEP.SYNCS 0x989680 ;  /* 0x009896800000895d */ /* 0x004fea0003900000 */
[----:B------:R-:W2:Y:S02]  /*15c40*/  @!P0 SYNCS.PHASECHK.TRANS64 P0, [R22+URZ+0x13220], R3 ;  /* 0x01322003160085a7 */ /* 0x000ea4000800007f */
[----:B--2---:R-:W-:Y:S05]  /*15c50*/  @!P0 BRA `(.L_x_15269) ;  /* 0xfffffffc00f08947 */ /* 0x004fea000383ffff */
[----:B------:R-:W-:Y:S05]  /*15c60*/  BRA `(.L_x_15369) ;  /* 0xffffffb800207947 */ /* 0x000fea000383ffff */
.L_x_15273:
[----:B0-----:R-:W2:Y:S02]  /*15c70*/  LDL R2, [R1] ;  /* 0x0000000001027983 */ /* 0x001ea40000100800 */
[----:B--2---:R0:W1:Y:S02]  /*15c80*/  SYNCS.PHASECHK.TRANS64.TRYWAIT P0, [R0+URZ+0x13280], R2 ;  /* 0x01328002000075a7 */ /* 0x004064000800017f */
[----:B-1----:R-:W-:Y:S05]  /*15c90*/  @!P0 NANOSLEEP.SYNCS 0x989680 ;  /* 0x009896800000895d */ /* 0x002fea0003900000 */
[----:B------:R-:W1:Y:S02]  /*15ca0*/  @!P0 SYNCS.PHASECHK.TRANS64 P0, [R0+URZ+0x13280], R2 ;  /* 0x01328002000085a7 */ /* 0x000e64000800007f */
[----:B-1----:R-:W-:Y:S05]  /*15cb0*/  @!P0 BRA `(.L_x_15273) ;  /* 0xfffffffc00ec8947 */ /* 0x002fea000383ffff */
[----:B------:R-:W-:Y:S05]  /*15cc0*/  BRA `(.L_x_15370) ;  /* 0xffffffbc00647947 */ /* 0x000fea000383ffff */
.L_x_15274:
        /* <DEDUP_REMOVED lines=8> */
.L_x_15372:
[----:B------:R-:W-:Y:S05]  /*15d50*/  BSYNC B0 ;  /* 0x0000000000007941 */ /* 0x000fea0003800000 */
.L_x_15371:
        /* <DEDUP_REMOVED lines=10> */
.L_x_15373:
        /* <DEDUP_REMOVED lines=11> */
.L_x_15374:
        /* <DEDUP_REMOVED lines=10> */
.L_x_15375:
        /* <DEDUP_REMOVED lines=11> */
.L_x_15376:
        /* <DEDUP_REMOVED lines=10> */
.L_x_15377:
        /* <DEDUP_REMOVED lines=11> */
.L_x_15378:
        /* <DEDUP_REMOVED lines=10> */
.L_x_15379:
[----:B------:R-:W-:Y:S02]  /*161f0*/  IMAD.MOV.U32 R13, RZ, RZ, R17 ;  /* 0x000000ffff0d7224 */ /* 0x000fe400078e0011 */
[----:B------:R-:W-:Y:S02]  /*16200*/  IMAD.MOV.U32 R12, RZ, RZ, RZ ;  /* 0x000000ffff0c7224 */ /* 0x000fe400078e00ff */
[----:B------:R-:W-:Y:S02]  /*16210*/  IMAD.SHL.U32 R3, R3, 0x10, RZ ;  /* 0x0000001003037824 */ /* 0x000fe400078e00ff */
[----:B------:R-:W-:-:S07]  /*16220*/  IMAD.MOV.U32 R2, RZ, RZ, R14 ;  /* 0x000000ffff027224 */ /* 0x000fce00078e000e */
[----:B------:R-:W-:Y:S05]  /*16230*/  WARPSYNC.COLLECTIVE R15, `(.L_x_15380) ;  /* 0x000000000f087348 */ /* 0x000fea0003c00000 */
[----:B------:R0:W1:Y:S02]  /*16240*/  SHFL.IDX P6, R14, R13, R12, R11 ;  /* 0x0000000c0d0e7389 */ /* 0x00006400000c000b */
[----:B01----:R-:W-:Y:S01]  /*16250*/  ENDCOLLECTIVE ;  /* 0x000000000000791b */ /* 0x003fe20003800000 */
.L_x_15380:
        /* <DEDUP_REMOVED lines=12> */
.L_x_15381:
[----:B------:R-:W-:Y:S01]  /*16320*/  IMAD.MOV.U32 R2, RZ, RZ, R14 ;  /* 0x000000ffff027224 */ /* 0x000fe200078e000e */
[----:B------:R-:W-:Y:S06]  /*16330*/  BRA `(.L_x_15382) ;  /* 0xffffffb800d87947 */ /* 0x000fec000383ffff */
.L_x_15279:
[----:B--2---:R-:W2:Y:S02]  /*16340*/  LDL R2, [R1] ;  /* 0x0000000001027983 */ /* 0x004ea40000100800 */
[----:B--2---:R2:W3:Y:S02]  /*16350*/  SYNCS.PHASECHK.TRANS64.TRYWAIT P0, [R0+URZ+0x13240], R2 ;  /* 0x01324002000075a7 */ /* 0x0044e4000800017f */
[----:B---3--:R-:W-:Y:S05]  /*16360*/  @!P0 NANOSLEEP.SYNCS 0x989680 ;  /* 0x009896800000895d */ /* 0x008fea0003900000 */
[----:B------:R-:W3:Y:S02]  /*16370*/  @!P0 SYNCS.PHASECHK.TRANS64 P0, [R0+URZ+0x13240], R2 ;  /* 0x01324002000085a7 */ /* 0x000ee4000800007f */
[----:B---3--:R-:W-:Y:S05]  /*16380*/  @!P0 BRA `(.L_x_15279) ;  /* 0xfffffffc00ec8947 */ /* 0x008fea000383ffff */
[----:B------:R-:W-:Y:S05]  /*16390*/  BRA `(.L_x_15383) ;  /* 0xffffffbc00347947 */ /* 0x000fea000383ffff */
.L_x_15280:
        /* <DEDUP_REMOVED lines=8> */
.L_x_15385:
[----:B------:R-:W-:Y:S05]  /*16420*/  BSYNC B0 ;  /* 0x0000000000007941 */ /* 0x000fea0003800000 */
.L_x_15384:
        /* <DEDUP_REMOVED lines=8> */
.L_x_15386:
[----:B------:R-:W-:Y:S01]  /*164b0*/  IMAD.MOV.U32 R13, RZ, RZ, R8 ;  /* 0x000000ffff0d7224 */ /* 0x000fe200078e0008 */
[----:B------:R-:W-:Y:S01]  /*164c0*/  MOV R12, 0x1 ;  /* 0x00000001000c7802 */ /* 0x000fe20000000f00 */
[----:B------:R-:W-:-:S07]  /*164d0*/  IMAD.MOV.U32 R2, RZ, RZ, R14 ;  /* 0x000000ffff027224 */ /* 0x000fce00078e000e */
[----:B------:R-:W-:Y:S05]  /*164e0*/  WARPSYNC.COLLECTIVE R15, `(.L_x_15387) ;  /* 0x000000000f087348 */ /* 0x000fea0003c00000 */
[----:B------:R0:W1:Y:S02]  /*164f0*/  SHFL.IDX P6, R14, R13, R12, R11 ;  /* 0x0000000c0d0e7389 */ /* 0x00006400000c000b */
[----:B01----:R-:W-:Y:S01]  /*16500*/  ENDCOLLECTIVE ;  /* 0x000000000000791b */ /* 0x003fe20003800000 */
.L_x_15387:
        /* <DEDUP_REMOVED lines=11> */
.L_x_15388:
[----:B------:R-:W-:Y:S02]  /*165c0*/  IMAD.MOV.U32 R13, RZ, RZ, R8 ;  /* 0x000000ffff0d7224 */ /* 0x000fe400078e0008 */
[----:B------:R-:W-:Y:S02]  /*165d0*/  IMAD.MOV.U32 R12, RZ, RZ, 0x2 ;  /* 0x00000002ff0c7424 */ /* 0x000fe400078e00ff */
[----:B------:R-:W-:-:S07]  /*165e0*/  IMAD.MOV.U32 R2, RZ, RZ, R14 ;  /* 0x000000ffff027224 */ /* 0x000fce00078e000e */
[----:B------:R-:W-:Y:S05]  /*165f0*/  WARPSYNC.COLLECTIVE R15, `(.L_x_15389) ;  /* 0x000000000f087348 */ /* 0x000fea0003c00000 */
[----:B------:R0:W1:Y:S02]  /*16600*/  SHFL.IDX P6, R14, R13, R12, R11 ;  /* 0x0000000c0d0e7389 */ /* 0x00006400000c000b */
[----:B01----:R-:W-:Y:S01]  /*16610*/  ENDCOLLECTIVE ;  /* 0x000000000000791b */ /* 0x003fe20003800000 */
.L_x_15389:
        /* <DEDUP_REMOVED lines=11> */
.L_x_15390:
[----:B------:R-:W-:Y:S02]  /*166d0*/  IMAD.MOV.U32 R13, RZ, RZ, R8 ;  /* 0x000000ffff0d7224 */ /* 0x000fe400078e0008 */
[----:B------:R-:W-:Y:S02]  /*166e0*/  IMAD.MOV.U32 R12, RZ, RZ, 0x3 ;  /* 0x00000003ff0c7424 */ /* 0x000fe400078e00ff */
[----:B------:R-:W-:-:S07]  /*166f0*/  IMAD.MOV.U32 R2, RZ, RZ, R14 ;  /* 0x000000ffff027224 */ /* 0x000fce00078e000e */
[----:B------:R-:W-:Y:S05]  /*16700*/  WARPSYNC.COLLECTIVE R15, `(.L_x_15391) ;  /* 0x000000000f087348 */ /* 0x000fea0003c00000 */
[----:B------:R0:W1:Y:S02]  /*16710*/  SHFL.IDX P6, R14, R13, R12, R11 ;  /* 0x0000000c0d0e7389 */ /* 0x00006400000c000b */
[----:B01----:R-:W-:Y:S01]  /*16720*/  ENDCOLLECTIVE ;  /* 0x000000000000791b */ /* 0x003fe20003800000 */
.L_x_15391:
        /* <DEDUP_REMOVED lines=11> */
.L_x_15392:
[----:B------:R-:W-:Y:S02]  /*167e0*/  IMAD.MOV.U32 R13, RZ, RZ, R5 ;  /* 0x000000ffff0d7224 */ /* 0x000fe400078e0005 */
[----:B------:R-:W-:Y:S02]  /*167f0*/  IMAD.MOV.U32 R12, RZ, RZ, RZ ;  /* 0x000000ffff0c7224 */ /* 0x000fe400078e00ff */
[----:B------:R-:W-:-:S07]  /*16800*/  IMAD.MOV.U32 R2, RZ, RZ, R14 ;  /* 0x000000ffff027224 */ /* 0x000fce00078e000e */
[----:B------:R-:W-:Y:S05]  /*16810*/  WARPSYNC.COLLECTIVE R15, `(.L_x_15393) ;  /* 0x000000000f087348 */ /* 0x000fea0003c00000 */
[----:B------:R0:W1:Y:S02]  /*16820*/  SHFL.IDX P6, R14, R13, R12, R11 ;  /* 0x0000000c0d0e7389 */ /* 0x00006400000c000b */
[----:B01----:R-:W-:Y:S01]  /*16830*/  ENDCOLLECTIVE ;  /* 0x000000000000791b */ /* 0x003fe20003800000 */
.L_x_15393:
        /* <DEDUP_REMOVED lines=11> */
.L_x_15394:
[----:B------:R-:W-:Y:S01]  /*168f0*/  MOV R2, R14 ;  /* 0x0000000e00027202 */ /* 0x000fe20000000f00 */
[----:B------:R-:W-:Y:S06]  /*16900*/  BRA `(.L_x_15395) ;  /* 0xffffffb800c87947 */ /* 0x000fec000383ffff */
.L_x_15285:
[----:B-1----:R1:W3:Y:S02]  /*16910*/  SYNCS.PHASECHK.TRANS64.TRYWAIT P2, [R2+URZ+0x13270], R0 ;  /* 0x01327000020075a7 */ /* 0x0022e4000804017f */
[----:B---3--:R-:W-:Y:S05]  /*16920*/  @!P2 NANOSLEEP.SYNCS 0x989680 ;  /* 0x009896800000a95d */ /* 0x008fea0003900000 */
[----:B------:R-:W3:Y:S02]  /*16930*/  @!P2 SYNCS.PHASECHK.TRANS64 P2, [R2+URZ+0x13270], R0 ;  /* 0x013270000200a5a7 */ /* 0x000ee4000804007f */
[----:B---3--:R-:W-:Y:S05]  /*16940*/  @!P2 BRA `(.L_x_15285) ;  /* 0xfffffffc00f0a947 */ /* 0x008fea000383ffff */
[----:B------:R-:W-:Y:S05]  /*16950*/  BRA `(.L_x_15396) ;  /* 0xffffffbc002c7947 */ /* 0x000fea000383ffff */
.L_x_15287:
[----:B-1----:R1:W3:Y:S02]  /*16960*/  SYNCS.PHASECHK.TRANS64.TRYWAIT P2, [R2+URZ+0x13260], R3 ;  /* 0x01326003020075a7 */ /* 0x0022e4000804017f */
[----:B---3--:R-:W-:Y:S05]  /*16970*/  @!P2 NANOSLEEP.SYNCS 0x989680 ;  /* 0x009896800000a95d */ /* 0x008fea0003900000 */
[----:B------:R-:W3:Y:S02]  /*16980*/  @!P2 SYNCS.PHASECHK.TRANS64 P2, [R2+URZ+0x13260], R3 ;  /* 0x013260030200a5a7 */ /* 0x000ee4000804007f */
[----:B---3--:R-:W-:Y:S05]  /*16990*/  @!P2 BRA `(.L_x_15287) ;  /* 0xfffffffc00f0a947 */ /* 0x008fea000383ffff */
[----:B------:R-:W-:Y:S05]  /*169a0*/  BRA `(.L_x_15397) ;  /* 0xffffffbc003c7947 */ /* 0x000fea000383ffff */
.L_x_15295:
[----:B-1----:R1:W2:Y:S02]  /*169b0*/  SYNCS.PHASECHK.TRANS64.TRYWAIT P1, [R0+URZ+0x13270], R3 ;  /* 0x01327003000075a7 */ /* 0x0022a4000802017f */
[----:B--2---:R-:W-:Y:S05]  /*169c0*/  @!P1 NANOSLEEP.SYNCS 0x989680 ;  /* 0x009896800000995d */ /* 0x004fea0003900000 */
[----:B------:R-:W2:Y:S02]  /*169d0*/  @!P1 SYNCS.PHASECHK.TRANS64 P1, [R0+URZ+0x13270], R3 ;  /* 0x01327003000095a7 */ /* 0x000ea4000802007f */
[----:B--2---:R-:W-:Y:S05]  /*169e0*/  @!P1 BRA `(.L_x_15295) ;  /* 0xfffffffc00f09947 */ /* 0x004fea000383ffff */
[----:B------:R-:W-:Y:S05]  /*169f0*/  BRA `(.L_x_15398) ;  /* 0xffffffc000d07947 */ /* 0x000fea000383ffff */
.L_x_15297:
[----:B-1----:R1:W2:Y:S02]  /*16a00*/  SYNCS.PHASECHK.TRANS64.TRYWAIT P1, [R0+URZ+0x13260], R3 ;  /* 0x01326003000075a7 */ /* 0x0022a4000802017f */
[----:B--2---:R-:W-:Y:S05]  /*16a10*/  @!P1 NANOSLEEP.SYNCS 0x989680 ;  /* 0x009896800000995d */ /* 0x004fea0003900000 */
[----:B------:R-:W2:Y:S02]  /*16a20*/  @!P1 SYNCS.PHASECHK.TRANS64 P1, [R0+URZ+0x13260], R3 ;  /* 0x01326003000095a7 */ /* 0x000ea4000802007f */
[----:B--2---:R-:W-:Y:S05]  /*16a30*/  @!P1 BRA `(.L_x_15297) ;  /* 0xfffffffc00f09947 */ /* 0x004fea000383ffff */
[----:B------:R-:W-:Y:S05]  /*16a40*/  BRA `(.L_x_15399) ;  /* 0xffffffc000e07947 */ /* 0x000fea000383ffff */
.L_x_15311:
[----:B0-----:R0:W1:Y:S02]  /*16a50*/  SYNCS.PHASECHK.TRANS64.TRYWAIT P0, [R5+URZ+0x13220], R0 ;  /* 0x01322000050075a7 */ /* 0x001064000800017f */
[----:B-1----:R-:W-:Y:S05]  /*16a60*/  @!P0 NANOSLEEP.SYNCS 0x989680 ;  /* 0x009896800000895d */ /* 0x002fea0003900000 */
[----:B------:R-:W1:Y:S02]  /*16a70*/  @!P0 SYNCS.PHASECHK.TRANS64 P0, [R5+URZ+0x13220], R0 ;  /* 0x01322000050085a7 */ /* 0x000e64000800007f */
[----:B-1----:R-:W-:Y:S05]  /*16a80*/  @!P0 BRA `(.L_x_15311) ;  /* 0xfffffffc00f08947 */ /* 0x002fea000383ffff */
[----:B------:R-:W-:Y:S05]  /*16a90*/  BRA `(.L_x_15400) ;  /* 0xffffffd400447947 */ /* 0x000fea000383ffff */
.L_x_15312:
        /* <DEDUP_REMOVED lines=11> */
.L_x_15402:
[----:B------:R-:W-:Y:S05]  /*16b50*/  BSYNC B0 ;  /* 0x0000000000007941 */ /* 0x000fea0003800000 */
.L_x_15401:
[----:B------:R-:W-:Y:S05]  /*16b60*/  BRA `(.L_x_15403) ;  /* 0xffffffd4002c7947 */ /* 0x000fea000383ffff */
.L_x_15315:
[----:B------:R-:W-:Y:S01]  /*16b70*/  BSSY B1, `(.L_x_15404) ;  /* 0x0000006000017945 */ /* 0x000fe20003800000 */
[----:B------:R-:W-:-:S07]  /*16b80*/  IMAD.MOV.U32 R15, RZ, RZ, -0x1 ;  /* 0xffffffffff0f7424 */ /* 0x000fce00078e00ff */
[----:B0----5:R-:W-:Y:S05]  /*16b90*/  WARPSYNC.COLLECTIVE R15, `(.L_x_15405) ;  /* 0x000000000f0c7348 */ /* 0x021fea0003c00000 */
[----:B------:R-:W-:Y:S02]  /*16ba0*/  ELECT P6, UR62, PT ;  /* 0x00000000003e782f */ /* 0x000fe400038c0000 */
[----:B------:R-:W-:Y:S01]  /*16bb0*/  MOV R14, UR62 ;  /* 0x0000003e000e7c02 */ /* 0x000fe20008000f00 */
[----:B0----5:R-:W-:Y:S10]  /*16bc0*/  ENDCOLLECTIVE ;  /* 0x000000000000791b */ /* 0x021ff40003800000 */
.L_x_15405:
[----:B------:R-:W-:Y:S05]  /*16bd0*/  BSYNC B1 ;  /* 0x0000000000017941 */ /* 0x000fea0003800000 */
.L_x_15404:
[----:B------:R-:W-:Y:S05]  /*16be0*/  BRA `(.L_x_15406) ;  /* 0xffffffd400247947 */ /* 0x000fea000383ffff */
.L_x_15317:
[----:B0-----:R0:W1:Y:S02]  /*16bf0*/  SYNCS.PHASECHK.TRANS64.TRYWAIT P1, [R4+URZ+0x13240], R3 ;  /* 0x01324003040075a7 */ /* 0x001064000802017f */
[----:B-1----:R-:W-:Y:S05]  /*16c00*/  @!P1 NANOSLEEP.SYNCS 0x989680 ;  /* 0x009896800000995d */ /* 0x002fea0003900000 */
[----:B------:R-:W1:Y:S02]  /*16c10*/  @!P1 SYNCS.PHASECHK.TRANS64 P1, [R4+URZ+0x13240], R3 ;  /* 0x01324003040095a7 */ /* 0x000e64000802007f */
[----:B-1----:R-:W-:Y:S05]  /*16c20*/  @!P1 BRA `(.L_x_15317) ;  /* 0xfffffffc00f09947 */ /* 0x002fea000383ffff */
[----:B------:R-:W-:Y:S05]  /*16c30*/  BRA `(.L_x_15407) ;  /* 0xffffffd4004c7947 */ /* 0x000fea000383ffff */
.L_x_15319:
[----:B-1----:R1:W2:Y:S02]  /*16c40*/  SYNCS.PHASECHK.TRANS64.TRYWAIT P1, [R5+URZ+0x13240], R0 ;  /* 0x01324000050075a7 */ /* 0x0022a4000802017f */
[----:B--2---:R-:W-:Y:S05]  /*16c50*/  @!P1 NANOSLEEP.SYNCS 0x989680 ;  /* 0x009896800000995d */ /* 0x004fea0003900000 */
[----:B------:R-:W2:Y:S02]  /*16c60*/  @!P1 SYNCS.PHASECHK.TRANS64 P1, [R5+URZ+0x13240], R0 ;  /* 0x01324000050095a7 */ /* 0x000ea4000802007f */
[----:B--2---:R-:W-:Y:S05]  /*16c70*/  @!P1 BRA `(.L_x_15319) ;  /* 0xfffffffc00f09947 */ /* 0x004fea000383ffff */
[----:B------:R-:W-:Y:S05]  /*16c80*/  BRA `(.L_x_15408) ;  /* 0xffffffd4005c7947 */ /* 0x000fea000383ffff */
.L_x_15321:
[----:B--2---:R2:W3:Y:S02]  /*16c90*/  SYNCS.PHASECHK.TRANS64.TRYWAIT P1, [R4+URZ+0x13260], R3 ;  /* 0x01326003040075a7 */ /* 0x0044e4000802017f */
[----:B---3--:R-:W-:Y:S05]  /*16ca0*/  @!P1 NANOSLEEP.SYNCS 0x989680 ;  /* 0x009896800000995d */ /* 0x008fea0003900000 */
[----:B------:R-:W3:Y:S02]  /*16cb0*/  @!P1 SYNCS.PHASECHK.TRANS64 P1, [R4+URZ+0x13260], R3 ;  /* 0x01326003040095a7 */ /* 0x000ee4000802007f */
[----:B---3--:R-:W-:Y:S05]  /*16cc0*/  @!P1 BRA `(.L_x_15321) ;  /* 0xfffffffc00f09947 */ /* 0x008fea000383ffff */
[----:B------:R-:W-:Y:S05]  /*16cd0*/  BRA `(.L_x_15409) ;  /* 0xffffffd400587947 */ /* 0x000fea000383ffff */
.L_x_15323:
[----:B---3--:R3:W4:Y:S02]  /*16ce0*/  SYNCS.PHASECHK.TRANS64.TRYWAIT P1, [R5+URZ+0x13260], R0 ;  /* 0x01326000050075a7 */ /* 0x008724000802017f */
[----:B----4-:R-:W-:Y:S05]  /*16cf0*/  @!P1 NANOSLEEP.SYNCS 0x989680 ;  /* 0x009896800000995d */ /* 0x010fea0003900000 */
[----:B------:R-:W4:Y:S02]  /*16d00*/  @!P1 SYNCS.PHASECHK.TRANS64 P1, [R5+URZ+0x13260], R0 ;  /* 0x01326000050095a7 */ /* 0x000f24000802007f */
[----:B----4-:R-:W-:Y:S05]  /*16d10*/  @!P1 BRA `(.L_x_15323) ;  /* 0xfffffffc00f09947 */ /* 0x010fea000383ffff */
[----:B------:R-:W-:Y:S05]  /*16d20*/  BRA `(.L_x_15410) ;  /* 0xffffffd400547947 */ /* 0x000fea000383ffff */
.L_x_15325:
[----:B----4-:R4:W0:Y:S02]  /*16d30*/  SYNCS.PHASECHK.TRANS64.TRYWAIT P1, [R4+URZ+0x13280], R3 ;  /* 0x01328003040075a7 */ /* 0x010824000802017f */
[----:B0-----:R-:W-:Y:S05]  /*16d40*/  @!P1 NANOSLEEP.SYNCS 0x989680 ;  /* 0x009896800000995d */ /* 0x001fea0003900000 */
[----:B------:R-:W0:Y:S02]  /*16d50*/  @!P1 SYNCS.PHASECHK.TRANS64 P1, [R4+URZ+0x13280], R3 ;  /* 0x01328003040095a7 */ /* 0x000e24000802007f */
[----:B0-----:R-:W-:Y:S05]  /*16d60*/  @!P1 BRA `(.L_x_15325) ;  /* 0xfffffffc00f09947 */ /* 0x001fea000383ffff */
[----:B------:R-:W-:Y:S05]  /*16d70*/  BRA `(.L_x_15411) ;  /* 0xffffffd400507947 */ /* 0x000fea000383ffff */
.L_x_15412:
        /* <DEDUP_REMOVED lines=16> */
.L_x_15868:


//--------------------- .text._ZN7cutlass13device_kernelIN5flash11enable_sm90INS1_16FlashAttnFwdSm90INS1_25CollectiveMainloopFwdSm90ILi2EN4cute5tupleIJNS5_1CILi1EEES8_S8_EEENS6_IJNS7_ILi192EEENS7_ILi160EEENS7_ILi64EEEEEELi64ENS_12float_e4m3_tEfNS_4arch4Sm90ELb1ELb0ELb1ELb1ELb1ELb1ELb0ELb1ELb1ELb1ELb0ELb0EEENS1_21CollectiveEpilogueFwdINS6_IJSA_SC_SB_EEES9_NS_10bfloat16_tESG_Li384ELb1ELb1ELb0ELb1EEENS1_36VarlenDynamicPersistentTileSchedulerILi192ELi160ELi384ELi128ELb0ELb1ELb1ELb1ELb1ELb1EEEEEEEEEvNT_6ParamsE --------------------------
	.section	.text._ZN7cutlass13device_kernelIN5flash11enable_sm90INS1_16FlashAttnFwdSm90INS1_25CollectiveMainloopFwdSm90ILi2EN4cute5tupleIJNS5_1CILi1EEES8_S8_EEENS6_IJNS7_ILi192EEENS7_ILi160EEENS7_ILi64EEEEEELi64ENS_12float_e4m3_tEfNS_4arch4Sm90ELb1ELb0ELb1ELb1ELb1ELb1ELb0ELb1ELb1ELb1ELb0ELb0EEENS1_21CollectiveEpilogueFwdINS6_IJSA_SC_SB_EEES9_NS_10bfloat16_tESG_Li384ELb1ELb1ELb0ELb1EEENS1_36VarlenDynamicPersistentTileSchedulerILi192ELi160ELi384ELi128ELb0ELb1ELb1ELb1ELb1ELb1EEEEEEEEEvNT_6ParamsE,"ax",@progbits
	.align	128
.text._ZN7cutlass13device_kernelIN5flash11enable_sm90INS1_16FlashAttnFwdSm90INS1_25CollectiveMainloopFwdSm90ILi2EN4cute5tupleIJNS5_1CILi1EEES8_S8_EEENS6_IJNS7_ILi192EEENS7_ILi160EEENS7_ILi64EEEEEELi64ENS_12float_e4m3_tEfNS_4arch4Sm90ELb1ELb0ELb1ELb1ELb1ELb1ELb0ELb1ELb1ELb1ELb0ELb0EEENS1_21CollectiveEpilogueFwdINS6_IJSA_SC_SB_EEES9_NS_10bfloat16_tESG_Li384ELb1ELb1ELb0ELb1EEENS1_36VarlenDynamicPersistentTileSchedulerILi192ELi160ELi384ELi128ELb0ELb1ELb1ELb1ELb1ELb1EEEEEEEEEvNT_6ParamsE:
        .type           _ZN7cutlass13device_kernelIN5flash11enable_sm90INS1_16FlashAttnFwdSm90INS1_25CollectiveMainloopFwdSm90ILi2EN4cute5tupleIJNS5_1CILi1EEES8_S8_EEENS6_IJNS7_ILi192EEENS7_ILi160EEENS7_ILi64EEEEEELi64ENS_12float_e4m3_tEfNS_4arch4Sm90ELb1ELb0ELb1ELb1ELb1ELb1ELb0ELb1ELb1ELb1ELb0ELb0EEENS1_21CollectiveEpilogueFwdINS6_IJSA_SC_SB_EEES9_NS_10bfloat16_tESG_Li384ELb1ELb1ELb0ELb1EEENS1_36VarlenDynamicPersistentTileSchedulerILi192ELi160ELi384ELi128ELb0ELb1ELb1ELb1ELb1ELb1EEEEEEEEEvNT_6ParamsE,@function
        .size           _ZN7cutlass13device_kernelIN5flash11enable_sm90INS1_16FlashAttnFwdSm90INS1_25CollectiveMainloopFwdSm90ILi2EN4cute5tupleIJNS5_1CILi1EEES8_S8_EEENS6_IJNS7_ILi192EEENS7_ILi160EEENS7_ILi64EEEEEELi64ENS_12float_e4m3_tEfNS_4arch4Sm90ELb1ELb0ELb1ELb1ELb1ELb1ELb0ELb1ELb1ELb1ELb0ELb0EEENS1_21CollectiveEpilogueFwdINS6_IJSA_SC_SB_EEES9_NS_10bfloat16_tESG_Li384ELb1ELb1ELb0ELb1EEENS1_36VarlenDynamicPersistentTileSchedulerILi192ELi160ELi384ELi128ELb0ELb1ELb1ELb1ELb1ELb1EEEEEEEEEvNT_6ParamsE,(.L_x_15869 - _ZN7cutlass13device_kernelIN5flash11enable_sm90INS1_16FlashAttnFwdSm90INS1_25CollectiveMainloopFwdSm90ILi2EN4cute5tupleIJNS5_1CILi1EEES8_S8_EEENS6_IJNS7_ILi192EEENS7_ILi160EEENS7_ILi64EEEEEELi64ENS_12float_e4m3_tEfNS_4arch4Sm90ELb1ELb0ELb1ELb1ELb1ELb1ELb0ELb1ELb1ELb1ELb0ELb0EEENS1_21CollectiveEpilogueFwdINS6_IJSA_SC_SB_EEES9_NS_10bfloat16_tESG_Li384ELb1ELb1ELb0ELb1EEENS1_36VarlenDynamicPersistentTileSchedulerILi192ELi160ELi384ELi128ELb0ELb1ELb1ELb1ELb1ELb1EEEEEEEEEvNT_6ParamsE)
        .other          _ZN7cutlass13device_kernelIN5flash11enable_sm90INS1_16FlashAttnFwdSm90INS1_25CollectiveMainloopFwdSm90ILi2EN4cute5tupleIJNS5_1CILi1EEES8_S8_EEENS6_IJNS7_ILi192EEENS7_ILi160EEENS7_ILi64EEEEEELi64ENS_12float_e4m3_tEfNS_4arch4Sm90ELb1ELb0ELb1ELb1ELb1ELb1ELb0ELb1ELb1ELb1ELb0ELb0EEENS1_21CollectiveEpilogueFwdINS6_IJSA_SC_SB_EEES9_NS_10bfloat16_tESG_Li384ELb1ELb1ELb0ELb1EEENS1_36VarlenDynamicPersistentTileSchedulerILi192ELi160ELi384ELi128ELb0ELb1ELb1ELb1ELb1ELb1EEEEEEEEEvNT_6ParamsE,@"STO_CUDA_ENTRY STV_DEFAULT"
_ZN7cutlass13device_kernelIN5flash11enable_sm90INS1_16FlashAttnFwdSm90INS1_25CollectiveMainloopFwdSm90ILi2EN4cute5tupleIJNS5_1CILi1EEES8_S8_EEENS6_IJNS7_ILi192EEENS7_ILi160EEENS7_ILi64EEEEEELi64ENS_12float_e4m3_tEfNS_4arch4Sm90ELb1ELb0ELb1ELb1ELb1ELb1ELb0ELb1ELb1ELb1ELb0ELb0EEENS1_21CollectiveEpilogueFwdINS6_IJSA_SC_SB_EEES9_NS_10bfloat16_tESG_Li384ELb1ELb1ELb0ELb1EEENS1_36VarlenDynamicPersistentTileSchedulerILi192ELi160ELi384ELi128ELb0ELb1ELb1ELb1ELb1ELb1EEEEEEEEEvNT_6ParamsE:
        /* <DEDUP_REMOVED lines=17> */
.L_x_15414:
[----:B------:R-:W-:Y:S05]  /*0110*/  BSYNC B0 ;  /* 0x0000000000007941 */ /* 0x000fea0003800000 */
.L_x_15413:
        /* <DEDUP_REMOVED lines=40> */
.L_x_15415:
        /* <DEDUP_REMOVED lines=22> */
.L_x_15416:
        /* <DEDUP_REMOVED lines=18> */
.L_x_15417:
        /* <DEDUP_REMOVED lines=22> */
.L_x_15418:
        /* <DEDUP_REMOVED lines=23> */
.L_x_15419:
        /* <DEDUP_REMOVED lines=9> */
.L_x_15422:
        /* <DEDUP_REMOVED lines=19> */
[----:B------:R-:W-:Y:S02]  /*0ab0*/  SHF.R.S32.HI R0, RZ, 0x1f, R16 ;  /* 0x0000001fff007819 */ /* 0x000fe40000011410 */
[-C--:B------:R-:W-:Y:S02]  /*0ac0*/  LEA.HI R3, R16, R16.reuse, RZ, 0x1 ;  /* 0x0000001010037211 */ /* 0x080fe400078f08ff */
[CC--:B------:R-:W-:Y:S02]  /*0ad0*/  LEA.HI R4, R0.reuse, R16.reuse, RZ, 0x5 ;  /* 0x0000001000047211 */ /* 0x0c0fe400078f28ff */
[----:B------:R-:W-:Y:S02]  /*0ae0*/  SHF.R.S32.HI R10, RZ, 0x1, R3 ;  /* 0x00000001ff0a7819 */ /* 0x000fe40000011403 */
[-C--:B--2---:R-:W-:Y:S01]  /*0af0*/  LEA.HI R2, R0, R16.reuse, RZ, 0x7 ;  /* 0x0000001000027211 */ /* 0x084fe200078f38ff */
[----:B------:R-:W-:Y:S01]  /*0b00*/  IMAD.SHL.U32 R8, R4, 0x20, RZ ;  /* 0x0000002004087824 */ /* 0x000fe200078e00ff */
[----:B------:R-:W-:-:S02]  /*0b10*/  LEA.HI R5, R0, R16, RZ, 0x4 ;  /* 0x0000001000057211 */ /* 0x000fc400078f20ff */
[----:B------:R-:W-:Y:S02]  /*0b20*/  LEA.HI R4, R3, R10, RZ, 0x1 ;  /* 0x0000000a03047211 */ /* 0x000fe400078f08ff */
[----:B------:R-:W-:Y:S02]  /*0b30*/  LOP3.LUT R9, R2, 0xffffff80, RZ, 0xc0, !PT ;  /* 0xffffff8002097812 */ /* 0x000fe400078ec0ff */
[----:B------:R-:W-:Y:S02]  /*0b40*/  SHF.R.S32.HI R6, RZ, 0x4, R5 ;  /* 0x00000004ff067819 */ /* 0x000fe40000011405 */
[----:B------:R-:W-:Y:S01]  /*0b50*/  LOP3.LUT R4, R4, 0x3fffffe, RZ, 0xc0, !PT ;  /* 0x03fffffe04047812 */ /* 0x000fe200078ec0ff */
[----:B------:R-:W-:Y:S01]  /*0b60*/  IMAD.IADD R21, R16, 0x1, -R9 ;  /* 0x0000000110157824 */ /* 0x000fe200078e0a09 */
[C---:B------:R-:W-:Y:S02]  /*0b70*/  LOP3.LUT R7, R5.reuse, 0x3fffff0, RZ, 0xc0, !PT ;  /* 0x03fffff005077812 */ /* 0x040fe400078ec0ff */
[----:B------:R-:W-:Y:S01]  /*0b80*/  LEA.HI R5, R5, R6, RZ, 0x1 ;  /* 0x0000000605057211 */ /* 0x000fe200078f08ff */
[----:B------:R-:W-:Y:S01]  /*0b90*/  IMAD.IADD R4, R10, 0x1, -R4 ;  /* 0x000000010a047824 */ /* 0x000fe200078e0a04 */
[----:B------:R-:W-:-:S02]  /*0ba0*/  LOP3.LUT R8, R8, 0xfffffc00, RZ, 0xc0, !PT ;  /* 0xfffffc0008087812 */ /* 0x000fc400078ec0ff */
[----:B------:R-:W-:Y:S01]  /*0bb0*/  IADD3 R7, R16, -R7, RZ ;  /* 0x8000000710077210 */ /* 0x000fe20007ffe0ff */
[----:B------:R-:W-:Y:S01]  /*0bc0*/  IMAD R20, R6, 0x8, R4 ;  /* 0x0000000806147824 */ /* 0x000fe200078e0204 */
[----:B------:R-:W-:Y:S02]  /*0bd0*/  SHF.R.S32.HI R9, RZ, 0x1f, R21 ;  /* 0x0000001fff097819 */ /* 0x000fe40000011415 */
[----:B------:R-:W-:Y:S01]  /*0be0*/  LOP3.LUT R5, R5, 0x1ffffffe, RZ, 0xc0, !PT ;  /* 0x1ffffffe05057812 */ /* 0x000fe200078ec0ff */
[----:B------:R-:W-:Y:S01]  /*0bf0*/  IMAD R7, R7, 0x40, R8 ;  /* 0x0000004007077824 */ /* 0x000fe200078e0208 */
[----:B------:R-:W-:Y:S02]  /*0c00*/  LEA.HI R4, R0, R16, RZ, 0x2 ;  /* 0x0000001000047211 */ /* 0x000fe400078f10ff */
[----:B------:R-:W-:Y:S01]  /*0c10*/  LEA.HI R8, R9, R21, RZ, 0x2 ;  /* 0x0000001509087211 */ /* 0x000fe200078f10ff */
[----:B------:R-:W-:Y:S01]  /*0c20*/  IMAD.IADD R6, R6, 0x1, -R5 ;  /* 0x0000000106067824 */ /* 0x000fe200078e0a05 */
[----:B------:R-:W-:-:S02]  /*0c30*/  SHF.R.S32.HI R22, RZ, 0x7, R2 ;  /* 0x00000007ff167819 */ /* 0x000fc40000011402 */
[--C-:B------:R-:W-:Y:S02]  /*0c40*/  SHF.R.S32.HI R2, RZ, 0x2, R4.reuse ;  /* 0x00000002ff027819 */ /* 0x100fe40000011404 */
[----:B------:R-:W-:Y:S02]  /*0c50*/  SHF.R.S32.HI R5, RZ, 0x1f, R4 ;  /* 0x0000001fff057819 */ /* 0x000fe40000011404 */
[--C-:B------:R-:W-:Y:S02]  /*0c60*/  SHF.R.S32.HI R10, RZ, 0x2, R8.reuse ;  /* 0x00000002ff0a7819 */ /* 0x100fe40000011408 */
[----:B------:R-:W-:Y:S02]  /*0c70*/  SHF.R.S32.HI R11, RZ, 0x1f, R8 ;  /* 0x0000001fff0b7819 */ /* 0x000fe40000011408 */
[----:B------:R-:W-:Y:S02]  /*0c80*/  LEA.HI R5, R5, R2, RZ, 0x2 ;  /* 0x0000000205057211 */ /* 0x000fe400078f10ff */
[----:B------:R-:W-:-:S02]  /*0c90*/  LEA.HI R11, R11, R10, RZ, 0x3 ;  /* 0x0000000a0b0b7211 */ /* 0x000fc400078f18ff */
[----:B------:R-:W-:Y:S02]  /*0ca0*/  LOP3.LUT R5, R5, 0xfffffffc, RZ, 0xc0, !PT ;  /* 0xfffffffc05057812 */ /* 0x000fe400078ec0ff */
[----:B------:R-:W-:Y:S01]  /*0cb0*/  LOP3.LUT R12, R4, 0xfffffffc, RZ, 0xc0, !PT ;  /* 0xfffffffc040c7812 */ /* 0x000fe200078ec0ff */
[----:B------:R-:W-:Y:S01]  /*0cc0*/  IMAD.HI R4, R22, 0x55555556, RZ ;  /* 0x5555555616047827 */ /* 0x000fe200078e02ff */
[----:B------:R-:W-:Y:S02]  /*0cd0*/  LOP3.LUT R11, R11, 0xfffffff8, RZ, 0xc0, !PT ;  /* 0xfffffff80b0b7812 */ /* 0x000fe400078ec0ff */
[----:B------:R-:W-:Y:S01]  /*0ce0*/  LEA.HI R9, R9, R21, RZ, 0x5 ;  /* 0x0000001509097211 */ /* 0x000fe200078f28ff */
[----:B------:R-:W-:Y:S02]  /*0cf0*/  IMAD.IADD R5, R2, 0x1, -R5 ;  /* 0x0000000102057824 */ /* 0x000fe400078e0a05 */
[----:B------:R-:W-:Y:S01]  /*0d00*/  IMAD R2, R6, 0x8, R7 ;  /* 0x0000000806027824 */ /* 0x000fe200078e0207 */
[----:B------:R-:W-:Y:S01]  /*0d10*/  LEA.HI R4, R4, R4, RZ, 0x1 ;  /* 0x0000000404047211 */ /* 0x000fe200078f08ff */
[----:B------:R-:W-:Y:S01]  /*0d20*/  IMAD.IADD R10, R10, 0x1, -R11 ;  /* 0x000000010a0a7824 */ /* 0x000fe200078e0a0b */
[----:B------:R-:W-:-:S02]  /*0d30*/  SHF.R.S32.HI R9, RZ, 0x5, R9 ;  /* 0x00000005ff097819 */ /* 0x000fc40000011409 */
[----:B------:R-:W-:Y:S02]  /*0d40*/  LEA.HI R0, R0, R16, RZ, 0x3 ;  /* 0x0000001000007211 */ /* 0x000fe400078f18ff */
[----:B------:R-:W-:Y:S01]  /*0d50*/  LOP3.LUT R3, R3, 0xfffffffe, RZ, 0xc0, !PT ;  /* 0xfffffffe03037812 */ /* 0x000fe200078ec0ff */
[----:B------:R0:W-:Y:S01]  /*0d60*/  STL [R1+0x84], R2 ;  /* 0x0000840201007387 */ /* 0x0001e20000100800 */
[----:B------:R-:W-:Y:S01]  /*0d70*/  LEA R9, R9, R10, 0x4 ;  /* 0x0000000a09097211 */ /* 0x000fe200078e20ff */
[----:B------:R-:W-:Y:S02]  /*0d80*/  IMAD R4, R4, -0x3, R22 ;  /* 0xfffffffd04047824 */ /* 0x000fe400078e0216 */
[----:B------:R-:W-:Y:S01]  /*0d90*/  IMAD.IADD R3, R16, 0x1, -R3 ;  /* 0x0000000110037824 */ /* 0x000fe200078e0a03 */
[----:B0-----:R-:W-:Y:S01]  /*0da0*/  LOP3.LUT R2, R0, 0xfffffff8, RZ, 0xc0, !PT ;  /* 0xfffffff800027812 */ /* 0x001fe200078ec0ff */
[----:B------:R-:W-:Y:S01]  /*0db0*/  IMAD.IADD R12, R16, 0x1, -R12 ;  /* 0x00000001100c7824 */ /* 0x000fe200078e0a0c */
[----:B------:R-:W-:Y:S01]  /*0dc0*/  STL [R1+0x70], R5 ;  /* 0x0000700501007387 */ /* 0x000fe20000100800 */
[----:B------:R-:W-:Y:S01]  /*0dd0*/  IMAD R4, R4, 0x40, R9 ;  /* 0x0000004004047824 */ /* 0x000fe200078e0209 */
[----:B------:R-:W-:Y:S01]  /*0de0*/  IADD3 R2, R16, -R2, RZ ;  /* 0x8000000210027210 */ /* 0x000fe20007ffe0ff */
[C---:B------:R-:W-:Y:S01]  /*0df0*/  IMAD.SHL.U32 R16, R3.reuse, 0x10, RZ ;  /* 0x0000001003107824 */ /* 0x040fe200078e00ff */
[----:B------:R-:W-:Y:S01]  /*0e00*/  STL [R1+0x4], R13 ;  /* 0x0000040d01007387 */ /* 0x000fe20000100800 */
[----:B------:R-:W-:Y:S01]  /*0e10*/  SHF.R.S32.HI R0, RZ, 0x3, R0 ;  /* 0x00000003ff007819 */ /* 0x000fe20000011400 */
[----:B------:R-:W-:-:S02]  /*0e20*/  IMAD.SHL.U32 R6, R3, 0x8, RZ ;  /* 0x0000000803067824 */ /* 0x000fc400078e00ff */
[----:B------:R-:W-:Y:S01]  /*0e30*/  STL [R1+0x8], R14 ;  /* 0x0000080e01007387 */ /* 0x000fe20000100800 */
[----:B------:R-:W-:Y:S02]  /*0e40*/  IMAD.SHL.U32 R0, R5, 0x80, RZ ;  /* 0x0000008005007824 */ /* 0x000fe400078e00ff */
[----:B------:R-:W-:Y:S01]  /*0e50*/  IMAD.SHL.U32 R3, R2, 0x8, RZ ;  /* 0x0000000802037824 */ /* 0x000fe200078e00ff */
[----:B------:R-:W-:Y:S01]  /*0e60*/  STL [R1+0xc], R15 ;  /* 0x00000c0f01007387 */ /* 0x000fe20000100800 */
[----:B------:R-:W-:-:S03]  /*0e70*/  VIADD R157, R16, 0x20 ;  /* 0x00000020109d7836 */ /* 0x000fc60000000000 */
[----:B------:R-:W-:Y:S01]  /*0e80*/  STL [R1+0x80], R4 ;  /* 0x0000800401007387 */ /* 0x000fe20000100800 */
[----:B------:R-:W-:-:S03]  /*0e90*/  LOP3.LUT R2, R0, 0x180, RZ, 0xc0, !PT ;  /* 0x0000018000027812 */ /* 0x000fc600078ec0ff */
[----:B------:R-:W-:Y:S01]  /*0ea0*/  STL [R1+0x64], RZ ;  /* 0x000064ff01007387 */ /* 0x000fe20000100800 */
[----:B------:R-:W-:-:S03]  /*0eb0*/  SHF.R.S32.HI R0, RZ, 0x1f, R3 ;  /* 0x0000001fff007819 */ /* 0x000fc60000011403 */
[----:B------:R-:W-:Y:S04]  /*0ec0*/  STL [R1+0x10], RZ ;  /* 0x000010ff01007387 */ /* 0x000fe80000100800 */
[----:B------:R-:W-:Y:S04]  /*0ed0*/  STL [R1+0x18], R6 ;  /* 0x0000180601007387 */ /* 0x000fe80000100800 */
[----:B------:R0:W-:Y:S01]  /*0ee0*/  STL [R1+0x6c], R3 ;  /* 0x00006c0301007387 */ /* 0x0001e20000100800 */
[----:B------:R-:W-:-:S03]  /*0ef0*/  LEA.HI R11, R12, R12, RZ, 0x1 ;  /* 0x0000000c0c0b7211 */ /* 0x000fc600078f08ff */
[----:B------:R-:W-:Y:S01]  /*0f00*/  STL [R1+0x3c], R2 ;  /* 0x00003c0201007387 */ /* 0x000fe20000100800 */
[----:B0-----:R-:W-:-:S03]  /*0f10*/  SHF.R.S32.HI R3, RZ, 0x1f, R157 ;  /* 0x0000001fff037819 */ /* 0x001fc6000001149d */
[----:B------:R0:W-:Y:S01]  /*0f20*/  STL [R1+0x88], R0 ;  /* 0x0000880001007387 */ /* 0x0001e20000100800 */
[----:B------:R-:W-:-:S03]  /*0f30*/  VIADD R6, R6, 0x10 ;  /* 0x0000001006067836 */ /* 0x000fc60000000000 */
[----:B------:R1:W-:Y:S01]  /*0f40*/  STL [R1+0x24], R3 ;  /* 0x0000240301007387 */ /* 0x0003e20000100800 */
[----:B------:R-:W-:Y:S02]  /*0f50*/  LOP3.LUT R11, R11, 0x1ffffffe, RZ, 0xc0, !PT ;  /* 0x1ffffffe0b0b7812 */ /* 0x000fe400078ec0ff */
[C---:B0-----:R-:W-:Y:S02]  /*0f60*/  LOP3.LUT R0, R2.reuse, 0x10, R16, 0xf8, !PT ;  /* 0x0000001002007812 */ /* 0x041fe400078ef810 */
[----:B-1----:R-:W-:Y:S02]  /*0f70*/  SHF.R.U32.HI R3, RZ, 0x3, R2 ;  /* 0x00000003ff037819 */ /* 0x002fe40000011602 */
[----:B------:R-:W-:Y:S01]  /*0f80*/  LOP3.LUT R2, R2, 0x30, R16, 0xf8, !PT ;  /* 0x0000003002027812 */ /* 0x000fe200078ef810 */
[----:B------:R-:W-:Y:S01]  /*0f90*/  STL [R1+0x2c], R6 ;  /* 0x00002c0601007387 */ /* 0x000fe20000100800 */
[----:B------:R-:W-:Y:S02]  /*0fa0*/  LOP3.LUT R8, R8, 0x7ffffffc, RZ, 0xc0, !PT ;  /* 0x7ffffffc08087812 */ /* 0x000fe400078ec0ff */
[----:B------:R-:W-:Y:S01]  /*0fb0*/  LOP3.LUT R0, R0, R3, RZ, 0x3c, !PT ;  /* 0x0000000300007212 */ /* 0x000fe200078e3cff */
[----:B------:R0:W-:Y:S01]  /*0fc0*/  STL [R1+0x40], R3 ;  /* 0x0000400301007387 */ /* 0x0001e20000100800 */
[----:B------:R-:W-:Y:S01]  /*0fd0*/  SHF.L.U32 R5, R20, 0x6, RZ ;  /* 0x0000000614057819 */ /* 0x000fe200000006ff */
[----:B------:R-:W-:-:S02]  /*0fe0*/  IMAD.IADD R11, R12, 0x1, -R11 ;  /* 0x000000010c0b7824 */ /* 0x000fc400078e0a0b */
[----:B------:R-:W-:Y:S01]  /*0ff0*/  IMAD.IADD R7, R21, 0x1, -R8 ;  /* 0x0000000115077824 */ /* 0x000fe200078e0a08 */
[----:B0-----:R-:W-:Y:S02]  /*1000*/  LOP3.LUT R3, R2, R3, RZ, 0x3c, !PT ;  /* 0x0000000302037212 */ /* 0x001fe400078e3cff */
[----:B------:R-:W-:Y:S01]  /*1010*/  SHF.R.S32.HI R2, RZ, 0x1f, R6 ;  /* 0x0000001fff027819 */ /* 0x000fe20000011406 */
[----:B------:R-:W-:Y:S01]  /*1020*/  STL [R1+0x44], R5 ;  /* 0x0000440501007387 */ /* 0x000fe20000100800 */
[----:B------:R-:W-:Y:S02]  /*1030*/  IMAD.IADD R6, R5, 0x1, R0 ;  /* 0x0000000105067824 */ /* 0x000fe400078e0200 */
[----:B------:R-:W-:Y:S01]  /*1040*/  IMAD R0, R11, 0x8, R4 ;  /* 0x000000080b007824 */ /* 0x000fe200078e0204 */
[----:B------:R0:W-:Y:S04]  /*1050*/  STL [R1+0x78], R2 ;  /* 0x0000780201007387 */ /* 0x0001e80000100800 */
[----:B------:R1:W-:Y:S01]  /*1060*/  STL [R1+0x48], R7 ;  /* 0x0000480701007387 */ /* 0x0003e20000100800 */
[----:B0-----:R-:W-:-:S03]  /*1070*/  IADD3 R2, R18, R5, R3 ;  /* 0x0000000512027210 */ /* 0x001fc60007ffe003 */
[----:B------:R1:W-:Y:S04]  /*1080*/  STL [R1+0x30], R6 ;  /* 0x0000300601007387 */ /* 0x0003e80000100800 */
[----:B------:R1:W-:Y:S04]  /*1090*/  STL [R1+0x4c], R0 ;  /* 0x00004c0001007387 */ /* 0x0003e80000100800 */
[----:B------:R1:W-:Y:S01]  /*10a0*/  STL [R1+0x7c], R2 ;  /* 0x00007c0201007387 */ /* 0x0003e20000100800 */
[----:B------:R-:W-:Y:S02]  /*10b0*/  CS2R R22, SRZ ;  /* 0x0000000000167805 */ /* 0x000fe4000001ff00 */
[----:B------:R-:W-:-:S02]  /*10c0*/  SHF.R.S32.HI R17, RZ, 0x1f, R16 ;  /* 0x0000001fff117819 */ /* 0x000fc40000011410 */
[----:B---3--:R-:W-:Y:S01]  /*10d0*/  LOP3.LUT R156, R19, 0x1, RZ, 0xfc, !PT ;  /* 0x00000001139c7812 */ /* 0x008fe200078efcff */
[----:B-1----:R-:W-:-:S07]  /*10e0*/  IMAD.MOV.U32 R19, RZ, RZ, RZ ;  /* 0x000000ffff137224 */ /* 0x002fce00078e00ff */
.L_x_15540:
[----:B--2---:R-:W2:Y:S01]  /*10f0*/  LDL.LU R0, [R1+0xc] ;  /* 0x00000c0001007983 */ /* 0x004ea20000300800 */
[----:B01----:R-:W2:Y:S01]  /*1100*/  LDC.64 R2, c[0x0][0xc88] ;  /* 0x00032200ff027b82 */ /* 0x003ea20000000a00 */
[----:B------:R-:W-:Y:S01]  /*1110*/  ULDC.64 UR4, c[0x0][0xa28] ;  /* 0x00028a0000047ab9 */ /* 0x000fe20000000a00 */
[----:B------:R-:W-:Y:S01]  /*1120*/  ULDC.64 UR8, c[0x0][0xa18] ;  /* 0x0002860000087ab9 */ /* 0x000fe20000000a00 */
[----:B------:R-:W-:Y:S01]  /*1130*/  ISETP.NE.U32.AND P2, PT, RZ, UR4, PT ;  /* 0x00000004ff007c0c */ /* 0x000fe2000bf45070 */
[----:B------:R-:W-:Y:S01]  /*1140*/  IMAD.MOV.U32 R9, RZ, RZ, RZ ;  /* 0x000000ffff097224 */ /* 0x000fe200078e00ff */
[----:B------:R-:W3:Y:S01]  /*1150*/  LDL R33, [R1+0x8] ;  /* 0x0000080001217983 */ /* 0x000ee20000100800 */
[----:B------:R-:W-:Y:S01]  /*1160*/  ULDC.64 UR6, c[0x0][0xa08] ;  /* 0x0002820000067ab9 */ /* 0x000fe20000000a00 */
        /* <DEDUP_REMOVED lines=15> */
[----:B------:R-:W-:Y:S01]  /*1260*/  ULDC UR4, c[0x0][0x288] ;  /* 0x0000a20000047ab9 */ /* 0x000fe20000000800 */
[C---:B------:R-:W-:Y:S02]  /*1270*/  IADD3 R6, P4, R35.reuse, UR6, RZ ;  /* 0x0000000623067c10 */ /* 0x040fe4000ff9e0ff */
[----:B------:R1:W5:Y:S01]  /*1280*/  @P2 LDG.E R9, desc[UR40][R2.64] ;  /* 0x0000002802092981 */ /* 0x000362000c1e1900 */
        /* <DEDUP_REMOVED lines=11> */
[----:B------:R-:W4:Y:S01]  /*1340*/  @P1 LDG.E R8, desc[UR40][R4.64] ;  /* 0x0000002804081981 */ /* 0x000f22000c1e1900 */
[----:B------:R-:W-:Y:S01]  /*1350*/  UISETP.NE.AND.EX UP0, UPT, UR5, URZ, UPT, UP0 ;  /* 0x0000003f0500728c */ /* 0x000fe2000bf05300 */
[----:B------:R-:W-:-:S02]  /*1360*/  ISETP.NE.U32.AND P2, PT, RZ, UR8, PT ;  /* 0x00000008ff007c0c */ /* 0x000fc4000bf45070 */
[----:B------:R-:W-:Y:S01]  /*1370*/  ULDC UR5, c[0x0][0x2f0] ;  /* 0x0000bc0000057ab9 */ /* 0x000fe20000000800 */
[----:B------:R-:W-:Y:S01]  /*1380*/  USEL UR4, UR4, 0x1, UP0 ;  /* 0x0000000104047887 */ /* 0x000fe20008000000 */
[----:B------:R-:W-:-:S03]  /*1390*/  ISETP.NE.AND.EX P2, PT, RZ, UR9, PT, P2 ;  /* 0x00000009ff007c0c */ /* 0x000fc6000bf45320 */
[----:B------:R-:W-:-:S03]  /*13a0*/  UIMAD UR4, UR4, UR5, URZ ;  /* 0x00000005040472a4 */ /* 0x000fc6000f8e023f */
[----:B------:R-:W-:Y:S01]  /*13b0*/  ULDC UR5, c[0x0][0x348] ;  /* 0x0000d20000057ab9 */ /* 0x000fe20000000800 */
[----:B-1----:R-:W-:Y:S01]  /*13c0*/  IMAD.MOV.U32 R2, RZ, RZ, R0 ;  /* 0x000000ffff027224 */ /* 0x002fe200078e0000 */
[----:B----4-:R2:W-:Y:S04]  /*13d0*/  STL [R1+0xc], R8 ;  /* 0x00000c0801007387 */ /* 0x0105e80000100800 */
[----:B---3--:R2:W-:Y:S01]  /*13e0*/  STL [R1+0x54], R33 ;  /* 0x0000542101007387 */ /* 0x0085e20000100800 */
[----:B------:R-:W-:Y:S01]  /*13f0*/  IMAD.MOV.U32 R10, RZ, RZ, R8 ;  /* 0x000000ffff0a7224 */ /* 0x000fe200078e0008 */
[----:B------:R-:W-:Y:S06]  /*1400*/  @P1 BRA `(.L_x_15424) ;  /* 0x0000000000281947 */ /* 0x000fec0003800000 */
[----:B------:R-:W-:Y:S02]  /*1410*/  ULDC.64 UR6, c[0x0][0xa00] ;  /* 0x0002800000067ab9 */ /* 0x000fe40000000a00 */
[----:B------:R-:W-:-:S04]  /*1420*/  ISETP.NE.U32.AND P1, PT, RZ, UR6, PT ;  /* 0x00000006ff007c0c */ /* 0x000fc8000bf25070 */
[----:B------:R-:W-:-:S13]  /*1430*/  ISETP.NE.AND.EX P1, PT, RZ, UR7, PT, P1 ;  /* 0x00000007ff007c0c */ /* 0x000fda000bf25310 */
[----:B------:R-:W-:Y:S05]  /*1440*/  @!P1 BRA `(.L_x_15424) ;  /* 0x0000000000189947 */ /* 0x000fea0003800000 */
[----:B------:R-:W0:Y:S02]  /*1450*/  LDC.64 R4, c[0x0][0xa00] ;  /* 0x00028000ff047b82 */ /* 0x000e240000000a00 */
[----:B0-----:R-:W-:-:S05]  /*1460*/  IMAD.WIDE R4, R2, 0x4, R4 ;  /* 0x0000000402047825 */ /* 0x001fca00078e0204 */
[----:B------:R-:W3:Y:S04]  /*1470*/  LDG.E R0, desc[UR40][R4.64] ;  /* 0x0000002804007981 */ /* 0x000ee8000c1e1900 */
[----:B------:R-:W3:Y:S02]  /*1480*/  LDG.E R3, desc[UR40][R4.64+0x4] ;  /* 0x0000042804037981 */ /* 0x000ee4000c1e1900 */
[----:B---3--:R-:W-:-:S05]  /*1490*/  IMAD.IADD R10, R3, 0x1, -R0 ;  /* 0x00000001030a7824 */ /* 0x008fca00078e0a00 */
[----:B------:R0:W-:Y:S02]  /*14a0*/  STL [R1+0xc], R10 ;  /* 0x00000c0a01007387 */ /* 0x0001e40000100800 */
.L_x_15424:
[----:B------:R-:W-:Y:S02]  /*14b0*/  IMAD.U32 R29, RZ, RZ, UR5 ;  /* 0x00000005ff1d7e24 */ /* 0x000fe4000f8e00ff */
[----:B------:R-:W-:Y:S01]  /*14c0*/  IMAD.U32 R24, RZ, RZ, UR4 ;  /* 0x00000004ff187e24 */ /* 0x000fe2000f8e00ff */
[----:B------:R-:W-:Y:S06]  /*14d0*/  @!P2 BRA `(.L_x_15425) ;  /* 0x000000000010a947 */ /* 0x000fec0003800000 */
[----:B------:R-:W-:-:S04]  /*14e0*/  IADD3 R4, P0, R35, UR8, RZ ;  /* 0x0000000823047c10 */ /* 0x000fc8000ff1e0ff */
[----:B------:R-:W-:-:S05]  /*14f0*/  IADD3.X R5, R34, UR9, RZ, P0, !PT ;  /* 0x0000000922057c10 */ /* 0x000fca00087fe4ff */
[----:B------:R1:W5:Y:S01]  /*1500*/  LDG.E R24, desc[UR40][R4.64] ;  /* 0x0000002804187981 */ /* 0x000362000c1e1900 */
[----:B------:R-:W-:Y:S05]  /*1510*/  BRA `(.L_x_15426) ;  /* 0x0000000000107947 */ /* 0x000fea0003800000 */
.L_x_15425:
[----:B------:R-:W-:Y:S05]  /*1520*/  @!P0 BRA `(.L_x_15426) ;  /* 0x00000000000c8947 */ /* 0x000fea0003800000 */
[----:B------:R-:W3:Y:S04]  /*1530*/  LDG.E R3, desc[UR40][R6.64] ;  /* 0x0000002806037981 */ /* 0x000ee8000c1e1900 */
[----:B------:R-:W3:Y:S02]  /*1540*/  LDG.E R24, desc[UR40][R6.64+0x4] ;  /* 0x0000042806187981 */ /* 0x000ee4000c1e1900 */
[----:B---3--:R-:W-:-:S07]  /*1550*/  IMAD.IADD R24, R24, 0x1, -R3 ;  /* 0x0000000118187824 */ /* 0x008fce00078e0a03 */
.L_x_15426:
[----:B------:R-:W-:Y:S01]  /*1560*/  ULDC.64 UR4, c[0x0][0xa10] ;  /* 0x0002840000047ab9 */ /* 0x000fe20000000a00 */
[----:B------:R-:W3:Y:S01]  /*1570*/  LDL R12, [R1+0x4] ;  /* 0x00000400010c7983 */ /* 0x000ee20000100800 */
[----:B------:R-:W-:Y:S01]  /*1580*/  ISETP.NE.U32.AND P0, PT, RZ, UR4, PT ;  /* 0x00000004ff007c0c */ /* 0x000fe2000bf05070 */
[----:B--2---:R-:W2:Y:S03]  /*1590*/  LDC R8, c[0x0][0x448] ;  /* 0x00011200ff087b82 */ /* 0x004ea60000000800 */
[----:B------:R-:W-:Y:S01]  /*15a0*/  ISETP.NE.AND.EX P0, PT, RZ, UR5, PT, P0 ;  /* 0x00000005ff007c0c */ /* 0x000fe2000bf05300 */
[----:B------:R-:W-:-:S12]  /*15b0*/  ULDC.64 UR4, c[0x0][0xa30] ;  /* 0x00028c0000047ab9 */ /* 0x000fd80000000a00 */
[----:B-1----:R-:W1:Y:S02]  /*15c0*/  @P0 LDC.64 R4, c[0x0][0xa10] ;  /* 0x00028400ff040b82 */ /* 0x002e640000000a00 */
[----:B-1----:R-:W-:-:S05]  /*15d0*/  @P0 IMAD.WIDE R4, R2, 0x4, R4 ;  /* 0x0000000402040825 */ /* 0x002fca00078e0204 */
[----:B------:R-:W4:Y:S04]  /*15e0*/  @P0 LDG.E R0, desc[UR40][R4.64] ;  /* 0x0000002804000981 */ /* 0x000f28000c1e1900 */
[----:B------:R1:W4:Y:S01]  /*15f0*/  @P0 LDG.E R3, desc[UR40][R4.64+0x4] ;  /* 0x0000042804030981 */ /* 0x000322000c1e1900 */
[----:B------:R-:W-:Y:S02]  /*1600*/  ISETP.NE.U32.AND P1, PT, RZ, UR4, PT ;  /* 0x00000004ff007c0c */ /* 0x000fe4000bf25070 */
[----:B-----5:R-:W-:Y:S02]  /*1610*/  MOV R28, R24 ;  /* 0x00000018001c7202 */ /* 0x020fe40000000f00 */
[----:B------:R-:W-:-:S13]  /*1620*/  ISETP.NE.AND.EX P1, PT, RZ, UR5, PT, P1 ;  /* 0x00000005ff007c0c */ /* 0x000fda000bf25310 */
[----:B------:R-:W-:-:S04]  /*1630*/  @P1 IADD3 R6, P2, R35, UR4, RZ ;  /* 0x0000000423061c10 */ /* 0x000fc8000ff5e0ff */
[----:B------:R-:W-:-:S05]  /*1640*/  @P1 IADD3.X R7, R34, UR5, RZ, P2, !PT ;  /* 0x0000000522071c10 */ /* 0x000fca00097fe4ff */
[----:B------:R0:W5:Y:S01]  /*1650*/  @P1 LDG.E R28, desc[UR40][R6.64] ;  /* 0x00000028061c1981 */ /* 0x000162000c1e1900 */
[----:B--2---:R-:W-:Y:S01]  /*1660*/  ISETP.NE.AND P1, PT, R8, 0x1, PT ;  /* 0x000000010800780c */ /* 0x004fe20003f25270 */
[----:B------:R-:W-:Y:S01]  /*1670*/  IMAD.IADD R8, R24, 0x1, -R9 ;  /* 0x0000000118087824 */ /* 0x000fe200078e0a09 */
[----:B------:R-:W-:-:S11]  /*1680*/  PLOP3.LUT P3, PT, PT, PT, PT, 0x80, 0x0 ;  /* 0x000000000000781c */ /* 0x000fd60003f6f070 */
[----:B------:R-:W2:Y:S08]  /*1690*/  @P1 LDC R11, c[0x0][0x44c] ;  /* 0x00011300ff0b1b82 */ /* 0x000eb00000000800 */
[----:B-1----:R-:W1:Y:S01]  /*16a0*/  @P1 LDC R5, c[0x0][0x450] ;  /* 0x00011400ff051b82 */ /* 0x002e620000000800 */
[----:B---3--:R-:W-:-:S04]  /*16b0*/  IMAD R12, R12, 0xc0, RZ ;  /* 0x000000c00c0c7824 */ /* 0x008fc800078e02ff */
[----:B------:R-:W-:Y:S01]  /*16c0*/  VIADD R4, R12, 0xbf ;  /* 0x000000bf0c047836 */ /* 0x000fe20000000000 */
[----:B------:R3:W-:Y:S01]  /*16d0*/  STL [R1+0x34], R12 ;  /* 0x0000340c01007387 */ /* 0x0007e20000100800 */
[----:B----4-:R-:W-:Y:S02]  /*16e0*/  @P0 IMAD.IADD R29, R3, 0x1, -R0 ;  /* 0x00000001031d0824 */ /* 0x010fe400078e0a00 */
[----:B--2---:R-:W-:-:S04]  /*16f0*/  @P1 IMAD.HI.U32 R0, R4, R11, RZ ;  /* 0x0000000b04001227 */ /* 0x004fc800078e00ff */
[----:B0-----:R-:W-:Y:S01]  /*1700*/  IMAD.IADD R6, R8, 0x1, R29 ;  /* 0x0000000108067824 */ /* 0x001fe200078e021d */
[----:B-1----:R-:W-:-:S03]  /*1710*/  @P1 SHF.R.U32.HI R4, RZ, R5, R0 ;  /* 0x00000005ff041219 */ /* 0x002fc60000011600 */
        /* <DEDUP_REMOVED lines=9> */
[----:B------:R-:W-:Y:S02]  /*17b0*/  LEA.HI.SX32 R5, R4, R5, 0x1a ;  /* 0x0000000504057211 */ /* 0x000fe400078fd2ff */
[----:B------:R-:W-:Y:S02]  /*17c0*/  IADD3 R4, -R8, RZ, RZ ;  /* 0x000000ff08047210 */ /* 0x000fe40007ffe1ff */
        /* <DEDUP_REMOVED lines=34> */
.L_x_15429:
[----:B------:R-:W-:Y:S05]  /*19f0*/  BSYNC B6 ;  /* 0x0000000000067941 */ /* 0x000fea0003800000 */
.L_x_15428:
        /* <DEDUP_REMOVED lines=20> */
.L_x_15431:
[----:B------:R-:W-:Y:S05]  /*1b40*/  BSYNC B6 ;  /* 0x0000000000067941 */ /* 0x000fea0003800000 */
.L_x_15430:
[----:B------:R-:W2:Y:S01]  /*1b50*/  LDL.64 R20, [R1+0x18] ;  /* 0x0000180001147983 */ /* 0x000ea20000100a00 */
[----:B------:R-:W-:Y:S01]  /*1b60*/  ULDC.64 UR4, c[0x0][0x9f8] ;  /* 0x00027e0000047ab9 */ /* 0x000fe20000000a00 */
[----:B------:R-:W0:Y:S02]  /*1b70*/  LDC.64 R42, c[0x0][0x408] ;  /* 0x00010200ff2a7b82 */ /* 0x000e240000000a00 */
[----:B------:R-:W2:Y:S01]  /*1b80*/  LDL.64 R26, [R1+0x18] ;  /* 0x00001800011a7983 */ /* 0x000ea20000100a00 */
[----:B------:R-:W-:Y:S01]  /*1b90*/  ISETP.NE.U32.AND P0, PT, RZ, UR4, PT ;  /* 0x00000004ff007c0c */ /* 0x000fe2000bf05070 */
[----:B------:R-:W1:Y:S03]  /*1ba0*/  S2R R44, SR_TID.X ;  /* 0x00000000002c7919 */ /* 0x000e660000002100 */
[----:B------:R-:W-:Y:S01]  /*1bb0*/  ISETP.NE.AND.EX P0, PT, RZ, UR5, PT, P0 ;  /* 0x00000005ff007c0c */ /* 0x000fe2000bf05300 */
[----:B------:R-:W3:Y:S08]  /*1bc0*/  LDC.64 R36, c[0x0][0x3f8] ;  /* 0x0000fe00ff247b82 */ /* 0x000ef00000000a00 */
[----:B------:R-:W4:Y:S04]  /*1bd0*/  LDC R15, c[0x0][0x3f4] ;  /* 0x0000fd00ff0f7b82 */ /* 0x000f280000000800 */
[----:B------:R-:W-:Y:S01]  /*1be0*/  @P0 IADD3 R4, P1, R35, UR4, RZ ;  /* 0x0000000423040c10 */ /* 0x000fe2000ff3e0ff */
[----:B------:R-:W-:-:S03]  /*1bf0*/  ULDC UR4, c[0x0][0x2f4] ;  /* 0x0000bd0000047ab9 */ /* 0x000fc60000000800 */
[----:B------:R-:W-:-:S05]  /*1c00*/  @P0 IADD3.X R5, R34, UR5, RZ, P1, !PT ;  /* 0x0000000522050c10 */ /* 0x000fca0008ffe4ff */
[----:B------:R0:W4:Y:S01]  /*1c10*/  @P0 LDG.E R2, desc[UR40][R4.64] ;  /* 0x0000002804020981 */ /* 0x000122000c1e1900 */
[----:B-1----:R-:W-:-:S05]  /*1c20*/  VIADD R48, R44, 0xffffff80 ;  /* 0xffffff802c307836 */ /* 0x002fca0000000000 */
[----:B------:R-:W-:-:S04]  /*1c30*/  LEA.HI R45, R48, R48, RZ, 0x1 ;  /* 0x00000030302d7211 */ /* 0x000fc800078f08ff */
[----:B------:R-:W-:-:S04]  /*1c40*/  SHF.R.S32.HI R45, RZ, 0x1, R45 ;  /* 0x00000001ff2d7819 */ /* 0x000fc8000001142d */
[----:B------:R-:W-:-:S05]  /*1c50*/  SHF.R.S32.HI R3, RZ, 0x1f, R45 ;  /* 0x0000001fff037819 */ /* 0x000fca000001142d */
[----:B0-----:R-:W-:-:S04]  /*1c60*/  IMAD R4, R3, R42, RZ ;  /* 0x0000002a03047224 */ /* 0x001fc800078e02ff */
[----:B------:R-:W-:Y:S02]  /*1c70*/  IMAD R13, R45, R43, R4 ;  /* 0x0000002b2d0d7224 */ /* 0x000fe400078e0204 */
[----:B---3--:R-:W-:-:S04]  /*1c80*/  IMAD R0, R3, R36, RZ ;  /* 0x0000002403007224 */ /* 0x008fc800078e02ff */
[----:B------:R-:W-:Y:S02]  /*1c90*/  IMAD R11, R45, R37, R0 ;  /* 0x000000252d0b7224 */ /* 0x000fe400078e0200 */
[----:B------:R-:W-:Y:S02]  /*1ca0*/  IMAD.IADD R0, R25, 0x1, R24 ;  /* 0x0000000119007824 */ /* 0x000fe400078e0218 */
[----:B--2---:R-:W-:-:S05]  /*1cb0*/  IMAD.MOV.U32 R26, RZ, RZ, R20 ;  /* 0x000000ffff1a7224 */ /* 0x004fca00078e0014 */
[----:B------:R-:W-:-:S05]  /*1cc0*/  SHF.R.S32.HI R27, RZ, 0x1f, R26 ;  /* 0x0000001fff1b7819 */ /* 0x000fca000001141a */
[----:B------:R0:W-:Y:S01]  /*1cd0*/  STL [R1+0x1c], R27 ;  /* 0x00001c1b01007387 */ /* 0x0001e20000100800 */
[----:B------:R-:W-:-:S03]  /*1ce0*/  IMAD.WIDE.U32 R20, R45, R36, R26 ;  /* 0x000000242d147225 */ /* 0x000fc600078e001a */
[----:B------:R-:W2:Y:S01]  /*1cf0*/  LDL R46, [R1+0x70] ;  /* 0x00007000012e7983 */ /* 0x000ea20000100800 */
[----:B------:R-:W-:-:S03]  /*1d00*/  IMAD.WIDE.U32 R4, R45, R42, R26 ;  /* 0x0000002a2d047225 */ /* 0x000fc600078e001a */
[----:B------:R-:W3:Y:S04]  /*1d10*/  LDL.LU R26, [R1+0x28] ;  /* 0x00002800011a7983 */ /* 0x000ee80000300800 */
[----:B------:R-:W2:Y:S04]  /*1d20*/  LDL R25, [R1+0x3c] ;  /* 0x00003c0001197983 */ /* 0x000ea80000100800 */
[----:B------:R-:W2:Y:S04]  /*1d30*/  LDL R24, [R1+0x40] ;  /* 0x0000400001187983 */ /* 0x000ea80000100800 */
[----:B------:R-:W2:Y:S01]  /*1d40*/  LDL R14, [R1+0x44] ;  /* 0x00004400010e7983 */ /* 0x000ea20000100800 */
[----:B------:R-:W-:-:S02]  /*1d50*/  ISETP.GE.AND P3, PT, R16, UR4, PT ;  /* 0x0000000410007c0c */ /* 0x000fc4000bf66270 */
[----:B------:R-:W-:Y:S02]  /*1d60*/  ISETP.GE.AND P2, PT, R157, UR4, PT ;  /* 0x000000049d007c0c */ /* 0x000fe4000bf46270 */
[----:B----4-:R-:W-:-:S04]  /*1d70*/  ISETP.GE.AND P0, PT, R16, R15, PT ;  /* 0x0000000f1000720c */ /* 0x010fc80003f06270 */
[----:B------:R-:W-:Y:S01]  /*1d80*/  SEL R3, R15, RZ, P0 ;  /* 0x000000ff0f037207 */ /* 0x000fe20000000000 */
[----:B------:R-:W-:-:S03]  /*1d90*/  IMAD.WIDE.U32 R6, R45, R36, R16 ;  /* 0x000000242d067225 */ /* 0x000fc600078e0010 */
[----:B------:R-:W-:Y:S01]  /*1da0*/  IADD3 R3, R16, R3, RZ ;  /* 0x0000000310037210 */ /* 0x000fe20007ffe0ff */
[----:B------:R-:W-:Y:S02]  /*1db0*/  IMAD.IADD R21, R21, 0x1, R11 ;  /* 0x0000000115157824 */ /* 0x000fe400078e020b */
[----:B------:R-:W-:Y:S01]  /*1dc0*/  IMAD.IADD R7, R11, 0x1, R7 ;  /* 0x000000010b077824 */ /* 0x000fe200078e0207 */
[----:B------:R-:W-:Y:S02]  /*1dd0*/  SHF.R.S32.HI R10, RZ, 0x1f, R3 ;  /* 0x0000001fff0a7819 */ /* 0x000fe40000011403 */
[----:B-----5:R-:W-:Y:S01]  /*1de0*/  SHF.R.S32.HI R11, RZ, 0x1f, R28 ;  /* 0x0000001fff0b7819 */ /* 0x020fe2000001141c */
[----:B------:R-:W-:Y:S01]  /*1df0*/  IMAD.WIDE.U32 R8, R45, R42, R16 ;  /* 0x0000002a2d087225 */ /* 0x000fe200078e0010 */
[----:B------:R-:W-:Y:S02]  /*1e00*/  LEA.HI R3, R10, R3, RZ, 0x4 ;  /* 0x000000030a037211 */ /* 0x000fe400078f20ff */
[----:B0-----:R-:W-:Y:S01]  /*1e10*/  LEA.HI R27, R48, R48, RZ, 0x1 ;  /* 0x00000030301b7211 */ /* 0x001fe200078f08ff */
[----:B------:R-:W-:-:S02]  /*1e20*/  IMAD.IADD R5, R5, 0x1, R13 ;  /* 0x0000000105057824 */ /* 0x000fc400078e020d */
[----:B------:R-:W-:Y:S01]  /*1e30*/  IMAD R12, R11, R36, RZ ;  /* 0x000000240b0c7224 */ /* 0x000fe200078e02ff */
[----:B------:R-:W-:Y:S01]  /*1e40*/  LOP3.LUT R27, R27, 0xfffffffe, RZ, 0xc0, !PT ;  /* 0xfffffffe1b1b7812 */ /* 0x000fe200078ec0ff */
[----:B------:R-:W-:Y:S02]  /*1e50*/  IMAD.IADD R9, R13, 0x1, R9 ;  /* 0x000000010d097824 */ /* 0x000fe400078e0209 */
[-C--:B------:R-:W-:Y:S02]  /*1e60*/  IMAD R11, R11, R42.reuse, RZ ;  /* 0x0000002a0b0b7224 */ /* 0x080fe400078e02ff */
[----:B------:R-:W-:Y:S01]  /*1e70*/  IMAD.WIDE.U32 R38, R28, R42, R4 ;  /* 0x0000002a1c267225 */ /* 0x000fe200078e0004 */
[----:B------:R-:W-:-:S03]  /*1e80*/  SHF.R.U32.HI R44, RZ, 0x7, R44 ;  /* 0x00000007ff2c7819 */ /* 0x000fc6000001162c */
[----:B------:R-:W-:-:S04]  /*1e90*/  IMAD.WIDE.U32 R34, R28, R36, R6 ;  /* 0x000000241c227225 */ /* 0x000fc800078e0006 */
[C---:B------:R-:W-:Y:S02]  /*1ea0*/  IMAD R11, R28.reuse, R43, R11 ;  /* 0x0000002b1c0b7224 */ /* 0x040fe400078e020b */
[----:B------:R-:W-:Y:S02]  /*1eb0*/  IMAD R7, R43, 0xa0, RZ ;  /* 0x000000a02b077824 */ /* 0x000fe400078e02ff */
[----:B------:R-:W-:-:S04]  /*1ec0*/  IMAD.WIDE.U32 R40, R28, R42, R8 ;  /* 0x0000002a1c287225 */ /* 0x000fc800078e0008 */
[C---:B------:R-:W-:Y:S02]  /*1ed0*/  IMAD R13, R28.reuse, R37, R12 ;  /* 0x000000251c0d7224 */ /* 0x040fe400078e020c */
[----:B------:R-:W-:Y:S02]  /*1ee0*/  IMAD R47, R37, 0xa0, RZ ;  /* 0x000000a0252f7824 */ /* 0x000fe400078e02ff */
[----:B------:R-:W-:-:S04]  /*1ef0*/  IMAD.WIDE.U32 R20, R28, R36, R20 ;  /* 0x000000241c147225 */ /* 0x000fc800078e0014 */
[----:B------:R-:W-:-:S04]  /*1f00*/  IMAD.WIDE.U32 R42, R42, 0xa0, RZ ;  /* 0x000000a02a2a7825 */ /* 0x000fc800078e00ff */
[----:B------:R-:W-:-:S04]  /*1f10*/  IMAD.WIDE.U32 R36, R36, 0xa0, RZ ;  /* 0x000000a024247825 */ /* 0x000fc800078e00ff */
[----:B------:R-:W-:Y:S01]  /*1f20*/  IMAD.IADD R27, R48, 0x1, -R27 ;  /* 0x00000001301b7824 */ /* 0x000fe200078e0a1b */
[----:B------:R-:W-:Y:S01]  /*1f30*/  SHF.R.S32.HI R33, RZ, 0x1f, R33 ;  /* 0x0000001fff217819 */ /* 0x000fe20000011421 */
[----:B------:R-:W-:Y:S01]  /*1f40*/  VIADD R44, R44, 0x8 ;  /* 0x000000082c2c7836 */ /* 0x000fe20000000000 */
[----:B------:R-:W-:Y:S01]  /*1f50*/  IADD3 R48, R43, R7, RZ ;  /* 0x000000072b307210 */ /* 0x000fe20007ffe0ff */
[----:B------:R-:W-:Y:S01]  /*1f60*/  IMAD R45, R27, 0xc0, R45 ;  /* 0x000000c01b2d7824 */ /* 0x000fe200078e022d */
[----:B------:R-:W-:Y:S01]  /*1f70*/  LOP3.LUT R53, R3, 0xfffffff0, RZ, 0xc0, !PT ;  /* 0xfffffff003357812 */ /* 0x000fe200078ec0ff */
[----:B------:R-:W-:Y:S01]  /*1f80*/  IMAD.IADD R47, R37, 0x1, R47 ;  /* 0x00000001252f7824 */ /* 0x000fe200078e022f */
[----:B------:R-:W-:Y:S01]  /*1f90*/  SHF.R.S32.HI R54, RZ, 0x1f, R2 ;  /* 0x0000001fff367819 */ /* 0x000fe20000011402 */
[----:B------:R-:W-:Y:S02]  /*1fa0*/  IMAD.IADD R49, R21, 0x1, R13 ;  /* 0x0000000115317824 */ /* 0x000fe400078e020d */
[----:B------:R-:W-:-:S02]  /*1fb0*/  IMAD.IADD R50, R13, 0x1, R35 ;  /* 0x000000010d327824 */ /* 0x000fc400078e0223 */
[----:B------:R-:W-:Y:S02]  /*1fc0*/  IMAD.IADD R51, R39, 0x1, R11 ;  /* 0x0000000127337824 */ /* 0x000fe400078e020b */
[----:B------:R-:W-:Y:S01]  /*1fd0*/  IMAD.IADD R52, R11, 0x1, R41 ;  /* 0x000000010b347824 */ /* 0x000fe200078e0229 */
[----:B---3--:R-:W-:-:S04]  /*1fe0*/  LOP3.LUT R26, R26, 0xfffffffd, RZ, 0xc0, !PT ;  /* 0xfffffffd1a1a7812 */ /* 0x008fc800078ec0ff */
[----:B------:R-:W-:-:S04]  /*1ff0*/  @P3 LOP3.LUT R26, R26, 0x2, RZ, 0xfc, !PT ;  /* 0x000000021a1a3812 */ /* 0x000fc800078efcff */
[----:B------:R-:W-:-:S04]  /*2000*/  LOP3.LUT R26, R26, 0xfffffffe, RZ, 0xc0, !PT ;  /* 0xfffffffe1a1a7812 */ /* 0x000fc800078ec0ff */
[----:B------:R-:W-:-:S05]  /*2010*/  @P2 LOP3.LUT R26, R26, 0x1, RZ, 0xfc, !PT ;  /* 0x000000011a1a2812 */ /* 0x000fca00078efcff */
[----:B------:R0:W-:Y:S01]  /*2020*/  STL [R1+0x28], R26 ;  /* 0x0000281a01007387 */ /* 0x0001e20000100800 */
[----:B--2---:R-:W-:-:S04]  /*2030*/  LOP3.LUT R4, R25, 0x30, R3, 0xf8, !PT ;  /* 0x0000003019047812 */ /* 0x004fc800078ef803 */
[----:B------:R-:W-:Y:S02]  /*2040*/  LOP3.LUT R4, R4, R24, RZ, 0x3c, !PT ;  /* 0x0000001804047212 */ /* 0x000fe400078e3cff */
[----:B------:R-:W-:Y:S01]  /*2050*/  LOP3.LUT P1, RZ, R46, 0x2, RZ, 0xc0, !PT ;  /* 0x000000022eff7812 */ /* 0x000fe2000782c0ff */
[----:B------:R-:W-:Y:S02]  /*2060*/  IMAD.SHL.U32 R46, R15, 0x2, RZ ;  /* 0x000000020f2e7824 */ /* 0x000fe400078e00ff */
[----:B0-----:R-:W-:-:S10]  /*2070*/  IMAD.IADD R55, R14, 0x1, R4 ;  /* 0x000000010e377824 */ /* 0x001fd400078e0204 */
.L_x_15464:
[----:B------:R-:W2:Y:S01]  /*2080*/  LDL R13, [R1+0x30] ;  /* 0x00003000010d7983 */ /* 0x000ea20000100800 */
[----:B0-----:R-:W0:Y:S01]  /*2090*/  LDC R60, c[0x0][0x430] ;  /* 0x00010c00ff3c7b82 */ /* 0x001e220000000800 */
[----:B------:R-:W-:Y:S02]  /*20a0*/  VIADD R32, R32, 0xffffffff ;  /* 0xffffffff20207836 */ /* 0x000fe40000000000 */
[----:B------:R-:W-:Y:S02]  /*20b0*/  IMAD.MOV.U32 R59, RZ, RZ, RZ ;  /* 0x000000ffff3b7224 */ /* 0x000fe400078e00ff */
[----:B------:R-:W-:-:S03]  /*20c0*/  IMAD R4, R32, 0xa0, R45 ;  /* 0x000000a020047824 */ /* 0x000fc600078e022d */
[----:B------:R-:W1:Y:S02]  /*20d0*/  LDC R67, c[0x0][0x3f4] ;  /* 0x0000fd00ff437b82 */ /* 0x000e640000000800 */
[----:B------:R-:W-:Y:S02]  /*20e0*/  ISETP.GE.AND P2, PT, R4, R29, PT ;  /* 0x0000001d0400720c */ /* 0x000fe40003f46270 */
[----:B------:R-:W-:Y:S02]  /*20f0*/  IADD3 R12, R0, R4, RZ ;  /* 0x00000004000c7210 */ /* 0x000fe40007ffe0ff */
[----:B------:R-:W-:-:S03]  /*2100*/  ISETP.GT.OR P2, PT, R45, 0x9f, P2 ;  /* 0x0000009f2d00780c */ /* 0x000fc60001744670 */
[----:B------:R-:W-:Y:S01]  /*2110*/  IMAD.MOV.U32 R8, RZ, RZ, R12 ;  /* 0x000000ffff087224 */ /* 0x000fe200078e000c */
[----:B0-----:R-:W-:-:S09]  /*2120*/  ISETP.NE.AND P3, PT, R60, 0x1, PT ;  /* 0x000000013c00780c */ /* 0x001fd20003f65270 */
[----:B------:R-:W0:Y:S08]  /*2130*/  @!P2 LDC.64 R6, c[0x0][0x428] ;  /* 0x00010a00ff06ab82 */ /* 0x000e300000000a00 */
[----:B---3--:R-:W3:Y:S08]  /*2140*/  @!P2 LDC.64 R4, c[0x0][0x418] ;  /* 0x00010600ff04ab82 */ /* 0x008ef00000000a00 */
[----:B------:R-:W4:Y:S08]  /*2150*/  @P3 LDC R9, c[0x0][0x434] ;  /* 0x00010d00ff093b82 */ /* 0x000f300000000800 */
        /* <DEDUP_REMOVED lines=19> */
[----:B------:R-:W-:Y:S01]  /*2290*/  @P1 VIADD R7, R61, 0xffffffe0 ;  /* 0xffffffe03d071836 */ /* 0x000fe20000000000 */
[----:B------:R-:W-:-:S03]  /*22a0*/  IADD3 R61, R18, R61, RZ ;  /* 0x0000003d123d7210 */ /* 0x000fc60007ffe0ff */
        /* <DEDUP_REMOVED lines=11> */
[----:B------:R-:W-:Y:S01]  /*2360*/  ISETP.NE.AND P3, PT, RZ, UR8, PT ;  /* 0x00000008ff007c0c */ /* 0x000fe2000bf65270 */
[----:B------:R-:W-:-:S02]  /*2370*/  IMAD R9, R47, R32, RZ ;  /* 0x000000202f097224 */ /* 0x000fc400078e02ff */
[----:B------:R-:W-:Y:S01]  /*2380*/  IMAD R7, R60, UR5, R7 ;  /* 0x000000053c077c24 */ /* 0x000fe2000f8e0207 */
[----:B------:R-:W-:Y:S01]  /*2390*/  ULDC.64 UR4, c[0x0][0x310] ;  /* 0x0000c40000047ab9 */ /* 0x000fe20000000a00 */
[----:B------:R-:W-:Y:S02]  /*23a0*/  IMAD R9, R15, R36, R9 ;  /* 0x000000240f097224 */ /* 0x000fe400078e0209 */
        /* <DEDUP_REMOVED lines=8> */
[----:B------:R-:W-:-:S04]  /*2430*/  IMAD.WIDE.U32 R4, R36, R32, RZ ;  /* 0x0000002024047225 */ /* 0x000fc800078e00ff */
        /* <DEDUP_REMOVED lines=13> */
[----:B------:R-:W-:Y:S01]  /*2510*/  CS2R R56, SRZ ;  /* 0x0000000000387805 */ /* 0x000fe2000001ff00 */
[----:B0-----:R-:W-:-:S05]  /*2520*/  VIADD R14, R10, 0xffffff80 ;  /* 0xffffff800a0e7836 */ /* 0x001fca0000000000 */
[----:B------:R-:W-:-:S04]  /*2530*/  LEA.HI R10, R14, R14, RZ, 0x1 ;  /* 0x0000000e0e0a7211 */ /* 0x000fc800078f08ff */
[----:B------:R-:W-:-:S04]  /*2540*/  SHF.R.S32.HI R10, RZ, 0x1, R10 ;  /* 0x00000001ff0a7819 */ /* 0x000fc8000001140a */
[----:B------:R-:W-:-:S13]  /*2550*/  ISETP.GE.AND P3, PT, R10, R64, PT ;  /* 0x000000400a00720c */ /* 0x000fda0003f66270 */
[----:B------:R-:W-:Y:S05]  /*2560*/  @P3 BRA `(.L_x_15436) ;  /* 0x0000000000543947 */ /* 0x000fea0003800000 */
[----:B------:R-:W2:Y:S01]  /*2570*/  LDL.64 R68, [R1+0x18] ;  /* 0x0000180001447983 */ /* 0x000ea20000100a00 */
[----:B------:R-:W-:-:S03]  /*2580*/  ULDC.64 UR4, c[0x0][0x3e8] ;  /* 0x0000fa0000047ab9 */ /* 0x000fc60000000a00 */
[----:B------:R-:W3:Y:S01]  /*2590*/  LDL R10, [R1+0x2c] ;  /* 0x00002c00010a7983 */ /* 0x000ee20000100800 */
[----:B------:R-:W-:Y:S01]  /*25a0*/  IADD3 R4, P4, P5, R20, UR4, R4 ;  /* 0x0000000414047c10 */ /* 0x000fe2000fd9e004 */
[----:B------:R-:W-:Y:S02]  /*25b0*/  IMAD.MOV.U32 R7, RZ, RZ, R51 ;  /* 0x000000ffff077224 */ /* 0x000fe400078e0033 */
[----:B------:R-:W-:Y:S01]  /*25c0*/  IMAD R9, R48, R32, RZ ;  /* 0x0000002030097224 */ /* 0x000fe200078e02ff */
[----:B------:R-:W-:Y:S01]  /*25d0*/  IADD3.X R5, R49, UR5, R6, P4, P5 ;  /* 0x0000000531057c10 */ /* 0x000fe2000a7ea406 */
[----:B------:R-:W-:Y:S01]  /*25e0*/  ULDC.64 UR4, c[0x0][0x400] ;  /* 0x0001000000047ab9 */ /* 0x000fe20000000a00 */
[----:B------:R-:W-:Y:S01]  /*25f0*/  MOV R6, R38 ;  /* 0x0000002600067202 */ /* 0x000fe20000000f00 */
[----:B------:R-:W-:-:S04]  /*2600*/  IMAD R9, R15, R42, R9 ;  /* 0x0000002a0f097224 */ /* 0x000fc800078e0209 */
[----:B------:R-:W-:-:S03]  /*2610*/  IMAD.WIDE.U32 R6, R32, R42, R6 ;  /* 0x0000002a20067225 */ /* 0x000fc600078e0006 */
[----:B------:R-:W-:-:S04]  /*2620*/  IADD3 R6, P4, R6, UR4, RZ ;  /* 0x0000000406067c10 */ /* 0x000fc8000ff9e0ff */
[----:B------:R-:W-:Y:S02]  /*2630*/  IADD3.X R7, R7, UR5, R9, P4, !PT ;  /* 0x0000000507077c10 */ /* 0x000fe4000a7fe409 */
[----:B------:R-:W-:Y:S02]  /*2640*/  CS2R R8, SRZ ;  /* 0x0000000000087805 */ /* 0x000fe4000001ff00 */
[----:B------:R-:W-:Y:S02]  /*2650*/  CS2R R24, SRZ ;  /* 0x0000000000187805 */ /* 0x000fe4000001ff00 */
[----:B--2---:R-:W-:-:S13]  /*2660*/  ISETP.GE.AND P4, PT, R68, R67, PT ;  /* 0x000000434400720c */ /* 0x004fda0003f86270 */
[----:B------:R0:W5:Y:S04]  /*2670*/  @!P4 LDG.E.64 R26, desc[UR40][R4.64] ;  /* 0x00000028041ac981 */ /* 0x000168000c1e1b00 */
[----:B------:R0:W5:Y:S01]  /*2680*/  @!P4 LDG.E.64 R56, desc[UR40][R6.64] ;  /* 0x000000280638c981 */ /* 0x000162000c1e1b00 */
[----:B---3--:R-:W-:-:S13]  /*2690*/  ISETP.GE.AND P4, PT, R10, R67, PT ;  /* 0x000000430a00720c */ /* 0x008fda0003f86270 */
[----:B------:R0:W5:Y:S04]  /*26a0*/  @!P4 LDG.E.64 R8, desc[UR40][R4.64+0x10] ;  /* 0x000010280408c981 */ /* 0x000168000c1e1b00 */
[----:B------:R0:W5:Y:S02]  /*26b0*/  @!P4 LDG.E.64 R24, desc[UR40][R6.64+0x10] ;  /* 0x000010280618c981 */ /* 0x000164000c1e1b00 */
.L_x_15436:
[----:B------:R-:W-:Y:S05]  /*26c0*/  BSYNC B1 ;  /* 0x0000000000017941 */ /* 0x000fea0003800000 */
.L_x_15435:
[----:B------:R-:W-:Y:S01]  /*26d0*/  ISETP.NE.AND P4, PT, R156, 0x3, PT ;  /* 0x000000039c00780c */ /* 0x000fe20003f85270 */
[----:B-----5:R-:W-:Y:S02]  /*26e0*/  IMAD.MOV.U32 R68, RZ, RZ, R8 ;  /* 0x000000ffff447224 */ /* 0x020fe400078e0008 */
[----:B------:R-:W-:Y:S02]  /*26f0*/  IMAD.MOV.U32 R72, RZ, RZ, R26 ;  /* 0x000000ffff487224 */ /* 0x000fe400078e001a */
[----:B------:R-:W-:Y:S02]  /*2700*/  IMAD.MOV.U32 R71, RZ, RZ, R24 ;  /* 0x000000ffff477224 */ /* 0x000fe400078e0018 */
[----:B------:R-:W-:-:S06]  /*2710*/  IMAD.MOV.U32 R73, RZ, RZ, R56 ;  /* 0x000000ffff497224 */ /* 0x000fcc00078e0038 */
[----:B------:R-:W-:Y:S05]  /*2720*/  @!P4 BRA `(.L_x_15437) ;  /* 0x000000000004c947 */ /* 0x000fea0003800000 */
[----:B------:R-:W-:Y:S01]  /*2730*/  BPT.TRAP 0x1 ;  /* 0x000000040000795c */ /* 0x000fe20000300000 */
.L_x_15437:
[----:B0-----:R-:W2:Y:S01]  /*2740*/  LDL R4, [R1+0x10] ;  /* 0x0000100001047983 */ /* 0x001ea20000100800 */
[----:B------:R-:W-:Y:S01]  /*2750*/  IMAD R65, R19, 0x8, R18 ;  /* 0x0000000813417824 */ /* 0x000fe200078e0212 */
[----:B------:R-:W-:Y:S01]  /*2760*/  BSSY B1, `(.L_x_15438) ;  /* 0x0000004000017945 */ /* 0x000fe20003800000 */
[----:B--2---:R-:W-:-:S04]  /*2770*/  SHF.L.U32 R66, R4, 0x1f, RZ ;  /* 0x0000001f04427819 */ /* 0x004fc800000006ff */
[----:B------:R-:W0:Y:S02]  /*2780*/  SYNCS.PHASECHK.TRANS64.TRYWAIT P5, [R65+URZ+0x13290], R66 ;  /* 0x01329042410075a7 */ /* 0x000e2400080a017f */
[----:B0-----:R-:W-:Y:S05]  /*2790*/  @!P5 BRA `(.L_x_15439) ;  /* 0x000001a00024d947 */ /* 0x001fea0003800000 */
.L_x_15675:
[----:B------:R-:W-:Y:S05]  /*27a0*/  BSYNC B1 ;  /* 0x0000000000017941 */ /* 0x000fea0003800000 */
.L_x_15438:
[----:B------:R-:W-:-:S03]  /*27b0*/  UMOV UR4, 0xffffffff ;  /* 0xffffffff00047882 */ /* 0x000fc60000000000 */
[----:B------:R-:W-:Y:S05]  /*27c0*/  BRA.DIV UR4, `(.L_x_15440) ;  /* 0x000001a2042c7947 */ /* 0x000fea000b800000 */
[----:B------:R1:W2:Y:S04]  /*27d0*/  SHFL.IDX PT, R69, R13, RZ, 0x1e1f ;  /* 0x001e1fff0d457589 */ /* 0x0002a800000e0000 */
[----:B------:R1:W3:Y:S02]  /*27e0*/  SHFL.IDX PT, R14, R70, RZ, 0x1e1f ;  /* 0x001e1fff460e7589 */ /* 0x0002e400000e0000 */
.L_x_15679:
[----:B------:R-:W-:Y:S05]  /*27f0*/  @P3 BRA `(.L_x_15441) ;  /* 0x0000002400383947 */ /* 0x000fea0003800000 */
[----:B------:R-:W4:Y:S01]  /*2800*/  LDL R83, [R1+0x28] ;  /* 0x0000280001537983 */ /* 0x000f220000100800 */
[----:B------:R-:W-:Y:S01]  /*2810*/  BSSY B1, `(.L_x_15442) ;  /* 0x0000078000017945 */ /* 0x000fe20003800000 */
[----:B----4-:R-:W-:-:S13]  /*2820*/  LOP3.LUT P5, RZ, R83, 0x2, RZ, 0xc0, !PT ;  /* 0x0000000253ff7812 */ /* 0x010fda00078ac0ff */
[----:B------:R-:W-:Y:S05]  /*2830*/  @P5 BRA `(.L_x_15443) ;  /* 0x0000000400d45947 */ /* 0x000fea0003800000 */
[----:B-1----:R-:W4:Y:S01]  /*2840*/  LDL.64 R12, [R1+0x18] ;  /* 0x00001800010c7983 */ /* 0x002f220000100a00 */
[----:B---3--:R-:W-:Y:S01]  /*2850*/  IADD3 R10, P3, R16, R14, RZ ;  /* 0x0000000e100a7210 */ /* 0x008fe20007f7e0ff */
[----:B------:R-:W-:Y:S02]  /*2860*/  BSSY B2, `(.L_x_15444) ;  /* 0x0000071000027945 */ /* 0x000fe40003800000 */
[----:B------:R1:W3:Y:S01]  /*2870*/  LDS.128 R4, [R61+0xe000] ;  /* 0x00e000003d047984 */ /* 0x0002e20000000c00 */
[----:B--2---:R-:W-:Y:S02]  /*2880*/  IADD3.X R11, R69, R17, RZ, P3, !PT ;  /* 0x00000011450b7210 */ /* 0x004fe40001ffe4ff */
[----:B----4-:R-:W-:-:S13]  /*2890*/  ISETP.GE.AND P3, PT, R12, R67, PT ;  /* 0x000000430c00720c */ /* 0x010fda0003f66270 */
[----:B-1-3--:R-:W-:Y:S05]  /*28a0*/  @P3 BRA `(.L_x_15445) ;  /* 0x0000000400b03947 */ /* 0x00afea0003800000 */
[--C-:B------:R-:W-:Y:S02]  /*28b0*/  SHF.R.U32.HI R74, RZ, 0x10, R27.reuse ;  /* 0x00000010ff4a7819 */ /* 0x100fe4000001161b */
[----:B------:R-:W-:Y:S02]  /*28c0*/  SHF.R.U32.HI R70, RZ, 0x8, R27 ;  /* 0x00000008ff467819 */ /* 0x000fe4000001161b */
[----:B------:R-:W-:Y:S02]  /*28d0*/  LOP3.LUT R12, R27, 0xff, RZ, 0xc0, !PT ;  /* 0x000000ff1b0c7812 */ /* 0x000fe400078ec0ff */
[--C-:B------:R-:W-:Y:S02]  /*28e0*/  SHF.R.U32.HI R15, RZ, 0x8, R57.reuse ;  /* 0x00000008ff0f7819 */ /* 0x100fe40000011639 */
[----:B------:R-:W-:Y:S02]  /*28f0*/  LOP3.LUT R13, R57, 0xff, RZ, 0xc0, !PT ;  /* 0x000000ff390d7812 */ /* 0x000fe400078ec0ff */
[----:B------:R-:W-:-:S02]  /*2900*/  SHF.R.U32.HI R26, RZ, 0x18, R57 ;  /* 0x00000018ff1a7819 */ /* 0x000fc40000011639 */
[----:B------:R-:W-:Y:S02]  /*2910*/  SHF.R.U32.HI R27, RZ, 0x18, R27 ;  /* 0x00000018ff1b7819 */ /* 0x000fe4000001161b */
[----:B------:R-:W-:Y:S02]  /*2920*/  SHF.R.U32.HI R56, RZ, 0x10, R57 ;  /* 0x00000010ff387819 */ /* 0x000fe40000011639 */
[----:B------:R-:W-:Y:S01]  /*2930*/  PRMT R57, R26, 0x654, R13 ;  /* 0x000006541a397816 */ /* 0x000fe2000000000d */
[----:B------:R-:W-:Y:S01]  /*2940*/  IMAD.SHL.U32 R26, R15, 0x100, RZ ;  /* 0x000001000f1a7824 */ /* 0x000fe200078e00ff */
[----:B------:R-:W-:Y:S01]  /*2950*/  PRMT R27, R27, 0x654, R12 ;  /* 0x000006541b1b7816 */ /* 0x000fe2000000000c */
[----:B------:R-:W-:Y:S02]  /*2960*/  IMAD.SHL.U32 R12, R70, 0x100, RZ ;  /* 0x00000100460c7824 */ /* 0x000fe400078e00ff */
[----:B------:R-:W-:Y:S01]  /*2970*/  IMAD.MOV.U32 R13, RZ, RZ, R5 ;  /* 0x000000ffff0d7224 */ /* 0x000fe200078e0005 */
[----:B------:R-:W-:Y:S01]  /*2980*/  LOP3.LUT R57, R57, 0xff00, R26, 0xf8, !PT ;  /* 0x0000ff0039397812 */ /* 0x000fe200078ef81a */
[----:B------:R-:W-:Y:S01]  /*2990*/  IMAD.U32 R5, R74, 0x10000, RZ ;  /* 0x000100004a057824 */ /* 0x000fe200078e00ff */
[----:B------:R-:W-:Y:S01]  /*29a0*/  LOP3.LUT R12, R27, 0xff00, R12, 0xf8, !PT ;  /* 0x0000ff001b0c7812 */ /* 0x000fe200078ef80c */
[----:B------:R-:W-:Y:S01]  /*29b0*/  IMAD.MOV.U32 R15, RZ, RZ, R4 ;  /* 0x000000ffff0f7224 */ /* 0x000fe200078e0004 */
[----:B------:R-:W-:Y:S01]  /*29c0*/  F2FP.F16.E4M3.UNPACK_B R4, R13 ;  /* 0x0000000dff04723e */ /* 0x000fe200020006ff */
[----:B------:R-:W-:Y:S01]  /*29d0*/  IMAD.U32 R26, R56, 0x10000, RZ ;  /* 0x00010000381a7824 */ /* 0x000fe200078e00ff */
[----:B------:R-:W-:-:S02]  /*29e0*/  F2FP.F16.E4M3.UNPACK_B R27, R73.H1 ;  /* 0x00000049ff1b723e */ /* 0x000fc400030006ff */
[----:B------:R-:W-:Y:S02]  /*29f0*/  LOP3.LUT R5, R12, 0xff0000, R5, 0xf8, !PT ;  /* 0x00ff00000c057812 */ /* 0x000fe400078ef805 */
[----:B------:R-:W-:Y:S01]  /*2a00*/  LOP3.LUT R12, R57, 0xff0000, R26, 0xf8, !PT ;  /* 0x00ff0000390c7812 */ /* 0x000fe200078ef81a */
[--C-:B------:R-:W-:Y:S01]  /*2a10*/  HADD2.F32 R26, -RZ, R4.reuse.H1_H1 ;  /* 0x30000004ff1a7230 */ /* 0x100fe20000004100 */
[-C--:B------:R-:W-:Y:S01]  /*2a20*/  F2FP.F16.E4M3.UNPACK_B R57, R72.reuse.H1 ;  /* 0x00000048ff39723e */ /* 0x080fe200030006ff */
[--C-:B------:R-:W-:Y:S01]  /*2a30*/  HADD2.F32 R77, -RZ, R27.reuse.H0_H0 ;  /* 0x2000001bff4d7230 */ /* 0x100fe20000004100 */
[----:B------:R-:W-:Y:S01]  /*2a40*/  F2FP.F16.E4M3.UNPACK_B R13, R13.H1 ;  /* 0x0000000dff0d723e */ /* 0x000fe200030006ff */
[----:B------:R-:W-:Y:S01]  /*2a50*/  HADD2.F32 R4, -RZ, R4.H0_H0 ;  /* 0x20000004ff047230 */ /* 0x000fe20000004100 */
[----:B------:R-:W-:Y:S01]  /*2a60*/  F2FP.F16.E4M3.UNPACK_B R73, R73 ;  /* 0x00000049ff49723e */ /* 0x000fe200020006ff */
[----:B------:R-:W-:Y:S02]  /*2a70*/  HADD2.F32 R70, -RZ, R27.H1_H1 ;  /* 0x3000001bff467230 */ /* 0x000fe40000004100 */
[----:B------:R-:W-:Y:S01]  /*2a80*/  FMUL.FTZ R79, R26, R77 ;  /* 0x0000004d1a4f7220 */ /* 0x000fe20000410000 */
[----:B------:R-:W-:Y:S01]  /*2a90*/  HADD2.F32 R75, -RZ, R57.H0_H0 ;  /* 0x20000039ff4b7230 */ /* 0x000fe20000004100 */
[----:B------:R-:W-:Y:S01]  /*2aa0*/  F2FP.F16.E4M3.UNPACK_B R72, R72 ;  /* 0x00000048ff48723e */ /* 0x000fe200020006ff */
[----:B------:R-:W-:-:S02]  /*2ab0*/  HADD2.F32 R56, -RZ, R13.H1_H1 ;  /* 0x3000000dff387230 */ /* 0x000fc40000004100 */
        /* <DEDUP_REMOVED lines=27> */
[----:B------:R-:W-:Y:S01]  /*2c70*/  F2FP.F16.E4M3.UNPACK_B R56, R7.H1 ;  /* 0x00000007ff38723e */ /* 0x000fe200030006ff */
[----:B------:R-:W-:Y:S01]  /*2c80*/  FFMA.FTZ R26, R27, R72, R70 ;  /* 0x000000481b1a7223 */ /* 0x000fe20000010046 */
[----:B------:R-:W-:-:S02]  /*2c90*/  F2FP.F16.E4M3.UNPACK_B R75, R12.H1 ;  /* 0x0000000cff4b723e */ /* 0x000fc400030006ff */
[----:B------:R-:W-:Y:S01]  /*2ca0*/  F2FP.SATFINITE.E4M3.F32.PACK_AB_MERGE_C R81, R74, R77, RZ ;  /* 0x0000004d4a51723e */ /* 0x000fe200048070ff */
[--C-:B------:R-:W-:Y:S01]  /*2cb0*/  HADD2.F32 R57, -RZ, R56.reuse.H0_H0 ;  /* 0x20000038ff397230 */ /* 0x100fe20000004100 */
[----:B------:R-:W-:Y:S01]  /*2cc0*/  F2FP.F16.E4M3.UNPACK_B R27, R6.H1 ;  /* 0x00000006ff1b723e */ /* 0x000fe200030006ff */
[----:B------:R-:W-:Y:S01]  /*2cd0*/  HADD2.F32 R56, -RZ, R56.H1_H1 ;  /* 0x30000038ff387230 */ /* 0x000fe20000004100 */
[-C--:B------:R-:W-:Y:S01]  /*2ce0*/  F2FP.F16.E4M3.UNPACK_B R72, R5.reuse.H1 ;  /* 0x00000005ff48723e */ /* 0x080fe200030006ff */
        /* <DEDUP_REMOVED lines=40> */
.L_x_15445:
[----:B------:R-:W-:Y:S05]  /*2f70*/  BSYNC B2 ;  /* 0x0000000000027941 */ /* 0x000fea0003800000 */
.L_x_15444:
[----:B------:R4:W-:Y:S02]  /*2f80*/  ST.E.128 desc[UR40][R10.64], R4 ;  /* 0x000000040a007985 */ /* 0x0009e4000c101d28 */
.L_x_15443:
[----:B------:R-:W-:Y:S05]  /*2f90*/  BSYNC B1 ;  /* 0x0000000000017941 */ /* 0x000fea0003800000 */
.L_x_15442:
[----:B------:R-:W-:-:S13]  /*2fa0*/  LOP3.LUT P3, RZ, R83, 0x1, RZ, 0xc0, !PT ;  /* 0x0000000153ff7812 */ /* 0x000fda000786c0ff */
[----:B------:R-:W-:Y:S05]  /*2fb0*/  @P3 BRA `(.L_x_15441) ;  /* 0x0000001c00483947 */ /* 0x000fea0003800000 */
[----:B----4-:R-:W4:Y:S04]  /*2fc0*/  LDL R7, [R1+0x30] ;  /* 0x0000300001077983 */ /* 0x010f280000100800 */
[----:B------:R-:W2:Y:S04]  /*2fd0*/  LDL R6, [R1+0x24] ;  /* 0x0000240001067983 */ /* 0x000ea80000100800 */
[----:B------:R-:W5:Y:S01]  /*2fe0*/  LDL R12, [R1+0x2c] ;  /* 0x00002c00010c7983 */ /* 0x000f620000100800 */
[----:B------:R-:W-:Y:S01]  /*2ff0*/  MOV R5, 0x20 ;  /* 0x0000002000057802 */ /* 0x000fe20000000f00 */
[----:B------:R-:W-:Y:S01]  /*3000*/  IMAD R4, R19, 0x2800, RZ ;  /* 0x0000280013047824 */ /* 0x000fe200078e02ff */
[----:B---3--:R-:W-:Y:S01]  /*3010*/  IADD3 R10, P3, R157, R14, RZ ;  /* 0x0000000e9d0a7210 */ /* 0x008fe20007f7e0ff */
[----:B------:R-:W-:Y:S01]  /*3020*/  BSSY B1, `(.L_x_15446) ;  /* 0x0000071000017945 */ /* 0x000fe20003800000 */
[----:B------:R-:W-:-:S04]  /*3030*/  SEL R5, R5, 0xffffffe0, !P1 ;  /* 0xffffffe005057807 */ /* 0x000fc80004800000 */
[----:B----4-:R-:W-:Y:S01]  /*3040*/  IADD3 R5, R5, R7, R4 ;  /* 0x0000000705057210 */ /* 0x010fe20007ffe004 */
[----:B--2---:R-:W-:-:S04]  /*3050*/  IMAD.X R11, R69, 0x1, R6, P3 ;  /* 0x00000001450b7824 */ /* 0x004fc800018e0606 */
[----:B------:R-:W-:Y:S01]  /*3060*/  IMAD.IADD R4, R18, 0x1, R5 ;  /* 0x0000000112047824 */ /* 0x000fe200078e0205 */
[----:B-----5:R-:W-:-:S05]  /*3070*/  ISETP.GE.AND P3, PT, R12, R67, PT ;  /* 0x000000430c00720c */ /* 0x020fca0003f66270 */
[----:B------:R-:W2:Y:S08]  /*3080*/  LDS.128 R4, [R4+0xe000] ;  /* 0x00e0000004047984 */ /* 0x000eb00000000c00 */
[----:B------:R-:W-:Y:S05]  /*3090*/  @P3 BRA `(.L_x_15447) ;  /* 0x0000000400a43947 */ /* 0x000fea0003800000 */
[--C-:B------:R-:W-:Y:S02]  /*30a0*/  SHF.R.U32.HI R12, RZ, 0x8, R9.reuse ;  /* 0x00000008ff0c7819 */ /* 0x100fe40000011609 */
[----:B------:R-:W-:Y:S02]  /*30b0*/  SHF.R.U32.HI R27, RZ, 0x18, R9 ;  /* 0x00000018ff1b7819 */ /* 0x000fe40000011609 */
[----:B------:R-:W-:Y:S01]  /*30c0*/  LOP3.LUT R8, R9, 0xff, RZ, 0xc0, !PT ;  /* 0x000000ff09087812 */ /* 0x000fe200078ec0ff */
[----:B------:R-:W-:Y:S01]  /*30d0*/  IMAD.SHL.U32 R12, R12, 0x100, RZ ;  /* 0x000001000c0c7824 */ /* 0x000fe200078e00ff */
[----:B------:R-:W-:Y:S02]  /*30e0*/  SHF.R.U32.HI R14, RZ, 0x8, R25 ;  /* 0x00000008ff0e7819 */ /* 0x000fe40000011619 */
[----:B------:R-:W-:Y:S02]  /*30f0*/  SHF.R.U32.HI R24, RZ, 0x10, R9 ;  /* 0x00000010ff187819 */ /* 0x000fe40000011609 */
[----:B------:R-:W-:Y:S01]  /*3100*/  PRMT R9, R27, 0x654, R8 ;  /* 0x000006541b097816 */ /* 0x000fe20000000008 */
[----:B------:R-:W-:Y:S01]  /*3110*/  IMAD.SHL.U32 R14, R14, 0x100, RZ ;  /* 0x000001000e0e7824 */ /* 0x000fe200078e00ff */
[----:B-1----:R-:W-:Y:S01]  /*3120*/  LOP3.LUT R13, R25, 0xff0000ff, RZ, 0xc0, !PT ;  /* 0xff0000ff190d7812 */ /* 0x002fe200078ec0ff */
[----:B--2---:R-:W-:Y:S01]  /*3130*/  IMAD.MOV.U32 R8, RZ, RZ, R4 ;  /* 0x000000ffff087224 */ /* 0x004fe200078e0004 */
[----:B------:R-:W-:-:S02]  /*3140*/  SHF.R.U32.HI R15, RZ, 0x10, R25 ;  /* 0x00000010ff0f7819 */ /* 0x000fc40000011619 */
[----:B------:R-:W-:Y:S01]  /*3150*/  LOP3.LUT R9, R9, 0xff00, R12, 0xf8, !PT ;  /* 0x0000ff0009097812 */ /* 0x000fe200078ef80c */
[----:B------:R-:W-:Y:S01]  /*3160*/  IMAD.U32 R12, R24, 0x10000, RZ ;  /* 0x00010000180c7824 */ /* 0x000fe200078e00ff */
[----:B------:R-:W-:Y:S02]  /*3170*/  LOP3.LUT R14, R13, 0xff00, R14, 0xf8, !PT ;  /* 0x0000ff000d0e7812 */ /* 0x000fe400078ef80e */
[----:B------:R-:W-:Y:S02]  /*3180*/  SHF.L.U32 R15, R15, 0x10, RZ ;  /* 0x000000100f0f7819 */ /* 0x000fe400000006ff */
[----:B------:R-:W-:Y:S02]  /*3190*/  F2FP.F16.E4M3.UNPACK_B R4, R5 ;  /* 0x00000005ff04723e */ /* 0x000fe400020006ff */
        /* <DEDUP_REMOVED lines=8> */
[----:B------:R-:W-:-:S02]  /*3220*/  HADD2.F32 R26, -RZ, R13.H1_H1 ;  /* 0x3000000dff1a7230 */ /* 0x000fc40000004100 */
[CC--:B------:R-:W-:Y:S01]  /*3230*/  FMUL.FTZ R57, R9.reuse, R25.reuse ;  /* 0x0000001909397220 */ /* 0x0c0fe20000410000 */
[--C-:B------:R-:W-:Y:S02]  /*3240*/  HADD2.F32 R15, -RZ, R14.reuse.H0_H0 ;  /* 0x2000000eff0f7230 */ /* 0x100fe40000004100 */
        /* <DEDUP_REMOVED lines=9> */
[----:B------:R-:W-:Y:S01]  /*32e0*/  F2FP.F16.E4M3.UNPACK_B R8, R8 ;  /* 0x00000008ff08723e */ /* 0x000fe200020006ff */
[----:B------:R-:W-:Y:S01]  /*32f0*/  FFMA.FTZ R4, R4, R15, -R57 ;  /* 0x0000000f04047223 */ /* 0x000fe20000010839 */
        /* <DEDUP_REMOVED lines=54> */
[----:B------:R-:W-:-:S02]  /*3660*/  HADD2.F32 R25, -RZ, R25.H0_H0 ;  /* 0x20000019ff197230 */ /* 0x000fc40000004100 */
[----:B------:R-:W-:Y:S02]  /*3670*/  HADD2.F32 R14, -RZ, R14.H0_H0 ;  /* 0x2000000eff0e7230 */ /* 0x000fe40000004100 */
        /* <DEDUP_REMOVED lines=11> */
.L_x_15447:
[----:B------:R-:W-:Y:S05]  /*3730*/  BSYNC B1 ;  /* 0x0000000000017941 */ /* 0x000fea0003800000 */
.L_x_15446:
[----:B--2---:R2:W-:Y:S01]  /*3740*/  ST.E.128 desc[UR40][R10.64], R4 ;  /* 0x000000040a007985 */ /* 0x0045e2000c101d28 */
[----:B------:R-:W-:Y:S05]  /*3750*/  BRA `(.L_x_15441) ;  /* 0x0000001400607947 */ /* 0x000fea0003800000 */
.L_x_15434:
[----:B------:R-:W0:Y:S01]  /*3760*/  S2R R7, SR_TID.X ;  /* 0x0000000000077919 */ /* 0x000e220000002100 */
[----:B------:R-:W-:Y:S01]  /*3770*/  IMAD R64, R32, -0xa0, R29 ;  /* 0xffffff6020407824 */ /* 0x000fe200078e021d */
[----:B------:R-:W-:Y:S02]  /*3780*/  CS2R R26, SRZ ;  /* 0x00000000001a7805 */ /* 0x000fe4000001ff00 */
[----:B------:R-:W-:Y:S02]  /*3790*/  CS2R R24, SRZ ;  /* 0x0000000000187805 */ /* 0x000fe4000001ff00 */
[----:B------:R-:W-:Y:S01]  /*37a0*/  VIMNMX R64, R64, 0xa0, PT ;  /* 0x000000a040407848 */ /* 0x000fe20003fe0100 */
[----:B0-----:R-:W-:-:S05]  /*37b0*/  VIADD R7, R7, 0xffffff80 ;  /* 0xffffff8007077836 */ /* 0x001fca0000000000 */
[----:B------:R-:W-:-:S04]  /*37c0*/  LEA.HI R7, R7, R7, RZ, 0x1 ;  /* 0x0000000707077211 */ /* 0x000fc800078f08ff */
[----:B------:R-:W-:-:S04]  /*37d0*/  SHF.R.S32.HI R7, RZ, 0x1, R7 ;  /* 0x00000001ff077819 */ /* 0x000fc80000011407 */
[----:B------:R-:W-:-:S04]  /*37e0*/  ISETP.GE.AND P3, PT, R7, R64, PT ;  /* 0x000000400700720c */ /* 0x000fc80003f66270 */
[----:B------:R-:W-:-:S13]  /*37f0*/  ISETP.GE.OR P4, PT, R16, R67, P3 ;  /* 0x000000431000720c */ /* 0x000fda0001f86670 */
[----:B------:R-:W0:Y:S01]  /*3800*/  @!P4 LDC.64 R8, c[0x0][0x3e8] ;  /* 0x0000fa00ff08cb82 */ /* 0x000e220000000a00 */
[----:B------:R-:W-:-:S07]  /*3810*/  @!P4 IMAD.MOV.U32 R5, RZ, RZ, R52 ;  /* 0x000000ffff05c224 */ /* 0x000fce00078e0034 */
[----:B------:R-:W1:Y:S01]  /*3820*/  @!P4 LDC.64 R10, c[0x0][0x400] ;  /* 0x00010000ff0acb82 */ /* 0x000e620000000a00 */
[----:B0-----:R-:W-:Y:S01]  /*3830*/  @!P4 IADD3 R8, P5, P6, R34, R8, R4 ;  /* 0x000000082208c210 */ /* 0x001fe20007ebe004 */
[----:B------:R-:W-:-:S03]  /*3840*/  @!P4 IMAD.MOV.U32 R4, RZ, RZ, R40 ;  /* 0x000000ffff04c224 */ /* 0x000fc600078e0028 */
[----:B------:R-:W-:Y:S01]  /*3850*/  @!P4 IADD3.X R9, R50, R9, R6, P5, P6 ;  /* 0x000000093209c210 */ /* 0x000fe20002fec406 */
[----:B------:R-:W-:Y:S02]  /*3860*/  @!P4 IMAD R6, R48, R32, RZ ;  /* 0x000000203006c224 */ /* 0x000fe400078e02ff */
[----:B------:R-:W-:-:S04]  /*3870*/  @!P4 IMAD.WIDE.U32 R4, R32, R42, R4 ;  /* 0x0000002a2004c225 */ /* 0x000fc800078e0004 */
[----:B------:R-:W-:Y:S01]  /*3880*/  @!P4 IMAD R6, R15, R42, R6 ;  /* 0x0000002a0f06c224 */ /* 0x000fe200078e0206 */
[----:B-1----:R-:W-:-:S04]  /*3890*/  @!P4 IADD3 R10, P5, R4, R10, RZ ;  /* 0x0000000a040ac210 */ /* 0x002fc80007fbe0ff */
[----:B------:R-:W-:Y:S02]  /*38a0*/  @!P4 IADD3.X R11, R11, R6, R5, P5, !PT ;  /* 0x000000060b0bc210 */ /* 0x000fe40002ffe405 */
[----:B------:R-:W-:Y:S02]  /*38b0*/  CS2R R4, SRZ ;  /* 0x0000000000047805 */ /* 0x000fe4000001ff00 */
[----:B------:R-:W-:Y:S01]  /*38c0*/  CS2R R6, SRZ ;  /* 0x0000000000067805 */ /* 0x000fe2000001ff00 */
[----:B------:R-:W2:Y:S05]  /*38d0*/  @!P4 LDG.E.128 R24, desc[UR40][R10.64] ;  /* 0x000000280a18c981 */ /* 0x000eaa000c1e1d00 */
[----:B------:R-:W3:Y:S01]  /*38e0*/  @!P4 LDG.E.128 R4, desc[UR40][R8.64] ;  /* 0x000000280804c981 */ /* 0x000ee2000c1e1d00 */
[----:B------:R-:W-:-:S02]  /*38f0*/  ISETP.NE.AND P4, PT, R156, 0x3, PT ;  /* 0x000000039c00780c */ /* 0x000fc40003f85270 */
[----:B------:R-:W-:Y:S01]  /*3900*/  ISETP.GE.AND P5, PT, R16, R67, PT ;  /* 0x000000431000720c */ /* 0x000fe20003fa6270 */
[----:B--2---:R-:W-:Y:S01]  /*3910*/  IMAD.MOV.U32 R69, RZ, RZ, R26 ;  /* 0x000000ffff457224 */ /* 0x004fe200078e001a */
[----:B------:R-:W-:Y:S01]  /*3920*/  MOV R74, R24 ;  /* 0x00000018004a7202 */ /* 0x000fe20000000f00 */
[----:B---3--:R-:W-:Y:S02]  /*3930*/  IMAD.MOV.U32 R72, RZ, RZ, R4 ;  /* 0x000000ffff487224 */ /* 0x008fe400078e0004 */
[----:B------:R-:W-:-:S06]  /*3940*/  IMAD.MOV.U32 R71, RZ, RZ, R6 ;  /* 0x000000ffff477224 */ /* 0x000fcc00078e0006 */
[----:B------:R-:W-:Y:S05]  /*3950*/  @!P4 BRA `(.L_x_15448) ;  /* 0x000000000004c947 */ /* 0x000fea0003800000 */
[----:B------:R-:W-:Y:S01]  /*3960*/  BPT.TRAP 0x1 ;  /* 0x000000040000795c */ /* 0x000fe20000300000 */
.L_x_15448:
[----:B------:R-:W2:Y:S01]  /*3970*/  LDL R8, [R1+0x10] ;  /* 0x0000100001087983 */ /* 0x000ea20000100800 */
[----:B------:R-:W-:Y:S01]  /*3980*/  IMAD R65, R19, 0x8, R18 ;  /* 0x0000000813417824 */ /* 0x000fe200078e0212 */
[----:B------:R-:W-:Y:S01]  /*3990*/  BSSY B1, `(.L_x_15449) ;  /* 0x0000004000017945 */ /* 0x000fe20003800000 */
[----:B--2---:R-:W-:-:S04]  /*39a0*/  SHF.L.U32 R66, R8, 0x1f, RZ ;  /* 0x0000001f08427819 */ /* 0x004fc800000006ff */
[----:B------:R-:W0:Y:S02]  /*39b0*/  SYNCS.PHASECHK.TRANS64.TRYWAIT P6, [R65+URZ+0x13290], R66 ;  /* 0x01329042410075a7 */ /* 0x000e2400080c017f */
[----:B0-----:R-:W-:Y:S05]  /*39c0*/  @!P6 BRA `(.L_x_15450) ;  /* 0x0000018c00f0e947 */ /* 0x001fea0003800000 */
.L_x_15680:
[----:B------:R-:W-:Y:S05]  /*39d0*/  BSYNC B1 ;  /* 0x0000000000017941 */ /* 0x000fea0003800000 */
.L_x_15449:
[----:B------:R-:W-:-:S03]  /*39e0*/  UMOV UR4, 0xffffffff ;  /* 0xffffffff00047882 */ /* 0x000fc60000000000 */
[----:B------:R-:W-:Y:S05]  /*39f0*/  BRA.DIV UR4, `(.L_x_15451) ;  /* 0x0000018e04f87947 */ /* 0x000fea000b800000 */
[----:B------:R1:W2:Y:S04]  /*3a00*/  SHFL.IDX PT, R68, R13, RZ, 0x1e1f ;  /* 0x001e1fff0d447589 */ /* 0x0002a800000e0000 */
[----:B------:R-:W3:Y:S02]  /*3a10*/  SHFL.IDX PT, R70, R70, RZ, 0x1e1f ;  /* 0x001e1fff46467589 */ /* 0x000ee400000e0000 */
.L_x_15684:
[----:B------:R-:W4:Y:S02]  /*3a20*/  LDC R67, c[0x0][0x2f4] ;  /* 0x0000bd00ff437b82 */ /* 0x000f240000000800 */
[----:B----4-:R-:W-:-:S13]  /*3a30*/  ISETP.GE.OR P3, PT, R16, R67, P3 ;  /* 0x000000431000720c */ /* 0x010fda0001f66670 */
[----:B------:R-:W-:Y:S05]  /*3a40*/  @P3 BRA `(.L_x_15441) ;  /* 0x0000001000a43947 */ /* 0x000fea0003800000 */
[----:B------:R-:W4:Y:S04]  /*3a50*/  LDL R12, [R1+0x3c] ;  /* 0x00003c00010c7983 */ /* 0x000f280000100800 */
[----:B------:R-:W5:Y:S04]  /*3a60*/  LDL R11, [R1+0x40] ;  /* 0x00004000010b7983 */ /* 0x000f680000100800 */
[----:B------:R-:W5:Y:S01]  /*3a70*/  LDL R10, [R1+0x44] ;  /* 0x00004400010a7983 */ /* 0x000f620000100800 */
[----:B------:R-:W-:Y:S01]  /*3a80*/  IMAD.IADD R9, R67, 0x1, -R46 ;  /* 0x0000000143097824 */ /* 0x000fe200078e0a2e */
[----:B---3--:R-:W-:Y:S01]  /*3a90*/  IADD3 R56, P3, R53, R70, RZ ;  /* 0x0000004635387210 */ /* 0x008fe20007f7e0ff */
[----:B------:R-:W-:Y:S03]  /*3aa0*/  BSSY B1, `(.L_x_15452) ;  /* 0x00000e6000017945 */ /* 0x000fe60003800000 */
[----:B------:R-:W-:-:S02]  /*3ab0*/  SEL R9, R46, R9, !P0 ;  /* 0x000000092e097207 */ /* 0x000fc40004000000 */
[----:B--2---:R-:W-:Y:S02]  /*3ac0*/  LEA.HI.X.SX32 R57, R53, R68, 0x1, P3 ;  /* 0x0000004435397211 */ /* 0x004fe400018f0eff */
[----:B------:R-:W-:-:S04]  /*3ad0*/  SHF.R.S32.HI R8, RZ, 0x1f, R9 ;  /* 0x0000001fff087819 */ /* 0x000fc80000011409 */
[----:B------:R-:W-:Y:S01]  /*3ae0*/  LEA.HI R8, R8, R9, RZ, 0x5 ;  /* 0x0000000908087211 */ /* 0x000fe200078f28ff */
[----:B------:R-:W-:-:S03]  /*3af0*/  IMAD R9, R19, 0x2800, R55 ;  /* 0x0000280013097824 */ /* 0x000fc600078e0237 */
[----:B------:R-:W-:Y:S01]  /*3b00*/  SHF.R.S32.HI R8, RZ, 0x5, R8 ;  /* 0x00000005ff087819 */ /* 0x000fe20000011408 */
[----:B------:R-:W-:-:S03]  /*3b10*/  IMAD.IADD R9, R18, 0x1, R9 ;  /* 0x0000000112097824 */ /* 0x000fc600078e0209 */
[----:B------:R-:W-:-:S05]  /*3b20*/  LEA.HI.SX32 R8, R3, R8, 0x1c ;  /* 0x0000000803087211 */ /* 0x000fca00078fe2ff */
[----:B------:R-:W-:-:S05]  /*3b30*/  IMAD.SHL.U32 R73, R8, 0x10, RZ ;  /* 0x0000001008497824 */ /* 0x000fca00078e00ff */
[----:B----4-:R-:W-:-:S04]  /*3b40*/  LOP3.LUT R8, R12, 0x30, R73, 0xf8, !PT ;  /* 0x000000300c087812 */ /* 0x010fc800078ef849 */
[----:B-----5:R-:W-:-:S05]  /*3b50*/  LOP3.LUT R8, R8, R11, RZ, 0x3c, !PT ;  /* 0x0000000b08087212 */ /* 0x020fca00078e3cff */
[----:B------:R-:W-:-:S04]  /*3b60*/  IMAD.IADD R8, R10, 0x1, R8 ;  /* 0x000000010a087824 */ /* 0x000fc800078e0208 */
[----:B------:R-:W-:-:S04]  /*3b70*/  IMAD R11, R19, 0x2800, R8 ;  /* 0x00002800130b7824 */ /* 0x000fc800078e0208 */
[----:B------:R-:W-:Y:S02]  /*3b80*/  IMAD.IADD R12, R18, 0x1, R11 ;  /* 0x00000001120c7824 */ /* 0x000fe400078e020b */
[----:B------:R-:W2:Y:S04]  /*3b90*/  LDS.128 R8, [R9+0xe000] ;  /* 0x00e0000009087984 */ /* 0x000ea80000000c00 */
[----:B-1----:R-:W1:Y:S01]  /*3ba0*/  LDS.128 R12, [R12+0xe000] ;  /* 0x00e000000c0c7984 */ /* 0x002e620000000c00 */
[----:B------:R-:W-:Y:S05]  /*3bb0*/  @P5 BRA `(.L_x_15453) ;  /* 0x0000000c00505947 */ /* 0x000fea0003800000 */
[--C-:B------:R-:W-:Y:S02]  /*3bc0*/  SHF.R.U32.HI R84, RZ, 0x8, R5.reuse ;  /* 0x00000008ff547819 */ /* 0x100fe40000011605 */
[----:B------:R-:W-:Y:S02]  /*3bd0*/  SHF.R.U32.HI R85, RZ, 0x18, R5 ;  /* 0x00000018ff557819 */ /* 0x000fe40000011605 */
[----:B------:R-:W-:Y:S02]  /*3be0*/  LOP3.LUT R4, R5, 0xff, RZ, 0xc0, !PT ;  /* 0x000000ff05047812 */ /* 0x000fe400078ec0ff */
[----:B------:R-:W-:Y:S02]  /*3bf0*/  SHF.R.U32.HI R76, RZ, 0x8, R25 ;  /* 0x00000008ff4c7819 */ /* 0x000fe40000011619 */
[----:B------:R-:W-:Y:S02]  /*3c00*/  SHF.R.U32.HI R75, RZ, 0x8, R27 ;  /* 0x00000008ff4b7819 */ /* 0x000fe4000001161b */
[----:B------:R-:W-:Y:S01]  /*3c10*/  SHF.R.U32.HI R82, RZ, 0x10, R5 ;  /* 0x00000010ff527819 */ /* 0x000fe20000011605 */
[----:B------:R-:W-:Y:S01]  /*3c20*/  IMAD.SHL.U32 R5, R84, 0x100, RZ ;  /* 0x0000010054057824 */ /* 0x000fe200078e00ff */
[----:B------:R-:W-:Y:S01]  /*3c30*/  SHF.R.U32.HI R83, RZ, 0x18, R7 ;  /* 0x00000018ff537819 */ /* 0x000fe20000011607 */
[----:B------:R-:W-:Y:S01]  /*3c40*/  IMAD.SHL.U32 R75, R75, 0x100, RZ ;  /* 0x000001004b4b7824 */ /* 0x000fe200078e00ff */
[----:B------:R-:W-:-:S02]  /*3c50*/  LOP3.LUT R6, R7, 0xff, RZ, 0xc0, !PT ;  /* 0x000000ff07067812 */ /* 0x000fc400078ec0ff */
[--C-:B------:R-:W-:Y:S02]  /*3c60*/  SHF.R.U32.HI R79, RZ, 0x8, R7.reuse ;  /* 0x00000008ff4f7819 */ /* 0x100fe40000011607 */
[----:B------:R-:W-:Y:S02]  /*3c70*/  SHF.R.U32.HI R81, RZ, 0x10, R7 ;  /* 0x00000010ff517819 */ /* 0x000fe40000011607 */
[----:B------:R-:W-:Y:S02]  /*3c80*/  SHF.R.U32.HI R78, RZ, 0x18, R25 ;  /* 0x00000018ff4e7819 */ /* 0x000fe40000011619 */
[----:B------:R-:W-:Y:S02]  /*3c90*/  LOP3.LUT R7, R25, 0xff, RZ, 0xc0, !PT ;  /* 0x000000ff19077812 */ /* 0x000fe400078ec0ff */
[----:B------:R-:W-:Y:S02]  /*3ca0*/  PRMT R4, R85, 0x654, R4 ;  /* 0x0000065455047816 */ /* 0x000fe40000000004 */
[----:B------:R-:W-:-:S02]  /*3cb0*/  LOP3.LUT R26, R27, 0xff0000ff, RZ, 0xc0, !PT ;  /* 0xff0000ff1b1a7812 */ /* 0x000fc400078ec0ff */
[----:B------:R-:W-:Y:S01]  /*3cc0*/  SHF.R.U32.HI R80, RZ, 0x10, R27 ;  /* 0x00000010ff507819 */ /* 0x000fe2000001161b */
[----:B------:R-:W-:Y:S01]  /*3cd0*/  IMAD.SHL.U32 R27, R76, 0x100, RZ ;  /* 0x000001004c1b7824 */ /* 0x000fe200078e00ff */
[----:B------:R-:W-:Y:S01]  /*3ce0*/  SHF.R.U32.HI R77, RZ, 0x10, R25 ;  /* 0x00000010ff4d7819 */ /* 0x000fe20000011619 */
[----:B-1----:R-:W-:Y:S01]  /*3cf0*/  IMAD.MOV.U32 R25, RZ, RZ, R12 ;  /* 0x000000ffff197224 */ /* 0x002fe200078e000c */
[----:B--2---:R-:W-:Y:S01]  /*3d00*/  MOV R24, R8 ;  /* 0x0000000800187202 */ /* 0x004fe20000000f00 */
[----:B------:R-:W-:Y:S01]  /*3d10*/  IMAD.U32 R80, R80, 0x10000, RZ ;  /* 0x0001000050507824 */ /* 0x000fe200078e00ff */
[----:B------:R-:W-:Y:S01]  /*3d20*/  PRMT R8, R78, 0x654, R7 ;  /* 0x000006544e087816 */ /* 0x000fe20000000007 */
[----:B------:R-:W-:Y:S01]  /*3d30*/  IMAD.SHL.U32 R7, R79, 0x100, RZ ;  /* 0x000001004f077824 */ /* 0x000fe200078e00ff */
[----:B------:R-:W-:Y:S01]  /*3d40*/  LOP3.LUT R4, R4, 0xff00, R5, 0xf8, !PT ;  /* 0x0000ff0004047812 */ /* 0x000fe200078ef805 */
[----:B------:R-:W-:Y:S01]  /*3d50*/  IMAD.U32 R5, R82, 0x10000, RZ ;  /* 0x0001000052057824 */ /* 0x000fe200078e00ff */
[----:B------:R-:W-:-:S02]  /*3d60*/  PRMT R6, R83, 0x654, R6 ;  /* 0x0000065453067816 */ /* 0x000fc40000000006 */
[----:B------:R-:W-:Y:S02]  /*3d70*/  LOP3.LUT R78, R8, 0xff00, R27, 0xf8, !PT ;  /* 0x0000ff00084e7812 */ /* 0x000fe400078ef81b */
        /* <DEDUP_REMOVED lines=8> */
[----:B------:R-:W-:Y:S01]  /*3e00*/  SHF.L.U32 R4, R81, 0x10, RZ ;  /* 0x0000001051047819 */ /* 0x000fe200000006ff */
[--C-:B------:R-:W-:Y:S01]  /*3e10*/  HADD2.F32 R8, -RZ, R26.reuse.H0_H0 ;  /* 0x2000001aff087230 */ /* 0x100fe20000004100 */
[----:B------:R-:W-:Y:S01]  /*3e20*/  F2FP.F16.E4M3.UNPACK_B R75, R72.H1 ;  /* 0x00000048ff4b723e */ /* 0x000fe200030006ff */
[----:B------:R-:W-:Y:S01]  /*3e30*/  HADD2.F32 R26, -RZ, R26.H1_H1 ;  /* 0x3000001aff1a7230 */ /* 0x000fe20000004100 */
[----:B------:R-:W-:Y:S01]  /*3e40*/  LOP3.LUT R4, R7, 0xff0000, R4, 0xf8, !PT ;  /* 0x00ff000007047812 */ /* 0x000fe200078ef804 */
[----:B------:R-:W-:-:S02]  /*3e50*/  IMAD.U32 R7, R77, 0x10000, RZ ;  /* 0x000100004d077824 */ /* 0x000fc400078e00ff */
[-C--:B------:R-:W-:Y:S01]  /*3e60*/  FMUL.FTZ R81, R12, R5.reuse ;  /* 0x000000050c517220 */ /* 0x080fe20000410000 */
[----:B------:R-:W-:Y:S02]  /*3e70*/  HADD2.F32 R77, -RZ, R75.H0_H0 ;  /* 0x2000004bff4d7230 */ /* 0x000fe40000004100 */
[----:B------:R-:W-:Y:S01]  /*3e80*/  FMUL.FTZ R83, R8, R5 ;  /* 0x0000000508537220 */ /* 0x000fe20000410000 */
        /* <DEDUP_REMOVED lines=8> */
[----:B------:R-:W-:Y:S02]  /*3f10*/  F2FP.F16.E4M3.UNPACK_B R74, R25 ;  /* 0x00000019ff4a723e */ /* 0x000fe400020006ff */
[----:B------:R-:W-:Y:S01]  /*3f20*/  F2FP.F16.E4M3.UNPACK_B R72, R24 ;  /* 0x00000018ff48723e */ /* 0x000fe200020006ff */
[-C--:B------:R-:W-:Y:S01]  /*3f30*/  FMUL.FTZ R25, R27, R75.reuse ;  /* 0x0000004b1b197220 */ /* 0x080fe20000410000 */
[----:B------:R-:W-:Y:S01]  /*3f40*/  LOP3.LUT R5, R79, 0xff0000, R80, 0xf8, !PT ;  /* 0x00ff00004f057812 */ /* 0x000fe200078ef850 */
[C---:B------:R-:W-:Y:S01]  /*3f50*/  FMUL.FTZ R80, R26.reuse, R75 ;  /* 0x0000004b1a507220 */ /* 0x040fe20000410000 */
[----:B------:R-:W-:Y:S02]  /*3f60*/  HADD2.F32 R79, -RZ, R78.H0_H0 ;  /* 0x2000004eff4f7230 */ /* 0x000fe40000004100 */
[-C--:B------:R-:W-:Y:S01]  /*3f70*/  FFMA.FTZ R25, R26, R77.reuse, -R25 ;  /* 0x0000004d1a197223 */ /* 0x080fe20000010819 */
[----:B------:R-:W-:Y:S02]  /*3f80*/  HADD2.F32 R75, -RZ, R74.H0_H0 ;  /* 0x2000004aff4b7230 */ /* 0x000fe40000004100 */
[----:B------:R-:W-:Y:S01]  /*3f90*/  FFMA.FTZ R27, R27, R77, R80 ;  /* 0x0000004d1b1b7223 */ /* 0x000fe20000010050 */
[----:B------:R-:W-:-:S02]  /*3fa0*/  HADD2.F32 R24, -RZ, R72.H0_H0 ;  /* 0x20000048ff187230 */ /* 0x000fc40000004100 */
[----:B------:R-:W-:Y:S02]  /*3fb0*/  HADD2.F32 R26, -RZ, R76.H0_H0 ;  /* 0x2000004cff1a7230 */ /* 0x000fe40000004100 */
        /* <DEDUP_REMOVED lines=15> */
[-C--:B------:R-:W-:Y:S01]  /*40b0*/  F2FP.F16.E4M3.UNPACK_B R72, R10.reuse.H1 ;  /* 0x0000000aff48723e */ /* 0x080fe200030006ff */
[----:B------:R-:W-:Y:S02]  /*40c0*/  HADD2.F32 R78, -RZ, R76.H0_H0 ;  /* 0x2000004cff4e7230 */ /* 0x000fe40000004100 */
[----:B------:R-:W-:Y:S01]  /*40d0*/  FFMA.FTZ R77, R74, R77, R81 ;  /* 0x0000004d4a4d7223 */ /* 0x000fe20000010051 */
[----:B------:R-:W-:Y:S01]  /*40e0*/  HADD2.F32 R81, -RZ, R79.H0_H0 ;  /* 0x2000004fff517230 */ /* 0x000fe20000004100 */
[----:B------:R-:W-:Y:S01]  /*40f0*/  F2FP.F16.E4M3.UNPACK_B R10, R10 ;  /* 0x0000000aff0a723e */ /* 0x000fe200020006ff */
[----:B------:R-:W-:-:S02]  /*4100*/  HADD2.F32 R74, -RZ, R72.H0_H0 ;  /* 0x20000048ff4a7230 */ /* 0x000fc40000004100 */
[-C--:B------:R-:W-:Y:S01]  /*4110*/  FMUL.FTZ R87, R78, R83.reuse ;  /* 0x000000534e577220 */ /* 0x080fe20000410000 */
[----:B------:R-:W-:Y:S01]  /*4120*/  HADD2.F32 R85, -RZ, R80.H1_H1 ;  /* 0x30000050ff557230 */ /* 0x000fe20000004100 */
[----:B------:R-:W-:Y:S01]  /*4130*/  F2FP.SATFINITE.E4M3.F32.PACK_AB_MERGE_C R8, R25, R8, RZ ;  /* 0x000000081908723e */ /* 0x000fe200048070ff */
[----:B------:R-:W-:Y:S02]  /*4140*/  HADD2.F32 R76, -RZ, R76.H1_H1 ;  /* 0x3000004cff4c7230 */ /* 0x000fe40000004100 */
[C---:B------:R-:W-:Y:S01]  /*4150*/  FMUL.FTZ R83, R74.reuse, R83 ;  /* 0x000000534a537220 */ /* 0x040fe20000410000 */
[----:B------:R-:W-:Y:S02]  /*4160*/  HADD2.F32 R72, -RZ, R72.H1_H1 ;  /* 0x30000048ff487230 */ /* 0x000fe40000004100 */
[----:B------:R-:W-:Y:S01]  /*4170*/  FFMA.FTZ R87, R74, R81, -R87 ;  /* 0x000000514a577223 */ /* 0x000fe20000010857 */
[----:B------:R-:W-:Y:S02]  /*4180*/  HADD2.F32 R79, -RZ, R79.H1_H1 ;  /* 0x3000004fff4f7230 */ /* 0x000fe40000004100 */
[----:B------:R-:W-:Y:S01]  /*4190*/  FMUL.FTZ R89, R76, R85 ;  /* 0x000000554c597220 */ /* 0x000fe20000410000 */
[----:B------:R-:W-:Y:S01]  /*41a0*/  F2FP.F16.E4M3.UNPACK_B R74, R69 ;  /* 0x00000045ff4a723e */ /* 0x000fe200020006ff */
[C---:B------:R-:W-:Y:S01]  /*41b0*/  FMUL.FTZ R85, R72.reuse, R85 ;  /* 0x0000005548557220 */ /* 0x040fe20000410000 */
[----:B------:R-:W-:Y:S01]  /*41c0*/  F2FP.F16.E4M3.UNPACK_B R69, R14 ;  /* 0x0000000eff45723e */ /* 0x000fe200020006ff */
[----:B------:R-:W-:Y:S01]  /*41d0*/  FFMA.FTZ R80, R72, R79, -R89 ;  /* 0x0000004f48507223 */ /* 0x000fe20000010859 */
[----:B------:R-:W-:Y:S01]  /*41e0*/  F2FP.F16.E4M3.UNPACK_B R72, R71 ;  /* 0x00000047ff48723e */ /* 0x000fe200020006ff */
[----:B------:R-:W-:Y:S01]  /*41f0*/  FFMA.FTZ R82, R76, R79, R85 ;  /* 0x0000004f4c527223 */ /* 0x000fe20000010055 */
[----:B------:R-:W-:Y:S01]  /*4200*/  FFMA.FTZ R83, R78, R81, R83 ;  /* 0x000000514e537223 */ /* 0x000fe20000010053 */
[--C-:B------:R-:W-:Y:S01]  /*4210*/  HADD2.F32 R76, -RZ, R74.reuse.H0_H0 ;  /* 0x2000004aff4c7230 */ /* 0x100fe20000004100 */
[----:B------:R-:W-:Y:S01]  /*4220*/  F2FP.SATFINITE.E4M3.F32.PACK_AB_MERGE_C R12, R27, R12, RZ ;  /* 0x0000000c1b0c723e */ /* 0x000fe200048070ff */
[----:B------:R-:W-:Y:S01]  /*4230*/  HADD2.F32 R71, -RZ, R69.H0_H0 ;  /* 0x20000045ff477230 */ /* 0x000fe20000004100 */
[----:B------:R-:W-:Y:S01]  /*4240*/  F2FP.SATFINITE.E4M3.F32.PACK_AB_MERGE_C R8, R75, R24, R8 ;  /* 0x000000184b08723e */ /* 0x000fe20004807008 */
[----:B------:R-:W-:Y:S01]  /*4250*/  HADD2.F32 R78, -RZ, R74.H1_H1 ;  /* 0x3000004aff4e7230 */ /* 0x000fe20000004100 */
[----:B------:R-:W-:Y:S01]  /*4260*/  F2FP.F16.E4M3.UNPACK_B R27, R13 ;  /* 0x0000000dff1b723e */ /* 0x000fe200020006ff */
        /* <DEDUP_REMOVED lines=13> */
[-C--:B------:R-:W-:Y:S01]  /*4340*/  FFMA.FTZ R10, R10, R72.reuse, -R81 ;  /* 0x000000480a0a7223 */ /* 0x080fe20000010851 */
        /* <DEDUP_REMOVED lines=18> */
[C---:B------:R-:W-:Y:S01]  /*4470*/  FMUL.FTZ R69, R71.reuse, R75 ;  /* 0x0000004b47457220 */ /* 0x040fe20000410000 */
[----:B------:R-:W-:Y:S01]  /*4480*/  F2FP.F16.E4M3.UNPACK_B R74, R7.H1 ;  /* 0x00000007ff4a723e */ /* 0x000fe200030006ff */
[C---:B------:R-:W-:Y:S01]  /*4490*/  FMUL.FTZ R76, R26.reuse, R75 ;  /* 0x0000004b1a4c7220 */ /* 0x040fe20000410000 */
[----:B------:R-:W-:Y:S01]  /*44a0*/  F2FP.F16.E4M3.UNPACK_B R27, R9.H1 ;  /* 0x00000009ff1b723e */ /* 0x000fe200030006ff */
[----:B------:R-:W-:Y:S01]  /*44b0*/  FFMA.FTZ R9, R26, R72, -R69 ;  /* 0x000000481a097223 */ /* 0x000fe20000010845 */
[----:B------:R-:W-:Y:S01]  /*44c0*/  F2FP.F16.E4M3.UNPACK_B R6, R6.H1 ;  /* 0x00000006ff06723e */ /* 0x000fe200030006ff */
[----:B------:R-:W-:Y:S01]  /*44d0*/  FFMA.FTZ R26, R71, R72, R76 ;  /* 0x00000048471a7223 */ /* 0x000fe2000001004c */
[----:B------:R-:W-:Y:S01]  /*44e0*/  F2FP.SATFINITE.E4M3.F32.PACK_AB_MERGE_C R80, R80, R87, RZ ;  /* 0x000000575050723e */ /* 0x000fe200048070ff */
        /* <DEDUP_REMOVED lines=9> */
[--C-:B------:R-:W-:Y:S01]  /*4580*/  HADD2.F32 R72, -RZ, R6.reuse.H0_H0 ;  /* 0x20000006ff487230 */ /* 0x100fe20000004100 */
[----:B------:R-:W-:Y:S01]  /*4590*/  F2FP.F16.E4M3.UNPACK_B R13, R11 ;  /* 0x0000000bff0d723e */ /* 0x000fe200020006ff */
[----:B------:R-:W-:Y:S02]  /*45a0*/  HADD2.F32 R27, -RZ, R27.H1_H1 ;  /* 0x3000001bff1b7230 */ /* 0x000fe40000004100 */
[----:B------:R-:W-:Y:S01]  /*45b0*/  FMUL.FTZ R82, R71, R78 ;  /* 0x0000004e47527220 */ /* 0x000fe20000410000 */
[----:B------:R-:W-:-:S02]  /*45c0*/  HADD2.F32 R74, -RZ, R6.H1_H1 ;  /* 0x30000006ff4a7230 */ /* 0x000fc40000004100 */
[-C--:B------:R-:W-:Y:S01]  /*45d0*/  FFMA.FTZ R6, R7, R72.reuse, -R80 ;  /* 0x0000004807067223 */ /* 0x080fe20000010850 */
[----:B------:R-:W-:Y:S01]  /*45e0*/  FFMA.FTZ R7, R69, R72, R76 ;  /* 0x0000004845077223 */ /* 0x000fe2000001004c */
[C---:B------:R-:W-:Y:S01]  /*45f0*/  FMUL.FTZ R78, R27.reuse, R78 ;  /* 0x0000004e1b4e7220 */ /* 0x040fe20000410000 */
[----:B------:R-:W-:Y:S01]  /*4600*/  F2FP.F16.E4M3.UNPACK_B R69, R15 ;  /* 0x0000000fff45723e */ /* 0x000fe200020006ff */
[-C--:B------:R-:W-:Y:S01]  /*4610*/  FFMA.FTZ R81, R27, R74.reuse, -R82 ;  /* 0x0000004a1b517223 */ /* 0x080fe20000010852 */
[----:B------:R-:W-:Y:S01]  /*4620*/  F2FP.F16.E4M3.UNPACK_B R11, R11.H1 ;  /* 0x0000000bff0b723e */ /* 0x000fe200030006ff */
[----:B------:R-:W-:Y:S01]  /*4630*/  FFMA.FTZ R82, R71, R74, R78 ;  /* 0x0000004a47527223 */ /* 0x000fe2000001004e */
        /* <DEDUP_REMOVED lines=8> */
[CC--:B------:R-:W-:Y:S01]  /*46c0*/  FMUL.FTZ R84, R72.reuse, R79.reuse ;  /* 0x0000004f48547220 */ /* 0x0c0fe20000410000 */
[--C-:B------:R-:W-:Y:S02]  /*46d0*/  HADD2.F32 R80, -RZ, R78.reuse.H0_H0 ;  /* 0x2000004eff507230 */ /* 0x100fe40000004100 */
[----:B------:R-:W-:Y:S01]  /*46e0*/  FMUL.FTZ R79, R15, R79 ;  /* 0x0000004f0f4f7220 */ /* 0x000fe20000410000 */
[----:B------:R-:W-:Y:S01]  /*46f0*/  HADD2.F32 R75, -RZ, R5.H0_H0 ;  /* 0x20000005ff4b7230 */ /* 0x000fe20000004100 */
[----:B------:R-:W-:Y:S01]  /*4700*/  F2FP.SATFINITE.E4M3.F32.PACK_AB_MERGE_C R6, R81, R6, RZ ;  /* 0x000000065106723e */ /* 0x000fe200048070ff */
[--C-:B------:R-:W-:Y:S02]  /*4710*/  HADD2.F32 R4, -RZ, R71.reuse.H0_H0 ;  /* 0x20000047ff047230 */ /* 0x100fe40000004100 */
[----:B------:R-:W-:Y:S01]  /*4720*/  FMUL.FTZ R83, R27, R80 ;  /* 0x000000501b537220 */ /* 0x000fe20000410000 */
[----:B------:R-:W-:Y:S02]  /*4730*/  HADD2.F32 R71, -RZ, R71.H1_H1 ;  /* 0x30000047ff477230 */ /* 0x000fe40000004100 */
[----:B------:R-:W-:Y:S01]  /*4740*/  FFMA.FTZ R79, R72, R75, R79 ;  /* 0x0000004b484f7223 */ /* 0x000fe2000001004f */
[----:B------:R-:W-:-:S02]  /*4750*/  HADD2.F32 R78, -RZ, R78.H1_H1 ;  /* 0x3000004eff4e7230 */ /* 0x000fc40000004100 */
[----:B------:R-:W-:Y:S01]  /*4760*/  FMUL.FTZ R86, R4, R80 ;  /* 0x0000005004567220 */ /* 0x000fe20000410000 */
[----:B------:R-:W-:Y:S02]  /*4770*/  HADD2.F32 R11, -RZ, R11.H1_H1 ;  /* 0x3000000bff0b7230 */ /* 0x000fe40000004100 */
[----:B------:R-:W-:Y:S01]  /*4780*/  FFMA.FTZ R84, R15, R75, -R84 ;  /* 0x0000004b0f547223 */ /* 0x000fe20000010854 */
        /* <DEDUP_REMOVED lines=10> */
[----:B------:R-:W-:Y:S02]  /*4830*/  HADD2.F32 R4, -RZ, R5.H1_H1 ;  /* 0x30000005ff047230 */ /* 0x000fe40000004100 */
[-C--:B------:R-:W-:Y:S01]  /*4840*/  FFMA.FTZ R11, R11, R74.reuse, -R80 ;  /* 0x0000004a0b0b7223 */ /* 0x080fe20000010850 */
[----:B------:R-:W-:Y:S01]  /*4850*/  FFMA.FTZ R78, R71, R74, R78 ;  /* 0x0000004a474e7223 */ /* 0x000fe2000001004e */
[C---:B------:R-:W-:Y:S01]  /*4860*/  FMUL.FTZ R72, R13.reuse, R72 ;  /* 0x000000480d487220 */ /* 0x040fe20000410000 */
[----:B------:R-:W-:Y:S01]  /*4870*/  F2FP.SATFINITE.E4M3.F32.PACK_AB_MERGE_C R7, R82, R7, RZ ;  /* 0x000000075207723e */ /* 0x000fe200048070ff */
[----:B------:R-:W-:Y:S01]  /*4880*/  FFMA.FTZ R13, R13, R4, -R76 ;  /* 0x000000040d0d7223 */ /* 0x000fe2000001084c */
[----:B------:R-:W-:Y:S01]  /*4890*/  F2FP.SATFINITE.E4M3.F32.PACK_AB_MERGE_C R11, R11, R86, RZ ;  /* 0x000000560b0b723e */ /* 0x000fe200048070ff */
[----:B------:R-:W-:Y:S01]  /*48a0*/  FFMA.FTZ R72, R69, R4, R72 ;  /* 0x0000000445487223 */ /* 0x000fe20000010048 */
[----:B------:R-:W-:-:S02]  /*48b0*/  F2FP.SATFINITE.E4M3.F32.PACK_AB_MERGE_C R78, R78, R83, RZ ;  /* 0x000000534e4e723e */ /* 0x000fc400048070ff */
[----:B------:R-:W-:Y:S02]  /*48c0*/  F2FP.SATFINITE.E4M3.F32.PACK_AB_MERGE_C R11, R13, R84, R11 ;  /* 0x000000540d0b723e */ /* 0x000fe4000480700b */
[----:B------:R-:W-:Y:S02]  /*48d0*/  F2FP.SATFINITE.E4M3.F32.PACK_AB_MERGE_C R9, R9, R24, R6 ;  /* 0x000000180909723e */ /* 0x000fe40004807006 */
[----:B------:R-:W-:Y:S02]  /*48e0*/  F2FP.SATFINITE.E4M3.F32.PACK_AB_MERGE_C R13, R26, R25, R7 ;  /* 0x000000191a0d723e */ /* 0x000fe40004807007 */
[----:B------:R-:W-:-:S07]  /*48f0*/  F2FP.SATFINITE.E4M3.F32.PACK_AB_MERGE_C R15, R72, R79, R78 ;  /* 0x0000004f480f723e */ /* 0x000fce000480704e */
.L_x_15453:
[----:B------:R-:W-:Y:S05]  /*4900*/  BSYNC B1 ;  /* 0x0000000000017941 */ /* 0x000fea0003800000 */
.L_x_15452:
[----:B--2---:R2:W-:Y:S01]  /*4910*/  ST.E.128 desc[UR40][R56.64], R8 ;  /* 0x0000000838007985 */ /* 0x0045e2000c101d28 */
[----:B------:R-:W-:-:S13]  /*4920*/  ISETP.GE.AND P3, PT, R73, R67, PT ;  /* 0x000000434900720c */ /* 0x000fda0003f66270 */
[----:B------:R-:W-:Y:S05]  /*4930*/  @P3 BRA `(.L_x_15441) ;  /* 0x0000000000e83947 */ /* 0x000fea0003800000 */
[----:B------:R-:W-:-:S04]  /*4940*/  IADD3 R4, P3, R70, R73, RZ ;  /* 0x0000004946047210 */ /* 0x000fc80007f7e0ff */
[----:B------:R-:W-:-:S05]  /*4950*/  LEA.HI.X.SX32 R5, R73, R68, 0x1, P3 ;  /* 0x0000004449057211 */ /* 0x000fca00018f0eff */
[----:B-1----:R1:W-:Y:S01]  /*4960*/  ST.E.128 desc[UR40][R4.64], R12 ;  /* 0x0000000c04007985 */ /* 0x0023e2000c101d28 */
[----:B------:R-:W-:Y:S05]  /*4970*/  BRA `(.L_x_15441) ;  /* 0x0000000000d87947 */ /* 0x000fea0003800000 */
.L_x_15433:
[----:B------:R-:W-:-:S13]  /*4980*/  ISETP.NE.AND P4, PT, R156, 0x3, PT ;  /* 0x000000039c00780c */ /* 0x000fda0003f85270 */
[----:B------:R-:W-:Y:S05]  /*4990*/  @!P4 BRA `(.L_x_15454) ;  /* 0x000000000004c947 */ /* 0x000fea0003800000 */
[----:B------:R-:W-:Y:S01]  /*49a0*/  BPT.TRAP 0x1 ;  /* 0x000000040000795c */ /* 0x000fe20000300000 */
.L_x_15454:
[----:B------:R-:W2:Y:S01]  /*49b0*/  LDL R4, [R1+0x10] ;  /* 0x0000100001047983 */ /* 0x000ea20000100800 */
[----:B------:R-:W-:Y:S01]  /*49c0*/  IMAD R65, R19, 0x8, R18 ;  /* 0x0000000813417824 */ /* 0x000fe200078e0212 */
[----:B------:R-:W-:Y:S01]  /*49d0*/  BSSY B1, `(.L_x_15455) ;  /* 0x0000005000017945 */ /* 0x000fe20003800000 */
[----:B------:R-:W-:Y:S02]  /*49e0*/  SHF.R.S32.HI R62, RZ, 0x1f, R60 ;  /* 0x0000001fff3e7819 */ /* 0x000fe4000001143c */
[----:B--2---:R-:W-:-:S04]  /*49f0*/  SHF.L.U32 R66, R4, 0x1f, RZ ;  /* 0x0000001f04427819 */ /* 0x004fc800000006ff */
[----:B------:R-:W0:Y:S02]  /*4a00*/  SYNCS.PHASECHK.TRANS64.TRYWAIT P3, [R65+URZ+0x13290], R66 ;  /* 0x01329042410075a7 */ /* 0x000e24000806017f */
[----:B0-----:R-:W-:Y:S05]  /*4a10*/  @!P3 BRA `(.L_x_15456) ;  /* 0x000001800038b947 */ /* 0x001fea0003800000 */
.L_x_15685:
[----:B------:R-:W-:Y:S05]  /*4a20*/  BSYNC B1 ;  /* 0x0000000000017941 */ /* 0x000fea0003800000 */
.L_x_15455:
        /* <DEDUP_REMOVED lines=30> */
.L_x_15689:
[----:B------:R-:W-:Y:S05]  /*4c10*/  @!P3 BRA `(.L_x_15441) ;  /* 0x000000000030b947 */ /* 0x000fea0003800000 */
[----:B-1----:R-:W4:Y:S01]  /*4c20*/  LDL R4, [R1+0x24] ;  /* 0x0000240001047983 */ /* 0x002f220000100800 */
[----:B------:R-:W-:Y:S02]  /*4c30*/  ULDC UR4, c[0x0][0x2f4] ;  /* 0x0000bd0000047ab9 */ /* 0x000fe40000000800 */
[----:B------:R-:W-:-:S13]  /*4c40*/  ISETP.GE.AND P3, PT, R16, UR4, PT ;  /* 0x0000000410007c0c */ /* 0x000fda000bf66270 */
[----:B---3--:R-:W-:-:S04]  /*4c50*/  @!P3 IADD3 R10, P5, R16, R14, RZ ;  /* 0x0000000e100ab210 */ /* 0x008fc80007fbe0ff */
[----:B--2---:R-:W-:Y:S02]  /*4c60*/  @!P3 IADD3.X R11, R5, R17, RZ, P5, !PT ;  /* 0x00000011050bb210 */ /* 0x004fe40002ffe4ff */
[----:B------:R-:W-:-:S13]  /*4c70*/  ISETP.GE.AND P5, PT, R157, UR4, PT ;  /* 0x000000049d007c0c */ /* 0x000fda000bfa6270 */
[----:B------:R-:W-:-:S05]  /*4c80*/  @!P5 IADD3 R8, P6, R157, R14, RZ ;  /* 0x0000000e9d08d210 */ /* 0x000fca0007fde0ff */
[----:B----4-:R-:W-:Y:S02]  /*4c90*/  @!P5 IMAD.X R9, R5, 0x1, R4, P6 ;  /* 0x000000010509d824 */ /* 0x010fe400030e0604 */
[----:B------:R-:W1:Y:S04]  /*4ca0*/  @!P3 LDS.128 R4, [R61+0xe000] ;  /* 0x00e000003d04b984 */ /* 0x000e680000000c00 */
[----:B-1----:R-:W-:Y:S04]  /*4cb0*/  @!P3 ST.E.128 desc[UR40][R10.64], R4 ;  /* 0x000000040a00b985 */ /* 0x002fe8000c101d28 */
[----:B------:R-:W1:Y:S04]  /*4cc0*/  @!P5 LDS.128 R4, [R58+0xe000] ;  /* 0x00e000003a04d984 */ /* 0x000e680000000c00 */
[----:B-1----:R4:W-:Y:S02]  /*4cd0*/  @!P5 ST.E.128 desc[UR40][R8.64], R4 ;  /* 0x000000040800d985 */ /* 0x0029e4000c101d28 */
.L_x_15441:
[----:B------:R-:W-:Y:S05]  /*4ce0*/  BSYNC B0 ;  /* 0x0000000000007941 */ /* 0x000fea0003800000 */
.L_x_15432:
        /* <DEDUP_REMOVED lines=16> */
.L_x_15459:
[----:B------:R-:W-:Y:S05]  /*4df0*/  BSYNC B0 ;  /* 0x0000000000007941 */ /* 0x000fea0003800000 */
.L_x_15458:
[----:B------:R-:W1:Y:S01]  /*4e00*/  SYNCS.PHASECHK.TRANS64.TRYWAIT P4, [R65+URZ+0x132b0], R66 ;  /* 0x0132b042410075a7 */ /* 0x000e62000808017f */
[----:B------:R-:W-:Y:S04]  /*4e10*/  BSSY B0, `(.L_x_15460) ;  /* 0x0000002000007945 */ /* 0x000fe80003800000 */
[----:B-1----:R-:W-:Y:S05]  /*4e20*/  @!P4 BRA `(.L_x_15461) ;  /* 0x0000017c008cc947 */ /* 0x002fea0003800000 */
.L_x_15690:
[----:B------:R-:W-:Y:S05]  /*4e30*/  BSYNC B0 ;  /* 0x0000000000007941 */ /* 0x000fea0003800000 */
.L_x_15460:
        /* <DEDUP_REMOVED lines=22> */
[----:B------:R-:W-:Y:S02]  /*4fa0*/  IADD3.X R5, R5, UR7, R7, P4, !PT ;  /* 0x0000000705057c10 */ /* 0x000fe4000a7fe407 */
[----:B------:R-:W-:Y:S01]  /*4fb0*/  ISETP.GT.AND P4, PT, R64, R8, PT ;  /* 0x000000084000720c */ /* 0x000fe20003f84270 */
[----:B------:R-:W2:Y:S04]  /*4fc0*/  SHFL.IDX PT, R4, R4, RZ, 0x1e1f ;  /* 0x001e1fff04047589 */ /* 0x000ea800000e0000 */
[----:B------:R-:W4:Y:S08]  /*4fd0*/  SHFL.IDX PT, R5, R5, RZ, 0x1e1f ;  /* 0x001e1fff05057589 */ /* 0x000f3000000e0000 */
[----:B------:R-:W-:Y:S05]  /*4fe0*/  @!P4 BRA `(.L_x_15463) ;  /* 0x000000000030c947 */ /* 0x000fea0003800000 */
[----:B------:R-:W5:Y:S01]  /*4ff0*/  LDL R12, [R1+0x24] ;  /* 0x00002400010c7983 */ /* 0x000f620000100800 */
[----:B------:R-:W-:Y:S02]  /*5000*/  ULDC UR4, c[0x0][0x2f4] ;  /* 0x0000bd0000047ab9 */ /* 0x000fe40000000800 */
[----:B------:R-:W-:-:S13]  /*5010*/  ISETP.GE.AND P4, PT, R16, UR4, PT ;  /* 0x0000000410007c0c */ /* 0x000fda000bf86270 */
[----:B--2---:R-:W-:-:S05]  /*5020*/  @!P4 IADD3 R10, P5, R16, R4, RZ ;  /* 0x00000004100ac210 */ /* 0x004fca0007fbe0ff */
[----:B----4-:R-:W-:Y:S01]  /*5030*/  @!P4 IMAD.X R11, R5, 0x1, R17, P5 ;  /* 0x00000001050bc824 */ /* 0x010fe200028e0611 */
[----:B------:R-:W-:-:S13]  /*5040*/  ISETP.GE.AND P5, PT, R157, UR4, PT ;  /* 0x000000049d007c0c */ /* 0x000fda000bfa6270 */
[----:B------:R-:W-:-:S04]  /*5050*/  @!P5 IADD3 R8, P6, R157, R4, RZ ;  /* 0x000000049d08d210 */ /* 0x000fc80007fde0ff */
[----:B-----5:R-:W-:Y:S02]  /*5060*/  @!P5 IADD3.X R9, R5, R12, RZ, P6, !PT ;  /* 0x0000000c0509d210 */ /* 0x020fe400037fe4ff */
[----:B------:R-:W2:Y:S04]  /*5070*/  @!P4 LDS.128 R4, [R61+0x6000] ;  /* 0x006000003d04c984 */ /* 0x000ea80000000c00 */
[----:B--2---:R-:W-:Y:S04]  /*5080*/  @!P4 ST.E.128 desc[UR40][R10.64], R4 ;  /* 0x000000040a00c985 */ /* 0x004fe8000c101d28 */
[----:B------:R-:W2:Y:S04]  /*5090*/  @!P5 LDS.128 R4, [R58+0x6000] ;  /* 0x006000003a04d984 */ /* 0x000ea80000000c00 */
[----:B--2---:R2:W-:Y:S02]  /*50a0*/  @!P5 ST.E.128 desc[UR40][R8.64], R4 ;  /* 0x000000040800d985 */ /* 0x0045e4000c101d28 */
.L_x_15463:
[----:B------:R-:W-:Y:S05]  /*50b0*/  BSYNC B0 ;  /* 0x0000000000007941 */ /* 0x000fea0003800000 */
.L_x_15462:
[----:B--2-4-:R-:W2:Y:S01]  /*50c0*/  LDL.LU R5, [R1+0x10] ;  /* 0x0000100001057983 */ /* 0x014ea20000300800 */
[----:B------:R-:W-:Y:S02]  /*50d0*/  VIADD R19, R19, 0x1 ;  /* 0x0000000113137836 */ /* 0x000fe40000000000 */
[----:B01----:R-:W-:Y:S01]  /*50e0*/  @!P3 VIADD R65, R65, 0x132c0 ;  /* 0x000132c04141b836 */ /* 0x003fe20000000000 */
[----:B------:R-:W-:Y:S01]  /*50f0*/  @!PT LDS RZ, [RZ] ;  /* 0x00000000fffff984 */ /* 0x000fe20000000800 */
[----:B------:R-:W-:Y:S01]  /*5100*/  @!PT LDS RZ, [RZ] ;  /* 0x00000000fffff984 */ /* 0x000fe20000000800 */
[----:B------:R-:W-:Y:S01]  /*5110*/  @!PT LDS RZ, [RZ] ;  /* 0x00000000fffff984 */ /* 0x000fe20000000800 */
[----:B------:R-:W-:Y:S01]  /*5120*/  @!PT LDS RZ, [RZ] ;  /* 0x00000000fffff984 */ /* 0x000fe20000000800 */
[----:B------:R0:W-:Y:S06]  /*5130*/  MEMBAR.ALL.CTA ;  /* 0x0000000000007992 */ /* 0x0001ec0000008000 */
[----:B0-----:R-:W0:Y:S02]  /*5140*/  FENCE.VIEW.ASYNC.S ;  /* 0x00000000000073c6 */ /* 0x001e240000000000 */
[----:B0-----:R0:W-:Y:S01]  /*5150*/  BAR.SYNC.DEFER_BLOCKING R44, 0x80 ;  /* 0x0002002c0000751d */ /* 0x0011e20000010000 */
        /* <DEDUP_REMOVED lines=9> */
.L_x_15427:
[----:B------:R-:W2:Y:S01]  /*51f0*/  LDL R4, [R1+0x34] ;  /* 0x0000340001047983 */ /* 0x000ea20000100800 */
[----:B------:R-:W1:Y:S01]  /*5200*/  LDC R0, c[0x0][0x448] ;  /* 0x00011200ff007b82 */ /* 0x000e620000000800 */
[----:B------:R-:W-:Y:S01]  /*5210*/  BSSY B0, `(.L_x_15465) ;  /* 0x0000023000007945 */ /* 0x000fe20003800000 */
[----:B------:R-:W-:Y:S02]  /*5220*/  CS2R R54, SRZ ;  /* 0x0000000000367805 */ /* 0x000fe4000001ff00 */
[----:B------:R-:W-:Y:S02]  /*5230*/  CS2R R6, SRZ ;  /* 0x0000000000067805 */ /* 0x000fe4000001ff00 */
[----:B------:R-:W-:Y:S02]  /*5240*/  CS2R R52, SRZ ;  /* 0x0000000000347805 */ /* 0x000fe4000001ff00 */
[----:B------:R-:W-:Y:S02]  /*5250*/  CS2R R8, SRZ ;  /* 0x0000000000087805 */ /* 0x000fe4000001ff00 */
[----:B------:R-:W-:-:S02]  /*5260*/  CS2R R46, SRZ ;  /* 0x00000000002e7805 */ /* 0x000fc4000001ff00 */
[----:B------:R-:W-:Y:S02]  /*5270*/  CS2R R10, SRZ ;  /* 0x00000000000a7805 */ /* 0x000fe4000001ff00 */
[----:B0-----:R-:W-:Y:S02]  /*5280*/  CS2R R44, SRZ ;  /* 0x00000000002c7805 */ /* 0x001fe4000001ff00 */
[----:B------:R-:W-:Y:S02]  /*5290*/  CS2R R12, SRZ ;  /* 0x00000000000c7805 */ /* 0x000fe4000001ff00 */
[----:B------:R-:W-:Y:S02]  /*52a0*/  CS2R R38, SRZ ;  /* 0x0000000000267805 */ /* 0x000fe4000001ff00 */
[----:B---3--:R-:W-:Y:S02]  /*52b0*/  CS2R R14, SRZ ;  /* 0x00000000000e7805 */ /* 0x008fe4000001ff00 */
[----:B------:R-:W-:-:S02]  /*52c0*/  CS2R R36, SRZ ;  /* 0x0000000000247805 */ /* 0x000fc4000001ff00 */
[----:B------:R-:W-:Y:S01]  /*52d0*/  CS2R R20, SRZ ;  /* 0x0000000000147805 */ /* 0x000fe2000001ff00 */
[----:B------:R-:W-:Y:S01]  /*52e0*/  IMAD.MOV.U32 R24, RZ, RZ, RZ ;  /* 0x000000ffff187224 */ /* 0x000fe200078e00ff */
[----:B------:R-:W-:Y:S01]  /*52f0*/  MOV R29, RZ ;  /* 0x000000ff001d7202 */ /* 0x000fe20000000f00 */
[----:B------:R-:W-:Y:S01]  /*5300*/  IMAD.MOV.U32 R56, RZ, RZ, RZ ;  /* 0x000000ffff387224 */ /* 0x000fe200078e00ff */
[----:B-1----:R-:W-:-:S13]  /*5310*/  ISETP.NE.AND P0, PT, R0, 0x1, PT ;  /* 0x000000010000780c */ /* 0x002fda0003f05270 */
[----:B------:R-:W0:Y:S08]  /*5320*/  @P0 LDC R0, c[0x0][0x44c] ;  /* 0x00011300ff000b82 */ /* 0x000e300000000800 */
[----:B------:R-:W1:Y:S01]  /*5330*/  @P0 LDC R5, c[0x0][0x450] ;  /* 0x00011400ff050b82 */ /* 0x000e620000000800 */
[----:B--2---:R-:W-:-:S04]  /*5340*/  VIADD R3, R4, 0xbf ;  /* 0x000000bf04037836 */ /* 0x004fc80000000000 */
[----:B0-----:R-:W-:-:S05]  /*5350*/  @P0 IMAD.HI.U32 R0, R3, R0, RZ ;  /* 0x0000000003000227 */ /* 0x001fca00078e00ff */
[----:B-1----:R-:W-:Y:S02]  /*5360*/  @P0 SHF.R.U32.HI R3, RZ, R5, R0 ;  /* 0x00000005ff030219 */ /* 0x002fe40000011600 */
[----:B------:R-:W-:-:S03]  /*5370*/  PLOP3.LUT P0, PT, PT, PT, PT, 0x80, 0x0 ;  /* 0x000000000000781c */ /* 0x000fc60003f0f070 */
[----:B------:R-:W-:Y:S01]  /*5380*/  IMAD.IADD R3, R30, 0x1, R3 ;  /* 0x000000011e037824 */ /* 0x000fe200078e0203 */
[----:B------:R-:W-:-:S03]  /*5390*/  CS2R R30, SRZ ;  /* 0x00000000001e7805 */ /* 0x000fc6000001ff00 */
[----:B------:R-:W-:-:S05]  /*53a0*/  IMAD.HI R3, R3, 0x66666667, RZ ;  /* 0x6666666703037827 */ /* 0x000fca00078e02ff */
[----:B------:R-:W-:-:S04]  /*53b0*/  SHF.R.U32.HI R0, RZ, 0x1f, R3 ;  /* 0x0000001fff007819 */ /* 0x000fc80000011603 */
[----:B------:R-:W-:Y:S01]  /*53c0*/  LEA.HI.SX32 R3, R3, R0, 0x1a ;  /* 0x0000000003037211 */ /* 0x000fe200078fd2ff */
[----:B------:R-:W-:-:S03]  /*53d0*/  IMAD.MOV.U32 R0, RZ, RZ, RZ ;  /* 0x000000ffff007224 */ /* 0x000fc600078e00ff */
[----:B------:R-:W-:Y:S02]  /*53e0*/  VIMNMX R104, R104, R3, PT ;  /* 0x0000000368687248 */ /* 0x000fe40003fe0100 */
[----:B------:R-:W-:Y:S02]  /*53f0*/  CS2R R2, SRZ ;  /* 0x0000000000027805 */ /* 0x000fe4000001ff00 */
[----:B------:R-:W-:Y:S01]  /*5400*/  ISETP.GE.AND P1, PT, R104, 0x1, PT ;  /* 0x000000016800780c */ /* 0x000fe20003f26270 */
[----:B------:R-:W-:-:S12]  /*5410*/  @P3 BRA `(.L_x_15466) ;  /* 0x0000000000083947 */ /* 0x000fd80003800000 */
[----:B------:R-:W0:Y:S02]  /*5420*/  FENCE.VIEW.ASYNC.G ;  /* 0x00000000000073c6 */ /* 0x000e240000000100 */
[----:B0-----:R-:W-:Y:S06]  /*5430*/  BAR.ARV 0xc, 0x200 ;  /* 0x0308000000007b1d */ /* 0x001fec0000002000 */
.L_x_15466:
[----:B------:R-:W-:Y:S05]  /*5440*/  BSYNC B0 ;  /* 0x0000000000007941 */ /* 0x000fea0003800000 */
.L_x_15465:
        /* <DEDUP_REMOVED lines=35> */
.L_x_15469:
[----:B------:R-:W-:Y:S05]  /*5680*/  BSYNC B6 ;  /* 0x0000000000067941 */ /* 0x000fea0003800000 */
.L_x_15468:
        /* <DEDUP_REMOVED lines=10> */
[----:B------:R-:W0:Y:S08]  /*5730*/  @P1 LDC.64 R8, c[0x0][0x9b8] ;  /* 0x00026e00ff081b82 */ /* 0x000e300000000a00 */
[----:B------:R-:W1:Y:S08]  /*5740*/  @P0 LDC.64 R10, c[0x0][0x9b0] ;  /* 0x00026c00ff0a0b82 */ /* 0x000e700000000a00 */
[----:B------:R-:W1:Y:S01]  /*5750*/  @P1 LDC.64 R12, c[0x0][0x9c0] ;  /* 0x00027000ff0c1b82 */ /* 0x000e620000000a00 */
[----:B--2---:R-:W-:-:S02]  /*5760*/  @P0 IMAD R0, R2, R6, RZ ;  /* 0x0000000602000224 */ /* 0x004fc400078e02ff */
[----:B0-----:R-:W-:Y:S02]  /*5770*/  @P1 IMAD R4, R2, R8, RZ ;  /* 0x0000000802041224 */ /* 0x001fe400078e02ff */
[C---:B---3--:R-:W-:Y:S02]  /*5780*/  @P0 IMAD R7, R21.reuse, R7, R0 ;  /* 0x0000000715070224 */ /* 0x048fe400078e0200 */
[----:B------:R-:W-:Y:S01]  /*5790*/  @P0 IMAD.WIDE.U32 R2, R21, R6, RZ ;  /* 0x0000000615020225 */ /* 0x000fe200078e00ff */
[----:B----4-:R-:W-:-:S03]  /*57a0*/  @P0 SHF.R.S32.HI R15, RZ, 0x1f, R20 ;  /* 0x0000001fff0f0819 */ /* 0x010fc60000011414 */
[----:B------:R-:W-:Y:S01]  /*57b0*/  @P0 IMAD.IADD R3, R3, 0x1, R7 ;  /* 0x0000000103030824 */ /* 0x000fe200078e0207 */
[----:B------:R-:W-:Y:S01]  /*57c0*/  @P1 SHF.R.S32.HI R7, RZ, 0x1f, R20 ;  /* 0x0000001fff071819 */ /* 0x000fe20000011414 */
[C---:B------:R-:W-:Y:S02]  /*57d0*/  @P1 IMAD R9, R21.reuse, R9, R4 ;  /* 0x0000000915091224 */ /* 0x040fe400078e0204 */
[----:B------:R-:W-:-:S04]  /*57e0*/  @P1 IMAD.WIDE.U32 R4, R21, R8, RZ ;  /* 0x0000000815041225 */ /* 0x000fc800078e00ff */
[----:B-1----:R-:W-:Y:S02]  /*57f0*/  @P0 IMAD R0, R15, R10, RZ ;  /* 0x0000000a0f000224 */ /* 0x002fe400078e02ff */
        /* <DEDUP_REMOVED lines=32> */
.L_x_15473:
[----:B-1----:R1:W2:Y:S02]  /*5a00*/  SYNCS.PHASECHK.TRANS64.TRYWAIT P0, [R18+URZ+0x13200], R3 ;  /* 0x01320003120075a7 */ /* 0x0022a4000800017f */
[----:B--2---:R-:W-:Y:S05]  /*5a10*/  @!P0 NANOSLEEP.SYNCS 0x989680 ;  /* 0x009896800000895d */ /* 0x004fea0003900000 */
[----:B------:R-:W2:Y:S02]  /*5a20*/  @!P0 SYNCS.PHASECHK.TRANS64 P0, [R18+URZ+0x13200], R3 ;  /* 0x01320003120085a7 */ /* 0x000ea4000800007f */
[----:B--2---:R-:W-:Y:S05]  /*5a30*/  @!P0 BRA `(.L_x_15473) ;  /* 0xfffffffc00f08947 */ /* 0x004fea000383ffff */
.L_x_15472:
[----:B------:R-:W-:Y:S05]  /*5a40*/  BSYNC B0 ;  /* 0x0000000000007941 */ /* 0x000fea0003800000 */
.L_x_15471:
[----:B------:R-:W-:Y:S05]  /*5a50*/  BRA `(.L_x_15474) ;  /* 0x0000002c00187947 */ /* 0x000fea0003800000 */
.L_x_15470:
        /* <DEDUP_REMOVED lines=30> */
.L_x_15476:
[----:B------:R-:W-:Y:S05]  /*5c40*/  BSYNC B6 ;  /* 0x0000000000067941 */ /* 0x000fea0003800000 */
.L_x_15475:
[----:B------:R-:W0:Y:S01]  /*5c50*/  S2R R20, SR_TID.X ;  /* 0x0000000000147919 */ /* 0x000e220000002100 */
[----:B------:R-:W-:Y:S01]  /*5c60*/  ULDC.U8 UR4, c[0x0][0x410] ;  /* 0x0001040000047ab9 */ /* 0x000fe20000000000 */
[----:B0-----:R-:W-:Y:S02]  /*5c70*/  VIADD R21, R20, 0xffffff80 ;  /* 0xffffff8014157836 */ /* 0x001fe40000000000 */
[----:B------:R-:W2:Y:S01]  /*5c80*/  LDL R20, [R1+0x34] ;  /* 0x0000340001147983 */ /* 0x000ea20000100800 */
[----:B------:R-:W-:Y:S01]  /*5c90*/  ISETP.NE.AND P0, PT, RZ, UR4, PT ;  /* 0x00000004ff007c0c */ /* 0x000fe2000bf05270 */
[----:B------:R-:W-:Y:S01]  /*5ca0*/  BSSY B0, `(.L_x_15477) ;  /* 0x0000299000007945 */ /* 0x000fe20003800000 */
[----:B------:R-:W-:-:S04]  /*5cb0*/  LEA.HI R28, R21, R21, RZ, 0x1 ;  /* 0x00000015151c7211 */ /* 0x000fc800078f08ff */
[----:B------:R-:W-:-:S04]  /*5cc0*/  SHF.R.S32.HI R28, RZ, 0x1, R28 ;  /* 0x00000001ff1c7819 */ /* 0x000fc8000001141c */
[----:B--2---:R-:W-:-:S03]  /*5cd0*/  IADD3 R10, R28, R20, RZ ;  /* 0x000000141c0a7210 */ /* 0x004fc60007ffe0ff */
        /* <DEDUP_REMOVED lines=33> */
.L_x_15696:
[----:B0-----:R-:W5:Y:S04]  /*5ef0*/  LDL R5, [R1+0xc] ;  /* 0x00000c0001057983 */ /* 0x001f680000100800 */
        /* <DEDUP_REMOVED lines=12> */
[----:B------:R-:W-:Y:S06]  /*5fc0*/  @P0 BRA `(.L_x_15481) ;  /* 0x00000000005c0947 */ /* 0x000fec0003800000 */
[----:B------:R-:W2:Y:S01]  /*5fd0*/  LDL.64 R30, [R1+0x18] ;  /* 0x00001800011e7983 */ /* 0x000ea20000100a00 */
[----:B------:R-:W-:-:S03]  /*5fe0*/  ULDC UR4, c[0x0][0x3f4] ;  /* 0x0000fd0000047ab9 */ /* 0x000fc60000000800 */
[----:B------:R-:W3:Y:S04]  /*5ff0*/  LDL R15, [R1+0x2c] ;  /* 0x00002c00010f7983 */ /* 0x000ee80000100800 */
[----:B------:R-:W4:Y:S01]  /*6000*/  LDL R26, [R1+0x78] ;  /* 0x00007800011a7983 */ /* 0x000f220000100800 */
[----:B------:R-:W-:Y:S02]  /*6010*/  CS2R R10, SRZ ;  /* 0x00000000000a7805 */ /* 0x000fe4000001ff00 */
[----:B------:R-:W-:Y:S02]  /*6020*/  CS2R R8, SRZ ;  /* 0x0000000000087805 */ /* 0x000fe4000001ff00 */
[----:B------:R-:W-:Y:S02]  /*6030*/  CS2R R20, SRZ ;  /* 0x0000000000147805 */ /* 0x000fe4000001ff00 */
[----:B------:R-:W-:-:S02]  /*6040*/  CS2R R12, SRZ ;  /* 0x00000000000c7805 */ /* 0x000fc4000001ff00 */
[----:B--2---:R-:W-:Y:S02]  /*6050*/  ISETP.GE.AND P4, PT, R30, UR4, PT ;  /* 0x000000041e007c0c */ /* 0x004fe4000bf86270 */
[----:B---3--:R-:W-:-:S11]  /*6060*/  ISETP.GE.AND P5, PT, R15, UR4, PT ;  /* 0x000000040f007c0c */ /* 0x008fd6000bfa6270 */
[CC--:B------:R-:W-:Y:S02]  /*6070*/  @!P4 IADD3 R6, P0, R30.reuse, R3.reuse, RZ ;  /* 0x000000031e06c210 */ /* 0x0c0fe40007f1e0ff */
[C---:B------:R-:W-:Y:S02]  /*6080*/  @!P5 IADD3 R24, P2, R15.reuse, R3, RZ ;  /* 0x000000030f18d210 */ /* 0x040fe40007f5e0ff */
[----:B------:R-:W-:Y:S02]  /*6090*/  @!P4 SHF.R.S32.HI R3, RZ, 0x1f, R30 ;  /* 0x0000001fff03c819 */ /* 0x000fe4000001141e */
[-C--:B----4-:R-:W-:Y:S02]  /*60a0*/  @!P4 IADD3 R30, P1, R30, R14.reuse, RZ ;  /* 0x0000000e1e1ec210 */ /* 0x090fe40007f3e0ff */
[----:B------:R-:W-:Y:S01]  /*60b0*/  @!P5 IADD3 R14, P3, R15, R14, RZ ;  /* 0x0000000e0f0ed210 */ /* 0x000fe20007f7e0ff */
[C-C-:B-1----:R-:W-:Y:S01]  /*60c0*/  @!P4 IMAD.X R7, R0.reuse, 0x1, R3.reuse, P0 ;  /* 0x000000010007c824 */ /* 0x142fe200000e0603 */
[----:B------:R-:W-:Y:S01]  /*60d0*/  @!P5 IADD3.X R25, R0, R26, RZ, P2, !PT ;  /* 0x0000001a0019d210 */ /* 0x000fe200017fe4ff */
[----:B------:R-:W-:-:S02]  /*60e0*/  @!P4 IMAD.X R31, R4, 0x1, R3, P1 ;  /* 0x00000001041fc824 */ /* 0x000fc400008e0603 */
[----:B------:R-:W-:Y:S01]  /*60f0*/  @!P5 IMAD.X R15, R4, 0x1, R26, P3 ;  /* 0x00000001040fd824 */ /* 0x000fe200018e061a */
[----:B------:R0:W5:Y:S04]  /*6100*/  @!P4 LD.E.64 R20, desc[UR40][R6.64] ;  /* 0x000000280614c980 */ /* 0x000168000c101b00 */
[----:B------:R0:W5:Y:S04]  /*6110*/  @!P5 LD.E.64 R10, desc[UR40][R24.64] ;  /* 0x00000028180ad980 */ /* 0x000168000c101b00 */
[----:B------:R0:W5:Y:S04]  /*6120*/  @!P5 LD.E.64 R8, desc[UR40][R14.64] ;  /* 0x000000280e08d980 */ /* 0x000168000c101b00 */
[----:B------:R0:W5:Y:S02]  /*6130*/  @!P4 LD.E.64 R12, desc[UR40][R30.64] ;  /* 0x000000281e0cc980 */ /* 0x000164000c101b00 */
.L_x_15481:
[----:B------:R-:W-:Y:S05]  /*6140*/  BSYNC B1 ;  /* 0x0000000000017941 */ /* 0x000fea0003800000 */
.L_x_15480:
[----:B-1----:R-:W2:Y:S01]  /*6150*/  LDL.LU R0, [R1+0x4] ;  /* 0x0000040001007983 */ /* 0x002ea20000300800 */
[----:B------:R-:W1:Y:S01]  /*6160*/  SYNCS.PHASECHK.TRANS64.TRYWAIT P0, [R18+URZ+0x13200], R5 ;  /* 0x01320005120075a7 */ /* 0x000e62000800017f */
[----:B------:R-:W-:Y:S01]  /*6170*/  BSSY B1, `(.L_x_15482) ;  /* 0x0000005000017945 */ /* 0x000fe20003800000 */
[----:B--2---:R-:W-:-:S05]  /*6180*/  IMAD R0, R0, -0xc0, R27 ;  /* 0xffffff4000007824 */ /* 0x004fca00078e021b */
[----:B------:R-:W-:-:S04]  /*6190*/  VIMNMX R0, R0, 0xc0, PT ;  /* 0x000000c000007848 */ /* 0x000fc80003fe0100 */
[----:B------:R-:W-:Y:S01]  /*61a0*/  ISETP.GE.AND P1, PT, R28, R0, PT ;  /* 0x000000001c00720c */ /* 0x000fe20003f26270 */
[----:B-1----:R-:W-:-:S12]  /*61b0*/  @!P0 BRA `(.L_x_15483) ;  /* 0x0000016c00288947 */ /* 0x002fd80003800000 */
.L_x_15697:
[----:B------:R-:W-:Y:S05]  /*61c0*/  BSYNC B1 ;  /* 0x0000000000017941 */ /* 0x000fea0003800000 */
.L_x_15482:
[----:B------:R-:W-:Y:S05]  /*61d0*/  @P1 BRA `(.L_x_15484) ;  /* 0x0000002400141947 */ /* 0x000fea0003800000 */
[----:B0-----:R-:W2:Y:S01]  /*61e0*/  LDL.64 R6, [R1+0x18] ;  /* 0x0000180001067983 */ /* 0x001ea20000100a00 */
[----:B------:R-:W2:Y:S03]  /*61f0*/  LDC R0, c[0x0][0x3f4] ;  /* 0x0000fd00ff007b82 */ /* 0x000ea60000000800 */
[----:B------:R-:W3:Y:S04]  /*6200*/  LDL R3, [R1+0x2c] ;  /* 0x00002c0001037983 */ /* 0x000ee80000100800 */
[----:B------:R0:W5:Y:S01]  /*6210*/  LDL R36, [R1+0x30] ;  /* 0x0000300001247983 */ /* 0x0001620000100800 */
[----:B------:R-:W-:Y:S01]  /*6220*/  BSSY B1, `(.L_x_15485) ;  /* 0x000007b000017945 */ /* 0x000fe20003800000 */
[----:B--2---:R-:W-:-:S02]  /*6230*/  ISETP.GE.AND P0, PT, R6, R0, PT ;  /* 0x000000000600720c */ /* 0x004fc40003f06270 */
[----:B---3--:R-:W-:-:S11]  /*6240*/  ISETP.GE.AND P1, PT, R3, R0, PT ;  /* 0x000000000300720c */ /* 0x008fd60003f26270 */
[----:B0-----:R-:W-:Y:S05]  /*6250*/  @P0 BRA `(.L_x_15486) ;  /* 0x0000000400dc0947 */ /* 0x001fea0003800000 */
[----:B-----5:R-:W-:Y:S01]  /*6260*/  IMAD.IADD R0, R18, 0x1, R36 ;  /* 0x0000000112007824 */ /* 0x020fe200078e0224 */
[----:B----4-:R-:W-:Y:S02]  /*6270*/  SHF.R.U32.HI R14, RZ, 0x8, R20 ;  /* 0x00000008ff0e7819 */ /* 0x010fe40000011614 */
[----:B------:R-:W-:Y:S02]  /*6280*/  LOP3.LUT R3, R20, 0xff, RZ, 0xc0, !PT ;  /* 0x000000ff14037812 */ /* 0x000fe400078ec0ff */
[----:B-1----:R-:W0:Y:S01]  /*6290*/  LDS.128 R4, [R0+0xb000] ;  /* 0x00b0000000047984 */ /* 0x002e220000000c00 */
        /* <DEDUP_REMOVED lines=115> */
.L_x_15486:
[----:B------:R-:W-:Y:S05]  /*69d0*/  BSYNC B1 ;  /* 0x0000000000017941 */ /* 0x000fea0003800000 */
.L_x_15485:
[----:B------:R-:W-:Y:S05]  /*69e0*/  @P1 BRA `(.L_x_15484) ;  /* 0x0000001c00101947 */ /* 0x000fea0003800000 */
[----:B0-----:R-:W2:Y:S01]  /*69f0*/  LDL R0, [R1+0x70] ;  /* 0x0000700001007983 */ /* 0x001ea20000100800 */
[----:B-----5:R-:W-:Y:S02]  /*6a00*/  IADD3 R3, R18, R36, RZ ;  /* 0x0000002412037210 */ /* 0x020fe40007ffe0ff */
[----:B------:R-:W-:Y:S02]  /*6a10*/  SHF.R.U32.HI R13, RZ, 0x8, R11 ;  /* 0x00000008ff0d7819 */ /* 0x000fe4000001160b */
[----:B------:R-:W-:Y:S02]  /*6a20*/  SHF.R.U32.HI R24, RZ, 0x8, R9 ;  /* 0x00000008ff187819 */ /* 0x000fe40000011609 */
[----:B------:R-:W-:Y:S02]  /*6a30*/  SHF.R.U32.HI R15, RZ, 0x8, R8 ;  /* 0x00000008ff0f7819 */ /* 0x000fe40000011608 */
[----:B----4-:R-:W-:Y:S02]  /*6a40*/  LOP3.LUT R14, R11, 0xff, RZ, 0xc0, !PT ;  /* 0x000000ff0b0e7812 */ /* 0x010fe400078ec0ff */
        /* <DEDUP_REMOVED lines=25> */
[----:B--2---:R-:W-:Y:S01]  /*6be0*/  LOP3.LUT P0, RZ, R0, 0x2, RZ, 0xc0, !PT ;  /* 0x0000000200ff7812 */ /* 0x004fe2000780c0ff */
[----:B------:R-:W-:-:S12]  /*6bf0*/  VIADD R0, R3, 0x20 ;  /* 0x0000002003007836 */ /* 0x000fd80000000000 */
[----:B------:R-:W-:Y:S01]  /*6c00*/  @P0 VIADD R0, R3, 0xffffffe0 ;  /* 0xffffffe003000836 */ /* 0x000fe20000000000 */
[----:B------:R-:W-:-:S04]  /*6c10*/  SHF.R.U32.HI R3, RZ, 0x8, R10 ;  /* 0x00000008ff037819 */ /* 0x000fc8000001160a */
[----:B-1----:R-:W0:Y:S01]  /*6c20*/  LDS.128 R4, [R0+0xb000] ;  /* 0x00b0000000047984 */ /* 0x002e220000000c00 */
        /* <DEDUP_REMOVED lines=92> */
.L_x_15478:
[----:B------:R-:W0:Y:S01]  /*71f0*/  LDC R9, c[0x0][0x448] ;  /* 0x00011200ff097b82 */ /* 0x000e220000000800 */
[----:B------:R-:W-:Y:S01]  /*7200*/  ULDC.64 UR4, c[0x0][0x3f8] ;  /* 0x0000fe0000047ab9 */ /* 0x000fe20000000a00 */
[----:B------:R-:W-:Y:S01]  /*7210*/  MOV R7, R33 ;  /* 0x0000002100077202 */ /* 0x000fe20000000f00 */
        /* <DEDUP_REMOVED lines=15> */
[C---:B------:R-:W-:Y:S01]  /*7310*/  IMAD R13, R3.reuse, UR5, R8 ;  /* 0x00000005030d7c24 */ /* 0x040fe2000f8e0208 */
[----:B------:R-:W-:Y:S01]  /*7320*/  ULDC.64 UR4, c[0x0][0x3e8] ;  /* 0x0000fa0000047ab9 */ /* 0x000fe20000000a00 */
[----:B------:R-:W-:Y:S01]  /*7330*/  IMAD R8, R0, UR6, RZ ;  /* 0x0000000600087c24 */ /* 0x000fe2000f8e02ff */
[----:B------:R-:W-:Y:S01]  /*7340*/  IADD3 R21, P0, R4, UR4, RZ ;  /* 0x0000000404157c10 */ /* 0x000fe2000ff1e0ff */
[----:B------:R-:W-:Y:S01]  /*7350*/  UMOV UR4, 0xffffffff ;  /* 0xffffffff00047882 */ /* 0x000fe20000000000 */
[----:B------:R-:W-:Y:S01]  /*7360*/  IADD3 R0, P1, R6, UR8, RZ ;  /* 0x0000000806007c10 */ /* 0x000fe2000ff3e0ff */
[----:B------:R-:W-:Y:S01]  /*7370*/  IMAD R25, R3, UR7, R8 ;  /* 0x0000000703197c24 */ /* 0x000fe2000f8e0208 */
[----:B------:R-:W-:-:S04]  /*7380*/  IADD3.X R13, R5, UR5, R13, P0, !PT ;  /* 0x00000005050d7c10 */ /* 0x000fc800087fe40d */
[----:B------:R-:W-:Y:S01]  /*7390*/  IADD3.X R25, R7, UR9, R25, P1, !PT ;  /* 0x0000000907197c10 */ /* 0x000fe20008ffe419 */
[----:B------:R-:W-:Y:S06]  /*73a0*/  BRA.DIV UR4, `(.L_x_15487) ;  /* 0x0000015a04c07947 */ /* 0x000fec000b800000 */
[----:B------:R0:W1:Y:S04]  /*73b0*/  SHFL.IDX PT, R3, R13, RZ, 0x1e1f ;  /* 0x001e1fff0d037589 */ /* 0x00006800000e0000 */
[----:B------:R-:W2:Y:S04]  /*73c0*/  SHFL.IDX PT, R21, R21, RZ, 0x1e1f ;  /* 0x001e1fff15157589 */ /* 0x000ea800000e0000 */
[----:B------:R-:W3:Y:S04]  /*73d0*/  SHFL.IDX PT, R25, R25, RZ, 0x1e1f ;  /* 0x001e1fff19197589 */ /* 0x000ee800000e0000 */
[----:B------:R0:W4:Y:S02]  /*73e0*/  SHFL.IDX PT, R14, R0, RZ, 0x1e1f ;  /* 0x001e1fff000e7589 */ /* 0x00012400000e0000 */
.L_x_15703:
[----:B0-----:R-:W5:Y:S01]  /*73f0*/  LDL R0, [R1+0xc] ;  /* 0x00000c0001007983 */ /* 0x001f620000100800 */
[----:B------:R-:W0:Y:S03]  /*7400*/  LDC R33, c[0x0][0x3f4] ;  /* 0x0000fd00ff217b82 */ /* 0x000e260000000800 */
[----:B------:R-:W2:Y:S01]  /*7410*/  LDL R4, [R1+0x64] ;  /* 0x0000640001047983 */ /* 0x000ea20000100800 */
[----:B------:R-:W-:Y:S01]  /*7420*/  BSSY B1, `(.L_x_15488) ;  /* 0x0000016000017945 */ /* 0x000fe20003800000 */
[----:B------:R-:W-:Y:S01]  /*7430*/  CS2R R6, SRZ ;  /* 0x0000000000067805 */ /* 0x000fe2000001ff00 */
[----:B-----5:R-:W-:Y:S01]  /*7440*/  IMAD R31, R0, R9, RZ ;  /* 0x00000009001f7224 */ /* 0x020fe200078e02ff */
[----:B------:R-:W-:Y:S02]  /*7450*/  CS2R R8, SRZ ;  /* 0x0000000000087805 */ /* 0x000fe4000001ff00 */
[----:B--2---:R-:W-:-:S02]  /*7460*/  LEA.HI R0, R4, R4, RZ, 0x1 ;  /* 0x0000000404007211 */ /* 0x004fc400078f08ff */
[----:B------:R-:W-:Y:S02]  /*7470*/  ISETP.GE.AND P0, PT, R10, R31, PT ;  /* 0x0000001f0a00720c */ /* 0x000fe40003f06270 */
[----:B------:R-:W-:Y:S02]  /*7480*/  CS2R R10, SRZ ;  /* 0x00000000000a7805 */ /* 0x000fe4000001ff00 */
[----:B------:R-:W-:-:S05]  /*7490*/  LOP3.LUT R0, R0, 0xfffffffe, RZ, 0xc0, !PT ;  /* 0xfffffffe00007812 */ /* 0x000fca00078ec0ff */
[----:B------:R-:W-:Y:S01]  /*74a0*/  IMAD.IADD R0, R4, 0x1, -R0 ;  /* 0x0000000104007824 */ /* 0x000fe200078e0a00 */
[----:B------:R-:W-:-:S04]  /*74b0*/  CS2R R4, SRZ ;  /* 0x0000000000047805 */ /* 0x000fc8000001ff00 */
        /* <DEDUP_REMOVED lines=12> */
.L_x_15489:
[----:B------:R-:W-:Y:S05]  /*7580*/  BSYNC B1 ;  /* 0x0000000000017941 */ /* 0x000fea0003800000 */
.L_x_15488:
[----:B------:R-:W1:Y:S01]  /*7590*/  S2R R0, SR_TID.X ;  /* 0x0000000000007919 */ /* 0x000e620000002100 */
[----:B------:R-:W2:Y:S01]  /*75a0*/  SYNCS.PHASECHK.TRANS64.TRYWAIT P1, [R18+URZ+0x13200], R27 ;  /* 0x0132001b120075a7 */ /* 0x000ea2000802017f */
[----:B-1----:R-:W-:Y:S02]  /*75b0*/  VIADD R3, R0, 0xffffff80 ;  /* 0xffffff8000037836 */ /* 0x002fe40000000000 */
        /* <DEDUP_REMOVED lines=8> */
[----:B--2---:R-:W-:-:S12]  /*7640*/  @!P1 BRA `(.L_x_15491) ;  /* 0x0000015800849947 */ /* 0x004fd80003800000 */
.L_x_15704:
[----:B------:R-:W-:Y:S05]  /*7650*/  BSYNC B1 ;  /* 0x0000000000017941 */ /* 0x000fea0003800000 */
.L_x_15490:
[----:B------:R-:W-:Y:S05]  /*7660*/  @P0 BRA `(.L_x_15484) ;  /* 0x0000000c00f00947 */ /* 0x000fea0003800000 */
[----:B------:R-:W2:Y:S04]  /*7670*/  LDL R39, [R1+0x3c] ;  /* 0x00003c0001277983 */ /* 0x000ea80000100800 */
[----:B------:R-:W3:Y:S04]  /*7680*/  LDL R34, [R1+0x40] ;  /* 0x0000400001227983 */ /* 0x000ee80000100800 */
[----:B------:R-:W3:Y:S04]  /*7690*/  LDL R32, [R1+0x44] ;  /* 0x0000440001207983 */ /* 0x000ee80000100800 */
[----:B------:R-:W3:Y:S01]  /*76a0*/  LDL R50, [R1+0x7c] ;  /* 0x00007c0001327983 */ /* 0x000ee20000100800 */
[----:B-----5:R-:W-:-:S02]  /*76b0*/  SHF.R.U32.HI R0, RZ, 0x8, R4 ;  /* 0x00000008ff007819 */ /* 0x020fc40000011604 */
[----:B------:R-:W-:Y:S02]  /*76c0*/  LOP3.LUT R3, R4, 0xff, RZ, 0xc0, !PT ;  /* 0x000000ff04037812 */ /* 0x000fe400078ec0ff */
[----:B------:R-:W-:Y:S02]  /*76d0*/  LOP3.LUT R0, R0, 0xff, RZ, 0xc0, !PT ;  /* 0x000000ff00007812 */ /* 0x000fe400078ec0ff */
[----:B------:R-:W-:Y:S02]  /*76e0*/  SHF.R.U32.HI R25, RZ, 0x8, R5 ;  /* 0x00000008ff197819 */ /* 0x000fe40000011605 */
        /* <DEDUP_REMOVED lines=8> */
[----:B------:R-:W-:Y:S02]  /*7770*/  SHF.R.U32.HI R21, RZ, 0x8, R8 ;  /* 0x00000008ff157819 */ /* 0x000fe40000011608 */
[----:B------:R-:W-:-:S02]  /*7780*/  PRMT R31, R3, 0x7604, R12 ;  /* 0x00007604031f7816 */ /* 0x000fc4000000000c */
[----:B------:R-:W-:Y:S02]  /*7790*/  LOP3.LUT R24, R8, 0xff, RZ, 0xc0, !PT ;  /* 0x000000ff08187812 */ /* 0x000fe400078ec0ff */
[----:B------:R-:W-:Y:S02]  /*77a0*/  LOP3.LUT R21, R21, 0xff, RZ, 0xc0, !PT ;  /* 0x000000ff15157812 */ /* 0x000fe400078ec0ff */
[----:B------:R-:W-:Y:S02]  /*77b0*/  SHF.R.U32.HI R3, RZ, 0x8, R10 ;  /* 0x00000008ff037819 */ /* 0x000fe4000001160a */
[----:B------:R-:W-:Y:S02]  /*77c0*/  PRMT R37, R21, 0x7604, R24 ;  /* 0x0000760415257816 */ /* 0x000fe40000000018 */
[----:B-1----:R-:W-:Y:S02]  /*77d0*/  SHF.R.U32.HI R27, RZ, 0x8, R11 ;  /* 0x00000008ff1b7819 */ /* 0x002fe4000001160b */
[----:B------:R-:W-:-:S02]  /*77e0*/  LOP3.LUT R25, R3, 0xff, RZ, 0xc0, !PT ;  /* 0x000000ff03197812 */ /* 0x000fc400078ec0ff */
[----:B------:R-:W-:Y:S02]  /*77f0*/  SHF.R.U32.HI R21, RZ, 0x8, R9 ;  /* 0x00000008ff157819 */ /* 0x000fe40000011609 */
[----:B----4-:R-:W-:Y:S02]  /*7800*/  SHF.R.U32.HI R14, RZ, 0x8, R7 ;  /* 0x00000008ff0e7819 */ /* 0x010fe40000011607 */
        /* <DEDUP_REMOVED lines=9> */
[----:B--2---:R-:W-:-:S02]  /*78a0*/  LOP3.LUT R0, R39, 0x30, R0, 0xf8, !PT ;  /* 0x0000003027007812 */ /* 0x004fc400078ef800 */
[----:B------:R-:W-:Y:S02]  /*78b0*/  PRMT R39, R21, 0x7604, R24 ;  /* 0x0000760415277816 */ /* 0x000fe40000000018 */
[----:B---3--:R-:W-:Y:S02]  /*78c0*/  LOP3.LUT R3, R0, R34, RZ, 0x3c, !PT ;  /* 0x0000002200037212 */ /* 0x008fe400078e3cff */
[----:B------:R-:W-:Y:S02]  /*78d0*/  PRMT R34, R27, 0x7604, R30 ;  /* 0x000076041b227816 */ /* 0x000fe4000000001e */
[----:B------:R-:W-:Y:S02]  /*78e0*/  IADD3 R0, R18, R32, R3 ;  /* 0x0000002012007210 */ /* 0x000fe40007ffe003 */
[----:B------:R-:W-:Y:S01]  /*78f0*/  SHF.R.U32.HI R21, RZ, 0x10, R5 ;  /* 0x00000010ff157819 */ /* 0x000fe20000011605 */
[----:B------:R-:W-:Y:S01]  /*7900*/  LDS.128 R12, [R50+0xb000] ;  /* 0x00b00000320c7984 */ /* 0x000fe20000000c00 */
[----:B------:R-:W-:-:S02]  /*7910*/  SHF.R.U32.HI R3, RZ, 0x10, R4 ;  /* 0x00000010ff037819 */ /* 0x000fc40000011604 */
[----:B------:R-:W-:Y:S01]  /*7920*/  SHF.R.U32.HI R30, RZ, 0x10, R6 ;  /* 0x00000010ff1e7819 */ /* 0x000fe20000011606 */
[----:B------:R-:W0:Y:S01]  /*7930*/  LDS.128 R24, [R0+0xb000] ;  /* 0x00b0000000187984 */ /* 0x000e220000000c00 */
[----:B------:R-:W-:Y:S02]  /*7940*/  LOP3.LUT R21, R21, 0xff, RZ, 0xc0, !PT ;  /* 0x000000ff15157812 */ /* 0x000fe400078ec0ff */
[----:B------:R-:W-:Y:S02]  /*7950*/  LOP3.LUT R3, R3, 0xff, RZ, 0xc0, !PT ;  /* 0x000000ff03037812 */ /* 0x000fe400078ec0ff */
[----:B------:R-:W-:Y:S02]  /*7960*/  LOP3.LUT R30, R30, 0xff, RZ, 0xc0, !PT ;  /* 0x000000ff1e1e7812 */ /* 0x000fe400078ec0ff */
[----:B------:R-:W-:Y:S02]  /*7970*/  PRMT R21, R21, 0x7054, R28 ;  /* 0x0000705415157816 */ /* 0x000fe4000000001c */
[----:B------:R-:W-:-:S02]  /*7980*/  SHF.R.U32.HI R28, RZ, 0x10, R9 ;  /* 0x00000010ff1c7819 */ /* 0x000fc40000011609 */
[----:B------:R-:W-:Y:S02]  /*7990*/  PRMT R3, R3, 0x7054, R20 ;  /* 0x0000705403037816 */ /* 0x000fe40000000014 */
[----:B------:R-:W-:Y:S02]  /*79a0*/  PRMT R33, R30, 0x7054, R31 ;  /* 0x000070541e217816 */ /* 0x000fe4000000001f */
[----:B------:R-:W-:Y:S02]  /*79b0*/  SHF.R.U32.HI R20, RZ, 0x10, R8 ;  /* 0x00000010ff147819 */ /* 0x000fe40000011608 */
[----:B------:R-:W-:Y:S02]  /*79c0*/  SHF.R.U32.HI R30, RZ, 0x10, R10 ;  /* 0x00000010ff1e7819 */ /* 0x000fe4000001160a */
        /* <DEDUP_REMOVED lines=9> */
[----:B------:R-:W-:Y:S02]  /*7a60*/  PRMT R43, R31, 0x7054, R34 ;  /* 0x000070541f2b7816 */ /* 0x000fe40000000022 */
[----:B------:R-:W-:Y:S02]  /*7a70*/  LOP3.LUT R39, R39, 0xff000000, R9, 0xf8, !PT ;  /* 0xff00000027277812 */ /* 0x000fe400078ef809 */
[----:B------:R-:W-:Y:S02]  /*7a80*/  LOP3.LUT R31, R21, 0xff000000, R5, 0xf8, !PT ;  /* 0xff000000151f7812 */ /* 0x000fe400078ef805 */
[----:B------:R-:W-:Y:S02]  /*7a90*/  LOP3.LUT R20, R3, 0xff000000, R4, 0xf8, !PT ;  /* 0xff00000003147812 */ /* 0x000fe400078ef804 */
[----:B------:R-:W-:-:S02]  /*7aa0*/  LOP3.LUT R28, R37, 0xff000000, R8, 0xf8, !PT ;  /* 0xff000000251c7812 */ /* 0x000fc400078ef808 */
[----:B------:R-:W-:Y:S02]  /*7ab0*/  LOP3.LUT R4, R41, 0xff000000, R10, 0xf8, !PT ;  /* 0xff00000029047812 */ /* 0x000fe400078ef80a */
[----:B------:R-:W-:Y:S02]  /*7ac0*/  LOP3.LUT R32, R32, 0xff, RZ, 0xc0, !PT ;  /* 0x000000ff20207812 */ /* 0x000fe400078ec0ff */
[----:B------:R-:W-:Y:S02]  /*7ad0*/  LOP3.LUT R43, R43, 0xff000000, R11, 0xf8, !PT ;  /* 0xff0000002b2b7812 */ /* 0x000fe400078ef80b */
[----:B------:R-:W-:Y:S02]  /*7ae0*/  F2FP.F16.E4M3.UNPACK_B R37, R39 ;  /* 0x00000027ff25723e */ /* 0x000fe400020006ff */
[----:B0-----:R-:W-:Y:S02]  /*7af0*/  F2FP.F16.E4M3.UNPACK_B R10, R25 ;  /* 0x00000019ff0a723e */ /* 0x001fe400020006ff */
[----:B------:R-:W-:-:S02]  /*7b00*/  F2FP.F16.E4M3.UNPACK_B R11, R31 ;  /* 0x0000001fff0b723e */ /* 0x000fc400020006ff */
[----:B------:R-:W-:Y:S02]  /*7b10*/  PRMT R35, R32, 0x7054, R35 ;  /* 0x0000705420237816 */ /* 0x000fe40000000023 */
[----:B------:R-:W-:Y:S01]  /*7b20*/  LOP3.LUT R3, R33, 0xff000000, R6, 0xf8, !PT ;  /* 0xff00000021037812 */ /* 0x000fe200078ef806 */
[--C-:B------:R-:W-:Y:S01]  /*7b30*/  HADD2.F32 R6, -RZ, R10.reuse.H0_H0 ;  /* 0x2000000aff067230 */ /* 0x100fe20000004100 */
[-C--:B------:R-:W-:Y:S01]  /*7b40*/  F2FP.F16.E4M3.UNPACK_B R8, R13.reuse ;  /* 0x0000000dff08723e */ /* 0x080fe200020006ff */
[----:B------:R-:W-:Y:S01]  /*7b50*/  HADD2.F32 R10, -RZ, R10.H1_H1 ;  /* 0x3000000aff0a7230 */ /* 0x000fe20000004100 */
[----:B------:R-:W-:Y:S02]  /*7b60*/  F2FP.F16.E4M3.UNPACK_B R21, R13.H1 ;  /* 0x0000000dff15723e */ /* 0x000fe400030006ff */
[-C--:B------:R-:W-:Y:S01]  /*7b70*/  F2FP.F16.E4M3.UNPACK_B R30, R15.reuse ;  /* 0x0000000fff1e723e */ /* 0x080fe200020006ff */
[--C-:B------:R-:W-:Y:S01]  /*7b80*/  HADD2.F32 R9, -RZ, R8.reuse.H0_H0 ;  /* 0x20000008ff097230 */ /* 0x100fe20000004100 */
[----:B------:R-:W-:Y:S01]  /*7b90*/  F2FP.F16.E4M3.UNPACK_B R36, R15.H1 ;  /* 0x0000000fff24723e */ /* 0x000fe200030006ff */
[--C-:B------:R-:W-:Y:S01]  /*7ba0*/  HADD2.F32 R15, -RZ, R37.reuse.H0_H0 ;  /* 0x20000025ff0f7230 */ /* 0x100fe20000004100 */
[-C--:B------:R-:W-:Y:S01]  /*7bb0*/  F2FP.F16.E4M3.UNPACK_B R13, R12.reuse ;  /* 0x0000000cff0d723e */ /* 0x080fe200020006ff */
[----:B------:R-:W-:Y:S01]  /*7bc0*/  HADD2.F32 R37, -RZ, R37.H1_H1 ;  /* 0x30000025ff257230 */ /* 0x000fe20000004100 */
[----:B------:R-:W-:Y:S01]  /*7bd0*/  F2FP.F16.E4M3.UNPACK_B R33, R12.H1 ;  /* 0x0000000cff21723e */ /* 0x000fe200030006ff */
[----:B------:R-:W-:Y:S01]  /*7be0*/  HADD2.F32 R12, -RZ, R11.H0_H0 ;  /* 0x2000000bff0c7230 */ /* 0x000fe20000004100 */
[----:B------:R-:W-:Y:S01]  /*7bf0*/  LOP3.LUT R34, R35, 0xff000000, R7, 0xf8, !PT ;  /* 0xff00000023227812 */ /* 0x000fe200078ef807 */
[----:B------:R-:W-:Y:S01]  /*7c00*/  HADD2.F32 R8, -RZ, R8.H1_H1 ;  /* 0x30000008ff087230 */ /* 0x000fe20000004100 */
[----:B------:R-:W-:Y:S01]  /*7c10*/  F2FP.F16.E4M3.UNPACK_B R32, R27 ;  /* 0x0000001bff20723e */ /* 0x000fe200020006ff */
[----:B------:R-:W-:Y:S01]  /*7c20*/  FMUL.FTZ R41, R10, R37 ;  /* 0x000000250a297220 */ /* 0x000fe20000410000 */
[----:B------:R-:W-:Y:S01]  /*7c30*/  F2FP.F16.E4M3.UNPACK_B R38, R27.H1 ;  /* 0x0000001bff26723e */ /* 0x000fe200030006ff */
[----:B------:R-:W-:Y:S01]  /*7c40*/  FMUL.FTZ R40, R6, R12 ;  /* 0x0000000c06287220 */ /* 0x000fe20000410000 */
[----:B------:R-:W-:-:S02]  /*7c50*/  F2FP.F16.E4M3.UNPACK_B R27, R24 ;  /* 0x00000018ff1b723e */ /* 0x000fc400020006ff */
[----:B------:R-:W-:Y:S01]  /*7c60*/  F2FP.F16.E4M3.UNPACK_B R35, R24.H1 ;  /* 0x00000018ff23723e */ /* 0x000fe200030006ff */
[----:B------:R-:W-:Y:S01]  /*7c70*/  FMUL.FTZ R24, R6, R15 ;  /* 0x0000000f06187220 */ /* 0x000fe20000410000 */
[----:B------:R-:W-:Y:S02]  /*7c80*/  F2FP.F16.E4M3.UNPACK_B R25, R25.H1 ;  /* 0x00000019ff19723e */ /* 0x000fe400030006ff */
        /* <DEDUP_REMOVED lines=9> */
[-C--:B------:R-:W-:Y:S01]  /*7d20*/  FMUL.FTZ R10, R10, R15.reuse ;  /* 0x0000000f0a0a7220 */ /* 0x080fe20000410000 */
        /* <DEDUP_REMOVED lines=8> */
[----:B------:R-:W-:Y:S01]  /*7db0*/  F2FP.F16.E4M3.UNPACK_B R37, R34 ;  /* 0x00000022ff25723e */ /* 0x000fe200020006ff */
[----:B------:R-:W-:Y:S01]  /*7dc0*/  FFMA.FTZ R10, R12, R24, -R45 ;  /* 0x000000180c0a7223 */ /* 0x000fe2000001082d */
[----:B------:R-:W-:Y:S01]  /*7dd0*/  F2FP.F16.E4M3.UNPACK_B R41, R43 ;  /* 0x0000002bff29723e */ /* 0x000fe200020006ff */
        /* <DEDUP_REMOVED lines=8> */
[----:B------:R-:W-:Y:S02]  /*7e60*/  HADD2.F32 R44, -RZ, R41.H0_H0 ;  /* 0x20000029ff2c7230 */ /* 0x000fe40000004100 */
[----:B------:R-:W-:-:S02]  /*7e70*/  HADD2.F32 R21, -RZ, R21.H1_H1 ;  /* 0x30000015ff157230 */ /* 0x000fc40000004100 */
[C---:B------:R-:W-:Y:S01]  /*7e80*/  FMUL.FTZ R39, R15.reuse, R40 ;  /* 0x000000280f277220 */ /* 0x040fe20000410000 */
[----:B------:R-:W-:Y:S02]  /*7e90*/  HADD2.F32 R31, -RZ, R30.H0_H0 ;  /* 0x2000001eff1f7230 */ /* 0x000fe40000004100 */
[----:B------:R-:W-:Y:S01]  /*7ea0*/  FMUL.FTZ R48, R15, R44 ;  /* 0x0000002c0f307220 */ /* 0x000fe20000410000 */
[----:B------:R-:W-:Y:S02]  /*7eb0*/  HADD2.F32 R41, -RZ, R41.H1_H1 ;  /* 0x30000029ff297230 */ /* 0x000fe40000004100 */
[C---:B------:R-:W-:Y:S01]  /*7ec0*/  FFMA.FTZ R15, R21.reuse, R24, -R46 ;  /* 0x00000018150f7223 */ /* 0x040fe2000001082e */
[----:B------:R-:W-:Y:S01]  /*7ed0*/  FFMA.FTZ R25, R21, R42, R25 ;  /* 0x0000002a15197223 */ /* 0x000fe20000010019 */
[C---:B------:R-:W-:Y:S01]  /*7ee0*/  FFMA.FTZ R21, R31.reuse, R44, R39 ;  /* 0x0000002c1f157223 */ /* 0x040fe20000010027 */
[----:B------:R-:W-:Y:S01]  /*7ef0*/  HADD2.F32 R39, -RZ, R37.H1_H1 ;  /* 0x30000025ff277230 */ /* 0x000fe20000004100 */
[----:B------:R-:W-:Y:S01]  /*7f00*/  F2FP.F16.E4M3.UNPACK_B R44, R43.H1 ;  /* 0x0000002bff2c723e */ /* 0x000fe200030006ff */
[----:B------:R-:W-:Y:S01]  /*7f10*/  HADD2.F32 R32, -RZ, R32.H1_H1 ;  /* 0x30000020ff207230 */ /* 0x000fe20000004100 */
[----:B------:R-:W-:Y:S01]  /*7f20*/  F2FP.F16.E4M3.UNPACK_B R37, R34.H1 ;  /* 0x00000022ff25723e */ /* 0x000fe200030006ff */
[----:B------:R-:W-:Y:S01]  /*7f30*/  FFMA.FTZ R24, R31, R40, -R48 ;  /* 0x000000281f187223 */ /* 0x000fe20000010830 */
        /* <DEDUP_REMOVED lines=19> */
[----:B------:R-:W-:Y:S02]  /*8070*/  HADD2.F32 R39, -RZ, R38.H1_H1 ;  /* 0x30000026ff277230 */ /* 0x000fe40000004100 */
[----:B------:R-:W-:-:S02]  /*8080*/  HADD2.F32 R45, -RZ, R43.H0_H0 ;  /* 0x2000002bff2d7230 */ /* 0x000fc40000004100 */
[----:B------:R-:W-:Y:S02]  /*8090*/  HADD2.F32 R38, -RZ, R35.H0_H0 ;  /* 0x20000023ff267230 */ /* 0x000fe40000004100 */
        /* <DEDUP_REMOVED lines=21> */
[----:B------:R-:W-:Y:S02]  /*81f0*/  HADD2.F32 R27, -RZ, R27.H1_H1 ;  /* 0x3000001bff1b7230 */ /* 0x000fe40000004100 */
[----:B------:R-:W-:Y:S01]  /*8200*/  FFMA.FTZ R44, R33, R38, R39 ;  /* 0x00000026212c7223 */ /* 0x000fe20000010027 */
[--C-:B------:R-:W-:Y:S01]  /*8210*/  HADD2.F32 R35, -RZ, R37.reuse.H0_H0 ;  /* 0x20000025ff237230 */ /* 0x100fe20000004100 */
[----:B------:R-:W-:Y:S01]  /*8220*/  F2FP.SATFINITE.E4M3.F32.PACK_AB_MERGE_C R34, R49, R34, RZ ;  /* 0x000000223122723e */ /* 0x000fe200048070ff */
[--C-:B------:R-:W-:Y:S02]  /*8230*/  HADD2.F32 R33, -RZ, R36.reuse.H0_H0 ;  /* 0x20000024ff217230 */ /* 0x100fe40000004100 */
[----:B------:R-:W-:Y:S02]  /*8240*/  HADD2.F32 R38, -RZ, R37.H1_H1 ;  /* 0x30000025ff267230 */ /* 0x000fe40000004100 */
[----:B------:R-:W-:Y:S01]  /*8250*/  FMUL.FTZ R39, R28, R35 ;  /* 0x000000231c277220 */ /* 0x000fe20000410000 */
[----:B------:R-:W-:-:S02]  /*8260*/  HADD2.F32 R36, -RZ, R36.H1_H1 ;  /* 0x30000024ff247230 */ /* 0x000fc40000004100 */
[----:B------:R-:W-:Y:S01]  /*8270*/  FMUL.FTZ R41, R28, R33 ;  /* 0x000000211c297220 */ /* 0x000fe20000410000 */
[--C-:B------:R-:W-:Y:S01]  /*8280*/  HADD2.F32 R20, -RZ, R13.reuse.H0_H0 ;  /* 0x2000000dff147230 */ /* 0x100fe20000004100 */
[----:B------:R-:W-:Y:S01]  /*8290*/  F2FP.F16.E4M3.UNPACK_B R37, R4.H1 ;  /* 0x00000004ff25723e */ /* 0x000fe200030006ff */
[----:B------:R-:W-:Y:S02]  /*82a0*/  HADD2.F32 R13, -RZ, R13.H1_H1 ;  /* 0x3000000dff0d7230 */ /* 0x000fe40000004100 */
[C---:B------:R-:W-:Y:S01]  /*82b0*/  FMUL.FTZ R40, R27.reuse, R38 ;  /* 0x000000261b287220 */ /* 0x040fe20000410000 */
[----:B------:R-:W-:Y:S01]  /*82c0*/  F2FP.F16.E4M3.UNPACK_B R28, R3.H1 ;  /* 0x00000003ff1c723e */ /* 0x000fe200030006ff */
[----:B------:R-:W-:Y:S01]  /*82d0*/  FMUL.FTZ R27, R27, R36 ;  /* 0x000000241b1b7220 */ /* 0x000fe20000410000 */
[C---:B------:R-:W-:Y:S01]  /*82e0*/  FFMA.FTZ R39, R20.reuse, R33, -R39 ;  /* 0x0000002114277223 */ /* 0x040fe20000010827 */
[----:B------:R-:W-:Y:S01]  /*82f0*/  FFMA.FTZ R41, R20, R35, R41 ;  /* 0x0000002314297223 */ /* 0x000fe20000010029 */
[----:B------:R-:W-:-:S02]  /*8300*/  HADD2.F32 R35, -RZ, R37.H0_H0 ;  /* 0x20000025ff237230 */ /* 0x000fc40000004100 */
[C---:B------:R-:W-:Y:S01]  /*8310*/  FFMA.FTZ R38, R13.reuse, R38, R27 ;  /* 0x000000260d267223 */ /* 0x040fe2000001001b */
[----:B------:R-:W-:Y:S02]  /*8320*/  HADD2.F32 R20, -RZ, R26.H0_H0 ;  /* 0x2000001aff147230 */ /* 0x000fe40000004100 */
[----:B------:R-:W-:Y:S01]  /*8330*/  FFMA.FTZ R40, R13, R36, -R40 ;  /* 0x000000240d287223 */ /* 0x000fe20000010828 */
[--C-:B------:R-:W-:Y:S01]  /*8340*/  HADD2.F32 R27, -RZ, R28.reuse.H0_H0 ;  /* 0x2000001cff1b7230 */ /* 0x100fe20000004100 */
[----:B------:R-:W-:Y:S01]  /*8350*/  F2FP.F16.E4M3.UNPACK_B R3, R3 ;  /* 0x00000003ff03723e */ /* 0x000fe200020006ff */
[----:B------:R-:W-:Y:S02]  /*8360*/  HADD2.F32 R33, -RZ, R28.H1_H1 ;  /* 0x3000001cff217230 */ /* 0x000fe40000004100 */
[C---:B------:R-:W-:Y:S01]  /*8370*/  FMUL.FTZ R28, R20.reuse, R35 ;  /* 0x00000023141c7220 */ /* 0x040fe20000410000 */
[----:B------:R-:W-:Y:S02]  /*8380*/  HADD2.F32 R13, -RZ, R14.H0_H0 ;  /* 0x2000000eff0d7230 */ /* 0x000fe40000004100 */
[----:B------:R-:W-:Y:S01]  /*8390*/  FMUL.FTZ R20, R20, R27 ;  /* 0x0000001b14147220 */ /* 0x000fe20000410000 */
[----:B------:R-:W-:Y:S01]  /*83a0*/  HADD2.F32 R37, -RZ, R37.H1_H1 ;  /* 0x30000025ff257230 */ /* 0x000fe20000004100 */
[----:B------:R-:W-:Y:S01]  /*83b0*/  F2FP.SATFINITE.E4M3.F32.PACK_AB_MERGE_C R44, R44, R45, RZ ;  /* 0x0000002d2c2c723e */ /* 0x000fe200048070ff */
[----:B------:R-:W-:-:S02]  /*83c0*/  HADD2.F32 R26, -RZ, R26.H1_H1 ;  /* 0x3000001aff1a7230 */ /* 0x000fc40000004100 */
        /* <DEDUP_REMOVED lines=8> */
[----:B------:R-:W-:Y:S02]  /*8450*/  HADD2.F32 R4, -RZ, R7.H0_H0 ;  /* 0x20000007ff047230 */ /* 0x000fe40000004100 */
[----:B------:R-:W-:Y:S01]  /*8460*/  FFMA.FTZ R46, R14, R37, R26 ;  /* 0x000000250e2e7223 */ /* 0x000fe2000001001a */
[----:B------:R-:W-:-:S02]  /*8470*/  HADD2.F32 R26, -RZ, R20.H0_H0 ;  /* 0x20000014ff1a7230 */ /* 0x000fc40000004100 */
[----:B------:R-:W-:Y:S01]  /*8480*/  FFMA.FTZ R33, R14, R33, -R27 ;  /* 0x000000210e217223 */ /* 0x000fe2000001081b */
        /* <DEDUP_REMOVED lines=9> */
[----:B------:R-:W-:Y:S01]  /*8520*/  FMUL.FTZ R7, R7, R14 ;  /* 0x0000000e07077220 */ /* 0x000fe20000410000 */
        /* <DEDUP_REMOVED lines=14> */
[----:B------:R0:W-:Y:S04]  /*8610*/  STS.128 [R50+0xb000], R4 ;  /* 0x00b0000432007388 */ /* 0x0001e80000000c00 */
[----:B------:R0:W-:Y:S02]  /*8620*/  STS.128 [R0+0xb000], R8 ;  /* 0x00b0000800007388 */ /* 0x0001e40000000c00 */
.L_x_15484:
[----:B------:R-:W-:Y:S05]  /*8630*/  BSYNC B0 ;  /* 0x0000000000007941 */ /* 0x000fea0003800000 */
.L_x_15477:
        /* <DEDUP_REMOVED lines=8> */
.L_x_15474:
[----:B------:R-:W-:-:S13]  /*86c0*/  ISETP.NE.AND P0, PT, R156, 0x3, PT ;  /* 0x000000039c00780c */ /* 0x000fda0003f05270 */
[----:B------:R-:W-:Y:S05]  /*86d0*/  @!P0 BRA `(.L_x_15492) ;  /* 0x0000000000048947 */ /* 0x000fea0003800000 */
[----:B------:R-:W-:Y:S01]  /*86e0*/  BPT.TRAP 0x1 ;  /* 0x000000040000795c */ /* 0x000fe20000300000 */
.L_x_15492:
[----:B0-2---:R-:W-:Y:S01]  /*86f0*/  IMAD R0, R22, 0x8, R18 ;  /* 0x0000000816007824 */ /* 0x005fe200078e0212 */
[----:B-----5:R-:W-:-:S04]  /*8700*/  SHF.L.U32 R5, R23, 0x1f, RZ ;  /* 0x0000001f17057819 */ /* 0x020fc800000006ff */
[----:B------:R0:W2:Y:S01]  /*8710*/  SYNCS.PHASECHK.TRANS64.TRYWAIT P1, [R0+URZ+0x13230], R5 ;  /* 0x01323005000075a7 */ /* 0x0000a2000802017f */
[----:B------:R-:W-:Y:S05]  /*8720*/  @!P0 BRA `(.L_x_15493) ;  /* 0x0000000000048947 */ /* 0x000fea0003800000 */
[----:B------:R-:W-:Y:S01]  /*8730*/  BPT.TRAP 0x1 ;  /* 0x000000040000795c */ /* 0x000fe20000300000 */
.L_x_15493:
[----:B-1----:R-:W-:-:S04]  /*8740*/  IADD3 R3, R18, 0xe000, RZ ;  /* 0x0000e00012037810 */ /* 0x002fc80007ffe0ff */
[----:B------:R-:W-:-:S04]  /*8750*/  SHF.R.U32.HI R3, RZ, 0x4, R3 ;  /* 0x00000004ff037819 */ /* 0x000fc80000011603 */
[----:B------:R-:W-:-:S04]  /*8760*/  LOP3.LUT R3, R3, 0x3fff, RZ, 0xc0, !PT ;  /* 0x00003fff03037812 */ /* 0x000fc800078ec0ff */
[----:B---3--:R-:W-:-:S05]  /*8770*/  LOP3.LUT R4, R3, 0x10000, RZ, 0xfc, !PT ;  /* 0x0001000003047812 */ /* 0x008fca00078efcff */
[----:B------:R1:W-:Y:S01]  /*8780*/  STL [R1], R4 ;  /* 0x0000000401007387 */ /* 0x0003e20000100800 */
[----:B------:R-:W-:Y:S01]  /*8790*/  IMAD R10, R22, 0x280, R4 ;  /* 0x00000280160a7824 */ /* 0x000fe200078e0204 */
[----:B--2---:R-:W-:Y:S06]  /*87a0*/  @P1 BRA `(.L_x_15494) ;  /* 0x0000000000081947 */ /* 0x004fec0003800000 */
[----:B------:R-:W2:Y:S02]  /*87b0*/  SYNCS.PHASECHK.TRANS64.TRYWAIT P1, [R0+URZ+0x13230], R5 ;  /* 0x01323005000075a7 */ /* 0x000ea4000802017f */
[----:B--2---:R-:W-:Y:S05]  /*87c0*/  @!P1 BRA `(.L_x_15495) ;  /* 0x0000014800389947 */ /* 0x004fea0003800000 */
.L_x_15494:
[----:B-1----:R-:W-:Y:S01]  /*87d0*/  IMAD.MOV.U32 R4, RZ, RZ, R10 ;  /* 0x000000ffff047224 */ /* 0x002fe200078e000a */
[----:B------:R-:W-:Y:S05]  /*87e0*/  WARPSYNC.ALL ;  /* 0x0000000000007948 */ /* 0x000fea0003800000 */
[----:B0-2---:R-:W-:Y:S01]  /*87f0*/  IMAD.MOV.U32 R5, RZ, RZ, -0x7fffffe0 ;  /* 0x80000020ff057424 */ /* 0x005fe200078e00ff */
        /* <DEDUP_REMOVED lines=52> */
[----:B------:R-:W-:Y:S02]  /*8b40*/  R2UR UR15, R7 ;  /* 0x00000000070f72ca */ /* 0x000fe400000e0000 */
[----:B------:R-:W-:Y:S02]  /*8b50*/  MOV R7, 0x80000020 ;  /* 0x8000002000077802 */ /* 0x000fe40000000f00 */
[C---:B------:R-:W-:Y:S02]  /*8b60*/  R2UR UR4, R6.reuse ;  /* 0x00000000060472ca */ /* 0x040fe400000e0000 */
[----:B------:R-:W-:Y:S02]  /*8b70*/  R2UR UR5, R7 ;  /* 0x00000000070572ca */ /* 0x000fe400000e0000 */
[----:B------:R-:W-:-:S02]  /*8b80*/  R2UR UR8, R6 ;  /* 0x00000000060872ca */ /* 0x000fc400000e0000 */
        /* <DEDUP_REMOVED lines=35> */
.L_x_15496:
        /* <DEDUP_REMOVED lines=12> */
[----:B------:R-:W5:Y:S01]  /*8e80*/  LDL R102, [R1+0x38] ;  /* 0x0000380001667983 */ /* 0x000f620000100800 */
        /* <DEDUP_REMOVED lines=13> */
[C---:B------:R-:W-:Y:S01]  /*8f60*/  FMUL.FTZ R60, R2.reuse, R61 ;  /* 0x0000003d023c7220 */ /* 0x040fe20000410000 */
[C---:B------:R-:W-:Y:S01]  /*8f70*/  FMUL.FTZ R13, R2.reuse, R94 ;  /* 0x0000005e020d7220 */ /* 0x040fe20000410000 */
[C---:B------:R-:W-:Y:S01]  /*8f80*/  FMUL.FTZ R9, R2.reuse, R90 ;  /* 0x0000005a02097220 */ /* 0x040fe20000410000 */
[----:B------:R-:W-:Y:S01]  /*8f90*/  MUFU.TANH R11, R11 ;  /* 0x0000000b000b7308 */ /* 0x000fe20000002400 */
[C---:B----4-:R-:W-:Y:S01]  /*8fa0*/  FMUL.FTZ R14, R2.reuse, R96 ;  /* 0x00000060020e7220 */ /* 0x050fe20000410000 */
[C---:B------:R-:W-:Y:S01]  /*8fb0*/  FMUL.FTZ R12, R2.reuse, R93 ;  /* 0x0000005d020c7220 */ /* 0x040fe20000410000 */
[C---:B------:R-:W-:Y:S01]  /*8fc0*/  FMUL.FTZ R3, R2.reuse, R88 ;  /* 0x0000005802037220 */ /* 0x040fe20000410000 */
[C---:B------:R-:W-:Y:S01]  /*8fd0*/  FMUL.FTZ R75, R2.reuse, R75 ;  /* 0x0000004b024b7220 */ /* 0x040fe20000410000 */
[C---:B------:R-:W-:Y:S01]  /*8fe0*/  FMUL.FTZ R78, R2.reuse, R78 ;  /* 0x0000004e024e7220 */ /* 0x040fe20000410000 */
[C---:B------:R-:W-:Y:S01]  /*8ff0*/  FMUL.FTZ R79, R2.reuse, R79 ;  /* 0x0000004f024f7220 */ /* 0x040fe20000410000 */
[C---:B------:R-:W-:Y:S01]  /*9000*/  FMUL.FTZ R83, R2.reuse, R83 ;  /* 0x0000005302537220 */ /* 0x040fe20000410000 */
[----:B------:R-:W-:Y:S01]  /*9010*/  MUFU.TANH R15, R15 ;  /* 0x0000000f000f7308 */ /* 0x000fe20000002400 */
[----:B------:R-:W0:Y:S01]  /*9020*/  @P4 LDC R95, c[0x0][0x44c] ;  /* 0x00011300ff5f4b82 */ /* 0x000e220000000800 */
[C---:B------:R-:W-:Y:S01]  /*9030*/  FMUL.FTZ R109, R2.reuse, R46 ;  /* 0x0000002e026d7220 */ /* 0x040fe20000410000 */
[C---:B------:R-:W-:Y:S01]  /*9040*/  FMUL.FTZ R58, R2.reuse, R58 ;  /* 0x0000003a023a7220 */ /* 0x040fe20000410000 */
[C---:B------:R-:W-:Y:S01]  /*9050*/  FMUL.FTZ R62, R2.reuse, R62 ;  /* 0x0000003e023e7220 */ /* 0x040fe20000410000 */
[C---:B------:R-:W-:Y:S01]  /*9060*/  FMUL.FTZ R113, R2.reuse, R51 ;  /* 0x0000003302717220 */ /* 0x040fe20000410000 */
[C---:B------:R-:W-:Y:S01]  /*9070*/  FMUL.FTZ R67, R2.reuse, R67 ;  /* 0x0000004302437220 */ /* 0x040fe20000410000 */
[C---:B------:R-:W-:Y:S01]  /*9080*/  FMUL.FTZ R8, R2.reuse, R89 ;  /* 0x0000005902087220 */ /* 0x040fe20000410000 */
[----:B------:R-:W-:Y:S01]  /*9090*/  MUFU.TANH R21, R21 ;  /* 0x0000001500157308 */ /* 0x000fe20000002400 */
        /* <DEDUP_REMOVED lines=23> */
[----:B------:R-:W-:Y:S01]  /*9210*/  VIADD R0, R0, 0x13240 ;  /* 0x0001324000007836 */ /* 0x000fe20000000000 */
[----:B------:R-:W-:Y:S01]  /*9220*/  ULDC UR36, c[0x0][0x988] ;  /* 0x0002620000247ab9 */ /* 0x000fe20000000800 */
[----:B------:R-:W-:Y:S01]  /*9230*/  ULDC UR37, c[0x0][0x988] ;  /* 0x0002620000257ab9 */ /* 0x000fe20000000800 */
[----:B--2---:R-:W-:Y:S01]  /*9240*/  LOP3.LUT R106, R106, 0xfffffffd, RZ, 0xc0, !PT ;  /* 0xfffffffd6a6a7812 */ /* 0x004fe200078ec0ff */
[C---:B------:R-:W-:Y:S01]  /*9250*/  FMUL.FTZ R61, R2.reuse, R64 ;  /* 0x00000040023d7220 */ /* 0x040fe20000410000 */
[C---:B------:R-:W-:Y:S01]  /*9260*/  FMUL.FTZ R94, R2.reuse, R63 ;  /* 0x0000003f025e7220 */ /* 0x040fe20000410000 */
[----:B------:R-:W-:Y:S01]  /*9270*/  FMUL.FTZ R90, R2, R99 ;  /* 0x00000063025a7220 */ /* 0x000fe20000410000 */
[----:B------:R-:W-:Y:S01]  /*9280*/  @P4 LOP3.LUT R106, R106, 0x2, RZ, 0xfc, !PT ;  /* 0x000000026a6a4812 */ /* 0x000fe200078efcff */
[----:B------:R-:W2:Y:S01]  /*9290*/  MUFU.TANH R9, R9 ;  /* 0x0000000900097308 */ /* 0x000ea20000002400 */
[C---:B------:R-:W-:Y:S01]  /*92a0*/  FMUL.FTZ R96, R2.reuse, R71 ;  /* 0x0000004702607220 */ /* 0x040fe20000410000 */
[C---:B------:R-:W-:Y:S01]  /*92b0*/  FMUL.FTZ R93, R2.reuse, R103 ;  /* 0x00000067025d7220 */ /* 0x040fe20000410000 */
[----:B------:R-:W-:Y:S01]  /*92c0*/  FMUL.FTZ R88, R2, R100 ;  /* 0x0000006402587220 */ /* 0x000fe20000410000 */
[----:B------:R4:W-:Y:S01]  /*92d0*/  STL [R1+0x28], R106 ;  /* 0x0000286a01007387 */ /* 0x0009e20000100800 */
[----:B---3--:R-:W-:-:S02]  /*92e0*/  IMAD.IADD R64, R105, 0x1, R108 ;  /* 0x0000000169407824 */ /* 0x008fc400078e026c */
[C---:B------:R-:W-:Y:S01]  /*92f0*/  FMUL.FTZ R63, R2.reuse, R65 ;  /* 0x00000041023f7220 */ /* 0x040fe20000410000 */
[----:B------:R-:W-:Y:S01]  /*9300*/  IMAD.MOV.U32 R99, RZ, RZ, -0xa0 ;  /* 0xffffff60ff637424 */ /* 0x000fe200078e00ff */
[----:B------:R-:W3:Y:S08]  /*9310*/  MUFU.TANH R13, R13 ;  /* 0x0000000d000d7308 */ /* 0x000ef00000002400 */
[----:B------:R-:W-:Y:S01]  /*9320*/  MUFU.TANH R92, R92 ;  /* 0x0000005c005c7308 */ /* 0x000fe20000002400 */
[----:B----4-:R-:W4:Y:S01]  /*9330*/  LDL R106, [R1+0xc] ;  /* 0x00000c00016a7983 */ /* 0x010f220000100800 */
[----:B------:R-:W-:Y:S01]  /*9340*/  FMUL.FTZ R65, R2, R66 ;  /* 0x0000004202417220 */ /* 0x000fe20000410000 */
[----:B0-----:R-:W-:-:S05]  /*9350*/  @P4 IMAD.HI.U32 R66, R64, R95, RZ ;  /* 0x0000005f40424227 */ /* 0x001fca00078e00ff */
[----:B------:R-:W-:Y:S01]  /*9360*/  MUFU.TANH R72, R72 ;  /* 0x0000004800487308 */ /* 0x000fe20000002400 */
[----:B-1----:R-:W-:-:S07]  /*9370*/  @P4 SHF.R.U32.HI R64, RZ, R97, R66 ;  /* 0x00000061ff404219 */ /* 0x002fce0000011642 */
[----:B------:R-:W-:Y:S01]  /*9380*/  MUFU.TANH R75, R75 ;  /* 0x0000004b004b7308 */ /* 0x000fe20000002400 */
[----:B------:R-:W0:Y:S01]  /*9390*/  SHFL.IDX PT, R97, R64, 0x1, 0x1c1f ;  /* 0x003c1f0040617f89 */ /* 0x000e2200000e0000 */
[C---:B------:R-:W-:Y:S01]  /*93a0*/  FMUL.FTZ R66, R2.reuse, R68 ;  /* 0x0000004402427220 */ /* 0x040fe20000410000 */
[C---:B------:R-:W-:Y:S01]  /*93b0*/  FMUL.FTZ R68, R2.reuse, R69 ;  /* 0x0000004502447220 */ /* 0x040fe20000410000 */
[----:B------:R-:W-:Y:S01]  /*93c0*/  FMUL.FTZ R95, R2, R70 ;  /* 0x00000046025f7220 */ /* 0x000fe20000410000 */
[----:B-----5:R-:W-:-:S03]  /*93d0*/  IMAD R69, R104, -0xa0, R102 ;  /* 0xffffff6068457824 */ /* 0x020fc600078e0266 */
[----:B------:R-:W-:Y:S01]  /*93e0*/  MUFU.TANH R78, R78 ;  /* 0x0000004e004e7308 */ /* 0x000fe20000002400 */
[----:B------:R-:W-:-:S07]  /*93f0*/  IMAD R70, R104, R99, 0xa1 ;  /* 0x000000a168467424 */ /* 0x000fce00078e0263 */
[----:B------:R-:W-:Y:S01]  /*9400*/  MUFU.TANH R79, R79 ;  /* 0x0000004f004f7308 */ /* 0x000fe20000002400 */
[----:B------:R-:W-:-:S07]  /*9410*/  VIADD R69, R69, 0xa0 ;  /* 0x000000a045457836 */ /* 0x000fce0000000000 */
[----:B------:R-:W-:Y:S01]  /*9420*/  MUFU.TANH R81, R81 ;  /* 0x0000005100517308 */ /* 0x000fe20000002400 */
[----:B------:R-:W-:Y:S02]  /*9430*/  IMAD R70, R98, -0x2, R70 ;  /* 0xfffffffe62467824 */ /* 0x000fe400078e0246 */
[----:B------:R-:W-:Y:S01]  /*9440*/  FMUL.FTZ R46, R2, R47 ;  /* 0x0000002f022e7220 */ /* 0x000fe20000410000 */
[----:B------:R-:W-:Y:S02]  /*9450*/  IMAD R69, R98, -0x2, R69 ;  /* 0xfffffffe62457824 */ /* 0x000fe400078e0245 */
[C---:B------:R-:W-:Y:S01]  /*9460*/  FMUL.FTZ R98, R2.reuse, R41 ;  /* 0x0000002902627220 */ /* 0x040fe20000410000 */
[C---:B------:R-:W-:Y:S01]  /*9470*/  FMUL.FTZ R89, R2.reuse, R101 ;  /* 0x0000006502597220 */ /* 0x040fe20000410000 */
        /* <DEDUP_REMOVED lines=16> */
[----:B------:R-:W-:Y:S01]  /*9580*/  MUFU.TANH R125, R125 ;  /* 0x0000007d007d7308 */ /* 0x000fe20000002400 */
[----:B------:R-:W-:Y:S01]  /*9590*/  FMUL.FTZ R30, R2, R39 ;  /* 0x00000027021e7220 */ /* 0x000fe20000410000 */
[----:B------:R-:W5:Y:S06]  /*95a0*/  LDL R110, [R1+0x20] ;  /* 0x00002000016e7983 */ /* 0x000f6c0000100800 */
        /* <DEDUP_REMOVED lines=17> */
[----:B----4-:R-:W-:-:S07]  /*96c0*/  IADD3 R70, -R106, R70, R102 ;  /* 0x000000466a467210 */ /* 0x010fce0007ffe166 */
[----:B------:R-:W-:Y:S01]  /*96d0*/  MUFU.TANH R46, R46 ;  /* 0x0000002e002e7308 */ /* 0x000fe20000002400 */
[----:B0-----:R-:W-:-:S04]  /*96e0*/  VIADDMNMX R71, R97, R70, R69, PT ;  /* 0x0000004661477246 */ /* 0x001fc80003800145 */
[C---:B------:R-:W-:Y:S02]  /*96f0*/  ISETP.GT.AND P1, PT, R71.reuse, RZ, PT ;  /* 0x000000ff4700720c */ /* 0x040fe40003f24270 */
[C---:B------:R-:W-:Y:S01]  /*9700*/  ISETP.GT.AND P2, PT, R71.reuse, 0x1, PT ;  /* 0x000000014700780c */ /* 0x040fe20003f44270 */
[----:B------:R-:W-:Y:S01]  /*9710*/  SHFL.IDX PT, R64, R64, RZ, 0x1c1f ;  /* 0x001c1fff40407589 */ /* 0x000fe200000e0000 */
[----:B------:R-:W-:Y:S01]  /*9720*/  ISETP.GT.AND P3, PT, R71, 0x8, PT ;  /* 0x000000084700780c */ /* 0x000fe20003f64270 */
[----:B------:R-:W-:Y:S01]  /*9730*/  MUFU.TANH R89, R89 ;  /* 0x0000005900597308 */ /* 0x000fe20000002400 */
[----:B--2---:R-:W-:Y:S02]  /*9740*/  FSEL R9, R9, -INF , P1 ;  /* 0xff80000009097808 */ /* 0x004fe40000800000 */
[----:B------:R-:W-:Y:S02]  /*9750*/  FSEL R11, R11, -INF , P2 ;  /* 0xff8000000b0b7808 */ /* 0x000fe40001000000 */
[----:B------:R-:W-:-:S02]  /*9760*/  ISETP.GT.AND P1, PT, R71, 0x9, PT ;  /* 0x000000094700780c */ /* 0x000fc40003f24270 */
[----:B---3--:R-:W-:Y:S01]  /*9770*/  FSEL R41, R13, -INF , P3 ;  /* 0xff8000000d297808 */ /* 0x008fe20001800000 */
[----:B------:R-:W-:Y:S01]  /*9780*/  MUFU.TANH R73, R73 ;  /* 0x0000004900497308 */ /* 0x000fe20000002400 */
[----:B------:R-:W-:Y:S02]  /*9790*/  FMNMX.FTZ R100, R9, R11, !PT ;  /* 0x0000000b09647209 */ /* 0x000fe40007810000 */
[----:B------:R-:W-:Y:S02]  /*97a0*/  ISETP.GT.AND P2, PT, R71, 0x10, PT ;  /* 0x000000104700780c */ /* 0x000fe40003f44270 */
[----:B------:R-:W-:Y:S02]  /*97b0*/  FSEL R15, R15, -INF , P1 ;  /* 0xff8000000f0f7808 */ /* 0x000fe40000800000 */
[----:B------:R-:W-:Y:S01]  /*97c0*/  FMNMX.FTZ R100, R41, R100, !PT ;  /* 0x0000006429647209 */ /* 0x000fe20007810000 */
[----:B------:R-:W-:Y:S01]  /*97d0*/  MUFU.TANH R74, R74 ;  /* 0x0000004a004a7308 */ /* 0x000fe20000002400 */
[----:B------:R-:W-:-:S02]  /*97e0*/  ISETP.GT.AND P1, PT, R71, 0x11, PT ;  /* 0x000000114700780c */ /* 0x000fc40003f24270 */
[----:B------:R-:W-:Y:S02]  /*97f0*/  FSEL R21, R21, -INF , P2 ;  /* 0xff80000015157808 */ /* 0x000fe40001000000 */
[----:B------:R-:W-:Y:S02]  /*9800*/  FMNMX.FTZ R100, R15, R100, !PT ;  /* 0x000000640f647209 */ /* 0x000fe40007810000 */
[----:B------:R-:W-:Y:S01]  /*9810*/  ISETP.GT.AND P2, PT, R71, 0x18, PT ;  /* 0x000000184700780c */ /* 0x000fe20003f44270 */
[----:B------:R-:W-:Y:S01]  /*9820*/  MUFU.TANH R76, R76 ;  /* 0x0000004c004c7308 */ /* 0x000fe20000002400 */
[----:B-1----:R-:W-:Y:S02]  /*9830*/  FSEL R97, R90, -INF , P1 ;  /* 0xff8000005a617808 */ /* 0x002fe40000800000 */
[----:B------:R-:W-:Y:S01]  /*9840*/  FMNMX.FTZ R100, R21, R100, !PT ;  /* 0x0000006415647209 */ /* 0x000fe20007810000 */
[----:B------:R-:W-:Y:S01]  /*9850*/  FMUL.FTZ R90, R2, R43 ;  /* 0x0000002b025a7220 */ /* 0x000fe20000410000 */
[----:B------:R-:W-:-:S02]  /*9860*/  ISETP.GT.AND P1, PT, R71, 0x19, PT ;  /* 0x000000194700780c */ /* 0x000fc40003f24270 */
[----:B------:R-:W-:Y:S01]  /*9870*/  FSEL R43, R92, -INF , P2 ;  /* 0xff8000005c2b7808 */ /* 0x000fe20001000000 */
        /* <DEDUP_REMOVED lines=11> */
[----:B------:R-:W-:Y:S02]  /*9930*/  FSEL R75, R75, -INF , P1 ;  /* 0xff8000004b4b7808 */ /* 0x000fe40000800000 */
[----:B------:R-:W-:Y:S02]  /*9940*/  FMNMX.FTZ R100, R99, R100, !PT ;  /* 0x0000006463647209 */ /* 0x000fe40007810000 */
        /* <DEDUP_REMOVED lines=21> */
[----:B------:R-:W-:Y:S02]  /*9aa0*/  FMNMX.FTZ R100, R85, R100, !PT ;  /* 0x0000006455647209 */ /* 0x000fe40007810000 */
[----:B------:R-:W-:-:S02]  /*9ab0*/  ISETP.GT.AND P1, PT, R71, 0x41, PT ;  /* 0x000000414700780c */ /* 0x000fc40003f24270 */
[----:B------:R-:W-:Y:S02]  /*9ac0*/  FSEL R101, R58, -INF , P2 ;  /* 0xff8000003a657808 */ /* 0x000fe40001000000 */
        /* <DEDUP_REMOVED lines=12> */
[----:B------:R-:W-:Y:S01]  /*9b90*/  FMNMX.FTZ R100, R103, R100, !PT ;  /* 0x0000006467647209 */ /* 0x000fe20007810000 */
[----:B------:R-:W0:Y:S01]  /*9ba0*/  MUFU.TANH R90, R90 ;  /* 0x0000005a005a7308 */ /* 0x000e220000002400 */
        /* <DEDUP_REMOVED lines=13> */
[----:B0-----:R-:W-:Y:S02]  /*9c80*/  FSEL R107, R90, -INF , P1 ;  /* 0xff8000005a6b7808 */ /* 0x001fe40000800000 */
        /* <DEDUP_REMOVED lines=19> */
[----:B------:R-:W-:Y:S01]  /*9dc0*/  FMNMX.FTZ R100, R115, R100, !PT ;  /* 0x0000006473647209 */ /* 0x000fe20007810000 */
[----:B------:R-:W0:Y:S01]  /*9dd0*/  MUFU.TANH R26, R26 ;  /* 0x0000001a001a7308 */ /* 0x000e220000002400 */
        /* <DEDUP_REMOVED lines=9> */
[----:B------:R1:W2:Y:S01]  /*9e70*/  MUFU.TANH R34, R30 ;  /* 0x0000001e00227308 */ /* 0x0002a20000002400 */
[----:B------:R-:W-:Y:S02]  /*9e80*/  ISETP.GT.AND P2, PT, R71, 0x90, PT ;  /* 0x000000904700780c */ /* 0x000fe40003f44270 */
[----:B------:R-:W-:Y:S02]  /*9e90*/  FSEL R125, R125, -INF , P1 ;  /* 0xff8000007d7d7808 */ /* 0x000fe40000800000 */
[----:B------:R-:W-:Y:S02]  /*9ea0*/  FMNMX.FTZ R100, R123, R100, !PT ;  /* 0x000000647b647209 */ /* 0x000fe40007810000 */
[----:B------:R-:W-:-:S02]  /*9eb0*/  ISETP.GT.AND P1, PT, R71, 0x91, PT ;  /* 0x000000914700780c */ /* 0x000fc40003f24270 */
[----:B0-----:R-:W-:Y:S02]  /*9ec0*/  FSEL R39, R26, -INF , P2 ;  /* 0xff8000001a277808 */ /* 0x001fe40001000000 */
[----:B------:R-:W-:Y:S02]  /*9ed0*/  FMNMX.FTZ R100, R125, R100, !PT ;  /* 0x000000647d647209 */ /* 0x000fe40007810000 */
[----:B------:R-:W-:Y:S02]  /*9ee0*/  ISETP.GT.AND P2, PT, R71, 0x98, PT ;  /* 0x000000984700780c */ /* 0x000fe40003f44270 */
[----:B------:R-:W-:Y:S02]  /*9ef0*/  FSEL R121, R121, -INF , P1 ;  /* 0xff80000079797808 */ /* 0x000fe40000800000 */
[----:B------:R-:W-:Y:S01]  /*9f00*/  FMNMX.FTZ R100, R39, R100, !PT ;  /* 0x0000006427647209 */ /* 0x000fe20007810000 */
[----:B-1----:R-:W-:Y:S01]  /*9f10*/  FMUL.FTZ R30, R2, R45 ;  /* 0x0000002d021e7220 */ /* 0x002fe20000410000 */
[----:B------:R-:W-:-:S02]  /*9f20*/  ISETP.GT.AND P1, PT, R71, 0x99, PT ;  /* 0x000000994700780c */ /* 0x000fc40003f24270 */
[----:B------:R-:W-:Y:S02]  /*9f30*/  FSEL R45, R38, -INF , P2 ;  /* 0xff800000262d7808 */ /* 0x000fe40001000000 */
[----:B------:R-:W-:Y:S02]  /*9f40*/  FMNMX.FTZ R100, R121, R100, !PT ;  /* 0x0000006479647209 */ /* 0x000fe40007810000 */
[----:B--2---:R-:W-:Y:S02]  /*9f50*/  FSEL R71, R34, -INF , P1 ;  /* 0xff80000022477808 */ /* 0x004fe40000800000 */
[----:B------:R-:W-:-:S04]  /*9f60*/  FMNMX.FTZ R100, R45, R100, !PT ;  /* 0x000000642d647209 */ /* 0x000fc80007810000 */
[----:B------:R-:W-:-:S05]  /*9f70*/  FMNMX.FTZ R100, R71, R100, !PT ;  /* 0x0000006447647209 */ /* 0x000fca0007810000 */
[----:B------:R-:W0:Y:S02]  /*9f80*/  SHFL.BFLY PT, R127, R100, 0x2, 0x1f ;  /* 0x0c401f00647f7f89 */ /* 0x000e2400000e0000 */
[----:B0-----:R-:W-:-:S05]  /*9f90*/  FMNMX.FTZ R127, R100, R127, !PT ;  /* 0x0000007f647f7209 */ /* 0x001fca0007810000 */
[----:B------:R-:W0:Y:S01]  /*9fa0*/  SHFL.BFLY PT, R72, R127, 0x1, 0x1f ;  /* 0x0c201f007f487f89 */ /* 0x000e2200000e0000 */
[----:B------:R-:W-:Y:S02]  /*9fb0*/  IMAD.U32 R58, RZ, RZ, UR4 ;  /* 0x00000004ff3a7e24 */ /* 0x000fe4000f8e00ff */
[----:B------:R-:W-:Y:S01]  /*9fc0*/  FMUL.FTZ R46, R2, R36 ;  /* 0x00000024022e7220 */ /* 0x000fe20000410000 */
[----:B------:R-:W-:-:S04]  /*9fd0*/  VIADDMNMX R69, R64, R70, R69, PT ;  /* 0x0000004640457246 */ /* 0x000fc80003800145 */
[C---:B------:R-:W-:Y:S02]  /*9fe0*/  ISETP.GT.AND P2, PT, R69.reuse, 0x1, PT ;  /* 0x000000014500780c */ /* 0x040fe40003f44270 */
[----:B------:R-:W-:Y:S02]  /*9ff0*/  ISETP.GT.AND P3, PT, R69, 0x8, PT ;  /* 0x000000084500780c */ /* 0x000fe40003f64270 */
[----:B0-----:R-:W-:-:S04]  /*a000*/  FMNMX.FTZ R72, R127, R72, !PT ;  /* 0x000000487f487209 */ /* 0x001fc80007810000 */
[C---:B------:R-:W-:Y:S01]  /*a010*/  FSETP.NEU.FTZ.AND P1, PT, R72.reuse, -INF , PT ;  /* 0xff8000004800780b */ /* 0x040fe20003f3d000 */
[----:B------:R-:W-:-:S05]  /*a020*/  FFMA.FTZ R36, R72, R58, -8 ;  /* 0xc100000048247423 */ /* 0x000fca000001003a */
[----:B------:R-:W-:Y:S02]  /*a030*/  FSEL R36, R36, RZ, P1 ;  /* 0x000000ff24247208 */ /* 0x000fe40000800000 */
[----:B------:R-:W-:Y:S02]  /*a040*/  ISETP.GT.AND P1, PT, R69, RZ, PT ;  /* 0x000000ff4500720c */ /* 0x000fe40003f24270 */
[----:B------:R-:W-:Y:S02]  /*a050*/  FSEL R8, R8, -INF , P2 ;  /* 0xff80000008087808 */ /* 0x000fe40001000000 */
[----:B------:R-:W-:Y:S01]  /*a060*/  FSEL R3, R3, -INF , P1 ;  /* 0xff80000003037808 */ /* 0x000fe20000800000 */
[--C-:B------:R-:W-:Y:S01]  /*a070*/  FFMA.FTZ R50, R15, R58, -R36.reuse ;  /* 0x0000003a0f327223 */ /* 0x100fe20000010824 */
[C---:B------:R-:W-:Y:S01]  /*a080*/  FMUL.FTZ R42, R2.reuse, R52 ;  /* 0x00000034022a7220 */ /* 0x040fe20000410000 */
[----:B------:R-:W-:Y:S01]  /*a090*/  FFMA.FTZ R15, R21, R58, -R36 ;  /* 0x0000003a150f7223 */ /* 0x000fe20000010824 */
[----:B------:R-:W-:Y:S01]  /*a0a0*/  ISETP.GT.AND P1, PT, R69, 0x9, PT ;  /* 0x000000094500780c */ /* 0x000fe20003f24270 */
[----:B------:R-:W-:Y:S01]  /*a0b0*/  FMUL.FTZ R34, R2, R48 ;  /* 0x0000003002227220 */ /* 0x000fe20000410000 */
[----:B------:R-:W-:-:S02]  /*a0c0*/  FSEL R21, R10, -INF , P3 ;  /* 0xff8000000a157808 */ /* 0x000fc40001800000 */
[----:B------:R-:W-:Y:S01]  /*a0d0*/  FMNMX.FTZ R52, R3, R8, !PT ;  /* 0x0000000803347209 */ /* 0x000fe20007810000 */
[----:B------:R-:W-:-:S01]  /*a0e0*/  FFMA.FTZ R48, R11, R58, -R36 ;  /* 0x0000003a0b307223 */ /* 0x000fc20000010824 */
[--C-:B------:R-:W-:Y:S01]  /*a0f0*/  FFMA.FTZ R11, R41, R58, -R36.reuse ;  /* 0x0000003a290b7223 */ /* 0x100fe20000010824 */
[----:B------:R-:W-:Y:S02]  /*a100*/  ISETP.GT.AND P2, PT, R69, 0x10, PT ;  /* 0x000000104500780c */ /* 0x000fe40003f44270 */
[----:B------:R-:W-:Y:S02]  /*a110*/  FSEL R41, R12, -INF , P1 ;  /* 0xff8000000c297808 */ /* 0x000fe40000800000 */
[----:B------:R-:W-:Y:S01]  /*a120*/  FMNMX.FTZ R52, R21, R52, !PT ;  /* 0x0000003415347209 */ /* 0x000fe20007810000 */
[----:B------:R-:W-:Y:S01]  /*a130*/  FFMA.FTZ R12, R43, R58, -R36 ;  /* 0x0000003a2b0c7223 */ /* 0x000fe20000010824 */
[----:B------:R-:W-:Y:S02]  /*a140*/  ISETP.GT.AND P1, PT, R69, 0x11, PT ;  /* 0x000000114500780c */ /* 0x000fe40003f24270 */
[----:B------:R-:W-:-:S02]  /*a150*/  FSEL R43, R14, -INF , P2 ;  /* 0xff8000000e2b7808 */ /* 0x000fc40001000000 */
[----:B------:R-:W-:Y:S01]  /*a160*/  FMNMX.FTZ R52, R41, R52, !PT ;  /* 0x0000003429347209 */ /* 0x000fe20007810000 */
[----:B------:R-:W-:Y:S01]  /*a170*/  FMUL.FTZ R38, R2, R49 ;  /* 0x0000003102267220 */ /* 0x000fe20000410000 */
[----:B------:R-:W-:Y:S02]  /*a180*/  ISETP.GT.AND P2, PT, R69, 0x18, PT ;  /* 0x000000184500780c */ /* 0x000fe40003f44270 */
[----:B------:R-:W-:Y:S02]  /*a190*/  FSEL R49, R20, -INF , P1 ;  /* 0xff80000014317808 */ /* 0x000fe40000800000 */
[----:B------:R-:W-:Y:S01]  /*a1a0*/  FMNMX.FTZ R52, R43, R52, !PT ;  /* 0x000000342b347209 */ /* 0x000fe20007810000 */
[----:B------:R0:W-:Y:S01]  /*a1b0*/  MUFU.TANH R26, R44 ;  /* 0x0000002c001a7308 */ /* 0x0001e20000002400 */
[----:B------:R-:W-:Y:S02]  /*a1c0*/  ISETP.GT.AND P1, PT, R69, 0x19, PT ;  /* 0x000000194500780c */ /* 0x000fe40003f24270 */
[----:B------:R-:W-:Y:S01]  /*a1d0*/  FMNMX.FTZ R52, R49, R52, !PT ;  /* 0x0000003431347209 */ /* 0x000fe20007810000 */
[----:B0-----:R-:W-:Y:S01]  /*a1e0*/  FMUL.FTZ R44, R2, R53 ;  /* 0x00000035022c7220 */ /* 0x001fe20000410000 */
[----:B------:R-:W-:-:S02]  /*a1f0*/  FSEL R53, R88, -INF , P2 ;  /* 0xff80000058357808 */ /* 0x000fc40001000000 */
[----:B------:R-:W-:Y:S02]  /*a200*/  ISETP.GT.AND P2, PT, R69, 0x20, PT ;  /* 0x000000204500780c */ /* 0x000fe40003f44270 */
[----:B------:R-:W-:Y:S02]  /*a210*/  FSEL R89, R89, -INF , P1 ;  /* 0xff80000059597808 */ /* 0x000fe40000800000 */
[----:B------:R-:W-:Y:S02]  /*a220*/  FMNMX.FTZ R52, R53, R52, !PT ;  /* 0x0000003435347209 */ /* 0x000fe40007810000 */
[----:B------:R-:W-:Y:S02]  /*a230*/  ISETP.GT.AND P1, PT, R69, 0x21, PT ;  /* 0x000000214500780c */ /* 0x000fe40003f24270 */
[----:B------:R-:W-:Y:S02]  /*a240*/  FSEL R91, R91, -INF , P2 ;  /* 0xff8000005b5b7808 */ /* 0x000fe40001000000 */
[----:B------:R-:W-:Y:S01]  /*a250*/  FMNMX.FTZ R52, R89, R52, !PT ;  /* 0x0000003459347209 */ /* 0x000fe20007810000 */
[----:B------:R-:W-:-:S01]  /*a260*/  FFMA.FTZ R97, R97, R58, -R36 ;  /* 0x0000003a61617223 */ /* 0x000fc20000010824 */
[----:B------:R-:W-:-:S02]  /*a270*/  ISETP.GT.AND P2, PT, R69, 0x28, PT ;  /* 0x000000284500780c */ /* 0x000fc40003f44270 */
[----:B------:R-:W-:Y:S02]  /*a280*/  FSEL R73, R73, -INF , P1 ;  /* 0xff80000049497808 */ /* 0x000fe40000800000 */
[----:B------:R-:W-:Y:S01]  /*a290*/  FMNMX.FTZ R52, R91, R52, !PT ;  /* 0x000000345b347209 */ /* 0x000fe20007810000 */
[----:B------:R0:W-:Y:S01]  /*a2a0*/  MUFU.EX2 R10, R97 ;  /* 0x00000061000a7308 */ /* 0x0001e20000000800 */
[----:B------:R-:W-:Y:S02]  /*a2b0*/  ISETP.GT.AND P1, PT, R69, 0x29, PT ;  /* 0x000000294500780c */ /* 0x000fe40003f24270 */
[----:B------:R-:W-:Y:S01]  /*a2c0*/  FMNMX.FTZ R52, R73, R52, !PT ;  /* 0x0000003449347209 */ /* 0x000fe20007810000 */
[----:B------:R-:W-:-:S01]  /*a2d0*/  FFMA.FTZ R14, R99, R58, -R36 ;  /* 0x0000003a630e7223 */ /* 0x000fc20000010824 */
[----:B------:R-:W-:Y:S02]  /*a2e0*/  FSEL R99, R76, -INF , P1 ;  /* 0xff8000004c637808 */ /* 0x000fe40000800000 */
[----:B0-----:R-:W-:-:S02]  /*a2f0*/  FSEL R97, R74, -INF , P2 ;  /* 0xff8000004a617808 */ /* 0x001fc40001000000 */
[----:B------:R-:W-:Y:S02]  /*a300*/  ISETP.GT.AND P2, PT, R69, 0x30, PT ;  /* 0x000000304500780c */ /* 0x000fe40003f44270 */
[----:B------:R-:W-:Y:S02]  /*a310*/  FMNMX.FTZ R52, R97, R52, !PT ;  /* 0x0000003461347209 */ /* 0x000fe40007810000 */
[----:B------:R-:W-:Y:S02]  /*a320*/  ISETP.GT.AND P1, PT, R69, 0x31, PT ;  /* 0x000000314500780c */ /* 0x000fe40003f24270 */
[----:B------:R-:W-:Y:S02]  /*a330*/  FSEL R77, R77, -INF , P2 ;  /* 0xff8000004d4d7808 */ /* 0x000fe40001000000 */
[----:B------:R-:W-:Y:S02]  /*a340*/  FMNMX.FTZ R52, R99, R52, !PT ;  /* 0x0000003463347209 */ /* 0x000fe40007810000 */
[----:B------:R-:W-:-:S02]  /*a350*/  ISETP.GT.AND P2, PT, R69, 0x38, PT ;  /* 0x000000384500780c */ /* 0x000fc40003f44270 */
[----:B------:R-:W-:Y:S02]  /*a360*/  FSEL R127, R80, -INF , P1 ;  /* 0xff800000507f7808 */ /* 0x000fe40000800000 */
[----:B------:R-:W-:Y:S01]  /*a370*/  FMNMX.FTZ R20, R77, R52, !PT ;  /* 0x000000344d147209 */ /* 0x000fe20007810000 */
[----:B------:R-:W-:Y:S01]  /*a380*/  FFMA.FTZ R62, R79, R58, -R36 ;  /* 0x0000003a4f3e7223 */ /* 0x000fe20000010824 */
[----:B------:R-:W-:Y:S02]  /*a390*/  ISETP.GT.AND P1, PT, R69, 0x39, PT ;  /* 0x000000394500780c */ /* 0x000fe40003f24270 */
[----:B------:R-:W-:Y:S02]  /*a3a0*/  FSEL R79, R82, -INF , P2 ;  /* 0xff800000524f7808 */ /* 0x000fe40001000000 */
[----:B------:R-:W-:Y:S01]  /*a3b0*/  FMNMX.FTZ R20, R127, R20, !PT ;  /* 0x000000147f147209 */ /* 0x000fe20007810000 */
[----:B------:R-:W0:Y:S01]  /*a3c0*/  MUFU.TANH R60, R60 ;  /* 0x0000003c003c7308 */ /* 0x000e220000002400 */
[----:B------:R-:W-:-:S02]  /*a3d0*/  ISETP.GT.AND P2, PT, R69, 0x40, PT ;  /* 0x000000404500780c */ /* 0x000fc40003f44270 */
[----:B------:R-:W-:Y:S02]  /*a3e0*/  FSEL R129, R84, -INF , P1 ;  /* 0xff80000054817808 */ /* 0x000fe40000800000 */
[----:B------:R-:W-:Y:S01]  /*a3f0*/  FMNMX.FTZ R20, R79, R20, !PT ;  /* 0x000000144f147209 */ /* 0x000fe20007810000 */
[----:B------:R-:W-:Y:S01]  /*a400*/  FFMA.FTZ R54, R81, R58, -R36 ;  /* 0x0000003a51367223 */ /* 0x000fe20000010824 */
[----:B------:R-:W-:Y:S01]  /*a410*/  ISETP.GT.AND P1, PT, R69, 0x41, PT ;  /* 0x000000414500780c */ /* 0x000fe20003f24270 */
[----:B------:R-:W1:Y:S01]  /*a420*/  MUFU.TANH R61, R61 ;  /* 0x0000003d003d7308 */ /* 0x000e620000002400 */
[----:B------:R-:W-:Y:S02]  /*a430*/  FSEL R81, R56, -INF , P2 ;  /* 0xff80000038517808 */ /* 0x000fe40001000000 */
[----:B------:R-:W-:Y:S02]  /*a440*/  FMNMX.FTZ R20, R129, R20, !PT ;  /* 0x0000001481147209 */ /* 0x000fe40007810000 */
[----:B------:R-:W-:-:S02]  /*a450*/  ISETP.GT.AND P2, PT, R69, 0x48, PT ;  /* 0x000000484500780c */ /* 0x000fc40003f44270 */
[----:B------:R-:W-:Y:S01]  /*a460*/  FSEL R57, R57, -INF , P1 ;  /* 0xff80000039397808 */ /* 0x000fe20000800000 */
[----:B------:R-:W2:Y:S01]  /*a470*/  MUFU.TANH R63, R63 ;  /* 0x0000003f003f7308 */ /* 0x000ea20000002400 */
[----:B------:R-:W-:Y:S02]  /*a480*/  FMNMX.FTZ R20, R81, R20, !PT ;  /* 0x0000001451147209 */ /* 0x000fe40007810000 */
[----:B------:R-:W-:Y:S02]  /*a490*/  ISETP.GT.AND P1, PT, R69, 0x49, PT ;  /* 0x000000494500780c */ /* 0x000fe40003f24270 */
[----:B------:R-:W-:Y:S02]  /*a4a0*/  FSEL R59, R59, -INF , P2 ;  /* 0xff8000003b3b7808 */ /* 0x000fe40001000000 */
[----:B------:R-:W-:Y:S01]  /*a4b0*/  FMNMX.FTZ R20, R57, R20, !PT ;  /* 0x0000001439147209 */ /* 0x000fe20007810000 */
[----:B------:R-:W3:Y:S01]  /*a4c0*/  MUFU.TANH R66, R66 ;  /* 0x0000004200427308 */ /* 0x000ee20000002400 */
[----:B------:R-:W-:-:S02]  /*a4d0*/  ISETP.GT.AND P2, PT, R69, 0x50, PT ;  /* 0x000000504500780c */ /* 0x000fc40003f44270 */
[----:B0-----:R-:W-:Y:S02]  /*a4e0*/  FSEL R131, R60, -INF , P1 ;  /* 0xff8000003c837808 */ /* 0x001fe40000800000 */
[----:B------:R-:W-:-:S03]  /*a4f0*/  FMNMX.FTZ R20, R59, R20, !PT ;  /* 0x000000143b147209 */ /* 0x000fc60007810000 */
[----:B------:R-:W0:Y:S01]  /*a500*/  MUFU.TANH R68, R68 ;  /* 0x0000004400447308 */ /* 0x000e220000002400 */
[----:B------:R-:W-:Y:S02]  /*a510*/  ISETP.GT.AND P1, PT, R69, 0x51, PT ;  /* 0x000000514500780c */ /* 0x000fe40003f24270 */
[----:B-1----:R-:W-:Y:S02]  /*a520*/  FSEL R61, R61, -INF , P2 ;  /* 0xff8000003d3d7808 */ /* 0x002fe40001000000 */
[----:B------:R-:W-:-:S03]  /*a530*/  FMNMX.FTZ R20, R131, R20, !PT ;  /* 0x0000001483147209 */ /* 0x000fc60007810000 */
[----:B------:R-:W1:Y:S01]  /*a540*/  MUFU.TANH R40, R40 ;  /* 0x0000002800287308 */ /* 0x000e620000002400 */
[----:B------:R-:W-:Y:S02]  /*a550*/  ISETP.GT.AND P2, PT, R69, 0x58, PT ;  /* 0x000000584500780c */ /* 0x000fe40003f44270 */
[----:B--2---:R-:W-:Y:S02]  /*a560*/  FSEL R63, R63, -INF , P1 ;  /* 0xff8000003f3f7808 */ /* 0x004fe40000800000 */
[----:B------:R-:W-:-:S03]  /*a570*/  FMNMX.FTZ R20, R61, R20, !PT ;  /* 0x000000143d147209 */ /* 0x000fc60007810000 */
[----:B------:R-:W2:Y:S01]  /*a580*/  MUFU.TANH R13, R98 ;  /* 0x00000062000d7308 */ /* 0x000ea20000002400 */
[----:B------:R-:W-:-:S01]  /*a590*/  FFMA.FTZ R56, R85, R58, -R36 ;  /* 0x0000003a55387223 */ /* 0x000fc20000010824 */
[----:B------:R-:W-:Y:S01]  /*a5a0*/  FFMA.FTZ R85, R51, R58, -R36 ;  /* 0x0000003a33557223 */ /* 0x000fe20000010824 */
[----:B------:R-:W-:Y:S02]  /*a5b0*/  ISETP.GT.AND P1, PT, R69, 0x59, PT ;  /* 0x000000594500780c */ /* 0x000fe40003f24270 */
[----:B---3--:R-:W-:Y:S02]  /*a5c0*/  FSEL R51, R66, -INF , P2 ;  /* 0xff80000042337808 */ /* 0x008fe40001000000 */
[----:B------:R-:W-:Y:S01]  /*a5d0*/  FMNMX.FTZ R20, R63, R20, !PT ;  /* 0x000000143f147209 */ /* 0x000fe20007810000 */
[----:B------:R-:W3:Y:S01]  /*a5e0*/  MUFU.TANH R30, R30 ;  /* 0x0000001e001e7308 */ /* 0x000ee20000002400 */
[----:B------:R-:W-:Y:S02]  /*a5f0*/  ISETP.GT.AND P2, PT, R69, 0x60, PT ;  /* 0x000000604500780c */ /* 0x000fe40003f44270 */
[----:B0-----:R-:W-:-:S02]  /*a600*/  FSEL R133, R68, -INF , P1 ;  /* 0xff80000044857808 */ /* 0x001fc40000800000 */
[----:B------:R-:W-:Y:S01]  /*a610*/  FMNMX.FTZ R20, R51, R20, !PT ;  /* 0x0000001433147209 */ /* 0x000fe20007810000 */
[--C-:B------:R-:W-:Y:S01]  /*a620*/  FFMA.FTZ R60, R101, R58, -R36.reuse ;  /* 0x0000003a653c7223 */ /* 0x100fe20000010824 */
[----:B------:R-:W-:Y:S01]  /*a630*/  ISETP.GT.AND P1, PT, R69, 0x61, PT ;  /* 0x000000614500780c */ /* 0x000fe20003f24270 */
[----:B------:R-:W0:Y:S01]  /*a640*/  MUFU.TANH R34, R34 ;  /* 0x0000002200227308 */ /* 0x000e220000002400 */
[----:B-1----:R-:W-:Y:S02]  /*a650*/  FSEL R101, R40, -INF , P2 ;  /* 0xff80000028657808 */ /* 0x002fe40001000000 */
[----:B------:R-:W-:Y:S02]  /*a660*/  FMNMX.FTZ R20, R133, R20, !PT ;  /* 0x0000001485147209 */ /* 0x000fe40007810000 */
[----:B------:R-:W-:Y:S02]  /*a670*/  ISETP.GT.AND P2, PT, R69, 0x68, PT ;  /* 0x000000684500780c */ /* 0x000fe40003f44270 */
[----:B--2---:R-:W-:Y:S01]  /*a680*/  FSEL R13, R13, -INF , P1 ;  /* 0xff8000000d0d7808 */ /* 0x004fe20000800000 */
[----:B------:R-:W1:Y:S01]  /*a690*/  MUFU.TANH R38, R38 ;  /* 0x0000002600267308 */ /* 0x000e620000002400 */
[----:B------:R-:W-:Y:S01]  /*a6a0*/  FMNMX.FTZ R20, R101, R20, !PT ;  /* 0x0000001465147209 */ /* 0x000fe20007810000 */
[----:B------:R-:W-:Y:S01]  /*a6b0*/  FFMA.FTZ R135, R87, R58, -R36 ;  /* 0x0000003a57877223 */ /* 0x000fe20000010824 */
[----:B------:R-:W-:-:S02]  /*a6c0*/  ISETP.GT.AND P1, PT, R69, 0x69, PT ;  /* 0x000000694500780c */ /* 0x000fc40003f24270 */
[----:B------:R-:W-:Y:S02]  /*a6d0*/  FSEL R87, R26, -INF , P2 ;  /* 0xff8000001a577808 */ /* 0x000fe40001000000 */
[----:B------:R-:W-:Y:S01]  /*a6e0*/  FMNMX.FTZ R20, R13, R20, !PT ;  /* 0x000000140d147209 */ /* 0x000fe20007810000 */
[----:B------:R-:W2:Y:S01]  /*a6f0*/  MUFU.TANH R42, R42 ;  /* 0x0000002a002a7308 */ /* 0x000ea20000002400 */
[----:B------:R-:W-:Y:S02]  /*a700*/  ISETP.GT.AND P2, PT, R69, 0x70, PT ;  /* 0x000000704500780c */ /* 0x000fe40003f44270 */
[----:B---3--:R-:W-:Y:S02]  /*a710*/  FSEL R137, R30, -INF , P1 ;  /* 0xff8000001e897808 */ /* 0x008fe40000800000 */
[----:B------:R-:W-:-:S03]  /*a720*/  FMNMX.FTZ R20, R87, R20, !PT ;  /* 0x0000001457147209 */ /* 0x000fc60007810000 */
[----:B------:R-:W3:Y:S01]  /*a730*/  MUFU.TANH R44, R44 ;  /* 0x0000002c002c7308 */ /* 0x000ee20000002400 */
        /* <DEDUP_REMOVED lines=9> */
[----:B------:R-:W-:-:S01]  /*a7d0*/  FFMA.FTZ R141, R103, R58, -R36 ;  /* 0x0000003a678d7223 */ /* 0x000fc20000010824 */
        /* <DEDUP_REMOVED lines=30> */
[----:B------:R-:W-:Y:S02]  /*a9c0*/  ISETP.GT.AND P2, PT, R69, 0x98, PT ;  /* 0x000000984500780c */ /* 0x000fe40003f44270 */
[----:B-1----:R-:W-:-:S02]  /*a9d0*/  FSEL R33, R33, -INF , P1 ;  /* 0xff80000021217808 */ /* 0x002fc40000800000 */
[----:B------:R-:W-:Y:S01]  /*a9e0*/  FMNMX.FTZ R20, R95, R20, !PT ;  /* 0x000000145f147209 */ /* 0x000fe20007810000 */
[----:B------:R-:W-:Y:S01]  /*a9f0*/  FFMA.FTZ R32, R27, R58, -R36 ;  /* 0x0000003a1b207223 */ /* 0x000fe20000010824 */
[----:B------:R-:W-:Y:S02]  /*aa00*/  ISETP.GT.AND P1, PT, R69, 0x99, PT ;  /* 0x000000994500780c */ /* 0x000fe40003f24270 */
[----:B--2---:R-:W-:Y:S02]  /*aa10*/  FSEL R27, R46, -INF , P2 ;  /* 0xff8000002e1b7808 */ /* 0x004fe40001000000 */
[----:B------:R-:W-:Y:S02]  /*aa20*/  FMNMX.FTZ R20, R33, R20, !PT ;  /* 0x0000001421147209 */ /* 0x000fe40007810000 */
[----:B---3--:R-:W-:Y:S02]  /*aa30*/  FSEL R37, R37, -INF , P1 ;  /* 0xff80000025257808 */ /* 0x008fe40000800000 */
[----:B------:R-:W-:-:S04]  /*aa40*/  FMNMX.FTZ R20, R27, R20, !PT ;  /* 0x000000141b147209 */ /* 0x000fc80007810000 */
[----:B------:R-:W-:-:S05]  /*aa50*/  FMNMX.FTZ R20, R37, R20, !PT ;  /* 0x0000001425147209 */ /* 0x000fca0007810000 */
[----:B------:R-:W0:Y:S02]  /*aa60*/  SHFL.BFLY PT, R147, R20, 0x2, 0x1f ;  /* 0x0c401f0014937f89 */ /* 0x000e2400000e0000 */
[----:B0-----:R-:W-:-:S05]  /*aa70*/  FMNMX.FTZ R147, R20, R147, !PT ;  /* 0x0000009314937209 */ /* 0x001fca0007810000 */
[----:B------:R-:W0:Y:S01]  /*aa80*/  SHFL.BFLY PT, R20, R147, 0x1, 0x1f ;  /* 0x0c201f0093147f89 */ /* 0x000e2200000e0000 */
[----:B------:R1:W-:Y:S01]  /*aa90*/  MUFU.EX2 R40, R60 ;  /* 0x0000003c00287308 */ /* 0x0003e20000000800 */
[----:B------:R-:W-:-:S01]  /*aaa0*/  FFMA.FTZ R9, R9, R58, -R36 ;  /* 0x0000003a09097223 */ /* 0x000fc20000010824 */
[----:B0-----:R-:W-:-:S04]  /*aab0*/  FMNMX.FTZ R20, R147, R20, !PT ;  /* 0x0000001493147209 */ /* 0x001fc80007810000 */
[C---:B------:R-:W-:Y:S01]  /*aac0*/  FSETP.NEU.FTZ.AND P1, PT, R20.reuse, -INF , PT ;  /* 0xff8000001400780b */ /* 0x040fe20003f3d000 */
[----:B-1----:R-:W-:-:S05]  /*aad0*/  FFMA.FTZ R60, R20, R58, -8 ;  /* 0xc1000000143c7423 */ /* 0x002fca000001003a */
[----:B------:R-:W-:Y:S01]  /*aae0*/  FSEL R60, R60, RZ, P1 ;  /* 0x000000ff3c3c7208 */ /* 0x000fe20000800000 */
[----:B------:R-:W-:Y:S04]  /*aaf0*/  MUFU.EX2 R9, R9 ;  /* 0x0000000900097308 */ /* 0x000fe80000000800 */
[----:B------:R-:W-:-:S01]  /*ab00*/  FFMA.FTZ R3, R3, R58, -R60 ;  /* 0x0000003a03037223 */ /* 0x000fc2000001083c */
[-CC-:B------:R-:W-:Y:S01]  /*ab10*/  FFMA.FTZ R8, R8, R58.reuse, -R60.reuse ;  /* 0x0000003a08087223 */ /* 0x180fe2000001083c */
[----:B------:R-:W-:-:S02]  /*ab20*/  FFMA.FTZ R21, R21, R58, -R60 ;  /* 0x0000003a15157223 */ /* 0x000fc4000001083c */
[----:B------:R-:W0:Y:S08]  /*ab30*/  MUFU.EX2 R48, R48 ;  /* 0x0000003000307308 */ /* 0x000e300000000800 */
[----:B------:R-:W-:Y:S08]  /*ab40*/  MUFU.EX2 R3, R3 ;  /* 0x0000000300037308 */ /* 0x000ff00000000800 */
[----:B------:R-:W1:Y:S08]  /*ab50*/  MUFU.EX2 R8, R8 ;  /* 0x0000000800087308 */ /* 0x000e700000000800 */
[----:B------:R-:W2:Y:S08]  /*ab60*/  MUFU.EX2 R11, R11 ;  /* 0x0000000b000b7308 */ /* 0x000eb00000000800 */
[----:B------:R3:W-:Y:S01]  /*ab70*/  MUFU.EX2 R52, R62 ;  /* 0x0000003e00347308 */ /* 0x0007e20000000800 */
[----:B------:R-:W-:-:S01]  /*ab80*/  FFMA.FTZ R64, R49, R58, -R60 ;  /* 0x0000003a31407223 */ /* 0x000fc2000001083c */
[----:B---3--:R-:W-:-:S06]  /*ab90*/  FFMA.FTZ R62, R41, R58, -R60 ;  /* 0x0000003a293e7223 */ /* 0x008fcc000001083c */
[----:B------:R-:W-:Y:S01]  /*aba0*/  MUFU.EX2 R21, R21 ;  /* 0x0000001500157308 */ /* 0x000fe20000000800 */
[----:B------:R-:W-:-:S07]  /*abb0*/  FFMA.FTZ R41, R43, R58, -R60 ;  /* 0x0000003a2b297223 */ /* 0x000fce000001083c */
[----:B------:R-:W3:Y:S01]  /*abc0*/  MUFU.EX2 R50, R50 ;  /* 0x0000003200327308 */ /* 0x000ee20000000800 */
[----:B------:R-:W-:-:S01]  /*abd0*/  FFMA.FTZ R82, R63, R58, -R60 ;  /* 0x0000003a3f527223 */ /* 0x000fc2000001083c */
[----:B------:R-:W-:Y:S01]  /*abe0*/  FFMA.FTZ R109, R109, R58, -R36 ;  /* 0x0000003a6d6d7223 */ /* 0x000fe20000010824 */
[----:B-----5:R-:W-:-:S05]  /*abf0*/  PRMT R63, R110, 0x654, R0 ;  /* 0x000006546e3f7816 */ /* 0x020fca0000000000 */
[----:B------:R-:W-:Y:S01]  /*ac00*/  MUFU.EX2 R62, R62 ;  /* 0x0000003e003e7308 */ /* 0x000fe20000000800 */
[----:B------:R-:W-:-:S01]  /*ac10*/  FFMA.FTZ R43, R53, R58, -R60 ;  /* 0x0000003a352b7223 */ /* 0x000fc2000001083c */
[----:B0-----:R-:W-:-:S06]  /*ac20*/  FADD.FTZ R90, R9, R48 ;  /* 0x00000030095a7221 */ /* 0x001fcc0000010000 */
[----:B------:R-:W0:Y:S01]  /*ac30*/  MUFU.EX2 R15, R15 ;  /* 0x0000000f000f7308 */ /* 0x000e220000000800 */
[----:B------:R-:W-:-:S01]  /*ac40*/  FFMA.FTZ R93, R93, R58, -R36 ;  /* 0x0000003a5d5d7223 */ /* 0x000fc20000010824 */
[----:B------:R-:W-:Y:S01]  /*ac50*/  FFMA.FTZ R34, R111, R58, -R36 ;  /* 0x0000003a6f227223 */ /* 0x000fe20000010824 */
[----:B------:R2:W-:Y:S05]  /*ac60*/  SYNCS.ARRIVE.TRANS64.RED.A1T0 RZ, [R63+URZ], RZ ;  /* 0x000000ff3fff79a7 */ /* 0x0005ea000810043f */
[----:B------:R-:W4:Y:S01]  /*ac70*/  MUFU.EX2 R41, R41 ;  /* 0x0000002900297308 */ /* 0x000f220000000800 */
[----:B-1----:R-:W-:-:S01]  /*ac80*/  FADD.FTZ R88, R3, R8 ;  /* 0x0000000803587221 */ /* 0x002fc20000010000 */
[-CC-:B------:R-:W-:Y:S01]  /*ac90*/  FFMA.FTZ R75, R75, R58.reuse, -R36.reuse ;  /* 0x0000003a4b4b7223 */ /* 0x180fe20000010824 */
[----:B------:R-:W-:-:S01]  /*aca0*/  FFMA.FTZ R47, R47, R58, -R36 ;  /* 0x0000003a2f2f7223 */ /* 0x000fc20000010824 */
[-CC-:B------:R-:W-:Y:S01]  /*acb0*/  FFMA.FTZ R83, R83, R58.reuse, -R36.reuse ;  /* 0x0000003a53537223 */ /* 0x180fe20000010824 */
[----:B------:R-:W-:-:S03]  /*acc0*/  FFMA.FTZ R31, R31, R58, -R36 ;  /* 0x0000003a1f1f7223 */ /* 0x000fc60000010824 */
[----:B------:R1:W-:Y:S01]  /*acd0*/  MUFU.EX2 R24, R30 ;  /* 0x0000001e00187308 */ /* 0x0003e20000000800 */
[----:B------:R-:W-:-:S01]  /*ace0*/  FFMA.FTZ R38, R115, R58, -R36 ;  /* 0x0000003a73267223 */ /* 0x000fc20000010824 */
[-CC-:B------:R-:W-:Y:S01]  /*acf0*/  FFMA.FTZ R35, R35, R58.reuse, -R36.reuse ;  /* 0x0000003a23237223 */ /* 0x180fe20000010824 */
[----:B------:R-:W-:-:S01]  /*ad00*/  FFMA.FTZ R42, R119, R58, -R36 ;  /* 0x0000003a772a7223 */ /* 0x000fc20000010824 */
[-CC-:B------:R-:W-:Y:S01]  /*ad10*/  FFMA.FTZ R44, R123, R58.reuse, -R36.reuse ;  /* 0x0000003a7b2c7223 */ /* 0x180fe20000010824 */
[----:B------:R-:W-:-:S01]  /*ad20*/  FFMA.FTZ R111, R125, R58, -R36 ;  /* 0x0000003a7d6f7223 */ /* 0x000fc20000010824 */
[-CC-:B------:R-:W-:Y:S02]  /*ad30*/  FFMA.FTZ R39, R39, R58.reuse, -R36.reuse ;  /* 0x0000003a27277223 */ /* 0x180fe40000010824 */
[----:B------:R-:W-:Y:S01]  /*ad40*/  MUFU.EX2 R69, R32 ;  /* 0x0000002000457308 */ /* 0x000fe20000000800 */
[----:B-1----:R-:W-:-:S01]  /*ad50*/  FFMA.FTZ R30, R105, R58, -R36 ;  /* 0x0000003a691e7223 */ /* 0x002fc20000010824 */
[-CC-:B------:R-:W-:Y:S01]  /*ad60*/  FFMA.FTZ R105, R107, R58.reuse, -R36.reuse ;  /* 0x0000003a6b697223 */ /* 0x180fe20000010824 */
[----:B------:R-:W-:-:S01]  /*ad70*/  FFMA.FTZ R107, R113, R58, -R36 ;  /* 0x0000003a716b7223 */ /* 0x000fc20000010824 */
[-CC-:B------:R-:W-:Y:S01]  /*ad80*/  FFMA.FTZ R46, R121, R58.reuse, -R36.reuse ;  /* 0x0000003a792e7223 */ /* 0x180fe20000010824 */
[----:B------:R-:W-:-:S01]  /*ad90*/  FFMA.FTZ R45, R45, R58, -R36 ;  /* 0x0000003a2d2d7223 */ /* 0x000fc20000010824 */
[----:B------:R-:W-:-:S02]  /*ada0*/  FFMA.FTZ R68, R89, R58, -R60 ;  /* 0x0000003a59447223 */ /* 0x000fc4000001083c */
[----:B------:R-:W1:Y:S01]  /*adb0*/  MUFU.EX2 R64, R64 ;  /* 0x0000004000407308 */ /* 0x000e620000000800 */
[----:B--2---:R-:W-:-:S01]  /*adc0*/  FADD.FTZ R63, R11, R90 ;  /* 0x0000005a0b3f7221 */ /* 0x004fc20000010000 */
[----:B------:R-:W-:-:S06]  /*add0*/  FFMA.FTZ R49, R91, R58, -R60 ;  /* 0x0000003a5b317223 */ /* 0x000fcc000001083c */
[----:B------:R-:W2:Y:S01]  /*ade0*/  MUFU.EX2 R12, R12 ;  /* 0x0000000c000c7308 */ /* 0x000ea20000000800 */
[----:B---3--:R-:W-:-:S07]  /*adf0*/  FADD.FTZ R90, R50, R63 ;  /* 0x0000003f325a7221 */ /* 0x008fce0000010000 */
[----:B------:R3:W-:Y:S01]  /*ae00*/  MUFU.EX2 R32, R109 ;  /* 0x0000006d00207308 */ /* 0x0007e20000000800 */
[----:B------:R-:W-:-:S01]  /*ae10*/  FFMA.FTZ R66, R73, R58, -R60 ;  /* 0x0000003a49427223 */ /* 0x000fc2000001083c */
[-CC-:B---3--:R-:W-:Y:S01]  /*ae20*/  FFMA.FTZ R109, R117, R58.reuse, -R36.reuse ;  /* 0x0000003a756d7223 */ /* 0x188fe20000010824 */
[----:B------:R-:W-:-:S05]  /*ae30*/  FFMA.FTZ R36, R71, R58, -R36 ;  /* 0x0000003a47247223 */ /* 0x000fca0000010824 */
[----:B------:R-:W3:Y:S01]  /*ae40*/  MUFU.EX2 R43, R43 ;  /* 0x0000002b002b7308 */ /* 0x000ee20000000800 */
[----:B------:R-:W-:-:S01]  /*ae50*/  FFMA.FTZ R71, R55, R58, -R60 ;  /* 0x0000003a37477223 */ /* 0x000fc2000001083c */
[----:B------:R-:W-:Y:S01]  /*ae60*/  FADD.FTZ R55, R21, R88 ;  /* 0x0000005815377221 */ /* 0x000fe20000010000 */
[----:B0-----:R-:W-:-:S05]  /*ae70*/  FADD.FTZ R63, R15, R90 ;  /* 0x0000005a0f3f7221 */ /* 0x001fca0000010000 */
[----:B------:R-:W0:Y:S01]  /*ae80*/  MUFU.EX2 R93, R93 ;  /* 0x0000005d005d7308 */ /* 0x000e220000000800 */
[----:B------:R-:W-:-:S01]  /*ae90*/  FADD.FTZ R88, R62, R55 ;  /* 0x000000373e587221 */ /* 0x000fc20000010000 */
[-CC-:B------:R-:W-:Y:S01]  /*aea0*/  FFMA.FTZ R53, R77, R58.reuse, -R60.reuse ;  /* 0x0000003a4d357223 */ /* 0x180fe2000001083c */
[----:B------:R-:W-:-:S05]  /*aeb0*/  FFMA.FTZ R77, R79, R58, -R60 ;  /* 0x0000003a4f4d7223 */ /* 0x000fca000001083c */
[----:B------:R-:W5:Y:S01]  /*aec0*/  MUFU.EX2 R68, R68 ;  /* 0x0000004400447308 */ /* 0x000f620000000800 */
[----:B------:R-:W-:-:S01]  /*aed0*/  FFMA.FTZ R74, R81, R58, -R60 ;  /* 0x0000003a514a7223 */ /* 0x000fc2000001083c */
[----:B----4-:R-:W-:Y:S01]  /*aee0*/  FADD.FTZ R79, R41, R88 ;  /* 0x00000058294f7221 */ /* 0x010fe20000010000 */
[----:B------:R-:W-:-:S05]  /*aef0*/  FFMA.FTZ R73, R97, R58, -R60 ;  /* 0x0000003a61497223 */ /* 0x000fca000001083c */
[----:B------:R-:W4:Y:S01]  /*af00*/  MUFU.EX2 R14, R14 ;  /* 0x0000000e000e7308 */ /* 0x000f220000000800 */
[----:B------:R-:W-:-:S01]  /*af10*/  FADD.FTZ R81, R10, R63 ;  /* 0x0000003f0a517221 */ /* 0x000fc20000010000 */
[----:B-1----:R-:W-:-:S06]  /*af20*/  FADD.FTZ R88, R64, R79 ;  /* 0x0000004f40587221 */ /* 0x002fcc0000010000 */
[----:B------:R-:W1:Y:S01]  /*af30*/  MUFU.EX2 R49, R49 ;  /* 0x0000003100317308 */ /* 0x000e620000000800 */
[----:B------:R-:W-:-:S01]  /*af40*/  FFMA.FTZ R76, R99, R58, -R60 ;  /* 0x0000003a634c7223 */ /* 0x000fc2000001083c */
[----:B--2---:R-:W-:-:S06]  /*af50*/  FADD.FTZ R90, R12, R81 ;  /* 0x000000510c5a7221 */ /* 0x004fcc0000010000 */
[----:B------:R-:W2:Y:S01]  /*af60*/  MUFU.EX2 R75, R75 ;  /* 0x0000004b004b7308 */ /* 0x000ea20000000800 */
[----:B------:R-:W-:-:S01]  /*af70*/  FFMA.FTZ R63, R25, R58, -R60 ;  /* 0x0000003a193f7223 */ /* 0x000fc2000001083c */
[----:B---3--:R-:W-:-:S06]  /*af80*/  FADD.FTZ R25, R43, R88 ;  /* 0x000000582b197221 */ /* 0x008fcc0000010000 */
[----:B------:R-:W3:Y:S01]  /*af90*/  MUFU.EX2 R66, R66 ;  /* 0x0000004200427308 */ /* 0x000ee20000000800 */
[----:B0-----:R-:W-:-:S07]  /*afa0*/  FADD.FTZ R79, R93, R90 ;  /* 0x0000005a5d4f7221 */ /* 0x001fce0000010000 */
[----:B------:R-:W0:Y:S01]  /*afb0*/  MUFU.EX2 R47, R47 ;  /* 0x0000002f002f7308 */ /* 0x000e220000000800 */
[----:B-----5:R-:W-:-:S01]  /*afc0*/  FADD.FTZ R88, R68, R25 ;  /* 0x0000001944587221 */ /* 0x020fc20000010000 */
[----:B------:R-:W-:-:S06]  /*afd0*/  FFMA.FTZ R70, R127, R58, -R60 ;  /* 0x0000003a7f467223 */ /* 0x000fcc000001083c */
[----:B------:R-:W5:Y:S01]  /*afe0*/  MUFU.EX2 R73, R73 ;  /* 0x0000004900497308 */ /* 0x000f620000000800 */
[----:B----4-:R-:W-:-:S01]  /*aff0*/  FADD.FTZ R90, R14, R79 ;  /* 0x0000004f0e5a7221 */ /* 0x010fc20000010000 */
[----:B-1----:R-:W-:-:S06]  /*b000*/  FADD.FTZ R79, R49, R88 ;  /* 0x00000058314f7221 */ /* 0x002fcc0000010000 */
[----:B------:R-:W1:Y:S01]  /*b010*/  MUFU.EX2 R76, R76 ;  /* 0x0000004c004c7308 */ /* 0x000e620000000800 */
[----:B--2---:R-:W-:-:S07]  /*b020*/  FADD.FTZ R90, R75, R90 ;  /* 0x0000005a4b5a7221 */ /* 0x004fce0000010000 */
[----:B------:R-:W2:Y:S01]  /*b030*/  MUFU.EX2 R54, R54 ;  /* 0x0000003600367308 */ /* 0x000ea20000000800 */
[----:B---3--:R-:W-:-:S01]  /*b040*/  FADD.FTZ R88, R66, R79 ;  /* 0x0000004f42587221 */ /* 0x008fc20000010000 */
[----:B------:R-:W-:-:S06]  /*b050*/  FFMA.FTZ R80, R129, R58, -R60 ;  /* 0x0000003a81507223 */ /* 0x000fcc000001083c */
[----:B------:R-:W3:Y:S01]  /*b060*/  MUFU.EX2 R53, R53 ;  /* 0x0000003500357308 */ /* 0x000ee20000000800 */
[----:B0-----:R-:W-:-:S07]  /*b070*/  FADD.FTZ R79, R47, R90 ;  /* 0x0000005a2f4f7221 */ /* 0x001fce0000010000 */
[----:B------:R-:W0:Y:S01]  /*b080*/  MUFU.EX2 R83, R83 ;  /* 0x0000005300537308 */ /* 0x000e220000000800 */
[----:B------:R-:W-:Y:S01]  /*b090*/  F2FP.SATFINITE.E4M3.F32.PACK_AB_MERGE_C R153, R50, R11, RZ ;  /* 0x0000000b3299723e */ /* 0x000fe200048070ff */
[----:B-----5:R-:W-:-:S06]  /*b0a0*/  FADD.FTZ R11, R73, R88 ;  /* 0x00000058490b7221 */ /* 0x020fcc0000010000 */
[----:B------:R-:W4:Y:S01]  /*b0b0*/  MUFU.EX2 R70, R70 ;  /* 0x0000004600467308 */ /* 0x000f220000000800 */
[----:B------:R-:W-:-:S07]  /*b0c0*/  FADD.FTZ R79, R52, R79 ;  /* 0x0000004f344f7221 */ /* 0x000fce0000010000 */
[----:B------:R-:W5:Y:S01]  /*b0d0*/  MUFU.EX2 R56, R56 ;  /* 0x0000003800387308 */ /* 0x000f620000000800 */
[----:B------:R-:W-:Y:S01]  /*b0e0*/  F2FP.SATFINITE.E4M3.F32.PACK_AB_MERGE_C R155, R93, R12, RZ ;  /* 0x0000000c5d9b723e */ /* 0x000fe200048070ff */
[----:B-1----:R-:W-:-:S06]  /*b0f0*/  FADD.FTZ R12, R76, R11 ;  /* 0x0000000b4c0c7221 */ /* 0x002fcc0000010000 */
[----:B------:R-:W-:Y:S01]  /*b100*/  MUFU.EX2 R85, R85 ;  /* 0x0000005500557308 */ /* 0x000fe20000000800 */
[----:B------:R-:W-:-:S01]  /*b110*/  FFMA.FTZ R57, R57, R58, -R60 ;  /* 0x0000003a39397223 */ /* 0x000fc2000001083c */
[----:B--2---:R-:W-:-:S06]  /*b120*/  FADD.FTZ R50, R54, R79 ;  /* 0x0000004f36327221 */ /* 0x004fcc0000010000 */
[----:B------:R-:W1:Y:S01]  /*b130*/  MUFU.EX2 R77, R77 ;  /* 0x0000004d004d7308 */ /* 0x000e620000000800 */
[----:B------:R-:W-:Y:S01]  /*b140*/  F2FP.SATFINITE.E4M3.F32.PACK_AB_MERGE_C R152, R62, R21, RZ ;  /* 0x000000153e98723e */ /* 0x000fe200048070ff */
[----:B---3--:R-:W-:-:S06]  /*b150*/  FADD.FTZ R11, R53, R12 ;  /* 0x0000000c350b7221 */ /* 0x008fcc0000010000 */
[----:B------:R-:W2:Y:S01]  /*b160*/  MUFU.EX2 R80, R80 ;  /* 0x0000005000507308 */ /* 0x000ea20000000800 */
[----:B------:R-:W-:-:S01]  /*b170*/  FFMA.FTZ R59, R59, R58, -R60 ;  /* 0x0000003a3b3b7223 */ /* 0x000fc2000001083c */
[----:B0-----:R-:W-:Y:S01]  /*b180*/  FADD.FTZ R21, R83, R50 ;  /* 0x0000003253157221 */ /* 0x001fe20000010000 */
[----:B------:R-:W-:-:S05]  /*b190*/  FFMA.FTZ R78, R131, R58, -R60 ;  /* 0x0000003a834e7223 */ /* 0x000fca000001083c */
[----:B------:R-:W0:Y:S01]  /*b1a0*/  MUFU.EX2 R74, R74 ;  /* 0x0000004a004a7308 */ /* 0x000e220000000800 */
[----:B------:R-:W-:Y:S01]  /*b1b0*/  F2FP.SATFINITE.E4M3.F32.PACK_AB_MERGE_C R149, R52, R47, RZ ;  /* 0x0000002f3495723e */ /* 0x000fe200048070ff */
[----:B----4-:R-:W-:Y:S01]  /*b1c0*/  FADD.FTZ R50, R70, R11 ;  /* 0x0000000b46327221 */ /* 0x010fe20000010000 */
[----:B-----5:R-:W-:-:S05]  /*b1d0*/  FADD.FTZ R52, R56, R21 ;  /* 0x0000001538347221 */ /* 0x020fca0000010000 */
[----:B------:R-:W3:Y:S01]  /*b1e0*/  MUFU.EX2 R135, R135 ;  /* 0x0000008700877308 */ /* 0x000ee20000000800 */
[----:B------:R-:W-:Y:S01]  /*b1f0*/  F2FP.SATFINITE.E4M3.F32.PACK_AB_MERGE_C R153, R48, R9, R153 ;  /* 0x000000093099723e */ /* 0x000fe20004807099 */
[----:B-1----:R-:W-:Y:S01]  /*b200*/  FADD.FTZ R9, R77, R50 ;  /* 0x000000324d097221 */ /* 0x002fe20000010000 */
[----:B------:R-:W-:-:S05]  /*b210*/  F2FP.SATFINITE.E4M3.F32.PACK_AB_MERGE_C R151, R85, R56, RZ ;  /* 0x000000385597723e */ /* 0x000fca00048070ff */
[----:B------:R-:W1:Y:S01]  /*b220*/  MUFU.EX2 R57, R57 ;  /* 0x0000003900397308 */ /* 0x000e620000000800 */
[----:B------:R-:W-:-:S01]  /*b230*/  FFMA.FTZ R61, R61, R58, -R60 ;  /* 0x0000003a3d3d7223 */ /* 0x000fc2000001083c */
[----:B------:R-:W-:-:S06]  /*b240*/  FADD.FTZ R85, R85, R52 ;  /* 0x0000003455557221 */ /* 0x000fcc0000010000 */
[----:B------:R-:W4:Y:S01]  /*b250*/  MUFU.EX2 R26, R26 ;  /* 0x0000001a001a7308 */ /* 0x000f220000000800 */
[----:B--2---:R-:W-:-:S01]  /*b260*/  FADD.FTZ R9, R80, R9 ;  /* 0x0000000950097221 */ /* 0x004fc20000010000 */
[----:B------:R-:W-:-:S06]  /*b270*/  FADD.FTZ R48, R40, R85 ;  /* 0x0000005528307221 */ /* 0x000fcc0000010000 */
[----:B------:R-:W-:Y:S08]  /*b280*/  MUFU.EX2 R141, R141 ;  /* 0x0000008d008d7308 */ /* 0x000ff00000000800 */
[----:B------:R-:W2:Y:S01]  /*b290*/  MUFU.EX2 R59, R59 ;  /* 0x0000003b003b7308 */ /* 0x000ea20000000800 */
[----:B------:R-:W-:Y:S01]  /*b2a0*/  F2FP.SATFINITE.E4M3.F32.PACK_AB_MERGE_C R155, R10, R15, R155 ;  /* 0x0000000f0a9b723e */ /* 0x000fe2000480709b */
[----:B0-----:R-:W-:-:S06]  /*b2b0*/  FADD.FTZ R10, R74, R9 ;  /* 0x000000094a0a7221 */ /* 0x001fcc0000010000 */
[----:B------:R-:W0:Y:S01]  /*b2c0*/  MUFU.EX2 R78, R78 ;  /* 0x0000004e004e7308 */ /* 0x000e220000000800 */
[----:B------:R-:W-:Y:S01]  /*b2d0*/  F2FP.SATFINITE.E4M3.F32.PACK_AB_MERGE_C R152, R8, R3, R152 ;  /* 0x000000030898723e */ /* 0x000fe20004807098 */
[----:B------:R-:W-:Y:S01]  /*b2e0*/  FFMA.FTZ R51, R51, R58, -R60 ;  /* 0x0000003a33337223 */ /* 0x000fe2000001083c */
[----:B---3--:R-:W-:-:S05]  /*b2f0*/  FADD.FTZ R3, R135, R48 ;  /* 0x0000003087037221 */ /* 0x008fca0000010000 */
[----:B------:R-:W3:Y:S01]  /*b300*/  MUFU.EX2 R61, R61 ;  /* 0x0000003d003d7308 */ /* 0x000ee20000000800 */
[----:B-1----:R-:W-:-:S01]  /*b310*/  FADD.FTZ R10, R57, R10 ;  /* 0x0000000a390a7221 */ /* 0x002fc20000010000 */
[----:B------:R-:W-:Y:S01]  /*b320*/  FFMA.FTZ R84, R133, R58, -R60 ;  /* 0x0000003a85547223 */ /* 0x000fe2000001083c */
[----:B----4-:R-:W-:-:S05]  /*b330*/  FADD.FTZ R48, R26, R3 ;  /* 0x000000031a307221 */ /* 0x010fca0000010000 */
[----:B------:R-:W1:Y:S01]  /*b340*/  MUFU.EX2 R145, R145 ;  /* 0x0000009100917308 */ /* 0x000e620000000800 */
[----:B--2---:R-:W-:-:S01]  /*b350*/  FADD.FTZ R3, R59, R10 ;  /* 0x0000000a3b037221 */ /* 0x004fc20000010000 */
[----:B------:R-:W-:-:S06]  /*b360*/  F2FP.SATFINITE.E4M3.F32.PACK_AB_MERGE_C R11, R141, R26, RZ ;  /* 0x0000001a8d0b723e */ /* 0x000fcc00048070ff */
[----:B------:R-:W2:Y:S01]  /*b370*/  MUFU.EX2 R82, R82 ;  /* 0x0000005200527308 */ /* 0x000ea20000000800 */
[----:B------:R-:W-:-:S07]  /*b380*/  FADD.FTZ R141, R141, R48 ;  /* 0x000000308d8d7221 */ /* 0x000fce0000010000 */
[----:B------:R-:W4:Y:S01]  /*b390*/  MUFU.EX2 R28, R28 ;  /* 0x0000001c001c7308 */ /* 0x000f220000000800 */
[----:B------:R-:W-:-:S01]  /*b3a0*/  FFMA.FTZ R101, R101, R58, -R60 ;  /* 0x0000003a65657223 */ /* 0x000fc2000001083c */
[C---:B0-----:R-:W-:Y:S01]  /*b3b0*/  F2FP.SATFINITE.E4M3.F32.PACK_AB_MERGE_C R144, R78.reuse, R59, RZ ;  /* 0x0000003b4e90723e */ /* 0x041fe200048070ff */
[----:B------:R-:W-:-:S01]  /*b3c0*/  FADD.FTZ R78, R78, R3 ;  /* 0x000000034e4e7221 */ /* 0x000fc20000010000 */
[----:B------:R-:W-:-:S04]  /*b3d0*/  FFMA.FTZ R13, R13, R58, -R60 ;  /* 0x0000003a0d0d7223 */ /* 0x000fc8000001083c */
[----:B------:R-:W-:Y:S01]  /*b3e0*/  MUFU.EX2 R30, R30 ;  /* 0x0000001e001e7308 */ /* 0x000fe20000000800 */
[----:B------:R-:W-:-:S01]  /*b3f0*/  FADD.FTZ R10, R24, R141 ;  /* 0x0000008d180a7221 */ /* 0x000fc20000010000 */
[-CC-:B------:R-:W-:Y:S01]  /*b400*/  FFMA.FTZ R86, R137, R58.reuse, -R60.reuse ;  /* 0x0000003a89567223 */ /* 0x180fe2000001083c */
[----:B------:R-:W-:-:S01]  /*b410*/  FFMA.FTZ R87, R87, R58, -R60 ;  /* 0x0000003a57577223 */ /* 0x000fc2000001083c */
[----:B------:R-:W-:Y:S01]  /*b420*/  F2FP.SATFINITE.E4M3.F32.PACK_AB_MERGE_C R149, R75, R14, R149 ;  /* 0x0000000e4b95723e */ /* 0x000fe20004807095 */
[----:B------:R-:W-:-:S01]  /*b430*/  FFMA.FTZ R139, R139, R58, -R60 ;  /* 0x0000003a8b8b7223 */ /* 0x000fc2000001083c */
[-CC-:B------:R-:W-:Y:S01]  /*b440*/  FFMA.FTZ R103, R103, R58.reuse, -R60.reuse ;  /* 0x0000003a67677223 */ /* 0x180fe2000001083c */
[----:B------:R-:W-:-:S01]  /*b450*/  FFMA.FTZ R143, R143, R58, -R60 ;  /* 0x0000003a8f8f7223 */ /* 0x000fc2000001083c */
[----:B------:R-:W0:Y:S01]  /*b460*/  MUFU.EX2 R51, R51 ;  /* 0x0000003300337308 */ /* 0x000e220000000800 */
[----:B---3--:R-:W-:-:S01]  /*b470*/  FADD.FTZ R3, R61, R78 ;  /* 0x0000004e3d037221 */ /* 0x008fc20000010000 */
[----:B-1----:R-:W-:Y:S01]  /*b480*/  FADD.FTZ R9, R145, R10 ;  /* 0x0000000a91097221 */ /* 0x002fe20000010000 */
[----:B------:R-:W-:-:S01]  /*b490*/  FFMA.FTZ R65, R65, R58, -R60 ;  /* 0x0000003a41417223 */ /* 0x000fc2000001083c */
[-CC-:B------:R-:W-:Y:S01]  /*b4a0*/  FFMA.FTZ R67, R67, R58.reuse, -R60.reuse ;  /* 0x0000003a43437223 */ /* 0x180fe2000001083c */
[----:B------:R-:W-:-:S01]  /*b4b0*/  FFMA.FTZ R29, R29, R58, -R60 ;  /* 0x0000003a1d1d7223 */ /* 0x000fc2000001083c */
[-CC-:B------:R-:W-:Y:S01]  /*b4c0*/  FFMA.FTZ R95, R95, R58.reuse, -R60.reuse ;  /* 0x0000003a5f5f7223 */ /* 0x180fe2000001083c */
[----:B------:R-:W-:-:S01]  /*b4d0*/  FFMA.FTZ R33, R33, R58, -R60 ;  /* 0x0000003a21217223 */ /* 0x000fc2000001083c */
[----:B------:R-:W1:Y:S01]  /*b4e0*/  MUFU.EX2 R84, R84 ;  /* 0x0000005400547308 */ /* 0x000e620000000800 */
[----:B--2---:R-:W-:-:S01]  /*b4f0*/  FADD.FTZ R14, R82, R3 ;  /* 0x00000003520e7221 */ /* 0x004fc20000010000 */
[----:B----4-:R-:W-:Y:S01]  /*b500*/  FADD.FTZ R26, R28, R9 ;  /* 0x000000091c1a7221 */ /* 0x010fe20000010000 */
[----:B------:R-:W-:-:S01]  /*b510*/  FFMA.FTZ R27, R27, R58, -R60 ;  /* 0x0000003a1b1b7223 */ /* 0x000fc2000001083c */
[----:B------:R-:W-:Y:S01]  /*b520*/  FFMA.FTZ R37, R37, R58, -R60 ;  /* 0x0000003a25257223 */ /* 0x000fe2000001083c */
[----:B------:R-:W2:Y:S03]  /*b530*/  @P4 LDC R15, c[0x0][0x44c] ;  /* 0x00011300ff0f4b82 */ /* 0x000ea60000000800 */
[----:B------:R-:W3:Y:S08]  /*b540*/  MUFU.EX2 R0, R101 ;  /* 0x0000006500007308 */ /* 0x000ef00000000800 */
[----:B------:R-:W4:Y:S01]  /*b550*/  MUFU.EX2 R105, R105 ;  /* 0x0000006900697308 */ /* 0x000f220000000800 */
[----:B0-----:R-:W-:-:S01]  /*b560*/  FADD.FTZ R3, R51, R14 ;  /* 0x0000000e33037221 */ /* 0x001fc20000010000 */
[----:B------:R-:W-:-:S06]  /*b570*/  F2FP.SATFINITE.E4M3.F32.PACK_AB_MERGE_C R147, R69, R28, RZ ;  /* 0x0000001c4593723e */ /* 0x000fcc00048070ff */
[----:B------:R-:W0:Y:S01]  /*b580*/  MUFU.EX2 R13, R13 ;  /* 0x0000000d000d7308 */ /* 0x000e220000000800 */
[----:B------:R-:W-:-:S01]  /*b590*/  FADD.FTZ R69, R69, R26 ;  /* 0x0000001a45457221 */ /* 0x000fc20000010000 */
[----:B-1----:R-:W-:-:S06]  /*b5a0*/  FADD.FTZ R3, R84, R3 ;  /* 0x0000000354037221 */ /* 0x002fcc0000010000 */
[----:B------:R-:W-:Y:S01]  /*b5b0*/  MUFU.EX2 R31, R31 ;  /* 0x0000001f001f7308 */ /* 0x000fe20000000800 */
[----:B------:R-:W-:-:S07]  /*b5c0*/  FADD.FTZ R26, R30, R69 ;  /* 0x000000451e1a7221 */ /* 0x000fce0000010000 */
[----:B------:R-:W1:Y:S08]  /*b5d0*/  MUFU.EX2 R55, R87 ;  /* 0x0000005700377308 */ /* 0x000e700000000800 */
[----:B------:R-:W5:Y:S01]  /*b5e0*/  MUFU.EX2 R86, R86 ;  /* 0x0000005600567308 */ /* 0x000f620000000800 */
[----:B---3--:R-:W-:-:S01]  /*b5f0*/  FADD.FTZ R14, R0, R3 ;  /* 0x00000003000e7221 */ /* 0x008fc20000010000 */
[----:B----4-:R-:W-:-:S06]  /*b600*/  FADD.FTZ R3, R105, R26 ;  /* 0x0000001a69037221 */ /* 0x010fcc0000010000 */
[----:B------:R-:W3:Y:S01]  /*b610*/  MUFU.EX2 R34, R34 ;  /* 0x0000002200227308 */ /* 0x000ee20000000800 */
[----:B------:R-:W-:Y:S01]  /*b620*/  F2FP.SATFINITE.E4M3.F32.PACK_AB_MERGE_C R147, R145, R24, R147 ;  /* 0x000000189193723e */ /* 0x000fe20004807093 */
[----:B0-----:R-:W-:-:S06]  /*b630*/  FADD.FTZ R24, R13, R14 ;  /* 0x0000000e0d187221 */ /* 0x001fcc0000010000 */
[----:B------:R-:W0:Y:S01]  /*b640*/  MUFU.EX2 R25, R71 ;  /* 0x0000004700197308 */ /* 0x000e220000000800 */
[----:B------:R-:W-:-:S07]  /*b650*/  FADD.FTZ R26, R32, R3 ;  /* 0x00000003201a7221 */ /* 0x000fce0000010000 */
[----:B------:R-:W4:Y:S01]  /*b660*/  MUFU.EX2 R107, R107 ;  /* 0x0000006b006b7308 */ /* 0x000f220000000800 */
[----:B-1----:R-:W-:-:S01]  /*b670*/  FADD.FTZ R3, R55, R24 ;  /* 0x0000001837037221 */ /* 0x002fc20000010000 */
[----:B-----5:R-:W-:-:S06]  /*b680*/  F2FP.SATFINITE.E4M3.F32.PACK_AB_MERGE_C R140, R86, R55, RZ ;  /* 0x00000037568c723e */ /* 0x020fcc00048070ff */
[----:B------:R-:W-:Y:S01]  /*b690*/  MUFU.EX2 R38, R38 ;  /* 0x0000002600267308 */ /* 0x000fe20000000800 */
[C---:B------:R-:W-:Y:S01]  /*b6a0*/  F2FP.SATFINITE.E4M3.F32.PACK_AB_MERGE_C R141, R31.reuse, R32, RZ ;  /* 0x000000201f8d723e */ /* 0x040fe200048070ff */
[----:B------:R-:W-:-:S06]  /*b6b0*/  FADD.FTZ R31, R31, R26 ;  /* 0x0000001a1f1f7221 */ /* 0x000fcc0000010000 */
[----:B------:R-:W-:Y:S08]  /*b6c0*/  MUFU.EX2 R35, R35 ;  /* 0x0000002300237308 */ /* 0x000ff00000000800 */
[----:B------:R-:W1:Y:S01]  /*b6d0*/  MUFU.EX2 R60, R139 ;  /* 0x0000008b003c7308 */ /* 0x000e620000000800 */
[----:B------:R-:W-:-:S01]  /*b6e0*/  FADD.FTZ R86, R86, R3 ;  /* 0x0000000356567221 */ /* 0x000fc20000010000 */
[----:B------:R-:W-:-:S06]  /*b6f0*/  F2FP.SATFINITE.E4M3.F32.PACK_AB_MERGE_C R140, R13, R0, R140 ;  /* 0x000000000d8c723e */ /* 0x000fcc000480708c */
[----:B------:R-:W-:Y:S01]  /*b700*/  MUFU.EX2 R103, R103 ;  /* 0x0000006700677308 */ /* 0x000fe20000000800 */
[----:B---3--:R-:W-:-:S07]  /*b710*/  FADD.FTZ R0, R34, R31 ;  /* 0x0000001f22007221 */ /* 0x008fce0000010000 */
[----:B------:R3:W5:Y:S01]  /*b720*/  MUFU.EX2 R12, R143 ;  /* 0x0000008f000c7308 */ /* 0x0007620000000800 */
[----:B0-----:R-:W-:-:S01]  /*b730*/  FADD.FTZ R3, R25, R86 ;  /* 0x0000005619037221 */ /* 0x001fc20000010000 */
[----:B------:R-:W0:Y:S01]  /*b740*/  @P4 LDC R26, c[0x0][0x450] ;  /* 0x00011400ff1a4b82 */ /* 0x000e220000000800 */
[----:B----4-:R-:W-:-:S05]  /*b750*/  FADD.FTZ R9, R107, R0 ;  /* 0x000000006b097221 */ /* 0x010fca0000010000 */
[----:B------:R-:W4:Y:S01]  /*b760*/  MUFU.EX2 R42, R42 ;  /* 0x0000002a002a7308 */ /* 0x000f220000000800 */
[----:B-1----:R-:W-:-:S01]  /*b770*/  FADD.FTZ R0, R60, R3 ;  /* 0x000000033c007221 */ /* 0x002fc20000010000 */
[----:B---3--:R-:W-:-:S06]  /*b780*/  F2FP.SATFINITE.E4M3.F32.PACK_AB_MERGE_C R143, R35, R38, RZ ;  /* 0x00000026238f723e */ /* 0x008fcc00048070ff */
[----:B------:R-:W1:Y:S01]  /*b790*/  MUFU.EX2 R65, R65 ;  /* 0x0000004100417308 */ /* 0x000e620000000800 */
[----:B------:R-:W-:-:S07]  /*b7a0*/  FADD.FTZ R38, R38, R9 ;  /* 0x0000000926267221 */ /* 0x000fce0000010000 */
[----:B------:R-:W-:Y:S08]  /*b7b0*/  MUFU.EX2 R67, R67 ;  /* 0x0000004300437308 */ /* 0x000ff00000000800 */
[----:B------:R-:W3:Y:S01]  /*b7c0*/  MUFU.EX2 R10, R29 ;  /* 0x0000001d000a7308 */ /* 0x000ee20000000800 */
[----:B-----5:R-:W-:-:S07]  /*b7d0*/  F2FP.SATFINITE.E4M3.F32.PACK_AB_MERGE_C R142, R12, R103, RZ ;  /* 0x000000670c8e723e */ /* 0x020fce00048070ff */
[----:B------:R-:W5:Y:S01]  /*b7e0*/  MUFU.EX2 R109, R109 ;  /* 0x0000006d006d7308 */ /* 0x000f620000000800 */
[----:B------:R-:W-:-:S01]  /*b7f0*/  FADD.FTZ R103, R103, R0 ;  /* 0x0000000067677221 */ /* 0x000fc20000010000 */
[----:B------:R-:W-:-:S06]  /*b800*/  FADD.FTZ R35, R35, R38 ;  /* 0x0000002623237221 */ /* 0x000fcc0000010000 */
[----:B------:R-:W0:Y:S08]  /*b810*/  MUFU.EX2 R8, R63 ;  /* 0x0000003f00087308 */ /* 0x000e300000000800 */
[----:B------:R-:W0:Y:S01]  /*b820*/  MUFU.EX2 R44, R44 ;  /* 0x0000002c002c7308 */ /* 0x000e220000000800 */
[----:B------:R-:W-:-:S01]  /*b830*/  FADD.FTZ R0, R12, R103 ;  /* 0x000000670c007221 */ /* 0x000fc20000010000 */
[----:B----4-:R-:W-:-:S06]  /*b840*/  FADD.FTZ R24, R42, R35 ;  /* 0x000000232a187221 */ /* 0x010fcc0000010000 */
[----:B------:R-:W4:Y:S01]  /*b850*/  MUFU.EX2 R111, R111 ;  /* 0x0000006f006f7308 */ /* 0x000f220000000800 */
[----:B-1----:R-:W-:-:S01]  /*b860*/  FADD.FTZ R3, R65, R0 ;  /* 0x0000000041037221 */ /* 0x002fc20000010000 */
[----:B---3--:R-:W-:Y:S01]  /*b870*/  F2FP.SATFINITE.E4M3.F32.PACK_AB_MERGE_C R136, R10, R67, RZ ;  /* 0x000000430a88723e */ /* 0x008fe200048070ff */
[----:B-----5:R-:W-:-:S05]  /*b880*/  FADD.FTZ R9, R109, R24 ;  /* 0x000000186d097221 */ /* 0x020fca0000010000 */
[----:B------:R-:W1:Y:S01]  /*b890*/  MUFU.EX2 R39, R39 ;  /* 0x0000002700277308 */ /* 0x000e620000000800 */
[----:B--2---:R-:W-:-:S04]  /*b8a0*/  @P4 IMAD.HI.U32 R13, R108, R15, RZ ;  /* 0x0000000f6c0d4227 */ /* 0x004fc800078e00ff */
[C---:B0-----:R-:W-:Y:S01]  /*b8b0*/  FADD.FTZ R0, R8.reuse, R3 ;  /* 0x0000000308007221 */ /* 0x041fe20000010000 */
[----:B------:R-:W-:Y:S02]  /*b8c0*/  F2FP.SATFINITE.E4M3.F32.PACK_AB_MERGE_C R136, R8, R65, R136 ;  /* 0x000000410888723e */ /* 0x000fe40004807088 */
[----:B------:R-:W0:Y:S01]  /*b8d0*/  MUFU.EX2 R46, R46 ;  /* 0x0000002e002e7308 */ /* 0x000e220000000800 */
[----:B------:R-:W-:-:S01]  /*b8e0*/  FADD.FTZ R8, R44, R9 ;  /* 0x000000092c087221 */ /* 0x000fc20000010000 */
[----:B------:R-:W-:Y:S01]  /*b8f0*/  F2FP.SATFINITE.E4M3.F32.PACK_AB_MERGE_C R135, R135, R40, R11 ;  /* 0x000000288787723e */ /* 0x000fe2000480700b */
[----:B------:R-:W-:-:S05]  /*b900*/  IMAD.MOV.U32 R11, RZ, RZ, R108 ;  /* 0x000000ffff0b7224 */ /* 0x000fca00078e006c */
[----:B------:R-:W-:Y:S01]  /*b910*/  MUFU.EX2 R45, R45 ;  /* 0x0000002d002d7308 */ /* 0x000fe20000000800 */
[----:B------:R-:W-:Y:S01]  /*b920*/  @P4 SHF.R.U32.HI R11, RZ, R26, R13 ;  /* 0x0000001aff0b4219 */ /* 0x000fe2000001160d */
[----:B----4-:R-:W-:-:S06]  /*b930*/  FADD.FTZ R8, R111, R8 ;  /* 0x000000086f087221 */ /* 0x010fcc0000010000 */
[----:B------:R-:W2:Y:S01]  /*b940*/  MUFU.EX2 R36, R36 ;  /* 0x0000002400247308 */ /* 0x000ea20000000800 */
[----:B------:R-:W-:-:S01]  /*b950*/  FADD.FTZ R67, R67, R0 ;  /* 0x0000000043437221 */ /* 0x000fc20000010000 */
[----:B------:R-:W-:Y:S01]  /*b960*/  IADD3 R0, R11, R102, -R106 ;  /* 0x000000660b007210 */ /* 0x000fe20007ffe86a */
[----:B-1----:R-:W-:-:S04]  /*b970*/  FADD.FTZ R9, R39, R8 ;  /* 0x0000000827097221 */ /* 0x002fc80000010000 */
[----:B------:R-:W-:-:S04]  /*b980*/  IMAD.HI R11, R0, 0x66666667, RZ ;  /* 0x66666667000b7827 */ /* 0x000fc800078e02ff */
[----:B0-----:R-:W-:-:S01]  /*b990*/  FADD.FTZ R8, R46, R9 ;  /* 0x000000092e087221 */ /* 0x001fc20000010000 */
[----:B------:R-:W0:Y:S01]  /*b9a0*/  MUFU.EX2 R95, R95 ;  /* 0x0000005f005f7308 */ /* 0x000e220000000800 */
[----:B--2---:R-:W-:Y:S02]  /*b9b0*/  F2FP.SATFINITE.E4M3.F32.PACK_AB_MERGE_C R9, R36, R45, RZ ;  /* 0x0000002d2409723e */ /* 0x004fe400048070ff */
[----:B------:R-:W-:Y:S01]  /*b9c0*/  FADD.FTZ R45, R45, R8 ;  /* 0x000000082d2d7221 */ /* 0x000fe20000010000 */
[----:B------:R-:W-:-:S04]  /*b9d0*/  SHF.R.U32.HI R8, RZ, 0x1f, R11 ;  /* 0x0000001fff087819 */ /* 0x000fc8000001160b */
[----:B------:R-:W1:Y:S01]  /*b9e0*/  MUFU.EX2 R14, R33 ;  /* 0x00000021000e7308 */ /* 0x000e620000000800 */
[----:B------:R-:W-:Y:S02]  /*b9f0*/  LEA.HI.SX32 R8, R11, R8, 0x1a ;  /* 0x000000080b087211 */ /* 0x000fe400078fd2ff */
[----:B------:R-:W-:-:S05]  /*ba00*/  IADD3 R15, R104, -0x2, RZ ;  /* 0xfffffffe680f7810 */ /* 0x000fca0007ffe0ff */
[----:B------:R-:W2:Y:S01]  /*ba10*/  MUFU.EX2 R27, R27 ;  /* 0x0000001b001b7308 */ /* 0x000ea20000000800 */
[----:B------:R-:W-:Y:S01]  /*ba20*/  VIMNMX R21, RZ, R8, !PT ;  /* 0x00000008ff157248 */ /* 0x000fe20007fe0100 */
[----:B------:R-:W-:-:S06]  /*ba30*/  FADD.FTZ R10, R10, R67 ;  /* 0x000000430a0a7221 */ /* 0x000fcc0000010000 */
[----:B------:R-:W3:Y:S01]  /*ba40*/  MUFU.EX2 R12, R37 ;  /* 0x00000025000c7308 */ /* 0x000ee20000000800 */
[----:B------:R-:W-:Y:S01]  /*ba50*/  ISETP.GE.AND P1, PT, R15, R21, PT ;  /* 0x000000150f00720c */ /* 0x000fe20003f26270 */
[----:B0-----:R-:W-:Y:S01]  /*ba60*/  FADD.FTZ R3, R95, R10 ;  /* 0x0000000a5f037221 */ /* 0x001fe20000010000 */
[----:B------:R-:W-:-:S03]  /*ba70*/  F2FP.SATFINITE.E4M3.F32.PACK_AB_MERGE_C R154, R68, R43, RZ ;  /* 0x0000002b449a723e */ /* 0x000fc600048070ff */
[----:B-1----:R-:W-:Y:S01]  /*ba80*/  FADD.FTZ R0, R14, R3 ;  /* 0x000000030e007221 */ /* 0x002fe20000010000 */
[----:B------:R-:W-:Y:S02]  /*ba90*/  F2FP.SATFINITE.E4M3.F32.PACK_AB_MERGE_C R148, R76, R73, RZ ;  /* 0x000000494c94723e */ /* 0x000fe400048070ff */
[----:B------:R-:W-:Y:S01]  /*baa0*/  F2FP.SATFINITE.E4M3.F32.PACK_AB_MERGE_C R150, R80, R77, RZ ;  /* 0x0000004d5096723e */ /* 0x000fe200048070ff */
[----:B--2---:R-:W-:-:S01]  /*bab0*/  FADD.FTZ R3, R27, R0 ;  /* 0x000000001b037221 */ /* 0x004fc20000010000 */
[----:B------:R-:W-:Y:S01]  /*bac0*/  F2FP.SATFINITE.E4M3.F32.PACK_AB_MERGE_C R44, R111, R44, RZ ;  /* 0x0000002c6f2c723e */ /* 0x000fe200048070ff */
[----:B------:R-:W-:Y:S01]  /*bad0*/  BSSY B0, `(.L_x_15497) ;  /* 0x00003cd000007945 */ /* 0x000fe20003800000 */
[----:B------:R-:W-:Y:S01]  /*bae0*/  F2FP.SATFINITE.E4M3.F32.PACK_AB_MERGE_C R146, R84, R51, RZ ;  /* 0x000000335492723e */ /* 0x000fe200048070ff */
[----:B------:R-:W-:Y:S01]  /*baf0*/  FADD.FTZ R0, R36, R45 ;  /* 0x0000002d24007221 */ /* 0x000fe20000010000 */
[C---:B---3--:R-:W-:Y:S01]  /*bb00*/  F2FP.SATFINITE.E4M3.F32.PACK_AB_MERGE_C R10, R12.reuse, R27, RZ ;  /* 0x0000001b0c0a723e */ /* 0x048fe200048070ff */
[----:B------:R-:W-:Y:S01]  /*bb10*/  FADD.FTZ R3, R12, R3 ;  /* 0x000000030c037221 */ /* 0x000fe20000010000 */
        /* <DEDUP_REMOVED lines=24> */
[----:B------:R-:W-:-:S02]  /*bca0*/  CS2R R30, SRZ ;  /* 0x00000000001e7805 */ /* 0x000fc4000001ff00 */
[----:B------:R-:W-:Y:S02]  /*bcb0*/  CS2R R28, SRZ ;  /* 0x00000000001c7805 */ /* 0x000fe4000001ff00 */
[----:B------:R-:W-:Y:S02]  /*bcc0*/  CS2R R26, SRZ ;  /* 0x00000000001a7805 */ /* 0x000fe4000001ff00 */
[----:B------:R-:W-:Y:S01]  /*bcd0*/  CS2R R24, SRZ ;  /* 0x0000000000187805 */ /* 0x000fe2000001ff00 */
[----:B------:R-:W-:Y:S01]  /*bce0*/  IMAD.MOV.U32 R145, RZ, RZ, R135 ;  /* 0x000000ffff917224 */ /* 0x000fe200078e0087 */
[----:B------:R-:W-:Y:S06]  /*bcf0*/  @!P1 BRA `(.L_x_15498) ;  /* 0x0000003800a89947 */ /* 0x000fec0003800000 */
[----:B------:R-:W-:Y:S01]  /*bd00*/  BSSY B1, `(.L_x_15498) ;  /* 0x00003a9000017945 */ /* 0x000fe20003800000 */
[----:B------:R-:W-:Y:S02]  /*bd10*/  IMAD.MOV.U32 R10, RZ, RZ, R72 ;  /* 0x000000ffff0a7224 */ /* 0x000fe400078e0048 */
[----:B------:R-:W-:Y:S02]  /*bd20*/  IMAD.MOV.U32 R11, RZ, RZ, R20 ;  /* 0x000000ffff0b7224 */ /* 0x000fe400078e0014 */
[----:B------:R-:W-:Y:S02]  /*bd30*/  IMAD.MOV.U32 R9, RZ, RZ, R23 ;  /* 0x000000ffff097224 */ /* 0x000fe400078e0017 */
[----:B------:R-:W-:Y:S02]  /*bd40*/  IMAD.MOV.U32 R8, RZ, RZ, R22 ;  /* 0x000000ffff087224 */ /* 0x000fe400078e0016 */
[----:B------:R-:W-:-:S07]  /*bd50*/  IMAD.MOV.U32 R55, RZ, RZ, RZ ;  /* 0x000000ffff377224 */ /* 0x000fce00078e00ff */
.L_x_15511:
[----:B------:R-:W-:-:S04]  /*bd60*/  ISETP.NE.AND P1, PT, R8, 0x1, PT ;  /* 0x000000010800780c */ /* 0x000fc80003f25270 */
[----:B------:R-:W-:-:S04]  /*bd70*/  SEL R12, RZ, 0x1, P1 ;  /* 0x00000001ff0c7807 */ /* 0x000fc80000800000 */
[----:B------:R-:W-:Y:S01]  /*bd80*/  LOP3.LUT R23, R9, R12, RZ, 0x3c, !PT ;  /* 0x0000000c09177212 */ /* 0x000fe200078e3cff */
[----:B------:R-:W-:Y:S06]  /*bd90*/  @!P0 BRA `(.L_x_15499) ;  /* 0x0000000000048947 */ /* 0x000fec0003800000 */
[----:B------:R-:W-:Y:S01]  /*bda0*/  BPT.TRAP 0x1 ;  /* 0x000000040000795c */ /* 0x000fe20000300000 */
.L_x_15499:
[----:B------:R-:W-:Y:S02]  /*bdb0*/  IADD3 R22, R8, 0x1, RZ ;  /* 0x0000000108167810 */ /* 0x000fe40007ffe0ff */
[----:B------:R-:W-:Y:S02]  /*bdc0*/  SHF.L.U32 R13, R23, 0x1f, RZ ;  /* 0x0000001f170d7819 */ /* 0x000fe400000006ff */
[----:B------:R-:W-:-:S04]  /*bdd0*/  ISETP.NE.AND P1, PT, R22, 0x2, PT ;  /* 0x000000021600780c */ /* 0x000fc80003f25270 */
[----:B------:R-:W-:-:S05]  /*bde0*/  SEL R22, R22, RZ, P1 ;  /* 0x000000ff16167207 */ /* 0x000fca0000800000 */
[----:B------:R-:W-:-:S04]  /*bdf0*/  IMAD R20, R22, 0x8, R18 ;  /* 0x0000000816147824 */ /* 0x000fc800078e0212 */
[----:B------:R0:W1:Y:S01]  /*be00*/  SYNCS.PHASECHK.TRANS64.TRYWAIT P1, [R20+URZ+0x13230], R13 ;  /* 0x0132300d140075a7 */ /* 0x000062000802017f */
[----:B------:R-:W-:Y:S05]  /*be10*/  @!P0 BRA `(.L_x_15500) ;  /* 0x0000000000048947 */ /* 0x000fea0003800000 */
[----:B------:R-:W-:Y:S01]  /*be20*/  BPT.TRAP 0x1 ;  /* 0x000000040000795c */ /* 0x000fe20000300000 */
.L_x_15500:
[----:B------:R-:W2:Y:S01]  /*be30*/  LDL R12, [R1] ;  /* 0x00000000010c7983 */ /* 0x000ea20000100800 */
[----:B------:R-:W-:Y:S01]  /*be40*/  BSSY B2, `(.L_x_15501) ;  /* 0x0000007000027945 */ /* 0x000fe20003800000 */
[----:B--2---:R-:W-:-:S04]  /*be50*/  IMAD R14, R22, 0x280, R12 ;  /* 0x00000280160e7824 */ /* 0x004fc800078e020c */
[C---:B------:R-:W-:Y:S02]  /*be60*/  VIADD R57, R14.reuse, 0x80 ;  /* 0x000000800e397836 */ /* 0x040fe40000000000 */
[----:B------:R-:W-:Y:S01]  /*be70*/  VIADD R58, R14, 0x100 ;  /* 0x000001000e3a7836 */ /* 0x000fe20000000000 */
[----:B-1----:R-:W-:Y:S06]  /*be80*/  @P1 BRA `(.L_x_15502) ;  /* 0x0000000000081947 */ /* 0x002fec0003800000 */
[----:B------:R-:W1:Y:S02]  /*be90*/  SYNCS.PHASECHK.TRANS64.TRYWAIT P1, [R20+URZ+0x13230], R13 ;  /* 0x0132300d140075a7 */ /* 0x000e64000802017f */
[----:B-1----:R-:W-:Y:S05]  /*bea0*/  @!P1 BRA `(.L_x_15503) ;  /* 0x0000011000949947 */ /* 0x002fea0003800000 */
.L_x_15502:
[----:B------:R-:W-:Y:S05]  /*beb0*/  BSYNC B2 ;  /* 0x0000000000027941 */ /* 0x000fea0003800000 */
.L_x_15501:
[----:B------:R-:W-:Y:S01]  /*bec0*/  IMAD.MOV.U32 R12, RZ, RZ, R14 ;  /* 0x000000ffff0c7224 */ /* 0x000fe200078e000e */
[----:B------:R-:W-:Y:S01]  /*bed0*/  R2UR UR4, R4 ;  /* 0x00000000040472ca */ /* 0x000fe200000e0000 */
[----:B01----:R-:W-:Y:S01]  /*bee0*/  IMAD.MOV.U32 R13, RZ, RZ, -0x7fffffe0 ;  /* 0x80000020ff0d7424 */ /* 0x003fe200078e00ff */
[----:B------:R-:W-:Y:S01]  /*bef0*/  R2UR UR5, R5 ;  /* 0x00000000050572ca */ /* 0x000fe200000e0000 */
[----:B------:R-:W-:Y:S01]  /*bf00*/  WARPGROUP.ARRIVE ;  /* 0x00000000000079c5 */ /* 0x000fe20000000000 */
[----:B------:R-:W-:Y:S01]  /*bf10*/  R2UR UR6, R12 ;  /* 0x000000000c0672ca */ /* 0x000fe200000e0000 */
[----:B------:R-:W-:Y:S01]  /*bf20*/  VIADD R56, R14, 0x180 ;  /* 0x000001800e387836 */ /* 0x000fe20000000000 */
[C---:B------:R-:W-:Y:S01]  /*bf30*/  R2UR UR7, R13.reuse ;  /* 0x000000000d0772ca */ /* 0x040fe200000e0000 */
[----:B------:R-:W-:Y:S01]  /*bf40*/  IMAD.MOV.U32 R59, RZ, RZ, -0x7fffffe0 ;  /* 0x80000020ff3b7424 */ /* 0x000fe200078e00ff */
[----:B------:R-:W-:Y:S01]  /*bf50*/  MOV R12, R57 ;  /* 0x00000039000c7202 */ /* 0x000fe20000000f00 */
[----:B------:R-:W-:Y:S01]  /*bf60*/  IMAD.MOV.U32 R57, RZ, RZ, -0x7fffffe0 ;  /* 0x80000020ff397424 */ /* 0x000fe200078e00ff */
[----:B------:R-:W-:-:S02]  /*bf70*/  R2UR UR11, R13 ;  /* 0x000000000d0b72ca */ /* 0x000fc400000e0000 */
[----:B------:R-:W-:Y:S01]  /*bf80*/  R2UR UR10, R12 ;  /* 0x000000000c0a72ca */ /* 0x000fe200000e0000 */
[----:B------:R-:W-:Y:S01]  /*bf90*/  IMAD.MOV.U32 R12, RZ, RZ, R58 ;  /* 0x000000ffff0c7224 */ /* 0x000fe200078e003a */
[----:B------:R-:W-:Y:S01]  /*bfa0*/  R2UR UR8, R4 ;  /* 0x00000000040872ca */ /* 0x000fe200000e0000 */
[----:B------:R-:W-:Y:S01]  /*bfb0*/  VIADD R58, R14, 0x102 ;  /* 0x000001020e3a7836 */ /* 0x000fe20000000000 */
[----:B------:R-:W-:Y:S02]  /*bfc0*/  R2UR UR9, R5 ;  /* 0x00000000050972ca */ /* 0x000fe400000e0000 */
[----:B------:R-:W-:Y:S01]  /*bfd0*/  R2UR UR14, R12 ;  /* 0x000000000c0e72ca */ /* 0x000fe200000e0000 */
[----:B------:R-:W-:Y:S01]  /*bfe0*/  QGMMA.64x32x32.F32.E4M3.E4M3 R120, gdesc[UR4], RZ, !UPT, gsb0 ;  /* 0x00600000047879f3 */ /* 0x000fe2000c0008ff */
[----:B------:R-:W-:Y:S01]  /*bff0*/  R2UR UR15, R13 ;  /* 0x000000000d0f72ca */ /* 0x000fe200000e0000 */
[----:B------:R-:W-:Y:S01]  /*c000*/  VIADD R12, R14, 0x200 ;  /* 0x000002000e0c7836 */ /* 0x000fe20000000000 */
[----:B------:R-:W-:-:S02]  /*c010*/  R2UR UR12, R4 ;  /* 0x00000000040c72ca */ /* 0x000fc400000e0000 */
[----:B------:R-:W-:Y:S02]  /*c020*/  R2UR UR13, R5 ;  /* 0x00000000050d72ca */ /* 0x000fe400000e0000 */
[----:B------:R-:W-:Y:S01]  /*c030*/  R2UR UR18, R56 ;  /* 0x00000000381272ca */ /* 0x000fe200000e0000 */
[----:B------:R-:W-:Y:S01]  /*c040*/  VIADD R56, R14, 0x2 ;  /* 0x000000020e387836 */ /* 0x000fe20000000000 */
[----:B------:R-:W-:Y:S02]  /*c050*/  R2UR UR19, R57 ;  /* 0x00000000391372ca */ /* 0x000fe400000e0000 */
[----:B------:R-:W-:Y:S02]  /*c060*/  R2UR UR16, R4 ;  /* 0x00000000041072ca */ /* 0x000fe400000e0000 */
[----:B------:R-:W-:Y:S02]  /*c070*/  R2UR UR17, R5 ;  /* 0x00000000051172ca */ /* 0x000fe400000e0000 */
[----:B------:R-:W-:Y:S01]  /*c080*/  R2UR UR22, R12 ;  /* 0x000000000c1672ca */ /* 0x000fe200000e0000 */
[----:B------:R-:W-:Y:S01]  /*c090*/  VIADD R12, R14, 0x82 ;  /* 0x000000820e0c7836 */ /* 0x000fe20000000000 */
        /* <DEDUP_REMOVED lines=11> */
[----:B------:R-:W-:Y:S02]  /*c150*/  R2UR UR6, R12 ;  /* 0x000000000c0672ca */ /* 0x000fe400000e0000 */
[----:B------:R-:W-:Y:S01]  /*c160*/  R2UR UR7, R13 ;  /* 0x000000000d0772ca */ /* 0x000fe200000e0000 */
[----:B------:R-:W-:Y:S01]  /*c170*/  IMAD.MOV.U32 R13, RZ, RZ, -0x7fffffe0 ;  /* 0x80000020ff0d7424 */ /* 0x000fe200078e00ff */
[----:B------:R-:W-:Y:S02]  /*c180*/  R2UR UR4, R6 ;  /* 0x00000000060472ca */ /* 0x000fe400000e0000 */
[----:B------:R-:W-:-:S02]  /*c190*/  R2UR UR5, R7 ;  /* 0x00000000070572ca */ /* 0x000fc400000e0000 */
[----:B------:R-:W-:Y:S02]  /*c1a0*/  IADD3 R12, R14, 0x182, RZ ;  /* 0x000001820e0c7810 */ /* 0x000fe40007ffe0ff */
        /* <DEDUP_REMOVED lines=40> */
.L_x_15504:
[----:B------:R-:W-:Y:S01]  /*c430*/  SHF.L.U32 R9, R9, 0x1f, RZ ;  /* 0x0000001f09097819 */ /* 0x000fe200000006ff */
[----:B------:R-:W-:-:S04]  /*c440*/  IMAD R14, R8, 0x8, R18 ;  /* 0x00000008080e7824 */ /* 0x000fc800078e0212 */
[----:B------:R0:W1:Y:S01]  /*c450*/  SYNCS.PHASECHK.TRANS64.TRYWAIT P1, [R14+URZ+0x13250], R9 ;  /* 0x013250090e0075a7 */ /* 0x000062000802017f */
[----:B------:R-:W-:Y:S05]  /*c460*/  @!P0 BRA `(.L_x_15505) ;  /* 0x0000000000048947 */ /* 0x000fea0003800000 */
[----:B------:R-:W-:Y:S01]  /*c470*/  BPT.TRAP 0x1 ;  /* 0x000000040000795c */ /* 0x000fe20000300000 */
.L_x_15505:
[----:B------:R-:W-:Y:S04]  /*c480*/  BSSY B2, `(.L_x_15506) ;  /* 0x0000004000027945 */ /* 0x000fe80003800000 */
[----:B-1----:R-:W-:Y:S05]  /*c490*/  @P1 BRA `(.L_x_15507) ;  /* 0x0000000000081947 */ /* 0x002fea0003800000 */
[----:B------:R-:W1:Y:S02]  /*c4a0*/  SYNCS.PHASECHK.TRANS64.TRYWAIT P1, [R14+URZ+0x13250], R9 ;  /* 0x013250090e0075a7 */ /* 0x000e64000802017f */
[----:B-1----:R-:W-:Y:S05]  /*c4b0*/  @!P1 BRA `(.L_x_15508) ;  /* 0x0000010c00249947 */ /* 0x002fea0003800000 */
.L_x_15507:
[----:B------:R-:W-:Y:S05]  /*c4c0*/  BSYNC B2 ;  /* 0x0000000000027941 */ /* 0x000fea0003800000 */
.L_x_15506:
[----:B01----:R-:W-:Y:S01]  /*c4d0*/  VIADD R9, R18, 0x1000 ;  /* 0x0000100012097836 */ /* 0x003fe20000000000 */
[----:B------:R-:W-:Y:S01]  /*c4e0*/  WARPGROUP.ARRIVE ;  /* 0x00000000000079c5 */ /* 0x000fe20000000000 */
[----:B------:R-:W-:-:S03]  /*c4f0*/  IMAD.MOV.U32 R13, RZ, RZ, -0x3ffffff0 ;  /* 0xc0000010ff0d7424 */ /* 0x000fc600078e00ff */
[----:B------:R-:W-:-:S04]  /*c500*/  SHF.R.U32.HI R9, RZ, 0x4, R9 ;  /* 0x00000004ff097819 */ /* 0x000fc80000011609 */
[----:B------:R-:W-:-:S04]  /*c510*/  LOP3.LUT R9, R9, 0x3fff, RZ, 0xc0, !PT ;  /* 0x00003fff09097812 */ /* 0x000fc800078ec0ff */
[----:B------:R-:W-:-:S05]  /*c520*/  LOP3.LUT R9, R9, 0x10000, RZ, 0xfc, !PT ;  /* 0x0001000009097812 */ /* 0x000fca00078efcff */
[----:B------:R-:W-:Y:S01]  /*c530*/  IMAD R8, R8, 0x280, R9 ;  /* 0x0000028008087824 */ /* 0x000fe200078e0209 */
[----:B------:R-:W-:-:S03]  /*c540*/  MOV R9, 0xc0000010 ;  /* 0xc000001000097802 */ /* 0x000fc60000000f00 */
        /* <DEDUP_REMOVED lines=15> */
[----:B------:R-:W-:Y:S01]  /*c640*/  IMAD.MOV.U32 R13, RZ, RZ, -0x3ffffff0 ;  /* 0xc0000010ff0d7424 */ /* 0x000fe200078e00ff */
[----:B------:R-:W-:Y:S01]  /*c650*/  IADD3 R8, R8, 0x200, RZ ;  /* 0x0000020008087810 */ /* 0x000fe20007ffe0ff */
[----:B------:R-:W-:Y:S02]  /*c660*/  WARPGROUP.DEPBAR.LE gsb0, 0x0 ;  /* 0x00008000000079c5 */ /* 0x000fe40000010000 */
[----:B------:R-:W-:-:S08]  /*c670*/  WARPGROUP.ARRIVE ;  /* 0x00000000000079c5 */ /* 0x000fd00000000000 */
        /* <DEDUP_REMOVED lines=14> */
.L_x_15509:
        /* <DEDUP_REMOVED lines=10> */
[C---:B------:R-:W-:Y:S01]  /*c800*/  FMUL.FTZ R64, R2.reuse, R64 ;  /* 0x0000004002407220 */ /* 0x040fe20000410000 */
[C---:B------:R-:W-:Y:S01]  /*c810*/  FMUL.FTZ R109, R2.reuse, R109 ;  /* 0x0000006d026d7220 */ /* 0x040fe20000410000 */
[C---:B------:R-:W-:Y:S01]  /*c820*/  FMUL.FTZ R104, R2.reuse, R104 ;  /* 0x0000006802687220 */ /* 0x040fe20000410000 */
[C---:B------:R-:W-:Y:S01]  /*c830*/  FMUL.FTZ R105, R2.reuse, R105 ;  /* 0x0000006902697220 */ /* 0x040fe20000410000 */
[C---:B------:R-:W-:Y:S01]  /*c840*/  FMUL.FTZ R88, R2.reuse, R88 ;  /* 0x0000005802587220 */ /* 0x040fe20000410000 */
[----:B------:R-:W-:-:S02]  /*c850*/  FMUL.FTZ R108, R2, R108 ;  /* 0x0000006c026c7220 */ /* 0x000fc40000410000 */
[----:B------:R-:W-:Y:S01]  /*c860*/  MUFU.TANH R109, R109 ;  /* 0x0000006d006d7308 */ /* 0x000fe20000002400 */
[C---:B------:R-:W-:Y:S01]  /*c870*/  FMUL.FTZ R112, R2.reuse, R112 ;  /* 0x0000007002707220 */ /* 0x040fe20000410000 */
[C---:B------:R-:W-:Y:S01]  /*c880*/  FMUL.FTZ R113, R2.reuse, R113 ;  /* 0x0000007102717220 */ /* 0x040fe20000410000 */
[C---:B------:R-:W-:Y:S01]  /*c890*/  FMUL.FTZ R116, R2.reuse, R116 ;  /* 0x0000007402747220 */ /* 0x040fe20000410000 */
[----:B------:R-:W-:-:S04]  /*c8a0*/  FMUL.FTZ R97, R2, R97 ;  /* 0x0000006102617220 */ /* 0x000fc80000410000 */
        /* <DEDUP_REMOVED lines=8> */
[C---:B------:R-:W-:Y:S01]  /*c930*/  FMUL.FTZ R96, R2.reuse, R96 ;  /* 0x0000006002607220 */ /* 0x040fe20000410000 */
[C---:B------:R-:W-:Y:S01]  /*c940*/  FMUL.FTZ R100, R2.reuse, R100 ;  /* 0x0000006402647220 */ /* 0x040fe20000410000 */
[C---:B------:R-:W-:Y:S01]  /*c950*/  FMUL.FTZ R101, R2.reuse, R101 ;  /* 0x0000006502657220 */ /* 0x040fe20000410000 */
[----:B------:R-:W-:-:S04]  /*c960*/  FMUL.FTZ R72, R2, R72 ;  /* 0x0000004802487220 */ /* 0x000fc80000410000 */
[----:B------:R-:W-:Y:S01]  /*c970*/  MUFU.TANH R108, R108 ;  /* 0x0000006c006c7308 */ /* 0x000fe20000002400 */
[----:B------:R-:W-:Y:S02]  /*c980*/  VIADD R20, R20, 0x13240 ;  /* 0x0001324014147836 */ /* 0x000fe40000000000 */
[----:B------:R-:W-:-:S05]  /*c990*/  FMUL.FTZ R85, R2, R85 ;  /* 0x0000005502557220 */ /* 0x000fca0000410000 */
[----:B------:R-:W-:Y:S08]  /*c9a0*/  MUFU.TANH R112, R112 ;  /* 0x0000007000707308 */ /* 0x000ff00000002400 */
[----:B------:R-:W-:Y:S08]  /*c9b0*/  MUFU.TANH R113, R113 ;  /* 0x0000007100717308 */ /* 0x000ff00000002400 */
[----:B------:R-:W-:Y:S01]  /*c9c0*/  MUFU.TANH R116, R116 ;  /* 0x0000007400747308 */ /* 0x000fe20000002400 */
[----:B------:R-:W-:-:S07]  /*c9d0*/  FMUL.FTZ R73, R2, R73 ;  /* 0x0000004902497220 */ /* 0x000fce0000410000 */
[----:B------:R-:W-:Y:S01]  /*c9e0*/  MUFU.TANH R97, R97 ;  /* 0x0000006100617308 */ /* 0x000fe20000002400 */
[C---:B------:R-:W-:Y:S01]  /*c9f0*/  FMUL.FTZ R77, R2.reuse, R77 ;  /* 0x0000004d024d7220 */ /* 0x040fe20000410000 */
[C---:B------:R-:W-:Y:S01]  /*ca00*/  FMUL.FTZ R80, R2.reuse, R80 ;  /* 0x0000005002507220 */ /* 0x040fe20000410000 */
[----:B------:R-:W-:-:S05]  /*ca10*/  FMUL.FTZ R81, R2, R81 ;  /* 0x0000005102517220 */ /* 0x000fca0000410000 */
[----:B------:R-:W-:Y:S08]  /*ca20*/  MUFU.TANH R117, R117 ;  /* 0x0000007500757308 */ /* 0x000ff00000002400 */
        /* <DEDUP_REMOVED lines=17> */
[----:B--2---:R-:W-:-:S04]  /*cb40*/  IMAD.IADD R8, R8, 0x1, R13 ;  /* 0x0000000108087824 */ /* 0x004fc800078e020d */
[----:B0-----:R-:W-:-:S05]  /*cb50*/  @P1 IMAD.HI.U32 R12, R8, R12, RZ ;  /* 0x0000000c080c1227 */ /* 0x001fca00078e00ff */
[----:B-1----:R-:W-:Y:S01]  /*cb60*/  @P1 SHF.R.U32.HI R8, RZ, R9, R12 ;  /* 0x00000009ff081219 */ /* 0x002fe2000001160c */
[C---:B------:R-:W-:Y:S01]  /*cb70*/  FMUL.FTZ R9, R2.reuse, R120 ;  /* 0x0000007802097220 */ /* 0x040fe20000410000 */
[C---:B------:R-:W-:Y:S01]  /*cb80*/  FMUL.FTZ R120, R2.reuse, R124 ;  /* 0x0000007c02787220 */ /* 0x040fe20000410000 */
[C---:B------:R-:W-:Y:S01]  /*cb90*/  FMUL.FTZ R124, R2.reuse, R128 ;  /* 0x00000080027c7220 */ /* 0x040fe20000410000 */
[C---:B------:R-:W-:Y:S02]  /*cba0*/  FMUL.FTZ R128, R2.reuse, R132 ;  /* 0x0000008402807220 */ /* 0x040fe40000410000 */
[----:B------:R-:W0:Y:S01]  /*cbb0*/  SHFL.IDX PT, R132, R8, RZ, 0x1c1f ;  /* 0x001c1fff08847589 */ /* 0x000e2200000e0000 */
[C---:B------:R-:W-:Y:S01]  /*cbc0*/  FMUL.FTZ R13, R2.reuse, R122 ;  /* 0x0000007a020d7220 */ /* 0x040fe20000410000 */
[C---:B------:R-:W-:Y:S01]  /*cbd0*/  FMUL.FTZ R122, R2.reuse, R126 ;  /* 0x0000007e027a7220 */ /* 0x040fe20000410000 */
[C---:B------:R-:W-:Y:S01]  /*cbe0*/  FMUL.FTZ R126, R2.reuse, R130 ;  /* 0x00000082027e7220 */ /* 0x040fe20000410000 */
[----:B------:R-:W-:Y:S01]  /*cbf0*/  FMUL.FTZ R130, R2, R134 ;  /* 0x0000008602827220 */ /* 0x000fe20000410000 */
[----:B------:R-:W-:-:S02]  /*cc00*/  IMAD.MOV.U32 R134, RZ, RZ, -0xa0 ;  /* 0xffffff60ff867424 */ /* 0x000fc400078e00ff */
[C---:B------:R-:W-:Y:S02]  /*cc10*/  FMUL.FTZ R12, R2.reuse, R121 ;  /* 0x00000079020c7220 */ /* 0x040fe40000410000 */
[----:B------:R-:W-:Y:S02]  /*cc20*/  IMAD R134, R15, R134, 0x1 ;  /* 0x000000010f867424 */ /* 0x000fe400078e0286 */
[C---:B------:R-:W-:Y:S02]  /*cc30*/  FMUL.FTZ R121, R2.reuse, R125 ;  /* 0x0000007d02797220 */ /* 0x040fe40000410000 */
[----:B---3--:R-:W-:Y:S01]  /*cc40*/  IMAD R134, R139, -0x2, R134 ;  /* 0xfffffffe8b867824 */ /* 0x008fe200078e0286 */
[----:B------:R-:W1:Y:S01]  /*cc50*/  MUFU.TANH R12, R12 ;  /* 0x0000000c000c7308 */ /* 0x000e620000002400 */
[C---:B------:R-:W-:Y:S01]  /*cc60*/  FMUL.FTZ R125, R2.reuse, R129 ;  /* 0x00000081027d7220 */ /* 0x040fe20000410000 */
[C---:B------:R-:W-:Y:S02]  /*cc70*/  FMUL.FTZ R129, R2.reuse, R133 ;  /* 0x0000008502817220 */ /* 0x040fe40000410000 */
[----:B----4-:R-:W-:Y:S01]  /*cc80*/  IADD3 R134, -R137, R134, R138 ;  /* 0x0000008689867210 */ /* 0x010fe20007ffe18a */
[----:B------:R2:W3:Y:S03]  /*cc90*/  SHFL.IDX PT, R133, R8, 0x1, 0x1c1f ;  /* 0x003c1f0008857f89 */ /* 0x0004e600000e0000 */
[----:B------:R-:W4:Y:S08]  /*cca0*/  MUFU.TANH R128, R128 ;  /* 0x0000008000807308 */ /* 0x000f300000002400 */
[----:B--2---:R2:W-:Y:S02]  /*ccb0*/  MUFU.TANH R8, R64 ;  /* 0x0000004000087308 */ /* 0x0045e40000002400 */
[C---:B--2---:R-:W-:Y:S01]  /*ccc0*/  FMUL.FTZ R64, R2.reuse, R65 ;  /* 0x0000004102407220 */ /* 0x044fe20000410000 */
[----:B------:R-:W-:-:S05]  /*ccd0*/  FMUL.FTZ R65, R2, R68 ;  /* 0x0000004402417220 */ /* 0x000fca0000410000 */
[----:B------:R-:W2:Y:S01]  /*cce0*/  MUFU.TANH R9, R9 ;  /* 0x0000000900097308 */ /* 0x000ea20000002400 */
[----:B0-----:R-:W-:-:S07]  /*ccf0*/  IMAD.IADD R68, R134, 0x1, R132 ;  /* 0x0000000186447824 */ /* 0x001fce00078e0284 */
[----:B------:R-:W0:Y:S01]  /*cd00*/  MUFU.TANH R120, R120 ;  /* 0x0000007800787308 */ /* 0x000e220000002400 */
[----:B------:R-:W-:-:S07]  /*cd10*/  ISETP.GT.AND P2, PT, R68, 0x1, PT ;  /* 0x000000014400780c */ /* 0x000fce0003f44270 */
[----:B------:R-:W5:Y:S08]  /*cd20*/  MUFU.TANH R121, R121 ;  /* 0x0000007900797308 */ /* 0x000f700000002400 */
[----:B------:R-:W3:Y:S01]  /*cd30*/  MUFU.TANH R124, R124 ;  /* 0x0000007c007c7308 */ /* 0x000ee20000002400 */
[----:B-1----:R-:W-:Y:S02]  /*cd40*/  FSEL R12, R12, -INF , P2 ;  /* 0xff8000000c0c7808 */ /* 0x002fe40001000000 */
[----:B------:R-:W-:-:S05]  /*cd50*/  ISETP.GT.AND P2, PT, R68, 0x18, PT ;  /* 0x000000184400780c */ /* 0x000fca0003f44270 */
[----:B------:R-:W1:Y:S08]  /*cd60*/  MUFU.TANH R125, R125 ;  /* 0x0000007d007d7308 */ /* 0x000e700000002400 */
[----:B------:R-:W1:Y:S01]  /*cd70*/  MUFU.TANH R129, R129 ;  /* 0x0000008100817308 */ /* 0x000e620000002400 */
[C---:B------:R-:W-:Y:S02]  /*cd80*/  ISETP.GT.AND P1, PT, R68.reuse, RZ, PT ;  /* 0x000000ff4400720c */ /* 0x040fe40003f24270 */
[----:B------:R-:W-:-:S02]  /*cd90*/  ISETP.GT.AND P3, PT, R68, 0x8, PT ;  /* 0x000000084400780c */ /* 0x000fc40003f64270 */
[C---:B------:R-:W-:Y:S02]  /*cda0*/  ISETP.GT.AND P4, PT, R68.reuse, 0x9, PT ;  /* 0x000000094400780c */ /* 0x040fe40003f84270 */
[----:B------:R-:W-:Y:S02]  /*cdb0*/  ISETP.GT.AND P5, PT, R68, 0x10, PT ;  /* 0x000000104400780c */ /* 0x000fe40003fa4270 */
[----:B----4-:R-:W-:Y:S02]  /*cdc0*/  FSEL R128, R128, -INF , P2 ;  /* 0xff80000080807808 */ /* 0x010fe40001000000 */
[----:B------:R-:W-:Y:S02]  /*cdd0*/  ISETP.GT.AND P2, PT, R68, 0x29, PT ;  /* 0x000000294400780c */ /* 0x000fe40003f44270 */
[----:B--2---:R-:W-:Y:S02]  /*cde0*/  FSEL R9, R9, -INF , P1 ;  /* 0xff80000009097808 */ /* 0x004fe40000800000 */
[----:B0-----:R-:W-:-:S02]  /*cdf0*/  FSEL R120, R120, -INF , P3 ;  /* 0xff80000078787808 */ /* 0x001fc40001800000 */
[----:B-----5:R-:W-:Y:S02]  /*ce00*/  FSEL R121, R121, -INF , P4 ;  /* 0xff80000079797808 */ /* 0x020fe40002000000 */
[----:B---3--:R-:W-:Y:S02]  /*ce10*/  FSEL R124, R124, -INF , P5 ;  /* 0xff8000007c7c7808 */ /* 0x008fe40002800000 */
[C---:B------:R-:W-:Y:S02]  /*ce20*/  ISETP.GT.AND P1, PT, R68.reuse, 0x11, PT ;  /* 0x000000114400780c */ /* 0x040fe40003f24270 */
[C---:B------:R-:W-:Y:S02]  /*ce30*/  ISETP.GT.AND P3, PT, R68.reuse, 0x19, PT ;  /* 0x000000194400780c */ /* 0x040fe40003f64270 */
[C---:B------:R-:W-:Y:S02]  /*ce40*/  ISETP.GT.AND P4, PT, R68.reuse, 0x20, PT ;  /* 0x000000204400780c */ /* 0x040fe40003f84270 */
[----:B------:R-:W-:-:S02]  /*ce50*/  ISETP.GT.AND P5, PT, R68, 0x21, PT ;  /* 0x000000214400780c */ /* 0x000fc40003fa4270 */
[----:B------:R-:W-:Y:S02]  /*ce60*/  FSEL R109, R109, -INF , P2 ;  /* 0xff8000006d6d7808 */ /* 0x000fe40001000000 */
[----:B------:R-:W-:Y:S02]  /*ce70*/  ISETP.GT.AND P2, PT, R68, 0x40, PT ;  /* 0x000000404400780c */ /* 0x000fe40003f44270 */
[----:B------:R-:W-:Y:S02]  /*ce80*/  PRMT R20, R136, 0x654, R20 ;  /* 0x0000065488147816 */ /* 0x000fe40000000014 */
[----:B-1----:R-:W-:Y:S02]  /*ce90*/  FSEL R125, R125, -INF , P1 ;  /* 0xff8000007d7d7808 */ /* 0x002fe40000800000 */
[----:B------:R-:W-:Y:S01]  /*cea0*/  FSEL R129, R129, -INF , P3 ;  /* 0xff80000081817808 */ /* 0x000fe20001800000 */
[----:B------:R0:W-:Y:S01]  /*ceb0*/  SYNCS.ARRIVE.TRANS64.RED.A1T0 RZ, [R20+URZ], RZ ;  /* 0x000000ff14ff79a7 */ /* 0x0001e2000810043f */
[----:B------:R-:W-:-:S02]  /*cec0*/  FSEL R104, R104, -INF , P4 ;  /* 0xff80000068687808 */ /* 0x000fc40002000000 */
[----:B------:R-:W-:Y:S02]  /*ced0*/  FSEL R105, R105, -INF , P5 ;  /* 0xff80000069697808 */ /* 0x000fe40002800000 */
[C---:B------:R-:W-:Y:S02]  /*cee0*/  ISETP.GT.AND P1, PT, R68.reuse, 0x28, PT ;  /* 0x000000284400780c */ /* 0x040fe40003f24270 */
[C---:B------:R-:W-:Y:S02]  /*cef0*/  ISETP.GT.AND P3, PT, R68.reuse, 0x30, PT ;  /* 0x000000304400780c */ /* 0x040fe40003f64270 */
[C---:B------:R-:W-:Y:S02]  /*cf00*/  ISETP.GT.AND P4, PT, R68.reuse, 0x31, PT ;  /* 0x000000314400780c */ /* 0x040fe40003f84270 */
[----:B------:R-:W-:Y:S02]  /*cf10*/  ISETP.GT.AND P5, PT, R68, 0x38, PT ;  /* 0x000000384400780c */ /* 0x000fe40003fa4270 */
[----:B------:R-:W-:Y:S01]  /*cf20*/  FSEL R88, R88, -INF , P2 ;  /* 0xff80000058587808 */ /* 0x000fe20001000000 */
[----:B0-----:R-:W-:Y:S01]  /*cf30*/  FMUL.FTZ R20, R2, R123 ;  /* 0x0000007b02147220 */ /* 0x001fe20000410000 */
[----:B------:R-:W-:-:S02]  /*cf40*/  ISETP.GT.AND P2, PT, R68, 0x51, PT ;  /* 0x000000514400780c */ /* 0x000fc40003f44270 */
[----:B------:R-:W-:Y:S02]  /*cf50*/  FSEL R108, R108, -INF , P1 ;  /* 0xff8000006c6c7808 */ /* 0x000fe40000800000 */
[----:B------:R-:W-:Y:S02]  /*cf60*/  FSEL R112, R112, -INF , P3 ;  /* 0xff80000070707808 */ /* 0x000fe40001800000 */
[----:B------:R-:W-:Y:S02]  /*cf70*/  FSEL R113, R113, -INF , P4 ;  /* 0xff80000071717808 */ /* 0x000fe40002000000 */
[----:B------:R-:W-:Y:S02]  /*cf80*/  FSEL R116, R116, -INF , P5 ;  /* 0xff80000074747808 */ /* 0x000fe40002800000 */
[C---:B------:R-:W-:Y:S02]  /*cf90*/  ISETP.GT.AND P1, PT, R68.reuse, 0x39, PT ;  /* 0x000000394400780c */ /* 0x040fe40003f24270 */
[----:B------:R-:W-:-:S02]  /*cfa0*/  ISETP.GT.AND P3, PT, R68, 0x41, PT ;  /* 0x000000414400780c */ /* 0x000fc40003f64270 */
[C---:B------:R-:W-:Y:S02]  /*cfb0*/  ISETP.GT.AND P4, PT, R68.reuse, 0x48, PT ;  /* 0x000000484400780c */ /* 0x040fe40003f84270 */
[C---:B------:R-:W-:Y:S01]  /*cfc0*/  ISETP.GT.AND P5, PT, R68.reuse, 0x49, PT ;  /* 0x000000494400780c */ /* 0x040fe20003fa4270 */
[----:B------:R-:W0:Y:S01]  /*cfd0*/  MUFU.TANH R84, R84 ;  /* 0x0000005400547308 */ /* 0x000e220000002400 */
[----:B------:R-:W-:Y:S02]  /*cfe0*/  FSEL R97, R97, -INF , P2 ;  /* 0xff80000061617808 */ /* 0x000fe40001000000 */
[----:B------:R-:W-:Y:S02]  /*cff0*/  ISETP.GT.AND P2, PT, R68, 0x68, PT ;  /* 0x000000684400780c */ /* 0x000fe40003f44270 */
[----:B------:R-:W-:-:S03]  /*d000*/  FSEL R117, R117, -INF , P1 ;  /* 0xff80000075757808 */ /* 0x000fc60000800000 */
[----:B------:R-:W1:Y:S01]  /*d010*/  MUFU.TANH R56, R56 ;  /* 0x0000003800387308 */ /* 0x000e620000002400 */
[----:B------:R-:W-:Y:S02]  /*d020*/  FSEL R89, R89, -INF , P3 ;  /* 0xff80000059597808 */ /* 0x000fe40001800000 */
[----:B------:R-:W-:Y:S02]  /*d030*/  FSEL R92, R92, -INF , P4 ;  /* 0xff8000005c5c7808 */ /* 0x000fe40002000000 */
[----:B------:R-:W-:-:S03]  /*d040*/  FSEL R93, R93, -INF , P5 ;  /* 0xff8000005d5d7808 */ /* 0x000fc60002800000 */
[----:B------:R-:W2:Y:S01]  /*d050*/  MUFU.TANH R57, R57 ;  /* 0x0000003900397308 */ /* 0x000ea20000002400 */
[C---:B------:R-:W-:Y:S02]  /*d060*/  ISETP.GT.AND P1, PT, R68.reuse, 0x50, PT ;  /* 0x000000504400780c */ /* 0x040fe40003f24270 */
[C---:B------:R-:W-:Y:S02]  /*d070*/  ISETP.GT.AND P3, PT, R68.reuse, 0x58, PT ;  /* 0x000000584400780c */ /* 0x040fe40003f64270 */
[----:B------:R-:W-:-:S03]  /*d080*/  ISETP.GT.AND P4, PT, R68, 0x59, PT ;  /* 0x000000594400780c */ /* 0x000fc60003f84270 */
[----:B------:R-:W3:Y:S01]  /*d090*/  MUFU.TANH R60, R60 ;  /* 0x0000003c003c7308 */ /* 0x000ee20000002400 */
[----:B------:R-:W-:Y:S02]  /*d0a0*/  ISETP.GT.AND P5, PT, R68, 0x60, PT ;  /* 0x000000604400780c */ /* 0x000fe40003fa4270 */
[----:B------:R-:W-:Y:S02]  /*d0b0*/  FSEL R76, R76, -INF , P2 ;  /* 0xff8000004c4c7808 */ /* 0x000fe40001000000 */
[----:B------:R-:W-:-:S03]  /*d0c0*/  ISETP.GT.AND P2, PT, R68, 0x79, PT ;  /* 0x000000794400780c */ /* 0x000fc60003f44270 */
[----:B------:R-:W4:Y:S01]  /*d0d0*/  MUFU.TANH R20, R20 ;  /* 0x0000001400147308 */ /* 0x000f220000002400 */
[----:B------:R-:W-:Y:S02]  /*d0e0*/  FSEL R96, R96, -INF , P1 ;  /* 0xff80000060607808 */ /* 0x000fe40000800000 */
[----:B------:R-:W-:Y:S02]  /*d0f0*/  FSEL R100, R100, -INF , P3 ;  /* 0xff80000064647808 */ /* 0x000fe40001800000 */
[----:B------:R-:W-:Y:S02]  /*d100*/  FSEL R101, R101, -INF , P4 ;  /* 0xff80000065657808 */ /* 0x000fe40002000000 */
[----:B------:R-:W-:Y:S02]  /*d110*/  FSEL R72, R72, -INF , P5 ;  /* 0xff80000048487808 */ /* 0x000fe40002800000 */
[C---:B------:R-:W-:Y:S02]  /*d120*/  ISETP.GT.AND P1, PT, R68.reuse, 0x61, PT ;  /* 0x000000614400780c */ /* 0x040fe40003f24270 */
[----:B------:R-:W-:-:S02]  /*d130*/  ISETP.GT.AND P3, PT, R68, 0x69, PT ;  /* 0x000000694400780c */ /* 0x000fc40003f64270 */
[C---:B------:R-:W-:Y:S02]  /*d140*/  ISETP.GT.AND P4, PT, R68.reuse, 0x70, PT ;  /* 0x000000704400780c */ /* 0x040fe40003f84270 */
[----:B------:R-:W-:Y:S01]  /*d150*/  ISETP.GT.AND P5, PT, R68, 0x71, PT ;  /* 0x000000714400780c */ /* 0x000fe20003fa4270 */
[----:B------:R-:W-:Y:S01]  /*d160*/  IMAD.IADD R132, R134, 0x1, R133 ;  /* 0x0000000186847824 */ /* 0x000fe200078e0285 */
[----:B------:R-:W-:Y:S02]  /*d170*/  FSEL R85, R85, -INF , P2 ;  /* 0xff80000055557808 */ /* 0x000fe40001000000 */
[----:B------:R-:W-:Y:S02]  /*d180*/  ISETP.GT.AND P2, PT, R68, 0x90, PT ;  /* 0x000000904400780c */ /* 0x000fe40003f44270 */
[----:B------:R-:W-:Y:S02]  /*d190*/  FSEL R73, R73, -INF , P1 ;  /* 0xff80000049497808 */ /* 0x000fe40000800000 */
[----:B------:R-:W-:-:S02]  /*d1a0*/  FSEL R77, R77, -INF , P3 ;  /* 0xff8000004d4d7808 */ /* 0x000fc40001800000 */
[----:B------:R-:W-:Y:S02]  /*d1b0*/  FSEL R80, R80, -INF , P4 ;  /* 0xff80000050507808 */ /* 0x000fe40002000000 */
[----:B------:R-:W-:Y:S02]  /*d1c0*/  FSEL R81, R81, -INF , P5 ;  /* 0xff80000051517808 */ /* 0x000fe40002800000 */
[C---:B------:R-:W-:Y:S02]  /*d1d0*/  ISETP.GT.AND P1, PT, R68.reuse, 0x78, PT ;  /* 0x000000784400780c */ /* 0x040fe40003f24270 */
[C---:B------:R-:W-:Y:S02]  /*d1e0*/  ISETP.GT.AND P3, PT, R68.reuse, 0x80, PT ;  /* 0x000000804400780c */ /* 0x040fe40003f64270 */
[C---:B------:R-:W-:Y:S02]  /*d1f0*/  ISETP.GT.AND P4, PT, R68.reuse, 0x81, PT ;  /* 0x000000814400780c */ /* 0x040fe40003f84270 */
[----:B------:R-:W-:-:S02]  /*d200*/  ISETP.GT.AND P5, PT, R68, 0x88, PT ;  /* 0x000000884400780c */ /* 0x000fc40003fa4270 */
[----:B------:R-:W-:Y:S02]  /*d210*/  FSEL R8, R8, -INF , P2 ;  /* 0xff80000008087808 */ /* 0x000fe40001000000 */
[----:B------:R-:W-:Y:S02]  /*d220*/  ISETP.GT.AND P2, PT, R132, 0x1, PT ;  /* 0x000000018400780c */ /* 0x000fe40003f44270 */
[----:B0-----:R-:W-:Y:S02]  /*d230*/  FSEL R84, R84, -INF , P1 ;  /* 0xff80000054547808 */ /* 0x001fe40000800000 */
[----:B-1----:R-:W-:Y:S02]  /*d240*/  FSEL R56, R56, -INF , P3 ;  /* 0xff80000038387808 */ /* 0x002fe40001800000 */
[----:B--2---:R-:W-:Y:S02]  /*d250*/  FSEL R57, R57, -INF , P4 ;  /* 0xff80000039397808 */ /* 0x004fe40002000000 */
[----:B---3--:R-:W-:-:S02]  /*d260*/  FSEL R60, R60, -INF , P5 ;  /* 0xff8000003c3c7808 */ /* 0x008fc40002800000 */
[C---:B------:R-:W-:Y:S02]  /*d270*/  ISETP.GT.AND P1, PT, R68.reuse, 0x89, PT ;  /* 0x000000894400780c */ /* 0x040fe40003f24270 */
[C---:B------:R-:W-:Y:S02]  /*d280*/  ISETP.GT.AND P3, PT, R68.reuse, 0x91, PT ;  /* 0x000000914400780c */ /* 0x040fe40003f64270 */
[C---:B------:R-:W-:Y:S02]  /*d290*/  ISETP.GT.AND P4, PT, R68.reuse, 0x98, PT ;  /* 0x000000984400780c */ /* 0x040fe40003f84270 */
[----:B------:R-:W-:Y:S02]  /*d2a0*/  ISETP.GT.AND P5, PT, R68, 0x99, PT ;  /* 0x000000994400780c */ /* 0x000fe40003fa4270 */
[----:B----4-:R-:W-:Y:S02]  /*d2b0*/  FSEL R68, R20, -INF , P2 ;  /* 0xff80000014447808 */ /* 0x010fe40001000000 */
        /* <DEDUP_REMOVED lines=27> */
[----:B------:R-:W0:Y:S01]  /*d470*/  MUFU.TANH R64, R64 ;  /* 0x0000004000407308 */ /* 0x000e220000002400 */
[C---:B------:R-:W-:Y:S02]  /*d480*/  FMUL.FTZ R123, R2.reuse, R127 ;  /* 0x0000007f027b7220 */ /* 0x040fe40000410000 */
[----:B------:R-:W-:Y:S01]  /*d490*/  FMNMX.FTZ R20, R77, R20, !PT ;  /* 0x000000144d147209 */ /* 0x000fe20007810000 */
[C---:B------:R-:W-:Y:S01]  /*d4a0*/  FMUL.FTZ R127, R2.reuse, R131 ;  /* 0x00000083027f7220 */ /* 0x040fe20000410000 */
[C---:B------:R-:W-:Y:S01]  /*d4b0*/  FMUL.FTZ R131, R2.reuse, R135 ;  /* 0x0000008702837220 */ /* 0x040fe20000410000 */
[----:B------:R-:W-:Y:S01]  /*d4c0*/  FMUL.FTZ R61, R2, R61 ;  /* 0x0000003d023d7220 */ /* 0x000fe20000410000 */
[----:B------:R-:W-:Y:S01]  /*d4d0*/  FMNMX.FTZ R20, R80, R20, !PT ;  /* 0x0000001450147209 */ /* 0x000fe20007810000 */
[----:B------:R-:W1:Y:S01]  /*d4e0*/  MUFU.TANH R122, R122 ;  /* 0x0000007a007a7308 */ /* 0x000e620000002400 */
[----:B------:R-:W-:-:S02]  /*d4f0*/  FMUL.FTZ R114, R2, R114 ;  /* 0x0000007202727220 */ /* 0x000fc40000410000 */
[----:B------:R-:W-:Y:S01]  /*d500*/  FMNMX.FTZ R20, R81, R20, !PT ;  /* 0x0000001451147209 */ /* 0x000fe20007810000 */
[----:B------:R-:W-:-:S04]  /*d510*/  FMUL.FTZ R91, R2, R91 ;  /* 0x0000005b025b7220 */ /* 0x000fc80000410000 */
[----:B------:R-:W2:Y:S01]  /*d520*/  MUFU.TANH R131, R131 ;  /* 0x0000008300837308 */ /* 0x000ea20000002400 */
[----:B------:R-:W-:-:S07]  /*d530*/  FMNMX.FTZ R20, R84, R20, !PT ;  /* 0x0000001454147209 */ /* 0x000fce0007810000 */
[----:B------:R-:W3:Y:S01]  /*d540*/  MUFU.TANH R61, R61 ;  /* 0x0000003d003d7308 */ /* 0x000ee20000002400 */
[----:B------:R-:W-:Y:S02]  /*d550*/  FMNMX.FTZ R20, R85, R20, !PT ;  /* 0x0000001455147209 */ /* 0x000fe40007810000 */
[----:B0-----:R-:W-:Y:S01]  /*d560*/  FSEL R64, R64, -INF , P3 ;  /* 0xff80000040407808 */ /* 0x001fe20001800000 */
[----:B------:R-:W-:Y:S01]  /*d570*/  FMUL.FTZ R102, R2, R102 ;  /* 0x0000006602667220 */ /* 0x000fe20000410000 */
[----:B------:R-:W-:-:S03]  /*d580*/  ISETP.GT.AND P3, PT, R132, 0x8, PT ;  /* 0x000000088400780c */ /* 0x000fc60003f64270 */
[----:B------:R-:W0:Y:S01]  /*d590*/  MUFU.TANH R114, R114 ;  /* 0x0000007200727308 */ /* 0x000e220000002400 */
[----:B------:R-:W-:Y:S01]  /*d5a0*/  FMNMX.FTZ R20, R56, R20, !PT ;  /* 0x0000001438147209 */ /* 0x000fe20007810000 */
[----:B------:R-:W-:Y:S01]  /*d5b0*/  FMUL.FTZ R133, R2, R69 ;  /* 0x0000004502857220 */ /* 0x000fe20000410000 */
[----:B-1----:R-:W-:Y:S01]  /*d5c0*/  FSEL R122, R122, -INF , P3 ;  /* 0xff8000007a7a7808 */ /* 0x002fe20001800000 */
[----:B------:R-:W-:Y:S01]  /*d5d0*/  FMUL.FTZ R79, R2, R79 ;  /* 0x0000004f024f7220 */ /* 0x000fe20000410000 */
[----:B------:R-:W-:-:S03]  /*d5e0*/  ISETP.GT.AND P3, PT, R132, 0x19, PT ;  /* 0x000000198400780c */ /* 0x000fc60003f64270 */
[----:B------:R-:W1:Y:S01]  /*d5f0*/  MUFU.TANH R91, R91 ;  /* 0x0000005b005b7308 */ /* 0x000e620000002400 */
[----:B------:R-:W-:Y:S01]  /*d600*/  FMNMX.FTZ R20, R57, R20, !PT ;  /* 0x0000001439147209 */ /* 0x000fe20007810000 */
[----:B------:R-:W-:Y:S01]  /*d610*/  FMUL.FTZ R69, R2, R59 ;  /* 0x0000003b02457220 */ /* 0x000fe20000410000 */
[----:B--2---:R-:W-:-:S05]  /*d620*/  FSEL R131, R131, -INF , P3 ;  /* 0xff80000083837808 */ /* 0x004fca0001800000 */
[----:B------:R-:W2:Y:S01]  /*d630*/  MUFU.TANH R65, R65 ;  /* 0x0000004100417308 */ /* 0x000ea20000002400 */
[----:B---3--:R-:W-:Y:S01]  /*d640*/  FSEL R61, R61, -INF , P1 ;  /* 0xff8000003d3d7808 */ /* 0x008fe20000800000 */
[----:B------:R-:W-:Y:S01]  /*d650*/  FMUL.FTZ R58, R2, R58 ;  /* 0x0000003a023a7220 */ /* 0x000fe20000410000 */
[----:B------:R-:W-:Y:S02]  /*d660*/  ISETP.GT.AND P3, PT, R132, 0x30, PT ;  /* 0x000000308400780c */ /* 0x000fe40003f64270 */
[----:B------:R-:W-:-:S03]  /*d670*/  FMNMX.FTZ R20, R60, R20, !PT ;  /* 0x000000143c147209 */ /* 0x000fc60007810000 */
[----:B------:R-:W3:Y:S01]  /*d680*/  MUFU.TANH R102, R102 ;  /* 0x0000006600667308 */ /* 0x000ee20000002400 */
[----:B0-----:R-:W-:Y:S02]  /*d690*/  FSEL R114, R114, -INF , P3 ;  /* 0xff80000072727808 */ /* 0x001fe40001800000 */
[----:B------:R-:W-:-:S05]  /*d6a0*/  FMNMX.FTZ R20, R61, R20, !PT ;  /* 0x000000143d147209 */ /* 0x000fca0007810000 */
[----:B------:R-:W0:Y:S01]  /*d6b0*/  MUFU.TANH R59, R133 ;  /* 0x00000085003b7308 */ /* 0x000e220000002400 */
[----:B------:R-:W-:-:S07]  /*d6c0*/  ISETP.GT.AND P3, PT, R132, 0x41, PT ;  /* 0x000000418400780c */ /* 0x000fce0003f64270 */
[----:B------:R-:W4:Y:S01]  /*d6d0*/  MUFU.TANH R79, R79 ;  /* 0x0000004f004f7308 */ /* 0x000f220000002400 */
[----:B------:R-:W-:Y:S02]  /*d6e0*/  FMNMX.FTZ R20, R8, R20, !PT ;  /* 0x0000001408147209 */ /* 0x000fe40007810000 */
[----:B-1----:R-:W-:Y:S02]  /*d6f0*/  FSEL R91, R91, -INF , P3 ;  /* 0xff8000005b5b7808 */ /* 0x002fe40001800000 */
[----:B------:R-:W-:-:S03]  /*d700*/  ISETP.GT.AND P3, PT, R132, 0x58, PT ;  /* 0x000000588400780c */ /* 0x000fc60003f64270 */
[----:B------:R-:W1:Y:S01]  /*d710*/  MUFU.TANH R58, R58 ;  /* 0x0000003a003a7308 */ /* 0x000e620000002400 */
[----:B--2---:R-:W-:Y:S02]  /*d720*/  FSEL R65, R65, -INF , P4 ;  /* 0xff80000041417808 */ /* 0x004fe40002000000 */
[----:B------:R-:W-:Y:S02]  /*d730*/  FMNMX.FTZ R20, R64, R20, !PT ;  /* 0x0000001440147209 */ /* 0x000fe40007810000 */
[----:B---3--:R-:W-:Y:S02]  /*d740*/  FSEL R102, R102, -INF , P3 ;  /* 0xff80000066667808 */ /* 0x008fe40001800000 */
[----:B------:R-:W-:Y:S02]  /*d750*/  ISETP.GT.AND P3, PT, R132, 0x69, PT ;  /* 0x000000698400780c */ /* 0x000fe40003f64270 */
[----:B0-----:R-:W-:Y:S02]  /*d760*/  FSEL R59, R59, -INF , P5 ;  /* 0xff8000003b3b7808 */ /* 0x001fe40002800000 */
[----:B------:R-:W-:-:S02]  /*d770*/  FMNMX.FTZ R20, R65, R20, !PT ;  /* 0x0000001441147209 */ /* 0x000fc40007810000 */
[----:B----4-:R-:W-:Y:S02]  /*d780*/  FSEL R79, R79, -INF , P3 ;  /* 0xff8000004f4f7808 */ /* 0x010fe40001800000 */
[----:B------:R-:W-:Y:S02]  /*d790*/  ISETP.GT.AND P3, PT, R132, 0x80, PT ;  /* 0x000000808400780c */ /* 0x000fe40003f64270 */
[----:B------:R-:W-:Y:S02]  /*d7a0*/  FMNMX.FTZ R20, R59, R20, !PT ;  /* 0x000000143b147209 */ /* 0x000fe40007810000 */
[----:B-1----:R-:W-:-:S03]  /*d7b0*/  FSEL R133, R58, -INF , P3 ;  /* 0xff8000003a857808 */ /* 0x002fc60001800000 */
[----:B------:R-:W0:Y:S01]  /*d7c0*/  SHFL.BFLY PT, R58, R20, 0x2, 0x1f ;  /* 0x0c401f00143a7f89 */ /* 0x000e2200000e0000 */
[C---:B------:R-:W-:Y:S01]  /*d7d0*/  FMUL.FTZ R106, R2.reuse, R106 ;  /* 0x0000006a026a7220 */ /* 0x040fe20000410000 */
[----:B------:R-:W1:Y:S01]  /*d7e0*/  MUFU.TANH R13, R13 ;  /* 0x0000000d000d7308 */ /* 0x000e620000002400 */
[C---:B------:R-:W-:Y:S01]  /*d7f0*/  FMUL.FTZ R107, R2.reuse, R107 ;  /* 0x0000006b026b7220 */ /* 0x040fe20000410000 */
[C---:B------:R-:W-:Y:S01]  /*d800*/  FMUL.FTZ R110, R2.reuse, R110 ;  /* 0x0000006e026e7220 */ /* 0x040fe20000410000 */
[C---:B------:R-:W-:Y:S01]  /*d810*/  FMUL.FTZ R111, R2.reuse, R111 ;  /* 0x0000006f026f7220 */ /* 0x040fe20000410000 */
[----:B------:R-:W-:-:S04]  /*d820*/  FMUL.FTZ R115, R2, R115 ;  /* 0x0000007302737220 */ /* 0x000fc80000410000 */
[----:B------:R-:W2:Y:S01]  /*d830*/  MUFU.TANH R123, R123 ;  /* 0x0000007b007b7308 */ /* 0x000ea20000002400 */
[----:B0-----:R-:W-:-:S05]  /*d840*/  FMNMX.FTZ R20, R20, R58, !PT ;  /* 0x0000003a14147209 */ /* 0x001fca0007810000 */
[----:B------:R-:W0:Y:S02]  /*d850*/  SHFL.BFLY PT, R58, R20, 0x1, 0x1f ;  /* 0x0c201f00143a7f89 */ /* 0x000e2400000e0000 */
[----:B------:R-:W3:Y:S01]  /*d860*/  MUFU.TANH R126, R126 ;  /* 0x0000007e007e7308 */ /* 0x000ee20000002400 */
[C---:B------:R-:W-:Y:S01]  /*d870*/  FMUL.FTZ R118, R2.reuse, R118 ;  /* 0x0000007602767220 */ /* 0x040fe20000410000 */
[C---:B------:R-:W-:Y:S01]  /*d880*/  FMUL.FTZ R119, R2.reuse, R119 ;  /* 0x0000007702777220 */ /* 0x040fe20000410000 */
[C---:B------:R-:W-:Y:S01]  /*d890*/  FMUL.FTZ R90, R2.reuse, R90 ;  /* 0x0000005a025a7220 */ /* 0x040fe20000410000 */
[----:B------:R-:W-:-:S04]  /*d8a0*/  FMUL.FTZ R94, R2, R94 ;  /* 0x0000005e025e7220 */ /* 0x000fc80000410000 */
[----:B------:R-:W4:Y:S08]  /*d8b0*/  MUFU.TANH R127, R127 ;  /* 0x0000007f007f7308 */ /* 0x000f300000002400 */
[----:B------:R-:W5:Y:S08]  /*d8c0*/  MUFU.TANH R130, R130 ;  /* 0x0000008200827308 */ /* 0x000f700000002400 */
[----:B------:R-:W0:Y:S01]  /*d8d0*/  MUFU.TANH R106, R106 ;  /* 0x0000006a006a7308 */ /* 0x000e220000002400 */
[----:B------:R-:W-:Y:S01]  /*d8e0*/  ISETP.GT.AND P1, PT, R132, RZ, PT ;  /* 0x000000ff8400720c */ /* 0x000fe20003f24270 */
[----:B------:R-:W-:Y:S01]  /*d8f0*/  FMUL.FTZ R95, R2, R95 ;  /* 0x0000005f025f7220 */ /* 0x000fe20000410000 */
[----:B------:R-:W-:Y:S01]  /*d900*/  ISETP.GT.AND P4, PT, R132, 0x9, PT ;  /* 0x000000098400780c */ /* 0x000fe20003f84270 */
[----:B------:R-:W-:-:S04]  /*d910*/  FMUL.FTZ R98, R2, R98 ;  /* 0x0000006202627220 */ /* 0x000fc80000410000 */
[----:B------:R-:W0:Y:S01]  /*d920*/  MUFU.TANH R107, R107 ;  /* 0x0000006b006b7308 */ /* 0x000e220000002400 */
[C---:B------:R-:W-:Y:S01]  /*d930*/  FMUL.FTZ R99, R2.reuse, R99 ;  /* 0x0000006302637220 */ /* 0x040fe20000410000 */
[----:B------:R-:W-:-:S06]  /*d940*/  FMUL.FTZ R103, R2, R103 ;  /* 0x0000006702677220 */ /* 0x000fcc0000410000 */
[----:B------:R-:W0:Y:S01]  /*d950*/  MUFU.TANH R110, R110 ;  /* 0x0000006e006e7308 */ /* 0x000e220000002400 */
[----:B-1----:R-:W-:-:S07]  /*d960*/  FSEL R13, R13, -INF , P1 ;  /* 0xff8000000d0d7808 */ /* 0x002fce0000800000 */
[----:B------:R-:W1:Y:S01]  /*d970*/  MUFU.TANH R111, R111 ;  /* 0x0000006f006f7308 */ /* 0x000e620000002400 */
[----:B--2---:R-:W-:-:S07]  /*d980*/  FSEL R123, R123, -INF , P4 ;  /* 0xff8000007b7b7808 */ /* 0x004fce0002000000 */
[----:B------:R-:W2:Y:S01]  /*d990*/  MUFU.TANH R115, R115 ;  /* 0x0000007300737308 */ /* 0x000ea20000002400 */
[----:B------:R-:W-:Y:S01]  /*d9a0*/  ISETP.GT.AND P5, PT, R132, 0x10, PT ;  /* 0x000000108400780c */ /* 0x000fe20003fa4270 */
[----:B------:R-:W-:Y:S01]  /*d9b0*/  FMUL.FTZ R74, R2, R74 ;  /* 0x0000004a024a7220 */ /* 0x000fe20000410000 */
[----:B------:R-:W-:Y:S01]  /*d9c0*/  ISETP.GT.AND P1, PT, R132, 0x11, PT ;  /* 0x000000118400780c */ /* 0x000fe20003f24270 */
[----:B------:R-:W-:Y:S01]  /*d9d0*/  FMUL.FTZ R75, R2, R75 ;  /* 0x0000004b024b7220 */ /* 0x000fe20000410000 */
[----:B------:R-:W-:-:S03]  /*d9e0*/  ISETP.GT.AND P2, PT, R132, 0x18, PT ;  /* 0x000000188400780c */ /* 0x000fc60003f44270 */
[----:B------:R-:W2:Y:S01]  /*d9f0*/  MUFU.TANH R118, R118 ;  /* 0x0000007600767308 */ /* 0x000ea20000002400 */
[----:B------:R-:W-:Y:S01]  /*da00*/  ISETP.GT.AND P4, PT, R132, 0x20, PT ;  /* 0x000000208400780c */ /* 0x000fe20003f84270 */
[C---:B------:R-:W-:Y:S01]  /*da10*/  FMUL.FTZ R78, R2.reuse, R78 ;  /* 0x0000004e024e7220 */ /* 0x040fe20000410000 */
[----:B------:R-:W-:-:S05]  /*da20*/  FMUL.FTZ R82, R2, R82 ;  /* 0x0000005202527220 */ /* 0x000fca0000410000 */
[----:B------:R-:W2:Y:S01]  /*da30*/  MUFU.TANH R119, R119 ;  /* 0x0000007700777308 */ /* 0x000ea20000002400 */
[----:B---3--:R-:W-:-:S07]  /*da40*/  FSEL R126, R126, -INF , P5 ;  /* 0xff8000007e7e7808 */ /* 0x008fce0002800000 */
[----:B------:R-:W3:Y:S01]  /*da50*/  MUFU.TANH R90, R90 ;  /* 0x0000005a005a7308 */ /* 0x000ee20000002400 */
[----:B----4-:R-:W-:-:S07]  /*da60*/  FSEL R127, R127, -INF , P1 ;  /* 0xff8000007f7f7808 */ /* 0x010fce0000800000 */
[----:B------:R-:W4:Y:S01]  /*da70*/  MUFU.TANH R94, R94 ;  /* 0x0000005e005e7308 */ /* 0x000f220000002400 */
[----:B-----5:R-:W-:Y:S02]  /*da80*/  FSEL R130, R130, -INF , P2 ;  /* 0xff80000082827808 */ /* 0x020fe40001000000 */
[----:B0-----:R-:W-:Y:S01]  /*da90*/  FSEL R106, R106, -INF , P4 ;  /* 0xff8000006a6a7808 */ /* 0x001fe20002000000 */
[----:B------:R-:W-:Y:S01]  /*daa0*/  FMUL.FTZ R83, R2, R83 ;  /* 0x0000005302537220 */ /* 0x000fe20000410000 */
[----:B------:R-:W-:-:S03]  /*dab0*/  ISETP.GT.AND P5, PT, R132, 0x21, PT ;  /* 0x000000218400780c */ /* 0x000fc60003fa4270 */
[----:B------:R-:W0:Y:S01]  /*dac0*/  MUFU.TANH R95, R95 ;  /* 0x0000005f005f7308 */ /* 0x000e220000002400 */
[----:B------:R-:W-:Y:S01]  /*dad0*/  ISETP.GT.AND P1, PT, R132, 0x28, PT ;  /* 0x000000288400780c */ /* 0x000fe20003f24270 */
[----:B------:R-:W-:Y:S01]  /*dae0*/  FMUL.FTZ R86, R2, R86 ;  /* 0x0000005602567220 */ /* 0x000fe20000410000 */
[----:B------:R-:W-:Y:S01]  /*daf0*/  ISETP.GT.AND P2, PT, R132, 0x29, PT ;  /* 0x000000298400780c */ /* 0x000fe20003f44270 */
[----:B------:R-:W-:Y:S01]  /*db00*/  FMUL.FTZ R87, R2, R87 ;  /* 0x0000005702577220 */ /* 0x000fe20000410000 */
[----:B------:R-:W-:-:S03]  /*db10*/  ISETP.GT.AND P4, PT, R132, 0x31, PT ;  /* 0x000000318400780c */ /* 0x000fc60003f84270 */
[----:B------:R-:W5:Y:S01]  /*db20*/  MUFU.TANH R98, R98 ;  /* 0x0000006200627308 */ /* 0x000f620000002400 */
[----:B------:R-:W-:-:S07]  /*db30*/  FMNMX.FTZ R20, R20, R58, !PT ;  /* 0x0000003a14147209 */ /* 0x000fce0007810000 */
[----:B------:R-:W5:Y:S01]  /*db40*/  MUFU.TANH R99, R99 ;  /* 0x0000006300637308 */ /* 0x000f620000002400 */
[----:B------:R-:W-:-:S07]  /*db50*/  FSEL R107, R107, -INF , P5 ;  /* 0xff8000006b6b7808 */ /* 0x000fce0002800000 */
[----:B------:R-:W5:Y:S01]  /*db60*/  MUFU.TANH R103, R103 ;  /* 0x0000006700677308 */ /* 0x000f620000002400 */
[----:B------:R-:W-:Y:S02]  /*db70*/  FSEL R110, R110, -INF , P1 ;  /* 0xff8000006e6e7808 */ /* 0x000fe40000800000 */
[----:B-1----:R-:W-:Y:S02]  /*db80*/  FSEL R111, R111, -INF , P2 ;  /* 0xff8000006f6f7808 */ /* 0x002fe40001000000 */
[----:B--2---:R-:W-:-:S03]  /*db90*/  FSEL R115, R115, -INF , P4 ;  /* 0xff80000073737808 */ /* 0x004fc60002000000 */
[----:B------:R-:W1:Y:S01]  /*dba0*/  MUFU.TANH R74, R74 ;  /* 0x0000004a004a7308 */ /* 0x000e620000002400 */
[----:B------:R-:W-:Y:S02]  /*dbb0*/  FSETP.NEU.FTZ.AND P6, PT, R20, -INF , PT ;  /* 0xff8000001400780b */ /* 0x000fe40003fdd000 */
[C---:B------:R-:W-:Y:S02]  /*dbc0*/  ISETP.GT.AND P5, PT, R132.reuse, 0x38, PT ;  /* 0x000000388400780c */ /* 0x040fe40003fa4270 */
[----:B------:R-:W-:-:S03]  /*dbd0*/  ISETP.GT.AND P1, PT, R132, 0x39, PT ;  /* 0x000000398400780c */ /* 0x000fc60003f24270 */
[----:B------:R-:W2:Y:S01]  /*dbe0*/  MUFU.TANH R75, R75 ;  /* 0x0000004b004b7308 */ /* 0x000ea20000002400 */
[C---:B------:R-:W-:Y:S02]  /*dbf0*/  ISETP.GT.AND P2, PT, R132.reuse, 0x40, PT ;  /* 0x000000408400780c */ /* 0x040fe40003f44270 */
[----:B------:R-:W-:-:S05]  /*dc00*/  ISETP.GT.AND P4, PT, R132, 0x48, PT ;  /* 0x000000488400780c */ /* 0x000fca0003f84270 */
[----:B------:R-:W2:Y:S01]  /*dc10*/  MUFU.TANH R78, R78 ;  /* 0x0000004e004e7308 */ /* 0x000ea20000002400 */
[----:B------:R-:W-:-:S07]  /*dc20*/  FSEL R58, R20, RZ, P6 ;  /* 0x000000ff143a7208 */ /* 0x000fce0003000000 */
[----:B------:R-:W2:Y:S01]  /*dc30*/  MUFU.TANH R82, R82 ;  /* 0x0000005200527308 */ /* 0x000ea20000002400 */
[----:B------:R-:W-:Y:S02]  /*dc40*/  FSEL R118, R118, -INF , P5 ;  /* 0xff80000076767808 */ /* 0x000fe40002800000 */
[----:B------:R-:W-:Y:S02]  /*dc50*/  FSEL R119, R119, -INF , P1 ;  /* 0xff80000077777808 */ /* 0x000fe40000800000 */
[----:B---3--:R-:W-:-:S03]  /*dc60*/  FSEL R90, R90, -INF , P2 ;  /* 0xff8000005a5a7808 */ /* 0x008fc60001000000 */
[----:B------:R-:W3:Y:S01]  /*dc70*/  MUFU.TANH R83, R83 ;  /* 0x0000005300537308 */ /* 0x000ee20000002400 */
[----:B----4-:R-:W-:Y:S02]  /*dc80*/  FSEL R94, R94, -INF , P4 ;  /* 0xff8000005e5e7808 */ /* 0x010fe40002000000 */
[C---:B------:R-:W-:Y:S02]  /*dc90*/  ISETP.GT.AND P5, PT, R132.reuse, 0x49, PT ;  /* 0x000000498400780c */ /* 0x040fe40003fa4270 */
[----:B------:R-:W-:-:S03]  /*dca0*/  ISETP.GT.AND P1, PT, R132, 0x50, PT ;  /* 0x000000508400780c */ /* 0x000fc60003f24270 */
[----:B------:R-:W4:Y:S01]  /*dcb0*/  MUFU.TANH R86, R86 ;  /* 0x0000005600567308 */ /* 0x000f220000002400 */
[C---:B------:R-:W-:Y:S02]  /*dcc0*/  ISETP.GT.AND P2, PT, R132.reuse, 0x51, PT ;  /* 0x000000518400780c */ /* 0x040fe40003f44270 */
[----:B------:R-:W-:-:S05]  /*dcd0*/  ISETP.GT.AND P4, PT, R132, 0x59, PT ;  /* 0x000000598400780c */ /* 0x000fca0003f84270 */
[----:B------:R-:W4:Y:S01]  /*dce0*/  MUFU.TANH R87, R87 ;  /* 0x0000005700577308 */ /* 0x000f220000002400 */
[----:B------:R-:W-:-:S07]  /*dcf0*/  FADD.FTZ R11, -R58, R11 ;  /* 0x0000000b3a0b7221 */ /* 0x000fce0000010100 */
[----:B------:R-:W4:Y:S01]  /*dd00*/  MUFU.TANH R69, R69 ;  /* 0x0000004500457308 */ /* 0x000f220000002400 */
[----:B0-----:R-:W-:Y:S02]  /*dd10*/  FSEL R95, R95, -INF , P5 ;  /* 0xff8000005f5f7808 */ /* 0x001fe40002800000 */
[----:B-----5:R-:W-:Y:S02]  /*dd20*/  FSEL R98, R98, -INF , P1 ;  /* 0xff80000062627808 */ /* 0x020fe40000800000 */
[----:B------:R-:W-:Y:S02]  /*dd30*/  FSEL R99, R99, -INF , P2 ;  /* 0xff80000063637808 */ /* 0x000fe40001000000 */
[----:B------:R-:W-:Y:S02]  /*dd40*/  FSEL R103, R103, -INF , P4 ;  /* 0xff80000067677808 */ /* 0x000fe40002000000 */
[----:B------:R-:W-:Y:S02]  /*dd50*/  MOV R58, UR37 ;  /* 0x00000025003a7c02 */ /* 0x000fe40008000f00 */
[----:B------:R-:W-:-:S02]  /*dd60*/  ISETP.GT.AND P5, PT, R132, 0x60, PT ;  /* 0x000000608400780c */ /* 0x000fc40003fa4270 */
[C---:B------:R-:W-:Y:S02]  /*dd70*/  ISETP.GT.AND P1, PT, R132.reuse, 0x61, PT ;  /* 0x000000618400780c */ /* 0x040fe40003f24270 */
[C---:B------:R-:W-:Y:S02]  /*dd80*/  ISETP.GT.AND P2, PT, R132.reuse, 0x68, PT ;  /* 0x000000688400780c */ /* 0x040fe40003f44270 */
[----:B------:R-:W-:Y:S01]  /*dd90*/  ISETP.GT.AND P4, PT, R132, 0x70, PT ;  /* 0x000000708400780c */ /* 0x000fe20003f84270 */
[----:B------:R-:W-:Y:S01]  /*dda0*/  FFMA.FTZ R135, R20, R58, -8 ;  /* 0xc100000014877423 */ /* 0x000fe2000001003a */
[----:B-1----:R-:W-:Y:S02]  /*ddb0*/  FSEL R74, R74, -INF , P5 ;  /* 0xff8000004a4a7808 */ /* 0x002fe40002800000 */
[----:B--2---:R-:W-:Y:S02]  /*ddc0*/  FSEL R75, R75, -INF , P1 ;  /* 0xff8000004b4b7808 */ /* 0x004fe40000800000 */
[----:B------:R-:W-:-:S02]  /*ddd0*/  FSEL R78, R78, -INF , P2 ;  /* 0xff8000004e4e7808 */ /* 0x000fc40001000000 */
[----:B------:R-:W-:Y:S02]  /*dde0*/  FSEL R82, R82, -INF , P4 ;  /* 0xff80000052527808 */ /* 0x000fe40002000000 */
[C---:B------:R-:W-:Y:S02]  /*ddf0*/  ISETP.GT.AND P5, PT, R132.reuse, 0x71, PT ;  /* 0x000000718400780c */ /* 0x040fe40003fa4270 */
[C---:B------:R-:W-:Y:S02]  /*de00*/  ISETP.GT.AND P1, PT, R132.reuse, 0x78, PT ;  /* 0x000000788400780c */ /* 0x040fe40003f24270 */
[C---:B------:R-:W-:Y:S02]  /*de10*/  ISETP.GT.AND P2, PT, R132.reuse, 0x79, PT ;  /* 0x000000798400780c */ /* 0x040fe40003f44270 */
[----:B------:R-:W-:Y:S02]  /*de20*/  ISETP.GT.AND P4, PT, R132, 0x81, PT ;  /* 0x000000818400780c */ /* 0x000fe40003f84270 */
[----:B---3--:R-:W-:-:S02]  /*de30*/  FSEL R83, R83, -INF , P5 ;  /* 0xff80000053537808 */ /* 0x008fc40002800000 */
[----:B----4-:R-:W-:Y:S02]  /*de40*/  FSEL R86, R86, -INF , P1 ;  /* 0xff80000056567808 */ /* 0x010fe40000800000 */
[----:B------:R-:W-:Y:S02]  /*de50*/  FSEL R87, R87, -INF , P2 ;  /* 0xff80000057577808 */ /* 0x000fe40001000000 */
[----:B------:R-:W-:Y:S02]  /*de60*/  FSEL R69, R69, -INF , P4 ;  /* 0xff80000045457808 */ /* 0x000fe40002000000 */
[----:B------:R-:W-:Y:S02]  /*de70*/  FSEL R135, R135, RZ, P6 ;  /* 0x000000ff87877208 */ /* 0x000fe40003000000 */
[C---:B------:R-:W-:Y:S02]  /*de80*/  ISETP.GT.AND P1, PT, R132.reuse, 0x89, PT ;  /* 0x000000898400780c */ /* 0x040fe40003f24270 */
[----:B------:R-:W-:-:S02]  /*de90*/  ISETP.GT.AND P2, PT, R132, 0x90, PT ;  /* 0x000000908400780c */ /* 0x000fc40003f44270 */
[C---:B------:R-:W-:Y:S02]  /*dea0*/  ISETP.GT.AND P3, PT, R132.reuse, 0x91, PT ;  /* 0x000000918400780c */ /* 0x040fe40003f64270 */
[C---:B------:R-:W-:Y:S02]  /*deb0*/  ISETP.GT.AND P4, PT, R132.reuse, 0x98, PT ;  /* 0x000000988400780c */ /* 0x040fe40003f84270 */
[C---:B------:R-:W-:Y:S02]  /*dec0*/  ISETP.GT.AND P5, PT, R132.reuse, 0x99, PT ;  /* 0x000000998400780c */ /* 0x040fe40003fa4270 */
[----:B------:R-:W-:Y:S02]  /*ded0*/  ISETP.GT.AND P6, PT, R132, 0x88, PT ;  /* 0x000000888400780c */ /* 0x000fe40003fc4270 */
        /* <DEDUP_REMOVED lines=32> */
[C---:B------:R-:W-:Y:S02]  /*e0e0*/  FMUL.FTZ R66, R2.reuse, R66 ;  /* 0x0000004202427220 */ /* 0x040fe40000410000 */
[----:B------:R-:W-:Y:S01]  /*e0f0*/  FMNMX.FTZ R132, R83, R132, !PT ;  /* 0x0000008453847209 */ /* 0x000fe20007810000 */
[----:B------:R-:W-:-:S03]  /*e100*/  FMUL.FTZ R67, R2, R67 ;  /* 0x0000004302437220 */ /* 0x000fc60000410000 */
[----:B------:R-:W-:Y:S01]  /*e110*/  FMNMX.FTZ R132, R86, R132, !PT ;  /* 0x0000008456847209 */ /* 0x000fe20007810000 */
[----:B------:R-:W1:Y:S01]  /*e120*/  MUFU.TANH R63, R63 ;  /* 0x0000003f003f7308 */ /* 0x000e620000002400 */
[----:B------:R-:W-:Y:S02]  /*e130*/  FMUL.FTZ R70, R2, R70 ;  /* 0x0000004602467220 */ /* 0x000fe40000410000 */
[----:B------:R-:W-:-:S05]  /*e140*/  FMNMX.FTZ R132, R87, R132, !PT ;  /* 0x0000008457847209 */ /* 0x000fca0007810000 */
[----:B------:R-:W2:Y:S01]  /*e150*/  MUFU.TANH R66, R66 ;  /* 0x0000004200427308 */ /* 0x000ea20000002400 */
[----:B------:R-:W-:Y:S01]  /*e160*/  FMNMX.FTZ R132, R133, R132, !PT ;  /* 0x0000008485847209 */ /* 0x000fe20007810000 */
[----:B------:R-:W-:Y:S01]  /*e170*/  FMUL.FTZ R71, R2, R71 ;  /* 0x0000004702477220 */ /* 0x000fe20000410000 */
[----:B0-----:R-:W-:-:S05]  /*e180*/  FSEL R62, R62, -INF , P6 ;  /* 0xff8000003e3e7808 */ /* 0x001fca0003000000 */
[----:B------:R-:W0:Y:S01]  /*e190*/  MUFU.TANH R67, R67 ;  /* 0x0000004300437308 */ /* 0x000e220000002400 */
[----:B------:R-:W-:Y:S02]  /*e1a0*/  FMNMX.FTZ R132, R69, R132, !PT ;  /* 0x0000008445847209 */ /* 0x000fe40007810000 */
[----:B-1----:R-:W-:-:S05]  /*e1b0*/  FSEL R63, R63, -INF , P1 ;  /* 0xff8000003f3f7808 */ /* 0x002fca0000800000 */
[----:B------:R-:W1:Y:S01]  /*e1c0*/  MUFU.TANH R70, R70 ;  /* 0x0000004600467308 */ /* 0x000e620000002400 */
[----:B------:R-:W-:Y:S02]  /*e1d0*/  FMNMX.FTZ R132, R62, R132, !PT ;  /* 0x000000843e847209 */ /* 0x000fe40007810000 */
[----:B--2---:R-:W-:-:S05]  /*e1e0*/  FSEL R66, R66, -INF , P2 ;  /* 0xff80000042427808 */ /* 0x004fca0001000000 */
[----:B------:R-:W2:Y:S01]  /*e1f0*/  MUFU.TANH R71, R71 ;  /* 0x0000004700477308 */ /* 0x000ea20000002400 */
[----:B------:R-:W-:Y:S02]  /*e200*/  FMNMX.FTZ R132, R63, R132, !PT ;  /* 0x000000843f847209 */ /* 0x000fe40007810000 */
[----:B0-----:R-:W-:Y:S02]  /*e210*/  FSEL R67, R67, -INF , P3 ;  /* 0xff80000043437808 */ /* 0x001fe40001800000 */
[----:B------:R-:W-:Y:S02]  /*e220*/  FMNMX.FTZ R132, R66, R132, !PT ;  /* 0x0000008442847209 */ /* 0x000fe40007810000 */
[----:B-1----:R-:W-:Y:S02]  /*e230*/  FSEL R70, R70, -INF , P4 ;  /* 0xff80000046467808 */ /* 0x002fe40002000000 */
[----:B------:R-:W-:-:S04]  /*e240*/  FMNMX.FTZ R132, R67, R132, !PT ;  /* 0x0000008443847209 */ /* 0x000fc80007810000 */
[----:B------:R-:W-:Y:S02]  /*e250*/  FMNMX.FTZ R132, R70, R132, !PT ;  /* 0x0000008446847209 */ /* 0x000fe40007810000 */
[----:B--2---:R-:W-:-:S04]  /*e260*/  FSEL R71, R71, -INF , P5 ;  /* 0xff80000047477808 */ /* 0x004fc80002800000 */
[----:B------:R-:W-:-:S05]  /*e270*/  FMNMX.FTZ R132, R71, R132, !PT ;  /* 0x0000008447847209 */ /* 0x000fca0007810000 */
[----:B------:R-:W0:Y:S02]  /*e280*/  SHFL.BFLY PT, R134, R132, 0x2, 0x1f ;  /* 0x0c401f0084867f89 */ /* 0x000e2400000e0000 */
[----:B0-----:R-:W-:-:S05]  /*e290*/  FMNMX.FTZ R134, R132, R134, !PT ;  /* 0x0000008684867209 */ /* 0x001fca0007810000 */
        /* <DEDUP_REMOVED lines=40> */
[----:B------:R-:W-:-:S02]  /*e520*/  FFMA.FTZ R59, R59, R58, -R135 ;  /* 0x0000003a3b3b7223 */ /* 0x000fc40000010887 */
[----:B------:R0:W-:Y:S02]  /*e530*/  MUFU.EX2 R135, R72 ;  /* 0x0000004800877308 */ /* 0x0001e40000000800 */
[----:B0-----:R-:W-:-:S04]  /*e540*/  FMNMX.FTZ R72, R134, R132, !PT ;  /* 0x0000008486487209 */ /* 0x001fc80007810000 */
[C---:B------:R-:W-:Y:S01]  /*e550*/  FSETP.NEU.FTZ.AND P1, PT, R72.reuse, -INF , PT ;  /* 0xff8000004800780b */ /* 0x040fe20003f3d000 */
[----:B------:R-:W-:-:S03]  /*e560*/  FFMA.FTZ R137, R72, R58, -8 ;  /* 0xc100000048897423 */ /* 0x000fc6000001003a */
[----:B------:R-:W-:Y:S02]  /*e570*/  FSEL R132, R72, RZ, P1 ;  /* 0x000000ff48847208 */ /* 0x000fe40000800000 */
[----:B------:R-:W-:-:S03]  /*e580*/  FSEL R137, R137, RZ, P1 ;  /* 0x000000ff89897208 */ /* 0x000fc60000800000 */
[----:B------:R-:W-:Y:S01]  /*e590*/  FADD.FTZ R10, -R132, R10 ;  /* 0x0000000a840a7221 */ /* 0x000fe20000010100 */
[-C--:B------:R-:W-:Y:S01]  /*e5a0*/  FMUL.FTZ R11, R11, R58.reuse ;  /* 0x0000003a0b0b7220 */ /* 0x080fe20000410000 */
[-CC-:B------:R-:W-:Y:S02]  /*e5b0*/  FFMA.FTZ R13, R13, R58.reuse, -R137.reuse ;  /* 0x0000003a0d0d7223 */ /* 0x180fe40000010889 */
[-C--:B------:R-:W-:Y:S01]  /*e5c0*/  FMUL.FTZ R10, R10, R58.reuse ;  /* 0x0000003a0a0a7220 */ /* 0x080fe20000410000 */
        /* <DEDUP_REMOVED lines=13> */
[----:B0-----:R-:W-:-:S01]  /*e6a0*/  FFMA.FTZ R3, R11, R3, R9 ;  /* 0x000000030b037223 */ /* 0x001fc20000010009 */
[----:B-1----:R-:W-:-:S06]  /*e6b0*/  FFMA.FTZ R0, R10, R0, R13 ;  /* 0x000000000a007223 */ /* 0x002fcc000001000d */
[----:B------:R-:W0:Y:S01]  /*e6c0*/  MUFU.EX2 R121, R121 ;  /* 0x0000007900797308 */ /* 0x000e220000000800 */
[----:B------:R-:W-:-:S07]  /*e6d0*/  FFMA.FTZ R130, R130, R58, -R137 ;  /* 0x0000003a82827223 */ /* 0x000fce0000010889 */
        /* <DEDUP_REMOVED lines=9> */
[----:B------:R-:W-:-:S07]  /*e770*/  FFMA.FTZ R106, R106, R58, -R137 ;  /* 0x0000003a6a6a7223 */ /* 0x000fce0000010889 */
[----:B------:R-:W5:Y:S01]  /*e780*/  MUFU.EX2 R127, R127 ;  /* 0x0000007f007f7308 */ /* 0x000f620000000800 */
[----:B0-----:R-:W-:-:S01]  /*e790*/  FADD.FTZ R0, R121, R0 ;  /* 0x0000000079007221 */ /* 0x001fc20000010000 */
[----:B-1----:R-:W-:-:S06]  /*e7a0*/  FADD.FTZ R3, R123, R3 ;  /* 0x000000037b037221 */ /* 0x002fcc0000010000 */
        /* <DEDUP_REMOVED lines=91> */
[----:B------:R-:W-:-:S01]  /*ed60*/  FFMA.FTZ R79, R79, R58, -R137 ;  /* 0x0000003a4f4f7223 */ /* 0x000fc20000010889 */
[----:B--2---:R-:W-:-:S06]  /*ed70*/  FADD.FTZ R0, R100, R0 ;  /* 0x0000000064007221 */ /* 0x004fcc0000010000 */
[----:B------:R-:W1:Y:S01]  /*ed80*/  MUFU.EX2 R73, R73 ;  /* 0x0000004900497308 */ /* 0x000e620000000800 */
[----:B---3--:R-:W-:-:S01]  /*ed90*/  FADD.FTZ R3, R102, R3 ;  /* 0x0000000366037221 */ /* 0x008fc20000010000 */
[----:B------:R-:W-:-:S06]  /*eda0*/  FFMA.FTZ R82, R82, R58, -R137 ;  /* 0x0000003a52527223 */ /* 0x000fcc0000010889 */
[----:B------:R-:W2:Y:S01]  /*edb0*/  MUFU.EX2 R75, R75 ;  /* 0x0000004b004b7308 */ /* 0x000ea20000000800 */
[----:B----4-:R-:W-:-:S01]  /*edc0*/  FADD.FTZ R0, R101, R0 ;  /* 0x0000000065007221 */ /* 0x010fc20000010000 */
[----:B-----5:R-:W-:-:S06]  /*edd0*/  FADD.FTZ R3, R103, R3 ;  /* 0x0000000367037221 */ /* 0x020fcc0000010000 */
[----:B------:R-:W3:Y:S01]  /*ede0*/  MUFU.EX2 R76, R76 ;  /* 0x0000004c004c7308 */ /* 0x000ee20000000800 */
[----:B------:R-:W-:-:S07]  /*edf0*/  FFMA.FTZ R83, R83, R58, -R137 ;  /* 0x0000003a53537223 */ /* 0x000fce0000010889 */
[----:B------:R-:W4:Y:S01]  /*ee00*/  MUFU.EX2 R78, R78 ;  /* 0x0000004e004e7308 */ /* 0x000f220000000800 */
[----:B------:R-:W-:-:S01]  /*ee10*/  FADD.FTZ R0, R135, R0 ;  /* 0x0000000087007221 */ /* 0x000fc20000010000 */
[----:B0-----:R-:W-:-:S06]  /*ee20*/  FADD.FTZ R3, R74, R3 ;  /* 0x000000034a037221 */ /* 0x001fcc0000010000 */
[----:B------:R-:W0:Y:S01]  /*ee30*/  MUFU.EX2 R77, R77 ;  /* 0x0000004d004d7308 */ /* 0x000e220000000800 */
[----:B------:R-:W-:-:S07]  /*ee40*/  FFMA.FTZ R86, R86, R58, -R137 ;  /* 0x0000003a56567223 */ /* 0x000fce0000010889 */
[----:B------:R-:W5:Y:S01]  /*ee50*/  MUFU.EX2 R79, R79 ;  /* 0x0000004f004f7308 */ /* 0x000f620000000800 */
[----:B-1----:R-:W-:-:S01]  /*ee60*/  FADD.FTZ R0, R73, R0 ;  /* 0x0000000049007221 */ /* 0x002fc20000010000 */
[----:B--2---:R-:W-:-:S06]  /*ee70*/  FADD.FTZ R3, R75, R3 ;  /* 0x000000034b037221 */ /* 0x004fcc0000010000 */
[----:B------:R-:W1:Y:S01]  /*ee80*/  MUFU.EX2 R80, R80 ;  /* 0x0000005000507308 */ /* 0x000e620000000800 */
[----:B------:R-:W-:-:S07]  /*ee90*/  FFMA.FTZ R87, R87, R58, -R137 ;  /* 0x0000003a57577223 */ /* 0x000fce0000010889 */
[----:B------:R-:W2:Y:S01]  /*eea0*/  MUFU.EX2 R82, R82 ;  /* 0x0000005200527308 */ /* 0x000ea20000000800 */
[----:B---3--:R-:W-:-:S01]  /*eeb0*/  FADD.FTZ R0, R76, R0 ;  /* 0x000000004c007221 */ /* 0x008fc20000010000 */
[----:B----4-:R-:W-:-:S06]  /*eec0*/  FADD.FTZ R3, R78, R3 ;  /* 0x000000034e037221 */ /* 0x010fcc0000010000 */
[----:B------:R-:W3:Y:S01]  /*eed0*/  MUFU.EX2 R81, R81 ;  /* 0x0000005100517308 */ /* 0x000ee20000000800 */
[----:B------:R-:W-:-:S07]  /*eee0*/  FFMA.FTZ R133, R133, R58, -R137 ;  /* 0x0000003a85857223 */ /* 0x000fce0000010889 */
[----:B------:R-:W4:Y:S01]  /*eef0*/  MUFU.EX2 R83, R83 ;  /* 0x0000005300537308 */ /* 0x000f220000000800 */
[----:B0-----:R-:W-:-:S01]  /*ef00*/  FADD.FTZ R0, R77, R0 ;  /* 0x000000004d007221 */ /* 0x001fc20000010000 */
[----:B-----5:R-:W-:-:S06]  /*ef10*/  FADD.FTZ R3, R79, R3 ;  /* 0x000000034f037221 */ /* 0x020fcc0000010000 */
        /* <DEDUP_REMOVED lines=35> */
[----:B------:R-:W1:Y:S08]  /*f150*/  MUFU.EX2 R64, R64 ;  /* 0x0000004000407308 */ /* 0x000e700000000800 */
[----:B------:R-:W2:Y:S01]  /*f160*/  MUFU.EX2 R67, R67 ;  /* 0x0000004300437308 */ /* 0x000ea20000000800 */
[----:B---3--:R-:W-:-:S01]  /*f170*/  FADD.FTZ R0, R61, R0 ;  /* 0x000000003d007221 */ /* 0x008fc20000010000 */
[----:B----4-:R-:W-:-:S06]  /*f180*/  FADD.FTZ R3, R63, R3 ;  /* 0x000000033f037221 */ /* 0x010fcc0000010000 */
[----:B------:R-:W3:Y:S08]  /*f190*/  MUFU.EX2 R65, R65 ;  /* 0x0000004100417308 */ /* 0x000ef00000000800 */
[----:B------:R-:W4:Y:S01]  /*f1a0*/  MUFU.EX2 R70, R70 ;  /* 0x0000004600467308 */ /* 0x000f220000000800 */
[----:B0-----:R-:W-:-:S01]  /*f1b0*/  FADD.FTZ R0, R8, R0 ;  /* 0x0000000008007221 */ /* 0x001fc20000010000 */
[----:B-----5:R-:W-:-:S06]  /*f1c0*/  FADD.FTZ R3, R66, R3 ;  /* 0x0000000342037221 */ /* 0x020fcc0000010000 */
[----:B------:R-:W0:Y:S08]  /*f1d0*/  MUFU.EX2 R59, R59 ;  /* 0x0000003b003b7308 */ /* 0x000e300000000800 */
[----:B------:R-:W5:Y:S01]  /*f1e0*/  MUFU.EX2 R71, R71 ;  /* 0x0000004700477308 */ /* 0x000f620000000800 */
[----:B-1----:R-:W-:-:S01]  /*f1f0*/  FADD.FTZ R0, R64, R0 ;  /* 0x0000000040007221 */ /* 0x002fc20000010000 */
[----:B--2---:R-:W-:-:S03]  /*f200*/  FADD.FTZ R3, R67, R3 ;  /* 0x0000000343037221 */ /* 0x004fc60000010000 */
[----:B---3--:R-:W-:Y:S01]  /*f210*/  FADD.FTZ R0, R65, R0 ;  /* 0x0000000041007221 */ /* 0x008fe20000010000 */
[----:B----4-:R-:W-:-:S03]  /*f220*/  FADD.FTZ R132, R70, R3 ;  /* 0x0000000346847221 */ /* 0x010fc60000010000 */
[----:B0-----:R-:W-:Y:S01]  /*f230*/  FADD.FTZ R3, R59, R0 ;  /* 0x000000003b037221 */ /* 0x001fe20000010000 */
[----:B-----5:R-:W-:-:S01]  /*f240*/  FADD.FTZ R0, R71, R132 ;  /* 0x0000008447007221 */ /* 0x020fc20000010000 */
[----:B------:R-:W-:Y:S06]  /*f250*/  @!P0 BRA `(.L_x_15510) ;  /* 0x0000000000048947 */ /* 0x000fec0003800000 */
[----:B------:R-:W-:Y:S01]  /*f260*/  BPT.TRAP 0x1 ;  /* 0x000000040000795c */ /* 0x000fe20000300000 */
.L_x_15510:
[----:B------:R-:W-:Y:S01]  /*f270*/  ISETP.GT.AND P1, PT, R15, R21, PT ;  /* 0x000000150f00720c */ /* 0x000fe20003f24270 */
        /* <DEDUP_REMOVED lines=80> */
[----:B0-----:R-:W-:Y:S06]  /*f780*/  @P1 BRA `(.L_x_15511) ;  /* 0xffffffc400741947 */ /* 0x001fec000383ffff */
[----:B------:R-:W-:Y:S05]  /*f790*/  BSYNC B1 ;  /* 0x0000000000017941 */ /* 0x000fea0003800000 */
.L_x_15498:
[----:B------:R-:W-:Y:S05]  /*f7a0*/  BSYNC B0 ;  /* 0x0000000000007941 */ /* 0x000fea0003800000 */
.L_x_15497:
[----:B------:R-:W-:Y:S01]  /*f7b0*/  ISETP.GE.AND P1, PT, R15, RZ, PT ;  /* 0x000000ff0f00720c */ /* 0x000fe20003f26270 */
[----:B------:R-:W-:-:S12]  /*f7c0*/  BSSY B0, `(.L_x_15512) ;  /* 0x00002f0000007945 */ /* 0x000fd80003800000 */
[----:B------:R-:W-:Y:S05]  /*f7d0*/  @!P1 BRA `(.L_x_15513) ;  /* 0x0000002c00b89947 */ /* 0x000fea0003800000 */
[----:B------:R-:W-:Y:S01]  /*f7e0*/  MOV R13, R72 ;  /* 0x00000048000d7202 */ /* 0x000fe20000000f00 */
[----:B------:R-:W-:Y:S02]  /*f7f0*/  IMAD.MOV.U32 R14, RZ, RZ, R20 ;  /* 0x000000ffff0e7224 */ /* 0x000fe400078e0014 */
[----:B------:R-:W-:Y:S02]  /*f800*/  IMAD.MOV.U32 R9, RZ, RZ, R23 ;  /* 0x000000ffff097224 */ /* 0x000fe400078e0017 */
[----:B------:R-:W-:-:S07]  /*f810*/  IMAD.MOV.U32 R8, RZ, RZ, R22 ;  /* 0x000000ffff087224 */ /* 0x000fce00078e0016 */
.L_x_15526:
        /* <DEDUP_REMOVED lines=8> */
.L_x_15514:
[----:B------:R-:W-:Y:S01]  /*f8a0*/  IMAD R10, R22, 0x8, R18 ;  /* 0x00000008160a7824 */ /* 0x000fe200078e0212 */
[----:B------:R-:W-:-:S04]  /*f8b0*/  SHF.L.U32 R11, R23, 0x1f, RZ ;  /* 0x0000001f170b7819 */ /* 0x000fc800000006ff */
[----:B------:R0:W1:Y:S01]  /*f8c0*/  SYNCS.PHASECHK.TRANS64.TRYWAIT P1, [R10+URZ+0x13230], R11 ;  /* 0x0132300b0a0075a7 */ /* 0x000062000802017f */
[----:B------:R-:W-:Y:S05]  /*f8d0*/  @!P0 BRA `(.L_x_15515) ;  /* 0x0000000000048947 */ /* 0x000fea0003800000 */
[----:B------:R-:W-:Y:S01]  /*f8e0*/  BPT.TRAP 0x1 ;  /* 0x000000040000795c */ /* 0x000fe20000300000 */
.L_x_15515:
[----:B------:R-:W2:Y:S01]  /*f8f0*/  LDL R12, [R1] ;  /* 0x00000000010c7983 */ /* 0x000ea20000100800 */
[----:B------:R-:W-:Y:S01]  /*f900*/  BSSY B1, `(.L_x_15516) ;  /* 0x0000007000017945 */ /* 0x000fe20003800000 */
[----:B--2---:R-:W-:-:S04]  /*f910*/  IMAD R12, R22, 0x280, R12 ;  /* 0x00000280160c7824 */ /* 0x004fc800078e020c */
[C---:B------:R-:W-:Y:S01]  /*f920*/  VIADD R21, R12.reuse, 0x100 ;  /* 0x000001000c157836 */ /* 0x040fe20000000000 */
[----:B------:R-:W-:Y:S01]  /*f930*/  IADD3 R56, R12, 0x80, RZ ;  /* 0x000000800c387810 */ /* 0x000fe20007ffe0ff */
[----:B-1----:R-:W-:Y:S06]  /*f940*/  @P1 BRA `(.L_x_15517) ;  /* 0x0000000000081947 */ /* 0x002fec0003800000 */
[----:B------:R-:W1:Y:S02]  /*f950*/  SYNCS.PHASECHK.TRANS64.TRYWAIT P1, [R10+URZ+0x13230], R11 ;  /* 0x0132300b0a0075a7 */ /* 0x000e64000802017f */
[----:B-1----:R-:W-:Y:S05]  /*f960*/  @!P1 BRA `(.L_x_15518) ;  /* 0x000000d8000c9947 */ /* 0x002fea0003800000 */
.L_x_15517:
[----:B------:R-:W-:Y:S05]  /*f970*/  BSYNC B1 ;  /* 0x0000000000017941 */ /* 0x000fea0003800000 */
.L_x_15516:
[----:B01----:R-:W-:Y:S01]  /*f980*/  IMAD.MOV.U32 R10, RZ, RZ, R12 ;  /* 0x000000ffff0a7224 */ /* 0x003fe200078e000c */
        /* <DEDUP_REMOVED lines=15> */
[----:B------:R-:W-:Y:S02]  /*fa80*/  R2UR UR14, R10 ;  /* 0x000000000a0e72ca */ /* 0x000fe400000e0000 */
        /* <DEDUP_REMOVED lines=16> */
[----:B------:R-:W-:-:S02]  /*fb90*/  R2UR UR27, R57 ;  /* 0x00000000391b72ca */ /* 0x000fc400000e0000 */
[----:B------:R-:W-:Y:S02]  /*fba0*/  R2UR UR20, R4 ;  /* 0x00000000041472ca */ /* 0x000fe400000e0000 */
[----:B------:R-:W-:Y:S02]  /*fbb0*/  R2UR UR21, R5 ;  /* 0x00000000051572ca */ /* 0x000fe400000e0000 */
[----:B------:R-:W-:Y:S02]  /*fbc0*/  MOV R57, 0x80000020 ;  /* 0x8000002000397802 */ /* 0x000fe40000000f00 */
        /* <DEDUP_REMOVED lines=50> */
.L_x_15519:
[----:B------:R-:W-:Y:S01]  /*fef0*/  SHF.L.U32 R9, R9, 0x1f, RZ ;  /* 0x0000001f09097819 */ /* 0x000fe200000006ff */
[----:B------:R-:W-:-:S04]  /*ff00*/  IMAD R12, R8, 0x8, R18 ;  /* 0x00000008080c7824 */ /* 0x000fc800078e0212 */
[----:B------:R0:W1:Y:S01]  /*ff10*/  SYNCS.PHASECHK.TRANS64.TRYWAIT P1, [R12+URZ+0x13250], R9 ;  /* 0x013250090c0075a7 */ /* 0x000062000802017f */
[----:B------:R-:W-:Y:S05]  /*ff20*/  @!P0 BRA `(.L_x_15520) ;  /* 0x0000000000048947 */ /* 0x000fea0003800000 */
[----:B------:R-:W-:Y:S01]  /*ff30*/  BPT.TRAP 0x1 ;  /* 0x000000040000795c */ /* 0x000fe20000300000 */
.L_x_15520:
[----:B------:R-:W-:Y:S04]  /*ff40*/  BSSY B1, `(.L_x_15521) ;  /* 0x0000004000017945 */ /* 0x000fe80003800000 */
[----:B-1----:R-:W-:Y:S05]  /*ff50*/  @P1 BRA `(.L_x_15522) ;  /* 0x0000000000081947 */ /* 0x002fea0003800000 */
[----:B------:R-:W1:Y:S02]  /*ff60*/  SYNCS.PHASECHK.TRANS64.TRYWAIT P1, [R12+URZ+0x13250], R9 ;  /* 0x013250090c0075a7 */ /* 0x000e64000802017f */
[----:B-1----:R-:W-:Y:S05]  /*ff70*/  @!P1 BRA `(.L_x_15523) ;  /* 0x000000d0009c9947 */ /* 0x002fea0003800000 */
.L_x_15522:
[----:B------:R-:W-:Y:S05]  /*ff80*/  BSYNC B1 ;  /* 0x0000000000017941 */ /* 0x000fea0003800000 */
.L_x_15521:
[----:B01----:R-:W-:Y:S01]  /*ff90*/  VIADD R9, R18, 0x1000 ;  /* 0x0000100012097836 */ /* 0x003fe20000000000 */
[----:B------:R-:W-:Y:S01]  /*ffa0*/  WARPGROUP.ARRIVE ;  /* 0x00000000000079c5 */ /* 0x000fe20000000000 */
[----:B------:R-:W-:-:S03]  /*ffb0*/  MOV R11, 0xc0000010 ;  /* 0xc0000010000b7802 */ /* 0x000fc60000000f00 */
        /* <DEDUP_REMOVED lines=38> */
.L_x_15524:
[----:B------:R-:W2:Y:S01]  /*10220*/  LDL R136, [R1+0x20] ;  /* 0x0000200001887983 */ /* 0x000ea20000100800 */
[C---:B------:R-:W-:Y:S01]  /*10230*/  FMUL.FTZ R8, R2.reuse, R120 ;  /* 0x0000007802087220 */ /* 0x040fe20000410000 */
[C---:B------:R-:W-:Y:S01]  /*10240*/  FMUL.FTZ R9, R2.reuse, R121 ;  /* 0x0000007902097220 */ /* 0x040fe20000410000 */
[----:B------:R-:W-:Y:S01]  /*10250*/  FMUL.FTZ R21, R2, R124 ;  /* 0x0000007c02157220 */ /* 0x000fe20000410000 */
[----:B------:R-:W-:Y:S01]  /*10260*/  LEA R20, R20, R18, 0x3 ;  /* 0x0000001214147211 */ /* 0x000fe200078e18ff */
[C---:B------:R-:W-:Y:S01]  /*10270*/  FMUL.FTZ R120, R2.reuse, R125 ;  /* 0x0000007d02787220 */ /* 0x040fe20000410000 */
[C---:B------:R-:W-:Y:S01]  /*10280*/  FMUL.FTZ R11, R2.reuse, R123 ;  /* 0x0000007b020b7220 */ /* 0x040fe20000410000 */
[----:B------:R-:W0:Y:S01]  /*10290*/  MUFU.TANH R8, R8 ;  /* 0x0000000800087308 */ /* 0x000e220000002400 */
[----:B------:R-:W-:Y:S01]  /*102a0*/  FMUL.FTZ R123, R2, R128 ;  /* 0x00000080027b7220 */ /* 0x000fe20000410000 */
        /* <DEDUP_REMOVED lines=84> */
[----:B------:R-:W-:-:S02]  /*107f0*/  FMUL.FTZ R71, R2, R71 ;  /* 0x0000004702477220 */ /* 0x000fc40000410000 */
        /* <DEDUP_REMOVED lines=103> */
[----:B---3--:R-:W-:-:S03]  /*10e70*/  FMNMX.FTZ R72, R11, R72, !PT ;  /* 0x000000480b487209 */ /* 0x008fc60007810000 */
[----:B------:R-:W3:Y:S01]  /*10e80*/  MUFU.TANH R78, R78 ;  /* 0x0000004e004e7308 */ /* 0x000ee20000002400 */
[----:B----4-:R-:W-:-:S04]  /*10e90*/  FMNMX.FTZ R72, R121, R72, !PT ;  /* 0x0000004879487209 */ /* 0x010fc80007810000 */
[----:B-----5:R-:W-:-:S03]  /*10ea0*/  FMNMX.FTZ R72, R122, R72, !PT ;  /* 0x000000487a487209 */ /* 0x020fc60007810000 */
        /* <DEDUP_REMOVED lines=34> */
[----:B---3--:R-:W-:-:S04]  /*110d0*/  FMNMX.FTZ R72, R78, R72, !PT ;  /* 0x000000484e487209 */ /* 0x008fc80007810000 */
[----:B----4-:R-:W-:-:S03]  /*110e0*/  FMNMX.FTZ R72, R79, R72, !PT ;  /* 0x000000484f487209 */ /* 0x010fc60007810000 */
[----:B------:R-:W3:Y:S01]  /*110f0*/  MUFU.TANH R71, R71 ;  /* 0x0000004700477308 */ /* 0x000ee20000002400 */
[----:B-----5:R-:W-:-:S04]  /*11100*/  FMNMX.FTZ R72, R82, R72, !PT ;  /* 0x0000004852487209 */ /* 0x020fc80007810000 */
[----:B------:R-:W-:-:S04]  /*11110*/  FMNMX.FTZ R72, R83, R72, !PT ;  /* 0x0000004853487209 */ /* 0x000fc80007810000 */
[----:B------:R-:W-:-:S04]  /*11120*/  FMNMX.FTZ R72, R86, R72, !PT ;  /* 0x0000004856487209 */ /* 0x000fc80007810000 */
[----:B------:R-:W-:-:S04]  /*11130*/  FMNMX.FTZ R72, R87, R72, !PT ;  /* 0x0000004857487209 */ /* 0x000fc80007810000 */
[----:B------:R-:W-:-:S04]  /*11140*/  FMNMX.FTZ R72, R132, R72, !PT ;  /* 0x0000004884487209 */ /* 0x000fc80007810000 */
[----:B------:R-:W-:-:S04]  /*11150*/  FMNMX.FTZ R72, R59, R72, !PT ;  /* 0x000000483b487209 */ /* 0x000fc80007810000 */
[----:B--2---:R-:W-:-:S04]  /*11160*/  FMNMX.FTZ R72, R62, R72, !PT ;  /* 0x000000483e487209 */ /* 0x004fc80007810000 */
[----:B0-----:R-:W-:-:S04]  /*11170*/  FMNMX.FTZ R72, R63, R72, !PT ;  /* 0x000000483f487209 */ /* 0x001fc80007810000 */
        /* <DEDUP_REMOVED lines=258> */
.L_x_15525:
[----:B------:R-:W-:Y:S01]  /*121a0*/  ISETP.GT.AND P1, PT, R15, RZ, PT ;  /* 0x000000ff0f00720c */ /* 0x000fe20003f24270 */
        /* <DEDUP_REMOVED lines=79> */
[----:B------:R-:W-:Y:S01]  /*126a0*/  MOV R9, R23 ;  /* 0x0000001700097202 */ /* 0x000fe20000000f00 */
[----:B0-----:R-:W-:Y:S06]  /*126b0*/  @P1 BRA `(.L_x_15526) ;  /* 0xffffffd000581947 */ /* 0x001fec000383ffff */
.L_x_15513:
[----:B------:R-:W-:Y:S05]  /*126c0*/  BSYNC B0 ;  /* 0x0000000000007941 */ /* 0x000fea0003800000 */
.L_x_15512:
[----:B------:R-:W-:Y:S06]  /*126d0*/  BAR.ARV 0x8, 0x200 ;  /* 0x0208000000007b1d */ /* 0x000fec0000002000 */
[----:B------:R-:W-:Y:S05]  /*126e0*/  @!P0 BRA `(.L_x_15527) ;  /* 0x0000000000048947 */ /* 0x000fea0003800000 */
[----:B------:R-:W-:Y:S01]  /*126f0*/  BPT.TRAP 0x1 ;  /* 0x000000040000795c */ /* 0x000fe20000300000 */
.L_x_15527:
[----:B------:R-:W-:Y:S01]  /*12700*/  IMAD R10, R22, 0x8, R18 ;  /* 0x00000008160a7824 */ /* 0x000fe200078e0212 */
[----:B------:R-:W-:-:S04]  /*12710*/  SHF.L.U32 R5, R23, 0x1f, RZ ;  /* 0x0000001f17057819 */ /* 0x000fc800000006ff */
[----:B------:R0:W1:Y:S01]  /*12720*/  SYNCS.PHASECHK.TRANS64.TRYWAIT P1, [R10+URZ+0x13250], R5 ;  /* 0x013250050a0075a7 */ /* 0x000062000802017f */
[----:B------:R-:W-:Y:S05]  /*12730*/  @!P0 BRA `(.L_x_15528) ;  /* 0x0000000000048947 */ /* 0x000fea0003800000 */
[----:B------:R-:W-:Y:S01]  /*12740*/  BPT.TRAP 0x1 ;  /* 0x000000040000795c */ /* 0x000fe20000300000 */
.L_x_15528:
[----:B------:R-:W-:Y:S04]  /*12750*/  BSSY B0, `(.L_x_15529) ;  /* 0x0000004000007945 */ /* 0x000fe80003800000 */
[----:B-1----:R-:W-:Y:S05]  /*12760*/  @P1 BRA `(.L_x_15530) ;  /* 0x0000000000081947 */ /* 0x002fea0003800000 */
[----:B------:R-:W1:Y:S02]  /*12770*/  SYNCS.PHASECHK.TRANS64.TRYWAIT P1, [R10+URZ+0x13250], R5 ;  /* 0x013250050a0075a7 */ /* 0x000e64000802017f */
[----:B-1----:R-:W-:Y:S05]  /*12780*/  @!P1 BRA `(.L_x_15531) ;  /* 0x000000a800ac9947 */ /* 0x002fea0003800000 */
.L_x_15530:
[----:B------:R-:W-:Y:S05]  /*12790*/  BSYNC B0 ;  /* 0x0000000000007941 */ /* 0x000fea0003800000 */
.L_x_15529:
[----:B------:R-:W2:Y:S04]  /*127a0*/  LDL R2, [R1+0x68] ;  /* 0x0000680001027983 */ /* 0x000ea80000100800 */
[----:B------:R-:W3:Y:S01]  /*127b0*/  LDL R13, [R1+0x50] ;  /* 0x00005000010d7983 */ /* 0x000ee20000100800 */
[----:B------:R-:W-:-:S03]  /*127c0*/  ULDC.64 UR4, c[0x0][0x9a0] ;  /* 0x0002680000047ab9 */ /* 0x000fc60000000a00 */
[----:B------:R-:W4:Y:S01]  /*127d0*/  LDL.LU R12, [R1+0x8] ;  /* 0x00000800010c7983 */ /* 0x000f220000300800 */
[----:B------:R-:W-:Y:S01]  /*127e0*/  VIADD R18, R18, 0x1000 ;  /* 0x0000100012127836 */ /* 0x000fe20000000000 */
[----:B------:R-:W-:Y:S01]  /*127f0*/  ISETP.NE.U32.AND P1, PT, RZ, UR4, PT ;  /* 0x00000004ff007c0c */ /* 0x000fe2000bf25070 */
[----:B------:R-:W-:-:S03]  /*12800*/  WARPGROUP.ARRIVE ;  /* 0x00000000000079c5 */ /* 0x000fc60000000000 */
[----:B------:R-:W-:Y:S02]  /*12810*/  SHF.R.U32.HI R18, RZ, 0x4, R18 ;  /* 0x00000004ff127819 */ /* 0x000fe40000011612 */
[----:B------:R-:W-:Y:S02]  /*12820*/  ISETP.NE.AND.EX P1, PT, RZ, UR5, PT, P1 ;  /* 0x00000005ff007c0c */ /* 0x000fe4000bf25310 */
[----:B------:R-:W-:-:S04]  /*12830*/  LOP3.LUT R18, R18, 0x3fff, RZ, 0xc0, !PT ;  /* 0x00003fff12127812 */ /* 0x000fc800078ec0ff */
[----:B01----:R-:W-:-:S05]  /*12840*/  LOP3.LUT R5, R18, 0x10000, RZ, 0xfc, !PT ;  /* 0x0001000012057812 */ /* 0x003fca00078efcff */
[----:B------:R-:W-:Y:S02]  /*12850*/  IMAD R4, R22, 0x280, R5 ;  /* 0x0000028016047824 */ /* 0x000fe400078e0205 */
[----:B------:R-:W-:Y:S01]  /*12860*/  IMAD.MOV.U32 R5, RZ, RZ, -0x3ffffff0 ;  /* 0xc0000010ff057424 */ /* 0x000fe200078e00ff */
[----:B------:R-:W2:Y:S02]  /*12870*/  @P1 LDC.64 R8, c[0x0][0x9c8] ;  /* 0x00027200ff081b82 */ /* 0x000ea40000000a00 */
[----:B------:R-:W-:Y:S02]  /*12880*/  R2UR UR6, R4 ;  /* 0x00000000040672ca */ /* 0x000fe400000e0000 */
[----:B------:R-:W-:-:S04]  /*12890*/  R2UR UR7, R5 ;  /* 0x00000000050772ca */ /* 0x000fc800000e0000 */
[----:B------:R-:W0:Y:S09]  /*128a0*/  @P1 LDC.64 R6, c[0x0][0x9d0] ;  /* 0x00027400ff061b82 */ /* 0x000e320000000a00 */
[----:B------:R-:W-:Y:S03]  /*128b0*/  QGMMA.64x64x32.F32.E4M3.E4M3 R24, R152, gdesc[UR4], R24, gsb0 ;  /* 0x00e0000498187df3 */ /* 0x000fe60008000818 */
[----:B------:R-:W-:-:S02]  /*128c0*/  WARPGROUP.DEPBAR.LE gsb0, 0x0 ;  /* 0x00008000000079c5 */ /* 0x000fc40000010000 */
[----:B------:R-:W-:Y:S01]  /*128d0*/  WARPGROUP.ARRIVE ;  /* 0x00000000000079c5 */ /* 0x000fe20000000000 */
[----:B--2---:R-:W-:-:S04]  /*128e0*/  @P1 IMAD R2, R2, R8, RZ ;  /* 0x0000000802021224 */ /* 0x004fc800078e02ff */
[C---:B---3--:R-:W-:Y:S02]  /*128f0*/  @P1 IMAD R5, R13.reuse, R9, R2 ;  /* 0x000000090d051224 */ /* 0x048fe400078e0202 */
[----:B------:R-:W-:Y:S01]  /*12900*/  @P1 IMAD.WIDE.U32 R8, R13, R8, RZ ;  /* 0x000000080d081225 */ /* 0x000fe200078e00ff */
[----:B----4-:R-:W-:-:S03]  /*12910*/  @P1 SHF.R.S32.HI R11, RZ, 0x1f, R12 ;  /* 0x0000001fff0b1819 */ /* 0x010fc6000001140c */
[----:B------:R-:W-:Y:S02]  /*12920*/  @P1 IMAD.IADD R9, R9, 0x1, R5 ;  /* 0x0000000109091824 */ /* 0x000fe400078e0205 */
[----:B0-----:R-:W-:Y:S01]  /*12930*/  @P1 IMAD R2, R11, R6, RZ ;  /* 0x000000060b021224 */ /* 0x001fe200078e02ff */
[----:B------:R-:W-:-:S03]  /*12940*/  MOV R11, 0x3f800000 ;  /* 0x3f800000000b7802 */ /* 0x000fc60000000f00 */
[C---:B------:R-:W-:Y:S02]  /*12950*/  @P1 IMAD R5, R12.reuse, R7, R2 ;  /* 0x000000070c051224 */ /* 0x040fe400078e0202 */
[----:B------:R-:W-:-:S04]  /*12960*/  @P1 IMAD.WIDE.U32 R6, R12, R6, R8 ;  /* 0x000000060c061225 */ /* 0x000fc800078e0008 */
[----:B------:R-:W-:Y:S01]  /*12970*/  @P1 IMAD.IADD R5, R7, 0x1, R5 ;  /* 0x0000000107051824 */ /* 0x000fe200078e0205 */
[----:B------:R-:W-:Y:S01]  /*12980*/  @P1 LEA R8, P2, R6, UR4, 0x2 ;  /* 0x0000000406081c11 */ /* 0x000fe2000f8410ff */
[----:B------:R-:W-:-:S03]  /*12990*/  IMAD.MOV.U32 R7, RZ, RZ, -0x3ffffff0 ;  /* 0xc0000010ff077424 */ /* 0x000fc600078e00ff */
[----:B------:R-:W-:Y:S01]  /*129a0*/  @P1 LEA.HI.X R9, R6, UR5, R5, 0x2, P2 ;  /* 0x0000000506091c11 */ /* 0x000fe200090f1405 */
[----:B------:R-:W-:Y:S01]  /*129b0*/  VIADD R6, R4, 0x80 ;  /* 0x0000008004067836 */ /* 0x000fe20000000000 */
[----:B------:R-:W-:-:S03]  /*129c0*/  R2UR UR7, R7 ;  /* 0x00000000070772ca */ /* 0x000fc600000e0000 */
[----:B------:R0:W2:Y:S01]  /*129d0*/  @P1 LDG.E R11, desc[UR40][R8.64] ;  /* 0x00000028080b1981 */ /* 0x0000a2000c1e1900 */
[----:B------:R-:W-:Y:S01]  /*129e0*/  R2UR UR6, R6 ;  /* 0x00000000060672ca */ /* 0x000fe200000e0000 */
[----:B------:R-:W-:Y:S02]  /*129f0*/  VIADD R6, R4, 0x100 ;  /* 0x0000010004067836 */ /* 0x000fe40000000000 */
[----:B------:R-:W-:Y:S01]  /*12a00*/  IMAD.MOV.U32 R7, RZ, RZ, -0x3ffffff0 ;  /* 0xc0000010ff077424 */ /* 0x000fe200078e00ff */
[----:B------:R-:W-:Y:S04]  /*12a10*/  SHFL.BFLY PT, R5, R0, 0x2, 0x1f ;  /* 0x0c401f0000057f89 */ /* 0x000fe800000e0000 */
[----:B------:R-:W1:Y:S01]  /*12a20*/  SHFL.BFLY PT, R2, R3, 0x2, 0x1f ;  /* 0x0c401f0003027f89 */ /* 0x000e6200000e0000 */
[----:B0-----:R-:W-:-:S04]  /*12a30*/  IMAD.MOV.U32 R8, RZ, RZ, RZ ;  /* 0x000000ffff087224 */ /* 0x001fc800078e00ff */
[----:B------:R-:W-:Y:S01]  /*12a40*/  QGMMA.64x64x32.F32.E4M3.E4M3 R24, R148, gdesc[UR4], R24, gsb0 ;  /* 0x00e0000494187df3 */ /* 0x000fe20008000818 */
[----:B------:R-:W-:Y:S01]  /*12a50*/  R2UR UR6, R6 ;  /* 0x00000000060672ca */ /* 0x000fe200000e0000 */
[C---:B------:R-:W-:Y:S01]  /*12a60*/  VIADD R6, R4.reuse, 0x180 ;  /* 0x0000018004067836 */ /* 0x040fe20000000000 */
[----:B------:R-:W-:Y:S01]  /*12a70*/  R2UR UR7, R7 ;  /* 0x00000000070772ca */ /* 0x000fe200000e0000 */
[----:B------:R-:W-:Y:S01]  /*12a80*/  IMAD.MOV.U32 R7, RZ, RZ, -0x3ffffff0 ;  /* 0xc0000010ff077424 */ /* 0x000fe200078e00ff */
[----:B------:R-:W-:Y:S01]  /*12a90*/  IADD3 R4, R4, 0x200, RZ ;  /* 0x0000020004047810 */ /* 0x000fe20007ffe0ff */
[----:B-1----:R-:W-:-:S01]  /*12aa0*/  FADD.FTZ R2, R2, R3 ;  /* 0x0000000302027221 */ /* 0x002fc20000010000 */
[----:B------:R-:W-:Y:S02]  /*12ab0*/  WARPGROUP.DEPBAR.LE gsb0, 0x0 ;  /* 0x00008000000079c5 */ /* 0x000fe40000010000 */
[----:B------:R-:W-:-:S07]  /*12ac0*/  WARPGROUP.ARRIVE ;  /* 0x00000000000079c5 */ /* 0x000fce0000000000 */
[----:B------:R-:W-:Y:S01]  /*12ad0*/  QGMMA.64x64x32.F32.E4M3.E4M3 R24, R144, gdesc[UR4], R24, gsb0 ;  /* 0x00e0000490187df3 */ /* 0x000fe20008000818 */
[----:B------:R-:W-:Y:S01]  /*12ae0*/  R2UR UR6, R6 ;  /* 0x00000000060672ca */ /* 0x000fe200000e0000 */
[----:B------:R-:W-:Y:S01]  /*12af0*/  FADD.FTZ R6, R5, R0 ;  /* 0x0000000005067221 */ /* 0x000fe20000010000 */
[----:B------:R-:W-:Y:S01]  /*12b00*/  R2UR UR7, R7 ;  /* 0x00000000070772ca */ /* 0x000fe200000e0000 */
[----:B------:R-:W-:Y:S01]  /*12b10*/  IMAD.MOV.U32 R5, RZ, RZ, -0x3ffffff0 ;  /* 0xc0000010ff057424 */ /* 0x000fe200078e00ff */
[----:B------:R-:W0:Y:S01]  /*12b20*/  SHFL.BFLY PT, R7, R2, 0x1, 0x1f ;  /* 0x0c201f0002077f89 */ /* 0x000e2200000e0000 */
[----:B------:R-:W-:Y:S02]  /*12b30*/  IMAD.MOV.U32 R0, RZ, RZ, -0x800000 ;  /* 0xff800000ff007424 */ /* 0x000fe400078e00ff */
[----:B0-----:R-:W-:Y:S01]  /*12b40*/  FADD.FTZ R9, R2, R7 ;  /* 0x0000000702097221 */ /* 0x001fe20000010000 */
[----:B------:R-:W-:-:S03]  /*12b50*/  IMAD.MOV.U32 R2, RZ, RZ, -0x800000 ;  /* 0xff800000ff027424 */ /* 0x000fc600078e00ff */
[C---:B------:R-:W-:Y:S01]  /*12b60*/  FMUL.FTZ R13, R9.reuse, 0.00390625 ;  /* 0x3b800000090d7820 */ /* 0x040fe20000410000 */
[----:B------:R-:W-:-:S04]  /*12b70*/  FSETP.NE.FTZ.AND P1, PT, R9, RZ, PT ;  /* 0x000000ff0900720b */ /* 0x000fc80003f35000 */
[----:B------:R-:W-:-:S13]  /*12b80*/  FSETP.NE.FTZ.AND P2, PT, R13, RZ, PT ;  /* 0x000000ff0d00720b */ /* 0x000fda0003f55000 */
[----:B------:R-:W-:Y:S01]  /*12b90*/  @P2 FMUL.FTZ R3, R58, 0.69314718246459960938 ;  /* 0x3f3172183a032820 */ /* 0x000fe20000410000 */
        /* <DEDUP_REMOVED lines=8> */
[----:B0-----:R-:W-:-:S07]  /*12c20*/  FADD.FTZ R12, R6, R5 ;  /* 0x00000005060c7221 */ /* 0x001fce0000010000 */
[----:B------:R-:W0:Y:S01]  /*12c30*/  @P2 MUFU.LG2 R5, R13 ;  /* 0x0000000d00052308 */ /* 0x000e220000000c00 */
[C---:B------:R-:W-:Y:S01]  /*12c40*/  FMUL.FTZ R14, R12.reuse, 0.00390625 ;  /* 0x3b8000000c0e7820 */ /* 0x040fe20000410000 */
[----:B------:R-:W-:-:S04]  /*12c50*/  FSETP.NE.FTZ.AND P1, PT, R12, RZ, PT ;  /* 0x000000ff0c00720b */ /* 0x000fc80003f35000 */
[----:B------:R-:W-:-:S09]  /*12c60*/  FSETP.NE.FTZ.AND P3, PT, R14, RZ, PT ;  /* 0x000000ff0e00720b */ /* 0x000fd20003f75000 */
[----:B------:R-:W-:Y:S01]  /*12c70*/  @P1 MUFU.RCP R8, R12 ;  /* 0x0000000c00081308 */ /* 0x000fe20000001000 */
[----:B0-----:R-:W-:-:S03]  /*12c80*/  @P2 FMUL.FTZ R6, R5, 0.69314718246459960938 ;  /* 0x3f31721805062820 */ /* 0x001fc60000410000 */
[----:B------:R-:W-:Y:S01]  /*12c90*/  @P3 FMUL.FTZ R58, R58, 0.69314718246459960938 ;  /* 0x3f3172183a3a3820 */ /* 0x000fe20000410000 */
[----:B------:R-:W-:-:S03]  /*12ca0*/  @P2 FFMA.FTZ R2, R3, R20, R6 ;  /* 0x0000001403022223 */ /* 0x000fc60000010006 */
        /* <DEDUP_REMOVED lines=11> */
.L_x_15532:
[----:B------:R-:W2:Y:S01]  /*12d60*/  LDL.LU R3, [R1+0x20] ;  /* 0x0000200001037983 */ /* 0x000ea20000300800 */
[----:B------:R-:W-:Y:S02]  /*12d70*/  VIADD R10, R10, 0x13260 ;  /* 0x000132600a0a7836 */ /* 0x000fe40000000000 */
[-C--:B------:R-:W-:Y:S01]  /*12d80*/  FMUL.FTZ R56, R25, R4.reuse ;  /* 0x0000000419387220 */ /* 0x080fe20000410000 */
[-C--:B------:R-:W-:Y:S01]  /*12d90*/  FMUL.FTZ R58, R24, R4.reuse ;  /* 0x00000004183a7220 */ /* 0x080fe20000410000 */
[----:B------:R-:W3:Y:S01]  /*12da0*/  LDL.LU R18, [R1+0x64] ;  /* 0x0000640001127983 */ /* 0x000ee20000300800 */
[----:B------:R-:W-:Y:S01]  /*12db0*/  IADD3 R22, R22, 0x1, RZ ;  /* 0x0000000116167810 */ /* 0x000fe20007ffe0ff */
[----:B------:R-:W-:-:S03]  /*12dc0*/  FMUL.FTZ R25, R28, R4 ;  /* 0x000000041c197220 */ /* 0x000fc60000410000 */
        /* <DEDUP_REMOVED lines=37> */
[----:B0-----:R-:W-:-:S07]  /*13020*/  FMUL.FTZ R10, R43, R5 ;  /* 0x000000052b0a7220 */ /* 0x001fce0000410000 */
.L_x_15467:
[----:B------:R-:W0:Y:S08]  /*13030*/  S2UR UR4, SR_CgaCtaId ;  /* 0x00000000000479c3 */ /* 0x000e300000008800 */
[----:B------:R-:W-:Y:S01]  /*13040*/  BAR.SYNC.DEFER_BLOCKING 0x5, 0x200 ;  /* 0x0148000000007b1d */ /* 0x000fe20000010000 */
[----:B-1----:R-:W-:-:S05]  /*13050*/  MOV R18, 0x400 ;  /* 0x0000040000127802 */ /* 0x002fca0000000f00 */
[----:B------:R-:W-:Y:S01]  /*13060*/  BSSY B0, `(.L_x_15533) ;  /* 0x00001d7000007945 */ /* 0x000fe20003800000 */
[----:B0-----:R-:W-:-:S05]  /*13070*/  IMAD.U32 R4, RZ, RZ, UR4 ;  /* 0x00000004ff047e24 */ /* 0x001fca000f8e00ff */
[----:B------:R-:W-:Y:S01]  /*13080*/  LEA R18, R4, R18, 0x18 ;  /* 0x0000001204127211 */ /* 0x000fe200078ec0ff */
[----:B------:R-:W-:Y:S04]  /*13090*/  STL [R1+0x20], R4 ;  /* 0x0000200401007387 */ /* 0x000fe80000100800 */
[----:B------:R-:W0:Y:S04]  /*130a0*/  LDS.128 R32, [R18+0x132d0] ;  /* 0x0132d00012207984 */ /* 0x000e280000000c00 */
[----:B0-----:R0:W-:Y:S04]  /*130b0*/  STL.64 [R1], R32 ;  /* 0x0000002001007387 */ /* 0x0011e80000100a00 */
[----:B------:R0:W-:Y:S01]  /*130c0*/  STL.64 [R1+0x8], R34 ;  /* 0x0000082201007387 */ /* 0x0001e20000100a00 */
[----:B------:R-:W-:Y:S06]  /*130d0*/  BAR.ARV 0x4, 0x200 ;  /* 0x0108000000007b1d */ /* 0x000fec0000002000 */
[----:B------:R-:W-:Y:S05]  /*130e0*/  @P0 BRA `(.L_x_15534) ;  /* 0x0000001000cc0947 */ /* 0x000fea0003800000 */
[----:B------:R-:W2:Y:S01]  /*130f0*/  LDL.LU R5, [R1+0x68] ;  /* 0x0000680001057983 */ /* 0x000ea20000300800 */
[----:B------:R-:W-:Y:S01]  /*13100*/  ULDC.64 UR4, c[0x4][0x38] ;  /* 0x01000e0000047ab9 */ /* 0x000fe20000000a00 */
[----:B------:R-:W1:Y:S01]  /*13110*/  S2R R27, SR_TID.X ;  /* 0x00000000001b7919 */ /* 0x000e620000002100 */
[----:B------:R-:W-:Y:S01]  /*13120*/  F2FP.BF16.F32.PACK_AB R9, R46, R9 ;  /* 0x000000092e09723e */ /* 0x000fe200000010ff */
[----:B------:R-:W-:Y:S01]  /*13130*/  ULDC.64 UR6, c[0x0][0xb98] ;  /* 0x0002e60000067ab9 */ /* 0x000fe20000000a00 */
[----:B------:R-:W3:Y:S04]  /*13140*/  LDL.LU R4, [R1+0x50] ;  /* 0x0000500001047983 */ /* 0x000ee80000300800 */
[----:B0-----:R-:W4:Y:S01]  /*13150*/  LDL R35, [R1+0x84] ;  /* 0x0000840001237983 */ /* 0x001f220000100800 */
[----:B------:R-:W-:-:S03]  /*13160*/  F2FP.BF16.F32.PACK_AB R12, R45, R12 ;  /* 0x0000000c2d0c723e */ /* 0x000fc600000010ff */
[----:B------:R-:W4:Y:S01]  /*13170*/  LDL R46, [R1+0x4c] ;  /* 0x00004c00012e7983 */ /* 0x000f220000100800 */
[----:B------:R-:W-:-:S03]  /*13180*/  F2FP.BF16.F32.PACK_AB R11, R44, R11 ;  /* 0x0000000b2c0b723e */ /* 0x000fc600000010ff */
[----:B------:R-:W4:Y:S04]  /*13190*/  LDL.LU R45, [R1+0x58] ;  /* 0x00005800012d7983 */ /* 0x000f280000300800 */
[----:B------:R-:W4:Y:S01]  /*131a0*/  LDL.LU R44, [R1+0x5c] ;  /* 0x00005c00012c7983 */ /* 0x000f220000300800 */
[----:B------:R-:W0:Y:S01]  /*131b0*/  S2R R33, SR_SWINHI ;  /* 0x0000000000217919 */ /* 0x000e220000002f00 */
[----:B------:R-:W-:Y:S02]  /*131c0*/  F2FP.BF16.F32.PACK_AB R25, R25, R58 ;  /* 0x0000003a1919723e */ /* 0x000fe400000010ff */
[----:B------:R-:W-:Y:S01]  /*131d0*/  F2FP.BF16.F32.PACK_AB R56, R29, R56 ;  /* 0x000000381d38723e */ /* 0x000fe200000010ff */
[----:B------:R-:W4:Y:S01]  /*131e0*/  LDL R40, [R1+0x34] ;  /* 0x0000340001287983 */ /* 0x000f220000100800 */
[----:B------:R-:W-:-:S02]  /*131f0*/  F2FP.BF16.F32.PACK_AB R15, R36, R15 ;  /* 0x0000000f240f723e */ /* 0x000fc400000010ff */
[----:B------:R-:W-:Y:S01]  /*13200*/  F2FP.BF16.F32.PACK_AB R20, R37, R20 ;  /* 0x000000142514723e */ /* 0x000fe200000010ff */
[----:B------:R-:W4:Y:S01]  /*13210*/  LDL R42, [R1+0x54] ;  /* 0x00005400012a7983 */ /* 0x000f220000100800 */
        /* <DEDUP_REMOVED lines=8> */
[----:B------:R-:W-:Y:S01]  /*132a0*/  BAR.SYNC.DEFER_BLOCKING 0x1, 0x180 ;  /* 0x0046000000007b1d */ /* 0x000fe20000010000 */
[----:B--2---:R-:W-:Y:S02]  /*132b0*/  IMAD.MOV.U32 R32, RZ, RZ, R5 ;  /* 0x000000ffff207224 */ /* 0x004fe400078e0005 */
[----:B---3--:R-:W-:Y:S02]  /*132c0*/  IMAD.MOV.U32 R34, RZ, RZ, R4 ;  /* 0x000000ffff227224 */ /* 0x008fe400078e0004 */
[----:B-1----:R-:W-:-:S05]  /*132d0*/  IMAD.SHL.U32 R4, R27, 0x4, RZ ;  /* 0x000000041b047824 */ /* 0x002fca00078e00ff */
[----:B------:R-:W-:-:S04]  /*132e0*/  LOP3.LUT R4, R4, 0xc, RZ, 0xc0, !PT ;  /* 0x0000000c04047812 */ /* 0x000fc800078ec0ff */
[----:B------:R-:W-:-:S05]  /*132f0*/  IADD3 R4, P0, R4, UR4, RZ ;  /* 0x0000000404047c10 */ /* 0x000fca000ff1e0ff */
[----:B------:R-:W-:Y:S02]  /*13300*/  IMAD.X R5, RZ, RZ, UR5, P0 ;  /* 0x00000005ff057e24 */ /* 0x000fe400080e06ff */
[----:B------:R-:W-:Y:S01]  /*13310*/  IMAD.MOV.U32 R49, RZ, RZ, R32 ;  /* 0x000000ffff317224 */ /* 0x000fe200078e0020 */
[----:B------:R-:W-:Y:S01]  /*13320*/  MOV R48, R34 ;  /* 0x0000002200307202 */ /* 0x000fe20000000f00 */
[----:B------:R-:W-:Y:S01]  /*13330*/  ULDC.64 UR4, c[0x0][0xc00] ;  /* 0x0003000000047ab9 */ /* 0x000fe20000000a00 */
[----:B------:R1:W2:Y:S02]  /*13340*/  LDG.E.CONSTANT R26, desc[UR40][R4.64] ;  /* 0x00000028041a7981 */ /* 0x0002a4000c1e9900 */
[----:B-1----:R-:W-:-:S04]  /*13350*/  LOP3.LUT P1, R4, R27, 0x3, RZ, 0xc0, !PT ;  /* 0x000000031b047812 */ /* 0x002fc8000782c0ff */
[----:B------:R-:W-:-:S04]  /*13360*/  ISETP.EQ.OR P1, PT, R4, 0x3, !P1 ;  /* 0x000000030400780c */ /* 0x000fc80004f22670 */
[----:B------:R-:W-:Y:S02]  /*13370*/  SEL R27, R25, R56, P1 ;  /* 0x00000038191b7207 */ /* 0x000fe40000800000 */
[----:B------:R-:W-:Y:S02]  /*13380*/  SEL R56, R56, R25, P1 ;  /* 0x0000001938387207 */ /* 0x000fe40000800000 */
[----:B------:R-:W-:Y:S02]  /*13390*/  SEL R25, R15, R20, P1 ;  /* 0x000000140f197207 */ /* 0x000fe40000800000 */
[----:B------:R-:W-:Y:S02]  /*133a0*/  SEL R24, R20, R15, P1 ;  /* 0x0000000f14187207 */ /* 0x000fe40000800000 */
[----:B------:R-:W-:Y:S02]  /*133b0*/  MOV R20, R18 ;  /* 0x0000001200147202 */ /* 0x000fe40000000f00 */
[----:B0-----:R-:W-:-:S02]  /*133c0*/  MOV R21, R33 ;  /* 0x0000002100157202 */ /* 0x001fc40000000f00 */
[----:B------:R-:W-:Y:S02]  /*133d0*/  F2FP.BF16.F32.PACK_AB R4, R55, R6 ;  /* 0x000000063704723e */ /* 0x000fe400000010ff */
[----:B------:R-:W-:Y:S02]  /*133e0*/  SEL R29, R7, R8, P1 ;  /* 0x00000008071d7207 */ /* 0x000fe40000800000 */
[----:B-----5:R-:W-:Y:S01]  /*133f0*/  SEL R28, R8, R7, P1 ;  /* 0x00000007081c7207 */ /* 0x020fe20000800000 */
[----:B----4-:R-:W-:Y:S01]  /*13400*/  IMAD.WIDE R6, R35, 0x2, R20 ;  /* 0x0000000223067825 */ /* 0x010fe200078e0214 */
[----:B------:R-:W-:Y:S02]  /*13410*/  SEL R33, R30, R31, P1 ;  /* 0x0000001f1e217207 */ /* 0x000fe40000800000 */
[----:B------:R-:W-:Y:S02]  /*13420*/  SEL R30, R31, R30, P1 ;  /* 0x0000001e1f1e7207 */ /* 0x000fe40000800000 */
[----:B------:R-:W-:-:S02]  /*13430*/  IADD3 R43, P0, R6, 0x60, RZ ;  /* 0x00000060062b7810 */ /* 0x000fc40007f1e0ff */
[----:B------:R-:W-:Y:S02]  /*13440*/  IADD3 R41, P2, R6, 0x40, RZ ;  /* 0x0000004006297810 */ /* 0x000fe40007f5e0ff */
[----:B------:R-:W-:Y:S02]  /*13450*/  SEL R35, R3, R4, P1 ;  /* 0x0000000403237207 */ /* 0x000fe40000800000 */
[----:B------:R-:W-:Y:S02]  /*13460*/  SEL R36, R4, R3, P1 ;  /* 0x0000000304247207 */ /* 0x000fe40000800000 */
[----:B------:R-:W-:Y:S02]  /*13470*/  LOP3.LUT R8, R41, 0x380, RZ, 0xc0, !PT ;  /* 0x0000038029087812 */ /* 0x000fe400078ec0ff */
[----:B------:R-:W-:Y:S02]  /*13480*/  LOP3.LUT R32, R43, 0x380, RZ, 0xc0, !PT ;  /* 0x000003802b207812 */ /* 0x000fe400078ec0ff */
[----:B------:R-:W-:-:S02]  /*13490*/  SEL R31, R13, R14, P1 ;  /* 0x0000000e0d1f7207 */ /* 0x000fc40000800000 */
[----:B------:R-:W-:Y:S02]  /*134a0*/  SEL R15, R11, R12, P1 ;  /* 0x0000000c0b0f7207 */ /* 0x000fe40000800000 */
[----:B------:R-:W-:Y:S02]  /*134b0*/  SEL R14, R14, R13, P1 ;  /* 0x0000000d0e0e7207 */ /* 0x000fe40000800000 */
[----:B------:R-:W-:Y:S02]  /*134c0*/  SHF.R.U64 R8, R8, 0x3, RZ ;  /* 0x0000000308087819 */ /* 0x000fe400000012ff */
[----:B------:R-:W-:Y:S02]  /*134d0*/  SHF.R.U64 R32, R32, 0x3, RZ ;  /* 0x0000000320207819 */ /* 0x000fe400000012ff */
[----:B------:R-:W-:Y:S02]  /*134e0*/  SEL R12, R12, R11, P1 ;  /* 0x0000000b0c0c7207 */ /* 0x000fe40000800000 */
[----:B------:R-:W-:-:S02]  /*134f0*/  SEL R13, R9, R10, P1 ;  /* 0x0000000a090d7207 */ /* 0x000fc40000800000 */
[----:B------:R-:W-:Y:S02]  /*13500*/  SEL R34, R10, R9, P1 ;  /* 0x000000090a227207 */ /* 0x000fe40000800000 */
[----:B------:R-:W-:Y:S02]  /*13510*/  LOP3.LUT R10, R8, R41, RZ, 0x3c, !PT ;  /* 0x00000029080a7212 */ /* 0x000fe400078e3cff */
[----:B------:R-:W-:Y:S02]  /*13520*/  LOP3.LUT R8, R32, R43, RZ, 0x3c, !PT ;  /* 0x0000002b20087212 */ /* 0x000fe400078e3cff */
[C---:B------:R-:W-:Y:S02]  /*13530*/  IADD3 R39, P3, R6.reuse, 0x20, RZ ;  /* 0x0000002006277810 */ /* 0x040fe40007f7e0ff */
[----:B------:R-:W-:Y:S02]  /*13540*/  LOP3.LUT R37, R6, 0x380, RZ, 0xc0, !PT ;  /* 0x0000038006257812 */ /* 0x000fe400078ec0ff */
[----:B------:R-:W-:-:S02]  /*13550*/  LOP3.LUT R4, R39, 0x380, RZ, 0xc0, !PT ;  /* 0x0000038027047812 */ /* 0x000fc400078ec0ff */
[----:B------:R-:W-:Y:S02]  /*13560*/  SHF.R.U64 R37, R37, 0x3, RZ ;  /* 0x0000000325257819 */ /* 0x000fe400000012ff */
[----:B------:R-:W-:Y:S01]  /*13570*/  SHF.R.U64 R4, R4, 0x3, RZ ;  /* 0x0000000304047819 */ /* 0x000fe200000012ff */
[--C-:B------:R-:W-:Y:S01]  /*13580*/  IMAD.X R5, RZ, RZ, R7.reuse, P3 ;  /* 0x000000ffff057224 */ /* 0x100fe200018e0607 */
[----:B------:R-:W-:Y:S02]  /*13590*/  LOP3.LUT R6, R37, R6, RZ, 0x3c, !PT ;  /* 0x0000000625067212 */ /* 0x000fe400078e3cff */
[----:B------:R-:W-:Y:S01]  /*135a0*/  LOP3.LUT R4, R4, R39, RZ, 0x3c, !PT ;  /* 0x0000002704047212 */ /* 0x000fe200078e3cff */
[--C-:B------:R-:W-:Y:S01]  /*135b0*/  IMAD.X R9, RZ, RZ, R7.reuse, P0 ;  /* 0x000000ffff097224 */ /* 0x100fe200000e0607 */
[----:B------:R-:W-:Y:S01]  /*135c0*/  MOV R38, R6 ;  /* 0x0000000600267202 */ /* 0x000fe20000000f00 */
[----:B------:R-:W-:Y:S01]  /*135d0*/  IMAD.X R11, RZ, RZ, R7, P2 ;  /* 0x000000ffff0b7224 */ /* 0x000fe200010e0607 */
        /* <DEDUP_REMOVED lines=15> */
[----:B------:R-:W3:Y:S04]  /*136d0*/  SHFL.IDX PT, R34, R34, R3, 0x1c1f ;  /* 0x001c1f0322227589 */ /* 0x000ee800000e0000 */
[----:B------:R-:W-:Y:S04]  /*136e0*/  SHFL.IDX PT, R29, R29, R26, 0x1c1f ;  /* 0x001c1f1a1d1d7589 */ /* 0x000fe800000e0000 */
[----:B------:R-:W4:Y:S04]  /*136f0*/  SHFL.IDX PT, R28, R28, R3, 0x1c1f ;  /* 0x001c1f031c1c7589 */ /* 0x000f2800000e0000 */
[----:B------:R-:W-:Y:S04]  /*13700*/  SHFL.IDX PT, R35, R35, R26, 0x1c1f ;  /* 0x001c1f1a23237589 */ /* 0x000fe800000e0000 */
[----:B------:R2:W4:Y:S01]  /*13710*/  SHFL.IDX PT, R36, R36, R3, 0x1c1f ;  /* 0x001c1f0324247589 */ /* 0x00052200000e0000 */
[----:B0-----:R-:W-:-:S02]  /*13720*/  SEL R4, R27, R56, P1 ;  /* 0x000000381b047207 */ /* 0x001fc40000800000 */
[----:B------:R-:W-:Y:S02]  /*13730*/  SEL R6, R56, R27, P1 ;  /* 0x0000001b38067207 */ /* 0x000fe40000800000 */
[----:B-1----:R-:W-:Y:S02]  /*13740*/  SEL R5, R33, R30, P1 ;  /* 0x0000001e21057207 */ /* 0x002fe40000800000 */
[----:B------:R-:W-:Y:S02]  /*13750*/  SEL R7, R30, R33, P1 ;  /* 0x000000211e077207 */ /* 0x000fe40000800000 */
[----:B------:R-:W-:Y:S01]  /*13760*/  MOV R30, R10 ;  /* 0x0000000a001e7202 */ /* 0x000fe20000000f00 */
[----:B--2---:R-:W0:Y:S01]  /*13770*/  LDC R3, c[0x0][0xbe8] ;  /* 0x0002fa00ff037b82 */ /* 0x004e220000000800 */
[----:B------:R-:W-:Y:S01]  /*13780*/  MOV R27, R8 ;  /* 0x00000008001b7202 */ /* 0x000fe20000000f00 */
[----:B------:R1:W-:Y:S01]  /*13790*/  STSM.16.M88.4 [R38], R4 ;  /* 0x0000000426007844 */ /* 0x0003e20000000200 */
[----:B------:R-:W-:-:S02]  /*137a0*/  SEL R8, R15, R12, P1 ;  /* 0x0000000c0f087207 */ /* 0x000fc40000800000 */
[----:B------:R-:W-:Y:S02]  /*137b0*/  SEL R10, R12, R15, P1 ;  /* 0x0000000f0c0a7207 */ /* 0x000fe40000800000 */
[----:B---3--:R-:W-:Y:S02]  /*137c0*/  SEL R9, R13, R34, P1 ;  /* 0x000000220d097207 */ /* 0x008fe40000800000 */
[----:B------:R-:W-:Y:S02]  /*137d0*/  SEL R11, R34, R13, P1 ;  /* 0x0000000d220b7207 */ /* 0x000fe40000800000 */
[----:B----4-:R-:W-:Y:S01]  /*137e0*/  SEL R12, R29, R28, P1 ;  /* 0x0000001c1d0c7207 */ /* 0x010fe20000800000 */
[----:B------:R-:W-:Y:S01]  /*137f0*/  ULDC UR8, c[0x0][0xa88] ;  /* 0x0002a20000087ab9 */ /* 0x000fe20000000800 */
[----:B------:R-:W-:Y:S01]  /*13800*/  SEL R14, R28, R29, P1 ;  /* 0x0000001d1c0e7207 */ /* 0x000fe20000800000 */
[----:B------:R-:W2:Y:S01]  /*13810*/  LDL R34, [R1+0x6c] ;  /* 0x00006c0001227983 */ /* 0x000ea20000100800 */
[----:B------:R-:W-:-:S02]  /*13820*/  SEL R13, R35, R36, P1 ;  /* 0x00000024230d7207 */ /* 0x000fc40000800000 */
[----:B-1----:R-:W-:Y:S02]  /*13830*/  SEL R4, R25, R24, P1 ;  /* 0x0000001819047207 */ /* 0x002fe40000800000 */
[----:B------:R-:W-:Y:S02]  /*13840*/  SEL R6, R24, R25, P1 ;  /* 0x0000001918067207 */ /* 0x000fe40000800000 */
[----:B------:R-:W-:Y:S02]  /*13850*/  SEL R5, R31, R32, P1 ;  /* 0x000000201f057207 */ /* 0x000fe40000800000 */
[----:B------:R-:W-:Y:S02]  /*13860*/  SEL R7, R32, R31, P1 ;  /* 0x0000001f20077207 */ /* 0x000fe40000800000 */
[----:B------:R-:W-:-:S03]  /*13870*/  SEL R15, R36, R35, P1 ;  /* 0x00000023240f7207 */ /* 0x000fc60000800000 */
[----:B------:R1:W-:Y:S04]  /*13880*/  STSM.16.M88.4 [R37], R4 ;  /* 0x0000000425007844 */ /* 0x0003e80000000200 */
[----:B------:R3:W-:Y:S04]  /*13890*/  STSM.16.M88.4 [R30], R8 ;  /* 0x000000081e007844 */ /* 0x0007e80000000200 */
[----:B------:R4:W-:Y:S01]  /*138a0*/  STSM.16.M88.4 [R27], R12 ;  /* 0x0000000c1b007844 */ /* 0x0009e20000000200 */
[----:B------:R-:W-:Y:S01]  /*138b0*/  BAR.SYNC.DEFER_BLOCKING 0x1, 0x180 ;  /* 0x0046000000007b1d */ /* 0x000fe20000010000 */
[----:B------:R-:W-:Y:S01]  /*138c0*/  IADD3 R24, P2, R45, UR4, RZ ;  /* 0x000000042d187c10 */ /* 0x000fe2000ff5e0ff */
[----:B------:R-:W-:-:S03]  /*138d0*/  IMAD.MOV.U32 R28, RZ, RZ, RZ ;  /* 0x000000ffff1c7224 */ /* 0x000fc600078e00ff */
[----:B------:R-:W-:Y:S01]  /*138e0*/  IADD3.X R25, R44, UR5, RZ, P2, !PT ;  /* 0x000000052c197c10 */ /* 0x000fe200097fe4ff */
[----:B------:R-:W-:Y:S01]  /*138f0*/  IMAD.IADD R31, R46, 0x1, R40 ;  /* 0x000000012e1f7824 */ /* 0x000fe200078e0228 */
[----:B------:R-:W-:Y:S01]  /*13900*/  SHF.R.S32.HI R32, RZ, 0x1f, R42 ;  /* 0x0000001fff207819 */ /* 0x000fe2000001142a */
[----:B------:R-:W-:Y:S02]  /*13910*/  ULDC.64 UR4, c[0x0][0xb90] ;  /* 0x0002e40000047ab9 */ /* 0x000fe40000000a00 */
[----:B------:R-:W4:Y:S01]  /*13920*/  @P0 LDG.E R28, desc[UR40][R24.64] ;  /* 0x00000028181c0981 */ /* 0x000f22000c1e1900 */
[----:B0-----:R-:W-:-:S13]  /*13930*/  ISETP.NE.AND P2, PT, R3, 0x1, PT ;  /* 0x000000010300780c */ /* 0x001fda0003f45270 */
[----:B------:R-:W0:Y:S08]  /*13940*/  @P2 LDC R26, c[0x0][0xbec] ;  /* 0x0002fb00ff1a2b82 */ /* 0x000e300000000800 */
[----:B------:R-:W0:Y:S01]  /*13950*/  @P2 LDC R29, c[0x0][0xbf0] ;  /* 0x0002fc00ff1d2b82 */ /* 0x000e220000000800 */
[----:B-1----:R-:W-:Y:S01]  /*13960*/  MOV R7, R31 ;  /* 0x0000001f00077202 */ /* 0x002fe20000000f00 */
[----:B------:R-:W-:-:S04]  /*13970*/  IMAD R5, R32, UR4, RZ ;  /* 0x0000000420057c24 */ /* 0x000fc8000f8e02ff */
[----:B---3--:R-:W-:Y:S02]  /*13980*/  IMAD R11, R42, UR5, R5 ;  /* 0x000000052a0b7c24 */ /* 0x008fe4000f8e0205 */
[----:B0-----:R-:W-:-:S05]  /*13990*/  @P2 IMAD.HI.U32 R4, R31, R26, RZ ;  /* 0x0000001a1f042227 */ /* 0x001fca00078e00ff */
[----:B------:R-:W-:Y:S02]  /*139a0*/  @P2 SHF.R.U32.HI R7, RZ, R29, R4 ;  /* 0x0000001dff072219 */ /* 0x000fe40000011604 */
[----:B------:R-:W-:Y:S02]  /*139b0*/  SEL R30, R49, RZ, !P0 ;  /* 0x000000ff311e7207 */ /* 0x000fe40004000000 */
[----:B------:R-:W-:Y:S01]  /*139c0*/  SEL R33, R48, RZ, !P0 ;  /* 0x000000ff30217207 */ /* 0x000fe20004000000 */
[----:B------:R-:W-:-:S04]  /*139d0*/  IMAD.MOV R6, RZ, RZ, -R7 ;  /* 0x000000ffff067224 */ /* 0x000fc800078e0a07 */
        /* <DEDUP_REMOVED lines=30> */
[----:B------:R-:W-:-:S05]  /*13bc0*/  SHF.R.S32.HI R38, RZ, 0x3, R38 ;  /* 0x00000003ff267819 */ /* 0x000fca0000011426 */
[----:B--2---:R-:W-:Y:S01]  /*13bd0*/  IMAD R9, R38, 0x40, R34 ;  /* 0x0000004026097824 */ /* 0x004fe200078e0222 */
[----:B-1----:R-:W-:Y:S06]  /*13be0*/  @P1 BRA `(.L_x_15535) ;  /* 0x0000000000101947 */ /* 0x002fec0003800000 */
[----:B------:R-:W-:Y:S05]  /*13bf0*/  @!P0 BRA `(.L_x_15535) ;  /* 0x00000000000c8947 */ /* 0x000fea0003800000 */
[----:B------:R-:W2:Y:S04]  /*13c00*/  LDG.E R5, desc[UR40][R24.64] ;  /* 0x0000002818057981 */ /* 0x000ea8000c1e1900 */
[----:B-----5:R-:W2:Y:S02]  /*13c10*/  LDG.E R8, desc[UR40][R24.64+0x4] ;  /* 0x0000042818087981 */ /* 0x020ea4000c1e1900 */
[----:B--2---:R-:W-:-:S07]  /*13c20*/  IADD3 R8, -R5, R8, RZ ;  /* 0x0000000805087210 */ /* 0x004fce0007ffe1ff */
.L_x_15535:
        /* <DEDUP_REMOVED lines=22> */
[----:B------:R-:W-:Y:S01]  /*13d90*/  SHF.R.U64 R9, R9, 0x3, RZ ;  /* 0x0000000309097819 */ /* 0x000fe200000012ff */
[----:B------:R-:W-:Y:S01]  /*13da0*/  IMAD.IADD R36, R48, 0x1, -R36 ;  /* 0x0000000130247824 */ /* 0x000fe200078e0a24 */
[----:B------:R-:W-:-:S04]  /*13db0*/  SHF.R.U64 R24, R24, 0x3, RZ ;  /* 0x0000000318187819 */ /* 0x000fc800000012ff */
[----:B------:R-:W-:Y:S01]  /*13dc0*/  LOP3.LUT R24, R24, R25, RZ, 0x3c, !PT ;  /* 0x0000001918187212 */ /* 0x000fe200078e3cff */
[----:B------:R-:W-:Y:S02]  /*13dd0*/  IMAD.X R25, RZ, RZ, R21, P4 ;  /* 0x000000ffff197224 */ /* 0x000fe400020e0615 */
[----:B--2---:R-:W-:-:S04]  /*13de0*/  IMAD.IADD R12, R12, 0x1, R40 ;  /* 0x000000010c0c7824 */ /* 0x004fc800078e0228 */
[C---:B------:R-:W-:Y:S01]  /*13df0*/  VIADD R8, R12.reuse, 0x8 ;  /* 0x000000080c087836 */ /* 0x040fe20000000000 */
[-C--:B------:R-:W-:Y:S02]  /*13e00*/  ISETP.GE.OR P1, PT, R12, R35.reuse, P0 ;  /* 0x000000230c00720c */ /* 0x080fe40000726670 */
[----:B------:R-:W-:Y:S02]  /*13e10*/  LOP3.LUT R12, R13, 0x380, RZ, 0xc0, !PT ;  /* 0x000003800d0c7812 */ /* 0x000fe400078ec0ff */
[----:B------:R-:W-:Y:S02]  /*13e20*/  ISETP.GE.OR P0, PT, R8, R35, P0 ;  /* 0x000000230800720c */ /* 0x000fe40000706670 */
[----:B------:R-:W-:Y:S02]  /*13e30*/  SHF.R.U64 R12, R12, 0x3, RZ ;  /* 0x000000030c0c7819 */ /* 0x000fe400000012ff */
[----:B------:R-:W-:Y:S02]  /*13e40*/  LOP3.LUT R8, R9, R20, RZ, 0x3c, !PT ;  /* 0x0000001409087212 */ /* 0x000fe400078e3cff */
[----:B------:R-:W-:Y:S01]  /*13e50*/  LOP3.LUT R12, R12, R13, RZ, 0x3c, !PT ;  /* 0x0000000d0c0c7212 */ /* 0x000fe200078e3cff */
[----:B------:R-:W-:Y:S01]  /*13e60*/  IMAD.X R13, RZ, RZ, R21, P3 ;  /* 0x000000ffff0d7224 */ /* 0x000fe200018e0615 */
[----:B------:R-:W-:Y:S01]  /*13e70*/  MOV R9, R21 ;  /* 0x0000001500097202 */ /* 0x000fe20000000f00 */
        /* <DEDUP_REMOVED lines=26> */
[----:B------:R-:W-:Y:S02]  /*14020*/  IMAD.IADD R28, R40, 0x1, R0 ;  /* 0x00000001281c7824 */ /* 0x000fe400078e0200 */
        /* <DEDUP_REMOVED lines=11> */
[----:B------:R-:W-:Y:S01]  /*140e0*/  IADD3 R2, -R29, RZ, RZ ;  /* 0x000000ff1d027210 */ /* 0x000fe20007ffe1ff */
[----:B------:R-:W-:Y:S02]  /*140f0*/  ULDC.64 UR4, c[0x0][0xae0] ;  /* 0x0002b80000047ab9 */ /* 0x000fe40000000a00 */
        /* <DEDUP_REMOVED lines=13> */
[----:B------:R-:W-:Y:S01]  /*141d0*/  IMAD.IADD R3, R3, 0x1, R21 ;  /* 0x0000000103037824 */ /* 0x000fe200078e0215 */
[----:B------:R-:W-:-:S03]  /*141e0*/  ULDC UR4, c[0x0][0xac8] ;  /* 0x0002b20000047ab9 */ /* 0x000fc60000000800 */
[----:B0-----:R-:W0:Y:S01]  /*141f0*/  SHFL.IDX PT, R20, R30, RZ, 0x181f ;  /* 0x00181fff1e147589 */ /* 0x001e2200000e0000 */
[----:B------:R-:W-:Y:S01]  /*14200*/  LEA.HI.X R31, R2, UR5, R3, 0x1, P0 ;  /* 0x00000005021f7c11 */ /* 0x000fe200080f0c03 */
[----:B------:R-:W-:Y:S02]  /*14210*/  IMAD.IADD R32, R38, 0x1, R40 ;  /* 0x0000000126207824 */ /* 0x000fe400078e0228 */
        /* <DEDUP_REMOVED lines=10> */
[----:B------:R-:W-:Y:S02]  /*142c0*/  ISETP.GE.OR P3, PT, R2, R35, P0 ;  /* 0x000000230200720c */ /* 0x000fe40000766670 */
[----:B------:R-:W-:-:S07]  /*142d0*/  IADD3 R0, R18, 0x13220, RZ ;  /* 0x0001322012007810 */ /* 0x000fce0007ffe0ff */
[C---:B0-----:R-:W-:Y:S02]  /*142e0*/  @!P1 LEA R2, P4, R34.reuse, R20, 0x1 ;  /* 0x0000001422029211 */ /* 0x041fe400078808ff */
[C---:B-1----:R-:W-:Y:S02]  /*142f0*/  @!P2 LEA R20, P5, R34.reuse, R28, 0x1 ;  /* 0x0000001c2214a211 */ /* 0x042fe400078a08ff */
[----:B------:R-:W-:Y:S02]  /*14300*/  @!P3 LEA R28, P6, R34, R33, 0x1 ;  /* 0x00000021221cb211 */ /* 0x000fe400078c08ff */
[----:B------:R-:W-:-:S04]  /*14310*/  PRMT R0, RZ, 0x654, R0 ;  /* 0x00000654ff007816 */ /* 0x000fc80000000000 */
[----:B------:R0:W-:Y:S02]  /*14320*/  SYNCS.ARRIVE.TRANS64.RED.A1T0 RZ, [R0+URZ], RZ ;  /* 0x000000ff00ff79a7 */ /* 0x0001e4000810043f */
[----:B0-----:R-:W-:-:S05]  /*14330*/  VIADD R0, R32, 0x90 ;  /* 0x0000009020007836 */ /* 0x001fca0000000000 */
        /* <DEDUP_REMOVED lines=14> */
.L_x_15534:
        /* <DEDUP_REMOVED lines=20> */
[----:B---3-5:R-:W-:-:S12]  /*14560*/  VIADD R28, R7, 0xffffff80 ;  /* 0xffffff80071c7836 */ /* 0x028fd80000000000 */
[----:B------:R-:W1:Y:S01]  /*14570*/  @P2 LDC R27, c[0x0][0xbec] ;  /* 0x0002fb00ff1b2b82 */ /* 0x000e620000000800 */
[----:B------:R-:W-:Y:S01]  /*14580*/  ISETP.GE.AND P3, PT, R28, 0xc0, PT ;  /* 0x000000c01c00780c */ /* 0x000fe20003f66270 */
[----:B--2---:R-:W-:-:S12]  /*14590*/  @P1 BRA `(.L_x_15537) ;  /* 0x0000000000101947 */ /* 0x004fd80003800000 */
[----:B------:R-:W-:Y:S05]  /*145a0*/  @!P0 BRA `(.L_x_15537) ;  /* 0x00000000000c8947 */ /* 0x000fea0003800000 */
[----:B------:R-:W2:Y:S04]  /*145b0*/  LDG.E R5, desc[UR40][R2.64] ;  /* 0x0000002802057981 */ /* 0x000ea8000c1e1900 */
[----:B------:R-:W2:Y:S02]  /*145c0*/  LDG.E R0, desc[UR40][R2.64+0x4] ;  /* 0x0000042802007981 */ /* 0x000ea4000c1e1900 */
[----:B--2---:R-:W-:-:S07]  /*145d0*/  IMAD.IADD R0, R0, 0x1, -R5 ;  /* 0x0000000100007824 */ /* 0x004fce00078e0a05 */
.L_x_15537:
[----:B------:R-:W2:Y:S04]  /*145e0*/  LDL.LU R3, [R1+0x50] ;  /* 0x0000500001037983 */ /* 0x000ea80000300800 */
[----:B------:R-:W3:Y:S04]  /*145f0*/  LDL.LU R2, [R1+0x68] ;  /* 0x0000680001027983 */ /* 0x000ee80000300800 */
[----:B------:R-:W4:Y:S04]  /*14600*/  LDL R26, [R1+0x54] ;  /* 0x00005400011a7983 */ /* 0x000f280000100800 */
[----:B------:R0:W5:Y:S01]  /*14610*/  LDL R24, [R1+0x34] ;  /* 0x0000340001187983 */ /* 0x0001620000100800 */
[----:B------:R-:W-:Y:S01]  /*14620*/  BSSY B1, `(.L_x_15538) ;  /* 0x000002c000017945 */ /* 0x000fe20003800000 */
[----:B------:R-:W-:-:S02]  /*14630*/  SHF.R.S32.HI R11, RZ, 0x1f, R6 ;  /* 0x0000001fff0b7819 */ /* 0x000fc40000011406 */
[----:B--2---:R-:W-:Y:S02]  /*14640*/  SEL R13, R3, RZ, !P0 ;  /* 0x000000ff030d7207 */ /* 0x004fe40004000000 */
[----:B---3--:R-:W-:Y:S02]  /*14650*/  SEL R12, R2, RZ, !P0 ;  /* 0x000000ff020c7207 */ /* 0x008fe40004000000 */
[----:B----4-:R-:W-:Y:S01]  /*14660*/  SHF.R.S32.HI R10, RZ, 0x1f, R26 ;  /* 0x0000001fff0a7819 */ /* 0x010fe2000001141a */
[----:B0-----:R-:W-:Y:S06]  /*14670*/  @P3 BRA `(.L_x_15539) ;  /* 0x0000000000983947 */ /* 0x001fec0003800000 */
[----:B------:R-:W0:Y:S01]  /*14680*/  LDC R9, c[0x0][0xbe8] ;  /* 0x0002fa00ff097b82 */ /* 0x000e220000000800 */
[----:B-----5:R-:W-:Y:S01]  /*14690*/  IADD3 R8, R24, -0x80, R7 ;  /* 0xffffff8018087810 */ /* 0x020fe20007ffe007 */
[----:B0-----:R-:W-:-:S05]  /*146a0*/  IMAD R2, R0, R9, RZ ;  /* 0x0000000900027224 */ /* 0x001fca00078e02ff */
        /* <DEDUP_REMOVED lines=35> */
.L_x_15539:
[----:B------:R-:W-:Y:S05]  /*148e0*/  BSYNC B1 ;  /* 0x0000000000017941 */ /* 0x000fea0003800000 */
.L_x_15538:
        /* <DEDUP_REMOVED lines=14> */
[----:B------:R-:W-:Y:S01]  /*149d0*/  IMAD.IADD R4, R28, 0x1, -R4 ;  /* 0x000000011c047824 */ /* 0x000fe200078e0a04 */
[----:B------:R-:W-:-:S03]  /*149e0*/  IADD3 R3, R3, R5, RZ ;  /* 0x0000000503037210 */ /* 0x000fc60007ffe0ff */
[----:B------:R-:W-:Y:S01]  /*149f0*/  IMAD R6, R4, 0x30, R14 ;  /* 0x0000003004067824 */ /* 0x000fe200078e020e */
[----:B-----5:R-:W-:Y:S01]  /*14a00*/  IADD3 R14, R14, R24, RZ ;  /* 0x000000180e0e7210 */ /* 0x020fe20007ffe0ff */
[----:B------:R-:W-:Y:S02]  /*14a10*/  IMAD R4, R10, UR4, RZ ;  /* 0x000000040a047c24 */ /* 0x000fe4000f8e02ff */
[----:B------:R-:W-:Y:S02]  /*14a20*/  IMAD.IADD R8, R24, 0x1, R6 ;  /* 0x0000000118087824 */ /* 0x000fe400078e0206 */
[----:B------:R-:W-:Y:S02]  /*14a30*/  IMAD R7, R26, UR5, R4 ;  /* 0x000000051a077c24 */ /* 0x000fe4000f8e0204 */
[----:B-1----:R-:W-:-:S04]  /*14a40*/  @P2 IMAD.HI.U32 R4, R8, R27, RZ ;  /* 0x0000001b08042227 */ /* 0x002fc800078e00ff */
        /* <DEDUP_REMOVED lines=26> */
[----:B------:R-:W-:Y:S02]  /*14bf0*/  IMAD R25, R0, R25, RZ ;  /* 0x0000001900197224 */ /* 0x000fe400078e02ff */
[----:B------:R-:W-:Y:S01]  /*14c00*/  LEA.HI.X R8, R2, UR5, R3, 0x1, P0 ;  /* 0x0000000502087c11 */ /* 0x000fe200080f0c03 */
[----:B------:R-:W0:Y:S01]  /*14c10*/  SHFL.IDX PT, R6, R4, RZ, 0x181f ;  /* 0x00181fff04067589 */ /* 0x000e2200000e0000 */
[C---:B------:R-:W-:Y:S02]  /*14c20*/  VIADD R0, R14.reuse, 0x30 ;  /* 0x000000300e007836 */ /* 0x040fe40000000000 */
[C---:B------:R-:W-:Y:S01]  /*14c30*/  VIADD R2, R14.reuse, 0x60 ;  /* 0x000000600e027836 */ /* 0x040fe20000000000 */
[----:B------:R-:W1:Y:S01]  /*14c40*/  SHFL.IDX PT, R9, R4, 0x1, 0x181f ;  /* 0x00381f0004097f89 */ /* 0x000e6200000e0000 */
[----:B------:R-:W-:-:S03]  /*14c50*/  VIADD R3, R14, 0x90 ;  /* 0x000000900e037836 */ /* 0x000fc60000000000 */
[----:B------:R-:W4:Y:S04]  /*14c60*/  SHFL.IDX PT, R11, R4, 0x2, 0x181f ;  /* 0x00581f00040b7f89 */ /* 0x000f2800000e0000 */
[----:B------:R-:W3:Y:S04]  /*14c70*/  SHFL.IDX PT, R5, R8, RZ, 0x181f ;  /* 0x00181fff08057589 */ /* 0x000ee800000e0000 */
[----:B------:R1:W3:Y:S04]  /*14c80*/  SHFL.IDX PT, R13, R4, 0x3, 0x181f ;  /* 0x00781f00040d7f89 */ /* 0x0002e800000e0000 */
[----:B------:R-:W3:Y:S04]  /*14c90*/  SHFL.IDX PT, R7, R8, 0x1, 0x181f ;  /* 0x00381f0008077f89 */ /* 0x000ee800000e0000 */
[----:B------:R-:W3:Y:S04]  /*14ca0*/  SHFL.IDX PT, R10, R8, 0x2, 0x181f ;  /* 0x00581f00080a7f89 */ /* 0x000ee800000e0000 */
[----:B------:R3:W3:Y:S01]  /*14cb0*/  SHFL.IDX PT, R12, R8, 0x3, 0x181f ;  /* 0x00781f00080c7f89 */ /* 0x0006e200000e0000 */
        /* <DEDUP_REMOVED lines=9> */
[C---:B------:R-:W-:Y:S02]  /*14d50*/  @!P0 LEA R8, P6, R15.reuse, R13, 0x1 ;  /* 0x0000000d0f088211 */ /* 0x040fe400078c08ff */
[C-C-:B------:R-:W-:Y:S01]  /*14d60*/  @!P2 LEA.HI.X R5, R15.reuse, R7, R20.reuse, 0x1, P5 ;  /* 0x000000070f05a211 */ /* 0x140fe200028f0c14 */
[----:B------:R1:W-:Y:S01]  /*14d70*/  @!P3 ST.E.128 desc[UR40][R2.64], RZ ;  /* 0x000000ff0200b985 */ /* 0x0003e2000c101d28 */
[----:B------:R-:W-:-:S02]  /*14d80*/  @!P1 LEA.HI.X R7, R15, R10, R20, 0x1, P4 ;  /* 0x0000000a0f079211 */ /* 0x000fc400020f0c14 */
[----:B------:R-:W-:Y:S01]  /*14d90*/  @!P0 LEA.HI.X R9, R15, R12, R20, 0x1, P6 ;  /* 0x0000000c0f098211 */ /* 0x000fe200030f0c14 */
[----:B------:R1:W-:Y:S04]  /*14da0*/  @!P2 ST.E.128 desc[UR40][R4.64], RZ ;  /* 0x000000ff0400a985 */ /* 0x0003e8000c101d28 */
[----:B------:R1:W-:Y:S04]  /*14db0*/  @!P1 ST.E.128 desc[UR40][R6.64], RZ ;  /* 0x000000ff06009985 */ /* 0x0003e8000c101d28 */
[----:B------:R1:W-:Y:S02]  /*14dc0*/  @!P0 ST.E.128 desc[UR40][R8.64], RZ ;  /* 0x000000ff08008985 */ /* 0x0003e4000c101d28 */
.L_x_15536:
[----:B------:R-:W-:Y:S05]  /*14dd0*/  BSYNC B0 ;  /* 0x0000000000007941 */ /* 0x000fea0003800000 */
.L_x_15533:
[----:B------:R-:W3:Y:S01]  /*14de0*/  LDL R0, [R1+0xc] ;  /* 0x00000c0001007983 */ /* 0x000ee20000100800 */
[----:B------:R-:W-:Y:S02]  /*14df0*/  ULDC UR4, c[0x0][0xc3c] ;  /* 0x00030f0000047ab9 */ /* 0x000fe40000000800 */
[----:B---3--:R-:W-:-:S13]  /*14e00*/  ISETP.GE.AND P0, PT, R0, UR4, PT ;  /* 0x0000000400007c0c */ /* 0x008fda000bf06270 */
[----:B------:R-:W-:Y:S05]  /*14e10*/  @!P0 BRA `(.L_x_15540) ;  /* 0xfffffec000b48947 */ /* 0x000fea000383ffff */
[----:B------:R-:W-:Y:S05]  /*14e20*/  BRA `(.L_x_15423) ;  /* 0x0000007800787947 */ /* 0x000fea0003800000 */
.L_x_15421:
        /* <DEDUP_REMOVED lines=50> */
[----:B-1----:R-:W-:Y:S02]  /*15150*/  ISETP.GT.AND P6, PT, R4, UR6, PT ;  /* 0x0000000604007c0c */ /* 0x002fe4000bfc4270 */
[----:B------:R-:W-:-:S11]  /*15160*/  MOV R9, R4 ;  /* 0x0000000400097202 */ /* 0x000fd60000000f00 */
[----:B------:R-:W-:Y:S05]  /*15170*/  @P6 BRA `(.L_x_15542) ;  /* 0x0000000000a06947 */ /* 0x000fea0003800000 */
[----:B------:R-:W0:Y:S01]  /*15180*/  LDC R6, c[0x0][0xc3c] ;  /* 0x00030f00ff067b82 */ /* 0x000e220000000800 */
[----:B------:R-:W-:Y:S01]  /*15190*/  IMAD.MOV.U32 R4, RZ, RZ, R9 ;  /* 0x000000ffff047224 */ /* 0x000fe200078e0009 */
[----:B------:R-:W-:Y:S01]  /*151a0*/  UMOV UR4, URZ ;  /* 0x0000003f00047c82 */ /* 0x000fe20008000000 */
[----:B------:R-:W-:Y:S01]  /*151b0*/  ULDC UR7, c[0x0][0xc3c] ;  /* 0x00030f0000077ab9 */ /* 0x000fe20000000800 */
[----:B------:R-:W-:-:S05]  /*151c0*/  ULDC UR5, c[0x0][0xc38] ;  /* 0x00030e0000057ab9 */ /* 0x000fca0000000800 */
.L_x_15546:
        /* <DEDUP_REMOVED lines=12> */
.L_x_15545:
[----:B------:R-:W-:Y:S05]  /*15290*/  BSYNC B0 ;  /* 0x0000000000007941 */ /* 0x000fea0003800000 */
.L_x_15544:
        /* <DEDUP_REMOVED lines=20> */
[----:B------:R-:W-:Y:S01]  /*153e0*/  IMAD.MOV.U32 R6, RZ, RZ, R9 ;  /* 0x000000ffff067224 */ /* 0x000fe200078e0009 */
[----:B------:R-:W-:-:S07]  /*153f0*/  MOV R9, R3 ;  /* 0x0000000300097202 */ /* 0x000fce0000000f00 */
.L_x_15542:
        /* <DEDUP_REMOVED lines=21> */
.L_x_15547:
[----:B-1----:R-:W-:Y:S01]  /*15550*/  IMAD R16, R16, UR5, R9 ;  /* 0x0000000510107c24 */ /* 0x002fe2000f8e0209 */
[----:B------:R-:W-:Y:S01]  /*15560*/  MOV R2, RZ ;  /* 0x000000ff00027202 */ /* 0x000fe20000000f00 */
[----:B0-----:R-:W-:Y:S01]  /*15570*/  IMAD R11, R15, R8, RZ ;  /* 0x000000080f0b7224 */ /* 0x001fe200078e02ff */
[----:B------:R-:W-:Y:S02]  /*15580*/  IABS R6, R4 ;  /* 0x0000000400067213 */ /* 0x000fe40000000000 */
[----:B------:R-:W-:Y:S01]  /*15590*/  IADD3 R9, -R16, UR6, RZ ;  /* 0x0000000610097c10 */ /* 0x000fe2000fffe1ff */
[----:B------:R-:W-:-:S03]  /*155a0*/  IMAD.HI.U32 R2, R3, R11, R2 ;  /* 0x0000000b03027227 */ /* 0x000fc600078e0002 */
[----:B------:R-:W-:Y:S01]  /*155b0*/  IABS R3, R9 ;  /* 0x0000000900037213 */ /* 0x000fe20000000000 */
[----:B------:R-:W-:-:S04]  /*155c0*/  IMAD.MOV R6, RZ, RZ, -R6 ;  /* 0x000000ffff067224 */ /* 0x000fc800078e0a06 */
        /* <DEDUP_REMOVED lines=47> */
.L_x_15543:
[----:B------:R-:W-:Y:S02]  /*158c0*/  IMAD.MOV.U32 R17, RZ, RZ, RZ ;  /* 0x000000ffff117224 */ /* 0x000fe400078e00ff */
[----:B------:R-:W-:Y:S02]  /*158d0*/  IMAD.U32 R16, RZ, RZ, UR6 ;  /* 0x00000006ff107e24 */ /* 0x000fe4000f8e00ff */
[----:B------:R-:W-:-:S07]  /*158e0*/  IMAD.MOV.U32 R18, RZ, RZ, RZ ;  /* 0x000000ffff127224 */ /* 0x000fce00078e00ff */
.L_x_15548:
[----:B------:R-:W-:-:S13]  /*158f0*/  ISETP.NE.AND P0, PT, R5, RZ, PT ;  /* 0x000000ff0500720c */ /* 0x000fda0003f05270 */
[----:B------:R-:W0:Y:S01]  /*15900*/  @!P0 S2R R3, SR_CgaCtaId ;  /* 0x0000000000038919 */ /* 0x000e220000008800 */
[----:B------:R-:W-:-:S04]  /*15910*/  @!P0 MOV R0, 0x400 ;  /* 0x0000040000008802 */ /* 0x000fc80000000f00 */
[----:B0-----:R-:W-:-:S05]  /*15920*/  @!P0 LEA R0, R3, R0, 0x18 ;  /* 0x0000000003008211 */ /* 0x001fca00078ec0ff */
[----:B------:R1:W-:Y:S01]  /*15930*/  @!P0 STS.128 [R0+0x132d0], R16 ;  /* 0x0132d01000008388 */ /* 0x0003e20000000c00 */
[----:B------:R-:W-:Y:S06]  /*15940*/  BAR.ARV 0x5, 0x200 ;  /* 0x0148000000007b1d */ /* 0x000fec0000002000 */
.L_x_15541:
        /* <DEDUP_REMOVED lines=12> */
[----:B------:R-:W-:Y:S02]  /*15a10*/  LOP3.LUT R11, R9, 0x7f, RZ, 0xc0, !PT ;  /* 0x0000007f090b7812 */ /* 0x000fe400078ec0ff */
[----:B------:R-:W-:Y:S02]  /*15a20*/  SHF.R.U32.HI R2, RZ, 0x1, R9 ;  /* 0x00000001ff027819 */ /* 0x000fe40000011609 */
[----:B------:R-:W-:Y:S01]  /*15a30*/  LOP3.LUT R3, R25, 0x180, RZ, 0xc0, !PT ;  /* 0x0000018019037812 */ /* 0x000fe200078ec0ff */
[----:B------:R-:W-:Y:S01]  /*15a40*/  IMAD.SHL.U32 R6, R11, 0x10, RZ ;  /* 0x000000100b067824 */ /* 0x000fe200078e00ff */
[C---:B------:R-:W-:Y:S01]  /*15a50*/  SHF.L.U32 R0, R9.reuse, 0x4, RZ ;  /* 0x0000000409007819 */ /* 0x040fe200000006ff */
[----:B------:R-:W-:Y:S01]  /*15a60*/  IMAD.SHL.U32 R8, R9, 0x2, RZ ;  /* 0x0000000209087824 */ /* 0x000fe200078e00ff */
[----:B------:R-:W-:Y:S01]  /*15a70*/  LOP3.LUT R3, R3, 0x30, R2, 0xf8, !PT ;  /* 0x0000003003037812 */ /* 0x000fe200078ef802 */
[C---:B------:R-:W-:Y:S01]  /*15a80*/  IMAD.SHL.U32 R4, R9.reuse, 0x8, RZ ;  /* 0x0000000809047824 */ /* 0x040fe200078e00ff */
[----:B------:R-:W-:Y:S01]  /*15a90*/  LOP3.LUT R5, R0, 0x1b0, RZ, 0xc0, !PT ;  /* 0x000001b000057812 */ /* 0x000fe200078ec0ff */
[----:B------:R-:W-:Y:S01]  /*15aa0*/  IMAD.SHL.U32 R2, R9, 0x20, RZ ;  /* 0x0000002009027824 */ /* 0x000fe200078e00ff */
[----:B------:R-:W-:-:S02]  /*15ab0*/  LOP3.LUT R7, R6, 0x600, RZ, 0xc0, !PT ;  /* 0x0000060006077812 */ /* 0x000fc400078ec0ff */
[----:B------:R-:W-:Y:S02]  /*15ac0*/  LOP3.LUT R8, R5, 0x30, R8, 0x78, !PT ;  /* 0x0000003005087812 */ /* 0x000fe400078e7808 */
[----:B------:R-:W-:Y:S02]  /*15ad0*/  LOP3.LUT R4, R3, 0x30, R4, 0x78, !PT ;  /* 0x0000003003047812 */ /* 0x000fe400078e7804 */
[----:B------:R-:W-:Y:S02]  /*15ae0*/  LOP3.LUT R5, R2, 0x80, RZ, 0xc0, !PT ;  /* 0x0000008002057812 */ /* 0x000fe400078ec0ff */
[C---:B------:R-:W-:Y:S02]  /*15af0*/  LOP3.LUT R3, R7.reuse, 0x60, R2, 0xf8, !PT ;  /* 0x0000006007037812 */ /* 0x040fe400078ef802 */
[----:B------:R-:W-:Y:S01]  /*15b00*/  LOP3.LUT R7, R7, 0x40, R0, 0xf8, !PT ;  /* 0x0000004007077812 */ /* 0x000fe200078ef800 */
[----:B------:R-:W-:Y:S01]  /*15b10*/  IMAD.SHL.U32 R6, R9, 0x4, RZ ;  /* 0x0000000409067824 */ /* 0x000fe200078e00ff */
[----:B------:R-:W-:-:S02]  /*15b20*/  LOP3.LUT R5, R5, 0x10, R9, 0xf8, !PT ;  /* 0x0000001005057812 */ /* 0x000fc400078ef809 */
[----:B------:R-:W-:Y:S02]  /*15b30*/  LOP3.LUT R24, R3, 0x100, R2, 0xf8, !PT ;  /* 0x0000010003187812 */ /* 0x000fe400078ef802 */
[----:B------:R-:W-:Y:S02]  /*15b40*/  LOP3.LUT R9, R7, R8, RZ, 0xfc, !PT ;  /* 0x0000000807097212 */ /* 0x000fe400078efcff */
[----:B-1----:R-:W-:-:S03]  /*15b50*/  MOV R3, UR4 ;  /* 0x0000000400037c02 */ /* 0x002fc60008000f00 */
[----:B------:R-:W-:Y:S01]  /*15b60*/  STL [R1+0x38], R9 ;  /* 0x0000380901007387 */ /* 0x000fe20000100800 */
[----:B------:R-:W-:-:S03]  /*15b70*/  LEA R22, R3, R22, 0x18 ;  /* 0x0000001603167211 */ /* 0x000fc600078ec0ff */
[----:B------:R0:W-:Y:S01]  /*15b80*/  STL [R1+0x34], R3 ;  /* 0x0000340301007387 */ /* 0x0001e20000100800 */
[----:B------:R-:W-:Y:S02]  /*15b90*/  SHF.R.U32.HI R11, RZ, 0x2, R11 ;  /* 0x00000002ff0b7819 */ /* 0x000fe4000001160b */
[----:B------:R-:W-:Y:S02]  /*15ba0*/  LOP3.LUT R5, R5, 0x10, R6, 0x78, !PT ;  /* 0x0000001005057812 */ /* 0x000fe400078e7806 */
[----:B------:R-:W-:Y:S01]  /*15bb0*/  LOP3.LUT R2, R11, 0x60, R2, 0xf8, !PT ;  /* 0x000000600b027812 */ /* 0x000fe200078ef802 */
[----:B------:R-:W-:Y:S01]  /*15bc0*/  BSSY B7, `(.L_x_15549) ;  /* 0x0000682000077945 */ /* 0x000fe20003800000 */
[----:B------:R-:W-:Y:S02]  /*15bd0*/  LOP3.LUT R25, R4, 0x640, R25, 0xf8, !PT ;  /* 0x0000064004197812 */ /* 0x000fe400078ef819 */
[----:B------:R-:W-:Y:S02]  /*15be0*/  LOP3.LUT R24, R24, R5, RZ, 0xfc, !PT ;  /* 0x0000000518187212 */ /* 0x000fe400078efcff */
[----:B------:R-:W-:Y:S01]  /*15bf0*/  LOP3.LUT R2, R2, 0x80, RZ, 0xfc, !PT ;  /* 0x0000008002027812 */ /* 0x000fe200078efcff */
[----:B------:R-:W-:Y:S01]  /*15c00*/  ULDC.64 UR38, c[0x0][0x198] ;  /* 0x0000660000267ab9 */ /* 0x000fe20000000a00 */
[----:B------:R-:W-:Y:S01]  /*15c10*/  ULDC UR36, c[0x0][0xc] ;  /* 0x0000030000247ab9 */ /* 0x000fe20000000800 */
[----:B--2---:R-:W-:-:S02]  /*15c20*/  LOP3.LUT R0, R10, 0x2, RZ, 0xfc, !PT ;  /* 0x000000020a007812 */ /* 0x004fc400078efcff */
        /* <DEDUP_REMOVED lines=12> */
.L_x_15659:
[----:B0----5:R-:W0:Y:S02]  /*15cf0*/  LDC.64 R26, c[0x0][0xc88] ;  /* 0x00032200ff1a7b82 */ /* 0x021e240000000a00 */
[----:B0-----:R-:W-:-:S06]  /*15d00*/  IMAD.WIDE R26, R19, 0x4, R26 ;  /* 0x00000004131a7825 */ /* 0x001fcc00078e021a */
[----:B-1----:R-:W1:Y:S01]  /*15d10*/  LDG.E R26, desc[UR40][R26.64] ;  /* 0x000000281a1a7981 */ /* 0x002e62000c1e1900 */
[----:B------:R-:W-:Y:S05]  /*15d20*/  YIELD ;  /* 0x0000000000007946 */ /* 0x000fea0003800000 */
[----:B------:R-:W-:Y:S01]  /*15d30*/  ULDC.64 UR4, c[0x0][0xa28] ;  /* 0x00028a0000047ab9 */ /* 0x000fe20000000a00 */
[----:B------:R-:W-:Y:S01]  /*15d40*/  IMAD.MOV.U32 R10, RZ, RZ, RZ ;  /* 0x000000ffff0a7224 */ /* 0x000fe200078e00ff */
[----:B------:R-:W-:Y:S01]  /*15d50*/  ISETP.NE.U32.AND P0, PT, RZ, UR4, PT ;  /* 0x00000004ff007c0c */ /* 0x000fe2000bf05070 */
[----:B------:R-:W-:Y:S01]  /*15d60*/  ULDC.64 UR8, c[0x0][0xa18] ;  /* 0x0002860000087ab9 */ /* 0x000fe20000000a00 */
[----:B------:R-:W-:Y:S01]  /*15d70*/  MOV R6, RZ ;  /* 0x000000ff00067202 */ /* 0x000fe20000000f00 */
[----:B------:R-:W-:Y:S01]  /*15d80*/  ULDC.64 UR6, c[0x0][0xa10] ;  /* 0x0002840000067ab9 */ /* 0x000fe20000000a00 */
[----:B------:R-:W-:-:S02]  /*15d90*/  ISETP.NE.AND.EX P0, PT, RZ, UR5, PT, P0 ;  /* 0x00000005ff007c0c */ /* 0x000fc4000bf05300 */
[----:B-1-3--:R-:W-:-:S11]  /*15da0*/  SHF.R.S32.HI R0, RZ, 0x1f, R26 ;  /* 0x0000001fff007819 */ /* 0x00afd6000001141a */
[C---:B--2---:R-:W-:Y:S01]  /*15db0*/  @P0 LEA R2, P1, R26.reuse, UR4, 0x2 ;  /* 0x000000041a020c11 */ /* 0x044fe2000f8210ff */
        /* <DEDUP_REMOVED lines=11> */
[----:B------:R-:W-:Y:S02]  /*15e70*/  ISETP.NE.U32.AND P1, PT, RZ, UR6, PT ;  /* 0x00000006ff007c0c */ /* 0x000fe4000bf25070 */
[----:B-1----:R-:W-:-:S02]  /*15e80*/  IADD3 R2, P3, R27, UR4, RZ ;  /* 0x000000041b027c10 */ /* 0x002fc4000ff7e0ff */
[----:B------:R-:W-:Y:S02]  /*15e90*/  ISETP.NE.AND.EX P1, PT, RZ, UR7, PT, P1 ;  /* 0x00000007ff007c0c */ /* 0x000fe4000bf25310 */
[----:B------:R-:W-:Y:S02]  /*15ea0*/  IADD3.X R3, R28, UR5, RZ, P3, !PT ;  /* 0x000000051c037c10 */ /* 0x000fe40009ffe4ff */
[----:B------:R-:W-:-:S03]  /*15eb0*/  IADD3 R4, P4, R27, UR6, RZ ;  /* 0x000000061b047c10 */ /* 0x000fc6000ff9e0ff */
[----:B------:R-:W3:Y:S01]  /*15ec0*/  @P0 LDG.E R6, desc[UR40][R2.64] ;  /* 0x0000002802060981 */ /* 0x000ee2000c1e1900 */
[----:B------:R-:W-:Y:S01]  /*15ed0*/  ULDC UR4, c[0x0][0x288] ;  /* 0x0000a20000047ab9 */ /* 0x000fe20000000800 */
[----:B------:R-:W-:Y:S01]  /*15ee0*/  IADD3.X R5, R28, UR7, RZ, P4, !PT ;  /* 0x000000071c057c10 */ /* 0x000fe2000a7fe4ff */
[----:B------:R-:W-:Y:S01]  /*15ef0*/  IMAD.U32 R8, RZ, RZ, UR4 ;  /* 0x00000004ff087e24 */ /* 0x000fe2000f8e00ff */
[----:B------:R-:W-:-:S03]  /*15f00*/  ULDC.64 UR4, c[0x0][0x418] ;  /* 0x0001060000047ab9 */ /* 0x000fc60000000a00 */
[----:B------:R-:W5:Y:S04]  /*15f10*/  @P1 LDG.E R0, desc[UR40][R4.64] ;  /* 0x0000002804001981 */ /* 0x000f68000c1e1900 */
[----:B---3--:R0:W-:Y:S02]  /*15f20*/  STL [R1+0x48], R6 ;  /* 0x0000480601007387 */ /* 0x0081e40000100800 */
[----:B0-----:R-:W-:-:S04]  /*15f30*/  @P2 IADD3 R6, P3, R27, UR8, RZ ;  /* 0x000000081b062c10 */ /* 0x001fc8000ff7e0ff */
[----:B------:R-:W-:-:S05]  /*15f40*/  @P2 IADD3.X R7, R28, UR9, RZ, P3, !PT ;  /* 0x000000091c072c10 */ /* 0x000fca0009ffe4ff */
        /* <DEDUP_REMOVED lines=10> */
[----:B---3--:R0:W-:Y:S04]  /*15ff0*/  STL [R1+0x58], R8 ;  /* 0x0000580801007387 */ /* 0x0081e80000100800 */
[----:B--2---:R0:W-:Y:S01]  /*16000*/  STL [R1+0x2c], R10 ;  /* 0x00002c0a01007387 */ /* 0x0041e20000100800 */
[----:B------:R-:W-:Y:S01]  /*16010*/  IMAD.MOV.U32 R9, RZ, RZ, R8 ;  /* 0x000000ffff097224 */ /* 0x000fe200078e0008 */
[----:B------:R-:W-:Y:S06]  /*16020*/  @P2 BRA `(.L_x_15550) ;  /* 0x0000000000142947 */ /* 0x000fec0003800000 */
[----:B------:R-:W-:Y:S05]  /*16030*/  @!P0 BRA `(.L_x_15550) ;  /* 0x0000000000108947 */ /* 0x000fea0003800000 */
[----:B0-----:R-:W2:Y:S04]  /*16040*/  LDG.E R8, desc[UR40][R2.64] ;  /* 0x0000002802087981 */ /* 0x001ea8000c1e1900 */
[----:B------:R-:W2:Y:S02]  /*16050*/  LDG.E R2, desc[UR40][R2.64+0x4] ;  /* 0x0000042802027981 */ /* 0x000ea4000c1e1900 */
[----:B--2---:R-:W-:-:S05]  /*16060*/  IADD3 R9, -R8, R2, RZ ;  /* 0x0000000208097210 */ /* 0x004fca0007ffe1ff */
[----:B------:R1:W-:Y:S02]  /*16070*/  STL [R1+0x58], R9 ;  /* 0x0000580901007387 */ /* 0x0003e40000100800 */
.L_x_15550:
[----:B0-----:R-:W-:Y:S01]  /*16080*/  IMAD.MOV.U32 R8, RZ, RZ, R26 ;  /* 0x000000ffff087224 */ /* 0x001fe200078e001a */
[----:B------:R-:W-:Y:S02]  /*16090*/  ULDC.64 UR4, c[0x0][0xa20] ;  /* 0x0002880000047ab9 */ /* 0x000fe40000000a00 */
[----:B------:R-:W-:Y:S02]  /*160a0*/  ISETP.NE.U32.AND P0, PT, RZ, UR4, PT ;  /* 0x00000004ff007c0c */ /* 0x000fe4000bf05070 */
[----:B------:R0:W-:Y:S02]  /*160b0*/  STL [R1+0x14], R8 ;  /* 0x0000140801007387 */ /* 0x0001e40000100800 */
[----:B------:R-:W-:-:S13]  /*160c0*/  ISETP.NE.AND.EX P0, PT, RZ, UR5, PT, P0 ;  /* 0x00000005ff007c0c */ /* 0x000fda000bf05300 */
[----:B0-----:R-:W-:Y:S05]  /*160d0*/  @!P0 BRA `(.L_x_15551) ;  /* 0x0000000000108947 */ /* 0x001fea0003800000 */
[----:B------:R-:W-:-:S04]  /*160e0*/  IADD3 R2, P0, R27, UR4, RZ ;  /* 0x000000041b027c10 */ /* 0x000fc8000ff1e0ff */
[----:B------:R-:W-:-:S05]  /*160f0*/  IADD3.X R3, R28, UR5, RZ, P0, !PT ;  /* 0x000000051c037c10 */ /* 0x000fca00087fe4ff */
[----:B------:R0:W5:Y:S01]  /*16100*/  LDG.E R7, desc[UR40][R2.64] ;  /* 0x0000002802077981 */ /* 0x000162000c1e1900 */
[----:B------:R-:W-:Y:S05]  /*16110*/  BRA `(.L_x_15552) ;  /* 0x0000000000247947 */ /* 0x000fea0003800000 */
.L_x_15551:
        /* <DEDUP_REMOVED lines=9> */
.L_x_15552:
[----:B0-----:R-:W2:Y:S01]  /*161b0*/  @P1 LDG.E R2, desc[UR40][R4.64] ;  /* 0x0000002804021981 */ /* 0x001ea2000c1e1900 */
[----:B------:R-:W0:Y:S03]  /*161c0*/  LDC R3, c[0x0][0x448] ;  /* 0x00011200ff037b82 */ /* 0x000e260000000800 */
[----:B------:R3:W2:Y:S01]  /*161d0*/  @P1 LDG.E R4, desc[UR40][R4.64+0x4] ;  /* 0x0000042804041981 */ /* 0x0006a2000c1e1900 */
[----:B-----5:R-:W-:Y:S01]  /*161e0*/  IMAD.IADD R7, R7, 0x1, -R10 ;  /* 0x0000000107077824 */ /* 0x020fe200078e0a0a */
[----:B------:R-:W-:Y:S01]  /*161f0*/  BSSY B0, `(.L_x_15553) ;  /* 0x00000f5000007945 */ /* 0x000fe20003800000 */
[----:B0-----:R-:W-:-:S13]  /*16200*/  ISETP.NE.AND P0, PT, R3, 0x1, PT ;  /* 0x000000010300780c */ /* 0x001fda0003f05270 */
[----:B------:R-:W0:Y:S08]  /*16210*/  @P0 LDC R3, c[0x0][0x44c] ;  /* 0x00011300ff030b82 */ /* 0x000e300000000800 */
[----:B---3--:R-:W3:Y:S01]  /*16220*/  @P0 LDC R5, c[0x0][0x450] ;  /* 0x00011400ff050b82 */ /* 0x008ee20000000800 */
[----:B--2---:R-:W-:Y:S02]  /*16230*/  @P1 IMAD.IADD R6, R4, 0x1, -R2 ;  /* 0x0000000104061824 */ /* 0x004fe400078e0a02 */
[----:B------:R-:W-:-:S02]  /*16240*/  IMAD R2, R17, 0xc0, RZ ;  /* 0x000000c011027824 */ /* 0x000fc400078e02ff */
[----:B------:R-:W-:Y:S01]  /*16250*/  IMAD.MOV R4, RZ, RZ, -R7 ;  /* 0x000000ffff047224 */ /* 0x000fe200078e0a07 */
[----:B------:R-:W-:Y:S01]  /*16260*/  IADD3 R29, R7, R6, RZ ;  /* 0x00000006071d7210 */ /* 0x000fe20007ffe0ff */
[----:B------:R-:W-:-:S03]  /*16270*/  VIADD R2, R2, 0xbf ;  /* 0x000000bf02027836 */ /* 0x000fc60000000000 */
[----:B------:R-:W-:Y:S01]  /*16280*/  IADD3 R20, R29, 0xa0, -R9 ;  /* 0x000000a01d147810 */ /* 0x000fe20007ffe809 */
[----:B0-----:R-:W-:Y:S01]  /*16290*/  @P0 IMAD.HI.U32 R3, R2, R3, RZ ;  /* 0x0000000302030227 */ /* 0x001fe200078e00ff */
[----:B------:R-:W-:-:S03]  /*162a0*/  VIMNMX R4, RZ, R4, !PT ;  /* 0x00000004ff047248 */ /* 0x000fc60007fe0100 */
[----:B------:R-:W-:Y:S01]  /*162b0*/  VIADD R21, R29, 0x9f ;  /* 0x0000009f1d157836 */ /* 0x000fe20000000000 */
[----:B---3--:R-:W-:-:S03]  /*162c0*/  @P0 SHF.R.U32.HI R2, RZ, R5, R3 ;  /* 0x00000005ff020219 */ /* 0x008fc60000011603 */
[----:B------:R-:W-:-:S04]  /*162d0*/  IMAD.HI R21, R21, 0x66666667, RZ ;  /* 0x6666666715157827 */ /* 0x000fc800078e02ff */
[----:B------:R-:W-:Y:S01]  /*162e0*/  IMAD.IADD R2, R20, 0x1, R2 ;  /* 0x0000000114027824 */ /* 0x000fe200078e0202 */
[----:B------:R-:W-:-:S03]  /*162f0*/  SHF.R.U32.HI R3, RZ, 0x1f, R21 ;  /* 0x0000001fff037819 */ /* 0x000fc60000011615 */
[----:B------:R-:W-:Y:S01]  /*16300*/  IMAD.HI R2, R2, 0x66666667, RZ ;  /* 0x6666666702027827 */ /* 0x000fe200078e02ff */
[----:B------:R-:W-:-:S04]  /*16310*/  LEA.HI.SX32 R21, R21, R3, 0x1a ;  /* 0x0000000315157211 */ /* 0x000fc800078fd2ff */
[----:B------:R-:W-:-:S04]  /*16320*/  SHF.R.U32.HI R3, RZ, 0x1f, R2 ;  /* 0x0000001fff037819 */ /* 0x000fc80000011602 */
[----:B------:R-:W-:-:S04]  /*16330*/  LEA.HI.SX32 R2, R2, R3, 0x1a ;  /* 0x0000000302027211 */ /* 0x000fc800078fd2ff */
[----:B------:R-:W-:-:S05]  /*16340*/  VIMNMX R2, R21, R2, PT ;  /* 0x0000000215027248 */ /* 0x000fca0003fe0100 */
        /* <DEDUP_REMOVED lines=20> */
.L_x_15707:
[----:B--2---:R-:W-:Y:S02]  /*16490*/  ISETP.NE.AND P0, PT, R14, RZ, PT ;  /* 0x000000ff0e00720c */ /* 0x004fe40003f05270 */
[----:B------:R-:W-:-:S11]  /*164a0*/  PLOP3.LUT P6, PT, PT, PT, PT, 0x8, 0x0 ;  /* 0x000000000000781c */ /* 0x000fd60003fce170 */
[----:B------:R-:W-:Y:S05]  /*164b0*/  @P0 BRA `(.L_x_15556) ;  /* 0x00000000000c0947 */ /* 0x000fea0003800000 */
[----:B------:R-:W-:-:S03]  /*164c0*/  UMOV UR4, 0xffffffff ;  /* 0xffffffff00047882 */ /* 0x000fc60000000000 */
[----:B------:R-:W-:Y:S05]  /*164d0*/  BRA.DIV UR4, `(.L_x_15557) ;  /* 0x0000006e04a07947 */ /* 0x000fea000b800000 */
[----:B------:R-:W-:-:S13]  /*164e0*/  ELECT P6, URZ, PT ;  /* 0x00000000003f782f */ /* 0x000fda00038c0000 */
.L_x_15556:
[----:B0-----:R-:W2:Y:S01]  /*164f0*/  LDL R5, [R1+0x68] ;  /* 0x0000680001057983 */ /* 0x001ea20000100800 */
[----:B------:R-:W-:Y:S01]  /*16500*/  BSSY B1, `(.L_x_15558) ;  /* 0x0000008000017945 */ /* 0x000fe20003800000 */
[----:B--2---:R-:W-:-:S04]  /*16510*/  IADD3 R5, R5, 0x1, RZ ;  /* 0x0000000105057810 */ /* 0x004fc80007ffe0ff */
[----:B------:R-:W-:-:S04]  /*16520*/  LEA.HI R6, R5, R5, RZ, 0x1 ;  /* 0x0000000505067211 */ /* 0x000fc800078f08ff */
[----:B------:R-:W-:-:S05]  /*16530*/  LOP3.LUT R6, R6, 0xfffffffe, RZ, 0xc0, !PT ;  /* 0xfffffffe06067812 */ /* 0x000fca00078ec0ff */
[----:B------:R-:W-:-:S05]  /*16540*/  IMAD.IADD R5, R5, 0x1, -R6 ;  /* 0x0000000105057824 */ /* 0x000fca00078e0a06 */
[----:B------:R-:W-:-:S04]  /*16550*/  SHF.L.U32 R5, R5, 0x1f, RZ ;  /* 0x0000001f05057819 */ /* 0x000fc800000006ff */
[----:B------:R-:W0:Y:S02]  /*16560*/  SYNCS.PHASECHK.TRANS64.TRYWAIT P0, [R22+URZ+0x13220], R5 ;  /* 0x01322005160075a7 */ /* 0x000e24000800017f */
[----:B0-----:R-:W-:Y:S05]  /*16570*/  @!P0 BRA `(.L_x_15559) ;  /* 0x0000006c00988947 */ /* 0x001fea0003800000 */
.L_x_15710:
[----:B------:R-:W-:Y:S05]  /*16580*/  BSYNC B1 ;  /* 0x0000000000017941 */ /* 0x000fea0003800000 */
.L_x_15558:
[----:B------:R-:W-:Y:S04]  /*16590*/  BSSY B1, `(.L_x_15560) ;  /* 0x0000050000017945 */ /* 0x000fe80003800000 */
[----:B------:R-:W-:Y:S05]  /*165a0*/  @!P6 BRA `(.L_x_15561) ;  /* 0x000000040038e947 */ /* 0x000fea0003800000 */
[----:B------:R-:W0:Y:S04]  /*165b0*/  LDL R8, [R1+0x10] ;  /* 0x0000100001087983 */ /* 0x000e280000100800 */
[----:B------:R-:W1:Y:S01]  /*165c0*/  LDL R7, [R1+0x1c] ;  /* 0x00001c0001077983 */ /* 0x000e620000100800 */
[----:B------:R-:W2:Y:S01]  /*165d0*/  S2R R6, SR_TID.X ;  /* 0x0000000000067919 */ /* 0x000ea20000002100 */
[----:B------:R-:W-:Y:S01]  /*165e0*/  BSSY B2, `(.L_x_15562) ;  /* 0x0000007000027945 */ /* 0x000fe20003800000 */
[----:B--2---:R-:W-:-:S04]  /*165f0*/  LOP3.LUT R6, R6, 0x7f, RZ, 0xc0, !PT ;  /* 0x0000007f06067812 */ /* 0x004fc800078ec0ff */
[----:B------:R-:W-:Y:S01]  /*16600*/  ISETP.NE.AND P1, PT, R6, RZ, PT ;  /* 0x000000ff0600720c */ /* 0x000fe20003f25270 */
[----:B0-----:R-:W-:Y:S01]  /*16610*/  IMAD R5, R8, 0x8, R22 ;  /* 0x0000000808057824 */ /* 0x001fe200078e0216 */
[----:B-1----:R-:W-:-:S04]  /*16620*/  SHF.L.U32 R9, R7, 0x1f, RZ ;  /* 0x0000001f07097819 */ /* 0x002fc800000006ff */
[----:B------:R-:W0:Y:S02]  /*16630*/  SYNCS.PHASECHK.TRANS64.TRYWAIT P0, [R5+URZ+0x132a0], R9 ;  /* 0x0132a009050075a7 */ /* 0x000e24000800017f */
[----:B0-----:R-:W-:Y:S05]  /*16640*/  @!P0 BRA `(.L_x_15563) ;  /* 0x0000006c00788947 */ /* 0x001fea0003800000 */
.L_x_15711:
[----:B------:R-:W-:Y:S05]  /*16650*/  BSYNC B2 ;  /* 0x0000000000027941 */ /* 0x000fea0003800000 */
.L_x_15562:
        /* <DEDUP_REMOVED lines=9> */
.L_x_15565:
[----:B------:R-:W-:Y:S05]  /*166f0*/  BSYNC B2 ;  /* 0x0000000000027941 */ /* 0x000fea0003800000 */
.L_x_15564:
        /* <DEDUP_REMOVED lines=13> */
.L_x_15566:
        /* <DEDUP_REMOVED lines=13> */
.L_x_15712:
[----:B------:R-:W-:Y:S05]  /*168a0*/  BSYNC B2 ;  /* 0x0000000000027941 */ /* 0x000fea0003800000 */
.L_x_15567:
        /* <DEDUP_REMOVED lines=11> */
.L_x_15570:
[----:B------:R-:W-:Y:S05]  /*16960*/  BSYNC B2 ;  /* 0x0000000000027941 */ /* 0x000fea0003800000 */
.L_x_15569:
        /* <DEDUP_REMOVED lines=8> */
.L_x_15571:
        /* <DEDUP_REMOVED lines=10> */
.L_x_15561:
[----:B------:R-:W-:Y:S05]  /*16a90*/  BSYNC B1 ;  /* 0x0000000000017941 */ /* 0x000fea0003800000 */
.L_x_15560:
        /* <DEDUP_REMOVED lines=13> */
.L_x_15584:
        /* <DEDUP_REMOVED lines=13> */
.L_x_15713:
[----:B------:R-:W-:Y:S05]  /*16c40*/  BSYNC B2 ;  /* 0x0000000000027941 */ /* 0x000fea0003800000 */
.L_x_15574:
        /* <DEDUP_REMOVED lines=9> */
.L_x_15577:
[----:B------:R-:W-:Y:S05]  /*16ce0*/  BSYNC B2 ;  /* 0x0000000000027941 */ /* 0x000fea0003800000 */
.L_x_15576:
[----:B------:R-:W2:Y:S01]  /*16cf0*/  LDL R7, [R1+0x10] ;  /* 0x0000100001077983 */ /* 0x000ea20000100800 */
[----:B------:R-:W-:Y:S01]  /*16d00*/  IMAD.MOV.U32 R11, RZ, RZ, RZ ;  /* 0x000000ffff0b7224 */ /* 0x000fe200078e00ff */
[----:B------:R-:W-:Y:S01]  /*16d10*/  UIADD3 UR4, UP0, UR38, 0x570, URZ ;  /* 0x0000057026047890 */ /* 0x000fe2000ff1e03f */
[----:B------:R-:W-:Y:S01]  /*16d20*/  PLOP3.LUT P1, PT, PT, PT, PT, 0x80, 0x0 ;  /* 0x000000000000781c */ /* 0x000fe20003f2f070 */
[----:B------:R-:W-:Y:S01]  /*16d30*/  IMAD R8, R4, 0xa0, R0 ;  /* 0x000000a004087824 */ /* 0x000fe200078e0200 */
[----:B-1----:R-:W-:Y:S01]  /*16d40*/  IADD3 R9, R5, 0x13290, RZ ;  /* 0x0001329005097810 */ /* 0x002fe20007ffe0ff */
[----:B------:R-:W-:Y:S01]  /*16d50*/  UIADD3.X UR5, URZ, UR39, URZ, UP0, !UPT ;  /* 0x000000273f057290 */ /* 0x000fe200087fe43f */
[----:B------:R-:W-:Y:S01]  /*16d60*/  R2UR UR10, R11 ;  /* 0x000000000b0a72ca */ /* 0x000fe200000e0000 */
[----:B------:R-:W-:Y:S01]  /*16d70*/  UMOV UR6, 0x0 ;  /* 0x0000000000067882 */ /* 0x000fe20000000000 */
[----:B------:R-:W-:Y:S01]  /*16d80*/  UMOV UR7, 0x12f00000 ;  /* 0x12f0000000077882 */ /* 0x000fe20000000000 */
[----:B--2---:R-:W-:-:S04]  /*16d90*/  IMAD R7, R7, 0x2800, R22 ;  /* 0x0000280007077824 */ /* 0x004fc800078e0216 */
[----:B------:R-:W-:-:S08]  /*16da0*/  VIADD R10, R7, 0xe000 ;  /* 0x0000e000070a7836 */ /* 0x000fd00000000000 */
.L_x_15578:
        /* <DEDUP_REMOVED lines=13> */
.L_x_15714:
[----:B------:R-:W-:Y:S05]  /*16e80*/  BSYNC B2 ;  /* 0x0000000000027941 */ /* 0x000fea0003800000 */
.L_x_15579:
        /* <DEDUP_REMOVED lines=11> */
.L_x_15582:
[----:B------:R-:W-:Y:S05]  /*16f40*/  BSYNC B2 ;  /* 0x0000000000027941 */ /* 0x000fea0003800000 */
.L_x_15581:
        /* <DEDUP_REMOVED lines=8> */
.L_x_15583:
        /* <DEDUP_REMOVED lines=10> */
.L_x_15573:
[----:B------:R-:W-:Y:S05]  /*17070*/  BSYNC B1 ;  /* 0x0000000000017941 */ /* 0x000fea0003800000 */
.L_x_15572:
[----:B------:R-:W0:Y:S04]  /*17080*/  LDL.LU R6, [R1+0x10] ;  /* 0x0000100001067983 */ /* 0x000e280000300800 */
[----:B-1----:R-:W2:Y:S01]  /*17090*/  LDL.LU R9, [R1+0x1c] ;  /* 0x00001c0001097983 */ /* 0x002ea20000300800 */
[C---:B------:R-:W-:Y:S01]  /*170a0*/  ISETP.GT.AND P2, PT, R4.reuse, R3, PT ;  /* 0x000000030400720c */ /* 0x040fe20003f44270 */
[----:B------:R-:W-:Y:S02]  /*170b0*/  VIADD R4, R4, 0xffffffff ;  /* 0xffffffff04047836 */ /* 0x000fe40000000000 */
        /* <DEDUP_REMOVED lines=8> */
.L_x_15554:
[----:B------:R-:W-:Y:S05]  /*17140*/  BSYNC B0 ;  /* 0x0000000000007941 */ /* 0x000fea0003800000 */
.L_x_15553:
[----:B------:R-:W3:Y:S01]  /*17150*/  LDC R0, c[0x0][0x448] ;  /* 0x00011200ff007b82 */ /* 0x000ee20000000800 */
[----:B------:R-:W-:Y:S01]  /*17160*/  IMAD.MOV.U32 R2, RZ, RZ, 0xc0 ;  /* 0x000000c0ff027424 */ /* 0x000fe200078e00ff */
[----:B------:R-:W-:Y:S05]  /*17170*/  @!P0 WARPSYNC.ALL ;  /* 0x0000000000008948 */ /* 0x000fea0003800000 */
[----:B------:R-:W-:Y:S01]  /*17180*/  IMAD R2, R17, R2, 0xbf ;  /* 0x000000bf11027424 */ /* 0x000fe200078e0202 */
        /* <DEDUP_REMOVED lines=11> */
[----:B------:R-:W-:Y:S01]  /*17240*/  ISETP.GT.AND P0, PT, R4, RZ, PT ;  /* 0x000000ff0400720c */ /* 0x000fe20003f04270 */
[----:B------:R3:W-:-:S12]  /*17250*/  STL [R1], R4 ;  /* 0x0000000401007387 */ /* 0x0007d80000100800 */
[----:B---3--:R-:W-:Y:S05]  /*17260*/  @P0 BRA `(.L_x_15585) ;  /* 0x0000000000440947 */ /* 0x008fea0003800000 */
[----:B0-2---:R-:W0:Y:S02]  /*17270*/  S2R R5, SR_TID.X ;  /* 0x0000000000057919 */ /* 0x005e240000002100 */
[----:B0-----:R-:W-:-:S04]  /*17280*/  LOP3.LUT R5, R5, 0x7f, RZ, 0xc0, !PT ;  /* 0x0000007f05057812 */ /* 0x001fc800078ec0ff */
[----:B------:R-:W-:-:S13]  /*17290*/  ISETP.NE.AND P0, PT, R5, RZ, PT ;  /* 0x000000ff0500720c */ /* 0x000fda0003f05270 */
        /* <DEDUP_REMOVED lines=14> */
.L_x_15585:
        /* <DEDUP_REMOVED lines=9> */
[----:B0-2---:R-:W-:Y:S01]  /*17410*/  IMAD.U32 R5, RZ, RZ, UR7 ;  /* 0x00000007ff057e24 */ /* 0x005fe2000f8e00ff */
        /* <DEDUP_REMOVED lines=9> */
[----:B01----:R-:W-:Y:S05]  /*174b0*/  CALL.ABS.NOINC R2 ;  /* 0x0000000002007343 */ /* 0x003fea0003c00000 */
.L_x_15588:
[----:B------:R-:W-:Y:S05]  /*174c0*/  BSYNC B6 ;  /* 0x0000000000067941 */ /* 0x000fea0003800000 */
.L_x_15587:
        /* <DEDUP_REMOVED lines=15> */
[----:B0-2---:R-:W-:Y:S01]  /*175c0*/  IMAD.U32 R5, RZ, RZ, UR7 ;  /* 0x00000007ff057e24 */ /* 0x005fe2000f8e00ff */
[----:B------:R-:W-:Y:S01]  /*175d0*/  MOV R13, RZ ;  /* 0x000000ff000d7202 */ /* 0x000fe20000000f00 */
[----:B------:R-:W-:Y:S02]  /*175e0*/  IMAD.U32 R7, RZ, RZ, UR9 ;  /* 0x00000009ff077e24 */ /* 0x000fe4000f8e00ff */
[----:B------:R-:W-:-:S02]  /*175f0*/  IMAD.U32 R10, RZ, RZ, UR4 ;  /* 0x00000004ff0a7e24 */ /* 0x000fc4000f8e00ff */
[----:B------:R-:W-:Y:S02]  /*17600*/  IMAD.U32 R11, RZ, RZ, UR5 ;  /* 0x00000005ff0b7e24 */ /* 0x000fe4000f8e00ff */
[----:B------:R-:W-:Y:S02]  /*17610*/  IMAD.MOV.U32 R8, RZ, RZ, 0x70 ;  /* 0x00000070ff087424 */ /* 0x000fe400078e00ff */
[----:B------:R-:W-:-:S07]  /*17620*/  IMAD.MOV.U32 R12, RZ, RZ, 0x1 ;  /* 0x00000001ff0c7424 */ /* 0x000fce00078e00ff */
[----:B------:R-:W-:-:S07]  /*17630*/  LEPC R20, `(.L_x_15590) ;  /* 0x000000001014794e */ /* 0x000fce0000000000 */
[----:B-1-3--:R-:W-:Y:S05]  /*17640*/  CALL.ABS.NOINC R2 ;  /* 0x0000000002007343 */ /* 0x00afea0003c00000 */
.L_x_15590:
[----:B------:R-:W-:Y:S05]  /*17650*/  BSYNC B6 ;  /* 0x0000000000067941 */ /* 0x000fea0003800000 */
.L_x_15589:
        /* <DEDUP_REMOVED lines=11> */
[----:B0-2---:R-:W-:Y:S02]  /*17710*/  IMAD.U32 R5, RZ, RZ, UR7 ;  /* 0x00000007ff057e24 */ /* 0x005fe4000f8e00ff */
[----:B------:R-:W-:Y:S02]  /*17720*/  IMAD.U32 R6, RZ, RZ, UR8 ;  /* 0x00000008ff067e24 */ /* 0x000fe4000f8e00ff */
[----:B------:R-:W-:-:S02]  /*17730*/  IMAD.U32 R7, RZ, RZ, UR9 ;  /* 0x00000009ff077e24 */ /* 0x000fc4000f8e00ff */
[----:B------:R-:W-:Y:S02]  /*17740*/  IMAD.U32 R11, RZ, RZ, UR5 ;  /* 0x00000005ff0b7e24 */ /* 0x000fe4000f8e00ff */
[----:B------:R-:W-:Y:S02]  /*17750*/  IMAD.MOV.U32 R8, RZ, RZ, 0x70 ;  /* 0x00000070ff087424 */ /* 0x000fe400078e00ff */
[----:B------:R-:W-:Y:S02]  /*17760*/  IMAD.MOV.U32 R12, RZ, RZ, 0x1 ;  /* 0x00000001ff0c7424 */ /* 0x000fe400078e00ff */
[----:B------:R-:W-:-:S07]  /*17770*/  IMAD.MOV.U32 R13, RZ, RZ, RZ ;  /* 0x000000ffff0d7224 */ /* 0x000fce00078e00ff */
[----:B------:R-:W-:-:S07]  /*17780*/  LEPC R20, `(.L_x_15592) ;  /* 0x000000001014794e */ /* 0x000fce0000000000 */
[----:B-1-3--:R-:W-:Y:S05]  /*17790*/  CALL.ABS.NOINC R2 ;  /* 0x0000000002007343 */ /* 0x00afea0003c00000 */
.L_x_15592:
[----:B------:R-:W-:Y:S05]  /*177a0*/  BSYNC B6 ;  /* 0x0000000000067941 */ /* 0x000fea0003800000 */
.L_x_15591:
        /* <DEDUP_REMOVED lines=20> */
.L_x_15594:
[----:B------:R-:W-:Y:S05]  /*178f0*/  BSYNC B6 ;  /* 0x0000000000067941 */ /* 0x000fea0003800000 */
.L_x_15593:
[----:B------:R-:W3:Y:S01]  /*17900*/  LDL R21, [R1+0x2c] ;  /* 0x00002c0001157983 */ /* 0x000ee20000100800 */
[----:B------:R-:W-:Y:S01]  /*17910*/  ULDC.64 UR4, c[0x0][0x9f8] ;  /* 0x00027e0000047ab9 */ /* 0x000fe20000000a00 */
[----:B------:R-:W4:Y:S02]  /*17920*/  LDC R14, c[0x0][0x430] ;  /* 0x00010c00ff0e7b82 */ /* 0x000f240000000800 */
[----:B------:R0:W-:Y:S01]  /*17930*/  STL [R1+0x8c], R16 ;  /* 0x00008c1001007387 */ /* 0x0001e20000100800 */
[----:B------:R-:W-:-:S03]  /*17940*/  ISETP.NE.U32.AND P0, PT, RZ, UR4, PT ;  /* 0x00000004ff007c0c */ /* 0x000fc6000bf05070 */
[----:B------:R-:W2:Y:S04]  /*17950*/  LDL R20, [R1] ;  /* 0x0000000001147983 */ /* 0x000ea80000100800 */
[----:B0-----:R0:W4:Y:S01]  /*17960*/  LDL R16, [R1+0x14] ;  /* 0x0000140001107983 */ /* 0x0011220000100800 */
[----:B------:R-:W-:-:S13]  /*17970*/  ISETP.NE.AND.EX P0, PT, RZ, UR5, PT, P0 ;  /* 0x00000005ff007c0c */ /* 0x000fda000bf05300 */
[----:B------:R-:W-:-:S04]  /*17980*/  @P0 IADD3 R2, P1, R27, UR4, RZ ;  /* 0x000000041b020c10 */ /* 0x000fc8000ff3e0ff */
[----:B------:R-:W-:Y:S01]  /*17990*/  @P0 IADD3.X R3, R28, UR5, RZ, P1, !PT ;  /* 0x000000051c030c10 */ /* 0x000fe20008ffe4ff */
[----:B------:R-:W1:Y:S04]  /*179a0*/  S2R R0, SR_TID.X ;  /* 0x0000000000007919 */ /* 0x000e680000002100 */
[----:B----4-:R-:W4:Y:S01]  /*179b0*/  @P0 LDG.E R16, desc[UR40][R2.64] ;  /* 0x0000002802100981 */ /* 0x010f22000c1e1900 */
[C---:B-1----:R-:W-:Y:S01]  /*179c0*/  LOP3.LUT R4, R0.reuse, 0x7f, RZ, 0xc0, !PT ;  /* 0x0000007f00047812 */ /* 0x042fe200078ec0ff */
[----:B------:R-:W-:-:S03]  /*179d0*/  IMAD.SHL.U32 R0, R0, 0x20, RZ ;  /* 0x0000002000007824 */ /* 0x000fc600078e00ff */
[----:B------:R-:W-:-:S04]  /*179e0*/  SHF.R.U32.HI R4, RZ, 0x2, R4 ;  /* 0x00000002ff047819 */ /* 0x000fc80000011604 */
[----:B------:R-:W-:Y:S02]  /*179f0*/  LOP3.LUT R0, R4, 0x60, R0, 0xf8, !PT ;  /* 0x0000006004007812 */ /* 0x000fe400078ef800 */
[----:B------:R-:W1:Y:S01]  /*17a00*/  S2R R4, SR_TID.X ;  /* 0x0000000000047919 */ /* 0x000e620000002100 */
[----:B------:R-:W0:Y:S01]  /*17a10*/  S2R R8, SR_TID.X ;  /* 0x0000000000087919 */ /* 0x000e220000002100 */
[----:B------:R-:W-:-:S04]  /*17a20*/  IMAD.MOV.U32 R7, RZ, RZ, 0xa0 ;  /* 0x000000a0ff077424 */ /* 0x000fc800078e00ff */
[----:B--2---:R-:W-:-:S04]  /*17a30*/  IMAD R7, R20, R7, -0xa0 ;  /* 0xffffff6014077424 */ /* 0x004fc800078e0207 */
[----:B------:R-:W-:-:S04]  /*17a40*/  IMAD.IADD R0, R0, 0x1, R7 ;  /* 0x0000000100007824 */ /* 0x000fc800078e0207 */
[----:B---3--:R-:W-:Y:S01]  /*17a50*/  IMAD.IADD R10, R0, 0x1, R21 ;  /* 0x00000001000a7824 */ /* 0x008fe200078e0215 */
[----:B-1----:R-:W-:-:S04]  /*17a60*/  LOP3.LUT R5, R4, 0x7f, RZ, 0xc0, !PT ;  /* 0x0000007f04057812 */ /* 0x002fc800078ec0ff */
[----:B------:R-:W-:Y:S02]  /*17a70*/  SHF.R.U32.HI R6, RZ, 0x2, R5 ;  /* 0x00000002ff067819 */ /* 0x000fe40000011605 */
[----:B0-----:R-:W-:-:S04]  /*17a80*/  SHF.L.U32 R27, R8, 0x5, RZ ;  /* 0x00000005081b7819 */ /* 0x001fc800000006ff */
[----:B------:R-:W-:-:S04]  /*17a90*/  LOP3.LUT R27, R6, 0x60, R27, 0xf8, !PT ;  /* 0x00000060061b7812 */ /* 0x000fc800078ef81b */
[----:B------:R-:W-:Y:S02]  /*17aa0*/  LOP3.LUT R27, R27, 0x80, RZ, 0xfc, !PT ;  /* 0x000000801b1b7812 */ /* 0x000fe400078efcff */
[----:B------:R-:W-:-:S03]  /*17ab0*/  ISETP.GE.AND P1, PT, R0, R29, PT ;  /* 0x0000001d0000720c */ /* 0x000fc60003f26270 */
[----:B------:R-:W-:Y:S02]  /*17ac0*/  IMAD.IADD R7, R27, 0x1, R7 ;  /* 0x000000011b077824 */ /* 0x000fe400078e0207 */
[----:B------:R-:W-:Y:S02]  /*17ad0*/  IMAD.MOV.U32 R6, RZ, RZ, R10 ;  /* 0x000000ffff067224 */ /* 0x000fe400078e000a */
[----:B------:R-:W-:-:S04]  /*17ae0*/  IMAD.IADD R11, R7, 0x1, R21 ;  /* 0x00000001070b7824 */ /* 0x000fc800078e0215 */
[----:B------:R-:W-:Y:S01]  /*17af0*/  IMAD.MOV.U32 R0, RZ, RZ, R11 ;  /* 0x000000ffff007224 */ /* 0x000fe200078e000b */
[----:B----4-:R-:W-:Y:S01]  /*17b00*/  @P0 STL [R1+0x14], R16 ;  /* 0x0000141001000387 */ /* 0x010fe20000100800 */
[----:B------:R-:W-:Y:S02]  /*17b10*/  ISETP.NE.AND P0, PT, R14, 0x1, PT ;  /* 0x000000010e00780c */ /* 0x000fe40003f05270 */
[----:B------:R-:W-:Y:S01]  /*17b20*/  SHF.R.S32.HI R15, RZ, 0x1f, R16 ;  /* 0x0000001fff0f7819 */ /* 0x000fe20000011410 */
[----:B------:R-:W2:Y:S10]  /*17b30*/  LDL.LU R21, [R1+0x28] ;  /* 0x0000280001157983 */ /* 0x000eb40000300800 */
[----:B------:R-:W0:Y:S08]  /*17b40*/  @P0 LDC R2, c[0x0][0x434] ;  /* 0x00010d00ff020b82 */ /* 0x000e300000000800 */
[----:B------:R-:W1:Y:S08]  /*17b50*/  @P0 LDC R3, c[0x0][0x438] ;  /* 0x00010e00ff030b82 */ /* 0x000e700000000800 */
[----:B------:R-:W3:Y:S08]  /*17b60*/  @P0 LDC R4, c[0x0][0x434] ;  /* 0x00010d00ff040b82 */ /* 0x000ef00000000800 */
[----:B------:R-:W4:Y:S01]  /*17b70*/  @P0 LDC R5, c[0x0][0x438] ;  /* 0x00010e00ff050b82 */ /* 0x000f220000000800 */
[----:B0-----:R-:W-:-:S05]  /*17b80*/  @P0 IMAD.HI.U32 R2, R10, R2, RZ ;  /* 0x000000020a020227 */ /* 0x001fca00078e00ff */
[----:B-1----:R-:W-:Y:S01]  /*17b90*/  @P0 SHF.R.U32.HI R6, RZ, R3, R2 ;  /* 0x00000003ff060219 */ /* 0x002fe20000011602 */
[----:B---3--:R-:W-:-:S05]  /*17ba0*/  @P0 IMAD.HI.U32 R2, R11, R4, RZ ;  /* 0x000000040b020227 */ /* 0x008fca00078e00ff */
[----:B----4-:R-:W-:Y:S02]  /*17bb0*/  @P0 SHF.R.U32.HI R0, RZ, R5, R2 ;  /* 0x00000005ff000219 */ /* 0x010fe40000011602 */
[----:B------:R-:W0:Y:S08]  /*17bc0*/  @!P1 LDC.64 R2, c[0x0][0x428] ;  /* 0x00010a00ff029b82 */ /* 0x000e300000000a00 */
[----:B------:R-:W1:Y:S01]  /*17bd0*/  @!P1 LDC.64 R4, c[0x0][0x418] ;  /* 0x00010600ff049b82 */ /* 0x000e620000000a00 */
[----:B------:R-:W-:-:S02]  /*17be0*/  ISETP.GE.AND P0, PT, R7, R29, PT ;  /* 0x0000001d0700720c */ /* 0x000fc40003f06270 */
[--C-:B------:R-:W-:Y:S02]  /*17bf0*/  @!P1 SHF.R.S32.HI R7, RZ, 0x1f, R6.reuse ;  /* 0x0000001fff079819 */ /* 0x100fe40000011406 */
[----:B------:R-:W-:Y:S01]  /*17c00*/  ISETP.GT.U32.OR P0, PT, R27, 0x9f, P0 ;  /* 0x0000009f1b00780c */ /* 0x000fe20000704470 */
[----:B0-----:R-:W-:-:S04]  /*17c10*/  @!P1 IMAD.WIDE.U32 R8, R16, R2, R6 ;  /* 0x0000000210089225 */ /* 0x001fc800078e0006 */
[----:B------:R-:W-:-:S04]  /*17c20*/  @!P1 IMAD R2, R15, R2, RZ ;  /* 0x000000020f029224 */ /* 0x000fc800078e02ff */
[----:B------:R-:W-:Y:S01]  /*17c30*/  @!P1 IMAD R2, R16, R3, R2 ;  /* 0x0000000310029224 */ /* 0x000fe200078e0202 */
[----:B-1----:R-:W-:-:S03]  /*17c40*/  @!P1 LEA R12, P2, R8, R4, 0x2 ;  /* 0x00000004080c9211 */ /* 0x002fc600078410ff */
[----:B------:R-:W-:-:S05]  /*17c50*/  @!P1 IMAD.IADD R2, R9, 0x1, R2 ;  /* 0x0000000109029824 */ /* 0x000fca00078e0202 */
[----:B------:R-:W-:Y:S02]  /*17c60*/  @!P1 LEA.HI.X R13, R8, R5, R2, 0x2, P2 ;  /* 0x00000005080d9211 */ /* 0x000fe400010f1402 */
[----:B------:R-:W0:Y:S01]  /*17c70*/  @!P0 LDC.64 R2, c[0x0][0x428] ;  /* 0x00010a00ff028b82 */ /* 0x000e220000000a00 */
[----:B------:R1:W-:Y:S01]  /*17c80*/  STL [R1+0x30], R15 ;  /* 0x0000300f01007387 */ /* 0x0003e20000100800 */
[----:B0-----:R-:W-:-:S03]  /*17c90*/  @!P0 IMAD R4, R15, R2, RZ ;  /* 0x000000020f048224 */ /* 0x001fc600078e02ff */
[----:B-1----:R-:W3:Y:S01]  /*17ca0*/  LDL R15, [R1+0x74] ;  /* 0x00007400010f7983 */ /* 0x002ee20000100800 */
[----:B------:R-:W-:Y:S01]  /*17cb0*/  IADD3 R8, -R6, RZ, RZ ;  /* 0x000000ff06087210 */ /* 0x000fe20007ffe1ff */
[----:B------:R-:W-:Y:S01]  /*17cc0*/  @!P0 IMAD R6, R16, R3, R4 ;  /* 0x0000000310068224 */ /* 0x000fe200078e0204 */
[--C-:B------:R-:W-:Y:S01]  /*17cd0*/  @!P0 SHF.R.S32.HI R5, RZ, 0x1f, R0.reuse ;  /* 0x0000001fff058819 */ /* 0x100fe20000011400 */
[----:B------:R-:W-:Y:S02]  /*17ce0*/  @!P0 IMAD.MOV.U32 R4, RZ, RZ, R0 ;  /* 0x000000ffff048224 */ /* 0x000fe400078e0000 */
[----:B------:R-:W-:Y:S02]  /*17cf0*/  IMAD R8, R14, R8, R10 ;  /* 0x000000080e087224 */ /* 0x000fe400078e020a */
[----:B------:R-:W-:Y:S01]  /*17d00*/  @!P0 IMAD.WIDE.U32 R4, R16, R2, R4 ;  /* 0x0000000210048225 */ /* 0x000fe200078e0004 */
[----:B------:R-:W0:Y:S01]  /*17d10*/  S2R R10, SR_TID.X ;  /* 0x00000000000a7919 */ /* 0x000e220000002100 */
[----:B------:R-:W1:Y:S02]  /*17d20*/  @!P0 LDC.64 R2, c[0x0][0x418] ;  /* 0x00010600ff028b82 */ /* 0x000e640000000a00 */
[----:B------:R-:W-:Y:S01]  /*17d30*/  IMAD.MOV R9, RZ, RZ, -R0 ;  /* 0x000000ffff097224 */ /* 0x000fe200078e0a00 */
[----:B------:R4:W5:Y:S05]  /*17d40*/  LDL.LU R16, [R1+0x8c] ;  /* 0x00008c0001107983 */ /* 0x00096a0000300800 */
[----:B------:R-:W4:Y:S01]  /*17d50*/  LDC R0, c[0x0][0x2f4] ;  /* 0x0000bd00ff007b82 */ /* 0x000f220000000800 */
[----:B------:R-:W-:Y:S01]  /*17d60*/  @!P0 IMAD.IADD R5, R6, 0x1, R5 ;  /* 0x0000000106058824 */ /* 0x000fe200078e0205 */
[----:B------:R-:W-:-:S06]  /*17d70*/  CS2R R6, SRZ ;  /* 0x0000000000067805 */ /* 0x000fcc000001ff00 */
[----:B------:R0:W5:Y:S01]  /*17d80*/  @!P1 LDG.E R7, desc[UR40][R12.64] ;  /* 0x000000280c079981 */ /* 0x000162000c1e1900 */
[----:B-1----:R-:W-:-:S04]  /*17d90*/  @!P0 LEA R2, P2, R4, R2, 0x2 ;  /* 0x0000000204028211 */ /* 0x002fc800078410ff */
[----:B------:R-:W-:Y:S02]  /*17da0*/  @!P0 LEA.HI.X R3, R4, R3, R5, 0x2, P2 ;  /* 0x0000000304038211 */ /* 0x000fe400010f1405 */
[----:B------:R-:W-:Y:S01]  /*17db0*/  ISETP.GT.U32.AND P2, PT, R27, 0x9f, PT ;  /* 0x0000009f1b00780c */ /* 0x000fe20003f44070 */
[----:B0-----:R-:W-:Y:S02]  /*17dc0*/  IMAD.SHL.U32 R10, R10, 0x10, RZ ;  /* 0x000000100a0a7824 */ /* 0x001fe400078e00ff */
[----:B------:R0:W5:Y:S03]  /*17dd0*/  @!P0 LDG.E R6, desc[UR40][R2.64] ;  /* 0x0000002802068981 */ /* 0x000166000c1e1900 */
[----:B------:R-:W-:-:S04]  /*17de0*/  LOP3.LUT R10, R10, 0x30, RZ, 0xc0, !PT ;  /* 0x000000300a0a7812 */ /* 0x000fc800078ec0ff */
[----:B----4-:R-:W-:Y:S01]  /*17df0*/  ISETP.GE.AND P1, PT, R10, R0, PT ;  /* 0x000000000a00720c */ /* 0x010fe20003f26270 */
[----:B------:R-:W-:Y:S01]  /*17e00*/  UMOV UR4, 0xffffffff ;  /* 0xffffffff00047882 */ /* 0x000fe20000000000 */
        /* <DEDUP_REMOVED lines=10> */
.L_x_15717:
[----:B------:R-:W-:Y:S01]  /*17eb0*/  SHF.R.S32.HI R0, RZ, 0x1f, R18 ;  /* 0x0000001fff007819 */ /* 0x000fe20000011412 */
[----:B------:R-:W-:-:S04]  /*17ec0*/  VIADD R5, R20, 0xffffffff ;  /* 0xffffffff14057836 */ /* 0x000fc80000000000 */
[----:B------:R1:W-:Y:S01]  /*17ed0*/  STL [R1+0x20], R0 ;  /* 0x0000200001007387 */ /* 0x0003e20000100800 */
[----:B------:R-:W-:Y:S05]  /*17ee0*/  @!P0 BRA `(.L_x_15596) ;  /* 0x0000000000048947 */ /* 0x000fea0003800000 */
[----:B------:R-:W-:Y:S01]  /*17ef0*/  BPT.TRAP 0x1 ;  /* 0x000000040000795c */ /* 0x000fe20000300000 */
.L_x_15596:
[----:B0-----:R-:W2:Y:S04]  /*17f00*/  LDL R2, [R1+0x8] ;  /* 0x0000080001027983 */ /* 0x001ea80000100800 */
[----:B-1----:R-:W3:Y:S01]  /*17f10*/  LDL R0, [R1+0x18] ;  /* 0x0000180001007983 */ /* 0x002ee20000100800 */
[----:B------:R-:W-:Y:S01]  /*17f20*/  BSSY B0, `(.L_x_15597) ;  /* 0x0000008000007945 */ /* 0x000fe20003800000 */
[----:B--2---:R-:W-:Y:S02]  /*17f30*/  LEA R4, R2, R22, 0x3 ;  /* 0x0000001602047211 */ /* 0x004fe400078e18ff */
[----:B---3--:R-:W-:-:S04]  /*17f40*/  SHF.L.U32 R0, R0, 0x1f, RZ ;  /* 0x0000001f00007819 */ /* 0x008fc800000006ff */
[----:B------:R0:W1:Y:S01]  /*17f50*/  SYNCS.PHASECHK.TRANS64.TRYWAIT P0, [R4+URZ+0x13280], R0 ;  /* 0x01328000040075a7 */ /* 0x000062000800017f */
[----:B------:R0:W-:Y:S02]  /*17f60*/  STL [R1+0x54], R0 ;  /* 0x0000540001007387 */ /* 0x0001e40000100800 */
[----:B0-----:R-:W-:-:S05]  /*17f70*/  SHF.R.S32.HI R0, RZ, 0x1f, R8 ;  /* 0x0000001fff007819 */ /* 0x001fca0000011408 */
[----:B------:R0:W-:Y:S02]  /*17f80*/  STL [R1+0x50], R0 ;  /* 0x0000500001007387 */ /* 0x0001e40000100800 */
[----:B01----:R-:W-:Y:S05]  /*17f90*/  @!P0 BRA `(.L_x_15598) ;  /* 0x0000005400a88947 */ /* 0x003fea0003800000 */
.L_x_15718:
[----:B------:R-:W-:Y:S05]  /*17fa0*/  BSYNC B0 ;  /* 0x0000000000007941 */ /* 0x000fea0003800000 */
.L_x_15597:
[----:B0-----:R-:W2:Y:S04]  /*17fb0*/  LDL R0, [R1+0x50] ;  /* 0x0000500001007983 */ /* 0x001ea80000100800 */
        /* <DEDUP_REMOVED lines=16> */
[----:B------:R-:W-:-:S04]  /*180c0*/  SHF.R.U32.HI R15, RZ, 0x2, R15 ;  /* 0x00000002ff0f7819 */ /* 0x000fc8000001160f */
[----:B------:R-:W-:-:S04]  /*180d0*/  IADD3 R5, -R15, R5, RZ ;  /* 0x000000050f057210 */ /* 0x000fc80007ffe1ff */
[----:B------:R-:W-:Y:S01]  /*180e0*/  ISETP.GE.AND P5, PT, R5, 0x1, PT ;  /* 0x000000010500780c */ /* 0x000fe20003fa6270 */
[----:B--2---:R-:W-:-:S04]  /*180f0*/  IMAD R0, R0, UR4, RZ ;  /* 0x0000000400007c24 */ /* 0x004fc8000f8e02ff */
[----:B------:R-:W-:Y:S02]  /*18100*/  IMAD R0, R8, UR5, R0 ;  /* 0x0000000508007c24 */ /* 0x000fe4000f8e0200 */
[----:B---3--:R-:W-:Y:S02]  /*18110*/  IMAD R12, R10, UR8, RZ ;  /* 0x000000080a0c7c24 */ /* 0x008fe4000f8e02ff */
[----:B------:R-:W-:Y:S02]  /*18120*/  IMAD.IADD R3, R3, 0x1, R0 ;  /* 0x0000000103037824 */ /* 0x000fe400078e0200 */
[----:B------:R-:W-:Y:S02]  /*18130*/  IMAD R0, R11, UR6, RZ ;  /* 0x000000060b007c24 */ /* 0x000fe4000f8e02ff */
[----:B-1----:R-:W0:Y:S01]  /*18140*/  LDC R11, c[0x0][0x2f4] ;  /* 0x0000bd00ff0b7b82 */ /* 0x002e220000000800 */
[----:B------:R-:W-:-:S04]  /*18150*/  IMAD.WIDE.U32 R2, R7, UR6, R2 ;  /* 0x0000000607027c25 */ /* 0x000fc8000f8e0002 */
[----:B------:R-:W-:-:S04]  /*18160*/  IMAD R0, R7, UR7, R0 ;  /* 0x0000000707007c24 */ /* 0x000fc8000f8e0200 */
[----:B------:R-:W-:Y:S02]  /*18170*/  IMAD.IADD R3, R3, 0x1, R0 ;  /* 0x0000000103037824 */ /* 0x000fe400078e0200 */
        /* <DEDUP_REMOVED lines=16> */
[----:B------:R4:W-:Y:S02]  /*18280*/  STL [R1+0xc], R20 ;  /* 0x00000c1401007387 */ /* 0x0009e40000100800 */
[----:B------:R-:W-:-:S05]  /*18290*/  IADD3 R3, P1, R10, UR10, RZ ;  /* 0x0000000a0a037c10 */ /* 0x000fca000ff3e0ff */
[----:B------:R0:W-:Y:S01]  /*182a0*/  STL [R1+0x4], R3 ;  /* 0x0000040301007387 */ /* 0x0001e20000100800 */
[----:B------:R-:W-:Y:S01]  /*182b0*/  UMOV UR4, 0xffffffff ;  /* 0xffffffff00047882 */ /* 0x000fe20000000000 */
[----:B------:R-:W-:Y:S01]  /*182c0*/  IADD3.X R27, R12, UR11, R11, P1, !PT ;  /* 0x0000000b0c1b7c10 */ /* 0x000fe20008ffe40b */
[----:B----4-:R-:W-:Y:S01]  /*182d0*/  IMAD R20, R13, 0x2800, R14 ;  /* 0x000028000d147824 */ /* 0x010fe200078e020e */
[----:B------:R-:W-:Y:S06]  /*182e0*/  BRA.DIV UR4, `(.L_x_15599) ;  /* 0x0000005204ec7947 */ /* 0x000fec000b800000 */
[----:B------:R-:W2:Y:S04]  /*182f0*/  LDL.LU R15, [R1+0x4] ;  /* 0x00000400010f7983 */ /* 0x000ea80000300800 */
[----:B------:R-:W3:Y:S01]  /*18300*/  LDL.LU R14, [R1+0x28] ;  /* 0x00002800010e7983 */ /* 0x000ee20000300800 */
[----:B------:R-:W1:Y:S03]  /*18310*/  S2R R11, SR_TID.X ;  /* 0x00000000000b7919 */ /* 0x000e660000002100 */
[----:B0-----:R-:W0:Y:S04]  /*18320*/  SHFL.IDX PT, R3, R0, RZ, 0x1c1f ;  /* 0x001c1fff00037589 */ /* 0x001e2800000e0000 */
[----:B------:R-:W4:Y:S01]  /*18330*/  SHFL.IDX PT, R10, R2, RZ, 0x1c1f ;  /* 0x001c1fff020a7589 */ /* 0x000f2200000e0000 */
[----:B-1----:R-:W-:-:S05]  /*18340*/  IMAD.SHL.U32 R21, R11, 0x10, RZ ;  /* 0x000000100b157824 */ /* 0x002fca00078e00ff */
[----:B------:R-:W-:-:S04]  /*18350*/  LOP3.LUT R21, R21, 0x30, RZ, 0xc0, !PT ;  /* 0x0000003015157812 */ /* 0x000fc800078ec0ff */
[----:B0-----:R-:W-:-:S05]  /*18360*/  IADD3 R12, P1, R21, R3, RZ ;  /* 0x00000003150c7210 */ /* 0x001fca0007f3e0ff */
[----:B----4-:R-:W-:Y:S02]  /*18370*/  IMAD.X R13, RZ, RZ, R10, P1 ;  /* 0x000000ffff0d7224 */ /* 0x010fe400008e060a */
[----:B------:R-:W0:Y:S01]  /*18380*/  SHFL.IDX PT, R10, R0, 0x1, 0x1c1f ;  /* 0x003c1f00000a7f89 */ /* 0x000e2200000e0000 */
[----:B------:R-:W-:-:S03]  /*18390*/  IMAD.IADD R3, R22, 0x1, R20 ;  /* 0x0000000116037824 */ /* 0x000fc600078e0214 */
[----:B------:R-:W1:Y:S01]  /*183a0*/  SHFL.IDX PT, R20, R2, 0x1, 0x1c1f ;  /* 0x003c1f0002147f89 */ /* 0x000e6200000e0000 */
[----:B------:R-:W-:-:S13]  /*183b0*/  ISETP.LT.OR P1, PT, R5, 0x1, P0 ;  /* 0x000000010500780c */ /* 0x000fda0000721670 */
[----:B------:R-:W-:Y:S01]  /*183c0*/  LDGSTS.E.BYPASS.LTC128B.128 [R3+0x6000], desc[UR40][R12.64], !P1 ;  /* 0x060000000c037fae */ /* 0x000fe2000c901d68 */
[----:B0-----:R-:W-:-:S05]  /*183d0*/  IADD3 R10, P1, R21, R10, RZ ;  /* 0x0000000a150a7210 */ /* 0x001fca0007f3e0ff */
[----:B-1----:R-:W-:Y:S01]  /*183e0*/  IMAD.X R11, RZ, RZ, R20, P1 ;  /* 0x000000ffff0b7224 */ /* 0x002fe200008e0614 */
[----:B------:R-:W-:Y:S01]  /*183f0*/  ISETP.LT.OR P1, PT, R5, 0x21, P0 ;  /* 0x000000210500780c */ /* 0x000fe20000721670 */
[----:B------:R-:W-:-:S12]  /*18400*/  SHFL.IDX PT, R20, R2, 0x2, 0x1c1f ;  /* 0x005c1f0002147f89 */ /* 0x000fd800000e0000 */
[----:B------:R0:W-:Y:S04]  /*18410*/  LDGSTS.E.BYPASS.LTC128B.128 [R3+0x6800], desc[UR40][R10.64], !P1 ;  /* 0x068000000a037fae */ /* 0x0001e8000c901d68 */
[----:B0-----:R-:W0:Y:S04]  /*18420*/  SHFL.IDX PT, R10, R0, 0x2, 0x1c1f ;  /* 0x005c1f00000a7f89 */ /* 0x001e2800000e0000 */
[----:B------:R-:W1:Y:S04]  /*18430*/  SHFL.IDX PT, R0, R0, 0x3, 0x1c1f ;  /* 0x007c1f0000007f89 */ /* 0x000e6800000e0000 */
[----:B------:R-:W4:Y:S01]  /*18440*/  SHFL.IDX PT, R2, R2, 0x3, 0x1c1f ;  /* 0x007c1f0002027f89 */ /* 0x000f2200000e0000 */
[----:B0-----:R-:W-:-:S05]  /*18450*/  IADD3 R10, P1, R21, R10, RZ ;  /* 0x0000000a150a7210 */ /* 0x001fca0007f3e0ff */
[----:B------:R-:W-:Y:S01]  /*18460*/  IMAD.X R11, RZ, RZ, R20, P1 ;  /* 0x000000ffff0b7224 */ /* 0x000fe200008e0614 */
[C---:B------:R-:W-:Y:S02]  /*18470*/  ISETP.LT.OR P1, PT, R5.reuse, 0x41, P0 ;  /* 0x000000410500780c */ /* 0x040fe40000721670 */
[----:B------:R-:W-:-:S11]  /*18480*/  ISETP.GE.AND P3, PT, R5, 0x81, PT ;  /* 0x000000810500780c */ /* 0x000fd60003f66270 */
[----:B------:R1:W-:Y:S02]  /*18490*/  LDGSTS.E.BYPASS.LTC128B.128 [R3+0x7000], desc[UR40][R10.64], !P1 ;  /* 0x070000000a037fae */ /* 0x0003e4000c901d68 */
[----:B-1----:R-:W-:-:S04]  /*184a0*/  IADD3 R10, P1, R21, R0, RZ ;  /* 0x00000000150a7210 */ /* 0x002fc80007f3e0ff */
[----:B----4-:R-:W-:Y:S02]  /*184b0*/  IADD3.X R11, RZ, R2, RZ, P1, !PT ;  /* 0x00000002ff0b7210 */ /* 0x010fe40000ffe4ff */
[----:B------:R-:W-:Y:S01]  /*184c0*/  ISETP.LT.OR P1, PT, R5, 0x61, P0 ;  /* 0x000000610500780c */ /* 0x000fe20000721670 */
[----:B------:R0:W1:-:S12]  /*184d0*/  SHFL.IDX PT, R0, R27, RZ, 0x1c1f ;  /* 0x001c1fff1b007589 */ /* 0x00005800000e0000 */
[----:B------:R2:W-:Y:S01]  /*184e0*/  LDGSTS.E.BYPASS.LTC128B.128 [R3+0x7800], desc[UR40][R10.64], !P1 ;  /* 0x078000000a037fae */ /* 0x0005e2000c901d68 */
[C---:B------:R-:W-:Y:S02]  /*184f0*/  ISETP.GE.AND P4, PT, R5.reuse, 0x21, PT ;  /* 0x000000210500780c */ /* 0x040fe40003f86270 */
[C---:B------:R-:W-:Y:S02]  /*18500*/  ISETP.GE.AND P1, PT, R5.reuse, 0x41, PT ;  /* 0x000000410500780c */ /* 0x040fe40003f26270 */
[----:B------:R-:W-:Y:S02]  /*18510*/  ISETP.GE.AND P2, PT, R5, 0x61, PT ;  /* 0x000000610500780c */ /* 0x000fe40003f46270 */
[----:B---3--:R-:W-:-:S04]  /*18520*/  LOP3.LUT R14, R14, 0xfffffff7, RZ, 0xc0, !PT ;  /* 0xfffffff70e0e7812 */ /* 0x008fc800078ec0ff */
[----:B------:R-:W-:Y:S01]  /*18530*/  @P3 LOP3.LUT R14, R14, 0x8, RZ, 0xfc, !PT ;  /* 0x000000080e0e3812 */ /* 0x000fe200078efcff */
[----:B--2---:R0:W2:Y:S04]  /*18540*/  SHFL.IDX PT, R10, R15, RZ, 0x1c1f ;  /* 0x001c1fff0f0a7589 */ /* 0x0040a800000e0000 */
[----:B-1----:R0:W-:Y:S02]  /*18550*/  STL [R1+0x28], R14 ;  /* 0x0000280e01007387 */ /* 0x0021e40000100800 */
.L_x_15730:
        /* <DEDUP_REMOVED lines=12> */
.L_x_15600:
        /* <DEDUP_REMOVED lines=11> */
.L_x_15601:
[----:B------:R2:W-:Y:S01]  /*186d0*/  SYNCS.ARRIVE.TRANS64.A1T0 RZ, [R4+URZ+0x13270], RZ ;  /* 0x013270ff04ff79a7 */ /* 0x0005e2000810003f */
[----:B------:R-:W-:Y:S05]  /*186e0*/  @!P6 BRA `(.L_x_15602) ;  /* 0x000000000004e947 */ /* 0x000fea0003800000 */
[----:B------:R-:W-:Y:S01]  /*186f0*/  BPT.TRAP 0x1 ;  /* 0x000000040000795c */ /* 0x000fe20000300000 */
.L_x_15602:
[----:B------:R-:W3:Y:S01]  /*18700*/  LDL R0, [R1+0x54] ;  /* 0x0000540001007983 */ /* 0x000ee20000100800 */
[----:B------:R-:W-:Y:S01]  /*18710*/  BSSY B0, `(.L_x_15603) ;  /* 0x0000003000007945 */ /* 0x000fe20003800000 */
[----:B---3--:R-:W3:Y:S03]  /*18720*/  SYNCS.PHASECHK.TRANS64.TRYWAIT P0, [R4+URZ+0x13240], R0 ;  /* 0x01324000040075a7 */ /* 0x008ee6000800017f */
[----:B---3--:R-:W-:Y:S05]  /*18730*/  @!P0 BRA `(.L_x_15604) ;  /* 0x0000005400688947 */ /* 0x008fea0003800000 */
.L_x_15731:
[----:B------:R-:W-:Y:S05]  /*18740*/  BSYNC B0 ;  /* 0x0000000000007941 */ /* 0x000fea0003800000 */
.L_x_15603:
        /* <DEDUP_REMOVED lines=56> */
[----:B-1----:R-:W-:-:S04]  /*18ad0*/  @P1 IADD3 R6, P0, R10, R6, RZ ;  /* 0x000000060a061210 */ /* 0x002fc80007f1e0ff */
[----:B------:R-:W-:Y:S02]  /*18ae0*/  @P1 IADD3.X R5, RZ, R5, RZ, P0, !PT ;  /* 0x00000005ff051210 */ /* 0x000fe400007fe4ff */
        /* <DEDUP_REMOVED lines=9> */
.L_x_15743:
        /* <DEDUP_REMOVED lines=9> */
[----:B---3--:R-:W-:-:S04]  /*18c10*/  IADD3 R6, P0, R2, R6, RZ ;  /* 0x0000000602067210 */ /* 0x008fc80007f1e0ff */
[----:B--2---:R-:W-:-:S07]  /*18c20*/  IADD3.X R7, RZ, R0, RZ, P0, !PT ;  /* 0x00000000ff077210 */ /* 0x004fce00007fe4ff */
[----:B------:R-:W-:Y:S01]  /*18c30*/  @!PT LDS RZ, [RZ] ;  /* 0x00000000fffff984 */ /* 0x000fe20000000800 */
[----:B------:R-:W-:Y:S01]  /*18c40*/  @!PT LDS RZ, [RZ] ;  /* 0x00000000fffff984 */ /* 0x000fe20000000800 */
[----:B------:R-:W-:Y:S01]  /*18c50*/  @!PT LDS RZ, [RZ] ;  /* 0x00000000fffff984 */ /* 0x000fe20000000800 */
[----:B------:R4:W-:Y:S02]  /*18c60*/  LDGSTS.E.BYPASS.LTC128B.128 [R3+0x10000], desc[UR40][R6.64], !P1 ;  /* 0x1000000006037fae */ /* 0x0009e4000c901d68 */
.L_x_15607:
[----:B------:R-:W-:Y:S05]  /*18c70*/  BSYNC B0 ;  /* 0x0000000000007941 */ /* 0x000fea0003800000 */
.L_x_15606:
[----:B------:R-:W-:Y:S01]  /*18c80*/  NOP ;  /* 0x0000000000007918 */ /* 0x000fe20000000000 */
[----:B------:R-:W-:-:S13]  /*18c90*/  PLOP3.LUT P0, PT, PT, PT, PT, 0x80, 0x0 ;  /* 0x000000000000781c */ /* 0x000fda0003f0f070 */
.L_x_15608:
        /* <DEDUP_REMOVED lines=11> */
.L_x_15609:
[----:B------:R2:W5:Y:S01]  /*18d50*/  LDL.LU R5, [R1+0x48] ;  /* 0x0000480001057983 */ /* 0x0005620000300800 */
[----:B------:R2:W-:Y:S03]  /*18d60*/  SYNCS.ARRIVE.TRANS64.A1T0 RZ, [R4+URZ+0x13230], RZ ;  /* 0x013230ff04ff79a7 */ /* 0x0005e6000810003f */
[----:B----4-:R2:W5:Y:S02]  /*18d70*/  LDL.LU R3, [R1+0x60] ;  /* 0x0000600001037983 */ /* 0x0105640000300800 */
[----:B------:R-:W-:Y:S05]  /*18d80*/  WARPSYNC.ALL ;  /* 0x0000000000007948 */ /* 0x000fea0003800000 */
[----:B------:R-:W-:Y:S01]  /*18d90*/  ULDC.64 UR6, c[0x0][0xa00] ;  /* 0x0002800000067ab9 */ /* 0x000fe20000000a00 */
[----:B------:R-:W-:Y:S01]  /*18da0*/  VIADD R0, R22, 0xb000 ;  /* 0x0000b00016007836 */ /* 0x000fe20000000000 */
[----:B------:R-:W-:Y:S01]  /*18db0*/  BAR.SYNC.DEFER_BLOCKING 0x8, 0x200 ;  /* 0x0208000000007b1d */ /* 0x000fe20000010000 */
[----:B------:R-:W-:-:S03]  /*18dc0*/  ISETP.NE.U32.AND P0, PT, RZ, UR6, PT ;  /* 0x00000006ff007c0c */ /* 0x000fc6000bf05070 */
[----:B------:R-:W-:Y:S02]  /*18dd0*/  LOP3.LUT P1, RZ, R0, 0x1bf, RZ, 0xc0, !PT ;  /* 0x000001bf00ff7812 */ /* 0x000fe4000782c0ff */
[----:B------:R-:W-:Y:S01]  /*18de0*/  ISETP.NE.AND.EX P0, PT, RZ, UR7, PT, P0 ;  /* 0x00000007ff007c0c */ /* 0x000fe2000bf05300 */
[----:B------:R-:W-:Y:S01]  /*18df0*/  ULDC.64 UR4, c[0x0][0x298] ;  /* 0x0000a60000047ab9 */ /* 0x000fe20000000a00 */
[----:B------:R-:W-:Y:S02]  /*18e00*/  BSSY B6, `(.L_x_15610) ;  /* 0x000001a000067945 */ /* 0x000fe40003800000 */
[----:B------:R-:W-:Y:S02]  /*18e10*/  SEL R26, R26, RZ, !P0 ;  /* 0x000000ff1a1a7207 */ /* 0x000fe40004000000 */
[----:B-----5:R-:W-:Y:S01]  /*18e20*/  SHF.R.S32.HI R2, RZ, 0x1f, R5 ;  /* 0x0000001fff027819 */ /* 0x020fe20000011405 */
[----:B------:R-:W-:Y:S01]  /*18e30*/  IMAD.WIDE.U32 R28, R5, UR4, RZ ;  /* 0x00000004051c7c25 */ /* 0x000fe2000f8e00ff */
[----:B------:R-:W-:-:S03]  /*18e40*/  SEL R0, R3, RZ, !P0 ;  /* 0x000000ff03007207 */ /* 0x000fc60004000000 */
[----:B------:R-:W-:Y:S02]  /*18e50*/  IMAD R2, R2, UR4, RZ ;  /* 0x0000000402027c24 */ /* 0x000fe4000f8e02ff */
[----:B------:R4:W-:Y:S02]  /*18e60*/  STL [R1+0x4], R0 ;  /* 0x0000040001007387 */ /* 0x0009e40000100800 */
[----:B0-----:R-:W-:-:S04]  /*18e70*/  IMAD R27, R5, UR5, R2 ;  /* 0x00000005051b7c24 */ /* 0x001fc8000f8e0202 */
[----:B------:R-:W-:Y:S01]  /*18e80*/  IMAD.IADD R27, R29, 0x1, R27 ;  /* 0x000000011d1b7824 */ /* 0x000fe200078e021b */
[----:B------:R-:W-:Y:S06]  /*18e90*/  @!P1 BRA `(.L_x_15611) ;  /* 0x0000000000409947 */ /* 0x000fec0003800000 */
[----:B------:R-:W-:Y:S01]  /*18ea0*/  MOV R2, 0x0 ;  /* 0x0000000000027802 */ /* 0x000fe20000000f00 */
[----:B------:R-:W-:Y:S01]  /*18eb0*/  ULDC.64 UR4, c[0x4][0x1b0] ;  /* 0x01006c0000047ab9 */ /* 0x000fe20000000a00 */
[----:B------:R-:W-:Y:S01]  /*18ec0*/  ULDC.64 UR6, c[0x4][0x1b8] ;  /* 0x01006e0000067ab9 */ /* 0x000fe20000000a00 */
[----:B------:R-:W-:Y:S01]  /*18ed0*/  ULDC.64 UR8, c[0x4][0x28] ;  /* 0x01000a0000087ab9 */ /* 0x000fe20000000a00 */
[----:B--2---:R-:W-:Y:S01]  /*18ee0*/  IMAD.U32 R4, RZ, RZ, UR4 ;  /* 0x00000004ff047e24 */ /* 0x004fe2000f8e00ff */
[----:B------:R-:W-:Y:S01]  /*18ef0*/  MOV R7, UR7 ;  /* 0x0000000700077c02 */ /* 0x000fe20008000f00 */
[----:B------:R-:W0:Y:S01]  /*18f00*/  LDC.64 R2, c[0x4][R2] ;  /* 0x0100000002027b82 */ /* 0x000e220000000a00 */
[----:B------:R-:W-:Y:S02]  /*18f10*/  IMAD.U32 R5, RZ, RZ, UR5 ;  /* 0x00000005ff057e24 */ /* 0x000fe4000f8e00ff */
[----:B---3--:R-:W-:Y:S02]  /*18f20*/  IMAD.U32 R6, RZ, RZ, UR6 ;  /* 0x00000006ff067e24 */ /* 0x008fe4000f8e00ff */
[----:B------:R-:W-:-:S02]  /*18f30*/  IMAD.U32 R10, RZ, RZ, UR8 ;  /* 0x00000008ff0a7e24 */ /* 0x000fc4000f8e00ff */
[----:B------:R-:W-:Y:S02]  /*18f40*/  IMAD.U32 R11, RZ, RZ, UR9 ;  /* 0x00000009ff0b7e24 */ /* 0x000fe4000f8e00ff */
[----:B-1----:R-:W-:Y:S02]  /*18f50*/  IMAD.MOV.U32 R8, RZ, RZ, 0x70 ;  /* 0x00000070ff087424 */ /* 0x002fe400078e00ff */
[----:B------:R-:W-:Y:S02]  /*18f60*/  IMAD.MOV.U32 R12, RZ, RZ, 0x1 ;  /* 0x00000001ff0c7424 */ /* 0x000fe400078e00ff */
[----:B------:R-:W-:-:S07]  /*18f70*/  IMAD.MOV.U32 R13, RZ, RZ, RZ ;  /* 0x000000ffff0d7224 */ /* 0x000fce00078e00ff */
[----:B------:R-:W-:-:S07]  /*18f80*/  LEPC R20, `(.L_x_15611) ;  /* 0x000000001014794e */ /* 0x000fce0000000000 */
[----:B0---4-:R-:W-:Y:S05]  /*18f90*/  CALL.ABS.NOINC R2 ;  /* 0x0000000002007343 */ /* 0x011fea0003c00000 */
.L_x_15611:
[----:B------:R-:W-:Y:S05]  /*18fa0*/  BSYNC B6 ;  /* 0x0000000000067941 */ /* 0x000fea0003800000 */
.L_x_15610:
[----:B------:R-:W3:Y:S01]  /*18fb0*/  LDL.LU R2, [R1+0x4] ;  /* 0x0000040001027983 */ /* 0x000ee20000300800 */
[----:B------:R-:W-:Y:S01]  /*18fc0*/  ULDC.64 UR4, c[0x0][0x2d8] ;  /* 0x0000b60000047ab9 */ /* 0x000fe20000000a00 */
[----:B------:R-:W-:Y:S01]  /*18fd0*/  IMAD.MOV.U32 R3, RZ, RZ, R27 ;  /* 0x000000ffff037224 */ /* 0x000fe200078e001b */
[----:B-1----:R-:W0:Y:S01]  /*18fe0*/  LDC R9, c[0x0][0x448] ;  /* 0x00011200ff097b82 */ /* 0x002e220000000800 */
[----:B------:R-:W4:Y:S01]  /*18ff0*/  LDL R20, [R1+0x20] ;  /* 0x0000200001147983 */ /* 0x000f220000100800 */
[----:B------:R-:W-:Y:S01]  /*19000*/  ULDC.64 UR6, c[0x0][0x2c8] ;  /* 0x0000b20000067ab9 */ /* 0x000fe20000000a00 */
[----:B------:R-:W-:Y:S02]  /*19010*/  ULDC.64 UR8, c[0x0][0x280] ;  /* 0x0000a00000087ab9 */ /* 0x000fe40000000a00 */
[----:B------:R1:W5:Y:S01]  /*19020*/  LDL R10, [R1+0x64] ;  /* 0x00006400010a7983 */ /* 0x0003620000100800 */
[----:B0-----:R-:W-:-:S13]  /*19030*/  ISETP.NE.AND P1, PT, R9, 0x1, PT ;  /* 0x000000010900780c */ /* 0x001fda0003f25270 */
[----:B--2---:R-:W0:Y:S08]  /*19040*/  @P1 LDC R4, c[0x0][0x44c] ;  /* 0x00011300ff041b82 */ /* 0x004e300000000800 */
[----:B------:R-:W2:Y:S08]  /*19050*/  @P1 LDC R5, c[0x0][0x450] ;  /* 0x00011400ff051b82 */ /* 0x000eb00000000800 */
[----:B------:R-:W1:Y:S01]  /*19060*/  @P1 LDC R8, c[0x0][0x450] ;  /* 0x00011400ff081b82 */ /* 0x000e620000000800 */
[----:B---3--:R-:W-:Y:S01]  /*19070*/  MOV R21, R2 ;  /* 0x0000000200157202 */ /* 0x008fe20000000f00 */
[----:B------:R-:W-:-:S02]  /*19080*/  IMAD.MOV.U32 R2, RZ, RZ, R28 ;  /* 0x000000ffff027224 */ /* 0x000fc400078e001c */
[----:B----4-:R-:W-:Y:S02]  /*19090*/  IMAD R0, R20, UR4, RZ ;  /* 0x0000000414007c24 */ /* 0x010fe4000f8e02ff */
        /* <DEDUP_REMOVED lines=9> */
[----:B------:R4:W5:Y:S02]  /*19130*/  LDL R26, [R1+0x58] ;  /* 0x00005800011a7983 */ /* 0x0009640000100800 */
[----:B------:R-:W-:Y:S01]  /*19140*/  IMAD.IADD R3, R3, 0x1, R0 ;  /* 0x0000000103037824 */ /* 0x000fe200078e0200 */
[C---:B---3--:R-:W-:Y:S01]  /*19150*/  LOP3.LUT R21, R20.reuse, 0x7f, RZ, 0xc0, !PT ;  /* 0x0000007f14157812 */ /* 0x048fe200078ec0ff */
[----:B------:R-:W-:-:S03]  /*19160*/  IMAD.SHL.U32 R20, R20, 0x20, RZ ;  /* 0x0000002014147824 */ /* 0x000fc600078e00ff */
[----:B------:R-:W-:-:S04]  /*19170*/  SHF.R.U32.HI R21, RZ, 0x2, R21 ;  /* 0x00000002ff157819 */ /* 0x000fc80000011615 */
[----:B------:R-:W-:-:S05]  /*19180*/  LOP3.LUT R20, R21, 0x60, R20, 0xf8, !PT ;  /* 0x0000006015147812 */ /* 0x000fca00078ef814 */
[----:B------:R-:W-:-:S04]  /*19190*/  IMAD R6, R17, 0xc0, R20 ;  /* 0x000000c011067824 */ /* 0x000fc800078e0214 */
[----:B0-----:R-:W-:Y:S01]  /*191a0*/  @P1 IMAD.HI.U32 R0, R6, R4, RZ ;  /* 0x0000000406001227 */ /* 0x001fe200078e00ff */
[----:B------:R-:W-:-:S04]  /*191b0*/  MOV R4, R6 ;  /* 0x0000000600047202 */ /* 0x000fc80000000f00 */
        /* <DEDUP_REMOVED lines=13> */
[----:B------:R-:W-:-:S04]  /*19290*/  IADD3 R4, P0, R4, UR8, RZ ;  /* 0x0000000804047c10 */ /* 0x000fc8000ff1e0ff */
[----:B------:R-:W-:Y:S01]  /*192a0*/  IADD3.X R0, R5, UR9, R0, P0, !PT ;  /* 0x0000000905007c10 */ /* 0x000fe200087fe400 */
[----:B------:R-:W-:Y:S01]  /*192b0*/  VIADD R5, R6, 0x80 ;  /* 0x0000008006057836 */ /* 0x000fe20000000000 */
[----:B------:R-:W2:Y:S03]  /*192c0*/  S2R R21, SR_TID.X ;  /* 0x0000000000157919 */ /* 0x000ea60000002100 */
[----:B------:R-:W-:Y:S02]  /*192d0*/  IMAD.MOV.U32 R6, RZ, RZ, R5 ;  /* 0x000000ffff067224 */ /* 0x000fe400078e0005 */
        /* <DEDUP_REMOVED lines=10> */
[----:B--2---:R-:W-:-:S03]  /*19380*/  IMAD.SHL.U32 R20, R21, 0x10, RZ ;  /* 0x0000001015147824 */ /* 0x004fc600078e00ff */
[----:B------:R-:W-:Y:S01]  /*19390*/  IADD3 R3, R3, R7, RZ ;  /* 0x0000000703037210 */ /* 0x000fe20007ffe0ff */
[----:B------:R-:W-:Y:S01]  /*193a0*/  IMAD R6, R6, UR6, RZ ;  /* 0x0000000606067c24 */ /* 0x000fe2000f8e02ff */
[----:B------:R-:W-:Y:S01]  /*193b0*/  LOP3.LUT R20, R20, 0x30, RZ, 0xc0, !PT ;  /* 0x0000003014147812 */ /* 0x000fe200078ec0ff */
[----:B------:R-:W-:-:S03]  /*193c0*/  IMAD.WIDE.U32 R2, R5, UR6, R2 ;  /* 0x0000000605027c25 */ /* 0x000fc6000f8e0002 */
[----:B------:R-:W-:Y:S01]  /*193d0*/  ISETP.GE.AND P0, PT, R20, UR4, PT ;  /* 0x0000000414007c0c */ /* 0x000fe2000bf06270 */
[----:B------:R-:W-:Y:S01]  /*193e0*/  IMAD R6, R5, UR7, R6 ;  /* 0x0000000705067c24 */ /* 0x000fe2000f8e0206 */
[----:B------:R-:W-:Y:S01]  /*193f0*/  IADD3 R5, P1, R2, UR8, RZ ;  /* 0x0000000802057c10 */ /* 0x000fe2000ff3e0ff */
        /* <DEDUP_REMOVED lines=55> */
[----:B0-----:R-:W-:Y:S01]  /*19770*/  @!P1 IMAD.MOV.U32 R6, RZ, RZ, R4 ;  /* 0x000000ffff069224 */ /* 0x001fe200078e0004 */
[----:B------:R-:W-:-:S05]  /*19780*/  @!P1 MOV R7, R0 ;  /* 0x0000000000079202 */ /* 0x000fca0000000f00 */
[----:B----4-:R0:W-:Y:S02]  /*19790*/  @!P1 LDGSTS.E.BYPASS.LTC128B.128 [R10+0xd000], desc[UR40][R6.64], !P0 ;  /* 0x0d000000060a9fae */ /* 0x0101e4000c101d68 */
.L_x_15756:
        /* <DEDUP_REMOVED lines=10> */
.L_x_15613:
        /* <DEDUP_REMOVED lines=18> */
.L_x_15757:
[----:B------:R-:W-:Y:S05]  /*19960*/  BSYNC B0 ;  /* 0x0000000000007941 */ /* 0x000fea0003800000 */
.L_x_15614:
[----:B------:R-:W2:Y:S02]  /*19970*/  LDL R2, [R1] ;  /* 0x0000000001027983 */ /* 0x000ea40000100800 */
[----:B--2---:R-:W-:-:S13]  /*19980*/  ISETP.GE.AND P0, PT, R2, 0x2, PT ;  /* 0x000000020200780c */ /* 0x004fda0003f06270 */
[----:B------:R-:W-:Y:S05]  /*19990*/  @!P0 BRA `(.L_x_15616) ;  /* 0x0000001400948947 */ /* 0x000fea0003800000 */
[----:B-1----:R-:W-:Y:S01]  /*199a0*/  VIADD R0, R2, 0xfffffffe ;  /* 0xfffffffe02007836 */ /* 0x002fe20000000000 */
[----:B------:R1:W5:Y:S04]  /*199b0*/  LDL.LU R21, [R1+0x8] ;  /* 0x0000080001157983 */ /* 0x0003680000300800 */
[----:B------:R1:W-:Y:S04]  /*199c0*/  STL [R1+0xc], R0 ;  /* 0x00000c0001007387 */ /* 0x0003e80000100800 */
[----:B------:R1:W5:Y:S02]  /*199d0*/  LDL.LU R26, [R1+0x18] ;  /* 0x00001800011a7983 */ /* 0x0003640000300800 */
.L_x_15636:
[----:B------:R-:W2:Y:S04]  /*199e0*/  LDL R3, [R1+0x2c] ;  /* 0x00002c0001037983 */ /* 0x000ea80000100800 */
[----:B---3--:R-:W3:Y:S04]  /*199f0*/  LDL R8, [R1+0x30] ;  /* 0x0000300001087983 */ /* 0x008ee80000100800 */
[----:B------:R-:W4:Y:S04]  /*19a00*/  LDL R11, [R1+0x14] ;  /* 0x00001400010b7983 */ /* 0x000f280000100800 */
[----:B0-----:R-:W2:Y:S01]  /*19a10*/  LDL.LU R10, [R1+0xc] ;  /* 0x00000c00010a7983 */ /* 0x001ea20000300800 */
[----:B-1----:R-:W0:Y:S01]  /*19a20*/  S2R R0, SR_TID.X ;  /* 0x0000000000007919 */ /* 0x002e220000002100 */
[----:B------:R-:W1:Y:S01]  /*19a30*/  S2R R2, SR_TID.X ;  /* 0x0000000000027919 */ /* 0x000e620000002100 */
[----:B------:R-:W1:Y:S01]  /*19a40*/  S2R R12, SR_TID.X ;  /* 0x00000000000c7919 */ /* 0x000e620000002100 */
        /* <DEDUP_REMOVED lines=13> */
[----:B------:R-:W-:-:S03]  /*19b20*/  IMAD.SHL.U32 R12, R12, 0x20, RZ ;  /* 0x000000200c0c7824 */ /* 0x000fc600078e00ff */
[----:B------:R-:W-:-:S04]  /*19b30*/  SHF.R.U32.HI R7, RZ, 0x2, R2 ;  /* 0x00000002ff077819 */ /* 0x000fc80000011602 */
[----:B------:R-:W-:Y:S02]  /*19b40*/  LOP3.LUT R12, R7, 0x60, R12, 0xf8, !PT ;  /* 0x00000060070c7812 */ /* 0x000fe400078ef80c */
[----:B------:R-:W1:Y:S02]  /*19b50*/  @P0 LDC R7, c[0x0][0x434] ;  /* 0x00010d00ff070b82 */ /* 0x000e640000000800 */
[----:B------:R-:W-:-:S04]  /*19b60*/  LOP3.LUT R12, R12, 0x80, RZ, 0xfc, !PT ;  /* 0x000000800c0c7812 */ /* 0x000fc800078efcff */
[----:B------:R-:W-:Y:S01]  /*19b70*/  ISETP.GT.U32.AND P1, PT, R12, 0x9f, PT ;  /* 0x0000009f0c00780c */ /* 0x000fe20003f24070 */
[----:B--2---:R-:W-:-:S04]  /*19b80*/  IMAD R3, R10, 0xa0, R3 ;  /* 0x000000a00a037824 */ /* 0x004fc800078e0203 */
[----:B------:R-:W-:-:S04]  /*19b90*/  IMAD.IADD R4, R4, 0x1, R3 ;  /* 0x0000000104047824 */ /* 0x000fc800078e0203 */
[----:B0-----:R-:W-:-:S04]  /*19ba0*/  @P0 IMAD.HI.U32 R6, R4, R6, RZ ;  /* 0x0000000604060227 */ /* 0x001fc800078e00ff */
[----:B------:R-:W-:Y:S01]  /*19bb0*/  IMAD.MOV.U32 R2, RZ, RZ, R4 ;  /* 0x000000ffff027224 */ /* 0x000fe200078e0004 */
[----:B-1----:R-:W-:Y:S02]  /*19bc0*/  @P0 SHF.R.U32.HI R2, RZ, R5, R6 ;  /* 0x00000005ff020219 */ /* 0x002fe40000011606 */
[----:B------:R-:W0:Y:S01]  /*19bd0*/  @P0 LDC R6, c[0x0][0x438] ;  /* 0x00010e00ff060b82 */ /* 0x000e220000000800 */
[----:B------:R-:W-:-:S04]  /*19be0*/  IMAD.IADD R3, R12, 0x1, R3 ;  /* 0x000000010c037824 */ /* 0x000fc800078e0203 */
[----:B------:R-:W-:-:S04]  /*19bf0*/  @P0 IMAD.HI.U32 R7, R3, R7, RZ ;  /* 0x0000000703070227 */ /* 0x000fc800078e00ff */
[----:B------:R-:W-:Y:S02]  /*19c00*/  IMAD.MOV.U32 R5, RZ, RZ, R3 ;  /* 0x000000ffff057224 */ /* 0x000fe400078e0003 */
[----:B---3--:R-:W-:Y:S01]  /*19c10*/  IMAD R8, R8, UR4, RZ ;  /* 0x0000000408087c24 */ /* 0x008fe2000f8e02ff */
[----:B0-----:R-:W-:Y:S02]  /*19c20*/  @P0 SHF.R.U32.HI R5, RZ, R6, R7 ;  /* 0x00000006ff050219 */ /* 0x001fe40000011607 */
[----:B------:R-:W-:-:S03]  /*19c30*/  IADD3 R7, -R2, RZ, RZ ;  /* 0x000000ff02077210 */ /* 0x000fc60007ffe1ff */
[----:B------:R-:W-:Y:S02]  /*19c40*/  IMAD.MOV R6, RZ, RZ, -R5 ;  /* 0x000000ffff067224 */ /* 0x000fe400078e0a05 */
[C---:B------:R-:W-:Y:S02]  /*19c50*/  IMAD R4, R0.reuse, R7, R4 ;  /* 0x0000000700047224 */ /* 0x040fe400078e0204 */
[----:B------:R-:W-:Y:S01]  /*19c60*/  IMAD R0, R0, R6, R3 ;  /* 0x0000000600007224 */ /* 0x000fe200078e0203 */
[----:B------:R-:W-:Y:S01]  /*19c70*/  SHF.R.S32.HI R3, RZ, 0x1f, R2 ;  /* 0x0000001fff037819 */ /* 0x000fe20000011402 */
        /* <DEDUP_REMOVED lines=10> */
[C---:B0-----:R-:W-:Y:S02]  /*19d20*/  @!P1 LEA R6, P0, R2.reuse, UR6, 0x2 ;  /* 0x0000000602069c11 */ /* 0x041fe4000f8010ff */
[----:B-----5:R-:W-:Y:S02]  /*19d30*/  IADD3 R3, R21, 0x1, RZ ;  /* 0x0000000115037810 */ /* 0x020fe40007ffe0ff */
        /* <DEDUP_REMOVED lines=18> */
.L_x_15617:
[----:B0-----:R-:W-:Y:S01]  /*19e60*/  IMAD R6, R3, 0x8, R22 ;  /* 0x0000000803067824 */ /* 0x001fe200078e0216 */
[----:B------:R-:W-:Y:S01]  /*19e70*/  SHF.L.U32 R2, R2, 0x1f, RZ ;  /* 0x0000001f02027819 */ /* 0x000fe200000006ff */
[----:B------:R-:W-:Y:S01]  /*19e80*/  BSSY B0, `(.L_x_15618) ;  /* 0x0000005000007945 */ /* 0x000fe20003800000 */
[----:B------:R-:W-:Y:S02]  /*19e90*/  SHF.R.S32.HI R29, RZ, 0x1f, R4 ;  /* 0x0000001fff1d7819 */ /* 0x000fe40000011404 */
[----:B------:R-:W0:Y:S01]  /*19ea0*/  SYNCS.PHASECHK.TRANS64.TRYWAIT P0, [R6+URZ+0x13280], R2 ;  /* 0x01328002060075a7 */ /* 0x000e22000800017f */
[----:B------:R1:W-:Y:S02]  /*19eb0*/  STL [R1+0x4], R2 ;  /* 0x0000040201007387 */ /* 0x0003e40000100800 */
[----:B01----:R-:W-:Y:S05]  /*19ec0*/  @!P0 BRA `(.L_x_15619) ;  /* 0x0000004c00248947 */ /* 0x003fea0003800000 */
.L_x_15758:
[----:B------:R-:W-:Y:S05]  /*19ed0*/  BSYNC B0 ;  /* 0x0000000000007941 */ /* 0x000fea0003800000 */
.L_x_15618:
        /* <DEDUP_REMOVED lines=16> */
[----:B------:R-:W-:-:S04]  /*19fe0*/  IMAD.WIDE.U32 R2, R5, UR6, R2 ;  /* 0x0000000605027c25 */ /* 0x000fc8000f8e0002 */
[----:B0-----:R-:W-:-:S05]  /*19ff0*/  IMAD.SHL.U32 R11, R11, 0x10, RZ ;  /* 0x000000100b0b7824 */ /* 0x001fca00078e00ff */
        /* <DEDUP_REMOVED lines=12> */
[----:B------:R-:W-:-:S05]  /*1a0c0*/  IMAD.WIDE.U32 R2, R0, UR4, RZ ;  /* 0x0000000400027c25 */ /* 0x000fca000f8e00ff */
        /* <DEDUP_REMOVED lines=23> */
[----:B0-----:R-:W-:-:S04]  /*1a240*/  IADD3 R2, P0, R11, R2, RZ ;  /* 0x000000020b027210 */ /* 0x001fc80007f1e0ff */
[----:B-1----:R-:W-:-:S05]  /*1a250*/  IADD3.X R3, RZ, R3, RZ, P0, !PT ;  /* 0x00000003ff037210 */ /* 0x002fca00007fe4ff */
        /* <DEDUP_REMOVED lines=12> */
.L_x_15770:
        /* <DEDUP_REMOVED lines=11> */
.L_x_15621:
        /* <DEDUP_REMOVED lines=11> */
.L_x_15622:
[----:B------:R1:W-:Y:S01]  /*1a480*/  SYNCS.ARRIVE.TRANS64.A1T0 RZ, [R6+URZ+0x13270], RZ ;  /* 0x013270ff06ff79a7 */ /* 0x0003e2000810003f */
[----:B------:R-:W-:Y:S05]  /*1a490*/  @!P3 BRA `(.L_x_15623) ;  /* 0x000000000004b947 */ /* 0x000fea0003800000 */
[----:B------:R-:W-:Y:S01]  /*1a4a0*/  BPT.TRAP 0x1 ;  /* 0x000000040000795c */ /* 0x000fe20000300000 */
.L_x_15623:
[----:B------:R-:W2:Y:S01]  /*1a4b0*/  LDL R2, [R1+0x4] ;  /* 0x0000040001027983 */ /* 0x000ea20000100800 */
[----:B------:R-:W-:Y:S01]  /*1a4c0*/  BSSY B0, `(.L_x_15624) ;  /* 0x0000003000007945 */ /* 0x000fe20003800000 */
[----:B--2---:R-:W2:Y:S03]  /*1a4d0*/  SYNCS.PHASECHK.TRANS64.TRYWAIT P0, [R6+URZ+0x13240], R2 ;  /* 0x01324002060075a7 */ /* 0x004ea6000800017f */
[----:B--2---:R-:W-:Y:S05]  /*1a4e0*/  @!P0 BRA `(.L_x_15625) ;  /* 0x0000004c00508947 */ /* 0x004fea0003800000 */
.L_x_15771:
[----:B------:R-:W-:Y:S05]  /*1a4f0*/  BSYNC B0 ;  /* 0x0000000000007941 */ /* 0x000fea0003800000 */
.L_x_15624:
        /* <DEDUP_REMOVED lines=60> */
.L_x_15783:
        /* <DEDUP_REMOVED lines=8> */
.L_x_15627:
        /* <DEDUP_REMOVED lines=11> */
.L_x_15628:
[----:B------:R-:W4:Y:S01]  /*1a9f0*/  LDL R0, [R1+0x5c] ;  /* 0x00005c0001007983 */ /* 0x000f220000100800 */
[----:B------:R0:W-:Y:S01]  /*1aa00*/  SYNCS.ARRIVE.TRANS64.A1T0 RZ, [R6+URZ+0x13230], RZ ;  /* 0x013230ff06ff79a7 */ /* 0x0001e2000810003f */
[----:B----4-:R-:W-:-:S13]  /*1aa10*/  ISETP.NE.AND P0, PT, R0, 0x3, PT ;  /* 0x000000030000780c */ /* 0x010fda0003f05270 */
[----:B0-----:R-:W-:Y:S05]  /*1aa20*/  @!P0 BRA `(.L_x_15629) ;  /* 0x0000000000048947 */ /* 0x001fea0003800000 */
[----:B------:R-:W-:Y:S01]  /*1aa30*/  BPT.TRAP 0x1 ;  /* 0x000000040000795c */ /* 0x000fe20000300000 */
.L_x_15629:
[----:B------:R-:W-:Y:S01]  /*1aa40*/  LOP3.LUT R0, R26, 0x1, RZ, 0x3c, !PT ;  /* 0x000000011a007812 */ /* 0x000fe200078e3cff */
[----:B---3--:R-:W-:Y:S01]  /*1aa50*/  IMAD R2, R21, 0x8, R22 ;  /* 0x0000000815027824 */ /* 0x008fe200078e0216 */
[----:B------:R-:W-:Y:S02]  /*1aa60*/  BSSY B0, `(.L_x_15630) ;  /* 0x0000004000007945 */ /* 0x000fe40003800000 */
[----:B------:R-:W-:-:S04]  /*1aa70*/  SHF.L.U32 R0, R0, 0x1f, RZ ;  /* 0x0000001f00007819 */ /* 0x000fc800000006ff */
[----:B------:R-:W0:Y:S02]  /*1aa80*/  SYNCS.PHASECHK.TRANS64.TRYWAIT P2, [R2+URZ+0x13270], R0 ;  /* 0x01327000020075a7 */ /* 0x000e24000804017f */
[----:B0-----:R-:W-:Y:S05]  /*1aa90*/  @!P2 BRA `(.L_x_15631) ;  /* 0x0000004c0058a947 */ /* 0x001fea0003800000 */
.L_x_15784:
[----:B------:R-:W-:Y:S05]  /*1aaa0*/  BSYNC B0 ;  /* 0x0000000000007941 */ /* 0x000fea0003800000 */
.L_x_15630:
[----:B------:R-:W3:Y:S02]  /*1aab0*/  LDL R3, [R1+0x74] ;  /* 0x0000740001037983 */ /* 0x000ee40000100800 */
[----:B---3--:R-:W-:-:S13]  /*1aac0*/  ISETP.NE.AND P2, PT, R3, 0x3, PT ;  /* 0x000000030300780c */ /* 0x008fda0003f45270 */
[----:B------:R-:W-:Y:S05]  /*1aad0*/  @!P2 BRA `(.L_x_15632) ;  /* 0x000000000004a947 */ /* 0x000fea0003800000 */
[----:B------:R-:W-:Y:S01]  /*1aae0*/  BPT.TRAP 0x1 ;  /* 0x000000040000795c */ /* 0x000fe20000300000 */
.L_x_15632:
[----:B------:R-:W-:Y:S01]  /*1aaf0*/  SHF.L.U32 R3, R26, 0x1f, RZ ;  /* 0x0000001f1a037819 */ /* 0x000fe200000006ff */
[----:B0-----:R-:W-:-:S03]  /*1ab00*/  IMAD R0, R21, 0x2800, RZ ;  /* 0x0000280015007824 */ /* 0x001fc600078e02ff */
[----:B------:R-:W0:Y:S02]  /*1ab10*/  SYNCS.PHASECHK.TRANS64.TRYWAIT P2, [R2+URZ+0x13260], R3 ;  /* 0x01326003020075a7 */ /* 0x000e24000804017f */
[----:B0-----:R-:W-:Y:S05]  /*1ab20*/  @!P2 BRA `(.L_x_15633) ;  /* 0x0000004c0048a947 */ /* 0x001fea0003800000 */
.L_x_15785:
[----:B------:R-:W3:Y:S01]  /*1ab30*/  LDL R12, [R1+0x74] ;  /* 0x00007400010c7983 */ /* 0x000ee20000100800 */
[----:B0-----:R-:W-:Y:S01]  /*1ab40*/  LOP3.LUT R3, R0, R25, RZ, 0xfc, !PT ;  /* 0x0000001900037212 */ /* 0x001fe200078efcff */
[----:B------:R-:W-:Y:S05]  /*1ab50*/  WARPSYNC.ALL ;  /* 0x0000000000007948 */ /* 0x000fea0003800000 */
[----:B------:R-:W-:-:S05]  /*1ab60*/  IMAD.IADD R3, R22, 0x1, R3 ;  /* 0x0000000116037824 */ /* 0x000fca00078e0203 */
[----:B-12---:R0:W1:Y:S02]  /*1ab70*/  LDSM.16.MT88.4 R4, [R3+0x6000] ;  /* 0x006000000304783b */ /* 0x0060640000004200 */
[----:B0-----:R-:W-:-:S04]  /*1ab80*/  LOP3.LUT R3, R0, R24, RZ, 0xfc, !PT ;  /* 0x0000001800037212 */ /* 0x001fc800078efcff */
[----:B------:R-:W-:Y:S02]  /*1ab90*/  IADD3 R3, R23, R3, RZ ;  /* 0x0000000317037210 */ /* 0x000fe40007ffe0ff */
        /* <DEDUP_REMOVED lines=58> */
.L_x_15634:
[----:B-1----:R1:W-:Y:S01]  /*1af40*/  SYNCS.ARRIVE.TRANS64.A1T0 RZ, [R2+URZ+0x13250], RZ ;  /* 0x013250ff02ff79a7 */ /* 0x0023e2000810003f */
[----:B------:R-:W-:Y:S06]  /*1af50*/  BAR.SYNC.DEFER_BLOCKING 0x2, 0x80 ;  /* 0x0082000000007b1d */ /* 0x000fec0000010000 */
[----:B------:R-:W-:Y:S05]  /*1af60*/  @!P0 BRA `(.L_x_15635) ;  /* 0x0000000000048947 */ /* 0x000fea0003800000 */
[----:B------:R-:W-:Y:S01]  /*1af70*/  BPT.TRAP 0x1 ;  /* 0x000000040000795c */ /* 0x000fe20000300000 */
.L_x_15635:
[----:B0-----:R-:W2:Y:S01]  /*1af80*/  LDL R0, [R1+0x34] ;  /* 0x0000340001007983 */ /* 0x001ea20000100800 */
[----:B-1----:R-:W-:-:S03]  /*1af90*/  VIADD R2, R2, 0x13280 ;  /* 0x0001328002027836 */ /* 0x002fc60000000000 */
[----:B------:R3:W5:Y:S04]  /*1afa0*/  LDL R21, [R1+0x8] ;  /* 0x0000080001157983 */ /* 0x0007680000100800 */
[----:B------:R3:W5:Y:S01]  /*1afb0*/  LDL R26, [R1+0x18] ;  /* 0x00001800011a7983 */ /* 0x0007620000100800 */
[----:B--2---:R-:W-:-:S04]  /*1afc0*/  PRMT R2, R0, 0x654, R2 ;  /* 0x0000065400027816 */ /* 0x004fc80000000002 */
[----:B------:R3:W-:Y:S01]  /*1afd0*/  SYNCS.ARRIVE.TRANS64.RED.A1T0 RZ, [R2+URZ], RZ ;  /* 0x000000ff02ff79a7 */ /* 0x0007e2000810043f */
[----:B------:R-:W-:Y:S05]  /*1afe0*/  @P1 BRA `(.L_x_15636) ;  /* 0xffffffe8007c1947 */ /* 0x000fea000383ffff */
.L_x_15616:
        /* <DEDUP_REMOVED lines=19> */
.L_x_15638:
[----:B------:R-:W-:Y:S05]  /*1b120*/  BSYNC B0 ;  /* 0x0000000000007941 */ /* 0x000fea0003800000 */
.L_x_15637:
[----:B------:R-:W-:Y:S05]  /*1b130*/  @!P0 BRA `(.L_x_15639) ;  /* 0x0000000000048947 */ /* 0x000fea0003800000 */
[----:B------:R-:W-:Y:S01]  /*1b140*/  BPT.TRAP 0x1 ;  /* 0x000000040000795c */ /* 0x000fe20000300000 */
.L_x_15639:
        /* <DEDUP_REMOVED lines=8> */
.L_x_15786:
[----:B------:R-:W-:Y:S05]  /*1b1d0*/  BSYNC B0 ;  /* 0x0000000000007941 */ /* 0x000fea0003800000 */
.L_x_15640:
[----:B------:R-:W2:Y:S02]  /*1b1e0*/  LDL R2, [R1+0x74] ;  /* 0x0000740001027983 */ /* 0x000ea40000100800 */
[----:B--2---:R-:W-:-:S13]  /*1b1f0*/  ISETP.NE.AND P1, PT, R2, 0x3, PT ;  /* 0x000000030200780c */ /* 0x004fda0003f25270 */
[----:B------:R-:W-:Y:S05]  /*1b200*/  @!P1 BRA `(.L_x_15642) ;  /* 0x0000000000049947 */ /* 0x000fea0003800000 */
[----:B------:R-:W-:Y:S01]  /*1b210*/  BPT.TRAP 0x1 ;  /* 0x000000040000795c */ /* 0x000fe20000300000 */
.L_x_15642:
[----:B------:R-:W1:Y:S02]  /*1b220*/  LDL R2, [R1+0x18] ;  /* 0x0000180001027983 */ /* 0x000e640000100800 */
[----:B-1----:R-:W-:-:S04]  /*1b230*/  SHF.L.U32 R3, R2, 0x1f, RZ ;  /* 0x0000001f02037819 */ /* 0x002fc800000006ff */
[----:B------:R-:W1:Y:S02]  /*1b240*/  SYNCS.PHASECHK.TRANS64.TRYWAIT P1, [R0+URZ+0x13260], R3 ;  /* 0x01326003000075a7 */ /* 0x000e64000802017f */
[----:B-1----:R-:W-:Y:S05]  /*1b250*/  @!P1 BRA `(.L_x_15643) ;  /* 0x0000004400a49947 */ /* 0x002fea0003800000 */
.L_x_15787:
        /* <DEDUP_REMOVED lines=67> */
.L_x_15644:
[----:B-1----:R1:W-:Y:S01]  /*1b690*/  SYNCS.ARRIVE.TRANS64.A1T0 RZ, [R0+URZ+0x13250], RZ ;  /* 0x013250ff00ff79a7 */ /* 0x0023e2000810003f */
[----:B------:R-:W-:Y:S06]  /*1b6a0*/  BAR.SYNC.DEFER_BLOCKING 0x2, 0x80 ;  /* 0x0082000000007b1d */ /* 0x000fec0000010000 */
[----:B------:R-:W-:Y:S05]  /*1b6b0*/  @!P0 BRA `(.L_x_15645) ;  /* 0x0000000000048947 */ /* 0x000fea0003800000 */
[----:B------:R-:W-:Y:S01]  /*1b6c0*/  BPT.TRAP 0x1 ;  /* 0x000000040000795c */ /* 0x000fe20000300000 */
.L_x_15645:
[----:B------:R-:W2:Y:S04]  /*1b6d0*/  LDL R2, [R1+0x34] ;  /* 0x0000340001027983 */ /* 0x000ea80000100800 */
[----:B------:R-:W3:Y:S01]  /*1b6e0*/  LDL.LU R3, [R1+0x18] ;  /* 0x0000180001037983 */ /* 0x000ee20000300800 */
[----:B-1----:R-:W-:-:S05]  /*1b6f0*/  VIADD R0, R0, 0x13280 ;  /* 0x0001328000007836 */ /* 0x002fca0000000000 */
[----:B--2---:R-:W-:-:S04]  /*1b700*/  PRMT R0, R2, 0x654, R0 ;  /* 0x0000065402007816 */ /* 0x004fc80000000000 */
[----:B------:R1:W-:Y:S02]  /*1b710*/  SYNCS.ARRIVE.TRANS64.RED.A1T0 RZ, [R0+URZ], RZ ;  /* 0x000000ff00ff79a7 */ /* 0x0003e4000810043f */
[----:B-1----:R-:W-:-:S04]  /*1b720*/  IADD3 R0, R12, 0x1, RZ ;  /* 0x000000010c007810 */ /* 0x002fc80007ffe0ff */
[----:B------:R-:W-:-:S04]  /*1b730*/  ISETP.NE.AND P0, PT, R0, 0x2, PT ;  /* 0x000000020000780c */ /* 0x000fc80003f05270 */
[----:B------:R-:W-:Y:S02]  /*1b740*/  SEL R2, RZ, 0x1, P0 ;  /* 0x00000001ff027807 */ /* 0x000fe40000000000 */
[----:B------:R-:W-:Y:S02]  /*1b750*/  SEL R0, R0, RZ, P0 ;  /* 0x000000ff00007207 */ /* 0x000fe40000000000 */
[----:B---3--:R-:W-:-:S03]  /*1b760*/  LOP3.LUT R3, R3, R2, RZ, 0x3c, !PT ;  /* 0x0000000203037212 */ /* 0x008fc600078e3cff */
[----:B------:R1:W-:Y:S04]  /*1b770*/  STL [R1+0x8], R0 ;  /* 0x0000080001007387 */ /* 0x0003e80000100800 */
[----:B------:R1:W-:Y:S02]  /*1b780*/  STL [R1+0x18], R3 ;  /* 0x0000180301007387 */ /* 0x0003e40000100800 */
.L_x_15586:
        /* <DEDUP_REMOVED lines=10> */
[----:B------:R3:W4:Y:S01]  /*1b830*/  LDS.128 R16, [R22+0x132d0] ;  /* 0x0132d00016107984 */ /* 0x0007220000000c00 */
[----:B------:R-:W-:Y:S06]  /*1b840*/  BAR.ARV 0x4, 0x200 ;  /* 0x0108000000007b1d */ /* 0x000fec0000002000 */
[----:B------:R-:W-:Y:S05]  /*1b850*/  BRA `(.L_x_15647) ;  /* 0x0000000800d47947 */ /* 0x000fea0003800000 */
.L_x_15646:
        /* <DEDUP_REMOVED lines=16> */
[----:B-1----:R-:W-:Y:S02]  /*1b960*/  IMAD.MOV.U32 R2, RZ, RZ, RZ ;  /* 0x000000ffff027224 */ /* 0x002fe400078e00ff */
[----:B--2---:R-:W-:Y:S01]  /*1b970*/  @!P1 IMAD.MOV.U32 R2, RZ, RZ, R3 ;  /* 0x000000ffff029224 */ /* 0x004fe200078e0003 */
[----:B------:R-:W-:-:S04]  /*1b980*/  ISETP.NE.AND P1, PT, R4, RZ, PT ;  /* 0x000000ff0400720c */ /* 0x000fc80003f25270 */
[----:B------:R-:W1:Y:S02]  /*1b990*/  SHFL.UP PT, R14, R2, 0x1, RZ ;  /* 0x04200000020e7989 */ /* 0x000e6400000e00ff */
[----:B-1----:R-:W-:-:S05]  /*1b9a0*/  SEL R5, R14, RZ, P1 ;  /* 0x000000ff0e057207 */ /* 0x002fca0000800000 */
[----:B------:R-:W-:Y:S02]  /*1b9b0*/  IMAD.IADD R3, R2, 0x1, R5 ;  /* 0x0000000102037824 */ /* 0x000fe400078e0205 */
[----:B------:R-:W-:Y:S04]  /*1b9c0*/  SHFL.IDX PT, R5, R16, 0x1, 0x1f ;  /* 0x00201f0010057f89 */ /* 0x000fe800000e0000 */
        /* <DEDUP_REMOVED lines=13> */
.L_x_15797:
[----:B------:R-:W-:Y:S02]  /*1baa0*/  ULDC UR4, c[0x0][0xc38] ;  /* 0x00030e0000047ab9 */ /* 0x000fe40000000800 */
[----:B------:R-:W-:-:S04]  /*1bab0*/  IMAD.U32 R4, RZ, RZ, UR4 ;  /* 0x00000004ff047e24 */ /* 0x000fc8000f8e00ff */
[----:B--2---:R-:W-:-:S04]  /*1bac0*/  IMAD R16, R14, R4, RZ ;  /* 0x000000040e107224 */ /* 0x004fc800078e02ff */
[----:B------:R-:W-:-:S05]  /*1bad0*/  IMAD.IADD R5, R5, 0x1, R16 ;  /* 0x0000000105057824 */ /* 0x000fca00078e0210 */
[----:B------:R-:W-:-:S13]  /*1bae0*/  ISETP.GT.AND P6, PT, R5, R0, PT ;  /* 0x000000000500720c */ /* 0x000fda0003fc4270 */
[----:B------:R-:W-:Y:S05]  /*1baf0*/  @P6 BRA `(.L_x_15649) ;  /* 0x00000000009c6947 */ /* 0x000fea0003800000 */
.L_x_15654:
[----:B------:R-:W2:Y:S01]  /*1bb00*/  LDC R2, c[0x0][0xc3c] ;  /* 0x00030f00ff027b82 */ /* 0x000ea20000000800 */
[----:B------:R-:W-:-:S04]  /*1bb10*/  IADD3 R19, R19, 0x1f, RZ ;  /* 0x0000001f13137810 */ /* 0x000fc80007ffe0ff */
        /* <DEDUP_REMOVED lines=12> */
.L_x_15652:
[----:B------:R-:W-:Y:S05]  /*1bbe0*/  BSYNC B0 ;  /* 0x0000000000007941 */ /* 0x000fea0003800000 */
.L_x_15651:
        /* <DEDUP_REMOVED lines=18> */
.L_x_15805:
[----:B------:R-:W-:Y:S02]  /*1bd10*/  ULDC UR4, c[0x0][0xc38] ;  /* 0x00030e0000047ab9 */ /* 0x000fe40000000800 */
[----:B------:R-:W-:-:S04]  /*1bd20*/  IMAD.U32 R4, RZ, RZ, UR4 ;  /* 0x00000004ff047e24 */ /* 0x000fc8000f8e00ff */
[----:B--2---:R-:W-:-:S04]  /*1bd30*/  IMAD R16, R14, R4, RZ ;  /* 0x000000040e107224 */ /* 0x004fc800078e02ff */
[----:B------:R-:W-:-:S05]  /*1bd40*/  IMAD.IADD R5, R16, 0x1, R5 ;  /* 0x0000000110057824 */ /* 0x000fca00078e0205 */
[----:B------:R-:W-:-:S13]  /*1bd50*/  ISETP.GT.AND P6, PT, R5, R0, PT ;  /* 0x000000000500720c */ /* 0x000fda0003fc4270 */
[----:B------:R-:W-:Y:S05]  /*1bd60*/  @!P6 BRA `(.L_x_15654) ;  /* 0xfffffffc0064e947 */ /* 0x000fea000383ffff */
.L_x_15649:
        /* <DEDUP_REMOVED lines=8> */
.L_x_15809:
[----:B------:R-:W-:Y:S01]  /*1bdf0*/  ISETP.NE.AND P0, PT, R5, RZ, PT ;  /* 0x000000ff0500720c */ /* 0x000fe20003f05270 */
[----:B------:R-:W-:-:S12]  /*1be00*/  IMAD.MOV.U32 R5, RZ, RZ, RZ ;  /* 0x000000ffff057224 */ /* 0x000fd800078e00ff */
[----:B------:R-:W-:Y:S05]  /*1be10*/  @!P0 BRA `(.L_x_15656) ;  /* 0x0000000000108947 */ /* 0x000fea0003800000 */
[----:B------:R-:W-:Y:S01]  /*1be20*/  UMOV UR4, 0xffffffff ;  /* 0xffffffff00047882 */ /* 0x000fe20000000000 */
[----:B------:R-:W-:Y:S02]  /*1be30*/  IADD3 R12, R6, -0x1, RZ ;  /* 0xffffffff060c7810 */ /* 0x000fe40007ffe0ff */
[----:B------:R-:W-:Y:S05]  /*1be40*/  BRA.DIV UR4, `(.L_x_15657) ;  /* 0x0000004204e87947 */ /* 0x000fea000b800000 */
[----:B------:R4:W0:Y:S02]  /*1be50*/  SHFL.IDX PT, R5, R3, R12, 0x1f ;  /* 0x00001f0c03057589 */ /* 0x00082400000e0000 */
.L_x_15656:
[----:B-12-4-:R-:W1:Y:S01]  /*1be60*/  LDC.64 R2, c[0x0][0xc90] ;  /* 0x00032400ff027b82 */ /* 0x016e620000000a00 */
[----:B------:R-:W-:-:S04]  /*1be70*/  IMAD.IADD R19, R6, 0x1, R19 ;  /* 0x0000000106137824 */ /* 0x000fc800078e0213 */
[----:B-1----:R-:W-:-:S05]  /*1be80*/  IMAD.WIDE R2, R19, 0x4, R2 ;  /* 0x0000000413027825 */ /* 0x002fca00078e0202 */
[----:B------:R-:W3:Y:S01]  /*1be90*/  LDG.E R7, desc[UR40][R2.64] ;  /* 0x0000002802077981 */ /* 0x000ee2000c1e1900 */
[----:B0-----:R-:W-:-:S04]  /*1bea0*/  IMAD R16, R5, R4, R16 ;  /* 0x0000000405107224 */ /* 0x001fc800078e0210 */
[----:B------:R-:W-:Y:S02]  /*1beb0*/  IMAD.IADD R0, R0, 0x1, -R16 ;  /* 0x0000000100007824 */ /* 0x000fe400078e0a10 */
[----:B---3--:R-:W-:-:S05]  /*1bec0*/  IMAD R6, R17, R7, RZ ;  /* 0x0000000711067224 */ /* 0x008fca00078e02ff */
        /* <DEDUP_REMOVED lines=11> */
[----:B------:R-:W-:Y:S01]  /*1bf80*/  IMAD.HI.U32 R2, R2, R3, RZ ;  /* 0x0000000302027227 */ /* 0x000fe200078e00ff */
[----:B------:R-:W-:-:S05]  /*1bf90*/  IADD3 R5, RZ, -R5, RZ ;  /* 0x80000005ff057210 */ /* 0x000fca0007ffe0ff */
        /* <DEDUP_REMOVED lines=46> */
.L_x_15650:
[----:B------:R-:W-:Y:S01]  /*1c280*/  UMOV UR4, URZ ;  /* 0x0000003f00047c82 */ /* 0x000fe20008000000 */
[----:B------:R-:W-:Y:S01]  /*1c290*/  UMOV UR5, URZ ;  /* 0x0000003f00057c82 */ /* 0x000fe20008000000 */
[----:B------:R-:W-:Y:S01]  /*1c2a0*/  ULDC UR6, c[0x0][0xc3c] ;  /* 0x00030f0000067ab9 */ /* 0x000fe20000000800 */
[----:B------:R-:W-:Y:S01]  /*1c2b0*/  MOV R16, R0 ;  /* 0x0000000000107202 */ /* 0x000fe20000000f00 */
[----:B------:R-:W-:Y:S02]  /*1c2c0*/  IMAD.U32 R17, RZ, RZ, UR4 ;  /* 0x00000004ff117e24 */ /* 0x000fe4000f8e00ff */
[----:B------:R-:W-:Y:S02]  /*1c2d0*/  IMAD.U32 R18, RZ, RZ, UR5 ;  /* 0x00000005ff127e24 */ /* 0x000fe4000f8e00ff */
[----:B------:R-:W-:-:S07]  /*1c2e0*/  IMAD.U32 R19, RZ, RZ, UR6 ;  /* 0x00000006ff137e24 */ /* 0x000fce000f8e00ff */
.L_x_15658:
        /* <DEDUP_REMOVED lines=12> */
.L_x_15647:
[----:B------:R-:W-:Y:S02]  /*1c3b0*/  ULDC UR4, c[0x0][0xc3c] ;  /* 0x00030f0000047ab9 */ /* 0x000fe40000000800 */
[----:B----4-:R-:W-:-:S13]  /*1c3c0*/  ISETP.GE.AND P0, PT, R19, UR4, PT ;  /* 0x0000000413007c0c */ /* 0x010fda000bf06270 */
[----:B------:R-:W-:Y:S05]  /*1c3d0*/  @!P0 BRA `(.L_x_15659) ;  /* 0xffffff9800448947 */ /* 0x000fea000383ffff */
[----:B------:R-:W-:Y:S05]  /*1c3e0*/  BSYNC B7 ;  /* 0x0000000000077941 */ /* 0x000fea0003800000 */
.L_x_15549:
[----:B---3--:R-:W3:Y:S01]  /*1c3f0*/  LDL.LU R0, [R1+0x68] ;  /* 0x0000680001007983 */ /* 0x008ee20000300800 */
[----:B------:R-:W-:Y:S01]  /*1c400*/  BSSY B0, `(.L_x_15660) ;  /* 0x000000b000007945 */ /* 0x000fe20003800000 */
[----:B------:R-:W4:Y:S01]  /*1c410*/  S2R R5, SR_CgaCtaId ;  /* 0x0000000000057919 */ /* 0x000f220000008800 */
[----:B---3--:R-:W-:-:S05]  /*1c420*/  VIADD R0, R0, 0x1 ;  /* 0x0000000100007836 */ /* 0x008fca0000000000 */
[----:B--2---:R-:W-:-:S04]  /*1c430*/  LEA.HI R2, R0, R0, RZ, 0x1 ;  /* 0x0000000000027211 */ /* 0x004fc800078f08ff */
[----:B-1----:R-:W-:Y:S02]  /*1c440*/  LOP3.LUT R3, R2, 0xfffffffe, RZ, 0xc0, !PT ;  /* 0xfffffffe02037812 */ /* 0x002fe400078ec0ff */
[----:B------:R-:W-:-:S03]  /*1c450*/  MOV R2, 0x400 ;  /* 0x0000040000027802 */ /* 0x000fc60000000f00 */
[----:B------:R-:W-:Y:S01]  /*1c460*/  IMAD.IADD R0, R0, 0x1, -R3 ;  /* 0x0000000100007824 */ /* 0x000fe200078e0a03 */
[----:B----4-:R-:W-:-:S04]  /*1c470*/  LEA R5, R5, R2, 0x18 ;  /* 0x0000000205057211 */ /* 0x010fc800078ec0ff */
[----:B------:R-:W-:-:S04]  /*1c480*/  SHF.L.U32 R0, R0, 0x1f, RZ ;  /* 0x0000001f00007819 */ /* 0x000fc800000006ff */
[----:B------:R-:W1:Y:S02]  /*1c490*/  SYNCS.PHASECHK.TRANS64.TRYWAIT P0, [R5+URZ+0x13220], R0 ;  /* 0x01322000050075a7 */ /* 0x000e64000800017f */
[----:B-1----:R-:W-:Y:S05]  /*1c4a0*/  @!P0 BRA `(.L_x_15661) ;  /* 0x0000003c00788947 */ /* 0x002fea0003800000 */
.L_x_15812:
[----:B------:R-:W-:Y:S05]  /*1c4b0*/  BSYNC B0 ;  /* 0x0000000000007941 */ /* 0x000fea0003800000 */
.L_x_15660:
[----:B------:R-:W-:-:S03]  /*1c4c0*/  UMOV UR4, 0xffffffff ;  /* 0xffffffff00047882 */ /* 0x000fc60000000000 */
[----:B------:R-:W-:Y:S05]  /*1c4d0*/  BRA.DIV UR4, `(.L_x_15662) ;  /* 0x0000003e04807947 */ /* 0x000fea000b800000 */
[----:B-1----:R-:W1:Y:S02]  /*1c4e0*/  S2R R0, SR_TID.X ;  /* 0x0000000000007919 */ /* 0x002e640000002100 */
[----:B-1----:R-:W-:-:S04]  /*1c4f0*/  SHF.R.U32.HI R0, RZ, 0x5, R0 ;  /* 0x00000005ff007819 */ /* 0x002fc80000011600 */
[----:B------:R-:W-:-:S05]  /*1c500*/  LOP3.LUT R0, R0, 0x3, RZ, 0xc0, !PT ;  /* 0x0000000300007812 */ /* 0x000fca00078ec0ff */
[----:B------:R1:W2:Y:S02]  /*1c510*/  SHFL.IDX PT, R14, R0, RZ, 0x1f ;  /* 0x00001fff000e7589 */ /* 0x0002a400000e0000 */
.L_x_15815:
[----:B--2---:R-:W-:-:S13]  /*1c520*/  ISETP.NE.AND P0, PT, R14, RZ, PT ;  /* 0x000000ff0e00720c */ /* 0x004fda0003f05270 */
[----:B------:R-:W-:Y:S05]  /*1c530*/  @P0 BRA `(.L_x_15423) ;  /* 0x0000000000b40947 */ /* 0x000fea0003800000 */
[----:B------:R-:W-:-:S03]  /*1c540*/  UMOV UR4, 0xffffffff ;  /* 0xffffffff00047882 */ /* 0x000fc60000000000 */
[----:B------:R-:W-:Y:S05]  /*1c550*/  BRA.DIV UR4, `(.L_x_15663) ;  /* 0x0000003e04947947 */ /* 0x000fea000b800000 */
[----:B------:R-:W-:-:S13]  /*1c560*/  ELECT P6, URZ, PT ;  /* 0x00000000003f782f */ /* 0x000fda00038c0000 */
.L_x_15818:
[----:B------:R-:W-:Y:S05]  /*1c570*/  @!P6 BRA `(.L_x_15423) ;  /* 0x0000000000a4e947 */ /* 0x000fea0003800000 */
[----:B-1----:R-:W2:Y:S02]  /*1c580*/  LDL.LU R0, [R1+0x3c] ;  /* 0x00003c0001007983 */ /* 0x002ea40000300800 */
[----:B--2---:R-:W-:-:S04]  /*1c590*/  LOP3.LUT R0, R0, 0x2, RZ, 0xfc, !PT ;  /* 0x0000000200007812 */ /* 0x004fc800078efcff */
[----:B------:R-:W-:-:S13]  /*1c5a0*/  ISETP.NE.AND P0, PT, R0, 0x3, PT ;  /* 0x000000030000780c */ /* 0x000fda0003f05270 */
[----:B------:R-:W-:Y:S05]  /*1c5b0*/  @!P0 BRA `(.L_x_15664) ;  /* 0x0000000000048947 */ /* 0x000fea0003800000 */
[----:B------:R-:W-:Y:S01]  /*1c5c0*/  BPT.TRAP 0x1 ;  /* 0x000000040000795c */ /* 0x000fe20000300000 */
.L_x_15664:
        /* <DEDUP_REMOVED lines=9> */
.L_x_15819:
[----:B------:R-:W2:Y:S01]  /*1c660*/  LDL.LU R6, [R1+0x18] ;  /* 0x0000180001067983 */ /* 0x000ea20000300800 */
[----:B------:R-:W-:Y:S02]  /*1c670*/  SEL R0, R0, RZ, P2 ;  /* 0x000000ff00007207 */ /* 0x000fe40001000000 */
[----:B--2---:R-:W-:Y:S01]  /*1c680*/  LOP3.LUT R2, R6, R2, RZ, 0x3c, !PT ;  /* 0x0000000206027212 */ /* 0x004fe200078e3cff */
[----:B------:R-:W-:Y:S06]  /*1c690*/  @!P0 BRA `(.L_x_15666) ;  /* 0x0000000000048947 */ /* 0x000fec0003800000 */
[----:B------:R-:W-:Y:S01]  /*1c6a0*/  BPT.TRAP 0x1 ;  /* 0x000000040000795c */ /* 0x000fe20000300000 */
.L_x_15666:
[----:B------:R-:W-:Y:S01]  /*1c6b0*/  IMAD R5, R0, 0x8, R5 ;  /* 0x0000000800057824 */ /* 0x000fe200078e0205 */
[----:B------:R-:W-:-:S04]  /*1c6c0*/  SHF.L.U32 R0, R2, 0x1f, RZ ;  /* 0x0000001f02007819 */ /* 0x000fc800000006ff */
[----:B------:R-:W2:Y:S02]  /*1c6d0*/  SYNCS.PHASECHK.TRANS64.TRYWAIT P1, [R5+URZ+0x13240], R0 ;  /* 0x01324000050075a7 */ /* 0x000ea4000802017f */
[----:B--2---:R-:W-:Y:S05]  /*1c6e0*/  @!P1 BRA `(.L_x_15667) ;  /* 0x0000003c00649947 */ /* 0x004fea0003800000 */
.L_x_15820:
[----:B------:R-:W-:Y:S05]  /*1c6f0*/  @!P0 BRA `(.L_x_15668) ;  /* 0x0000000000048947 */ /* 0x000fea0003800000 */
[----:B------:R-:W-:Y:S01]  /*1c700*/  BPT.TRAP 0x1 ;  /* 0x000000040000795c */ /* 0x000fe20000300000 */
.L_x_15668:
[----:B------:R-:W3:Y:S02]  /*1c710*/  SYNCS.PHASECHK.TRANS64.TRYWAIT P1, [R4+URZ+0x13260], R3 ;  /* 0x01326003040075a7 */ /* 0x000ee4000802017f */
[----:B---3--:R-:W-:Y:S05]  /*1c720*/  @!P1 BRA `(.L_x_15669) ;  /* 0x0000003c00689947 */ /* 0x008fea0003800000 */
.L_x_15821:
[----:B------:R-:W-:Y:S05]  /*1c730*/  @!P0 BRA `(.L_x_15670) ;  /* 0x0000000000048947 */ /* 0x000fea0003800000 */
[----:B------:R-:W-:Y:S01]  /*1c740*/  BPT.TRAP 0x1 ;  /* 0x000000040000795c */ /* 0x000fe20000300000 */
.L_x_15670:
[----:B------:R-:W4:Y:S02]  /*1c750*/  SYNCS.PHASECHK.TRANS64.TRYWAIT P1, [R5+URZ+0x13260], R0 ;  /* 0x01326000050075a7 */ /* 0x000f24000802017f */
[----:B----4-:R-:W-:Y:S05]  /*1c760*/  @!P1 BRA `(.L_x_15671) ;  /* 0x0000003c006c9947 */ /* 0x010fea0003800000 */
.L_x_15822:
[----:B------:R-:W-:Y:S05]  /*1c770*/  @!P0 BRA `(.L_x_15672) ;  /* 0x0000000000048947 */ /* 0x000fea0003800000 */
[----:B------:R-:W-:Y:S01]  /*1c780*/  BPT.TRAP 0x1 ;  /* 0x000000040000795c */ /* 0x000fe20000300000 */
.L_x_15672:
[----:B------:R-:W0:Y:S02]  /*1c790*/  SYNCS.PHASECHK.TRANS64.TRYWAIT P1, [R4+URZ+0x13280], R3 ;  /* 0x01328003040075a7 */ /* 0x000e24000802017f */
[----:B0-----:R-:W-:Y:S05]  /*1c7a0*/  @!P1 BRA `(.L_x_15673) ;  /* 0x0000003c00709947 */ /* 0x001fea0003800000 */
.L_x_15823:
[----:B------:R-:W-:Y:S05]  /*1c7b0*/  @!P0 BRA `(.L_x_15674) ;  /* 0x0000000000048947 */ /* 0x000fea0003800000 */
[----:B------:R-:W-:Y:S01]  /*1c7c0*/  BPT.TRAP 0x1 ;  /* 0x000000040000795c */ /* 0x000fe20000300000 */
.L_x_15674:
[----:B------:R0:W0:Y:S02]  /*1c7d0*/  SYNCS.PHASECHK.TRANS64.TRYWAIT P0, [R5+URZ+0x13280], R0 ;  /* 0x01328000050075a7 */ /* 0x000024000800017f */
[----:B0-----:R-:W-:Y:S05]  /*1c7e0*/  @!P0 NANOSLEEP.SYNCS 0x989680 ;  /* 0x009896800000895d */ /* 0x001fea0003900000 */
[----:B------:R-:W0:Y:S02]  /*1c7f0*/  @!P0 SYNCS.PHASECHK.TRANS64 P0, [R5+URZ+0x13280], R0 ;  /* 0x01328000050085a7 */ /* 0x000e24000800007f */
[----:B0-----:R-:W-:Y:S05]  /*1c800*/  @!P0 BRA `(.L_x_15674) ;  /* 0xfffffffc00f08947 */ /* 0x001fea000383ffff */
.L_x_15423:
[----:B------:R-:W-:Y:S05]  /*1c810*/  BSYNC B8 ;  /* 0x0000000000087941 */ /* 0x000fea0003800000 */
.L_x_15420:
[----:B------:R-:W-:Y:S05]  /*1c820*/  EXIT ;  /* 0x000000000000794d */ /* 0x000fea0003800000 */
.L_x_15439:
[----:B0-----:R0:W1:Y:S02]  /*1c830*/  SYNCS.PHASECHK.TRANS64.TRYWAIT P5, [R65+URZ+0x13290], R66 ;  /* 0x01329042410075a7 */ /* 0x00106400080a017f */
[----:B-1----:R-:W-:Y:S05]  /*1c840*/  @!P5 NANOSLEEP.SYNCS 0x989680 ;  /* 0x009896800000d95d */ /* 0x002fea0003900000 */
[----:B------:R-:W1:Y:S02]  /*1c850*/  @!P5 SYNCS.PHASECHK.TRANS64 P5, [R65+URZ+0x13290], R66 ;  /* 0x013290424100d5a7 */ /* 0x000e6400080a007f */
[----:B-1----:R-:W-:Y:S05]  /*1c860*/  @!P5 BRA `(.L_x_15439) ;  /* 0xfffffffc00f0d947 */ /* 0x002fea000383ffff */
[----:B------:R-:W-:Y:S05]  /*1c870*/  BRA `(.L_x_15675) ;  /* 0xfffffe5c00c87947 */ /* 0x000fea000383ffff */
.L_x_15440:
[----:B------:R-:W-:Y:S01]  /*1c880*/  BSSY B1, `(.L_x_15676) ;  /* 0x0000007000017945 */ /* 0x000fe20003800000 */
[----:B------:R-:W-:Y:S02]  /*1c890*/  IMAD.MOV.U32 R12, RZ, RZ, RZ ;  /* 0x000000ffff0c7224 */ /* 0x000fe400078e00ff */
[----:B------:R-:W-:Y:S02]  /*1c8a0*/  IMAD.MOV.U32 R11, RZ, RZ, 0x1e1f ;  /* 0x00001e1fff0b7424 */ /* 0x000fe400078e00ff */
[----:B------:R-:W-:-:S07]  /*1c8b0*/  IMAD.MOV.U32 R15, RZ, RZ, -0x1 ;  /* 0xffffffffff0f7424 */ /* 0x000fce00078e00ff */
[----:B0-----:R-:W-:Y:S05]  /*1c8c0*/  WARPSYNC.COLLECTIVE R15, `(.L_x_15677) ;  /* 0x000000000f087348 */ /* 0x001fea0003c00000 */
[----:B------:R1:W2:Y:S02]  /*1c8d0*/  SHFL.IDX P6, R14, R13, R12, R11 ;  /* 0x0000000c0d0e7389 */ /* 0x0002a400000c000b */
[----:B012---:R-:W-:Y:S01]  /*1c8e0*/  ENDCOLLECTIVE ;  /* 0x000000000000791b */ /* 0x007fe20003800000 */
.L_x_15677:
[----:B------:R-:W-:Y:S05]  /*1c8f0*/  BSYNC B1 ;  /* 0x0000000000017941 */ /* 0x000fea0003800000 */
.L_x_15676:
        /* <DEDUP_REMOVED lines=8> */
.L_x_15678:
[----:B------:R-:W-:Y:S05]  /*1c980*/  BRA `(.L_x_15679) ;  /* 0xfffffe5c00987947 */ /* 0x000fea000383ffff */
.L_x_15450:
[----:B0-----:R0:W1:Y:S02]  /*1c990*/  SYNCS.PHASECHK.TRANS64.TRYWAIT P6, [R65+URZ+0x13290], R66 ;  /* 0x01329042410075a7 */ /* 0x00106400080c017f */
[----:B-1----:R-:W-:Y:S05]  /*1c9a0*/  @!P6 NANOSLEEP.SYNCS 0x989680 ;  /* 0x009896800000e95d */ /* 0x002fea0003900000 */
[----:B------:R-:W1:Y:S02]  /*1c9b0*/  @!P6 SYNCS.PHASECHK.TRANS64 P6, [R65+URZ+0x13290], R66 ;  /* 0x013290424100e5a7 */ /* 0x000e6400080c007f */
[----:B-1----:R-:W-:Y:S05]  /*1c9c0*/  @!P6 BRA `(.L_x_15450) ;  /* 0xfffffffc00f0e947 */ /* 0x002fea000383ffff */
[----:B------:R-:W-:Y:S05]  /*1c9d0*/  BRA `(.L_x_15680) ;  /* 0xfffffe6c00fc7947 */ /* 0x000fea000383ffff */
.L_x_15451:
[----:B------:R-:W-:Y:S01]  /*1c9e0*/  BSSY B1, `(.L_x_15681) ;  /* 0x0000007000017945 */ /* 0x000fe20003800000 */
[----:B------:R-:W-:Y:S01]  /*1c9f0*/  IMAD.MOV.U32 R12, RZ, RZ, RZ ;  /* 0x000000ffff0c7224 */ /* 0x000fe200078e00ff */
[----:B------:R-:W-:Y:S01]  /*1ca00*/  MOV R11, 0x1e1f ;  /* 0x00001e1f000b7802 */ /* 0x000fe20000000f00 */
[----:B------:R-:W-:-:S07]  /*1ca10*/  IMAD.MOV.U32 R15, RZ, RZ, -0x1 ;  /* 0xffffffffff0f7424 */ /* 0x000fce00078e00ff */
[----:B0-----:R-:W-:Y:S05]  /*1ca20*/  WARPSYNC.COLLECTIVE R15, `(.L_x_15682) ;  /* 0x000000000f087348 */ /* 0x001fea0003c00000 */
[----:B------:R1:W2:Y:S02]  /*1ca30*/  SHFL.IDX P6, R14, R13, R12, R11 ;  /* 0x0000000c0d0e7389 */ /* 0x0002a400000c000b */
[----:B012---:R-:W-:Y:S01]  /*1ca40*/  ENDCOLLECTIVE ;  /* 0x000000000000791b */ /* 0x007fe20003800000 */
.L_x_15682:
[----:B------:R-:W-:Y:S05]  /*1ca50*/  BSYNC B1 ;  /* 0x0000000000017941 */ /* 0x000fea0003800000 */
.L_x_15681:
        /* <DEDUP_REMOVED lines=8> */
.L_x_15683:
[----:B------:R-:W-:Y:S01]  /*1cae0*/  IMAD.MOV.U32 R70, RZ, RZ, R14 ;  /* 0x000000ffff467224 */ /* 0x000fe200078e000e */
[----:B------:R-:W-:Y:S06]  /*1caf0*/  BRA `(.L_x_15684) ;  /* 0xfffffe6c00c87947 */ /* 0x000fec000383ffff */
.L_x_15456:
[----:B0-----:R0:W1:Y:S02]  /*1cb00*/  SYNCS.PHASECHK.TRANS64.TRYWAIT P3, [R65+URZ+0x13290], R66 ;  /* 0x01329042410075a7 */ /* 0x001064000806017f */
[----:B-1----:R-:W-:Y:S05]  /*1cb10*/  @!P3 NANOSLEEP.SYNCS 0x989680 ;  /* 0x009896800000b95d */ /* 0x002fea0003900000 */
[----:B------:R-:W1:Y:S02]  /*1cb20*/  @!P3 SYNCS.PHASECHK.TRANS64 P3, [R65+URZ+0x13290], R66 ;  /* 0x013290424100b5a7 */ /* 0x000e64000806007f */
[----:B-1----:R-:W-:Y:S05]  /*1cb30*/  @!P3 BRA `(.L_x_15456) ;  /* 0xfffffffc00f0b947 */ /* 0x002fea000383ffff */
[----:B------:R-:W-:Y:S05]  /*1cb40*/  BRA `(.L_x_15685) ;  /* 0xfffffe7c00b47947 */ /* 0x000fea000383ffff */
.L_x_15457:
[----:B------:R-:W-:Y:S01]  /*1cb50*/  BSSY B1, `(.L_x_15686) ;  /* 0x0000007000017945 */ /* 0x000fe20003800000 */
[----:B------:R-:W-:Y:S02]  /*1cb60*/  IMAD.MOV.U32 R12, RZ, RZ, RZ ;  /* 0x000000ffff0c7224 */ /* 0x000fe400078e00ff */
[----:B------:R-:W-:Y:S02]  /*1cb70*/  IMAD.MOV.U32 R11, RZ, RZ, 0x1e1f ;  /* 0x00001e1fff0b7424 */ /* 0x000fe400078e00ff */
[----:B------:R-:W-:-:S07]  /*1cb80*/  IMAD.MOV.U32 R15, RZ, RZ, -0x1 ;  /* 0xffffffffff0f7424 */ /* 0x000fce00078e00ff */
[----:B0-----:R-:W-:Y:S05]  /*1cb90*/  WARPSYNC.COLLECTIVE R15, `(.L_x_15687) ;  /* 0x000000000f087348 */ /* 0x001fea0003c00000 */
[----:B------:R1:W2:Y:S02]  /*1cba0*/  SHFL.IDX P6, R14, R13, R12, R11 ;  /* 0x0000000c0d0e7389 */ /* 0x0002a400000c000b */
[----:B012---:R-:W-:Y:S01]  /*1cbb0*/  ENDCOLLECTIVE ;  /* 0x000000000000791b */ /* 0x007fe20003800000 */
.L_x_15687:
[----:B------:R-:W-:Y:S05]  /*1cbc0*/  BSYNC B1 ;  /* 0x0000000000017941 */ /* 0x000fea0003800000 */
.L_x_15686:
        /* <DEDUP_REMOVED lines=8> */
.L_x_15688:
[----:B------:R-:W-:Y:S05]  /*1cc50*/  BRA `(.L_x_15689) ;  /* 0xfffffe7c00ec7947 */ /* 0x000fea000383ffff */
.L_x_15461:
[----:B-1----:R1:W4:Y:S02]  /*1cc60*/  SYNCS.PHASECHK.TRANS64.TRYWAIT P4, [R65+URZ+0x132b0], R66 ;  /* 0x0132b042410075a7 */ /* 0x002324000808017f */
[----:B----4-:R-:W-:Y:S05]  /*1cc70*/  @!P4 NANOSLEEP.SYNCS 0x989680 ;  /* 0x009896800000c95d */ /* 0x010fea0003900000 */
[----:B------:R-:W4:Y:S02]  /*1cc80*/  @!P4 SYNCS.PHASECHK.TRANS64 P4, [R65+URZ+0x132b0], R66 ;  /* 0x0132b0424100c5a7 */ /* 0x000f24000808007f */
[----:B----4-:R-:W-:Y:S05]  /*1cc90*/  @!P4 BRA `(.L_x_15461) ;  /* 0xfffffffc00f0c947 */ /* 0x010fea000383ffff */
[----:B------:R-:W-:Y:S05]  /*1cca0*/  BRA `(.L_x_15690) ;  /* 0xfffffe8000607947 */ /* 0x000fea000383ffff */
.L_x_15479:
[----:B------:R-:W-:Y:S01]  /*1ccb0*/  BSSY B1, `(.L_x_15691) ;  /* 0x0000007000017945 */ /* 0x000fe20003800000 */
[----:B------:R-:W-:Y:S01]  /*1ccc0*/  IMAD.MOV.U32 R12, RZ, RZ, RZ ;  /* 0x000000ffff0c7224 */ /* 0x000fe200078e00ff */
[----:B------:R-:W-:Y:S01]  /*1ccd0*/  MOV R15, 0xffffffff ;  /* 0xffffffff000f7802 */ /* 0x000fe20000000f00 */
[----:B------:R-:W-:-:S07]  /*1cce0*/  IMAD.MOV.U32 R11, RZ, RZ, 0x1e1f ;  /* 0x00001e1fff0b7424 */ /* 0x000fce00078e00ff */
[----:B------:R-:W-:Y:S05]  /*1ccf0*/  WARPSYNC.COLLECTIVE R15, `(.L_x_15692) ;  /* 0x000000000f087348 */ /* 0x000fea0003c00000 */
[----:B------:R0:W1:Y:S02]  /*1cd00*/  SHFL.IDX P6, R14, R13, R12, R11 ;  /* 0x0000000c0d0e7389 */ /* 0x00006400000c000b */
[----:B01----:R-:W-:Y:S01]  /*1cd10*/  ENDCOLLECTIVE ;  /* 0x000000000000791b */ /* 0x003fe20003800000 */
.L_x_15692:
[----:B------:R-:W-:Y:S05]  /*1cd20*/  BSYNC B1 ;  /* 0x0000000000017941 */ /* 0x000fea0003800000 */
.L_x_15691:
        /* <DEDUP_REMOVED lines=8> */
.L_x_15693:
[----:B------:R-:W-:Y:S01]  /*1cdb0*/  IMAD.MOV.U32 R13, RZ, RZ, R4 ;  /* 0x000000ffff0d7224 */ /* 0x000fe200078e0004 */
[----:B------:R-:W-:-:S07]  /*1cdc0*/  MOV R3, R14 ;  /* 0x0000000e00037202 */ /* 0x000fce0000000f00 */
[----:B------:R-:W-:Y:S05]  /*1cdd0*/  WARPSYNC.COLLECTIVE R15, `(.L_x_15694) ;  /* 0x000000000f087348 */ /* 0x000fea0003c00000 */
[----:B------:R0:W1:Y:S02]  /*1cde0*/  SHFL.IDX P6, R14, R13, R12, R11 ;  /* 0x0000000c0d0e7389 */ /* 0x00006400000c000b */
[----:B01----:R-:W-:Y:S01]  /*1cdf0*/  ENDCOLLECTIVE ;  /* 0x000000000000791b */ /* 0x003fe20003800000 */
.L_x_15694:
[----:B------:R-:W-:Y:S02]  /*1ce00*/  IMAD.MOV.U32 R13, RZ, RZ, R5 ;  /* 0x000000ffff0d7224 */ /* 0x000fe400078e0005 */
[----:B------:R-:W-:-:S07]  /*1ce10*/  IMAD.MOV.U32 R4, RZ, RZ, R14 ;  /* 0x000000ffff047224 */ /* 0x000fce00078e000e */
[----:B------:R-:W-:Y:S05]  /*1ce20*/  WARPSYNC.COLLECTIVE R15, `(.L_x_15695) ;  /* 0x000000000f087348 */ /* 0x000fea0003c00000 */
[----:B------:R0:W1:Y:S02]  /*1ce30*/  SHFL.IDX P6, R14, R13, R12, R11 ;  /* 0x0000000c0d0e7389 */ /* 0x00006400000c000b */
[----:B01----:R-:W-:Y:S01]  /*1ce40*/  ENDCOLLECTIVE ;  /* 0x000000000000791b */ /* 0x003fe20003800000 */
.L_x_15695:
[----:B------:R-:W-:Y:S05]  /*1ce50*/  BRA `(.L_x_15696) ;  /* 0xfffffe9000247947 */ /* 0x000fea000383ffff */
.L_x_15483:
[----:B-1----:R1:W2:Y:S02]  /*1ce60*/  SYNCS.PHASECHK.TRANS64.TRYWAIT P0, [R18+URZ+0x13200], R5 ;  /* 0x01320005120075a7 */ /* 0x0022a4000800017f */
[----:B--2---:R-:W-:Y:S05]  /*1ce70*/  @!P0 NANOSLEEP.SYNCS 0x989680 ;  /* 0x009896800000895d */ /* 0x004fea0003900000 */
[----:B------:R-:W2:Y:S02]  /*1ce80*/  @!P0 SYNCS.PHASECHK.TRANS64 P0, [R18+URZ+0x13200], R5 ;  /* 0x01320005120085a7 */ /* 0x000ea4000800007f */
[----:B--2---:R-:W-:Y:S05]  /*1ce90*/  @!P0 BRA `(.L_x_15483) ;  /* 0xfffffffc00f08947 */ /* 0x004fea000383ffff */
[----:B------:R-:W-:Y:S05]  /*1cea0*/  BRA `(.L_x_15697) ;  /* 0xfffffe9000c47947 */ /* 0x000fea000383ffff */
.L_x_15487:
[----:B------:R-:W-:Y:S01]  /*1ceb0*/  BSSY B1, `(.L_x_15698) ;  /* 0x0000007000017945 */ /* 0x000fe20003800000 */
[----:B------:R-:W-:Y:S01]  /*1cec0*/  IMAD.MOV.U32 R12, RZ, RZ, RZ ;  /* 0x000000ffff0c7224 */ /* 0x000fe200078e00ff */
[----:B------:R-:W-:Y:S01]  /*1ced0*/  MOV R15, 0xffffffff ;  /* 0xffffffff000f7802 */ /* 0x000fe20000000f00 */
[----:B------:R-:W-:-:S07]  /*1cee0*/  IMAD.MOV.U32 R11, RZ, RZ, 0x1e1f ;  /* 0x00001e1fff0b7424 */ /* 0x000fce00078e00ff */
[----:B------:R-:W-:Y:S05]  /*1cef0*/  WARPSYNC.COLLECTIVE R15, `(.L_x_15699) ;  /* 0x000000000f087348 */ /* 0x000fea0003c00000 */
[----:B------:R0:W1:Y:S02]  /*1cf00*/  SHFL.IDX P6, R14, R13, R12, R11 ;  /* 0x0000000c0d0e7389 */ /* 0x00006400000c000b */
[----:B01----:R-:W-:Y:S01]  /*1cf10*/  ENDCOLLECTIVE ;  /* 0x000000000000791b */ /* 0x003fe20003800000 */
.L_x_15699:
[----:B------:R-:W-:Y:S05]  /*1cf20*/  BSYNC B1 ;  /* 0x0000000000017941 */ /* 0x000fea0003800000 */
.L_x_15698:
        /* <DEDUP_REMOVED lines=8> */
.L_x_15700:
[----:B------:R-:W-:Y:S01]  /*1cfb0*/  IMAD.MOV.U32 R13, RZ, RZ, R25 ;  /* 0x000000ffff0d7224 */ /* 0x000fe200078e0019 */
[----:B------:R-:W-:-:S07]  /*1cfc0*/  MOV R21, R14 ;  /* 0x0000000e00157202 */ /* 0x000fce0000000f00 */
[----:B------:R-:W-:Y:S05]  /*1cfd0*/  WARPSYNC.COLLECTIVE R15, `(.L_x_15701) ;  /* 0x000000000f087348 */ /* 0x000fea0003c00000 */
[----:B------:R0:W1:Y:S02]  /*1cfe0*/  SHFL.IDX P6, R14, R13, R12, R11 ;  /* 0x0000000c0d0e7389 */ /* 0x00006400000c000b */
[----:B01----:R-:W-:Y:S01]  /*1cff0*/  ENDCOLLECTIVE ;  /* 0x000000000000791b */ /* 0x003fe20003800000 */
.L_x_15701:
[----:B------:R-:W-:Y:S02]  /*1d000*/  IMAD.MOV.U32 R13, RZ, RZ, R0 ;  /* 0x000000ffff0d7224 */ /* 0x000fe400078e0000 */
[----:B------:R-:W-:-:S07]  /*1d010*/  IMAD.MOV.U32 R25, RZ, RZ, R14 ;  /* 0x000000ffff197224 */ /* 0x000fce00078e000e */
[----:B------:R-:W-:Y:S05]  /*1d020*/  WARPSYNC.COLLECTIVE R15, `(.L_x_15702) ;  /* 0x000000000f087348 */ /* 0x000fea0003c00000 */
[----:B------:R0:W1:Y:S02]  /*1d030*/  SHFL.IDX P6, R14, R13, R12, R11 ;  /* 0x0000000c0d0e7389 */ /* 0x00006400000c000b */
[----:B01----:R-:W-:Y:S01]  /*1d040*/  ENDCOLLECTIVE ;  /* 0x000000000000791b */ /* 0x003fe20003800000 */
.L_x_15702:
[----:B------:R-:W-:Y:S05]  /*1d050*/  BRA `(.L_x_15703) ;  /* 0xfffffea000e47947 */ /* 0x000fea000383ffff */
.L_x_15491:
[----:B-1----:R1:W2:Y:S02]  /*1d060*/  SYNCS.PHASECHK.TRANS64.TRYWAIT P1, [R18+URZ+0x13200], R27 ;  /* 0x0132001b120075a7 */ /* 0x0022a4000802017f */
[----:B--2---:R-:W-:Y:S05]  /*1d070*/  @!P1 NANOSLEEP.SYNCS 0x989680 ;  /* 0x009896800000995d */ /* 0x004fea0003900000 */
[----:B------:R-:W2:Y:S02]  /*1d080*/  @!P1 SYNCS.PHASECHK.TRANS64 P1, [R18+URZ+0x13200], R27 ;  /* 0x0132001b120095a7 */ /* 0x000ea4000802007f */
[----:B--2---:R-:W-:Y:S05]  /*1d090*/  @!P1 BRA `(.L_x_15491) ;  /* 0xfffffffc00f09947 */ /* 0x004fea000383ffff */
[----:B------:R-:W-:Y:S05]  /*1d0a0*/  BRA `(.L_x_15704) ;  /* 0xfffffea400687947 */ /* 0x000fea000383ffff */
.L_x_15495:
[----:B--2---:R2:W3:Y:S02]  /*1d0b0*/  SYNCS.PHASECHK.TRANS64.TRYWAIT P1, [R0+URZ+0x13230], R5 ;  /* 0x01323005000075a7 */ /* 0x0044e4000802017f */
[----:B---3--:R-:W-:Y:S05]  /*1d0c0*/  @!P1 NANOSLEEP.SYNCS 0x989680 ;  /* 0x009896800000995d */ /* 0x008fea0003900000 */
[----:B------:R-:W3:Y:S02]  /*1d0d0*/  @!P1 SYNCS.PHASECHK.TRANS64 P1, [R0+URZ+0x13230], R5 ;  /* 0x01323005000095a7 */ /* 0x000ee4000802007f */
[----:B---3--:R-:W-:Y:S05]  /*1d0e0*/  @!P1 BRA `(.L_x_15495) ;  /* 0xfffffffc00f09947 */ /* 0x008fea000383ffff */
[----:B------:R-:W-:Y:S05]  /*1d0f0*/  BRA `(.L_x_15494) ;  /* 0xfffffeb400b47947 */ /* 0x000fea000383ffff */
.L_x_15503:
[----:B-1----:R1:W2:Y:S02]  /*1d100*/  SYNCS.PHASECHK.TRANS64.TRYWAIT P1, [R20+URZ+0x13230], R13 ;  /* 0x0132300d140075a7 */ /* 0x0022a4000802017f */
[----:B--2---:R-:W-:Y:S05]  /*1d110*/  @!P1 NANOSLEEP.SYNCS 0x989680 ;  /* 0x009896800000995d */ /* 0x004fea0003900000 */
[----:B------:R-:W2:Y:S02]  /*1d120*/  @!P1 SYNCS.PHASECHK.TRANS64 P1, [R20+URZ+0x13230], R13 ;  /* 0x0132300d140095a7 */ /* 0x000ea4000802007f */
[----:B--2---:R-:W-:Y:S05]  /*1d130*/  @!P1 BRA `(.L_x_15503) ;  /* 0xfffffffc00f09947 */ /* 0x004fea000383ffff */
[----:B------:R-:W-:Y:S05]  /*1d140*/  BRA `(.L_x_15502) ;  /* 0xfffffeec00587947 */ /* 0x000fea000383ffff */
.L_x_15508:
[----:B-1----:R1:W2:Y:S02]  /*1d150*/  SYNCS.PHASECHK.TRANS64.TRYWAIT P1, [R14+URZ+0x13250], R9 ;  /* 0x013250090e0075a7 */ /* 0x0022a4000802017f */
[----:B--2---:R-:W-:Y:S05]  /*1d160*/  @!P1 NANOSLEEP.SYNCS 0x989680 ;  /* 0x009896800000995d */ /* 0x004fea0003900000 */
[----:B------:R-:W2:Y:S02]  /*1d170*/  @!P1 SYNCS.PHASECHK.TRANS64 P1, [R14+URZ+0x13250], R9 ;  /* 0x013250090e0095a7 */ /* 0x000ea4000802007f */
[----:B--2---:R-:W-:Y:S05]  /*1d180*/  @!P1 BRA `(.L_x_15508) ;  /* 0xfffffffc00f09947 */ /* 0x004fea000383ffff */
[----:B------:R-:W-:Y:S05]  /*1d190*/  BRA `(.L_x_15507) ;  /* 0xfffffef000c87947 */ /* 0x000fea000383ffff */
.L_x_15518:
[----:B-1----:R1:W2:Y:S02]  /*1d1a0*/  SYNCS.PHASECHK.TRANS64.TRYWAIT P1, [R10+URZ+0x13230], R11 ;  /* 0x0132300b0a0075a7 */ /* 0x0022a4000802017f */
[----:B--2---:R-:W-:Y:S05]  /*1d1b0*/  @!P1 NANOSLEEP.SYNCS 0x989680 ;  /* 0x009896800000995d */ /* 0x004fea0003900000 */
[----:B------:R-:W2:Y:S02]  /*1d1c0*/  @!P1 SYNCS.PHASECHK.TRANS64 P1, [R10+URZ+0x13230], R11 ;  /* 0x0132300b0a0095a7 */ /* 0x000ea4000802007f */
[----:B--2---:R-:W-:Y:S05]  /*1d1d0*/  @!P1 BRA `(.L_x_15518) ;  /* 0xfffffffc00f09947 */ /* 0x004fea000383ffff */
[----:B------:R-:W-:Y:S05]  /*1d1e0*/  BRA `(.L_x_15517) ;  /* 0xffffff2400e07947 */ /* 0x000fea000383ffff */
.L_x_15523:
[----:B-1----:R1:W2:Y:S02]  /*1d1f0*/  SYNCS.PHASECHK.TRANS64.TRYWAIT P1, [R12+URZ+0x13250], R9 ;  /* 0x013250090c0075a7 */ /* 0x0022a4000802017f */
[----:B--2---:R-:W-:Y:S05]  /*1d200*/  @!P1 NANOSLEEP.SYNCS 0x989680 ;  /* 0x009896800000995d */ /* 0x004fea0003900000 */
[----:B------:R-:W2:Y:S02]  /*1d210*/  @!P1 SYNCS.PHASECHK.TRANS64 P1, [R12+URZ+0x13250], R9 ;  /* 0x013250090c0095a7 */ /* 0x000ea4000802007f */
[----:B--2---:R-:W-:Y:S05]  /*1d220*/  @!P1 BRA `(.L_x_15523) ;  /* 0xfffffffc00f09947 */ /* 0x004fea000383ffff */
[----:B------:R-:W-:Y:S05]  /*1d230*/  BRA `(.L_x_15522) ;  /* 0xffffff2c00507947 */ /* 0x000fea000383ffff */
.L_x_15531:
[----:B-1----:R1:W2:Y:S02]  /*1d240*/  SYNCS.PHASECHK.TRANS64.TRYWAIT P1, [R10+URZ+0x13250], R5 ;  /* 0x013250050a0075a7 */ /* 0x0022a4000802017f */
[----:B--2---:R-:W-:Y:S05]  /*1d250*/  @!P1 NANOSLEEP.SYNCS 0x989680 ;  /* 0x009896800000995d */ /* 0x004fea0003900000 */
[----:B------:R-:W2:Y:S02]  /*1d260*/  @!P1 SYNCS.PHASECHK.TRANS64 P1, [R10+URZ+0x13250], R5 ;  /* 0x013250050a0095a7 */ /* 0x000ea4000802007f */
[----:B--2---:R-:W-:Y:S05]  /*1d270*/  @!P1 BRA `(.L_x_15531) ;  /* 0xfffffffc00f09947 */ /* 0x004fea000383ffff */
[----:B------:R-:W-:Y:S05]  /*1d280*/  BRA `(.L_x_15530) ;  /* 0xffffff5400407947 */ /* 0x000fea000383ffff */
.L_x_15555:
        /* <DEDUP_REMOVED lines=8> */
[----:B-1----:R-:W-:Y:S05]  /*1d310*/  WARPSYNC.COLLECTIVE R15, `(.L_x_15706) ;  /* 0x000000000f087348 */ /* 0x002fea0003c00000 */
[----:B------:R0:W2:Y:S02]  /*1d320*/  SHFL.IDX P6, R14, R13, R12, R11 ;  /* 0x0000000c0d0e7389 */ /* 0x0000a400000c000b */
[----:B012---:R-:W-:Y:S01]  /*1d330*/  ENDCOLLECTIVE ;  /* 0x000000000000791b */ /* 0x007fe20003800000 */
.L_x_15706:
[----:B------:R-:W-:Y:S05]  /*1d340*/  BSYNC B1 ;  /* 0x0000000000017941 */ /* 0x000fea0003800000 */
.L_x_15705:
[----:B------:R-:W-:Y:S05]  /*1d350*/  BRA `(.L_x_15707) ;  /* 0xffffff90004c7947 */ /* 0x000fea000383ffff */
.L_x_15557:
[----:B------:R-:W-:Y:S01]  /*1d360*/  BSSY B1, `(.L_x_15708) ;  /* 0x0000006000017945 */ /* 0x000fe20003800000 */
[----:B------:R-:W-:-:S07]  /*1d370*/  IMAD.MOV.U32 R15, RZ, RZ, -0x1 ;  /* 0xffffffffff0f7424 */ /* 0x000fce00078e00ff */
[----:B01----:R-:W-:Y:S05]  /*1d380*/  WARPSYNC.COLLECTIVE R15, `(.L_x_15709) ;  /* 0x000000000f0c7348 */ /* 0x003fea0003c00000 */
[----:B------:R-:W-:Y:S02]  /*1d390*/  ELECT P6, UR62, PT ;  /* 0x00000000003e782f */ /* 0x000fe400038c0000 */
[----:B------:R-:W-:Y:S01]  /*1d3a0*/  MOV R14, UR62 ;  /* 0x0000003e000e7c02 */ /* 0x000fe20008000f00 */
[----:B01----:R-:W-:Y:S10]  /*1d3b0*/  ENDCOLLECTIVE ;  /* 0x000000000000791b */ /* 0x003ff40003800000 */
.L_x_15709:
[----:B------:R-:W-:Y:S05]  /*1d3c0*/  BSYNC B1 ;  /* 0x0000000000017941 */ /* 0x000fea0003800000 */
.L_x_15708:
[----:B------:R-:W-:Y:S05]  /*1d3d0*/  BRA `(.L_x_15556) ;  /* 0xffffff9000447947 */ /* 0x000fea000383ffff */
.L_x_15559:
[----:B0-----:R0:W2:Y:S02]  /*1d3e0*/  SYNCS.PHASECHK.TRANS64.TRYWAIT P0, [R22+URZ+0x13220], R5 ;  /* 0x01322005160075a7 */ /* 0x0010a4000800017f */
[----:B--2---:R-:W-:Y:S05]  /*1d3f0*/  @!P0 NANOSLEEP.SYNCS 0x989680 ;  /* 0x009896800000895d */ /* 0x004fea0003900000 */
[----:B------:R-:W2:Y:S02]  /*1d400*/  @!P0 SYNCS.PHASECHK.TRANS64 P0, [R22+URZ+0x13220], R5 ;  /* 0x01322005160085a7 */ /* 0x000ea4000800007f */
[----:B--2---:R-:W-:Y:S05]  /*1d410*/  @!P0 BRA `(.L_x_15559) ;  /* 0xfffffffc00f08947 */ /* 0x004fea000383ffff */
[----:B------:R-:W-:Y:S05]  /*1d420*/  BRA `(.L_x_15710) ;  /* 0xffffff9000547947 */ /* 0x000fea000383ffff */
.L_x_15563:
[----:B0-----:R0:W1:Y:S02]  /*1d430*/  SYNCS.PHASECHK.TRANS64.TRYWAIT P0, [R5+URZ+0x132a0], R9 ;  /* 0x0132a009050075a7 */ /* 0x001064000800017f */
[----:B-1----:R-:W-:Y:S05]  /*1d440*/  @!P0 NANOSLEEP.SYNCS 0x989680 ;  /* 0x009896800000895d */ /* 0x002fea0003900000 */
[----:B------:R-:W1:Y:S02]  /*1d450*/  @!P0 SYNCS.PHASECHK.TRANS64 P0, [R5+URZ+0x132a0], R9 ;  /* 0x0132a009050085a7 */ /* 0x000e64000800007f */
[----:B-1----:R-:W-:Y:S05]  /*1d460*/  @!P0 BRA `(.L_x_15563) ;  /* 0xfffffffc00f08947 */ /* 0x002fea000383ffff */
[----:B------:R-:W-:Y:S05]  /*1d470*/  BRA `(.L_x_15711) ;  /* 0xffffff9000747947 */ /* 0x000fea000383ffff */
.L_x_15568:
[----:B-1----:R1:W2:Y:S02]  /*1d480*/  SYNCS.PHASECHK.TRANS64.TRYWAIT P0, [R5+URZ+0x132c0], R9 ;  /* 0x0132c009050075a7 */ /* 0x0022a4000800017f */
[----:B--2---:R-:W-:Y:S05]  /*1d490*/  @!P0 NANOSLEEP.SYNCS 0x989680 ;  /* 0x009896800000895d */ /* 0x004fea0003900000 */
[----:B------:R-:W2:Y:S02]  /*1d4a0*/  @!P0 SYNCS.PHASECHK.TRANS64 P0, [R5+URZ+0x132c0], R9 ;  /* 0x0132c009050085a7 */ /* 0x000ea4000800007f */
[----:B--2---:R-:W-:Y:S05]  /*1d4b0*/  @!P0 BRA `(.L_x_15568) ;  /* 0xfffffffc00f08947 */ /* 0x004fea000383ffff */
[----:B------:R-:W-:Y:S05]  /*1d4c0*/  BRA `(.L_x_15712) ;  /* 0xffffff9000f47947 */ /* 0x000fea000383ffff */
.L_x_15575:
[----:B0-----:R0:W2:Y:S02]  /*1d4d0*/  SYNCS.PHASECHK.TRANS64.TRYWAIT P1, [R5+URZ+0x132a0], R6 ;  /* 0x0132a006050075a7 */ /* 0x0010a4000802017f */
[----:B--2---:R-:W-:Y:S05]  /*1d4e0*/  @!P1 NANOSLEEP.SYNCS 0x989680 ;  /* 0x009896800000995d */ /* 0x004fea0003900000 */
[----:B------:R-:W2:Y:S02]  /*1d4f0*/  @!P1 SYNCS.PHASECHK.TRANS64 P1, [R5+URZ+0x132a0], R6 ;  /* 0x0132a006050095a7 */ /* 0x000ea4000802007f */
[----:B--2---:R-:W-:Y:S05]  /*1d500*/  @!P1 BRA `(.L_x_15575) ;  /* 0xfffffffc00f09947 */ /* 0x004fea000383ffff */
[----:B------:R-:W-:Y:S05]  /*1d510*/  BRA `(.L_x_15713) ;  /* 0xffffff9400c87947 */ /* 0x000fea000383ffff */
.L_x_15580:
[----:B-1----:R1:W2:Y:S02]  /*1d520*/  SYNCS.PHASECHK.TRANS64.TRYWAIT P1, [R5+URZ+0x132c0], R6 ;  /* 0x0132c006050075a7 */ /* 0x0022a4000802017f */
[----:B--2---:R-:W-:Y:S05]  /*1d530*/  @!P1 NANOSLEEP.SYNCS 0x989680 ;  /* 0x009896800000995d */ /* 0x004fea0003900000 */
[----:B------:R-:W2:Y:S02]  /*1d540*/  @!P1 SYNCS.PHASECHK.TRANS64 P1, [R5+URZ+0x132c0], R6 ;  /* 0x0132c006050095a7 */ /* 0x000ea4000802007f */
[----:B--2---:R-:W-:Y:S05]  /*1d550*/  @!P1 BRA `(.L_x_15580) ;  /* 0xfffffffc00f09947 */ /* 0x004fea000383ffff */
[----:B------:R-:W-:Y:S05]  /*1d560*/  BRA `(.L_x_15714) ;  /* 0xffffff9800447947 */ /* 0x000fea000383ffff */
.L_x_15595:
[----:B0-----:R-:W0:Y:S01]  /*1d570*/  S2R R21, SR_TID.X ;  /* 0x0000000000157919 */ /* 0x001e220000002100 */
[----:B------:R-:W-:Y:S01]  /*1d580*/  BSSY B0, `(.L_x_15715) ;  /* 0x000000a000007945 */ /* 0x000fe20003800000 */
[----:B------:R-:W-:Y:S01]  /*1d590*/  IMAD.MOV.U32 R12, RZ, RZ, RZ ;  /* 0x000000ffff0c7224 */ /* 0x000fe200078e00ff */
[----:B------:R-:W-:Y:S01]  /*1d5a0*/  MOV R15, 0xffffffff ;  /* 0xffffffff000f7802 */ /* 0x000fe20000000f00 */
[----:B------:R-:W-:Y:S01]  /*1d5b0*/  IMAD.MOV.U32 R11, RZ, RZ, 0x1f ;  /* 0x0000001fff0b7424 */ /* 0x000fe200078e00ff */
[----:B0-----:R-:W-:-:S04]  /*1d5c0*/  SHF.R.U32.HI R10, RZ, 0x5, R21 ;  /* 0x00000005ff0a7819 */ /* 0x001fc80000011615 */
[----:B------:R-:W-:-:S05]  /*1d5d0*/  LOP3.LUT R10, R10, 0x3, RZ, 0xc0, !PT ;  /* 0x000000030a0a7812 */ /* 0x000fca00078ec0ff */
[----:B------:R-:W-:-:S07]  /*1d5e0*/  IMAD.MOV.U32 R13, RZ, RZ, R10 ;  /* 0x000000ffff0d7224 */ /* 0x000fce00078e000a */
[----:B-----5:R-:W-:Y:S05]  /*1d5f0*/  WARPSYNC.COLLECTIVE R15, `(.L_x_15716) ;  /* 0x000000000f087348 */ /* 0x020fea0003c00000 */
[----:B------:R0:W1:Y:S02]  /*1d600*/  SHFL.IDX P6, R14, R13, R12, R11 ;  /* 0x0000000c0d0e7389 */ /* 0x00006400000c000b */
[----:B01---5:R-:W-:Y:S01]  /*1d610*/  ENDCOLLECTIVE ;  /* 0x000000000000791b */ /* 0x023fe20003800000 */
.L_x_15716:
[----:B------:R-:W-:Y:S05]  /*1d620*/  BSYNC B0 ;  /* 0x0000000000007941 */ /* 0x000fea0003800000 */
.L_x_15715:
[----:B------:R-:W-:Y:S05]  /*1d630*/  BRA `(.L_x_15717) ;  /* 0xffffffa8001c7947 */ /* 0x000fea000383ffff */
.L_x_15598:
[----:B0-----:R-:W2:Y:S02]  /*1d640*/  LDL R0, [R1+0x54] ;  /* 0x0000540001007983 */ /* 0x001ea40000100800 */
[----:B--2---:R0:W1:Y:S02]  /*1d650*/  SYNCS.PHASECHK.TRANS64.TRYWAIT P0, [R4+URZ+0x13280], R0 ;  /* 0x01328000040075a7 */ /* 0x004064000800017f */
[----:B-1----:R-:W-:Y:S05]  /*1d660*/  @!P0 NANOSLEEP.SYNCS 0x989680 ;  /* 0x009896800000895d */ /* 0x002fea0003900000 */
[----:B------:R-:W1:Y:S02]  /*1d670*/  @!P0 SYNCS.PHASECHK.TRANS64 P0, [R4+URZ+0x13280], R0 ;  /* 0x01328000040085a7 */ /* 0x000e64000800007f */
[----:B-1----:R-:W-:Y:S05]  /*1d680*/  @!P0 BRA `(.L_x_15598) ;  /* 0xfffffffc00ec8947 */ /* 0x002fea000383ffff */
[----:B------:R-:W-:Y:S05]  /*1d690*/  BRA `(.L_x_15718) ;  /* 0xffffffa800407947 */ /* 0x000fea000383ffff */
.L_x_15599:
        /* <DEDUP_REMOVED lines=8> */
.L_x_15720:
[----:B------:R-:W-:Y:S05]  /*1d720*/  BSYNC B0 ;  /* 0x0000000000007941 */ /* 0x000fea0003800000 */
.L_x_15719:
        /* <DEDUP_REMOVED lines=8> */
.L_x_15721:
[----:B------:R-:W-:Y:S02]  /*1d7b0*/  IMAD.MOV.U32 R13, RZ, RZ, R2 ;  /* 0x000000ffff0d7224 */ /* 0x000fe400078e0002 */
[----:B------:R-:W-:Y:S02]  /*1d7c0*/  IMAD.MOV.U32 R12, RZ, RZ, 0x1 ;  /* 0x00000001ff0c7424 */ /* 0x000fe400078e00ff */
[----:B------:R-:W-:-:S07]  /*1d7d0*/  IMAD.MOV.U32 R3, RZ, RZ, R14 ;  /* 0x000000ffff037224 */ /* 0x000fce00078e000e */
[----:B------:R-:W-:Y:S05]  /*1d7e0*/  WARPSYNC.COLLECTIVE R15, `(.L_x_15722) ;  /* 0x000000000f087348 */ /* 0x000fea0003c00000 */
[----:B------:R0:W1:Y:S02]  /*1d7f0*/  SHFL.IDX P6, R14, R13, R12, R11 ;  /* 0x0000000c0d0e7389 */ /* 0x00006400000c000b */
[----:B01----:R-:W-:Y:S01]  /*1d800*/  ENDCOLLECTIVE ;  /* 0x000000000000791b */ /* 0x003fe20003800000 */
.L_x_15722:
[----:B------:R-:W-:Y:S02]  /*1d810*/  IADD3 R28, P1, R21, R3, RZ ;  /* 0x00000003151c7210 */ /* 0x000fe40007f3e0ff */
[----:B------:R-:W-:-:S03]  /*1d820*/  IADD3 R3, R22, R20, RZ ;  /* 0x0000001416037210 */ /* 0x000fc60007ffe0ff */
        /* <DEDUP_REMOVED lines=11> */
.L_x_15723:
[----:B------:R-:W-:Y:S02]  /*1d8e0*/  IMAD.MOV.U32 R13, RZ, RZ, R2 ;  /* 0x000000ffff0d7224 */ /* 0x000fe400078e0002 */
[----:B------:R-:W-:Y:S02]  /*1d8f0*/  IMAD.MOV.U32 R12, RZ, RZ, 0x2 ;  /* 0x00000002ff0c7424 */ /* 0x000fe400078e00ff */
[----:B------:R-:W-:-:S07]  /*1d900*/  IMAD.MOV.U32 R10, RZ, RZ, R14 ;  /* 0x000000ffff0a7224 */ /* 0x000fce00078e000e */
[----:B------:R-:W-:Y:S05]  /*1d910*/  WARPSYNC.COLLECTIVE R15, `(.L_x_15724) ;  /* 0x000000000f087348 */ /* 0x000fea0003c00000 */
[----:B------:R0:W1:Y:S02]  /*1d920*/  SHFL.IDX P6, R14, R13, R12, R11 ;  /* 0x0000000c0d0e7389 */ /* 0x00006400000c000b */
[----:B01----:R-:W-:Y:S01]  /*1d930*/  ENDCOLLECTIVE ;  /* 0x000000000000791b */ /* 0x003fe20003800000 */
.L_x_15724:
        /* <DEDUP_REMOVED lines=12> */
.L_x_15725:
[----:B------:R-:W-:Y:S02]  /*1da00*/  IMAD.MOV.U32 R13, RZ, RZ, R2 ;  /* 0x000000ffff0d7224 */ /* 0x000fe400078e0002 */
[----:B------:R-:W-:Y:S02]  /*1da10*/  IMAD.MOV.U32 R12, RZ, RZ, 0x3 ;  /* 0x00000003ff0c7424 */ /* 0x000fe400078e00ff */
[----:B------:R-:W-:-:S07]  /*1da20*/  IMAD.MOV.U32 R10, RZ, RZ, R14 ;  /* 0x000000ffff0a7224 */ /* 0x000fce00078e000e */
[----:B------:R-:W-:Y:S05]  /*1da30*/  WARPSYNC.COLLECTIVE R15, `(.L_x_15726) ;  /* 0x000000000f087348 */ /* 0x000fea0003c00000 */
[----:B------:R0:W1:Y:S02]  /*1da40*/  SHFL.IDX P6, R14, R13, R12, R11 ;  /* 0x0000000c0d0e7389 */ /* 0x00006400000c000b */
[----:B01----:R-:W-:Y:S01]  /*1da50*/  ENDCOLLECTIVE ;  /* 0x000000000000791b */ /* 0x003fe20003800000 */
.L_x_15726:
        /* <DEDUP_REMOVED lines=12> */
.L_x_15727:
[----:B------:R-:W-:Y:S02]  /*1db20*/  IMAD.MOV.U32 R13, RZ, RZ, R27 ;  /* 0x000000ffff0d7224 */ /* 0x000fe400078e001b */
[----:B------:R-:W-:-:S05]  /*1db30*/  IMAD.MOV.U32 R0, RZ, RZ, R14 ;  /* 0x000000ffff007224 */ /* 0x000fca00078e000e */
[----:B------:R-:W-:Y:S01]  /*1db40*/  IADD3 R20, P1, R21, R0, RZ ;  /* 0x0000000015147210 */ /* 0x000fe20007f3e0ff */
[----:B------:R-:W-:-:S03]  /*1db50*/  IMAD.MOV.U32 R12, RZ, RZ, RZ ;  /* 0x000000ffff0c7224 */ /* 0x000fc600078e00ff */
[----:B------:R-:W-:Y:S02]  /*1db60*/  IADD3.X R21, RZ, R2, RZ, P1, !PT ;  /* 0x00000002ff157210 */ /* 0x000fe40000ffe4ff */
[----:B------:R0:W5:Y:S01]  /*1db70*/  LDL.LU R2, [R1+0x28] ;  /* 0x0000280001027983 */ /* 0x0001620000300800 */
[C---:B------:R-:W-:Y:S02]  /*1db80*/  ISETP.GE.AND P3, PT, R5.reuse, 0x81, PT ;  /* 0x000000810500780c */ /* 0x040fe40003f66270 */
[----:B------:R-:W-:-:S13]  /*1db90*/  ISETP.LT.OR P1, PT, R5, 0x61, P0 ;  /* 0x000000610500780c */ /* 0x000fda0000721670 */
[----:B0----5:R-:W-:Y:S05]  /*1dba0*/  WARPSYNC.COLLECTIVE R15, `(.L_x_15728) ;  /* 0x000000000f087348 */ /* 0x021fea0003c00000 */
[----:B------:R1:W2:Y:S02]  /*1dbb0*/  SHFL.IDX P6, R14, R13, R12, R11 ;  /* 0x0000000c0d0e7389 */ /* 0x0002a400000c000b */
[----:B012--5:R-:W-:Y:S01]  /*1dbc0*/  ENDCOLLECTIVE ;  /* 0x000000000000791b */ /* 0x027fe20003800000 */
.L_x_15728:
[C---:B------:R-:W-:Y:S02]  /*1dbd0*/  ISETP.GE.AND P4, PT, R5.reuse, 0x21, PT ;  /* 0x000000210500780c */ /* 0x040fe40003f86270 */
[C---:B------:R-:W-:Y:S01]  /*1dbe0*/  ISETP.GE.AND P2, PT, R5.reuse, 0x61, PT ;  /* 0x000000610500780c */ /* 0x040fe20003f46270 */
[----:B------:R-:W-:Y:S01]  /*1dbf0*/  @!PT LDS RZ, [RZ] ;  /* 0x00000000fffff984 */ /* 0x000fe20000000800 */
[----:B------:R-:W-:Y:S01]  /*1dc00*/  @!PT LDS RZ, [RZ] ;  /* 0x00000000fffff984 */ /* 0x000fe20000000800 */
[----:B------:R-:W-:Y:S01]  /*1dc10*/  @!PT LDS RZ, [RZ] ;  /* 0x00000000fffff984 */ /* 0x000fe20000000800 */
[----:B------:R0:W-:Y:S04]  /*1dc20*/  LDGSTS.E.BYPASS.LTC128B.128 [R3+0x7800], desc[UR40][R20.64], !P1 ;  /* 0x0780000014037fae */ /* 0x0001e8000c901d68 */
[----:B------:R0:W5:Y:S01]  /*1dc30*/  LDL.LU R13, [R1+0x4] ;  /* 0x00000400010d7983 */ /* 0x0001620000300800 */
[----:B------:R-:W-:Y:S01]  /*1dc40*/  IMAD.MOV.U32 R0, RZ, RZ, R14 ;  /* 0x000000ffff007224 */ /* 0x000fe200078e000e */
[----:B------:R-:W-:Y:S02]  /*1dc50*/  ISETP.GE.AND P1, PT, R5, 0x41, PT ;  /* 0x000000410500780c */ /* 0x000fe40003f26270 */
[----:B------:R-:W-:-:S04]  /*1dc60*/  LOP3.LUT R2, R2, 0xfffffff7, RZ, 0xc0, !PT ;  /* 0xfffffff702027812 */ /* 0x000fc800078ec0ff */
[----:B------:R-:W-:-:S05]  /*1dc70*/  @P3 LOP3.LUT R2, R2, 0x8, RZ, 0xfc, !PT ;  /* 0x0000000802023812 */ /* 0x000fca00078efcff */
[----:B------:R0:W-:Y:S02]  /*1dc80*/  STL [R1+0x28], R2 ;  /* 0x0000280201007387 */ /* 0x0001e40000100800 */
[----:B0----5:R-:W-:Y:S05]  /*1dc90*/  WARPSYNC.COLLECTIVE R15, `(.L_x_15729) ;  /* 0x000000000f087348 */ /* 0x021fea0003c00000 */
[----:B-----5:R1:W2:Y:S02]  /*1dca0*/  SHFL.IDX P6, R14, R13, R12, R11 ;  /* 0x0000000c0d0e7389 */ /* 0x0202a400000c000b */
[----:B012---:R-:W-:Y:S01]  /*1dcb0*/  ENDCOLLECTIVE ;  /* 0x000000000000791b */ /* 0x007fe20003800000 */
.L_x_15729:
[----:B------:R-:W-:Y:S01]  /*1dcc0*/  IMAD.MOV.U32 R10, RZ, RZ, R14 ;  /* 0x000000ffff0a7224 */ /* 0x000fe200078e000e */
[----:B------:R-:W-:Y:S06]  /*1dcd0*/  BRA `(.L_x_15730) ;  /* 0xffffffa800207947 */ /* 0x000fec000383ffff */
.L_x_15604:
[----:B---3--:R-:W3:Y:S02]  /*1dce0*/  LDL R0, [R1+0x54] ;  /* 0x0000540001007983 */ /* 0x008ee40000100800 */
[----:B---3--:R3:W4:Y:S02]  /*1dcf0*/  SYNCS.PHASECHK.TRANS64.TRYWAIT P0, [R4+URZ+0x13240], R0 ;  /* 0x01324000040075a7 */ /* 0x008724000800017f */
[----:B----4-:R-:W-:Y:S05]  /*1dd00*/  @!P0 NANOSLEEP.SYNCS 0x989680 ;  /* 0x009896800000895d */ /* 0x010fea0003900000 */
[----:B------:R-:W4:Y:S02]  /*1dd10*/  @!P0 SYNCS.PHASECHK.TRANS64 P0, [R4+URZ+0x13240], R0 ;  /* 0x01324000040085a7 */ /* 0x000f24000800007f */
[----:B----4-:R-:W-:Y:S05]  /*1dd20*/  @!P0 BRA `(.L_x_15604) ;  /* 0xfffffffc00ec8947 */ /* 0x010fea000383ffff */
[----:B------:R-:W-:Y:S05]  /*1dd30*/  BRA `(.L_x_15731) ;  /* 0xffffffa800807947 */ /* 0x000fea000383ffff */
.L_x_15605:
[----:B------:R-:W-:Y:S01]  /*1dd40*/  BSSY B0, `(.L_x_15732) ;  /* 0x0000008000007945 */ /* 0x000fe20003800000 */
[----:B------:R-:W-:Y:S01]  /*1dd50*/  IMAD.MOV.U32 R13, RZ, RZ, R2 ;  /* 0x000000ffff0d7224 */ /* 0x000fe200078e0002 */
[----:B------:R-:W-:Y:S01]  /*1dd60*/  MOV R12, RZ ;  /* 0x000000ff000c7202 */ /* 0x000fe20000000f00 */
[----:B------:R-:W-:Y:S02]  /*1dd70*/  IMAD.MOV.U32 R11, RZ, RZ, 0x1c1f ;  /* 0x00001c1fff0b7424 */ /* 0x000fe400078e00ff */
[----:B0-----:R-:W-:-:S07]  /*1dd80*/  IMAD.MOV.U32 R15, RZ, RZ, -0x1 ;  /* 0xffffffffff0f7424 */ /* 0x001fce00078e00ff */
[----:B------:R-:W-:Y:S05]  /*1dd90*/  WARPSYNC.COLLECTIVE R15, `(.L_x_15733) ;  /* 0x000000000f087348 */ /* 0x000fea0003c00000 */
[----:B------:R0:W1:Y:S02]  /*1dda0*/  SHFL.IDX P6, R14, R13, R12, R11 ;  /* 0x0000000c0d0e7389 */ /* 0x00006400000c000b */
[----:B01----:R-:W-:Y:S01]  /*1ddb0*/  ENDCOLLECTIVE ;  /* 0x000000000000791b */ /* 0x003fe20003800000 */
.L_x_15733:
[----:B------:R-:W-:Y:S05]  /*1ddc0*/  BSYNC B0 ;  /* 0x0000000000007941 */ /* 0x000fea0003800000 */
.L_x_15732:
        /* <DEDUP_REMOVED lines=10> */
.L_x_15734:
[----:B------:R-:W-:Y:S01]  /*1de70*/  MOV R13, R2 ;  /* 0x00000002000d7202 */ /* 0x000fe20000000f00 */
[----:B------:R-:W-:Y:S02]  /*1de80*/  IMAD.MOV.U32 R12, RZ, RZ, 0x1 ;  /* 0x00000001ff0c7424 */ /* 0x000fe400078e00ff */
[----:B------:R-:W-:-:S07]  /*1de90*/  IMAD.MOV.U32 R6, RZ, RZ, R14 ;  /* 0x000000ffff067224 */ /* 0x000fce00078e000e */
[----:B------:R-:W-:Y:S05]  /*1dea0*/  WARPSYNC.COLLECTIVE R15, `(.L_x_15735) ;  /* 0x000000000f087348 */ /* 0x000fea0003c00000 */
[----:B------:R0:W1:Y:S02]  /*1deb0*/  SHFL.IDX P6, R14, R13, R12, R11 ;  /* 0x0000000c0d0e7389 */ /* 0x00006400000c000b */
[----:B01----:R-:W-:Y:S01]  /*1dec0*/  ENDCOLLECTIVE ;  /* 0x000000000000791b */ /* 0x003fe20003800000 */
.L_x_15735:
        /* <DEDUP_REMOVED lines=15> */
.L_x_15736:
[----:B------:R-:W-:Y:S02]  /*1dfc0*/  IMAD.MOV.U32 R13, RZ, RZ, R2 ;  /* 0x000000ffff0d7224 */ /* 0x000fe400078e0002 */
[----:B------:R-:W-:Y:S02]  /*1dfd0*/  IMAD.MOV.U32 R12, RZ, RZ, 0x2 ;  /* 0x00000002ff0c7424 */ /* 0x000fe400078e00ff */
[----:B------:R-:W-:-:S07]  /*1dfe0*/  IMAD.MOV.U32 R6, RZ, RZ, R14 ;  /* 0x000000ffff067224 */ /* 0x000fce00078e000e */
[----:B------:R-:W-:Y:S05]  /*1dff0*/  WARPSYNC.COLLECTIVE R15, `(.L_x_15737) ;  /* 0x000000000f087348 */ /* 0x000fea0003c00000 */
[----:B------:R0:W1:Y:S02]  /*1e000*/  SHFL.IDX P6, R14, R13, R12, R11 ;  /* 0x0000000c0d0e7389 */ /* 0x00006400000c000b */
[----:B01----:R-:W-:Y:S01]  /*1e010*/  ENDCOLLECTIVE ;  /* 0x000000000000791b */ /* 0x003fe20003800000 */
.L_x_15737:
        /* <DEDUP_REMOVED lines=12> */
.L_x_15738:
[----:B------:R-:W-:Y:S02]  /*1e0e0*/  IMAD.MOV.U32 R13, RZ, RZ, R2 ;  /* 0x000000ffff0d7224 */ /* 0x000fe400078e0002 */
[----:B------:R-:W-:Y:S02]  /*1e0f0*/  IMAD.MOV.U32 R12, RZ, RZ, 0x3 ;  /* 0x00000003ff0c7424 */ /* 0x000fe400078e00ff */
[----:B------:R-:W-:-:S07]  /*1e100*/  IMAD.MOV.U32 R6, RZ, RZ, R14 ;  /* 0x000000ffff067224 */ /* 0x000fce00078e000e */
[----:B------:R-:W-:Y:S05]  /*1e110*/  WARPSYNC.COLLECTIVE R15, `(.L_x_15739) ;  /* 0x000000000f087348 */ /* 0x000fea0003c00000 */
[----:B------:R0:W1:Y:S02]  /*1e120*/  SHFL.IDX P6, R14, R13, R12, R11 ;  /* 0x0000000c0d0e7389 */ /* 0x00006400000c000b */
[----:B01----:R-:W-:Y:S01]  /*1e130*/  ENDCOLLECTIVE ;  /* 0x000000000000791b */ /* 0x003fe20003800000 */
.L_x_15739:
        /* <DEDUP_REMOVED lines=12> */
.L_x_15740:
[----:B------:R-:W-:Y:S02]  /*1e200*/  IMAD.MOV.U32 R13, RZ, RZ, R8 ;  /* 0x000000ffff0d7224 */ /* 0x000fe400078e0008 */
[----:B------:R-:W-:Y:S01]  /*1e210*/  IMAD.MOV.U32 R12, RZ, RZ, RZ ;  /* 0x000000ffff0c7224 */ /* 0x000fe200078e00ff */
[----:B------:R-:W-:-:S07]  /*1e220*/  MOV R0, R14 ;  /* 0x0000000e00007202 */ /* 0x000fce0000000f00 */
[----:B------:R-:W-:Y:S05]  /*1e230*/  WARPSYNC.COLLECTIVE R15, `(.L_x_15741) ;  /* 0x000000000f087348 */ /* 0x000fea0003c00000 */
[----:B------:R0:W1:Y:S02]  /*1e240*/  SHFL.IDX P6, R14, R13, R12, R11 ;  /* 0x0000000c0d0e7389 */ /* 0x00006400000c000b */
[----:B01----:R-:W-:Y:S01]  /*1e250*/  ENDCOLLECTIVE ;  /* 0x000000000000791b */ /* 0x003fe20003800000 */
.L_x_15741:
[----:B------:R-:W-:-:S05]  /*1e260*/  @P2 IADD3 R0, P0, R20, R0, RZ ;  /* 0x0000000014002210 */ /* 0x000fca0007f1e0ff */
[----:B------:R-:W-:Y:S02]  /*1e270*/  @P2 IMAD.MOV.U32 R6, RZ, RZ, R0 ;  /* 0x000000ffff062224 */ /* 0x000fe400078e0000 */
        /* <DEDUP_REMOVED lines=11> */
.L_x_15742:
[----:B------:R-:W-:Y:S01]  /*1e330*/  IMAD.MOV.U32 R6, RZ, RZ, R14 ;  /* 0x000000ffff067224 */ /* 0x000fe200078e000e */
[----:B------:R-:W-:Y:S06]  /*1e340*/  BRA `(.L_x_15743) ;  /* 0xffffffa8000c7947 */ /* 0x000fec000383ffff */
.L_x_15612:
[----:B------:R-:W-:Y:S01]  /*1e350*/  IMAD.MOV.U32 R13, RZ, RZ, R0 ;  /* 0x000000ffff0d7224 */ /* 0x000fe200078e0000 */
[----:B------:R-:W-:Y:S01]  /*1e360*/  MOV R15, 0xffffffff ;  /* 0xffffffff000f7802 */ /* 0x000fe20000000f00 */
[----:B------:R-:W-:Y:S02]  /*1e370*/  IMAD.MOV.U32 R12, RZ, RZ, RZ ;  /* 0x000000ffff0c7224 */ /* 0x000fe400078e00ff */
[----:B------:R-:W-:Y:S02]  /*1e380*/  IMAD.MOV.U32 R11, RZ, RZ, 0x1c1f ;  /* 0x00001c1fff0b7424 */ /* 0x000fe400078e00ff */
[----:B-----5:R-:W-:Y:S02]  /*1e390*/  IMAD R2, R26, R9, RZ ;  /* 0x000000091a027224 */ /* 0x020fe400078e02ff */
[----:B------:R-:W-:-:S07]  /*1e3a0*/  IMAD R17, R17, 0xc0, R21 ;  /* 0x000000c011117824 */ /* 0x000fce00078e0215 */
[----:B------:R-:W-:Y:S05]  /*1e3b0*/  WARPSYNC.COLLECTIVE R15, `(.L_x_15744) ;  /* 0x000000000f087348 */ /* 0x000fea0003c00000 */
[----:B------:R0:W1:Y:S02]  /*1e3c0*/  SHFL.IDX P6, R14, R13, R12, R11 ;  /* 0x0000000c0d0e7389 */ /* 0x00006400000c000b */
[----:B01----:R-:W-:Y:S01]  /*1e3d0*/  ENDCOLLECTIVE ;  /* 0x000000000000791b */ /* 0x003fe20003800000 */
.L_x_15744:
[C---:B------:R-:W-:Y:S01]  /*1e3e0*/  VIADD R9, R17.reuse, 0x20 ;  /* 0x0000002011097836 */ /* 0x040fe20000000000 */
[----:B------:R-:W-:Y:S01]  /*1e3f0*/  ISETP.GE.AND P2, PT, R17, R2, PT ;  /* 0x000000021100720c */ /* 0x000fe20003f46270 */
[----:B------:R-:W-:Y:S02]  /*1e400*/  IMAD.MOV.U32 R13, RZ, RZ, R4 ;  /* 0x000000ffff0d7224 */ /* 0x000fe400078e0004 */
[----:B------:R-:W-:-:S10]  /*1e410*/  IMAD.MOV.U32 R6, RZ, RZ, R14 ;  /* 0x000000ffff067224 */ /* 0x000fd400078e000e */
[----:B------:R-:W-:Y:S05]  /*1e420*/  WARPSYNC.COLLECTIVE R15, `(.L_x_15745) ;  /* 0x000000000f087348 */ /* 0x000fea0003c00000 */
[----:B------:R0:W1:Y:S02]  /*1e430*/  SHFL.IDX P6, R14, R13, R12, R11 ;  /* 0x0000000c0d0e7389 */ /* 0x00006400000c000b */
[----:B01----:R-:W-:Y:S01]  /*1e440*/  ENDCOLLECTIVE ;  /* 0x000000000000791b */ /* 0x003fe20003800000 */
.L_x_15745:
[----:B------:R-:W-:Y:S01]  /*1e450*/  MOV R13, R0 ;  /* 0x00000000000d7202 */ /* 0x000fe20000000f00 */
[----:B------:R-:W-:Y:S02]  /*1e460*/  IMAD.MOV.U32 R12, RZ, RZ, 0x1 ;  /* 0x00000001ff0c7424 */ /* 0x000fe400078e00ff */
[----:B------:R-:W-:-:S07]  /*1e470*/  IMAD.MOV.U32 R7, RZ, RZ, R14 ;  /* 0x000000ffff077224 */ /* 0x000fce00078e000e */
[----:B------:R-:W-:Y:S05]  /*1e480*/  WARPSYNC.COLLECTIVE R15, `(.L_x_15746) ;  /* 0x000000000f087348 */ /* 0x000fea0003c00000 */
[----:B------:R0:W1:Y:S02]  /*1e490*/  SHFL.IDX P6, R14, R13, R12, R11 ;  /* 0x0000000c0d0e7389 */ /* 0x00006400000c000b */
[----:B01----:R-:W-:Y:S01]  /*1e4a0*/  ENDCOLLECTIVE ;  /* 0x000000000000791b */ /* 0x003fe20003800000 */
.L_x_15746:
        /* <DEDUP_REMOVED lines=15> */
.L_x_15747:
[----:B------:R-:W-:Y:S02]  /*1e5a0*/  IMAD.MOV.U32 R13, RZ, RZ, R0 ;  /* 0x000000ffff0d7224 */ /* 0x000fe400078e0000 */
[----:B------:R-:W-:Y:S02]  /*1e5b0*/  IMAD.MOV.U32 R12, RZ, RZ, 0x2 ;  /* 0x00000002ff0c7424 */ /* 0x000fe400078e00ff */
[----:B------:R-:W-:-:S07]  /*1e5c0*/  IMAD.MOV.U32 R7, RZ, RZ, R14 ;  /* 0x000000ffff077224 */ /* 0x000fce00078e000e */
[----:B------:R-:W-:Y:S05]  /*1e5d0*/  WARPSYNC.COLLECTIVE R15, `(.L_x_15748) ;  /* 0x000000000f087348 */ /* 0x000fea0003c00000 */
[----:B------:R0:W1:Y:S02]  /*1e5e0*/  SHFL.IDX P6, R14, R13, R12, R11 ;  /* 0x0000000c0d0e7389 */ /* 0x00006400000c000b */
[----:B01----:R-:W-:Y:S01]  /*1e5f0*/  ENDCOLLECTIVE ;  /* 0x000000000000791b */ /* 0x003fe20003800000 */
.L_x_15748:
        /* <DEDUP_REMOVED lines=16> */
.L_x_15749:
[----:B------:R-:W-:Y:S01]  /*1e700*/  IMAD.MOV.U32 R13, RZ, RZ, R0 ;  /* 0x000000ffff0d7224 */ /* 0x000fe200078e0000 */
[----:B------:R-:W-:Y:S01]  /*1e710*/  IADD3 R0, R17, 0x60, RZ ;  /* 0x0000006011007810 */ /* 0x000fe20007ffe0ff */
[----:B------:R-:W-:Y:S02]  /*1e720*/  IMAD.MOV.U32 R12, RZ, RZ, 0x3 ;  /* 0x00000003ff0c7424 */ /* 0x000fe400078e00ff */
[----:B------:R-:W-:-:S07]  /*1e730*/  IMAD.MOV.U32 R7, RZ, RZ, R14 ;  /* 0x000000ffff077224 */ /* 0x000fce00078e000e */
[----:B------:R-:W-:Y:S05]  /*1e740*/  WARPSYNC.COLLECTIVE R15, `(.L_x_15750) ;  /* 0x000000000f087348 */ /* 0x000fea0003c00000 */
[----:B------:R0:W1:Y:S02]  /*1e750*/  SHFL.IDX P6, R14, R13, R12, R11 ;  /* 0x0000000c0d0e7389 */ /* 0x00006400000c000b */
[----:B01----:R-:W-:Y:S01]  /*1e760*/  ENDCOLLECTIVE ;  /* 0x000000000000791b */ /* 0x003fe20003800000 */
.L_x_15750:
        /* <DEDUP_REMOVED lines=15> */
.L_x_15751:
[----:B------:R-:W-:Y:S02]  /*1e860*/  IMAD.MOV.U32 R13, RZ, RZ, R3 ;  /* 0x000000ffff0d7224 */ /* 0x000fe400078e0003 */
[----:B------:R-:W-:Y:S02]  /*1e870*/  IMAD.MOV.U32 R12, RZ, RZ, RZ ;  /* 0x000000ffff0c7224 */ /* 0x000fe400078e00ff */
[----:B------:R-:W-:-:S07]  /*1e880*/  IMAD.MOV.U32 R7, RZ, RZ, R14 ;  /* 0x000000ffff077224 */ /* 0x000fce00078e000e */
[----:B------:R-:W-:Y:S05]  /*1e890*/  WARPSYNC.COLLECTIVE R15, `(.L_x_15752) ;  /* 0x000000000f087348 */ /* 0x000fea0003c00000 */
[----:B------:R0:W1:Y:S02]  /*1e8a0*/  SHFL.IDX P6, R14, R13, R12, R11 ;  /* 0x0000000c0d0e7389 */ /* 0x00006400000c000b */
[----:B01----:R-:W-:Y:S01]  /*1e8b0*/  ENDCOLLECTIVE ;  /* 0x000000000000791b */ /* 0x003fe20003800000 */
.L_x_15752:
        /* <DEDUP_REMOVED lines=10> */
.L_x_15753:
[----:B------:R-:W-:Y:S01]  /*1e960*/  @!PT LDS RZ, [RZ] ;  /* 0x00000000fffff984 */ /* 0x000fe20000000800 */
[----:B------:R-:W-:Y:S01]  /*1e970*/  @!PT LDS RZ, [RZ] ;  /* 0x00000000fffff984 */ /* 0x000fe20000000800 */
[----:B------:R-:W-:Y:S01]  /*1e980*/  @!PT LDS RZ, [RZ] ;  /* 0x00000000fffff984 */ /* 0x000fe20000000800 */
[----:B------:R0:W-:Y:S01]  /*1e990*/  @!P1 LDGSTS.E.BYPASS.LTC128B.128 [R10+0xc800], desc[UR40][R6.64], !P0 ;  /* 0x0c800000060a9fae */ /* 0x0001e2000c101d68 */
[----:B------:R-:W-:Y:S01]  /*1e9a0*/  IMAD.MOV.U32 R13, RZ, RZ, R3 ;  /* 0x000000ffff0d7224 */ /* 0x000fe200078e0003 */
[----:B------:R-:W-:Y:S01]  /*1e9b0*/  MOV R12, 0x1 ;  /* 0x00000001000c7802 */ /* 0x000fe20000000f00 */
[----:B0-----:R-:W-:-:S05]  /*1e9c0*/  VIADD R6, R17, 0x80 ;  /* 0x0000008011067836 */ /* 0x001fca0000000000 */
[----:B------:R-:W-:Y:S02]  /*1e9d0*/  ISETP.GE.AND P1, PT, R6, R2, PT ;  /* 0x000000020600720c */ /* 0x000fe40003f26270 */
[----:B------:R-:W-:-:S11]  /*1e9e0*/  MOV R4, R14 ;  /* 0x0000000e00047202 */ /* 0x000fd60000000f00 */
[----:B------:R-:W-:Y:S05]  /*1e9f0*/  WARPSYNC.COLLECTIVE R15, `(.L_x_15754) ;  /* 0x000000000f087348 */ /* 0x000fea0003c00000 */
[----:B------:R0:W1:Y:S02]  /*1ea00*/  SHFL.IDX P6, R14, R13, R12, R11 ;  /* 0x0000000c0d0e7389 */ /* 0x00006400000c000b */
[----:B01----:R-:W-:Y:S01]  /*1ea10*/  ENDCOLLECTIVE ;  /* 0x000000000000791b */ /* 0x003fe20003800000 */
.L_x_15754:
        /* <DEDUP_REMOVED lines=13> */
.L_x_15755:
[----:B------:R-:W-:Y:S01]  /*1eaf0*/  IMAD.MOV.U32 R5, RZ, RZ, R14 ;  /* 0x000000ffff057224 */ /* 0x000fe200078e000e */
[----:B------:R-:W-:Y:S06]  /*1eb00*/  BRA `(.L_x_15756) ;  /* 0xffffffac00247947 */ /* 0x000fec000383ffff */
.L_x_15615:
[----:B-1----:R1:W2:Y:S02]  /*1eb10*/  SYNCS.PHASECHK.TRANS64.TRYWAIT P0, [R22+URZ+0x13220], R0 ;  /* 0x01322000160075a7 */ /* 0x0022a4000800017f */
[----:B--2---:R-:W-:Y:S05]  /*1eb20*/  @!P0 NANOSLEEP.SYNCS 0x989680 ;  /* 0x009896800000895d */ /* 0x004fea0003900000 */
[----:B------:R-:W2:Y:S02]  /*1eb30*/  @!P0 SYNCS.PHASECHK.TRANS64 P0, [R22+URZ+0x13220], R0 ;  /* 0x01322000160085a7 */ /* 0x000ea4000800007f */
[----:B--2---:R-:W-:Y:S05]  /*1eb40*/  @!P0 BRA `(.L_x_15615) ;  /* 0xfffffffc00f08947 */ /* 0x004fea000383ffff */
[----:B------:R-:W-:Y:S05]  /*1eb50*/  BRA `(.L_x_15757) ;  /* 0xffffffac00807947 */ /* 0x000fea000383ffff */
.L_x_15619:
[----:B0-----:R-:W2:Y:S02]  /*1eb60*/  LDL R2, [R1+0x4] ;  /* 0x0000040001027983 */ /* 0x001ea40000100800 */
[----:B--2---:R0:W1:Y:S02]  /*1eb70*/  SYNCS.PHASECHK.TRANS64.TRYWAIT P0, [R6+URZ+0x13280], R2 ;  /* 0x01328002060075a7 */ /* 0x004064000800017f */
[----:B-1----:R-:W-:Y:S05]  /*1eb80*/  @!P0 NANOSLEEP.SYNCS 0x989680 ;  /* 0x009896800000895d */ /* 0x002fea0003900000 */
[----:B------:R-:W1:Y:S02]  /*1eb90*/  @!P0 SYNCS.PHASECHK.TRANS64 P0, [R6+URZ+0x13280], R2 ;  /* 0x01328002060085a7 */ /* 0x000e64000800007f */
[----:B-1----:R-:W-:Y:S05]  /*1eba0*/  @!P0 BRA `(.L_x_15619) ;  /* 0xfffffffc00ec8947 */ /* 0x002fea000383ffff */
[----:B------:R-:W-:Y:S05]  /*1ebb0*/  BRA `(.L_x_15758) ;  /* 0xffffffb000c47947 */ /* 0x000fea000383ffff */
.L_x_15620:
        /* <DEDUP_REMOVED lines=8> */
.L_x_15760:
[----:B------:R-:W-:Y:S05]  /*1ec40*/  BSYNC B0 ;  /* 0x0000000000007941 */ /* 0x000fea0003800000 */
.L_x_15759:
        /* <DEDUP_REMOVED lines=10> */
.L_x_15761:
        /* <DEDUP_REMOVED lines=11> */
.L_x_15762:
        /* <DEDUP_REMOVED lines=10> */
.L_x_15763:
        /* <DEDUP_REMOVED lines=11> */
.L_x_15764:
        /* <DEDUP_REMOVED lines=10> */
.L_x_15765:
        /* <DEDUP_REMOVED lines=11> */
.L_x_15766:
        /* <DEDUP_REMOVED lines=10> */
.L_x_15767:
[----:B------:R-:W-:Y:S01]  /*1f0e0*/  IMAD.MOV.U32 R13, RZ, RZ, R17 ;  /* 0x000000ffff0d7224 */ /* 0x000fe200078e0011 */
[----:B------:R-:W-:Y:S01]  /*1f0f0*/  MOV R12, RZ ;  /* 0x000000ff000c7202 */ /* 0x000fe20000000f00 */
[----:B------:R-:W-:Y:S02]  /*1f100*/  IMAD.SHL.U32 R3, R3, 0x10, RZ ;  /* 0x0000001003037824 */ /* 0x000fe400078e00ff */
[----:B------:R-:W-:-:S07]  /*1f110*/  IMAD.MOV.U32 R2, RZ, RZ, R14 ;  /* 0x000000ffff027224 */ /* 0x000fce00078e000e */
[----:B------:R-:W-:Y:S05]  /*1f120*/  WARPSYNC.COLLECTIVE R15, `(.L_x_15768) ;  /* 0x000000000f087348 */ /* 0x000fea0003c00000 */
[----:B------:R0:W1:Y:S02]  /*1f130*/  SHFL.IDX P6, R14, R13, R12, R11 ;  /* 0x0000000c0d0e7389 */ /* 0x00006400000c000b */
[----:B01----:R-:W-:Y:S01]  /*1f140*/  ENDCOLLECTIVE ;  /* 0x000000000000791b */ /* 0x003fe20003800000 */
.L_x_15768:
        /* <DEDUP_REMOVED lines=12> */
.L_x_15769:
[----:B------:R-:W-:Y:S01]  /*1f210*/  IMAD.MOV.U32 R2, RZ, RZ, R14 ;  /* 0x000000ffff027224 */ /* 0x000fe200078e000e */
[----:B------:R-:W-:Y:S06]  /*1f220*/  BRA `(.L_x_15770) ;  /* 0xffffffb0003c7947 */ /* 0x000fec000383ffff */
.L_x_15625:
[----:B--2---:R-:W2:Y:S02]  /*1f230*/  LDL R2, [R1+0x4] ;  /* 0x0000040001027983 */ /* 0x004ea40000100800 */
[----:B--2---:R2:W3:Y:S02]  /*1f240*/  SYNCS.PHASECHK.TRANS64.TRYWAIT P0, [R6+URZ+0x13240], R2 ;  /* 0x01324002060075a7 */ /* 0x0044e4000800017f */
[----:B---3--:R-:W-:Y:S05]  /*1f250*/  @!P0 NANOSLEEP.SYNCS 0x989680 ;  /* 0x009896800000895d */ /* 0x008fea0003900000 */
[----:B------:R-:W3:Y:S02]  /*1f260*/  @!P0 SYNCS.PHASECHK.TRANS64 P0, [R6+URZ+0x13240], R2 ;  /* 0x01324002060085a7 */ /* 0x000ee4000800007f */
[----:B---3--:R-:W-:Y:S05]  /*1f270*/  @!P0 BRA `(.L_x_15625) ;  /* 0xfffffffc00ec8947 */ /* 0x008fea000383ffff */
[----:B------:R-:W-:Y:S05]  /*1f280*/  BRA `(.L_x_15771) ;  /* 0xffffffb000987947 */ /* 0x000fea000383ffff */
.L_x_15626:
[----:B------:R-:W-:Y:S01]  /*1f290*/  BSSY B0, `(.L_x_15772) ;  /* 0x0000008000007945 */ /* 0x000fe20003800000 */
[----:B------:R-:W-:Y:S01]  /*1f2a0*/  IMAD.MOV.U32 R13, RZ, RZ, R8 ;  /* 0x000000ffff0d7224 */ /* 0x000fe200078e0008 */
[----:B------:R-:W-:Y:S01]  /*1f2b0*/  MOV R11, 0x1c1f ;  /* 0x00001c1f000b7802 */ /* 0x000fe20000000f00 */
[----:B------:R-:W-:Y:S02]  /*1f2c0*/  IMAD.MOV.U32 R12, RZ, RZ, RZ ;  /* 0x000000ffff0c7224 */ /* 0x000fe400078e00ff */
[----:B------:R-:W-:-:S07]  /*1f2d0*/  IMAD.MOV.U32 R15, RZ, RZ, -0x1 ;  /* 0xffffffffff0f7424 */ /* 0x000fce00078e00ff */
[----:B01----:R-:W-:Y:S05]  /*1f2e0*/  WARPSYNC.COLLECTIVE R15, `(.L_x_15773) ;  /* 0x000000000f087348 */ /* 0x003fea0003c00000 */
[----:B------:R2:W3:Y:S02]  /*1f2f0*/  SHFL.IDX P6, R14, R13, R12, R11 ;  /* 0x0000000c0d0e7389 */ /* 0x0004e400000c000b */
[----:B0123--:R-:W-:Y:S01]  /*1f300*/  ENDCOLLECTIVE ;  /* 0x000000000000791b */ /* 0x00ffe20003800000 */
.L_x_15773:
[----:B------:R-:W-:Y:S05]  /*1f310*/  BSYNC B0 ;  /* 0x0000000000007941 */ /* 0x000fea0003800000 */
.L_x_15772:
        /* <DEDUP_REMOVED lines=8> */
.L_x_15774:
[----:B------:R-:W-:Y:S02]  /*1f3a0*/  IMAD.MOV.U32 R13, RZ, RZ, R8 ;  /* 0x000000ffff0d7224 */ /* 0x000fe400078e0008 */
[----:B------:R-:W-:Y:S02]  /*1f3b0*/  IMAD.MOV.U32 R12, RZ, RZ, 0x1 ;  /* 0x00000001ff0c7424 */ /* 0x000fe400078e00ff */
[----:B------:R-:W-:-:S07]  /*1f3c0*/  IMAD.MOV.U32 R2, RZ, RZ, R14 ;  /* 0x000000ffff027224 */ /* 0x000fce00078e000e */
[----:B------:R-:W-:Y:S05]  /*1f3d0*/  WARPSYNC.COLLECTIVE R15, `(.L_x_15775) ;  /* 0x000000000f087348 */ /* 0x000fea0003c00000 */
[----:B------:R0:W1:Y:S02]  /*1f3e0*/  SHFL.IDX P6, R14, R13, R12, R11 ;  /* 0x0000000c0d0e7389 */ /* 0x00006400000c000b */
[----:B01----:R-:W-:Y:S01]  /*1f3f0*/  ENDCOLLECTIVE ;  /* 0x000000000000791b */ /* 0x003fe20003800000 */
.L_x_15775:
        /* <DEDUP_REMOVED lines=11> */
.L_x_15776:
[----:B------:R-:W-:Y:S02]  /*1f4b0*/  IMAD.MOV.U32 R13, RZ, RZ, R8 ;  /* 0x000000ffff0d7224 */ /* 0x000fe400078e0008 */
[----:B------:R-:W-:Y:S02]  /*1f4c0*/  IMAD.MOV.U32 R12, RZ, RZ, 0x2 ;  /* 0x00000002ff0c7424 */ /* 0x000fe400078e00ff */
[----:B------:R-:W-:-:S07]  /*1f4d0*/  IMAD.MOV.U32 R2, RZ, RZ, R14 ;  /* 0x000000ffff027224 */ /* 0x000fce00078e000e */
[----:B------:R-:W-:Y:S05]  /*1f4e0*/  WARPSYNC.COLLECTIVE R15, `(.L_x_15777) ;  /* 0x000000000f087348 */ /* 0x000fea0003c00000 */
[----:B------:R0:W1:Y:S02]  /*1f4f0*/  SHFL.IDX P6, R14, R13, R12, R11 ;  /* 0x0000000c0d0e7389 */ /* 0x00006400000c000b */
[----:B01----:R-:W-:Y:S01]  /*1f500*/  ENDCOLLECTIVE ;  /* 0x000000000000791b */ /* 0x003fe20003800000 */
.L_x_15777:
        /* <DEDUP_REMOVED lines=11> */
.L_x_15778:
[----:B------:R-:W-:Y:S02]  /*1f5c0*/  IMAD.MOV.U32 R13, RZ, RZ, R8 ;  /* 0x000000ffff0d7224 */ /* 0x000fe400078e0008 */
[----:B------:R-:W-:Y:S02]  /*1f5d0*/  IMAD.MOV.U32 R12, RZ, RZ, 0x3 ;  /* 0x00000003ff0c7424 */ /* 0x000fe400078e00ff */
[----:B------:R-:W-:-:S07]  /*1f5e0*/  IMAD.MOV.U32 R2, RZ, RZ, R14 ;  /* 0x000000ffff027224 */ /* 0x000fce00078e000e */
[----:B------:R-:W-:Y:S05]  /*1f5f0*/  WARPSYNC.COLLECTIVE R15, `(.L_x_15779) ;  /* 0x000000000f087348 */ /* 0x000fea0003c00000 */
[----:B------:R0:W1:Y:S02]  /*1f600*/  SHFL.IDX P6, R14, R13, R12, R11 ;  /* 0x0000000c0d0e7389 */ /* 0x00006400000c000b */
[----:B01----:R-:W-:Y:S01]  /*1f610*/  ENDCOLLECTIVE ;  /* 0x000000000000791b */ /* 0x003fe20003800000 */
.L_x_15779:
        /* <DEDUP_REMOVED lines=11> */
.L_x_15780:
[----:B------:R-:W-:Y:S02]  /*1f6d0*/  IMAD.MOV.U32 R13, RZ, RZ, R4 ;  /* 0x000000ffff0d7224 */ /* 0x000fe400078e0004 */
[----:B------:R-:W-:Y:S02]  /*1f6e0*/  IMAD.MOV.U32 R12, RZ, RZ, RZ ;  /* 0x000000ffff0c7224 */ /* 0x000fe400078e00ff */
[----:B------:R-:W-:-:S07]  /*1f6f0*/  IMAD.MOV.U32 R2, RZ, RZ, R14 ;  /* 0x000000ffff027224 */ /* 0x000fce00078e000e */
[----:B------:R-:W-:Y:S05]  /*1f700*/  WARPSYNC.COLLECTIVE R15, `(.L_x_15781) ;  /* 0x000000000f087348 */ /* 0x000fea0003c00000 */
[----:B------:R0:W1:Y:S02]  /*1f710*/  SHFL.IDX P6, R14, R13, R12, R11 ;  /* 0x0000000c0d0e7389 */ /* 0x00006400000c000b */
[----:B01----:R-:W-:Y:S01]  /*1f720*/  ENDCOLLECTIVE ;  /* 0x000000000000791b */ /* 0x003fe20003800000 */
.L_x_15781:
        /* <DEDUP_REMOVED lines=11> */
.L_x_15782:
[----:B------:R-:W-:Y:S01]  /*1f7e0*/  IMAD.MOV.U32 R2, RZ, RZ, R14 ;  /* 0x000000ffff027224 */ /* 0x000fe200078e000e */
[----:B------:R-:W-:Y:S06]  /*1f7f0*/  BRA `(.L_x_15783) ;  /* 0xffffffb000307947 */ /* 0x000fec000383ffff */
.L_x_15631:
[----:B0-----:R0:W3:Y:S02]  /*1f800*/  SYNCS.PHASECHK.TRANS64.TRYWAIT P2, [R2+URZ+0x13270], R0 ;  /* 0x01327000020075a7 */ /* 0x0010e4000804017f */
[----:B---3--:R-:W-:Y:S05]  /*1f810*/  @!P2 NANOSLEEP.SYNCS 0x989680 ;  /* 0x009896800000a95d */ /* 0x008fea0003900000 */
[----:B------:R-:W3:Y:S02]  /*1f820*/  @!P2 SYNCS.PHASECHK.TRANS64 P2, [R2+URZ+0x13270], R0 ;  /* 0x013270000200a5a7 */ /* 0x000ee4000804007f */
[----:B---3--:R-:W-:Y:S05]  /*1f830*/  @!P2 BRA `(.L_x_15631) ;  /* 0xfffffffc00f0a947 */ /* 0x008fea000383ffff */
[----:B------:R-:W-:Y:S05]  /*1f840*/  BRA `(.L_x_15784) ;  /* 0xffffffb000947947 */ /* 0x000fea000383ffff */
.L_x_15633:
[----:B0-----:R0:W3:Y:S02]  /*1f850*/  SYNCS.PHASECHK.TRANS64.TRYWAIT P2, [R2+URZ+0x13260], R3 ;  /* 0x01326003020075a7 */ /* 0x0010e4000804017f */
[----:B---3--:R-:W-:Y:S05]  /*1f860*/  @!P2 NANOSLEEP.SYNCS 0x989680 ;  /* 0x009896800000a95d */ /* 0x008fea0003900000 */
[----:B------:R-:W3:Y:S02]  /*1f870*/  @!P2 SYNCS.PHASECHK.TRANS64 P2, [R2+URZ+0x13260], R3 ;  /* 0x013260030200a5a7 */ /* 0x000ee4000804007f */
[----:B---3--:R-:W-:Y:S05]  /*1f880*/  @!P2 BRA `(.L_x_15633) ;  /* 0xfffffffc00f0a947 */ /* 0x008fea000383ffff */
[----:B------:R-:W-:Y:S05]  /*1f890*/  BRA `(.L_x_15785) ;  /* 0xffffffb000a47947 */ /* 0x000fea000383ffff */
.L_x_15641:
[----:B-1----:R1:W2:Y:S02]  /*1f8a0*/  SYNCS.PHASECHK.TRANS64.TRYWAIT P1, [R0+URZ+0x13270], R3 ;  /* 0x01327003000075a7 */ /* 0x0022a4000802017f */
[----:B--2---:R-:W-:Y:S05]  /*1f8b0*/  @!P1 NANOSLEEP.SYNCS 0x989680 ;  /* 0x009896800000995d */ /* 0x004fea0003900000 */
[----:B------:R-:W2:Y:S02]  /*1f8c0*/  @!P1 SYNCS.PHASECHK.TRANS64 P1, [R0+URZ+0x13270], R3 ;  /* 0x01327003000095a7 */ /* 0x000ea4000802007f */
[----:B--2---:R-:W-:Y:S05]  /*1f8d0*/  @!P1 BRA `(.L_x_15641) ;  /* 0xfffffffc00f09947 */ /* 0x004fea000383ffff */
[----:B------:R-:W-:Y:S05]  /*1f8e0*/  BRA `(.L_x_15786) ;  /* 0xffffffb800387947 */ /* 0x000fea000383ffff */
.L_x_15643:
[----:B-1----:R1:W2:Y:S02]  /*1f8f0*/  SYNCS.PHASECHK.TRANS64.TRYWAIT P1, [R0+URZ+0x13260], R3 ;  /* 0x01326003000075a7 */ /* 0x0022a4000802017f */
[----:B--2---:R-:W-:Y:S05]  /*1f900*/  @!P1 NANOSLEEP.SYNCS 0x989680 ;  /* 0x009896800000995d */ /* 0x004fea0003900000 */
[----:B------:R-:W2:Y:S02]  /*1f910*/  @!P1 SYNCS.PHASECHK.TRANS64 P1, [R0+URZ+0x13260], R3 ;  /* 0x01326003000095a7 */ /* 0x000ea4000802007f */
[----:B--2---:R-:W-:Y:S05]  /*1f920*/  @!P1 BRA `(.L_x_15643) ;  /* 0xfffffffc00f09947 */ /* 0x004fea000383ffff */
[----:B------:R-:W-:Y:S05]  /*1f930*/  BRA `(.L_x_15787) ;  /* 0xffffffb800487947 */ /* 0x000fea000383ffff */
.L_x_15648:
[----:B------:R-:W-:Y:S01]  /*1f940*/  BSSY B0, `(.L_x_15788) ;  /* 0x0000008000007945 */ /* 0x000fe20003800000 */
[----:B------:R-:W-:Y:S02]  /*1f950*/  IMAD.MOV.U32 R13, RZ, RZ, R16 ;  /* 0x000000ffff0d7224 */ /* 0x000fe400078e0010 */
[----:B------:R-:W-:Y:S02]  /*1f960*/  IMAD.MOV.U32 R12, RZ, RZ, RZ ;  /* 0x000000ffff0c7224 */ /* 0x000fe400078e00ff */
[----:B0-----:R-:W-:Y:S02]  /*1f970*/  IMAD.MOV.U32 R11, RZ, RZ, 0x1f ;  /* 0x0000001fff0b7424 */ /* 0x001fe400078e00ff */
[----:B------:R-:W-:-:S07]  /*1f980*/  IMAD.MOV.U32 R15, RZ, RZ, -0x1 ;  /* 0xffffffffff0f7424 */ /* 0x000fce00078e00ff */
[----:B-----5:R-:W-:Y:S05]  /*1f990*/  WARPSYNC.COLLECTIVE R15, `(.L_x_15789) ;  /* 0x000000000f087348 */ /* 0x020fea0003c00000 */
[----:B------:R0:W1:Y:S02]  /*1f9a0*/  SHFL.IDX P6, R14, R13, R12, R11 ;  /* 0x0000000c0d0e7389 */ /* 0x00006400000c000b */
[----:B01---5:R-:W-:Y:S01]  /*1f9b0*/  ENDCOLLECTIVE ;  /* 0x000000000000791b */ /* 0x023fe20003800000 */
.L_x_15789:
[----:B------:R-:W-:Y:S05]  /*1f9c0*/  BSYNC B0 ;  /* 0x0000000000007941 */ /* 0x000fea0003800000 */
.L_x_15788:
[----:B------:R-:W-:Y:S01]  /*1f9d0*/  IMAD.MOV.U32 R13, RZ, RZ, R16 ;  /* 0x000000ffff0d7224 */ /* 0x000fe200078e0010 */
[----:B------:R-:W-:Y:S01]  /*1f9e0*/  MOV R0, R14 ;  /* 0x0000000e00007202 */ /* 0x000fe20000000f00 */
[----:B------:R-:W-:Y:S01]  /*1f9f0*/  IMAD.MOV.U32 R12, RZ, RZ, 0x1 ;  /* 0x00000001ff0c7424 */ /* 0x000fe200078e00ff */
[----:B------:R-:W-:Y:S01]  /*1fa00*/  IADD3 R7, R19, R4, RZ ;  /* 0x0000000413077210 */ /* 0x000fe20007ffe0ff */
[----:B------:R-:W-:Y:S02]  /*1fa10*/  IMAD.MOV.U32 R11, RZ, RZ, 0x1f ;  /* 0x0000001fff0b7424 */ /* 0x000fe400078e00ff */
[----:B------:R-:W-:-:S07]  /*1fa20*/  IMAD.MOV.U32 R15, RZ, RZ, -0x1 ;  /* 0xffffffffff0f7424 */ /* 0x000fce00078e00ff */
[----:B------:R-:W-:Y:S05]  /*1fa30*/  WARPSYNC.COLLECTIVE R15, `(.L_x_15790) ;  /* 0x000000000f087348 */ /* 0x000fea0003c00000 */
[----:B------:R0:W1:Y:S02]  /*1fa40*/  SHFL.IDX P6, R14, R13, R12, R11 ;  /* 0x0000000c0d0e7389 */ /* 0x00006400000c000b */
[----:B01----:R-:W-:Y:S01]  /*1fa50*/  ENDCOLLECTIVE ;  /* 0x000000000000791b */ /* 0x003fe20003800000 */
.L_x_15790:
        /* <DEDUP_REMOVED lines=18> */
.L_x_15791:
[----:B------:R-:W-:Y:S01]  /*1fb80*/  IMAD.MOV.U32 R12, RZ, RZ, 0x2 ;  /* 0x00000002ff0c7424 */ /* 0x000fe200078e00ff */
[----:B------:R-:W-:-:S05]  /*1fb90*/  SEL R7, R14, RZ, P1 ;  /* 0x000000ff0e077207 */ /* 0x000fca0000800000 */
[----:B------:R-:W-:-:S05]  /*1fba0*/  IMAD.IADD R3, R2, 0x1, R7 ;  /* 0x0000000102037824 */ /* 0x000fca00078e0207 */
[----:B------:R-:W-:-:S07]  /*1fbb0*/  MOV R13, R3 ;  /* 0x00000003000d7202 */ /* 0x000fce0000000f00 */
[----:B------:R-:W-:Y:S05]  /*1fbc0*/  WARPSYNC.COLLECTIVE R15, `(.L_x_15792) ;  /* 0x000000000f087348 */ /* 0x000fea0003c00000 */
[----:B------:R0:W1:Y:S02]  /*1fbd0*/  SHFL.UP P6, R14, R13, R12, R11 ;  /* 0x0400000c0d0e7389 */ /* 0x00006400000c000b */
[----:B01----:R-:W-:Y:S01]  /*1fbe0*/  ENDCOLLECTIVE ;  /* 0x000000000000791b */ /* 0x003fe20003800000 */
.L_x_15792:
[----:B------:R-:W-:Y:S01]  /*1fbf0*/  IMAD.MOV.U32 R12, RZ, RZ, 0x4 ;  /* 0x00000004ff0c7424 */ /* 0x000fe200078e00ff */
[----:B------:R-:W-:-:S05]  /*1fc00*/  SEL R14, R14, RZ, P2 ;  /* 0x000000ff0e0e7207 */ /* 0x000fca0001000000 */
[----:B------:R-:W-:-:S04]  /*1fc10*/  IMAD.IADD R3, R3, 0x1, R14 ;  /* 0x0000000103037824 */ /* 0x000fc800078e020e */
[----:B------:R-:W-:-:S07]  /*1fc20*/  IMAD.MOV.U32 R13, RZ, RZ, R3 ;  /* 0x000000ffff0d7224 */ /* 0x000fce00078e0003 */
[----:B------:R-:W-:Y:S05]  /*1fc30*/  WARPSYNC.COLLECTIVE R15, `(.L_x_15793) ;  /* 0x000000000f087348 */ /* 0x000fea0003c00000 */
[----:B------:R0:W1:Y:S02]  /*1fc40*/  SHFL.UP P6, R14, R13, R12, R11 ;  /* 0x0400000c0d0e7389 */ /* 0x00006400000c000b */
[----:B01----:R-:W-:Y:S01]  /*1fc50*/  ENDCOLLECTIVE ;  /* 0x000000000000791b */ /* 0x003fe20003800000 */
.L_x_15793:
[----:B------:R-:W-:Y:S01]  /*1fc60*/  IMAD.MOV.U32 R12, RZ, RZ, 0x8 ;  /* 0x00000008ff0c7424 */ /* 0x000fe200078e00ff */
[----:B------:R-:W-:-:S05]  /*1fc70*/  SEL R14, R14, RZ, P3 ;  /* 0x000000ff0e0e7207 */ /* 0x000fca0001800000 */
[----:B------:R-:W-:-:S05]  /*1fc80*/  IMAD.IADD R3, R3, 0x1, R14 ;  /* 0x0000000103037824 */ /* 0x000fca00078e020e */
[----:B------:R-:W-:-:S07]  /*1fc90*/  MOV R13, R3 ;  /* 0x00000003000d7202 */ /* 0x000fce0000000f00 */
[----:B------:R-:W-:Y:S05]  /*1fca0*/  WARPSYNC.COLLECTIVE R15, `(.L_x_15794) ;  /* 0x000000000f087348 */ /* 0x000fea0003c00000 */
[----:B------:R0:W1:Y:S02]  /*1fcb0*/  SHFL.UP P6, R14, R13, R12, R11 ;  /* 0x0400000c0d0e7389 */ /* 0x00006400000c000b */
[----:B01----:R-:W-:Y:S01]  /*1fcc0*/  ENDCOLLECTIVE ;  /* 0x000000000000791b */ /* 0x003fe20003800000 */
.L_x_15794:
[----:B------:R-:W-:Y:S01]  /*1fcd0*/  IMAD.MOV.U32 R12, RZ, RZ, 0x10 ;  /* 0x00000010ff0c7424 */ /* 0x000fe200078e00ff */
[----:B------:R-:W-:-:S05]  /*1fce0*/  SEL R14, R14, RZ, P4 ;  /* 0x000000ff0e0e7207 */ /* 0x000fca0002000000 */
[----:B------:R-:W-:-:S04]  /*1fcf0*/  IMAD.IADD R3, R3, 0x1, R14 ;  /* 0x0000000103037824 */ /* 0x000fc800078e020e */
[----:B------:R-:W-:-:S07]  /*1fd00*/  IMAD.MOV.U32 R13, RZ, RZ, R3 ;  /* 0x000000ffff0d7224 */ /* 0x000fce00078e0003 */
[----:B------:R-:W-:Y:S05]  /*1fd10*/  WARPSYNC.COLLECTIVE R15, `(.L_x_15795) ;  /* 0x000000000f087348 */ /* 0x000fea0003c00000 */
[----:B------:R0:W1:Y:S02]  /*1fd20*/  SHFL.UP P6, R14, R13, R12, R11 ;  /* 0x0400000c0d0e7389 */ /* 0x00006400000c000b */
[----:B01----:R-:W-:Y:S01]  /*1fd30*/  ENDCOLLECTIVE ;  /* 0x000000000000791b */ /* 0x003fe20003800000 */
.L_x_15795:
        /* <DEDUP_REMOVED lines=8> */
.L_x_15796:
[----:B------:R-:W-:Y:S05]  /*1fdc0*/  BRA `(.L_x_15797) ;  /* 0xffffffbc00347947 */ /* 0x000fea000383ffff */
.L_x_15653:
[----:B------:R-:W-:Y:S01]  /*1fdd0*/  BSSY B0, `(.L_x_15798) ;  /* 0x0000008000007945 */ /* 0x000fe20003800000 */
[----:B-----5:R-:W-:Y:S01]  /*1fde0*/  IMAD.MOV.U32 R13, RZ, RZ, R2 ;  /* 0x000000ffff0d7224 */ /* 0x020fe200078e0002 */
[----:B------:R-:W-:Y:S01]  /*1fdf0*/  MOV R15, 0xffffffff ;  /* 0xffffffff000f7802 */ /* 0x000fe20000000f00 */
[----:B------:R-:W-:Y:S02]  /*1fe00*/  IMAD.MOV.U32 R12, RZ, RZ, 0x1 ;  /* 0x00000001ff0c7424 */ /* 0x000fe400078e00ff */
[----:B0-----:R-:W-:-:S07]  /*1fe10*/  IMAD.MOV.U32 R11, RZ, RZ, RZ ;  /* 0x000000ffff0b7224 */ /* 0x001fce00078e00ff */
[----:B-1----:R-:W-:Y:S05]  /*1fe20*/  WARPSYNC.COLLECTIVE R15, `(.L_x_15799) ;  /* 0x000000000f087348 */ /* 0x002fea0003c00000 */
[----:B------:R0:W2:Y:S02]  /*1fe30*/  SHFL.UP P6, R14, R13, R12, R11 ;  /* 0x0400000c0d0e7389 */ /* 0x0000a400000c000b */
[----:B012---:R-:W-:Y:S01]  /*1fe40*/  ENDCOLLECTIVE ;  /* 0x000000000000791b */ /* 0x007fe20003800000 */
.L_x_15799:
[----:B------:R-:W-:Y:S05]  /*1fe50*/  BSYNC B0 ;  /* 0x0000000000007941 */ /* 0x000fea0003800000 */
.L_x_15798:
        /* <DEDUP_REMOVED lines=9> */
.L_x_15800:
[----:B------:R-:W-:Y:S01]  /*1fef0*/  IMAD.MOV.U32 R12, RZ, RZ, 0x4 ;  /* 0x00000004ff0c7424 */ /* 0x000fe200078e00ff */
[----:B------:R-:W-:-:S04]  /*1ff00*/  SEL R14, R14, RZ, P2 ;  /* 0x000000ff0e0e7207 */ /* 0x000fc80001000000 */
[----:B------:R-:W-:-:S05]  /*1ff10*/  IADD3 R3, R3, R14, RZ ;  /* 0x0000000e03037210 */ /* 0x000fca0007ffe0ff */
[----:B------:R-:W-:-:S07]  /*1ff20*/  IMAD.MOV.U32 R13, RZ, RZ, R3 ;  /* 0x000000ffff0d7224 */ /* 0x000fce00078e0003 */
[----:B------:R-:W-:Y:S05]  /*1ff30*/  WARPSYNC.COLLECTIVE R15, `(.L_x_15801) ;  /* 0x000000000f087348 */ /* 0x000fea0003c00000 */
[----:B------:R0:W1:Y:S02]  /*1ff40*/  SHFL.UP P6, R14, R13, R12, R11 ;  /* 0x0400000c0d0e7389 */ /* 0x00006400000c000b */
[----:B01----:R-:W-:Y:S01]  /*1ff50*/  ENDCOLLECTIVE ;  /* 0x000000000000791b */ /* 0x003fe20003800000 */
.L_x_15801:
[----:B------:R-:W-:Y:S01]  /*1ff60*/  IMAD.MOV.U32 R12, RZ, RZ, 0x8 ;  /* 0x00000008ff0c7424 */ /* 0x000fe200078e00ff */
[----:B------:R-:W-:-:S05]  /*1ff70*/  SEL R14, R14, RZ, P3 ;  /* 0x000000ff0e0e7207 */ /* 0x000fca0001800000 */
[----:B------:R-:W-:-:S04]  /*1ff80*/  IMAD.IADD R3, R3, 0x1, R14 ;  /* 0x0000000103037824 */ /* 0x000fc800078e020e */
[----:B------:R-:W-:-:S07]  /*1ff90*/  IMAD.MOV.U32 R13, RZ, RZ, R3 ;  /* 0x000000ffff0d7224 */ /* 0x000fce00078e0003 */
[----:B------:R-:W-:Y:S05]  /*1ffa0*/  WARPSYNC.COLLECTIVE R15, `(.L_x_15802) ;  /* 0x000000000f087348 */ /* 0x000fea0003c00000 */
[----:B------:R0:W1:Y:S02]  /*1ffb0*/  SHFL.UP P6, R14, R13, R12, R11 ;  /* 0x0400000c0d0e7389 */ /* 0x00006400000c000b */
[----:B01----:R-:W-:Y:S01]  /*1ffc0*/  ENDCOLLECTIVE ;  /* 0x000000000000791b */ /* 0x003fe20003800000 */
.L_x_15802:
[----:B------:R-:W-:Y:S01]  /*1ffd0*/  IMAD.MOV.U32 R12, RZ, RZ, 0x10 ;  /* 0x00000010ff0c7424 */ /* 0x000fe200078e00ff */
[----:B------:R-:W-:-:S04]  /*1ffe0*/  SEL R14, R14, RZ, P4 ;  /* 0x000000ff0e0e7207 */ /* 0x000fc80002000000 */
[----:B------:R-:W-:-:S05]  /*1fff0*/  IADD3 R3, R3, R14, RZ ;  /* 0x0000000e03037210 */ /* 0x000fca0007ffe0ff */
[----:B------:R-:W-:-:S07]  /*20000*/  IMAD.MOV.U32 R13, RZ, RZ, R3 ;  /* 0x000000ffff0d7224 */ /* 0x000fce00078e0003 */
[----:B------:R-:W-:Y:S05]  /*20010*/  WARPSYNC.COLLECTIVE R15, `(.L_x_15803) ;  /* 0x000000000f087348 */ /* 0x000fea0003c00000 */
[----:B------:R0:W1:Y:S02]  /*20020*/  SHFL.UP P6, R14, R13, R12, R11 ;  /* 0x0400000c0d0e7389 */ /* 0x00006400000c000b */
[----:B01----:R-:W-:Y:S01]  /*20030*/  ENDCOLLECTIVE ;  /* 0x000000000000791b */ /* 0x003fe20003800000 */
.L_x_15803:
        /* <DEDUP_REMOVED lines=8> */
.L_x_15804:
[----:B------:R-:W-:Y:S05]  /*200c0*/  BRA `(.L_x_15805) ;  /* 0xffffffbc00107947 */ /* 0x000fea000383ffff */
.L_x_15655:
[----:B------:R-:W-:Y:S01]  /*200d0*/  BSSY B0, `(.L_x_15806) ;  /* 0x0000006000007945 */ /* 0x000fe20003800000 */
[----:B------:R-:W-:Y:S01]  /*200e0*/  PLOP3.LUT P6, PT, P6, PT, PT, 0x8, 0x0 ;  /* 0x000000000000781c */ /* 0x000fe200037ce170 */
[----:B------:R-:W-:-:S12]  /*200f0*/  IMAD.MOV.U32 R15, RZ, RZ, -0x1 ;  /* 0xffffffffff0f7424 */ /* 0x000fd800078e00ff */
[----:B01---5:R-:W-:Y:S05]  /*20100*/  WARPSYNC.COLLECTIVE R15, `(.L_x_15807) ;  /* 0x000000000f087348 */ /* 0x023fea0003c00000 */
[----:B------:R-:W-:Y:S01]  /*20110*/  VOTE.ANY R14, PT, P6 ;  /* 0x00000000000e7806 */ /* 0x000fe200030e0100 */
[----:B01---5:R-:W-:Y:S06]  /*20120*/  ENDCOLLECTIVE ;  /* 0x000000000000791b */ /* 0x023fec0003800000 */
.L_x_15807:
[----:B------:R-:W-:Y:S05]  /*20130*/  BSYNC B0 ;  /* 0x0000000000007941 */ /* 0x000fea0003800000 */
.L_x_15806:
        /* <DEDUP_REMOVED lines=9> */
.L_x_15808:
[----:B------:R-:W-:Y:S01]  /*201d0*/  IMAD.MOV.U32 R17, RZ, RZ, R14 ;  /* 0x000000ffff117224 */ /* 0x000fe200078e000e */
[----:B------:R-:W-:Y:S06]  /*201e0*/  BRA `(.L_x_15809) ;  /* 0xffffffbc00007947 */ /* 0x000fec000383ffff */
.L_x_15657:
[----:B------:R-:W-:Y:S01]  /*201f0*/  BSSY B0, `(.L_x_15810) ;  /* 0x0000007000007945 */ /* 0x000fe20003800000 */
[----:B------:R-:W-:Y:S02]  /*20200*/  IMAD.MOV.U32 R13, RZ, RZ, R3 ;  /* 0x000000ffff0d7224 */ /* 0x000fe400078e0003 */
[----:B0-----:R-:W-:Y:S02]  /*20210*/  IMAD.MOV.U32 R11, RZ, RZ, 0x1f ;  /* 0x0000001fff0b7424 */ /* 0x001fe400078e00ff */
[----:B------:R-:W-:-:S07]  /*20220*/  IMAD.MOV.U32 R15, RZ, RZ, -0x1 ;  /* 0xffffffffff0f7424 */ /* 0x000fce00078e00ff */
[----:B-123-5:R-:W-:Y:S05]  /*20230*/  WARPSYNC.COLLECTIVE R15, `(.L_x_15811) ;  /* 0x000000000f087348 */ /* 0x02efea0003c00000 */
[----:B------:R0:W4:Y:S02]  /*20240*/  SHFL.IDX P6, R14, R13, R12, R11 ;  /* 0x0000000c0d0e7389 */ /* 0x00012400000c000b */
[----:B012345:R-:W-:Y:S01]  /*20250*/  ENDCOLLECTIVE ;  /* 0x000000000000791b */ /* 0x03ffe20003800000 */
.L_x_15811:
[----:B------:R-:W-:Y:S05]  /*20260*/  BSYNC B0 ;  /* 0x0000000000007941 */ /* 0x000fea0003800000 */
.L_x_15810:
[----:B------:R-:W-:Y:S01]  /*20270*/  IMAD.MOV.U32 R5, RZ, RZ, R14 ;  /* 0x000000ffff057224 */ /* 0x000fe200078e000e */
[----:B------:R-:W-:Y:S06]  /*20280*/  BRA `(.L_x_15656) ;  /* 0xffffffb800f47947 */ /* 0x000fec000383ffff */
.L_x_15661:
[----:B-1----:R1:W2:Y:S02]  /*20290*/  SYNCS.PHASECHK.TRANS64.TRYWAIT P0, [R5+URZ+0x13220], R0 ;  /* 0x01322000050075a7 */ /* 0x0022a4000800017f */
[----:B--2---:R-:W-:Y:S05]  /*202a0*/  @!P0 NANOSLEEP.SYNCS 0x989680 ;  /* 0x009896800000895d */ /* 0x004fea0003900000 */
[----:B------:R-:W2:Y:S02]  /*202b0*/  @!P0 SYNCS.PHASECHK.TRANS64 P0, [R5+URZ+0x13220], R0 ;  /* 0x01322000050085a7 */ /* 0x000ea4000800007f */
[----:B--2---:R-:W-:Y:S05]  /*202c0*/  @!P0 BRA `(.L_x_15661) ;  /* 0xfffffffc00f08947 */ /* 0x004fea000383ffff */
[----:B------:R-:W-:Y:S05]  /*202d0*/  BRA `(.L_x_15812) ;  /* 0xffffffc000747947 */ /* 0x000fea000383ffff */
.L_x_15662:
[----:B------:R-:W2:Y:S01]  /*202e0*/  S2R R2, SR_TID.X ;  /* 0x0000000000027919 */ /* 0x000ea20000002100 */
[----:B------:R-:W-:Y:S01]  /*202f0*/  BSSY B0, `(.L_x_15813) ;  /* 0x000000a000007945 */ /* 0x000fe20003800000 */
[----:B------:R-:W-:Y:S02]  /*20300*/  IMAD.MOV.U32 R12, RZ, RZ, RZ ;  /* 0x000000ffff0c7224 */ /* 0x000fe400078e00ff */
[----:B0-----:R-:W-:Y:S02]  /*20310*/  IMAD.MOV.U32 R11, RZ, RZ, 0x1f ;  /* 0x0000001fff0b7424 */ /* 0x001fe400078e00ff */
[----:B------:R-:W-:Y:S01]  /*20320*/  IMAD.MOV.U32 R15, RZ, RZ, -0x1 ;  /* 0xffffffffff0f7424 */ /* 0x000fe200078e00ff */
[----:B--2---:R-:W-:-:S04]  /*20330*/  SHF.R.U32.HI R2, RZ, 0x5, R2 ;  /* 0x00000005ff027819 */ /* 0x004fc80000011602 */
[----:B------:R-:W-:-:S04]  /*20340*/  LOP3.LUT R2, R2, 0x3, RZ, 0xc0, !PT ;  /* 0x0000000302027812 */ /* 0x000fc800078ec0ff */
[----:B------:R-:W-:-:S07]  /*20350*/  MOV R13, R2 ;  /* 0x00000002000d7202 */ /* 0x000fce0000000f00 */
[----:B-1---5:R-:W-:Y:S05]  /*20360*/  WARPSYNC.COLLECTIVE R15, `(.L_x_15814) ;  /* 0x000000000f087348 */ /* 0x022fea0003c00000 */
[----:B------:R0:W2:Y:S02]  /*20370*/  SHFL.IDX P6, R14, R13, R12, R11 ;  /* 0x0000000c0d0e7389 */ /* 0x0000a400000c000b */
[----:B012--5:R-:W-:Y:S01]  /*20380*/  ENDCOLLECTIVE ;  /* 0x000000000000791b */ /* 0x027fe20003800000 */
.L_x_15814:
[----:B------:R-:W-:Y:S05]  /*20390*/  BSYNC B0 ;  /* 0x0000000000007941 */ /* 0x000fea0003800000 */
.L_x_15813:
[----:B------:R-:W-:Y:S05]  /*203a0*/  BRA `(.L_x_15815) ;  /* 0xffffffc0005c7947 */ /* 0x000fea000383ffff */
.L_x_15663:
[----:B------:R-:W-:Y:S01]  /*203b0*/  BSSY B0, `(.L_x_15816) ;  /* 0x0000006000007945 */ /* 0x000fe20003800000 */
[----:B------:R-:W-:-:S07]  /*203c0*/  IMAD.MOV.U32 R15, RZ, RZ, -0x1 ;  /* 0xffffffffff0f7424 */ /* 0x000fce00078e00ff */
[----:B01---5:R-:W-:Y:S05]  /*203d0*/  WARPSYNC.COLLECTIVE R15, `(.L_x_15817) ;  /* 0x000000000f0c7348 */ /* 0x023fea0003c00000 */
[----:B------:R-:W-:Y:S02]  /*203e0*/  ELECT P6, UR62, PT ;  /* 0x00000000003e782f */ /* 0x000fe400038c0000 */
[----:B------:R-:W-:Y:S01]  /*203f0*/  MOV R14, UR62 ;  /* 0x0000003e000e7c02 */ /* 0x000fe20008000f00 */
[----:B01---5:R-:W-:Y:S10]  /*20400*/  ENDCOLLECTIVE ;  /* 0x000000000000791b */ /* 0x023ff40003800000 */
.L_x_15817:
[----:B------:R-:W-:Y:S05]  /*20410*/  BSYNC B0 ;  /* 0x0000000000007941 */ /* 0x000fea0003800000 */
.L_x_15816:
[----:B------:R-:W-:Y:S05]  /*20420*/  BRA `(.L_x_15818) ;  /* 0xffffffc000507947 */ /* 0x000fea000383ffff */
.L_x_15665:
[----:B-1----:R1:W2:Y:S02]  /*20430*/  SYNCS.PHASECHK.TRANS64.TRYWAIT P1, [R4+URZ+0x13240], R3 ;  /* 0x01324003040075a7 */ /* 0x0022a4000802017f */
[----:B--2---:R-:W-:Y:S05]  /*20440*/  @!P1 NANOSLEEP.SYNCS 0x989680 ;  /* 0x009896800000995d */ /* 0x004fea0003900000 */
[----:B------:R-:W2:Y:S02]  /*20450*/  @!P1 SYNCS.PHASECHK.TRANS64 P1, [R4+URZ+0x13240], R3 ;  /* 0x01324003040095a7 */ /* 0x000ea4000802007f */
[----:B--2---:R-:W-:Y:S05]  /*20460*/  @!P1 BRA `(.L_x_15665) ;  /* 0xfffffffc00f09947 */ /* 0x004fea000383ffff */
[----:B------:R-:W-:Y:S05]  /*20470*/  BRA `(.L_x_15819) ;  /* 0xffffffc000787947 */ /* 0x000fea000383ffff */
.L_x_15667:
[----:B--2---:R2:W3:Y:S02]  /*20480*/  SYNCS.PHASECHK.TRANS64.TRYWAIT P1, [R5+URZ+0x13240], R0 ;  /* 0x01324000050075a7 */ /* 0x0044e4000802017f */
[----:B---3--:R-:W-:Y:S05]  /*20490*/  @!P1 NANOSLEEP.SYNCS 0x989680 ;  /* 0x009896800000995d */ /* 0x008fea0003900000 */
[----:B------:R-:W3:Y:S02]  /*204a0*/  @!P1 SYNCS.PHASECHK.TRANS64 P1, [R5+URZ+0x13240], R0 ;  /* 0x01324000050095a7 */ /* 0x000ee4000802007f */
[----:B---3--:R-:W-:Y:S05]  /*204b0*/  @!P1 BRA `(.L_x_15667) ;  /* 0xfffffffc00f09947 */ /* 0x008fea000383ffff */
[----:B------:R-:W-:Y:S05]  /*204c0*/  BRA `(.L_x_15820) ;  /* 0xffffffc000887947 */ /* 0x000fea000383ffff */
.L_x_15669:
[----:B---3--:R3:W4:Y:S02]  /*204d0*/  SYNCS.PHASECHK.TRANS64.TRYWAIT P1, [R4+URZ+0x13260], R3 ;  /* 0x01326003040075a7 */ /* 0x008724000802017f */
[----:B----4-:R-:W-:Y:S05]  /*204e0*/  @!P1 NANOSLEEP.SYNCS 0x989680 ;  /* 0x009896800000995d */ /* 0x010fea0003900000 */
[----:B------:R-:W4:Y:S02]  /*204f0*/  @!P1 SYNCS.PHASECHK.TRANS64 P1, [R4+URZ+0x13260], R3 ;  /* 0x01326003040095a7 */ /* 0x000f24000802007f */
[----:B----4-:R-:W-:Y:S05]  /*20500*/  @!P1 BRA `(.L_x_15669) ;  /* 0xfffffffc00f09947 */ /* 0x010fea000383ffff */
[----:B------:R-:W-:Y:S05]  /*20510*/  BRA `(.L_x_15821) ;  /* 0xffffffc000847947 */ /* 0x000fea000383ffff */
.L_x_15671:
[----:B----4-:R4:W0:Y:S02]  /*20520*/  SYNCS.PHASECHK.TRANS64.TRYWAIT P1, [R5+URZ+0x13260], R0 ;  /* 0x01326000050075a7 */ /* 0x010824000802017f */
[----:B0-----:R-:W-:Y:S05]  /*20530*/  @!P1 NANOSLEEP.SYNCS 0x989680 ;  /* 0x009896800000995d */ /* 0x001fea0003900000 */
[----:B------:R-:W0:Y:S02]  /*20540*/  @!P1 SYNCS.PHASECHK.TRANS64 P1, [R5+URZ+0x13260], R0 ;  /* 0x01326000050095a7 */ /* 0x000e24000802007f */
[----:B0-----:R-:W-:Y:S05]  /*20550*/  @!P1 BRA `(.L_x_15671) ;  /* 0xfffffffc00f09947 */ /* 0x001fea000383ffff */
[----:B------:R-:W-:Y:S05]  /*20560*/  BRA `(.L_x_15822) ;  /* 0xffffffc000807947 */ /* 0x000fea000383ffff */
.L_x_15673:
[----:B------:R0:W0:Y:S02]  /*20570*/  SYNCS.PHASECHK.TRANS64.TRYWAIT P1, [R4+URZ+0x13280], R3 ;  /* 0x01328003040075a7 */ /* 0x000024000802017f */
[----:B0-----:R-:W-:Y:S05]  /*20580*/  @!P1 NANOSLEEP.SYNCS 0x989680 ;  /* 0x009896800000995d */ /* 0x001fea0003900000 */
[----:B------:R-:W0:Y:S02]  /*20590*/  @!P1 SYNCS.PHASECHK.TRANS64 P1, [R4+URZ+0x13280], R3 ;  /* 0x01328003040095a7 */ /* 0x000e24000802007f */
[----:B0-----:R-:W-:Y:S05]  /*205a0*/  @!P1 BRA `(.L_x_15673) ;  /* 0xfffffffc00f09947 */ /* 0x001fea000383ffff */
[----:B------:R-:W-:Y:S05]  /*205b0*/  BRA `(.L_x_15823) ;  /* 0xffffffc0007c7947 */ /* 0x000fea000383ffff */
.L_x_15824:
        /* <DEDUP_REMOVED lines=12> */
.L_x_15869:


//--------------------- .nv.global.init           --------------------------
	.section	.nv.global.init,"aw",@progbits
	.align	4
.nv.global.init:
	.type		_ZZN5flash28permute_output_fp8_VcolmajorIN4cute6TensorINS1_11ArrayEngineIN7cutlass10bfloat16_tELm96EEENS1_6LayoutINS1_5tupleIJNS8_IJNS1_1CILi2EEESA_NS9_ILi24EEEEEENS9_ILi1EEESD_EEENS8_IJNS8_IJSD_SA_NS9_ILi4EEEEEENS9_ILi0EEESH_EEEEEEEEEvRT_E9upper_map,@object
	.size		_ZZN5flash28permute_output_fp8_VcolmajorIN4cute6TensorINS1_11ArrayEngineIN7cutlass10bfloat16_tELm96EEENS1_6LayoutINS1_5tupleIJNS8_IJNS1_1CILi2EEESA_NS9_ILi24EEEEEENS9_ILi1EEESD_EEENS8_IJNS8_IJSD_SA_NS9_ILi4EEEEEENS9_ILi0EEESH_EEEEEEEEEvRT_E9upper_map,(_ZZN5flash28permute_output_fp8_VcolmajorIN4cute6TensorINS1_11ArrayEngineIN7cutlass10bfloat16_tELm32EEENS1_6LayoutINS1_5tupleIJNS8_IJNS1_1CILi2EEESA_NS9_ILi8EEEEEENS9_ILi1EEESD_EEENS8_IJNS8_IJSD_SA_NS9_ILi4EEEEEENS9_ILi0EEESH_EEEEEEEEEvRT_E9upper_map - _ZZN5flash28permute_output_fp8_VcolmajorIN4cute6TensorINS1_11ArrayEngineIN7cutlass10bfloat16_tELm96EEENS1_6LayoutINS1_5tupleIJNS8_IJNS1_1CILi2EEESA_NS9_ILi24EEEEEENS9_ILi1EEESD_EEENS8_IJNS8_IJSD_SA_NS9_ILi4EEEEEENS9_ILi0EEESH_EEEEEEEEEvRT_E9upper_map)
_ZZN5flash28permute_output_fp8_VcolmajorIN4cute6TensorINS1_11ArrayEngineIN7cutlass10bfloat16_tELm96EEENS1_6LayoutINS1_5tupleIJNS8_IJNS1_1CILi2EEESA_NS9_ILi24EEEEEENS9_ILi1EEESD_EEENS8_IJNS8_IJSD_SA_NS9_ILi4EEEEEENS9_ILi0EEESH_EEEEEEEEEvRT_E9upper_map:
        /*0000*/ 	.byte	0x00, 0x00, 0x00, 0x00, 0x02, 0x00, 0x00, 0x00, 0x03, 0x00, 0x00, 0x00, 0x01, 0x00, 0x00, 0x00
	.type		_ZZN5flash28permute_output_fp8_VcolmajorIN4cute6TensorINS1_11ArrayEngineIN7cutlass10bfloat16_tELm32EEENS1_6LayoutINS1_5tupleIJNS8_IJNS1_1CILi2EEESA_NS9_ILi8EEEEEENS9_ILi1EEESD_EEENS8_IJNS8_IJSD_SA_NS9_ILi4EEEEEENS9_ILi0EEESH_EEEEEEEEEvRT_E9upper_map,@object
	.size		_ZZN5flash28permute_output_fp8_VcolmajorIN4cute6TensorINS1_11ArrayEngineIN7cutlass10bfloat16_tELm32EEENS1_6LayoutINS1_5tupleIJNS8_IJNS1_1CILi2EEESA_NS9_ILi8EEEEEENS9_ILi1EEESD_EEENS8_IJNS8_IJSD_SA_NS9_ILi4EEEEEENS9_ILi0EEESH_EEEEEEEEEvRT_E9upper_map,(_ZZN5flash28permute_output_fp8_VcolmajorIN4cute6TensorINS1_11ArrayEngineIN7cutlass10bfloat16_tELm128EEENS1_6LayoutINS1_5tupleIJNS8_IJNS1_1CILi2EEESA_NS9_ILi32EEEEEENS9_ILi1EEESD_EEENS8_IJNS8_IJSD_SA_NS9_ILi4EEEEEENS9_ILi0EEESH_EEEEEEEEEvRT_E9upper_map - _ZZN5flash28permute_output_fp8_VcolmajorIN4cute6TensorINS1_11ArrayEngineIN7cutlass10bfloat16_tELm32EEENS1_6LayoutINS1_5tupleIJNS8_IJNS1_1CILi2EEESA_NS9_ILi8EEEEEENS9_ILi1EEESD_EEENS8_IJNS8_IJSD_SA_NS9_ILi4EEEEEENS9_ILi0EEESH_EEEEEEEEEvRT_E9upper_map)
_ZZN5flash28permute_output_fp8_VcolmajorIN4cute6TensorINS1_11ArrayEngineIN7cutlass10bfloat16_tELm32EEENS1_6LayoutINS1_5tupleIJNS8_IJNS1_1CILi2EEESA_NS9_ILi8EEEEEENS9_ILi1EEESD_EEENS8_IJNS8_IJSD_SA_NS9_ILi4EEEEEENS9_ILi0EEESH_EEEEEEEEEvRT_E9upper_map:
        /*0010*/ 	.byte	0x00, 0x00, 0x00, 0x00, 0x02, 0x00, 0x00, 0x00, 0x03, 0x00, 0x00, 0x00, 0x01, 0x00, 0x00, 0x00
	.type		_ZZN5flash28permute_output_fp8_VcolmajorIN4cute6TensorINS1_11ArrayEngineIN7cutlass10bfloat16_tELm128EEENS1_6LayoutINS1_5tupleIJNS8_IJNS1_1CILi2EEESA_NS9_ILi32EEEEEENS9_ILi1EEESD_EEENS8_IJNS8_IJSD_SA_NS9_ILi4EEEEEENS9_ILi0EEESH_EEEEEEEEEvRT_E9upper_map,@object
	.size		_ZZN5flash28permute_output_fp8_VcolmajorIN4cute6TensorINS1_11ArrayEngineIN7cutlass10bfloat16_tELm128EEENS1_6LayoutINS1_5tupleIJNS8_IJNS1_1CILi2EEESA_NS9_ILi32EEEEEENS9_ILi1EEESD_EEENS8_IJNS8_IJSD_SA_NS9_ILi4EEEEEENS9_ILi0EEESH_EEEEEEEEEvRT_E9upper_map,(_ZZN5flash28permute_output_fp8_VcolmajorIN4cute6TensorINS1_11ArrayEngineIN7cutlass10bfloat16_tELm64EEENS1_6LayoutINS1_5tupleIJNS8_IJNS1_1CILi2EEESA_NS9_ILi16EEEEEENS9_ILi1EEESD_EEENS8_IJNS8_IJSD_SA_NS9_ILi4EEEEEENS9_ILi0EEESH_EEEEEEEEEvRT_E9upper_map - _ZZN5flash28permute_output_fp8_VcolmajorIN4cute6TensorINS1_11ArrayEngineIN7cutlass10bfloat16_tELm128EEENS1_6LayoutINS1_5tupleIJNS8_IJNS1_1CILi2EEESA_NS9_ILi32EEEEEENS9_ILi1EEESD_EEENS8_IJNS8_IJSD_SA_NS9_ILi4EEEEEENS9_ILi0EEESH_EEEEEEEEEvRT_E9upper_map)
_ZZN5flash28permute_output_fp8_VcolmajorIN4cute6TensorINS1_11ArrayEngineIN7cutlass10bfloat16_tELm128EEENS1_6LayoutINS1_5tupleIJNS8_IJNS1_1CILi2EEESA_NS9_ILi32EEEEEENS9_ILi1EEESD_EEENS8_IJNS8_IJSD_SA_NS9_ILi4EEEEEENS9_ILi0EEESH_EEEEEEEEEvRT_E9upper_map:
        /*0020*/ 	.byte	0x00, 0x00, 0x00, 0x00, 0x02, 0x00, 0x00, 0x00, 0x03, 0x00, 0x00, 0x00, 0x01, 0x00, 0x00, 0x00
	.type		_ZZN5flash28permute_output_fp8_VcolmajorIN4cute6TensorINS1_11ArrayEngineIN7cutlass10bfloat16_tELm64EEENS1_6LayoutINS1_5tupleIJNS8_IJNS1_1CILi2EEESA_NS9_ILi16EEEEEENS9_ILi1EEESD_EEENS8_IJNS8_IJSD_SA_NS9_ILi4EEEEEENS9_ILi0EEESH_EEEEEEEEEvRT_E9upper_map,@object
	.size		_ZZN5flash28permute_output_fp8_VcolmajorIN4cute6TensorINS1_11ArrayEngineIN7cutlass10bfloat16_tELm64EEENS1_6LayoutINS1_5tupleIJNS8_IJNS1_1CILi2EEESA_NS9_ILi16EEEEEENS9_ILi1EEESD_EEENS8_IJNS8_IJSD_SA_NS9_ILi4EEEEEENS9_ILi0EEESH_EEEEEEEEEvRT_E9upper_map,(_ZZN5flash28permute_output_fp8_VcolmajorIN4cute6TensorINS1_11ArrayEngineIN7cutlass10bfloat16_tELm48EEENS1_6LayoutINS1_5tupleIJNS8_IJNS1_1CILi2EEESA_NS9_ILi12EEEEEENS9_ILi1EEESD_EEENS8_IJNS8_IJSD_SA_NS9_ILi4EEEEEENS9_ILi0EEESH_EEEEEEEEEvRT_E9upper_map - _ZZN5flash28permute_output_fp8_VcolmajorIN4cute6TensorINS1_11ArrayEngineIN7cutlass10bfloat16_tELm64EEENS1_6LayoutINS1_5tupleIJNS8_IJNS1_1CILi2EEESA_NS9_ILi16EEEEEENS9_ILi1EEESD_EEENS8_IJNS8_IJSD_SA_NS9_ILi4EEEEEENS9_ILi0EEESH_EEEEEEEEEvRT_E9upper_map)
_ZZN5flash28permute_output_fp8_VcolmajorIN4cute6TensorINS1_11ArrayEngineIN7cutlass10bfloat16_tELm64EEENS1_6LayoutINS1_5tupleIJNS8_IJNS1_1CILi2EEESA_NS9_ILi16EEEEEENS9_ILi1EEESD_EEENS8_IJNS8_IJSD_SA_NS9_ILi4EEEEEENS9_ILi0EEESH_EEEEEEEEEvRT_E9upper_map:
        /*0030*/ 	.byte	0x00, 0x00, 0x00, 0x00, 0x02, 0x00, 0x00, 0x00, 0x03, 0x00, 0x00, 0x00, 0x01, 0x00, 0x00, 0x00
	.type		_ZZN5flash28permute_output_fp8_VcolmajorIN4cute6TensorINS1_11ArrayEngineIN7cutlass10bfloat16_tELm48EEENS1_6LayoutINS1_5tupleIJNS8_IJNS1_1CILi2EEESA_NS9_ILi12EEEEEENS9_ILi1EEESD_EEENS8_IJNS8_IJSD_SA_NS9_ILi4EEEEEENS9_ILi0EEESH_EEEEEEEEEvRT_E9upper_map,@object
	.size		_ZZN5flash28permute_output_fp8_VcolmajorIN4cute6TensorINS1_11ArrayEngineIN7cutlass10bfloat16_tELm48EEENS1_6LayoutINS1_5tupleIJNS8_IJNS1_1CILi2EEESA_NS9_ILi12EEEEEENS9_ILi1EEESD_EEENS8_IJNS8_IJSD_SA_NS9_ILi4EEEEEENS9_ILi0EEESH_EEEEEEEEEvRT_E9upper_map,($str$23 - _ZZN5flash28permute_output_fp8_VcolmajorIN4cute6TensorINS1_11ArrayEngineIN7cutlass10bfloat16_tELm48EEENS1_6LayoutINS1_5tupleIJNS8_IJNS1_1CILi2EEESA_NS9_ILi12EEEEEENS9_ILi1EEESD_EEENS8_IJNS8_IJSD_SA_NS9_ILi4EEEEEENS9_ILi0EEESH_EEEEEEEEEvRT_E9upper_map)
_ZZN5flash28permute_output_fp8_VcolmajorIN4cute6TensorINS1_11ArrayEngineIN7cutlass10bfloat16_tELm48EEENS1_6LayoutINS1_5tupleIJNS8_IJNS1_1CILi2EEESA_NS9_ILi12EEEEEENS9_ILi1EEESD_EEENS8_IJNS8_IJSD_SA_NS9_ILi4EEEEEENS9_ILi0EEESH_EEEEEEEEEvRT_E9upper_map:
        /*0040*/ 	.byte	0x00, 0x00, 0x00, 0x00, 0x02, 0x00, 0x00, 0x00, 0x03, 0x00, 0x00, 0x00, 0x01, 0x00, 0x00, 0x00
	.type		$str$23,@object
	.size		$str$23,($str$24 - $str$23)
$str$23:
        /*0050*/ 	.byte	0x28, 0x61, 0x64, 0x64, 0x72, 0x65, 0x73, 0x73, 0x20, 0x26, 0x20, 0x6d, 0x61, 0x73, 0x6b, 0x29
        /*0060*/ 	.byte	0x20, 0x3d, 0x3d, 0x20, 0x30, 0x00
	.type		$str$24,@object
	.size		$str$24,(__unnamed_5 - $str$24)
$str$24:
        /*0066*/ 	.byte	0x2f, 0x74, 0x6d, 0x70, 0x2f, 0x6f, 0x73, 0x73, 0x5f, 0x6b, 0x65, 0x72, 0x6e, 0x65, 0x6c, 0x73
        /*0076*/ 	.byte	0x5f, 0x73, 0x72, 0x63, 0x2f, 0x66, 0x6c, 0x61, 0x73, 0x68, 0x5f, 0x61, 0x74, 0x74, 0x65, 0x6e
        /*0086*/ 	.byte	0x74, 0x69, 0x6f, 0x6e, 0x2f, 0x63, 0x73, 0x72, 0x63, 0x2f, 0x63, 0x75, 0x74, 0x6c, 0x61, 0x73
        /*0096*/ 	.byte	0x73, 0x2f, 0x69, 0x6e, 0x63, 0x6c, 0x75, 0x64, 0x65, 0x2f, 0x63, 0x75, 0x74, 0x65, 0x2f, 0x70
        /*00a6*/ 	.byte	0x6f, 0x69, 0x6e, 0x74, 0x65, 0x72, 0x5f, 0x66, 0x6c, 0x61, 0x67, 0x67, 0x65, 0x64, 0x2e, 0x68
        /*00b6*/ 	.byte	0x70, 0x70, 0x00
	.type		__unnamed_5,@object
	.size		__unnamed_5,(__unnamed_37 - __unnamed_5)
__unnamed_5:
        /* <DEDUP_REMOVED lines=24> */
        /*0239*/ 	.byte	0x26, 0x5d, 0x00
	.type		__unnamed_37,@object
	.size		__unnamed_37,(__unnamed_17 - __unnamed_37)
__unnamed_37:
        /* <DEDUP_REMOVED lines=25> */
	.type		__unnamed_17,@object
	.size		__unnamed_17,(__unnamed_12 - __unnamed_17)
__unnamed_17:
        /* <DEDUP_REMOVED lines=24> */
        /*053f*/ 	.byte	0x3e, 0x3e, 0x20, 0x26, 0x5d, 0x00
	.type		__unnamed_12,@object
	.size		__unnamed_12,(__unnamed_11 - __unnamed_12)
__unnamed_12:
        /* <DEDUP_REMOVED lines=25> */
	.type		__unnamed_11,@object
	.size		__unnamed_11,(__unnamed_18 - __unnamed_11)
__unnamed_11:
        /* <DEDUP_REMOVED lines=25> */
	.type		__unnamed_18,@object
	.size		__unnamed_18,(__unnamed_23 - __unnamed_18)
__unnamed_18:
        /* <DEDUP_REMOVED lines=25> */
	.type		__unnamed_23,@object
	.size		__unnamed_23,(__unnamed_6 - __unnamed_23)
__unnamed_23:
        /* <DEDUP_REMOVED lines=25> */
	.type		__unnamed_6,@object
	.size		__unnamed_6,(__unnamed_32 - __unnamed_6)
__unnamed_6:
        /* <DEDUP_REMOVED lines=25> */
	.type		__unnamed_32,@object
	.size		__unnamed_32,(__unnamed_4 - __unnamed_32)
__unnamed_32:
        /* <DEDUP_REMOVED lines=24> */
        /*0e63*/ 	.byte	0x34, 0x3e, 0x3e, 0x3e, 0x3e, 0x3e, 0x20, 0x26, 0x5d, 0x00
	.type		__unnamed_4,@object
	.size		__unnamed_4,(__unnamed_35 - __unnamed_4)
__unnamed_4:
        /* <DEDUP_REMOVED lines=28> */
        /*102d*/ 	.byte	0x3a, 0x43, 0x3c, 0x31, 0x30, 0x32, 0x34, 0x30, 0x3e, 0x3e, 0x3e, 0x3e, 0x3e, 0x5d, 0x00
	.type		__unnamed_35,@object
	.size		__unnamed_35,(__unnamed_2 - __unnamed_35)
__unnamed_35:
        /* <DEDUP_REMOVED lines=29> */
	.type		__unnamed_2,@object
	.size		__unnamed_2,(__unnamed_3 - __unnamed_2)
__unnamed_2:
        /* <DEDUP_REMOVED lines=29> */
	.type		__unnamed_3,@object
	.size		__unnamed_3,(__unnamed_1 - __unnamed_3)
__unnamed_3:
        /* <DEDUP_REMOVED lines=29> */
        /*15aa*/ 	.byte	0x00
	.type		__unnamed_1,@object
	.size		__unnamed_1,(__unnamed_10 - __unnamed_1)
__unnamed_1:
        /* <DEDUP_REMOVED lines=30> */
	.type		__unnamed_10,@object
	.size		__unnamed_10,(__unnamed_27 - __unnamed_10)
__unnamed_10:
        /* <DEDUP_REMOVED lines=29> */
        /*194c*/ 	.byte	0x5d, 0x00
	.type		__unnamed_27,@object
	.size		__unnamed_27,(__unnamed_8 - __unnamed_27)
__unnamed_27:
        /* <DEDUP_REMOVED lines=30> */
	.type		__unnamed_8,@object
	.size		__unnamed_8,(__unnamed_15 - __unnamed_8)
__unnamed_8:
        /* <DEDUP_REMOVED lines=30> */
	.type		__unnamed_15,@object
	.size		__unnamed_15,(__unnamed_25 - __unnamed_15)
__unnamed_15:
        /* <DEDUP_REMOVED lines=30> */
	.type		__unnamed_25,@object
	.size		__unnamed_25,(__unnamed_21 - __unnamed_25)
__unnamed_25:
        /* <DEDUP_REMOVED lines=30> */
	.type		__unnamed_21,@object
	.size		__unnamed_21,(__unnamed_14 - __unnamed_21)
__unnamed_21:
        /* <DEDUP_REMOVED lines=30> */
	.type		__unnamed_14,@object
	.size		__unnamed_14,(__unnamed_9 - __unnamed_14)
__unnamed_14:
        /* <DEDUP_REMOVED lines=30> */
	.type		__unnamed_9,@object
	.size		__unnamed_9,(__unnamed_30 - __unnamed_9)
__unnamed_9:
        /* <DEDUP_REMOVED lines=30> */
	.type		__unnamed_30,@object
	.size		__unnamed_30,(__unnamed_16 - __unnamed_30)
__unnamed_30:
        /* <DEDUP_REMOVED lines=30> */
	.type		__unnamed_16,@object
	.size		__unnamed_16,(__unnamed_26 - __unnamed_16)
__unnamed_16:
        /* <DEDUP_REMOVED lines=30> */
	.type		__unnamed_26,@object
	.size		__unnamed_26,(__unnamed_20 - __unnamed_26)
__unnamed_26:
        /* <DEDUP_REMOVED lines=30> */
	.type		__unnamed_20,@object
	.size		__unnamed_20,(__unnamed_22 - __unnamed_20)
__unnamed_20:
        /* <DEDUP_REMOVED lines=30> */
	.type		__unnamed_22,@object
	.size		__unnamed_22,(__unnamed_34 - __unnamed_22)
__unnamed_22:
        /* <DEDUP_REMOVED lines=30> */
	.type		__unnamed_34,@object
	.size		__unnamed_34,(__unnamed_13 - __unnamed_34)
__unnamed_34:
        /* <DEDUP_REMOVED lines=30> */
	.type		__unnamed_13,@object
	.size		__unnamed_13,(__unnamed_36 - __unnamed_13)
__unnamed_13:
        /* <DEDUP_REMOVED lines=30> */
	.type		__unnamed_36,@object
	.size		__unnamed_36,(__unnamed_24 - __unnamed_36)
__unnamed_36:
        /* <DEDUP_REMOVED lines=30> */
	.type		__unnamed_24,@object
	.size		__unnamed_24,(__unnamed_7 - __unnamed_24)
__unnamed_24:
        /* <DEDUP_REMOVED lines=30> */
	.type		__unnamed_7,@object
	.size		__unnamed_7,(__unnamed_19 - __unnamed_7)
__unnamed_7:
        /* <DEDUP_REMOVED lines=30> */
	.type		__unnamed_19,@object
	.size		__unnamed_19,(__unnamed_31 - __unnamed_19)
__unnamed_19:
        /* <DEDUP_REMOVED lines=29> */
        /*3a1c*/ 	.byte	0x3e, 0x20, 0x26, 0x5d, 0x00
	.type		__unnamed_31,@object
	.size		__unnamed_31,(__unnamed_29 - __unnamed_31)
__unnamed_31:
        /* <DEDUP_REMOVED lines=30> */
	.type		__unnamed_29,@object
	.size		__unnamed_29,(__unnamed_33 - __unnamed_29)
__unnamed_29:
        /* <DEDUP_REMOVED lines=30> */
	.type		__unnamed_33,@object
	.size		__unnamed_33,(__unnamed_28 - __unnamed_33)
__unnamed_33:
        /* <DEDUP_REMOVED lines=30> */
	.type		__unnamed_28,@object
	.size		__unnamed_28,(.L_31 - __unnamed_28)
__unnamed_28:
        /* <DEDUP_REMOVED lines=29> */
        /*4173*/ 	.byte	0x3e, 0x3e, 0x3e, 0x3e, 0x20, 0x26, 0x5d, 0x00
.L_31:


//--------------------- .nv.shared._ZN7cutlass13device_kernelIN5flash11enable_sm90INS1_16FlashAttnFwdSm90INS1_25CollectiveMainloopFwdSm90ILi2EN4cute5tupleIJNS5_1CILi1EEES8_S8_EEENS6_IJNS7_ILi128EEESA_NS7_ILi256EEEEEELi256ENS_12float_e4m3_tEfNS_4arch4Sm90ELb0ELb0ELb1ELb0ELb1ELb0ELb0ELb1ELb0ELb1ELb0ELb0EEENS1_21CollectiveEpilogueFwdINS6_IJSA_SB_SA_EEES9_NS_10bfloat16_tESF_Li256ELb0ELb1ELb0ELb1EEENS1_29StaticPersistentTileSchedulerILb0EEEEEEEEEvNT_6ParamsE --------------------------
	.section	.nv.shared._ZN7cutlass13device_kernelIN5flash11enable_sm90INS1_16FlashAttnFwdSm90INS1_25CollectiveMainloopFwdSm90ILi2EN4cute5tupleIJNS5_1CILi1EEES8_S8_EEENS6_IJNS7_ILi128EEESA_NS7_ILi256EEEEEELi256ENS_12float_e4m3_tEfNS_4arch4Sm90ELb0ELb0ELb1ELb0ELb1ELb0ELb0ELb1ELb0ELb1ELb0ELb0EEENS1_21CollectiveEpilogueFwdINS6_IJSA_SB_SA_EEES9_NS_10bfloat16_tESF_Li256ELb0ELb1ELb0ELb1EEENS1_29StaticPersistentTileSchedulerILb0EEEEEEEEEvNT_6ParamsE,"aw",@nobits
	.sectionflags	@""
	.align	16
	.zero		1024


//--------------------- .nv.shared.reserved.0     --------------------------
	.section	.nv.shared.reserved.0,"aw",@nobits
	.weak		__nv_reservedSMEM_offset_0_alias
	.size		__nv_reservedSMEM_offset_0_alias, 0, 0
	.other		__nv_reservedSMEM_offset_0_alias,@"STO_CUDA_RESERVED_SHARED STV_DEFAULT"
__nv_reservedSMEM_offset_0_alias:
	.zero		0


//--------------------- .nv.global                --------------------------
	.section	.nv.global,"aw",@nobits
.nv.global:
	.type		_ZN80_INTERNAL_56c05319_44_flash_fwd_hdimall_e4m3_paged_softcap_sm90_cu_49158569_38834cute1_E,@object
	.size		_ZN80_INTERNAL_56c05319_44_flash_fwd_hdimall_e4m3_paged_softcap_sm90_cu_49158569_38834cute1_E,(_ZN80_INTERNAL_56c05319_44_flash_fwd_hdimall_e4m3_paged_softcap_sm90_cu_49158569_38834cuda3std3__45__cpo6cbeginE - _ZN80_INTERNAL_56c05319_44_flash_fwd_hdimall_e4m3_paged_softcap_sm90_cu_49158569_38834cute1_E)
_ZN80_INTERNAL_56c05319_44_flash_fwd_hdimall_e4m3_paged_softcap_sm90_cu_49158569_38834cute1_E:
	.zero		1
	.type		_ZN80_INTERNAL_56c05319_44_flash_fwd_hdimall_e4m3_paged_softcap_sm90_cu_49158569_38834cuda3std3__45__cpo6cbeginE,@object
	.size		_ZN80_INTERNAL_56c05319_44_flash_fwd_hdimall_e4m3_paged_softcap_sm90_cu_49158569_38834cuda3std3__45__cpo6cbeginE,(_ZN80_INTERNAL_56c05319_44_flash_fwd_hdimall_e4m3_paged_softcap_sm90_cu_49158569_38834cuda3std3__48in_placeE - _ZN80_INTERNAL_56c05319_44_flash_fwd_hdimall_e4m3_paged_softcap_sm90_cu_49158569_38834cuda3std3__45__cpo6cbeginE)
_ZN80_INTERNAL_56c05319_44_flash_fwd_hdimall_e4m3_paged_softcap_sm90_cu_49158569_38834cuda3std3__45__cpo6cbeginE:
	.zero		1
	.type		_ZN80_INTERNAL_56c05319_44_flash_fwd_hdimall_e4m3_paged_softcap_sm90_cu_49158569_38834cuda3std3__48in_placeE,@object
	.size		_ZN80_INTERNAL_56c05319_44_flash_fwd_hdimall_e4m3_paged_softcap_sm90_cu_49158569_38834cuda3std3__48in_placeE,(_ZN80_INTERNAL_56c05319_44_flash_fwd_hdimall_e4m3_paged_softcap_sm90_cu_49158569_38834cuda3std6ranges3__45__cpo9iter_moveE - _ZN80_INTERNAL_56c05319_44_flash_fwd_hdimall_e4m3_paged_softcap_sm90_cu_49158569_38834cuda3std3__48in_placeE)
_ZN80_INTERNAL_56c05319_44_flash_fwd_hdimall_e4m3_paged_softcap_sm90_cu_49158569_38834cuda3std3__48in_placeE:
	.zero		1
	.type		_ZN80_INTERNAL_56c05319_44_flash_fwd_hdimall_e4m3_paged_softcap_sm90_cu_49158569_38834cuda3std6ranges3__45__cpo9iter_moveE,@object
	.size		_ZN80_INTERNAL_56c05319_44_flash_fwd_hdimall_e4m3_paged_softcap_sm90_cu_49158569_38834cuda3std6ranges3__45__cpo9iter_moveE,(_ZN80_INTERNAL_56c05319_44_flash_fwd_hdimall_e4m3_paged_softcap_sm90_cu_49158569_38834cuda3std3__45__cpo5beginE - _ZN80_INTERNAL_56c05319_44_flash_fwd_hdimall_e4m3_paged_softcap_sm90_cu_49158569_38834cuda3std6ranges3__45__cpo9iter_moveE)
_ZN80_INTERNAL_56c05319_44_flash_fwd_hdimall_e4m3_paged_softcap_sm90_cu_49158569_38834cuda3std6ranges3__45__cpo9iter_moveE:
	.zero		1
	.type		_ZN80_INTERNAL_56c05319_44_flash_fwd_hdimall_e4m3_paged_softcap_sm90_cu_49158569_38834cuda3std3__45__cpo5beginE,@object
	.size		_ZN80_INTERNAL_56c05319_44_flash_fwd_hdimall_e4m3_paged_softcap_sm90_cu_49158569_38834cuda3std3__45__cpo5beginE,(_ZN80_INTERNAL_56c05319_44_flash_fwd_hdimall_e4m3_paged_softcap_sm90_cu_49158569_38834cuda3std3__482_GLOBAL__N__56c05319_44_flash_fwd_hdimall_e4m3_paged_softcap_sm90_cu_49158569_38836ignoreE - _ZN80_INTERNAL_56c05319_44_flash_fwd_hdimall_e4m3_paged_softcap_sm90_cu_49158569_38834cuda3std3__45__cpo5beginE)
_ZN80_INTERNAL_56c05319_44_flash_fwd_hdimall_e4m3_paged_softcap_sm90_cu_49158569_38834cuda3std3__45__cpo5beginE:
	.zero		1
	.type		_ZN80_INTERNAL_56c05319_44_flash_fwd_hdimall_e4m3_paged_softcap_sm90_cu_49158569_38834cuda3std3__482_GLOBAL__N__56c05319_44_flash_fwd_hdimall_e4m3_paged_softcap_sm90_cu_49158569_38836ignoreE,@object
	.size		_ZN80_INTERNAL_56c05319_44_flash_fwd_hdimall_e4m3_paged_softcap_sm90_cu_49158569_38834cuda3std3__482_GLOBAL__N__56c05319_44_flash_fwd_hdimall_e4m3_paged_softcap_sm90_cu_49158569_38836ignoreE,(_ZN80_INTERNAL_56c05319_44_flash_fwd_hdimall_e4m3_paged_softcap_sm90_cu_49158569_38834cute7productE - _ZN80_INTERNAL_56c05319_44_flash_fwd_hdimall_e4m3_paged_softcap_sm90_cu_49158569_38834cuda3std3__482_GLOBAL__N__56c05319_44_flash_fwd_hdimall_e4m3_paged_softcap_sm90_cu_49158569_38836ignoreE)
_ZN80_INTERNAL_56c05319_44_flash_fwd_hdimall_e4m3_paged_softcap_sm90_cu_49158569_38834cuda3std3__482_GLOBAL__N__56c05319_44_flash_fwd_hdimall_e4m3_paged_softcap_sm90_cu_49158569_38836ignoreE:
	.zero		1
	.type		_ZN80_INTERNAL_56c05319_44_flash_fwd_hdimall_e4m3_paged_softcap_sm90_cu_49158569_38834cute7productE,@object
	.size		_ZN80_INTERNAL_56c05319_44_flash_fwd_hdimall_e4m3_paged_softcap_sm90_cu_49158569_38834cute7productE,(_ZN80_INTERNAL_56c05319_44_flash_fwd_hdimall_e4m3_paged_softcap_sm90_cu_49158569_38834cuda3std3__45__cpo3endE - _ZN80_INTERNAL_56c05319_44_flash_fwd_hdimall_e4m3_paged_softcap_sm90_cu_49158569_38834cute7productE)
_ZN80_INTERNAL_56c05319_44_flash_fwd_hdimall_e4m3_paged_softcap_sm90_cu_49158569_38834cute7productE:
	.zero		1
	.type		_ZN80_INTERNAL_56c05319_44_flash_fwd_hdimall_e4m3_paged_softcap_sm90_cu_49158569_38834cuda3std3__45__cpo3endE,@object
	.size		_ZN80_INTERNAL_56c05319_44_flash_fwd_hdimall_e4m3_paged_softcap_sm90_cu_49158569_38834cuda3std3__45__cpo3endE,(_ZN80_INTERNAL_56c05319_44_flash_fwd_hdimall_e4m3_paged_softcap_sm90_cu_49158569_38834cuda3std3__419piecewise_constructE - _ZN80_INTERNAL_56c05319_44_flash_fwd_hdimall_e4m3_paged_softcap_sm90_cu_49158569_38834cuda3std3__45__cpo3endE)
_ZN80_INTERNAL_56c05319_44_flash_fwd_hdimall_e4m3_paged_softcap_sm90_cu_49158569_38834cuda3std3__45__cpo3endE:
	.zero		1
	.type		_ZN80_INTERNAL_56c05319_44_flash_fwd_hdimall_e4m3_paged_softcap_sm90_cu_49158569_38834cuda3std3__419piecewise_constructE,@object
	.size		_ZN80_INTERNAL_56c05319_44_flash_fwd_hdimall_e4m3_paged_softcap_sm90_cu_49158569_38834cuda3std3__419piecewise_constructE,(_ZN80_INTERNAL_56c05319_44_flash_fwd_hdimall_e4m3_paged_softcap_sm90_cu_49158569_38834cuda3std3__45__cpo4cendE - _ZN80_INTERNAL_56c05319_44_flash_fwd_hdimall_e4m3_paged_softcap_sm90_cu_49158569_38834cuda3std3__419piecewise_constructE)
_ZN80_INTERNAL_56c05319_44_flash_fwd_hdimall_e4m3_paged_softcap_sm90_cu_49158569_38834cuda3std3__419piecewise_constructE:
	.zero		1
	.type		_ZN80_INTERNAL_56c05319_44_flash_fwd_hdimall_e4m3_paged_softcap_sm90_cu_49158569_38834cuda3std3__45__cpo4cendE,@object
	.size		_ZN80_INTERNAL_56c05319_44_flash_fwd_hdimall_e4m3_paged_softcap_sm90_cu_49158569_38834cuda3std3__45__cpo4cendE,(_ZN80_INTERNAL_56c05319_44_flash_fwd_hdimall_e4m3_paged_softcap_sm90_cu_49158569_38834cuda3std6ranges3__45__cpo4swapE - _ZN80_INTERNAL_56c05319_44_flash_fwd_hdimall_e4m3_paged_softcap_sm90_cu_49158569_38834cuda3std3__45__cpo4cendE)
_ZN80_INTERNAL_56c05319_44_flash_fwd_hdimall_e4m3_paged_softcap_sm90_cu_49158569_38834cuda3std3__45__cpo4cendE:
	.zero		1
	.type		_ZN80_INTERNAL_56c05319_44_flash_fwd_hdimall_e4m3_paged_softcap_sm90_cu_49158569_38834cuda3std6ranges3__45__cpo4swapE,@object
	.size		_ZN80_INTERNAL_56c05319_44_flash_fwd_hdimall_e4m3_paged_softcap_sm90_cu_49158569_38834cuda3std6ranges3__45__cpo4swapE,(.L_49 - _ZN80_INTERNAL_56c05319_44_flash_fwd_hdimall_e4m3_paged_softcap_sm90_cu_49158569_38834cuda3std6ranges3__45__cpo4swapE)
_ZN80_INTERNAL_56c05319_44_flash_fwd_hdimall_e4m3_paged_softcap_sm90_cu_49158569_38834cuda3std6ranges3__45__cpo4swapE:
	.zero		1
.L_49:


//--------------------- .nv.shared._ZN7cutlass13device_kernelIN5flash11enable_sm90INS1_16FlashAttnFwdSm90INS1_25CollectiveMainloopFwdSm90ILi2EN4cute5tupleIJNS5_1CILi1EEES8_S8_EEENS6_IJNS7_ILi128EEESA_NS7_ILi256EEEEEELi256ENS_12float_e4m3_tEfNS_4arch4Sm90ELb0ELb0ELb1ELb1ELb1ELb0ELb0ELb1ELb0ELb1ELb0ELb0EEENS1_21CollectiveEpilogueFwdINS6_IJSA_SB_SA_EEES9_NS_10bfloat16_tESF_Li256ELb1ELb1ELb0ELb1EEENS1_36VarlenDynamicPersistentTileSchedulerILi128ELi128ELi256ELi128ELb0ELb1ELb1ELb0ELb1ELb1EEEEEEEEEvNT_6ParamsE --------------------------
	.section	.nv.shared._ZN7cutlass13device_kernelIN5flash11enable_sm90INS1_16FlashAttnFwdSm90INS1_25CollectiveMainloopFwdSm90ILi2EN4cute5tupleIJNS5_1CILi1EEES8_S8_EEENS6_IJNS7_ILi128EEESA_NS7_ILi256EEEEEELi256ENS_12float_e4m3_tEfNS_4arch4Sm90ELb0ELb0ELb1ELb1ELb1ELb0ELb0ELb1ELb0ELb1ELb0ELb0EEENS1_21CollectiveEpilogueFwdINS6_IJSA_SB_SA_EEES9_NS_10bfloat16_tESF_Li256ELb1ELb1ELb0ELb1EEENS1_36VarlenDynamicPersistentTileSchedulerILi128ELi128ELi256ELi128ELb0ELb1ELb1ELb0ELb1ELb1EEEEEEEEEvNT_6ParamsE,"aw",@nobits
	.sectionflags	@""
	.align	16
	.zero		1024


//--------------------- .nv.shared._ZN7cutlass13device_kernelIN5flash11enable_sm90INS1_16FlashAttnFwdSm90INS1_25CollectiveMainloopFwdSm90ILi2EN4cute5tupleIJNS5_1CILi1EEES8_S8_EEENS6_IJNS7_ILi128EEESA_NS7_ILi256EEEEEELi256ENS_12float_e4m3_tEfNS_4arch4Sm90ELb0ELb0ELb1ELb1ELb1ELb1ELb0ELb1ELb0ELb1ELb0ELb0EEENS1_21CollectiveEpilogueFwdINS6_IJSA_SB_SA_EEES9_NS_10bfloat16_tESF_Li256ELb1ELb1ELb0ELb1EEENS1_36VarlenDynamicPersistentTileSchedulerILi128ELi128ELi256ELi128ELb0ELb1ELb1ELb0ELb1ELb1EEEEEEEEEvNT_6ParamsE --------------------------
	.section	.nv.shared._ZN7cutlass13device_kernelIN5flash11enable_sm90INS1_16FlashAttnFwdSm90INS1_25CollectiveMainloopFwdSm90ILi2EN4cute5tupleIJNS5_1CILi1EEES8_S8_EEENS6_IJNS7_ILi128EEESA_NS7_ILi256EEEEEELi256ENS_12float_e4m3_tEfNS_4arch4Sm90ELb0ELb0ELb1ELb1ELb1ELb1ELb0ELb1ELb0ELb1ELb0ELb0EEENS1_21CollectiveEpilogueFwdINS6_IJSA_SB_SA_EEES9_NS_10bfloat16_tESF_Li256ELb1ELb1ELb0ELb1EEENS1_36VarlenDynamicPersistentTileSchedulerILi128ELi128ELi256ELi128ELb0ELb1ELb1ELb0ELb1ELb1EEEEEEEEEvNT_6ParamsE,"aw",@nobits
	.sectionflags	@""
	.align	16
	.zero		1024


//--------------------- .nv.shared._ZN7cutlass13device_kernelIN5flash11enable_sm90INS1_16FlashAttnFwdSm90INS1_25CollectiveMainloopFwdSm90ILi2EN4cute5tupleIJNS5_1CILi1EEES8_S8_EEENS6_IJNS7_ILi128EEENS7_ILi64EEENS7_ILi256EEEEEELi256ENS_12float_e4m3_tEfNS_4arch4Sm90ELb0ELb1ELb1ELb0ELb1ELb0ELb0ELb1ELb0ELb1ELb0ELb0EEENS1_21CollectiveEpilogueFwdINS6_IJSA_SC_SB_EEES9_NS_10bfloat16_tESG_Li256ELb0ELb1ELb0ELb1EEENS1_30DynamicPersistentTileSchedulerILi256ELi128ELb0ELb1ELb1EEEEEEEEEvNT_6ParamsE --------------------------
	.section	.nv.shared._ZN7cutlass13device_kernelIN5flash11enable_sm90INS1_16FlashAttnFwdSm90INS1_25CollectiveMainloopFwdSm90ILi2EN4cute5tupleIJNS5_1CILi1EEES8_S8_EEENS6_IJNS7_ILi128EEENS7_ILi64EEENS7_ILi256EEEEEELi256ENS_12float_e4m3_tEfNS_4arch4Sm90ELb0ELb1ELb1ELb0ELb1ELb0ELb0ELb1ELb0ELb1ELb0ELb0EEENS1_21CollectiveEpilogueFwdINS6_IJSA_SC_SB_EEES9_NS_10bfloat16_tESG_Li256ELb0ELb1ELb0ELb1EEENS1_30DynamicPersistentTileSchedulerILi256ELi128ELb0ELb1ELb1EEEEEEEEEvNT_6ParamsE,"aw",@nobits
	.sectionflags	@""
	.align	16
	.zero		1024


//--------------------- .nv.shared._ZN7cutlass13device_kernelIN5flash11enable_sm90INS1_16FlashAttnFwdSm90INS1_25CollectiveMainloopFwdSm90ILi2EN4cute5tupleIJNS5_1CILi1EEES8_S8_EEENS6_IJNS7_ILi128EEENS7_ILi64EEENS7_ILi256EEEEEELi256ENS_12float_e4m3_tEfNS_4arch4Sm90ELb0ELb1ELb1ELb1ELb1ELb0ELb0ELb1ELb0ELb1ELb0ELb0EEENS1_21CollectiveEpilogueFwdINS6_IJSA_SC_SB_EEES9_NS_10bfloat16_tESG_Li256ELb1ELb1ELb0ELb1EEENS1_36VarlenDynamicPersistentTileSchedulerILi128ELi64ELi256ELi128ELb0ELb1ELb1ELb1ELb0ELb1EEEEEEEEEvNT_6ParamsE --------------------------
	.section	.nv.shared._ZN7cutlass13device_kernelIN5flash11enable_sm90INS1_16FlashAttnFwdSm90INS1_25CollectiveMainloopFwdSm90ILi2EN4cute5tupleIJNS5_1CILi1EEES8_S8_EEENS6_IJNS7_ILi128EEENS7_ILi64EEENS7_ILi256EEEEEELi256ENS_12float_e4m3_tEfNS_4arch4Sm90ELb0ELb1ELb1ELb1ELb1ELb0ELb0ELb1ELb0ELb1ELb0ELb0EEENS1_21CollectiveEpilogueFwdINS6_IJSA_SC_SB_EEES9_NS_10bfloat16_tESG_Li256ELb1ELb1ELb0ELb1EEENS1_36VarlenDynamicPersistentTileSchedulerILi128ELi64ELi256ELi128ELb0ELb1ELb1ELb1ELb0ELb1EEEEEEEEEvNT_6ParamsE,"aw",@nobits
	.sectionflags	@""
	.align	16
	.zero		1024


//--------------------- .nv.shared._ZN7cutlass13device_kernelIN5flash11enable_sm90INS1_16FlashAttnFwdSm90INS1_25CollectiveMainloopFwdSm90ILi2EN4cute5tupleIJNS5_1CILi1EEES8_S8_EEENS6_IJNS7_ILi128EEENS7_ILi64EEENS7_ILi256EEEEEELi256ENS_12float_e4m3_tEfNS_4arch4Sm90ELb0ELb1ELb1ELb1ELb1ELb1ELb0ELb1ELb0ELb1ELb0ELb0EEENS1_21CollectiveEpilogueFwdINS6_IJSA_SC_SB_EEES9_NS_10bfloat16_tESG_Li256ELb1ELb1ELb0ELb1EEENS1_36VarlenDynamicPersistentTileSchedulerILi128ELi64ELi256ELi128ELb0ELb1ELb1ELb1ELb0ELb1EEEEEEEEEvNT_6ParamsE --------------------------
	.section	.nv.shared._ZN7cutlass13device_kernelIN5flash11enable_sm90INS1_16FlashAttnFwdSm90INS1_25CollectiveMainloopFwdSm90ILi2EN4cute5tupleIJNS5_1CILi1EEES8_S8_EEENS6_IJNS7_ILi128EEENS7_ILi64EEENS7_ILi256EEEEEELi256ENS_12float_e4m3_tEfNS_4arch4Sm90ELb0ELb1ELb1ELb1ELb1ELb1ELb0ELb1ELb0ELb1ELb0ELb0EEENS1_21CollectiveEpilogueFwdINS6_IJSA_SC_SB_EEES9_NS_10bfloat16_tESG_Li256ELb1ELb1ELb0ELb1EEENS1_36VarlenDynamicPersistentTileSchedulerILi128ELi64ELi256ELi128ELb0ELb1ELb1ELb1ELb0ELb1EEEEEEEEEvNT_6ParamsE,"aw",@nobits
	.sectionflags	@""
	.align	16
	.zero		1024


//--------------------- .nv.shared._ZN7cutlass13device_kernelIN5flash11enable_sm90INS1_16FlashAttnFwdSm90INS1_25CollectiveMainloopFwdSm90ILi2EN4cute5tupleIJNS5_1CILi1EEES8_S8_EEENS6_IJNS7_ILi128EEESA_NS7_ILi256EEEEEELi256ENS_12float_e4m3_tEfNS_4arch4Sm90ELb1ELb0ELb1ELb0ELb1ELb0ELb0ELb1ELb0ELb1ELb0ELb0EEENS1_21CollectiveEpilogueFwdINS6_IJSA_SB_SA_EEES9_NS_10bfloat16_tESF_Li256ELb0ELb1ELb0ELb1EEENS1_30DynamicPersistentTileSchedulerILi256ELi128ELb0ELb1ELb1EEEEEEEEEvNT_6ParamsE --------------------------
	.section	.nv.shared._ZN7cutlass13device_kernelIN5flash11enable_sm90INS1_16FlashAttnFwdSm90INS1_25CollectiveMainloopFwdSm90ILi2EN4cute5tupleIJNS5_1CILi1EEES8_S8_EEENS6_IJNS7_ILi128EEESA_NS7_ILi256EEEEEELi256ENS_12float_e4m3_tEfNS_4arch4Sm90ELb1ELb0ELb1ELb0ELb1ELb0ELb0ELb1ELb0ELb1ELb0ELb0EEENS1_21CollectiveEpilogueFwdINS6_IJSA_SB_SA_EEES9_NS_10bfloat16_tESF_Li256ELb0ELb1ELb0ELb1EEENS1_30DynamicPersistentTileSchedulerILi256ELi128ELb0ELb1ELb1EEEEEEEEEvNT_6ParamsE,"aw",@nobits
	.sectionflags	@""
	.align	16
	.zero		1024


//--------------------- .nv.shared._ZN7cutlass13device_kernelIN5flash11enable_sm90INS1_16FlashAttnFwdSm90INS1_25CollectiveMainloopFwdSm90ILi2EN4cute5tupleIJNS5_1CILi1EEES8_S8_EEENS6_IJNS7_ILi128EEESA_NS7_ILi256EEEEEELi256ENS_12float_e4m3_tEfNS_4arch4Sm90ELb1ELb0ELb1ELb1ELb1ELb0ELb0ELb1ELb0ELb1ELb0ELb0EEENS1_21CollectiveEpilogueFwdINS6_IJSA_SB_SA_EEES9_NS_10bfloat16_tESF_Li256ELb1ELb1ELb0ELb1EEENS1_36VarlenDynamicPersistentTileSchedulerILi128ELi128ELi256ELi128ELb0ELb1ELb1ELb1ELb1ELb1EEEEEEEEEvNT_6ParamsE --------------------------
	.section	.nv.shared._ZN7cutlass13device_kernelIN5flash11enable_sm90INS1_16FlashAttnFwdSm90INS1_25CollectiveMainloopFwdSm90ILi2EN4cute5tupleIJNS5_1CILi1EEES8_S8_EEENS6_IJNS7_ILi128EEESA_NS7_ILi256EEEEEELi256ENS_12float_e4m3_tEfNS_4arch4Sm90ELb1ELb0ELb1ELb1ELb1ELb0ELb0ELb1ELb0ELb1ELb0ELb0EEENS1_21CollectiveEpilogueFwdINS6_IJSA_SB_SA_EEES9_NS_10bfloat16_tESF_Li256ELb1ELb1ELb0ELb1EEENS1_36VarlenDynamicPersistentTileSchedulerILi128ELi128ELi256ELi128ELb0ELb1ELb1ELb1ELb1ELb1EEEEEEEEEvNT_6ParamsE,"aw",@nobits
	.sectionflags	@""
	.align	16
	.zero		1024


//--------------------- .nv.shared._ZN7cutlass13device_kernelIN5flash11enable_sm90INS1_16FlashAttnFwdSm90INS1_25CollectiveMainloopFwdSm90ILi2EN4cute5tupleIJNS5_1CILi1EEES8_S8_EEENS6_IJNS7_ILi128EEESA_NS7_ILi256EEEEEELi256ENS_12float_e4m3_tEfNS_4arch4Sm90ELb1ELb0ELb1ELb1ELb1ELb1ELb0ELb1ELb0ELb1ELb0ELb0EEENS1_21CollectiveEpilogueFwdINS6_IJSA_SB_SA_EEES9_NS_10bfloat16_tESF_Li256ELb1ELb1ELb0ELb1EEENS1_36VarlenDynamicPersistentTileSchedulerILi128ELi128ELi256ELi128ELb0ELb1ELb1ELb1ELb1ELb1EEEEEEEEEvNT_6ParamsE --------------------------
	.section	.nv.shared._ZN7cutlass13device_kernelIN5flash11enable_sm90INS1_16FlashAttnFwdSm90INS1_25CollectiveMainloopFwdSm90ILi2EN4cute5tupleIJNS5_1CILi1EEES8_S8_EEENS6_IJNS7_ILi128EEESA_NS7_ILi256EEEEEELi256ENS_12float_e4m3_tEfNS_4arch4Sm90ELb1ELb0ELb1ELb1ELb1ELb1ELb0ELb1ELb0ELb1ELb0ELb0EEENS1_21CollectiveEpilogueFwdINS6_IJSA_SB_SA_EEES9_NS_10bfloat16_tESF_Li256ELb1ELb1ELb0ELb1EEENS1_36VarlenDynamicPersistentTileSchedulerILi128ELi128ELi256ELi128ELb0ELb1ELb1ELb1ELb1ELb1EEEEEEEEEvNT_6ParamsE,"aw",@nobits
	.sectionflags	@""
	.align	16
	.zero		1024


//--------------------- .nv.shared._ZN7cutlass13device_kernelIN5flash11enable_sm90INS1_16FlashAttnFwdSm90INS1_25CollectiveMainloopFwdSm90ILi2EN4cute5tupleIJNS5_1CILi1EEES8_S8_EEENS6_IJNS7_ILi128EEENS7_ILi160EEENS7_ILi192EEEEEELi192ENS_12float_e4m3_tEfNS_4arch4Sm90ELb0ELb0ELb1ELb0ELb1ELb0ELb0ELb1ELb1ELb1ELb0ELb0EEENS1_21CollectiveEpilogueFwdINS6_IJSA_SC_SB_EEES9_NS_10bfloat16_tESG_Li256ELb0ELb1ELb0ELb1EEENS1_29StaticPersistentTileSchedulerILb0EEEEEEEEEvNT_6ParamsE --------------------------
	.section	.nv.shared._ZN7cutlass13device_kernelIN5flash11enable_sm90INS1_16FlashAttnFwdSm90INS1_25CollectiveMainloopFwdSm90ILi2EN4cute5tupleIJNS5_1CILi1EEES8_S8_EEENS6_IJNS7_ILi128EEENS7_ILi160EEENS7_ILi192EEEEEELi192ENS_12float_e4m3_tEfNS_4arch4Sm90ELb0ELb0ELb1ELb0ELb1ELb0ELb0ELb1ELb1ELb1ELb0ELb0EEENS1_21CollectiveEpilogueFwdINS6_IJSA_SC_SB_EEES9_NS_10bfloat16_tESG_Li256ELb0ELb1ELb0ELb1EEENS1_29StaticPersistentTileSchedulerILb0EEEEEEEEEvNT_6ParamsE,"aw",@nobits
	.sectionflags	@""
	.align	16
	.zero		1024


//--------------------- .nv.shared._ZN7cutlass13device_kernelIN5flash11enable_sm90INS1_16FlashAttnFwdSm90INS1_25CollectiveMainloopFwdSm90ILi2EN4cute5tupleIJNS5_1CILi1EEES8_S8_EEENS6_IJNS7_ILi128EEENS7_ILi160EEENS7_ILi192EEEEEELi192ENS_12float_e4m3_tEfNS_4arch4Sm90ELb0ELb0ELb1ELb1ELb1ELb0ELb0ELb1ELb1ELb1ELb0ELb0EEENS1_21CollectiveEpilogueFwdINS6_IJSA_SC_SB_EEES9_NS_10bfloat16_tESG_Li256ELb1ELb1ELb0ELb1EEENS1_36VarlenDynamicPersistentTileSchedulerILi128ELi160ELi256ELi128ELb0ELb1ELb1ELb0ELb1ELb1EEEEEEEEEvNT_6ParamsE --------------------------
	.section	.nv.shared._ZN7cutlass13device_kernelIN5flash11enable_sm90INS1_16FlashAttnFwdSm90INS1_25CollectiveMainloopFwdSm90ILi2EN4cute5tupleIJNS5_1CILi1EEES8_S8_EEENS6_IJNS7_ILi128EEENS7_ILi160EEENS7_ILi192EEEEEELi192ENS_12float_e4m3_tEfNS_4arch4Sm90ELb0ELb0ELb1ELb1ELb1ELb0ELb0ELb1ELb1ELb1ELb0ELb0EEENS1_21CollectiveEpilogueFwdINS6_IJSA_SC_SB_EEES9_NS_10bfloat16_tESG_Li256ELb1ELb1ELb0ELb1EEENS1_36VarlenDynamicPersistentTileSchedulerILi128ELi160ELi256ELi128ELb0ELb1ELb1ELb0ELb1ELb1EEEEEEEEEvNT_6ParamsE,"aw",@nobits
	.sectionflags	@""
	.align	16
	.zero		1024


//--------------------- .nv.shared._ZN7cutlass13device_kernelIN5flash11enable_sm90INS1_16FlashAttnFwdSm90INS1_25CollectiveMainloopFwdSm90ILi2EN4cute5tupleIJNS5_1CILi1EEES8_S8_EEENS6_IJNS7_ILi128EEENS7_ILi160EEENS7_ILi192EEEEEELi192ENS_12float_e4m3_tEfNS_4arch4Sm90ELb0ELb0ELb1ELb1ELb1ELb1ELb0ELb1ELb1ELb1ELb0ELb0EEENS1_21CollectiveEpilogueFwdINS6_IJSA_SC_SB_EEES9_NS_10bfloat16_tESG_Li256ELb1ELb1ELb0ELb1EEENS1_36VarlenDynamicPersistentTileSchedulerILi128ELi160ELi256ELi128ELb0ELb1ELb1ELb0ELb1ELb1EEEEEEEEEvNT_6ParamsE --------------------------
	.section	.nv.shared._ZN7cutlass13device_kernelIN5flash11enable_sm90INS1_16FlashAttnFwdSm90INS1_25CollectiveMainloopFwdSm90ILi2EN4cute5tupleIJNS5_1CILi1EEES8_S8_EEENS6_IJNS7_ILi128EEENS7_ILi160EEENS7_ILi192EEEEEELi192ENS_12float_e4m3_tEfNS_4arch4Sm90ELb0ELb0ELb1ELb1ELb1ELb1ELb0ELb1ELb1ELb1ELb0ELb0EEENS1_21CollectiveEpilogueFwdINS6_IJSA_SC_SB_EEES9_NS_10bfloat16_tESG_Li256ELb1ELb1ELb0ELb1EEENS1_36VarlenDynamicPersistentTileSchedulerILi128ELi160ELi256ELi128ELb0ELb1ELb1ELb0ELb1ELb1EEEEEEEEEvNT_6ParamsE,"aw",@nobits
	.sectionflags	@""
	.align	16
	.zero		1024


//--------------------- .nv.shared._ZN7cutlass13device_kernelIN5flash11enable_sm90INS1_16FlashAttnFwdSm90INS1_25CollectiveMainloopFwdSm90ILi2EN4cute5tupleIJNS5_1CILi1EEES8_S8_EEENS6_IJNS7_ILi128EEESA_NS7_ILi192EEEEEELi192ENS_12float_e4m3_tEfNS_4arch4Sm90ELb0ELb1ELb1ELb0ELb1ELb0ELb0ELb1ELb1ELb1ELb0ELb0EEENS1_21CollectiveEpilogueFwdINS6_IJSA_SB_SA_EEES9_NS_10bfloat16_tESF_Li256ELb0ELb1ELb0ELb1EEENS1_30DynamicPersistentTileSchedulerILi256ELi128ELb0ELb1ELb1EEEEEEEEEvNT_6ParamsE --------------------------
	.section	.nv.shared._ZN7cutlass13device_kernelIN5flash11enable_sm90INS1_16FlashAttnFwdSm90INS1_25CollectiveMainloopFwdSm90ILi2EN4cute5tupleIJNS5_1CILi1EEES8_S8_EEENS6_IJNS7_ILi128EEESA_NS7_ILi192EEEEEELi192ENS_12float_e4m3_tEfNS_4arch4Sm90ELb0ELb1ELb1ELb0ELb1ELb0ELb0ELb1ELb1ELb1ELb0ELb0EEENS1_21CollectiveEpilogueFwdINS6_IJSA_SB_SA_EEES9_NS_10bfloat16_tESF_Li256ELb0ELb1ELb0ELb1EEENS1_30DynamicPersistentTileSchedulerILi256ELi128ELb0ELb1ELb1EEEEEEEEEvNT_6ParamsE,"aw",@nobits
	.sectionflags	@""
	.align	16
	.zero		1024


//--------------------- .nv.shared._ZN7cutlass13device_kernelIN5flash11enable_sm90INS1_16FlashAttnFwdSm90INS1_25CollectiveMainloopFwdSm90ILi2EN4cute5tupleIJNS5_1CILi1EEES8_S8_EEENS6_IJNS7_ILi128EEESA_NS7_ILi192EEEEEELi192ENS_12float_e4m3_tEfNS_4arch4Sm90ELb0ELb1ELb1ELb1ELb1ELb0ELb0ELb1ELb1ELb1ELb0ELb0EEENS1_21CollectiveEpilogueFwdINS6_IJSA_SB_SA_EEES9_NS_10bfloat16_tESF_Li256ELb1ELb1ELb0ELb1EEENS1_36VarlenDynamicPersistentTileSchedulerILi128ELi128ELi256ELi128ELb0ELb1ELb1ELb1ELb0ELb1EEEEEEEEEvNT_6ParamsE --------------------------
	.section	.nv.shared._ZN7cutlass13device_kernelIN5flash11enable_sm90INS1_16FlashAttnFwdSm90INS1_25CollectiveMainloopFwdSm90ILi2EN4cute5tupleIJNS5_1CILi1EEES8_S8_EEENS6_IJNS7_ILi128EEESA_NS7_ILi192EEEEEELi192ENS_12float_e4m3_tEfNS_4arch4Sm90ELb0ELb1ELb1ELb1ELb1ELb0ELb0ELb1ELb1ELb1ELb0ELb0EEENS1_21CollectiveEpilogueFwdINS6_IJSA_SB_SA_EEES9_NS_10bfloat16_tESF_Li256ELb1ELb1ELb0ELb1EEENS1_36VarlenDynamicPersistentTileSchedulerILi128ELi128ELi256ELi128ELb0ELb1ELb1ELb1ELb0ELb1EEEEEEEEEvNT_6ParamsE,"aw",@nobits
	.sectionflags	@""
	.align	16
	.zero		1024


//--------------------- .nv.shared._ZN7cutlass13device_kernelIN5flash11enable_sm90INS1_16FlashAttnFwdSm90INS1_25CollectiveMainloopFwdSm90ILi2EN4cute5tupleIJNS5_1CILi1EEES8_S8_EEENS6_IJNS7_ILi128EEESA_NS7_ILi192EEEEEELi192ENS_12float_e4m3_tEfNS_4arch4Sm90ELb0ELb1ELb1ELb1ELb1ELb1ELb0ELb1ELb1ELb1ELb0ELb0EEENS1_21CollectiveEpilogueFwdINS6_IJSA_SB_SA_EEES9_NS_10bfloat16_tESF_Li256ELb1ELb1ELb0ELb1EEENS1_36VarlenDynamicPersistentTileSchedulerILi128ELi128ELi256ELi128ELb0ELb1ELb1ELb1ELb0ELb1EEEEEEEEEvNT_6ParamsE --------------------------
	.section	.nv.shared._ZN7cutlass13device_kernelIN5flash11enable_sm90INS1_16FlashAttnFwdSm90INS1_25CollectiveMainloopFwdSm90ILi2EN4cute5tupleIJNS5_1CILi1EEES8_S8_EEENS6_IJNS7_ILi128EEESA_NS7_ILi192EEEEEELi192ENS_12float_e4m3_tEfNS_4arch4Sm90ELb0ELb1ELb1ELb1ELb1ELb1ELb0ELb1ELb1ELb1ELb0ELb0EEENS1_21CollectiveEpilogueFwdINS6_IJSA_SB_SA_EEES9_NS_10bfloat16_tESF_Li256ELb1ELb1ELb0ELb1EEENS1_36VarlenDynamicPersistentTileSchedulerILi128ELi128ELi256ELi128ELb0ELb1ELb1ELb1ELb0ELb1EEEEEEEEEvNT_6ParamsE,"aw",@nobits
	.sectionflags	@""
	.align	16
	.zero		1024


//--------------------- .nv.shared._ZN7cutlass13device_kernelIN5flash11enable_sm90INS1_16FlashAttnFwdSm90INS1_25CollectiveMainloopFwdSm90ILi2EN4cute5tupleIJNS5_1CILi1EEES8_S8_EEENS6_IJNS7_ILi128EEENS7_ILi160EEENS7_ILi192EEEEEELi192ENS_12float_e4m3_tEfNS_4arch4Sm90ELb1ELb0ELb1ELb0ELb1ELb0ELb0ELb1ELb1ELb1ELb0ELb0EEENS1_21CollectiveEpilogueFwdINS6_IJSA_SC_SB_EEES9_NS_10bfloat16_tESG_Li256ELb0ELb1ELb0ELb1EEENS1_30DynamicPersistentTileSchedulerILi256ELi128ELb0ELb1ELb1EEEEEEEEEvNT_6ParamsE --------------------------
	.section	.nv.shared._ZN7cutlass13device_kernelIN5flash11enable_sm90INS1_16FlashAttnFwdSm90INS1_25CollectiveMainloopFwdSm90ILi2EN4cute5tupleIJNS5_1CILi1EEES8_S8_EEENS6_IJNS7_ILi128EEENS7_ILi160EEENS7_ILi192EEEEEELi192ENS_12float_e4m3_tEfNS_4arch4Sm90ELb1ELb0ELb1ELb0ELb1ELb0ELb0ELb1ELb1ELb1ELb0ELb0EEENS1_21CollectiveEpilogueFwdINS6_IJSA_SC_SB_EEES9_NS_10bfloat16_tESG_Li256ELb0ELb1ELb0ELb1EEENS1_30DynamicPersistentTileSchedulerILi256ELi128ELb0ELb1ELb1EEEEEEEEEvNT_6ParamsE,"aw",@nobits
	.sectionflags	@""
	.align	16
	.zero		1024


//--------------------- .nv.shared._ZN7cutlass13device_kernelIN5flash11enable_sm90INS1_16FlashAttnFwdSm90INS1_25CollectiveMainloopFwdSm90ILi2EN4cute5tupleIJNS5_1CILi1EEES8_S8_EEENS6_IJNS7_ILi128EEENS7_ILi160EEENS7_ILi192EEEEEELi192ENS_12float_e4m3_tEfNS_4arch4Sm90ELb1ELb0ELb1ELb1ELb1ELb0ELb0ELb1ELb1ELb1ELb0ELb0EEENS1_21CollectiveEpilogueFwdINS6_IJSA_SC_SB_EEES9_NS_10bfloat16_tESG_Li256ELb1ELb1ELb0ELb1EEENS1_36VarlenDynamicPersistentTileSchedulerILi128ELi160ELi256ELi128ELb0ELb1ELb1ELb1ELb1ELb1EEEEEEEEEvNT_6ParamsE --------------------------
	.section	.nv.shared._ZN7cutlass13device_kernelIN5flash11enable_sm90INS1_16FlashAttnFwdSm90INS1_25CollectiveMainloopFwdSm90ILi2EN4cute5tupleIJNS5_1CILi1EEES8_S8_EEENS6_IJNS7_ILi128EEENS7_ILi160EEENS7_ILi192EEEEEELi192ENS_12float_e4m3_tEfNS_4arch4Sm90ELb1ELb0ELb1ELb1ELb1ELb0ELb0ELb1ELb1ELb1ELb0ELb0EEENS1_21CollectiveEpilogueFwdINS6_IJSA_SC_SB_EEES9_NS_10bfloat16_tESG_Li256ELb1ELb1ELb0ELb1EEENS1_36VarlenDynamicPersistentTileSchedulerILi128ELi160ELi256ELi128ELb0ELb1ELb1ELb1ELb1ELb1EEEEEEEEEvNT_6ParamsE,"aw",@nobits
	.sectionflags	@""
	.align	16
	.zero		1024


//--------------------- .nv.shared._ZN7cutlass13device_kernelIN5flash11enable_sm90INS1_16FlashAttnFwdSm90INS1_25CollectiveMainloopFwdSm90ILi2EN4cute5tupleIJNS5_1CILi1EEES8_S8_EEENS6_IJNS7_ILi128EEENS7_ILi160EEENS7_ILi192EEEEEELi192ENS_12float_e4m3_tEfNS_4arch4Sm90ELb1ELb0ELb1ELb1ELb1ELb1ELb0ELb1ELb1ELb1ELb0ELb0EEENS1_21CollectiveEpilogueFwdINS6_IJSA_SC_SB_EEES9_NS_10bfloat16_tESG_Li256ELb1ELb1ELb0ELb1EEENS1_36VarlenDynamicPersistentTileSchedulerILi128ELi160ELi256ELi128ELb0ELb1ELb1ELb1ELb1ELb1EEEEEEEEEvNT_6ParamsE --------------------------
	.section	.nv.shared._ZN7cutlass13device_kernelIN5flash11enable_sm90INS1_16FlashAttnFwdSm90INS1_25CollectiveMainloopFwdSm90ILi2EN4cute5tupleIJNS5_1CILi1EEES8_S8_EEENS6_IJNS7_ILi128EEENS7_ILi160EEENS7_ILi192EEEEEELi192ENS_12float_e4m3_tEfNS_4arch4Sm90ELb1ELb0ELb1ELb1ELb1ELb1ELb0ELb1ELb1ELb1ELb0ELb0EEENS1_21CollectiveEpilogueFwdINS6_IJSA_SC_SB_EEES9_NS_10bfloat16_tESG_Li256ELb1ELb1ELb0ELb1EEENS1_36VarlenDynamicPersistentTileSchedulerILi128ELi160ELi256ELi128ELb0ELb1ELb1ELb1ELb1ELb1EEEEEEEEEvNT_6ParamsE,"aw",@nobits
	.sectionflags	@""
	.align	16
	.zero		1024


//--------------------- .nv.shared._ZN7cutlass13device_kernelIN5flash11enable_sm90INS1_16FlashAttnFwdSm90INS1_25CollectiveMainloopFwdSm90ILi2EN4cute5tupleIJNS5_1CILi1EEES8_S8_EEENS6_IJNS7_ILi128EEENS7_ILi160EEESA_EEELi128ENS_12float_e4m3_tEfNS_4arch4Sm90ELb0ELb0ELb1ELb0ELb1ELb0ELb0ELb1ELb1ELb1ELb0ELb0EEENS1_21CollectiveEpilogueFwdINS6_IJSA_SA_SB_EEES9_NS_10bfloat16_tESF_Li256ELb0ELb1ELb0ELb1EEENS1_29StaticPersistentTileSchedulerILb0EEEEEEEEEvNT_6ParamsE --------------------------
	.section	.nv.shared._ZN7cutlass13device_kernelIN5flash11enable_sm90INS1_16FlashAttnFwdSm90INS1_25CollectiveMainloopFwdSm90ILi2EN4cute5tupleIJNS5_1CILi1EEES8_S8_EEENS6_IJNS7_ILi128EEENS7_ILi160EEESA_EEELi128ENS_12float_e4m3_tEfNS_4arch4Sm90ELb0ELb0ELb1ELb0ELb1ELb0ELb0ELb1ELb1ELb1ELb0ELb0EEENS1_21CollectiveEpilogueFwdINS6_IJSA_SA_SB_EEES9_NS_10bfloat16_tESF_Li256ELb0ELb1ELb0ELb1EEENS1_29StaticPersistentTileSchedulerILb0EEEEEEEEEvNT_6ParamsE,"aw",@nobits
	.sectionflags	@""
	.align	16
	.zero		1024


//--------------------- .nv.shared._ZN7cutlass13device_kernelIN5flash11enable_sm90INS1_16FlashAttnFwdSm90INS1_25CollectiveMainloopFwdSm90ILi2EN4cute5tupleIJNS5_1CILi1EEES8_S8_EEENS6_IJNS7_ILi128EEENS7_ILi160EEESA_EEELi128ENS_12float_e4m3_tEfNS_4arch4Sm90ELb0ELb0ELb1ELb1ELb1ELb0ELb0ELb1ELb1ELb1ELb0ELb0EEENS1_21CollectiveEpilogueFwdINS6_IJSA_SA_SB_EEES9_NS_10bfloat16_tESF_Li256ELb1ELb1ELb0ELb1EEENS1_36VarlenDynamicPersistentTileSchedulerILi128ELi160ELi256ELi128ELb0ELb1ELb1ELb0ELb1ELb1EEEEEEEEEvNT_6ParamsE --------------------------
	.section	.nv.shared._ZN7cutlass13device_kernelIN5flash11enable_sm90INS1_16FlashAttnFwdSm90INS1_25CollectiveMainloopFwdSm90ILi2EN4cute5tupleIJNS5_1CILi1EEES8_S8_EEENS6_IJNS7_ILi128EEENS7_ILi160EEESA_EEELi128ENS_12float_e4m3_tEfNS_4arch4Sm90ELb0ELb0ELb1ELb1ELb1ELb0ELb0ELb1ELb1ELb1ELb0ELb0EEENS1_21CollectiveEpilogueFwdINS6_IJSA_SA_SB_EEES9_NS_10bfloat16_tESF_Li256ELb1ELb1ELb0ELb1EEENS1_36VarlenDynamicPersistentTileSchedulerILi128ELi160ELi256ELi128ELb0ELb1ELb1ELb0ELb1ELb1EEEEEEEEEvNT_6ParamsE,"aw",@nobits
	.sectionflags	@""
	.align	16
	.zero		1024


//--------------------- .nv.shared._ZN7cutlass13device_kernelIN5flash11enable_sm90INS1_16FlashAttnFwdSm90INS1_25CollectiveMainloopFwdSm90ILi2EN4cute5tupleIJNS5_1CILi1EEES8_S8_EEENS6_IJNS7_ILi128EEENS7_ILi160EEESA_EEELi128ENS_12float_e4m3_tEfNS_4arch4Sm90ELb0ELb0ELb1ELb1ELb1ELb1ELb0ELb1ELb1ELb1ELb0ELb0EEENS1_21CollectiveEpilogueFwdINS6_IJSA_SA_SB_EEES9_NS_10bfloat16_tESF_Li256ELb1ELb1ELb0ELb1EEENS1_36VarlenDynamicPersistentTileSchedulerILi128ELi160ELi256ELi128ELb0ELb1ELb1ELb0ELb1ELb1EEEEEEEEEvNT_6ParamsE --------------------------
	.section	.nv.shared._ZN7cutlass13device_kernelIN5flash11enable_sm90INS1_16FlashAttnFwdSm90INS1_25CollectiveMainloopFwdSm90ILi2EN4cute5tupleIJNS5_1CILi1EEES8_S8_EEENS6_IJNS7_ILi128EEENS7_ILi160EEESA_EEELi128ENS_12float_e4m3_tEfNS_4arch4Sm90ELb0ELb0ELb1ELb1ELb1ELb1ELb0ELb1ELb1ELb1ELb0ELb0EEENS1_21CollectiveEpilogueFwdINS6_IJSA_SA_SB_EEES9_NS_10bfloat16_tESF_Li256ELb1ELb1ELb0ELb1EEENS1_36VarlenDynamicPersistentTileSchedulerILi128ELi160ELi256ELi128ELb0ELb1ELb1ELb0ELb1ELb1EEEEEEEEEvNT_6ParamsE,"aw",@nobits
	.sectionflags	@""
	.align	16
	.zero		1024


//--------------------- .nv.shared._ZN7cutlass13device_kernelIN5flash11enable_sm90INS1_16FlashAttnFwdSm90INS1_25CollectiveMainloopFwdSm90ILi2EN4cute5tupleIJNS5_1CILi1EEES8_S8_EEENS6_IJNS7_ILi128EEENS7_ILi160EEESA_EEELi128ENS_12float_e4m3_tEfNS_4arch4Sm90ELb0ELb1ELb1ELb0ELb1ELb0ELb0ELb1ELb1ELb1ELb0ELb0EEENS1_21CollectiveEpilogueFwdINS6_IJSA_SA_SB_EEES9_NS_10bfloat16_tESF_Li256ELb0ELb1ELb0ELb1EEENS1_30DynamicPersistentTileSchedulerILi256ELi128ELb0ELb1ELb1EEEEEEEEEvNT_6ParamsE --------------------------
	.section	.nv.shared._ZN7cutlass13device_kernelIN5flash11enable_sm90INS1_16FlashAttnFwdSm90INS1_25CollectiveMainloopFwdSm90ILi2EN4cute5tupleIJNS5_1CILi1EEES8_S8_EEENS6_IJNS7_ILi128EEENS7_ILi160EEESA_EEELi128ENS_12float_e4m3_tEfNS_4arch4Sm90ELb0ELb1ELb1ELb0ELb1ELb0ELb0ELb1ELb1ELb1ELb0ELb0EEENS1_21CollectiveEpilogueFwdINS6_IJSA_SA_SB_EEES9_NS_10bfloat16_tESF_Li256ELb0ELb1ELb0ELb1EEENS1_30DynamicPersistentTileSchedulerILi256ELi128ELb0ELb1ELb1EEEEEEEEEvNT_6ParamsE,"aw",@nobits
	.sectionflags	@""
	.align	16
	.zero		1024


//--------------------- .nv.shared._ZN7cutlass13device_kernelIN5flash11enable_sm90INS1_16FlashAttnFwdSm90INS1_25CollectiveMainloopFwdSm90ILi2EN4cute5tupleIJNS5_1CILi1EEES8_S8_EEENS6_IJNS7_ILi128EEENS7_ILi160EEESA_EEELi128ENS_12float_e4m3_tEfNS_4arch4Sm90ELb0ELb1ELb1ELb1ELb1ELb0ELb0ELb1ELb1ELb1ELb0ELb0EEENS1_21CollectiveEpilogueFwdINS6_IJSA_SA_SB_EEES9_NS_10bfloat16_tESF_Li256ELb1ELb1ELb0ELb1EEENS1_36VarlenDynamicPersistentTileSchedulerILi128ELi160ELi256ELi128ELb0ELb1ELb1ELb1ELb0ELb1EEEEEEEEEvNT_6ParamsE --------------------------
	.section	.nv.shared._ZN7cutlass13device_kernelIN5flash11enable_sm90INS1_16FlashAttnFwdSm90INS1_25CollectiveMainloopFwdSm90ILi2EN4cute5tupleIJNS5_1CILi1EEES8_S8_EEENS6_IJNS7_ILi128EEENS7_ILi160EEESA_EEELi128ENS_12float_e4m3_tEfNS_4arch4Sm90ELb0ELb1ELb1ELb1ELb1ELb0ELb0ELb1ELb1ELb1ELb0ELb0EEENS1_21CollectiveEpilogueFwdINS6_IJSA_SA_SB_EEES9_NS_10bfloat16_tESF_Li256ELb1ELb1ELb0ELb1EEENS1_36VarlenDynamicPersistentTileSchedulerILi128ELi160ELi256ELi128ELb0ELb1ELb1ELb1ELb0ELb1EEEEEEEEEvNT_6ParamsE,"aw",@nobits
	.sectionflags	@""
	.align	16
	.zero		1024


//--------------------- .nv.shared._ZN7cutlass13device_kernelIN5flash11enable_sm90INS1_16FlashAttnFwdSm90INS1_25CollectiveMainloopFwdSm90ILi2EN4cute5tupleIJNS5_1CILi1EEES8_S8_EEENS6_IJNS7_ILi128EEENS7_ILi160EEESA_EEELi128ENS_12float_e4m3_tEfNS_4arch4Sm90ELb0ELb1ELb1ELb1ELb1ELb1ELb0ELb1ELb1ELb1ELb0ELb0EEENS1_21CollectiveEpilogueFwdINS6_IJSA_SA_SB_EEES9_NS_10bfloat16_tESF_Li256ELb1ELb1ELb0ELb1EEENS1_36VarlenDynamicPersistentTileSchedulerILi128ELi160ELi256ELi128ELb0ELb1ELb1ELb1ELb0ELb1EEEEEEEEEvNT_6ParamsE --------------------------
	.section	.nv.shared._ZN7cutlass13device_kernelIN5flash11enable_sm90INS1_16FlashAttnFwdSm90INS1_25CollectiveMainloopFwdSm90ILi2EN4cute5tupleIJNS5_1CILi1EEES8_S8_EEENS6_IJNS7_ILi128EEENS7_ILi160EEESA_EEELi128ENS_12float_e4m3_tEfNS_4arch4Sm90ELb0ELb1ELb1ELb1ELb1ELb1ELb0ELb1ELb1ELb1ELb0ELb0EEENS1_21CollectiveEpilogueFwdINS6_IJSA_SA_SB_EEES9_NS_10bfloat16_tESF_Li256ELb1ELb1ELb0ELb1EEENS1_36VarlenDynamicPersistentTileSchedulerILi128ELi160ELi256ELi128ELb0ELb1ELb1ELb1ELb0ELb1EEEEEEEEEvNT_6ParamsE,"aw",@nobits
	.sectionflags	@""
	.align	16
	.zero		1024


//--------------------- .nv.shared._ZN7cutlass13device_kernelIN5flash11enable_sm90INS1_16FlashAttnFwdSm90INS1_25CollectiveMainloopFwdSm90ILi2EN4cute5tupleIJNS5_1CILi1EEES8_S8_EEENS6_IJNS7_ILi128EEENS7_ILi160EEESA_EEELi128ENS_12float_e4m3_tEfNS_4arch4Sm90ELb1ELb0ELb1ELb0ELb1ELb0ELb0ELb1ELb1ELb1ELb0ELb0EEENS1_21CollectiveEpilogueFwdINS6_IJSA_SA_SB_EEES9_NS_10bfloat16_tESF_Li256ELb0ELb1ELb0ELb1EEENS1_30DynamicPersistentTileSchedulerILi256ELi128ELb0ELb1ELb1EEEEEEEEEvNT_6ParamsE --------------------------
	.section	.nv.shared._ZN7cutlass13device_kernelIN5flash11enable_sm90INS1_16FlashAttnFwdSm90INS1_25CollectiveMainloopFwdSm90ILi2EN4cute5tupleIJNS5_1CILi1EEES8_S8_EEENS6_IJNS7_ILi128EEENS7_ILi160EEESA_EEELi128ENS_12float_e4m3_tEfNS_4arch4Sm90ELb1ELb0ELb1ELb0ELb1ELb0ELb0ELb1ELb1ELb1ELb0ELb0EEENS1_21CollectiveEpilogueFwdINS6_IJSA_SA_SB_EEES9_NS_10bfloat16_tESF_Li256ELb0ELb1ELb0ELb1EEENS1_30DynamicPersistentTileSchedulerILi256ELi128ELb0ELb1ELb1EEEEEEEEEvNT_6ParamsE,"aw",@nobits
	.sectionflags	@""
	.align	16
	.zero		1024


//--------------------- .nv.shared._ZN7cutlass13device_kernelIN5flash11enable_sm90INS1_16FlashAttnFwdSm90INS1_25CollectiveMainloopFwdSm90ILi2EN4cute5tupleIJNS5_1CILi1EEES8_S8_EEENS6_IJNS7_ILi128EEENS7_ILi160EEESA_EEELi128ENS_12float_e4m3_tEfNS_4arch4Sm90ELb1ELb0ELb1ELb1ELb1ELb0ELb0ELb1ELb1ELb1ELb0ELb0EEENS1_21CollectiveEpilogueFwdINS6_IJSA_SA_SB_EEES9_NS_10bfloat16_tESF_Li256ELb1ELb1ELb0ELb1EEENS1_36VarlenDynamicPersistentTileSchedulerILi128ELi160ELi256ELi128ELb0ELb1ELb1ELb1ELb1ELb1EEEEEEEEEvNT_6ParamsE --------------------------
	.section	.nv.shared._ZN7cutlass13device_kernelIN5flash11enable_sm90INS1_16FlashAttnFwdSm90INS1_25CollectiveMainloopFwdSm90ILi2EN4cute5tupleIJNS5_1CILi1EEES8_S8_EEENS6_IJNS7_ILi128EEENS7_ILi160EEESA_EEELi128ENS_12float_e4m3_tEfNS_4arch4Sm90ELb1ELb0ELb1ELb1ELb1ELb0ELb0ELb1ELb1ELb1ELb0ELb0EEENS1_21CollectiveEpilogueFwdINS6_IJSA_SA_SB_EEES9_NS_10bfloat16_tESF_Li256ELb1ELb1ELb0ELb1EEENS1_36VarlenDynamicPersistentTileSchedulerILi128ELi160ELi256ELi128ELb0ELb1ELb1ELb1ELb1ELb1EEEEEEEEEvNT_6ParamsE,"aw",@nobits
	.sectionflags	@""
	.align	16
	.zero		1024


//--------------------- .nv.shared._ZN7cutlass13device_kernelIN5flash11enable_sm90INS1_16FlashAttnFwdSm90INS1_25CollectiveMainloopFwdSm90ILi2EN4cute5tupleIJNS5_1CILi1EEES8_S8_EEENS6_IJNS7_ILi128EEENS7_ILi160EEESA_EEELi128ENS_12float_e4m3_tEfNS_4arch4Sm90ELb1ELb0ELb1ELb1ELb1ELb1ELb0ELb1ELb1ELb1ELb0ELb0EEENS1_21CollectiveEpilogueFwdINS6_IJSA_SA_SB_EEES9_NS_10bfloat16_tESF_Li256ELb1ELb1ELb0ELb1EEENS1_36VarlenDynamicPersistentTileSchedulerILi128ELi160ELi256ELi128ELb0ELb1ELb1ELb1ELb1ELb1EEEEEEEEEvNT_6ParamsE --------------------------
	.section	.nv.shared._ZN7cutlass13device_kernelIN5flash11enable_sm90INS1_16FlashAttnFwdSm90INS1_25CollectiveMainloopFwdSm90ILi2EN4cute5tupleIJNS5_1CILi1EEES8_S8_EEENS6_IJNS7_ILi128EEENS7_ILi160EEESA_EEELi128ENS_12float_e4m3_tEfNS_4arch4Sm90ELb1ELb0ELb1ELb1ELb1ELb1ELb0ELb1ELb1ELb1ELb0ELb0EEENS1_21CollectiveEpilogueFwdINS6_IJSA_SA_SB_EEES9_NS_10bfloat16_tESF_Li256ELb1ELb1ELb0ELb1EEENS1_36VarlenDynamicPersistentTileSchedulerILi128ELi160ELi256ELi128ELb0ELb1ELb1ELb1ELb1ELb1EEEEEEEEEvNT_6ParamsE,"aw",@nobits
	.sectionflags	@""
	.align	16
	.zero		1024


//--------------------- .nv.shared._ZN7cutlass13device_kernelIN5flash11enable_sm90INS1_16FlashAttnFwdSm90INS1_25CollectiveMainloopFwdSm90ILi2EN4cute5tupleIJNS5_1CILi1EEES8_S8_EEENS6_IJNS7_ILi192EEENS7_ILi128EEENS7_ILi96EEEEEELi96ENS_12float_e4m3_tEfNS_4arch4Sm90ELb0ELb0ELb1ELb0ELb1ELb0ELb0ELb1ELb1ELb1ELb0ELb0EEENS1_21CollectiveEpilogueFwdINS6_IJSA_SC_SB_EEES9_NS_10bfloat16_tESG_Li384ELb0ELb1ELb0ELb1EEENS1_29StaticPersistentTileSchedulerILb0EEEEEEEEEvNT_6ParamsE --------------------------
	.section	.nv.shared._ZN7cutlass13device_kernelIN5flash11enable_sm90INS1_16FlashAttnFwdSm90INS1_25CollectiveMainloopFwdSm90ILi2EN4cute5tupleIJNS5_1CILi1EEES8_S8_EEENS6_IJNS7_ILi192EEENS7_ILi128EEENS7_ILi96EEEEEELi96ENS_12float_e4m3_tEfNS_4arch4Sm90ELb0ELb0ELb1ELb0ELb1ELb0ELb0ELb1ELb1ELb1ELb0ELb0EEENS1_21CollectiveEpilogueFwdINS6_IJSA_SC_SB_EEES9_NS_10bfloat16_tESG_Li384ELb0ELb1ELb0ELb1EEENS1_29StaticPersistentTileSchedulerILb0EEEEEEEEEvNT_6ParamsE,"aw",@nobits
	.sectionflags	@""
	.align	16
	.zero		1024


//--------------------- .nv.shared._ZN7cutlass13device_kernelIN5flash11enable_sm90INS1_16FlashAttnFwdSm90INS1_25CollectiveMainloopFwdSm90ILi2EN4cute5tupleIJNS5_1CILi1EEES8_S8_EEENS6_IJNS7_ILi192EEENS7_ILi128EEENS7_ILi96EEEEEELi96ENS_12float_e4m3_tEfNS_4arch4Sm90ELb0ELb0ELb1ELb1ELb1ELb0ELb0ELb1ELb1ELb1ELb0ELb0EEENS1_21CollectiveEpilogueFwdINS6_IJSA_SC_SB_EEES9_NS_10bfloat16_tESG_Li384ELb1ELb1ELb0ELb1EEENS1_36VarlenDynamicPersistentTileSchedulerILi192ELi128ELi384ELi128ELb0ELb1ELb1ELb0ELb1ELb1EEEEEEEEEvNT_6ParamsE --------------------------
	.section	.nv.shared._ZN7cutlass13device_kernelIN5flash11enable_sm90INS1_16FlashAttnFwdSm90INS1_25CollectiveMainloopFwdSm90ILi2EN4cute5tupleIJNS5_1CILi1EEES8_S8_EEENS6_IJNS7_ILi192EEENS7_ILi128EEENS7_ILi96EEEEEELi96ENS_12float_e4m3_tEfNS_4arch4Sm90ELb0ELb0ELb1ELb1ELb1ELb0ELb0ELb1ELb1ELb1ELb0ELb0EEENS1_21CollectiveEpilogueFwdINS6_IJSA_SC_SB_EEES9_NS_10bfloat16_tESG_Li384ELb1ELb1ELb0ELb1EEENS1_36VarlenDynamicPersistentTileSchedulerILi192ELi128ELi384ELi128ELb0ELb1ELb1ELb0ELb1ELb1EEEEEEEEEvNT_6ParamsE,"aw",@nobits
	.sectionflags	@""
	.align	16
	.zero		1024


//--------------------- .nv.shared._ZN7cutlass13device_kernelIN5flash11enable_sm90INS1_16FlashAttnFwdSm90INS1_25CollectiveMainloopFwdSm90ILi2EN4cute5tupleIJNS5_1CILi1EEES8_S8_EEENS6_IJNS7_ILi192EEENS7_ILi128EEENS7_ILi96EEEEEELi96ENS_12float_e4m3_tEfNS_4arch4Sm90ELb0ELb0ELb1ELb1ELb1ELb1ELb0ELb1ELb1ELb1ELb0ELb0EEENS1_21CollectiveEpilogueFwdINS6_IJSA_SC_SB_EEES9_NS_10bfloat16_tESG_Li384ELb1ELb1ELb0ELb1EEENS1_36VarlenDynamicPersistentTileSchedulerILi192ELi128ELi384ELi128ELb0ELb1ELb1ELb0ELb1ELb1EEEEEEEEEvNT_6ParamsE --------------------------
	.section	.nv.shared._ZN7cutlass13device_kernelIN5flash11enable_sm90INS1_16FlashAttnFwdSm90INS1_25CollectiveMainloopFwdSm90ILi2EN4cute5tupleIJNS5_1CILi1EEES8_S8_EEENS6_IJNS7_ILi192EEENS7_ILi128EEENS7_ILi96EEEEEELi96ENS_12float_e4m3_tEfNS_4arch4Sm90ELb0ELb0ELb1ELb1ELb1ELb1ELb0ELb1ELb1ELb1ELb0ELb0EEENS1_21CollectiveEpilogueFwdINS6_IJSA_SC_SB_EEES9_NS_10bfloat16_tESG_Li384ELb1ELb1ELb0ELb1EEENS1_36VarlenDynamicPersistentTileSchedulerILi192ELi128ELi384ELi128ELb0ELb1ELb1ELb0ELb1ELb1EEEEEEEEEvNT_6ParamsE,"aw",@nobits
	.sectionflags	@""
	.align	16
	.zero		1024


//--------------------- .nv.shared._ZN7cutlass13device_kernelIN5flash11enable_sm90INS1_16FlashAttnFwdSm90INS1_25CollectiveMainloopFwdSm90ILi2EN4cute5tupleIJNS5_1CILi1EEES8_S8_EEENS6_IJNS7_ILi192EEENS7_ILi128EEENS7_ILi96EEEEEELi96ENS_12float_e4m3_tEfNS_4arch4Sm90ELb0ELb1ELb1ELb0ELb1ELb0ELb0ELb1ELb1ELb1ELb0ELb0EEENS1_21CollectiveEpilogueFwdINS6_IJSA_SC_SB_EEES9_NS_10bfloat16_tESG_Li384ELb0ELb1ELb0ELb1EEENS1_30DynamicPersistentTileSchedulerILi384ELi128ELb0ELb1ELb1EEEEEEEEEvNT_6ParamsE --------------------------
	.section	.nv.shared._ZN7cutlass13device_kernelIN5flash11enable_sm90INS1_16FlashAttnFwdSm90INS1_25CollectiveMainloopFwdSm90ILi2EN4cute5tupleIJNS5_1CILi1EEES8_S8_EEENS6_IJNS7_ILi192EEENS7_ILi128EEENS7_ILi96EEEEEELi96ENS_12float_e4m3_tEfNS_4arch4Sm90ELb0ELb1ELb1ELb0ELb1ELb0ELb0ELb1ELb1ELb1ELb0ELb0EEENS1_21CollectiveEpilogueFwdINS6_IJSA_SC_SB_EEES9_NS_10bfloat16_tESG_Li384ELb0ELb1ELb0ELb1EEENS1_30DynamicPersistentTileSchedulerILi384ELi128ELb0ELb1ELb1EEEEEEEEEvNT_6ParamsE,"aw",@nobits
	.sectionflags	@""
	.align	16
	.zero		1024


//--------------------- .nv.shared._ZN7cutlass13device_kernelIN5flash11enable_sm90INS1_16FlashAttnFwdSm90INS1_25CollectiveMainloopFwdSm90ILi2EN4cute5tupleIJNS5_1CILi1EEES8_S8_EEENS6_IJNS7_ILi192EEENS7_ILi128EEENS7_ILi96EEEEEELi96ENS_12float_e4m3_tEfNS_4arch4Sm90ELb0ELb1ELb1ELb1ELb1ELb0ELb0ELb1ELb1ELb1ELb0ELb0EEENS1_21CollectiveEpilogueFwdINS6_IJSA_SC_SB_EEES9_NS_10bfloat16_tESG_Li384ELb1ELb1ELb0ELb1EEENS1_36VarlenDynamicPersistentTileSchedulerILi192ELi128ELi384ELi128ELb0ELb1ELb1ELb1ELb0ELb1EEEEEEEEEvNT_6ParamsE --------------------------
	.section	.nv.shared._ZN7cutlass13device_kernelIN5flash11enable_sm90INS1_16FlashAttnFwdSm90INS1_25CollectiveMainloopFwdSm90ILi2EN4cute5tupleIJNS5_1CILi1EEES8_S8_EEENS6_IJNS7_ILi192EEENS7_ILi128EEENS7_ILi96EEEEEELi96ENS_12float_e4m3_tEfNS_4arch4Sm90ELb0ELb1ELb1ELb1ELb1ELb0ELb0ELb1ELb1ELb1ELb0ELb0EEENS1_21CollectiveEpilogueFwdINS6_IJSA_SC_SB_EEES9_NS_10bfloat16_tESG_Li384ELb1ELb1ELb0ELb1EEENS1_36VarlenDynamicPersistentTileSchedulerILi192ELi128ELi384ELi128ELb0ELb1ELb1ELb1ELb0ELb1EEEEEEEEEvNT_6ParamsE,"aw",@nobits
	.sectionflags	@""
	.align	16
	.zero		1024


//--------------------- .nv.shared._ZN7cutlass13device_kernelIN5flash11enable_sm90INS1_16FlashAttnFwdSm90INS1_25CollectiveMainloopFwdSm90ILi2EN4cute5tupleIJNS5_1CILi1EEES8_S8_EEENS6_IJNS7_ILi192EEENS7_ILi128EEENS7_ILi96EEEEEELi96ENS_12float_e4m3_tEfNS_4arch4Sm90ELb0ELb1ELb1ELb1ELb1ELb1ELb0ELb1ELb1ELb1ELb0ELb0EEENS1_21CollectiveEpilogueFwdINS6_IJSA_SC_SB_EEES9_NS_10bfloat16_tESG_Li384ELb1ELb1ELb0ELb1EEENS1_36VarlenDynamicPersistentTileSchedulerILi192ELi128ELi384ELi128ELb0ELb1ELb1ELb1ELb0ELb1EEEEEEEEEvNT_6ParamsE --------------------------
	.section	.nv.shared._ZN7cutlass13device_kernelIN5flash11enable_sm90INS1_16FlashAttnFwdSm90INS1_25CollectiveMainloopFwdSm90ILi2EN4cute5tupleIJNS5_1CILi1EEES8_S8_EEENS6_IJNS7_ILi192EEENS7_ILi128EEENS7_ILi96EEEEEELi96ENS_12float_e4m3_tEfNS_4arch4Sm90ELb0ELb1ELb1ELb1ELb1ELb1ELb0ELb1ELb1ELb1ELb0ELb0EEENS1_21CollectiveEpilogueFwdINS6_IJSA_SC_SB_EEES9_NS_10bfloat16_tESG_Li384ELb1ELb1ELb0ELb1EEENS1_36VarlenDynamicPersistentTileSchedulerILi192ELi128ELi384ELi128ELb0ELb1ELb1ELb1ELb0ELb1EEEEEEEEEvNT_6ParamsE,"aw",@nobits
	.sectionflags	@""
	.align	16
	.zero		1024


//--------------------- .nv.shared._ZN7cutlass13device_kernelIN5flash11enable_sm90INS1_16FlashAttnFwdSm90INS1_25CollectiveMainloopFwdSm90ILi2EN4cute5tupleIJNS5_1CILi1EEES8_S8_EEENS6_IJNS7_ILi192EEENS7_ILi128EEENS7_ILi96EEEEEELi96ENS_12float_e4m3_tEfNS_4arch4Sm90ELb1ELb0ELb1ELb0ELb1ELb0ELb0ELb1ELb1ELb1ELb0ELb0EEENS1_21CollectiveEpilogueFwdINS6_IJSA_SC_SB_EEES9_NS_10bfloat16_tESG_Li384ELb0ELb1ELb0ELb1EEENS1_30DynamicPersistentTileSchedulerILi384ELi128ELb0ELb1ELb1EEEEEEEEEvNT_6ParamsE --------------------------
	.section	.nv.shared._ZN7cutlass13device_kernelIN5flash11enable_sm90INS1_16FlashAttnFwdSm90INS1_25CollectiveMainloopFwdSm90ILi2EN4cute5tupleIJNS5_1CILi1EEES8_S8_EEENS6_IJNS7_ILi192EEENS7_ILi128EEENS7_ILi96EEEEEELi96ENS_12float_e4m3_tEfNS_4arch4Sm90ELb1ELb0ELb1ELb0ELb1ELb0ELb0ELb1ELb1ELb1ELb0ELb0EEENS1_21CollectiveEpilogueFwdINS6_IJSA_SC_SB_EEES9_NS_10bfloat16_tESG_Li384ELb0ELb1ELb0ELb1EEENS1_30DynamicPersistentTileSchedulerILi384ELi128ELb0ELb1ELb1EEEEEEEEEvNT_6ParamsE,"aw",@nobits
	.sectionflags	@""
	.align	16
	.zero		1024


//--------------------- .nv.shared._ZN7cutlass13device_kernelIN5flash11enable_sm90INS1_16FlashAttnFwdSm90INS1_25CollectiveMainloopFwdSm90ILi2EN4cute5tupleIJNS5_1CILi1EEES8_S8_EEENS6_IJNS7_ILi192EEENS7_ILi128EEENS7_ILi96EEEEEELi96ENS_12float_e4m3_tEfNS_4arch4Sm90ELb1ELb0ELb1ELb1ELb1ELb0ELb0ELb1ELb1ELb1ELb0ELb0EEENS1_21CollectiveEpilogueFwdINS6_IJSA_SC_SB_EEES9_NS_10bfloat16_tESG_Li384ELb1ELb1ELb0ELb1EEENS1_36VarlenDynamicPersistentTileSchedulerILi192ELi128ELi384ELi128ELb0ELb1ELb1ELb1ELb1ELb1EEEEEEEEEvNT_6ParamsE --------------------------
	.section	.nv.shared._ZN7cutlass13device_kernelIN5flash11enable_sm90INS1_16FlashAttnFwdSm90INS1_25CollectiveMainloopFwdSm90ILi2EN4cute5tupleIJNS5_1CILi1EEES8_S8_EEENS6_IJNS7_ILi192EEENS7_ILi128EEENS7_ILi96EEEEEELi96ENS_12float_e4m3_tEfNS_4arch4Sm90ELb1ELb0ELb1ELb1ELb1ELb0ELb0ELb1ELb1ELb1ELb0ELb0EEENS1_21CollectiveEpilogueFwdINS6_IJSA_SC_SB_EEES9_NS_10bfloat16_tESG_Li384ELb1ELb1ELb0ELb1EEENS1_36VarlenDynamicPersistentTileSchedulerILi192ELi128ELi384ELi128ELb0ELb1ELb1ELb1ELb1ELb1EEEEEEEEEvNT_6ParamsE,"aw",@nobits
	.sectionflags	@""
	.align	16
	.zero		1024


//--------------------- .nv.shared._ZN7cutlass13device_kernelIN5flash11enable_sm90INS1_16FlashAttnFwdSm90INS1_25CollectiveMainloopFwdSm90ILi2EN4cute5tupleIJNS5_1CILi1EEES8_S8_EEENS6_IJNS7_ILi192EEENS7_ILi128EEENS7_ILi96EEEEEELi96ENS_12float_e4m3_tEfNS_4arch4Sm90ELb1ELb0ELb1ELb1ELb1ELb1ELb0ELb1ELb1ELb1ELb0ELb0EEENS1_21CollectiveEpilogueFwdINS6_IJSA_SC_SB_EEES9_NS_10bfloat16_tESG_Li384ELb1ELb1ELb0ELb1EEENS1_36VarlenDynamicPersistentTileSchedulerILi192ELi128ELi384ELi128ELb0ELb1ELb1ELb1ELb1ELb1EEEEEEEEEvNT_6ParamsE --------------------------
	.section	.nv.shared._ZN7cutlass13device_kernelIN5flash11enable_sm90INS1_16FlashAttnFwdSm90INS1_25CollectiveMainloopFwdSm90ILi2EN4cute5tupleIJNS5_1CILi1EEES8_S8_EEENS6_IJNS7_ILi192EEENS7_ILi128EEENS7_ILi96EEEEEELi96ENS_12float_e4m3_tEfNS_4arch4Sm90ELb1ELb0ELb1ELb1ELb1ELb1ELb0ELb1ELb1ELb1ELb0ELb0EEENS1_21CollectiveEpilogueFwdINS6_IJSA_SC_SB_EEES9_NS_10bfloat16_tESG_Li384ELb1ELb1ELb0ELb1EEENS1_36VarlenDynamicPersistentTileSchedulerILi192ELi128ELi384ELi128ELb0ELb1ELb1ELb1ELb1ELb1EEEEEEEEEvNT_6ParamsE,"aw",@nobits
	.sectionflags	@""
	.align	16
	.zero		1024


//--------------------- .nv.shared._ZN7cutlass13device_kernelIN5flash11enable_sm90INS1_16FlashAttnFwdSm90INS1_25CollectiveMainloopFwdSm90ILi2EN4cute5tupleIJNS5_1CILi1EEES8_S8_EEENS6_IJNS7_ILi192EEENS7_ILi160EEENS7_ILi64EEEEEELi64ENS_12float_e4m3_tEfNS_4arch4Sm90ELb0ELb0ELb1ELb0ELb1ELb0ELb0ELb1ELb1ELb1ELb0ELb0EEENS1_21CollectiveEpilogueFwdINS6_IJSA_SC_SB_EEES9_NS_10bfloat16_tESG_Li384ELb0ELb1ELb0ELb1EEENS1_29StaticPersistentTileSchedulerILb0EEEEEEEEEvNT_6ParamsE --------------------------
	.section	.nv.shared._ZN7cutlass13device_kernelIN5flash11enable_sm90INS1_16FlashAttnFwdSm90INS1_25CollectiveMainloopFwdSm90ILi2EN4cute5tupleIJNS5_1CILi1EEES8_S8_EEENS6_IJNS7_ILi192EEENS7_ILi160EEENS7_ILi64EEEEEELi64ENS_12float_e4m3_tEfNS_4arch4Sm90ELb0ELb0ELb1ELb0ELb1ELb0ELb0ELb1ELb1ELb1ELb0ELb0EEENS1_21CollectiveEpilogueFwdINS6_IJSA_SC_SB_EEES9_NS_10bfloat16_tESG_Li384ELb0ELb1ELb0ELb1EEENS1_29StaticPersistentTileSchedulerILb0EEEEEEEEEvNT_6ParamsE,"aw",@nobits
	.sectionflags	@""
	.align	16
	.zero		1024


//--------------------- .nv.shared._ZN7cutlass13device_kernelIN5flash11enable_sm90INS1_16FlashAttnFwdSm90INS1_25CollectiveMainloopFwdSm90ILi2EN4cute5tupleIJNS5_1CILi1EEES8_S8_EEENS6_IJNS7_ILi192EEENS7_ILi160EEENS7_ILi64EEEEEELi64ENS_12float_e4m3_tEfNS_4arch4Sm90ELb0ELb0ELb1ELb1ELb1ELb0ELb0ELb1ELb1ELb1ELb0ELb0EEENS1_21CollectiveEpilogueFwdINS6_IJSA_SC_SB_EEES9_NS_10bfloat16_tESG_Li384ELb1ELb1ELb0ELb1EEENS1_36VarlenDynamicPersistentTileSchedulerILi192ELi160ELi384ELi128ELb0ELb1ELb1ELb0ELb1ELb1EEEEEEEEEvNT_6ParamsE --------------------------
	.section	.nv.shared._ZN7cutlass13device_kernelIN5flash11enable_sm90INS1_16FlashAttnFwdSm90INS1_25CollectiveMainloopFwdSm90ILi2EN4cute5tupleIJNS5_1CILi1EEES8_S8_EEENS6_IJNS7_ILi192EEENS7_ILi160EEENS7_ILi64EEEEEELi64ENS_12float_e4m3_tEfNS_4arch4Sm90ELb0ELb0ELb1ELb1ELb1ELb0ELb0ELb1ELb1ELb1ELb0ELb0EEENS1_21CollectiveEpilogueFwdINS6_IJSA_SC_SB_EEES9_NS_10bfloat16_tESG_Li384ELb1ELb1ELb0ELb1EEENS1_36VarlenDynamicPersistentTileSchedulerILi192ELi160ELi384ELi128ELb0ELb1ELb1ELb0ELb1ELb1EEEEEEEEEvNT_6ParamsE,"aw",@nobits
	.sectionflags	@""
	.align	16
	.zero		1024


//--------------------- .nv.shared._ZN7cutlass13device_kernelIN5flash11enable_sm90INS1_16FlashAttnFwdSm90INS1_25CollectiveMainloopFwdSm90ILi2EN4cute5tupleIJNS5_1CILi1EEES8_S8_EEENS6_IJNS7_ILi192EEENS7_ILi160EEENS7_ILi64EEEEEELi64ENS_12float_e4m3_tEfNS_4arch4Sm90ELb0ELb0ELb1ELb1ELb1ELb1ELb0ELb1ELb1ELb1ELb0ELb0EEENS1_21CollectiveEpilogueFwdINS6_IJSA_SC_SB_EEES9_NS_10bfloat16_tESG_Li384ELb1ELb1ELb0ELb1EEENS1_36VarlenDynamicPersistentTileSchedulerILi192ELi160ELi384ELi128ELb0ELb1ELb1ELb0ELb1ELb1EEEEEEEEEvNT_6ParamsE --------------------------
	.section	.nv.shared._ZN7cutlass13device_kernelIN5flash11enable_sm90INS1_16FlashAttnFwdSm90INS1_25CollectiveMainloopFwdSm90ILi2EN4cute5tupleIJNS5_1CILi1EEES8_S8_EEENS6_IJNS7_ILi192EEENS7_ILi160EEENS7_ILi64EEEEEELi64ENS_12float_e4m3_tEfNS_4arch4Sm90ELb0ELb0ELb1ELb1ELb1ELb1ELb0ELb1ELb1ELb1ELb0ELb0EEENS1_21CollectiveEpilogueFwdINS6_IJSA_SC_SB_EEES9_NS_10bfloat16_tESG_Li384ELb1ELb1ELb0ELb1EEENS1_36VarlenDynamicPersistentTileSchedulerILi192ELi160ELi384ELi128ELb0ELb1ELb1ELb0ELb1ELb1EEEEEEEEEvNT_6ParamsE,"aw",@nobits
	.sectionflags	@""
	.align	16
	.zero		1024


//--------------------- .nv.shared._ZN7cutlass13device_kernelIN5flash11enable_sm90INS1_16FlashAttnFwdSm90INS1_25CollectiveMainloopFwdSm90ILi2EN4cute5tupleIJNS5_1CILi1EEES8_S8_EEENS6_IJNS7_ILi192EEENS7_ILi160EEENS7_ILi64EEEEEELi64ENS_12float_e4m3_tEfNS_4arch4Sm90ELb0ELb1ELb1ELb0ELb1ELb0ELb0ELb1ELb1ELb1ELb0ELb0EEENS1_21CollectiveEpilogueFwdINS6_IJSA_SC_SB_EEES9_NS_10bfloat16_tESG_Li384ELb0ELb1ELb0ELb1EEENS1_30DynamicPersistentTileSchedulerILi384ELi128ELb0ELb1ELb1EEEEEEEEEvNT_6ParamsE --------------------------
	.section	.nv.shared._ZN7cutlass13device_kernelIN5flash11enable_sm90INS1_16FlashAttnFwdSm90INS1_25CollectiveMainloopFwdSm90ILi2EN4cute5tupleIJNS5_1CILi1EEES8_S8_EEENS6_IJNS7_ILi192EEENS7_ILi160EEENS7_ILi64EEEEEELi64ENS_12float_e4m3_tEfNS_4arch4Sm90ELb0ELb1ELb1ELb0ELb1ELb0ELb0ELb1ELb1ELb1ELb0ELb0EEENS1_21CollectiveEpilogueFwdINS6_IJSA_SC_SB_EEES9_NS_10bfloat16_tESG_Li384ELb0ELb1ELb0ELb1EEENS1_30DynamicPersistentTileSchedulerILi384ELi128ELb0ELb1ELb1EEEEEEEEEvNT_6ParamsE,"aw",@nobits
	.sectionflags	@""
	.align	16
	.zero		1024


//--------------------- .nv.shared._ZN7cutlass13device_kernelIN5flash11enable_sm90INS1_16FlashAttnFwdSm90INS1_25CollectiveMainloopFwdSm90ILi2EN4cute5tupleIJNS5_1CILi1EEES8_S8_EEENS6_IJNS7_ILi192EEENS7_ILi160EEENS7_ILi64EEEEEELi64ENS_12float_e4m3_tEfNS_4arch4Sm90ELb0ELb1ELb1ELb1ELb1ELb0ELb0ELb1ELb1ELb1ELb0ELb0EEENS1_21CollectiveEpilogueFwdINS6_IJSA_SC_SB_EEES9_NS_10bfloat16_tESG_Li384ELb1ELb1ELb0ELb1EEENS1_36VarlenDynamicPersistentTileSchedulerILi192ELi160ELi384ELi128ELb0ELb1ELb1ELb1ELb0ELb1EEEEEEEEEvNT_6ParamsE --------------------------
	.section	.nv.shared._ZN7cutlass13device_kernelIN5flash11enable_sm90INS1_16FlashAttnFwdSm90INS1_25CollectiveMainloopFwdSm90ILi2EN4cute5tupleIJNS5_1CILi1EEES8_S8_EEENS6_IJNS7_ILi192EEENS7_ILi160EEENS7_ILi64EEEEEELi64ENS_12float_e4m3_tEfNS_4arch4Sm90ELb0ELb1ELb1ELb1ELb1ELb0ELb0ELb1ELb1ELb1ELb0ELb0EEENS1_21CollectiveEpilogueFwdINS6_IJSA_SC_SB_EEES9_NS_10bfloat16_tESG_Li384ELb1ELb1ELb0ELb1EEENS1_36VarlenDynamicPersistentTileSchedulerILi192ELi160ELi384ELi128ELb0ELb1ELb1ELb1ELb0ELb1EEEEEEEEEvNT_6ParamsE,"aw",@nobits
	.sectionflags	@""
	.align	16
	.zero		1024


//--------------------- .nv.shared._ZN7cutlass13device_kernelIN5flash11enable_sm90INS1_16FlashAttnFwdSm90INS1_25CollectiveMainloopFwdSm90ILi2EN4cute5tupleIJNS5_1CILi1EEES8_S8_EEENS6_IJNS7_ILi192EEENS7_ILi160EEENS7_ILi64EEEEEELi64ENS_12float_e4m3_tEfNS_4arch4Sm90ELb0ELb1ELb1ELb1ELb1ELb1ELb0ELb1ELb1ELb1ELb0ELb0EEENS1_21CollectiveEpilogueFwdINS6_IJSA_SC_SB_EEES9_NS_10bfloat16_tESG_Li384ELb1ELb1ELb0ELb1EEENS1_36VarlenDynamicPersistentTileSchedulerILi192ELi160ELi384ELi128ELb0ELb1ELb1ELb1ELb0ELb1EEEEEEEEEvNT_6ParamsE --------------------------
	.section	.nv.shared._ZN7cutlass13device_kernelIN5flash11enable_sm90INS1_16FlashAttnFwdSm90INS1_25CollectiveMainloopFwdSm90ILi2EN4cute5tupleIJNS5_1CILi1EEES8_S8_EEENS6_IJNS7_ILi192EEENS7_ILi160EEENS7_ILi64EEEEEELi64ENS_12float_e4m3_tEfNS_4arch4Sm90ELb0ELb1ELb1ELb1ELb1ELb1ELb0ELb1ELb1ELb1ELb0ELb0EEENS1_21CollectiveEpilogueFwdINS6_IJSA_SC_SB_EEES9_NS_10bfloat16_tESG_Li384ELb1ELb1ELb0ELb1EEENS1_36VarlenDynamicPersistentTileSchedulerILi192ELi160ELi384ELi128ELb0ELb1ELb1ELb1ELb0ELb1EEEEEEEEEvNT_6ParamsE,"aw",@nobits
	.sectionflags	@""
	.align	16
	.zero		1024


//--------------------- .nv.shared._ZN7cutlass13device_kernelIN5flash11enable_sm90INS1_16FlashAttnFwdSm90INS1_25CollectiveMainloopFwdSm90ILi2EN4cute5tupleIJNS5_1CILi1EEES8_S8_EEENS6_IJNS7_ILi192EEENS7_ILi160EEENS7_ILi64EEEEEELi64ENS_12float_e4m3_tEfNS_4arch4Sm90ELb1ELb0ELb1ELb0ELb1ELb0ELb0ELb1ELb1ELb1ELb0ELb0EEENS1_21CollectiveEpilogueFwdINS6_IJSA_SC_SB_EEES9_NS_10bfloat16_tESG_Li384ELb0ELb1ELb0ELb1EEENS1_30DynamicPersistentTileSchedulerILi384ELi128ELb0ELb1ELb1EEEEEEEEEvNT_6ParamsE --------------------------
	.section	.nv.shared._ZN7cutlass13device_kernelIN5flash11enable_sm90INS1_16FlashAttnFwdSm90INS1_25CollectiveMainloopFwdSm90ILi2EN4cute5tupleIJNS5_1CILi1EEES8_S8_EEENS6_IJNS7_ILi192EEENS7_ILi160EEENS7_ILi64EEEEEELi64ENS_12float_e4m3_tEfNS_4arch4Sm90ELb1ELb0ELb1ELb0ELb1ELb0ELb0ELb1ELb1ELb1ELb0ELb0EEENS1_21CollectiveEpilogueFwdINS6_IJSA_SC_SB_EEES9_NS_10bfloat16_tESG_Li384ELb0ELb1ELb0ELb1EEENS1_30DynamicPersistentTileSchedulerILi384ELi128ELb0ELb1ELb1EEEEEEEEEvNT_6ParamsE,"aw",@nobits
	.sectionflags	@""
	.align	16
	.zero		1024


//--------------------- .nv.shared._ZN7cutlass13device_kernelIN5flash11enable_sm90INS1_16FlashAttnFwdSm90INS1_25CollectiveMainloopFwdSm90ILi2EN4cute5tupleIJNS5_1CILi1EEES8_S8_EEENS6_IJNS7_ILi192EEENS7_ILi160EEENS7_ILi64EEEEEELi64ENS_12float_e4m3_tEfNS_4arch4Sm90ELb1ELb0ELb1ELb1ELb1ELb0ELb0ELb1ELb1ELb1ELb0ELb0EEENS1_21CollectiveEpilogueFwdINS6_IJSA_SC_SB_EEES9_NS_10bfloat16_tESG_Li384ELb1ELb1ELb0ELb1EEENS1_36VarlenDynamicPersistentTileSchedulerILi192ELi160ELi384ELi128ELb0ELb1ELb1ELb1ELb1ELb1EEEEEEEEEvNT_6ParamsE --------------------------
	.section	.nv.shared._ZN7cutlass13device_kernelIN5flash11enable_sm90INS1_16FlashAttnFwdSm90INS1_25CollectiveMainloopFwdSm90ILi2EN4cute5tupleIJNS5_1CILi1EEES8_S8_EEENS6_IJNS7_ILi192EEENS7_ILi160EEENS7_ILi64EEEEEELi64ENS_12float_e4m3_tEfNS_4arch4Sm90ELb1ELb0ELb1ELb1ELb1ELb0ELb0ELb1ELb1ELb1ELb0ELb0EEENS1_21CollectiveEpilogueFwdINS6_IJSA_SC_SB_EEES9_NS_10bfloat16_tESG_Li384ELb1ELb1ELb0ELb1EEENS1_36VarlenDynamicPersistentTileSchedulerILi192ELi160ELi384ELi128ELb0ELb1ELb1ELb1ELb1ELb1EEEEEEEEEvNT_6ParamsE,"aw",@nobits
	.sectionflags	@""
	.align	16
	.zero		1024


//--------------------- .nv.shared._ZN7cutlass13device_kernelIN5flash11enable_sm90INS1_16FlashAttnFwdSm90INS1_25CollectiveMainloopFwdSm90ILi2EN4cute5tupleIJNS5_1CILi1EEES8_S8_EEENS6_IJNS7_ILi192EEENS7_ILi160EEENS7_ILi64EEEEEELi64ENS_12float_e4m3_tEfNS_4arch4Sm90ELb1ELb0ELb1ELb1ELb1ELb1ELb0ELb1ELb1ELb1ELb0ELb0EEENS1_21CollectiveEpilogueFwdINS6_IJSA_SC_SB_EEES9_NS_10bfloat16_tESG_Li384ELb1ELb1ELb0ELb1EEENS1_36VarlenDynamicPersistentTileSchedulerILi192ELi160ELi384ELi128ELb0ELb1ELb1ELb1ELb1ELb1EEEEEEEEEvNT_6ParamsE --------------------------
	.section	.nv.shared._ZN7cutlass13device_kernelIN5flash11enable_sm90INS1_16FlashAttnFwdSm90INS1_25CollectiveMainloopFwdSm90ILi2EN4cute5tupleIJNS5_1CILi1EEES8_S8_EEENS6_IJNS7_ILi192EEENS7_ILi160EEENS7_ILi64EEEEEELi64ENS_12float_e4m3_tEfNS_4arch4Sm90ELb1ELb0ELb1ELb1ELb1ELb1ELb0ELb1ELb1ELb1ELb0ELb0EEENS1_21CollectiveEpilogueFwdINS6_IJSA_SC_SB_EEES9_NS_10bfloat16_tESG_Li384ELb1ELb1ELb0ELb1EEENS1_36VarlenDynamicPersistentTileSchedulerILi192ELi160ELi384ELi128ELb0ELb1ELb1ELb1ELb1ELb1EEEEEEEEEvNT_6ParamsE,"aw",@nobits
	.sectionflags	@""
	.align	16
	.zero		1024


//--------------------- .nv.constant0._ZN7cutlass13device_kernelIN5flash11enable_sm90INS1_16FlashAttnFwdSm90INS1_25CollectiveMainloopFwdSm90ILi2EN4cute5tupleIJNS5_1CILi1EEES8_S8_EEENS6_IJNS7_ILi128EEESA_NS7_ILi256EEEEEELi256ENS_12float_e4m3_tEfNS_4arch4Sm90ELb0ELb0ELb1ELb0ELb1ELb0ELb0ELb1ELb0ELb1ELb0ELb0EEENS1_21CollectiveEpilogueFwdINS6_IJSA_SB_SA_EEES9_NS_10bfloat16_tESF_Li256ELb0ELb1ELb0ELb1EEENS1_29StaticPersistentTileSchedulerILb0EEEEEEEEEvNT_6ParamsE --------------------------
	.section	.nv.constant0._ZN7cutlass13device_kernelIN5flash11enable_sm90INS1_16FlashAttnFwdSm90INS1_25CollectiveMainloopFwdSm90ILi2EN4cute5tupleIJNS5_1CILi1EEES8_S8_EEENS6_IJNS7_ILi128EEESA_NS7_ILi256EEEEEELi256ENS_12float_e4m3_tEfNS_4arch4Sm90ELb0ELb0ELb1ELb0ELb1ELb0ELb0ELb1ELb0ELb1ELb0ELb0EEENS1_21CollectiveEpilogueFwdINS6_IJSA_SB_SA_EEES9_NS_10bfloat16_tESF_Li256ELb0ELb1ELb0ELb1EEENS1_29StaticPersistentTileSchedulerILb0EEEEEEEEEvNT_6ParamsE,"a",@progbits
	.sectionflags	@""
	.align	4
.nv.constant0._ZN7cutlass13device_kernelIN5flash11enable_sm90INS1_16FlashAttnFwdSm90INS1_25CollectiveMainloopFwdSm90ILi2EN4cute5tupleIJNS5_1CILi1EEES8_S8_EEENS6_IJNS7_ILi128EEESA_NS7_ILi256EEEEEELi256ENS_12float_e4m3_tEfNS_4arch4Sm90ELb0ELb0ELb1ELb0ELb1ELb0ELb0ELb1ELb0ELb1ELb0ELb0EEENS1_21CollectiveEpilogueFwdINS6_IJSA_SB_SA_EEES9_NS_10bfloat16_tESF_Li256ELb0ELb1ELb0ELb1EEENS1_29StaticPersistentTileSchedulerILb0EEEEEEEEEvNT_6ParamsE:
	.zero		3200


//--------------------- .nv.constant0._ZN7cutlass13device_kernelIN5flash11enable_sm90INS1_16FlashAttnFwdSm90INS1_25CollectiveMainloopFwdSm90ILi2EN4cute5tupleIJNS5_1CILi1EEES8_S8_EEENS6_IJNS7_ILi128EEESA_NS7_ILi256EEEEEELi256ENS_12float_e4m3_tEfNS_4arch4Sm90ELb0ELb0ELb1ELb1ELb1ELb0ELb0ELb1ELb0ELb1ELb0ELb0EEENS1_21CollectiveEpilogueFwdINS6_IJSA_SB_SA_EEES9_NS_10bfloat16_tESF_Li256ELb1ELb1ELb0ELb1EEENS1_36VarlenDynamicPersistentTileSchedulerILi128ELi128ELi256ELi128ELb0ELb1ELb1ELb0ELb1ELb1EEEEEEEEEvNT_6ParamsE --------------------------
	.section	.nv.constant0._ZN7cutlass13device_kernelIN5flash11enable_sm90INS1_16FlashAttnFwdSm90INS1_25CollectiveMainloopFwdSm90ILi2EN4cute5tupleIJNS5_1CILi1EEES8_S8_EEENS6_IJNS7_ILi128EEESA_NS7_ILi256EEEEEELi256ENS_12float_e4m3_tEfNS_4arch4Sm90ELb0ELb0ELb1ELb1ELb1ELb0ELb0ELb1ELb0ELb1ELb0ELb0EEENS1_21CollectiveEpilogueFwdINS6_IJSA_SB_SA_EEES9_NS_10bfloat16_tESF_Li256ELb1ELb1ELb0ELb1EEENS1_36VarlenDynamicPersistentTileSchedulerILi128ELi128ELi256ELi128ELb0ELb1ELb1ELb0ELb1ELb1EEEEEEEEEvNT_6ParamsE,"a",@progbits
	.sectionflags	@""
	.align	4
.nv.constant0._ZN7cutlass13device_kernelIN5flash11enable_sm90INS1_16FlashAttnFwdSm90INS1_25CollectiveMainloopFwdSm90ILi2EN4cute5tupleIJNS5_1CILi1EEES8_S8_EEENS6_IJNS7_ILi128EEESA_NS7_ILi256EEEEEELi256ENS_12float_e4m3_tEfNS_4arch4Sm90ELb0ELb0ELb1ELb1ELb1ELb0ELb0ELb1ELb0ELb1ELb0ELb0EEENS1_21CollectiveEpilogueFwdINS6_IJSA_SB_SA_EEES9_NS_10bfloat16_tESF_Li256ELb1ELb1ELb0ELb1EEENS1_36VarlenDynamicPersistentTileSchedulerILi128ELi128ELi256ELi128ELb0ELb1ELb1ELb0ELb1ELb1EEEEEEEEEvNT_6ParamsE:
	.zero		3328


//--------------------- .nv.constant0._ZN7cutlass13device_kernelIN5flash11enable_sm90INS1_16FlashAttnFwdSm90INS1_25CollectiveMainloopFwdSm90ILi2EN4cute5tupleIJNS5_1CILi1EEES8_S8_EEENS6_IJNS7_ILi128EEESA_NS7_ILi256EEEEEELi256ENS_12float_e4m3_tEfNS_4arch4Sm90ELb0ELb0ELb1ELb1ELb1ELb1ELb0ELb1ELb0ELb1ELb0ELb0EEENS1_21CollectiveEpilogueFwdINS6_IJSA_SB_SA_EEES9_NS_10bfloat16_tESF_Li256ELb1ELb1ELb0ELb1EEENS1_36VarlenDynamicPersistentTileSchedulerILi128ELi128ELi256ELi128ELb0ELb1ELb1ELb0ELb1ELb1EEEEEEEEEvNT_6ParamsE --------------------------
	.section	.nv.constant0._ZN7cutlass13device_kernelIN5flash11enable_sm90INS1_16FlashAttnFwdSm90INS1_25CollectiveMainloopFwdSm90ILi2EN4cute5tupleIJNS5_1CILi1EEES8_S8_EEENS6_IJNS7_ILi128EEESA_NS7_ILi256EEEEEELi256ENS_12float_e4m3_tEfNS_4arch4Sm90ELb0ELb0ELb1ELb1ELb1ELb1ELb0ELb1ELb0ELb1ELb0ELb0EEENS1_21CollectiveEpilogueFwdINS6_IJSA_SB_SA_EEES9_NS_10bfloat16_tESF_Li256ELb1ELb1ELb0ELb1EEENS1_36VarlenDynamicPersistentTileSchedulerILi128ELi128ELi256ELi128ELb0ELb1ELb1ELb0ELb1ELb1EEEEEEEEEvNT_6ParamsE,"a",@progbits
	.sectionflags	@""
	.align	4
.nv.constant0._ZN7cutlass13device_kernelIN5flash11enable_sm90INS1_16FlashAttnFwdSm90INS1_25CollectiveMainloopFwdSm90ILi2EN4cute5tupleIJNS5_1CILi1EEES8_S8_EEENS6_IJNS7_ILi128EEESA_NS7_ILi256EEEEEELi256ENS_12float_e4m3_tEfNS_4arch4Sm90ELb0ELb0ELb1ELb1ELb1ELb1ELb0ELb1ELb0ELb1ELb0ELb0EEENS1_21CollectiveEpilogueFwdINS6_IJSA_SB_SA_EEES9_NS_10bfloat16_tESF_Li256ELb1ELb1ELb0ELb1EEENS1_36VarlenDynamicPersistentTileSchedulerILi128ELi128ELi256ELi128ELb0ELb1ELb1ELb0ELb1ELb1EEEEEEEEEvNT_6ParamsE:
	.zero		3328


//--------------------- .nv.constant0._ZN7cutlass13device_kernelIN5flash11enable_sm90INS1_16FlashAttnFwdSm90INS1_25CollectiveMainloopFwdSm90ILi2EN4cute5tupleIJNS5_1CILi1EEES8_S8_EEENS6_IJNS7_ILi128EEENS7_ILi64EEENS7_ILi256EEEEEELi256ENS_12float_e4m3_tEfNS_4arch4Sm90ELb0ELb1ELb1ELb0ELb1ELb0ELb0ELb1ELb0ELb1ELb0ELb0EEENS1_21CollectiveEpilogueFwdINS6_IJSA_SC_SB_EEES9_NS_10bfloat16_tESG_Li256ELb0ELb1ELb0ELb1EEENS1_30DynamicPersistentTileSchedulerILi256ELi128ELb0ELb1ELb1EEEEEEEEEvNT_6ParamsE --------------------------
	.section	.nv.constant0._ZN7cutlass13device_kernelIN5flash11enable_sm90INS1_16FlashAttnFwdSm90INS1_25CollectiveMainloopFwdSm90ILi2EN4cute5tupleIJNS5_1CILi1EEES8_S8_EEENS6_IJNS7_ILi128EEENS7_ILi64EEENS7_ILi256EEEEEELi256ENS_12float_e4m3_tEfNS_4arch4Sm90ELb0ELb1ELb1ELb0ELb1ELb0ELb0ELb1ELb0ELb1ELb0ELb0EEENS1_21CollectiveEpilogueFwdINS6_IJSA_SC_SB_EEES9_NS_10bfloat16_tESG_Li256ELb0ELb1ELb0ELb1EEENS1_30DynamicPersistentTileSchedulerILi256ELi128ELb0ELb1ELb1EEEEEEEEEvNT_6ParamsE,"a",@progbits
	.sectionflags	@""
	.align	4
.nv.constant0._ZN7cutlass13device_kernelIN5flash11enable_sm90INS1_16FlashAttnFwdSm90INS1_25CollectiveMainloopFwdSm90ILi2EN4cute5tupleIJNS5_1CILi1EEES8_S8_EEENS6_IJNS7_ILi128EEENS7_ILi64EEENS7_ILi256EEEEEELi256ENS_12float_e4m3_tEfNS_4arch4Sm90ELb0ELb1ELb1ELb0ELb1ELb0ELb0ELb1ELb0ELb1ELb0ELb0EEENS1_21CollectiveEpilogueFwdINS6_IJSA_SC_SB_EEES9_NS_10bfloat16_tESG_Li256ELb0ELb1ELb0ELb1EEENS1_30DynamicPersistentTileSchedulerILi256ELi128ELb0ELb1ELb1EEEEEEEEEvNT_6ParamsE:
	.zero		3328


//--------------------- .nv.constant0._ZN7cutlass13device_kernelIN5flash11enable_sm90INS1_16FlashAttnFwdSm90INS1_25CollectiveMainloopFwdSm90ILi2EN4cute5tupleIJNS5_1CILi1EEES8_S8_EEENS6_IJNS7_ILi128EEENS7_ILi64EEENS7_ILi256EEEEEELi256ENS_12float_e4m3_tEfNS_4arch4Sm90ELb0ELb1ELb1ELb1ELb1ELb0ELb0ELb1ELb0ELb1ELb0ELb0EEENS1_21CollectiveEpilogueFwdINS6_IJSA_SC_SB_EEES9_NS_10bfloat16_tESG_Li256ELb1ELb1ELb0ELb1EEENS1_36VarlenDynamicPersistentTileSchedulerILi128ELi64ELi256ELi128ELb0ELb1ELb1ELb1ELb0ELb1EEEEEEEEEvNT_6ParamsE --------------------------
	.section	.nv.constant0._ZN7cutlass13device_kernelIN5flash11enable_sm90INS1_16FlashAttnFwdSm90INS1_25CollectiveMainloopFwdSm90ILi2EN4cute5tupleIJNS5_1CILi1EEES8_S8_EEENS6_IJNS7_ILi128EEENS7_ILi64EEENS7_ILi256EEEEEELi256ENS_12float_e4m3_tEfNS_4arch4Sm90ELb0ELb1ELb1ELb1ELb1ELb0ELb0ELb1ELb0ELb1ELb0ELb0EEENS1_21CollectiveEpilogueFwdINS6_IJSA_SC_SB_EEES9_NS_10bfloat16_tESG_Li256ELb1ELb1ELb0ELb1EEENS1_36VarlenDynamicPersistentTileSchedulerILi128ELi64ELi256ELi128ELb0ELb1ELb1ELb1ELb0ELb1EEEEEEEEEvNT_6ParamsE,"a",@progbits
	.sectionflags	@""
	.align	4
.nv.constant0._ZN7cutlass13device_kernelIN5flash11enable_sm90INS1_16FlashAttnFwdSm90INS1_25CollectiveMainloopFwdSm90ILi2EN4cute5tupleIJNS5_1CILi1EEES8_S8_EEENS6_IJNS7_ILi128EEENS7_ILi64EEENS7_ILi256EEEEEELi256ENS_12float_e4m3_tEfNS_4arch4Sm90ELb0ELb1ELb1ELb1ELb1ELb0ELb0ELb1ELb0ELb1ELb0ELb0EEENS1_21CollectiveEpilogueFwdINS6_IJSA_SC_SB_EEES9_NS_10bfloat16_tESG_Li256ELb1ELb1ELb0ELb1EEENS1_36VarlenDynamicPersistentTileSchedulerILi128ELi64ELi256ELi128ELb0ELb1ELb1ELb1ELb0ELb1EEEEEEEEEvNT_6ParamsE:
	.zero		3328


//--------------------- .nv.constant0._ZN7cutlass13device_kernelIN5flash11enable_sm90INS1_16FlashAttnFwdSm90INS1_25CollectiveMainloopFwdSm90ILi2EN4cute5tupleIJNS5_1CILi1EEES8_S8_EEENS6_IJNS7_ILi128EEENS7_ILi64EEENS7_ILi256EEEEEELi256ENS_12float_e4m3_tEfNS_4arch4Sm90ELb0ELb1ELb1ELb1ELb1ELb1ELb0ELb1ELb0ELb1ELb0ELb0EEENS1_21CollectiveEpilogueFwdINS6_IJSA_SC_SB_EEES9_NS_10bfloat16_tESG_Li256ELb1ELb1ELb0ELb1EEENS1_36VarlenDynamicPersistentTileSchedulerILi128ELi64ELi256ELi128ELb0ELb1ELb1ELb1ELb0ELb1EEEEEEEEEvNT_6ParamsE --------------------------
	.section	.nv.constant0._ZN7cutlass13device_kernelIN5flash11enable_sm90INS1_16FlashAttnFwdSm90INS1_25CollectiveMainloopFwdSm90ILi2EN4cute5tupleIJNS5_1CILi1EEES8_S8_EEENS6_IJNS7_ILi128EEENS7_ILi64EEENS7_ILi256EEEEEELi256ENS_12float_e4m3_tEfNS_4arch4Sm90ELb0ELb1ELb1ELb1ELb1ELb1ELb0ELb1ELb0ELb1ELb0ELb0EEENS1_21CollectiveEpilogueFwdINS6_IJSA_SC_SB_EEES9_NS_10bfloat16_tESG_Li256ELb1ELb1ELb0ELb1EEENS1_36VarlenDynamicPersistentTileSchedulerILi128ELi64ELi256ELi128ELb0ELb1ELb1ELb1ELb0ELb1EEEEEEEEEvNT_6ParamsE,"a",@progbits
	.sectionflags	@""
	.align	4
.nv.constant0._ZN7cutlass13device_kernelIN5flash11enable_sm90INS1_16FlashAttnFwdSm90INS1_25CollectiveMainloopFwdSm90ILi2EN4cute5tupleIJNS5_1CILi1EEES8_S8_EEENS6_IJNS7_ILi128EEENS7_ILi64EEENS7_ILi256EEEEEELi256ENS_12float_e4m3_tEfNS_4arch4Sm90ELb0ELb1ELb1ELb1ELb1ELb1ELb0ELb1ELb0ELb1ELb0ELb0EEENS1_21CollectiveEpilogueFwdINS6_IJSA_SC_SB_EEES9_NS_10bfloat16_tESG_Li256ELb1ELb1ELb0ELb1EEENS1_36VarlenDynamicPersistentTileSchedulerILi128ELi64ELi256ELi128ELb0ELb1ELb1ELb1ELb0ELb1EEEEEEEEEvNT_6ParamsE:
	.zero		3328


//--------------------- .nv.constant0._ZN7cutlass13device_kernelIN5flash11enable_sm90INS1_16FlashAttnFwdSm90INS1_25CollectiveMainloopFwdSm90ILi2EN4cute5tupleIJNS5_1CILi1EEES8_S8_EEENS6_IJNS7_ILi128EEESA_NS7_ILi256EEEEEELi256ENS_12float_e4m3_tEfNS_4arch4Sm90ELb1ELb0ELb1ELb0ELb1ELb0ELb0ELb1ELb0ELb1ELb0ELb0EEENS1_21CollectiveEpilogueFwdINS6_IJSA_SB_SA_EEES9_NS_10bfloat16_tESF_Li256ELb0ELb1ELb0ELb1EEENS1_30DynamicPersistentTileSchedulerILi256ELi128ELb0ELb1ELb1EEEEEEEEEvNT_6ParamsE --------------------------
	.section	.nv.constant0._ZN7cutlass13device_kernelIN5flash11enable_sm90INS1_16FlashAttnFwdSm90INS1_25CollectiveMainloopFwdSm90ILi2EN4cute5tupleIJNS5_1CILi1EEES8_S8_EEENS6_IJNS7_ILi128EEESA_NS7_ILi256EEEEEELi256ENS_12float_e4m3_tEfNS_4arch4Sm90ELb1ELb0ELb1ELb0ELb1ELb0ELb0ELb1ELb0ELb1ELb0ELb0EEENS1_21CollectiveEpilogueFwdINS6_IJSA_SB_SA_EEES9_NS_10bfloat16_tESF_Li256ELb0ELb1ELb0ELb1EEENS1_30DynamicPersistentTileSchedulerILi256ELi128ELb0ELb1ELb1EEEEEEEEEvNT_6ParamsE,"a",@progbits
	.sectionflags	@""
	.align	4
.nv.constant0._ZN7cutlass13device_kernelIN5flash11enable_sm90INS1_16FlashAttnFwdSm90INS1_25CollectiveMainloopFwdSm90ILi2EN4cute5tupleIJNS5_1CILi1EEES8_S8_EEENS6_IJNS7_ILi128EEESA_NS7_ILi256EEEEEELi256ENS_12float_e4m3_tEfNS_4arch4Sm90ELb1ELb0ELb1ELb0ELb1ELb0ELb0ELb1ELb0ELb1ELb0ELb0EEENS1_21CollectiveEpilogueFwdINS6_IJSA_SB_SA_EEES9_NS_10bfloat16_tESF_Li256ELb0ELb1ELb0ELb1EEENS1_30DynamicPersistentTileSchedulerILi256ELi128ELb0ELb1ELb1EEEEEEEEEvNT_6ParamsE:
	.zero		3328


//--------------------- .nv.constant0._ZN7cutlass13device_kernelIN5flash11enable_sm90INS1_16FlashAttnFwdSm90INS1_25CollectiveMainloopFwdSm90ILi2EN4cute5tupleIJNS5_1CILi1EEES8_S8_EEENS6_IJNS7_ILi128EEESA_NS7_ILi256EEEEEELi256ENS_12float_e4m3_tEfNS_4arch4Sm90ELb1ELb0ELb1ELb1ELb1ELb0ELb0ELb1ELb0ELb1ELb0ELb0EEENS1_21CollectiveEpilogueFwdINS6_IJSA_SB_SA_EEES9_NS_10bfloat16_tESF_Li256ELb1ELb1ELb0ELb1EEENS1_36VarlenDynamicPersistentTileSchedulerILi128ELi128ELi256ELi128ELb0ELb1ELb1ELb1ELb1ELb1EEEEEEEEEvNT_6ParamsE --------------------------
	.section	.nv.constant0._ZN7cutlass13device_kernelIN5flash11enable_sm90INS1_16FlashAttnFwdSm90INS1_25CollectiveMainloopFwdSm90ILi2EN4cute5tupleIJNS5_1CILi1EEES8_S8_EEENS6_IJNS7_ILi128EEESA_NS7_ILi256EEEEEELi256ENS_12float_e4m3_tEfNS_4arch4Sm90ELb1ELb0ELb1ELb1ELb1ELb0ELb0ELb1ELb0ELb1ELb0ELb0EEENS1_21CollectiveEpilogueFwdINS6_IJSA_SB_SA_EEES9_NS_10bfloat16_tESF_Li256ELb1ELb1ELb0ELb1EEENS1_36VarlenDynamicPersistentTileSchedulerILi128ELi128ELi256ELi128ELb0ELb1ELb1ELb1ELb1ELb1EEEEEEEEEvNT_6ParamsE,"a",@progbits
	.sectionflags	@""
	.align	4
.nv.constant0._ZN7cutlass13device_kernelIN5flash11enable_sm90INS1_16FlashAttnFwdSm90INS1_25CollectiveMainloopFwdSm90ILi2EN4cute5tupleIJNS5_1CILi1EEES8_S8_EEENS6_IJNS7_ILi128EEESA_NS7_ILi256EEEEEELi256ENS_12float_e4m3_tEfNS_4arch4Sm90ELb1ELb0ELb1ELb1ELb1ELb0ELb0ELb1ELb0ELb1ELb0ELb0EEENS1_21CollectiveEpilogueFwdINS6_IJSA_SB_SA_EEES9_NS_10bfloat16_tESF_Li256ELb1ELb1ELb0ELb1EEENS1_36VarlenDynamicPersistentTileSchedulerILi128ELi128ELi256ELi128ELb0ELb1ELb1ELb1ELb1ELb1EEEEEEEEEvNT_6ParamsE:
	.zero		3328


//--------------------- .nv.constant0._ZN7cutlass13device_kernelIN5flash11enable_sm90INS1_16FlashAttnFwdSm90INS1_25CollectiveMainloopFwdSm90ILi2EN4cute5tupleIJNS5_1CILi1EEES8_S8_EEENS6_IJNS7_ILi128EEESA_NS7_ILi256EEEEEELi256ENS_12float_e4m3_tEfNS_4arch4Sm90ELb1ELb0ELb1ELb1ELb1ELb1ELb0ELb1ELb0ELb1ELb0ELb0EEENS1_21CollectiveEpilogueFwdINS6_IJSA_SB_SA_EEES9_NS_10bfloat16_tESF_Li256ELb1ELb1ELb0ELb1EEENS1_36VarlenDynamicPersistentTileSchedulerILi128ELi128ELi256ELi128ELb0ELb1ELb1ELb1ELb1ELb1EEEEEEEEEvNT_6ParamsE --------------------------
	.section	.nv.constant0._ZN7cutlass13device_kernelIN5flash11enable_sm90INS1_16FlashAttnFwdSm90INS1_25CollectiveMainloopFwdSm90ILi2EN4cute5tupleIJNS5_1CILi1EEES8_S8_EEENS6_IJNS7_ILi128EEESA_NS7_ILi256EEEEEELi256ENS_12float_e4m3_tEfNS_4arch4Sm90ELb1ELb0ELb1ELb1ELb1ELb1ELb0ELb1ELb0ELb1ELb0ELb0EEENS1_21CollectiveEpilogueFwdINS6_IJSA_SB_SA_EEES9_NS_10bfloat16_tESF_Li256ELb1ELb1ELb0ELb1EEENS1_36VarlenDynamicPersistentTileSchedulerILi128ELi128ELi256ELi128ELb0ELb1ELb1ELb1ELb1ELb1EEEEEEEEEvNT_6ParamsE,"a",@progbits
	.sectionflags	@""
	.align	4
.nv.constant0._ZN7cutlass13device_kernelIN5flash11enable_sm90INS1_16FlashAttnFwdSm90INS1_25CollectiveMainloopFwdSm90ILi2EN4cute5tupleIJNS5_1CILi1EEES8_S8_EEENS6_IJNS7_ILi128EEESA_NS7_ILi256EEEEEELi256ENS_12float_e4m3_tEfNS_4arch4Sm90ELb1ELb0ELb1ELb1ELb1ELb1ELb0ELb1ELb0ELb1ELb0ELb0EEENS1_21CollectiveEpilogueFwdINS6_IJSA_SB_SA_EEES9_NS_10bfloat16_tESF_Li256ELb1ELb1ELb0ELb1EEENS1_36VarlenDynamicPersistentTileSchedulerILi128ELi128ELi256ELi128ELb0ELb1ELb1ELb1ELb1ELb1EEEEEEEEEvNT_6ParamsE:
	.zero		3328


//--------------------- .nv.constant0._ZN7cutlass13device_kernelIN5flash11enable_sm90INS1_16FlashAttnFwdSm90INS1_25CollectiveMainloopFwdSm90ILi2EN4cute5tupleIJNS5_1CILi1EEES8_S8_EEENS6_IJNS7_ILi128EEENS7_ILi160EEENS7_ILi192EEEEEELi192ENS_12float_e4m3_tEfNS_4arch4Sm90ELb0ELb0ELb1ELb0ELb1ELb0ELb0ELb1ELb1ELb1ELb0ELb0EEENS1_21CollectiveEpilogueFwdINS6_IJSA_SC_SB_EEES9_NS_10bfloat16_tESG_Li256ELb0ELb1ELb0ELb1EEENS1_29StaticPersistentTileSchedulerILb0EEEEEEEEEvNT_6ParamsE --------------------------
	.section	.nv.constant0._ZN7cutlass13device_kernelIN5flash11enable_sm90INS1_16FlashAttnFwdSm90INS1_25CollectiveMainloopFwdSm90ILi2EN4cute5tupleIJNS5_1CILi1EEES8_S8_EEENS6_IJNS7_ILi128EEENS7_ILi160EEENS7_ILi192EEEEEELi192ENS_12float_e4m3_tEfNS_4arch4Sm90ELb0ELb0ELb1ELb0ELb1ELb0ELb0ELb1ELb1ELb1ELb0ELb0EEENS1_21CollectiveEpilogueFwdINS6_IJSA_SC_SB_EEES9_NS_10bfloat16_tESG_Li256ELb0ELb1ELb0ELb1EEENS1_29StaticPersistentTileSchedulerILb0EEEEEEEEEvNT_6ParamsE,"a",@progbits
	.sectionflags	@""
	.align	4
.nv.constant0._ZN7cutlass13device_kernelIN5flash11enable_sm90INS1_16FlashAttnFwdSm90INS1_25CollectiveMainloopFwdSm90ILi2EN4cute5tupleIJNS5_1CILi1EEES8_S8_EEENS6_IJNS7_ILi128EEENS7_ILi160EEENS7_ILi192EEEEEELi192ENS_12float_e4m3_tEfNS_4arch4Sm90ELb0ELb0ELb1ELb0ELb1ELb0ELb0ELb1ELb1ELb1ELb0ELb0EEENS1_21CollectiveEpilogueFwdINS6_IJSA_SC_SB_EEES9_NS_10bfloat16_tESG_Li256ELb0ELb1ELb0ELb1EEENS1_29StaticPersistentTileSchedulerILb0EEEEEEEEEvNT_6ParamsE:
	.zero		3200


//--------------------- .nv.constant0._ZN7cutlass13device_kernelIN5flash11enable_sm90INS1_16FlashAttnFwdSm90INS1_25CollectiveMainloopFwdSm90ILi2EN4cute5tupleIJNS5_1CILi1EEES8_S8_EEENS6_IJNS7_ILi128EEENS7_ILi160EEENS7_ILi192EEEEEELi192ENS_12float_e4m3_tEfNS_4arch4Sm90ELb0ELb0ELb1ELb1ELb1ELb0ELb0ELb1ELb1ELb1ELb0ELb0EEENS1_21CollectiveEpilogueFwdINS6_IJSA_SC_SB_EEES9_NS_10bfloat16_tESG_Li256ELb1ELb1ELb0ELb1EEENS1_36VarlenDynamicPersistentTileSchedulerILi128ELi160ELi256ELi128ELb0ELb1ELb1ELb0ELb1ELb1EEEEEEEEEvNT_6ParamsE --------------------------
	.section	.nv.constant0._ZN7cutlass13device_kernelIN5flash11enable_sm90INS1_16FlashAttnFwdSm90INS1_25CollectiveMainloopFwdSm90ILi2EN4cute5tupleIJNS5_1CILi1EEES8_S8_EEENS6_IJNS7_ILi128EEENS7_ILi160EEENS7_ILi192EEEEEELi192ENS_12float_e4m3_tEfNS_4arch4Sm90ELb0ELb0ELb1ELb1ELb1ELb0ELb0ELb1ELb1ELb1ELb0ELb0EEENS1_21CollectiveEpilogueFwdINS6_IJSA_SC_SB_EEES9_NS_10bfloat16_tESG_Li256ELb1ELb1ELb0ELb1EEENS1_36VarlenDynamicPersistentTileSchedulerILi128ELi160ELi256ELi128ELb0ELb1ELb1ELb0ELb1ELb1EEEEEEEEEvNT_6ParamsE,"a",@progbits
	.sectionflags	@""
	.align	4
.nv.constant0._ZN7cutlass13device_kernelIN5flash11enable_sm90INS1_16FlashAttnFwdSm90INS1_25CollectiveMainloopFwdSm90ILi2EN4cute5tupleIJNS5_1CILi1EEES8_S8_EEENS6_IJNS7_ILi128EEENS7_ILi160EEENS7_ILi192EEEEEELi192ENS_12float_e4m3_tEfNS_4arch4Sm90ELb0ELb0ELb1ELb1ELb1ELb0ELb0ELb1ELb1ELb1ELb0ELb0EEENS1_21CollectiveEpilogueFwdINS6_IJSA_SC_SB_EEES9_NS_10bfloat16_tESG_Li256ELb1ELb1ELb0ELb1EEENS1_36VarlenDynamicPersistentTileSchedulerILi128ELi160ELi256ELi128ELb0ELb1ELb1ELb0ELb1ELb1EEEEEEEEEvNT_6ParamsE:
	.zero		3328


//--------------------- .nv.constant0._ZN7cutlass13device_kernelIN5flash11enable_sm90INS1_16FlashAttnFwdSm90INS1_25CollectiveMainloopFwdSm90ILi2EN4cute5tupleIJNS5_1CILi1EEES8_S8_EEENS6_IJNS7_ILi128EEENS7_ILi160EEENS7_ILi192EEEEEELi192ENS_12float_e4m3_tEfNS_4arch4Sm90ELb0ELb0ELb1ELb1ELb1ELb1ELb0ELb1ELb1ELb1ELb0ELb0EEENS1_21CollectiveEpilogueFwdINS6_IJSA_SC_SB_EEES9_NS_10bfloat16_tESG_Li256ELb1ELb1ELb0ELb1EEENS1_36VarlenDynamicPersistentTileSchedulerILi128ELi160ELi256ELi128ELb0ELb1ELb1ELb0ELb1ELb1EEEEEEEEEvNT_6ParamsE --------------------------
	.section	.nv.constant0._ZN7cutlass13device_kernelIN5flash11enable_sm90INS1_16FlashAttnFwdSm90INS1_25CollectiveMainloopFwdSm90ILi2EN4cute5tupleIJNS5_1CILi1EEES8_S8_EEENS6_IJNS7_ILi128EEENS7_ILi160EEENS7_ILi192EEEEEELi192ENS_12float_e4m3_tEfNS_4arch4Sm90ELb0ELb0ELb1ELb1ELb1ELb1ELb0ELb1ELb1ELb1ELb0ELb0EEENS1_21CollectiveEpilogueFwdINS6_IJSA_SC_SB_EEES9_NS_10bfloat16_tESG_Li256ELb1ELb1ELb0ELb1EEENS1_36VarlenDynamicPersistentTileSchedulerILi128ELi160ELi256ELi128ELb0ELb1ELb1ELb0ELb1ELb1EEEEEEEEEvNT_6ParamsE,"a",@progbits
	.sectionflags	@""
	.align	4
.nv.constant0._ZN7cutlass13device_kernelIN5flash11enable_sm90INS1_16FlashAttnFwdSm90INS1_25CollectiveMainloopFwdSm90ILi2EN4cute5tupleIJNS5_1CILi1EEES8_S8_EEENS6_IJNS7_ILi128EEENS7_ILi160EEENS7_ILi192EEEEEELi192ENS_12float_e4m3_tEfNS_4arch4Sm90ELb0ELb0ELb1ELb1ELb1ELb1ELb0ELb1ELb1ELb1ELb0ELb0EEENS1_21CollectiveEpilogueFwdINS6_IJSA_SC_SB_EEES9_NS_10bfloat16_tESG_Li256ELb1ELb1ELb0ELb1EEENS1_36VarlenDynamicPersistentTileSchedulerILi128ELi160ELi256ELi128ELb0ELb1ELb1ELb0ELb1ELb1EEEEEEEEEvNT_6ParamsE:
	.zero		3328


//--------------------- .nv.constant0._ZN7cutlass13device_kernelIN5flash11enable_sm90INS1_16FlashAttnFwdSm90INS1_25CollectiveMainloopFwdSm90ILi2EN4cute5tupleIJNS5_1CILi1EEES8_S8_EEENS6_IJNS7_ILi128EEESA_NS7_ILi192EEEEEELi192ENS_12float_e4m3_tEfNS_4arch4Sm90ELb0ELb1ELb1ELb0ELb1ELb0ELb0ELb1ELb1ELb1ELb0ELb0EEENS1_21CollectiveEpilogueFwdINS6_IJSA_SB_SA_EEES9_NS_10bfloat16_tESF_Li256ELb0ELb1ELb0ELb1EEENS1_30DynamicPersistentTileSchedulerILi256ELi128ELb0ELb1ELb1EEEEEEEEEvNT_6ParamsE --------------------------
	.section	.nv.constant0._ZN7cutlass13device_kernelIN5flash11enable_sm90INS1_16FlashAttnFwdSm90INS1_25CollectiveMainloopFwdSm90ILi2EN4cute5tupleIJNS5_1CILi1EEES8_S8_EEENS6_IJNS7_ILi128EEESA_NS7_ILi192EEEEEELi192ENS_12float_e4m3_tEfNS_4arch4Sm90ELb0ELb1ELb1ELb0ELb1ELb0ELb0ELb1ELb1ELb1ELb0ELb0EEENS1_21CollectiveEpilogueFwdINS6_IJSA_SB_SA_EEES9_NS_10bfloat16_tESF_Li256ELb0ELb1ELb0ELb1EEENS1_30DynamicPersistentTileSchedulerILi256ELi128ELb0ELb1ELb1EEEEEEEEEvNT_6ParamsE,"a",@progbits
	.sectionflags	@""
	.align	4
.nv.constant0._ZN7cutlass13device_kernelIN5flash11enable_sm90INS1_16FlashAttnFwdSm90INS1_25CollectiveMainloopFwdSm90ILi2EN4cute5tupleIJNS5_1CILi1EEES8_S8_EEENS6_IJNS7_ILi128EEESA_NS7_ILi192EEEEEELi192ENS_12float_e4m3_tEfNS_4arch4Sm90ELb0ELb1ELb1ELb0ELb1ELb0ELb0ELb1ELb1ELb1ELb0ELb0EEENS1_21CollectiveEpilogueFwdINS6_IJSA_SB_SA_EEES9_NS_10bfloat16_tESF_Li256ELb0ELb1ELb0ELb1EEENS1_30DynamicPersistentTileSchedulerILi256ELi128ELb0ELb1ELb1EEEEEEEEEvNT_6ParamsE:
	.zero		3328


//--------------------- .nv.constant0._ZN7cutlass13device_kernelIN5flash11enable_sm90INS1_16FlashAttnFwdSm90INS1_25CollectiveMainloopFwdSm90ILi2EN4cute5tupleIJNS5_1CILi1EEES8_S8_EEENS6_IJNS7_ILi128EEESA_NS7_ILi192EEEEEELi192ENS_12float_e4m3_tEfNS_4arch4Sm90ELb0ELb1ELb1ELb1ELb1ELb0ELb0ELb1ELb1ELb1ELb0ELb0EEENS1_21CollectiveEpilogueFwdINS6_IJSA_SB_SA_EEES9_NS_10bfloat16_tESF_Li256ELb1ELb1ELb0ELb1EEENS1_36VarlenDynamicPersistentTileSchedulerILi128ELi128ELi256ELi128ELb0ELb1ELb1ELb1ELb0ELb1EEEEEEEEEvNT_6ParamsE --------------------------
	.section	.nv.constant0._ZN7cutlass13device_kernelIN5flash11enable_sm90INS1_16FlashAttnFwdSm90INS1_25CollectiveMainloopFwdSm90ILi2EN4cute5tupleIJNS5_1CILi1EEES8_S8_EEENS6_IJNS7_ILi128EEESA_NS7_ILi192EEEEEELi192ENS_12float_e4m3_tEfNS_4arch4Sm90ELb0ELb1ELb1ELb1ELb1ELb0ELb0ELb1ELb1ELb1ELb0ELb0EEENS1_21CollectiveEpilogueFwdINS6_IJSA_SB_SA_EEES9_NS_10bfloat16_tESF_Li256ELb1ELb1ELb0ELb1EEENS1_36VarlenDynamicPersistentTileSchedulerILi128ELi128ELi256ELi128ELb0ELb1ELb1ELb1ELb0ELb1EEEEEEEEEvNT_6ParamsE,"a",@progbits
	.sectionflags	@""
	.align	4
.nv.constant0._ZN7cutlass13device_kernelIN5flash11enable_sm90INS1_16FlashAttnFwdSm90INS1_25CollectiveMainloopFwdSm90ILi2EN4cute5tupleIJNS5_1CILi1EEES8_S8_EEENS6_IJNS7_ILi128EEESA_NS7_ILi192EEEEEELi192ENS_12float_e4m3_tEfNS_4arch4Sm90ELb0ELb1ELb1ELb1ELb1ELb0ELb0ELb1ELb1ELb1ELb0ELb0EEENS1_21CollectiveEpilogueFwdINS6_IJSA_SB_SA_EEES9_NS_10bfloat16_tESF_Li256ELb1ELb1ELb0ELb1EEENS1_36VarlenDynamicPersistentTileSchedulerILi128ELi128ELi256ELi128ELb0ELb1ELb1ELb1ELb0ELb1EEEEEEEEEvNT_6ParamsE:
	.zero		3328


//--------------------- .nv.constant0._ZN7cutlass13device_kernelIN5flash11enable_sm90INS1_16FlashAttnFwdSm90INS1_25CollectiveMainloopFwdSm90ILi2EN4cute5tupleIJNS5_1CILi1EEES8_S8_EEENS6_IJNS7_ILi128EEESA_NS7_ILi192EEEEEELi192ENS_12float_e4m3_tEfNS_4arch4Sm90ELb0ELb1ELb1ELb1ELb1ELb1ELb0ELb1ELb1ELb1ELb0ELb0EEENS1_21CollectiveEpilogueFwdINS6_IJSA_SB_SA_EEES9_NS_10bfloat16_tESF_Li256ELb1ELb1ELb0ELb1EEENS1_36VarlenDynamicPersistentTileSchedulerILi128ELi128ELi256ELi128ELb0ELb1ELb1ELb1ELb0ELb1EEEEEEEEEvNT_6ParamsE --------------------------
	.section	.nv.constant0._ZN7cutlass13device_kernelIN5flash11enable_sm90INS1_16FlashAttnFwdSm90INS1_25CollectiveMainloopFwdSm90ILi2EN4cute5tupleIJNS5_1CILi1EEES8_S8_EEENS6_IJNS7_ILi128EEESA_NS7_ILi192EEEEEELi192ENS_12float_e4m3_tEfNS_4arch4Sm90ELb0ELb1ELb1ELb1ELb1ELb1ELb0ELb1ELb1ELb1ELb0ELb0EEENS1_21CollectiveEpilogueFwdINS6_IJSA_SB_SA_EEES9_NS_10bfloat16_tESF_Li256ELb1ELb1ELb0ELb1EEENS1_36VarlenDynamicPersistentTileSchedulerILi128ELi128ELi256ELi128ELb0ELb1ELb1ELb1ELb0ELb1EEEEEEEEEvNT_6ParamsE,"a",@progbits
	.sectionflags	@""
	.align	4
.nv.constant0._ZN7cutlass13device_kernelIN5flash11enable_sm90INS1_16FlashAttnFwdSm90INS1_25CollectiveMainloopFwdSm90ILi2EN4cute5tupleIJNS5_1CILi1EEES8_S8_EEENS6_IJNS7_ILi128EEESA_NS7_ILi192EEEEEELi192ENS_12float_e4m3_tEfNS_4arch4Sm90ELb0ELb1ELb1ELb1ELb1ELb1ELb0ELb1ELb1ELb1ELb0ELb0EEENS1_21CollectiveEpilogueFwdINS6_IJSA_SB_SA_EEES9_NS_10bfloat16_tESF_Li256ELb1ELb1ELb0ELb1EEENS1_36VarlenDynamicPersistentTileSchedulerILi128ELi128ELi256ELi128ELb0ELb1ELb1ELb1ELb0ELb1EEEEEEEEEvNT_6ParamsE:
	.zero		3328


//--------------------- .nv.constant0._ZN7cutlass13device_kernelIN5flash11enable_sm90INS1_16FlashAttnFwdSm90INS1_25CollectiveMainloopFwdSm90ILi2EN4cute5tupleIJNS5_1CILi1EEES8_S8_EEENS6_IJNS7_ILi128EEENS7_ILi160EEENS7_ILi192EEEEEELi192ENS_12float_e4m3_tEfNS_4arch4Sm90ELb1ELb0ELb1ELb0ELb1ELb0ELb0ELb1ELb1ELb1ELb0ELb0EEENS1_21CollectiveEpilogueFwdINS6_IJSA_SC_SB_EEES9_NS_10bfloat16_tESG_Li256ELb0ELb1ELb0ELb1EEENS1_30DynamicPersistentTileSchedulerILi256ELi128ELb0ELb1ELb1EEEEEEEEEvNT_6ParamsE --------------------------
	.section	.nv.constant0._ZN7cutlass13device_kernelIN5flash11enable_sm90INS1_16FlashAttnFwdSm90INS1_25CollectiveMainloopFwdSm90ILi2EN4cute5tupleIJNS5_1CILi1EEES8_S8_EEENS6_IJNS7_ILi128EEENS7_ILi160EEENS7_ILi192EEEEEELi192ENS_12float_e4m3_tEfNS_4arch4Sm90ELb1ELb0ELb1ELb0ELb1ELb0ELb0ELb1ELb1ELb1ELb0ELb0EEENS1_21CollectiveEpilogueFwdINS6_IJSA_SC_SB_EEES9_NS_10bfloat16_tESG_Li256ELb0ELb1ELb0ELb1EEENS1_30DynamicPersistentTileSchedulerILi256ELi128ELb0ELb1ELb1EEEEEEEEEvNT_6ParamsE,"a",@progbits
	.sectionflags	@""
	.align	4
.nv.constant0._ZN7cutlass13device_kernelIN5flash11enable_sm90INS1_16FlashAttnFwdSm90INS1_25CollectiveMainloopFwdSm90ILi2EN4cute5tupleIJNS5_1CILi1EEES8_S8_EEENS6_IJNS7_ILi128EEENS7_ILi160EEENS7_ILi192EEEEEELi192ENS_12float_e4m3_tEfNS_4arch4Sm90ELb1ELb0ELb1ELb0ELb1ELb0ELb0ELb1ELb1ELb1ELb0ELb0EEENS1_21CollectiveEpilogueFwdINS6_IJSA_SC_SB_EEES9_NS_10bfloat16_tESG_Li256ELb0ELb1ELb0ELb1EEENS1_30DynamicPersistentTileSchedulerILi256ELi128ELb0ELb1ELb1EEEEEEEEEvNT_6ParamsE:
	.zero		3328


//--------------------- .nv.constant0._ZN7cutlass13device_kernelIN5flash11enable_sm90INS1_16FlashAttnFwdSm90INS1_25CollectiveMainloopFwdSm90ILi2EN4cute5tupleIJNS5_1CILi1EEES8_S8_EEENS6_IJNS7_ILi128EEENS7_ILi160EEENS7_ILi192EEEEEELi192ENS_12float_e4m3_tEfNS_4arch4Sm90ELb1ELb0ELb1ELb1ELb1ELb0ELb0ELb1ELb1ELb1ELb0ELb0EEENS1_21CollectiveEpilogueFwdINS6_IJSA_SC_SB_EEES9_NS_10bfloat16_tESG_Li256ELb1ELb1ELb0ELb1EEENS1_36VarlenDynamicPersistentTileSchedulerILi128ELi160ELi256ELi128ELb0ELb1ELb1ELb1ELb1ELb1EEEEEEEEEvNT_6ParamsE --------------------------
	.section	.nv.constant0._ZN7cutlass13device_kernelIN5flash11enable_sm90INS1_16FlashAttnFwdSm90INS1_25CollectiveMainloopFwdSm90ILi2EN4cute5tupleIJNS5_1CILi1EEES8_S8_EEENS6_IJNS7_ILi128EEENS7_ILi160EEENS7_ILi192EEEEEELi192ENS_12float_e4m3_tEfNS_4arch4Sm90ELb1ELb0ELb1ELb1ELb1ELb0ELb0ELb1ELb1ELb1ELb0ELb0EEENS1_21CollectiveEpilogueFwdINS6_IJSA_SC_SB_EEES9_NS_10bfloat16_tESG_Li256ELb1ELb1ELb0ELb1EEENS1_36VarlenDynamicPersistentTileSchedulerILi128ELi160ELi256ELi128ELb0ELb1ELb1ELb1ELb1ELb1EEEEEEEEEvNT_6ParamsE,"a",@progbits
	.sectionflags	@""
	.align	4
.nv.constant0._ZN7cutlass13device_kernelIN5flash11enable_sm90INS1_16FlashAttnFwdSm90INS1_25CollectiveMainloopFwdSm90ILi2EN4cute5tupleIJNS5_1CILi1EEES8_S8_EEENS6_IJNS7_ILi128EEENS7_ILi160EEENS7_ILi192EEEEEELi192ENS_12float_e4m3_tEfNS_4arch4Sm90ELb1ELb0ELb1ELb1ELb1ELb0ELb0ELb1ELb1ELb1ELb0ELb0EEENS1_21CollectiveEpilogueFwdINS6_IJSA_SC_SB_EEES9_NS_10bfloat16_tESG_Li256ELb1ELb1ELb0ELb1EEENS1_36VarlenDynamicPersistentTileSchedulerILi128ELi160ELi256ELi128ELb0ELb1ELb1ELb1ELb1ELb1EEEEEEEEEvNT_6ParamsE:
	.zero		3328


//--------------------- .nv.constant0._ZN7cutlass13device_kernelIN5flash11enable_sm90INS1_16FlashAttnFwdSm90INS1_25CollectiveMainloopFwdSm90ILi2EN4cute5tupleIJNS5_1CILi1EEES8_S8_EEENS6_IJNS7_ILi128EEENS7_ILi160EEENS7_ILi192EEEEEELi192ENS_12float_e4m3_tEfNS_4arch4Sm90ELb1ELb0ELb1ELb1ELb1ELb1ELb0ELb1ELb1ELb1ELb0ELb0EEENS1_21CollectiveEpilogueFwdINS6_IJSA_SC_SB_EEES9_NS_10bfloat16_tESG_Li256ELb1ELb1ELb0ELb1EEENS1_36VarlenDynamicPersistentTileSchedulerILi128ELi160ELi256ELi128ELb0ELb1ELb1ELb1ELb1ELb1EEEEEEEEEvNT_6ParamsE --------------------------
	.section	.nv.constant0._ZN7cutlass13device_kernelIN5flash11enable_sm90INS1_16FlashAttnFwdSm90INS1_25CollectiveMainloopFwdSm90ILi2EN4cute5tupleIJNS5_1CILi1EEES8_S8_EEENS6_IJNS7_ILi128EEENS7_ILi160EEENS7_ILi192EEEEEELi192ENS_12float_e4m3_tEfNS_4arch4Sm90ELb1ELb0ELb1ELb1ELb1ELb1ELb0ELb1ELb1ELb1ELb0ELb0EEENS1_21CollectiveEpilogueFwdINS6_IJSA_SC_SB_EEES9_NS_10bfloat16_tESG_Li256ELb1ELb1ELb0ELb1EEENS1_36VarlenDynamicPersistentTileSchedulerILi128ELi160ELi256ELi128ELb0ELb1ELb1ELb1ELb1ELb1EEEEEEEEEvNT_6ParamsE,"a",@progbits
	.sectionflags	@""
	.align	4
.nv.constant0._ZN7cutlass13device_kernelIN5flash11enable_sm90INS1_16FlashAttnFwdSm90INS1_25CollectiveMainloopFwdSm90ILi2EN4cute5tupleIJNS5_1CILi1EEES8_S8_EEENS6_IJNS7_ILi128EEENS7_ILi160EEENS7_ILi192EEEEEELi192ENS_12float_e4m3_tEfNS_4arch4Sm90ELb1ELb0ELb1ELb1ELb1ELb1ELb0ELb1ELb1ELb1ELb0ELb0EEENS1_21CollectiveEpilogueFwdINS6_IJSA_SC_SB_EEES9_NS_10bfloat16_tESG_Li256ELb1ELb1ELb0ELb1EEENS1_36VarlenDynamicPersistentTileSchedulerILi128ELi160ELi256ELi128ELb0ELb1ELb1ELb1ELb1ELb1EEEEEEEEEvNT_6ParamsE:
	.zero		3328


//--------------------- .nv.constant0._ZN7cutlass13device_kernelIN5flash11enable_sm90INS1_16FlashAttnFwdSm90INS1_25CollectiveMainloopFwdSm90ILi2EN4cute5tupleIJNS5_1CILi1EEES8_S8_EEENS6_IJNS7_ILi128EEENS7_ILi160EEESA_EEELi128ENS_12float_e4m3_tEfNS_4arch4Sm90ELb0ELb0ELb1ELb0ELb1ELb0ELb0ELb1ELb1ELb1ELb0ELb0EEENS1_21CollectiveEpilogueFwdINS6_IJSA_SA_SB_EEES9_NS_10bfloat16_tESF_Li256ELb0ELb1ELb0ELb1EEENS1_29StaticPersistentTileSchedulerILb0EEEEEEEEEvNT_6ParamsE --------------------------
	.section	.nv.constant0._ZN7cutlass13device_kernelIN5flash11enable_sm90INS1_16FlashAttnFwdSm90INS1_25CollectiveMainloopFwdSm90ILi2EN4cute5tupleIJNS5_1CILi1EEES8_S8_EEENS6_IJNS7_ILi128EEENS7_ILi160EEESA_EEELi128ENS_12float_e4m3_tEfNS_4arch4Sm90ELb0ELb0ELb1ELb0ELb1ELb0ELb0ELb1ELb1ELb1ELb0ELb0EEENS1_21CollectiveEpilogueFwdINS6_IJSA_SA_SB_EEES9_NS_10bfloat16_tESF_Li256ELb0ELb1ELb0ELb1EEENS1_29StaticPersistentTileSchedulerILb0EEEEEEEEEvNT_6ParamsE,"a",@progbits
	.sectionflags	@""
	.align	4
.nv.constant0._ZN7cutlass13device_kernelIN5flash11enable_sm90INS1_16FlashAttnFwdSm90INS1_25CollectiveMainloopFwdSm90ILi2EN4cute5tupleIJNS5_1CILi1EEES8_S8_EEENS6_IJNS7_ILi128EEENS7_ILi160EEESA_EEELi128ENS_12float_e4m3_tEfNS_4arch4Sm90ELb0ELb0ELb1ELb0ELb1ELb0ELb0ELb1ELb1ELb1ELb0ELb0EEENS1_21CollectiveEpilogueFwdINS6_IJSA_SA_SB_EEES9_NS_10bfloat16_tESF_Li256ELb0ELb1ELb0ELb1EEENS1_29StaticPersistentTileSchedulerILb0EEEEEEEEEvNT_6ParamsE:
	.zero		3200


//--------------------- .nv.constant0._ZN7cutlass13device_kernelIN5flash11enable_sm90INS1_16FlashAttnFwdSm90INS1_25CollectiveMainloopFwdSm90ILi2EN4cute5tupleIJNS5_1CILi1EEES8_S8_EEENS6_IJNS7_ILi128EEENS7_ILi160EEESA_EEELi128ENS_12float_e4m3_tEfNS_4arch4Sm90ELb0ELb0ELb1ELb1ELb1ELb0ELb0ELb1ELb1ELb1ELb0ELb0EEENS1_21CollectiveEpilogueFwdINS6_IJSA_SA_SB_EEES9_NS_10bfloat16_tESF_Li256ELb1ELb1ELb0ELb1EEENS1_36VarlenDynamicPersistentTileSchedulerILi128ELi160ELi256ELi128ELb0ELb1ELb1ELb0ELb1ELb1EEEEEEEEEvNT_6ParamsE --------------------------
	.section	.nv.constant0._ZN7cutlass13device_kernelIN5flash11enable_sm90INS1_16FlashAttnFwdSm90INS1_25CollectiveMainloopFwdSm90ILi2EN4cute5tupleIJNS5_1CILi1EEES8_S8_EEENS6_IJNS7_ILi128EEENS7_ILi160EEESA_EEELi128ENS_12float_e4m3_tEfNS_4arch4Sm90ELb0ELb0ELb1ELb1ELb1ELb0ELb0ELb1ELb1ELb1ELb0ELb0EEENS1_21CollectiveEpilogueFwdINS6_IJSA_SA_SB_EEES9_NS_10bfloat16_tESF_Li256ELb1ELb1ELb0ELb1EEENS1_36VarlenDynamicPersistentTileSchedulerILi128ELi160ELi256ELi128ELb0ELb1ELb1ELb0ELb1ELb1EEEEEEEEEvNT_6ParamsE,"a",@progbits
	.sectionflags	@""
	.align	4
.nv.constant0._ZN7cutlass13device_kernelIN5flash11enable_sm90INS1_16FlashAttnFwdSm90INS1_25CollectiveMainloopFwdSm90ILi2EN4cute5tupleIJNS5_1CILi1EEES8_S8_EEENS6_IJNS7_ILi128EEENS7_ILi160EEESA_EEELi128ENS_12float_e4m3_tEfNS_4arch4Sm90ELb0ELb0ELb1ELb1ELb1ELb0ELb0ELb1ELb1ELb1ELb0ELb0EEENS1_21CollectiveEpilogueFwdINS6_IJSA_SA_SB_EEES9_NS_10bfloat16_tESF_Li256ELb1ELb1ELb0ELb1EEENS1_36VarlenDynamicPersistentTileSchedulerILi128ELi160ELi256ELi128ELb0ELb1ELb1ELb0ELb1ELb1EEEEEEEEEvNT_6ParamsE:
	.zero		3328


//--------------------- .nv.constant0._ZN7cutlass13device_kernelIN5flash11enable_sm90INS1_16FlashAttnFwdSm90INS1_25CollectiveMainloopFwdSm90ILi2EN4cute5tupleIJNS5_1CILi1EEES8_S8_EEENS6_IJNS7_ILi128EEENS7_ILi160EEESA_EEELi128ENS_12float_e4m3_tEfNS_4arch4Sm90ELb0ELb0ELb1ELb1ELb1ELb1ELb0ELb1ELb1ELb1ELb0ELb0EEENS1_21CollectiveEpilogueFwdINS6_IJSA_SA_SB_EEES9_NS_10bfloat16_tESF_Li256ELb1ELb1ELb0ELb1EEENS1_36VarlenDynamicPersistentTileSchedulerILi128ELi160ELi256ELi128ELb0ELb1ELb1ELb0ELb1ELb1EEEEEEEEEvNT_6ParamsE --------------------------
	.section	.nv.constant0._ZN7cutlass13device_kernelIN5flash11enable_sm90INS1_16FlashAttnFwdSm90INS1_25CollectiveMainloopFwdSm90ILi2EN4cute5tupleIJNS5_1CILi1EEES8_S8_EEENS6_IJNS7_ILi128EEENS7_ILi160EEESA_EEELi128ENS_12float_e4m3_tEfNS_4arch4Sm90ELb0ELb0ELb1ELb1ELb1ELb1ELb0ELb1ELb1ELb1ELb0ELb0EEENS1_21CollectiveEpilogueFwdINS6_IJSA_SA_SB_EEES9_NS_10bfloat16_tESF_Li256ELb1ELb1ELb0ELb1EEENS1_36VarlenDynamicPersistentTileSchedulerILi128ELi160ELi256ELi128ELb0ELb1ELb1ELb0ELb1ELb1EEEEEEEEEvNT_6ParamsE,"a",@progbits
	.sectionflags	@""
	.align	4
.nv.constant0._ZN7cutlass13device_kernelIN5flash11enable_sm90INS1_16FlashAttnFwdSm90INS1_25CollectiveMainloopFwdSm90ILi2EN4cute5tupleIJNS5_1CILi1EEES8_S8_EEENS6_IJNS7_ILi128EEENS7_ILi160EEESA_EEELi128ENS_12float_e4m3_tEfNS_4arch4Sm90ELb0ELb0ELb1ELb1ELb1ELb1ELb0ELb1ELb1ELb1ELb0ELb0EEENS1_21CollectiveEpilogueFwdINS6_IJSA_SA_SB_EEES9_NS_10bfloat16_tESF_Li256ELb1ELb1ELb0ELb1EEENS1_36VarlenDynamicPersistentTileSchedulerILi128ELi160ELi256ELi128ELb0ELb1ELb1ELb0ELb1ELb1EEEEEEEEEvNT_6ParamsE:
	.zero		3328


//--------------------- .nv.constant0._ZN7cutlass13device_kernelIN5flash11enable_sm90INS1_16FlashAttnFwdSm90INS1_25CollectiveMainloopFwdSm90ILi2EN4cute5tupleIJNS5_1CILi1EEES8_S8_EEENS6_IJNS7_ILi128EEENS7_ILi160EEESA_EEELi128ENS_12float_e4m3_tEfNS_4arch4Sm90ELb0ELb1ELb1ELb0ELb1ELb0ELb0ELb1ELb1ELb1ELb0ELb0EEENS1_21CollectiveEpilogueFwdINS6_IJSA_SA_SB_EEES9_NS_10bfloat16_tESF_Li256ELb0ELb1ELb0ELb1EEENS1_30DynamicPersistentTileSchedulerILi256ELi128ELb0ELb1ELb1EEEEEEEEEvNT_6ParamsE --------------------------
	.section	.nv.constant0._ZN7cutlass13device_kernelIN5flash11enable_sm90INS1_16FlashAttnFwdSm90INS1_25CollectiveMainloopFwdSm90ILi2EN4cute5tupleIJNS5_1CILi1EEES8_S8_EEENS6_IJNS7_ILi128EEENS7_ILi160EEESA_EEELi128ENS_12float_e4m3_tEfNS_4arch4Sm90ELb0ELb1ELb1ELb0ELb1ELb0ELb0ELb1ELb1ELb1ELb0ELb0EEENS1_21CollectiveEpilogueFwdINS6_IJSA_SA_SB_EEES9_NS_10bfloat16_tESF_Li256ELb0ELb1ELb0ELb1EEENS1_30DynamicPersistentTileSchedulerILi256ELi128ELb0ELb1ELb1EEEEEEEEEvNT_6ParamsE,"a",@progbits
	.sectionflags	@""
	.align	4
.nv.constant0._ZN7cutlass13device_kernelIN5flash11enable_sm90INS1_16FlashAttnFwdSm90INS1_25CollectiveMainloopFwdSm90ILi2EN4cute5tupleIJNS5_1CILi1EEES8_S8_EEENS6_IJNS7_ILi128EEENS7_ILi160EEESA_EEELi128ENS_12float_e4m3_tEfNS_4arch4Sm90ELb0ELb1ELb1ELb0ELb1ELb0ELb0ELb1ELb1ELb1ELb0ELb0EEENS1_21CollectiveEpilogueFwdINS6_IJSA_SA_SB_EEES9_NS_10bfloat16_tESF_Li256ELb0ELb1ELb0ELb1EEENS1_30DynamicPersistentTileSchedulerILi256ELi128ELb0ELb1ELb1EEEEEEEEEvNT_6ParamsE:
	.zero		3328


//--------------------- .nv.constant0._ZN7cutlass13device_kernelIN5flash11enable_sm90INS1_16FlashAttnFwdSm90INS1_25CollectiveMainloopFwdSm90ILi2EN4cute5tupleIJNS5_1CILi1EEES8_S8_EEENS6_IJNS7_ILi128EEENS7_ILi160EEESA_EEELi128ENS_12float_e4m3_tEfNS_4arch4Sm90ELb0ELb1ELb1ELb1ELb1ELb0ELb0ELb1ELb1ELb1ELb0ELb0EEENS1_21CollectiveEpilogueFwdINS6_IJSA_SA_SB_EEES9_NS_10bfloat16_tESF_Li256ELb1ELb1ELb0ELb1EEENS1_36VarlenDynamicPersistentTileSchedulerILi128ELi160ELi256ELi128ELb0ELb1ELb1ELb1ELb0ELb1EEEEEEEEEvNT_6ParamsE --------------------------
	.section	.nv.constant0._ZN7cutlass13device_kernelIN5flash11enable_sm90INS1_16FlashAttnFwdSm90INS1_25CollectiveMainloopFwdSm90ILi2EN4cute5tupleIJNS5_1CILi1EEES8_S8_EEENS6_IJNS7_ILi128EEENS7_ILi160EEESA_EEELi128ENS_12float_e4m3_tEfNS_4arch4Sm90ELb0ELb1ELb1ELb1ELb1ELb0ELb0ELb1ELb1ELb1ELb0ELb0EEENS1_21CollectiveEpilogueFwdINS6_IJSA_SA_SB_EEES9_NS_10bfloat16_tESF_Li256ELb1ELb1ELb0ELb1EEENS1_36VarlenDynamicPersistentTileSchedulerILi128ELi160ELi256ELi128ELb0ELb1ELb1ELb1ELb0ELb1EEEEEEEEEvNT_6ParamsE,"a",@progbits
	.sectionflags	@""
	.align	4
.nv.constant0._ZN7cutlass13device_kernelIN5flash11enable_sm90INS1_16FlashAttnFwdSm90INS1_25CollectiveMainloopFwdSm90ILi2EN4cute5tupleIJNS5_1CILi1EEES8_S8_EEENS6_IJNS7_ILi128EEENS7_ILi160EEESA_EEELi128ENS_12float_e4m3_tEfNS_4arch4Sm90ELb0ELb1ELb1ELb1ELb1ELb0ELb0ELb1ELb1ELb1ELb0ELb0EEENS1_21CollectiveEpilogueFwdINS6_IJSA_SA_SB_EEES9_NS_10bfloat16_tESF_Li256ELb1ELb1ELb0ELb1EEENS1_36VarlenDynamicPersistentTileSchedulerILi128ELi160ELi256ELi128ELb0ELb1ELb1ELb1ELb0ELb1EEEEEEEEEvNT_6ParamsE:
	.zero		3328


//--------------------- .nv.constant0._ZN7cutlass13device_kernelIN5flash11enable_sm90INS1_16FlashAttnFwdSm90INS1_25CollectiveMainloopFwdSm90ILi2EN4cute5tupleIJNS5_1CILi1EEES8_S8_EEENS6_IJNS7_ILi128EEENS7_ILi160EEESA_EEELi128ENS_12float_e4m3_tEfNS_4arch4Sm90ELb0ELb1ELb1ELb1ELb1ELb1ELb0ELb1ELb1ELb1ELb0ELb0EEENS1_21CollectiveEpilogueFwdINS6_IJSA_SA_SB_EEES9_NS_10bfloat16_tESF_Li256ELb1ELb1ELb0ELb1EEENS1_36VarlenDynamicPersistentTileSchedulerILi128ELi160ELi256ELi128ELb0ELb1ELb1ELb1ELb0ELb1EEEEEEEEEvNT_6ParamsE --------------------------
	.section	.nv.constant0._ZN7cutlass13device_kernelIN5flash11enable_sm90INS1_16FlashAttnFwdSm90INS1_25CollectiveMainloopFwdSm90ILi2EN4cute5tupleIJNS5_1CILi1EEES8_S8_EEENS6_IJNS7_ILi128EEENS7_ILi160EEESA_EEELi128ENS_12float_e4m3_tEfNS_4arch4Sm90ELb0ELb1ELb1ELb1ELb1ELb1ELb0ELb1ELb1ELb1ELb0ELb0EEENS1_21CollectiveEpilogueFwdINS6_IJSA_SA_SB_EEES9_NS_10bfloat16_tESF_Li256ELb1ELb1ELb0ELb1EEENS1_36VarlenDynamicPersistentTileSchedulerILi128ELi160ELi256ELi128ELb0ELb1ELb1ELb1ELb0ELb1EEEEEEEEEvNT_6ParamsE,"a",@progbits
	.sectionflags	@""
	.align	4
.nv.constant0._ZN7cutlass13device_kernelIN5flash11enable_sm90INS1_16FlashAttnFwdSm90INS1_25CollectiveMainloopFwdSm90ILi2EN4cute5tupleIJNS5_1CILi1EEES8_S8_EEENS6_IJNS7_ILi128EEENS7_ILi160EEESA_EEELi128ENS_12float_e4m3_tEfNS_4arch4Sm90ELb0ELb1ELb1ELb1ELb1ELb1ELb0ELb1ELb1ELb1ELb0ELb0EEENS1_21CollectiveEpilogueFwdINS6_IJSA_SA_SB_EEES9_NS_10bfloat16_tESF_Li256ELb1ELb1ELb0ELb1EEENS1_36VarlenDynamicPersistentTileSchedulerILi128ELi160ELi256ELi128ELb0ELb1ELb1ELb1ELb0ELb1EEEEEEEEEvNT_6ParamsE:
	.zero		3328


//--------------------- .nv.constant0._ZN7cutlass13device_kernelIN5flash11enable_sm90INS1_16FlashAttnFwdSm90INS1_25CollectiveMainloopFwdSm90ILi2EN4cute5tupleIJNS5_1CILi1EEES8_S8_EEENS6_IJNS7_ILi128EEENS7_ILi160EEESA_EEELi128ENS_12float_e4m3_tEfNS_4arch4Sm90ELb1ELb0ELb1ELb0ELb1ELb0ELb0ELb1ELb1ELb1ELb0ELb0EEENS1_21CollectiveEpilogueFwdINS6_IJSA_SA_SB_EEES9_NS_10bfloat16_tESF_Li256ELb0ELb1ELb0ELb1EEENS1_30DynamicPersistentTileSchedulerILi256ELi128ELb0ELb1ELb1EEEEEEEEEvNT_6ParamsE --------------------------
	.section	.nv.constant0._ZN7cutlass13device_kernelIN5flash11enable_sm90INS1_16FlashAttnFwdSm90INS1_25CollectiveMainloopFwdSm90ILi2EN4cute5tupleIJNS5_1CILi1EEES8_S8_EEENS6_IJNS7_ILi128EEENS7_ILi160EEESA_EEELi128ENS_12float_e4m3_tEfNS_4arch4Sm90ELb1ELb0ELb1ELb0ELb1ELb0ELb0ELb1ELb1ELb1ELb0ELb0EEENS1_21CollectiveEpilogueFwdINS6_IJSA_SA_SB_EEES9_NS_10bfloat16_tESF_Li256ELb0ELb1ELb0ELb1EEENS1_30DynamicPersistentTileSchedulerILi256ELi128ELb0ELb1ELb1EEEEEEEEEvNT_6ParamsE,"a",@progbits
	.sectionflags	@""
	.align	4
.nv.constant0._ZN7cutlass13device_kernelIN5flash11enable_sm90INS1_16FlashAttnFwdSm90INS1_25CollectiveMainloopFwdSm90ILi2EN4cute5tupleIJNS5_1CILi1EEES8_S8_EEENS6_IJNS7_ILi128EEENS7_ILi160EEESA_EEELi128ENS_12float_e4m3_tEfNS_4arch4Sm90ELb1ELb0ELb1ELb0ELb1ELb0ELb0ELb1ELb1ELb1ELb0ELb0EEENS1_21CollectiveEpilogueFwdINS6_IJSA_SA_SB_EEES9_NS_10bfloat16_tESF_Li256ELb0ELb1ELb0ELb1EEENS1_30DynamicPersistentTileSchedulerILi256ELi128ELb0ELb1ELb1EEEEEEEEEvNT_6ParamsE:
	.zero		3328


//--------------------- .nv.constant0._ZN7cutlass13device_kernelIN5flash11enable_sm90INS1_16FlashAttnFwdSm90INS1_25CollectiveMainloopFwdSm90ILi2EN4cute5tupleIJNS5_1CILi1EEES8_S8_EEENS6_IJNS7_ILi128EEENS7_ILi160EEESA_EEELi128ENS_12float_e4m3_tEfNS_4arch4Sm90ELb1ELb0ELb1ELb1ELb1ELb0ELb0ELb1ELb1ELb1ELb0ELb0EEENS1_21CollectiveEpilogueFwdINS6_IJSA_SA_SB_EEES9_NS_10bfloat16_tESF_Li256ELb1ELb1ELb0ELb1EEENS1_36VarlenDynamicPersistentTileSchedulerILi128ELi160ELi256ELi128ELb0ELb1ELb1ELb1ELb1ELb1EEEEEEEEEvNT_6ParamsE --------------------------
	.section	.nv.constant0._ZN7cutlass13device_kernelIN5flash11enable_sm90INS1_16FlashAttnFwdSm90INS1_25CollectiveMainloopFwdSm90ILi2EN4cute5tupleIJNS5_1CILi1EEES8_S8_EEENS6_IJNS7_ILi128EEENS7_ILi160EEESA_EEELi128ENS_12float_e4m3_tEfNS_4arch4Sm90ELb1ELb0ELb1ELb1ELb1ELb0ELb0ELb1ELb1ELb1ELb0ELb0EEENS1_21CollectiveEpilogueFwdINS6_IJSA_SA_SB_EEES9_NS_10bfloat16_tESF_Li256ELb1ELb1ELb0ELb1EEENS1_36VarlenDynamicPersistentTileSchedulerILi128ELi160ELi256ELi128ELb0ELb1ELb1ELb1ELb1ELb1EEEEEEEEEvNT_6ParamsE,"a",@progbits
	.sectionflags	@""
	.align	4
.nv.constant0._ZN7cutlass13device_kernelIN5flash11enable_sm90INS1_16FlashAttnFwdSm90INS1_25CollectiveMainloopFwdSm90ILi2EN4cute5tupleIJNS5_1CILi1EEES8_S8_EEENS6_IJNS7_ILi128EEENS7_ILi160EEESA_EEELi128ENS_12float_e4m3_tEfNS_4arch4Sm90ELb1ELb0ELb1ELb1ELb1ELb0ELb0ELb1ELb1ELb1ELb0ELb0EEENS1_21CollectiveEpilogueFwdINS6_IJSA_SA_SB_EEES9_NS_10bfloat16_tESF_Li256ELb1ELb1ELb0ELb1EEENS1_36VarlenDynamicPersistentTileSchedulerILi128ELi160ELi256ELi128ELb0ELb1ELb1ELb1ELb1ELb1EEEEEEEEEvNT_6ParamsE:
	.zero		3328


//--------------------- .nv.constant0._ZN7cutlass13device_kernelIN5flash11enable_sm90INS1_16FlashAttnFwdSm90INS1_25CollectiveMainloopFwdSm90ILi2EN4cute5tupleIJNS5_1CILi1EEES8_S8_EEENS6_IJNS7_ILi128EEENS7_ILi160EEESA_EEELi128ENS_12float_e4m3_tEfNS_4arch4Sm90ELb1ELb0ELb1ELb1ELb1ELb1ELb0ELb1ELb1ELb1ELb0ELb0EEENS1_21CollectiveEpilogueFwdINS6_IJSA_SA_SB_EEES9_NS_10bfloat16_tESF_Li256ELb1ELb1ELb0ELb1EEENS1_36VarlenDynamicPersistentTileSchedulerILi128ELi160ELi256ELi128ELb0ELb1ELb1ELb1ELb1ELb1EEEEEEEEEvNT_6ParamsE --------------------------
	.section	.nv.constant0._ZN7cutlass13device_kernelIN5flash11enable_sm90INS1_16FlashAttnFwdSm90INS1_25CollectiveMainloopFwdSm90ILi2EN4cute5tupleIJNS5_1CILi1EEES8_S8_EEENS6_IJNS7_ILi128EEENS7_ILi160EEESA_EEELi128ENS_12float_e4m3_tEfNS_4arch4Sm90ELb1ELb0ELb1ELb1ELb1ELb1ELb0ELb1ELb1ELb1ELb0ELb0EEENS1_21CollectiveEpilogueFwdINS6_IJSA_SA_SB_EEES9_NS_10bfloat16_tESF_Li256ELb1ELb1ELb0ELb1EEENS1_36VarlenDynamicPersistentTileSchedulerILi128ELi160ELi256ELi128ELb0ELb1ELb1ELb1ELb1ELb1EEEEEEEEEvNT_6ParamsE,"a",@progbits
	.sectionflags	@""
	.align	4
.nv.constant0._ZN7cutlass13device_kernelIN5flash11enable_sm90INS1_16FlashAttnFwdSm90INS1_25CollectiveMainloopFwdSm90ILi2EN4cute5tupleIJNS5_1CILi1EEES8_S8_EEENS6_IJNS7_ILi128EEENS7_ILi160EEESA_EEELi128ENS_12float_e4m3_tEfNS_4arch4Sm90ELb1ELb0ELb1ELb1ELb1ELb1ELb0ELb1ELb1ELb1ELb0ELb0EEENS1_21CollectiveEpilogueFwdINS6_IJSA_SA_SB_EEES9_NS_10bfloat16_tESF_Li256ELb1ELb1ELb0ELb1EEENS1_36VarlenDynamicPersistentTileSchedulerILi128ELi160ELi256ELi128ELb0ELb1ELb1ELb1ELb1ELb1EEEEEEEEEvNT_6ParamsE:
	.zero		3328


//--------------------- .nv.constant0._ZN7cutlass13device_kernelIN5flash11enable_sm90INS1_16FlashAttnFwdSm90INS1_25CollectiveMainloopFwdSm90ILi2EN4cute5tupleIJNS5_1CILi1EEES8_S8_EEENS6_IJNS7_ILi192EEENS7_ILi128EEENS7_ILi96EEEEEELi96ENS_12float_e4m3_tEfNS_4arch4Sm90ELb0ELb0ELb1ELb0ELb1ELb0ELb0ELb1ELb1ELb1ELb0ELb0EEENS1_21CollectiveEpilogueFwdINS6_IJSA_SC_SB_EEES9_NS_10bfloat16_tESG_Li384ELb0ELb1ELb0ELb1EEENS1_29StaticPersistentTileSchedulerILb0EEEEEEEEEvNT_6ParamsE --------------------------
	.section	.nv.constant0._ZN7cutlass13device_kernelIN5flash11enable_sm90INS1_16FlashAttnFwdSm90INS1_25CollectiveMainloopFwdSm90ILi2EN4cute5tupleIJNS5_1CILi1EEES8_S8_EEENS6_IJNS7_ILi192EEENS7_ILi128EEENS7_ILi96EEEEEELi96ENS_12float_e4m3_tEfNS_4arch4Sm90ELb0ELb0ELb1ELb0ELb1ELb0ELb0ELb1ELb1ELb1ELb0ELb0EEENS1_21CollectiveEpilogueFwdINS6_IJSA_SC_SB_EEES9_NS_10bfloat16_tESG_Li384ELb0ELb1ELb0ELb1EEENS1_29StaticPersistentTileSchedulerILb0EEEEEEEEEvNT_6ParamsE,"a",@progbits
	.sectionflags	@""
	.align	4
.nv.constant0._ZN7cutlass13device_kernelIN5flash11enable_sm90INS1_16FlashAttnFwdSm90INS1_25CollectiveMainloopFwdSm90ILi2EN4cute5tupleIJNS5_1CILi1EEES8_S8_EEENS6_IJNS7_ILi192EEENS7_ILi128EEENS7_ILi96EEEEEELi96ENS_12float_e4m3_tEfNS_4arch4Sm90ELb0ELb0ELb1ELb0ELb1ELb0ELb0ELb1ELb1ELb1ELb0ELb0EEENS1_21CollectiveEpilogueFwdINS6_IJSA_SC_SB_EEES9_NS_10bfloat16_tESG_Li384ELb0ELb1ELb0ELb1EEENS1_29StaticPersistentTileSchedulerILb0EEEEEEEEEvNT_6ParamsE:
	.zero		3200


//--------------------- .nv.constant0._ZN7cutlass13device_kernelIN5flash11enable_sm90INS1_16FlashAttnFwdSm90INS1_25CollectiveMainloopFwdSm90ILi2EN4cute5tupleIJNS5_1CILi1EEES8_S8_EEENS6_IJNS7_ILi192EEENS7_ILi128EEENS7_ILi96EEEEEELi96ENS_12float_e4m3_tEfNS_4arch4Sm90ELb0ELb0ELb1ELb1ELb1ELb0ELb0ELb1ELb1ELb1ELb0ELb0EEENS1_21CollectiveEpilogueFwdINS6_IJSA_SC_SB_EEES9_NS_10bfloat16_tESG_Li384ELb1ELb1ELb0ELb1EEENS1_36VarlenDynamicPersistentTileSchedulerILi192ELi128ELi384ELi128ELb0ELb1ELb1ELb0ELb1ELb1EEEEEEEEEvNT_6ParamsE --------------------------
	.section	.nv.constant0._ZN7cutlass13device_kernelIN5flash11enable_sm90INS1_16FlashAttnFwdSm90INS1_25CollectiveMainloopFwdSm90ILi2EN4cute5tupleIJNS5_1CILi1EEES8_S8_EEENS6_IJNS7_ILi192EEENS7_ILi128EEENS7_ILi96EEEEEELi96ENS_12float_e4m3_tEfNS_4arch4Sm90ELb0ELb0ELb1ELb1ELb1ELb0ELb0ELb1ELb1ELb1ELb0ELb0EEENS1_21CollectiveEpilogueFwdINS6_IJSA_SC_SB_EEES9_NS_10bfloat16_tESG_Li384ELb1ELb1ELb0ELb1EEENS1_36VarlenDynamicPersistentTileSchedulerILi192ELi128ELi384ELi128ELb0ELb1ELb1ELb0ELb1ELb1EEEEEEEEEvNT_6ParamsE,"a",@progbits
	.sectionflags	@""
	.align	4
.nv.constant0._ZN7cutlass13device_kernelIN5flash11enable_sm90INS1_16FlashAttnFwdSm90INS1_25CollectiveMainloopFwdSm90ILi2EN4cute5tupleIJNS5_1CILi1EEES8_S8_EEENS6_IJNS7_ILi192EEENS7_ILi128EEENS7_ILi96EEEEEELi96ENS_12float_e4m3_tEfNS_4arch4Sm90ELb0ELb0ELb1ELb1ELb1ELb0ELb0ELb1ELb1ELb1ELb0ELb0EEENS1_21CollectiveEpilogueFwdINS6_IJSA_SC_SB_EEES9_NS_10bfloat16_tESG_Li384ELb1ELb1ELb0ELb1EEENS1_36VarlenDynamicPersistentTileSchedulerILi192ELi128ELi384ELi128ELb0ELb1ELb1ELb0ELb1ELb1EEEEEEEEEvNT_6ParamsE:
	.zero		3328


//--------------------- .nv.constant0._ZN7cutlass13device_kernelIN5flash11enable_sm90INS1_16FlashAttnFwdSm90INS1_25CollectiveMainloopFwdSm90ILi2EN4cute5tupleIJNS5_1CILi1EEES8_S8_EEENS6_IJNS7_ILi192EEENS7_ILi128EEENS7_ILi96EEEEEELi96ENS_12float_e4m3_tEfNS_4arch4Sm90ELb0ELb0ELb1ELb1ELb1ELb1ELb0ELb1ELb1ELb1ELb0ELb0EEENS1_21CollectiveEpilogueFwdINS6_IJSA_SC_SB_EEES9_NS_10bfloat16_tESG_Li384ELb1ELb1ELb0ELb1EEENS1_36VarlenDynamicPersistentTileSchedulerILi192ELi128ELi384ELi128ELb0ELb1ELb1ELb0ELb1ELb1EEEEEEEEEvNT_6ParamsE --------------------------
	.section	.nv.constant0._ZN7cutlass13device_kernelIN5flash11enable_sm90INS1_16FlashAttnFwdSm90INS1_25CollectiveMainloopFwdSm90ILi2EN4cute5tupleIJNS5_1CILi1EEES8_S8_EEENS6_IJNS7_ILi192EEENS7_ILi128EEENS7_ILi96EEEEEELi96ENS_12float_e4m3_tEfNS_4arch4Sm90ELb0ELb0ELb1ELb1ELb1ELb1ELb0ELb1ELb1ELb1ELb0ELb0EEENS1_21CollectiveEpilogueFwdINS6_IJSA_SC_SB_EEES9_NS_10bfloat16_tESG_Li384ELb1ELb1ELb0ELb1EEENS1_36VarlenDynamicPersistentTileSchedulerILi192ELi128ELi384ELi128ELb0ELb1ELb1ELb0ELb1ELb1EEEEEEEEEvNT_6ParamsE,"a",@progbits
	.sectionflags	@""
	.align	4
.nv.constant0._ZN7cutlass13device_kernelIN5flash11enable_sm90INS1_16FlashAttnFwdSm90INS1_25CollectiveMainloopFwdSm90ILi2EN4cute5tupleIJNS5_1CILi1EEES8_S8_EEENS6_IJNS7_ILi192EEENS7_ILi128EEENS7_ILi96EEEEEELi96ENS_12float_e4m3_tEfNS_4arch4Sm90ELb0ELb0ELb1ELb1ELb1ELb1ELb0ELb1ELb1ELb1ELb0ELb0EEENS1_21CollectiveEpilogueFwdINS6_IJSA_SC_SB_EEES9_NS_10bfloat16_tESG_Li384ELb1ELb1ELb0ELb1EEENS1_36VarlenDynamicPersistentTileSchedulerILi192ELi128ELi384ELi128ELb0ELb1ELb1ELb0ELb1ELb1EEEEEEEEEvNT_6ParamsE:
	.zero		3328


//--------------------- .nv.constant0._ZN7cutlass13device_kernelIN5flash11enable_sm90INS1_16FlashAttnFwdSm90INS1_25CollectiveMainloopFwdSm90ILi2EN4cute5tupleIJNS5_1CILi1EEES8_S8_EEENS6_IJNS7_ILi192EEENS7_ILi128EEENS7_ILi96EEEEEELi96ENS_12float_e4m3_tEfNS_4arch4Sm90ELb0ELb1ELb1ELb0ELb1ELb0ELb0ELb1ELb1ELb1ELb0ELb0EEENS1_21CollectiveEpilogueFwdINS6_IJSA_SC_SB_EEES9_NS_10bfloat16_tESG_Li384ELb0ELb1ELb0ELb1EEENS1_30DynamicPersistentTileSchedulerILi384ELi128ELb0ELb1ELb1EEEEEEEEEvNT_6ParamsE --------------------------
	.section	.nv.constant0._ZN7cutlass13device_kernelIN5flash11enable_sm90INS1_16FlashAttnFwdSm90INS1_25CollectiveMainloopFwdSm90ILi2EN4cute5tupleIJNS5_1CILi1EEES8_S8_EEENS6_IJNS7_ILi192EEENS7_ILi128EEENS7_ILi96EEEEEELi96ENS_12float_e4m3_tEfNS_4arch4Sm90ELb0ELb1ELb1ELb0ELb1ELb0ELb0ELb1ELb1ELb1ELb0ELb0EEENS1_21CollectiveEpilogueFwdINS6_IJSA_SC_SB_EEES9_NS_10bfloat16_tESG_Li384ELb0ELb1ELb0ELb1EEENS1_30DynamicPersistentTileSchedulerILi384ELi128ELb0ELb1ELb1EEEEEEEEEvNT_6ParamsE,"a",@progbits
	.sectionflags	@""
	.align	4
.nv.constant0._ZN7cutlass13device_kernelIN5flash11enable_sm90INS1_16FlashAttnFwdSm90INS1_25CollectiveMainloopFwdSm90ILi2EN4cute5tupleIJNS5_1CILi1EEES8_S8_EEENS6_IJNS7_ILi192EEENS7_ILi128EEENS7_ILi96EEEEEELi96ENS_12float_e4m3_tEfNS_4arch4Sm90ELb0ELb1ELb1ELb0ELb1ELb0ELb0ELb1ELb1ELb1ELb0ELb0EEENS1_21CollectiveEpilogueFwdINS6_IJSA_SC_SB_EEES9_NS_10bfloat16_tESG_Li384ELb0ELb1ELb0ELb1EEENS1_30DynamicPersistentTileSchedulerILi384ELi128ELb0ELb1ELb1EEEEEEEEEvNT_6ParamsE:
	.zero		3328


//--------------------- .nv.constant0._ZN7cutlass13device_kernelIN5flash11enable_sm90INS1_16FlashAttnFwdSm90INS1_25CollectiveMainloopFwdSm90ILi2EN4cute5tupleIJNS5_1CILi1EEES8_S8_EEENS6_IJNS7_ILi192EEENS7_ILi128EEENS7_ILi96EEEEEELi96ENS_12float_e4m3_tEfNS_4arch4Sm90ELb0ELb1ELb1ELb1ELb1ELb0ELb0ELb1ELb1ELb1ELb0ELb0EEENS1_21CollectiveEpilogueFwdINS6_IJSA_SC_SB_EEES9_NS_10bfloat16_tESG_Li384ELb1ELb1ELb0ELb1EEENS1_36VarlenDynamicPersistentTileSchedulerILi192ELi128ELi384ELi128ELb0ELb1ELb1ELb1ELb0ELb1EEEEEEEEEvNT_6ParamsE --------------------------
	.section	.nv.constant0._ZN7cutlass13device_kernelIN5flash11enable_sm90INS1_16FlashAttnFwdSm90INS1_25CollectiveMainloopFwdSm90ILi2EN4cute5tupleIJNS5_1CILi1EEES8_S8_EEENS6_IJNS7_ILi192EEENS7_ILi128EEENS7_ILi96EEEEEELi96ENS_12float_e4m3_tEfNS_4arch4Sm90ELb0ELb1ELb1ELb1ELb1ELb0ELb0ELb1ELb1ELb1ELb0ELb0EEENS1_21CollectiveEpilogueFwdINS6_IJSA_SC_SB_EEES9_NS_10bfloat16_tESG_Li384ELb1ELb1ELb0ELb1EEENS1_36VarlenDynamicPersistentTileSchedulerILi192ELi128ELi384ELi128ELb0ELb1ELb1ELb1ELb0ELb1EEEEEEEEEvNT_6ParamsE,"a",@progbits
	.sectionflags	@""
	.align	4
.nv.constant0._ZN7cutlass13device_kernelIN5flash11enable_sm90INS1_16FlashAttnFwdSm90INS1_25CollectiveMainloopFwdSm90ILi2EN4cute5tupleIJNS5_1CILi1EEES8_S8_EEENS6_IJNS7_ILi192EEENS7_ILi128EEENS7_ILi96EEEEEELi96ENS_12float_e4m3_tEfNS_4arch4Sm90ELb0ELb1ELb1ELb1ELb1ELb0ELb0ELb1ELb1ELb1ELb0ELb0EEENS1_21CollectiveEpilogueFwdINS6_IJSA_SC_SB_EEES9_NS_10bfloat16_tESG_Li384ELb1ELb1ELb0ELb1EEENS1_36VarlenDynamicPersistentTileSchedulerILi192ELi128ELi384ELi128ELb0ELb1ELb1ELb1ELb0ELb1EEEEEEEEEvNT_6ParamsE:
	.zero		3328


//--------------------- .nv.constant0._ZN7cutlass13device_kernelIN5flash11enable_sm90INS1_16FlashAttnFwdSm90INS1_25CollectiveMainloopFwdSm90ILi2EN4cute5tupleIJNS5_1CILi1EEES8_S8_EEENS6_IJNS7_ILi192EEENS7_ILi128EEENS7_ILi96EEEEEELi96ENS_12float_e4m3_tEfNS_4arch4Sm90ELb0ELb1ELb1ELb1ELb1ELb1ELb0ELb1ELb1ELb1ELb0ELb0EEENS1_21CollectiveEpilogueFwdINS6_IJSA_SC_SB_EEES9_NS_10bfloat16_tESG_Li384ELb1ELb1ELb0ELb1EEENS1_36VarlenDynamicPersistentTileSchedulerILi192ELi128ELi384ELi128ELb0ELb1ELb1ELb1ELb0ELb1EEEEEEEEEvNT_6ParamsE --------------------------
	.section	.nv.constant0._ZN7cutlass13device_kernelIN5flash11enable_sm90INS1_16FlashAttnFwdSm90INS1_25CollectiveMainloopFwdSm90ILi2EN4cute5tupleIJNS5_1CILi1EEES8_S8_EEENS6_IJNS7_ILi192EEENS7_ILi128EEENS7_ILi96EEEEEELi96ENS_12float_e4m3_tEfNS_4arch4Sm90ELb0ELb1ELb1ELb1ELb1ELb1ELb0ELb1ELb1ELb1ELb0ELb0EEENS1_21CollectiveEpilogueFwdINS6_IJSA_SC_SB_EEES9_NS_10bfloat16_tESG_Li384ELb1ELb1ELb0ELb1EEENS1_36VarlenDynamicPersistentTileSchedulerILi192ELi128ELi384ELi128ELb0ELb1ELb1ELb1ELb0ELb1EEEEEEEEEvNT_6ParamsE,"a",@progbits
	.sectionflags	@""
	.align	4
.nv.constant0._ZN7cutlass13device_kernelIN5flash11enable_sm90INS1_16FlashAttnFwdSm90INS1_25CollectiveMainloopFwdSm90ILi2EN4cute5tupleIJNS5_1CILi1EEES8_S8_EEENS6_IJNS7_ILi192EEENS7_ILi128EEENS7_ILi96EEEEEELi96ENS_12float_e4m3_tEfNS_4arch4Sm90ELb0ELb1ELb1ELb1ELb1ELb1ELb0ELb1ELb1ELb1ELb0ELb0EEENS1_21CollectiveEpilogueFwdINS6_IJSA_SC_SB_EEES9_NS_10bfloat16_tESG_Li384ELb1ELb1ELb0ELb1EEENS1_36VarlenDynamicPersistentTileSchedulerILi192ELi128ELi384ELi128ELb0ELb1ELb1ELb1ELb0ELb1EEEEEEEEEvNT_6ParamsE:
	.zero		3328


//--------------------- .nv.constant0._ZN7cutlass13device_kernelIN5flash11enable_sm90INS1_16FlashAttnFwdSm90INS1_25CollectiveMainloopFwdSm90ILi2EN4cute5tupleIJNS5_1CILi1EEES8_S8_EEENS6_IJNS7_ILi192EEENS7_ILi128EEENS7_ILi96EEEEEELi96ENS_12float_e4m3_tEfNS_4arch4Sm90ELb1ELb0ELb1ELb0ELb1ELb0ELb0ELb1ELb1ELb1ELb0ELb0EEENS1_21CollectiveEpilogueFwdINS6_IJSA_SC_SB_EEES9_NS_10bfloat16_tESG_Li384ELb0ELb1ELb0ELb1EEENS1_30DynamicPersistentTileSchedulerILi384ELi128ELb0ELb1ELb1EEEEEEEEEvNT_6ParamsE --------------------------
	.section	.nv.constant0._ZN7cutlass13device_kernelIN5flash11enable_sm90INS1_16FlashAttnFwdSm90INS1_25CollectiveMainloopFwdSm90ILi2EN4cute5tupleIJNS5_1CILi1EEES8_S8_EEENS6_IJNS7_ILi192EEENS7_ILi128EEENS7_ILi96EEEEEELi96ENS_12float_e4m3_tEfNS_4arch4Sm90ELb1ELb0ELb1ELb0ELb1ELb0ELb0ELb1ELb1ELb1ELb0ELb0EEENS1_21CollectiveEpilogueFwdINS6_IJSA_SC_SB_EEES9_NS_10bfloat16_tESG_Li384ELb0ELb1ELb0ELb1EEENS1_30DynamicPersistentTileSchedulerILi384ELi128ELb0ELb1ELb1EEEEEEEEEvNT_6ParamsE,"a",@progbits
	.sectionflags	@""
	.align	4
.nv.constant0._ZN7cutlass13device_kernelIN5flash11enable_sm90INS1_16FlashAttnFwdSm90INS1_25CollectiveMainloopFwdSm90ILi2EN4cute5tupleIJNS5_1CILi1EEES8_S8_EEENS6_IJNS7_ILi192EEENS7_ILi128EEENS7_ILi96EEEEEELi96ENS_12float_e4m3_tEfNS_4arch4Sm90ELb1ELb0ELb1ELb0ELb1ELb0ELb0ELb1ELb1ELb1ELb0ELb0EEENS1_21CollectiveEpilogueFwdINS6_IJSA_SC_SB_EEES9_NS_10bfloat16_tESG_Li384ELb0ELb1ELb0ELb1EEENS1_30DynamicPersistentTileSchedulerILi384ELi128ELb0ELb1ELb1EEEEEEEEEvNT_6ParamsE:
	.zero		3328


//--------------------- .nv.constant0._ZN7cutlass13device_kernelIN5flash11enable_sm90INS1_16FlashAttnFwdSm90INS1_25CollectiveMainloopFwdSm90ILi2EN4cute5tupleIJNS5_1CILi1EEES8_S8_EEENS6_IJNS7_ILi192EEENS7_ILi128EEENS7_ILi96EEEEEELi96ENS_12float_e4m3_tEfNS_4arch4Sm90ELb1ELb0ELb1ELb1ELb1ELb0ELb0ELb1ELb1ELb1ELb0ELb0EEENS1_21CollectiveEpilogueFwdINS6_IJSA_SC_SB_EEES9_NS_10bfloat16_tESG_Li384ELb1ELb1ELb0ELb1EEENS1_36VarlenDynamicPersistentTileSchedulerILi192ELi128ELi384ELi128ELb0ELb1ELb1ELb1ELb1ELb1EEEEEEEEEvNT_6ParamsE --------------------------
	.section	.nv.constant0._ZN7cutlass13device_kernelIN5flash11enable_sm90INS1_16FlashAttnFwdSm90INS1_25CollectiveMainloopFwdSm90ILi2EN4cute5tupleIJNS5_1CILi1EEES8_S8_EEENS6_IJNS7_ILi192EEENS7_ILi128EEENS7_ILi96EEEEEELi96ENS_12float_e4m3_tEfNS_4arch4Sm90ELb1ELb0ELb1ELb1ELb1ELb0ELb0ELb1ELb1ELb1ELb0ELb0EEENS1_21CollectiveEpilogueFwdINS6_IJSA_SC_SB_EEES9_NS_10bfloat16_tESG_Li384ELb1ELb1ELb0ELb1EEENS1_36VarlenDynamicPersistentTileSchedulerILi192ELi128ELi384ELi128ELb0ELb1ELb1ELb1ELb1ELb1EEEEEEEEEvNT_6ParamsE,"a",@progbits
	.sectionflags	@""
	.align	4
.nv.constant0._ZN7cutlass13device_kernelIN5flash11enable_sm90INS1_16FlashAttnFwdSm90INS1_25CollectiveMainloopFwdSm90ILi2EN4cute5tupleIJNS5_1CILi1EEES8_S8_EEENS6_IJNS7_ILi192EEENS7_ILi128EEENS7_ILi96EEEEEELi96ENS_12float_e4m3_tEfNS_4arch4Sm90ELb1ELb0ELb1ELb1ELb1ELb0ELb0ELb1ELb1ELb1ELb0ELb0EEENS1_21CollectiveEpilogueFwdINS6_IJSA_SC_SB_EEES9_NS_10bfloat16_tESG_Li384ELb1ELb1ELb0ELb1EEENS1_36VarlenDynamicPersistentTileSchedulerILi192ELi128ELi384ELi128ELb0ELb1ELb1ELb1ELb1ELb1EEEEEEEEEvNT_6ParamsE:
	.zero		3328


//--------------------- .nv.constant0._ZN7cutlass13device_kernelIN5flash11enable_sm90INS1_16FlashAttnFwdSm90INS1_25CollectiveMainloopFwdSm90ILi2EN4cute5tupleIJNS5_1CILi1EEES8_S8_EEENS6_IJNS7_ILi192EEENS7_ILi128EEENS7_ILi96EEEEEELi96ENS_12float_e4m3_tEfNS_4arch4Sm90ELb1ELb0ELb1ELb1ELb1ELb1ELb0ELb1ELb1ELb1ELb0ELb0EEENS1_21CollectiveEpilogueFwdINS6_IJSA_SC_SB_EEES9_NS_10bfloat16_tESG_Li384ELb1ELb1ELb0ELb1EEENS1_36VarlenDynamicPersistentTileSchedulerILi192ELi128ELi384ELi128ELb0ELb1ELb1ELb1ELb1ELb1EEEEEEEEEvNT_6ParamsE --------------------------
	.section	.nv.constant0._ZN7cutlass13device_kernelIN5flash11enable_sm90INS1_16FlashAttnFwdSm90INS1_25CollectiveMainloopFwdSm90ILi2EN4cute5tupleIJNS5_1CILi1EEES8_S8_EEENS6_IJNS7_ILi192EEENS7_ILi128EEENS7_ILi96EEEEEELi96ENS_12float_e4m3_tEfNS_4arch4Sm90ELb1ELb0ELb1ELb1ELb1ELb1ELb0ELb1ELb1ELb1ELb0ELb0EEENS1_21CollectiveEpilogueFwdINS6_IJSA_SC_SB_EEES9_NS_10bfloat16_tESG_Li384ELb1ELb1ELb0ELb1EEENS1_36VarlenDynamicPersistentTileSchedulerILi192ELi128ELi384ELi128ELb0ELb1ELb1ELb1ELb1ELb1EEEEEEEEEvNT_6ParamsE,"a",@progbits
	.sectionflags	@""
	.align	4
.nv.constant0._ZN7cutlass13device_kernelIN5flash11enable_sm90INS1_16FlashAttnFwdSm90INS1_25CollectiveMainloopFwdSm90ILi2EN4cute5tupleIJNS5_1CILi1EEES8_S8_EEENS6_IJNS7_ILi192EEENS7_ILi128EEENS7_ILi96EEEEEELi96ENS_12float_e4m3_tEfNS_4arch4Sm90ELb1ELb0ELb1ELb1ELb1ELb1ELb0ELb1ELb1ELb1ELb0ELb0EEENS1_21CollectiveEpilogueFwdINS6_IJSA_SC_SB_EEES9_NS_10bfloat16_tESG_Li384ELb1ELb1ELb0ELb1EEENS1_36VarlenDynamicPersistentTileSchedulerILi192ELi128ELi384ELi128ELb0ELb1ELb1ELb1ELb1ELb1EEEEEEEEEvNT_6ParamsE:
	.zero		3328


//--------------------- .nv.constant0._ZN7cutlass13device_kernelIN5flash11enable_sm90INS1_16FlashAttnFwdSm90INS1_25CollectiveMainloopFwdSm90ILi2EN4cute5tupleIJNS5_1CILi1EEES8_S8_EEENS6_IJNS7_ILi192EEENS7_ILi160EEENS7_ILi64EEEEEELi64ENS_12float_e4m3_tEfNS_4arch4Sm90ELb0ELb0ELb1ELb0ELb1ELb0ELb0ELb1ELb1ELb1ELb0ELb0EEENS1_21CollectiveEpilogueFwdINS6_IJSA_SC_SB_EEES9_NS_10bfloat16_tESG_Li384ELb0ELb1ELb0ELb1EEENS1_29StaticPersistentTileSchedulerILb0EEEEEEEEEvNT_6ParamsE --------------------------
	.section	.nv.constant0._ZN7cutlass13device_kernelIN5flash11enable_sm90INS1_16FlashAttnFwdSm90INS1_25CollectiveMainloopFwdSm90ILi2EN4cute5tupleIJNS5_1CILi1EEES8_S8_EEENS6_IJNS7_ILi192EEENS7_ILi160EEENS7_ILi64EEEEEELi64ENS_12float_e4m3_tEfNS_4arch4Sm90ELb0ELb0ELb1ELb0ELb1ELb0ELb0ELb1ELb1ELb1ELb0ELb0EEENS1_21CollectiveEpilogueFwdINS6_IJSA_SC_SB_EEES9_NS_10bfloat16_tESG_Li384ELb0ELb1ELb0ELb1EEENS1_29StaticPersistentTileSchedulerILb0EEEEEEEEEvNT_6ParamsE,"a",@progbits
	.sectionflags	@""
	.align	4
.nv.constant0._ZN7cutlass13device_kernelIN5flash11enable_sm90INS1_16FlashAttnFwdSm90INS1_25CollectiveMainloopFwdSm90ILi2EN4cute5tupleIJNS5_1CILi1EEES8_S8_EEENS6_IJNS7_ILi192EEENS7_ILi160EEENS7_ILi64EEEEEELi64ENS_12float_e4m3_tEfNS_4arch4Sm90ELb0ELb0ELb1ELb0ELb1ELb0ELb0ELb1ELb1ELb1ELb0ELb0EEENS1_21CollectiveEpilogueFwdINS6_IJSA_SC_SB_EEES9_NS_10bfloat16_tESG_Li384ELb0ELb1ELb0ELb1EEENS1_29StaticPersistentTileSchedulerILb0EEEEEEEEEvNT_6ParamsE:
	.zero		3200


//--------------------- .nv.constant0._ZN7cutlass13device_kernelIN5flash11enable_sm90INS1_16FlashAttnFwdSm90INS1_25CollectiveMainloopFwdSm90ILi2EN4cute5tupleIJNS5_1CILi1EEES8_S8_EEENS6_IJNS7_ILi192EEENS7_ILi160EEENS7_ILi64EEEEEELi64ENS_12float_e4m3_tEfNS_4arch4Sm90ELb0ELb0ELb1ELb1ELb1ELb0ELb0ELb1ELb1ELb1ELb0ELb0EEENS1_21CollectiveEpilogueFwdINS6_IJSA_SC_SB_EEES9_NS_10bfloat16_tESG_Li384ELb1ELb1ELb0ELb1EEENS1_36VarlenDynamicPersistentTileSchedulerILi192ELi160ELi384ELi128ELb0ELb1ELb1ELb0ELb1ELb1EEEEEEEEEvNT_6ParamsE --------------------------
	.section	.nv.constant0._ZN7cutlass13device_kernelIN5flash11enable_sm90INS1_16FlashAttnFwdSm90INS1_25CollectiveMainloopFwdSm90ILi2EN4cute5tupleIJNS5_1CILi1EEES8_S8_EEENS6_IJNS7_ILi192EEENS7_ILi160EEENS7_ILi64EEEEEELi64ENS_12float_e4m3_tEfNS_4arch4Sm90ELb0ELb0ELb1ELb1ELb1ELb0ELb0ELb1ELb1ELb1ELb0ELb0EEENS1_21CollectiveEpilogueFwdINS6_IJSA_SC_SB_EEES9_NS_10bfloat16_tESG_Li384ELb1ELb1ELb0ELb1EEENS1_36VarlenDynamicPersistentTileSchedulerILi192ELi160ELi384ELi128ELb0ELb1ELb1ELb0ELb1ELb1EEEEEEEEEvNT_6ParamsE,"a",@progbits
	.sectionflags	@""
	.align	4
.nv.constant0._ZN7cutlass13device_kernelIN5flash11enable_sm90INS1_16FlashAttnFwdSm90INS1_25CollectiveMainloopFwdSm90ILi2EN4cute5tupleIJNS5_1CILi1EEES8_S8_EEENS6_IJNS7_ILi192EEENS7_ILi160EEENS7_ILi64EEEEEELi64ENS_12float_e4m3_tEfNS_4arch4Sm90ELb0ELb0ELb1ELb1ELb1ELb0ELb0ELb1ELb1ELb1ELb0ELb0EEENS1_21CollectiveEpilogueFwdINS6_IJSA_SC_SB_EEES9_NS_10bfloat16_tESG_Li384ELb1ELb1ELb0ELb1EEENS1_36VarlenDynamicPersistentTileSchedulerILi192ELi160ELi384ELi128ELb0ELb1ELb1ELb0ELb1ELb1EEEEEEEEEvNT_6ParamsE:
	.zero		3328


//--------------------- .nv.constant0._ZN7cutlass13device_kernelIN5flash11enable_sm90INS1_16FlashAttnFwdSm90INS1_25CollectiveMainloopFwdSm90ILi2EN4cute5tupleIJNS5_1CILi1EEES8_S8_EEENS6_IJNS7_ILi192EEENS7_ILi160EEENS7_ILi64EEEEEELi64ENS_12float_e4m3_tEfNS_4arch4Sm90ELb0ELb0ELb1ELb1ELb1ELb1ELb0ELb1ELb1ELb1ELb0ELb0EEENS1_21CollectiveEpilogueFwdINS6_IJSA_SC_SB_EEES9_NS_10bfloat16_tESG_Li384ELb1ELb1ELb0ELb1EEENS1_36VarlenDynamicPersistentTileSchedulerILi192ELi160ELi384ELi128ELb0ELb1ELb1ELb0ELb1ELb1EEEEEEEEEvNT_6ParamsE --------------------------
	.section	.nv.constant0._ZN7cutlass13device_kernelIN5flash11enable_sm90INS1_16FlashAttnFwdSm90INS1_25CollectiveMainloopFwdSm90ILi2EN4cute5tupleIJNS5_1CILi1EEES8_S8_EEENS6_IJNS7_ILi192EEENS7_ILi160EEENS7_ILi64EEEEEELi64ENS_12float_e4m3_tEfNS_4arch4Sm90ELb0ELb0ELb1ELb1ELb1ELb1ELb0ELb1ELb1ELb1ELb0ELb0EEENS1_21CollectiveEpilogueFwdINS6_IJSA_SC_SB_EEES9_NS_10bfloat16_tESG_Li384ELb1ELb1ELb0ELb1EEENS1_36VarlenDynamicPersistentTileSchedulerILi192ELi160ELi384ELi128ELb0ELb1ELb1ELb0ELb1ELb1EEEEEEEEEvNT_6ParamsE,"a",@progbits
	.sectionflags	@""
	.align	4
.nv.constant0._ZN7cutlass13device_kernelIN5flash11enable_sm90INS1_16FlashAttnFwdSm90INS1_25CollectiveMainloopFwdSm90ILi2EN4cute5tupleIJNS5_1CILi1EEES8_S8_EEENS6_IJNS7_ILi192EEENS7_ILi160EEENS7_ILi64EEEEEELi64ENS_12float_e4m3_tEfNS_4arch4Sm90ELb0ELb0ELb1ELb1ELb1ELb1ELb0ELb1ELb1ELb1ELb0ELb0EEENS1_21CollectiveEpilogueFwdINS6_IJSA_SC_SB_EEES9_NS_10bfloat16_tESG_Li384ELb1ELb1ELb0ELb1EEENS1_36VarlenDynamicPersistentTileSchedulerILi192ELi160ELi384ELi128ELb0ELb1ELb1ELb0ELb1ELb1EEEEEEEEEvNT_6ParamsE:
	.zero		3328


//--------------------- .nv.constant0._ZN7cutlass13device_kernelIN5flash11enable_sm90INS1_16FlashAttnFwdSm90INS1_25CollectiveMainloopFwdSm90ILi2EN4cute5tupleIJNS5_1CILi1EEES8_S8_EEENS6_IJNS7_ILi192EEENS7_ILi160EEENS7_ILi64EEEEEELi64ENS_12float_e4m3_tEfNS_4arch4Sm90ELb0ELb1ELb1ELb0ELb1ELb0ELb0ELb1ELb1ELb1ELb0ELb0EEENS1_21CollectiveEpilogueFwdINS6_IJSA_SC_SB_EEES9_NS_10bfloat16_tESG_Li384ELb0ELb1ELb0ELb1EEENS1_30DynamicPersistentTileSchedulerILi384ELi128ELb0ELb1ELb1EEEEEEEEEvNT_6ParamsE --------------------------
	.section	.nv.constant0._ZN7cutlass13device_kernelIN5flash11enable_sm90INS1_16FlashAttnFwdSm90INS1_25CollectiveMainloopFwdSm90ILi2EN4cute5tupleIJNS5_1CILi1EEES8_S8_EEENS6_IJNS7_ILi192EEENS7_ILi160EEENS7_ILi64EEEEEELi64ENS_12float_e4m3_tEfNS_4arch4Sm90ELb0ELb1ELb1ELb0ELb1ELb0ELb0ELb1ELb1ELb1ELb0ELb0EEENS1_21CollectiveEpilogueFwdINS6_IJSA_SC_SB_EEES9_NS_10bfloat16_tESG_Li384ELb0ELb1ELb0ELb1EEENS1_30DynamicPersistentTileSchedulerILi384ELi128ELb0ELb1ELb1EEEEEEEEEvNT_6ParamsE,"a",@progbits
	.sectionflags	@""
	.align	4
.nv.constant0._ZN7cutlass13device_kernelIN5flash11enable_sm90INS1_16FlashAttnFwdSm90INS1_25CollectiveMainloopFwdSm90ILi2EN4cute5tupleIJNS5_1CILi1EEES8_S8_EEENS6_IJNS7_ILi192EEENS7_ILi160EEENS7_ILi64EEEEEELi64ENS_12float_e4m3_tEfNS_4arch4Sm90ELb0ELb1ELb1ELb0ELb1ELb0ELb0ELb1ELb1ELb1ELb0ELb0EEENS1_21CollectiveEpilogueFwdINS6_IJSA_SC_SB_EEES9_NS_10bfloat16_tESG_Li384ELb0ELb1ELb0ELb1EEENS1_30DynamicPersistentTileSchedulerILi384ELi128ELb0ELb1ELb1EEEEEEEEEvNT_6ParamsE:
	.zero		3328


//--------------------- .nv.constant0._ZN7cutlass13device_kernelIN5flash11enable_sm90INS1_16FlashAttnFwdSm90INS1_25CollectiveMainloopFwdSm90ILi2EN4cute5tupleIJNS5_1CILi1EEES8_S8_EEENS6_IJNS7_ILi192EEENS7_ILi160EEENS7_ILi64EEEEEELi64ENS_12float_e4m3_tEfNS_4arch4Sm90ELb0ELb1ELb1ELb1ELb1ELb0ELb0ELb1ELb1ELb1ELb0ELb0EEENS1_21CollectiveEpilogueFwdINS6_IJSA_SC_SB_EEES9_NS_10bfloat16_tESG_Li384ELb1ELb1ELb0ELb1EEENS1_36VarlenDynamicPersistentTileSchedulerILi192ELi160ELi384ELi128ELb0ELb1ELb1ELb1ELb0ELb1EEEEEEEEEvNT_6ParamsE --------------------------
	.section	.nv.constant0._ZN7cutlass13device_kernelIN5flash11enable_sm90INS1_16FlashAttnFwdSm90INS1_25CollectiveMainloopFwdSm90ILi2EN4cute5tupleIJNS5_1CILi1EEES8_S8_EEENS6_IJNS7_ILi192EEENS7_ILi160EEENS7_ILi64EEEEEELi64ENS_12float_e4m3_tEfNS_4arch4Sm90ELb0ELb1ELb1ELb1ELb1ELb0ELb0ELb1ELb1ELb1ELb0ELb0EEENS1_21CollectiveEpilogueFwdINS6_IJSA_SC_SB_EEES9_NS_10bfloat16_tESG_Li384ELb1ELb1ELb0ELb1EEENS1_36VarlenDynamicPersistentTileSchedulerILi192ELi160ELi384ELi128ELb0ELb1ELb1ELb1ELb0ELb1EEEEEEEEEvNT_6ParamsE,"a",@progbits
	.sectionflags	@""
	.align	4
.nv.constant0._ZN7cutlass13device_kernelIN5flash11enable_sm90INS1_16FlashAttnFwdSm90INS1_25CollectiveMainloopFwdSm90ILi2EN4cute5tupleIJNS5_1CILi1EEES8_S8_EEENS6_IJNS7_ILi192EEENS7_ILi160EEENS7_ILi64EEEEEELi64ENS_12float_e4m3_tEfNS_4arch4Sm90ELb0ELb1ELb1ELb1ELb1ELb0ELb0ELb1ELb1ELb1ELb0ELb0EEENS1_21CollectiveEpilogueFwdINS6_IJSA_SC_SB_EEES9_NS_10bfloat16_tESG_Li384ELb1ELb1ELb0ELb1EEENS1_36VarlenDynamicPersistentTileSchedulerILi192ELi160ELi384ELi128ELb0ELb1ELb1ELb1ELb0ELb1EEEEEEEEEvNT_6ParamsE:
	.zero		3328


//--------------------- .nv.constant0._ZN7cutlass13device_kernelIN5flash11enable_sm90INS1_16FlashAttnFwdSm90INS1_25CollectiveMainloopFwdSm90ILi2EN4cute5tupleIJNS5_1CILi1EEES8_S8_EEENS6_IJNS7_ILi192EEENS7_ILi160EEENS7_ILi64EEEEEELi64ENS_12float_e4m3_tEfNS_4arch4Sm90ELb0ELb1ELb1ELb1ELb1ELb1ELb0ELb1ELb1ELb1ELb0ELb0EEENS1_21CollectiveEpilogueFwdINS6_IJSA_SC_SB_EEES9_NS_10bfloat16_tESG_Li384ELb1ELb1ELb0ELb1EEENS1_36VarlenDynamicPersistentTileSchedulerILi192ELi160ELi384ELi128ELb0ELb1ELb1ELb1ELb0ELb1EEEEEEEEEvNT_6ParamsE --------------------------
	.section	.nv.constant0._ZN7cutlass13device_kernelIN5flash11enable_sm90INS1_16FlashAttnFwdSm90INS1_25CollectiveMainloopFwdSm90ILi2EN4cute5tupleIJNS5_1CILi1EEES8_S8_EEENS6_IJNS7_ILi192EEENS7_ILi160EEENS7_ILi64EEEEEELi64ENS_12float_e4m3_tEfNS_4arch4Sm90ELb0ELb1ELb1ELb1ELb1ELb1ELb0ELb1ELb1ELb1ELb0ELb0EEENS1_21CollectiveEpilogueFwdINS6_IJSA_SC_SB_EEES9_NS_10bfloat16_tESG_Li384ELb1ELb1ELb0ELb1EEENS1_36VarlenDynamicPersistentTileSchedulerILi192ELi160ELi384ELi128ELb0ELb1ELb1ELb1ELb0ELb1EEEEEEEEEvNT_6ParamsE,"a",@progbits
	.sectionflags	@""
	.align	4
.nv.constant0._ZN7cutlass13device_kernelIN5flash11enable_sm90INS1_16FlashAttnFwdSm90INS1_25CollectiveMainloopFwdSm90ILi2EN4cute5tupleIJNS5_1CILi1EEES8_S8_EEENS6_IJNS7_ILi192EEENS7_ILi160EEENS7_ILi64EEEEEELi64ENS_12float_e4m3_tEfNS_4arch4Sm90ELb0ELb1ELb1ELb1ELb1ELb1ELb0ELb1ELb1ELb1ELb0ELb0EEENS1_21CollectiveEpilogueFwdINS6_IJSA_SC_SB_EEES9_NS_10bfloat16_tESG_Li384ELb1ELb1ELb0ELb1EEENS1_36VarlenDynamicPersistentTileSchedulerILi192ELi160ELi384ELi128ELb0ELb1ELb1ELb1ELb0ELb1EEEEEEEEEvNT_6ParamsE:
	.zero		3328


//--------------------- .nv.constant0._ZN7cutlass13device_kernelIN5flash11enable_sm90INS1_16FlashAttnFwdSm90INS1_25CollectiveMainloopFwdSm90ILi2EN4cute5tupleIJNS5_1CILi1EEES8_S8_EEENS6_IJNS7_ILi192EEENS7_ILi160EEENS7_ILi64EEEEEELi64ENS_12float_e4m3_tEfNS_4arch4Sm90ELb1ELb0ELb1ELb0ELb1ELb0ELb0ELb1ELb1ELb1ELb0ELb0EEENS1_21CollectiveEpilogueFwdINS6_IJSA_SC_SB_EEES9_NS_10bfloat16_tESG_Li384ELb0ELb1ELb0ELb1EEENS1_30DynamicPersistentTileSchedulerILi384ELi128ELb0ELb1ELb1EEEEEEEEEvNT_6ParamsE --------------------------
	.section	.nv.constant0._ZN7cutlass13device_kernelIN5flash11enable_sm90INS1_16FlashAttnFwdSm90INS1_25CollectiveMainloopFwdSm90ILi2EN4cute5tupleIJNS5_1CILi1EEES8_S8_EEENS6_IJNS7_ILi192EEENS7_ILi160EEENS7_ILi64EEEEEELi64ENS_12float_e4m3_tEfNS_4arch4Sm90ELb1ELb0ELb1ELb0ELb1ELb0ELb0ELb1ELb1ELb1ELb0ELb0EEENS1_21CollectiveEpilogueFwdINS6_IJSA_SC_SB_EEES9_NS_10bfloat16_tESG_Li384ELb0ELb1ELb0ELb1EEENS1_30DynamicPersistentTileSchedulerILi384ELi128ELb0ELb1ELb1EEEEEEEEEvNT_6ParamsE,"a",@progbits
	.sectionflags	@""
	.align	4
.nv.constant0._ZN7cutlass13device_kernelIN5flash11enable_sm90INS1_16FlashAttnFwdSm90INS1_25CollectiveMainloopFwdSm90ILi2EN4cute5tupleIJNS5_1CILi1EEES8_S8_EEENS6_IJNS7_ILi192EEENS7_ILi160EEENS7_ILi64EEEEEELi64ENS_12float_e4m3_tEfNS_4arch4Sm90ELb1ELb0ELb1ELb0ELb1ELb0ELb0ELb1ELb1ELb1ELb0ELb0EEENS1_21CollectiveEpilogueFwdINS6_IJSA_SC_SB_EEES9_NS_10bfloat16_tESG_Li384ELb0ELb1ELb0ELb1EEENS1_30DynamicPersistentTileSchedulerILi384ELi128ELb0ELb1ELb1EEEEEEEEEvNT_6ParamsE:
	.zero		3328


//--------------------- .nv.constant0._ZN7cutlass13device_kernelIN5flash11enable_sm90INS1_16FlashAttnFwdSm90INS1_25CollectiveMainloopFwdSm90ILi2EN4cute5tupleIJNS5_1CILi1EEES8_S8_EEENS6_IJNS7_ILi192EEENS7_ILi160EEENS7_ILi64EEEEEELi64ENS_12float_e4m3_tEfNS_4arch4Sm90ELb1ELb0ELb1ELb1ELb1ELb0ELb0ELb1ELb1ELb1ELb0ELb0EEENS1_21CollectiveEpilogueFwdINS6_IJSA_SC_SB_EEES9_NS_10bfloat16_tESG_Li384ELb1ELb1ELb0ELb1EEENS1_36VarlenDynamicPersistentTileSchedulerILi192ELi160ELi384ELi128ELb0ELb1ELb1ELb1ELb1ELb1EEEEEEEEEvNT_6ParamsE --------------------------
	.section	.nv.constant0._ZN7cutlass13device_kernelIN5flash11enable_sm90INS1_16FlashAttnFwdSm90INS1_25CollectiveMainloopFwdSm90ILi2EN4cute5tupleIJNS5_1CILi1EEES8_S8_EEENS6_IJNS7_ILi192EEENS7_ILi160EEENS7_ILi64EEEEEELi64ENS_12float_e4m3_tEfNS_4arch4Sm90ELb1ELb0ELb1ELb1ELb1ELb0ELb0ELb1ELb1ELb1ELb0ELb0EEENS1_21CollectiveEpilogueFwdINS6_IJSA_SC_SB_EEES9_NS_10bfloat16_tESG_Li384ELb1ELb1ELb0ELb1EEENS1_36VarlenDynamicPersistentTileSchedulerILi192ELi160ELi384ELi128ELb0ELb1ELb1ELb1ELb1ELb1EEEEEEEEEvNT_6ParamsE,"a",@progbits
	.sectionflags	@""
	.align	4
.nv.constant0._ZN7cutlass13device_kernelIN5flash11enable_sm90INS1_16FlashAttnFwdSm90INS1_25CollectiveMainloopFwdSm90ILi2EN4cute5tupleIJNS5_1CILi1EEES8_S8_EEENS6_IJNS7_ILi192EEENS7_ILi160EEENS7_ILi64EEEEEELi64ENS_12float_e4m3_tEfNS_4arch4Sm90ELb1ELb0ELb1ELb1ELb1ELb0ELb0ELb1ELb1ELb1ELb0ELb0EEENS1_21CollectiveEpilogueFwdINS6_IJSA_SC_SB_EEES9_NS_10bfloat16_tESG_Li384ELb1ELb1ELb0ELb1EEENS1_36VarlenDynamicPersistentTileSchedulerILi192ELi160ELi384ELi128ELb0ELb1ELb1ELb1ELb1ELb1EEEEEEEEEvNT_6ParamsE:
	.zero		3328


//--------------------- .nv.constant0._ZN7cutlass13device_kernelIN5flash11enable_sm90INS1_16FlashAttnFwdSm90INS1_25CollectiveMainloopFwdSm90ILi2EN4cute5tupleIJNS5_1CILi1EEES8_S8_EEENS6_IJNS7_ILi192EEENS7_ILi160EEENS7_ILi64EEEEEELi64ENS_12float_e4m3_tEfNS_4arch4Sm90ELb1ELb0ELb1ELb1ELb1ELb1ELb0ELb1ELb1ELb1ELb0ELb0EEENS1_21CollectiveEpilogueFwdINS6_IJSA_SC_SB_EEES9_NS_10bfloat16_tESG_Li384ELb1ELb1ELb0ELb1EEENS1_36VarlenDynamicPersistentTileSchedulerILi192ELi160ELi384ELi128ELb0ELb1ELb1ELb1ELb1ELb1EEEEEEEEEvNT_6ParamsE --------------------------
	.section	.nv.constant0._ZN7cutlass13device_kernelIN5flash11enable_sm90INS1_16FlashAttnFwdSm90INS1_25CollectiveMainloopFwdSm90ILi2EN4cute5tupleIJNS5_1CILi1EEES8_S8_EEENS6_IJNS7_ILi192EEENS7_ILi160EEENS7_ILi64EEEEEELi64ENS_12float_e4m3_tEfNS_4arch4Sm90ELb1ELb0ELb1ELb1ELb1ELb1ELb0ELb1ELb1ELb1ELb0ELb0EEENS1_21CollectiveEpilogueFwdINS6_IJSA_SC_SB_EEES9_NS_10bfloat16_tESG_Li384ELb1ELb1ELb0ELb1EEENS1_36VarlenDynamicPersistentTileSchedulerILi192ELi160ELi384ELi128ELb0ELb1ELb1ELb1ELb1ELb1EEEEEEEEEvNT_6ParamsE,"a",@progbits
	.sectionflags	@""
	.align	4
.nv.constant0._ZN7cutlass13device_kernelIN5flash11enable_sm90INS1_16FlashAttnFwdSm90INS1_25CollectiveMainloopFwdSm90ILi2EN4cute5tupleIJNS5_1CILi1EEES8_S8_EEENS6_IJNS7_ILi192EEENS7_ILi160EEENS7_ILi64EEEEEELi64ENS_12float_e4m3_tEfNS_4arch4Sm90ELb1ELb0ELb1ELb1ELb1ELb1ELb0ELb1ELb1ELb1ELb0ELb0EEENS1_21CollectiveEpilogueFwdINS6_IJSA_SC_SB_EEES9_NS_10bfloat16_tESG_Li384ELb1ELb1ELb0ELb1EEENS1_36VarlenDynamicPersistentTileSchedulerILi192ELi160ELi384ELi128ELb0ELb1ELb1ELb1ELb1ELb1EEEEEEEEEvNT_6ParamsE:
	.zero		3328


//--------------------- SYMBOLS --------------------------

	.type		.nv.reservedSmem.offset0,@object
	.size		.nv.reservedSmem.offset0,0x4
	.type		__assertfail,@function
